	.target	sm_103a

	.elftype	@"ET_EXEC"


//--------------------- .note.nv.tkinfo           --------------------------
	.section	.note.nv.tkinfo,"",@"SHT_NOTE"
	.sectionflags	@"SHF_NOTE_NV_TKINFO"
	.tkinfo
        /*0018*/ 	.word	0x00000002
        /*0030*/ 	.string	""
        /*0030*/ 	.string	"ptxas"
        /*0030*/ 	.string	"Cuda compilation tools, release 13.0, V13.0.88"
        /*0030*/ 	.string	"Build cuda_13.0.r13.0/compiler.36424714_0"
        /*0030*/ 	.string	"-arch sm_103a -m 64 "



//--------------------- .note.nv.cuinfo           --------------------------
	.section	.note.nv.cuinfo,"",@"SHT_NOTE"
	.sectionflags	@"SHF_NOTE_NV_CUINFO"
        /*0018*/ 	.short	0x0002
        /*001a*/ 	.short	0x0067
        /*001c*/ 	.short	0x0082
	.zero		2


//--------------------- .nv.info                  --------------------------
	.section	.nv.info,"",@"SHT_CUDA_INFO"
	.align	4


	//----- nvinfo : EIATTR_REGCOUNT
	.align		4
        /*0000*/ 	.byte	0x04, 0x2f
        /*0002*/ 	.short	(.L_12 - .L_11)
	.align		4
.L_11:
        /*0004*/ 	.word	index@(_ZN5flash24flash_fwd_splitkv_kernelI23Flash_fwd_kernel_traitsILi96ELi64ELi64ELi4ELb0ELb0EN7cutlass6half_tE19Flash_kernel_traitsILi96ELi64ELi64ELi4ES3_EELb0ELb1ELb1ELb0ELb0ELb1ELb1ELb1EEEvNS_16Flash_fwd_paramsE)
        /*0008*/ 	.word	0x000000a8


	//----- nvinfo : EIATTR_FRAME_SIZE
	.align		4
.L_12:
        /*000c*/ 	.byte	0x04, 0x11
        /*000e*/ 	.short	(.L_14 - .L_13)
	.align		4
.L_13:
        /*0010*/ 	.word	index@($_ZN5flash24flash_fwd_splitkv_kernelI23Flash_fwd_kernel_traitsILi96ELi64ELi64ELi4ELb0ELb0EN7cutlass6half_tE19Flash_kernel_traitsILi96ELi64ELi64ELi4ES3_EELb0ELb1ELb1ELb0ELb0ELb1ELb1ELb1EEEvNS_16Flash_fwd_paramsE$_ZN5flash30compute_attn_1rowblock_splitkvI23Flash_fwd_kernel_traitsILi96ELi64ELi64ELi4ELb0ELb0EN7cutlass6half_tE19Flash_kernel_traitsILi96ELi64ELi64ELi4ES3_EELb0ELb1ELb1ELb0ELb0ELb1ELb1ELb1ENS_16Flash_fwd_paramsEEEvRKT8_iiiii)
        /*0014*/ 	.word	0x00000000


	//----- nvinfo : EIATTR_FRAME_SIZE
	.align		4
.L_14:
        /*0018*/ 	.byte	0x04, 0x11
        /*001a*/ 	.short	(.L_16 - .L_15)
	.align		4
.L_15:
        /*001c*/ 	.word	index@(_ZN5flash24flash_fwd_splitkv_kernelI23Flash_fwd_kernel_traitsILi96ELi64ELi64ELi4ELb0ELb0EN7cutlass6half_tE19Flash_kernel_traitsILi96ELi64ELi64ELi4ES3_EELb0ELb1ELb1ELb0ELb0ELb1ELb1ELb1EEEvNS_16Flash_fwd_paramsE)
        /*0020*/ 	.word	0x00000000


	//----- nvinfo : EIATTR_REGCOUNT
	.align		4
.L_16:
        /*0024*/ 	.byte	0x04, 0x2f
        /*0026*/ 	.short	(.L_18 - .L_17)
	.align		4
.L_17:
        /*0028*/ 	.word	index@(_ZN5flash24flash_fwd_splitkv_kernelI23Flash_fwd_kernel_traitsILi96ELi64ELi64ELi4ELb0ELb0EN7cutlass6half_tE19Flash_kernel_traitsILi96ELi64ELi64ELi4ES3_EELb0ELb1ELb1ELb0ELb0ELb0ELb1ELb1EEEvNS_16Flash_fwd_paramsE)
        /*002c*/ 	.word	0x000000a8


	//----- nvinfo : EIATTR_FRAME_SIZE
	.align		4
.L_18:
        /*0030*/ 	.byte	0x04, 0x11
        /*0032*/ 	.short	(.L_20 - .L_19)
	.align		4
.L_19:
        /*0034*/ 	.word	index@($_ZN5flash24flash_fwd_splitkv_kernelI23Flash_fwd_kernel_traitsILi96ELi64ELi64ELi4ELb0ELb0EN7cutlass6half_tE19Flash_kernel_traitsILi96ELi64ELi64ELi4ES3_EELb0ELb1ELb1ELb0ELb0ELb0ELb1ELb1EEEvNS_16Flash_fwd_paramsE$_ZN5flash30compute_attn_1rowblock_splitkvI23Flash_fwd_kernel_traitsILi96ELi64ELi64ELi4ELb0ELb0EN7cutlass6half_tE19Flash_kernel_traitsILi96ELi64ELi64ELi4ES3_EELb0ELb1ELb1ELb0ELb0ELb0ELb1ELb1ENS_16Flash_fwd_paramsEEEvRKT8_iiiii)
        /*0038*/ 	.word	0x00000000


	//----- nvinfo : EIATTR_FRAME_SIZE
	.align		4
.L_20:
        /*003c*/ 	.byte	0x04, 0x11
        /*003e*/ 	.short	(.L_22 - .L_21)
	.align		4
.L_21:
        /*0040*/ 	.word	index@(_ZN5flash24flash_fwd_splitkv_kernelI23Flash_fwd_kernel_traitsILi96ELi64ELi64ELi4ELb0ELb0EN7cutlass6half_tE19Flash_kernel_traitsILi96ELi64ELi64ELi4ES3_EELb0ELb1ELb1ELb0ELb0ELb0ELb1ELb1EEEvNS_16Flash_fwd_paramsE)
        /*0044*/ 	.word	0x00000000


	//----- nvinfo : EIATTR_REGCOUNT
	.align		4
.L_22:
        /*0048*/ 	.byte	0x04, 0x2f
        /*004a*/ 	.short	(.L_24 - .L_23)
	.align		4
.L_23:
        /*004c*/ 	.word	index@(_ZN5flash24flash_fwd_splitkv_kernelI23Flash_fwd_kernel_traitsILi96ELi64ELi64ELi4ELb0ELb0EN7cutlass6half_tE19Flash_kernel_traitsILi96ELi64ELi64ELi4ES3_EELb0ELb1ELb0ELb0ELb1ELb1ELb1ELb1EEEvNS_16Flash_fwd_paramsE)
        /*0050*/ 	.word	0x000000a8


	//----- nvinfo : EIATTR_FRAME_SIZE
	.align		4
.L_24:
        /*0054*/ 	.byte	0x04, 0x11
        /*0056*/ 	.short	(.L_26 - .L_25)
	.align		4
.L_25:
        /*0058*/ 	.word	index@($_ZN5flash24flash_fwd_splitkv_kernelI23Flash_fwd_kernel_traitsILi96ELi64ELi64ELi4ELb0ELb0EN7cutlass6half_tE19Flash_kernel_traitsILi96ELi64ELi64ELi4ES3_EELb0ELb1ELb0ELb0ELb1ELb1ELb1ELb1EEEvNS_16Flash_fwd_paramsE$_ZN5flash30compute_attn_1rowblock_splitkvI23Flash_fwd_kernel_traitsILi96ELi64ELi64ELi4ELb0ELb0EN7cutlass6half_tE19Flash_kernel_traitsILi96ELi64ELi64ELi4ES3_EELb0ELb1ELb0ELb0ELb1ELb1ELb1ELb1ENS_16Flash_fwd_paramsEEEvRKT8_iiiii)
        /*005c*/ 	.word	0x00000000


	//----- nvinfo : EIATTR_FRAME_SIZE
	.align		4
.L_26:
        /*0060*/ 	.byte	0x04, 0x11
        /*0062*/ 	.short	(.L_28 - .L_27)
	.align		4
.L_27:
        /*0064*/ 	.word	index@(_ZN5flash24flash_fwd_splitkv_kernelI23Flash_fwd_kernel_traitsILi96ELi64ELi64ELi4ELb0ELb0EN7cutlass6half_tE19Flash_kernel_traitsILi96ELi64ELi64ELi4ES3_EELb0ELb1ELb0ELb0ELb1ELb1ELb1ELb1EEEvNS_16Flash_fwd_paramsE)
        /*0068*/ 	.word	0x00000000


	//----- nvinfo : EIATTR_REGCOUNT
	.align		4
.L_28:
        /*006c*/ 	.byte	0x04, 0x2f
        /*006e*/ 	.short	(.L_30 - .L_29)
	.align		4
.L_29:
        /*0070*/ 	.word	index@(_ZN5flash24flash_fwd_splitkv_kernelI23Flash_fwd_kernel_traitsILi96ELi64ELi64ELi4ELb0ELb0EN7cutlass6half_tE19Flash_kernel_traitsILi96ELi64ELi64ELi4ES3_EELb0ELb1ELb0ELb0ELb1ELb0ELb1ELb1EEEvNS_16Flash_fwd_paramsE)
        /*0074*/ 	.word	0x000000a7


	//----- nvinfo : EIATTR_FRAME_SIZE
	.align		4
.L_30:
        /*0078*/ 	.byte	0x04, 0x11
        /*007a*/ 	.short	(.L_32 - .L_31)
	.align		4
.L_31:
        /*007c*/ 	.word	index@($_ZN5flash24flash_fwd_splitkv_kernelI23Flash_fwd_kernel_traitsILi96ELi64ELi64ELi4ELb0ELb0EN7cutlass6half_tE19Flash_kernel_traitsILi96ELi64ELi64ELi4ES3_EELb0ELb1ELb0ELb0ELb1ELb0ELb1ELb1EEEvNS_16Flash_fwd_paramsE$_ZN5flash30compute_attn_1rowblock_splitkvI23Flash_fwd_kernel_traitsILi96ELi64ELi64ELi4ELb0ELb0EN7cutlass6half_tE19Flash_kernel_traitsILi96ELi64ELi64ELi4ES3_EELb0ELb1ELb0ELb0ELb1ELb0ELb1ELb1ENS_16Flash_fwd_paramsEEEvRKT8_iiiii)
        /*0080*/ 	.word	0x00000000


	//----- nvinfo : EIATTR_FRAME_SIZE
	.align		4
.L_32:
        /*0084*/ 	.byte	0x04, 0x11
        /*0086*/ 	.short	(.L_34 - .L_33)
	.align		4
.L_33:
        /*0088*/ 	.word	index@(_ZN5flash24flash_fwd_splitkv_kernelI23Flash_fwd_kernel_traitsILi96ELi64ELi64ELi4ELb0ELb0EN7cutlass6half_tE19Flash_kernel_traitsILi96ELi64ELi64ELi4ES3_EELb0ELb1ELb0ELb0ELb1ELb0ELb1ELb1EEEvNS_16Flash_fwd_paramsE)
        /*008c*/ 	.word	0x00000000


	//----- nvinfo : EIATTR_REGCOUNT
	.align		4
.L_34:
        /*0090*/ 	.byte	0x04, 0x2f
        /*0092*/ 	.short	(.L_36 - .L_35)
	.align		4
.L_35:
        /*0094*/ 	.word	index@(_ZN5flash24flash_fwd_splitkv_kernelI23Flash_fwd_kernel_traitsILi96ELi64ELi64ELi4ELb0ELb0EN7cutlass6half_tE19Flash_kernel_traitsILi96ELi64ELi64ELi4ES3_EELb0ELb1ELb1ELb0ELb0ELb1ELb1ELb0EEEvNS_16Flash_fwd_paramsE)
        /*0098*/ 	.word	0x000000d8


	//----- nvinfo : EIATTR_FRAME_SIZE
	.align		4
.L_36:
        /*009c*/ 	.byte	0x04, 0x11
        /*009e*/ 	.short	(.L_38 - .L_37)
	.align		4
.L_37:
        /*00a0*/ 	.word	index@($_ZN5flash24flash_fwd_splitkv_kernelI23Flash_fwd_kernel_traitsILi96ELi64ELi64ELi4ELb0ELb0EN7cutlass6half_tE19Flash_kernel_traitsILi96ELi64ELi64ELi4ES3_EELb0ELb1ELb1ELb0ELb0ELb1ELb1ELb0EEEvNS_16Flash_fwd_paramsE$_ZN5flash30compute_attn_1rowblock_splitkvI23Flash_fwd_kernel_traitsILi96ELi64ELi64ELi4ELb0ELb0EN7cutlass6half_tE19Flash_kernel_traitsILi96ELi64ELi64ELi4ES3_EELb0ELb1ELb1ELb0ELb0ELb1ELb1ELb0ENS_16Flash_fwd_paramsEEEvRKT8_iiiii)
        /*00a4*/ 	.word	0x00000000


	//----- nvinfo : EIATTR_FRAME_SIZE
	.align		4
.L_38:
        /*00a8*/ 	.byte	0x04, 0x11
        /*00aa*/ 	.short	(.L_40 - .L_39)
	.align		4
.L_39:
        /*00ac*/ 	.word	index@(_ZN5flash24flash_fwd_splitkv_kernelI23Flash_fwd_kernel_traitsILi96ELi64ELi64ELi4ELb0ELb0EN7cutlass6half_tE19Flash_kernel_traitsILi96ELi64ELi64ELi4ES3_EELb0ELb1ELb1ELb0ELb0ELb1ELb1ELb0EEEvNS_16Flash_fwd_paramsE)
        /*00b0*/ 	.word	0x00000000


	//----- nvinfo : EIATTR_REGCOUNT
	.align		4
.L_40:
        /*00b4*/ 	.byte	0x04, 0x2f
        /*00b6*/ 	.short	(.L_42 - .L_41)
	.align		4
.L_41:
        /*00b8*/ 	.word	index@(_ZN5flash24flash_fwd_splitkv_kernelI23Flash_fwd_kernel_traitsILi96ELi64ELi64ELi4ELb0ELb0EN7cutlass6half_tE19Flash_kernel_traitsILi96ELi64ELi64ELi4ES3_EELb0ELb1ELb1ELb0ELb0ELb0ELb1ELb0EEEvNS_16Flash_fwd_paramsE)
        /*00bc*/ 	.word	0x000000ac


	//----- nvinfo : EIATTR_FRAME_SIZE
	.align		4
.L_42:
        /*00c0*/ 	.byte	0x04, 0x11
        /*00c2*/ 	.short	(.L_44 - .L_43)
	.align		4
.L_43:
        /*00c4*/ 	.word	index@($_ZN5flash24flash_fwd_splitkv_kernelI23Flash_fwd_kernel_traitsILi96ELi64ELi64ELi4ELb0ELb0EN7cutlass6half_tE19Flash_kernel_traitsILi96ELi64ELi64ELi4ES3_EELb0ELb1ELb1ELb0ELb0ELb0ELb1ELb0EEEvNS_16Flash_fwd_paramsE$_ZN5flash30compute_attn_1rowblock_splitkvI23Flash_fwd_kernel_traitsILi96ELi64ELi64ELi4ELb0ELb0EN7cutlass6half_tE19Flash_kernel_traitsILi96ELi64ELi64ELi4ES3_EELb0ELb1ELb1ELb0ELb0ELb0ELb1ELb0ENS_16Flash_fwd_paramsEEEvRKT8_iiiii)
        /*00c8*/ 	.word	0x00000000


	//----- nvinfo : EIATTR_FRAME_SIZE
	.align		4
.L_44:
        /*00cc*/ 	.byte	0x04, 0x11
        /*00ce*/ 	.short	(.L_46 - .L_45)
	.align		4
.L_45:
        /*00d0*/ 	.word	index@(_ZN5flash24flash_fwd_splitkv_kernelI23Flash_fwd_kernel_traitsILi96ELi64ELi64ELi4ELb0ELb0EN7cutlass6half_tE19Flash_kernel_traitsILi96ELi64ELi64ELi4ES3_EELb0ELb1ELb1ELb0ELb0ELb0ELb1ELb0EEEvNS_16Flash_fwd_paramsE)
        /*00d4*/ 	.word	0x00000000


	//----- nvinfo : EIATTR_REGCOUNT
	.align		4
.L_46:
        /*00d8*/ 	.byte	0x04, 0x2f
        /*00da*/ 	.short	(.L_48 - .L_47)
	.align		4
.L_47:
        /*00dc*/ 	.word	index@(_ZN5flash24flash_fwd_splitkv_kernelI23Flash_fwd_kernel_traitsILi96ELi64ELi64ELi4ELb0ELb0EN7cutlass6half_tE19Flash_kernel_traitsILi96ELi64ELi64ELi4ES3_EELb0ELb1ELb0ELb0ELb1ELb1ELb1ELb0EEEvNS_16Flash_fwd_paramsE)
        /*00e0*/ 	.word	0x000000c8


	//----- nvinfo : EIATTR_FRAME_SIZE
	.align		4
.L_48:
        /*00e4*/ 	.byte	0x04, 0x11
        /*00e6*/ 	.short	(.L_50 - .L_49)
	.align		4
.L_49:
        /*00e8*/ 	.word	index@($_ZN5flash24flash_fwd_splitkv_kernelI23Flash_fwd_kernel_traitsILi96ELi64ELi64ELi4ELb0ELb0EN7cutlass6half_tE19Flash_kernel_traitsILi96ELi64ELi64ELi4ES3_EELb0ELb1ELb0ELb0ELb1ELb1ELb1ELb0EEEvNS_16Flash_fwd_paramsE$_ZN5flash30compute_attn_1rowblock_splitkvI23Flash_fwd_kernel_traitsILi96ELi64ELi64ELi4ELb0ELb0EN7cutlass6half_tE19Flash_kernel_traitsILi96ELi64ELi64ELi4ES3_EELb0ELb1ELb0ELb0ELb1ELb1ELb1ELb0ENS_16Flash_fwd_paramsEEEvRKT8_iiiii)
        /*00ec*/ 	.word	0x00000000


	//----- nvinfo : EIATTR_FRAME_SIZE
	.align		4
.L_50:
        /*00f0*/ 	.byte	0x04, 0x11
        /*00f2*/ 	.short	(.L_52 - .L_51)
	.align		4
.L_51:
        /*00f4*/ 	.word	index@(_ZN5flash24flash_fwd_splitkv_kernelI23Flash_fwd_kernel_traitsILi96ELi64ELi64ELi4ELb0ELb0EN7cutlass6half_tE19Flash_kernel_traitsILi96ELi64ELi64ELi4ES3_EELb0ELb1ELb0ELb0ELb1ELb1ELb1ELb0EEEvNS_16Flash_fwd_paramsE)
        /*00f8*/ 	.word	0x00000000


	//----- nvinfo : EIATTR_REGCOUNT
	.align		4
.L_52:
        /*00fc*/ 	.byte	0x04, 0x2f
        /*00fe*/ 	.short	(.L_54 - .L_53)
	.align		4
.L_53:
        /*0100*/ 	.word	index@(_ZN5flash24flash_fwd_splitkv_kernelI23Flash_fwd_kernel_traitsILi96ELi64ELi64ELi4ELb0ELb0EN7cutlass6half_tE19Flash_kernel_traitsILi96ELi64ELi64ELi4ES3_EELb0ELb1ELb0ELb0ELb1ELb0ELb1ELb0EEEvNS_16Flash_fwd_paramsE)
        /*0104*/ 	.word	0x000000c0


	//----- nvinfo : EIATTR_FRAME_SIZE
	.align		4
.L_54:
        /*0108*/ 	.byte	0x04, 0x11
        /*010a*/ 	.short	(.L_56 - .L_55)
	.align		4
.L_55:
        /*010c*/ 	.word	index@($_ZN5flash24flash_fwd_splitkv_kernelI23Flash_fwd_kernel_traitsILi96ELi64ELi64ELi4ELb0ELb0EN7cutlass6half_tE19Flash_kernel_traitsILi96ELi64ELi64ELi4ES3_EELb0ELb1ELb0ELb0ELb1ELb0ELb1ELb0EEEvNS_16Flash_fwd_paramsE$_ZN5flash30compute_attn_1rowblock_splitkvI23Flash_fwd_kernel_traitsILi96ELi64ELi64ELi4ELb0ELb0EN7cutlass6half_tE19Flash_kernel_traitsILi96ELi64ELi64ELi4ES3_EELb0ELb1ELb0ELb0ELb1ELb0ELb1ELb0ENS_16Flash_fwd_paramsEEEvRKT8_iiiii)
        /*0110*/ 	.word	0x00000000


	//----- nvinfo : EIATTR_FRAME_SIZE
	.align		4
.L_56:
        /*0114*/ 	.byte	0x04, 0x11
        /*0116*/ 	.short	(.L_58 - .L_57)
	.align		4
.L_57:
        /*0118*/ 	.word	index@(_ZN5flash24flash_fwd_splitkv_kernelI23Flash_fwd_kernel_traitsILi96ELi64ELi64ELi4ELb0ELb0EN7cutlass6half_tE19Flash_kernel_traitsILi96ELi64ELi64ELi4ES3_EELb0ELb1ELb0ELb0ELb1ELb0ELb1ELb0EEEvNS_16Flash_fwd_paramsE)
        /*011c*/ 	.word	0x00000000


	//----- nvinfo : EIATTR_REGCOUNT
	.align		4
.L_58:
        /*0120*/ 	.byte	0x04, 0x2f
        /*0122*/ 	.short	(.L_60 - .L_59)
	.align		4
.L_59:
        /*0124*/ 	.word	index@(_ZN5flash24flash_fwd_splitkv_kernelI23Flash_fwd_kernel_traitsILi96ELi64ELi64ELi4ELb0ELb0EN7cutlass6half_tE19Flash_kernel_traitsILi96ELi64ELi64ELi4ES3_EELb0ELb1ELb1ELb0ELb0ELb1ELb0ELb1EEEvNS_16Flash_fwd_paramsE)
        /*0128*/ 	.word	0x000000a8


	//----- nvinfo : EIATTR_FRAME_SIZE
	.align		4
.L_60:
        /*012c*/ 	.byte	0x04, 0x11
        /*012e*/ 	.short	(.L_62 - .L_61)
	.align		4
.L_61:
        /*0130*/ 	.word	index@($_ZN5flash24flash_fwd_splitkv_kernelI23Flash_fwd_kernel_traitsILi96ELi64ELi64ELi4ELb0ELb0EN7cutlass6half_tE19Flash_kernel_traitsILi96ELi64ELi64ELi4ES3_EELb0ELb1ELb1ELb0ELb0ELb1ELb0ELb1EEEvNS_16Flash_fwd_paramsE$_ZN5flash30compute_attn_1rowblock_splitkvI23Flash_fwd_kernel_traitsILi96ELi64ELi64ELi4ELb0ELb0EN7cutlass6half_tE19Flash_kernel_traitsILi96ELi64ELi64ELi4ES3_EELb0ELb1ELb1ELb0ELb0ELb1ELb0ELb1ENS_16Flash_fwd_paramsEEEvRKT8_iiiii)
        /*0134*/ 	.word	0x00000000


	//----- nvinfo : EIATTR_FRAME_SIZE
	.align		4
.L_62:
        /*0138*/ 	.byte	0x04, 0x11
        /*013a*/ 	.short	(.L_64 - .L_63)
	.align		4
.L_63:
        /*013c*/ 	.word	index@(_ZN5flash24flash_fwd_splitkv_kernelI23Flash_fwd_kernel_traitsILi96ELi64ELi64ELi4ELb0ELb0EN7cutlass6half_tE19Flash_kernel_traitsILi96ELi64ELi64ELi4ES3_EELb0ELb1ELb1ELb0ELb0ELb1ELb0ELb1EEEvNS_16Flash_fwd_paramsE)
        /*0140*/ 	.word	0x00000000


	//----- nvinfo : EIATTR_REGCOUNT
	.align		4
.L_64:
        /*0144*/ 	.byte	0x04, 0x2f
        /*0146*/ 	.short	(.L_66 - .L_65)
	.align		4
.L_65:
        /*0148*/ 	.word	index@(_ZN5flash24flash_fwd_splitkv_kernelI23Flash_fwd_kernel_traitsILi96ELi64ELi64ELi4ELb0ELb0EN7cutlass6half_tE19Flash_kernel_traitsILi96ELi64ELi64ELi4ES3_EELb0ELb1ELb1ELb0ELb0ELb0ELb0ELb1EEEvNS_16Flash_fwd_paramsE)
        /*014c*/ 	.word	0x000000a8


	//----- nvinfo : EIATTR_FRAME_SIZE
	.align		4
.L_66:
        /*0150*/ 	.byte	0x04, 0x11
        /*0152*/ 	.short	(.L_68 - .L_67)
	.align		4
.L_67:
        /*0154*/ 	.word	index@($_ZN5flash24flash_fwd_splitkv_kernelI23Flash_fwd_kernel_traitsILi96ELi64ELi64ELi4ELb0ELb0EN7cutlass6half_tE19Flash_kernel_traitsILi96ELi64ELi64ELi4ES3_EELb0ELb1ELb1ELb0ELb0ELb0ELb0ELb1EEEvNS_16Flash_fwd_paramsE$_ZN5flash30compute_attn_1rowblock_splitkvI23Flash_fwd_kernel_traitsILi96ELi64ELi64ELi4ELb0ELb0EN7cutlass6half_tE19Flash_kernel_traitsILi96ELi64ELi64ELi4ES3_EELb0ELb1ELb1ELb0ELb0ELb0ELb0ELb1ENS_16Flash_fwd_paramsEEEvRKT8_iiiii)
        /*0158*/ 	.word	0x00000000


	//----- nvinfo : EIATTR_FRAME_SIZE
	.align		4
.L_68:
        /*015c*/ 	.byte	0x04, 0x11
        /*015e*/ 	.short	(.L_70 - .L_69)
	.align		4
.L_69:
        /*0160*/ 	.word	index@(_ZN5flash24flash_fwd_splitkv_kernelI23Flash_fwd_kernel_traitsILi96ELi64ELi64ELi4ELb0ELb0EN7cutlass6half_tE19Flash_kernel_traitsILi96ELi64ELi64ELi4ES3_EELb0ELb1ELb1ELb0ELb0ELb0ELb0ELb1EEEvNS_16Flash_fwd_paramsE)
        /*0164*/ 	.word	0x00000000


	//----- nvinfo : EIATTR_REGCOUNT
	.align		4
.L_70:
        /*0168*/ 	.byte	0x04, 0x2f
        /*016a*/ 	.short	(.L_72 - .L_71)
	.align		4
.L_71:
        /*016c*/ 	.word	index@(_ZN5flash24flash_fwd_splitkv_kernelI23Flash_fwd_kernel_traitsILi96ELi64ELi64ELi4ELb0ELb0EN7cutlass6half_tE19Flash_kernel_traitsILi96ELi64ELi64ELi4ES3_EELb0ELb1ELb0ELb0ELb1ELb1ELb0ELb1EEEvNS_16Flash_fwd_paramsE)
        /*0170*/ 	.word	0x000000a8


	//----- nvinfo : EIATTR_FRAME_SIZE
	.align		4
.L_72:
        /*0174*/ 	.byte	0x04, 0x11
        /*0176*/ 	.short	(.L_74 - .L_73)
	.align		4
.L_73:
        /*0178*/ 	.word	index@($_ZN5flash24flash_fwd_splitkv_kernelI23Flash_fwd_kernel_traitsILi96ELi64ELi64ELi4ELb0ELb0EN7cutlass6half_tE19Flash_kernel_traitsILi96ELi64ELi64ELi4ES3_EELb0ELb1ELb0ELb0ELb1ELb1ELb0ELb1EEEvNS_16Flash_fwd_paramsE$_ZN5flash30compute_attn_1rowblock_splitkvI23Flash_fwd_kernel_traitsILi96ELi64ELi64ELi4ELb0ELb0EN7cutlass6half_tE19Flash_kernel_traitsILi96ELi64ELi64ELi4ES3_EELb0ELb1ELb0ELb0ELb1ELb1ELb0ELb1ENS_16Flash_fwd_paramsEEEvRKT8_iiiii)
        /*017c*/ 	.word	0x00000000


	//----- nvinfo : EIATTR_FRAME_SIZE
	.align		4
.L_74:
        /*0180*/ 	.byte	0x04, 0x11
        /*0182*/ 	.short	(.L_76 - .L_75)
	.align		4
.L_75:
        /*0184*/ 	.word	index@(_ZN5flash24flash_fwd_splitkv_kernelI23Flash_fwd_kernel_traitsILi96ELi64ELi64ELi4ELb0ELb0EN7cutlass6half_tE19Flash_kernel_traitsILi96ELi64ELi64ELi4ES3_EELb0ELb1ELb0ELb0ELb1ELb1ELb0ELb1EEEvNS_16Flash_fwd_paramsE)
        /*0188*/ 	.word	0x00000000


	//----- nvinfo : EIATTR_REGCOUNT
	.align		4
.L_76:
        /*018c*/ 	.byte	0x04, 0x2f
        /*018e*/ 	.short	(.L_78 - .L_77)
	.align		4
.L_77:
        /*0190*/ 	.word	index@(_ZN5flash24flash_fwd_splitkv_kernelI23Flash_fwd_kernel_traitsILi96ELi64ELi64ELi4ELb0ELb0EN7cutlass6half_tE19Flash_kernel_traitsILi96ELi64ELi64ELi4ES3_EELb0ELb1ELb0ELb0ELb1ELb0ELb0ELb1EEEvNS_16Flash_fwd_paramsE)
        /*0194*/ 	.word	0x000000a8


	//----- nvinfo : EIATTR_FRAME_SIZE
	.align		4
.L_78:
        /*0198*/ 	.byte	0x04, 0x11
        /*019a*/ 	.short	(.L_80 - .L_79)
	.align		4
.L_79:
        /*019c*/ 	.word	index@($_ZN5flash24flash_fwd_splitkv_kernelI23Flash_fwd_kernel_traitsILi96ELi64ELi64ELi4ELb0ELb0EN7cutlass6half_tE19Flash_kernel_traitsILi96ELi64ELi64ELi4ES3_EELb0ELb1ELb0ELb0ELb1ELb0ELb0ELb1EEEvNS_16Flash_fwd_paramsE$_ZN5flash30compute_attn_1rowblock_splitkvI23Flash_fwd_kernel_traitsILi96ELi64ELi64ELi4ELb0ELb0EN7cutlass6half_tE19Flash_kernel_traitsILi96ELi64ELi64ELi4ES3_EELb0ELb1ELb0ELb0ELb1ELb0ELb0ELb1ENS_16Flash_fwd_paramsEEEvRKT8_iiiii)
        /*01a0*/ 	.word	0x00000000


	//----- nvinfo : EIATTR_FRAME_SIZE
	.align		4
.L_80:
        /*01a4*/ 	.byte	0x04, 0x11
        /*01a6*/ 	.short	(.L_82 - .L_81)
	.align		4
.L_81:
        /*01a8*/ 	.word	index@(_ZN5flash24flash_fwd_splitkv_kernelI23Flash_fwd_kernel_traitsILi96ELi64ELi64ELi4ELb0ELb0EN7cutlass6half_tE19Flash_kernel_traitsILi96ELi64ELi64ELi4ES3_EELb0ELb1ELb0ELb0ELb1ELb0ELb0ELb1EEEvNS_16Flash_fwd_paramsE)
        /*01ac*/ 	.word	0x00000000


	//----- nvinfo : EIATTR_REGCOUNT
	.align		4
.L_82:
        /*01b0*/ 	.byte	0x04, 0x2f
        /*01b2*/ 	.short	(.L_84 - .L_83)
	.align		4
.L_83:
        /*01b4*/ 	.word	index@(_ZN5flash24flash_fwd_splitkv_kernelI23Flash_fwd_kernel_traitsILi96ELi64ELi64ELi4ELb0ELb0EN7cutlass6half_tE19Flash_kernel_traitsILi96ELi64ELi64ELi4ES3_EELb0ELb1ELb1ELb0ELb0ELb1ELb0ELb0EEEvNS_16Flash_fwd_paramsE)
        /*01b8*/ 	.word	0x000000d4


	//----- nvinfo : EIATTR_FRAME_SIZE
	.align		4
.L_84:
        /*01bc*/ 	.byte	0x04, 0x11
        /*01be*/ 	.short	(.L_86 - .L_85)
	.align		4
.L_85:
        /*01c0*/ 	.word	index@($_ZN5flash24flash_fwd_splitkv_kernelI23Flash_fwd_kernel_traitsILi96ELi64ELi64ELi4ELb0ELb0EN7cutlass6half_tE19Flash_kernel_traitsILi96ELi64ELi64ELi4ES3_EELb0ELb1ELb1ELb0ELb0ELb1ELb0ELb0EEEvNS_16Flash_fwd_paramsE$_ZN5flash30compute_attn_1rowblock_splitkvI23Flash_fwd_kernel_traitsILi96ELi64ELi64ELi4ELb0ELb0EN7cutlass6half_tE19Flash_kernel_traitsILi96ELi64ELi64ELi4ES3_EELb0ELb1ELb1ELb0ELb0ELb1ELb0ELb0ENS_16Flash_fwd_paramsEEEvRKT8_iiiii)
        /*01c4*/ 	.word	0x00000000


	//----- nvinfo : EIATTR_FRAME_SIZE
	.align		4
.L_86:
        /*01c8*/ 	.byte	0x04, 0x11
        /*01ca*/ 	.short	(.L_88 - .L_87)
	.align		4
.L_87:
        /*01cc*/ 	.word	index@(_ZN5flash24flash_fwd_splitkv_kernelI23Flash_fwd_kernel_traitsILi96ELi64ELi64ELi4ELb0ELb0EN7cutlass6half_tE19Flash_kernel_traitsILi96ELi64ELi64ELi4ES3_EELb0ELb1ELb1ELb0ELb0ELb1ELb0ELb0EEEvNS_16Flash_fwd_paramsE)
        /*01d0*/ 	.word	0x00000000


	//----- nvinfo : EIATTR_REGCOUNT
	.align		4
.L_88:
        /*01d4*/ 	.byte	0x04, 0x2f
        /*01d6*/ 	.short	(.L_90 - .L_89)
	.align		4
.L_89:
        /*01d8*/ 	.word	index@(_ZN5flash24flash_fwd_splitkv_kernelI23Flash_fwd_kernel_traitsILi96ELi64ELi64ELi4ELb0ELb0EN7cutlass6half_tE19Flash_kernel_traitsILi96ELi64ELi64ELi4ES3_EELb0ELb1ELb1ELb0ELb0ELb0ELb0ELb0EEEvNS_16Flash_fwd_paramsE)
        /*01dc*/ 	.word	0x000000bf


	//----- nvinfo : EIATTR_FRAME_SIZE
	.align		4
.L_90:
        /*01e0*/ 	.byte	0x04, 0x11
        /*01e2*/ 	.short	(.L_92 - .L_91)
	.align		4
.L_91:
        /*01e4*/ 	.word	index@($_ZN5flash24flash_fwd_splitkv_kernelI23Flash_fwd_kernel_traitsILi96ELi64ELi64ELi4ELb0ELb0EN7cutlass6half_tE19Flash_kernel_traitsILi96ELi64ELi64ELi4ES3_EELb0ELb1ELb1ELb0ELb0ELb0ELb0ELb0EEEvNS_16Flash_fwd_paramsE$_ZN5flash30compute_attn_1rowblock_splitkvI23Flash_fwd_kernel_traitsILi96ELi64ELi64ELi4ELb0ELb0EN7cutlass6half_tE19Flash_kernel_traitsILi96ELi64ELi64ELi4ES3_EELb0ELb1ELb1ELb0ELb0ELb0ELb0ELb0ENS_16Flash_fwd_paramsEEEvRKT8_iiiii)
        /*01e8*/ 	.word	0x00000000


	//----- nvinfo : EIATTR_FRAME_SIZE
	.align		4
.L_92:
        /*01ec*/ 	.byte	0x04, 0x11
        /*01ee*/ 	.short	(.L_94 - .L_93)
	.align		4
.L_93:
        /*01f0*/ 	.word	index@(_ZN5flash24flash_fwd_splitkv_kernelI23Flash_fwd_kernel_traitsILi96ELi64ELi64ELi4ELb0ELb0EN7cutlass6half_tE19Flash_kernel_traitsILi96ELi64ELi64ELi4ES3_EELb0ELb1ELb1ELb0ELb0ELb0ELb0ELb0EEEvNS_16Flash_fwd_paramsE)
        /*01f4*/ 	.word	0x00000000


	//----- nvinfo : EIATTR_REGCOUNT
	.align		4
.L_94:
        /*01f8*/ 	.byte	0x04, 0x2f
        /*01fa*/ 	.short	(.L_96 - .L_95)
	.align		4
.L_95:
        /*01fc*/ 	.word	index@(_ZN5flash24flash_fwd_splitkv_kernelI23Flash_fwd_kernel_traitsILi96ELi64ELi64ELi4ELb0ELb0EN7cutlass6half_tE19Flash_kernel_traitsILi96ELi64ELi64ELi4ES3_EELb0ELb1ELb0ELb0ELb1ELb1ELb0ELb0EEEvNS_16Flash_fwd_paramsE)
        /*0200*/ 	.word	0x000000ca


	//----- nvinfo : EIATTR_FRAME_SIZE
	.align		4
.L_96:
        /*0204*/ 	.byte	0x04, 0x11
        /*0206*/ 	.short	(.L_98 - .L_97)
	.align		4
.L_97:
        /*0208*/ 	.word	index@($_ZN5flash24flash_fwd_splitkv_kernelI23Flash_fwd_kernel_traitsILi96ELi64ELi64ELi4ELb0ELb0EN7cutlass6half_tE19Flash_kernel_traitsILi96ELi64ELi64ELi4ES3_EELb0ELb1ELb0ELb0ELb1ELb1ELb0ELb0EEEvNS_16Flash_fwd_paramsE$_ZN5flash30compute_attn_1rowblock_splitkvI23Flash_fwd_kernel_traitsILi96ELi64ELi64ELi4ELb0ELb0EN7cutlass6half_tE19Flash_kernel_traitsILi96ELi64ELi64ELi4ES3_EELb0ELb1ELb0ELb0ELb1ELb1ELb0ELb0ENS_16Flash_fwd_paramsEEEvRKT8_iiiii)
        /*020c*/ 	.word	0x00000000


	//----- nvinfo : EIATTR_FRAME_SIZE
	.align		4
.L_98:
        /*0210*/ 	.byte	0x04, 0x11
        /*0212*/ 	.short	(.L_100 - .L_99)
	.align		4
.L_99:
        /*0214*/ 	.word	index@(_ZN5flash24flash_fwd_splitkv_kernelI23Flash_fwd_kernel_traitsILi96ELi64ELi64ELi4ELb0ELb0EN7cutlass6half_tE19Flash_kernel_traitsILi96ELi64ELi64ELi4ES3_EELb0ELb1ELb0ELb0ELb1ELb1ELb0ELb0EEEvNS_16Flash_fwd_paramsE)
        /*0218*/ 	.word	0x00000000


	//----- nvinfo : EIATTR_REGCOUNT
	.align		4
.L_100:
        /*021c*/ 	.byte	0x04, 0x2f
        /*021e*/ 	.short	(.L_102 - .L_101)
	.align		4
.L_101:
        /*0220*/ 	.word	index@(_ZN5flash24flash_fwd_splitkv_kernelI23Flash_fwd_kernel_traitsILi96ELi64ELi64ELi4ELb0ELb0EN7cutlass6half_tE19Flash_kernel_traitsILi96ELi64ELi64ELi4ES3_EELb0ELb1ELb0ELb0ELb1ELb0ELb0ELb0EEEvNS_16Flash_fwd_paramsE)
        /*0224*/ 	.word	0x000000a8


	//----- nvinfo : EIATTR_FRAME_SIZE
	.align		4
.L_102:
        /*0228*/ 	.byte	0x04, 0x11
        /*022a*/ 	.short	(.L_104 - .L_103)
	.align		4
.L_103:
        /*022c*/ 	.word	index@($_ZN5flash24flash_fwd_splitkv_kernelI23Flash_fwd_kernel_traitsILi96ELi64ELi64ELi4ELb0ELb0EN7cutlass6half_tE19Flash_kernel_traitsILi96ELi64ELi64ELi4ES3_EELb0ELb1ELb0ELb0ELb1ELb0ELb0ELb0EEEvNS_16Flash_fwd_paramsE$_ZN5flash30compute_attn_1rowblock_splitkvI23Flash_fwd_kernel_traitsILi96ELi64ELi64ELi4ELb0ELb0EN7cutlass6half_tE19Flash_kernel_traitsILi96ELi64ELi64ELi4ES3_EELb0ELb1ELb0ELb0ELb1ELb0ELb0ELb0ENS_16Flash_fwd_paramsEEEvRKT8_iiiii)
        /*0230*/ 	.word	0x00000000


	//----- nvinfo : EIATTR_FRAME_SIZE
	.align		4
.L_104:
        /*0234*/ 	.byte	0x04, 0x11
        /*0236*/ 	.short	(.L_106 - .L_105)
	.align		4
.L_105:
        /*0238*/ 	.word	index@(_ZN5flash24flash_fwd_splitkv_kernelI23Flash_fwd_kernel_traitsILi96ELi64ELi64ELi4ELb0ELb0EN7cutlass6half_tE19Flash_kernel_traitsILi96ELi64ELi64ELi4ES3_EELb0ELb1ELb0ELb0ELb1ELb0ELb0ELb0EEEvNS_16Flash_fwd_paramsE)
        /*023c*/ 	.word	0x00000000


	//----- nvinfo : EIATTR_REGCOUNT
	.align		4
.L_106:
        /*0240*/ 	.byte	0x04, 0x2f
        /*0242*/ 	.short	(.L_108 - .L_107)
	.align		4
.L_107:
        /*0244*/ 	.word	index@(_ZN5flash24flash_fwd_splitkv_kernelI23Flash_fwd_kernel_traitsILi96ELi64ELi64ELi4ELb0ELb0EN7cutlass6half_tE19Flash_kernel_traitsILi96ELi64ELi64ELi4ES3_EELb0ELb0ELb1ELb0ELb0ELb1ELb1ELb1EEEvNS_16Flash_fwd_paramsE)
        /*0248*/ 	.word	0x000000a6


	//----- nvinfo : EIATTR_FRAME_SIZE
	.align		4
.L_108:
        /*024c*/ 	.byte	0x04, 0x11
        /*024e*/ 	.short	(.L_110 - .L_109)
	.align		4
.L_109:
        /*0250*/ 	.word	index@($_ZN5flash24flash_fwd_splitkv_kernelI23Flash_fwd_kernel_traitsILi96ELi64ELi64ELi4ELb0ELb0EN7cutlass6half_tE19Flash_kernel_traitsILi96ELi64ELi64ELi4ES3_EELb0ELb0ELb1ELb0ELb0ELb1ELb1ELb1EEEvNS_16Flash_fwd_paramsE$_ZN5flash30compute_attn_1rowblock_splitkvI23Flash_fwd_kernel_traitsILi96ELi64ELi64ELi4ELb0ELb0EN7cutlass6half_tE19Flash_kernel_traitsILi96ELi64ELi64ELi4ES3_EELb0ELb0ELb1ELb0ELb0ELb1ELb1ELb1ENS_16Flash_fwd_paramsEEEvRKT8_iiiii)
        /*0254*/ 	.word	0x00000000


	//----- nvinfo : EIATTR_FRAME_SIZE
	.align		4
.L_110:
        /*0258*/ 	.byte	0x04, 0x11
        /*025a*/ 	.short	(.L_112 - .L_111)
	.align		4
.L_111:
        /*025c*/ 	.word	index@(_ZN5flash24flash_fwd_splitkv_kernelI23Flash_fwd_kernel_traitsILi96ELi64ELi64ELi4ELb0ELb0EN7cutlass6half_tE19Flash_kernel_traitsILi96ELi64ELi64ELi4ES3_EELb0ELb0ELb1ELb0ELb0ELb1ELb1ELb1EEEvNS_16Flash_fwd_paramsE)
        /*0260*/ 	.word	0x00000000


	//----- nvinfo : EIATTR_REGCOUNT
	.align		4
.L_112:
        /*0264*/ 	.byte	0x04, 0x2f
        /*0266*/ 	.short	(.L_114 - .L_113)
	.align		4
.L_113:
        /*0268*/ 	.word	index@(_ZN5flash24flash_fwd_splitkv_kernelI23Flash_fwd_kernel_traitsILi96ELi64ELi64ELi4ELb0ELb0EN7cutlass6half_tE19Flash_kernel_traitsILi96ELi64ELi64ELi4ES3_EELb0ELb0ELb1ELb0ELb0ELb0ELb1ELb1EEEvNS_16Flash_fwd_paramsE)
        /*026c*/ 	.word	0x000000a7


	//----- nvinfo : EIATTR_FRAME_SIZE
	.align		4
.L_114:
        /*0270*/ 	.byte	0x04, 0x11
        /*0272*/ 	.short	(.L_116 - .L_115)
	.align		4
.L_115:
        /*0274*/ 	.word	index@($_ZN5flash24flash_fwd_splitkv_kernelI23Flash_fwd_kernel_traitsILi96ELi64ELi64ELi4ELb0ELb0EN7cutlass6half_tE19Flash_kernel_traitsILi96ELi64ELi64ELi4ES3_EELb0ELb0ELb1ELb0ELb0ELb0ELb1ELb1EEEvNS_16Flash_fwd_paramsE$_ZN5flash30compute_attn_1rowblock_splitkvI23Flash_fwd_kernel_traitsILi96ELi64ELi64ELi4ELb0ELb0EN7cutlass6half_tE19Flash_kernel_traitsILi96ELi64ELi64ELi4ES3_EELb0ELb0ELb1ELb0ELb0ELb0ELb1ELb1ENS_16Flash_fwd_paramsEEEvRKT8_iiiii)
        /*0278*/ 	.word	0x00000000


	//----- nvinfo : EIATTR_FRAME_SIZE
	.align		4
.L_116:
        /*027c*/ 	.byte	0x04, 0x11
        /*027e*/ 	.short	(.L_118 - .L_117)
	.align		4
.L_117:
        /*0280*/ 	.word	index@(_ZN5flash24flash_fwd_splitkv_kernelI23Flash_fwd_kernel_traitsILi96ELi64ELi64ELi4ELb0ELb0EN7cutlass6half_tE19Flash_kernel_traitsILi96ELi64ELi64ELi4ES3_EELb0ELb0ELb1ELb0ELb0ELb0ELb1ELb1EEEvNS_16Flash_fwd_paramsE)
        /*0284*/ 	.word	0x00000000


	//----- nvinfo : EIATTR_REGCOUNT
	.align		4
.L_118:
        /*0288*/ 	.byte	0x04, 0x2f
        /*028a*/ 	.short	(.L_120 - .L_119)
	.align		4
.L_119:
        /*028c*/ 	.word	index@(_ZN5flash24flash_fwd_splitkv_kernelI23Flash_fwd_kernel_traitsILi96ELi64ELi64ELi4ELb0ELb0EN7cutlass6half_tE19Flash_kernel_traitsILi96ELi64ELi64ELi4ES3_EELb0ELb0ELb0ELb0ELb1ELb1ELb1ELb1EEEvNS_16Flash_fwd_paramsE)
        /*0290*/ 	.word	0x0000009d


	//----- nvinfo : EIATTR_FRAME_SIZE
	.align		4
.L_120:
        /*0294*/ 	.byte	0x04, 0x11
        /*0296*/ 	.short	(.L_122 - .L_121)
	.align		4
.L_121:
        /*0298*/ 	.word	index@($_ZN5flash24flash_fwd_splitkv_kernelI23Flash_fwd_kernel_traitsILi96ELi64ELi64ELi4ELb0ELb0EN7cutlass6half_tE19Flash_kernel_traitsILi96ELi64ELi64ELi4ES3_EELb0ELb0ELb0ELb0ELb1ELb1ELb1ELb1EEEvNS_16Flash_fwd_paramsE$_ZN5flash30compute_attn_1rowblock_splitkvI23Flash_fwd_kernel_traitsILi96ELi64ELi64ELi4ELb0ELb0EN7cutlass6half_tE19Flash_kernel_traitsILi96ELi64ELi64ELi4ES3_EELb0ELb0ELb0ELb0ELb1ELb1ELb1ELb1ENS_16Flash_fwd_paramsEEEvRKT8_iiiii)
        /*029c*/ 	.word	0x00000000


	//----- nvinfo : EIATTR_FRAME_SIZE
	.align		4
.L_122:
        /*02a0*/ 	.byte	0x04, 0x11
        /*02a2*/ 	.short	(.L_124 - .L_123)
	.align		4
.L_123:
        /*02a4*/ 	.word	index@(_ZN5flash24flash_fwd_splitkv_kernelI23Flash_fwd_kernel_traitsILi96ELi64ELi64ELi4ELb0ELb0EN7cutlass6half_tE19Flash_kernel_traitsILi96ELi64ELi64ELi4ES3_EELb0ELb0ELb0ELb0ELb1ELb1ELb1ELb1EEEvNS_16Flash_fwd_paramsE)
        /*02a8*/ 	.word	0x00000000


	//----- nvinfo : EIATTR_REGCOUNT
	.align		4
.L_124:
        /*02ac*/ 	.byte	0x04, 0x2f
        /*02ae*/ 	.short	(.L_126 - .L_125)
	.align		4
.L_125:
        /*02b0*/ 	.word	index@(_ZN5flash24flash_fwd_splitkv_kernelI23Flash_fwd_kernel_traitsILi96ELi64ELi64ELi4ELb0ELb0EN7cutlass6half_tE19Flash_kernel_traitsILi96ELi64ELi64ELi4ES3_EELb0ELb0ELb0ELb0ELb1ELb0ELb1ELb1EEEvNS_16Flash_fwd_paramsE)
        /*02b4*/ 	.word	0x00000093


	//----- nvinfo : EIATTR_FRAME_SIZE
	.align		4
.L_126:
        /*02b8*/ 	.byte	0x04, 0x11
        /*02ba*/ 	.short	(.L_128 - .L_127)
	.align		4
.L_127:
        /*02bc*/ 	.word	index@($_ZN5flash24flash_fwd_splitkv_kernelI23Flash_fwd_kernel_traitsILi96ELi64ELi64ELi4ELb0ELb0EN7cutlass6half_tE19Flash_kernel_traitsILi96ELi64ELi64ELi4ES3_EELb0ELb0ELb0ELb0ELb1ELb0ELb1ELb1EEEvNS_16Flash_fwd_paramsE$_ZN5flash30compute_attn_1rowblock_splitkvI23Flash_fwd_kernel_traitsILi96ELi64ELi64ELi4ELb0ELb0EN7cutlass6half_tE19Flash_kernel_traitsILi96ELi64ELi64ELi4ES3_EELb0ELb0ELb0ELb0ELb1ELb0ELb1ELb1ENS_16Flash_fwd_paramsEEEvRKT8_iiiii)
        /*02c0*/ 	.word	0x00000000


	//----- nvinfo : EIATTR_FRAME_SIZE
	.align		4
.L_128:
        /*02c4*/ 	.byte	0x04, 0x11
        /*02c6*/ 	.short	(.L_130 - .L_129)
	.align		4
.L_129:
        /*02c8*/ 	.word	index@(_ZN5flash24flash_fwd_splitkv_kernelI23Flash_fwd_kernel_traitsILi96ELi64ELi64ELi4ELb0ELb0EN7cutlass6half_tE19Flash_kernel_traitsILi96ELi64ELi64ELi4ES3_EELb0ELb0ELb0ELb0ELb1ELb0ELb1ELb1EEEvNS_16Flash_fwd_paramsE)
        /*02cc*/ 	.word	0x00000000


	//----- nvinfo : EIATTR_REGCOUNT
	.align		4
.L_130:
        /*02d0*/ 	.byte	0x04, 0x2f
        /*02d2*/ 	.short	(.L_132 - .L_131)
	.align		4
.L_131:
        /*02d4*/ 	.word	index@(_ZN5flash24flash_fwd_splitkv_kernelI23Flash_fwd_kernel_traitsILi96ELi64ELi64ELi4ELb0ELb0EN7cutlass6half_tE19Flash_kernel_traitsILi96ELi64ELi64ELi4ES3_EELb0ELb0ELb1ELb0ELb0ELb1ELb1ELb0EEEvNS_16Flash_fwd_paramsE)
        /*02d8*/ 	.word	0x000000a7


	//----- nvinfo : EIATTR_FRAME_SIZE
	.align		4
.L_132:
        /*02dc*/ 	.byte	0x04, 0x11
        /*02de*/ 	.short	(.L_134 - .L_133)
	.align		4
.L_133:
        /*02e0*/ 	.word	index@($_ZN5flash24flash_fwd_splitkv_kernelI23Flash_fwd_kernel_traitsILi96ELi64ELi64ELi4ELb0ELb0EN7cutlass6half_tE19Flash_kernel_traitsILi96ELi64ELi64ELi4ES3_EELb0ELb0ELb1ELb0ELb0ELb1ELb1ELb0EEEvNS_16Flash_fwd_paramsE$_ZN5flash30compute_attn_1rowblock_splitkvI23Flash_fwd_kernel_traitsILi96ELi64ELi64ELi4ELb0ELb0EN7cutlass6half_tE19Flash_kernel_traitsILi96ELi64ELi64ELi4ES3_EELb0ELb0ELb1ELb0ELb0ELb1ELb1ELb0ENS_16Flash_fwd_paramsEEEvRKT8_iiiii)
        /*02e4*/ 	.word	0x00000000


	//----- nvinfo : EIATTR_FRAME_SIZE
	.align		4
.L_134:
        /*02e8*/ 	.byte	0x04, 0x11
        /*02ea*/ 	.short	(.L_136 - .L_135)
	.align		4
.L_135:
        /*02ec*/ 	.word	index@(_ZN5flash24flash_fwd_splitkv_kernelI23Flash_fwd_kernel_traitsILi96ELi64ELi64ELi4ELb0ELb0EN7cutlass6half_tE19Flash_kernel_traitsILi96ELi64ELi64ELi4ES3_EELb0ELb0ELb1ELb0ELb0ELb1ELb1ELb0EEEvNS_16Flash_fwd_paramsE)
        /*02f0*/ 	.word	0x00000000


	//----- nvinfo : EIATTR_REGCOUNT
	.align		4
.L_136:
        /*02f4*/ 	.byte	0x04, 0x2f
        /*02f6*/ 	.short	(.L_138 - .L_137)
	.align		4
.L_137:
        /*02f8*/ 	.word	index@(_ZN5flash24flash_fwd_splitkv_kernelI23Flash_fwd_kernel_traitsILi96ELi64ELi64ELi4ELb0ELb0EN7cutlass6half_tE19Flash_kernel_traitsILi96ELi64ELi64ELi4ES3_EELb0ELb0ELb1ELb0ELb0ELb0ELb1ELb0EEEvNS_16Flash_fwd_paramsE)
        /*02fc*/ 	.word	0x000000a8


	//----- nvinfo : EIATTR_FRAME_SIZE
	.align		4
.L_138:
        /*0300*/ 	.byte	0x04, 0x11
        /*0302*/ 	.short	(.L_140 - .L_139)
	.align		4
.L_139:
        /*0304*/ 	.word	index@($_ZN5flash24flash_fwd_splitkv_kernelI23Flash_fwd_kernel_traitsILi96ELi64ELi64ELi4ELb0ELb0EN7cutlass6half_tE19Flash_kernel_traitsILi96ELi64ELi64ELi4ES3_EELb0ELb0ELb1ELb0ELb0ELb0ELb1ELb0EEEvNS_16Flash_fwd_paramsE$_ZN5flash30compute_attn_1rowblock_splitkvI23Flash_fwd_kernel_traitsILi96ELi64ELi64ELi4ELb0ELb0EN7cutlass6half_tE19Flash_kernel_traitsILi96ELi64ELi64ELi4ES3_EELb0ELb0ELb1ELb0ELb0ELb0ELb1ELb0ENS_16Flash_fwd_paramsEEEvRKT8_iiiii)
        /*0308*/ 	.word	0x00000000


	//----- nvinfo : EIATTR_FRAME_SIZE
	.align		4
.L_140:
        /*030c*/ 	.byte	0x04, 0x11
        /*030e*/ 	.short	(.L_142 - .L_141)
	.align		4
.L_141:
        /*0310*/ 	.word	index@(_ZN5flash24flash_fwd_splitkv_kernelI23Flash_fwd_kernel_traitsILi96ELi64ELi64ELi4ELb0ELb0EN7cutlass6half_tE19Flash_kernel_traitsILi96ELi64ELi64ELi4ES3_EELb0ELb0ELb1ELb0ELb0ELb0ELb1ELb0EEEvNS_16Flash_fwd_paramsE)
        /*0314*/ 	.word	0x00000000


	//----- nvinfo : EIATTR_REGCOUNT
	.align		4
.L_142:
        /*0318*/ 	.byte	0x04, 0x2f
        /*031a*/ 	.short	(.L_144 - .L_143)
	.align		4
.L_143:
        /*031c*/ 	.word	index@(_ZN5flash24flash_fwd_splitkv_kernelI23Flash_fwd_kernel_traitsILi96ELi64ELi64ELi4ELb0ELb0EN7cutlass6half_tE19Flash_kernel_traitsILi96ELi64ELi64ELi4ES3_EELb0ELb0ELb0ELb1ELb1ELb1ELb1ELb0EEEvNS_16Flash_fwd_paramsE)
        /*0320*/ 	.word	0x000000a6


	//----- nvinfo : EIATTR_FRAME_SIZE
	.align		4
.L_144:
        /*0324*/ 	.byte	0x04, 0x11
        /*0326*/ 	.short	(.L_146 - .L_145)
	.align		4
.L_145:
        /*0328*/ 	.word	index@($_ZN5flash24flash_fwd_splitkv_kernelI23Flash_fwd_kernel_traitsILi96ELi64ELi64ELi4ELb0ELb0EN7cutlass6half_tE19Flash_kernel_traitsILi96ELi64ELi64ELi4ES3_EELb0ELb0ELb0ELb1ELb1ELb1ELb1ELb0EEEvNS_16Flash_fwd_paramsE$_ZN5flash30compute_attn_1rowblock_splitkvI23Flash_fwd_kernel_traitsILi96ELi64ELi64ELi4ELb0ELb0EN7cutlass6half_tE19Flash_kernel_traitsILi96ELi64ELi64ELi4ES3_EELb0ELb0ELb0ELb1ELb1ELb1ELb1ELb0ENS_16Flash_fwd_paramsEEEvRKT8_iiiii)
        /*032c*/ 	.word	0x00000000


	//----- nvinfo : EIATTR_FRAME_SIZE
	.align		4
.L_146:
        /*0330*/ 	.byte	0x04, 0x11
        /*0332*/ 	.short	(.L_148 - .L_147)
	.align		4
.L_147:
        /*0334*/ 	.word	index@(_ZN5flash24flash_fwd_splitkv_kernelI23Flash_fwd_kernel_traitsILi96ELi64ELi64ELi4ELb0ELb0EN7cutlass6half_tE19Flash_kernel_traitsILi96ELi64ELi64ELi4ES3_EELb0ELb0ELb0ELb1ELb1ELb1ELb1ELb0EEEvNS_16Flash_fwd_paramsE)
        /*0338*/ 	.word	0x00000000


	//----- nvinfo : EIATTR_REGCOUNT
	.align		4
.L_148:
        /*033c*/ 	.byte	0x04, 0x2f
        /*033e*/ 	.short	(.L_150 - .L_149)
	.align		4
.L_149:
        /*0340*/ 	.word	index@(_ZN5flash24flash_fwd_splitkv_kernelI23Flash_fwd_kernel_traitsILi96ELi64ELi64ELi4ELb0ELb0EN7cutlass6half_tE19Flash_kernel_traitsILi96ELi64ELi64ELi4ES3_EELb0ELb0ELb0ELb1ELb1ELb0ELb1ELb0EEEvNS_16Flash_fwd_paramsE)
        /*0344*/ 	.word	0x000000b2


	//----- nvinfo : EIATTR_FRAME_SIZE
	.align		4
.L_150:
        /*0348*/ 	.byte	0x04, 0x11
        /*034a*/ 	.short	(.L_152 - .L_151)
	.align		4
.L_151:
        /*034c*/ 	.word	index@($_ZN5flash24flash_fwd_splitkv_kernelI23Flash_fwd_kernel_traitsILi96ELi64ELi64ELi4ELb0ELb0EN7cutlass6half_tE19Flash_kernel_traitsILi96ELi64ELi64ELi4ES3_EELb0ELb0ELb0ELb1ELb1ELb0ELb1ELb0EEEvNS_16Flash_fwd_paramsE$_ZN5flash30compute_attn_1rowblock_splitkvI23Flash_fwd_kernel_traitsILi96ELi64ELi64ELi4ELb0ELb0EN7cutlass6half_tE19Flash_kernel_traitsILi96ELi64ELi64ELi4ES3_EELb0ELb0ELb0ELb1ELb1ELb0ELb1ELb0ENS_16Flash_fwd_paramsEEEvRKT8_iiiii)
        /*0350*/ 	.word	0x00000000


	//----- nvinfo : EIATTR_FRAME_SIZE
	.align		4
.L_152:
        /*0354*/ 	.byte	0x04, 0x11
        /*0356*/ 	.short	(.L_154 - .L_153)
	.align		4
.L_153:
        /*0358*/ 	.word	index@(_ZN5flash24flash_fwd_splitkv_kernelI23Flash_fwd_kernel_traitsILi96ELi64ELi64ELi4ELb0ELb0EN7cutlass6half_tE19Flash_kernel_traitsILi96ELi64ELi64ELi4ES3_EELb0ELb0ELb0ELb1ELb1ELb0ELb1ELb0EEEvNS_16Flash_fwd_paramsE)
        /*035c*/ 	.word	0x00000000


	//----- nvinfo : EIATTR_REGCOUNT
	.align		4
.L_154:
        /*0360*/ 	.byte	0x04, 0x2f
        /*0362*/ 	.short	(.L_156 - .L_155)
	.align		4
.L_155:
        /*0364*/ 	.word	index@(_ZN5flash24flash_fwd_splitkv_kernelI23Flash_fwd_kernel_traitsILi96ELi64ELi64ELi4ELb0ELb0EN7cutlass6half_tE19Flash_kernel_traitsILi96ELi64ELi64ELi4ES3_EELb0ELb0ELb1ELb0ELb0ELb1ELb0ELb1EEEvNS_16Flash_fwd_paramsE)
        /*0368*/ 	.word	0x000000a6


	//----- nvinfo : EIATTR_FRAME_SIZE
	.align		4
.L_156:
        /*036c*/ 	.byte	0x04, 0x11
        /*036e*/ 	.short	(.L_158 - .L_157)
	.align		4
.L_157:
        /*0370*/ 	.word	index@($_ZN5flash24flash_fwd_splitkv_kernelI23Flash_fwd_kernel_traitsILi96ELi64ELi64ELi4ELb0ELb0EN7cutlass6half_tE19Flash_kernel_traitsILi96ELi64ELi64ELi4ES3_EELb0ELb0ELb1ELb0ELb0ELb1ELb0ELb1EEEvNS_16Flash_fwd_paramsE$_ZN5flash30compute_attn_1rowblock_splitkvI23Flash_fwd_kernel_traitsILi96ELi64ELi64ELi4ELb0ELb0EN7cutlass6half_tE19Flash_kernel_traitsILi96ELi64ELi64ELi4ES3_EELb0ELb0ELb1ELb0ELb0ELb1ELb0ELb1ENS_16Flash_fwd_paramsEEEvRKT8_iiiii)
        /*0374*/ 	.word	0x00000000


	//----- nvinfo : EIATTR_FRAME_SIZE
	.align		4
.L_158:
        /*0378*/ 	.byte	0x04, 0x11
        /*037a*/ 	.short	(.L_160 - .L_159)
	.align		4
.L_159:
        /*037c*/ 	.word	index@(_ZN5flash24flash_fwd_splitkv_kernelI23Flash_fwd_kernel_traitsILi96ELi64ELi64ELi4ELb0ELb0EN7cutlass6half_tE19Flash_kernel_traitsILi96ELi64ELi64ELi4ES3_EELb0ELb0ELb1ELb0ELb0ELb1ELb0ELb1EEEvNS_16Flash_fwd_paramsE)
        /*0380*/ 	.word	0x00000000


	//----- nvinfo : EIATTR_REGCOUNT
	.align		4
.L_160:
        /*0384*/ 	.byte	0x04, 0x2f
        /*0386*/ 	.short	(.L_162 - .L_161)
	.align		4
.L_161:
        /*0388*/ 	.word	index@(_ZN5flash24flash_fwd_splitkv_kernelI23Flash_fwd_kernel_traitsILi96ELi64ELi64ELi4ELb0ELb0EN7cutlass6half_tE19Flash_kernel_traitsILi96ELi64ELi64ELi4ES3_EELb0ELb0ELb1ELb0ELb0ELb0ELb0ELb1EEEvNS_16Flash_fwd_paramsE)
        /*038c*/ 	.word	0x000000a7


	//----- nvinfo : EIATTR_FRAME_SIZE
	.align		4
.L_162:
        /*0390*/ 	.byte	0x04, 0x11
        /*0392*/ 	.short	(.L_164 - .L_163)
	.align		4
.L_163:
        /*0394*/ 	.word	index@($_ZN5flash24flash_fwd_splitkv_kernelI23Flash_fwd_kernel_traitsILi96ELi64ELi64ELi4ELb0ELb0EN7cutlass6half_tE19Flash_kernel_traitsILi96ELi64ELi64ELi4ES3_EELb0ELb0ELb1ELb0ELb0ELb0ELb0ELb1EEEvNS_16Flash_fwd_paramsE$_ZN5flash30compute_attn_1rowblock_splitkvI23Flash_fwd_kernel_traitsILi96ELi64ELi64ELi4ELb0ELb0EN7cutlass6half_tE19Flash_kernel_traitsILi96ELi64ELi64ELi4ES3_EELb0ELb0ELb1ELb0ELb0ELb0ELb0ELb1ENS_16Flash_fwd_paramsEEEvRKT8_iiiii)
        /*0398*/ 	.word	0x00000000


	//----- nvinfo : EIATTR_FRAME_SIZE
	.align		4
.L_164:
        /*039c*/ 	.byte	0x04, 0x11
        /*039e*/ 	.short	(.L_166 - .L_165)
	.align		4
.L_165:
        /*03a0*/ 	.word	index@(_ZN5flash24flash_fwd_splitkv_kernelI23Flash_fwd_kernel_traitsILi96ELi64ELi64ELi4ELb0ELb0EN7cutlass6half_tE19Flash_kernel_traitsILi96ELi64ELi64ELi4ES3_EELb0ELb0ELb1ELb0ELb0ELb0ELb0ELb1EEEvNS_16Flash_fwd_paramsE)
        /*03a4*/ 	.word	0x00000000


	//----- nvinfo : EIATTR_REGCOUNT
	.align		4
.L_166:
        /*03a8*/ 	.byte	0x04, 0x2f
        /*03aa*/ 	.short	(.L_168 - .L_167)
	.align		4
.L_167:
        /*03ac*/ 	.word	index@(_ZN5flash24flash_fwd_splitkv_kernelI23Flash_fwd_kernel_traitsILi96ELi64ELi64ELi4ELb0ELb0EN7cutlass6half_tE19Flash_kernel_traitsILi96ELi64ELi64ELi4ES3_EELb0ELb0ELb0ELb0ELb1ELb1ELb0ELb1EEEvNS_16Flash_fwd_paramsE)
        /*03b0*/ 	.word	0x0000009e


	//----- nvinfo : EIATTR_FRAME_SIZE
	.align		4
.L_168:
        /*03b4*/ 	.byte	0x04, 0x11
        /*03b6*/ 	.short	(.L_170 - .L_169)
	.align		4
.L_169:
        /*03b8*/ 	.word	index@($_ZN5flash24flash_fwd_splitkv_kernelI23Flash_fwd_kernel_traitsILi96ELi64ELi64ELi4ELb0ELb0EN7cutlass6half_tE19Flash_kernel_traitsILi96ELi64ELi64ELi4ES3_EELb0ELb0ELb0ELb0ELb1ELb1ELb0ELb1EEEvNS_16Flash_fwd_paramsE$_ZN5flash30compute_attn_1rowblock_splitkvI23Flash_fwd_kernel_traitsILi96ELi64ELi64ELi4ELb0ELb0EN7cutlass6half_tE19Flash_kernel_traitsILi96ELi64ELi64ELi4ES3_EELb0ELb0ELb0ELb0ELb1ELb1ELb0ELb1ENS_16Flash_fwd_paramsEEEvRKT8_iiiii)
        /*03bc*/ 	.word	0x00000000


	//----- nvinfo : EIATTR_FRAME_SIZE
	.align		4
.L_170:
        /*03c0*/ 	.byte	0x04, 0x11
        /*03c2*/ 	.short	(.L_172 - .L_171)
	.align		4
.L_171:
        /*03c4*/ 	.word	index@(_ZN5flash24flash_fwd_splitkv_kernelI23Flash_fwd_kernel_traitsILi96ELi64ELi64ELi4ELb0ELb0EN7cutlass6half_tE19Flash_kernel_traitsILi96ELi64ELi64ELi4ES3_EELb0ELb0ELb0ELb0ELb1ELb1ELb0ELb1EEEvNS_16Flash_fwd_paramsE)
        /*03c8*/ 	.word	0x00000000


	//----- nvinfo : EIATTR_REGCOUNT
	.align		4
.L_172:
        /*03cc*/ 	.byte	0x04, 0x2f
        /*03ce*/ 	.short	(.L_174 - .L_173)
	.align		4
.L_173:
        /*03d0*/ 	.word	index@(_ZN5flash24flash_fwd_splitkv_kernelI23Flash_fwd_kernel_traitsILi96ELi64ELi64ELi4ELb0ELb0EN7cutlass6half_tE19Flash_kernel_traitsILi96ELi64ELi64ELi4ES3_EELb0ELb0ELb0ELb0ELb1ELb0ELb0ELb1EEEvNS_16Flash_fwd_paramsE)
        /*03d4*/ 	.word	0x00000090


	//----- nvinfo : EIATTR_FRAME_SIZE
	.align		4
.L_174:
        /*03d8*/ 	.byte	0x04, 0x11
        /*03da*/ 	.short	(.L_176 - .L_175)
	.align		4
.L_175:
        /*03dc*/ 	.word	index@($_ZN5flash24flash_fwd_splitkv_kernelI23Flash_fwd_kernel_traitsILi96ELi64ELi64ELi4ELb0ELb0EN7cutlass6half_tE19Flash_kernel_traitsILi96ELi64ELi64ELi4ES3_EELb0ELb0ELb0ELb0ELb1ELb0ELb0ELb1EEEvNS_16Flash_fwd_paramsE$_ZN5flash30compute_attn_1rowblock_splitkvI23Flash_fwd_kernel_traitsILi96ELi64ELi64ELi4ELb0ELb0EN7cutlass6half_tE19Flash_kernel_traitsILi96ELi64ELi64ELi4ES3_EELb0ELb0ELb0ELb0ELb1ELb0ELb0ELb1ENS_16Flash_fwd_paramsEEEvRKT8_iiiii)
        /*03e0*/ 	.word	0x00000000


	//----- nvinfo : EIATTR_FRAME_SIZE
	.align		4
.L_176:
        /*03e4*/ 	.byte	0x04, 0x11
        /*03e6*/ 	.short	(.L_178 - .L_177)
	.align		4
.L_177:
        /*03e8*/ 	.word	index@(_ZN5flash24flash_fwd_splitkv_kernelI23Flash_fwd_kernel_traitsILi96ELi64ELi64ELi4ELb0ELb0EN7cutlass6half_tE19Flash_kernel_traitsILi96ELi64ELi64ELi4ES3_EELb0ELb0ELb0ELb0ELb1ELb0ELb0ELb1EEEvNS_16Flash_fwd_paramsE)
        /*03ec*/ 	.word	0x00000000


	//----- nvinfo : EIATTR_REGCOUNT
	.align		4
.L_178:
        /*03f0*/ 	.byte	0x04, 0x2f
        /*03f2*/ 	.short	(.L_180 - .L_179)
	.align		4
.L_179:
        /*03f4*/ 	.word	index@(_ZN5flash24flash_fwd_splitkv_kernelI23Flash_fwd_kernel_traitsILi96ELi64ELi64ELi4ELb0ELb0EN7cutlass6half_tE19Flash_kernel_traitsILi96ELi64ELi64ELi4ES3_EELb0ELb0ELb1ELb0ELb0ELb1ELb0ELb0EEEvNS_16Flash_fwd_paramsE)
        /*03f8*/ 	.word	0x000000c4


	//----- nvinfo : EIATTR_FRAME_SIZE
	.align		4
.L_180:
        /*03fc*/ 	.byte	0x04, 0x11
        /*03fe*/ 	.short	(.L_182 - .L_181)
	.align		4
.L_181:
        /*0400*/ 	.word	index@($_ZN5flash24flash_fwd_splitkv_kernelI23Flash_fwd_kernel_traitsILi96ELi64ELi64ELi4ELb0ELb0EN7cutlass6half_tE19Flash_kernel_traitsILi96ELi64ELi64ELi4ES3_EELb0ELb0ELb1ELb0ELb0ELb1ELb0ELb0EEEvNS_16Flash_fwd_paramsE$_ZN5flash30compute_attn_1rowblock_splitkvI23Flash_fwd_kernel_traitsILi96ELi64ELi64ELi4ELb0ELb0EN7cutlass6half_tE19Flash_kernel_traitsILi96ELi64ELi64ELi4ES3_EELb0ELb0ELb1ELb0ELb0ELb1ELb0ELb0ENS_16Flash_fwd_paramsEEEvRKT8_iiiii)
        /*0404*/ 	.word	0x00000000


	//----- nvinfo : EIATTR_FRAME_SIZE
	.align		4
.L_182:
        /*0408*/ 	.byte	0x04, 0x11
        /*040a*/ 	.short	(.L_184 - .L_183)
	.align		4
.L_183:
        /*040c*/ 	.word	index@(_ZN5flash24flash_fwd_splitkv_kernelI23Flash_fwd_kernel_traitsILi96ELi64ELi64ELi4ELb0ELb0EN7cutlass6half_tE19Flash_kernel_traitsILi96ELi64ELi64ELi4ES3_EELb0ELb0ELb1ELb0ELb0ELb1ELb0ELb0EEEvNS_16Flash_fwd_paramsE)
        /*0410*/ 	.word	0x00000000


	//----- nvinfo : EIATTR_REGCOUNT
	.align		4
.L_184:
        /*0414*/ 	.byte	0x04, 0x2f
        /*0416*/ 	.short	(.L_186 - .L_185)
	.align		4
.L_185:
        /*0418*/ 	.word	index@(_ZN5flash24flash_fwd_splitkv_kernelI23Flash_fwd_kernel_traitsILi96ELi64ELi64ELi4ELb0ELb0EN7cutlass6half_tE19Flash_kernel_traitsILi96ELi64ELi64ELi4ES3_EELb0ELb0ELb1ELb0ELb0ELb0ELb0ELb0EEEvNS_16Flash_fwd_paramsE)
        /*041c*/ 	.word	0x000000a8


	//----- nvinfo : EIATTR_FRAME_SIZE
	.align		4
.L_186:
        /*0420*/ 	.byte	0x04, 0x11
        /*0422*/ 	.short	(.L_188 - .L_187)
	.align		4
.L_187:
        /*0424*/ 	.word	index@($_ZN5flash24flash_fwd_splitkv_kernelI23Flash_fwd_kernel_traitsILi96ELi64ELi64ELi4ELb0ELb0EN7cutlass6half_tE19Flash_kernel_traitsILi96ELi64ELi64ELi4ES3_EELb0ELb0ELb1ELb0ELb0ELb0ELb0ELb0EEEvNS_16Flash_fwd_paramsE$_ZN5flash30compute_attn_1rowblock_splitkvI23Flash_fwd_kernel_traitsILi96ELi64ELi64ELi4ELb0ELb0EN7cutlass6half_tE19Flash_kernel_traitsILi96ELi64ELi64ELi4ES3_EELb0ELb0ELb1ELb0ELb0ELb0ELb0ELb0ENS_16Flash_fwd_paramsEEEvRKT8_iiiii)
        /*0428*/ 	.word	0x00000000


	//----- nvinfo : EIATTR_FRAME_SIZE
	.align		4
.L_188:
        /*042c*/ 	.byte	0x04, 0x11
        /*042e*/ 	.short	(.L_190 - .L_189)
	.align		4
.L_189:
        /*0430*/ 	.word	index@(_ZN5flash24flash_fwd_splitkv_kernelI23Flash_fwd_kernel_traitsILi96ELi64ELi64ELi4ELb0ELb0EN7cutlass6half_tE19Flash_kernel_traitsILi96ELi64ELi64ELi4ES3_EELb0ELb0ELb1ELb0ELb0ELb0ELb0ELb0EEEvNS_16Flash_fwd_paramsE)
        /*0434*/ 	.word	0x00000000


	//----- nvinfo : EIATTR_REGCOUNT
	.align		4
.L_190:
        /*0438*/ 	.byte	0x04, 0x2f
        /*043a*/ 	.short	(.L_192 - .L_191)
	.align		4
.L_191:
        /*043c*/ 	.word	index@(_ZN5flash24flash_fwd_splitkv_kernelI23Flash_fwd_kernel_traitsILi96ELi64ELi64ELi4ELb0ELb0EN7cutlass6half_tE19Flash_kernel_traitsILi96ELi64ELi64ELi4ES3_EELb0ELb0ELb0ELb1ELb1ELb1ELb0ELb0EEEvNS_16Flash_fwd_paramsE)
        /*0440*/ 	.word	0x000000a6


	//----- nvinfo : EIATTR_FRAME_SIZE
	.align		4
.L_192:
        /*0444*/ 	.byte	0x04, 0x11
        /*0446*/ 	.short	(.L_194 - .L_193)
	.align		4
.L_193:
        /*0448*/ 	.word	index@($_ZN5flash24flash_fwd_splitkv_kernelI23Flash_fwd_kernel_traitsILi96ELi64ELi64ELi4ELb0ELb0EN7cutlass6half_tE19Flash_kernel_traitsILi96ELi64ELi64ELi4ES3_EELb0ELb0ELb0ELb1ELb1ELb1ELb0ELb0EEEvNS_16Flash_fwd_paramsE$_ZN5flash30compute_attn_1rowblock_splitkvI23Flash_fwd_kernel_traitsILi96ELi64ELi64ELi4ELb0ELb0EN7cutlass6half_tE19Flash_kernel_traitsILi96ELi64ELi64ELi4ES3_EELb0ELb0ELb0ELb1ELb1ELb1ELb0ELb0ENS_16Flash_fwd_paramsEEEvRKT8_iiiii)
        /*044c*/ 	.word	0x00000000


	//----- nvinfo : EIATTR_FRAME_SIZE
	.align		4
.L_194:
        /*0450*/ 	.byte	0x04, 0x11
        /*0452*/ 	.short	(.L_196 - .L_195)
	.align		4
.L_195:
        /*0454*/ 	.word	index@(_ZN5flash24flash_fwd_splitkv_kernelI23Flash_fwd_kernel_traitsILi96ELi64ELi64ELi4ELb0ELb0EN7cutlass6half_tE19Flash_kernel_traitsILi96ELi64ELi64ELi4ES3_EELb0ELb0ELb0ELb1ELb1ELb1ELb0ELb0EEEvNS_16Flash_fwd_paramsE)
        /*0458*/ 	.word	0x00000000


	//----- nvinfo : EIATTR_REGCOUNT
	.align		4
.L_196:
        /*045c*/ 	.byte	0x04, 0x2f
        /*045e*/ 	.short	(.L_198 - .L_197)
	.align		4
.L_197:
        /*0460*/ 	.word	index@(_ZN5flash24flash_fwd_splitkv_kernelI23Flash_fwd_kernel_traitsILi96ELi64ELi64ELi4ELb0ELb0EN7cutlass6half_tE19Flash_kernel_traitsILi96ELi64ELi64ELi4ES3_EELb0ELb0ELb0ELb1ELb1ELb0ELb0ELb0EEEvNS_16Flash_fwd_paramsE)
        /*0464*/ 	.word	0x000000b2


	//----- nvinfo : EIATTR_FRAME_SIZE
	.align		4
.L_198:
        /*0468*/ 	.byte	0x04, 0x11
        /*046a*/ 	.short	(.L_200 - .L_199)
	.align		4
.L_199:
        /*046c*/ 	.word	index@($_ZN5flash24flash_fwd_splitkv_kernelI23Flash_fwd_kernel_traitsILi96ELi64ELi64ELi4ELb0ELb0EN7cutlass6half_tE19Flash_kernel_traitsILi96ELi64ELi64ELi4ES3_EELb0ELb0ELb0ELb1ELb1ELb0ELb0ELb0EEEvNS_16Flash_fwd_paramsE$_ZN5flash30compute_attn_1rowblock_splitkvI23Flash_fwd_kernel_traitsILi96ELi64ELi64ELi4ELb0ELb0EN7cutlass6half_tE19Flash_kernel_traitsILi96ELi64ELi64ELi4ES3_EELb0ELb0ELb0ELb1ELb1ELb0ELb0ELb0ENS_16Flash_fwd_paramsEEEvRKT8_iiiii)
        /*0470*/ 	.word	0x00000000


	//----- nvinfo : EIATTR_FRAME_SIZE
	.align		4
.L_200:
        /*0474*/ 	.byte	0x04, 0x11
        /*0476*/ 	.short	(.L_202 - .L_201)
	.align		4
.L_201:
        /*0478*/ 	.word	index@(_ZN5flash24flash_fwd_splitkv_kernelI23Flash_fwd_kernel_traitsILi96ELi64ELi64ELi4ELb0ELb0EN7cutlass6half_tE19Flash_kernel_traitsILi96ELi64ELi64ELi4ES3_EELb0ELb0ELb0ELb1ELb1ELb0ELb0ELb0EEEvNS_16Flash_fwd_paramsE)
        /*047c*/ 	.word	0x00000000


	//----- nvinfo : EIATTR_REGCOUNT
	.align		4
.L_202:
        /*0480*/ 	.byte	0x04, 0x2f
        /*0482*/ 	.short	(.L_204 - .L_203)
	.align		4
.L_203:
        /*0484*/ 	.word	index@(_ZN5flash24flash_fwd_splitkv_kernelI23Flash_fwd_kernel_traitsILi96ELi64ELi64ELi4ELb0ELb0EN7cutlass6half_tE19Flash_kernel_traitsILi96ELi64ELi64ELi4ES3_EELb0ELb1ELb0ELb0ELb0ELb1ELb1ELb1EEEvNS_16Flash_fwd_paramsE)
        /*0488*/ 	.word	0x000000a8


	//----- nvinfo : EIATTR_FRAME_SIZE
	.align		4
.L_204:
        /*048c*/ 	.byte	0x04, 0x11
        /*048e*/ 	.short	(.L_206 - .L_205)
	.align		4
.L_205:
        /*0490*/ 	.word	index@($_ZN5flash24flash_fwd_splitkv_kernelI23Flash_fwd_kernel_traitsILi96ELi64ELi64ELi4ELb0ELb0EN7cutlass6half_tE19Flash_kernel_traitsILi96ELi64ELi64ELi4ES3_EELb0ELb1ELb0ELb0ELb0ELb1ELb1ELb1EEEvNS_16Flash_fwd_paramsE$_ZN5flash30compute_attn_1rowblock_splitkvI23Flash_fwd_kernel_traitsILi96ELi64ELi64ELi4ELb0ELb0EN7cutlass6half_tE19Flash_kernel_traitsILi96ELi64ELi64ELi4ES3_EELb0ELb1ELb0ELb0ELb0ELb1ELb1ELb1ENS_16Flash_fwd_paramsEEEvRKT8_iiiii)
        /*0494*/ 	.word	0x00000000


	//----- nvinfo : EIATTR_FRAME_SIZE
	.align		4
.L_206:
        /*0498*/ 	.byte	0x04, 0x11
        /*049a*/ 	.short	(.L_208 - .L_207)
	.align		4
.L_207:
        /*049c*/ 	.word	index@(_ZN5flash24flash_fwd_splitkv_kernelI23Flash_fwd_kernel_traitsILi96ELi64ELi64ELi4ELb0ELb0EN7cutlass6half_tE19Flash_kernel_traitsILi96ELi64ELi64ELi4ES3_EELb0ELb1ELb0ELb0ELb0ELb1ELb1ELb1EEEvNS_16Flash_fwd_paramsE)
        /*04a0*/ 	.word	0x00000000


	//----- nvinfo : EIATTR_REGCOUNT
	.align		4
.L_208:
        /*04a4*/ 	.byte	0x04, 0x2f
        /*04a6*/ 	.short	(.L_210 - .L_209)
	.align		4
.L_209:
        /*04a8*/ 	.word	index@(_ZN5flash24flash_fwd_splitkv_kernelI23Flash_fwd_kernel_traitsILi96ELi64ELi64ELi4ELb0ELb0EN7cutlass6half_tE19Flash_kernel_traitsILi96ELi64ELi64ELi4ES3_EELb0ELb1ELb0ELb0ELb0ELb0ELb1ELb1EEEvNS_16Flash_fwd_paramsE)
        /*04ac*/ 	.word	0x000000a6


	//----- nvinfo : EIATTR_FRAME_SIZE
	.align		4
.L_210:
        /*04b0*/ 	.byte	0x04, 0x11
        /*04b2*/ 	.short	(.L_212 - .L_211)
	.align		4
.L_211:
        /*04b4*/ 	.word	index@($_ZN5flash24flash_fwd_splitkv_kernelI23Flash_fwd_kernel_traitsILi96ELi64ELi64ELi4ELb0ELb0EN7cutlass6half_tE19Flash_kernel_traitsILi96ELi64ELi64ELi4ES3_EELb0ELb1ELb0ELb0ELb0ELb0ELb1ELb1EEEvNS_16Flash_fwd_paramsE$_ZN5flash30compute_attn_1rowblock_splitkvI23Flash_fwd_kernel_traitsILi96ELi64ELi64ELi4ELb0ELb0EN7cutlass6half_tE19Flash_kernel_traitsILi96ELi64ELi64ELi4ES3_EELb0ELb1ELb0ELb0ELb0ELb0ELb1ELb1ENS_16Flash_fwd_paramsEEEvRKT8_iiiii)
        /*04b8*/ 	.word	0x00000000


	//----- nvinfo : EIATTR_FRAME_SIZE
	.align		4
.L_212:
        /*04bc*/ 	.byte	0x04, 0x11
        /*04be*/ 	.short	(.L_214 - .L_213)
	.align		4
.L_213:
        /*04c0*/ 	.word	index@(_ZN5flash24flash_fwd_splitkv_kernelI23Flash_fwd_kernel_traitsILi96ELi64ELi64ELi4ELb0ELb0EN7cutlass6half_tE19Flash_kernel_traitsILi96ELi64ELi64ELi4ES3_EELb0ELb1ELb0ELb0ELb0ELb0ELb1ELb1EEEvNS_16Flash_fwd_paramsE)
        /*04c4*/ 	.word	0x00000000


	//----- nvinfo : EIATTR_REGCOUNT
	.align		4
.L_214:
        /*04c8*/ 	.byte	0x04, 0x2f
        /*04ca*/ 	.short	(.L_216 - .L_215)
	.align		4
.L_215:
        /*04cc*/ 	.word	index@(_ZN5flash24flash_fwd_splitkv_kernelI23Flash_fwd_kernel_traitsILi96ELi64ELi64ELi4ELb0ELb0EN7cutlass6half_tE19Flash_kernel_traitsILi96ELi64ELi64ELi4ES3_EELb0ELb1ELb0ELb0ELb0ELb1ELb1ELb0EEEvNS_16Flash_fwd_paramsE)
        /*04d0*/ 	.word	0x000000ca


	//----- nvinfo : EIATTR_FRAME_SIZE
	.align		4
.L_216:
        /*04d4*/ 	.byte	0x04, 0x11
        /*04d6*/ 	.short	(.L_218 - .L_217)
	.align		4
.L_217:
        /*04d8*/ 	.word	index@($_ZN5flash24flash_fwd_splitkv_kernelI23Flash_fwd_kernel_traitsILi96ELi64ELi64ELi4ELb0ELb0EN7cutlass6half_tE19Flash_kernel_traitsILi96ELi64ELi64ELi4ES3_EELb0ELb1ELb0ELb0ELb0ELb1ELb1ELb0EEEvNS_16Flash_fwd_paramsE$_ZN5flash30compute_attn_1rowblock_splitkvI23Flash_fwd_kernel_traitsILi96ELi64ELi64ELi4ELb0ELb0EN7cutlass6half_tE19Flash_kernel_traitsILi96ELi64ELi64ELi4ES3_EELb0ELb1ELb0ELb0ELb0ELb1ELb1ELb0ENS_16Flash_fwd_paramsEEEvRKT8_iiiii)
        /*04dc*/ 	.word	0x00000000


	//----- nvinfo : EIATTR_FRAME_SIZE
	.align		4
.L_218:
        /*04e0*/ 	.byte	0x04, 0x11
        /*04e2*/ 	.short	(.L_220 - .L_219)
	.align		4
.L_219:
        /*04e4*/ 	.word	index@(_ZN5flash24flash_fwd_splitkv_kernelI23Flash_fwd_kernel_traitsILi96ELi64ELi64ELi4ELb0ELb0EN7cutlass6half_tE19Flash_kernel_traitsILi96ELi64ELi64ELi4ES3_EELb0ELb1ELb0ELb0ELb0ELb1ELb1ELb0EEEvNS_16Flash_fwd_paramsE)
        /*04e8*/ 	.word	0x00000000


	//----- nvinfo : EIATTR_REGCOUNT
	.align		4
.L_220:
        /*04ec*/ 	.byte	0x04, 0x2f
        /*04ee*/ 	.short	(.L_222 - .L_221)
	.align		4
.L_221:
        /*04f0*/ 	.word	index@(_ZN5flash24flash_fwd_splitkv_kernelI23Flash_fwd_kernel_traitsILi96ELi64ELi64ELi4ELb0ELb0EN7cutlass6half_tE19Flash_kernel_traitsILi96ELi64ELi64ELi4ES3_EELb0ELb1ELb0ELb0ELb0ELb0ELb1ELb0EEEvNS_16Flash_fwd_paramsE)
        /*04f4*/ 	.word	0x000000bc


	//----- nvinfo : EIATTR_FRAME_SIZE
	.align		4
.L_222:
        /*04f8*/ 	.byte	0x04, 0x11
        /*04fa*/ 	.short	(.L_224 - .L_223)
	.align		4
.L_223:
        /*04fc*/ 	.word	index@($_ZN5flash24flash_fwd_splitkv_kernelI23Flash_fwd_kernel_traitsILi96ELi64ELi64ELi4ELb0ELb0EN7cutlass6half_tE19Flash_kernel_traitsILi96ELi64ELi64ELi4ES3_EELb0ELb1ELb0ELb0ELb0ELb0ELb1ELb0EEEvNS_16Flash_fwd_paramsE$_ZN5flash30compute_attn_1rowblock_splitkvI23Flash_fwd_kernel_traitsILi96ELi64ELi64ELi4ELb0ELb0EN7cutlass6half_tE19Flash_kernel_traitsILi96ELi64ELi64ELi4ES3_EELb0ELb1ELb0ELb0ELb0ELb0ELb1ELb0ENS_16Flash_fwd_paramsEEEvRKT8_iiiii)
        /*0500*/ 	.word	0x00000000


	//----- nvinfo : EIATTR_FRAME_SIZE
	.align		4
.L_224:
        /*0504*/ 	.byte	0x04, 0x11
        /*0506*/ 	.short	(.L_226 - .L_225)
	.align		4
.L_225:
        /*0508*/ 	.word	index@(_ZN5flash24flash_fwd_splitkv_kernelI23Flash_fwd_kernel_traitsILi96ELi64ELi64ELi4ELb0ELb0EN7cutlass6half_tE19Flash_kernel_traitsILi96ELi64ELi64ELi4ES3_EELb0ELb1ELb0ELb0ELb0ELb0ELb1ELb0EEEvNS_16Flash_fwd_paramsE)
        /*050c*/ 	.word	0x00000000


	//----- nvinfo : EIATTR_REGCOUNT
	.align		4
.L_226:
        /*0510*/ 	.byte	0x04, 0x2f
        /*0512*/ 	.short	(.L_228 - .L_227)
	.align		4
.L_227:
        /*0514*/ 	.word	index@(_ZN5flash24flash_fwd_splitkv_kernelI23Flash_fwd_kernel_traitsILi96ELi64ELi64ELi4ELb0ELb0EN7cutlass6half_tE19Flash_kernel_traitsILi96ELi64ELi64ELi4ES3_EELb0ELb1ELb0ELb0ELb0ELb1ELb0ELb1EEEvNS_16Flash_fwd_paramsE)
        /*0518*/ 	.word	0x000000a8


	//----- nvinfo : EIATTR_FRAME_SIZE
	.align		4
.L_228:
        /*051c*/ 	.byte	0x04, 0x11
        /*051e*/ 	.short	(.L_230 - .L_229)
	.align		4
.L_229:
        /*0520*/ 	.word	index@($_ZN5flash24flash_fwd_splitkv_kernelI23Flash_fwd_kernel_traitsILi96ELi64ELi64ELi4ELb0ELb0EN7cutlass6half_tE19Flash_kernel_traitsILi96ELi64ELi64ELi4ES3_EELb0ELb1ELb0ELb0ELb0ELb1ELb0ELb1EEEvNS_16Flash_fwd_paramsE$_ZN5flash30compute_attn_1rowblock_splitkvI23Flash_fwd_kernel_traitsILi96ELi64ELi64ELi4ELb0ELb0EN7cutlass6half_tE19Flash_kernel_traitsILi96ELi64ELi64ELi4ES3_EELb0ELb1ELb0ELb0ELb0ELb1ELb0ELb1ENS_16Flash_fwd_paramsEEEvRKT8_iiiii)
        /*0524*/ 	.word	0x00000000


	//----- nvinfo : EIATTR_FRAME_SIZE
	.align		4
.L_230:
        /*0528*/ 	.byte	0x04, 0x11
        /*052a*/ 	.short	(.L_232 - .L_231)
	.align		4
.L_231:
        /*052c*/ 	.word	index@(_ZN5flash24flash_fwd_splitkv_kernelI23Flash_fwd_kernel_traitsILi96ELi64ELi64ELi4ELb0ELb0EN7cutlass6half_tE19Flash_kernel_traitsILi96ELi64ELi64ELi4ES3_EELb0ELb1ELb0ELb0ELb0ELb1ELb0ELb1EEEvNS_16Flash_fwd_paramsE)
        /*0530*/ 	.word	0x00000000


	//----- nvinfo : EIATTR_REGCOUNT
	.align		4
.L_232:
        /*0534*/ 	.byte	0x04, 0x2f
        /*0536*/ 	.short	(.L_234 - .L_233)
	.align		4
.L_233:
        /*0538*/ 	.word	index@(_ZN5flash24flash_fwd_splitkv_kernelI23Flash_fwd_kernel_traitsILi96ELi64ELi64ELi4ELb0ELb0EN7cutlass6half_tE19Flash_kernel_traitsILi96ELi64ELi64ELi4ES3_EELb0ELb1ELb0ELb0ELb0ELb0ELb0ELb1EEEvNS_16Flash_fwd_paramsE)
        /*053c*/ 	.word	0x000000a6


	//----- nvinfo : EIATTR_FRAME_SIZE
	.align		4
.L_234:
        /*0540*/ 	.byte	0x04, 0x11
        /*0542*/ 	.short	(.L_236 - .L_235)
	.align		4
.L_235:
        /*0544*/ 	.word	index@($_ZN5flash24flash_fwd_splitkv_kernelI23Flash_fwd_kernel_traitsILi96ELi64ELi64ELi4ELb0ELb0EN7cutlass6half_tE19Flash_kernel_traitsILi96ELi64ELi64ELi4ES3_EELb0ELb1ELb0ELb0ELb0ELb0ELb0ELb1EEEvNS_16Flash_fwd_paramsE$_ZN5flash30compute_attn_1rowblock_splitkvI23Flash_fwd_kernel_traitsILi96ELi64ELi64ELi4ELb0ELb0EN7cutlass6half_tE19Flash_kernel_traitsILi96ELi64ELi64ELi4ES3_EELb0ELb1ELb0ELb0ELb0ELb0ELb0ELb1ENS_16Flash_fwd_paramsEEEvRKT8_iiiii)
        /*0548*/ 	.word	0x00000000


	//----- nvinfo : EIATTR_FRAME_SIZE
	.align		4
.L_236:
        /*054c*/ 	.byte	0x04, 0x11
        /*054e*/ 	.short	(.L_238 - .L_237)
	.align		4
.L_237:
        /*0550*/ 	.word	index@(_ZN5flash24flash_fwd_splitkv_kernelI23Flash_fwd_kernel_traitsILi96ELi64ELi64ELi4ELb0ELb0EN7cutlass6half_tE19Flash_kernel_traitsILi96ELi64ELi64ELi4ES3_EELb0ELb1ELb0ELb0ELb0ELb0ELb0ELb1EEEvNS_16Flash_fwd_paramsE)
        /*0554*/ 	.word	0x00000000


	//----- nvinfo : EIATTR_REGCOUNT
	.align		4
.L_238:
        /*0558*/ 	.byte	0x04, 0x2f
        /*055a*/ 	.short	(.L_240 - .L_239)
	.align		4
.L_239:
        /*055c*/ 	.word	index@(_ZN5flash24flash_fwd_splitkv_kernelI23Flash_fwd_kernel_traitsILi96ELi64ELi64ELi4ELb0ELb0EN7cutlass6half_tE19Flash_kernel_traitsILi96ELi64ELi64ELi4ES3_EELb0ELb1ELb0ELb0ELb0ELb1ELb0ELb0EEEvNS_16Flash_fwd_paramsE)
        /*0560*/ 	.word	0x000000ca


	//----- nvinfo : EIATTR_FRAME_SIZE
	.align		4
.L_240:
        /*0564*/ 	.byte	0x04, 0x11
        /*0566*/ 	.short	(.L_242 - .L_241)
	.align		4
.L_241:
        /*0568*/ 	.word	index@($_ZN5flash24flash_fwd_splitkv_kernelI23Flash_fwd_kernel_traitsILi96ELi64ELi64ELi4ELb0ELb0EN7cutlass6half_tE19Flash_kernel_traitsILi96ELi64ELi64ELi4ES3_EELb0ELb1ELb0ELb0ELb0ELb1ELb0ELb0EEEvNS_16Flash_fwd_paramsE$_ZN5flash30compute_attn_1rowblock_splitkvI23Flash_fwd_kernel_traitsILi96ELi64ELi64ELi4ELb0ELb0EN7cutlass6half_tE19Flash_kernel_traitsILi96ELi64ELi64ELi4ES3_EELb0ELb1ELb0ELb0ELb0ELb1ELb0ELb0ENS_16Flash_fwd_paramsEEEvRKT8_iiiii)
        /*056c*/ 	.word	0x00000000


	//----- nvinfo : EIATTR_FRAME_SIZE
	.align		4
.L_242:
        /*0570*/ 	.byte	0x04, 0x11
        /*0572*/ 	.short	(.L_244 - .L_243)
	.align		4
.L_243:
        /*0574*/ 	.word	index@(_ZN5flash24flash_fwd_splitkv_kernelI23Flash_fwd_kernel_traitsILi96ELi64ELi64ELi4ELb0ELb0EN7cutlass6half_tE19Flash_kernel_traitsILi96ELi64ELi64ELi4ES3_EELb0ELb1ELb0ELb0ELb0ELb1ELb0ELb0EEEvNS_16Flash_fwd_paramsE)
        /*0578*/ 	.word	0x00000000


	//----- nvinfo : EIATTR_REGCOUNT
	.align		4
.L_244:
        /*057c*/ 	.byte	0x04, 0x2f
        /*057e*/ 	.short	(.L_246 - .L_245)
	.align		4
.L_245:
        /*0580*/ 	.word	index@(_ZN5flash24flash_fwd_splitkv_kernelI23Flash_fwd_kernel_traitsILi96ELi64ELi64ELi4ELb0ELb0EN7cutlass6half_tE19Flash_kernel_traitsILi96ELi64ELi64ELi4ES3_EELb0ELb1ELb0ELb0ELb0ELb0ELb0ELb0EEEvNS_16Flash_fwd_paramsE)
        /*0584*/ 	.word	0x000000c0


	//----- nvinfo : EIATTR_FRAME_SIZE
	.align		4
.L_246:
        /*0588*/ 	.byte	0x04, 0x11
        /*058a*/ 	.short	(.L_248 - .L_247)
	.align		4
.L_247:
        /*058c*/ 	.word	index@($_ZN5flash24flash_fwd_splitkv_kernelI23Flash_fwd_kernel_traitsILi96ELi64ELi64ELi4ELb0ELb0EN7cutlass6half_tE19Flash_kernel_traitsILi96ELi64ELi64ELi4ES3_EELb0ELb1ELb0ELb0ELb0ELb0ELb0ELb0EEEvNS_16Flash_fwd_paramsE$_ZN5flash30compute_attn_1rowblock_splitkvI23Flash_fwd_kernel_traitsILi96ELi64ELi64ELi4ELb0ELb0EN7cutlass6half_tE19Flash_kernel_traitsILi96ELi64ELi64ELi4ES3_EELb0ELb1ELb0ELb0ELb0ELb0ELb0ELb0ENS_16Flash_fwd_paramsEEEvRKT8_iiiii)
        /*0590*/ 	.word	0x00000000


	//----- nvinfo : EIATTR_FRAME_SIZE
	.align		4
.L_248:
        /*0594*/ 	.byte	0x04, 0x11
        /*0596*/ 	.short	(.L_250 - .L_249)
	.align		4
.L_249:
        /*0598*/ 	.word	index@(_ZN5flash24flash_fwd_splitkv_kernelI23Flash_fwd_kernel_traitsILi96ELi64ELi64ELi4ELb0ELb0EN7cutlass6half_tE19Flash_kernel_traitsILi96ELi64ELi64ELi4ES3_EELb0ELb1ELb0ELb0ELb0ELb0ELb0ELb0EEEvNS_16Flash_fwd_paramsE)
        /*059c*/ 	.word	0x00000000


	//----- nvinfo : EIATTR_REGCOUNT
	.align		4
.L_250:
        /*05a0*/ 	.byte	0x04, 0x2f
        /*05a2*/ 	.short	(.L_252 - .L_251)
	.align		4
.L_251:
        /*05a4*/ 	.word	index@(_ZN5flash24flash_fwd_splitkv_kernelI23Flash_fwd_kernel_traitsILi96ELi64ELi64ELi4ELb0ELb0EN7cutlass6half_tE19Flash_kernel_traitsILi96ELi64ELi64ELi4ES3_EELb0ELb0ELb0ELb0ELb0ELb1ELb1ELb1EEEvNS_16Flash_fwd_paramsE)
        /*05a8*/ 	.word	0x000000a8


	//----- nvinfo : EIATTR_FRAME_SIZE
	.align		4
.L_252:
        /*05ac*/ 	.byte	0x04, 0x11
        /*05ae*/ 	.short	(.L_254 - .L_253)
	.align		4
.L_253:
        /*05b0*/ 	.word	index@($_ZN5flash24flash_fwd_splitkv_kernelI23Flash_fwd_kernel_traitsILi96ELi64ELi64ELi4ELb0ELb0EN7cutlass6half_tE19Flash_kernel_traitsILi96ELi64ELi64ELi4ES3_EELb0ELb0ELb0ELb0ELb0ELb1ELb1ELb1EEEvNS_16Flash_fwd_paramsE$_ZN5flash30compute_attn_1rowblock_splitkvI23Flash_fwd_kernel_traitsILi96ELi64ELi64ELi4ELb0ELb0EN7cutlass6half_tE19Flash_kernel_traitsILi96ELi64ELi64ELi4ES3_EELb0ELb0ELb0ELb0ELb0ELb1ELb1ELb1ENS_16Flash_fwd_paramsEEEvRKT8_iiiii)
        /*05b4*/ 	.word	0x00000000


	//----- nvinfo : EIATTR_FRAME_SIZE
	.align		4
.L_254:
        /*05b8*/ 	.byte	0x04, 0x11
        /*05ba*/ 	.short	(.L_256 - .L_255)
	.align		4
.L_255:
        /*05bc*/ 	.word	index@(_ZN5flash24flash_fwd_splitkv_kernelI23Flash_fwd_kernel_traitsILi96ELi64ELi64ELi4ELb0ELb0EN7cutlass6half_tE19Flash_kernel_traitsILi96ELi64ELi64ELi4ES3_EELb0ELb0ELb0ELb0ELb0ELb1ELb1ELb1EEEvNS_16Flash_fwd_paramsE)
        /*05c0*/ 	.word	0x00000000


	//----- nvinfo : EIATTR_REGCOUNT
	.align		4
.L_256:
        /*05c4*/ 	.byte	0x04, 0x2f
        /*05c6*/ 	.short	(.L_258 - .L_257)
	.align		4
.L_257:
        /*05c8*/ 	.word	index@(_ZN5flash24flash_fwd_splitkv_kernelI23Flash_fwd_kernel_traitsILi96ELi64ELi64ELi4ELb0ELb0EN7cutlass6half_tE19Flash_kernel_traitsILi96ELi64ELi64ELi4ES3_EELb0ELb0ELb0ELb0ELb0ELb0ELb1ELb1EEEvNS_16Flash_fwd_paramsE)
        /*05cc*/ 	.word	0x00000093


	//----- nvinfo : EIATTR_FRAME_SIZE
	.align		4
.L_258:
        /*05d0*/ 	.byte	0x04, 0x11
        /*05d2*/ 	.short	(.L_260 - .L_259)
	.align		4
.L_259:
        /*05d4*/ 	.word	index@($_ZN5flash24flash_fwd_splitkv_kernelI23Flash_fwd_kernel_traitsILi96ELi64ELi64ELi4ELb0ELb0EN7cutlass6half_tE19Flash_kernel_traitsILi96ELi64ELi64ELi4ES3_EELb0ELb0ELb0ELb0ELb0ELb0ELb1ELb1EEEvNS_16Flash_fwd_paramsE$_ZN5flash30compute_attn_1rowblock_splitkvI23Flash_fwd_kernel_traitsILi96ELi64ELi64ELi4ELb0ELb0EN7cutlass6half_tE19Flash_kernel_traitsILi96ELi64ELi64ELi4ES3_EELb0ELb0ELb0ELb0ELb0ELb0ELb1ELb1ENS_16Flash_fwd_paramsEEEvRKT8_iiiii)
        /*05d8*/ 	.word	0x00000000


	//----- nvinfo : EIATTR_FRAME_SIZE
	.align		4
.L_260:
        /*05dc*/ 	.byte	0x04, 0x11
        /*05de*/ 	.short	(.L_262 - .L_261)
	.align		4
.L_261:
        /*05e0*/ 	.word	index@(_ZN5flash24flash_fwd_splitkv_kernelI23Flash_fwd_kernel_traitsILi96ELi64ELi64ELi4ELb0ELb0EN7cutlass6half_tE19Flash_kernel_traitsILi96ELi64ELi64ELi4ES3_EELb0ELb0ELb0ELb0ELb0ELb0ELb1ELb1EEEvNS_16Flash_fwd_paramsE)
        /*05e4*/ 	.word	0x00000000


	//----- nvinfo : EIATTR_REGCOUNT
	.align		4
.L_262:
        /*05e8*/ 	.byte	0x04, 0x2f
        /*05ea*/ 	.short	(.L_264 - .L_263)
	.align		4
.L_263:
        /*05ec*/ 	.word	index@(_ZN5flash24flash_fwd_splitkv_kernelI23Flash_fwd_kernel_traitsILi96ELi64ELi64ELi4ELb0ELb0EN7cutlass6half_tE19Flash_kernel_traitsILi96ELi64ELi64ELi4ES3_EELb0ELb0ELb0ELb0ELb0ELb1ELb1ELb0EEEvNS_16Flash_fwd_paramsE)
        /*05f0*/ 	.word	0x000000a8


	//----- nvinfo : EIATTR_FRAME_SIZE
	.align		4
.L_264:
        /*05f4*/ 	.byte	0x04, 0x11
        /*05f6*/ 	.short	(.L_266 - .L_265)
	.align		4
.L_265:
        /*05f8*/ 	.word	index@($_ZN5flash24flash_fwd_splitkv_kernelI23Flash_fwd_kernel_traitsILi96ELi64ELi64ELi4ELb0ELb0EN7cutlass6half_tE19Flash_kernel_traitsILi96ELi64ELi64ELi4ES3_EELb0ELb0ELb0ELb0ELb0ELb1ELb1ELb0EEEvNS_16Flash_fwd_paramsE$_ZN5flash30compute_attn_1rowblock_splitkvI23Flash_fwd_kernel_traitsILi96ELi64ELi64ELi4ELb0ELb0EN7cutlass6half_tE19Flash_kernel_traitsILi96ELi64ELi64ELi4ES3_EELb0ELb0ELb0ELb0ELb0ELb1ELb1ELb0ENS_16Flash_fwd_paramsEEEvRKT8_iiiii)
        /*05fc*/ 	.word	0x00000000


	//----- nvinfo : EIATTR_FRAME_SIZE
	.align		4
.L_266:
        /*0600*/ 	.byte	0x04, 0x11
        /*0602*/ 	.short	(.L_268 - .L_267)
	.align		4
.L_267:
        /*0604*/ 	.word	index@(_ZN5flash24flash_fwd_splitkv_kernelI23Flash_fwd_kernel_traitsILi96ELi64ELi64ELi4ELb0ELb0EN7cutlass6half_tE19Flash_kernel_traitsILi96ELi64ELi64ELi4ES3_EELb0ELb0ELb0ELb0ELb0ELb1ELb1ELb0EEEvNS_16Flash_fwd_paramsE)
        /*0608*/ 	.word	0x00000000


	//----- nvinfo : EIATTR_REGCOUNT
	.align		4
.L_268:
        /*060c*/ 	.byte	0x04, 0x2f
        /*060e*/ 	.short	(.L_270 - .L_269)
	.align		4
.L_269:
        /*0610*/ 	.word	index@(_ZN5flash24flash_fwd_splitkv_kernelI23Flash_fwd_kernel_traitsILi96ELi64ELi64ELi4ELb0ELb0EN7cutlass6half_tE19Flash_kernel_traitsILi96ELi64ELi64ELi4ES3_EELb0ELb0ELb0ELb0ELb0ELb0ELb1ELb0EEEvNS_16Flash_fwd_paramsE)
        /*0614*/ 	.word	0x000000a8


	//----- nvinfo : EIATTR_FRAME_SIZE
	.align		4
.L_270:
        /*0618*/ 	.byte	0x04, 0x11
        /*061a*/ 	.short	(.L_272 - .L_271)
	.align		4
.L_271:
        /*061c*/ 	.word	index@($_ZN5flash24flash_fwd_splitkv_kernelI23Flash_fwd_kernel_traitsILi96ELi64ELi64ELi4ELb0ELb0EN7cutlass6half_tE19Flash_kernel_traitsILi96ELi64ELi64ELi4ES3_EELb0ELb0ELb0ELb0ELb0ELb0ELb1ELb0EEEvNS_16Flash_fwd_paramsE$_ZN5flash30compute_attn_1rowblock_splitkvI23Flash_fwd_kernel_traitsILi96ELi64ELi64ELi4ELb0ELb0EN7cutlass6half_tE19Flash_kernel_traitsILi96ELi64ELi64ELi4ES3_EELb0ELb0ELb0ELb0ELb0ELb0ELb1ELb0ENS_16Flash_fwd_paramsEEEvRKT8_iiiii)
        /*0620*/ 	.word	0x00000000


	//----- nvinfo : EIATTR_FRAME_SIZE
	.align		4
.L_272:
        /*0624*/ 	.byte	0x04, 0x11
        /*0626*/ 	.short	(.L_274 - .L_273)
	.align		4
.L_273:
        /*0628*/ 	.word	index@(_ZN5flash24flash_fwd_splitkv_kernelI23Flash_fwd_kernel_traitsILi96ELi64ELi64ELi4ELb0ELb0EN7cutlass6half_tE19Flash_kernel_traitsILi96ELi64ELi64ELi4ES3_EELb0ELb0ELb0ELb0ELb0ELb0ELb1ELb0EEEvNS_16Flash_fwd_paramsE)
        /*062c*/ 	.word	0x00000000


	//----- nvinfo : EIATTR_REGCOUNT
	.align		4
.L_274:
        /*0630*/ 	.byte	0x04, 0x2f
        /*0632*/ 	.short	(.L_276 - .L_275)
	.align		4
.L_275:
        /*0634*/ 	.word	index@(_ZN5flash24flash_fwd_splitkv_kernelI23Flash_fwd_kernel_traitsILi96ELi64ELi64ELi4ELb0ELb0EN7cutlass6half_tE19Flash_kernel_traitsILi96ELi64ELi64ELi4ES3_EELb0ELb0ELb0ELb0ELb0ELb1ELb0ELb1EEEvNS_16Flash_fwd_paramsE)
        /*0638*/ 	.word	0x000000a8


	//----- nvinfo : EIATTR_FRAME_SIZE
	.align		4
.L_276:
        /*063c*/ 	.byte	0x04, 0x11
        /*063e*/ 	.short	(.L_278 - .L_277)
	.align		4
.L_277:
        /*0640*/ 	.word	index@($_ZN5flash24flash_fwd_splitkv_kernelI23Flash_fwd_kernel_traitsILi96ELi64ELi64ELi4ELb0ELb0EN7cutlass6half_tE19Flash_kernel_traitsILi96ELi64ELi64ELi4ES3_EELb0ELb0ELb0ELb0ELb0ELb1ELb0ELb1EEEvNS_16Flash_fwd_paramsE$_ZN5flash30compute_attn_1rowblock_splitkvI23Flash_fwd_kernel_traitsILi96ELi64ELi64ELi4ELb0ELb0EN7cutlass6half_tE19Flash_kernel_traitsILi96ELi64ELi64ELi4ES3_EELb0ELb0ELb0ELb0ELb0ELb1ELb0ELb1ENS_16Flash_fwd_paramsEEEvRKT8_iiiii)
        /*0644*/ 	.word	0x00000000


	//----- nvinfo : EIATTR_FRAME_SIZE
	.align		4
.L_278:
        /*0648*/ 	.byte	0x04, 0x11
        /*064a*/ 	.short	(.L_280 - .L_279)
	.align		4
.L_279:
        /*064c*/ 	.word	index@(_ZN5flash24flash_fwd_splitkv_kernelI23Flash_fwd_kernel_traitsILi96ELi64ELi64ELi4ELb0ELb0EN7cutlass6half_tE19Flash_kernel_traitsILi96ELi64ELi64ELi4ES3_EELb0ELb0ELb0ELb0ELb0ELb1ELb0ELb1EEEvNS_16Flash_fwd_paramsE)
        /*0650*/ 	.word	0x00000000


	//----- nvinfo : EIATTR_REGCOUNT
	.align		4
.L_280:
        /*0654*/ 	.byte	0x04, 0x2f
        /*0656*/ 	.short	(.L_282 - .L_281)
	.align		4
.L_281:
        /*0658*/ 	.word	index@(_ZN5flash24flash_fwd_splitkv_kernelI23Flash_fwd_kernel_traitsILi96ELi64ELi64ELi4ELb0ELb0EN7cutlass6half_tE19Flash_kernel_traitsILi96ELi64ELi64ELi4ES3_EELb0ELb0ELb0ELb0ELb0ELb0ELb0ELb1EEEvNS_16Flash_fwd_paramsE)
        /*065c*/ 	.word	0x00000094


	//----- nvinfo : EIATTR_FRAME_SIZE
	.align		4
.L_282:
        /*0660*/ 	.byte	0x04, 0x11
        /*0662*/ 	.short	(.L_284 - .L_283)
	.align		4
.L_283:
        /*0664*/ 	.word	index@($_ZN5flash24flash_fwd_splitkv_kernelI23Flash_fwd_kernel_traitsILi96ELi64ELi64ELi4ELb0ELb0EN7cutlass6half_tE19Flash_kernel_traitsILi96ELi64ELi64ELi4ES3_EELb0ELb0ELb0ELb0ELb0ELb0ELb0ELb1EEEvNS_16Flash_fwd_paramsE$_ZN5flash30compute_attn_1rowblock_splitkvI23Flash_fwd_kernel_traitsILi96ELi64ELi64ELi4ELb0ELb0EN7cutlass6half_tE19Flash_kernel_traitsILi96ELi64ELi64ELi4ES3_EELb0ELb0ELb0ELb0ELb0ELb0ELb0ELb1ENS_16Flash_fwd_paramsEEEvRKT8_iiiii)
        /*0668*/ 	.word	0x00000000


	//----- nvinfo : EIATTR_FRAME_SIZE
	.align		4
.L_284:
        /*066c*/ 	.byte	0x04, 0x11
        /*066e*/ 	.short	(.L_286 - .L_285)
	.align		4
.L_285:
        /*0670*/ 	.word	index@(_ZN5flash24flash_fwd_splitkv_kernelI23Flash_fwd_kernel_traitsILi96ELi64ELi64ELi4ELb0ELb0EN7cutlass6half_tE19Flash_kernel_traitsILi96ELi64ELi64ELi4ES3_EELb0ELb0ELb0ELb0ELb0ELb0ELb0ELb1EEEvNS_16Flash_fwd_paramsE)
        /*0674*/ 	.word	0x00000000


	//----- nvinfo : EIATTR_REGCOUNT
	.align		4
.L_286:
        /*0678*/ 	.byte	0x04, 0x2f
        /*067a*/ 	.short	(.L_288 - .L_287)
	.align		4
.L_287:
        /*067c*/ 	.word	index@(_ZN5flash24flash_fwd_splitkv_kernelI23Flash_fwd_kernel_traitsILi96ELi64ELi64ELi4ELb0ELb0EN7cutlass6half_tE19Flash_kernel_traitsILi96ELi64ELi64ELi4ES3_EELb0ELb0ELb0ELb0ELb0ELb1ELb0ELb0EEEvNS_16Flash_fwd_paramsE)
        /*0680*/ 	.word	0x000000de


	//----- nvinfo : EIATTR_FRAME_SIZE
	.align		4
.L_288:
        /*0684*/ 	.byte	0x04, 0x11
        /*0686*/ 	.short	(.L_290 - .L_289)
	.align		4
.L_289:
        /*0688*/ 	.word	index@($_ZN5flash24flash_fwd_splitkv_kernelI23Flash_fwd_kernel_traitsILi96ELi64ELi64ELi4ELb0ELb0EN7cutlass6half_tE19Flash_kernel_traitsILi96ELi64ELi64ELi4ES3_EELb0ELb0ELb0ELb0ELb0ELb1ELb0ELb0EEEvNS_16Flash_fwd_paramsE$_ZN5flash30compute_attn_1rowblock_splitkvI23Flash_fwd_kernel_traitsILi96ELi64ELi64ELi4ELb0ELb0EN7cutlass6half_tE19Flash_kernel_traitsILi96ELi64ELi64ELi4ES3_EELb0ELb0ELb0ELb0ELb0ELb1ELb0ELb0ENS_16Flash_fwd_paramsEEEvRKT8_iiiii)
        /*068c*/ 	.word	0x00000000


	//----- nvinfo : EIATTR_FRAME_SIZE
	.align		4
.L_290:
        /*0690*/ 	.byte	0x04, 0x11
        /*0692*/ 	.short	(.L_292 - .L_291)
	.align		4
.L_291:
        /*0694*/ 	.word	index@(_ZN5flash24flash_fwd_splitkv_kernelI23Flash_fwd_kernel_traitsILi96ELi64ELi64ELi4ELb0ELb0EN7cutlass6half_tE19Flash_kernel_traitsILi96ELi64ELi64ELi4ES3_EELb0ELb0ELb0ELb0ELb0ELb1ELb0ELb0EEEvNS_16Flash_fwd_paramsE)
        /*0698*/ 	.word	0x00000000


	//----- nvinfo : EIATTR_REGCOUNT
	.align		4
.L_292:
        /*069c*/ 	.byte	0x04, 0x2f
        /*069e*/ 	.short	(.L_294 - .L_293)
	.align		4
.L_293:
        /*06a0*/ 	.word	index@(_ZN5flash24flash_fwd_splitkv_kernelI23Flash_fwd_kernel_traitsILi96ELi64ELi64ELi4ELb0ELb0EN7cutlass6half_tE19Flash_kernel_traitsILi96ELi64ELi64ELi4ES3_EELb0ELb0ELb0ELb0ELb0ELb0ELb0ELb0EEEvNS_16Flash_fwd_paramsE)
        /*06a4*/ 	.word	0x000000b9


	//----- nvinfo : EIATTR_FRAME_SIZE
	.align		4
.L_294:
        /*06a8*/ 	.byte	0x04, 0x11
        /*06aa*/ 	.short	(.L_296 - .L_295)
	.align		4
.L_295:
        /*06ac*/ 	.word	index@($_ZN5flash24flash_fwd_splitkv_kernelI23Flash_fwd_kernel_traitsILi96ELi64ELi64ELi4ELb0ELb0EN7cutlass6half_tE19Flash_kernel_traitsILi96ELi64ELi64ELi4ES3_EELb0ELb0ELb0ELb0ELb0ELb0ELb0ELb0EEEvNS_16Flash_fwd_paramsE$_ZN5flash30compute_attn_1rowblock_splitkvI23Flash_fwd_kernel_traitsILi96ELi64ELi64ELi4ELb0ELb0EN7cutlass6half_tE19Flash_kernel_traitsILi96ELi64ELi64ELi4ES3_EELb0ELb0ELb0ELb0ELb0ELb0ELb0ELb0ENS_16Flash_fwd_paramsEEEvRKT8_iiiii)
        /*06b0*/ 	.word	0x00000000


	//----- nvinfo : EIATTR_FRAME_SIZE
	.align		4
.L_296:
        /*06b4*/ 	.byte	0x04, 0x11
        /*06b6*/ 	.short	(.L_298 - .L_297)
	.align		4
.L_297:
        /*06b8*/ 	.word	index@(_ZN5flash24flash_fwd_splitkv_kernelI23Flash_fwd_kernel_traitsILi96ELi64ELi64ELi4ELb0ELb0EN7cutlass6half_tE19Flash_kernel_traitsILi96ELi64ELi64ELi4ES3_EELb0ELb0ELb0ELb0ELb0ELb0ELb0ELb0EEEvNS_16Flash_fwd_paramsE)
        /*06bc*/ 	.word	0x00000000


	//----- nvinfo : EIATTR_REGCOUNT
	.align		4
.L_298:
        /*06c0*/ 	.byte	0x04, 0x2f
        /*06c2*/ 	.short	(.L_300 - .L_299)
	.align		4
.L_299:
        /*06c4*/ 	.word	index@(_ZN5flash24flash_fwd_splitkv_kernelI23Flash_fwd_kernel_traitsILi96ELi64ELi64ELi4ELb0ELb0EN7cutlass6half_tE19Flash_kernel_traitsILi96ELi64ELi64ELi4ES3_EELb0ELb0ELb0ELb0ELb1ELb1ELb1ELb0EEEvNS_16Flash_fwd_paramsE)
        /*06c8*/ 	.word	0x000000a7


	//----- nvinfo : EIATTR_FRAME_SIZE
	.align		4
.L_300:
        /*06cc*/ 	.byte	0x04, 0x11
        /*06ce*/ 	.short	(.L_302 - .L_301)
	.align		4
.L_301:
        /*06d0*/ 	.word	index@($_ZN5flash24flash_fwd_splitkv_kernelI23Flash_fwd_kernel_traitsILi96ELi64ELi64ELi4ELb0ELb0EN7cutlass6half_tE19Flash_kernel_traitsILi96ELi64ELi64ELi4ES3_EELb0ELb0ELb0ELb0ELb1ELb1ELb1ELb0EEEvNS_16Flash_fwd_paramsE$_ZN5flash30compute_attn_1rowblock_splitkvI23Flash_fwd_kernel_traitsILi96ELi64ELi64ELi4ELb0ELb0EN7cutlass6half_tE19Flash_kernel_traitsILi96ELi64ELi64ELi4ES3_EELb0ELb0ELb0ELb0ELb1ELb1ELb1ELb0ENS_16Flash_fwd_paramsEEEvRKT8_iiiii)
        /*06d4*/ 	.word	0x00000000


	//----- nvinfo : EIATTR_FRAME_SIZE
	.align		4
.L_302:
        /*06d8*/ 	.byte	0x04, 0x11
        /*06da*/ 	.short	(.L_304 - .L_303)
	.align		4
.L_303:
        /*06dc*/ 	.word	index@(_ZN5flash24flash_fwd_splitkv_kernelI23Flash_fwd_kernel_traitsILi96ELi64ELi64ELi4ELb0ELb0EN7cutlass6half_tE19Flash_kernel_traitsILi96ELi64ELi64ELi4ES3_EELb0ELb0ELb0ELb0ELb1ELb1ELb1ELb0EEEvNS_16Flash_fwd_paramsE)
        /*06e0*/ 	.word	0x00000000


	//----- nvinfo : EIATTR_REGCOUNT
	.align		4
.L_304:
        /*06e4*/ 	.byte	0x04, 0x2f
        /*06e6*/ 	.short	(.L_306 - .L_305)
	.align		4
.L_305:
        /*06e8*/ 	.word	index@(_ZN5flash24flash_fwd_splitkv_kernelI23Flash_fwd_kernel_traitsILi96ELi64ELi64ELi4ELb0ELb0EN7cutlass6half_tE19Flash_kernel_traitsILi96ELi64ELi64ELi4ES3_EELb0ELb0ELb0ELb0ELb1ELb0ELb1ELb0EEEvNS_16Flash_fwd_paramsE)
        /*06ec*/ 	.word	0x000000a8


	//----- nvinfo : EIATTR_FRAME_SIZE
	.align		4
.L_306:
        /*06f0*/ 	.byte	0x04, 0x11
        /*06f2*/ 	.short	(.L_308 - .L_307)
	.align		4
.L_307:
        /*06f4*/ 	.word	index@($_ZN5flash24flash_fwd_splitkv_kernelI23Flash_fwd_kernel_traitsILi96ELi64ELi64ELi4ELb0ELb0EN7cutlass6half_tE19Flash_kernel_traitsILi96ELi64ELi64ELi4ES3_EELb0ELb0ELb0ELb0ELb1ELb0ELb1ELb0EEEvNS_16Flash_fwd_paramsE$_ZN5flash30compute_attn_1rowblock_splitkvI23Flash_fwd_kernel_traitsILi96ELi64ELi64ELi4ELb0ELb0EN7cutlass6half_tE19Flash_kernel_traitsILi96ELi64ELi64ELi4ES3_EELb0ELb0ELb0ELb0ELb1ELb0ELb1ELb0ENS_16Flash_fwd_paramsEEEvRKT8_iiiii)
        /*06f8*/ 	.word	0x00000000


	//----- nvinfo : EIATTR_FRAME_SIZE
	.align		4
.L_308:
        /*06fc*/ 	.byte	0x04, 0x11
        /*06fe*/ 	.short	(.L_310 - .L_309)
	.align		4
.L_309:
        /*0700*/ 	.word	index@(_ZN5flash24flash_fwd_splitkv_kernelI23Flash_fwd_kernel_traitsILi96ELi64ELi64ELi4ELb0ELb0EN7cutlass6half_tE19Flash_kernel_traitsILi96ELi64ELi64ELi4ES3_EELb0ELb0ELb0ELb0ELb1ELb0ELb1ELb0EEEvNS_16Flash_fwd_paramsE)
        /*0704*/ 	.word	0x00000000


	//----- nvinfo : EIATTR_REGCOUNT
	.align		4
.L_310:
        /*0708*/ 	.byte	0x04, 0x2f
        /*070a*/ 	.short	(.L_312 - .L_311)
	.align		4
.L_311:
        /*070c*/ 	.word	index@(_ZN5flash24flash_fwd_splitkv_kernelI23Flash_fwd_kernel_traitsILi96ELi64ELi64ELi4ELb0ELb0EN7cutlass6half_tE19Flash_kernel_traitsILi96ELi64ELi64ELi4ES3_EELb0ELb0ELb0ELb0ELb1ELb1ELb0ELb0EEEvNS_16Flash_fwd_paramsE)
        /*0710*/ 	.word	0x000000a7


	//----- nvinfo : EIATTR_FRAME_SIZE
	.align		4
.L_312:
        /*0714*/ 	.byte	0x04, 0x11
        /*0716*/ 	.short	(.L_314 - .L_313)
	.align		4
.L_313:
        /*0718*/ 	.word	index@($_ZN5flash24flash_fwd_splitkv_kernelI23Flash_fwd_kernel_traitsILi96ELi64ELi64ELi4ELb0ELb0EN7cutlass6half_tE19Flash_kernel_traitsILi96ELi64ELi64ELi4ES3_EELb0ELb0ELb0ELb0ELb1ELb1ELb0ELb0EEEvNS_16Flash_fwd_paramsE$_ZN5flash30compute_attn_1rowblock_splitkvI23Flash_fwd_kernel_traitsILi96ELi64ELi64ELi4ELb0ELb0EN7cutlass6half_tE19Flash_kernel_traitsILi96ELi64ELi64ELi4ES3_EELb0ELb0ELb0ELb0ELb1ELb1ELb0ELb0ENS_16Flash_fwd_paramsEEEvRKT8_iiiii)
        /*071c*/ 	.word	0x00000000


	//----- nvinfo : EIATTR_FRAME_SIZE
	.align		4
.L_314:
        /*0720*/ 	.byte	0x04, 0x11
        /*0722*/ 	.short	(.L_316 - .L_315)
	.align		4
.L_315:
        /*0724*/ 	.word	index@(_ZN5flash24flash_fwd_splitkv_kernelI23Flash_fwd_kernel_traitsILi96ELi64ELi64ELi4ELb0ELb0EN7cutlass6half_tE19Flash_kernel_traitsILi96ELi64ELi64ELi4ES3_EELb0ELb0ELb0ELb0ELb1ELb1ELb0ELb0EEEvNS_16Flash_fwd_paramsE)
        /*0728*/ 	.word	0x00000000


	//----- nvinfo : EIATTR_REGCOUNT
	.align		4
.L_316:
        /*072c*/ 	.byte	0x04, 0x2f
        /*072e*/ 	.short	(.L_318 - .L_317)
	.align		4
.L_317:
        /*0730*/ 	.word	index@(_ZN5flash24flash_fwd_splitkv_kernelI23Flash_fwd_kernel_traitsILi96ELi64ELi64ELi4ELb0ELb0EN7cutlass6half_tE19Flash_kernel_traitsILi96ELi64ELi64ELi4ES3_EELb0ELb0ELb0ELb0ELb1ELb0ELb0ELb0EEEvNS_16Flash_fwd_paramsE)
        /*0734*/ 	.word	0x000000a8


	//----- nvinfo : EIATTR_FRAME_SIZE
	.align		4
.L_318:
        /*0738*/ 	.byte	0x04, 0x11
        /*073a*/ 	.short	(.L_320 - .L_319)
	.align		4
.L_319:
        /*073c*/ 	.word	index@($_ZN5flash24flash_fwd_splitkv_kernelI23Flash_fwd_kernel_traitsILi96ELi64ELi64ELi4ELb0ELb0EN7cutlass6half_tE19Flash_kernel_traitsILi96ELi64ELi64ELi4ES3_EELb0ELb0ELb0ELb0ELb1ELb0ELb0ELb0EEEvNS_16Flash_fwd_paramsE$_ZN5flash30compute_attn_1rowblock_splitkvI23Flash_fwd_kernel_traitsILi96ELi64ELi64ELi4ELb0ELb0EN7cutlass6half_tE19Flash_kernel_traitsILi96ELi64ELi64ELi4ES3_EELb0ELb0ELb0ELb0ELb1ELb0ELb0ELb0ENS_16Flash_fwd_paramsEEEvRKT8_iiiii)
        /*0740*/ 	.word	0x00000000


	//----- nvinfo : EIATTR_FRAME_SIZE
	.align		4
.L_320:
        /*0744*/ 	.byte	0x04, 0x11
        /*0746*/ 	.short	(.L_322 - .L_321)
	.align		4
.L_321:
        /*0748*/ 	.word	index@(_ZN5flash24flash_fwd_splitkv_kernelI23Flash_fwd_kernel_traitsILi96ELi64ELi64ELi4ELb0ELb0EN7cutlass6half_tE19Flash_kernel_traitsILi96ELi64ELi64ELi4ES3_EELb0ELb0ELb0ELb0ELb1ELb0ELb0ELb0EEEvNS_16Flash_fwd_paramsE)
        /*074c*/ 	.word	0x00000000


	//----- nvinfo : EIATTR_REGCOUNT
	.align		4
.L_322:
        /*0750*/ 	.byte	0x04, 0x2f
        /*0752*/ 	.short	(.L_324 - .L_323)
	.align		4
.L_323:
        /*0754*/ 	.word	index@(_ZN5flash32flash_fwd_splitkv_combine_kernelI23Flash_fwd_kernel_traitsILi96ELi64ELi64ELi4ELb0ELb0EN7cutlass6half_tE19Flash_kernel_traitsILi96ELi64ELi64ELi4ES3_EELi16ELi1ELb1EEEvNS_16Flash_fwd_paramsE)
        /*0758*/ 	.word	0x0000002a


	//----- nvinfo : EIATTR_FRAME_SIZE
	.align		4
.L_324:
        /*075c*/ 	.byte	0x04, 0x11
        /*075e*/ 	.short	(.L_326 - .L_325)
	.align		4
.L_325:
        /*0760*/ 	.word	index@($__internal_27_$__cuda_sm20_div_s64)
        /*0764*/ 	.word	0x00000000


	//----- nvinfo : EIATTR_FRAME_SIZE
	.align		4
.L_326:
        /*0768*/ 	.byte	0x04, 0x11
        /*076a*/ 	.short	(.L_328 - .L_327)
	.align		4
.L_327:
        /*076c*/ 	.word	index@(_ZN5flash32flash_fwd_splitkv_combine_kernelI23Flash_fwd_kernel_traitsILi96ELi64ELi64ELi4ELb0ELb0EN7cutlass6half_tE19Flash_kernel_traitsILi96ELi64ELi64ELi4ES3_EELi16ELi1ELb1EEEvNS_16Flash_fwd_paramsE)
        /*0770*/ 	.word	0x00000000


	//----- nvinfo : EIATTR_REGCOUNT
	.align		4
.L_328:
        /*0774*/ 	.byte	0x04, 0x2f
        /*0776*/ 	.short	(.L_330 - .L_329)
	.align		4
.L_329:
        /*0778*/ 	.word	index@(_ZN5flash32flash_fwd_splitkv_combine_kernelI23Flash_fwd_kernel_traitsILi96ELi64ELi64ELi4ELb0ELb0EN7cutlass6half_tE19Flash_kernel_traitsILi96ELi64ELi64ELi4ES3_EELi16ELi2ELb1EEEvNS_16Flash_fwd_paramsE)
        /*077c*/ 	.word	0x0000002a


	//----- nvinfo : EIATTR_FRAME_SIZE
	.align		4
.L_330:
        /*0780*/ 	.byte	0x04, 0x11
        /*0782*/ 	.short	(.L_332 - .L_331)
	.align		4
.L_331:
        /*0784*/ 	.word	index@($__internal_26_$__cuda_sm20_div_s64)
        /*0788*/ 	.word	0x00000000


	//----- nvinfo : EIATTR_FRAME_SIZE
	.align		4
.L_332:
        /*078c*/ 	.byte	0x04, 0x11
        /*078e*/ 	.short	(.L_334 - .L_333)
	.align		4
.L_333:
        /*0790*/ 	.word	index@(_ZN5flash32flash_fwd_splitkv_combine_kernelI23Flash_fwd_kernel_traitsILi96ELi64ELi64ELi4ELb0ELb0EN7cutlass6half_tE19Flash_kernel_traitsILi96ELi64ELi64ELi4ES3_EELi16ELi2ELb1EEEvNS_16Flash_fwd_paramsE)
        /*0794*/ 	.word	0x00000000


	//----- nvinfo : EIATTR_REGCOUNT
	.align		4
.L_334:
        /*0798*/ 	.byte	0x04, 0x2f
        /*079a*/ 	.short	(.L_336 - .L_335)
	.align		4
.L_335:
        /*079c*/ 	.word	index@(_ZN5flash32flash_fwd_splitkv_combine_kernelI23Flash_fwd_kernel_traitsILi96ELi64ELi64ELi4ELb0ELb0EN7cutlass6half_tE19Flash_kernel_traitsILi96ELi64ELi64ELi4ES3_EELi16ELi3ELb1EEEvNS_16Flash_fwd_paramsE)
        /*07a0*/ 	.word	0x0000002a


	//----- nvinfo : EIATTR_FRAME_SIZE
	.align		4
.L_336:
        /*07a4*/ 	.byte	0x04, 0x11
        /*07a6*/ 	.short	(.L_338 - .L_337)
	.align		4
.L_337:
        /*07a8*/ 	.word	index@($__internal_25_$__cuda_sm20_div_s64)
        /*07ac*/ 	.word	0x00000000


	//----- nvinfo : EIATTR_FRAME_SIZE
	.align		4
.L_338:
        /*07b0*/ 	.byte	0x04, 0x11
        /*07b2*/ 	.short	(.L_340 - .L_339)
	.align		4
.L_339:
        /*07b4*/ 	.word	index@(_ZN5flash32flash_fwd_splitkv_combine_kernelI23Flash_fwd_kernel_traitsILi96ELi64ELi64ELi4ELb0ELb0EN7cutlass6half_tE19Flash_kernel_traitsILi96ELi64ELi64ELi4ES3_EELi16ELi3ELb1EEEvNS_16Flash_fwd_paramsE)
        /*07b8*/ 	.word	0x00000000


	//----- nvinfo : EIATTR_REGCOUNT
	.align		4
.L_340:
        /*07bc*/ 	.byte	0x04, 0x2f
        /*07be*/ 	.short	(.L_342 - .L_341)
	.align		4
.L_341:
        /*07c0*/ 	.word	index@(_ZN5flash32flash_fwd_splitkv_combine_kernelI23Flash_fwd_kernel_traitsILi96ELi64ELi64ELi4ELb0ELb0EN7cutlass6half_tE19Flash_kernel_traitsILi96ELi64ELi64ELi4ES3_EELi16ELi4ELb1EEEvNS_16Flash_fwd_paramsE)
        /*07c4*/ 	.word	0x0000002a


	//----- nvinfo : EIATTR_FRAME_SIZE
	.align		4
.L_342:
        /*07c8*/ 	.byte	0x04, 0x11
        /*07ca*/ 	.short	(.L_344 - .L_343)
	.align		4
.L_343:
        /*07cc*/ 	.word	index@($__internal_24_$__cuda_sm20_div_s64)
        /*07d0*/ 	.word	0x00000000


	//----- nvinfo : EIATTR_FRAME_SIZE
	.align		4
.L_344:
        /*07d4*/ 	.byte	0x04, 0x11
        /*07d6*/ 	.short	(.L_346 - .L_345)
	.align		4
.L_345:
        /*07d8*/ 	.word	index@(_ZN5flash32flash_fwd_splitkv_combine_kernelI23Flash_fwd_kernel_traitsILi96ELi64ELi64ELi4ELb0ELb0EN7cutlass6half_tE19Flash_kernel_traitsILi96ELi64ELi64ELi4ES3_EELi16ELi4ELb1EEEvNS_16Flash_fwd_paramsE)
        /*07dc*/ 	.word	0x00000000


	//----- nvinfo : EIATTR_REGCOUNT
	.align		4
.L_346:
        /*07e0*/ 	.byte	0x04, 0x2f
        /*07e2*/ 	.short	(.L_348 - .L_347)
	.align		4
.L_347:
        /*07e4*/ 	.word	index@(_ZN5flash32flash_fwd_splitkv_combine_kernelI23Flash_fwd_kernel_traitsILi96ELi64ELi64ELi4ELb0ELb0EN7cutlass6half_tE19Flash_kernel_traitsILi96ELi64ELi64ELi4ES3_EELi16ELi5ELb1EEEvNS_16Flash_fwd_paramsE)
        /*07e8*/ 	.word	0x00000034


	//----- nvinfo : EIATTR_FRAME_SIZE
	.align		4
.L_348:
        /*07ec*/ 	.byte	0x04, 0x11
        /*07ee*/ 	.short	(.L_350 - .L_349)
	.align		4
.L_349:
        /*07f0*/ 	.word	index@($__internal_23_$__cuda_sm20_div_s64)
        /*07f4*/ 	.word	0x00000000


	//----- nvinfo : EIATTR_FRAME_SIZE
	.align		4
.L_350:
        /*07f8*/ 	.byte	0x04, 0x11
        /*07fa*/ 	.short	(.L_352 - .L_351)
	.align		4
.L_351:
        /*07fc*/ 	.word	index@(_ZN5flash32flash_fwd_splitkv_combine_kernelI23Flash_fwd_kernel_traitsILi96ELi64ELi64ELi4ELb0ELb0EN7cutlass6half_tE19Flash_kernel_traitsILi96ELi64ELi64ELi4ES3_EELi16ELi5ELb1EEEvNS_16Flash_fwd_paramsE)
        /*0800*/ 	.word	0x00000000


	//----- nvinfo : EIATTR_REGCOUNT
	.align		4
.L_352:
        /*0804*/ 	.byte	0x04, 0x2f
        /*0806*/ 	.short	(.L_354 - .L_353)
	.align		4
.L_353:
        /*0808*/ 	.word	index@(_ZN5flash32flash_fwd_splitkv_combine_kernelI23Flash_fwd_kernel_traitsILi96ELi64ELi64ELi4ELb0ELb0EN7cutlass6half_tE19Flash_kernel_traitsILi96ELi64ELi64ELi4ES3_EELi16ELi6ELb1EEEvNS_16Flash_fwd_paramsE)
        /*080c*/ 	.word	0x00000038


	//----- nvinfo : EIATTR_FRAME_SIZE
	.align		4
.L_354:
        /*0810*/ 	.byte	0x04, 0x11
        /*0812*/ 	.short	(.L_356 - .L_355)
	.align		4
.L_355:
        /*0814*/ 	.word	index@($__internal_22_$__cuda_sm20_div_s64)
        /*0818*/ 	.word	0x00000000


	//----- nvinfo : EIATTR_FRAME_SIZE
	.align		4
.L_356:
        /*081c*/ 	.byte	0x04, 0x11
        /*081e*/ 	.short	(.L_358 - .L_357)
	.align		4
.L_357:
        /*0820*/ 	.word	index@(_ZN5flash32flash_fwd_splitkv_combine_kernelI23Flash_fwd_kernel_traitsILi96ELi64ELi64ELi4ELb0ELb0EN7cutlass6half_tE19Flash_kernel_traitsILi96ELi64ELi64ELi4ES3_EELi16ELi6ELb1EEEvNS_16Flash_fwd_paramsE)
        /*0824*/ 	.word	0x00000000


	//----- nvinfo : EIATTR_REGCOUNT
	.align		4
.L_358:
        /*0828*/ 	.byte	0x04, 0x2f
        /*082a*/ 	.short	(.L_360 - .L_359)
	.align		4
.L_359:
        /*082c*/ 	.word	index@(_ZN5flash32flash_fwd_splitkv_combine_kernelI23Flash_fwd_kernel_traitsILi96ELi64ELi64ELi4ELb0ELb0EN7cutlass6half_tE19Flash_kernel_traitsILi96ELi64ELi64ELi4ES3_EELi16ELi7ELb1EEEvNS_16Flash_fwd_paramsE)
        /*0830*/ 	.word	0x00000036


	//----- nvinfo : EIATTR_FRAME_SIZE
	.align		4
.L_360:
        /*0834*/ 	.byte	0x04, 0x11
        /*0836*/ 	.short	(.L_362 - .L_361)
	.align		4
.L_361:
        /*0838*/ 	.word	index@($__internal_21_$__cuda_sm20_div_s64)
        /*083c*/ 	.word	0x00000000


	//----- nvinfo : EIATTR_FRAME_SIZE
	.align		4
.L_362:
        /*0840*/ 	.byte	0x04, 0x11
        /*0842*/ 	.short	(.L_364 - .L_363)
	.align		4
.L_363:
        /*0844*/ 	.word	index@(_ZN5flash32flash_fwd_splitkv_combine_kernelI23Flash_fwd_kernel_traitsILi96ELi64ELi64ELi4ELb0ELb0EN7cutlass6half_tE19Flash_kernel_traitsILi96ELi64ELi64ELi4ES3_EELi16ELi7ELb1EEEvNS_16Flash_fwd_paramsE)
        /*0848*/ 	.word	0x00000000


	//----- nvinfo : EIATTR_REGCOUNT
	.align		4
.L_364:
        /*084c*/ 	.byte	0x04, 0x2f
        /*084e*/ 	.short	(.L_366 - .L_365)
	.align		4
.L_365:
        /*0850*/ 	.word	index@(_ZN5flash32flash_fwd_splitkv_combine_kernelI23Flash_fwd_kernel_traitsILi96ELi64ELi64ELi4ELb0ELb0EN7cutlass6half_tE19Flash_kernel_traitsILi96ELi64ELi64ELi4ES3_EELi16ELi1ELb0EEEvNS_16Flash_fwd_paramsE)
        /*0854*/ 	.word	0x0000002a


	//----- nvinfo : EIATTR_FRAME_SIZE
	.align		4
.L_366:
        /*0858*/ 	.byte	0x04, 0x11
        /*085a*/ 	.short	(.L_368 - .L_367)
	.align		4
.L_367:
        /*085c*/ 	.word	index@($__internal_20_$__cuda_sm20_div_s64)
        /*0860*/ 	.word	0x00000000


	//----- nvinfo : EIATTR_FRAME_SIZE
	.align		4
.L_368:
        /*0864*/ 	.byte	0x04, 0x11
        /*0866*/ 	.short	(.L_370 - .L_369)
	.align		4
.L_369:
        /*0868*/ 	.word	index@(_ZN5flash32flash_fwd_splitkv_combine_kernelI23Flash_fwd_kernel_traitsILi96ELi64ELi64ELi4ELb0ELb0EN7cutlass6half_tE19Flash_kernel_traitsILi96ELi64ELi64ELi4ES3_EELi16ELi1ELb0EEEvNS_16Flash_fwd_paramsE)
        /*086c*/ 	.word	0x00000000


	//----- nvinfo : EIATTR_REGCOUNT
	.align		4
.L_370:
        /*0870*/ 	.byte	0x04, 0x2f
        /*0872*/ 	.short	(.L_372 - .L_371)
	.align		4
.L_371:
        /*0874*/ 	.word	index@(_ZN5flash32flash_fwd_splitkv_combine_kernelI23Flash_fwd_kernel_traitsILi96ELi64ELi64ELi4ELb0ELb0EN7cutlass6half_tE19Flash_kernel_traitsILi96ELi64ELi64ELi4ES3_EELi16ELi2ELb0EEEvNS_16Flash_fwd_paramsE)
        /*0878*/ 	.word	0x0000002a


	//----- nvinfo : EIATTR_FRAME_SIZE
	.align		4
.L_372:
        /*087c*/ 	.byte	0x04, 0x11
        /*087e*/ 	.short	(.L_374 - .L_373)
	.align		4
.L_373:
        /*0880*/ 	.word	index@($__internal_19_$__cuda_sm20_div_s64)
        /*0884*/ 	.word	0x00000000


	//----- nvinfo : EIATTR_FRAME_SIZE
	.align		4
.L_374:
        /*0888*/ 	.byte	0x04, 0x11
        /*088a*/ 	.short	(.L_376 - .L_375)
	.align		4
.L_375:
        /*088c*/ 	.word	index@(_ZN5flash32flash_fwd_splitkv_combine_kernelI23Flash_fwd_kernel_traitsILi96ELi64ELi64ELi4ELb0ELb0EN7cutlass6half_tE19Flash_kernel_traitsILi96ELi64ELi64ELi4ES3_EELi16ELi2ELb0EEEvNS_16Flash_fwd_paramsE)
        /*0890*/ 	.word	0x00000000


	//----- nvinfo : EIATTR_REGCOUNT
	.align		4
.L_376:
        /*0894*/ 	.byte	0x04, 0x2f
        /*0896*/ 	.short	(.L_378 - .L_377)
	.align		4
.L_377:
        /*0898*/ 	.word	index@(_ZN5flash32flash_fwd_splitkv_combine_kernelI23Flash_fwd_kernel_traitsILi96ELi64ELi64ELi4ELb0ELb0EN7cutlass6half_tE19Flash_kernel_traitsILi96ELi64ELi64ELi4ES3_EELi16ELi3ELb0EEEvNS_16Flash_fwd_paramsE)
        /*089c*/ 	.word	0x0000002c


	//----- nvinfo : EIATTR_FRAME_SIZE
	.align		4
.L_378:
        /*08a0*/ 	.byte	0x04, 0x11
        /*08a2*/ 	.short	(.L_380 - .L_379)
	.align		4
.L_379:
        /*08a4*/ 	.word	index@($__internal_18_$__cuda_sm20_div_s64)
        /*08a8*/ 	.word	0x00000000


	//----- nvinfo : EIATTR_FRAME_SIZE
	.align		4
.L_380:
        /*08ac*/ 	.byte	0x04, 0x11
        /*08ae*/ 	.short	(.L_382 - .L_381)
	.align		4
.L_381:
        /*08b0*/ 	.word	index@(_ZN5flash32flash_fwd_splitkv_combine_kernelI23Flash_fwd_kernel_traitsILi96ELi64ELi64ELi4ELb0ELb0EN7cutlass6half_tE19Flash_kernel_traitsILi96ELi64ELi64ELi4ES3_EELi16ELi3ELb0EEEvNS_16Flash_fwd_paramsE)
        /*08b4*/ 	.word	0x00000000


	//----- nvinfo : EIATTR_REGCOUNT
	.align		4
.L_382:
        /*08b8*/ 	.byte	0x04, 0x2f
        /*08ba*/ 	.short	(.L_384 - .L_383)
	.align		4
.L_383:
        /*08bc*/ 	.word	index@(_ZN5flash32flash_fwd_splitkv_combine_kernelI23Flash_fwd_kernel_traitsILi96ELi64ELi64ELi4ELb0ELb0EN7cutlass6half_tE19Flash_kernel_traitsILi96ELi64ELi64ELi4ES3_EELi16ELi4ELb0EEEvNS_16Flash_fwd_paramsE)
        /*08c0*/ 	.word	0x0000002c


	//----- nvinfo : EIATTR_FRAME_SIZE
	.align		4
.L_384:
        /*08c4*/ 	.byte	0x04, 0x11
        /*08c6*/ 	.short	(.L_386 - .L_385)
	.align		4
.L_385:
        /*08c8*/ 	.word	index@($__internal_17_$__cuda_sm20_div_s64)
        /*08cc*/ 	.word	0x00000000


	//----- nvinfo : EIATTR_FRAME_SIZE
	.align		4
.L_386:
        /*08d0*/ 	.byte	0x04, 0x11
        /*08d2*/ 	.short	(.L_388 - .L_387)
	.align		4
.L_387:
        /*08d4*/ 	.word	index@(_ZN5flash32flash_fwd_splitkv_combine_kernelI23Flash_fwd_kernel_traitsILi96ELi64ELi64ELi4ELb0ELb0EN7cutlass6half_tE19Flash_kernel_traitsILi96ELi64ELi64ELi4ES3_EELi16ELi4ELb0EEEvNS_16Flash_fwd_paramsE)
        /*08d8*/ 	.word	0x00000000


	//----- nvinfo : EIATTR_REGCOUNT
	.align		4
.L_388:
        /*08dc*/ 	.byte	0x04, 0x2f
        /*08de*/ 	.short	(.L_390 - .L_389)
	.align		4
.L_389:
        /*08e0*/ 	.word	index@(_ZN5flash32flash_fwd_splitkv_combine_kernelI23Flash_fwd_kernel_traitsILi96ELi64ELi64ELi4ELb0ELb0EN7cutlass6half_tE19Flash_kernel_traitsILi96ELi64ELi64ELi4ES3_EELi16ELi5ELb0EEEvNS_16Flash_fwd_paramsE)
        /*08e4*/ 	.word	0x0000002e


	//----- nvinfo : EIATTR_FRAME_SIZE
	.align		4
.L_390:
        /*08e8*/ 	.byte	0x04, 0x11
        /*08ea*/ 	.short	(.L_392 - .L_391)
	.align		4
.L_391:
        /*08ec*/ 	.word	index@($__internal_16_$__cuda_sm20_div_s64)
        /*08f0*/ 	.word	0x00000000


	//----- nvinfo : EIATTR_FRAME_SIZE
	.align		4
.L_392:
        /*08f4*/ 	.byte	0x04, 0x11
        /*08f6*/ 	.short	(.L_394 - .L_393)
	.align		4
.L_393:
        /*08f8*/ 	.word	index@(_ZN5flash32flash_fwd_splitkv_combine_kernelI23Flash_fwd_kernel_traitsILi96ELi64ELi64ELi4ELb0ELb0EN7cutlass6half_tE19Flash_kernel_traitsILi96ELi64ELi64ELi4ES3_EELi16ELi5ELb0EEEvNS_16Flash_fwd_paramsE)
        /*08fc*/ 	.word	0x00000000


	//----- nvinfo : EIATTR_REGCOUNT
	.align		4
.L_394:
        /*0900*/ 	.byte	0x04, 0x2f
        /*0902*/ 	.short	(.L_396 - .L_395)
	.align		4
.L_395:
        /*0904*/ 	.word	index@(_ZN5flash32flash_fwd_splitkv_combine_kernelI23Flash_fwd_kernel_traitsILi96ELi64ELi64ELi4ELb0ELb0EN7cutlass6half_tE19Flash_kernel_traitsILi96ELi64ELi64ELi4ES3_EELi16ELi6ELb0EEEvNS_16Flash_fwd_paramsE)
        /*0908*/ 	.word	0x00000030


	//----- nvinfo : EIATTR_FRAME_SIZE
	.align		4
.L_396:
        /*090c*/ 	.byte	0x04, 0x11
        /*090e*/ 	.short	(.L_398 - .L_397)
	.align		4
.L_397:
        /*0910*/ 	.word	index@($__internal_15_$__cuda_sm20_div_s64)
        /*0914*/ 	.word	0x00000000


	//----- nvinfo : EIATTR_FRAME_SIZE
	.align		4
.L_398:
        /*0918*/ 	.byte	0x04, 0x11
        /*091a*/ 	.short	(.L_400 - .L_399)
	.align		4
.L_399:
        /*091c*/ 	.word	index@(_ZN5flash32flash_fwd_splitkv_combine_kernelI23Flash_fwd_kernel_traitsILi96ELi64ELi64ELi4ELb0ELb0EN7cutlass6half_tE19Flash_kernel_traitsILi96ELi64ELi64ELi4ES3_EELi16ELi6ELb0EEEvNS_16Flash_fwd_paramsE)
        /*0920*/ 	.word	0x00000000


	//----- nvinfo : EIATTR_REGCOUNT
	.align		4
.L_400:
        /*0924*/ 	.byte	0x04, 0x2f
        /*0926*/ 	.short	(.L_402 - .L_401)
	.align		4
.L_401:
        /*0928*/ 	.word	index@(_ZN5flash32flash_fwd_splitkv_combine_kernelI23Flash_fwd_kernel_traitsILi96ELi64ELi64ELi4ELb0ELb0EN7cutlass6half_tE19Flash_kernel_traitsILi96ELi64ELi64ELi4ES3_EELi16ELi7ELb0EEEvNS_16Flash_fwd_paramsE)
        /*092c*/ 	.word	0x00000036


	//----- nvinfo : EIATTR_FRAME_SIZE
	.align		4
.L_402:
        /*0930*/ 	.byte	0x04, 0x11
        /*0932*/ 	.short	(.L_404 - .L_403)
	.align		4
.L_403:
        /*0934*/ 	.word	index@($__internal_14_$__cuda_sm20_div_s64)
        /*0938*/ 	.word	0x00000000


	//----- nvinfo : EIATTR_FRAME_SIZE
	.align		4
.L_404:
        /*093c*/ 	.byte	0x04, 0x11
        /*093e*/ 	.short	(.L_406 - .L_405)
	.align		4
.L_405:
        /*0940*/ 	.word	index@(_ZN5flash32flash_fwd_splitkv_combine_kernelI23Flash_fwd_kernel_traitsILi96ELi64ELi64ELi4ELb0ELb0EN7cutlass6half_tE19Flash_kernel_traitsILi96ELi64ELi64ELi4ES3_EELi16ELi7ELb0EEEvNS_16Flash_fwd_paramsE)
        /*0944*/ 	.word	0x00000000


	//----- nvinfo : EIATTR_REGCOUNT
	.align		4
.L_406:
        /*0948*/ 	.byte	0x04, 0x2f
        /*094a*/ 	.short	(.L_408 - .L_407)
	.align		4
.L_407:
        /*094c*/ 	.word	index@(_ZN5flash24flash_fwd_splitkv_kernelI23Flash_fwd_kernel_traitsILi96ELi64ELi128ELi4ELb0ELb0EN7cutlass6half_tE19Flash_kernel_traitsILi96ELi64ELi128ELi4ES3_EELb0ELb1ELb1ELb0ELb0ELb1ELb1ELb1EEEvNS_16Flash_fwd_paramsE)
        /*0950*/ 	.word	0x000000f0


	//----- nvinfo : EIATTR_FRAME_SIZE
	.align		4
.L_408:
        /*0954*/ 	.byte	0x04, 0x11
        /*0956*/ 	.short	(.L_410 - .L_409)
	.align		4
.L_409:
        /*0958*/ 	.word	index@($_ZN5flash24flash_fwd_splitkv_kernelI23Flash_fwd_kernel_traitsILi96ELi64ELi128ELi4ELb0ELb0EN7cutlass6half_tE19Flash_kernel_traitsILi96ELi64ELi128ELi4ES3_EELb0ELb1ELb1ELb0ELb0ELb1ELb1ELb1EEEvNS_16Flash_fwd_paramsE$_ZN5flash30compute_attn_1rowblock_splitkvI23Flash_fwd_kernel_traitsILi96ELi64ELi128ELi4ELb0ELb0EN7cutlass6half_tE19Flash_kernel_traitsILi96ELi64ELi128ELi4ES3_EELb0ELb1ELb1ELb0ELb0ELb1ELb1ELb1ENS_16Flash_fwd_paramsEEEvRKT8_iiiii)
        /*095c*/ 	.word	0x00000000


	//----- nvinfo : EIATTR_FRAME_SIZE
	.align		4
.L_410:
        /*0960*/ 	.byte	0x04, 0x11
        /*0962*/ 	.short	(.L_412 - .L_411)
	.align		4
.L_411:
        /*0964*/ 	.word	index@(_ZN5flash24flash_fwd_splitkv_kernelI23Flash_fwd_kernel_traitsILi96ELi64ELi128ELi4ELb0ELb0EN7cutlass6half_tE19Flash_kernel_traitsILi96ELi64ELi128ELi4ES3_EELb0ELb1ELb1ELb0ELb0ELb1ELb1ELb1EEEvNS_16Flash_fwd_paramsE)
        /*0968*/ 	.word	0x00000000


	//----- nvinfo : EIATTR_REGCOUNT
	.align		4
.L_412:
        /*096c*/ 	.byte	0x04, 0x2f
        /*096e*/ 	.short	(.L_414 - .L_413)
	.align		4
.L_413:
        /*0970*/ 	.word	index@(_ZN5flash24flash_fwd_splitkv_kernelI23Flash_fwd_kernel_traitsILi96ELi64ELi128ELi4ELb0ELb0EN7cutlass6half_tE19Flash_kernel_traitsILi96ELi64ELi128ELi4ES3_EELb0ELb1ELb1ELb0ELb0ELb0ELb1ELb1EEEvNS_16Flash_fwd_paramsE)
        /*0974*/ 	.word	0x000000f0


	//----- nvinfo : EIATTR_FRAME_SIZE
	.align		4
.L_414:
        /*0978*/ 	.byte	0x04, 0x11
        /*097a*/ 	.short	(.L_416 - .L_415)
	.align		4
.L_415:
        /*097c*/ 	.word	index@($_ZN5flash24flash_fwd_splitkv_kernelI23Flash_fwd_kernel_traitsILi96ELi64ELi128ELi4ELb0ELb0EN7cutlass6half_tE19Flash_kernel_traitsILi96ELi64ELi128ELi4ES3_EELb0ELb1ELb1ELb0ELb0ELb0ELb1ELb1EEEvNS_16Flash_fwd_paramsE$_ZN5flash30compute_attn_1rowblock_splitkvI23Flash_fwd_kernel_traitsILi96ELi64ELi128ELi4ELb0ELb0EN7cutlass6half_tE19Flash_kernel_traitsILi96ELi64ELi128ELi4ES3_EELb0ELb1ELb1ELb0ELb0ELb0ELb1ELb1ENS_16Flash_fwd_paramsEEEvRKT8_iiiii)
        /*0980*/ 	.word	0x00000000


	//----- nvinfo : EIATTR_FRAME_SIZE
	.align		4
.L_416:
        /*0984*/ 	.byte	0x04, 0x11
        /*0986*/ 	.short	(.L_418 - .L_417)
	.align		4
.L_417:
        /*0988*/ 	.word	index@(_ZN5flash24flash_fwd_splitkv_kernelI23Flash_fwd_kernel_traitsILi96ELi64ELi128ELi4ELb0ELb0EN7cutlass6half_tE19Flash_kernel_traitsILi96ELi64ELi128ELi4ES3_EELb0ELb1ELb1ELb0ELb0ELb0ELb1ELb1EEEvNS_16Flash_fwd_paramsE)
        /*098c*/ 	.word	0x00000000


	//----- nvinfo : EIATTR_REGCOUNT
	.align		4
.L_418:
        /*0990*/ 	.byte	0x04, 0x2f
        /*0992*/ 	.short	(.L_420 - .L_419)
	.align		4
.L_419:
        /*0994*/ 	.word	index@(_ZN5flash24flash_fwd_splitkv_kernelI23Flash_fwd_kernel_traitsILi96ELi64ELi128ELi4ELb0ELb0EN7cutlass6half_tE19Flash_kernel_traitsILi96ELi64ELi128ELi4ES3_EELb0ELb1ELb0ELb0ELb1ELb1ELb1ELb1EEEvNS_16Flash_fwd_paramsE)
        /*0998*/ 	.word	0x000000fa


	//----- nvinfo : EIATTR_FRAME_SIZE
	.align		4
.L_420:
        /*099c*/ 	.byte	0x04, 0x11
        /*099e*/ 	.short	(.L_422 - .L_421)
	.align		4
.L_421:
        /*09a0*/ 	.word	index@($_ZN5flash24flash_fwd_splitkv_kernelI23Flash_fwd_kernel_traitsILi96ELi64ELi128ELi4ELb0ELb0EN7cutlass6half_tE19Flash_kernel_traitsILi96ELi64ELi128ELi4ES3_EELb0ELb1ELb0ELb0ELb1ELb1ELb1ELb1EEEvNS_16Flash_fwd_paramsE$_ZN5flash30compute_attn_1rowblock_splitkvI23Flash_fwd_kernel_traitsILi96ELi64ELi128ELi4ELb0ELb0EN7cutlass6half_tE19Flash_kernel_traitsILi96ELi64ELi128ELi4ES3_EELb0ELb1ELb0ELb0ELb1ELb1ELb1ELb1ENS_16Flash_fwd_paramsEEEvRKT8_iiiii)
        /*09a4*/ 	.word	0x00000000


	//----- nvinfo : EIATTR_FRAME_SIZE
	.align		4
.L_422:
        /*09a8*/ 	.byte	0x04, 0x11
        /*09aa*/ 	.short	(.L_424 - .L_423)
	.align		4
.L_423:
        /*09ac*/ 	.word	index@(_ZN5flash24flash_fwd_splitkv_kernelI23Flash_fwd_kernel_traitsILi96ELi64ELi128ELi4ELb0ELb0EN7cutlass6half_tE19Flash_kernel_traitsILi96ELi64ELi128ELi4ES3_EELb0ELb1ELb0ELb0ELb1ELb1ELb1ELb1EEEvNS_16Flash_fwd_paramsE)
        /*09b0*/ 	.word	0x00000000


	//----- nvinfo : EIATTR_REGCOUNT
	.align		4
.L_424:
        /*09b4*/ 	.byte	0x04, 0x2f
        /*09b6*/ 	.short	(.L_426 - .L_425)
	.align		4
.L_425:
        /*09b8*/ 	.word	index@(_ZN5flash24flash_fwd_splitkv_kernelI23Flash_fwd_kernel_traitsILi96ELi64ELi128ELi4ELb0ELb0EN7cutlass6half_tE19Flash_kernel_traitsILi96ELi64ELi128ELi4ES3_EELb0ELb1ELb0ELb0ELb1ELb0ELb1ELb1EEEvNS_16Flash_fwd_paramsE)
        /*09bc*/ 	.word	0x000000fe


	//----- nvinfo : EIATTR_FRAME_SIZE
	.align		4
.L_426:
        /*09c0*/ 	.byte	0x04, 0x11
        /*09c2*/ 	.short	(.L_428 - .L_427)
	.align		4
.L_427:
        /*09c4*/ 	.word	index@($_ZN5flash24flash_fwd_splitkv_kernelI23Flash_fwd_kernel_traitsILi96ELi64ELi128ELi4ELb0ELb0EN7cutlass6half_tE19Flash_kernel_traitsILi96ELi64ELi128ELi4ES3_EELb0ELb1ELb0ELb0ELb1ELb0ELb1ELb1EEEvNS_16Flash_fwd_paramsE$_ZN5flash30compute_attn_1rowblock_splitkvI23Flash_fwd_kernel_traitsILi96ELi64ELi128ELi4ELb0ELb0EN7cutlass6half_tE19Flash_kernel_traitsILi96ELi64ELi128ELi4ES3_EELb0ELb1ELb0ELb0ELb1ELb0ELb1ELb1ENS_16Flash_fwd_paramsEEEvRKT8_iiiii)
        /*09c8*/ 	.word	0x00000000


	//----- nvinfo : EIATTR_FRAME_SIZE
	.align		4
.L_428:
        /*09cc*/ 	.byte	0x04, 0x11
        /*09ce*/ 	.short	(.L_430 - .L_429)
	.align		4
.L_429:
        /*09d0*/ 	.word	index@(_ZN5flash24flash_fwd_splitkv_kernelI23Flash_fwd_kernel_traitsILi96ELi64ELi128ELi4ELb0ELb0EN7cutlass6half_tE19Flash_kernel_traitsILi96ELi64ELi128ELi4ES3_EELb0ELb1ELb0ELb0ELb1ELb0ELb1ELb1EEEvNS_16Flash_fwd_paramsE)
        /*09d4*/ 	.word	0x00000000


	//----- nvinfo : EIATTR_REGCOUNT
	.align		4
.L_430:
        /*09d8*/ 	.byte	0x04, 0x2f
        /*09da*/ 	.short	(.L_432 - .L_431)
	.align		4
.L_431:
        /*09dc*/ 	.word	index@(_ZN5flash24flash_fwd_splitkv_kernelI23Flash_fwd_kernel_traitsILi96ELi64ELi128ELi4ELb0ELb0EN7cutlass6half_tE19Flash_kernel_traitsILi96ELi64ELi128ELi4ES3_EELb0ELb1ELb1ELb0ELb0ELb1ELb1ELb0EEEvNS_16Flash_fwd_paramsE)
        /*09e0*/ 	.word	0x000000ff


	//----- nvinfo : EIATTR_FRAME_SIZE
	.align		4
.L_432:
        /*09e4*/ 	.byte	0x04, 0x11
        /*09e6*/ 	.short	(.L_434 - .L_433)
	.align		4
.L_433:
        /*09e8*/ 	.word	index@($_ZN5flash24flash_fwd_splitkv_kernelI23Flash_fwd_kernel_traitsILi96ELi64ELi128ELi4ELb0ELb0EN7cutlass6half_tE19Flash_kernel_traitsILi96ELi64ELi128ELi4ES3_EELb0ELb1ELb1ELb0ELb0ELb1ELb1ELb0EEEvNS_16Flash_fwd_paramsE$_ZN5flash30compute_attn_1rowblock_splitkvI23Flash_fwd_kernel_traitsILi96ELi64ELi128ELi4ELb0ELb0EN7cutlass6half_tE19Flash_kernel_traitsILi96ELi64ELi128ELi4ES3_EELb0ELb1ELb1ELb0ELb0ELb1ELb1ELb0ENS_16Flash_fwd_paramsEEEvRKT8_iiiii)
        /*09ec*/ 	.word	0x00000000


	//----- nvinfo : EIATTR_FRAME_SIZE
	.align		4
.L_434:
        /*09f0*/ 	.byte	0x04, 0x11
        /*09f2*/ 	.short	(.L_436 - .L_435)
	.align		4
.L_435:
        /*09f4*/ 	.word	index@(_ZN5flash24flash_fwd_splitkv_kernelI23Flash_fwd_kernel_traitsILi96ELi64ELi128ELi4ELb0ELb0EN7cutlass6half_tE19Flash_kernel_traitsILi96ELi64ELi128ELi4ES3_EELb0ELb1ELb1ELb0ELb0ELb1ELb1ELb0EEEvNS_16Flash_fwd_paramsE)
        /*09f8*/ 	.word	0x00000000


	//----- nvinfo : EIATTR_REGCOUNT
	.align		4
.L_436:
        /*09fc*/ 	.byte	0x04, 0x2f
        /*09fe*/ 	.short	(.L_438 - .L_437)
	.align		4
.L_437:
        /*0a00*/ 	.word	index@(_ZN5flash24flash_fwd_splitkv_kernelI23Flash_fwd_kernel_traitsILi96ELi64ELi128ELi4ELb0ELb0EN7cutlass6half_tE19Flash_kernel_traitsILi96ELi64ELi128ELi4ES3_EELb0ELb1ELb1ELb0ELb0ELb0ELb1ELb0EEEvNS_16Flash_fwd_paramsE)
        /*0a04*/ 	.word	0x000000fe


	//----- nvinfo : EIATTR_FRAME_SIZE
	.align		4
.L_438:
        /*0a08*/ 	.byte	0x04, 0x11
        /*0a0a*/ 	.short	(.L_440 - .L_439)
	.align		4
.L_439:
        /*0a0c*/ 	.word	index@($_ZN5flash24flash_fwd_splitkv_kernelI23Flash_fwd_kernel_traitsILi96ELi64ELi128ELi4ELb0ELb0EN7cutlass6half_tE19Flash_kernel_traitsILi96ELi64ELi128ELi4ES3_EELb0ELb1ELb1ELb0ELb0ELb0ELb1ELb0EEEvNS_16Flash_fwd_paramsE$_ZN5flash30compute_attn_1rowblock_splitkvI23Flash_fwd_kernel_traitsILi96ELi64ELi128ELi4ELb0ELb0EN7cutlass6half_tE19Flash_kernel_traitsILi96ELi64ELi128ELi4ES3_EELb0ELb1ELb1ELb0ELb0ELb0ELb1ELb0ENS_16Flash_fwd_paramsEEEvRKT8_iiiii)
        /*0a10*/ 	.word	0x00000000


	//----- nvinfo : EIATTR_FRAME_SIZE
	.align		4
.L_440:
        /*0a14*/ 	.byte	0x04, 0x11
        /*0a16*/ 	.short	(.L_442 - .L_441)
	.align		4
.L_441:
        /*0a18*/ 	.word	index@(_ZN5flash24flash_fwd_splitkv_kernelI23Flash_fwd_kernel_traitsILi96ELi64ELi128ELi4ELb0ELb0EN7cutlass6half_tE19Flash_kernel_traitsILi96ELi64ELi128ELi4ES3_EELb0ELb1ELb1ELb0ELb0ELb0ELb1ELb0EEEvNS_16Flash_fwd_paramsE)
        /*0a1c*/ 	.word	0x00000000


	//----- nvinfo : EIATTR_REGCOUNT
	.align		4
.L_442:
        /*0a20*/ 	.byte	0x04, 0x2f
        /*0a22*/ 	.short	(.L_444 - .L_443)
	.align		4
.L_443:
        /*0a24*/ 	.word	index@(_ZN5flash24flash_fwd_splitkv_kernelI23Flash_fwd_kernel_traitsILi96ELi64ELi128ELi4ELb0ELb0EN7cutlass6half_tE19Flash_kernel_traitsILi96ELi64ELi128ELi4ES3_EELb0ELb1ELb0ELb0ELb1ELb1ELb1ELb0EEEvNS_16Flash_fwd_paramsE)
        /*0a28*/ 	.word	0x000000ff


	//----- nvinfo : EIATTR_FRAME_SIZE
	.align		4
.L_444:
        /*0a2c*/ 	.byte	0x04, 0x11
        /*0a2e*/ 	.short	(.L_446 - .L_445)
	.align		4
.L_445:
        /*0a30*/ 	.word	index@($_ZN5flash24flash_fwd_splitkv_kernelI23Flash_fwd_kernel_traitsILi96ELi64ELi128ELi4ELb0ELb0EN7cutlass6half_tE19Flash_kernel_traitsILi96ELi64ELi128ELi4ES3_EELb0ELb1ELb0ELb0ELb1ELb1ELb1ELb0EEEvNS_16Flash_fwd_paramsE$_ZN5flash30compute_attn_1rowblock_splitkvI23Flash_fwd_kernel_traitsILi96ELi64ELi128ELi4ELb0ELb0EN7cutlass6half_tE19Flash_kernel_traitsILi96ELi64ELi128ELi4ES3_EELb0ELb1ELb0ELb0ELb1ELb1ELb1ELb0ENS_16Flash_fwd_paramsEEEvRKT8_iiiii)
        /*0a34*/ 	.word	0x00000000


	//----- nvinfo : EIATTR_FRAME_SIZE
	.align		4
.L_446:
        /*0a38*/ 	.byte	0x04, 0x11
        /*0a3a*/ 	.short	(.L_448 - .L_447)
	.align		4
.L_447:
        /*0a3c*/ 	.word	index@(_ZN5flash24flash_fwd_splitkv_kernelI23Flash_fwd_kernel_traitsILi96ELi64ELi128ELi4ELb0ELb0EN7cutlass6half_tE19Flash_kernel_traitsILi96ELi64ELi128ELi4ES3_EELb0ELb1ELb0ELb0ELb1ELb1ELb1ELb0EEEvNS_16Flash_fwd_paramsE)
        /*0a40*/ 	.word	0x00000000


	//----- nvinfo : EIATTR_REGCOUNT
	.align		4
.L_448:
        /*0a44*/ 	.byte	0x04, 0x2f
        /*0a46*/ 	.short	(.L_450 - .L_449)
	.align		4
.L_449:
        /*0a48*/ 	.word	index@(_ZN5flash24flash_fwd_splitkv_kernelI23Flash_fwd_kernel_traitsILi96ELi64ELi128ELi4ELb0ELb0EN7cutlass6half_tE19Flash_kernel_traitsILi96ELi64ELi128ELi4ES3_EELb0ELb1ELb0ELb0ELb1ELb0ELb1ELb0EEEvNS_16Flash_fwd_paramsE)
        /*0a4c*/ 	.word	0x000000ff


	//----- nvinfo : EIATTR_FRAME_SIZE
	.align		4
.L_450:
        /*0a50*/ 	.byte	0x04, 0x11
        /*0a52*/ 	.short	(.L_452 - .L_451)
	.align		4
.L_451:
        /*0a54*/ 	.word	index@($_ZN5flash24flash_fwd_splitkv_kernelI23Flash_fwd_kernel_traitsILi96ELi64ELi128ELi4ELb0ELb0EN7cutlass6half_tE19Flash_kernel_traitsILi96ELi64ELi128ELi4ES3_EELb0ELb1ELb0ELb0ELb1ELb0ELb1ELb0EEEvNS_16Flash_fwd_paramsE$_ZN5flash30compute_attn_1rowblock_splitkvI23Flash_fwd_kernel_traitsILi96ELi64ELi128ELi4ELb0ELb0EN7cutlass6half_tE19Flash_kernel_traitsILi96ELi64ELi128ELi4ES3_EELb0ELb1ELb0ELb0ELb1ELb0ELb1ELb0ENS_16Flash_fwd_paramsEEEvRKT8_iiiii)
        /*0a58*/ 	.word	0x00000000


	//----- nvinfo : EIATTR_FRAME_SIZE
	.align		4
.L_452:
        /*0a5c*/ 	.byte	0x04, 0x11
        /*0a5e*/ 	.short	(.L_454 - .L_453)
	.align		4
.L_453:
        /*0a60*/ 	.word	index@(_ZN5flash24flash_fwd_splitkv_kernelI23Flash_fwd_kernel_traitsILi96ELi64ELi128ELi4ELb0ELb0EN7cutlass6half_tE19Flash_kernel_traitsILi96ELi64ELi128ELi4ES3_EELb0ELb1ELb0ELb0ELb1ELb0ELb1ELb0EEEvNS_16Flash_fwd_paramsE)
        /*0a64*/ 	.word	0x00000000


	//----- nvinfo : EIATTR_REGCOUNT
	.align		4
.L_454:
        /*0a68*/ 	.byte	0x04, 0x2f
        /*0a6a*/ 	.short	(.L_456 - .L_455)
	.align		4
.L_455:
        /*0a6c*/ 	.word	index@(_ZN5flash24flash_fwd_splitkv_kernelI23Flash_fwd_kernel_traitsILi96ELi64ELi128ELi4ELb0ELb0EN7cutlass6half_tE19Flash_kernel_traitsILi96ELi64ELi128ELi4ES3_EELb0ELb1ELb1ELb0ELb0ELb1ELb0ELb1EEEvNS_16Flash_fwd_paramsE)
        /*0a70*/ 	.word	0x000000f2


	//----- nvinfo : EIATTR_FRAME_SIZE
	.align		4
.L_456:
        /*0a74*/ 	.byte	0x04, 0x11
        /*0a76*/ 	.short	(.L_458 - .L_457)
	.align		4
.L_457:
        /*0a78*/ 	.word	index@($_ZN5flash24flash_fwd_splitkv_kernelI23Flash_fwd_kernel_traitsILi96ELi64ELi128ELi4ELb0ELb0EN7cutlass6half_tE19Flash_kernel_traitsILi96ELi64ELi128ELi4ES3_EELb0ELb1ELb1ELb0ELb0ELb1ELb0ELb1EEEvNS_16Flash_fwd_paramsE$_ZN5flash30compute_attn_1rowblock_splitkvI23Flash_fwd_kernel_traitsILi96ELi64ELi128ELi4ELb0ELb0EN7cutlass6half_tE19Flash_kernel_traitsILi96ELi64ELi128ELi4ES3_EELb0ELb1ELb1ELb0ELb0ELb1ELb0ELb1ENS_16Flash_fwd_paramsEEEvRKT8_iiiii)
        /*0a7c*/ 	.word	0x00000000


	//----- nvinfo : EIATTR_FRAME_SIZE
	.align		4
.L_458:
        /*0a80*/ 	.byte	0x04, 0x11
        /*0a82*/ 	.short	(.L_460 - .L_459)
	.align		4
.L_459:
        /*0a84*/ 	.word	index@(_ZN5flash24flash_fwd_splitkv_kernelI23Flash_fwd_kernel_traitsILi96ELi64ELi128ELi4ELb0ELb0EN7cutlass6half_tE19Flash_kernel_traitsILi96ELi64ELi128ELi4ES3_EELb0ELb1ELb1ELb0ELb0ELb1ELb0ELb1EEEvNS_16Flash_fwd_paramsE)
        /*0a88*/ 	.word	0x00000000


	//----- nvinfo : EIATTR_REGCOUNT
	.align		4
.L_460:
        /*0a8c*/ 	.byte	0x04, 0x2f
        /*0a8e*/ 	.short	(.L_462 - .L_461)
	.align		4
.L_461:
        /*0a90*/ 	.word	index@(_ZN5flash24flash_fwd_splitkv_kernelI23Flash_fwd_kernel_traitsILi96ELi64ELi128ELi4ELb0ELb0EN7cutlass6half_tE19Flash_kernel_traitsILi96ELi64ELi128ELi4ES3_EELb0ELb1ELb1ELb0ELb0ELb0ELb0ELb1EEEvNS_16Flash_fwd_paramsE)
        /*0a94*/ 	.word	0x000000f2


	//----- nvinfo : EIATTR_FRAME_SIZE
	.align		4
.L_462:
        /*0a98*/ 	.byte	0x04, 0x11
        /*0a9a*/ 	.short	(.L_464 - .L_463)
	.align		4
.L_463:
        /*0a9c*/ 	.word	index@($_ZN5flash24flash_fwd_splitkv_kernelI23Flash_fwd_kernel_traitsILi96ELi64ELi128ELi4ELb0ELb0EN7cutlass6half_tE19Flash_kernel_traitsILi96ELi64ELi128ELi4ES3_EELb0ELb1ELb1ELb0ELb0ELb0ELb0ELb1EEEvNS_16Flash_fwd_paramsE$_ZN5flash30compute_attn_1rowblock_splitkvI23Flash_fwd_kernel_traitsILi96ELi64ELi128ELi4ELb0ELb0EN7cutlass6half_tE19Flash_kernel_traitsILi96ELi64ELi128ELi4ES3_EELb0ELb1ELb1ELb0ELb0ELb0ELb0ELb1ENS_16Flash_fwd_paramsEEEvRKT8_iiiii)
        /*0aa0*/ 	.word	0x00000000


	//----- nvinfo : EIATTR_FRAME_SIZE
	.align		4
.L_464:
        /*0aa4*/ 	.byte	0x04, 0x11
        /*0aa6*/ 	.short	(.L_466 - .L_465)
	.align		4
.L_465:
        /*0aa8*/ 	.word	index@(_ZN5flash24flash_fwd_splitkv_kernelI23Flash_fwd_kernel_traitsILi96ELi64ELi128ELi4ELb0ELb0EN7cutlass6half_tE19Flash_kernel_traitsILi96ELi64ELi128ELi4ES3_EELb0ELb1ELb1ELb0ELb0ELb0ELb0ELb1EEEvNS_16Flash_fwd_paramsE)
        /*0aac*/ 	.word	0x00000000


	//----- nvinfo : EIATTR_REGCOUNT
	.align		4
.L_466:
        /*0ab0*/ 	.byte	0x04, 0x2f
        /*0ab2*/ 	.short	(.L_468 - .L_467)
	.align		4
.L_467:
        /*0ab4*/ 	.word	index@(_ZN5flash24flash_fwd_splitkv_kernelI23Flash_fwd_kernel_traitsILi96ELi64ELi128ELi4ELb0ELb0EN7cutlass6half_tE19Flash_kernel_traitsILi96ELi64ELi128ELi4ES3_EELb0ELb1ELb0ELb0ELb1ELb1ELb0ELb1EEEvNS_16Flash_fwd_paramsE)
        /*0ab8*/ 	.word	0x000000fc


	//----- nvinfo : EIATTR_FRAME_SIZE
	.align		4
.L_468:
        /*0abc*/ 	.byte	0x04, 0x11
        /*0abe*/ 	.short	(.L_470 - .L_469)
	.align		4
.L_469:
        /*0ac0*/ 	.word	index@($_ZN5flash24flash_fwd_splitkv_kernelI23Flash_fwd_kernel_traitsILi96ELi64ELi128ELi4ELb0ELb0EN7cutlass6half_tE19Flash_kernel_traitsILi96ELi64ELi128ELi4ES3_EELb0ELb1ELb0ELb0ELb1ELb1ELb0ELb1EEEvNS_16Flash_fwd_paramsE$_ZN5flash30compute_attn_1rowblock_splitkvI23Flash_fwd_kernel_traitsILi96ELi64ELi128ELi4ELb0ELb0EN7cutlass6half_tE19Flash_kernel_traitsILi96ELi64ELi128ELi4ES3_EELb0ELb1ELb0ELb0ELb1ELb1ELb0ELb1ENS_16Flash_fwd_paramsEEEvRKT8_iiiii)
        /*0ac4*/ 	.word	0x00000000


	//----- nvinfo : EIATTR_FRAME_SIZE
	.align		4
.L_470:
        /*0ac8*/ 	.byte	0x04, 0x11
        /*0aca*/ 	.short	(.L_472 - .L_471)
	.align		4
.L_471:
        /*0acc*/ 	.word	index@(_ZN5flash24flash_fwd_splitkv_kernelI23Flash_fwd_kernel_traitsILi96ELi64ELi128ELi4ELb0ELb0EN7cutlass6half_tE19Flash_kernel_traitsILi96ELi64ELi128ELi4ES3_EELb0ELb1ELb0ELb0ELb1ELb1ELb0ELb1EEEvNS_16Flash_fwd_paramsE)
        /*0ad0*/ 	.word	0x00000000


	//----- nvinfo : EIATTR_REGCOUNT
	.align		4
.L_472:
        /*0ad4*/ 	.byte	0x04, 0x2f
        /*0ad6*/ 	.short	(.L_474 - .L_473)
	.align		4
.L_473:
        /*0ad8*/ 	.word	index@(_ZN5flash24flash_fwd_splitkv_kernelI23Flash_fwd_kernel_traitsILi96ELi64ELi128ELi4ELb0ELb0EN7cutlass6half_tE19Flash_kernel_traitsILi96ELi64ELi128ELi4ES3_EELb0ELb1ELb0ELb0ELb1ELb0ELb0ELb1EEEvNS_16Flash_fwd_paramsE)
        /*0adc*/ 	.word	0x000000fe


	//----- nvinfo : EIATTR_FRAME_SIZE
	.align		4
.L_474:
        /*0ae0*/ 	.byte	0x04, 0x11
        /*0ae2*/ 	.short	(.L_476 - .L_475)
	.align		4
.L_475:
        /*0ae4*/ 	.word	index@($_ZN5flash24flash_fwd_splitkv_kernelI23Flash_fwd_kernel_traitsILi96ELi64ELi128ELi4ELb0ELb0EN7cutlass6half_tE19Flash_kernel_traitsILi96ELi64ELi128ELi4ES3_EELb0ELb1ELb0ELb0ELb1ELb0ELb0ELb1EEEvNS_16Flash_fwd_paramsE$_ZN5flash30compute_attn_1rowblock_splitkvI23Flash_fwd_kernel_traitsILi96ELi64ELi128ELi4ELb0ELb0EN7cutlass6half_tE19Flash_kernel_traitsILi96ELi64ELi128ELi4ES3_EELb0ELb1ELb0ELb0ELb1ELb0ELb0ELb1ENS_16Flash_fwd_paramsEEEvRKT8_iiiii)
        /*0ae8*/ 	.word	0x00000000


	//----- nvinfo : EIATTR_FRAME_SIZE
	.align		4
.L_476:
        /*0aec*/ 	.byte	0x04, 0x11
        /*0aee*/ 	.short	(.L_478 - .L_477)
	.align		4
.L_477:
        /*0af0*/ 	.word	index@(_ZN5flash24flash_fwd_splitkv_kernelI23Flash_fwd_kernel_traitsILi96ELi64ELi128ELi4ELb0ELb0EN7cutlass6half_tE19Flash_kernel_traitsILi96ELi64ELi128ELi4ES3_EELb0ELb1ELb0ELb0ELb1ELb0ELb0ELb1EEEvNS_16Flash_fwd_paramsE)
        /*0af4*/ 	.word	0x00000000


	//----- nvinfo : EIATTR_REGCOUNT
	.align		4
.L_478:
        /*0af8*/ 	.byte	0x04, 0x2f
        /*0afa*/ 	.short	(.L_480 - .L_479)
	.align		4
.L_479:
        /*0afc*/ 	.word	index@(_ZN5flash24flash_fwd_splitkv_kernelI23Flash_fwd_kernel_traitsILi96ELi64ELi128ELi4ELb0ELb0EN7cutlass6half_tE19Flash_kernel_traitsILi96ELi64ELi128ELi4ES3_EELb0ELb1ELb1ELb0ELb0ELb1ELb0ELb0EEEvNS_16Flash_fwd_paramsE)
        /*0b00*/ 	.word	0x000000fe


	//----- nvinfo : EIATTR_FRAME_SIZE
	.align		4
.L_480:
        /*0b04*/ 	.byte	0x04, 0x11
        /*0b06*/ 	.short	(.L_482 - .L_481)
	.align		4
.L_481:
        /*0b08*/ 	.word	index@($_ZN5flash24flash_fwd_splitkv_kernelI23Flash_fwd_kernel_traitsILi96ELi64ELi128ELi4ELb0ELb0EN7cutlass6half_tE19Flash_kernel_traitsILi96ELi64ELi128ELi4ES3_EELb0ELb1ELb1ELb0ELb0ELb1ELb0ELb0EEEvNS_16Flash_fwd_paramsE$_ZN5flash30compute_attn_1rowblock_splitkvI23Flash_fwd_kernel_traitsILi96ELi64ELi128ELi4ELb0ELb0EN7cutlass6half_tE19Flash_kernel_traitsILi96ELi64ELi128ELi4ES3_EELb0ELb1ELb1ELb0ELb0ELb1ELb0ELb0ENS_16Flash_fwd_paramsEEEvRKT8_iiiii)
        /*0b0c*/ 	.word	0x00000000


	//----- nvinfo : EIATTR_FRAME_SIZE
	.align		4
.L_482:
        /*0b10*/ 	.byte	0x04, 0x11
        /*0b12*/ 	.short	(.L_484 - .L_483)
	.align		4
.L_483:
        /*0b14*/ 	.word	index@(_ZN5flash24flash_fwd_splitkv_kernelI23Flash_fwd_kernel_traitsILi96ELi64ELi128ELi4ELb0ELb0EN7cutlass6half_tE19Flash_kernel_traitsILi96ELi64ELi128ELi4ES3_EELb0ELb1ELb1ELb0ELb0ELb1ELb0ELb0EEEvNS_16Flash_fwd_paramsE)
        /*0b18*/ 	.word	0x00000000


	//----- nvinfo : EIATTR_REGCOUNT
	.align		4
.L_484:
        /*0b1c*/ 	.byte	0x04, 0x2f
        /*0b1e*/ 	.short	(.L_486 - .L_485)
	.align		4
.L_485:
        /*0b20*/ 	.word	index@(_ZN5flash24flash_fwd_splitkv_kernelI23Flash_fwd_kernel_traitsILi96ELi64ELi128ELi4ELb0ELb0EN7cutlass6half_tE19Flash_kernel_traitsILi96ELi64ELi128ELi4ES3_EELb0ELb1ELb1ELb0ELb0ELb0ELb0ELb0EEEvNS_16Flash_fwd_paramsE)
        /*0b24*/ 	.word	0x000000ff


	//----- nvinfo : EIATTR_FRAME_SIZE
	.align		4
.L_486:
        /*0b28*/ 	.byte	0x04, 0x11
        /*0b2a*/ 	.short	(.L_488 - .L_487)
	.align		4
.L_487:
        /*0b2c*/ 	.word	index@($_ZN5flash24flash_fwd_splitkv_kernelI23Flash_fwd_kernel_traitsILi96ELi64ELi128ELi4ELb0ELb0EN7cutlass6half_tE19Flash_kernel_traitsILi96ELi64ELi128ELi4ES3_EELb0ELb1ELb1ELb0ELb0ELb0ELb0ELb0EEEvNS_16Flash_fwd_paramsE$_ZN5flash30compute_attn_1rowblock_splitkvI23Flash_fwd_kernel_traitsILi96ELi64ELi128ELi4ELb0ELb0EN7cutlass6half_tE19Flash_kernel_traitsILi96ELi64ELi128ELi4ES3_EELb0ELb1ELb1ELb0ELb0ELb0ELb0ELb0ENS_16Flash_fwd_paramsEEEvRKT8_iiiii)
        /*0b30*/ 	.word	0x00000000


	//----- nvinfo : EIATTR_FRAME_SIZE
	.align		4
.L_488:
        /*0b34*/ 	.byte	0x04, 0x11
        /*0b36*/ 	.short	(.L_490 - .L_489)
	.align		4
.L_489:
        /*0b38*/ 	.word	index@(_ZN5flash24flash_fwd_splitkv_kernelI23Flash_fwd_kernel_traitsILi96ELi64ELi128ELi4ELb0ELb0EN7cutlass6half_tE19Flash_kernel_traitsILi96ELi64ELi128ELi4ES3_EELb0ELb1ELb1ELb0ELb0ELb0ELb0ELb0EEEvNS_16Flash_fwd_paramsE)
        /*0b3c*/ 	.word	0x00000000


	//----- nvinfo : EIATTR_REGCOUNT
	.align		4
.L_490:
        /*0b40*/ 	.byte	0x04, 0x2f
        /*0b42*/ 	.short	(.L_492 - .L_491)
	.align		4
.L_491:
        /*0b44*/ 	.word	index@(_ZN5flash24flash_fwd_splitkv_kernelI23Flash_fwd_kernel_traitsILi96ELi64ELi128ELi4ELb0ELb0EN7cutlass6half_tE19Flash_kernel_traitsILi96ELi64ELi128ELi4ES3_EELb0ELb1ELb0ELb0ELb1ELb1ELb0ELb0EEEvNS_16Flash_fwd_paramsE)
        /*0b48*/ 	.word	0x000000ff


	//----- nvinfo : EIATTR_FRAME_SIZE
	.align		4
.L_492:
        /*0b4c*/ 	.byte	0x04, 0x11
        /*0b4e*/ 	.short	(.L_494 - .L_493)
	.align		4
.L_493:
        /*0b50*/ 	.word	index@($_ZN5flash24flash_fwd_splitkv_kernelI23Flash_fwd_kernel_traitsILi96ELi64ELi128ELi4ELb0ELb0EN7cutlass6half_tE19Flash_kernel_traitsILi96ELi64ELi128ELi4ES3_EELb0ELb1ELb0ELb0ELb1ELb1ELb0ELb0EEEvNS_16Flash_fwd_paramsE$_ZN5flash30compute_attn_1rowblock_splitkvI23Flash_fwd_kernel_traitsILi96ELi64ELi128ELi4ELb0ELb0EN7cutlass6half_tE19Flash_kernel_traitsILi96ELi64ELi128ELi4ES3_EELb0ELb1ELb0ELb0ELb1ELb1ELb0ELb0ENS_16Flash_fwd_paramsEEEvRKT8_iiiii)
        /*0b54*/ 	.word	0x00000000


	//----- nvinfo : EIATTR_FRAME_SIZE
	.align		4
.L_494:
        /*0b58*/ 	.byte	0x04, 0x11
        /*0b5a*/ 	.short	(.L_496 - .L_495)
	.align		4
.L_495:
        /*0b5c*/ 	.word	index@(_ZN5flash24flash_fwd_splitkv_kernelI23Flash_fwd_kernel_traitsILi96ELi64ELi128ELi4ELb0ELb0EN7cutlass6half_tE19Flash_kernel_traitsILi96ELi64ELi128ELi4ES3_EELb0ELb1ELb0ELb0ELb1ELb1ELb0ELb0EEEvNS_16Flash_fwd_paramsE)
        /*0b60*/ 	.word	0x00000000


	//----- nvinfo : EIATTR_REGCOUNT
	.align		4
.L_496:
        /*0b64*/ 	.byte	0x04, 0x2f
        /*0b66*/ 	.short	(.L_498 - .L_497)
	.align		4
.L_497:
        /*0b68*/ 	.word	index@(_ZN5flash24flash_fwd_splitkv_kernelI23Flash_fwd_kernel_traitsILi96ELi64ELi128ELi4ELb0ELb0EN7cutlass6half_tE19Flash_kernel_traitsILi96ELi64ELi128ELi4ES3_EELb0ELb1ELb0ELb0ELb1ELb0ELb0ELb0EEEvNS_16Flash_fwd_paramsE)
        /*0b6c*/ 	.word	0x000000fc


	//----- nvinfo : EIATTR_FRAME_SIZE
	.align		4
.L_498:
        /*0b70*/ 	.byte	0x04, 0x11
        /*0b72*/ 	.short	(.L_500 - .L_499)
	.align		4
.L_499:
        /*0b74*/ 	.word	index@($_ZN5flash24flash_fwd_splitkv_kernelI23Flash_fwd_kernel_traitsILi96ELi64ELi128ELi4ELb0ELb0EN7cutlass6half_tE19Flash_kernel_traitsILi96ELi64ELi128ELi4ES3_EELb0ELb1ELb0ELb0ELb1ELb0ELb0ELb0EEEvNS_16Flash_fwd_paramsE$_ZN5flash30compute_attn_1rowblock_splitkvI23Flash_fwd_kernel_traitsILi96ELi64ELi128ELi4ELb0ELb0EN7cutlass6half_tE19Flash_kernel_traitsILi96ELi64ELi128ELi4ES3_EELb0ELb1ELb0ELb0ELb1ELb0ELb0ELb0ENS_16Flash_fwd_paramsEEEvRKT8_iiiii)
        /*0b78*/ 	.word	0x00000000


	//----- nvinfo : EIATTR_FRAME_SIZE
	.align		4
.L_500:
        /*0b7c*/ 	.byte	0x04, 0x11
        /*0b7e*/ 	.short	(.L_502 - .L_501)
	.align		4
.L_501:
        /*0b80*/ 	.word	index@(_ZN5flash24flash_fwd_splitkv_kernelI23Flash_fwd_kernel_traitsILi96ELi64ELi128ELi4ELb0ELb0EN7cutlass6half_tE19Flash_kernel_traitsILi96ELi64ELi128ELi4ES3_EELb0ELb1ELb0ELb0ELb1ELb0ELb0ELb0EEEvNS_16Flash_fwd_paramsE)
        /*0b84*/ 	.word	0x00000000


	//----- nvinfo : EIATTR_REGCOUNT
	.align		4
.L_502:
        /*0b88*/ 	.byte	0x04, 0x2f
        /*0b8a*/ 	.short	(.L_504 - .L_503)
	.align		4
.L_503:
        /*0b8c*/ 	.word	index@(_ZN5flash24flash_fwd_splitkv_kernelI23Flash_fwd_kernel_traitsILi96ELi64ELi128ELi4ELb0ELb0EN7cutlass6half_tE19Flash_kernel_traitsILi96ELi64ELi128ELi4ES3_EELb0ELb0ELb1ELb0ELb0ELb1ELb1ELb1EEEvNS_16Flash_fwd_paramsE)
        /*0b90*/ 	.word	0x000000da


	//----- nvinfo : EIATTR_FRAME_SIZE
	.align		4
.L_504:
        /*0b94*/ 	.byte	0x04, 0x11
        /*0b96*/ 	.short	(.L_506 - .L_505)
	.align		4
.L_505:
        /*0b98*/ 	.word	index@($_ZN5flash24flash_fwd_splitkv_kernelI23Flash_fwd_kernel_traitsILi96ELi64ELi128ELi4ELb0ELb0EN7cutlass6half_tE19Flash_kernel_traitsILi96ELi64ELi128ELi4ES3_EELb0ELb0ELb1ELb0ELb0ELb1ELb1ELb1EEEvNS_16Flash_fwd_paramsE$_ZN5flash30compute_attn_1rowblock_splitkvI23Flash_fwd_kernel_traitsILi96ELi64ELi128ELi4ELb0ELb0EN7cutlass6half_tE19Flash_kernel_traitsILi96ELi64ELi128ELi4ES3_EELb0ELb0ELb1ELb0ELb0ELb1ELb1ELb1ENS_16Flash_fwd_paramsEEEvRKT8_iiiii)
        /*0b9c*/ 	.word	0x00000000


	//----- nvinfo : EIATTR_FRAME_SIZE
	.align		4
.L_506:
        /*0ba0*/ 	.byte	0x04, 0x11
        /*0ba2*/ 	.short	(.L_508 - .L_507)
	.align		4
.L_507:
        /*0ba4*/ 	.word	index@(_ZN5flash24flash_fwd_splitkv_kernelI23Flash_fwd_kernel_traitsILi96ELi64ELi128ELi4ELb0ELb0EN7cutlass6half_tE19Flash_kernel_traitsILi96ELi64ELi128ELi4ES3_EELb0ELb0ELb1ELb0ELb0ELb1ELb1ELb1EEEvNS_16Flash_fwd_paramsE)
        /*0ba8*/ 	.word	0x00000000


	//----- nvinfo : EIATTR_REGCOUNT
	.align		4
.L_508:
        /*0bac*/ 	.byte	0x04, 0x2f
        /*0bae*/ 	.short	(.L_510 - .L_509)
	.align		4
.L_509:
        /*0bb0*/ 	.word	index@(_ZN5flash24flash_fwd_splitkv_kernelI23Flash_fwd_kernel_traitsILi96ELi64ELi128ELi4ELb0ELb0EN7cutlass6half_tE19Flash_kernel_traitsILi96ELi64ELi128ELi4ES3_EELb0ELb0ELb1ELb0ELb0ELb0ELb1ELb1EEEvNS_16Flash_fwd_paramsE)
        /*0bb4*/ 	.word	0x000000bd


	//----- nvinfo : EIATTR_FRAME_SIZE
	.align		4
.L_510:
        /*0bb8*/ 	.byte	0x04, 0x11
        /*0bba*/ 	.short	(.L_512 - .L_511)
	.align		4
.L_511:
        /*0bbc*/ 	.word	index@($_ZN5flash24flash_fwd_splitkv_kernelI23Flash_fwd_kernel_traitsILi96ELi64ELi128ELi4ELb0ELb0EN7cutlass6half_tE19Flash_kernel_traitsILi96ELi64ELi128ELi4ES3_EELb0ELb0ELb1ELb0ELb0ELb0ELb1ELb1EEEvNS_16Flash_fwd_paramsE$_ZN5flash30compute_attn_1rowblock_splitkvI23Flash_fwd_kernel_traitsILi96ELi64ELi128ELi4ELb0ELb0EN7cutlass6half_tE19Flash_kernel_traitsILi96ELi64ELi128ELi4ES3_EELb0ELb0ELb1ELb0ELb0ELb0ELb1ELb1ENS_16Flash_fwd_paramsEEEvRKT8_iiiii)
        /*0bc0*/ 	.word	0x00000000


	//----- nvinfo : EIATTR_FRAME_SIZE
	.align		4
.L_512:
        /*0bc4*/ 	.byte	0x04, 0x11
        /*0bc6*/ 	.short	(.L_514 - .L_513)
	.align		4
.L_513:
        /*0bc8*/ 	.word	index@(_ZN5flash24flash_fwd_splitkv_kernelI23Flash_fwd_kernel_traitsILi96ELi64ELi128ELi4ELb0ELb0EN7cutlass6half_tE19Flash_kernel_traitsILi96ELi64ELi128ELi4ES3_EELb0ELb0ELb1ELb0ELb0ELb0ELb1ELb1EEEvNS_16Flash_fwd_paramsE)
        /*0bcc*/ 	.word	0x00000000


	//----- nvinfo : EIATTR_REGCOUNT
	.align		4
.L_514:
        /*0bd0*/ 	.byte	0x04, 0x2f
        /*0bd2*/ 	.short	(.L_516 - .L_515)
	.align		4
.L_515:
        /*0bd4*/ 	.word	index@(_ZN5flash24flash_fwd_splitkv_kernelI23Flash_fwd_kernel_traitsILi96ELi64ELi128ELi4ELb0ELb0EN7cutlass6half_tE19Flash_kernel_traitsILi96ELi64ELi128ELi4ES3_EELb0ELb0ELb0ELb0ELb1ELb1ELb1ELb1EEEvNS_16Flash_fwd_paramsE)
        /*0bd8*/ 	.word	0x000000e8


	//----- nvinfo : EIATTR_FRAME_SIZE
	.align		4
.L_516:
        /*0bdc*/ 	.byte	0x04, 0x11
        /*0bde*/ 	.short	(.L_518 - .L_517)
	.align		4
.L_517:
        /*0be0*/ 	.word	index@($_ZN5flash24flash_fwd_splitkv_kernelI23Flash_fwd_kernel_traitsILi96ELi64ELi128ELi4ELb0ELb0EN7cutlass6half_tE19Flash_kernel_traitsILi96ELi64ELi128ELi4ES3_EELb0ELb0ELb0ELb0ELb1ELb1ELb1ELb1EEEvNS_16Flash_fwd_paramsE$_ZN5flash30compute_attn_1rowblock_splitkvI23Flash_fwd_kernel_traitsILi96ELi64ELi128ELi4ELb0ELb0EN7cutlass6half_tE19Flash_kernel_traitsILi96ELi64ELi128ELi4ES3_EELb0ELb0ELb0ELb0ELb1ELb1ELb1ELb1ENS_16Flash_fwd_paramsEEEvRKT8_iiiii)
        /*0be4*/ 	.word	0x00000000


	//----- nvinfo : EIATTR_FRAME_SIZE
	.align		4
.L_518:
        /*0be8*/ 	.byte	0x04, 0x11
        /*0bea*/ 	.short	(.L_520 - .L_519)
	.align		4
.L_519:
        /*0bec*/ 	.word	index@(_ZN5flash24flash_fwd_splitkv_kernelI23Flash_fwd_kernel_traitsILi96ELi64ELi128ELi4ELb0ELb0EN7cutlass6half_tE19Flash_kernel_traitsILi96ELi64ELi128ELi4ES3_EELb0ELb0ELb0ELb0ELb1ELb1ELb1ELb1EEEvNS_16Flash_fwd_paramsE)
        /*0bf0*/ 	.word	0x00000000


	//----- nvinfo : EIATTR_REGCOUNT
	.align		4
.L_520:
        /*0bf4*/ 	.byte	0x04, 0x2f
        /*0bf6*/ 	.short	(.L_522 - .L_521)
	.align		4
.L_521:
        /*0bf8*/ 	.word	index@(_ZN5flash24flash_fwd_splitkv_kernelI23Flash_fwd_kernel_traitsILi96ELi64ELi128ELi4ELb0ELb0EN7cutlass6half_tE19Flash_kernel_traitsILi96ELi64ELi128ELi4ES3_EELb0ELb0ELb0ELb0ELb1ELb0ELb1ELb1EEEvNS_16Flash_fwd_paramsE)
        /*0bfc*/ 	.word	0x000000c6


	//----- nvinfo : EIATTR_FRAME_SIZE
	.align		4
.L_522:
        /*0c00*/ 	.byte	0x04, 0x11
        /*0c02*/ 	.short	(.L_524 - .L_523)
	.align		4
.L_523:
        /*0c04*/ 	.word	index@($_ZN5flash24flash_fwd_splitkv_kernelI23Flash_fwd_kernel_traitsILi96ELi64ELi128ELi4ELb0ELb0EN7cutlass6half_tE19Flash_kernel_traitsILi96ELi64ELi128ELi4ES3_EELb0ELb0ELb0ELb0ELb1ELb0ELb1ELb1EEEvNS_16Flash_fwd_paramsE$_ZN5flash30compute_attn_1rowblock_splitkvI23Flash_fwd_kernel_traitsILi96ELi64ELi128ELi4ELb0ELb0EN7cutlass6half_tE19Flash_kernel_traitsILi96ELi64ELi128ELi4ES3_EELb0ELb0ELb0ELb0ELb1ELb0ELb1ELb1ENS_16Flash_fwd_paramsEEEvRKT8_iiiii)
        /*0c08*/ 	.word	0x00000000


	//----- nvinfo : EIATTR_FRAME_SIZE
	.align		4
.L_524:
        /*0c0c*/ 	.byte	0x04, 0x11
        /*0c0e*/ 	.short	(.L_526 - .L_525)
	.align		4
.L_525:
        /*0c10*/ 	.word	index@(_ZN5flash24flash_fwd_splitkv_kernelI23Flash_fwd_kernel_traitsILi96ELi64ELi128ELi4ELb0ELb0EN7cutlass6half_tE19Flash_kernel_traitsILi96ELi64ELi128ELi4ES3_EELb0ELb0ELb0ELb0ELb1ELb0ELb1ELb1EEEvNS_16Flash_fwd_paramsE)
        /*0c14*/ 	.word	0x00000000


	//----- nvinfo : EIATTR_REGCOUNT
	.align		4
.L_526:
        /*0c18*/ 	.byte	0x04, 0x2f
        /*0c1a*/ 	.short	(.L_528 - .L_527)
	.align		4
.L_527:
        /*0c1c*/ 	.word	index@(_ZN5flash24flash_fwd_splitkv_kernelI23Flash_fwd_kernel_traitsILi96ELi64ELi128ELi4ELb0ELb0EN7cutlass6half_tE19Flash_kernel_traitsILi96ELi64ELi128ELi4ES3_EELb0ELb0ELb1ELb0ELb0ELb1ELb1ELb0EEEvNS_16Flash_fwd_paramsE)
        /*0c20*/ 	.word	0x000000f7


	//----- nvinfo : EIATTR_FRAME_SIZE
	.align		4
.L_528:
        /*0c24*/ 	.byte	0x04, 0x11
        /*0c26*/ 	.short	(.L_530 - .L_529)
	.align		4
.L_529:
        /*0c28*/ 	.word	index@($_ZN5flash24flash_fwd_splitkv_kernelI23Flash_fwd_kernel_traitsILi96ELi64ELi128ELi4ELb0ELb0EN7cutlass6half_tE19Flash_kernel_traitsILi96ELi64ELi128ELi4ES3_EELb0ELb0ELb1ELb0ELb0ELb1ELb1ELb0EEEvNS_16Flash_fwd_paramsE$_ZN5flash30compute_attn_1rowblock_splitkvI23Flash_fwd_kernel_traitsILi96ELi64ELi128ELi4ELb0ELb0EN7cutlass6half_tE19Flash_kernel_traitsILi96ELi64ELi128ELi4ES3_EELb0ELb0ELb1ELb0ELb0ELb1ELb1ELb0ENS_16Flash_fwd_paramsEEEvRKT8_iiiii)
        /*0c2c*/ 	.word	0x00000000


	//----- nvinfo : EIATTR_FRAME_SIZE
	.align		4
.L_530:
        /*0c30*/ 	.byte	0x04, 0x11
        /*0c32*/ 	.short	(.L_532 - .L_531)
	.align		4
.L_531:
        /*0c34*/ 	.word	index@(_ZN5flash24flash_fwd_splitkv_kernelI23Flash_fwd_kernel_traitsILi96ELi64ELi128ELi4ELb0ELb0EN7cutlass6half_tE19Flash_kernel_traitsILi96ELi64ELi128ELi4ES3_EELb0ELb0ELb1ELb0ELb0ELb1ELb1ELb0EEEvNS_16Flash_fwd_paramsE)
        /*0c38*/ 	.word	0x00000000


	//----- nvinfo : EIATTR_REGCOUNT
	.align		4
.L_532:
        /*0c3c*/ 	.byte	0x04, 0x2f
        /*0c3e*/ 	.short	(.L_534 - .L_533)
	.align		4
.L_533:
        /*0c40*/ 	.word	index@(_ZN5flash24flash_fwd_splitkv_kernelI23Flash_fwd_kernel_traitsILi96ELi64ELi128ELi4ELb0ELb0EN7cutlass6half_tE19Flash_kernel_traitsILi96ELi64ELi128ELi4ES3_EELb0ELb0ELb1ELb0ELb0ELb0ELb1ELb0EEEvNS_16Flash_fwd_paramsE)
        /*0c44*/ 	.word	0x000000d0


	//----- nvinfo : EIATTR_FRAME_SIZE
	.align		4
.L_534:
        /*0c48*/ 	.byte	0x04, 0x11
        /*0c4a*/ 	.short	(.L_536 - .L_535)
	.align		4
.L_535:
        /*0c4c*/ 	.word	index@($_ZN5flash24flash_fwd_splitkv_kernelI23Flash_fwd_kernel_traitsILi96ELi64ELi128ELi4ELb0ELb0EN7cutlass6half_tE19Flash_kernel_traitsILi96ELi64ELi128ELi4ES3_EELb0ELb0ELb1ELb0ELb0ELb0ELb1ELb0EEEvNS_16Flash_fwd_paramsE$_ZN5flash30compute_attn_1rowblock_splitkvI23Flash_fwd_kernel_traitsILi96ELi64ELi128ELi4ELb0ELb0EN7cutlass6half_tE19Flash_kernel_traitsILi96ELi64ELi128ELi4ES3_EELb0ELb0ELb1ELb0ELb0ELb0ELb1ELb0ENS_16Flash_fwd_paramsEEEvRKT8_iiiii)
        /*0c50*/ 	.word	0x00000000


	//----- nvinfo : EIATTR_FRAME_SIZE
	.align		4
.L_536:
        /*0c54*/ 	.byte	0x04, 0x11
        /*0c56*/ 	.short	(.L_538 - .L_537)
	.align		4
.L_537:
        /*0c58*/ 	.word	index@(_ZN5flash24flash_fwd_splitkv_kernelI23Flash_fwd_kernel_traitsILi96ELi64ELi128ELi4ELb0ELb0EN7cutlass6half_tE19Flash_kernel_traitsILi96ELi64ELi128ELi4ES3_EELb0ELb0ELb1ELb0ELb0ELb0ELb1ELb0EEEvNS_16Flash_fwd_paramsE)
        /*0c5c*/ 	.word	0x00000000


	//----- nvinfo : EIATTR_REGCOUNT
	.align		4
.L_538:
        /*0c60*/ 	.byte	0x04, 0x2f
        /*0c62*/ 	.short	(.L_540 - .L_539)
	.align		4
.L_539:
        /*0c64*/ 	.word	index@(_ZN5flash24flash_fwd_splitkv_kernelI23Flash_fwd_kernel_traitsILi96ELi64ELi128ELi4ELb0ELb0EN7cutlass6half_tE19Flash_kernel_traitsILi96ELi64ELi128ELi4ES3_EELb0ELb0ELb0ELb1ELb1ELb1ELb1ELb0EEEvNS_16Flash_fwd_paramsE)
        /*0c68*/ 	.word	0x000000fe


	//----- nvinfo : EIATTR_FRAME_SIZE
	.align		4
.L_540:
        /*0c6c*/ 	.byte	0x04, 0x11
        /*0c6e*/ 	.short	(.L_542 - .L_541)
	.align		4
.L_541:
        /*0c70*/ 	.word	index@($_ZN5flash24flash_fwd_splitkv_kernelI23Flash_fwd_kernel_traitsILi96ELi64ELi128ELi4ELb0ELb0EN7cutlass6half_tE19Flash_kernel_traitsILi96ELi64ELi128ELi4ES3_EELb0ELb0ELb0ELb1ELb1ELb1ELb1ELb0EEEvNS_16Flash_fwd_paramsE$_ZN5flash30compute_attn_1rowblock_splitkvI23Flash_fwd_kernel_traitsILi96ELi64ELi128ELi4ELb0ELb0EN7cutlass6half_tE19Flash_kernel_traitsILi96ELi64ELi128ELi4ES3_EELb0ELb0ELb0ELb1ELb1ELb1ELb1ELb0ENS_16Flash_fwd_paramsEEEvRKT8_iiiii)
        /*0c74*/ 	.word	0x00000000


	//----- nvinfo : EIATTR_FRAME_SIZE
	.align		4
.L_542:
        /*0c78*/ 	.byte	0x04, 0x11
        /*0c7a*/ 	.short	(.L_544 - .L_543)
	.align		4
.L_543:
        /*0c7c*/ 	.word	index@(_ZN5flash24flash_fwd_splitkv_kernelI23Flash_fwd_kernel_traitsILi96ELi64ELi128ELi4ELb0ELb0EN7cutlass6half_tE19Flash_kernel_traitsILi96ELi64ELi128ELi4ES3_EELb0ELb0ELb0ELb1ELb1ELb1ELb1ELb0EEEvNS_16Flash_fwd_paramsE)
        /*0c80*/ 	.word	0x00000000


	//----- nvinfo : EIATTR_REGCOUNT
	.align		4
.L_544:
        /*0c84*/ 	.byte	0x04, 0x2f
        /*0c86*/ 	.short	(.L_546 - .L_545)
	.align		4
.L_545:
        /*0c88*/ 	.word	index@(_ZN5flash24flash_fwd_splitkv_kernelI23Flash_fwd_kernel_traitsILi96ELi64ELi128ELi4ELb0ELb0EN7cutlass6half_tE19Flash_kernel_traitsILi96ELi64ELi128ELi4ES3_EELb0ELb0ELb0ELb1ELb1ELb0ELb1ELb0EEEvNS_16Flash_fwd_paramsE)
        /*0c8c*/ 	.word	0x000000cc


	//----- nvinfo : EIATTR_FRAME_SIZE
	.align		4
.L_546:
        /*0c90*/ 	.byte	0x04, 0x11
        /*0c92*/ 	.short	(.L_548 - .L_547)
	.align		4
.L_547:
        /*0c94*/ 	.word	index@($_ZN5flash24flash_fwd_splitkv_kernelI23Flash_fwd_kernel_traitsILi96ELi64ELi128ELi4ELb0ELb0EN7cutlass6half_tE19Flash_kernel_traitsILi96ELi64ELi128ELi4ES3_EELb0ELb0ELb0ELb1ELb1ELb0ELb1ELb0EEEvNS_16Flash_fwd_paramsE$_ZN5flash30compute_attn_1rowblock_splitkvI23Flash_fwd_kernel_traitsILi96ELi64ELi128ELi4ELb0ELb0EN7cutlass6half_tE19Flash_kernel_traitsILi96ELi64ELi128ELi4ES3_EELb0ELb0ELb0ELb1ELb1ELb0ELb1ELb0ENS_16Flash_fwd_paramsEEEvRKT8_iiiii)
        /*0c98*/ 	.word	0x00000000


	//----- nvinfo : EIATTR_FRAME_SIZE
	.align		4
.L_548:
        /*0c9c*/ 	.byte	0x04, 0x11
        /*0c9e*/ 	.short	(.L_550 - .L_549)
	.align		4
.L_549:
        /*0ca0*/ 	.word	index@(_ZN5flash24flash_fwd_splitkv_kernelI23Flash_fwd_kernel_traitsILi96ELi64ELi128ELi4ELb0ELb0EN7cutlass6half_tE19Flash_kernel_traitsILi96ELi64ELi128ELi4ES3_EELb0ELb0ELb0ELb1ELb1ELb0ELb1ELb0EEEvNS_16Flash_fwd_paramsE)
        /*0ca4*/ 	.word	0x00000000


	//----- nvinfo : EIATTR_REGCOUNT
	.align		4
.L_550:
        /*0ca8*/ 	.byte	0x04, 0x2f
        /*0caa*/ 	.short	(.L_552 - .L_551)
	.align		4
.L_551:
        /*0cac*/ 	.word	index@(_ZN5flash24flash_fwd_splitkv_kernelI23Flash_fwd_kernel_traitsILi96ELi64ELi128ELi4ELb0ELb0EN7cutlass6half_tE19Flash_kernel_traitsILi96ELi64ELi128ELi4ES3_EELb0ELb0ELb1ELb0ELb0ELb1ELb0ELb1EEEvNS_16Flash_fwd_paramsE)
        /*0cb0*/ 	.word	0x000000f9


	//----- nvinfo : EIATTR_FRAME_SIZE
	.align		4
.L_552:
        /*0cb4*/ 	.byte	0x04, 0x11
        /*0cb6*/ 	.short	(.L_554 - .L_553)
	.align		4
.L_553:
        /*0cb8*/ 	.word	index@($_ZN5flash24flash_fwd_splitkv_kernelI23Flash_fwd_kernel_traitsILi96ELi64ELi128ELi4ELb0ELb0EN7cutlass6half_tE19Flash_kernel_traitsILi96ELi64ELi128ELi4ES3_EELb0ELb0ELb1ELb0ELb0ELb1ELb0ELb1EEEvNS_16Flash_fwd_paramsE$_ZN5flash30compute_attn_1rowblock_splitkvI23Flash_fwd_kernel_traitsILi96ELi64ELi128ELi4ELb0ELb0EN7cutlass6half_tE19Flash_kernel_traitsILi96ELi64ELi128ELi4ES3_EELb0ELb0ELb1ELb0ELb0ELb1ELb0ELb1ENS_16Flash_fwd_paramsEEEvRKT8_iiiii)
        /*0cbc*/ 	.word	0x00000000


	//----- nvinfo : EIATTR_FRAME_SIZE
	.align		4
.L_554:
        /*0cc0*/ 	.byte	0x04, 0x11
        /*0cc2*/ 	.short	(.L_556 - .L_555)
	.align		4
.L_555:
        /*0cc4*/ 	.word	index@(_ZN5flash24flash_fwd_splitkv_kernelI23Flash_fwd_kernel_traitsILi96ELi64ELi128ELi4ELb0ELb0EN7cutlass6half_tE19Flash_kernel_traitsILi96ELi64ELi128ELi4ES3_EELb0ELb0ELb1ELb0ELb0ELb1ELb0ELb1EEEvNS_16Flash_fwd_paramsE)
        /*0cc8*/ 	.word	0x00000000


	//----- nvinfo : EIATTR_REGCOUNT
	.align		4
.L_556:
        /*0ccc*/ 	.byte	0x04, 0x2f
        /*0cce*/ 	.short	(.L_558 - .L_557)
	.align		4
.L_557:
        /*0cd0*/ 	.word	index@(_ZN5flash24flash_fwd_splitkv_kernelI23Flash_fwd_kernel_traitsILi96ELi64ELi128ELi4ELb0ELb0EN7cutlass6half_tE19Flash_kernel_traitsILi96ELi64ELi128ELi4ES3_EELb0ELb0ELb1ELb0ELb0ELb0ELb0ELb1EEEvNS_16Flash_fwd_paramsE)
        /*0cd4*/ 	.word	0x000000bc


	//----- nvinfo : EIATTR_FRAME_SIZE
	.align		4
.L_558:
        /*0cd8*/ 	.byte	0x04, 0x11
        /*0cda*/ 	.short	(.L_560 - .L_559)
	.align		4
.L_559:
        /*0cdc*/ 	.word	index@($_ZN5flash24flash_fwd_splitkv_kernelI23Flash_fwd_kernel_traitsILi96ELi64ELi128ELi4ELb0ELb0EN7cutlass6half_tE19Flash_kernel_traitsILi96ELi64ELi128ELi4ES3_EELb0ELb0ELb1ELb0ELb0ELb0ELb0ELb1EEEvNS_16Flash_fwd_paramsE$_ZN5flash30compute_attn_1rowblock_splitkvI23Flash_fwd_kernel_traitsILi96ELi64ELi128ELi4ELb0ELb0EN7cutlass6half_tE19Flash_kernel_traitsILi96ELi64ELi128ELi4ES3_EELb0ELb0ELb1ELb0ELb0ELb0ELb0ELb1ENS_16Flash_fwd_paramsEEEvRKT8_iiiii)
        /*0ce0*/ 	.word	0x00000000


	//----- nvinfo : EIATTR_FRAME_SIZE
	.align		4
.L_560:
        /*0ce4*/ 	.byte	0x04, 0x11
        /*0ce6*/ 	.short	(.L_562 - .L_561)
	.align		4
.L_561:
        /*0ce8*/ 	.word	index@(_ZN5flash24flash_fwd_splitkv_kernelI23Flash_fwd_kernel_traitsILi96ELi64ELi128ELi4ELb0ELb0EN7cutlass6half_tE19Flash_kernel_traitsILi96ELi64ELi128ELi4ES3_EELb0ELb0ELb1ELb0ELb0ELb0ELb0ELb1EEEvNS_16Flash_fwd_paramsE)
        /*0cec*/ 	.word	0x00000000


	//----- nvinfo : EIATTR_REGCOUNT
	.align		4
.L_562:
        /*0cf0*/ 	.byte	0x04, 0x2f
        /*0cf2*/ 	.short	(.L_564 - .L_563)
	.align		4
.L_563:
        /*0cf4*/ 	.word	index@(_ZN5flash24flash_fwd_splitkv_kernelI23Flash_fwd_kernel_traitsILi96ELi64ELi128ELi4ELb0ELb0EN7cutlass6half_tE19Flash_kernel_traitsILi96ELi64ELi128ELi4ES3_EELb0ELb0ELb0ELb0ELb1ELb1ELb0ELb1EEEvNS_16Flash_fwd_paramsE)
        /*0cf8*/ 	.word	0x000000e8


	//----- nvinfo : EIATTR_FRAME_SIZE
	.align		4
.L_564:
        /*0cfc*/ 	.byte	0x04, 0x11
        /*0cfe*/ 	.short	(.L_566 - .L_565)
	.align		4
.L_565:
        /*0d00*/ 	.word	index@($_ZN5flash24flash_fwd_splitkv_kernelI23Flash_fwd_kernel_traitsILi96ELi64ELi128ELi4ELb0ELb0EN7cutlass6half_tE19Flash_kernel_traitsILi96ELi64ELi128ELi4ES3_EELb0ELb0ELb0ELb0ELb1ELb1ELb0ELb1EEEvNS_16Flash_fwd_paramsE$_ZN5flash30compute_attn_1rowblock_splitkvI23Flash_fwd_kernel_traitsILi96ELi64ELi128ELi4ELb0ELb0EN7cutlass6half_tE19Flash_kernel_traitsILi96ELi64ELi128ELi4ES3_EELb0ELb0ELb0ELb0ELb1ELb1ELb0ELb1ENS_16Flash_fwd_paramsEEEvRKT8_iiiii)
        /*0d04*/ 	.word	0x00000000


	//----- nvinfo : EIATTR_FRAME_SIZE
	.align		4
.L_566:
        /*0d08*/ 	.byte	0x04, 0x11
        /*0d0a*/ 	.short	(.L_568 - .L_567)
	.align		4
.L_567:
        /*0d0c*/ 	.word	index@(_ZN5flash24flash_fwd_splitkv_kernelI23Flash_fwd_kernel_traitsILi96ELi64ELi128ELi4ELb0ELb0EN7cutlass6half_tE19Flash_kernel_traitsILi96ELi64ELi128ELi4ES3_EELb0ELb0ELb0ELb0ELb1ELb1ELb0ELb1EEEvNS_16Flash_fwd_paramsE)
        /*0d10*/ 	.word	0x00000000


	//----- nvinfo : EIATTR_REGCOUNT
	.align		4
.L_568:
        /*0d14*/ 	.byte	0x04, 0x2f
        /*0d16*/ 	.short	(.L_570 - .L_569)
	.align		4
.L_569:
        /*0d18*/ 	.word	index@(_ZN5flash24flash_fwd_splitkv_kernelI23Flash_fwd_kernel_traitsILi96ELi64ELi128ELi4ELb0ELb0EN7cutlass6half_tE19Flash_kernel_traitsILi96ELi64ELi128ELi4ES3_EELb0ELb0ELb0ELb0ELb1ELb0ELb0ELb1EEEvNS_16Flash_fwd_paramsE)
        /*0d1c*/ 	.word	0x000000cc


	//----- nvinfo : EIATTR_FRAME_SIZE
	.align		4
.L_570:
        /*0d20*/ 	.byte	0x04, 0x11
        /*0d22*/ 	.short	(.L_572 - .L_571)
	.align		4
.L_571:
        /*0d24*/ 	.word	index@($_ZN5flash24flash_fwd_splitkv_kernelI23Flash_fwd_kernel_traitsILi96ELi64ELi128ELi4ELb0ELb0EN7cutlass6half_tE19Flash_kernel_traitsILi96ELi64ELi128ELi4ES3_EELb0ELb0ELb0ELb0ELb1ELb0ELb0ELb1EEEvNS_16Flash_fwd_paramsE$_ZN5flash30compute_attn_1rowblock_splitkvI23Flash_fwd_kernel_traitsILi96ELi64ELi128ELi4ELb0ELb0EN7cutlass6half_tE19Flash_kernel_traitsILi96ELi64ELi128ELi4ES3_EELb0ELb0ELb0ELb0ELb1ELb0ELb0ELb1ENS_16Flash_fwd_paramsEEEvRKT8_iiiii)
        /*0d28*/ 	.word	0x00000000


	//----- nvinfo : EIATTR_FRAME_SIZE
	.align		4
.L_572:
        /*0d2c*/ 	.byte	0x04, 0x11
        /*0d2e*/ 	.short	(.L_574 - .L_573)
	.align		4
.L_573:
        /*0d30*/ 	.word	index@(_ZN5flash24flash_fwd_splitkv_kernelI23Flash_fwd_kernel_traitsILi96ELi64ELi128ELi4ELb0ELb0EN7cutlass6half_tE19Flash_kernel_traitsILi96ELi64ELi128ELi4ES3_EELb0ELb0ELb0ELb0ELb1ELb0ELb0ELb1EEEvNS_16Flash_fwd_paramsE)
        /*0d34*/ 	.word	0x00000000


	//----- nvinfo : EIATTR_REGCOUNT
	.align		4
.L_574:
        /*0d38*/ 	.byte	0x04, 0x2f
        /*0d3a*/ 	.short	(.L_576 - .L_575)
	.align		4
.L_575:
        /*0d3c*/ 	.word	index@(_ZN5flash24flash_fwd_splitkv_kernelI23Flash_fwd_kernel_traitsILi96ELi64ELi128ELi4ELb0ELb0EN7cutlass6half_tE19Flash_kernel_traitsILi96ELi64ELi128ELi4ES3_EELb0ELb0ELb1ELb0ELb0ELb1ELb0ELb0EEEvNS_16Flash_fwd_paramsE)
        /*0d40*/ 	.word	0x000000fb


	//----- nvinfo : EIATTR_FRAME_SIZE
	.align		4
.L_576:
        /*0d44*/ 	.byte	0x04, 0x11
        /*0d46*/ 	.short	(.L_578 - .L_577)
	.align		4
.L_577:
        /*0d48*/ 	.word	index@($_ZN5flash24flash_fwd_splitkv_kernelI23Flash_fwd_kernel_traitsILi96ELi64ELi128ELi4ELb0ELb0EN7cutlass6half_tE19Flash_kernel_traitsILi96ELi64ELi128ELi4ES3_EELb0ELb0ELb1ELb0ELb0ELb1ELb0ELb0EEEvNS_16Flash_fwd_paramsE$_ZN5flash30compute_attn_1rowblock_splitkvI23Flash_fwd_kernel_traitsILi96ELi64ELi128ELi4ELb0ELb0EN7cutlass6half_tE19Flash_kernel_traitsILi96ELi64ELi128ELi4ES3_EELb0ELb0ELb1ELb0ELb0ELb1ELb0ELb0ENS_16Flash_fwd_paramsEEEvRKT8_iiiii)
        /*0d4c*/ 	.word	0x00000000


	//----- nvinfo : EIATTR_FRAME_SIZE
	.align		4
.L_578:
        /*0d50*/ 	.byte	0x04, 0x11
        /*0d52*/ 	.short	(.L_580 - .L_579)
	.align		4
.L_579:
        /*0d54*/ 	.word	index@(_ZN5flash24flash_fwd_splitkv_kernelI23Flash_fwd_kernel_traitsILi96ELi64ELi128ELi4ELb0ELb0EN7cutlass6half_tE19Flash_kernel_traitsILi96ELi64ELi128ELi4ES3_EELb0ELb0ELb1ELb0ELb0ELb1ELb0ELb0EEEvNS_16Flash_fwd_paramsE)
        /*0d58*/ 	.word	0x00000000


	//----- nvinfo : EIATTR_REGCOUNT
	.align		4
.L_580:
        /*0d5c*/ 	.byte	0x04, 0x2f
        /*0d5e*/ 	.short	(.L_582 - .L_581)
	.align		4
.L_581:
        /*0d60*/ 	.word	index@(_ZN5flash24flash_fwd_splitkv_kernelI23Flash_fwd_kernel_traitsILi96ELi64ELi128ELi4ELb0ELb0EN7cutlass6half_tE19Flash_kernel_traitsILi96ELi64ELi128ELi4ES3_EELb0ELb0ELb1ELb0ELb0ELb0ELb0ELb0EEEvNS_16Flash_fwd_paramsE)
        /*0d64*/ 	.word	0x000000ce


	//----- nvinfo : EIATTR_FRAME_SIZE
	.align		4
.L_582:
        /*0d68*/ 	.byte	0x04, 0x11
        /*0d6a*/ 	.short	(.L_584 - .L_583)
	.align		4
.L_583:
        /*0d6c*/ 	.word	index@($_ZN5flash24flash_fwd_splitkv_kernelI23Flash_fwd_kernel_traitsILi96ELi64ELi128ELi4ELb0ELb0EN7cutlass6half_tE19Flash_kernel_traitsILi96ELi64ELi128ELi4ES3_EELb0ELb0ELb1ELb0ELb0ELb0ELb0ELb0EEEvNS_16Flash_fwd_paramsE$_ZN5flash30compute_attn_1rowblock_splitkvI23Flash_fwd_kernel_traitsILi96ELi64ELi128ELi4ELb0ELb0EN7cutlass6half_tE19Flash_kernel_traitsILi96ELi64ELi128ELi4ES3_EELb0ELb0ELb1ELb0ELb0ELb0ELb0ELb0ENS_16Flash_fwd_paramsEEEvRKT8_iiiii)
        /*0d70*/ 	.word	0x00000000


	//----- nvinfo : EIATTR_FRAME_SIZE
	.align		4
.L_584:
        /*0d74*/ 	.byte	0x04, 0x11
        /*0d76*/ 	.short	(.L_586 - .L_585)
	.align		4
.L_585:
        /*0d78*/ 	.word	index@(_ZN5flash24flash_fwd_splitkv_kernelI23Flash_fwd_kernel_traitsILi96ELi64ELi128ELi4ELb0ELb0EN7cutlass6half_tE19Flash_kernel_traitsILi96ELi64ELi128ELi4ES3_EELb0ELb0ELb1ELb0ELb0ELb0ELb0ELb0EEEvNS_16Flash_fwd_paramsE)
        /*0d7c*/ 	.word	0x00000000


	//----- nvinfo : EIATTR_REGCOUNT
	.align		4
.L_586:
        /*0d80*/ 	.byte	0x04, 0x2f
        /*0d82*/ 	.short	(.L_588 - .L_587)
	.align		4
.L_587:
        /*0d84*/ 	.word	index@(_ZN5flash24flash_fwd_splitkv_kernelI23Flash_fwd_kernel_traitsILi96ELi64ELi128ELi4ELb0ELb0EN7cutlass6half_tE19Flash_kernel_traitsILi96ELi64ELi128ELi4ES3_EELb0ELb0ELb0ELb1ELb1ELb1ELb0ELb0EEEvNS_16Flash_fwd_paramsE)
        /*0d88*/ 	.word	0x000000fe


	//----- nvinfo : EIATTR_FRAME_SIZE
	.align		4
.L_588:
        /*0d8c*/ 	.byte	0x04, 0x11
        /*0d8e*/ 	.short	(.L_590 - .L_589)
	.align		4
.L_589:
        /*0d90*/ 	.word	index@($_ZN5flash24flash_fwd_splitkv_kernelI23Flash_fwd_kernel_traitsILi96ELi64ELi128ELi4ELb0ELb0EN7cutlass6half_tE19Flash_kernel_traitsILi96ELi64ELi128ELi4ES3_EELb0ELb0ELb0ELb1ELb1ELb1ELb0ELb0EEEvNS_16Flash_fwd_paramsE$_ZN5flash30compute_attn_1rowblock_splitkvI23Flash_fwd_kernel_traitsILi96ELi64ELi128ELi4ELb0ELb0EN7cutlass6half_tE19Flash_kernel_traitsILi96ELi64ELi128ELi4ES3_EELb0ELb0ELb0ELb1ELb1ELb1ELb0ELb0ENS_16Flash_fwd_paramsEEEvRKT8_iiiii)
        /*0d94*/ 	.word	0x00000000


	//----- nvinfo : EIATTR_FRAME_SIZE
	.align		4
.L_590:
        /*0d98*/ 	.byte	0x04, 0x11
        /*0d9a*/ 	.short	(.L_592 - .L_591)
	.align		4
.L_591:
        /*0d9c*/ 	.word	index@(_ZN5flash24flash_fwd_splitkv_kernelI23Flash_fwd_kernel_traitsILi96ELi64ELi128ELi4ELb0ELb0EN7cutlass6half_tE19Flash_kernel_traitsILi96ELi64ELi128ELi4ES3_EELb0ELb0ELb0ELb1ELb1ELb1ELb0ELb0EEEvNS_16Flash_fwd_paramsE)
        /*0da0*/ 	.word	0x00000000


	//----- nvinfo : EIATTR_REGCOUNT
	.align		4
.L_592:
        /*0da4*/ 	.byte	0x04, 0x2f
        /*0da6*/ 	.short	(.L_594 - .L_593)
	.align		4
.L_593:
        /*0da8*/ 	.word	index@(_ZN5flash24flash_fwd_splitkv_kernelI23Flash_fwd_kernel_traitsILi96ELi64ELi128ELi4ELb0ELb0EN7cutlass6half_tE19Flash_kernel_traitsILi96ELi64ELi128ELi4ES3_EELb0ELb0ELb0ELb1ELb1ELb0ELb0ELb0EEEvNS_16Flash_fwd_paramsE)
        /*0dac*/ 	.word	0x000000c6


	//----- nvinfo : EIATTR_FRAME_SIZE
	.align		4
.L_594:
        /*0db0*/ 	.byte	0x04, 0x11
        /*0db2*/ 	.short	(.L_596 - .L_595)
	.align		4
.L_595:
        /*0db4*/ 	.word	index@($_ZN5flash24flash_fwd_splitkv_kernelI23Flash_fwd_kernel_traitsILi96ELi64ELi128ELi4ELb0ELb0EN7cutlass6half_tE19Flash_kernel_traitsILi96ELi64ELi128ELi4ES3_EELb0ELb0ELb0ELb1ELb1ELb0ELb0ELb0EEEvNS_16Flash_fwd_paramsE$_ZN5flash30compute_attn_1rowblock_splitkvI23Flash_fwd_kernel_traitsILi96ELi64ELi128ELi4ELb0ELb0EN7cutlass6half_tE19Flash_kernel_traitsILi96ELi64ELi128ELi4ES3_EELb0ELb0ELb0ELb1ELb1ELb0ELb0ELb0ENS_16Flash_fwd_paramsEEEvRKT8_iiiii)
        /*0db8*/ 	.word	0x00000000


	//----- nvinfo : EIATTR_FRAME_SIZE
	.align		4
.L_596:
        /*0dbc*/ 	.byte	0x04, 0x11
        /*0dbe*/ 	.short	(.L_598 - .L_597)
	.align		4
.L_597:
        /*0dc0*/ 	.word	index@(_ZN5flash24flash_fwd_splitkv_kernelI23Flash_fwd_kernel_traitsILi96ELi64ELi128ELi4ELb0ELb0EN7cutlass6half_tE19Flash_kernel_traitsILi96ELi64ELi128ELi4ES3_EELb0ELb0ELb0ELb1ELb1ELb0ELb0ELb0EEEvNS_16Flash_fwd_paramsE)
        /*0dc4*/ 	.word	0x00000000


	//----- nvinfo : EIATTR_REGCOUNT
	.align		4
.L_598:
        /*0dc8*/ 	.byte	0x04, 0x2f
        /*0dca*/ 	.short	(.L_600 - .L_599)
	.align		4
.L_599:
        /*0dcc*/ 	.word	index@(_ZN5flash24flash_fwd_splitkv_kernelI23Flash_fwd_kernel_traitsILi96ELi64ELi128ELi4ELb0ELb0EN7cutlass6half_tE19Flash_kernel_traitsILi96ELi64ELi128ELi4ES3_EELb0ELb1ELb0ELb0ELb0ELb1ELb1ELb1EEEvNS_16Flash_fwd_paramsE)
        /*0dd0*/ 	.word	0x000000fe


	//----- nvinfo : EIATTR_FRAME_SIZE
	.align		4
.L_600:
        /*0dd4*/ 	.byte	0x04, 0x11
        /*0dd6*/ 	.short	(.L_602 - .L_601)
	.align		4
.L_601:
        /*0dd8*/ 	.word	index@($_ZN5flash24flash_fwd_splitkv_kernelI23Flash_fwd_kernel_traitsILi96ELi64ELi128ELi4ELb0ELb0EN7cutlass6half_tE19Flash_kernel_traitsILi96ELi64ELi128ELi4ES3_EELb0ELb1ELb0ELb0ELb0ELb1ELb1ELb1EEEvNS_16Flash_fwd_paramsE$_ZN5flash30compute_attn_1rowblock_splitkvI23Flash_fwd_kernel_traitsILi96ELi64ELi128ELi4ELb0ELb0EN7cutlass6half_tE19Flash_kernel_traitsILi96ELi64ELi128ELi4ES3_EELb0ELb1ELb0ELb0ELb0ELb1ELb1ELb1ENS_16Flash_fwd_paramsEEEvRKT8_iiiii)
        /*0ddc*/ 	.word	0x00000000


	//----- nvinfo : EIATTR_FRAME_SIZE
	.align		4
.L_602:
        /*0de0*/ 	.byte	0x04, 0x11
        /*0de2*/ 	.short	(.L_604 - .L_603)
	.align		4
.L_603:
        /*0de4*/ 	.word	index@(_ZN5flash24flash_fwd_splitkv_kernelI23Flash_fwd_kernel_traitsILi96ELi64ELi128ELi4ELb0ELb0EN7cutlass6half_tE19Flash_kernel_traitsILi96ELi64ELi128ELi4ES3_EELb0ELb1ELb0ELb0ELb0ELb1ELb1ELb1EEEvNS_16Flash_fwd_paramsE)
        /*0de8*/ 	.word	0x00000000


	//----- nvinfo : EIATTR_REGCOUNT
	.align		4
.L_604:
        /*0dec*/ 	.byte	0x04, 0x2f
        /*0dee*/ 	.short	(.L_606 - .L_605)
	.align		4
.L_605:
        /*0df0*/ 	.word	index@(_ZN5flash24flash_fwd_splitkv_kernelI23Flash_fwd_kernel_traitsILi96ELi64ELi128ELi4ELb0ELb0EN7cutlass6half_tE19Flash_kernel_traitsILi96ELi64ELi128ELi4ES3_EELb0ELb1ELb0ELb0ELb0ELb0ELb1ELb1EEEvNS_16Flash_fwd_paramsE)
        /*0df4*/ 	.word	0x000000fe


	//----- nvinfo : EIATTR_FRAME_SIZE
	.align		4
.L_606:
        /*0df8*/ 	.byte	0x04, 0x11
        /*0dfa*/ 	.short	(.L_608 - .L_607)
	.align		4
.L_607:
        /*0dfc*/ 	.word	index@($_ZN5flash24flash_fwd_splitkv_kernelI23Flash_fwd_kernel_traitsILi96ELi64ELi128ELi4ELb0ELb0EN7cutlass6half_tE19Flash_kernel_traitsILi96ELi64ELi128ELi4ES3_EELb0ELb1ELb0ELb0ELb0ELb0ELb1ELb1EEEvNS_16Flash_fwd_paramsE$_ZN5flash30compute_attn_1rowblock_splitkvI23Flash_fwd_kernel_traitsILi96ELi64ELi128ELi4ELb0ELb0EN7cutlass6half_tE19Flash_kernel_traitsILi96ELi64ELi128ELi4ES3_EELb0ELb1ELb0ELb0ELb0ELb0ELb1ELb1ENS_16Flash_fwd_paramsEEEvRKT8_iiiii)
        /*0e00*/ 	.word	0x00000000


	//----- nvinfo : EIATTR_FRAME_SIZE
	.align		4
.L_608:
        /*0e04*/ 	.byte	0x04, 0x11
        /*0e06*/ 	.short	(.L_610 - .L_609)
	.align		4
.L_609:
        /*0e08*/ 	.word	index@(_ZN5flash24flash_fwd_splitkv_kernelI23Flash_fwd_kernel_traitsILi96ELi64ELi128ELi4ELb0ELb0EN7cutlass6half_tE19Flash_kernel_traitsILi96ELi64ELi128ELi4ES3_EELb0ELb1ELb0ELb0ELb0ELb0ELb1ELb1EEEvNS_16Flash_fwd_paramsE)
        /*0e0c*/ 	.word	0x00000000


	//----- nvinfo : EIATTR_REGCOUNT
	.align		4
.L_610:
        /*0e10*/ 	.byte	0x04, 0x2f
        /*0e12*/ 	.short	(.L_612 - .L_611)
	.align		4
.L_611:
        /*0e14*/ 	.word	index@(_ZN5flash24flash_fwd_splitkv_kernelI23Flash_fwd_kernel_traitsILi96ELi64ELi128ELi4ELb0ELb0EN7cutlass6half_tE19Flash_kernel_traitsILi96ELi64ELi128ELi4ES3_EELb0ELb1ELb0ELb0ELb0ELb1ELb1ELb0EEEvNS_16Flash_fwd_paramsE)
        /*0e18*/ 	.word	0x000000ff


	//----- nvinfo : EIATTR_FRAME_SIZE
	.align		4
.L_612:
        /*0e1c*/ 	.byte	0x04, 0x11
        /*0e1e*/ 	.short	(.L_614 - .L_613)
	.align		4
.L_613:
        /*0e20*/ 	.word	index@($_ZN5flash24flash_fwd_splitkv_kernelI23Flash_fwd_kernel_traitsILi96ELi64ELi128ELi4ELb0ELb0EN7cutlass6half_tE19Flash_kernel_traitsILi96ELi64ELi128ELi4ES3_EELb0ELb1ELb0ELb0ELb0ELb1ELb1ELb0EEEvNS_16Flash_fwd_paramsE$_ZN5flash30compute_attn_1rowblock_splitkvI23Flash_fwd_kernel_traitsILi96ELi64ELi128ELi4ELb0ELb0EN7cutlass6half_tE19Flash_kernel_traitsILi96ELi64ELi128ELi4ES3_EELb0ELb1ELb0ELb0ELb0ELb1ELb1ELb0ENS_16Flash_fwd_paramsEEEvRKT8_iiiii)
        /*0e24*/ 	.word	0x00000000


	//----- nvinfo : EIATTR_FRAME_SIZE
	.align		4
.L_614:
        /*0e28*/ 	.byte	0x04, 0x11
        /*0e2a*/ 	.short	(.L_616 - .L_615)
	.align		4
.L_615:
        /*0e2c*/ 	.word	index@(_ZN5flash24flash_fwd_splitkv_kernelI23Flash_fwd_kernel_traitsILi96ELi64ELi128ELi4ELb0ELb0EN7cutlass6half_tE19Flash_kernel_traitsILi96ELi64ELi128ELi4ES3_EELb0ELb1ELb0ELb0ELb0ELb1ELb1ELb0EEEvNS_16Flash_fwd_paramsE)
        /*0e30*/ 	.word	0x00000000


	//----- nvinfo : EIATTR_REGCOUNT
	.align		4
.L_616:
        /*0e34*/ 	.byte	0x04, 0x2f
        /*0e36*/ 	.short	(.L_618 - .L_617)
	.align		4
.L_617:
        /*0e38*/ 	.word	index@(_ZN5flash24flash_fwd_splitkv_kernelI23Flash_fwd_kernel_traitsILi96ELi64ELi128ELi4ELb0ELb0EN7cutlass6half_tE19Flash_kernel_traitsILi96ELi64ELi128ELi4ES3_EELb0ELb1ELb0ELb0ELb0ELb0ELb1ELb0EEEvNS_16Flash_fwd_paramsE)
        /*0e3c*/ 	.word	0x000000ff


	//----- nvinfo : EIATTR_FRAME_SIZE
	.align		4
.L_618:
        /*0e40*/ 	.byte	0x04, 0x11
        /*0e42*/ 	.short	(.L_620 - .L_619)
	.align		4
.L_619:
        /*0e44*/ 	.word	index@($_ZN5flash24flash_fwd_splitkv_kernelI23Flash_fwd_kernel_traitsILi96ELi64ELi128ELi4ELb0ELb0EN7cutlass6half_tE19Flash_kernel_traitsILi96ELi64ELi128ELi4ES3_EELb0ELb1ELb0ELb0ELb0ELb0ELb1ELb0EEEvNS_16Flash_fwd_paramsE$_ZN5flash30compute_attn_1rowblock_splitkvI23Flash_fwd_kernel_traitsILi96ELi64ELi128ELi4ELb0ELb0EN7cutlass6half_tE19Flash_kernel_traitsILi96ELi64ELi128ELi4ES3_EELb0ELb1ELb0ELb0ELb0ELb0ELb1ELb0ENS_16Flash_fwd_paramsEEEvRKT8_iiiii)
        /*0e48*/ 	.word	0x00000000


	//----- nvinfo : EIATTR_FRAME_SIZE
	.align		4
.L_620:
        /*0e4c*/ 	.byte	0x04, 0x11
        /*0e4e*/ 	.short	(.L_622 - .L_621)
	.align		4
.L_621:
        /*0e50*/ 	.word	index@(_ZN5flash24flash_fwd_splitkv_kernelI23Flash_fwd_kernel_traitsILi96ELi64ELi128ELi4ELb0ELb0EN7cutlass6half_tE19Flash_kernel_traitsILi96ELi64ELi128ELi4ES3_EELb0ELb1ELb0ELb0ELb0ELb0ELb1ELb0EEEvNS_16Flash_fwd_paramsE)
        /*0e54*/ 	.word	0x00000000


	//----- nvinfo : EIATTR_REGCOUNT
	.align		4
.L_622:
        /*0e58*/ 	.byte	0x04, 0x2f
        /*0e5a*/ 	.short	(.L_624 - .L_623)
	.align		4
.L_623:
        /*0e5c*/ 	.word	index@(_ZN5flash24flash_fwd_splitkv_kernelI23Flash_fwd_kernel_traitsILi96ELi64ELi128ELi4ELb0ELb0EN7cutlass6half_tE19Flash_kernel_traitsILi96ELi64ELi128ELi4ES3_EELb0ELb1ELb0ELb0ELb0ELb1ELb0ELb1EEEvNS_16Flash_fwd_paramsE)
        /*0e60*/ 	.word	0x000000fe


	//----- nvinfo : EIATTR_FRAME_SIZE
	.align		4
.L_624:
        /*0e64*/ 	.byte	0x04, 0x11
        /*0e66*/ 	.short	(.L_626 - .L_625)
	.align		4
.L_625:
        /*0e68*/ 	.word	index@($_ZN5flash24flash_fwd_splitkv_kernelI23Flash_fwd_kernel_traitsILi96ELi64ELi128ELi4ELb0ELb0EN7cutlass6half_tE19Flash_kernel_traitsILi96ELi64ELi128ELi4ES3_EELb0ELb1ELb0ELb0ELb0ELb1ELb0ELb1EEEvNS_16Flash_fwd_paramsE$_ZN5flash30compute_attn_1rowblock_splitkvI23Flash_fwd_kernel_traitsILi96ELi64ELi128ELi4ELb0ELb0EN7cutlass6half_tE19Flash_kernel_traitsILi96ELi64ELi128ELi4ES3_EELb0ELb1ELb0ELb0ELb0ELb1ELb0ELb1ENS_16Flash_fwd_paramsEEEvRKT8_iiiii)
        /*0e6c*/ 	.word	0x00000000


	//----- nvinfo : EIATTR_FRAME_SIZE
	.align		4
.L_626:
        /*0e70*/ 	.byte	0x04, 0x11
        /*0e72*/ 	.short	(.L_628 - .L_627)
	.align		4
.L_627:
        /*0e74*/ 	.word	index@(_ZN5flash24flash_fwd_splitkv_kernelI23Flash_fwd_kernel_traitsILi96ELi64ELi128ELi4ELb0ELb0EN7cutlass6half_tE19Flash_kernel_traitsILi96ELi64ELi128ELi4ES3_EELb0ELb1ELb0ELb0ELb0ELb1ELb0ELb1EEEvNS_16Flash_fwd_paramsE)
        /*0e78*/ 	.word	0x00000000


	//----- nvinfo : EIATTR_REGCOUNT
	.align		4
.L_628:
        /*0e7c*/ 	.byte	0x04, 0x2f
        /*0e7e*/ 	.short	(.L_630 - .L_629)
	.align		4
.L_629:
        /*0e80*/ 	.word	index@(_ZN5flash24flash_fwd_splitkv_kernelI23Flash_fwd_kernel_traitsILi96ELi64ELi128ELi4ELb0ELb0EN7cutlass6half_tE19Flash_kernel_traitsILi96ELi64ELi128ELi4ES3_EELb0ELb1ELb0ELb0ELb0ELb0ELb0ELb1EEEvNS_16Flash_fwd_paramsE)
        /*0e84*/ 	.word	0x000000ff


	//----- nvinfo : EIATTR_FRAME_SIZE
	.align		4
.L_630:
        /*0e88*/ 	.byte	0x04, 0x11
        /*0e8a*/ 	.short	(.L_632 - .L_631)
	.align		4
.L_631:
        /*0e8c*/ 	.word	index@($_ZN5flash24flash_fwd_splitkv_kernelI23Flash_fwd_kernel_traitsILi96ELi64ELi128ELi4ELb0ELb0EN7cutlass6half_tE19Flash_kernel_traitsILi96ELi64ELi128ELi4ES3_EELb0ELb1ELb0ELb0ELb0ELb0ELb0ELb1EEEvNS_16Flash_fwd_paramsE$_ZN5flash30compute_attn_1rowblock_splitkvI23Flash_fwd_kernel_traitsILi96ELi64ELi128ELi4ELb0ELb0EN7cutlass6half_tE19Flash_kernel_traitsILi96ELi64ELi128ELi4ES3_EELb0ELb1ELb0ELb0ELb0ELb0ELb0ELb1ENS_16Flash_fwd_paramsEEEvRKT8_iiiii)
        /*0e90*/ 	.word	0x00000000


	//----- nvinfo : EIATTR_FRAME_SIZE
	.align		4
.L_632:
        /*0e94*/ 	.byte	0x04, 0x11
        /*0e96*/ 	.short	(.L_634 - .L_633)
	.align		4
.L_633:
        /*0e98*/ 	.word	index@(_ZN5flash24flash_fwd_splitkv_kernelI23Flash_fwd_kernel_traitsILi96ELi64ELi128ELi4ELb0ELb0EN7cutlass6half_tE19Flash_kernel_traitsILi96ELi64ELi128ELi4ES3_EELb0ELb1ELb0ELb0ELb0ELb0ELb0ELb1EEEvNS_16Flash_fwd_paramsE)
        /*0e9c*/ 	.word	0x00000000


	//----- nvinfo : EIATTR_REGCOUNT
	.align		4
.L_634:
        /*0ea0*/ 	.byte	0x04, 0x2f
        /*0ea2*/ 	.short	(.L_636 - .L_635)
	.align		4
.L_635:
        /*0ea4*/ 	.word	index@(_ZN5flash24flash_fwd_splitkv_kernelI23Flash_fwd_kernel_traitsILi96ELi64ELi128ELi4ELb0ELb0EN7cutlass6half_tE19Flash_kernel_traitsILi96ELi64ELi128ELi4ES3_EELb0ELb1ELb0ELb0ELb0ELb1ELb0ELb0EEEvNS_16Flash_fwd_paramsE)
        /*0ea8*/ 	.word	0x000000ff


	//----- nvinfo : EIATTR_FRAME_SIZE
	.align		4
.L_636:
        /*0eac*/ 	.byte	0x04, 0x11
        /*0eae*/ 	.short	(.L_638 - .L_637)
	.align		4
.L_637:
        /*0eb0*/ 	.word	index@($_ZN5flash24flash_fwd_splitkv_kernelI23Flash_fwd_kernel_traitsILi96ELi64ELi128ELi4ELb0ELb0EN7cutlass6half_tE19Flash_kernel_traitsILi96ELi64ELi128ELi4ES3_EELb0ELb1ELb0ELb0ELb0ELb1ELb0ELb0EEEvNS_16Flash_fwd_paramsE$_ZN5flash30compute_attn_1rowblock_splitkvI23Flash_fwd_kernel_traitsILi96ELi64ELi128ELi4ELb0ELb0EN7cutlass6half_tE19Flash_kernel_traitsILi96ELi64ELi128ELi4ES3_EELb0ELb1ELb0ELb0ELb0ELb1ELb0ELb0ENS_16Flash_fwd_paramsEEEvRKT8_iiiii)
        /*0eb4*/ 	.word	0x00000000


	//----- nvinfo : EIATTR_FRAME_SIZE
	.align		4
.L_638:
        /*0eb8*/ 	.byte	0x04, 0x11
        /*0eba*/ 	.short	(.L_640 - .L_639)
	.align		4
.L_639:
        /*0ebc*/ 	.word	index@(_ZN5flash24flash_fwd_splitkv_kernelI23Flash_fwd_kernel_traitsILi96ELi64ELi128ELi4ELb0ELb0EN7cutlass6half_tE19Flash_kernel_traitsILi96ELi64ELi128ELi4ES3_EELb0ELb1ELb0ELb0ELb0ELb1ELb0ELb0EEEvNS_16Flash_fwd_paramsE)
        /*0ec0*/ 	.word	0x00000000


	//----- nvinfo : EIATTR_REGCOUNT
	.align		4
.L_640:
        /*0ec4*/ 	.byte	0x04, 0x2f
        /*0ec6*/ 	.short	(.L_642 - .L_641)
	.align		4
.L_641:
        /*0ec8*/ 	.word	index@(_ZN5flash24flash_fwd_splitkv_kernelI23Flash_fwd_kernel_traitsILi96ELi64ELi128ELi4ELb0ELb0EN7cutlass6half_tE19Flash_kernel_traitsILi96ELi64ELi128ELi4ES3_EELb0ELb1ELb0ELb0ELb0ELb0ELb0ELb0EEEvNS_16Flash_fwd_paramsE)
        /*0ecc*/ 	.word	0x000000ff


	//----- nvinfo : EIATTR_FRAME_SIZE
	.align		4
.L_642:
        /*0ed0*/ 	.byte	0x04, 0x11
        /*0ed2*/ 	.short	(.L_644 - .L_643)
	.align		4
.L_643:
        /*0ed4*/ 	.word	index@($_ZN5flash24flash_fwd_splitkv_kernelI23Flash_fwd_kernel_traitsILi96ELi64ELi128ELi4ELb0ELb0EN7cutlass6half_tE19Flash_kernel_traitsILi96ELi64ELi128ELi4ES3_EELb0ELb1ELb0ELb0ELb0ELb0ELb0ELb0EEEvNS_16Flash_fwd_paramsE$_ZN5flash30compute_attn_1rowblock_splitkvI23Flash_fwd_kernel_traitsILi96ELi64ELi128ELi4ELb0ELb0EN7cutlass6half_tE19Flash_kernel_traitsILi96ELi64ELi128ELi4ES3_EELb0ELb1ELb0ELb0ELb0ELb0ELb0ELb0ENS_16Flash_fwd_paramsEEEvRKT8_iiiii)
        /*0ed8*/ 	.word	0x00000000


	//----- nvinfo : EIATTR_FRAME_SIZE
	.align		4
.L_644:
        /*0edc*/ 	.byte	0x04, 0x11
        /*0ede*/ 	.short	(.L_646 - .L_645)
	.align		4
.L_645:
        /*0ee0*/ 	.word	index@(_ZN5flash24flash_fwd_splitkv_kernelI23Flash_fwd_kernel_traitsILi96ELi64ELi128ELi4ELb0ELb0EN7cutlass6half_tE19Flash_kernel_traitsILi96ELi64ELi128ELi4ES3_EELb0ELb1ELb0ELb0ELb0ELb0ELb0ELb0EEEvNS_16Flash_fwd_paramsE)
        /*0ee4*/ 	.word	0x00000000


	//----- nvinfo : EIATTR_REGCOUNT
	.align		4
.L_646:
        /*0ee8*/ 	.byte	0x04, 0x2f
        /*0eea*/ 	.short	(.L_648 - .L_647)
	.align		4
.L_647:
        /*0eec*/ 	.word	index@(_ZN5flash24flash_fwd_splitkv_kernelI23Flash_fwd_kernel_traitsILi96ELi64ELi128ELi4ELb0ELb0EN7cutlass6half_tE19Flash_kernel_traitsILi96ELi64ELi128ELi4ES3_EELb0ELb0ELb0ELb0ELb0ELb1ELb1ELb1EEEvNS_16Flash_fwd_paramsE)
        /*0ef0*/ 	.word	0x000000f0


	//----- nvinfo : EIATTR_FRAME_SIZE
	.align		4
.L_648:
        /*0ef4*/ 	.byte	0x04, 0x11
        /*0ef6*/ 	.short	(.L_650 - .L_649)
	.align		4
.L_649:
        /*0ef8*/ 	.word	index@($_ZN5flash24flash_fwd_splitkv_kernelI23Flash_fwd_kernel_traitsILi96ELi64ELi128ELi4ELb0ELb0EN7cutlass6half_tE19Flash_kernel_traitsILi96ELi64ELi128ELi4ES3_EELb0ELb0ELb0ELb0ELb0ELb1ELb1ELb1EEEvNS_16Flash_fwd_paramsE$_ZN5flash30compute_attn_1rowblock_splitkvI23Flash_fwd_kernel_traitsILi96ELi64ELi128ELi4ELb0ELb0EN7cutlass6half_tE19Flash_kernel_traitsILi96ELi64ELi128ELi4ES3_EELb0ELb0ELb0ELb0ELb0ELb1ELb1ELb1ENS_16Flash_fwd_paramsEEEvRKT8_iiiii)
        /*0efc*/ 	.word	0x00000000


	//----- nvinfo : EIATTR_FRAME_SIZE
	.align		4
.L_650:
        /*0f00*/ 	.byte	0x04, 0x11
        /*0f02*/ 	.short	(.L_652 - .L_651)
	.align		4
.L_651:
        /*0f04*/ 	.word	index@(_ZN5flash24flash_fwd_splitkv_kernelI23Flash_fwd_kernel_traitsILi96ELi64ELi128ELi4ELb0ELb0EN7cutlass6half_tE19Flash_kernel_traitsILi96ELi64ELi128ELi4ES3_EELb0ELb0ELb0ELb0ELb0ELb1ELb1ELb1EEEvNS_16Flash_fwd_paramsE)
        /*0f08*/ 	.word	0x00000000


	//----- nvinfo : EIATTR_REGCOUNT
	.align		4
.L_652:
        /*0f0c*/ 	.byte	0x04, 0x2f
        /*0f0e*/ 	.short	(.L_654 - .L_653)
	.align		4
.L_653:
        /*0f10*/ 	.word	index@(_ZN5flash24flash_fwd_splitkv_kernelI23Flash_fwd_kernel_traitsILi96ELi64ELi128ELi4ELb0ELb0EN7cutlass6half_tE19Flash_kernel_traitsILi96ELi64ELi128ELi4ES3_EELb0ELb0ELb0ELb0ELb0ELb0ELb1ELb1EEEvNS_16Flash_fwd_paramsE)
        /*0f14*/ 	.word	0x000000d2


	//----- nvinfo : EIATTR_FRAME_SIZE
	.align		4
.L_654:
        /*0f18*/ 	.byte	0x04, 0x11
        /*0f1a*/ 	.short	(.L_656 - .L_655)
	.align		4
.L_655:
        /*0f1c*/ 	.word	index@($_ZN5flash24flash_fwd_splitkv_kernelI23Flash_fwd_kernel_traitsILi96ELi64ELi128ELi4ELb0ELb0EN7cutlass6half_tE19Flash_kernel_traitsILi96ELi64ELi128ELi4ES3_EELb0ELb0ELb0ELb0ELb0ELb0ELb1ELb1EEEvNS_16Flash_fwd_paramsE$_ZN5flash30compute_attn_1rowblock_splitkvI23Flash_fwd_kernel_traitsILi96ELi64ELi128ELi4ELb0ELb0EN7cutlass6half_tE19Flash_kernel_traitsILi96ELi64ELi128ELi4ES3_EELb0ELb0ELb0ELb0ELb0ELb0ELb1ELb1ENS_16Flash_fwd_paramsEEEvRKT8_iiiii)
        /*0f20*/ 	.word	0x00000000


	//----- nvinfo : EIATTR_FRAME_SIZE
	.align		4
.L_656:
        /*0f24*/ 	.byte	0x04, 0x11
        /*0f26*/ 	.short	(.L_658 - .L_657)
	.align		4
.L_657:
        /*0f28*/ 	.word	index@(_ZN5flash24flash_fwd_splitkv_kernelI23Flash_fwd_kernel_traitsILi96ELi64ELi128ELi4ELb0ELb0EN7cutlass6half_tE19Flash_kernel_traitsILi96ELi64ELi128ELi4ES3_EELb0ELb0ELb0ELb0ELb0ELb0ELb1ELb1EEEvNS_16Flash_fwd_paramsE)
        /*0f2c*/ 	.word	0x00000000


	//----- nvinfo : EIATTR_REGCOUNT
	.align		4
.L_658:
        /*0f30*/ 	.byte	0x04, 0x2f
        /*0f32*/ 	.short	(.L_660 - .L_659)
	.align		4
.L_659:
        /*0f34*/ 	.word	index@(_ZN5flash24flash_fwd_splitkv_kernelI23Flash_fwd_kernel_traitsILi96ELi64ELi128ELi4ELb0ELb0EN7cutlass6half_tE19Flash_kernel_traitsILi96ELi64ELi128ELi4ES3_EELb0ELb0ELb0ELb0ELb0ELb1ELb1ELb0EEEvNS_16Flash_fwd_paramsE)
        /*0f38*/ 	.word	0x000000fe


	//----- nvinfo : EIATTR_FRAME_SIZE
	.align		4
.L_660:
        /*0f3c*/ 	.byte	0x04, 0x11
        /*0f3e*/ 	.short	(.L_662 - .L_661)
	.align		4
.L_661:
        /*0f40*/ 	.word	index@($_ZN5flash24flash_fwd_splitkv_kernelI23Flash_fwd_kernel_traitsILi96ELi64ELi128ELi4ELb0ELb0EN7cutlass6half_tE19Flash_kernel_traitsILi96ELi64ELi128ELi4ES3_EELb0ELb0ELb0ELb0ELb0ELb1ELb1ELb0EEEvNS_16Flash_fwd_paramsE$_ZN5flash30compute_attn_1rowblock_splitkvI23Flash_fwd_kernel_traitsILi96ELi64ELi128ELi4ELb0ELb0EN7cutlass6half_tE19Flash_kernel_traitsILi96ELi64ELi128ELi4ES3_EELb0ELb0ELb0ELb0ELb0ELb1ELb1ELb0ENS_16Flash_fwd_paramsEEEvRKT8_iiiii)
        /*0f44*/ 	.word	0x00000000


	//----- nvinfo : EIATTR_FRAME_SIZE
	.align		4
.L_662:
        /*0f48*/ 	.byte	0x04, 0x11
        /*0f4a*/ 	.short	(.L_664 - .L_663)
	.align		4
.L_663:
        /*0f4c*/ 	.word	index@(_ZN5flash24flash_fwd_splitkv_kernelI23Flash_fwd_kernel_traitsILi96ELi64ELi128ELi4ELb0ELb0EN7cutlass6half_tE19Flash_kernel_traitsILi96ELi64ELi128ELi4ES3_EELb0ELb0ELb0ELb0ELb0ELb1ELb1ELb0EEEvNS_16Flash_fwd_paramsE)
        /*0f50*/ 	.word	0x00000000


	//----- nvinfo : EIATTR_REGCOUNT
	.align		4
.L_664:
        /*0f54*/ 	.byte	0x04, 0x2f
        /*0f56*/ 	.short	(.L_666 - .L_665)
	.align		4
.L_665:
        /*0f58*/ 	.word	index@(_ZN5flash24flash_fwd_splitkv_kernelI23Flash_fwd_kernel_traitsILi96ELi64ELi128ELi4ELb0ELb0EN7cutlass6half_tE19Flash_kernel_traitsILi96ELi64ELi128ELi4ES3_EELb0ELb0ELb0ELb0ELb0ELb0ELb1ELb0EEEvNS_16Flash_fwd_paramsE)
        /*0f5c*/ 	.word	0x000000d0


	//----- nvinfo : EIATTR_FRAME_SIZE
	.align		4
.L_666:
        /*0f60*/ 	.byte	0x04, 0x11
        /*0f62*/ 	.short	(.L_668 - .L_667)
	.align		4
.L_667:
        /*0f64*/ 	.word	index@($_ZN5flash24flash_fwd_splitkv_kernelI23Flash_fwd_kernel_traitsILi96ELi64ELi128ELi4ELb0ELb0EN7cutlass6half_tE19Flash_kernel_traitsILi96ELi64ELi128ELi4ES3_EELb0ELb0ELb0ELb0ELb0ELb0ELb1ELb0EEEvNS_16Flash_fwd_paramsE$_ZN5flash30compute_attn_1rowblock_splitkvI23Flash_fwd_kernel_traitsILi96ELi64ELi128ELi4ELb0ELb0EN7cutlass6half_tE19Flash_kernel_traitsILi96ELi64ELi128ELi4ES3_EELb0ELb0ELb0ELb0ELb0ELb0ELb1ELb0ENS_16Flash_fwd_paramsEEEvRKT8_iiiii)
        /*0f68*/ 	.word	0x00000000


	//----- nvinfo : EIATTR_FRAME_SIZE
	.align		4
.L_668:
        /*0f6c*/ 	.byte	0x04, 0x11
        /*0f6e*/ 	.short	(.L_670 - .L_669)
	.align		4
.L_669:
        /*0f70*/ 	.word	index@(_ZN5flash24flash_fwd_splitkv_kernelI23Flash_fwd_kernel_traitsILi96ELi64ELi128ELi4ELb0ELb0EN7cutlass6half_tE19Flash_kernel_traitsILi96ELi64ELi128ELi4ES3_EELb0ELb0ELb0ELb0ELb0ELb0ELb1ELb0EEEvNS_16Flash_fwd_paramsE)
        /*0f74*/ 	.word	0x00000000


	//----- nvinfo : EIATTR_REGCOUNT
	.align		4
.L_670:
        /*0f78*/ 	.byte	0x04, 0x2f
        /*0f7a*/ 	.short	(.L_672 - .L_671)
	.align		4
.L_671:
        /*0f7c*/ 	.word	index@(_ZN5flash24flash_fwd_splitkv_kernelI23Flash_fwd_kernel_traitsILi96ELi64ELi128ELi4ELb0ELb0EN7cutlass6half_tE19Flash_kernel_traitsILi96ELi64ELi128ELi4ES3_EELb0ELb0ELb0ELb0ELb0ELb1ELb0ELb1EEEvNS_16Flash_fwd_paramsE)
        /*0f80*/ 	.word	0x000000ee


	//----- nvinfo : EIATTR_FRAME_SIZE
	.align		4
.L_672:
        /*0f84*/ 	.byte	0x04, 0x11
        /*0f86*/ 	.short	(.L_674 - .L_673)
	.align		4
.L_673:
        /*0f88*/ 	.word	index@($_ZN5flash24flash_fwd_splitkv_kernelI23Flash_fwd_kernel_traitsILi96ELi64ELi128ELi4ELb0ELb0EN7cutlass6half_tE19Flash_kernel_traitsILi96ELi64ELi128ELi4ES3_EELb0ELb0ELb0ELb0ELb0ELb1ELb0ELb1EEEvNS_16Flash_fwd_paramsE$_ZN5flash30compute_attn_1rowblock_splitkvI23Flash_fwd_kernel_traitsILi96ELi64ELi128ELi4ELb0ELb0EN7cutlass6half_tE19Flash_kernel_traitsILi96ELi64ELi128ELi4ES3_EELb0ELb0ELb0ELb0ELb0ELb1ELb0ELb1ENS_16Flash_fwd_paramsEEEvRKT8_iiiii)
        /*0f8c*/ 	.word	0x00000000


	//----- nvinfo : EIATTR_FRAME_SIZE
	.align		4
.L_674:
        /*0f90*/ 	.byte	0x04, 0x11
        /*0f92*/ 	.short	(.L_676 - .L_675)
	.align		4
.L_675:
        /*0f94*/ 	.word	index@(_ZN5flash24flash_fwd_splitkv_kernelI23Flash_fwd_kernel_traitsILi96ELi64ELi128ELi4ELb0ELb0EN7cutlass6half_tE19Flash_kernel_traitsILi96ELi64ELi128ELi4ES3_EELb0ELb0ELb0ELb0ELb0ELb1ELb0ELb1EEEvNS_16Flash_fwd_paramsE)
        /*0f98*/ 	.word	0x00000000


	//----- nvinfo : EIATTR_REGCOUNT
	.align		4
.L_676:
        /*0f9c*/ 	.byte	0x04, 0x2f
        /*0f9e*/ 	.short	(.L_678 - .L_677)
	.align		4
.L_677:
        /*0fa0*/ 	.word	index@(_ZN5flash24flash_fwd_splitkv_kernelI23Flash_fwd_kernel_traitsILi96ELi64ELi128ELi4ELb0ELb0EN7cutlass6half_tE19Flash_kernel_traitsILi96ELi64ELi128ELi4ES3_EELb0ELb0ELb0ELb0ELb0ELb0ELb0ELb1EEEvNS_16Flash_fwd_paramsE)
        /*0fa4*/ 	.word	0x000000ce


	//----- nvinfo : EIATTR_FRAME_SIZE
	.align		4
.L_678:
        /*0fa8*/ 	.byte	0x04, 0x11
        /*0faa*/ 	.short	(.L_680 - .L_679)
	.align		4
.L_679:
        /*0fac*/ 	.word	index@($_ZN5flash24flash_fwd_splitkv_kernelI23Flash_fwd_kernel_traitsILi96ELi64ELi128ELi4ELb0ELb0EN7cutlass6half_tE19Flash_kernel_traitsILi96ELi64ELi128ELi4ES3_EELb0ELb0ELb0ELb0ELb0ELb0ELb0ELb1EEEvNS_16Flash_fwd_paramsE$_ZN5flash30compute_attn_1rowblock_splitkvI23Flash_fwd_kernel_traitsILi96ELi64ELi128ELi4ELb0ELb0EN7cutlass6half_tE19Flash_kernel_traitsILi96ELi64ELi128ELi4ES3_EELb0ELb0ELb0ELb0ELb0ELb0ELb0ELb1ENS_16Flash_fwd_paramsEEEvRKT8_iiiii)
        /*0fb0*/ 	.word	0x00000000


	//----- nvinfo : EIATTR_FRAME_SIZE
	.align		4
.L_680:
        /*0fb4*/ 	.byte	0x04, 0x11
        /*0fb6*/ 	.short	(.L_682 - .L_681)
	.align		4
.L_681:
        /*0fb8*/ 	.word	index@(_ZN5flash24flash_fwd_splitkv_kernelI23Flash_fwd_kernel_traitsILi96ELi64ELi128ELi4ELb0ELb0EN7cutlass6half_tE19Flash_kernel_traitsILi96ELi64ELi128ELi4ES3_EELb0ELb0ELb0ELb0ELb0ELb0ELb0ELb1EEEvNS_16Flash_fwd_paramsE)
        /*0fbc*/ 	.word	0x00000000


	//----- nvinfo : EIATTR_REGCOUNT
	.align		4
.L_682:
        /*0fc0*/ 	.byte	0x04, 0x2f
        /*0fc2*/ 	.short	(.L_684 - .L_683)
	.align		4
.L_683:
        /*0fc4*/ 	.word	index@(_ZN5flash24flash_fwd_splitkv_kernelI23Flash_fwd_kernel_traitsILi96ELi64ELi128ELi4ELb0ELb0EN7cutlass6half_tE19Flash_kernel_traitsILi96ELi64ELi128ELi4ES3_EELb0ELb0ELb0ELb0ELb0ELb1ELb0ELb0EEEvNS_16Flash_fwd_paramsE)
        /*0fc8*/ 	.word	0x000000ff


	//----- nvinfo : EIATTR_FRAME_SIZE
	.align		4
.L_684:
        /*0fcc*/ 	.byte	0x04, 0x11
        /*0fce*/ 	.short	(.L_686 - .L_685)
	.align		4
.L_685:
        /*0fd0*/ 	.word	index@($_ZN5flash24flash_fwd_splitkv_kernelI23Flash_fwd_kernel_traitsILi96ELi64ELi128ELi4ELb0ELb0EN7cutlass6half_tE19Flash_kernel_traitsILi96ELi64ELi128ELi4ES3_EELb0ELb0ELb0ELb0ELb0ELb1ELb0ELb0EEEvNS_16Flash_fwd_paramsE$_ZN5flash30compute_attn_1rowblock_splitkvI23Flash_fwd_kernel_traitsILi96ELi64ELi128ELi4ELb0ELb0EN7cutlass6half_tE19Flash_kernel_traitsILi96ELi64ELi128ELi4ES3_EELb0ELb0ELb0ELb0ELb0ELb1ELb0ELb0ENS_16Flash_fwd_paramsEEEvRKT8_iiiii)
        /*0fd4*/ 	.word	0x00000000


	//----- nvinfo : EIATTR_FRAME_SIZE
	.align		4
.L_686:
        /*0fd8*/ 	.byte	0x04, 0x11
        /*0fda*/ 	.short	(.L_688 - .L_687)
	.align		4
.L_687:
        /*0fdc*/ 	.word	index@(_ZN5flash24flash_fwd_splitkv_kernelI23Flash_fwd_kernel_traitsILi96ELi64ELi128ELi4ELb0ELb0EN7cutlass6half_tE19Flash_kernel_traitsILi96ELi64ELi128ELi4ES3_EELb0ELb0ELb0ELb0ELb0ELb1ELb0ELb0EEEvNS_16Flash_fwd_paramsE)
        /*0fe0*/ 	.word	0x00000000


	//----- nvinfo : EIATTR_REGCOUNT
	.align		4
.L_688:
        /*0fe4*/ 	.byte	0x04, 0x2f
        /*0fe6*/ 	.short	(.L_690 - .L_689)
	.align		4
.L_689:
        /*0fe8*/ 	.word	index@(_ZN5flash24flash_fwd_splitkv_kernelI23Flash_fwd_kernel_traitsILi96ELi64ELi128ELi4ELb0ELb0EN7cutlass6half_tE19Flash_kernel_traitsILi96ELi64ELi128ELi4ES3_EELb0ELb0ELb0ELb0ELb0ELb0ELb0ELb0EEEvNS_16Flash_fwd_paramsE)
        /*0fec*/ 	.word	0x000000d0


	//----- nvinfo : EIATTR_FRAME_SIZE
	.align		4
.L_690:
        /*0ff0*/ 	.byte	0x04, 0x11
        /*0ff2*/ 	.short	(.L_692 - .L_691)
	.align		4
.L_691:
        /*0ff4*/ 	.word	index@($_ZN5flash24flash_fwd_splitkv_kernelI23Flash_fwd_kernel_traitsILi96ELi64ELi128ELi4ELb0ELb0EN7cutlass6half_tE19Flash_kernel_traitsILi96ELi64ELi128ELi4ES3_EELb0ELb0ELb0ELb0ELb0ELb0ELb0ELb0EEEvNS_16Flash_fwd_paramsE$_ZN5flash30compute_attn_1rowblock_splitkvI23Flash_fwd_kernel_traitsILi96ELi64ELi128ELi4ELb0ELb0EN7cutlass6half_tE19Flash_kernel_traitsILi96ELi64ELi128ELi4ES3_EELb0ELb0ELb0ELb0ELb0ELb0ELb0ELb0ENS_16Flash_fwd_paramsEEEvRKT8_iiiii)
        /*0ff8*/ 	.word	0x00000000


	//----- nvinfo : EIATTR_FRAME_SIZE
	.align		4
.L_692:
        /*0ffc*/ 	.byte	0x04, 0x11
        /*0ffe*/ 	.short	(.L_694 - .L_693)
	.align		4
.L_693:
        /*1000*/ 	.word	index@(_ZN5flash24flash_fwd_splitkv_kernelI23Flash_fwd_kernel_traitsILi96ELi64ELi128ELi4ELb0ELb0EN7cutlass6half_tE19Flash_kernel_traitsILi96ELi64ELi128ELi4ES3_EELb0ELb0ELb0ELb0ELb0ELb0ELb0ELb0EEEvNS_16Flash_fwd_paramsE)
        /*1004*/ 	.word	0x00000000


	//----- nvinfo : EIATTR_REGCOUNT
	.align		4
.L_694:
        /*1008*/ 	.byte	0x04, 0x2f
        /*100a*/ 	.short	(.L_696 - .L_695)
	.align		4
.L_695:
        /*100c*/ 	.word	index@(_ZN5flash24flash_fwd_splitkv_kernelI23Flash_fwd_kernel_traitsILi96ELi64ELi128ELi4ELb0ELb0EN7cutlass6half_tE19Flash_kernel_traitsILi96ELi64ELi128ELi4ES3_EELb0ELb0ELb0ELb0ELb1ELb1ELb1ELb0EEEvNS_16Flash_fwd_paramsE)
        /*1010*/ 	.word	0x000000fe


	//----- nvinfo : EIATTR_FRAME_SIZE
	.align		4
.L_696:
        /*1014*/ 	.byte	0x04, 0x11
        /*1016*/ 	.short	(.L_698 - .L_697)
	.align		4
.L_697:
        /*1018*/ 	.word	index@($_ZN5flash24flash_fwd_splitkv_kernelI23Flash_fwd_kernel_traitsILi96ELi64ELi128ELi4ELb0ELb0EN7cutlass6half_tE19Flash_kernel_traitsILi96ELi64ELi128ELi4ES3_EELb0ELb0ELb0ELb0ELb1ELb1ELb1ELb0EEEvNS_16Flash_fwd_paramsE$_ZN5flash30compute_attn_1rowblock_splitkvI23Flash_fwd_kernel_traitsILi96ELi64ELi128ELi4ELb0ELb0EN7cutlass6half_tE19Flash_kernel_traitsILi96ELi64ELi128ELi4ES3_EELb0ELb0ELb0ELb0ELb1ELb1ELb1ELb0ENS_16Flash_fwd_paramsEEEvRKT8_iiiii)
        /*101c*/ 	.word	0x00000000


	//----- nvinfo : EIATTR_FRAME_SIZE
	.align		4
.L_698:
        /*1020*/ 	.byte	0x04, 0x11
        /*1022*/ 	.short	(.L_700 - .L_699)
	.align		4
.L_699:
        /*1024*/ 	.word	index@(_ZN5flash24flash_fwd_splitkv_kernelI23Flash_fwd_kernel_traitsILi96ELi64ELi128ELi4ELb0ELb0EN7cutlass6half_tE19Flash_kernel_traitsILi96ELi64ELi128ELi4ES3_EELb0ELb0ELb0ELb0ELb1ELb1ELb1ELb0EEEvNS_16Flash_fwd_paramsE)
        /*1028*/ 	.word	0x00000000


	//----- nvinfo : EIATTR_REGCOUNT
	.align		4
.L_700:
        /*102c*/ 	.byte	0x04, 0x2f
        /*102e*/ 	.short	(.L_702 - .L_701)
	.align		4
.L_701:
        /*1030*/ 	.word	index@(_ZN5flash24flash_fwd_splitkv_kernelI23Flash_fwd_kernel_traitsILi96ELi64ELi128ELi4ELb0ELb0EN7cutlass6half_tE19Flash_kernel_traitsILi96ELi64ELi128ELi4ES3_EELb0ELb0ELb0ELb0ELb1ELb0ELb1ELb0EEEvNS_16Flash_fwd_paramsE)
        /*1034*/ 	.word	0x000000d0


	//----- nvinfo : EIATTR_FRAME_SIZE
	.align		4
.L_702:
        /*1038*/ 	.byte	0x04, 0x11
        /*103a*/ 	.short	(.L_704 - .L_703)
	.align		4
.L_703:
        /*103c*/ 	.word	index@($_ZN5flash24flash_fwd_splitkv_kernelI23Flash_fwd_kernel_traitsILi96ELi64ELi128ELi4ELb0ELb0EN7cutlass6half_tE19Flash_kernel_traitsILi96ELi64ELi128ELi4ES3_EELb0ELb0ELb0ELb0ELb1ELb0ELb1ELb0EEEvNS_16Flash_fwd_paramsE$_ZN5flash30compute_attn_1rowblock_splitkvI23Flash_fwd_kernel_traitsILi96ELi64ELi128ELi4ELb0ELb0EN7cutlass6half_tE19Flash_kernel_traitsILi96ELi64ELi128ELi4ES3_EELb0ELb0ELb0ELb0ELb1ELb0ELb1ELb0ENS_16Flash_fwd_paramsEEEvRKT8_iiiii)
        /*1040*/ 	.word	0x00000000


	//----- nvinfo : EIATTR_FRAME_SIZE
	.align		4
.L_704:
        /*1044*/ 	.byte	0x04, 0x11
        /*1046*/ 	.short	(.L_706 - .L_705)
	.align		4
.L_705:
        /*1048*/ 	.word	index@(_ZN5flash24flash_fwd_splitkv_kernelI23Flash_fwd_kernel_traitsILi96ELi64ELi128ELi4ELb0ELb0EN7cutlass6half_tE19Flash_kernel_traitsILi96ELi64ELi128ELi4ES3_EELb0ELb0ELb0ELb0ELb1ELb0ELb1ELb0EEEvNS_16Flash_fwd_paramsE)
        /*104c*/ 	.word	0x00000000


	//----- nvinfo : EIATTR_REGCOUNT
	.align		4
.L_706:
        /*1050*/ 	.byte	0x04, 0x2f
        /*1052*/ 	.short	(.L_708 - .L_707)
	.align		4
.L_707:
        /*1054*/ 	.word	index@(_ZN5flash24flash_fwd_splitkv_kernelI23Flash_fwd_kernel_traitsILi96ELi64ELi128ELi4ELb0ELb0EN7cutlass6half_tE19Flash_kernel_traitsILi96ELi64ELi128ELi4ES3_EELb0ELb0ELb0ELb0ELb1ELb1ELb0ELb0EEEvNS_16Flash_fwd_paramsE)
        /*1058*/ 	.word	0x000000fe


	//----- nvinfo : EIATTR_FRAME_SIZE
	.align		4
.L_708:
        /*105c*/ 	.byte	0x04, 0x11
        /*105e*/ 	.short	(.L_710 - .L_709)
	.align		4
.L_709:
        /*1060*/ 	.word	index@($_ZN5flash24flash_fwd_splitkv_kernelI23Flash_fwd_kernel_traitsILi96ELi64ELi128ELi4ELb0ELb0EN7cutlass6half_tE19Flash_kernel_traitsILi96ELi64ELi128ELi4ES3_EELb0ELb0ELb0ELb0ELb1ELb1ELb0ELb0EEEvNS_16Flash_fwd_paramsE$_ZN5flash30compute_attn_1rowblock_splitkvI23Flash_fwd_kernel_traitsILi96ELi64ELi128ELi4ELb0ELb0EN7cutlass6half_tE19Flash_kernel_traitsILi96ELi64ELi128ELi4ES3_EELb0ELb0ELb0ELb0ELb1ELb1ELb0ELb0ENS_16Flash_fwd_paramsEEEvRKT8_iiiii)
        /*1064*/ 	.word	0x00000000


	//----- nvinfo : EIATTR_FRAME_SIZE
	.align		4
.L_710:
        /*1068*/ 	.byte	0x04, 0x11
        /*106a*/ 	.short	(.L_712 - .L_711)
	.align		4
.L_711:
        /*106c*/ 	.word	index@(_ZN5flash24flash_fwd_splitkv_kernelI23Flash_fwd_kernel_traitsILi96ELi64ELi128ELi4ELb0ELb0EN7cutlass6half_tE19Flash_kernel_traitsILi96ELi64ELi128ELi4ES3_EELb0ELb0ELb0ELb0ELb1ELb1ELb0ELb0EEEvNS_16Flash_fwd_paramsE)
        /*1070*/ 	.word	0x00000000


	//----- nvinfo : EIATTR_REGCOUNT
	.align		4
.L_712:
        /*1074*/ 	.byte	0x04, 0x2f
        /*1076*/ 	.short	(.L_714 - .L_713)
	.align		4
.L_713:
        /*1078*/ 	.word	index@(_ZN5flash24flash_fwd_splitkv_kernelI23Flash_fwd_kernel_traitsILi96ELi64ELi128ELi4ELb0ELb0EN7cutlass6half_tE19Flash_kernel_traitsILi96ELi64ELi128ELi4ES3_EELb0ELb0ELb0ELb0ELb1ELb0ELb0ELb0EEEvNS_16Flash_fwd_paramsE)
        /*107c*/ 	.word	0x000000d0


	//----- nvinfo : EIATTR_FRAME_SIZE
	.align		4
.L_714:
        /*1080*/ 	.byte	0x04, 0x11
        /*1082*/ 	.short	(.L_716 - .L_715)
	.align		4
.L_715:
        /*1084*/ 	.word	index@($_ZN5flash24flash_fwd_splitkv_kernelI23Flash_fwd_kernel_traitsILi96ELi64ELi128ELi4ELb0ELb0EN7cutlass6half_tE19Flash_kernel_traitsILi96ELi64ELi128ELi4ES3_EELb0ELb0ELb0ELb0ELb1ELb0ELb0ELb0EEEvNS_16Flash_fwd_paramsE$_ZN5flash30compute_attn_1rowblock_splitkvI23Flash_fwd_kernel_traitsILi96ELi64ELi128ELi4ELb0ELb0EN7cutlass6half_tE19Flash_kernel_traitsILi96ELi64ELi128ELi4ES3_EELb0ELb0ELb0ELb0ELb1ELb0ELb0ELb0ENS_16Flash_fwd_paramsEEEvRKT8_iiiii)
        /*1088*/ 	.word	0x00000000


	//----- nvinfo : EIATTR_FRAME_SIZE
	.align		4
.L_716:
        /*108c*/ 	.byte	0x04, 0x11
        /*108e*/ 	.short	(.L_718 - .L_717)
	.align		4
.L_717:
        /*1090*/ 	.word	index@(_ZN5flash24flash_fwd_splitkv_kernelI23Flash_fwd_kernel_traitsILi96ELi64ELi128ELi4ELb0ELb0EN7cutlass6half_tE19Flash_kernel_traitsILi96ELi64ELi128ELi4ES3_EELb0ELb0ELb0ELb0ELb1ELb0ELb0ELb0EEEvNS_16Flash_fwd_paramsE)
        /*1094*/ 	.word	0x00000000


	//----- nvinfo : EIATTR_REGCOUNT
	.align		4
.L_718:
        /*1098*/ 	.byte	0x04, 0x2f
        /*109a*/ 	.short	(.L_720 - .L_719)
	.align		4
.L_719:
        /*109c*/ 	.word	index@(_ZN5flash32flash_fwd_splitkv_combine_kernelI23Flash_fwd_kernel_traitsILi96ELi64ELi128ELi4ELb0ELb0EN7cutlass6half_tE19Flash_kernel_traitsILi96ELi64ELi128ELi4ES3_EELi16ELi1ELb1EEEvNS_16Flash_fwd_paramsE)
        /*10a0*/ 	.word	0x0000002a


	//----- nvinfo : EIATTR_FRAME_SIZE
	.align		4
.L_720:
        /*10a4*/ 	.byte	0x04, 0x11
        /*10a6*/ 	.short	(.L_722 - .L_721)
	.align		4
.L_721:
        /*10a8*/ 	.word	index@($__internal_13_$__cuda_sm20_div_s64)
        /*10ac*/ 	.word	0x00000000


	//----- nvinfo : EIATTR_FRAME_SIZE
	.align		4
.L_722:
        /*10b0*/ 	.byte	0x04, 0x11
        /*10b2*/ 	.short	(.L_724 - .L_723)
	.align		4
.L_723:
        /*10b4*/ 	.word	index@(_ZN5flash32flash_fwd_splitkv_combine_kernelI23Flash_fwd_kernel_traitsILi96ELi64ELi128ELi4ELb0ELb0EN7cutlass6half_tE19Flash_kernel_traitsILi96ELi64ELi128ELi4ES3_EELi16ELi1ELb1EEEvNS_16Flash_fwd_paramsE)
        /*10b8*/ 	.word	0x00000000


	//----- nvinfo : EIATTR_REGCOUNT
	.align		4
.L_724:
        /*10bc*/ 	.byte	0x04, 0x2f
        /*10be*/ 	.short	(.L_726 - .L_725)
	.align		4
.L_725:
        /*10c0*/ 	.word	index@(_ZN5flash32flash_fwd_splitkv_combine_kernelI23Flash_fwd_kernel_traitsILi96ELi64ELi128ELi4ELb0ELb0EN7cutlass6half_tE19Flash_kernel_traitsILi96ELi64ELi128ELi4ES3_EELi16ELi2ELb1EEEvNS_16Flash_fwd_paramsE)
        /*10c4*/ 	.word	0x0000002a


	//----- nvinfo : EIATTR_FRAME_SIZE
	.align		4
.L_726:
        /*10c8*/ 	.byte	0x04, 0x11
        /*10ca*/ 	.short	(.L_728 - .L_727)
	.align		4
.L_727:
        /*10cc*/ 	.word	index@($__internal_12_$__cuda_sm20_div_s64)
        /*10d0*/ 	.word	0x00000000


	//----- nvinfo : EIATTR_FRAME_SIZE
	.align		4
.L_728:
        /*10d4*/ 	.byte	0x04, 0x11
        /*10d6*/ 	.short	(.L_730 - .L_729)
	.align		4
.L_729:
        /*10d8*/ 	.word	index@(_ZN5flash32flash_fwd_splitkv_combine_kernelI23Flash_fwd_kernel_traitsILi96ELi64ELi128ELi4ELb0ELb0EN7cutlass6half_tE19Flash_kernel_traitsILi96ELi64ELi128ELi4ES3_EELi16ELi2ELb1EEEvNS_16Flash_fwd_paramsE)
        /*10dc*/ 	.word	0x00000000


	//----- nvinfo : EIATTR_REGCOUNT
	.align		4
.L_730:
        /*10e0*/ 	.byte	0x04, 0x2f
        /*10e2*/ 	.short	(.L_732 - .L_731)
	.align		4
.L_731:
        /*10e4*/ 	.word	index@(_ZN5flash32flash_fwd_splitkv_combine_kernelI23Flash_fwd_kernel_traitsILi96ELi64ELi128ELi4ELb0ELb0EN7cutlass6half_tE19Flash_kernel_traitsILi96ELi64ELi128ELi4ES3_EELi16ELi3ELb1EEEvNS_16Flash_fwd_paramsE)
        /*10e8*/ 	.word	0x0000002a


	//----- nvinfo : EIATTR_FRAME_SIZE
	.align		4
.L_732:
        /*10ec*/ 	.byte	0x04, 0x11
        /*10ee*/ 	.short	(.L_734 - .L_733)
	.align		4
.L_733:
        /*10f0*/ 	.word	index@($__internal_11_$__cuda_sm20_div_s64)
        /*10f4*/ 	.word	0x00000000


	//----- nvinfo : EIATTR_FRAME_SIZE
	.align		4
.L_734:
        /*10f8*/ 	.byte	0x04, 0x11
        /*10fa*/ 	.short	(.L_736 - .L_735)
	.align		4
.L_735:
        /*10fc*/ 	.word	index@(_ZN5flash32flash_fwd_splitkv_combine_kernelI23Flash_fwd_kernel_traitsILi96ELi64ELi128ELi4ELb0ELb0EN7cutlass6half_tE19Flash_kernel_traitsILi96ELi64ELi128ELi4ES3_EELi16ELi3ELb1EEEvNS_16Flash_fwd_paramsE)
        /*1100*/ 	.word	0x00000000


	//----- nvinfo : EIATTR_REGCOUNT
	.align		4
.L_736:
        /*1104*/ 	.byte	0x04, 0x2f
        /*1106*/ 	.short	(.L_738 - .L_737)
	.align		4
.L_737:
        /*1108*/ 	.word	index@(_ZN5flash32flash_fwd_splitkv_combine_kernelI23Flash_fwd_kernel_traitsILi96ELi64ELi128ELi4ELb0ELb0EN7cutlass6half_tE19Flash_kernel_traitsILi96ELi64ELi128ELi4ES3_EELi16ELi4ELb1EEEvNS_16Flash_fwd_paramsE)
        /*110c*/ 	.word	0x0000002a


	//----- nvinfo : EIATTR_FRAME_SIZE
	.align		4
.L_738:
        /*1110*/ 	.byte	0x04, 0x11
        /*1112*/ 	.short	(.L_740 - .L_739)
	.align		4
.L_739:
        /*1114*/ 	.word	index@($__internal_10_$__cuda_sm20_div_s64)
        /*1118*/ 	.word	0x00000000


	//----- nvinfo : EIATTR_FRAME_SIZE
	.align		4
.L_740:
        /*111c*/ 	.byte	0x04, 0x11
        /*111e*/ 	.short	(.L_742 - .L_741)
	.align		4
.L_741:
        /*1120*/ 	.word	index@(_ZN5flash32flash_fwd_splitkv_combine_kernelI23Flash_fwd_kernel_traitsILi96ELi64ELi128ELi4ELb0ELb0EN7cutlass6half_tE19Flash_kernel_traitsILi96ELi64ELi128ELi4ES3_EELi16ELi4ELb1EEEvNS_16Flash_fwd_paramsE)
        /*1124*/ 	.word	0x00000000


	//----- nvinfo : EIATTR_REGCOUNT
	.align		4
.L_742:
        /*1128*/ 	.byte	0x04, 0x2f
        /*112a*/ 	.short	(.L_744 - .L_743)
	.align		4
.L_743:
        /*112c*/ 	.word	index@(_ZN5flash32flash_fwd_splitkv_combine_kernelI23Flash_fwd_kernel_traitsILi96ELi64ELi128ELi4ELb0ELb0EN7cutlass6half_tE19Flash_kernel_traitsILi96ELi64ELi128ELi4ES3_EELi16ELi5ELb1EEEvNS_16Flash_fwd_paramsE)
        /*1130*/ 	.word	0x00000034


	//----- nvinfo : EIATTR_FRAME_SIZE
	.align		4
.L_744:
        /*1134*/ 	.byte	0x04, 0x11
        /*1136*/ 	.short	(.L_746 - .L_745)
	.align		4
.L_745:
        /*1138*/ 	.word	index@($__internal_9_$__cuda_sm20_div_s64)
        /*113c*/ 	.word	0x00000000


	//----- nvinfo : EIATTR_FRAME_SIZE
	.align		4
.L_746:
        /*1140*/ 	.byte	0x04, 0x11
        /*1142*/ 	.short	(.L_748 - .L_747)
	.align		4
.L_747:
        /*1144*/ 	.word	index@(_ZN5flash32flash_fwd_splitkv_combine_kernelI23Flash_fwd_kernel_traitsILi96ELi64ELi128ELi4ELb0ELb0EN7cutlass6half_tE19Flash_kernel_traitsILi96ELi64ELi128ELi4ES3_EELi16ELi5ELb1EEEvNS_16Flash_fwd_paramsE)
        /*1148*/ 	.word	0x00000000


	//----- nvinfo : EIATTR_REGCOUNT
	.align		4
.L_748:
        /*114c*/ 	.byte	0x04, 0x2f
        /*114e*/ 	.short	(.L_750 - .L_749)
	.align		4
.L_749:
        /*1150*/ 	.word	index@(_ZN5flash32flash_fwd_splitkv_combine_kernelI23Flash_fwd_kernel_traitsILi96ELi64ELi128ELi4ELb0ELb0EN7cutlass6half_tE19Flash_kernel_traitsILi96ELi64ELi128ELi4ES3_EELi16ELi6ELb1EEEvNS_16Flash_fwd_paramsE)
        /*1154*/ 	.word	0x00000038


	//----- nvinfo : EIATTR_FRAME_SIZE
	.align		4
.L_750:
        /*1158*/ 	.byte	0x04, 0x11
        /*115a*/ 	.short	(.L_752 - .L_751)
	.align		4
.L_751:
        /*115c*/ 	.word	index@($__internal_8_$__cuda_sm20_div_s64)
        /*1160*/ 	.word	0x00000000


	//----- nvinfo : EIATTR_FRAME_SIZE
	.align		4
.L_752:
        /*1164*/ 	.byte	0x04, 0x11
        /*1166*/ 	.short	(.L_754 - .L_753)
	.align		4
.L_753:
        /*1168*/ 	.word	index@(_ZN5flash32flash_fwd_splitkv_combine_kernelI23Flash_fwd_kernel_traitsILi96ELi64ELi128ELi4ELb0ELb0EN7cutlass6half_tE19Flash_kernel_traitsILi96ELi64ELi128ELi4ES3_EELi16ELi6ELb1EEEvNS_16Flash_fwd_paramsE)
        /*116c*/ 	.word	0x00000000


	//----- nvinfo : EIATTR_REGCOUNT
	.align		4
.L_754:
        /*1170*/ 	.byte	0x04, 0x2f
        /*1172*/ 	.short	(.L_756 - .L_755)
	.align		4
.L_755:
        /*1174*/ 	.word	index@(_ZN5flash32flash_fwd_splitkv_combine_kernelI23Flash_fwd_kernel_traitsILi96ELi64ELi128ELi4ELb0ELb0EN7cutlass6half_tE19Flash_kernel_traitsILi96ELi64ELi128ELi4ES3_EELi16ELi7ELb1EEEvNS_16Flash_fwd_paramsE)
        /*1178*/ 	.word	0x00000036


	//----- nvinfo : EIATTR_FRAME_SIZE
	.align		4
.L_756:
        /*117c*/ 	.byte	0x04, 0x11
        /*117e*/ 	.short	(.L_758 - .L_757)
	.align		4
.L_757:
        /*1180*/ 	.word	index@($__internal_7_$__cuda_sm20_div_s64)
        /*1184*/ 	.word	0x00000000


	//----- nvinfo : EIATTR_FRAME_SIZE
	.align		4
.L_758:
        /*1188*/ 	.byte	0x04, 0x11
        /*118a*/ 	.short	(.L_760 - .L_759)
	.align		4
.L_759:
        /*118c*/ 	.word	index@(_ZN5flash32flash_fwd_splitkv_combine_kernelI23Flash_fwd_kernel_traitsILi96ELi64ELi128ELi4ELb0ELb0EN7cutlass6half_tE19Flash_kernel_traitsILi96ELi64ELi128ELi4ES3_EELi16ELi7ELb1EEEvNS_16Flash_fwd_paramsE)
        /*1190*/ 	.word	0x00000000


	//----- nvinfo : EIATTR_REGCOUNT
	.align		4
.L_760:
        /*1194*/ 	.byte	0x04, 0x2f
        /*1196*/ 	.short	(.L_762 - .L_761)
	.align		4
.L_761:
        /*1198*/ 	.word	index@(_ZN5flash32flash_fwd_splitkv_combine_kernelI23Flash_fwd_kernel_traitsILi96ELi64ELi128ELi4ELb0ELb0EN7cutlass6half_tE19Flash_kernel_traitsILi96ELi64ELi128ELi4ES3_EELi16ELi1ELb0EEEvNS_16Flash_fwd_paramsE)
        /*119c*/ 	.word	0x0000002a


	//----- nvinfo : EIATTR_FRAME_SIZE
	.align		4
.L_762:
        /*11a0*/ 	.byte	0x04, 0x11
        /*11a2*/ 	.short	(.L_764 - .L_763)
	.align		4
.L_763:
        /*11a4*/ 	.word	index@($__internal_6_$__cuda_sm20_div_s64)
        /*11a8*/ 	.word	0x00000000


	//----- nvinfo : EIATTR_FRAME_SIZE
	.align		4
.L_764:
        /*11ac*/ 	.byte	0x04, 0x11
        /*11ae*/ 	.short	(.L_766 - .L_765)
	.align		4
.L_765:
        /*11b0*/ 	.word	index@(_ZN5flash32flash_fwd_splitkv_combine_kernelI23Flash_fwd_kernel_traitsILi96ELi64ELi128ELi4ELb0ELb0EN7cutlass6half_tE19Flash_kernel_traitsILi96ELi64ELi128ELi4ES3_EELi16ELi1ELb0EEEvNS_16Flash_fwd_paramsE)
        /*11b4*/ 	.word	0x00000000


	//----- nvinfo : EIATTR_REGCOUNT
	.align		4
.L_766:
        /*11b8*/ 	.byte	0x04, 0x2f
        /*11ba*/ 	.short	(.L_768 - .L_767)
	.align		4
.L_767:
        /*11bc*/ 	.word	index@(_ZN5flash32flash_fwd_splitkv_combine_kernelI23Flash_fwd_kernel_traitsILi96ELi64ELi128ELi4ELb0ELb0EN7cutlass6half_tE19Flash_kernel_traitsILi96ELi64ELi128ELi4ES3_EELi16ELi2ELb0EEEvNS_16Flash_fwd_paramsE)
        /*11c0*/ 	.word	0x0000002a


	//----- nvinfo : EIATTR_FRAME_SIZE
	.align		4
.L_768:
        /*11c4*/ 	.byte	0x04, 0x11
        /*11c6*/ 	.short	(.L_770 - .L_769)
	.align		4
.L_769:
        /*11c8*/ 	.word	index@($__internal_5_$__cuda_sm20_div_s64)
        /*11cc*/ 	.word	0x00000000


	//----- nvinfo : EIATTR_FRAME_SIZE
	.align		4
.L_770:
        /*11d0*/ 	.byte	0x04, 0x11
        /*11d2*/ 	.short	(.L_772 - .L_771)
	.align		4
.L_771:
        /*11d4*/ 	.word	index@(_ZN5flash32flash_fwd_splitkv_combine_kernelI23Flash_fwd_kernel_traitsILi96ELi64ELi128ELi4ELb0ELb0EN7cutlass6half_tE19Flash_kernel_traitsILi96ELi64ELi128ELi4ES3_EELi16ELi2ELb0EEEvNS_16Flash_fwd_paramsE)
        /*11d8*/ 	.word	0x00000000


	//----- nvinfo : EIATTR_REGCOUNT
	.align		4
.L_772:
        /*11dc*/ 	.byte	0x04, 0x2f
        /*11de*/ 	.short	(.L_774 - .L_773)
	.align		4
.L_773:
        /*11e0*/ 	.word	index@(_ZN5flash32flash_fwd_splitkv_combine_kernelI23Flash_fwd_kernel_traitsILi96ELi64ELi128ELi4ELb0ELb0EN7cutlass6half_tE19Flash_kernel_traitsILi96ELi64ELi128ELi4ES3_EELi16ELi3ELb0EEEvNS_16Flash_fwd_paramsE)
        /*11e4*/ 	.word	0x0000002c


	//----- nvinfo : EIATTR_FRAME_SIZE
	.align		4
.L_774:
        /*11e8*/ 	.byte	0x04, 0x11
        /*11ea*/ 	.short	(.L_776 - .L_775)
	.align		4
.L_775:
        /*11ec*/ 	.word	index@($__internal_4_$__cuda_sm20_div_s64)
        /*11f0*/ 	.word	0x00000000


	//----- nvinfo : EIATTR_FRAME_SIZE
	.align		4
.L_776:
        /*11f4*/ 	.byte	0x04, 0x11
        /*11f6*/ 	.short	(.L_778 - .L_777)
	.align		4
.L_777:
        /*11f8*/ 	.word	index@(_ZN5flash32flash_fwd_splitkv_combine_kernelI23Flash_fwd_kernel_traitsILi96ELi64ELi128ELi4ELb0ELb0EN7cutlass6half_tE19Flash_kernel_traitsILi96ELi64ELi128ELi4ES3_EELi16ELi3ELb0EEEvNS_16Flash_fwd_paramsE)
        /*11fc*/ 	.word	0x00000000


	//----- nvinfo : EIATTR_REGCOUNT
	.align		4
.L_778:
        /*1200*/ 	.byte	0x04, 0x2f
        /*1202*/ 	.short	(.L_780 - .L_779)
	.align		4
.L_779:
        /*1204*/ 	.word	index@(_ZN5flash32flash_fwd_splitkv_combine_kernelI23Flash_fwd_kernel_traitsILi96ELi64ELi128ELi4ELb0ELb0EN7cutlass6half_tE19Flash_kernel_traitsILi96ELi64ELi128ELi4ES3_EELi16ELi4ELb0EEEvNS_16Flash_fwd_paramsE)
        /*1208*/ 	.word	0x0000002c


	//----- nvinfo : EIATTR_FRAME_SIZE
	.align		4
.L_780:
        /*120c*/ 	.byte	0x04, 0x11
        /*120e*/ 	.short	(.L_782 - .L_781)
	.align		4
.L_781:
        /*1210*/ 	.word	index@($__internal_3_$__cuda_sm20_div_s64)
        /*1214*/ 	.word	0x00000000


	//----- nvinfo : EIATTR_FRAME_SIZE
	.align		4
.L_782:
        /*1218*/ 	.byte	0x04, 0x11
        /*121a*/ 	.short	(.L_784 - .L_783)
	.align		4
.L_783:
        /*121c*/ 	.word	index@(_ZN5flash32flash_fwd_splitkv_combine_kernelI23Flash_fwd_kernel_traitsILi96ELi64ELi128ELi4ELb0ELb0EN7cutlass6half_tE19Flash_kernel_traitsILi96ELi64ELi128ELi4ES3_EELi16ELi4ELb0EEEvNS_16Flash_fwd_paramsE)
        /*1220*/ 	.word	0x00000000


	//----- nvinfo : EIATTR_REGCOUNT
	.align		4
.L_784:
        /*1224*/ 	.byte	0x04, 0x2f
        /*1226*/ 	.short	(.L_786 - .L_785)
	.align		4
.L_785:
        /*1228*/ 	.word	index@(_ZN5flash32flash_fwd_splitkv_combine_kernelI23Flash_fwd_kernel_traitsILi96ELi64ELi128ELi4ELb0ELb0EN7cutlass6half_tE19Flash_kernel_traitsILi96ELi64ELi128ELi4ES3_EELi16ELi5ELb0EEEvNS_16Flash_fwd_paramsE)
        /*122c*/ 	.word	0x0000002e


	//----- nvinfo : EIATTR_FRAME_SIZE
	.align		4
.L_786:
        /*1230*/ 	.byte	0x04, 0x11
        /*1232*/ 	.short	(.L_788 - .L_787)
	.align		4
.L_787:
        /*1234*/ 	.word	index@($__internal_2_$__cuda_sm20_div_s64)
        /*1238*/ 	.word	0x00000000


	//----- nvinfo : EIATTR_FRAME_SIZE
	.align		4
.L_788:
        /*123c*/ 	.byte	0x04, 0x11
        /*123e*/ 	.short	(.L_790 - .L_789)
	.align		4
.L_789:
        /*1240*/ 	.word	index@(_ZN5flash32flash_fwd_splitkv_combine_kernelI23Flash_fwd_kernel_traitsILi96ELi64ELi128ELi4ELb0ELb0EN7cutlass6half_tE19Flash_kernel_traitsILi96ELi64ELi128ELi4ES3_EELi16ELi5ELb0EEEvNS_16Flash_fwd_paramsE)
        /*1244*/ 	.word	0x00000000


	//----- nvinfo : EIATTR_REGCOUNT
	.align		4
.L_790:
        /*1248*/ 	.byte	0x04, 0x2f
        /*124a*/ 	.short	(.L_792 - .L_791)
	.align		4
.L_791:
        /*124c*/ 	.word	index@(_ZN5flash32flash_fwd_splitkv_combine_kernelI23Flash_fwd_kernel_traitsILi96ELi64ELi128ELi4ELb0ELb0EN7cutlass6half_tE19Flash_kernel_traitsILi96ELi64ELi128ELi4ES3_EELi16ELi6ELb0EEEvNS_16Flash_fwd_paramsE)
        /*1250*/ 	.word	0x00000030


	//----- nvinfo : EIATTR_FRAME_SIZE
	.align		4
.L_792:
        /*1254*/ 	.byte	0x04, 0x11
        /*1256*/ 	.short	(.L_794 - .L_793)
	.align		4
.L_793:
        /*1258*/ 	.word	index@($__internal_1_$__cuda_sm20_div_s64)
        /*125c*/ 	.word	0x00000000


	//----- nvinfo : EIATTR_FRAME_SIZE
	.align		4
.L_794:
        /*1260*/ 	.byte	0x04, 0x11
        /*1262*/ 	.short	(.L_796 - .L_795)
	.align		4
.L_795:
        /*1264*/ 	.word	index@(_ZN5flash32flash_fwd_splitkv_combine_kernelI23Flash_fwd_kernel_traitsILi96ELi64ELi128ELi4ELb0ELb0EN7cutlass6half_tE19Flash_kernel_traitsILi96ELi64ELi128ELi4ES3_EELi16ELi6ELb0EEEvNS_16Flash_fwd_paramsE)
        /*1268*/ 	.word	0x00000000


	//----- nvinfo : EIATTR_REGCOUNT
	.align		4
.L_796:
        /*126c*/ 	.byte	0x04, 0x2f
        /*126e*/ 	.short	(.L_798 - .L_797)
	.align		4
.L_797:
        /*1270*/ 	.word	index@(_ZN5flash32flash_fwd_splitkv_combine_kernelI23Flash_fwd_kernel_traitsILi96ELi64ELi128ELi4ELb0ELb0EN7cutlass6half_tE19Flash_kernel_traitsILi96ELi64ELi128ELi4ES3_EELi16ELi7ELb0EEEvNS_16Flash_fwd_paramsE)
        /*1274*/ 	.word	0x00000036


	//----- nvinfo : EIATTR_FRAME_SIZE
	.align		4
.L_798:
        /*1278*/ 	.byte	0x04, 0x11
        /*127a*/ 	.short	(.L_800 - .L_799)
	.align		4
.L_799:
        /*127c*/ 	.word	index@($__internal_0_$__cuda_sm20_div_s64)
        /*1280*/ 	.word	0x00000000


	//----- nvinfo : EIATTR_FRAME_SIZE
	.align		4
.L_800:
        /*1284*/ 	.byte	0x04, 0x11
        /*1286*/ 	.short	(.L_802 - .L_801)
	.align		4
.L_801:
        /*1288*/ 	.word	index@(_ZN5flash32flash_fwd_splitkv_combine_kernelI23Flash_fwd_kernel_traitsILi96ELi64ELi128ELi4ELb0ELb0EN7cutlass6half_tE19Flash_kernel_traitsILi96ELi64ELi128ELi4ES3_EELi16ELi7ELb0EEEvNS_16Flash_fwd_paramsE)
        /*128c*/ 	.word	0x00000000


	//----- nvinfo : EIATTR_MIN_STACK_SIZE
	.align		4
.L_802:
        /*1290*/ 	.byte	0x04, 0x12
        /*1292*/ 	.short	(.L_804 - .L_803)
	.align		4
.L_803:
        /*1294*/ 	.word	index@(_ZN5flash32flash_fwd_splitkv_combine_kernelI23Flash_fwd_kernel_traitsILi96ELi64ELi128ELi4ELb0ELb0EN7cutlass6half_tE19Flash_kernel_traitsILi96ELi64ELi128ELi4ES3_EELi16ELi7ELb0EEEvNS_16Flash_fwd_paramsE)
        /*1298*/ 	.word	0x00000000


	//----- nvinfo : EIATTR_MIN_STACK_SIZE
	.align		4
.L_804:
        /*129c*/ 	.byte	0x04, 0x12
        /*129e*/ 	.short	(.L_806 - .L_805)
	.align		4
.L_805:
        /*12a0*/ 	.word	index@(_ZN5flash32flash_fwd_splitkv_combine_kernelI23Flash_fwd_kernel_traitsILi96ELi64ELi128ELi4ELb0ELb0EN7cutlass6half_tE19Flash_kernel_traitsILi96ELi64ELi128ELi4ES3_EELi16ELi6ELb0EEEvNS_16Flash_fwd_paramsE)
        /*12a4*/ 	.word	0x00000000


	//----- nvinfo : EIATTR_MIN_STACK_SIZE
	.align		4
.L_806:
        /*12a8*/ 	.byte	0x04, 0x12
        /*12aa*/ 	.short	(.L_808 - .L_807)
	.align		4
.L_807:
        /*12ac*/ 	.word	index@(_ZN5flash32flash_fwd_splitkv_combine_kernelI23Flash_fwd_kernel_traitsILi96ELi64ELi128ELi4ELb0ELb0EN7cutlass6half_tE19Flash_kernel_traitsILi96ELi64ELi128ELi4ES3_EELi16ELi5ELb0EEEvNS_16Flash_fwd_paramsE)
        /*12b0*/ 	.word	0x00000000


	//----- nvinfo : EIATTR_MIN_STACK_SIZE
	.align		4
.L_808:
        /*12b4*/ 	.byte	0x04, 0x12
        /*12b6*/ 	.short	(.L_810 - .L_809)
	.align		4
.L_809:
        /*12b8*/ 	.word	index@(_ZN5flash32flash_fwd_splitkv_combine_kernelI23Flash_fwd_kernel_traitsILi96ELi64ELi128ELi4ELb0ELb0EN7cutlass6half_tE19Flash_kernel_traitsILi96ELi64ELi128ELi4ES3_EELi16ELi4ELb0EEEvNS_16Flash_fwd_paramsE)
        /*12bc*/ 	.word	0x00000000


	//----- nvinfo : EIATTR_MIN_STACK_SIZE
	.align		4
.L_810:
        /*12c0*/ 	.byte	0x04, 0x12
        /*12c2*/ 	.short	(.L_812 - .L_811)
	.align		4
.L_811:
        /*12c4*/ 	.word	index@(_ZN5flash32flash_fwd_splitkv_combine_kernelI23Flash_fwd_kernel_traitsILi96ELi64ELi128ELi4ELb0ELb0EN7cutlass6half_tE19Flash_kernel_traitsILi96ELi64ELi128ELi4ES3_EELi16ELi3ELb0EEEvNS_16Flash_fwd_paramsE)
        /*12c8*/ 	.word	0x00000000


	//----- nvinfo : EIATTR_MIN_STACK_SIZE
	.align		4
.L_812:
        /*12cc*/ 	.byte	0x04, 0x12
        /*12ce*/ 	.short	(.L_814 - .L_813)
	.align		4
.L_813:
        /*12d0*/ 	.word	index@(_ZN5flash32flash_fwd_splitkv_combine_kernelI23Flash_fwd_kernel_traitsILi96ELi64ELi128ELi4ELb0ELb0EN7cutlass6half_tE19Flash_kernel_traitsILi96ELi64ELi128ELi4ES3_EELi16ELi2ELb0EEEvNS_16Flash_fwd_paramsE)
        /*12d4*/ 	.word	0x00000000


	//----- nvinfo : EIATTR_MIN_STACK_SIZE
	.align		4
.L_814:
        /*12d8*/ 	.byte	0x04, 0x12
        /*12da*/ 	.short	(.L_816 - .L_815)
	.align		4
.L_815:
        /*12dc*/ 	.word	index@(_ZN5flash32flash_fwd_splitkv_combine_kernelI23Flash_fwd_kernel_traitsILi96ELi64ELi128ELi4ELb0ELb0EN7cutlass6half_tE19Flash_kernel_traitsILi96ELi64ELi128ELi4ES3_EELi16ELi1ELb0EEEvNS_16Flash_fwd_paramsE)
        /*12e0*/ 	.word	0x00000000


	//----- nvinfo : EIATTR_MIN_STACK_SIZE
	.align		4
.L_816:
        /*12e4*/ 	.byte	0x04, 0x12
        /*12e6*/ 	.short	(.L_818 - .L_817)
	.align		4
.L_817:
        /*12e8*/ 	.word	index@(_ZN5flash32flash_fwd_splitkv_combine_kernelI23Flash_fwd_kernel_traitsILi96ELi64ELi128ELi4ELb0ELb0EN7cutlass6half_tE19Flash_kernel_traitsILi96ELi64ELi128ELi4ES3_EELi16ELi7ELb1EEEvNS_16Flash_fwd_paramsE)
        /*12ec*/ 	.word	0x00000000


	//----- nvinfo : EIATTR_MIN_STACK_SIZE
	.align		4
.L_818:
        /*12f0*/ 	.byte	0x04, 0x12
        /*12f2*/ 	.short	(.L_820 - .L_819)
	.align		4
.L_819:
        /*12f4*/ 	.word	index@(_ZN5flash32flash_fwd_splitkv_combine_kernelI23Flash_fwd_kernel_traitsILi96ELi64ELi128ELi4ELb0ELb0EN7cutlass6half_tE19Flash_kernel_traitsILi96ELi64ELi128ELi4ES3_EELi16ELi6ELb1EEEvNS_16Flash_fwd_paramsE)
        /*12f8*/ 	.word	0x00000000


	//----- nvinfo : EIATTR_MIN_STACK_SIZE
	.align		4
.L_820:
        /*12fc*/ 	.byte	0x04, 0x12
        /*12fe*/ 	.short	(.L_822 - .L_821)
	.align		4
.L_821:
        /*1300*/ 	.word	index@(_ZN5flash32flash_fwd_splitkv_combine_kernelI23Flash_fwd_kernel_traitsILi96ELi64ELi128ELi4ELb0ELb0EN7cutlass6half_tE19Flash_kernel_traitsILi96ELi64ELi128ELi4ES3_EELi16ELi5ELb1EEEvNS_16Flash_fwd_paramsE)
        /*1304*/ 	.word	0x00000000


	//----- nvinfo : EIATTR_MIN_STACK_SIZE
	.align		4
.L_822:
        /*1308*/ 	.byte	0x04, 0x12
        /*130a*/ 	.short	(.L_824 - .L_823)
	.align		4
.L_823:
        /*130c*/ 	.word	index@(_ZN5flash32flash_fwd_splitkv_combine_kernelI23Flash_fwd_kernel_traitsILi96ELi64ELi128ELi4ELb0ELb0EN7cutlass6half_tE19Flash_kernel_traitsILi96ELi64ELi128ELi4ES3_EELi16ELi4ELb1EEEvNS_16Flash_fwd_paramsE)
        /*1310*/ 	.word	0x00000000


	//----- nvinfo : EIATTR_MIN_STACK_SIZE
	.align		4
.L_824:
        /*1314*/ 	.byte	0x04, 0x12
        /*1316*/ 	.short	(.L_826 - .L_825)
	.align		4
.L_825:
        /*1318*/ 	.word	index@(_ZN5flash32flash_fwd_splitkv_combine_kernelI23Flash_fwd_kernel_traitsILi96ELi64ELi128ELi4ELb0ELb0EN7cutlass6half_tE19Flash_kernel_traitsILi96ELi64ELi128ELi4ES3_EELi16ELi3ELb1EEEvNS_16Flash_fwd_paramsE)
        /*131c*/ 	.word	0x00000000


	//----- nvinfo : EIATTR_MIN_STACK_SIZE
	.align		4
.L_826:
        /*1320*/ 	.byte	0x04, 0x12
        /*1322*/ 	.short	(.L_828 - .L_827)
	.align		4
.L_827:
        /*1324*/ 	.word	index@(_ZN5flash32flash_fwd_splitkv_combine_kernelI23Flash_fwd_kernel_traitsILi96ELi64ELi128ELi4ELb0ELb0EN7cutlass6half_tE19Flash_kernel_traitsILi96ELi64ELi128ELi4ES3_EELi16ELi2ELb1EEEvNS_16Flash_fwd_paramsE)
        /*1328*/ 	.word	0x00000000


	//----- nvinfo : EIATTR_MIN_STACK_SIZE
	.align		4
.L_828:
        /*132c*/ 	.byte	0x04, 0x12
        /*132e*/ 	.short	(.L_830 - .L_829)
	.align		4
.L_829:
        /*1330*/ 	.word	index@(_ZN5flash32flash_fwd_splitkv_combine_kernelI23Flash_fwd_kernel_traitsILi96ELi64ELi128ELi4ELb0ELb0EN7cutlass6half_tE19Flash_kernel_traitsILi96ELi64ELi128ELi4ES3_EELi16ELi1ELb1EEEvNS_16Flash_fwd_paramsE)
        /*1334*/ 	.word	0x00000000


	//----- nvinfo : EIATTR_MIN_STACK_SIZE
	.align		4
.L_830:
        /*1338*/ 	.byte	0x04, 0x12
        /*133a*/ 	.short	(.L_832 - .L_831)
	.align		4
.L_831:
        /*133c*/ 	.word	index@(_ZN5flash24flash_fwd_splitkv_kernelI23Flash_fwd_kernel_traitsILi96ELi64ELi128ELi4ELb0ELb0EN7cutlass6half_tE19Flash_kernel_traitsILi96ELi64ELi128ELi4ES3_EELb0ELb0ELb0ELb0ELb1ELb0ELb0ELb0EEEvNS_16Flash_fwd_paramsE)
        /*1340*/ 	.word	0x00000000


	//----- nvinfo : EIATTR_MIN_STACK_SIZE
	.align		4
.L_832:
        /*1344*/ 	.byte	0x04, 0x12
        /*1346*/ 	.short	(.L_834 - .L_833)
	.align		4
.L_833:
        /*1348*/ 	.word	index@(_ZN5flash24flash_fwd_splitkv_kernelI23Flash_fwd_kernel_traitsILi96ELi64ELi128ELi4ELb0ELb0EN7cutlass6half_tE19Flash_kernel_traitsILi96ELi64ELi128ELi4ES3_EELb0ELb0ELb0ELb0ELb1ELb1ELb0ELb0EEEvNS_16Flash_fwd_paramsE)
        /*134c*/ 	.word	0x00000000


	//----- nvinfo : EIATTR_MIN_STACK_SIZE
	.align		4
.L_834:
        /*1350*/ 	.byte	0x04, 0x12
        /*1352*/ 	.short	(.L_836 - .L_835)
	.align		4
.L_835:
        /*1354*/ 	.word	index@(_ZN5flash24flash_fwd_splitkv_kernelI23Flash_fwd_kernel_traitsILi96ELi64ELi128ELi4ELb0ELb0EN7cutlass6half_tE19Flash_kernel_traitsILi96ELi64ELi128ELi4ES3_EELb0ELb0ELb0ELb0ELb1ELb0ELb1ELb0EEEvNS_16Flash_fwd_paramsE)
        /*1358*/ 	.word	0x00000000


	//----- nvinfo : EIATTR_MIN_STACK_SIZE
	.align		4
.L_836:
        /*135c*/ 	.byte	0x04, 0x12
        /*135e*/ 	.short	(.L_838 - .L_837)
	.align		4
.L_837:
        /*1360*/ 	.word	index@(_ZN5flash24flash_fwd_splitkv_kernelI23Flash_fwd_kernel_traitsILi96ELi64ELi128ELi4ELb0ELb0EN7cutlass6half_tE19Flash_kernel_traitsILi96ELi64ELi128ELi4ES3_EELb0ELb0ELb0ELb0ELb1ELb1ELb1ELb0EEEvNS_16Flash_fwd_paramsE)
        /*1364*/ 	.word	0x00000000


	//----- nvinfo : EIATTR_MIN_STACK_SIZE
	.align		4
.L_838:
        /*1368*/ 	.byte	0x04, 0x12
        /*136a*/ 	.short	(.L_840 - .L_839)
	.align		4
.L_839:
        /*136c*/ 	.word	index@(_ZN5flash24flash_fwd_splitkv_kernelI23Flash_fwd_kernel_traitsILi96ELi64ELi128ELi4ELb0ELb0EN7cutlass6half_tE19Flash_kernel_traitsILi96ELi64ELi128ELi4ES3_EELb0ELb0ELb0ELb0ELb0ELb0ELb0ELb0EEEvNS_16Flash_fwd_paramsE)
        /*1370*/ 	.word	0x00000000


	//----- nvinfo : EIATTR_MIN_STACK_SIZE
	.align		4
.L_840:
        /*1374*/ 	.byte	0x04, 0x12
        /*1376*/ 	.short	(.L_842 - .L_841)
	.align		4
.L_841:
        /*1378*/ 	.word	index@(_ZN5flash24flash_fwd_splitkv_kernelI23Flash_fwd_kernel_traitsILi96ELi64ELi128ELi4ELb0ELb0EN7cutlass6half_tE19Flash_kernel_traitsILi96ELi64ELi128ELi4ES3_EELb0ELb0ELb0ELb0ELb0ELb1ELb0ELb0EEEvNS_16Flash_fwd_paramsE)
        /*137c*/ 	.word	0x00000000


	//----- nvinfo : EIATTR_MIN_STACK_SIZE
	.align		4
.L_842:
        /*1380*/ 	.byte	0x04, 0x12
        /*1382*/ 	.short	(.L_844 - .L_843)
	.align		4
.L_843:
        /*1384*/ 	.word	index@(_ZN5flash24flash_fwd_splitkv_kernelI23Flash_fwd_kernel_traitsILi96ELi64ELi128ELi4ELb0ELb0EN7cutlass6half_tE19Flash_kernel_traitsILi96ELi64ELi128ELi4ES3_EELb0ELb0ELb0ELb0ELb0ELb0ELb0ELb1EEEvNS_16Flash_fwd_paramsE)
        /*1388*/ 	.word	0x00000000


	//----- nvinfo : EIATTR_MIN_STACK_SIZE
	.align		4
.L_844:
        /*138c*/ 	.byte	0x04, 0x12
        /*138e*/ 	.short	(.L_846 - .L_845)
	.align		4
.L_845:
        /*1390*/ 	.word	index@(_ZN5flash24flash_fwd_splitkv_kernelI23Flash_fwd_kernel_traitsILi96ELi64ELi128ELi4ELb0ELb0EN7cutlass6half_tE19Flash_kernel_traitsILi96ELi64ELi128ELi4ES3_EELb0ELb0ELb0ELb0ELb0ELb1ELb0ELb1EEEvNS_16Flash_fwd_paramsE)
        /*1394*/ 	.word	0x00000000


	//----- nvinfo : EIATTR_MIN_STACK_SIZE
	.align		4
.L_846:
        /*1398*/ 	.byte	0x04, 0x12
        /*139a*/ 	.short	(.L_848 - .L_847)
	.align		4
.L_847:
        /*139c*/ 	.word	index@(_ZN5flash24flash_fwd_splitkv_kernelI23Flash_fwd_kernel_traitsILi96ELi64ELi128ELi4ELb0ELb0EN7cutlass6half_tE19Flash_kernel_traitsILi96ELi64ELi128ELi4ES3_EELb0ELb0ELb0ELb0ELb0ELb0ELb1ELb0EEEvNS_16Flash_fwd_paramsE)
        /*13a0*/ 	.word	0x00000000


	//----- nvinfo : EIATTR_MIN_STACK_SIZE
	.align		4
.L_848:
        /*13a4*/ 	.byte	0x04, 0x12
        /*13a6*/ 	.short	(.L_850 - .L_849)
	.align		4
.L_849:
        /*13a8*/ 	.word	index@(_ZN5flash24flash_fwd_splitkv_kernelI23Flash_fwd_kernel_traitsILi96ELi64ELi128ELi4ELb0ELb0EN7cutlass6half_tE19Flash_kernel_traitsILi96ELi64ELi128ELi4ES3_EELb0ELb0ELb0ELb0ELb0ELb1ELb1ELb0EEEvNS_16Flash_fwd_paramsE)
        /*13ac*/ 	.word	0x00000000


	//----- nvinfo : EIATTR_MIN_STACK_SIZE
	.align		4
.L_850:
        /*13b0*/ 	.byte	0x04, 0x12
        /*13b2*/ 	.short	(.L_852 - .L_851)
	.align		4
.L_851:
        /*13b4*/ 	.word	index@(_ZN5flash24flash_fwd_splitkv_kernelI23Flash_fwd_kernel_traitsILi96ELi64ELi128ELi4ELb0ELb0EN7cutlass6half_tE19Flash_kernel_traitsILi96ELi64ELi128ELi4ES3_EELb0ELb0ELb0ELb0ELb0ELb0ELb1ELb1EEEvNS_16Flash_fwd_paramsE)
        /*13b8*/ 	.word	0x00000000


	//----- nvinfo : EIATTR_MIN_STACK_SIZE
	.align		4
.L_852:
        /*13bc*/ 	.byte	0x04, 0x12
        /*13be*/ 	.short	(.L_854 - .L_853)
	.align		4
.L_853:
        /*13c0*/ 	.word	index@(_ZN5flash24flash_fwd_splitkv_kernelI23Flash_fwd_kernel_traitsILi96ELi64ELi128ELi4ELb0ELb0EN7cutlass6half_tE19Flash_kernel_traitsILi96ELi64ELi128ELi4ES3_EELb0ELb0ELb0ELb0ELb0ELb1ELb1ELb1EEEvNS_16Flash_fwd_paramsE)
        /*13c4*/ 	.word	0x00000000


	//----- nvinfo : EIATTR_MIN_STACK_SIZE
	.align		4
.L_854:
        /*13c8*/ 	.byte	0x04, 0x12
        /*13ca*/ 	.short	(.L_856 - .L_855)
	.align		4
.L_855:
        /*13cc*/ 	.word	index@(_ZN5flash24flash_fwd_splitkv_kernelI23Flash_fwd_kernel_traitsILi96ELi64ELi128ELi4ELb0ELb0EN7cutlass6half_tE19Flash_kernel_traitsILi96ELi64ELi128ELi4ES3_EELb0ELb1ELb0ELb0ELb0ELb0ELb0ELb0EEEvNS_16Flash_fwd_paramsE)
        /*13d0*/ 	.word	0x00000000


	//----- nvinfo : EIATTR_MIN_STACK_SIZE
	.align		4
.L_856:
        /*13d4*/ 	.byte	0x04, 0x12
        /*13d6*/ 	.short	(.L_858 - .L_857)
	.align		4
.L_857:
        /*13d8*/ 	.word	index@(_ZN5flash24flash_fwd_splitkv_kernelI23Flash_fwd_kernel_traitsILi96ELi64ELi128ELi4ELb0ELb0EN7cutlass6half_tE19Flash_kernel_traitsILi96ELi64ELi128ELi4ES3_EELb0ELb1ELb0ELb0ELb0ELb1ELb0ELb0EEEvNS_16Flash_fwd_paramsE)
        /*13dc*/ 	.word	0x00000000


	//----- nvinfo : EIATTR_MIN_STACK_SIZE
	.align		4
.L_858:
        /*13e0*/ 	.byte	0x04, 0x12
        /*13e2*/ 	.short	(.L_860 - .L_859)
	.align		4
.L_859:
        /*13e4*/ 	.word	index@(_ZN5flash24flash_fwd_splitkv_kernelI23Flash_fwd_kernel_traitsILi96ELi64ELi128ELi4ELb0ELb0EN7cutlass6half_tE19Flash_kernel_traitsILi96ELi64ELi128ELi4ES3_EELb0ELb1ELb0ELb0ELb0ELb0ELb0ELb1EEEvNS_16Flash_fwd_paramsE)
        /*13e8*/ 	.word	0x00000000


	//----- nvinfo : EIATTR_MIN_STACK_SIZE
	.align		4
.L_860:
        /*13ec*/ 	.byte	0x04, 0x12
        /*13ee*/ 	.short	(.L_862 - .L_861)
	.align		4
.L_861:
        /*13f0*/ 	.word	index@(_ZN5flash24flash_fwd_splitkv_kernelI23Flash_fwd_kernel_traitsILi96ELi64ELi128ELi4ELb0ELb0EN7cutlass6half_tE19Flash_kernel_traitsILi96ELi64ELi128ELi4ES3_EELb0ELb1ELb0ELb0ELb0ELb1ELb0ELb1EEEvNS_16Flash_fwd_paramsE)
        /*13f4*/ 	.word	0x00000000


	//----- nvinfo : EIATTR_MIN_STACK_SIZE
	.align		4
.L_862:
        /*13f8*/ 	.byte	0x04, 0x12
        /*13fa*/ 	.short	(.L_864 - .L_863)
	.align		4
.L_863:
        /*13fc*/ 	.word	index@(_ZN5flash24flash_fwd_splitkv_kernelI23Flash_fwd_kernel_traitsILi96ELi64ELi128ELi4ELb0ELb0EN7cutlass6half_tE19Flash_kernel_traitsILi96ELi64ELi128ELi4ES3_EELb0ELb1ELb0ELb0ELb0ELb0ELb1ELb0EEEvNS_16Flash_fwd_paramsE)
        /*1400*/ 	.word	0x00000000


	//----- nvinfo : EIATTR_MIN_STACK_SIZE
	.align		4
.L_864:
        /*1404*/ 	.byte	0x04, 0x12
        /*1406*/ 	.short	(.L_866 - .L_865)
	.align		4
.L_865:
        /*1408*/ 	.word	index@(_ZN5flash24flash_fwd_splitkv_kernelI23Flash_fwd_kernel_traitsILi96ELi64ELi128ELi4ELb0ELb0EN7cutlass6half_tE19Flash_kernel_traitsILi96ELi64ELi128ELi4ES3_EELb0ELb1ELb0ELb0ELb0ELb1ELb1ELb0EEEvNS_16Flash_fwd_paramsE)
        /*140c*/ 	.word	0x00000000


	//----- nvinfo : EIATTR_MIN_STACK_SIZE
	.align		4
.L_866:
        /*1410*/ 	.byte	0x04, 0x12
        /*1412*/ 	.short	(.L_868 - .L_867)
	.align		4
.L_867:
        /*1414*/ 	.word	index@(_ZN5flash24flash_fwd_splitkv_kernelI23Flash_fwd_kernel_traitsILi96ELi64ELi128ELi4ELb0ELb0EN7cutlass6half_tE19Flash_kernel_traitsILi96ELi64ELi128ELi4ES3_EELb0ELb1ELb0ELb0ELb0ELb0ELb1ELb1EEEvNS_16Flash_fwd_paramsE)
        /*1418*/ 	.word	0x00000000


	//----- nvinfo : EIATTR_MIN_STACK_SIZE
	.align		4
.L_868:
        /*141c*/ 	.byte	0x04, 0x12
        /*141e*/ 	.short	(.L_870 - .L_869)
	.align		4
.L_869:
        /*1420*/ 	.word	index@(_ZN5flash24flash_fwd_splitkv_kernelI23Flash_fwd_kernel_traitsILi96ELi64ELi128ELi4ELb0ELb0EN7cutlass6half_tE19Flash_kernel_traitsILi96ELi64ELi128ELi4ES3_EELb0ELb1ELb0ELb0ELb0ELb1ELb1ELb1EEEvNS_16Flash_fwd_paramsE)
        /*1424*/ 	.word	0x00000000


	//----- nvinfo : EIATTR_MIN_STACK_SIZE
	.align		4
.L_870:
        /*1428*/ 	.byte	0x04, 0x12
        /*142a*/ 	.short	(.L_872 - .L_871)
	.align		4
.L_871:
        /*142c*/ 	.word	index@(_ZN5flash24flash_fwd_splitkv_kernelI23Flash_fwd_kernel_traitsILi96ELi64ELi128ELi4ELb0ELb0EN7cutlass6half_tE19Flash_kernel_traitsILi96ELi64ELi128ELi4ES3_EELb0ELb0ELb0ELb1ELb1ELb0ELb0ELb0EEEvNS_16Flash_fwd_paramsE)
        /*1430*/ 	.word	0x00000000


	//----- nvinfo : EIATTR_MIN_STACK_SIZE
	.align		4
.L_872:
        /*1434*/ 	.byte	0x04, 0x12
        /*1436*/ 	.short	(.L_874 - .L_873)
	.align		4
.L_873:
        /*1438*/ 	.word	index@(_ZN5flash24flash_fwd_splitkv_kernelI23Flash_fwd_kernel_traitsILi96ELi64ELi128ELi4ELb0ELb0EN7cutlass6half_tE19Flash_kernel_traitsILi96ELi64ELi128ELi4ES3_EELb0ELb0ELb0ELb1ELb1ELb1ELb0ELb0EEEvNS_16Flash_fwd_paramsE)
        /*143c*/ 	.word	0x00000000


	//----- nvinfo : EIATTR_MIN_STACK_SIZE
	.align		4
.L_874:
        /*1440*/ 	.byte	0x04, 0x12
        /*1442*/ 	.short	(.L_876 - .L_875)
	.align		4
.L_875:
        /*1444*/ 	.word	index@(_ZN5flash24flash_fwd_splitkv_kernelI23Flash_fwd_kernel_traitsILi96ELi64ELi128ELi4ELb0ELb0EN7cutlass6half_tE19Flash_kernel_traitsILi96ELi64ELi128ELi4ES3_EELb0ELb0ELb1ELb0ELb0ELb0ELb0ELb0EEEvNS_16Flash_fwd_paramsE)
        /*1448*/ 	.word	0x00000000


	//----- nvinfo : EIATTR_MIN_STACK_SIZE
	.align		4
.L_876:
        /*144c*/ 	.byte	0x04, 0x12
        /*144e*/ 	.short	(.L_878 - .L_877)
	.align		4
.L_877:
        /*1450*/ 	.word	index@(_ZN5flash24flash_fwd_splitkv_kernelI23Flash_fwd_kernel_traitsILi96ELi64ELi128ELi4ELb0ELb0EN7cutlass6half_tE19Flash_kernel_traitsILi96ELi64ELi128ELi4ES3_EELb0ELb0ELb1ELb0ELb0ELb1ELb0ELb0EEEvNS_16Flash_fwd_paramsE)
        /*1454*/ 	.word	0x00000000


	//----- nvinfo : EIATTR_MIN_STACK_SIZE
	.align		4
.L_878:
        /*1458*/ 	.byte	0x04, 0x12
        /*145a*/ 	.short	(.L_880 - .L_879)
	.align		4
.L_879:
        /*145c*/ 	.word	index@(_ZN5flash24flash_fwd_splitkv_kernelI23Flash_fwd_kernel_traitsILi96ELi64ELi128ELi4ELb0ELb0EN7cutlass6half_tE19Flash_kernel_traitsILi96ELi64ELi128ELi4ES3_EELb0ELb0ELb0ELb0ELb1ELb0ELb0ELb1EEEvNS_16Flash_fwd_paramsE)
        /*1460*/ 	.word	0x00000000


	//----- nvinfo : EIATTR_MIN_STACK_SIZE
	.align		4
.L_880:
        /*1464*/ 	.byte	0x04, 0x12
        /*1466*/ 	.short	(.L_882 - .L_881)
	.align		4
.L_881:
        /*1468*/ 	.word	index@(_ZN5flash24flash_fwd_splitkv_kernelI23Flash_fwd_kernel_traitsILi96ELi64ELi128ELi4ELb0ELb0EN7cutlass6half_tE19Flash_kernel_traitsILi96ELi64ELi128ELi4ES3_EELb0ELb0ELb0ELb0ELb1ELb1ELb0ELb1EEEvNS_16Flash_fwd_paramsE)
        /*146c*/ 	.word	0x00000000


	//----- nvinfo : EIATTR_MIN_STACK_SIZE
	.align		4
.L_882:
        /*1470*/ 	.byte	0x04, 0x12
        /*1472*/ 	.short	(.L_884 - .L_883)
	.align		4
.L_883:
        /*1474*/ 	.word	index@(_ZN5flash24flash_fwd_splitkv_kernelI23Flash_fwd_kernel_traitsILi96ELi64ELi128ELi4ELb0ELb0EN7cutlass6half_tE19Flash_kernel_traitsILi96ELi64ELi128ELi4ES3_EELb0ELb0ELb1ELb0ELb0ELb0ELb0ELb1EEEvNS_16Flash_fwd_paramsE)
        /*1478*/ 	.word	0x00000000


	//----- nvinfo : EIATTR_MIN_STACK_SIZE
	.align		4
.L_884:
        /*147c*/ 	.byte	0x04, 0x12
        /*147e*/ 	.short	(.L_886 - .L_885)
	.align		4
.L_885:
        /*1480*/ 	.word	index@(_ZN5flash24flash_fwd_splitkv_kernelI23Flash_fwd_kernel_traitsILi96ELi64ELi128ELi4ELb0ELb0EN7cutlass6half_tE19Flash_kernel_traitsILi96ELi64ELi128ELi4ES3_EELb0ELb0ELb1ELb0ELb0ELb1ELb0ELb1EEEvNS_16Flash_fwd_paramsE)
        /*1484*/ 	.word	0x00000000


	//----- nvinfo : EIATTR_MIN_STACK_SIZE
	.align		4
.L_886:
        /*1488*/ 	.byte	0x04, 0x12
        /*148a*/ 	.short	(.L_888 - .L_887)
	.align		4
.L_887:
        /*148c*/ 	.word	index@(_ZN5flash24flash_fwd_splitkv_kernelI23Flash_fwd_kernel_traitsILi96ELi64ELi128ELi4ELb0ELb0EN7cutlass6half_tE19Flash_kernel_traitsILi96ELi64ELi128ELi4ES3_EELb0ELb0ELb0ELb1ELb1ELb0ELb1ELb0EEEvNS_16Flash_fwd_paramsE)
        /*1490*/ 	.word	0x00000000


	//----- nvinfo : EIATTR_MIN_STACK_SIZE
	.align		4
.L_888:
        /*1494*/ 	.byte	0x04, 0x12
        /*1496*/ 	.short	(.L_890 - .L_889)
	.align		4
.L_889:
        /*1498*/ 	.word	index@(_ZN5flash24flash_fwd_splitkv_kernelI23Flash_fwd_kernel_traitsILi96ELi64ELi128ELi4ELb0ELb0EN7cutlass6half_tE19Flash_kernel_traitsILi96ELi64ELi128ELi4ES3_EELb0ELb0ELb0ELb1ELb1ELb1ELb1ELb0EEEvNS_16Flash_fwd_paramsE)
        /*149c*/ 	.word	0x00000000


	//----- nvinfo : EIATTR_MIN_STACK_SIZE
	.align		4
.L_890:
        /*14a0*/ 	.byte	0x04, 0x12
        /*14a2*/ 	.short	(.L_892 - .L_891)
	.align		4
.L_891:
        /*14a4*/ 	.word	index@(_ZN5flash24flash_fwd_splitkv_kernelI23Flash_fwd_kernel_traitsILi96ELi64ELi128ELi4ELb0ELb0EN7cutlass6half_tE19Flash_kernel_traitsILi96ELi64ELi128ELi4ES3_EELb0ELb0ELb1ELb0ELb0ELb0ELb1ELb0EEEvNS_16Flash_fwd_paramsE)
        /*14a8*/ 	.word	0x00000000


	//----- nvinfo : EIATTR_MIN_STACK_SIZE
	.align		4
.L_892:
        /*14ac*/ 	.byte	0x04, 0x12
        /*14ae*/ 	.short	(.L_894 - .L_893)
	.align		4
.L_893:
        /*14b0*/ 	.word	index@(_ZN5flash24flash_fwd_splitkv_kernelI23Flash_fwd_kernel_traitsILi96ELi64ELi128ELi4ELb0ELb0EN7cutlass6half_tE19Flash_kernel_traitsILi96ELi64ELi128ELi4ES3_EELb0ELb0ELb1ELb0ELb0ELb1ELb1ELb0EEEvNS_16Flash_fwd_paramsE)
        /*14b4*/ 	.word	0x00000000


	//----- nvinfo : EIATTR_MIN_STACK_SIZE
	.align		4
.L_894:
        /*14b8*/ 	.byte	0x04, 0x12
        /*14ba*/ 	.short	(.L_896 - .L_895)
	.align		4
.L_895:
        /*14bc*/ 	.word	index@(_ZN5flash24flash_fwd_splitkv_kernelI23Flash_fwd_kernel_traitsILi96ELi64ELi128ELi4ELb0ELb0EN7cutlass6half_tE19Flash_kernel_traitsILi96ELi64ELi128ELi4ES3_EELb0ELb0ELb0ELb0ELb1ELb0ELb1ELb1EEEvNS_16Flash_fwd_paramsE)
        /*14c0*/ 	.word	0x00000000


	//----- nvinfo : EIATTR_MIN_STACK_SIZE
	.align		4
.L_896:
        /*14c4*/ 	.byte	0x04, 0x12
        /*14c6*/ 	.short	(.L_898 - .L_897)
	.align		4
.L_897:
        /*14c8*/ 	.word	index@(_ZN5flash24flash_fwd_splitkv_kernelI23Flash_fwd_kernel_traitsILi96ELi64ELi128ELi4ELb0ELb0EN7cutlass6half_tE19Flash_kernel_traitsILi96ELi64ELi128ELi4ES3_EELb0ELb0ELb0ELb0ELb1ELb1ELb1ELb1EEEvNS_16Flash_fwd_paramsE)
        /*14cc*/ 	.word	0x00000000


	//----- nvinfo : EIATTR_MIN_STACK_SIZE
	.align		4
.L_898:
        /*14d0*/ 	.byte	0x04, 0x12
        /*14d2*/ 	.short	(.L_900 - .L_899)
	.align		4
.L_899:
        /*14d4*/ 	.word	index@(_ZN5flash24flash_fwd_splitkv_kernelI23Flash_fwd_kernel_traitsILi96ELi64ELi128ELi4ELb0ELb0EN7cutlass6half_tE19Flash_kernel_traitsILi96ELi64ELi128ELi4ES3_EELb0ELb0ELb1ELb0ELb0ELb0ELb1ELb1EEEvNS_16Flash_fwd_paramsE)
        /*14d8*/ 	.word	0x00000000


	//----- nvinfo : EIATTR_MIN_STACK_SIZE
	.align		4
.L_900:
        /*14dc*/ 	.byte	0x04, 0x12
        /*14de*/ 	.short	(.L_902 - .L_901)
	.align		4
.L_901:
        /*14e0*/ 	.word	index@(_ZN5flash24flash_fwd_splitkv_kernelI23Flash_fwd_kernel_traitsILi96ELi64ELi128ELi4ELb0ELb0EN7cutlass6half_tE19Flash_kernel_traitsILi96ELi64ELi128ELi4ES3_EELb0ELb0ELb1ELb0ELb0ELb1ELb1ELb1EEEvNS_16Flash_fwd_paramsE)
        /*14e4*/ 	.word	0x00000000


	//----- nvinfo : EIATTR_MIN_STACK_SIZE
	.align		4
.L_902:
        /*14e8*/ 	.byte	0x04, 0x12
        /*14ea*/ 	.short	(.L_904 - .L_903)
	.align		4
.L_903:
        /*14ec*/ 	.word	index@(_ZN5flash24flash_fwd_splitkv_kernelI23Flash_fwd_kernel_traitsILi96ELi64ELi128ELi4ELb0ELb0EN7cutlass6half_tE19Flash_kernel_traitsILi96ELi64ELi128ELi4ES3_EELb0ELb1ELb0ELb0ELb1ELb0ELb0ELb0EEEvNS_16Flash_fwd_paramsE)
        /*14f0*/ 	.word	0x00000000


	//----- nvinfo : EIATTR_MIN_STACK_SIZE
	.align		4
.L_904:
        /*14f4*/ 	.byte	0x04, 0x12
        /*14f6*/ 	.short	(.L_906 - .L_905)
	.align		4
.L_905:
        /*14f8*/ 	.word	index@(_ZN5flash24flash_fwd_splitkv_kernelI23Flash_fwd_kernel_traitsILi96ELi64ELi128ELi4ELb0ELb0EN7cutlass6half_tE19Flash_kernel_traitsILi96ELi64ELi128ELi4ES3_EELb0ELb1ELb0ELb0ELb1ELb1ELb0ELb0EEEvNS_16Flash_fwd_paramsE)
        /*14fc*/ 	.word	0x00000000


	//----- nvinfo : EIATTR_MIN_STACK_SIZE
	.align		4
.L_906:
        /*1500*/ 	.byte	0x04, 0x12
        /*1502*/ 	.short	(.L_908 - .L_907)
	.align		4
.L_907:
        /*1504*/ 	.word	index@(_ZN5flash24flash_fwd_splitkv_kernelI23Flash_fwd_kernel_traitsILi96ELi64ELi128ELi4ELb0ELb0EN7cutlass6half_tE19Flash_kernel_traitsILi96ELi64ELi128ELi4ES3_EELb0ELb1ELb1ELb0ELb0ELb0ELb0ELb0EEEvNS_16Flash_fwd_paramsE)
        /*1508*/ 	.word	0x00000000


	//----- nvinfo : EIATTR_MIN_STACK_SIZE
	.align		4
.L_908:
        /*150c*/ 	.byte	0x04, 0x12
        /*150e*/ 	.short	(.L_910 - .L_909)
	.align		4
.L_909:
        /*1510*/ 	.word	index@(_ZN5flash24flash_fwd_splitkv_kernelI23Flash_fwd_kernel_traitsILi96ELi64ELi128ELi4ELb0ELb0EN7cutlass6half_tE19Flash_kernel_traitsILi96ELi64ELi128ELi4ES3_EELb0ELb1ELb1ELb0ELb0ELb1ELb0ELb0EEEvNS_16Flash_fwd_paramsE)
        /*1514*/ 	.word	0x00000000


	//----- nvinfo : EIATTR_MIN_STACK_SIZE
	.align		4
.L_910:
        /*1518*/ 	.byte	0x04, 0x12
        /*151a*/ 	.short	(.L_912 - .L_911)
	.align		4
.L_911:
        /*151c*/ 	.word	index@(_ZN5flash24flash_fwd_splitkv_kernelI23Flash_fwd_kernel_traitsILi96ELi64ELi128ELi4ELb0ELb0EN7cutlass6half_tE19Flash_kernel_traitsILi96ELi64ELi128ELi4ES3_EELb0ELb1ELb0ELb0ELb1ELb0ELb0ELb1EEEvNS_16Flash_fwd_paramsE)
        /*1520*/ 	.word	0x00000000


	//----- nvinfo : EIATTR_MIN_STACK_SIZE
	.align		4
.L_912:
        /*1524*/ 	.byte	0x04, 0x12
        /*1526*/ 	.short	(.L_914 - .L_913)
	.align		4
.L_913:
        /*1528*/ 	.word	index@(_ZN5flash24flash_fwd_splitkv_kernelI23Flash_fwd_kernel_traitsILi96ELi64ELi128ELi4ELb0ELb0EN7cutlass6half_tE19Flash_kernel_traitsILi96ELi64ELi128ELi4ES3_EELb0ELb1ELb0ELb0ELb1ELb1ELb0ELb1EEEvNS_16Flash_fwd_paramsE)
        /*152c*/ 	.word	0x00000000


	//----- nvinfo : EIATTR_MIN_STACK_SIZE
	.align		4
.L_914:
        /*1530*/ 	.byte	0x04, 0x12
        /*1532*/ 	.short	(.L_916 - .L_915)
	.align		4
.L_915:
        /*1534*/ 	.word	index@(_ZN5flash24flash_fwd_splitkv_kernelI23Flash_fwd_kernel_traitsILi96ELi64ELi128ELi4ELb0ELb0EN7cutlass6half_tE19Flash_kernel_traitsILi96ELi64ELi128ELi4ES3_EELb0ELb1ELb1ELb0ELb0ELb0ELb0ELb1EEEvNS_16Flash_fwd_paramsE)
        /*1538*/ 	.word	0x00000000


	//----- nvinfo : EIATTR_MIN_STACK_SIZE
	.align		4
.L_916:
        /*153c*/ 	.byte	0x04, 0x12
        /*153e*/ 	.short	(.L_918 - .L_917)
	.align		4
.L_917:
        /*1540*/ 	.word	index@(_ZN5flash24flash_fwd_splitkv_kernelI23Flash_fwd_kernel_traitsILi96ELi64ELi128ELi4ELb0ELb0EN7cutlass6half_tE19Flash_kernel_traitsILi96ELi64ELi128ELi4ES3_EELb0ELb1ELb1ELb0ELb0ELb1ELb0ELb1EEEvNS_16Flash_fwd_paramsE)
        /*1544*/ 	.word	0x00000000


	//----- nvinfo : EIATTR_MIN_STACK_SIZE
	.align		4
.L_918:
        /*1548*/ 	.byte	0x04, 0x12
        /*154a*/ 	.short	(.L_920 - .L_919)
	.align		4
.L_919:
        /*154c*/ 	.word	index@(_ZN5flash24flash_fwd_splitkv_kernelI23Flash_fwd_kernel_traitsILi96ELi64ELi128ELi4ELb0ELb0EN7cutlass6half_tE19Flash_kernel_traitsILi96ELi64ELi128ELi4ES3_EELb0ELb1ELb0ELb0ELb1ELb0ELb1ELb0EEEvNS_16Flash_fwd_paramsE)
        /*1550*/ 	.word	0x00000000


	//----- nvinfo : EIATTR_MIN_STACK_SIZE
	.align		4
.L_920:
        /*1554*/ 	.byte	0x04, 0x12
        /*1556*/ 	.short	(.L_922 - .L_921)
	.align		4
.L_921:
        /*1558*/ 	.word	index@(_ZN5flash24flash_fwd_splitkv_kernelI23Flash_fwd_kernel_traitsILi96ELi64ELi128ELi4ELb0ELb0EN7cutlass6half_tE19Flash_kernel_traitsILi96ELi64ELi128ELi4ES3_EELb0ELb1ELb0ELb0ELb1ELb1ELb1ELb0EEEvNS_16Flash_fwd_paramsE)
        /*155c*/ 	.word	0x00000000


	//----- nvinfo : EIATTR_MIN_STACK_SIZE
	.align		4
.L_922:
        /*1560*/ 	.byte	0x04, 0x12
        /*1562*/ 	.short	(.L_924 - .L_923)
	.align		4
.L_923:
        /*1564*/ 	.word	index@(_ZN5flash24flash_fwd_splitkv_kernelI23Flash_fwd_kernel_traitsILi96ELi64ELi128ELi4ELb0ELb0EN7cutlass6half_tE19Flash_kernel_traitsILi96ELi64ELi128ELi4ES3_EELb0ELb1ELb1ELb0ELb0ELb0ELb1ELb0EEEvNS_16Flash_fwd_paramsE)
        /*1568*/ 	.word	0x00000000


	//----- nvinfo : EIATTR_MIN_STACK_SIZE
	.align		4
.L_924:
        /*156c*/ 	.byte	0x04, 0x12
        /*156e*/ 	.short	(.L_926 - .L_925)
	.align		4
.L_925:
        /*1570*/ 	.word	index@(_ZN5flash24flash_fwd_splitkv_kernelI23Flash_fwd_kernel_traitsILi96ELi64ELi128ELi4ELb0ELb0EN7cutlass6half_tE19Flash_kernel_traitsILi96ELi64ELi128ELi4ES3_EELb0ELb1ELb1ELb0ELb0ELb1ELb1ELb0EEEvNS_16Flash_fwd_paramsE)
        /*1574*/ 	.word	0x00000000


	//----- nvinfo : EIATTR_MIN_STACK_SIZE
	.align		4
.L_926:
        /*1578*/ 	.byte	0x04, 0x12
        /*157a*/ 	.short	(.L_928 - .L_927)
	.align		4
.L_927:
        /*157c*/ 	.word	index@(_ZN5flash24flash_fwd_splitkv_kernelI23Flash_fwd_kernel_traitsILi96ELi64ELi128ELi4ELb0ELb0EN7cutlass6half_tE19Flash_kernel_traitsILi96ELi64ELi128ELi4ES3_EELb0ELb1ELb0ELb0ELb1ELb0ELb1ELb1EEEvNS_16Flash_fwd_paramsE)
        /*1580*/ 	.word	0x00000000


	//----- nvinfo : EIATTR_MIN_STACK_SIZE
	.align		4
.L_928:
        /*1584*/ 	.byte	0x04, 0x12
        /*1586*/ 	.short	(.L_930 - .L_929)
	.align		4
.L_929:
        /*1588*/ 	.word	index@(_ZN5flash24flash_fwd_splitkv_kernelI23Flash_fwd_kernel_traitsILi96ELi64ELi128ELi4ELb0ELb0EN7cutlass6half_tE19Flash_kernel_traitsILi96ELi64ELi128ELi4ES3_EELb0ELb1ELb0ELb0ELb1ELb1ELb1ELb1EEEvNS_16Flash_fwd_paramsE)
        /*158c*/ 	.word	0x00000000


	//----- nvinfo : EIATTR_MIN_STACK_SIZE
	.align		4
.L_930:
        /*1590*/ 	.byte	0x04, 0x12
        /*1592*/ 	.short	(.L_932 - .L_931)
	.align		4
.L_931:
        /*1594*/ 	.word	index@(_ZN5flash24flash_fwd_splitkv_kernelI23Flash_fwd_kernel_traitsILi96ELi64ELi128ELi4ELb0ELb0EN7cutlass6half_tE19Flash_kernel_traitsILi96ELi64ELi128ELi4ES3_EELb0ELb1ELb1ELb0ELb0ELb0ELb1ELb1EEEvNS_16Flash_fwd_paramsE)
        /*1598*/ 	.word	0x00000000


	//----- nvinfo : EIATTR_MIN_STACK_SIZE
	.align		4
.L_932:
        /*159c*/ 	.byte	0x04, 0x12
        /*159e*/ 	.short	(.L_934 - .L_933)
	.align		4
.L_933:
        /*15a0*/ 	.word	index@(_ZN5flash24flash_fwd_splitkv_kernelI23Flash_fwd_kernel_traitsILi96ELi64ELi128ELi4ELb0ELb0EN7cutlass6half_tE19Flash_kernel_traitsILi96ELi64ELi128ELi4ES3_EELb0ELb1ELb1ELb0ELb0ELb1ELb1ELb1EEEvNS_16Flash_fwd_paramsE)
        /*15a4*/ 	.word	0x00000000


	//----- nvinfo : EIATTR_MIN_STACK_SIZE
	.align		4
.L_934:
        /*15a8*/ 	.byte	0x04, 0x12
        /*15aa*/ 	.short	(.L_936 - .L_935)
	.align		4
.L_935:
        /*15ac*/ 	.word	index@(_ZN5flash32flash_fwd_splitkv_combine_kernelI23Flash_fwd_kernel_traitsILi96ELi64ELi64ELi4ELb0ELb0EN7cutlass6half_tE19Flash_kernel_traitsILi96ELi64ELi64ELi4ES3_EELi16ELi7ELb0EEEvNS_16Flash_fwd_paramsE)
        /*15b0*/ 	.word	0x00000000


	//----- nvinfo : EIATTR_MIN_STACK_SIZE
	.align		4
.L_936:
        /*15b4*/ 	.byte	0x04, 0x12
        /*15b6*/ 	.short	(.L_938 - .L_937)
	.align		4
.L_937:
        /*15b8*/ 	.word	index@(_ZN5flash32flash_fwd_splitkv_combine_kernelI23Flash_fwd_kernel_traitsILi96ELi64ELi64ELi4ELb0ELb0EN7cutlass6half_tE19Flash_kernel_traitsILi96ELi64ELi64ELi4ES3_EELi16ELi6ELb0EEEvNS_16Flash_fwd_paramsE)
        /*15bc*/ 	.word	0x00000000


	//----- nvinfo : EIATTR_MIN_STACK_SIZE
	.align		4
.L_938:
        /*15c0*/ 	.byte	0x04, 0x12
        /*15c2*/ 	.short	(.L_940 - .L_939)
	.align		4
.L_939:
        /*15c4*/ 	.word	index@(_ZN5flash32flash_fwd_splitkv_combine_kernelI23Flash_fwd_kernel_traitsILi96ELi64ELi64ELi4ELb0ELb0EN7cutlass6half_tE19Flash_kernel_traitsILi96ELi64ELi64ELi4ES3_EELi16ELi5ELb0EEEvNS_16Flash_fwd_paramsE)
        /*15c8*/ 	.word	0x00000000


	//----- nvinfo : EIATTR_MIN_STACK_SIZE
	.align		4
.L_940:
        /*15cc*/ 	.byte	0x04, 0x12
        /*15ce*/ 	.short	(.L_942 - .L_941)
	.align		4
.L_941:
        /*15d0*/ 	.word	index@(_ZN5flash32flash_fwd_splitkv_combine_kernelI23Flash_fwd_kernel_traitsILi96ELi64ELi64ELi4ELb0ELb0EN7cutlass6half_tE19Flash_kernel_traitsILi96ELi64ELi64ELi4ES3_EELi16ELi4ELb0EEEvNS_16Flash_fwd_paramsE)
        /*15d4*/ 	.word	0x00000000


	//----- nvinfo : EIATTR_MIN_STACK_SIZE
	.align		4
.L_942:
        /*15d8*/ 	.byte	0x04, 0x12
        /*15da*/ 	.short	(.L_944 - .L_943)
	.align		4
.L_943:
        /*15dc*/ 	.word	index@(_ZN5flash32flash_fwd_splitkv_combine_kernelI23Flash_fwd_kernel_traitsILi96ELi64ELi64ELi4ELb0ELb0EN7cutlass6half_tE19Flash_kernel_traitsILi96ELi64ELi64ELi4ES3_EELi16ELi3ELb0EEEvNS_16Flash_fwd_paramsE)
        /*15e0*/ 	.word	0x00000000


	//----- nvinfo : EIATTR_MIN_STACK_SIZE
	.align		4
.L_944:
        /*15e4*/ 	.byte	0x04, 0x12
        /*15e6*/ 	.short	(.L_946 - .L_945)
	.align		4
.L_945:
        /*15e8*/ 	.word	index@(_ZN5flash32flash_fwd_splitkv_combine_kernelI23Flash_fwd_kernel_traitsILi96ELi64ELi64ELi4ELb0ELb0EN7cutlass6half_tE19Flash_kernel_traitsILi96ELi64ELi64ELi4ES3_EELi16ELi2ELb0EEEvNS_16Flash_fwd_paramsE)
        /*15ec*/ 	.word	0x00000000


	//----- nvinfo : EIATTR_MIN_STACK_SIZE
	.align		4
.L_946:
        /*15f0*/ 	.byte	0x04, 0x12
        /*15f2*/ 	.short	(.L_948 - .L_947)
	.align		4
.L_947:
        /*15f4*/ 	.word	index@(_ZN5flash32flash_fwd_splitkv_combine_kernelI23Flash_fwd_kernel_traitsILi96ELi64ELi64ELi4ELb0ELb0EN7cutlass6half_tE19Flash_kernel_traitsILi96ELi64ELi64ELi4ES3_EELi16ELi1ELb0EEEvNS_16Flash_fwd_paramsE)
        /*15f8*/ 	.word	0x00000000


	//----- nvinfo : EIATTR_MIN_STACK_SIZE
	.align		4
.L_948:
        /*15fc*/ 	.byte	0x04, 0x12
        /*15fe*/ 	.short	(.L_950 - .L_949)
	.align		4
.L_949:
        /*1600*/ 	.word	index@(_ZN5flash32flash_fwd_splitkv_combine_kernelI23Flash_fwd_kernel_traitsILi96ELi64ELi64ELi4ELb0ELb0EN7cutlass6half_tE19Flash_kernel_traitsILi96ELi64ELi64ELi4ES3_EELi16ELi7ELb1EEEvNS_16Flash_fwd_paramsE)
        /*1604*/ 	.word	0x00000000


	//----- nvinfo : EIATTR_MIN_STACK_SIZE
	.align		4
.L_950:
        /*1608*/ 	.byte	0x04, 0x12
        /*160a*/ 	.short	(.L_952 - .L_951)
	.align		4
.L_951:
        /*160c*/ 	.word	index@(_ZN5flash32flash_fwd_splitkv_combine_kernelI23Flash_fwd_kernel_traitsILi96ELi64ELi64ELi4ELb0ELb0EN7cutlass6half_tE19Flash_kernel_traitsILi96ELi64ELi64ELi4ES3_EELi16ELi6ELb1EEEvNS_16Flash_fwd_paramsE)
        /*1610*/ 	.word	0x00000000


	//----- nvinfo : EIATTR_MIN_STACK_SIZE
	.align		4
.L_952:
        /*1614*/ 	.byte	0x04, 0x12
        /*1616*/ 	.short	(.L_954 - .L_953)
	.align		4
.L_953:
        /*1618*/ 	.word	index@(_ZN5flash32flash_fwd_splitkv_combine_kernelI23Flash_fwd_kernel_traitsILi96ELi64ELi64ELi4ELb0ELb0EN7cutlass6half_tE19Flash_kernel_traitsILi96ELi64ELi64ELi4ES3_EELi16ELi5ELb1EEEvNS_16Flash_fwd_paramsE)
        /*161c*/ 	.word	0x00000000


	//----- nvinfo : EIATTR_MIN_STACK_SIZE
	.align		4
.L_954:
        /*1620*/ 	.byte	0x04, 0x12
        /*1622*/ 	.short	(.L_956 - .L_955)
	.align		4
.L_955:
        /*1624*/ 	.word	index@(_ZN5flash32flash_fwd_splitkv_combine_kernelI23Flash_fwd_kernel_traitsILi96ELi64ELi64ELi4ELb0ELb0EN7cutlass6half_tE19Flash_kernel_traitsILi96ELi64ELi64ELi4ES3_EELi16ELi4ELb1EEEvNS_16Flash_fwd_paramsE)
        /*1628*/ 	.word	0x00000000


	//----- nvinfo : EIATTR_MIN_STACK_SIZE
	.align		4
.L_956:
        /*162c*/ 	.byte	0x04, 0x12
        /*162e*/ 	.short	(.L_958 - .L_957)
	.align		4
.L_957:
        /*1630*/ 	.word	index@(_ZN5flash32flash_fwd_splitkv_combine_kernelI23Flash_fwd_kernel_traitsILi96ELi64ELi64ELi4ELb0ELb0EN7cutlass6half_tE19Flash_kernel_traitsILi96ELi64ELi64ELi4ES3_EELi16ELi3ELb1EEEvNS_16Flash_fwd_paramsE)
        /*1634*/ 	.word	0x00000000


	//----- nvinfo : EIATTR_MIN_STACK_SIZE
	.align		4
.L_958:
        /*1638*/ 	.byte	0x04, 0x12
        /*163a*/ 	.short	(.L_960 - .L_959)
	.align		4
.L_959:
        /*163c*/ 	.word	index@(_ZN5flash32flash_fwd_splitkv_combine_kernelI23Flash_fwd_kernel_traitsILi96ELi64ELi64ELi4ELb0ELb0EN7cutlass6half_tE19Flash_kernel_traitsILi96ELi64ELi64ELi4ES3_EELi16ELi2ELb1EEEvNS_16Flash_fwd_paramsE)
        /*1640*/ 	.word	0x00000000


	//----- nvinfo : EIATTR_MIN_STACK_SIZE
	.align		4
.L_960:
        /*1644*/ 	.byte	0x04, 0x12
        /*1646*/ 	.short	(.L_962 - .L_961)
	.align		4
.L_961:
        /*1648*/ 	.word	index@(_ZN5flash32flash_fwd_splitkv_combine_kernelI23Flash_fwd_kernel_traitsILi96ELi64ELi64ELi4ELb0ELb0EN7cutlass6half_tE19Flash_kernel_traitsILi96ELi64ELi64ELi4ES3_EELi16ELi1ELb1EEEvNS_16Flash_fwd_paramsE)
        /*164c*/ 	.word	0x00000000


	//----- nvinfo : EIATTR_MIN_STACK_SIZE
	.align		4
.L_962:
        /*1650*/ 	.byte	0x04, 0x12
        /*1652*/ 	.short	(.L_964 - .L_963)
	.align		4
.L_963:
        /*1654*/ 	.word	index@(_ZN5flash24flash_fwd_splitkv_kernelI23Flash_fwd_kernel_traitsILi96ELi64ELi64ELi4ELb0ELb0EN7cutlass6half_tE19Flash_kernel_traitsILi96ELi64ELi64ELi4ES3_EELb0ELb0ELb0ELb0ELb1ELb0ELb0ELb0EEEvNS_16Flash_fwd_paramsE)
        /*1658*/ 	.word	0x00000000


	//----- nvinfo : EIATTR_MIN_STACK_SIZE
	.align		4
.L_964:
        /*165c*/ 	.byte	0x04, 0x12
        /*165e*/ 	.short	(.L_966 - .L_965)
	.align		4
.L_965:
        /*1660*/ 	.word	index@(_ZN5flash24flash_fwd_splitkv_kernelI23Flash_fwd_kernel_traitsILi96ELi64ELi64ELi4ELb0ELb0EN7cutlass6half_tE19Flash_kernel_traitsILi96ELi64ELi64ELi4ES3_EELb0ELb0ELb0ELb0ELb1ELb1ELb0ELb0EEEvNS_16Flash_fwd_paramsE)
        /*1664*/ 	.word	0x00000000


	//----- nvinfo : EIATTR_MIN_STACK_SIZE
	.align		4
.L_966:
        /*1668*/ 	.byte	0x04, 0x12
        /*166a*/ 	.short	(.L_968 - .L_967)
	.align		4
.L_967:
        /*166c*/ 	.word	index@(_ZN5flash24flash_fwd_splitkv_kernelI23Flash_fwd_kernel_traitsILi96ELi64ELi64ELi4ELb0ELb0EN7cutlass6half_tE19Flash_kernel_traitsILi96ELi64ELi64ELi4ES3_EELb0ELb0ELb0ELb0ELb1ELb0ELb1ELb0EEEvNS_16Flash_fwd_paramsE)
        /*1670*/ 	.word	0x00000000


	//----- nvinfo : EIATTR_MIN_STACK_SIZE
	.align		4
.L_968:
        /*1674*/ 	.byte	0x04, 0x12
        /*1676*/ 	.short	(.L_970 - .L_969)
	.align		4
.L_969:
        /*1678*/ 	.word	index@(_ZN5flash24flash_fwd_splitkv_kernelI23Flash_fwd_kernel_traitsILi96ELi64ELi64ELi4ELb0ELb0EN7cutlass6half_tE19Flash_kernel_traitsILi96ELi64ELi64ELi4ES3_EELb0ELb0ELb0ELb0ELb1ELb1ELb1ELb0EEEvNS_16Flash_fwd_paramsE)
        /*167c*/ 	.word	0x00000000


	//----- nvinfo : EIATTR_MIN_STACK_SIZE
	.align		4
.L_970:
        /*1680*/ 	.byte	0x04, 0x12
        /*1682*/ 	.short	(.L_972 - .L_971)
	.align		4
.L_971:
        /*1684*/ 	.word	index@(_ZN5flash24flash_fwd_splitkv_kernelI23Flash_fwd_kernel_traitsILi96ELi64ELi64ELi4ELb0ELb0EN7cutlass6half_tE19Flash_kernel_traitsILi96ELi64ELi64ELi4ES3_EELb0ELb0ELb0ELb0ELb0ELb0ELb0ELb0EEEvNS_16Flash_fwd_paramsE)
        /*1688*/ 	.word	0x00000000


	//----- nvinfo : EIATTR_MIN_STACK_SIZE
	.align		4
.L_972:
        /*168c*/ 	.byte	0x04, 0x12
        /*168e*/ 	.short	(.L_974 - .L_973)
	.align		4
.L_973:
        /*1690*/ 	.word	index@(_ZN5flash24flash_fwd_splitkv_kernelI23Flash_fwd_kernel_traitsILi96ELi64ELi64ELi4ELb0ELb0EN7cutlass6half_tE19Flash_kernel_traitsILi96ELi64ELi64ELi4ES3_EELb0ELb0ELb0ELb0ELb0ELb1ELb0ELb0EEEvNS_16Flash_fwd_paramsE)
        /*1694*/ 	.word	0x00000000


	//----- nvinfo : EIATTR_MIN_STACK_SIZE
	.align		4
.L_974:
        /*1698*/ 	.byte	0x04, 0x12
        /*169a*/ 	.short	(.L_976 - .L_975)
	.align		4
.L_975:
        /*169c*/ 	.word	index@(_ZN5flash24flash_fwd_splitkv_kernelI23Flash_fwd_kernel_traitsILi96ELi64ELi64ELi4ELb0ELb0EN7cutlass6half_tE19Flash_kernel_traitsILi96ELi64ELi64ELi4ES3_EELb0ELb0ELb0ELb0ELb0ELb0ELb0ELb1EEEvNS_16Flash_fwd_paramsE)
        /*16a0*/ 	.word	0x00000000


	//----- nvinfo : EIATTR_MIN_STACK_SIZE
	.align		4
.L_976:
        /*16a4*/ 	.byte	0x04, 0x12
        /*16a6*/ 	.short	(.L_978 - .L_977)
	.align		4
.L_977:
        /*16a8*/ 	.word	index@(_ZN5flash24flash_fwd_splitkv_kernelI23Flash_fwd_kernel_traitsILi96ELi64ELi64ELi4ELb0ELb0EN7cutlass6half_tE19Flash_kernel_traitsILi96ELi64ELi64ELi4ES3_EELb0ELb0ELb0ELb0ELb0ELb1ELb0ELb1EEEvNS_16Flash_fwd_paramsE)
        /*16ac*/ 	.word	0x00000000


	//----- nvinfo : EIATTR_MIN_STACK_SIZE
	.align		4
.L_978:
        /*16b0*/ 	.byte	0x04, 0x12
        /*16b2*/ 	.short	(.L_980 - .L_979)
	.align		4
.L_979:
        /*16b4*/ 	.word	index@(_ZN5flash24flash_fwd_splitkv_kernelI23Flash_fwd_kernel_traitsILi96ELi64ELi64ELi4ELb0ELb0EN7cutlass6half_tE19Flash_kernel_traitsILi96ELi64ELi64ELi4ES3_EELb0ELb0ELb0ELb0ELb0ELb0ELb1ELb0EEEvNS_16Flash_fwd_paramsE)
        /*16b8*/ 	.word	0x00000000


	//----- nvinfo : EIATTR_MIN_STACK_SIZE
	.align		4
.L_980:
        /*16bc*/ 	.byte	0x04, 0x12
        /*16be*/ 	.short	(.L_982 - .L_981)
	.align		4
.L_981:
        /*16c0*/ 	.word	index@(_ZN5flash24flash_fwd_splitkv_kernelI23Flash_fwd_kernel_traitsILi96ELi64ELi64ELi4ELb0ELb0EN7cutlass6half_tE19Flash_kernel_traitsILi96ELi64ELi64ELi4ES3_EELb0ELb0ELb0ELb0ELb0ELb1ELb1ELb0EEEvNS_16Flash_fwd_paramsE)
        /*16c4*/ 	.word	0x00000000


	//----- nvinfo : EIATTR_MIN_STACK_SIZE
	.align		4
.L_982:
        /*16c8*/ 	.byte	0x04, 0x12
        /*16ca*/ 	.short	(.L_984 - .L_983)
	.align		4
.L_983:
        /*16cc*/ 	.word	index@(_ZN5flash24flash_fwd_splitkv_kernelI23Flash_fwd_kernel_traitsILi96ELi64ELi64ELi4ELb0ELb0EN7cutlass6half_tE19Flash_kernel_traitsILi96ELi64ELi64ELi4ES3_EELb0ELb0ELb0ELb0ELb0ELb0ELb1ELb1EEEvNS_16Flash_fwd_paramsE)
        /*16d0*/ 	.word	0x00000000


	//----- nvinfo : EIATTR_MIN_STACK_SIZE
	.align		4
.L_984:
        /*16d4*/ 	.byte	0x04, 0x12
        /*16d6*/ 	.short	(.L_986 - .L_985)
	.align		4
.L_985:
        /*16d8*/ 	.word	index@(_ZN5flash24flash_fwd_splitkv_kernelI23Flash_fwd_kernel_traitsILi96ELi64ELi64ELi4ELb0ELb0EN7cutlass6half_tE19Flash_kernel_traitsILi96ELi64ELi64ELi4ES3_EELb0ELb0ELb0ELb0ELb0ELb1ELb1ELb1EEEvNS_16Flash_fwd_paramsE)
        /*16dc*/ 	.word	0x00000000


	//----- nvinfo : EIATTR_MIN_STACK_SIZE
	.align		4
.L_986:
        /*16e0*/ 	.byte	0x04, 0x12
        /*16e2*/ 	.short	(.L_988 - .L_987)
	.align		4
.L_987:
        /*16e4*/ 	.word	index@(_ZN5flash24flash_fwd_splitkv_kernelI23Flash_fwd_kernel_traitsILi96ELi64ELi64ELi4ELb0ELb0EN7cutlass6half_tE19Flash_kernel_traitsILi96ELi64ELi64ELi4ES3_EELb0ELb1ELb0ELb0ELb0ELb0ELb0ELb0EEEvNS_16Flash_fwd_paramsE)
        /*16e8*/ 	.word	0x00000000


	//----- nvinfo : EIATTR_MIN_STACK_SIZE
	.align		4
.L_988:
        /*16ec*/ 	.byte	0x04, 0x12
        /*16ee*/ 	.short	(.L_990 - .L_989)
	.align		4
.L_989:
        /*16f0*/ 	.word	index@(_ZN5flash24flash_fwd_splitkv_kernelI23Flash_fwd_kernel_traitsILi96ELi64ELi64ELi4ELb0ELb0EN7cutlass6half_tE19Flash_kernel_traitsILi96ELi64ELi64ELi4ES3_EELb0ELb1ELb0ELb0ELb0ELb1ELb0ELb0EEEvNS_16Flash_fwd_paramsE)
        /*16f4*/ 	.word	0x00000000


	//----- nvinfo : EIATTR_MIN_STACK_SIZE
	.align		4
.L_990:
        /*16f8*/ 	.byte	0x04, 0x12
        /*16fa*/ 	.short	(.L_992 - .L_991)
	.align		4
.L_991:
        /*16fc*/ 	.word	index@(_ZN5flash24flash_fwd_splitkv_kernelI23Flash_fwd_kernel_traitsILi96ELi64ELi64ELi4ELb0ELb0EN7cutlass6half_tE19Flash_kernel_traitsILi96ELi64ELi64ELi4ES3_EELb0ELb1ELb0ELb0ELb0ELb0ELb0ELb1EEEvNS_16Flash_fwd_paramsE)
        /*1700*/ 	.word	0x00000000


	//----- nvinfo : EIATTR_MIN_STACK_SIZE
	.align		4
.L_992:
        /*1704*/ 	.byte	0x04, 0x12
        /*1706*/ 	.short	(.L_994 - .L_993)
	.align		4
.L_993:
        /*1708*/ 	.word	index@(_ZN5flash24flash_fwd_splitkv_kernelI23Flash_fwd_kernel_traitsILi96ELi64ELi64ELi4ELb0ELb0EN7cutlass6half_tE19Flash_kernel_traitsILi96ELi64ELi64ELi4ES3_EELb0ELb1ELb0ELb0ELb0ELb1ELb0ELb1EEEvNS_16Flash_fwd_paramsE)
        /*170c*/ 	.word	0x00000000


	//----- nvinfo : EIATTR_MIN_STACK_SIZE
	.align		4
.L_994:
        /*1710*/ 	.byte	0x04, 0x12
        /*1712*/ 	.short	(.L_996 - .L_995)
	.align		4
.L_995:
        /*1714*/ 	.word	index@(_ZN5flash24flash_fwd_splitkv_kernelI23Flash_fwd_kernel_traitsILi96ELi64ELi64ELi4ELb0ELb0EN7cutlass6half_tE19Flash_kernel_traitsILi96ELi64ELi64ELi4ES3_EELb0ELb1ELb0ELb0ELb0ELb0ELb1ELb0EEEvNS_16Flash_fwd_paramsE)
        /*1718*/ 	.word	0x00000000


	//----- nvinfo : EIATTR_MIN_STACK_SIZE
	.align		4
.L_996:
        /*171c*/ 	.byte	0x04, 0x12
        /*171e*/ 	.short	(.L_998 - .L_997)
	.align		4
.L_997:
        /*1720*/ 	.word	index@(_ZN5flash24flash_fwd_splitkv_kernelI23Flash_fwd_kernel_traitsILi96ELi64ELi64ELi4ELb0ELb0EN7cutlass6half_tE19Flash_kernel_traitsILi96ELi64ELi64ELi4ES3_EELb0ELb1ELb0ELb0ELb0ELb1ELb1ELb0EEEvNS_16Flash_fwd_paramsE)
        /*1724*/ 	.word	0x00000000


	//----- nvinfo : EIATTR_MIN_STACK_SIZE
	.align		4
.L_998:
        /*1728*/ 	.byte	0x04, 0x12
        /*172a*/ 	.short	(.L_1000 - .L_999)
	.align		4
.L_999:
        /*172c*/ 	.word	index@(_ZN5flash24flash_fwd_splitkv_kernelI23Flash_fwd_kernel_traitsILi96ELi64ELi64ELi4ELb0ELb0EN7cutlass6half_tE19Flash_kernel_traitsILi96ELi64ELi64ELi4ES3_EELb0ELb1ELb0ELb0ELb0ELb0ELb1ELb1EEEvNS_16Flash_fwd_paramsE)
        /*1730*/ 	.word	0x00000000


	//----- nvinfo : EIATTR_MIN_STACK_SIZE
	.align		4
.L_1000:
        /*1734*/ 	.byte	0x04, 0x12
        /*1736*/ 	.short	(.L_1002 - .L_1001)
	.align		4
.L_1001:
        /*1738*/ 	.word	index@(_ZN5flash24flash_fwd_splitkv_kernelI23Flash_fwd_kernel_traitsILi96ELi64ELi64ELi4ELb0ELb0EN7cutlass6half_tE19Flash_kernel_traitsILi96ELi64ELi64ELi4ES3_EELb0ELb1ELb0ELb0ELb0ELb1ELb1ELb1EEEvNS_16Flash_fwd_paramsE)
        /*173c*/ 	.word	0x00000000


	//----- nvinfo : EIATTR_MIN_STACK_SIZE
	.align		4
.L_1002:
        /*1740*/ 	.byte	0x04, 0x12
        /*1742*/ 	.short	(.L_1004 - .L_1003)
	.align		4
.L_1003:
        /*1744*/ 	.word	index@(_ZN5flash24flash_fwd_splitkv_kernelI23Flash_fwd_kernel_traitsILi96ELi64ELi64ELi4ELb0ELb0EN7cutlass6half_tE19Flash_kernel_traitsILi96ELi64ELi64ELi4ES3_EELb0ELb0ELb0ELb1ELb1ELb0ELb0ELb0EEEvNS_16Flash_fwd_paramsE)
        /*1748*/ 	.word	0x00000000


	//----- nvinfo : EIATTR_MIN_STACK_SIZE
	.align		4
.L_1004:
        /*174c*/ 	.byte	0x04, 0x12
        /*174e*/ 	.short	(.L_1006 - .L_1005)
	.align		4
.L_1005:
        /*1750*/ 	.word	index@(_ZN5flash24flash_fwd_splitkv_kernelI23Flash_fwd_kernel_traitsILi96ELi64ELi64ELi4ELb0ELb0EN7cutlass6half_tE19Flash_kernel_traitsILi96ELi64ELi64ELi4ES3_EELb0ELb0ELb0ELb1ELb1ELb1ELb0ELb0EEEvNS_16Flash_fwd_paramsE)
        /*1754*/ 	.word	0x00000000


	//----- nvinfo : EIATTR_MIN_STACK_SIZE
	.align		4
.L_1006:
        /*1758*/ 	.byte	0x04, 0x12
        /*175a*/ 	.short	(.L_1008 - .L_1007)
	.align		4
.L_1007:
        /*175c*/ 	.word	index@(_ZN5flash24flash_fwd_splitkv_kernelI23Flash_fwd_kernel_traitsILi96ELi64ELi64ELi4ELb0ELb0EN7cutlass6half_tE19Flash_kernel_traitsILi96ELi64ELi64ELi4ES3_EELb0ELb0ELb1ELb0ELb0ELb0ELb0ELb0EEEvNS_16Flash_fwd_paramsE)
        /*1760*/ 	.word	0x00000000


	//----- nvinfo : EIATTR_MIN_STACK_SIZE
	.align		4
.L_1008:
        /*1764*/ 	.byte	0x04, 0x12
        /*1766*/ 	.short	(.L_1010 - .L_1009)
	.align		4
.L_1009:
        /*1768*/ 	.word	index@(_ZN5flash24flash_fwd_splitkv_kernelI23Flash_fwd_kernel_traitsILi96ELi64ELi64ELi4ELb0ELb0EN7cutlass6half_tE19Flash_kernel_traitsILi96ELi64ELi64ELi4ES3_EELb0ELb0ELb1ELb0ELb0ELb1ELb0ELb0EEEvNS_16Flash_fwd_paramsE)
        /*176c*/ 	.word	0x00000000


	//----- nvinfo : EIATTR_MIN_STACK_SIZE
	.align		4
.L_1010:
        /*1770*/ 	.byte	0x04, 0x12
        /*1772*/ 	.short	(.L_1012 - .L_1011)
	.align		4
.L_1011:
        /*1774*/ 	.word	index@(_ZN5flash24flash_fwd_splitkv_kernelI23Flash_fwd_kernel_traitsILi96ELi64ELi64ELi4ELb0ELb0EN7cutlass6half_tE19Flash_kernel_traitsILi96ELi64ELi64ELi4ES3_EELb0ELb0ELb0ELb0ELb1ELb0ELb0ELb1EEEvNS_16Flash_fwd_paramsE)
        /*1778*/ 	.word	0x00000000


	//----- nvinfo : EIATTR_MIN_STACK_SIZE
	.align		4
.L_1012:
        /*177c*/ 	.byte	0x04, 0x12
        /*177e*/ 	.short	(.L_1014 - .L_1013)
	.align		4
.L_1013:
        /*1780*/ 	.word	index@(_ZN5flash24flash_fwd_splitkv_kernelI23Flash_fwd_kernel_traitsILi96ELi64ELi64ELi4ELb0ELb0EN7cutlass6half_tE19Flash_kernel_traitsILi96ELi64ELi64ELi4ES3_EELb0ELb0ELb0ELb0ELb1ELb1ELb0ELb1EEEvNS_16Flash_fwd_paramsE)
        /*1784*/ 	.word	0x00000000


	//----- nvinfo : EIATTR_MIN_STACK_SIZE
	.align		4
.L_1014:
        /*1788*/ 	.byte	0x04, 0x12
        /*178a*/ 	.short	(.L_1016 - .L_1015)
	.align		4
.L_1015:
        /*178c*/ 	.word	index@(_ZN5flash24flash_fwd_splitkv_kernelI23Flash_fwd_kernel_traitsILi96ELi64ELi64ELi4ELb0ELb0EN7cutlass6half_tE19Flash_kernel_traitsILi96ELi64ELi64ELi4ES3_EELb0ELb0ELb1ELb0ELb0ELb0ELb0ELb1EEEvNS_16Flash_fwd_paramsE)
        /*1790*/ 	.word	0x00000000


	//----- nvinfo : EIATTR_MIN_STACK_SIZE
	.align		4
.L_1016:
        /*1794*/ 	.byte	0x04, 0x12
        /*1796*/ 	.short	(.L_1018 - .L_1017)
	.align		4
.L_1017:
        /*1798*/ 	.word	index@(_ZN5flash24flash_fwd_splitkv_kernelI23Flash_fwd_kernel_traitsILi96ELi64ELi64ELi4ELb0ELb0EN7cutlass6half_tE19Flash_kernel_traitsILi96ELi64ELi64ELi4ES3_EELb0ELb0ELb1ELb0ELb0ELb1ELb0ELb1EEEvNS_16Flash_fwd_paramsE)
        /*179c*/ 	.word	0x00000000


	//----- nvinfo : EIATTR_MIN_STACK_SIZE
	.align		4
.L_1018:
        /*17a0*/ 	.byte	0x04, 0x12
        /*17a2*/ 	.short	(.L_1020 - .L_1019)
	.align		4
.L_1019:
        /*17a4*/ 	.word	index@(_ZN5flash24flash_fwd_splitkv_kernelI23Flash_fwd_kernel_traitsILi96ELi64ELi64ELi4ELb0ELb0EN7cutlass6half_tE19Flash_kernel_traitsILi96ELi64ELi64ELi4ES3_EELb0ELb0ELb0ELb1ELb1ELb0ELb1ELb0EEEvNS_16Flash_fwd_paramsE)
        /*17a8*/ 	.word	0x00000000


	//----- nvinfo : EIATTR_MIN_STACK_SIZE
	.align		4
.L_1020:
        /*17ac*/ 	.byte	0x04, 0x12
        /*17ae*/ 	.short	(.L_1022 - .L_1021)
	.align		4
.L_1021:
        /*17b0*/ 	.word	index@(_ZN5flash24flash_fwd_splitkv_kernelI23Flash_fwd_kernel_traitsILi96ELi64ELi64ELi4ELb0ELb0EN7cutlass6half_tE19Flash_kernel_traitsILi96ELi64ELi64ELi4ES3_EELb0ELb0ELb0ELb1ELb1ELb1ELb1ELb0EEEvNS_16Flash_fwd_paramsE)
        /*17b4*/ 	.word	0x00000000


	//----- nvinfo : EIATTR_MIN_STACK_SIZE
	.align		4
.L_1022:
        /*17b8*/ 	.byte	0x04, 0x12
        /*17ba*/ 	.short	(.L_1024 - .L_1023)
	.align		4
.L_1023:
        /*17bc*/ 	.word	index@(_ZN5flash24flash_fwd_splitkv_kernelI23Flash_fwd_kernel_traitsILi96ELi64ELi64ELi4ELb0ELb0EN7cutlass6half_tE19Flash_kernel_traitsILi96ELi64ELi64ELi4ES3_EELb0ELb0ELb1ELb0ELb0ELb0ELb1ELb0EEEvNS_16Flash_fwd_paramsE)
        /*17c0*/ 	.word	0x00000000


	//----- nvinfo : EIATTR_MIN_STACK_SIZE
	.align		4
.L_1024:
        /*17c4*/ 	.byte	0x04, 0x12
        /*17c6*/ 	.short	(.L_1026 - .L_1025)
	.align		4
.L_1025:
        /*17c8*/ 	.word	index@(_ZN5flash24flash_fwd_splitkv_kernelI23Flash_fwd_kernel_traitsILi96ELi64ELi64ELi4ELb0ELb0EN7cutlass6half_tE19Flash_kernel_traitsILi96ELi64ELi64ELi4ES3_EELb0ELb0ELb1ELb0ELb0ELb1ELb1ELb0EEEvNS_16Flash_fwd_paramsE)
        /*17cc*/ 	.word	0x00000000


	//----- nvinfo : EIATTR_MIN_STACK_SIZE
	.align		4
.L_1026:
        /*17d0*/ 	.byte	0x04, 0x12
        /*17d2*/ 	.short	(.L_1028 - .L_1027)
	.align		4
.L_1027:
        /*17d4*/ 	.word	index@(_ZN5flash24flash_fwd_splitkv_kernelI23Flash_fwd_kernel_traitsILi96ELi64ELi64ELi4ELb0ELb0EN7cutlass6half_tE19Flash_kernel_traitsILi96ELi64ELi64ELi4ES3_EELb0ELb0ELb0ELb0ELb1ELb0ELb1ELb1EEEvNS_16Flash_fwd_paramsE)
        /*17d8*/ 	.word	0x00000000


	//----- nvinfo : EIATTR_MIN_STACK_SIZE
	.align		4
.L_1028:
        /*17dc*/ 	.byte	0x04, 0x12
        /*17de*/ 	.short	(.L_1030 - .L_1029)
	.align		4
.L_1029:
        /*17e0*/ 	.word	index@(_ZN5flash24flash_fwd_splitkv_kernelI23Flash_fwd_kernel_traitsILi96ELi64ELi64ELi4ELb0ELb0EN7cutlass6half_tE19Flash_kernel_traitsILi96ELi64ELi64ELi4ES3_EELb0ELb0ELb0ELb0ELb1ELb1ELb1ELb1EEEvNS_16Flash_fwd_paramsE)
        /*17e4*/ 	.word	0x00000000


	//----- nvinfo : EIATTR_MIN_STACK_SIZE
	.align		4
.L_1030:
        /*17e8*/ 	.byte	0x04, 0x12
        /*17ea*/ 	.short	(.L_1032 - .L_1031)
	.align		4
.L_1031:
        /*17ec*/ 	.word	index@(_ZN5flash24flash_fwd_splitkv_kernelI23Flash_fwd_kernel_traitsILi96ELi64ELi64ELi4ELb0ELb0EN7cutlass6half_tE19Flash_kernel_traitsILi96ELi64ELi64ELi4ES3_EELb0ELb0ELb1ELb0ELb0ELb0ELb1ELb1EEEvNS_16Flash_fwd_paramsE)
        /*17f0*/ 	.word	0x00000000


	//----- nvinfo : EIATTR_MIN_STACK_SIZE
	.align		4
.L_1032:
        /*17f4*/ 	.byte	0x04, 0x12
        /*17f6*/ 	.short	(.L_1034 - .L_1033)
	.align		4
.L_1033:
        /*17f8*/ 	.word	index@(_ZN5flash24flash_fwd_splitkv_kernelI23Flash_fwd_kernel_traitsILi96ELi64ELi64ELi4ELb0ELb0EN7cutlass6half_tE19Flash_kernel_traitsILi96ELi64ELi64ELi4ES3_EELb0ELb0ELb1ELb0ELb0ELb1ELb1ELb1EEEvNS_16Flash_fwd_paramsE)
        /*17fc*/ 	.word	0x00000000


	//----- nvinfo : EIATTR_MIN_STACK_SIZE
	.align		4
.L_1034:
        /*1800*/ 	.byte	0x04, 0x12
        /*1802*/ 	.short	(.L_1036 - .L_1035)
	.align		4
.L_1035:
        /*1804*/ 	.word	index@(_ZN5flash24flash_fwd_splitkv_kernelI23Flash_fwd_kernel_traitsILi96ELi64ELi64ELi4ELb0ELb0EN7cutlass6half_tE19Flash_kernel_traitsILi96ELi64ELi64ELi4ES3_EELb0ELb1ELb0ELb0ELb1ELb0ELb0ELb0EEEvNS_16Flash_fwd_paramsE)
        /*1808*/ 	.word	0x00000000


	//----- nvinfo : EIATTR_MIN_STACK_SIZE
	.align		4
.L_1036:
        /*180c*/ 	.byte	0x04, 0x12
        /*180e*/ 	.short	(.L_1038 - .L_1037)
	.align		4
.L_1037:
        /*1810*/ 	.word	index@(_ZN5flash24flash_fwd_splitkv_kernelI23Flash_fwd_kernel_traitsILi96ELi64ELi64ELi4ELb0ELb0EN7cutlass6half_tE19Flash_kernel_traitsILi96ELi64ELi64ELi4ES3_EELb0ELb1ELb0ELb0ELb1ELb1ELb0ELb0EEEvNS_16Flash_fwd_paramsE)
        /*1814*/ 	.word	0x00000000


	//----- nvinfo : EIATTR_MIN_STACK_SIZE
	.align		4
.L_1038:
        /*1818*/ 	.byte	0x04, 0x12
        /*181a*/ 	.short	(.L_1040 - .L_1039)
	.align		4
.L_1039:
        /*181c*/ 	.word	index@(_ZN5flash24flash_fwd_splitkv_kernelI23Flash_fwd_kernel_traitsILi96ELi64ELi64ELi4ELb0ELb0EN7cutlass6half_tE19Flash_kernel_traitsILi96ELi64ELi64ELi4ES3_EELb0ELb1ELb1ELb0ELb0ELb0ELb0ELb0EEEvNS_16Flash_fwd_paramsE)
        /*1820*/ 	.word	0x00000000


	//----- nvinfo : EIATTR_MIN_STACK_SIZE
	.align		4
.L_1040:
        /*1824*/ 	.byte	0x04, 0x12
        /*1826*/ 	.short	(.L_1042 - .L_1041)
	.align		4
.L_1041:
        /*1828*/ 	.word	index@(_ZN5flash24flash_fwd_splitkv_kernelI23Flash_fwd_kernel_traitsILi96ELi64ELi64ELi4ELb0ELb0EN7cutlass6half_tE19Flash_kernel_traitsILi96ELi64ELi64ELi4ES3_EELb0ELb1ELb1ELb0ELb0ELb1ELb0ELb0EEEvNS_16Flash_fwd_paramsE)
        /*182c*/ 	.word	0x00000000


	//----- nvinfo : EIATTR_MIN_STACK_SIZE
	.align		4
.L_1042:
        /*1830*/ 	.byte	0x04, 0x12
        /*1832*/ 	.short	(.L_1044 - .L_1043)
	.align		4
.L_1043:
        /*1834*/ 	.word	index@(_ZN5flash24flash_fwd_splitkv_kernelI23Flash_fwd_kernel_traitsILi96ELi64ELi64ELi4ELb0ELb0EN7cutlass6half_tE19Flash_kernel_traitsILi96ELi64ELi64ELi4ES3_EELb0ELb1ELb0ELb0ELb1ELb0ELb0ELb1EEEvNS_16Flash_fwd_paramsE)
        /*1838*/ 	.word	0x00000000


	//----- nvinfo : EIATTR_MIN_STACK_SIZE
	.align		4
.L_1044:
        /*183c*/ 	.byte	0x04, 0x12
        /*183e*/ 	.short	(.L_1046 - .L_1045)
	.align		4
.L_1045:
        /*1840*/ 	.word	index@(_ZN5flash24flash_fwd_splitkv_kernelI23Flash_fwd_kernel_traitsILi96ELi64ELi64ELi4ELb0ELb0EN7cutlass6half_tE19Flash_kernel_traitsILi96ELi64ELi64ELi4ES3_EELb0ELb1ELb0ELb0ELb1ELb1ELb0ELb1EEEvNS_16Flash_fwd_paramsE)
        /*1844*/ 	.word	0x00000000


	//----- nvinfo : EIATTR_MIN_STACK_SIZE
	.align		4
.L_1046:
        /*1848*/ 	.byte	0x04, 0x12
        /*184a*/ 	.short	(.L_1048 - .L_1047)
	.align		4
.L_1047:
        /*184c*/ 	.word	index@(_ZN5flash24flash_fwd_splitkv_kernelI23Flash_fwd_kernel_traitsILi96ELi64ELi64ELi4ELb0ELb0EN7cutlass6half_tE19Flash_kernel_traitsILi96ELi64ELi64ELi4ES3_EELb0ELb1ELb1ELb0ELb0ELb0ELb0ELb1EEEvNS_16Flash_fwd_paramsE)
        /*1850*/ 	.word	0x00000000


	//----- nvinfo : EIATTR_MIN_STACK_SIZE
	.align		4
.L_1048:
        /*1854*/ 	.byte	0x04, 0x12
        /*1856*/ 	.short	(.L_1050 - .L_1049)
	.align		4
.L_1049:
        /*1858*/ 	.word	index@(_ZN5flash24flash_fwd_splitkv_kernelI23Flash_fwd_kernel_traitsILi96ELi64ELi64ELi4ELb0ELb0EN7cutlass6half_tE19Flash_kernel_traitsILi96ELi64ELi64ELi4ES3_EELb0ELb1ELb1ELb0ELb0ELb1ELb0ELb1EEEvNS_16Flash_fwd_paramsE)
        /*185c*/ 	.word	0x00000000


	//----- nvinfo : EIATTR_MIN_STACK_SIZE
	.align		4
.L_1050:
        /*1860*/ 	.byte	0x04, 0x12
        /*1862*/ 	.short	(.L_1052 - .L_1051)
	.align		4
.L_1051:
        /*1864*/ 	.word	index@(_ZN5flash24flash_fwd_splitkv_kernelI23Flash_fwd_kernel_traitsILi96ELi64ELi64ELi4ELb0ELb0EN7cutlass6half_tE19Flash_kernel_traitsILi96ELi64ELi64ELi4ES3_EELb0ELb1ELb0ELb0ELb1ELb0ELb1ELb0EEEvNS_16Flash_fwd_paramsE)
        /*1868*/ 	.word	0x00000000


	//----- nvinfo : EIATTR_MIN_STACK_SIZE
	.align		4
.L_1052:
        /*186c*/ 	.byte	0x04, 0x12
        /*186e*/ 	.short	(.L_1054 - .L_1053)
	.align		4
.L_1053:
        /*1870*/ 	.word	index@(_ZN5flash24flash_fwd_splitkv_kernelI23Flash_fwd_kernel_traitsILi96ELi64ELi64ELi4ELb0ELb0EN7cutlass6half_tE19Flash_kernel_traitsILi96ELi64ELi64ELi4ES3_EELb0ELb1ELb0ELb0ELb1ELb1ELb1ELb0EEEvNS_16Flash_fwd_paramsE)
        /*1874*/ 	.word	0x00000000


	//----- nvinfo : EIATTR_MIN_STACK_SIZE
	.align		4
.L_1054:
        /*1878*/ 	.byte	0x04, 0x12
        /*187a*/ 	.short	(.L_1056 - .L_1055)
	.align		4
.L_1055:
        /*187c*/ 	.word	index@(_ZN5flash24flash_fwd_splitkv_kernelI23Flash_fwd_kernel_traitsILi96ELi64ELi64ELi4ELb0ELb0EN7cutlass6half_tE19Flash_kernel_traitsILi96ELi64ELi64ELi4ES3_EELb0ELb1ELb1ELb0ELb0ELb0ELb1ELb0EEEvNS_16Flash_fwd_paramsE)
        /*1880*/ 	.word	0x00000000


	//----- nvinfo : EIATTR_MIN_STACK_SIZE
	.align		4
.L_1056:
        /*1884*/ 	.byte	0x04, 0x12
        /*1886*/ 	.short	(.L_1058 - .L_1057)
	.align		4
.L_1057:
        /*1888*/ 	.word	index@(_ZN5flash24flash_fwd_splitkv_kernelI23Flash_fwd_kernel_traitsILi96ELi64ELi64ELi4ELb0ELb0EN7cutlass6half_tE19Flash_kernel_traitsILi96ELi64ELi64ELi4ES3_EELb0ELb1ELb1ELb0ELb0ELb1ELb1ELb0EEEvNS_16Flash_fwd_paramsE)
        /*188c*/ 	.word	0x00000000


	//----- nvinfo : EIATTR_MIN_STACK_SIZE
	.align		4
.L_1058:
        /*1890*/ 	.byte	0x04, 0x12
        /*1892*/ 	.short	(.L_1060 - .L_1059)
	.align		4
.L_1059:
        /*1894*/ 	.word	index@(_ZN5flash24flash_fwd_splitkv_kernelI23Flash_fwd_kernel_traitsILi96ELi64ELi64ELi4ELb0ELb0EN7cutlass6half_tE19Flash_kernel_traitsILi96ELi64ELi64ELi4ES3_EELb0ELb1ELb0ELb0ELb1ELb0ELb1ELb1EEEvNS_16Flash_fwd_paramsE)
        /*1898*/ 	.word	0x00000000


	//----- nvinfo : EIATTR_MIN_STACK_SIZE
	.align		4
.L_1060:
        /*189c*/ 	.byte	0x04, 0x12
        /*189e*/ 	.short	(.L_1062 - .L_1061)
	.align		4
.L_1061:
        /*18a0*/ 	.word	index@(_ZN5flash24flash_fwd_splitkv_kernelI23Flash_fwd_kernel_traitsILi96ELi64ELi64ELi4ELb0ELb0EN7cutlass6half_tE19Flash_kernel_traitsILi96ELi64ELi64ELi4ES3_EELb0ELb1ELb0ELb0ELb1ELb1ELb1ELb1EEEvNS_16Flash_fwd_paramsE)
        /*18a4*/ 	.word	0x00000000


	//----- nvinfo : EIATTR_MIN_STACK_SIZE
	.align		4
.L_1062:
        /*18a8*/ 	.byte	0x04, 0x12
        /*18aa*/ 	.short	(.L_1064 - .L_1063)
	.align		4
.L_1063:
        /*18ac*/ 	.word	index@(_ZN5flash24flash_fwd_splitkv_kernelI23Flash_fwd_kernel_traitsILi96ELi64ELi64ELi4ELb0ELb0EN7cutlass6half_tE19Flash_kernel_traitsILi96ELi64ELi64ELi4ES3_EELb0ELb1ELb1ELb0ELb0ELb0ELb1ELb1EEEvNS_16Flash_fwd_paramsE)
        /*18b0*/ 	.word	0x00000000


	//----- nvinfo : EIATTR_MIN_STACK_SIZE
	.align		4
.L_1064:
        /*18b4*/ 	.byte	0x04, 0x12
        /*18b6*/ 	.short	(.L_1066 - .L_1065)
	.align		4
.L_1065:
        /*18b8*/ 	.word	index@(_ZN5flash24flash_fwd_splitkv_kernelI23Flash_fwd_kernel_traitsILi96ELi64ELi64ELi4ELb0ELb0EN7cutlass6half_tE19Flash_kernel_traitsILi96ELi64ELi64ELi4ES3_EELb0ELb1ELb1ELb0ELb0ELb1ELb1ELb1EEEvNS_16Flash_fwd_paramsE)
        /*18bc*/ 	.word	0x00000000
.L_1066:


//--------------------- .nv.compat                --------------------------
	.section	.nv.compat,"",@"SHT_CUDA_COMPAT_INFO"
	.align	4
        /*0000*/ 	.byte	0x02, 0x09, 0x01, 0x00, 0x02, 0x02, 0x01, 0x00, 0x02, 0x05, 0x05, 0x00, 0x03, 0x07, 0x01, 0x01
        /*0010*/ 	.byte	0x02, 0x03, 0x00, 0x00, 0x02, 0x06, 0x01, 0x00, 0x04, 0x0b, 0x08, 0x00, 0x00, 0x00, 0x00, 0x00
        /*0020*/ 	.byte	0x00, 0x00, 0x00, 0x00


//--------------------- .nv.info._ZN5flash32flash_fwd_splitkv_combine_kernelI23Flash_fwd_kernel_traitsILi96ELi64ELi128ELi4ELb0ELb0EN7cutlass6half_tE19Flash_kernel_traitsILi96ELi64ELi128ELi4ES3_EELi16ELi7ELb0EEEvNS_16Flash_fwd_paramsE --------------------------
	.section	.nv.info._ZN5flash32flash_fwd_splitkv_combine_kernelI23Flash_fwd_kernel_traitsILi96ELi64ELi128ELi4ELb0ELb0EN7cutlass6half_tE19Flash_kernel_traitsILi96ELi64ELi128ELi4ES3_EELi16ELi7ELb0EEEvNS_16Flash_fwd_paramsE,"",@"SHT_CUDA_INFO"
	.sectionflags	@""
	.align	4


	//----- nvinfo : EIATTR_CUDA_API_VERSION
	.align		4
        /*0000*/ 	.byte	0x04, 0x37
        /*0002*/ 	.short	(.L_1068 - .L_1067)
.L_1067:
        /*0004*/ 	.word	0x00000082


	//----- nvinfo : EIATTR_KPARAM_INFO
	.align		4
.L_1068:
        /*0008*/ 	.byte	0x04, 0x17
        /*000a*/ 	.short	(.L_1070 - .L_1069)
.L_1069:
        /*000c*/ 	.word	0x00000000
        /*0010*/ 	.short	0x0000
        /*0012*/ 	.short	0x0000
        /*0014*/ 	.byte	0x00, 0xf0, 0x41, 0x07


	//----- nvinfo : EIATTR_SPARSE_MMA_MASK
	.align		4
.L_1070:
        /*0018*/ 	.byte	0x03, 0x50
        /*001a*/ 	.short	0x0000


	//----- nvinfo : EIATTR_MAXREG_COUNT
	.align		4
        /*001c*/ 	.byte	0x03, 0x1b
        /*001e*/ 	.short	0x00ff


	//----- nvinfo : EIATTR_NUM_BARRIERS
	.align		4
        /*0020*/ 	.byte	0x02, 0x4c
        /*0022*/ 	.byte	0x01
	.zero		1


	//----- nvinfo : EIATTR_MERCURY_ISA_VERSION
	.align		4
        /*0024*/ 	.byte	0x03, 0x5f
        /*0026*/ 	.short	0x0101


	//----- nvinfo : EIATTR_COOP_GROUP_MASK_REGIDS
	.align		4
        /*0028*/ 	.byte	0x04, 0x29
        /*002a*/ 	.short	(.L_1072 - .L_1071)


	//   ....[0]....
.L_1071:
        /*002c*/ 	.word	0xffffffff


	//   ....[1]....
        /*0030*/ 	.word	0xffffffff


	//   ....[2]....
        /*0034*/ 	.word	0xffffffff


	//   ....[3]....
        /*0038*/ 	.word	0xffffffff


	//   ....[4]....
        /*003c*/ 	.word	0xffffffff


	//   ....[5]....
        /*0040*/ 	.word	0xffffffff


	//----- nvinfo : EIATTR_COOP_GROUP_INSTR_OFFSETS
	.align		4
.L_1072:
        /*0044*/ 	.byte	0x04, 0x28
        /*0046*/ 	.short	(.L_1074 - .L_1073)


	//   ....[0]....
.L_1073:
        /*0048*/ 	.word	0x000025d0


	//   ....[1]....
        /*004c*/ 	.word	0x00002610


	//   ....[2]....
        /*0050*/ 	.word	0x00002650


	//   ....[3]....
        /*0054*/ 	.word	0x00002c80


	//   ....[4]....
        /*0058*/ 	.word	0x00002d00


	//   ....[5]....
        /*005c*/ 	.word	0x00002df0


	//----- nvinfo : EIATTR_VRC_CTA_INIT_COUNT
	.align		4
.L_1074:
        /*0060*/ 	.byte	0x02, 0x4a
	.zero		1
	.zero		1


	//----- nvinfo : EIATTR_EXIT_INSTR_OFFSETS
	.align		4
        /*0064*/ 	.byte	0x04, 0x1c
        /*0066*/ 	.short	(.L_1076 - .L_1075)


	//   ....[0]....
.L_1075:
        /*0068*/ 	.word	0x00005480


	//   ....[1]....
        /*006c*/ 	.word	0x00005a30


	//   ....[2]....
        /*0070*/ 	.word	0x00005a50


	//----- nvinfo : EIATTR_CRS_STACK_SIZE
	.align		4
.L_1076:
        /*0074*/ 	.byte	0x04, 0x1e
        /*0076*/ 	.short	(.L_1078 - .L_1077)
.L_1077:
        /*0078*/ 	.word	0x00000000


	//----- nvinfo : EIATTR_CBANK_PARAM_SIZE
	.align		4
.L_1078:
        /*007c*/ 	.byte	0x03, 0x19
        /*007e*/ 	.short	0x01d0


	//----- nvinfo : EIATTR_PARAM_CBANK
	.align		4
        /*0080*/ 	.byte	0x04, 0x0a
        /*0082*/ 	.short	(.L_1080 - .L_1079)
	.align		4
.L_1079:
        /*0084*/ 	.word	index@(.nv.constant0._ZN5flash32flash_fwd_splitkv_combine_kernelI23Flash_fwd_kernel_traitsILi96ELi64ELi128ELi4ELb0ELb0EN7cutlass6half_tE19Flash_kernel_traitsILi96ELi64ELi128ELi4ES3_EELi16ELi7ELb0EEEvNS_16Flash_fwd_paramsE)
        /*0088*/ 	.short	0x0380
        /*008a*/ 	.short	0x01d0


	//----- nvinfo : EIATTR_SW_WAR
	.align		4
.L_1080:
        /*008c*/ 	.byte	0x04, 0x36
        /*008e*/ 	.short	(.L_1082 - .L_1081)
.L_1081:
        /*0090*/ 	.word	0x00000008
.L_1082:


//--------------------- .nv.info._ZN5flash32flash_fwd_splitkv_combine_kernelI23Flash_fwd_kernel_traitsILi96ELi64ELi128ELi4ELb0ELb0EN7cutlass6half_tE19Flash_kernel_traitsILi96ELi64ELi128ELi4ES3_EELi16ELi6ELb0EEEvNS_16Flash_fwd_paramsE --------------------------
	.section	.nv.info._ZN5flash32flash_fwd_splitkv_combine_kernelI23Flash_fwd_kernel_traitsILi96ELi64ELi128ELi4ELb0ELb0EN7cutlass6half_tE19Flash_kernel_traitsILi96ELi64ELi128ELi4ES3_EELi16ELi6ELb0EEEvNS_16Flash_fwd_paramsE,"",@"SHT_CUDA_INFO"
	.sectionflags	@""
	.align	4


	//----- nvinfo : EIATTR_CUDA_API_VERSION
	.align		4
        /*0000*/ 	.byte	0x04, 0x37
        /*0002*/ 	.short	(.L_1084 - .L_1083)
.L_1083:
        /*0004*/ 	.word	0x00000082


	//----- nvinfo : EIATTR_KPARAM_INFO
	.align		4
.L_1084:
        /*0008*/ 	.byte	0x04, 0x17
        /*000a*/ 	.short	(.L_1086 - .L_1085)
.L_1085:
        /*000c*/ 	.word	0x00000000
        /*0010*/ 	.short	0x0000
        /*0012*/ 	.short	0x0000
        /*0014*/ 	.byte	0x00, 0xf0, 0x41, 0x07


	//----- nvinfo : EIATTR_SPARSE_MMA_MASK
	.align		4
.L_1086:
        /*0018*/ 	.byte	0x03, 0x50
        /*001a*/ 	.short	0x0000


	//----- nvinfo : EIATTR_MAXREG_COUNT
	.align		4
        /*001c*/ 	.byte	0x03, 0x1b
        /*001e*/ 	.short	0x00ff


	//----- nvinfo : EIATTR_NUM_BARRIERS
	.align		4
        /*0020*/ 	.byte	0x02, 0x4c
        /*0022*/ 	.byte	0x01
	.zero		1


	//----- nvinfo : EIATTR_MERCURY_ISA_VERSION
	.align		4
        /*0024*/ 	.byte	0x03, 0x5f
        /*0026*/ 	.short	0x0101


	//----- nvinfo : EIATTR_COOP_GROUP_MASK_REGIDS
	.align		4
        /*0028*/ 	.byte	0x04, 0x29
        /*002a*/ 	.short	(.L_1088 - .L_1087)


	//   ....[0]....
.L_1087:
        /*002c*/ 	.word	0xffffffff


	//   ....[1]....
        /*0030*/ 	.word	0xffffffff


	//   ....[2]....
        /*0034*/ 	.word	0xffffffff


	//   ....[3]....
        /*0038*/ 	.word	0xffffffff


	//   ....[4]....
        /*003c*/ 	.word	0xffffffff


	//   ....[5]....
        /*0040*/ 	.word	0xffffffff


	//----- nvinfo : EIATTR_COOP_GROUP_INSTR_OFFSETS
	.align		4
.L_1088:
        /*0044*/ 	.byte	0x04, 0x28
        /*0046*/ 	.short	(.L_1090 - .L_1089)


	//   ....[0]....
.L_1089:
        /*0048*/ 	.word	0x00001f20


	//   ....[1]....
        /*004c*/ 	.word	0x00001fc0


	//   ....[2]....
        /*0050*/ 	.word	0x00002010


	//   ....[3]....
        /*0054*/ 	.word	0x00002350


	//   ....[4]....
        /*0058*/ 	.word	0x000023b0


	//   ....[5]....
        /*005c*/ 	.word	0x000024f0


	//----- nvinfo : EIATTR_VRC_CTA_INIT_COUNT
	.align		4
.L_1090:
        /*0060*/ 	.byte	0x02, 0x4a
	.zero		1
	.zero		1


	//----- nvinfo : EIATTR_EXIT_INSTR_OFFSETS
	.align		4
        /*0064*/ 	.byte	0x04, 0x1c
        /*0066*/ 	.short	(.L_1092 - .L_1091)


	//   ....[0]....
.L_1091:
        /*0068*/ 	.word	0x00004740


	//   ....[1]....
        /*006c*/ 	.word	0x00004d10


	//   ....[2]....
        /*0070*/ 	.word	0x00004d30


	//----- nvinfo : EIATTR_CRS_STACK_SIZE
	.align		4
.L_1092:
        /*0074*/ 	.byte	0x04, 0x1e
        /*0076*/ 	.short	(.L_1094 - .L_1093)
.L_1093:
        /*0078*/ 	.word	0x00000000


	//----- nvinfo : EIATTR_CBANK_PARAM_SIZE
	.align		4
.L_1094:
        /*007c*/ 	.byte	0x03, 0x19
        /*007e*/ 	.short	0x01d0


	//----- nvinfo : EIATTR_PARAM_CBANK
	.align		4
        /*0080*/ 	.byte	0x04, 0x0a
        /*0082*/ 	.short	(.L_1096 - .L_1095)
	.align		4
.L_1095:
        /*0084*/ 	.word	index@(.nv.constant0._ZN5flash32flash_fwd_splitkv_combine_kernelI23Flash_fwd_kernel_traitsILi96ELi64ELi128ELi4ELb0ELb0EN7cutlass6half_tE19Flash_kernel_traitsILi96ELi64ELi128ELi4ES3_EELi16ELi6ELb0EEEvNS_16Flash_fwd_paramsE)
        /*0088*/ 	.short	0x0380
        /*008a*/ 	.short	0x01d0


	//----- nvinfo : EIATTR_SW_WAR
	.align		4
.L_1096:
        /*008c*/ 	.byte	0x04, 0x36
        /*008e*/ 	.short	(.L_1098 - .L_1097)
.L_1097:
        /*0090*/ 	.word	0x00000008
.L_1098:


//--------------------- .nv.info._ZN5flash32flash_fwd_splitkv_combine_kernelI23Flash_fwd_kernel_traitsILi96ELi64ELi128ELi4ELb0ELb0EN7cutlass6half_tE19Flash_kernel_traitsILi96ELi64ELi128ELi4ES3_EELi16ELi5ELb0EEEvNS_16Flash_fwd_paramsE --------------------------
	.section	.nv.info._ZN5flash32flash_fwd_splitkv_combine_kernelI23Flash_fwd_kernel_traitsILi96ELi64ELi128ELi4ELb0ELb0EN7cutlass6half_tE19Flash_kernel_traitsILi96ELi64ELi128ELi4ES3_EELi16ELi5ELb0EEEvNS_16Flash_fwd_paramsE,"",@"SHT_CUDA_INFO"
	.sectionflags	@""
	.align	4


	//----- nvinfo : EIATTR_CUDA_API_VERSION
	.align		4
        /*0000*/ 	.byte	0x04, 0x37
        /*0002*/ 	.short	(.L_1100 - .L_1099)
.L_1099:
        /*0004*/ 	.word	0x00000082


	//----- nvinfo : EIATTR_KPARAM_INFO
	.align		4
.L_1100:
        /*0008*/ 	.byte	0x04, 0x17
        /*000a*/ 	.short	(.L_1102 - .L_1101)
.L_1101:
        /*000c*/ 	.word	0x00000000
        /*0010*/ 	.short	0x0000
        /*0012*/ 	.short	0x0000
        /*0014*/ 	.byte	0x00, 0xf0, 0x41, 0x07


	//----- nvinfo : EIATTR_SPARSE_MMA_MASK
	.align		4
.L_1102:
        /*0018*/ 	.byte	0x03, 0x50
        /*001a*/ 	.short	0x0000


	//----- nvinfo : EIATTR_MAXREG_COUNT
	.align		4
        /*001c*/ 	.byte	0x03, 0x1b
        /*001e*/ 	.short	0x00ff


	//----- nvinfo : EIATTR_NUM_BARRIERS
	.align		4
        /*0020*/ 	.byte	0x02, 0x4c
        /*0022*/ 	.byte	0x01
	.zero		1


	//----- nvinfo : EIATTR_MERCURY_ISA_VERSION
	.align		4
        /*0024*/ 	.byte	0x03, 0x5f
        /*0026*/ 	.short	0x0101


	//----- nvinfo : EIATTR_COOP_GROUP_MASK_REGIDS
	.align		4
        /*0028*/ 	.byte	0x04, 0x29
        /*002a*/ 	.short	(.L_1104 - .L_1103)


	//   ....[0]....
.L_1103:
        /*002c*/ 	.word	0xffffffff


	//   ....[1]....
        /*0030*/ 	.word	0xffffffff


	//   ....[2]....
        /*0034*/ 	.word	0xffffffff


	//   ....[3]....
        /*0038*/ 	.word	0xffffffff


	//   ....[4]....
        /*003c*/ 	.word	0xffffffff


	//   ....[5]....
        /*0040*/ 	.word	0xffffffff


	//----- nvinfo : EIATTR_COOP_GROUP_INSTR_OFFSETS
	.align		4
.L_1104:
        /*0044*/ 	.byte	0x04, 0x28
        /*0046*/ 	.short	(.L_1106 - .L_1105)


	//   ....[0]....
.L_1105:
        /*0048*/ 	.word	0x00001b30


	//   ....[1]....
        /*004c*/ 	.word	0x00001bb0


	//   ....[2]....
        /*0050*/ 	.word	0x00001c40


	//   ....[3]....
        /*0054*/ 	.word	0x00001e50


	//   ....[4]....
        /*0058*/ 	.word	0x00001f20


	//   ....[5]....
        /*005c*/ 	.word	0x00001fe0


	//----- nvinfo : EIATTR_VRC_CTA_INIT_COUNT
	.align		4
.L_1106:
        /*0060*/ 	.byte	0x02, 0x4a
	.zero		1
	.zero		1


	//----- nvinfo : EIATTR_EXIT_INSTR_OFFSETS
	.align		4
        /*0064*/ 	.byte	0x04, 0x1c
        /*0066*/ 	.short	(.L_1108 - .L_1107)


	//   ....[0]....
.L_1107:
        /*0068*/ 	.word	0x00003fb0


	//   ....[1]....
        /*006c*/ 	.word	0x00004510


	//   ....[2]....
        /*0070*/ 	.word	0x00004530


	//----- nvinfo : EIATTR_CRS_STACK_SIZE
	.align		4
.L_1108:
        /*0074*/ 	.byte	0x04, 0x1e
        /*0076*/ 	.short	(.L_1110 - .L_1109)
.L_1109:
        /*0078*/ 	.word	0x00000000


	//----- nvinfo : EIATTR_CBANK_PARAM_SIZE
	.align		4
.L_1110:
        /*007c*/ 	.byte	0x03, 0x19
        /*007e*/ 	.short	0x01d0


	//----- nvinfo : EIATTR_PARAM_CBANK
	.align		4
        /*0080*/ 	.byte	0x04, 0x0a
        /*0082*/ 	.short	(.L_1112 - .L_1111)
	.align		4
.L_1111:
        /*0084*/ 	.word	index@(.nv.constant0._ZN5flash32flash_fwd_splitkv_combine_kernelI23Flash_fwd_kernel_traitsILi96ELi64ELi128ELi4ELb0ELb0EN7cutlass6half_tE19Flash_kernel_traitsILi96ELi64ELi128ELi4ES3_EELi16ELi5ELb0EEEvNS_16Flash_fwd_paramsE)
        /*0088*/ 	.short	0x0380
        /*008a*/ 	.short	0x01d0


	//----- nvinfo : EIATTR_SW_WAR
	.align		4
.L_1112:
        /*008c*/ 	.byte	0x04, 0x36
        /*008e*/ 	.short	(.L_1114 - .L_1113)
.L_1113:
        /*0090*/ 	.word	0x00000008
.L_1114:


//--------------------- .nv.info._ZN5flash32flash_fwd_splitkv_combine_kernelI23Flash_fwd_kernel_traitsILi96ELi64ELi128ELi4ELb0ELb0EN7cutlass6half_tE19Flash_kernel_traitsILi96ELi64ELi128ELi4ES3_EELi16ELi4ELb0EEEvNS_16Flash_fwd_paramsE --------------------------
	.section	.nv.info._ZN5flash32flash_fwd_splitkv_combine_kernelI23Flash_fwd_kernel_traitsILi96ELi64ELi128ELi4ELb0ELb0EN7cutlass6half_tE19Flash_kernel_traitsILi96ELi64ELi128ELi4ES3_EELi16ELi4ELb0EEEvNS_16Flash_fwd_paramsE,"",@"SHT_CUDA_INFO"
	.sectionflags	@""
	.align	4


	//----- nvinfo : EIATTR_CUDA_API_VERSION
	.align		4
        /*0000*/ 	.byte	0x04, 0x37
        /*0002*/ 	.short	(.L_1116 - .L_1115)
.L_1115:
        /*0004*/ 	.word	0x00000082


	//----- nvinfo : EIATTR_KPARAM_INFO
	.align		4
.L_1116:
        /*0008*/ 	.byte	0x04, 0x17
        /*000a*/ 	.short	(.L_1118 - .L_1117)
.L_1117:
        /*000c*/ 	.word	0x00000000
        /*0010*/ 	.short	0x0000
        /*0012*/ 	.short	0x0000
        /*0014*/ 	.byte	0x00, 0xf0, 0x41, 0x07


	//----- nvinfo : EIATTR_SPARSE_MMA_MASK
	.align		4
.L_1118:
        /*0018*/ 	.byte	0x03, 0x50
        /*001a*/ 	.short	0x0000


	//----- nvinfo : EIATTR_MAXREG_COUNT
	.align		4
        /*001c*/ 	.byte	0x03, 0x1b
        /*001e*/ 	.short	0x00ff


	//----- nvinfo : EIATTR_NUM_BARRIERS
	.align		4
        /*0020*/ 	.byte	0x02, 0x4c
        /*0022*/ 	.byte	0x01
	.zero		1


	//----- nvinfo : EIATTR_MERCURY_ISA_VERSION
	.align		4
        /*0024*/ 	.byte	0x03, 0x5f
        /*0026*/ 	.short	0x0101


	//----- nvinfo : EIATTR_COOP_GROUP_MASK_REGIDS
	.align		4
        /*0028*/ 	.byte	0x04, 0x29
        /*002a*/ 	.short	(.L_1120 - .L_1119)


	//   ....[0]....
.L_1119:
        /*002c*/ 	.word	0xffffffff


	//   ....[1]....
        /*0030*/ 	.word	0xffffffff


	//   ....[2]....
        /*0034*/ 	.word	0xffffffff


	//   ....[3]....
        /*0038*/ 	.word	0xffffffff


	//   ....[4]....
        /*003c*/ 	.word	0xffffffff


	//   ....[5]....
        /*0040*/ 	.word	0xffffffff


	//----- nvinfo : EIATTR_COOP_GROUP_INSTR_OFFSETS
	.align		4
.L_1120:
        /*0044*/ 	.byte	0x04, 0x28
        /*0046*/ 	.short	(.L_1122 - .L_1121)


	//   ....[0]....
.L_1121:
        /*0048*/ 	.word	0x00001910


	//   ....[1]....
        /*004c*/ 	.word	0x00001980


	//   ....[2]....
        /*0050*/ 	.word	0x000019e0


	//   ....[3]....
        /*0054*/ 	.word	0x00001b60


	//   ....[4]....
        /*0058*/ 	.word	0x00001bd0


	//   ....[5]....
        /*005c*/ 	.word	0x00001ce0


	//----- nvinfo : EIATTR_VRC_CTA_INIT_COUNT
	.align		4
.L_1122:
        /*0060*/ 	.byte	0x02, 0x4a
	.zero		1
	.zero		1


	//----- nvinfo : EIATTR_EXIT_INSTR_OFFSETS
	.align		4
        /*0064*/ 	.byte	0x04, 0x1c
        /*0066*/ 	.short	(.L_1124 - .L_1123)


	//   ....[0]....
.L_1123:
        /*0068*/ 	.word	0x00003c70


	//   ....[1]....
        /*006c*/ 	.word	0x000041d0


	//   ....[2]....
        /*0070*/ 	.word	0x000041f0


	//----- nvinfo : EIATTR_CRS_STACK_SIZE
	.align		4
.L_1124:
        /*0074*/ 	.byte	0x04, 0x1e
        /*0076*/ 	.short	(.L_1126 - .L_1125)
.L_1125:
        /*0078*/ 	.word	0x00000000


	//----- nvinfo : EIATTR_CBANK_PARAM_SIZE
	.align		4
.L_1126:
        /*007c*/ 	.byte	0x03, 0x19
        /*007e*/ 	.short	0x01d0


	//----- nvinfo : EIATTR_PARAM_CBANK
	.align		4
        /*0080*/ 	.byte	0x04, 0x0a
        /*0082*/ 	.short	(.L_1128 - .L_1127)
	.align		4
.L_1127:
        /*0084*/ 	.word	index@(.nv.constant0._ZN5flash32flash_fwd_splitkv_combine_kernelI23Flash_fwd_kernel_traitsILi96ELi64ELi128ELi4ELb0ELb0EN7cutlass6half_tE19Flash_kernel_traitsILi96ELi64ELi128ELi4ES3_EELi16ELi4ELb0EEEvNS_16Flash_fwd_paramsE)
        /*0088*/ 	.short	0x0380
        /*008a*/ 	.short	0x01d0


	//----- nvinfo : EIATTR_SW_WAR
	.align		4
.L_1128:
        /*008c*/ 	.byte	0x04, 0x36
        /*008e*/ 	.short	(.L_1130 - .L_1129)
.L_1129:
        /*0090*/ 	.word	0x00000008
.L_1130:


//--------------------- .nv.info._ZN5flash32flash_fwd_splitkv_combine_kernelI23Flash_fwd_kernel_traitsILi96ELi64ELi128ELi4ELb0ELb0EN7cutlass6half_tE19Flash_kernel_traitsILi96ELi64ELi128ELi4ES3_EELi16ELi3ELb0EEEvNS_16Flash_fwd_paramsE --------------------------
	.section	.nv.info._ZN5flash32flash_fwd_splitkv_combine_kernelI23Flash_fwd_kernel_traitsILi96ELi64ELi128ELi4ELb0ELb0EN7cutlass6half_tE19Flash_kernel_traitsILi96ELi64ELi128ELi4ES3_EELi16ELi3ELb0EEEvNS_16Flash_fwd_paramsE,"",@"SHT_CUDA_INFO"
	.sectionflags	@""
	.align	4


	//----- nvinfo : EIATTR_CUDA_API_VERSION
	.align		4
        /*0000*/ 	.byte	0x04, 0x37
        /*0002*/ 	.short	(.L_1132 - .L_1131)
.L_1131:
        /*0004*/ 	.word	0x00000082


	//----- nvinfo : EIATTR_KPARAM_INFO
	.align		4
.L_1132:
        /*0008*/ 	.byte	0x04, 0x17
        /*000a*/ 	.short	(.L_1134 - .L_1133)
.L_1133:
        /*000c*/ 	.word	0x00000000
        /*0010*/ 	.short	0x0000
        /*0012*/ 	.short	0x0000
        /*0014*/ 	.byte	0x00, 0xf0, 0x41, 0x07


	//----- nvinfo : EIATTR_SPARSE_MMA_MASK
	.align		4
.L_1134:
        /*0018*/ 	.byte	0x03, 0x50
        /*001a*/ 	.short	0x0000


	//----- nvinfo : EIATTR_MAXREG_COUNT
	.align		4
        /*001c*/ 	.byte	0x03, 0x1b
        /*001e*/ 	.short	0x00ff


	//----- nvinfo : EIATTR_NUM_BARRIERS
	.align		4
        /*0020*/ 	.byte	0x02, 0x4c
        /*0022*/ 	.byte	0x01
	.zero		1


	//----- nvinfo : EIATTR_MERCURY_ISA_VERSION
	.align		4
        /*0024*/ 	.byte	0x03, 0x5f
        /*0026*/ 	.short	0x0101


	//----- nvinfo : EIATTR_COOP_GROUP_MASK_REGIDS
	.align		4
        /*0028*/ 	.byte	0x04, 0x29
        /*002a*/ 	.short	(.L_1136 - .L_1135)


	//   ....[0]....
.L_1135:
        /*002c*/ 	.word	0xffffffff


	//   ....[1]....
        /*0030*/ 	.word	0xffffffff


	//   ....[2]....
        /*0034*/ 	.word	0xffffffff


	//   ....[3]....
        /*0038*/ 	.word	0xffffffff


	//   ....[4]....
        /*003c*/ 	.word	0xffffffff


	//   ....[5]....
        /*0040*/ 	.word	0xffffffff


	//----- nvinfo : EIATTR_COOP_GROUP_INSTR_OFFSETS
	.align		4
.L_1136:
        /*0044*/ 	.byte	0x04, 0x28
        /*0046*/ 	.short	(.L_1138 - .L_1137)


	//   ....[0]....
.L_1137:
        /*0048*/ 	.word	0x00001a00


	//   ....[1]....
        /*004c*/ 	.word	0x00001a90


	//   ....[2]....
        /*0050*/ 	.word	0x00001ac0


	//   ....[3]....
        /*0054*/ 	.word	0x00001b30


	//   ....[4]....
        /*0058*/ 	.word	0x00001b70


	//   ....[5]....
        /*005c*/ 	.word	0x00001c50


	//----- nvinfo : EIATTR_VRC_CTA_INIT_COUNT
	.align		4
.L_1138:
        /*0060*/ 	.byte	0x02, 0x4a
	.zero		1
	.zero		1


	//----- nvinfo : EIATTR_EXIT_INSTR_OFFSETS
	.align		4
        /*0064*/ 	.byte	0x04, 0x1c
        /*0066*/ 	.short	(.L_1140 - .L_1139)


	//   ....[0]....
.L_1139:
        /*0068*/ 	.word	0x00003b50


	//   ....[1]....
        /*006c*/ 	.word	0x000040b0


	//   ....[2]....
        /*0070*/ 	.word	0x000040d0


	//----- nvinfo : EIATTR_CRS_STACK_SIZE
	.align		4
.L_1140:
        /*0074*/ 	.byte	0x04, 0x1e
        /*0076*/ 	.short	(.L_1142 - .L_1141)
.L_1141:
        /*0078*/ 	.word	0x00000000


	//----- nvinfo : EIATTR_CBANK_PARAM_SIZE
	.align		4
.L_1142:
        /*007c*/ 	.byte	0x03, 0x19
        /*007e*/ 	.short	0x01d0


	//----- nvinfo : EIATTR_PARAM_CBANK
	.align		4
        /*0080*/ 	.byte	0x04, 0x0a
        /*0082*/ 	.short	(.L_1144 - .L_1143)
	.align		4
.L_1143:
        /*0084*/ 	.word	index@(.nv.constant0._ZN5flash32flash_fwd_splitkv_combine_kernelI23Flash_fwd_kernel_traitsILi96ELi64ELi128ELi4ELb0ELb0EN7cutlass6half_tE19Flash_kernel_traitsILi96ELi64ELi128ELi4ES3_EELi16ELi3ELb0EEEvNS_16Flash_fwd_paramsE)
        /*0088*/ 	.short	0x0380
        /*008a*/ 	.short	0x01d0


	//----- nvinfo : EIATTR_SW_WAR
	.align		4
.L_1144:
        /*008c*/ 	.byte	0x04, 0x36
        /*008e*/ 	.short	(.L_1146 - .L_1145)
.L_1145:
        /*0090*/ 	.word	0x00000008
.L_1146:


//--------------------- .nv.info._ZN5flash32flash_fwd_splitkv_combine_kernelI23Flash_fwd_kernel_traitsILi96ELi64ELi128ELi4ELb0ELb0EN7cutlass6half_tE19Flash_kernel_traitsILi96ELi64ELi128ELi4ES3_EELi16ELi2ELb0EEEvNS_16Flash_fwd_paramsE --------------------------
	.section	.nv.info._ZN5flash32flash_fwd_splitkv_combine_kernelI23Flash_fwd_kernel_traitsILi96ELi64ELi128ELi4ELb0ELb0EN7cutlass6half_tE19Flash_kernel_traitsILi96ELi64ELi128ELi4ES3_EELi16ELi2ELb0EEEvNS_16Flash_fwd_paramsE,"",@"SHT_CUDA_INFO"
	.sectionflags	@""
	.align	4


	//----- nvinfo : EIATTR_CUDA_API_VERSION
	.align		4
        /*0000*/ 	.byte	0x04, 0x37
        /*0002*/ 	.short	(.L_1148 - .L_1147)
.L_1147:
        /*0004*/ 	.word	0x00000082


	//----- nvinfo : EIATTR_KPARAM_INFO
	.align		4
.L_1148:
        /*0008*/ 	.byte	0x04, 0x17
        /*000a*/ 	.short	(.L_1150 - .L_1149)
.L_1149:
        /*000c*/ 	.word	0x00000000
        /*0010*/ 	.short	0x0000
        /*0012*/ 	.short	0x0000
        /*0014*/ 	.byte	0x00, 0xf0, 0x41, 0x07


	//----- nvinfo : EIATTR_SPARSE_MMA_MASK
	.align		4
.L_1150:
        /*0018*/ 	.byte	0x03, 0x50
        /*001a*/ 	.short	0x0000


	//----- nvinfo : EIATTR_MAXREG_COUNT
	.align		4
        /*001c*/ 	.byte	0x03, 0x1b
        /*001e*/ 	.short	0x00ff


	//----- nvinfo : EIATTR_NUM_BARRIERS
	.align		4
        /*0020*/ 	.byte	0x02, 0x4c
        /*0022*/ 	.byte	0x01
	.zero		1


	//----- nvinfo : EIATTR_MERCURY_ISA_VERSION
	.align		4
        /*0024*/ 	.byte	0x03, 0x5f
        /*0026*/ 	.short	0x0101


	//----- nvinfo : EIATTR_COOP_GROUP_MASK_REGIDS
	.align		4
        /*0028*/ 	.byte	0x04, 0x29
        /*002a*/ 	.short	(.L_1152 - .L_1151)


	//   ....[0]....
.L_1151:
        /*002c*/ 	.word	0xffffffff


	//   ....[1]....
        /*0030*/ 	.word	0xffffffff


	//   ....[2]....
        /*0034*/ 	.word	0xffffffff


	//   ....[3]....
        /*0038*/ 	.word	0xffffffff


	//----- nvinfo : EIATTR_COOP_GROUP_INSTR_OFFSETS
	.align		4
.L_1152:
        /*003c*/ 	.byte	0x04, 0x28
        /*003e*/ 	.short	(.L_1154 - .L_1153)


	//   ....[0]....
.L_1153:
        /*0040*/ 	.word	0x00001a20


	//   ....[1]....
        /*0044*/ 	.word	0x00001a40


	//   ....[2]....
        /*0048*/ 	.word	0x00001ae0


	//   ....[3]....
        /*004c*/ 	.word	0x00001be0


	//----- nvinfo : EIATTR_VRC_CTA_INIT_COUNT
	.align		4
.L_1154:
        /*0050*/ 	.byte	0x02, 0x4a
	.zero		1
	.zero		1


	//----- nvinfo : EIATTR_EXIT_INSTR_OFFSETS
	.align		4
        /*0054*/ 	.byte	0x04, 0x1c
        /*0056*/ 	.short	(.L_1156 - .L_1155)


	//   ....[0]....
.L_1155:
        /*0058*/ 	.word	0x00003ae0


	//   ....[1]....
        /*005c*/ 	.word	0x00004040


	//   ....[2]....
        /*0060*/ 	.word	0x00004060


	//----- nvinfo : EIATTR_CRS_STACK_SIZE
	.align		4
.L_1156:
        /*0064*/ 	.byte	0x04, 0x1e
        /*0066*/ 	.short	(.L_1158 - .L_1157)
.L_1157:
        /*0068*/ 	.word	0x00000000


	//----- nvinfo : EIATTR_CBANK_PARAM_SIZE
	.align		4
.L_1158:
        /*006c*/ 	.byte	0x03, 0x19
        /*006e*/ 	.short	0x01d0


	//----- nvinfo : EIATTR_PARAM_CBANK
	.align		4
        /*0070*/ 	.byte	0x04, 0x0a
        /*0072*/ 	.short	(.L_1160 - .L_1159)
	.align		4
.L_1159:
        /*0074*/ 	.word	index@(.nv.constant0._ZN5flash32flash_fwd_splitkv_combine_kernelI23Flash_fwd_kernel_traitsILi96ELi64ELi128ELi4ELb0ELb0EN7cutlass6half_tE19Flash_kernel_traitsILi96ELi64ELi128ELi4ES3_EELi16ELi2ELb0EEEvNS_16Flash_fwd_paramsE)
        /*0078*/ 	.short	0x0380
        /*007a*/ 	.short	0x01d0


	//----- nvinfo : EIATTR_SW_WAR
	.align		4
.L_1160:
        /*007c*/ 	.byte	0x04, 0x36
        /*007e*/ 	.short	(.L_1162 - .L_1161)
.L_1161:
        /*0080*/ 	.word	0x00000008
.L_1162:


//--------------------- .nv.info._ZN5flash32flash_fwd_splitkv_combine_kernelI23Flash_fwd_kernel_traitsILi96ELi64ELi128ELi4ELb0ELb0EN7cutlass6half_tE19Flash_kernel_traitsILi96ELi64ELi128ELi4ES3_EELi16ELi1ELb0EEEvNS_16Flash_fwd_paramsE --------------------------
	.section	.nv.info._ZN5flash32flash_fwd_splitkv_combine_kernelI23Flash_fwd_kernel_traitsILi96ELi64ELi128ELi4ELb0ELb0EN7cutlass6half_tE19Flash_kernel_traitsILi96ELi64ELi128ELi4ES3_EELi16ELi1ELb0EEEvNS_16Flash_fwd_paramsE,"",@"SHT_CUDA_INFO"
	.sectionflags	@""
	.align	4


	//----- nvinfo : EIATTR_CUDA_API_VERSION
	.align		4
        /*0000*/ 	.byte	0x04, 0x37
        /*0002*/ 	.short	(.L_1164 - .L_1163)
.L_1163:
        /*0004*/ 	.word	0x00000082


	//----- nvinfo : EIATTR_KPARAM_INFO
	.align		4
.L_1164:
        /*0008*/ 	.byte	0x04, 0x17
        /*000a*/ 	.short	(.L_1166 - .L_1165)
.L_1165:
        /*000c*/ 	.word	0x00000000
        /*0010*/ 	.short	0x0000
        /*0012*/ 	.short	0x0000
        /*0014*/ 	.byte	0x00, 0xf0, 0x41, 0x07


	//----- nvinfo : EIATTR_SPARSE_MMA_MASK
	.align		4
.L_1166:
        /*0018*/ 	.byte	0x03, 0x50
        /*001a*/ 	.short	0x0000


	//----- nvinfo : EIATTR_MAXREG_COUNT
	.align		4
        /*001c*/ 	.byte	0x03, 0x1b
        /*001e*/ 	.short	0x00ff


	//----- nvinfo : EIATTR_NUM_BARRIERS
	.align		4
        /*0020*/ 	.byte	0x02, 0x4c
        /*0022*/ 	.byte	0x01
	.zero		1


	//----- nvinfo : EIATTR_MERCURY_ISA_VERSION
	.align		4
        /*0024*/ 	.byte	0x03, 0x5f
        /*0026*/ 	.short	0x0101


	//----- nvinfo : EIATTR_COOP_GROUP_MASK_REGIDS
	.align		4
        /*0028*/ 	.byte	0x04, 0x29
        /*002a*/ 	.short	(.L_1168 - .L_1167)


	//   ....[0]....
.L_1167:
        /*002c*/ 	.word	0xffffffff


	//   ....[1]....
        /*0030*/ 	.word	0xffffffff


	//----- nvinfo : EIATTR_COOP_GROUP_INSTR_OFFSETS
	.align		4
.L_1168:
        /*0034*/ 	.byte	0x04, 0x28
        /*0036*/ 	.short	(.L_1170 - .L_1169)


	//   ....[0]....
.L_1169:
        /*0038*/ 	.word	0x00001ab0


	//   ....[1]....
        /*003c*/ 	.word	0x00001cb0


	//----- nvinfo : EIATTR_VRC_CTA_INIT_COUNT
	.align		4
.L_1170:
        /*0040*/ 	.byte	0x02, 0x4a
	.zero		1
	.zero		1


	//----- nvinfo : EIATTR_EXIT_INSTR_OFFSETS
	.align		4
        /*0044*/ 	.byte	0x04, 0x1c
        /*0046*/ 	.short	(.L_1172 - .L_1171)


	//   ....[0]....
.L_1171:
        /*0048*/ 	.word	0x00003ab0


	//   ....[1]....
        /*004c*/ 	.word	0x00004010


	//   ....[2]....
        /*0050*/ 	.word	0x00004030


	//----- nvinfo : EIATTR_CRS_STACK_SIZE
	.align		4
.L_1172:
        /*0054*/ 	.byte	0x04, 0x1e
        /*0056*/ 	.short	(.L_1174 - .L_1173)
.L_1173:
        /*0058*/ 	.word	0x00000000


	//----- nvinfo : EIATTR_CBANK_PARAM_SIZE
	.align		4
.L_1174:
        /*005c*/ 	.byte	0x03, 0x19
        /*005e*/ 	.short	0x01d0


	//----- nvinfo : EIATTR_PARAM_CBANK
	.align		4
        /*0060*/ 	.byte	0x04, 0x0a
        /*0062*/ 	.short	(.L_1176 - .L_1175)
	.align		4
.L_1175:
        /*0064*/ 	.word	index@(.nv.constant0._ZN5flash32flash_fwd_splitkv_combine_kernelI23Flash_fwd_kernel_traitsILi96ELi64ELi128ELi4ELb0ELb0EN7cutlass6half_tE19Flash_kernel_traitsILi96ELi64ELi128ELi4ES3_EELi16ELi1ELb0EEEvNS_16Flash_fwd_paramsE)
        /*0068*/ 	.short	0x0380
        /*006a*/ 	.short	0x01d0


	//----- nvinfo : EIATTR_SW_WAR
	.align		4
.L_1176:
        /*006c*/ 	.byte	0x04, 0x36
        /*006e*/ 	.short	(.L_1178 - .L_1177)
.L_1177:
        /*0070*/ 	.word	0x00000008
.L_1178:


//--------------------- .nv.info._ZN5flash32flash_fwd_splitkv_combine_kernelI23Flash_fwd_kernel_traitsILi96ELi64ELi128ELi4ELb0ELb0EN7cutlass6half_tE19Flash_kernel_traitsILi96ELi64ELi128ELi4ES3_EELi16ELi7ELb1EEEvNS_16Flash_fwd_paramsE --------------------------
	.section	.nv.info._ZN5flash32flash_fwd_splitkv_combine_kernelI23Flash_fwd_kernel_traitsILi96ELi64ELi128ELi4ELb0ELb0EN7cutlass6half_tE19Flash_kernel_traitsILi96ELi64ELi128ELi4ES3_EELi16ELi7ELb1EEEvNS_16Flash_fwd_paramsE,"",@"SHT_CUDA_INFO"
	.sectionflags	@""
	.align	4


	//----- nvinfo : EIATTR_CUDA_API_VERSION
	.align		4
        /*0000*/ 	.byte	0x04, 0x37
        /*0002*/ 	.short	(.L_1180 - .L_1179)
.L_1179:
        /*0004*/ 	.word	0x00000082


	//----- nvinfo : EIATTR_KPARAM_INFO
	.align		4
.L_1180:
        /*0008*/ 	.byte	0x04, 0x17
        /*000a*/ 	.short	(.L_1182 - .L_1181)
.L_1181:
        /*000c*/ 	.word	0x00000000
        /*0010*/ 	.short	0x0000
        /*0012*/ 	.short	0x0000
        /*0014*/ 	.byte	0x00, 0xf0, 0x41, 0x07


	//----- nvinfo : EIATTR_SPARSE_MMA_MASK
	.align		4
.L_1182:
        /*0018*/ 	.byte	0x03, 0x50
        /*001a*/ 	.short	0x0000


	//----- nvinfo : EIATTR_MAXREG_COUNT
	.align		4
        /*001c*/ 	.byte	0x03, 0x1b
        /*001e*/ 	.short	0x00ff


	//----- nvinfo : EIATTR_NUM_BARRIERS
	.align		4
        /*0020*/ 	.byte	0x02, 0x4c
        /*0022*/ 	.byte	0x01
	.zero		1


	//----- nvinfo : EIATTR_MERCURY_ISA_VERSION
	.align		4
        /*0024*/ 	.byte	0x03, 0x5f
        /*0026*/ 	.short	0x0101


	//----- nvinfo : EIATTR_COOP_GROUP_MASK_REGIDS
	.align		4
        /*0028*/ 	.byte	0x04, 0x29
        /*002a*/ 	.short	(.L_1184 - .L_1183)


	//   ....[0]....
.L_1183:
        /*002c*/ 	.word	0xffffffff


	//   ....[1]....
        /*0030*/ 	.word	0xffffffff


	//   ....[2]....
        /*0034*/ 	.word	0xffffffff


	//   ....[3]....
        /*0038*/ 	.word	0xffffffff


	//   ....[4]....
        /*003c*/ 	.word	0xffffffff


	//   ....[5]....
        /*0040*/ 	.word	0xffffffff


	//----- nvinfo : EIATTR_COOP_GROUP_INSTR_OFFSETS
	.align		4
.L_1184:
        /*0044*/ 	.byte	0x04, 0x28
        /*0046*/ 	.short	(.L_1186 - .L_1185)


	//   ....[0]....
.L_1185:
        /*0048*/ 	.word	0x000025e0


	//   ....[1]....
        /*004c*/ 	.word	0x00002620


	//   ....[2]....
        /*0050*/ 	.word	0x00002660


	//   ....[3]....
        /*0054*/ 	.word	0x00002c90


	//   ....[4]....
        /*0058*/ 	.word	0x00002d40


	//   ....[5]....
        /*005c*/ 	.word	0x00002e20


	//----- nvinfo : EIATTR_VRC_CTA_INIT_COUNT
	.align		4
.L_1186:
        /*0060*/ 	.byte	0x02, 0x4a
	.zero		1
	.zero		1


	//----- nvinfo : EIATTR_EXIT_INSTR_OFFSETS
	.align		4
        /*0064*/ 	.byte	0x04, 0x1c
        /*0066*/ 	.short	(.L_1188 - .L_1187)


	//   ....[0]....
.L_1187:
        /*0068*/ 	.word	0x00005430


	//   ....[1]....
        /*006c*/ 	.word	0x00005990


	//----- nvinfo : EIATTR_CRS_STACK_SIZE
	.align		4
.L_1188:
        /*0070*/ 	.byte	0x04, 0x1e
        /*0072*/ 	.short	(.L_1190 - .L_1189)
.L_1189:
        /*0074*/ 	.word	0x00000000


	//----- nvinfo : EIATTR_CBANK_PARAM_SIZE
	.align		4
.L_1190:
        /*0078*/ 	.byte	0x03, 0x19
        /*007a*/ 	.short	0x01d0


	//----- nvinfo : EIATTR_PARAM_CBANK
	.align		4
        /*007c*/ 	.byte	0x04, 0x0a
        /*007e*/ 	.short	(.L_1192 - .L_1191)
	.align		4
.L_1191:
        /*0080*/ 	.word	index@(.nv.constant0._ZN5flash32flash_fwd_splitkv_combine_kernelI23Flash_fwd_kernel_traitsILi96ELi64ELi128ELi4ELb0ELb0EN7cutlass6half_tE19Flash_kernel_traitsILi96ELi64ELi128ELi4ES3_EELi16ELi7ELb1EEEvNS_16Flash_fwd_paramsE)
        /*0084*/ 	.short	0x0380
        /*0086*/ 	.short	0x01d0


	//----- nvinfo : EIATTR_SW_WAR
	.align		4
.L_1192:
        /*0088*/ 	.byte	0x04, 0x36
        /*008a*/ 	.short	(.L_1194 - .L_1193)
.L_1193:
        /*008c*/ 	.word	0x00000008
.L_1194:


//--------------------- .nv.info._ZN5flash32flash_fwd_splitkv_combine_kernelI23Flash_fwd_kernel_traitsILi96ELi64ELi128ELi4ELb0ELb0EN7cutlass6half_tE19Flash_kernel_traitsILi96ELi64ELi128ELi4ES3_EELi16ELi6ELb1EEEvNS_16Flash_fwd_paramsE --------------------------
	.section	.nv.info._ZN5flash32flash_fwd_splitkv_combine_kernelI23Flash_fwd_kernel_traitsILi96ELi64ELi128ELi4ELb0ELb0EN7cutlass6half_tE19Flash_kernel_traitsILi96ELi64ELi128ELi4ES3_EELi16ELi6ELb1EEEvNS_16Flash_fwd_paramsE,"",@"SHT_CUDA_INFO"
	.sectionflags	@""
	.align	4


	//----- nvinfo : EIATTR_CUDA_API_VERSION
	.align		4
        /*0000*/ 	.byte	0x04, 0x37
        /*0002*/ 	.short	(.L_1196 - .L_1195)
.L_1195:
        /*0004*/ 	.word	0x00000082


	//----- nvinfo : EIATTR_KPARAM_INFO
	.align		4
.L_1196:
        /*0008*/ 	.byte	0x04, 0x17
        /*000a*/ 	.short	(.L_1198 - .L_1197)
.L_1197:
        /*000c*/ 	.word	0x00000000
        /*0010*/ 	.short	0x0000
        /*0012*/ 	.short	0x0000
        /*0014*/ 	.byte	0x00, 0xf0, 0x41, 0x07


	//----- nvinfo : EIATTR_SPARSE_MMA_MASK
	.align		4
.L_1198:
        /*0018*/ 	.byte	0x03, 0x50
        /*001a*/ 	.short	0x0000


	//----- nvinfo : EIATTR_MAXREG_COUNT
	.align		4
        /*001c*/ 	.byte	0x03, 0x1b
        /*001e*/ 	.short	0x00ff


	//----- nvinfo : EIATTR_NUM_BARRIERS
	.align		4
        /*0020*/ 	.byte	0x02, 0x4c
        /*0022*/ 	.byte	0x01
	.zero		1


	//----- nvinfo : EIATTR_MERCURY_ISA_VERSION
	.align		4
        /*0024*/ 	.byte	0x03, 0x5f
        /*0026*/ 	.short	0x0101


	//----- nvinfo : EIATTR_COOP_GROUP_MASK_REGIDS
	.align		4
        /*0028*/ 	.byte	0x04, 0x29
        /*002a*/ 	.short	(.L_1200 - .L_1199)


	//   ....[0]....
.L_1199:
        /*002c*/ 	.word	0xffffffff


	//   ....[1]....
        /*0030*/ 	.word	0xffffffff


	//   ....[2]....
        /*0034*/ 	.word	0xffffffff


	//   ....[3]....
        /*0038*/ 	.word	0xffffffff


	//   ....[4]....
        /*003c*/ 	.word	0xffffffff


	//   ....[5]....
        /*0040*/ 	.word	0xffffffff


	//----- nvinfo : EIATTR_COOP_GROUP_INSTR_OFFSETS
	.align		4
.L_1200:
        /*0044*/ 	.byte	0x04, 0x28
        /*0046*/ 	.short	(.L_1202 - .L_1201)


	//   ....[0]....
.L_1201:
        /*0048*/ 	.word	0x00001ec0


	//   ....[1]....
        /*004c*/ 	.word	0x00001f70


	//   ....[2]....
        /*0050*/ 	.word	0x00001fe0


	//   ....[3]....
        /*0054*/ 	.word	0x00002330


	//   ....[4]....
        /*0058*/ 	.word	0x00002350


	//   ....[5]....
        /*005c*/ 	.word	0x00002390


	//----- nvinfo : EIATTR_VRC_CTA_INIT_COUNT
	.align		4
.L_1202:
        /*0060*/ 	.byte	0x02, 0x4a
	.zero		1
	.zero		1


	//----- nvinfo : EIATTR_EXIT_INSTR_OFFSETS
	.align		4
        /*0064*/ 	.byte	0x04, 0x1c
        /*0066*/ 	.short	(.L_1204 - .L_1203)


	//   ....[0]....
.L_1203:
        /*0068*/ 	.word	0x00004590


	//   ....[1]....
        /*006c*/ 	.word	0x00004af0


	//----- nvinfo : EIATTR_CRS_STACK_SIZE
	.align		4
.L_1204:
        /*0070*/ 	.byte	0x04, 0x1e
        /*0072*/ 	.short	(.L_1206 - .L_1205)
.L_1205:
        /*0074*/ 	.word	0x00000000


	//----- nvinfo : EIATTR_CBANK_PARAM_SIZE
	.align		4
.L_1206:
        /*0078*/ 	.byte	0x03, 0x19
        /*007a*/ 	.short	0x01d0


	//----- nvinfo : EIATTR_PARAM_CBANK
	.align		4
        /*007c*/ 	.byte	0x04, 0x0a
        /*007e*/ 	.short	(.L_1208 - .L_1207)
	.align		4
.L_1207:
        /*0080*/ 	.word	index@(.nv.constant0._ZN5flash32flash_fwd_splitkv_combine_kernelI23Flash_fwd_kernel_traitsILi96ELi64ELi128ELi4ELb0ELb0EN7cutlass6half_tE19Flash_kernel_traitsILi96ELi64ELi128ELi4ES3_EELi16ELi6ELb1EEEvNS_16Flash_fwd_paramsE)
        /*0084*/ 	.short	0x0380
        /*0086*/ 	.short	0x01d0


	//----- nvinfo : EIATTR_SW_WAR
	.align		4
.L_1208:
        /*0088*/ 	.byte	0x04, 0x36
        /*008a*/ 	.short	(.L_1210 - .L_1209)
.L_1209:
        /*008c*/ 	.word	0x00000008
.L_1210:


//--------------------- .nv.info._ZN5flash32flash_fwd_splitkv_combine_kernelI23Flash_fwd_kernel_traitsILi96ELi64ELi128ELi4ELb0ELb0EN7cutlass6half_tE19Flash_kernel_traitsILi96ELi64ELi128ELi4ES3_EELi16ELi5ELb1EEEvNS_16Flash_fwd_paramsE --------------------------
	.section	.nv.info._ZN5flash32flash_fwd_splitkv_combine_kernelI23Flash_fwd_kernel_traitsILi96ELi64ELi128ELi4ELb0ELb0EN7cutlass6half_tE19Flash_kernel_traitsILi96ELi64ELi128ELi4ES3_EELi16ELi5ELb1EEEvNS_16Flash_fwd_paramsE,"",@"SHT_CUDA_INFO"
	.sectionflags	@""
	.align	4


	//----- nvinfo : EIATTR_CUDA_API_VERSION
	.align		4
        /*0000*/ 	.byte	0x04, 0x37
        /*0002*/ 	.short	(.L_1212 - .L_1211)
.L_1211:
        /*0004*/ 	.word	0x00000082


	//----- nvinfo : EIATTR_KPARAM_INFO
	.align		4
.L_1212:
        /*0008*/ 	.byte	0x04, 0x17
        /*000a*/ 	.short	(.L_1214 - .L_1213)
.L_1213:
        /*000c*/ 	.word	0x00000000
        /*0010*/ 	.short	0x0000
        /*0012*/ 	.short	0x0000
        /*0014*/ 	.byte	0x00, 0xf0, 0x41, 0x07


	//----- nvinfo : EIATTR_SPARSE_MMA_MASK
	.align		4
.L_1214:
        /*0018*/ 	.byte	0x03, 0x50
        /*001a*/ 	.short	0x0000


	//----- nvinfo : EIATTR_MAXREG_COUNT
	.align		4
        /*001c*/ 	.byte	0x03, 0x1b
        /*001e*/ 	.short	0x00ff


	//----- nvinfo : EIATTR_NUM_BARRIERS
	.align		4
        /*0020*/ 	.byte	0x02, 0x4c
        /*0022*/ 	.byte	0x01
	.zero		1


	//----- nvinfo : EIATTR_MERCURY_ISA_VERSION
	.align		4
        /*0024*/ 	.byte	0x03, 0x5f
        /*0026*/ 	.short	0x0101


	//----- nvinfo : EIATTR_COOP_GROUP_MASK_REGIDS
	.align		4
        /*0028*/ 	.byte	0x04, 0x29
        /*002a*/ 	.short	(.L_1216 - .L_1215)


	//   ....[0]....
.L_1215:
        /*002c*/ 	.word	0xffffffff


	//   ....[1]....
        /*0030*/ 	.word	0xffffffff


	//   ....[2]....
        /*0034*/ 	.word	0xffffffff


	//   ....[3]....
        /*0038*/ 	.word	0xffffffff


	//   ....[4]....
        /*003c*/ 	.word	0xffffffff


	//   ....[5]....
        /*0040*/ 	.word	0xffffffff


	//----- nvinfo : EIATTR_COOP_GROUP_INSTR_OFFSETS
	.align		4
.L_1216:
        /*0044*/ 	.byte	0x04, 0x28
        /*0046*/ 	.short	(.L_1218 - .L_1217)


	//   ....[0]....
.L_1217:
        /*0048*/ 	.word	0x00001a00


	//   ....[1]....
        /*004c*/ 	.word	0x00001a90


	//   ....[2]....
        /*0050*/ 	.word	0x00001ae0


	//   ....[3]....
        /*0054*/ 	.word	0x00001d00


	//   ....[4]....
        /*0058*/ 	.word	0x00001d70


	//   ....[5]....
        /*005c*/ 	.word	0x00001e90


	//----- nvinfo : EIATTR_VRC_CTA_INIT_COUNT
	.align		4
.L_1218:
        /*0060*/ 	.byte	0x02, 0x4a
	.zero		1
	.zero		1


	//----- nvinfo : EIATTR_EXIT_INSTR_OFFSETS
	.align		4
        /*0064*/ 	.byte	0x04, 0x1c
        /*0066*/ 	.short	(.L_1220 - .L_1219)


	//   ....[0]....
.L_1219:
        /*0068*/ 	.word	0x00003ef0


	//   ....[1]....
        /*006c*/ 	.word	0x00004430


	//----- nvinfo : EIATTR_CRS_STACK_SIZE
	.align		4
.L_1220:
        /*0070*/ 	.byte	0x04, 0x1e
        /*0072*/ 	.short	(.L_1222 - .L_1221)
.L_1221:
        /*0074*/ 	.word	0x00000000


	//----- nvinfo : EIATTR_CBANK_PARAM_SIZE
	.align		4
.L_1222:
        /*0078*/ 	.byte	0x03, 0x19
        /*007a*/ 	.short	0x01d0


	//----- nvinfo : EIATTR_PARAM_CBANK
	.align		4
        /*007c*/ 	.byte	0x04, 0x0a
        /*007e*/ 	.short	(.L_1224 - .L_1223)
	.align		4
.L_1223:
        /*0080*/ 	.word	index@(.nv.constant0._ZN5flash32flash_fwd_splitkv_combine_kernelI23Flash_fwd_kernel_traitsILi96ELi64ELi128ELi4ELb0ELb0EN7cutlass6half_tE19Flash_kernel_traitsILi96ELi64ELi128ELi4ES3_EELi16ELi5ELb1EEEvNS_16Flash_fwd_paramsE)
        /*0084*/ 	.short	0x0380
        /*0086*/ 	.short	0x01d0


	//----- nvinfo : EIATTR_SW_WAR
	.align		4
.L_1224:
        /*0088*/ 	.byte	0x04, 0x36
        /*008a*/ 	.short	(.L_1226 - .L_1225)
.L_1225:
        /*008c*/ 	.word	0x00000008
.L_1226:


//--------------------- .nv.info._ZN5flash32flash_fwd_splitkv_combine_kernelI23Flash_fwd_kernel_traitsILi96ELi64ELi128ELi4ELb0ELb0EN7cutlass6half_tE19Flash_kernel_traitsILi96ELi64ELi128ELi4ES3_EELi16ELi4ELb1EEEvNS_16Flash_fwd_paramsE --------------------------
	.section	.nv.info._ZN5flash32flash_fwd_splitkv_combine_kernelI23Flash_fwd_kernel_traitsILi96ELi64ELi128ELi4ELb0ELb0EN7cutlass6half_tE19Flash_kernel_traitsILi96ELi64ELi128ELi4ES3_EELi16ELi4ELb1EEEvNS_16Flash_fwd_paramsE,"",@"SHT_CUDA_INFO"
	.sectionflags	@""
	.align	4


	//----- nvinfo : EIATTR_CUDA_API_VERSION
	.align		4
        /*0000*/ 	.byte	0x04, 0x37
        /*0002*/ 	.short	(.L_1228 - .L_1227)
.L_1227:
        /*0004*/ 	.word	0x00000082


	//----- nvinfo : EIATTR_KPARAM_INFO
	.align		4
.L_1228:
        /*0008*/ 	.byte	0x04, 0x17
        /*000a*/ 	.short	(.L_1230 - .L_1229)
.L_1229:
        /*000c*/ 	.word	0x00000000
        /*0010*/ 	.short	0x0000
        /*0012*/ 	.short	0x0000
        /*0014*/ 	.byte	0x00, 0xf0, 0x41, 0x07


	//----- nvinfo : EIATTR_SPARSE_MMA_MASK
	.align		4
.L_1230:
        /*0018*/ 	.byte	0x03, 0x50
        /*001a*/ 	.short	0x0000


	//----- nvinfo : EIATTR_MAXREG_COUNT
	.align		4
        /*001c*/ 	.byte	0x03, 0x1b
        /*001e*/ 	.short	0x00ff


	//----- nvinfo : EIATTR_NUM_BARRIERS
	.align		4
        /*0020*/ 	.byte	0x02, 0x4c
        /*0022*/ 	.byte	0x01
	.zero		1


	//----- nvinfo : EIATTR_MERCURY_ISA_VERSION
	.align		4
        /*0024*/ 	.byte	0x03, 0x5f
        /*0026*/ 	.short	0x0101


	//----- nvinfo : EIATTR_COOP_GROUP_MASK_REGIDS
	.align		4
        /*0028*/ 	.byte	0x04, 0x29
        /*002a*/ 	.short	(.L_1232 - .L_1231)


	//   ....[0]....
.L_1231:
        /*002c*/ 	.word	0xffffffff


	//   ....[1]....
        /*0030*/ 	.word	0xffffffff


	//   ....[2]....
        /*0034*/ 	.word	0xffffffff


	//   ....[3]....
        /*0038*/ 	.word	0xffffffff


	//   ....[4]....
        /*003c*/ 	.word	0xffffffff


	//   ....[5]....
        /*0040*/ 	.word	0xffffffff


	//----- nvinfo : EIATTR_COOP_GROUP_INSTR_OFFSETS
	.align		4
.L_1232:
        /*0044*/ 	.byte	0x04, 0x28
        /*0046*/ 	.short	(.L_1234 - .L_1233)


	//   ....[0]....
.L_1233:
        /*0048*/ 	.word	0x00001910


	//   ....[1]....
        /*004c*/ 	.word	0x00001980


	//   ....[2]....
        /*0050*/ 	.word	0x000019e0


	//   ....[3]....
        /*0054*/ 	.word	0x00001b60


	//   ....[4]....
        /*0058*/ 	.word	0x00001bd0


	//   ....[5]....
        /*005c*/ 	.word	0x00001ce0


	//----- nvinfo : EIATTR_VRC_CTA_INIT_COUNT
	.align		4
.L_1234:
        /*0060*/ 	.byte	0x02, 0x4a
	.zero		1
	.zero		1


	//----- nvinfo : EIATTR_EXIT_INSTR_OFFSETS
	.align		4
        /*0064*/ 	.byte	0x04, 0x1c
        /*0066*/ 	.short	(.L_1236 - .L_1235)


	//   ....[0]....
.L_1235:
        /*0068*/ 	.word	0x00003d20


	//   ....[1]....
        /*006c*/ 	.word	0x00004260


	//----- nvinfo : EIATTR_CRS_STACK_SIZE
	.align		4
.L_1236:
        /*0070*/ 	.byte	0x04, 0x1e
        /*0072*/ 	.short	(.L_1238 - .L_1237)
.L_1237:
        /*0074*/ 	.word	0x00000000


	//----- nvinfo : EIATTR_CBANK_PARAM_SIZE
	.align		4
.L_1238:
        /*0078*/ 	.byte	0x03, 0x19
        /*007a*/ 	.short	0x01d0


	//----- nvinfo : EIATTR_PARAM_CBANK
	.align		4
        /*007c*/ 	.byte	0x04, 0x0a
        /*007e*/ 	.short	(.L_1240 - .L_1239)
	.align		4
.L_1239:
        /*0080*/ 	.word	index@(.nv.constant0._ZN5flash32flash_fwd_splitkv_combine_kernelI23Flash_fwd_kernel_traitsILi96ELi64ELi128ELi4ELb0ELb0EN7cutlass6half_tE19Flash_kernel_traitsILi96ELi64ELi128ELi4ES3_EELi16ELi4ELb1EEEvNS_16Flash_fwd_paramsE)
        /*0084*/ 	.short	0x0380
        /*0086*/ 	.short	0x01d0


	//----- nvinfo : EIATTR_SW_WAR
	.align		4
.L_1240:
        /*0088*/ 	.byte	0x04, 0x36
        /*008a*/ 	.short	(.L_1242 - .L_1241)
.L_1241:
        /*008c*/ 	.word	0x00000008
.L_1242:


//--------------------- .nv.info._ZN5flash32flash_fwd_splitkv_combine_kernelI23Flash_fwd_kernel_traitsILi96ELi64ELi128ELi4ELb0ELb0EN7cutlass6half_tE19Flash_kernel_traitsILi96ELi64ELi128ELi4ES3_EELi16ELi3ELb1EEEvNS_16Flash_fwd_paramsE --------------------------
	.section	.nv.info._ZN5flash32flash_fwd_splitkv_combine_kernelI23Flash_fwd_kernel_traitsILi96ELi64ELi128ELi4ELb0ELb0EN7cutlass6half_tE19Flash_kernel_traitsILi96ELi64ELi128ELi4ES3_EELi16ELi3ELb1EEEvNS_16Flash_fwd_paramsE,"",@"SHT_CUDA_INFO"
	.sectionflags	@""
	.align	4


	//----- nvinfo : EIATTR_CUDA_API_VERSION
	.align		4
        /*0000*/ 	.byte	0x04, 0x37
        /*0002*/ 	.short	(.L_1244 - .L_1243)
.L_1243:
        /*0004*/ 	.word	0x00000082


	//----- nvinfo : EIATTR_KPARAM_INFO
	.align		4
.L_1244:
        /*0008*/ 	.byte	0x04, 0x17
        /*000a*/ 	.short	(.L_1246 - .L_1245)
.L_1245:
        /*000c*/ 	.word	0x00000000
        /*0010*/ 	.short	0x0000
        /*0012*/ 	.short	0x0000
        /*0014*/ 	.byte	0x00, 0xf0, 0x41, 0x07


	//----- nvinfo : EIATTR_SPARSE_MMA_MASK
	.align		4
.L_1246:
        /*0018*/ 	.byte	0x03, 0x50
        /*001a*/ 	.short	0x0000


	//----- nvinfo : EIATTR_MAXREG_COUNT
	.align		4
        /*001c*/ 	.byte	0x03, 0x1b
        /*001e*/ 	.short	0x00ff


	//----- nvinfo : EIATTR_NUM_BARRIERS
	.align		4
        /*0020*/ 	.byte	0x02, 0x4c
        /*0022*/ 	.byte	0x01
	.zero		1


	//----- nvinfo : EIATTR_MERCURY_ISA_VERSION
	.align		4
        /*0024*/ 	.byte	0x03, 0x5f
        /*0026*/ 	.short	0x0101


	//----- nvinfo : EIATTR_COOP_GROUP_MASK_REGIDS
	.align		4
        /*0028*/ 	.byte	0x04, 0x29
        /*002a*/ 	.short	(.L_1248 - .L_1247)


	//   ....[0]....
.L_1247:
        /*002c*/ 	.word	0xffffffff


	//   ....[1]....
        /*0030*/ 	.word	0xffffffff


	//   ....[2]....
        /*0034*/ 	.word	0xffffffff


	//   ....[3]....
        /*0038*/ 	.word	0xffffffff


	//   ....[4]....
        /*003c*/ 	.word	0xffffffff


	//   ....[5]....
        /*0040*/ 	.word	0xffffffff


	//----- nvinfo : EIATTR_COOP_GROUP_INSTR_OFFSETS
	.align		4
.L_1248:
        /*0044*/ 	.byte	0x04, 0x28
        /*0046*/ 	.short	(.L_1250 - .L_1249)


	//   ....[0]....
.L_1249:
        /*0048*/ 	.word	0x000019f0


	//   ....[1]....
        /*004c*/ 	.word	0x00001a40


	//   ....[2]....
        /*0050*/ 	.word	0x00001a70


	//   ....[3]....
        /*0054*/ 	.word	0x00001ba0


	//   ....[4]....
        /*0058*/ 	.word	0x00001bd0


	//   ....[5]....
        /*005c*/ 	.word	0x00001ca0


	//----- nvinfo : EIATTR_VRC_CTA_INIT_COUNT
	.align		4
.L_1250:
        /*0060*/ 	.byte	0x02, 0x4a
	.zero		1
	.zero		1


	//----- nvinfo : EIATTR_EXIT_INSTR_OFFSETS
	.align		4
        /*0064*/ 	.byte	0x04, 0x1c
        /*0066*/ 	.short	(.L_1252 - .L_1251)


	//   ....[0]....
.L_1251:
        /*0068*/ 	.word	0x00003b70


	//   ....[1]....
        /*006c*/ 	.word	0x000040b0


	//----- nvinfo : EIATTR_CRS_STACK_SIZE
	.align		4
.L_1252:
        /*0070*/ 	.byte	0x04, 0x1e
        /*0072*/ 	.short	(.L_1254 - .L_1253)
.L_1253:
        /*0074*/ 	.word	0x00000000


	//----- nvinfo : EIATTR_CBANK_PARAM_SIZE
	.align		4
.L_1254:
        /*0078*/ 	.byte	0x03, 0x19
        /*007a*/ 	.short	0x01d0


	//----- nvinfo : EIATTR_PARAM_CBANK
	.align		4
        /*007c*/ 	.byte	0x04, 0x0a
        /*007e*/ 	.short	(.L_1256 - .L_1255)
	.align		4
.L_1255:
        /*0080*/ 	.word	index@(.nv.constant0._ZN5flash32flash_fwd_splitkv_combine_kernelI23Flash_fwd_kernel_traitsILi96ELi64ELi128ELi4ELb0ELb0EN7cutlass6half_tE19Flash_kernel_traitsILi96ELi64ELi128ELi4ES3_EELi16ELi3ELb1EEEvNS_16Flash_fwd_paramsE)
        /*0084*/ 	.short	0x0380
        /*0086*/ 	.short	0x01d0


	//----- nvinfo : EIATTR_SW_WAR
	.align		4
.L_1256:
        /*0088*/ 	.byte	0x04, 0x36
        /*008a*/ 	.short	(.L_1258 - .L_1257)
.L_1257:
        /*008c*/ 	.word	0x00000008
.L_1258:


//--------------------- .nv.info._ZN5flash32flash_fwd_splitkv_combine_kernelI23Flash_fwd_kernel_traitsILi96ELi64ELi128ELi4ELb0ELb0EN7cutlass6half_tE19Flash_kernel_traitsILi96ELi64ELi128ELi4ES3_EELi16ELi2ELb1EEEvNS_16Flash_fwd_paramsE --------------------------
	.section	.nv.info._ZN5flash32flash_fwd_splitkv_combine_kernelI23Flash_fwd_kernel_traitsILi96ELi64ELi128ELi4ELb0ELb0EN7cutlass6half_tE19Flash_kernel_traitsILi96ELi64ELi128ELi4ES3_EELi16ELi2ELb1EEEvNS_16Flash_fwd_paramsE,"",@"SHT_CUDA_INFO"
	.sectionflags	@""
	.align	4


	//----- nvinfo : EIATTR_CUDA_API_VERSION
	.align		4
        /*0000*/ 	.byte	0x04, 0x37
        /*0002*/ 	.short	(.L_1260 - .L_1259)
.L_1259:
        /*0004*/ 	.word	0x00000082


	//----- nvinfo : EIATTR_KPARAM_INFO
	.align		4
.L_1260:
        /*0008*/ 	.byte	0x04, 0x17
        /*000a*/ 	.short	(.L_1262 - .L_1261)
.L_1261:
        /*000c*/ 	.word	0x00000000
        /*0010*/ 	.short	0x0000
        /*0012*/ 	.short	0x0000
        /*0014*/ 	.byte	0x00, 0xf0, 0x41, 0x07


	//----- nvinfo : EIATTR_SPARSE_MMA_MASK
	.align		4
.L_1262:
        /*0018*/ 	.byte	0x03, 0x50
        /*001a*/ 	.short	0x0000


	//----- nvinfo : EIATTR_MAXREG_COUNT
	.align		4
        /*001c*/ 	.byte	0x03, 0x1b
        /*001e*/ 	.short	0x00ff


	//----- nvinfo : EIATTR_NUM_BARRIERS
	.align		4
        /*0020*/ 	.byte	0x02, 0x4c
        /*0022*/ 	.byte	0x01
	.zero		1


	//----- nvinfo : EIATTR_MERCURY_ISA_VERSION
	.align		4
        /*0024*/ 	.byte	0x03, 0x5f
        /*0026*/ 	.short	0x0101


	//----- nvinfo : EIATTR_COOP_GROUP_MASK_REGIDS
	.align		4
        /*0028*/ 	.byte	0x04, 0x29
        /*002a*/ 	.short	(.L_1264 - .L_1263)


	//   ....[0]....
.L_1263:
        /*002c*/ 	.word	0xffffffff


	//   ....[1]....
        /*0030*/ 	.word	0xffffffff


	//   ....[2]....
        /*0034*/ 	.word	0xffffffff


	//   ....[3]....
        /*0038*/ 	.word	0xffffffff


	//----- nvinfo : EIATTR_COOP_GROUP_INSTR_OFFSETS
	.align		4
.L_1264:
        /*003c*/ 	.byte	0x04, 0x28
        /*003e*/ 	.short	(.L_1266 - .L_1265)


	//   ....[0]....
.L_1265:
        /*0040*/ 	.word	0x000019b0


	//   ....[1]....
        /*0044*/ 	.word	0x00001a00


	//   ....[2]....
        /*0048*/ 	.word	0x00001ac0


	//   ....[3]....
        /*004c*/ 	.word	0x00001bb0


	//----- nvinfo : EIATTR_VRC_CTA_INIT_COUNT
	.align		4
.L_1266:
        /*0050*/ 	.byte	0x02, 0x4a
	.zero		1
	.zero		1


	//----- nvinfo : EIATTR_EXIT_INSTR_OFFSETS
	.align		4
        /*0054*/ 	.byte	0x04, 0x1c
        /*0056*/ 	.short	(.L_1268 - .L_1267)


	//   ....[0]....
.L_1267:
        /*0058*/ 	.word	0x00003b30


	//   ....[1]....
        /*005c*/ 	.word	0x00004060


	//----- nvinfo : EIATTR_CRS_STACK_SIZE
	.align		4
.L_1268:
        /*0060*/ 	.byte	0x04, 0x1e
        /*0062*/ 	.short	(.L_1270 - .L_1269)
.L_1269:
        /*0064*/ 	.word	0x00000000


	//----- nvinfo : EIATTR_CBANK_PARAM_SIZE
	.align		4
.L_1270:
        /*0068*/ 	.byte	0x03, 0x19
        /*006a*/ 	.short	0x01d0


	//----- nvinfo : EIATTR_PARAM_CBANK
	.align		4
        /*006c*/ 	.byte	0x04, 0x0a
        /*006e*/ 	.short	(.L_1272 - .L_1271)
	.align		4
.L_1271:
        /*0070*/ 	.word	index@(.nv.constant0._ZN5flash32flash_fwd_splitkv_combine_kernelI23Flash_fwd_kernel_traitsILi96ELi64ELi128ELi4ELb0ELb0EN7cutlass6half_tE19Flash_kernel_traitsILi96ELi64ELi128ELi4ES3_EELi16ELi2ELb1EEEvNS_16Flash_fwd_paramsE)
        /*0074*/ 	.short	0x0380
        /*0076*/ 	.short	0x01d0


	//----- nvinfo : EIATTR_SW_WAR
	.align		4
.L_1272:
        /*0078*/ 	.byte	0x04, 0x36
        /*007a*/ 	.short	(.L_1274 - .L_1273)
.L_1273:
        /*007c*/ 	.word	0x00000008
.L_1274:


//--------------------- .nv.info._ZN5flash32flash_fwd_splitkv_combine_kernelI23Flash_fwd_kernel_traitsILi96ELi64ELi128ELi4ELb0ELb0EN7cutlass6half_tE19Flash_kernel_traitsILi96ELi64ELi128ELi4ES3_EELi16ELi1ELb1EEEvNS_16Flash_fwd_paramsE --------------------------
	.section	.nv.info._ZN5flash32flash_fwd_splitkv_combine_kernelI23Flash_fwd_kernel_traitsILi96ELi64ELi128ELi4ELb0ELb0EN7cutlass6half_tE19Flash_kernel_traitsILi96ELi64ELi128ELi4ES3_EELi16ELi1ELb1EEEvNS_16Flash_fwd_paramsE,"",@"SHT_CUDA_INFO"
	.sectionflags	@""
	.align	4


	//----- nvinfo : EIATTR_CUDA_API_VERSION
	.align		4
        /*0000*/ 	.byte	0x04, 0x37
        /*0002*/ 	.short	(.L_1276 - .L_1275)
.L_1275:
        /*0004*/ 	.word	0x00000082


	//----- nvinfo : EIATTR_KPARAM_INFO
	.align		4
.L_1276:
        /*0008*/ 	.byte	0x04, 0x17
        /*000a*/ 	.short	(.L_1278 - .L_1277)
.L_1277:
        /*000c*/ 	.word	0x00000000
        /*0010*/ 	.short	0x0000
        /*0012*/ 	.short	0x0000
        /*0014*/ 	.byte	0x00, 0xf0, 0x41, 0x07


	//----- nvinfo : EIATTR_SPARSE_MMA_MASK
	.align		4
.L_1278:
        /*0018*/ 	.byte	0x03, 0x50
        /*001a*/ 	.short	0x0000


	//----- nvinfo : EIATTR_MAXREG_COUNT
	.align		4
        /*001c*/ 	.byte	0x03, 0x1b
        /*001e*/ 	.short	0x00ff


	//----- nvinfo : EIATTR_NUM_BARRIERS
	.align		4
        /*0020*/ 	.byte	0x02, 0x4c
        /*0022*/ 	.byte	0x01
	.zero		1


	//----- nvinfo : EIATTR_MERCURY_ISA_VERSION
	.align		4
        /*0024*/ 	.byte	0x03, 0x5f
        /*0026*/ 	.short	0x0101


	//----- nvinfo : EIATTR_COOP_GROUP_MASK_REGIDS
	.align		4
        /*0028*/ 	.byte	0x04, 0x29
        /*002a*/ 	.short	(.L_1280 - .L_1279)


	//   ....[0]....
.L_1279:
        /*002c*/ 	.word	0xffffffff


	//   ....[1]....
        /*0030*/ 	.word	0xffffffff


	//----- nvinfo : EIATTR_COOP_GROUP_INSTR_OFFSETS
	.align		4
.L_1280:
        /*0034*/ 	.byte	0x04, 0x28
        /*0036*/ 	.short	(.L_1282 - .L_1281)


	//   ....[0]....
.L_1281:
        /*0038*/ 	.word	0x00001a60


	//   ....[1]....
        /*003c*/ 	.word	0x00001c50


	//----- nvinfo : EIATTR_VRC_CTA_INIT_COUNT
	.align		4
.L_1282:
        /*0040*/ 	.byte	0x02, 0x4a
	.zero		1
	.zero		1


	//----- nvinfo : EIATTR_EXIT_INSTR_OFFSETS
	.align		4
        /*0044*/ 	.byte	0x04, 0x1c
        /*0046*/ 	.short	(.L_1284 - .L_1283)


	//   ....[0]....
.L_1283:
        /*0048*/ 	.word	0x00003b00


	//   ....[1]....
        /*004c*/ 	.word	0x00004030


	//----- nvinfo : EIATTR_CRS_STACK_SIZE
	.align		4
.L_1284:
        /*0050*/ 	.byte	0x04, 0x1e
        /*0052*/ 	.short	(.L_1286 - .L_1285)
.L_1285:
        /*0054*/ 	.word	0x00000000


	//----- nvinfo : EIATTR_CBANK_PARAM_SIZE
	.align		4
.L_1286:
        /*0058*/ 	.byte	0x03, 0x19
        /*005a*/ 	.short	0x01d0


	//----- nvinfo : EIATTR_PARAM_CBANK
	.align		4
        /*005c*/ 	.byte	0x04, 0x0a
        /*005e*/ 	.short	(.L_1288 - .L_1287)
	.align		4
.L_1287:
        /*0060*/ 	.word	index@(.nv.constant0._ZN5flash32flash_fwd_splitkv_combine_kernelI23Flash_fwd_kernel_traitsILi96ELi64ELi128ELi4ELb0ELb0EN7cutlass6half_tE19Flash_kernel_traitsILi96ELi64ELi128ELi4ES3_EELi16ELi1ELb1EEEvNS_16Flash_fwd_paramsE)
        /*0064*/ 	.short	0x0380
        /*0066*/ 	.short	0x01d0


	//----- nvinfo : EIATTR_SW_WAR
	.align		4
.L_1288:
        /*0068*/ 	.byte	0x04, 0x36
        /*006a*/ 	.short	(.L_1290 - .L_1289)
.L_1289:
        /*006c*/ 	.word	0x00000008
.L_1290:


//--------------------- .nv.info._ZN5flash24flash_fwd_splitkv_kernelI23Flash_fwd_kernel_traitsILi96ELi64ELi128ELi4ELb0ELb0EN7cutlass6half_tE19Flash_kernel_traitsILi96ELi64ELi128ELi4ES3_EELb0ELb0ELb0ELb0ELb1ELb0ELb0ELb0EEEvNS_16Flash_fwd_paramsE --------------------------
	.section	.nv.info._ZN5flash24flash_fwd_splitkv_kernelI23Flash_fwd_kernel_traitsILi96ELi64ELi128ELi4ELb0ELb0EN7cutlass6half_tE19Flash_kernel_traitsILi96ELi64ELi128ELi4ES3_EELb0ELb0ELb0ELb0ELb1ELb0ELb0ELb0EEEvNS_16Flash_fwd_paramsE,"",@"SHT_CUDA_INFO"
	.sectionflags	@""
	.align	4


	//----- nvinfo : EIATTR_CUDA_API_VERSION
	.align		4
        /*0000*/ 	.byte	0x04, 0x37
        /*0002*/ 	.short	(.L_1292 - .L_1291)
.L_1291:
        /*0004*/ 	.word	0x00000082


	//----- nvinfo : EIATTR_KPARAM_INFO
	.align		4
.L_1292:
        /*0008*/ 	.byte	0x04, 0x17
        /*000a*/ 	.short	(.L_1294 - .L_1293)
.L_1293:
        /*000c*/ 	.word	0x00000000
        /*0010*/ 	.short	0x0000
        /*0012*/ 	.short	0x0000
        /*0014*/ 	.byte	0x00, 0xf0, 0x41, 0x07


	//----- nvinfo : EIATTR_SPARSE_MMA_MASK
	.align		4
.L_1294:
        /*0018*/ 	.byte	0x03, 0x50
        /*001a*/ 	.short	0x0000


	//----- nvinfo : EIATTR_MAXREG_COUNT
	.align		4
        /*001c*/ 	.byte	0x03, 0x1b
        /*001e*/ 	.short	0x00ff


	//----- nvinfo : EIATTR_NUM_BARRIERS
	.align		4
        /*0020*/ 	.byte	0x02, 0x4c
        /*0022*/ 	.byte	0x01
	.zero		1


	//----- nvinfo : EIATTR_MERCURY_ISA_VERSION
	.align		4
        /*0024*/ 	.byte	0x03, 0x5f
        /*0026*/ 	.short	0x0101


	//----- nvinfo : EIATTR_COOP_GROUP_MASK_REGIDS
	.align		4
        /*0028*/ 	.byte	0x04, 0x29
        /*002a*/ 	.short	(.L_1296 - .L_1295)


	//   ....[0]....
.L_1295:
        /*002c*/ 	.word	0xffffffff


	//   ....[1]....
        /*0030*/ 	.word	0xffffffff


	//   ....[2]....
        /*0034*/ 	.word	0xffffffff


	//   ....[3]....
        /*0038*/ 	.word	0xffffffff


	//   ....[4]....
        /*003c*/ 	.word	0xffffffff


	//   ....[5]....
        /*0040*/ 	.word	0xffffffff


	//   ....[6]....
        /*0044*/ 	.word	0xffffffff


	//   ....[7]....
        /*0048*/ 	.word	0xffffffff


	//   ....[8]....
        /*004c*/ 	.word	0xffffffff


	//   ....[9]....
        /*0050*/ 	.word	0xffffffff


	//   ....[10]....
        /*0054*/ 	.word	0xffffffff


	//   ....[11]....
        /*0058*/ 	.word	0xffffffff


	//   ....[12]....
        /*005c*/ 	.word	0x05000006


	//   ....[13]....
        /*0060*/ 	.word	0x05000006


	//   ....[14]....
        /*0064*/ 	.word	0x05000006


	//   ....[15]....
        /*0068*/ 	.word	0x05000006


	//----- nvinfo : EIATTR_COOP_GROUP_INSTR_OFFSETS
	.align		4
.L_1296:
        /*006c*/ 	.byte	0x04, 0x28
        /*006e*/ 	.short	(.L_1298 - .L_1297)


	//   ....[0]....
.L_1297:
        /*0070*/ 	.word	0x00003df0


	//   ....[1]....
        /*0074*/ 	.word	0x00003e10


	//   ....[2]....
        /*0078*/ 	.word	0x00003e90


	//   ....[3]....
        /*007c*/ 	.word	0x00003ea0


	//   ....[4]....
        /*0080*/ 	.word	0x00006ef0


	//   ....[5]....
        /*0084*/ 	.word	0x00006f10


	//   ....[6]....
        /*0088*/ 	.word	0x00006f40


	//   ....[7]....
        /*008c*/ 	.word	0x00006f50


	//   ....[8]....
        /*0090*/ 	.word	0x00008af0


	//   ....[9]....
        /*0094*/ 	.word	0x00008b00


	//   ....[10]....
        /*0098*/ 	.word	0x00008b30


	//   ....[11]....
        /*009c*/ 	.word	0x00008b40


	//   ....[12]....
        /*00a0*/ 	.word	0x00009960


	//   ....[13]....
        /*00a4*/ 	.word	0x000099d0


	//   ....[14]....
        /*00a8*/ 	.word	0x00009a30


	//   ....[15]....
        /*00ac*/ 	.word	0x00009aa0


	//----- nvinfo : EIATTR_VRC_CTA_INIT_COUNT
	.align		4
.L_1298:
        /*00b0*/ 	.byte	0x02, 0x4a
	.zero		1
	.zero		1


	//----- nvinfo : EIATTR_EXIT_INSTR_OFFSETS
	.align		4
        /*00b4*/ 	.byte	0x04, 0x1c
        /*00b6*/ 	.short	(.L_1300 - .L_1299)


	//   ....[0]....
.L_1299:
        /*00b8*/ 	.word	0x00000090


	//----- nvinfo : EIATTR_CRS_STACK_SIZE
	.align		4
.L_1300:
        /*00bc*/ 	.byte	0x04, 0x1e
        /*00be*/ 	.short	(.L_1302 - .L_1301)
.L_1301:
        /*00c0*/ 	.word	0x00000000


	//----- nvinfo : EIATTR_CBANK_PARAM_SIZE
	.align		4
.L_1302:
        /*00c4*/ 	.byte	0x03, 0x19
        /*00c6*/ 	.short	0x01d0


	//----- nvinfo : EIATTR_PARAM_CBANK
	.align		4
        /*00c8*/ 	.byte	0x04, 0x0a
        /*00ca*/ 	.short	(.L_1304 - .L_1303)
	.align		4
.L_1303:
        /*00cc*/ 	.word	index@(.nv.constant0._ZN5flash24flash_fwd_splitkv_kernelI23Flash_fwd_kernel_traitsILi96ELi64ELi128ELi4ELb0ELb0EN7cutlass6half_tE19Flash_kernel_traitsILi96ELi64ELi128ELi4ES3_EELb0ELb0ELb0ELb0ELb1ELb0ELb0ELb0EEEvNS_16Flash_fwd_paramsE)
        /*00d0*/ 	.short	0x0380
        /*00d2*/ 	.short	0x01d0


	//----- nvinfo : EIATTR_SW_WAR
	.align		4
.L_1304:
        /*00d4*/ 	.byte	0x04, 0x36
        /*00d6*/ 	.short	(.L_1306 - .L_1305)
.L_1305:
        /*00d8*/ 	.word	0x00000008
.L_1306:


//--------------------- .nv.info._ZN5flash24flash_fwd_splitkv_kernelI23Flash_fwd_kernel_traitsILi96ELi64ELi128ELi4ELb0ELb0EN7cutlass6half_tE19Flash_kernel_traitsILi96ELi64ELi128ELi4ES3_EELb0ELb0ELb0ELb0ELb1ELb1ELb0ELb0EEEvNS_16Flash_fwd_paramsE --------------------------
	.section	.nv.info._ZN5flash24flash_fwd_splitkv_kernelI23Flash_fwd_kernel_traitsILi96ELi64ELi128ELi4ELb0ELb0EN7cutlass6half_tE19Flash_kernel_traitsILi96ELi64ELi128ELi4ES3_EELb0ELb0ELb0ELb0ELb1ELb1ELb0ELb0EEEvNS_16Flash_fwd_paramsE,"",@"SHT_CUDA_INFO"
	.sectionflags	@""
	.align	4


	//----- nvinfo : EIATTR_CUDA_API_VERSION
	.align		4
        /*0000*/ 	.byte	0x04, 0x37
        /*0002*/ 	.short	(.L_1308 - .L_1307)
.L_1307:
        /*0004*/ 	.word	0x00000082


	//----- nvinfo : EIATTR_KPARAM_INFO
	.align		4
.L_1308:
        /*0008*/ 	.byte	0x04, 0x17
        /*000a*/ 	.short	(.L_1310 - .L_1309)
.L_1309:
        /*000c*/ 	.word	0x00000000
        /*0010*/ 	.short	0x0000
        /*0012*/ 	.short	0x0000
        /*0014*/ 	.byte	0x00, 0xf0, 0x41, 0x07


	//----- nvinfo : EIATTR_SPARSE_MMA_MASK
	.align		4
.L_1310:
        /*0018*/ 	.byte	0x03, 0x50
        /*001a*/ 	.short	0x0000


	//----- nvinfo : EIATTR_MAXREG_COUNT
	.align		4
        /*001c*/ 	.byte	0x03, 0x1b
        /*001e*/ 	.short	0x00ff


	//----- nvinfo : EIATTR_NUM_BARRIERS
	.align		4
        /*0020*/ 	.byte	0x02, 0x4c
        /*0022*/ 	.byte	0x01
	.zero		1


	//----- nvinfo : EIATTR_MERCURY_ISA_VERSION
	.align		4
        /*0024*/ 	.byte	0x03, 0x5f
        /*0026*/ 	.short	0x0101


	//----- nvinfo : EIATTR_COOP_GROUP_MASK_REGIDS
	.align		4
        /*0028*/ 	.byte	0x04, 0x29
        /*002a*/ 	.short	(.L_1312 - .L_1311)


	//   ....[0]....
.L_1311:
        /*002c*/ 	.word	0xffffffff


	//   ....[1]....
        /*0030*/ 	.word	0xffffffff


	//   ....[2]....
        /*0034*/ 	.word	0xffffffff


	//   ....[3]....
        /*0038*/ 	.word	0xffffffff


	//   ....[4]....
        /*003c*/ 	.word	0xffffffff


	//   ....[5]....
        /*0040*/ 	.word	0xffffffff


	//   ....[6]....
        /*0044*/ 	.word	0xffffffff


	//   ....[7]....
        /*0048*/ 	.word	0xffffffff


	//   ....[8]....
        /*004c*/ 	.word	0xffffffff


	//   ....[9]....
        /*0050*/ 	.word	0xffffffff


	//   ....[10]....
        /*0054*/ 	.word	0xffffffff


	//   ....[11]....
        /*0058*/ 	.word	0xffffffff


	//   ....[12]....
        /*005c*/ 	.word	0x05000006


	//   ....[13]....
        /*0060*/ 	.word	0x05000006


	//   ....[14]....
        /*0064*/ 	.word	0x05000006


	//   ....[15]....
        /*0068*/ 	.word	0x05000006


	//----- nvinfo : EIATTR_COOP_GROUP_INSTR_OFFSETS
	.align		4
.L_1312:
        /*006c*/ 	.byte	0x04, 0x28
        /*006e*/ 	.short	(.L_1314 - .L_1313)


	//   ....[0]....
.L_1313:
        /*0070*/ 	.word	0x000045b0


	//   ....[1]....
        /*0074*/ 	.word	0x000045d0


	//   ....[2]....
        /*0078*/ 	.word	0x00004650


	//   ....[3]....
        /*007c*/ 	.word	0x00004660


	//   ....[4]....
        /*0080*/ 	.word	0x00007f20


	//   ....[5]....
        /*0084*/ 	.word	0x00007f40


	//   ....[6]....
        /*0088*/ 	.word	0x00007f70


	//   ....[7]....
        /*008c*/ 	.word	0x00007f80


	//   ....[8]....
        /*0090*/ 	.word	0x00009ac0


	//   ....[9]....
        /*0094*/ 	.word	0x00009ad0


	//   ....[10]....
        /*0098*/ 	.word	0x00009b00


	//   ....[11]....
        /*009c*/ 	.word	0x00009b10


	//   ....[12]....
        /*00a0*/ 	.word	0x0000a930


	//   ....[13]....
        /*00a4*/ 	.word	0x0000a9a0


	//   ....[14]....
        /*00a8*/ 	.word	0x0000aa00


	//   ....[15]....
        /*00ac*/ 	.word	0x0000aa70


	//----- nvinfo : EIATTR_VRC_CTA_INIT_COUNT
	.align		4
.L_1314:
        /*00b0*/ 	.byte	0x02, 0x4a
	.zero		1
	.zero		1


	//----- nvinfo : EIATTR_EXIT_INSTR_OFFSETS
	.align		4
        /*00b4*/ 	.byte	0x04, 0x1c
        /*00b6*/ 	.short	(.L_1316 - .L_1315)


	//   ....[0]....
.L_1315:
        /*00b8*/ 	.word	0x00000090


	//----- nvinfo : EIATTR_CRS_STACK_SIZE
	.align		4
.L_1316:
        /*00bc*/ 	.byte	0x04, 0x1e
        /*00be*/ 	.short	(.L_1318 - .L_1317)
.L_1317:
        /*00c0*/ 	.word	0x00000000


	//----- nvinfo : EIATTR_CBANK_PARAM_SIZE
	.align		4
.L_1318:
        /*00c4*/ 	.byte	0x03, 0x19
        /*00c6*/ 	.short	0x01d0


	//----- nvinfo : EIATTR_PARAM_CBANK
	.align		4
        /*00c8*/ 	.byte	0x04, 0x0a
        /*00ca*/ 	.short	(.L_1320 - .L_1319)
	.align		4
.L_1319:
        /*00cc*/ 	.word	index@(.nv.constant0._ZN5flash24flash_fwd_splitkv_kernelI23Flash_fwd_kernel_traitsILi96ELi64ELi128ELi4ELb0ELb0EN7cutlass6half_tE19Flash_kernel_traitsILi96ELi64ELi128ELi4ES3_EELb0ELb0ELb0ELb0ELb1ELb1ELb0ELb0EEEvNS_16Flash_fwd_paramsE)
        /*00d0*/ 	.short	0x0380
        /*00d2*/ 	.short	0x01d0


	//----- nvinfo : EIATTR_SW_WAR
	.align		4
.L_1320:
        /*00d4*/ 	.byte	0x04, 0x36
        /*00d6*/ 	.short	(.L_1322 - .L_1321)
.L_1321:
        /*00d8*/ 	.word	0x00000008
.L_1322:


//--------------------- .nv.info._ZN5flash24flash_fwd_splitkv_kernelI23Flash_fwd_kernel_traitsILi96ELi64ELi128ELi4ELb0ELb0EN7cutlass6half_tE19Flash_kernel_traitsILi96ELi64ELi128ELi4ES3_EELb0ELb0ELb0ELb0ELb1ELb0ELb1ELb0EEEvNS_16Flash_fwd_paramsE --------------------------
	.section	.nv.info._ZN5flash24flash_fwd_splitkv_kernelI23Flash_fwd_kernel_traitsILi96ELi64ELi128ELi4ELb0ELb0EN7cutlass6half_tE19Flash_kernel_traitsILi96ELi64ELi128ELi4ES3_EELb0ELb0ELb0ELb0ELb1ELb0ELb1ELb0EEEvNS_16Flash_fwd_paramsE,"",@"SHT_CUDA_INFO"
	.sectionflags	@""
	.align	4


	//----- nvinfo : EIATTR_CUDA_API_VERSION
	.align		4
        /*0000*/ 	.byte	0x04, 0x37
        /*0002*/ 	.short	(.L_1324 - .L_1323)
.L_1323:
        /*0004*/ 	.word	0x00000082


	//----- nvinfo : EIATTR_KPARAM_INFO
	.align		4
.L_1324:
        /*0008*/ 	.byte	0x04, 0x17
        /*000a*/ 	.short	(.L_1326 - .L_1325)
.L_1325:
        /*000c*/ 	.word	0x00000000
        /*0010*/ 	.short	0x0000
        /*0012*/ 	.short	0x0000
        /*0014*/ 	.byte	0x00, 0xf0, 0x41, 0x07


	//----- nvinfo : EIATTR_SPARSE_MMA_MASK
	.align		4
.L_1326:
        /*0018*/ 	.byte	0x03, 0x50
        /*001a*/ 	.short	0x0000


	//----- nvinfo : EIATTR_MAXREG_COUNT
	.align		4
        /*001c*/ 	.byte	0x03, 0x1b
        /*001e*/ 	.short	0x00ff


	//----- nvinfo : EIATTR_NUM_BARRIERS
	.align		4
        /*0020*/ 	.byte	0x02, 0x4c
        /*0022*/ 	.byte	0x01
	.zero		1


	//----- nvinfo : EIATTR_MERCURY_ISA_VERSION
	.align		4
        /*0024*/ 	.byte	0x03, 0x5f
        /*0026*/ 	.short	0x0101


	//----- nvinfo : EIATTR_COOP_GROUP_MASK_REGIDS
	.align		4
        /*0028*/ 	.byte	0x04, 0x29
        /*002a*/ 	.short	(.L_1328 - .L_1327)


	//   ....[0]....
.L_1327:
        /*002c*/ 	.word	0xffffffff


	//   ....[1]....
        /*0030*/ 	.word	0xffffffff


	//   ....[2]....
        /*0034*/ 	.word	0xffffffff


	//   ....[3]....
        /*0038*/ 	.word	0xffffffff


	//   ....[4]....
        /*003c*/ 	.word	0xffffffff


	//   ....[5]....
        /*0040*/ 	.word	0xffffffff


	//   ....[6]....
        /*0044*/ 	.word	0xffffffff


	//   ....[7]....
        /*0048*/ 	.word	0xffffffff


	//   ....[8]....
        /*004c*/ 	.word	0xffffffff


	//   ....[9]....
        /*0050*/ 	.word	0xffffffff


	//   ....[10]....
        /*0054*/ 	.word	0xffffffff


	//   ....[11]....
        /*0058*/ 	.word	0xffffffff


	//   ....[12]....
        /*005c*/ 	.word	0x05000007


	//   ....[13]....
        /*0060*/ 	.word	0x05000007


	//   ....[14]....
        /*0064*/ 	.word	0x05000007


	//   ....[15]....
        /*0068*/ 	.word	0x05000007


	//----- nvinfo : EIATTR_COOP_GROUP_INSTR_OFFSETS
	.align		4
.L_1328:
        /*006c*/ 	.byte	0x04, 0x28
        /*006e*/ 	.short	(.L_1330 - .L_1329)


	//   ....[0]....
.L_1329:
        /*0070*/ 	.word	0x00003ff0


	//   ....[1]....
        /*0074*/ 	.word	0x00004020


	//   ....[2]....
        /*0078*/ 	.word	0x000040a0


	//   ....[3]....
        /*007c*/ 	.word	0x000040b0


	//   ....[4]....
        /*0080*/ 	.word	0x000071c0


	//   ....[5]....
        /*0084*/ 	.word	0x000071d0


	//   ....[6]....
        /*0088*/ 	.word	0x00007200


	//   ....[7]....
        /*008c*/ 	.word	0x00007210


	//   ....[8]....
        /*0090*/ 	.word	0x00008d80


	//   ....[9]....
        /*0094*/ 	.word	0x00008d90


	//   ....[10]....
        /*0098*/ 	.word	0x00008dc0


	//   ....[11]....
        /*009c*/ 	.word	0x00008dd0


	//   ....[12]....
        /*00a0*/ 	.word	0x00009940


	//   ....[13]....
        /*00a4*/ 	.word	0x000099b0


	//   ....[14]....
        /*00a8*/ 	.word	0x00009a10


	//   ....[15]....
        /*00ac*/ 	.word	0x00009a80


	//----- nvinfo : EIATTR_VRC_CTA_INIT_COUNT
	.align		4
.L_1330:
        /*00b0*/ 	.byte	0x02, 0x4a
	.zero		1
	.zero		1


	//----- nvinfo : EIATTR_EXIT_INSTR_OFFSETS
	.align		4
        /*00b4*/ 	.byte	0x04, 0x1c
        /*00b6*/ 	.short	(.L_1332 - .L_1331)


	//   ....[0]....
.L_1331:
        /*00b8*/ 	.word	0x000001f0


	//----- nvinfo : EIATTR_CRS_STACK_SIZE
	.align		4
.L_1332:
        /*00bc*/ 	.byte	0x04, 0x1e
        /*00be*/ 	.short	(.L_1334 - .L_1333)
.L_1333:
        /*00c0*/ 	.word	0x00000000


	//----- nvinfo : EIATTR_CBANK_PARAM_SIZE
	.align		4
.L_1334:
        /*00c4*/ 	.byte	0x03, 0x19
        /*00c6*/ 	.short	0x01d0


	//----- nvinfo : EIATTR_PARAM_CBANK
	.align		4
        /*00c8*/ 	.byte	0x04, 0x0a
        /*00ca*/ 	.short	(.L_1336 - .L_1335)
	.align		4
.L_1335:
        /*00cc*/ 	.word	index@(.nv.constant0._ZN5flash24flash_fwd_splitkv_kernelI23Flash_fwd_kernel_traitsILi96ELi64ELi128ELi4ELb0ELb0EN7cutlass6half_tE19Flash_kernel_traitsILi96ELi64ELi128ELi4ES3_EELb0ELb0ELb0ELb0ELb1ELb0ELb1ELb0EEEvNS_16Flash_fwd_paramsE)
        /*00d0*/ 	.short	0x0380
        /*00d2*/ 	.short	0x01d0


	//----- nvinfo : EIATTR_SW_WAR
	.align		4
.L_1336:
        /*00d4*/ 	.byte	0x04, 0x36
        /*00d6*/ 	.short	(.L_1338 - .L_1337)
.L_1337:
        /*00d8*/ 	.word	0x00000008
.L_1338:


//--------------------- .nv.info._ZN5flash24flash_fwd_splitkv_kernelI23Flash_fwd_kernel_traitsILi96ELi64ELi128ELi4ELb0ELb0EN7cutlass6half_tE19Flash_kernel_traitsILi96ELi64ELi128ELi4ES3_EELb0ELb0ELb0ELb0ELb1ELb1ELb1ELb0EEEvNS_16Flash_fwd_paramsE --------------------------
	.section	.nv.info._ZN5flash24flash_fwd_splitkv_kernelI23Flash_fwd_kernel_traitsILi96ELi64ELi128ELi4ELb0ELb0EN7cutlass6half_tE19Flash_kernel_traitsILi96ELi64ELi128ELi4ES3_EELb0ELb0ELb0ELb0ELb1ELb1ELb1ELb0EEEvNS_16Flash_fwd_paramsE,"",@"SHT_CUDA_INFO"
	.sectionflags	@""
	.align	4


	//----- nvinfo : EIATTR_CUDA_API_VERSION
	.align		4
        /*0000*/ 	.byte	0x04, 0x37
        /*0002*/ 	.short	(.L_1340 - .L_1339)
.L_1339:
        /*0004*/ 	.word	0x00000082


	//----- nvinfo : EIATTR_KPARAM_INFO
	.align		4
.L_1340:
        /*0008*/ 	.byte	0x04, 0x17
        /*000a*/ 	.short	(.L_1342 - .L_1341)
.L_1341:
        /*000c*/ 	.word	0x00000000
        /*0010*/ 	.short	0x0000
        /*0012*/ 	.short	0x0000
        /*0014*/ 	.byte	0x00, 0xf0, 0x41, 0x07


	//----- nvinfo : EIATTR_SPARSE_MMA_MASK
	.align		4
.L_1342:
        /*0018*/ 	.byte	0x03, 0x50
        /*001a*/ 	.short	0x0000


	//----- nvinfo : EIATTR_MAXREG_COUNT
	.align		4
        /*001c*/ 	.byte	0x03, 0x1b
        /*001e*/ 	.short	0x00ff


	//----- nvinfo : EIATTR_NUM_BARRIERS
	.align		4
        /*0020*/ 	.byte	0x02, 0x4c
        /*0022*/ 	.byte	0x01
	.zero		1


	//----- nvinfo : EIATTR_MERCURY_ISA_VERSION
	.align		4
        /*0024*/ 	.byte	0x03, 0x5f
        /*0026*/ 	.short	0x0101


	//----- nvinfo : EIATTR_COOP_GROUP_MASK_REGIDS
	.align		4
        /*0028*/ 	.byte	0x04, 0x29
        /*002a*/ 	.short	(.L_1344 - .L_1343)


	//   ....[0]....
.L_1343:
        /*002c*/ 	.word	0xffffffff


	//   ....[1]....
        /*0030*/ 	.word	0xffffffff


	//   ....[2]....
        /*0034*/ 	.word	0xffffffff


	//   ....[3]....
        /*0038*/ 	.word	0xffffffff


	//   ....[4]....
        /*003c*/ 	.word	0xffffffff


	//   ....[5]....
        /*0040*/ 	.word	0xffffffff


	//   ....[6]....
        /*0044*/ 	.word	0xffffffff


	//   ....[7]....
        /*0048*/ 	.word	0xffffffff


	//   ....[8]....
        /*004c*/ 	.word	0xffffffff


	//   ....[9]....
        /*0050*/ 	.word	0xffffffff


	//   ....[10]....
        /*0054*/ 	.word	0xffffffff


	//   ....[11]....
        /*0058*/ 	.word	0xffffffff


	//   ....[12]....
        /*005c*/ 	.word	0x05000007


	//   ....[13]....
        /*0060*/ 	.word	0x05000007


	//   ....[14]....
        /*0064*/ 	.word	0x05000007


	//   ....[15]....
        /*0068*/ 	.word	0x05000007


	//----- nvinfo : EIATTR_COOP_GROUP_INSTR_OFFSETS
	.align		4
.L_1344:
        /*006c*/ 	.byte	0x04, 0x28
        /*006e*/ 	.short	(.L_1346 - .L_1345)


	//   ....[0]....
.L_1345:
        /*0070*/ 	.word	0x00004830


	//   ....[1]....
        /*0074*/ 	.word	0x00004860


	//   ....[2]....
        /*0078*/ 	.word	0x000048e0


	//   ....[3]....
        /*007c*/ 	.word	0x000048f0


	//   ....[4]....
        /*0080*/ 	.word	0x00008270


	//   ....[5]....
        /*0084*/ 	.word	0x00008280


	//   ....[6]....
        /*0088*/ 	.word	0x000082b0


	//   ....[7]....
        /*008c*/ 	.word	0x000082c0


	//   ....[8]....
        /*0090*/ 	.word	0x00009dd0


	//   ....[9]....
        /*0094*/ 	.word	0x00009de0


	//   ....[10]....
        /*0098*/ 	.word	0x00009e10


	//   ....[11]....
        /*009c*/ 	.word	0x00009e20


	//   ....[12]....
        /*00a0*/ 	.word	0x0000a990


	//   ....[13]....
        /*00a4*/ 	.word	0x0000aa00


	//   ....[14]....
        /*00a8*/ 	.word	0x0000aa60


	//   ....[15]....
        /*00ac*/ 	.word	0x0000aad0


	//----- nvinfo : EIATTR_VRC_CTA_INIT_COUNT
	.align		4
.L_1346:
        /*00b0*/ 	.byte	0x02, 0x4a
	.zero		1
	.zero		1


	//----- nvinfo : EIATTR_EXIT_INSTR_OFFSETS
	.align		4
        /*00b4*/ 	.byte	0x04, 0x1c
        /*00b6*/ 	.short	(.L_1348 - .L_1347)


	//   ....[0]....
.L_1347:
        /*00b8*/ 	.word	0x000001f0


	//----- nvinfo : EIATTR_CRS_STACK_SIZE
	.align		4
.L_1348:
        /*00bc*/ 	.byte	0x04, 0x1e
        /*00be*/ 	.short	(.L_1350 - .L_1349)
.L_1349:
        /*00c0*/ 	.word	0x00000000


	//----- nvinfo : EIATTR_CBANK_PARAM_SIZE
	.align		4
.L_1350:
        /*00c4*/ 	.byte	0x03, 0x19
        /*00c6*/ 	.short	0x01d0


	//----- nvinfo : EIATTR_PARAM_CBANK
	.align		4
        /*00c8*/ 	.byte	0x04, 0x0a
        /*00ca*/ 	.short	(.L_1352 - .L_1351)
	.align		4
.L_1351:
        /*00cc*/ 	.word	index@(.nv.constant0._ZN5flash24flash_fwd_splitkv_kernelI23Flash_fwd_kernel_traitsILi96ELi64ELi128ELi4ELb0ELb0EN7cutlass6half_tE19Flash_kernel_traitsILi96ELi64ELi128ELi4ES3_EELb0ELb0ELb0ELb0ELb1ELb1ELb1ELb0EEEvNS_16Flash_fwd_paramsE)
        /*00d0*/ 	.short	0x0380
        /*00d2*/ 	.short	0x01d0


	//----- nvinfo : EIATTR_SW_WAR
	.align		4
.L_1352:
        /*00d4*/ 	.byte	0x04, 0x36
        /*00d6*/ 	.short	(.L_1354 - .L_1353)
.L_1353:
        /*00d8*/ 	.word	0x00000008
.L_1354:


//--------------------- .nv.info._ZN5flash24flash_fwd_splitkv_kernelI23Flash_fwd_kernel_traitsILi96ELi64ELi128ELi4ELb0ELb0EN7cutlass6half_tE19Flash_kernel_traitsILi96ELi64ELi128ELi4ES3_EELb0ELb0ELb0ELb0ELb0ELb0ELb0ELb0EEEvNS_16Flash_fwd_paramsE --------------------------
	.section	.nv.info._ZN5flash24flash_fwd_splitkv_kernelI23Flash_fwd_kernel_traitsILi96ELi64ELi128ELi4ELb0ELb0EN7cutlass6half_tE19Flash_kernel_traitsILi96ELi64ELi128ELi4ES3_EELb0ELb0ELb0ELb0ELb0ELb0ELb0ELb0EEEvNS_16Flash_fwd_paramsE,"",@"SHT_CUDA_INFO"
	.sectionflags	@""
	.align	4


	//----- nvinfo : EIATTR_CUDA_API_VERSION
	.align		4
        /*0000*/ 	.byte	0x04, 0x37
        /*0002*/ 	.short	(.L_1356 - .L_1355)
.L_1355:
        /*0004*/ 	.word	0x00000082


	//----- nvinfo : EIATTR_KPARAM_INFO
	.align		4
.L_1356:
        /*0008*/ 	.byte	0x04, 0x17
        /*000a*/ 	.short	(.L_1358 - .L_1357)
.L_1357:
        /*000c*/ 	.word	0x00000000
        /*0010*/ 	.short	0x0000
        /*0012*/ 	.short	0x0000
        /*0014*/ 	.byte	0x00, 0xf0, 0x41, 0x07


	//----- nvinfo : EIATTR_SPARSE_MMA_MASK
	.align		4
.L_1358:
        /*0018*/ 	.byte	0x03, 0x50
        /*001a*/ 	.short	0x0000


	//----- nvinfo : EIATTR_MAXREG_COUNT
	.align		4
        /*001c*/ 	.byte	0x03, 0x1b
        /*001e*/ 	.short	0x00ff


	//----- nvinfo : EIATTR_NUM_BARRIERS
	.align		4
        /*0020*/ 	.byte	0x02, 0x4c
        /*0022*/ 	.byte	0x01
	.zero		1


	//----- nvinfo : EIATTR_MERCURY_ISA_VERSION
	.align		4
        /*0024*/ 	.byte	0x03, 0x5f
        /*0026*/ 	.short	0x0101


	//----- nvinfo : EIATTR_COOP_GROUP_MASK_REGIDS
	.align		4
        /*0028*/ 	.byte	0x04, 0x29
        /*002a*/ 	.short	(.L_1360 - .L_1359)


	//   ....[0]....
.L_1359:
        /*002c*/ 	.word	0xffffffff


	//   ....[1]....
        /*0030*/ 	.word	0xffffffff


	//   ....[2]....
        /*0034*/ 	.word	0xffffffff


	//   ....[3]....
        /*0038*/ 	.word	0xffffffff


	//   ....[4]....
        /*003c*/ 	.word	0xffffffff


	//   ....[5]....
        /*0040*/ 	.word	0xffffffff


	//   ....[6]....
        /*0044*/ 	.word	0xffffffff


	//   ....[7]....
        /*0048*/ 	.word	0xffffffff


	//   ....[8]....
        /*004c*/ 	.word	0xffffffff


	//   ....[9]....
        /*0050*/ 	.word	0xffffffff


	//   ....[10]....
        /*0054*/ 	.word	0xffffffff


	//   ....[11]....
        /*0058*/ 	.word	0xffffffff


	//   ....[12]....
        /*005c*/ 	.word	0x05000006


	//   ....[13]....
        /*0060*/ 	.word	0x05000006


	//   ....[14]....
        /*0064*/ 	.word	0x05000006


	//   ....[15]....
        /*0068*/ 	.word	0x05000006


	//----- nvinfo : EIATTR_COOP_GROUP_INSTR_OFFSETS
	.align		4
.L_1360:
        /*006c*/ 	.byte	0x04, 0x28
        /*006e*/ 	.short	(.L_1362 - .L_1361)


	//   ....[0]....
.L_1361:
        /*0070*/ 	.word	0x00004d90


	//   ....[1]....
        /*0074*/ 	.word	0x00004db0


	//   ....[2]....
        /*0078*/ 	.word	0x00004e20


	//   ....[3]....
        /*007c*/ 	.word	0x00004e30


	//   ....[4]....
        /*0080*/ 	.word	0x00008490


	//   ....[5]....
        /*0084*/ 	.word	0x000084b0


	//   ....[6]....
        /*0088*/ 	.word	0x000084e0


	//   ....[7]....
        /*008c*/ 	.word	0x000084f0


	//   ....[8]....
        /*0090*/ 	.word	0x0000a070


	//   ....[9]....
        /*0094*/ 	.word	0x0000a080


	//   ....[10]....
        /*0098*/ 	.word	0x0000a0b0


	//   ....[11]....
        /*009c*/ 	.word	0x0000a0c0


	//   ....[12]....
        /*00a0*/ 	.word	0x0000af80


	//   ....[13]....
        /*00a4*/ 	.word	0x0000aff0


	//   ....[14]....
        /*00a8*/ 	.word	0x0000b050


	//   ....[15]....
        /*00ac*/ 	.word	0x0000b0c0


	//----- nvinfo : EIATTR_VRC_CTA_INIT_COUNT
	.align		4
.L_1362:
        /*00b0*/ 	.byte	0x02, 0x4a
	.zero		1
	.zero		1


	//----- nvinfo : EIATTR_EXIT_INSTR_OFFSETS
	.align		4
        /*00b4*/ 	.byte	0x04, 0x1c
        /*00b6*/ 	.short	(.L_1364 - .L_1363)


	//   ....[0]....
.L_1363:
        /*00b8*/ 	.word	0x00000090


	//----- nvinfo : EIATTR_CRS_STACK_SIZE
	.align		4
.L_1364:
        /*00bc*/ 	.byte	0x04, 0x1e
        /*00be*/ 	.short	(.L_1366 - .L_1365)
.L_1365:
        /*00c0*/ 	.word	0x00000000


	//----- nvinfo : EIATTR_CBANK_PARAM_SIZE
	.align		4
.L_1366:
        /*00c4*/ 	.byte	0x03, 0x19
        /*00c6*/ 	.short	0x01d0


	//----- nvinfo : EIATTR_PARAM_CBANK
	.align		4
        /*00c8*/ 	.byte	0x04, 0x0a
        /*00ca*/ 	.short	(.L_1368 - .L_1367)
	.align		4
.L_1367:
        /*00cc*/ 	.word	index@(.nv.constant0._ZN5flash24flash_fwd_splitkv_kernelI23Flash_fwd_kernel_traitsILi96ELi64ELi128ELi4ELb0ELb0EN7cutlass6half_tE19Flash_kernel_traitsILi96ELi64ELi128ELi4ES3_EELb0ELb0ELb0ELb0ELb0ELb0ELb0ELb0EEEvNS_16Flash_fwd_paramsE)
        /*00d0*/ 	.short	0x0380
        /*00d2*/ 	.short	0x01d0


	//----- nvinfo : EIATTR_SW_WAR
	.align		4
.L_1368:
        /*00d4*/ 	.byte	0x04, 0x36
        /*00d6*/ 	.short	(.L_1370 - .L_1369)
.L_1369:
        /*00d8*/ 	.word	0x00000008
.L_1370:


//--------------------- .nv.info._ZN5flash24flash_fwd_splitkv_kernelI23Flash_fwd_kernel_traitsILi96ELi64ELi128ELi4ELb0ELb0EN7cutlass6half_tE19Flash_kernel_traitsILi96ELi64ELi128ELi4ES3_EELb0ELb0ELb0ELb0ELb0ELb1ELb0ELb0EEEvNS_16Flash_fwd_paramsE --------------------------
	.section	.nv.info._ZN5flash24flash_fwd_splitkv_kernelI23Flash_fwd_kernel_traitsILi96ELi64ELi128ELi4ELb0ELb0EN7cutlass6half_tE19Flash_kernel_traitsILi96ELi64ELi128ELi4ES3_EELb0ELb0ELb0ELb0ELb0ELb1ELb0ELb0EEEvNS_16Flash_fwd_paramsE,"",@"SHT_CUDA_INFO"
	.sectionflags	@""
	.align	4


	//----- nvinfo : EIATTR_CUDA_API_VERSION
	.align		4
        /*0000*/ 	.byte	0x04, 0x37
        /*0002*/ 	.short	(.L_1372 - .L_1371)
.L_1371:
        /*0004*/ 	.word	0x00000082


	//----- nvinfo : EIATTR_KPARAM_INFO
	.align		4
.L_1372:
        /*0008*/ 	.byte	0x04, 0x17
        /*000a*/ 	.short	(.L_1374 - .L_1373)
.L_1373:
        /*000c*/ 	.word	0x00000000
        /*0010*/ 	.short	0x0000
        /*0012*/ 	.short	0x0000
        /*0014*/ 	.byte	0x00, 0xf0, 0x41, 0x07


	//----- nvinfo : EIATTR_SPARSE_MMA_MASK
	.align		4
.L_1374:
        /*0018*/ 	.byte	0x03, 0x50
        /*001a*/ 	.short	0x0000


	//----- nvinfo : EIATTR_MAXREG_COUNT
	.align		4
        /*001c*/ 	.byte	0x03, 0x1b
        /*001e*/ 	.short	0x00ff


	//----- nvinfo : EIATTR_NUM_BARRIERS
	.align		4
        /*0020*/ 	.byte	0x02, 0x4c
        /*0022*/ 	.byte	0x01
	.zero		1


	//----- nvinfo : EIATTR_MERCURY_ISA_VERSION
	.align		4
        /*0024*/ 	.byte	0x03, 0x5f
        /*0026*/ 	.short	0x0101


	//----- nvinfo : EIATTR_COOP_GROUP_MASK_REGIDS
	.align		4
        /*0028*/ 	.byte	0x04, 0x29
        /*002a*/ 	.short	(.L_1376 - .L_1375)


	//   ....[0]....
.L_1375:
        /*002c*/ 	.word	0xffffffff


	//   ....[1]....
        /*0030*/ 	.word	0xffffffff


	//   ....[2]....
        /*0034*/ 	.word	0xffffffff


	//   ....[3]....
        /*0038*/ 	.word	0xffffffff


	//   ....[4]....
        /*003c*/ 	.word	0xffffffff


	//   ....[5]....
        /*0040*/ 	.word	0xffffffff


	//   ....[6]....
        /*0044*/ 	.word	0xffffffff


	//   ....[7]....
        /*0048*/ 	.word	0xffffffff


	//   ....[8]....
        /*004c*/ 	.word	0xffffffff


	//   ....[9]....
        /*0050*/ 	.word	0xffffffff


	//   ....[10]....
        /*0054*/ 	.word	0xffffffff


	//   ....[11]....
        /*0058*/ 	.word	0xffffffff


	//   ....[12]....
        /*005c*/ 	.word	0x05000006


	//   ....[13]....
        /*0060*/ 	.word	0x05000006


	//   ....[14]....
        /*0064*/ 	.word	0x05000006


	//   ....[15]....
        /*0068*/ 	.word	0x05000006


	//----- nvinfo : EIATTR_COOP_GROUP_INSTR_OFFSETS
	.align		4
.L_1376:
        /*006c*/ 	.byte	0x04, 0x28
        /*006e*/ 	.short	(.L_1378 - .L_1377)


	//   ....[0]....
.L_1377:
        /*0070*/ 	.word	0x000055d0


	//   ....[1]....
        /*0074*/ 	.word	0x000055e0


	//   ....[2]....
        /*0078*/ 	.word	0x00005640


	//   ....[3]....
        /*007c*/ 	.word	0x00005650


	//   ....[4]....
        /*0080*/ 	.word	0x00009520


	//   ....[5]....
        /*0084*/ 	.word	0x00009540


	//   ....[6]....
        /*0088*/ 	.word	0x00009570


	//   ....[7]....
        /*008c*/ 	.word	0x00009580


	//   ....[8]....
        /*0090*/ 	.word	0x0000b0a0


	//   ....[9]....
        /*0094*/ 	.word	0x0000b0b0


	//   ....[10]....
        /*0098*/ 	.word	0x0000b0e0


	//   ....[11]....
        /*009c*/ 	.word	0x0000b0f0


	//   ....[12]....
        /*00a0*/ 	.word	0x0000bfb0


	//   ....[13]....
        /*00a4*/ 	.word	0x0000c020


	//   ....[14]....
        /*00a8*/ 	.word	0x0000c080


	//   ....[15]....
        /*00ac*/ 	.word	0x0000c0f0


	//----- nvinfo : EIATTR_VRC_CTA_INIT_COUNT
	.align		4
.L_1378:
        /*00b0*/ 	.byte	0x02, 0x4a
	.zero		1
	.zero		1


	//----- nvinfo : EIATTR_EXIT_INSTR_OFFSETS
	.align		4
        /*00b4*/ 	.byte	0x04, 0x1c
        /*00b6*/ 	.short	(.L_1380 - .L_1379)


	//   ....[0]....
.L_1379:
        /*00b8*/ 	.word	0x00000090


	//----- nvinfo : EIATTR_CRS_STACK_SIZE
	.align		4
.L_1380:
        /*00bc*/ 	.byte	0x04, 0x1e
        /*00be*/ 	.short	(.L_1382 - .L_1381)
.L_1381:
        /*00c0*/ 	.word	0x00000000


	//----- nvinfo : EIATTR_CBANK_PARAM_SIZE
	.align		4
.L_1382:
        /*00c4*/ 	.byte	0x03, 0x19
        /*00c6*/ 	.short	0x01d0


	//----- nvinfo : EIATTR_PARAM_CBANK
	.align		4
        /*00c8*/ 	.byte	0x04, 0x0a
        /*00ca*/ 	.short	(.L_1384 - .L_1383)
	.align		4
.L_1383:
        /*00cc*/ 	.word	index@(.nv.constant0._ZN5flash24flash_fwd_splitkv_kernelI23Flash_fwd_kernel_traitsILi96ELi64ELi128ELi4ELb0ELb0EN7cutlass6half_tE19Flash_kernel_traitsILi96ELi64ELi128ELi4ES3_EELb0ELb0ELb0ELb0ELb0ELb1ELb0ELb0EEEvNS_16Flash_fwd_paramsE)
        /*00d0*/ 	.short	0x0380
        /*00d2*/ 	.short	0x01d0


	//----- nvinfo : EIATTR_SW_WAR
	.align		4
.L_1384:
        /*00d4*/ 	.byte	0x04, 0x36
        /*00d6*/ 	.short	(.L_1386 - .L_1385)
.L_1385:
        /*00d8*/ 	.word	0x00000008
.L_1386:


//--------------------- .nv.info._ZN5flash24flash_fwd_splitkv_kernelI23Flash_fwd_kernel_traitsILi96ELi64ELi128ELi4ELb0ELb0EN7cutlass6half_tE19Flash_kernel_traitsILi96ELi64ELi128ELi4ES3_EELb0ELb0ELb0ELb0ELb0ELb0ELb0ELb1EEEvNS_16Flash_fwd_paramsE --------------------------
	.section	.nv.info._ZN5flash24flash_fwd_splitkv_kernelI23Flash_fwd_kernel_traitsILi96ELi64ELi128ELi4ELb0ELb0EN7cutlass6half_tE19Flash_kernel_traitsILi96ELi64ELi128ELi4ES3_EELb0ELb0ELb0ELb0ELb0ELb0ELb0ELb1EEEvNS_16Flash_fwd_paramsE,"",@"SHT_CUDA_INFO"
	.sectionflags	@""
	.align	4


	//----- nvinfo : EIATTR_CUDA_API_VERSION
	.align		4
        /*0000*/ 	.byte	0x04, 0x37
        /*0002*/ 	.short	(.L_1388 - .L_1387)
.L_1387:
        /*0004*/ 	.word	0x00000082


	//----- nvinfo : EIATTR_KPARAM_INFO
	.align		4
.L_1388:
        /*0008*/ 	.byte	0x04, 0x17
        /*000a*/ 	.short	(.L_1390 - .L_1389)
.L_1389:
        /*000c*/ 	.word	0x00000000
        /*0010*/ 	.short	0x0000
        /*0012*/ 	.short	0x0000
        /*0014*/ 	.byte	0x00, 0xf0, 0x41, 0x07


	//----- nvinfo : EIATTR_SPARSE_MMA_MASK
	.align		4
.L_1390:
        /*0018*/ 	.byte	0x03, 0x50
        /*001a*/ 	.short	0x0000


	//----- nvinfo : EIATTR_MAXREG_COUNT
	.align		4
        /*001c*/ 	.byte	0x03, 0x1b
        /*001e*/ 	.short	0x00ff


	//----- nvinfo : EIATTR_NUM_BARRIERS
	.align		4
        /*0020*/ 	.byte	0x02, 0x4c
        /*0022*/ 	.byte	0x01
	.zero		1


	//----- nvinfo : EIATTR_MERCURY_ISA_VERSION
	.align		4
        /*0024*/ 	.byte	0x03, 0x5f
        /*0026*/ 	.short	0x0101


	//----- nvinfo : EIATTR_COOP_GROUP_MASK_REGIDS
	.align		4
        /*0028*/ 	.byte	0x04, 0x29
        /*002a*/ 	.short	(.L_1392 - .L_1391)


	//   ....[0]....
.L_1391:
        /*002c*/ 	.word	0xffffffff


	//   ....[1]....
        /*0030*/ 	.word	0xffffffff


	//   ....[2]....
        /*0034*/ 	.word	0xffffffff


	//   ....[3]....
        /*0038*/ 	.word	0xffffffff


	//   ....[4]....
        /*003c*/ 	.word	0xffffffff


	//   ....[5]....
        /*0040*/ 	.word	0xffffffff


	//   ....[6]....
        /*0044*/ 	.word	0xffffffff


	//   ....[7]....
        /*0048*/ 	.word	0xffffffff


	//   ....[8]....
        /*004c*/ 	.word	0xffffffff


	//   ....[9]....
        /*0050*/ 	.word	0xffffffff


	//   ....[10]....
        /*0054*/ 	.word	0xffffffff


	//   ....[11]....
        /*0058*/ 	.word	0xffffffff


	//   ....[12]....
        /*005c*/ 	.word	0x05000008


	//   ....[13]....
        /*0060*/ 	.word	0x05000008


	//   ....[14]....
        /*0064*/ 	.word	0x05000008


	//   ....[15]....
        /*0068*/ 	.word	0x05000008


	//----- nvinfo : EIATTR_COOP_GROUP_INSTR_OFFSETS
	.align		4
.L_1392:
        /*006c*/ 	.byte	0x04, 0x28
        /*006e*/ 	.short	(.L_1394 - .L_1393)


	//   ....[0]....
.L_1393:
        /*0070*/ 	.word	0x00010de0


	//   ....[1]....
        /*0074*/ 	.word	0x00010e00


	//   ....[2]....
        /*0078*/ 	.word	0x00010e90


	//   ....[3]....
        /*007c*/ 	.word	0x00010ea0


	//   ....[4]....
        /*0080*/ 	.word	0x000144c0


	//   ....[5]....
        /*0084*/ 	.word	0x000144d0


	//   ....[6]....
        /*0088*/ 	.word	0x00014500


	//   ....[7]....
        /*008c*/ 	.word	0x00014510


	//   ....[8]....
        /*0090*/ 	.word	0x000160a0


	//   ....[9]....
        /*0094*/ 	.word	0x000160b0


	//   ....[10]....
        /*0098*/ 	.word	0x000160e0


	//   ....[11]....
        /*009c*/ 	.word	0x000160f0


	//   ....[12]....
        /*00a0*/ 	.word	0x00016fd0


	//   ....[13]....
        /*00a4*/ 	.word	0x00017040


	//   ....[14]....
        /*00a8*/ 	.word	0x000170a0


	//   ....[15]....
        /*00ac*/ 	.word	0x00017110


	//----- nvinfo : EIATTR_VRC_CTA_INIT_COUNT
	.align		4
.L_1394:
        /*00b0*/ 	.byte	0x02, 0x4a
	.zero		1
	.zero		1


	//----- nvinfo : EIATTR_EXIT_INSTR_OFFSETS
	.align		4
        /*00b4*/ 	.byte	0x04, 0x1c
        /*00b6*/ 	.short	(.L_1396 - .L_1395)


	//   ....[0]....
.L_1395:
        /*00b8*/ 	.word	0x00000090


	//----- nvinfo : EIATTR_CRS_STACK_SIZE
	.align		4
.L_1396:
        /*00bc*/ 	.byte	0x04, 0x1e
        /*00be*/ 	.short	(.L_1398 - .L_1397)
.L_1397:
        /*00c0*/ 	.word	0x00000000


	//----- nvinfo : EIATTR_CBANK_PARAM_SIZE
	.align		4
.L_1398:
        /*00c4*/ 	.byte	0x03, 0x19
        /*00c6*/ 	.short	0x01d0


	//----- nvinfo : EIATTR_PARAM_CBANK
	.align		4
        /*00c8*/ 	.byte	0x04, 0x0a
        /*00ca*/ 	.short	(.L_1400 - .L_1399)
	.align		4
.L_1399:
        /*00cc*/ 	.word	index@(.nv.constant0._ZN5flash24flash_fwd_splitkv_kernelI23Flash_fwd_kernel_traitsILi96ELi64ELi128ELi4ELb0ELb0EN7cutlass6half_tE19Flash_kernel_traitsILi96ELi64ELi128ELi4ES3_EELb0ELb0ELb0ELb0ELb0ELb0ELb0ELb1EEEvNS_16Flash_fwd_paramsE)
        /*00d0*/ 	.short	0x0380
        /*00d2*/ 	.short	0x01d0


	//----- nvinfo : EIATTR_SW_WAR
	.align		4
.L_1400:
        /*00d4*/ 	.byte	0x04, 0x36
        /*00d6*/ 	.short	(.L_1402 - .L_1401)
.L_1401:
        /*00d8*/ 	.word	0x00000008
.L_1402:


//--------------------- .nv.info._ZN5flash24flash_fwd_splitkv_kernelI23Flash_fwd_kernel_traitsILi96ELi64ELi128ELi4ELb0ELb0EN7cutlass6half_tE19Flash_kernel_traitsILi96ELi64ELi128ELi4ES3_EELb0ELb0ELb0ELb0ELb0ELb1ELb0ELb1EEEvNS_16Flash_fwd_paramsE --------------------------
	.section	.nv.info._ZN5flash24flash_fwd_splitkv_kernelI23Flash_fwd_kernel_traitsILi96ELi64ELi128ELi4ELb0ELb0EN7cutlass6half_tE19Flash_kernel_traitsILi96ELi64ELi128ELi4ES3_EELb0ELb0ELb0ELb0ELb0ELb1ELb0ELb1EEEvNS_16Flash_fwd_paramsE,"",@"SHT_CUDA_INFO"
	.sectionflags	@""
	.align	4


	//----- nvinfo : EIATTR_CUDA_API_VERSION
	.align		4
        /*0000*/ 	.byte	0x04, 0x37
        /*0002*/ 	.short	(.L_1404 - .L_1403)
.L_1403:
        /*0004*/ 	.word	0x00000082


	//----- nvinfo : EIATTR_KPARAM_INFO
	.align		4
.L_1404:
        /*0008*/ 	.byte	0x04, 0x17
        /*000a*/ 	.short	(.L_1406 - .L_1405)
.L_1405:
        /*000c*/ 	.word	0x00000000
        /*0010*/ 	.short	0x0000
        /*0012*/ 	.short	0x0000
        /*0014*/ 	.byte	0x00, 0xf0, 0x41, 0x07


	//----- nvinfo : EIATTR_SPARSE_MMA_MASK
	.align		4
.L_1406:
        /*0018*/ 	.byte	0x03, 0x50
        /*001a*/ 	.short	0x0000


	//----- nvinfo : EIATTR_MAXREG_COUNT
	.align		4
        /*001c*/ 	.byte	0x03, 0x1b
        /*001e*/ 	.short	0x00ff


	//----- nvinfo : EIATTR_NUM_BARRIERS
	.align		4
        /*0020*/ 	.byte	0x02, 0x4c
        /*0022*/ 	.byte	0x01
	.zero		1


	//----- nvinfo : EIATTR_MERCURY_ISA_VERSION
	.align		4
        /*0024*/ 	.byte	0x03, 0x5f
        /*0026*/ 	.short	0x0101


	//----- nvinfo : EIATTR_COOP_GROUP_MASK_REGIDS
	.align		4
        /*0028*/ 	.byte	0x04, 0x29
        /*002a*/ 	.short	(.L_1408 - .L_1407)


	//   ....[0]....
.L_1407:
        /*002c*/ 	.word	0xffffffff


	//   ....[1]....
        /*0030*/ 	.word	0xffffffff


	//   ....[2]....
        /*0034*/ 	.word	0xffffffff


	//   ....[3]....
        /*0038*/ 	.word	0xffffffff


	//   ....[4]....
        /*003c*/ 	.word	0xffffffff


	//   ....[5]....
        /*0040*/ 	.word	0xffffffff


	//   ....[6]....
        /*0044*/ 	.word	0xffffffff


	//   ....[7]....
        /*0048*/ 	.word	0xffffffff


	//   ....[8]....
        /*004c*/ 	.word	0xffffffff


	//   ....[9]....
        /*0050*/ 	.word	0xffffffff


	//   ....[10]....
        /*0054*/ 	.word	0xffffffff


	//   ....[11]....
        /*0058*/ 	.word	0xffffffff


	//   ....[12]....
        /*005c*/ 	.word	0x05000008


	//   ....[13]....
        /*0060*/ 	.word	0x05000008


	//   ....[14]....
        /*0064*/ 	.word	0x05000008


	//   ....[15]....
        /*0068*/ 	.word	0x05000008


	//----- nvinfo : EIATTR_COOP_GROUP_INSTR_OFFSETS
	.align		4
.L_1408:
        /*006c*/ 	.byte	0x04, 0x28
        /*006e*/ 	.short	(.L_1410 - .L_1409)


	//   ....[0]....
.L_1409:
        /*0070*/ 	.word	0x000116c0


	//   ....[1]....
        /*0074*/ 	.word	0x000116e0


	//   ....[2]....
        /*0078*/ 	.word	0x00011760


	//   ....[3]....
        /*007c*/ 	.word	0x00011770


	//   ....[4]....
        /*0080*/ 	.word	0x000155f0


	//   ....[5]....
        /*0084*/ 	.word	0x00015600


	//   ....[6]....
        /*0088*/ 	.word	0x00015630


	//   ....[7]....
        /*008c*/ 	.word	0x00015640


	//   ....[8]....
        /*0090*/ 	.word	0x00017180


	//   ....[9]....
        /*0094*/ 	.word	0x00017190


	//   ....[10]....
        /*0098*/ 	.word	0x000171c0


	//   ....[11]....
        /*009c*/ 	.word	0x000171d0


	//   ....[12]....
        /*00a0*/ 	.word	0x000180b0


	//   ....[13]....
        /*00a4*/ 	.word	0x00018120


	//   ....[14]....
        /*00a8*/ 	.word	0x00018180


	//   ....[15]....
        /*00ac*/ 	.word	0x000181f0


	//----- nvinfo : EIATTR_VRC_CTA_INIT_COUNT
	.align		4
.L_1410:
        /*00b0*/ 	.byte	0x02, 0x4a
	.zero		1
	.zero		1


	//----- nvinfo : EIATTR_EXIT_INSTR_OFFSETS
	.align		4
        /*00b4*/ 	.byte	0x04, 0x1c
        /*00b6*/ 	.short	(.L_1412 - .L_1411)


	//   ....[0]....
.L_1411:
        /*00b8*/ 	.word	0x00000090


	//----- nvinfo : EIATTR_CRS_STACK_SIZE
	.align		4
.L_1412:
        /*00bc*/ 	.byte	0x04, 0x1e
        /*00be*/ 	.short	(.L_1414 - .L_1413)
.L_1413:
        /*00c0*/ 	.word	0x00000000


	//----- nvinfo : EIATTR_CBANK_PARAM_SIZE
	.align		4
.L_1414:
        /*00c4*/ 	.byte	0x03, 0x19
        /*00c6*/ 	.short	0x01d0


	//----- nvinfo : EIATTR_PARAM_CBANK
	.align		4
        /*00c8*/ 	.byte	0x04, 0x0a
        /*00ca*/ 	.short	(.L_1416 - .L_1415)
	.align		4
.L_1415:
        /*00cc*/ 	.word	index@(.nv.constant0._ZN5flash24flash_fwd_splitkv_kernelI23Flash_fwd_kernel_traitsILi96ELi64ELi128ELi4ELb0ELb0EN7cutlass6half_tE19Flash_kernel_traitsILi96ELi64ELi128ELi4ES3_EELb0ELb0ELb0ELb0ELb0ELb1ELb0ELb1EEEvNS_16Flash_fwd_paramsE)
        /*00d0*/ 	.short	0x0380
        /*00d2*/ 	.short	0x01d0


	//----- nvinfo : EIATTR_SW_WAR
	.align		4
.L_1416:
        /*00d4*/ 	.byte	0x04, 0x36
        /*00d6*/ 	.short	(.L_1418 - .L_1417)
.L_1417:
        /*00d8*/ 	.word	0x00000008
.L_1418:


//--------------------- .nv.info._ZN5flash24flash_fwd_splitkv_kernelI23Flash_fwd_kernel_traitsILi96ELi64ELi128ELi4ELb0ELb0EN7cutlass6half_tE19Flash_kernel_traitsILi96ELi64ELi128ELi4ES3_EELb0ELb0ELb0ELb0ELb0ELb0ELb1ELb0EEEvNS_16Flash_fwd_paramsE --------------------------
	.section	.nv.info._ZN5flash24flash_fwd_splitkv_kernelI23Flash_fwd_kernel_traitsILi96ELi64ELi128ELi4ELb0ELb0EN7cutlass6half_tE19Flash_kernel_traitsILi96ELi64ELi128ELi4ES3_EELb0ELb0ELb0ELb0ELb0ELb0ELb1ELb0EEEvNS_16Flash_fwd_paramsE,"",@"SHT_CUDA_INFO"
	.sectionflags	@""
	.align	4


	//----- nvinfo : EIATTR_CUDA_API_VERSION
	.align		4
        /*0000*/ 	.byte	0x04, 0x37
        /*0002*/ 	.short	(.L_1420 - .L_1419)
.L_1419:
        /*0004*/ 	.word	0x00000082


	//----- nvinfo : EIATTR_KPARAM_INFO
	.align		4
.L_1420:
        /*0008*/ 	.byte	0x04, 0x17
        /*000a*/ 	.short	(.L_1422 - .L_1421)
.L_1421:
        /*000c*/ 	.word	0x00000000
        /*0010*/ 	.short	0x0000
        /*0012*/ 	.short	0x0000
        /*0014*/ 	.byte	0x00, 0xf0, 0x41, 0x07


	//----- nvinfo : EIATTR_SPARSE_MMA_MASK
	.align		4
.L_1422:
        /*0018*/ 	.byte	0x03, 0x50
        /*001a*/ 	.short	0x0000


	//----- nvinfo : EIATTR_MAXREG_COUNT
	.align		4
        /*001c*/ 	.byte	0x03, 0x1b
        /*001e*/ 	.short	0x00ff


	//----- nvinfo : EIATTR_NUM_BARRIERS
	.align		4
        /*0020*/ 	.byte	0x02, 0x4c
        /*0022*/ 	.byte	0x01
	.zero		1


	//----- nvinfo : EIATTR_MERCURY_ISA_VERSION
	.align		4
        /*0024*/ 	.byte	0x03, 0x5f
        /*0026*/ 	.short	0x0101


	//----- nvinfo : EIATTR_COOP_GROUP_MASK_REGIDS
	.align		4
        /*0028*/ 	.byte	0x04, 0x29
        /*002a*/ 	.short	(.L_1424 - .L_1423)


	//   ....[0]....
.L_1423:
        /*002c*/ 	.word	0xffffffff


	//   ....[1]....
        /*0030*/ 	.word	0xffffffff


	//   ....[2]....
        /*0034*/ 	.word	0xffffffff


	//   ....[3]....
        /*0038*/ 	.word	0xffffffff


	//   ....[4]....
        /*003c*/ 	.word	0xffffffff


	//   ....[5]....
        /*0040*/ 	.word	0xffffffff


	//   ....[6]....
        /*0044*/ 	.word	0xffffffff


	//   ....[7]....
        /*0048*/ 	.word	0xffffffff


	//   ....[8]....
        /*004c*/ 	.word	0xffffffff


	//   ....[9]....
        /*0050*/ 	.word	0xffffffff


	//   ....[10]....
        /*0054*/ 	.word	0xffffffff


	//   ....[11]....
        /*0058*/ 	.word	0xffffffff


	//   ....[12]....
        /*005c*/ 	.word	0x0500000a


	//   ....[13]....
        /*0060*/ 	.word	0x0500000a


	//   ....[14]....
        /*0064*/ 	.word	0x0500000a


	//   ....[15]....
        /*0068*/ 	.word	0x0500000a


	//----- nvinfo : EIATTR_COOP_GROUP_INSTR_OFFSETS
	.align		4
.L_1424:
        /*006c*/ 	.byte	0x04, 0x28
        /*006e*/ 	.short	(.L_1426 - .L_1425)


	//   ....[0]....
.L_1425:
        /*0070*/ 	.word	0x000051a0


	//   ....[1]....
        /*0074*/ 	.word	0x000051d0


	//   ....[2]....
        /*0078*/ 	.word	0x00005250


	//   ....[3]....
        /*007c*/ 	.word	0x00005260


	//   ....[4]....
        /*0080*/ 	.word	0x00008870


	//   ....[5]....
        /*0084*/ 	.word	0x00008880


	//   ....[6]....
        /*0088*/ 	.word	0x000088b0


	//   ....[7]....
        /*008c*/ 	.word	0x000088c0


	//   ....[8]....
        /*0090*/ 	.word	0x0000a490


	//   ....[9]....
        /*0094*/ 	.word	0x0000a4a0


	//   ....[10]....
        /*0098*/ 	.word	0x0000a4d0


	//   ....[11]....
        /*009c*/ 	.word	0x0000a4e0


	//   ....[12]....
        /*00a0*/ 	.word	0x0000b350


	//   ....[13]....
        /*00a4*/ 	.word	0x0000b3c0


	//   ....[14]....
        /*00a8*/ 	.word	0x0000b420


	//   ....[15]....
        /*00ac*/ 	.word	0x0000b490


	//----- nvinfo : EIATTR_VRC_CTA_INIT_COUNT
	.align		4
.L_1426:
        /*00b0*/ 	.byte	0x02, 0x4a
	.zero		1
	.zero		1


	//----- nvinfo : EIATTR_EXIT_INSTR_OFFSETS
	.align		4
        /*00b4*/ 	.byte	0x04, 0x1c
        /*00b6*/ 	.short	(.L_1428 - .L_1427)


	//   ....[0]....
.L_1427:
        /*00b8*/ 	.word	0x000001f0


	//----- nvinfo : EIATTR_CRS_STACK_SIZE
	.align		4
.L_1428:
        /*00bc*/ 	.byte	0x04, 0x1e
        /*00be*/ 	.short	(.L_1430 - .L_1429)
.L_1429:
        /*00c0*/ 	.word	0x00000000


	//----- nvinfo : EIATTR_CBANK_PARAM_SIZE
	.align		4
.L_1430:
        /*00c4*/ 	.byte	0x03, 0x19
        /*00c6*/ 	.short	0x01d0


	//----- nvinfo : EIATTR_PARAM_CBANK
	.align		4
        /*00c8*/ 	.byte	0x04, 0x0a
        /*00ca*/ 	.short	(.L_1432 - .L_1431)
	.align		4
.L_1431:
        /*00cc*/ 	.word	index@(.nv.constant0._ZN5flash24flash_fwd_splitkv_kernelI23Flash_fwd_kernel_traitsILi96ELi64ELi128ELi4ELb0ELb0EN7cutlass6half_tE19Flash_kernel_traitsILi96ELi64ELi128ELi4ES3_EELb0ELb0ELb0ELb0ELb0ELb0ELb1ELb0EEEvNS_16Flash_fwd_paramsE)
        /*00d0*/ 	.short	0x0380
        /*00d2*/ 	.short	0x01d0


	//----- nvinfo : EIATTR_SW_WAR
	.align		4
.L_1432:
        /*00d4*/ 	.byte	0x04, 0x36
        /*00d6*/ 	.short	(.L_1434 - .L_1433)
.L_1433:
        /*00d8*/ 	.word	0x00000008
.L_1434:


//--------------------- .nv.info._ZN5flash24flash_fwd_splitkv_kernelI23Flash_fwd_kernel_traitsILi96ELi64ELi128ELi4ELb0ELb0EN7cutlass6half_tE19Flash_kernel_traitsILi96ELi64ELi128ELi4ES3_EELb0ELb0ELb0ELb0ELb0ELb1ELb1ELb0EEEvNS_16Flash_fwd_paramsE --------------------------
	.section	.nv.info._ZN5flash24flash_fwd_splitkv_kernelI23Flash_fwd_kernel_traitsILi96ELi64ELi128ELi4ELb0ELb0EN7cutlass6half_tE19Flash_kernel_traitsILi96ELi64ELi128ELi4ES3_EELb0ELb0ELb0ELb0ELb0ELb1ELb1ELb0EEEvNS_16Flash_fwd_paramsE,"",@"SHT_CUDA_INFO"
	.sectionflags	@""
	.align	4


	//----- nvinfo : EIATTR_CUDA_API_VERSION
	.align		4
        /*0000*/ 	.byte	0x04, 0x37
        /*0002*/ 	.short	(.L_1436 - .L_1435)
.L_1435:
        /*0004*/ 	.word	0x00000082


	//----- nvinfo : EIATTR_KPARAM_INFO
	.align		4
.L_1436:
        /*0008*/ 	.byte	0x04, 0x17
        /*000a*/ 	.short	(.L_1438 - .L_1437)
.L_1437:
        /*000c*/ 	.word	0x00000000
        /*0010*/ 	.short	0x0000
        /*0012*/ 	.short	0x0000
        /*0014*/ 	.byte	0x00, 0xf0, 0x41, 0x07


	//----- nvinfo : EIATTR_SPARSE_MMA_MASK
	.align		4
.L_1438:
        /*0018*/ 	.byte	0x03, 0x50
        /*001a*/ 	.short	0x0000


	//----- nvinfo : EIATTR_MAXREG_COUNT
	.align		4
        /*001c*/ 	.byte	0x03, 0x1b
        /*001e*/ 	.short	0x00ff


	//----- nvinfo : EIATTR_NUM_BARRIERS
	.align		4
        /*0020*/ 	.byte	0x02, 0x4c
        /*0022*/ 	.byte	0x01
	.zero		1


	//----- nvinfo : EIATTR_MERCURY_ISA_VERSION
	.align		4
        /*0024*/ 	.byte	0x03, 0x5f
        /*0026*/ 	.short	0x0101


	//----- nvinfo : EIATTR_COOP_GROUP_MASK_REGIDS
	.align		4
        /*0028*/ 	.byte	0x04, 0x29
        /*002a*/ 	.short	(.L_1440 - .L_1439)


	//   ....[0]....
.L_1439:
        /*002c*/ 	.word	0xffffffff


	//   ....[1]....
        /*0030*/ 	.word	0xffffffff


	//   ....[2]....
        /*0034*/ 	.word	0xffffffff


	//   ....[3]....
        /*0038*/ 	.word	0xffffffff


	//   ....[4]....
        /*003c*/ 	.word	0xffffffff


	//   ....[5]....
        /*0040*/ 	.word	0xffffffff


	//   ....[6]....
        /*0044*/ 	.word	0xffffffff


	//   ....[7]....
        /*0048*/ 	.word	0xffffffff


	//   ....[8]....
        /*004c*/ 	.word	0xffffffff


	//   ....[9]....
        /*0050*/ 	.word	0xffffffff


	//   ....[10]....
        /*0054*/ 	.word	0xffffffff


	//   ....[11]....
        /*0058*/ 	.word	0xffffffff


	//   ....[12]....
        /*005c*/ 	.word	0x0500000a


	//   ....[13]....
        /*0060*/ 	.word	0x0500000a


	//   ....[14]....
        /*0064*/ 	.word	0x0500000a


	//   ....[15]....
        /*0068*/ 	.word	0x0500000a


	//----- nvinfo : EIATTR_COOP_GROUP_INSTR_OFFSETS
	.align		4
.L_1440:
        /*006c*/ 	.byte	0x04, 0x28
        /*006e*/ 	.short	(.L_1442 - .L_1441)


	//   ....[0]....
.L_1441:
        /*0070*/ 	.word	0x00005a70


	//   ....[1]....
        /*0074*/ 	.word	0x00005a90


	//   ....[2]....
        /*0078*/ 	.word	0x00005b00


	//   ....[3]....
        /*007c*/ 	.word	0x00005b10


	//   ....[4]....
        /*0080*/ 	.word	0x000099f0


	//   ....[5]....
        /*0084*/ 	.word	0x00009a00


	//   ....[6]....
        /*0088*/ 	.word	0x00009a30


	//   ....[7]....
        /*008c*/ 	.word	0x00009a40


	//   ....[8]....
        /*0090*/ 	.word	0x0000b5b0


	//   ....[9]....
        /*0094*/ 	.word	0x0000b5c0


	//   ....[10]....
        /*0098*/ 	.word	0x0000b5f0


	//   ....[11]....
        /*009c*/ 	.word	0x0000b600


	//   ....[12]....
        /*00a0*/ 	.word	0x0000c470


	//   ....[13]....
        /*00a4*/ 	.word	0x0000c4e0


	//   ....[14]....
        /*00a8*/ 	.word	0x0000c540


	//   ....[15]....
        /*00ac*/ 	.word	0x0000c5b0


	//----- nvinfo : EIATTR_VRC_CTA_INIT_COUNT
	.align		4
.L_1442:
        /*00b0*/ 	.byte	0x02, 0x4a
	.zero		1
	.zero		1


	//----- nvinfo : EIATTR_EXIT_INSTR_OFFSETS
	.align		4
        /*00b4*/ 	.byte	0x04, 0x1c
        /*00b6*/ 	.short	(.L_1444 - .L_1443)


	//   ....[0]....
.L_1443:
        /*00b8*/ 	.word	0x000001f0


	//----- nvinfo : EIATTR_CRS_STACK_SIZE
	.align		4
.L_1444:
        /*00bc*/ 	.byte	0x04, 0x1e
        /*00be*/ 	.short	(.L_1446 - .L_1445)
.L_1445:
        /*00c0*/ 	.word	0x00000000


	//----- nvinfo : EIATTR_CBANK_PARAM_SIZE
	.align		4
.L_1446:
        /*00c4*/ 	.byte	0x03, 0x19
        /*00c6*/ 	.short	0x01d0


	//----- nvinfo : EIATTR_PARAM_CBANK
	.align		4
        /*00c8*/ 	.byte	0x04, 0x0a
        /*00ca*/ 	.short	(.L_1448 - .L_1447)
	.align		4
.L_1447:
        /*00cc*/ 	.word	index@(.nv.constant0._ZN5flash24flash_fwd_splitkv_kernelI23Flash_fwd_kernel_traitsILi96ELi64ELi128ELi4ELb0ELb0EN7cutlass6half_tE19Flash_kernel_traitsILi96ELi64ELi128ELi4ES3_EELb0ELb0ELb0ELb0ELb0ELb1ELb1ELb0EEEvNS_16Flash_fwd_paramsE)
        /*00d0*/ 	.short	0x0380
        /*00d2*/ 	.short	0x01d0


	//----- nvinfo : EIATTR_SW_WAR
	.align		4
.L_1448:
        /*00d4*/ 	.byte	0x04, 0x36
        /*00d6*/ 	.short	(.L_1450 - .L_1449)
.L_1449:
        /*00d8*/ 	.word	0x00000008
.L_1450:


//--------------------- .nv.info._ZN5flash24flash_fwd_splitkv_kernelI23Flash_fwd_kernel_traitsILi96ELi64ELi128ELi4ELb0ELb0EN7cutlass6half_tE19Flash_kernel_traitsILi96ELi64ELi128ELi4ES3_EELb0ELb0ELb0ELb0ELb0ELb0ELb1ELb1EEEvNS_16Flash_fwd_paramsE --------------------------
	.section	.nv.info._ZN5flash24flash_fwd_splitkv_kernelI23Flash_fwd_kernel_traitsILi96ELi64ELi128ELi4ELb0ELb0EN7cutlass6half_tE19Flash_kernel_traitsILi96ELi64ELi128ELi4ES3_EELb0ELb0ELb0ELb0ELb0ELb0ELb1ELb1EEEvNS_16Flash_fwd_paramsE,"",@"SHT_CUDA_INFO"
	.sectionflags	@""
	.align	4


	//----- nvinfo : EIATTR_CUDA_API_VERSION
	.align		4
        /*0000*/ 	.byte	0x04, 0x37
        /*0002*/ 	.short	(.L_1452 - .L_1451)
.L_1451:
        /*0004*/ 	.word	0x00000082


	//----- nvinfo : EIATTR_KPARAM_INFO
	.align		4
.L_1452:
        /*0008*/ 	.byte	0x04, 0x17
        /*000a*/ 	.short	(.L_1454 - .L_1453)
.L_1453:
        /*000c*/ 	.word	0x00000000
        /*0010*/ 	.short	0x0000
        /*0012*/ 	.short	0x0000
        /*0014*/ 	.byte	0x00, 0xf0, 0x41, 0x07


	//----- nvinfo : EIATTR_SPARSE_MMA_MASK
	.align		4
.L_1454:
        /*0018*/ 	.byte	0x03, 0x50
        /*001a*/ 	.short	0x0000


	//----- nvinfo : EIATTR_MAXREG_COUNT
	.align		4
        /*001c*/ 	.byte	0x03, 0x1b
        /*001e*/ 	.short	0x00ff


	//----- nvinfo : EIATTR_NUM_BARRIERS
	.align		4
        /*0020*/ 	.byte	0x02, 0x4c
        /*0022*/ 	.byte	0x01
	.zero		1


	//----- nvinfo : EIATTR_MERCURY_ISA_VERSION
	.align		4
        /*0024*/ 	.byte	0x03, 0x5f
        /*0026*/ 	.short	0x0101


	//----- nvinfo : EIATTR_COOP_GROUP_MASK_REGIDS
	.align		4
        /*0028*/ 	.byte	0x04, 0x29
        /*002a*/ 	.short	(.L_1456 - .L_1455)


	//   ....[0]....
.L_1455:
        /*002c*/ 	.word	0xffffffff


	//   ....[1]....
        /*0030*/ 	.word	0xffffffff


	//   ....[2]....
        /*0034*/ 	.word	0xffffffff


	//   ....[3]....
        /*0038*/ 	.word	0xffffffff


	//   ....[4]....
        /*003c*/ 	.word	0xffffffff


	//   ....[5]....
        /*0040*/ 	.word	0xffffffff


	//   ....[6]....
        /*0044*/ 	.word	0xffffffff


	//   ....[7]....
        /*0048*/ 	.word	0xffffffff


	//   ....[8]....
        /*004c*/ 	.word	0xffffffff


	//   ....[9]....
        /*0050*/ 	.word	0xffffffff


	//   ....[10]....
        /*0054*/ 	.word	0xffffffff


	//   ....[11]....
        /*0058*/ 	.word	0xffffffff


	//   ....[12]....
        /*005c*/ 	.word	0x05000008


	//   ....[13]....
        /*0060*/ 	.word	0x05000008


	//   ....[14]....
        /*0064*/ 	.word	0x05000008


	//   ....[15]....
        /*0068*/ 	.word	0x05000008


	//----- nvinfo : EIATTR_COOP_GROUP_INSTR_OFFSETS
	.align		4
.L_1456:
        /*006c*/ 	.byte	0x04, 0x28
        /*006e*/ 	.short	(.L_1458 - .L_1457)


	//   ....[0]....
.L_1457:
        /*0070*/ 	.word	0x00011400


	//   ....[1]....
        /*0074*/ 	.word	0x00011430


	//   ....[2]....
        /*0078*/ 	.word	0x000114e0


	//   ....[3]....
        /*007c*/ 	.word	0x000114f0


	//   ....[4]....
        /*0080*/ 	.word	0x00014c20


	//   ....[5]....
        /*0084*/ 	.word	0x00014c30


	//   ....[6]....
        /*0088*/ 	.word	0x00014c60


	//   ....[7]....
        /*008c*/ 	.word	0x00014c70


	//   ....[8]....
        /*0090*/ 	.word	0x00016810


	//   ....[9]....
        /*0094*/ 	.word	0x00016820


	//   ....[10]....
        /*0098*/ 	.word	0x00016850


	//   ....[11]....
        /*009c*/ 	.word	0x00016860


	//   ....[12]....
        /*00a0*/ 	.word	0x00017700


	//   ....[13]....
        /*00a4*/ 	.word	0x00017770


	//   ....[14]....
        /*00a8*/ 	.word	0x000177d0


	//   ....[15]....
        /*00ac*/ 	.word	0x00017840


	//----- nvinfo : EIATTR_VRC_CTA_INIT_COUNT
	.align		4
.L_1458:
        /*00b0*/ 	.byte	0x02, 0x4a
	.zero		1
	.zero		1


	//----- nvinfo : EIATTR_EXIT_INSTR_OFFSETS
	.align		4
        /*00b4*/ 	.byte	0x04, 0x1c
        /*00b6*/ 	.short	(.L_1460 - .L_1459)


	//   ....[0]....
.L_1459:
        /*00b8*/ 	.word	0x000001f0


	//----- nvinfo : EIATTR_CRS_STACK_SIZE
	.align		4
.L_1460:
        /*00bc*/ 	.byte	0x04, 0x1e
        /*00be*/ 	.short	(.L_1462 - .L_1461)
.L_1461:
        /*00c0*/ 	.word	0x00000000


	//----- nvinfo : EIATTR_CBANK_PARAM_SIZE
	.align		4
.L_1462:
        /*00c4*/ 	.byte	0x03, 0x19
        /*00c6*/ 	.short	0x01d0


	//----- nvinfo : EIATTR_PARAM_CBANK
	.align		4
        /*00c8*/ 	.byte	0x04, 0x0a
        /*00ca*/ 	.short	(.L_1464 - .L_1463)
	.align		4
.L_1463:
        /*00cc*/ 	.word	index@(.nv.constant0._ZN5flash24flash_fwd_splitkv_kernelI23Flash_fwd_kernel_traitsILi96ELi64ELi128ELi4ELb0ELb0EN7cutlass6half_tE19Flash_kernel_traitsILi96ELi64ELi128ELi4ES3_EELb0ELb0ELb0ELb0ELb0ELb0ELb1ELb1EEEvNS_16Flash_fwd_paramsE)
        /*00d0*/ 	.short	0x0380
        /*00d2*/ 	.short	0x01d0


	//----- nvinfo : EIATTR_SW_WAR
	.align		4
.L_1464:
        /*00d4*/ 	.byte	0x04, 0x36
        /*00d6*/ 	.short	(.L_1466 - .L_1465)
.L_1465:
        /*00d8*/ 	.word	0x00000008
.L_1466:


//--------------------- .nv.info._ZN5flash24flash_fwd_splitkv_kernelI23Flash_fwd_kernel_traitsILi96ELi64ELi128ELi4ELb0ELb0EN7cutlass6half_tE19Flash_kernel_traitsILi96ELi64ELi128ELi4ES3_EELb0ELb0ELb0ELb0ELb0ELb1ELb1ELb1EEEvNS_16Flash_fwd_paramsE --------------------------
	.section	.nv.info._ZN5flash24flash_fwd_splitkv_kernelI23Flash_fwd_kernel_traitsILi96ELi64ELi128ELi4ELb0ELb0EN7cutlass6half_tE19Flash_kernel_traitsILi96ELi64ELi128ELi4ES3_EELb0ELb0ELb0ELb0ELb0ELb1ELb1ELb1EEEvNS_16Flash_fwd_paramsE,"",@"SHT_CUDA_INFO"
	.sectionflags	@""
	.align	4


	//----- nvinfo : EIATTR_CUDA_API_VERSION
	.align		4
        /*0000*/ 	.byte	0x04, 0x37
        /*0002*/ 	.short	(.L_1468 - .L_1467)
.L_1467:
        /*0004*/ 	.word	0x00000082


	//----- nvinfo : EIATTR_KPARAM_INFO
	.align		4
.L_1468:
        /*0008*/ 	.byte	0x04, 0x17
        /*000a*/ 	.short	(.L_1470 - .L_1469)
.L_1469:
        /*000c*/ 	.word	0x00000000
        /*0010*/ 	.short	0x0000
        /*0012*/ 	.short	0x0000
        /*0014*/ 	.byte	0x00, 0xf0, 0x41, 0x07


	//----- nvinfo : EIATTR_SPARSE_MMA_MASK
	.align		4
.L_1470:
        /*0018*/ 	.byte	0x03, 0x50
        /*001a*/ 	.short	0x0000


	//----- nvinfo : EIATTR_MAXREG_COUNT
	.align		4
        /*001c*/ 	.byte	0x03, 0x1b
        /*001e*/ 	.short	0x00ff


	//----- nvinfo : EIATTR_NUM_BARRIERS
	.align		4
        /*0020*/ 	.byte	0x02, 0x4c
        /*0022*/ 	.byte	0x01
	.zero		1


	//----- nvinfo : EIATTR_MERCURY_ISA_VERSION
	.align		4
        /*0024*/ 	.byte	0x03, 0x5f
        /*0026*/ 	.short	0x0101


	//----- nvinfo : EIATTR_COOP_GROUP_MASK_REGIDS
	.align		4
        /*0028*/ 	.byte	0x04, 0x29
        /*002a*/ 	.short	(.L_1472 - .L_1471)


	//   ....[0]....
.L_1471:
        /*002c*/ 	.word	0xffffffff


	//   ....[1]....
        /*0030*/ 	.word	0xffffffff


	//   ....[2]....
        /*0034*/ 	.word	0xffffffff


	//   ....[3]....
        /*0038*/ 	.word	0xffffffff


	//   ....[4]....
        /*003c*/ 	.word	0xffffffff


	//   ....[5]....
        /*0040*/ 	.word	0xffffffff


	//   ....[6]....
        /*0044*/ 	.word	0xffffffff


	//   ....[7]....
        /*0048*/ 	.word	0xffffffff


	//   ....[8]....
        /*004c*/ 	.word	0xffffffff


	//   ....[9]....
        /*0050*/ 	.word	0xffffffff


	//   ....[10]....
        /*0054*/ 	.word	0xffffffff


	//   ....[11]....
        /*0058*/ 	.word	0xffffffff


	//   ....[12]....
        /*005c*/ 	.word	0x05000008


	//   ....[13]....
        /*0060*/ 	.word	0x05000008


	//   ....[14]....
        /*0064*/ 	.word	0x05000008


	//   ....[15]....
        /*0068*/ 	.word	0x05000008


	//----- nvinfo : EIATTR_COOP_GROUP_INSTR_OFFSETS
	.align		4
.L_1472:
        /*006c*/ 	.byte	0x04, 0x28
        /*006e*/ 	.short	(.L_1474 - .L_1473)


	//   ....[0]....
.L_1473:
        /*0070*/ 	.word	0x00011ad0


	//   ....[1]....
        /*0074*/ 	.word	0x00011b00


	//   ....[2]....
        /*0078*/ 	.word	0x00011bb0


	//   ....[3]....
        /*007c*/ 	.word	0x00011bc0


	//   ....[4]....
        /*0080*/ 	.word	0x00015b10


	//   ....[5]....
        /*0084*/ 	.word	0x00015b20


	//   ....[6]....
        /*0088*/ 	.word	0x00015b50


	//   ....[7]....
        /*008c*/ 	.word	0x00015b60


	//   ....[8]....
        /*0090*/ 	.word	0x000176a0


	//   ....[9]....
        /*0094*/ 	.word	0x000176b0


	//   ....[10]....
        /*0098*/ 	.word	0x000176e0


	//   ....[11]....
        /*009c*/ 	.word	0x000176f0


	//   ....[12]....
        /*00a0*/ 	.word	0x00018590


	//   ....[13]....
        /*00a4*/ 	.word	0x00018600


	//   ....[14]....
        /*00a8*/ 	.word	0x00018660


	//   ....[15]....
        /*00ac*/ 	.word	0x000186d0


	//----- nvinfo : EIATTR_VRC_CTA_INIT_COUNT
	.align		4
.L_1474:
        /*00b0*/ 	.byte	0x02, 0x4a
	.zero		1
	.zero		1


	//----- nvinfo : EIATTR_EXIT_INSTR_OFFSETS
	.align		4
        /*00b4*/ 	.byte	0x04, 0x1c
        /*00b6*/ 	.short	(.L_1476 - .L_1475)


	//   ....[0]....
.L_1475:
        /*00b8*/ 	.word	0x000001f0


	//----- nvinfo : EIATTR_CRS_STACK_SIZE
	.align		4
.L_1476:
        /*00bc*/ 	.byte	0x04, 0x1e
        /*00be*/ 	.short	(.L_1478 - .L_1477)
.L_1477:
        /*00c0*/ 	.word	0x00000000


	//----- nvinfo : EIATTR_CBANK_PARAM_SIZE
	.align		4
.L_1478:
        /*00c4*/ 	.byte	0x03, 0x19
        /*00c6*/ 	.short	0x01d0


	//----- nvinfo : EIATTR_PARAM_CBANK
	.align		4
        /*00c8*/ 	.byte	0x04, 0x0a
        /*00ca*/ 	.short	(.L_1480 - .L_1479)
	.align		4
.L_1479:
        /*00cc*/ 	.word	index@(.nv.constant0._ZN5flash24flash_fwd_splitkv_kernelI23Flash_fwd_kernel_traitsILi96ELi64ELi128ELi4ELb0ELb0EN7cutlass6half_tE19Flash_kernel_traitsILi96ELi64ELi128ELi4ES3_EELb0ELb0ELb0ELb0ELb0ELb1ELb1ELb1EEEvNS_16Flash_fwd_paramsE)
        /*00d0*/ 	.short	0x0380
        /*00d2*/ 	.short	0x01d0


	//----- nvinfo : EIATTR_SW_WAR
	.align		4
.L_1480:
        /*00d4*/ 	.byte	0x04, 0x36
        /*00d6*/ 	.short	(.L_1482 - .L_1481)
.L_1481:
        /*00d8*/ 	.word	0x00000008
.L_1482:


//--------------------- .nv.info._ZN5flash24flash_fwd_splitkv_kernelI23Flash_fwd_kernel_traitsILi96ELi64ELi128ELi4ELb0ELb0EN7cutlass6half_tE19Flash_kernel_traitsILi96ELi64ELi128ELi4ES3_EELb0ELb1ELb0ELb0ELb0ELb0ELb0ELb0EEEvNS_16Flash_fwd_paramsE --------------------------
	.section	.nv.info._ZN5flash24flash_fwd_splitkv_kernelI23Flash_fwd_kernel_traitsILi96ELi64ELi128ELi4ELb0ELb0EN7cutlass6half_tE19Flash_kernel_traitsILi96ELi64ELi128ELi4ES3_EELb0ELb1ELb0ELb0ELb0ELb0ELb0ELb0EEEvNS_16Flash_fwd_paramsE,"",@"SHT_CUDA_INFO"
	.sectionflags	@""
	.align	4


	//----- nvinfo : EIATTR_CUDA_API_VERSION
	.align		4
        /*0000*/ 	.byte	0x04, 0x37
        /*0002*/ 	.short	(.L_1484 - .L_1483)
.L_1483:
        /*0004*/ 	.word	0x00000082


	//----- nvinfo : EIATTR_KPARAM_INFO
	.align		4
.L_1484:
        /*0008*/ 	.byte	0x04, 0x17
        /*000a*/ 	.short	(.L_1486 - .L_1485)
.L_1485:
        /*000c*/ 	.word	0x00000000
        /*0010*/ 	.short	0x0000
        /*0012*/ 	.short	0x0000
        /*0014*/ 	.byte	0x00, 0xf0, 0x41, 0x07


	//----- nvinfo : EIATTR_SPARSE_MMA_MASK
	.align		4
.L_1486:
        /*0018*/ 	.byte	0x03, 0x50
        /*001a*/ 	.short	0x0000


	//----- nvinfo : EIATTR_MAXREG_COUNT
	.align		4
        /*001c*/ 	.byte	0x03, 0x1b
        /*001e*/ 	.short	0x00ff


	//----- nvinfo : EIATTR_NUM_BARRIERS
	.align		4
        /*0020*/ 	.byte	0x02, 0x4c
        /*0022*/ 	.byte	0x01
	.zero		1


	//----- nvinfo : EIATTR_MERCURY_ISA_VERSION
	.align		4
        /*0024*/ 	.byte	0x03, 0x5f
        /*0026*/ 	.short	0x0101


	//----- nvinfo : EIATTR_COOP_GROUP_MASK_REGIDS
	.align		4
        /*0028*/ 	.byte	0x04, 0x29
        /*002a*/ 	.short	(.L_1488 - .L_1487)


	//   ....[0]....
.L_1487:
        /*002c*/ 	.word	0xffffffff


	//   ....[1]....
        /*0030*/ 	.word	0xffffffff


	//   ....[2]....
        /*0034*/ 	.word	0xffffffff


	//   ....[3]....
        /*0038*/ 	.word	0xffffffff


	//   ....[4]....
        /*003c*/ 	.word	0xffffffff


	//   ....[5]....
        /*0040*/ 	.word	0xffffffff


	//   ....[6]....
        /*0044*/ 	.word	0xffffffff


	//   ....[7]....
        /*0048*/ 	.word	0xffffffff


	//   ....[8]....
        /*004c*/ 	.word	0xffffffff


	//   ....[9]....
        /*0050*/ 	.word	0xffffffff


	//   ....[10]....
        /*0054*/ 	.word	0xffffffff


	//   ....[11]....
        /*0058*/ 	.word	0xffffffff


	//   ....[12]....
        /*005c*/ 	.word	0xffffffff


	//   ....[13]....
        /*0060*/ 	.word	0xffffffff


	//   ....[14]....
        /*0064*/ 	.word	0xffffffff


	//   ....[15]....
        /*0068*/ 	.word	0xffffffff


	//   ....[16]....
        /*006c*/ 	.word	0x05000006


	//   ....[17]....
        /*0070*/ 	.word	0x05000006


	//   ....[18]....
        /*0074*/ 	.word	0x05000006


	//   ....[19]....
        /*0078*/ 	.word	0x05000006


	//----- nvinfo : EIATTR_COOP_GROUP_INSTR_OFFSETS
	.align		4
.L_1488:
        /*007c*/ 	.byte	0x04, 0x28
        /*007e*/ 	.short	(.L_1490 - .L_1489)


	//   ....[0]....
.L_1489:
        /*0080*/ 	.word	0x00005940


	//   ....[1]....
        /*0084*/ 	.word	0x00005960


	//   ....[2]....
        /*0088*/ 	.word	0x00005a00


	//   ....[3]....
        /*008c*/ 	.word	0x00005a10


	//   ....[4]....
        /*0090*/ 	.word	0x0000a270


	//   ....[5]....
        /*0094*/ 	.word	0x0000a290


	//   ....[6]....
        /*0098*/ 	.word	0x0000a2b0


	//   ....[7]....
        /*009c*/ 	.word	0x0000a2d0


	//   ....[8]....
        /*00a0*/ 	.word	0x0000f050


	//   ....[9]....
        /*00a4*/ 	.word	0x0000f060


	//   ....[10]....
        /*00a8*/ 	.word	0x0000f090


	//   ....[11]....
        /*00ac*/ 	.word	0x0000f0a0


	//   ....[12]....
        /*00b0*/ 	.word	0x00010be0


	//   ....[13]....
        /*00b4*/ 	.word	0x00010bf0


	//   ....[14]....
        /*00b8*/ 	.word	0x00010c20


	//   ....[15]....
        /*00bc*/ 	.word	0x00010c30


	//   ....[16]....
        /*00c0*/ 	.word	0x00011b20


	//   ....[17]....
        /*00c4*/ 	.word	0x00011b90


	//   ....[18]....
        /*00c8*/ 	.word	0x00011bf0


	//   ....[19]....
        /*00cc*/ 	.word	0x00011c60


	//----- nvinfo : EIATTR_VRC_CTA_INIT_COUNT
	.align		4
.L_1490:
        /*00d0*/ 	.byte	0x02, 0x4a
	.zero		1
	.zero		1


	//----- nvinfo : EIATTR_EXIT_INSTR_OFFSETS
	.align		4
        /*00d4*/ 	.byte	0x04, 0x1c
        /*00d6*/ 	.short	(.L_1492 - .L_1491)


	//   ....[0]....
.L_1491:
        /*00d8*/ 	.word	0x00000090


	//----- nvinfo : EIATTR_CRS_STACK_SIZE
	.align		4
.L_1492:
        /*00dc*/ 	.byte	0x04, 0x1e
        /*00de*/ 	.short	(.L_1494 - .L_1493)
.L_1493:
        /*00e0*/ 	.word	0x00000000


	//----- nvinfo : EIATTR_CBANK_PARAM_SIZE
	.align		4
.L_1494:
        /*00e4*/ 	.byte	0x03, 0x19
        /*00e6*/ 	.short	0x01d0


	//----- nvinfo : EIATTR_PARAM_CBANK
	.align		4
        /*00e8*/ 	.byte	0x04, 0x0a
        /*00ea*/ 	.short	(.L_1496 - .L_1495)
	.align		4
.L_1495:
        /*00ec*/ 	.word	index@(.nv.constant0._ZN5flash24flash_fwd_splitkv_kernelI23Flash_fwd_kernel_traitsILi96ELi64ELi128ELi4ELb0ELb0EN7cutlass6half_tE19Flash_kernel_traitsILi96ELi64ELi128ELi4ES3_EELb0ELb1ELb0ELb0ELb0ELb0ELb0ELb0EEEvNS_16Flash_fwd_paramsE)
        /*00f0*/ 	.short	0x0380
        /*00f2*/ 	.short	0x01d0


	//----- nvinfo : EIATTR_SW_WAR
	.align		4
.L_1496:
        /*00f4*/ 	.byte	0x04, 0x36
        /*00f6*/ 	.short	(.L_1498 - .L_1497)
.L_1497:
        /*00f8*/ 	.word	0x00000008
.L_1498:


//--------------------- .nv.info._ZN5flash24flash_fwd_splitkv_kernelI23Flash_fwd_kernel_traitsILi96ELi64ELi128ELi4ELb0ELb0EN7cutlass6half_tE19Flash_kernel_traitsILi96ELi64ELi128ELi4ES3_EELb0ELb1ELb0ELb0ELb0ELb1ELb0ELb0EEEvNS_16Flash_fwd_paramsE --------------------------
	.section	.nv.info._ZN5flash24flash_fwd_splitkv_kernelI23Flash_fwd_kernel_traitsILi96ELi64ELi128ELi4ELb0ELb0EN7cutlass6half_tE19Flash_kernel_traitsILi96ELi64ELi128ELi4ES3_EELb0ELb1ELb0ELb0ELb0ELb1ELb0ELb0EEEvNS_16Flash_fwd_paramsE,"",@"SHT_CUDA_INFO"
	.sectionflags	@""
	.align	4


	//----- nvinfo : EIATTR_CUDA_API_VERSION
	.align		4
        /*0000*/ 	.byte	0x04, 0x37
        /*0002*/ 	.short	(.L_1500 - .L_1499)
.L_1499:
        /*0004*/ 	.word	0x00000082


	//----- nvinfo : EIATTR_KPARAM_INFO
	.align		4
.L_1500:
        /*0008*/ 	.byte	0x04, 0x17
        /*000a*/ 	.short	(.L_1502 - .L_1501)
.L_1501:
        /*000c*/ 	.word	0x00000000
        /*0010*/ 	.short	0x0000
        /*0012*/ 	.short	0x0000
        /*0014*/ 	.byte	0x00, 0xf0, 0x41, 0x07


	//----- nvinfo : EIATTR_SPARSE_MMA_MASK
	.align		4
.L_1502:
        /*0018*/ 	.byte	0x03, 0x50
        /*001a*/ 	.short	0x0000


	//----- nvinfo : EIATTR_MAXREG_COUNT
	.align		4
        /*001c*/ 	.byte	0x03, 0x1b
        /*001e*/ 	.short	0x00ff


	//----- nvinfo : EIATTR_NUM_BARRIERS
	.align		4
        /*0020*/ 	.byte	0x02, 0x4c
        /*0022*/ 	.byte	0x01
	.zero		1


	//----- nvinfo : EIATTR_MERCURY_ISA_VERSION
	.align		4
        /*0024*/ 	.byte	0x03, 0x5f
        /*0026*/ 	.short	0x0101


	//----- nvinfo : EIATTR_COOP_GROUP_MASK_REGIDS
	.align		4
        /*0028*/ 	.byte	0x04, 0x29
        /*002a*/ 	.short	(.L_1504 - .L_1503)


	//   ....[0]....
.L_1503:
        /*002c*/ 	.word	0xffffffff


	//   ....[1]....
        /*0030*/ 	.word	0xffffffff


	//   ....[2]....
        /*0034*/ 	.word	0xffffffff


	//   ....[3]....
        /*0038*/ 	.word	0xffffffff


	//   ....[4]....
        /*003c*/ 	.word	0xffffffff


	//   ....[5]....
        /*0040*/ 	.word	0xffffffff


	//   ....[6]....
        /*0044*/ 	.word	0xffffffff


	//   ....[7]....
        /*0048*/ 	.word	0xffffffff


	//   ....[8]....
        /*004c*/ 	.word	0xffffffff


	//   ....[9]....
        /*0050*/ 	.word	0xffffffff


	//   ....[10]....
        /*0054*/ 	.word	0xffffffff


	//   ....[11]....
        /*0058*/ 	.word	0xffffffff


	//   ....[12]....
        /*005c*/ 	.word	0xffffffff


	//   ....[13]....
        /*0060*/ 	.word	0xffffffff


	//   ....[14]....
        /*0064*/ 	.word	0xffffffff


	//   ....[15]....
        /*0068*/ 	.word	0xffffffff


	//   ....[16]....
        /*006c*/ 	.word	0x05000006


	//   ....[17]....
        /*0070*/ 	.word	0x05000006


	//   ....[18]....
        /*0074*/ 	.word	0x05000006


	//   ....[19]....
        /*0078*/ 	.word	0x05000006


	//----- nvinfo : EIATTR_COOP_GROUP_INSTR_OFFSETS
	.align		4
.L_1504:
        /*007c*/ 	.byte	0x04, 0x28
        /*007e*/ 	.short	(.L_1506 - .L_1505)


	//   ....[0]....
.L_1505:
        /*0080*/ 	.word	0x000060f0


	//   ....[1]....
        /*0084*/ 	.word	0x00006110


	//   ....[2]....
        /*0088*/ 	.word	0x000061b0


	//   ....[3]....
        /*008c*/ 	.word	0x000061c0


	//   ....[4]....
        /*0090*/ 	.word	0x0000b1a0


	//   ....[5]....
        /*0094*/ 	.word	0x0000b1b0


	//   ....[6]....
        /*0098*/ 	.word	0x0000b1e0


	//   ....[7]....
        /*009c*/ 	.word	0x0000b1f0


	//   ....[8]....
        /*00a0*/ 	.word	0x00010730


	//   ....[9]....
        /*00a4*/ 	.word	0x00010740


	//   ....[10]....
        /*00a8*/ 	.word	0x00010770


	//   ....[11]....
        /*00ac*/ 	.word	0x00010780


	//   ....[12]....
        /*00b0*/ 	.word	0x000122c0


	//   ....[13]....
        /*00b4*/ 	.word	0x000122d0


	//   ....[14]....
        /*00b8*/ 	.word	0x00012300


	//   ....[15]....
        /*00bc*/ 	.word	0x00012310


	//   ....[16]....
        /*00c0*/ 	.word	0x000131e0


	//   ....[17]....
        /*00c4*/ 	.word	0x00013250


	//   ....[18]....
        /*00c8*/ 	.word	0x000132b0


	//   ....[19]....
        /*00cc*/ 	.word	0x00013320


	//----- nvinfo : EIATTR_VRC_CTA_INIT_COUNT
	.align		4
.L_1506:
        /*00d0*/ 	.byte	0x02, 0x4a
	.zero		1
	.zero		1


	//----- nvinfo : EIATTR_EXIT_INSTR_OFFSETS
	.align		4
        /*00d4*/ 	.byte	0x04, 0x1c
        /*00d6*/ 	.short	(.L_1508 - .L_1507)


	//   ....[0]....
.L_1507:
        /*00d8*/ 	.word	0x00000090


	//----- nvinfo : EIATTR_CRS_STACK_SIZE
	.align		4
.L_1508:
        /*00dc*/ 	.byte	0x04, 0x1e
        /*00de*/ 	.short	(.L_1510 - .L_1509)
.L_1509:
        /*00e0*/ 	.word	0x00000000


	//----- nvinfo : EIATTR_CBANK_PARAM_SIZE
	.align		4
.L_1510:
        /*00e4*/ 	.byte	0x03, 0x19
        /*00e6*/ 	.short	0x01d0


	//----- nvinfo : EIATTR_PARAM_CBANK
	.align		4
        /*00e8*/ 	.byte	0x04, 0x0a
        /*00ea*/ 	.short	(.L_1512 - .L_1511)
	.align		4
.L_1511:
        /*00ec*/ 	.word	index@(.nv.constant0._ZN5flash24flash_fwd_splitkv_kernelI23Flash_fwd_kernel_traitsILi96ELi64ELi128ELi4ELb0ELb0EN7cutlass6half_tE19Flash_kernel_traitsILi96ELi64ELi128ELi4ES3_EELb0ELb1ELb0ELb0ELb0ELb1ELb0ELb0EEEvNS_16Flash_fwd_paramsE)
        /*00f0*/ 	.short	0x0380
        /*00f2*/ 	.short	0x01d0


	//----- nvinfo : EIATTR_SW_WAR
	.align		4
.L_1512:
        /*00f4*/ 	.byte	0x04, 0x36
        /*00f6*/ 	.short	(.L_1514 - .L_1513)
.L_1513:
        /*00f8*/ 	.word	0x00000008
.L_1514:


//--------------------- .nv.info._ZN5flash24flash_fwd_splitkv_kernelI23Flash_fwd_kernel_traitsILi96ELi64ELi128ELi4ELb0ELb0EN7cutlass6half_tE19Flash_kernel_traitsILi96ELi64ELi128ELi4ES3_EELb0ELb1ELb0ELb0ELb0ELb0ELb0ELb1EEEvNS_16Flash_fwd_paramsE --------------------------
	.section	.nv.info._ZN5flash24flash_fwd_splitkv_kernelI23Flash_fwd_kernel_traitsILi96ELi64ELi128ELi4ELb0ELb0EN7cutlass6half_tE19Flash_kernel_traitsILi96ELi64ELi128ELi4ES3_EELb0ELb1ELb0ELb0ELb0ELb0ELb0ELb1EEEvNS_16Flash_fwd_paramsE,"",@"SHT_CUDA_INFO"
	.sectionflags	@""
	.align	4


	//----- nvinfo : EIATTR_CUDA_API_VERSION
	.align		4
        /*0000*/ 	.byte	0x04, 0x37
        /*0002*/ 	.short	(.L_1516 - .L_1515)
.L_1515:
        /*0004*/ 	.word	0x00000082


	//----- nvinfo : EIATTR_KPARAM_INFO
	.align		4
.L_1516:
        /*0008*/ 	.byte	0x04, 0x17
        /*000a*/ 	.short	(.L_1518 - .L_1517)
.L_1517:
        /*000c*/ 	.word	0x00000000
        /*0010*/ 	.short	0x0000
        /*0012*/ 	.short	0x0000
        /*0014*/ 	.byte	0x00, 0xf0, 0x41, 0x07


	//----- nvinfo : EIATTR_SPARSE_MMA_MASK
	.align		4
.L_1518:
        /*0018*/ 	.byte	0x03, 0x50
        /*001a*/ 	.short	0x0000


	//----- nvinfo : EIATTR_MAXREG_COUNT
	.align		4
        /*001c*/ 	.byte	0x03, 0x1b
        /*001e*/ 	.short	0x00ff


	//----- nvinfo : EIATTR_NUM_BARRIERS
	.align		4
        /*0020*/ 	.byte	0x02, 0x4c
        /*0022*/ 	.byte	0x01
	.zero		1


	//----- nvinfo : EIATTR_MERCURY_ISA_VERSION
	.align		4
        /*0024*/ 	.byte	0x03, 0x5f
        /*0026*/ 	.short	0x0101


	//----- nvinfo : EIATTR_COOP_GROUP_MASK_REGIDS
	.align		4
        /*0028*/ 	.byte	0x04, 0x29
        /*002a*/ 	.short	(.L_1520 - .L_1519)


	//   ....[0]....
.L_1519:
        /*002c*/ 	.word	0xffffffff


	//   ....[1]....
        /*0030*/ 	.word	0xffffffff


	//   ....[2]....
        /*0034*/ 	.word	0xffffffff


	//   ....[3]....
        /*0038*/ 	.word	0xffffffff


	//   ....[4]....
        /*003c*/ 	.word	0xffffffff


	//   ....[5]....
        /*0040*/ 	.word	0xffffffff


	//   ....[6]....
        /*0044*/ 	.word	0xffffffff


	//   ....[7]....
        /*0048*/ 	.word	0xffffffff


	//   ....[8]....
        /*004c*/ 	.word	0xffffffff


	//   ....[9]....
        /*0050*/ 	.word	0xffffffff


	//   ....[10]....
        /*0054*/ 	.word	0xffffffff


	//   ....[11]....
        /*0058*/ 	.word	0xffffffff


	//   ....[12]....
        /*005c*/ 	.word	0xffffffff


	//   ....[13]....
        /*0060*/ 	.word	0xffffffff


	//   ....[14]....
        /*0064*/ 	.word	0xffffffff


	//   ....[15]....
        /*0068*/ 	.word	0xffffffff


	//   ....[16]....
        /*006c*/ 	.word	0x05000005


	//   ....[17]....
        /*0070*/ 	.word	0x05000005


	//   ....[18]....
        /*0074*/ 	.word	0x05000005


	//   ....[19]....
        /*0078*/ 	.word	0x05000005


	//----- nvinfo : EIATTR_COOP_GROUP_INSTR_OFFSETS
	.align		4
.L_1520:
        /*007c*/ 	.byte	0x04, 0x28
        /*007e*/ 	.short	(.L_1522 - .L_1521)


	//   ....[0]....
.L_1521:
        /*0080*/ 	.word	0x00011c00


	//   ....[1]....
        /*0084*/ 	.word	0x00011c20


	//   ....[2]....
        /*0088*/ 	.word	0x00011c60


	//   ....[3]....
        /*008c*/ 	.word	0x00011c80


	//   ....[4]....
        /*0090*/ 	.word	0x00016600


	//   ....[5]....
        /*0094*/ 	.word	0x00016620


	//   ....[6]....
        /*0098*/ 	.word	0x00016640


	//   ....[7]....
        /*009c*/ 	.word	0x00016660


	//   ....[8]....
        /*00a0*/ 	.word	0x0001b3b0


	//   ....[9]....
        /*00a4*/ 	.word	0x0001b3c0


	//   ....[10]....
        /*00a8*/ 	.word	0x0001b3f0


	//   ....[11]....
        /*00ac*/ 	.word	0x0001b400


	//   ....[12]....
        /*00b0*/ 	.word	0x0001cf80


	//   ....[13]....
        /*00b4*/ 	.word	0x0001cf90


	//   ....[14]....
        /*00b8*/ 	.word	0x0001cfc0


	//   ....[15]....
        /*00bc*/ 	.word	0x0001cfd0


	//   ....[16]....
        /*00c0*/ 	.word	0x0001def0


	//   ....[17]....
        /*00c4*/ 	.word	0x0001df60


	//   ....[18]....
        /*00c8*/ 	.word	0x0001dfc0


	//   ....[19]....
        /*00cc*/ 	.word	0x0001e030


	//----- nvinfo : EIATTR_VRC_CTA_INIT_COUNT
	.align		4
.L_1522:
        /*00d0*/ 	.byte	0x02, 0x4a
	.zero		1
	.zero		1


	//----- nvinfo : EIATTR_EXIT_INSTR_OFFSETS
	.align		4
        /*00d4*/ 	.byte	0x04, 0x1c
        /*00d6*/ 	.short	(.L_1524 - .L_1523)


	//   ....[0]....
.L_1523:
        /*00d8*/ 	.word	0x00000090


	//----- nvinfo : EIATTR_CRS_STACK_SIZE
	.align		4
.L_1524:
        /*00dc*/ 	.byte	0x04, 0x1e
        /*00de*/ 	.short	(.L_1526 - .L_1525)
.L_1525:
        /*00e0*/ 	.word	0x00000000


	//----- nvinfo : EIATTR_CBANK_PARAM_SIZE
	.align		4
.L_1526:
        /*00e4*/ 	.byte	0x03, 0x19
        /*00e6*/ 	.short	0x01d0


	//----- nvinfo : EIATTR_PARAM_CBANK
	.align		4
        /*00e8*/ 	.byte	0x04, 0x0a
        /*00ea*/ 	.short	(.L_1528 - .L_1527)
	.align		4
.L_1527:
        /*00ec*/ 	.word	index@(.nv.constant0._ZN5flash24flash_fwd_splitkv_kernelI23Flash_fwd_kernel_traitsILi96ELi64ELi128ELi4ELb0ELb0EN7cutlass6half_tE19Flash_kernel_traitsILi96ELi64ELi128ELi4ES3_EELb0ELb1ELb0ELb0ELb0ELb0ELb0ELb1EEEvNS_16Flash_fwd_paramsE)
        /*00f0*/ 	.short	0x0380
        /*00f2*/ 	.short	0x01d0


	//----- nvinfo : EIATTR_SW_WAR
	.align		4
.L_1528:
        /*00f4*/ 	.byte	0x04, 0x36
        /*00f6*/ 	.short	(.L_1530 - .L_1529)
.L_1529:
        /*00f8*/ 	.word	0x00000008
.L_1530:


//--------------------- .nv.info._ZN5flash24flash_fwd_splitkv_kernelI23Flash_fwd_kernel_traitsILi96ELi64ELi128ELi4ELb0ELb0EN7cutlass6half_tE19Flash_kernel_traitsILi96ELi64ELi128ELi4ES3_EELb0ELb1ELb0ELb0ELb0ELb1ELb0ELb1EEEvNS_16Flash_fwd_paramsE --------------------------
	.section	.nv.info._ZN5flash24flash_fwd_splitkv_kernelI23Flash_fwd_kernel_traitsILi96ELi64ELi128ELi4ELb0ELb0EN7cutlass6half_tE19Flash_kernel_traitsILi96ELi64ELi128ELi4ES3_EELb0ELb1ELb0ELb0ELb0ELb1ELb0ELb1EEEvNS_16Flash_fwd_paramsE,"",@"SHT_CUDA_INFO"
	.sectionflags	@""
	.align	4


	//----- nvinfo : EIATTR_CUDA_API_VERSION
	.align		4
        /*0000*/ 	.byte	0x04, 0x37
        /*0002*/ 	.short	(.L_1532 - .L_1531)
.L_1531:
        /*0004*/ 	.word	0x00000082


	//----- nvinfo : EIATTR_KPARAM_INFO
	.align		4
.L_1532:
        /*0008*/ 	.byte	0x04, 0x17
        /*000a*/ 	.short	(.L_1534 - .L_1533)
.L_1533:
        /*000c*/ 	.word	0x00000000
        /*0010*/ 	.short	0x0000
        /*0012*/ 	.short	0x0000
        /*0014*/ 	.byte	0x00, 0xf0, 0x41, 0x07


	//----- nvinfo : EIATTR_SPARSE_MMA_MASK
	.align		4
.L_1534:
        /*0018*/ 	.byte	0x03, 0x50
        /*001a*/ 	.short	0x0000


	//----- nvinfo : EIATTR_MAXREG_COUNT
	.align		4
        /*001c*/ 	.byte	0x03, 0x1b
        /*001e*/ 	.short	0x00ff


	//----- nvinfo : EIATTR_NUM_BARRIERS
	.align		4
        /*0020*/ 	.byte	0x02, 0x4c
        /*0022*/ 	.byte	0x01
	.zero		1


	//----- nvinfo : EIATTR_MERCURY_ISA_VERSION
	.align		4
        /*0024*/ 	.byte	0x03, 0x5f
        /*0026*/ 	.short	0x0101


	//----- nvinfo : EIATTR_COOP_GROUP_MASK_REGIDS
	.align		4
        /*0028*/ 	.byte	0x04, 0x29
        /*002a*/ 	.short	(.L_1536 - .L_1535)


	//   ....[0]....
.L_1535:
        /*002c*/ 	.word	0xffffffff


	//   ....[1]....
        /*0030*/ 	.word	0xffffffff


	//   ....[2]....
        /*0034*/ 	.word	0xffffffff


	//   ....[3]....
        /*0038*/ 	.word	0xffffffff


	//   ....[4]....
        /*003c*/ 	.word	0xffffffff


	//   ....[5]....
        /*0040*/ 	.word	0xffffffff


	//   ....[6]....
        /*0044*/ 	.word	0xffffffff


	//   ....[7]....
        /*0048*/ 	.word	0xffffffff


	//   ....[8]....
        /*004c*/ 	.word	0xffffffff


	//   ....[9]....
        /*0050*/ 	.word	0xffffffff


	//   ....[10]....
        /*0054*/ 	.word	0xffffffff


	//   ....[11]....
        /*0058*/ 	.word	0xffffffff


	//   ....[12]....
        /*005c*/ 	.word	0xffffffff


	//   ....[13]....
        /*0060*/ 	.word	0xffffffff


	//   ....[14]....
        /*0064*/ 	.word	0xffffffff


	//   ....[15]....
        /*0068*/ 	.word	0xffffffff


	//   ....[16]....
        /*006c*/ 	.word	0x05000005


	//   ....[17]....
        /*0070*/ 	.word	0x05000005


	//   ....[18]....
        /*0074*/ 	.word	0x05000005


	//   ....[19]....
        /*0078*/ 	.word	0x05000005


	//----- nvinfo : EIATTR_COOP_GROUP_INSTR_OFFSETS
	.align		4
.L_1536:
        /*007c*/ 	.byte	0x04, 0x28
        /*007e*/ 	.short	(.L_1538 - .L_1537)


	//   ....[0]....
.L_1537:
        /*0080*/ 	.word	0x00012410


	//   ....[1]....
        /*0084*/ 	.word	0x00012430


	//   ....[2]....
        /*0088*/ 	.word	0x00012470


	//   ....[3]....
        /*008c*/ 	.word	0x00012490


	//   ....[4]....
        /*0090*/ 	.word	0x000175f0


	//   ....[5]....
        /*0094*/ 	.word	0x00017600


	//   ....[6]....
        /*0098*/ 	.word	0x00017630


	//   ....[7]....
        /*009c*/ 	.word	0x00017640


	//   ....[8]....
        /*00a0*/ 	.word	0x0001cbd0


	//   ....[9]....
        /*00a4*/ 	.word	0x0001cbe0


	//   ....[10]....
        /*00a8*/ 	.word	0x0001cc10


	//   ....[11]....
        /*00ac*/ 	.word	0x0001cc20


	//   ....[12]....
        /*00b0*/ 	.word	0x0001e7a0


	//   ....[13]....
        /*00b4*/ 	.word	0x0001e7b0


	//   ....[14]....
        /*00b8*/ 	.word	0x0001e7e0


	//   ....[15]....
        /*00bc*/ 	.word	0x0001e7f0


	//   ....[16]....
        /*00c0*/ 	.word	0x0001f710


	//   ....[17]....
        /*00c4*/ 	.word	0x0001f780


	//   ....[18]....
        /*00c8*/ 	.word	0x0001f7e0


	//   ....[19]....
        /*00cc*/ 	.word	0x0001f850


	//----- nvinfo : EIATTR_VRC_CTA_INIT_COUNT
	.align		4
.L_1538:
        /*00d0*/ 	.byte	0x02, 0x4a
	.zero		1
	.zero		1


	//----- nvinfo : EIATTR_EXIT_INSTR_OFFSETS
	.align		4
        /*00d4*/ 	.byte	0x04, 0x1c
        /*00d6*/ 	.short	(.L_1540 - .L_1539)


	//   ....[0]....
.L_1539:
        /*00d8*/ 	.word	0x00000090


	//----- nvinfo : EIATTR_CRS_STACK_SIZE
	.align		4
.L_1540:
        /*00dc*/ 	.byte	0x04, 0x1e
        /*00de*/ 	.short	(.L_1542 - .L_1541)
.L_1541:
        /*00e0*/ 	.word	0x00000000


	//----- nvinfo : EIATTR_CBANK_PARAM_SIZE
	.align		4
.L_1542:
        /*00e4*/ 	.byte	0x03, 0x19
        /*00e6*/ 	.short	0x01d0


	//----- nvinfo : EIATTR_PARAM_CBANK
	.align		4
        /*00e8*/ 	.byte	0x04, 0x0a
        /*00ea*/ 	.short	(.L_1544 - .L_1543)
	.align		4
.L_1543:
        /*00ec*/ 	.word	index@(.nv.constant0._ZN5flash24flash_fwd_splitkv_kernelI23Flash_fwd_kernel_traitsILi96ELi64ELi128ELi4ELb0ELb0EN7cutlass6half_tE19Flash_kernel_traitsILi96ELi64ELi128ELi4ES3_EELb0ELb1ELb0ELb0ELb0ELb1ELb0ELb1EEEvNS_16Flash_fwd_paramsE)
        /*00f0*/ 	.short	0x0380
        /*00f2*/ 	.short	0x01d0


	//----- nvinfo : EIATTR_SW_WAR
	.align		4
.L_1544:
        /*00f4*/ 	.byte	0x04, 0x36
        /*00f6*/ 	.short	(.L_1546 - .L_1545)
.L_1545:
        /*00f8*/ 	.word	0x00000008
.L_1546:


//--------------------- .nv.info._ZN5flash24flash_fwd_splitkv_kernelI23Flash_fwd_kernel_traitsILi96ELi64ELi128ELi4ELb0ELb0EN7cutlass6half_tE19Flash_kernel_traitsILi96ELi64ELi128ELi4ES3_EELb0ELb1ELb0ELb0ELb0ELb0ELb1ELb0EEEvNS_16Flash_fwd_paramsE --------------------------
	.section	.nv.info._ZN5flash24flash_fwd_splitkv_kernelI23Flash_fwd_kernel_traitsILi96ELi64ELi128ELi4ELb0ELb0EN7cutlass6half_tE19Flash_kernel_traitsILi96ELi64ELi128ELi4ES3_EELb0ELb1ELb0ELb0ELb0ELb0ELb1ELb0EEEvNS_16Flash_fwd_paramsE,"",@"SHT_CUDA_INFO"
	.sectionflags	@""
	.align	4


	//----- nvinfo : EIATTR_CUDA_API_VERSION
	.align		4
        /*0000*/ 	.byte	0x04, 0x37
        /*0002*/ 	.short	(.L_1548 - .L_1547)
.L_1547:
        /*0004*/ 	.word	0x00000082


	//----- nvinfo : EIATTR_KPARAM_INFO
	.align		4
.L_1548:
        /*0008*/ 	.byte	0x04, 0x17
        /*000a*/ 	.short	(.L_1550 - .L_1549)
.L_1549:
        /*000c*/ 	.word	0x00000000
        /*0010*/ 	.short	0x0000
        /*0012*/ 	.short	0x0000
        /*0014*/ 	.byte	0x00, 0xf0, 0x41, 0x07


	//----- nvinfo : EIATTR_SPARSE_MMA_MASK
	.align		4
.L_1550:
        /*0018*/ 	.byte	0x03, 0x50
        /*001a*/ 	.short	0x0000


	//----- nvinfo : EIATTR_MAXREG_COUNT
	.align		4
        /*001c*/ 	.byte	0x03, 0x1b
        /*001e*/ 	.short	0x00ff


	//----- nvinfo : EIATTR_NUM_BARRIERS
	.align		4
        /*0020*/ 	.byte	0x02, 0x4c
        /*0022*/ 	.byte	0x01
	.zero		1


	//----- nvinfo : EIATTR_MERCURY_ISA_VERSION
	.align		4
        /*0024*/ 	.byte	0x03, 0x5f
        /*0026*/ 	.short	0x0101


	//----- nvinfo : EIATTR_COOP_GROUP_MASK_REGIDS
	.align		4
        /*0028*/ 	.byte	0x04, 0x29
        /*002a*/ 	.short	(.L_1552 - .L_1551)


	//   ....[0]....
.L_1551:
        /*002c*/ 	.word	0xffffffff


	//   ....[1]....
        /*0030*/ 	.word	0xffffffff


	//   ....[2]....
        /*0034*/ 	.word	0xffffffff


	//   ....[3]....
        /*0038*/ 	.word	0xffffffff


	//   ....[4]....
        /*003c*/ 	.word	0xffffffff


	//   ....[5]....
        /*0040*/ 	.word	0xffffffff


	//   ....[6]....
        /*0044*/ 	.word	0xffffffff


	//   ....[7]....
        /*0048*/ 	.word	0xffffffff


	//   ....[8]....
        /*004c*/ 	.word	0xffffffff


	//   ....[9]....
        /*0050*/ 	.word	0xffffffff


	//   ....[10]....
        /*0054*/ 	.word	0xffffffff


	//   ....[11]....
        /*0058*/ 	.word	0xffffffff


	//   ....[12]....
        /*005c*/ 	.word	0xffffffff


	//   ....[13]....
        /*0060*/ 	.word	0xffffffff


	//   ....[14]....
        /*0064*/ 	.word	0xffffffff


	//   ....[15]....
        /*0068*/ 	.word	0xffffffff


	//   ....[16]....
        /*006c*/ 	.word	0x05000008


	//   ....[17]....
        /*0070*/ 	.word	0x05000008


	//   ....[18]....
        /*0074*/ 	.word	0x05000008


	//   ....[19]....
        /*0078*/ 	.word	0x05000008


	//----- nvinfo : EIATTR_COOP_GROUP_INSTR_OFFSETS
	.align		4
.L_1552:
        /*007c*/ 	.byte	0x04, 0x28
        /*007e*/ 	.short	(.L_1554 - .L_1553)


	//   ....[0]....
.L_1553:
        /*0080*/ 	.word	0x00005db0


	//   ....[1]....
        /*0084*/ 	.word	0x00005dd0


	//   ....[2]....
        /*0088*/ 	.word	0x00005df0


	//   ....[3]....
        /*008c*/ 	.word	0x00005e10


	//   ....[4]....
        /*0090*/ 	.word	0x0000a6b0


	//   ....[5]....
        /*0094*/ 	.word	0x0000a6d0


	//   ....[6]....
        /*0098*/ 	.word	0x0000a6f0


	//   ....[7]....
        /*009c*/ 	.word	0x0000a710


	//   ....[8]....
        /*00a0*/ 	.word	0x0000f3f0


	//   ....[9]....
        /*00a4*/ 	.word	0x0000f430


	//   ....[10]....
        /*00a8*/ 	.word	0x0000f450


	//   ....[11]....
        /*00ac*/ 	.word	0x0000f470


	//   ....[12]....
        /*00b0*/ 	.word	0x00010fd0


	//   ....[13]....
        /*00b4*/ 	.word	0x00010fe0


	//   ....[14]....
        /*00b8*/ 	.word	0x00011010


	//   ....[15]....
        /*00bc*/ 	.word	0x00011020


	//   ....[16]....
        /*00c0*/ 	.word	0x00011eb0


	//   ....[17]....
        /*00c4*/ 	.word	0x00011f20


	//   ....[18]....
        /*00c8*/ 	.word	0x00011f80


	//   ....[19]....
        /*00cc*/ 	.word	0x00011ff0


	//----- nvinfo : EIATTR_VRC_CTA_INIT_COUNT
	.align		4
.L_1554:
        /*00d0*/ 	.byte	0x02, 0x4a
	.zero		1
	.zero		1


	//----- nvinfo : EIATTR_EXIT_INSTR_OFFSETS
	.align		4
        /*00d4*/ 	.byte	0x04, 0x1c
        /*00d6*/ 	.short	(.L_1556 - .L_1555)


	//   ....[0]....
.L_1555:
        /*00d8*/ 	.word	0x000001f0


	//----- nvinfo : EIATTR_CRS_STACK_SIZE
	.align		4
.L_1556:
        /*00dc*/ 	.byte	0x04, 0x1e
        /*00de*/ 	.short	(.L_1558 - .L_1557)
.L_1557:
        /*00e0*/ 	.word	0x00000000


	//----- nvinfo : EIATTR_CBANK_PARAM_SIZE
	.align		4
.L_1558:
        /*00e4*/ 	.byte	0x03, 0x19
        /*00e6*/ 	.short	0x01d0


	//----- nvinfo : EIATTR_PARAM_CBANK
	.align		4
        /*00e8*/ 	.byte	0x04, 0x0a
        /*00ea*/ 	.short	(.L_1560 - .L_1559)
	.align		4
.L_1559:
        /*00ec*/ 	.word	index@(.nv.constant0._ZN5flash24flash_fwd_splitkv_kernelI23Flash_fwd_kernel_traitsILi96ELi64ELi128ELi4ELb0ELb0EN7cutlass6half_tE19Flash_kernel_traitsILi96ELi64ELi128ELi4ES3_EELb0ELb1ELb0ELb0ELb0ELb0ELb1ELb0EEEvNS_16Flash_fwd_paramsE)
        /*00f0*/ 	.short	0x0380
        /*00f2*/ 	.short	0x01d0


	//----- nvinfo : EIATTR_SW_WAR
	.align		4
.L_1560:
        /*00f4*/ 	.byte	0x04, 0x36
        /*00f6*/ 	.short	(.L_1562 - .L_1561)
.L_1561:
        /*00f8*/ 	.word	0x00000008
.L_1562:


//--------------------- .nv.info._ZN5flash24flash_fwd_splitkv_kernelI23Flash_fwd_kernel_traitsILi96ELi64ELi128ELi4ELb0ELb0EN7cutlass6half_tE19Flash_kernel_traitsILi96ELi64ELi128ELi4ES3_EELb0ELb1ELb0ELb0ELb0ELb1ELb1ELb0EEEvNS_16Flash_fwd_paramsE --------------------------
	.section	.nv.info._ZN5flash24flash_fwd_splitkv_kernelI23Flash_fwd_kernel_traitsILi96ELi64ELi128ELi4ELb0ELb0EN7cutlass6half_tE19Flash_kernel_traitsILi96ELi64ELi128ELi4ES3_EELb0ELb1ELb0ELb0ELb0ELb1ELb1ELb0EEEvNS_16Flash_fwd_paramsE,"",@"SHT_CUDA_INFO"
	.sectionflags	@""
	.align	4


	//----- nvinfo : EIATTR_CUDA_API_VERSION
	.align		4
        /*0000*/ 	.byte	0x04, 0x37
        /*0002*/ 	.short	(.L_1564 - .L_1563)
.L_1563:
        /*0004*/ 	.word	0x00000082


	//----- nvinfo : EIATTR_KPARAM_INFO
	.align		4
.L_1564:
        /*0008*/ 	.byte	0x04, 0x17
        /*000a*/ 	.short	(.L_1566 - .L_1565)
.L_1565:
        /*000c*/ 	.word	0x00000000
        /*0010*/ 	.short	0x0000
        /*0012*/ 	.short	0x0000
        /*0014*/ 	.byte	0x00, 0xf0, 0x41, 0x07


	//----- nvinfo : EIATTR_SPARSE_MMA_MASK
	.align		4
.L_1566:
        /*0018*/ 	.byte	0x03, 0x50
        /*001a*/ 	.short	0x0000


	//----- nvinfo : EIATTR_MAXREG_COUNT
	.align		4
        /*001c*/ 	.byte	0x03, 0x1b
        /*001e*/ 	.short	0x00ff


	//----- nvinfo : EIATTR_NUM_BARRIERS
	.align		4
        /*0020*/ 	.byte	0x02, 0x4c
        /*0022*/ 	.byte	0x01
	.zero		1


	//----- nvinfo : EIATTR_MERCURY_ISA_VERSION
	.align		4
        /*0024*/ 	.byte	0x03, 0x5f
        /*0026*/ 	.short	0x0101


	//----- nvinfo : EIATTR_COOP_GROUP_MASK_REGIDS
	.align		4
        /*0028*/ 	.byte	0x04, 0x29
        /*002a*/ 	.short	(.L_1568 - .L_1567)


	//   ....[0]....
.L_1567:
        /*002c*/ 	.word	0xffffffff


	//   ....[1]....
        /*0030*/ 	.word	0xffffffff


	//   ....[2]....
        /*0034*/ 	.word	0xffffffff


	//   ....[3]....
        /*0038*/ 	.word	0xffffffff


	//   ....[4]....
        /*003c*/ 	.word	0xffffffff


	//   ....[5]....
        /*0040*/ 	.word	0xffffffff


	//   ....[6]....
        /*0044*/ 	.word	0xffffffff


	//   ....[7]....
        /*0048*/ 	.word	0xffffffff


	//   ....[8]....
        /*004c*/ 	.word	0xffffffff


	//   ....[9]....
        /*0050*/ 	.word	0xffffffff


	//   ....[10]....
        /*0054*/ 	.word	0xffffffff


	//   ....[11]....
        /*0058*/ 	.word	0xffffffff


	//   ....[12]....
        /*005c*/ 	.word	0xffffffff


	//   ....[13]....
        /*0060*/ 	.word	0xffffffff


	//   ....[14]....
        /*0064*/ 	.word	0xffffffff


	//   ....[15]....
        /*0068*/ 	.word	0xffffffff


	//   ....[16]....
        /*006c*/ 	.word	0x05000008


	//   ....[17]....
        /*0070*/ 	.word	0x05000008


	//   ....[18]....
        /*0074*/ 	.word	0x05000008


	//   ....[19]....
        /*0078*/ 	.word	0x05000008


	//----- nvinfo : EIATTR_COOP_GROUP_INSTR_OFFSETS
	.align		4
.L_1568:
        /*007c*/ 	.byte	0x04, 0x28
        /*007e*/ 	.short	(.L_1570 - .L_1569)


	//   ....[0]....
.L_1569:
        /*0080*/ 	.word	0x00006520


	//   ....[1]....
        /*0084*/ 	.word	0x000065e0


	//   ....[2]....
        /*0088*/ 	.word	0x00006600


	//   ....[3]....
        /*008c*/ 	.word	0x00006620


	//   ....[4]....
        /*0090*/ 	.word	0x0000b640


	//   ....[5]....
        /*0094*/ 	.word	0x0000b660


	//   ....[6]....
        /*0098*/ 	.word	0x0000b680


	//   ....[7]....
        /*009c*/ 	.word	0x0000b6a0


	//   ....[8]....
        /*00a0*/ 	.word	0x000118e0


	//   ....[9]....
        /*00a4*/ 	.word	0x00011a90


	//   ....[10]....
        /*00a8*/ 	.word	0x00011aa0


	//   ....[11]....
        /*00ac*/ 	.word	0x00011af0


	//   ....[12]....
        /*00b0*/ 	.word	0x00013640


	//   ....[13]....
        /*00b4*/ 	.word	0x00013650


	//   ....[14]....
        /*00b8*/ 	.word	0x00013680


	//   ....[15]....
        /*00bc*/ 	.word	0x00013690


	//   ....[16]....
        /*00c0*/ 	.word	0x00014520


	//   ....[17]....
        /*00c4*/ 	.word	0x00014590


	//   ....[18]....
        /*00c8*/ 	.word	0x000145f0


	//   ....[19]....
        /*00cc*/ 	.word	0x00014660


	//----- nvinfo : EIATTR_VRC_CTA_INIT_COUNT
	.align		4
.L_1570:
        /*00d0*/ 	.byte	0x02, 0x4a
	.zero		1
	.zero		1


	//----- nvinfo : EIATTR_EXIT_INSTR_OFFSETS
	.align		4
        /*00d4*/ 	.byte	0x04, 0x1c
        /*00d6*/ 	.short	(.L_1572 - .L_1571)


	//   ....[0]....
.L_1571:
        /*00d8*/ 	.word	0x000001f0


	//----- nvinfo : EIATTR_CRS_STACK_SIZE
	.align		4
.L_1572:
        /*00dc*/ 	.byte	0x04, 0x1e
        /*00de*/ 	.short	(.L_1574 - .L_1573)
.L_1573:
        /*00e0*/ 	.word	0x00000000


	//----- nvinfo : EIATTR_CBANK_PARAM_SIZE
	.align		4
.L_1574:
        /*00e4*/ 	.byte	0x03, 0x19
        /*00e6*/ 	.short	0x01d0


	//----- nvinfo : EIATTR_PARAM_CBANK
	.align		4
        /*00e8*/ 	.byte	0x04, 0x0a
        /*00ea*/ 	.short	(.L_1576 - .L_1575)
	.align		4
.L_1575:
        /*00ec*/ 	.word	index@(.nv.constant0._ZN5flash24flash_fwd_splitkv_kernelI23Flash_fwd_kernel_traitsILi96ELi64ELi128ELi4ELb0ELb0EN7cutlass6half_tE19Flash_kernel_traitsILi96ELi64ELi128ELi4ES3_EELb0ELb1ELb0ELb0ELb0ELb1ELb1ELb0EEEvNS_16Flash_fwd_paramsE)
        /*00f0*/ 	.short	0x0380
        /*00f2*/ 	.short	0x01d0


	//----- nvinfo : EIATTR_SW_WAR
	.align		4
.L_1576:
        /*00f4*/ 	.byte	0x04, 0x36
        /*00f6*/ 	.short	(.L_1578 - .L_1577)
.L_1577:
        /*00f8*/ 	.word	0x00000008
.L_1578:


//--------------------- .nv.info._ZN5flash24flash_fwd_splitkv_kernelI23Flash_fwd_kernel_traitsILi96ELi64ELi128ELi4ELb0ELb0EN7cutlass6half_tE19Flash_kernel_traitsILi96ELi64ELi128ELi4ES3_EELb0ELb1ELb0ELb0ELb0ELb0ELb1ELb1EEEvNS_16Flash_fwd_paramsE --------------------------
	.section	.nv.info._ZN5flash24flash_fwd_splitkv_kernelI23Flash_fwd_kernel_traitsILi96ELi64ELi128ELi4ELb0ELb0EN7cutlass6half_tE19Flash_kernel_traitsILi96ELi64ELi128ELi4ES3_EELb0ELb1ELb0ELb0ELb0ELb0ELb1ELb1EEEvNS_16Flash_fwd_paramsE,"",@"SHT_CUDA_INFO"
	.sectionflags	@""
	.align	4


	//----- nvinfo : EIATTR_CUDA_API_VERSION
	.align		4
        /*0000*/ 	.byte	0x04, 0x37
        /*0002*/ 	.short	(.L_1580 - .L_1579)
.L_1579:
        /*0004*/ 	.word	0x00000082


	//----- nvinfo : EIATTR_KPARAM_INFO
	.align		4
.L_1580:
        /*0008*/ 	.byte	0x04, 0x17
        /*000a*/ 	.short	(.L_1582 - .L_1581)
.L_1581:
        /*000c*/ 	.word	0x00000000
        /*0010*/ 	.short	0x0000
        /*0012*/ 	.short	0x0000
        /*0014*/ 	.byte	0x00, 0xf0, 0x41, 0x07


	//----- nvinfo : EIATTR_SPARSE_MMA_MASK
	.align		4
.L_1582:
        /*0018*/ 	.byte	0x03, 0x50
        /*001a*/ 	.short	0x0000


	//----- nvinfo : EIATTR_MAXREG_COUNT
	.align		4
        /*001c*/ 	.byte	0x03, 0x1b
        /*001e*/ 	.short	0x00ff


	//----- nvinfo : EIATTR_NUM_BARRIERS
	.align		4
        /*0020*/ 	.byte	0x02, 0x4c
        /*0022*/ 	.byte	0x01
	.zero		1


	//----- nvinfo : EIATTR_MERCURY_ISA_VERSION
	.align		4
        /*0024*/ 	.byte	0x03, 0x5f
        /*0026*/ 	.short	0x0101


	//----- nvinfo : EIATTR_COOP_GROUP_MASK_REGIDS
	.align		4
        /*0028*/ 	.byte	0x04, 0x29
        /*002a*/ 	.short	(.L_1584 - .L_1583)


	//   ....[0]....
.L_1583:
        /*002c*/ 	.word	0xffffffff


	//   ....[1]....
        /*0030*/ 	.word	0xffffffff


	//   ....[2]....
        /*0034*/ 	.word	0xffffffff


	//   ....[3]....
        /*0038*/ 	.word	0xffffffff


	//   ....[4]....
        /*003c*/ 	.word	0xffffffff


	//   ....[5]....
        /*0040*/ 	.word	0xffffffff


	//   ....[6]....
        /*0044*/ 	.word	0xffffffff


	//   ....[7]....
        /*0048*/ 	.word	0xffffffff


	//   ....[8]....
        /*004c*/ 	.word	0xffffffff


	//   ....[9]....
        /*0050*/ 	.word	0xffffffff


	//   ....[10]....
        /*0054*/ 	.word	0xffffffff


	//   ....[11]....
        /*0058*/ 	.word	0xffffffff


	//   ....[12]....
        /*005c*/ 	.word	0xffffffff


	//   ....[13]....
        /*0060*/ 	.word	0xffffffff


	//   ....[14]....
        /*0064*/ 	.word	0xffffffff


	//   ....[15]....
        /*0068*/ 	.word	0xffffffff


	//   ....[16]....
        /*006c*/ 	.word	0x05000008


	//   ....[17]....
        /*0070*/ 	.word	0x05000008


	//   ....[18]....
        /*0074*/ 	.word	0x05000008


	//   ....[19]....
        /*0078*/ 	.word	0x05000008


	//----- nvinfo : EIATTR_COOP_GROUP_INSTR_OFFSETS
	.align		4
.L_1584:
        /*007c*/ 	.byte	0x04, 0x28
        /*007e*/ 	.short	(.L_1586 - .L_1585)


	//   ....[0]....
.L_1585:
        /*0080*/ 	.word	0x00012020


	//   ....[1]....
        /*0084*/ 	.word	0x00012040


	//   ....[2]....
        /*0088*/ 	.word	0x00012070


	//   ....[3]....
        /*008c*/ 	.word	0x00012090


	//   ....[4]....
        /*0090*/ 	.word	0x00016940


	//   ....[5]....
        /*0094*/ 	.word	0x00016950


	//   ....[6]....
        /*0098*/ 	.word	0x00016980


	//   ....[7]....
        /*009c*/ 	.word	0x00016990


	//   ....[8]....
        /*00a0*/ 	.word	0x0001b700


	//   ....[9]....
        /*00a4*/ 	.word	0x0001b720


	//   ....[10]....
        /*00a8*/ 	.word	0x0001b740


	//   ....[11]....
        /*00ac*/ 	.word	0x0001b760


	//   ....[12]....
        /*00b0*/ 	.word	0x0001d2c0


	//   ....[13]....
        /*00b4*/ 	.word	0x0001d2d0


	//   ....[14]....
        /*00b8*/ 	.word	0x0001d300


	//   ....[15]....
        /*00bc*/ 	.word	0x0001d310


	//   ....[16]....
        /*00c0*/ 	.word	0x0001e190


	//   ....[17]....
        /*00c4*/ 	.word	0x0001e200


	//   ....[18]....
        /*00c8*/ 	.word	0x0001e260


	//   ....[19]....
        /*00cc*/ 	.word	0x0001e2d0


	//----- nvinfo : EIATTR_VRC_CTA_INIT_COUNT
	.align		4
.L_1586:
        /*00d0*/ 	.byte	0x02, 0x4a
	.zero		1
	.zero		1


	//----- nvinfo : EIATTR_EXIT_INSTR_OFFSETS
	.align		4
        /*00d4*/ 	.byte	0x04, 0x1c
        /*00d6*/ 	.short	(.L_1588 - .L_1587)


	//   ....[0]....
.L_1587:
        /*00d8*/ 	.word	0x000001f0


	//----- nvinfo : EIATTR_CRS_STACK_SIZE
	.align		4
.L_1588:
        /*00dc*/ 	.byte	0x04, 0x1e
        /*00de*/ 	.short	(.L_1590 - .L_1589)
.L_1589:
        /*00e0*/ 	.word	0x00000000


	//----- nvinfo : EIATTR_CBANK_PARAM_SIZE
	.align		4
.L_1590:
        /*00e4*/ 	.byte	0x03, 0x19
        /*00e6*/ 	.short	0x01d0


	//----- nvinfo : EIATTR_PARAM_CBANK
	.align		4
        /*00e8*/ 	.byte	0x04, 0x0a
        /*00ea*/ 	.short	(.L_1592 - .L_1591)
	.align		4
.L_1591:
        /*00ec*/ 	.word	index@(.nv.constant0._ZN5flash24flash_fwd_splitkv_kernelI23Flash_fwd_kernel_traitsILi96ELi64ELi128ELi4ELb0ELb0EN7cutlass6half_tE19Flash_kernel_traitsILi96ELi64ELi128ELi4ES3_EELb0ELb1ELb0ELb0ELb0ELb0ELb1ELb1EEEvNS_16Flash_fwd_paramsE)
        /*00f0*/ 	.short	0x0380
        /*00f2*/ 	.short	0x01d0


	//----- nvinfo : EIATTR_SW_WAR
	.align		4
.L_1592:
        /*00f4*/ 	.byte	0x04, 0x36
        /*00f6*/ 	.short	(.L_1594 - .L_1593)
.L_1593:
        /*00f8*/ 	.word	0x00000008
.L_1594:


//--------------------- .nv.info._ZN5flash24flash_fwd_splitkv_kernelI23Flash_fwd_kernel_traitsILi96ELi64ELi128ELi4ELb0ELb0EN7cutlass6half_tE19Flash_kernel_traitsILi96ELi64ELi128ELi4ES3_EELb0ELb1ELb0ELb0ELb0ELb1ELb1ELb1EEEvNS_16Flash_fwd_paramsE --------------------------
	.section	.nv.info._ZN5flash24flash_fwd_splitkv_kernelI23Flash_fwd_kernel_traitsILi96ELi64ELi128ELi4ELb0ELb0EN7cutlass6half_tE19Flash_kernel_traitsILi96ELi64ELi128ELi4ES3_EELb0ELb1ELb0ELb0ELb0ELb1ELb1ELb1EEEvNS_16Flash_fwd_paramsE,"",@"SHT_CUDA_INFO"
	.sectionflags	@""
	.align	4


	//----- nvinfo : EIATTR_CUDA_API_VERSION
	.align		4
        /*0000*/ 	.byte	0x04, 0x37
        /*0002*/ 	.short	(.L_1596 - .L_1595)
.L_1595:
        /*0004*/ 	.word	0x00000082


	//----- nvinfo : EIATTR_KPARAM_INFO
	.align		4
.L_1596:
        /*0008*/ 	.byte	0x04, 0x17
        /*000a*/ 	.short	(.L_1598 - .L_1597)
.L_1597:
        /*000c*/ 	.word	0x00000000
        /*0010*/ 	.short	0x0000
        /*0012*/ 	.short	0x0000
        /*0014*/ 	.byte	0x00, 0xf0, 0x41, 0x07


	//----- nvinfo : EIATTR_SPARSE_MMA_MASK
	.align		4
.L_1598:
        /*0018*/ 	.byte	0x03, 0x50
        /*001a*/ 	.short	0x0000


	//----- nvinfo : EIATTR_MAXREG_COUNT
	.align		4
        /*001c*/ 	.byte	0x03, 0x1b
        /*001e*/ 	.short	0x00ff


	//----- nvinfo : EIATTR_NUM_BARRIERS
	.align		4
        /*0020*/ 	.byte	0x02, 0x4c
        /*0022*/ 	.byte	0x01
	.zero		1


	//----- nvinfo : EIATTR_MERCURY_ISA_VERSION
	.align		4
        /*0024*/ 	.byte	0x03, 0x5f
        /*0026*/ 	.short	0x0101


	//----- nvinfo : EIATTR_COOP_GROUP_MASK_REGIDS
	.align		4
        /*0028*/ 	.byte	0x04, 0x29
        /*002a*/ 	.short	(.L_1600 - .L_1599)


	//   ....[0]....
.L_1599:
        /*002c*/ 	.word	0xffffffff


	//   ....[1]....
        /*0030*/ 	.word	0xffffffff


	//   ....[2]....
        /*0034*/ 	.word	0xffffffff


	//   ....[3]....
        /*0038*/ 	.word	0xffffffff


	//   ....[4]....
        /*003c*/ 	.word	0xffffffff


	//   ....[5]....
        /*0040*/ 	.word	0xffffffff


	//   ....[6]....
        /*0044*/ 	.word	0xffffffff


	//   ....[7]....
        /*0048*/ 	.word	0xffffffff


	//   ....[8]....
        /*004c*/ 	.word	0xffffffff


	//   ....[9]....
        /*0050*/ 	.word	0xffffffff


	//   ....[10]....
        /*0054*/ 	.word	0xffffffff


	//   ....[11]....
        /*0058*/ 	.word	0xffffffff


	//   ....[12]....
        /*005c*/ 	.word	0xffffffff


	//   ....[13]....
        /*0060*/ 	.word	0xffffffff


	//   ....[14]....
        /*0064*/ 	.word	0xffffffff


	//   ....[15]....
        /*0068*/ 	.word	0xffffffff


	//   ....[16]....
        /*006c*/ 	.word	0x05000008


	//   ....[17]....
        /*0070*/ 	.word	0x05000008


	//   ....[18]....
        /*0074*/ 	.word	0x05000008


	//   ....[19]....
        /*0078*/ 	.word	0x05000008


	//----- nvinfo : EIATTR_COOP_GROUP_INSTR_OFFSETS
	.align		4
.L_1600:
        /*007c*/ 	.byte	0x04, 0x28
        /*007e*/ 	.short	(.L_1602 - .L_1601)


	//   ....[0]....
.L_1601:
        /*0080*/ 	.word	0x00012830


	//   ....[1]....
        /*0084*/ 	.word	0x00012850


	//   ....[2]....
        /*0088*/ 	.word	0x00012880


	//   ....[3]....
        /*008c*/ 	.word	0x000128a0


	//   ....[4]....
        /*0090*/ 	.word	0x00017950


	//   ....[5]....
        /*0094*/ 	.word	0x00017960


	//   ....[6]....
        /*0098*/ 	.word	0x00017990


	//   ....[7]....
        /*009c*/ 	.word	0x000179a0


	//   ....[8]....
        /*00a0*/ 	.word	0x0001cf30


	//   ....[9]....
        /*00a4*/ 	.word	0x0001cf40


	//   ....[10]....
        /*00a8*/ 	.word	0x0001cf70


	//   ....[11]....
        /*00ac*/ 	.word	0x0001cf80


	//   ....[12]....
        /*00b0*/ 	.word	0x0001eae0


	//   ....[13]....
        /*00b4*/ 	.word	0x0001eaf0


	//   ....[14]....
        /*00b8*/ 	.word	0x0001eb20


	//   ....[15]....
        /*00bc*/ 	.word	0x0001eb30


	//   ....[16]....
        /*00c0*/ 	.word	0x0001f9b0


	//   ....[17]....
        /*00c4*/ 	.word	0x0001fa20


	//   ....[18]....
        /*00c8*/ 	.word	0x0001fa80


	//   ....[19]....
        /*00cc*/ 	.word	0x0001faf0


	//----- nvinfo : EIATTR_VRC_CTA_INIT_COUNT
	.align		4
.L_1602:
        /*00d0*/ 	.byte	0x02, 0x4a
	.zero		1
	.zero		1


	//----- nvinfo : EIATTR_EXIT_INSTR_OFFSETS
	.align		4
        /*00d4*/ 	.byte	0x04, 0x1c
        /*00d6*/ 	.short	(.L_1604 - .L_1603)


	//   ....[0]....
.L_1603:
        /*00d8*/ 	.word	0x000001f0


	//----- nvinfo : EIATTR_CRS_STACK_SIZE
	.align		4
.L_1604:
        /*00dc*/ 	.byte	0x04, 0x1e
        /*00de*/ 	.short	(.L_1606 - .L_1605)
.L_1605:
        /*00e0*/ 	.word	0x00000000


	//----- nvinfo : EIATTR_CBANK_PARAM_SIZE
	.align		4
.L_1606:
        /*00e4*/ 	.byte	0x03, 0x19
        /*00e6*/ 	.short	0x01d0


	//----- nvinfo : EIATTR_PARAM_CBANK
	.align		4
        /*00e8*/ 	.byte	0x04, 0x0a
        /*00ea*/ 	.short	(.L_1608 - .L_1607)
	.align		4
.L_1607:
        /*00ec*/ 	.word	index@(.nv.constant0._ZN5flash24flash_fwd_splitkv_kernelI23Flash_fwd_kernel_traitsILi96ELi64ELi128ELi4ELb0ELb0EN7cutlass6half_tE19Flash_kernel_traitsILi96ELi64ELi128ELi4ES3_EELb0ELb1ELb0ELb0ELb0ELb1ELb1ELb1EEEvNS_16Flash_fwd_paramsE)
        /*00f0*/ 	.short	0x0380
        /*00f2*/ 	.short	0x01d0


	//----- nvinfo : EIATTR_SW_WAR
	.align		4
.L_1608:
        /*00f4*/ 	.byte	0x04, 0x36
        /*00f6*/ 	.short	(.L_1610 - .L_1609)
.L_1609:
        /*00f8*/ 	.word	0x00000008
.L_1610:


//--------------------- .nv.info._ZN5flash24flash_fwd_splitkv_kernelI23Flash_fwd_kernel_traitsILi96ELi64ELi128ELi4ELb0ELb0EN7cutlass6half_tE19Flash_kernel_traitsILi96ELi64ELi128ELi4ES3_EELb0ELb0ELb0ELb1ELb1ELb0ELb0ELb0EEEvNS_16Flash_fwd_paramsE --------------------------
	.section	.nv.info._ZN5flash24flash_fwd_splitkv_kernelI23Flash_fwd_kernel_traitsILi96ELi64ELi128ELi4ELb0ELb0EN7cutlass6half_tE19Flash_kernel_traitsILi96ELi64ELi128ELi4ES3_EELb0ELb0ELb0ELb1ELb1ELb0ELb0ELb0EEEvNS_16Flash_fwd_paramsE,"",@"SHT_CUDA_INFO"
	.sectionflags	@""
	.align	4


	//----- nvinfo : EIATTR_CUDA_API_VERSION
	.align		4
        /*0000*/ 	.byte	0x04, 0x37
        /*0002*/ 	.short	(.L_1612 - .L_1611)
.L_1611:
        /*0004*/ 	.word	0x00000082


	//----- nvinfo : EIATTR_KPARAM_INFO
	.align		4
.L_1612:
        /*0008*/ 	.byte	0x04, 0x17
        /*000a*/ 	.short	(.L_1614 - .L_1613)
.L_1613:
        /*000c*/ 	.word	0x00000000
        /*0010*/ 	.short	0x0000
        /*0012*/ 	.short	0x0000
        /*0014*/ 	.byte	0x00, 0xf0, 0x41, 0x07


	//----- nvinfo : EIATTR_SPARSE_MMA_MASK
	.align		4
.L_1614:
        /*0018*/ 	.byte	0x03, 0x50
        /*001a*/ 	.short	0x0000


	//----- nvinfo : EIATTR_MAXREG_COUNT
	.align		4
        /*001c*/ 	.byte	0x03, 0x1b
        /*001e*/ 	.short	0x00ff


	//----- nvinfo : EIATTR_NUM_BARRIERS
	.align		4
        /*0020*/ 	.byte	0x02, 0x4c
        /*0022*/ 	.byte	0x01
	.zero		1


	//----- nvinfo : EIATTR_MERCURY_ISA_VERSION
	.align		4
        /*0024*/ 	.byte	0x03, 0x5f
        /*0026*/ 	.short	0x0101


	//----- nvinfo : EIATTR_COOP_GROUP_MASK_REGIDS
	.align		4
        /*0028*/ 	.byte	0x04, 0x29
        /*002a*/ 	.short	(.L_1616 - .L_1615)


	//   ....[0]....
.L_1615:
        /*002c*/ 	.word	0xffffffff


	//   ....[1]....
        /*0030*/ 	.word	0xffffffff


	//   ....[2]....
        /*0034*/ 	.word	0xffffffff


	//   ....[3]....
        /*0038*/ 	.word	0xffffffff


	//   ....[4]....
        /*003c*/ 	.word	0xffffffff


	//   ....[5]....
        /*0040*/ 	.word	0xffffffff


	//   ....[6]....
        /*0044*/ 	.word	0xffffffff


	//   ....[7]....
        /*0048*/ 	.word	0xffffffff


	//   ....[8]....
        /*004c*/ 	.word	0xffffffff


	//   ....[9]....
        /*0050*/ 	.word	0xffffffff


	//   ....[10]....
        /*0054*/ 	.word	0xffffffff


	//   ....[11]....
        /*0058*/ 	.word	0xffffffff


	//   ....[12]....
        /*005c*/ 	.word	0x05000006


	//   ....[13]....
        /*0060*/ 	.word	0x05000006


	//   ....[14]....
        /*0064*/ 	.word	0x05000006


	//   ....[15]....
        /*0068*/ 	.word	0x05000006


	//----- nvinfo : EIATTR_COOP_GROUP_INSTR_OFFSETS
	.align		4
.L_1616:
        /*006c*/ 	.byte	0x04, 0x28
        /*006e*/ 	.short	(.L_1618 - .L_1617)


	//   ....[0]....
.L_1617:
        /*0070*/ 	.word	0x00002de0


	//   ....[1]....
        /*0074*/ 	.word	0x00002e00


	//   ....[2]....
        /*0078*/ 	.word	0x00002e90


	//   ....[3]....
        /*007c*/ 	.word	0x00002ea0


	//   ....[4]....
        /*0080*/ 	.word	0x00005ef0


	//   ....[5]....
        /*0084*/ 	.word	0x00005f10


	//   ....[6]....
        /*0088*/ 	.word	0x00005f40


	//   ....[7]....
        /*008c*/ 	.word	0x00005f50


	//   ....[8]....
        /*0090*/ 	.word	0x00007b10


	//   ....[9]....
        /*0094*/ 	.word	0x00007b20


	//   ....[10]....
        /*0098*/ 	.word	0x00007b50


	//   ....[11]....
        /*009c*/ 	.word	0x00007b60


	//   ....[12]....
        /*00a0*/ 	.word	0x00008820


	//   ....[13]....
        /*00a4*/ 	.word	0x00008890


	//   ....[14]....
        /*00a8*/ 	.word	0x000088f0


	//   ....[15]....
        /*00ac*/ 	.word	0x00008960


	//----- nvinfo : EIATTR_VRC_CTA_INIT_COUNT
	.align		4
.L_1618:
        /*00b0*/ 	.byte	0x02, 0x4a
	.zero		1
	.zero		1


	//----- nvinfo : EIATTR_EXIT_INSTR_OFFSETS
	.align		4
        /*00b4*/ 	.byte	0x04, 0x1c
        /*00b6*/ 	.short	(.L_1620 - .L_1619)


	//   ....[0]....
.L_1619:
        /*00b8*/ 	.word	0x00000090


	//----- nvinfo : EIATTR_CRS_STACK_SIZE
	.align		4
.L_1620:
        /*00bc*/ 	.byte	0x04, 0x1e
        /*00be*/ 	.short	(.L_1622 - .L_1621)
.L_1621:
        /*00c0*/ 	.word	0x00000000


	//----- nvinfo : EIATTR_CBANK_PARAM_SIZE
	.align		4
.L_1622:
        /*00c4*/ 	.byte	0x03, 0x19
        /*00c6*/ 	.short	0x01d0


	//----- nvinfo : EIATTR_PARAM_CBANK
	.align		4
        /*00c8*/ 	.byte	0x04, 0x0a
        /*00ca*/ 	.short	(.L_1624 - .L_1623)
	.align		4
.L_1623:
        /*00cc*/ 	.word	index@(.nv.constant0._ZN5flash24flash_fwd_splitkv_kernelI23Flash_fwd_kernel_traitsILi96ELi64ELi128ELi4ELb0ELb0EN7cutlass6half_tE19Flash_kernel_traitsILi96ELi64ELi128ELi4ES3_EELb0ELb0ELb0ELb1ELb1ELb0ELb0ELb0EEEvNS_16Flash_fwd_paramsE)
        /*00d0*/ 	.short	0x0380
        /*00d2*/ 	.short	0x01d0


	//----- nvinfo : EIATTR_SW_WAR
	.align		4
.L_1624:
        /*00d4*/ 	.byte	0x04, 0x36
        /*00d6*/ 	.short	(.L_1626 - .L_1625)
.L_1625:
        /*00d8*/ 	.word	0x00000008
.L_1626:


//--------------------- .nv.info._ZN5flash24flash_fwd_splitkv_kernelI23Flash_fwd_kernel_traitsILi96ELi64ELi128ELi4ELb0ELb0EN7cutlass6half_tE19Flash_kernel_traitsILi96ELi64ELi128ELi4ES3_EELb0ELb0ELb0ELb1ELb1ELb1ELb0ELb0EEEvNS_16Flash_fwd_paramsE --------------------------
	.section	.nv.info._ZN5flash24flash_fwd_splitkv_kernelI23Flash_fwd_kernel_traitsILi96ELi64ELi128ELi4ELb0ELb0EN7cutlass6half_tE19Flash_kernel_traitsILi96ELi64ELi128ELi4ES3_EELb0ELb0ELb0ELb1ELb1ELb1ELb0ELb0EEEvNS_16Flash_fwd_paramsE,"",@"SHT_CUDA_INFO"
	.sectionflags	@""
	.align	4


	//----- nvinfo : EIATTR_CUDA_API_VERSION
	.align		4
        /*0000*/ 	.byte	0x04, 0x37
        /*0002*/ 	.short	(.L_1628 - .L_1627)
.L_1627:
        /*0004*/ 	.word	0x00000082


	//----- nvinfo : EIATTR_KPARAM_INFO
	.align		4
.L_1628:
        /*0008*/ 	.byte	0x04, 0x17
        /*000a*/ 	.short	(.L_1630 - .L_1629)
.L_1629:
        /*000c*/ 	.word	0x00000000
        /*0010*/ 	.short	0x0000
        /*0012*/ 	.short	0x0000
        /*0014*/ 	.byte	0x00, 0xf0, 0x41, 0x07


	//----- nvinfo : EIATTR_SPARSE_MMA_MASK
	.align		4
.L_1630:
        /*0018*/ 	.byte	0x03, 0x50
        /*001a*/ 	.short	0x0000


	//----- nvinfo : EIATTR_MAXREG_COUNT
	.align		4
        /*001c*/ 	.byte	0x03, 0x1b
        /*001e*/ 	.short	0x00ff


	//----- nvinfo : EIATTR_NUM_BARRIERS
	.align		4
        /*0020*/ 	.byte	0x02, 0x4c
        /*0022*/ 	.byte	0x01
	.zero		1


	//----- nvinfo : EIATTR_MERCURY_ISA_VERSION
	.align		4
        /*0024*/ 	.byte	0x03, 0x5f
        /*0026*/ 	.short	0x0101


	//----- nvinfo : EIATTR_COOP_GROUP_MASK_REGIDS
	.align		4
        /*0028*/ 	.byte	0x04, 0x29
        /*002a*/ 	.short	(.L_1632 - .L_1631)


	//   ....[0]....
.L_1631:
        /*002c*/ 	.word	0xffffffff


	//   ....[1]....
        /*0030*/ 	.word	0xffffffff


	//   ....[2]....
        /*0034*/ 	.word	0xffffffff


	//   ....[3]....
        /*0038*/ 	.word	0xffffffff


	//   ....[4]....
        /*003c*/ 	.word	0xffffffff


	//   ....[5]....
        /*0040*/ 	.word	0xffffffff


	//   ....[6]....
        /*0044*/ 	.word	0xffffffff


	//   ....[7]....
        /*0048*/ 	.word	0xffffffff


	//   ....[8]....
        /*004c*/ 	.word	0xffffffff


	//   ....[9]....
        /*0050*/ 	.word	0xffffffff


	//   ....[10]....
        /*0054*/ 	.word	0xffffffff


	//   ....[11]....
        /*0058*/ 	.word	0xffffffff


	//   ....[12]....
        /*005c*/ 	.word	0x05000006


	//   ....[13]....
        /*0060*/ 	.word	0x05000006


	//   ....[14]....
        /*0064*/ 	.word	0x05000006


	//   ....[15]....
        /*0068*/ 	.word	0x05000006


	//----- nvinfo : EIATTR_COOP_GROUP_INSTR_OFFSETS
	.align		4
.L_1632:
        /*006c*/ 	.byte	0x04, 0x28
        /*006e*/ 	.short	(.L_1634 - .L_1633)


	//   ....[0]....
.L_1633:
        /*0070*/ 	.word	0x000035b0


	//   ....[1]....
        /*0074*/ 	.word	0x000035d0


	//   ....[2]....
        /*0078*/ 	.word	0x00003660


	//   ....[3]....
        /*007c*/ 	.word	0x00003670


	//   ....[4]....
        /*0080*/ 	.word	0x00006ef0


	//   ....[5]....
        /*0084*/ 	.word	0x00006f10


	//   ....[6]....
        /*0088*/ 	.word	0x00006f40


	//   ....[7]....
        /*008c*/ 	.word	0x00006f50


	//   ....[8]....
        /*0090*/ 	.word	0x00008ab0


	//   ....[9]....
        /*0094*/ 	.word	0x00008ac0


	//   ....[10]....
        /*0098*/ 	.word	0x00008af0


	//   ....[11]....
        /*009c*/ 	.word	0x00008b00


	//   ....[12]....
        /*00a0*/ 	.word	0x000097c0


	//   ....[13]....
        /*00a4*/ 	.word	0x00009830


	//   ....[14]....
        /*00a8*/ 	.word	0x00009890


	//   ....[15]....
        /*00ac*/ 	.word	0x00009900


	//----- nvinfo : EIATTR_VRC_CTA_INIT_COUNT
	.align		4
.L_1634:
        /*00b0*/ 	.byte	0x02, 0x4a
	.zero		1
	.zero		1


	//----- nvinfo : EIATTR_EXIT_INSTR_OFFSETS
	.align		4
        /*00b4*/ 	.byte	0x04, 0x1c
        /*00b6*/ 	.short	(.L_1636 - .L_1635)


	//   ....[0]....
.L_1635:
        /*00b8*/ 	.word	0x00000090


	//----- nvinfo : EIATTR_CRS_STACK_SIZE
	.align		4
.L_1636:
        /*00bc*/ 	.byte	0x04, 0x1e
        /*00be*/ 	.short	(.L_1638 - .L_1637)
.L_1637:
        /*00c0*/ 	.word	0x00000000


	//----- nvinfo : EIATTR_CBANK_PARAM_SIZE
	.align		4
.L_1638:
        /*00c4*/ 	.byte	0x03, 0x19
        /*00c6*/ 	.short	0x01d0


	//----- nvinfo : EIATTR_PARAM_CBANK
	.align		4
        /*00c8*/ 	.byte	0x04, 0x0a
        /*00ca*/ 	.short	(.L_1640 - .L_1639)
	.align		4
.L_1639:
        /*00cc*/ 	.word	index@(.nv.constant0._ZN5flash24flash_fwd_splitkv_kernelI23Flash_fwd_kernel_traitsILi96ELi64ELi128ELi4ELb0ELb0EN7cutlass6half_tE19Flash_kernel_traitsILi96ELi64ELi128ELi4ES3_EELb0ELb0ELb0ELb1ELb1ELb1ELb0ELb0EEEvNS_16Flash_fwd_paramsE)
        /*00d0*/ 	.short	0x0380
        /*00d2*/ 	.short	0x01d0


	//----- nvinfo : EIATTR_SW_WAR
	.align		4
.L_1640:
        /*00d4*/ 	.byte	0x04, 0x36
        /*00d6*/ 	.short	(.L_1642 - .L_1641)
.L_1641:
        /*00d8*/ 	.word	0x00000008
.L_1642:


//--------------------- .nv.info._ZN5flash24flash_fwd_splitkv_kernelI23Flash_fwd_kernel_traitsILi96ELi64ELi128ELi4ELb0ELb0EN7cutlass6half_tE19Flash_kernel_traitsILi96ELi64ELi128ELi4ES3_EELb0ELb0ELb1ELb0ELb0ELb0ELb0ELb0EEEvNS_16Flash_fwd_paramsE --------------------------
	.section	.nv.info._ZN5flash24flash_fwd_splitkv_kernelI23Flash_fwd_kernel_traitsILi96ELi64ELi128ELi4ELb0ELb0EN7cutlass6half_tE19Flash_kernel_traitsILi96ELi64ELi128ELi4ES3_EELb0ELb0ELb1ELb0ELb0ELb0ELb0ELb0EEEvNS_16Flash_fwd_paramsE,"",@"SHT_CUDA_INFO"
	.sectionflags	@""
	.align	4


	//----- nvinfo : EIATTR_CUDA_API_VERSION
	.align		4
        /*0000*/ 	.byte	0x04, 0x37
        /*0002*/ 	.short	(.L_1644 - .L_1643)
.L_1643:
        /*0004*/ 	.word	0x00000082


	//----- nvinfo : EIATTR_KPARAM_INFO
	.align		4
.L_1644:
        /*0008*/ 	.byte	0x04, 0x17
        /*000a*/ 	.short	(.L_1646 - .L_1645)
.L_1645:
        /*000c*/ 	.word	0x00000000
        /*0010*/ 	.short	0x0000
        /*0012*/ 	.short	0x0000
        /*0014*/ 	.byte	0x00, 0xf0, 0x41, 0x07


	//----- nvinfo : EIATTR_SPARSE_MMA_MASK
	.align		4
.L_1646:
        /*0018*/ 	.byte	0x03, 0x50
        /*001a*/ 	.short	0x0000


	//----- nvinfo : EIATTR_MAXREG_COUNT
	.align		4
        /*001c*/ 	.byte	0x03, 0x1b
        /*001e*/ 	.short	0x00ff


	//----- nvinfo : EIATTR_NUM_BARRIERS
	.align		4
        /*0020*/ 	.byte	0x02, 0x4c
        /*0022*/ 	.byte	0x01
	.zero		1


	//----- nvinfo : EIATTR_MERCURY_ISA_VERSION
	.align		4
        /*0024*/ 	.byte	0x03, 0x5f
        /*0026*/ 	.short	0x0101


	//----- nvinfo : EIATTR_COOP_GROUP_MASK_REGIDS
	.align		4
        /*0028*/ 	.byte	0x04, 0x29
        /*002a*/ 	.short	(.L_1648 - .L_1647)


	//   ....[0]....
.L_1647:
        /*002c*/ 	.word	0xffffffff


	//   ....[1]....
        /*0030*/ 	.word	0xffffffff


	//   ....[2]....
        /*0034*/ 	.word	0xffffffff


	//   ....[3]....
        /*0038*/ 	.word	0xffffffff


	//   ....[4]....
        /*003c*/ 	.word	0xffffffff


	//   ....[5]....
        /*0040*/ 	.word	0xffffffff


	//   ....[6]....
        /*0044*/ 	.word	0xffffffff


	//   ....[7]....
        /*0048*/ 	.word	0xffffffff


	//   ....[8]....
        /*004c*/ 	.word	0xffffffff


	//   ....[9]....
        /*0050*/ 	.word	0xffffffff


	//   ....[10]....
        /*0054*/ 	.word	0xffffffff


	//   ....[11]....
        /*0058*/ 	.word	0xffffffff


	//   ....[12]....
        /*005c*/ 	.word	0x05000004


	//   ....[13]....
        /*0060*/ 	.word	0x05000004


	//   ....[14]....
        /*0064*/ 	.word	0x05000004


	//   ....[15]....
        /*0068*/ 	.word	0x05000004


	//----- nvinfo : EIATTR_COOP_GROUP_INSTR_OFFSETS
	.align		4
.L_1648:
        /*006c*/ 	.byte	0x04, 0x28
        /*006e*/ 	.short	(.L_1650 - .L_1649)


	//   ....[0]....
.L_1649:
        /*0070*/ 	.word	0x00005e60


	//   ....[1]....
        /*0074*/ 	.word	0x00005e80


	//   ....[2]....
        /*0078*/ 	.word	0x00005ea0


	//   ....[3]....
        /*007c*/ 	.word	0x00005ec0


	//   ....[4]....
        /*0080*/ 	.word	0x0000a0a0


	//   ....[5]....
        /*0084*/ 	.word	0x0000a0e0


	//   ....[6]....
        /*0088*/ 	.word	0x0000a110


	//   ....[7]....
        /*008c*/ 	.word	0x0000a120


	//   ....[8]....
        /*0090*/ 	.word	0x0000bca0


	//   ....[9]....
        /*0094*/ 	.word	0x0000bcb0


	//   ....[10]....
        /*0098*/ 	.word	0x0000bce0


	//   ....[11]....
        /*009c*/ 	.word	0x0000bcf0


	//   ....[12]....
        /*00a0*/ 	.word	0x0000cbe0


	//   ....[13]....
        /*00a4*/ 	.word	0x0000cc50


	//   ....[14]....
        /*00a8*/ 	.word	0x0000ccb0


	//   ....[15]....
        /*00ac*/ 	.word	0x0000cd20


	//----- nvinfo : EIATTR_VRC_CTA_INIT_COUNT
	.align		4
.L_1650:
        /*00b0*/ 	.byte	0x02, 0x4a
	.zero		1
	.zero		1


	//----- nvinfo : EIATTR_EXIT_INSTR_OFFSETS
	.align		4
        /*00b4*/ 	.byte	0x04, 0x1c
        /*00b6*/ 	.short	(.L_1652 - .L_1651)


	//   ....[0]....
.L_1651:
        /*00b8*/ 	.word	0x00000090


	//----- nvinfo : EIATTR_CRS_STACK_SIZE
	.align		4
.L_1652:
        /*00bc*/ 	.byte	0x04, 0x1e
        /*00be*/ 	.short	(.L_1654 - .L_1653)
.L_1653:
        /*00c0*/ 	.word	0x00000000


	//----- nvinfo : EIATTR_CBANK_PARAM_SIZE
	.align		4
.L_1654:
        /*00c4*/ 	.byte	0x03, 0x19
        /*00c6*/ 	.short	0x01d0


	//----- nvinfo : EIATTR_PARAM_CBANK
	.align		4
        /*00c8*/ 	.byte	0x04, 0x0a
        /*00ca*/ 	.short	(.L_1656 - .L_1655)
	.align		4
.L_1655:
        /*00cc*/ 	.word	index@(.nv.constant0._ZN5flash24flash_fwd_splitkv_kernelI23Flash_fwd_kernel_traitsILi96ELi64ELi128ELi4ELb0ELb0EN7cutlass6half_tE19Flash_kernel_traitsILi96ELi64ELi128ELi4ES3_EELb0ELb0ELb1ELb0ELb0ELb0ELb0ELb0EEEvNS_16Flash_fwd_paramsE)
        /*00d0*/ 	.short	0x0380
        /*00d2*/ 	.short	0x01d0


	//----- nvinfo : EIATTR_SW_WAR
	.align		4
.L_1656:
        /*00d4*/ 	.byte	0x04, 0x36
        /*00d6*/ 	.short	(.L_1658 - .L_1657)
.L_1657:
        /*00d8*/ 	.word	0x00000008
.L_1658:


//--------------------- .nv.info._ZN5flash24flash_fwd_splitkv_kernelI23Flash_fwd_kernel_traitsILi96ELi64ELi128ELi4ELb0ELb0EN7cutlass6half_tE19Flash_kernel_traitsILi96ELi64ELi128ELi4ES3_EELb0ELb0ELb1ELb0ELb0ELb1ELb0ELb0EEEvNS_16Flash_fwd_paramsE --------------------------
	.section	.nv.info._ZN5flash24flash_fwd_splitkv_kernelI23Flash_fwd_kernel_traitsILi96ELi64ELi128ELi4ELb0ELb0EN7cutlass6half_tE19Flash_kernel_traitsILi96ELi64ELi128ELi4ES3_EELb0ELb0ELb1ELb0ELb0ELb1ELb0ELb0EEEvNS_16Flash_fwd_paramsE,"",@"SHT_CUDA_INFO"
	.sectionflags	@""
	.align	4


	//----- nvinfo : EIATTR_CUDA_API_VERSION
	.align		4
        /*0000*/ 	.byte	0x04, 0x37
        /*0002*/ 	.short	(.L_1660 - .L_1659)
.L_1659:
        /*0004*/ 	.word	0x00000082


	//----- nvinfo : EIATTR_KPARAM_INFO
	.align		4
.L_1660:
        /*0008*/ 	.byte	0x04, 0x17
        /*000a*/ 	.short	(.L_1662 - .L_1661)
.L_1661:
        /*000c*/ 	.word	0x00000000
        /*0010*/ 	.short	0x0000
        /*0012*/ 	.short	0x0000
        /*0014*/ 	.byte	0x00, 0xf0, 0x41, 0x07


	//----- nvinfo : EIATTR_SPARSE_MMA_MASK
	.align		4
.L_1662:
        /*0018*/ 	.byte	0x03, 0x50
        /*001a*/ 	.short	0x0000


	//----- nvinfo : EIATTR_MAXREG_COUNT
	.align		4
        /*001c*/ 	.byte	0x03, 0x1b
        /*001e*/ 	.short	0x00ff


	//----- nvinfo : EIATTR_NUM_BARRIERS
	.align		4
        /*0020*/ 	.byte	0x02, 0x4c
        /*0022*/ 	.byte	0x01
	.zero		1


	//----- nvinfo : EIATTR_MERCURY_ISA_VERSION
	.align		4
        /*0024*/ 	.byte	0x03, 0x5f
        /*0026*/ 	.short	0x0101


	//----- nvinfo : EIATTR_COOP_GROUP_MASK_REGIDS
	.align		4
        /*0028*/ 	.byte	0x04, 0x29
        /*002a*/ 	.short	(.L_1664 - .L_1663)


	//   ....[0]....
.L_1663:
        /*002c*/ 	.word	0xffffffff


	//   ....[1]....
        /*0030*/ 	.word	0xffffffff


	//   ....[2]....
        /*0034*/ 	.word	0xffffffff


	//   ....[3]....
        /*0038*/ 	.word	0xffffffff


	//   ....[4]....
        /*003c*/ 	.word	0xffffffff


	//   ....[5]....
        /*0040*/ 	.word	0xffffffff


	//   ....[6]....
        /*0044*/ 	.word	0xffffffff


	//   ....[7]....
        /*0048*/ 	.word	0xffffffff


	//   ....[8]....
        /*004c*/ 	.word	0xffffffff


	//   ....[9]....
        /*0050*/ 	.word	0xffffffff


	//   ....[10]....
        /*0054*/ 	.word	0xffffffff


	//   ....[11]....
        /*0058*/ 	.word	0xffffffff


	//   ....[12]....
        /*005c*/ 	.word	0x05000004


	//   ....[13]....
        /*0060*/ 	.word	0x05000004


	//   ....[14]....
        /*0064*/ 	.word	0x05000004


	//   ....[15]....
        /*0068*/ 	.word	0x05000004


	//----- nvinfo : EIATTR_COOP_GROUP_INSTR_OFFSETS
	.align		4
.L_1664:
        /*006c*/ 	.byte	0x04, 0x28
        /*006e*/ 	.short	(.L_1666 - .L_1665)


	//   ....[0]....
.L_1665:
        /*0070*/ 	.word	0x000066a0


	//   ....[1]....
        /*0074*/ 	.word	0x000066c0


	//   ....[2]....
        /*0078*/ 	.word	0x000066e0


	//   ....[3]....
        /*007c*/ 	.word	0x00006700


	//   ....[4]....
        /*0080*/ 	.word	0x0000b100


	//   ....[5]....
        /*0084*/ 	.word	0x0000b130


	//   ....[6]....
        /*0088*/ 	.word	0x0000b160


	//   ....[7]....
        /*008c*/ 	.word	0x0000b170


	//   ....[8]....
        /*0090*/ 	.word	0x0000cce0


	//   ....[9]....
        /*0094*/ 	.word	0x0000ccf0


	//   ....[10]....
        /*0098*/ 	.word	0x0000cd20


	//   ....[11]....
        /*009c*/ 	.word	0x0000cd30


	//   ....[12]....
        /*00a0*/ 	.word	0x0000dc20


	//   ....[13]....
        /*00a4*/ 	.word	0x0000dc90


	//   ....[14]....
        /*00a8*/ 	.word	0x0000dcf0


	//   ....[15]....
        /*00ac*/ 	.word	0x0000dd60


	//----- nvinfo : EIATTR_VRC_CTA_INIT_COUNT
	.align		4
.L_1666:
        /*00b0*/ 	.byte	0x02, 0x4a
	.zero		1
	.zero		1


	//----- nvinfo : EIATTR_EXIT_INSTR_OFFSETS
	.align		4
        /*00b4*/ 	.byte	0x04, 0x1c
        /*00b6*/ 	.short	(.L_1668 - .L_1667)


	//   ....[0]....
.L_1667:
        /*00b8*/ 	.word	0x00000090


	//----- nvinfo : EIATTR_CRS_STACK_SIZE
	.align		4
.L_1668:
        /*00bc*/ 	.byte	0x04, 0x1e
        /*00be*/ 	.short	(.L_1670 - .L_1669)
.L_1669:
        /*00c0*/ 	.word	0x00000000


	//----- nvinfo : EIATTR_CBANK_PARAM_SIZE
	.align		4
.L_1670:
        /*00c4*/ 	.byte	0x03, 0x19
        /*00c6*/ 	.short	0x01d0


	//----- nvinfo : EIATTR_PARAM_CBANK
	.align		4
        /*00c8*/ 	.byte	0x04, 0x0a
        /*00ca*/ 	.short	(.L_1672 - .L_1671)
	.align		4
.L_1671:
        /*00cc*/ 	.word	index@(.nv.constant0._ZN5flash24flash_fwd_splitkv_kernelI23Flash_fwd_kernel_traitsILi96ELi64ELi128ELi4ELb0ELb0EN7cutlass6half_tE19Flash_kernel_traitsILi96ELi64ELi128ELi4ES3_EELb0ELb0ELb1ELb0ELb0ELb1ELb0ELb0EEEvNS_16Flash_fwd_paramsE)
        /*00d0*/ 	.short	0x0380
        /*00d2*/ 	.short	0x01d0


	//----- nvinfo : EIATTR_SW_WAR
	.align		4
.L_1672:
        /*00d4*/ 	.byte	0x04, 0x36
        /*00d6*/ 	.short	(.L_1674 - .L_1673)
.L_1673:
        /*00d8*/ 	.word	0x00000008
.L_1674:


//--------------------- .nv.info._ZN5flash24flash_fwd_splitkv_kernelI23Flash_fwd_kernel_traitsILi96ELi64ELi128ELi4ELb0ELb0EN7cutlass6half_tE19Flash_kernel_traitsILi96ELi64ELi128ELi4ES3_EELb0ELb0ELb0ELb0ELb1ELb0ELb0ELb1EEEvNS_16Flash_fwd_paramsE --------------------------
	.section	.nv.info._ZN5flash24flash_fwd_splitkv_kernelI23Flash_fwd_kernel_traitsILi96ELi64ELi128ELi4ELb0ELb0EN7cutlass6half_tE19Flash_kernel_traitsILi96ELi64ELi128ELi4ES3_EELb0ELb0ELb0ELb0ELb1ELb0ELb0ELb1EEEvNS_16Flash_fwd_paramsE,"",@"SHT_CUDA_INFO"
	.sectionflags	@""
	.align	4


	//----- nvinfo : EIATTR_CUDA_API_VERSION
	.align		4
        /*0000*/ 	.byte	0x04, 0x37
        /*0002*/ 	.short	(.L_1676 - .L_1675)
.L_1675:
        /*0004*/ 	.word	0x00000082


	//----- nvinfo : EIATTR_KPARAM_INFO
	.align		4
.L_1676:
        /*0008*/ 	.byte	0x04, 0x17
        /*000a*/ 	.short	(.L_1678 - .L_1677)
.L_1677:
        /*000c*/ 	.word	0x00000000
        /*0010*/ 	.short	0x0000
        /*0012*/ 	.short	0x0000
        /*0014*/ 	.byte	0x00, 0xf0, 0x41, 0x07


	//----- nvinfo : EIATTR_SPARSE_MMA_MASK
	.align		4
.L_1678:
        /*0018*/ 	.byte	0x03, 0x50
        /*001a*/ 	.short	0x0000


	//----- nvinfo : EIATTR_MAXREG_COUNT
	.align		4
        /*001c*/ 	.byte	0x03, 0x1b
        /*001e*/ 	.short	0x00ff


	//----- nvinfo : EIATTR_NUM_BARRIERS
	.align		4
        /*0020*/ 	.byte	0x02, 0x4c
        /*0022*/ 	.byte	0x01
	.zero		1


	//----- nvinfo : EIATTR_MERCURY_ISA_VERSION
	.align		4
        /*0024*/ 	.byte	0x03, 0x5f
        /*0026*/ 	.short	0x0101


	//----- nvinfo : EIATTR_COOP_GROUP_MASK_REGIDS
	.align		4
        /*0028*/ 	.byte	0x04, 0x29
        /*002a*/ 	.short	(.L_1680 - .L_1679)


	//   ....[0]....
.L_1679:
        /*002c*/ 	.word	0xffffffff


	//   ....[1]....
        /*0030*/ 	.word	0xffffffff


	//   ....[2]....
        /*0034*/ 	.word	0xffffffff


	//   ....[3]....
        /*0038*/ 	.word	0xffffffff


	//   ....[4]....
        /*003c*/ 	.word	0xffffffff


	//   ....[5]....
        /*0040*/ 	.word	0xffffffff


	//   ....[6]....
        /*0044*/ 	.word	0xffffffff


	//   ....[7]....
        /*0048*/ 	.word	0xffffffff


	//   ....[8]....
        /*004c*/ 	.word	0xffffffff


	//   ....[9]....
        /*0050*/ 	.word	0xffffffff


	//   ....[10]....
        /*0054*/ 	.word	0xffffffff


	//   ....[11]....
        /*0058*/ 	.word	0xffffffff


	//   ....[12]....
        /*005c*/ 	.word	0x05000005


	//   ....[13]....
        /*0060*/ 	.word	0x05000005


	//   ....[14]....
        /*0064*/ 	.word	0x05000005


	//   ....[15]....
        /*0068*/ 	.word	0x05000005


	//----- nvinfo : EIATTR_COOP_GROUP_INSTR_OFFSETS
	.align		4
.L_1680:
        /*006c*/ 	.byte	0x04, 0x28
        /*006e*/ 	.short	(.L_1682 - .L_1681)


	//   ....[0]....
.L_1681:
        /*0070*/ 	.word	0x0000f140


	//   ....[1]....
        /*0074*/ 	.word	0x0000f160


	//   ....[2]....
        /*0078*/ 	.word	0x0000f1e0


	//   ....[3]....
        /*007c*/ 	.word	0x0000f1f0


	//   ....[4]....
        /*0080*/ 	.word	0x00012220


	//   ....[5]....
        /*0084*/ 	.word	0x00012230


	//   ....[6]....
        /*0088*/ 	.word	0x00012260


	//   ....[7]....
        /*008c*/ 	.word	0x00012270


	//   ....[8]....
        /*0090*/ 	.word	0x00013e30


	//   ....[9]....
        /*0094*/ 	.word	0x00013e40


	//   ....[10]....
        /*0098*/ 	.word	0x00013e70


	//   ....[11]....
        /*009c*/ 	.word	0x00013e80


	//   ....[12]....
        /*00a0*/ 	.word	0x00014cb0


	//   ....[13]....
        /*00a4*/ 	.word	0x00014d20


	//   ....[14]....
        /*00a8*/ 	.word	0x00014d80


	//   ....[15]....
        /*00ac*/ 	.word	0x00014df0


	//----- nvinfo : EIATTR_VRC_CTA_INIT_COUNT
	.align		4
.L_1682:
        /*00b0*/ 	.byte	0x02, 0x4a
	.zero		1
	.zero		1


	//----- nvinfo : EIATTR_EXIT_INSTR_OFFSETS
	.align		4
        /*00b4*/ 	.byte	0x04, 0x1c
        /*00b6*/ 	.short	(.L_1684 - .L_1683)


	//   ....[0]....
.L_1683:
        /*00b8*/ 	.word	0x00000090


	//----- nvinfo : EIATTR_CRS_STACK_SIZE
	.align		4
.L_1684:
        /*00bc*/ 	.byte	0x04, 0x1e
        /*00be*/ 	.short	(.L_1686 - .L_1685)
.L_1685:
        /*00c0*/ 	.word	0x00000000


	//----- nvinfo : EIATTR_CBANK_PARAM_SIZE
	.align		4
.L_1686:
        /*00c4*/ 	.byte	0x03, 0x19
        /*00c6*/ 	.short	0x01d0


	//----- nvinfo : EIATTR_PARAM_CBANK
	.align		4
        /*00c8*/ 	.byte	0x04, 0x0a
        /*00ca*/ 	.short	(.L_1688 - .L_1687)
	.align		4
.L_1687:
        /*00cc*/ 	.word	index@(.nv.constant0._ZN5flash24flash_fwd_splitkv_kernelI23Flash_fwd_kernel_traitsILi96ELi64ELi128ELi4ELb0ELb0EN7cutlass6half_tE19Flash_kernel_traitsILi96ELi64ELi128ELi4ES3_EELb0ELb0ELb0ELb0ELb1ELb0ELb0ELb1EEEvNS_16Flash_fwd_paramsE)
        /*00d0*/ 	.short	0x0380
        /*00d2*/ 	.short	0x01d0


	//----- nvinfo : EIATTR_SW_WAR
	.align		4
.L_1688:
        /*00d4*/ 	.byte	0x04, 0x36
        /*00d6*/ 	.short	(.L_1690 - .L_1689)
.L_1689:
        /*00d8*/ 	.word	0x00000008
.L_1690:


//--------------------- .nv.info._ZN5flash24flash_fwd_splitkv_kernelI23Flash_fwd_kernel_traitsILi96ELi64ELi128ELi4ELb0ELb0EN7cutlass6half_tE19Flash_kernel_traitsILi96ELi64ELi128ELi4ES3_EELb0ELb0ELb0ELb0ELb1ELb1ELb0ELb1EEEvNS_16Flash_fwd_paramsE --------------------------
	.section	.nv.info._ZN5flash24flash_fwd_splitkv_kernelI23Flash_fwd_kernel_traitsILi96ELi64ELi128ELi4ELb0ELb0EN7cutlass6half_tE19Flash_kernel_traitsILi96ELi64ELi128ELi4ES3_EELb0ELb0ELb0ELb0ELb1ELb1ELb0ELb1EEEvNS_16Flash_fwd_paramsE,"",@"SHT_CUDA_INFO"
	.sectionflags	@""
	.align	4


	//----- nvinfo : EIATTR_CUDA_API_VERSION
	.align		4
        /*0000*/ 	.byte	0x04, 0x37
        /*0002*/ 	.short	(.L_1692 - .L_1691)
.L_1691:
        /*0004*/ 	.word	0x00000082


	//----- nvinfo : EIATTR_KPARAM_INFO
	.align		4
.L_1692:
        /*0008*/ 	.byte	0x04, 0x17
        /*000a*/ 	.short	(.L_1694 - .L_1693)
.L_1693:
        /*000c*/ 	.word	0x00000000
        /*0010*/ 	.short	0x0000
        /*0012*/ 	.short	0x0000
        /*0014*/ 	.byte	0x00, 0xf0, 0x41, 0x07


	//----- nvinfo : EIATTR_SPARSE_MMA_MASK
	.align		4
.L_1694:
        /*0018*/ 	.byte	0x03, 0x50
        /*001a*/ 	.short	0x0000


	//----- nvinfo : EIATTR_MAXREG_COUNT
	.align		4
        /*001c*/ 	.byte	0x03, 0x1b
        /*001e*/ 	.short	0x00ff


	//----- nvinfo : EIATTR_NUM_BARRIERS
	.align		4
        /*0020*/ 	.byte	0x02, 0x4c
        /*0022*/ 	.byte	0x01
	.zero		1


	//----- nvinfo : EIATTR_MERCURY_ISA_VERSION
	.align		4
        /*0024*/ 	.byte	0x03, 0x5f
        /*0026*/ 	.short	0x0101


	//----- nvinfo : EIATTR_COOP_GROUP_MASK_REGIDS
	.align		4
        /*0028*/ 	.byte	0x04, 0x29
        /*002a*/ 	.short	(.L_1696 - .L_1695)


	//   ....[0]....
.L_1695:
        /*002c*/ 	.word	0xffffffff


	//   ....[1]....
        /*0030*/ 	.word	0xffffffff


	//   ....[2]....
        /*0034*/ 	.word	0xffffffff


	//   ....[3]....
        /*0038*/ 	.word	0xffffffff


	//   ....[4]....
        /*003c*/ 	.word	0xffffffff


	//   ....[5]....
        /*0040*/ 	.word	0xffffffff


	//   ....[6]....
        /*0044*/ 	.word	0xffffffff


	//   ....[7]....
        /*0048*/ 	.word	0xffffffff


	//   ....[8]....
        /*004c*/ 	.word	0xffffffff


	//   ....[9]....
        /*0050*/ 	.word	0xffffffff


	//   ....[10]....
        /*0054*/ 	.word	0xffffffff


	//   ....[11]....
        /*0058*/ 	.word	0xffffffff


	//   ....[12]....
        /*005c*/ 	.word	0x05000005


	//   ....[13]....
        /*0060*/ 	.word	0x05000005


	//   ....[14]....
        /*0064*/ 	.word	0x05000005


	//   ....[15]....
        /*0068*/ 	.word	0x05000005


	//----- nvinfo : EIATTR_COOP_GROUP_INSTR_OFFSETS
	.align		4
.L_1696:
        /*006c*/ 	.byte	0x04, 0x28
        /*006e*/ 	.short	(.L_1698 - .L_1697)


	//   ....[0]....
.L_1697:
        /*0070*/ 	.word	0x0000f9c0


	//   ....[1]....
        /*0074*/ 	.word	0x0000f9e0


	//   ....[2]....
        /*0078*/ 	.word	0x0000fa60


	//   ....[3]....
        /*007c*/ 	.word	0x0000fa70


	//   ....[4]....
        /*0080*/ 	.word	0x00013310


	//   ....[5]....
        /*0084*/ 	.word	0x00013320


	//   ....[6]....
        /*0088*/ 	.word	0x00013350


	//   ....[7]....
        /*008c*/ 	.word	0x00013360


	//   ....[8]....
        /*0090*/ 	.word	0x00014ec0


	//   ....[9]....
        /*0094*/ 	.word	0x00014ed0


	//   ....[10]....
        /*0098*/ 	.word	0x00014f00


	//   ....[11]....
        /*009c*/ 	.word	0x00014f10


	//   ....[12]....
        /*00a0*/ 	.word	0x00015d40


	//   ....[13]....
        /*00a4*/ 	.word	0x00015db0


	//   ....[14]....
        /*00a8*/ 	.word	0x00015e10


	//   ....[15]....
        /*00ac*/ 	.word	0x00015e80


	//----- nvinfo : EIATTR_VRC_CTA_INIT_COUNT
	.align		4
.L_1698:
        /*00b0*/ 	.byte	0x02, 0x4a
	.zero		1
	.zero		1


	//----- nvinfo : EIATTR_EXIT_INSTR_OFFSETS
	.align		4
        /*00b4*/ 	.byte	0x04, 0x1c
        /*00b6*/ 	.short	(.L_1700 - .L_1699)


	//   ....[0]....
.L_1699:
        /*00b8*/ 	.word	0x00000090


	//----- nvinfo : EIATTR_CRS_STACK_SIZE
	.align		4
.L_1700:
        /*00bc*/ 	.byte	0x04, 0x1e
        /*00be*/ 	.short	(.L_1702 - .L_1701)
.L_1701:
        /*00c0*/ 	.word	0x00000000


	//----- nvinfo : EIATTR_CBANK_PARAM_SIZE
	.align		4
.L_1702:
        /*00c4*/ 	.byte	0x03, 0x19
        /*00c6*/ 	.short	0x01d0


	//----- nvinfo : EIATTR_PARAM_CBANK
	.align		4
        /*00c8*/ 	.byte	0x04, 0x0a
        /*00ca*/ 	.short	(.L_1704 - .L_1703)
	.align		4
.L_1703:
        /*00cc*/ 	.word	index@(.nv.constant0._ZN5flash24flash_fwd_splitkv_kernelI23Flash_fwd_kernel_traitsILi96ELi64ELi128ELi4ELb0ELb0EN7cutlass6half_tE19Flash_kernel_traitsILi96ELi64ELi128ELi4ES3_EELb0ELb0ELb0ELb0ELb1ELb1ELb0ELb1EEEvNS_16Flash_fwd_paramsE)
        /*00d0*/ 	.short	0x0380
        /*00d2*/ 	.short	0x01d0


	//----- nvinfo : EIATTR_SW_WAR
	.align		4
.L_1704:
        /*00d4*/ 	.byte	0x04, 0x36
        /*00d6*/ 	.short	(.L_1706 - .L_1705)
.L_1705:
        /*00d8*/ 	.word	0x00000008
.L_1706:


//--------------------- .nv.info._ZN5flash24flash_fwd_splitkv_kernelI23Flash_fwd_kernel_traitsILi96ELi64ELi128ELi4ELb0ELb0EN7cutlass6half_tE19Flash_kernel_traitsILi96ELi64ELi128ELi4ES3_EELb0ELb0ELb1ELb0ELb0ELb0ELb0ELb1EEEvNS_16Flash_fwd_paramsE --------------------------
	.section	.nv.info._ZN5flash24flash_fwd_splitkv_kernelI23Flash_fwd_kernel_traitsILi96ELi64ELi128ELi4ELb0ELb0EN7cutlass6half_tE19Flash_kernel_traitsILi96ELi64ELi128ELi4ES3_EELb0ELb0ELb1ELb0ELb0ELb0ELb0ELb1EEEvNS_16Flash_fwd_paramsE,"",@"SHT_CUDA_INFO"
	.sectionflags	@""
	.align	4


	//----- nvinfo : EIATTR_CUDA_API_VERSION
	.align		4
        /*0000*/ 	.byte	0x04, 0x37
        /*0002*/ 	.short	(.L_1708 - .L_1707)
.L_1707:
        /*0004*/ 	.word	0x00000082


	//----- nvinfo : EIATTR_KPARAM_INFO
	.align		4
.L_1708:
        /*0008*/ 	.byte	0x04, 0x17
        /*000a*/ 	.short	(.L_1710 - .L_1709)
.L_1709:
        /*000c*/ 	.word	0x00000000
        /*0010*/ 	.short	0x0000
        /*0012*/ 	.short	0x0000
        /*0014*/ 	.byte	0x00, 0xf0, 0x41, 0x07


	//----- nvinfo : EIATTR_SPARSE_MMA_MASK
	.align		4
.L_1710:
        /*0018*/ 	.byte	0x03, 0x50
        /*001a*/ 	.short	0x0000


	//----- nvinfo : EIATTR_MAXREG_COUNT
	.align		4
        /*001c*/ 	.byte	0x03, 0x1b
        /*001e*/ 	.short	0x00ff


	//----- nvinfo : EIATTR_NUM_BARRIERS
	.align		4
        /*0020*/ 	.byte	0x02, 0x4c
        /*0022*/ 	.byte	0x01
	.zero		1


	//----- nvinfo : EIATTR_MERCURY_ISA_VERSION
	.align		4
        /*0024*/ 	.byte	0x03, 0x5f
        /*0026*/ 	.short	0x0101


	//----- nvinfo : EIATTR_COOP_GROUP_MASK_REGIDS
	.align		4
        /*0028*/ 	.byte	0x04, 0x29
        /*002a*/ 	.short	(.L_1712 - .L_1711)


	//   ....[0]....
.L_1711:
        /*002c*/ 	.word	0xffffffff


	//   ....[1]....
        /*0030*/ 	.word	0xffffffff


	//   ....[2]....
        /*0034*/ 	.word	0xffffffff


	//   ....[3]....
        /*0038*/ 	.word	0xffffffff


	//   ....[4]....
        /*003c*/ 	.word	0xffffffff


	//   ....[5]....
        /*0040*/ 	.word	0xffffffff


	//   ....[6]....
        /*0044*/ 	.word	0xffffffff


	//   ....[7]....
        /*0048*/ 	.word	0xffffffff


	//   ....[8]....
        /*004c*/ 	.word	0xffffffff


	//   ....[9]....
        /*0050*/ 	.word	0xffffffff


	//   ....[10]....
        /*0054*/ 	.word	0xffffffff


	//   ....[11]....
        /*0058*/ 	.word	0xffffffff


	//   ....[12]....
        /*005c*/ 	.word	0x05000005


	//   ....[13]....
        /*0060*/ 	.word	0x05000005


	//   ....[14]....
        /*0064*/ 	.word	0x05000005


	//   ....[15]....
        /*0068*/ 	.word	0x05000005


	//----- nvinfo : EIATTR_COOP_GROUP_INSTR_OFFSETS
	.align		4
.L_1712:
        /*006c*/ 	.byte	0x04, 0x28
        /*006e*/ 	.short	(.L_1714 - .L_1713)


	//   ....[0]....
.L_1713:
        /*0070*/ 	.word	0x00011f20


	//   ....[1]....
        /*0074*/ 	.word	0x00011f40


	//   ....[2]....
        /*0078*/ 	.word	0x00011f80


	//   ....[3]....
        /*007c*/ 	.word	0x00011fa0


	//   ....[4]....
        /*0080*/ 	.word	0x000161b0


	//   ....[5]....
        /*0084*/ 	.word	0x000161d0


	//   ....[6]....
        /*0088*/ 	.word	0x00016200


	//   ....[7]....
        /*008c*/ 	.word	0x00016210


	//   ....[8]....
        /*0090*/ 	.word	0x00017d90


	//   ....[9]....
        /*0094*/ 	.word	0x00017da0


	//   ....[10]....
        /*0098*/ 	.word	0x00017dd0


	//   ....[11]....
        /*009c*/ 	.word	0x00017de0


	//   ....[12]....
        /*00a0*/ 	.word	0x00018d00


	//   ....[13]....
        /*00a4*/ 	.word	0x00018d70


	//   ....[14]....
        /*00a8*/ 	.word	0x00018dd0


	//   ....[15]....
        /*00ac*/ 	.word	0x00018e40


	//----- nvinfo : EIATTR_VRC_CTA_INIT_COUNT
	.align		4
.L_1714:
        /*00b0*/ 	.byte	0x02, 0x4a
	.zero		1
	.zero		1


	//----- nvinfo : EIATTR_EXIT_INSTR_OFFSETS
	.align		4
        /*00b4*/ 	.byte	0x04, 0x1c
        /*00b6*/ 	.short	(.L_1716 - .L_1715)


	//   ....[0]....
.L_1715:
        /*00b8*/ 	.word	0x00000090


	//----- nvinfo : EIATTR_CRS_STACK_SIZE
	.align		4
.L_1716:
        /*00bc*/ 	.byte	0x04, 0x1e
        /*00be*/ 	.short	(.L_1718 - .L_1717)
.L_1717:
        /*00c0*/ 	.word	0x00000000


	//----- nvinfo : EIATTR_CBANK_PARAM_SIZE
	.align		4
.L_1718:
        /*00c4*/ 	.byte	0x03, 0x19
        /*00c6*/ 	.short	0x01d0


	//----- nvinfo : EIATTR_PARAM_CBANK
	.align		4
        /*00c8*/ 	.byte	0x04, 0x0a
        /*00ca*/ 	.short	(.L_1720 - .L_1719)
	.align		4
.L_1719:
        /*00cc*/ 	.word	index@(.nv.constant0._ZN5flash24flash_fwd_splitkv_kernelI23Flash_fwd_kernel_traitsILi96ELi64ELi128ELi4ELb0ELb0EN7cutlass6half_tE19Flash_kernel_traitsILi96ELi64ELi128ELi4ES3_EELb0ELb0ELb1ELb0ELb0ELb0ELb0ELb1EEEvNS_16Flash_fwd_paramsE)
        /*00d0*/ 	.short	0x0380
        /*00d2*/ 	.short	0x01d0


	//----- nvinfo : EIATTR_SW_WAR
	.align		4
.L_1720:
        /*00d4*/ 	.byte	0x04, 0x36
        /*00d6*/ 	.short	(.L_1722 - .L_1721)
.L_1721:
        /*00d8*/ 	.word	0x00000008
.L_1722:


//--------------------- .nv.info._ZN5flash24flash_fwd_splitkv_kernelI23Flash_fwd_kernel_traitsILi96ELi64ELi128ELi4ELb0ELb0EN7cutlass6half_tE19Flash_kernel_traitsILi96ELi64ELi128ELi4ES3_EELb0ELb0ELb1ELb0ELb0ELb1ELb0ELb1EEEvNS_16Flash_fwd_paramsE --------------------------
	.section	.nv.info._ZN5flash24flash_fwd_splitkv_kernelI23Flash_fwd_kernel_traitsILi96ELi64ELi128ELi4ELb0ELb0EN7cutlass6half_tE19Flash_kernel_traitsILi96ELi64ELi128ELi4ES3_EELb0ELb0ELb1ELb0ELb0ELb1ELb0ELb1EEEvNS_16Flash_fwd_paramsE,"",@"SHT_CUDA_INFO"
	.sectionflags	@""
	.align	4


	//----- nvinfo : EIATTR_CUDA_API_VERSION
	.align		4
        /*0000*/ 	.byte	0x04, 0x37
        /*0002*/ 	.short	(.L_1724 - .L_1723)
.L_1723:
        /*0004*/ 	.word	0x00000082


	//----- nvinfo : EIATTR_KPARAM_INFO
	.align		4
.L_1724:
        /*0008*/ 	.byte	0x04, 0x17
        /*000a*/ 	.short	(.L_1726 - .L_1725)
.L_1725:
        /*000c*/ 	.word	0x00000000
        /*0010*/ 	.short	0x0000
        /*0012*/ 	.short	0x0000
        /*0014*/ 	.byte	0x00, 0xf0, 0x41, 0x07


	//----- nvinfo : EIATTR_SPARSE_MMA_MASK
	.align		4
.L_1726:
        /*0018*/ 	.byte	0x03, 0x50
        /*001a*/ 	.short	0x0000


	//----- nvinfo : EIATTR_MAXREG_COUNT
	.align		4
        /*001c*/ 	.byte	0x03, 0x1b
        /*001e*/ 	.short	0x00ff


	//----- nvinfo : EIATTR_NUM_BARRIERS
	.align		4
        /*0020*/ 	.byte	0x02, 0x4c
        /*0022*/ 	.byte	0x01
	.zero		1


	//----- nvinfo : EIATTR_MERCURY_ISA_VERSION
	.align		4
        /*0024*/ 	.byte	0x03, 0x5f
        /*0026*/ 	.short	0x0101


	//----- nvinfo : EIATTR_COOP_GROUP_MASK_REGIDS
	.align		4
        /*0028*/ 	.byte	0x04, 0x29
        /*002a*/ 	.short	(.L_1728 - .L_1727)


	//   ....[0]....
.L_1727:
        /*002c*/ 	.word	0xffffffff


	//   ....[1]....
        /*0030*/ 	.word	0xffffffff


	//   ....[2]....
        /*0034*/ 	.word	0xffffffff


	//   ....[3]....
        /*0038*/ 	.word	0xffffffff


	//   ....[4]....
        /*003c*/ 	.word	0xffffffff


	//   ....[5]....
        /*0040*/ 	.word	0xffffffff


	//   ....[6]....
        /*0044*/ 	.word	0xffffffff


	//   ....[7]....
        /*0048*/ 	.word	0xffffffff


	//   ....[8]....
        /*004c*/ 	.word	0xffffffff


	//   ....[9]....
        /*0050*/ 	.word	0xffffffff


	//   ....[10]....
        /*0054*/ 	.word	0xffffffff


	//   ....[11]....
        /*0058*/ 	.word	0xffffffff


	//   ....[12]....
        /*005c*/ 	.word	0x05000004


	//   ....[13]....
        /*0060*/ 	.word	0x05000004


	//   ....[14]....
        /*0064*/ 	.word	0x05000004


	//   ....[15]....
        /*0068*/ 	.word	0x05000004


	//----- nvinfo : EIATTR_COOP_GROUP_INSTR_OFFSETS
	.align		4
.L_1728:
        /*006c*/ 	.byte	0x04, 0x28
        /*006e*/ 	.short	(.L_1730 - .L_1729)


	//   ....[0]....
.L_1729:
        /*0070*/ 	.word	0x00012760


	//   ....[1]....
        /*0074*/ 	.word	0x00012780


	//   ....[2]....
        /*0078*/ 	.word	0x000127b0


	//   ....[3]....
        /*007c*/ 	.word	0x000127e0


	//   ....[4]....
        /*0080*/ 	.word	0x00017230


	//   ....[5]....
        /*0084*/ 	.word	0x00017260


	//   ....[6]....
        /*0088*/ 	.word	0x00017290


	//   ....[7]....
        /*008c*/ 	.word	0x000172a0


	//   ....[8]....
        /*0090*/ 	.word	0x00018dd0


	//   ....[9]....
        /*0094*/ 	.word	0x00018de0


	//   ....[10]....
        /*0098*/ 	.word	0x00018e10


	//   ....[11]....
        /*009c*/ 	.word	0x00018e20


	//   ....[12]....
        /*00a0*/ 	.word	0x00019d40


	//   ....[13]....
        /*00a4*/ 	.word	0x00019db0


	//   ....[14]....
        /*00a8*/ 	.word	0x00019e10


	//   ....[15]....
        /*00ac*/ 	.word	0x00019e80


	//----- nvinfo : EIATTR_VRC_CTA_INIT_COUNT
	.align		4
.L_1730:
        /*00b0*/ 	.byte	0x02, 0x4a
	.zero		1
	.zero		1


	//----- nvinfo : EIATTR_EXIT_INSTR_OFFSETS
	.align		4
        /*00b4*/ 	.byte	0x04, 0x1c
        /*00b6*/ 	.short	(.L_1732 - .L_1731)


	//   ....[0]....
.L_1731:
        /*00b8*/ 	.word	0x00000090


	//----- nvinfo : EIATTR_CRS_STACK_SIZE
	.align		4
.L_1732:
        /*00bc*/ 	.byte	0x04, 0x1e
        /*00be*/ 	.short	(.L_1734 - .L_1733)
.L_1733:
        /*00c0*/ 	.word	0x00000000


	//----- nvinfo : EIATTR_CBANK_PARAM_SIZE
	.align		4
.L_1734:
        /*00c4*/ 	.byte	0x03, 0x19
        /*00c6*/ 	.short	0x01d0


	//----- nvinfo : EIATTR_PARAM_CBANK
	.align		4
        /*00c8*/ 	.byte	0x04, 0x0a
        /*00ca*/ 	.short	(.L_1736 - .L_1735)
	.align		4
.L_1735:
        /*00cc*/ 	.word	index@(.nv.constant0._ZN5flash24flash_fwd_splitkv_kernelI23Flash_fwd_kernel_traitsILi96ELi64ELi128ELi4ELb0ELb0EN7cutlass6half_tE19Flash_kernel_traitsILi96ELi64ELi128ELi4ES3_EELb0ELb0ELb1ELb0ELb0ELb1ELb0ELb1EEEvNS_16Flash_fwd_paramsE)
        /*00d0*/ 	.short	0x0380
        /*00d2*/ 	.short	0x01d0


	//----- nvinfo : EIATTR_SW_WAR
	.align		4
.L_1736:
        /*00d4*/ 	.byte	0x04, 0x36
        /*00d6*/ 	.short	(.L_1738 - .L_1737)
.L_1737:
        /*00d8*/ 	.word	0x00000008
.L_1738:


//--------------------- .nv.info._ZN5flash24flash_fwd_splitkv_kernelI23Flash_fwd_kernel_traitsILi96ELi64ELi128ELi4ELb0ELb0EN7cutlass6half_tE19Flash_kernel_traitsILi96ELi64ELi128ELi4ES3_EELb0ELb0ELb0ELb1ELb1ELb0ELb1ELb0EEEvNS_16Flash_fwd_paramsE --------------------------
	.section	.nv.info._ZN5flash24flash_fwd_splitkv_kernelI23Flash_fwd_kernel_traitsILi96ELi64ELi128ELi4ELb0ELb0EN7cutlass6half_tE19Flash_kernel_traitsILi96ELi64ELi128ELi4ES3_EELb0ELb0ELb0ELb1ELb1ELb0ELb1ELb0EEEvNS_16Flash_fwd_paramsE,"",@"SHT_CUDA_INFO"
	.sectionflags	@""
	.align	4


	//----- nvinfo : EIATTR_CUDA_API_VERSION
	.align		4
        /*0000*/ 	.byte	0x04, 0x37
        /*0002*/ 	.short	(.L_1740 - .L_1739)
.L_1739:
        /*0004*/ 	.word	0x00000082


	//----- nvinfo : EIATTR_KPARAM_INFO
	.align		4
.L_1740:
        /*0008*/ 	.byte	0x04, 0x17
        /*000a*/ 	.short	(.L_1742 - .L_1741)
.L_1741:
        /*000c*/ 	.word	0x00000000
        /*0010*/ 	.short	0x0000
        /*0012*/ 	.short	0x0000
        /*0014*/ 	.byte	0x00, 0xf0, 0x41, 0x07


	//----- nvinfo : EIATTR_SPARSE_MMA_MASK
	.align		4
.L_1742:
        /*0018*/ 	.byte	0x03, 0x50
        /*001a*/ 	.short	0x0000


	//----- nvinfo : EIATTR_MAXREG_COUNT
	.align		4
        /*001c*/ 	.byte	0x03, 0x1b
        /*001e*/ 	.short	0x00ff


	//----- nvinfo : EIATTR_NUM_BARRIERS
	.align		4
        /*0020*/ 	.byte	0x02, 0x4c
        /*0022*/ 	.byte	0x01
	.zero		1


	//----- nvinfo : EIATTR_MERCURY_ISA_VERSION
	.align		4
        /*0024*/ 	.byte	0x03, 0x5f
        /*0026*/ 	.short	0x0101


	//----- nvinfo : EIATTR_COOP_GROUP_MASK_REGIDS
	.align		4
        /*0028*/ 	.byte	0x04, 0x29
        /*002a*/ 	.short	(.L_1744 - .L_1743)


	//   ....[0]....
.L_1743:
        /*002c*/ 	.word	0xffffffff


	//   ....[1]....
        /*0030*/ 	.word	0xffffffff


	//   ....[2]....
        /*0034*/ 	.word	0xffffffff


	//   ....[3]....
        /*0038*/ 	.word	0xffffffff


	//   ....[4]....
        /*003c*/ 	.word	0xffffffff


	//   ....[5]....
        /*0040*/ 	.word	0xffffffff


	//   ....[6]....
        /*0044*/ 	.word	0xffffffff


	//   ....[7]....
        /*0048*/ 	.word	0xffffffff


	//   ....[8]....
        /*004c*/ 	.word	0xffffffff


	//   ....[9]....
        /*0050*/ 	.word	0xffffffff


	//   ....[10]....
        /*0054*/ 	.word	0xffffffff


	//   ....[11]....
        /*0058*/ 	.word	0xffffffff


	//   ....[12]....
        /*005c*/ 	.word	0x05000006


	//   ....[13]....
        /*0060*/ 	.word	0x05000006


	//   ....[14]....
        /*0064*/ 	.word	0x05000006


	//   ....[15]....
        /*0068*/ 	.word	0x05000006


	//----- nvinfo : EIATTR_COOP_GROUP_INSTR_OFFSETS
	.align		4
.L_1744:
        /*006c*/ 	.byte	0x04, 0x28
        /*006e*/ 	.short	(.L_1746 - .L_1745)


	//   ....[0]....
.L_1745:
        /*0070*/ 	.word	0x00003160


	//   ....[1]....
        /*0074*/ 	.word	0x00003190


	//   ....[2]....
        /*0078*/ 	.word	0x00003220


	//   ....[3]....
        /*007c*/ 	.word	0x00003230


	//   ....[4]....
        /*0080*/ 	.word	0x000063b0


	//   ....[5]....
        /*0084*/ 	.word	0x000063c0


	//   ....[6]....
        /*0088*/ 	.word	0x000063f0


	//   ....[7]....
        /*008c*/ 	.word	0x00006400


	//   ....[8]....
        /*0090*/ 	.word	0x00007f90


	//   ....[9]....
        /*0094*/ 	.word	0x00007fa0


	//   ....[10]....
        /*0098*/ 	.word	0x00007fd0


	//   ....[11]....
        /*009c*/ 	.word	0x00007fe0


	//   ....[12]....
        /*00a0*/ 	.word	0x00008ab0


	//   ....[13]....
        /*00a4*/ 	.word	0x00008b20


	//   ....[14]....
        /*00a8*/ 	.word	0x00008b80


	//   ....[15]....
        /*00ac*/ 	.word	0x00008bf0


	//----- nvinfo : EIATTR_VRC_CTA_INIT_COUNT
	.align		4
.L_1746:
        /*00b0*/ 	.byte	0x02, 0x4a
	.zero		1
	.zero		1


	//----- nvinfo : EIATTR_EXIT_INSTR_OFFSETS
	.align		4
        /*00b4*/ 	.byte	0x04, 0x1c
        /*00b6*/ 	.short	(.L_1748 - .L_1747)


	//   ....[0]....
.L_1747:
        /*00b8*/ 	.word	0x000001f0


	//----- nvinfo : EIATTR_CRS_STACK_SIZE
	.align		4
.L_1748:
        /*00bc*/ 	.byte	0x04, 0x1e
        /*00be*/ 	.short	(.L_1750 - .L_1749)
.L_1749:
        /*00c0*/ 	.word	0x00000000


	//----- nvinfo : EIATTR_CBANK_PARAM_SIZE
	.align		4
.L_1750:
        /*00c4*/ 	.byte	0x03, 0x19
        /*00c6*/ 	.short	0x01d0


	//----- nvinfo : EIATTR_PARAM_CBANK
	.align		4
        /*00c8*/ 	.byte	0x04, 0x0a
        /*00ca*/ 	.short	(.L_1752 - .L_1751)
	.align		4
.L_1751:
        /*00cc*/ 	.word	index@(.nv.constant0._ZN5flash24flash_fwd_splitkv_kernelI23Flash_fwd_kernel_traitsILi96ELi64ELi128ELi4ELb0ELb0EN7cutlass6half_tE19Flash_kernel_traitsILi96ELi64ELi128ELi4ES3_EELb0ELb0ELb0ELb1ELb1ELb0ELb1ELb0EEEvNS_16Flash_fwd_paramsE)
        /*00d0*/ 	.short	0x0380
        /*00d2*/ 	.short	0x01d0


	//----- nvinfo : EIATTR_SW_WAR
	.align		4
.L_1752:
        /*00d4*/ 	.byte	0x04, 0x36
        /*00d6*/ 	.short	(.L_1754 - .L_1753)
.L_1753:
        /*00d8*/ 	.word	0x00000008
.L_1754:


//--------------------- .nv.info._ZN5flash24flash_fwd_splitkv_kernelI23Flash_fwd_kernel_traitsILi96ELi64ELi128ELi4ELb0ELb0EN7cutlass6half_tE19Flash_kernel_traitsILi96ELi64ELi128ELi4ES3_EELb0ELb0ELb0ELb1ELb1ELb1ELb1ELb0EEEvNS_16Flash_fwd_paramsE --------------------------
	.section	.nv.info._ZN5flash24flash_fwd_splitkv_kernelI23Flash_fwd_kernel_traitsILi96ELi64ELi128ELi4ELb0ELb0EN7cutlass6half_tE19Flash_kernel_traitsILi96ELi64ELi128ELi4ES3_EELb0ELb0ELb0ELb1ELb1ELb1ELb1ELb0EEEvNS_16Flash_fwd_paramsE,"",@"SHT_CUDA_INFO"
	.sectionflags	@""
	.align	4


	//----- nvinfo : EIATTR_CUDA_API_VERSION
	.align		4
        /*0000*/ 	.byte	0x04, 0x37
        /*0002*/ 	.short	(.L_1756 - .L_1755)
.L_1755:
        /*0004*/ 	.word	0x00000082


	//----- nvinfo : EIATTR_KPARAM_INFO
	.align		4
.L_1756:
        /*0008*/ 	.byte	0x04, 0x17
        /*000a*/ 	.short	(.L_1758 - .L_1757)
.L_1757:
        /*000c*/ 	.word	0x00000000
        /*0010*/ 	.short	0x0000
        /*0012*/ 	.short	0x0000
        /*0014*/ 	.byte	0x00, 0xf0, 0x41, 0x07


	//----- nvinfo : EIATTR_SPARSE_MMA_MASK
	.align		4
.L_1758:
        /*0018*/ 	.byte	0x03, 0x50
        /*001a*/ 	.short	0x0000


	//----- nvinfo : EIATTR_MAXREG_COUNT
	.align		4
        /*001c*/ 	.byte	0x03, 0x1b
        /*001e*/ 	.short	0x00ff


	//----- nvinfo : EIATTR_NUM_BARRIERS
	.align		4
        /*0020*/ 	.byte	0x02, 0x4c
        /*0022*/ 	.byte	0x01
	.zero		1


	//----- nvinfo : EIATTR_MERCURY_ISA_VERSION
	.align		4
        /*0024*/ 	.byte	0x03, 0x5f
        /*0026*/ 	.short	0x0101


	//----- nvinfo : EIATTR_COOP_GROUP_MASK_REGIDS
	.align		4
        /*0028*/ 	.byte	0x04, 0x29
        /*002a*/ 	.short	(.L_1760 - .L_1759)


	//   ....[0]....
.L_1759:
        /*002c*/ 	.word	0xffffffff


	//   ....[1]....
        /*0030*/ 	.word	0xffffffff


	//   ....[2]....
        /*0034*/ 	.word	0xffffffff


	//   ....[3]....
        /*0038*/ 	.word	0xffffffff


	//   ....[4]....
        /*003c*/ 	.word	0xffffffff


	//   ....[5]....
        /*0040*/ 	.word	0xffffffff


	//   ....[6]....
        /*0044*/ 	.word	0xffffffff


	//   ....[7]....
        /*0048*/ 	.word	0xffffffff


	//   ....[8]....
        /*004c*/ 	.word	0xffffffff


	//   ....[9]....
        /*0050*/ 	.word	0xffffffff


	//   ....[10]....
        /*0054*/ 	.word	0xffffffff


	//   ....[11]....
        /*0058*/ 	.word	0xffffffff


	//   ....[12]....
        /*005c*/ 	.word	0x05000006


	//   ....[13]....
        /*0060*/ 	.word	0x05000006


	//   ....[14]....
        /*0064*/ 	.word	0x05000006


	//   ....[15]....
        /*0068*/ 	.word	0x05000006


	//----- nvinfo : EIATTR_COOP_GROUP_INSTR_OFFSETS
	.align		4
.L_1760:
        /*006c*/ 	.byte	0x04, 0x28
        /*006e*/ 	.short	(.L_1762 - .L_1761)


	//   ....[0]....
.L_1761:
        /*0070*/ 	.word	0x00003970


	//   ....[1]....
        /*0074*/ 	.word	0x000039a0


	//   ....[2]....
        /*0078*/ 	.word	0x00003a30


	//   ....[3]....
        /*007c*/ 	.word	0x00003a40


	//   ....[4]....
        /*0080*/ 	.word	0x000073e0


	//   ....[5]....
        /*0084*/ 	.word	0x000073f0


	//   ....[6]....
        /*0088*/ 	.word	0x00007420


	//   ....[7]....
        /*008c*/ 	.word	0x00007430


	//   ....[8]....
        /*0090*/ 	.word	0x00008fa0


	//   ....[9]....
        /*0094*/ 	.word	0x00008fb0


	//   ....[10]....
        /*0098*/ 	.word	0x00008fe0


	//   ....[11]....
        /*009c*/ 	.word	0x00008ff0


	//   ....[12]....
        /*00a0*/ 	.word	0x00009ac0


	//   ....[13]....
        /*00a4*/ 	.word	0x00009b30


	//   ....[14]....
        /*00a8*/ 	.word	0x00009b90


	//   ....[15]....
        /*00ac*/ 	.word	0x00009c00


	//----- nvinfo : EIATTR_VRC_CTA_INIT_COUNT
	.align		4
.L_1762:
        /*00b0*/ 	.byte	0x02, 0x4a
	.zero		1
	.zero		1


	//----- nvinfo : EIATTR_EXIT_INSTR_OFFSETS
	.align		4
        /*00b4*/ 	.byte	0x04, 0x1c
        /*00b6*/ 	.short	(.L_1764 - .L_1763)


	//   ....[0]....
.L_1763:
        /*00b8*/ 	.word	0x000001f0


	//----- nvinfo : EIATTR_CRS_STACK_SIZE
	.align		4
.L_1764:
        /*00bc*/ 	.byte	0x04, 0x1e
        /*00be*/ 	.short	(.L_1766 - .L_1765)
.L_1765:
        /*00c0*/ 	.word	0x00000000


	//----- nvinfo : EIATTR_CBANK_PARAM_SIZE
	.align		4
.L_1766:
        /*00c4*/ 	.byte	0x03, 0x19
        /*00c6*/ 	.short	0x01d0


	//----- nvinfo : EIATTR_PARAM_CBANK
	.align		4
        /*00c8*/ 	.byte	0x04, 0x0a
        /*00ca*/ 	.short	(.L_1768 - .L_1767)
	.align		4
.L_1767:
        /*00cc*/ 	.word	index@(.nv.constant0._ZN5flash24flash_fwd_splitkv_kernelI23Flash_fwd_kernel_traitsILi96ELi64ELi128ELi4ELb0ELb0EN7cutlass6half_tE19Flash_kernel_traitsILi96ELi64ELi128ELi4ES3_EELb0ELb0ELb0ELb1ELb1ELb1ELb1ELb0EEEvNS_16Flash_fwd_paramsE)
        /*00d0*/ 	.short	0x0380
        /*00d2*/ 	.short	0x01d0


	//----- nvinfo : EIATTR_SW_WAR
	.align		4
.L_1768:
        /*00d4*/ 	.byte	0x04, 0x36
        /*00d6*/ 	.short	(.L_1770 - .L_1769)
.L_1769:
        /*00d8*/ 	.word	0x00000008
.L_1770:


//--------------------- .nv.info._ZN5flash24flash_fwd_splitkv_kernelI23Flash_fwd_kernel_traitsILi96ELi64ELi128ELi4ELb0ELb0EN7cutlass6half_tE19Flash_kernel_traitsILi96ELi64ELi128ELi4ES3_EELb0ELb0ELb1ELb0ELb0ELb0ELb1ELb0EEEvNS_16Flash_fwd_paramsE --------------------------
	.section	.nv.info._ZN5flash24flash_fwd_splitkv_kernelI23Flash_fwd_kernel_traitsILi96ELi64ELi128ELi4ELb0ELb0EN7cutlass6half_tE19Flash_kernel_traitsILi96ELi64ELi128ELi4ES3_EELb0ELb0ELb1ELb0ELb0ELb0ELb1ELb0EEEvNS_16Flash_fwd_paramsE,"",@"SHT_CUDA_INFO"
	.sectionflags	@""
	.align	4


	//----- nvinfo : EIATTR_CUDA_API_VERSION
	.align		4
        /*0000*/ 	.byte	0x04, 0x37
        /*0002*/ 	.short	(.L_1772 - .L_1771)
.L_1771:
        /*0004*/ 	.word	0x00000082


	//----- nvinfo : EIATTR_KPARAM_INFO
	.align		4
.L_1772:
        /*0008*/ 	.byte	0x04, 0x17
        /*000a*/ 	.short	(.L_1774 - .L_1773)
.L_1773:
        /*000c*/ 	.word	0x00000000
        /*0010*/ 	.short	0x0000
        /*0012*/ 	.short	0x0000
        /*0014*/ 	.byte	0x00, 0xf0, 0x41, 0x07


	//----- nvinfo : EIATTR_SPARSE_MMA_MASK
	.align		4
.L_1774:
        /*0018*/ 	.byte	0x03, 0x50
        /*001a*/ 	.short	0x0000


	//----- nvinfo : EIATTR_MAXREG_COUNT
	.align		4
        /*001c*/ 	.byte	0x03, 0x1b
        /*001e*/ 	.short	0x00ff


	//----- nvinfo : EIATTR_NUM_BARRIERS
	.align		4
        /*0020*/ 	.byte	0x02, 0x4c
        /*0022*/ 	.byte	0x01
	.zero		1


	//----- nvinfo : EIATTR_MERCURY_ISA_VERSION
	.align		4
        /*0024*/ 	.byte	0x03, 0x5f
        /*0026*/ 	.short	0x0101


	//----- nvinfo : EIATTR_COOP_GROUP_MASK_REGIDS
	.align		4
        /*0028*/ 	.byte	0x04, 0x29
        /*002a*/ 	.short	(.L_1776 - .L_1775)


	//   ....[0]....
.L_1775:
        /*002c*/ 	.word	0xffffffff


	//   ....[1]....
        /*0030*/ 	.word	0xffffffff


	//   ....[2]....
        /*0034*/ 	.word	0xffffffff


	//   ....[3]....
        /*0038*/ 	.word	0xffffffff


	//   ....[4]....
        /*003c*/ 	.word	0xffffffff


	//   ....[5]....
        /*0040*/ 	.word	0xffffffff


	//   ....[6]....
        /*0044*/ 	.word	0xffffffff


	//   ....[7]....
        /*0048*/ 	.word	0xffffffff


	//   ....[8]....
        /*004c*/ 	.word	0xffffffff


	//   ....[9]....
        /*0050*/ 	.word	0xffffffff


	//   ....[10]....
        /*0054*/ 	.word	0xffffffff


	//   ....[11]....
        /*0058*/ 	.word	0xffffffff


	//   ....[12]....
        /*005c*/ 	.word	0x05000009


	//   ....[13]....
        /*0060*/ 	.word	0x05000009


	//   ....[14]....
        /*0064*/ 	.word	0x05000009


	//   ....[15]....
        /*0068*/ 	.word	0x05000009


	//----- nvinfo : EIATTR_COOP_GROUP_INSTR_OFFSETS
	.align		4
.L_1776:
        /*006c*/ 	.byte	0x04, 0x28
        /*006e*/ 	.short	(.L_1778 - .L_1777)


	//   ....[0]....
.L_1777:
        /*0070*/ 	.word	0x00006200


	//   ....[1]....
        /*0074*/ 	.word	0x00006280


	//   ....[2]....
        /*0078*/ 	.word	0x000062a0


	//   ....[3]....
        /*007c*/ 	.word	0x000062c0


	//   ....[4]....
        /*0080*/ 	.word	0x0000a3f0


	//   ....[5]....
        /*0084*/ 	.word	0x0000a410


	//   ....[6]....
        /*0088*/ 	.word	0x0000a440


	//   ....[7]....
        /*008c*/ 	.word	0x0000a450


	//   ....[8]....
        /*0090*/ 	.word	0x0000c010


	//   ....[9]....
        /*0094*/ 	.word	0x0000c020


	//   ....[10]....
        /*0098*/ 	.word	0x0000c050


	//   ....[11]....
        /*009c*/ 	.word	0x0000c060


	//   ....[12]....
        /*00a0*/ 	.word	0x0000ced0


	//   ....[13]....
        /*00a4*/ 	.word	0x0000cf40


	//   ....[14]....
        /*00a8*/ 	.word	0x0000cfa0


	//   ....[15]....
        /*00ac*/ 	.word	0x0000d010


	//----- nvinfo : EIATTR_VRC_CTA_INIT_COUNT
	.align		4
.L_1778:
        /*00b0*/ 	.byte	0x02, 0x4a
	.zero		1
	.zero		1


	//----- nvinfo : EIATTR_EXIT_INSTR_OFFSETS
	.align		4
        /*00b4*/ 	.byte	0x04, 0x1c
        /*00b6*/ 	.short	(.L_1780 - .L_1779)


	//   ....[0]....
.L_1779:
        /*00b8*/ 	.word	0x000001f0


	//----- nvinfo : EIATTR_CRS_STACK_SIZE
	.align		4
.L_1780:
        /*00bc*/ 	.byte	0x04, 0x1e
        /*00be*/ 	.short	(.L_1782 - .L_1781)
.L_1781:
        /*00c0*/ 	.word	0x00000000


	//----- nvinfo : EIATTR_CBANK_PARAM_SIZE
	.align		4
.L_1782:
        /*00c4*/ 	.byte	0x03, 0x19
        /*00c6*/ 	.short	0x01d0


	//----- nvinfo : EIATTR_PARAM_CBANK
	.align		4
        /*00c8*/ 	.byte	0x04, 0x0a
        /*00ca*/ 	.short	(.L_1784 - .L_1783)
	.align		4
.L_1783:
        /*00cc*/ 	.word	index@(.nv.constant0._ZN5flash24flash_fwd_splitkv_kernelI23Flash_fwd_kernel_traitsILi96ELi64ELi128ELi4ELb0ELb0EN7cutlass6half_tE19Flash_kernel_traitsILi96ELi64ELi128ELi4ES3_EELb0ELb0ELb1ELb0ELb0ELb0ELb1ELb0EEEvNS_16Flash_fwd_paramsE)
        /*00d0*/ 	.short	0x0380
        /*00d2*/ 	.short	0x01d0


	//----- nvinfo : EIATTR_SW_WAR
	.align		4
.L_1784:
        /*00d4*/ 	.byte	0x04, 0x36
        /*00d6*/ 	.short	(.L_1786 - .L_1785)
.L_1785:
        /*00d8*/ 	.word	0x00000008
.L_1786:


//--------------------- .nv.info._ZN5flash24flash_fwd_splitkv_kernelI23Flash_fwd_kernel_traitsILi96ELi64ELi128ELi4ELb0ELb0EN7cutlass6half_tE19Flash_kernel_traitsILi96ELi64ELi128ELi4ES3_EELb0ELb0ELb1ELb0ELb0ELb1ELb1ELb0EEEvNS_16Flash_fwd_paramsE --------------------------
	.section	.nv.info._ZN5flash24flash_fwd_splitkv_kernelI23Flash_fwd_kernel_traitsILi96ELi64ELi128ELi4ELb0ELb0EN7cutlass6half_tE19Flash_kernel_traitsILi96ELi64ELi128ELi4ES3_EELb0ELb0ELb1ELb0ELb0ELb1ELb1ELb0EEEvNS_16Flash_fwd_paramsE,"",@"SHT_CUDA_INFO"
	.sectionflags	@""
	.align	4


	//----- nvinfo : EIATTR_CUDA_API_VERSION
	.align		4
        /*0000*/ 	.byte	0x04, 0x37
        /*0002*/ 	.short	(.L_1788 - .L_1787)
.L_1787:
        /*0004*/ 	.word	0x00000082


	//----- nvinfo : EIATTR_KPARAM_INFO
	.align		4
.L_1788:
        /*0008*/ 	.byte	0x04, 0x17
        /*000a*/ 	.short	(.L_1790 - .L_1789)
.L_1789:
        /*000c*/ 	.word	0x00000000
        /*0010*/ 	.short	0x0000
        /*0012*/ 	.short	0x0000
        /*0014*/ 	.byte	0x00, 0xf0, 0x41, 0x07


	//----- nvinfo : EIATTR_SPARSE_MMA_MASK
	.align		4
.L_1790:
        /*0018*/ 	.byte	0x03, 0x50
        /*001a*/ 	.short	0x0000


	//----- nvinfo : EIATTR_MAXREG_COUNT
	.align		4
        /*001c*/ 	.byte	0x03, 0x1b
        /*001e*/ 	.short	0x00ff


	//----- nvinfo : EIATTR_NUM_BARRIERS
	.align		4
        /*0020*/ 	.byte	0x02, 0x4c
        /*0022*/ 	.byte	0x01
	.zero		1


	//----- nvinfo : EIATTR_MERCURY_ISA_VERSION
	.align		4
        /*0024*/ 	.byte	0x03, 0x5f
        /*0026*/ 	.short	0x0101


	//----- nvinfo : EIATTR_COOP_GROUP_MASK_REGIDS
	.align		4
        /*0028*/ 	.byte	0x04, 0x29
        /*002a*/ 	.short	(.L_1792 - .L_1791)


	//   ....[0]....
.L_1791:
        /*002c*/ 	.word	0xffffffff


	//   ....[1]....
        /*0030*/ 	.word	0xffffffff


	//   ....[2]....
        /*0034*/ 	.word	0xffffffff


	//   ....[3]....
        /*0038*/ 	.word	0xffffffff


	//   ....[4]....
        /*003c*/ 	.word	0xffffffff


	//   ....[5]....
        /*0040*/ 	.word	0xffffffff


	//   ....[6]....
        /*0044*/ 	.word	0xffffffff


	//   ....[7]....
        /*0048*/ 	.word	0xffffffff


	//   ....[8]....
        /*004c*/ 	.word	0xffffffff


	//   ....[9]....
        /*0050*/ 	.word	0xffffffff


	//   ....[10]....
        /*0054*/ 	.word	0xffffffff


	//   ....[11]....
        /*0058*/ 	.word	0xffffffff


	//   ....[12]....
        /*005c*/ 	.word	0x05000009


	//   ....[13]....
        /*0060*/ 	.word	0x05000009


	//   ....[14]....
        /*0064*/ 	.word	0x05000009


	//   ....[15]....
        /*0068*/ 	.word	0x05000009


	//----- nvinfo : EIATTR_COOP_GROUP_INSTR_OFFSETS
	.align		4
.L_1792:
        /*006c*/ 	.byte	0x04, 0x28
        /*006e*/ 	.short	(.L_1794 - .L_1793)


	//   ....[0]....
.L_1793:
        /*0070*/ 	.word	0x00006a70


	//   ....[1]....
        /*0074*/ 	.word	0x00006a90


	//   ....[2]....
        /*0078*/ 	.word	0x00006ab0


	//   ....[3]....
        /*007c*/ 	.word	0x00006ad0


	//   ....[4]....
        /*0080*/ 	.word	0x0000b440


	//   ....[5]....
        /*0084*/ 	.word	0x0000b470


	//   ....[6]....
        /*0088*/ 	.word	0x0000b4a0


	//   ....[7]....
        /*008c*/ 	.word	0x0000b4b0


	//   ....[8]....
        /*0090*/ 	.word	0x0000d030


	//   ....[9]....
        /*0094*/ 	.word	0x0000d040


	//   ....[10]....
        /*0098*/ 	.word	0x0000d070


	//   ....[11]....
        /*009c*/ 	.word	0x0000d080


	//   ....[12]....
        /*00a0*/ 	.word	0x0000def0


	//   ....[13]....
        /*00a4*/ 	.word	0x0000df60


	//   ....[14]....
        /*00a8*/ 	.word	0x0000dfc0


	//   ....[15]....
        /*00ac*/ 	.word	0x0000e030


	//----- nvinfo : EIATTR_VRC_CTA_INIT_COUNT
	.align		4
.L_1794:
        /*00b0*/ 	.byte	0x02, 0x4a
	.zero		1
	.zero		1


	//----- nvinfo : EIATTR_EXIT_INSTR_OFFSETS
	.align		4
        /*00b4*/ 	.byte	0x04, 0x1c
        /*00b6*/ 	.short	(.L_1796 - .L_1795)


	//   ....[0]....
.L_1795:
        /*00b8*/ 	.word	0x000001f0


	//----- nvinfo : EIATTR_CRS_STACK_SIZE
	.align		4
.L_1796:
        /*00bc*/ 	.byte	0x04, 0x1e
        /*00be*/ 	.short	(.L_1798 - .L_1797)
.L_1797:
        /*00c0*/ 	.word	0x00000000


	//----- nvinfo : EIATTR_CBANK_PARAM_SIZE
	.align		4
.L_1798:
        /*00c4*/ 	.byte	0x03, 0x19
        /*00c6*/ 	.short	0x01d0


	//----- nvinfo : EIATTR_PARAM_CBANK
	.align		4
        /*00c8*/ 	.byte	0x04, 0x0a
        /*00ca*/ 	.short	(.L_1800 - .L_1799)
	.align		4
.L_1799:
        /*00cc*/ 	.word	index@(.nv.constant0._ZN5flash24flash_fwd_splitkv_kernelI23Flash_fwd_kernel_traitsILi96ELi64ELi128ELi4ELb0ELb0EN7cutlass6half_tE19Flash_kernel_traitsILi96ELi64ELi128ELi4ES3_EELb0ELb0ELb1ELb0ELb0ELb1ELb1ELb0EEEvNS_16Flash_fwd_paramsE)
        /*00d0*/ 	.short	0x0380
        /*00d2*/ 	.short	0x01d0


	//----- nvinfo : EIATTR_SW_WAR
	.align		4
.L_1800:
        /*00d4*/ 	.byte	0x04, 0x36
        /*00d6*/ 	.short	(.L_1802 - .L_1801)
.L_1801:
        /*00d8*/ 	.word	0x00000008
.L_1802:


//--------------------- .nv.info._ZN5flash24flash_fwd_splitkv_kernelI23Flash_fwd_kernel_traitsILi96ELi64ELi128ELi4ELb0ELb0EN7cutlass6half_tE19Flash_kernel_traitsILi96ELi64ELi128ELi4ES3_EELb0ELb0ELb0ELb0ELb1ELb0ELb1ELb1EEEvNS_16Flash_fwd_paramsE --------------------------
	.section	.nv.info._ZN5flash24flash_fwd_splitkv_kernelI23Flash_fwd_kernel_traitsILi96ELi64ELi128ELi4ELb0ELb0EN7cutlass6half_tE19Flash_kernel_traitsILi96ELi64ELi128ELi4ES3_EELb0ELb0ELb0ELb0ELb1ELb0ELb1ELb1EEEvNS_16Flash_fwd_paramsE,"",@"SHT_CUDA_INFO"
	.sectionflags	@""
	.align	4


	//----- nvinfo : EIATTR_CUDA_API_VERSION
	.align		4
        /*0000*/ 	.byte	0x04, 0x37
        /*0002*/ 	.short	(.L_1804 - .L_1803)
.L_1803:
        /*0004*/ 	.word	0x00000082


	//----- nvinfo : EIATTR_KPARAM_INFO
	.align		4
.L_1804:
        /*0008*/ 	.byte	0x04, 0x17
        /*000a*/ 	.short	(.L_1806 - .L_1805)
.L_1805:
        /*000c*/ 	.word	0x00000000
        /*0010*/ 	.short	0x0000
        /*0012*/ 	.short	0x0000
        /*0014*/ 	.byte	0x00, 0xf0, 0x41, 0x07


	//----- nvinfo : EIATTR_SPARSE_MMA_MASK
	.align		4
.L_1806:
        /*0018*/ 	.byte	0x03, 0x50
        /*001a*/ 	.short	0x0000


	//----- nvinfo : EIATTR_MAXREG_COUNT
	.align		4
        /*001c*/ 	.byte	0x03, 0x1b
        /*001e*/ 	.short	0x00ff


	//----- nvinfo : EIATTR_NUM_BARRIERS
	.align		4
        /*0020*/ 	.byte	0x02, 0x4c
        /*0022*/ 	.byte	0x01
	.zero		1


	//----- nvinfo : EIATTR_MERCURY_ISA_VERSION
	.align		4
        /*0024*/ 	.byte	0x03, 0x5f
        /*0026*/ 	.short	0x0101


	//----- nvinfo : EIATTR_COOP_GROUP_MASK_REGIDS
	.align		4
        /*0028*/ 	.byte	0x04, 0x29
        /*002a*/ 	.short	(.L_1808 - .L_1807)


	//   ....[0]....
.L_1807:
        /*002c*/ 	.word	0xffffffff


	//   ....[1]....
        /*0030*/ 	.word	0xffffffff


	//   ....[2]....
        /*0034*/ 	.word	0xffffffff


	//   ....[3]....
        /*0038*/ 	.word	0xffffffff


	//   ....[4]....
        /*003c*/ 	.word	0xffffffff


	//   ....[5]....
        /*0040*/ 	.word	0xffffffff


	//   ....[6]....
        /*0044*/ 	.word	0xffffffff


	//   ....[7]....
        /*0048*/ 	.word	0xffffffff


	//   ....[8]....
        /*004c*/ 	.word	0xffffffff


	//   ....[9]....
        /*0050*/ 	.word	0xffffffff


	//   ....[10]....
        /*0054*/ 	.word	0xffffffff


	//   ....[11]....
        /*0058*/ 	.word	0xffffffff


	//   ....[12]....
        /*005c*/ 	.word	0x05000008


	//   ....[13]....
        /*0060*/ 	.word	0x05000008


	//   ....[14]....
        /*0064*/ 	.word	0x05000008


	//   ....[15]....
        /*0068*/ 	.word	0x05000008


	//----- nvinfo : EIATTR_COOP_GROUP_INSTR_OFFSETS
	.align		4
.L_1808:
        /*006c*/ 	.byte	0x04, 0x28
        /*006e*/ 	.short	(.L_1810 - .L_1809)


	//   ....[0]....
.L_1809:
        /*0070*/ 	.word	0x0000f4a0


	//   ....[1]....
        /*0074*/ 	.word	0x0000f4d0


	//   ....[2]....
        /*0078*/ 	.word	0x0000f550


	//   ....[3]....
        /*007c*/ 	.word	0x0000f560


	//   ....[4]....
        /*0080*/ 	.word	0x00012630


	//   ....[5]....
        /*0084*/ 	.word	0x00012640


	//   ....[6]....
        /*0088*/ 	.word	0x00012670


	//   ....[7]....
        /*008c*/ 	.word	0x00012680


	//   ....[8]....
        /*0090*/ 	.word	0x00014230


	//   ....[9]....
        /*0094*/ 	.word	0x00014240


	//   ....[10]....
        /*0098*/ 	.word	0x00014270


	//   ....[11]....
        /*009c*/ 	.word	0x00014280


	//   ....[12]....
        /*00a0*/ 	.word	0x00014e30


	//   ....[13]....
        /*00a4*/ 	.word	0x00014ea0


	//   ....[14]....
        /*00a8*/ 	.word	0x00014f00


	//   ....[15]....
        /*00ac*/ 	.word	0x00014f70


	//----- nvinfo : EIATTR_VRC_CTA_INIT_COUNT
	.align		4
.L_1810:
        /*00b0*/ 	.byte	0x02, 0x4a
	.zero		1
	.zero		1


	//----- nvinfo : EIATTR_EXIT_INSTR_OFFSETS
	.align		4
        /*00b4*/ 	.byte	0x04, 0x1c
        /*00b6*/ 	.short	(.L_1812 - .L_1811)


	//   ....[0]....
.L_1811:
        /*00b8*/ 	.word	0x000001f0


	//----- nvinfo : EIATTR_CRS_STACK_SIZE
	.align		4
.L_1812:
        /*00bc*/ 	.byte	0x04, 0x1e
        /*00be*/ 	.short	(.L_1814 - .L_1813)
.L_1813:
        /*00c0*/ 	.word	0x00000000


	//----- nvinfo : EIATTR_CBANK_PARAM_SIZE
	.align		4
.L_1814:
        /*00c4*/ 	.byte	0x03, 0x19
        /*00c6*/ 	.short	0x01d0


	//----- nvinfo : EIATTR_PARAM_CBANK
	.align		4
        /*00c8*/ 	.byte	0x04, 0x0a
        /*00ca*/ 	.short	(.L_1816 - .L_1815)
	.align		4
.L_1815:
        /*00cc*/ 	.word	index@(.nv.constant0._ZN5flash24flash_fwd_splitkv_kernelI23Flash_fwd_kernel_traitsILi96ELi64ELi128ELi4ELb0ELb0EN7cutlass6half_tE19Flash_kernel_traitsILi96ELi64ELi128ELi4ES3_EELb0ELb0ELb0ELb0ELb1ELb0ELb1ELb1EEEvNS_16Flash_fwd_paramsE)
        /*00d0*/ 	.short	0x0380
        /*00d2*/ 	.short	0x01d0


	//----- nvinfo : EIATTR_SW_WAR
	.align		4
.L_1816:
        /*00d4*/ 	.byte	0x04, 0x36
        /*00d6*/ 	.short	(.L_1818 - .L_1817)
.L_1817:
        /*00d8*/ 	.word	0x00000008
.L_1818:


//--------------------- .nv.info._ZN5flash24flash_fwd_splitkv_kernelI23Flash_fwd_kernel_traitsILi96ELi64ELi128ELi4ELb0ELb0EN7cutlass6half_tE19Flash_kernel_traitsILi96ELi64ELi128ELi4ES3_EELb0ELb0ELb0ELb0ELb1ELb1ELb1ELb1EEEvNS_16Flash_fwd_paramsE --------------------------
	.section	.nv.info._ZN5flash24flash_fwd_splitkv_kernelI23Flash_fwd_kernel_traitsILi96ELi64ELi128ELi4ELb0ELb0EN7cutlass6half_tE19Flash_kernel_traitsILi96ELi64ELi128ELi4ES3_EELb0ELb0ELb0ELb0ELb1ELb1ELb1ELb1EEEvNS_16Flash_fwd_paramsE,"",@"SHT_CUDA_INFO"
	.sectionflags	@""
	.align	4


	//----- nvinfo : EIATTR_CUDA_API_VERSION
	.align		4
        /*0000*/ 	.byte	0x04, 0x37
        /*0002*/ 	.short	(.L_1820 - .L_1819)
.L_1819:
        /*0004*/ 	.word	0x00000082


	//----- nvinfo : EIATTR_KPARAM_INFO
	.align		4
.L_1820:
        /*0008*/ 	.byte	0x04, 0x17
        /*000a*/ 	.short	(.L_1822 - .L_1821)
.L_1821:
        /*000c*/ 	.word	0x00000000
        /*0010*/ 	.short	0x0000
        /*0012*/ 	.short	0x0000
        /*0014*/ 	.byte	0x00, 0xf0, 0x41, 0x07


	//----- nvinfo : EIATTR_SPARSE_MMA_MASK
	.align		4
.L_1822:
        /*0018*/ 	.byte	0x03, 0x50
        /*001a*/ 	.short	0x0000


	//----- nvinfo : EIATTR_MAXREG_COUNT
	.align		4
        /*001c*/ 	.byte	0x03, 0x1b
        /*001e*/ 	.short	0x00ff


	//----- nvinfo : EIATTR_NUM_BARRIERS
	.align		4
        /*0020*/ 	.byte	0x02, 0x4c
        /*0022*/ 	.byte	0x01
	.zero		1


	//----- nvinfo : EIATTR_MERCURY_ISA_VERSION
	.align		4
        /*0024*/ 	.byte	0x03, 0x5f
        /*0026*/ 	.short	0x0101


	//----- nvinfo : EIATTR_COOP_GROUP_MASK_REGIDS
	.align		4
        /*0028*/ 	.byte	0x04, 0x29
        /*002a*/ 	.short	(.L_1824 - .L_1823)


	//   ....[0]....
.L_1823:
        /*002c*/ 	.word	0xffffffff


	//   ....[1]....
        /*0030*/ 	.word	0xffffffff


	//   ....[2]....
        /*0034*/ 	.word	0xffffffff


	//   ....[3]....
        /*0038*/ 	.word	0xffffffff


	//   ....[4]....
        /*003c*/ 	.word	0xffffffff


	//   ....[5]....
        /*0040*/ 	.word	0xffffffff


	//   ....[6]....
        /*0044*/ 	.word	0xffffffff


	//   ....[7]....
        /*0048*/ 	.word	0xffffffff


	//   ....[8]....
        /*004c*/ 	.word	0xffffffff


	//   ....[9]....
        /*0050*/ 	.word	0xffffffff


	//   ....[10]....
        /*0054*/ 	.word	0xffffffff


	//   ....[11]....
        /*0058*/ 	.word	0xffffffff


	//   ....[12]....
        /*005c*/ 	.word	0x05000008


	//   ....[13]....
        /*0060*/ 	.word	0x05000008


	//   ....[14]....
        /*0064*/ 	.word	0x05000008


	//   ....[15]....
        /*0068*/ 	.word	0x05000008


	//----- nvinfo : EIATTR_COOP_GROUP_INSTR_OFFSETS
	.align		4
.L_1824:
        /*006c*/ 	.byte	0x04, 0x28
        /*006e*/ 	.short	(.L_1826 - .L_1825)


	//   ....[0]....
.L_1825:
        /*0070*/ 	.word	0x0000fbf0


	//   ....[1]....
        /*0074*/ 	.word	0x0000fc20


	//   ....[2]....
        /*0078*/ 	.word	0x0000fca0


	//   ....[3]....
        /*007c*/ 	.word	0x0000fcb0


	//   ....[4]....
        /*0080*/ 	.word	0x000135e0


	//   ....[5]....
        /*0084*/ 	.word	0x000135f0


	//   ....[6]....
        /*0088*/ 	.word	0x00013620


	//   ....[7]....
        /*008c*/ 	.word	0x00013630


	//   ....[8]....
        /*0090*/ 	.word	0x00015190


	//   ....[9]....
        /*0094*/ 	.word	0x000151a0


	//   ....[10]....
        /*0098*/ 	.word	0x000151d0


	//   ....[11]....
        /*009c*/ 	.word	0x000151e0


	//   ....[12]....
        /*00a0*/ 	.word	0x00015d90


	//   ....[13]....
        /*00a4*/ 	.word	0x00015e00


	//   ....[14]....
        /*00a8*/ 	.word	0x00015e60


	//   ....[15]....
        /*00ac*/ 	.word	0x00015ed0


	//----- nvinfo : EIATTR_VRC_CTA_INIT_COUNT
	.align		4
.L_1826:
        /*00b0*/ 	.byte	0x02, 0x4a
	.zero		1
	.zero		1


	//----- nvinfo : EIATTR_EXIT_INSTR_OFFSETS
	.align		4
        /*00b4*/ 	.byte	0x04, 0x1c
        /*00b6*/ 	.short	(.L_1828 - .L_1827)


	//   ....[0]....
.L_1827:
        /*00b8*/ 	.word	0x000001f0


	//----- nvinfo : EIATTR_CRS_STACK_SIZE
	.align		4
.L_1828:
        /*00bc*/ 	.byte	0x04, 0x1e
        /*00be*/ 	.short	(.L_1830 - .L_1829)
.L_1829:
        /*00c0*/ 	.word	0x00000000


	//----- nvinfo : EIATTR_CBANK_PARAM_SIZE
	.align		4
.L_1830:
        /*00c4*/ 	.byte	0x03, 0x19
        /*00c6*/ 	.short	0x01d0


	//----- nvinfo : EIATTR_PARAM_CBANK
	.align		4
        /*00c8*/ 	.byte	0x04, 0x0a
        /*00ca*/ 	.short	(.L_1832 - .L_1831)
	.align		4
.L_1831:
        /*00cc*/ 	.word	index@(.nv.constant0._ZN5flash24flash_fwd_splitkv_kernelI23Flash_fwd_kernel_traitsILi96ELi64ELi128ELi4ELb0ELb0EN7cutlass6half_tE19Flash_kernel_traitsILi96ELi64ELi128ELi4ES3_EELb0ELb0ELb0ELb0ELb1ELb1ELb1ELb1EEEvNS_16Flash_fwd_paramsE)
        /*00d0*/ 	.short	0x0380
        /*00d2*/ 	.short	0x01d0


	//----- nvinfo : EIATTR_SW_WAR
	.align		4
.L_1832:
        /*00d4*/ 	.byte	0x04, 0x36
        /*00d6*/ 	.short	(.L_1834 - .L_1833)
.L_1833:
        /*00d8*/ 	.word	0x00000008
.L_1834:


//--------------------- .nv.info._ZN5flash24flash_fwd_splitkv_kernelI23Flash_fwd_kernel_traitsILi96ELi64ELi128ELi4ELb0ELb0EN7cutlass6half_tE19Flash_kernel_traitsILi96ELi64ELi128ELi4ES3_EELb0ELb0ELb1ELb0ELb0ELb0ELb1ELb1EEEvNS_16Flash_fwd_paramsE --------------------------
	.section	.nv.info._ZN5flash24flash_fwd_splitkv_kernelI23Flash_fwd_kernel_traitsILi96ELi64ELi128ELi4ELb0ELb0EN7cutlass6half_tE19Flash_kernel_traitsILi96ELi64ELi128ELi4ES3_EELb0ELb0ELb1ELb0ELb0ELb0ELb1ELb1EEEvNS_16Flash_fwd_paramsE,"",@"SHT_CUDA_INFO"
	.sectionflags	@""
	.align	4


	//----- nvinfo : EIATTR_CUDA_API_VERSION
	.align		4
        /*0000*/ 	.byte	0x04, 0x37
        /*0002*/ 	.short	(.L_1836 - .L_1835)
.L_1835:
        /*0004*/ 	.word	0x00000082


	//----- nvinfo : EIATTR_KPARAM_INFO
	.align		4
.L_1836:
        /*0008*/ 	.byte	0x04, 0x17
        /*000a*/ 	.short	(.L_1838 - .L_1837)
.L_1837:
        /*000c*/ 	.word	0x00000000
        /*0010*/ 	.short	0x0000
        /*0012*/ 	.short	0x0000
        /*0014*/ 	.byte	0x00, 0xf0, 0x41, 0x07


	//----- nvinfo : EIATTR_SPARSE_MMA_MASK
	.align		4
.L_1838:
        /*0018*/ 	.byte	0x03, 0x50
        /*001a*/ 	.short	0x0000


	//----- nvinfo : EIATTR_MAXREG_COUNT
	.align		4
        /*001c*/ 	.byte	0x03, 0x1b
        /*001e*/ 	.short	0x00ff


	//----- nvinfo : EIATTR_NUM_BARRIERS
	.align		4
        /*0020*/ 	.byte	0x02, 0x4c
        /*0022*/ 	.byte	0x01
	.zero		1


	//----- nvinfo : EIATTR_MERCURY_ISA_VERSION
	.align		4
        /*0024*/ 	.byte	0x03, 0x5f
        /*0026*/ 	.short	0x0101


	//----- nvinfo : EIATTR_COOP_GROUP_MASK_REGIDS
	.align		4
        /*0028*/ 	.byte	0x04, 0x29
        /*002a*/ 	.short	(.L_1840 - .L_1839)


	//   ....[0]....
.L_1839:
        /*002c*/ 	.word	0xffffffff


	//   ....[1]....
        /*0030*/ 	.word	0xffffffff


	//   ....[2]....
        /*0034*/ 	.word	0xffffffff


	//   ....[3]....
        /*0038*/ 	.word	0xffffffff


	//   ....[4]....
        /*003c*/ 	.word	0xffffffff


	//   ....[5]....
        /*0040*/ 	.word	0xffffffff


	//   ....[6]....
        /*0044*/ 	.word	0xffffffff


	//   ....[7]....
        /*0048*/ 	.word	0xffffffff


	//   ....[8]....
        /*004c*/ 	.word	0xffffffff


	//   ....[9]....
        /*0050*/ 	.word	0xffffffff


	//   ....[10]....
        /*0054*/ 	.word	0xffffffff


	//   ....[11]....
        /*0058*/ 	.word	0xffffffff


	//   ....[12]....
        /*005c*/ 	.word	0x05000007


	//   ....[13]....
        /*0060*/ 	.word	0x05000007


	//   ....[14]....
        /*0064*/ 	.word	0x05000007


	//   ....[15]....
        /*0068*/ 	.word	0x05000007


	//----- nvinfo : EIATTR_COOP_GROUP_INSTR_OFFSETS
	.align		4
.L_1840:
        /*006c*/ 	.byte	0x04, 0x28
        /*006e*/ 	.short	(.L_1842 - .L_1841)


	//   ....[0]....
.L_1841:
        /*0070*/ 	.word	0x00012400


	//   ....[1]....
        /*0074*/ 	.word	0x00012420


	//   ....[2]....
        /*0078*/ 	.word	0x00012460


	//   ....[3]....
        /*007c*/ 	.word	0x00012480


	//   ....[4]....
        /*0080*/ 	.word	0x00016750


	//   ....[5]....
        /*0084*/ 	.word	0x00016770


	//   ....[6]....
        /*0088*/ 	.word	0x000167a0


	//   ....[7]....
        /*008c*/ 	.word	0x000167b0


	//   ....[8]....
        /*0090*/ 	.word	0x00018340


	//   ....[9]....
        /*0094*/ 	.word	0x00018350


	//   ....[10]....
        /*0098*/ 	.word	0x00018380


	//   ....[11]....
        /*009c*/ 	.word	0x00018390


	//   ....[12]....
        /*00a0*/ 	.word	0x00019210


	//   ....[13]....
        /*00a4*/ 	.word	0x00019280


	//   ....[14]....
        /*00a8*/ 	.word	0x000192e0


	//   ....[15]....
        /*00ac*/ 	.word	0x00019350


	//----- nvinfo : EIATTR_VRC_CTA_INIT_COUNT
	.align		4
.L_1842:
        /*00b0*/ 	.byte	0x02, 0x4a
	.zero		1
	.zero		1


	//----- nvinfo : EIATTR_EXIT_INSTR_OFFSETS
	.align		4
        /*00b4*/ 	.byte	0x04, 0x1c
        /*00b6*/ 	.short	(.L_1844 - .L_1843)


	//   ....[0]....
.L_1843:
        /*00b8*/ 	.word	0x000001f0


	//----- nvinfo : EIATTR_CRS_STACK_SIZE
	.align		4
.L_1844:
        /*00bc*/ 	.byte	0x04, 0x1e
        /*00be*/ 	.short	(.L_1846 - .L_1845)
.L_1845:
        /*00c0*/ 	.word	0x00000000


	//----- nvinfo : EIATTR_CBANK_PARAM_SIZE
	.align		4
.L_1846:
        /*00c4*/ 	.byte	0x03, 0x19
        /*00c6*/ 	.short	0x01d0


	//----- nvinfo : EIATTR_PARAM_CBANK
	.align		4
        /*00c8*/ 	.byte	0x04, 0x0a
        /*00ca*/ 	.short	(.L_1848 - .L_1847)
	.align		4
.L_1847:
        /*00cc*/ 	.word	index@(.nv.constant0._ZN5flash24flash_fwd_splitkv_kernelI23Flash_fwd_kernel_traitsILi96ELi64ELi128ELi4ELb0ELb0EN7cutlass6half_tE19Flash_kernel_traitsILi96ELi64ELi128ELi4ES3_EELb0ELb0ELb1ELb0ELb0ELb0ELb1ELb1EEEvNS_16Flash_fwd_paramsE)
        /*00d0*/ 	.short	0x0380
        /*00d2*/ 	.short	0x01d0


	//----- nvinfo : EIATTR_SW_WAR
	.align		4
.L_1848:
        /*00d4*/ 	.byte	0x04, 0x36
        /*00d6*/ 	.short	(.L_1850 - .L_1849)
.L_1849:
        /*00d8*/ 	.word	0x00000008
.L_1850:


//--------------------- .nv.info._ZN5flash24flash_fwd_splitkv_kernelI23Flash_fwd_kernel_traitsILi96ELi64ELi128ELi4ELb0ELb0EN7cutlass6half_tE19Flash_kernel_traitsILi96ELi64ELi128ELi4ES3_EELb0ELb0ELb1ELb0ELb0ELb1ELb1ELb1EEEvNS_16Flash_fwd_paramsE --------------------------
	.section	.nv.info._ZN5flash24flash_fwd_splitkv_kernelI23Flash_fwd_kernel_traitsILi96ELi64ELi128ELi4ELb0ELb0EN7cutlass6half_tE19Flash_kernel_traitsILi96ELi64ELi128ELi4ES3_EELb0ELb0ELb1ELb0ELb0ELb1ELb1ELb1EEEvNS_16Flash_fwd_paramsE,"",@"SHT_CUDA_INFO"
	.sectionflags	@""
	.align	4


	//----- nvinfo : EIATTR_CUDA_API_VERSION
	.align		4
        /*0000*/ 	.byte	0x04, 0x37
        /*0002*/ 	.short	(.L_1852 - .L_1851)
.L_1851:
        /*0004*/ 	.word	0x00000082


	//----- nvinfo : EIATTR_KPARAM_INFO
	.align		4
.L_1852:
        /*0008*/ 	.byte	0x04, 0x17
        /*000a*/ 	.short	(.L_1854 - .L_1853)
.L_1853:
        /*000c*/ 	.word	0x00000000
        /*0010*/ 	.short	0x0000
        /*0012*/ 	.short	0x0000
        /*0014*/ 	.byte	0x00, 0xf0, 0x41, 0x07


	//----- nvinfo : EIATTR_SPARSE_MMA_MASK
	.align		4
.L_1854:
        /*0018*/ 	.byte	0x03, 0x50
        /*001a*/ 	.short	0x0000


	//----- nvinfo : EIATTR_MAXREG_COUNT
	.align		4
        /*001c*/ 	.byte	0x03, 0x1b
        /*001e*/ 	.short	0x00ff


	//----- nvinfo : EIATTR_NUM_BARRIERS
	.align		4
        /*0020*/ 	.byte	0x02, 0x4c
        /*0022*/ 	.byte	0x01
	.zero		1


	//----- nvinfo : EIATTR_MERCURY_ISA_VERSION
	.align		4
        /*0024*/ 	.byte	0x03, 0x5f
        /*0026*/ 	.short	0x0101


	//----- nvinfo : EIATTR_COOP_GROUP_MASK_REGIDS
	.align		4
        /*0028*/ 	.byte	0x04, 0x29
        /*002a*/ 	.short	(.L_1856 - .L_1855)


	//   ....[0]....
.L_1855:
        /*002c*/ 	.word	0xffffffff


	//   ....[1]....
        /*0030*/ 	.word	0xffffffff


	//   ....[2]....
        /*0034*/ 	.word	0xffffffff


	//   ....[3]....
        /*0038*/ 	.word	0xffffffff


	//   ....[4]....
        /*003c*/ 	.word	0xffffffff


	//   ....[5]....
        /*0040*/ 	.word	0xffffffff


	//   ....[6]....
        /*0044*/ 	.word	0xffffffff


	//   ....[7]....
        /*0048*/ 	.word	0xffffffff


	//   ....[8]....
        /*004c*/ 	.word	0xffffffff


	//   ....[9]....
        /*0050*/ 	.word	0xffffffff


	//   ....[10]....
        /*0054*/ 	.word	0xffffffff


	//   ....[11]....
        /*0058*/ 	.word	0xffffffff


	//   ....[12]....
        /*005c*/ 	.word	0x05000007


	//   ....[13]....
        /*0060*/ 	.word	0x05000007


	//   ....[14]....
        /*0064*/ 	.word	0x05000007


	//   ....[15]....
        /*0068*/ 	.word	0x05000007


	//----- nvinfo : EIATTR_COOP_GROUP_INSTR_OFFSETS
	.align		4
.L_1856:
        /*006c*/ 	.byte	0x04, 0x28
        /*006e*/ 	.short	(.L_1858 - .L_1857)


	//   ....[0]....
.L_1857:
        /*0070*/ 	.word	0x00012ba0


	//   ....[1]....
        /*0074*/ 	.word	0x00012bc0


	//   ....[2]....
        /*0078*/ 	.word	0x00012bf0


	//   ....[3]....
        /*007c*/ 	.word	0x00012c20


	//   ....[4]....
        /*0080*/ 	.word	0x000176f0


	//   ....[5]....
        /*0084*/ 	.word	0x00017710


	//   ....[6]....
        /*0088*/ 	.word	0x00017750


	//   ....[7]....
        /*008c*/ 	.word	0x00017760


	//   ....[8]....
        /*0090*/ 	.word	0x00019290


	//   ....[9]....
        /*0094*/ 	.word	0x000192a0


	//   ....[10]....
        /*0098*/ 	.word	0x000192d0


	//   ....[11]....
        /*009c*/ 	.word	0x000192e0


	//   ....[12]....
        /*00a0*/ 	.word	0x0001a160


	//   ....[13]....
        /*00a4*/ 	.word	0x0001a1d0


	//   ....[14]....
        /*00a8*/ 	.word	0x0001a230


	//   ....[15]....
        /*00ac*/ 	.word	0x0001a2a0


	//----- nvinfo : EIATTR_VRC_CTA_INIT_COUNT
	.align		4
.L_1858:
        /*00b0*/ 	.byte	0x02, 0x4a
	.zero		1
	.zero		1


	//----- nvinfo : EIATTR_EXIT_INSTR_OFFSETS
	.align		4
        /*00b4*/ 	.byte	0x04, 0x1c
        /*00b6*/ 	.short	(.L_1860 - .L_1859)


	//   ....[0]....
.L_1859:
        /*00b8*/ 	.word	0x000001f0


	//----- nvinfo : EIATTR_CRS_STACK_SIZE
	.align		4
.L_1860:
        /*00bc*/ 	.byte	0x04, 0x1e
        /*00be*/ 	.short	(.L_1862 - .L_1861)
.L_1861:
        /*00c0*/ 	.word	0x00000000


	//----- nvinfo : EIATTR_CBANK_PARAM_SIZE
	.align		4
.L_1862:
        /*00c4*/ 	.byte	0x03, 0x19
        /*00c6*/ 	.short	0x01d0


	//----- nvinfo : EIATTR_PARAM_CBANK
	.align		4
        /*00c8*/ 	.byte	0x04, 0x0a
        /*00ca*/ 	.short	(.L_1864 - .L_1863)
	.align		4
.L_1863:
        /*00cc*/ 	.word	index@(.nv.constant0._ZN5flash24flash_fwd_splitkv_kernelI23Flash_fwd_kernel_traitsILi96ELi64ELi128ELi4ELb0ELb0EN7cutlass6half_tE19Flash_kernel_traitsILi96ELi64ELi128ELi4ES3_EELb0ELb0ELb1ELb0ELb0ELb1ELb1ELb1EEEvNS_16Flash_fwd_paramsE)
        /*00d0*/ 	.short	0x0380
        /*00d2*/ 	.short	0x01d0


	//----- nvinfo : EIATTR_SW_WAR
	.align		4
.L_1864:
        /*00d4*/ 	.byte	0x04, 0x36
        /*00d6*/ 	.short	(.L_1866 - .L_1865)
.L_1865:
        /*00d8*/ 	.word	0x00000008
.L_1866:


//--------------------- .nv.info._ZN5flash24flash_fwd_splitkv_kernelI23Flash_fwd_kernel_traitsILi96ELi64ELi128ELi4ELb0ELb0EN7cutlass6half_tE19Flash_kernel_traitsILi96ELi64ELi128ELi4ES3_EELb0ELb1ELb0ELb0ELb1ELb0ELb0ELb0EEEvNS_16Flash_fwd_paramsE --------------------------
	.section	.nv.info._ZN5flash24flash_fwd_splitkv_kernelI23Flash_fwd_kernel_traitsILi96ELi64ELi128ELi4ELb0ELb0EN7cutlass6half_tE19Flash_kernel_traitsILi96ELi64ELi128ELi4ES3_EELb0ELb1ELb0ELb0ELb1ELb0ELb0ELb0EEEvNS_16Flash_fwd_paramsE,"",@"SHT_CUDA_INFO"
	.sectionflags	@""
	.align	4


	//----- nvinfo : EIATTR_CUDA_API_VERSION
	.align		4
        /*0000*/ 	.byte	0x04, 0x37
        /*0002*/ 	.short	(.L_1868 - .L_1867)
.L_1867:
        /*0004*/ 	.word	0x00000082


	//----- nvinfo : EIATTR_KPARAM_INFO
	.align		4
.L_1868:
        /*0008*/ 	.byte	0x04, 0x17
        /*000a*/ 	.short	(.L_1870 - .L_1869)
.L_1869:
        /*000c*/ 	.word	0x00000000
        /*0010*/ 	.short	0x0000
        /*0012*/ 	.short	0x0000
        /*0014*/ 	.byte	0x00, 0xf0, 0x41, 0x07


	//----- nvinfo : EIATTR_SPARSE_MMA_MASK
	.align		4
.L_1870:
        /*0018*/ 	.byte	0x03, 0x50
        /*001a*/ 	.short	0x0000


	//----- nvinfo : EIATTR_MAXREG_COUNT
	.align		4
        /*001c*/ 	.byte	0x03, 0x1b
        /*001e*/ 	.short	0x00ff


	//----- nvinfo : EIATTR_NUM_BARRIERS
	.align		4
        /*0020*/ 	.byte	0x02, 0x4c
        /*0022*/ 	.byte	0x01
	.zero		1


	//----- nvinfo : EIATTR_MERCURY_ISA_VERSION
	.align		4
        /*0024*/ 	.byte	0x03, 0x5f
        /*0026*/ 	.short	0x0101


	//----- nvinfo : EIATTR_COOP_GROUP_MASK_REGIDS
	.align		4
        /*0028*/ 	.byte	0x04, 0x29
        /*002a*/ 	.short	(.L_1872 - .L_1871)


	//   ....[0]....
.L_1871:
        /*002c*/ 	.word	0xffffffff


	//   ....[1]....
        /*0030*/ 	.word	0xffffffff


	//   ....[2]....
        /*0034*/ 	.word	0xffffffff


	//   ....[3]....
        /*0038*/ 	.word	0xffffffff


	//   ....[4]....
        /*003c*/ 	.word	0xffffffff


	//   ....[5]....
        /*0040*/ 	.word	0xffffffff


	//   ....[6]....
        /*0044*/ 	.word	0xffffffff


	//   ....[7]....
        /*0048*/ 	.word	0xffffffff


	//   ....[8]....
        /*004c*/ 	.word	0xffffffff


	//   ....[9]....
        /*0050*/ 	.word	0xffffffff


	//   ....[10]....
        /*0054*/ 	.word	0xffffffff


	//   ....[11]....
        /*0058*/ 	.word	0xffffffff


	//   ....[12]....
        /*005c*/ 	.word	0xffffffff


	//   ....[13]....
        /*0060*/ 	.word	0xffffffff


	//   ....[14]....
        /*0064*/ 	.word	0xffffffff


	//   ....[15]....
        /*0068*/ 	.word	0xffffffff


	//   ....[16]....
        /*006c*/ 	.word	0x05000006


	//   ....[17]....
        /*0070*/ 	.word	0x05000006


	//   ....[18]....
        /*0074*/ 	.word	0x05000006


	//   ....[19]....
        /*0078*/ 	.word	0x05000006


	//----- nvinfo : EIATTR_COOP_GROUP_INSTR_OFFSETS
	.align		4
.L_1872:
        /*007c*/ 	.byte	0x04, 0x28
        /*007e*/ 	.short	(.L_1874 - .L_1873)


	//   ....[0]....
.L_1873:
        /*0080*/ 	.word	0x00004910


	//   ....[1]....
        /*0084*/ 	.word	0x00004930


	//   ....[2]....
        /*0088*/ 	.word	0x00004950


	//   ....[3]....
        /*008c*/ 	.word	0x00004970


	//   ....[4]....
        /*0090*/ 	.word	0x00008bb0


	//   ....[5]....
        /*0094*/ 	.word	0x00008bc0


	//   ....[6]....
        /*0098*/ 	.word	0x00008bf0


	//   ....[7]....
        /*009c*/ 	.word	0x00008c00


	//   ....[8]....
        /*00a0*/ 	.word	0x0000dd80


	//   ....[9]....
        /*00a4*/ 	.word	0x0000def0


	//   ....[10]....
        /*00a8*/ 	.word	0x0000df10


	//   ....[11]....
        /*00ac*/ 	.word	0x0000df30


	//   ....[12]....
        /*00b0*/ 	.word	0x0000fab0


	//   ....[13]....
        /*00b4*/ 	.word	0x0000fac0


	//   ....[14]....
        /*00b8*/ 	.word	0x0000faf0


	//   ....[15]....
        /*00bc*/ 	.word	0x0000fb00


	//   ....[16]....
        /*00c0*/ 	.word	0x00010920


	//   ....[17]....
        /*00c4*/ 	.word	0x00010990


	//   ....[18]....
        /*00c8*/ 	.word	0x000109f0


	//   ....[19]....
        /*00cc*/ 	.word	0x00010a60


	//----- nvinfo : EIATTR_VRC_CTA_INIT_COUNT
	.align		4
.L_1874:
        /*00d0*/ 	.byte	0x02, 0x4a
	.zero		1
	.zero		1


	//----- nvinfo : EIATTR_EXIT_INSTR_OFFSETS
	.align		4
        /*00d4*/ 	.byte	0x04, 0x1c
        /*00d6*/ 	.short	(.L_1876 - .L_1875)


	//   ....[0]....
.L_1875:
        /*00d8*/ 	.word	0x00000090


	//----- nvinfo : EIATTR_CRS_STACK_SIZE
	.align		4
.L_1876:
        /*00dc*/ 	.byte	0x04, 0x1e
        /*00de*/ 	.short	(.L_1878 - .L_1877)
.L_1877:
        /*00e0*/ 	.word	0x00000000


	//----- nvinfo : EIATTR_CBANK_PARAM_SIZE
	.align		4
.L_1878:
        /*00e4*/ 	.byte	0x03, 0x19
        /*00e6*/ 	.short	0x01d0


	//----- nvinfo : EIATTR_PARAM_CBANK
	.align		4
        /*00e8*/ 	.byte	0x04, 0x0a
        /*00ea*/ 	.short	(.L_1880 - .L_1879)
	.align		4
.L_1879:
        /*00ec*/ 	.word	index@(.nv.constant0._ZN5flash24flash_fwd_splitkv_kernelI23Flash_fwd_kernel_traitsILi96ELi64ELi128ELi4ELb0ELb0EN7cutlass6half_tE19Flash_kernel_traitsILi96ELi64ELi128ELi4ES3_EELb0ELb1ELb0ELb0ELb1ELb0ELb0ELb0EEEvNS_16Flash_fwd_paramsE)
        /*00f0*/ 	.short	0x0380
        /*00f2*/ 	.short	0x01d0


	//----- nvinfo : EIATTR_SW_WAR
	.align		4
.L_1880:
        /*00f4*/ 	.byte	0x04, 0x36
        /*00f6*/ 	.short	(.L_1882 - .L_1881)
.L_1881:
        /*00f8*/ 	.word	0x00000008
.L_1882:


//--------------------- .nv.info._ZN5flash24flash_fwd_splitkv_kernelI23Flash_fwd_kernel_traitsILi96ELi64ELi128ELi4ELb0ELb0EN7cutlass6half_tE19Flash_kernel_traitsILi96ELi64ELi128ELi4ES3_EELb0ELb1ELb0ELb0ELb1ELb1ELb0ELb0EEEvNS_16Flash_fwd_paramsE --------------------------
	.section	.nv.info._ZN5flash24flash_fwd_splitkv_kernelI23Flash_fwd_kernel_traitsILi96ELi64ELi128ELi4ELb0ELb0EN7cutlass6half_tE19Flash_kernel_traitsILi96ELi64ELi128ELi4ES3_EELb0ELb1ELb0ELb0ELb1ELb1ELb0ELb0EEEvNS_16Flash_fwd_paramsE,"",@"SHT_CUDA_INFO"
	.sectionflags	@""
	.align	4


	//----- nvinfo : EIATTR_CUDA_API_VERSION
	.align		4
        /*0000*/ 	.byte	0x04, 0x37
        /*0002*/ 	.short	(.L_1884 - .L_1883)
.L_1883:
        /*0004*/ 	.word	0x00000082


	//----- nvinfo : EIATTR_KPARAM_INFO
	.align		4
.L_1884:
        /*0008*/ 	.byte	0x04, 0x17
        /*000a*/ 	.short	(.L_1886 - .L_1885)
.L_1885:
        /*000c*/ 	.word	0x00000000
        /*0010*/ 	.short	0x0000
        /*0012*/ 	.short	0x0000
        /*0014*/ 	.byte	0x00, 0xf0, 0x41, 0x07


	//----- nvinfo : EIATTR_SPARSE_MMA_MASK
	.align		4
.L_1886:
        /*0018*/ 	.byte	0x03, 0x50
        /*001a*/ 	.short	0x0000


	//----- nvinfo : EIATTR_MAXREG_COUNT
	.align		4
        /*001c*/ 	.byte	0x03, 0x1b
        /*001e*/ 	.short	0x00ff


	//----- nvinfo : EIATTR_NUM_BARRIERS
	.align		4
        /*0020*/ 	.byte	0x02, 0x4c
        /*0022*/ 	.byte	0x01
	.zero		1


	//----- nvinfo : EIATTR_MERCURY_ISA_VERSION
	.align		4
        /*0024*/ 	.byte	0x03, 0x5f
        /*0026*/ 	.short	0x0101


	//----- nvinfo : EIATTR_COOP_GROUP_MASK_REGIDS
	.align		4
        /*0028*/ 	.byte	0x04, 0x29
        /*002a*/ 	.short	(.L_1888 - .L_1887)


	//   ....[0]....
.L_1887:
        /*002c*/ 	.word	0xffffffff


	//   ....[1]....
        /*0030*/ 	.word	0xffffffff


	//   ....[2]....
        /*0034*/ 	.word	0xffffffff


	//   ....[3]....
        /*0038*/ 	.word	0xffffffff


	//   ....[4]....
        /*003c*/ 	.word	0xffffffff


	//   ....[5]....
        /*0040*/ 	.word	0xffffffff


	//   ....[6]....
        /*0044*/ 	.word	0xffffffff


	//   ....[7]....
        /*0048*/ 	.word	0xffffffff


	//   ....[8]....
        /*004c*/ 	.word	0xffffffff


	//   ....[9]....
        /*0050*/ 	.word	0xffffffff


	//   ....[10]....
        /*0054*/ 	.word	0xffffffff


	//   ....[11]....
        /*0058*/ 	.word	0xffffffff


	//   ....[12]....
        /*005c*/ 	.word	0xffffffff


	//   ....[13]....
        /*0060*/ 	.word	0xffffffff


	//   ....[14]....
        /*0064*/ 	.word	0xffffffff


	//   ....[15]....
        /*0068*/ 	.word	0xffffffff


	//   ....[16]....
        /*006c*/ 	.word	0x05000006


	//   ....[17]....
        /*0070*/ 	.word	0x05000006


	//   ....[18]....
        /*0074*/ 	.word	0x05000006


	//   ....[19]....
        /*0078*/ 	.word	0x05000006


	//----- nvinfo : EIATTR_COOP_GROUP_INSTR_OFFSETS
	.align		4
.L_1888:
        /*007c*/ 	.byte	0x04, 0x28
        /*007e*/ 	.short	(.L_1890 - .L_1889)


	//   ....[0]....
.L_1889:
        /*0080*/ 	.word	0x00005130


	//   ....[1]....
        /*0084*/ 	.word	0x00005150


	//   ....[2]....
        /*0088*/ 	.word	0x00005170


	//   ....[3]....
        /*008c*/ 	.word	0x00005190


	//   ....[4]....
        /*0090*/ 	.word	0x00009be0


	//   ....[5]....
        /*0094*/ 	.word	0x00009bf0


	//   ....[6]....
        /*0098*/ 	.word	0x00009c20


	//   ....[7]....
        /*009c*/ 	.word	0x00009c30


	//   ....[8]....
        /*00a0*/ 	.word	0x0000f640


	//   ....[9]....
        /*00a4*/ 	.word	0x0000f790


	//   ....[10]....
        /*00a8*/ 	.word	0x0000f7a0


	//   ....[11]....
        /*00ac*/ 	.word	0x0000f7f0


	//   ....[12]....
        /*00b0*/ 	.word	0x00011340


	//   ....[13]....
        /*00b4*/ 	.word	0x00011350


	//   ....[14]....
        /*00b8*/ 	.word	0x00011380


	//   ....[15]....
        /*00bc*/ 	.word	0x00011390


	//   ....[16]....
        /*00c0*/ 	.word	0x000121b0


	//   ....[17]....
        /*00c4*/ 	.word	0x00012220


	//   ....[18]....
        /*00c8*/ 	.word	0x00012280


	//   ....[19]....
        /*00cc*/ 	.word	0x000122f0


	//----- nvinfo : EIATTR_VRC_CTA_INIT_COUNT
	.align		4
.L_1890:
        /*00d0*/ 	.byte	0x02, 0x4a
	.zero		1
	.zero		1


	//----- nvinfo : EIATTR_EXIT_INSTR_OFFSETS
	.align		4
        /*00d4*/ 	.byte	0x04, 0x1c
        /*00d6*/ 	.short	(.L_1892 - .L_1891)


	//   ....[0]....
.L_1891:
        /*00d8*/ 	.word	0x00000090


	//----- nvinfo : EIATTR_CRS_STACK_SIZE
	.align		4
.L_1892:
        /*00dc*/ 	.byte	0x04, 0x1e
        /*00de*/ 	.short	(.L_1894 - .L_1893)
.L_1893:
        /*00e0*/ 	.word	0x00000000


	//----- nvinfo : EIATTR_CBANK_PARAM_SIZE
	.align		4
.L_1894:
        /*00e4*/ 	.byte	0x03, 0x19
        /*00e6*/ 	.short	0x01d0


	//----- nvinfo : EIATTR_PARAM_CBANK
	.align		4
        /*00e8*/ 	.byte	0x04, 0x0a
        /*00ea*/ 	.short	(.L_1896 - .L_1895)
	.align		4
.L_1895:
        /*00ec*/ 	.word	index@(.nv.constant0._ZN5flash24flash_fwd_splitkv_kernelI23Flash_fwd_kernel_traitsILi96ELi64ELi128ELi4ELb0ELb0EN7cutlass6half_tE19Flash_kernel_traitsILi96ELi64ELi128ELi4ES3_EELb0ELb1ELb0ELb0ELb1ELb1ELb0ELb0EEEvNS_16Flash_fwd_paramsE)
        /*00f0*/ 	.short	0x0380
        /*00f2*/ 	.short	0x01d0


	//----- nvinfo : EIATTR_SW_WAR
	.align		4
.L_1896:
        /*00f4*/ 	.byte	0x04, 0x36
        /*00f6*/ 	.short	(.L_1898 - .L_1897)
.L_1897:
        /*00f8*/ 	.word	0x00000008
.L_1898:


//--------------------- .nv.info._ZN5flash24flash_fwd_splitkv_kernelI23Flash_fwd_kernel_traitsILi96ELi64ELi128ELi4ELb0ELb0EN7cutlass6half_tE19Flash_kernel_traitsILi96ELi64ELi128ELi4ES3_EELb0ELb1ELb1ELb0ELb0ELb0ELb0ELb0EEEvNS_16Flash_fwd_paramsE --------------------------
	.section	.nv.info._ZN5flash24flash_fwd_splitkv_kernelI23Flash_fwd_kernel_traitsILi96ELi64ELi128ELi4ELb0ELb0EN7cutlass6half_tE19Flash_kernel_traitsILi96ELi64ELi128ELi4ES3_EELb0ELb1ELb1ELb0ELb0ELb0ELb0ELb0EEEvNS_16Flash_fwd_paramsE,"",@"SHT_CUDA_INFO"
	.sectionflags	@""
	.align	4


	//----- nvinfo : EIATTR_CUDA_API_VERSION
	.align		4
        /*0000*/ 	.byte	0x04, 0x37
        /*0002*/ 	.short	(.L_1900 - .L_1899)
.L_1899:
        /*0004*/ 	.word	0x00000082


	//----- nvinfo : EIATTR_KPARAM_INFO
	.align		4
.L_1900:
        /*0008*/ 	.byte	0x04, 0x17
        /*000a*/ 	.short	(.L_1902 - .L_1901)
.L_1901:
        /*000c*/ 	.word	0x00000000
        /*0010*/ 	.short	0x0000
        /*0012*/ 	.short	0x0000
        /*0014*/ 	.byte	0x00, 0xf0, 0x41, 0x07


	//----- nvinfo : EIATTR_SPARSE_MMA_MASK
	.align		4
.L_1902:
        /*0018*/ 	.byte	0x03, 0x50
        /*001a*/ 	.short	0x0000


	//----- nvinfo : EIATTR_MAXREG_COUNT
	.align		4
        /*001c*/ 	.byte	0x03, 0x1b
        /*001e*/ 	.short	0x00ff


	//----- nvinfo : EIATTR_NUM_BARRIERS
	.align		4
        /*0020*/ 	.byte	0x02, 0x4c
        /*0022*/ 	.byte	0x01
	.zero		1


	//----- nvinfo : EIATTR_MERCURY_ISA_VERSION
	.align		4
        /*0024*/ 	.byte	0x03, 0x5f
        /*0026*/ 	.short	0x0101


	//----- nvinfo : EIATTR_COOP_GROUP_MASK_REGIDS
	.align		4
        /*0028*/ 	.byte	0x04, 0x29
        /*002a*/ 	.short	(.L_1904 - .L_1903)


	//   ....[0]....
.L_1903:
        /*002c*/ 	.word	0xffffffff


	//   ....[1]....
        /*0030*/ 	.word	0xffffffff


	//   ....[2]....
        /*0034*/ 	.word	0xffffffff


	//   ....[3]....
        /*0038*/ 	.word	0xffffffff


	//   ....[4]....
        /*003c*/ 	.word	0xffffffff


	//   ....[5]....
        /*0040*/ 	.word	0xffffffff


	//   ....[6]....
        /*0044*/ 	.word	0xffffffff


	//   ....[7]....
        /*0048*/ 	.word	0xffffffff


	//   ....[8]....
        /*004c*/ 	.word	0xffffffff


	//   ....[9]....
        /*0050*/ 	.word	0xffffffff


	//   ....[10]....
        /*0054*/ 	.word	0xffffffff


	//   ....[11]....
        /*0058*/ 	.word	0xffffffff


	//   ....[12]....
        /*005c*/ 	.word	0xffffffff


	//   ....[13]....
        /*0060*/ 	.word	0xffffffff


	//   ....[14]....
        /*0064*/ 	.word	0xffffffff


	//   ....[15]....
        /*0068*/ 	.word	0xffffffff


	//   ....[16]....
        /*006c*/ 	.word	0x05000006


	//   ....[17]....
        /*0070*/ 	.word	0x05000006


	//   ....[18]....
        /*0074*/ 	.word	0x05000006


	//   ....[19]....
        /*0078*/ 	.word	0x05000006


	//----- nvinfo : EIATTR_COOP_GROUP_INSTR_OFFSETS
	.align		4
.L_1904:
        /*007c*/ 	.byte	0x04, 0x28
        /*007e*/ 	.short	(.L_1906 - .L_1905)


	//   ....[0]....
.L_1905:
        /*0080*/ 	.word	0x00006a60


	//   ....[1]....
        /*0084*/ 	.word	0x00006a80


	//   ....[2]....
        /*0088*/ 	.word	0x00006b10


	//   ....[3]....
        /*008c*/ 	.word	0x00006b20


	//   ....[4]....
        /*0090*/ 	.word	0x0000c460


	//   ....[5]....
        /*0094*/ 	.word	0x0000c490


	//   ....[6]....
        /*0098*/ 	.word	0x0000c4b0


	//   ....[7]....
        /*009c*/ 	.word	0x0000c4d0


	//   ....[8]....
        /*00a0*/ 	.word	0x00011e50


	//   ....[9]....
        /*00a4*/ 	.word	0x00011e60


	//   ....[10]....
        /*00a8*/ 	.word	0x00011e90


	//   ....[11]....
        /*00ac*/ 	.word	0x00011ea0


	//   ....[12]....
        /*00b0*/ 	.word	0x00013a20


	//   ....[13]....
        /*00b4*/ 	.word	0x00013a30


	//   ....[14]....
        /*00b8*/ 	.word	0x00013a60


	//   ....[15]....
        /*00bc*/ 	.word	0x00013a70


	//   ....[16]....
        /*00c0*/ 	.word	0x000148e0


	//   ....[17]....
        /*00c4*/ 	.word	0x00014950


	//   ....[18]....
        /*00c8*/ 	.word	0x000149b0


	//   ....[19]....
        /*00cc*/ 	.word	0x00014a20


	//----- nvinfo : EIATTR_VRC_CTA_INIT_COUNT
	.align		4
.L_1906:
        /*00d0*/ 	.byte	0x02, 0x4a
	.zero		1
	.zero		1


	//----- nvinfo : EIATTR_EXIT_INSTR_OFFSETS
	.align		4
        /*00d4*/ 	.byte	0x04, 0x1c
        /*00d6*/ 	.short	(.L_1908 - .L_1907)


	//   ....[0]....
.L_1907:
        /*00d8*/ 	.word	0x00000090


	//----- nvinfo : EIATTR_CRS_STACK_SIZE
	.align		4
.L_1908:
        /*00dc*/ 	.byte	0x04, 0x1e
        /*00de*/ 	.short	(.L_1910 - .L_1909)
.L_1909:
        /*00e0*/ 	.word	0x00000000


	//----- nvinfo : EIATTR_CBANK_PARAM_SIZE
	.align		4
.L_1910:
        /*00e4*/ 	.byte	0x03, 0x19
        /*00e6*/ 	.short	0x01d0


	//----- nvinfo : EIATTR_PARAM_CBANK
	.align		4
        /*00e8*/ 	.byte	0x04, 0x0a
        /*00ea*/ 	.short	(.L_1912 - .L_1911)
	.align		4
.L_1911:
        /*00ec*/ 	.word	index@(.nv.constant0._ZN5flash24flash_fwd_splitkv_kernelI23Flash_fwd_kernel_traitsILi96ELi64ELi128ELi4ELb0ELb0EN7cutlass6half_tE19Flash_kernel_traitsILi96ELi64ELi128ELi4ES3_EELb0ELb1ELb1ELb0ELb0ELb0ELb0ELb0EEEvNS_16Flash_fwd_paramsE)
        /*00f0*/ 	.short	0x0380
        /*00f2*/ 	.short	0x01d0


	//----- nvinfo : EIATTR_SW_WAR
	.align		4
.L_1912:
        /*00f4*/ 	.byte	0x04, 0x36
        /*00f6*/ 	.short	(.L_1914 - .L_1913)
.L_1913:
        /*00f8*/ 	.word	0x00000008
.L_1914:


//--------------------- .nv.info._ZN5flash24flash_fwd_splitkv_kernelI23Flash_fwd_kernel_traitsILi96ELi64ELi128ELi4ELb0ELb0EN7cutlass6half_tE19Flash_kernel_traitsILi96ELi64ELi128ELi4ES3_EELb0ELb1ELb1ELb0ELb0ELb1ELb0ELb0EEEvNS_16Flash_fwd_paramsE --------------------------
	.section	.nv.info._ZN5flash24flash_fwd_splitkv_kernelI23Flash_fwd_kernel_traitsILi96ELi64ELi128ELi4ELb0ELb0EN7cutlass6half_tE19Flash_kernel_traitsILi96ELi64ELi128ELi4ES3_EELb0ELb1ELb1ELb0ELb0ELb1ELb0ELb0EEEvNS_16Flash_fwd_paramsE,"",@"SHT_CUDA_INFO"
	.sectionflags	@""
	.align	4


	//----- nvinfo : EIATTR_CUDA_API_VERSION
	.align		4
        /*0000*/ 	.byte	0x04, 0x37
        /*0002*/ 	.short	(.L_1916 - .L_1915)
.L_1915:
        /*0004*/ 	.word	0x00000082


	//----- nvinfo : EIATTR_KPARAM_INFO
	.align		4
.L_1916:
        /*0008*/ 	.byte	0x04, 0x17
        /*000a*/ 	.short	(.L_1918 - .L_1917)
.L_1917:
        /*000c*/ 	.word	0x00000000
        /*0010*/ 	.short	0x0000
        /*0012*/ 	.short	0x0000
        /*0014*/ 	.byte	0x00, 0xf0, 0x41, 0x07


	//----- nvinfo : EIATTR_SPARSE_MMA_MASK
	.align		4
.L_1918:
        /*0018*/ 	.byte	0x03, 0x50
        /*001a*/ 	.short	0x0000


	//----- nvinfo : EIATTR_MAXREG_COUNT
	.align		4
        /*001c*/ 	.byte	0x03, 0x1b
        /*001e*/ 	.short	0x00ff


	//----- nvinfo : EIATTR_NUM_BARRIERS
	.align		4
        /*0020*/ 	.byte	0x02, 0x4c
        /*0022*/ 	.byte	0x01
	.zero		1


	//----- nvinfo : EIATTR_MERCURY_ISA_VERSION
	.align		4
        /*0024*/ 	.byte	0x03, 0x5f
        /*0026*/ 	.short	0x0101


	//----- nvinfo : EIATTR_COOP_GROUP_MASK_REGIDS
	.align		4
        /*0028*/ 	.byte	0x04, 0x29
        /*002a*/ 	.short	(.L_1920 - .L_1919)


	//   ....[0]....
.L_1919:
        /*002c*/ 	.word	0xffffffff


	//   ....[1]....
        /*0030*/ 	.word	0xffffffff


	//   ....[2]....
        /*0034*/ 	.word	0xffffffff


	//   ....[3]....
        /*0038*/ 	.word	0xffffffff


	//   ....[4]....
        /*003c*/ 	.word	0xffffffff


	//   ....[5]....
        /*0040*/ 	.word	0xffffffff


	//   ....[6]....
        /*0044*/ 	.word	0xffffffff


	//   ....[7]....
        /*0048*/ 	.word	0xffffffff


	//   ....[8]....
        /*004c*/ 	.word	0xffffffff


	//   ....[9]....
        /*0050*/ 	.word	0xffffffff


	//   ....[10]....
        /*0054*/ 	.word	0xffffffff


	//   ....[11]....
        /*0058*/ 	.word	0xffffffff


	//   ....[12]....
        /*005c*/ 	.word	0xffffffff


	//   ....[13]....
        /*0060*/ 	.word	0xffffffff


	//   ....[14]....
        /*0064*/ 	.word	0xffffffff


	//   ....[15]....
        /*0068*/ 	.word	0xffffffff


	//   ....[16]....
        /*006c*/ 	.word	0x05000006


	//   ....[17]....
        /*0070*/ 	.word	0x05000006


	//   ....[18]....
        /*0074*/ 	.word	0x05000006


	//   ....[19]....
        /*0078*/ 	.word	0x05000006


	//----- nvinfo : EIATTR_COOP_GROUP_INSTR_OFFSETS
	.align		4
.L_1920:
        /*007c*/ 	.byte	0x04, 0x28
        /*007e*/ 	.short	(.L_1922 - .L_1921)


	//   ....[0]....
.L_1921:
        /*0080*/ 	.word	0x000072b0


	//   ....[1]....
        /*0084*/ 	.word	0x000072d0


	//   ....[2]....
        /*0088*/ 	.word	0x00007360


	//   ....[3]....
        /*008c*/ 	.word	0x00007370


	//   ....[4]....
        /*0090*/ 	.word	0x0000d4a0


	//   ....[5]....
        /*0094*/ 	.word	0x0000d4d0


	//   ....[6]....
        /*0098*/ 	.word	0x0000d520


	//   ....[7]....
        /*009c*/ 	.word	0x0000d530


	//   ....[8]....
        /*00a0*/ 	.word	0x000136f0


	//   ....[9]....
        /*00a4*/ 	.word	0x00013700


	//   ....[10]....
        /*00a8*/ 	.word	0x00013740


	//   ....[11]....
        /*00ac*/ 	.word	0x00013760


	//   ....[12]....
        /*00b0*/ 	.word	0x000152c0


	//   ....[13]....
        /*00b4*/ 	.word	0x000152d0


	//   ....[14]....
        /*00b8*/ 	.word	0x00015300


	//   ....[15]....
        /*00bc*/ 	.word	0x00015310


	//   ....[16]....
        /*00c0*/ 	.word	0x00016180


	//   ....[17]....
        /*00c4*/ 	.word	0x000161f0


	//   ....[18]....
        /*00c8*/ 	.word	0x00016250


	//   ....[19]....
        /*00cc*/ 	.word	0x000162c0


	//----- nvinfo : EIATTR_VRC_CTA_INIT_COUNT
	.align		4
.L_1922:
        /*00d0*/ 	.byte	0x02, 0x4a
	.zero		1
	.zero		1


	//----- nvinfo : EIATTR_EXIT_INSTR_OFFSETS
	.align		4
        /*00d4*/ 	.byte	0x04, 0x1c
        /*00d6*/ 	.short	(.L_1924 - .L_1923)


	//   ....[0]....
.L_1923:
        /*00d8*/ 	.word	0x00000090


	//----- nvinfo : EIATTR_CRS_STACK_SIZE
	.align		4
.L_1924:
        /*00dc*/ 	.byte	0x04, 0x1e
        /*00de*/ 	.short	(.L_1926 - .L_1925)
.L_1925:
        /*00e0*/ 	.word	0x00000000


	//----- nvinfo : EIATTR_CBANK_PARAM_SIZE
	.align		4
.L_1926:
        /*00e4*/ 	.byte	0x03, 0x19
        /*00e6*/ 	.short	0x01d0


	//----- nvinfo : EIATTR_PARAM_CBANK
	.align		4
        /*00e8*/ 	.byte	0x04, 0x0a
        /*00ea*/ 	.short	(.L_1928 - .L_1927)
	.align		4
.L_1927:
        /*00ec*/ 	.word	index@(.nv.constant0._ZN5flash24flash_fwd_splitkv_kernelI23Flash_fwd_kernel_traitsILi96ELi64ELi128ELi4ELb0ELb0EN7cutlass6half_tE19Flash_kernel_traitsILi96ELi64ELi128ELi4ES3_EELb0ELb1ELb1ELb0ELb0ELb1ELb0ELb0EEEvNS_16Flash_fwd_paramsE)
        /*00f0*/ 	.short	0x0380
        /*00f2*/ 	.short	0x01d0


	//----- nvinfo : EIATTR_SW_WAR
	.align		4
.L_1928:
        /*00f4*/ 	.byte	0x04, 0x36
        /*00f6*/ 	.short	(.L_1930 - .L_1929)
.L_1929:
        /*00f8*/ 	.word	0x00000008
.L_1930:


//--------------------- .nv.info._ZN5flash24flash_fwd_splitkv_kernelI23Flash_fwd_kernel_traitsILi96ELi64ELi128ELi4ELb0ELb0EN7cutlass6half_tE19Flash_kernel_traitsILi96ELi64ELi128ELi4ES3_EELb0ELb1ELb0ELb0ELb1ELb0ELb0ELb1EEEvNS_16Flash_fwd_paramsE --------------------------
	.section	.nv.info._ZN5flash24flash_fwd_splitkv_kernelI23Flash_fwd_kernel_traitsILi96ELi64ELi128ELi4ELb0ELb0EN7cutlass6half_tE19Flash_kernel_traitsILi96ELi64ELi128ELi4ES3_EELb0ELb1ELb0ELb0ELb1ELb0ELb0ELb1EEEvNS_16Flash_fwd_paramsE,"",@"SHT_CUDA_INFO"
	.sectionflags	@""
	.align	4


	//----- nvinfo : EIATTR_CUDA_API_VERSION
	.align		4
        /*0000*/ 	.byte	0x04, 0x37
        /*0002*/ 	.short	(.L_1932 - .L_1931)
.L_1931:
        /*0004*/ 	.word	0x00000082


	//----- nvinfo : EIATTR_KPARAM_INFO
	.align		4
.L_1932:
        /*0008*/ 	.byte	0x04, 0x17
        /*000a*/ 	.short	(.L_1934 - .L_1933)
.L_1933:
        /*000c*/ 	.word	0x00000000
        /*0010*/ 	.short	0x0000
        /*0012*/ 	.short	0x0000
        /*0014*/ 	.byte	0x00, 0xf0, 0x41, 0x07


	//----- nvinfo : EIATTR_SPARSE_MMA_MASK
	.align		4
.L_1934:
        /*0018*/ 	.byte	0x03, 0x50
        /*001a*/ 	.short	0x0000


	//----- nvinfo : EIATTR_MAXREG_COUNT
	.align		4
        /*001c*/ 	.byte	0x03, 0x1b
        /*001e*/ 	.short	0x00ff


	//----- nvinfo : EIATTR_NUM_BARRIERS
	.align		4
        /*0020*/ 	.byte	0x02, 0x4c
        /*0022*/ 	.byte	0x01
	.zero		1


	//----- nvinfo : EIATTR_MERCURY_ISA_VERSION
	.align		4
        /*0024*/ 	.byte	0x03, 0x5f
        /*0026*/ 	.short	0x0101


	//----- nvinfo : EIATTR_COOP_GROUP_MASK_REGIDS
	.align		4
        /*0028*/ 	.byte	0x04, 0x29
        /*002a*/ 	.short	(.L_1936 - .L_1935)


	//   ....[0]....
.L_1935:
        /*002c*/ 	.word	0xffffffff


	//   ....[1]....
        /*0030*/ 	.word	0xffffffff


	//   ....[2]....
        /*0034*/ 	.word	0xffffffff


	//   ....[3]....
        /*0038*/ 	.word	0xffffffff


	//   ....[4]....
        /*003c*/ 	.word	0xffffffff


	//   ....[5]....
        /*0040*/ 	.word	0xffffffff


	//   ....[6]....
        /*0044*/ 	.word	0xffffffff


	//   ....[7]....
        /*0048*/ 	.word	0xffffffff


	//   ....[8]....
        /*004c*/ 	.word	0xffffffff


	//   ....[9]....
        /*0050*/ 	.word	0xffffffff


	//   ....[10]....
        /*0054*/ 	.word	0xffffffff


	//   ....[11]....
        /*0058*/ 	.word	0xffffffff


	//   ....[12]....
        /*005c*/ 	.word	0xffffffff


	//   ....[13]....
        /*0060*/ 	.word	0xffffffff


	//   ....[14]....
        /*0064*/ 	.word	0xffffffff


	//   ....[15]....
        /*0068*/ 	.word	0xffffffff


	//   ....[16]....
        /*006c*/ 	.word	0x05000005


	//   ....[17]....
        /*0070*/ 	.word	0x05000005


	//   ....[18]....
        /*0074*/ 	.word	0x05000005


	//   ....[19]....
        /*0078*/ 	.word	0x05000005


	//----- nvinfo : EIATTR_COOP_GROUP_INSTR_OFFSETS
	.align		4
.L_1936:
        /*007c*/ 	.byte	0x04, 0x28
        /*007e*/ 	.short	(.L_1938 - .L_1937)


	//   ....[0]....
.L_1937:
        /*0080*/ 	.word	0x0000ff50


	//   ....[1]....
        /*0084*/ 	.word	0x0000ff70


	//   ....[2]....
        /*0088*/ 	.word	0x00010000


	//   ....[3]....
        /*008c*/ 	.word	0x00010010


	//   ....[4]....
        /*0090*/ 	.word	0x00014260


	//   ....[5]....
        /*0094*/ 	.word	0x00014280


	//   ....[6]....
        /*0098*/ 	.word	0x000142a0


	//   ....[7]....
        /*009c*/ 	.word	0x000142c0


	//   ....[8]....
        /*00a0*/ 	.word	0x000189b0


	//   ....[9]....
        /*00a4*/ 	.word	0x000189e0


	//   ....[10]....
        /*00a8*/ 	.word	0x00018a10


	//   ....[11]....
        /*00ac*/ 	.word	0x00018a20


	//   ....[12]....
        /*00b0*/ 	.word	0x0001a560


	//   ....[13]....
        /*00b4*/ 	.word	0x0001a570


	//   ....[14]....
        /*00b8*/ 	.word	0x0001a5a0


	//   ....[15]....
        /*00bc*/ 	.word	0x0001a5b0


	//   ....[16]....
        /*00c0*/ 	.word	0x0001b430


	//   ....[17]....
        /*00c4*/ 	.word	0x0001b4a0


	//   ....[18]....
        /*00c8*/ 	.word	0x0001b500


	//   ....[19]....
        /*00cc*/ 	.word	0x0001b570


	//----- nvinfo : EIATTR_VRC_CTA_INIT_COUNT
	.align		4
.L_1938:
        /*00d0*/ 	.byte	0x02, 0x4a
	.zero		1
	.zero		1


	//----- nvinfo : EIATTR_EXIT_INSTR_OFFSETS
	.align		4
        /*00d4*/ 	.byte	0x04, 0x1c
        /*00d6*/ 	.short	(.L_1940 - .L_1939)


	//   ....[0]....
.L_1939:
        /*00d8*/ 	.word	0x00000090


	//----- nvinfo : EIATTR_CRS_STACK_SIZE
	.align		4
.L_1940:
        /*00dc*/ 	.byte	0x04, 0x1e
        /*00de*/ 	.short	(.L_1942 - .L_1941)
.L_1941:
        /*00e0*/ 	.word	0x00000000


	//----- nvinfo : EIATTR_CBANK_PARAM_SIZE
	.align		4
.L_1942:
        /*00e4*/ 	.byte	0x03, 0x19
        /*00e6*/ 	.short	0x01d0


	//----- nvinfo : EIATTR_PARAM_CBANK
	.align		4
        /*00e8*/ 	.byte	0x04, 0x0a
        /*00ea*/ 	.short	(.L_1944 - .L_1943)
	.align		4
.L_1943:
        /*00ec*/ 	.word	index@(.nv.constant0._ZN5flash24flash_fwd_splitkv_kernelI23Flash_fwd_kernel_traitsILi96ELi64ELi128ELi4ELb0ELb0EN7cutlass6half_tE19Flash_kernel_traitsILi96ELi64ELi128ELi4ES3_EELb0ELb1ELb0ELb0ELb1ELb0ELb0ELb1EEEvNS_16Flash_fwd_paramsE)
        /*00f0*/ 	.short	0x0380
        /*00f2*/ 	.short	0x01d0


	//----- nvinfo : EIATTR_SW_WAR
	.align		4
.L_1944:
        /*00f4*/ 	.byte	0x04, 0x36
        /*00f6*/ 	.short	(.L_1946 - .L_1945)
.L_1945:
        /*00f8*/ 	.word	0x00000008
.L_1946:


//--------------------- .nv.info._ZN5flash24flash_fwd_splitkv_kernelI23Flash_fwd_kernel_traitsILi96ELi64ELi128ELi4ELb0ELb0EN7cutlass6half_tE19Flash_kernel_traitsILi96ELi64ELi128ELi4ES3_EELb0ELb1ELb0ELb0ELb1ELb1ELb0ELb1EEEvNS_16Flash_fwd_paramsE --------------------------
	.section	.nv.info._ZN5flash24flash_fwd_splitkv_kernelI23Flash_fwd_kernel_traitsILi96ELi64ELi128ELi4ELb0ELb0EN7cutlass6half_tE19Flash_kernel_traitsILi96ELi64ELi128ELi4ES3_EELb0ELb1ELb0ELb0ELb1ELb1ELb0ELb1EEEvNS_16Flash_fwd_paramsE,"",@"SHT_CUDA_INFO"
	.sectionflags	@""
	.align	4


	//----- nvinfo : EIATTR_CUDA_API_VERSION
	.align		4
        /*0000*/ 	.byte	0x04, 0x37
        /*0002*/ 	.short	(.L_1948 - .L_1947)
.L_1947:
        /*0004*/ 	.word	0x00000082


	//----- nvinfo : EIATTR_KPARAM_INFO
	.align		4
.L_1948:
        /*0008*/ 	.byte	0x04, 0x17
        /*000a*/ 	.short	(.L_1950 - .L_1949)
.L_1949:
        /*000c*/ 	.word	0x00000000
        /*0010*/ 	.short	0x0000
        /*0012*/ 	.short	0x0000
        /*0014*/ 	.byte	0x00, 0xf0, 0x41, 0x07


	//----- nvinfo : EIATTR_SPARSE_MMA_MASK
	.align		4
.L_1950:
        /*0018*/ 	.byte	0x03, 0x50
        /*001a*/ 	.short	0x0000


	//----- nvinfo : EIATTR_MAXREG_COUNT
	.align		4
        /*001c*/ 	.byte	0x03, 0x1b
        /*001e*/ 	.short	0x00ff


	//----- nvinfo : EIATTR_NUM_BARRIERS
	.align		4
        /*0020*/ 	.byte	0x02, 0x4c
        /*0022*/ 	.byte	0x01
	.zero		1


	//----- nvinfo : EIATTR_MERCURY_ISA_VERSION
	.align		4
        /*0024*/ 	.byte	0x03, 0x5f
        /*0026*/ 	.short	0x0101


	//----- nvinfo : EIATTR_COOP_GROUP_MASK_REGIDS
	.align		4
        /*0028*/ 	.byte	0x04, 0x29
        /*002a*/ 	.short	(.L_1952 - .L_1951)


	//   ....[0]....
.L_1951:
        /*002c*/ 	.word	0xffffffff


	//   ....[1]....
        /*0030*/ 	.word	0xffffffff


	//   ....[2]....
        /*0034*/ 	.word	0xffffffff


	//   ....[3]....
        /*0038*/ 	.word	0xffffffff


	//   ....[4]....
        /*003c*/ 	.word	0xffffffff


	//   ....[5]....
        /*0040*/ 	.word	0xffffffff


	//   ....[6]....
        /*0044*/ 	.word	0xffffffff


	//   ....[7]....
        /*0048*/ 	.word	0xffffffff


	//   ....[8]....
        /*004c*/ 	.word	0xffffffff


	//   ....[9]....
        /*0050*/ 	.word	0xffffffff


	//   ....[10]....
        /*0054*/ 	.word	0xffffffff


	//   ....[11]....
        /*0058*/ 	.word	0xffffffff


	//   ....[12]....
        /*005c*/ 	.word	0xffffffff


	//   ....[13]....
        /*0060*/ 	.word	0xffffffff


	//   ....[14]....
        /*0064*/ 	.word	0xffffffff


	//   ....[15]....
        /*0068*/ 	.word	0xffffffff


	//   ....[16]....
        /*006c*/ 	.word	0x05000005


	//   ....[17]....
        /*0070*/ 	.word	0x05000005


	//   ....[18]....
        /*0074*/ 	.word	0x05000005


	//   ....[19]....
        /*0078*/ 	.word	0x05000005


	//----- nvinfo : EIATTR_COOP_GROUP_INSTR_OFFSETS
	.align		4
.L_1952:
        /*007c*/ 	.byte	0x04, 0x28
        /*007e*/ 	.short	(.L_1954 - .L_1953)


	//   ....[0]....
.L_1953:
        /*0080*/ 	.word	0x00010750


	//   ....[1]....
        /*0084*/ 	.word	0x00010770


	//   ....[2]....
        /*0088*/ 	.word	0x00010800


	//   ....[3]....
        /*008c*/ 	.word	0x00010810


	//   ....[4]....
        /*0090*/ 	.word	0x00015280


	//   ....[5]....
        /*0094*/ 	.word	0x00015290


	//   ....[6]....
        /*0098*/ 	.word	0x000152c0


	//   ....[7]....
        /*009c*/ 	.word	0x000152d0


	//   ....[8]....
        /*00a0*/ 	.word	0x0001a1b0


	//   ....[9]....
        /*00a4*/ 	.word	0x0001a1f0


	//   ....[10]....
        /*00a8*/ 	.word	0x0001a210


	//   ....[11]....
        /*00ac*/ 	.word	0x0001a230


	//   ....[12]....
        /*00b0*/ 	.word	0x0001bd70


	//   ....[13]....
        /*00b4*/ 	.word	0x0001bd80


	//   ....[14]....
        /*00b8*/ 	.word	0x0001bdb0


	//   ....[15]....
        /*00bc*/ 	.word	0x0001bdc0


	//   ....[16]....
        /*00c0*/ 	.word	0x0001cc40


	//   ....[17]....
        /*00c4*/ 	.word	0x0001ccb0


	//   ....[18]....
        /*00c8*/ 	.word	0x0001cd10


	//   ....[19]....
        /*00cc*/ 	.word	0x0001cd80


	//----- nvinfo : EIATTR_VRC_CTA_INIT_COUNT
	.align		4
.L_1954:
        /*00d0*/ 	.byte	0x02, 0x4a
	.zero		1
	.zero		1


	//----- nvinfo : EIATTR_EXIT_INSTR_OFFSETS
	.align		4
        /*00d4*/ 	.byte	0x04, 0x1c
        /*00d6*/ 	.short	(.L_1956 - .L_1955)


	//   ....[0]....
.L_1955:
        /*00d8*/ 	.word	0x00000090


	//----- nvinfo : EIATTR_CRS_STACK_SIZE
	.align		4
.L_1956:
        /*00dc*/ 	.byte	0x04, 0x1e
        /*00de*/ 	.short	(.L_1958 - .L_1957)
.L_1957:
        /*00e0*/ 	.word	0x00000000


	//----- nvinfo : EIATTR_CBANK_PARAM_SIZE
	.align		4
.L_1958:
        /*00e4*/ 	.byte	0x03, 0x19
        /*00e6*/ 	.short	0x01d0


	//----- nvinfo : EIATTR_PARAM_CBANK
	.align		4
        /*00e8*/ 	.byte	0x04, 0x0a
        /*00ea*/ 	.short	(.L_1960 - .L_1959)
	.align		4
.L_1959:
        /*00ec*/ 	.word	index@(.nv.constant0._ZN5flash24flash_fwd_splitkv_kernelI23Flash_fwd_kernel_traitsILi96ELi64ELi128ELi4ELb0ELb0EN7cutlass6half_tE19Flash_kernel_traitsILi96ELi64ELi128ELi4ES3_EELb0ELb1ELb0ELb0ELb1ELb1ELb0ELb1EEEvNS_16Flash_fwd_paramsE)
        /*00f0*/ 	.short	0x0380
        /*00f2*/ 	.short	0x01d0


	//----- nvinfo : EIATTR_SW_WAR
	.align		4
.L_1960:
        /*00f4*/ 	.byte	0x04, 0x36
        /*00f6*/ 	.short	(.L_1962 - .L_1961)
.L_1961:
        /*00f8*/ 	.word	0x00000008
.L_1962:


//--------------------- .nv.info._ZN5flash24flash_fwd_splitkv_kernelI23Flash_fwd_kernel_traitsILi96ELi64ELi128ELi4ELb0ELb0EN7cutlass6half_tE19Flash_kernel_traitsILi96ELi64ELi128ELi4ES3_EELb0ELb1ELb1ELb0ELb0ELb0ELb0ELb1EEEvNS_16Flash_fwd_paramsE --------------------------
	.section	.nv.info._ZN5flash24flash_fwd_splitkv_kernelI23Flash_fwd_kernel_traitsILi96ELi64ELi128ELi4ELb0ELb0EN7cutlass6half_tE19Flash_kernel_traitsILi96ELi64ELi128ELi4ES3_EELb0ELb1ELb1ELb0ELb0ELb0ELb0ELb1EEEvNS_16Flash_fwd_paramsE,"",@"SHT_CUDA_INFO"
	.sectionflags	@""
	.align	4


	//----- nvinfo : EIATTR_CUDA_API_VERSION
	.align		4
        /*0000*/ 	.byte	0x04, 0x37
        /*0002*/ 	.short	(.L_1964 - .L_1963)
.L_1963:
        /*0004*/ 	.word	0x00000082


	//----- nvinfo : EIATTR_KPARAM_INFO
	.align		4
.L_1964:
        /*0008*/ 	.byte	0x04, 0x17
        /*000a*/ 	.short	(.L_1966 - .L_1965)
.L_1965:
        /*000c*/ 	.word	0x00000000
        /*0010*/ 	.short	0x0000
        /*0012*/ 	.short	0x0000
        /*0014*/ 	.byte	0x00, 0xf0, 0x41, 0x07


	//----- nvinfo : EIATTR_SPARSE_MMA_MASK
	.align		4
.L_1966:
        /*0018*/ 	.byte	0x03, 0x50
        /*001a*/ 	.short	0x0000


	//----- nvinfo : EIATTR_MAXREG_COUNT
	.align		4
        /*001c*/ 	.byte	0x03, 0x1b
        /*001e*/ 	.short	0x00ff


	//----- nvinfo : EIATTR_NUM_BARRIERS
	.align		4
        /*0020*/ 	.byte	0x02, 0x4c
        /*0022*/ 	.byte	0x01
	.zero		1


	//----- nvinfo : EIATTR_MERCURY_ISA_VERSION
	.align		4
        /*0024*/ 	.byte	0x03, 0x5f
        /*0026*/ 	.short	0x0101


	//----- nvinfo : EIATTR_COOP_GROUP_MASK_REGIDS
	.align		4
        /*0028*/ 	.byte	0x04, 0x29
        /*002a*/ 	.short	(.L_1968 - .L_1967)


	//   ....[0]....
.L_1967:
        /*002c*/ 	.word	0xffffffff


	//   ....[1]....
        /*0030*/ 	.word	0xffffffff


	//   ....[2]....
        /*0034*/ 	.word	0xffffffff


	//   ....[3]....
        /*0038*/ 	.word	0xffffffff


	//   ....[4]....
        /*003c*/ 	.word	0xffffffff


	//   ....[5]....
        /*0040*/ 	.word	0xffffffff


	//   ....[6]....
        /*0044*/ 	.word	0xffffffff


	//   ....[7]....
        /*0048*/ 	.word	0xffffffff


	//   ....[8]....
        /*004c*/ 	.word	0xffffffff


	//   ....[9]....
        /*0050*/ 	.word	0xffffffff


	//   ....[10]....
        /*0054*/ 	.word	0xffffffff


	//   ....[11]....
        /*0058*/ 	.word	0xffffffff


	//   ....[12]....
        /*005c*/ 	.word	0xffffffff


	//   ....[13]....
        /*0060*/ 	.word	0xffffffff


	//   ....[14]....
        /*0064*/ 	.word	0xffffffff


	//   ....[15]....
        /*0068*/ 	.word	0xffffffff


	//   ....[16]....
        /*006c*/ 	.word	0x05000005


	//   ....[17]....
        /*0070*/ 	.word	0x05000005


	//   ....[18]....
        /*0074*/ 	.word	0x05000005


	//   ....[19]....
        /*0078*/ 	.word	0x05000005


	//----- nvinfo : EIATTR_COOP_GROUP_INSTR_OFFSETS
	.align		4
.L_1968:
        /*007c*/ 	.byte	0x04, 0x28
        /*007e*/ 	.short	(.L_1970 - .L_1969)


	//   ....[0]....
.L_1969:
        /*0080*/ 	.word	0x00012c80


	//   ....[1]....
        /*0084*/ 	.word	0x00012ca0


	//   ....[2]....
        /*0088*/ 	.word	0x00012ce0


	//   ....[3]....
        /*008c*/ 	.word	0x00012d00


	//   ....[4]....
        /*0090*/ 	.word	0x000185d0


	//   ....[5]....
        /*0094*/ 	.word	0x00018600


	//   ....[6]....
        /*0098*/ 	.word	0x00018660


	//   ....[7]....
        /*009c*/ 	.word	0x00018670


	//   ....[8]....
        /*00a0*/ 	.word	0x0001ea00


	//   ....[9]....
        /*00a4*/ 	.word	0x0001ea10


	//   ....[10]....
        /*00a8*/ 	.word	0x0001ea60


	//   ....[11]....
        /*00ac*/ 	.word	0x0001ea70


	//   ....[12]....
        /*00b0*/ 	.word	0x00020620


	//   ....[13]....
        /*00b4*/ 	.word	0x00020630


	//   ....[14]....
        /*00b8*/ 	.word	0x00020660


	//   ....[15]....
        /*00bc*/ 	.word	0x00020670


	//   ....[16]....
        /*00c0*/ 	.word	0x00021580


	//   ....[17]....
        /*00c4*/ 	.word	0x000215f0


	//   ....[18]....
        /*00c8*/ 	.word	0x00021650


	//   ....[19]....
        /*00cc*/ 	.word	0x000216c0


	//----- nvinfo : EIATTR_VRC_CTA_INIT_COUNT
	.align		4
.L_1970:
        /*00d0*/ 	.byte	0x02, 0x4a
	.zero		1
	.zero		1


	//----- nvinfo : EIATTR_EXIT_INSTR_OFFSETS
	.align		4
        /*00d4*/ 	.byte	0x04, 0x1c
        /*00d6*/ 	.short	(.L_1972 - .L_1971)


	//   ....[0]....
.L_1971:
        /*00d8*/ 	.word	0x00000090


	//----- nvinfo : EIATTR_CRS_STACK_SIZE
	.align		4
.L_1972:
        /*00dc*/ 	.byte	0x04, 0x1e
        /*00de*/ 	.short	(.L_1974 - .L_1973)
.L_1973:
        /*00e0*/ 	.word	0x00000000


	//----- nvinfo : EIATTR_CBANK_PARAM_SIZE
	.align		4
.L_1974:
        /*00e4*/ 	.byte	0x03, 0x19
        /*00e6*/ 	.short	0x01d0


	//----- nvinfo : EIATTR_PARAM_CBANK
	.align		4
        /*00e8*/ 	.byte	0x04, 0x0a
        /*00ea*/ 	.short	(.L_1976 - .L_1975)
	.align		4
.L_1975:
        /*00ec*/ 	.word	index@(.nv.constant0._ZN5flash24flash_fwd_splitkv_kernelI23Flash_fwd_kernel_traitsILi96ELi64ELi128ELi4ELb0ELb0EN7cutlass6half_tE19Flash_kernel_traitsILi96ELi64ELi128ELi4ES3_EELb0ELb1ELb1ELb0ELb0ELb0ELb0ELb1EEEvNS_16Flash_fwd_paramsE)
        /*00f0*/ 	.short	0x0380
        /*00f2*/ 	.short	0x01d0


	//----- nvinfo : EIATTR_SW_WAR
	.align		4
.L_1976:
        /*00f4*/ 	.byte	0x04, 0x36
        /*00f6*/ 	.short	(.L_1978 - .L_1977)
.L_1977:
        /*00f8*/ 	.word	0x00000008
.L_1978:


//--------------------- .nv.info._ZN5flash24flash_fwd_splitkv_kernelI23Flash_fwd_kernel_traitsILi96ELi64ELi128ELi4ELb0ELb0EN7cutlass6half_tE19Flash_kernel_traitsILi96ELi64ELi128ELi4ES3_EELb0ELb1ELb1ELb0ELb0ELb1ELb0ELb1EEEvNS_16Flash_fwd_paramsE --------------------------
	.section	.nv.info._ZN5flash24flash_fwd_splitkv_kernelI23Flash_fwd_kernel_traitsILi96ELi64ELi128ELi4ELb0ELb0EN7cutlass6half_tE19Flash_kernel_traitsILi96ELi64ELi128ELi4ES3_EELb0ELb1ELb1ELb0ELb0ELb1ELb0ELb1EEEvNS_16Flash_fwd_paramsE,"",@"SHT_CUDA_INFO"
	.sectionflags	@""
	.align	4


	//----- nvinfo : EIATTR_CUDA_API_VERSION
	.align		4
        /*0000*/ 	.byte	0x04, 0x37
        /*0002*/ 	.short	(.L_1980 - .L_1979)
.L_1979:
        /*0004*/ 	.word	0x00000082


	//----- nvinfo : EIATTR_KPARAM_INFO
	.align		4
.L_1980:
        /*0008*/ 	.byte	0x04, 0x17
        /*000a*/ 	.short	(.L_1982 - .L_1981)
.L_1981:
        /*000c*/ 	.word	0x00000000
        /*0010*/ 	.short	0x0000
        /*0012*/ 	.short	0x0000
        /*0014*/ 	.byte	0x00, 0xf0, 0x41, 0x07


	//----- nvinfo : EIATTR_SPARSE_MMA_MASK
	.align		4
.L_1982:
        /*0018*/ 	.byte	0x03, 0x50
        /*001a*/ 	.short	0x0000


	//----- nvinfo : EIATTR_MAXREG_COUNT
	.align		4
        /*001c*/ 	.byte	0x03, 0x1b
        /*001e*/ 	.short	0x00ff


	//----- nvinfo : EIATTR_NUM_BARRIERS
	.align		4
        /*0020*/ 	.byte	0x02, 0x4c
        /*0022*/ 	.byte	0x01
	.zero		1


	//----- nvinfo : EIATTR_MERCURY_ISA_VERSION
	.align		4
        /*0024*/ 	.byte	0x03, 0x5f
        /*0026*/ 	.short	0x0101


	//----- nvinfo : EIATTR_COOP_GROUP_MASK_REGIDS
	.align		4
        /*0028*/ 	.byte	0x04, 0x29
        /*002a*/ 	.short	(.L_1984 - .L_1983)


	//   ....[0]....
.L_1983:
        /*002c*/ 	.word	0xffffffff


	//   ....[1]....
        /*0030*/ 	.word	0xffffffff


	//   ....[2]....
        /*0034*/ 	.word	0xffffffff


	//   ....[3]....
        /*0038*/ 	.word	0xffffffff


	//   ....[4]....
        /*003c*/ 	.word	0xffffffff


	//   ....[5]....
        /*0040*/ 	.word	0xffffffff


	//   ....[6]....
        /*0044*/ 	.word	0xffffffff


	//   ....[7]....
        /*0048*/ 	.word	0xffffffff


	//   ....[8]....
        /*004c*/ 	.word	0xffffffff


	//   ....[9]....
        /*0050*/ 	.word	0xffffffff


	//   ....[10]....
        /*0054*/ 	.word	0xffffffff


	//   ....[11]....
        /*0058*/ 	.word	0xffffffff


	//   ....[12]....
        /*005c*/ 	.word	0xffffffff


	//   ....[13]....
        /*0060*/ 	.word	0xffffffff


	//   ....[14]....
        /*0064*/ 	.word	0xffffffff


	//   ....[15]....
        /*0068*/ 	.word	0xffffffff


	//   ....[16]....
        /*006c*/ 	.word	0x05000005


	//   ....[17]....
        /*0070*/ 	.word	0x05000005


	//   ....[18]....
        /*0074*/ 	.word	0x05000005


	//   ....[19]....
        /*0078*/ 	.word	0x05000005


	//----- nvinfo : EIATTR_COOP_GROUP_INSTR_OFFSETS
	.align		4
.L_1984:
        /*007c*/ 	.byte	0x04, 0x28
        /*007e*/ 	.short	(.L_1986 - .L_1985)


	//   ....[0]....
.L_1985:
        /*0080*/ 	.word	0x00013580


	//   ....[1]....
        /*0084*/ 	.word	0x000135a0


	//   ....[2]....
        /*0088*/ 	.word	0x000135e0


	//   ....[3]....
        /*008c*/ 	.word	0x00013600


	//   ....[4]....
        /*0090*/ 	.word	0x00019740


	//   ....[5]....
        /*0094*/ 	.word	0x00019770


	//   ....[6]....
        /*0098*/ 	.word	0x000197d0


	//   ....[7]....
        /*009c*/ 	.word	0x000197e0


	//   ....[8]....
        /*00a0*/ 	.word	0x000203a0


	//   ....[9]....
        /*00a4*/ 	.word	0x000203b0


	//   ....[10]....
        /*00a8*/ 	.word	0x00020400


	//   ....[11]....
        /*00ac*/ 	.word	0x00020410


	//   ....[12]....
        /*00b0*/ 	.word	0x00021fc0


	//   ....[13]....
        /*00b4*/ 	.word	0x00021fd0


	//   ....[14]....
        /*00b8*/ 	.word	0x00022000


	//   ....[15]....
        /*00bc*/ 	.word	0x00022010


	//   ....[16]....
        /*00c0*/ 	.word	0x00022f20


	//   ....[17]....
        /*00c4*/ 	.word	0x00022f90


	//   ....[18]....
        /*00c8*/ 	.word	0x00022ff0


	//   ....[19]....
        /*00cc*/ 	.word	0x00023060


	//----- nvinfo : EIATTR_VRC_CTA_INIT_COUNT
	.align		4
.L_1986:
        /*00d0*/ 	.byte	0x02, 0x4a
	.zero		1
	.zero		1


	//----- nvinfo : EIATTR_EXIT_INSTR_OFFSETS
	.align		4
        /*00d4*/ 	.byte	0x04, 0x1c
        /*00d6*/ 	.short	(.L_1988 - .L_1987)


	//   ....[0]....
.L_1987:
        /*00d8*/ 	.word	0x00000090


	//----- nvinfo : EIATTR_CRS_STACK_SIZE
	.align		4
.L_1988:
        /*00dc*/ 	.byte	0x04, 0x1e
        /*00de*/ 	.short	(.L_1990 - .L_1989)
.L_1989:
        /*00e0*/ 	.word	0x00000000


	//----- nvinfo : EIATTR_CBANK_PARAM_SIZE
	.align		4
.L_1990:
        /*00e4*/ 	.byte	0x03, 0x19
        /*00e6*/ 	.short	0x01d0


	//----- nvinfo : EIATTR_PARAM_CBANK
	.align		4
        /*00e8*/ 	.byte	0x04, 0x0a
        /*00ea*/ 	.short	(.L_1992 - .L_1991)
	.align		4
.L_1991:
        /*00ec*/ 	.word	index@(.nv.constant0._ZN5flash24flash_fwd_splitkv_kernelI23Flash_fwd_kernel_traitsILi96ELi64ELi128ELi4ELb0ELb0EN7cutlass6half_tE19Flash_kernel_traitsILi96ELi64ELi128ELi4ES3_EELb0ELb1ELb1ELb0ELb0ELb1ELb0ELb1EEEvNS_16Flash_fwd_paramsE)
        /*00f0*/ 	.short	0x0380
        /*00f2*/ 	.short	0x01d0


	//----- nvinfo : EIATTR_SW_WAR
	.align		4
.L_1992:
        /*00f4*/ 	.byte	0x04, 0x36
        /*00f6*/ 	.short	(.L_1994 - .L_1993)
.L_1993:
        /*00f8*/ 	.word	0x00000008
.L_1994:


//--------------------- .nv.info._ZN5flash24flash_fwd_splitkv_kernelI23Flash_fwd_kernel_traitsILi96ELi64ELi128ELi4ELb0ELb0EN7cutlass6half_tE19Flash_kernel_traitsILi96ELi64ELi128ELi4ES3_EELb0ELb1ELb0ELb0ELb1ELb0ELb1ELb0EEEvNS_16Flash_fwd_paramsE --------------------------
	.section	.nv.info._ZN5flash24flash_fwd_splitkv_kernelI23Flash_fwd_kernel_traitsILi96ELi64ELi128ELi4ELb0ELb0EN7cutlass6half_tE19Flash_kernel_traitsILi96ELi64ELi128ELi4ES3_EELb0ELb1ELb0ELb0ELb1ELb0ELb1ELb0EEEvNS_16Flash_fwd_paramsE,"",@"SHT_CUDA_INFO"
	.sectionflags	@""
	.align	4


	//----- nvinfo : EIATTR_CUDA_API_VERSION
	.align		4
        /*0000*/ 	.byte	0x04, 0x37
        /*0002*/ 	.short	(.L_1996 - .L_1995)
.L_1995:
        /*0004*/ 	.word	0x00000082


	//----- nvinfo : EIATTR_KPARAM_INFO
	.align		4
.L_1996:
        /*0008*/ 	.byte	0x04, 0x17
        /*000a*/ 	.short	(.L_1998 - .L_1997)
.L_1997:
        /*000c*/ 	.word	0x00000000
        /*0010*/ 	.short	0x0000
        /*0012*/ 	.short	0x0000
        /*0014*/ 	.byte	0x00, 0xf0, 0x41, 0x07


	//----- nvinfo : EIATTR_SPARSE_MMA_MASK
	.align		4
.L_1998:
        /*0018*/ 	.byte	0x03, 0x50
        /*001a*/ 	.short	0x0000


	//----- nvinfo : EIATTR_MAXREG_COUNT
	.align		4
        /*001c*/ 	.byte	0x03, 0x1b
        /*001e*/ 	.short	0x00ff


	//----- nvinfo : EIATTR_NUM_BARRIERS
	.align		4
        /*0020*/ 	.byte	0x02, 0x4c
        /*0022*/ 	.byte	0x01
	.zero		1


	//----- nvinfo : EIATTR_MERCURY_ISA_VERSION
	.align		4
        /*0024*/ 	.byte	0x03, 0x5f
        /*0026*/ 	.short	0x0101


	//----- nvinfo : EIATTR_COOP_GROUP_MASK_REGIDS
	.align		4
        /*0028*/ 	.byte	0x04, 0x29
        /*002a*/ 	.short	(.L_2000 - .L_1999)


	//   ....[0]....
.L_1999:
        /*002c*/ 	.word	0xffffffff


	//   ....[1]....
        /*0030*/ 	.word	0xffffffff


	//   ....[2]....
        /*0034*/ 	.word	0xffffffff


	//   ....[3]....
        /*0038*/ 	.word	0xffffffff


	//   ....[4]....
        /*003c*/ 	.word	0xffffffff


	//   ....[5]....
        /*0040*/ 	.word	0xffffffff


	//   ....[6]....
        /*0044*/ 	.word	0xffffffff


	//   ....[7]....
        /*0048*/ 	.word	0xffffffff


	//   ....[8]....
        /*004c*/ 	.word	0xffffffff


	//   ....[9]....
        /*0050*/ 	.word	0xffffffff


	//   ....[10]....
        /*0054*/ 	.word	0xffffffff


	//   ....[11]....
        /*0058*/ 	.word	0xffffffff


	//   ....[12]....
        /*005c*/ 	.word	0xffffffff


	//   ....[13]....
        /*0060*/ 	.word	0xffffffff


	//   ....[14]....
        /*0064*/ 	.word	0xffffffff


	//   ....[15]....
        /*0068*/ 	.word	0xffffffff


	//   ....[16]....
        /*006c*/ 	.word	0x05000007


	//   ....[17]....
        /*0070*/ 	.word	0x05000007


	//   ....[18]....
        /*0074*/ 	.word	0x05000007


	//   ....[19]....
        /*0078*/ 	.word	0x05000007


	//----- nvinfo : EIATTR_COOP_GROUP_INSTR_OFFSETS
	.align		4
.L_2000:
        /*007c*/ 	.byte	0x04, 0x28
        /*007e*/ 	.short	(.L_2002 - .L_2001)


	//   ....[0]....
.L_2001:
        /*0080*/ 	.word	0x00004be0


	//   ....[1]....
        /*0084*/ 	.word	0x00004c00


	//   ....[2]....
        /*0088*/ 	.word	0x00004c20


	//   ....[3]....
        /*008c*/ 	.word	0x00004c40


	//   ....[4]....
        /*0090*/ 	.word	0x00008e90


	//   ....[5]....
        /*0094*/ 	.word	0x00008eb0


	//   ....[6]....
        /*0098*/ 	.word	0x00008ed0


	//   ....[7]....
        /*009c*/ 	.word	0x00008ef0


	//   ....[8]....
        /*00a0*/ 	.word	0x0000d680


	//   ....[9]....
        /*00a4*/ 	.word	0x0000d6c0


	//   ....[10]....
        /*00a8*/ 	.word	0x0000d6e0


	//   ....[11]....
        /*00ac*/ 	.word	0x0000d700


	//   ....[12]....
        /*00b0*/ 	.word	0x0000f240


	//   ....[13]....
        /*00b4*/ 	.word	0x0000f250


	//   ....[14]....
        /*00b8*/ 	.word	0x0000f280


	//   ....[15]....
        /*00bc*/ 	.word	0x0000f290


	//   ....[16]....
        /*00c0*/ 	.word	0x0000fe00


	//   ....[17]....
        /*00c4*/ 	.word	0x0000fe70


	//   ....[18]....
        /*00c8*/ 	.word	0x0000fed0


	//   ....[19]....
        /*00cc*/ 	.word	0x0000ff40


	//----- nvinfo : EIATTR_VRC_CTA_INIT_COUNT
	.align		4
.L_2002:
        /*00d0*/ 	.byte	0x02, 0x4a
	.zero		1
	.zero		1


	//----- nvinfo : EIATTR_EXIT_INSTR_OFFSETS
	.align		4
        /*00d4*/ 	.byte	0x04, 0x1c
        /*00d6*/ 	.short	(.L_2004 - .L_2003)


	//   ....[0]....
.L_2003:
        /*00d8*/ 	.word	0x000001f0


	//----- nvinfo : EIATTR_CRS_STACK_SIZE
	.align		4
.L_2004:
        /*00dc*/ 	.byte	0x04, 0x1e
        /*00de*/ 	.short	(.L_2006 - .L_2005)
.L_2005:
        /*00e0*/ 	.word	0x00000000


	//----- nvinfo : EIATTR_CBANK_PARAM_SIZE
	.align		4
.L_2006:
        /*00e4*/ 	.byte	0x03, 0x19
        /*00e6*/ 	.short	0x01d0


	//----- nvinfo : EIATTR_PARAM_CBANK
	.align		4
        /*00e8*/ 	.byte	0x04, 0x0a
        /*00ea*/ 	.short	(.L_2008 - .L_2007)
	.align		4
.L_2007:
        /*00ec*/ 	.word	index@(.nv.constant0._ZN5flash24flash_fwd_splitkv_kernelI23Flash_fwd_kernel_traitsILi96ELi64ELi128ELi4ELb0ELb0EN7cutlass6half_tE19Flash_kernel_traitsILi96ELi64ELi128ELi4ES3_EELb0ELb1ELb0ELb0ELb1ELb0ELb1ELb0EEEvNS_16Flash_fwd_paramsE)
        /*00f0*/ 	.short	0x0380
        /*00f2*/ 	.short	0x01d0


	//----- nvinfo : EIATTR_SW_WAR
	.align		4
.L_2008:
        /*00f4*/ 	.byte	0x04, 0x36
        /*00f6*/ 	.short	(.L_2010 - .L_2009)
.L_2009:
        /*00f8*/ 	.word	0x00000008
.L_2010:


//--------------------- .nv.info._ZN5flash24flash_fwd_splitkv_kernelI23Flash_fwd_kernel_traitsILi96ELi64ELi128ELi4ELb0ELb0EN7cutlass6half_tE19Flash_kernel_traitsILi96ELi64ELi128ELi4ES3_EELb0ELb1ELb0ELb0ELb1ELb1ELb1ELb0EEEvNS_16Flash_fwd_paramsE --------------------------
	.section	.nv.info._ZN5flash24flash_fwd_splitkv_kernelI23Flash_fwd_kernel_traitsILi96ELi64ELi128ELi4ELb0ELb0EN7cutlass6half_tE19Flash_kernel_traitsILi96ELi64ELi128ELi4ES3_EELb0ELb1ELb0ELb0ELb1ELb1ELb1ELb0EEEvNS_16Flash_fwd_paramsE,"",@"SHT_CUDA_INFO"
	.sectionflags	@""
	.align	4


	//----- nvinfo : EIATTR_CUDA_API_VERSION
	.align		4
        /*0000*/ 	.byte	0x04, 0x37
        /*0002*/ 	.short	(.L_2012 - .L_2011)
.L_2011:
        /*0004*/ 	.word	0x00000082


	//----- nvinfo : EIATTR_KPARAM_INFO
	.align		4
.L_2012:
        /*0008*/ 	.byte	0x04, 0x17
        /*000a*/ 	.short	(.L_2014 - .L_2013)
.L_2013:
        /*000c*/ 	.word	0x00000000
        /*0010*/ 	.short	0x0000
        /*0012*/ 	.short	0x0000
        /*0014*/ 	.byte	0x00, 0xf0, 0x41, 0x07


	//----- nvinfo : EIATTR_SPARSE_MMA_MASK
	.align		4
.L_2014:
        /*0018*/ 	.byte	0x03, 0x50
        /*001a*/ 	.short	0x0000


	//----- nvinfo : EIATTR_MAXREG_COUNT
	.align		4
        /*001c*/ 	.byte	0x03, 0x1b
        /*001e*/ 	.short	0x00ff


	//----- nvinfo : EIATTR_NUM_BARRIERS
	.align		4
        /*0020*/ 	.byte	0x02, 0x4c
        /*0022*/ 	.byte	0x01
	.zero		1


	//----- nvinfo : EIATTR_MERCURY_ISA_VERSION
	.align		4
        /*0024*/ 	.byte	0x03, 0x5f
        /*0026*/ 	.short	0x0101


	//----- nvinfo : EIATTR_COOP_GROUP_MASK_REGIDS
	.align		4
        /*0028*/ 	.byte	0x04, 0x29
        /*002a*/ 	.short	(.L_2016 - .L_2015)


	//   ....[0]....
.L_2015:
        /*002c*/ 	.word	0xffffffff


	//   ....[1]....
        /*0030*/ 	.word	0xffffffff


	//   ....[2]....
        /*0034*/ 	.word	0xffffffff


	//   ....[3]....
        /*0038*/ 	.word	0xffffffff


	//   ....[4]....
        /*003c*/ 	.word	0xffffffff


	//   ....[5]....
        /*0040*/ 	.word	0xffffffff


	//   ....[6]....
        /*0044*/ 	.word	0xffffffff


	//   ....[7]....
        /*0048*/ 	.word	0xffffffff


	//   ....[8]....
        /*004c*/ 	.word	0xffffffff


	//   ....[9]....
        /*0050*/ 	.word	0xffffffff


	//   ....[10]....
        /*0054*/ 	.word	0xffffffff


	//   ....[11]....
        /*0058*/ 	.word	0xffffffff


	//   ....[12]....
        /*005c*/ 	.word	0xffffffff


	//   ....[13]....
        /*0060*/ 	.word	0xffffffff


	//   ....[14]....
        /*0064*/ 	.word	0xffffffff


	//   ....[15]....
        /*0068*/ 	.word	0xffffffff


	//   ....[16]....
        /*006c*/ 	.word	0x05000007


	//   ....[17]....
        /*0070*/ 	.word	0x05000007


	//   ....[18]....
        /*0074*/ 	.word	0x05000007


	//   ....[19]....
        /*0078*/ 	.word	0x05000007


	//----- nvinfo : EIATTR_COOP_GROUP_INSTR_OFFSETS
	.align		4
.L_2016:
        /*007c*/ 	.byte	0x04, 0x28
        /*007e*/ 	.short	(.L_2018 - .L_2017)


	//   ....[0]....
.L_2017:
        /*0080*/ 	.word	0x000053a0


	//   ....[1]....
        /*0084*/ 	.word	0x000053c0


	//   ....[2]....
        /*0088*/ 	.word	0x000053e0


	//   ....[3]....
        /*008c*/ 	.word	0x00005400


	//   ....[4]....
        /*0090*/ 	.word	0x00009e50


	//   ....[5]....
        /*0094*/ 	.word	0x00009e60


	//   ....[6]....
        /*0098*/ 	.word	0x00009e90


	//   ....[7]....
        /*009c*/ 	.word	0x00009ea0


	//   ....[8]....
        /*00a0*/ 	.word	0x0000ee30


	//   ....[9]....
        /*00a4*/ 	.word	0x0000ee60


	//   ....[10]....
        /*00a8*/ 	.word	0x0000ee90


	//   ....[11]....
        /*00ac*/ 	.word	0x0000eea0


	//   ....[12]....
        /*00b0*/ 	.word	0x000109e0


	//   ....[13]....
        /*00b4*/ 	.word	0x000109f0


	//   ....[14]....
        /*00b8*/ 	.word	0x00010a20


	//   ....[15]....
        /*00bc*/ 	.word	0x00010a30


	//   ....[16]....
        /*00c0*/ 	.word	0x000115a0


	//   ....[17]....
        /*00c4*/ 	.word	0x00011610


	//   ....[18]....
        /*00c8*/ 	.word	0x00011670


	//   ....[19]....
        /*00cc*/ 	.word	0x000116e0


	//----- nvinfo : EIATTR_VRC_CTA_INIT_COUNT
	.align		4
.L_2018:
        /*00d0*/ 	.byte	0x02, 0x4a
	.zero		1
	.zero		1


	//----- nvinfo : EIATTR_EXIT_INSTR_OFFSETS
	.align		4
        /*00d4*/ 	.byte	0x04, 0x1c
        /*00d6*/ 	.short	(.L_2020 - .L_2019)


	//   ....[0]....
.L_2019:
        /*00d8*/ 	.word	0x000001f0


	//----- nvinfo : EIATTR_CRS_STACK_SIZE
	.align		4
.L_2020:
        /*00dc*/ 	.byte	0x04, 0x1e
        /*00de*/ 	.short	(.L_2022 - .L_2021)
.L_2021:
        /*00e0*/ 	.word	0x00000000


	//----- nvinfo : EIATTR_CBANK_PARAM_SIZE
	.align		4
.L_2022:
        /*00e4*/ 	.byte	0x03, 0x19
        /*00e6*/ 	.short	0x01d0


	//----- nvinfo : EIATTR_PARAM_CBANK
	.align		4
        /*00e8*/ 	.byte	0x04, 0x0a
        /*00ea*/ 	.short	(.L_2024 - .L_2023)
	.align		4
.L_2023:
        /*00ec*/ 	.word	index@(.nv.constant0._ZN5flash24flash_fwd_splitkv_kernelI23Flash_fwd_kernel_traitsILi96ELi64ELi128ELi4ELb0ELb0EN7cutlass6half_tE19Flash_kernel_traitsILi96ELi64ELi128ELi4ES3_EELb0ELb1ELb0ELb0ELb1ELb1ELb1ELb0EEEvNS_16Flash_fwd_paramsE)
        /*00f0*/ 	.short	0x0380
        /*00f2*/ 	.short	0x01d0


	//----- nvinfo : EIATTR_SW_WAR
	.align		4
.L_2024:
        /*00f4*/ 	.byte	0x04, 0x36
        /*00f6*/ 	.short	(.L_2026 - .L_2025)
.L_2025:
        /*00f8*/ 	.word	0x00000008
.L_2026:


//--------------------- .nv.info._ZN5flash24flash_fwd_splitkv_kernelI23Flash_fwd_kernel_traitsILi96ELi64ELi128ELi4ELb0ELb0EN7cutlass6half_tE19Flash_kernel_traitsILi96ELi64ELi128ELi4ES3_EELb0ELb1ELb1ELb0ELb0ELb0ELb1ELb0EEEvNS_16Flash_fwd_paramsE --------------------------
	.section	.nv.info._ZN5flash24flash_fwd_splitkv_kernelI23Flash_fwd_kernel_traitsILi96ELi64ELi128ELi4ELb0ELb0EN7cutlass6half_tE19Flash_kernel_traitsILi96ELi64ELi128ELi4ES3_EELb0ELb1ELb1ELb0ELb0ELb0ELb1ELb0EEEvNS_16Flash_fwd_paramsE,"",@"SHT_CUDA_INFO"
	.sectionflags	@""
	.align	4


	//----- nvinfo : EIATTR_CUDA_API_VERSION
	.align		4
        /*0000*/ 	.byte	0x04, 0x37
        /*0002*/ 	.short	(.L_2028 - .L_2027)
.L_2027:
        /*0004*/ 	.word	0x00000082


	//----- nvinfo : EIATTR_KPARAM_INFO
	.align		4
.L_2028:
        /*0008*/ 	.byte	0x04, 0x17
        /*000a*/ 	.short	(.L_2030 - .L_2029)
.L_2029:
        /*000c*/ 	.word	0x00000000
        /*0010*/ 	.short	0x0000
        /*0012*/ 	.short	0x0000
        /*0014*/ 	.byte	0x00, 0xf0, 0x41, 0x07


	//----- nvinfo : EIATTR_SPARSE_MMA_MASK
	.align		4
.L_2030:
        /*0018*/ 	.byte	0x03, 0x50
        /*001a*/ 	.short	0x0000


	//----- nvinfo : EIATTR_MAXREG_COUNT
	.align		4
        /*001c*/ 	.byte	0x03, 0x1b
        /*001e*/ 	.short	0x00ff


	//----- nvinfo : EIATTR_NUM_BARRIERS
	.align		4
        /*0020*/ 	.byte	0x02, 0x4c
        /*0022*/ 	.byte	0x01
	.zero		1


	//----- nvinfo : EIATTR_MERCURY_ISA_VERSION
	.align		4
        /*0024*/ 	.byte	0x03, 0x5f
        /*0026*/ 	.short	0x0101


	//----- nvinfo : EIATTR_COOP_GROUP_MASK_REGIDS
	.align		4
        /*0028*/ 	.byte	0x04, 0x29
        /*002a*/ 	.short	(.L_2032 - .L_2031)


	//   ....[0]....
.L_2031:
        /*002c*/ 	.word	0xffffffff


	//   ....[1]....
        /*0030*/ 	.word	0xffffffff


	//   ....[2]....
        /*0034*/ 	.word	0xffffffff


	//   ....[3]....
        /*0038*/ 	.word	0xffffffff


	//   ....[4]....
        /*003c*/ 	.word	0xffffffff


	//   ....[5]....
        /*0040*/ 	.word	0xffffffff


	//   ....[6]....
        /*0044*/ 	.word	0xffffffff


	//   ....[7]....
        /*0048*/ 	.word	0xffffffff


	//   ....[8]....
        /*004c*/ 	.word	0xffffffff


	//   ....[9]....
        /*0050*/ 	.word	0xffffffff


	//   ....[10]....
        /*0054*/ 	.word	0xffffffff


	//   ....[11]....
        /*0058*/ 	.word	0xffffffff


	//   ....[12]....
        /*005c*/ 	.word	0xffffffff


	//   ....[13]....
        /*0060*/ 	.word	0xffffffff


	//   ....[14]....
        /*0064*/ 	.word	0xffffffff


	//   ....[15]....
        /*0068*/ 	.word	0xffffffff


	//   ....[16]....
        /*006c*/ 	.word	0x05000006


	//   ....[17]....
        /*0070*/ 	.word	0x05000006


	//   ....[18]....
        /*0074*/ 	.word	0x05000006


	//   ....[19]....
        /*0078*/ 	.word	0x05000006


	//----- nvinfo : EIATTR_COOP_GROUP_INSTR_OFFSETS
	.align		4
.L_2032:
        /*007c*/ 	.byte	0x04, 0x28
        /*007e*/ 	.short	(.L_2034 - .L_2033)


	//   ....[0]....
.L_2033:
        /*0080*/ 	.word	0x00006f00


	//   ....[1]....
        /*0084*/ 	.word	0x00006f20


	//   ....[2]....
        /*0088*/ 	.word	0x00006f40


	//   ....[3]....
        /*008c*/ 	.word	0x00006f60


	//   ....[4]....
        /*0090*/ 	.word	0x0000c980


	//   ....[5]....
        /*0094*/ 	.word	0x0000c9c0


	//   ....[6]....
        /*0098*/ 	.word	0x0000ca40


	//   ....[7]....
        /*009c*/ 	.word	0x0000ca70


	//   ....[8]....
        /*00a0*/ 	.word	0x00012410


	//   ....[9]....
        /*00a4*/ 	.word	0x00012420


	//   ....[10]....
        /*00a8*/ 	.word	0x00012450


	//   ....[11]....
        /*00ac*/ 	.word	0x00012460


	//   ....[12]....
        /*00b0*/ 	.word	0x00013fe0


	//   ....[13]....
        /*00b4*/ 	.word	0x00013ff0


	//   ....[14]....
        /*00b8*/ 	.word	0x00014020


	//   ....[15]....
        /*00bc*/ 	.word	0x00014030


	//   ....[16]....
        /*00c0*/ 	.word	0x00014e40


	//   ....[17]....
        /*00c4*/ 	.word	0x00014eb0


	//   ....[18]....
        /*00c8*/ 	.word	0x00014f10


	//   ....[19]....
        /*00cc*/ 	.word	0x00014f80


	//----- nvinfo : EIATTR_VRC_CTA_INIT_COUNT
	.align		4
.L_2034:
        /*00d0*/ 	.byte	0x02, 0x4a
	.zero		1
	.zero		1


	//----- nvinfo : EIATTR_EXIT_INSTR_OFFSETS
	.align		4
        /*00d4*/ 	.byte	0x04, 0x1c
        /*00d6*/ 	.short	(.L_2036 - .L_2035)


	//   ....[0]....
.L_2035:
        /*00d8*/ 	.word	0x000001f0


	//----- nvinfo : EIATTR_CRS_STACK_SIZE
	.align		4
.L_2036:
        /*00dc*/ 	.byte	0x04, 0x1e
        /*00de*/ 	.short	(.L_2038 - .L_2037)
.L_2037:
        /*00e0*/ 	.word	0x00000000


	//----- nvinfo : EIATTR_CBANK_PARAM_SIZE
	.align		4
.L_2038:
        /*00e4*/ 	.byte	0x03, 0x19
        /*00e6*/ 	.short	0x01d0


	//----- nvinfo : EIATTR_PARAM_CBANK
	.align		4
        /*00e8*/ 	.byte	0x04, 0x0a
        /*00ea*/ 	.short	(.L_2040 - .L_2039)
	.align		4
.L_2039:
        /*00ec*/ 	.word	index@(.nv.constant0._ZN5flash24flash_fwd_splitkv_kernelI23Flash_fwd_kernel_traitsILi96ELi64ELi128ELi4ELb0ELb0EN7cutlass6half_tE19Flash_kernel_traitsILi96ELi64ELi128ELi4ES3_EELb0ELb1ELb1ELb0ELb0ELb0ELb1ELb0EEEvNS_16Flash_fwd_paramsE)
        /*00f0*/ 	.short	0x0380
        /*00f2*/ 	.short	0x01d0


	//----- nvinfo : EIATTR_SW_WAR
	.align		4
.L_2040:
        /*00f4*/ 	.byte	0x04, 0x36
        /*00f6*/ 	.short	(.L_2042 - .L_2041)
.L_2041:
        /*00f8*/ 	.word	0x00000008
.L_2042:


//--------------------- .nv.info._ZN5flash24flash_fwd_splitkv_kernelI23Flash_fwd_kernel_traitsILi96ELi64ELi128ELi4ELb0ELb0EN7cutlass6half_tE19Flash_kernel_traitsILi96ELi64ELi128ELi4ES3_EELb0ELb1ELb1ELb0ELb0ELb1ELb1ELb0EEEvNS_16Flash_fwd_paramsE --------------------------
	.section	.nv.info._ZN5flash24flash_fwd_splitkv_kernelI23Flash_fwd_kernel_traitsILi96ELi64ELi128ELi4ELb0ELb0EN7cutlass6half_tE19Flash_kernel_traitsILi96ELi64ELi128ELi4ES3_EELb0ELb1ELb1ELb0ELb0ELb1ELb1ELb0EEEvNS_16Flash_fwd_paramsE,"",@"SHT_CUDA_INFO"
	.sectionflags	@""
	.align	4


	//----- nvinfo : EIATTR_CUDA_API_VERSION
	.align		4
        /*0000*/ 	.byte	0x04, 0x37
        /*0002*/ 	.short	(.L_2044 - .L_2043)
.L_2043:
        /*0004*/ 	.word	0x00000082


	//----- nvinfo : EIATTR_KPARAM_INFO
	.align		4
.L_2044:
        /*0008*/ 	.byte	0x04, 0x17
        /*000a*/ 	.short	(.L_2046 - .L_2045)
.L_2045:
        /*000c*/ 	.word	0x00000000
        /*0010*/ 	.short	0x0000
        /*0012*/ 	.short	0x0000
        /*0014*/ 	.byte	0x00, 0xf0, 0x41, 0x07


	//----- nvinfo : EIATTR_SPARSE_MMA_MASK
	.align		4
.L_2046:
        /*0018*/ 	.byte	0x03, 0x50
        /*001a*/ 	.short	0x0000


	//----- nvinfo : EIATTR_MAXREG_COUNT
	.align		4
        /*001c*/ 	.byte	0x03, 0x1b
        /*001e*/ 	.short	0x00ff


	//----- nvinfo : EIATTR_NUM_BARRIERS
	.align		4
        /*0020*/ 	.byte	0x02, 0x4c
        /*0022*/ 	.byte	0x01
	.zero		1


	//----- nvinfo : EIATTR_MERCURY_ISA_VERSION
	.align		4
        /*0024*/ 	.byte	0x03, 0x5f
        /*0026*/ 	.short	0x0101


	//----- nvinfo : EIATTR_COOP_GROUP_MASK_REGIDS
	.align		4
        /*0028*/ 	.byte	0x04, 0x29
        /*002a*/ 	.short	(.L_2048 - .L_2047)


	//   ....[0]....
.L_2047:
        /*002c*/ 	.word	0xffffffff


	//   ....[1]....
        /*0030*/ 	.word	0xffffffff


	//   ....[2]....
        /*0034*/ 	.word	0xffffffff


	//   ....[3]....
        /*0038*/ 	.word	0xffffffff


	//   ....[4]....
        /*003c*/ 	.word	0xffffffff


	//   ....[5]....
        /*0040*/ 	.word	0xffffffff


	//   ....[6]....
        /*0044*/ 	.word	0xffffffff


	//   ....[7]....
        /*0048*/ 	.word	0xffffffff


	//   ....[8]....
        /*004c*/ 	.word	0xffffffff


	//   ....[9]....
        /*0050*/ 	.word	0xffffffff


	//   ....[10]....
        /*0054*/ 	.word	0xffffffff


	//   ....[11]....
        /*0058*/ 	.word	0xffffffff


	//   ....[12]....
        /*005c*/ 	.word	0xffffffff


	//   ....[13]....
        /*0060*/ 	.word	0xffffffff


	//   ....[14]....
        /*0064*/ 	.word	0xffffffff


	//   ....[15]....
        /*0068*/ 	.word	0xffffffff


	//   ....[16]....
        /*006c*/ 	.word	0x05000006


	//   ....[17]....
        /*0070*/ 	.word	0x05000006


	//   ....[18]....
        /*0074*/ 	.word	0x05000006


	//   ....[19]....
        /*0078*/ 	.word	0x05000006


	//----- nvinfo : EIATTR_COOP_GROUP_INSTR_OFFSETS
	.align		4
.L_2048:
        /*007c*/ 	.byte	0x04, 0x28
        /*007e*/ 	.short	(.L_2050 - .L_2049)


	//   ....[0]....
.L_2049:
        /*0080*/ 	.word	0x000076a0


	//   ....[1]....
        /*0084*/ 	.word	0x000076c0


	//   ....[2]....
        /*0088*/ 	.word	0x000076e0


	//   ....[3]....
        /*008c*/ 	.word	0x00007700


	//   ....[4]....
        /*0090*/ 	.word	0x0000d8a0


	//   ....[5]....
        /*0094*/ 	.word	0x0000d8d0


	//   ....[6]....
        /*0098*/ 	.word	0x0000d990


	//   ....[7]....
        /*009c*/ 	.word	0x0000d9a0


	//   ....[8]....
        /*00a0*/ 	.word	0x00013b10


	//   ....[9]....
        /*00a4*/ 	.word	0x00013b20


	//   ....[10]....
        /*00a8*/ 	.word	0x00013b60


	//   ....[11]....
        /*00ac*/ 	.word	0x00013b80


	//   ....[12]....
        /*00b0*/ 	.word	0x000156e0


	//   ....[13]....
        /*00b4*/ 	.word	0x000156f0


	//   ....[14]....
        /*00b8*/ 	.word	0x00015720


	//   ....[15]....
        /*00bc*/ 	.word	0x00015730


	//   ....[16]....
        /*00c0*/ 	.word	0x00016540


	//   ....[17]....
        /*00c4*/ 	.word	0x000165b0


	//   ....[18]....
        /*00c8*/ 	.word	0x00016610


	//   ....[19]....
        /*00cc*/ 	.word	0x00016680


	//----- nvinfo : EIATTR_VRC_CTA_INIT_COUNT
	.align		4
.L_2050:
        /*00d0*/ 	.byte	0x02, 0x4a
	.zero		1
	.zero		1


	//----- nvinfo : EIATTR_EXIT_INSTR_OFFSETS
	.align		4
        /*00d4*/ 	.byte	0x04, 0x1c
        /*00d6*/ 	.short	(.L_2052 - .L_2051)


	//   ....[0]....
.L_2051:
        /*00d8*/ 	.word	0x000001f0


	//----- nvinfo : EIATTR_CRS_STACK_SIZE
	.align		4
.L_2052:
        /*00dc*/ 	.byte	0x04, 0x1e
        /*00de*/ 	.short	(.L_2054 - .L_2053)
.L_2053:
        /*00e0*/ 	.word	0x00000000


	//----- nvinfo : EIATTR_CBANK_PARAM_SIZE
	.align		4
.L_2054:
        /*00e4*/ 	.byte	0x03, 0x19
        /*00e6*/ 	.short	0x01d0


	//----- nvinfo : EIATTR_PARAM_CBANK
	.align		4
        /*00e8*/ 	.byte	0x04, 0x0a
        /*00ea*/ 	.short	(.L_2056 - .L_2055)
	.align		4
.L_2055:
        /*00ec*/ 	.word	index@(.nv.constant0._ZN5flash24flash_fwd_splitkv_kernelI23Flash_fwd_kernel_traitsILi96ELi64ELi128ELi4ELb0ELb0EN7cutlass6half_tE19Flash_kernel_traitsILi96ELi64ELi128ELi4ES3_EELb0ELb1ELb1ELb0ELb0ELb1ELb1ELb0EEEvNS_16Flash_fwd_paramsE)
        /*00f0*/ 	.short	0x0380
        /*00f2*/ 	.short	0x01d0


	//----- nvinfo : EIATTR_SW_WAR
	.align		4
.L_2056:
        /*00f4*/ 	.byte	0x04, 0x36
        /*00f6*/ 	.short	(.L_2058 - .L_2057)
.L_2057:
        /*00f8*/ 	.word	0x00000008
.L_2058:


//--------------------- .nv.info._ZN5flash24flash_fwd_splitkv_kernelI23Flash_fwd_kernel_traitsILi96ELi64ELi128ELi4ELb0ELb0EN7cutlass6half_tE19Flash_kernel_traitsILi96ELi64ELi128ELi4ES3_EELb0ELb1ELb0ELb0ELb1ELb0ELb1ELb1EEEvNS_16Flash_fwd_paramsE --------------------------
	.section	.nv.info._ZN5flash24flash_fwd_splitkv_kernelI23Flash_fwd_kernel_traitsILi96ELi64ELi128ELi4ELb0ELb0EN7cutlass6half_tE19Flash_kernel_traitsILi96ELi64ELi128ELi4ES3_EELb0ELb1ELb0ELb0ELb1ELb0ELb1ELb1EEEvNS_16Flash_fwd_paramsE,"",@"SHT_CUDA_INFO"
	.sectionflags	@""
	.align	4


	//----- nvinfo : EIATTR_CUDA_API_VERSION
	.align		4
        /*0000*/ 	.byte	0x04, 0x37
        /*0002*/ 	.short	(.L_2060 - .L_2059)
.L_2059:
        /*0004*/ 	.word	0x00000082


	//----- nvinfo : EIATTR_KPARAM_INFO
	.align		4
.L_2060:
        /*0008*/ 	.byte	0x04, 0x17
        /*000a*/ 	.short	(.L_2062 - .L_2061)
.L_2061:
        /*000c*/ 	.word	0x00000000
        /*0010*/ 	.short	0x0000
        /*0012*/ 	.short	0x0000
        /*0014*/ 	.byte	0x00, 0xf0, 0x41, 0x07


	//----- nvinfo : EIATTR_SPARSE_MMA_MASK
	.align		4
.L_2062:
        /*0018*/ 	.byte	0x03, 0x50
        /*001a*/ 	.short	0x0000


	//----- nvinfo : EIATTR_MAXREG_COUNT
	.align		4
        /*001c*/ 	.byte	0x03, 0x1b
        /*001e*/ 	.short	0x00ff


	//----- nvinfo : EIATTR_NUM_BARRIERS
	.align		4
        /*0020*/ 	.byte	0x02, 0x4c
        /*0022*/ 	.byte	0x01
	.zero		1


	//----- nvinfo : EIATTR_MERCURY_ISA_VERSION
	.align		4
        /*0024*/ 	.byte	0x03, 0x5f
        /*0026*/ 	.short	0x0101


	//----- nvinfo : EIATTR_COOP_GROUP_MASK_REGIDS
	.align		4
        /*0028*/ 	.byte	0x04, 0x29
        /*002a*/ 	.short	(.L_2064 - .L_2063)


	//   ....[0]....
.L_2063:
        /*002c*/ 	.word	0xffffffff


	//   ....[1]....
        /*0030*/ 	.word	0xffffffff


	//   ....[2]....
        /*0034*/ 	.word	0xffffffff


	//   ....[3]....
        /*0038*/ 	.word	0xffffffff


	//   ....[4]....
        /*003c*/ 	.word	0xffffffff


	//   ....[5]....
        /*0040*/ 	.word	0xffffffff


	//   ....[6]....
        /*0044*/ 	.word	0xffffffff


	//   ....[7]....
        /*0048*/ 	.word	0xffffffff


	//   ....[8]....
        /*004c*/ 	.word	0xffffffff


	//   ....[9]....
        /*0050*/ 	.word	0xffffffff


	//   ....[10]....
        /*0054*/ 	.word	0xffffffff


	//   ....[11]....
        /*0058*/ 	.word	0xffffffff


	//   ....[12]....
        /*005c*/ 	.word	0xffffffff


	//   ....[13]....
        /*0060*/ 	.word	0xffffffff


	//   ....[14]....
        /*0064*/ 	.word	0xffffffff


	//   ....[15]....
        /*0068*/ 	.word	0xffffffff


	//   ....[16]....
        /*006c*/ 	.word	0x05000008


	//   ....[17]....
        /*0070*/ 	.word	0x05000008


	//   ....[18]....
        /*0074*/ 	.word	0x05000008


	//   ....[19]....
        /*0078*/ 	.word	0x05000008


	//----- nvinfo : EIATTR_COOP_GROUP_INSTR_OFFSETS
	.align		4
.L_2064:
        /*007c*/ 	.byte	0x04, 0x28
        /*007e*/ 	.short	(.L_2066 - .L_2065)


	//   ....[0]....
.L_2065:
        /*0080*/ 	.word	0x000101d0


	//   ....[1]....
        /*0084*/ 	.word	0x000101f0


	//   ....[2]....
        /*0088*/ 	.word	0x00010220


	//   ....[3]....
        /*008c*/ 	.word	0x00010240


	//   ....[4]....
        /*0090*/ 	.word	0x00014520


	//   ....[5]....
        /*0094*/ 	.word	0x00014540


	//   ....[6]....
        /*0098*/ 	.word	0x00014560


	//   ....[7]....
        /*009c*/ 	.word	0x00014580


	//   ....[8]....
        /*00a0*/ 	.word	0x00018d30


	//   ....[9]....
        /*00a4*/ 	.word	0x00018d60


	//   ....[10]....
        /*00a8*/ 	.word	0x00018d90


	//   ....[11]....
        /*00ac*/ 	.word	0x00018da0


	//   ....[12]....
        /*00b0*/ 	.word	0x0001a910


	//   ....[13]....
        /*00b4*/ 	.word	0x0001a920


	//   ....[14]....
        /*00b8*/ 	.word	0x0001a950


	//   ....[15]....
        /*00bc*/ 	.word	0x0001a960


	//   ....[16]....
        /*00c0*/ 	.word	0x0001b520


	//   ....[17]....
        /*00c4*/ 	.word	0x0001b590


	//   ....[18]....
        /*00c8*/ 	.word	0x0001b5f0


	//   ....[19]....
        /*00cc*/ 	.word	0x0001b660


	//----- nvinfo : EIATTR_VRC_CTA_INIT_COUNT
	.align		4
.L_2066:
        /*00d0*/ 	.byte	0x02, 0x4a
	.zero		1
	.zero		1


	//----- nvinfo : EIATTR_EXIT_INSTR_OFFSETS
	.align		4
        /*00d4*/ 	.byte	0x04, 0x1c
        /*00d6*/ 	.short	(.L_2068 - .L_2067)


	//   ....[0]....
.L_2067:
        /*00d8*/ 	.word	0x000001f0


	//----- nvinfo : EIATTR_CRS_STACK_SIZE
	.align		4
.L_2068:
        /*00dc*/ 	.byte	0x04, 0x1e
        /*00de*/ 	.short	(.L_2070 - .L_2069)
.L_2069:
        /*00e0*/ 	.word	0x00000000


	//----- nvinfo : EIATTR_CBANK_PARAM_SIZE
	.align		4
.L_2070:
        /*00e4*/ 	.byte	0x03, 0x19
        /*00e6*/ 	.short	0x01d0


	//----- nvinfo : EIATTR_PARAM_CBANK
	.align		4
        /*00e8*/ 	.byte	0x04, 0x0a
        /*00ea*/ 	.short	(.L_2072 - .L_2071)
	.align		4
.L_2071:
        /*00ec*/ 	.word	index@(.nv.constant0._ZN5flash24flash_fwd_splitkv_kernelI23Flash_fwd_kernel_traitsILi96ELi64ELi128ELi4ELb0ELb0EN7cutlass6half_tE19Flash_kernel_traitsILi96ELi64ELi128ELi4ES3_EELb0ELb1ELb0ELb0ELb1ELb0ELb1ELb1EEEvNS_16Flash_fwd_paramsE)
        /*00f0*/ 	.short	0x0380
        /*00f2*/ 	.short	0x01d0


	//----- nvinfo : EIATTR_SW_WAR
	.align		4
.L_2072:
        /*00f4*/ 	.byte	0x04, 0x36
        /*00f6*/ 	.short	(.L_2074 - .L_2073)
.L_2073:
        /*00f8*/ 	.word	0x00000008
.L_2074:


//--------------------- .nv.info._ZN5flash24flash_fwd_splitkv_kernelI23Flash_fwd_kernel_traitsILi96ELi64ELi128ELi4ELb0ELb0EN7cutlass6half_tE19Flash_kernel_traitsILi96ELi64ELi128ELi4ES3_EELb0ELb1ELb0ELb0ELb1ELb1ELb1ELb1EEEvNS_16Flash_fwd_paramsE --------------------------
	.section	.nv.info._ZN5flash24flash_fwd_splitkv_kernelI23Flash_fwd_kernel_traitsILi96ELi64ELi128ELi4ELb0ELb0EN7cutlass6half_tE19Flash_kernel_traitsILi96ELi64ELi128ELi4ES3_EELb0ELb1ELb0ELb0ELb1ELb1ELb1ELb1EEEvNS_16Flash_fwd_paramsE,"",@"SHT_CUDA_INFO"
	.sectionflags	@""
	.align	4


	//----- nvinfo : EIATTR_CUDA_API_VERSION
	.align		4
        /*0000*/ 	.byte	0x04, 0x37
        /*0002*/ 	.short	(.L_2076 - .L_2075)
.L_2075:
        /*0004*/ 	.word	0x00000082


	//----- nvinfo : EIATTR_KPARAM_INFO
	.align		4
.L_2076:
        /*0008*/ 	.byte	0x04, 0x17
        /*000a*/ 	.short	(.L_2078 - .L_2077)
.L_2077:
        /*000c*/ 	.word	0x00000000
        /*0010*/ 	.short	0x0000
        /*0012*/ 	.short	0x0000
        /*0014*/ 	.byte	0x00, 0xf0, 0x41, 0x07


	//----- nvinfo : EIATTR_SPARSE_MMA_MASK
	.align		4
.L_2078:
        /*0018*/ 	.byte	0x03, 0x50
        /*001a*/ 	.short	0x0000


	//----- nvinfo : EIATTR_MAXREG_COUNT
	.align		4
        /*001c*/ 	.byte	0x03, 0x1b
        /*001e*/ 	.short	0x00ff


	//----- nvinfo : EIATTR_NUM_BARRIERS
	.align		4
        /*0020*/ 	.byte	0x02, 0x4c
        /*0022*/ 	.byte	0x01
	.zero		1


	//----- nvinfo : EIATTR_MERCURY_ISA_VERSION
	.align		4
        /*0024*/ 	.byte	0x03, 0x5f
        /*0026*/ 	.short	0x0101


	//----- nvinfo : EIATTR_COOP_GROUP_MASK_REGIDS
	.align		4
        /*0028*/ 	.byte	0x04, 0x29
        /*002a*/ 	.short	(.L_2080 - .L_2079)


	//   ....[0]....
.L_2079:
        /*002c*/ 	.word	0xffffffff


	//   ....[1]....
        /*0030*/ 	.word	0xffffffff


	//   ....[2]....
        /*0034*/ 	.word	0xffffffff


	//   ....[3]....
        /*0038*/ 	.word	0xffffffff


	//   ....[4]....
        /*003c*/ 	.word	0xffffffff


	//   ....[5]....
        /*0040*/ 	.word	0xffffffff


	//   ....[6]....
        /*0044*/ 	.word	0xffffffff


	//   ....[7]....
        /*0048*/ 	.word	0xffffffff


	//   ....[8]....
        /*004c*/ 	.word	0xffffffff


	//   ....[9]....
        /*0050*/ 	.word	0xffffffff


	//   ....[10]....
        /*0054*/ 	.word	0xffffffff


	//   ....[11]....
        /*0058*/ 	.word	0xffffffff


	//   ....[12]....
        /*005c*/ 	.word	0xffffffff


	//   ....[13]....
        /*0060*/ 	.word	0xffffffff


	//   ....[14]....
        /*0064*/ 	.word	0xffffffff


	//   ....[15]....
        /*0068*/ 	.word	0xffffffff


	//   ....[16]....
        /*006c*/ 	.word	0x05000008


	//   ....[17]....
        /*0070*/ 	.word	0x05000008


	//   ....[18]....
        /*0074*/ 	.word	0x05000008


	//   ....[19]....
        /*0078*/ 	.word	0x05000008


	//----- nvinfo : EIATTR_COOP_GROUP_INSTR_OFFSETS
	.align		4
.L_2080:
        /*007c*/ 	.byte	0x04, 0x28
        /*007e*/ 	.short	(.L_2082 - .L_2081)


	//   ....[0]....
.L_2081:
        /*0080*/ 	.word	0x000109d0


	//   ....[1]....
        /*0084*/ 	.word	0x000109f0


	//   ....[2]....
        /*0088*/ 	.word	0x00010a20


	//   ....[3]....
        /*008c*/ 	.word	0x00010a40


	//   ....[4]....
        /*0090*/ 	.word	0x00015530


	//   ....[5]....
        /*0094*/ 	.word	0x00015540


	//   ....[6]....
        /*0098*/ 	.word	0x00015570


	//   ....[7]....
        /*009c*/ 	.word	0x00015580


	//   ....[8]....
        /*00a0*/ 	.word	0x0001a530


	//   ....[9]....
        /*00a4*/ 	.word	0x0001a570


	//   ....[10]....
        /*00a8*/ 	.word	0x0001a590


	//   ....[11]....
        /*00ac*/ 	.word	0x0001a5b0


	//   ....[12]....
        /*00b0*/ 	.word	0x0001c120


	//   ....[13]....
        /*00b4*/ 	.word	0x0001c130


	//   ....[14]....
        /*00b8*/ 	.word	0x0001c160


	//   ....[15]....
        /*00bc*/ 	.word	0x0001c170


	//   ....[16]....
        /*00c0*/ 	.word	0x0001cd30


	//   ....[17]....
        /*00c4*/ 	.word	0x0001cda0


	//   ....[18]....
        /*00c8*/ 	.word	0x0001ce00


	//   ....[19]....
        /*00cc*/ 	.word	0x0001ce70


	//----- nvinfo : EIATTR_VRC_CTA_INIT_COUNT
	.align		4
.L_2082:
        /*00d0*/ 	.byte	0x02, 0x4a
	.zero		1
	.zero		1


	//----- nvinfo : EIATTR_EXIT_INSTR_OFFSETS
	.align		4
        /*00d4*/ 	.byte	0x04, 0x1c
        /*00d6*/ 	.short	(.L_2084 - .L_2083)


	//   ....[0]....
.L_2083:
        /*00d8*/ 	.word	0x000001f0


	//----- nvinfo : EIATTR_CRS_STACK_SIZE
	.align		4
.L_2084:
        /*00dc*/ 	.byte	0x04, 0x1e
        /*00de*/ 	.short	(.L_2086 - .L_2085)
.L_2085:
        /*00e0*/ 	.word	0x00000000


	//----- nvinfo : EIATTR_CBANK_PARAM_SIZE
	.align		4
.L_2086:
        /*00e4*/ 	.byte	0x03, 0x19
        /*00e6*/ 	.short	0x01d0


	//----- nvinfo : EIATTR_PARAM_CBANK
	.align		4
        /*00e8*/ 	.byte	0x04, 0x0a
        /*00ea*/ 	.short	(.L_2088 - .L_2087)
	.align		4
.L_2087:
        /*00ec*/ 	.word	index@(.nv.constant0._ZN5flash24flash_fwd_splitkv_kernelI23Flash_fwd_kernel_traitsILi96ELi64ELi128ELi4ELb0ELb0EN7cutlass6half_tE19Flash_kernel_traitsILi96ELi64ELi128ELi4ES3_EELb0ELb1ELb0ELb0ELb1ELb1ELb1ELb1EEEvNS_16Flash_fwd_paramsE)
        /*00f0*/ 	.short	0x0380
        /*00f2*/ 	.short	0x01d0


	//----- nvinfo : EIATTR_SW_WAR
	.align		4
.L_2088:
        /*00f4*/ 	.byte	0x04, 0x36
        /*00f6*/ 	.short	(.L_2090 - .L_2089)
.L_2089:
        /*00f8*/ 	.word	0x00000008
.L_2090:


//--------------------- .nv.info._ZN5flash24flash_fwd_splitkv_kernelI23Flash_fwd_kernel_traitsILi96ELi64ELi128ELi4ELb0ELb0EN7cutlass6half_tE19Flash_kernel_traitsILi96ELi64ELi128ELi4ES3_EELb0ELb1ELb1ELb0ELb0ELb0ELb1ELb1EEEvNS_16Flash_fwd_paramsE --------------------------
	.section	.nv.info._ZN5flash24flash_fwd_splitkv_kernelI23Flash_fwd_kernel_traitsILi96ELi64ELi128ELi4ELb0ELb0EN7cutlass6half_tE19Flash_kernel_traitsILi96ELi64ELi128ELi4ES3_EELb0ELb1ELb1ELb0ELb0ELb0ELb1ELb1EEEvNS_16Flash_fwd_paramsE,"",@"SHT_CUDA_INFO"
	.sectionflags	@""
	.align	4


	//----- nvinfo : EIATTR_CUDA_API_VERSION
	.align		4
        /*0000*/ 	.byte	0x04, 0x37
        /*0002*/ 	.short	(.L_2092 - .L_2091)
.L_2091:
        /*0004*/ 	.word	0x00000082


	//----- nvinfo : EIATTR_KPARAM_INFO
	.align		4
.L_2092:
        /*0008*/ 	.byte	0x04, 0x17
        /*000a*/ 	.short	(.L_2094 - .L_2093)
.L_2093:
        /*000c*/ 	.word	0x00000000
        /*0010*/ 	.short	0x0000
        /*0012*/ 	.short	0x0000
        /*0014*/ 	.byte	0x00, 0xf0, 0x41, 0x07


	//----- nvinfo : EIATTR_SPARSE_MMA_MASK
	.align		4
.L_2094:
        /*0018*/ 	.byte	0x03, 0x50
        /*001a*/ 	.short	0x0000


	//----- nvinfo : EIATTR_MAXREG_COUNT
	.align		4
        /*001c*/ 	.byte	0x03, 0x1b
        /*001e*/ 	.short	0x00ff


	//----- nvinfo : EIATTR_NUM_BARRIERS
	.align		4
        /*0020*/ 	.byte	0x02, 0x4c
        /*0022*/ 	.byte	0x01
	.zero		1


	//----- nvinfo : EIATTR_MERCURY_ISA_VERSION
	.align		4
        /*0024*/ 	.byte	0x03, 0x5f
        /*0026*/ 	.short	0x0101


	//----- nvinfo : EIATTR_COOP_GROUP_MASK_REGIDS
	.align		4
        /*0028*/ 	.byte	0x04, 0x29
        /*002a*/ 	.short	(.L_2096 - .L_2095)


	//   ....[0]....
.L_2095:
        /*002c*/ 	.word	0xffffffff


	//   ....[1]....
        /*0030*/ 	.word	0xffffffff


	//   ....[2]....
        /*0034*/ 	.word	0xffffffff


	//   ....[3]....
        /*0038*/ 	.word	0xffffffff


	//   ....[4]....
        /*003c*/ 	.word	0xffffffff


	//   ....[5]....
        /*0040*/ 	.word	0xffffffff


	//   ....[6]....
        /*0044*/ 	.word	0xffffffff


	//   ....[7]....
        /*0048*/ 	.word	0xffffffff


	//   ....[8]....
        /*004c*/ 	.word	0xffffffff


	//   ....[9]....
        /*0050*/ 	.word	0xffffffff


	//   ....[10]....
        /*0054*/ 	.word	0xffffffff


	//   ....[11]....
        /*0058*/ 	.word	0xffffffff


	//   ....[12]....
        /*005c*/ 	.word	0xffffffff


	//   ....[13]....
        /*0060*/ 	.word	0xffffffff


	//   ....[14]....
        /*0064*/ 	.word	0xffffffff


	//   ....[15]....
        /*0068*/ 	.word	0xffffffff


	//   ....[16]....
        /*006c*/ 	.word	0x05000006


	//   ....[17]....
        /*0070*/ 	.word	0x05000006


	//   ....[18]....
        /*0074*/ 	.word	0x05000006


	//   ....[19]....
        /*0078*/ 	.word	0x05000006


	//----- nvinfo : EIATTR_COOP_GROUP_INSTR_OFFSETS
	.align		4
.L_2096:
        /*007c*/ 	.byte	0x04, 0x28
        /*007e*/ 	.short	(.L_2098 - .L_2097)


	//   ....[0]....
.L_2097:
        /*0080*/ 	.word	0x000130e0


	//   ....[1]....
        /*0084*/ 	.word	0x00013120


	//   ....[2]....
        /*0088*/ 	.word	0x00013150


	//   ....[3]....
        /*008c*/ 	.word	0x00013170


	//   ....[4]....
        /*0090*/ 	.word	0x00018b50


	//   ....[5]....
        /*0094*/ 	.word	0x00018b70


	//   ....[6]....
        /*0098*/ 	.word	0x00018ba0


	//   ....[7]....
        /*009c*/ 	.word	0x00018bb0


	//   ....[8]....
        /*00a0*/ 	.word	0x0001ef80


	//   ....[9]....
        /*00a4*/ 	.word	0x0001ef90


	//   ....[10]....
        /*00a8*/ 	.word	0x0001efc0


	//   ....[11]....
        /*00ac*/ 	.word	0x0001efd0


	//   ....[12]....
        /*00b0*/ 	.word	0x00020b60


	//   ....[13]....
        /*00b4*/ 	.word	0x00020b70


	//   ....[14]....
        /*00b8*/ 	.word	0x00020ba0


	//   ....[15]....
        /*00bc*/ 	.word	0x00020bb0


	//   ....[16]....
        /*00c0*/ 	.word	0x00021a10


	//   ....[17]....
        /*00c4*/ 	.word	0x00021a80


	//   ....[18]....
        /*00c8*/ 	.word	0x00021ae0


	//   ....[19]....
        /*00cc*/ 	.word	0x00021b50


	//----- nvinfo : EIATTR_VRC_CTA_INIT_COUNT
	.align		4
.L_2098:
        /*00d0*/ 	.byte	0x02, 0x4a
	.zero		1
	.zero		1


	//----- nvinfo : EIATTR_EXIT_INSTR_OFFSETS
	.align		4
        /*00d4*/ 	.byte	0x04, 0x1c
        /*00d6*/ 	.short	(.L_2100 - .L_2099)


	//   ....[0]....
.L_2099:
        /*00d8*/ 	.word	0x000001f0


	//----- nvinfo : EIATTR_CRS_STACK_SIZE
	.align		4
.L_2100:
        /*00dc*/ 	.byte	0x04, 0x1e
        /*00de*/ 	.short	(.L_2102 - .L_2101)
.L_2101:
        /*00e0*/ 	.word	0x00000000


	//----- nvinfo : EIATTR_CBANK_PARAM_SIZE
	.align		4
.L_2102:
        /*00e4*/ 	.byte	0x03, 0x19
        /*00e6*/ 	.short	0x01d0


	//----- nvinfo : EIATTR_PARAM_CBANK
	.align		4
        /*00e8*/ 	.byte	0x04, 0x0a
        /*00ea*/ 	.short	(.L_2104 - .L_2103)
	.align		4
.L_2103:
        /*00ec*/ 	.word	index@(.nv.constant0._ZN5flash24flash_fwd_splitkv_kernelI23Flash_fwd_kernel_traitsILi96ELi64ELi128ELi4ELb0ELb0EN7cutlass6half_tE19Flash_kernel_traitsILi96ELi64ELi128ELi4ES3_EELb0ELb1ELb1ELb0ELb0ELb0ELb1ELb1EEEvNS_16Flash_fwd_paramsE)
        /*00f0*/ 	.short	0x0380
        /*00f2*/ 	.short	0x01d0


	//----- nvinfo : EIATTR_SW_WAR
	.align		4
.L_2104:
        /*00f4*/ 	.byte	0x04, 0x36
        /*00f6*/ 	.short	(.L_2106 - .L_2105)
.L_2105:
        /*00f8*/ 	.word	0x00000008
.L_2106:


//--------------------- .nv.info._ZN5flash24flash_fwd_splitkv_kernelI23Flash_fwd_kernel_traitsILi96ELi64ELi128ELi4ELb0ELb0EN7cutlass6half_tE19Flash_kernel_traitsILi96ELi64ELi128ELi4ES3_EELb0ELb1ELb1ELb0ELb0ELb1ELb1ELb1EEEvNS_16Flash_fwd_paramsE --------------------------
	.section	.nv.info._ZN5flash24flash_fwd_splitkv_kernelI23Flash_fwd_kernel_traitsILi96ELi64ELi128ELi4ELb0ELb0EN7cutlass6half_tE19Flash_kernel_traitsILi96ELi64ELi128ELi4ES3_EELb0ELb1ELb1ELb0ELb0ELb1ELb1ELb1EEEvNS_16Flash_fwd_paramsE,"",@"SHT_CUDA_INFO"
	.sectionflags	@""
	.align	4


	//----- nvinfo : EIATTR_CUDA_API_VERSION
	.align		4
        /*0000*/ 	.byte	0x04, 0x37
        /*0002*/ 	.short	(.L_2108 - .L_2107)
.L_2107:
        /*0004*/ 	.word	0x00000082


	//----- nvinfo : EIATTR_KPARAM_INFO
	.align		4
.L_2108:
        /*0008*/ 	.byte	0x04, 0x17
        /*000a*/ 	.short	(.L_2110 - .L_2109)
.L_2109:
        /*000c*/ 	.word	0x00000000
        /*0010*/ 	.short	0x0000
        /*0012*/ 	.short	0x0000
        /*0014*/ 	.byte	0x00, 0xf0, 0x41, 0x07


	//----- nvinfo : EIATTR_SPARSE_MMA_MASK
	.align		4
.L_2110:
        /*0018*/ 	.byte	0x03, 0x50
        /*001a*/ 	.short	0x0000


	//----- nvinfo : EIATTR_MAXREG_COUNT
	.align		4
        /*001c*/ 	.byte	0x03, 0x1b
        /*001e*/ 	.short	0x00ff


	//----- nvinfo : EIATTR_NUM_BARRIERS
	.align		4
        /*0020*/ 	.byte	0x02, 0x4c
        /*0022*/ 	.byte	0x01
	.zero		1


	//----- nvinfo : EIATTR_MERCURY_ISA_VERSION
	.align		4
        /*0024*/ 	.byte	0x03, 0x5f
        /*0026*/ 	.short	0x0101


	//----- nvinfo : EIATTR_COOP_GROUP_MASK_REGIDS
	.align		4
        /*0028*/ 	.byte	0x04, 0x29
        /*002a*/ 	.short	(.L_2112 - .L_2111)


	//   ....[0]....
.L_2111:
        /*002c*/ 	.word	0xffffffff


	//   ....[1]....
        /*0030*/ 	.word	0xffffffff


	//   ....[2]....
        /*0034*/ 	.word	0xffffffff


	//   ....[3]....
        /*0038*/ 	.word	0xffffffff


	//   ....[4]....
        /*003c*/ 	.word	0xffffffff


	//   ....[5]....
        /*0040*/ 	.word	0xffffffff


	//   ....[6]....
        /*0044*/ 	.word	0xffffffff


	//   ....[7]....
        /*0048*/ 	.word	0xffffffff


	//   ....[8]....
        /*004c*/ 	.word	0xffffffff


	//   ....[9]....
        /*0050*/ 	.word	0xffffffff


	//   ....[10]....
        /*0054*/ 	.word	0xffffffff


	//   ....[11]....
        /*0058*/ 	.word	0xffffffff


	//   ....[12]....
        /*005c*/ 	.word	0xffffffff


	//   ....[13]....
        /*0060*/ 	.word	0xffffffff


	//   ....[14]....
        /*0064*/ 	.word	0xffffffff


	//   ....[15]....
        /*0068*/ 	.word	0xffffffff


	//   ....[16]....
        /*006c*/ 	.word	0x05000006


	//   ....[17]....
        /*0070*/ 	.word	0x05000006


	//   ....[18]....
        /*0074*/ 	.word	0x05000006


	//   ....[19]....
        /*0078*/ 	.word	0x05000006


	//----- nvinfo : EIATTR_COOP_GROUP_INSTR_OFFSETS
	.align		4
.L_2112:
        /*007c*/ 	.byte	0x04, 0x28
        /*007e*/ 	.short	(.L_2114 - .L_2113)


	//   ....[0]....
.L_2113:
        /*0080*/ 	.word	0x000138c0


	//   ....[1]....
        /*0084*/ 	.word	0x00013900


	//   ....[2]....
        /*0088*/ 	.word	0x00013930


	//   ....[3]....
        /*008c*/ 	.word	0x00013950


	//   ....[4]....
        /*0090*/ 	.word	0x00019b40


	//   ....[5]....
        /*0094*/ 	.word	0x00019b60


	//   ....[6]....
        /*0098*/ 	.word	0x00019b90


	//   ....[7]....
        /*009c*/ 	.word	0x00019ba0


	//   ....[8]....
        /*00a0*/ 	.word	0x00020730


	//   ....[9]....
        /*00a4*/ 	.word	0x00020740


	//   ....[10]....
        /*00a8*/ 	.word	0x00020790


	//   ....[11]....
        /*00ac*/ 	.word	0x000207a0


	//   ....[12]....
        /*00b0*/ 	.word	0x00022330


	//   ....[13]....
        /*00b4*/ 	.word	0x00022340


	//   ....[14]....
        /*00b8*/ 	.word	0x00022370


	//   ....[15]....
        /*00bc*/ 	.word	0x00022380


	//   ....[16]....
        /*00c0*/ 	.word	0x000231e0


	//   ....[17]....
        /*00c4*/ 	.word	0x00023250


	//   ....[18]....
        /*00c8*/ 	.word	0x000232b0


	//   ....[19]....
        /*00cc*/ 	.word	0x00023320


	//----- nvinfo : EIATTR_VRC_CTA_INIT_COUNT
	.align		4
.L_2114:
        /*00d0*/ 	.byte	0x02, 0x4a
	.zero		1
	.zero		1


	//----- nvinfo : EIATTR_EXIT_INSTR_OFFSETS
	.align		4
        /*00d4*/ 	.byte	0x04, 0x1c
        /*00d6*/ 	.short	(.L_2116 - .L_2115)


	//   ....[0]....
.L_2115:
        /*00d8*/ 	.word	0x000001f0


	//----- nvinfo : EIATTR_CRS_STACK_SIZE
	.align		4
.L_2116:
        /*00dc*/ 	.byte	0x04, 0x1e
        /*00de*/ 	.short	(.L_2118 - .L_2117)
.L_2117:
        /*00e0*/ 	.word	0x00000000


	//----- nvinfo : EIATTR_CBANK_PARAM_SIZE
	.align		4
.L_2118:
        /*00e4*/ 	.byte	0x03, 0x19
        /*00e6*/ 	.short	0x01d0


	//----- nvinfo : EIATTR_PARAM_CBANK
	.align		4
        /*00e8*/ 	.byte	0x04, 0x0a
        /*00ea*/ 	.short	(.L_2120 - .L_2119)
	.align		4
.L_2119:
        /*00ec*/ 	.word	index@(.nv.constant0._ZN5flash24flash_fwd_splitkv_kernelI23Flash_fwd_kernel_traitsILi96ELi64ELi128ELi4ELb0ELb0EN7cutlass6half_tE19Flash_kernel_traitsILi96ELi64ELi128ELi4ES3_EELb0ELb1ELb1ELb0ELb0ELb1ELb1ELb1EEEvNS_16Flash_fwd_paramsE)
        /*00f0*/ 	.short	0x0380
        /*00f2*/ 	.short	0x01d0


	//----- nvinfo : EIATTR_SW_WAR
	.align		4
.L_2120:
        /*00f4*/ 	.byte	0x04, 0x36
        /*00f6*/ 	.short	(.L_2122 - .L_2121)
.L_2121:
        /*00f8*/ 	.word	0x00000008
.L_2122:


//--------------------- .nv.info._ZN5flash32flash_fwd_splitkv_combine_kernelI23Flash_fwd_kernel_traitsILi96ELi64ELi64ELi4ELb0ELb0EN7cutlass6half_tE19Flash_kernel_traitsILi96ELi64ELi64ELi4ES3_EELi16ELi7ELb0EEEvNS_16Flash_fwd_paramsE --------------------------
	.section	.nv.info._ZN5flash32flash_fwd_splitkv_combine_kernelI23Flash_fwd_kernel_traitsILi96ELi64ELi64ELi4ELb0ELb0EN7cutlass6half_tE19Flash_kernel_traitsILi96ELi64ELi64ELi4ES3_EELi16ELi7ELb0EEEvNS_16Flash_fwd_paramsE,"",@"SHT_CUDA_INFO"
	.sectionflags	@""
	.align	4


	//----- nvinfo : EIATTR_CUDA_API_VERSION
	.align		4
        /*0000*/ 	.byte	0x04, 0x37
        /*0002*/ 	.short	(.L_2124 - .L_2123)
.L_2123:
        /*0004*/ 	.word	0x00000082


	//----- nvinfo : EIATTR_KPARAM_INFO
	.align		4
.L_2124:
        /*0008*/ 	.byte	0x04, 0x17
        /*000a*/ 	.short	(.L_2126 - .L_2125)
.L_2125:
        /*000c*/ 	.word	0x00000000
        /*0010*/ 	.short	0x0000
        /*0012*/ 	.short	0x0000
        /*0014*/ 	.byte	0x00, 0xf0, 0x41, 0x07


	//----- nvinfo : EIATTR_SPARSE_MMA_MASK
	.align		4
.L_2126:
        /*0018*/ 	.byte	0x03, 0x50
        /*001a*/ 	.short	0x0000


	//----- nvinfo : EIATTR_MAXREG_COUNT
	.align		4
        /*001c*/ 	.byte	0x03, 0x1b
        /*001e*/ 	.short	0x00ff


	//----- nvinfo : EIATTR_NUM_BARRIERS
	.align		4
        /*0020*/ 	.byte	0x02, 0x4c
        /*0022*/ 	.byte	0x01
	.zero		1


	//----- nvinfo : EIATTR_MERCURY_ISA_VERSION
	.align		4
        /*0024*/ 	.byte	0x03, 0x5f
        /*0026*/ 	.short	0x0101


	//----- nvinfo : EIATTR_COOP_GROUP_MASK_REGIDS
	.align		4
        /*0028*/ 	.byte	0x04, 0x29
        /*002a*/ 	.short	(.L_2128 - .L_2127)


	//   ....[0]....
.L_2127:
        /*002c*/ 	.word	0xffffffff


	//   ....[1]....
        /*0030*/ 	.word	0xffffffff


	//   ....[2]....
        /*0034*/ 	.word	0xffffffff


	//   ....[3]....
        /*0038*/ 	.word	0xffffffff


	//   ....[4]....
        /*003c*/ 	.word	0xffffffff


	//   ....[5]....
        /*0040*/ 	.word	0xffffffff


	//----- nvinfo : EIATTR_COOP_GROUP_INSTR_OFFSETS
	.align		4
.L_2128:
        /*0044*/ 	.byte	0x04, 0x28
        /*0046*/ 	.short	(.L_2130 - .L_2129)


	//   ....[0]....
.L_2129:
        /*0048*/ 	.word	0x000025d0


	//   ....[1]....
        /*004c*/ 	.word	0x00002610


	//   ....[2]....
        /*0050*/ 	.word	0x00002650


	//   ....[3]....
        /*0054*/ 	.word	0x00002c80


	//   ....[4]....
        /*0058*/ 	.word	0x00002d00


	//   ....[5]....
        /*005c*/ 	.word	0x00002df0


	//----- nvinfo : EIATTR_VRC_CTA_INIT_COUNT
	.align		4
.L_2130:
        /*0060*/ 	.byte	0x02, 0x4a
	.zero		1
	.zero		1


	//----- nvinfo : EIATTR_EXIT_INSTR_OFFSETS
	.align		4
        /*0064*/ 	.byte	0x04, 0x1c
        /*0066*/ 	.short	(.L_2132 - .L_2131)


	//   ....[0]....
.L_2131:
        /*0068*/ 	.word	0x00005480


	//   ....[1]....
        /*006c*/ 	.word	0x00005a30


	//   ....[2]....
        /*0070*/ 	.word	0x00005a50


	//----- nvinfo : EIATTR_CRS_STACK_SIZE
	.align		4
.L_2132:
        /*0074*/ 	.byte	0x04, 0x1e
        /*0076*/ 	.short	(.L_2134 - .L_2133)
.L_2133:
        /*0078*/ 	.word	0x00000000


	//----- nvinfo : EIATTR_CBANK_PARAM_SIZE
	.align		4
.L_2134:
        /*007c*/ 	.byte	0x03, 0x19
        /*007e*/ 	.short	0x01d0


	//----- nvinfo : EIATTR_PARAM_CBANK
	.align		4
        /*0080*/ 	.byte	0x04, 0x0a
        /*0082*/ 	.short	(.L_2136 - .L_2135)
	.align		4
.L_2135:
        /*0084*/ 	.word	index@(.nv.constant0._ZN5flash32flash_fwd_splitkv_combine_kernelI23Flash_fwd_kernel_traitsILi96ELi64ELi64ELi4ELb0ELb0EN7cutlass6half_tE19Flash_kernel_traitsILi96ELi64ELi64ELi4ES3_EELi16ELi7ELb0EEEvNS_16Flash_fwd_paramsE)
        /*0088*/ 	.short	0x0380
        /*008a*/ 	.short	0x01d0


	//----- nvinfo : EIATTR_SW_WAR
	.align		4
.L_2136:
        /*008c*/ 	.byte	0x04, 0x36
        /*008e*/ 	.short	(.L_2138 - .L_2137)
.L_2137:
        /*0090*/ 	.word	0x00000008
.L_2138:


//--------------------- .nv.info._ZN5flash32flash_fwd_splitkv_combine_kernelI23Flash_fwd_kernel_traitsILi96ELi64ELi64ELi4ELb0ELb0EN7cutlass6half_tE19Flash_kernel_traitsILi96ELi64ELi64ELi4ES3_EELi16ELi6ELb0EEEvNS_16Flash_fwd_paramsE --------------------------
	.section	.nv.info._ZN5flash32flash_fwd_splitkv_combine_kernelI23Flash_fwd_kernel_traitsILi96ELi64ELi64ELi4ELb0ELb0EN7cutlass6half_tE19Flash_kernel_traitsILi96ELi64ELi64ELi4ES3_EELi16ELi6ELb0EEEvNS_16Flash_fwd_paramsE,"",@"SHT_CUDA_INFO"
	.sectionflags	@""
	.align	4


	//----- nvinfo : EIATTR_CUDA_API_VERSION
	.align		4
        /*0000*/ 	.byte	0x04, 0x37
        /*0002*/ 	.short	(.L_2140 - .L_2139)
.L_2139:
        /*0004*/ 	.word	0x00000082


	//----- nvinfo : EIATTR_KPARAM_INFO
	.align		4
.L_2140:
        /*0008*/ 	.byte	0x04, 0x17
        /*000a*/ 	.short	(.L_2142 - .L_2141)
.L_2141:
        /*000c*/ 	.word	0x00000000
        /*0010*/ 	.short	0x0000
        /*0012*/ 	.short	0x0000
        /*0014*/ 	.byte	0x00, 0xf0, 0x41, 0x07


	//----- nvinfo : EIATTR_SPARSE_MMA_MASK
	.align		4
.L_2142:
        /*0018*/ 	.byte	0x03, 0x50
        /*001a*/ 	.short	0x0000


	//----- nvinfo : EIATTR_MAXREG_COUNT
	.align		4
        /*001c*/ 	.byte	0x03, 0x1b
        /*001e*/ 	.short	0x00ff


	//----- nvinfo : EIATTR_NUM_BARRIERS
	.align		4
        /*0020*/ 	.byte	0x02, 0x4c
        /*0022*/ 	.byte	0x01
	.zero		1


	//----- nvinfo : EIATTR_MERCURY_ISA_VERSION
	.align		4
        /*0024*/ 	.byte	0x03, 0x5f
        /*0026*/ 	.short	0x0101


	//----- nvinfo : EIATTR_COOP_GROUP_MASK_REGIDS
	.align		4
        /*0028*/ 	.byte	0x04, 0x29
        /*002a*/ 	.short	(.L_2144 - .L_2143)


	//   ....[0]....
.L_2143:
        /*002c*/ 	.word	0xffffffff


	//   ....[1]....
        /*0030*/ 	.word	0xffffffff


	//   ....[2]....
        /*0034*/ 	.word	0xffffffff


	//   ....[3]....
        /*0038*/ 	.word	0xffffffff


	//   ....[4]....
        /*003c*/ 	.word	0xffffffff


	//   ....[5]....
        /*0040*/ 	.word	0xffffffff


	//----- nvinfo : EIATTR_COOP_GROUP_INSTR_OFFSETS
	.align		4
.L_2144:
        /*0044*/ 	.byte	0x04, 0x28
        /*0046*/ 	.short	(.L_2146 - .L_2145)


	//   ....[0]....
.L_2145:
        /*0048*/ 	.word	0x00001f20


	//   ....[1]....
        /*004c*/ 	.word	0x00001fc0


	//   ....[2]....
        /*0050*/ 	.word	0x00002010


	//   ....[3]....
        /*0054*/ 	.word	0x00002350


	//   ....[4]....
        /*0058*/ 	.word	0x000023b0


	//   ....[5]....
        /*005c*/ 	.word	0x000024f0


	//----- nvinfo : EIATTR_VRC_CTA_INIT_COUNT
	.align		4
.L_2146:
        /*0060*/ 	.byte	0x02, 0x4a
	.zero		1
	.zero		1


	//----- nvinfo : EIATTR_EXIT_INSTR_OFFSETS
	.align		4
        /*0064*/ 	.byte	0x04, 0x1c
        /*0066*/ 	.short	(.L_2148 - .L_2147)


	//   ....[0]....
.L_2147:
        /*0068*/ 	.word	0x00004740


	//   ....[1]....
        /*006c*/ 	.word	0x00004d10


	//   ....[2]....
        /*0070*/ 	.word	0x00004d30


	//----- nvinfo : EIATTR_CRS_STACK_SIZE
	.align		4
.L_2148:
        /*0074*/ 	.byte	0x04, 0x1e
        /*0076*/ 	.short	(.L_2150 - .L_2149)
.L_2149:
        /*0078*/ 	.word	0x00000000


	//----- nvinfo : EIATTR_CBANK_PARAM_SIZE
	.align		4
.L_2150:
        /*007c*/ 	.byte	0x03, 0x19
        /*007e*/ 	.short	0x01d0


	//----- nvinfo : EIATTR_PARAM_CBANK
	.align		4
        /*0080*/ 	.byte	0x04, 0x0a
        /*0082*/ 	.short	(.L_2152 - .L_2151)
	.align		4
.L_2151:
        /*0084*/ 	.word	index@(.nv.constant0._ZN5flash32flash_fwd_splitkv_combine_kernelI23Flash_fwd_kernel_traitsILi96ELi64ELi64ELi4ELb0ELb0EN7cutlass6half_tE19Flash_kernel_traitsILi96ELi64ELi64ELi4ES3_EELi16ELi6ELb0EEEvNS_16Flash_fwd_paramsE)
        /*0088*/ 	.short	0x0380
        /*008a*/ 	.short	0x01d0


	//----- nvinfo : EIATTR_SW_WAR
	.align		4
.L_2152:
        /*008c*/ 	.byte	0x04, 0x36
        /*008e*/ 	.short	(.L_2154 - .L_2153)
.L_2153:
        /*0090*/ 	.word	0x00000008
.L_2154:


//--------------------- .nv.info._ZN5flash32flash_fwd_splitkv_combine_kernelI23Flash_fwd_kernel_traitsILi96ELi64ELi64ELi4ELb0ELb0EN7cutlass6half_tE19Flash_kernel_traitsILi96ELi64ELi64ELi4ES3_EELi16ELi5ELb0EEEvNS_16Flash_fwd_paramsE --------------------------
	.section	.nv.info._ZN5flash32flash_fwd_splitkv_combine_kernelI23Flash_fwd_kernel_traitsILi96ELi64ELi64ELi4ELb0ELb0EN7cutlass6half_tE19Flash_kernel_traitsILi96ELi64ELi64ELi4ES3_EELi16ELi5ELb0EEEvNS_16Flash_fwd_paramsE,"",@"SHT_CUDA_INFO"
	.sectionflags	@""
	.align	4


	//----- nvinfo : EIATTR_CUDA_API_VERSION
	.align		4
        /*0000*/ 	.byte	0x04, 0x37
        /*0002*/ 	.short	(.L_2156 - .L_2155)
.L_2155:
        /*0004*/ 	.word	0x00000082


	//----- nvinfo : EIATTR_KPARAM_INFO
	.align		4
.L_2156:
        /*0008*/ 	.byte	0x04, 0x17
        /*000a*/ 	.short	(.L_2158 - .L_2157)
.L_2157:
        /*000c*/ 	.word	0x00000000
        /*0010*/ 	.short	0x0000
        /*0012*/ 	.short	0x0000
        /*0014*/ 	.byte	0x00, 0xf0, 0x41, 0x07


	//----- nvinfo : EIATTR_SPARSE_MMA_MASK
	.align		4
.L_2158:
        /*0018*/ 	.byte	0x03, 0x50
        /*001a*/ 	.short	0x0000


	//----- nvinfo : EIATTR_MAXREG_COUNT
	.align		4
        /*001c*/ 	.byte	0x03, 0x1b
        /*001e*/ 	.short	0x00ff


	//----- nvinfo : EIATTR_NUM_BARRIERS
	.align		4
        /*0020*/ 	.byte	0x02, 0x4c
        /*0022*/ 	.byte	0x01
	.zero		1


	//----- nvinfo : EIATTR_MERCURY_ISA_VERSION
	.align		4
        /*0024*/ 	.byte	0x03, 0x5f
        /*0026*/ 	.short	0x0101


	//----- nvinfo : EIATTR_COOP_GROUP_MASK_REGIDS
	.align		4
        /*0028*/ 	.byte	0x04, 0x29
        /*002a*/ 	.short	(.L_2160 - .L_2159)


	//   ....[0]....
.L_2159:
        /*002c*/ 	.word	0xffffffff


	//   ....[1]....
        /*0030*/ 	.word	0xffffffff


	//   ....[2]....
        /*0034*/ 	.word	0xffffffff


	//   ....[3]....
        /*0038*/ 	.word	0xffffffff


	//   ....[4]....
        /*003c*/ 	.word	0xffffffff


	//   ....[5]....
        /*0040*/ 	.word	0xffffffff


	//----- nvinfo : EIATTR_COOP_GROUP_INSTR_OFFSETS
	.align		4
.L_2160:
        /*0044*/ 	.byte	0x04, 0x28
        /*0046*/ 	.short	(.L_2162 - .L_2161)


	//   ....[0]....
.L_2161:
        /*0048*/ 	.word	0x00001b30


	//   ....[1]....
        /*004c*/ 	.word	0x00001bb0


	//   ....[2]....
        /*0050*/ 	.word	0x00001c40


	//   ....[3]....
        /*0054*/ 	.word	0x00001e50


	//   ....[4]....
        /*0058*/ 	.word	0x00001f20


	//   ....[5]....
        /*005c*/ 	.word	0x00001fe0


	//----- nvinfo : EIATTR_VRC_CTA_INIT_COUNT
	.align		4
.L_2162:
        /*0060*/ 	.byte	0x02, 0x4a
	.zero		1
	.zero		1


	//----- nvinfo : EIATTR_EXIT_INSTR_OFFSETS
	.align		4
        /*0064*/ 	.byte	0x04, 0x1c
        /*0066*/ 	.short	(.L_2164 - .L_2163)


	//   ....[0]....
.L_2163:
        /*0068*/ 	.word	0x00003fb0


	//   ....[1]....
        /*006c*/ 	.word	0x00004510


	//   ....[2]....
        /*0070*/ 	.word	0x00004530


	//----- nvinfo : EIATTR_CRS_STACK_SIZE
	.align		4
.L_2164:
        /*0074*/ 	.byte	0x04, 0x1e
        /*0076*/ 	.short	(.L_2166 - .L_2165)
.L_2165:
        /*0078*/ 	.word	0x00000000


	//----- nvinfo : EIATTR_CBANK_PARAM_SIZE
	.align		4
.L_2166:
        /*007c*/ 	.byte	0x03, 0x19
        /*007e*/ 	.short	0x01d0


	//----- nvinfo : EIATTR_PARAM_CBANK
	.align		4
        /*0080*/ 	.byte	0x04, 0x0a
        /*0082*/ 	.short	(.L_2168 - .L_2167)
	.align		4
.L_2167:
        /*0084*/ 	.word	index@(.nv.constant0._ZN5flash32flash_fwd_splitkv_combine_kernelI23Flash_fwd_kernel_traitsILi96ELi64ELi64ELi4ELb0ELb0EN7cutlass6half_tE19Flash_kernel_traitsILi96ELi64ELi64ELi4ES3_EELi16ELi5ELb0EEEvNS_16Flash_fwd_paramsE)
        /*0088*/ 	.short	0x0380
        /*008a*/ 	.short	0x01d0


	//----- nvinfo : EIATTR_SW_WAR
	.align		4
.L_2168:
        /*008c*/ 	.byte	0x04, 0x36
        /*008e*/ 	.short	(.L_2170 - .L_2169)
.L_2169:
        /*0090*/ 	.word	0x00000008
.L_2170:


//--------------------- .nv.info._ZN5flash32flash_fwd_splitkv_combine_kernelI23Flash_fwd_kernel_traitsILi96ELi64ELi64ELi4ELb0ELb0EN7cutlass6half_tE19Flash_kernel_traitsILi96ELi64ELi64ELi4ES3_EELi16ELi4ELb0EEEvNS_16Flash_fwd_paramsE --------------------------
	.section	.nv.info._ZN5flash32flash_fwd_splitkv_combine_kernelI23Flash_fwd_kernel_traitsILi96ELi64ELi64ELi4ELb0ELb0EN7cutlass6half_tE19Flash_kernel_traitsILi96ELi64ELi64ELi4ES3_EELi16ELi4ELb0EEEvNS_16Flash_fwd_paramsE,"",@"SHT_CUDA_INFO"
	.sectionflags	@""
	.align	4


	//----- nvinfo : EIATTR_CUDA_API_VERSION
	.align		4
        /*0000*/ 	.byte	0x04, 0x37
        /*0002*/ 	.short	(.L_2172 - .L_2171)
.L_2171:
        /*0004*/ 	.word	0x00000082


	//----- nvinfo : EIATTR_KPARAM_INFO
	.align		4
.L_2172:
        /*0008*/ 	.byte	0x04, 0x17
        /*000a*/ 	.short	(.L_2174 - .L_2173)
.L_2173:
        /*000c*/ 	.word	0x00000000
        /*0010*/ 	.short	0x0000
        /*0012*/ 	.short	0x0000
        /*0014*/ 	.byte	0x00, 0xf0, 0x41, 0x07


	//----- nvinfo : EIATTR_SPARSE_MMA_MASK
	.align		4
.L_2174:
        /*0018*/ 	.byte	0x03, 0x50
        /*001a*/ 	.short	0x0000


	//----- nvinfo : EIATTR_MAXREG_COUNT
	.align		4
        /*001c*/ 	.byte	0x03, 0x1b
        /*001e*/ 	.short	0x00ff


	//----- nvinfo : EIATTR_NUM_BARRIERS
	.align		4
        /*0020*/ 	.byte	0x02, 0x4c
        /*0022*/ 	.byte	0x01
	.zero		1


	//----- nvinfo : EIATTR_MERCURY_ISA_VERSION
	.align		4
        /*0024*/ 	.byte	0x03, 0x5f
        /*0026*/ 	.short	0x0101


	//----- nvinfo : EIATTR_COOP_GROUP_MASK_REGIDS
	.align		4
        /*0028*/ 	.byte	0x04, 0x29
        /*002a*/ 	.short	(.L_2176 - .L_2175)


	//   ....[0]....
.L_2175:
        /*002c*/ 	.word	0xffffffff


	//   ....[1]....
        /*0030*/ 	.word	0xffffffff


	//   ....[2]....
        /*0034*/ 	.word	0xffffffff


	//   ....[3]....
        /*0038*/ 	.word	0xffffffff


	//   ....[4]....
        /*003c*/ 	.word	0xffffffff


	//   ....[5]....
        /*0040*/ 	.word	0xffffffff


	//----- nvinfo : EIATTR_COOP_GROUP_INSTR_OFFSETS
	.align		4
.L_2176:
        /*0044*/ 	.byte	0x04, 0x28
        /*0046*/ 	.short	(.L_2178 - .L_2177)


	//   ....[0]....
.L_2177:
        /*0048*/ 	.word	0x00001910


	//   ....[1]....
        /*004c*/ 	.word	0x00001980


	//   ....[2]....
        /*0050*/ 	.word	0x000019e0


	//   ....[3]....
        /*0054*/ 	.word	0x00001b60


	//   ....[4]....
        /*0058*/ 	.word	0x00001bd0


	//   ....[5]....
        /*005c*/ 	.word	0x00001ce0


	//----- nvinfo : EIATTR_VRC_CTA_INIT_COUNT
	.align		4
.L_2178:
        /*0060*/ 	.byte	0x02, 0x4a
	.zero		1
	.zero		1


	//----- nvinfo : EIATTR_EXIT_INSTR_OFFSETS
	.align		4
        /*0064*/ 	.byte	0x04, 0x1c
        /*0066*/ 	.short	(.L_2180 - .L_2179)


	//   ....[0]....
.L_2179:
        /*0068*/ 	.word	0x00003c70


	//   ....[1]....
        /*006c*/ 	.word	0x000041d0


	//   ....[2]....
        /*0070*/ 	.word	0x000041f0


	//----- nvinfo : EIATTR_CRS_STACK_SIZE
	.align		4
.L_2180:
        /*0074*/ 	.byte	0x04, 0x1e
        /*0076*/ 	.short	(.L_2182 - .L_2181)
.L_2181:
        /*0078*/ 	.word	0x00000000


	//----- nvinfo : EIATTR_CBANK_PARAM_SIZE
	.align		4
.L_2182:
        /*007c*/ 	.byte	0x03, 0x19
        /*007e*/ 	.short	0x01d0


	//----- nvinfo : EIATTR_PARAM_CBANK
	.align		4
        /*0080*/ 	.byte	0x04, 0x0a
        /*0082*/ 	.short	(.L_2184 - .L_2183)
	.align		4
.L_2183:
        /*0084*/ 	.word	index@(.nv.constant0._ZN5flash32flash_fwd_splitkv_combine_kernelI23Flash_fwd_kernel_traitsILi96ELi64ELi64ELi4ELb0ELb0EN7cutlass6half_tE19Flash_kernel_traitsILi96ELi64ELi64ELi4ES3_EELi16ELi4ELb0EEEvNS_16Flash_fwd_paramsE)
        /*0088*/ 	.short	0x0380
        /*008a*/ 	.short	0x01d0


	//----- nvinfo : EIATTR_SW_WAR
	.align		4
.L_2184:
        /*008c*/ 	.byte	0x04, 0x36
        /*008e*/ 	.short	(.L_2186 - .L_2185)
.L_2185:
        /*0090*/ 	.word	0x00000008
.L_2186:


//--------------------- .nv.info._ZN5flash32flash_fwd_splitkv_combine_kernelI23Flash_fwd_kernel_traitsILi96ELi64ELi64ELi4ELb0ELb0EN7cutlass6half_tE19Flash_kernel_traitsILi96ELi64ELi64ELi4ES3_EELi16ELi3ELb0EEEvNS_16Flash_fwd_paramsE --------------------------
	.section	.nv.info._ZN5flash32flash_fwd_splitkv_combine_kernelI23Flash_fwd_kernel_traitsILi96ELi64ELi64ELi4ELb0ELb0EN7cutlass6half_tE19Flash_kernel_traitsILi96ELi64ELi64ELi4ES3_EELi16ELi3ELb0EEEvNS_16Flash_fwd_paramsE,"",@"SHT_CUDA_INFO"
	.sectionflags	@""
	.align	4


	//----- nvinfo : EIATTR_CUDA_API_VERSION
	.align		4
        /*0000*/ 	.byte	0x04, 0x37
        /*0002*/ 	.short	(.L_2188 - .L_2187)
.L_2187:
        /*0004*/ 	.word	0x00000082


	//----- nvinfo : EIATTR_KPARAM_INFO
	.align		4
.L_2188:
        /*0008*/ 	.byte	0x04, 0x17
        /*000a*/ 	.short	(.L_2190 - .L_2189)
.L_2189:
        /*000c*/ 	.word	0x00000000
        /*0010*/ 	.short	0x0000
        /*0012*/ 	.short	0x0000
        /*0014*/ 	.byte	0x00, 0xf0, 0x41, 0x07


	//----- nvinfo : EIATTR_SPARSE_MMA_MASK
	.align		4
.L_2190:
        /*0018*/ 	.byte	0x03, 0x50
        /*001a*/ 	.short	0x0000


	//----- nvinfo : EIATTR_MAXREG_COUNT
	.align		4
        /*001c*/ 	.byte	0x03, 0x1b
        /*001e*/ 	.short	0x00ff


	//----- nvinfo : EIATTR_NUM_BARRIERS
	.align		4
        /*0020*/ 	.byte	0x02, 0x4c
        /*0022*/ 	.byte	0x01
	.zero		1


	//----- nvinfo : EIATTR_MERCURY_ISA_VERSION
	.align		4
        /*0024*/ 	.byte	0x03, 0x5f
        /*0026*/ 	.short	0x0101


	//----- nvinfo : EIATTR_COOP_GROUP_MASK_REGIDS
	.align		4
        /*0028*/ 	.byte	0x04, 0x29
        /*002a*/ 	.short	(.L_2192 - .L_2191)


	//   ....[0]....
.L_2191:
        /*002c*/ 	.word	0xffffffff


	//   ....[1]....
        /*0030*/ 	.word	0xffffffff


	//   ....[2]....
        /*0034*/ 	.word	0xffffffff


	//   ....[3]....
        /*0038*/ 	.word	0xffffffff


	//   ....[4]....
        /*003c*/ 	.word	0xffffffff


	//   ....[5]....
        /*0040*/ 	.word	0xffffffff


	//----- nvinfo : EIATTR_COOP_GROUP_INSTR_OFFSETS
	.align		4
.L_2192:
        /*0044*/ 	.byte	0x04, 0x28
        /*0046*/ 	.short	(.L_2194 - .L_2193)


	//   ....[0]....
.L_2193:
        /*0048*/ 	.word	0x00001a00


	//   ....[1]....
        /*004c*/ 	.word	0x00001a90


	//   ....[2]....
        /*0050*/ 	.word	0x00001ac0


	//   ....[3]....
        /*0054*/ 	.word	0x00001b30


	//   ....[4]....
        /*0058*/ 	.word	0x00001b70


	//   ....[5]....
        /*005c*/ 	.word	0x00001c50


	//----- nvinfo : EIATTR_VRC_CTA_INIT_COUNT
	.align		4
.L_2194:
        /*0060*/ 	.byte	0x02, 0x4a
	.zero		1
	.zero		1


	//----- nvinfo : EIATTR_EXIT_INSTR_OFFSETS
	.align		4
        /*0064*/ 	.byte	0x04, 0x1c
        /*0066*/ 	.short	(.L_2196 - .L_2195)


	//   ....[0]....
.L_2195:
        /*0068*/ 	.word	0x00003b50


	//   ....[1]....
        /*006c*/ 	.word	0x000040b0


	//   ....[2]....
        /*0070*/ 	.word	0x000040d0


	//----- nvinfo : EIATTR_CRS_STACK_SIZE
	.align		4
.L_2196:
        /*0074*/ 	.byte	0x04, 0x1e
        /*0076*/ 	.short	(.L_2198 - .L_2197)
.L_2197:
        /*0078*/ 	.word	0x00000000


	//----- nvinfo : EIATTR_CBANK_PARAM_SIZE
	.align		4
.L_2198:
        /*007c*/ 	.byte	0x03, 0x19
        /*007e*/ 	.short	0x01d0


	//----- nvinfo : EIATTR_PARAM_CBANK
	.align		4
        /*0080*/ 	.byte	0x04, 0x0a
        /*0082*/ 	.short	(.L_2200 - .L_2199)
	.align		4
.L_2199:
        /*0084*/ 	.word	index@(.nv.constant0._ZN5flash32flash_fwd_splitkv_combine_kernelI23Flash_fwd_kernel_traitsILi96ELi64ELi64ELi4ELb0ELb0EN7cutlass6half_tE19Flash_kernel_traitsILi96ELi64ELi64ELi4ES3_EELi16ELi3ELb0EEEvNS_16Flash_fwd_paramsE)
        /*0088*/ 	.short	0x0380
        /*008a*/ 	.short	0x01d0


	//----- nvinfo : EIATTR_SW_WAR
	.align		4
.L_2200:
        /*008c*/ 	.byte	0x04, 0x36
        /*008e*/ 	.short	(.L_2202 - .L_2201)
.L_2201:
        /*0090*/ 	.word	0x00000008
.L_2202:


//--------------------- .nv.info._ZN5flash32flash_fwd_splitkv_combine_kernelI23Flash_fwd_kernel_traitsILi96ELi64ELi64ELi4ELb0ELb0EN7cutlass6half_tE19Flash_kernel_traitsILi96ELi64ELi64ELi4ES3_EELi16ELi2ELb0EEEvNS_16Flash_fwd_paramsE --------------------------
	.section	.nv.info._ZN5flash32flash_fwd_splitkv_combine_kernelI23Flash_fwd_kernel_traitsILi96ELi64ELi64ELi4ELb0ELb0EN7cutlass6half_tE19Flash_kernel_traitsILi96ELi64ELi64ELi4ES3_EELi16ELi2ELb0EEEvNS_16Flash_fwd_paramsE,"",@"SHT_CUDA_INFO"
	.sectionflags	@""
	.align	4


	//----- nvinfo : EIATTR_CUDA_API_VERSION
	.align		4
        /*0000*/ 	.byte	0x04, 0x37
        /*0002*/ 	.short	(.L_2204 - .L_2203)
.L_2203:
        /*0004*/ 	.word	0x00000082


	//----- nvinfo : EIATTR_KPARAM_INFO
	.align		4
.L_2204:
        /*0008*/ 	.byte	0x04, 0x17
        /*000a*/ 	.short	(.L_2206 - .L_2205)
.L_2205:
        /*000c*/ 	.word	0x00000000
        /*0010*/ 	.short	0x0000
        /*0012*/ 	.short	0x0000
        /*0014*/ 	.byte	0x00, 0xf0, 0x41, 0x07


	//----- nvinfo : EIATTR_SPARSE_MMA_MASK
	.align		4
.L_2206:
        /*0018*/ 	.byte	0x03, 0x50
        /*001a*/ 	.short	0x0000


	//----- nvinfo : EIATTR_MAXREG_COUNT
	.align		4
        /*001c*/ 	.byte	0x03, 0x1b
        /*001e*/ 	.short	0x00ff


	//----- nvinfo : EIATTR_NUM_BARRIERS
	.align		4
        /*0020*/ 	.byte	0x02, 0x4c
        /*0022*/ 	.byte	0x01
	.zero		1


	//----- nvinfo : EIATTR_MERCURY_ISA_VERSION
	.align		4
        /*0024*/ 	.byte	0x03, 0x5f
        /*0026*/ 	.short	0x0101


	//----- nvinfo : EIATTR_COOP_GROUP_MASK_REGIDS
	.align		4
        /*0028*/ 	.byte	0x04, 0x29
        /*002a*/ 	.short	(.L_2208 - .L_2207)


	//   ....[0]....
.L_2207:
        /*002c*/ 	.word	0xffffffff


	//   ....[1]....
        /*0030*/ 	.word	0xffffffff


	//   ....[2]....
        /*0034*/ 	.word	0xffffffff


	//   ....[3]....
        /*0038*/ 	.word	0xffffffff


	//----- nvinfo : EIATTR_COOP_GROUP_INSTR_OFFSETS
	.align		4
.L_2208:
        /*003c*/ 	.byte	0x04, 0x28
        /*003e*/ 	.short	(.L_2210 - .L_2209)


	//   ....[0]....
.L_2209:
        /*0040*/ 	.word	0x00001a20


	//   ....[1]....
        /*0044*/ 	.word	0x00001a40


	//   ....[2]....
        /*0048*/ 	.word	0x00001ae0


	//   ....[3]....
        /*004c*/ 	.word	0x00001be0


	//----- nvinfo : EIATTR_VRC_CTA_INIT_COUNT
	.align		4
.L_2210:
        /*0050*/ 	.byte	0x02, 0x4a
	.zero		1
	.zero		1


	//----- nvinfo : EIATTR_EXIT_INSTR_OFFSETS
	.align		4
        /*0054*/ 	.byte	0x04, 0x1c
        /*0056*/ 	.short	(.L_2212 - .L_2211)


	//   ....[0]....
.L_2211:
        /*0058*/ 	.word	0x00003ae0


	//   ....[1]....
        /*005c*/ 	.word	0x00004040


	//   ....[2]....
        /*0060*/ 	.word	0x00004060


	//----- nvinfo : EIATTR_CRS_STACK_SIZE
	.align		4
.L_2212:
        /*0064*/ 	.byte	0x04, 0x1e
        /*0066*/ 	.short	(.L_2214 - .L_2213)
.L_2213:
        /*0068*/ 	.word	0x00000000


	//----- nvinfo : EIATTR_CBANK_PARAM_SIZE
	.align		4
.L_2214:
        /*006c*/ 	.byte	0x03, 0x19
        /*006e*/ 	.short	0x01d0


	//----- nvinfo : EIATTR_PARAM_CBANK
	.align		4
        /*0070*/ 	.byte	0x04, 0x0a
        /*0072*/ 	.short	(.L_2216 - .L_2215)
	.align		4
.L_2215:
        /*0074*/ 	.word	index@(.nv.constant0._ZN5flash32flash_fwd_splitkv_combine_kernelI23Flash_fwd_kernel_traitsILi96ELi64ELi64ELi4ELb0ELb0EN7cutlass6half_tE19Flash_kernel_traitsILi96ELi64ELi64ELi4ES3_EELi16ELi2ELb0EEEvNS_16Flash_fwd_paramsE)
        /*0078*/ 	.short	0x0380
        /*007a*/ 	.short	0x01d0


	//----- nvinfo : EIATTR_SW_WAR
	.align		4
.L_2216:
        /*007c*/ 	.byte	0x04, 0x36
        /*007e*/ 	.short	(.L_2218 - .L_2217)
.L_2217:
        /*0080*/ 	.word	0x00000008
.L_2218:


//--------------------- .nv.info._ZN5flash32flash_fwd_splitkv_combine_kernelI23Flash_fwd_kernel_traitsILi96ELi64ELi64ELi4ELb0ELb0EN7cutlass6half_tE19Flash_kernel_traitsILi96ELi64ELi64ELi4ES3_EELi16ELi1ELb0EEEvNS_16Flash_fwd_paramsE --------------------------
	.section	.nv.info._ZN5flash32flash_fwd_splitkv_combine_kernelI23Flash_fwd_kernel_traitsILi96ELi64ELi64ELi4ELb0ELb0EN7cutlass6half_tE19Flash_kernel_traitsILi96ELi64ELi64ELi4ES3_EELi16ELi1ELb0EEEvNS_16Flash_fwd_paramsE,"",@"SHT_CUDA_INFO"
	.sectionflags	@""
	.align	4


	//----- nvinfo : EIATTR_CUDA_API_VERSION
	.align		4
        /*0000*/ 	.byte	0x04, 0x37
        /*0002*/ 	.short	(.L_2220 - .L_2219)
.L_2219:
        /*0004*/ 	.word	0x00000082


	//----- nvinfo : EIATTR_KPARAM_INFO
	.align		4
.L_2220:
        /*0008*/ 	.byte	0x04, 0x17
        /*000a*/ 	.short	(.L_2222 - .L_2221)
.L_2221:
        /*000c*/ 	.word	0x00000000
        /*0010*/ 	.short	0x0000
        /*0012*/ 	.short	0x0000
        /*0014*/ 	.byte	0x00, 0xf0, 0x41, 0x07


	//----- nvinfo : EIATTR_SPARSE_MMA_MASK
	.align		4
.L_2222:
        /*0018*/ 	.byte	0x03, 0x50
        /*001a*/ 	.short	0x0000


	//----- nvinfo : EIATTR_MAXREG_COUNT
	.align		4
        /*001c*/ 	.byte	0x03, 0x1b
        /*001e*/ 	.short	0x00ff


	//----- nvinfo : EIATTR_NUM_BARRIERS
	.align		4
        /*0020*/ 	.byte	0x02, 0x4c
        /*0022*/ 	.byte	0x01
	.zero		1


	//----- nvinfo : EIATTR_MERCURY_ISA_VERSION
	.align		4
        /*0024*/ 	.byte	0x03, 0x5f
        /*0026*/ 	.short	0x0101


	//----- nvinfo : EIATTR_COOP_GROUP_MASK_REGIDS
	.align		4
        /*0028*/ 	.byte	0x04, 0x29
        /*002a*/ 	.short	(.L_2224 - .L_2223)


	//   ....[0]....
.L_2223:
        /*002c*/ 	.word	0xffffffff


	//   ....[1]....
        /*0030*/ 	.word	0xffffffff


	//----- nvinfo : EIATTR_COOP_GROUP_INSTR_OFFSETS
	.align		4
.L_2224:
        /*0034*/ 	.byte	0x04, 0x28
        /*0036*/ 	.short	(.L_2226 - .L_2225)


	//   ....[0]....
.L_2225:
        /*0038*/ 	.word	0x00001ab0


	//   ....[1]....
        /*003c*/ 	.word	0x00001cb0


	//----- nvinfo : EIATTR_VRC_CTA_INIT_COUNT
	.align		4
.L_2226:
        /*0040*/ 	.byte	0x02, 0x4a
	.zero		1
	.zero		1


	//----- nvinfo : EIATTR_EXIT_INSTR_OFFSETS
	.align		4
        /*0044*/ 	.byte	0x04, 0x1c
        /*0046*/ 	.short	(.L_2228 - .L_2227)


	//   ....[0]....
.L_2227:
        /*0048*/ 	.word	0x00003ab0


	//   ....[1]....
        /*004c*/ 	.word	0x00004010


	//   ....[2]....
        /*0050*/ 	.word	0x00004030


	//----- nvinfo : EIATTR_CRS_STACK_SIZE
	.align		4
.L_2228:
        /*0054*/ 	.byte	0x04, 0x1e
        /*0056*/ 	.short	(.L_2230 - .L_2229)
.L_2229:
        /*0058*/ 	.word	0x00000000


	//----- nvinfo : EIATTR_CBANK_PARAM_SIZE
	.align		4
.L_2230:
        /*005c*/ 	.byte	0x03, 0x19
        /*005e*/ 	.short	0x01d0


	//----- nvinfo : EIATTR_PARAM_CBANK
	.align		4
        /*0060*/ 	.byte	0x04, 0x0a
        /*0062*/ 	.short	(.L_2232 - .L_2231)
	.align		4
.L_2231:
        /*0064*/ 	.word	index@(.nv.constant0._ZN5flash32flash_fwd_splitkv_combine_kernelI23Flash_fwd_kernel_traitsILi96ELi64ELi64ELi4ELb0ELb0EN7cutlass6half_tE19Flash_kernel_traitsILi96ELi64ELi64ELi4ES3_EELi16ELi1ELb0EEEvNS_16Flash_fwd_paramsE)
        /*0068*/ 	.short	0x0380
        /*006a*/ 	.short	0x01d0


	//----- nvinfo : EIATTR_SW_WAR
	.align		4
.L_2232:
        /*006c*/ 	.byte	0x04, 0x36
        /*006e*/ 	.short	(.L_2234 - .L_2233)
.L_2233:
        /*0070*/ 	.word	0x00000008
.L_2234:


//--------------------- .nv.info._ZN5flash32flash_fwd_splitkv_combine_kernelI23Flash_fwd_kernel_traitsILi96ELi64ELi64ELi4ELb0ELb0EN7cutlass6half_tE19Flash_kernel_traitsILi96ELi64ELi64ELi4ES3_EELi16ELi7ELb1EEEvNS_16Flash_fwd_paramsE --------------------------
	.section	.nv.info._ZN5flash32flash_fwd_splitkv_combine_kernelI23Flash_fwd_kernel_traitsILi96ELi64ELi64ELi4ELb0ELb0EN7cutlass6half_tE19Flash_kernel_traitsILi96ELi64ELi64ELi4ES3_EELi16ELi7ELb1EEEvNS_16Flash_fwd_paramsE,"",@"SHT_CUDA_INFO"
	.sectionflags	@""
	.align	4


	//----- nvinfo : EIATTR_CUDA_API_VERSION
	.align		4
        /*0000*/ 	.byte	0x04, 0x37
        /*0002*/ 	.short	(.L_2236 - .L_2235)
.L_2235:
        /*0004*/ 	.word	0x00000082


	//----- nvinfo : EIATTR_KPARAM_INFO
	.align		4
.L_2236:
        /*0008*/ 	.byte	0x04, 0x17
        /*000a*/ 	.short	(.L_2238 - .L_2237)
.L_2237:
        /*000c*/ 	.word	0x00000000
        /*0010*/ 	.short	0x0000
        /*0012*/ 	.short	0x0000
        /*0014*/ 	.byte	0x00, 0xf0, 0x41, 0x07


	//----- nvinfo : EIATTR_SPARSE_MMA_MASK
	.align		4
.L_2238:
        /*0018*/ 	.byte	0x03, 0x50
        /*001a*/ 	.short	0x0000


	//----- nvinfo : EIATTR_MAXREG_COUNT
	.align		4
        /*001c*/ 	.byte	0x03, 0x1b
        /*001e*/ 	.short	0x00ff


	//----- nvinfo : EIATTR_NUM_BARRIERS
	.align		4
        /*0020*/ 	.byte	0x02, 0x4c
        /*0022*/ 	.byte	0x01
	.zero		1


	//----- nvinfo : EIATTR_MERCURY_ISA_VERSION
	.align		4
        /*0024*/ 	.byte	0x03, 0x5f
        /*0026*/ 	.short	0x0101


	//----- nvinfo : EIATTR_COOP_GROUP_MASK_REGIDS
	.align		4
        /*0028*/ 	.byte	0x04, 0x29
        /*002a*/ 	.short	(.L_2240 - .L_2239)


	//   ....[0]....
.L_2239:
        /*002c*/ 	.word	0xffffffff


	//   ....[1]....
        /*0030*/ 	.word	0xffffffff


	//   ....[2]....
        /*0034*/ 	.word	0xffffffff


	//   ....[3]....
        /*0038*/ 	.word	0xffffffff


	//   ....[4]....
        /*003c*/ 	.word	0xffffffff


	//   ....[5]....
        /*0040*/ 	.word	0xffffffff


	//----- nvinfo : EIATTR_COOP_GROUP_INSTR_OFFSETS
	.align		4
.L_2240:
        /*0044*/ 	.byte	0x04, 0x28
        /*0046*/ 	.short	(.L_2242 - .L_2241)


	//   ....[0]....
.L_2241:
        /*0048*/ 	.word	0x000025e0


	//   ....[1]....
        /*004c*/ 	.word	0x00002620


	//   ....[2]....
        /*0050*/ 	.word	0x00002660


	//   ....[3]....
        /*0054*/ 	.word	0x00002c90


	//   ....[4]....
        /*0058*/ 	.word	0x00002d40


	//   ....[5]....
        /*005c*/ 	.word	0x00002e20


	//----- nvinfo : EIATTR_VRC_CTA_INIT_COUNT
	.align		4
.L_2242:
        /*0060*/ 	.byte	0x02, 0x4a
	.zero		1
	.zero		1


	//----- nvinfo : EIATTR_EXIT_INSTR_OFFSETS
	.align		4
        /*0064*/ 	.byte	0x04, 0x1c
        /*0066*/ 	.short	(.L_2244 - .L_2243)


	//   ....[0]....
.L_2243:
        /*0068*/ 	.word	0x00005430


	//   ....[1]....
        /*006c*/ 	.word	0x00005990


	//----- nvinfo : EIATTR_CRS_STACK_SIZE
	.align		4
.L_2244:
        /*0070*/ 	.byte	0x04, 0x1e
        /*0072*/ 	.short	(.L_2246 - .L_2245)
.L_2245:
        /*0074*/ 	.word	0x00000000


	//----- nvinfo : EIATTR_CBANK_PARAM_SIZE
	.align		4
.L_2246:
        /*0078*/ 	.byte	0x03, 0x19
        /*007a*/ 	.short	0x01d0


	//----- nvinfo : EIATTR_PARAM_CBANK
	.align		4
        /*007c*/ 	.byte	0x04, 0x0a
        /*007e*/ 	.short	(.L_2248 - .L_2247)
	.align		4
.L_2247:
        /*0080*/ 	.word	index@(.nv.constant0._ZN5flash32flash_fwd_splitkv_combine_kernelI23Flash_fwd_kernel_traitsILi96ELi64ELi64ELi4ELb0ELb0EN7cutlass6half_tE19Flash_kernel_traitsILi96ELi64ELi64ELi4ES3_EELi16ELi7ELb1EEEvNS_16Flash_fwd_paramsE)
        /*0084*/ 	.short	0x0380
        /*0086*/ 	.short	0x01d0


	//----- nvinfo : EIATTR_SW_WAR
	.align		4
.L_2248:
        /*0088*/ 	.byte	0x04, 0x36
        /*008a*/ 	.short	(.L_2250 - .L_2249)
.L_2249:
        /*008c*/ 	.word	0x00000008
.L_2250:


//--------------------- .nv.info._ZN5flash32flash_fwd_splitkv_combine_kernelI23Flash_fwd_kernel_traitsILi96ELi64ELi64ELi4ELb0ELb0EN7cutlass6half_tE19Flash_kernel_traitsILi96ELi64ELi64ELi4ES3_EELi16ELi6ELb1EEEvNS_16Flash_fwd_paramsE --------------------------
	.section	.nv.info._ZN5flash32flash_fwd_splitkv_combine_kernelI23Flash_fwd_kernel_traitsILi96ELi64ELi64ELi4ELb0ELb0EN7cutlass6half_tE19Flash_kernel_traitsILi96ELi64ELi64ELi4ES3_EELi16ELi6ELb1EEEvNS_16Flash_fwd_paramsE,"",@"SHT_CUDA_INFO"
	.sectionflags	@""
	.align	4


	//----- nvinfo : EIATTR_CUDA_API_VERSION
	.align		4
        /*0000*/ 	.byte	0x04, 0x37
        /*0002*/ 	.short	(.L_2252 - .L_2251)
.L_2251:
        /*0004*/ 	.word	0x00000082


	//----- nvinfo : EIATTR_KPARAM_INFO
	.align		4
.L_2252:
        /*0008*/ 	.byte	0x04, 0x17
        /*000a*/ 	.short	(.L_2254 - .L_2253)
.L_2253:
        /*000c*/ 	.word	0x00000000
        /*0010*/ 	.short	0x0000
        /*0012*/ 	.short	0x0000
        /*0014*/ 	.byte	0x00, 0xf0, 0x41, 0x07


	//----- nvinfo : EIATTR_SPARSE_MMA_MASK
	.align		4
.L_2254:
        /*0018*/ 	.byte	0x03, 0x50
        /*001a*/ 	.short	0x0000


	//----- nvinfo : EIATTR_MAXREG_COUNT
	.align		4
        /*001c*/ 	.byte	0x03, 0x1b
        /*001e*/ 	.short	0x00ff


	//----- nvinfo : EIATTR_NUM_BARRIERS
	.align		4
        /*0020*/ 	.byte	0x02, 0x4c
        /*0022*/ 	.byte	0x01
	.zero		1


	//----- nvinfo : EIATTR_MERCURY_ISA_VERSION
	.align		4
        /*0024*/ 	.byte	0x03, 0x5f
        /*0026*/ 	.short	0x0101


	//----- nvinfo : EIATTR_COOP_GROUP_MASK_REGIDS
	.align		4
        /*0028*/ 	.byte	0x04, 0x29
        /*002a*/ 	.short	(.L_2256 - .L_2255)


	//   ....[0]....
.L_2255:
        /*002c*/ 	.word	0xffffffff


	//   ....[1]....
        /*0030*/ 	.word	0xffffffff


	//   ....[2]....
        /*0034*/ 	.word	0xffffffff


	//   ....[3]....
        /*0038*/ 	.word	0xffffffff


	//   ....[4]....
        /*003c*/ 	.word	0xffffffff


	//   ....[5]....
        /*0040*/ 	.word	0xffffffff


	//----- nvinfo : EIATTR_COOP_GROUP_INSTR_OFFSETS
	.align		4
.L_2256:
        /*0044*/ 	.byte	0x04, 0x28
        /*0046*/ 	.short	(.L_2258 - .L_2257)


	//   ....[0]....
.L_2257:
        /*0048*/ 	.word	0x00001ec0


	//   ....[1]....
        /*004c*/ 	.word	0x00001f70


	//   ....[2]....
        /*0050*/ 	.word	0x00001fe0


	//   ....[3]....
        /*0054*/ 	.word	0x00002330


	//   ....[4]....
        /*0058*/ 	.word	0x00002350


	//   ....[5]....
        /*005c*/ 	.word	0x00002390


	//----- nvinfo : EIATTR_VRC_CTA_INIT_COUNT
	.align		4
.L_2258:
        /*0060*/ 	.byte	0x02, 0x4a
	.zero		1
	.zero		1


	//----- nvinfo : EIATTR_EXIT_INSTR_OFFSETS
	.align		4
        /*0064*/ 	.byte	0x04, 0x1c
        /*0066*/ 	.short	(.L_2260 - .L_2259)


	//   ....[0]....
.L_2259:
        /*0068*/ 	.word	0x00004590


	//   ....[1]....
        /*006c*/ 	.word	0x00004af0


	//----- nvinfo : EIATTR_CRS_STACK_SIZE
	.align		4
.L_2260:
        /*0070*/ 	.byte	0x04, 0x1e
        /*0072*/ 	.short	(.L_2262 - .L_2261)
.L_2261:
        /*0074*/ 	.word	0x00000000


	//----- nvinfo : EIATTR_CBANK_PARAM_SIZE
	.align		4
.L_2262:
        /*0078*/ 	.byte	0x03, 0x19
        /*007a*/ 	.short	0x01d0


	//----- nvinfo : EIATTR_PARAM_CBANK
	.align		4
        /*007c*/ 	.byte	0x04, 0x0a
        /*007e*/ 	.short	(.L_2264 - .L_2263)
	.align		4
.L_2263:
        /*0080*/ 	.word	index@(.nv.constant0._ZN5flash32flash_fwd_splitkv_combine_kernelI23Flash_fwd_kernel_traitsILi96ELi64ELi64ELi4ELb0ELb0EN7cutlass6half_tE19Flash_kernel_traitsILi96ELi64ELi64ELi4ES3_EELi16ELi6ELb1EEEvNS_16Flash_fwd_paramsE)
        /*0084*/ 	.short	0x0380
        /*0086*/ 	.short	0x01d0


	//----- nvinfo : EIATTR_SW_WAR
	.align		4
.L_2264:
        /*0088*/ 	.byte	0x04, 0x36
        /*008a*/ 	.short	(.L_2266 - .L_2265)
.L_2265:
        /*008c*/ 	.word	0x00000008
.L_2266:


//--------------------- .nv.info._ZN5flash32flash_fwd_splitkv_combine_kernelI23Flash_fwd_kernel_traitsILi96ELi64ELi64ELi4ELb0ELb0EN7cutlass6half_tE19Flash_kernel_traitsILi96ELi64ELi64ELi4ES3_EELi16ELi5ELb1EEEvNS_16Flash_fwd_paramsE --------------------------
	.section	.nv.info._ZN5flash32flash_fwd_splitkv_combine_kernelI23Flash_fwd_kernel_traitsILi96ELi64ELi64ELi4ELb0ELb0EN7cutlass6half_tE19Flash_kernel_traitsILi96ELi64ELi64ELi4ES3_EELi16ELi5ELb1EEEvNS_16Flash_fwd_paramsE,"",@"SHT_CUDA_INFO"
	.sectionflags	@""
	.align	4


	//----- nvinfo : EIATTR_CUDA_API_VERSION
	.align		4
        /*0000*/ 	.byte	0x04, 0x37
        /*0002*/ 	.short	(.L_2268 - .L_2267)
.L_2267:
        /*0004*/ 	.word	0x00000082


	//----- nvinfo : EIATTR_KPARAM_INFO
	.align		4
.L_2268:
        /*0008*/ 	.byte	0x04, 0x17
        /*000a*/ 	.short	(.L_2270 - .L_2269)
.L_2269:
        /*000c*/ 	.word	0x00000000
        /*0010*/ 	.short	0x0000
        /*0012*/ 	.short	0x0000
        /*0014*/ 	.byte	0x00, 0xf0, 0x41, 0x07


	//----- nvinfo : EIATTR_SPARSE_MMA_MASK
	.align		4
.L_2270:
        /*0018*/ 	.byte	0x03, 0x50
        /*001a*/ 	.short	0x0000


	//----- nvinfo : EIATTR_MAXREG_COUNT
	.align		4
        /*001c*/ 	.byte	0x03, 0x1b
        /*001e*/ 	.short	0x00ff


	//----- nvinfo : EIATTR_NUM_BARRIERS
	.align		4
        /*0020*/ 	.byte	0x02, 0x4c
        /*0022*/ 	.byte	0x01
	.zero		1


	//----- nvinfo : EIATTR_MERCURY_ISA_VERSION
	.align		4
        /*0024*/ 	.byte	0x03, 0x5f
        /*0026*/ 	.short	0x0101


	//----- nvinfo : EIATTR_COOP_GROUP_MASK_REGIDS
	.align		4
        /*0028*/ 	.byte	0x04, 0x29
        /*002a*/ 	.short	(.L_2272 - .L_2271)


	//   ....[0]....
.L_2271:
        /*002c*/ 	.word	0xffffffff


	//   ....[1]....
        /*0030*/ 	.word	0xffffffff


	//   ....[2]....
        /*0034*/ 	.word	0xffffffff


	//   ....[3]....
        /*0038*/ 	.word	0xffffffff


	//   ....[4]....
        /*003c*/ 	.word	0xffffffff


	//   ....[5]....
        /*0040*/ 	.word	0xffffffff


	//----- nvinfo : EIATTR_COOP_GROUP_INSTR_OFFSETS
	.align		4
.L_2272:
        /*0044*/ 	.byte	0x04, 0x28
        /*0046*/ 	.short	(.L_2274 - .L_2273)


	//   ....[0]....
.L_2273:
        /*0048*/ 	.word	0x00001a00


	//   ....[1]....
        /*004c*/ 	.word	0x00001a90


	//   ....[2]....
        /*0050*/ 	.word	0x00001ae0


	//   ....[3]....
        /*0054*/ 	.word	0x00001d00


	//   ....[4]....
        /*0058*/ 	.word	0x00001d70


	//   ....[5]....
        /*005c*/ 	.word	0x00001e90


	//----- nvinfo : EIATTR_VRC_CTA_INIT_COUNT
	.align		4
.L_2274:
        /*0060*/ 	.byte	0x02, 0x4a
	.zero		1
	.zero		1


	//----- nvinfo : EIATTR_EXIT_INSTR_OFFSETS
	.align		4
        /*0064*/ 	.byte	0x04, 0x1c
        /*0066*/ 	.short	(.L_2276 - .L_2275)


	//   ....[0]....
.L_2275:
        /*0068*/ 	.word	0x00003ef0


	//   ....[1]....
        /*006c*/ 	.word	0x00004430


	//----- nvinfo : EIATTR_CRS_STACK_SIZE
	.align		4
.L_2276:
        /*0070*/ 	.byte	0x04, 0x1e
        /*0072*/ 	.short	(.L_2278 - .L_2277)
.L_2277:
        /*0074*/ 	.word	0x00000000


	//----- nvinfo : EIATTR_CBANK_PARAM_SIZE
	.align		4
.L_2278:
        /*0078*/ 	.byte	0x03, 0x19
        /*007a*/ 	.short	0x01d0


	//----- nvinfo : EIATTR_PARAM_CBANK
	.align		4
        /*007c*/ 	.byte	0x04, 0x0a
        /*007e*/ 	.short	(.L_2280 - .L_2279)
	.align		4
.L_2279:
        /*0080*/ 	.word	index@(.nv.constant0._ZN5flash32flash_fwd_splitkv_combine_kernelI23Flash_fwd_kernel_traitsILi96ELi64ELi64ELi4ELb0ELb0EN7cutlass6half_tE19Flash_kernel_traitsILi96ELi64ELi64ELi4ES3_EELi16ELi5ELb1EEEvNS_16Flash_fwd_paramsE)
        /*0084*/ 	.short	0x0380
        /*0086*/ 	.short	0x01d0


	//----- nvinfo : EIATTR_SW_WAR
	.align		4
.L_2280:
        /*0088*/ 	.byte	0x04, 0x36
        /*008a*/ 	.short	(.L_2282 - .L_2281)
.L_2281:
        /*008c*/ 	.word	0x00000008
.L_2282:


//--------------------- .nv.info._ZN5flash32flash_fwd_splitkv_combine_kernelI23Flash_fwd_kernel_traitsILi96ELi64ELi64ELi4ELb0ELb0EN7cutlass6half_tE19Flash_kernel_traitsILi96ELi64ELi64ELi4ES3_EELi16ELi4ELb1EEEvNS_16Flash_fwd_paramsE --------------------------
	.section	.nv.info._ZN5flash32flash_fwd_splitkv_combine_kernelI23Flash_fwd_kernel_traitsILi96ELi64ELi64ELi4ELb0ELb0EN7cutlass6half_tE19Flash_kernel_traitsILi96ELi64ELi64ELi4ES3_EELi16ELi4ELb1EEEvNS_16Flash_fwd_paramsE,"",@"SHT_CUDA_INFO"
	.sectionflags	@""
	.align	4


	//----- nvinfo : EIATTR_CUDA_API_VERSION
	.align		4
        /*0000*/ 	.byte	0x04, 0x37
        /*0002*/ 	.short	(.L_2284 - .L_2283)
.L_2283:
        /*0004*/ 	.word	0x00000082


	//----- nvinfo : EIATTR_KPARAM_INFO
	.align		4
.L_2284:
        /*0008*/ 	.byte	0x04, 0x17
        /*000a*/ 	.short	(.L_2286 - .L_2285)
.L_2285:
        /*000c*/ 	.word	0x00000000
        /*0010*/ 	.short	0x0000
        /*0012*/ 	.short	0x0000
        /*0014*/ 	.byte	0x00, 0xf0, 0x41, 0x07


	//----- nvinfo : EIATTR_SPARSE_MMA_MASK
	.align		4
.L_2286:
        /*0018*/ 	.byte	0x03, 0x50
        /*001a*/ 	.short	0x0000


	//----- nvinfo : EIATTR_MAXREG_COUNT
	.align		4
        /*001c*/ 	.byte	0x03, 0x1b
        /*001e*/ 	.short	0x00ff


	//----- nvinfo : EIATTR_NUM_BARRIERS
	.align		4
        /*0020*/ 	.byte	0x02, 0x4c
        /*0022*/ 	.byte	0x01
	.zero		1


	//----- nvinfo : EIATTR_MERCURY_ISA_VERSION
	.align		4
        /*0024*/ 	.byte	0x03, 0x5f
        /*0026*/ 	.short	0x0101


	//----- nvinfo : EIATTR_COOP_GROUP_MASK_REGIDS
	.align		4
        /*0028*/ 	.byte	0x04, 0x29
        /*002a*/ 	.short	(.L_2288 - .L_2287)


	//   ....[0]....
.L_2287:
        /*002c*/ 	.word	0xffffffff


	//   ....[1]....
        /*0030*/ 	.word	0xffffffff


	//   ....[2]....
        /*0034*/ 	.word	0xffffffff


	//   ....[3]....
        /*0038*/ 	.word	0xffffffff


	//   ....[4]....
        /*003c*/ 	.word	0xffffffff


	//   ....[5]....
        /*0040*/ 	.word	0xffffffff


	//----- nvinfo : EIATTR_COOP_GROUP_INSTR_OFFSETS
	.align		4
.L_2288:
        /*0044*/ 	.byte	0x04, 0x28
        /*0046*/ 	.short	(.L_2290 - .L_2289)


	//   ....[0]....
.L_2289:
        /*0048*/ 	.word	0x00001910


	//   ....[1]....
        /*004c*/ 	.word	0x00001980


	//   ....[2]....
        /*0050*/ 	.word	0x000019e0


	//   ....[3]....
        /*0054*/ 	.word	0x00001b60


	//   ....[4]....
        /*0058*/ 	.word	0x00001bd0


	//   ....[5]....
        /*005c*/ 	.word	0x00001ce0


	//----- nvinfo : EIATTR_VRC_CTA_INIT_COUNT
	.align		4
.L_2290:
        /*0060*/ 	.byte	0x02, 0x4a
	.zero		1
	.zero		1


	//----- nvinfo : EIATTR_EXIT_INSTR_OFFSETS
	.align		4
        /*0064*/ 	.byte	0x04, 0x1c
        /*0066*/ 	.short	(.L_2292 - .L_2291)


	//   ....[0]....
.L_2291:
        /*0068*/ 	.word	0x00003d20


	//   ....[1]....
        /*006c*/ 	.word	0x00004260


	//----- nvinfo : EIATTR_CRS_STACK_SIZE
	.align		4
.L_2292:
        /*0070*/ 	.byte	0x04, 0x1e
        /*0072*/ 	.short	(.L_2294 - .L_2293)
.L_2293:
        /*0074*/ 	.word	0x00000000


	//----- nvinfo : EIATTR_CBANK_PARAM_SIZE
	.align		4
.L_2294:
        /*0078*/ 	.byte	0x03, 0x19
        /*007a*/ 	.short	0x01d0


	//----- nvinfo : EIATTR_PARAM_CBANK
	.align		4
        /*007c*/ 	.byte	0x04, 0x0a
        /*007e*/ 	.short	(.L_2296 - .L_2295)
	.align		4
.L_2295:
        /*0080*/ 	.word	index@(.nv.constant0._ZN5flash32flash_fwd_splitkv_combine_kernelI23Flash_fwd_kernel_traitsILi96ELi64ELi64ELi4ELb0ELb0EN7cutlass6half_tE19Flash_kernel_traitsILi96ELi64ELi64ELi4ES3_EELi16ELi4ELb1EEEvNS_16Flash_fwd_paramsE)
        /*0084*/ 	.short	0x0380
        /*0086*/ 	.short	0x01d0


	//----- nvinfo : EIATTR_SW_WAR
	.align		4
.L_2296:
        /*0088*/ 	.byte	0x04, 0x36
        /*008a*/ 	.short	(.L_2298 - .L_2297)
.L_2297:
        /*008c*/ 	.word	0x00000008
.L_2298:


//--------------------- .nv.info._ZN5flash32flash_fwd_splitkv_combine_kernelI23Flash_fwd_kernel_traitsILi96ELi64ELi64ELi4ELb0ELb0EN7cutlass6half_tE19Flash_kernel_traitsILi96ELi64ELi64ELi4ES3_EELi16ELi3ELb1EEEvNS_16Flash_fwd_paramsE --------------------------
	.section	.nv.info._ZN5flash32flash_fwd_splitkv_combine_kernelI23Flash_fwd_kernel_traitsILi96ELi64ELi64ELi4ELb0ELb0EN7cutlass6half_tE19Flash_kernel_traitsILi96ELi64ELi64ELi4ES3_EELi16ELi3ELb1EEEvNS_16Flash_fwd_paramsE,"",@"SHT_CUDA_INFO"
	.sectionflags	@""
	.align	4


	//----- nvinfo : EIATTR_CUDA_API_VERSION
	.align		4
        /*0000*/ 	.byte	0x04, 0x37
        /*0002*/ 	.short	(.L_2300 - .L_2299)
.L_2299:
        /*0004*/ 	.word	0x00000082


	//----- nvinfo : EIATTR_KPARAM_INFO
	.align		4
.L_2300:
        /*0008*/ 	.byte	0x04, 0x17
        /*000a*/ 	.short	(.L_2302 - .L_2301)
.L_2301:
        /*000c*/ 	.word	0x00000000
        /*0010*/ 	.short	0x0000
        /*0012*/ 	.short	0x0000
        /*0014*/ 	.byte	0x00, 0xf0, 0x41, 0x07


	//----- nvinfo : EIATTR_SPARSE_MMA_MASK
	.align		4
.L_2302:
        /*0018*/ 	.byte	0x03, 0x50
        /*001a*/ 	.short	0x0000


	//----- nvinfo : EIATTR_MAXREG_COUNT
	.align		4
        /*001c*/ 	.byte	0x03, 0x1b
        /*001e*/ 	.short	0x00ff


	//----- nvinfo : EIATTR_NUM_BARRIERS
	.align		4
        /*0020*/ 	.byte	0x02, 0x4c
        /*0022*/ 	.byte	0x01
	.zero		1


	//----- nvinfo : EIATTR_MERCURY_ISA_VERSION
	.align		4
        /*0024*/ 	.byte	0x03, 0x5f
        /*0026*/ 	.short	0x0101


	//----- nvinfo : EIATTR_COOP_GROUP_MASK_REGIDS
	.align		4
        /*0028*/ 	.byte	0x04, 0x29
        /*002a*/ 	.short	(.L_2304 - .L_2303)


	//   ....[0]....
.L_2303:
        /*002c*/ 	.word	0xffffffff


	//   ....[1]....
        /*0030*/ 	.word	0xffffffff


	//   ....[2]....
        /*0034*/ 	.word	0xffffffff


	//   ....[3]....
        /*0038*/ 	.word	0xffffffff


	//   ....[4]....
        /*003c*/ 	.word	0xffffffff


	//   ....[5]....
        /*0040*/ 	.word	0xffffffff


	//----- nvinfo : EIATTR_COOP_GROUP_INSTR_OFFSETS
	.align		4
.L_2304:
        /*0044*/ 	.byte	0x04, 0x28
        /*0046*/ 	.short	(.L_2306 - .L_2305)


	//   ....[0]....
.L_2305:
        /*0048*/ 	.word	0x000019f0


	//   ....[1]....
        /*004c*/ 	.word	0x00001a40


	//   ....[2]....
        /*0050*/ 	.word	0x00001a70


	//   ....[3]....
        /*0054*/ 	.word	0x00001ba0


	//   ....[4]....
        /*0058*/ 	.word	0x00001bd0


	//   ....[5]....
        /*005c*/ 	.word	0x00001ca0


	//----- nvinfo : EIATTR_VRC_CTA_INIT_COUNT
	.align		4
.L_2306:
        /*0060*/ 	.byte	0x02, 0x4a
	.zero		1
	.zero		1


	//----- nvinfo : EIATTR_EXIT_INSTR_OFFSETS
	.align		4
        /*0064*/ 	.byte	0x04, 0x1c
        /*0066*/ 	.short	(.L_2308 - .L_2307)


	//   ....[0]....
.L_2307:
        /*0068*/ 	.word	0x00003b70


	//   ....[1]....
        /*006c*/ 	.word	0x000040b0


	//----- nvinfo : EIATTR_CRS_STACK_SIZE
	.align		4
.L_2308:
        /*0070*/ 	.byte	0x04, 0x1e
        /*0072*/ 	.short	(.L_2310 - .L_2309)
.L_2309:
        /*0074*/ 	.word	0x00000000


	//----- nvinfo : EIATTR_CBANK_PARAM_SIZE
	.align		4
.L_2310:
        /*0078*/ 	.byte	0x03, 0x19
        /*007a*/ 	.short	0x01d0


	//----- nvinfo : EIATTR_PARAM_CBANK
	.align		4
        /*007c*/ 	.byte	0x04, 0x0a
        /*007e*/ 	.short	(.L_2312 - .L_2311)
	.align		4
.L_2311:
        /*0080*/ 	.word	index@(.nv.constant0._ZN5flash32flash_fwd_splitkv_combine_kernelI23Flash_fwd_kernel_traitsILi96ELi64ELi64ELi4ELb0ELb0EN7cutlass6half_tE19Flash_kernel_traitsILi96ELi64ELi64ELi4ES3_EELi16ELi3ELb1EEEvNS_16Flash_fwd_paramsE)
        /*0084*/ 	.short	0x0380
        /*0086*/ 	.short	0x01d0


	//----- nvinfo : EIATTR_SW_WAR
	.align		4
.L_2312:
        /*0088*/ 	.byte	0x04, 0x36
        /*008a*/ 	.short	(.L_2314 - .L_2313)
.L_2313:
        /*008c*/ 	.word	0x00000008
.L_2314:


//--------------------- .nv.info._ZN5flash32flash_fwd_splitkv_combine_kernelI23Flash_fwd_kernel_traitsILi96ELi64ELi64ELi4ELb0ELb0EN7cutlass6half_tE19Flash_kernel_traitsILi96ELi64ELi64ELi4ES3_EELi16ELi2ELb1EEEvNS_16Flash_fwd_paramsE --------------------------
	.section	.nv.info._ZN5flash32flash_fwd_splitkv_combine_kernelI23Flash_fwd_kernel_traitsILi96ELi64ELi64ELi4ELb0ELb0EN7cutlass6half_tE19Flash_kernel_traitsILi96ELi64ELi64ELi4ES3_EELi16ELi2ELb1EEEvNS_16Flash_fwd_paramsE,"",@"SHT_CUDA_INFO"
	.sectionflags	@""
	.align	4


	//----- nvinfo : EIATTR_CUDA_API_VERSION
	.align		4
        /*0000*/ 	.byte	0x04, 0x37
        /*0002*/ 	.short	(.L_2316 - .L_2315)
.L_2315:
        /*0004*/ 	.word	0x00000082


	//----- nvinfo : EIATTR_KPARAM_INFO
	.align		4
.L_2316:
        /*0008*/ 	.byte	0x04, 0x17
        /*000a*/ 	.short	(.L_2318 - .L_2317)
.L_2317:
        /*000c*/ 	.word	0x00000000
        /*0010*/ 	.short	0x0000
        /*0012*/ 	.short	0x0000
        /*0014*/ 	.byte	0x00, 0xf0, 0x41, 0x07


	//----- nvinfo : EIATTR_SPARSE_MMA_MASK
	.align		4
.L_2318:
        /*0018*/ 	.byte	0x03, 0x50
        /*001a*/ 	.short	0x0000


	//----- nvinfo : EIATTR_MAXREG_COUNT
	.align		4
        /*001c*/ 	.byte	0x03, 0x1b
        /*001e*/ 	.short	0x00ff


	//----- nvinfo : EIATTR_NUM_BARRIERS
	.align		4
        /*0020*/ 	.byte	0x02, 0x4c
        /*0022*/ 	.byte	0x01
	.zero		1


	//----- nvinfo : EIATTR_MERCURY_ISA_VERSION
	.align		4
        /*0024*/ 	.byte	0x03, 0x5f
        /*0026*/ 	.short	0x0101


	//----- nvinfo : EIATTR_COOP_GROUP_MASK_REGIDS
	.align		4
        /*0028*/ 	.byte	0x04, 0x29
        /*002a*/ 	.short	(.L_2320 - .L_2319)


	//   ....[0]....
.L_2319:
        /*002c*/ 	.word	0xffffffff


	//   ....[1]....
        /*0030*/ 	.word	0xffffffff


	//   ....[2]....
        /*0034*/ 	.word	0xffffffff


	//   ....[3]....
        /*0038*/ 	.word	0xffffffff


	//----- nvinfo : EIATTR_COOP_GROUP_INSTR_OFFSETS
	.align		4
.L_2320:
        /*003c*/ 	.byte	0x04, 0x28
        /*003e*/ 	.short	(.L_2322 - .L_2321)


	//   ....[0]....
.L_2321:
        /*0040*/ 	.word	0x000019b0


	//   ....[1]....
        /*0044*/ 	.word	0x00001a00


	//   ....[2]....
        /*0048*/ 	.word	0x00001ac0


	//   ....[3]....
        /*004c*/ 	.word	0x00001bb0


	//----- nvinfo : EIATTR_VRC_CTA_INIT_COUNT
	.align		4
.L_2322:
        /*0050*/ 	.byte	0x02, 0x4a
	.zero		1
	.zero		1


	//----- nvinfo : EIATTR_EXIT_INSTR_OFFSETS
	.align		4
        /*0054*/ 	.byte	0x04, 0x1c
        /*0056*/ 	.short	(.L_2324 - .L_2323)


	//   ....[0]....
.L_2323:
        /*0058*/ 	.word	0x00003b30


	//   ....[1]....
        /*005c*/ 	.word	0x00004060


	//----- nvinfo : EIATTR_CRS_STACK_SIZE
	.align		4
.L_2324:
        /*0060*/ 	.byte	0x04, 0x1e
        /*0062*/ 	.short	(.L_2326 - .L_2325)
.L_2325:
        /*0064*/ 	.word	0x00000000


	//----- nvinfo : EIATTR_CBANK_PARAM_SIZE
	.align		4
.L_2326:
        /*0068*/ 	.byte	0x03, 0x19
        /*006a*/ 	.short	0x01d0


	//----- nvinfo : EIATTR_PARAM_CBANK
	.align		4
        /*006c*/ 	.byte	0x04, 0x0a
        /*006e*/ 	.short	(.L_2328 - .L_2327)
	.align		4
.L_2327:
        /*0070*/ 	.word	index@(.nv.constant0._ZN5flash32flash_fwd_splitkv_combine_kernelI23Flash_fwd_kernel_traitsILi96ELi64ELi64ELi4ELb0ELb0EN7cutlass6half_tE19Flash_kernel_traitsILi96ELi64ELi64ELi4ES3_EELi16ELi2ELb1EEEvNS_16Flash_fwd_paramsE)
        /*0074*/ 	.short	0x0380
        /*0076*/ 	.short	0x01d0


	//----- nvinfo : EIATTR_SW_WAR
	.align		4
.L_2328:
        /*0078*/ 	.byte	0x04, 0x36
        /*007a*/ 	.short	(.L_2330 - .L_2329)
.L_2329:
        /*007c*/ 	.word	0x00000008
.L_2330:


//--------------------- .nv.info._ZN5flash32flash_fwd_splitkv_combine_kernelI23Flash_fwd_kernel_traitsILi96ELi64ELi64ELi4ELb0ELb0EN7cutlass6half_tE19Flash_kernel_traitsILi96ELi64ELi64ELi4ES3_EELi16ELi1ELb1EEEvNS_16Flash_fwd_paramsE --------------------------
	.section	.nv.info._ZN5flash32flash_fwd_splitkv_combine_kernelI23Flash_fwd_kernel_traitsILi96ELi64ELi64ELi4ELb0ELb0EN7cutlass6half_tE19Flash_kernel_traitsILi96ELi64ELi64ELi4ES3_EELi16ELi1ELb1EEEvNS_16Flash_fwd_paramsE,"",@"SHT_CUDA_INFO"
	.sectionflags	@""
	.align	4


	//----- nvinfo : EIATTR_CUDA_API_VERSION
	.align		4
        /*0000*/ 	.byte	0x04, 0x37
        /*0002*/ 	.short	(.L_2332 - .L_2331)
.L_2331:
        /*0004*/ 	.word	0x00000082


	//----- nvinfo : EIATTR_KPARAM_INFO
	.align		4
.L_2332:
        /*0008*/ 	.byte	0x04, 0x17
        /*000a*/ 	.short	(.L_2334 - .L_2333)
.L_2333:
        /*000c*/ 	.word	0x00000000
        /*0010*/ 	.short	0x0000
        /*0012*/ 	.short	0x0000
        /*0014*/ 	.byte	0x00, 0xf0, 0x41, 0x07


	//----- nvinfo : EIATTR_SPARSE_MMA_MASK
	.align		4
.L_2334:
        /*0018*/ 	.byte	0x03, 0x50
        /*001a*/ 	.short	0x0000


	//----- nvinfo : EIATTR_MAXREG_COUNT
	.align		4
        /*001c*/ 	.byte	0x03, 0x1b
        /*001e*/ 	.short	0x00ff


	//----- nvinfo : EIATTR_NUM_BARRIERS
	.align		4
        /*0020*/ 	.byte	0x02, 0x4c
        /*0022*/ 	.byte	0x01
	.zero		1


	//----- nvinfo : EIATTR_MERCURY_ISA_VERSION
	.align		4
        /*0024*/ 	.byte	0x03, 0x5f
        /*0026*/ 	.short	0x0101


	//----- nvinfo : EIATTR_COOP_GROUP_MASK_REGIDS
	.align		4
        /*0028*/ 	.byte	0x04, 0x29
        /*002a*/ 	.short	(.L_2336 - .L_2335)


	//   ....[0]....
.L_2335:
        /*002c*/ 	.word	0xffffffff


	//   ....[1]....
        /*0030*/ 	.word	0xffffffff


	//----- nvinfo : EIATTR_COOP_GROUP_INSTR_OFFSETS
	.align		4
.L_2336:
        /*0034*/ 	.byte	0x04, 0x28
        /*0036*/ 	.short	(.L_2338 - .L_2337)


	//   ....[0]....
.L_2337:
        /*0038*/ 	.word	0x00001a60


	//   ....[1]....
        /*003c*/ 	.word	0x00001c50


	//----- nvinfo : EIATTR_VRC_CTA_INIT_COUNT
	.align		4
.L_2338:
        /*0040*/ 	.byte	0x02, 0x4a
	.zero		1
	.zero		1


	//----- nvinfo : EIATTR_EXIT_INSTR_OFFSETS
	.align		4
        /*0044*/ 	.byte	0x04, 0x1c
        /*0046*/ 	.short	(.L_2340 - .L_2339)


	//   ....[0]....
.L_2339:
        /*0048*/ 	.word	0x00003b00


	//   ....[1]....
        /*004c*/ 	.word	0x00004030


	//----- nvinfo : EIATTR_CRS_STACK_SIZE
	.align		4
.L_2340:
        /*0050*/ 	.byte	0x04, 0x1e
        /*0052*/ 	.short	(.L_2342 - .L_2341)
.L_2341:
        /*0054*/ 	.word	0x00000000


	//----- nvinfo : EIATTR_CBANK_PARAM_SIZE
	.align		4
.L_2342:
        /*0058*/ 	.byte	0x03, 0x19
        /*005a*/ 	.short	0x01d0


	//----- nvinfo : EIATTR_PARAM_CBANK
	.align		4
        /*005c*/ 	.byte	0x04, 0x0a
        /*005e*/ 	.short	(.L_2344 - .L_2343)
	.align		4
.L_2343:
        /*0060*/ 	.word	index@(.nv.constant0._ZN5flash32flash_fwd_splitkv_combine_kernelI23Flash_fwd_kernel_traitsILi96ELi64ELi64ELi4ELb0ELb0EN7cutlass6half_tE19Flash_kernel_traitsILi96ELi64ELi64ELi4ES3_EELi16ELi1ELb1EEEvNS_16Flash_fwd_paramsE)
        /*0064*/ 	.short	0x0380
        /*0066*/ 	.short	0x01d0


	//----- nvinfo : EIATTR_SW_WAR
	.align		4
.L_2344:
        /*0068*/ 	.byte	0x04, 0x36
        /*006a*/ 	.short	(.L_2346 - .L_2345)
.L_2345:
        /*006c*/ 	.word	0x00000008
.L_2346:


//--------------------- .nv.info._ZN5flash24flash_fwd_splitkv_kernelI23Flash_fwd_kernel_traitsILi96ELi64ELi64ELi4ELb0ELb0EN7cutlass6half_tE19Flash_kernel_traitsILi96ELi64ELi64ELi4ES3_EELb0ELb0ELb0ELb0ELb1ELb0ELb0ELb0EEEvNS_16Flash_fwd_paramsE --------------------------
	.section	.nv.info._ZN5flash24flash_fwd_splitkv_kernelI23Flash_fwd_kernel_traitsILi96ELi64ELi64ELi4ELb0ELb0EN7cutlass6half_tE19Flash_kernel_traitsILi96ELi64ELi64ELi4ES3_EELb0ELb0ELb0ELb0ELb1ELb0ELb0ELb0EEEvNS_16Flash_fwd_paramsE,"",@"SHT_CUDA_INFO"
	.sectionflags	@""
	.align	4


	//----- nvinfo : EIATTR_CUDA_API_VERSION
	.align		4
        /*0000*/ 	.byte	0x04, 0x37
        /*0002*/ 	.short	(.L_2348 - .L_2347)
.L_2347:
        /*0004*/ 	.word	0x00000082


	//----- nvinfo : EIATTR_KPARAM_INFO
	.align		4
.L_2348:
        /*0008*/ 	.byte	0x04, 0x17
        /*000a*/ 	.short	(.L_2350 - .L_2349)
.L_2349:
        /*000c*/ 	.word	0x00000000
        /*0010*/ 	.short	0x0000
        /*0012*/ 	.short	0x0000
        /*0014*/ 	.byte	0x00, 0xf0, 0x41, 0x07


	//----- nvinfo : EIATTR_SPARSE_MMA_MASK
	.align		4
.L_2350:
        /*0018*/ 	.byte	0x03, 0x50
        /*001a*/ 	.short	0x0000


	//----- nvinfo : EIATTR_MAXREG_COUNT
	.align		4
        /*001c*/ 	.byte	0x03, 0x1b
        /*001e*/ 	.short	0x00ff


	//----- nvinfo : EIATTR_NUM_BARRIERS
	.align		4
        /*0020*/ 	.byte	0x02, 0x4c
        /*0022*/ 	.byte	0x01
	.zero		1


	//----- nvinfo : EIATTR_MERCURY_ISA_VERSION
	.align		4
        /*0024*/ 	.byte	0x03, 0x5f
        /*0026*/ 	.short	0x0101


	//----- nvinfo : EIATTR_COOP_GROUP_MASK_REGIDS
	.align		4
        /*0028*/ 	.byte	0x04, 0x29
        /*002a*/ 	.short	(.L_2352 - .L_2351)


	//   ....[0]....
.L_2351:
        /*002c*/ 	.word	0xffffffff


	//   ....[1]....
        /*0030*/ 	.word	0xffffffff


	//   ....[2]....
        /*0034*/ 	.word	0xffffffff


	//   ....[3]....
        /*0038*/ 	.word	0xffffffff


	//   ....[4]....
        /*003c*/ 	.word	0xffffffff


	//   ....[5]....
        /*0040*/ 	.word	0xffffffff


	//   ....[6]....
        /*0044*/ 	.word	0xffffffff


	//   ....[7]....
        /*0048*/ 	.word	0xffffffff


	//   ....[8]....
        /*004c*/ 	.word	0xffffffff


	//   ....[9]....
        /*0050*/ 	.word	0xffffffff


	//   ....[10]....
        /*0054*/ 	.word	0xffffffff


	//   ....[11]....
        /*0058*/ 	.word	0xffffffff


	//   ....[12]....
        /*005c*/ 	.word	0x05000004


	//   ....[13]....
        /*0060*/ 	.word	0x05000004


	//   ....[14]....
        /*0064*/ 	.word	0x05000004


	//   ....[15]....
        /*0068*/ 	.word	0x05000004


	//----- nvinfo : EIATTR_COOP_GROUP_INSTR_OFFSETS
	.align		4
.L_2352:
        /*006c*/ 	.byte	0x04, 0x28
        /*006e*/ 	.short	(.L_2354 - .L_2353)


	//   ....[0]....
.L_2353:
        /*0070*/ 	.word	0x00003110


	//   ....[1]....
        /*0074*/ 	.word	0x00003130


	//   ....[2]....
        /*0078*/ 	.word	0x000031c0


	//   ....[3]....
        /*007c*/ 	.word	0x000031d0


	//   ....[4]....
        /*0080*/ 	.word	0x00005240


	//   ....[5]....
        /*0084*/ 	.word	0x00005260


	//   ....[6]....
        /*0088*/ 	.word	0x00005290


	//   ....[7]....
        /*008c*/ 	.word	0x000052a0


	//   ....[8]....
        /*0090*/ 	.word	0x000062d0


	//   ....[9]....
        /*0094*/ 	.word	0x000062e0


	//   ....[10]....
        /*0098*/ 	.word	0x00006310


	//   ....[11]....
        /*009c*/ 	.word	0x00006320


	//   ....[12]....
        /*00a0*/ 	.word	0x000070c0


	//   ....[13]....
        /*00a4*/ 	.word	0x00007130


	//   ....[14]....
        /*00a8*/ 	.word	0x00007190


	//   ....[15]....
        /*00ac*/ 	.word	0x00007200


	//----- nvinfo : EIATTR_VRC_CTA_INIT_COUNT
	.align		4
.L_2354:
        /*00b0*/ 	.byte	0x02, 0x4a
	.zero		1
	.zero		1


	//----- nvinfo : EIATTR_EXIT_INSTR_OFFSETS
	.align		4
        /*00b4*/ 	.byte	0x04, 0x1c
        /*00b6*/ 	.short	(.L_2356 - .L_2355)


	//   ....[0]....
.L_2355:
        /*00b8*/ 	.word	0x00000090


	//----- nvinfo : EIATTR_CRS_STACK_SIZE
	.align		4
.L_2356:
        /*00bc*/ 	.byte	0x04, 0x1e
        /*00be*/ 	.short	(.L_2358 - .L_2357)
.L_2357:
        /*00c0*/ 	.word	0x00000000


	//----- nvinfo : EIATTR_CBANK_PARAM_SIZE
	.align		4
.L_2358:
        /*00c4*/ 	.byte	0x03, 0x19
        /*00c6*/ 	.short	0x01d0


	//----- nvinfo : EIATTR_PARAM_CBANK
	.align		4
        /*00c8*/ 	.byte	0x04, 0x0a
        /*00ca*/ 	.short	(.L_2360 - .L_2359)
	.align		4
.L_2359:
        /*00cc*/ 	.word	index@(.nv.constant0._ZN5flash24flash_fwd_splitkv_kernelI23Flash_fwd_kernel_traitsILi96ELi64ELi64ELi4ELb0ELb0EN7cutlass6half_tE19Flash_kernel_traitsILi96ELi64ELi64ELi4ES3_EELb0ELb0ELb0ELb0ELb1ELb0ELb0ELb0EEEvNS_16Flash_fwd_paramsE)
        /*00d0*/ 	.short	0x0380
        /*00d2*/ 	.short	0x01d0


	//----- nvinfo : EIATTR_SW_WAR
	.align		4
.L_2360:
        /*00d4*/ 	.byte	0x04, 0x36
        /*00d6*/ 	.short	(.L_2362 - .L_2361)
.L_2361:
        /*00d8*/ 	.word	0x00000008
.L_2362:


//--------------------- .nv.info._ZN5flash24flash_fwd_splitkv_kernelI23Flash_fwd_kernel_traitsILi96ELi64ELi64ELi4ELb0ELb0EN7cutlass6half_tE19Flash_kernel_traitsILi96ELi64ELi64ELi4ES3_EELb0ELb0ELb0ELb0ELb1ELb1ELb0ELb0EEEvNS_16Flash_fwd_paramsE --------------------------
	.section	.nv.info._ZN5flash24flash_fwd_splitkv_kernelI23Flash_fwd_kernel_traitsILi96ELi64ELi64ELi4ELb0ELb0EN7cutlass6half_tE19Flash_kernel_traitsILi96ELi64ELi64ELi4ES3_EELb0ELb0ELb0ELb0ELb1ELb1ELb0ELb0EEEvNS_16Flash_fwd_paramsE,"",@"SHT_CUDA_INFO"
	.sectionflags	@""
	.align	4


	//----- nvinfo : EIATTR_CUDA_API_VERSION
	.align		4
        /*0000*/ 	.byte	0x04, 0x37
        /*0002*/ 	.short	(.L_2364 - .L_2363)
.L_2363:
        /*0004*/ 	.word	0x00000082


	//----- nvinfo : EIATTR_KPARAM_INFO
	.align		4
.L_2364:
        /*0008*/ 	.byte	0x04, 0x17
        /*000a*/ 	.short	(.L_2366 - .L_2365)
.L_2365:
        /*000c*/ 	.word	0x00000000
        /*0010*/ 	.short	0x0000
        /*0012*/ 	.short	0x0000
        /*0014*/ 	.byte	0x00, 0xf0, 0x41, 0x07


	//----- nvinfo : EIATTR_SPARSE_MMA_MASK
	.align		4
.L_2366:
        /*0018*/ 	.byte	0x03, 0x50
        /*001a*/ 	.short	0x0000


	//----- nvinfo : EIATTR_MAXREG_COUNT
	.align		4
        /*001c*/ 	.byte	0x03, 0x1b
        /*001e*/ 	.short	0x00ff


	//----- nvinfo : EIATTR_NUM_BARRIERS
	.align		4
        /*0020*/ 	.byte	0x02, 0x4c
        /*0022*/ 	.byte	0x01
	.zero		1


	//----- nvinfo : EIATTR_MERCURY_ISA_VERSION
	.align		4
        /*0024*/ 	.byte	0x03, 0x5f
        /*0026*/ 	.short	0x0101


	//----- nvinfo : EIATTR_COOP_GROUP_MASK_REGIDS
	.align		4
        /*0028*/ 	.byte	0x04, 0x29
        /*002a*/ 	.short	(.L_2368 - .L_2367)


	//   ....[0]....
.L_2367:
        /*002c*/ 	.word	0xffffffff


	//   ....[1]....
        /*0030*/ 	.word	0xffffffff


	//   ....[2]....
        /*0034*/ 	.word	0xffffffff


	//   ....[3]....
        /*0038*/ 	.word	0xffffffff


	//   ....[4]....
        /*003c*/ 	.word	0xffffffff


	//   ....[5]....
        /*0040*/ 	.word	0xffffffff


	//   ....[6]....
        /*0044*/ 	.word	0xffffffff


	//   ....[7]....
        /*0048*/ 	.word	0xffffffff


	//   ....[8]....
        /*004c*/ 	.word	0xffffffff


	//   ....[9]....
        /*0050*/ 	.word	0xffffffff


	//   ....[10]....
        /*0054*/ 	.word	0xffffffff


	//   ....[11]....
        /*0058*/ 	.word	0xffffffff


	//   ....[12]....
        /*005c*/ 	.word	0x05000005


	//   ....[13]....
        /*0060*/ 	.word	0x05000005


	//   ....[14]....
        /*0064*/ 	.word	0x05000005


	//   ....[15]....
        /*0068*/ 	.word	0x05000005


	//----- nvinfo : EIATTR_COOP_GROUP_INSTR_OFFSETS
	.align		4
.L_2368:
        /*006c*/ 	.byte	0x04, 0x28
        /*006e*/ 	.short	(.L_2370 - .L_2369)


	//   ....[0]....
.L_2369:
        /*0070*/ 	.word	0x000035c0


	//   ....[1]....
        /*0074*/ 	.word	0x000035e0


	//   ....[2]....
        /*0078*/ 	.word	0x00003670


	//   ....[3]....
        /*007c*/ 	.word	0x00003680


	//   ....[4]....
        /*0080*/ 	.word	0x00005b00


	//   ....[5]....
        /*0084*/ 	.word	0x00005b30


	//   ....[6]....
        /*0088*/ 	.word	0x00005b90


	//   ....[7]....
        /*008c*/ 	.word	0x00005ba0


	//   ....[8]....
        /*0090*/ 	.word	0x00006bb0


	//   ....[9]....
        /*0094*/ 	.word	0x00006bc0


	//   ....[10]....
        /*0098*/ 	.word	0x00006bf0


	//   ....[11]....
        /*009c*/ 	.word	0x00006c00


	//   ....[12]....
        /*00a0*/ 	.word	0x000079d0


	//   ....[13]....
        /*00a4*/ 	.word	0x00007a50


	//   ....[14]....
        /*00a8*/ 	.word	0x00007ad0


	//   ....[15]....
        /*00ac*/ 	.word	0x00007b40


	//----- nvinfo : EIATTR_VRC_CTA_INIT_COUNT
	.align		4
.L_2370:
        /*00b0*/ 	.byte	0x02, 0x4a
	.zero		1
	.zero		1


	//----- nvinfo : EIATTR_EXIT_INSTR_OFFSETS
	.align		4
        /*00b4*/ 	.byte	0x04, 0x1c
        /*00b6*/ 	.short	(.L_2372 - .L_2371)


	//   ....[0]....
.L_2371:
        /*00b8*/ 	.word	0x00000090


	//----- nvinfo : EIATTR_CRS_STACK_SIZE
	.align		4
.L_2372:
        /*00bc*/ 	.byte	0x04, 0x1e
        /*00be*/ 	.short	(.L_2374 - .L_2373)
.L_2373:
        /*00c0*/ 	.word	0x00000000


	//----- nvinfo : EIATTR_CBANK_PARAM_SIZE
	.align		4
.L_2374:
        /*00c4*/ 	.byte	0x03, 0x19
        /*00c6*/ 	.short	0x01d0


	//----- nvinfo : EIATTR_PARAM_CBANK
	.align		4
        /*00c8*/ 	.byte	0x04, 0x0a
        /*00ca*/ 	.short	(.L_2376 - .L_2375)
	.align		4
.L_2375:
        /*00cc*/ 	.word	index@(.nv.constant0._ZN5flash24flash_fwd_splitkv_kernelI23Flash_fwd_kernel_traitsILi96ELi64ELi64ELi4ELb0ELb0EN7cutlass6half_tE19Flash_kernel_traitsILi96ELi64ELi64ELi4ES3_EELb0ELb0ELb0ELb0ELb1ELb1ELb0ELb0EEEvNS_16Flash_fwd_paramsE)
        /*00d0*/ 	.short	0x0380
        /*00d2*/ 	.short	0x01d0


	//----- nvinfo : EIATTR_SW_WAR
	.align		4
.L_2376:
        /*00d4*/ 	.byte	0x04, 0x36
        /*00d6*/ 	.short	(.L_2378 - .L_2377)
.L_2377:
        /*00d8*/ 	.word	0x00000008
.L_2378:


//--------------------- .nv.info._ZN5flash24flash_fwd_splitkv_kernelI23Flash_fwd_kernel_traitsILi96ELi64ELi64ELi4ELb0ELb0EN7cutlass6half_tE19Flash_kernel_traitsILi96ELi64ELi64ELi4ES3_EELb0ELb0ELb0ELb0ELb1ELb0ELb1ELb0EEEvNS_16Flash_fwd_paramsE --------------------------
	.section	.nv.info._ZN5flash24flash_fwd_splitkv_kernelI23Flash_fwd_kernel_traitsILi96ELi64ELi64ELi4ELb0ELb0EN7cutlass6half_tE19Flash_kernel_traitsILi96ELi64ELi64ELi4ES3_EELb0ELb0ELb0ELb0ELb1ELb0ELb1ELb0EEEvNS_16Flash_fwd_paramsE,"",@"SHT_CUDA_INFO"
	.sectionflags	@""
	.align	4


	//----- nvinfo : EIATTR_CUDA_API_VERSION
	.align		4
        /*0000*/ 	.byte	0x04, 0x37
        /*0002*/ 	.short	(.L_2380 - .L_2379)
.L_2379:
        /*0004*/ 	.word	0x00000082


	//----- nvinfo : EIATTR_KPARAM_INFO
	.align		4
.L_2380:
        /*0008*/ 	.byte	0x04, 0x17
        /*000a*/ 	.short	(.L_2382 - .L_2381)
.L_2381:
        /*000c*/ 	.word	0x00000000
        /*0010*/ 	.short	0x0000
        /*0012*/ 	.short	0x0000
        /*0014*/ 	.byte	0x00, 0xf0, 0x41, 0x07


	//----- nvinfo : EIATTR_SPARSE_MMA_MASK
	.align		4
.L_2382:
        /*0018*/ 	.byte	0x03, 0x50
        /*001a*/ 	.short	0x0000


	//----- nvinfo : EIATTR_MAXREG_COUNT
	.align		4
        /*001c*/ 	.byte	0x03, 0x1b
        /*001e*/ 	.short	0x00ff


	//----- nvinfo : EIATTR_NUM_BARRIERS
	.align		4
        /*0020*/ 	.byte	0x02, 0x4c
        /*0022*/ 	.byte	0x01
	.zero		1


	//----- nvinfo : EIATTR_MERCURY_ISA_VERSION
	.align		4
        /*0024*/ 	.byte	0x03, 0x5f
        /*0026*/ 	.short	0x0101


	//----- nvinfo : EIATTR_COOP_GROUP_MASK_REGIDS
	.align		4
        /*0028*/ 	.byte	0x04, 0x29
        /*002a*/ 	.short	(.L_2384 - .L_2383)


	//   ....[0]....
.L_2383:
        /*002c*/ 	.word	0xffffffff


	//   ....[1]....
        /*0030*/ 	.word	0xffffffff


	//   ....[2]....
        /*0034*/ 	.word	0xffffffff


	//   ....[3]....
        /*0038*/ 	.word	0xffffffff


	//   ....[4]....
        /*003c*/ 	.word	0xffffffff


	//   ....[5]....
        /*0040*/ 	.word	0xffffffff


	//   ....[6]....
        /*0044*/ 	.word	0xffffffff


	//   ....[7]....
        /*0048*/ 	.word	0xffffffff


	//   ....[8]....
        /*004c*/ 	.word	0xffffffff


	//   ....[9]....
        /*0050*/ 	.word	0xffffffff


	//   ....[10]....
        /*0054*/ 	.word	0xffffffff


	//   ....[11]....
        /*0058*/ 	.word	0xffffffff


	//   ....[12]....
        /*005c*/ 	.word	0x05000007


	//   ....[13]....
        /*0060*/ 	.word	0x05000007


	//   ....[14]....
        /*0064*/ 	.word	0x05000007


	//   ....[15]....
        /*0068*/ 	.word	0x05000007


	//----- nvinfo : EIATTR_COOP_GROUP_INSTR_OFFSETS
	.align		4
.L_2384:
        /*006c*/ 	.byte	0x04, 0x28
        /*006e*/ 	.short	(.L_2386 - .L_2385)


	//   ....[0]....
.L_2385:
        /*0070*/ 	.word	0x00003380


	//   ....[1]....
        /*0074*/ 	.word	0x000033b0


	//   ....[2]....
        /*0078*/ 	.word	0x00003440


	//   ....[3]....
        /*007c*/ 	.word	0x00003450


	//   ....[4]....
        /*0080*/ 	.word	0x00005430


	//   ....[5]....
        /*0084*/ 	.word	0x00005460


	//   ....[6]....
        /*0088*/ 	.word	0x00005490


	//   ....[7]....
        /*008c*/ 	.word	0x000054b0


	//   ....[8]....
        /*0090*/ 	.word	0x000064f0


	//   ....[9]....
        /*0094*/ 	.word	0x00006500


	//   ....[10]....
        /*0098*/ 	.word	0x00006530


	//   ....[11]....
        /*009c*/ 	.word	0x00006540


	//   ....[12]....
        /*00a0*/ 	.word	0x00007070


	//   ....[13]....
        /*00a4*/ 	.word	0x000070e0


	//   ....[14]....
        /*00a8*/ 	.word	0x00007140


	//   ....[15]....
        /*00ac*/ 	.word	0x000071b0


	//----- nvinfo : EIATTR_VRC_CTA_INIT_COUNT
	.align		4
.L_2386:
        /*00b0*/ 	.byte	0x02, 0x4a
	.zero		1
	.zero		1


	//----- nvinfo : EIATTR_EXIT_INSTR_OFFSETS
	.align		4
        /*00b4*/ 	.byte	0x04, 0x1c
        /*00b6*/ 	.short	(.L_2388 - .L_2387)


	//   ....[0]....
.L_2387:
        /*00b8*/ 	.word	0x000001f0


	//----- nvinfo : EIATTR_CRS_STACK_SIZE
	.align		4
.L_2388:
        /*00bc*/ 	.byte	0x04, 0x1e
        /*00be*/ 	.short	(.L_2390 - .L_2389)
.L_2389:
        /*00c0*/ 	.word	0x00000000


	//----- nvinfo : EIATTR_CBANK_PARAM_SIZE
	.align		4
.L_2390:
        /*00c4*/ 	.byte	0x03, 0x19
        /*00c6*/ 	.short	0x01d0


	//----- nvinfo : EIATTR_PARAM_CBANK
	.align		4
        /*00c8*/ 	.byte	0x04, 0x0a
        /*00ca*/ 	.short	(.L_2392 - .L_2391)
	.align		4
.L_2391:
        /*00cc*/ 	.word	index@(.nv.constant0._ZN5flash24flash_fwd_splitkv_kernelI23Flash_fwd_kernel_traitsILi96ELi64ELi64ELi4ELb0ELb0EN7cutlass6half_tE19Flash_kernel_traitsILi96ELi64ELi64ELi4ES3_EELb0ELb0ELb0ELb0ELb1ELb0ELb1ELb0EEEvNS_16Flash_fwd_paramsE)
        /*00d0*/ 	.short	0x0380
        /*00d2*/ 	.short	0x01d0


	//----- nvinfo : EIATTR_SW_WAR
	.align		4
.L_2392:
        /*00d4*/ 	.byte	0x04, 0x36
        /*00d6*/ 	.short	(.L_2394 - .L_2393)
.L_2393:
        /*00d8*/ 	.word	0x00000008
.L_2394:


//--------------------- .nv.info._ZN5flash24flash_fwd_splitkv_kernelI23Flash_fwd_kernel_traitsILi96ELi64ELi64ELi4ELb0ELb0EN7cutlass6half_tE19Flash_kernel_traitsILi96ELi64ELi64ELi4ES3_EELb0ELb0ELb0ELb0ELb1ELb1ELb1ELb0EEEvNS_16Flash_fwd_paramsE --------------------------
	.section	.nv.info._ZN5flash24flash_fwd_splitkv_kernelI23Flash_fwd_kernel_traitsILi96ELi64ELi64ELi4ELb0ELb0EN7cutlass6half_tE19Flash_kernel_traitsILi96ELi64ELi64ELi4ES3_EELb0ELb0ELb0ELb0ELb1ELb1ELb1ELb0EEEvNS_16Flash_fwd_paramsE,"",@"SHT_CUDA_INFO"
	.sectionflags	@""
	.align	4


	//----- nvinfo : EIATTR_CUDA_API_VERSION
	.align		4
        /*0000*/ 	.byte	0x04, 0x37
        /*0002*/ 	.short	(.L_2396 - .L_2395)
.L_2395:
        /*0004*/ 	.word	0x00000082


	//----- nvinfo : EIATTR_KPARAM_INFO
	.align		4
.L_2396:
        /*0008*/ 	.byte	0x04, 0x17
        /*000a*/ 	.short	(.L_2398 - .L_2397)
.L_2397:
        /*000c*/ 	.word	0x00000000
        /*0010*/ 	.short	0x0000
        /*0012*/ 	.short	0x0000
        /*0014*/ 	.byte	0x00, 0xf0, 0x41, 0x07


	//----- nvinfo : EIATTR_SPARSE_MMA_MASK
	.align		4
.L_2398:
        /*0018*/ 	.byte	0x03, 0x50
        /*001a*/ 	.short	0x0000


	//----- nvinfo : EIATTR_MAXREG_COUNT
	.align		4
        /*001c*/ 	.byte	0x03, 0x1b
        /*001e*/ 	.short	0x00ff


	//----- nvinfo : EIATTR_NUM_BARRIERS
	.align		4
        /*0020*/ 	.byte	0x02, 0x4c
        /*0022*/ 	.byte	0x01
	.zero		1


	//----- nvinfo : EIATTR_MERCURY_ISA_VERSION
	.align		4
        /*0024*/ 	.byte	0x03, 0x5f
        /*0026*/ 	.short	0x0101


	//----- nvinfo : EIATTR_COOP_GROUP_MASK_REGIDS
	.align		4
        /*0028*/ 	.byte	0x04, 0x29
        /*002a*/ 	.short	(.L_2400 - .L_2399)


	//   ....[0]....
.L_2399:
        /*002c*/ 	.word	0xffffffff


	//   ....[1]....
        /*0030*/ 	.word	0xffffffff


	//   ....[2]....
        /*0034*/ 	.word	0xffffffff


	//   ....[3]....
        /*0038*/ 	.word	0xffffffff


	//   ....[4]....
        /*003c*/ 	.word	0xffffffff


	//   ....[5]....
        /*0040*/ 	.word	0xffffffff


	//   ....[6]....
        /*0044*/ 	.word	0xffffffff


	//   ....[7]....
        /*0048*/ 	.word	0xffffffff


	//   ....[8]....
        /*004c*/ 	.word	0xffffffff


	//   ....[9]....
        /*0050*/ 	.word	0xffffffff


	//   ....[10]....
        /*0054*/ 	.word	0xffffffff


	//   ....[11]....
        /*0058*/ 	.word	0xffffffff


	//   ....[12]....
        /*005c*/ 	.word	0x05000006


	//   ....[13]....
        /*0060*/ 	.word	0x05000006


	//   ....[14]....
        /*0064*/ 	.word	0x05000006


	//   ....[15]....
        /*0068*/ 	.word	0x05000006


	//----- nvinfo : EIATTR_COOP_GROUP_INSTR_OFFSETS
	.align		4
.L_2400:
        /*006c*/ 	.byte	0x04, 0x28
        /*006e*/ 	.short	(.L_2402 - .L_2401)


	//   ....[0]....
.L_2401:
        /*0070*/ 	.word	0x00003830


	//   ....[1]....
        /*0074*/ 	.word	0x00003860


	//   ....[2]....
        /*0078*/ 	.word	0x000038f0


	//   ....[3]....
        /*007c*/ 	.word	0x00003900


	//   ....[4]....
        /*0080*/ 	.word	0x00005cf0


	//   ....[5]....
        /*0084*/ 	.word	0x00005d20


	//   ....[6]....
        /*0088*/ 	.word	0x00005db0


	//   ....[7]....
        /*008c*/ 	.word	0x00005dc0


	//   ....[8]....
        /*0090*/ 	.word	0x00006dd0


	//   ....[9]....
        /*0094*/ 	.word	0x00006de0


	//   ....[10]....
        /*0098*/ 	.word	0x00006e10


	//   ....[11]....
        /*009c*/ 	.word	0x00006e20


	//   ....[12]....
        /*00a0*/ 	.word	0x00007970


	//   ....[13]....
        /*00a4*/ 	.word	0x000079f0


	//   ....[14]....
        /*00a8*/ 	.word	0x00007a60


	//   ....[15]....
        /*00ac*/ 	.word	0x00007ad0


	//----- nvinfo : EIATTR_VRC_CTA_INIT_COUNT
	.align		4
.L_2402:
        /*00b0*/ 	.byte	0x02, 0x4a
	.zero		1
	.zero		1


	//----- nvinfo : EIATTR_EXIT_INSTR_OFFSETS
	.align		4
        /*00b4*/ 	.byte	0x04, 0x1c
        /*00b6*/ 	.short	(.L_2404 - .L_2403)


	//   ....[0]....
.L_2403:
        /*00b8*/ 	.word	0x000001f0


	//----- nvinfo : EIATTR_CRS_STACK_SIZE
	.align		4
.L_2404:
        /*00bc*/ 	.byte	0x04, 0x1e
        /*00be*/ 	.short	(.L_2406 - .L_2405)
.L_2405:
        /*00c0*/ 	.word	0x00000000


	//----- nvinfo : EIATTR_CBANK_PARAM_SIZE
	.align		4
.L_2406:
        /*00c4*/ 	.byte	0x03, 0x19
        /*00c6*/ 	.short	0x01d0


	//----- nvinfo : EIATTR_PARAM_CBANK
	.align		4
        /*00c8*/ 	.byte	0x04, 0x0a
        /*00ca*/ 	.short	(.L_2408 - .L_2407)
	.align		4
.L_2407:
        /*00cc*/ 	.word	index@(.nv.constant0._ZN5flash24flash_fwd_splitkv_kernelI23Flash_fwd_kernel_traitsILi96ELi64ELi64ELi4ELb0ELb0EN7cutlass6half_tE19Flash_kernel_traitsILi96ELi64ELi64ELi4ES3_EELb0ELb0ELb0ELb0ELb1ELb1ELb1ELb0EEEvNS_16Flash_fwd_paramsE)
        /*00d0*/ 	.short	0x0380
        /*00d2*/ 	.short	0x01d0


	//----- nvinfo : EIATTR_SW_WAR
	.align		4
.L_2408:
        /*00d4*/ 	.byte	0x04, 0x36
        /*00d6*/ 	.short	(.L_2410 - .L_2409)
.L_2409:
        /*00d8*/ 	.word	0x00000008
.L_2410:


//--------------------- .nv.info._ZN5flash24flash_fwd_splitkv_kernelI23Flash_fwd_kernel_traitsILi96ELi64ELi64ELi4ELb0ELb0EN7cutlass6half_tE19Flash_kernel_traitsILi96ELi64ELi64ELi4ES3_EELb0ELb0ELb0ELb0ELb0ELb0ELb0ELb0EEEvNS_16Flash_fwd_paramsE --------------------------
	.section	.nv.info._ZN5flash24flash_fwd_splitkv_kernelI23Flash_fwd_kernel_traitsILi96ELi64ELi64ELi4ELb0ELb0EN7cutlass6half_tE19Flash_kernel_traitsILi96ELi64ELi64ELi4ES3_EELb0ELb0ELb0ELb0ELb0ELb0ELb0ELb0EEEvNS_16Flash_fwd_paramsE,"",@"SHT_CUDA_INFO"
	.sectionflags	@""
	.align	4


	//----- nvinfo : EIATTR_CUDA_API_VERSION
	.align		4
        /*0000*/ 	.byte	0x04, 0x37
        /*0002*/ 	.short	(.L_2412 - .L_2411)
.L_2411:
        /*0004*/ 	.word	0x00000082


	//----- nvinfo : EIATTR_KPARAM_INFO
	.align		4
.L_2412:
        /*0008*/ 	.byte	0x04, 0x17
        /*000a*/ 	.short	(.L_2414 - .L_2413)
.L_2413:
        /*000c*/ 	.word	0x00000000
        /*0010*/ 	.short	0x0000
        /*0012*/ 	.short	0x0000
        /*0014*/ 	.byte	0x00, 0xf0, 0x41, 0x07


	//----- nvinfo : EIATTR_SPARSE_MMA_MASK
	.align		4
.L_2414:
        /*0018*/ 	.byte	0x03, 0x50
        /*001a*/ 	.short	0x0000


	//----- nvinfo : EIATTR_MAXREG_COUNT
	.align		4
        /*001c*/ 	.byte	0x03, 0x1b
        /*001e*/ 	.short	0x00ff


	//----- nvinfo : EIATTR_NUM_BARRIERS
	.align		4
        /*0020*/ 	.byte	0x02, 0x4c
        /*0022*/ 	.byte	0x01
	.zero		1


	//----- nvinfo : EIATTR_MERCURY_ISA_VERSION
	.align		4
        /*0024*/ 	.byte	0x03, 0x5f
        /*0026*/ 	.short	0x0101


	//----- nvinfo : EIATTR_COOP_GROUP_MASK_REGIDS
	.align		4
        /*0028*/ 	.byte	0x04, 0x29
        /*002a*/ 	.short	(.L_2416 - .L_2415)


	//   ....[0]....
.L_2415:
        /*002c*/ 	.word	0xffffffff


	//   ....[1]....
        /*0030*/ 	.word	0xffffffff


	//   ....[2]....
        /*0034*/ 	.word	0xffffffff


	//   ....[3]....
        /*0038*/ 	.word	0xffffffff


	//   ....[4]....
        /*003c*/ 	.word	0xffffffff


	//   ....[5]....
        /*0040*/ 	.word	0xffffffff


	//   ....[6]....
        /*0044*/ 	.word	0xffffffff


	//   ....[7]....
        /*0048*/ 	.word	0xffffffff


	//   ....[8]....
        /*004c*/ 	.word	0xffffffff


	//   ....[9]....
        /*0050*/ 	.word	0xffffffff


	//   ....[10]....
        /*0054*/ 	.word	0xffffffff


	//   ....[11]....
        /*0058*/ 	.word	0xffffffff


	//   ....[12]....
        /*005c*/ 	.word	0x05000004


	//   ....[13]....
        /*0060*/ 	.word	0x05000004


	//   ....[14]....
        /*0064*/ 	.word	0x05000004


	//   ....[15]....
        /*0068*/ 	.word	0x05000004


	//----- nvinfo : EIATTR_COOP_GROUP_INSTR_OFFSETS
	.align		4
.L_2416:
        /*006c*/ 	.byte	0x04, 0x28
        /*006e*/ 	.short	(.L_2418 - .L_2417)


	//   ....[0]....
.L_2417:
        /*0070*/ 	.word	0x00003ad0


	//   ....[1]....
        /*0074*/ 	.word	0x00003af0


	//   ....[2]....
        /*0078*/ 	.word	0x00003b80


	//   ....[3]....
        /*007c*/ 	.word	0x00003b90


	//   ....[4]....
        /*0080*/ 	.word	0x00005f40


	//   ....[5]....
        /*0084*/ 	.word	0x00005f60


	//   ....[6]....
        /*0088*/ 	.word	0x00005f90


	//   ....[7]....
        /*008c*/ 	.word	0x00005fa0


	//   ....[8]....
        /*0090*/ 	.word	0x00006ff0


	//   ....[9]....
        /*0094*/ 	.word	0x00007000


	//   ....[10]....
        /*0098*/ 	.word	0x00007030


	//   ....[11]....
        /*009c*/ 	.word	0x00007040


	//   ....[12]....
        /*00a0*/ 	.word	0x00007ea0


	//   ....[13]....
        /*00a4*/ 	.word	0x00007f10


	//   ....[14]....
        /*00a8*/ 	.word	0x00007f70


	//   ....[15]....
        /*00ac*/ 	.word	0x00007fe0


	//----- nvinfo : EIATTR_VRC_CTA_INIT_COUNT
	.align		4
.L_2418:
        /*00b0*/ 	.byte	0x02, 0x4a
	.zero		1
	.zero		1


	//----- nvinfo : EIATTR_EXIT_INSTR_OFFSETS
	.align		4
        /*00b4*/ 	.byte	0x04, 0x1c
        /*00b6*/ 	.short	(.L_2420 - .L_2419)


	//   ....[0]....
.L_2419:
        /*00b8*/ 	.word	0x00000090


	//----- nvinfo : EIATTR_CRS_STACK_SIZE
	.align		4
.L_2420:
        /*00bc*/ 	.byte	0x04, 0x1e
        /*00be*/ 	.short	(.L_2422 - .L_2421)
.L_2421:
        /*00c0*/ 	.word	0x00000000


	//----- nvinfo : EIATTR_CBANK_PARAM_SIZE
	.align		4
.L_2422:
        /*00c4*/ 	.byte	0x03, 0x19
        /*00c6*/ 	.short	0x01d0


	//----- nvinfo : EIATTR_PARAM_CBANK
	.align		4
        /*00c8*/ 	.byte	0x04, 0x0a
        /*00ca*/ 	.short	(.L_2424 - .L_2423)
	.align		4
.L_2423:
        /*00cc*/ 	.word	index@(.nv.constant0._ZN5flash24flash_fwd_splitkv_kernelI23Flash_fwd_kernel_traitsILi96ELi64ELi64ELi4ELb0ELb0EN7cutlass6half_tE19Flash_kernel_traitsILi96ELi64ELi64ELi4ES3_EELb0ELb0ELb0ELb0ELb0ELb0ELb0ELb0EEEvNS_16Flash_fwd_paramsE)
        /*00d0*/ 	.short	0x0380
        /*00d2*/ 	.short	0x01d0


	//----- nvinfo : EIATTR_SW_WAR
	.align		4
.L_2424:
        /*00d4*/ 	.byte	0x04, 0x36
        /*00d6*/ 	.short	(.L_2426 - .L_2425)
.L_2425:
        /*00d8*/ 	.word	0x00000008
.L_2426:


//--------------------- .nv.info._ZN5flash24flash_fwd_splitkv_kernelI23Flash_fwd_kernel_traitsILi96ELi64ELi64ELi4ELb0ELb0EN7cutlass6half_tE19Flash_kernel_traitsILi96ELi64ELi64ELi4ES3_EELb0ELb0ELb0ELb0ELb0ELb1ELb0ELb0EEEvNS_16Flash_fwd_paramsE --------------------------
	.section	.nv.info._ZN5flash24flash_fwd_splitkv_kernelI23Flash_fwd_kernel_traitsILi96ELi64ELi64ELi4ELb0ELb0EN7cutlass6half_tE19Flash_kernel_traitsILi96ELi64ELi64ELi4ES3_EELb0ELb0ELb0ELb0ELb0ELb1ELb0ELb0EEEvNS_16Flash_fwd_paramsE,"",@"SHT_CUDA_INFO"
	.sectionflags	@""
	.align	4


	//----- nvinfo : EIATTR_CUDA_API_VERSION
	.align		4
        /*0000*/ 	.byte	0x04, 0x37
        /*0002*/ 	.short	(.L_2428 - .L_2427)
.L_2427:
        /*0004*/ 	.word	0x00000082


	//----- nvinfo : EIATTR_KPARAM_INFO
	.align		4
.L_2428:
        /*0008*/ 	.byte	0x04, 0x17
        /*000a*/ 	.short	(.L_2430 - .L_2429)
.L_2429:
        /*000c*/ 	.word	0x00000000
        /*0010*/ 	.short	0x0000
        /*0012*/ 	.short	0x0000
        /*0014*/ 	.byte	0x00, 0xf0, 0x41, 0x07


	//----- nvinfo : EIATTR_SPARSE_MMA_MASK
	.align		4
.L_2430:
        /*0018*/ 	.byte	0x03, 0x50
        /*001a*/ 	.short	0x0000


	//----- nvinfo : EIATTR_MAXREG_COUNT
	.align		4
        /*001c*/ 	.byte	0x03, 0x1b
        /*001e*/ 	.short	0x00ff


	//----- nvinfo : EIATTR_NUM_BARRIERS
	.align		4
        /*0020*/ 	.byte	0x02, 0x4c
        /*0022*/ 	.byte	0x01
	.zero		1


	//----- nvinfo : EIATTR_MERCURY_ISA_VERSION
	.align		4
        /*0024*/ 	.byte	0x03, 0x5f
        /*0026*/ 	.short	0x0101


	//----- nvinfo : EIATTR_COOP_GROUP_MASK_REGIDS
	.align		4
        /*0028*/ 	.byte	0x04, 0x29
        /*002a*/ 	.short	(.L_2432 - .L_2431)


	//   ....[0]....
.L_2431:
        /*002c*/ 	.word	0xffffffff


	//   ....[1]....
        /*0030*/ 	.word	0xffffffff


	//   ....[2]....
        /*0034*/ 	.word	0xffffffff


	//   ....[3]....
        /*0038*/ 	.word	0xffffffff


	//   ....[4]....
        /*003c*/ 	.word	0xffffffff


	//   ....[5]....
        /*0040*/ 	.word	0xffffffff


	//   ....[6]....
        /*0044*/ 	.word	0xffffffff


	//   ....[7]....
        /*0048*/ 	.word	0xffffffff


	//   ....[8]....
        /*004c*/ 	.word	0xffffffff


	//   ....[9]....
        /*0050*/ 	.word	0xffffffff


	//   ....[10]....
        /*0054*/ 	.word	0xffffffff


	//   ....[11]....
        /*0058*/ 	.word	0xffffffff


	//   ....[12]....
        /*005c*/ 	.word	0x05000004


	//   ....[13]....
        /*0060*/ 	.word	0x05000004


	//   ....[14]....
        /*0064*/ 	.word	0x05000004


	//   ....[15]....
        /*0068*/ 	.word	0x05000004


	//----- nvinfo : EIATTR_COOP_GROUP_INSTR_OFFSETS
	.align		4
.L_2432:
        /*006c*/ 	.byte	0x04, 0x28
        /*006e*/ 	.short	(.L_2434 - .L_2433)


	//   ....[0]....
.L_2433:
        /*0070*/ 	.word	0x00003ee0


	//   ....[1]....
        /*0074*/ 	.word	0x00003f00


	//   ....[2]....
        /*0078*/ 	.word	0x00003f90


	//   ....[3]....
        /*007c*/ 	.word	0x00003fa0


	//   ....[4]....
        /*0080*/ 	.word	0x00006750


	//   ....[5]....
        /*0084*/ 	.word	0x00006780


	//   ....[6]....
        /*0088*/ 	.word	0x000067f0


	//   ....[7]....
        /*008c*/ 	.word	0x00006800


	//   ....[8]....
        /*0090*/ 	.word	0x00007800


	//   ....[9]....
        /*0094*/ 	.word	0x00007810


	//   ....[10]....
        /*0098*/ 	.word	0x00007840


	//   ....[11]....
        /*009c*/ 	.word	0x00007850


	//   ....[12]....
        /*00a0*/ 	.word	0x000086b0


	//   ....[13]....
        /*00a4*/ 	.word	0x00008720


	//   ....[14]....
        /*00a8*/ 	.word	0x00008780


	//   ....[15]....
        /*00ac*/ 	.word	0x000087f0


	//----- nvinfo : EIATTR_VRC_CTA_INIT_COUNT
	.align		4
.L_2434:
        /*00b0*/ 	.byte	0x02, 0x4a
	.zero		1
	.zero		1


	//----- nvinfo : EIATTR_EXIT_INSTR_OFFSETS
	.align		4
        /*00b4*/ 	.byte	0x04, 0x1c
        /*00b6*/ 	.short	(.L_2436 - .L_2435)


	//   ....[0]....
.L_2435:
        /*00b8*/ 	.word	0x00000090


	//----- nvinfo : EIATTR_CRS_STACK_SIZE
	.align		4
.L_2436:
        /*00bc*/ 	.byte	0x04, 0x1e
        /*00be*/ 	.short	(.L_2438 - .L_2437)
.L_2437:
        /*00c0*/ 	.word	0x00000000


	//----- nvinfo : EIATTR_CBANK_PARAM_SIZE
	.align		4
.L_2438:
        /*00c4*/ 	.byte	0x03, 0x19
        /*00c6*/ 	.short	0x01d0


	//----- nvinfo : EIATTR_PARAM_CBANK
	.align		4
        /*00c8*/ 	.byte	0x04, 0x0a
        /*00ca*/ 	.short	(.L_2440 - .L_2439)
	.align		4
.L_2439:
        /*00cc*/ 	.word	index@(.nv.constant0._ZN5flash24flash_fwd_splitkv_kernelI23Flash_fwd_kernel_traitsILi96ELi64ELi64ELi4ELb0ELb0EN7cutlass6half_tE19Flash_kernel_traitsILi96ELi64ELi64ELi4ES3_EELb0ELb0ELb0ELb0ELb0ELb1ELb0ELb0EEEvNS_16Flash_fwd_paramsE)
        /*00d0*/ 	.short	0x0380
        /*00d2*/ 	.short	0x01d0


	//----- nvinfo : EIATTR_SW_WAR
	.align		4
.L_2440:
        /*00d4*/ 	.byte	0x04, 0x36
        /*00d6*/ 	.short	(.L_2442 - .L_2441)
.L_2441:
        /*00d8*/ 	.word	0x00000008
.L_2442:


//--------------------- .nv.info._ZN5flash24flash_fwd_splitkv_kernelI23Flash_fwd_kernel_traitsILi96ELi64ELi64ELi4ELb0ELb0EN7cutlass6half_tE19Flash_kernel_traitsILi96ELi64ELi64ELi4ES3_EELb0ELb0ELb0ELb0ELb0ELb0ELb0ELb1EEEvNS_16Flash_fwd_paramsE --------------------------
	.section	.nv.info._ZN5flash24flash_fwd_splitkv_kernelI23Flash_fwd_kernel_traitsILi96ELi64ELi64ELi4ELb0ELb0EN7cutlass6half_tE19Flash_kernel_traitsILi96ELi64ELi64ELi4ES3_EELb0ELb0ELb0ELb0ELb0ELb0ELb0ELb1EEEvNS_16Flash_fwd_paramsE,"",@"SHT_CUDA_INFO"
	.sectionflags	@""
	.align	4


	//----- nvinfo : EIATTR_CUDA_API_VERSION
	.align		4
        /*0000*/ 	.byte	0x04, 0x37
        /*0002*/ 	.short	(.L_2444 - .L_2443)
.L_2443:
        /*0004*/ 	.word	0x00000082


	//----- nvinfo : EIATTR_KPARAM_INFO
	.align		4
.L_2444:
        /*0008*/ 	.byte	0x04, 0x17
        /*000a*/ 	.short	(.L_2446 - .L_2445)
.L_2445:
        /*000c*/ 	.word	0x00000000
        /*0010*/ 	.short	0x0000
        /*0012*/ 	.short	0x0000
        /*0014*/ 	.byte	0x00, 0xf0, 0x41, 0x07


	//----- nvinfo : EIATTR_SPARSE_MMA_MASK
	.align		4
.L_2446:
        /*0018*/ 	.byte	0x03, 0x50
        /*001a*/ 	.short	0x0000


	//----- nvinfo : EIATTR_MAXREG_COUNT
	.align		4
        /*001c*/ 	.byte	0x03, 0x1b
        /*001e*/ 	.short	0x00ff


	//----- nvinfo : EIATTR_NUM_BARRIERS
	.align		4
        /*0020*/ 	.byte	0x02, 0x4c
        /*0022*/ 	.byte	0x01
	.zero		1


	//----- nvinfo : EIATTR_MERCURY_ISA_VERSION
	.align		4
        /*0024*/ 	.byte	0x03, 0x5f
        /*0026*/ 	.short	0x0101


	//----- nvinfo : EIATTR_COOP_GROUP_MASK_REGIDS
	.align		4
        /*0028*/ 	.byte	0x04, 0x29
        /*002a*/ 	.short	(.L_2448 - .L_2447)


	//   ....[0]....
.L_2447:
        /*002c*/ 	.word	0xffffffff


	//   ....[1]....
        /*0030*/ 	.word	0xffffffff


	//   ....[2]....
        /*0034*/ 	.word	0xffffffff


	//   ....[3]....
        /*0038*/ 	.word	0xffffffff


	//   ....[4]....
        /*003c*/ 	.word	0xffffffff


	//   ....[5]....
        /*0040*/ 	.word	0xffffffff


	//   ....[6]....
        /*0044*/ 	.word	0xffffffff


	//   ....[7]....
        /*0048*/ 	.word	0xffffffff


	//   ....[8]....
        /*004c*/ 	.word	0xffffffff


	//   ....[9]....
        /*0050*/ 	.word	0xffffffff


	//   ....[10]....
        /*0054*/ 	.word	0xffffffff


	//   ....[11]....
        /*0058*/ 	.word	0xffffffff


	//   ....[12]....
        /*005c*/ 	.word	0x05000005


	//   ....[13]....
        /*0060*/ 	.word	0x05000005


	//   ....[14]....
        /*0064*/ 	.word	0x05000005


	//   ....[15]....
        /*0068*/ 	.word	0x05000005


	//----- nvinfo : EIATTR_COOP_GROUP_INSTR_OFFSETS
	.align		4
.L_2448:
        /*006c*/ 	.byte	0x04, 0x28
        /*006e*/ 	.short	(.L_2450 - .L_2449)


	//   ....[0]....
.L_2449:
        /*0070*/ 	.word	0x0000bcf0


	//   ....[1]....
        /*0074*/ 	.word	0x0000bd10


	//   ....[2]....
        /*0078*/ 	.word	0x0000bd90


	//   ....[3]....
        /*007c*/ 	.word	0x0000bda0


	//   ....[4]....
        /*0080*/ 	.word	0x0000e0d0


	//   ....[5]....
        /*0084*/ 	.word	0x0000e100


	//   ....[6]....
        /*0088*/ 	.word	0x0000e130


	//   ....[7]....
        /*008c*/ 	.word	0x0000e140


	//   ....[8]....
        /*0090*/ 	.word	0x0000f170


	//   ....[9]....
        /*0094*/ 	.word	0x0000f180


	//   ....[10]....
        /*0098*/ 	.word	0x0000f1b0


	//   ....[11]....
        /*009c*/ 	.word	0x0000f1c0


	//   ....[12]....
        /*00a0*/ 	.word	0x000100e0


	//   ....[13]....
        /*00a4*/ 	.word	0x00010150


	//   ....[14]....
        /*00a8*/ 	.word	0x000101b0


	//   ....[15]....
        /*00ac*/ 	.word	0x00010220


	//----- nvinfo : EIATTR_VRC_CTA_INIT_COUNT
	.align		4
.L_2450:
        /*00b0*/ 	.byte	0x02, 0x4a
	.zero		1
	.zero		1


	//----- nvinfo : EIATTR_EXIT_INSTR_OFFSETS
	.align		4
        /*00b4*/ 	.byte	0x04, 0x1c
        /*00b6*/ 	.short	(.L_2452 - .L_2451)


	//   ....[0]....
.L_2451:
        /*00b8*/ 	.word	0x00000090


	//----- nvinfo : EIATTR_CRS_STACK_SIZE
	.align		4
.L_2452:
        /*00bc*/ 	.byte	0x04, 0x1e
        /*00be*/ 	.short	(.L_2454 - .L_2453)
.L_2453:
        /*00c0*/ 	.word	0x00000000


	//----- nvinfo : EIATTR_CBANK_PARAM_SIZE
	.align		4
.L_2454:
        /*00c4*/ 	.byte	0x03, 0x19
        /*00c6*/ 	.short	0x01d0


	//----- nvinfo : EIATTR_PARAM_CBANK
	.align		4
        /*00c8*/ 	.byte	0x04, 0x0a
        /*00ca*/ 	.short	(.L_2456 - .L_2455)
	.align		4
.L_2455:
        /*00cc*/ 	.word	index@(.nv.constant0._ZN5flash24flash_fwd_splitkv_kernelI23Flash_fwd_kernel_traitsILi96ELi64ELi64ELi4ELb0ELb0EN7cutlass6half_tE19Flash_kernel_traitsILi96ELi64ELi64ELi4ES3_EELb0ELb0ELb0ELb0ELb0ELb0ELb0ELb1EEEvNS_16Flash_fwd_paramsE)
        /*00d0*/ 	.short	0x0380
        /*00d2*/ 	.short	0x01d0


	//----- nvinfo : EIATTR_SW_WAR
	.align		4
.L_2456:
        /*00d4*/ 	.byte	0x04, 0x36
        /*00d6*/ 	.short	(.L_2458 - .L_2457)
.L_2457:
        /*00d8*/ 	.word	0x00000008
.L_2458:


//--------------------- .nv.info._ZN5flash24flash_fwd_splitkv_kernelI23Flash_fwd_kernel_traitsILi96ELi64ELi64ELi4ELb0ELb0EN7cutlass6half_tE19Flash_kernel_traitsILi96ELi64ELi64ELi4ES3_EELb0ELb0ELb0ELb0ELb0ELb1ELb0ELb1EEEvNS_16Flash_fwd_paramsE --------------------------
	.section	.nv.info._ZN5flash24flash_fwd_splitkv_kernelI23Flash_fwd_kernel_traitsILi96ELi64ELi64ELi4ELb0ELb0EN7cutlass6half_tE19Flash_kernel_traitsILi96ELi64ELi64ELi4ES3_EELb0ELb0ELb0ELb0ELb0ELb1ELb0ELb1EEEvNS_16Flash_fwd_paramsE,"",@"SHT_CUDA_INFO"
	.sectionflags	@""
	.align	4


	//----- nvinfo : EIATTR_CUDA_API_VERSION
	.align		4
        /*0000*/ 	.byte	0x04, 0x37
        /*0002*/ 	.short	(.L_2460 - .L_2459)
.L_2459:
        /*0004*/ 	.word	0x00000082


	//----- nvinfo : EIATTR_KPARAM_INFO
	.align		4
.L_2460:
        /*0008*/ 	.byte	0x04, 0x17
        /*000a*/ 	.short	(.L_2462 - .L_2461)
.L_2461:
        /*000c*/ 	.word	0x00000000
        /*0010*/ 	.short	0x0000
        /*0012*/ 	.short	0x0000
        /*0014*/ 	.byte	0x00, 0xf0, 0x41, 0x07


	//----- nvinfo : EIATTR_SPARSE_MMA_MASK
	.align		4
.L_2462:
        /*0018*/ 	.byte	0x03, 0x50
        /*001a*/ 	.short	0x0000


	//----- nvinfo : EIATTR_MAXREG_COUNT
	.align		4
        /*001c*/ 	.byte	0x03, 0x1b
        /*001e*/ 	.short	0x00ff


	//----- nvinfo : EIATTR_NUM_BARRIERS
	.align		4
        /*0020*/ 	.byte	0x02, 0x4c
        /*0022*/ 	.byte	0x01
	.zero		1


	//----- nvinfo : EIATTR_MERCURY_ISA_VERSION
	.align		4
        /*0024*/ 	.byte	0x03, 0x5f
        /*0026*/ 	.short	0x0101


	//----- nvinfo : EIATTR_COOP_GROUP_MASK_REGIDS
	.align		4
        /*0028*/ 	.byte	0x04, 0x29
        /*002a*/ 	.short	(.L_2464 - .L_2463)


	//   ....[0]....
.L_2463:
        /*002c*/ 	.word	0xffffffff


	//   ....[1]....
        /*0030*/ 	.word	0xffffffff


	//   ....[2]....
        /*0034*/ 	.word	0xffffffff


	//   ....[3]....
        /*0038*/ 	.word	0xffffffff


	//   ....[4]....
        /*003c*/ 	.word	0xffffffff


	//   ....[5]....
        /*0040*/ 	.word	0xffffffff


	//   ....[6]....
        /*0044*/ 	.word	0xffffffff


	//   ....[7]....
        /*0048*/ 	.word	0xffffffff


	//   ....[8]....
        /*004c*/ 	.word	0xffffffff


	//   ....[9]....
        /*0050*/ 	.word	0xffffffff


	//   ....[10]....
        /*0054*/ 	.word	0xffffffff


	//   ....[11]....
        /*0058*/ 	.word	0xffffffff


	//   ....[12]....
        /*005c*/ 	.word	0x05000005


	//   ....[13]....
        /*0060*/ 	.word	0x05000005


	//   ....[14]....
        /*0064*/ 	.word	0x05000005


	//   ....[15]....
        /*0068*/ 	.word	0x05000005


	//----- nvinfo : EIATTR_COOP_GROUP_INSTR_OFFSETS
	.align		4
.L_2464:
        /*006c*/ 	.byte	0x04, 0x28
        /*006e*/ 	.short	(.L_2466 - .L_2465)


	//   ....[0]....
.L_2465:
        /*0070*/ 	.word	0x0000c0d0


	//   ....[1]....
        /*0074*/ 	.word	0x0000c0f0


	//   ....[2]....
        /*0078*/ 	.word	0x0000c160


	//   ....[3]....
        /*007c*/ 	.word	0x0000c170


	//   ....[4]....
        /*0080*/ 	.word	0x0000e8c0


	//   ....[5]....
        /*0084*/ 	.word	0x0000e8e0


	//   ....[6]....
        /*0088*/ 	.word	0x0000e910


	//   ....[7]....
        /*008c*/ 	.word	0x0000e920


	//   ....[8]....
        /*0090*/ 	.word	0x0000f960


	//   ....[9]....
        /*0094*/ 	.word	0x0000f970


	//   ....[10]....
        /*0098*/ 	.word	0x0000f9a0


	//   ....[11]....
        /*009c*/ 	.word	0x0000f9b0


	//   ....[12]....
        /*00a0*/ 	.word	0x000108d0


	//   ....[13]....
        /*00a4*/ 	.word	0x00010940


	//   ....[14]....
        /*00a8*/ 	.word	0x000109a0


	//   ....[15]....
        /*00ac*/ 	.word	0x00010a10


	//----- nvinfo : EIATTR_VRC_CTA_INIT_COUNT
	.align		4
.L_2466:
        /*00b0*/ 	.byte	0x02, 0x4a
	.zero		1
	.zero		1


	//----- nvinfo : EIATTR_EXIT_INSTR_OFFSETS
	.align		4
        /*00b4*/ 	.byte	0x04, 0x1c
        /*00b6*/ 	.short	(.L_2468 - .L_2467)


	//   ....[0]....
.L_2467:
        /*00b8*/ 	.word	0x00000090


	//----- nvinfo : EIATTR_CRS_STACK_SIZE
	.align		4
.L_2468:
        /*00bc*/ 	.byte	0x04, 0x1e
        /*00be*/ 	.short	(.L_2470 - .L_2469)
.L_2469:
        /*00c0*/ 	.word	0x00000000


	//----- nvinfo : EIATTR_CBANK_PARAM_SIZE
	.align		4
.L_2470:
        /*00c4*/ 	.byte	0x03, 0x19
        /*00c6*/ 	.short	0x01d0


	//----- nvinfo : EIATTR_PARAM_CBANK
	.align		4
        /*00c8*/ 	.byte	0x04, 0x0a
        /*00ca*/ 	.short	(.L_2472 - .L_2471)
	.align		4
.L_2471:
        /*00cc*/ 	.word	index@(.nv.constant0._ZN5flash24flash_fwd_splitkv_kernelI23Flash_fwd_kernel_traitsILi96ELi64ELi64ELi4ELb0ELb0EN7cutlass6half_tE19Flash_kernel_traitsILi96ELi64ELi64ELi4ES3_EELb0ELb0ELb0ELb0ELb0ELb1ELb0ELb1EEEvNS_16Flash_fwd_paramsE)
        /*00d0*/ 	.short	0x0380
        /*00d2*/ 	.short	0x01d0


	//----- nvinfo : EIATTR_SW_WAR
	.align		4
.L_2472:
        /*00d4*/ 	.byte	0x04, 0x36
        /*00d6*/ 	.short	(.L_2474 - .L_2473)
.L_2473:
        /*00d8*/ 	.word	0x00000008
.L_2474:


//--------------------- .nv.info._ZN5flash24flash_fwd_splitkv_kernelI23Flash_fwd_kernel_traitsILi96ELi64ELi64ELi4ELb0ELb0EN7cutlass6half_tE19Flash_kernel_traitsILi96ELi64ELi64ELi4ES3_EELb0ELb0ELb0ELb0ELb0ELb0ELb1ELb0EEEvNS_16Flash_fwd_paramsE --------------------------
	.section	.nv.info._ZN5flash24flash_fwd_splitkv_kernelI23Flash_fwd_kernel_traitsILi96ELi64ELi64ELi4ELb0ELb0EN7cutlass6half_tE19Flash_kernel_traitsILi96ELi64ELi64ELi4ES3_EELb0ELb0ELb0ELb0ELb0ELb0ELb1ELb0EEEvNS_16Flash_fwd_paramsE,"",@"SHT_CUDA_INFO"
	.sectionflags	@""
	.align	4


	//----- nvinfo : EIATTR_CUDA_API_VERSION
	.align		4
        /*0000*/ 	.byte	0x04, 0x37
        /*0002*/ 	.short	(.L_2476 - .L_2475)
.L_2475:
        /*0004*/ 	.word	0x00000082


	//----- nvinfo : EIATTR_KPARAM_INFO
	.align		4
.L_2476:
        /*0008*/ 	.byte	0x04, 0x17
        /*000a*/ 	.short	(.L_2478 - .L_2477)
.L_2477:
        /*000c*/ 	.word	0x00000000
        /*0010*/ 	.short	0x0000
        /*0012*/ 	.short	0x0000
        /*0014*/ 	.byte	0x00, 0xf0, 0x41, 0x07


	//----- nvinfo : EIATTR_SPARSE_MMA_MASK
	.align		4
.L_2478:
        /*0018*/ 	.byte	0x03, 0x50
        /*001a*/ 	.short	0x0000


	//----- nvinfo : EIATTR_MAXREG_COUNT
	.align		4
        /*001c*/ 	.byte	0x03, 0x1b
        /*001e*/ 	.short	0x00ff


	//----- nvinfo : EIATTR_NUM_BARRIERS
	.align		4
        /*0020*/ 	.byte	0x02, 0x4c
        /*0022*/ 	.byte	0x01
	.zero		1


	//----- nvinfo : EIATTR_MERCURY_ISA_VERSION
	.align		4
        /*0024*/ 	.byte	0x03, 0x5f
        /*0026*/ 	.short	0x0101


	//----- nvinfo : EIATTR_COOP_GROUP_MASK_REGIDS
	.align		4
        /*0028*/ 	.byte	0x04, 0x29
        /*002a*/ 	.short	(.L_2480 - .L_2479)


	//   ....[0]....
.L_2479:
        /*002c*/ 	.word	0xffffffff


	//   ....[1]....
        /*0030*/ 	.word	0xffffffff


	//   ....[2]....
        /*0034*/ 	.word	0xffffffff


	//   ....[3]....
        /*0038*/ 	.word	0xffffffff


	//   ....[4]....
        /*003c*/ 	.word	0xffffffff


	//   ....[5]....
        /*0040*/ 	.word	0xffffffff


	//   ....[6]....
        /*0044*/ 	.word	0xffffffff


	//   ....[7]....
        /*0048*/ 	.word	0xffffffff


	//   ....[8]....
        /*004c*/ 	.word	0xffffffff


	//   ....[9]....
        /*0050*/ 	.word	0xffffffff


	//   ....[10]....
        /*0054*/ 	.word	0xffffffff


	//   ....[11]....
        /*0058*/ 	.word	0xffffffff


	//   ....[12]....
        /*005c*/ 	.word	0x05000006


	//   ....[13]....
        /*0060*/ 	.word	0x05000006


	//   ....[14]....
        /*0064*/ 	.word	0x05000006


	//   ....[15]....
        /*0068*/ 	.word	0x05000006


	//----- nvinfo : EIATTR_COOP_GROUP_INSTR_OFFSETS
	.align		4
.L_2480:
        /*006c*/ 	.byte	0x04, 0x28
        /*006e*/ 	.short	(.L_2482 - .L_2481)


	//   ....[0]....
.L_2481:
        /*0070*/ 	.word	0x00003ff0


	//   ....[1]....
        /*0074*/ 	.word	0x00004020


	//   ....[2]....
        /*0078*/ 	.word	0x000040b0


	//   ....[3]....
        /*007c*/ 	.word	0x000040c0


	//   ....[4]....
        /*0080*/ 	.word	0x00006470


	//   ....[5]....
        /*0084*/ 	.word	0x000064a0


	//   ....[6]....
        /*0088*/ 	.word	0x000064f0


	//   ....[7]....
        /*008c*/ 	.word	0x00006500


	//   ....[8]....
        /*0090*/ 	.word	0x00007510


	//   ....[9]....
        /*0094*/ 	.word	0x00007520


	//   ....[10]....
        /*0098*/ 	.word	0x00007550


	//   ....[11]....
        /*009c*/ 	.word	0x00007560


	//   ....[12]....
        /*00a0*/ 	.word	0x00008370


	//   ....[13]....
        /*00a4*/ 	.word	0x000083f0


	//   ....[14]....
        /*00a8*/ 	.word	0x00008460


	//   ....[15]....
        /*00ac*/ 	.word	0x000084d0


	//----- nvinfo : EIATTR_VRC_CTA_INIT_COUNT
	.align		4
.L_2482:
        /*00b0*/ 	.byte	0x02, 0x4a
	.zero		1
	.zero		1


	//----- nvinfo : EIATTR_EXIT_INSTR_OFFSETS
	.align		4
        /*00b4*/ 	.byte	0x04, 0x1c
        /*00b6*/ 	.short	(.L_2484 - .L_2483)


	//   ....[0]....
.L_2483:
        /*00b8*/ 	.word	0x000001f0


	//----- nvinfo : EIATTR_CRS_STACK_SIZE
	.align		4
.L_2484:
        /*00bc*/ 	.byte	0x04, 0x1e
        /*00be*/ 	.short	(.L_2486 - .L_2485)
.L_2485:
        /*00c0*/ 	.word	0x00000000


	//----- nvinfo : EIATTR_CBANK_PARAM_SIZE
	.align		4
.L_2486:
        /*00c4*/ 	.byte	0x03, 0x19
        /*00c6*/ 	.short	0x01d0


	//----- nvinfo : EIATTR_PARAM_CBANK
	.align		4
        /*00c8*/ 	.byte	0x04, 0x0a
        /*00ca*/ 	.short	(.L_2488 - .L_2487)
	.align		4
.L_2487:
        /*00cc*/ 	.word	index@(.nv.constant0._ZN5flash24flash_fwd_splitkv_kernelI23Flash_fwd_kernel_traitsILi96ELi64ELi64ELi4ELb0ELb0EN7cutlass6half_tE19Flash_kernel_traitsILi96ELi64ELi64ELi4ES3_EELb0ELb0ELb0ELb0ELb0ELb0ELb1ELb0EEEvNS_16Flash_fwd_paramsE)
        /*00d0*/ 	.short	0x0380
        /*00d2*/ 	.short	0x01d0


	//----- nvinfo : EIATTR_SW_WAR
	.align		4
.L_2488:
        /*00d4*/ 	.byte	0x04, 0x36
        /*00d6*/ 	.short	(.L_2490 - .L_2489)
.L_2489:
        /*00d8*/ 	.word	0x00000008
.L_2490:


//--------------------- .nv.info._ZN5flash24flash_fwd_splitkv_kernelI23Flash_fwd_kernel_traitsILi96ELi64ELi64ELi4ELb0ELb0EN7cutlass6half_tE19Flash_kernel_traitsILi96ELi64ELi64ELi4ES3_EELb0ELb0ELb0ELb0ELb0ELb1ELb1ELb0EEEvNS_16Flash_fwd_paramsE --------------------------
	.section	.nv.info._ZN5flash24flash_fwd_splitkv_kernelI23Flash_fwd_kernel_traitsILi96ELi64ELi64ELi4ELb0ELb0EN7cutlass6half_tE19Flash_kernel_traitsILi96ELi64ELi64ELi4ES3_EELb0ELb0ELb0ELb0ELb0ELb1ELb1ELb0EEEvNS_16Flash_fwd_paramsE,"",@"SHT_CUDA_INFO"
	.sectionflags	@""
	.align	4


	//----- nvinfo : EIATTR_CUDA_API_VERSION
	.align		4
        /*0000*/ 	.byte	0x04, 0x37
        /*0002*/ 	.short	(.L_2492 - .L_2491)
.L_2491:
        /*0004*/ 	.word	0x00000082


	//----- nvinfo : EIATTR_KPARAM_INFO
	.align		4
.L_2492:
        /*0008*/ 	.byte	0x04, 0x17
        /*000a*/ 	.short	(.L_2494 - .L_2493)
.L_2493:
        /*000c*/ 	.word	0x00000000
        /*0010*/ 	.short	0x0000
        /*0012*/ 	.short	0x0000
        /*0014*/ 	.byte	0x00, 0xf0, 0x41, 0x07


	//----- nvinfo : EIATTR_SPARSE_MMA_MASK
	.align		4
.L_2494:
        /*0018*/ 	.byte	0x03, 0x50
        /*001a*/ 	.short	0x0000


	//----- nvinfo : EIATTR_MAXREG_COUNT
	.align		4
        /*001c*/ 	.byte	0x03, 0x1b
        /*001e*/ 	.short	0x00ff


	//----- nvinfo : EIATTR_NUM_BARRIERS
	.align		4
        /*0020*/ 	.byte	0x02, 0x4c
        /*0022*/ 	.byte	0x01
	.zero		1


	//----- nvinfo : EIATTR_MERCURY_ISA_VERSION
	.align		4
        /*0024*/ 	.byte	0x03, 0x5f
        /*0026*/ 	.short	0x0101


	//----- nvinfo : EIATTR_COOP_GROUP_MASK_REGIDS
	.align		4
        /*0028*/ 	.byte	0x04, 0x29
        /*002a*/ 	.short	(.L_2496 - .L_2495)


	//   ....[0]....
.L_2495:
        /*002c*/ 	.word	0xffffffff


	//   ....[1]....
        /*0030*/ 	.word	0xffffffff


	//   ....[2]....
        /*0034*/ 	.word	0xffffffff


	//   ....[3]....
        /*0038*/ 	.word	0xffffffff


	//   ....[4]....
        /*003c*/ 	.word	0xffffffff


	//   ....[5]....
        /*0040*/ 	.word	0xffffffff


	//   ....[6]....
        /*0044*/ 	.word	0xffffffff


	//   ....[7]....
        /*0048*/ 	.word	0xffffffff


	//   ....[8]....
        /*004c*/ 	.word	0xffffffff


	//   ....[9]....
        /*0050*/ 	.word	0xffffffff


	//   ....[10]....
        /*0054*/ 	.word	0xffffffff


	//   ....[11]....
        /*0058*/ 	.word	0xffffffff


	//   ....[12]....
        /*005c*/ 	.word	0x05000006


	//   ....[13]....
        /*0060*/ 	.word	0x05000006


	//   ....[14]....
        /*0064*/ 	.word	0x05000006


	//   ....[15]....
        /*0068*/ 	.word	0x05000006


	//----- nvinfo : EIATTR_COOP_GROUP_INSTR_OFFSETS
	.align		4
.L_2496:
        /*006c*/ 	.byte	0x04, 0x28
        /*006e*/ 	.short	(.L_2498 - .L_2497)


	//   ....[0]....
.L_2497:
        /*0070*/ 	.word	0x00004400


	//   ....[1]....
        /*0074*/ 	.word	0x00004430


	//   ....[2]....
        /*0078*/ 	.word	0x000044c0


	//   ....[3]....
        /*007c*/ 	.word	0x000044d0


	//   ....[4]....
        /*0080*/ 	.word	0x00006c80


	//   ....[5]....
        /*0084*/ 	.word	0x00006cb0


	//   ....[6]....
        /*0088*/ 	.word	0x00006d00


	//   ....[7]....
        /*008c*/ 	.word	0x00006d10


	//   ....[8]....
        /*0090*/ 	.word	0x00007d20


	//   ....[9]....
        /*0094*/ 	.word	0x00007d30


	//   ....[10]....
        /*0098*/ 	.word	0x00007d60


	//   ....[11]....
        /*009c*/ 	.word	0x00007d70


	//   ....[12]....
        /*00a0*/ 	.word	0x00008b80


	//   ....[13]....
        /*00a4*/ 	.word	0x00008c00


	//   ....[14]....
        /*00a8*/ 	.word	0x00008c70


	//   ....[15]....
        /*00ac*/ 	.word	0x00008ce0


	//----- nvinfo : EIATTR_VRC_CTA_INIT_COUNT
	.align		4
.L_2498:
        /*00b0*/ 	.byte	0x02, 0x4a
	.zero		1
	.zero		1


	//----- nvinfo : EIATTR_EXIT_INSTR_OFFSETS
	.align		4
        /*00b4*/ 	.byte	0x04, 0x1c
        /*00b6*/ 	.short	(.L_2500 - .L_2499)


	//   ....[0]....
.L_2499:
        /*00b8*/ 	.word	0x000001f0


	//----- nvinfo : EIATTR_CRS_STACK_SIZE
	.align		4
.L_2500:
        /*00bc*/ 	.byte	0x04, 0x1e
        /*00be*/ 	.short	(.L_2502 - .L_2501)
.L_2501:
        /*00c0*/ 	.word	0x00000000


	//----- nvinfo : EIATTR_CBANK_PARAM_SIZE
	.align		4
.L_2502:
        /*00c4*/ 	.byte	0x03, 0x19
        /*00c6*/ 	.short	0x01d0


	//----- nvinfo : EIATTR_PARAM_CBANK
	.align		4
        /*00c8*/ 	.byte	0x04, 0x0a
        /*00ca*/ 	.short	(.L_2504 - .L_2503)
	.align		4
.L_2503:
        /*00cc*/ 	.word	index@(.nv.constant0._ZN5flash24flash_fwd_splitkv_kernelI23Flash_fwd_kernel_traitsILi96ELi64ELi64ELi4ELb0ELb0EN7cutlass6half_tE19Flash_kernel_traitsILi96ELi64ELi64ELi4ES3_EELb0ELb0ELb0ELb0ELb0ELb1ELb1ELb0EEEvNS_16Flash_fwd_paramsE)
        /*00d0*/ 	.short	0x0380
        /*00d2*/ 	.short	0x01d0


	//----- nvinfo : EIATTR_SW_WAR
	.align		4
.L_2504:
        /*00d4*/ 	.byte	0x04, 0x36
        /*00d6*/ 	.short	(.L_2506 - .L_2505)
.L_2505:
        /*00d8*/ 	.word	0x00000008
.L_2506:


//--------------------- .nv.info._ZN5flash24flash_fwd_splitkv_kernelI23Flash_fwd_kernel_traitsILi96ELi64ELi64ELi4ELb0ELb0EN7cutlass6half_tE19Flash_kernel_traitsILi96ELi64ELi64ELi4ES3_EELb0ELb0ELb0ELb0ELb0ELb0ELb1ELb1EEEvNS_16Flash_fwd_paramsE --------------------------
	.section	.nv.info._ZN5flash24flash_fwd_splitkv_kernelI23Flash_fwd_kernel_traitsILi96ELi64ELi64ELi4ELb0ELb0EN7cutlass6half_tE19Flash_kernel_traitsILi96ELi64ELi64ELi4ES3_EELb0ELb0ELb0ELb0ELb0ELb0ELb1ELb1EEEvNS_16Flash_fwd_paramsE,"",@"SHT_CUDA_INFO"
	.sectionflags	@""
	.align	4


	//----- nvinfo : EIATTR_CUDA_API_VERSION
	.align		4
        /*0000*/ 	.byte	0x04, 0x37
        /*0002*/ 	.short	(.L_2508 - .L_2507)
.L_2507:
        /*0004*/ 	.word	0x00000082


	//----- nvinfo : EIATTR_KPARAM_INFO
	.align		4
.L_2508:
        /*0008*/ 	.byte	0x04, 0x17
        /*000a*/ 	.short	(.L_2510 - .L_2509)
.L_2509:
        /*000c*/ 	.word	0x00000000
        /*0010*/ 	.short	0x0000
        /*0012*/ 	.short	0x0000
        /*0014*/ 	.byte	0x00, 0xf0, 0x41, 0x07


	//----- nvinfo : EIATTR_SPARSE_MMA_MASK
	.align		4
.L_2510:
        /*0018*/ 	.byte	0x03, 0x50
        /*001a*/ 	.short	0x0000


	//----- nvinfo : EIATTR_MAXREG_COUNT
	.align		4
        /*001c*/ 	.byte	0x03, 0x1b
        /*001e*/ 	.short	0x00ff


	//----- nvinfo : EIATTR_NUM_BARRIERS
	.align		4
        /*0020*/ 	.byte	0x02, 0x4c
        /*0022*/ 	.byte	0x01
	.zero		1


	//----- nvinfo : EIATTR_MERCURY_ISA_VERSION
	.align		4
        /*0024*/ 	.byte	0x03, 0x5f
        /*0026*/ 	.short	0x0101


	//----- nvinfo : EIATTR_COOP_GROUP_MASK_REGIDS
	.align		4
        /*0028*/ 	.byte	0x04, 0x29
        /*002a*/ 	.short	(.L_2512 - .L_2511)


	//   ....[0]....
.L_2511:
        /*002c*/ 	.word	0xffffffff


	//   ....[1]....
        /*0030*/ 	.word	0xffffffff


	//   ....[2]....
        /*0034*/ 	.word	0xffffffff


	//   ....[3]....
        /*0038*/ 	.word	0xffffffff


	//   ....[4]....
        /*003c*/ 	.word	0xffffffff


	//   ....[5]....
        /*0040*/ 	.word	0xffffffff


	//   ....[6]....
        /*0044*/ 	.word	0xffffffff


	//   ....[7]....
        /*0048*/ 	.word	0xffffffff


	//   ....[8]....
        /*004c*/ 	.word	0xffffffff


	//   ....[9]....
        /*0050*/ 	.word	0xffffffff


	//   ....[10]....
        /*0054*/ 	.word	0xffffffff


	//   ....[11]....
        /*0058*/ 	.word	0xffffffff


	//   ....[12]....
        /*005c*/ 	.word	0x05000006


	//   ....[13]....
        /*0060*/ 	.word	0x05000006


	//   ....[14]....
        /*0064*/ 	.word	0x05000006


	//   ....[15]....
        /*0068*/ 	.word	0x05000006


	//----- nvinfo : EIATTR_COOP_GROUP_INSTR_OFFSETS
	.align		4
.L_2512:
        /*006c*/ 	.byte	0x04, 0x28
        /*006e*/ 	.short	(.L_2514 - .L_2513)


	//   ....[0]....
.L_2513:
        /*0070*/ 	.word	0x0000c200


	//   ....[1]....
        /*0074*/ 	.word	0x0000c230


	//   ....[2]....
        /*0078*/ 	.word	0x0000c2c0


	//   ....[3]....
        /*007c*/ 	.word	0x0000c2d0


	//   ....[4]....
        /*0080*/ 	.word	0x0000e640


	//   ....[5]....
        /*0084*/ 	.word	0x0000e670


	//   ....[6]....
        /*0088*/ 	.word	0x0000e6a0


	//   ....[7]....
        /*008c*/ 	.word	0x0000e6b0


	//   ....[8]....
        /*0090*/ 	.word	0x0000f6e0


	//   ....[9]....
        /*0094*/ 	.word	0x0000f6f0


	//   ....[10]....
        /*0098*/ 	.word	0x0000f720


	//   ....[11]....
        /*009c*/ 	.word	0x0000f730


	//   ....[12]....
        /*00a0*/ 	.word	0x000105a0


	//   ....[13]....
        /*00a4*/ 	.word	0x00010610


	//   ....[14]....
        /*00a8*/ 	.word	0x00010670


	//   ....[15]....
        /*00ac*/ 	.word	0x000106e0


	//----- nvinfo : EIATTR_VRC_CTA_INIT_COUNT
	.align		4
.L_2514:
        /*00b0*/ 	.byte	0x02, 0x4a
	.zero		1
	.zero		1


	//----- nvinfo : EIATTR_EXIT_INSTR_OFFSETS
	.align		4
        /*00b4*/ 	.byte	0x04, 0x1c
        /*00b6*/ 	.short	(.L_2516 - .L_2515)


	//   ....[0]....
.L_2515:
        /*00b8*/ 	.word	0x000001f0


	//----- nvinfo : EIATTR_CRS_STACK_SIZE
	.align		4
.L_2516:
        /*00bc*/ 	.byte	0x04, 0x1e
        /*00be*/ 	.short	(.L_2518 - .L_2517)
.L_2517:
        /*00c0*/ 	.word	0x00000000


	//----- nvinfo : EIATTR_CBANK_PARAM_SIZE
	.align		4
.L_2518:
        /*00c4*/ 	.byte	0x03, 0x19
        /*00c6*/ 	.short	0x01d0


	//----- nvinfo : EIATTR_PARAM_CBANK
	.align		4
        /*00c8*/ 	.byte	0x04, 0x0a
        /*00ca*/ 	.short	(.L_2520 - .L_2519)
	.align		4
.L_2519:
        /*00cc*/ 	.word	index@(.nv.constant0._ZN5flash24flash_fwd_splitkv_kernelI23Flash_fwd_kernel_traitsILi96ELi64ELi64ELi4ELb0ELb0EN7cutlass6half_tE19Flash_kernel_traitsILi96ELi64ELi64ELi4ES3_EELb0ELb0ELb0ELb0ELb0ELb0ELb1ELb1EEEvNS_16Flash_fwd_paramsE)
        /*00d0*/ 	.short	0x0380
        /*00d2*/ 	.short	0x01d0


	//----- nvinfo : EIATTR_SW_WAR
	.align		4
.L_2520:
        /*00d4*/ 	.byte	0x04, 0x36
        /*00d6*/ 	.short	(.L_2522 - .L_2521)
.L_2521:
        /*00d8*/ 	.word	0x00000008
.L_2522:


//--------------------- .nv.info._ZN5flash24flash_fwd_splitkv_kernelI23Flash_fwd_kernel_traitsILi96ELi64ELi64ELi4ELb0ELb0EN7cutlass6half_tE19Flash_kernel_traitsILi96ELi64ELi64ELi4ES3_EELb0ELb0ELb0ELb0ELb0ELb1ELb1ELb1EEEvNS_16Flash_fwd_paramsE --------------------------
	.section	.nv.info._ZN5flash24flash_fwd_splitkv_kernelI23Flash_fwd_kernel_traitsILi96ELi64ELi64ELi4ELb0ELb0EN7cutlass6half_tE19Flash_kernel_traitsILi96ELi64ELi64ELi4ES3_EELb0ELb0ELb0ELb0ELb0ELb1ELb1ELb1EEEvNS_16Flash_fwd_paramsE,"",@"SHT_CUDA_INFO"
	.sectionflags	@""
	.align	4


	//----- nvinfo : EIATTR_CUDA_API_VERSION
	.align		4
        /*0000*/ 	.byte	0x04, 0x37
        /*0002*/ 	.short	(.L_2524 - .L_2523)
.L_2523:
        /*0004*/ 	.word	0x00000082


	//----- nvinfo : EIATTR_KPARAM_INFO
	.align		4
.L_2524:
        /*0008*/ 	.byte	0x04, 0x17
        /*000a*/ 	.short	(.L_2526 - .L_2525)
.L_2525:
        /*000c*/ 	.word	0x00000000
        /*0010*/ 	.short	0x0000
        /*0012*/ 	.short	0x0000
        /*0014*/ 	.byte	0x00, 0xf0, 0x41, 0x07


	//----- nvinfo : EIATTR_SPARSE_MMA_MASK
	.align		4
.L_2526:
        /*0018*/ 	.byte	0x03, 0x50
        /*001a*/ 	.short	0x0000


	//----- nvinfo : EIATTR_MAXREG_COUNT
	.align		4
        /*001c*/ 	.byte	0x03, 0x1b
        /*001e*/ 	.short	0x00ff


	//----- nvinfo : EIATTR_NUM_BARRIERS
	.align		4
        /*0020*/ 	.byte	0x02, 0x4c
        /*0022*/ 	.byte	0x01
	.zero		1


	//----- nvinfo : EIATTR_MERCURY_ISA_VERSION
	.align		4
        /*0024*/ 	.byte	0x03, 0x5f
        /*0026*/ 	.short	0x0101


	//----- nvinfo : EIATTR_COOP_GROUP_MASK_REGIDS
	.align		4
        /*0028*/ 	.byte	0x04, 0x29
        /*002a*/ 	.short	(.L_2528 - .L_2527)


	//   ....[0]....
.L_2527:
        /*002c*/ 	.word	0xffffffff


	//   ....[1]....
        /*0030*/ 	.word	0xffffffff


	//   ....[2]....
        /*0034*/ 	.word	0xffffffff


	//   ....[3]....
        /*0038*/ 	.word	0xffffffff


	//   ....[4]....
        /*003c*/ 	.word	0xffffffff


	//   ....[5]....
        /*0040*/ 	.word	0xffffffff


	//   ....[6]....
        /*0044*/ 	.word	0xffffffff


	//   ....[7]....
        /*0048*/ 	.word	0xffffffff


	//   ....[8]....
        /*004c*/ 	.word	0xffffffff


	//   ....[9]....
        /*0050*/ 	.word	0xffffffff


	//   ....[10]....
        /*0054*/ 	.word	0xffffffff


	//   ....[11]....
        /*0058*/ 	.word	0xffffffff


	//   ....[12]....
        /*005c*/ 	.word	0x05000006


	//   ....[13]....
        /*0060*/ 	.word	0x05000006


	//   ....[14]....
        /*0064*/ 	.word	0x05000006


	//   ....[15]....
        /*0068*/ 	.word	0x05000006


	//----- nvinfo : EIATTR_COOP_GROUP_INSTR_OFFSETS
	.align		4
.L_2528:
        /*006c*/ 	.byte	0x04, 0x28
        /*006e*/ 	.short	(.L_2530 - .L_2529)


	//   ....[0]....
.L_2529:
        /*0070*/ 	.word	0x0000c5f0


	//   ....[1]....
        /*0074*/ 	.word	0x0000c620


	//   ....[2]....
        /*0078*/ 	.word	0x0000c680


	//   ....[3]....
        /*007c*/ 	.word	0x0000c690


	//   ....[4]....
        /*0080*/ 	.word	0x0000ee20


	//   ....[5]....
        /*0084*/ 	.word	0x0000ee40


	//   ....[6]....
        /*0088*/ 	.word	0x0000ee70


	//   ....[7]....
        /*008c*/ 	.word	0x0000ee80


	//   ....[8]....
        /*0090*/ 	.word	0x0000feb0


	//   ....[9]....
        /*0094*/ 	.word	0x0000fec0


	//   ....[10]....
        /*0098*/ 	.word	0x0000fef0


	//   ....[11]....
        /*009c*/ 	.word	0x0000ff00


	//   ....[12]....
        /*00a0*/ 	.word	0x00010d70


	//   ....[13]....
        /*00a4*/ 	.word	0x00010de0


	//   ....[14]....
        /*00a8*/ 	.word	0x00010e40


	//   ....[15]....
        /*00ac*/ 	.word	0x00010eb0


	//----- nvinfo : EIATTR_VRC_CTA_INIT_COUNT
	.align		4
.L_2530:
        /*00b0*/ 	.byte	0x02, 0x4a
	.zero		1
	.zero		1


	//----- nvinfo : EIATTR_EXIT_INSTR_OFFSETS
	.align		4
        /*00b4*/ 	.byte	0x04, 0x1c
        /*00b6*/ 	.short	(.L_2532 - .L_2531)


	//   ....[0]....
.L_2531:
        /*00b8*/ 	.word	0x000001f0


	//----- nvinfo : EIATTR_CRS_STACK_SIZE
	.align		4
.L_2532:
        /*00bc*/ 	.byte	0x04, 0x1e
        /*00be*/ 	.short	(.L_2534 - .L_2533)
.L_2533:
        /*00c0*/ 	.word	0x00000000


	//----- nvinfo : EIATTR_CBANK_PARAM_SIZE
	.align		4
.L_2534:
        /*00c4*/ 	.byte	0x03, 0x19
        /*00c6*/ 	.short	0x01d0


	//----- nvinfo : EIATTR_PARAM_CBANK
	.align		4
        /*00c8*/ 	.byte	0x04, 0x0a
        /*00ca*/ 	.short	(.L_2536 - .L_2535)
	.align		4
.L_2535:
        /*00cc*/ 	.word	index@(.nv.constant0._ZN5flash24flash_fwd_splitkv_kernelI23Flash_fwd_kernel_traitsILi96ELi64ELi64ELi4ELb0ELb0EN7cutlass6half_tE19Flash_kernel_traitsILi96ELi64ELi64ELi4ES3_EELb0ELb0ELb0ELb0ELb0ELb1ELb1ELb1EEEvNS_16Flash_fwd_paramsE)
        /*00d0*/ 	.short	0x0380
        /*00d2*/ 	.short	0x01d0


	//----- nvinfo : EIATTR_SW_WAR
	.align		4
.L_2536:
        /*00d4*/ 	.byte	0x04, 0x36
        /*00d6*/ 	.short	(.L_2538 - .L_2537)
.L_2537:
        /*00d8*/ 	.word	0x00000008
.L_2538:


//--------------------- .nv.info._ZN5flash24flash_fwd_splitkv_kernelI23Flash_fwd_kernel_traitsILi96ELi64ELi64ELi4ELb0ELb0EN7cutlass6half_tE19Flash_kernel_traitsILi96ELi64ELi64ELi4ES3_EELb0ELb1ELb0ELb0ELb0ELb0ELb0ELb0EEEvNS_16Flash_fwd_paramsE --------------------------
	.section	.nv.info._ZN5flash24flash_fwd_splitkv_kernelI23Flash_fwd_kernel_traitsILi96ELi64ELi64ELi4ELb0ELb0EN7cutlass6half_tE19Flash_kernel_traitsILi96ELi64ELi64ELi4ES3_EELb0ELb1ELb0ELb0ELb0ELb0ELb0ELb0EEEvNS_16Flash_fwd_paramsE,"",@"SHT_CUDA_INFO"
	.sectionflags	@""
	.align	4


	//----- nvinfo : EIATTR_CUDA_API_VERSION
	.align		4
        /*0000*/ 	.byte	0x04, 0x37
        /*0002*/ 	.short	(.L_2540 - .L_2539)
.L_2539:
        /*0004*/ 	.word	0x00000082


	//----- nvinfo : EIATTR_KPARAM_INFO
	.align		4
.L_2540:
        /*0008*/ 	.byte	0x04, 0x17
        /*000a*/ 	.short	(.L_2542 - .L_2541)
.L_2541:
        /*000c*/ 	.word	0x00000000
        /*0010*/ 	.short	0x0000
        /*0012*/ 	.short	0x0000
        /*0014*/ 	.byte	0x00, 0xf0, 0x41, 0x07


	//----- nvinfo : EIATTR_SPARSE_MMA_MASK
	.align		4
.L_2542:
        /*0018*/ 	.byte	0x03, 0x50
        /*001a*/ 	.short	0x0000


	//----- nvinfo : EIATTR_MAXREG_COUNT
	.align		4
        /*001c*/ 	.byte	0x03, 0x1b
        /*001e*/ 	.short	0x00ff


	//----- nvinfo : EIATTR_NUM_BARRIERS
	.align		4
        /*0020*/ 	.byte	0x02, 0x4c
        /*0022*/ 	.byte	0x01
	.zero		1


	//----- nvinfo : EIATTR_MERCURY_ISA_VERSION
	.align		4
        /*0024*/ 	.byte	0x03, 0x5f
        /*0026*/ 	.short	0x0101


	//----- nvinfo : EIATTR_COOP_GROUP_MASK_REGIDS
	.align		4
        /*0028*/ 	.byte	0x04, 0x29
        /*002a*/ 	.short	(.L_2544 - .L_2543)


	//   ....[0]....
.L_2543:
        /*002c*/ 	.word	0xffffffff


	//   ....[1]....
        /*0030*/ 	.word	0xffffffff


	//   ....[2]....
        /*0034*/ 	.word	0xffffffff


	//   ....[3]....
        /*0038*/ 	.word	0xffffffff


	//   ....[4]....
        /*003c*/ 	.word	0xffffffff


	//   ....[5]....
        /*0040*/ 	.word	0xffffffff


	//   ....[6]....
        /*0044*/ 	.word	0xffffffff


	//   ....[7]....
        /*0048*/ 	.word	0xffffffff


	//   ....[8]....
        /*004c*/ 	.word	0xffffffff


	//   ....[9]....
        /*0050*/ 	.word	0xffffffff


	//   ....[10]....
        /*0054*/ 	.word	0xffffffff


	//   ....[11]....
        /*0058*/ 	.word	0xffffffff


	//   ....[12]....
        /*005c*/ 	.word	0xffffffff


	//   ....[13]....
        /*0060*/ 	.word	0xffffffff


	//   ....[14]....
        /*0064*/ 	.word	0xffffffff


	//   ....[15]....
        /*0068*/ 	.word	0xffffffff


	//   ....[16]....
        /*006c*/ 	.word	0x05000004


	//   ....[17]....
        /*0070*/ 	.word	0x05000004


	//   ....[18]....
        /*0074*/ 	.word	0x05000004


	//   ....[19]....
        /*0078*/ 	.word	0x05000004


	//----- nvinfo : EIATTR_COOP_GROUP_INSTR_OFFSETS
	.align		4
.L_2544:
        /*007c*/ 	.byte	0x04, 0x28
        /*007e*/ 	.short	(.L_2546 - .L_2545)


	//   ....[0]....
.L_2545:
        /*0080*/ 	.word	0x000041d0


	//   ....[1]....
        /*0084*/ 	.word	0x000041f0


	//   ....[2]....
        /*0088*/ 	.word	0x00004210


	//   ....[3]....
        /*008c*/ 	.word	0x00004230


	//   ....[4]....
        /*0090*/ 	.word	0x00006be0


	//   ....[5]....
        /*0094*/ 	.word	0x00006bf0


	//   ....[6]....
        /*0098*/ 	.word	0x00006c40


	//   ....[7]....
        /*009c*/ 	.word	0x00006c50


	//   ....[8]....
        /*00a0*/ 	.word	0x00009dc0


	//   ....[9]....
        /*00a4*/ 	.word	0x00009dd0


	//   ....[10]....
        /*00a8*/ 	.word	0x00009e00


	//   ....[11]....
        /*00ac*/ 	.word	0x00009e10


	//   ....[12]....
        /*00b0*/ 	.word	0x0000ae50


	//   ....[13]....
        /*00b4*/ 	.word	0x0000ae60


	//   ....[14]....
        /*00b8*/ 	.word	0x0000ae90


	//   ....[15]....
        /*00bc*/ 	.word	0x0000aea0


	//   ....[16]....
        /*00c0*/ 	.word	0x0000bd00


	//   ....[17]....
        /*00c4*/ 	.word	0x0000bd70


	//   ....[18]....
        /*00c8*/ 	.word	0x0000bdd0


	//   ....[19]....
        /*00cc*/ 	.word	0x0000be40


	//----- nvinfo : EIATTR_VRC_CTA_INIT_COUNT
	.align		4
.L_2546:
        /*00d0*/ 	.byte	0x02, 0x4a
	.zero		1
	.zero		1


	//----- nvinfo : EIATTR_EXIT_INSTR_OFFSETS
	.align		4
        /*00d4*/ 	.byte	0x04, 0x1c
        /*00d6*/ 	.short	(.L_2548 - .L_2547)


	//   ....[0]....
.L_2547:
        /*00d8*/ 	.word	0x00000090


	//----- nvinfo : EIATTR_CRS_STACK_SIZE
	.align		4
.L_2548:
        /*00dc*/ 	.byte	0x04, 0x1e
        /*00de*/ 	.short	(.L_2550 - .L_2549)
.L_2549:
        /*00e0*/ 	.word	0x00000000


	//----- nvinfo : EIATTR_CBANK_PARAM_SIZE
	.align		4
.L_2550:
        /*00e4*/ 	.byte	0x03, 0x19
        /*00e6*/ 	.short	0x01d0


	//----- nvinfo : EIATTR_PARAM_CBANK
	.align		4
        /*00e8*/ 	.byte	0x04, 0x0a
        /*00ea*/ 	.short	(.L_2552 - .L_2551)
	.align		4
.L_2551:
        /*00ec*/ 	.word	index@(.nv.constant0._ZN5flash24flash_fwd_splitkv_kernelI23Flash_fwd_kernel_traitsILi96ELi64ELi64ELi4ELb0ELb0EN7cutlass6half_tE19Flash_kernel_traitsILi96ELi64ELi64ELi4ES3_EELb0ELb1ELb0ELb0ELb0ELb0ELb0ELb0EEEvNS_16Flash_fwd_paramsE)
        /*00f0*/ 	.short	0x0380
        /*00f2*/ 	.short	0x01d0


	//----- nvinfo : EIATTR_SW_WAR
	.align		4
.L_2552:
        /*00f4*/ 	.byte	0x04, 0x36
        /*00f6*/ 	.short	(.L_2554 - .L_2553)
.L_2553:
        /*00f8*/ 	.word	0x00000008
.L_2554:


//--------------------- .nv.info._ZN5flash24flash_fwd_splitkv_kernelI23Flash_fwd_kernel_traitsILi96ELi64ELi64ELi4ELb0ELb0EN7cutlass6half_tE19Flash_kernel_traitsILi96ELi64ELi64ELi4ES3_EELb0ELb1ELb0ELb0ELb0ELb1ELb0ELb0EEEvNS_16Flash_fwd_paramsE --------------------------
	.section	.nv.info._ZN5flash24flash_fwd_splitkv_kernelI23Flash_fwd_kernel_traitsILi96ELi64ELi64ELi4ELb0ELb0EN7cutlass6half_tE19Flash_kernel_traitsILi96ELi64ELi64ELi4ES3_EELb0ELb1ELb0ELb0ELb0ELb1ELb0ELb0EEEvNS_16Flash_fwd_paramsE,"",@"SHT_CUDA_INFO"
	.sectionflags	@""
	.align	4


	//----- nvinfo : EIATTR_CUDA_API_VERSION
	.align		4
        /*0000*/ 	.byte	0x04, 0x37
        /*0002*/ 	.short	(.L_2556 - .L_2555)
.L_2555:
        /*0004*/ 	.word	0x00000082


	//----- nvinfo : EIATTR_KPARAM_INFO
	.align		4
.L_2556:
        /*0008*/ 	.byte	0x04, 0x17
        /*000a*/ 	.short	(.L_2558 - .L_2557)
.L_2557:
        /*000c*/ 	.word	0x00000000
        /*0010*/ 	.short	0x0000
        /*0012*/ 	.short	0x0000
        /*0014*/ 	.byte	0x00, 0xf0, 0x41, 0x07


	//----- nvinfo : EIATTR_SPARSE_MMA_MASK
	.align		4
.L_2558:
        /*0018*/ 	.byte	0x03, 0x50
        /*001a*/ 	.short	0x0000


	//----- nvinfo : EIATTR_MAXREG_COUNT
	.align		4
        /*001c*/ 	.byte	0x03, 0x1b
        /*001e*/ 	.short	0x00ff


	//----- nvinfo : EIATTR_NUM_BARRIERS
	.align		4
        /*0020*/ 	.byte	0x02, 0x4c
        /*0022*/ 	.byte	0x01
	.zero		1


	//----- nvinfo : EIATTR_MERCURY_ISA_VERSION
	.align		4
        /*0024*/ 	.byte	0x03, 0x5f
        /*0026*/ 	.short	0x0101


	//----- nvinfo : EIATTR_COOP_GROUP_MASK_REGIDS
	.align		4
        /*0028*/ 	.byte	0x04, 0x29
        /*002a*/ 	.short	(.L_2560 - .L_2559)


	//   ....[0]....
.L_2559:
        /*002c*/ 	.word	0xffffffff


	//   ....[1]....
        /*0030*/ 	.word	0xffffffff


	//   ....[2]....
        /*0034*/ 	.word	0xffffffff


	//   ....[3]....
        /*0038*/ 	.word	0xffffffff


	//   ....[4]....
        /*003c*/ 	.word	0xffffffff


	//   ....[5]....
        /*0040*/ 	.word	0xffffffff


	//   ....[6]....
        /*0044*/ 	.word	0xffffffff


	//   ....[7]....
        /*0048*/ 	.word	0xffffffff


	//   ....[8]....
        /*004c*/ 	.word	0xffffffff


	//   ....[9]....
        /*0050*/ 	.word	0xffffffff


	//   ....[10]....
        /*0054*/ 	.word	0xffffffff


	//   ....[11]....
        /*0058*/ 	.word	0xffffffff


	//   ....[12]....
        /*005c*/ 	.word	0xffffffff


	//   ....[13]....
        /*0060*/ 	.word	0xffffffff


	//   ....[14]....
        /*0064*/ 	.word	0xffffffff


	//   ....[15]....
        /*0068*/ 	.word	0xffffffff


	//   ....[16]....
        /*006c*/ 	.word	0x05000004


	//   ....[17]....
        /*0070*/ 	.word	0x05000004


	//   ....[18]....
        /*0074*/ 	.word	0x05000004


	//   ....[19]....
        /*0078*/ 	.word	0x05000004


	//----- nvinfo : EIATTR_COOP_GROUP_INSTR_OFFSETS
	.align		4
.L_2560:
        /*007c*/ 	.byte	0x04, 0x28
        /*007e*/ 	.short	(.L_2562 - .L_2561)


	//   ....[0]....
.L_2561:
        /*0080*/ 	.word	0x00004540


	//   ....[1]....
        /*0084*/ 	.word	0x000045d0


	//   ....[2]....
        /*0088*/ 	.word	0x000045f0


	//   ....[3]....
        /*008c*/ 	.word	0x00004610


	//   ....[4]....
        /*0090*/ 	.word	0x000073f0


	//   ....[5]....
        /*0094*/ 	.word	0x00007410


	//   ....[6]....
        /*0098*/ 	.word	0x00007450


	//   ....[7]....
        /*009c*/ 	.word	0x00007460


	//   ....[8]....
        /*00a0*/ 	.word	0x0000a9a0


	//   ....[9]....
        /*00a4*/ 	.word	0x0000a9f0


	//   ....[10]....
        /*00a8*/ 	.word	0x0000aa30


	//   ....[11]....
        /*00ac*/ 	.word	0x0000aa50


	//   ....[12]....
        /*00b0*/ 	.word	0x0000ba80


	//   ....[13]....
        /*00b4*/ 	.word	0x0000ba90


	//   ....[14]....
        /*00b8*/ 	.word	0x0000bac0


	//   ....[15]....
        /*00bc*/ 	.word	0x0000bad0


	//   ....[16]....
        /*00c0*/ 	.word	0x0000c930


	//   ....[17]....
        /*00c4*/ 	.word	0x0000c9a0


	//   ....[18]....
        /*00c8*/ 	.word	0x0000ca00


	//   ....[19]....
        /*00cc*/ 	.word	0x0000ca70


	//----- nvinfo : EIATTR_VRC_CTA_INIT_COUNT
	.align		4
.L_2562:
        /*00d0*/ 	.byte	0x02, 0x4a
	.zero		1
	.zero		1


	//----- nvinfo : EIATTR_EXIT_INSTR_OFFSETS
	.align		4
        /*00d4*/ 	.byte	0x04, 0x1c
        /*00d6*/ 	.short	(.L_2564 - .L_2563)


	//   ....[0]....
.L_2563:
        /*00d8*/ 	.word	0x00000090


	//----- nvinfo : EIATTR_CRS_STACK_SIZE
	.align		4
.L_2564:
        /*00dc*/ 	.byte	0x04, 0x1e
        /*00de*/ 	.short	(.L_2566 - .L_2565)
.L_2565:
        /*00e0*/ 	.word	0x00000000


	//----- nvinfo : EIATTR_CBANK_PARAM_SIZE
	.align		4
.L_2566:
        /*00e4*/ 	.byte	0x03, 0x19
        /*00e6*/ 	.short	0x01d0


	//----- nvinfo : EIATTR_PARAM_CBANK
	.align		4
        /*00e8*/ 	.byte	0x04, 0x0a
        /*00ea*/ 	.short	(.L_2568 - .L_2567)
	.align		4
.L_2567:
        /*00ec*/ 	.word	index@(.nv.constant0._ZN5flash24flash_fwd_splitkv_kernelI23Flash_fwd_kernel_traitsILi96ELi64ELi64ELi4ELb0ELb0EN7cutlass6half_tE19Flash_kernel_traitsILi96ELi64ELi64ELi4ES3_EELb0ELb1ELb0ELb0ELb0ELb1ELb0ELb0EEEvNS_16Flash_fwd_paramsE)
        /*00f0*/ 	.short	0x0380
        /*00f2*/ 	.short	0x01d0


	//----- nvinfo : EIATTR_SW_WAR
	.align		4
.L_2568:
        /*00f4*/ 	.byte	0x04, 0x36
        /*00f6*/ 	.short	(.L_2570 - .L_2569)
.L_2569:
        /*00f8*/ 	.word	0x00000008
.L_2570:


//--------------------- .nv.info._ZN5flash24flash_fwd_splitkv_kernelI23Flash_fwd_kernel_traitsILi96ELi64ELi64ELi4ELb0ELb0EN7cutlass6half_tE19Flash_kernel_traitsILi96ELi64ELi64ELi4ES3_EELb0ELb1ELb0ELb0ELb0ELb0ELb0ELb1EEEvNS_16Flash_fwd_paramsE --------------------------
	.section	.nv.info._ZN5flash24flash_fwd_splitkv_kernelI23Flash_fwd_kernel_traitsILi96ELi64ELi64ELi4ELb0ELb0EN7cutlass6half_tE19Flash_kernel_traitsILi96ELi64ELi64ELi4ES3_EELb0ELb1ELb0ELb0ELb0ELb0ELb0ELb1EEEvNS_16Flash_fwd_paramsE,"",@"SHT_CUDA_INFO"
	.sectionflags	@""
	.align	4


	//----- nvinfo : EIATTR_CUDA_API_VERSION
	.align		4
        /*0000*/ 	.byte	0x04, 0x37
        /*0002*/ 	.short	(.L_2572 - .L_2571)
.L_2571:
        /*0004*/ 	.word	0x00000082


	//----- nvinfo : EIATTR_KPARAM_INFO
	.align		4
.L_2572:
        /*0008*/ 	.byte	0x04, 0x17
        /*000a*/ 	.short	(.L_2574 - .L_2573)
.L_2573:
        /*000c*/ 	.word	0x00000000
        /*0010*/ 	.short	0x0000
        /*0012*/ 	.short	0x0000
        /*0014*/ 	.byte	0x00, 0xf0, 0x41, 0x07


	//----- nvinfo : EIATTR_SPARSE_MMA_MASK
	.align		4
.L_2574:
        /*0018*/ 	.byte	0x03, 0x50
        /*001a*/ 	.short	0x0000


	//----- nvinfo : EIATTR_MAXREG_COUNT
	.align		4
        /*001c*/ 	.byte	0x03, 0x1b
        /*001e*/ 	.short	0x00ff


	//----- nvinfo : EIATTR_NUM_BARRIERS
	.align		4
        /*0020*/ 	.byte	0x02, 0x4c
        /*0022*/ 	.byte	0x01
	.zero		1


	//----- nvinfo : EIATTR_MERCURY_ISA_VERSION
	.align		4
        /*0024*/ 	.byte	0x03, 0x5f
        /*0026*/ 	.short	0x0101


	//----- nvinfo : EIATTR_COOP_GROUP_MASK_REGIDS
	.align		4
        /*0028*/ 	.byte	0x04, 0x29
        /*002a*/ 	.short	(.L_2576 - .L_2575)


	//   ....[0]....
.L_2575:
        /*002c*/ 	.word	0xffffffff


	//   ....[1]....
        /*0030*/ 	.word	0xffffffff


	//   ....[2]....
        /*0034*/ 	.word	0xffffffff


	//   ....[3]....
        /*0038*/ 	.word	0xffffffff


	//   ....[4]....
        /*003c*/ 	.word	0xffffffff


	//   ....[5]....
        /*0040*/ 	.word	0xffffffff


	//   ....[6]....
        /*0044*/ 	.word	0xffffffff


	//   ....[7]....
        /*0048*/ 	.word	0xffffffff


	//   ....[8]....
        /*004c*/ 	.word	0xffffffff


	//   ....[9]....
        /*0050*/ 	.word	0xffffffff


	//   ....[10]....
        /*0054*/ 	.word	0xffffffff


	//   ....[11]....
        /*0058*/ 	.word	0xffffffff


	//   ....[12]....
        /*005c*/ 	.word	0xffffffff


	//   ....[13]....
        /*0060*/ 	.word	0xffffffff


	//   ....[14]....
        /*0064*/ 	.word	0xffffffff


	//   ....[15]....
        /*0068*/ 	.word	0xffffffff


	//   ....[16]....
        /*006c*/ 	.word	0x05000004


	//   ....[17]....
        /*0070*/ 	.word	0x05000004


	//   ....[18]....
        /*0074*/ 	.word	0x05000004


	//   ....[19]....
        /*0078*/ 	.word	0x05000004


	//----- nvinfo : EIATTR_COOP_GROUP_INSTR_OFFSETS
	.align		4
.L_2576:
        /*007c*/ 	.byte	0x04, 0x28
        /*007e*/ 	.short	(.L_2578 - .L_2577)


	//   ....[0]....
.L_2577:
        /*0080*/ 	.word	0x0000cc10


	//   ....[1]....
        /*0084*/ 	.word	0x0000cc30


	//   ....[2]....
        /*0088*/ 	.word	0x0000ccc0


	//   ....[3]....
        /*008c*/ 	.word	0x0000ccd0


	//   ....[4]....
        /*0090*/ 	.word	0x0000f8b0


	//   ....[5]....
        /*0094*/ 	.word	0x0000f950


	//   ....[6]....
        /*0098*/ 	.word	0x0000f970


	//   ....[7]....
        /*009c*/ 	.word	0x0000f990


	//   ....[8]....
        /*00a0*/ 	.word	0x00012c30


	//   ....[9]....
        /*00a4*/ 	.word	0x00012c60


	//   ....[10]....
        /*00a8*/ 	.word	0x00012c90


	//   ....[11]....
        /*00ac*/ 	.word	0x00012ca0


	//   ....[12]....
        /*00b0*/ 	.word	0x00013d30


	//   ....[13]....
        /*00b4*/ 	.word	0x00013d40


	//   ....[14]....
        /*00b8*/ 	.word	0x00013d70


	//   ....[15]....
        /*00bc*/ 	.word	0x00013d80


	//   ....[16]....
        /*00c0*/ 	.word	0x00014d10


	//   ....[17]....
        /*00c4*/ 	.word	0x00014d90


	//   ....[18]....
        /*00c8*/ 	.word	0x00014e10


	//   ....[19]....
        /*00cc*/ 	.word	0x00014e80


	//----- nvinfo : EIATTR_VRC_CTA_INIT_COUNT
	.align		4
.L_2578:
        /*00d0*/ 	.byte	0x02, 0x4a
	.zero		1
	.zero		1


	//----- nvinfo : EIATTR_EXIT_INSTR_OFFSETS
	.align		4
        /*00d4*/ 	.byte	0x04, 0x1c
        /*00d6*/ 	.short	(.L_2580 - .L_2579)


	//   ....[0]....
.L_2579:
        /*00d8*/ 	.word	0x00000090


	//----- nvinfo : EIATTR_CRS_STACK_SIZE
	.align		4
.L_2580:
        /*00dc*/ 	.byte	0x04, 0x1e
        /*00de*/ 	.short	(.L_2582 - .L_2581)
.L_2581:
        /*00e0*/ 	.word	0x00000000


	//----- nvinfo : EIATTR_CBANK_PARAM_SIZE
	.align		4
.L_2582:
        /*00e4*/ 	.byte	0x03, 0x19
        /*00e6*/ 	.short	0x01d0


	//----- nvinfo : EIATTR_PARAM_CBANK
	.align		4
        /*00e8*/ 	.byte	0x04, 0x0a
        /*00ea*/ 	.short	(.L_2584 - .L_2583)
	.align		4
.L_2583:
        /*00ec*/ 	.word	index@(.nv.constant0._ZN5flash24flash_fwd_splitkv_kernelI23Flash_fwd_kernel_traitsILi96ELi64ELi64ELi4ELb0ELb0EN7cutlass6half_tE19Flash_kernel_traitsILi96ELi64ELi64ELi4ES3_EELb0ELb1ELb0ELb0ELb0ELb0ELb0ELb1EEEvNS_16Flash_fwd_paramsE)
        /*00f0*/ 	.short	0x0380
        /*00f2*/ 	.short	0x01d0


	//----- nvinfo : EIATTR_SW_WAR
	.align		4
.L_2584:
        /*00f4*/ 	.byte	0x04, 0x36
        /*00f6*/ 	.short	(.L_2586 - .L_2585)
.L_2585:
        /*00f8*/ 	.word	0x00000008
.L_2586:


//--------------------- .nv.info._ZN5flash24flash_fwd_splitkv_kernelI23Flash_fwd_kernel_traitsILi96ELi64ELi64ELi4ELb0ELb0EN7cutlass6half_tE19Flash_kernel_traitsILi96ELi64ELi64ELi4ES3_EELb0ELb1ELb0ELb0ELb0ELb1ELb0ELb1EEEvNS_16Flash_fwd_paramsE --------------------------
	.section	.nv.info._ZN5flash24flash_fwd_splitkv_kernelI23Flash_fwd_kernel_traitsILi96ELi64ELi64ELi4ELb0ELb0EN7cutlass6half_tE19Flash_kernel_traitsILi96ELi64ELi64ELi4ES3_EELb0ELb1ELb0ELb0ELb0ELb1ELb0ELb1EEEvNS_16Flash_fwd_paramsE,"",@"SHT_CUDA_INFO"
	.sectionflags	@""
	.align	4


	//----- nvinfo : EIATTR_CUDA_API_VERSION
	.align		4
        /*0000*/ 	.byte	0x04, 0x37
        /*0002*/ 	.short	(.L_2588 - .L_2587)
.L_2587:
        /*0004*/ 	.word	0x00000082


	//----- nvinfo : EIATTR_KPARAM_INFO
	.align		4
.L_2588:
        /*0008*/ 	.byte	0x04, 0x17
        /*000a*/ 	.short	(.L_2590 - .L_2589)
.L_2589:
        /*000c*/ 	.word	0x00000000
        /*0010*/ 	.short	0x0000
        /*0012*/ 	.short	0x0000
        /*0014*/ 	.byte	0x00, 0xf0, 0x41, 0x07


	//----- nvinfo : EIATTR_SPARSE_MMA_MASK
	.align		4
.L_2590:
        /*0018*/ 	.byte	0x03, 0x50
        /*001a*/ 	.short	0x0000


	//----- nvinfo : EIATTR_MAXREG_COUNT
	.align		4
        /*001c*/ 	.byte	0x03, 0x1b
        /*001e*/ 	.short	0x00ff


	//----- nvinfo : EIATTR_NUM_BARRIERS
	.align		4
        /*0020*/ 	.byte	0x02, 0x4c
        /*0022*/ 	.byte	0x01
	.zero		1


	//----- nvinfo : EIATTR_MERCURY_ISA_VERSION
	.align		4
        /*0024*/ 	.byte	0x03, 0x5f
        /*0026*/ 	.short	0x0101


	//----- nvinfo : EIATTR_COOP_GROUP_MASK_REGIDS
	.align		4
        /*0028*/ 	.byte	0x04, 0x29
        /*002a*/ 	.short	(.L_2592 - .L_2591)


	//   ....[0]....
.L_2591:
        /*002c*/ 	.word	0xffffffff


	//   ....[1]....
        /*0030*/ 	.word	0xffffffff


	//   ....[2]....
        /*0034*/ 	.word	0xffffffff


	//   ....[3]....
        /*0038*/ 	.word	0xffffffff


	//   ....[4]....
        /*003c*/ 	.word	0xffffffff


	//   ....[5]....
        /*0040*/ 	.word	0xffffffff


	//   ....[6]....
        /*0044*/ 	.word	0xffffffff


	//   ....[7]....
        /*0048*/ 	.word	0xffffffff


	//   ....[8]....
        /*004c*/ 	.word	0xffffffff


	//   ....[9]....
        /*0050*/ 	.word	0xffffffff


	//   ....[10]....
        /*0054*/ 	.word	0xffffffff


	//   ....[11]....
        /*0058*/ 	.word	0xffffffff


	//   ....[12]....
        /*005c*/ 	.word	0xffffffff


	//   ....[13]....
        /*0060*/ 	.word	0xffffffff


	//   ....[14]....
        /*0064*/ 	.word	0xffffffff


	//   ....[15]....
        /*0068*/ 	.word	0xffffffff


	//   ....[16]....
        /*006c*/ 	.word	0x05000002


	//   ....[17]....
        /*0070*/ 	.word	0x05000002


	//   ....[18]....
        /*0074*/ 	.word	0x05000002


	//   ....[19]....
        /*0078*/ 	.word	0x05000002


	//----- nvinfo : EIATTR_COOP_GROUP_INSTR_OFFSETS
	.align		4
.L_2592:
        /*007c*/ 	.byte	0x04, 0x28
        /*007e*/ 	.short	(.L_2594 - .L_2593)


	//   ....[0]....
.L_2593:
        /*0080*/ 	.word	0x0000c980


	//   ....[1]....
        /*0084*/ 	.word	0x0000c9b0


	//   ....[2]....
        /*0088*/ 	.word	0x0000ca00


	//   ....[3]....
        /*008c*/ 	.word	0x0000ca20


	//   ....[4]....
        /*0090*/ 	.word	0x0000f990


	//   ....[5]....
        /*0094*/ 	.word	0x0000f9d0


	//   ....[6]....
        /*0098*/ 	.word	0x0000fa00


	//   ....[7]....
        /*009c*/ 	.word	0x0000fa20


	//   ....[8]....
        /*00a0*/ 	.word	0x00012fc0


	//   ....[9]....
        /*00a4*/ 	.word	0x00013040


	//   ....[10]....
        /*00a8*/ 	.word	0x00013070


	//   ....[11]....
        /*00ac*/ 	.word	0x00013080


	//   ....[12]....
        /*00b0*/ 	.word	0x000140f0


	//   ....[13]....
        /*00b4*/ 	.word	0x00014100


	//   ....[14]....
        /*00b8*/ 	.word	0x00014130


	//   ....[15]....
        /*00bc*/ 	.word	0x00014140


	//   ....[16]....
        /*00c0*/ 	.word	0x00015070


	//   ....[17]....
        /*00c4*/ 	.word	0x000150e0


	//   ....[18]....
        /*00c8*/ 	.word	0x00015140


	//   ....[19]....
        /*00cc*/ 	.word	0x000151b0


	//----- nvinfo : EIATTR_VRC_CTA_INIT_COUNT
	.align		4
.L_2594:
        /*00d0*/ 	.byte	0x02, 0x4a
	.zero		1
	.zero		1


	//----- nvinfo : EIATTR_EXIT_INSTR_OFFSETS
	.align		4
        /*00d4*/ 	.byte	0x04, 0x1c
        /*00d6*/ 	.short	(.L_2596 - .L_2595)


	//   ....[0]....
.L_2595:
        /*00d8*/ 	.word	0x00000090


	//----- nvinfo : EIATTR_CRS_STACK_SIZE
	.align		4
.L_2596:
        /*00dc*/ 	.byte	0x04, 0x1e
        /*00de*/ 	.short	(.L_2598 - .L_2597)
.L_2597:
        /*00e0*/ 	.word	0x00000000


	//----- nvinfo : EIATTR_CBANK_PARAM_SIZE
	.align		4
.L_2598:
        /*00e4*/ 	.byte	0x03, 0x19
        /*00e6*/ 	.short	0x01d0


	//----- nvinfo : EIATTR_PARAM_CBANK
	.align		4
        /*00e8*/ 	.byte	0x04, 0x0a
        /*00ea*/ 	.short	(.L_2600 - .L_2599)
	.align		4
.L_2599:
        /*00ec*/ 	.word	index@(.nv.constant0._ZN5flash24flash_fwd_splitkv_kernelI23Flash_fwd_kernel_traitsILi96ELi64ELi64ELi4ELb0ELb0EN7cutlass6half_tE19Flash_kernel_traitsILi96ELi64ELi64ELi4ES3_EELb0ELb1ELb0ELb0ELb0ELb1ELb0ELb1EEEvNS_16Flash_fwd_paramsE)
        /*00f0*/ 	.short	0x0380
        /*00f2*/ 	.short	0x01d0


	//----- nvinfo : EIATTR_SW_WAR
	.align		4
.L_2600:
        /*00f4*/ 	.byte	0x04, 0x36
        /*00f6*/ 	.short	(.L_2602 - .L_2601)
.L_2601:
        /*00f8*/ 	.word	0x00000008
.L_2602:


//--------------------- .nv.info._ZN5flash24flash_fwd_splitkv_kernelI23Flash_fwd_kernel_traitsILi96ELi64ELi64ELi4ELb0ELb0EN7cutlass6half_tE19Flash_kernel_traitsILi96ELi64ELi64ELi4ES3_EELb0ELb1ELb0ELb0ELb0ELb0ELb1ELb0EEEvNS_16Flash_fwd_paramsE --------------------------
	.section	.nv.info._ZN5flash24flash_fwd_splitkv_kernelI23Flash_fwd_kernel_traitsILi96ELi64ELi64ELi4ELb0ELb0EN7cutlass6half_tE19Flash_kernel_traitsILi96ELi64ELi64ELi4ES3_EELb0ELb1ELb0ELb0ELb0ELb0ELb1ELb0EEEvNS_16Flash_fwd_paramsE,"",@"SHT_CUDA_INFO"
	.sectionflags	@""
	.align	4


	//----- nvinfo : EIATTR_CUDA_API_VERSION
	.align		4
        /*0000*/ 	.byte	0x04, 0x37
        /*0002*/ 	.short	(.L_2604 - .L_2603)
.L_2603:
        /*0004*/ 	.word	0x00000082


	//----- nvinfo : EIATTR_KPARAM_INFO
	.align		4
.L_2604:
        /*0008*/ 	.byte	0x04, 0x17
        /*000a*/ 	.short	(.L_2606 - .L_2605)
.L_2605:
        /*000c*/ 	.word	0x00000000
        /*0010*/ 	.short	0x0000
        /*0012*/ 	.short	0x0000
        /*0014*/ 	.byte	0x00, 0xf0, 0x41, 0x07


	//----- nvinfo : EIATTR_SPARSE_MMA_MASK
	.align		4
.L_2606:
        /*0018*/ 	.byte	0x03, 0x50
        /*001a*/ 	.short	0x0000


	//----- nvinfo : EIATTR_MAXREG_COUNT
	.align		4
        /*001c*/ 	.byte	0x03, 0x1b
        /*001e*/ 	.short	0x00ff


	//----- nvinfo : EIATTR_NUM_BARRIERS
	.align		4
        /*0020*/ 	.byte	0x02, 0x4c
        /*0022*/ 	.byte	0x01
	.zero		1


	//----- nvinfo : EIATTR_MERCURY_ISA_VERSION
	.align		4
        /*0024*/ 	.byte	0x03, 0x5f
        /*0026*/ 	.short	0x0101


	//----- nvinfo : EIATTR_COOP_GROUP_MASK_REGIDS
	.align		4
        /*0028*/ 	.byte	0x04, 0x29
        /*002a*/ 	.short	(.L_2608 - .L_2607)


	//   ....[0]....
.L_2607:
        /*002c*/ 	.word	0xffffffff


	//   ....[1]....
        /*0030*/ 	.word	0xffffffff


	//   ....[2]....
        /*0034*/ 	.word	0xffffffff


	//   ....[3]....
        /*0038*/ 	.word	0xffffffff


	//   ....[4]....
        /*003c*/ 	.word	0xffffffff


	//   ....[5]....
        /*0040*/ 	.word	0xffffffff


	//   ....[6]....
        /*0044*/ 	.word	0xffffffff


	//   ....[7]....
        /*0048*/ 	.word	0xffffffff


	//   ....[8]....
        /*004c*/ 	.word	0xffffffff


	//   ....[9]....
        /*0050*/ 	.word	0xffffffff


	//   ....[10]....
        /*0054*/ 	.word	0xffffffff


	//   ....[11]....
        /*0058*/ 	.word	0xffffffff


	//   ....[12]....
        /*005c*/ 	.word	0xffffffff


	//   ....[13]....
        /*0060*/ 	.word	0xffffffff


	//   ....[14]....
        /*0064*/ 	.word	0xffffffff


	//   ....[15]....
        /*0068*/ 	.word	0xffffffff


	//   ....[16]....
        /*006c*/ 	.word	0x05000006


	//   ....[17]....
        /*0070*/ 	.word	0x05000006


	//   ....[18]....
        /*0074*/ 	.word	0x05000006


	//   ....[19]....
        /*0078*/ 	.word	0x05000006


	//----- nvinfo : EIATTR_COOP_GROUP_INSTR_OFFSETS
	.align		4
.L_2608:
        /*007c*/ 	.byte	0x04, 0x28
        /*007e*/ 	.short	(.L_2610 - .L_2609)


	//   ....[0]....
.L_2609:
        /*0080*/ 	.word	0x00004660


	//   ....[1]....
        /*0084*/ 	.word	0x00004680


	//   ....[2]....
        /*0088*/ 	.word	0x000046a0


	//   ....[3]....
        /*008c*/ 	.word	0x000046c0


	//   ....[4]....
        /*0090*/ 	.word	0x00007060


	//   ....[5]....
        /*0094*/ 	.word	0x000070a0


	//   ....[6]....
        /*0098*/ 	.word	0x000070c0


	//   ....[7]....
        /*009c*/ 	.word	0x000070f0


	//   ....[8]....
        /*00a0*/ 	.word	0x0000a290


	//   ....[9]....
        /*00a4*/ 	.word	0x0000a2a0


	//   ....[10]....
        /*00a8*/ 	.word	0x0000a2d0


	//   ....[11]....
        /*00ac*/ 	.word	0x0000a2e0


	//   ....[12]....
        /*00b0*/ 	.word	0x0000b320


	//   ....[13]....
        /*00b4*/ 	.word	0x0000b330


	//   ....[14]....
        /*00b8*/ 	.word	0x0000b360


	//   ....[15]....
        /*00bc*/ 	.word	0x0000b370


	//   ....[16]....
        /*00c0*/ 	.word	0x0000c150


	//   ....[17]....
        /*00c4*/ 	.word	0x0000c1c0


	//   ....[18]....
        /*00c8*/ 	.word	0x0000c220


	//   ....[19]....
        /*00cc*/ 	.word	0x0000c290


	//----- nvinfo : EIATTR_VRC_CTA_INIT_COUNT
	.align		4
.L_2610:
        /*00d0*/ 	.byte	0x02, 0x4a
	.zero		1
	.zero		1


	//----- nvinfo : EIATTR_EXIT_INSTR_OFFSETS
	.align		4
        /*00d4*/ 	.byte	0x04, 0x1c
        /*00d6*/ 	.short	(.L_2612 - .L_2611)


	//   ....[0]....
.L_2611:
        /*00d8*/ 	.word	0x000001f0


	//----- nvinfo : EIATTR_CRS_STACK_SIZE
	.align		4
.L_2612:
        /*00dc*/ 	.byte	0x04, 0x1e
        /*00de*/ 	.short	(.L_2614 - .L_2613)
.L_2613:
        /*00e0*/ 	.word	0x00000000


	//----- nvinfo : EIATTR_CBANK_PARAM_SIZE
	.align		4
.L_2614:
        /*00e4*/ 	.byte	0x03, 0x19
        /*00e6*/ 	.short	0x01d0


	//----- nvinfo : EIATTR_PARAM_CBANK
	.align		4
        /*00e8*/ 	.byte	0x04, 0x0a
        /*00ea*/ 	.short	(.L_2616 - .L_2615)
	.align		4
.L_2615:
        /*00ec*/ 	.word	index@(.nv.constant0._ZN5flash24flash_fwd_splitkv_kernelI23Flash_fwd_kernel_traitsILi96ELi64ELi64ELi4ELb0ELb0EN7cutlass6half_tE19Flash_kernel_traitsILi96ELi64ELi64ELi4ES3_EELb0ELb1ELb0ELb0ELb0ELb0ELb1ELb0EEEvNS_16Flash_fwd_paramsE)
        /*00f0*/ 	.short	0x0380
        /*00f2*/ 	.short	0x01d0


	//----- nvinfo : EIATTR_SW_WAR
	.align		4
.L_2616:
        /*00f4*/ 	.byte	0x04, 0x36
        /*00f6*/ 	.short	(.L_2618 - .L_2617)
.L_2617:
        /*00f8*/ 	.word	0x00000008
.L_2618:


//--------------------- .nv.info._ZN5flash24flash_fwd_splitkv_kernelI23Flash_fwd_kernel_traitsILi96ELi64ELi64ELi4ELb0ELb0EN7cutlass6half_tE19Flash_kernel_traitsILi96ELi64ELi64ELi4ES3_EELb0ELb1ELb0ELb0ELb0ELb1ELb1ELb0EEEvNS_16Flash_fwd_paramsE --------------------------
	.section	.nv.info._ZN5flash24flash_fwd_splitkv_kernelI23Flash_fwd_kernel_traitsILi96ELi64ELi64ELi4ELb0ELb0EN7cutlass6half_tE19Flash_kernel_traitsILi96ELi64ELi64ELi4ES3_EELb0ELb1ELb0ELb0ELb0ELb1ELb1ELb0EEEvNS_16Flash_fwd_paramsE,"",@"SHT_CUDA_INFO"
	.sectionflags	@""
	.align	4


	//----- nvinfo : EIATTR_CUDA_API_VERSION
	.align		4
        /*0000*/ 	.byte	0x04, 0x37
        /*0002*/ 	.short	(.L_2620 - .L_2619)
.L_2619:
        /*0004*/ 	.word	0x00000082


	//----- nvinfo : EIATTR_KPARAM_INFO
	.align		4
.L_2620:
        /*0008*/ 	.byte	0x04, 0x17
        /*000a*/ 	.short	(.L_2622 - .L_2621)
.L_2621:
        /*000c*/ 	.word	0x00000000
        /*0010*/ 	.short	0x0000
        /*0012*/ 	.short	0x0000
        /*0014*/ 	.byte	0x00, 0xf0, 0x41, 0x07


	//----- nvinfo : EIATTR_SPARSE_MMA_MASK
	.align		4
.L_2622:
        /*0018*/ 	.byte	0x03, 0x50
        /*001a*/ 	.short	0x0000


	//----- nvinfo : EIATTR_MAXREG_COUNT
	.align		4
        /*001c*/ 	.byte	0x03, 0x1b
        /*001e*/ 	.short	0x00ff


	//----- nvinfo : EIATTR_NUM_BARRIERS
	.align		4
        /*0020*/ 	.byte	0x02, 0x4c
        /*0022*/ 	.byte	0x01
	.zero		1


	//----- nvinfo : EIATTR_MERCURY_ISA_VERSION
	.align		4
        /*0024*/ 	.byte	0x03, 0x5f
        /*0026*/ 	.short	0x0101


	//----- nvinfo : EIATTR_COOP_GROUP_MASK_REGIDS
	.align		4
        /*0028*/ 	.byte	0x04, 0x29
        /*002a*/ 	.short	(.L_2624 - .L_2623)


	//   ....[0]....
.L_2623:
        /*002c*/ 	.word	0xffffffff


	//   ....[1]....
        /*0030*/ 	.word	0xffffffff


	//   ....[2]....
        /*0034*/ 	.word	0xffffffff


	//   ....[3]....
        /*0038*/ 	.word	0xffffffff


	//   ....[4]....
        /*003c*/ 	.word	0xffffffff


	//   ....[5]....
        /*0040*/ 	.word	0xffffffff


	//   ....[6]....
        /*0044*/ 	.word	0xffffffff


	//   ....[7]....
        /*0048*/ 	.word	0xffffffff


	//   ....[8]....
        /*004c*/ 	.word	0xffffffff


	//   ....[9]....
        /*0050*/ 	.word	0xffffffff


	//   ....[10]....
        /*0054*/ 	.word	0xffffffff


	//   ....[11]....
        /*0058*/ 	.word	0xffffffff


	//   ....[12]....
        /*005c*/ 	.word	0xffffffff


	//   ....[13]....
        /*0060*/ 	.word	0xffffffff


	//   ....[14]....
        /*0064*/ 	.word	0xffffffff


	//   ....[15]....
        /*0068*/ 	.word	0xffffffff


	//   ....[16]....
        /*006c*/ 	.word	0x05000006


	//   ....[17]....
        /*0070*/ 	.word	0x05000006


	//   ....[18]....
        /*0074*/ 	.word	0x05000006


	//   ....[19]....
        /*0078*/ 	.word	0x05000006


	//----- nvinfo : EIATTR_COOP_GROUP_INSTR_OFFSETS
	.align		4
.L_2624:
        /*007c*/ 	.byte	0x04, 0x28
        /*007e*/ 	.short	(.L_2626 - .L_2625)


	//   ....[0]....
.L_2625:
        /*0080*/ 	.word	0x00004950


	//   ....[1]....
        /*0084*/ 	.word	0x00004a50


	//   ....[2]....
        /*0088*/ 	.word	0x00004a60


	//   ....[3]....
        /*008c*/ 	.word	0x00004ab0


	//   ....[4]....
        /*0090*/ 	.word	0x000077c0


	//   ....[5]....
        /*0094*/ 	.word	0x00007840


	//   ....[6]....
        /*0098*/ 	.word	0x00007880


	//   ....[7]....
        /*009c*/ 	.word	0x000078d0


	//   ....[8]....
        /*00a0*/ 	.word	0x0000ade0


	//   ....[9]....
        /*00a4*/ 	.word	0x0000ae30


	//   ....[10]....
        /*00a8*/ 	.word	0x0000ae70


	//   ....[11]....
        /*00ac*/ 	.word	0x0000ae90


	//   ....[12]....
        /*00b0*/ 	.word	0x0000beb0


	//   ....[13]....
        /*00b4*/ 	.word	0x0000bec0


	//   ....[14]....
        /*00b8*/ 	.word	0x0000bef0


	//   ....[15]....
        /*00bc*/ 	.word	0x0000bf00


	//   ....[16]....
        /*00c0*/ 	.word	0x0000cce0


	//   ....[17]....
        /*00c4*/ 	.word	0x0000cd50


	//   ....[18]....
        /*00c8*/ 	.word	0x0000cdb0


	//   ....[19]....
        /*00cc*/ 	.word	0x0000ce20


	//----- nvinfo : EIATTR_VRC_CTA_INIT_COUNT
	.align		4
.L_2626:
        /*00d0*/ 	.byte	0x02, 0x4a
	.zero		1
	.zero		1


	//----- nvinfo : EIATTR_EXIT_INSTR_OFFSETS
	.align		4
        /*00d4*/ 	.byte	0x04, 0x1c
        /*00d6*/ 	.short	(.L_2628 - .L_2627)


	//   ....[0]....
.L_2627:
        /*00d8*/ 	.word	0x000001f0


	//----- nvinfo : EIATTR_CRS_STACK_SIZE
	.align		4
.L_2628:
        /*00dc*/ 	.byte	0x04, 0x1e
        /*00de*/ 	.short	(.L_2630 - .L_2629)
.L_2629:
        /*00e0*/ 	.word	0x00000000


	//----- nvinfo : EIATTR_CBANK_PARAM_SIZE
	.align		4
.L_2630:
        /*00e4*/ 	.byte	0x03, 0x19
        /*00e6*/ 	.short	0x01d0


	//----- nvinfo : EIATTR_PARAM_CBANK
	.align		4
        /*00e8*/ 	.byte	0x04, 0x0a
        /*00ea*/ 	.short	(.L_2632 - .L_2631)
	.align		4
.L_2631:
        /*00ec*/ 	.word	index@(.nv.constant0._ZN5flash24flash_fwd_splitkv_kernelI23Flash_fwd_kernel_traitsILi96ELi64ELi64ELi4ELb0ELb0EN7cutlass6half_tE19Flash_kernel_traitsILi96ELi64ELi64ELi4ES3_EELb0ELb1ELb0ELb0ELb0ELb1ELb1ELb0EEEvNS_16Flash_fwd_paramsE)
        /*00f0*/ 	.short	0x0380
        /*00f2*/ 	.short	0x01d0


	//----- nvinfo : EIATTR_SW_WAR
	.align		4
.L_2632:
        /*00f4*/ 	.byte	0x04, 0x36
        /*00f6*/ 	.short	(.L_2634 - .L_2633)
.L_2633:
        /*00f8*/ 	.word	0x00000008
.L_2634:


//--------------------- .nv.info._ZN5flash24flash_fwd_splitkv_kernelI23Flash_fwd_kernel_traitsILi96ELi64ELi64ELi4ELb0ELb0EN7cutlass6half_tE19Flash_kernel_traitsILi96ELi64ELi64ELi4ES3_EELb0ELb1ELb0ELb0ELb0ELb0ELb1ELb1EEEvNS_16Flash_fwd_paramsE --------------------------
	.section	.nv.info._ZN5flash24flash_fwd_splitkv_kernelI23Flash_fwd_kernel_traitsILi96ELi64ELi64ELi4ELb0ELb0EN7cutlass6half_tE19Flash_kernel_traitsILi96ELi64ELi64ELi4ES3_EELb0ELb1ELb0ELb0ELb0ELb0ELb1ELb1EEEvNS_16Flash_fwd_paramsE,"",@"SHT_CUDA_INFO"
	.sectionflags	@""
	.align	4


	//----- nvinfo : EIATTR_CUDA_API_VERSION
	.align		4
        /*0000*/ 	.byte	0x04, 0x37
        /*0002*/ 	.short	(.L_2636 - .L_2635)
.L_2635:
        /*0004*/ 	.word	0x00000082


	//----- nvinfo : EIATTR_KPARAM_INFO
	.align		4
.L_2636:
        /*0008*/ 	.byte	0x04, 0x17
        /*000a*/ 	.short	(.L_2638 - .L_2637)
.L_2637:
        /*000c*/ 	.word	0x00000000
        /*0010*/ 	.short	0x0000
        /*0012*/ 	.short	0x0000
        /*0014*/ 	.byte	0x00, 0xf0, 0x41, 0x07


	//----- nvinfo : EIATTR_SPARSE_MMA_MASK
	.align		4
.L_2638:
        /*0018*/ 	.byte	0x03, 0x50
        /*001a*/ 	.short	0x0000


	//----- nvinfo : EIATTR_MAXREG_COUNT
	.align		4
        /*001c*/ 	.byte	0x03, 0x1b
        /*001e*/ 	.short	0x00ff


	//----- nvinfo : EIATTR_NUM_BARRIERS
	.align		4
        /*0020*/ 	.byte	0x02, 0x4c
        /*0022*/ 	.byte	0x01
	.zero		1


	//----- nvinfo : EIATTR_MERCURY_ISA_VERSION
	.align		4
        /*0024*/ 	.byte	0x03, 0x5f
        /*0026*/ 	.short	0x0101


	//----- nvinfo : EIATTR_COOP_GROUP_MASK_REGIDS
	.align		4
        /*0028*/ 	.byte	0x04, 0x29
        /*002a*/ 	.short	(.L_2640 - .L_2639)


	//   ....[0]....
.L_2639:
        /*002c*/ 	.word	0xffffffff


	//   ....[1]....
        /*0030*/ 	.word	0xffffffff


	//   ....[2]....
        /*0034*/ 	.word	0xffffffff


	//   ....[3]....
        /*0038*/ 	.word	0xffffffff


	//   ....[4]....
        /*003c*/ 	.word	0xffffffff


	//   ....[5]....
        /*0040*/ 	.word	0xffffffff


	//   ....[6]....
        /*0044*/ 	.word	0xffffffff


	//   ....[7]....
        /*0048*/ 	.word	0xffffffff


	//   ....[8]....
        /*004c*/ 	.word	0xffffffff


	//   ....[9]....
        /*0050*/ 	.word	0xffffffff


	//   ....[10]....
        /*0054*/ 	.word	0xffffffff


	//   ....[11]....
        /*0058*/ 	.word	0xffffffff


	//   ....[12]....
        /*005c*/ 	.word	0xffffffff


	//   ....[13]....
        /*0060*/ 	.word	0xffffffff


	//   ....[14]....
        /*0064*/ 	.word	0xffffffff


	//   ....[15]....
        /*0068*/ 	.word	0xffffffff


	//   ....[16]....
        /*006c*/ 	.word	0x05000005


	//   ....[17]....
        /*0070*/ 	.word	0x05000005


	//   ....[18]....
        /*0074*/ 	.word	0x05000005


	//   ....[19]....
        /*0078*/ 	.word	0x05000005


	//----- nvinfo : EIATTR_COOP_GROUP_INSTR_OFFSETS
	.align		4
.L_2640:
        /*007c*/ 	.byte	0x04, 0x28
        /*007e*/ 	.short	(.L_2642 - .L_2641)


	//   ....[0]....
.L_2641:
        /*0080*/ 	.word	0x0000d0c0


	//   ....[1]....
        /*0084*/ 	.word	0x0000d0e0


	//   ....[2]....
        /*0088*/ 	.word	0x0000d110


	//   ....[3]....
        /*008c*/ 	.word	0x0000d130


	//   ....[4]....
        /*0090*/ 	.word	0x0000fd60


	//   ....[5]....
        /*0094*/ 	.word	0x0000fd80


	//   ....[6]....
        /*0098*/ 	.word	0x0000fda0


	//   ....[7]....
        /*009c*/ 	.word	0x0000fdc0


	//   ....[8]....
        /*00a0*/ 	.word	0x00013060


	//   ....[9]....
        /*00a4*/ 	.word	0x00013090


	//   ....[10]....
        /*00a8*/ 	.word	0x000130c0


	//   ....[11]....
        /*00ac*/ 	.word	0x000130d0


	//   ....[12]....
        /*00b0*/ 	.word	0x00014160


	//   ....[13]....
        /*00b4*/ 	.word	0x00014170


	//   ....[14]....
        /*00b8*/ 	.word	0x000141a0


	//   ....[15]....
        /*00bc*/ 	.word	0x000141b0


	//   ....[16]....
        /*00c0*/ 	.word	0x00015060


	//   ....[17]....
        /*00c4*/ 	.word	0x000150e0


	//   ....[18]....
        /*00c8*/ 	.word	0x00015160


	//   ....[19]....
        /*00cc*/ 	.word	0x000151d0


	//----- nvinfo : EIATTR_VRC_CTA_INIT_COUNT
	.align		4
.L_2642:
        /*00d0*/ 	.byte	0x02, 0x4a
	.zero		1
	.zero		1


	//----- nvinfo : EIATTR_EXIT_INSTR_OFFSETS
	.align		4
        /*00d4*/ 	.byte	0x04, 0x1c
        /*00d6*/ 	.short	(.L_2644 - .L_2643)


	//   ....[0]....
.L_2643:
        /*00d8*/ 	.word	0x000001f0


	//----- nvinfo : EIATTR_CRS_STACK_SIZE
	.align		4
.L_2644:
        /*00dc*/ 	.byte	0x04, 0x1e
        /*00de*/ 	.short	(.L_2646 - .L_2645)
.L_2645:
        /*00e0*/ 	.word	0x00000000


	//----- nvinfo : EIATTR_CBANK_PARAM_SIZE
	.align		4
.L_2646:
        /*00e4*/ 	.byte	0x03, 0x19
        /*00e6*/ 	.short	0x01d0


	//----- nvinfo : EIATTR_PARAM_CBANK
	.align		4
        /*00e8*/ 	.byte	0x04, 0x0a
        /*00ea*/ 	.short	(.L_2648 - .L_2647)
	.align		4
.L_2647:
        /*00ec*/ 	.word	index@(.nv.constant0._ZN5flash24flash_fwd_splitkv_kernelI23Flash_fwd_kernel_traitsILi96ELi64ELi64ELi4ELb0ELb0EN7cutlass6half_tE19Flash_kernel_traitsILi96ELi64ELi64ELi4ES3_EELb0ELb1ELb0ELb0ELb0ELb0ELb1ELb1EEEvNS_16Flash_fwd_paramsE)
        /*00f0*/ 	.short	0x0380
        /*00f2*/ 	.short	0x01d0


	//----- nvinfo : EIATTR_SW_WAR
	.align		4
.L_2648:
        /*00f4*/ 	.byte	0x04, 0x36
        /*00f6*/ 	.short	(.L_2650 - .L_2649)
.L_2649:
        /*00f8*/ 	.word	0x00000008
.L_2650:


//--------------------- .nv.info._ZN5flash24flash_fwd_splitkv_kernelI23Flash_fwd_kernel_traitsILi96ELi64ELi64ELi4ELb0ELb0EN7cutlass6half_tE19Flash_kernel_traitsILi96ELi64ELi64ELi4ES3_EELb0ELb1ELb0ELb0ELb0ELb1ELb1ELb1EEEvNS_16Flash_fwd_paramsE --------------------------
	.section	.nv.info._ZN5flash24flash_fwd_splitkv_kernelI23Flash_fwd_kernel_traitsILi96ELi64ELi64ELi4ELb0ELb0EN7cutlass6half_tE19Flash_kernel_traitsILi96ELi64ELi64ELi4ES3_EELb0ELb1ELb0ELb0ELb0ELb1ELb1ELb1EEEvNS_16Flash_fwd_paramsE,"",@"SHT_CUDA_INFO"
	.sectionflags	@""
	.align	4


	//----- nvinfo : EIATTR_CUDA_API_VERSION
	.align		4
        /*0000*/ 	.byte	0x04, 0x37
        /*0002*/ 	.short	(.L_2652 - .L_2651)
.L_2651:
        /*0004*/ 	.word	0x00000082


	//----- nvinfo : EIATTR_KPARAM_INFO
	.align		4
.L_2652:
        /*0008*/ 	.byte	0x04, 0x17
        /*000a*/ 	.short	(.L_2654 - .L_2653)
.L_2653:
        /*000c*/ 	.word	0x00000000
        /*0010*/ 	.short	0x0000
        /*0012*/ 	.short	0x0000
        /*0014*/ 	.byte	0x00, 0xf0, 0x41, 0x07


	//----- nvinfo : EIATTR_SPARSE_MMA_MASK
	.align		4
.L_2654:
        /*0018*/ 	.byte	0x03, 0x50
        /*001a*/ 	.short	0x0000


	//----- nvinfo : EIATTR_MAXREG_COUNT
	.align		4
        /*001c*/ 	.byte	0x03, 0x1b
        /*001e*/ 	.short	0x00ff


	//----- nvinfo : EIATTR_NUM_BARRIERS
	.align		4
        /*0020*/ 	.byte	0x02, 0x4c
        /*0022*/ 	.byte	0x01
	.zero		1


	//----- nvinfo : EIATTR_MERCURY_ISA_VERSION
	.align		4
        /*0024*/ 	.byte	0x03, 0x5f
        /*0026*/ 	.short	0x0101


	//----- nvinfo : EIATTR_COOP_GROUP_MASK_REGIDS
	.align		4
        /*0028*/ 	.byte	0x04, 0x29
        /*002a*/ 	.short	(.L_2656 - .L_2655)


	//   ....[0]....
.L_2655:
        /*002c*/ 	.word	0xffffffff


	//   ....[1]....
        /*0030*/ 	.word	0xffffffff


	//   ....[2]....
        /*0034*/ 	.word	0xffffffff


	//   ....[3]....
        /*0038*/ 	.word	0xffffffff


	//   ....[4]....
        /*003c*/ 	.word	0xffffffff


	//   ....[5]....
        /*0040*/ 	.word	0xffffffff


	//   ....[6]....
        /*0044*/ 	.word	0xffffffff


	//   ....[7]....
        /*0048*/ 	.word	0xffffffff


	//   ....[8]....
        /*004c*/ 	.word	0xffffffff


	//   ....[9]....
        /*0050*/ 	.word	0xffffffff


	//   ....[10]....
        /*0054*/ 	.word	0xffffffff


	//   ....[11]....
        /*0058*/ 	.word	0xffffffff


	//   ....[12]....
        /*005c*/ 	.word	0xffffffff


	//   ....[13]....
        /*0060*/ 	.word	0xffffffff


	//   ....[14]....
        /*0064*/ 	.word	0xffffffff


	//   ....[15]....
        /*0068*/ 	.word	0xffffffff


	//   ....[16]....
        /*006c*/ 	.word	0x05000002


	//   ....[17]....
        /*0070*/ 	.word	0x05000002


	//   ....[18]....
        /*0074*/ 	.word	0x05000002


	//   ....[19]....
        /*0078*/ 	.word	0x05000002


	//----- nvinfo : EIATTR_COOP_GROUP_INSTR_OFFSETS
	.align		4
.L_2656:
        /*007c*/ 	.byte	0x04, 0x28
        /*007e*/ 	.short	(.L_2658 - .L_2657)


	//   ....[0]....
.L_2657:
        /*0080*/ 	.word	0x0000ceb0


	//   ....[1]....
        /*0084*/ 	.word	0x0000ced0


	//   ....[2]....
        /*0088*/ 	.word	0x0000cef0


	//   ....[3]....
        /*008c*/ 	.word	0x0000cf10


	//   ....[4]....
        /*0090*/ 	.word	0x0000feb0


	//   ....[5]....
        /*0094*/ 	.word	0x0000fee0


	//   ....[6]....
        /*0098*/ 	.word	0x0000ff00


	//   ....[7]....
        /*009c*/ 	.word	0x0000ff20


	//   ....[8]....
        /*00a0*/ 	.word	0x00013500


	//   ....[9]....
        /*00a4*/ 	.word	0x00013580


	//   ....[10]....
        /*00a8*/ 	.word	0x000135b0


	//   ....[11]....
        /*00ac*/ 	.word	0x000135c0


	//   ....[12]....
        /*00b0*/ 	.word	0x00014650


	//   ....[13]....
        /*00b4*/ 	.word	0x00014660


	//   ....[14]....
        /*00b8*/ 	.word	0x00014690


	//   ....[15]....
        /*00bc*/ 	.word	0x000146a0


	//   ....[16]....
        /*00c0*/ 	.word	0x00015520


	//   ....[17]....
        /*00c4*/ 	.word	0x00015590


	//   ....[18]....
        /*00c8*/ 	.word	0x000155f0


	//   ....[19]....
        /*00cc*/ 	.word	0x00015660


	//----- nvinfo : EIATTR_VRC_CTA_INIT_COUNT
	.align		4
.L_2658:
        /*00d0*/ 	.byte	0x02, 0x4a
	.zero		1
	.zero		1


	//----- nvinfo : EIATTR_EXIT_INSTR_OFFSETS
	.align		4
        /*00d4*/ 	.byte	0x04, 0x1c
        /*00d6*/ 	.short	(.L_2660 - .L_2659)


	//   ....[0]....
.L_2659:
        /*00d8*/ 	.word	0x000001f0


	//----- nvinfo : EIATTR_CRS_STACK_SIZE
	.align		4
.L_2660:
        /*00dc*/ 	.byte	0x04, 0x1e
        /*00de*/ 	.short	(.L_2662 - .L_2661)
.L_2661:
        /*00e0*/ 	.word	0x00000000


	//----- nvinfo : EIATTR_CBANK_PARAM_SIZE
	.align		4
.L_2662:
        /*00e4*/ 	.byte	0x03, 0x19
        /*00e6*/ 	.short	0x01d0


	//----- nvinfo : EIATTR_PARAM_CBANK
	.align		4
        /*00e8*/ 	.byte	0x04, 0x0a
        /*00ea*/ 	.short	(.L_2664 - .L_2663)
	.align		4
.L_2663:
        /*00ec*/ 	.word	index@(.nv.constant0._ZN5flash24flash_fwd_splitkv_kernelI23Flash_fwd_kernel_traitsILi96ELi64ELi64ELi4ELb0ELb0EN7cutlass6half_tE19Flash_kernel_traitsILi96ELi64ELi64ELi4ES3_EELb0ELb1ELb0ELb0ELb0ELb1ELb1ELb1EEEvNS_16Flash_fwd_paramsE)
        /*00f0*/ 	.short	0x0380
        /*00f2*/ 	.short	0x01d0


	//----- nvinfo : EIATTR_SW_WAR
	.align		4
.L_2664:
        /*00f4*/ 	.byte	0x04, 0x36
        /*00f6*/ 	.short	(.L_2666 - .L_2665)
.L_2665:
        /*00f8*/ 	.word	0x00000008
.L_2666:


//--------------------- .nv.info._ZN5flash24flash_fwd_splitkv_kernelI23Flash_fwd_kernel_traitsILi96ELi64ELi64ELi4ELb0ELb0EN7cutlass6half_tE19Flash_kernel_traitsILi96ELi64ELi64ELi4ES3_EELb0ELb0ELb0ELb1ELb1ELb0ELb0ELb0EEEvNS_16Flash_fwd_paramsE --------------------------
	.section	.nv.info._ZN5flash24flash_fwd_splitkv_kernelI23Flash_fwd_kernel_traitsILi96ELi64ELi64ELi4ELb0ELb0EN7cutlass6half_tE19Flash_kernel_traitsILi96ELi64ELi64ELi4ES3_EELb0ELb0ELb0ELb1ELb1ELb0ELb0ELb0EEEvNS_16Flash_fwd_paramsE,"",@"SHT_CUDA_INFO"
	.sectionflags	@""
	.align	4


	//----- nvinfo : EIATTR_CUDA_API_VERSION
	.align		4
        /*0000*/ 	.byte	0x04, 0x37
        /*0002*/ 	.short	(.L_2668 - .L_2667)
.L_2667:
        /*0004*/ 	.word	0x00000082


	//----- nvinfo : EIATTR_KPARAM_INFO
	.align		4
.L_2668:
        /*0008*/ 	.byte	0x04, 0x17
        /*000a*/ 	.short	(.L_2670 - .L_2669)
.L_2669:
        /*000c*/ 	.word	0x00000000
        /*0010*/ 	.short	0x0000
        /*0012*/ 	.short	0x0000
        /*0014*/ 	.byte	0x00, 0xf0, 0x41, 0x07


	//----- nvinfo : EIATTR_SPARSE_MMA_MASK
	.align		4
.L_2670:
        /*0018*/ 	.byte	0x03, 0x50
        /*001a*/ 	.short	0x0000


	//----- nvinfo : EIATTR_MAXREG_COUNT
	.align		4
        /*001c*/ 	.byte	0x03, 0x1b
        /*001e*/ 	.short	0x00ff


	//----- nvinfo : EIATTR_NUM_BARRIERS
	.align		4
        /*0020*/ 	.byte	0x02, 0x4c
        /*0022*/ 	.byte	0x01
	.zero		1


	//----- nvinfo : EIATTR_MERCURY_ISA_VERSION
	.align		4
        /*0024*/ 	.byte	0x03, 0x5f
        /*0026*/ 	.short	0x0101


	//----- nvinfo : EIATTR_COOP_GROUP_MASK_REGIDS
	.align		4
        /*0028*/ 	.byte	0x04, 0x29
        /*002a*/ 	.short	(.L_2672 - .L_2671)


	//   ....[0]....
.L_2671:
        /*002c*/ 	.word	0xffffffff


	//   ....[1]....
        /*0030*/ 	.word	0xffffffff


	//   ....[2]....
        /*0034*/ 	.word	0xffffffff


	//   ....[3]....
        /*0038*/ 	.word	0xffffffff


	//   ....[4]....
        /*003c*/ 	.word	0xffffffff


	//   ....[5]....
        /*0040*/ 	.word	0xffffffff


	//   ....[6]....
        /*0044*/ 	.word	0xffffffff


	//   ....[7]....
        /*0048*/ 	.word	0xffffffff


	//   ....[8]....
        /*004c*/ 	.word	0xffffffff


	//   ....[9]....
        /*0050*/ 	.word	0xffffffff


	//   ....[10]....
        /*0054*/ 	.word	0xffffffff


	//   ....[11]....
        /*0058*/ 	.word	0xffffffff


	//   ....[12]....
        /*005c*/ 	.word	0x05000004


	//   ....[13]....
        /*0060*/ 	.word	0x05000004


	//   ....[14]....
        /*0064*/ 	.word	0x05000004


	//   ....[15]....
        /*0068*/ 	.word	0x05000004


	//----- nvinfo : EIATTR_COOP_GROUP_INSTR_OFFSETS
	.align		4
.L_2672:
        /*006c*/ 	.byte	0x04, 0x28
        /*006e*/ 	.short	(.L_2674 - .L_2673)


	//   ....[0]....
.L_2673:
        /*0070*/ 	.word	0x00002690


	//   ....[1]....
        /*0074*/ 	.word	0x000026b0


	//   ....[2]....
        /*0078*/ 	.word	0x00002740


	//   ....[3]....
        /*007c*/ 	.word	0x00002750


	//   ....[4]....
        /*0080*/ 	.word	0x00004770


	//   ....[5]....
        /*0084*/ 	.word	0x000047a0


	//   ....[6]....
        /*0088*/ 	.word	0x000047d0


	//   ....[7]....
        /*008c*/ 	.word	0x000047e0


	//   ....[8]....
        /*0090*/ 	.word	0x00005820


	//   ....[9]....
        /*0094*/ 	.word	0x00005830


	//   ....[10]....
        /*0098*/ 	.word	0x00005860


	//   ....[11]....
        /*009c*/ 	.word	0x00005870


	//   ....[12]....
        /*00a0*/ 	.word	0x000064b0


	//   ....[13]....
        /*00a4*/ 	.word	0x00006520


	//   ....[14]....
        /*00a8*/ 	.word	0x00006580


	//   ....[15]....
        /*00ac*/ 	.word	0x000065f0


	//----- nvinfo : EIATTR_VRC_CTA_INIT_COUNT
	.align		4
.L_2674:
        /*00b0*/ 	.byte	0x02, 0x4a
	.zero		1
	.zero		1


	//----- nvinfo : EIATTR_EXIT_INSTR_OFFSETS
	.align		4
        /*00b4*/ 	.byte	0x04, 0x1c
        /*00b6*/ 	.short	(.L_2676 - .L_2675)


	//   ....[0]....
.L_2675:
        /*00b8*/ 	.word	0x00000090


	//----- nvinfo : EIATTR_CRS_STACK_SIZE
	.align		4
.L_2676:
        /*00bc*/ 	.byte	0x04, 0x1e
        /*00be*/ 	.short	(.L_2678 - .L_2677)
.L_2677:
        /*00c0*/ 	.word	0x00000000


	//----- nvinfo : EIATTR_CBANK_PARAM_SIZE
	.align		4
.L_2678:
        /*00c4*/ 	.byte	0x03, 0x19
        /*00c6*/ 	.short	0x01d0


	//----- nvinfo : EIATTR_PARAM_CBANK
	.align		4
        /*00c8*/ 	.byte	0x04, 0x0a
        /*00ca*/ 	.short	(.L_2680 - .L_2679)
	.align		4
.L_2679:
        /*00cc*/ 	.word	index@(.nv.constant0._ZN5flash24flash_fwd_splitkv_kernelI23Flash_fwd_kernel_traitsILi96ELi64ELi64ELi4ELb0ELb0EN7cutlass6half_tE19Flash_kernel_traitsILi96ELi64ELi64ELi4ES3_EELb0ELb0ELb0ELb1ELb1ELb0ELb0ELb0EEEvNS_16Flash_fwd_paramsE)
        /*00d0*/ 	.short	0x0380
        /*00d2*/ 	.short	0x01d0


	//----- nvinfo : EIATTR_SW_WAR
	.align		4
.L_2680:
        /*00d4*/ 	.byte	0x04, 0x36
        /*00d6*/ 	.short	(.L_2682 - .L_2681)
.L_2681:
        /*00d8*/ 	.word	0x00000008
.L_2682:


//--------------------- .nv.info._ZN5flash24flash_fwd_splitkv_kernelI23Flash_fwd_kernel_traitsILi96ELi64ELi64ELi4ELb0ELb0EN7cutlass6half_tE19Flash_kernel_traitsILi96ELi64ELi64ELi4ES3_EELb0ELb0ELb0ELb1ELb1ELb1ELb0ELb0EEEvNS_16Flash_fwd_paramsE --------------------------
	.section	.nv.info._ZN5flash24flash_fwd_splitkv_kernelI23Flash_fwd_kernel_traitsILi96ELi64ELi64ELi4ELb0ELb0EN7cutlass6half_tE19Flash_kernel_traitsILi96ELi64ELi64ELi4ES3_EELb0ELb0ELb0ELb1ELb1ELb1ELb0ELb0EEEvNS_16Flash_fwd_paramsE,"",@"SHT_CUDA_INFO"
	.sectionflags	@""
	.align	4


	//----- nvinfo : EIATTR_CUDA_API_VERSION
	.align		4
        /*0000*/ 	.byte	0x04, 0x37
        /*0002*/ 	.short	(.L_2684 - .L_2683)
.L_2683:
        /*0004*/ 	.word	0x00000082


	//----- nvinfo : EIATTR_KPARAM_INFO
	.align		4
.L_2684:
        /*0008*/ 	.byte	0x04, 0x17
        /*000a*/ 	.short	(.L_2686 - .L_2685)
.L_2685:
        /*000c*/ 	.word	0x00000000
        /*0010*/ 	.short	0x0000
        /*0012*/ 	.short	0x0000
        /*0014*/ 	.byte	0x00, 0xf0, 0x41, 0x07


	//----- nvinfo : EIATTR_SPARSE_MMA_MASK
	.align		4
.L_2686:
        /*0018*/ 	.byte	0x03, 0x50
        /*001a*/ 	.short	0x0000


	//----- nvinfo : EIATTR_MAXREG_COUNT
	.align		4
        /*001c*/ 	.byte	0x03, 0x1b
        /*001e*/ 	.short	0x00ff


	//----- nvinfo : EIATTR_NUM_BARRIERS
	.align		4
        /*0020*/ 	.byte	0x02, 0x4c
        /*0022*/ 	.byte	0x01
	.zero		1


	//----- nvinfo : EIATTR_MERCURY_ISA_VERSION
	.align		4
        /*0024*/ 	.byte	0x03, 0x5f
        /*0026*/ 	.short	0x0101


	//----- nvinfo : EIATTR_COOP_GROUP_MASK_REGIDS
	.align		4
        /*0028*/ 	.byte	0x04, 0x29
        /*002a*/ 	.short	(.L_2688 - .L_2687)


	//   ....[0]....
.L_2687:
        /*002c*/ 	.word	0xffffffff


	//   ....[1]....
        /*0030*/ 	.word	0xffffffff


	//   ....[2]....
        /*0034*/ 	.word	0xffffffff


	//   ....[3]....
        /*0038*/ 	.word	0xffffffff


	//   ....[4]....
        /*003c*/ 	.word	0xffffffff


	//   ....[5]....
        /*0040*/ 	.word	0xffffffff


	//   ....[6]....
        /*0044*/ 	.word	0xffffffff


	//   ....[7]....
        /*0048*/ 	.word	0xffffffff


	//   ....[8]....
        /*004c*/ 	.word	0xffffffff


	//   ....[9]....
        /*0050*/ 	.word	0xffffffff


	//   ....[10]....
        /*0054*/ 	.word	0xffffffff


	//   ....[11]....
        /*0058*/ 	.word	0xffffffff


	//   ....[12]....
        /*005c*/ 	.word	0x05000005


	//   ....[13]....
        /*0060*/ 	.word	0x05000005


	//   ....[14]....
        /*0064*/ 	.word	0x05000005


	//   ....[15]....
        /*0068*/ 	.word	0x05000005


	//----- nvinfo : EIATTR_COOP_GROUP_INSTR_OFFSETS
	.align		4
.L_2688:
        /*006c*/ 	.byte	0x04, 0x28
        /*006e*/ 	.short	(.L_2690 - .L_2689)


	//   ....[0]....
.L_2689:
        /*0070*/ 	.word	0x00002b10


	//   ....[1]....
        /*0074*/ 	.word	0x00002b30


	//   ....[2]....
        /*0078*/ 	.word	0x00002bc0


	//   ....[3]....
        /*007c*/ 	.word	0x00002bd0


	//   ....[4]....
        /*0080*/ 	.word	0x00005030


	//   ....[5]....
        /*0084*/ 	.word	0x00005060


	//   ....[6]....
        /*0088*/ 	.word	0x000050c0


	//   ....[7]....
        /*008c*/ 	.word	0x000050d0


	//   ....[8]....
        /*0090*/ 	.word	0x000060e0


	//   ....[9]....
        /*0094*/ 	.word	0x000060f0


	//   ....[10]....
        /*0098*/ 	.word	0x00006120


	//   ....[11]....
        /*009c*/ 	.word	0x00006130


	//   ....[12]....
        /*00a0*/ 	.word	0x00006d90


	//   ....[13]....
        /*00a4*/ 	.word	0x00006e10


	//   ....[14]....
        /*00a8*/ 	.word	0x00006e90


	//   ....[15]....
        /*00ac*/ 	.word	0x00006f00


	//----- nvinfo : EIATTR_VRC_CTA_INIT_COUNT
	.align		4
.L_2690:
        /*00b0*/ 	.byte	0x02, 0x4a
	.zero		1
	.zero		1


	//----- nvinfo : EIATTR_EXIT_INSTR_OFFSETS
	.align		4
        /*00b4*/ 	.byte	0x04, 0x1c
        /*00b6*/ 	.short	(.L_2692 - .L_2691)


	//   ....[0]....
.L_2691:
        /*00b8*/ 	.word	0x00000090


	//----- nvinfo : EIATTR_CRS_STACK_SIZE
	.align		4
.L_2692:
        /*00bc*/ 	.byte	0x04, 0x1e
        /*00be*/ 	.short	(.L_2694 - .L_2693)
.L_2693:
        /*00c0*/ 	.word	0x00000000


	//----- nvinfo : EIATTR_CBANK_PARAM_SIZE
	.align		4
.L_2694:
        /*00c4*/ 	.byte	0x03, 0x19
        /*00c6*/ 	.short	0x01d0


	//----- nvinfo : EIATTR_PARAM_CBANK
	.align		4
        /*00c8*/ 	.byte	0x04, 0x0a
        /*00ca*/ 	.short	(.L_2696 - .L_2695)
	.align		4
.L_2695:
        /*00cc*/ 	.word	index@(.nv.constant0._ZN5flash24flash_fwd_splitkv_kernelI23Flash_fwd_kernel_traitsILi96ELi64ELi64ELi4ELb0ELb0EN7cutlass6half_tE19Flash_kernel_traitsILi96ELi64ELi64ELi4ES3_EELb0ELb0ELb0ELb1ELb1ELb1ELb0ELb0EEEvNS_16Flash_fwd_paramsE)
        /*00d0*/ 	.short	0x0380
        /*00d2*/ 	.short	0x01d0


	//----- nvinfo : EIATTR_SW_WAR
	.align		4
.L_2696:
        /*00d4*/ 	.byte	0x04, 0x36
        /*00d6*/ 	.short	(.L_2698 - .L_2697)
.L_2697:
        /*00d8*/ 	.word	0x00000008
.L_2698:


//--------------------- .nv.info._ZN5flash24flash_fwd_splitkv_kernelI23Flash_fwd_kernel_traitsILi96ELi64ELi64ELi4ELb0ELb0EN7cutlass6half_tE19Flash_kernel_traitsILi96ELi64ELi64ELi4ES3_EELb0ELb0ELb1ELb0ELb0ELb0ELb0ELb0EEEvNS_16Flash_fwd_paramsE --------------------------
	.section	.nv.info._ZN5flash24flash_fwd_splitkv_kernelI23Flash_fwd_kernel_traitsILi96ELi64ELi64ELi4ELb0ELb0EN7cutlass6half_tE19Flash_kernel_traitsILi96ELi64ELi64ELi4ES3_EELb0ELb0ELb1ELb0ELb0ELb0ELb0ELb0EEEvNS_16Flash_fwd_paramsE,"",@"SHT_CUDA_INFO"
	.sectionflags	@""
	.align	4


	//----- nvinfo : EIATTR_CUDA_API_VERSION
	.align		4
        /*0000*/ 	.byte	0x04, 0x37
        /*0002*/ 	.short	(.L_2700 - .L_2699)
.L_2699:
        /*0004*/ 	.word	0x00000082


	//----- nvinfo : EIATTR_KPARAM_INFO
	.align		4
.L_2700:
        /*0008*/ 	.byte	0x04, 0x17
        /*000a*/ 	.short	(.L_2702 - .L_2701)
.L_2701:
        /*000c*/ 	.word	0x00000000
        /*0010*/ 	.short	0x0000
        /*0012*/ 	.short	0x0000
        /*0014*/ 	.byte	0x00, 0xf0, 0x41, 0x07


	//----- nvinfo : EIATTR_SPARSE_MMA_MASK
	.align		4
.L_2702:
        /*0018*/ 	.byte	0x03, 0x50
        /*001a*/ 	.short	0x0000


	//----- nvinfo : EIATTR_MAXREG_COUNT
	.align		4
        /*001c*/ 	.byte	0x03, 0x1b
        /*001e*/ 	.short	0x00ff


	//----- nvinfo : EIATTR_NUM_BARRIERS
	.align		4
        /*0020*/ 	.byte	0x02, 0x4c
        /*0022*/ 	.byte	0x01
	.zero		1


	//----- nvinfo : EIATTR_MERCURY_ISA_VERSION
	.align		4
        /*0024*/ 	.byte	0x03, 0x5f
        /*0026*/ 	.short	0x0101


	//----- nvinfo : EIATTR_COOP_GROUP_MASK_REGIDS
	.align		4
        /*0028*/ 	.byte	0x04, 0x29
        /*002a*/ 	.short	(.L_2704 - .L_2703)


	//   ....[0]....
.L_2703:
        /*002c*/ 	.word	0xffffffff


	//   ....[1]....
        /*0030*/ 	.word	0xffffffff


	//   ....[2]....
        /*0034*/ 	.word	0xffffffff


	//   ....[3]....
        /*0038*/ 	.word	0xffffffff


	//   ....[4]....
        /*003c*/ 	.word	0xffffffff


	//   ....[5]....
        /*0040*/ 	.word	0xffffffff


	//   ....[6]....
        /*0044*/ 	.word	0xffffffff


	//   ....[7]....
        /*0048*/ 	.word	0xffffffff


	//   ....[8]....
        /*004c*/ 	.word	0xffffffff


	//   ....[9]....
        /*0050*/ 	.word	0xffffffff


	//   ....[10]....
        /*0054*/ 	.word	0xffffffff


	//   ....[11]....
        /*0058*/ 	.word	0xffffffff


	//   ....[12]....
        /*005c*/ 	.word	0x05000004


	//   ....[13]....
        /*0060*/ 	.word	0x05000004


	//   ....[14]....
        /*0064*/ 	.word	0x05000004


	//   ....[15]....
        /*0068*/ 	.word	0x05000004


	//----- nvinfo : EIATTR_COOP_GROUP_INSTR_OFFSETS
	.align		4
.L_2704:
        /*006c*/ 	.byte	0x04, 0x28
        /*006e*/ 	.short	(.L_2706 - .L_2705)


	//   ....[0]....
.L_2705:
        /*0070*/ 	.word	0x00004300


	//   ....[1]....
        /*0074*/ 	.word	0x00004360


	//   ....[2]....
        /*0078*/ 	.word	0x00004380


	//   ....[3]....
        /*007c*/ 	.word	0x000043a0


	//   ....[4]....
        /*0080*/ 	.word	0x00006d70


	//   ....[5]....
        /*0084*/ 	.word	0x00006db0


	//   ....[6]....
        /*0088*/ 	.word	0x00006de0


	//   ....[7]....
        /*008c*/ 	.word	0x00006e00


	//   ....[8]....
        /*0090*/ 	.word	0x00007e20


	//   ....[9]....
        /*0094*/ 	.word	0x00007e30


	//   ....[10]....
        /*0098*/ 	.word	0x00007e60


	//   ....[11]....
        /*009c*/ 	.word	0x00007e70


	//   ....[12]....
        /*00a0*/ 	.word	0x00008cc0


	//   ....[13]....
        /*00a4*/ 	.word	0x00008d30


	//   ....[14]....
        /*00a8*/ 	.word	0x00008d90


	//   ....[15]....
        /*00ac*/ 	.word	0x00008e00


	//----- nvinfo : EIATTR_VRC_CTA_INIT_COUNT
	.align		4
.L_2706:
        /*00b0*/ 	.byte	0x02, 0x4a
	.zero		1
	.zero		1


	//----- nvinfo : EIATTR_EXIT_INSTR_OFFSETS
	.align		4
        /*00b4*/ 	.byte	0x04, 0x1c
        /*00b6*/ 	.short	(.L_2708 - .L_2707)


	//   ....[0]....
.L_2707:
        /*00b8*/ 	.word	0x00000090


	//----- nvinfo : EIATTR_CRS_STACK_SIZE
	.align		4
.L_2708:
        /*00bc*/ 	.byte	0x04, 0x1e
        /*00be*/ 	.short	(.L_2710 - .L_2709)
.L_2709:
        /*00c0*/ 	.word	0x00000000


	//----- nvinfo : EIATTR_CBANK_PARAM_SIZE
	.align		4
.L_2710:
        /*00c4*/ 	.byte	0x03, 0x19
        /*00c6*/ 	.short	0x01d0


	//----- nvinfo : EIATTR_PARAM_CBANK
	.align		4
        /*00c8*/ 	.byte	0x04, 0x0a
        /*00ca*/ 	.short	(.L_2712 - .L_2711)
	.align		4
.L_2711:
        /*00cc*/ 	.word	index@(.nv.constant0._ZN5flash24flash_fwd_splitkv_kernelI23Flash_fwd_kernel_traitsILi96ELi64ELi64ELi4ELb0ELb0EN7cutlass6half_tE19Flash_kernel_traitsILi96ELi64ELi64ELi4ES3_EELb0ELb0ELb1ELb0ELb0ELb0ELb0ELb0EEEvNS_16Flash_fwd_paramsE)
        /*00d0*/ 	.short	0x0380
        /*00d2*/ 	.short	0x01d0


	//----- nvinfo : EIATTR_SW_WAR
	.align		4
.L_2712:
        /*00d4*/ 	.byte	0x04, 0x36
        /*00d6*/ 	.short	(.L_2714 - .L_2713)
.L_2713:
        /*00d8*/ 	.word	0x00000008
.L_2714:


//--------------------- .nv.info._ZN5flash24flash_fwd_splitkv_kernelI23Flash_fwd_kernel_traitsILi96ELi64ELi64ELi4ELb0ELb0EN7cutlass6half_tE19Flash_kernel_traitsILi96ELi64ELi64ELi4ES3_EELb0ELb0ELb1ELb0ELb0ELb1ELb0ELb0EEEvNS_16Flash_fwd_paramsE --------------------------
	.section	.nv.info._ZN5flash24flash_fwd_splitkv_kernelI23Flash_fwd_kernel_traitsILi96ELi64ELi64ELi4ELb0ELb0EN7cutlass6half_tE19Flash_kernel_traitsILi96ELi64ELi64ELi4ES3_EELb0ELb0ELb1ELb0ELb0ELb1ELb0ELb0EEEvNS_16Flash_fwd_paramsE,"",@"SHT_CUDA_INFO"
	.sectionflags	@""
	.align	4


	//----- nvinfo : EIATTR_CUDA_API_VERSION
	.align		4
        /*0000*/ 	.byte	0x04, 0x37
        /*0002*/ 	.short	(.L_2716 - .L_2715)
.L_2715:
        /*0004*/ 	.word	0x00000082


	//----- nvinfo : EIATTR_KPARAM_INFO
	.align		4
.L_2716:
        /*0008*/ 	.byte	0x04, 0x17
        /*000a*/ 	.short	(.L_2718 - .L_2717)
.L_2717:
        /*000c*/ 	.word	0x00000000
        /*0010*/ 	.short	0x0000
        /*0012*/ 	.short	0x0000
        /*0014*/ 	.byte	0x00, 0xf0, 0x41, 0x07


	//----- nvinfo : EIATTR_SPARSE_MMA_MASK
	.align		4
.L_2718:
        /*0018*/ 	.byte	0x03, 0x50
        /*001a*/ 	.short	0x0000


	//----- nvinfo : EIATTR_MAXREG_COUNT
	.align		4
        /*001c*/ 	.byte	0x03, 0x1b
        /*001e*/ 	.short	0x00ff


	//----- nvinfo : EIATTR_NUM_BARRIERS
	.align		4
        /*0020*/ 	.byte	0x02, 0x4c
        /*0022*/ 	.byte	0x01
	.zero		1


	//----- nvinfo : EIATTR_MERCURY_ISA_VERSION
	.align		4
        /*0024*/ 	.byte	0x03, 0x5f
        /*0026*/ 	.short	0x0101


	//----- nvinfo : EIATTR_COOP_GROUP_MASK_REGIDS
	.align		4
        /*0028*/ 	.byte	0x04, 0x29
        /*002a*/ 	.short	(.L_2720 - .L_2719)


	//   ....[0]....
.L_2719:
        /*002c*/ 	.word	0xffffffff


	//   ....[1]....
        /*0030*/ 	.word	0xffffffff


	//   ....[2]....
        /*0034*/ 	.word	0xffffffff


	//   ....[3]....
        /*0038*/ 	.word	0xffffffff


	//   ....[4]....
        /*003c*/ 	.word	0xffffffff


	//   ....[5]....
        /*0040*/ 	.word	0xffffffff


	//   ....[6]....
        /*0044*/ 	.word	0xffffffff


	//   ....[7]....
        /*0048*/ 	.word	0xffffffff


	//   ....[8]....
        /*004c*/ 	.word	0xffffffff


	//   ....[9]....
        /*0050*/ 	.word	0xffffffff


	//   ....[10]....
        /*0054*/ 	.word	0xffffffff


	//   ....[11]....
        /*0058*/ 	.word	0xffffffff


	//   ....[12]....
        /*005c*/ 	.word	0x05000004


	//   ....[13]....
        /*0060*/ 	.word	0x05000004


	//   ....[14]....
        /*0064*/ 	.word	0x05000004


	//   ....[15]....
        /*0068*/ 	.word	0x05000004


	//----- nvinfo : EIATTR_COOP_GROUP_INSTR_OFFSETS
	.align		4
.L_2720:
        /*006c*/ 	.byte	0x04, 0x28
        /*006e*/ 	.short	(.L_2722 - .L_2721)


	//   ....[0]....
.L_2721:
        /*0070*/ 	.word	0x00004760


	//   ....[1]....
        /*0074*/ 	.word	0x00004780


	//   ....[2]....
        /*0078*/ 	.word	0x000047a0


	//   ....[3]....
        /*007c*/ 	.word	0x000047c0


	//   ....[4]....
        /*0080*/ 	.word	0x00007580


	//   ....[5]....
        /*0084*/ 	.word	0x000075c0


	//   ....[6]....
        /*0088*/ 	.word	0x00007630


	//   ....[7]....
        /*008c*/ 	.word	0x00007660


	//   ....[8]....
        /*0090*/ 	.word	0x00008650


	//   ....[9]....
        /*0094*/ 	.word	0x00008660


	//   ....[10]....
        /*0098*/ 	.word	0x00008690


	//   ....[11]....
        /*009c*/ 	.word	0x000086a0


	//   ....[12]....
        /*00a0*/ 	.word	0x000094f0


	//   ....[13]....
        /*00a4*/ 	.word	0x00009560


	//   ....[14]....
        /*00a8*/ 	.word	0x000095c0


	//   ....[15]....
        /*00ac*/ 	.word	0x00009630


	//----- nvinfo : EIATTR_VRC_CTA_INIT_COUNT
	.align		4
.L_2722:
        /*00b0*/ 	.byte	0x02, 0x4a
	.zero		1
	.zero		1


	//----- nvinfo : EIATTR_EXIT_INSTR_OFFSETS
	.align		4
        /*00b4*/ 	.byte	0x04, 0x1c
        /*00b6*/ 	.short	(.L_2724 - .L_2723)


	//   ....[0]....
.L_2723:
        /*00b8*/ 	.word	0x00000090


	//----- nvinfo : EIATTR_CRS_STACK_SIZE
	.align		4
.L_2724:
        /*00bc*/ 	.byte	0x04, 0x1e
        /*00be*/ 	.short	(.L_2726 - .L_2725)
.L_2725:
        /*00c0*/ 	.word	0x00000000


	//----- nvinfo : EIATTR_CBANK_PARAM_SIZE
	.align		4
.L_2726:
        /*00c4*/ 	.byte	0x03, 0x19
        /*00c6*/ 	.short	0x01d0


	//----- nvinfo : EIATTR_PARAM_CBANK
	.align		4
        /*00c8*/ 	.byte	0x04, 0x0a
        /*00ca*/ 	.short	(.L_2728 - .L_2727)
	.align		4
.L_2727:
        /*00cc*/ 	.word	index@(.nv.constant0._ZN5flash24flash_fwd_splitkv_kernelI23Flash_fwd_kernel_traitsILi96ELi64ELi64ELi4ELb0ELb0EN7cutlass6half_tE19Flash_kernel_traitsILi96ELi64ELi64ELi4ES3_EELb0ELb0ELb1ELb0ELb0ELb1ELb0ELb0EEEvNS_16Flash_fwd_paramsE)
        /*00d0*/ 	.short	0x0380
        /*00d2*/ 	.short	0x01d0


	//----- nvinfo : EIATTR_SW_WAR
	.align		4
.L_2728:
        /*00d4*/ 	.byte	0x04, 0x36
        /*00d6*/ 	.short	(.L_2730 - .L_2729)
.L_2729:
        /*00d8*/ 	.word	0x00000008
.L_2730:


//--------------------- .nv.info._ZN5flash24flash_fwd_splitkv_kernelI23Flash_fwd_kernel_traitsILi96ELi64ELi64ELi4ELb0ELb0EN7cutlass6half_tE19Flash_kernel_traitsILi96ELi64ELi64ELi4ES3_EELb0ELb0ELb0ELb0ELb1ELb0ELb0ELb1EEEvNS_16Flash_fwd_paramsE --------------------------
	.section	.nv.info._ZN5flash24flash_fwd_splitkv_kernelI23Flash_fwd_kernel_traitsILi96ELi64ELi64ELi4ELb0ELb0EN7cutlass6half_tE19Flash_kernel_traitsILi96ELi64ELi64ELi4ES3_EELb0ELb0ELb0ELb0ELb1ELb0ELb0ELb1EEEvNS_16Flash_fwd_paramsE,"",@"SHT_CUDA_INFO"
	.sectionflags	@""
	.align	4


	//----- nvinfo : EIATTR_CUDA_API_VERSION
	.align		4
        /*0000*/ 	.byte	0x04, 0x37
        /*0002*/ 	.short	(.L_2732 - .L_2731)
.L_2731:
        /*0004*/ 	.word	0x00000082


	//----- nvinfo : EIATTR_KPARAM_INFO
	.align		4
.L_2732:
        /*0008*/ 	.byte	0x04, 0x17
        /*000a*/ 	.short	(.L_2734 - .L_2733)
.L_2733:
        /*000c*/ 	.word	0x00000000
        /*0010*/ 	.short	0x0000
        /*0012*/ 	.short	0x0000
        /*0014*/ 	.byte	0x00, 0xf0, 0x41, 0x07


	//----- nvinfo : EIATTR_SPARSE_MMA_MASK
	.align		4
.L_2734:
        /*0018*/ 	.byte	0x03, 0x50
        /*001a*/ 	.short	0x0000


	//----- nvinfo : EIATTR_MAXREG_COUNT
	.align		4
        /*001c*/ 	.byte	0x03, 0x1b
        /*001e*/ 	.short	0x00ff


	//----- nvinfo : EIATTR_NUM_BARRIERS
	.align		4
        /*0020*/ 	.byte	0x02, 0x4c
        /*0022*/ 	.byte	0x01
	.zero		1


	//----- nvinfo : EIATTR_MERCURY_ISA_VERSION
	.align		4
        /*0024*/ 	.byte	0x03, 0x5f
        /*0026*/ 	.short	0x0101


	//----- nvinfo : EIATTR_COOP_GROUP_MASK_REGIDS
	.align		4
        /*0028*/ 	.byte	0x04, 0x29
        /*002a*/ 	.short	(.L_2736 - .L_2735)


	//   ....[0]....
.L_2735:
        /*002c*/ 	.word	0xffffffff


	//   ....[1]....
        /*0030*/ 	.word	0xffffffff


	//   ....[2]....
        /*0034*/ 	.word	0xffffffff


	//   ....[3]....
        /*0038*/ 	.word	0xffffffff


	//   ....[4]....
        /*003c*/ 	.word	0xffffffff


	//   ....[5]....
        /*0040*/ 	.word	0xffffffff


	//   ....[6]....
        /*0044*/ 	.word	0xffffffff


	//   ....[7]....
        /*0048*/ 	.word	0xffffffff


	//   ....[8]....
        /*004c*/ 	.word	0xffffffff


	//   ....[9]....
        /*0050*/ 	.word	0xffffffff


	//   ....[10]....
        /*0054*/ 	.word	0xffffffff


	//   ....[11]....
        /*0058*/ 	.word	0xffffffff


	//   ....[12]....
        /*005c*/ 	.word	0x05000005


	//   ....[13]....
        /*0060*/ 	.word	0x05000005


	//   ....[14]....
        /*0064*/ 	.word	0x05000005


	//   ....[15]....
        /*0068*/ 	.word	0x05000005


	//----- nvinfo : EIATTR_COOP_GROUP_INSTR_OFFSETS
	.align		4
.L_2736:
        /*006c*/ 	.byte	0x04, 0x28
        /*006e*/ 	.short	(.L_2738 - .L_2737)


	//   ....[0]....
.L_2737:
        /*0070*/ 	.word	0x0000ac80


	//   ....[1]....
        /*0074*/ 	.word	0x0000aca0


	//   ....[2]....
        /*0078*/ 	.word	0x0000ad00


	//   ....[3]....
        /*007c*/ 	.word	0x0000ad10


	//   ....[4]....
        /*0080*/ 	.word	0x0000cd20


	//   ....[5]....
        /*0084*/ 	.word	0x0000cd50


	//   ....[6]....
        /*0088*/ 	.word	0x0000cd80


	//   ....[7]....
        /*008c*/ 	.word	0x0000cd90


	//   ....[8]....
        /*0090*/ 	.word	0x0000ddb0


	//   ....[9]....
        /*0094*/ 	.word	0x0000ddc0


	//   ....[10]....
        /*0098*/ 	.word	0x0000ddf0


	//   ....[11]....
        /*009c*/ 	.word	0x0000de00


	//   ....[12]....
        /*00a0*/ 	.word	0x0000ec30


	//   ....[13]....
        /*00a4*/ 	.word	0x0000eca0


	//   ....[14]....
        /*00a8*/ 	.word	0x0000ed00


	//   ....[15]....
        /*00ac*/ 	.word	0x0000ed70


	//----- nvinfo : EIATTR_VRC_CTA_INIT_COUNT
	.align		4
.L_2738:
        /*00b0*/ 	.byte	0x02, 0x4a
	.zero		1
	.zero		1


	//----- nvinfo : EIATTR_EXIT_INSTR_OFFSETS
	.align		4
        /*00b4*/ 	.byte	0x04, 0x1c
        /*00b6*/ 	.short	(.L_2740 - .L_2739)


	//   ....[0]....
.L_2739:
        /*00b8*/ 	.word	0x00000090


	//----- nvinfo : EIATTR_CRS_STACK_SIZE
	.align		4
.L_2740:
        /*00bc*/ 	.byte	0x04, 0x1e
        /*00be*/ 	.short	(.L_2742 - .L_2741)
.L_2741:
        /*00c0*/ 	.word	0x00000000


	//----- nvinfo : EIATTR_CBANK_PARAM_SIZE
	.align		4
.L_2742:
        /*00c4*/ 	.byte	0x03, 0x19
        /*00c6*/ 	.short	0x01d0


	//----- nvinfo : EIATTR_PARAM_CBANK
	.align		4
        /*00c8*/ 	.byte	0x04, 0x0a
        /*00ca*/ 	.short	(.L_2744 - .L_2743)
	.align		4
.L_2743:
        /*00cc*/ 	.word	index@(.nv.constant0._ZN5flash24flash_fwd_splitkv_kernelI23Flash_fwd_kernel_traitsILi96ELi64ELi64ELi4ELb0ELb0EN7cutlass6half_tE19Flash_kernel_traitsILi96ELi64ELi64ELi4ES3_EELb0ELb0ELb0ELb0ELb1ELb0ELb0ELb1EEEvNS_16Flash_fwd_paramsE)
        /*00d0*/ 	.short	0x0380
        /*00d2*/ 	.short	0x01d0


	//----- nvinfo : EIATTR_SW_WAR
	.align		4
.L_2744:
        /*00d4*/ 	.byte	0x04, 0x36
        /*00d6*/ 	.short	(.L_2746 - .L_2745)
.L_2745:
        /*00d8*/ 	.word	0x00000008
.L_2746:


//--------------------- .nv.info._ZN5flash24flash_fwd_splitkv_kernelI23Flash_fwd_kernel_traitsILi96ELi64ELi64ELi4ELb0ELb0EN7cutlass6half_tE19Flash_kernel_traitsILi96ELi64ELi64ELi4ES3_EELb0ELb0ELb0ELb0ELb1ELb1ELb0ELb1EEEvNS_16Flash_fwd_paramsE --------------------------
	.section	.nv.info._ZN5flash24flash_fwd_splitkv_kernelI23Flash_fwd_kernel_traitsILi96ELi64ELi64ELi4ELb0ELb0EN7cutlass6half_tE19Flash_kernel_traitsILi96ELi64ELi64ELi4ES3_EELb0ELb0ELb0ELb0ELb1ELb1ELb0ELb1EEEvNS_16Flash_fwd_paramsE,"",@"SHT_CUDA_INFO"
	.sectionflags	@""
	.align	4


	//----- nvinfo : EIATTR_CUDA_API_VERSION
	.align		4
        /*0000*/ 	.byte	0x04, 0x37
        /*0002*/ 	.short	(.L_2748 - .L_2747)
.L_2747:
        /*0004*/ 	.word	0x00000082


	//----- nvinfo : EIATTR_KPARAM_INFO
	.align		4
.L_2748:
        /*0008*/ 	.byte	0x04, 0x17
        /*000a*/ 	.short	(.L_2750 - .L_2749)
.L_2749:
        /*000c*/ 	.word	0x00000000
        /*0010*/ 	.short	0x0000
        /*0012*/ 	.short	0x0000
        /*0014*/ 	.byte	0x00, 0xf0, 0x41, 0x07


	//----- nvinfo : EIATTR_SPARSE_MMA_MASK
	.align		4
.L_2750:
        /*0018*/ 	.byte	0x03, 0x50
        /*001a*/ 	.short	0x0000


	//----- nvinfo : EIATTR_MAXREG_COUNT
	.align		4
        /*001c*/ 	.byte	0x03, 0x1b
        /*001e*/ 	.short	0x00ff


	//----- nvinfo : EIATTR_NUM_BARRIERS
	.align		4
        /*0020*/ 	.byte	0x02, 0x4c
        /*0022*/ 	.byte	0x01
	.zero		1


	//----- nvinfo : EIATTR_MERCURY_ISA_VERSION
	.align		4
        /*0024*/ 	.byte	0x03, 0x5f
        /*0026*/ 	.short	0x0101


	//----- nvinfo : EIATTR_COOP_GROUP_MASK_REGIDS
	.align		4
        /*0028*/ 	.byte	0x04, 0x29
        /*002a*/ 	.short	(.L_2752 - .L_2751)


	//   ....[0]....
.L_2751:
        /*002c*/ 	.word	0xffffffff


	//   ....[1]....
        /*0030*/ 	.word	0xffffffff


	//   ....[2]....
        /*0034*/ 	.word	0xffffffff


	//   ....[3]....
        /*0038*/ 	.word	0xffffffff


	//   ....[4]....
        /*003c*/ 	.word	0xffffffff


	//   ....[5]....
        /*0040*/ 	.word	0xffffffff


	//   ....[6]....
        /*0044*/ 	.word	0xffffffff


	//   ....[7]....
        /*0048*/ 	.word	0xffffffff


	//   ....[8]....
        /*004c*/ 	.word	0xffffffff


	//   ....[9]....
        /*0050*/ 	.word	0xffffffff


	//   ....[10]....
        /*0054*/ 	.word	0xffffffff


	//   ....[11]....
        /*0058*/ 	.word	0xffffffff


	//   ....[12]....
        /*005c*/ 	.word	0x05000005


	//   ....[13]....
        /*0060*/ 	.word	0x05000005


	//   ....[14]....
        /*0064*/ 	.word	0x05000005


	//   ....[15]....
        /*0068*/ 	.word	0x05000005


	//----- nvinfo : EIATTR_COOP_GROUP_INSTR_OFFSETS
	.align		4
.L_2752:
        /*006c*/ 	.byte	0x04, 0x28
        /*006e*/ 	.short	(.L_2754 - .L_2753)


	//   ....[0]....
.L_2753:
        /*0070*/ 	.word	0x0000b0a0


	//   ....[1]....
        /*0074*/ 	.word	0x0000b0c0


	//   ....[2]....
        /*0078*/ 	.word	0x0000b140


	//   ....[3]....
        /*007c*/ 	.word	0x0000b150


	//   ....[4]....
        /*0080*/ 	.word	0x0000d540


	//   ....[5]....
        /*0084*/ 	.word	0x0000d560


	//   ....[6]....
        /*0088*/ 	.word	0x0000d590


	//   ....[7]....
        /*008c*/ 	.word	0x0000d5a0


	//   ....[8]....
        /*0090*/ 	.word	0x0000e5d0


	//   ....[9]....
        /*0094*/ 	.word	0x0000e5e0


	//   ....[10]....
        /*0098*/ 	.word	0x0000e610


	//   ....[11]....
        /*009c*/ 	.word	0x0000e620


	//   ....[12]....
        /*00a0*/ 	.word	0x0000f450


	//   ....[13]....
        /*00a4*/ 	.word	0x0000f4c0


	//   ....[14]....
        /*00a8*/ 	.word	0x0000f520


	//   ....[15]....
        /*00ac*/ 	.word	0x0000f590


	//----- nvinfo : EIATTR_VRC_CTA_INIT_COUNT
	.align		4
.L_2754:
        /*00b0*/ 	.byte	0x02, 0x4a
	.zero		1
	.zero		1


	//----- nvinfo : EIATTR_EXIT_INSTR_OFFSETS
	.align		4
        /*00b4*/ 	.byte	0x04, 0x1c
        /*00b6*/ 	.short	(.L_2756 - .L_2755)


	//   ....[0]....
.L_2755:
        /*00b8*/ 	.word	0x00000090


	//----- nvinfo : EIATTR_CRS_STACK_SIZE
	.align		4
.L_2756:
        /*00bc*/ 	.byte	0x04, 0x1e
        /*00be*/ 	.short	(.L_2758 - .L_2757)
.L_2757:
        /*00c0*/ 	.word	0x00000000


	//----- nvinfo : EIATTR_CBANK_PARAM_SIZE
	.align		4
.L_2758:
        /*00c4*/ 	.byte	0x03, 0x19
        /*00c6*/ 	.short	0x01d0


	//----- nvinfo : EIATTR_PARAM_CBANK
	.align		4
        /*00c8*/ 	.byte	0x04, 0x0a
        /*00ca*/ 	.short	(.L_2760 - .L_2759)
	.align		4
.L_2759:
        /*00cc*/ 	.word	index@(.nv.constant0._ZN5flash24flash_fwd_splitkv_kernelI23Flash_fwd_kernel_traitsILi96ELi64ELi64ELi4ELb0ELb0EN7cutlass6half_tE19Flash_kernel_traitsILi96ELi64ELi64ELi4ES3_EELb0ELb0ELb0ELb0ELb1ELb1ELb0ELb1EEEvNS_16Flash_fwd_paramsE)
        /*00d0*/ 	.short	0x0380
        /*00d2*/ 	.short	0x01d0


	//----- nvinfo : EIATTR_SW_WAR
	.align		4
.L_2760:
        /*00d4*/ 	.byte	0x04, 0x36
        /*00d6*/ 	.short	(.L_2762 - .L_2761)
.L_2761:
        /*00d8*/ 	.word	0x00000008
.L_2762:


//--------------------- .nv.info._ZN5flash24flash_fwd_splitkv_kernelI23Flash_fwd_kernel_traitsILi96ELi64ELi64ELi4ELb0ELb0EN7cutlass6half_tE19Flash_kernel_traitsILi96ELi64ELi64ELi4ES3_EELb0ELb0ELb1ELb0ELb0ELb0ELb0ELb1EEEvNS_16Flash_fwd_paramsE --------------------------
	.section	.nv.info._ZN5flash24flash_fwd_splitkv_kernelI23Flash_fwd_kernel_traitsILi96ELi64ELi64ELi4ELb0ELb0EN7cutlass6half_tE19Flash_kernel_traitsILi96ELi64ELi64ELi4ES3_EELb0ELb0ELb1ELb0ELb0ELb0ELb0ELb1EEEvNS_16Flash_fwd_paramsE,"",@"SHT_CUDA_INFO"
	.sectionflags	@""
	.align	4


	//----- nvinfo : EIATTR_CUDA_API_VERSION
	.align		4
        /*0000*/ 	.byte	0x04, 0x37
        /*0002*/ 	.short	(.L_2764 - .L_2763)
.L_2763:
        /*0004*/ 	.word	0x00000082


	//----- nvinfo : EIATTR_KPARAM_INFO
	.align		4
.L_2764:
        /*0008*/ 	.byte	0x04, 0x17
        /*000a*/ 	.short	(.L_2766 - .L_2765)
.L_2765:
        /*000c*/ 	.word	0x00000000
        /*0010*/ 	.short	0x0000
        /*0012*/ 	.short	0x0000
        /*0014*/ 	.byte	0x00, 0xf0, 0x41, 0x07


	//----- nvinfo : EIATTR_SPARSE_MMA_MASK
	.align		4
.L_2766:
        /*0018*/ 	.byte	0x03, 0x50
        /*001a*/ 	.short	0x0000


	//----- nvinfo : EIATTR_MAXREG_COUNT
	.align		4
        /*001c*/ 	.byte	0x03, 0x1b
        /*001e*/ 	.short	0x00ff


	//----- nvinfo : EIATTR_NUM_BARRIERS
	.align		4
        /*0020*/ 	.byte	0x02, 0x4c
        /*0022*/ 	.byte	0x01
	.zero		1


	//----- nvinfo : EIATTR_MERCURY_ISA_VERSION
	.align		4
        /*0024*/ 	.byte	0x03, 0x5f
        /*0026*/ 	.short	0x0101


	//----- nvinfo : EIATTR_COOP_GROUP_MASK_REGIDS
	.align		4
        /*0028*/ 	.byte	0x04, 0x29
        /*002a*/ 	.short	(.L_2768 - .L_2767)


	//   ....[0]....
.L_2767:
        /*002c*/ 	.word	0xffffffff


	//   ....[1]....
        /*0030*/ 	.word	0xffffffff


	//   ....[2]....
        /*0034*/ 	.word	0xffffffff


	//   ....[3]....
        /*0038*/ 	.word	0xffffffff


	//   ....[4]....
        /*003c*/ 	.word	0xffffffff


	//   ....[5]....
        /*0040*/ 	.word	0xffffffff


	//   ....[6]....
        /*0044*/ 	.word	0xffffffff


	//   ....[7]....
        /*0048*/ 	.word	0xffffffff


	//   ....[8]....
        /*004c*/ 	.word	0xffffffff


	//   ....[9]....
        /*0050*/ 	.word	0xffffffff


	//   ....[10]....
        /*0054*/ 	.word	0xffffffff


	//   ....[11]....
        /*0058*/ 	.word	0xffffffff


	//   ....[12]....
        /*005c*/ 	.word	0x05000002


	//   ....[13]....
        /*0060*/ 	.word	0x05000002


	//   ....[14]....
        /*0064*/ 	.word	0x05000002


	//   ....[15]....
        /*0068*/ 	.word	0x05000002


	//----- nvinfo : EIATTR_COOP_GROUP_INSTR_OFFSETS
	.align		4
.L_2768:
        /*006c*/ 	.byte	0x04, 0x28
        /*006e*/ 	.short	(.L_2770 - .L_2769)


	//   ....[0]....
.L_2769:
        /*0070*/ 	.word	0x0000c590


	//   ....[1]....
        /*0074*/ 	.word	0x0000c5b0


	//   ....[2]....
        /*0078*/ 	.word	0x0000c5e0


	//   ....[3]....
        /*007c*/ 	.word	0x0000c600


	//   ....[4]....
        /*0080*/ 	.word	0x0000eff0


	//   ....[5]....
        /*0084*/ 	.word	0x0000f030


	//   ....[6]....
        /*0088*/ 	.word	0x0000f080


	//   ....[7]....
        /*008c*/ 	.word	0x0000f0a0


	//   ....[8]....
        /*0090*/ 	.word	0x000100c0


	//   ....[9]....
        /*0094*/ 	.word	0x000100d0


	//   ....[10]....
        /*0098*/ 	.word	0x00010100


	//   ....[11]....
        /*009c*/ 	.word	0x00010110


	//   ....[12]....
        /*00a0*/ 	.word	0x00011020


	//   ....[13]....
        /*00a4*/ 	.word	0x00011090


	//   ....[14]....
        /*00a8*/ 	.word	0x000110f0


	//   ....[15]....
        /*00ac*/ 	.word	0x00011160


	//----- nvinfo : EIATTR_VRC_CTA_INIT_COUNT
	.align		4
.L_2770:
        /*00b0*/ 	.byte	0x02, 0x4a
	.zero		1
	.zero		1


	//----- nvinfo : EIATTR_EXIT_INSTR_OFFSETS
	.align		4
        /*00b4*/ 	.byte	0x04, 0x1c
        /*00b6*/ 	.short	(.L_2772 - .L_2771)


	//   ....[0]....
.L_2771:
        /*00b8*/ 	.word	0x00000090


	//----- nvinfo : EIATTR_CRS_STACK_SIZE
	.align		4
.L_2772:
        /*00bc*/ 	.byte	0x04, 0x1e
        /*00be*/ 	.short	(.L_2774 - .L_2773)
.L_2773:
        /*00c0*/ 	.word	0x00000000


	//----- nvinfo : EIATTR_CBANK_PARAM_SIZE
	.align		4
.L_2774:
        /*00c4*/ 	.byte	0x03, 0x19
        /*00c6*/ 	.short	0x01d0


	//----- nvinfo : EIATTR_PARAM_CBANK
	.align		4
        /*00c8*/ 	.byte	0x04, 0x0a
        /*00ca*/ 	.short	(.L_2776 - .L_2775)
	.align		4
.L_2775:
        /*00cc*/ 	.word	index@(.nv.constant0._ZN5flash24flash_fwd_splitkv_kernelI23Flash_fwd_kernel_traitsILi96ELi64ELi64ELi4ELb0ELb0EN7cutlass6half_tE19Flash_kernel_traitsILi96ELi64ELi64ELi4ES3_EELb0ELb0ELb1ELb0ELb0ELb0ELb0ELb1EEEvNS_16Flash_fwd_paramsE)
        /*00d0*/ 	.short	0x0380
        /*00d2*/ 	.short	0x01d0


	//----- nvinfo : EIATTR_SW_WAR
	.align		4
.L_2776:
        /*00d4*/ 	.byte	0x04, 0x36
        /*00d6*/ 	.short	(.L_2778 - .L_2777)
.L_2777:
        /*00d8*/ 	.word	0x00000008
.L_2778:


//--------------------- .nv.info._ZN5flash24flash_fwd_splitkv_kernelI23Flash_fwd_kernel_traitsILi96ELi64ELi64ELi4ELb0ELb0EN7cutlass6half_tE19Flash_kernel_traitsILi96ELi64ELi64ELi4ES3_EELb0ELb0ELb1ELb0ELb0ELb1ELb0ELb1EEEvNS_16Flash_fwd_paramsE --------------------------
	.section	.nv.info._ZN5flash24flash_fwd_splitkv_kernelI23Flash_fwd_kernel_traitsILi96ELi64ELi64ELi4ELb0ELb0EN7cutlass6half_tE19Flash_kernel_traitsILi96ELi64ELi64ELi4ES3_EELb0ELb0ELb1ELb0ELb0ELb1ELb0ELb1EEEvNS_16Flash_fwd_paramsE,"",@"SHT_CUDA_INFO"
	.sectionflags	@""
	.align	4


	//----- nvinfo : EIATTR_CUDA_API_VERSION
	.align		4
        /*0000*/ 	.byte	0x04, 0x37
        /*0002*/ 	.short	(.L_2780 - .L_2779)
.L_2779:
        /*0004*/ 	.word	0x00000082


	//----- nvinfo : EIATTR_KPARAM_INFO
	.align		4
.L_2780:
        /*0008*/ 	.byte	0x04, 0x17
        /*000a*/ 	.short	(.L_2782 - .L_2781)
.L_2781:
        /*000c*/ 	.word	0x00000000
        /*0010*/ 	.short	0x0000
        /*0012*/ 	.short	0x0000
        /*0014*/ 	.byte	0x00, 0xf0, 0x41, 0x07


	//----- nvinfo : EIATTR_SPARSE_MMA_MASK
	.align		4
.L_2782:
        /*0018*/ 	.byte	0x03, 0x50
        /*001a*/ 	.short	0x0000


	//----- nvinfo : EIATTR_MAXREG_COUNT
	.align		4
        /*001c*/ 	.byte	0x03, 0x1b
        /*001e*/ 	.short	0x00ff


	//----- nvinfo : EIATTR_NUM_BARRIERS
	.align		4
        /*0020*/ 	.byte	0x02, 0x4c
        /*0022*/ 	.byte	0x01
	.zero		1


	//----- nvinfo : EIATTR_MERCURY_ISA_VERSION
	.align		4
        /*0024*/ 	.byte	0x03, 0x5f
        /*0026*/ 	.short	0x0101


	//----- nvinfo : EIATTR_COOP_GROUP_MASK_REGIDS
	.align		4
        /*0028*/ 	.byte	0x04, 0x29
        /*002a*/ 	.short	(.L_2784 - .L_2783)


	//   ....[0]....
.L_2783:
        /*002c*/ 	.word	0xffffffff


	//   ....[1]....
        /*0030*/ 	.word	0xffffffff


	//   ....[2]....
        /*0034*/ 	.word	0xffffffff


	//   ....[3]....
        /*0038*/ 	.word	0xffffffff


	//   ....[4]....
        /*003c*/ 	.word	0xffffffff


	//   ....[5]....
        /*0040*/ 	.word	0xffffffff


	//   ....[6]....
        /*0044*/ 	.word	0xffffffff


	//   ....[7]....
        /*0048*/ 	.word	0xffffffff


	//   ....[8]....
        /*004c*/ 	.word	0xffffffff


	//   ....[9]....
        /*0050*/ 	.word	0xffffffff


	//   ....[10]....
        /*0054*/ 	.word	0xffffffff


	//   ....[11]....
        /*0058*/ 	.word	0xffffffff


	//   ....[12]....
        /*005c*/ 	.word	0x05000003


	//   ....[13]....
        /*0060*/ 	.word	0x05000003


	//   ....[14]....
        /*0064*/ 	.word	0x05000003


	//   ....[15]....
        /*0068*/ 	.word	0x05000003


	//----- nvinfo : EIATTR_COOP_GROUP_INSTR_OFFSETS
	.align		4
.L_2784:
        /*006c*/ 	.byte	0x04, 0x28
        /*006e*/ 	.short	(.L_2786 - .L_2785)


	//   ....[0]....
.L_2785:
        /*0070*/ 	.word	0x0000d0b0


	//   ....[1]....
        /*0074*/ 	.word	0x0000d0d0


	//   ....[2]....
        /*0078*/ 	.word	0x0000d100


	//   ....[3]....
        /*007c*/ 	.word	0x0000d120


	//   ....[4]....
        /*0080*/ 	.word	0x0000ff60


	//   ....[5]....
        /*0084*/ 	.word	0x0000ff90


	//   ....[6]....
        /*0088*/ 	.word	0x0000fff0


	//   ....[7]....
        /*008c*/ 	.word	0x00010000


	//   ....[8]....
        /*0090*/ 	.word	0x00011020


	//   ....[9]....
        /*0094*/ 	.word	0x00011030


	//   ....[10]....
        /*0098*/ 	.word	0x00011060


	//   ....[11]....
        /*009c*/ 	.word	0x00011070


	//   ....[12]....
        /*00a0*/ 	.word	0x00011fb0


	//   ....[13]....
        /*00a4*/ 	.word	0x00012030


	//   ....[14]....
        /*00a8*/ 	.word	0x000120b0


	//   ....[15]....
        /*00ac*/ 	.word	0x00012120


	//----- nvinfo : EIATTR_VRC_CTA_INIT_COUNT
	.align		4
.L_2786:
        /*00b0*/ 	.byte	0x02, 0x4a
	.zero		1
	.zero		1


	//----- nvinfo : EIATTR_EXIT_INSTR_OFFSETS
	.align		4
        /*00b4*/ 	.byte	0x04, 0x1c
        /*00b6*/ 	.short	(.L_2788 - .L_2787)


	//   ....[0]....
.L_2787:
        /*00b8*/ 	.word	0x00000090


	//----- nvinfo : EIATTR_CRS_STACK_SIZE
	.align		4
.L_2788:
        /*00bc*/ 	.byte	0x04, 0x1e
        /*00be*/ 	.short	(.L_2790 - .L_2789)
.L_2789:
        /*00c0*/ 	.word	0x00000000


	//----- nvinfo : EIATTR_CBANK_PARAM_SIZE
	.align		4
.L_2790:
        /*00c4*/ 	.byte	0x03, 0x19
        /*00c6*/ 	.short	0x01d0


	//----- nvinfo : EIATTR_PARAM_CBANK
	.align		4
        /*00c8*/ 	.byte	0x04, 0x0a
        /*00ca*/ 	.short	(.L_2792 - .L_2791)
	.align		4
.L_2791:
        /*00cc*/ 	.word	index@(.nv.constant0._ZN5flash24flash_fwd_splitkv_kernelI23Flash_fwd_kernel_traitsILi96ELi64ELi64ELi4ELb0ELb0EN7cutlass6half_tE19Flash_kernel_traitsILi96ELi64ELi64ELi4ES3_EELb0ELb0ELb1ELb0ELb0ELb1ELb0ELb1EEEvNS_16Flash_fwd_paramsE)
        /*00d0*/ 	.short	0x0380
        /*00d2*/ 	.short	0x01d0


	//----- nvinfo : EIATTR_SW_WAR
	.align		4
.L_2792:
        /*00d4*/ 	.byte	0x04, 0x36
        /*00d6*/ 	.short	(.L_2794 - .L_2793)
.L_2793:
        /*00d8*/ 	.word	0x00000008
.L_2794:


//--------------------- .nv.info._ZN5flash24flash_fwd_splitkv_kernelI23Flash_fwd_kernel_traitsILi96ELi64ELi64ELi4ELb0ELb0EN7cutlass6half_tE19Flash_kernel_traitsILi96ELi64ELi64ELi4ES3_EELb0ELb0ELb0ELb1ELb1ELb0ELb1ELb0EEEvNS_16Flash_fwd_paramsE --------------------------
	.section	.nv.info._ZN5flash24flash_fwd_splitkv_kernelI23Flash_fwd_kernel_traitsILi96ELi64ELi64ELi4ELb0ELb0EN7cutlass6half_tE19Flash_kernel_traitsILi96ELi64ELi64ELi4ES3_EELb0ELb0ELb0ELb1ELb1ELb0ELb1ELb0EEEvNS_16Flash_fwd_paramsE,"",@"SHT_CUDA_INFO"
	.sectionflags	@""
	.align	4


	//----- nvinfo : EIATTR_CUDA_API_VERSION
	.align		4
        /*0000*/ 	.byte	0x04, 0x37
        /*0002*/ 	.short	(.L_2796 - .L_2795)
.L_2795:
        /*0004*/ 	.word	0x00000082


	//----- nvinfo : EIATTR_KPARAM_INFO
	.align		4
.L_2796:
        /*0008*/ 	.byte	0x04, 0x17
        /*000a*/ 	.short	(.L_2798 - .L_2797)
.L_2797:
        /*000c*/ 	.word	0x00000000
        /*0010*/ 	.short	0x0000
        /*0012*/ 	.short	0x0000
        /*0014*/ 	.byte	0x00, 0xf0, 0x41, 0x07


	//----- nvinfo : EIATTR_SPARSE_MMA_MASK
	.align		4
.L_2798:
        /*0018*/ 	.byte	0x03, 0x50
        /*001a*/ 	.short	0x0000


	//----- nvinfo : EIATTR_MAXREG_COUNT
	.align		4
        /*001c*/ 	.byte	0x03, 0x1b
        /*001e*/ 	.short	0x00ff


	//----- nvinfo : EIATTR_NUM_BARRIERS
	.align		4
        /*0020*/ 	.byte	0x02, 0x4c
        /*0022*/ 	.byte	0x01
	.zero		1


	//----- nvinfo : EIATTR_MERCURY_ISA_VERSION
	.align		4
        /*0024*/ 	.byte	0x03, 0x5f
        /*0026*/ 	.short	0x0101


	//----- nvinfo : EIATTR_COOP_GROUP_MASK_REGIDS
	.align		4
        /*0028*/ 	.byte	0x04, 0x29
        /*002a*/ 	.short	(.L_2800 - .L_2799)


	//   ....[0]....
.L_2799:
        /*002c*/ 	.word	0xffffffff


	//   ....[1]....
        /*0030*/ 	.word	0xffffffff


	//   ....[2]....
        /*0034*/ 	.word	0xffffffff


	//   ....[3]....
        /*0038*/ 	.word	0xffffffff


	//   ....[4]....
        /*003c*/ 	.word	0xffffffff


	//   ....[5]....
        /*0040*/ 	.word	0xffffffff


	//   ....[6]....
        /*0044*/ 	.word	0xffffffff


	//   ....[7]....
        /*0048*/ 	.word	0xffffffff


	//   ....[8]....
        /*004c*/ 	.word	0xffffffff


	//   ....[9]....
        /*0050*/ 	.word	0xffffffff


	//   ....[10]....
        /*0054*/ 	.word	0xffffffff


	//   ....[11]....
        /*0058*/ 	.word	0xffffffff


	//   ....[12]....
        /*005c*/ 	.word	0x05000006


	//   ....[13]....
        /*0060*/ 	.word	0x05000006


	//   ....[14]....
        /*0064*/ 	.word	0x05000006


	//   ....[15]....
        /*0068*/ 	.word	0x05000006


	//----- nvinfo : EIATTR_COOP_GROUP_INSTR_OFFSETS
	.align		4
.L_2800:
        /*006c*/ 	.byte	0x04, 0x28
        /*006e*/ 	.short	(.L_2802 - .L_2801)


	//   ....[0]....
.L_2801:
        /*0070*/ 	.word	0x000029f0


	//   ....[1]....
        /*0074*/ 	.word	0x00002a20


	//   ....[2]....
        /*0078*/ 	.word	0x00002ab0


	//   ....[3]....
        /*007c*/ 	.word	0x00002ac0


	//   ....[4]....
        /*0080*/ 	.word	0x00004b10


	//   ....[5]....
        /*0084*/ 	.word	0x00004b20


	//   ....[6]....
        /*0088*/ 	.word	0x00004b50


	//   ....[7]....
        /*008c*/ 	.word	0x00004b60


	//   ....[8]....
        /*0090*/ 	.word	0x00005b50


	//   ....[9]....
        /*0094*/ 	.word	0x00005b60


	//   ....[10]....
        /*0098*/ 	.word	0x00005b90


	//   ....[11]....
        /*009c*/ 	.word	0x00005ba0


	//   ....[12]....
        /*00a0*/ 	.word	0x00006640


	//   ....[13]....
        /*00a4*/ 	.word	0x000066b0


	//   ....[14]....
        /*00a8*/ 	.word	0x00006720


	//   ....[15]....
        /*00ac*/ 	.word	0x00006780


	//----- nvinfo : EIATTR_VRC_CTA_INIT_COUNT
	.align		4
.L_2802:
        /*00b0*/ 	.byte	0x02, 0x4a
	.zero		1
	.zero		1


	//----- nvinfo : EIATTR_EXIT_INSTR_OFFSETS
	.align		4
        /*00b4*/ 	.byte	0x04, 0x1c
        /*00b6*/ 	.short	(.L_2804 - .L_2803)


	//   ....[0]....
.L_2803:
        /*00b8*/ 	.word	0x000001f0


	//----- nvinfo : EIATTR_CRS_STACK_SIZE
	.align		4
.L_2804:
        /*00bc*/ 	.byte	0x04, 0x1e
        /*00be*/ 	.short	(.L_2806 - .L_2805)
.L_2805:
        /*00c0*/ 	.word	0x00000000


	//----- nvinfo : EIATTR_CBANK_PARAM_SIZE
	.align		4
.L_2806:
        /*00c4*/ 	.byte	0x03, 0x19
        /*00c6*/ 	.short	0x01d0


	//----- nvinfo : EIATTR_PARAM_CBANK
	.align		4
        /*00c8*/ 	.byte	0x04, 0x0a
        /*00ca*/ 	.short	(.L_2808 - .L_2807)
	.align		4
.L_2807:
        /*00cc*/ 	.word	index@(.nv.constant0._ZN5flash24flash_fwd_splitkv_kernelI23Flash_fwd_kernel_traitsILi96ELi64ELi64ELi4ELb0ELb0EN7cutlass6half_tE19Flash_kernel_traitsILi96ELi64ELi64ELi4ES3_EELb0ELb0ELb0ELb1ELb1ELb0ELb1ELb0EEEvNS_16Flash_fwd_paramsE)
        /*00d0*/ 	.short	0x0380
        /*00d2*/ 	.short	0x01d0


	//----- nvinfo : EIATTR_SW_WAR
	.align		4
.L_2808:
        /*00d4*/ 	.byte	0x04, 0x36
        /*00d6*/ 	.short	(.L_2810 - .L_2809)
.L_2809:
        /*00d8*/ 	.word	0x00000008
.L_2810:


//--------------------- .nv.info._ZN5flash24flash_fwd_splitkv_kernelI23Flash_fwd_kernel_traitsILi96ELi64ELi64ELi4ELb0ELb0EN7cutlass6half_tE19Flash_kernel_traitsILi96ELi64ELi64ELi4ES3_EELb0ELb0ELb0ELb1ELb1ELb1ELb1ELb0EEEvNS_16Flash_fwd_paramsE --------------------------
	.section	.nv.info._ZN5flash24flash_fwd_splitkv_kernelI23Flash_fwd_kernel_traitsILi96ELi64ELi64ELi4ELb0ELb0EN7cutlass6half_tE19Flash_kernel_traitsILi96ELi64ELi64ELi4ES3_EELb0ELb0ELb0ELb1ELb1ELb1ELb1ELb0EEEvNS_16Flash_fwd_paramsE,"",@"SHT_CUDA_INFO"
	.sectionflags	@""
	.align	4


	//----- nvinfo : EIATTR_CUDA_API_VERSION
	.align		4
        /*0000*/ 	.byte	0x04, 0x37
        /*0002*/ 	.short	(.L_2812 - .L_2811)
.L_2811:
        /*0004*/ 	.word	0x00000082


	//----- nvinfo : EIATTR_KPARAM_INFO
	.align		4
.L_2812:
        /*0008*/ 	.byte	0x04, 0x17
        /*000a*/ 	.short	(.L_2814 - .L_2813)
.L_2813:
        /*000c*/ 	.word	0x00000000
        /*0010*/ 	.short	0x0000
        /*0012*/ 	.short	0x0000
        /*0014*/ 	.byte	0x00, 0xf0, 0x41, 0x07


	//----- nvinfo : EIATTR_SPARSE_MMA_MASK
	.align		4
.L_2814:
        /*0018*/ 	.byte	0x03, 0x50
        /*001a*/ 	.short	0x0000


	//----- nvinfo : EIATTR_MAXREG_COUNT
	.align		4
        /*001c*/ 	.byte	0x03, 0x1b
        /*001e*/ 	.short	0x00ff


	//----- nvinfo : EIATTR_NUM_BARRIERS
	.align		4
        /*0020*/ 	.byte	0x02, 0x4c
        /*0022*/ 	.byte	0x01
	.zero		1


	//----- nvinfo : EIATTR_MERCURY_ISA_VERSION
	.align		4
        /*0024*/ 	.byte	0x03, 0x5f
        /*0026*/ 	.short	0x0101


	//----- nvinfo : EIATTR_COOP_GROUP_MASK_REGIDS
	.align		4
        /*0028*/ 	.byte	0x04, 0x29
        /*002a*/ 	.short	(.L_2816 - .L_2815)


	//   ....[0]....
.L_2815:
        /*002c*/ 	.word	0xffffffff


	//   ....[1]....
        /*0030*/ 	.word	0xffffffff


	//   ....[2]....
        /*0034*/ 	.word	0xffffffff


	//   ....[3]....
        /*0038*/ 	.word	0xffffffff


	//   ....[4]....
        /*003c*/ 	.word	0xffffffff


	//   ....[5]....
        /*0040*/ 	.word	0xffffffff


	//   ....[6]....
        /*0044*/ 	.word	0xffffffff


	//   ....[7]....
        /*0048*/ 	.word	0xffffffff


	//   ....[8]....
        /*004c*/ 	.word	0xffffffff


	//   ....[9]....
        /*0050*/ 	.word	0xffffffff


	//   ....[10]....
        /*0054*/ 	.word	0xffffffff


	//   ....[11]....
        /*0058*/ 	.word	0xffffffff


	//   ....[12]....
        /*005c*/ 	.word	0x05000006


	//   ....[13]....
        /*0060*/ 	.word	0x05000006


	//   ....[14]....
        /*0064*/ 	.word	0x05000006


	//   ....[15]....
        /*0068*/ 	.word	0x05000006


	//----- nvinfo : EIATTR_COOP_GROUP_INSTR_OFFSETS
	.align		4
.L_2816:
        /*006c*/ 	.byte	0x04, 0x28
        /*006e*/ 	.short	(.L_2818 - .L_2817)


	//   ....[0]....
.L_2817:
        /*0070*/ 	.word	0x00002ea0


	//   ....[1]....
        /*0074*/ 	.word	0x00002ed0


	//   ....[2]....
        /*0078*/ 	.word	0x00002f60


	//   ....[3]....
        /*007c*/ 	.word	0x00002f70


	//   ....[4]....
        /*0080*/ 	.word	0x000053f0


	//   ....[5]....
        /*0084*/ 	.word	0x00005400


	//   ....[6]....
        /*0088*/ 	.word	0x00005430


	//   ....[7]....
        /*008c*/ 	.word	0x00005440


	//   ....[8]....
        /*0090*/ 	.word	0x00006440


	//   ....[9]....
        /*0094*/ 	.word	0x00006450


	//   ....[10]....
        /*0098*/ 	.word	0x00006480


	//   ....[11]....
        /*009c*/ 	.word	0x00006490


	//   ....[12]....
        /*00a0*/ 	.word	0x00006f40


	//   ....[13]....
        /*00a4*/ 	.word	0x00006fc0


	//   ....[14]....
        /*00a8*/ 	.word	0x00007040


	//   ....[15]....
        /*00ac*/ 	.word	0x000070b0


	//----- nvinfo : EIATTR_VRC_CTA_INIT_COUNT
	.align		4
.L_2818:
        /*00b0*/ 	.byte	0x02, 0x4a
	.zero		1
	.zero		1


	//----- nvinfo : EIATTR_EXIT_INSTR_OFFSETS
	.align		4
        /*00b4*/ 	.byte	0x04, 0x1c
        /*00b6*/ 	.short	(.L_2820 - .L_2819)


	//   ....[0]....
.L_2819:
        /*00b8*/ 	.word	0x000001f0


	//----- nvinfo : EIATTR_CRS_STACK_SIZE
	.align		4
.L_2820:
        /*00bc*/ 	.byte	0x04, 0x1e
        /*00be*/ 	.short	(.L_2822 - .L_2821)
.L_2821:
        /*00c0*/ 	.word	0x00000000


	//----- nvinfo : EIATTR_CBANK_PARAM_SIZE
	.align		4
.L_2822:
        /*00c4*/ 	.byte	0x03, 0x19
        /*00c6*/ 	.short	0x01d0


	//----- nvinfo : EIATTR_PARAM_CBANK
	.align		4
        /*00c8*/ 	.byte	0x04, 0x0a
        /*00ca*/ 	.short	(.L_2824 - .L_2823)
	.align		4
.L_2823:
        /*00cc*/ 	.word	index@(.nv.constant0._ZN5flash24flash_fwd_splitkv_kernelI23Flash_fwd_kernel_traitsILi96ELi64ELi64ELi4ELb0ELb0EN7cutlass6half_tE19Flash_kernel_traitsILi96ELi64ELi64ELi4ES3_EELb0ELb0ELb0ELb1ELb1ELb1ELb1ELb0EEEvNS_16Flash_fwd_paramsE)
        /*00d0*/ 	.short	0x0380
        /*00d2*/ 	.short	0x01d0


	//----- nvinfo : EIATTR_SW_WAR
	.align		4
.L_2824:
        /*00d4*/ 	.byte	0x04, 0x36
        /*00d6*/ 	.short	(.L_2826 - .L_2825)
.L_2825:
        /*00d8*/ 	.word	0x00000008
.L_2826:


//--------------------- .nv.info._ZN5flash24flash_fwd_splitkv_kernelI23Flash_fwd_kernel_traitsILi96ELi64ELi64ELi4ELb0ELb0EN7cutlass6half_tE19Flash_kernel_traitsILi96ELi64ELi64ELi4ES3_EELb0ELb0ELb1ELb0ELb0ELb0ELb1ELb0EEEvNS_16Flash_fwd_paramsE --------------------------
	.section	.nv.info._ZN5flash24flash_fwd_splitkv_kernelI23Flash_fwd_kernel_traitsILi96ELi64ELi64ELi4ELb0ELb0EN7cutlass6half_tE19Flash_kernel_traitsILi96ELi64ELi64ELi4ES3_EELb0ELb0ELb1ELb0ELb0ELb0ELb1ELb0EEEvNS_16Flash_fwd_paramsE,"",@"SHT_CUDA_INFO"
	.sectionflags	@""
	.align	4


	//----- nvinfo : EIATTR_CUDA_API_VERSION
	.align		4
        /*0000*/ 	.byte	0x04, 0x37
        /*0002*/ 	.short	(.L_2828 - .L_2827)
.L_2827:
        /*0004*/ 	.word	0x00000082


	//----- nvinfo : EIATTR_KPARAM_INFO
	.align		4
.L_2828:
        /*0008*/ 	.byte	0x04, 0x17
        /*000a*/ 	.short	(.L_2830 - .L_2829)
.L_2829:
        /*000c*/ 	.word	0x00000000
        /*0010*/ 	.short	0x0000
        /*0012*/ 	.short	0x0000
        /*0014*/ 	.byte	0x00, 0xf0, 0x41, 0x07


	//----- nvinfo : EIATTR_SPARSE_MMA_MASK
	.align		4
.L_2830:
        /*0018*/ 	.byte	0x03, 0x50
        /*001a*/ 	.short	0x0000


	//----- nvinfo : EIATTR_MAXREG_COUNT
	.align		4
        /*001c*/ 	.byte	0x03, 0x1b
        /*001e*/ 	.short	0x00ff


	//----- nvinfo : EIATTR_NUM_BARRIERS
	.align		4
        /*0020*/ 	.byte	0x02, 0x4c
        /*0022*/ 	.byte	0x01
	.zero		1


	//----- nvinfo : EIATTR_MERCURY_ISA_VERSION
	.align		4
        /*0024*/ 	.byte	0x03, 0x5f
        /*0026*/ 	.short	0x0101


	//----- nvinfo : EIATTR_COOP_GROUP_MASK_REGIDS
	.align		4
        /*0028*/ 	.byte	0x04, 0x29
        /*002a*/ 	.short	(.L_2832 - .L_2831)


	//   ....[0]....
.L_2831:
        /*002c*/ 	.word	0xffffffff


	//   ....[1]....
        /*0030*/ 	.word	0xffffffff


	//   ....[2]....
        /*0034*/ 	.word	0xffffffff


	//   ....[3]....
        /*0038*/ 	.word	0xffffffff


	//   ....[4]....
        /*003c*/ 	.word	0xffffffff


	//   ....[5]....
        /*0040*/ 	.word	0xffffffff


	//   ....[6]....
        /*0044*/ 	.word	0xffffffff


	//   ....[7]....
        /*0048*/ 	.word	0xffffffff


	//   ....[8]....
        /*004c*/ 	.word	0xffffffff


	//   ....[9]....
        /*0050*/ 	.word	0xffffffff


	//   ....[10]....
        /*0054*/ 	.word	0xffffffff


	//   ....[11]....
        /*0058*/ 	.word	0xffffffff


	//   ....[12]....
        /*005c*/ 	.word	0x05000004


	//   ....[13]....
        /*0060*/ 	.word	0x05000004


	//   ....[14]....
        /*0064*/ 	.word	0x05000004


	//   ....[15]....
        /*0068*/ 	.word	0x05000004


	//----- nvinfo : EIATTR_COOP_GROUP_INSTR_OFFSETS
	.align		4
.L_2832:
        /*006c*/ 	.byte	0x04, 0x28
        /*006e*/ 	.short	(.L_2834 - .L_2833)


	//   ....[0]....
.L_2833:
        /*0070*/ 	.word	0x00004850


	//   ....[1]....
        /*0074*/ 	.word	0x00004870


	//   ....[2]....
        /*0078*/ 	.word	0x00004890


	//   ....[3]....
        /*007c*/ 	.word	0x000048b0


	//   ....[4]....
        /*0080*/ 	.word	0x00007290


	//   ....[5]....
        /*0084*/ 	.word	0x000072f0


	//   ....[6]....
        /*0088*/ 	.word	0x00007310


	//   ....[7]....
        /*008c*/ 	.word	0x00007330


	//   ....[8]....
        /*0090*/ 	.word	0x00008350


	//   ....[9]....
        /*0094*/ 	.word	0x00008360


	//   ....[10]....
        /*0098*/ 	.word	0x00008390


	//   ....[11]....
        /*009c*/ 	.word	0x000083a0


	//   ....[12]....
        /*00a0*/ 	.word	0x00009180


	//   ....[13]....
        /*00a4*/ 	.word	0x000091f0


	//   ....[14]....
        /*00a8*/ 	.word	0x00009250


	//   ....[15]....
        /*00ac*/ 	.word	0x000092c0


	//----- nvinfo : EIATTR_VRC_CTA_INIT_COUNT
	.align		4
.L_2834:
        /*00b0*/ 	.byte	0x02, 0x4a
	.zero		1
	.zero		1


	//----- nvinfo : EIATTR_EXIT_INSTR_OFFSETS
	.align		4
        /*00b4*/ 	.byte	0x04, 0x1c
        /*00b6*/ 	.short	(.L_2836 - .L_2835)


	//   ....[0]....
.L_2835:
        /*00b8*/ 	.word	0x000001f0


	//----- nvinfo : EIATTR_CRS_STACK_SIZE
	.align		4
.L_2836:
        /*00bc*/ 	.byte	0x04, 0x1e
        /*00be*/ 	.short	(.L_2838 - .L_2837)
.L_2837:
        /*00c0*/ 	.word	0x00000000


	//----- nvinfo : EIATTR_CBANK_PARAM_SIZE
	.align		4
.L_2838:
        /*00c4*/ 	.byte	0x03, 0x19
        /*00c6*/ 	.short	0x01d0


	//----- nvinfo : EIATTR_PARAM_CBANK
	.align		4
        /*00c8*/ 	.byte	0x04, 0x0a
        /*00ca*/ 	.short	(.L_2840 - .L_2839)
	.align		4
.L_2839:
        /*00cc*/ 	.word	index@(.nv.constant0._ZN5flash24flash_fwd_splitkv_kernelI23Flash_fwd_kernel_traitsILi96ELi64ELi64ELi4ELb0ELb0EN7cutlass6half_tE19Flash_kernel_traitsILi96ELi64ELi64ELi4ES3_EELb0ELb0ELb1ELb0ELb0ELb0ELb1ELb0EEEvNS_16Flash_fwd_paramsE)
        /*00d0*/ 	.short	0x0380
        /*00d2*/ 	.short	0x01d0


	//----- nvinfo : EIATTR_SW_WAR
	.align		4
.L_2840:
        /*00d4*/ 	.byte	0x04, 0x36
        /*00d6*/ 	.short	(.L_2842 - .L_2841)
.L_2841:
        /*00d8*/ 	.word	0x00000008
.L_2842:


//--------------------- .nv.info._ZN5flash24flash_fwd_splitkv_kernelI23Flash_fwd_kernel_traitsILi96ELi64ELi64ELi4ELb0ELb0EN7cutlass6half_tE19Flash_kernel_traitsILi96ELi64ELi64ELi4ES3_EELb0ELb0ELb1ELb0ELb0ELb1ELb1ELb0EEEvNS_16Flash_fwd_paramsE --------------------------
	.section	.nv.info._ZN5flash24flash_fwd_splitkv_kernelI23Flash_fwd_kernel_traitsILi96ELi64ELi64ELi4ELb0ELb0EN7cutlass6half_tE19Flash_kernel_traitsILi96ELi64ELi64ELi4ES3_EELb0ELb0ELb1ELb0ELb0ELb1ELb1ELb0EEEvNS_16Flash_fwd_paramsE,"",@"SHT_CUDA_INFO"
	.sectionflags	@""
	.align	4


	//----- nvinfo : EIATTR_CUDA_API_VERSION
	.align		4
        /*0000*/ 	.byte	0x04, 0x37
        /*0002*/ 	.short	(.L_2844 - .L_2843)
.L_2843:
        /*0004*/ 	.word	0x00000082


	//----- nvinfo : EIATTR_KPARAM_INFO
	.align		4
.L_2844:
        /*0008*/ 	.byte	0x04, 0x17
        /*000a*/ 	.short	(.L_2846 - .L_2845)
.L_2845:
        /*000c*/ 	.word	0x00000000
        /*0010*/ 	.short	0x0000
        /*0012*/ 	.short	0x0000
        /*0014*/ 	.byte	0x00, 0xf0, 0x41, 0x07


	//----- nvinfo : EIATTR_SPARSE_MMA_MASK
	.align		4
.L_2846:
        /*0018*/ 	.byte	0x03, 0x50
        /*001a*/ 	.short	0x0000


	//----- nvinfo : EIATTR_MAXREG_COUNT
	.align		4
        /*001c*/ 	.byte	0x03, 0x1b
        /*001e*/ 	.short	0x00ff


	//----- nvinfo : EIATTR_NUM_BARRIERS
	.align		4
        /*0020*/ 	.byte	0x02, 0x4c
        /*0022*/ 	.byte	0x01
	.zero		1


	//----- nvinfo : EIATTR_MERCURY_ISA_VERSION
	.align		4
        /*0024*/ 	.byte	0x03, 0x5f
        /*0026*/ 	.short	0x0101


	//----- nvinfo : EIATTR_COOP_GROUP_MASK_REGIDS
	.align		4
        /*0028*/ 	.byte	0x04, 0x29
        /*002a*/ 	.short	(.L_2848 - .L_2847)


	//   ....[0]....
.L_2847:
        /*002c*/ 	.word	0xffffffff


	//   ....[1]....
        /*0030*/ 	.word	0xffffffff


	//   ....[2]....
        /*0034*/ 	.word	0xffffffff


	//   ....[3]....
        /*0038*/ 	.word	0xffffffff


	//   ....[4]....
        /*003c*/ 	.word	0xffffffff


	//   ....[5]....
        /*0040*/ 	.word	0xffffffff


	//   ....[6]....
        /*0044*/ 	.word	0xffffffff


	//   ....[7]....
        /*0048*/ 	.word	0xffffffff


	//   ....[8]....
        /*004c*/ 	.word	0xffffffff


	//   ....[9]....
        /*0050*/ 	.word	0xffffffff


	//   ....[10]....
        /*0054*/ 	.word	0xffffffff


	//   ....[11]....
        /*0058*/ 	.word	0xffffffff


	//   ....[12]....
        /*005c*/ 	.word	0x05000006


	//   ....[13]....
        /*0060*/ 	.word	0x05000006


	//   ....[14]....
        /*0064*/ 	.word	0x05000006


	//   ....[15]....
        /*0068*/ 	.word	0x05000006


	//----- nvinfo : EIATTR_COOP_GROUP_INSTR_OFFSETS
	.align		4
.L_2848:
        /*006c*/ 	.byte	0x04, 0x28
        /*006e*/ 	.short	(.L_2850 - .L_2849)


	//   ....[0]....
.L_2849:
        /*0070*/ 	.word	0x00004d30


	//   ....[1]....
        /*0074*/ 	.word	0x00004d50


	//   ....[2]....
        /*0078*/ 	.word	0x00004d70


	//   ....[3]....
        /*007c*/ 	.word	0x00004d90


	//   ....[4]....
        /*0080*/ 	.word	0x00007bd0


	//   ....[5]....
        /*0084*/ 	.word	0x00007c00


	//   ....[6]....
        /*0088*/ 	.word	0x00007c60


	//   ....[7]....
        /*008c*/ 	.word	0x00007c70


	//   ....[8]....
        /*0090*/ 	.word	0x00008c80


	//   ....[9]....
        /*0094*/ 	.word	0x00008c90


	//   ....[10]....
        /*0098*/ 	.word	0x00008cc0


	//   ....[11]....
        /*009c*/ 	.word	0x00008cd0


	//   ....[12]....
        /*00a0*/ 	.word	0x00009ae0


	//   ....[13]....
        /*00a4*/ 	.word	0x00009b60


	//   ....[14]....
        /*00a8*/ 	.word	0x00009bd0


	//   ....[15]....
        /*00ac*/ 	.word	0x00009c40


	//----- nvinfo : EIATTR_VRC_CTA_INIT_COUNT
	.align		4
.L_2850:
        /*00b0*/ 	.byte	0x02, 0x4a
	.zero		1
	.zero		1


	//----- nvinfo : EIATTR_EXIT_INSTR_OFFSETS
	.align		4
        /*00b4*/ 	.byte	0x04, 0x1c
        /*00b6*/ 	.short	(.L_2852 - .L_2851)


	//   ....[0]....
.L_2851:
        /*00b8*/ 	.word	0x000001f0


	//----- nvinfo : EIATTR_CRS_STACK_SIZE
	.align		4
.L_2852:
        /*00bc*/ 	.byte	0x04, 0x1e
        /*00be*/ 	.short	(.L_2854 - .L_2853)
.L_2853:
        /*00c0*/ 	.word	0x00000000


	//----- nvinfo : EIATTR_CBANK_PARAM_SIZE
	.align		4
.L_2854:
        /*00c4*/ 	.byte	0x03, 0x19
        /*00c6*/ 	.short	0x01d0


	//----- nvinfo : EIATTR_PARAM_CBANK
	.align		4
        /*00c8*/ 	.byte	0x04, 0x0a
        /*00ca*/ 	.short	(.L_2856 - .L_2855)
	.align		4
.L_2855:
        /*00cc*/ 	.word	index@(.nv.constant0._ZN5flash24flash_fwd_splitkv_kernelI23Flash_fwd_kernel_traitsILi96ELi64ELi64ELi4ELb0ELb0EN7cutlass6half_tE19Flash_kernel_traitsILi96ELi64ELi64ELi4ES3_EELb0ELb0ELb1ELb0ELb0ELb1ELb1ELb0EEEvNS_16Flash_fwd_paramsE)
        /*00d0*/ 	.short	0x0380
        /*00d2*/ 	.short	0x01d0


	//----- nvinfo : EIATTR_SW_WAR
	.align		4
.L_2856:
        /*00d4*/ 	.byte	0x04, 0x36
        /*00d6*/ 	.short	(.L_2858 - .L_2857)
.L_2857:
        /*00d8*/ 	.word	0x00000008
.L_2858:


//--------------------- .nv.info._ZN5flash24flash_fwd_splitkv_kernelI23Flash_fwd_kernel_traitsILi96ELi64ELi64ELi4ELb0ELb0EN7cutlass6half_tE19Flash_kernel_traitsILi96ELi64ELi64ELi4ES3_EELb0ELb0ELb0ELb0ELb1ELb0ELb1ELb1EEEvNS_16Flash_fwd_paramsE --------------------------
	.section	.nv.info._ZN5flash24flash_fwd_splitkv_kernelI23Flash_fwd_kernel_traitsILi96ELi64ELi64ELi4ELb0ELb0EN7cutlass6half_tE19Flash_kernel_traitsILi96ELi64ELi64ELi4ES3_EELb0ELb0ELb0ELb0ELb1ELb0ELb1ELb1EEEvNS_16Flash_fwd_paramsE,"",@"SHT_CUDA_INFO"
	.sectionflags	@""
	.align	4


	//----- nvinfo : EIATTR_CUDA_API_VERSION
	.align		4
        /*0000*/ 	.byte	0x04, 0x37
        /*0002*/ 	.short	(.L_2860 - .L_2859)
.L_2859:
        /*0004*/ 	.word	0x00000082


	//----- nvinfo : EIATTR_KPARAM_INFO
	.align		4
.L_2860:
        /*0008*/ 	.byte	0x04, 0x17
        /*000a*/ 	.short	(.L_2862 - .L_2861)
.L_2861:
        /*000c*/ 	.word	0x00000000
        /*0010*/ 	.short	0x0000
        /*0012*/ 	.short	0x0000
        /*0014*/ 	.byte	0x00, 0xf0, 0x41, 0x07


	//----- nvinfo : EIATTR_SPARSE_MMA_MASK
	.align		4
.L_2862:
        /*0018*/ 	.byte	0x03, 0x50
        /*001a*/ 	.short	0x0000


	//----- nvinfo : EIATTR_MAXREG_COUNT
	.align		4
        /*001c*/ 	.byte	0x03, 0x1b
        /*001e*/ 	.short	0x00ff


	//----- nvinfo : EIATTR_NUM_BARRIERS
	.align		4
        /*0020*/ 	.byte	0x02, 0x4c
        /*0022*/ 	.byte	0x01
	.zero		1


	//----- nvinfo : EIATTR_MERCURY_ISA_VERSION
	.align		4
        /*0024*/ 	.byte	0x03, 0x5f
        /*0026*/ 	.short	0x0101


	//----- nvinfo : EIATTR_COOP_GROUP_MASK_REGIDS
	.align		4
        /*0028*/ 	.byte	0x04, 0x29
        /*002a*/ 	.short	(.L_2864 - .L_2863)


	//   ....[0]....
.L_2863:
        /*002c*/ 	.word	0xffffffff


	//   ....[1]....
        /*0030*/ 	.word	0xffffffff


	//   ....[2]....
        /*0034*/ 	.word	0xffffffff


	//   ....[3]....
        /*0038*/ 	.word	0xffffffff


	//   ....[4]....
        /*003c*/ 	.word	0xffffffff


	//   ....[5]....
        /*0040*/ 	.word	0xffffffff


	//   ....[6]....
        /*0044*/ 	.word	0xffffffff


	//   ....[7]....
        /*0048*/ 	.word	0xffffffff


	//   ....[8]....
        /*004c*/ 	.word	0xffffffff


	//   ....[9]....
        /*0050*/ 	.word	0xffffffff


	//   ....[10]....
        /*0054*/ 	.word	0xffffffff


	//   ....[11]....
        /*0058*/ 	.word	0xffffffff


	//   ....[12]....
        /*005c*/ 	.word	0x05000006


	//   ....[13]....
        /*0060*/ 	.word	0x05000006


	//   ....[14]....
        /*0064*/ 	.word	0x05000006


	//   ....[15]....
        /*0068*/ 	.word	0x05000006


	//----- nvinfo : EIATTR_COOP_GROUP_INSTR_OFFSETS
	.align		4
.L_2864:
        /*006c*/ 	.byte	0x04, 0x28
        /*006e*/ 	.short	(.L_2866 - .L_2865)


	//   ....[0]....
.L_2865:
        /*0070*/ 	.word	0x0000ae50


	//   ....[1]....
        /*0074*/ 	.word	0x0000ae80


	//   ....[2]....
        /*0078*/ 	.word	0x0000af00


	//   ....[3]....
        /*007c*/ 	.word	0x0000af10


	//   ....[4]....
        /*0080*/ 	.word	0x0000ceb0


	//   ....[5]....
        /*0084*/ 	.word	0x0000ced0


	//   ....[6]....
        /*0088*/ 	.word	0x0000cf10


	//   ....[7]....
        /*008c*/ 	.word	0x0000cf40


	//   ....[8]....
        /*0090*/ 	.word	0x0000df80


	//   ....[9]....
        /*0094*/ 	.word	0x0000df90


	//   ....[10]....
        /*0098*/ 	.word	0x0000dfc0


	//   ....[11]....
        /*009c*/ 	.word	0x0000dfd0


	//   ....[12]....
        /*00a0*/ 	.word	0x0000eb90


	//   ....[13]....
        /*00a4*/ 	.word	0x0000ec00


	//   ....[14]....
        /*00a8*/ 	.word	0x0000ec60


	//   ....[15]....
        /*00ac*/ 	.word	0x0000ecd0


	//----- nvinfo : EIATTR_VRC_CTA_INIT_COUNT
	.align		4
.L_2866:
        /*00b0*/ 	.byte	0x02, 0x4a
	.zero		1
	.zero		1


	//----- nvinfo : EIATTR_EXIT_INSTR_OFFSETS
	.align		4
        /*00b4*/ 	.byte	0x04, 0x1c
        /*00b6*/ 	.short	(.L_2868 - .L_2867)


	//   ....[0]....
.L_2867:
        /*00b8*/ 	.word	0x000001f0


	//----- nvinfo : EIATTR_CRS_STACK_SIZE
	.align		4
.L_2868:
        /*00bc*/ 	.byte	0x04, 0x1e
        /*00be*/ 	.short	(.L_2870 - .L_2869)
.L_2869:
        /*00c0*/ 	.word	0x00000000


	//----- nvinfo : EIATTR_CBANK_PARAM_SIZE
	.align		4
.L_2870:
        /*00c4*/ 	.byte	0x03, 0x19
        /*00c6*/ 	.short	0x01d0


	//----- nvinfo : EIATTR_PARAM_CBANK
	.align		4
        /*00c8*/ 	.byte	0x04, 0x0a
        /*00ca*/ 	.short	(.L_2872 - .L_2871)
	.align		4
.L_2871:
        /*00cc*/ 	.word	index@(.nv.constant0._ZN5flash24flash_fwd_splitkv_kernelI23Flash_fwd_kernel_traitsILi96ELi64ELi64ELi4ELb0ELb0EN7cutlass6half_tE19Flash_kernel_traitsILi96ELi64ELi64ELi4ES3_EELb0ELb0ELb0ELb0ELb1ELb0ELb1ELb1EEEvNS_16Flash_fwd_paramsE)
        /*00d0*/ 	.short	0x0380
        /*00d2*/ 	.short	0x01d0


	//----- nvinfo : EIATTR_SW_WAR
	.align		4
.L_2872:
        /*00d4*/ 	.byte	0x04, 0x36
        /*00d6*/ 	.short	(.L_2874 - .L_2873)
.L_2873:
        /*00d8*/ 	.word	0x00000008
.L_2874:


//--------------------- .nv.info._ZN5flash24flash_fwd_splitkv_kernelI23Flash_fwd_kernel_traitsILi96ELi64ELi64ELi4ELb0ELb0EN7cutlass6half_tE19Flash_kernel_traitsILi96ELi64ELi64ELi4ES3_EELb0ELb0ELb0ELb0ELb1ELb1ELb1ELb1EEEvNS_16Flash_fwd_paramsE --------------------------
	.section	.nv.info._ZN5flash24flash_fwd_splitkv_kernelI23Flash_fwd_kernel_traitsILi96ELi64ELi64ELi4ELb0ELb0EN7cutlass6half_tE19Flash_kernel_traitsILi96ELi64ELi64ELi4ES3_EELb0ELb0ELb0ELb0ELb1ELb1ELb1ELb1EEEvNS_16Flash_fwd_paramsE,"",@"SHT_CUDA_INFO"
	.sectionflags	@""
	.align	4


	//----- nvinfo : EIATTR_CUDA_API_VERSION
	.align		4
        /*0000*/ 	.byte	0x04, 0x37
        /*0002*/ 	.short	(.L_2876 - .L_2875)
.L_2875:
        /*0004*/ 	.word	0x00000082


	//----- nvinfo : EIATTR_KPARAM_INFO
	.align		4
.L_2876:
        /*0008*/ 	.byte	0x04, 0x17
        /*000a*/ 	.short	(.L_2878 - .L_2877)
.L_2877:
        /*000c*/ 	.word	0x00000000
        /*0010*/ 	.short	0x0000
        /*0012*/ 	.short	0x0000
        /*0014*/ 	.byte	0x00, 0xf0, 0x41, 0x07


	//----- nvinfo : EIATTR_SPARSE_MMA_MASK
	.align		4
.L_2878:
        /*0018*/ 	.byte	0x03, 0x50
        /*001a*/ 	.short	0x0000


	//----- nvinfo : EIATTR_MAXREG_COUNT
	.align		4
        /*001c*/ 	.byte	0x03, 0x1b
        /*001e*/ 	.short	0x00ff


	//----- nvinfo : EIATTR_NUM_BARRIERS
	.align		4
        /*0020*/ 	.byte	0x02, 0x4c
        /*0022*/ 	.byte	0x01
	.zero		1


	//----- nvinfo : EIATTR_MERCURY_ISA_VERSION
	.align		4
        /*0024*/ 	.byte	0x03, 0x5f
        /*0026*/ 	.short	0x0101


	//----- nvinfo : EIATTR_COOP_GROUP_MASK_REGIDS
	.align		4
        /*0028*/ 	.byte	0x04, 0x29
        /*002a*/ 	.short	(.L_2880 - .L_2879)


	//   ....[0]....
.L_2879:
        /*002c*/ 	.word	0xffffffff


	//   ....[1]....
        /*0030*/ 	.word	0xffffffff


	//   ....[2]....
        /*0034*/ 	.word	0xffffffff


	//   ....[3]....
        /*0038*/ 	.word	0xffffffff


	//   ....[4]....
        /*003c*/ 	.word	0xffffffff


	//   ....[5]....
        /*0040*/ 	.word	0xffffffff


	//   ....[6]....
        /*0044*/ 	.word	0xffffffff


	//   ....[7]....
        /*0048*/ 	.word	0xffffffff


	//   ....[8]....
        /*004c*/ 	.word	0xffffffff


	//   ....[9]....
        /*0050*/ 	.word	0xffffffff


	//   ....[10]....
        /*0054*/ 	.word	0xffffffff


	//   ....[11]....
        /*0058*/ 	.word	0xffffffff


	//   ....[12]....
        /*005c*/ 	.word	0x05000006


	//   ....[13]....
        /*0060*/ 	.word	0x05000006


	//   ....[14]....
        /*0064*/ 	.word	0x05000006


	//   ....[15]....
        /*0068*/ 	.word	0x05000006


	//----- nvinfo : EIATTR_COOP_GROUP_INSTR_OFFSETS
	.align		4
.L_2880:
        /*006c*/ 	.byte	0x04, 0x28
        /*006e*/ 	.short	(.L_2882 - .L_2881)


	//   ....[0]....
.L_2881:
        /*0070*/ 	.word	0x0000b260


	//   ....[1]....
        /*0074*/ 	.word	0x0000b290


	//   ....[2]....
        /*0078*/ 	.word	0x0000b310


	//   ....[3]....
        /*007c*/ 	.word	0x0000b320


	//   ....[4]....
        /*0080*/ 	.word	0x0000d6c0


	//   ....[5]....
        /*0084*/ 	.word	0x0000d6e0


	//   ....[6]....
        /*0088*/ 	.word	0x0000d710


	//   ....[7]....
        /*008c*/ 	.word	0x0000d730


	//   ....[8]....
        /*0090*/ 	.word	0x0000e790


	//   ....[9]....
        /*0094*/ 	.word	0x0000e7a0


	//   ....[10]....
        /*0098*/ 	.word	0x0000e7d0


	//   ....[11]....
        /*009c*/ 	.word	0x0000e7e0


	//   ....[12]....
        /*00a0*/ 	.word	0x0000f3a0


	//   ....[13]....
        /*00a4*/ 	.word	0x0000f410


	//   ....[14]....
        /*00a8*/ 	.word	0x0000f470


	//   ....[15]....
        /*00ac*/ 	.word	0x0000f4e0


	//----- nvinfo : EIATTR_VRC_CTA_INIT_COUNT
	.align		4
.L_2882:
        /*00b0*/ 	.byte	0x02, 0x4a
	.zero		1
	.zero		1


	//----- nvinfo : EIATTR_EXIT_INSTR_OFFSETS
	.align		4
        /*00b4*/ 	.byte	0x04, 0x1c
        /*00b6*/ 	.short	(.L_2884 - .L_2883)


	//   ....[0]....
.L_2883:
        /*00b8*/ 	.word	0x000001f0


	//----- nvinfo : EIATTR_CRS_STACK_SIZE
	.align		4
.L_2884:
        /*00bc*/ 	.byte	0x04, 0x1e
        /*00be*/ 	.short	(.L_2886 - .L_2885)
.L_2885:
        /*00c0*/ 	.word	0x00000000


	//----- nvinfo : EIATTR_CBANK_PARAM_SIZE
	.align		4
.L_2886:
        /*00c4*/ 	.byte	0x03, 0x19
        /*00c6*/ 	.short	0x01d0


	//----- nvinfo : EIATTR_PARAM_CBANK
	.align		4
        /*00c8*/ 	.byte	0x04, 0x0a
        /*00ca*/ 	.short	(.L_2888 - .L_2887)
	.align		4
.L_2887:
        /*00cc*/ 	.word	index@(.nv.constant0._ZN5flash24flash_fwd_splitkv_kernelI23Flash_fwd_kernel_traitsILi96ELi64ELi64ELi4ELb0ELb0EN7cutlass6half_tE19Flash_kernel_traitsILi96ELi64ELi64ELi4ES3_EELb0ELb0ELb0ELb0ELb1ELb1ELb1ELb1EEEvNS_16Flash_fwd_paramsE)
        /*00d0*/ 	.short	0x0380
        /*00d2*/ 	.short	0x01d0


	//----- nvinfo : EIATTR_SW_WAR
	.align		4
.L_2888:
        /*00d4*/ 	.byte	0x04, 0x36
        /*00d6*/ 	.short	(.L_2890 - .L_2889)
.L_2889:
        /*00d8*/ 	.word	0x00000008
.L_2890:


//--------------------- .nv.info._ZN5flash24flash_fwd_splitkv_kernelI23Flash_fwd_kernel_traitsILi96ELi64ELi64ELi4ELb0ELb0EN7cutlass6half_tE19Flash_kernel_traitsILi96ELi64ELi64ELi4ES3_EELb0ELb0ELb1ELb0ELb0ELb0ELb1ELb1EEEvNS_16Flash_fwd_paramsE --------------------------
	.section	.nv.info._ZN5flash24flash_fwd_splitkv_kernelI23Flash_fwd_kernel_traitsILi96ELi64ELi64ELi4ELb0ELb0EN7cutlass6half_tE19Flash_kernel_traitsILi96ELi64ELi64ELi4ES3_EELb0ELb0ELb1ELb0ELb0ELb0ELb1ELb1EEEvNS_16Flash_fwd_paramsE,"",@"SHT_CUDA_INFO"
	.sectionflags	@""
	.align	4


	//----- nvinfo : EIATTR_CUDA_API_VERSION
	.align		4
        /*0000*/ 	.byte	0x04, 0x37
        /*0002*/ 	.short	(.L_2892 - .L_2891)
.L_2891:
        /*0004*/ 	.word	0x00000082


	//----- nvinfo : EIATTR_KPARAM_INFO
	.align		4
.L_2892:
        /*0008*/ 	.byte	0x04, 0x17
        /*000a*/ 	.short	(.L_2894 - .L_2893)
.L_2893:
        /*000c*/ 	.word	0x00000000
        /*0010*/ 	.short	0x0000
        /*0012*/ 	.short	0x0000
        /*0014*/ 	.byte	0x00, 0xf0, 0x41, 0x07


	//----- nvinfo : EIATTR_SPARSE_MMA_MASK
	.align		4
.L_2894:
        /*0018*/ 	.byte	0x03, 0x50
        /*001a*/ 	.short	0x0000


	//----- nvinfo : EIATTR_MAXREG_COUNT
	.align		4
        /*001c*/ 	.byte	0x03, 0x1b
        /*001e*/ 	.short	0x00ff


	//----- nvinfo : EIATTR_NUM_BARRIERS
	.align		4
        /*0020*/ 	.byte	0x02, 0x4c
        /*0022*/ 	.byte	0x01
	.zero		1


	//----- nvinfo : EIATTR_MERCURY_ISA_VERSION
	.align		4
        /*0024*/ 	.byte	0x03, 0x5f
        /*0026*/ 	.short	0x0101


	//----- nvinfo : EIATTR_COOP_GROUP_MASK_REGIDS
	.align		4
        /*0028*/ 	.byte	0x04, 0x29
        /*002a*/ 	.short	(.L_2896 - .L_2895)


	//   ....[0]....
.L_2895:
        /*002c*/ 	.word	0xffffffff


	//   ....[1]....
        /*0030*/ 	.word	0xffffffff


	//   ....[2]....
        /*0034*/ 	.word	0xffffffff


	//   ....[3]....
        /*0038*/ 	.word	0xffffffff


	//   ....[4]....
        /*003c*/ 	.word	0xffffffff


	//   ....[5]....
        /*0040*/ 	.word	0xffffffff


	//   ....[6]....
        /*0044*/ 	.word	0xffffffff


	//   ....[7]....
        /*0048*/ 	.word	0xffffffff


	//   ....[8]....
        /*004c*/ 	.word	0xffffffff


	//   ....[9]....
        /*0050*/ 	.word	0xffffffff


	//   ....[10]....
        /*0054*/ 	.word	0xffffffff


	//   ....[11]....
        /*0058*/ 	.word	0xffffffff


	//   ....[12]....
        /*005c*/ 	.word	0x05000004


	//   ....[13]....
        /*0060*/ 	.word	0x05000004


	//   ....[14]....
        /*0064*/ 	.word	0x05000004


	//   ....[15]....
        /*0068*/ 	.word	0x05000004


	//----- nvinfo : EIATTR_COOP_GROUP_INSTR_OFFSETS
	.align		4
.L_2896:
        /*006c*/ 	.byte	0x04, 0x28
        /*006e*/ 	.short	(.L_2898 - .L_2897)


	//   ....[0]....
.L_2897:
        /*0070*/ 	.word	0x0000cab0


	//   ....[1]....
        /*0074*/ 	.word	0x0000cad0


	//   ....[2]....
        /*0078*/ 	.word	0x0000cb00


	//   ....[3]....
        /*007c*/ 	.word	0x0000cb20


	//   ....[4]....
        /*0080*/ 	.word	0x0000f570


	//   ....[5]....
        /*0084*/ 	.word	0x0000f5b0


	//   ....[6]....
        /*0088*/ 	.word	0x0000f600


	//   ....[7]....
        /*008c*/ 	.word	0x0000f620


	//   ....[8]....
        /*0090*/ 	.word	0x00010630


	//   ....[9]....
        /*0094*/ 	.word	0x00010640


	//   ....[10]....
        /*0098*/ 	.word	0x00010670


	//   ....[11]....
        /*009c*/ 	.word	0x00010680


	//   ....[12]....
        /*00a0*/ 	.word	0x000114b0


	//   ....[13]....
        /*00a4*/ 	.word	0x00011520


	//   ....[14]....
        /*00a8*/ 	.word	0x00011590


	//   ....[15]....
        /*00ac*/ 	.word	0x000115f0


	//----- nvinfo : EIATTR_VRC_CTA_INIT_COUNT
	.align		4
.L_2898:
        /*00b0*/ 	.byte	0x02, 0x4a
	.zero		1
	.zero		1


	//----- nvinfo : EIATTR_EXIT_INSTR_OFFSETS
	.align		4
        /*00b4*/ 	.byte	0x04, 0x1c
        /*00b6*/ 	.short	(.L_2900 - .L_2899)


	//   ....[0]....
.L_2899:
        /*00b8*/ 	.word	0x000001f0


	//----- nvinfo : EIATTR_CRS_STACK_SIZE
	.align		4
.L_2900:
        /*00bc*/ 	.byte	0x04, 0x1e
        /*00be*/ 	.short	(.L_2902 - .L_2901)
.L_2901:
        /*00c0*/ 	.word	0x00000000


	//----- nvinfo : EIATTR_CBANK_PARAM_SIZE
	.align		4
.L_2902:
        /*00c4*/ 	.byte	0x03, 0x19
        /*00c6*/ 	.short	0x01d0


	//----- nvinfo : EIATTR_PARAM_CBANK
	.align		4
        /*00c8*/ 	.byte	0x04, 0x0a
        /*00ca*/ 	.short	(.L_2904 - .L_2903)
	.align		4
.L_2903:
        /*00cc*/ 	.word	index@(.nv.constant0._ZN5flash24flash_fwd_splitkv_kernelI23Flash_fwd_kernel_traitsILi96ELi64ELi64ELi4ELb0ELb0EN7cutlass6half_tE19Flash_kernel_traitsILi96ELi64ELi64ELi4ES3_EELb0ELb0ELb1ELb0ELb0ELb0ELb1ELb1EEEvNS_16Flash_fwd_paramsE)
        /*00d0*/ 	.short	0x0380
        /*00d2*/ 	.short	0x01d0


	//----- nvinfo : EIATTR_SW_WAR
	.align		4
.L_2904:
        /*00d4*/ 	.byte	0x04, 0x36
        /*00d6*/ 	.short	(.L_2906 - .L_2905)
.L_2905:
        /*00d8*/ 	.word	0x00000008
.L_2906:


//--------------------- .nv.info._ZN5flash24flash_fwd_splitkv_kernelI23Flash_fwd_kernel_traitsILi96ELi64ELi64ELi4ELb0ELb0EN7cutlass6half_tE19Flash_kernel_traitsILi96ELi64ELi64ELi4ES3_EELb0ELb0ELb1ELb0ELb0ELb1ELb1ELb1EEEvNS_16Flash_fwd_paramsE --------------------------
	.section	.nv.info._ZN5flash24flash_fwd_splitkv_kernelI23Flash_fwd_kernel_traitsILi96ELi64ELi64ELi4ELb0ELb0EN7cutlass6half_tE19Flash_kernel_traitsILi96ELi64ELi64ELi4ES3_EELb0ELb0ELb1ELb0ELb0ELb1ELb1ELb1EEEvNS_16Flash_fwd_paramsE,"",@"SHT_CUDA_INFO"
	.sectionflags	@""
	.align	4


	//----- nvinfo : EIATTR_CUDA_API_VERSION
	.align		4
        /*0000*/ 	.byte	0x04, 0x37
        /*0002*/ 	.short	(.L_2908 - .L_2907)
.L_2907:
        /*0004*/ 	.word	0x00000082


	//----- nvinfo : EIATTR_KPARAM_INFO
	.align		4
.L_2908:
        /*0008*/ 	.byte	0x04, 0x17
        /*000a*/ 	.short	(.L_2910 - .L_2909)
.L_2909:
        /*000c*/ 	.word	0x00000000
        /*0010*/ 	.short	0x0000
        /*0012*/ 	.short	0x0000
        /*0014*/ 	.byte	0x00, 0xf0, 0x41, 0x07


	//----- nvinfo : EIATTR_SPARSE_MMA_MASK
	.align		4
.L_2910:
        /*0018*/ 	.byte	0x03, 0x50
        /*001a*/ 	.short	0x0000


	//----- nvinfo : EIATTR_MAXREG_COUNT
	.align		4
        /*001c*/ 	.byte	0x03, 0x1b
        /*001e*/ 	.short	0x00ff


	//----- nvinfo : EIATTR_NUM_BARRIERS
	.align		4
        /*0020*/ 	.byte	0x02, 0x4c
        /*0022*/ 	.byte	0x01
	.zero		1


	//----- nvinfo : EIATTR_MERCURY_ISA_VERSION
	.align		4
        /*0024*/ 	.byte	0x03, 0x5f
        /*0026*/ 	.short	0x0101


	//----- nvinfo : EIATTR_COOP_GROUP_MASK_REGIDS
	.align		4
        /*0028*/ 	.byte	0x04, 0x29
        /*002a*/ 	.short	(.L_2912 - .L_2911)


	//   ....[0]....
.L_2911:
        /*002c*/ 	.word	0xffffffff


	//   ....[1]....
        /*0030*/ 	.word	0xffffffff


	//   ....[2]....
        /*0034*/ 	.word	0xffffffff


	//   ....[3]....
        /*0038*/ 	.word	0xffffffff


	//   ....[4]....
        /*003c*/ 	.word	0xffffffff


	//   ....[5]....
        /*0040*/ 	.word	0xffffffff


	//   ....[6]....
        /*0044*/ 	.word	0xffffffff


	//   ....[7]....
        /*0048*/ 	.word	0xffffffff


	//   ....[8]....
        /*004c*/ 	.word	0xffffffff


	//   ....[9]....
        /*0050*/ 	.word	0xffffffff


	//   ....[10]....
        /*0054*/ 	.word	0xffffffff


	//   ....[11]....
        /*0058*/ 	.word	0xffffffff


	//   ....[12]....
        /*005c*/ 	.word	0x05000004


	//   ....[13]....
        /*0060*/ 	.word	0x05000004


	//   ....[14]....
        /*0064*/ 	.word	0x05000004


	//   ....[15]....
        /*0068*/ 	.word	0x05000004


	//----- nvinfo : EIATTR_COOP_GROUP_INSTR_OFFSETS
	.align		4
.L_2912:
        /*006c*/ 	.byte	0x04, 0x28
        /*006e*/ 	.short	(.L_2914 - .L_2913)


	//   ....[0]....
.L_2913:
        /*0070*/ 	.word	0x0000d640


	//   ....[1]....
        /*0074*/ 	.word	0x0000d660


	//   ....[2]....
        /*0078*/ 	.word	0x0000d690


	//   ....[3]....
        /*007c*/ 	.word	0x0000d6b0


	//   ....[4]....
        /*0080*/ 	.word	0x00010550


	//   ....[5]....
        /*0084*/ 	.word	0x00010580


	//   ....[6]....
        /*0088*/ 	.word	0x000105e0


	//   ....[7]....
        /*008c*/ 	.word	0x000105f0


	//   ....[8]....
        /*0090*/ 	.word	0x00011600


	//   ....[9]....
        /*0094*/ 	.word	0x00011610


	//   ....[10]....
        /*0098*/ 	.word	0x00011640


	//   ....[11]....
        /*009c*/ 	.word	0x00011650


	//   ....[12]....
        /*00a0*/ 	.word	0x000124b0


	//   ....[13]....
        /*00a4*/ 	.word	0x00012530


	//   ....[14]....
        /*00a8*/ 	.word	0x000125b0


	//   ....[15]....
        /*00ac*/ 	.word	0x00012620


	//----- nvinfo : EIATTR_VRC_CTA_INIT_COUNT
	.align		4
.L_2914:
        /*00b0*/ 	.byte	0x02, 0x4a
	.zero		1
	.zero		1


	//----- nvinfo : EIATTR_EXIT_INSTR_OFFSETS
	.align		4
        /*00b4*/ 	.byte	0x04, 0x1c
        /*00b6*/ 	.short	(.L_2916 - .L_2915)


	//   ....[0]....
.L_2915:
        /*00b8*/ 	.word	0x000001f0


	//----- nvinfo : EIATTR_CRS_STACK_SIZE
	.align		4
.L_2916:
        /*00bc*/ 	.byte	0x04, 0x1e
        /*00be*/ 	.short	(.L_2918 - .L_2917)
.L_2917:
        /*00c0*/ 	.word	0x00000000


	//----- nvinfo : EIATTR_CBANK_PARAM_SIZE
	.align		4
.L_2918:
        /*00c4*/ 	.byte	0x03, 0x19
        /*00c6*/ 	.short	0x01d0


	//----- nvinfo : EIATTR_PARAM_CBANK
	.align		4
        /*00c8*/ 	.byte	0x04, 0x0a
        /*00ca*/ 	.short	(.L_2920 - .L_2919)
	.align		4
.L_2919:
        /*00cc*/ 	.word	index@(.nv.constant0._ZN5flash24flash_fwd_splitkv_kernelI23Flash_fwd_kernel_traitsILi96ELi64ELi64ELi4ELb0ELb0EN7cutlass6half_tE19Flash_kernel_traitsILi96ELi64ELi64ELi4ES3_EELb0ELb0ELb1ELb0ELb0ELb1ELb1ELb1EEEvNS_16Flash_fwd_paramsE)
        /*00d0*/ 	.short	0x0380
        /*00d2*/ 	.short	0x01d0


	//----- nvinfo : EIATTR_SW_WAR
	.align		4
.L_2920:
        /*00d4*/ 	.byte	0x04, 0x36
        /*00d6*/ 	.short	(.L_2922 - .L_2921)
.L_2921:
        /*00d8*/ 	.word	0x00000008
.L_2922:


//--------------------- .nv.info._ZN5flash24flash_fwd_splitkv_kernelI23Flash_fwd_kernel_traitsILi96ELi64ELi64ELi4ELb0ELb0EN7cutlass6half_tE19Flash_kernel_traitsILi96ELi64ELi64ELi4ES3_EELb0ELb1ELb0ELb0ELb1ELb0ELb0ELb0EEEvNS_16Flash_fwd_paramsE --------------------------
	.section	.nv.info._ZN5flash24flash_fwd_splitkv_kernelI23Flash_fwd_kernel_traitsILi96ELi64ELi64ELi4ELb0ELb0EN7cutlass6half_tE19Flash_kernel_traitsILi96ELi64ELi64ELi4ES3_EELb0ELb1ELb0ELb0ELb1ELb0ELb0ELb0EEEvNS_16Flash_fwd_paramsE,"",@"SHT_CUDA_INFO"
	.sectionflags	@""
	.align	4


	//----- nvinfo : EIATTR_CUDA_API_VERSION
	.align		4
        /*0000*/ 	.byte	0x04, 0x37
        /*0002*/ 	.short	(.L_2924 - .L_2923)
.L_2923:
        /*0004*/ 	.word	0x00000082


	//----- nvinfo : EIATTR_KPARAM_INFO
	.align		4
.L_2924:
        /*0008*/ 	.byte	0x04, 0x17
        /*000a*/ 	.short	(.L_2926 - .L_2925)
.L_2925:
        /*000c*/ 	.word	0x00000000
        /*0010*/ 	.short	0x0000
        /*0012*/ 	.short	0x0000
        /*0014*/ 	.byte	0x00, 0xf0, 0x41, 0x07


	//----- nvinfo : EIATTR_SPARSE_MMA_MASK
	.align		4
.L_2926:
        /*0018*/ 	.byte	0x03, 0x50
        /*001a*/ 	.short	0x0000


	//----- nvinfo : EIATTR_MAXREG_COUNT
	.align		4
        /*001c*/ 	.byte	0x03, 0x1b
        /*001e*/ 	.short	0x00ff


	//----- nvinfo : EIATTR_NUM_BARRIERS
	.align		4
        /*0020*/ 	.byte	0x02, 0x4c
        /*0022*/ 	.byte	0x01
	.zero		1


	//----- nvinfo : EIATTR_MERCURY_ISA_VERSION
	.align		4
        /*0024*/ 	.byte	0x03, 0x5f
        /*0026*/ 	.short	0x0101


	//----- nvinfo : EIATTR_COOP_GROUP_MASK_REGIDS
	.align		4
        /*0028*/ 	.byte	0x04, 0x29
        /*002a*/ 	.short	(.L_2928 - .L_2927)


	//   ....[0]....
.L_2927:
        /*002c*/ 	.word	0xffffffff


	//   ....[1]....
        /*0030*/ 	.word	0xffffffff


	//   ....[2]....
        /*0034*/ 	.word	0xffffffff


	//   ....[3]....
        /*0038*/ 	.word	0xffffffff


	//   ....[4]....
        /*003c*/ 	.word	0xffffffff


	//   ....[5]....
        /*0040*/ 	.word	0xffffffff


	//   ....[6]....
        /*0044*/ 	.word	0xffffffff


	//   ....[7]....
        /*0048*/ 	.word	0xffffffff


	//   ....[8]....
        /*004c*/ 	.word	0xffffffff


	//   ....[9]....
        /*0050*/ 	.word	0xffffffff


	//   ....[10]....
        /*0054*/ 	.word	0xffffffff


	//   ....[11]....
        /*0058*/ 	.word	0xffffffff


	//   ....[12]....
        /*005c*/ 	.word	0xffffffff


	//   ....[13]....
        /*0060*/ 	.word	0xffffffff


	//   ....[14]....
        /*0064*/ 	.word	0xffffffff


	//   ....[15]....
        /*0068*/ 	.word	0xffffffff


	//   ....[16]....
        /*006c*/ 	.word	0x05000004


	//   ....[17]....
        /*0070*/ 	.word	0x05000004


	//   ....[18]....
        /*0074*/ 	.word	0x05000004


	//   ....[19]....
        /*0078*/ 	.word	0x05000004


	//----- nvinfo : EIATTR_COOP_GROUP_INSTR_OFFSETS
	.align		4
.L_2928:
        /*007c*/ 	.byte	0x04, 0x28
        /*007e*/ 	.short	(.L_2930 - .L_2929)


	//   ....[0]....
.L_2929:
        /*0080*/ 	.word	0x000038a0


	//   ....[1]....
        /*0084*/ 	.word	0x000038c0


	//   ....[2]....
        /*0088*/ 	.word	0x000038e0


	//   ....[3]....
        /*008c*/ 	.word	0x00003900


	//   ....[4]....
        /*0090*/ 	.word	0x00005fa0


	//   ....[5]....
        /*0094*/ 	.word	0x00005fd0


	//   ....[6]....
        /*0098*/ 	.word	0x00005ff0


	//   ....[7]....
        /*009c*/ 	.word	0x00006010


	//   ....[8]....
        /*00a0*/ 	.word	0x00008e20


	//   ....[9]....
        /*00a4*/ 	.word	0x00008e50


	//   ....[10]....
        /*00a8*/ 	.word	0x00008e80


	//   ....[11]....
        /*00ac*/ 	.word	0x00008e90


	//   ....[12]....
        /*00b0*/ 	.word	0x00009ec0


	//   ....[13]....
        /*00b4*/ 	.word	0x00009ed0


	//   ....[14]....
        /*00b8*/ 	.word	0x00009f00


	//   ....[15]....
        /*00bc*/ 	.word	0x00009f10


	//   ....[16]....
        /*00c0*/ 	.word	0x0000acb0


	//   ....[17]....
        /*00c4*/ 	.word	0x0000ad20


	//   ....[18]....
        /*00c8*/ 	.word	0x0000ad80


	//   ....[19]....
        /*00cc*/ 	.word	0x0000adf0


	//----- nvinfo : EIATTR_VRC_CTA_INIT_COUNT
	.align		4
.L_2930:
        /*00d0*/ 	.byte	0x02, 0x4a
	.zero		1
	.zero		1


	//----- nvinfo : EIATTR_EXIT_INSTR_OFFSETS
	.align		4
        /*00d4*/ 	.byte	0x04, 0x1c
        /*00d6*/ 	.short	(.L_2932 - .L_2931)


	//   ....[0]....
.L_2931:
        /*00d8*/ 	.word	0x00000090


	//----- nvinfo : EIATTR_CRS_STACK_SIZE
	.align		4
.L_2932:
        /*00dc*/ 	.byte	0x04, 0x1e
        /*00de*/ 	.short	(.L_2934 - .L_2933)
.L_2933:
        /*00e0*/ 	.word	0x00000000


	//----- nvinfo : EIATTR_CBANK_PARAM_SIZE
	.align		4
.L_2934:
        /*00e4*/ 	.byte	0x03, 0x19
        /*00e6*/ 	.short	0x01d0


	//----- nvinfo : EIATTR_PARAM_CBANK
	.align		4
        /*00e8*/ 	.byte	0x04, 0x0a
        /*00ea*/ 	.short	(.L_2936 - .L_2935)
	.align		4
.L_2935:
        /*00ec*/ 	.word	index@(.nv.constant0._ZN5flash24flash_fwd_splitkv_kernelI23Flash_fwd_kernel_traitsILi96ELi64ELi64ELi4ELb0ELb0EN7cutlass6half_tE19Flash_kernel_traitsILi96ELi64ELi64ELi4ES3_EELb0ELb1ELb0ELb0ELb1ELb0ELb0ELb0EEEvNS_16Flash_fwd_paramsE)
        /*00f0*/ 	.short	0x0380
        /*00f2*/ 	.short	0x01d0


	//----- nvinfo : EIATTR_SW_WAR
	.align		4
.L_2936:
        /*00f4*/ 	.byte	0x04, 0x36
        /*00f6*/ 	.short	(.L_2938 - .L_2937)
.L_2937:
        /*00f8*/ 	.word	0x00000008
.L_2938:


//--------------------- .nv.info._ZN5flash24flash_fwd_splitkv_kernelI23Flash_fwd_kernel_traitsILi96ELi64ELi64ELi4ELb0ELb0EN7cutlass6half_tE19Flash_kernel_traitsILi96ELi64ELi64ELi4ES3_EELb0ELb1ELb0ELb0ELb1ELb1ELb0ELb0EEEvNS_16Flash_fwd_paramsE --------------------------
	.section	.nv.info._ZN5flash24flash_fwd_splitkv_kernelI23Flash_fwd_kernel_traitsILi96ELi64ELi64ELi4ELb0ELb0EN7cutlass6half_tE19Flash_kernel_traitsILi96ELi64ELi64ELi4ES3_EELb0ELb1ELb0ELb0ELb1ELb1ELb0ELb0EEEvNS_16Flash_fwd_paramsE,"",@"SHT_CUDA_INFO"
	.sectionflags	@""
	.align	4


	//----- nvinfo : EIATTR_CUDA_API_VERSION
	.align		4
        /*0000*/ 	.byte	0x04, 0x37
        /*0002*/ 	.short	(.L_2940 - .L_2939)
.L_2939:
        /*0004*/ 	.word	0x00000082


	//----- nvinfo : EIATTR_KPARAM_INFO
	.align		4
.L_2940:
        /*0008*/ 	.byte	0x04, 0x17
        /*000a*/ 	.short	(.L_2942 - .L_2941)
.L_2941:
        /*000c*/ 	.word	0x00000000
        /*0010*/ 	.short	0x0000
        /*0012*/ 	.short	0x0000
        /*0014*/ 	.byte	0x00, 0xf0, 0x41, 0x07


	//----- nvinfo : EIATTR_SPARSE_MMA_MASK
	.align		4
.L_2942:
        /*0018*/ 	.byte	0x03, 0x50
        /*001a*/ 	.short	0x0000


	//----- nvinfo : EIATTR_MAXREG_COUNT
	.align		4
        /*001c*/ 	.byte	0x03, 0x1b
        /*001e*/ 	.short	0x00ff


	//----- nvinfo : EIATTR_NUM_BARRIERS
	.align		4
        /*0020*/ 	.byte	0x02, 0x4c
        /*0022*/ 	.byte	0x01
	.zero		1


	//----- nvinfo : EIATTR_MERCURY_ISA_VERSION
	.align		4
        /*0024*/ 	.byte	0x03, 0x5f
        /*0026*/ 	.short	0x0101


	//----- nvinfo : EIATTR_COOP_GROUP_MASK_REGIDS
	.align		4
        /*0028*/ 	.byte	0x04, 0x29
        /*002a*/ 	.short	(.L_2944 - .L_2943)


	//   ....[0]....
.L_2943:
        /*002c*/ 	.word	0xffffffff


	//   ....[1]....
        /*0030*/ 	.word	0xffffffff


	//   ....[2]....
        /*0034*/ 	.word	0xffffffff


	//   ....[3]....
        /*0038*/ 	.word	0xffffffff


	//   ....[4]....
        /*003c*/ 	.word	0xffffffff


	//   ....[5]....
        /*0040*/ 	.word	0xffffffff


	//   ....[6]....
        /*0044*/ 	.word	0xffffffff


	//   ....[7]....
        /*0048*/ 	.word	0xffffffff


	//   ....[8]....
        /*004c*/ 	.word	0xffffffff


	//   ....[9]....
        /*0050*/ 	.word	0xffffffff


	//   ....[10]....
        /*0054*/ 	.word	0xffffffff


	//   ....[11]....
        /*0058*/ 	.word	0xffffffff


	//   ....[12]....
        /*005c*/ 	.word	0xffffffff


	//   ....[13]....
        /*0060*/ 	.word	0xffffffff


	//   ....[14]....
        /*0064*/ 	.word	0xffffffff


	//   ....[15]....
        /*0068*/ 	.word	0xffffffff


	//   ....[16]....
        /*006c*/ 	.word	0x05000004


	//   ....[17]....
        /*0070*/ 	.word	0x05000004


	//   ....[18]....
        /*0074*/ 	.word	0x05000004


	//   ....[19]....
        /*0078*/ 	.word	0x05000004


	//----- nvinfo : EIATTR_COOP_GROUP_INSTR_OFFSETS
	.align		4
.L_2944:
        /*007c*/ 	.byte	0x04, 0x28
        /*007e*/ 	.short	(.L_2946 - .L_2945)


	//   ....[0]....
.L_2945:
        /*0080*/ 	.word	0x00003bd0


	//   ....[1]....
        /*0084*/ 	.word	0x00003cc0


	//   ....[2]....
        /*0088*/ 	.word	0x00003cd0


	//   ....[3]....
        /*008c*/ 	.word	0x00003d20


	//   ....[4]....
        /*0090*/ 	.word	0x00006780


	//   ....[5]....
        /*0094*/ 	.word	0x000067b0


	//   ....[6]....
        /*0098*/ 	.word	0x000067f0


	//   ....[7]....
        /*009c*/ 	.word	0x00006800


	//   ....[8]....
        /*00a0*/ 	.word	0x00009a10


	//   ....[9]....
        /*00a4*/ 	.word	0x00009a60


	//   ....[10]....
        /*00a8*/ 	.word	0x00009aa0


	//   ....[11]....
        /*00ac*/ 	.word	0x00009ac0


	//   ....[12]....
        /*00b0*/ 	.word	0x0000aae0


	//   ....[13]....
        /*00b4*/ 	.word	0x0000aaf0


	//   ....[14]....
        /*00b8*/ 	.word	0x0000ab20


	//   ....[15]....
        /*00bc*/ 	.word	0x0000ab30


	//   ....[16]....
        /*00c0*/ 	.word	0x0000b8d0


	//   ....[17]....
        /*00c4*/ 	.word	0x0000b940


	//   ....[18]....
        /*00c8*/ 	.word	0x0000b9a0


	//   ....[19]....
        /*00cc*/ 	.word	0x0000ba10


	//----- nvinfo : EIATTR_VRC_CTA_INIT_COUNT
	.align		4
.L_2946:
        /*00d0*/ 	.byte	0x02, 0x4a
	.zero		1
	.zero		1


	//----- nvinfo : EIATTR_EXIT_INSTR_OFFSETS
	.align		4
        /*00d4*/ 	.byte	0x04, 0x1c
        /*00d6*/ 	.short	(.L_2948 - .L_2947)


	//   ....[0]....
.L_2947:
        /*00d8*/ 	.word	0x00000090


	//----- nvinfo : EIATTR_CRS_STACK_SIZE
	.align		4
.L_2948:
        /*00dc*/ 	.byte	0x04, 0x1e
        /*00de*/ 	.short	(.L_2950 - .L_2949)
.L_2949:
        /*00e0*/ 	.word	0x00000000


	//----- nvinfo : EIATTR_CBANK_PARAM_SIZE
	.align		4
.L_2950:
        /*00e4*/ 	.byte	0x03, 0x19
        /*00e6*/ 	.short	0x01d0


	//----- nvinfo : EIATTR_PARAM_CBANK
	.align		4
        /*00e8*/ 	.byte	0x04, 0x0a
        /*00ea*/ 	.short	(.L_2952 - .L_2951)
	.align		4
.L_2951:
        /*00ec*/ 	.word	index@(.nv.constant0._ZN5flash24flash_fwd_splitkv_kernelI23Flash_fwd_kernel_traitsILi96ELi64ELi64ELi4ELb0ELb0EN7cutlass6half_tE19Flash_kernel_traitsILi96ELi64ELi64ELi4ES3_EELb0ELb1ELb0ELb0ELb1ELb1ELb0ELb0EEEvNS_16Flash_fwd_paramsE)
        /*00f0*/ 	.short	0x0380
        /*00f2*/ 	.short	0x01d0


	//----- nvinfo : EIATTR_SW_WAR
	.align		4
.L_2952:
        /*00f4*/ 	.byte	0x04, 0x36
        /*00f6*/ 	.short	(.L_2954 - .L_2953)
.L_2953:
        /*00f8*/ 	.word	0x00000008
.L_2954:


//--------------------- .nv.info._ZN5flash24flash_fwd_splitkv_kernelI23Flash_fwd_kernel_traitsILi96ELi64ELi64ELi4ELb0ELb0EN7cutlass6half_tE19Flash_kernel_traitsILi96ELi64ELi64ELi4ES3_EELb0ELb1ELb1ELb0ELb0ELb0ELb0ELb0EEEvNS_16Flash_fwd_paramsE --------------------------
	.section	.nv.info._ZN5flash24flash_fwd_splitkv_kernelI23Flash_fwd_kernel_traitsILi96ELi64ELi64ELi4ELb0ELb0EN7cutlass6half_tE19Flash_kernel_traitsILi96ELi64ELi64ELi4ES3_EELb0ELb1ELb1ELb0ELb0ELb0ELb0ELb0EEEvNS_16Flash_fwd_paramsE,"",@"SHT_CUDA_INFO"
	.sectionflags	@""
	.align	4


	//----- nvinfo : EIATTR_CUDA_API_VERSION
	.align		4
        /*0000*/ 	.byte	0x04, 0x37
        /*0002*/ 	.short	(.L_2956 - .L_2955)
.L_2955:
        /*0004*/ 	.word	0x00000082


	//----- nvinfo : EIATTR_KPARAM_INFO
	.align		4
.L_2956:
        /*0008*/ 	.byte	0x04, 0x17
        /*000a*/ 	.short	(.L_2958 - .L_2957)
.L_2957:
        /*000c*/ 	.word	0x00000000
        /*0010*/ 	.short	0x0000
        /*0012*/ 	.short	0x0000
        /*0014*/ 	.byte	0x00, 0xf0, 0x41, 0x07


	//----- nvinfo : EIATTR_SPARSE_MMA_MASK
	.align		4
.L_2958:
        /*0018*/ 	.byte	0x03, 0x50
        /*001a*/ 	.short	0x0000


	//----- nvinfo : EIATTR_MAXREG_COUNT
	.align		4
        /*001c*/ 	.byte	0x03, 0x1b
        /*001e*/ 	.short	0x00ff


	//----- nvinfo : EIATTR_NUM_BARRIERS
	.align		4
        /*0020*/ 	.byte	0x02, 0x4c
        /*0022*/ 	.byte	0x01
	.zero		1


	//----- nvinfo : EIATTR_MERCURY_ISA_VERSION
	.align		4
        /*0024*/ 	.byte	0x03, 0x5f
        /*0026*/ 	.short	0x0101


	//----- nvinfo : EIATTR_COOP_GROUP_MASK_REGIDS
	.align		4
        /*0028*/ 	.byte	0x04, 0x29
        /*002a*/ 	.short	(.L_2960 - .L_2959)


	//   ....[0]....
.L_2959:
        /*002c*/ 	.word	0xffffffff


	//   ....[1]....
        /*0030*/ 	.word	0xffffffff


	//   ....[2]....
        /*0034*/ 	.word	0xffffffff


	//   ....[3]....
        /*0038*/ 	.word	0xffffffff


	//   ....[4]....
        /*003c*/ 	.word	0xffffffff


	//   ....[5]....
        /*0040*/ 	.word	0xffffffff


	//   ....[6]....
        /*0044*/ 	.word	0xffffffff


	//   ....[7]....
        /*0048*/ 	.word	0xffffffff


	//   ....[8]....
        /*004c*/ 	.word	0xffffffff


	//   ....[9]....
        /*0050*/ 	.word	0xffffffff


	//   ....[10]....
        /*0054*/ 	.word	0xffffffff


	//   ....[11]....
        /*0058*/ 	.word	0xffffffff


	//   ....[12]....
        /*005c*/ 	.word	0xffffffff


	//   ....[13]....
        /*0060*/ 	.word	0xffffffff


	//   ....[14]....
        /*0064*/ 	.word	0xffffffff


	//   ....[15]....
        /*0068*/ 	.word	0xffffffff


	//   ....[16]....
        /*006c*/ 	.word	0x05000004


	//   ....[17]....
        /*0070*/ 	.word	0x05000004


	//   ....[18]....
        /*0074*/ 	.word	0x05000004


	//   ....[19]....
        /*0078*/ 	.word	0x05000004


	//----- nvinfo : EIATTR_COOP_GROUP_INSTR_OFFSETS
	.align		4
.L_2960:
        /*007c*/ 	.byte	0x04, 0x28
        /*007e*/ 	.short	(.L_2962 - .L_2961)


	//   ....[0]....
.L_2961:
        /*0080*/ 	.word	0x00004a20


	//   ....[1]....
        /*0084*/ 	.word	0x00004a40


	//   ....[2]....
        /*0088*/ 	.word	0x00004a60


	//   ....[3]....
        /*008c*/ 	.word	0x00004a80


	//   ....[4]....
        /*0090*/ 	.word	0x00007cf0


	//   ....[5]....
        /*0094*/ 	.word	0x00007d20


	//   ....[6]....
        /*0098*/ 	.word	0x00007d60


	//   ....[7]....
        /*009c*/ 	.word	0x00007d70


	//   ....[8]....
        /*00a0*/ 	.word	0x0000b450


	//   ....[9]....
        /*00a4*/ 	.word	0x0000b480


	//   ....[10]....
        /*00a8*/ 	.word	0x0000b4c0


	//   ....[11]....
        /*00ac*/ 	.word	0x0000b4d0


	//   ....[12]....
        /*00b0*/ 	.word	0x0000c510


	//   ....[13]....
        /*00b4*/ 	.word	0x0000c520


	//   ....[14]....
        /*00b8*/ 	.word	0x0000c550


	//   ....[15]....
        /*00bc*/ 	.word	0x0000c560


	//   ....[16]....
        /*00c0*/ 	.word	0x0000d3c0


	//   ....[17]....
        /*00c4*/ 	.word	0x0000d430


	//   ....[18]....
        /*00c8*/ 	.word	0x0000d490


	//   ....[19]....
        /*00cc*/ 	.word	0x0000d500


	//----- nvinfo : EIATTR_VRC_CTA_INIT_COUNT
	.align		4
.L_2962:
        /*00d0*/ 	.byte	0x02, 0x4a
	.zero		1
	.zero		1


	//----- nvinfo : EIATTR_EXIT_INSTR_OFFSETS
	.align		4
        /*00d4*/ 	.byte	0x04, 0x1c
        /*00d6*/ 	.short	(.L_2964 - .L_2963)


	//   ....[0]....
.L_2963:
        /*00d8*/ 	.word	0x00000090


	//----- nvinfo : EIATTR_CRS_STACK_SIZE
	.align		4
.L_2964:
        /*00dc*/ 	.byte	0x04, 0x1e
        /*00de*/ 	.short	(.L_2966 - .L_2965)
.L_2965:
        /*00e0*/ 	.word	0x00000000


	//----- nvinfo : EIATTR_CBANK_PARAM_SIZE
	.align		4
.L_2966:
        /*00e4*/ 	.byte	0x03, 0x19
        /*00e6*/ 	.short	0x01d0


	//----- nvinfo : EIATTR_PARAM_CBANK
	.align		4
        /*00e8*/ 	.byte	0x04, 0x0a
        /*00ea*/ 	.short	(.L_2968 - .L_2967)
	.align		4
.L_2967:
        /*00ec*/ 	.word	index@(.nv.constant0._ZN5flash24flash_fwd_splitkv_kernelI23Flash_fwd_kernel_traitsILi96ELi64ELi64ELi4ELb0ELb0EN7cutlass6half_tE19Flash_kernel_traitsILi96ELi64ELi64ELi4ES3_EELb0ELb1ELb1ELb0ELb0ELb0ELb0ELb0EEEvNS_16Flash_fwd_paramsE)
        /*00f0*/ 	.short	0x0380
        /*00f2*/ 	.short	0x01d0


	//----- nvinfo : EIATTR_SW_WAR
	.align		4
.L_2968:
        /*00f4*/ 	.byte	0x04, 0x36
        /*00f6*/ 	.short	(.L_2970 - .L_2969)
.L_2969:
        /*00f8*/ 	.word	0x00000008
.L_2970:


//--------------------- .nv.info._ZN5flash24flash_fwd_splitkv_kernelI23Flash_fwd_kernel_traitsILi96ELi64ELi64ELi4ELb0ELb0EN7cutlass6half_tE19Flash_kernel_traitsILi96ELi64ELi64ELi4ES3_EELb0ELb1ELb1ELb0ELb0ELb1ELb0ELb0EEEvNS_16Flash_fwd_paramsE --------------------------
	.section	.nv.info._ZN5flash24flash_fwd_splitkv_kernelI23Flash_fwd_kernel_traitsILi96ELi64ELi64ELi4ELb0ELb0EN7cutlass6half_tE19Flash_kernel_traitsILi96ELi64ELi64ELi4ES3_EELb0ELb1ELb1ELb0ELb0ELb1ELb0ELb0EEEvNS_16Flash_fwd_paramsE,"",@"SHT_CUDA_INFO"
	.sectionflags	@""
	.align	4


	//----- nvinfo : EIATTR_CUDA_API_VERSION
	.align		4
        /*0000*/ 	.byte	0x04, 0x37
        /*0002*/ 	.short	(.L_2972 - .L_2971)
.L_2971:
        /*0004*/ 	.word	0x00000082


	//----- nvinfo : EIATTR_KPARAM_INFO
	.align		4
.L_2972:
        /*0008*/ 	.byte	0x04, 0x17
        /*000a*/ 	.short	(.L_2974 - .L_2973)
.L_2973:
        /*000c*/ 	.word	0x00000000
        /*0010*/ 	.short	0x0000
        /*0012*/ 	.short	0x0000
        /*0014*/ 	.byte	0x00, 0xf0, 0x41, 0x07


	//----- nvinfo : EIATTR_SPARSE_MMA_MASK
	.align		4
.L_2974:
        /*0018*/ 	.byte	0x03, 0x50
        /*001a*/ 	.short	0x0000


	//----- nvinfo : EIATTR_MAXREG_COUNT
	.align		4
        /*001c*/ 	.byte	0x03, 0x1b
        /*001e*/ 	.short	0x00ff


	//----- nvinfo : EIATTR_NUM_BARRIERS
	.align		4
        /*0020*/ 	.byte	0x02, 0x4c
        /*0022*/ 	.byte	0x01
	.zero		1


	//----- nvinfo : EIATTR_MERCURY_ISA_VERSION
	.align		4
        /*0024*/ 	.byte	0x03, 0x5f
        /*0026*/ 	.short	0x0101


	//----- nvinfo : EIATTR_COOP_GROUP_MASK_REGIDS
	.align		4
        /*0028*/ 	.byte	0x04, 0x29
        /*002a*/ 	.short	(.L_2976 - .L_2975)


	//   ....[0]....
.L_2975:
        /*002c*/ 	.word	0xffffffff


	//   ....[1]....
        /*0030*/ 	.word	0xffffffff


	//   ....[2]....
        /*0034*/ 	.word	0xffffffff


	//   ....[3]....
        /*0038*/ 	.word	0xffffffff


	//   ....[4]....
        /*003c*/ 	.word	0xffffffff


	//   ....[5]....
        /*0040*/ 	.word	0xffffffff


	//   ....[6]....
        /*0044*/ 	.word	0xffffffff


	//   ....[7]....
        /*0048*/ 	.word	0xffffffff


	//   ....[8]....
        /*004c*/ 	.word	0xffffffff


	//   ....[9]....
        /*0050*/ 	.word	0xffffffff


	//   ....[10]....
        /*0054*/ 	.word	0xffffffff


	//   ....[11]....
        /*0058*/ 	.word	0xffffffff


	//   ....[12]....
        /*005c*/ 	.word	0xffffffff


	//   ....[13]....
        /*0060*/ 	.word	0xffffffff


	//   ....[14]....
        /*0064*/ 	.word	0xffffffff


	//   ....[15]....
        /*0068*/ 	.word	0xffffffff


	//   ....[16]....
        /*006c*/ 	.word	0x05000004


	//   ....[17]....
        /*0070*/ 	.word	0x05000004


	//   ....[18]....
        /*0074*/ 	.word	0x05000004


	//   ....[19]....
        /*0078*/ 	.word	0x05000004


	//----- nvinfo : EIATTR_COOP_GROUP_INSTR_OFFSETS
	.align		4
.L_2976:
        /*007c*/ 	.byte	0x04, 0x28
        /*007e*/ 	.short	(.L_2978 - .L_2977)


	//   ....[0]....
.L_2977:
        /*0080*/ 	.word	0x00004e30


	//   ....[1]....
        /*0084*/ 	.word	0x00004e50


	//   ....[2]....
        /*0088*/ 	.word	0x00004e70


	//   ....[3]....
        /*008c*/ 	.word	0x00004e90


	//   ....[4]....
        /*0090*/ 	.word	0x000084f0


	//   ....[5]....
        /*0094*/ 	.word	0x00008510


	//   ....[6]....
        /*0098*/ 	.word	0x00008550


	//   ....[7]....
        /*009c*/ 	.word	0x00008560


	//   ....[8]....
        /*00a0*/ 	.word	0x0000c090


	//   ....[9]....
        /*00a4*/ 	.word	0x0000c0c0


	//   ....[10]....
        /*00a8*/ 	.word	0x0000c0f0


	//   ....[11]....
        /*00ac*/ 	.word	0x0000c100


	//   ....[12]....
        /*00b0*/ 	.word	0x0000d130


	//   ....[13]....
        /*00b4*/ 	.word	0x0000d140


	//   ....[14]....
        /*00b8*/ 	.word	0x0000d170


	//   ....[15]....
        /*00bc*/ 	.word	0x0000d180


	//   ....[16]....
        /*00c0*/ 	.word	0x0000dfe0


	//   ....[17]....
        /*00c4*/ 	.word	0x0000e050


	//   ....[18]....
        /*00c8*/ 	.word	0x0000e0b0


	//   ....[19]....
        /*00cc*/ 	.word	0x0000e120


	//----- nvinfo : EIATTR_VRC_CTA_INIT_COUNT
	.align		4
.L_2978:
        /*00d0*/ 	.byte	0x02, 0x4a
	.zero		1
	.zero		1


	//----- nvinfo : EIATTR_EXIT_INSTR_OFFSETS
	.align		4
        /*00d4*/ 	.byte	0x04, 0x1c
        /*00d6*/ 	.short	(.L_2980 - .L_2979)


	//   ....[0]....
.L_2979:
        /*00d8*/ 	.word	0x00000090


	//----- nvinfo : EIATTR_CRS_STACK_SIZE
	.align		4
.L_2980:
        /*00dc*/ 	.byte	0x04, 0x1e
        /*00de*/ 	.short	(.L_2982 - .L_2981)
.L_2981:
        /*00e0*/ 	.word	0x00000000


	//----- nvinfo : EIATTR_CBANK_PARAM_SIZE
	.align		4
.L_2982:
        /*00e4*/ 	.byte	0x03, 0x19
        /*00e6*/ 	.short	0x01d0


	//----- nvinfo : EIATTR_PARAM_CBANK
	.align		4
        /*00e8*/ 	.byte	0x04, 0x0a
        /*00ea*/ 	.short	(.L_2984 - .L_2983)
	.align		4
.L_2983:
        /*00ec*/ 	.word	index@(.nv.constant0._ZN5flash24flash_fwd_splitkv_kernelI23Flash_fwd_kernel_traitsILi96ELi64ELi64ELi4ELb0ELb0EN7cutlass6half_tE19Flash_kernel_traitsILi96ELi64ELi64ELi4ES3_EELb0ELb1ELb1ELb0ELb0ELb1ELb0ELb0EEEvNS_16Flash_fwd_paramsE)
        /*00f0*/ 	.short	0x0380
        /*00f2*/ 	.short	0x01d0


	//----- nvinfo : EIATTR_SW_WAR
	.align		4
.L_2984:
        /*00f4*/ 	.byte	0x04, 0x36
        /*00f6*/ 	.short	(.L_2986 - .L_2985)
.L_2985:
        /*00f8*/ 	.word	0x00000008
.L_2986:


//--------------------- .nv.info._ZN5flash24flash_fwd_splitkv_kernelI23Flash_fwd_kernel_traitsILi96ELi64ELi64ELi4ELb0ELb0EN7cutlass6half_tE19Flash_kernel_traitsILi96ELi64ELi64ELi4ES3_EELb0ELb1ELb0ELb0ELb1ELb0ELb0ELb1EEEvNS_16Flash_fwd_paramsE --------------------------
	.section	.nv.info._ZN5flash24flash_fwd_splitkv_kernelI23Flash_fwd_kernel_traitsILi96ELi64ELi64ELi4ELb0ELb0EN7cutlass6half_tE19Flash_kernel_traitsILi96ELi64ELi64ELi4ES3_EELb0ELb1ELb0ELb0ELb1ELb0ELb0ELb1EEEvNS_16Flash_fwd_paramsE,"",@"SHT_CUDA_INFO"
	.sectionflags	@""
	.align	4


	//----- nvinfo : EIATTR_CUDA_API_VERSION
	.align		4
        /*0000*/ 	.byte	0x04, 0x37
        /*0002*/ 	.short	(.L_2988 - .L_2987)
.L_2987:
        /*0004*/ 	.word	0x00000082


	//----- nvinfo : EIATTR_KPARAM_INFO
	.align		4
.L_2988:
        /*0008*/ 	.byte	0x04, 0x17
        /*000a*/ 	.short	(.L_2990 - .L_2989)
.L_2989:
        /*000c*/ 	.word	0x00000000
        /*0010*/ 	.short	0x0000
        /*0012*/ 	.short	0x0000
        /*0014*/ 	.byte	0x00, 0xf0, 0x41, 0x07


	//----- nvinfo : EIATTR_SPARSE_MMA_MASK
	.align		4
.L_2990:
        /*0018*/ 	.byte	0x03, 0x50
        /*001a*/ 	.short	0x0000


	//----- nvinfo : EIATTR_MAXREG_COUNT
	.align		4
        /*001c*/ 	.byte	0x03, 0x1b
        /*001e*/ 	.short	0x00ff


	//----- nvinfo : EIATTR_NUM_BARRIERS
	.align		4
        /*0020*/ 	.byte	0x02, 0x4c
        /*0022*/ 	.byte	0x01
	.zero		1


	//----- nvinfo : EIATTR_MERCURY_ISA_VERSION
	.align		4
        /*0024*/ 	.byte	0x03, 0x5f
        /*0026*/ 	.short	0x0101


	//----- nvinfo : EIATTR_COOP_GROUP_MASK_REGIDS
	.align		4
        /*0028*/ 	.byte	0x04, 0x29
        /*002a*/ 	.short	(.L_2992 - .L_2991)


	//   ....[0]....
.L_2991:
        /*002c*/ 	.word	0xffffffff


	//   ....[1]....
        /*0030*/ 	.word	0xffffffff


	//   ....[2]....
        /*0034*/ 	.word	0xffffffff


	//   ....[3]....
        /*0038*/ 	.word	0xffffffff


	//   ....[4]....
        /*003c*/ 	.word	0xffffffff


	//   ....[5]....
        /*0040*/ 	.word	0xffffffff


	//   ....[6]....
        /*0044*/ 	.word	0xffffffff


	//   ....[7]....
        /*0048*/ 	.word	0xffffffff


	//   ....[8]....
        /*004c*/ 	.word	0xffffffff


	//   ....[9]....
        /*0050*/ 	.word	0xffffffff


	//   ....[10]....
        /*0054*/ 	.word	0xffffffff


	//   ....[11]....
        /*0058*/ 	.word	0xffffffff


	//   ....[12]....
        /*005c*/ 	.word	0xffffffff


	//   ....[13]....
        /*0060*/ 	.word	0xffffffff


	//   ....[14]....
        /*0064*/ 	.word	0xffffffff


	//   ....[15]....
        /*0068*/ 	.word	0xffffffff


	//   ....[16]....
        /*006c*/ 	.word	0x05000002


	//   ....[17]....
        /*0070*/ 	.word	0x05000002


	//   ....[18]....
        /*0074*/ 	.word	0x05000002


	//   ....[19]....
        /*0078*/ 	.word	0x05000002


	//----- nvinfo : EIATTR_COOP_GROUP_INSTR_OFFSETS
	.align		4
.L_2992:
        /*007c*/ 	.byte	0x04, 0x28
        /*007e*/ 	.short	(.L_2994 - .L_2993)


	//   ....[0]....
.L_2993:
        /*0080*/ 	.word	0x0000b500


	//   ....[1]....
        /*0084*/ 	.word	0x0000b520


	//   ....[2]....
        /*0088*/ 	.word	0x0000b5b0


	//   ....[3]....
        /*008c*/ 	.word	0x0000b5c0


	//   ....[4]....
        /*0090*/ 	.word	0x0000dcd0


	//   ....[5]....
        /*0094*/ 	.word	0x0000dce0


	//   ....[6]....
        /*0098*/ 	.word	0x0000dd10


	//   ....[7]....
        /*009c*/ 	.word	0x0000dd20


	//   ....[8]....
        /*00a0*/ 	.word	0x00010b00


	//   ....[9]....
        /*00a4*/ 	.word	0x00010b60


	//   ....[10]....
        /*00a8*/ 	.word	0x00010b80


	//   ....[11]....
        /*00ac*/ 	.word	0x00010ba0


	//   ....[12]....
        /*00b0*/ 	.word	0x00011bc0


	//   ....[13]....
        /*00b4*/ 	.word	0x00011bd0


	//   ....[14]....
        /*00b8*/ 	.word	0x00011c00


	//   ....[15]....
        /*00bc*/ 	.word	0x00011c10


	//   ....[16]....
        /*00c0*/ 	.word	0x00012aa0


	//   ....[17]....
        /*00c4*/ 	.word	0x00012b10


	//   ....[18]....
        /*00c8*/ 	.word	0x00012b70


	//   ....[19]....
        /*00cc*/ 	.word	0x00012be0


	//----- nvinfo : EIATTR_VRC_CTA_INIT_COUNT
	.align		4
.L_2994:
        /*00d0*/ 	.byte	0x02, 0x4a
	.zero		1
	.zero		1


	//----- nvinfo : EIATTR_EXIT_INSTR_OFFSETS
	.align		4
        /*00d4*/ 	.byte	0x04, 0x1c
        /*00d6*/ 	.short	(.L_2996 - .L_2995)


	//   ....[0]....
.L_2995:
        /*00d8*/ 	.word	0x00000090


	//----- nvinfo : EIATTR_CRS_STACK_SIZE
	.align		4
.L_2996:
        /*00dc*/ 	.byte	0x04, 0x1e
        /*00de*/ 	.short	(.L_2998 - .L_2997)
.L_2997:
        /*00e0*/ 	.word	0x00000000


	//----- nvinfo : EIATTR_CBANK_PARAM_SIZE
	.align		4
.L_2998:
        /*00e4*/ 	.byte	0x03, 0x19
        /*00e6*/ 	.short	0x01d0


	//----- nvinfo : EIATTR_PARAM_CBANK
	.align		4
        /*00e8*/ 	.byte	0x04, 0x0a
        /*00ea*/ 	.short	(.L_3000 - .L_2999)
	.align		4
.L_2999:
        /*00ec*/ 	.word	index@(.nv.constant0._ZN5flash24flash_fwd_splitkv_kernelI23Flash_fwd_kernel_traitsILi96ELi64ELi64ELi4ELb0ELb0EN7cutlass6half_tE19Flash_kernel_traitsILi96ELi64ELi64ELi4ES3_EELb0ELb1ELb0ELb0ELb1ELb0ELb0ELb1EEEvNS_16Flash_fwd_paramsE)
        /*00f0*/ 	.short	0x0380
        /*00f2*/ 	.short	0x01d0


	//----- nvinfo : EIATTR_SW_WAR
	.align		4
.L_3000:
        /*00f4*/ 	.byte	0x04, 0x36
        /*00f6*/ 	.short	(.L_3002 - .L_3001)
.L_3001:
        /*00f8*/ 	.word	0x00000008
.L_3002:


//--------------------- .nv.info._ZN5flash24flash_fwd_splitkv_kernelI23Flash_fwd_kernel_traitsILi96ELi64ELi64ELi4ELb0ELb0EN7cutlass6half_tE19Flash_kernel_traitsILi96ELi64ELi64ELi4ES3_EELb0ELb1ELb0ELb0ELb1ELb1ELb0ELb1EEEvNS_16Flash_fwd_paramsE --------------------------
	.section	.nv.info._ZN5flash24flash_fwd_splitkv_kernelI23Flash_fwd_kernel_traitsILi96ELi64ELi64ELi4ELb0ELb0EN7cutlass6half_tE19Flash_kernel_traitsILi96ELi64ELi64ELi4ES3_EELb0ELb1ELb0ELb0ELb1ELb1ELb0ELb1EEEvNS_16Flash_fwd_paramsE,"",@"SHT_CUDA_INFO"
	.sectionflags	@""
	.align	4


	//----- nvinfo : EIATTR_CUDA_API_VERSION
	.align		4
        /*0000*/ 	.byte	0x04, 0x37
        /*0002*/ 	.short	(.L_3004 - .L_3003)
.L_3003:
        /*0004*/ 	.word	0x00000082


	//----- nvinfo : EIATTR_KPARAM_INFO
	.align		4
.L_3004:
        /*0008*/ 	.byte	0x04, 0x17
        /*000a*/ 	.short	(.L_3006 - .L_3005)
.L_3005:
        /*000c*/ 	.word	0x00000000
        /*0010*/ 	.short	0x0000
        /*0012*/ 	.short	0x0000
        /*0014*/ 	.byte	0x00, 0xf0, 0x41, 0x07


	//----- nvinfo : EIATTR_SPARSE_MMA_MASK
	.align		4
.L_3006:
        /*0018*/ 	.byte	0x03, 0x50
        /*001a*/ 	.short	0x0000


	//----- nvinfo : EIATTR_MAXREG_COUNT
	.align		4
        /*001c*/ 	.byte	0x03, 0x1b
        /*001e*/ 	.short	0x00ff


	//----- nvinfo : EIATTR_NUM_BARRIERS
	.align		4
        /*0020*/ 	.byte	0x02, 0x4c
        /*0022*/ 	.byte	0x01
	.zero		1


	//----- nvinfo : EIATTR_MERCURY_ISA_VERSION
	.align		4
        /*0024*/ 	.byte	0x03, 0x5f
        /*0026*/ 	.short	0x0101


	//----- nvinfo : EIATTR_COOP_GROUP_MASK_REGIDS
	.align		4
        /*0028*/ 	.byte	0x04, 0x29
        /*002a*/ 	.short	(.L_3008 - .L_3007)


	//   ....[0]....
.L_3007:
        /*002c*/ 	.word	0xffffffff


	//   ....[1]....
        /*0030*/ 	.word	0xffffffff


	//   ....[2]....
        /*0034*/ 	.word	0xffffffff


	//   ....[3]....
        /*0038*/ 	.word	0xffffffff


	//   ....[4]....
        /*003c*/ 	.word	0xffffffff


	//   ....[5]....
        /*0040*/ 	.word	0xffffffff


	//   ....[6]....
        /*0044*/ 	.word	0xffffffff


	//   ....[7]....
        /*0048*/ 	.word	0xffffffff


	//   ....[8]....
        /*004c*/ 	.word	0xffffffff


	//   ....[9]....
        /*0050*/ 	.word	0xffffffff


	//   ....[10]....
        /*0054*/ 	.word	0xffffffff


	//   ....[11]....
        /*0058*/ 	.word	0xffffffff


	//   ....[12]....
        /*005c*/ 	.word	0xffffffff


	//   ....[13]....
        /*0060*/ 	.word	0xffffffff


	//   ....[14]....
        /*0064*/ 	.word	0xffffffff


	//   ....[15]....
        /*0068*/ 	.word	0xffffffff


	//   ....[16]....
        /*006c*/ 	.word	0x05000002


	//   ....[17]....
        /*0070*/ 	.word	0x05000002


	//   ....[18]....
        /*0074*/ 	.word	0x05000002


	//   ....[19]....
        /*0078*/ 	.word	0x05000002


	//----- nvinfo : EIATTR_COOP_GROUP_INSTR_OFFSETS
	.align		4
.L_3008:
        /*007c*/ 	.byte	0x04, 0x28
        /*007e*/ 	.short	(.L_3010 - .L_3009)


	//   ....[0]....
.L_3009:
        /*0080*/ 	.word	0x0000b900


	//   ....[1]....
        /*0084*/ 	.word	0x0000b920


	//   ....[2]....
        /*0088*/ 	.word	0x0000b9b0


	//   ....[3]....
        /*008c*/ 	.word	0x0000b9c0


	//   ....[4]....
        /*0090*/ 	.word	0x0000e4b0


	//   ....[5]....
        /*0094*/ 	.word	0x0000e4f0


	//   ....[6]....
        /*0098*/ 	.word	0x0000e510


	//   ....[7]....
        /*009c*/ 	.word	0x0000e530


	//   ....[8]....
        /*00a0*/ 	.word	0x000116f0


	//   ....[9]....
        /*00a4*/ 	.word	0x00011740


	//   ....[10]....
        /*00a8*/ 	.word	0x00011780


	//   ....[11]....
        /*00ac*/ 	.word	0x000117a0


	//   ....[12]....
        /*00b0*/ 	.word	0x000127c0


	//   ....[13]....
        /*00b4*/ 	.word	0x000127d0


	//   ....[14]....
        /*00b8*/ 	.word	0x00012800


	//   ....[15]....
        /*00bc*/ 	.word	0x00012810


	//   ....[16]....
        /*00c0*/ 	.word	0x000136a0


	//   ....[17]....
        /*00c4*/ 	.word	0x00013710


	//   ....[18]....
        /*00c8*/ 	.word	0x00013770


	//   ....[19]....
        /*00cc*/ 	.word	0x000137e0


	//----- nvinfo : EIATTR_VRC_CTA_INIT_COUNT
	.align		4
.L_3010:
        /*00d0*/ 	.byte	0x02, 0x4a
	.zero		1
	.zero		1


	//----- nvinfo : EIATTR_EXIT_INSTR_OFFSETS
	.align		4
        /*00d4*/ 	.byte	0x04, 0x1c
        /*00d6*/ 	.short	(.L_3012 - .L_3011)


	//   ....[0]....
.L_3011:
        /*00d8*/ 	.word	0x00000090


	//----- nvinfo : EIATTR_CRS_STACK_SIZE
	.align		4
.L_3012:
        /*00dc*/ 	.byte	0x04, 0x1e
        /*00de*/ 	.short	(.L_3014 - .L_3013)
.L_3013:
        /*00e0*/ 	.word	0x00000000


	//----- nvinfo : EIATTR_CBANK_PARAM_SIZE
	.align		4
.L_3014:
        /*00e4*/ 	.byte	0x03, 0x19
        /*00e6*/ 	.short	0x01d0


	//----- nvinfo : EIATTR_PARAM_CBANK
	.align		4
        /*00e8*/ 	.byte	0x04, 0x0a
        /*00ea*/ 	.short	(.L_3016 - .L_3015)
	.align		4
.L_3015:
        /*00ec*/ 	.word	index@(.nv.constant0._ZN5flash24flash_fwd_splitkv_kernelI23Flash_fwd_kernel_traitsILi96ELi64ELi64ELi4ELb0ELb0EN7cutlass6half_tE19Flash_kernel_traitsILi96ELi64ELi64ELi4ES3_EELb0ELb1ELb0ELb0ELb1ELb1ELb0ELb1EEEvNS_16Flash_fwd_paramsE)
        /*00f0*/ 	.short	0x0380
        /*00f2*/ 	.short	0x01d0


	//----- nvinfo : EIATTR_SW_WAR
	.align		4
.L_3016:
        /*00f4*/ 	.byte	0x04, 0x36
        /*00f6*/ 	.short	(.L_3018 - .L_3017)
.L_3017:
        /*00f8*/ 	.word	0x00000008
.L_3018:


//--------------------- .nv.info._ZN5flash24flash_fwd_splitkv_kernelI23Flash_fwd_kernel_traitsILi96ELi64ELi64ELi4ELb0ELb0EN7cutlass6half_tE19Flash_kernel_traitsILi96ELi64ELi64ELi4ES3_EELb0ELb1ELb1ELb0ELb0ELb0ELb0ELb1EEEvNS_16Flash_fwd_paramsE --------------------------
	.section	.nv.info._ZN5flash24flash_fwd_splitkv_kernelI23Flash_fwd_kernel_traitsILi96ELi64ELi64ELi4ELb0ELb0EN7cutlass6half_tE19Flash_kernel_traitsILi96ELi64ELi64ELi4ES3_EELb0ELb1ELb1ELb0ELb0ELb0ELb0ELb1EEEvNS_16Flash_fwd_paramsE,"",@"SHT_CUDA_INFO"
	.sectionflags	@""
	.align	4


	//----- nvinfo : EIATTR_CUDA_API_VERSION
	.align		4
        /*0000*/ 	.byte	0x04, 0x37
        /*0002*/ 	.short	(.L_3020 - .L_3019)
.L_3019:
        /*0004*/ 	.word	0x00000082


	//----- nvinfo : EIATTR_KPARAM_INFO
	.align		4
.L_3020:
        /*0008*/ 	.byte	0x04, 0x17
        /*000a*/ 	.short	(.L_3022 - .L_3021)
.L_3021:
        /*000c*/ 	.word	0x00000000
        /*0010*/ 	.short	0x0000
        /*0012*/ 	.short	0x0000
        /*0014*/ 	.byte	0x00, 0xf0, 0x41, 0x07


	//----- nvinfo : EIATTR_SPARSE_MMA_MASK
	.align		4
.L_3022:
        /*0018*/ 	.byte	0x03, 0x50
        /*001a*/ 	.short	0x0000


	//----- nvinfo : EIATTR_MAXREG_COUNT
	.align		4
        /*001c*/ 	.byte	0x03, 0x1b
        /*001e*/ 	.short	0x00ff


	//----- nvinfo : EIATTR_NUM_BARRIERS
	.align		4
        /*0020*/ 	.byte	0x02, 0x4c
        /*0022*/ 	.byte	0x01
	.zero		1


	//----- nvinfo : EIATTR_MERCURY_ISA_VERSION
	.align		4
        /*0024*/ 	.byte	0x03, 0x5f
        /*0026*/ 	.short	0x0101


	//----- nvinfo : EIATTR_COOP_GROUP_MASK_REGIDS
	.align		4
        /*0028*/ 	.byte	0x04, 0x29
        /*002a*/ 	.short	(.L_3024 - .L_3023)


	//   ....[0]....
.L_3023:
        /*002c*/ 	.word	0xffffffff


	//   ....[1]....
        /*0030*/ 	.word	0xffffffff


	//   ....[2]....
        /*0034*/ 	.word	0xffffffff


	//   ....[3]....
        /*0038*/ 	.word	0xffffffff


	//   ....[4]....
        /*003c*/ 	.word	0xffffffff


	//   ....[5]....
        /*0040*/ 	.word	0xffffffff


	//   ....[6]....
        /*0044*/ 	.word	0xffffffff


	//   ....[7]....
        /*0048*/ 	.word	0xffffffff


	//   ....[8]....
        /*004c*/ 	.word	0xffffffff


	//   ....[9]....
        /*0050*/ 	.word	0xffffffff


	//   ....[10]....
        /*0054*/ 	.word	0xffffffff


	//   ....[11]....
        /*0058*/ 	.word	0xffffffff


	//   ....[12]....
        /*005c*/ 	.word	0xffffffff


	//   ....[13]....
        /*0060*/ 	.word	0xffffffff


	//   ....[14]....
        /*0064*/ 	.word	0xffffffff


	//   ....[15]....
        /*0068*/ 	.word	0xffffffff


	//   ....[16]....
        /*006c*/ 	.word	0x05000002


	//   ....[17]....
        /*0070*/ 	.word	0x05000002


	//   ....[18]....
        /*0074*/ 	.word	0x05000002


	//   ....[19]....
        /*0078*/ 	.word	0x05000002


	//----- nvinfo : EIATTR_COOP_GROUP_INSTR_OFFSETS
	.align		4
.L_3024:
        /*007c*/ 	.byte	0x04, 0x28
        /*007e*/ 	.short	(.L_3026 - .L_3025)


	//   ....[0]....
.L_3025:
        /*0080*/ 	.word	0x0000ce60


	//   ....[1]....
        /*0084*/ 	.word	0x0000ce80


	//   ....[2]....
        /*0088*/ 	.word	0x0000cf10


	//   ....[3]....
        /*008c*/ 	.word	0x0000cf20


	//   ....[4]....
        /*0090*/ 	.word	0x00010180


	//   ....[5]....
        /*0094*/ 	.word	0x000101a0


	//   ....[6]....
        /*0098*/ 	.word	0x000101c0


	//   ....[7]....
        /*009c*/ 	.word	0x000101f0


	//   ....[8]....
        /*00a0*/ 	.word	0x000138b0


	//   ....[9]....
        /*00a4*/ 	.word	0x000138d0


	//   ....[10]....
        /*00a8*/ 	.word	0x00013900


	//   ....[11]....
        /*00ac*/ 	.word	0x00013910


	//   ....[12]....
        /*00b0*/ 	.word	0x00014940


	//   ....[13]....
        /*00b4*/ 	.word	0x00014950


	//   ....[14]....
        /*00b8*/ 	.word	0x00014980


	//   ....[15]....
        /*00bc*/ 	.word	0x00014990


	//   ....[16]....
        /*00c0*/ 	.word	0x000158c0


	//   ....[17]....
        /*00c4*/ 	.word	0x00015930


	//   ....[18]....
        /*00c8*/ 	.word	0x00015990


	//   ....[19]....
        /*00cc*/ 	.word	0x00015a00


	//----- nvinfo : EIATTR_VRC_CTA_INIT_COUNT
	.align		4
.L_3026:
        /*00d0*/ 	.byte	0x02, 0x4a
	.zero		1
	.zero		1


	//----- nvinfo : EIATTR_EXIT_INSTR_OFFSETS
	.align		4
        /*00d4*/ 	.byte	0x04, 0x1c
        /*00d6*/ 	.short	(.L_3028 - .L_3027)


	//   ....[0]....
.L_3027:
        /*00d8*/ 	.word	0x00000090


	//----- nvinfo : EIATTR_CRS_STACK_SIZE
	.align		4
.L_3028:
        /*00dc*/ 	.byte	0x04, 0x1e
        /*00de*/ 	.short	(.L_3030 - .L_3029)
.L_3029:
        /*00e0*/ 	.word	0x00000000


	//----- nvinfo : EIATTR_CBANK_PARAM_SIZE
	.align		4
.L_3030:
        /*00e4*/ 	.byte	0x03, 0x19
        /*00e6*/ 	.short	0x01d0


	//----- nvinfo : EIATTR_PARAM_CBANK
	.align		4
        /*00e8*/ 	.byte	0x04, 0x0a
        /*00ea*/ 	.short	(.L_3032 - .L_3031)
	.align		4
.L_3031:
        /*00ec*/ 	.word	index@(.nv.constant0._ZN5flash24flash_fwd_splitkv_kernelI23Flash_fwd_kernel_traitsILi96ELi64ELi64ELi4ELb0ELb0EN7cutlass6half_tE19Flash_kernel_traitsILi96ELi64ELi64ELi4ES3_EELb0ELb1ELb1ELb0ELb0ELb0ELb0ELb1EEEvNS_16Flash_fwd_paramsE)
        /*00f0*/ 	.short	0x0380
        /*00f2*/ 	.short	0x01d0


	//----- nvinfo : EIATTR_SW_WAR
	.align		4
.L_3032:
        /*00f4*/ 	.byte	0x04, 0x36
        /*00f6*/ 	.short	(.L_3034 - .L_3033)
.L_3033:
        /*00f8*/ 	.word	0x00000008
.L_3034:


//--------------------- .nv.info._ZN5flash24flash_fwd_splitkv_kernelI23Flash_fwd_kernel_traitsILi96ELi64ELi64ELi4ELb0ELb0EN7cutlass6half_tE19Flash_kernel_traitsILi96ELi64ELi64ELi4ES3_EELb0ELb1ELb1ELb0ELb0ELb1ELb0ELb1EEEvNS_16Flash_fwd_paramsE --------------------------
	.section	.nv.info._ZN5flash24flash_fwd_splitkv_kernelI23Flash_fwd_kernel_traitsILi96ELi64ELi64ELi4ELb0ELb0EN7cutlass6half_tE19Flash_kernel_traitsILi96ELi64ELi64ELi4ES3_EELb0ELb1ELb1ELb0ELb0ELb1ELb0ELb1EEEvNS_16Flash_fwd_paramsE,"",@"SHT_CUDA_INFO"
	.sectionflags	@""
	.align	4


	//----- nvinfo : EIATTR_CUDA_API_VERSION
	.align		4
        /*0000*/ 	.byte	0x04, 0x37
        /*0002*/ 	.short	(.L_3036 - .L_3035)
.L_3035:
        /*0004*/ 	.word	0x00000082


	//----- nvinfo : EIATTR_KPARAM_INFO
	.align		4
.L_3036:
        /*0008*/ 	.byte	0x04, 0x17
        /*000a*/ 	.short	(.L_3038 - .L_3037)
.L_3037:
        /*000c*/ 	.word	0x00000000
        /*0010*/ 	.short	0x0000
        /*0012*/ 	.short	0x0000
        /*0014*/ 	.byte	0x00, 0xf0, 0x41, 0x07


	//----- nvinfo : EIATTR_SPARSE_MMA_MASK
	.align		4
.L_3038:
        /*0018*/ 	.byte	0x03, 0x50
        /*001a*/ 	.short	0x0000


	//----- nvinfo : EIATTR_MAXREG_COUNT
	.align		4
        /*001c*/ 	.byte	0x03, 0x1b
        /*001e*/ 	.short	0x00ff


	//----- nvinfo : EIATTR_NUM_BARRIERS
	.align		4
        /*0020*/ 	.byte	0x02, 0x4c
        /*0022*/ 	.byte	0x01
	.zero		1


	//----- nvinfo : EIATTR_MERCURY_ISA_VERSION
	.align		4
        /*0024*/ 	.byte	0x03, 0x5f
        /*0026*/ 	.short	0x0101


	//----- nvinfo : EIATTR_COOP_GROUP_MASK_REGIDS
	.align		4
        /*0028*/ 	.byte	0x04, 0x29
        /*002a*/ 	.short	(.L_3040 - .L_3039)


	//   ....[0]....
.L_3039:
        /*002c*/ 	.word	0xffffffff


	//   ....[1]....
        /*0030*/ 	.word	0xffffffff


	//   ....[2]....
        /*0034*/ 	.word	0xffffffff


	//   ....[3]....
        /*0038*/ 	.word	0xffffffff


	//   ....[4]....
        /*003c*/ 	.word	0xffffffff


	//   ....[5]....
        /*0040*/ 	.word	0xffffffff


	//   ....[6]....
        /*0044*/ 	.word	0xffffffff


	//   ....[7]....
        /*0048*/ 	.word	0xffffffff


	//   ....[8]....
        /*004c*/ 	.word	0xffffffff


	//   ....[9]....
        /*0050*/ 	.word	0xffffffff


	//   ....[10]....
        /*0054*/ 	.word	0xffffffff


	//   ....[11]....
        /*0058*/ 	.word	0xffffffff


	//   ....[12]....
        /*005c*/ 	.word	0xffffffff


	//   ....[13]....
        /*0060*/ 	.word	0xffffffff


	//   ....[14]....
        /*0064*/ 	.word	0xffffffff


	//   ....[15]....
        /*0068*/ 	.word	0xffffffff


	//   ....[16]....
        /*006c*/ 	.word	0x05000002


	//   ....[17]....
        /*0070*/ 	.word	0x05000002


	//   ....[18]....
        /*0074*/ 	.word	0x05000002


	//   ....[19]....
        /*0078*/ 	.word	0x05000002


	//----- nvinfo : EIATTR_COOP_GROUP_INSTR_OFFSETS
	.align		4
.L_3040:
        /*007c*/ 	.byte	0x04, 0x28
        /*007e*/ 	.short	(.L_3042 - .L_3041)


	//   ....[0]....
.L_3041:
        /*0080*/ 	.word	0x0000d280


	//   ....[1]....
        /*0084*/ 	.word	0x0000d2a0


	//   ....[2]....
        /*0088*/ 	.word	0x0000d330


	//   ....[3]....
        /*008c*/ 	.word	0x0000d340


	//   ....[4]....
        /*0090*/ 	.word	0x000109d0


	//   ....[5]....
        /*0094*/ 	.word	0x000109f0


	//   ....[6]....
        /*0098*/ 	.word	0x00010a10


	//   ....[7]....
        /*009c*/ 	.word	0x00010a40


	//   ....[8]....
        /*00a0*/ 	.word	0x00014510


	//   ....[9]....
        /*00a4*/ 	.word	0x00014540


	//   ....[10]....
        /*00a8*/ 	.word	0x00014570


	//   ....[11]....
        /*00ac*/ 	.word	0x00014580


	//   ....[12]....
        /*00b0*/ 	.word	0x000155b0


	//   ....[13]....
        /*00b4*/ 	.word	0x000155c0


	//   ....[14]....
        /*00b8*/ 	.word	0x000155f0


	//   ....[15]....
        /*00bc*/ 	.word	0x00015600


	//   ....[16]....
        /*00c0*/ 	.word	0x00016530


	//   ....[17]....
        /*00c4*/ 	.word	0x000165a0


	//   ....[18]....
        /*00c8*/ 	.word	0x00016600


	//   ....[19]....
        /*00cc*/ 	.word	0x00016670


	//----- nvinfo : EIATTR_VRC_CTA_INIT_COUNT
	.align		4
.L_3042:
        /*00d0*/ 	.byte	0x02, 0x4a
	.zero		1
	.zero		1


	//----- nvinfo : EIATTR_EXIT_INSTR_OFFSETS
	.align		4
        /*00d4*/ 	.byte	0x04, 0x1c
        /*00d6*/ 	.short	(.L_3044 - .L_3043)


	//   ....[0]....
.L_3043:
        /*00d8*/ 	.word	0x00000090


	//----- nvinfo : EIATTR_CRS_STACK_SIZE
	.align		4
.L_3044:
        /*00dc*/ 	.byte	0x04, 0x1e
        /*00de*/ 	.short	(.L_3046 - .L_3045)
.L_3045:
        /*00e0*/ 	.word	0x00000000


	//----- nvinfo : EIATTR_CBANK_PARAM_SIZE
	.align		4
.L_3046:
        /*00e4*/ 	.byte	0x03, 0x19
        /*00e6*/ 	.short	0x01d0


	//----- nvinfo : EIATTR_PARAM_CBANK
	.align		4
        /*00e8*/ 	.byte	0x04, 0x0a
        /*00ea*/ 	.short	(.L_3048 - .L_3047)
	.align		4
.L_3047:
        /*00ec*/ 	.word	index@(.nv.constant0._ZN5flash24flash_fwd_splitkv_kernelI23Flash_fwd_kernel_traitsILi96ELi64ELi64ELi4ELb0ELb0EN7cutlass6half_tE19Flash_kernel_traitsILi96ELi64ELi64ELi4ES3_EELb0ELb1ELb1ELb0ELb0ELb1ELb0ELb1EEEvNS_16Flash_fwd_paramsE)
        /*00f0*/ 	.short	0x0380
        /*00f2*/ 	.short	0x01d0


	//----- nvinfo : EIATTR_SW_WAR
	.align		4
.L_3048:
        /*00f4*/ 	.byte	0x04, 0x36
        /*00f6*/ 	.short	(.L_3050 - .L_3049)
.L_3049:
        /*00f8*/ 	.word	0x00000008
.L_3050:


//--------------------- .nv.info._ZN5flash24flash_fwd_splitkv_kernelI23Flash_fwd_kernel_traitsILi96ELi64ELi64ELi4ELb0ELb0EN7cutlass6half_tE19Flash_kernel_traitsILi96ELi64ELi64ELi4ES3_EELb0ELb1ELb0ELb0ELb1ELb0ELb1ELb0EEEvNS_16Flash_fwd_paramsE --------------------------
	.section	.nv.info._ZN5flash24flash_fwd_splitkv_kernelI23Flash_fwd_kernel_traitsILi96ELi64ELi64ELi4ELb0ELb0EN7cutlass6half_tE19Flash_kernel_traitsILi96ELi64ELi64ELi4ES3_EELb0ELb1ELb0ELb0ELb1ELb0ELb1ELb0EEEvNS_16Flash_fwd_paramsE,"",@"SHT_CUDA_INFO"
	.sectionflags	@""
	.align	4


	//----- nvinfo : EIATTR_CUDA_API_VERSION
	.align		4
        /*0000*/ 	.byte	0x04, 0x37
        /*0002*/ 	.short	(.L_3052 - .L_3051)
.L_3051:
        /*0004*/ 	.word	0x00000082


	//----- nvinfo : EIATTR_KPARAM_INFO
	.align		4
.L_3052:
        /*0008*/ 	.byte	0x04, 0x17
        /*000a*/ 	.short	(.L_3054 - .L_3053)
.L_3053:
        /*000c*/ 	.word	0x00000000
        /*0010*/ 	.short	0x0000
        /*0012*/ 	.short	0x0000
        /*0014*/ 	.byte	0x00, 0xf0, 0x41, 0x07


	//----- nvinfo : EIATTR_SPARSE_MMA_MASK
	.align		4
.L_3054:
        /*0018*/ 	.byte	0x03, 0x50
        /*001a*/ 	.short	0x0000


	//----- nvinfo : EIATTR_MAXREG_COUNT
	.align		4
        /*001c*/ 	.byte	0x03, 0x1b
        /*001e*/ 	.short	0x00ff


	//----- nvinfo : EIATTR_NUM_BARRIERS
	.align		4
        /*0020*/ 	.byte	0x02, 0x4c
        /*0022*/ 	.byte	0x01
	.zero		1


	//----- nvinfo : EIATTR_MERCURY_ISA_VERSION
	.align		4
        /*0024*/ 	.byte	0x03, 0x5f
        /*0026*/ 	.short	0x0101


	//----- nvinfo : EIATTR_COOP_GROUP_MASK_REGIDS
	.align		4
        /*0028*/ 	.byte	0x04, 0x29
        /*002a*/ 	.short	(.L_3056 - .L_3055)


	//   ....[0]....
.L_3055:
        /*002c*/ 	.word	0xffffffff


	//   ....[1]....
        /*0030*/ 	.word	0xffffffff


	//   ....[2]....
        /*0034*/ 	.word	0xffffffff


	//   ....[3]....
        /*0038*/ 	.word	0xffffffff


	//   ....[4]....
        /*003c*/ 	.word	0xffffffff


	//   ....[5]....
        /*0040*/ 	.word	0xffffffff


	//   ....[6]....
        /*0044*/ 	.word	0xffffffff


	//   ....[7]....
        /*0048*/ 	.word	0xffffffff


	//   ....[8]....
        /*004c*/ 	.word	0xffffffff


	//   ....[9]....
        /*0050*/ 	.word	0xffffffff


	//   ....[10]....
        /*0054*/ 	.word	0xffffffff


	//   ....[11]....
        /*0058*/ 	.word	0xffffffff


	//   ....[12]....
        /*005c*/ 	.word	0xffffffff


	//   ....[13]....
        /*0060*/ 	.word	0xffffffff


	//   ....[14]....
        /*0064*/ 	.word	0xffffffff


	//   ....[15]....
        /*0068*/ 	.word	0xffffffff


	//   ....[16]....
        /*006c*/ 	.word	0x05000007


	//   ....[17]....
        /*0070*/ 	.word	0x05000007


	//   ....[18]....
        /*0074*/ 	.word	0x05000007


	//   ....[19]....
        /*0078*/ 	.word	0x05000007


	//----- nvinfo : EIATTR_COOP_GROUP_INSTR_OFFSETS
	.align		4
.L_3056:
        /*007c*/ 	.byte	0x04, 0x28
        /*007e*/ 	.short	(.L_3058 - .L_3057)


	//   ....[0]....
.L_3057:
        /*0080*/ 	.word	0x00003a20


	//   ....[1]....
        /*0084*/ 	.word	0x00003a50


	//   ....[2]....
        /*0088*/ 	.word	0x00003a70


	//   ....[3]....
        /*008c*/ 	.word	0x00003a90


	//   ....[4]....
        /*0090*/ 	.word	0x000060f0


	//   ....[5]....
        /*0094*/ 	.word	0x00006130


	//   ....[6]....
        /*0098*/ 	.word	0x00006150


	//   ....[7]....
        /*009c*/ 	.word	0x00006180


	//   ....[8]....
        /*00a0*/ 	.word	0x00008f10


	//   ....[9]....
        /*00a4*/ 	.word	0x00008f50


	//   ....[10]....
        /*00a8*/ 	.word	0x00008f90


	//   ....[11]....
        /*00ac*/ 	.word	0x00008fb0


	//   ....[12]....
        /*00b0*/ 	.word	0x0000a020


	//   ....[13]....
        /*00b4*/ 	.word	0x0000a030


	//   ....[14]....
        /*00b8*/ 	.word	0x0000a060


	//   ....[15]....
        /*00bc*/ 	.word	0x0000a070


	//   ....[16]....
        /*00c0*/ 	.word	0x0000aba0


	//   ....[17]....
        /*00c4*/ 	.word	0x0000ac10


	//   ....[18]....
        /*00c8*/ 	.word	0x0000ac70


	//   ....[19]....
        /*00cc*/ 	.word	0x0000ace0


	//----- nvinfo : EIATTR_VRC_CTA_INIT_COUNT
	.align		4
.L_3058:
        /*00d0*/ 	.byte	0x02, 0x4a
	.zero		1
	.zero		1


	//----- nvinfo : EIATTR_EXIT_INSTR_OFFSETS
	.align		4
        /*00d4*/ 	.byte	0x04, 0x1c
        /*00d6*/ 	.short	(.L_3060 - .L_3059)


	//   ....[0]....
.L_3059:
        /*00d8*/ 	.word	0x000001f0


	//----- nvinfo : EIATTR_CRS_STACK_SIZE
	.align		4
.L_3060:
        /*00dc*/ 	.byte	0x04, 0x1e
        /*00de*/ 	.short	(.L_3062 - .L_3061)
.L_3061:
        /*00e0*/ 	.word	0x00000000


	//----- nvinfo : EIATTR_CBANK_PARAM_SIZE
	.align		4
.L_3062:
        /*00e4*/ 	.byte	0x03, 0x19
        /*00e6*/ 	.short	0x01d0


	//----- nvinfo : EIATTR_PARAM_CBANK
	.align		4
        /*00e8*/ 	.byte	0x04, 0x0a
        /*00ea*/ 	.short	(.L_3064 - .L_3063)
	.align		4
.L_3063:
        /*00ec*/ 	.word	index@(.nv.constant0._ZN5flash24flash_fwd_splitkv_kernelI23Flash_fwd_kernel_traitsILi96ELi64ELi64ELi4ELb0ELb0EN7cutlass6half_tE19Flash_kernel_traitsILi96ELi64ELi64ELi4ES3_EELb0ELb1ELb0ELb0ELb1ELb0ELb1ELb0EEEvNS_16Flash_fwd_paramsE)
        /*00f0*/ 	.short	0x0380
        /*00f2*/ 	.short	0x01d0


	//----- nvinfo : EIATTR_SW_WAR
	.align		4
.L_3064:
        /*00f4*/ 	.byte	0x04, 0x36
        /*00f6*/ 	.short	(.L_3066 - .L_3065)
.L_3065:
        /*00f8*/ 	.word	0x00000008
.L_3066:


//--------------------- .nv.info._ZN5flash24flash_fwd_splitkv_kernelI23Flash_fwd_kernel_traitsILi96ELi64ELi64ELi4ELb0ELb0EN7cutlass6half_tE19Flash_kernel_traitsILi96ELi64ELi64ELi4ES3_EELb0ELb1ELb0ELb0ELb1ELb1ELb1ELb0EEEvNS_16Flash_fwd_paramsE --------------------------
	.section	.nv.info._ZN5flash24flash_fwd_splitkv_kernelI23Flash_fwd_kernel_traitsILi96ELi64ELi64ELi4ELb0ELb0EN7cutlass6half_tE19Flash_kernel_traitsILi96ELi64ELi64ELi4ES3_EELb0ELb1ELb0ELb0ELb1ELb1ELb1ELb0EEEvNS_16Flash_fwd_paramsE,"",@"SHT_CUDA_INFO"
	.sectionflags	@""
	.align	4


	//----- nvinfo : EIATTR_CUDA_API_VERSION
	.align		4
        /*0000*/ 	.byte	0x04, 0x37
        /*0002*/ 	.short	(.L_3068 - .L_3067)
.L_3067:
        /*0004*/ 	.word	0x00000082


	//----- nvinfo : EIATTR_KPARAM_INFO
	.align		4
.L_3068:
        /*0008*/ 	.byte	0x04, 0x17
        /*000a*/ 	.short	(.L_3070 - .L_3069)
.L_3069:
        /*000c*/ 	.word	0x00000000
        /*0010*/ 	.short	0x0000
        /*0012*/ 	.short	0x0000
        /*0014*/ 	.byte	0x00, 0xf0, 0x41, 0x07


	//----- nvinfo : EIATTR_SPARSE_MMA_MASK
	.align		4
.L_3070:
        /*0018*/ 	.byte	0x03, 0x50
        /*001a*/ 	.short	0x0000


	//----- nvinfo : EIATTR_MAXREG_COUNT
	.align		4
        /*001c*/ 	.byte	0x03, 0x1b
        /*001e*/ 	.short	0x00ff


	//----- nvinfo : EIATTR_NUM_BARRIERS
	.align		4
        /*0020*/ 	.byte	0x02, 0x4c
        /*0022*/ 	.byte	0x01
	.zero		1


	//----- nvinfo : EIATTR_MERCURY_ISA_VERSION
	.align		4
        /*0024*/ 	.byte	0x03, 0x5f
        /*0026*/ 	.short	0x0101


	//----- nvinfo : EIATTR_COOP_GROUP_MASK_REGIDS
	.align		4
        /*0028*/ 	.byte	0x04, 0x29
        /*002a*/ 	.short	(.L_3072 - .L_3071)


	//   ....[0]....
.L_3071:
        /*002c*/ 	.word	0xffffffff


	//   ....[1]....
        /*0030*/ 	.word	0xffffffff


	//   ....[2]....
        /*0034*/ 	.word	0xffffffff


	//   ....[3]....
        /*0038*/ 	.word	0xffffffff


	//   ....[4]....
        /*003c*/ 	.word	0xffffffff


	//   ....[5]....
        /*0040*/ 	.word	0xffffffff


	//   ....[6]....
        /*0044*/ 	.word	0xffffffff


	//   ....[7]....
        /*0048*/ 	.word	0xffffffff


	//   ....[8]....
        /*004c*/ 	.word	0xffffffff


	//   ....[9]....
        /*0050*/ 	.word	0xffffffff


	//   ....[10]....
        /*0054*/ 	.word	0xffffffff


	//   ....[11]....
        /*0058*/ 	.word	0xffffffff


	//   ....[12]....
        /*005c*/ 	.word	0xffffffff


	//   ....[13]....
        /*0060*/ 	.word	0xffffffff


	//   ....[14]....
        /*0064*/ 	.word	0xffffffff


	//   ....[15]....
        /*0068*/ 	.word	0xffffffff


	//   ....[16]....
        /*006c*/ 	.word	0x05000007


	//   ....[17]....
        /*0070*/ 	.word	0x05000007


	//   ....[18]....
        /*0074*/ 	.word	0x05000007


	//   ....[19]....
        /*0078*/ 	.word	0x05000007


	//----- nvinfo : EIATTR_COOP_GROUP_INSTR_OFFSETS
	.align		4
.L_3072:
        /*007c*/ 	.byte	0x04, 0x28
        /*007e*/ 	.short	(.L_3074 - .L_3073)


	//   ....[0]....
.L_3073:
        /*0080*/ 	.word	0x00003e20


	//   ....[1]....
        /*0084*/ 	.word	0x00003e50


	//   ....[2]....
        /*0088*/ 	.word	0x00003e70


	//   ....[3]....
        /*008c*/ 	.word	0x00003e90


	//   ....[4]....
        /*0090*/ 	.word	0x00006900


	//   ....[5]....
        /*0094*/ 	.word	0x00006950


	//   ....[6]....
        /*0098*/ 	.word	0x000069a0


	//   ....[7]....
        /*009c*/ 	.word	0x000069c0


	//   ....[8]....
        /*00a0*/ 	.word	0x00009b30


	//   ....[9]....
        /*00a4*/ 	.word	0x00009b70


	//   ....[10]....
        /*00a8*/ 	.word	0x00009bb0


	//   ....[11]....
        /*00ac*/ 	.word	0x00009bd0


	//   ....[12]....
        /*00b0*/ 	.word	0x0000ac50


	//   ....[13]....
        /*00b4*/ 	.word	0x0000ac60


	//   ....[14]....
        /*00b8*/ 	.word	0x0000ac90


	//   ....[15]....
        /*00bc*/ 	.word	0x0000aca0


	//   ....[16]....
        /*00c0*/ 	.word	0x0000b7d0


	//   ....[17]....
        /*00c4*/ 	.word	0x0000b840


	//   ....[18]....
        /*00c8*/ 	.word	0x0000b8a0


	//   ....[19]....
        /*00cc*/ 	.word	0x0000b910


	//----- nvinfo : EIATTR_VRC_CTA_INIT_COUNT
	.align		4
.L_3074:
        /*00d0*/ 	.byte	0x02, 0x4a
	.zero		1
	.zero		1


	//----- nvinfo : EIATTR_EXIT_INSTR_OFFSETS
	.align		4
        /*00d4*/ 	.byte	0x04, 0x1c
        /*00d6*/ 	.short	(.L_3076 - .L_3075)


	//   ....[0]....
.L_3075:
        /*00d8*/ 	.word	0x000001f0


	//----- nvinfo : EIATTR_CRS_STACK_SIZE
	.align		4
.L_3076:
        /*00dc*/ 	.byte	0x04, 0x1e
        /*00de*/ 	.short	(.L_3078 - .L_3077)
.L_3077:
        /*00e0*/ 	.word	0x00000000


	//----- nvinfo : EIATTR_CBANK_PARAM_SIZE
	.align		4
.L_3078:
        /*00e4*/ 	.byte	0x03, 0x19
        /*00e6*/ 	.short	0x01d0


	//----- nvinfo : EIATTR_PARAM_CBANK
	.align		4
        /*00e8*/ 	.byte	0x04, 0x0a
        /*00ea*/ 	.short	(.L_3080 - .L_3079)
	.align		4
.L_3079:
        /*00ec*/ 	.word	index@(.nv.constant0._ZN5flash24flash_fwd_splitkv_kernelI23Flash_fwd_kernel_traitsILi96ELi64ELi64ELi4ELb0ELb0EN7cutlass6half_tE19Flash_kernel_traitsILi96ELi64ELi64ELi4ES3_EELb0ELb1ELb0ELb0ELb1ELb1ELb1ELb0EEEvNS_16Flash_fwd_paramsE)
        /*00f0*/ 	.short	0x0380
        /*00f2*/ 	.short	0x01d0


	//----- nvinfo : EIATTR_SW_WAR
	.align		4
.L_3080:
        /*00f4*/ 	.byte	0x04, 0x36
        /*00f6*/ 	.short	(.L_3082 - .L_3081)
.L_3081:
        /*00f8*/ 	.word	0x00000008
.L_3082:


//--------------------- .nv.info._ZN5flash24flash_fwd_splitkv_kernelI23Flash_fwd_kernel_traitsILi96ELi64ELi64ELi4ELb0ELb0EN7cutlass6half_tE19Flash_kernel_traitsILi96ELi64ELi64ELi4ES3_EELb0ELb1ELb1ELb0ELb0ELb0ELb1ELb0EEEvNS_16Flash_fwd_paramsE --------------------------
	.section	.nv.info._ZN5flash24flash_fwd_splitkv_kernelI23Flash_fwd_kernel_traitsILi96ELi64ELi64ELi4ELb0ELb0EN7cutlass6half_tE19Flash_kernel_traitsILi96ELi64ELi64ELi4ES3_EELb0ELb1ELb1ELb0ELb0ELb0ELb1ELb0EEEvNS_16Flash_fwd_paramsE,"",@"SHT_CUDA_INFO"
	.sectionflags	@""
	.align	4


	//----- nvinfo : EIATTR_CUDA_API_VERSION
	.align		4
        /*0000*/ 	.byte	0x04, 0x37
        /*0002*/ 	.short	(.L_3084 - .L_3083)
.L_3083:
        /*0004*/ 	.word	0x00000082


	//----- nvinfo : EIATTR_KPARAM_INFO
	.align		4
.L_3084:
        /*0008*/ 	.byte	0x04, 0x17
        /*000a*/ 	.short	(.L_3086 - .L_3085)
.L_3085:
        /*000c*/ 	.word	0x00000000
        /*0010*/ 	.short	0x0000
        /*0012*/ 	.short	0x0000
        /*0014*/ 	.byte	0x00, 0xf0, 0x41, 0x07


	//----- nvinfo : EIATTR_SPARSE_MMA_MASK
	.align		4
.L_3086:
        /*0018*/ 	.byte	0x03, 0x50
        /*001a*/ 	.short	0x0000


	//----- nvinfo : EIATTR_MAXREG_COUNT
	.align		4
        /*001c*/ 	.byte	0x03, 0x1b
        /*001e*/ 	.short	0x00ff


	//----- nvinfo : EIATTR_NUM_BARRIERS
	.align		4
        /*0020*/ 	.byte	0x02, 0x4c
        /*0022*/ 	.byte	0x01
	.zero		1


	//----- nvinfo : EIATTR_MERCURY_ISA_VERSION
	.align		4
        /*0024*/ 	.byte	0x03, 0x5f
        /*0026*/ 	.short	0x0101


	//----- nvinfo : EIATTR_COOP_GROUP_MASK_REGIDS
	.align		4
        /*0028*/ 	.byte	0x04, 0x29
        /*002a*/ 	.short	(.L_3088 - .L_3087)


	//   ....[0]....
.L_3087:
        /*002c*/ 	.word	0xffffffff


	//   ....[1]....
        /*0030*/ 	.word	0xffffffff


	//   ....[2]....
        /*0034*/ 	.word	0xffffffff


	//   ....[3]....
        /*0038*/ 	.word	0xffffffff


	//   ....[4]....
        /*003c*/ 	.word	0xffffffff


	//   ....[5]....
        /*0040*/ 	.word	0xffffffff


	//   ....[6]....
        /*0044*/ 	.word	0xffffffff


	//   ....[7]....
        /*0048*/ 	.word	0xffffffff


	//   ....[8]....
        /*004c*/ 	.word	0xffffffff


	//   ....[9]....
        /*0050*/ 	.word	0xffffffff


	//   ....[10]....
        /*0054*/ 	.word	0xffffffff


	//   ....[11]....
        /*0058*/ 	.word	0xffffffff


	//   ....[12]....
        /*005c*/ 	.word	0xffffffff


	//   ....[13]....
        /*0060*/ 	.word	0xffffffff


	//   ....[14]....
        /*0064*/ 	.word	0xffffffff


	//   ....[15]....
        /*0068*/ 	.word	0xffffffff


	//   ....[16]....
        /*006c*/ 	.word	0x05000006


	//   ....[17]....
        /*0070*/ 	.word	0x05000006


	//   ....[18]....
        /*0074*/ 	.word	0x05000006


	//   ....[19]....
        /*0078*/ 	.word	0x05000006


	//----- nvinfo : EIATTR_COOP_GROUP_INSTR_OFFSETS
	.align		4
.L_3088:
        /*007c*/ 	.byte	0x04, 0x28
        /*007e*/ 	.short	(.L_3090 - .L_3089)


	//   ....[0]....
.L_3089:
        /*0080*/ 	.word	0x00004e70


	//   ....[1]....
        /*0084*/ 	.word	0x00004e90


	//   ....[2]....
        /*0088*/ 	.word	0x00004eb0


	//   ....[3]....
        /*008c*/ 	.word	0x00004ed0


	//   ....[4]....
        /*0090*/ 	.word	0x00008130


	//   ....[5]....
        /*0094*/ 	.word	0x00008150


	//   ....[6]....
        /*0098*/ 	.word	0x00008180


	//   ....[7]....
        /*009c*/ 	.word	0x00008190


	//   ....[8]....
        /*00a0*/ 	.word	0x0000b890


	//   ....[9]....
        /*00a4*/ 	.word	0x0000b8a0


	//   ....[10]....
        /*00a8*/ 	.word	0x0000b8e0


	//   ....[11]....
        /*00ac*/ 	.word	0x0000b8f0


	//   ....[12]....
        /*00b0*/ 	.word	0x0000c930


	//   ....[13]....
        /*00b4*/ 	.word	0x0000c940


	//   ....[14]....
        /*00b8*/ 	.word	0x0000c970


	//   ....[15]....
        /*00bc*/ 	.word	0x0000c980


	//   ....[16]....
        /*00c0*/ 	.word	0x0000d760


	//   ....[17]....
        /*00c4*/ 	.word	0x0000d7d0


	//   ....[18]....
        /*00c8*/ 	.word	0x0000d830


	//   ....[19]....
        /*00cc*/ 	.word	0x0000d8a0


	//----- nvinfo : EIATTR_VRC_CTA_INIT_COUNT
	.align		4
.L_3090:
        /*00d0*/ 	.byte	0x02, 0x4a
	.zero		1
	.zero		1


	//----- nvinfo : EIATTR_EXIT_INSTR_OFFSETS
	.align		4
        /*00d4*/ 	.byte	0x04, 0x1c
        /*00d6*/ 	.short	(.L_3092 - .L_3091)


	//   ....[0]....
.L_3091:
        /*00d8*/ 	.word	0x000001f0


	//----- nvinfo : EIATTR_CRS_STACK_SIZE
	.align		4
.L_3092:
        /*00dc*/ 	.byte	0x04, 0x1e
        /*00de*/ 	.short	(.L_3094 - .L_3093)
.L_3093:
        /*00e0*/ 	.word	0x00000000


	//----- nvinfo : EIATTR_CBANK_PARAM_SIZE
	.align		4
.L_3094:
        /*00e4*/ 	.byte	0x03, 0x19
        /*00e6*/ 	.short	0x01d0


	//----- nvinfo : EIATTR_PARAM_CBANK
	.align		4
        /*00e8*/ 	.byte	0x04, 0x0a
        /*00ea*/ 	.short	(.L_3096 - .L_3095)
	.align		4
.L_3095:
        /*00ec*/ 	.word	index@(.nv.constant0._ZN5flash24flash_fwd_splitkv_kernelI23Flash_fwd_kernel_traitsILi96ELi64ELi64ELi4ELb0ELb0EN7cutlass6half_tE19Flash_kernel_traitsILi96ELi64ELi64ELi4ES3_EELb0ELb1ELb1ELb0ELb0ELb0ELb1ELb0EEEvNS_16Flash_fwd_paramsE)
        /*00f0*/ 	.short	0x0380
        /*00f2*/ 	.short	0x01d0


	//----- nvinfo : EIATTR_SW_WAR
	.align		4
.L_3096:
        /*00f4*/ 	.byte	0x04, 0x36
        /*00f6*/ 	.short	(.L_3098 - .L_3097)
.L_3097:
        /*00f8*/ 	.word	0x00000008
.L_3098:


//--------------------- .nv.info._ZN5flash24flash_fwd_splitkv_kernelI23Flash_fwd_kernel_traitsILi96ELi64ELi64ELi4ELb0ELb0EN7cutlass6half_tE19Flash_kernel_traitsILi96ELi64ELi64ELi4ES3_EELb0ELb1ELb1ELb0ELb0ELb1ELb1ELb0EEEvNS_16Flash_fwd_paramsE --------------------------
	.section	.nv.info._ZN5flash24flash_fwd_splitkv_kernelI23Flash_fwd_kernel_traitsILi96ELi64ELi64ELi4ELb0ELb0EN7cutlass6half_tE19Flash_kernel_traitsILi96ELi64ELi64ELi4ES3_EELb0ELb1ELb1ELb0ELb0ELb1ELb1ELb0EEEvNS_16Flash_fwd_paramsE,"",@"SHT_CUDA_INFO"
	.sectionflags	@""
	.align	4


	//----- nvinfo : EIATTR_CUDA_API_VERSION
	.align		4
        /*0000*/ 	.byte	0x04, 0x37
        /*0002*/ 	.short	(.L_3100 - .L_3099)
.L_3099:
        /*0004*/ 	.word	0x00000082


	//----- nvinfo : EIATTR_KPARAM_INFO
	.align		4
.L_3100:
        /*0008*/ 	.byte	0x04, 0x17
        /*000a*/ 	.short	(.L_3102 - .L_3101)
.L_3101:
        /*000c*/ 	.word	0x00000000
        /*0010*/ 	.short	0x0000
        /*0012*/ 	.short	0x0000
        /*0014*/ 	.byte	0x00, 0xf0, 0x41, 0x07


	//----- nvinfo : EIATTR_SPARSE_MMA_MASK
	.align		4
.L_3102:
        /*0018*/ 	.byte	0x03, 0x50
        /*001a*/ 	.short	0x0000


	//----- nvinfo : EIATTR_MAXREG_COUNT
	.align		4
        /*001c*/ 	.byte	0x03, 0x1b
        /*001e*/ 	.short	0x00ff


	//----- nvinfo : EIATTR_NUM_BARRIERS
	.align		4
        /*0020*/ 	.byte	0x02, 0x4c
        /*0022*/ 	.byte	0x01
	.zero		1


	//----- nvinfo : EIATTR_MERCURY_ISA_VERSION
	.align		4
        /*0024*/ 	.byte	0x03, 0x5f
        /*0026*/ 	.short	0x0101


	//----- nvinfo : EIATTR_COOP_GROUP_MASK_REGIDS
	.align		4
        /*0028*/ 	.byte	0x04, 0x29
        /*002a*/ 	.short	(.L_3104 - .L_3103)


	//   ....[0]....
.L_3103:
        /*002c*/ 	.word	0xffffffff


	//   ....[1]....
        /*0030*/ 	.word	0xffffffff


	//   ....[2]....
        /*0034*/ 	.word	0xffffffff


	//   ....[3]....
        /*0038*/ 	.word	0xffffffff


	//   ....[4]....
        /*003c*/ 	.word	0xffffffff


	//   ....[5]....
        /*0040*/ 	.word	0xffffffff


	//   ....[6]....
        /*0044*/ 	.word	0xffffffff


	//   ....[7]....
        /*0048*/ 	.word	0xffffffff


	//   ....[8]....
        /*004c*/ 	.word	0xffffffff


	//   ....[9]....
        /*0050*/ 	.word	0xffffffff


	//   ....[10]....
        /*0054*/ 	.word	0xffffffff


	//   ....[11]....
        /*0058*/ 	.word	0xffffffff


	//   ....[12]....
        /*005c*/ 	.word	0xffffffff


	//   ....[13]....
        /*0060*/ 	.word	0xffffffff


	//   ....[14]....
        /*0064*/ 	.word	0xffffffff


	//   ....[15]....
        /*0068*/ 	.word	0xffffffff


	//   ....[16]....
        /*006c*/ 	.word	0x05000006


	//   ....[17]....
        /*0070*/ 	.word	0x05000006


	//   ....[18]....
        /*0074*/ 	.word	0x05000006


	//   ....[19]....
        /*0078*/ 	.word	0x05000006


	//----- nvinfo : EIATTR_COOP_GROUP_INSTR_OFFSETS
	.align		4
.L_3104:
        /*007c*/ 	.byte	0x04, 0x28
        /*007e*/ 	.short	(.L_3106 - .L_3105)


	//   ....[0]....
.L_3105:
        /*0080*/ 	.word	0x00005270


	//   ....[1]....
        /*0084*/ 	.word	0x00005290


	//   ....[2]....
        /*0088*/ 	.word	0x000052b0


	//   ....[3]....
        /*008c*/ 	.word	0x000052d0


	//   ....[4]....
        /*0090*/ 	.word	0x00008940


	//   ....[5]....
        /*0094*/ 	.word	0x00008970


	//   ....[6]....
        /*0098*/ 	.word	0x000089b0


	//   ....[7]....
        /*009c*/ 	.word	0x000089c0


	//   ....[8]....
        /*00a0*/ 	.word	0x0000c4b0


	//   ....[9]....
        /*00a4*/ 	.word	0x0000c4e0


	//   ....[10]....
        /*00a8*/ 	.word	0x0000c510


	//   ....[11]....
        /*00ac*/ 	.word	0x0000c520


	//   ....[12]....
        /*00b0*/ 	.word	0x0000d550


	//   ....[13]....
        /*00b4*/ 	.word	0x0000d560


	//   ....[14]....
        /*00b8*/ 	.word	0x0000d590


	//   ....[15]....
        /*00bc*/ 	.word	0x0000d5a0


	//   ....[16]....
        /*00c0*/ 	.word	0x0000e380


	//   ....[17]....
        /*00c4*/ 	.word	0x0000e3f0


	//   ....[18]....
        /*00c8*/ 	.word	0x0000e450


	//   ....[19]....
        /*00cc*/ 	.word	0x0000e4c0


	//----- nvinfo : EIATTR_VRC_CTA_INIT_COUNT
	.align		4
.L_3106:
        /*00d0*/ 	.byte	0x02, 0x4a
	.zero		1
	.zero		1


	//----- nvinfo : EIATTR_EXIT_INSTR_OFFSETS
	.align		4
        /*00d4*/ 	.byte	0x04, 0x1c
        /*00d6*/ 	.short	(.L_3108 - .L_3107)


	//   ....[0]....
.L_3107:
        /*00d8*/ 	.word	0x000001f0


	//----- nvinfo : EIATTR_CRS_STACK_SIZE
	.align		4
.L_3108:
        /*00dc*/ 	.byte	0x04, 0x1e
        /*00de*/ 	.short	(.L_3110 - .L_3109)
.L_3109:
        /*00e0*/ 	.word	0x00000000


	//----- nvinfo : EIATTR_CBANK_PARAM_SIZE
	.align		4
.L_3110:
        /*00e4*/ 	.byte	0x03, 0x19
        /*00e6*/ 	.short	0x01d0


	//----- nvinfo : EIATTR_PARAM_CBANK
	.align		4
        /*00e8*/ 	.byte	0x04, 0x0a
        /*00ea*/ 	.short	(.L_3112 - .L_3111)
	.align		4
.L_3111:
        /*00ec*/ 	.word	index@(.nv.constant0._ZN5flash24flash_fwd_splitkv_kernelI23Flash_fwd_kernel_traitsILi96ELi64ELi64ELi4ELb0ELb0EN7cutlass6half_tE19Flash_kernel_traitsILi96ELi64ELi64ELi4ES3_EELb0ELb1ELb1ELb0ELb0ELb1ELb1ELb0EEEvNS_16Flash_fwd_paramsE)
        /*00f0*/ 	.short	0x0380
        /*00f2*/ 	.short	0x01d0


	//----- nvinfo : EIATTR_SW_WAR
	.align		4
.L_3112:
        /*00f4*/ 	.byte	0x04, 0x36
        /*00f6*/ 	.short	(.L_3114 - .L_3113)
.L_3113:
        /*00f8*/ 	.word	0x00000008
.L_3114:


//--------------------- .nv.info._ZN5flash24flash_fwd_splitkv_kernelI23Flash_fwd_kernel_traitsILi96ELi64ELi64ELi4ELb0ELb0EN7cutlass6half_tE19Flash_kernel_traitsILi96ELi64ELi64ELi4ES3_EELb0ELb1ELb0ELb0ELb1ELb0ELb1ELb1EEEvNS_16Flash_fwd_paramsE --------------------------
	.section	.nv.info._ZN5flash24flash_fwd_splitkv_kernelI23Flash_fwd_kernel_traitsILi96ELi64ELi64ELi4ELb0ELb0EN7cutlass6half_tE19Flash_kernel_traitsILi96ELi64ELi64ELi4ES3_EELb0ELb1ELb0ELb0ELb1ELb0ELb1ELb1EEEvNS_16Flash_fwd_paramsE,"",@"SHT_CUDA_INFO"
	.sectionflags	@""
	.align	4


	//----- nvinfo : EIATTR_CUDA_API_VERSION
	.align		4
        /*0000*/ 	.byte	0x04, 0x37
        /*0002*/ 	.short	(.L_3116 - .L_3115)
.L_3115:
        /*0004*/ 	.word	0x00000082


	//----- nvinfo : EIATTR_KPARAM_INFO
	.align		4
.L_3116:
        /*0008*/ 	.byte	0x04, 0x17
        /*000a*/ 	.short	(.L_3118 - .L_3117)
.L_3117:
        /*000c*/ 	.word	0x00000000
        /*0010*/ 	.short	0x0000
        /*0012*/ 	.short	0x0000
        /*0014*/ 	.byte	0x00, 0xf0, 0x41, 0x07


	//----- nvinfo : EIATTR_SPARSE_MMA_MASK
	.align		4
.L_3118:
        /*0018*/ 	.byte	0x03, 0x50
        /*001a*/ 	.short	0x0000


	//----- nvinfo : EIATTR_MAXREG_COUNT
	.align		4
        /*001c*/ 	.byte	0x03, 0x1b
        /*001e*/ 	.short	0x00ff


	//----- nvinfo : EIATTR_NUM_BARRIERS
	.align		4
        /*0020*/ 	.byte	0x02, 0x4c
        /*0022*/ 	.byte	0x01
	.zero		1


	//----- nvinfo : EIATTR_MERCURY_ISA_VERSION
	.align		4
        /*0024*/ 	.byte	0x03, 0x5f
        /*0026*/ 	.short	0x0101


	//----- nvinfo : EIATTR_COOP_GROUP_MASK_REGIDS
	.align		4
        /*0028*/ 	.byte	0x04, 0x29
        /*002a*/ 	.short	(.L_3120 - .L_3119)


	//   ....[0]....
.L_3119:
        /*002c*/ 	.word	0xffffffff


	//   ....[1]....
        /*0030*/ 	.word	0xffffffff


	//   ....[2]....
        /*0034*/ 	.word	0xffffffff


	//   ....[3]....
        /*0038*/ 	.word	0xffffffff


	//   ....[4]....
        /*003c*/ 	.word	0xffffffff


	//   ....[5]....
        /*0040*/ 	.word	0xffffffff


	//   ....[6]....
        /*0044*/ 	.word	0xffffffff


	//   ....[7]....
        /*0048*/ 	.word	0xffffffff


	//   ....[8]....
        /*004c*/ 	.word	0xffffffff


	//   ....[9]....
        /*0050*/ 	.word	0xffffffff


	//   ....[10]....
        /*0054*/ 	.word	0xffffffff


	//   ....[11]....
        /*0058*/ 	.word	0xffffffff


	//   ....[12]....
        /*005c*/ 	.word	0xffffffff


	//   ....[13]....
        /*0060*/ 	.word	0xffffffff


	//   ....[14]....
        /*0064*/ 	.word	0xffffffff


	//   ....[15]....
        /*0068*/ 	.word	0xffffffff


	//   ....[16]....
        /*006c*/ 	.word	0x05000005


	//   ....[17]....
        /*0070*/ 	.word	0x05000005


	//   ....[18]....
        /*0074*/ 	.word	0x05000005


	//   ....[19]....
        /*0078*/ 	.word	0x05000005


	//----- nvinfo : EIATTR_COOP_GROUP_INSTR_OFFSETS
	.align		4
.L_3120:
        /*007c*/ 	.byte	0x04, 0x28
        /*007e*/ 	.short	(.L_3122 - .L_3121)


	//   ....[0]....
.L_3121:
        /*0080*/ 	.word	0x0000bd60


	//   ....[1]....
        /*0084*/ 	.word	0x0000bd80


	//   ....[2]....
        /*0088*/ 	.word	0x0000bda0


	//   ....[3]....
        /*008c*/ 	.word	0x0000bdc0


	//   ....[4]....
        /*0090*/ 	.word	0x0000e4b0


	//   ....[5]....
        /*0094*/ 	.word	0x0000e540


	//   ....[6]....
        /*0098*/ 	.word	0x0000e560


	//   ....[7]....
        /*009c*/ 	.word	0x0000e580


	//   ....[8]....
        /*00a0*/ 	.word	0x00011310


	//   ....[9]....
        /*00a4*/ 	.word	0x00011320


	//   ....[10]....
        /*00a8*/ 	.word	0x00011350


	//   ....[11]....
        /*00ac*/ 	.word	0x00011360


	//   ....[12]....
        /*00b0*/ 	.word	0x00012400


	//   ....[13]....
        /*00b4*/ 	.word	0x00012410


	//   ....[14]....
        /*00b8*/ 	.word	0x00012440


	//   ....[15]....
        /*00bc*/ 	.word	0x00012450


	//   ....[16]....
        /*00c0*/ 	.word	0x00013040


	//   ....[17]....
        /*00c4*/ 	.word	0x000130c0


	//   ....[18]....
        /*00c8*/ 	.word	0x00013140


	//   ....[19]....
        /*00cc*/ 	.word	0x000131b0


	//----- nvinfo : EIATTR_VRC_CTA_INIT_COUNT
	.align		4
.L_3122:
        /*00d0*/ 	.byte	0x02, 0x4a
	.zero		1
	.zero		1


	//----- nvinfo : EIATTR_EXIT_INSTR_OFFSETS
	.align		4
        /*00d4*/ 	.byte	0x04, 0x1c
        /*00d6*/ 	.short	(.L_3124 - .L_3123)


	//   ....[0]....
.L_3123:
        /*00d8*/ 	.word	0x000001f0


	//----- nvinfo : EIATTR_CRS_STACK_SIZE
	.align		4
.L_3124:
        /*00dc*/ 	.byte	0x04, 0x1e
        /*00de*/ 	.short	(.L_3126 - .L_3125)
.L_3125:
        /*00e0*/ 	.word	0x00000000


	//----- nvinfo : EIATTR_CBANK_PARAM_SIZE
	.align		4
.L_3126:
        /*00e4*/ 	.byte	0x03, 0x19
        /*00e6*/ 	.short	0x01d0


	//----- nvinfo : EIATTR_PARAM_CBANK
	.align		4
        /*00e8*/ 	.byte	0x04, 0x0a
        /*00ea*/ 	.short	(.L_3128 - .L_3127)
	.align		4
.L_3127:
        /*00ec*/ 	.word	index@(.nv.constant0._ZN5flash24flash_fwd_splitkv_kernelI23Flash_fwd_kernel_traitsILi96ELi64ELi64ELi4ELb0ELb0EN7cutlass6half_tE19Flash_kernel_traitsILi96ELi64ELi64ELi4ES3_EELb0ELb1ELb0ELb0ELb1ELb0ELb1ELb1EEEvNS_16Flash_fwd_paramsE)
        /*00f0*/ 	.short	0x0380
        /*00f2*/ 	.short	0x01d0


	//----- nvinfo : EIATTR_SW_WAR
	.align		4
.L_3128:
        /*00f4*/ 	.byte	0x04, 0x36
        /*00f6*/ 	.short	(.L_3130 - .L_3129)
.L_3129:
        /*00f8*/ 	.word	0x00000008
.L_3130:


//--------------------- .nv.info._ZN5flash24flash_fwd_splitkv_kernelI23Flash_fwd_kernel_traitsILi96ELi64ELi64ELi4ELb0ELb0EN7cutlass6half_tE19Flash_kernel_traitsILi96ELi64ELi64ELi4ES3_EELb0ELb1ELb0ELb0ELb1ELb1ELb1ELb1EEEvNS_16Flash_fwd_paramsE --------------------------
	.section	.nv.info._ZN5flash24flash_fwd_splitkv_kernelI23Flash_fwd_kernel_traitsILi96ELi64ELi64ELi4ELb0ELb0EN7cutlass6half_tE19Flash_kernel_traitsILi96ELi64ELi64ELi4ES3_EELb0ELb1ELb0ELb0ELb1ELb1ELb1ELb1EEEvNS_16Flash_fwd_paramsE,"",@"SHT_CUDA_INFO"
	.sectionflags	@""
	.align	4


	//----- nvinfo : EIATTR_CUDA_API_VERSION
	.align		4
        /*0000*/ 	.byte	0x04, 0x37
        /*0002*/ 	.short	(.L_3132 - .L_3131)
.L_3131:
        /*0004*/ 	.word	0x00000082


	//----- nvinfo : EIATTR_KPARAM_INFO
	.align		4
.L_3132:
        /*0008*/ 	.byte	0x04, 0x17
        /*000a*/ 	.short	(.L_3134 - .L_3133)
.L_3133:
        /*000c*/ 	.word	0x00000000
        /*0010*/ 	.short	0x0000
        /*0012*/ 	.short	0x0000
        /*0014*/ 	.byte	0x00, 0xf0, 0x41, 0x07


	//----- nvinfo : EIATTR_SPARSE_MMA_MASK
	.align		4
.L_3134:
        /*0018*/ 	.byte	0x03, 0x50
        /*001a*/ 	.short	0x0000


	//----- nvinfo : EIATTR_MAXREG_COUNT
	.align		4
        /*001c*/ 	.byte	0x03, 0x1b
        /*001e*/ 	.short	0x00ff


	//----- nvinfo : EIATTR_NUM_BARRIERS
	.align		4
        /*0020*/ 	.byte	0x02, 0x4c
        /*0022*/ 	.byte	0x01
	.zero		1


	//----- nvinfo : EIATTR_MERCURY_ISA_VERSION
	.align		4
        /*0024*/ 	.byte	0x03, 0x5f
        /*0026*/ 	.short	0x0101


	//----- nvinfo : EIATTR_COOP_GROUP_MASK_REGIDS
	.align		4
        /*0028*/ 	.byte	0x04, 0x29
        /*002a*/ 	.short	(.L_3136 - .L_3135)


	//   ....[0]....
.L_3135:
        /*002c*/ 	.word	0xffffffff


	//   ....[1]....
        /*0030*/ 	.word	0xffffffff


	//   ....[2]....
        /*0034*/ 	.word	0xffffffff


	//   ....[3]....
        /*0038*/ 	.word	0xffffffff


	//   ....[4]....
        /*003c*/ 	.word	0xffffffff


	//   ....[5]....
        /*0040*/ 	.word	0xffffffff


	//   ....[6]....
        /*0044*/ 	.word	0xffffffff


	//   ....[7]....
        /*0048*/ 	.word	0xffffffff


	//   ....[8]....
        /*004c*/ 	.word	0xffffffff


	//   ....[9]....
        /*0050*/ 	.word	0xffffffff


	//   ....[10]....
        /*0054*/ 	.word	0xffffffff


	//   ....[11]....
        /*0058*/ 	.word	0xffffffff


	//   ....[12]....
        /*005c*/ 	.word	0xffffffff


	//   ....[13]....
        /*0060*/ 	.word	0xffffffff


	//   ....[14]....
        /*0064*/ 	.word	0xffffffff


	//   ....[15]....
        /*0068*/ 	.word	0xffffffff


	//   ....[16]....
        /*006c*/ 	.word	0x05000002


	//   ....[17]....
        /*0070*/ 	.word	0x05000002


	//   ....[18]....
        /*0074*/ 	.word	0x05000002


	//   ....[19]....
        /*0078*/ 	.word	0x05000002


	//----- nvinfo : EIATTR_COOP_GROUP_INSTR_OFFSETS
	.align		4
.L_3136:
        /*007c*/ 	.byte	0x04, 0x28
        /*007e*/ 	.short	(.L_3138 - .L_3137)


	//   ....[0]....
.L_3137:
        /*0080*/ 	.word	0x0000bb30


	//   ....[1]....
        /*0084*/ 	.word	0x0000bb50


	//   ....[2]....
        /*0088*/ 	.word	0x0000bb70


	//   ....[3]....
        /*008c*/ 	.word	0x0000bb90


	//   ....[4]....
        /*0090*/ 	.word	0x0000e6c0


	//   ....[5]....
        /*0094*/ 	.word	0x0000e6e0


	//   ....[6]....
        /*0098*/ 	.word	0x0000e700


	//   ....[7]....
        /*009c*/ 	.word	0x0000e720


	//   ....[8]....
        /*00a0*/ 	.word	0x00011830


	//   ....[9]....
        /*00a4*/ 	.word	0x00011870


	//   ....[10]....
        /*00a8*/ 	.word	0x000118b0


	//   ....[11]....
        /*00ac*/ 	.word	0x000118c0


	//   ....[12]....
        /*00b0*/ 	.word	0x00012950


	//   ....[13]....
        /*00b4*/ 	.word	0x00012960


	//   ....[14]....
        /*00b8*/ 	.word	0x00012990


	//   ....[15]....
        /*00bc*/ 	.word	0x000129a0


	//   ....[16]....
        /*00c0*/ 	.word	0x00013570


	//   ....[17]....
        /*00c4*/ 	.word	0x000135e0


	//   ....[18]....
        /*00c8*/ 	.word	0x00013640


	//   ....[19]....
        /*00cc*/ 	.word	0x000136b0


	//----- nvinfo : EIATTR_VRC_CTA_INIT_COUNT
	.align		4
.L_3138:
        /*00d0*/ 	.byte	0x02, 0x4a
	.zero		1
	.zero		1


	//----- nvinfo : EIATTR_EXIT_INSTR_OFFSETS
	.align		4
        /*00d4*/ 	.byte	0x04, 0x1c
        /*00d6*/ 	.short	(.L_3140 - .L_3139)


	//   ....[0]....
.L_3139:
        /*00d8*/ 	.word	0x000001f0


	//----- nvinfo : EIATTR_CRS_STACK_SIZE
	.align		4
.L_3140:
        /*00dc*/ 	.byte	0x04, 0x1e
        /*00de*/ 	.short	(.L_3142 - .L_3141)
.L_3141:
        /*00e0*/ 	.word	0x00000000


	//----- nvinfo : EIATTR_CBANK_PARAM_SIZE
	.align		4
.L_3142:
        /*00e4*/ 	.byte	0x03, 0x19
        /*00e6*/ 	.short	0x01d0


	//----- nvinfo : EIATTR_PARAM_CBANK
	.align		4
        /*00e8*/ 	.byte	0x04, 0x0a
        /*00ea*/ 	.short	(.L_3144 - .L_3143)
	.align		4
.L_3143:
        /*00ec*/ 	.word	index@(.nv.constant0._ZN5flash24flash_fwd_splitkv_kernelI23Flash_fwd_kernel_traitsILi96ELi64ELi64ELi4ELb0ELb0EN7cutlass6half_tE19Flash_kernel_traitsILi96ELi64ELi64ELi4ES3_EELb0ELb1ELb0ELb0ELb1ELb1ELb1ELb1EEEvNS_16Flash_fwd_paramsE)
        /*00f0*/ 	.short	0x0380
        /*00f2*/ 	.short	0x01d0


	//----- nvinfo : EIATTR_SW_WAR
	.align		4
.L_3144:
        /*00f4*/ 	.byte	0x04, 0x36
        /*00f6*/ 	.short	(.L_3146 - .L_3145)
.L_3145:
        /*00f8*/ 	.word	0x00000008
.L_3146:


//--------------------- .nv.info._ZN5flash24flash_fwd_splitkv_kernelI23Flash_fwd_kernel_traitsILi96ELi64ELi64ELi4ELb0ELb0EN7cutlass6half_tE19Flash_kernel_traitsILi96ELi64ELi64ELi4ES3_EELb0ELb1ELb1ELb0ELb0ELb0ELb1ELb1EEEvNS_16Flash_fwd_paramsE --------------------------
	.section	.nv.info._ZN5flash24flash_fwd_splitkv_kernelI23Flash_fwd_kernel_traitsILi96ELi64ELi64ELi4ELb0ELb0EN7cutlass6half_tE19Flash_kernel_traitsILi96ELi64ELi64ELi4ES3_EELb0ELb1ELb1ELb0ELb0ELb0ELb1ELb1EEEvNS_16Flash_fwd_paramsE,"",@"SHT_CUDA_INFO"
	.sectionflags	@""
	.align	4


	//----- nvinfo : EIATTR_CUDA_API_VERSION
	.align		4
        /*0000*/ 	.byte	0x04, 0x37
        /*0002*/ 	.short	(.L_3148 - .L_3147)
.L_3147:
        /*0004*/ 	.word	0x00000082


	//----- nvinfo : EIATTR_KPARAM_INFO
	.align		4
.L_3148:
        /*0008*/ 	.byte	0x04, 0x17
        /*000a*/ 	.short	(.L_3150 - .L_3149)
.L_3149:
        /*000c*/ 	.word	0x00000000
        /*0010*/ 	.short	0x0000
        /*0012*/ 	.short	0x0000
        /*0014*/ 	.byte	0x00, 0xf0, 0x41, 0x07


	//----- nvinfo : EIATTR_SPARSE_MMA_MASK
	.align		4
.L_3150:
        /*0018*/ 	.byte	0x03, 0x50
        /*001a*/ 	.short	0x0000


	//----- nvinfo : EIATTR_MAXREG_COUNT
	.align		4
        /*001c*/ 	.byte	0x03, 0x1b
        /*001e*/ 	.short	0x00ff


	//----- nvinfo : EIATTR_NUM_BARRIERS
	.align		4
        /*0020*/ 	.byte	0x02, 0x4c
        /*0022*/ 	.byte	0x01
	.zero		1


	//----- nvinfo : EIATTR_MERCURY_ISA_VERSION
	.align		4
        /*0024*/ 	.byte	0x03, 0x5f
        /*0026*/ 	.short	0x0101


	//----- nvinfo : EIATTR_COOP_GROUP_MASK_REGIDS
	.align		4
        /*0028*/ 	.byte	0x04, 0x29
        /*002a*/ 	.short	(.L_3152 - .L_3151)


	//   ....[0]....
.L_3151:
        /*002c*/ 	.word	0xffffffff


	//   ....[1]....
        /*0030*/ 	.word	0xffffffff


	//   ....[2]....
        /*0034*/ 	.word	0xffffffff


	//   ....[3]....
        /*0038*/ 	.word	0xffffffff


	//   ....[4]....
        /*003c*/ 	.word	0xffffffff


	//   ....[5]....
        /*0040*/ 	.word	0xffffffff


	//   ....[6]....
        /*0044*/ 	.word	0xffffffff


	//   ....[7]....
        /*0048*/ 	.word	0xffffffff


	//   ....[8]....
        /*004c*/ 	.word	0xffffffff


	//   ....[9]....
        /*0050*/ 	.word	0xffffffff


	//   ....[10]....
        /*0054*/ 	.word	0xffffffff


	//   ....[11]....
        /*0058*/ 	.word	0xffffffff


	//   ....[12]....
        /*005c*/ 	.word	0xffffffff


	//   ....[13]....
        /*0060*/ 	.word	0xffffffff


	//   ....[14]....
        /*0064*/ 	.word	0xffffffff


	//   ....[15]....
        /*0068*/ 	.word	0xffffffff


	//   ....[16]....
        /*006c*/ 	.word	0x05000002


	//   ....[17]....
        /*0070*/ 	.word	0x05000002


	//   ....[18]....
        /*0074*/ 	.word	0x05000002


	//   ....[19]....
        /*0078*/ 	.word	0x05000002


	//----- nvinfo : EIATTR_COOP_GROUP_INSTR_OFFSETS
	.align		4
.L_3152:
        /*007c*/ 	.byte	0x04, 0x28
        /*007e*/ 	.short	(.L_3154 - .L_3153)


	//   ....[0]....
.L_3153:
        /*0080*/ 	.word	0x0000d2e0


	//   ....[1]....
        /*0084*/ 	.word	0x0000d340


	//   ....[2]....
        /*0088*/ 	.word	0x0000d360


	//   ....[3]....
        /*008c*/ 	.word	0x0000d380


	//   ....[4]....
        /*0090*/ 	.word	0x00010670


	//   ....[5]....
        /*0094*/ 	.word	0x00010690


	//   ....[6]....
        /*0098*/ 	.word	0x000106b0


	//   ....[7]....
        /*009c*/ 	.word	0x000106d0


	//   ....[8]....
        /*00a0*/ 	.word	0x00013d90


	//   ....[9]....
        /*00a4*/ 	.word	0x00013db0


	//   ....[10]....
        /*00a8*/ 	.word	0x00013de0


	//   ....[11]....
        /*00ac*/ 	.word	0x00013df0


	//   ....[12]....
        /*00b0*/ 	.word	0x00014e20


	//   ....[13]....
        /*00b4*/ 	.word	0x00014e30


	//   ....[14]....
        /*00b8*/ 	.word	0x00014e60


	//   ....[15]....
        /*00bc*/ 	.word	0x00014e70


	//   ....[16]....
        /*00c0*/ 	.word	0x00015cf0


	//   ....[17]....
        /*00c4*/ 	.word	0x00015d60


	//   ....[18]....
        /*00c8*/ 	.word	0x00015dc0


	//   ....[19]....
        /*00cc*/ 	.word	0x00015e30


	//----- nvinfo : EIATTR_VRC_CTA_INIT_COUNT
	.align		4
.L_3154:
        /*00d0*/ 	.byte	0x02, 0x4a
	.zero		1
	.zero		1


	//----- nvinfo : EIATTR_EXIT_INSTR_OFFSETS
	.align		4
        /*00d4*/ 	.byte	0x04, 0x1c
        /*00d6*/ 	.short	(.L_3156 - .L_3155)


	//   ....[0]....
.L_3155:
        /*00d8*/ 	.word	0x000001f0


	//----- nvinfo : EIATTR_CRS_STACK_SIZE
	.align		4
.L_3156:
        /*00dc*/ 	.byte	0x04, 0x1e
        /*00de*/ 	.short	(.L_3158 - .L_3157)
.L_3157:
        /*00e0*/ 	.word	0x00000000


	//----- nvinfo : EIATTR_CBANK_PARAM_SIZE
	.align		4
.L_3158:
        /*00e4*/ 	.byte	0x03, 0x19
        /*00e6*/ 	.short	0x01d0


	//----- nvinfo : EIATTR_PARAM_CBANK
	.align		4
        /*00e8*/ 	.byte	0x04, 0x0a
        /*00ea*/ 	.short	(.L_3160 - .L_3159)
	.align		4
.L_3159:
        /*00ec*/ 	.word	index@(.nv.constant0._ZN5flash24flash_fwd_splitkv_kernelI23Flash_fwd_kernel_traitsILi96ELi64ELi64ELi4ELb0ELb0EN7cutlass6half_tE19Flash_kernel_traitsILi96ELi64ELi64ELi4ES3_EELb0ELb1ELb1ELb0ELb0ELb0ELb1ELb1EEEvNS_16Flash_fwd_paramsE)
        /*00f0*/ 	.short	0x0380
        /*00f2*/ 	.short	0x01d0


	//----- nvinfo : EIATTR_SW_WAR
	.align		4
.L_3160:
        /*00f4*/ 	.byte	0x04, 0x36
        /*00f6*/ 	.short	(.L_3162 - .L_3161)
.L_3161:
        /*00f8*/ 	.word	0x00000008
.L_3162:


//--------------------- .nv.info._ZN5flash24flash_fwd_splitkv_kernelI23Flash_fwd_kernel_traitsILi96ELi64ELi64ELi4ELb0ELb0EN7cutlass6half_tE19Flash_kernel_traitsILi96ELi64ELi64ELi4ES3_EELb0ELb1ELb1ELb0ELb0ELb1ELb1ELb1EEEvNS_16Flash_fwd_paramsE --------------------------
	.section	.nv.info._ZN5flash24flash_fwd_splitkv_kernelI23Flash_fwd_kernel_traitsILi96ELi64ELi64ELi4ELb0ELb0EN7cutlass6half_tE19Flash_kernel_traitsILi96ELi64ELi64ELi4ES3_EELb0ELb1ELb1ELb0ELb0ELb1ELb1ELb1EEEvNS_16Flash_fwd_paramsE,"",@"SHT_CUDA_INFO"
	.sectionflags	@""
	.align	4


	//----- nvinfo : EIATTR_CUDA_API_VERSION
	.align		4
        /*0000*/ 	.byte	0x04, 0x37
        /*0002*/ 	.short	(.L_3164 - .L_3163)
.L_3163:
        /*0004*/ 	.word	0x00000082


	//----- nvinfo : EIATTR_KPARAM_INFO
	.align		4
.L_3164:
        /*0008*/ 	.byte	0x04, 0x17
        /*000a*/ 	.short	(.L_3166 - .L_3165)
.L_3165:
        /*000c*/ 	.word	0x00000000
        /*0010*/ 	.short	0x0000
        /*0012*/ 	.short	0x0000
        /*0014*/ 	.byte	0x00, 0xf0, 0x41, 0x07


	//----- nvinfo : EIATTR_SPARSE_MMA_MASK
	.align		4
.L_3166:
        /*0018*/ 	.byte	0x03, 0x50
        /*001a*/ 	.short	0x0000


	//----- nvinfo : EIATTR_MAXREG_COUNT
	.align		4
        /*001c*/ 	.byte	0x03, 0x1b
        /*001e*/ 	.short	0x00ff


	//----- nvinfo : EIATTR_NUM_BARRIERS
	.align		4
        /*0020*/ 	.byte	0x02, 0x4c
        /*0022*/ 	.byte	0x01
	.zero		1


	//----- nvinfo : EIATTR_MERCURY_ISA_VERSION
	.align		4
        /*0024*/ 	.byte	0x03, 0x5f
        /*0026*/ 	.short	0x0101


	//----- nvinfo : EIATTR_COOP_GROUP_MASK_REGIDS
	.align		4
        /*0028*/ 	.byte	0x04, 0x29
        /*002a*/ 	.short	(.L_3168 - .L_3167)


	//   ....[0]....
.L_3167:
        /*002c*/ 	.word	0xffffffff


	//   ....[1]....
        /*0030*/ 	.word	0xffffffff


	//   ....[2]....
        /*0034*/ 	.word	0xffffffff


	//   ....[3]....
        /*0038*/ 	.word	0xffffffff


	//   ....[4]....
        /*003c*/ 	.word	0xffffffff


	//   ....[5]....
        /*0040*/ 	.word	0xffffffff


	//   ....[6]....
        /*0044*/ 	.word	0xffffffff


	//   ....[7]....
        /*0048*/ 	.word	0xffffffff


	//   ....[8]....
        /*004c*/ 	.word	0xffffffff


	//   ....[9]....
        /*0050*/ 	.word	0xffffffff


	//   ....[10]....
        /*0054*/ 	.word	0xffffffff


	//   ....[11]....
        /*0058*/ 	.word	0xffffffff


	//   ....[12]....
        /*005c*/ 	.word	0xffffffff


	//   ....[13]....
        /*0060*/ 	.word	0xffffffff


	//   ....[14]....
        /*0064*/ 	.word	0xffffffff


	//   ....[15]....
        /*0068*/ 	.word	0xffffffff


	//   ....[16]....
        /*006c*/ 	.word	0x05000002


	//   ....[17]....
        /*0070*/ 	.word	0x05000002


	//   ....[18]....
        /*0074*/ 	.word	0x05000002


	//   ....[19]....
        /*0078*/ 	.word	0x05000002


	//----- nvinfo : EIATTR_COOP_GROUP_INSTR_OFFSETS
	.align		4
.L_3168:
        /*007c*/ 	.byte	0x04, 0x28
        /*007e*/ 	.short	(.L_3170 - .L_3169)


	//   ....[0]....
.L_3169:
        /*0080*/ 	.word	0x0000d730


	//   ....[1]....
        /*0084*/ 	.word	0x0000d750


	//   ....[2]....
        /*0088*/ 	.word	0x0000d770


	//   ....[3]....
        /*008c*/ 	.word	0x0000d790


	//   ....[4]....
        /*0090*/ 	.word	0x00010ee0


	//   ....[5]....
        /*0094*/ 	.word	0x00010ef0


	//   ....[6]....
        /*0098*/ 	.word	0x00010f20


	//   ....[7]....
        /*009c*/ 	.word	0x00010f30


	//   ....[8]....
        /*00a0*/ 	.word	0x00014a10


	//   ....[9]....
        /*00a4*/ 	.word	0x00014a40


	//   ....[10]....
        /*00a8*/ 	.word	0x00014a70


	//   ....[11]....
        /*00ac*/ 	.word	0x00014a80


	//   ....[12]....
        /*00b0*/ 	.word	0x00015ab0


	//   ....[13]....
        /*00b4*/ 	.word	0x00015ac0


	//   ....[14]....
        /*00b8*/ 	.word	0x00015af0


	//   ....[15]....
        /*00bc*/ 	.word	0x00015b00


	//   ....[16]....
        /*00c0*/ 	.word	0x00016980


	//   ....[17]....
        /*00c4*/ 	.word	0x000169f0


	//   ....[18]....
        /*00c8*/ 	.word	0x00016a50


	//   ....[19]....
        /*00cc*/ 	.word	0x00016ac0


	//----- nvinfo : EIATTR_VRC_CTA_INIT_COUNT
	.align		4
.L_3170:
        /*00d0*/ 	.byte	0x02, 0x4a
	.zero		1
	.zero		1


	//----- nvinfo : EIATTR_EXIT_INSTR_OFFSETS
	.align		4
        /*00d4*/ 	.byte	0x04, 0x1c
        /*00d6*/ 	.short	(.L_3172 - .L_3171)


	//   ....[0]....
.L_3171:
        /*00d8*/ 	.word	0x000001f0


	//----- nvinfo : EIATTR_CRS_STACK_SIZE
	.align		4
.L_3172:
        /*00dc*/ 	.byte	0x04, 0x1e
        /*00de*/ 	.short	(.L_3174 - .L_3173)
.L_3173:
        /*00e0*/ 	.word	0x00000000


	//----- nvinfo : EIATTR_CBANK_PARAM_SIZE
	.align		4
.L_3174:
        /*00e4*/ 	.byte	0x03, 0x19
        /*00e6*/ 	.short	0x01d0


	//----- nvinfo : EIATTR_PARAM_CBANK
	.align		4
        /*00e8*/ 	.byte	0x04, 0x0a
        /*00ea*/ 	.short	(.L_3176 - .L_3175)
	.align		4
.L_3175:
        /*00ec*/ 	.word	index@(.nv.constant0._ZN5flash24flash_fwd_splitkv_kernelI23Flash_fwd_kernel_traitsILi96ELi64ELi64ELi4ELb0ELb0EN7cutlass6half_tE19Flash_kernel_traitsILi96ELi64ELi64ELi4ES3_EELb0ELb1ELb1ELb0ELb0ELb1ELb1ELb1EEEvNS_16Flash_fwd_paramsE)
        /*00f0*/ 	.short	0x0380
        /*00f2*/ 	.short	0x01d0


	//----- nvinfo : EIATTR_SW_WAR
	.align		4
.L_3176:
        /*00f4*/ 	.byte	0x04, 0x36
        /*00f6*/ 	.short	(.L_3178 - .L_3177)
.L_3177:
        /*00f8*/ 	.word	0x00000008
.L_3178:


//--------------------- .nv.callgraph             --------------------------
	.section	.nv.callgraph,"",@"SHT_CUDA_CALLGRAPH"
	.align	4
	.sectionentsize	8
	.align		4
        /*0000*/ 	.word	0x00000000
	.align		4
        /*0004*/ 	.word	0xffffffff
	.align		4
        /*0008*/ 	.word	0x00000000
	.align		4
        /*000c*/ 	.word	0xfffffffe
	.align		4
        /*0010*/ 	.word	0x00000000
	.align		4
        /*0014*/ 	.word	0xfffffffd
	.align		4
        /*0018*/ 	.word	0x00000000
	.align		4
        /*001c*/ 	.word	0xfffffffc


//--------------------- .nv.constant4             --------------------------
	.section	.nv.constant4,"a",@progbits
	.align	8
	.align		8
.nv.constant4:
        /*0000*/ 	.dword	_ZN71_INTERNAL_6b6793c4_35_flash_fwd_split_hdim96_fp16_sm80_cu_6987f922_36734cuda3std3__45__cpo5beginE
	.align		8
        /*0008*/ 	.dword	_ZN71_INTERNAL_6b6793c4_35_flash_fwd_split_hdim96_fp16_sm80_cu_6987f922_36734cuda3std3__45__cpo3endE
	.align		8
        /*0010*/ 	.dword	_ZN71_INTERNAL_6b6793c4_35_flash_fwd_split_hdim96_fp16_sm80_cu_6987f922_36734cuda3std3__45__cpo6cbeginE
	.align		8
        /*0018*/ 	.dword	_ZN71_INTERNAL_6b6793c4_35_flash_fwd_split_hdim96_fp16_sm80_cu_6987f922_36734cuda3std3__45__cpo4cendE
	.align		8
        /*0020*/ 	.dword	_ZN71_INTERNAL_6b6793c4_35_flash_fwd_split_hdim96_fp16_sm80_cu_6987f922_36734cuda3std3__473_GLOBAL__N__6b6793c4_35_flash_fwd_split_hdim96_fp16_sm80_cu_6987f922_36736ignoreE
	.align		8
        /*0028*/ 	.dword	_ZN71_INTERNAL_6b6793c4_35_flash_fwd_split_hdim96_fp16_sm80_cu_6987f922_36734cuda3std3__419piecewise_constructE
	.align		8
        /*0030*/ 	.dword	_ZN71_INTERNAL_6b6793c4_35_flash_fwd_split_hdim96_fp16_sm80_cu_6987f922_36734cuda3std3__48in_placeE
	.align		8
        /*0038*/ 	.dword	_ZN71_INTERNAL_6b6793c4_35_flash_fwd_split_hdim96_fp16_sm80_cu_6987f922_36734cuda3std6ranges3__45__cpo4swapE
	.align		8
        /*0040*/ 	.dword	_ZN71_INTERNAL_6b6793c4_35_flash_fwd_split_hdim96_fp16_sm80_cu_6987f922_36734cuda3std6ranges3__45__cpo9iter_moveE
	.align		8
        /*0048*/ 	.dword	_ZN71_INTERNAL_6b6793c4_35_flash_fwd_split_hdim96_fp16_sm80_cu_6987f922_36734cute7productE
	.align		8
        /*0050*/ 	.dword	_ZN71_INTERNAL_6b6793c4_35_flash_fwd_split_hdim96_fp16_sm80_cu_6987f922_36734cute1_E


//--------------------- .text._ZN5flash32flash_fwd_splitkv_combine_kernelI23Flash_fwd_kernel_traitsILi96ELi64ELi128ELi4ELb0ELb0EN7cutlass6half_tE19Flash_kernel_traitsILi96ELi64ELi128ELi4ES3_EELi16ELi7ELb0EEEvNS_16Flash_fwd_paramsE --------------------------
	.section	.text._ZN5flash32flash_fwd_splitkv_combine_kernelI23Flash_fwd_kernel_traitsILi96ELi64ELi128ELi4ELb0ELb0EN7cutlass6half_tE19Flash_kernel_traitsILi96ELi64ELi128ELi4ES3_EELi16ELi7ELb0EEEvNS_16Flash_fwd_paramsE,"ax",@progbits
	.align	128
        .global         _ZN5flash32flash_fwd_splitkv_combine_kernelI23Flash_fwd_kernel_traitsILi96ELi64ELi128ELi4ELb0ELb0EN7cutlass6half_tE19Flash_kernel_traitsILi96ELi64ELi128ELi4ES3_EELi16ELi7ELb0EEEvNS_16Flash_fwd_paramsE
        .type           _ZN5flash32flash_fwd_splitkv_combine_kernelI23Flash_fwd_kernel_traitsILi96ELi64ELi128ELi4ELb0ELb0EN7cutlass6half_tE19Flash_kernel_traitsILi96ELi64ELi128ELi4ES3_EELi16ELi7ELb0EEEvNS_16Flash_fwd_paramsE,@function
        .size           _ZN5flash32flash_fwd_splitkv_combine_kernelI23Flash_fwd_kernel_traitsILi96ELi64ELi128ELi4ELb0ELb0EN7cutlass6half_tE19Flash_kernel_traitsILi96ELi64ELi128ELi4ES3_EELi16ELi7ELb0EEEvNS_16Flash_fwd_paramsE,(.L_x_11610 - _ZN5flash32flash_fwd_splitkv_combine_kernelI23Flash_fwd_kernel_traitsILi96ELi64ELi128ELi4ELb0ELb0EN7cutlass6half_tE19Flash_kernel_traitsILi96ELi64ELi128ELi4ES3_EELi16ELi7ELb0EEEvNS_16Flash_fwd_paramsE)
        .other          _ZN5flash32flash_fwd_splitkv_combine_kernelI23Flash_fwd_kernel_traitsILi96ELi64ELi128ELi4ELb0ELb0EN7cutlass6half_tE19Flash_kernel_traitsILi96ELi64ELi128ELi4ES3_EELi16ELi7ELb0EEEvNS_16Flash_fwd_paramsE,@"STO_CUDA_ENTRY STV_DEFAULT"
_ZN5flash32flash_fwd_splitkv_combine_kernelI23Flash_fwd_kernel_traitsILi96ELi64ELi128ELi4ELb0ELb0EN7cutlass6half_tE19Flash_kernel_traitsILi96ELi64ELi128ELi4ES3_EELi16ELi7ELb0EEEvNS_16Flash_fwd_paramsE:
.text._ZN5flash32flash_fwd_splitkv_combine_kernelI23Flash_fwd_kernel_traitsILi96ELi64ELi128ELi4ELb0ELb0EN7cutlass6half_tE19Flash_kernel_traitsILi96ELi64ELi128ELi4ES3_EELi16ELi7ELb0EEEvNS_16Flash_fwd_paramsE:
[----:B------:R-:W-:Y:S01]  /*0000*/  LDC R1, c[0x0][0x37c] ;  /* 0x0000df00ff017b82 */ /* 0x000fe20000000800 */
[----:B------:R-:W0:Y:S07]  /*0010*/  LDCU UR21, c[0x0][0x3e0] ;  /* 0x00007c00ff1577ac */ /* 0x000e2e0008000800 */
[----:B------:R-:W1:Y:S01]  /*0020*/  S2UR UR19, SR_CTAID.X ;  /* 0x00000000001379c3 */ /* 0x000e620000002500 */
[----:B------:R-:W0:Y:S02]  /*0030*/  LDCU.64 UR4, c[0x0][0x430] ;  /* 0x00008600ff0477ac */ /* 0x000e240008000a00 */
[----:B0-----:R-:W-:-:S02]  /*0040*/  UIMAD UR21, UR21, UR5, URZ ;  /* 0x00000005151572a4 */ /* 0x001fc4000f8e02ff */
[----:B-1----:R-:W-:Y:S02]  /*0050*/  USHF.L.U32 UR19, UR19, 0x4, URZ ;  /* 0x0000000413137899 */ /* 0x002fe400080006ff */
[----:B------:R-:W-:-:S04]  /*0060*/  UIMAD UR20, UR21, UR4, URZ ;  /* 0x00000004151472a4 */ /* 0x000fc8000f8e02ff */
[----:B------:R-:W-:Y:S02]  /*0070*/  UISETP.LT.AND UP0, UPT, UR20, UR5, UPT ;  /* 0x000000051400728c */ /* 0x000fe4000bf01270 */
[----:B------:R-:W-:Y:S02]  /*0080*/  USHF.R.S32.HI UR14, URZ, 0x1f, UR20 ;  /* 0x0000001fff0e7899 */ /* 0x000fe40008011414 */
[----:B------:R-:W-:-:S04]  /*0090*/  USEL UR18, UR20, UR5, UP0 ;  /* 0x0000000514127287 */ /* 0x000fc80008000000 */
[----:B------:R-:W-:-:S04]  /*00a0*/  USHF.R.S32.HI UR5, URZ, 0x1f, UR18 ;  /* 0x0000001fff057899 */ /* 0x000fc80008011412 */
[----:B------:R-:W-:-:S04]  /*00b0*/  ULOP3.LUT UR4, UR14, UR5, URZ, 0xfc, !UPT ;  /* 0x000000050e047292 */ /* 0x000fc8000f8efcff */
[----:B------:R-:W-:-:S09]  /*00c0*/  UISETP.NE.U32.AND UP0, UPT, UR4, URZ, UPT ;  /* 0x000000ff0400728c */ /* 0x000fd2000bf05070 */
[----:B------:R-:W-:Y:S05]  /*00d0*/  BRA.U UP0, `(.L_x_0) ;  /* 0x0000000100607547 */ /* 0x000fea000b800000 */
[----:B------:R-:W0:Y:S01]  /*00e0*/  I2F.U32.RP R2, UR18 ;  /* 0x0000001200027d06 */ /* 0x000e220008209000 */
[----:B------:R-:W-:Y:S02]  /*00f0*/  UIADD3 UR4, UPT, UPT, URZ, -UR18, URZ ;  /* 0x80000012ff047290 */ /* 0x000fe4000fffe0ff */
[----:B------:R-:W-:-:S05]  /*0100*/  UISETP.NE.U32.AND UP0, UPT, UR18, URZ, UPT ;  /* 0x000000ff1200728c */ /* 0x000fca000bf05070 */
[----:B0-----:R-:W0:Y:S02]  /*0110*/  MUFU.RCP R0, R2 ;  /* 0x0000000200007308 */ /* 0x001e240000001000 */
[----:B0-----:R-:W-:-:S06]  /*0120*/  VIADD R0, R0, 0xffffffe ;  /* 0x0ffffffe00007836 */ /* 0x001fcc0000000000 */
[----:B------:R-:W0:Y:S02]  /*0130*/  F2I.FTZ.U32.TRUNC.NTZ R0, R0 ;  /* 0x0000000000007305 */ /* 0x000e24000021f000 */
[----:B0-----:R-:W-:-:S13]  /*0140*/  R2UR UR5, R0 ;  /* 0x00000000000572ca */ /* 0x001fda00000e0000 */
[----:B------:R-:W-:-:S03]  /*0150*/  UIMAD UR6, UR4, UR5, URZ ;  /* 0x00000005040672a4 */ /* 0x000fc6000f8e02ff */
[----:B------:R-:W-:Y:S02]  /*0160*/  UMOV UR4, URZ ;  /* 0x000000ff00047c82 */ /* 0x000fe40008000000 */
[----:B------:R-:W-:-:S04]  /*0170*/  UIMAD.WIDE.U32 UR6, UR5, UR6, UR4 ;  /* 0x00000006050672a5 */ /* 0x000fc8000f8e0004 */
[----:B------:R-:W-:-:S04]  /*0180*/  UIMAD.WIDE.U32 UR4, UR7, UR20, URZ ;  /* 0x00000014070472a5 */ /* 0x000fc8000f8e00ff */
[----:B------:R-:W-:-:S04]  /*0190*/  UIADD3 UR4, UPT, UPT, -UR5, URZ, URZ ;  /* 0x000000ff05047290 */ /* 0x000fc8000fffe1ff */
[----:B------:R-:W-:-:S04]  /*01a0*/  UIMAD UR4, UR18, UR4, UR20 ;  /* 0x00000004120472a4 */ /* 0x000fc8000f8e0214 */
[----:B------:R-:W-:-:S11]  /*01b0*/  UISETP.GE.U32.AND UP2, UPT, UR4, UR18, UPT ;  /* 0x000000120400728c */ /* 0x000fd6000bf46070 */
[----:B------:R-:W-:Y:S02]  /*01c0*/  @UP2 UIADD3 UR4, UPT, UPT, -UR18, UR4, URZ ;  /* 0x0000000412042290 */ /* 0x000fe4000fffe1ff */
[----:B------:R-:W-:Y:S02]  /*01d0*/  @UP2 UIADD3 UR5, UPT, UPT, UR5, 0x1, URZ ;  /* 0x0000000105052890 */ /* 0x000fe4000fffe0ff */
[----:B------:R-:W-:-:S11]  /*01e0*/  UISETP.GE.U32.AND UP1, UPT, UR4, UR18, UPT ;  /* 0x000000120400728c */ /* 0x000fd6000bf26070 */
[----:B------:R-:W-:Y:S02]  /*01f0*/  @UP1 UIADD3 UR5, UPT, UPT, UR5, 0x1, URZ ;  /* 0x0000000105051890 */ /* 0x000fe4000fffe0ff */
[----:B------:R-:W-:-:S07]  /*0200*/  @!UP0 ULOP3.LUT UR5, URZ, UR18, URZ, 0x33, !UPT ;  /* 0x00000012ff058292 */ /* 0x000fce000f8e33ff */
[----:B------:R-:W-:Y:S01]  /*0210*/  UMOV UR4, UR5 ;  /* 0x0000000500047c82 */ /* 0x000fe20008000000 */
[----:B------:R-:W-:Y:S01]  /*0220*/  UMOV UR5, URZ ;  /* 0x000000ff00057c82 */ /* 0x000fe20008000000 */
[----:B------:R-:W-:Y:S01]  /*0230*/  MOV R16, UR4 ;  /* 0x0000000400107c02 */ /* 0x000fe20008000f00 */
[----:B------:R-:W-:Y:S01]  /*0240*/  IMAD.U32 R17, RZ, RZ, UR5 ;  /* 0x00000005ff117e24 */ /* 0x000fe2000f8e00ff */
[----:B------:R-:W-:Y:S06]  /*0250*/  BRA `(.L_x_1) ;  /* 0x00000000001c7947 */ /* 0x000fec0003800000 */
.L_x_0:
[----:B------:R-:W-:Y:S01]  /*0260*/  IMAD.U32 R42, RZ, RZ, UR20 ;  /* 0x00000014ff2a7e24 */ /* 0x000fe2000f8e00ff */
[----:B------:R-:W-:Y:S01]  /*0270*/  MOV R32, UR18 ;  /* 0x0000001200207c02 */ /* 0x000fe20008000f00 */
[----:B------:R-:W-:Y:S01]  /*0280*/  IMAD.U32 R33, RZ, RZ, UR14 ;  /* 0x0000000eff217e24 */ /* 0x000fe2000f8e00ff */
[----:B------:R-:W-:Y:S02]  /*0290*/  MOV R31, UR5 ;  /* 0x00000005001f7c02 */ /* 0x000fe40008000f00 */
[----:B------:R-:W-:Y:S02]  /*02a0*/  MOV R30, 0x2c0 ;  /* 0x000002c0001e7802 */ /* 0x000fe40000000f00 */
[----:B------:R-:W-:Y:S05]  /*02b0*/  CALL.REL.NOINC `($__internal_0_$__cuda_sm20_div_s64) ;  /* 0x0000005400e87944 */ /* 0x000fea0003c00000 */
[----:B------:R-:W-:-:S07]  /*02c0*/  MOV R17, R33 ;  /* 0x0000002100117202 */ /* 0x000fce0000000f00 */
.L_x_1:
[----:B------:R-:W0:Y:S01]  /*02d0*/  LDCU UR4, c[0x0][0x3e0] ;  /* 0x00007c00ff0477ac */ /* 0x000e220008000800 */
[----:B------:R-:W-:Y:S01]  /*02e0*/  BSSY.RECONVERGENT B0, `(.L_x_2) ;  /* 0x0000023000007945 */ /* 0x000fe20003800200 */
[----:B0-----:R-:W-:Y:S01]  /*02f0*/  USHF.R.S32.HI UR5, URZ, 0x1f, UR4 ;  /* 0x0000001fff057899 */ /* 0x001fe20008011404 */
[----:B------:R-:W-:-:S05]  /*0300*/  ISETP.LT.U32.AND P0, PT, R16, UR4, PT ;  /* 0x0000000410007c0c */ /* 0x000fca000bf01070 */
[----:B------:R-:W-:-:S04]  /*0310*/  ISETP.LT.AND.EX P0, PT, R17, UR5, PT, P0 ;  /* 0x0000000511007c0c */ /* 0x000fc8000bf01300 */
[C---:B------:R-:W-:Y:S02]  /*0320*/  SEL R31, R17.reuse, UR5, P0 ;  /* 0x00000005111f7c07 */ /* 0x040fe40008000000 */
[----:B------:R-:W-:Y:S02]  /*0330*/  SEL R32, R16, UR4, P0 ;  /* 0x0000000410207c07 */ /* 0x000fe40008000000 */
[----:B------:R-:W-:-:S04]  /*0340*/  LOP3.LUT R0, R17, R31, RZ, 0xfc, !PT ;  /* 0x0000001f11007212 */ /* 0x000fc800078efcff */
[----:B------:R-:W-:-:S13]  /*0350*/  ISETP.NE.U32.AND P1, PT, R0, RZ, PT ;  /* 0x000000ff0000720c */ /* 0x000fda0003f25070 */
[----:B------:R-:W-:Y:S05]  /*0360*/  @P1 BRA `(.L_x_3) ;  /* 0x0000000000501947 */ /* 0x000fea0003800000 */
[----:B------:R-:W0:Y:S01]  /*0370*/  I2F.U32.RP R6, R32 ;  /* 0x0000002000067306 */ /* 0x000e220000209000 */
[----:B------:R-:W-:-:S07]  /*0380*/  ISETP.NE.U32.AND P0, PT, R32, RZ, PT ;  /* 0x000000ff2000720c */ /* 0x000fce0003f05070 */
[----:B0-----:R-:W0:Y:S02]  /*0390*/  MUFU.RCP R2, R6 ;  /* 0x0000000600027308 */ /* 0x001e240000001000 */
[----:B0-----:R-:W-:-:S06]  /*03a0*/  VIADD R2, R2, 0xffffffe ;  /* 0x0ffffffe02027836 */ /* 0x001fcc0000000000 */
[----:B------:R-:W0:Y:S02]  /*03b0*/  F2I.FTZ.U32.TRUNC.NTZ R3, R2 ;  /* 0x0000000200037305 */ /* 0x000e24000021f000 */
[----:B0-----:R-:W-:Y:S02]  /*03c0*/  IMAD.MOV R0, RZ, RZ, -R3 ;  /* 0x000000ffff007224 */ /* 0x001fe400078e0a03 */
[----:B------:R-:W-:Y:S02]  /*03d0*/  HFMA2 R2, -RZ, RZ, 0, 0 ;  /* 0x00000000ff027431 */ /* 0x000fe400000001ff */
[----:B------:R-:W-:-:S04]  /*03e0*/  IMAD R5, R0, R32, RZ ;  /* 0x0000002000057224 */ /* 0x000fc800078e02ff */
[----:B------:R-:W-:-:S06]  /*03f0*/  IMAD.HI.U32 R5, R3, R5, R2 ;  /* 0x0000000503057227 */ /* 0x000fcc00078e0002 */
[----:B------:R-:W-:Y:S01]  /*0400*/  IMAD.HI.U32 R4, R5, R16, RZ ;  /* 0x0000001005047227 */ /* 0x000fe200078e00ff */
[----:B------:R-:W-:-:S03]  /*0410*/  MOV R5, RZ ;  /* 0x000000ff00057202 */ /* 0x000fc60000000f00 */
[----:B------:R-:W-:-:S04]  /*0420*/  IMAD.MOV R3, RZ, RZ, -R4 ;  /* 0x000000ffff037224 */ /* 0x000fc800078e0a04 */
[----:B------:R-:W-:-:S05]  /*0430*/  IMAD R3, R32, R3, R16 ;  /* 0x0000000320037224 */ /* 0x000fca00078e0210 */
[----:B------:R-:W-:-:S13]  /*0440*/  ISETP.GE.U32.AND P2, PT, R3, R32, PT ;  /* 0x000000200300720c */ /* 0x000fda0003f46070 */
[----:B------:R-:W-:Y:S01]  /*0450*/  @P2 IADD3 R3, PT, PT, R3, -R32, RZ ;  /* 0x8000002003032210 */ /* 0x000fe20007ffe0ff */
[----:B------:R-:W-:-:S03]  /*0460*/  @P2 VIADD R4, R4, 0x1 ;  /* 0x0000000104042836 */ /* 0x000fc60000000000 */
[----:B------:R-:W-:-:S13]  /*0470*/  ISETP.GE.U32.AND P1, PT, R3, R32, PT ;  /* 0x000000200300720c */ /* 0x000fda0003f26070 */
[----:B------:R-:W-:Y:S02]  /*0480*/  @P1 IADD3 R4, PT, PT, R4, 0x1, RZ ;  /* 0x0000000104041810 */ /* 0x000fe40007ffe0ff */
[----:B------:R-:W-:Y:S01]  /*0490*/  @!P0 LOP3.LUT R4, RZ, R32, RZ, 0x33, !PT ;  /* 0x00000020ff048212 */ /* 0x000fe200078e33ff */
[----:B------:R-:W-:Y:S05]  /*04a0*/  BRA `(.L_x_4) ;  /* 0x0000000000187947 */ /* 0x000fea0003800000 */
.L_x_3:
[----:B------:R-:W-:Y:S01]  /*04b0*/  IMAD.MOV.U32 R42, RZ, RZ, R16 ;  /* 0x000000ffff2a7224 */ /* 0x000fe200078e0010 */
[----:B------:R-:W-:Y:S02]  /*04c0*/  MOV R33, R17 ;  /* 0x0000001100217202 */ /* 0x000fe40000000f00 */
[----:B------:R-:W-:Y:S02]  /*04d0*/  MOV R30, 0x4f0 ;  /* 0x000004f0001e7802 */ /* 0x000fe40000000f00 */
[----:B------:R-:W-:Y:S05]  /*04e0*/  CALL.REL.NOINC `($__internal_0_$__cuda_sm20_div_s64) ;  /* 0x00000054005c7944 */ /* 0x000fea0003c00000 */
[----:B------:R-:W-:Y:S02]  /*04f0*/  MOV R4, R16 ;  /* 0x0000001000047202 */ /* 0x000fe40000000f00 */
[----:B------:R-:W-:Y:S02]  /*0500*/  MOV R5, R33 ;  /* 0x0000002100057202 */ /* 0x000fe40000000f00 */
.L_x_4:
[----:B------:R-:W-:Y:S05]  /*0510*/  BSYNC.RECONVERGENT B0 ;  /* 0x0000000000007941 */ /* 0x000fea0003800200 */
.L_x_2:
[----:B------:R-:W0:Y:S01]  /*0520*/  LDCU UR4, c[0x0][0x434] ;  /* 0x00008680ff0477ac */ /* 0x000e220008000800 */
[----:B------:R-:W-:Y:S01]  /*0530*/  BSSY.RECONVERGENT B0, `(.L_x_5) ;  /* 0x0000041000007945 */ /* 0x000fe20003800200 */
[----:B0-----:R-:W-:-:S05]  /*0540*/  IMAD.U32 R0, RZ, RZ, UR4 ;  /* 0x00000004ff007e24 */ /* 0x001fca000f8e00ff */
[----:B------:R-:W-:-:S04]  /*0550*/  IABS R0, R0 ;  /* 0x0000000000007213 */ /* 0x000fc80000000000 */
[----:B------:R-:W-:-:S13]  /*0560*/  R2UR UR5, R0 ;  /* 0x00000000000572ca */ /* 0x000fda00000e0000 */
[----:B------:R-:W0:Y:S01]  /*0570*/  I2F.RP R8, UR5 ;  /* 0x0000000500087d06 */ /* 0x000e220008209400 */
[----:B------:R-:W-:-:S04]  /*0580*/  UIADD3 UR8, UPT, UPT, UR4, -0x1, UR5 ;  /* 0xffffffff04087890 */ /* 0x000fc8000fffe005 */
[----:B------:R-:W-:-:S06]  /*0590*/  ULOP3.LUT UR6, UR8, UR5, URZ, 0x3c, !UPT ;  /* 0x0000000508067292 */ /* 0x000fcc000f8e3cff */
[----:B------:R-:W-:Y:S01]  /*05a0*/  ISETP.LE.AND P0, PT, RZ, UR6, PT ;  /* 0x00000006ff007c0c */ /* 0x000fe2000bf03270 */
[----:B0-----:R-:W0:Y:S02]  /*05b0*/  MUFU.RCP R6, R8 ;  /* 0x0000000800067308 */ /* 0x001e240000001000 */
[----:B0-----:R-:W-:-:S06]  /*05c0*/  VIADD R6, R6, 0xffffffe ;  /* 0x0ffffffe06067836 */ /* 0x001fcc0000000000 */
[----:B------:R-:W0:Y:S02]  /*05d0*/  F2I.FTZ.U32.TRUNC.NTZ R7, R6 ;  /* 0x0000000600077305 */ /* 0x000e24000021f000 */
[----:B0-----:R-:W-:Y:S02]  /*05e0*/  IMAD.MOV R0, RZ, RZ, -R7 ;  /* 0x000000ffff007224 */ /* 0x001fe400078e0a07 */
[----:B------:R-:W-:Y:S02]  /*05f0*/  IMAD.MOV.U32 R6, RZ, RZ, RZ ;  /* 0x000000ffff067224 */ /* 0x000fe400078e00ff */
[----:B------:R-:W-:Y:S01]  /*0600*/  IMAD R2, R0, UR5, RZ ;  /* 0x0000000500027c24 */ /* 0x000fe2000f8e02ff */
[----:B------:R-:W-:-:S03]  /*0610*/  IABS R0, UR8 ;  /* 0x0000000800007c13 */ /* 0x000fc60008000000 */
[----:B------:R-:W-:-:S04]  /*0620*/  IMAD.HI.U32 R2, R7, R2, R6 ;  /* 0x0000000207027227 */ /* 0x000fc800078e0006 */
[----:B------:R-:W-:-:S04]  /*0630*/  IMAD.MOV.U32 R3, RZ, RZ, R0 ;  /* 0x000000ffff037224 */ /* 0x000fc800078e0000 */
[----:B------:R-:W-:-:S04]  /*0640*/  IMAD.HI.U32 R2, R2, R3, RZ ;  /* 0x0000000302027227 */ /* 0x000fc800078e00ff */
[----:B------:R-:W-:-:S04]  /*0650*/  IMAD.MOV R0, RZ, RZ, -R2 ;  /* 0x000000ffff007224 */ /* 0x000fc800078e0a02 */
[----:B------:R-:W-:-:S05]  /*0660*/  IMAD R0, R0, UR5, R3 ;  /* 0x0000000500007c24 */ /* 0x000fca000f8e0203 */
[----:B------:R-:W-:-:S13]  /*0670*/  ISETP.LT.U32.AND P1, PT, R0, UR5, PT ;  /* 0x0000000500007c0c */ /* 0x000fda000bf21070 */
[----:B------:R-:W-:Y:S02]  /*0680*/  @!P1 VIADD R0, R0, -UR5 ;  /* 0x8000000500009c36 */ /* 0x000fe40008000000 */
[----:B------:R-:W-:Y:S01]  /*0690*/  @!P1 VIADD R2, R2, 0x1 ;  /* 0x0000000102029836 */ /* 0x000fe20000000000 */
[----:B------:R-:W-:Y:S02]  /*06a0*/  ISETP.NE.AND P1, PT, RZ, UR4, PT ;  /* 0x00000004ff007c0c */ /* 0x000fe4000bf25270 */
[----:B------:R-:W-:-:S13]  /*06b0*/  ISETP.GE.U32.AND P2, PT, R0, UR5, PT ;  /* 0x0000000500007c0c */ /* 0x000fda000bf46070 */
[----:B------:R-:W-:-:S04]  /*06c0*/  @P2 VIADD R2, R2, 0x1 ;  /* 0x0000000102022836 */ /* 0x000fc80000000000 */
[----:B------:R-:W-:-:S04]  /*06d0*/  IMAD.MOV.U32 R3, RZ, RZ, R2 ;  /* 0x000000ffff037224 */ /* 0x000fc800078e0002 */
[----:B------:R-:W-:Y:S01]  /*06e0*/  @!P0 IMAD.MOV R3, RZ, RZ, -R3 ;  /* 0x000000ffff038224 */ /* 0x000fe200078e0a03 */
[----:B------:R-:W-:-:S04]  /*06f0*/  @!P1 LOP3.LUT R3, RZ, UR5, RZ, 0x33, !PT ;  /* 0x00000005ff039c12 */ /* 0x000fc8000f8e33ff */
[----:B------:R-:W-:Y:S02]  /*0700*/  ISETP.LT.U32.AND P0, PT, R32, R3, PT ;  /* 0x000000032000720c */ /* 0x000fe40003f01070 */
[----:B------:R-:W-:-:S04]  /*0710*/  SHF.R.S32.HI R18, RZ, 0x1f, R3 ;  /* 0x0000001fff127819 */ /* 0x000fc80000011403 */
[----:B------:R-:W-:-:S04]  /*0720*/  ISETP.LT.AND.EX P0, PT, R31, R18, PT, P0 ;  /* 0x000000121f00720c */ /* 0x000fc80003f01300 */
[C---:B------:R-:W-:Y:S02]  /*0730*/  SEL R18, R31.reuse, R18, P0 ;  /* 0x000000121f127207 */ /* 0x040fe40000000000 */
[----:B------:R-:W-:Y:S02]  /*0740*/  SEL R26, R32, R3, P0 ;  /* 0x00000003201a7207 */ /* 0x000fe40000000000 */
[----:B------:R-:W-:-:S04]  /*0750*/  LOP3.LUT R0, R31, R18, RZ, 0xfc, !PT ;  /* 0x000000121f007212 */ /* 0x000fc800078efcff */
[----:B------:R-:W-:-:S13]  /*0760*/  ISETP.NE.U32.AND P1, PT, R0, RZ, PT ;  /* 0x000000ff0000720c */ /* 0x000fda0003f25070 */
[----:B------:R-:W-:Y:S05]  /*0770*/  @P1 BRA `(.L_x_6) ;  /* 0x0000000000541947 */ /* 0x000fea0003800000 */
[----:B------:R-:W0:Y:S01]  /*0780*/  I2F.U32.RP R6, R26 ;  /* 0x0000001a00067306 */ /* 0x000e220000209000 */
[----:B------:R-:W-:Y:S01]  /*0790*/  ISETP.NE.U32.AND P0, PT, R26, RZ, PT ;  /* 0x000000ff1a00720c */ /* 0x000fe20003f05070 */
[----:B------:R-:W-:-:S06]  /*07a0*/  IMAD.MOV.U32 R33, RZ, RZ, RZ ;  /* 0x000000ffff217224 */ /* 0x000fcc00078e00ff */
[----:B0-----:R-:W0:Y:S02]  /*07b0*/  MUFU.RCP R2, R6 ;  /* 0x0000000600027308 */ /* 0x001e240000001000 */
[----:B0-----:R-:W-:-:S06]  /*07c0*/  IADD3 R2, PT, PT, R2, 0xffffffe, RZ ;  /* 0x0ffffffe02027810 */ /* 0x001fcc0007ffe0ff */
[----:B------:R-:W0:Y:S02]  /*07d0*/  F2I.FTZ.U32.TRUNC.NTZ R3, R2 ;  /* 0x0000000200037305 */ /* 0x000e24000021f000 */
[----:B0-----:R-:W-:Y:S01]  /*07e0*/  IADD3 R0, PT, PT, RZ, -R3, RZ ;  /* 0x80000003ff007210 */ /* 0x001fe20007ffe0ff */
[----:B------:R-:W-:-:S04]  /*07f0*/  IMAD.MOV.U32 R2, RZ, RZ, RZ ;  /* 0x000000ffff027224 */ /* 0x000fc800078e00ff */
[----:B------:R-:W-:-:S04]  /*0800*/  IMAD R7, R0, R26, RZ ;  /* 0x0000001a00077224 */ /* 0x000fc800078e02ff */
[----:B------:R-:W-:-:S06]  /*0810*/  IMAD.HI.U32 R7, R3, R7, R2 ;  /* 0x0000000703077227 */ /* 0x000fcc00078e0002 */
[----:B------:R-:W-:-:S05]  /*0820*/  IMAD.HI.U32 R0, R7, R32, RZ ;  /* 0x0000002007007227 */ /* 0x000fca00078e00ff */
[----:B------:R-:W-:-:S05]  /*0830*/  IADD3 R3, PT, PT, -R0, RZ, RZ ;  /* 0x000000ff00037210 */ /* 0x000fca0007ffe1ff */
[----:B------:R-:W-:-:S05]  /*0840*/  IMAD R3, R26, R3, R32 ;  /* 0x000000031a037224 */ /* 0x000fca00078e0220 */
[----:B------:R-:W-:-:S13]  /*0850*/  ISETP.GE.U32.AND P2, PT, R3, R26, PT ;  /* 0x0000001a0300720c */ /* 0x000fda0003f46070 */
[----:B------:R-:W-:Y:S01]  /*0860*/  @P2 IMAD.IADD R3, R3, 0x1, -R26 ;  /* 0x0000000103032824 */ /* 0x000fe200078e0a1a */
[----:B------:R-:W-:-:S04]  /*0870*/  @P2 IADD3 R0, PT, PT, R0, 0x1, RZ ;  /* 0x0000000100002810 */ /* 0x000fc80007ffe0ff */
[----:B------:R-:W-:-:S13]  /*0880*/  ISETP.GE.U32.AND P1, PT, R3, R26, PT ;  /* 0x0000001a0300720c */ /* 0x000fda0003f26070 */
[----:B------:R-:W-:Y:S01]  /*0890*/  @P1 VIADD R0, R0, 0x1 ;  /* 0x0000000100001836 */ /* 0x000fe20000000000 */
[----:B------:R-:W-:-:S04]  /*08a0*/  @!P0 LOP3.LUT R0, RZ, R26, RZ, 0x33, !PT ;  /* 0x0000001aff008212 */ /* 0x000fc800078e33ff */
[----:B------:R-:W-:Y:S01]  /*08b0*/  MOV R32, R0 ;  /* 0x0000000000207202 */ /* 0x000fe20000000f00 */
[----:B------:R-:W-:Y:S05]  /*08c0*/  BRA `(.L_x_7) ;  /* 0x00000000001c7947 */ /* 0x000fea0003800000 */
.L_x_6:
[----:B------:R-:W-:Y:S01]  /*08d0*/  IMAD.MOV.U32 R42, RZ, RZ, R32 ;  /* 0x000000ffff2a7224 */ /* 0x000fe200078e0020 */
[----:B------:R-:W-:Y:S01]  /*08e0*/  MOV R32, R26 ;  /* 0x0000001a00207202 */ /* 0x000fe20000000f00 */
[----:B------:R-:W-:Y:S01]  /*08f0*/  IMAD.MOV.U32 R33, RZ, RZ, R31 ;  /* 0x000000ffff217224 */ /* 0x000fe200078e001f */
[----:B------:R-:W-:Y:S02]  /*0900*/  MOV R31, R18 ;  /* 0x00000012001f7202 */ /* 0x000fe40000000f00 */
[----:B------:R-:W-:Y:S02]  /*0910*/  MOV R30, 0x930 ;  /* 0x00000930001e7802 */ /* 0x000fe40000000f00 */
[----:B------:R-:W-:Y:S05]  /*0920*/  CALL.REL.NOINC `($__internal_0_$__cuda_sm20_div_s64) ;  /* 0x00000050004c7944 */ /* 0x000fea0003c00000 */
[----:B------:R-:W-:Y:S02]  /*0930*/  MOV R32, R16 ;  /* 0x0000001000207202 */ /* 0x000fe40000000f00 */
.L_x_7:
[----:B------:R-:W-:Y:S05]  /*0940*/  BSYNC.RECONVERGENT B0 ;  /* 0x0000000000007941 */ /* 0x000fea0003800200 */
.L_x_5:
[----:B------:R-:W0:Y:S01]  /*0950*/  LDCU UR5, c[0x0][0x434] ;  /* 0x00008680ff0577ac */ /* 0x000e220008000800 */
[----:B------:R-:W-:Y:S01]  /*0960*/  BSSY.RECONVERGENT B0, `(.L_x_8) ;  /* 0x0000083000007945 */ /* 0x000fe20003800200 */
[----:B------:R-:W-:Y:S01]  /*0970*/  UMOV UR10, URZ ;  /* 0x000000ff000a7c82 */ /* 0x000fe20008000000 */
[----:B------:R-:W-:Y:S01]  /*0980*/  UMOV UR22, URZ ;  /* 0x000000ff00167c82 */ /* 0x000fe20008000000 */
[----:B0-----:R-:W-:-:S05]  /*0990*/  IMAD.U32 R0, RZ, RZ, UR5 ;  /* 0x00000005ff007e24 */ /* 0x001fca000f8e00ff */
[----:B------:R-:W-:-:S04]  /*09a0*/  IABS R0, R0 ;  /* 0x0000000000007213 */ /* 0x000fc80000000000 */
[----:B------:R-:W-:-:S13]  /*09b0*/  R2UR UR7, R0 ;  /* 0x00000000000772ca */ /* 0x000fda00000e0000 */
[----:B------:R-:W0:Y:S08]  /*09c0*/  I2F.RP R3, UR7 ;  /* 0x0000000700037d06 */ /* 0x000e300008209400 */
[----:B0-----:R-:W0:Y:S02]  /*09d0*/  MUFU.RCP R2, R3 ;  /* 0x0000000300027308 */ /* 0x001e240000001000 */
[----:B0-----:R-:W-:-:S06]  /*09e0*/  VIADD R2, R2, 0xffffffe ;  /* 0x0ffffffe02027836 */ /* 0x001fcc0000000000 */
[----:B------:R-:W0:Y:S02]  /*09f0*/  F2I.FTZ.U32.TRUNC.NTZ R0, R2 ;  /* 0x0000000200007305 */ /* 0x000e24000021f000 */
[----:B0-----:R-:W-:Y:S02]  /*0a00*/  R2UR UR11, R0 ;  /* 0x00000000000b72ca */ /* 0x001fe400000e0000 */
[----:B------:R-:W-:Y:S01]  /*0a10*/  IABS R0, UR8 ;  /* 0x0000000800007c13 */ /* 0x000fe20008000000 */
[----:B------:R-:W-:-:S03]  /*0a20*/  ULOP3.LUT UR8, UR8, UR5, URZ, 0x3c, !UPT ;  /* 0x0000000508087292 */ /* 0x000fc6000f8e3cff */
[----:B------:R-:W-:-:S07]  /*0a30*/  R2UR UR6, R0 ;  /* 0x00000000000672ca */ /* 0x000fce00000e0000 */
[----:B------:R-:W-:-:S04]  /*0a40*/  UIADD3 UR4, UPT, UPT, URZ, -UR11, URZ ;  /* 0x8000000bff047290 */ /* 0x000fc8000fffe0ff */
[----:B------:R-:W-:-:S04]  /*0a50*/  UIMAD UR4, UR4, UR7, URZ ;  /* 0x00000007040472a4 */ /* 0x000fc8000f8e02ff */
[----:B------:R-:W-:-:S04]  /*0a60*/  UIMAD.WIDE.U32 UR10, UR11, UR4, UR10 ;  /* 0x000000040b0a72a5 */ /* 0x000fc8000f8e000a */
[----:B------:R-:W-:-:S07]  /*0a70*/  UIMAD.WIDE.U32 UR10, UR11, UR6, URZ ;  /* 0x000000060b0a72a5 */ /* 0x000fce000f8e00ff */
[----:B------:R-:W-:Y:S02]  /*0a80*/  UMOV UR9, UR11 ;  /* 0x0000000b00097c82 */ /* 0x000fe40008000000 */
[----:B------:R-:W-:-:S04]  /*0a90*/  UIADD3 UR4, UPT, UPT, -UR9, URZ, URZ ;  /* 0x000000ff09047290 */ /* 0x000fc8000fffe1ff */
[----:B------:R-:W-:Y:S02]  /*0aa0*/  UIMAD UR4, UR7, UR4, UR6 ;  /* 0x00000004070472a4 */ /* 0x000fe4000f8e0206 */
[----:B------:R-:W-:Y:S02]  /*0ab0*/  USHF.R.S32.HI UR6, URZ, 0x1f, UR5 ;  /* 0x0000001fff067899 */ /* 0x000fe40008011405 */
[----:B------:R-:W-:Y:S02]  /*0ac0*/  UISETP.GT.U32.AND UP1, UPT, UR7, UR4, UPT ;  /* 0x000000040700728c */ /* 0x000fe4000bf24070 */
[----:B------:R-:W-:-:S09]  /*0ad0*/  ULOP3.LUT UR6, UR6, 0x1, URZ, 0xfc, !UPT ;  /* 0x0000000106067892 */ /* 0x000fd2000f8efcff */
[----:B------:R-:W-:Y:S02]  /*0ae0*/  @!UP1 UIADD3 UR4, UPT, UPT, UR4, -UR7, URZ ;  /* 0x8000000704049290 */ /* 0x000fe4000fffe0ff */
[----:B------:R-:W-:Y:S02]  /*0af0*/  @!UP1 UIADD3 UR9, UPT, UPT, UR9, 0x1, URZ ;  /* 0x0000000109099890 */ /* 0x000fe4000fffe0ff */
[----:B------:R-:W-:Y:S02]  /*0b00*/  UISETP.GE.U32.AND UP0, UPT, UR4, UR7, UPT ;  /* 0x000000070400728c */ /* 0x000fe4000bf06070 */
[----:B------:R-:W-:-:S05]  /*0b10*/  UISETP.GE.AND UP1, UPT, UR8, URZ, UPT ;  /* 0x000000ff0800728c */ /* 0x000fca000bf26270 */
[----:B------:R-:W0:Y:S04]  /*0b20*/  LDCU UR4, c[0x0][0x3e0] ;  /* 0x00007c00ff0477ac */ /* 0x000e280008000800 */
[----:B------:R-:W-:Y:S02]  /*0b30*/  @UP0 UIADD3 UR9, UPT, UPT, UR9, 0x1, URZ ;  /* 0x0000000109090890 */ /* 0x000fe4000fffe0ff */
[----:B------:R-:W-:-:S05]  /*0b40*/  UISETP.NE.AND UP0, UPT, UR5, URZ, UPT ;  /* 0x000000ff0500728c */ /* 0x000fca000bf05270 */
[----:B------:R-:W-:Y:S02]  /*0b50*/  UMOV UR8, UR9 ;  /* 0x0000000900087c82 */ /* 0x000fe40008000000 */
[----:B------:R-:W-:-:S04]  /*0b60*/  @!UP1 UIADD3 UR8, UPT, UPT, -UR8, URZ, URZ ;  /* 0x000000ff08089290 */ /* 0x000fc8000fffe1ff */
[----:B------:R-:W-:Y:S01]  /*0b70*/  @!UP0 ULOP3.LUT UR8, URZ, UR5, URZ, 0x33, !UPT ;  /* 0x00000005ff088292 */ /* 0x000fe2000f8e33ff */
[----:B0-----:R-:W-:Y:S01]  /*0b80*/  IMAD.U32 R0, RZ, RZ, UR4 ;  /* 0x00000004ff007e24 */ /* 0x001fe2000f8e00ff */
[----:B------:R-:W-:Y:S02]  /*0b90*/  UIADD3 UR17, UPT, UPT, UR4, -0x1, URZ ;  /* 0xffffffff04117890 */ /* 0x000fe4000fffe0ff */
[----:B------:R-:W-:Y:S02]  /*0ba0*/  UIMAD UR7, UR8, UR6, URZ ;  /* 0x00000006080772a4 */ /* 0x000fe4000f8e02ff */
[----:B------:R-:W-:Y:S01]  /*0bb0*/  IABS R0, R0 ;  /* 0x0000000000007213 */ /* 0x000fe20000000000 */
[----:B------:R-:W-:-:S03]  /*0bc0*/  UISETP.NE.AND UP2, UPT, UR4, URZ, UPT ;  /* 0x000000ff0400728c */ /* 0x000fc6000bf45270 */
[----:B------:R-:W-:Y:S02]  /*0bd0*/  IABS R2, UR7 ;  /* 0x0000000700027c13 */ /* 0x000fe40008000000 */
[----:B------:R-:W-:Y:S02]  /*0be0*/  R2UR UR11, R0 ;  /* 0x00000000000b72ca */ /* 0x000fe400000e0000 */
[----:B------:R-:W-:-:S11]  /*0bf0*/  R2UR UR13, R2 ;  /* 0x00000000020d72ca */ /* 0x000fd600000e0000 */
[----:B------:R-:W0:Y:S02]  /*0c00*/  I2F.RP R8, UR11 ;  /* 0x0000000b00087d06 */ /* 0x000e240008209400 */
[----:B------:R-:W-:-:S04]  /*0c10*/  UIADD3 UR6, UPT, UPT, UR17, UR13, URZ ;  /* 0x0000000d11067290 */ /* 0x000fc8000fffe0ff */
[----:B------:R-:W-:Y:S02]  /*0c20*/  ULOP3.LUT UR16, UR6, UR13, URZ, 0x3c, !UPT ;  /* 0x0000000d06107292 */ /* 0x000fe4000f8e3cff */
[----:B------:R-:W1:Y:S01]  /*0c30*/  I2F.RP R9, UR13 ;  /* 0x0000000d00097d06 */ /* 0x000e620008209400 */
[----:B------:R-:W-:Y:S01]  /*0c40*/  IMAD.U32 R2, RZ, RZ, UR6 ;  /* 0x00000006ff027e24 */ /* 0x000fe2000f8e00ff */
[----:B------:R-:W-:Y:S02]  /*0c50*/  ULOP3.LUT UR6, UR6, UR4, URZ, 0x3c, !UPT ;  /* 0x0000000406067292 */ /* 0x000fe4000f8e3cff */
[----:B------:R-:W-:Y:S02]  /*0c60*/  ISETP.LE.AND P0, PT, RZ, UR16, PT ;  /* 0x00000010ff007c0c */ /* 0x000fe4000bf03270 */
[----:B------:R-:W-:Y:S02]  /*0c70*/  IABS R2, R2 ;  /* 0x0000000200027213 */ /* 0x000fe40000000000 */
[----:B0-----:R-:W0:Y:S02]  /*0c80*/  MUFU.RCP R6, R8 ;  /* 0x0000000800067308 */ /* 0x001e240000001000 */
[----:B------:R-:W-:-:S06]  /*0c90*/  R2UR UR12, R2 ;  /* 0x00000000020c72ca */ /* 0x000fcc00000e0000 */
[----:B-1----:R-:W1:Y:S01]  /*0ca0*/  MUFU.RCP R0, R9 ;  /* 0x0000000900007308 */ /* 0x002e620000001000 */
[----:B0-----:R-:W-:Y:S02]  /*0cb0*/  VIADD R6, R6, 0xffffffe ;  /* 0x0ffffffe06067836 */ /* 0x001fe40000000000 */
[----:B-1----:R-:W-:-:S05]  /*0cc0*/  VIADD R7, R0, 0xffffffe ;  /* 0x0ffffffe00077836 */ /* 0x002fca0000000000 */
[----:B------:R0:W1:Y:S08]  /*0cd0*/  F2I.FTZ.U32.TRUNC.NTZ R0, R6 ;  /* 0x0000000600007305 */ /* 0x000070000021f000 */
[----:B------:R-:W2:Y:S01]  /*0ce0*/  F2I.FTZ.U32.TRUNC.NTZ R7, R7 ;  /* 0x0000000700077305 */ /* 0x000ea2000021f000 */
[----:B0-----:R-:W-:Y:S01]  /*0cf0*/  IMAD.MOV.U32 R6, RZ, RZ, RZ ;  /* 0x000000ffff067224 */ /* 0x001fe200078e00ff */
[----:B-1----:R-:W-:-:S02]  /*0d00*/  R2UR UR23, R0 ;  /* 0x00000000001772ca */ /* 0x002fc400000e0000 */
[----:B------:R-:W-:Y:S01]  /*0d10*/  IABS R0, UR7 ;  /* 0x0000000700007c13 */ /* 0x000fe20008000000 */
[----:B--2---:R-:W-:-:S04]  /*0d20*/  IMAD.MOV R3, RZ, RZ, -R7 ;  /* 0x000000ffff037224 */ /* 0x004fc800078e0a07 */
[----:B------:R-:W-:Y:S02]  /*0d30*/  IMAD.MOV R0, RZ, RZ, -R0 ;  /* 0x000000ffff007224 */ /* 0x000fe400078e0a00 */
[----:B------:R-:W-:-:S04]  /*0d40*/  IMAD R3, R3, UR13, RZ ;  /* 0x0000000d03037c24 */ /* 0x000fc8000f8e02ff */
[----:B------:R-:W-:Y:S01]  /*0d50*/  UIADD3 UR9, UPT, UPT, URZ, -UR23, URZ ;  /* 0x80000017ff097290 */ /* 0x000fe2000fffe0ff */
[----:B------:R-:W-:-:S03]  /*0d60*/  IMAD.HI.U32 R3, R7, R3, R6 ;  /* 0x0000000307037227 */ /* 0x000fc600078e0006 */
[----:B------:R-:W-:-:S03]  /*0d70*/  UIMAD UR9, UR9, UR11, URZ ;  /* 0x0000000b090972a4 */ /* 0x000fc6000f8e02ff */
[----:B------:R-:W-:Y:S01]  /*0d80*/  IMAD.HI.U32 R25, R3, UR12, RZ ;  /* 0x0000000c03197c27 */ /* 0x000fe2000f8e00ff */
[----:B------:R-:W-:-:S03]  /*0d90*/  UIMAD.WIDE.U32 UR22, UR23, UR9, UR22 ;  /* 0x00000009171672a5 */ /* 0x000fc6000f8e0016 */
[----:B------:R-:W-:Y:S01]  /*0da0*/  IMAD R0, R25, R0, UR12 ;  /* 0x0000000c19007e24 */ /* 0x000fe2000f8e0200 */
[----:B------:R-:W-:-:S03]  /*0db0*/  UIMAD.WIDE.U32 UR22, UR23, UR12, URZ ;  /* 0x0000000c171672a5 */ /* 0x000fc6000f8e00ff */
[----:B------:R-:W0:Y:S01]  /*0dc0*/  LDCU.U8 UR9, c[0x0][0x549] ;  /* 0x0000a920ff0977ac */ /* 0x000e220008000000 */
[----:B------:R-:W-:-:S03]  /*0dd0*/  ISETP.LT.U32.AND P1, PT, R0, UR13, PT ;  /* 0x0000000d00007c0c */ /* 0x000fc6000bf21070 */
[----:B------:R-:W-:Y:S02]  /*0de0*/  UMOV UR15, UR23 ;  /* 0x00000017000f7c82 */ /* 0x000fe40008000000 */
[----:B------:R-:W-:-:S04]  /*0df0*/  UIADD3 UR10, UPT, UPT, -UR15, URZ, URZ ;  /* 0x000000ff0f0a7290 */ /* 0x000fc8000fffe1ff */
[----:B------:R-:W-:-:S04]  /*0e00*/  UIMAD UR10, UR11, UR10, UR12 ;  /* 0x0000000a0b0a72a4 */ /* 0x000fc8000f8e020c */
[----:B------:R-:W-:Y:S01]  /*0e10*/  @!P1 VIADD R0, R0, -UR13 ;  /* 0x8000000d00009c36 */ /* 0x000fe20008000000 */
[----:B------:R-:W-:Y:S01]  /*0e20*/  UISETP.GT.U32.AND UP1, UPT, UR11, UR10, UPT ;  /* 0x0000000a0b00728c */ /* 0x000fe2000bf24070 */
[----:B------:R-:W-:Y:S01]  /*0e30*/  @!P1 VIADD R25, R25, 0x1 ;  /* 0x0000000119199836 */ /* 0x000fe20000000000 */
[----:B------:R-:W-:Y:S01]  /*0e40*/  ISETP.NE.AND P1, PT, RZ, UR7, PT ;  /* 0x00000007ff007c0c */ /* 0x000fe2000bf25270 */
[----:B0-----:R-:W-:Y:S01]  /*0e50*/  UISETP.NE.AND UP0, UPT, UR9, URZ, UPT ;  /* 0x000000ff0900728c */ /* 0x001fe2000bf05270 */
[----:B------:R-:W-:-:S03]  /*0e60*/  ISETP.GE.U32.AND P2, PT, R0, UR13, PT ;  /* 0x0000000d00007c0c */ /* 0x000fc6000bf46070 */
[----:B------:R-:W-:Y:S02]  /*0e70*/  USEL UR5, UR5, 0x1, !UP0 ;  /* 0x0000000105057887 */ /* 0x000fe4000c000000 */
[----:B------:R-:W-:Y:S02]  /*0e80*/  UISETP.GE.AND UP0, UPT, UR6, URZ, UPT ;  /* 0x000000ff0600728c */ /* 0x000fe4000bf06270 */
[----:B------:R-:W-:Y:S02]  /*0e90*/  @!UP1 UIADD3 UR10, UPT, UPT, UR10, -UR11, URZ ;  /* 0x8000000b0a0a9290 */ /* 0x000fe4000fffe0ff */
[----:B------:R-:W-:Y:S02]  /*0ea0*/  @!UP1 UIADD3 UR15, UPT, UPT, UR15, 0x1, URZ ;  /* 0x000000010f0f9890 */ /* 0x000fe4000fffe0ff */
[----:B------:R-:W-:Y:S02]  /*0eb0*/  UISETP.GE.U32.AND UP3, UPT, UR10, UR11, UPT ;  /* 0x0000000b0a00728c */ /* 0x000fe4000bf66070 */
[----:B------:R-:W-:Y:S01]  /*0ec0*/  @P2 VIADD R25, R25, 0x1 ;  /* 0x0000000119192836 */ /* 0x000fe20000000000 */
[----:B------:R-:W-:-:S02]  /*0ed0*/  UISETP.NE.AND UP1, UPT, UR8, URZ, UPT ;  /* 0x000000ff0800728c */ /* 0x000fc4000bf25270 */
[----:B------:R-:W-:Y:S01]  /*0ee0*/  USHF.R.S32.HI UR8, URZ, 0x1f, UR7 ;  /* 0x0000001fff087899 */ /* 0x000fe20008011407 */
[----:B------:R-:W-:Y:S01]  /*0ef0*/  @!P0 IMAD.MOV R25, RZ, RZ, -R25 ;  /* 0x000000ffff198224 */ /* 0x000fe200078e0a19 */
[----:B------:R-:W-:Y:S01]  /*0f00*/  @!P1 LOP3.LUT R25, RZ, UR13, RZ, 0x33, !PT ;  /* 0x0000000dff199c12 */ /* 0x000fe2000f8e33ff */
[----:B------:R-:W-:-:S03]  /*0f10*/  USEL UR6, URZ, 0x1, !UP1 ;  /* 0x00000001ff067887 */ /* 0x000fc6000c800000 */
[----:B------:R-:W-:Y:S01]  /*0f20*/  ISETP.LT.U32.AND P0, PT, R32, R25, PT ;  /* 0x000000192000720c */ /* 0x000fe20003f01070 */
[----:B------:R-:W-:Y:S01]  /*0f30*/  @UP3 UIADD3 UR15, UPT, UPT, UR15, 0x1, URZ ;  /* 0x000000010f0f3890 */ /* 0x000fe2000fffe0ff */
[----:B------:R-:W-:Y:S01]  /*0f40*/  SHF.R.S32.HI R41, RZ, 0x1f, R25 ;  /* 0x0000001fff297819 */ /* 0x000fe20000011419 */
[----:B------:R-:W-:Y:S02]  /*0f50*/  ULOP3.LUT UR6, UR8, UR6, URZ, 0xfc, !UPT ;  /* 0x0000000608067292 */ /* 0x000fe4000f8efcff */
[----:B------:R-:W-:Y:S01]  /*0f60*/  @!UP0 UIADD3 UR15, UPT, UPT, -UR15, URZ, URZ ;  /* 0x000000ff0f0f8290 */ /* 0x000fe2000fffe1ff */
[----:B------:R-:W-:Y:S01]  /*0f70*/  ISETP.LT.AND.EX P0, PT, R33, R41, PT, P0 ;  /* 0x000000292100720c */ /* 0x000fe20003f01300 */
[----:B------:R-:W-:-:S03]  /*0f80*/  @!UP2 ULOP3.LUT UR15, URZ, UR4, URZ, 0x33, !UPT ;  /* 0x00000004ff0fa292 */ /* 0x000fc6000f8e33ff */
[C---:B------:R-:W-:Y:S02]  /*0f90*/  SEL R41, R33.reuse, R41, P0 ;  /* 0x0000002921297207 */ /* 0x040fe40000000000 */
[----:B------:R-:W-:Y:S02]  /*0fa0*/  SEL R25, R32, R25, P0 ;  /* 0x0000001920197207 */ /* 0x000fe40000000000 */
[----:B------:R-:W-:-:S04]  /*0fb0*/  LOP3.LUT R0, R33, R41, RZ, 0xfc, !PT ;  /* 0x0000002921007212 */ /* 0x000fc800078efcff */
[----:B------:R-:W-:-:S13]  /*0fc0*/  ISETP.NE.U32.AND P1, PT, R0, RZ, PT ;  /* 0x000000ff0000720c */ /* 0x000fda0003f25070 */
[----:B------:R-:W-:Y:S05]  /*0fd0*/  @P1 BRA `(.L_x_9) ;  /* 0x0000000000501947 */ /* 0x000fea0003800000 */
[----:B------:R-:W0:Y:S01]  /*0fe0*/  I2F.U32.RP R6, R25 ;  /* 0x0000001900067306 */ /* 0x000e220000209000 */
[----:B------:R-:W-:Y:S02]  /*0ff0*/  ISETP.NE.U32.AND P0, PT, R25, RZ, PT ;  /* 0x000000ff1900720c */ /* 0x000fe40003f05070 */
[----:B------:R-:W-:-:S05]  /*1000*/  MOV R49, RZ ;  /* 0x000000ff00317202 */ /* 0x000fca0000000f00 */
[----:B0-----:R-:W0:Y:S02]  /*1010*/  MUFU.RCP R2, R6 ;  /* 0x0000000600027308 */ /* 0x001e240000001000 */
[----:B0-----:R-:W-:-:S06]  /*1020*/  VIADD R2, R2, 0xffffffe ;  /* 0x0ffffffe02027836 */ /* 0x001fcc0000000000 */
[----:B------:R-:W0:Y:S02]  /*1030*/  F2I.FTZ.U32.TRUNC.NTZ R3, R2 ;  /* 0x0000000200037305 */ /* 0x000e24000021f000 */
[----:B0-----:R-:W-:Y:S02]  /*1040*/  IMAD.MOV R0, RZ, RZ, -R3 ;  /* 0x000000ffff007224 */ /* 0x001fe400078e0a03 */
[----:B------:R-:W-:Y:S02]  /*1050*/  HFMA2 R2, -RZ, RZ, 0, 0 ;  /* 0x00000000ff027431 */ /* 0x000fe400000001ff */
[----:B------:R-:W-:-:S04]  /*1060*/  IMAD R0, R0, R25, RZ ;  /* 0x0000001900007224 */ /* 0x000fc800078e02ff */
[----:B------:R-:W-:-:S06]  /*1070*/  IMAD.HI.U32 R3, R3, R0, R2 ;  /* 0x0000000003037227 */ /* 0x000fcc00078e0002 */
[----:B------:R-:W-:-:S04]  /*1080*/  IMAD.HI.U32 R48, R3, R32, RZ ;  /* 0x0000002003307227 */ /* 0x000fc800078e00ff */
        /* <DEDUP_REMOVED lines=9> */
.L_x_9:
[----:B------:R-:W-:Y:S01]  /*1120*/  IMAD.MOV.U32 R42, RZ, RZ, R32 ;  /* 0x000000ffff2a7224 */ /* 0x000fe200078e0020 */
[----:B------:R-:W-:Y:S01]  /*1130*/  MOV R32, R25 ;  /* 0x0000001900207202 */ /* 0x000fe20000000f00 */
[----:B------:R-:W-:Y:S01]  /*1140*/  IMAD.MOV.U32 R31, RZ, RZ, R41 ;  /* 0x000000ffff1f7224 */ /* 0x000fe200078e0029 */
[----:B------:R-:W-:Y:S02]  /*1150*/  MOV R30, 0x1170 ;  /* 0x00001170001e7802 */ /* 0x000fe40000000f00 */
[----:B------:R-:W-:Y:S05]  /*1160*/  CALL.REL.NOINC `($__internal_0_$__cuda_sm20_div_s64) ;  /* 0x00000048003c7944 */ /* 0x000fea0003c00000 */
[----:B------:R-:W-:Y:S02]  /*1170*/  MOV R48, R16 ;  /* 0x0000001000307202 */ /* 0x000fe40000000f00 */
[----:B------:R-:W-:Y:S02]  /*1180*/  MOV R49, R33 ;  /* 0x0000002100317202 */ /* 0x000fe40000000f00 */
.L_x_10:
[----:B------:R-:W-:Y:S05]  /*1190*/  BSYNC.RECONVERGENT B0 ;  /* 0x0000000000007941 */ /* 0x000fea0003800200 */
.L_x_8:
[----:B------:R-:W-:Y:S01]  /*11a0*/  IABS R7, UR21 ;  /* 0x0000001500077c13 */ /* 0x000fe20008000000 */
[----:B------:R-:W0:Y:S01]  /*11b0*/  LDC R2, c[0x0][0x434] ;  /* 0x00010d00ff027b82 */ /* 0x000e220000000800 */
[----:B------:R-:W-:Y:S01]  /*11c0*/  IABS R0, UR21 ;  /* 0x0000001500007c13 */ /* 0x000fe20008000000 */
[----:B------:R-:W-:Y:S01]  /*11d0*/  UIMAD UR15, UR15, UR5, URZ ;  /* 0x000000050f0f72a4 */ /* 0x000fe2000f8e02ff */
[----:B------:R-:W1:Y:S01]  /*11e0*/  I2F.RP R10, R7 ;  /* 0x00000007000a7306 */ /* 0x000e620000209400 */
[----:B------:R-:W-:Y:S02]  /*11f0*/  BSSY.RECONVERGENT B0, `(.L_x_11) ;  /* 0x000003a000007945 */ /* 0x000fe40003800200 */
[----:B------:R-:W-:Y:S01]  /*1200*/  IMAD.MOV R0, RZ, RZ, -R0 ;  /* 0x000000ffff007224 */ /* 0x000fe200078e0a00 */
[----:B------:R-:W-:-:S04]  /*1210*/  UIMAD UR6, UR6, UR15, URZ ;  /* 0x0000000f060672a4 */ /* 0x000fc8000f8e02ff */
[----:B-1----:R-:W1:Y:S01]  /*1220*/  MUFU.RCP R8, R10 ;  /* 0x0000000a00087308 */ /* 0x002e620000001000 */
[----:B0-----:R-:W-:-:S04]  /*1230*/  IADD3 R2, PT, PT, R2, -0x1, R7 ;  /* 0xffffffff02027810 */ /* 0x001fc80007ffe007 */
[----:B------:R-:W-:Y:S01]  /*1240*/  IABS R3, R2 ;  /* 0x0000000200037213 */ /* 0x000fe20000000000 */
[----:B-1----:R-:W-:-:S04]  /*1250*/  VIADD R8, R8, 0xffffffe ;  /* 0x0ffffffe08087836 */ /* 0x002fc80000000000 */
[----:B------:R-:W0:Y:S02]  /*1260*/  F2I.FTZ.U32.TRUNC.NTZ R9, R8 ;  /* 0x0000000800097305 */ /* 0x000e24000021f000 */
[----:B0-----:R-:W-:Y:S02]  /*1270*/  IMAD.MOV R6, RZ, RZ, -R9 ;  /* 0x000000ffff067224 */ /* 0x001fe400078e0a09 */
[----:B------:R-:W-:Y:S02]  /*1280*/  IMAD.MOV.U32 R8, RZ, RZ, RZ ;  /* 0x000000ffff087224 */ /* 0x000fe400078e00ff */
[----:B------:R-:W-:-:S04]  /*1290*/  IMAD R6, R6, R7, RZ ;  /* 0x0000000706067224 */ /* 0x000fc800078e02ff */
[----:B------:R-:W-:-:S06]  /*12a0*/  IMAD.HI.U32 R6, R9, R6, R8 ;  /* 0x0000000609067227 */ /* 0x000fcc00078e0008 */
[----:B------:R-:W-:-:S04]  /*12b0*/  IMAD.HI.U32 R6, R6, R3, RZ ;  /* 0x0000000306067227 */ /* 0x000fc800078e00ff */
[----:B------:R-:W-:-:S05]  /*12c0*/  IMAD R0, R6, R0, R3 ;  /* 0x0000000006007224 */ /* 0x000fca00078e0203 */
[----:B------:R-:W-:-:S13]  /*12d0*/  ISETP.GT.U32.AND P1, PT, R7, R0, PT ;  /* 0x000000000700720c */ /* 0x000fda0003f24070 */
[----:B------:R-:W-:Y:S02]  /*12e0*/  @!P1 IMAD.IADD R0, R0, 0x1, -R7 ;  /* 0x0000000100009824 */ /* 0x000fe400078e0a07 */
[----:B------:R-:W-:Y:S01]  /*12f0*/  @!P1 VIADD R6, R6, 0x1 ;  /* 0x0000000106069836 */ /* 0x000fe20000000000 */
[----:B------:R-:W-:Y:S02]  /*1300*/  ISETP.NE.AND P1, PT, RZ, UR21, PT ;  /* 0x00000015ff007c0c */ /* 0x000fe4000bf25270 */
[-C--:B------:R-:W-:Y:S02]  /*1310*/  ISETP.GE.U32.AND P2, PT, R0, R7.reuse, PT ;  /* 0x000000070000720c */ /* 0x080fe40003f46070 */
[----:B------:R-:W-:-:S04]  /*1320*/  LOP3.LUT R0, R2, R7, RZ, 0x3c, !PT ;  /* 0x0000000702007212 */ /* 0x000fc800078e3cff */
[----:B------:R-:W-:-:S07]  /*1330*/  ISETP.GE.AND P0, PT, R0, RZ, PT ;  /* 0x000000ff0000720c */ /* 0x000fce0003f06270 */
[----:B------:R-:W-:-:S06]  /*1340*/  @P2 VIADD R6, R6, 0x1 ;  /* 0x0000000106062836 */ /* 0x000fcc0000000000 */
[----:B------:R-:W-:Y:S01]  /*1350*/  @!P0 IMAD.MOV R6, RZ, RZ, -R6 ;  /* 0x000000ffff068224 */ /* 0x000fe200078e0a06 */
[----:B------:R-:W-:-:S04]  /*1360*/  @!P1 LOP3.LUT R6, RZ, R7, RZ, 0x33, !PT ;  /* 0x00000007ff069212 */ /* 0x000fc800078e33ff */
        /* <DEDUP_REMOVED lines=28> */
.L_x_12:
[----:B------:R-:W-:Y:S01]  /*1530*/  IMAD.MOV.U32 R42, RZ, RZ, R4 ;  /* 0x000000ffff2a7224 */ /* 0x000fe200078e0004 */
[----:B------:R-:W-:Y:S01]  /*1540*/  MOV R33, R5 ;  /* 0x0000000500217202 */ /* 0x000fe20000000f00 */
[----:B------:R-:W-:Y:S01]  /*1550*/  IMAD.MOV.U32 R32, RZ, RZ, R24 ;  /* 0x000000ffff207224 */ /* 0x000fe200078e0018 */
[----:B------:R-:W-:Y:S02]  /*1560*/  MOV R30, 0x1580 ;  /* 0x00001580001e7802 */ /* 0x000fe40000000f00 */
[----:B------:R-:W-:Y:S05]  /*1570*/  CALL.REL.NOINC `($__internal_0_$__cuda_sm20_div_s64) ;  /* 0x0000004400387944 */ /* 0x000fea0003c00000 */
[----:B------:R-:W-:Y:S02]  /*1580*/  MOV R32, R16 ;  /* 0x0000001000207202 */ /* 0x000fe40000000f00 */
.L_x_13:
[----:B------:R-:W-:Y:S05]  /*1590*/  BSYNC.RECONVERGENT B0 ;  /* 0x0000000000007941 */ /* 0x000fea0003800200 */
.L_x_11:
[----:B------:R-:W0:Y:S01]  /*15a0*/  S2R R0, SR_TID.X ;  /* 0x0000000000007919 */ /* 0x000e220000002100 */
[----:B------:R-:W-:Y:S01]  /*15b0*/  UIADD3 UR9, UP0, UPT, UR20, -UR19, URZ ;  /* 0x8000001314097290 */ /* 0x000fe2000ff1e0ff */
[----:B------:R-:W-:Y:S01]  /*15c0*/  MOV R11, 0xff800000 ;  /* 0xff800000000b7802 */ /* 0x000fe20000000f00 */
[----:B------:R-:W1:Y:S02]  /*15d0*/  LDCU UR4, c[0x0][0x534] ;  /* 0x0000a680ff0477ac */ /* 0x000e640008000800 */
[----:B------:R-:W-:Y:S01]  /*15e0*/  UIADD3.X UR8, UPT, UPT, UR14, -0x1, URZ, UP0, !UPT ;  /* 0xffffffff0e087890 */ /* 0x000fe200087fe4ff */
[----:B------:R-:W2:Y:S05]  /*15f0*/  LDCU.64 UR10, c[0x0][0x358] ;  /* 0x00006b00ff0a77ac */ /* 0x000eaa0008000a00 */
[----:B------:R-:W-:Y:S01]  /*1600*/  IMAD.U32 R3, RZ, RZ, UR8 ;  /* 0x00000008ff037e24 */ /* 0x000fe2000f8e00ff */
[----:B0-----:R-:W-:-:S02]  /*1610*/  LOP3.LUT R12, R0, 0xf, RZ, 0xc0, !PT ;  /* 0x0000000f000c7812 */ /* 0x001fc400078ec0ff */
[----:B------:R-:W-:Y:S02]  /*1620*/  SHF.R.U32.HI R13, RZ, 0x4, R0 ;  /* 0x00000004ff0d7819 */ /* 0x000fe40000011600 */
[C---:B------:R-:W-:Y:S02]  /*1630*/  ISETP.LT.U32.AND P1, PT, R12.reuse, UR9, PT ;  /* 0x000000090c007c0c */ /* 0x040fe4000bf21070 */
[----:B------:R-:W-:Y:S01]  /*1640*/  IADD3 R14, P0, PT, R12, UR19, RZ ;  /* 0x000000130c0e7c10 */ /* 0x000fe2000ff1e0ff */
[----:B------:R-:W-:Y:S01]  /*1650*/  VIADD R10, R13, 0x8 ;  /* 0x000000080d0a7836 */ /* 0x000fe20000000000 */
[----:B------:R-:W-:Y:S01]  /*1660*/  ISETP.GT.AND.EX P1, PT, R3, RZ, PT, P1 ;  /* 0x000000ff0300720c */ /* 0x000fe20003f24310 */
[C---:B------:R-:W-:Y:S01]  /*1670*/  VIADD R16, R13.reuse, 0x18 ;  /* 0x000000180d107836 */ /* 0x040fe20000000000 */
[C---:B------:R-:W-:Y:S01]  /*1680*/  IADD3 R3, PT, PT, R13.reuse, 0x10, RZ ;  /* 0x000000100d037810 */ /* 0x040fe20007ffe0ff */
[----:B------:R-:W-:Y:S01]  /*1690*/  IMAD.X R15, RZ, RZ, RZ, P0 ;  /* 0x000000ffff0f7224 */ /* 0x000fe200000e06ff */
[----:B-1----:R-:W-:-:S02]  /*16a0*/  ISETP.GE.OR P6, PT, R13, UR4, !P1 ;  /* 0x000000040d007c0c */ /* 0x002fc4000cfc6670 */
[----:B------:R-:W-:Y:S02]  /*16b0*/  ISETP.GE.OR P5, PT, R10, UR4, !P1 ;  /* 0x000000040a007c0c */ /* 0x000fe4000cfa6670 */
[----:B------:R-:W-:Y:S02]  /*16c0*/  ISETP.GE.OR P2, PT, R3, UR4, !P1 ;  /* 0x0000000403007c0c */ /* 0x000fe4000cf46670 */
[----:B------:R-:W-:Y:S02]  /*16d0*/  ISETP.GE.OR P3, PT, R16, UR4, !P1 ;  /* 0x0000000410007c0c */ /* 0x000fe4000cf66670 */
[----:B------:R-:W-:-:S05]  /*16e0*/  IADD3 R17, PT, PT, R13, 0x20, RZ ;  /* 0x000000200d117810 */ /* 0x000fca0007ffe0ff */
[----:B------:R-:W0:Y:S01]  /*16f0*/  @!P6 LDC.64 R4, c[0x0][0x428] ;  /* 0x00010a00ff04eb82 */ /* 0x000e220000000a00 */
[----:B------:R-:W-:-:S04]  /*1700*/  @!P6 IMAD.WIDE.U32 R28, R13, UR20, R14 ;  /* 0x000000140d1cec25 */ /* 0x000fc8000f8e000e */
[----:B------:R-:W-:Y:S02]  /*1710*/  @!P6 IMAD R22, R13, UR14, R29 ;  /* 0x0000000e0d16ec24 */ /* 0x000fe4000f8e021d */
[----:B------:R-:W-:Y:S01]  /*1720*/  @!P5 IMAD.MOV.U32 R20, RZ, RZ, R14 ;  /* 0x000000ffff14d224 */ /* 0x000fe200078e000e */
[----:B------:R-:W1:Y:S01]  /*1730*/  @!P5 LDC.64 R8, c[0x0][0x428] ;  /* 0x00010a00ff08db82 */ /* 0x000e620000000a00 */
[----:B------:R-:W-:Y:S02]  /*1740*/  @!P5 IMAD.MOV.U32 R21, RZ, RZ, R15 ;  /* 0x000000ffff15d224 */ /* 0x000fe400078e000f */
[----:B------:R-:W-:-:S05]  /*1750*/  @!P5 IMAD.WIDE.U32 R20, R10, UR20, R20 ;  /* 0x000000140a14dc25 */ /* 0x000fca000f8e0014 */
[----:B------:R-:W3:Y:S01]  /*1760*/  @!P2 LDC.64 R6, c[0x0][0x428] ;  /* 0x00010a00ff06ab82 */ /* 0x000ee20000000a00 */
[----:B------:R-:W-:Y:S01]  /*1770*/  @!P5 IMAD R10, R10, UR14, R21 ;  /* 0x0000000e0a0adc24 */ /* 0x000fe2000f8e0215 */
[----:B0-----:R-:W-:-:S04]  /*1780*/  @!P6 LEA R36, P0, R28, R4, 0x2 ;  /* 0x000000041c24e211 */ /* 0x001fc800078010ff */
[----:B------:R-:W-:Y:S02]  /*1790*/  @!P6 LEA.HI.X R37, R28, R5, R22, 0x2, P0 ;  /* 0x000000051c25e211 */ /* 0x000fe400000f1416 */
[----:B------:R-:W-:Y:S01]  /*17a0*/  ISETP.GE.OR P0, PT, R17, UR4, !P1 ;  /* 0x0000000411007c0c */ /* 0x000fe2000cf06670 */
[----:B------:R-:W0:Y:S01]  /*17b0*/  @!P3 LDC.64 R4, c[0x0][0x428] ;  /* 0x00010a00ff04bb82 */ /* 0x000e220000000a00 */
[C---:B-1----:R-:W-:Y:S01]  /*17c0*/  @!P5 LEA R30, P4, R20.reuse, R8, 0x2 ;  /* 0x00000008141ed211 */ /* 0x042fe200078810ff */
[----:B------:R-:W-:Y:S01]  /*17d0*/  @!P2 IMAD.MOV.U32 R28, RZ, RZ, R14 ;  /* 0x000000ffff1ca224 */ /* 0x000fe200078e000e */
[----:B------:R-:W-:Y:S01]  /*17e0*/  @!P2 MOV R29, R15 ;  /* 0x0000000f001da202 */ /* 0x000fe20000000f00 */
[----:B--2---:R0:W2:Y:S01]  /*17f0*/  @!P6 LDG.E R11, desc[UR10][R36.64] ;  /* 0x0000000a240be981 */ /* 0x0040a2000c1e1900 */
[----:B------:R-:W-:Y:S01]  /*1800*/  @!P5 LEA.HI.X R31, R20, R9, R10, 0x2, P4 ;  /* 0x00000009141fd211 */ /* 0x000fe200020f140a */
[----:B------:R-:W-:Y:S02]  /*1810*/  VIADD R20, R13, 0x28 ;  /* 0x000000280d147836 */ /* 0x000fe40000000000 */
[----:B------:R-:W-:-:S03]  /*1820*/  @!P2 IMAD.WIDE.U32 R28, R3, UR20, R28 ;  /* 0x00000014031cac25 */ /* 0x000fc6000f8e001c */
[----:B------:R-:W-:Y:S01]  /*1830*/  ISETP.GE.OR P6, PT, R20, UR4, !P1 ;  /* 0x0000000414007c0c */ /* 0x000fe2000cfc6670 */
[----:B------:R-:W1:Y:S01]  /*1840*/  @!P0 LDC.64 R8, c[0x0][0x428] ;  /* 0x00010a00ff088b82 */ /* 0x000e620000000a00 */
[----:B------:R-:W-:Y:S01]  /*1850*/  @!P2 IMAD R22, R3, UR14, R29 ;  /* 0x0000000e0316ac24 */ /* 0x000fe2000f8e021d */
[C---:B---3--:R-:W-:Y:S01]  /*1860*/  @!P2 LEA R34, P4, R28.reuse, R6, 0x2 ;  /* 0x000000061c22a211 */ /* 0x048fe200078810ff */
[----:B------:R-:W-:Y:S02]  /*1870*/  IMAD.MOV.U32 R10, RZ, RZ, -0x800000 ;  /* 0xff800000ff0a7424 */ /* 0x000fe400078e00ff */
[----:B------:R-:W-:Y:S01]  /*1880*/  VIADD R21, R13, 0x30 ;  /* 0x000000300d157836 */ /* 0x000fe20000000000 */
[----:B------:R-:W-:Y:S01]  /*1890*/  @!P2 LEA.HI.X R35, R28, R7, R22, 0x2, P4 ;  /* 0x000000071c23a211 */ /* 0x000fe200020f1416 */
[----:B------:R-:W-:Y:S02]  /*18a0*/  @!P3 IMAD.MOV.U32 R28, RZ, RZ, R14 ;  /* 0x000000ffff1cb224 */ /* 0x000fe400078e000e */
[----:B------:R-:W-:Y:S01]  /*18b0*/  @!P3 IMAD.MOV.U32 R29, RZ, RZ, R15 ;  /* 0x000000ffff1db224 */ /* 0x000fe200078e000f */
[----:B------:R3:W4:Y:S01]  /*18c0*/  @!P5 LDG.E R10, desc[UR10][R30.64] ;  /* 0x0000000a1e0ad981 */ /* 0x000722000c1e1900 */
[----:B------:R-:W-:Y:S01]  /*18d0*/  MOV R3, 0xff800000 ;  /* 0xff80000000037802 */ /* 0x000fe20000000f00 */
[----:B------:R-:W5:Y:S01]  /*18e0*/  @!P6 LDC.64 R6, c[0x0][0x428] ;  /* 0x00010a00ff06eb82 */ /* 0x000f620000000a00 */
[----:B------:R-:W-:Y:S01]  /*18f0*/  ISETP.GE.OR P5, PT, R21, UR4, !P1 ;  /* 0x0000000415007c0c */ /* 0x000fe2000cfa6670 */
[----:B------:R-:W-:Y:S01]  /*1900*/  @!P3 IMAD.WIDE.U32 R28, R16, UR20, R28 ;  /* 0x00000014101cbc25 */ /* 0x000fe2000f8e001c */
[----:B------:R-:W-:-:S02]  /*1910*/  IADD3 R22, PT, PT, R13, 0x38, RZ ;  /* 0x000000380d167810 */ /* 0x000fc40007ffe0ff */
[----:B------:R1:W4:Y:S01]  /*1920*/  @!P2 LDG.E R3, desc[UR10][R34.64] ;  /* 0x0000000a2203a981 */ /* 0x000322000c1e1900 */
[----:B------:R-:W-:Y:S01]  /*1930*/  @!P3 IMAD R16, R16, UR14, R29 ;  /* 0x0000000e1010bc24 */ /* 0x000fe2000f8e021d */
[----:B0-----:R-:W-:Y:S01]  /*1940*/  @!P3 LEA R36, P2, R28, R4, 0x2 ;  /* 0x000000041c24b211 */ /* 0x001fe200078410ff */
[----:B------:R-:W-:Y:S01]  /*1950*/  VIADD R23, R13, 0x40 ;  /* 0x000000400d177836 */ /* 0x000fe20000000000 */
[----:B------:R-:W-:Y:S02]  /*1960*/  ISETP.GE.OR P4, PT, R22, UR4, !P1 ;  /* 0x0000000416007c0c */ /* 0x000fe4000cf86670 */
[----:B------:R-:W-:Y:S02]  /*1970*/  @!P3 LEA.HI.X R37, R28, R5, R16, 0x2, P2 ;  /* 0x000000051c25b211 */ /* 0x000fe400010f1410 */
[----:B------:R-:W-:Y:S01]  /*1980*/  MOV R16, 0xff800000 ;  /* 0xff80000000107802 */ /* 0x000fe20000000f00 */
[----:B------:R-:W0:Y:S01]  /*1990*/  @!P5 LDC.64 R4, c[0x0][0x428] ;  /* 0x00010a00ff04db82 */ /* 0x000e220000000a00 */
[----:B---3--:R-:W-:-:S04]  /*19a0*/  @!P0 IMAD.MOV.U32 R30, RZ, RZ, R14 ;  /* 0x000000ffff1e8224 */ /* 0x008fc800078e000e */
[----:B------:R0:W3:Y:S01]  /*19b0*/  @!P3 LDG.E R16, desc[UR10][R36.64] ;  /* 0x0000000a2410b981 */ /* 0x0000e2000c1e1900 */
[----:B------:R-:W-:Y:S02]  /*19c0*/  @!P0 IMAD.MOV.U32 R31, RZ, RZ, R15 ;  /* 0x000000ffff1f8224 */ /* 0x000fe400078e000f */
[----:B------:R-:W-:-:S04]  /*19d0*/  @!P0 IMAD.WIDE.U32 R30, R17, UR20, R30 ;  /* 0x00000014111e8c25 */ /* 0x000fc8000f8e001e */
[----:B------:R-:W-:Y:S01]  /*19e0*/  @!P0 IMAD R28, R17, UR14, R31 ;  /* 0x0000000e111c8c24 */ /* 0x000fe2000f8e021f */
[----:B-1----:R-:W-:Y:S01]  /*19f0*/  @!P0 LEA R34, P2, R30, R8, 0x2 ;  /* 0x000000081e228211 */ /* 0x002fe200078410ff */
[----:B------:R-:W-:-:S03]  /*1a00*/  @!P6 IMAD.MOV.U32 R29, RZ, RZ, R15 ;  /* 0x000000ffff1de224 */ /* 0x000fc600078e000f */
[----:B------:R-:W-:Y:S02]  /*1a10*/  @!P0 LEA.HI.X R35, R30, R9, R28, 0x2, P2 ;  /* 0x000000091e238211 */ /* 0x000fe400010f141c */
[----:B------:R-:W-:Y:S01]  /*1a20*/  @!P6 MOV R28, R14 ;  /* 0x0000000e001ce202 */ /* 0x000fe20000000f00 */
[----:B------:R-:W1:Y:S01]  /*1a30*/  @!P4 LDC.64 R8, c[0x0][0x428] ;  /* 0x00010a00ff08cb82 */ /* 0x000e620000000a00 */
[----:B------:R-:W-:Y:S01]  /*1a40*/  ISETP.GE.OR P3, PT, R23, UR4, !P1 ;  /* 0x0000000417007c0c */ /* 0x000fe2000cf66670 */
[----:B------:R-:W-:Y:S02]  /*1a50*/  IMAD.MOV.U32 R17, RZ, RZ, -0x800000 ;  /* 0xff800000ff117424 */ /* 0x000fe400078e00ff */
[C---:B------:R-:W-:Y:S01]  /*1a60*/  @!P6 IMAD.WIDE.U32 R28, R20.reuse, UR20, R28 ;  /* 0x00000014141cec25 */ /* 0x040fe2000f8e001c */
[----:B------:R-:W-:Y:S02]  /*1a70*/  @!P5 MOV R31, R15 ;  /* 0x0000000f001fd202 */ /* 0x000fe40000000f00 */
[----:B------:R-:W-:Y:S01]  /*1a80*/  IADD3 R19, PT, PT, R13, 0x48, RZ ;  /* 0x000000480d137810 */ /* 0x000fe20007ffe0ff */
[----:B------:R0:W3:Y:S01]  /*1a90*/  @!P0 LDG.E R17, desc[UR10][R34.64] ;  /* 0x0000000a22118981 */ /* 0x0000e2000c1e1900 */
[----:B------:R-:W-:Y:S01]  /*1aa0*/  @!P6 IMAD R20, R20, UR14, R29 ;  /* 0x0000000e1414ec24 */ /* 0x000fe2000f8e021d */
[----:B-----5:R-:W-:Y:S01]  /*1ab0*/  @!P6 LEA R38, P0, R28, R6, 0x2 ;  /* 0x000000061c26e211 */ /* 0x020fe200078010ff */
[----:B------:R-:W-:Y:S01]  /*1ac0*/  @!P5 IMAD.MOV.U32 R30, RZ, RZ, R14 ;  /* 0x000000ffff1ed224 */ /* 0x000fe200078e000e */
[----:B------:R-:W-:-:S02]  /*1ad0*/  ISETP.GE.OR P2, PT, R19, UR4, !P1 ;  /* 0x0000000413007c0c */ /* 0x000fc4000cf46670 */
[----:B------:R-:W-:Y:S01]  /*1ae0*/  @!P6 LEA.HI.X R39, R28, R7, R20, 0x2, P0 ;  /* 0x000000071c27e211 */ /* 0x000fe200000f1414 */
[C---:B------:R-:W-:Y:S01]  /*1af0*/  @!P5 IMAD.WIDE.U32 R30, R21.reuse, UR20, R30 ;  /* 0x00000014151edc25 */ /* 0x040fe2000f8e001e */
[----:B------:R-:W5:Y:S03]  /*1b00*/  @!P3 LDC.64 R6, c[0x0][0x428] ;  /* 0x00010a00ff06bb82 */ /* 0x000f660000000a00 */
[----:B------:R-:W-:Y:S01]  /*1b10*/  @!P5 IMAD R28, R21, UR14, R31 ;  /* 0x0000000e151cdc24 */ /* 0x000fe2000f8e021f */
[----:B0-----:R-:W-:Y:S01]  /*1b20*/  @!P5 LEA R36, P0, R30, R4, 0x2 ;  /* 0x000000041e24d211 */ /* 0x001fe200078010ff */
[----:B------:R-:W-:-:S03]  /*1b30*/  IMAD.MOV.U32 R20, RZ, RZ, -0x800000 ;  /* 0xff800000ff147424 */ /* 0x000fc600078e00ff */
[----:B------:R-:W-:Y:S01]  /*1b40*/  @!P5 LEA.HI.X R37, R30, R5, R28, 0x2, P0 ;  /* 0x000000051e25d211 */ /* 0x000fe200000f141c */
[C---:B------:R-:W-:Y:S01]  /*1b50*/  VIADD R30, R13.reuse, 0x50 ;  /* 0x000000500d1e7836 */ /* 0x040fe20000000000 */
[----:B------:R-:W0:Y:S01]  /*1b60*/  @!P2 LDC.64 R4, c[0x0][0x428] ;  /* 0x00010a00ff04ab82 */ /* 0x000e220000000a00 */
[----:B------:R-:W-:Y:S01]  /*1b70*/  @!P4 MOV R35, R15 ;  /* 0x0000000f0023c202 */ /* 0x000fe20000000f00 */
[----:B------:R-:W-:Y:S01]  /*1b80*/  @!P4 IMAD.MOV.U32 R34, RZ, RZ, R14 ;  /* 0x000000ffff22c224 */ /* 0x000fe200078e000e */
[----:B------:R-:W-:Y:S01]  /*1b90*/  IADD3 R29, PT, PT, R13, 0x58, RZ ;  /* 0x000000580d1d7810 */ /* 0x000fe20007ffe0ff */
[----:B------:R5:W3:Y:S02]  /*1ba0*/  @!P6 LDG.E R20, desc[UR10][R38.64] ;  /* 0x0000000a2614e981 */ /* 0x000ae4000c1e1900 */
[----:B------:R-:W-:-:S04]  /*1bb0*/  @!P4 IMAD.WIDE.U32 R34, R22, UR20, R34 ;  /* 0x000000141622cc25 */ /* 0x000fc8000f8e0022 */
[----:B------:R-:W-:Y:S01]  /*1bc0*/  @!P4 IMAD R22, R22, UR14, R35 ;  /* 0x0000000e1616cc24 */ /* 0x000fe2000f8e0223 */
[----:B-1----:R-:W-:Y:S01]  /*1bd0*/  @!P4 LEA R44, P0, R34, R8, 0x2 ;  /* 0x00000008222cc211 */ /* 0x002fe200078010ff */
[----:B------:R-:W-:Y:S01]  /*1be0*/  @!P3 IMAD.MOV.U32 R43, RZ, RZ, R15 ;  /* 0x000000ffff2bb224 */ /* 0x000fe200078e000f */
[----:B------:R-:W-:Y:S02]  /*1bf0*/  ISETP.GE.OR P6, PT, R30, UR4, !P1 ;  /* 0x000000041e007c0c */ /* 0x000fe4000cfc6670 */
[----:B------:R-:W-:Y:S02]  /*1c00*/  @!P3 MOV R42, R14 ;  /* 0x0000000e002ab202 */ /* 0x000fe40000000f00 */
[----:B------:R-:W-:Y:S01]  /*1c10*/  @!P4 LEA.HI.X R45, R34, R9, R22, 0x2, P0 ;  /* 0x00000009222dc211 */ /* 0x000fe200000f1416 */
[----:B------:R-:W-:Y:S01]  /*1c20*/  IMAD.MOV.U32 R22, RZ, RZ, -0x800000 ;  /* 0xff800000ff167424 */ /* 0x000fe200078e00ff */
[----:B------:R-:W-:Y:S01]  /*1c30*/  ISETP.GE.OR P0, PT, R29, UR4, !P1 ;  /* 0x000000041d007c0c */ /* 0x000fe2000cf06670 */
[----:B------:R-:W-:Y:S01]  /*1c40*/  @!P3 IMAD.WIDE.U32 R42, R23, UR20, R42 ;  /* 0x00000014172abc25 */ /* 0x000fe2000f8e002a */
[----:B------:R-:W-:-:S03]  /*1c50*/  MOV R21, 0xff800000 ;  /* 0xff80000000157802 */ /* 0x000fc60000000f00 */
[----:B------:R-:W3:Y:S01]  /*1c60*/  @!P4 LDG.E R22, desc[UR10][R44.64] ;  /* 0x0000000a2c16c981 */ /* 0x000ee2000c1e1900 */
[----:B------:R-:W-:Y:S01]  /*1c70*/  @!P3 IMAD R34, R23, UR14, R43 ;  /* 0x0000000e1722bc24 */ /* 0x000fe2000f8e022b */
[----:B------:R-:W-:Y:S01]  /*1c80*/  IADD3 R28, PT, PT, R13, 0x60, RZ ;  /* 0x000000600d1c7810 */ /* 0x000fe20007ffe0ff */
[----:B------:R-:W1:Y:S01]  /*1c90*/  @!P6 LDC.64 R8, c[0x0][0x428] ;  /* 0x00010a00ff08eb82 */ /* 0x000e620000000a00 */
[----:B------:R0:W3:Y:S01]  /*1ca0*/  @!P5 LDG.E R21, desc[UR10][R36.64] ;  /* 0x0000000a2415d981 */ /* 0x0000e2000c1e1900 */
[----:B-----5:R-:W-:-:S04]  /*1cb0*/  @!P3 LEA R38, P4, R42, R6, 0x2 ;  /* 0x000000062a26b211 */ /* 0x020fc800078810ff */
[----:B------:R-:W-:Y:S02]  /*1cc0*/  @!P3 LEA.HI.X R39, R42, R7, R34, 0x2, P4 ;  /* 0x000000072a27b211 */ /* 0x000fe400020f1422 */
[----:B------:R-:W5:Y:S01]  /*1cd0*/  @!P0 LDC.64 R6, c[0x0][0x428] ;  /* 0x00010a00ff068b82 */ /* 0x000f620000000a00 */
[----:B------:R-:W-:Y:S01]  /*1ce0*/  ISETP.GE.OR P5, PT, R28, UR4, !P1 ;  /* 0x000000041c007c0c */ /* 0x000fe2000cfa6670 */
[----:B------:R-:W-:Y:S01]  /*1cf0*/  VIADD R27, R13, 0x68 ;  /* 0x000000680d1b7836 */ /* 0x000fe20000000000 */
[----:B0-----:R-:W-:Y:S01]  /*1d00*/  @!P2 MOV R37, R15 ;  /* 0x0000000f0025a202 */ /* 0x001fe20000000f00 */
[----:B------:R-:W-:-:S04]  /*1d10*/  @!P2 IMAD.MOV.U32 R36, RZ, RZ, R14 ;  /* 0x000000ffff24a224 */ /* 0x000fc800078e000e */
[----:B------:R-:W-:-:S04]  /*1d20*/  @!P2 IMAD.WIDE.U32 R36, R19, UR20, R36 ;  /* 0x000000141324ac25 */ /* 0x000fc8000f8e0024 */
[----:B------:R-:W-:Y:S01]  /*1d30*/  @!P2 IMAD R34, R19, UR14, R37 ;  /* 0x0000000e1322ac24 */ /* 0x000fe2000f8e0225 */
[----:B------:R-:W-:Y:S01]  /*1d40*/  @!P2 LEA R44, P4, R36, R4, 0x2 ;  /* 0x00000004242ca211 */ /* 0x000fe200078810ff */
[----:B------:R-:W-:-:S03]  /*1d50*/  @!P6 IMAD.MOV.U32 R35, RZ, RZ, R15 ;  /* 0x000000ffff23e224 */ /* 0x000fc600078e000f */
[----:B------:R-:W-:Y:S02]  /*1d60*/  @!P2 LEA.HI.X R45, R36, R5, R34, 0x2, P4 ;  /* 0x00000005242da211 */ /* 0x000fe400020f1422 */
[-C--:B------:R-:W-:Y:S01]  /*1d70*/  @!P6 MOV R34, R14.reuse ;  /* 0x0000000e0022e202 */ /* 0x080fe20000000f00 */
[----:B------:R-:W-:Y:S01]  /*1d80*/  IMAD.MOV.U32 R23, RZ, RZ, -0x800000 ;  /* 0xff800000ff177424 */ /* 0x000fe200078e00ff */
[----:B------:R-:W-:Y:S01]  /*1d90*/  @!P0 MOV R42, R14 ;  /* 0x0000000e002a8202 */ /* 0x000fe20000000f00 */
[----:B------:R-:W0:Y:S01]  /*1da0*/  @!P5 LDC.64 R4, c[0x0][0x428] ;  /* 0x00010a00ff04db82 */ /* 0x000e220000000a00 */
[----:B------:R-:W-:Y:S01]  /*1db0*/  @!P0 IMAD.MOV.U32 R43, RZ, RZ, R15 ;  /* 0x000000ffff2b8224 */ /* 0x000fe200078e000f */
[----:B------:R-:W-:Y:S01]  /*1dc0*/  MOV R19, 0xff800000 ;  /* 0xff80000000137802 */ /* 0x000fe20000000f00 */
[----:B------:R-:W-:Y:S01]  /*1dd0*/  @!P6 IMAD.WIDE.U32 R34, R30, UR20, R34 ;  /* 0x000000141e22ec25 */ /* 0x000fe2000f8e0022 */
[----:B------:R-:W-:Y:S01]  /*1de0*/  ISETP.GE.OR P4, PT, R27, UR4, !P1 ;  /* 0x000000041b007c0c */ /* 0x000fe2000cf86670 */
[----:B------:R5:W3:Y:S02]  /*1df0*/  @!P3 LDG.E R23, desc[UR10][R38.64] ;  /* 0x0000000a2617b981 */ /* 0x000ae4000c1e1900 */
[----:B------:R-:W-:Y:S01]  /*1e00*/  @!P0 IMAD.WIDE.U32 R42, R29, UR20, R42 ;  /* 0x000000141d2a8c25 */ /* 0x000fe2000f8e002a */
[----:B-1----:R-:W-:Y:S01]  /*1e10*/  @!P6 LEA R36, P3, R34, R8, 0x2 ;  /* 0x000000082224e211 */ /* 0x002fe200078610ff */
[----:B------:R1:W3:Y:S02]  /*1e20*/  @!P2 LDG.E R19, desc[UR10][R44.64] ;  /* 0x0000000a2c13a981 */ /* 0x0002e4000c1e1900 */
[----:B------:R-:W-:-:S02]  /*1e30*/  @!P6 IMAD R30, R30, UR14, R35 ;  /* 0x0000000e1e1eec24 */ /* 0x000fc4000f8e0223 */
[----:B------:R-:W-:-:S03]  /*1e40*/  @!P0 IMAD R8, R29, UR14, R43 ;  /* 0x0000000e1d088c24 */ /* 0x000fc6000f8e022b */
[----:B------:R-:W-:Y:S01]  /*1e50*/  @!P6 LEA.HI.X R37, R34, R9, R30, 0x2, P3 ;  /* 0x000000092225e211 */ /* 0x000fe200018f141e */
[C---:B------:R-:W-:Y:S01]  /*1e60*/  VIADD R31, R13.reuse, 0x78 ;  /* 0x000000780d1f7836 */ /* 0x040fe20000000000 */
[----:B------:R-:W-:Y:S02]  /*1e70*/  IADD3 R34, PT, PT, R13, 0x70, RZ ;  /* 0x000000700d227810 */ /* 0x000fe40007ffe0ff */
[----:B-----5:R-:W-:Y:S01]  /*1e80*/  @!P0 LEA R38, P2, R42, R6, 0x2 ;  /* 0x000000062a268211 */ /* 0x020fe200078410ff */
[----:B------:R-:W-:-:S03]  /*1e90*/  @!P5 IMAD.MOV.U32 R6, RZ, RZ, R14 ;  /* 0x000000ffff06d224 */ /* 0x000fc600078e000e */
[----:B------:R-:W-:Y:S02]  /*1ea0*/  @!P0 LEA.HI.X R39, R42, R7, R8, 0x2, P2 ;  /* 0x000000072a278211 */ /* 0x000fe400010f1408 */
[----:B------:R-:W-:Y:S01]  /*1eb0*/  @!P5 MOV R7, R15 ;  /* 0x0000000f0007d202 */ /* 0x000fe20000000f00 */
[----:B------:R-:W5:Y:S01]  /*1ec0*/  @!P4 LDC.64 R8, c[0x0][0x428] ;  /* 0x00010a00ff08cb82 */ /* 0x000f620000000a00 */
[----:B------:R-:W-:Y:S02]  /*1ed0*/  ISETP.GE.OR P2, PT, R34, UR4, !P1 ;  /* 0x0000000422007c0c */ /* 0x000fe4000cf46670 */
[----:B------:R-:W-:Y:S01]  /*1ee0*/  ISETP.GE.OR P1, PT, R31, UR4, !P1 ;  /* 0x000000041f007c0c */ /* 0x000fe2000cf26670 */
[----:B------:R-:W-:-:S04]  /*1ef0*/  @!P5 IMAD.WIDE.U32 R6, R28, UR20, R6 ;  /* 0x000000141c06dc25 */ /* 0x000fc8000f8e0006 */
[----:B------:R-:W-:Y:S01]  /*1f00*/  @!P5 IMAD R28, R28, UR14, R7 ;  /* 0x0000000e1c1cdc24 */ /* 0x000fe2000f8e0207 */
[C---:B0-----:R-:W-:Y:S01]  /*1f10*/  @!P5 LEA R42, P3, R6.reuse, R4, 0x2 ;  /* 0x00000004062ad211 */ /* 0x041fe200078610ff */
[----:B-1----:R-:W-:Y:S01]  /*1f20*/  @!P4 IMAD.MOV.U32 R44, RZ, RZ, R14 ;  /* 0x000000ffff2cc224 */ /* 0x002fe200078e000e */
[----:B------:R-:W-:Y:S02]  /*1f30*/  @!P4 MOV R45, R15 ;  /* 0x0000000f002dc202 */ /* 0x000fe40000000f00 */
[----:B------:R-:W-:Y:S02]  /*1f40*/  @!P5 LEA.HI.X R43, R6, R5, R28, 0x2, P3 ;  /* 0x00000005062bd211 */ /* 0x000fe400018f141c */
[----:B------:R-:W0:Y:S01]  /*1f50*/  @!P2 LDC.64 R6, c[0x0][0x428] ;  /* 0x00010a00ff06ab82 */ /* 0x000e220000000a00 */
[----:B------:R-:W-:Y:S01]  /*1f60*/  MOV R30, 0xff800000 ;  /* 0xff800000001e7802 */ /* 0x000fe20000000f00 */
[----:B------:R-:W-:Y:S02]  /*1f70*/  IMAD.MOV.U32 R29, RZ, RZ, -0x800000 ;  /* 0xff800000ff1d7424 */ /* 0x000fe400078e00ff */
[----:B------:R-:W-:-:S03]  /*1f80*/  @!P4 IMAD.WIDE.U32 R44, R27, UR20, R44 ;  /* 0x000000141b2ccc25 */ /* 0x000fc6000f8e002c */
[----:B------:R1:W3:Y:S01]  /*1f90*/  @!P6 LDG.E R30, desc[UR10][R36.64] ;  /* 0x0000000a241ee981 */ /* 0x0002e2000c1e1900 */
[----:B------:R-:W0:Y:S03]  /*1fa0*/  @!P1 LDC.64 R4, c[0x0][0x428] ;  /* 0x00010a00ff049b82 */ /* 0x000e260000000a00 */
[----:B------:R-:W3:Y:S01]  /*1fb0*/  @!P0 LDG.E R29, desc[UR10][R38.64] ;  /* 0x0000000a261d8981 */ /* 0x000ee2000c1e1900 */
[----:B-----5:R-:W-:Y:S02]  /*1fc0*/  @!P4 LEA R8, P0, R44, R8, 0x2 ;  /* 0x000000082c08c211 */ /* 0x020fe400078010ff */
[----:B------:R-:W-:-:S06]  /*1fd0*/  MOV R28, 0xff800000 ;  /* 0xff800000001c7802 */ /* 0x000fcc0000000f00 */
[----:B------:R0:W5:Y:S01]  /*1fe0*/  @!P5 LDG.E R28, desc[UR10][R42.64] ;  /* 0x0000000a2a1cd981 */ /* 0x000162000c1e1900 */
[----:B-1----:R-:W-:Y:S01]  /*1ff0*/  @!P4 IMAD R36, R27, UR14, R45 ;  /* 0x0000000e1b24cc24 */ /* 0x002fe2000f8e022d */
[----:B------:R-:W-:-:S04]  /*2000*/  @!P2 MOV R37, R15 ;  /* 0x0000000f0025a202 */ /* 0x000fc80000000f00 */
[----:B------:R-:W-:Y:S01]  /*2010*/  @!P4 LEA.HI.X R9, R44, R9, R36, 0x2, P0 ;  /* 0x000000092c09c211 */ /* 0x000fe200000f1424 */
[--C-:B------:R-:W-:Y:S02]  /*2020*/  @!P2 IMAD.MOV.U32 R36, RZ, RZ, R14.reuse ;  /* 0x000000ffff24a224 */ /* 0x100fe400078e000e */
[----:B------:R-:W-:-:S04]  /*2030*/  @!P1 IMAD.WIDE.U32 R14, R31, UR20, R14 ;  /* 0x000000141f0e9c25 */ /* 0x000fc8000f8e000e */
[----:B------:R-:W-:Y:S01]  /*2040*/  @!P2 IMAD.WIDE.U32 R36, R34, UR20, R36 ;  /* 0x000000142224ac25 */ /* 0x000fe2000f8e0024 */
[----:B0-----:R-:W-:Y:S02]  /*2050*/  @!P1 LEA R42, P0, R14, R4, 0x2 ;  /* 0x000000040e2a9211 */ /* 0x001fe400078010ff */
[----:B------:R-:W-:Y:S01]  /*2060*/  @!P2 LEA R38, P3, R36, R6, 0x2 ;  /* 0x000000062426a211 */ /* 0x000fe200078610ff */
[----:B------:R-:W-:Y:S02]  /*2070*/  @!P1 IMAD R6, R31, UR14, R15 ;  /* 0x0000000e1f069c24 */ /* 0x000fe4000f8e020f */
[----:B------:R-:W-:Y:S02]  /*2080*/  @!P2 IMAD R34, R34, UR14, R37 ;  /* 0x0000000e2222ac24 */ /* 0x000fe4000f8e0225 */
[----:B------:R-:W-:Y:S01]  /*2090*/  IMAD.MOV.U32 R4, RZ, RZ, -0x800000 ;  /* 0xff800000ff047424 */ /* 0x000fe200078e00ff */
[----:B------:R-:W-:Y:S01]  /*20a0*/  @!P1 LEA.HI.X R43, R14, R5, R6, 0x2, P0 ;  /* 0x000000050e2b9211 */ /* 0x000fe200000f1406 */
[----:B------:R-:W-:Y:S01]  /*20b0*/  IMAD.MOV.U32 R5, RZ, RZ, -0x800000 ;  /* 0xff800000ff057424 */ /* 0x000fe200078e00ff */
[----:B------:R-:W-:-:S02]  /*20c0*/  MOV R6, 0xff800000 ;  /* 0xff80000000067802 */ /* 0x000fc40000000f00 */
[----:B------:R-:W-:Y:S01]  /*20d0*/  @!P2 LEA.HI.X R39, R36, R7, R34, 0x2, P3 ;  /* 0x000000072427a211 */ /* 0x000fe200018f1422 */
[----:B------:R0:W5:Y:S04]  /*20e0*/  @!P4 LDG.E R4, desc[UR10][R8.64] ;  /* 0x0000000a0804c981 */ /* 0x000168000c1e1900 */
[----:B------:R-:W5:Y:S04]  /*20f0*/  @!P2 LDG.E R6, desc[UR10][R38.64] ;  /* 0x0000000a2606a981 */ /* 0x000f68000c1e1900 */
[----:B------:R-:W5:Y:S01]  /*2100*/  @!P1 LDG.E R5, desc[UR10][R42.64] ;  /* 0x0000000a2a059981 */ /* 0x000f62000c1e1900 */
[----:B------:R-:W1:Y:S01]  /*2110*/  S2UR UR4, SR_CgaCtaId ;  /* 0x00000000000479c3 */ /* 0x000e620000008800 */
[----:B------:R-:W-:Y:S01]  /*2120*/  UMOV UR8, 0x400 ;  /* 0x0000040000087882 */ /* 0x000fe20000000000 */
[----:B------:R-:W-:-:S02]  /*2130*/  ISETP.GT.U32.AND P3, PT, R0, 0x37f, PT ;  /* 0x0000037f0000780c */ /* 0x000fc40003f64070 */
[C---:B------:R-:W-:Y:S02]  /*2140*/  ISETP.GT.U32.AND P2, PT, R0.reuse, 0x2ff, PT ;  /* 0x000002ff0000780c */ /* 0x040fe40003f44070 */
[----:B------:R-:W-:Y:S01]  /*2150*/  ISETP.GT.U32.AND P1, PT, R0, 0x27f, PT ;  /* 0x0000027f0000780c */ /* 0x000fe20003f24070 */
[----:B-1----:R-:W-:-:S06]  /*2160*/  ULEA UR4, UR4, UR8, 0x18 ;  /* 0x0000000804047291 */ /* 0x002fcc000f8ec0ff */
[----:B------:R-:W-:-:S05]  /*2170*/  LEA R12, R12, UR4, 0x2 ;  /* 0x000000040c0c7c11 */ /* 0x000fca000f8e10ff */
[----:B------:R-:W-:Y:S01]  /*2180*/  IMAD R13, R13, 0x44, R12 ;  /* 0x000000440d0d7824 */ /* 0x000fe200078e020c */
[----:B------:R-:W-:-:S04]  /*2190*/  ISETP.GT.U32.AND P4, PT, R0, 0x1ff, PT ;  /* 0x000001ff0000780c */ /* 0x000fc80003f84070 */
[----:B--2---:R-:W-:Y:S04]  /*21a0*/  STS [R13], R11 ;  /* 0x0000000b0d007388 */ /* 0x004fe80000000800 */
[----:B----4-:R-:W-:Y:S04]  /*21b0*/  STS [R13+0x220], R10 ;  /* 0x0002200a0d007388 */ /* 0x010fe80000000800 */
[----:B------:R-:W-:Y:S01]  /*21c0*/  STS [R13+0x440], R3 ;  /* 0x000440030d007388 */ /* 0x000fe20000000800 */
[----:B------:R-:W-:-:S03]  /*21d0*/  LOP3.LUT P5, R7, R0, 0x380, RZ, 0xc0, !PT ;  /* 0x0000038000077812 */ /* 0x000fc600078ac0ff */
[----:B---3--:R-:W-:Y:S01]  /*21e0*/  STS [R13+0x660], R16 ;  /* 0x000660100d007388 */ /* 0x008fe20000000800 */
[----:B------:R-:W-:Y:S02]  /*21f0*/  SHF.R.U32.HI R15, RZ, 0x3, R0 ;  /* 0x00000003ff0f7819 */ /* 0x000fe40000011600 */
[----:B------:R-:W-:Y:S02]  /*2200*/  ISETP.NE.AND P0, PT, R7, RZ, PT ;  /* 0x000000ff0700720c */ /* 0x000fe40003f05270 */
[----:B0-----:R-:W-:Y:S02]  /*2210*/  LOP3.LUT R8, R0, 0x7, RZ, 0xc0, !PT ;  /* 0x0000000700087812 */ /* 0x001fe400078ec0ff */
[----:B------:R-:W-:Y:S01]  /*2220*/  LEA R27, R15, UR4, 0x2 ;  /* 0x000000040f1b7c11 */ /* 0x000fe2000f8e10ff */
[----:B------:R0:W-:Y:S01]  /*2230*/  STS [R13+0x880], R17 ;  /* 0x000880110d007388 */ /* 0x0001e20000000800 */
[----:B------:R-:W-:Y:S01]  /*2240*/  MOV R37, 0xff800000 ;  /* 0xff80000000257802 */ /* 0x000fe20000000f00 */
[----:B------:R-:W-:-:S02]  /*2250*/  IMAD.MOV.U32 R36, RZ, RZ, -0x800000 ;  /* 0xff800000ff247424 */ /* 0x000fc400078e00ff */
[----:B------:R-:W-:Y:S01]  /*2260*/  IMAD R27, R8, 0x44, R27 ;  /* 0x00000044081b7824 */ /* 0x000fe200078e021b */
[----:B------:R-:W-:Y:S04]  /*2270*/  STS [R13+0xaa0], R20 ;  /* 0x000aa0140d007388 */ /* 0x000fe80000000800 */
[----:B------:R-:W-:Y:S04]  /*2280*/  STS [R13+0xee0], R22 ;  /* 0x000ee0160d007388 */ /* 0x000fe80000000800 */
[----:B------:R-:W-:Y:S01]  /*2290*/  STS [R13+0xcc0], R21 ;  /* 0x000cc0150d007388 */ /* 0x000fe20000000800 */
[----:B------:R-:W-:Y:S01]  /*22a0*/  IMAD.MOV.U32 R14, RZ, RZ, -0x800000 ;  /* 0xff800000ff0e7424 */ /* 0x000fe200078e00ff */
[----:B0-----:R-:W-:Y:S01]  /*22b0*/  MOV R17, 0xff800000 ;  /* 0xff80000000117802 */ /* 0x001fe20000000f00 */
[----:B------:R-:W-:Y:S01]  /*22c0*/  IMAD.MOV.U32 R12, RZ, RZ, -0x800000 ;  /* 0xff800000ff0c7424 */ /* 0x000fe200078e00ff */
[----:B------:R-:W-:Y:S01]  /*22d0*/  MOV R11, 0xff800000 ;  /* 0xff800000000b7802 */ /* 0x000fe20000000f00 */
[----:B------:R-:W-:Y:S01]  /*22e0*/  IMAD.MOV.U32 R10, RZ, RZ, -0x800000 ;  /* 0xff800000ff0a7424 */ /* 0x000fe200078e00ff */
[----:B------:R0:W-:Y:S01]  /*22f0*/  @!P3 STS [R13+0x1320], R19 ;  /* 0x001320130d00b388 */ /* 0x0001e20000000800 */
[----:B------:R-:W-:-:S03]  /*2300*/  ISETP.GT.U32.AND P3, PT, R0, 0x17f, PT ;  /* 0x0000017f0000780c */ /* 0x000fc60003f64070 */
[----:B------:R-:W-:Y:S04]  /*2310*/  STS [R13+0x1100], R23 ;  /* 0x001100170d007388 */ /* 0x000fe80000000800 */
[----:B------:R-:W-:Y:S01]  /*2320*/  @!P2 STS [R13+0x1540], R30 ;  /* 0x0015401e0d00a388 */ /* 0x000fe20000000800 */
[----:B------:R-:W-:-:S03]  /*2330*/  ISETP.GT.U32.AND P2, PT, R0, 0xff, PT ;  /* 0x000000ff0000780c */ /* 0x000fc60003f44070 */
[----:B------:R-:W-:Y:S01]  /*2340*/  @!P1 STS [R13+0x1760], R29 ;  /* 0x0017601d0d009388 */ /* 0x000fe20000000800 */
[----:B------:R-:W-:-:S03]  /*2350*/  ISETP.GT.U32.AND P1, PT, R0, 0x7f, PT ;  /* 0x0000007f0000780c */ /* 0x000fc60003f24070 */
[----:B-----5:R-:W-:Y:S01]  /*2360*/  @!P4 STS [R13+0x1980], R28 ;  /* 0x0019801c0d00c388 */ /* 0x020fe20000000800 */
[----:B0-----:R-:W-:Y:S01]  /*2370*/  MOV R19, 0xff800000 ;  /* 0xff80000000137802 */ /* 0x001fe20000000f00 */
[----:B------:R-:W-:Y:S01]  /*2380*/  IMAD.MOV.U32 R8, RZ, RZ, -0x800000 ;  /* 0xff800000ff087424 */ /* 0x000fe200078e00ff */
[----:B------:R-:W-:Y:S01]  /*2390*/  MOV R9, 0xff800000 ;  /* 0xff80000000097802 */ /* 0x000fe20000000f00 */
[----:B------:R-:W-:Y:S01]  /*23a0*/  IMAD.MOV.U32 R3, RZ, RZ, -0x800000 ;  /* 0xff800000ff037424 */ /* 0x000fe200078e00ff */
[----:B------:R-:W-:Y:S01]  /*23b0*/  MOV R7, 0xff800000 ;  /* 0xff80000000077802 */ /* 0x000fe20000000f00 */
[----:B------:R-:W0:Y:S01]  /*23c0*/  LDC R21, c[0x0][0x434] ;  /* 0x00010d00ff157b82 */ /* 0x000e220000000800 */
[----:B------:R-:W-:Y:S04]  /*23d0*/  @!P3 STS [R13+0x1ba0], R4 ;  /* 0x001ba0040d00b388 */ /* 0x000fe80000000800 */
[----:B------:R-:W-:Y:S04]  /*23e0*/  @!P2 STS [R13+0x1dc0], R6 ;  /* 0x001dc0060d00a388 */ /* 0x000fe80000000800 */
[----:B------:R1:W-:Y:S01]  /*23f0*/  @!P1 STS [R13+0x1fe0], R5 ;  /* 0x001fe0050d009388 */ /* 0x0003e20000000800 */
[----:B------:R-:W-:Y:S01]  /*2400*/  BAR.SYNC.DEFER_BLOCKING 0x0 ;  /* 0x0000000000007b1d */ /* 0x000fe20000010000 */
[----:B-1----:R-:W-:-:S05]  /*2410*/  MOV R13, 0xff800000 ;  /* 0xff800000000d7802 */ /* 0x002fca0000000f00 */
[----:B------:R-:W-:Y:S04]  /*2420*/  @!P5 LDS R37, [R27] ;  /* 0x000000001b25d984 */ /* 0x000fe80000000800 */
[----:B------:R-:W-:Y:S04]  /*2430*/  @!P5 LDS R36, [R27+0x220] ;  /* 0x000220001b24d984 */ /* 0x000fe80000000800 */
[----:B------:R-:W1:Y:S04]  /*2440*/  @!P0 LDS R19, [R27+0x440] ;  /* 0x000440001b138984 */ /* 0x000e680000000800 */
[----:B------:R-:W-:Y:S04]  /*2450*/  @!P0 LDS R14, [R27+0x660] ;  /* 0x000660001b0e8984 */ /* 0x000fe80000000800 */
[----:B------:R-:W2:Y:S04]  /*2460*/  @!P0 LDS R17, [R27+0x880] ;  /* 0x000880001b118984 */ /* 0x000ea80000000800 */
[----:B------:R-:W-:Y:S04]  /*2470*/  @!P0 LDS R12, [R27+0xaa0] ;  /* 0x000aa0001b0c8984 */ /* 0x000fe80000000800 */
[----:B------:R-:W3:Y:S01]  /*2480*/  @!P0 LDS R13, [R27+0xcc0] ;  /* 0x000cc0001b0d8984 */ /* 0x000ee20000000800 */
[----:B------:R-:W-:-:S03]  /*2490*/  IMAD.MOV.U32 R6, RZ, RZ, -0x800000 ;  /* 0xff800000ff067424 */ /* 0x000fc600078e00ff */
[----:B------:R-:W-:Y:S04]  /*24a0*/  @!P0 LDS R10, [R27+0xee0] ;  /* 0x000ee0001b0a8984 */ /* 0x000fe80000000800 */
[----:B------:R-:W4:Y:S01]  /*24b0*/  @!P0 LDS R11, [R27+0x1100] ;  /* 0x001100001b0b8984 */ /* 0x000f220000000800 */
[----:B------:R-:W-:Y:S01]  /*24c0*/  IMAD.MOV.U32 R4, RZ, RZ, -0x800000 ;  /* 0xff800000ff047424 */ /* 0x000fe200078e00ff */
[----:B------:R-:W-:Y:S02]  /*24d0*/  MOV R5, 0xff800000 ;  /* 0xff80000000057802 */ /* 0x000fe40000000f00 */
[----:B------:R-:W-:Y:S04]  /*24e0*/  @!P0 LDS R8, [R27+0x1320] ;  /* 0x001320001b088984 */ /* 0x000fe80000000800 */
[----:B------:R-:W5:Y:S04]  /*24f0*/  @!P0 LDS R9, [R27+0x1540] ;  /* 0x001540001b098984 */ /* 0x000f680000000800 */
[----:B------:R-:W-:Y:S04]  /*2500*/  @!P0 LDS R6, [R27+0x1760] ;  /* 0x001760001b068984 */ /* 0x000fe80000000800 */
[----:B------:R-:W0:Y:S04]  /*2510*/  @!P0 LDS R7, [R27+0x1980] ;  /* 0x001980001b078984 */ /* 0x000e280000000800 */
[----:B------:R-:W-:Y:S04]  /*2520*/  @!P0 LDS R4, [R27+0x1ba0] ;  /* 0x001ba0001b048984 */ /* 0x000fe80000000800 */
[----:B------:R-:W0:Y:S04]  /*2530*/  @!P0 LDS R5, [R27+0x1dc0] ;  /* 0x001dc0001b058984 */ /* 0x000e280000000800 */
[----:B------:R-:W0:Y:S01]  /*2540*/  @!P0 LDS R3, [R27+0x1fe0] ;  /* 0x001fe0001b038984 */ /* 0x000e220000000800 */
[----:B-1----:R-:W-:-:S04]  /*2550*/  FMNMX3.FTZ R16, R37, R36, R19, !PT ;  /* 0x0000002425107276 */ /* 0x002fc80007810013 */
[----:B--2---:R-:W-:-:S04]  /*2560*/  FMNMX3.FTZ R16, R16, R14, R17, !PT ;  /* 0x0000000e10107276 */ /* 0x004fc80007810011 */
[----:B---3--:R-:W-:-:S04]  /*2570*/  FMNMX3.FTZ R16, R16, R12, R13, !PT ;  /* 0x0000000c10107276 */ /* 0x008fc8000781000d */
[----:B----4-:R-:W-:-:S04]  /*2580*/  FMNMX3.FTZ R16, R16, R10, R11, !PT ;  /* 0x0000000a10107276 */ /* 0x010fc8000781000b */
[----:B-----5:R-:W-:-:S04]  /*2590*/  FMNMX3.FTZ R16, R16, R8, R9, !PT ;  /* 0x0000000810107276 */ /* 0x020fc80007810009 */
[----:B0-----:R-:W-:-:S04]  /*25a0*/  FMNMX3.FTZ R16, R16, R6, R7, !PT ;  /* 0x0000000610107276 */ /* 0x001fc80007810007 */
[----:B------:R-:W-:-:S04]  /*25b0*/  FMNMX3.FTZ R16, R16, R4, R5, !PT ;  /* 0x0000000410107276 */ /* 0x000fc80007810005 */
[----:B------:R-:W-:-:S05]  /*25c0*/  FMNMX.FTZ R29, R16, R3, !PT ;  /* 0x00000003101d7209 */ /* 0x000fca0007810000 */
[----:B------:R-:W0:Y:S01]  /*25d0*/  SHFL.BFLY PT, R34, R29, 0x4, 0x1f ;  /* 0x0c801f001d227f89 */ /* 0x000e2200000e0000 */
[----:B------:R-:W-:-:S04]  /*25e0*/  IABS R28, R21 ;  /* 0x00000015001c7213 */ /* 0x000fc80000000000 */
[----:B------:R-:W1:Y:S01]  /*25f0*/  I2F.RP R23, R28 ;  /* 0x0000001c00177306 */ /* 0x000e620000209400 */
[----:B0-----:R-:W-:-:S05]  /*2600*/  FMNMX.FTZ R34, R29, R34, !PT ;  /* 0x000000221d227209 */ /* 0x001fca0007810000 */
[----:B------:R-:W0:Y:S02]  /*2610*/  SHFL.BFLY PT, R27, R34, 0x2, 0x1f ;  /* 0x0c401f00221b7f89 */ /* 0x000e2400000e0000 */
[----:B-1----:R-:W1:Y:S01]  /*2620*/  MUFU.RCP R30, R23 ;  /* 0x00000017001e7308 */ /* 0x002e620000001000 */
[----:B0-----:R-:W-:Y:S02]  /*2630*/  FMNMX.FTZ R27, R34, R27, !PT ;  /* 0x0000001b221b7209 */ /* 0x001fe40007810000 */
[----:B-1----:R-:W-:-:S03]  /*2640*/  IADD3 R30, PT, PT, R30, 0xffffffe, RZ ;  /* 0x0ffffffe1e1e7810 */ /* 0x002fc60007ffe0ff */
[----:B------:R-:W0:Y:S02]  /*2650*/  SHFL.BFLY PT, R22, R27, 0x1, 0x1f ;  /* 0x0c201f001b167f89 */ /* 0x000e2400000e0000 */
[----:B------:R-:W1:Y:S02]  /*2660*/  F2I.FTZ.U32.TRUNC.NTZ R31, R30 ;  /* 0x0000001e001f7305 */ /* 0x000e64000021f000 */
[--C-:B-1----:R-:W-:Y:S02]  /*2670*/  IMAD.MOV R16, RZ, RZ, -R31.reuse ;  /* 0x000000ffff107224 */ /* 0x102fe400078e0a1f */
[----:B------:R-:W-:Y:S02]  /*2680*/  HFMA2 R30, -RZ, RZ, 0, 0 ;  /* 0x00000000ff1e7431 */ /* 0x000fe400000001ff */
[----:B------:R-:W-:Y:S01]  /*2690*/  IMAD R20, R16, R28, RZ ;  /* 0x0000001c10147224 */ /* 0x000fe200078e02ff */
[----:B------:R-:W-:Y:S02]  /*26a0*/  IABS R16, R2 ;  /* 0x0000000200107213 */ /* 0x000fe40000000000 */
[----:B0-----:R-:W-:Y:S01]  /*26b0*/  FMNMX.FTZ R22, R27, R22, !PT ;  /* 0x000000161b167209 */ /* 0x001fe20007810000 */
[----:B------:R-:W-:-:S03]  /*26c0*/  IMAD.HI.U32 R20, R31, R20, R30 ;  /* 0x000000141f147227 */ /* 0x000fc600078e001e */
[----:B------:R-:W-:Y:S01]  /*26d0*/  FSETP.NEU.FTZ.AND P0, PT, R22, -INF , PT ;  /* 0xff8000001600780b */ /* 0x000fe20003f1d000 */
[----:B------:R-:W-:-:S03]  /*26e0*/  IMAD.MOV.U32 R31, RZ, RZ, R16 ;  /* 0x000000ffff1f7224 */ /* 0x000fc600078e0010 */
[----:B------:R-:W-:Y:S01]  /*26f0*/  FSEL R16, R22, RZ, P0 ;  /* 0x000000ff16107208 */ /* 0x000fe20000000000 */
[----:B------:R-:W-:-:S04]  /*2700*/  IMAD.HI.U32 R23, R20, R31, RZ ;  /* 0x0000001f14177227 */ /* 0x000fc800078e00ff */
[C---:B------:R-:W-:Y:S01]  /*2710*/  FADD.FTZ R38, -R16.reuse, R37 ;  /* 0x0000002510267221 */ /* 0x040fe20000010100 */
[C---:B------:R-:W-:Y:S01]  /*2720*/  FADD.FTZ R35, -R16.reuse, R36 ;  /* 0x0000002410237221 */ /* 0x040fe20000010100 */
[----:B------:R-:W-:Y:S01]  /*2730*/  IADD3 R20, PT, PT, -R23, RZ, RZ ;  /* 0x000000ff17147210 */ /* 0x000fe20007ffe1ff */
[----:B------:R-:W-:Y:S01]  /*2740*/  FADD.FTZ R34, -R16, R19 ;  /* 0x0000001310227221 */ /* 0x000fe20000010100 */
[----:B------:R-:W-:Y:S01]  /*2750*/  FMUL.FTZ R38, R38, 1.4426950216293334961 ;  /* 0x3fb8aa3b26267820 */ /* 0x000fe20000410000 */
[----:B------:R-:W-:Y:S02]  /*2760*/  FMUL.FTZ R35, R35, 1.4426950216293334961 ;  /* 0x3fb8aa3b23237820 */ /* 0x000fe40000410000 */
[----:B------:R-:W-:Y:S01]  /*2770*/  IMAD R31, R28, R20, R31 ;  /* 0x000000141c1f7224 */ /* 0x000fe200078e021f */
[----:B------:R-:W-:Y:S01]  /*2780*/  MUFU.EX2 R30, R38 ;  /* 0x00000026001e7308 */ /* 0x000fe20000000800 */
[----:B------:R-:W-:-:S03]  /*2790*/  FMUL.FTZ R34, R34, 1.4426950216293334961 ;  /* 0x3fb8aa3b22227820 */ /* 0x000fc60000410000 */
[----:B------:R-:W0:Y:S01]  /*27a0*/  MUFU.EX2 R29, R35 ;  /* 0x00000023001d7308 */ /* 0x000e220000000800 */
[----:B------:R-:W-:-:S03]  /*27b0*/  ISETP.GT.U32.AND P2, PT, R28, R31, PT ;  /* 0x0000001f1c00720c */ /* 0x000fc60003f44070 */
[----:B------:R-:W1:Y:S01]  /*27c0*/  MUFU.EX2 R27, R34 ;  /* 0x00000022001b7308 */ /* 0x000e620000000800 */
[C---:B------:R-:W-:Y:S01]  /*27d0*/  FADD.FTZ R22, -R16.reuse, R14 ;  /* 0x0000000e10167221 */ /* 0x040fe20000010100 */
[----:B------:R-:W-:-:S03]  /*27e0*/  FADD.FTZ R20, -R16, R17 ;  /* 0x0000001110147221 */ /* 0x000fc60000010100 */
[----:B------:R-:W-:Y:S01]  /*27f0*/  FMUL.FTZ R22, R22, 1.4426950216293334961 ;  /* 0x3fb8aa3b16167820 */ /* 0x000fe20000410000 */
[----:B0-----:R-:W-:-:S04]  /*2800*/  FADD.FTZ R30, R30, R29 ;  /* 0x0000001d1e1e7221 */ /* 0x001fc80000010000 */
[----:B------:R-:W-:Y:S01]  /*2810*/  @!P2 IMAD.IADD R31, R31, 0x1, -R28 ;  /* 0x000000011f1fa824 */ /* 0x000fe200078e0a1c */
[----:B------:R-:W0:Y:S01]  /*2820*/  MUFU.EX2 R22, R22 ;  /* 0x0000001600167308 */ /* 0x000e220000000800 */
[----:B------:R-:W-:Y:S01]  /*2830*/  FMUL.FTZ R20, R20, 1.4426950216293334961 ;  /* 0x3fb8aa3b14147820 */ /* 0x000fe20000410000 */
[----:B-1----:R-:W-:Y:S01]  /*2840*/  FADD.FTZ R35, R30, R27 ;  /* 0x0000001b1e237221 */ /* 0x002fe20000010000 */
[C---:B------:R-:W-:Y:S01]  /*2850*/  FADD.FTZ R27, -R16.reuse, R12 ;  /* 0x0000000c101b7221 */ /* 0x040fe20000010100 */
[----:B------:R-:W-:Y:S01]  /*2860*/  ISETP.GE.U32.AND P3, PT, R31, R28, PT ;  /* 0x0000001c1f00720c */ /* 0x000fe20003f66070 */
[----:B------:R-:W-:Y:S01]  /*2870*/  FADD.FTZ R34, -R16, R13 ;  /* 0x0000000d10227221 */ /* 0x000fe20000010100 */
[----:B------:R-:W-:Y:S01]  /*2880*/  LOP3.LUT R28, R2, R21, RZ, 0x3c, !PT ;  /* 0x00000015021c7212 */ /* 0x000fe200078e3cff */
[----:B------:R-:W-:Y:S01]  /*2890*/  FMUL.FTZ R27, R27, 1.4426950216293334961 ;  /* 0x3fb8aa3b1b1b7820 */ /* 0x000fe20000410000 */
[----:B------:R-:W1:Y:S01]  /*28a0*/  MUFU.EX2 R2, R20 ;  /* 0x0000001400027308 */ /* 0x000e620000000800 */
[----:B------:R-:W-:Y:S01]  /*28b0*/  FADD.FTZ R31, -R16, R10 ;  /* 0x0000000a101f7221 */ /* 0x000fe20000010100 */
[----:B------:R-:W-:Y:S01]  /*28c0*/  FMUL.FTZ R34, R34, 1.4426950216293334961 ;  /* 0x3fb8aa3b22227820 */ /* 0x000fe20000410000 */
[----:B------:R-:W-:Y:S01]  /*28d0*/  FADD.FTZ R30, -R16, R11 ;  /* 0x0000000b101e7221 */ /* 0x000fe20000010100 */
[----:B------:R-:W-:Y:S01]  /*28e0*/  ISETP.NE.AND P0, PT, R21, RZ, PT ;  /* 0x000000ff1500720c */ /* 0x000fe20003f05270 */
[----:B------:R-:W2:Y:S01]  /*28f0*/  MUFU.EX2 R27, R27 ;  /* 0x0000001b001b7308 */ /* 0x000ea20000000800 */
[----:B------:R-:W-:Y:S01]  /*2900*/  FMUL.FTZ R31, R31, 1.4426950216293334961 ;  /* 0x3fb8aa3b1f1f7820 */ /* 0x000fe20000410000 */
[----:B------:R-:W-:Y:S01]  /*2910*/  ISETP.GE.AND P1, PT, R28, RZ, PT ;  /* 0x000000ff1c00720c */ /* 0x000fe20003f26270 */
[----:B------:R-:W3:Y:S01]  /*2920*/  LDC R29, c[0x0][0x3e0] ;  /* 0x0000f800ff1d7b82 */ /* 0x000ee20000000800 */
[----:B------:R-:W4:Y:S01]  /*2930*/  MUFU.EX2 R34, R34 ;  /* 0x0000002200227308 */ /* 0x000f220000000800 */
[----:B0-----:R-:W-:Y:S01]  /*2940*/  FADD.FTZ R35, R35, R22 ;  /* 0x0000001623237221 */ /* 0x001fe20000010000 */
[----:B------:R-:W-:Y:S01]  /*2950*/  FMUL.FTZ R30, R30, 1.4426950216293334961 ;  /* 0x3fb8aa3b1e1e7820 */ /* 0x000fe20000410000 */
[----:B------:R-:W-:Y:S01]  /*2960*/  FADD.FTZ R28, -R16, R8 ;  /* 0x00000008101c7221 */ /* 0x000fe20000010100 */
[----:B------:R-:W0:Y:S01]  /*2970*/  MUFU.EX2 R31, R31 ;  /* 0x0000001f001f7308 */ /* 0x000e220000000800 */
[----:B-1----:R-:W-:-:S02]  /*2980*/  FADD.FTZ R22, R35, R2 ;  /* 0x0000000223167221 */ /* 0x002fc40000010000 */
[----:B------:R-:W-:Y:S01]  /*2990*/  FMUL.FTZ R28, R28, 1.4426950216293334961 ;  /* 0x3fb8aa3b1c1c7820 */ /* 0x000fe20000410000 */
[----:B------:R-:W1:Y:S01]  /*29a0*/  MUFU.EX2 R30, R30 ;  /* 0x0000001e001e7308 */ /* 0x000e620000000800 */
[----:B------:R-:W-:Y:S01]  /*29b0*/  FADD.FTZ R35, -R16, R9 ;  /* 0x0000000910237221 */ /* 0x000fe20000010100 */
[----:B------:R-:W-:Y:S01]  /*29c0*/  @!P2 IADD3 R23, PT, PT, R23, 0x1, RZ ;  /* 0x000000011717a810 */ /* 0x000fe20007ffe0ff */
[----:B--2---:R-:W-:Y:S02]  /*29d0*/  FADD.FTZ R27, R22, R27 ;  /* 0x0000001b161b7221 */ /* 0x004fe40000010000 */
[----:B------:R-:W-:Y:S01]  /*29e0*/  FMUL.FTZ R35, R35, 1.4426950216293334961 ;  /* 0x3fb8aa3b23237820 */ /* 0x000fe20000410000 */
[----:B------:R-:W2:Y:S01]  /*29f0*/  MUFU.EX2 R28, R28 ;  /* 0x0000001c001c7308 */ /* 0x000ea20000000800 */
[----:B------:R-:W-:Y:S02]  /*2a00*/  @P3 VIADD R23, R23, 0x1 ;  /* 0x0000000117173836 */ /* 0x000fe40000000000 */
[----:B----4-:R-:W-:Y:S01]  /*2a10*/  FADD.FTZ R34, R27, R34 ;  /* 0x000000221b227221 */ /* 0x010fe20000010000 */
[----:B------:R-:W-:Y:S01]  /*2a20*/  USHF.R.S32.HI UR4, URZ, 0x1f, UR21 ;  /* 0x0000001fff047899 */ /* 0x000fe20008011415 */
[----:B------:R-:W4:Y:S02]  /*2a30*/  MUFU.EX2 R38, R35 ;  /* 0x0000002300267308 */ /* 0x000f240000000800 */
[----:B0-----:R-:W-:Y:S01]  /*2a40*/  FADD.FTZ R31, R34, R31 ;  /* 0x0000001f221f7221 */ /* 0x001fe20000010000 */
[----:B------:R-:W-:Y:S01]  /*2a50*/  @!P1 IADD3 R23, PT, PT, -R23, RZ, RZ ;  /* 0x000000ff17179210 */ /* 0x000fe20007ffe1ff */
[----:B------:R-:W-:Y:S01]  /*2a60*/  ULOP3.LUT UR4, UR4, 0x1, URZ, 0xfc, !UPT ;  /* 0x0000000104047892 */ /* 0x000fe2000f8efcff */
[----:B------:R-:W-:Y:S01]  /*2a70*/  @!P0 LOP3.LUT R23, RZ, R21, RZ, 0x33, !PT ;  /* 0x00000015ff178212 */ /* 0x000fe200078e33ff */
[----:B-1----:R-:W-:Y:S01]  /*2a80*/  FADD.FTZ R31, R31, R30 ;  /* 0x0000001e1f1f7221 */ /* 0x002fe20000010000 */
[----:B------:R-:W-:-:S03]  /*2a90*/  FADD.FTZ R42, -R16, R6 ;  /* 0x00000006102a7221 */ /* 0x000fc60000010100 */
[----:B------:R-:W-:Y:S02]  /*2aa0*/  IMAD R22, R23, UR4, RZ ;  /* 0x0000000417167c24 */ /* 0x000fe4000f8e02ff */
[----:B--2---:R-:W-:Y:S01]  /*2ab0*/  FADD.FTZ R31, R31, R28 ;  /* 0x0000001c1f1f7221 */ /* 0x004fe20000010000 */
[----:B------:R-:W-:Y:S01]  /*2ac0*/  FADD.FTZ R40, -R16, R7 ;  /* 0x0000000710287221 */ /* 0x000fe20000010100 */
[----:B------:R-:W-:Y:S01]  /*2ad0*/  FMUL.FTZ R42, R42, 1.4426950216293334961 ;  /* 0x3fb8aa3b2a2a7820 */ /* 0x000fe20000410000 */
[----:B------:R-:W-:Y:S01]  /*2ae0*/  IABS R27, R22 ;  /* 0x00000016001b7213 */ /* 0x000fe20000000000 */
[----:B----4-:R-:W-:Y:S01]  /*2af0*/  FADD.FTZ R38, R31, R38 ;  /* 0x000000261f267221 */ /* 0x010fe20000010000 */
[----:B------:R-:W-:Y:S01]  /*2b00*/  FADD.FTZ R31, -R16, R4 ;  /* 0x00000004101f7221 */ /* 0x000fe20000010100 */
[----:B------:R-:W-:Y:S01]  /*2b10*/  FMUL.FTZ R40, R40, 1.4426950216293334961 ;  /* 0x3fb8aa3b28287820 */ /* 0x000fe20000410000 */
[----:B------:R-:W0:Y:S01]  /*2b20*/  MUFU.EX2 R35, R42 ;  /* 0x0000002a00237308 */ /* 0x000e220000000800 */
[----:B---3--:R-:W-:Y:S01]  /*2b30*/  IABS R20, R29 ;  /* 0x0000001d00147213 */ /* 0x008fe20000000000 */
[----:B------:R-:W-:Y:S01]  /*2b40*/  FMUL.FTZ R31, R31, 1.4426950216293334961 ;  /* 0x3fb8aa3b1f1f7820 */ /* 0x000fe20000410000 */
[C---:B------:R-:W-:Y:S01]  /*2b50*/  FADD.FTZ R30, -R16.reuse, R5 ;  /* 0x00000005101e7221 */ /* 0x040fe20000010100 */
[----:B------:R-:W1:Y:S01]  /*2b60*/  I2F.RP R39, R27 ;  /* 0x0000001b00277306 */ /* 0x000e620000209400 */
[----:B------:R-:W-:Y:S01]  /*2b70*/  FADD.FTZ R28, -R16, R3 ;  /* 0x00000003101c7221 */ /* 0x000fe20000010100 */
[----:B------:R-:W2:Y:S01]  /*2b80*/  LDCU UR4, c[0x0][0x430] ;  /* 0x00008600ff0477ac */ /* 0x000ea20008000800 */
[----:B------:R-:W-:-:S05]  /*2b90*/  FMUL.FTZ R30, R30, 1.4426950216293334961 ;  /* 0x3fb8aa3b1e1e7820 */ /* 0x000fca0000410000 */
[----:B------:R-:W3:Y:S04]  /*2ba0*/  MUFU.EX2 R34, R40 ;  /* 0x0000002800227308 */ /* 0x000ee80000000800 */
[----:B------:R-:W4:Y:S01]  /*2bb0*/  I2F.RP R2, R20 ;  /* 0x0000001400027306 */ /* 0x000f220000209400 */
[----:B------:R-:W-:Y:S01]  /*2bc0*/  FMUL.FTZ R28, R28, 1.4426950216293334961 ;  /* 0x3fb8aa3b1c1c7820 */ /* 0x000fe20000410000 */
[----:B0-----:R-:W-:-:S06]  /*2bd0*/  FADD.FTZ R35, R38, R35 ;  /* 0x0000002326237221 */ /* 0x001fcc0000010000 */
[----:B------:R-:W0:Y:S04]  /*2be0*/  MUFU.EX2 R31, R31 ;  /* 0x0000001f001f7308 */ /* 0x000e280000000800 */
[----:B------:R-:W5:Y:S01]  /*2bf0*/  MUFU.EX2 R30, R30 ;  /* 0x0000001e001e7308 */ /* 0x000f620000000800 */
[----:B---3--:R-:W-:-:S03]  /*2c00*/  FADD.FTZ R34, R35, R34 ;  /* 0x0000002223227221 */ /* 0x008fc60000010000 */
[----:B-1----:R-:W1:Y:S08]  /*2c10*/  MUFU.RCP R39, R39 ;  /* 0x0000002700277308 */ /* 0x002e700000001000 */
[----:B------:R-:W3:Y:S01]  /*2c20*/  MUFU.EX2 R28, R28 ;  /* 0x0000001c001c7308 */ /* 0x000ee20000000800 */
[----:B0-----:R-:W-:-:S03]  /*2c30*/  FADD.FTZ R43, R34, R31 ;  /* 0x0000001f222b7221 */ /* 0x001fc60000010000 */
[----:B----4-:R-:W0:Y:S01]  /*2c40*/  MUFU.RCP R2, R2 ;  /* 0x0000000200027308 */ /* 0x010e220000001000 */
[----:B-----5:R-:W-:Y:S01]  /*2c50*/  FADD.FTZ R43, R43, R30 ;  /* 0x0000001e2b2b7221 */ /* 0x020fe20000010000 */
[----:B-1----:R-:W-:-:S03]  /*2c60*/  IADD3 R42, PT, PT, R39, 0xffffffe, RZ ;  /* 0x0ffffffe272a7810 */ /* 0x002fc60007ffe0ff */
[----:B---3--:R-:W-:-:S05]  /*2c70*/  FADD.FTZ R40, R43, R28 ;  /* 0x0000001c2b287221 */ /* 0x008fca0000010000 */
[----:B------:R-:W1:Y:S01]  /*2c80*/  SHFL.BFLY PT, R39, R40, 0x4, 0x1f ;  /* 0x0c801f0028277f89 */ /* 0x000e6200000e0000 */
[----:B0-----:R-:W-:-:S04]  /*2c90*/  VIADD R2, R2, 0xffffffe ;  /* 0x0ffffffe02027836 */ /* 0x001fc80000000000 */
[----:B------:R-:W0:Y:S08]  /*2ca0*/  F2I.FTZ.U32.TRUNC.NTZ R35, R2 ;  /* 0x0000000200237305 */ /* 0x000e30000021f000 */
[----:B------:R-:W3:Y:S01]  /*2cb0*/  F2I.FTZ.U32.TRUNC.NTZ R43, R42 ;  /* 0x0000002a002b7305 */ /* 0x000ee2000021f000 */
[----:B0-----:R-:W-:Y:S02]  /*2cc0*/  IMAD.MOV R30, RZ, RZ, -R35 ;  /* 0x000000ffff1e7224 */ /* 0x001fe400078e0a23 */
[----:B-1----:R-:W-:-:S02]  /*2cd0*/  FADD.FTZ R39, R40, R39 ;  /* 0x0000002728277221 */ /* 0x002fc40000010000 */
[----:B------:R-:W-:Y:S01]  /*2ce0*/  IMAD R31, R30, R20, RZ ;  /* 0x000000141e1f7224 */ /* 0x000fe200078e02ff */
[----:B------:R-:W-:Y:S02]  /*2cf0*/  MOV R34, RZ ;  /* 0x000000ff00227202 */ /* 0x000fe40000000f00 */
[----:B------:R-:W0:Y:S01]  /*2d00*/  SHFL.BFLY PT, R30, R39, 0x2, 0x1f ;  /* 0x0c401f00271e7f89 */ /* 0x000e2200000e0000 */
[----:B---3--:R-:W-:Y:S02]  /*2d10*/  IMAD.MOV R2, RZ, RZ, -R43 ;  /* 0x000000ffff027224 */ /* 0x008fe400078e0a2b */
[----:B------:R-:W-:Y:S02]  /*2d20*/  HFMA2 R42, -RZ, RZ, 0, 0 ;  /* 0x00000000ff2a7431 */ /* 0x000fe400000001ff */
[----:B------:R-:W-:-:S04]  /*2d30*/  IMAD.HI.U32 R34, R35, R31, R34 ;  /* 0x0000001f23227227 */ /* 0x000fc800078e0022 */
[----:B------:R-:W-:Y:S02]  /*2d40*/  IMAD R31, R2, R27, RZ ;  /* 0x0000001b021f7224 */ /* 0x000fe400078e02ff */
[----:B------:R-:W-:Y:S01]  /*2d50*/  VIADD R2, R27, UR17 ;  /* 0x000000111b027c36 */ /* 0x000fe20008000000 */
[----:B------:R-:W-:Y:S01]  /*2d60*/  IABS R28, R22 ;  /* 0x00000016001c7213 */ /* 0x000fe20000000000 */
[----:B------:R-:W-:-:S03]  /*2d70*/  IMAD.HI.U32 R38, R43, R31, R42 ;  /* 0x0000001f2b267227 */ /* 0x000fc600078e002a */
[----:B------:R-:W-:Y:S02]  /*2d80*/  IABS R35, R2 ;  /* 0x0000000200237213 */ /* 0x000fe40000000000 */
[----:B------:R-:W-:-:S03]  /*2d90*/  IADD3 R28, PT, PT, RZ, -R28, RZ ;  /* 0x8000001cff1c7210 */ /* 0x000fc60007ffe0ff */
[----:B------:R-:W-:-:S04]  /*2da0*/  IMAD.HI.U32 R38, R38, R35, RZ ;  /* 0x0000002326267227 */ /* 0x000fc800078e00ff */
[----:B------:R-:W-:-:S04]  /*2db0*/  IMAD.HI.U32 R34, R34, R35, RZ ;  /* 0x0000002322227227 */ /* 0x000fc800078e00ff */
[----:B0-----:R-:W-:Y:S01]  /*2dc0*/  FADD.FTZ R39, R39, R30 ;  /* 0x0000001e27277221 */ /* 0x001fe20000010000 */
[--C-:B------:R-:W-:Y:S02]  /*2dd0*/  IMAD R28, R38, R28, R35.reuse ;  /* 0x0000001c261c7224 */ /* 0x100fe400078e0223 */
[----:B------:R-:W-:Y:S02]  /*2de0*/  IMAD.MOV R31, RZ, RZ, -R34 ;  /* 0x000000ffff1f7224 */ /* 0x000fe400078e0a22 */
[----:B------:R-:W0:Y:S01]  /*2df0*/  SHFL.BFLY PT, R30, R39, 0x1, 0x1f ;  /* 0x0c201f00271e7f89 */ /* 0x000e2200000e0000 */
[----:B------:R-:W-:Y:S01]  /*2e00*/  ISETP.GT.U32.AND P2, PT, R27, R28, PT ;  /* 0x0000001c1b00720c */ /* 0x000fe20003f44070 */
[----:B------:R-:W-:-:S05]  /*2e10*/  IMAD R31, R20, R31, R35 ;  /* 0x0000001f141f7224 */ /* 0x000fca00078e0223 */
[----:B------:R-:W-:-:S07]  /*2e20*/  ISETP.GT.U32.AND P0, PT, R20, R31, PT ;  /* 0x0000001f1400720c */ /* 0x000fce0003f04070 */
[----:B------:R-:W-:-:S04]  /*2e30*/  @!P2 IADD3 R28, PT, PT, R28, -R27, RZ ;  /* 0x8000001b1c1ca210 */ /* 0x000fc80007ffe0ff */
[----:B------:R-:W-:Y:S02]  /*2e40*/  ISETP.GE.U32.AND P1, PT, R28, R27, PT ;  /* 0x0000001b1c00720c */ /* 0x000fe40003f26070 */
[----:B------:R-:W-:Y:S01]  /*2e50*/  @!P0 IMAD.IADD R31, R31, 0x1, -R20 ;  /* 0x000000011f1f8824 */ /* 0x000fe200078e0a14 */
[----:B------:R-:W-:Y:S01]  /*2e60*/  @!P2 IADD3 R38, PT, PT, R38, 0x1, RZ ;  /* 0x000000012626a810 */ /* 0x000fe20007ffe0ff */
[----:B0-----:R-:W-:-:S03]  /*2e70*/  FADD.FTZ R30, R39, R30 ;  /* 0x0000001e271e7221 */ /* 0x001fc60000010000 */
[----:B------:R-:W-:Y:S02]  /*2e80*/  ISETP.GE.U32.AND P4, PT, R31, R20, PT ;  /* 0x000000141f00720c */ /* 0x000fe40003f86070 */
[C---:B------:R-:W-:Y:S02]  /*2e90*/  LOP3.LUT R20, R2.reuse, R27, RZ, 0x3c, !PT ;  /* 0x0000001b02147212 */ /* 0x040fe400078e3cff */
[----:B------:R-:W-:Y:S02]  /*2ea0*/  LOP3.LUT R2, R2, R29, RZ, 0x3c, !PT ;  /* 0x0000001d02027212 */ /* 0x000fe400078e3cff */
[----:B------:R-:W-:Y:S01]  /*2eb0*/  ISETP.GE.AND P3, PT, R20, RZ, PT ;  /* 0x000000ff1400720c */ /* 0x000fe20003f66270 */
[----:B------:R-:W-:Y:S01]  /*2ec0*/  @P1 VIADD R38, R38, 0x1 ;  /* 0x0000000126261836 */ /* 0x000fe20000000000 */
[----:B------:R-:W-:Y:S02]  /*2ed0*/  ISETP.NE.AND P5, PT, R22, RZ, PT ;  /* 0x000000ff1600720c */ /* 0x000fe40003fa5270 */
[----:B------:R-:W-:-:S02]  /*2ee0*/  FSETP.NE.FTZ.AND P1, PT, R30, RZ, PT ;  /* 0x000000ff1e00720b */ /* 0x000fc40003f35000 */
[----:B------:R-:W-:Y:S02]  /*2ef0*/  ISETP.GE.AND P2, PT, R2, RZ, PT ;  /* 0x000000ff0200720c */ /* 0x000fe40003f46270 */
[----:B------:R-:W-:Y:S02]  /*2f00*/  @!P0 IADD3 R34, PT, PT, R34, 0x1, RZ ;  /* 0x0000000122228810 */ /* 0x000fe40007ffe0ff */
[----:B------:R-:W-:Y:S02]  /*2f10*/  ISETP.NE.AND P0, PT, R29, RZ, PT ;  /* 0x000000ff1d00720c */ /* 0x000fe40003f05270 */
[----:B------:R-:W-:Y:S01]  /*2f20*/  @P4 IADD3 R34, PT, PT, R34, 0x1, RZ ;  /* 0x0000000122224810 */ /* 0x000fe20007ffe0ff */
[----:B------:R-:W-:Y:S02]  /*2f30*/  @!P3 IMAD.MOV R38, RZ, RZ, -R38 ;  /* 0x000000ffff26b224 */ /* 0x000fe400078e0a26 */
[----:B------:R-:W-:Y:S02]  /*2f40*/  @!P5 LOP3.LUT R38, RZ, R27, RZ, 0x33, !PT ;  /* 0x0000001bff26d212 */ /* 0x000fe400078e33ff */
[----:B------:R-:W0:Y:S02]  /*2f50*/  @P1 MUFU.LG2 R27, R30 ;  /* 0x0000001e001b1308 */ /* 0x000e240000000c00 */
[----:B------:R-:W-:Y:S01]  /*2f60*/  @!P2 IMAD.MOV R34, RZ, RZ, -R34 ;  /* 0x000000ffff22a224 */ /* 0x000fe200078e0a22 */
[----:B------:R-:W-:-:S03]  /*2f70*/  ISETP.NE.AND P3, PT, R23, RZ, PT ;  /* 0x000000ff1700720c */ /* 0x000fc60003f65270 */
[----:B------:R-:W-:Y:S02]  /*2f80*/  @!P0 LOP3.LUT R34, RZ, R29, RZ, 0x33, !PT ;  /* 0x0000001dff228212 */ /* 0x000fe400078e33ff */
[----:B------:R-:W-:Y:S02]  /*2f90*/  LOP3.LUT P0, RZ, R0, 0x387, RZ, 0xc0, !PT ;  /* 0x0000038700ff7812 */ /* 0x000fe4000780c0ff */
[----:B------:R-:W-:Y:S02]  /*2fa0*/  ISETP.LT.U32.AND P2, PT, R32, R38, PT ;  /* 0x000000262000720c */ /* 0x000fe40003f41070 */
[----:B------:R-:W-:Y:S02]  /*2fb0*/  SHF.R.S32.HI R23, RZ, 0x1f, R38 ;  /* 0x0000001fff177819 */ /* 0x000fe40000011426 */
[----:B------:R-:W-:Y:S02]  /*2fc0*/  SEL R20, RZ, 0x1, !P3 ;  /* 0x00000001ff147807 */ /* 0x000fe40005800000 */
[----:B------:R-:W-:-:S02]  /*2fd0*/  SHF.R.S32.HI R31, RZ, 0x1f, R22 ;  /* 0x0000001fff1f7819 */ /* 0x000fc40000011416 */
[----:B------:R-:W-:Y:S01]  /*2fe0*/  ISETP.LT.AND.EX P2, PT, R33, R23, PT, P2 ;  /* 0x000000172100720c */ /* 0x000fe20003f41320 */
[----:B--2---:R-:W-:Y:S01]  /*2ff0*/  IMAD R23, R21, UR4, RZ ;  /* 0x0000000415177c24 */ /* 0x004fe2000f8e02ff */
[----:B------:R-:W-:Y:S01]  /*3000*/  LOP3.LUT R20, R31, R20, RZ, 0xfc, !PT ;  /* 0x000000141f147212 */ /* 0x000fe200078efcff */
[----:B------:R-:W-:Y:S01]  /*3010*/  IMAD R21, R34, UR5, RZ ;  /* 0x0000000522157c24 */ /* 0x000fe2000f8e02ff */
[----:B------:R-:W-:Y:S01]  /*3020*/  BSSY.RECONVERGENT B1, `(.L_x_14) ;  /* 0x000012f000017945 */ /* 0x000fe20003800200 */
[----:B------:R-:W-:Y:S01]  /*3030*/  MOV R2, 0x7f800000 ;  /* 0x7f80000000027802 */ /* 0x000fe20000000f00 */
[----:B------:R-:W-:Y:S01]  /*3040*/  IMAD R22, R22, R23, RZ ;  /* 0x0000001716167224 */ /* 0x000fe200078e02ff */
[----:B------:R-:W-:Y:S01]  /*3050*/  SEL R23, R32, R38, P2 ;  /* 0x0000002620177207 */ /* 0x000fe20001000000 */
[----:B------:R-:W-:Y:S02]  /*3060*/  IMAD R21, R20, R21, RZ ;  /* 0x0000001514157224 */ /* 0x000fe400078e02ff */
[----:B0-----:R-:W-:Y:S01]  /*3070*/  @P1 FFMA.FTZ R2, R27, 0.69314718246459960938, R16 ;  /* 0x3f3172181b021823 */ /* 0x001fe20000010010 */
[----:B------:R-:W-:Y:S06]  /*3080*/  @P0 BRA `(.L_x_15) ;  /* 0x0000001000a00947 */ /* 0x000fec0003800000 */
[----:B------:R-:W0:Y:S02]  /*3090*/  LDCU.U8 UR4, c[0x0][0x548] ;  /* 0x0000a900ff0477ac */ /* 0x000e240008000000 */
[----:B0-----:R-:W-:-:S09]  /*30a0*/  UISETP.NE.AND UP0, UPT, UR4, URZ, UPT ;  /* 0x000000ff0400728c */ /* 0x001fd2000bf05270 */
[----:B------:R-:W-:Y:S05]  /*30b0*/  BRA.U !UP0, `(.L_x_16) ;  /* 0x0000001108847547 */ /* 0x000fea000b800000 */
[----:B------:R-:W-:Y:S01]  /*30c0*/  VIADD R27, R15, UR19 ;  /* 0x000000130f1b7c36 */ /* 0x000fe20008000000 */
[----:B------:R-:W-:Y:S02]  /*30d0*/  ISETP.LT.U32.AND P0, PT, R29, 0x1, PT ;  /* 0x000000011d00780c */ /* 0x000fe40003f01070 */
[----:B------:R-:W-:Y:S02]  /*30e0*/  SHF.R.S32.HI R16, RZ, 0x1f, R29 ;  /* 0x0000001fff107819 */ /* 0x000fe4000001141d */
[----:B------:R-:W-:Y:S02]  /*30f0*/  ISETP.GE.AND P1, PT, R27, UR20, PT ;  /* 0x000000141b007c0c */ /* 0x000fe4000bf26270 */
[----:B------:R-:W-:-:S04]  /*3100*/  ISETP.LT.AND.EX P0, PT, R16, RZ, PT, P0 ;  /* 0x000000ff1000720c */ /* 0x000fc80003f01300 */
[----:B------:R-:W-:Y:S02]  /*3110*/  SEL R29, R29, 0x1, P0 ;  /* 0x000000011d1d7807 */ /* 0x000fe40000000000 */
[----:B------:R-:W-:-:S05]  /*3120*/  SEL R16, R16, RZ, P0 ;  /* 0x000000ff10107207 */ /* 0x000fca0000000000 */
[----:B------:R-:W-:Y:S05]  /*3130*/  @P1 BRA `(.L_x_15) ;  /* 0x0000001000741947 */ /* 0x000fea0003800000 */
[C---:B------:R-:W-:Y:S01]  /*3140*/  IADD3 R20, P1, PT, R29.reuse, 0x1, RZ ;  /* 0x000000011d147810 */ /* 0x040fe20007f3e0ff */
[----:B------:R-:W-:Y:S01]  /*3150*/  USHF.R.S32.HI UR4, URZ, 0x1f, UR18 ;  /* 0x0000001fff047899 */ /* 0x000fe20008011412 */
[----:B------:R-:W-:Y:S02]  /*3160*/  IMAD R28, R16, UR18, RZ ;  /* 0x00000012101c7c24 */ /* 0x000fe4000f8e02ff */
[----:B------:R-:W-:Y:S01]  /*3170*/  ISETP.GE.U32.AND P0, PT, R20, 0x3, PT ;  /* 0x000000031400780c */ /* 0x000fe20003f06070 */
[----:B------:R-:W-:Y:S01]  /*3180*/  IMAD.WIDE.U32 R30, R29, UR18, RZ ;  /* 0x000000121d1e7c25 */ /* 0x000fe2000f8e00ff */
[----:B------:R-:W-:-:S03]  /*3190*/  IADD3.X R20, PT, PT, RZ, R16, RZ, P1, !PT ;  /* 0x00000010ff147210 */ /* 0x000fc60000ffe4ff */
[----:B------:R-:W-:Y:S01]  /*31a0*/  IMAD R33, R29, UR4, R28 ;  /* 0x000000041d217c24 */ /* 0x000fe2000f8e021c */
[----:B------:R-:W-:-:S04]  /*31b0*/  ISETP.GE.U32.AND.EX P0, PT, R20, RZ, PT, P0 ;  /* 0x000000ff1400720c */ /* 0x000fc80003f06100 */
[----:B------:R-:W-:Y:S02]  /*31c0*/  IADD3 R33, PT, PT, R31, R33, RZ ;  /* 0x000000211f217210 */ /* 0x000fe40007ffe0ff */
[----:B------:R-:W-:Y:S02]  /*31d0*/  SEL R20, R29, RZ, !P0 ;  /* 0x000000ff1d147207 */ /* 0x000fe40004000000 */
[----:B------:R-:W-:-:S03]  /*31e0*/  SEL R31, R16, RZ, !P0 ;  /* 0x000000ff101f7207 */ /* 0x000fc60004000000 */
[-C--:B------:R-:W-:Y:S02]  /*31f0*/  IMAD R16, R33, R20.reuse, RZ ;  /* 0x0000001421107224 */ /* 0x080fe400078e02ff */
[----:B------:R-:W-:-:S04]  /*3200*/  IMAD.WIDE.U32 R44, R30, R20, RZ ;  /* 0x000000141e2c7225 */ /* 0x000fc800078e00ff */
[----:B------:R-:W-:-:S05]  /*3210*/  IMAD R31, R31, R30, R16 ;  /* 0x0000001e1f1f7224 */ /* 0x000fca00078e0210 */
[----:B------:R-:W-:-:S04]  /*3220*/  IADD3 R31, PT, PT, R45, R31, RZ ;  /* 0x0000001f2d1f7210 */ /* 0x000fc80007ffe0ff */
[----:B------:R-:W-:-:S13]  /*3230*/  ISETP.NE.U32.AND P0, PT, R31, RZ, PT ;  /* 0x000000ff1f00720c */ /* 0x000fda0003f05070 */
[----:B------:R-:W-:Y:S05]  /*3240*/  @P0 BRA `(.L_x_17) ;  /* 0x0000000000600947 */ /* 0x000fea0003800000 */
[----:B------:R-:W-:Y:S02]  /*3250*/  IMAD R31, R29, UR18, RZ ;  /* 0x000000121d1f7c24 */ /* 0x000fe4000f8e02ff */
[----:B------:R-:W-:Y:S02]  /*3260*/  HFMA2 R45, -RZ, RZ, 0, 0 ;  /* 0x00000000ff2d7431 */ /* 0x000fe400000001ff */
[----:B------:R-:W-:Y:S02]  /*3270*/  IMAD.MOV.U32 R30, RZ, RZ, RZ ;  /* 0x000000ffff1e7224 */ /* 0x000fe400078e00ff */
[----:B------:R-:W-:-:S04]  /*3280*/  IMAD R20, R31, R20, RZ ;  /* 0x000000141f147224 */ /* 0x000fc800078e02ff */
[----:B------:R-:W0:Y:S01]  /*3290*/  I2F.U32.RP R32, R20 ;  /* 0x0000001400207306 */ /* 0x000e220000209000 */
[----:B------:R-:W-:Y:S02]  /*32a0*/  IADD3 R16, PT, PT, RZ, -R20, RZ ;  /* 0x80000014ff107210 */ /* 0x000fe40007ffe0ff */
[----:B------:R-:W-:-:S05]  /*32b0*/  ISETP.NE.U32.AND P0, PT, R20, RZ, PT ;  /* 0x000000ff1400720c */ /* 0x000fca0003f05070 */
[----:B0-----:R-:W0:Y:S02]  /*32c0*/  MUFU.RCP R28, R32 ;  /* 0x00000020001c7308 */ /* 0x001e240000001000 */
[----:B0-----:R-:W-:-:S06]  /*32d0*/  IADD3 R28, PT, PT, R28, 0xffffffe, RZ ;  /* 0x0ffffffe1c1c7810 */ /* 0x001fcc0007ffe0ff */
[----:B------:R-:W0:Y:S02]  /*32e0*/  F2I.FTZ.U32.TRUNC.NTZ R31, R28 ;  /* 0x0000001c001f7305 */ /* 0x000e24000021f000 */
[----:B0-----:R-:W-:-:S04]  /*32f0*/  IMAD R33, R16, R31, RZ ;  /* 0x0000001f10217224 */ /* 0x001fc800078e02ff */
        /* <DEDUP_REMOVED lines=10> */
[----:B------:R-:W-:-:S05]  /*33a0*/  IADD3 R16, PT, PT, -R44, RZ, RZ ;  /* 0x000000ff2c107210 */ /* 0x000fca0007ffe1ff */
[----:B------:R-:W-:Y:S01]  /*33b0*/  IMAD R27, R20, R16, R27 ;  /* 0x00000010141b7224 */ /* 0x000fe200078e021b */
[----:B------:R-:W-:Y:S06]  /*33c0*/  BRA `(.L_x_18) ;  /* 0x00000000002c7947 */ /* 0x000fec0003800000 */
.L_x_17:
[----:B------:R-:W0:Y:S01]  /*33d0*/  S2R R20, SR_CTAID.X ;  /* 0x0000000000147919 */ /* 0x000e220000002500 */
[----:B------:R-:W-:Y:S01]  /*33e0*/  IMAD.MOV.U32 R33, RZ, RZ, RZ ;  /* 0x000000ffff217224 */ /* 0x000fe200078e00ff */
[----:B------:R-:W-:Y:S02]  /*33f0*/  MOV R32, R44 ;  /* 0x0000002c00207202 */ /* 0x000fe40000000f00 */
[----:B------:R-:W-:Y:S01]  /*3400*/  MOV R30, 0x3440 ;  /* 0x00003440001e7802 */ /* 0x000fe20000000f00 */
[----:B0-----:R-:W-:-:S05]  /*3410*/  IMAD R20, R20, 0x10, R15 ;  /* 0x0000001014147824 */ /* 0x001fca00078e020f */
[----:B------:R-:W-:Y:S02]  /*3420*/  MOV R42, R20 ;  /* 0x00000014002a7202 */ /* 0x000fe40000000f00 */
[----:B------:R-:W-:Y:S05]  /*3430*/  CALL.REL.NOINC `($__internal_0_$__cuda_sm20_div_s64) ;  /* 0x0000002400887944 */ /* 0x000fea0003c00000 */
[----:B------:R-:W-:Y:S02]  /*3440*/  IADD3 R27, PT, PT, -R16, RZ, RZ ;  /* 0x000000ff101b7210 */ /* 0x000fe40007ffe1ff */
[----:B------:R-:W-:-:S03]  /*3450*/  MOV R45, R33 ;  /* 0x00000021002d7202 */ /* 0x000fc60000000f00 */
[----:B------:R-:W-:Y:S01]  /*3460*/  IMAD R27, R44, R27, R20 ;  /* 0x0000001b2c1b7224 */ /* 0x000fe200078e0214 */
[----:B------:R-:W-:-:S07]  /*3470*/  MOV R44, R16 ;  /* 0x00000010002c7202 */ /* 0x000fce0000000f00 */
.L_x_18:
[----:B------:R-:W-:Y:S01]  /*3480*/  IABS R28, UR18 ;  /* 0x00000012001c7c13 */ /* 0x000fe20008000000 */
[----:B------:R-:W-:Y:S01]  /*3490*/  IMAD R41, R41, R26, RZ ;  /* 0x0000001a29297224 */ /* 0x000fe200078e02ff */
[----:B------:R-:W-:Y:S01]  /*34a0*/  IABS R31, UR18 ;  /* 0x00000012001f7c13 */ /* 0x000fe20008000000 */
[----:B------:R-:W-:Y:S01]  /*34b0*/  BSSY.RECONVERGENT B0, `(.L_x_19) ;  /* 0x000003f000007945 */ /* 0x000fe20003800200 */
[----:B------:R-:W0:Y:S01]  /*34c0*/  I2F.RP R20, R28 ;  /* 0x0000001c00147306 */ /* 0x000e220000209400 */
[----:B------:R-:W-:Y:S01]  /*34d0*/  IMAD R41, R25, R18, R41 ;  /* 0x0000001219297224 */ /* 0x000fe200078e0229 */
[----:B------:R-:W-:-:S06]  /*34e0*/  IADD3 R31, PT, PT, RZ, -R31, RZ ;  /* 0x8000001fff1f7210 */ /* 0x000fcc0007ffe0ff */
[----:B0-----:R-:W0:Y:S02]  /*34f0*/  MUFU.RCP R34, R20 ;  /* 0x0000001400227308 */ /* 0x001e240000001000 */
[----:B0-----:R-:W-:-:S06]  /*3500*/  IADD3 R34, PT, PT, R34, 0xffffffe, RZ ;  /* 0x0ffffffe22227810 */ /* 0x001fcc0007ffe0ff */
[----:B------:R-:W0:Y:S02]  /*3510*/  F2I.FTZ.U32.TRUNC.NTZ R35, R34 ;  /* 0x0000002200237305 */ /* 0x000e24000021f000 */
[----:B0-----:R-:W-:Y:S01]  /*3520*/  IADD3 R16, PT, PT, RZ, -R35, RZ ;  /* 0x80000023ff107210 */ /* 0x001fe20007ffe0ff */
[----:B------:R-:W-:-:S04]  /*3530*/  IMAD.MOV.U32 R34, RZ, RZ, RZ ;  /* 0x000000ffff227224 */ /* 0x000fc800078e00ff */
[----:B------:R-:W-:Y:S01]  /*3540*/  IMAD R33, R16, R28, RZ ;  /* 0x0000001c10217224 */ /* 0x000fe200078e02ff */
[----:B------:R-:W-:-:S03]  /*3550*/  IABS R16, R27 ;  /* 0x0000001b00107213 */ /* 0x000fc60000000000 */
[----:B------:R-:W-:-:S06]  /*3560*/  IMAD.HI.U32 R33, R35, R33, R34 ;  /* 0x0000002123217227 */ /* 0x000fcc00078e0022 */
[----:B------:R-:W-:-:S04]  /*3570*/  IMAD.HI.U32 R20, R33, R16, RZ ;  /* 0x0000001021147227 */ /* 0x000fc800078e00ff */
[----:B------:R-:W-:Y:S01]  /*3580*/  IMAD R31, R20, R31, R16 ;  /* 0x0000001f141f7224 */ /* 0x000fe200078e0210 */
[----:B------:R-:W-:Y:S01]  /*3590*/  LOP3.LUT R16, R27, UR18, RZ, 0x3c, !PT ;  /* 0x000000121b107c12 */ /* 0x000fe2000f8e3cff */
[----:B------:R-:W-:-:S03]  /*35a0*/  IMAD.WIDE.U32 R32, R25, R26, RZ ;  /* 0x0000001a19207225 */ /* 0x000fc600078e00ff */
[----:B------:R-:W-:Y:S02]  /*35b0*/  ISETP.GT.U32.AND P1, PT, R28, R31, PT ;  /* 0x0000001f1c00720c */ /* 0x000fe40003f24070 */
[----:B------:R-:W-:-:S11]  /*35c0*/  ISETP.GE.AND P0, PT, R16, RZ, PT ;  /* 0x000000ff1000720c */ /* 0x000fd60003f06270 */
[----:B------:R-:W-:Y:S02]  /*35d0*/  @!P1 IMAD.IADD R31, R31, 0x1, -R28 ;  /* 0x000000011f1f9824 */ /* 0x000fe400078e0a1c */
[----:B------:R-:W-:Y:S01]  /*35e0*/  @!P1 VIADD R20, R20, 0x1 ;  /* 0x0000000114149836 */ /* 0x000fe20000000000 */
[----:B------:R-:W-:Y:S02]  /*35f0*/  ISETP.NE.AND P1, PT, RZ, UR18, PT ;  /* 0x00000012ff007c0c */ /* 0x000fe4000bf25270 */
[----:B------:R-:W-:Y:S02]  /*3600*/  ISETP.GE.U32.AND P2, PT, R31, R28, PT ;  /* 0x0000001c1f00720c */ /* 0x000fe40003f46070 */
[----:B------:R-:W-:Y:S01]  /*3610*/  IADD3 R31, PT, PT, R33, R41, RZ ;  /* 0x00000029211f7210 */ /* 0x000fe20007ffe0ff */
[----:B------:R-:W-:-:S04]  /*3620*/  IMAD.WIDE.U32 R40, R32, R48, RZ ;  /* 0x0000003020287225 */ /* 0x000fc800078e00ff */
[----:B------:R-:W-:-:S04]  /*3630*/  IMAD R31, R31, R48, RZ ;  /* 0x000000301f1f7224 */ /* 0x000fc800078e02ff */
[----:B------:R-:W-:Y:S02]  /*3640*/  IMAD R31, R49, R32, R31 ;  /* 0x00000020311f7224 */ /* 0x000fe400078e021f */
[----:B------:R-:W-:Y:S02]  /*3650*/  @P2 IADD3 R20, PT, PT, R20, 0x1, RZ ;  /* 0x0000000114142810 */ /* 0x000fe40007ffe0ff */
[----:B------:R-:W-:Y:S02]  /*3660*/  IMAD.IADD R31, R41, 0x1, R31 ;  /* 0x00000001291f7824 */ /* 0x000fe400078e021f */
[----:B------:R-:W-:Y:S02]  /*3670*/  @!P0 IADD3 R20, PT, PT, -R20, RZ, RZ ;  /* 0x000000ff14148210 */ /* 0x000fe40007ffe1ff */
[----:B------:R-:W-:Y:S02]  /*3680*/  @!P1 LOP3.LUT R20, RZ, UR18, RZ, 0x33, !PT ;  /* 0x00000012ff149c12 */ /* 0x000fe4000f8e33ff */
[----:B------:R-:W-:-:S03]  /*3690*/  LOP3.LUT R16, R45, R31, RZ, 0xfc, !PT ;  /* 0x0000001f2d107212 */ /* 0x000fc600078efcff */
[----:B------:R-:W-:Y:S01]  /*36a0*/  IMAD.MOV R18, RZ, RZ, -R20 ;  /* 0x000000ffff127224 */ /* 0x000fe200078e0a14 */
[----:B------:R-:W-:-:S03]  /*36b0*/  ISETP.NE.U32.AND P0, PT, R16, RZ, PT ;  /* 0x000000ff1000720c */ /* 0x000fc60003f05070 */
[----:B------:R-:W-:-:S10]  /*36c0*/  IMAD R18, R18, UR18, R27 ;  /* 0x0000001212127c24 */ /* 0x000fd4000f8e021b */
[----:B------:R-:W-:Y:S05]  /*36d0*/  @P0 BRA `(.L_x_20) ;  /* 0x0000000000540947 */ /* 0x000fea0003800000 */
[----:B------:R-:W0:Y:S01]  /*36e0*/  I2F.U32.RP R28, R40 ;  /* 0x00000028001c7306 */ /* 0x000e220000209000 */
[----:B------:R-:W-:-:S07]  /*36f0*/  ISETP.NE.U32.AND P0, PT, R40, RZ, PT ;  /* 0x000000ff2800720c */ /* 0x000fce0003f05070 */
[----:B0-----:R-:W0:Y:S02]  /*3700*/  MUFU.RCP R30, R28 ;  /* 0x0000001c001e7308 */ /* 0x001e240000001000 */
[----:B0-----:R-:W-:-:S06]  /*3710*/  IADD3 R30, PT, PT, R30, 0xffffffe, RZ ;  /* 0x0ffffffe1e1e7810 */ /* 0x001fcc0007ffe0ff */
        /* <DEDUP_REMOVED lines=13> */
[----:B------:R-:W-:-:S04]  /*37f0*/  @!P0 LOP3.LUT R16, RZ, R40, RZ, 0x33, !PT ;  /* 0x00000028ff108212 */ /* 0x000fc800078e33ff */
[----:B------:R-:W-:-:S05]  /*3800*/  IADD3 R41, PT, PT, -R16, RZ, RZ ;  /* 0x000000ff10297210 */ /* 0x000fca0007ffe1ff */
[----:B------:R-:W-:Y:S01]  /*3810*/  IMAD R41, R40, R41, R44 ;  /* 0x0000002928297224 */ /* 0x000fe200078e022c */
[----:B------:R-:W-:Y:S05]  /*3820*/  BRA `(.L_x_21) ;  /* 0x00000000001c7947 */ /* 0x000fea0003800000 */
.L_x_20:
[----:B------:R-:W-:Y:S01]  /*3830*/  IMAD.MOV.U32 R42, RZ, RZ, R44 ;  /* 0x000000ffff2a7224 */ /* 0x000fe200078e002c */
[----:B------:R-:W-:Y:S01]  /*3840*/  MOV R33, R45 ;  /* 0x0000002d00217202 */ /* 0x000fe20000000f00 */
[----:B------:R-:W-:Y:S01]  /*3850*/  IMAD.MOV.U32 R32, RZ, RZ, R40 ;  /* 0x000000ffff207224 */ /* 0x000fe200078e0028 */
[----:B------:R-:W-:Y:S02]  /*3860*/  MOV R30, 0x3880 ;  /* 0x00003880001e7802 */ /* 0x000fe40000000f00 */
[----:B------:R-:W-:Y:S05]  /*3870*/  CALL.REL.NOINC `($__internal_0_$__cuda_sm20_div_s64) ;  /* 0x0000002000787944 */ /* 0x000fea0003c00000 */
[----:B------:R-:W-:-:S05]  /*3880*/  IADD3 R41, PT, PT, -R16, RZ, RZ ;  /* 0x000000ff10297210 */ /* 0x000fca0007ffe1ff */
[----:B------:R-:W-:Y:S02]  /*3890*/  IMAD R41, R41, R40, R44 ;  /* 0x0000002829297224 */ /* 0x000fe400078e022c */
.L_x_21:
[----:B------:R-:W-:Y:S05]  /*38a0*/  BSYNC.RECONVERGENT B0 ;  /* 0x0000000000007941 */ /* 0x000fea0003800200 */
.L_x_19:
[----:B------:R-:W-:Y:S01]  /*38b0*/  IABS R27, R26 ;  /* 0x0000001a001b7213 */ /* 0x000fe20000000000 */
[----:B------:R-:W0:Y:S01]  /*38c0*/  LDCU.U8 UR8, c[0x0][0x549] ;  /* 0x0000a920ff0877ac */ /* 0x000e220008000000 */
[----:B------:R-:W-:Y:S02]  /*38d0*/  IABS R32, R25 ;  /* 0x0000001900207213 */ /* 0x000fe40000000000 */
[----:B------:R-:W1:Y:S01]  /*38e0*/  I2F.U32.RP R30, R27 ;  /* 0x0000001b001e7306 */ /* 0x000e620000209000 */
[----:B------:R-:W-:Y:S01]  /*38f0*/  IABS R28, R24 ;  /* 0x00000018001c7213 */ /* 0x000fe20000000000 */
[----:B------:R-:W2:Y:S01]  /*3900*/  LDCU.64 UR4, c[0x0][0x430] ;  /* 0x00008600ff0477ac */ /* 0x000ea20008000a00 */
[----:B------:R-:W-:Y:S02]  /*3910*/  IABS R31, R23 ;  /* 0x00000017001f7213 */ /* 0x000fe40000000000 */
[----:B------:R-:W-:Y:S02]  /*3920*/  IABS R40, R16 ;  /* 0x0000001000287213 */ /* 0x000fe40000000000 */
[----:B------:R-:W-:Y:S01]  /*3930*/  ISETP.NE.AND P4, PT, R26, RZ, PT ;  /* 0x000000ff1a00720c */ /* 0x000fe20003f85270 */
[----:B------:R-:W3:Y:S01]  /*3940*/  I2F.U32.RP R38, R32 ;  /* 0x0000002000267306 */ /* 0x000ee20000209000 */
[----:B------:R-:W-:Y:S01]  /*3950*/  ISETP.NE.AND P5, PT, R25, RZ, PT ;  /* 0x000000ff1900720c */ /* 0x000fe20003fa5270 */
[----:B0-----:R-:W-:-:S06]  /*3960*/  UISETP.NE.AND UP0, UPT, UR8, URZ, UPT ;  /* 0x000000ff0800728c */ /* 0x001fcc000bf05270 */
[----:B-1----:R-:W0:Y:S01]  /*3970*/  MUFU.RCP R30, R30 ;  /* 0x0000001e001e7308 */ /* 0x002e220000001000 */
[----:B--2---:R-:W-:Y:S02]  /*3980*/  USEL UR8, UR5, 0x1, !UP0 ;  /* 0x0000000105087887 */ /* 0x004fe4000c000000 */
[----:B------:R-:W-:-:S05]  /*3990*/  USEL UR9, UR4, 0x1, UP0 ;  /* 0x0000000104097887 */ /* 0x000fca0008000000 */
[----:B------:R-:W1:Y:S01]  /*39a0*/  I2F.U32.RP R33, R28 ;  /* 0x0000001c00217306 */ /* 0x000e620000209000 */
[----:B------:R-:W-:Y:S02]  /*39b0*/  UIMAD UR4, UR5, UR4, URZ ;  /* 0x00000004050472a4 */ /* 0x000fe4000f8e02ff */
[----:B------:R-:W-:-:S05]  /*39c0*/  UIMAD UR5, UR9, UR5, URZ ;  /* 0x00000005090572a4 */ /* 0x000fca000f8e02ff */
[----:B---3--:R-:W2:Y:S01]  /*39d0*/  MUFU.RCP R34, R38 ;  /* 0x0000002600227308 */ /* 0x008ea20000001000 */
[----:B0-----:R-:W-:-:S07]  /*39e0*/  VIADD R42, R30, 0xffffffe ;  /* 0x0ffffffe1e2a7836 */ /* 0x001fce0000000000 */
[----:B------:R-:W0:Y:S08]  /*39f0*/  F2I.FTZ.U32.TRUNC.NTZ R43, R42 ;  /* 0x0000002a002b7305 */ /* 0x000e30000021f000 */
[----:B-1----:R-:W1:Y:S01]  /*3a00*/  MUFU.RCP R33, R33 ;  /* 0x0000002100217308 */ /* 0x002e620000001000 */
[----:B--2---:R-:W-:Y:S01]  /*3a10*/  VIADD R34, R34, 0xffffffe ;  /* 0x0ffffffe22227836 */ /* 0x004fe20000000000 */
[----:B------:R-:W-:Y:S01]  /*3a20*/  IABS R38, R41 ;  /* 0x0000002900267213 */ /* 0x000fe20000000000 */
[----:B0-----:R-:W-:-:S02]  /*3a30*/  IMAD.MOV R30, RZ, RZ, -R43 ;  /* 0x000000ffff1e7224 */ /* 0x001fc400078e0a2b */
[----:B------:R-:W-:-:S03]  /*3a40*/  HFMA2 R42, -RZ, RZ, 0, 0 ;  /* 0x00000000ff2a7431 */ /* 0x000fc600000001ff */
[----:B------:R-:W0:Y:S01]  /*3a50*/  F2I.FTZ.U32.TRUNC.NTZ R35, R34 ;  /* 0x0000002200237305 */ /* 0x000e22000021f000 */
[----:B------:R-:W-:-:S04]  /*3a60*/  IMAD R39, R30, R27, RZ ;  /* 0x0000001b1e277224 */ /* 0x000fc800078e02ff */
[----:B------:R-:W-:-:S03]  /*3a70*/  IMAD.HI.U32 R39, R43, R39, R42 ;  /* 0x000000272b277227 */ /* 0x000fc600078e002a */
[----:B------:R-:W2:Y:S01]  /*3a80*/  I2F.U32.RP R30, R31 ;  /* 0x0000001f001e7306 */ /* 0x000ea20000209000 */
[----:B-1----:R-:W-:Y:S02]  /*3a90*/  VIADD R42, R33, 0xffffffe ;  /* 0x0ffffffe212a7836 */ /* 0x002fe40000000000 */
[----:B0-----:R-:W-:-:S05]  /*3aa0*/  IMAD.MOV R33, RZ, RZ, -R35 ;  /* 0x000000ffff217224 */ /* 0x001fca00078e0a23 */
[----:B------:R-:W0:Y:S01]  /*3ab0*/  F2I.FTZ.U32.TRUNC.NTZ R43, R42 ;  /* 0x0000002a002b7305 */ /* 0x000e22000021f000 */
[----:B------:R-:W-:Y:S01]  /*3ac0*/  MOV R34, RZ ;  /* 0x000000ff00227202 */ /* 0x000fe20000000f00 */
[----:B------:R-:W-:-:S04]  /*3ad0*/  IMAD R33, R33, R32, RZ ;  /* 0x0000002021217224 */ /* 0x000fc800078e02ff */
[----:B------:R-:W-:Y:S02]  /*3ae0*/  IMAD.HI.U32 R34, R35, R33, R34 ;  /* 0x0000002123227227 */ /* 0x000fe400078e0022 */
[----:B--2---:R-:W1:Y:S02]  /*3af0*/  MUFU.RCP R30, R30 ;  /* 0x0000001e001e7308 */ /* 0x004e640000001000 */
[----:B0-----:R-:W-:Y:S02]  /*3b00*/  IMAD.MOV R33, RZ, RZ, -R43 ;  /* 0x000000ffff217224 */ /* 0x001fe400078e0a2b */
[----:B------:R-:W-:Y:S02]  /*3b10*/  IMAD.MOV.U32 R42, RZ, RZ, RZ ;  /* 0x000000ffff2a7224 */ /* 0x000fe400078e00ff */
[----:B------:R-:W-:-:S04]  /*3b20*/  IMAD R33, R33, R28, RZ ;  /* 0x0000001c21217224 */ /* 0x000fc800078e02ff */
[----:B------:R-:W-:Y:S01]  /*3b30*/  IMAD.HI.U32 R35, R43, R33, R42 ;  /* 0x000000212b237227 */ /* 0x000fe200078e002a */
[----:B------:R-:W-:Y:S02]  /*3b40*/  IABS R33, R26 ;  /* 0x0000001a00217213 */ /* 0x000fe40000000000 */
[----:B-1----:R-:W-:Y:S01]  /*3b50*/  IADD3 R42, PT, PT, R30, 0xffffffe, RZ ;  /* 0x0ffffffe1e2a7810 */ /* 0x002fe20007ffe0ff */
[----:B------:R-:W-:-:S03]  /*3b60*/  IMAD.HI.U32 R30, R39, R38, RZ ;  /* 0x00000026271e7227 */ /* 0x000fc600078e00ff */
[----:B------:R-:W0:Y:S01]  /*3b70*/  F2I.FTZ.U32.TRUNC.NTZ R43, R42 ;  /* 0x0000002a002b7305 */ /* 0x000e22000021f000 */
[----:B------:R-:W-:Y:S02]  /*3b80*/  IMAD.MOV R33, RZ, RZ, -R33 ;  /* 0x000000ffff217224 */ /* 0x000fe400078e0a21 */
[----:B------:R-:W-:-:S04]  /*3b90*/  IMAD.HI.U32 R35, R35, R40, RZ ;  /* 0x0000002823237227 */ /* 0x000fc800078e00ff */
[----:B------:R-:W-:-:S05]  /*3ba0*/  IMAD R38, R30, R33, R38 ;  /* 0x000000211e267224 */ /* 0x000fca00078e0226 */
[----:B------:R-:W-:Y:S01]  /*3bb0*/  ISETP.GT.U32.AND P3, PT, R27, R38, PT ;  /* 0x000000261b00720c */ /* 0x000fe20003f64070 */
[----:B0-----:R-:W-:Y:S02]  /*3bc0*/  IMAD.MOV R33, RZ, RZ, -R43 ;  /* 0x000000ffff217224 */ /* 0x001fe400078e0a2b */
[----:B------:R-:W-:Y:S02]  /*3bd0*/  HFMA2 R42, -RZ, RZ, 0, 0 ;  /* 0x00000000ff2a7431 */ /* 0x000fe400000001ff */
[----:B------:R-:W-:-:S04]  /*3be0*/  IMAD R33, R33, R31, RZ ;  /* 0x0000001f21217224 */ /* 0x000fc800078e02ff */
[----:B------:R-:W-:-:S04]  /*3bf0*/  IMAD.HI.U32 R33, R43, R33, R42 ;  /* 0x000000212b217227 */ /* 0x000fc800078e002a */
[----:B------:R-:W-:Y:S02]  /*3c00*/  @!P3 IMAD.IADD R38, R38, 0x1, -R27 ;  /* 0x000000012626b824 */ /* 0x000fe400078e0a1b */
[----:B------:R-:W-:-:S03]  /*3c10*/  @!P3 VIADD R30, R30, 0x1 ;  /* 0x000000011e1eb836 */ /* 0x000fc60000000000 */
[----:B------:R-:W-:Y:S02]  /*3c20*/  ISETP.GE.U32.AND P0, PT, R38, R27, PT ;  /* 0x0000001b2600720c */ /* 0x000fe40003f06070 */
[----:B------:R-:W-:Y:S02]  /*3c30*/  IABS R38, R24 ;  /* 0x0000001800267213 */ /* 0x000fe40000000000 */
[----:B------:R-:W-:-:S03]  /*3c40*/  IABS R27, R29 ;  /* 0x0000001d001b7213 */ /* 0x000fc60000000000 */
[----:B------:R-:W-:-:S04]  /*3c50*/  IMAD.MOV R38, RZ, RZ, -R38 ;  /* 0x000000ffff267224 */ /* 0x000fc800078e0a26 */
[----:B------:R-:W-:Y:S01]  /*3c60*/  IMAD R39, R35, R38, R40 ;  /* 0x0000002623277224 */ /* 0x000fe200078e0228 */
[----:B------:R-:W-:Y:S01]  /*3c70*/  LOP3.LUT R40, R41, R26, RZ, 0x3c, !PT ;  /* 0x0000001a29287212 */ /* 0x000fe200078e3cff */
[----:B------:R-:W0:Y:S01]  /*3c80*/  I2F.U32.RP R38, R27 ;  /* 0x0000001b00267306 */ /* 0x000e220000209000 */
[----:B------:R-:W-:Y:S02]  /*3c90*/  @P0 VIADD R30, R30, 0x1 ;  /* 0x000000011e1e0836 */ /* 0x000fe40000000000 */
[----:B------:R-:W-:Y:S02]  /*3ca0*/  ISETP.GT.U32.AND P1, PT, R28, R39, PT ;  /* 0x000000271c00720c */ /* 0x000fe40003f24070 */
[----:B------:R-:W-:Y:S02]  /*3cb0*/  ISETP.GE.AND P2, PT, R40, RZ, PT ;  /* 0x000000ff2800720c */ /* 0x000fe40003f46270 */
[----:B------:R-:W-:-:S05]  /*3cc0*/  IABS R40, R25 ;  /* 0x0000001900287213 */ /* 0x000fca0000000000 */
[----:B------:R-:W-:Y:S01]  /*3cd0*/  IMAD.MOV R40, RZ, RZ, -R40 ;  /* 0x000000ffff287224 */ /* 0x000fe200078e0a28 */
[----:B0-----:R-:W0:Y:S03]  /*3ce0*/  MUFU.RCP R38, R38 ;  /* 0x0000002600267308 */ /* 0x001e260000001000 */
[-C--:B------:R-:W-:Y:S02]  /*3cf0*/  @!P1 IADD3 R39, PT, PT, R39, -R28.reuse, RZ ;  /* 0x8000001c27279210 */ /* 0x080fe40007ffe0ff */
[----:B------:R-:W-:Y:S01]  /*3d00*/  @!P1 IADD3 R35, PT, PT, R35, 0x1, RZ ;  /* 0x0000000123239810 */ /* 0x000fe20007ffe0ff */
[----:B------:R-:W-:Y:S01]  /*3d10*/  @!P2 IMAD.MOV R30, RZ, RZ, -R30 ;  /* 0x000000ffff1ea224 */ /* 0x000fe200078e0a1e */
[----:B------:R-:W-:Y:S02]  /*3d20*/  ISETP.GE.U32.AND P3, PT, R39, R28, PT ;  /* 0x0000001c2700720c */ /* 0x000fe40003f66070 */
[----:B------:R-:W-:-:S02]  /*3d30*/  LOP3.LUT R28, R16, R24, RZ, 0x3c, !PT ;  /* 0x00000018101c7212 */ /* 0x000fc400078e3cff */
[----:B------:R-:W-:Y:S02]  /*3d40*/  ISETP.NE.AND P1, PT, R24, RZ, PT ;  /* 0x000000ff1800720c */ /* 0x000fe40003f25270 */
[----:B------:R-:W-:Y:S02]  /*3d50*/  ISETP.GE.AND P0, PT, R28, RZ, PT ;  /* 0x000000ff1c00720c */ /* 0x000fe40003f06270 */
[----:B------:R-:W-:-:S05]  /*3d60*/  @!P4 LOP3.LUT R30, RZ, R26, RZ, 0x33, !PT ;  /* 0x0000001aff1ec212 */ /* 0x000fca00078e33ff */
[----:B------:R-:W-:Y:S01]  /*3d70*/  @P3 VIADD R35, R35, 0x1 ;  /* 0x0000000123233836 */ /* 0x000fe20000000000 */
[----:B0-----:R-:W-:Y:S01]  /*3d80*/  IADD3 R43, PT, PT, R38, 0xffffffe, RZ ;  /* 0x0ffffffe262b7810 */ /* 0x001fe20007ffe0ff */
[----:B------:R-:W-:Y:S01]  /*3d90*/  IMAD.MOV R42, RZ, RZ, -R30 ;  /* 0x000000ffff2a7224 */ /* 0x000fe200078e0a1e */
[----:B------:R-:W-:Y:S01]  /*3da0*/  IABS R38, R23 ;  /* 0x0000001700267213 */ /* 0x000fe20000000000 */
[----:B------:R-:W-:Y:S02]  /*3db0*/  IMAD.MOV.U32 R28, RZ, RZ, R35 ;  /* 0x000000ffff1c7224 */ /* 0x000fe400078e0023 */
[----:B------:R-:W0:Y:S01]  /*3dc0*/  F2I.FTZ.U32.TRUNC.NTZ R35, R43 ;  /* 0x0000002b00237305 */ /* 0x000e22000021f000 */
[----:B------:R-:W-:Y:S01]  /*3dd0*/  IMAD R42, R26, R42, R41 ;  /* 0x0000002a1a2a7224 */ /* 0x000fe200078e0229 */
[----:B------:R-:W-:Y:S01]  /*3de0*/  IABS R41, R30 ;  /* 0x0000001e00297213 */ /* 0x000fe20000000000 */
[----:B------:R-:W-:Y:S01]  /*3df0*/  IMAD.MOV R38, RZ, RZ, -R38 ;  /* 0x000000ffff267224 */ /* 0x000fe200078e0a26 */
[----:B------:R-:W-:-:S02]  /*3e00*/  @!P0 IADD3 R28, PT, PT, -R28, RZ, RZ ;  /* 0x000000ff1c1c8210 */ /* 0x000fc40007ffe1ff */
[----:B------:R-:W-:-:S04]  /*3e10*/  @!P1 LOP3.LUT R28, RZ, R24, RZ, 0x33, !PT ;  /* 0x00000018ff1c9212 */ /* 0x000fc800078e33ff */
[----:B------:R-:W-:Y:S02]  /*3e20*/  IABS R39, R28 ;  /* 0x0000001c00277213 */ /* 0x000fe40000000000 */
[----:B0-----:R-:W-:-:S03]  /*3e30*/  IADD3 R26, PT, PT, RZ, -R35, RZ ;  /* 0x80000023ff1a7210 */ /* 0x001fc60007ffe0ff */
[----:B------:R-:W-:-:S04]  /*3e40*/  IMAD.HI.U32 R33, R33, R39, RZ ;  /* 0x0000002721217227 */ /* 0x000fc800078e00ff */
[----:B------:R-:W-:-:S04]  /*3e50*/  IMAD.HI.U32 R43, R34, R41, RZ ;  /* 0x00000029222b7227 */ /* 0x000fc800078e00ff */
[----:B------:R-:W-:Y:S02]  /*3e60*/  IMAD R38, R33, R38, R39 ;  /* 0x0000002621267224 */ /* 0x000fe400078e0227 */
[----:B------:R-:W-:Y:S01]  /*3e70*/  IMAD R39, R26, R27, RZ ;  /* 0x0000001b1a277224 */ /* 0x000fe200078e02ff */
[----:B------:R-:W-:Y:S01]  /*3e80*/  IABS R26, R29 ;  /* 0x0000001d001a7213 */ /* 0x000fe20000000000 */
[----:B------:R-:W-:Y:S01]  /*3e90*/  IMAD.MOV.U32 R34, RZ, RZ, RZ ;  /* 0x000000ffff227224 */ /* 0x000fe200078e00ff */
[----:B------:R-:W-:Y:S01]  /*3ea0*/  ISETP.GT.U32.AND P1, PT, R31, R38, PT ;  /* 0x000000261f00720c */ /* 0x000fe20003f24070 */
[----:B------:R-:W-:Y:S02]  /*3eb0*/  IMAD R41, R43, R40, R41 ;  /* 0x000000282b297224 */ /* 0x000fe400078e0229 */
[----:B------:R-:W-:Y:S01]  /*3ec0*/  IMAD.HI.U32 R35, R35, R39, R34 ;  /* 0x0000002723237227 */ /* 0x000fe200078e0022 */
[----:B------:R-:W-:Y:S02]  /*3ed0*/  IABS R34, R20 ;  /* 0x0000001400227213 */ /* 0x000fe40000000000 */
[----:B------:R-:W-:Y:S01]  /*3ee0*/  ISETP.GT.U32.AND P3, PT, R32, R41, PT ;  /* 0x000000292000720c */ /* 0x000fe20003f64070 */
[----:B------:R-:W-:-:S02]  /*3ef0*/  IMAD.MOV R26, RZ, RZ, -R26 ;  /* 0x000000ffff1a7224 */ /* 0x000fc400078e0a1a */
[----:B------:R-:W-:-:S04]  /*3f00*/  IMAD.HI.U32 R35, R35, R34, RZ ;  /* 0x0000002223237227 */ /* 0x000fc800078e00ff */
[----:B------:R-:W-:Y:S02]  /*3f10*/  IMAD R26, R35, R26, R34 ;  /* 0x0000001a231a7224 */ /* 0x000fe400078e0222 */
[----:B------:R-:W-:Y:S02]  /*3f20*/  @!P1 IMAD.IADD R38, R38, 0x1, -R31 ;  /* 0x0000000126269824 */ /* 0x000fe400078e0a1f */
[----:B------:R-:W-:Y:S01]  /*3f30*/  @!P1 VIADD R33, R33, 0x1 ;  /* 0x0000000121219836 */ /* 0x000fe20000000000 */
[----:B------:R-:W-:Y:S01]  /*3f40*/  ISETP.GT.U32.AND P0, PT, R27, R26, PT ;  /* 0x0000001a1b00720c */ /* 0x000fe20003f04070 */
[----:B------:R-:W-:Y:S01]  /*3f50*/  @!P3 VIADD R43, R43, 0x1 ;  /* 0x000000012b2bb836 */ /* 0x000fe20000000000 */
[-C--:B------:R-:W-:Y:S02]  /*3f60*/  @!P3 IADD3 R41, PT, PT, R41, -R32.reuse, RZ ;  /* 0x800000202929b210 */ /* 0x080fe40007ffe0ff */
[----:B------:R-:W-:Y:S02]  /*3f70*/  ISETP.NE.AND P1, PT, R23, RZ, PT ;  /* 0x000000ff1700720c */ /* 0x000fe40003f25270 */
[----:B------:R-:W-:-:S07]  /*3f80*/  ISETP.GE.U32.AND P6, PT, R41, R32, PT ;  /* 0x000000202900720c */ /* 0x000fce0003fc6070 */
[-C--:B------:R-:W-:Y:S01]  /*3f90*/  @!P0 IADD3 R26, PT, PT, R26, -R27.reuse, RZ ;  /* 0x8000001b1a1a8210 */ /* 0x080fe20007ffe0ff */
[----:B------:R-:W-:Y:S01]  /*3fa0*/  @!P0 VIADD R35, R35, 0x1 ;  /* 0x0000000123238836 */ /* 0x000fe20000000000 */
[----:B------:R-:W-:Y:S02]  /*3fb0*/  ISETP.NE.AND P0, PT, R29, RZ, PT ;  /* 0x000000ff1d00720c */ /* 0x000fe40003f05270 */
[----:B------:R-:W-:Y:S02]  /*3fc0*/  ISETP.GE.U32.AND P4, PT, R26, R27, PT ;  /* 0x0000001b1a00720c */ /* 0x000fe40003f86070 */
[----:B------:R-:W-:Y:S02]  /*3fd0*/  LOP3.LUT R26, R20, R29, RZ, 0x3c, !PT ;  /* 0x0000001d141a7212 */ /* 0x000fe400078e3cff */
[----:B------:R-:W-:Y:S02]  /*3fe0*/  LOP3.LUT R27, R30, R25, RZ, 0x3c, !PT ;  /* 0x000000191e1b7212 */ /* 0x000fe400078e3cff */
[----:B------:R-:W-:-:S02]  /*3ff0*/  ISETP.GE.AND P2, PT, R26, RZ, PT ;  /* 0x000000ff1a00720c */ /* 0x000fc40003f46270 */
[----:B------:R-:W-:Y:S02]  /*4000*/  LOP3.LUT R26, R28, R23, RZ, 0x3c, !PT ;  /* 0x000000171c1a7212 */ /* 0x000fe400078e3cff */
[----:B------:R-:W-:-:S03]  /*4010*/  @P6 IADD3 R43, PT, PT, R43, 0x1, RZ ;  /* 0x000000012b2b6810 */ /* 0x000fc60007ffe0ff */
[----:B------:R-:W-:Y:S01]  /*4020*/  @P4 VIADD R35, R35, 0x1 ;  /* 0x0000000123234836 */ /* 0x000fe20000000000 */
[----:B------:R-:W-:-:S05]  /*4030*/  ISETP.GE.U32.AND P4, PT, R38, R31, PT ;  /* 0x0000001f2600720c */ /* 0x000fca0003f86070 */
[----:B------:R-:W-:Y:S01]  /*4040*/  @!P2 IMAD.MOV R35, RZ, RZ, -R35 ;  /* 0x000000ffff23a224 */ /* 0x000fe200078e0a23 */
[----:B------:R-:W-:Y:S01]  /*4050*/  ISETP.GE.AND P2, PT, R27, RZ, PT ;  /* 0x000000ff1b00720c */ /* 0x000fe20003f46270 */
[----:B------:R-:W-:Y:S01]  /*4060*/  IMAD.MOV R27, RZ, RZ, -R28 ;  /* 0x000000ffff1b7224 */ /* 0x000fe200078e0a1c */
[----:B------:R-:W-:Y:S02]  /*4070*/  @!P0 LOP3.LUT R35, RZ, R29, RZ, 0x33, !PT ;  /* 0x0000001dff238212 */ /* 0x000fe400078e33ff */
[----:B------:R-:W-:Y:S01]  /*4080*/  ISETP.GE.AND P0, PT, R26, RZ, PT ;  /* 0x000000ff1a00720c */ /* 0x000fe20003f06270 */
[----:B------:R-:W-:Y:S02]  /*4090*/  IMAD R27, R24, R27, R16 ;  /* 0x0000001b181b7224 */ /* 0x000fe400078e0210 */
[C---:B------:R-:W-:Y:S01]  /*40a0*/  IMAD.WIDE R38, R35.reuse, UR8, RZ ;  /* 0x0000000823267c25 */ /* 0x040fe2000f8e02ff */
[----:B------:R-:W-:Y:S01]  /*40b0*/  USHF.R.S32.HI UR8, URZ, 0x1f, UR9 ;  /* 0x0000001fff087899 */ /* 0x000fe20008011409 */
[----:B------:R-:W-:-:S02]  /*40c0*/  IADD3 R35, PT, PT, -R35, RZ, RZ ;  /* 0x000000ff23237210 */ /* 0x000fc40007ffe1ff */
[----:B------:R-:W-:Y:S02]  /*40d0*/  @P4 VIADD R33, R33, 0x1 ;  /* 0x0000000121214836 */ /* 0x000fe40000000000 */
[----:B------:R-:W-:Y:S01]  /*40e0*/  IMAD.WIDE.U32 R38, R18, UR9, R38 ;  /* 0x0000000912267c25 */ /* 0x000fe2000f8e0026 */
[----:B------:R-:W-:-:S03]  /*40f0*/  UIMAD UR9, UR21, UR9, URZ ;  /* 0x00000009150972a4 */ /* 0x000fc6000f8e02ff */
[----:B------:R-:W-:Y:S01]  /*4100*/  @!P2 IMAD.MOV R43, RZ, RZ, -R43 ;  /* 0x000000ffff2ba224 */ /* 0x000fe200078e0a2b */
[----:B------:R-:W-:Y:S01]  /*4110*/  @!P5 LOP3.LUT R43, RZ, R25, RZ, 0x33, !PT ;  /* 0x00000019ff2bd212 */ /* 0x000fe200078e33ff */
[----:B------:R-:W-:Y:S01]  /*4120*/  IMAD R39, R18, UR8, R39 ;  /* 0x0000000812277c24 */ /* 0x000fe2000f8e0227 */
[----:B------:R-:W-:Y:S01]  /*4130*/  @!P0 IADD3 R33, PT, PT, -R33, RZ, RZ ;  /* 0x000000ff21218210 */ /* 0x000fe20007ffe1ff */
[----:B------:R-:W-:Y:S01]  /*4140*/  IMAD R35, R29, R35, R20 ;  /* 0x000000231d237224 */ /* 0x000fe200078e0214 */
[----:B------:R-:W-:Y:S01]  /*4150*/  @!P1 LOP3.LUT R33, RZ, R23, RZ, 0x33, !PT ;  /* 0x00000017ff219212 */ /* 0x000fe200078e33ff */
[----:B------:R-:W-:Y:S01]  /*4160*/  IMAD.MOV R20, RZ, RZ, -R43 ;  /* 0x000000ffff147224 */ /* 0x000fe200078e0a2b */
[----:B------:R-:W-:Y:S01]  /*4170*/  UIMAD UR8, UR7, UR4, URZ ;  /* 0x00000004070872a4 */ /* 0x000fe2000f8e02ff */
[----:B------:R-:W-:Y:S01]  /*4180*/  IMAD.WIDE R38, R35, UR4, R38 ;  /* 0x0000000423267c25 */ /* 0x000fe2000f8e0226 */
[----:B------:R-:W-:-:S03]  /*4190*/  IADD3 R18, PT, PT, -R33, RZ, RZ ;  /* 0x000000ff21127210 */ /* 0x000fc60007ffe1ff */
[----:B------:R-:W-:Y:S01]  /*41a0*/  IMAD.WIDE R34, R42, UR5, RZ ;  /* 0x000000052a227c25 */ /* 0x000fe2000f8e02ff */
[----:B------:R-:W0:Y:S03]  /*41b0*/  LDCU.64 UR4, c[0x0][0x420] ;  /* 0x00008400ff0477ac */ /* 0x000e260008000a00 */
[----:B------:R-:W-:-:S04]  /*41c0*/  IMAD.WIDE R40, R43, UR6, RZ ;  /* 0x000000062b287c25 */ /* 0x000fc8000f8e02ff */
[----:B------:R-:W-:Y:S01]  /*41d0*/  IMAD R20, R25, R20, R30 ;  /* 0x0000001419147224 */ /* 0x000fe200078e021e */
[----:B------:R-:W-:Y:S01]  /*41e0*/  IADD3 R16, P1, P0, R40, R38, R34 ;  /* 0x0000002628107210 */ /* 0x000fe2000783e022 */
[----:B------:R-:W-:-:S03]  /*41f0*/  IMAD.WIDE R24, R27, UR9, RZ ;  /* 0x000000091b187c25 */ /* 0x000fc6000f8e02ff */
[----:B------:R-:W-:Y:S01]  /*4200*/  IADD3.X R35, PT, PT, R41, R39, R35, P1, P0 ;  /* 0x0000002729237210 */ /* 0x000fe20000fe0423 */
[----:B------:R-:W-:Y:S02]  /*4210*/  IMAD R23, R23, R18, R28 ;  /* 0x0000001217177224 */ /* 0x000fe400078e021c */
[----:B------:R-:W-:-:S04]  /*4220*/  IMAD.WIDE R26, R20, UR8, RZ ;  /* 0x00000008141a7c25 */ /* 0x000fc8000f8e02ff */
[----:B------:R-:W-:Y:S01]  /*4230*/  IMAD.WIDE R28, R23, R22, RZ ;  /* 0x00000016171c7225 */ /* 0x000fe200078e02ff */
[----:B------:R-:W-:-:S03]  /*4240*/  IADD3 R23, P1, P0, R24, R16, R26 ;  /* 0x0000001018177210 */ /* 0x000fc6000783e01a */
[----:B------:R-:W-:Y:S01]  /*4250*/  IMAD.WIDE R20, R33, R21, RZ ;  /* 0x0000001521147225 */ /* 0x000fe200078e02ff */
[----:B------:R-:W-:Y:S02]  /*4260*/  IADD3.X R35, PT, PT, R25, R35, R27, P1, P0 ;  /* 0x0000002319237210 */ /* 0x000fe40000fe041b */
[----:B------:R-:W-:-:S04]  /*4270*/  IADD3 R23, P1, P0, R28, R23, R20 ;  /* 0x000000171c177210 */ /* 0x000fc8000783e014 */
[----:B------:R-:W-:Y:S02]  /*4280*/  IADD3.X R20, PT, PT, R29, R35, R21, P1, P0 ;  /* 0x000000231d147210 */ /* 0x000fe40000fe0415 */
[----:B0-----:R-:W-:-:S04]  /*4290*/  LEA R22, P0, R23, UR4, 0x2 ;  /* 0x0000000417167c11 */ /* 0x001fc8000f8010ff */
[----:B------:R-:W-:-:S05]  /*42a0*/  LEA.HI.X R23, R23, UR5, R20, 0x2, P0 ;  /* 0x0000000517177c11 */ /* 0x000fca00080f1414 */
[----:B------:R0:W-:Y:S01]  /*42b0*/  STG.E desc[UR10][R22.64], R2 ;  /* 0x0000000216007986 */ /* 0x0001e2000c10190a */
[----:B------:R-:W-:Y:S05]  /*42c0*/  BRA `(.L_x_15) ;  /* 0x0000000000107947 */ /* 0x000fea0003800000 */
.L_x_16:
[----:B------:R-:W0:Y:S01]  /*42d0*/  LDC.64 R20, c[0x0][0x420] ;  /* 0x00010800ff147b82 */ /* 0x000e220000000a00 */
[----:B------:R-:W-:-:S05]  /*42e0*/  IADD3 R16, PT, PT, R15, UR19, RZ ;  /* 0x000000130f107c10 */ /* 0x000fca000fffe0ff */
[----:B0-----:R-:W-:-:S05]  /*42f0*/  IMAD.WIDE.U32 R20, R16, 0x4, R20 ;  /* 0x0000000410147825 */ /* 0x001fca00078e0014 */
[----:B------:R1:W-:Y:S02]  /*4300*/  STG.E desc[UR10][R20.64], R2 ;  /* 0x0000000214007986 */ /* 0x0003e4000c10190a */
.L_x_15:
[----:B------:R-:W-:Y:S05]  /*4310*/  BSYNC.RECONVERGENT B1 ;  /* 0x0000000000017941 */ /* 0x000fea0003800200 */
.L_x_14:
[----:B------:R-:W2:Y:S01]  /*4320*/  LDCU UR9, c[0x0][0x534] ;  /* 0x0000a680ff0977ac */ /* 0x000ea20008000800 */
[C---:B------:R-:W-:Y:S01]  /*4330*/  LOP3.LUT R16, R0.reuse, 0x7, RZ, 0xc0, !PT ;  /* 0x0000000700107812 */ /* 0x040fe200078ec0ff */
[----:B------:R-:W3:Y:S01]  /*4340*/  S2UR UR4, SR_CgaCtaId ;  /* 0x00000000000479c3 */ /* 0x000ee20000008800 */
[----:B------:R-:W-:Y:S01]  /*4350*/  IMAD.SHL.U32 R29, R0, 0x4, RZ ;  /* 0x00000004001d7824 */ /* 0x000fe200078e00ff */
[----:B------:R-:W-:Y:S01]  /*4360*/  UMOV UR5, 0x400 ;  /* 0x0000040000057882 */ /* 0x000fe20000000000 */
[C---:B-1----:R-:W-:Y:S02]  /*4370*/  LOP3.LUT R20, R16.reuse, 0x8, RZ, 0xfc, !PT ;  /* 0x0000000810147812 */ /* 0x042fe400078efcff */
[----:B------:R-:W-:Y:S02]  /*4380*/  LOP3.LUT R18, R16, 0x10, RZ, 0xfc, !PT ;  /* 0x0000001010127812 */ /* 0x000fe400078efcff */
[----:B------:R-:W-:Y:S01]  /*4390*/  LOP3.LUT R29, R29, 0x1c, RZ, 0xc0, !PT ;  /* 0x0000001c1d1d7812 */ /* 0x000fe200078ec0ff */
[----:B------:R-:W1:Y:S01]  /*43a0*/  S2UR UR6, SR_CTAID.X ;  /* 0x00000000000679c3 */ /* 0x000e620000002500 */
[----:B--2---:R-:W-:-:S07]  /*43b0*/  ISETP.GE.AND P0, PT, R20, UR9, PT ;  /* 0x0000000914007c0c */ /* 0x004fce000bf06270 */
[----:B------:R-:W2:Y:S01]  /*43c0*/  LDC R30, c[0x0][0x44c] ;  /* 0x00011300ff1e7b82 */ /* 0x000ea20000000800 */
[----:B------:R-:W-:Y:S01]  /*43d0*/  ISETP.GE.AND P1, PT, R16, UR9, PT ;  /* 0x0000000910007c0c */ /* 0x000fe2000bf26270 */
[----:B------:R-:W-:Y:S01]  /*43e0*/  UISETP.GE.AND UP0, UPT, UR9, 0x1, UPT ;  /* 0x000000010900788c */ /* 0x000fe2000bf06270 */
[C---:B------:R-:W-:Y:S02]  /*43f0*/  ISETP.GT.U32.OR P0, PT, R0.reuse, 0x7f, P0 ;  /* 0x0000007f0000780c */ /* 0x040fe40000704470 */
[----:B------:R-:W-:Y:S02]  /*4400*/  ISETP.GT.U32.OR P1, PT, R0, 0x7f, P1 ;  /* 0x0000007f0000780c */ /* 0x000fe40000f24470 */
[----:B------:R-:W-:Y:S01]  /*4410*/  ISETP.GE.AND P6, PT, R18, UR9, PT ;  /* 0x0000000912007c0c */ /* 0x000fe2000bfc6270 */
[----:B---3--:R-:W-:Y:S01]  /*4420*/  ULEA UR4, UR4, UR5, 0x18 ;  /* 0x0000000504047291 */ /* 0x008fe2000f8ec0ff */
[----:B------:R-:W-:Y:S02]  /*4430*/  LOP3.LUT R18, R16, 0x18, RZ, 0xfc, !PT ;  /* 0x0000001810127812 */ /* 0x000fe400078efcff */
[----:B------:R-:W-:-:S02]  /*4440*/  ISETP.GT.U32.OR P6, PT, R0, 0x7f, P6 ;  /* 0x0000007f0000780c */ /* 0x000fc400037c4470 */
[----:B------:R-:W-:Y:S02]  /*4450*/  ISETP.GE.AND P5, PT, R18, UR9, PT ;  /* 0x0000000912007c0c */ /* 0x000fe4000bfa6270 */
[----:B------:R-:W-:Y:S01]  /*4460*/  LOP3.LUT R20, R16, 0x20, RZ, 0xfc, !PT ;  /* 0x0000002010147812 */ /* 0x000fe200078efcff */
[----:B------:R-:W-:Y:S01]  /*4470*/  @!P0 FADD.FTZ R21, -R2, R36 ;  /* 0x0000002402158221 */ /* 0x000fe20000010100 */
[----:B------:R-:W-:Y:S01]  /*4480*/  ISETP.GT.U32.OR P5, PT, R0, 0x7f, P5 ;  /* 0x0000007f0000780c */ /* 0x000fe20002fa4470 */
[----:B0-----:R-:W-:Y:S01]  /*4490*/  @!P1 FADD.FTZ R23, -R2, R37 ;  /* 0x0000002502179221 */ /* 0x001fe20000010100 */
[----:B------:R-:W-:Y:S01]  /*44a0*/  LOP3.LUT R18, R16, 0x28, RZ, 0xfc, !PT ;  /* 0x0000002810127812 */ /* 0x000fe200078efcff */
[----:B------:R-:W-:Y:S01]  /*44b0*/  @!P0 FMUL.FTZ R21, R21, 1.4426950216293334961 ;  /* 0x3fb8aa3b15158820 */ /* 0x000fe20000410000 */
[----:B------:R-:W-:Y:S01]  /*44c0*/  LEA R28, R15, UR4, 0x2 ;  /* 0x000000040f1c7c11 */ /* 0x000fe2000f8e10ff */
[----:B------:R-:W-:Y:S01]  /*44d0*/  @!P1 FMUL.FTZ R23, R23, 1.4426950216293334961 ;  /* 0x3fb8aa3b17179820 */ /* 0x000fe20000410000 */
[----:B------:R-:W-:Y:S01]  /*44e0*/  ISETP.GE.AND P4, PT, R20, UR9, PT ;  /* 0x0000000914007c0c */ /* 0x000fe2000bf86270 */
[----:B------:R-:W-:Y:S01]  /*44f0*/  @!P6 FADD.FTZ R24, -R2, R19 ;  /* 0x000000130218e221 */ /* 0x000fe20000010100 */
[----:B------:R-:W-:Y:S01]  /*4500*/  LOP3.LUT R19, R16, 0x30, RZ, 0xfc, !PT ;  /* 0x0000003010137812 */ /* 0x000fe200078efcff */
[----:B------:R-:W0:Y:S01]  /*4510*/  @!P0 MUFU.EX2 R21, R21 ;  /* 0x0000001500158308 */ /* 0x000e220000000800 */
[----:B------:R-:W-:Y:S01]  /*4520*/  ISETP.GE.AND P3, PT, R18, UR9, PT ;  /* 0x0000000912007c0c */ /* 0x000fe2000bf66270 */
[----:B------:R-:W-:Y:S01]  /*4530*/  IMAD R18, R16, 0x44, R28 ;  /* 0x0000004410127824 */ /* 0x000fe200078e021c */
[----:B------:R-:W-:Y:S01]  /*4540*/  ISETP.GT.U32.OR P4, PT, R0, 0x7f, P4 ;  /* 0x0000007f0000780c */ /* 0x000fe20002784470 */
[----:B------:R-:W3:Y:S01]  /*4550*/  @!P1 MUFU.EX2 R23, R23 ;  /* 0x0000001700179308 */ /* 0x000ee20000000800 */
[----:B------:R-:W-:Y:S01]  /*4560*/  ISETP.GE.AND P2, PT, R19, UR9, PT ;  /* 0x0000000913007c0c */ /* 0x000fe2000bf46270 */
[----:B------:R-:W-:Y:S01]  /*4570*/  @!P5 FADD.FTZ R22, -R2, R14 ;  /* 0x0000000e0216d221 */ /* 0x000fe20000010100 */
[----:B------:R-:W-:Y:S01]  /*4580*/  LOP3.LUT R14, R16, 0x40, RZ, 0xfc, !PT ;  /* 0x00000040100e7812 */ /* 0x000fe200078efcff */
[----:B------:R-:W-:Y:S01]  /*4590*/  @!P6 FMUL.FTZ R24, R24, 1.4426950216293334961 ;  /* 0x3fb8aa3b1818e820 */ /* 0x000fe20000410000 */
[----:B------:R-:W-:Y:S01]  /*45a0*/  LOP3.LUT R20, R16, 0x38, RZ, 0xfc, !PT ;  /* 0x0000003810147812 */ /* 0x000fe200078efcff */
[----:B------:R-:W-:Y:S01]  /*45b0*/  @!P5 FMUL.FTZ R22, R22, 1.4426950216293334961 ;  /* 0x3fb8aa3b1616d820 */ /* 0x000fe20000410000 */
[C---:B------:R-:W-:Y:S01]  /*45c0*/  ISETP.GT.U32.OR P2, PT, R0.reuse, 0x7f, P2 ;  /* 0x0000007f0000780c */ /* 0x040fe20001744470 */
[----:B------:R-:W4:Y:S01]  /*45d0*/  @!P6 MUFU.EX2 R19, R24 ;  /* 0x000000180013e308 */ /* 0x000f220000000800 */
[----:B------:R-:W-:Y:S01]  /*45e0*/  ISETP.GT.U32.OR P3, PT, R0, 0x7f, P3 ;  /* 0x0000007f0000780c */ /* 0x000fe20001f64470 */
[----:B0-----:R0:W-:Y:S01]  /*45f0*/  @!P0 STS [R18+0x220], R21 ;  /* 0x0002201512008388 */ /* 0x0011e20000000800 */
[----:B------:R-:W-:Y:S01]  /*4600*/  ISETP.GE.AND P0, PT, R14, UR9, PT ;  /* 0x000000090e007c0c */ /* 0x000fe2000bf06270 */
[----:B------:R-:W-:Y:S01]  /*4610*/  @!P4 FADD.FTZ R17, -R2, R17 ;  /* 0x000000110211c221 */ /* 0x000fe20000010100 */
[----:B------:R-:W5:Y:S01]  /*4620*/  @!P5 MUFU.EX2 R25, R22 ;  /* 0x000000160019d308 */ /* 0x000f620000000800 */
[----:B---3--:R-:W-:Y:S01]  /*4630*/  @!P1 STS [R18], R23 ;  /* 0x0000001712009388 */ /* 0x008fe20000000800 */
[----:B------:R-:W-:Y:S01]  /*4640*/  ISETP.GE.AND P1, PT, R20, UR9, PT ;  /* 0x0000000914007c0c */ /* 0x000fe2000bf26270 */
[----:B------:R-:W-:Y:S01]  /*4650*/  @!P4 FMUL.FTZ R17, R17, 1.4426950216293334961 ;  /* 0x3fb8aa3b1111c820 */ /* 0x000fe20000410000 */
[C---:B------:R-:W-:Y:S01]  /*4660*/  ISETP.GT.U32.OR P0, PT, R0.reuse, 0x7f, P0 ;  /* 0x0000007f0000780c */ /* 0x040fe20000704470 */
[----:B-1----:R-:W-:Y:S01]  /*4670*/  USHF.L.U32 UR6, UR6, 0x4, URZ ;  /* 0x0000000406067899 */ /* 0x002fe200080006ff */
[----:B------:R-:W-:Y:S01]  /*4680*/  ISETP.GT.U32.OR P1, PT, R0, 0x7f, P1 ;  /* 0x0000007f0000780c */ /* 0x000fe20000f24470 */
[----:B------:R-:W-:Y:S01]  /*4690*/  @!P2 FADD.FTZ R13, -R2, R13 ;  /* 0x0000000d020da221 */ /* 0x000fe20000010100 */
[----:B------:R-:W-:Y:S01]  /*46a0*/  LOP3.LUT R14, R16, 0x48, RZ, 0xfc, !PT ;  /* 0x00000048100e7812 */ /* 0x000fe200078efcff */
[----:B------:R-:W-:Y:S01]  /*46b0*/  @!P3 FADD.FTZ R12, -R2, R12 ;  /* 0x0000000c020cb221 */ /* 0x000fe20000010100 */
[----:B----4-:R1:W-:Y:S01]  /*46c0*/  @!P6 STS [R18+0x440], R19 ;  /* 0x000440131200e388 */ /* 0x0103e20000000800 */
[----:B------:R-:W-:Y:S01]  /*46d0*/  @!P2 FMUL.FTZ R13, R13, 1.4426950216293334961 ;  /* 0x3fb8aa3b0d0da820 */ /* 0x000fe20000410000 */
[----:B------:R-:W3:Y:S01]  /*46e0*/  @!P4 MUFU.EX2 R17, R17 ;  /* 0x000000110011c308 */ /* 0x000ee20000000800 */
[----:B------:R-:W-:Y:S01]  /*46f0*/  @!P3 FMUL.FTZ R12, R12, 1.4426950216293334961 ;  /* 0x3fb8aa3b0c0cb820 */ /* 0x000fe20000410000 */
[----:B------:R-:W-:Y:S01]  /*4700*/  ISETP.GE.AND P6, PT, R14, UR9, PT ;  /* 0x000000090e007c0c */ /* 0x000fe2000bfc6270 */
[----:B-----5:R-:W-:Y:S02]  /*4710*/  @!P5 STS [R18+0x660], R25 ;  /* 0x000660191200d388 */ /* 0x020fe40000000800 */
[C---:B------:R-:W-:Y:S01]  /*4720*/  @!P0 FADD.FTZ R11, -R2.reuse, R11 ;  /* 0x0000000b020b8221 */ /* 0x040fe20000010100 */
[----:B------:R-:W4:Y:S01]  /*4730*/  @!P2 MUFU.EX2 R13, R13 ;  /* 0x0000000d000da308 */ /* 0x000f220000000800 */
[----:B------:R-:W-:Y:S01]  /*4740*/  @!P1 FADD.FTZ R14, -R2, R10 ;  /* 0x0000000a020e9221 */ /* 0x000fe20000010100 */
[----:B------:R-:W-:Y:S01]  /*4750*/  LOP3.LUT R10, R16, 0x50, RZ, 0xfc, !PT ;  /* 0x00000050100a7812 */ /* 0x000fe200078efcff */
[----:B------:R-:W-:Y:S01]  /*4760*/  @!P0 FMUL.FTZ R11, R11, 1.4426950216293334961 ;  /* 0x3fb8aa3b0b0b8820 */ /* 0x000fe20000410000 */
[----:B------:R-:W-:Y:S01]  /*4770*/  ISETP.GT.U32.OR P6, PT, R0, 0x7f, P6 ;  /* 0x0000007f0000780c */ /* 0x000fe200037c4470 */
[----:B------:R-:W-:Y:S01]  /*4780*/  @!P1 FMUL.FTZ R14, R14, 1.4426950216293334961 ;  /* 0x3fb8aa3b0e0e9820 */ /* 0x000fe20000410000 */
[----:B------:R-:W-:-:S02]  /*4790*/  ISETP.GE.AND P5, PT, R10, UR9, PT ;  /* 0x000000090a007c0c */ /* 0x000fc4000bfa6270 */
[----:B------:R-:W-:Y:S01]  /*47a0*/  LOP3.LUT R10, R16, 0x58, RZ, 0xfc, !PT ;  /* 0x00000058100a7812 */ /* 0x000fe200078efcff */
[----:B0-----:R-:W0:Y:S01]  /*47b0*/  @!P1 MUFU.EX2 R21, R14 ;  /* 0x0000000e00159308 */ /* 0x001e220000000800 */
[----:B---3--:R-:W-:Y:S01]  /*47c0*/  @!P4 STS [R18+0x880], R17 ;  /* 0x000880111200c388 */ /* 0x008fe20000000800 */
[----:B------:R-:W-:Y:S02]  /*47d0*/  ISETP.GT.U32.OR P5, PT, R0, 0x7f, P5 ;  /* 0x0000007f0000780c */ /* 0x000fe40002fa4470 */
[----:B------:R-:W3:Y:S01]  /*47e0*/  @!P0 MUFU.EX2 R11, R11 ;  /* 0x0000000b000b8308 */ /* 0x000ee20000000800 */
[----:B------:R-:W-:Y:S01]  /*47f0*/  ISETP.GE.AND P4, PT, R10, UR9, PT ;  /* 0x000000090a007c0c */ /* 0x000fe2000bf86270 */
[----:B----4-:R4:W-:Y:S01]  /*4800*/  @!P2 STS [R18+0xcc0], R13 ;  /* 0x000cc00d1200a388 */ /* 0x0109e20000000800 */
[----:B------:R-:W-:Y:S01]  /*4810*/  LOP3.LUT R10, R16, 0x68, RZ, 0xfc, !PT ;  /* 0x00000068100a7812 */ /* 0x000fe200078efcff */
[----:B-1----:R1:W5:Y:S01]  /*4820*/  @!P3 MUFU.EX2 R19, R12 ;  /* 0x0000000c0013b308 */ /* 0x0023620000000800 */
[----:B------:R-:W-:Y:S01]  /*4830*/  ISETP.GT.U32.OR P4, PT, R0, 0x7f, P4 ;  /* 0x0000007f0000780c */ /* 0x000fe20002784470 */
[----:B------:R-:W-:Y:S01]  /*4840*/  @!P6 FADD.FTZ R8, -R2, R8 ;  /* 0x000000080208e221 */ /* 0x000fe20000010100 */
[----:B------:R-:W-:-:S02]  /*4850*/  ISETP.GE.AND P2, PT, R10, UR9, PT ;  /* 0x000000090a007c0c */ /* 0x000fc4000bf46270 */
[----:B------:R-:W-:Y:S01]  /*4860*/  LOP3.LUT R10, R16, 0x78, RZ, 0xfc, !PT ;  /* 0x00000078100a7812 */ /* 0x000fe200078efcff */
[----:B0-----:R-:W-:Y:S01]  /*4870*/  @!P1 STS [R18+0xee0], R21 ;  /* 0x000ee01512009388 */ /* 0x001fe20000000800 */
[----:B------:R-:W-:Y:S01]  /*4880*/  ISETP.GT.U32.OR P2, PT, R0, 0x7f, P2 ;  /* 0x0000007f0000780c */ /* 0x000fe20001744470 */
[----:B------:R-:W-:Y:S01]  /*4890*/  @!P5 FADD.FTZ R9, -R2, R9 ;  /* 0x000000090209d221 */ /* 0x000fe20000010100 */
[----:B------:R-:W-:Y:S01]  /*48a0*/  @!P6 FMUL.FTZ R8, R8, 1.4426950216293334961 ;  /* 0x3fb8aa3b0808e820 */ /* 0x000fe20000410000 */
[----:B---3--:R0:W-:Y:S01]  /*48b0*/  @!P0 STS [R18+0x1100], R11 ;  /* 0x0011000b12008388 */ /* 0x0081e20000000800 */
[----:B------:R-:W-:Y:S01]  /*48c0*/  ISETP.GE.AND P0, PT, R10, UR9, PT ;  /* 0x000000090a007c0c */ /* 0x000fe2000bf06270 */
[----:B------:R-:W-:Y:S01]  /*48d0*/  @!P5 FMUL.FTZ R9, R9, 1.4426950216293334961 ;  /* 0x3fb8aa3b0909d820 */ /* 0x000fe20000410000 */
[----:B-1----:R-:W-:Y:S01]  /*48e0*/  LOP3.LUT R12, R16, 0x60, RZ, 0xfc, !PT ;  /* 0x00000060100c7812 */ /* 0x002fe200078efcff */
[----:B-----5:R1:W-:Y:S01]  /*48f0*/  @!P3 STS [R18+0xaa0], R19 ;  /* 0x000aa0131200b388 */ /* 0x0203e20000000800 */
[----:B------:R-:W-:Y:S01]  /*4900*/  ISETP.GT.U32.OR P0, PT, R0, 0x7f, P0 ;  /* 0x0000007f0000780c */ /* 0x000fe20000704470 */
[----:B------:R-:W-:Y:S01]  /*4910*/  @!P4 FADD.FTZ R6, -R2, R6 ;  /* 0x000000060206c221 */ /* 0x000fe20000010100 */
[----:B------:R-:W-:Y:S01]  /*4920*/  ISETP.GE.AND P3, PT, R12, UR9, PT ;  /* 0x000000090c007c0c */ /* 0x000fe2000bf66270 */
[----:B------:R-:W3:Y:S01]  /*4930*/  @!P5 MUFU.EX2 R9, R9 ;  /* 0x000000090009d308 */ /* 0x000ee20000000800 */
[----:B------:R-:W-:Y:S01]  /*4940*/  LOP3.LUT R12, R16, 0x70, RZ, 0xfc, !PT ;  /* 0x00000070100c7812 */ /* 0x000fe200078efcff */
[----:B------:R-:W-:Y:S01]  /*4950*/  @!P2 FADD.FTZ R4, -R2, R4 ;  /* 0x000000040204a221 */ /* 0x000fe20000010100 */
[----:B------:R-:W-:Y:S01]  /*4960*/  ISETP.GT.U32.OR P3, PT, R0, 0x7f, P3 ;  /* 0x0000007f0000780c */ /* 0x000fe20001f64470 */
[----:B------:R-:W-:Y:S01]  /*4970*/  @!P4 FMUL.FTZ R6, R6, 1.4426950216293334961 ;  /* 0x3fb8aa3b0606c820 */ /* 0x000fe20000410000 */
[----:B------:R-:W-:Y:S01]  /*4980*/  ISETP.GE.AND P1, PT, R12, UR9, PT ;  /* 0x000000090c007c0c */ /* 0x000fe2000bf26270 */
[----:B------:R-:W-:Y:S01]  /*4990*/  @!P2 FMUL.FTZ R4, R4, 1.4426950216293334961 ;  /* 0x3fb8aa3b0404a820 */ /* 0x000fe20000410000 */
[----:B----4-:R-:W4:Y:S01]  /*49a0*/  @!P6 MUFU.EX2 R13, R8 ;  /* 0x00000008000de308 */ /* 0x010f220000000800 */
[----:B--2---:R-:W-:Y:S01]  /*49b0*/  IMAD R12, R30, UR6, RZ ;  /* 0x000000061e0c7c24 */ /* 0x004fe2000f8e02ff */
[----:B------:R-:W-:Y:S01]  /*49c0*/  ISETP.GT.U32.OR P1, PT, R0, 0x7f, P1 ;  /* 0x0000007f0000780c */ /* 0x000fe20000f24470 */
[----:B------:R-:W-:Y:S01]  /*49d0*/  IMAD.MOV.U32 R0, RZ, RZ, RZ ;  /* 0x000000ffff007224 */ /* 0x000fe200078e00ff */
[----:B------:R-:W2:Y:S01]  /*49e0*/  @!P2 MUFU.EX2 R17, R4 ;  /* 0x000000040011a308 */ /* 0x000ea20000000800 */
[----:B---3--:R3:W-:Y:S04]  /*49f0*/  @!P5 STS [R18+0x1540], R9 ;  /* 0x001540091200d388 */ /* 0x0087e80000000800 */
[C---:B------:R-:W-:Y:S01]  /*4a00*/  @!P3 FADD.FTZ R7, -R2.reuse, R7 ;  /* 0x000000070207b221 */ /* 0x040fe20000010100 */
[----:B0-----:R-:W0:Y:S03]  /*4a10*/  @!P4 MUFU.EX2 R11, R6 ;  /* 0x00000006000bc308 */ /* 0x001e260000000800 */
[----:B------:R-:W-:Y:S01]  /*4a20*/  @!P3 FMUL.FTZ R7, R7, 1.4426950216293334961 ;  /* 0x3fb8aa3b0707b820 */ /* 0x000fe20000410000 */
[----:B----4-:R4:W-:Y:S01]  /*4a30*/  @!P6 STS [R18+0x1320], R13 ;  /* 0x0013200d1200e388 */ /* 0x0109e20000000800 */
[C---:B------:R-:W-:Y:S01]  /*4a40*/  @!P1 FADD.FTZ R5, -R2.reuse, R5 ;  /* 0x0000000502059221 */ /* 0x040fe20000010100 */
[----:B------:R-:W-:-:S02]  /*4a50*/  @!P0 FADD.FTZ R2, -R2, R3 ;  /* 0x0000000302028221 */ /* 0x000fc40000010100 */
[----:B--2---:R-:W-:Y:S01]  /*4a60*/  @!P2 STS [R18+0x1ba0], R17 ;  /* 0x001ba0111200a388 */ /* 0x004fe20000000800 */
[----:B------:R-:W-:Y:S01]  /*4a70*/  @!P1 FMUL.FTZ R5, R5, 1.4426950216293334961 ;  /* 0x3fb8aa3b05059820 */ /* 0x000fe20000410000 */
[----:B------:R-:W-:Y:S01]  /*4a80*/  @!P0 FMUL.FTZ R2, R2, 1.4426950216293334961 ;  /* 0x3fb8aa3b02028820 */ /* 0x000fe20000410000 */
[----:B------:R-:W2:Y:S01]  /*4a90*/  @!P3 MUFU.EX2 R7, R7 ;  /* 0x000000070007b308 */ /* 0x000ea20000000800 */
[----:B0-----:R0:W-:Y:S03]  /*4aa0*/  @!P4 STS [R18+0x1760], R11 ;  /* 0x0017600b1200c388 */ /* 0x0011e60000000800 */
[----:B-1----:R-:W1:Y:S04]  /*4ab0*/  @!P1 MUFU.EX2 R19, R5 ;  /* 0x0000000500139308 */ /* 0x002e680000000800 */
[----:B------:R-:W5:Y:S01]  /*4ac0*/  @!P0 MUFU.EX2 R21, R2 ;  /* 0x0000000200158308 */ /* 0x000f620000000800 */
[----:B---3--:R-:W-:Y:S01]  /*4ad0*/  CS2R R8, SRZ ;  /* 0x0000000000087805 */ /* 0x008fe2000001ff00 */
[----:B--2---:R2:W-:Y:S04]  /*4ae0*/  @!P3 STS [R18+0x1980], R7 ;  /* 0x001980071200b388 */ /* 0x0045e80000000800 */
[----:B-1----:R1:W-:Y:S01]  /*4af0*/  @!P1 STS [R18+0x1dc0], R19 ;  /* 0x001dc01312009388 */ /* 0x0023e20000000800 */
[----:B------:R-:W-:Y:S01]  /*4b00*/  CS2R R4, SRZ ;  /* 0x0000000000047805 */ /* 0x000fe2000001ff00 */
[----:B----4-:R-:W-:-:S02]  /*4b10*/  IMAD.MOV.U32 R13, RZ, RZ, RZ ;  /* 0x000000ffff0d7224 */ /* 0x010fc400078e00ff */
[----:B-----5:R1:W-:Y:S01]  /*4b20*/  @!P0 STS [R18+0x1fe0], R21 ;  /* 0x001fe01512008388 */ /* 0x0203e20000000800 */
[----:B------:R-:W-:Y:S01]  /*4b30*/  CS2R R2, SRZ ;  /* 0x0000000000027805 */ /* 0x000fe2000001ff00 */
[----:B0-----:R-:W-:Y:S01]  /*4b40*/  IMAD R11, R15, 0x18, R16 ;  /* 0x000000180f0b7824 */ /* 0x001fe200078e0210 */
[----:B------:R-:W-:Y:S04]  /*4b50*/  BAR.SYNC.DEFER_BLOCKING 0x0 ;  /* 0x0000000000007b1d */ /* 0x000fe80000010000 */
[----:B------:R-:W-:Y:S02]  /*4b60*/  LEA R32, P0, R11, R12, 0x2 ;  /* 0x0000000c0b207211 */ /* 0x000fe400078010ff */
[----:B------:R-:W-:Y:S02]  /*4b70*/  CS2R R10, SRZ ;  /* 0x00000000000a7805 */ /* 0x000fe4000001ff00 */
[----:B------:R-:W-:-:S02]  /*4b80*/  LEA.HI.X.SX32 R33, R12, RZ, 0x1, P0 ;  /* 0x000000ff0c217211 */ /* 0x000fc400000f0eff */
[----:B--2---:R-:W-:Y:S01]  /*4b90*/  CS2R R6, SRZ ;  /* 0x0000000000067805 */ /* 0x004fe2000001ff00 */
[----:B------:R-:W-:Y:S06]  /*4ba0*/  BRA.U !UP0, `(.L_x_22) ;  /* 0x00000009082c7547 */ /* 0x000fec000b800000 */
[----:B------:R-:W0:Y:S01]  /*4bb0*/  LDCU.64 UR4, c[0x0][0x3f8] ;  /* 0x00007f00ff0477ac */ /* 0x000e220008000a00 */
[----:B------:R-:W-:Y:S01]  /*4bc0*/  SHF.L.U64.HI R33, R32, 0x2, R33 ;  /* 0x0000000220217819 */ /* 0x000fe20000010221 */
[----:B------:R-:W-:Y:S01]  /*4bd0*/  IMAD.MOV.U32 R31, RZ, RZ, RZ ;  /* 0x000000ffff1f7224 */ /* 0x000fe200078e00ff */
[----:B------:R-:W-:Y:S01]  /*4be0*/  CS2R R26, SRZ ;  /* 0x00000000001a7805 */ /* 0x000fe2000001ff00 */
[----:B------:R-:W-:Y:S01]  /*4bf0*/  UISETP.NE.AND UP0, UPT, UR9, 0x1, UPT ;  /* 0x000000010900788c */ /* 0x000fe2000bf05270 */
[----:B------:R-:W-:Y:S01]  /*4c00*/  IMAD.MOV.U32 R0, RZ, RZ, RZ ;  /* 0x000000ffff007224 */ /* 0x000fe200078e00ff */
[----:B------:R-:W-:Y:S02]  /*4c10*/  CS2R R24, SRZ ;  /* 0x0000000000187805 */ /* 0x000fe4000001ff00 */
[----:B------:R-:W-:Y:S02]  /*4c20*/  CS2R R22, SRZ ;  /* 0x0000000000167805 */ /* 0x000fe4000001ff00 */
[----:B-1----:R-:W-:-:S02]  /*4c30*/  CS2R R20, SRZ ;  /* 0x0000000000147805 */ /* 0x002fc4000001ff00 */
[----:B------:R-:W-:Y:S02]  /*4c40*/  CS2R R18, SRZ ;  /* 0x0000000000127805 */ /* 0x000fe4000001ff00 */
[----:B------:R-:W-:Y:S02]  /*4c50*/  CS2R R16, SRZ ;  /* 0x0000000000107805 */ /* 0x000fe4000001ff00 */
[----:B0-----:R-:W-:-:S04]  /*4c60*/  LEA R32, P0, R32, UR4, 0x2 ;  /* 0x0000000420207c11 */ /* 0x001fc8000f8010ff */
[----:B------:R-:W-:Y:S01]  /*4c70*/  IADD3.X R33, PT, PT, R33, UR5, RZ, P0, !PT ;  /* 0x0000000521217c10 */ /* 0x000fe200087fe4ff */
[----:B------:R-:W-:Y:S08]  /*4c80*/  BRA.U !UP0, `(.L_x_23) ;  /* 0x00000005085c7547 */ /* 0x000ff0000b800000 */
[----:B------:R-:W0:Y:S01]  /*4c90*/  LDCU UR4, c[0x0][0x44c] ;  /* 0x00008980ff0477ac */ /* 0x000e220008000800 */
[----:B------:R-:W-:Y:S01]  /*4ca0*/  IMAD R30, R30, UR20, RZ ;  /* 0x000000141e1e7c24 */ /* 0x000fe2000f8e02ff */
[----:B------:R-:W-:Y:S01]  /*4cb0*/  CS2R R2, SRZ ;  /* 0x0000000000027805 */ /* 0x000fe2000001ff00 */
[----:B------:R-:W-:Y:S01]  /*4cc0*/  IMAD.MOV.U32 R0, RZ, RZ, RZ ;  /* 0x000000ffff007224 */ /* 0x000fe200078e00ff */
[----:B------:R-:W-:Y:S01]  /*4cd0*/  ULOP3.LUT UR9, UR9, 0x7ffffffe, URZ, 0xc0, !UPT ;  /* 0x7ffffffe09097892 */ /* 0x000fe2000f8ec0ff */
[----:B------:R-:W-:Y:S01]  /*4ce0*/  IMAD.MOV.U32 R14, RZ, RZ, R28 ;  /* 0x000000ffff0e7224 */ /* 0x000fe200078e001c */
[----:B------:R-:W-:Y:S01]  /*4cf0*/  UIADD3 UR7, UPT, UPT, UR20, -UR6, URZ ;  /* 0x8000000614077290 */ /* 0x000fe2000fffe0ff */
[----:B------:R-:W-:Y:S02]  /*4d00*/  CS2R R4, SRZ ;  /* 0x0000000000047805 */ /* 0x000fe4000001ff00 */
[----:B------:R-:W-:Y:S02]  /*4d10*/  CS2R R6, SRZ ;  /* 0x0000000000067805 */ /* 0x000fe4000001ff00 */
[----:B------:R-:W-:-:S02]  /*4d20*/  CS2R R8, SRZ ;  /* 0x0000000000087805 */ /* 0x000fc4000001ff00 */
[----:B------:R-:W-:Y:S01]  /*4d30*/  CS2R R10, SRZ ;  /* 0x00000000000a7805 */ /* 0x000fe2000001ff00 */
[----:B------:R-:W-:Y:S01]  /*4d40*/  IMAD.MOV.U32 R13, RZ, RZ, RZ ;  /* 0x000000ffff0d7224 */ /* 0x000fe200078e00ff */
[----:B------:R-:W-:Y:S01]  /*4d50*/  ISETP.GE.AND P4, PT, R15, UR7, PT ;  /* 0x000000070f007c0c */ /* 0x000fe2000bf86270 */
[----:B------:R-:W-:Y:S01]  /*4d60*/  IMAD.U32 R31, RZ, RZ, UR9 ;  /* 0x00000009ff1f7e24 */ /* 0x000fe2000f8e00ff */
[----:B------:R-:W1:Y:S01]  /*4d70*/  LDCU UR5, c[0x0][0x440] ;  /* 0x00008800ff0577ac */ /* 0x000e620008000800 */
[----:B------:R-:W-:Y:S02]  /*4d80*/  UIADD3 UR8, UPT, UPT, -UR9, URZ, URZ ;  /* 0x000000ff09087290 */ /* 0x000fe4000fffe1ff */
[----:B0-----:R-:W-:-:S12]  /*4d90*/  UIMAD UR4, UR20, UR4, URZ ;  /* 0x00000004140472a4 */ /* 0x001fd8000f8e02ff */
.L_x_28:
[----:B------:R-:W-:Y:S04]  /*4da0*/  BSSY.RECONVERGENT B0, `(.L_x_24) ;  /* 0x0000010000007945 */ /* 0x000fe80003800200 */
[----:B-1----:R-:W-:Y:S05]  /*4db0*/  @P4 BRA `(.L_x_25) ;  /* 0x0000000000384947 */ /* 0x002fea0003800000 */
[C---:B------:R-:W-:Y:S02]  /*4dc0*/  LOP3.LUT R34, R29.reuse, 0x20, RZ, 0xfc, !PT ;  /* 0x000000201d227812 */ /* 0x040fe400078efcff */
[----:B------:R-:W-:Y:S02]  /*4dd0*/  CS2R R18, SRZ ;  /* 0x0000000000127805 */ /* 0x000fe4000001ff00 */
[C---:B------:R-:W-:Y:S02]  /*4de0*/  LOP3.LUT R12, R29.reuse, 0x40, RZ, 0xfc, !PT ;  /* 0x000000401d0c7812 */ /* 0x040fe400078efcff */
[----:B------:R-:W-:Y:S02]  /*4df0*/  CS2R R16, SRZ ;  /* 0x0000000000107805 */ /* 0x000fe4000001ff00 */
[----:B-1----:R-:W-:Y:S02]  /*4e00*/  ISETP.GE.AND P2, PT, R29, UR5, PT ;  /* 0x000000051d007c0c */ /* 0x002fe4000bf46270 */
[----:B------:R-:W-:Y:S02]  /*4e10*/  CS2R R22, SRZ ;  /* 0x0000000000167805 */ /* 0x000fe4000001ff00 */
[----:B------:R-:W-:Y:S02]  /*4e20*/  ISETP.GE.AND P1, PT, R34, UR5, PT ;  /* 0x0000000522007c0c */ /* 0x000fe4000bf26270 */
[----:B------:R-:W-:Y:S02]  /*4e30*/  CS2R R20, SRZ ;  /* 0x0000000000147805 */ /* 0x000fe4000001ff00 */
[----:B------:R-:W-:Y:S02]  /*4e40*/  ISETP.GE.AND P0, PT, R12, UR5, PT ;  /* 0x000000050c007c0c */ /* 0x000fe4000bf06270 */
[----:B------:R-:W-:Y:S02]  /*4e50*/  CS2R R26, SRZ ;  /* 0x00000000001a7805 */ /* 0x000fe4000001ff00 */
[----:B------:R-:W-:Y:S01]  /*4e60*/  CS2R R24, SRZ ;  /* 0x0000000000187805 */ /* 0x000fe2000001ff00 */
[----:B------:R0:W5:Y:S04]  /*4e70*/  @!P2 LDG.E.128 R16, desc[UR10][R32.64] ;  /* 0x0000000a2010a981 */ /* 0x000168000c1e1d00 */
[----:B------:R0:W5:Y:S04]  /*4e80*/  @!P1 LDG.E.128 R20, desc[UR10][R32.64+0x80] ;  /* 0x0000800a20149981 */ /* 0x000168000c1e1d00 */
[----:B------:R0:W5:Y:S02]  /*4e90*/  @!P0 LDG.E.128 R24, desc[UR10][R32.64+0x100] ;  /* 0x0001000a20188981 */ /* 0x000164000c1e1d00 */
.L_x_25:
[----:B-1----:R-:W-:Y:S05]  /*4ea0*/  BSYNC.RECONVERGENT B0 ;  /* 0x0000000000007941 */ /* 0x002fea0003800200 */
.L_x_24:
[----:B------:R-:W1:Y:S01]  /*4eb0*/  LDS R12, [R14] ;  /* 0x000000000e0c7984 */ /* 0x000e620000000800 */
[----:B------:R-:W-:Y:S01]  /*4ec0*/  ISETP.GE.AND P4, PT, R15, UR7, PT ;  /* 0x000000070f007c0c */ /* 0x000fe2000bf86270 */
[----:B------:R-:W-:Y:S01]  /*4ed0*/  BSSY.RECONVERGENT B0, `(.L_x_26) ;  /* 0x000001f000007945 */ /* 0x000fe20003800200 */
[C---:B-1---5:R-:W-:Y:S01]  /*4ee0*/  FFMA.FTZ R13, R12.reuse, R16, R13 ;  /* 0x000000100c0d7223 */ /* 0x062fe2000001000d */
[C---:B------:R-:W-:Y:S01]  /*4ef0*/  FFMA.FTZ R10, R12.reuse, R17, R10 ;  /* 0x000000110c0a7223 */ /* 0x040fe2000001000a */
        /* <DEDUP_REMOVED lines=9> */
[----:B------:R-:W-:Y:S01]  /*4f90*/  FFMA.FTZ R0, R12, R27, R0 ;  /* 0x0000001b0c007223 */ /* 0x000fe20000010000 */
[----:B------:R-:W-:Y:S06]  /*4fa0*/  @P4 BRA `(.L_x_27) ;  /* 0x0000000000444947 */ /* 0x000fec0003800000 */
[C---:B------:R-:W-:Y:S02]  /*4fb0*/  LOP3.LUT R30, R29.reuse, 0x20, RZ, 0xfc, !PT ;  /* 0x000000201d1e7812 */ /* 0x040fe400078efcff */
[----:B------:R-:W-:Y:S02]  /*4fc0*/  CS2R R18, SRZ ;  /* 0x0000000000127805 */ /* 0x000fe4000001ff00 */
[C---:B------:R-:W-:Y:S02]  /*4fd0*/  LOP3.LUT R12, R29.reuse, 0x40, RZ, 0xfc, !PT ;  /* 0x000000401d0c7812 */ /* 0x040fe400078efcff */
[----:B------:R-:W-:Y:S02]  /*4fe0*/  CS2R R16, SRZ ;  /* 0x0000000000107805 */ /* 0x000fe4000001ff00 */
[----:B------:R-:W-:Y:S01]  /*4ff0*/  ISETP.GE.AND P2, PT, R30, UR5, PT ;  /* 0x000000051e007c0c */ /* 0x000fe2000bf46270 */
[----:B------:R-:W-:Y:S01]  /*5000*/  IMAD.U32 R30, RZ, RZ, UR4 ;  /* 0x00000004ff1e7e24 */ /* 0x000fe2000f8e00ff */
[----:B------:R-:W-:Y:S02]  /*5010*/  ISETP.GE.AND P3, PT, R29, UR5, PT ;  /* 0x000000051d007c0c */ /* 0x000fe4000bf66270 */
[----:B------:R-:W-:Y:S02]  /*5020*/  CS2R R22, SRZ ;  /* 0x0000000000167805 */ /* 0x000fe4000001ff00 */
[----:B------:R-:W-:Y:S02]  /*5030*/  ISETP.GE.AND P1, PT, R12, UR5, PT ;  /* 0x000000050c007c0c */ /* 0x000fe4000bf26270 */
[----:B------:R-:W-:Y:S02]  /*5040*/  CS2R R20, SRZ ;  /* 0x0000000000147805 */ /* 0x000fe4000001ff00 */
[C---:B------:R-:W-:Y:S02]  /*5050*/  LEA R34, P0, R30.reuse, R32, 0x2 ;  /* 0x000000201e227211 */ /* 0x040fe400078010ff */
[----:B------:R-:W-:Y:S02]  /*5060*/  CS2R R26, SRZ ;  /* 0x00000000001a7805 */ /* 0x000fe4000001ff00 */
[----:B------:R-:W-:Y:S02]  /*5070*/  CS2R R24, SRZ ;  /* 0x0000000000187805 */ /* 0x000fe4000001ff00 */
[----:B------:R-:W-:Y:S05]  /*5080*/  LEA.HI.X.SX32 R35, R30, R33, 0x2, P0 ;  /* 0x000000211e237211 */ /* 0x000fea00000f16ff */
[----:B------:R1:W5:Y:S05]  /*5090*/  @!P3 LDG.E.128 R16, desc[UR10][R34.64] ;  /* 0x0000000a2210b981 */ /* 0x00036a000c1e1d00 */
[----:B------:R1:W5:Y:S05]  /*50a0*/  @!P2 LDG.E.128 R20, desc[UR10][R34.64+0x80] ;  /* 0x0000800a2214a981 */ /* 0x00036a000c1e1d00 */
[----:B------:R1:W5:Y:S02]  /*50b0*/  @!P1 LDG.E.128 R24, desc[UR10][R34.64+0x100] ;  /* 0x0001000a22189981 */ /* 0x000364000c1e1d00 */
.L_x_27:
[----:B------:R-:W-:Y:S05]  /*50c0*/  BSYNC.RECONVERGENT B0 ;  /* 0x0000000000007941 */ /* 0x000fea0003800200 */
.L_x_26:
[----:B------:R2:W3:Y:S01]  /*50d0*/  LDS R12, [R14+0x44] ;  /* 0x000044000e0c7984 */ /* 0x0004e20000000800 */
[----:B------:R-:W-:Y:S01]  /*50e0*/  UIADD3 UR8, UPT, UPT, UR8, 0x2, URZ ;  /* 0x0000000208087890 */ /* 0x000fe2000fffe0ff */
[C---:B0-----:R-:W-:Y:S03]  /*50f0*/  LEA R32, P0, R30.reuse, R32, 0x3 ;  /* 0x000000201e207211 */ /* 0x041fe600078018ff */
[----:B------:R-:W-:Y:S01]  /*5100*/  UISETP.NE.AND UP0, UPT, UR8, URZ, UPT ;  /* 0x000000ff0800728c */ /* 0x000fe2000bf05270 */
[----:B------:R-:W-:Y:S02]  /*5110*/  LEA.HI.X.SX32 R33, R30, R33, 0x3, P0 ;  /* 0x000000211e217211 */ /* 0x000fe400000f1eff */
[----:B--2---:R-:W-:Y:S01]  /*5120*/  IADD3 R14, PT, PT, R14, 0x88, RZ ;  /* 0x000000880e0e7810 */ /* 0x004fe20007ffe0ff */
[C---:B---3-5:R-:W-:Y:S01]  /*5130*/  FFMA.FTZ R13, R12.reuse, R16, R13 ;  /* 0x000000100c0d7223 */ /* 0x068fe2000001000d */
        /* <DEDUP_REMOVED lines=11> */
[----:B------:R-:W-:Y:S06]  /*51f0*/  BRA.U UP0, `(.L_x_28) ;  /* 0xfffffff900e87547 */ /* 0x000fec000b83ffff */
.L_x_23:
[----:B------:R-:W0:Y:S02]  /*5200*/  LDCU UR4, c[0x0][0x534] ;  /* 0x0000a680ff0477ac */ /* 0x000e240008000800 */
[----:B0-----:R-:W-:-:S04]  /*5210*/  ULOP3.LUT UR4, UR4, 0x1, URZ, 0xc0, !UPT ;  /* 0x0000000104047892 */ /* 0x001fc8000f8ec0ff */
[----:B------:R-:W-:-:S09]  /*5220*/  UISETP.NE.U32.AND UP0, UPT, UR4, 0x1, UPT ;  /* 0x000000010400788c */ /* 0x000fd2000bf05070 */
[----:B------:R-:W-:Y:S05]  /*5230*/  BRA.U UP0, `(.L_x_22) ;  /* 0x0000000100887547 */ /* 0x000fea000b800000 */
[----:B------:R-:W-:Y:S01]  /*5240*/  IMAD R12, R31, 0x44, R28 ;  /* 0x000000441f0c7824 */ /* 0x000fe200078e021c */
[----:B------:R-:W-:Y:S01]  /*5250*/  UIADD3 UR4, UPT, UPT, UR20, -UR6, URZ ;  /* 0x8000000614047290 */ /* 0x000fe2000fffe0ff */
[----:B------:R-:W-:Y:S04]  /*5260*/  BSSY.RECONVERGENT B0, `(.L_x_29) ;  /* 0x0000013000007945 */ /* 0x000fe80003800200 */
[----:B------:R-:W0:Y:S01]  /*5270*/  LDS R12, [R12] ;  /* 0x000000000c0c7984 */ /* 0x000e220000000800 */
[----:B------:R-:W-:-:S13]  /*5280*/  ISETP.GE.AND P0, PT, R15, UR4, PT ;  /* 0x000000040f007c0c */ /* 0x000fda000bf06270 */
[----:B------:R-:W-:Y:S05]  /*5290*/  @P0 BRA `(.L_x_30) ;  /* 0x00000000003c0947 */ /* 0x000fea0003800000 */
[----:B------:R-:W2:Y:S01]  /*52a0*/  LDCU UR4, c[0x0][0x440] ;  /* 0x00008800ff0477ac */ /* 0x000ea20008000800 */
[C---:B------:R-:W-:Y:S02]  /*52b0*/  LOP3.LUT R16, R29.reuse, 0x20, RZ, 0xfc, !PT ;  /* 0x000000201d107812 */ /* 0x040fe400078efcff */
[----:B------:R-:W-:Y:S02]  /*52c0*/  CS2R R18, SRZ ;  /* 0x0000000000127805 */ /* 0x000fe4000001ff00 */
[----:B------:R-:W-:Y:S02]  /*52d0*/  LOP3.LUT R14, R29, 0x40, RZ, 0xfc, !PT ;  /* 0x000000401d0e7812 */ /* 0x000fe400078efcff */
[----:B------:R-:W-:Y:S02]  /*52e0*/  CS2R R22, SRZ ;  /* 0x0000000000167805 */ /* 0x000fe4000001ff00 */
[----:B------:R-:W-:Y:S02]  /*52f0*/  CS2R R20, SRZ ;  /* 0x0000000000147805 */ /* 0x000fe4000001ff00 */
[----:B------:R-:W-:-:S02]  /*5300*/  CS2R R26, SRZ ;  /* 0x00000000001a7805 */ /* 0x000fc4000001ff00 */
[----:B------:R-:W-:Y:S02]  /*5310*/  CS2R R24, SRZ ;  /* 0x0000000000187805 */ /* 0x000fe4000001ff00 */
[----:B--2---:R-:W-:Y:S02]  /*5320*/  ISETP.GE.AND P1, PT, R16, UR4, PT ;  /* 0x0000000410007c0c */ /* 0x004fe4000bf26270 */
[----:B------:R-:W-:Y:S02]  /*5330*/  CS2R R16, SRZ ;  /* 0x0000000000107805 */ /* 0x000fe4000001ff00 */
[----:B------:R-:W-:Y:S02]  /*5340*/  ISETP.GE.AND P0, PT, R14, UR4, PT ;  /* 0x000000040e007c0c */ /* 0x000fe4000bf06270 */
[----:B------:R-:W-:-:S07]  /*5350*/  ISETP.GE.AND P2, PT, R29, UR4, PT ;  /* 0x000000041d007c0c */ /* 0x000fce000bf46270 */
[----:B------:R2:W5:Y:S06]  /*5360*/  @!P1 LDG.E.128 R20, desc[UR10][R32.64+0x80] ;  /* 0x0000800a20149981 */ /* 0x00056c000c1e1d00 */
[----:B------:R2:W5:Y:S04]  /*5370*/  @!P2 LDG.E.128 R16, desc[UR10][R32.64] ;  /* 0x0000000a2010a981 */ /* 0x000568000c1e1d00 */
[----:B------:R2:W5:Y:S02]  /*5380*/  @!P0 LDG.E.128 R24, desc[UR10][R32.64+0x100] ;  /* 0x0001000a20188981 */ /* 0x000564000c1e1d00 */
.L_x_30:
[----:B------:R-:W-:Y:S05]  /*5390*/  BSYNC.RECONVERGENT B0 ;  /* 0x0000000000007941 */ /* 0x000fea0003800200 */
.L_x_29:
[C---:B0----5:R-:W-:Y:S01]  /*53a0*/  FFMA.FTZ R13, R12.reuse, R16, R13 ;  /* 0x000000100c0d7223 */ /* 0x061fe2000001000d */
        /* <DEDUP_REMOVED lines=10> */
[----:B------:R-:W-:-:S07]  /*5450*/  FFMA.FTZ R0, R12, R27, R0 ;  /* 0x0000001b0c007223 */ /* 0x000fce0000010000 */
.L_x_22:
[----:B------:R-:W-:-:S04]  /*5460*/  IADD3 R17, PT, PT, R15, UR6, RZ ;  /* 0x000000060f117c10 */ /* 0x000fc8000fffe0ff */
[----:B------:R-:W-:-:S13]  /*5470*/  ISETP.GE.AND P0, PT, R17, UR20, PT ;  /* 0x0000001411007c0c */ /* 0x000fda000bf06270 */
[----:B------:R-:W-:Y:S05]  /*5480*/  @P0 EXIT ;  /* 0x000000000000094d */ /* 0x000fea0003800000 */
[----:B-1----:R-:W-:Y:S01]  /*5490*/  IABS R18, UR21 ;  /* 0x0000001500127c13 */ /* 0x002fe20008000000 */
[----:B------:R-:W0:Y:S01]  /*54a0*/  LDC R16, c[0x0][0x434] ;  /* 0x00010d00ff107b82 */ /* 0x000e220000000800 */
[----:B------:R-:W-:Y:S01]  /*54b0*/  IABS R20, R17 ;  /* 0x0000001100147213 */ /* 0x000fe20000000000 */
[----:B------:R-:W1:Y:S01]  /*54c0*/  LDCU.128 UR4, c[0x0][0x400] ;  /* 0x00008000ff0477ac */ /* 0x000e620008000c00 */
[----:B------:R-:W3:Y:S01]  /*54d0*/  I2F.RP R15, R18 ;  /* 0x00000012000f7306 */ /* 0x000ee20000209400 */
[----:B------:R-:W-:Y:S01]  /*54e0*/  IABS R14, UR21 ;  /* 0x00000015000e7c13 */ /* 0x000fe20008000000 */
[----:B------:R-:W4:Y:S01]  /*54f0*/  LDCU.64 UR8, c[0x0][0x410] ;  /* 0x00008200ff0877ac */ /* 0x000f220008000a00 */
[----:B------:R-:W-:-:S03]  /*5500*/  F2FP.F16.F32.PACK_AB R10, R10, R13 ;  /* 0x0000000d0a0a723e */ /* 0x000fc600000000ff */
[----:B------:R-:W-:Y:S01]  /*5510*/  IMAD.MOV R14, RZ, RZ, -R14 ;  /* 0x000000ffff0e7224 */ /* 0x000fe200078e0a0e */
[----:B------:R-:W-:Y:S02]  /*5520*/  F2FP.F16.F32.PACK_AB R11, R8, R11 ;  /* 0x0000000b080b723e */ /* 0x000fe400000000ff */
[----:B------:R-:W-:Y:S02]  /*5530*/  F2FP.F16.F32.PACK_AB R6, R6, R9 ;  /* 0x000000090606723e */ /* 0x000fe400000000ff */
[----:B------:R-:W-:Y:S02]  /*5540*/  F2FP.F16.F32.PACK_AB R7, R4, R7 ;  /* 0x000000070407723e */ /* 0x000fe400000000ff */
[----:B------:R-:W-:Y:S01]  /*5550*/  F2FP.F16.F32.PACK_AB R2, R2, R5 ;  /* 0x000000050202723e */ /* 0x000fe200000000ff */
[----:B---3--:R-:W3:Y:S01]  /*5560*/  MUFU.RCP R22, R15 ;  /* 0x0000000f00167308 */ /* 0x008ee20000001000 */
[----:B------:R-:W-:Y:S01]  /*5570*/  F2FP.F16.F32.PACK_AB R3, R0, R3 ;  /* 0x000000030003723e */ /* 0x000fe200000000ff */
[----:B---3--:R-:W-:Y:S01]  /*5580*/  VIADD R22, R22, 0xffffffe ;  /* 0x0ffffffe16167836 */ /* 0x008fe20000000000 */
[----:B0-----:R-:W-:-:S05]  /*5590*/  IABS R15, R16 ;  /* 0x00000010000f7213 */ /* 0x001fca0000000000 */
[----:B------:R-:W0:Y:S02]  /*55a0*/  F2I.FTZ.U32.TRUNC.NTZ R23, R22 ;  /* 0x0000001600177305 */ /* 0x000e24000021f000 */
[--C-:B0-----:R-:W-:Y:S02]  /*55b0*/  IMAD.MOV R12, RZ, RZ, -R23.reuse ;  /* 0x000000ffff0c7224 */ /* 0x101fe400078e0a17 */
[----:B------:R-:W-:Y:S02]  /*55c0*/  IMAD.MOV.U32 R22, RZ, RZ, RZ ;  /* 0x000000ffff167224 */ /* 0x000fe400078e00ff */
[----:B------:R-:W-:Y:S02]  /*55d0*/  IMAD R19, R12, R18, RZ ;  /* 0x000000120c137224 */ /* 0x000fe400078e02ff */
[----:B------:R-:W0:Y:S02]  /*55e0*/  I2F.RP R12, R15 ;  /* 0x0000000f000c7306 */ /* 0x000e240000209400 */
[----:B------:R-:W-:-:S06]  /*55f0*/  IMAD.HI.U32 R19, R23, R19, R22 ;  /* 0x0000001317137227 */ /* 0x000fcc00078e0016 */
[----:B------:R-:W-:-:S04]  /*5600*/  IMAD.HI.U32 R19, R19, R20, RZ ;  /* 0x0000001413137227 */ /* 0x000fc800078e00ff */
[----:B------:R-:W-:Y:S01]  /*5610*/  IMAD R21, R19, R14, R20 ;  /* 0x0000000e13157224 */ /* 0x000fe200078e0214 */
[----:B------:R-:W-:Y:S01]  /*5620*/  LOP3.LUT R14, R17, UR21, RZ, 0x3c, !PT ;  /* 0x00000015110e7c12 */ /* 0x000fe2000f8e3cff */
[----:B0-----:R-:W0:Y:S03]  /*5630*/  MUFU.RCP R12, R12 ;  /* 0x0000000c000c7308 */ /* 0x001e260000001000 */
[----:B------:R-:W-:Y:S02]  /*5640*/  ISETP.GT.U32.AND P1, PT, R18, R21, PT ;  /* 0x000000151200720c */ /* 0x000fe40003f24070 */
[----:B------:R-:W-:-:S11]  /*5650*/  ISETP.GE.AND P0, PT, R14, RZ, PT ;  /* 0x000000ff0e00720c */ /* 0x000fd60003f06270 */
[----:B------:R-:W-:Y:S01]  /*5660*/  @!P1 IMAD.IADD R21, R21, 0x1, -R18 ;  /* 0x0000000115159824 */ /* 0x000fe200078e0a12 */
[----:B------:R-:W-:Y:S01]  /*5670*/  @!P1 IADD3 R19, PT, PT, R19, 0x1, RZ ;  /* 0x0000000113139810 */ /* 0x000fe20007ffe0ff */
[----:B0-----:R-:W-:Y:S01]  /*5680*/  VIADD R22, R12, 0xffffffe ;  /* 0x0ffffffe0c167836 */ /* 0x001fe20000000000 */
[----:B------:R-:W-:Y:S02]  /*5690*/  ISETP.NE.AND P1, PT, RZ, UR21, PT ;  /* 0x00000015ff007c0c */ /* 0x000fe4000bf25270 */
[----:B------:R-:W-:Y:S01]  /*56a0*/  ISETP.GE.U32.AND P2, PT, R21, R18, PT ;  /* 0x000000121500720c */ /* 0x000fe20003f46070 */
[----:B------:R-:W0:-:S12]  /*56b0*/  F2I.FTZ.U32.TRUNC.NTZ R23, R22 ;  /* 0x0000001600177305 */ /* 0x000e18000021f000 */
[----:B------:R-:W-:Y:S02]  /*56c0*/  @P2 VIADD R19, R19, 0x1 ;  /* 0x0000000113132836 */ /* 0x000fe40000000000 */
[----:B0-----:R-:W-:Y:S02]  /*56d0*/  IMAD.MOV R14, RZ, RZ, -R23 ;  /* 0x000000ffff0e7224 */ /* 0x001fe400078e0a17 */
[----:B------:R-:W-:Y:S01]  /*56e0*/  @!P0 IMAD.MOV R19, RZ, RZ, -R19 ;  /* 0x000000ffff138224 */ /* 0x000fe200078e0a13 */
[----:B------:R-:W-:Y:S01]  /*56f0*/  @!P1 LOP3.LUT R19, RZ, UR21, RZ, 0x33, !PT ;  /* 0x00000015ff139c12 */ /* 0x000fe2000f8e33ff */
[----:B------:R-:W-:Y:S02]  /*5700*/  IMAD R14, R14, R15, RZ ;  /* 0x0000000f0e0e7224 */ /* 0x000fe400078e02ff */
[----:B------:R-:W-:Y:S02]  /*5710*/  IMAD.MOV.U32 R22, RZ, RZ, RZ ;  /* 0x000000ffff167224 */ /* 0x000fe400078e00ff */
[----:B------:R-:W-:-:S02]  /*5720*/  IMAD R18, R19, UR21, RZ ;  /* 0x0000001513127c24 */ /* 0x000fc4000f8e02ff */
[----:B------:R-:W-:-:S03]  /*5730*/  IMAD.HI.U32 R14, R23, R14, R22 ;  /* 0x0000000e170e7227 */ /* 0x000fc600078e0016 */
[----:B------:R-:W-:Y:S01]  /*5740*/  IADD3 R21, PT, PT, R17, -R18, RZ ;  /* 0x8000001211157210 */ /* 0x000fe20007ffe0ff */
[----:B-1----:R-:W-:-:S03]  /*5750*/  IMAD.WIDE.U32 R22, R19, UR4, RZ ;  /* 0x0000000413167c25 */ /* 0x002fc6000f8e00ff */
[----:B------:R-:W-:Y:S02]  /*5760*/  IABS R12, R21 ;  /* 0x00000015000c7213 */ /* 0x000fe40000000000 */
[----:B------:R-:W-:-:S03]  /*5770*/  LOP3.LUT R21, R21, R16, RZ, 0x3c, !PT ;  /* 0x0000001015157212 */ /* 0x000fc600078e3cff */
[----:B------:R-:W-:Y:S01]  /*5780*/  IMAD.HI.U32 R20, R14, R12, RZ ;  /* 0x0000000c0e147227 */ /* 0x000fe200078e00ff */
[----:B------:R-:W-:-:S03]  /*5790*/  ISETP.GE.AND P1, PT, R21, RZ, PT ;  /* 0x000000ff1500720c */ /* 0x000fc60003f26270 */
[----:B------:R-:W-:-:S04]  /*57a0*/  IMAD.MOV R14, RZ, RZ, -R20 ;  /* 0x000000ffff0e7224 */ /* 0x000fc800078e0a14 */
[----:B------:R-:W-:Y:S01]  /*57b0*/  IMAD R12, R15, R14, R12 ;  /* 0x0000000e0f0c7224 */ /* 0x000fe200078e020c */
[----:B------:R-:W-:-:S04]  /*57c0*/  SHF.R.S32.HI R14, RZ, 0x1f, R19 ;  /* 0x0000001fff0e7819 */ /* 0x000fc80000011413 */
[----:B------:R-:W-:Y:S01]  /*57d0*/  ISETP.GT.U32.AND P0, PT, R15, R12, PT ;  /* 0x0000000c0f00720c */ /* 0x000fe20003f04070 */
[----:B------:R-:W-:-:S04]  /*57e0*/  IMAD R14, R14, UR4, RZ ;  /* 0x000000040e0e7c24 */ /* 0x000fc8000f8e02ff */
[----:B------:R-:W-:Y:S01]  /*57f0*/  IMAD R14, R19, UR5, R14 ;  /* 0x00000005130e7c24 */ /* 0x000fe2000f8e020e */
[----:B------:R-:W0:Y:S03]  /*5800*/  LDCU.64 UR4, c[0x0][0x3f0] ;  /* 0x00007e00ff0477ac */ /* 0x000e260008000a00 */
[----:B------:R-:W-:-:S04]  /*5810*/  IMAD.IADD R23, R23, 0x1, R14 ;  /* 0x0000000117177824 */ /* 0x000fc800078e020e */
[----:B------:R-:W-:Y:S02]  /*5820*/  @!P0 IMAD.IADD R12, R12, 0x1, -R15 ;  /* 0x000000010c0c8824 */ /* 0x000fe400078e0a0f */
[----:B------:R-:W-:Y:S01]  /*5830*/  @!P0 VIADD R20, R20, 0x1 ;  /* 0x0000000114148836 */ /* 0x000fe20000000000 */
[----:B------:R-:W-:Y:S02]  /*5840*/  ISETP.NE.AND P0, PT, R16, RZ, PT ;  /* 0x000000ff1000720c */ /* 0x000fe40003f05270 */
[----:B------:R-:W-:Y:S02]  /*5850*/  ISETP.GE.U32.AND P2, PT, R12, R15, PT ;  /* 0x0000000f0c00720c */ /* 0x000fe40003f46070 */
[----:B------:R-:W1:Y:S11]  /*5860*/  S2R R12, SR_TID.X ;  /* 0x00000000000c7919 */ /* 0x000e760000002100 */
[----:B------:R-:W-:-:S05]  /*5870*/  @P2 IADD3 R20, PT, PT, R20, 0x1, RZ ;  /* 0x0000000114142810 */ /* 0x000fca0007ffe0ff */
[----:B------:R-:W-:Y:S01]  /*5880*/  @!P1 IMAD.MOV R20, RZ, RZ, -R20 ;  /* 0x000000ffff149224 */ /* 0x000fe200078e0a14 */
[----:B------:R-:W-:-:S04]  /*5890*/  @!P0 LOP3.LUT R20, RZ, R16, RZ, 0x33, !PT ;  /* 0x00000010ff148212 */ /* 0x000fc800078e33ff */
[----:B------:R-:W-:Y:S01]  /*58a0*/  SHF.R.S32.HI R15, RZ, 0x1f, R20 ;  /* 0x0000001fff0f7819 */ /* 0x000fe20000011414 */
[C---:B------:R-:W-:Y:S02]  /*58b0*/  IMAD R16, R20.reuse, R16, R18 ;  /* 0x0000001014107224 */ /* 0x040fe400078e0212 */
[----:B----4-:R-:W-:-:S04]  /*58c0*/  IMAD.WIDE.U32 R22, R20, UR8, R22 ;  /* 0x0000000814167c25 */ /* 0x010fc8000f8e0016 */
[----:B------:R-:W-:Y:S01]  /*58d0*/  IMAD R15, R15, UR8, RZ ;  /* 0x000000080f0f7c24 */ /* 0x000fe2000f8e02ff */
[----:B------:R-:W3:Y:S01]  /*58e0*/  LDCU UR8, c[0x0][0x440] ;  /* 0x00008800ff0877ac */ /* 0x000ee20008000800 */
[----:B------:R-:W-:Y:S02]  /*58f0*/  IMAD.IADD R16, R17, 0x1, -R16 ;  /* 0x0000000111107824 */ /* 0x000fe400078e0a10 */
[----:B------:R-:W-:Y:S02]  /*5900*/  IMAD R15, R20, UR9, R15 ;  /* 0x00000009140f7c24 */ /* 0x000fe4000f8e020f */
[----:B-1----:R-:W-:Y:S01]  /*5910*/  IMAD.SHL.U32 R12, R12, 0x4, RZ ;  /* 0x000000040c0c7824 */ /* 0x002fe200078e00ff */
[----:B------:R-:W-:Y:S02]  /*5920*/  SHF.R.S32.HI R14, RZ, 0x1f, R16 ;  /* 0x0000001fff0e7819 */ /* 0x000fe40000011410 */
[----:B------:R-:W-:Y:S02]  /*5930*/  IADD3 R23, PT, PT, R23, R15, RZ ;  /* 0x0000000f17177210 */ /* 0x000fe40007ffe0ff */
[----:B------:R-:W-:Y:S01]  /*5940*/  LOP3.LUT R12, R12, 0x1c, RZ, 0xc0, !PT ;  /* 0x0000001c0c0c7812 */ /* 0x000fe200078ec0ff */
[----:B------:R-:W-:-:S02]  /*5950*/  IMAD R15, R14, UR6, RZ ;  /* 0x000000060e0f7c24 */ /* 0x000fc4000f8e02ff */
[----:B------:R-:W-:Y:S01]  /*5960*/  IMAD.WIDE.U32 R22, R16, UR6, R22 ;  /* 0x0000000610167c25 */ /* 0x000fe2000f8e0016 */
[C---:B------:R-:W-:Y:S02]  /*5970*/  LOP3.LUT R14, R12.reuse, 0x20, RZ, 0xfc, !PT ;  /* 0x000000200c0e7812 */ /* 0x040fe400078efcff */
[----:B------:R-:W-:Y:S01]  /*5980*/  LOP3.LUT R12, R12, 0x40, RZ, 0xfc, !PT ;  /* 0x000000400c0c7812 */ /* 0x000fe200078efcff */
[----:B------:R-:W-:Y:S01]  /*5990*/  IMAD R15, R16, UR7, R15 ;  /* 0x00000007100f7c24 */ /* 0x000fe2000f8e020f */
[C---:B------:R-:W-:Y:S02]  /*59a0*/  IADD3 R16, P0, PT, R29.reuse, R22, RZ ;  /* 0x000000161d107210 */ /* 0x040fe40007f1e0ff */
[----:B---3--:R-:W-:Y:S02]  /*59b0*/  ISETP.GE.AND P1, PT, R14, UR8, PT ;  /* 0x000000080e007c0c */ /* 0x008fe4000bf26270 */
[----:B------:R-:W-:Y:S01]  /*59c0*/  ISETP.GE.AND P2, PT, R29, UR8, PT ;  /* 0x000000081d007c0c */ /* 0x000fe2000bf46270 */
[----:B------:R-:W-:Y:S01]  /*59d0*/  IMAD.X R15, R23, 0x1, R15, P0 ;  /* 0x00000001170f7824 */ /* 0x000fe200000e060f */
[----:B0-----:R-:W-:-:S04]  /*59e0*/  LEA R14, P0, R16, UR4, 0x1 ;  /* 0x00000004100e7c11 */ /* 0x001fc8000f8008ff */
[----:B------:R-:W-:Y:S02]  /*59f0*/  LEA.HI.X R15, R16, UR5, R15, 0x1, P0 ;  /* 0x00000005100f7c11 */ /* 0x000fe400080f0c0f */
[----:B------:R-:W-:-:S03]  /*5a00*/  ISETP.GE.AND P0, PT, R12, UR8, PT ;  /* 0x000000080c007c0c */ /* 0x000fc6000bf06270 */
[----:B------:R0:W-:Y:S04]  /*5a10*/  @!P1 STG.E.64 desc[UR10][R14.64+0x40], R6 ;  /* 0x000040060e009986 */ /* 0x0001e8000c101b0a */
[----:B------:R0:W-:Y:S06]  /*5a20*/  @!P2 STG.E.64 desc[UR10][R14.64], R10 ;  /* 0x0000000a0e00a986 */ /* 0x0001ec000c101b0a */
[----:B------:R-:W-:Y:S05]  /*5a30*/  @P0 EXIT ;  /* 0x000000000000094d */ /* 0x000fea0003800000 */
[----:B------:R-:W-:Y:S01]  /*5a40*/  STG.E.64 desc[UR10][R14.64+0x80], R2 ;  /* 0x000080020e007986 */ /* 0x000fe2000c101b0a */
[----:B------:R-:W-:Y:S05]  /*5a50*/  EXIT ;  /* 0x000000000000794d */ /* 0x000fea0003800000 */
        .weak           $__internal_0_$__cuda_sm20_div_s64
        .type           $__internal_0_$__cuda_sm20_div_s64,@function
        .size           $__internal_0_$__cuda_sm20_div_s64,(.L_x_11610 - $__internal_0_$__cuda_sm20_div_s64)
$__internal_0_$__cuda_sm20_div_s64:
[----:B------:R-:W-:Y:S02]  /*5a60*/  IADD3 R39, P0, PT, RZ, -R32, RZ ;  /* 0x80000020ff277210 */ /* 0x000fe40007f1e0ff */
[----:B------:R-:W-:-:S03]  /*5a70*/  ISETP.GE.AND P1, PT, R31, RZ, PT ;  /* 0x000000ff1f00720c */ /* 0x000fc60003f26270 */
[----:B------:R-:W-:Y:S01]  /*5a80*/  IMAD.X R16, RZ, RZ, ~R31, P0 ;  /* 0x000000ffff107224 */ /* 0x000fe200000e0e1f */
[----:B------:R-:W-:-:S04]  /*5a90*/  SEL R38, R39, R32, !P1 ;  /* 0x0000002027267207 */ /* 0x000fc80004800000 */
[----:B------:R-:W-:-:S04]  /*5aa0*/  SEL R39, R16, R31, !P1 ;  /* 0x0000001f10277207 */ /* 0x000fc80004800000 */
[----:B------:R-:W0:Y:S02]  /*5ab0*/  I2F.U64.RP R28, R38 ;  /* 0x00000026001c7312 */ /* 0x000e240000309000 */
[----:B0-----:R-:W0:Y:S02]  /*5ac0*/  MUFU.RCP R46, R28 ;  /* 0x0000001c002e7308 */ /* 0x001e240000001000 */
[----:B0-----:R-:W-:-:S15]  /*5ad0*/  VIADD R46, R46, 0x1ffffffe ;  /* 0x1ffffffe2e2e7836 */ /* 0x001fde0000000000 */
[----:B------:R-:W-:-:S15]  /*5ae0*/  NOP ;  /* 0x0000000000007918 */ /* 0x000fde0000000000 */
[----:B------:R-:W-:-:S15]  /*5af0*/  NOP ;  /* 0x0000000000007918 */ /* 0x000fde0000000000 */
[----:B------:R-:W-:-:S15]  /*5b00*/  NOP ;  /* 0x0000000000007918 */ /* 0x000fde0000000000 */
[----:B------:R-:W0:Y:S02]  /*5b10*/  F2I.U64.TRUNC R46, R46 ;  /* 0x0000002e002e7311 */ /* 0x000e24000020d800 */
[----:B0-----:R-:W-:-:S04]  /*5b20*/  IMAD.WIDE.U32 R34, R46, R38, RZ ;  /* 0x000000262e227225 */ /* 0x001fc800078e00ff */
[----:B------:R-:W-:Y:S01]  /*5b30*/  IMAD R35, R46, R39, R35 ;  /* 0x000000272e237224 */ /* 0x000fe200078e0223 */
[----:B------:R-:W-:-:S03]  /*5b40*/  IADD3 R27, P0, PT, RZ, -R34, RZ ;  /* 0x80000022ff1b7210 */ /* 0x000fc60007f1e0ff */
[----:B------:R-:W-:Y:S02]  /*5b50*/  IMAD R16, R47, R38, R35 ;  /* 0x000000262f107224 */ /* 0x000fe400078e0223 */
[----:B------:R-:W-:-:S04]  /*5b60*/  IMAD.HI.U32 R34, R46, R27, RZ ;  /* 0x0000001b2e227227 */ /* 0x000fc800078e00ff */
[----:B------:R-:W-:Y:S02]  /*5b70*/  IMAD.X R16, RZ, RZ, ~R16, P0 ;  /* 0x000000ffff107224 */ /* 0x000fe400000e0e10 */
[----:B------:R-:W-:Y:S02]  /*5b80*/  IMAD.MOV.U32 R35, RZ, RZ, R46 ;  /* 0x000000ffff237224 */ /* 0x000fe400078e002e */
[----:B------:R-:W-:-:S04]  /*5b90*/  IMAD.WIDE.U32 R34, P0, R46, R16, R34 ;  /* 0x000000102e227225 */ /* 0x000fc80007800022 */
[----:B------:R-:W-:-:S04]  /*5ba0*/  IMAD.HI.U32 R27, P1, R47, R27, R34 ;  /* 0x0000001b2f1b7227 */ /* 0x000fc80007820022 */
[----:B------:R-:W-:-:S04]  /*5bb0*/  IMAD.HI.U32 R34, R47, R16, RZ ;  /* 0x000000102f227227 */ /* 0x000fc800078e00ff */
[----:B------:R-:W-:Y:S02]  /*5bc0*/  IMAD R16, R47, R16, RZ ;  /* 0x000000102f107224 */ /* 0x000fe400078e02ff */
[----:B------:R-:W-:-:S03]  /*5bd0*/  IMAD.X R34, R34, 0x1, R47, P0 ;  /* 0x0000000122227824 */ /* 0x000fc600000e062f */
[----:B------:R-:W-:-:S04]  /*5be0*/  IADD3 R47, P0, PT, R16, R27, RZ ;  /* 0x0000001b102f7210 */ /* 0x000fc80007f1e0ff */
[----:B------:R-:W-:Y:S01]  /*5bf0*/  IADD3.X R34, PT, PT, RZ, RZ, R34, P0, P1 ;  /* 0x000000ffff227210 */ /* 0x000fe200007e2422 */
[----:B------:R-:W-:Y:S01]  /*5c00*/  IMAD.WIDE.U32 R50, R47, R38, RZ ;  /* 0x000000262f327225 */ /* 0x000fe200078e00ff */
[----:B------:R-:W-:-:S03]  /*5c10*/  ISETP.GE.AND P1, PT, R33, RZ, PT ;  /* 0x000000ff2100720c */ /* 0x000fc60003f26270 */
[----:B------:R-:W-:Y:S01]  /*5c20*/  IMAD R27, R47, R39, R51 ;  /* 0x000000272f1b7224 */ /* 0x000fe200078e0233 */
[----:B------:R-:W-:-:S03]  /*5c30*/  IADD3 R35, P0, PT, RZ, -R50, RZ ;  /* 0x80000032ff237210 */ /* 0x000fc60007f1e0ff */
[----:B------:R-:W-:Y:S02]  /*5c40*/  IMAD R27, R34, R38, R27 ;  /* 0x00000026221b7224 */ /* 0x000fe400078e021b */
[----:B------:R-:W-:-:S04]  /*5c50*/  IMAD.HI.U32 R46, R47, R35, RZ ;  /* 0x000000232f2e7227 */ /* 0x000fc800078e00ff */
[----:B------:R-:W-:-:S04]  /*5c60*/  IMAD.X R27, RZ, RZ, ~R27, P0 ;  /* 0x000000ffff1b7224 */ /* 0x000fc800000e0e1b */
[----:B------:R-:W-:-:S04]  /*5c70*/  IMAD.WIDE.U32 R46, P0, R47, R27, R46 ;  /* 0x0000001b2f2e7225 */ /* 0x000fc8000780002e */
[----:B------:R-:W-:-:S04]  /*5c80*/  IMAD.HI.U32 R28, P3, R34, R35, R46 ;  /* 0x00000023221c7227 */ /* 0x000fc8000786002e */
[----:B------:R-:W-:-:S04]  /*5c90*/  IMAD.HI.U32 R35, R34, R27, RZ ;  /* 0x0000001b22237227 */ /* 0x000fc800078e00ff */
[----:B------:R-:W-:Y:S01]  /*5ca0*/  IMAD R27, R34, R27, RZ ;  /* 0x0000001b221b7224 */ /* 0x000fe200078e02ff */
[----:B------:R-:W-:Y:S01]  /*5cb0*/  IADD3.X R16, PT, PT, R35, R34, RZ, P0, !PT ;  /* 0x0000002223107210 */ /* 0x000fe200007fe4ff */
[----:B------:R-:W-:Y:S01]  /*5cc0*/  IMAD.MOV.U32 R35, RZ, RZ, RZ ;  /* 0x000000ffff237224 */ /* 0x000fe200078e00ff */
[----:B------:R-:W-:Y:S02]  /*5cd0*/  IADD3 R43, P0, PT, RZ, -R42, RZ ;  /* 0x8000002aff2b7210 */ /* 0x000fe40007f1e0ff */
[----:B------:R-:W-:Y:S02]  /*5ce0*/  IADD3 R28, P2, PT, R27, R28, RZ ;  /* 0x0000001c1b1c7210 */ /* 0x000fe40007f5e0ff */
[----:B------:R-:W-:Y:S01]  /*5cf0*/  SEL R43, R43, R42, !P1 ;  /* 0x0000002a2b2b7207 */ /* 0x000fe20004800000 */
[----:B------:R-:W-:Y:S01]  /*5d00*/  IMAD.X R34, RZ, RZ, ~R33, P0 ;  /* 0x000000ffff227224 */ /* 0x000fe200000e0e21 */
[----:B------:R-:W-:-:S04]  /*5d10*/  IADD3.X R16, PT, PT, RZ, RZ, R16, P2, P3 ;  /* 0x000000ffff107210 */ /* 0x000fc800017e6410 */
[----:B------:R-:W-:Y:S01]  /*5d20*/  SEL R27, R34, R33, !P1 ;  /* 0x00000021221b7207 */ /* 0x000fe20004800000 */
[----:B------:R-:W-:Y:S01]  /*5d30*/  IMAD.HI.U32 R34, R28, R43, RZ ;  /* 0x0000002b1c227227 */ /* 0x000fe200078e00ff */
[----:B------:R-:W-:-:S03]  /*5d40*/  LOP3.LUT R33, R31, R33, RZ, 0x3c, !PT ;  /* 0x000000211f217212 */ /* 0x000fc600078e3cff */
[----:B------:R-:W-:-:S04]  /*5d50*/  IMAD.WIDE.U32 R34, R28, R27, R34 ;  /* 0x0000001b1c227225 */ /* 0x000fc800078e0022 */
[----:B------:R-:W-:-:S04]  /*5d60*/  IMAD.HI.U32 R28, P2, R16, R43, R34 ;  /* 0x0000002b101c7227 */ /* 0x000fc80007840022 */
[CC--:B------:R-:W-:Y:S02]  /*5d70*/  IMAD R35, R16.reuse, R27.reuse, RZ ;  /* 0x0000001b10237224 */ /* 0x0c0fe400078e02ff */
[----:B------:R-:W-:-:S03]  /*5d80*/  IMAD.HI.U32 R16, R16, R27, RZ ;  /* 0x0000001b10107227 */ /* 0x000fc600078e00ff */
[----:B------:R-:W-:Y:S01]  /*5d90*/  IADD3 R35, P1, PT, R35, R28, RZ ;  /* 0x0000001c23237210 */ /* 0x000fe20007f3e0ff */
[----:B------:R-:W-:-:S04]  /*5da0*/  IMAD.X R16, RZ, RZ, R16, P2 ;  /* 0x000000ffff107224 */ /* 0x000fc800010e0610 */
[----:B------:R-:W-:-:S04]  /*5db0*/  IMAD.WIDE.U32 R46, R35, R38, RZ ;  /* 0x00000026232e7225 */ /* 0x000fc800078e00ff */
[----:B------:R-:W-:Y:S01]  /*5dc0*/  IMAD R34, R35, R39, R47 ;  /* 0x0000002723227224 */ /* 0x000fe200078e022f */
[----:B------:R-:W-:Y:S01]  /*5dd0*/  IADD3 R28, P0, PT, -R46, R43, RZ ;  /* 0x0000002b2e1c7210 */ /* 0x000fe20007f1e1ff */
[----:B------:R-:W-:-:S03]  /*5de0*/  IMAD.X R43, RZ, RZ, R16, P1 ;  /* 0x000000ffff2b7224 */ /* 0x000fc600008e0610 */
[-C--:B------:R-:W-:Y:S01]  /*5df0*/  ISETP.GE.U32.AND P2, PT, R28, R38.reuse, PT ;  /* 0x000000261c00720c */ /* 0x080fe20003f46070 */
[----:B------:R-:W-:-:S05]  /*5e00*/  IMAD R34, R43, R38, R34 ;  /* 0x000000262b227224 */ /* 0x000fca00078e0222 */
[----:B------:R-:W-:Y:S01]  /*5e10*/  IADD3.X R27, PT, PT, ~R34, R27, RZ, P0, !PT ;  /* 0x0000001b221b7210 */ /* 0x000fe200007fe5ff */
[----:B------:R-:W-:Y:S01]  /*5e20*/  IMAD.MOV.U32 R34, RZ, RZ, R30 ;  /* 0x000000ffff227224 */ /* 0x000fe200078e001e */
[----:B------:R-:W-:Y:S02]  /*5e30*/  IADD3 R47, P0, PT, R28, -R38, RZ ;  /* 0x800000261c2f7210 */ /* 0x000fe40007f1e0ff */
[----:B------:R-:W-:-:S03]  /*5e40*/  ISETP.GE.U32.AND.EX P2, PT, R27, R39, PT, P2 ;  /* 0x000000271b00720c */ /* 0x000fc60003f46120 */
[----:B------:R-:W-:Y:S01]  /*5e50*/  IMAD.X R16, R27, 0x1, ~R39, P0 ;  /* 0x000000011b107824 */ /* 0x000fe200000e0e27 */
[----:B------:R-:W-:-:S04]  /*5e60*/  SEL R47, R47, R28, P2 ;  /* 0x0000001c2f2f7207 */ /* 0x000fc80001000000 */
[----:B------:R-:W-:Y:S02]  /*5e70*/  SEL R27, R16, R27, P2 ;  /* 0x0000001b101b7207 */ /* 0x000fe40001000000 */
[----:B------:R-:W-:Y:S02]  /*5e80*/  IADD3 R16, P0, PT, R35, 0x1, RZ ;  /* 0x0000000123107810 */ /* 0x000fe40007f1e0ff */
[----:B------:R-:W-:Y:S02]  /*5e90*/  ISETP.GE.U32.AND P1, PT, R47, R38, PT ;  /* 0x000000262f00720c */ /* 0x000fe40003f26070 */
[----:B------:R-:W-:Y:S01]  /*5ea0*/  SEL R35, R16, R35, P2 ;  /* 0x0000002310237207 */ /* 0x000fe20001000000 */
[----:B------:R-:W-:Y:S01]  /*5eb0*/  IMAD.X R16, RZ, RZ, R43, P0 ;  /* 0x000000ffff107224 */ /* 0x000fe200000e062b */
[----:B------:R-:W-:Y:S02]  /*5ec0*/  ISETP.GE.U32.AND.EX P1, PT, R27, R39, PT, P1 ;  /* 0x000000271b00720c */ /* 0x000fe40003f26110 */
[----:B------:R-:W-:-:S02]  /*5ed0*/  IADD3 R28, P0, PT, R35, 0x1, RZ ;  /* 0x00000001231c7810 */ /* 0x000fc40007f1e0ff */
[----:B------:R-:W-:Y:S02]  /*5ee0*/  SEL R16, R16, R43, P2 ;  /* 0x0000002b10107207 */ /* 0x000fe40001000000 */
[----:B------:R-:W-:Y:S01]  /*5ef0*/  SEL R28, R28, R35, P1 ;  /* 0x000000231c1c7207 */ /* 0x000fe20000800000 */
[----:B------:R-:W-:Y:S01]  /*5f00*/  IMAD.MOV.U32 R35, RZ, RZ, 0x0 ;  /* 0x00000000ff237424 */ /* 0x000fe200078e00ff */
[----:B------:R-:W-:Y:S01]  /*5f10*/  ISETP.GE.AND P2, PT, R33, RZ, PT ;  /* 0x000000ff2100720c */ /* 0x000fe20003f46270 */
[----:B------:R-:W-:Y:S01]  /*5f20*/  IMAD.X R27, RZ, RZ, R16, P0 ;  /* 0x000000ffff1b7224 */ /* 0x000fe200000e0610 */
[----:B------:R-:W-:-:S04]  /*5f30*/  ISETP.NE.U32.AND P0, PT, R32, RZ, PT ;  /* 0x000000ff2000720c */ /* 0x000fc80003f05070 */
[----:B------:R-:W-:Y:S02]  /*5f40*/  SEL R16, R27, R16, P1 ;  /* 0x000000101b107207 */ /* 0x000fe40000800000 */
[----:B------:R-:W-:Y:S02]  /*5f50*/  IADD3 R27, P1, PT, RZ, -R28, RZ ;  /* 0x8000001cff1b7210 */ /* 0x000fe40007f3e0ff */
[----:B------:R-:W-:Y:S02]  /*5f60*/  ISETP.NE.AND.EX P0, PT, R31, RZ, PT, P0 ;  /* 0x000000ff1f00720c */ /* 0x000fe40003f05300 */
[----:B------:R-:W-:Y:S02]  /*5f70*/  IADD3.X R33, PT, PT, RZ, ~R16, RZ, P1, !PT ;  /* 0x80000010ff217210 */ /* 0x000fe40000ffe4ff */
[----:B------:R-:W-:Y:S02]  /*5f80*/  SEL R27, R27, R28, !P2 ;  /* 0x0000001c1b1b7207 */ /* 0x000fe40005000000 */
[----:B------:R-:W-:-:S02]  /*5f90*/  SEL R33, R33, R16, !P2 ;  /* 0x0000001021217207 */ /* 0x000fc40005000000 */
[----:B------:R-:W-:Y:S02]  /*5fa0*/  SEL R16, R27, 0xffffffff, P0 ;  /* 0xffffffff1b107807 */ /* 0x000fe40000000000 */
[----:B------:R-:W-:Y:S01]  /*5fb0*/  SEL R33, R33, 0xffffffff, P0 ;  /* 0xffffffff21217807 */ /* 0x000fe20000000000 */
[----:B------:R-:W-:Y:S06]  /*5fc0*/  RET.REL.NODEC R34 `(_ZN5flash32flash_fwd_splitkv_combine_kernelI23Flash_fwd_kernel_traitsILi96ELi64ELi128ELi4ELb0ELb0EN7cutlass6half_tE19Flash_kernel_traitsILi96ELi64ELi128ELi4ES3_EELi16ELi7ELb0EEEvNS_16Flash_fwd_paramsE) ;  /* 0xffffffa0220c7950 */ /* 0x000fec0003c3ffff */
.L_x_31:
[----:B------:R-:W-:-:S00]  /*5fd0*/  BRA `(.L_x_31) ;  /* 0xfffffffc00fc7947 */ /* 0x000fc0000383ffff */
[----:B------:R-:W-:-:S00]  /*5fe0*/  NOP ;  /* 0x0000000000007918 */ /* 0x000fc00000000000 */
        /* <DEDUP_REMOVED lines=9> */
.L_x_11610:


//--------------------- .text._ZN5flash32flash_fwd_splitkv_combine_kernelI23Flash_fwd_kernel_traitsILi96ELi64ELi128ELi4ELb0ELb0EN7cutlass6half_tE19Flash_kernel_traitsILi96ELi64ELi128ELi4ES3_EELi16ELi6ELb0EEEvNS_16Flash_fwd_paramsE --------------------------
	.section	.text._ZN5flash32flash_fwd_splitkv_combine_kernelI23Flash_fwd_kernel_traitsILi96ELi64ELi128ELi4ELb0ELb0EN7cutlass6half_tE19Flash_kernel_traitsILi96ELi64ELi128ELi4ES3_EELi16ELi6ELb0EEEvNS_16Flash_fwd_paramsE,"ax",@progbits
	.align	128
        .global         _ZN5flash32flash_fwd_splitkv_combine_kernelI23Flash_fwd_kernel_traitsILi96ELi64ELi128ELi4ELb0ELb0EN7cutlass6half_tE19Flash_kernel_traitsILi96ELi64ELi128ELi4ES3_EELi16ELi6ELb0EEEvNS_16Flash_fwd_paramsE
        .type           _ZN5flash32flash_fwd_splitkv_combine_kernelI23Flash_fwd_kernel_traitsILi96ELi64ELi128ELi4ELb0ELb0EN7cutlass6half_tE19Flash_kernel_traitsILi96ELi64ELi128ELi4ES3_EELi16ELi6ELb0EEEvNS_16Flash_fwd_paramsE,@function
        .size           _ZN5flash32flash_fwd_splitkv_combine_kernelI23Flash_fwd_kernel_traitsILi96ELi64ELi128ELi4ELb0ELb0EN7cutlass6half_tE19Flash_kernel_traitsILi96ELi64ELi128ELi4ES3_EELi16ELi6ELb0EEEvNS_16Flash_fwd_paramsE,(.L_x_11611 - _ZN5flash32flash_fwd_splitkv_combine_kernelI23Flash_fwd_kernel_traitsILi96ELi64ELi128ELi4ELb0ELb0EN7cutlass6half_tE19Flash_kernel_traitsILi96ELi64ELi128ELi4ES3_EELi16ELi6ELb0EEEvNS_16Flash_fwd_paramsE)
        .other          _ZN5flash32flash_fwd_splitkv_combine_kernelI23Flash_fwd_kernel_traitsILi96ELi64ELi128ELi4ELb0ELb0EN7cutlass6half_tE19Flash_kernel_traitsILi96ELi64ELi128ELi4ES3_EELi16ELi6ELb0EEEvNS_16Flash_fwd_paramsE,@"STO_CUDA_ENTRY STV_DEFAULT"
_ZN5flash32flash_fwd_splitkv_combine_kernelI23Flash_fwd_kernel_traitsILi96ELi64ELi128ELi4ELb0ELb0EN7cutlass6half_tE19Flash_kernel_traitsILi96ELi64ELi128ELi4ES3_EELi16ELi6ELb0EEEvNS_16Flash_fwd_paramsE:
.text._ZN5flash32flash_fwd_splitkv_combine_kernelI23Flash_fwd_kernel_traitsILi96ELi64ELi128ELi4ELb0ELb0EN7cutlass6half_tE19Flash_kernel_traitsILi96ELi64ELi128ELi4ES3_EELi16ELi6ELb0EEEvNS_16Flash_fwd_paramsE:
        /* <DEDUP_REMOVED lines=38> */
.L_x_32:
[----:B------:R-:W-:Y:S01]  /*0260*/  IMAD.U32 R21, RZ, RZ, UR21 ;  /* 0x00000015ff157e24 */ /* 0x000fe2000f8e00ff */
[----:B------:R-:W-:Y:S01]  /*0270*/  MOV R18, UR19 ;  /* 0x0000001300127c02 */ /* 0x000fe20008000f00 */
[----:B------:R-:W-:Y:S01]  /*0280*/  IMAD.U32 R19, RZ, RZ, UR15 ;  /* 0x0000000fff137e24 */ /* 0x000fe2000f8e00ff */
[----:B------:R-:W-:Y:S02]  /*0290*/  MOV R17, UR14 ;  /* 0x0000000e00117c02 */ /* 0x000fe40008000f00 */
[----:B------:R-:W-:Y:S02]  /*02a0*/  MOV R16, 0x2c0 ;  /* 0x000002c000107802 */ /* 0x000fe40000000f00 */
[----:B------:R-:W-:Y:S05]  /*02b0*/  CALL.REL.NOINC `($__internal_1_$__cuda_sm20_div_s64) ;  /* 0x0000004800a07944 */ /* 0x000fea0003c00000 */
[----:B------:R-:W-:Y:S02]  /*02c0*/  MOV R13, R12 ;  /* 0x0000000c000d7202 */ /* 0x000fe40000000f00 */
[----:B------:R-:W-:-:S07]  /*02d0*/  MOV R12, R9 ;  /* 0x00000009000c7202 */ /* 0x000fce0000000f00 */
.L_x_33:
        /* <DEDUP_REMOVED lines=18> */
[----:B------:R-:W-:Y:S01]  /*0400*/  IMAD.HI.U32 R2, R5, R2, R4 ;  /* 0x0000000205027227 */ /* 0x000fe200078e0004 */
[----:B------:R-:W-:-:S05]  /*0410*/  MOV R5, RZ ;  /* 0x000000ff00057202 */ /* 0x000fca0000000f00 */
        /* <DEDUP_REMOVED lines=10> */
.L_x_35:
[----:B------:R-:W-:Y:S01]  /*04c0*/  IMAD.MOV.U32 R21, RZ, RZ, R12 ;  /* 0x000000ffff157224 */ /* 0x000fe200078e000c */
[----:B------:R-:W-:Y:S01]  /*04d0*/  MOV R18, R3 ;  /* 0x0000000300127202 */ /* 0x000fe20000000f00 */
[----:B------:R-:W-:Y:S01]  /*04e0*/  IMAD.MOV.U32 R19, RZ, RZ, R13 ;  /* 0x000000ffff137224 */ /* 0x000fe200078e000d */
[----:B------:R-:W-:Y:S02]  /*04f0*/  MOV R17, R0 ;  /* 0x0000000000117202 */ /* 0x000fe40000000f00 */
[----:B------:R-:W-:Y:S02]  /*0500*/  MOV R16, 0x520 ;  /* 0x0000052000107802 */ /* 0x000fe40000000f00 */
[----:B------:R-:W-:Y:S05]  /*0510*/  CALL.REL.NOINC `($__internal_1_$__cuda_sm20_div_s64) ;  /* 0x0000004800087944 */ /* 0x000fea0003c00000 */
[----:B------:R-:W-:Y:S02]  /*0520*/  MOV R4, R9 ;  /* 0x0000000900047202 */ /* 0x000fe40000000f00 */
[----:B------:R-:W-:Y:S02]  /*0530*/  MOV R5, R12 ;  /* 0x0000000c00057202 */ /* 0x000fe40000000f00 */
.L_x_36:
[----:B------:R-:W-:Y:S05]  /*0540*/  BSYNC.RECONVERGENT B0 ;  /* 0x0000000000007941 */ /* 0x000fea0003800200 */
.L_x_34:
        /* <DEDUP_REMOVED lines=57> */
.L_x_38:
        /* <DEDUP_REMOVED lines=8> */
.L_x_39:
[----:B------:R-:W-:Y:S05]  /*0960*/  BSYNC.RECONVERGENT B0 ;  /* 0x0000000000007941 */ /* 0x000fea0003800200 */
.L_x_37:
        /* <DEDUP_REMOVED lines=44> */
[----:B------:R-:W-:-:S06]  /*0c30*/  UIADD3 UR6, UPT, UPT, UR18, UR13, URZ ;  /* 0x0000000d12067290 */ /* 0x000fcc000fffe0ff */
[----:B------:R-:W1:Y:S08]  /*0c40*/  I2F.RP R3, UR13 ;  /* 0x0000000d00037d06 */ /* 0x000e700008209400 */
[----:B0-----:R-:W0:Y:S08]  /*0c50*/  MUFU.RCP R0, R0 ;  /* 0x0000000000007308 */ /* 0x001e300000001000 */
[----:B-1----:R-:W1:Y:S01]  /*0c60*/  MUFU.RCP R3, R3 ;  /* 0x0000000300037308 */ /* 0x002e620000001000 */
[----:B0-----:R-:W-:-:S07]  /*0c70*/  VIADD R0, R0, 0xffffffe ;  /* 0x0ffffffe00007836 */ /* 0x001fce0000000000 */
[----:B------:R-:W0:Y:S01]  /*0c80*/  F2I.FTZ.U32.TRUNC.NTZ R0, R0 ;  /* 0x0000000000007305 */ /* 0x000e22000021f000 */
[----:B-1----:R-:W-:-:S07]  /*0c90*/  VIADD R3, R3, 0xffffffe ;  /* 0x0ffffffe03037836 */ /* 0x002fce0000000000 */
[----:B------:R1:W2:Y:S01]  /*0ca0*/  F2I.FTZ.U32.TRUNC.NTZ R7, R3 ;  /* 0x0000000300077305 */ /* 0x0002a2000021f000 */
[----:B0-----:R-:W-:Y:S02]  /*0cb0*/  R2UR UR17, R0 ;  /* 0x00000000001172ca */ /* 0x001fe400000e0000 */
[----:B------:R-:W-:-:S05]  /*0cc0*/  IABS R0, UR7 ;  /* 0x0000000700007c13 */ /* 0x000fca0008000000 */
[----:B------:R-:W-:Y:S02]  /*0cd0*/  IMAD.MOV R0, RZ, RZ, -R0 ;  /* 0x000000ffff007224 */ /* 0x000fe400078e0a00 */
[----:B-1----:R-:W-:Y:S02]  /*0ce0*/  IMAD.U32 R3, RZ, RZ, UR6 ;  /* 0x00000006ff037e24 */ /* 0x002fe4000f8e00ff */
[----:B--2---:R-:W-:Y:S02]  /*0cf0*/  IMAD.MOV R6, RZ, RZ, -R7 ;  /* 0x000000ffff067224 */ /* 0x004fe400078e0a07 */
[----:B------:R-:W-:Y:S01]  /*0d00*/  UIADD3 UR9, UPT, UPT, URZ, -UR17, URZ ;  /* 0x80000011ff097290 */ /* 0x000fe2000fffe0ff */
[----:B------:R-:W-:-:S03]  /*0d10*/  IABS R3, R3 ;  /* 0x0000000300037213 */ /* 0x000fc60000000000 */
[----:B------:R-:W-:Y:S01]  /*0d20*/  UIMAD UR9, UR9, UR11, URZ ;  /* 0x0000000b090972a4 */ /* 0x000fe2000f8e02ff */
[----:B------:R-:W-:Y:S01]  /*0d30*/  R2UR UR12, R3 ;  /* 0x00000000030c72ca */ /* 0x000fe200000e0000 */
[----:B------:R-:W-:Y:S02]  /*0d40*/  IMAD R3, R6, UR13, RZ ;  /* 0x0000000d06037c24 */ /* 0x000fe4000f8e02ff */
[----:B------:R-:W-:Y:S01]  /*0d50*/  IMAD.MOV.U32 R6, RZ, RZ, RZ ;  /* 0x000000ffff067224 */ /* 0x000fe200078e00ff */
[----:B------:R-:W-:-:S03]  /*0d60*/  UIMAD.WIDE.U32 UR16, UR17, UR9, UR16 ;  /* 0x00000009111072a5 */ /* 0x000fc6000f8e0010 */
[----:B------:R-:W-:-:S03]  /*0d70*/  IMAD.HI.U32 R3, R7, R3, R6 ;  /* 0x0000000307037227 */ /* 0x000fc600078e0006 */
[----:B------:R-:W0:Y:S03]  /*0d80*/  LDCU.U8 UR9, c[0x0][0x549] ;  /* 0x0000a920ff0977ac */ /* 0x000e260008000000 */
[----:B------:R-:W-:Y:S01]  /*0d90*/  IMAD.HI.U32 R3, R3, UR12, RZ ;  /* 0x0000000c03037c27 */ /* 0x000fe2000f8e00ff */
[----:B------:R-:W-:Y:S02]  /*0da0*/  UIMAD.WIDE.U32 UR16, UR17, UR12, URZ ;  /* 0x0000000c111072a5 */ /* 0x000fe4000f8e00ff */
[----:B------:R-:W-:Y:S01]  /*0db0*/  ULOP3.LUT UR16, UR6, UR13, URZ, 0x3c, !UPT ;  /* 0x0000000d06107292 */ /* 0x000fe2000f8e3cff */
[----:B------:R-:W-:Y:S01]  /*0dc0*/  IMAD R0, R3, R0, UR12 ;  /* 0x0000000c03007e24 */ /* 0x000fe2000f8e0200 */
[----:B------:R-:W-:Y:S02]  /*0dd0*/  UIADD3 UR10, UPT, UPT, -UR17, URZ, URZ ;  /* 0x000000ff110a7290 */ /* 0x000fe4000fffe1ff */
[----:B------:R-:W-:-:S02]  /*0de0*/  ULOP3.LUT UR6, UR6, UR4, URZ, 0x3c, !UPT ;  /* 0x0000000406067292 */ /* 0x000fc4000f8e3cff */
[----:B------:R-:W-:Y:S01]  /*0df0*/  ISETP.LT.U32.AND P1, PT, R0, UR13, PT ;  /* 0x0000000d00007c0c */ /* 0x000fe2000bf21070 */
[----:B------:R-:W-:Y:S01]  /*0e00*/  UIMAD UR10, UR11, UR10, UR12 ;  /* 0x0000000a0b0a72a4 */ /* 0x000fe2000f8e020c */
[----:B------:R-:W-:-:S03]  /*0e10*/  ISETP.LE.AND P0, PT, RZ, UR16, PT ;  /* 0x00000010ff007c0c */ /* 0x000fc6000bf03270 */
[----:B------:R-:W-:Y:S02]  /*0e20*/  UISETP.GT.U32.AND UP1, UPT, UR11, UR10, UPT ;  /* 0x0000000a0b00728c */ /* 0x000fe4000bf24070 */
[----:B0-----:R-:W-:-:S04]  /*0e30*/  UISETP.NE.AND UP0, UPT, UR9, URZ, UPT ;  /* 0x000000ff0900728c */ /* 0x001fc8000bf05270 */
[----:B------:R-:W-:Y:S02]  /*0e40*/  USEL UR5, UR5, 0x1, !UP0 ;  /* 0x0000000105057887 */ /* 0x000fe4000c000000 */
[----:B------:R-:W-:Y:S01]  /*0e50*/  @!P1 VIADD R0, R0, -UR13 ;  /* 0x8000000d00009c36 */ /* 0x000fe20008000000 */
[----:B------:R-:W-:Y:S01]  /*0e60*/  UISETP.GE.AND UP0, UPT, UR6, URZ, UPT ;  /* 0x000000ff0600728c */ /* 0x000fe2000bf06270 */
[----:B------:R-:W-:Y:S01]  /*0e70*/  @!P1 VIADD R3, R3, 0x1 ;  /* 0x0000000103039836 */ /* 0x000fe20000000000 */
[----:B------:R-:W-:Y:S01]  /*0e80*/  ISETP.NE.AND P1, PT, RZ, UR7, PT ;  /* 0x00000007ff007c0c */ /* 0x000fe2000bf25270 */
[----:B------:R-:W-:Y:S01]  /*0e90*/  @!UP1 UIADD3 UR10, UPT, UPT, UR10, -UR11, URZ ;  /* 0x8000000b0a0a9290 */ /* 0x000fe2000fffe0ff */
[----:B------:R-:W-:Y:S01]  /*0ea0*/  ISETP.GE.U32.AND P2, PT, R0, UR13, PT ;  /* 0x0000000d00007c0c */ /* 0x000fe2000bf46070 */
[----:B------:R-:W-:Y:S02]  /*0eb0*/  @!UP1 UIADD3 UR17, UPT, UPT, UR17, 0x1, URZ ;  /* 0x0000000111119890 */ /* 0x000fe4000fffe0ff */
[----:B------:R-:W-:-:S02]  /*0ec0*/  UISETP.GE.U32.AND UP3, UPT, UR10, UR11, UPT ;  /* 0x0000000b0a00728c */ /* 0x000fc4000bf66070 */
[----:B------:R-:W-:Y:S02]  /*0ed0*/  UISETP.NE.AND UP1, UPT, UR8, URZ, UPT ;  /* 0x000000ff0800728c */ /* 0x000fe4000bf25270 */
[----:B------:R-:W-:Y:S02]  /*0ee0*/  USHF.R.S32.HI UR8, URZ, 0x1f, UR7 ;  /* 0x0000001fff087899 */ /* 0x000fe40008011407 */
[----:B------:R-:W-:-:S04]  /*0ef0*/  USEL UR6, URZ, 0x1, !UP1 ;  /* 0x00000001ff067887 */ /* 0x000fc8000c800000 */
[----:B------:R-:W-:Y:S01]  /*0f00*/  @P2 VIADD R3, R3, 0x1 ;  /* 0x0000000103032836 */ /* 0x000fe20000000000 */
[----:B------:R-:W-:Y:S02]  /*0f10*/  @UP3 UIADD3 UR17, UPT, UPT, UR17, 0x1, URZ ;  /* 0x0000000111113890 */ /* 0x000fe4000fffe0ff */
[----:B------:R-:W-:Y:S01]  /*0f20*/  ULOP3.LUT UR6, UR8, UR6, URZ, 0xfc, !UPT ;  /* 0x0000000608067292 */ /* 0x000fe2000f8efcff */
[----:B------:R-:W-:Y:S01]  /*0f30*/  IMAD.MOV.U32 R7, RZ, RZ, R3 ;  /* 0x000000ffff077224 */ /* 0x000fe200078e0003 */
[----:B------:R-:W-:Y:S02]  /*0f40*/  @!UP0 UIADD3 UR17, UPT, UPT, -UR17, URZ, URZ ;  /* 0x000000ff11118290 */ /* 0x000fe4000fffe1ff */
[----:B------:R-:W-:Y:S01]  /*0f50*/  @!UP2 ULOP3.LUT UR17, URZ, UR4, URZ, 0x33, !UPT ;  /* 0x00000004ff11a292 */ /* 0x000fe2000f8e33ff */
        /* <DEDUP_REMOVED lines=30> */
.L_x_41:
        /* <DEDUP_REMOVED lines=8> */
.L_x_42:
[----:B------:R-:W-:Y:S05]  /*11c0*/  BSYNC.RECONVERGENT B0 ;  /* 0x0000000000007941 */ /* 0x000fea0003800200 */
.L_x_40:
        /* <DEDUP_REMOVED lines=26> */
[----:B------:R-:W-:-:S04]  /*1370*/  @P2 VIADD R10, R10, 0x1 ;  /* 0x000000010a0a2836 */ /* 0x000fc80000000000 */
[----:B------:R-:W-:-:S04]  /*1380*/  IMAD.MOV.U32 R6, RZ, RZ, R10 ;  /* 0x000000ffff067224 */ /* 0x000fc800078e000a */
        /* <DEDUP_REMOVED lines=30> */
.L_x_44:
[----:B------:R-:W-:Y:S01]  /*1570*/  IMAD.MOV.U32 R21, RZ, RZ, R4 ;  /* 0x000000ffff157224 */ /* 0x000fe200078e0004 */
[----:B------:R-:W-:Y:S01]  /*1580*/  MOV R19, R5 ;  /* 0x0000000500137202 */ /* 0x000fe20000000f00 */
[----:B------:R-:W-:Y:S01]  /*1590*/  IMAD.MOV.U32 R18, RZ, RZ, R6 ;  /* 0x000000ffff127224 */ /* 0x000fe200078e0006 */
[----:B------:R-:W-:Y:S02]  /*15a0*/  MOV R16, 0x15c0 ;  /* 0x000015c000107802 */ /* 0x000fe40000000f00 */
[----:B------:R-:W-:Y:S05]  /*15b0*/  CALL.REL.NOINC `($__internal_1_$__cuda_sm20_div_s64) ;  /* 0x0000003400e07944 */ /* 0x000fea0003c00000 */
[----:B------:R-:W-:Y:S02]  /*15c0*/  MOV R16, R9 ;  /* 0x0000000900107202 */ /* 0x000fe40000000f00 */
[----:B------:R-:W-:Y:S02]  /*15d0*/  MOV R17, R12 ;  /* 0x0000000c00117202 */ /* 0x000fe40000000f00 */
.L_x_45:
[----:B------:R-:W-:Y:S05]  /*15e0*/  BSYNC.RECONVERGENT B0 ;  /* 0x0000000000007941 */ /* 0x000fea0003800200 */
.L_x_43:
[----:B------:R-:W0:Y:S01]  /*15f0*/  S2R R20, SR_TID.X ;  /* 0x0000000000147919 */ /* 0x000e220000002100 */
[----:B------:R-:W-:Y:S01]  /*1600*/  UIADD3 UR9, UP0, UPT, UR21, -UR20, URZ ;  /* 0x8000001415097290 */ /* 0x000fe2000ff1e0ff */
[----:B------:R-:W-:Y:S01]  /*1610*/  IMAD.MOV.U32 R19, RZ, RZ, -0x800000 ;  /* 0xff800000ff137424 */ /* 0x000fe200078e00ff */
[----:B------:R-:W1:Y:S02]  /*1620*/  LDCU UR4, c[0x0][0x534] ;  /* 0x0000a680ff0477ac */ /* 0x000e640008000800 */
[----:B------:R-:W-:-:S06]  /*1630*/  UIADD3.X UR8, UPT, UPT, UR15, -0x1, URZ, UP0, !UPT ;  /* 0xffffffff0f087890 */ /* 0x000fcc00087fe4ff */
[----:B------:R-:W-:Y:S01]  /*1640*/  IMAD.U32 R4, RZ, RZ, UR8 ;  /* 0x00000008ff047e24 */ /* 0x000fe2000f8e00ff */
[----:B0-----:R-:W-:Y:S02]  /*1650*/  LOP3.LUT R9, R20, 0xf, RZ, 0xc0, !PT ;  /* 0x0000000f14097812 */ /* 0x001fe400078ec0ff */
[----:B------:R-:W-:Y:S02]  /*1660*/  SHF.R.U32.HI R18, RZ, 0x4, R20 ;  /* 0x00000004ff127819 */ /* 0x000fe40000011614 */
[C---:B------:R-:W-:Y:S01]  /*1670*/  ISETP.LT.U32.AND P1, PT, R9.reuse, UR9, PT ;  /* 0x0000000909007c0c */ /* 0x040fe2000bf21070 */
[----:B------:R-:W0:Y:S01]  /*1680*/  LDCU.64 UR8, c[0x0][0x358] ;  /* 0x00006b00ff0877ac */ /* 0x000e220008000a00 */
[C---:B------:R-:W-:Y:S01]  /*1690*/  IADD3 R28, PT, PT, R18.reuse, 0x10, RZ ;  /* 0x00000010121c7810 */ /* 0x040fe20007ffe0ff */
[----:B------:R-:W-:Y:S01]  /*16a0*/  VIADD R14, R18, 0x8 ;  /* 0x00000008120e7836 */ /* 0x000fe20000000000 */
[----:B------:R-:W-:Y:S01]  /*16b0*/  ISETP.GT.AND.EX P1, PT, R4, RZ, PT, P1 ;  /* 0x000000ff0400720c */ /* 0x000fe20003f24310 */
[----:B------:R-:W-:Y:S01]  /*16c0*/  VIADD R22, R18, 0x18 ;  /* 0x0000001812167836 */ /* 0x000fe20000000000 */
[----:B------:R-:W-:-:S02]  /*16d0*/  IADD3 R24, P3, PT, R9, UR20, RZ ;  /* 0x0000001409187c10 */ /* 0x000fc4000ff7e0ff */
[----:B-1----:R-:W-:Y:S02]  /*16e0*/  ISETP.GE.OR P2, PT, R18, UR4, !P1 ;  /* 0x0000000412007c0c */ /* 0x002fe4000cf46670 */
[----:B------:R-:W-:Y:S01]  /*16f0*/  ISETP.GE.OR P0, PT, R14, UR4, !P1 ;  /* 0x000000040e007c0c */ /* 0x000fe2000cf06670 */
[----:B------:R-:W-:Y:S01]  /*1700*/  IMAD.X R25, RZ, RZ, RZ, P3 ;  /* 0x000000ffff197224 */ /* 0x000fe200018e06ff */
[----:B------:R-:W-:Y:S02]  /*1710*/  ISETP.GE.OR P6, PT, R28, UR4, !P1 ;  /* 0x000000041c007c0c */ /* 0x000fe4000cfc6670 */
[----:B------:R-:W-:Y:S02]  /*1720*/  ISETP.GE.OR P5, PT, R22, UR4, !P1 ;  /* 0x0000000416007c0c */ /* 0x000fe4000cfa6670 */
[----:B------:R-:W-:-:S04]  /*1730*/  IADD3 R21, PT, PT, R18, 0x20, RZ ;  /* 0x0000002012157810 */ /* 0x000fc80007ffe0ff */
[----:B------:R-:W-:Y:S01]  /*1740*/  ISETP.GE.OR P4, PT, R21, UR4, !P1 ;  /* 0x0000000415007c0c */ /* 0x000fe2000cf86670 */
[----:B------:R-:W1:Y:S01]  /*1750*/  @!P2 LDC.64 R4, c[0x0][0x428] ;  /* 0x00010a00ff04ab82 */ /* 0x000e620000000a00 */
[----:B------:R-:W-:Y:S01]  /*1760*/  @!P2 IMAD.WIDE.U32 R26, R18, UR21, R24 ;  /* 0x00000015121aac25 */ /* 0x000fe2000f8e0018 */
[----:B------:R-:W-:-:S03]  /*1770*/  @!P0 MOV R31, R25 ;  /* 0x00000019001f8202 */ /* 0x000fc60000000f00 */
[----:B------:R-:W-:Y:S02]  /*1780*/  @!P2 IMAD R15, R18, UR15, R27 ;  /* 0x0000000f120fac24 */ /* 0x000fe4000f8e021b */
[----:B------:R-:W-:Y:S01]  /*1790*/  @!P0 IMAD.MOV.U32 R30, RZ, RZ, R24 ;  /* 0x000000ffff1e8224 */ /* 0x000fe200078e0018 */
[----:B------:R-:W2:Y:S03]  /*17a0*/  @!P0 LDC.64 R12, c[0x0][0x428] ;  /* 0x00010a00ff0c8b82 */ /* 0x000ea60000000a00 */
[----:B------:R-:W-:-:S05]  /*17b0*/  @!P0 IMAD.WIDE.U32 R30, R14, UR21, R30 ;  /* 0x000000150e1e8c25 */ /* 0x000fca000f8e001e */
[----:B------:R-:W3:Y:S01]  /*17c0*/  @!P6 LDC.64 R10, c[0x0][0x428] ;  /* 0x00010a00ff0aeb82 */ /* 0x000ee20000000a00 */
[----:B-1----:R-:W-:-:S04]  /*17d0*/  @!P2 LEA R4, P3, R26, R4, 0x2 ;  /* 0x000000041a04a211 */ /* 0x002fc800078610ff */
[----:B------:R-:W-:Y:S01]  /*17e0*/  @!P2 LEA.HI.X R5, R26, R5, R15, 0x2, P3 ;  /* 0x000000051a05a211 */ /* 0x000fe200018f140f */
[----:B------:R-:W-:-:S04]  /*17f0*/  @!P0 IMAD R14, R14, UR15, R31 ;  /* 0x0000000f0e0e8c24 */ /* 0x000fc8000f8e021f */
[----:B0-----:R0:W4:Y:S01]  /*1800*/  @!P2 LDG.E R19, desc[UR8][R4.64] ;  /* 0x000000080413a981 */ /* 0x001122000c1e1900 */
[C---:B--2---:R-:W-:Y:S01]  /*1810*/  @!P0 LEA R12, P2, R30.reuse, R12, 0x2 ;  /* 0x0000000c1e0c8211 */ /* 0x044fe200078410ff */
[----:B------:R-:W-:Y:S01]  /*1820*/  @!P6 IMAD.MOV.U32 R32, RZ, RZ, R24 ;  /* 0x000000ffff20e224 */ /* 0x000fe200078e0018 */
[----:B------:R-:W-:Y:S01]  /*1830*/  MOV R27, 0xff800000 ;  /* 0xff800000001b7802 */ /* 0x000fe20000000f00 */
[----:B------:R-:W-:Y:S01]  /*1840*/  @!P6 IMAD.MOV.U32 R33, RZ, RZ, R25 ;  /* 0x000000ffff21e224 */ /* 0x000fe200078e0019 */
[----:B------:R-:W-:Y:S01]  /*1850*/  @!P0 LEA.HI.X R13, R30, R13, R14, 0x2, P2 ;  /* 0x0000000d1e0d8211 */ /* 0x000fe200010f140e */
[----:B------:R-:W-:Y:S01]  /*1860*/  VIADD R23, R18, 0x30 ;  /* 0x0000003012177836 */ /* 0x000fe20000000000 */
[----:B------:R-:W1:Y:S01]  /*1870*/  @!P4 LDC.64 R14, c[0x0][0x428] ;  /* 0x00010a00ff0ecb82 */ /* 0x000e620000000a00 */
[----:B------:R-:W-:Y:S02]  /*1880*/  @!P6 IMAD.WIDE.U32 R32, R28, UR21, R32 ;  /* 0x000000151c20ec25 */ /* 0x000fe4000f8e0020 */
[----:B------:R2:W5:Y:S01]  /*1890*/  @!P0 LDG.E R27, desc[UR8][R12.64] ;  /* 0x000000080c1b8981 */ /* 0x000562000c1e1900 */
[----:B------:R-:W-:Y:S01]  /*18a0*/  ISETP.GE.OR P2, PT, R23, UR4, !P1 ;  /* 0x0000000417007c0c */ /* 0x000fe2000cf46670 */
[----:B------:R-:W-:-:S03]  /*18b0*/  VIADD R26, R18, 0x28 ;  /* 0x00000028121a7836 */ /* 0x000fc60000000000 */
[----:B0-----:R-:W0:Y:S02]  /*18c0*/  @!P5 LDC.64 R4, c[0x0][0x428] ;  /* 0x00010a00ff04db82 */ /* 0x001e240000000a00 */
[----:B------:R-:W-:Y:S01]  /*18d0*/  ISETP.GE.OR P3, PT, R26, UR4, !P1 ;  /* 0x000000041a007c0c */ /* 0x000fe2000cf66670 */
[----:B------:R-:W-:Y:S01]  /*18e0*/  @!P5 IMAD.MOV.U32 R34, RZ, RZ, R24 ;  /* 0x000000ffff22d224 */ /* 0x000fe200078e0018 */
[----:B---3--:R-:W-:Y:S01]  /*18f0*/  @!P6 LEA R30, P0, R32, R10, 0x2 ;  /* 0x0000000a201ee211 */ /* 0x008fe200078010ff */
[----:B------:R-:W-:Y:S02]  /*1900*/  @!P5 IMAD.MOV.U32 R35, RZ, RZ, R25 ;  /* 0x000000ffff23d224 */ /* 0x000fe400078e0019 */
[----:B--2---:R-:W-:Y:S01]  /*1910*/  @!P6 IMAD R12, R28, UR15, R33 ;  /* 0x0000000f1c0cec24 */ /* 0x004fe2000f8e0221 */
[----:B------:R-:W-:Y:S01]  /*1920*/  IADD3 R28, PT, PT, R18, 0x38, RZ ;  /* 0x00000038121c7810 */ /* 0x000fe20007ffe0ff */
[----:B------:R-:W-:Y:S01]  /*1930*/  @!P5 IMAD.WIDE.U32 R34, R22, UR21, R34 ;  /* 0x000000151622dc25 */ /* 0x000fe2000f8e0022 */
[----:B------:R-:W-:-:S02]  /*1940*/  MOV R29, 0xff800000 ;  /* 0xff800000001d7802 */ /* 0x000fc40000000f00 */
[----:B------:R-:W-:Y:S02]  /*1950*/  ISETP.GE.OR P1, PT, R28, UR4, !P1 ;  /* 0x000000041c007c0c */ /* 0x000fe4000cf26670 */
[----:B------:R-:W-:Y:S01]  /*1960*/  @!P6 LEA.HI.X R31, R32, R11, R12, 0x2, P0 ;  /* 0x0000000b201fe211 */ /* 0x000fe200000f140c */
[----:B------:R-:W-:Y:S01]  /*1970*/  @!P5 IMAD R22, R22, UR15, R35 ;  /* 0x0000000f1616dc24 */ /* 0x000fe2000f8e0223 */
[----:B------:R-:W2:Y:S03]  /*1980*/  @!P2 LDC.64 R10, c[0x0][0x428] ;  /* 0x00010a00ff0aab82 */ /* 0x000ea60000000a00 */
[----:B------:R3:W4:Y:S01]  /*1990*/  @!P6 LDG.E R29, desc[UR8][R30.64] ;  /* 0x000000081e1de981 */ /* 0x000722000c1e1900 */
[----:B0-----:R-:W-:-:S04]  /*19a0*/  @!P5 LEA R32, P0, R34, R4, 0x2 ;  /* 0x000000042220d211 */ /* 0x001fc800078010ff */
[----:B------:R-:W0:Y:S01]  /*19b0*/  @!P3 LDC.64 R12, c[0x0][0x428] ;  /* 0x00010a00ff0cbb82 */ /* 0x000e220000000a00 */
[----:B------:R-:W-:-:S07]  /*19c0*/  @!P5 LEA.HI.X R33, R34, R5, R22, 0x2, P0 ;  /* 0x000000052221d211 */ /* 0x000fce00000f1416 */
[----:B------:R-:W0:Y:S01]  /*19d0*/  @!P1 LDC.64 R4, c[0x0][0x428] ;  /* 0x00010a00ff049b82 */ /* 0x000e220000000a00 */
[----:B---3--:R-:W-:Y:S02]  /*19e0*/  @!P4 IMAD.MOV.U32 R30, RZ, RZ, R24 ;  /* 0x000000ffff1ec224 */ /* 0x008fe400078e0018 */
[----:B------:R-:W-:Y:S02]  /*19f0*/  @!P4 IMAD.MOV.U32 R31, RZ, RZ, R25 ;  /* 0x000000ffff1fc224 */ /* 0x000fe400078e0019 */
[----:B------:R-:W-:-:S04]  /*1a00*/  @!P4 IMAD.WIDE.U32 R30, R21, UR21, R30 ;  /* 0x00000015151ecc25 */ /* 0x000fc8000f8e001e */
[----:B------:R-:W-:Y:S01]  /*1a10*/  @!P4 IMAD R21, R21, UR15, R31 ;  /* 0x0000000f1515cc24 */ /* 0x000fe2000f8e021f */
[C---:B-1----:R-:W-:Y:S01]  /*1a20*/  @!P4 LEA R34, P0, R30.reuse, R14, 0x2 ;  /* 0x0000000e1e22c211 */ /* 0x042fe200078010ff */
[----:B------:R-:W-:Y:S01]  /*1a30*/  @!P2 IMAD.MOV.U32 R31, RZ, RZ, R25 ;  /* 0x000000ffff1fa224 */ /* 0x000fe200078e0019 */
[----:B------:R-:W-:Y:S02]  /*1a40*/  MOV R22, 0xff800000 ;  /* 0xff80000000167802 */ /* 0x000fe40000000f00 */
[----:B------:R-:W-:Y:S01]  /*1a50*/  @!P4 LEA.HI.X R35, R30, R15, R21, 0x2, P0 ;  /* 0x0000000f1e23c211 */ /* 0x000fe200000f1415 */
[----:B------:R-:W-:-:S03]  /*1a60*/  @!P2 IMAD.MOV.U32 R30, RZ, RZ, R24 ;  /* 0x000000ffff1ea224 */ /* 0x000fc600078e0018 */
[----:B------:R1:W3:Y:S01]  /*1a70*/  @!P5 LDG.E R22, desc[UR8][R32.64] ;  /* 0x000000082016d981 */ /* 0x0002e2000c1e1900 */
[----:B------:R-:W-:-:S04]  /*1a80*/  @!P2 IMAD.WIDE.U32 R30, R23, UR21, R30 ;  /* 0x00000015171eac25 */ /* 0x000fc8000f8e001e */
[----:B------:R-:W-:Y:S01]  /*1a90*/  @!P2 IMAD R23, R23, UR15, R31 ;  /* 0x0000000f1717ac24 */ /* 0x000fe2000f8e021f */
[----:B--2---:R-:W-:Y:S01]  /*1aa0*/  @!P2 LEA R10, P0, R30, R10, 0x2 ;  /* 0x0000000a1e0aa211 */ /* 0x004fe200078010ff */
[----:B------:R-:W-:-:S03]  /*1ab0*/  IMAD.MOV.U32 R14, RZ, RZ, -0x800000 ;  /* 0xff800000ff0e7424 */ /* 0x000fc600078e00ff */
[----:B------:R-:W-:-:S03]  /*1ac0*/  @!P2 LEA.HI.X R11, R30, R11, R23, 0x2, P0 ;  /* 0x0000000b1e0ba211 */ /* 0x000fc600000f1417 */
[----:B------:R2:W3:Y:S01]  /*1ad0*/  @!P4 LDG.E R14, desc[UR8][R34.64] ;  /* 0x00000008220ec981 */ /* 0x0004e2000c1e1900 */
[----:B-1----:R-:W-:Y:S01]  /*1ae0*/  @!P3 MOV R33, R25 ;  /* 0x000000190021b202 */ /* 0x002fe20000000f00 */
[--C-:B------:R-:W-:Y:S02]  /*1af0*/  @!P3 IMAD.MOV.U32 R32, RZ, RZ, R24.reuse ;  /* 0x000000ffff20b224 */ /* 0x100fe400078e0018 */
[----:B------:R-:W-:-:S04]  /*1b00*/  @!P1 IMAD.WIDE.U32 R24, R28, UR21, R24 ;  /* 0x000000151c189c25 */ /* 0x000fc8000f8e0018 */
[----:B------:R-:W-:Y:S01]  /*1b10*/  @!P3 IMAD.WIDE.U32 R32, R26, UR21, R32 ;  /* 0x000000151a20bc25 */ /* 0x000fe2000f8e0020 */
[----:B0-----:R-:W-:Y:S02]  /*1b20*/  @!P1 LEA R30, P0, R24, R4, 0x2 ;  /* 0x00000004181e9211 */ /* 0x001fe400078010ff */
[----:B------:R-:W-:Y:S01]  /*1b30*/  MOV R15, 0xff800000 ;  /* 0xff800000000f7802 */ /* 0x000fe20000000f00 */
[----:B------:R-:W-:Y:S01]  /*1b40*/  @!P1 IMAD R28, R28, UR15, R25 ;  /* 0x0000000f1c1c9c24 */ /* 0x000fe2000f8e0219 */
[----:B------:R-:W-:Y:S01]  /*1b50*/  @!P3 LEA R12, P4, R32, R12, 0x2 ;  /* 0x0000000c200cb211 */ /* 0x000fe200078810ff */
[----:B------:R-:W-:Y:S02]  /*1b60*/  @!P3 IMAD R26, R26, UR15, R33 ;  /* 0x0000000f1a1abc24 */ /* 0x000fe4000f8e0221 */
[----:B------:R-:W-:Y:S01]  /*1b70*/  IMAD.MOV.U32 R21, RZ, RZ, -0x800000 ;  /* 0xff800000ff157424 */ /* 0x000fe200078e00ff */
[----:B------:R-:W-:Y:S01]  /*1b80*/  @!P1 LEA.HI.X R31, R24, R5, R28, 0x2, P0 ;  /* 0x00000005181f9211 */ /* 0x000fe200000f141c */
[----:B------:R-:W-:Y:S01]  /*1b90*/  IMAD.MOV.U32 R5, RZ, RZ, -0x800000 ;  /* 0xff800000ff057424 */ /* 0x000fe200078e00ff */
[----:B------:R-:W-:Y:S01]  /*1ba0*/  @!P3 LEA.HI.X R13, R32, R13, R26, 0x2, P4 ;  /* 0x0000000d200db211 */ /* 0x000fe200020f141a */
[----:B------:R-:W0:Y:S02]  /*1bb0*/  S2UR UR4, SR_CgaCtaId ;  /* 0x00000000000479c3 */ /* 0x000e240000008800 */
[----:B------:R-:W3:Y:S04]  /*1bc0*/  @!P2 LDG.E R21, desc[UR8][R10.64] ;  /* 0x000000080a15a981 */ /* 0x000ee8000c1e1900 */
[----:B------:R-:W3:Y:S01]  /*1bd0*/  @!P3 LDG.E R15, desc[UR8][R12.64] ;  /* 0x000000080c0fb981 */ /* 0x000ee2000c1e1900 */
[----:B------:R-:W-:Y:S01]  /*1be0*/  UMOV UR10, 0x400 ;  /* 0x00000400000a7882 */ /* 0x000fe20000000000 */
[C---:B------:R-:W-:Y:S01]  /*1bf0*/  ISETP.GT.U32.AND P5, PT, R20.reuse, 0x2ff, PT ;  /* 0x000002ff1400780c */ /* 0x040fe20003fa4070 */
[----:B------:R-:W1:Y:S01]  /*1c00*/  LDC R4, c[0x0][0x434] ;  /* 0x00010d00ff047b82 */ /* 0x000e620000000800 */
[----:B------:R2:W3:Y:S01]  /*1c10*/  @!P1 LDG.E R5, desc[UR8][R30.64] ;  /* 0x000000081e059981 */ /* 0x0004e2000c1e1900 */
[----:B------:R-:W-:Y:S01]  /*1c20*/  ISETP.GT.U32.AND P0, PT, R20, 0x37f, PT ;  /* 0x0000037f1400780c */ /* 0x000fe20003f04070 */
[----:B0-----:R-:W-:-:S06]  /*1c30*/  ULEA UR4, UR4, UR10, 0x18 ;  /* 0x0000000a04047291 */ /* 0x001fcc000f8ec0ff */
[----:B------:R-:W-:-:S05]  /*1c40*/  LEA R9, R9, UR4, 0x2 ;  /* 0x0000000409097c11 */ /* 0x000fca000f8e10ff */
[----:B------:R-:W-:Y:S01]  /*1c50*/  IMAD R18, R18, 0x44, R9 ;  /* 0x0000004412127824 */ /* 0x000fe200078e0209 */
[C---:B------:R-:W-:Y:S02]  /*1c60*/  ISETP.GT.U32.AND P4, PT, R20.reuse, 0x27f, PT ;  /* 0x0000027f1400780c */ /* 0x040fe40003f84070 */
[C---:B------:R-:W-:Y:S02]  /*1c70*/  ISETP.GT.U32.AND P3, PT, R20.reuse, 0x1ff, PT ;  /* 0x000001ff1400780c */ /* 0x040fe40003f64070 */
[C---:B------:R-:W-:Y:S02]  /*1c80*/  ISETP.GT.U32.AND P2, PT, R20.reuse, 0x17f, PT ;  /* 0x0000017f1400780c */ /* 0x040fe40003f44070 */
[C---:B------:R-:W-:Y:S02]  /*1c90*/  ISETP.GT.U32.AND P1, PT, R20.reuse, 0xff, PT ;  /* 0x000000ff1400780c */ /* 0x040fe40003f24070 */
[C---:B--2---:R-:W-:Y:S01]  /*1ca0*/  LOP3.LUT R34, R20.reuse, 0x7, RZ, 0xc0, !PT ;  /* 0x0000000714227812 */ /* 0x044fe200078ec0ff */
[----:B------:R-:W-:Y:S01]  /*1cb0*/  IMAD.MOV.U32 R31, RZ, RZ, -0x800000 ;  /* 0xff800000ff1f7424 */ /* 0x000fe200078e00ff */
[----:B------:R-:W-:Y:S01]  /*1cc0*/  MOV R32, 0xff800000 ;  /* 0xff80000000207802 */ /* 0x000fe20000000f00 */
[----:B------:R-:W-:Y:S01]  /*1cd0*/  IMAD.MOV.U32 R30, RZ, RZ, -0x800000 ;  /* 0xff800000ff1e7424 */ /* 0x000fe200078e00ff */
[----:B------:R-:W-:Y:S01]  /*1ce0*/  MOV R25, 0xff800000 ;  /* 0xff80000000197802 */ /* 0x000fe20000000f00 */
[----:B------:R-:W-:Y:S01]  /*1cf0*/  IMAD.MOV.U32 R26, RZ, RZ, -0x800000 ;  /* 0xff800000ff1a7424 */ /* 0x000fe200078e00ff */
[----:B-1----:R-:W-:Y:S01]  /*1d00*/  IABS R9, R4 ;  /* 0x0000000400097213 */ /* 0x002fe20000000000 */
[----:B------:R-:W-:Y:S01]  /*1d10*/  IMAD.MOV.U32 R24, RZ, RZ, -0x800000 ;  /* 0xff800000ff187424 */ /* 0x000fe200078e00ff */
[----:B-----5:R0:W-:Y:S01]  /*1d20*/  @!P0 STS [R18+0x220], R27 ;  /* 0x0002201b12008388 */ /* 0x0201e20000000800 */
[----:B------:R-:W-:-:S03]  /*1d30*/  ISETP.GT.U32.AND P0, PT, R20, 0x7f, PT ;  /* 0x0000007f1400780c */ /* 0x000fc60003f04070 */
[----:B----4-:R-:W-:Y:S04]  /*1d40*/  STS [R18], R19 ;  /* 0x0000001312007388 */ /* 0x010fe80000000800 */
[----:B------:R1:W-:Y:S01]  /*1d50*/  @!P5 STS [R18+0x440], R29 ;  /* 0x0004401d1200d388 */ /* 0x0003e20000000800 */
[----:B0-----:R-:W-:-:S03]  /*1d60*/  IMAD.MOV.U32 R27, RZ, RZ, -0x800000 ;  /* 0xff800000ff1b7424 */ /* 0x001fc600078e00ff */
[----:B---3--:R-:W-:Y:S04]  /*1d70*/  @!P4 STS [R18+0x660], R22 ;  /* 0x000660161200c388 */ /* 0x008fe80000000800 */
[----:B------:R0:W-:Y:S01]  /*1d80*/  @!P3 STS [R18+0x880], R14 ;  /* 0x0008800e1200b388 */ /* 0x0001e20000000800 */
[----:B-1----:R-:W-:Y:S01]  /*1d90*/  MOV R29, 0xff800000 ;  /* 0xff800000001d7802 */ /* 0x002fe20000000f00 */
[----:B0-----:R-:W0:Y:S02]  /*1da0*/  LDC R14, c[0x0][0x3e0] ;  /* 0x0000f800ff0e7b82 */ /* 0x001e240000000800 */
[----:B------:R-:W-:Y:S04]  /*1db0*/  @!P1 STS [R18+0xcc0], R21 ;  /* 0x000cc01512009388 */ /* 0x000fe80000000800 */
[----:B------:R1:W-:Y:S04]  /*1dc0*/  @!P2 STS [R18+0xaa0], R15 ;  /* 0x000aa00f1200a388 */ /* 0x0003e80000000800 */
[----:B------:R2:W-:Y:S01]  /*1dd0*/  @!P0 STS [R18+0xee0], R5 ;  /* 0x000ee00512008388 */ /* 0x0005e20000000800 */
[----:B-1----:R-:W-:-:S04]  /*1de0*/  SHF.R.U32.HI R15, RZ, 0x3, R20 ;  /* 0x00000003ff0f7819 */ /* 0x002fc80000011614 */
[----:B------:R-:W-:-:S05]  /*1df0*/  LEA R28, R15, UR4, 0x2 ;  /* 0x000000040f1c7c11 */ /* 0x000fca000f8e10ff */
[----:B------:R-:W-:Y:S01]  /*1e00*/  IMAD R33, R34, 0x44, R28 ;  /* 0x0000004422217824 */ /* 0x000fe200078e021c */
[----:B------:R-:W-:Y:S06]  /*1e10*/  BAR.SYNC.DEFER_BLOCKING 0x0 ;  /* 0x0000000000007b1d */ /* 0x000fec0000010000 */
[----:B--2---:R-:W1:Y:S01]  /*1e20*/  I2F.RP R18, R9 ;  /* 0x0000000900127306 */ /* 0x004e620000209400 */
[----:B------:R-:W-:Y:S04]  /*1e30*/  @!P0 LDS R32, [R33] ;  /* 0x0000000021208984 */ /* 0x000fe80000000800 */
[----:B------:R-:W-:Y:S04]  /*1e40*/  @!P0 LDS R31, [R33+0x220] ;  /* 0x00022000211f8984 */ /* 0x000fe80000000800 */
[----:B------:R-:W2:Y:S04]  /*1e50*/  @!P0 LDS R30, [R33+0x440] ;  /* 0x00044000211e8984 */ /* 0x000ea80000000800 */
[----:B------:R-:W-:Y:S04]  /*1e60*/  @!P0 LDS R29, [R33+0x660] ;  /* 0x00066000211d8984 */ /* 0x000fe80000000800 */
[----:B------:R-:W3:Y:S04]  /*1e70*/  @!P0 LDS R27, [R33+0x880] ;  /* 0x00088000211b8984 */ /* 0x000ee80000000800 */
[----:B------:R-:W-:Y:S04]  /*1e80*/  @!P0 LDS R26, [R33+0xaa0] ;  /* 0x000aa000211a8984 */ /* 0x000fe80000000800 */
[----:B------:R-:W4:Y:S04]  /*1e90*/  @!P0 LDS R25, [R33+0xcc0] ;  /* 0x000cc00021198984 */ /* 0x000f280000000800 */
[----:B------:R-:W5:Y:S01]  /*1ea0*/  @!P0 LDS R24, [R33+0xee0] ;  /* 0x000ee00021188984 */ /* 0x000f620000000800 */
[----:B-1----:R-:W1:Y:S01]  /*1eb0*/  MUFU.RCP R18, R18 ;  /* 0x0000001200127308 */ /* 0x002e620000001000 */
[----:B--2---:R-:W-:Y:S01]  /*1ec0*/  FMNMX3.FTZ R13, R32, R31, R30, !PT ;  /* 0x0000001f200d7276 */ /* 0x004fe2000781001e */
[----:B-1----:R-:W-:-:S06]  /*1ed0*/  VIADD R18, R18, 0xffffffe ;  /* 0x0ffffffe12127836 */ /* 0x002fcc0000000000 */
[----:B------:R-:W1:Y:S01]  /*1ee0*/  F2I.FTZ.U32.TRUNC.NTZ R19, R18 ;  /* 0x0000001200137305 */ /* 0x000e62000021f000 */
[----:B---3--:R-:W-:-:S04]  /*1ef0*/  FMNMX3.FTZ R13, R13, R29, R27, !PT ;  /* 0x0000001d0d0d7276 */ /* 0x008fc8000781001b */
[----:B----4-:R-:W-:-:S04]  /*1f00*/  FMNMX3.FTZ R13, R13, R26, R25, !PT ;  /* 0x0000001a0d0d7276 */ /* 0x010fc80007810019 */
[----:B-----5:R-:W-:-:S05]  /*1f10*/  FMNMX.FTZ R13, R13, R24, !PT ;  /* 0x000000180d0d7209 */ /* 0x020fca0007810000 */
[----:B------:R-:W2:Y:S01]  /*1f20*/  SHFL.BFLY PT, R12, R13, 0x4, 0x1f ;  /* 0x0c801f000d0c7f89 */ /* 0x000ea200000e0000 */
[----:B-1----:R-:W-:Y:S01]  /*1f30*/  IADD3 R11, PT, PT, RZ, -R19, RZ ;  /* 0x80000013ff0b7210 */ /* 0x002fe20007ffe0ff */
[----:B------:R-:W-:-:S04]  /*1f40*/  IMAD.MOV.U32 R18, RZ, RZ, RZ ;  /* 0x000000ffff127224 */ /* 0x000fc800078e00ff */
[----:B------:R-:W-:Y:S01]  /*1f50*/  IMAD R11, R11, R9, RZ ;  /* 0x000000090b0b7224 */ /* 0x000fe200078e02ff */
[----:B------:R-:W-:-:S03]  /*1f60*/  IABS R5, R3 ;  /* 0x0000000300057213 */ /* 0x000fc60000000000 */
[----:B------:R-:W-:-:S06]  /*1f70*/  IMAD.HI.U32 R11, R19, R11, R18 ;  /* 0x0000000b130b7227 */ /* 0x000fcc00078e0012 */
[----:B------:R-:W-:-:S04]  /*1f80*/  IMAD.HI.U32 R11, R11, R5, RZ ;  /* 0x000000050b0b7227 */ /* 0x000fc800078e00ff */
[----:B------:R-:W-:Y:S01]  /*1f90*/  IMAD.MOV R10, RZ, RZ, -R11 ;  /* 0x000000ffff0a7224 */ /* 0x000fe200078e0a0b */
[----:B--2---:R-:W-:-:S03]  /*1fa0*/  FMNMX.FTZ R12, R13, R12, !PT ;  /* 0x0000000c0d0c7209 */ /* 0x004fc60007810000 */
[C---:B------:R-:W-:Y:S02]  /*1fb0*/  IMAD R5, R9.reuse, R10, R5 ;  /* 0x0000000a09057224 */ /* 0x040fe400078e0205 */
[----:B------:R-:W1:Y:S03]  /*1fc0*/  SHFL.BFLY PT, R10, R12, 0x2, 0x1f ;  /* 0x0c401f000c0a7f89 */ /* 0x000e6600000e0000 */
[----:B------:R-:W-:-:S13]  /*1fd0*/  ISETP.GT.U32.AND P0, PT, R9, R5, PT ;  /* 0x000000050900720c */ /* 0x000fda0003f04070 */
[----:B------:R-:W-:-:S04]  /*1fe0*/  @!P0 IADD3 R5, PT, PT, R5, -R9, RZ ;  /* 0x8000000905058210 */ /* 0x000fc80007ffe0ff */
[----:B------:R-:W-:Y:S02]  /*1ff0*/  ISETP.GE.U32.AND P2, PT, R5, R9, PT ;  /* 0x000000090500720c */ /* 0x000fe40003f46070 */
[----:B-1----:R-:W-:-:S05]  /*2000*/  FMNMX.FTZ R5, R12, R10, !PT ;  /* 0x0000000a0c057209 */ /* 0x002fca0007810000 */
[----:B------:R-:W1:Y:S01]  /*2010*/  SHFL.BFLY PT, R9, R5, 0x1, 0x1f ;  /* 0x0c201f0005097f89 */ /* 0x000e6200000e0000 */
[----:B------:R-:W-:Y:S01]  /*2020*/  LOP3.LUT R3, R3, R4, RZ, 0x3c, !PT ;  /* 0x0000000403037212 */ /* 0x000fe200078e3cff */
[----:B------:R-:W-:Y:S01]  /*2030*/  @!P0 VIADD R11, R11, 0x1 ;  /* 0x000000010b0b8836 */ /* 0x000fe20000000000 */
[----:B------:R-:W-:Y:S02]  /*2040*/  ISETP.NE.AND P0, PT, R4, RZ, PT ;  /* 0x000000ff0400720c */ /* 0x000fe40003f05270 */
[----:B------:R-:W-:Y:S01]  /*2050*/  ISETP.GE.AND P1, PT, R3, RZ, PT ;  /* 0x000000ff0300720c */ /* 0x000fe20003f26270 */
[----:B------:R-:W-:-:S12]  /*2060*/  @P2 VIADD R11, R11, 0x1 ;  /* 0x000000010b0b2836 */ /* 0x000fd80000000000 */
[----:B------:R-:W-:Y:S02]  /*2070*/  @!P1 IADD3 R11, PT, PT, -R11, RZ, RZ ;  /* 0x000000ff0b0b9210 */ /* 0x000fe40007ffe1ff */
[----:B------:R-:W-:Y:S02]  /*2080*/  @!P0 LOP3.LUT R11, RZ, R4, RZ, 0x33, !PT ;  /* 0x00000004ff0b8212 */ /* 0x000fe400078e33ff */
[----:B-1----:R-:W-:-:S04]  /*2090*/  FMNMX.FTZ R9, R5, R9, !PT ;  /* 0x0000000905097209 */ /* 0x002fc80007810000 */
[----:B------:R-:W-:-:S04]  /*20a0*/  FSETP.NEU.FTZ.AND P0, PT, R9, -INF , PT ;  /* 0xff8000000900780b */ /* 0x000fc80003f1d000 */
[----:B------:R-:W-:-:S05]  /*20b0*/  FSEL R9, R9, RZ, P0 ;  /* 0x000000ff09097208 */ /* 0x000fca0000000000 */
[C---:B------:R-:W-:Y:S01]  /*20c0*/  FADD.FTZ R13, -R9.reuse, R32 ;  /* 0x00000020090d7221 */ /* 0x040fe20000010100 */
[C---:B------:R-:W-:Y:S01]  /*20d0*/  FADD.FTZ R35, -R9.reuse, R31 ;  /* 0x0000001f09237221 */ /* 0x040fe20000010100 */
[----:B------:R-:W-:Y:S02]  /*20e0*/  FADD.FTZ R23, -R9, R30 ;  /* 0x0000001e09177221 */ /* 0x000fe40000010100 */
[----:B------:R-:W-:Y:S01]  /*20f0*/  FMUL.FTZ R13, R13, 1.4426950216293334961 ;  /* 0x3fb8aa3b0d0d7820 */ /* 0x000fe20000410000 */
[----:B------:R-:W-:Y:S01]  /*2100*/  FMUL.FTZ R35, R35, 1.4426950216293334961 ;  /* 0x3fb8aa3b23237820 */ /* 0x000fe20000410000 */
[----:B------:R-:W-:Y:S01]  /*2110*/  FADD.FTZ R22, -R9, R29 ;  /* 0x0000001d09167221 */ /* 0x000fe20000010100 */
[----:B------:R-:W-:-:S03]  /*2120*/  FMUL.FTZ R23, R23, 1.4426950216293334961 ;  /* 0x3fb8aa3b17177820 */ /* 0x000fc60000410000 */
[----:B------:R-:W-:Y:S01]  /*2130*/  MUFU.EX2 R13, R13 ;  /* 0x0000000d000d7308 */ /* 0x000fe20000000800 */
[----:B------:R-:W-:-:S03]  /*2140*/  FADD.FTZ R21, -R9, R27 ;  /* 0x0000001b09157221 */ /* 0x000fc60000010100 */
[----:B------:R-:W1:Y:S01]  /*2150*/  MUFU.EX2 R35, R35 ;  /* 0x0000002300237308 */ /* 0x000e620000000800 */
[----:B------:R-:W-:Y:S01]  /*2160*/  FMUL.FTZ R22, R22, 1.4426950216293334961 ;  /* 0x3fb8aa3b16167820 */ /* 0x000fe20000410000 */
[----:B------:R-:W-:Y:S02]  /*2170*/  USHF.R.S32.HI UR4, URZ, 0x1f, UR22 ;  /* 0x0000001fff047899 */ /* 0x000fe40008011416 */
[----:B------:R-:W2:Y:S01]  /*2180*/  MUFU.EX2 R23, R23 ;  /* 0x0000001700177308 */ /* 0x000ea20000000800 */
[----:B------:R-:W-:Y:S01]  /*2190*/  FADD.FTZ R19, -R9, R26 ;  /* 0x0000001a09137221 */ /* 0x000fe20000010100 */
[----:B------:R-:W-:Y:S02]  /*21a0*/  FMUL.FTZ R21, R21, 1.4426950216293334961 ;  /* 0x3fb8aa3b15157820 */ /* 0x000fe40000410000 */
[----:B------:R-:W3:Y:S01]  /*21b0*/  MUFU.EX2 R22, R22 ;  /* 0x0000001600167308 */ /* 0x000ee20000000800 */
[----:B------:R-:W-:Y:S01]  /*21c0*/  ULOP3.LUT UR4, UR4, 0x1, URZ, 0xfc, !UPT ;  /* 0x0000000104047892 */ /* 0x000fe2000f8efcff */
[----:B------:R-:W-:Y:S01]  /*21d0*/  FADD.FTZ R18, -R9, R25 ;  /* 0x0000001909127221 */ /* 0x000fe20000010100 */
[----:B------:R-:W-:Y:S01]  /*21e0*/  FMUL.FTZ R19, R19, 1.4426950216293334961 ;  /* 0x3fb8aa3b13137820 */ /* 0x000fe20000410000 */
[----:B------:R-:W4:Y:S01]  /*21f0*/  MUFU.EX2 R21, R21 ;  /* 0x0000001500157308 */ /* 0x000f220000000800 */
[----:B0-----:R-:W-:Y:S01]  /*2200*/  IABS R10, R14 ;  /* 0x0000000e000a7213 */ /* 0x001fe20000000000 */
[----:B-1----:R-:W-:Y:S01]  /*2210*/  FADD.FTZ R35, R13, R35 ;  /* 0x000000230d237221 */ /* 0x002fe20000010000 */
[----:B------:R-:W-:Y:S01]  /*2220*/  FADD.FTZ R13, -R9, R24 ;  /* 0x00000018090d7221 */ /* 0x000fe20000010100 */
[----:B------:R-:W-:Y:S01]  /*2230*/  FMUL.FTZ R18, R18, 1.4426950216293334961 ;  /* 0x3fb8aa3b12127820 */ /* 0x000fe20000410000 */
[----:B------:R-:W-:Y:S01]  /*2240*/  IMAD R3, R11, UR4, RZ ;  /* 0x000000040b037c24 */ /* 0x000fe2000f8e02ff */
[----:B------:R-:W0:Y:S01]  /*2250*/  MUFU.EX2 R19, R19 ;  /* 0x0000001300137308 */ /* 0x000e220000000800 */
[----:B--2---:R-:W-:Y:S01]  /*2260*/  FADD.FTZ R23, R35, R23 ;  /* 0x0000001723177221 */ /* 0x004fe20000010000 */
[----:B------:R-:W-:Y:S01]  /*2270*/  FMUL.FTZ R13, R13, 1.4426950216293334961 ;  /* 0x3fb8aa3b0d0d7820 */ /* 0x000fe20000410000 */
[----:B------:R-:W1:Y:S01]  /*2280*/  LDCU UR4, c[0x0][0x430] ;  /* 0x00008600ff0477ac */ /* 0x000e620008000800 */
[----:B------:R-:W2:Y:S01]  /*2290*/  I2F.RP R5, R10 ;  /* 0x0000000a00057306 */ /* 0x000ea20000209400 */
[----:B------:R-:W-:Y:S01]  /*22a0*/  IABS R12, R3 ;  /* 0x00000003000c7213 */ /* 0x000fe20000000000 */
[----:B---3--:R-:W-:-:S06]  /*22b0*/  FADD.FTZ R22, R23, R22 ;  /* 0x0000001617167221 */ /* 0x008fcc0000010000 */
[----:B------:R-:W3:Y:S01]  /*22c0*/  MUFU.EX2 R18, R18 ;  /* 0x0000001200127308 */ /* 0x000ee20000000800 */
[----:B----4-:R-:W-:-:S03]  /*22d0*/  FADD.FTZ R21, R22, R21 ;  /* 0x0000001516157221 */ /* 0x010fc60000010000 */
[----:B------:R-:W4:Y:S04]  /*22e0*/  MUFU.EX2 R13, R13 ;  /* 0x0000000d000d7308 */ /* 0x000f280000000800 */
[----:B------:R-:W5:Y:S01]  /*22f0*/  I2F.RP R36, R12 ;  /* 0x0000000c00247306 */ /* 0x000f620000209400 */
[----:B0-----:R-:W-:-:S07]  /*2300*/  FADD.FTZ R19, R21, R19 ;  /* 0x0000001315137221 */ /* 0x001fce0000010000 */
[----:B--2---:R3:W-:Y:S08]  /*2310*/  MUFU.RCP R21, R5 ;  /* 0x0000000500157308 */ /* 0x0047f00000001000 */
[----:B-----5:R-:W0:Y:S01]  /*2320*/  MUFU.RCP R36, R36 ;  /* 0x0000002400247308 */ /* 0x020e220000001000 */
[----:B---3--:R-:W-:-:S04]  /*2330*/  FADD.FTZ R5, R19, R18 ;  /* 0x0000001213057221 */ /* 0x008fc80000010000 */
[----:B----4-:R-:W-:-:S05]  /*2340*/  FADD.FTZ R5, R5, R13 ;  /* 0x0000000d05057221 */ /* 0x010fca0000010000 */
[----:B------:R-:W2:Y:S01]  /*2350*/  SHFL.BFLY PT, R13, R5, 0x4, 0x1f ;  /* 0x0c801f00050d7f89 */ /* 0x000ea200000e0000 */
[----:B0-----:R-:W-:Y:S02]  /*2360*/  VIADD R36, R36, 0xffffffe ;  /* 0x0ffffffe24247836 */ /* 0x001fe40000000000 */
[----:B------:R-:W-:Y:S02]  /*2370*/  VIADD R21, R21, 0xffffffe ;  /* 0x0ffffffe15157836 */ /* 0x000fe40000000000 */
[----:B------:R-:W0:Y:S08]  /*2380*/  F2I.FTZ.U32.TRUNC.NTZ R19, R36 ;  /* 0x0000002400137305 */ /* 0x000e30000021f000 */
[----:B------:R3:W4:Y:S01]  /*2390*/  F2I.FTZ.U32.TRUNC.NTZ R37, R21 ;  /* 0x0000001500257305 */ /* 0x000722000021f000 */
[----:B--2---:R-:W-:-:S05]  /*23a0*/  FADD.FTZ R13, R5, R13 ;  /* 0x0000000d050d7221 */ /* 0x004fca0000010000 */
[----:B---3--:R-:W2:Y:S01]  /*23b0*/  SHFL.BFLY PT, R21, R13, 0x2, 0x1f ;  /* 0x0c401f000d157f89 */ /* 0x008ea200000e0000 */
[----:B0-----:R-:W-:Y:S01]  /*23c0*/  IADD3 R35, PT, PT, RZ, -R19, RZ ;  /* 0x80000013ff237210 */ /* 0x001fe20007ffe0ff */
[----:B----4-:R-:W-:Y:S02]  /*23d0*/  IMAD.MOV R22, RZ, RZ, -R37 ;  /* 0x000000ffff167224 */ /* 0x010fe400078e0a25 */
[----:B------:R-:W-:Y:S02]  /*23e0*/  HFMA2 R18, -RZ, RZ, 0, 0 ;  /* 0x00000000ff127431 */ /* 0x000fe400000001ff */
[----:B------:R-:W-:Y:S02]  /*23f0*/  VIADD R5, R12, UR18 ;  /* 0x000000120c057c36 */ /* 0x000fe40008000000 */
[----:B------:R-:W-:Y:S02]  /*2400*/  IMAD R35, R35, R12, RZ ;  /* 0x0000000c23237224 */ /* 0x000fe400078e02ff */
[----:B------:R-:W-:-:S02]  /*2410*/  IMAD R22, R22, R10, RZ ;  /* 0x0000000a16167224 */ /* 0x000fc400078e02ff */
[----:B------:R-:W-:Y:S01]  /*2420*/  IMAD.MOV.U32 R36, RZ, RZ, RZ ;  /* 0x000000ffff247224 */ /* 0x000fe200078e00ff */
[----:B------:R-:W-:Y:S01]  /*2430*/  IABS R23, R3 ;  /* 0x0000000300177213 */ /* 0x000fe20000000000 */
[----:B------:R-:W-:Y:S01]  /*2440*/  IMAD.HI.U32 R35, R19, R35, R18 ;  /* 0x0000002313237227 */ /* 0x000fe200078e0012 */
[----:B------:R-:W-:-:S03]  /*2450*/  IABS R18, R5 ;  /* 0x0000000500127213 */ /* 0x000fc60000000000 */
[----:B------:R-:W-:-:S04]  /*2460*/  IMAD.HI.U32 R22, R37, R22, R36 ;  /* 0x0000001625167227 */ /* 0x000fc800078e0024 */
[----:B------:R-:W-:Y:S02]  /*2470*/  IMAD.MOV R23, RZ, RZ, -R23 ;  /* 0x000000ffff177224 */ /* 0x000fe400078e0a17 */
[----:B------:R-:W-:-:S04]  /*2480*/  IMAD.HI.U32 R35, R35, R18, RZ ;  /* 0x0000001223237227 */ /* 0x000fc800078e00ff */
[----:B------:R-:W-:-:S04]  /*2490*/  IMAD.HI.U32 R22, R22, R18, RZ ;  /* 0x0000001216167227 */ /* 0x000fc800078e00ff */
[----:B--2---:R-:W-:Y:S01]  /*24a0*/  FADD.FTZ R21, R13, R21 ;  /* 0x000000150d157221 */ /* 0x004fe20000010000 */
[----:B------:R-:W-:Y:S01]  /*24b0*/  IMAD R23, R35, R23, R18 ;  /* 0x0000001723177224 */ /* 0x000fe200078e0212 */
[----:B------:R-:W-:-:S04]  /*24c0*/  IADD3 R13, PT, PT, -R22, RZ, RZ ;  /* 0x000000ff160d7210 */ /* 0x000fc80007ffe1ff */
[----:B------:R-:W-:Y:S01]  /*24d0*/  ISETP.GT.U32.AND P2, PT, R12, R23, PT ;  /* 0x000000170c00720c */ /* 0x000fe20003f44070 */
[C---:B------:R-:W-:Y:S01]  /*24e0*/  IMAD R13, R10.reuse, R13, R18 ;  /* 0x0000000d0a0d7224 */ /* 0x040fe200078e0212 */
[----:B------:R-:W0:Y:S04]  /*24f0*/  SHFL.BFLY PT, R19, R21, 0x1, 0x1f ;  /* 0x0c201f0015137f89 */ /* 0x000e2800000e0000 */
[----:B------:R-:W-:-:S07]  /*2500*/  ISETP.GT.U32.AND P0, PT, R10, R13, PT ;  /* 0x0000000d0a00720c */ /* 0x000fce0003f04070 */
[----:B------:R-:W-:-:S05]  /*2510*/  @!P2 IMAD.IADD R23, R23, 0x1, -R12 ;  /* 0x000000011717a824 */ /* 0x000fca00078e0a0c */
[-C--:B------:R-:W-:Y:S01]  /*2520*/  ISETP.GE.U32.AND P1, PT, R23, R12.reuse, PT ;  /* 0x0000000c1700720c */ /* 0x080fe20003f26070 */
[----:B------:R-:W-:Y:S01]  /*2530*/  @!P0 IMAD.IADD R13, R13, 0x1, -R10 ;  /* 0x000000010d0d8824 */ /* 0x000fe200078e0a0a */
[----:B------:R-:W-:Y:S02]  /*2540*/  LOP3.LUT R18, R5, R12, RZ, 0x3c, !PT ;  /* 0x0000000c05127212 */ /* 0x000fe400078e3cff */
[----:B------:R-:W-:Y:S02]  /*2550*/  @!P2 IADD3 R35, PT, PT, R35, 0x1, RZ ;  /* 0x000000012323a810 */ /* 0x000fe40007ffe0ff */
[----:B------:R-:W-:Y:S02]  /*2560*/  ISETP.GE.U32.AND P4, PT, R13, R10, PT ;  /* 0x0000000a0d00720c */ /* 0x000fe40003f86070 */
[----:B------:R-:W-:Y:S01]  /*2570*/  ISETP.GE.AND P3, PT, R18, RZ, PT ;  /* 0x000000ff1200720c */ /* 0x000fe20003f66270 */
[----:B0-----:R-:W-:Y:S01]  /*2580*/  FADD.FTZ R19, R21, R19 ;  /* 0x0000001315137221 */ /* 0x001fe20000010000 */
[----:B------:R-:W-:Y:S01]  /*2590*/  LOP3.LUT R5, R5, R14, RZ, 0x3c, !PT ;  /* 0x0000000e05057212 */ /* 0x000fe200078e3cff */
[----:B------:R-:W-:-:S02]  /*25a0*/  @!P0 VIADD R22, R22, 0x1 ;  /* 0x0000000116168836 */ /* 0x000fc40000000000 */
[----:B------:R-:W-:Y:S01]  /*25b0*/  @P1 VIADD R35, R35, 0x1 ;  /* 0x0000000123231836 */ /* 0x000fe20000000000 */
[----:B------:R-:W-:Y:S02]  /*25c0*/  FSETP.NE.FTZ.AND P1, PT, R19, RZ, PT ;  /* 0x000000ff1300720b */ /* 0x000fe40003f35000 */
[----:B------:R-:W-:Y:S02]  /*25d0*/  ISETP.GE.AND P2, PT, R5, RZ, PT ;  /* 0x000000ff0500720c */ /* 0x000fe40003f46270 */
[----:B------:R-:W-:Y:S01]  /*25e0*/  ISETP.NE.AND P0, PT, R14, RZ, PT ;  /* 0x000000ff0e00720c */ /* 0x000fe20003f05270 */
[----:B------:R-:W-:Y:S01]  /*25f0*/  @P4 VIADD R22, R22, 0x1 ;  /* 0x0000000116164836 */ /* 0x000fe20000000000 */
[----:B------:R-:W-:Y:S02]  /*2600*/  MOV R5, R35 ;  /* 0x0000002300057202 */ /* 0x000fe40000000f00 */
[----:B------:R-:W-:Y:S02]  /*2610*/  ISETP.NE.AND P5, PT, R3, RZ, PT ;  /* 0x000000ff0300720c */ /* 0x000fe40003fa5270 */
[----:B------:R-:W-:-:S02]  /*2620*/  @!P3 IADD3 R5, PT, PT, -R5, RZ, RZ ;  /* 0x000000ff0505b210 */ /* 0x000fc40007ffe1ff */
[----:B------:R-:W-:Y:S02]  /*2630*/  ISETP.NE.AND P3, PT, R11, RZ, PT ;  /* 0x000000ff0b00720c */ /* 0x000fe40003f65270 */
[----:B------:R-:W-:Y:S01]  /*2640*/  MOV R11, R22 ;  /* 0x00000016000b7202 */ /* 0x000fe20000000f00 */
[----:B------:R-:W0:Y:S04]  /*2650*/  @P1 MUFU.LG2 R19, R19 ;  /* 0x0000001300131308 */ /* 0x000e280000000c00 */
[----:B------:R-:W-:Y:S01]  /*2660*/  @!P2 IMAD.MOV R11, RZ, RZ, -R11 ;  /* 0x000000ffff0ba224 */ /* 0x000fe200078e0a0b */
[----:B------:R-:W-:Y:S02]  /*2670*/  @!P0 LOP3.LUT R11, RZ, R14, RZ, 0x33, !PT ;  /* 0x0000000eff0b8212 */ /* 0x000fe400078e33ff */
[----:B------:R-:W-:-:S02]  /*2680*/  LOP3.LUT P0, RZ, R20, 0x387, RZ, 0xc0, !PT ;  /* 0x0000038714ff7812 */ /* 0x000fc4000780c0ff */
[----:B------:R-:W-:Y:S02]  /*2690*/  @!P5 LOP3.LUT R5, RZ, R12, RZ, 0x33, !PT ;  /* 0x0000000cff05d212 */ /* 0x000fe400078e33ff */
[----:B------:R-:W-:Y:S02]  /*26a0*/  SEL R10, RZ, 0x1, !P3 ;  /* 0x00000001ff0a7807 */ /* 0x000fe40005800000 */
[----:B------:R-:W-:Y:S02]  /*26b0*/  SHF.R.S32.HI R13, RZ, 0x1f, R3 ;  /* 0x0000001fff0d7819 */ /* 0x000fe40000011403 */
[-C--:B------:R-:W-:Y:S02]  /*26c0*/  ISETP.LT.U32.AND P2, PT, R16, R5.reuse, PT ;  /* 0x000000051000720c */ /* 0x080fe40003f41070 */
[----:B------:R-:W-:Y:S01]  /*26d0*/  SHF.R.S32.HI R12, RZ, 0x1f, R5 ;  /* 0x0000001fff0c7819 */ /* 0x000fe20000011405 */
[----:B-1----:R-:W-:Y:S01]  /*26e0*/  IMAD R4, R4, UR4, RZ ;  /* 0x0000000404047c24 */ /* 0x002fe2000f8e02ff */
[----:B------:R-:W-:Y:S01]  /*26f0*/  LOP3.LUT R10, R13, R10, RZ, 0xfc, !PT ;  /* 0x0000000a0d0a7212 */ /* 0x000fe200078efcff */
[----:B------:R-:W-:Y:S01]  /*2700*/  IMAD R11, R11, UR5, RZ ;  /* 0x000000050b0b7c24 */ /* 0x000fe2000f8e02ff */
[----:B------:R-:W-:Y:S01]  /*2710*/  ISETP.LT.AND.EX P2, PT, R17, R12, PT, P2 ;  /* 0x0000000c1100720c */ /* 0x000fe20003f41320 */
[----:B------:R-:W-:Y:S01]  /*2720*/  BSSY.RECONVERGENT B1, `(.L_x_46) ;  /* 0x000012b000017945 */ /* 0x000fe20003800200 */
[----:B------:R-:W-:Y:S01]  /*2730*/  MOV R23, 0x7f800000 ;  /* 0x7f80000000177802 */ /* 0x000fe20000000f00 */
[----:B------:R-:W-:Y:S01]  /*2740*/  IMAD R4, R3, R4, RZ ;  /* 0x0000000403047224 */ /* 0x000fe200078e02ff */
[----:B------:R-:W-:Y:S01]  /*2750*/  SEL R5, R16, R5, P2 ;  /* 0x0000000510057207 */ /* 0x000fe20001000000 */
[----:B------:R-:W-:-:S02]  /*2760*/  IMAD R3, R10, R11, RZ ;  /* 0x0000000b0a037224 */ /* 0x000fc400078e02ff */
        /* <DEDUP_REMOVED lines=13> */
[----:B------:R-:W-:Y:S01]  /*2840*/  IADD3 R11, P1, PT, R14, 0x1, RZ ;  /* 0x000000010e0b7810 */ /* 0x000fe20007f3e0ff */
[----:B------:R-:W-:Y:S02]  /*2850*/  IMAD R9, R10, UR19, RZ ;  /* 0x000000130a097c24 */ /* 0x000fe4000f8e02ff */
[C---:B------:R-:W-:Y:S01]  /*2860*/  IMAD.WIDE.U32 R12, R14.reuse, UR19, RZ ;  /* 0x000000130e0c7c25 */ /* 0x040fe2000f8e00ff */
[----:B------:R-:W-:Y:S02]  /*2870*/  ISETP.GE.U32.AND P0, PT, R11, 0x3, PT ;  /* 0x000000030b00780c */ /* 0x000fe40003f06070 */
[----:B------:R-:W-:Y:S01]  /*2880*/  IADD3.X R11, PT, PT, RZ, R10, RZ, P1, !PT ;  /* 0x0000000aff0b7210 */ /* 0x000fe20000ffe4ff */
[----:B------:R-:W-:-:S03]  /*2890*/  IMAD R9, R14, UR14, R9 ;  /* 0x0000000e0e097c24 */ /* 0x000fc6000f8e0209 */
[----:B------:R-:W-:Y:S02]  /*28a0*/  ISETP.GE.U32.AND.EX P0, PT, R11, RZ, PT, P0 ;  /* 0x000000ff0b00720c */ /* 0x000fe40003f06100 */
        /* <DEDUP_REMOVED lines=26> */
[----:B------:R-:W-:-:S05]  /*2a50*/  @!P0 LOP3.LUT R39, RZ, R38, RZ, 0x33, !PT ;  /* 0x00000026ff278212 */ /* 0x000fca00078e33ff */
[----:B------:R-:W-:-:S04]  /*2a60*/  IMAD.MOV R9, RZ, RZ, -R39 ;  /* 0x000000ffff097224 */ /* 0x000fc800078e0a27 */
[----:B------:R-:W-:Y:S01]  /*2a70*/  IMAD R35, R38, R9, R35 ;  /* 0x0000000926237224 */ /* 0x000fe200078e0223 */
[----:B------:R-:W-:Y:S01]  /*2a80*/  MOV R38, R39 ;  /* 0x0000002700267202 */ /* 0x000fe20000000f00 */
[----:B------:R-:W-:Y:S01]  /*2a90*/  HFMA2 R39, -RZ, RZ, 0, 0 ;  /* 0x00000000ff277431 */ /* 0x000fe200000001ff */
[----:B------:R-:W-:Y:S06]  /*2aa0*/  BRA `(.L_x_50) ;  /* 0x0000000000287947 */ /* 0x000fec0003800000 */
.L_x_49:
[----:B------:R-:W-:Y:S01]  /*2ab0*/  IMAD.MOV.U32 R17, RZ, RZ, R9 ;  /* 0x000000ffff117224 */ /* 0x000fe200078e0009 */
[----:B------:R-:W-:Y:S01]  /*2ac0*/  MOV R19, RZ ;  /* 0x000000ff00137202 */ /* 0x000fe20000000f00 */
[----:B------:R-:W-:Y:S01]  /*2ad0*/  IMAD.MOV.U32 R21, RZ, RZ, R35 ;  /* 0x000000ffff157224 */ /* 0x000fe200078e0023 */
[----:B------:R-:W-:Y:S02]  /*2ae0*/  MOV R18, R38 ;  /* 0x0000002600127202 */ /* 0x000fe40000000f00 */
[----:B------:R-:W-:Y:S02]  /*2af0*/  MOV R16, 0x2b10 ;  /* 0x00002b1000107802 */ /* 0x000fe40000000f00 */
[----:B------:R-:W-:Y:S05]  /*2b00*/  CALL.REL.NOINC `($__internal_1_$__cuda_sm20_div_s64) ;  /* 0x00000020008c7944 */ /* 0x000fea0003c00000 */
[----:B------:R-:W-:Y:S02]  /*2b10*/  IADD3 R10, PT, PT, -R9, RZ, RZ ;  /* 0x000000ff090a7210 */ /* 0x000fe40007ffe1ff */
[----:B------:R-:W-:-:S03]  /*2b20*/  MOV R39, R12 ;  /* 0x0000000c00277202 */ /* 0x000fc60000000f00 */
[----:B------:R-:W-:Y:S01]  /*2b30*/  IMAD R35, R38, R10, R35 ;  /* 0x0000000a26237224 */ /* 0x000fe200078e0223 */
[----:B------:R-:W-:-:S07]  /*2b40*/  MOV R38, R9 ;  /* 0x0000000900267202 */ /* 0x000fce0000000f00 */
.L_x_50:
[----:B------:R-:W-:Y:S01]  /*2b50*/  IABS R12, UR19 ;  /* 0x00000013000c7c13 */ /* 0x000fe20008000000 */
[----:B------:R-:W-:Y:S01]  /*2b60*/  IMAD R0, R0, R8, RZ ;  /* 0x0000000800007224 */ /* 0x000fe200078e02ff */
[----:B------:R-:W-:Y:S01]  /*2b70*/  IABS R9, UR19 ;  /* 0x0000001300097c13 */ /* 0x000fe20008000000 */
[----:B------:R-:W-:Y:S01]  /*2b80*/  BSSY.RECONVERGENT B0, `(.L_x_51) ;  /* 0x0000041000007945 */ /* 0x000fe20003800200 */
[----:B------:R-:W0:Y:S01]  /*2b90*/  I2F.U32.RP R16, R12 ;  /* 0x0000000c00107306 */ /* 0x000e220000209000 */
[----:B------:R-:W-:Y:S01]  /*2ba0*/  IABS R10, R35 ;  /* 0x00000023000a7213 */ /* 0x000fe20000000000 */
[----:B------:R-:W-:Y:S01]  /*2bb0*/  IMAD R0, R7, R2, R0 ;  /* 0x0000000207007224 */ /* 0x000fe200078e0200 */
[----:B------:R-:W-:Y:S02]  /*2bc0*/  IADD3 R9, PT, PT, RZ, -R9, RZ ;  /* 0x80000009ff097210 */ /* 0x000fe40007ffe0ff */
[----:B------:R-:W-:-:S04]  /*2bd0*/  LOP3.LUT R2, R35, UR19, RZ, 0x3c, !PT ;  /* 0x0000001323027c12 */ /* 0x000fc8000f8e3cff */
[----:B------:R-:W-:Y:S01]  /*2be0*/  ISETP.GE.AND P0, PT, R2, RZ, PT ;  /* 0x000000ff0200720c */ /* 0x000fe20003f06270 */
[----:B0-----:R-:W0:Y:S02]  /*2bf0*/  MUFU.RCP R16, R16 ;  /* 0x0000001000107308 */ /* 0x001e240000001000 */
[----:B0-----:R-:W-:-:S06]  /*2c00*/  IADD3 R16, PT, PT, R16, 0xffffffe, RZ ;  /* 0x0ffffffe10107810 */ /* 0x001fcc0007ffe0ff */
[----:B------:R-:W0:Y:S02]  /*2c10*/  F2I.FTZ.U32.TRUNC.NTZ R17, R16 ;  /* 0x0000001000117305 */ /* 0x000e24000021f000 */
[----:B0-----:R-:W-:Y:S01]  /*2c20*/  IADD3 R11, PT, PT, RZ, -R17, RZ ;  /* 0x80000011ff0b7210 */ /* 0x001fe20007ffe0ff */
[----:B------:R-:W-:-:S04]  /*2c30*/  IMAD.MOV.U32 R16, RZ, RZ, RZ ;  /* 0x000000ffff107224 */ /* 0x000fc800078e00ff */
[----:B------:R-:W-:-:S04]  /*2c40*/  IMAD R11, R11, R12, RZ ;  /* 0x0000000c0b0b7224 */ /* 0x000fc800078e02ff */
[----:B------:R-:W-:-:S04]  /*2c50*/  IMAD.HI.U32 R16, R17, R11, R16 ;  /* 0x0000000b11107227 */ /* 0x000fc800078e0010 */
[----:B------:R-:W-:Y:S02]  /*2c60*/  IMAD.MOV.U32 R11, RZ, RZ, R9 ;  /* 0x000000ffff0b7224 */ /* 0x000fe400078e0009 */
[----:B------:R-:W-:-:S04]  /*2c70*/  IMAD.HI.U32 R9, R16, R10, RZ ;  /* 0x0000000a10097227 */ /* 0x000fc800078e00ff */
[----:B------:R-:W-:Y:S02]  /*2c80*/  IMAD R10, R9, R11, R10 ;  /* 0x0000000b090a7224 */ /* 0x000fe400078e020a */
[----:B------:R-:W-:-:S03]  /*2c90*/  IMAD.WIDE.U32 R16, R7, R8, RZ ;  /* 0x0000000807107225 */ /* 0x000fc600078e00ff */
[----:B------:R-:W-:Y:S01]  /*2ca0*/  ISETP.GT.U32.AND P1, PT, R12, R10, PT ;  /* 0x0000000a0c00720c */ /* 0x000fe20003f24070 */
[----:B------:R-:W-:Y:S02]  /*2cb0*/  IMAD.IADD R0, R17, 0x1, R0 ;  /* 0x0000000111007824 */ /* 0x000fe400078e0200 */
[----:B------:R-:W-:-:S04]  /*2cc0*/  IMAD.WIDE.U32 R42, R16, R40, RZ ;  /* 0x00000028102a7225 */ /* 0x000fc800078e00ff */
[----:B------:R-:W-:-:S04]  /*2cd0*/  IMAD R0, R0, R40, RZ ;  /* 0x0000002800007224 */ /* 0x000fc800078e02ff */
[----:B------:R-:W-:Y:S02]  /*2ce0*/  IMAD R17, R41, R16, R0 ;  /* 0x0000001029117224 */ /* 0x000fe400078e0200 */
[-C--:B------:R-:W-:Y:S02]  /*2cf0*/  @!P1 IADD3 R10, PT, PT, R10, -R12.reuse, RZ ;  /* 0x8000000c0a0a9210 */ /* 0x080fe40007ffe0ff */
[----:B------:R-:W-:Y:S01]  /*2d00*/  @!P1 IADD3 R9, PT, PT, R9, 0x1, RZ ;  /* 0x0000000109099810 */ /* 0x000fe20007ffe0ff */
[----:B------:R-:W-:Y:S01]  /*2d10*/  IMAD.IADD R17, R43, 0x1, R17 ;  /* 0x000000012b117824 */ /* 0x000fe200078e0211 */
[----:B------:R-:W-:Y:S02]  /*2d20*/  ISETP.GE.U32.AND P2, PT, R10, R12, PT ;  /* 0x0000000c0a00720c */ /* 0x000fe40003f46070 */
[----:B------:R-:W-:Y:S02]  /*2d30*/  ISETP.NE.AND P1, PT, RZ, UR19, PT ;  /* 0x00000013ff007c0c */ /* 0x000fe4000bf25270 */
[----:B------:R-:W-:-:S09]  /*2d40*/  LOP3.LUT R0, R39, R17, RZ, 0xfc, !PT ;  /* 0x0000001127007212 */ /* 0x000fd200078efcff */
[----:B------:R-:W-:-:S05]  /*2d50*/  @P2 VIADD R9, R9, 0x1 ;  /* 0x0000000109092836 */ /* 0x000fca0000000000 */
[----:B------:R-:W-:-:S04]  /*2d60*/  MOV R2, R9 ;  /* 0x0000000900027202 */ /* 0x000fc80000000f00 */
[----:B------:R-:W-:Y:S02]  /*2d70*/  @!P0 IADD3 R2, PT, PT, -R2, RZ, RZ ;  /* 0x000000ff02028210 */ /* 0x000fe40007ffe1ff */
[----:B------:R-:W-:Y:S02]  /*2d80*/  ISETP.NE.U32.AND P0, PT, R0, RZ, PT ;  /* 0x000000ff0000720c */ /* 0x000fe40003f05070 */
[----:B------:R-:W-:-:S05]  /*2d90*/  @!P1 LOP3.LUT R2, RZ, UR19, RZ, 0x33, !PT ;  /* 0x00000013ff029c12 */ /* 0x000fca000f8e33ff */
[----:B------:R-:W-:-:S04]  /*2da0*/  IMAD.MOV R0, RZ, RZ, -R2 ;  /* 0x000000ffff007224 */ /* 0x000fc800078e0a02 */
[----:B------:R-:W-:Y:S02]  /*2db0*/  IMAD R0, R0, UR19, R35 ;  /* 0x0000001300007c24 */ /* 0x000fe4000f8e0223 */
        /* <DEDUP_REMOVED lines=22> */
.L_x_52:
[----:B------:R-:W-:Y:S01]  /*2f20*/  IMAD.MOV.U32 R21, RZ, RZ, R38 ;  /* 0x000000ffff157224 */ /* 0x000fe200078e0026 */
[----:B------:R-:W-:Y:S01]  /*2f30*/  MOV R19, R39 ;  /* 0x0000002700137202 */ /* 0x000fe20000000f00 */
[----:B------:R-:W-:Y:S01]  /*2f40*/  IMAD.MOV.U32 R18, RZ, RZ, R42 ;  /* 0x000000ffff127224 */ /* 0x000fe200078e002a */
[----:B------:R-:W-:Y:S02]  /*2f50*/  MOV R16, 0x2f70 ;  /* 0x00002f7000107802 */ /* 0x000fe40000000f00 */
[----:B------:R-:W-:Y:S05]  /*2f60*/  CALL.REL.NOINC `($__internal_1_$__cuda_sm20_div_s64) ;  /* 0x0000001c00747944 */ /* 0x000fea0003c00000 */
[----:B------:R-:W-:-:S05]  /*2f70*/  IADD3 R10, PT, PT, -R9, RZ, RZ ;  /* 0x000000ff090a7210 */ /* 0x000fca0007ffe1ff */
[----:B------:R-:W-:Y:S02]  /*2f80*/  IMAD R38, R10, R42, R38 ;  /* 0x0000002a0a267224 */ /* 0x000fe400078e0226 */
.L_x_53:
[----:B------:R-:W-:Y:S05]  /*2f90*/  BSYNC.RECONVERGENT B0 ;  /* 0x0000000000007941 */ /* 0x000fea0003800200 */
.L_x_51:
[----:B------:R-:W-:Y:S01]  /*2fa0*/  IABS R18, R8 ;  /* 0x0000000800127213 */ /* 0x000fe20000000000 */
[----:B------:R-:W-:Y:S01]  /*2fb0*/  IMAD.MOV.U32 R44, RZ, RZ, RZ ;  /* 0x000000ffff2c7224 */ /* 0x000fe200078e00ff */
[----:B------:R-:W-:Y:S01]  /*2fc0*/  IABS R16, R6 ;  /* 0x0000000600107213 */ /* 0x000fe20000000000 */
[----:B------:R-:W0:Y:S01]  /*2fd0*/  LDCU.U8 UR10, c[0x0][0x549] ;  /* 0x0000a920ff0a77ac */ /* 0x000e220008000000 */
[----:B------:R-:W1:Y:S01]  /*2fe0*/  I2F.U32.RP R10, R18 ;  /* 0x00000012000a7306 */ /* 0x000e620000209000 */
[----:B------:R-:W-:Y:S02]  /*2ff0*/  IABS R12, R14 ;  /* 0x0000000e000c7213 */ /* 0x000fe40000000000 */
[----:B------:R-:W-:Y:S01]  /*3000*/  IABS R17, R7 ;  /* 0x0000000700117213 */ /* 0x000fe20000000000 */
[----:B------:R-:W2:Y:S01]  /*3010*/  LDCU.64 UR4, c[0x0][0x430] ;  /* 0x00008600ff0477ac */ /* 0x000ea20008000a00 */
[----:B------:R-:W-:Y:S02]  /*3020*/  IABS R13, R5 ;  /* 0x00000005000d7213 */ /* 0x000fe40000000000 */
[----:B------:R-:W-:Y:S01]  /*3030*/  IABS R11, R38 ;  /* 0x00000026000b7213 */ /* 0x000fe20000000000 */
[----:B------:R-:W3:Y:S01]  /*3040*/  I2F.U32.RP R42, R16 ;  /* 0x00000010002a7306 */ /* 0x000ee20000209000 */
[----:B------:R-:W-:-:S02]  /*3050*/  IABS R36, R8 ;  /* 0x0000000800247213 */ /* 0x000fc40000000000 */
[----:B------:R-:W-:Y:S02]  /*3060*/  IABS R35, R9 ;  /* 0x0000000900237213 */ /* 0x000fe40000000000 */
[----:B------:R-:W-:Y:S01]  /*3070*/  IABS R21, R6 ;  /* 0x0000000600157213 */ /* 0x000fe20000000000 */
[----:B------:R-:W-:Y:S01]  /*3080*/  IMAD.MOV R36, RZ, RZ, -R36 ;  /* 0x000000ffff247224 */ /* 0x000fe200078e0a24 */
[----:B------:R-:W-:Y:S01]  /*3090*/  ISETP.NE.AND P5, PT, R8, RZ, PT ;  /* 0x000000ff0800720c */ /* 0x000fe20003fa5270 */
[----:B-1----:R-:W1:Y:S01]  /*30a0*/  MUFU.RCP R10, R10 ;  /* 0x0000000a000a7308 */ /* 0x002e620000001000 */
[----:B0-----:R-:W-:Y:S01]  /*30b0*/  UISETP.NE.AND UP0, UPT, UR10, URZ, UPT ;  /* 0x000000ff0a00728c */ /* 0x001fe2000bf05270 */
[----:B------:R-:W-:-:S03]  /*30c0*/  IMAD.MOV R21, RZ, RZ, -R21 ;  /* 0x000000ffff157224 */ /* 0x000fc600078e0a15 */
[----:B--2---:R-:W-:-:S03]  /*30d0*/  USEL UR10, UR5, 0x1, !UP0 ;  /* 0x00000001050a7887 */ /* 0x004fc6000c000000 */
[----:B---3--:R-:W0:Y:S01]  /*30e0*/  MUFU.RCP R42, R42 ;  /* 0x0000002a002a7308 */ /* 0x008e220000001000 */
[----:B------:R-:W-:Y:S02]  /*30f0*/  USEL UR11, UR4, 0x1, UP0 ;  /* 0x00000001040b7887 */ /* 0x000fe40008000000 */
[----:B------:R-:W-:Y:S02]  /*3100*/  UIMAD UR4, UR5, UR4, URZ ;  /* 0x00000004050472a4 */ /* 0x000fe4000f8e02ff */
[----:B------:R-:W-:-:S03]  /*3110*/  UIMAD UR5, UR11, UR5, URZ ;  /* 0x000000050b0572a4 */ /* 0x000fc6000f8e02ff */
[----:B------:R-:W-:Y:S01]  /*3120*/  I2F.U32.RP R40, R12 ;  /* 0x0000000c00287306 */ /* 0x000fe20000209000 */
[----:B-1----:R-:W-:-:S07]  /*3130*/  VIADD R10, R10, 0xffffffe ;  /* 0x0ffffffe0a0a7836 */ /* 0x002fce0000000000 */
[----:B------:R-:W1:Y:S01]  /*3140*/  F2I.FTZ.U32.TRUNC.NTZ R45, R10 ;  /* 0x0000000a002d7305 */ /* 0x000e62000021f000 */
[----:B0-----:R-:W-:-:S07]  /*3150*/  VIADD R42, R42, 0xffffffe ;  /* 0x0ffffffe2a2a7836 */ /* 0x001fce0000000000 */
[----:B------:R-:W0:Y:S01]  /*3160*/  F2I.FTZ.U32.TRUNC.NTZ R43, R42 ;  /* 0x0000002a002b7305 */ /* 0x000e22000021f000 */
[----:B-1----:R-:W-:-:S07]  /*3170*/  IMAD.MOV R37, RZ, RZ, -R45 ;  /* 0x000000ffff257224 */ /* 0x002fce00078e0a2d */
[----:B------:R-:W-:Y:S01]  /*3180*/  MUFU.RCP R40, R40 ;  /* 0x0000002800287308 */ /* 0x000fe20000001000 */
[----:B------:R-:W-:Y:S01]  /*3190*/  IMAD R37, R37, R18, RZ ;  /* 0x0000001225257224 */ /* 0x000fe200078e02ff */
[----:B0-----:R-:W-:-:S06]  /*31a0*/  IADD3 R22, PT, PT, RZ, -R43, RZ ;  /* 0x8000002bff167210 */ /* 0x001fcc0007ffe0ff */
[----:B------:R-:W0:Y:S01]  /*31b0*/  I2F.U32.RP R19, R17 ;  /* 0x0000001100137306 */ /* 0x000e220000209000 */
[----:B------:R-:W-:Y:S02]  /*31c0*/  HFMA2 R42, -RZ, RZ, 0, 0 ;  /* 0x00000000ff2a7431 */ /* 0x000fe400000001ff */
[----:B------:R-:W-:-:S04]  /*31d0*/  IMAD.HI.U32 R37, R45, R37, R44 ;  /* 0x000000252d257227 */ /* 0x000fc800078e002c */
[----:B------:R-:W-:Y:S01]  /*31e0*/  IMAD R22, R22, R16, RZ ;  /* 0x0000001016167224 */ /* 0x000fe200078e02ff */
[----:B------:R-:W1:Y:S01]  /*31f0*/  I2F.U32.RP R10, R13 ;  /* 0x0000000d000a7306 */ /* 0x000e620000209000 */
[----:B------:R-:W-:-:S04]  /*3200*/  IMAD.HI.U32 R37, R37, R11, RZ ;  /* 0x0000000b25257227 */ /* 0x000fc800078e00ff */
[----:B------:R-:W-:-:S03]  /*3210*/  IMAD.HI.U32 R22, R43, R22, R42 ;  /* 0x000000162b167227 */ /* 0x000fc600078e002a */
[----:B0-----:R-:W0:Y:S01]  /*3220*/  MUFU.RCP R19, R19 ;  /* 0x0000001300137308 */ /* 0x001e220000001000 */
[----:B------:R-:W-:Y:S02]  /*3230*/  VIADD R40, R40, 0xffffffe ;  /* 0x0ffffffe28287836 */ /* 0x000fe40000000000 */
[----:B------:R-:W-:-:S04]  /*3240*/  IMAD.HI.U32 R22, R22, R35, RZ ;  /* 0x0000002316167227 */ /* 0x000fc800078e00ff */
[----:B------:R-:W-:Y:S01]  /*3250*/  IMAD R36, R37, R36, R11 ;  /* 0x0000002425247224 */ /* 0x000fe200078e020b */
[----:B------:R-:W2:Y:S01]  /*3260*/  F2I.FTZ.U32.TRUNC.NTZ R41, R40 ;  /* 0x0000002800297305 */ /* 0x000ea2000021f000 */
[----:B------:R-:W-:Y:S01]  /*3270*/  IMAD R21, R22, R21, R35 ;  /* 0x0000001516157224 */ /* 0x000fe200078e0223 */
[----:B------:R-:W-:Y:S02]  /*3280*/  LOP3.LUT R35, R38, R8, RZ, 0x3c, !PT ;  /* 0x0000000826237212 */ /* 0x000fe400078e3cff */
[----:B------:R-:W-:Y:S02]  /*3290*/  ISETP.GT.U32.AND P3, PT, R18, R36, PT ;  /* 0x000000241200720c */ /* 0x000fe40003f64070 */
[----:B------:R-:W-:Y:S02]  /*32a0*/  ISETP.GT.U32.AND P1, PT, R16, R21, PT ;  /* 0x000000151000720c */ /* 0x000fe40003f24070 */
[----:B-1----:R-:W1:Y:S01]  /*32b0*/  MUFU.RCP R10, R10 ;  /* 0x0000000a000a7308 */ /* 0x002e620000001000 */
[----:B------:R-:W-:Y:S01]  /*32c0*/  ISETP.GE.AND P2, PT, R35, RZ, PT ;  /* 0x000000ff2300720c */ /* 0x000fe20003f46270 */
[----:B0-----:R-:W-:Y:S01]  /*32d0*/  VIADD R19, R19, 0xffffffe ;  /* 0x0ffffffe13137836 */ /* 0x001fe20000000000 */
[----:B--2---:R-:W-:Y:S01]  /*32e0*/  IADD3 R11, PT, PT, RZ, -R41, RZ ;  /* 0x80000029ff0b7210 */ /* 0x004fe20007ffe0ff */
[----:B------:R-:W-:-:S04]  /*32f0*/  IMAD.MOV.U32 R40, RZ, RZ, RZ ;  /* 0x000000ffff287224 */ /* 0x000fc800078e00ff */
[----:B------:R0:W2:Y:S01]  /*3300*/  F2I.FTZ.U32.TRUNC.NTZ R43, R19 ;  /* 0x00000013002b7305 */ /* 0x0000a2000021f000 */
[----:B------:R-:W-:Y:S02]  /*3310*/  @!P3 IMAD.IADD R36, R36, 0x1, -R18 ;  /* 0x000000012424b824 */ /* 0x000fe400078e0a12 */
[----:B------:R-:W-:Y:S01]  /*3320*/  @!P1 IADD3 R21, PT, PT, R21, -R16, RZ ;  /* 0x8000001015159210 */ /* 0x000fe20007ffe0ff */
[----:B------:R-:W-:Y:S01]  /*3330*/  IMAD R11, R11, R12, RZ ;  /* 0x0000000c0b0b7224 */ /* 0x000fe200078e02ff */
[----:B------:R-:W-:Y:S01]  /*3340*/  @!P3 IADD3 R37, PT, PT, R37, 0x1, RZ ;  /* 0x000000012525b810 */ /* 0x000fe20007ffe0ff */
[----:B------:R-:W-:Y:S01]  /*3350*/  @!P1 VIADD R22, R22, 0x1 ;  /* 0x0000000116169836 */ /* 0x000fe20000000000 */
[----:B------:R-:W-:Y:S02]  /*3360*/  ISETP.GE.U32.AND P6, PT, R36, R18, PT ;  /* 0x000000122400720c */ /* 0x000fe40003fc6070 */
[----:B------:R-:W-:Y:S02]  /*3370*/  ISETP.GE.U32.AND P4, PT, R21, R16, PT ;  /* 0x000000101500720c */ /* 0x000fe40003f86070 */
[----:B-1----:R-:W-:-:S02]  /*3380*/  IADD3 R10, PT, PT, R10, 0xffffffe, RZ ;  /* 0x0ffffffe0a0a7810 */ /* 0x002fc40007ffe0ff */
[----:B------:R-:W-:Y:S02]  /*3390*/  LOP3.LUT R18, R9, R6, RZ, 0x3c, !PT ;  /* 0x0000000609127212 */ /* 0x000fe400078e3cff */
[----:B------:R-:W-:Y:S01]  /*33a0*/  ISETP.NE.AND P3, PT, R6, RZ, PT ;  /* 0x000000ff0600720c */ /* 0x000fe20003f65270 */
[----:B0-----:R-:W-:Y:S01]  /*33b0*/  IMAD.HI.U32 R19, R41, R11, R40 ;  /* 0x0000000b29137227 */ /* 0x001fe200078e0028 */
[----:B------:R-:W-:Y:S01]  /*33c0*/  IABS R11, R2 ;  /* 0x00000002000b7213 */ /* 0x000fe20000000000 */
[----:B------:R0:W1:Y:S01]  /*33d0*/  F2I.FTZ.U32.TRUNC.NTZ R41, R10 ;  /* 0x0000000a00297305 */ /* 0x000062000021f000 */
[----:B------:R-:W-:Y:S01]  /*33e0*/  ISETP.GE.AND P0, PT, R18, RZ, PT ;  /* 0x000000ff1200720c */ /* 0x000fe20003f06270 */
[----:B--2---:R-:W-:Y:S01]  /*33f0*/  IMAD.MOV R16, RZ, RZ, -R43 ;  /* 0x000000ffff107224 */ /* 0x004fe200078e0a2b */
[----:B------:R-:W-:Y:S01]  /*3400*/  IABS R21, R7 ;  /* 0x0000000700157213 */ /* 0x000fe20000000000 */
[----:B------:R-:W-:Y:S01]  /*3410*/  IMAD.HI.U32 R19, R19, R11, RZ ;  /* 0x0000000b13137227 */ /* 0x000fe200078e00ff */
[----:B------:R-:W-:-:S02]  /*3420*/  @P4 IADD3 R22, PT, PT, R22, 0x1, RZ ;  /* 0x0000000116164810 */ /* 0x000fc40007ffe0ff */
[----:B------:R-:W-:Y:S01]  /*3430*/  IADD3 R21, PT, PT, RZ, -R21, RZ ;  /* 0x80000015ff157210 */ /* 0x000fe20007ffe0ff */
[----:B------:R-:W-:Y:S02]  /*3440*/  @P6 VIADD R37, R37, 0x1 ;  /* 0x0000000125256836 */ /* 0x000fe40000000000 */
[----:B------:R-:W-:Y:S02]  /*3450*/  IMAD R16, R16, R17, RZ ;  /* 0x0000001110107224 */ /* 0x000fe400078e02ff */
[----:B------:R-:W-:Y:S01]  /*3460*/  @!P2 IMAD.MOV R37, RZ, RZ, -R37 ;  /* 0x000000ffff25a224 */ /* 0x000fe200078e0a25 */
[----:B------:R-:W-:Y:S01]  /*3470*/  @!P5 LOP3.LUT R37, RZ, R8, RZ, 0x33, !PT ;  /* 0x00000008ff25d212 */ /* 0x000fe200078e33ff */
[----:B------:R-:W-:Y:S01]  /*3480*/  @!P0 IMAD.MOV R22, RZ, RZ, -R22 ;  /* 0x000000ffff168224 */ /* 0x000fe200078e0a16 */
[----:B0-----:R-:W-:Y:S01]  /*3490*/  IABS R10, R14 ;  /* 0x0000000e000a7213 */ /* 0x001fe20000000000 */
[----:B------:R-:W-:Y:S01]  /*34a0*/  IMAD.HI.U32 R16, R43, R16, R42 ;  /* 0x000000102b107227 */ /* 0x000fe200078e002a */
[----:B------:R-:W-:-:S02]  /*34b0*/  @!P3 LOP3.LUT R22, RZ, R6, RZ, 0x33, !PT ;  /* 0x00000006ff16b212 */ /* 0x000fc400078e33ff */
[----:B------:R-:W-:Y:S01]  /*34c0*/  IABS R35, R37 ;  /* 0x0000002500237213 */ /* 0x000fe20000000000 */
[----:B------:R-:W-:Y:S01]  /*34d0*/  IMAD.MOV R10, RZ, RZ, -R10 ;  /* 0x000000ffff0a7224 */ /* 0x000fe200078e0a0a */
[----:B------:R-:W-:Y:S02]  /*34e0*/  IABS R18, R22 ;  /* 0x0000001600127213 */ /* 0x000fe40000000000 */
[----:B------:R-:W-:Y:S01]  /*34f0*/  ISETP.NE.AND P2, PT, R14, RZ, PT ;  /* 0x000000ff0e00720c */ /* 0x000fe20003f45270 */
[----:B------:R-:W-:Y:S01]  /*3500*/  IMAD R11, R19, R10, R11 ;  /* 0x0000000a130b7224 */ /* 0x000fe200078e020b */
[----:B------:R-:W-:Y:S01]  /*3510*/  ISETP.NE.AND P5, PT, R7, RZ, PT ;  /* 0x000000ff0700720c */ /* 0x000fe20003fa5270 */
[----:B-1----:R-:W-:Y:S02]  /*3520*/  IMAD.MOV R10, RZ, RZ, -R41 ;  /* 0x000000ffff0a7224 */ /* 0x002fe400078e0a29 */
[----:B------:R-:W-:Y:S01]  /*3530*/  IMAD.HI.U32 R16, R16, R35, RZ ;  /* 0x0000002310107227 */ /* 0x000fe200078e00ff */
[----:B------:R-:W-:-:S03]  /*3540*/  ISETP.GT.U32.AND P1, PT, R12, R11, PT ;  /* 0x0000000b0c00720c */ /* 0x000fc60003f24070 */
[----:B------:R-:W-:Y:S02]  /*3550*/  IMAD R10, R10, R13, RZ ;  /* 0x0000000d0a0a7224 */ /* 0x000fe400078e02ff */
[----:B------:R-:W-:Y:S02]  /*3560*/  IMAD R21, R16, R21, R35 ;  /* 0x0000001510157224 */ /* 0x000fe400078e0223 */
[----:B------:R-:W-:Y:S01]  /*3570*/  IMAD.HI.U32 R40, R41, R10, R40 ;  /* 0x0000000a29287227 */ /* 0x000fe200078e0028 */
[----:B------:R-:W-:Y:S02]  /*3580*/  IABS R10, R5 ;  /* 0x00000005000a7213 */ /* 0x000fe40000000000 */
[----:B------:R-:W-:-:S03]  /*3590*/  ISETP.GT.U32.AND P3, PT, R17, R21, PT ;  /* 0x000000151100720c */ /* 0x000fc60003f64070 */
[----:B------:R-:W-:Y:S01]  /*35a0*/  IMAD.MOV R10, RZ, RZ, -R10 ;  /* 0x000000ffff0a7224 */ /* 0x000fe200078e0a0a */
[----:B------:R-:W-:Y:S01]  /*35b0*/  @!P1 IADD3 R19, PT, PT, R19, 0x1, RZ ;  /* 0x0000000113139810 */ /* 0x000fe20007ffe0ff */
[----:B------:R-:W-:-:S04]  /*35c0*/  IMAD.HI.U32 R40, R40, R18, RZ ;  /* 0x0000001228287227 */ /* 0x000fc800078e00ff */
[----:B------:R-:W-:Y:S02]  /*35d0*/  IMAD R10, R40, R10, R18 ;  /* 0x0000000a280a7224 */ /* 0x000fe400078e0212 */
[----:B------:R-:W-:Y:S02]  /*35e0*/  @!P1 IMAD.IADD R11, R11, 0x1, -R12 ;  /* 0x000000010b0b9824 */ /* 0x000fe400078e0a0c */
[----:B------:R-:W-:Y:S01]  /*35f0*/  @!P3 IADD3 R21, PT, PT, R21, -R17, RZ ;  /* 0x800000111515b210 */ /* 0x000fe20007ffe0ff */
[----:B------:R-:W-:Y:S01]  /*3600*/  @!P3 VIADD R16, R16, 0x1 ;  /* 0x000000011010b836 */ /* 0x000fe20000000000 */
[----:B------:R-:W-:Y:S02]  /*3610*/  ISETP.GT.U32.AND P1, PT, R13, R10, PT ;  /* 0x0000000a0d00720c */ /* 0x000fe40003f24070 */
[----:B------:R-:W-:Y:S02]  /*3620*/  ISETP.GE.U32.AND P4, PT, R11, R12, PT ;  /* 0x0000000c0b00720c */ /* 0x000fe40003f86070 */
[----:B------:R-:W-:-:S02]  /*3630*/  LOP3.LUT R11, R2, R14, RZ, 0x3c, !PT ;  /* 0x0000000e020b7212 */ /* 0x000fc400078e3cff */
[----:B------:R-:W-:Y:S02]  /*3640*/  ISETP.GE.U32.AND P6, PT, R21, R17, PT ;  /* 0x000000111500720c */ /* 0x000fe40003fc6070 */
[----:B------:R-:W-:Y:S01]  /*3650*/  ISETP.GE.AND P0, PT, R11, RZ, PT ;  /* 0x000000ff0b00720c */ /* 0x000fe20003f06270 */
[----:B------:R-:W-:-:S04]  /*3660*/  IMAD.MOV R11, RZ, RZ, -R37 ;  /* 0x000000ffff0b7224 */ /* 0x000fc800078e0a25 */
[----:B------:R-:W-:Y:S02]  /*3670*/  @!P1 IMAD.IADD R10, R10, 0x1, -R13 ;  /* 0x000000010a0a9824 */ /* 0x000fe400078e0a0d */
[----:B------:R-:W-:Y:S02]  /*3680*/  @P4 VIADD R19, R19, 0x1 ;  /* 0x0000000113134836 */ /* 0x000fe40000000000 */
[----:B------:R-:W-:Y:S01]  /*3690*/  IMAD R11, R8, R11, R38 ;  /* 0x0000000b080b7224 */ /* 0x000fe200078e0226 */
[----:B------:R-:W-:Y:S01]  /*36a0*/  ISETP.GE.U32.AND P4, PT, R10, R13, PT ;  /* 0x0000000d0a00720c */ /* 0x000fe20003f86070 */
[----:B------:R-:W-:Y:S01]  /*36b0*/  @!P1 VIADD R40, R40, 0x1 ;  /* 0x0000000128289836 */ /* 0x000fe20000000000 */
[----:B------:R-:W-:Y:S01]  /*36c0*/  LOP3.LUT R10, R37, R7, RZ, 0x3c, !PT ;  /* 0x00000007250a7212 */ /* 0x000fe200078e3cff */
[----:B------:R-:W-:Y:S01]  /*36d0*/  @!P0 IMAD.MOV R19, RZ, RZ, -R19 ;  /* 0x000000ffff138224 */ /* 0x000fe200078e0a13 */
[----:B------:R-:W-:Y:S02]  /*36e0*/  @!P2 LOP3.LUT R19, RZ, R14, RZ, 0x33, !PT ;  /* 0x0000000eff13a212 */ /* 0x000fe400078e33ff */
[----:B------:R-:W-:-:S02]  /*36f0*/  LOP3.LUT R8, R22, R5, RZ, 0x3c, !PT ;  /* 0x0000000516087212 */ /* 0x000fc400078e3cff */
[----:B------:R-:W-:Y:S01]  /*3700*/  ISETP.GE.AND P2, PT, R10, RZ, PT ;  /* 0x000000ff0a00720c */ /* 0x000fe20003f46270 */
[----:B------:R-:W-:Y:S01]  /*3710*/  IMAD.WIDE R12, R19, UR10, RZ ;  /* 0x0000000a130c7c25 */ /* 0x000fe2000f8e02ff */
[----:B------:R-:W-:Y:S01]  /*3720*/  ISETP.GE.AND P0, PT, R8, RZ, PT ;  /* 0x000000ff0800720c */ /* 0x000fe20003f06270 */
[----:B------:R-:W-:Y:S01]  /*3730*/  USHF.R.S32.HI UR10, URZ, 0x1f, UR11 ;  /* 0x0000001fff0a7899 */ /* 0x000fe2000801140b */
[----:B------:R-:W-:Y:S01]  /*3740*/  ISETP.NE.AND P1, PT, R5, RZ, PT ;  /* 0x000000ff0500720c */ /* 0x000fe20003f25270 */
[----:B------:R-:W-:Y:S01]  /*3750*/  @P4 VIADD R40, R40, 0x1 ;  /* 0x0000000128284836 */ /* 0x000fe20000000000 */
[----:B------:R-:W-:Y:S01]  /*3760*/  @P6 IADD3 R16, PT, PT, R16, 0x1, RZ ;  /* 0x0000000110106810 */ /* 0x000fe20007ffe0ff */
[C---:B------:R-:W-:Y:S01]  /*3770*/  IMAD.WIDE.U32 R12, R0.reuse, UR11, R12 ;  /* 0x0000000b000c7c25 */ /* 0x040fe2000f8e000c */
[----:B------:R-:W-:Y:S01]  /*3780*/  IADD3 R19, PT, PT, -R19, RZ, RZ ;  /* 0x000000ff13137210 */ /* 0x000fe20007ffe1ff */
[----:B------:R-:W-:Y:S02]  /*3790*/  UIMAD UR11, UR22, UR11, URZ ;  /* 0x0000000b160b72a4 */ /* 0x000fe4000f8e02ff */
[----:B------:R-:W-:Y:S01]  /*37a0*/  IMAD R13, R0, UR10, R13 ;  /* 0x0000000a000d7c24 */ /* 0x000fe2000f8e020d */
[----:B------:R-:W-:Y:S01]  /*37b0*/  UIMAD UR10, UR7, UR4, URZ ;  /* 0x00000004070a72a4 */ /* 0x000fe2000f8e02ff */
[----:B------:R-:W-:Y:S01]  /*37c0*/  @!P2 IMAD.MOV R16, RZ, RZ, -R16 ;  /* 0x000000ffff10a224 */ /* 0x000fe200078e0a10 */
[----:B------:R-:W-:Y:S01]  /*37d0*/  @!P5 LOP3.LUT R16, RZ, R7, RZ, 0x33, !PT ;  /* 0x00000007ff10d212 */ /* 0x000fe200078e33ff */
[----:B------:R-:W-:Y:S01]  /*37e0*/  IMAD R19, R14, R19, R2 ;  /* 0x000000130e137224 */ /* 0x000fe200078e0202 */
[----:B------:R-:W-:Y:S01]  /*37f0*/  @!P0 IADD3 R40, PT, PT, -R40, RZ, RZ ;  /* 0x000000ff28288210 */ /* 0x000fe20007ffe1ff */
[----:B------:R-:W-:Y:S01]  /*3800*/  IMAD.MOV R2, RZ, RZ, -R22 ;  /* 0x000000ffff027224 */ /* 0x000fe200078e0a16 */
[----:B------:R-:W-:Y:S01]  /*3810*/  @!P1 LOP3.LUT R40, RZ, R5, RZ, 0x33, !PT ;  /* 0x00000005ff289212 */ /* 0x000fe200078e33ff */
[----:B------:R-:W-:-:S02]  /*3820*/  IMAD.MOV R8, RZ, RZ, -R16 ;  /* 0x000000ffff087224 */ /* 0x000fc400078e0a10 */
[----:B------:R-:W-:Y:S01]  /*3830*/  IMAD.WIDE R12, R19, UR4, R12 ;  /* 0x00000004130c7c25 */ /* 0x000fe2000f8e020c */
[----:B------:R-:W-:-:S03]  /*3840*/  IADD3 R0, PT, PT, -R40, RZ, RZ ;  /* 0x000000ff28007210 */ /* 0x000fc60007ffe1ff */
[----:B------:R-:W-:Y:S01]  /*3850*/  IMAD.WIDE R10, R11, UR5, RZ ;  /* 0x000000050b0a7c25 */ /* 0x000fe2000f8e02ff */
[----:B------:R-:W0:Y:S03]  /*3860*/  LDCU.64 UR4, c[0x0][0x420] ;  /* 0x00008400ff0477ac */ /* 0x000e260008000a00 */
[----:B------:R-:W-:-:S04]  /*3870*/  IMAD.WIDE R16, R16, UR6, RZ ;  /* 0x0000000610107c25 */ /* 0x000fc8000f8e02ff */
[----:B------:R-:W-:Y:S02]  /*3880*/  IMAD R2, R6, R2, R9 ;  /* 0x0000000206027224 */ /* 0x000fe400078e0209 */
[----:B------:R-:W-:Y:S02]  /*3890*/  IMAD R8, R7, R8, R37 ;  /* 0x0000000807087224 */ /* 0x000fe400078e0225 */
[----:B------:R-:W-:Y:S01]  /*38a0*/  IMAD R5, R5, R0, R22 ;  /* 0x0000000005057224 */ /* 0x000fe200078e0216 */
[----:B------:R-:W-:Y:S01]  /*38b0*/  IADD3 R0, P1, P0, R16, R12, R10 ;  /* 0x0000000c10007210 */ /* 0x000fe2000783e00a */
[----:B------:R-:W-:-:S03]  /*38c0*/  IMAD.WIDE R6, R2, UR11, RZ ;  /* 0x0000000b02067c25 */ /* 0x000fc6000f8e02ff */
[----:B------:R-:W-:Y:S01]  /*38d0*/  IADD3.X R10, PT, PT, R17, R13, R11, P1, P0 ;  /* 0x0000000d110a7210 */ /* 0x000fe20000fe040b */
        /* <DEDUP_REMOVED lines=11> */
.L_x_48:
[----:B------:R-:W0:Y:S01]  /*3990*/  LDC.64 R2, c[0x0][0x420] ;  /* 0x00010800ff027b82 */ /* 0x000e220000000a00 */
[----:B------:R-:W-:-:S05]  /*39a0*/  IADD3 R0, PT, PT, R15, UR20, RZ ;  /* 0x000000140f007c10 */ /* 0x000fca000fffe0ff */
[----:B0-----:R-:W-:-:S05]  /*39b0*/  IMAD.WIDE.U32 R2, R0, 0x4, R2 ;  /* 0x0000000400027825 */ /* 0x001fca00078e0002 */
[----:B------:R1:W-:Y:S02]  /*39c0*/  STG.E desc[UR8][R2.64], R23 ;  /* 0x0000001702007986 */ /* 0x0003e4000c101908 */
.L_x_47:
[----:B------:R-:W-:Y:S05]  /*39d0*/  BSYNC.RECONVERGENT B1 ;  /* 0x0000000000017941 */ /* 0x000fea0003800200 */
.L_x_46:
[----:B------:R-:W2:Y:S01]  /*39e0*/  LDCU UR10, c[0x0][0x534] ;  /* 0x0000a680ff0a77ac */ /* 0x000ea20008000800 */
[C---:B------:R-:W-:Y:S02]  /*39f0*/  LOP3.LUT R0, R34.reuse, 0x18, RZ, 0xfc, !PT ;  /* 0x0000001822007812 */ /* 0x040fe400078efcff */
[----:B------:R-:W-:Y:S02]  /*3a00*/  CS2R R6, SRZ ;  /* 0x0000000000067805 */ /* 0x000fe4000001ff00 */
[C---:B01----:R-:W-:Y:S02]  /*3a10*/  LOP3.LUT R3, R34.reuse, 0x8, RZ, 0xfc, !PT ;  /* 0x0000000822037812 */ /* 0x043fe400078efcff */
[----:B------:R-:W-:Y:S02]  /*3a20*/  CS2R R8, SRZ ;  /* 0x0000000000087805 */ /* 0x000fe4000001ff00 */
[C---:B------:R-:W-:Y:S02]  /*3a30*/  LOP3.LUT R2, R34.reuse, 0x10, RZ, 0xfc, !PT ;  /* 0x0000001022027812 */ /* 0x040fe400078efcff */
[----:B------:R-:W-:Y:S01]  /*3a40*/  CS2R R10, SRZ ;  /* 0x00000000000a7805 */ /* 0x000fe2000001ff00 */
[----:B------:R-:W-:Y:S01]  /*3a50*/  IMAD.MOV.U32 R12, RZ, RZ, RZ ;  /* 0x000000ffff0c7224 */ /* 0x000fe200078e00ff */
[----:B--2---:R-:W-:Y:S01]  /*3a60*/  ISETP.GE.AND P0, PT, R34, UR10, PT ;  /* 0x0000000a22007c0c */ /* 0x004fe2000bf06270 */
[----:B------:R-:W-:Y:S01]  /*3a70*/  UISETP.GE.AND UP0, UPT, UR10, 0x1, UPT ;  /* 0x000000010a00788c */ /* 0x000fe2000bf06270 */
[----:B------:R-:W-:-:S02]  /*3a80*/  ISETP.GE.AND P4, PT, R0, UR10, PT ;  /* 0x0000000a00007c0c */ /* 0x000fc4000bf86270 */
[----:B------:R-:W-:Y:S02]  /*3a90*/  ISETP.GT.U32.OR P0, PT, R20, 0x7f, P0 ;  /* 0x0000007f1400780c */ /* 0x000fe40000704470 */
[----:B------:R-:W-:Y:S02]  /*3aa0*/  LOP3.LUT R0, R34, 0x30, RZ, 0xfc, !PT ;  /* 0x0000003022007812 */ /* 0x000fe400078efcff */
[----:B------:R-:W-:Y:S02]  /*3ab0*/  ISETP.GE.AND P6, PT, R3, UR10, PT ;  /* 0x0000000a03007c0c */ /* 0x000fe4000bfc6270 */
[----:B------:R-:W-:Y:S02]  /*3ac0*/  ISETP.GE.AND P5, PT, R2, UR10, PT ;  /* 0x0000000a02007c0c */ /* 0x000fe4000bfa6270 */
[C---:B------:R-:W-:Y:S02]  /*3ad0*/  LOP3.LUT R3, R34.reuse, 0x20, RZ, 0xfc, !PT ;  /* 0x0000002022037812 */ /* 0x040fe400078efcff */
[----:B------:R-:W-:-:S02]  /*3ae0*/  LOP3.LUT R2, R34, 0x28, RZ, 0xfc, !PT ;  /* 0x0000002822027812 */ /* 0x000fc400078efcff */
[----:B------:R-:W-:Y:S01]  /*3af0*/  ISETP.GE.AND P1, PT, R0, UR10, PT ;  /* 0x0000000a00007c0c */ /* 0x000fe2000bf26270 */
[----:B------:R-:W-:Y:S01]  /*3b00*/  @!P0 FADD.FTZ R4, -R23, R32 ;  /* 0x0000002017048221 */ /* 0x000fe20000010100 */
[----:B------:R-:W-:Y:S01]  /*3b10*/  LOP3.LUT R0, R34, 0x38, RZ, 0xfc, !PT ;  /* 0x0000003822007812 */ /* 0x000fe200078efcff */
[----:B------:R-:W-:Y:S01]  /*3b20*/  IMAD R34, R15, 0x18, R34 ;  /* 0x000000180f227824 */ /* 0x000fe200078e0222 */
[----:B------:R-:W-:Y:S01]  /*3b30*/  ISETP.GE.AND P3, PT, R3, UR10, PT ;  /* 0x0000000a03007c0c */ /* 0x000fe2000bf66270 */
[----:B------:R-:W-:Y:S01]  /*3b40*/  @!P0 FMUL.FTZ R4, R4, 1.4426950216293334961 ;  /* 0x3fb8aa3b04048820 */ /* 0x000fe20000410000 */
[----:B------:R-:W-:Y:S02]  /*3b50*/  ISETP.GE.AND P2, PT, R2, UR10, PT ;  /* 0x0000000a02007c0c */ /* 0x000fe4000bf46270 */
[----:B------:R-:W-:Y:S02]  /*3b60*/  CS2R R2, SRZ ;  /* 0x0000000000027805 */ /* 0x000fe4000001ff00 */
[----:B------:R-:W-:-:S02]  /*3b70*/  ISETP.GT.U32.OR P6, PT, R20, 0x7f, P6 ;  /* 0x0000007f1400780c */ /* 0x000fc400037c4470 */
[C---:B------:R-:W-:Y:S01]  /*3b80*/  ISETP.GT.U32.OR P5, PT, R20.reuse, 0x7f, P5 ;  /* 0x0000007f1400780c */ /* 0x040fe20002fa4470 */
[----:B------:R-:W0:Y:S01]  /*3b90*/  @!P0 MUFU.EX2 R4, R4 ;  /* 0x0000000400048308 */ /* 0x000e220000000800 */
[C---:B------:R-:W-:Y:S02]  /*3ba0*/  ISETP.GT.U32.OR P4, PT, R20.reuse, 0x7f, P4 ;  /* 0x0000007f1400780c */ /* 0x040fe40002784470 */
[C---:B------:R-:W-:Y:S02]  /*3bb0*/  ISETP.GT.U32.OR P3, PT, R20.reuse, 0x7f, P3 ;  /* 0x0000007f1400780c */ /* 0x040fe40001f64470 */
[C---:B------:R-:W-:Y:S02]  /*3bc0*/  ISETP.GT.U32.OR P2, PT, R20.reuse, 0x7f, P2 ;  /* 0x0000007f1400780c */ /* 0x040fe40001744470 */
[----:B------:R-:W-:-:S03]  /*3bd0*/  ISETP.GT.U32.OR P1, PT, R20, 0x7f, P1 ;  /* 0x0000007f1400780c */ /* 0x000fc60000f24470 */
[C---:B------:R-:W-:Y:S02]  /*3be0*/  @!P6 FADD.FTZ R31, -R23.reuse, R31 ;  /* 0x0000001f171fe221 */ /* 0x040fe40000010100 */
[C---:B------:R-:W-:Y:S01]  /*3bf0*/  @!P5 FADD.FTZ R30, -R23.reuse, R30 ;  /* 0x0000001e171ed221 */ /* 0x040fe20000010100 */
[----:B0-----:R0:W-:Y:S01]  /*3c00*/  @!P0 STS [R33], R4 ;  /* 0x0000000421008388 */ /* 0x0011e20000000800 */
[----:B------:R-:W-:Y:S01]  /*3c10*/  ISETP.GE.AND P0, PT, R0, UR10, PT ;  /* 0x0000000a00007c0c */ /* 0x000fe2000bf06270 */
[C---:B------:R-:W-:Y:S01]  /*3c20*/  @!P4 FADD.FTZ R29, -R23.reuse, R29 ;  /* 0x0000001d171dc221 */ /* 0x040fe20000010100 */
[C---:B------:R-:W-:Y:S02]  /*3c30*/  @!P3 FADD.FTZ R27, -R23.reuse, R27 ;  /* 0x0000001b171bb221 */ /* 0x040fe40000010100 */
[C---:B------:R-:W-:Y:S01]  /*3c40*/  @!P2 FADD.FTZ R26, -R23.reuse, R26 ;  /* 0x0000001a171aa221 */ /* 0x040fe20000010100 */
[----:B------:R-:W-:Y:S01]  /*3c50*/  ISETP.GT.U32.OR P0, PT, R20, 0x7f, P0 ;  /* 0x0000007f1400780c */ /* 0x000fe20000704470 */
[----:B------:R-:W-:Y:S01]  /*3c60*/  @!P1 FADD.FTZ R25, -R23, R25 ;  /* 0x0000001917199221 */ /* 0x000fe20000010100 */
[----:B------:R-:W-:Y:S01]  /*3c70*/  @!P5 FMUL.FTZ R30, R30, 1.4426950216293334961 ;  /* 0x3fb8aa3b1e1ed820 */ /* 0x000fe20000410000 */
[----:B------:R-:W-:Y:S01]  /*3c80*/  @!P4 FMUL.FTZ R29, R29, 1.4426950216293334961 ;  /* 0x3fb8aa3b1d1dc820 */ /* 0x000fe20000410000 */
[----:B------:R-:W-:Y:S01]  /*3c90*/  @!P3 FMUL.FTZ R27, R27, 1.4426950216293334961 ;  /* 0x3fb8aa3b1b1bb820 */ /* 0x000fe20000410000 */
[----:B------:R-:W-:Y:S01]  /*3ca0*/  @!P2 FMUL.FTZ R26, R26, 1.4426950216293334961 ;  /* 0x3fb8aa3b1a1aa820 */ /* 0x000fe20000410000 */
[----:B------:R-:W-:Y:S01]  /*3cb0*/  @!P1 FMUL.FTZ R25, R25, 1.4426950216293334961 ;  /* 0x3fb8aa3b19199820 */ /* 0x000fe20000410000 */
[----:B------:R-:W-:Y:S01]  /*3cc0*/  @!P6 FMUL.FTZ R31, R31, 1.4426950216293334961 ;  /* 0x3fb8aa3b1f1fe820 */ /* 0x000fe20000410000 */
[----:B------:R-:W1:Y:S04]  /*3cd0*/  @!P5 MUFU.EX2 R30, R30 ;  /* 0x0000001e001ed308 */ /* 0x000e680000000800 */
[----:B------:R2:W3:Y:S01]  /*3ce0*/  @!P6 MUFU.EX2 R0, R31 ;  /* 0x0000001f0000e308 */ /* 0x0004e20000000800 */
[----:B------:R-:W-:-:S03]  /*3cf0*/  @!P0 FADD.FTZ R23, -R23, R24 ;  /* 0x0000001817178221 */ /* 0x000fc60000010100 */
[----:B------:R-:W4:Y:S01]  /*3d00*/  @!P4 MUFU.EX2 R29, R29 ;  /* 0x0000001d001dc308 */ /* 0x000f220000000800 */
[----:B------:R-:W-:-:S03]  /*3d10*/  @!P0 FMUL.FTZ R23, R23, 1.4426950216293334961 ;  /* 0x3fb8aa3b17178820 */ /* 0x000fc60000410000 */
[----:B------:R-:W5:Y:S01]  /*3d20*/  @!P3 MUFU.EX2 R27, R27 ;  /* 0x0000001b001bb308 */ /* 0x000f620000000800 */
[----:B0-----:R-:W-:Y:S01]  /*3d30*/  CS2R R4, SRZ ;  /* 0x0000000000047805 */ /* 0x001fe2000001ff00 */
[----:B-1----:R-:W-:Y:S02]  /*3d40*/  @!P5 STS [R33+0x440], R30 ;  /* 0x0004401e2100d388 */ /* 0x002fe40000000800 */
[----:B------:R-:W0:Y:S01]  /*3d50*/  @!P2 MUFU.EX2 R26, R26 ;  /* 0x0000001a001aa308 */ /* 0x000e220000000800 */
[----:B--2---:R-:W1:Y:S01]  /*3d60*/  LDC R31, c[0x0][0x44c] ;  /* 0x00011300ff1f7b82 */ /* 0x004e620000000800 */
[----:B---3--:R2:W-:Y:S02]  /*3d70*/  @!P6 STS [R33+0x220], R0 ;  /* 0x000220002100e388 */ /* 0x0085e40000000800 */
[----:B------:R-:W3:Y:S02]  /*3d80*/  @!P1 MUFU.EX2 R25, R25 ;  /* 0x0000001900199308 */ /* 0x000ee40000000800 */
[----:B----4-:R4:W-:Y:S02]  /*3d90*/  @!P4 STS [R33+0x660], R29 ;  /* 0x0006601d2100c388 */ /* 0x0109e40000000800 */
[----:B------:R-:W3:Y:S02]  /*3da0*/  @!P0 MUFU.EX2 R23, R23 ;  /* 0x0000001700178308 */ /* 0x000ee40000000800 */
[----:B-----5:R1:W-:Y:S04]  /*3db0*/  @!P3 STS [R33+0x880], R27 ;  /* 0x0008801b2100b388 */ /* 0x0203e80000000800 */
[----:B0-----:R0:W-:Y:S04]  /*3dc0*/  @!P2 STS [R33+0xaa0], R26 ;  /* 0x000aa01a2100a388 */ /* 0x0011e80000000800 */
[----:B---3--:R0:W-:Y:S04]  /*3dd0*/  @!P1 STS [R33+0xcc0], R25 ;  /* 0x000cc01921009388 */ /* 0x0081e80000000800 */
[----:B------:R0:W-:Y:S01]  /*3de0*/  @!P0 STS [R33+0xee0], R23 ;  /* 0x000ee01721008388 */ /* 0x0001e20000000800 */
[----:B-1----:R-:W-:-:S02]  /*3df0*/  IMAD R35, R31, UR20, RZ ;  /* 0x000000141f237c24 */ /* 0x002fc4000f8e02ff */
[----:B--2---:R-:W-:Y:S01]  /*3e00*/  IMAD.MOV.U32 R0, RZ, RZ, RZ ;  /* 0x000000ffff007224 */ /* 0x004fe200078e00ff */
[----:B------:R-:W-:Y:S02]  /*3e10*/  BAR.SYNC.DEFER_BLOCKING 0x0 ;  /* 0x0000000000007b1d */ /* 0x000fe40000010000 */
[----:B------:R-:W-:Y:S01]  /*3e20*/  LEA R34, P0, R34, R35, 0x2 ;  /* 0x0000002322227211 */ /* 0x000fe200078010ff */
[----:B----4-:R-:W-:-:S03]  /*3e30*/  IMAD.SHL.U32 R29, R20, 0x4, RZ ;  /* 0x00000004141d7824 */ /* 0x010fc600078e00ff */
[----:B------:R-:W-:Y:S02]  /*3e40*/  LEA.HI.X.SX32 R35, R35, RZ, 0x1, P0 ;  /* 0x000000ff23237211 */ /* 0x000fe400000f0eff */
[----:B------:R-:W-:Y:S01]  /*3e50*/  LOP3.LUT R29, R29, 0x1c, RZ, 0xc0, !PT ;  /* 0x0000001c1d1d7812 */ /* 0x000fe200078ec0ff */
[----:B0-----:R-:W-:Y:S06]  /*3e60*/  BRA.U !UP0, `(.L_x_54) ;  /* 0x00000009082c7547 */ /* 0x001fec000b800000 */
        /* <DEDUP_REMOVED lines=8> */
[----:B------:R-:W-:-:S02]  /*3ef0*/  CS2R R20, SRZ ;  /* 0x0000000000147805 */ /* 0x000fc4000001ff00 */
[----:B------:R-:W-:Y:S02]  /*3f00*/  CS2R R18, SRZ ;  /* 0x0000000000127805 */ /* 0x000fe4000001ff00 */
[----:B------:R-:W-:Y:S02]  /*3f10*/  CS2R R16, SRZ ;  /* 0x0000000000107805 */ /* 0x000fe4000001ff00 */
[----:B0-----:R-:W-:-:S04]  /*3f20*/  LEA R34, P0, R34, UR4, 0x2 ;  /* 0x0000000422227c11 */ /* 0x001fc8000f8010ff */
[----:B------:R-:W-:Y:S01]  /*3f30*/  IADD3.X R35, PT, PT, R35, UR5, RZ, P0, !PT ;  /* 0x0000000523237c10 */ /* 0x000fe200087fe4ff */
[----:B------:R-:W-:Y:S08]  /*3f40*/  BRA.U !UP0, `(.L_x_55) ;  /* 0x00000005085c7547 */ /* 0x000ff0000b800000 */
[----:B------:R-:W0:Y:S01]  /*3f50*/  LDCU UR5, c[0x0][0x440] ;  /* 0x00008800ff0577ac */ /* 0x000e220008000800 */
[----:B------:R-:W-:Y:S01]  /*3f60*/  LOP3.LUT R0, R29, 0x40, RZ, 0xfc, !PT ;  /* 0x000000401d007812 */ /* 0x000fe200078efcff */
[----:B------:R-:W-:Y:S01]  /*3f70*/  IMAD R31, R31, UR21, RZ ;  /* 0x000000151f1f7c24 */ /* 0x000fe2000f8e02ff */
[----:B------:R-:W-:Y:S01]  /*3f80*/  LOP3.LUT R32, R29, 0x20, RZ, 0xfc, !PT ;  /* 0x000000201d207812 */ /* 0x000fe200078efcff */
[----:B------:R-:W1:Y:S01]  /*3f90*/  LDCU UR4, c[0x0][0x44c] ;  /* 0x00008980ff0477ac */ /* 0x000e620008000800 */
[----:B------:R-:W-:Y:S01]  /*3fa0*/  IMAD.MOV.U32 R14, RZ, RZ, R28 ;  /* 0x000000ffff0e7224 */ /* 0x000fe200078e001c */
[----:B------:R-:W-:Y:S02]  /*3fb0*/  CS2R R2, SRZ ;  /* 0x0000000000027805 */ /* 0x000fe4000001ff00 */
[----:B------:R-:W-:Y:S01]  /*3fc0*/  CS2R R4, SRZ ;  /* 0x0000000000047805 */ /* 0x000fe2000001ff00 */
[----:B------:R-:W-:Y:S01]  /*3fd0*/  ULOP3.LUT UR10, UR10, 0x7ffffffe, URZ, 0xc0, !UPT ;  /* 0x7ffffffe0a0a7892 */ /* 0x000fe2000f8ec0ff */
[----:B------:R-:W-:Y:S01]  /*3fe0*/  CS2R R6, SRZ ;  /* 0x0000000000067805 */ /* 0x000fe2000001ff00 */
[----:B------:R-:W-:Y:S01]  /*3ff0*/  UIADD3 UR7, UPT, UPT, UR21, -UR20, URZ ;  /* 0x8000001415077290 */ /* 0x000fe2000fffe0ff */
[----:B------:R-:W-:-:S02]  /*4000*/  CS2R R8, SRZ ;  /* 0x0000000000087805 */ /* 0x000fc4000001ff00 */
[----:B------:R-:W-:Y:S01]  /*4010*/  CS2R R10, SRZ ;  /* 0x00000000000a7805 */ /* 0x000fe2000001ff00 */
[----:B------:R-:W-:Y:S01]  /*4020*/  IMAD.MOV.U32 R12, RZ, RZ, RZ ;  /* 0x000000ffff0c7224 */ /* 0x000fe200078e00ff */
[----:B------:R-:W-:Y:S01]  /*4030*/  UIADD3 UR6, UPT, UPT, -UR10, URZ, URZ ;  /* 0x000000ff0a067290 */ /* 0x000fe2000fffe1ff */
[----:B------:R-:W-:Y:S01]  /*4040*/  IMAD.U32 R30, RZ, RZ, UR10 ;  /* 0x0000000aff1e7e24 */ /* 0x000fe2000f8e00ff */
[----:B------:R-:W-:Y:S02]  /*4050*/  ISETP.GE.AND P4, PT, R15, UR7, PT ;  /* 0x000000070f007c0c */ /* 0x000fe4000bf86270 */
[----:B0-----:R-:W-:Y:S01]  /*4060*/  ISETP.GE.AND P3, PT, R0, UR5, PT ;  /* 0x0000000500007c0c */ /* 0x001fe2000bf66270 */
[----:B------:R-:W-:Y:S01]  /*4070*/  IMAD.MOV.U32 R0, RZ, RZ, RZ ;  /* 0x000000ffff007224 */ /* 0x000fe200078e00ff */
[----:B------:R-:W0:Y:S01]  /*4080*/  LDCU UR5, c[0x0][0x440] ;  /* 0x00008800ff0577ac */ /* 0x000e220008000800 */
[----:B-1----:R-:W-:-:S12]  /*4090*/  UIMAD UR4, UR21, UR4, URZ ;  /* 0x00000004150472a4 */ /* 0x002fd8000f8e02ff */
.L_x_60:
[----:B------:R-:W-:Y:S04]  /*40a0*/  BSSY.RECONVERGENT B0, `(.L_x_56) ;  /* 0x000000f000007945 */ /* 0x000fe80003800200 */
[----:B0-----:R-:W-:Y:S05]  /*40b0*/  @P4 BRA `(.L_x_57) ;  /* 0x0000000000344947 */ /* 0x001fea0003800000 */
[C---:B------:R-:W-:Y:S02]  /*40c0*/  LOP3.LUT R13, R29.reuse, 0x40, RZ, 0xfc, !PT ;  /* 0x000000401d0d7812 */ /* 0x040fe400078efcff */
[----:B------:R-:W-:Y:S02]  /*40d0*/  CS2R R18, SRZ ;  /* 0x0000000000127805 */ /* 0x000fe4000001ff00 */
[----:B0-----:R-:W-:Y:S02]  /*40e0*/  ISETP.GE.AND P1, PT, R29, UR5, PT ;  /* 0x000000051d007c0c */ /* 0x001fe4000bf26270 */
[----:B------:R-:W-:Y:S02]  /*40f0*/  CS2R R16, SRZ ;  /* 0x0000000000107805 */ /* 0x000fe4000001ff00 */
[----:B------:R-:W-:Y:S02]  /*4100*/  ISETP.GE.AND P0, PT, R32, UR5, PT ;  /* 0x0000000520007c0c */ /* 0x000fe4000bf06270 */
[----:B------:R-:W-:Y:S02]  /*4110*/  CS2R R22, SRZ ;  /* 0x0000000000167805 */ /* 0x000fe4000001ff00 */
[----:B------:R-:W-:Y:S02]  /*4120*/  ISETP.GE.AND P3, PT, R13, UR5, PT ;  /* 0x000000050d007c0c */ /* 0x000fe4000bf66270 */
[----:B------:R-:W-:Y:S02]  /*4130*/  CS2R R20, SRZ ;  /* 0x0000000000147805 */ /* 0x000fe4000001ff00 */
[----:B------:R-:W-:Y:S02]  /*4140*/  CS2R R26, SRZ ;  /* 0x00000000001a7805 */ /* 0x000fe4000001ff00 */
[----:B------:R-:W-:Y:S01]  /*4150*/  CS2R R24, SRZ ;  /* 0x0000000000187805 */ /* 0x000fe2000001ff00 */
[----:B------:R1:W5:Y:S04]  /*4160*/  @!P1 LDG.E.128 R16, desc[UR8][R34.64] ;  /* 0x0000000822109981 */ /* 0x000368000c1e1d00 */
[----:B------:R1:W5:Y:S04]  /*4170*/  @!P0 LDG.E.128 R20, desc[UR8][R34.64+0x80] ;  /* 0x0000800822148981 */ /* 0x000368000c1e1d00 */
[----:B------:R1:W5:Y:S02]  /*4180*/  @!P3 LDG.E.128 R24, desc[UR8][R34.64+0x100] ;  /* 0x000100082218b981 */ /* 0x000364000c1e1d00 */
.L_x_57:
[----:B0-----:R-:W-:Y:S05]  /*4190*/  BSYNC.RECONVERGENT B0 ;  /* 0x0000000000007941 */ /* 0x001fea0003800200 */
.L_x_56:
[----:B------:R-:W0:Y:S01]  /*41a0*/  LDS R13, [R14] ;  /* 0x000000000e0d7984 */ /* 0x000e220000000800 */
[----:B------:R-:W-:Y:S01]  /*41b0*/  ISETP.GE.AND P4, PT, R15, UR7, PT ;  /* 0x000000070f007c0c */ /* 0x000fe2000bf86270 */
[----:B------:R-:W-:Y:S01]  /*41c0*/  BSSY.RECONVERGENT B0, `(.L_x_58) ;  /* 0x000001c000007945 */ /* 0x000fe20003800200 */
        /* <DEDUP_REMOVED lines=21> */
[----:B------:R-:W-:Y:S02]  /*4320*/  CS2R R26, SRZ ;  /* 0x00000000001a7805 */ /* 0x000fe4000001ff00 */
[----:B------:R-:W-:Y:S02]  /*4330*/  CS2R R24, SRZ ;  /* 0x0000000000187805 */ /* 0x000fe4000001ff00 */
[----:B------:R-:W-:Y:S05]  /*4340*/  LEA.HI.X.SX32 R37, R31, R35, 0x2, P0 ;  /* 0x000000231f257211 */ /* 0x000fea00000f16ff */
[----:B------:R0:W5:Y:S04]  /*4350*/  @!P2 LDG.E.128 R16, desc[UR8][R36.64] ;  /* 0x000000082410a981 */ /* 0x000168000c1e1d00 */
[----:B------:R0:W5:Y:S04]  /*4360*/  @!P1 LDG.E.128 R20, desc[UR8][R36.64+0x80] ;  /* 0x0000800824149981 */ /* 0x000168000c1e1d00 */
[----:B------:R0:W5:Y:S02]  /*4370*/  @!P3 LDG.E.128 R24, desc[UR8][R36.64+0x100] ;  /* 0x000100082418b981 */ /* 0x000164000c1e1d00 */
.L_x_59:
[----:B------:R-:W-:Y:S05]  /*4380*/  BSYNC.RECONVERGENT B0 ;  /* 0x0000000000007941 */ /* 0x000fea0003800200 */
.L_x_58:
[----:B------:R2:W3:Y:S01]  /*4390*/  LDS R13, [R14+0x44] ;  /* 0x000044000e0d7984 */ /* 0x0004e20000000800 */
[----:B------:R-:W-:Y:S01]  /*43a0*/  UIADD3 UR6, UPT, UPT, UR6, 0x2, URZ ;  /* 0x0000000206067890 */ /* 0x000fe2000fffe0ff */
[C---:B-1----:R-:W-:Y:S03]  /*43b0*/  LEA R34, P0, R31.reuse, R34, 0x3 ;  /* 0x000000221f227211 */ /* 0x042fe600078018ff */
        /* <DEDUP_REMOVED lines=16> */
.L_x_55:
[----:B------:R-:W1:Y:S02]  /*44c0*/  LDCU UR4, c[0x0][0x534] ;  /* 0x0000a680ff0477ac */ /* 0x000e640008000800 */
[----:B-1----:R-:W-:-:S04]  /*44d0*/  ULOP3.LUT UR4, UR4, 0x1, URZ, 0xc0, !UPT ;  /* 0x0000000104047892 */ /* 0x002fc8000f8ec0ff */
[----:B------:R-:W-:-:S09]  /*44e0*/  UISETP.NE.U32.AND UP0, UPT, UR4, 0x1, UPT ;  /* 0x000000010400788c */ /* 0x000fd2000bf05070 */
[----:B------:R-:W-:Y:S05]  /*44f0*/  BRA.U UP0, `(.L_x_54) ;  /* 0x0000000100887547 */ /* 0x000fea000b800000 */
[----:B------:R-:W-:Y:S01]  /*4500*/  IMAD R13, R30, 0x44, R28 ;  /* 0x000000441e0d7824 */ /* 0x000fe200078e021c */
[----:B------:R-:W-:Y:S01]  /*4510*/  UIADD3 UR4, UPT, UPT, UR21, -UR20, URZ ;  /* 0x8000001415047290 */ /* 0x000fe2000fffe0ff */
[----:B------:R-:W-:Y:S04]  /*4520*/  BSSY.RECONVERGENT B0, `(.L_x_61) ;  /* 0x0000013000007945 */ /* 0x000fe80003800200 */
[----:B------:R-:W1:Y:S01]  /*4530*/  LDS R13, [R13] ;  /* 0x000000000d0d7984 */ /* 0x000e620000000800 */
        /* <DEDUP_REMOVED lines=17> */
.L_x_62:
[----:B------:R-:W-:Y:S05]  /*4650*/  BSYNC.RECONVERGENT B0 ;  /* 0x0000000000007941 */ /* 0x000fea0003800200 */
.L_x_61:
        /* <DEDUP_REMOVED lines=12> */
.L_x_54:
[----:B------:R-:W-:-:S04]  /*4720*/  IADD3 R17, PT, PT, R15, UR20, RZ ;  /* 0x000000140f117c10 */ /* 0x000fc8000fffe0ff */
[----:B------:R-:W-:-:S13]  /*4730*/  ISETP.GE.AND P0, PT, R17, UR21, PT ;  /* 0x0000001511007c0c */ /* 0x000fda000bf06270 */
[----:B------:R-:W-:Y:S05]  /*4740*/  @P0 EXIT ;  /* 0x000000000000094d */ /* 0x000fea0003800000 */
[----:B------:R-:W-:Y:S01]  /*4750*/  IABS R18, UR22 ;  /* 0x0000001600127c13 */ /* 0x000fe20008000000 */
[----:B------:R-:W1:Y:S01]  /*4760*/  LDC R16, c[0x0][0x434] ;  /* 0x00010d00ff107b82 */ /* 0x000e620000000800 */
[----:B------:R-:W-:Y:S01]  /*4770*/  IABS R20, R17 ;  /* 0x0000001100147213 */ /* 0x000fe20000000000 */
[----:B------:R-:W3:Y:S01]  /*4780*/  LDCU.128 UR4, c[0x0][0x400] ;  /* 0x00008000ff0477ac */ /* 0x000ee20008000c00 */
[----:B------:R-:W4:Y:S01]  /*4790*/  I2F.RP R22, R18 ;  /* 0x0000001200167306 */ /* 0x000f220000209400 */
[----:B------:R-:W-:Y:S01]  /*47a0*/  IABS R14, UR22 ;  /* 0x00000016000e7c13 */ /* 0x000fe20008000000 */
[----:B------:R-:W5:Y:S01]  /*47b0*/  LDCU.64 UR10, c[0x0][0x410] ;  /* 0x00008200ff0a77ac */ /* 0x000f620008000a00 */
[----:B------:R-:W-:-:S03]  /*47c0*/  F2FP.F16.F32.PACK_AB R7, R7, R8 ;  /* 0x000000080707723e */ /* 0x000fc600000000ff */
[----:B------:R-:W-:Y:S01]  /*47d0*/  IMAD.MOV R14, RZ, RZ, -R14 ;  /* 0x000000ffff0e7224 */ /* 0x000fe200078e0a0e */
[----:B------:R-:W-:Y:S02]  /*47e0*/  F2FP.F16.F32.PACK_AB R5, R5, R6 ;  /* 0x000000060505723e */ /* 0x000fe400000000ff */
[----:B------:R-:W-:Y:S01]  /*47f0*/  F2FP.F16.F32.PACK_AB R11, R11, R12 ;  /* 0x0000000c0b0b723e */ /* 0x000fe200000000ff */
[----:B------:R-:W-:Y:S01]  /*4800*/  IMAD.MOV.U32 R6, RZ, RZ, R7 ;  /* 0x000000ffff067224 */ /* 0x000fe200078e0007 */
[----:B------:R-:W-:Y:S01]  /*4810*/  F2FP.F16.F32.PACK_AB R9, R9, R10 ;  /* 0x0000000a0909723e */ /* 0x000fe200000000ff */
[----:B------:R-:W-:Y:S01]  /*4820*/  IMAD.MOV.U32 R7, RZ, RZ, R5 ;  /* 0x000000ffff077224 */ /* 0x000fe200078e0005 */
[----:B------:R-:W-:Y:S01]  /*4830*/  MOV R8, R11 ;  /* 0x0000000b00087202 */ /* 0x000fe20000000f00 */
[----:B----4-:R-:W4:Y:S01]  /*4840*/  MUFU.RCP R22, R22 ;  /* 0x0000001600167308 */ /* 0x010f220000001000 */
[----:B------:R-:W-:Y:S02]  /*4850*/  F2FP.F16.F32.PACK_AB R4, R3, R4 ;  /* 0x000000040304723e */ /* 0x000fe400000000ff */
[----:B------:R-:W-:-:S02]  /*4860*/  F2FP.F16.F32.PACK_AB R5, R0, R2 ;  /* 0x000000020005723e */ /* 0x000fc400000000ff */
[----:B-1----:R-:W-:Y:S01]  /*4870*/  IABS R15, R16 ;  /* 0x00000010000f7213 */ /* 0x002fe20000000000 */
[----:B----4-:R-:W-:-:S04]  /*4880*/  VIADD R22, R22, 0xffffffe ;  /* 0x0ffffffe16167836 */ /* 0x010fc80000000000 */
[----:B------:R-:W1:Y:S02]  /*4890*/  F2I.FTZ.U32.TRUNC.NTZ R23, R22 ;  /* 0x0000001600177305 */ /* 0x000e64000021f000 */
[--C-:B-1----:R-:W-:Y:S02]  /*48a0*/  IMAD.MOV R13, RZ, RZ, -R23.reuse ;  /* 0x000000ffff0d7224 */ /* 0x102fe400078e0a17 */
[----:B------:R-:W-:Y:S02]  /*48b0*/  IMAD.MOV.U32 R22, RZ, RZ, RZ ;  /* 0x000000ffff167224 */ /* 0x000fe400078e00ff */
[----:B------:R-:W-:Y:S02]  /*48c0*/  IMAD R19, R13, R18, RZ ;  /* 0x000000120d137224 */ /* 0x000fe400078e02ff */
[----:B------:R-:W1:Y:S02]  /*48d0*/  I2F.RP R13, R15 ;  /* 0x0000000f000d7306 */ /* 0x000e640000209400 */
[----:B------:R-:W-:-:S06]  /*48e0*/  IMAD.HI.U32 R19, R23, R19, R22 ;  /* 0x0000001317137227 */ /* 0x000fcc00078e0016 */
[----:B------:R-:W-:-:S04]  /*48f0*/  IMAD.HI.U32 R19, R19, R20, RZ ;  /* 0x0000001413137227 */ /* 0x000fc800078e00ff */
[----:B------:R-:W-:Y:S01]  /*4900*/  IMAD R14, R19, R14, R20 ;  /* 0x0000000e130e7224 */ /* 0x000fe200078e0214 */
[----:B-1----:R-:W1:Y:S04]  /*4910*/  MUFU.RCP R13, R13 ;  /* 0x0000000d000d7308 */ /* 0x002e680000001000 */
[----:B------:R-:W-:-:S13]  /*4920*/  ISETP.GT.U32.AND P1, PT, R18, R14, PT ;  /* 0x0000000e1200720c */ /* 0x000fda0003f24070 */
[-C--:B------:R-:W-:Y:S01]  /*4930*/  @!P1 IADD3 R14, PT, PT, R14, -R18.reuse, RZ ;  /* 0x800000120e0e9210 */ /* 0x080fe20007ffe0ff */
[----:B------:R-:W-:Y:S01]  /*4940*/  @!P1 VIADD R19, R19, 0x1 ;  /* 0x0000000113139836 */ /* 0x000fe20000000000 */
[----:B------:R-:W-:Y:S01]  /*4950*/  ISETP.NE.AND P1, PT, RZ, UR22, PT ;  /* 0x00000016ff007c0c */ /* 0x000fe2000bf25270 */
[----:B-1----:R-:W-:Y:S01]  /*4960*/  VIADD R13, R13, 0xffffffe ;  /* 0x0ffffffe0d0d7836 */ /* 0x002fe20000000000 */
[----:B------:R-:W-:Y:S02]  /*4970*/  ISETP.GE.U32.AND P2, PT, R14, R18, PT ;  /* 0x000000120e00720c */ /* 0x000fe40003f46070 */
[----:B------:R-:W-:Y:S01]  /*4980*/  LOP3.LUT R14, R17, UR22, RZ, 0x3c, !PT ;  /* 0x00000016110e7c12 */ /* 0x000fe2000f8e3cff */
[----:B------:R-:W1:Y:S03]  /*4990*/  F2I.FTZ.U32.TRUNC.NTZ R23, R13 ;  /* 0x0000000d00177305 */ /* 0x000e66000021f000 */
[----:B------:R-:W-:-:S07]  /*49a0*/  ISETP.GE.AND P0, PT, R14, RZ, PT ;  /* 0x000000ff0e00720c */ /* 0x000fce0003f06270 */
[----:B------:R-:W-:Y:S01]  /*49b0*/  @P2 VIADD R19, R19, 0x1 ;  /* 0x0000000113132836 */ /* 0x000fe20000000000 */
[----:B-1----:R-:W-:-:S05]  /*49c0*/  IADD3 R14, PT, PT, RZ, -R23, RZ ;  /* 0x80000017ff0e7210 */ /* 0x002fca0007ffe0ff */
[----:B------:R-:W-:Y:S01]  /*49d0*/  @!P0 IMAD.MOV R19, RZ, RZ, -R19 ;  /* 0x000000ffff138224 */ /* 0x000fe200078e0a13 */
[----:B------:R-:W-:Y:S01]  /*49e0*/  @!P1 LOP3.LUT R19, RZ, UR22, RZ, 0x33, !PT ;  /* 0x00000016ff139c12 */ /* 0x000fe2000f8e33ff */
[----:B------:R-:W-:-:S04]  /*49f0*/  IMAD R14, R14, R15, RZ ;  /* 0x0000000f0e0e7224 */ /* 0x000fc800078e02ff */
[----:B------:R-:W-:Y:S02]  /*4a00*/  IMAD R18, R19, UR22, RZ ;  /* 0x0000001613127c24 */ /* 0x000fe4000f8e02ff */
[----:B------:R-:W-:-:S04]  /*4a10*/  IMAD.HI.U32 R14, R23, R14, R22 ;  /* 0x0000000e170e7227 */ /* 0x000fc800078e0016 */
[----:B------:R-:W-:Y:S02]  /*4a20*/  IMAD.IADD R20, R17, 0x1, -R18 ;  /* 0x0000000111147824 */ /* 0x000fe400078e0a12 */
[----:B---3--:R-:W-:-:S03]  /*4a30*/  IMAD.WIDE.U32 R22, R19, UR4, RZ ;  /* 0x0000000413167c25 */ /* 0x008fc6000f8e00ff */
        /* <DEDUP_REMOVED lines=10> */
[----:B------:R-:W1:Y:S03]  /*4ae0*/  LDCU.64 UR4, c[0x0][0x3f0] ;  /* 0x00007e00ff0477ac */ /* 0x000e660008000a00 */
[----:B------:R-:W-:-:S04]  /*4af0*/  IMAD.IADD R23, R23, 0x1, R14 ;  /* 0x0000000117177824 */ /* 0x000fc800078e020e */
[----:B------:R-:W-:Y:S01]  /*4b00*/  @!P0 IMAD.IADD R13, R13, 0x1, -R15 ;  /* 0x000000010d0d8824 */ /* 0x000fe200078e0a0f */
[----:B------:R-:W-:Y:S02]  /*4b10*/  @!P0 IADD3 R21, PT, PT, R21, 0x1, RZ ;  /* 0x0000000115158810 */ /* 0x000fe40007ffe0ff */
[----:B------:R-:W-:Y:S02]  /*4b20*/  ISETP.NE.AND P0, PT, R16, RZ, PT ;  /* 0x000000ff1000720c */ /* 0x000fe40003f05270 */
[----:B------:R-:W-:Y:S02]  /*4b30*/  ISETP.GE.U32.AND P2, PT, R13, R15, PT ;  /* 0x0000000f0d00720c */ /* 0x000fe40003f46070 */
[----:B------:R-:W3:Y:S11]  /*4b40*/  S2R R13, SR_TID.X ;  /* 0x00000000000d7919 */ /* 0x000ef60000002100 */
[----:B------:R-:W-:-:S04]  /*4b50*/  @P2 VIADD R21, R21, 0x1 ;  /* 0x0000000115152836 */ /* 0x000fc80000000000 */
[----:B------:R-:W-:Y:S01]  /*4b60*/  @!P1 IMAD.MOV R21, RZ, RZ, -R21 ;  /* 0x000000ffff159224 */ /* 0x000fe200078e0a15 */
[----:B------:R-:W-:-:S04]  /*4b70*/  @!P0 LOP3.LUT R21, RZ, R16, RZ, 0x33, !PT ;  /* 0x00000010ff158212 */ /* 0x000fc800078e33ff */
[----:B------:R-:W-:Y:S01]  /*4b80*/  SHF.R.S32.HI R15, RZ, 0x1f, R21 ;  /* 0x0000001fff0f7819 */ /* 0x000fe20000011415 */
[C---:B------:R-:W-:Y:S02]  /*4b90*/  IMAD R16, R21.reuse, R16, R18 ;  /* 0x0000001015107224 */ /* 0x040fe400078e0212 */
[----:B-----5:R-:W-:-:S03]  /*4ba0*/  IMAD.WIDE.U32 R22, R21, UR10, R22 ;  /* 0x0000000a15167c25 */ /* 0x020fc6000f8e0016 */
[----:B------:R-:W-:Y:S01]  /*4bb0*/  IADD3 R16, PT, PT, R17, -R16, RZ ;  /* 0x8000001011107210 */ /* 0x000fe20007ffe0ff */
[----:B------:R-:W-:Y:S01]  /*4bc0*/  IMAD R15, R15, UR10, RZ ;  /* 0x0000000a0f0f7c24 */ /* 0x000fe2000f8e02ff */
[----:B------:R-:W4:Y:S02]  /*4bd0*/  LDCU UR10, c[0x0][0x440] ;  /* 0x00008800ff0a77ac */ /* 0x000f240008000800 */
[----:B------:R-:W-:Y:S01]  /*4be0*/  SHF.R.S32.HI R14, RZ, 0x1f, R16 ;  /* 0x0000001fff0e7819 */ /* 0x000fe20000011410 */
[----:B------:R-:W-:Y:S02]  /*4bf0*/  IMAD R15, R21, UR11, R15 ;  /* 0x0000000b150f7c24 */ /* 0x000fe4000f8e020f */
[----:B---3--:R-:W-:Y:S02]  /*4c00*/  IMAD.SHL.U32 R13, R13, 0x4, RZ ;  /* 0x000000040d0d7824 */ /* 0x008fe400078e00ff */
[----:B------:R-:W-:Y:S02]  /*4c10*/  IMAD.IADD R23, R23, 0x1, R15 ;  /* 0x0000000117177824 */ /* 0x000fe400078e020f */
[----:B------:R-:W-:Y:S01]  /*4c20*/  IMAD R14, R14, UR6, RZ ;  /* 0x000000060e0e7c24 */ /* 0x000fe2000f8e02ff */
[----:B------:R-:W-:Y:S01]  /*4c30*/  LOP3.LUT R13, R13, 0x1c, RZ, 0xc0, !PT ;  /* 0x0000001c0d0d7812 */ /* 0x000fe200078ec0ff */
[----:B------:R-:W-:-:S04]  /*4c40*/  IMAD.WIDE.U32 R22, R16, UR6, R22 ;  /* 0x0000000610167c25 */ /* 0x000fc8000f8e0016 */
[----:B------:R-:W-:Y:S01]  /*4c50*/  IMAD R16, R16, UR7, R14 ;  /* 0x0000000710107c24 */ /* 0x000fe2000f8e020e */
[----:B------:R-:W-:Y:S02]  /*4c60*/  IADD3 R15, P0, PT, R29, R22, RZ ;  /* 0x000000161d0f7210 */ /* 0x000fe40007f1e0ff */
[C---:B------:R-:W-:Y:S02]  /*4c70*/  LOP3.LUT R14, R13.reuse, 0x20, RZ, 0xfc, !PT ;  /* 0x000000200d0e7812 */ /* 0x040fe400078efcff */
[----:B------:R-:W-:Y:S01]  /*4c80*/  LOP3.LUT R13, R13, 0x40, RZ, 0xfc, !PT ;  /* 0x000000400d0d7812 */ /* 0x000fe200078efcff */
[----:B------:R-:W-:Y:S01]  /*4c90*/  IMAD.X R16, R23, 0x1, R16, P0 ;  /* 0x0000000117107824 */ /* 0x000fe200000e0610 */
[----:B----4-:R-:W-:Y:S02]  /*4ca0*/  ISETP.GE.AND P1, PT, R14, UR10, PT ;  /* 0x0000000a0e007c0c */ /* 0x010fe4000bf26270 */
[----:B-1----:R-:W-:Y:S02]  /*4cb0*/  LEA R14, P0, R15, UR4, 0x1 ;  /* 0x000000040f0e7c11 */ /* 0x002fe4000f8008ff */
[----:B------:R-:W-:-:S02]  /*4cc0*/  ISETP.GE.AND P2, PT, R29, UR10, PT ;  /* 0x0000000a1d007c0c */ /* 0x000fc4000bf46270 */
[----:B------:R-:W-:Y:S02]  /*4cd0*/  LEA.HI.X R15, R15, UR5, R16, 0x1, P0 ;  /* 0x000000050f0f7c11 */ /* 0x000fe400080f0c10 */
[----:B------:R-:W-:-:S05]  /*4ce0*/  ISETP.GE.AND P0, PT, R13, UR10, PT ;  /* 0x0000000a0d007c0c */ /* 0x000fca000bf06270 */
[----:B------:R1:W-:Y:S04]  /*4cf0*/  @!P1 STG.E.64 desc[UR8][R14.64+0x40], R6 ;  /* 0x000040060e009986 */ /* 0x0003e8000c101b08 */
[----:B------:R1:W-:Y:S04]  /*4d00*/  @!P2 STG.E.64 desc[UR8][R14.64], R8 ;  /* 0x000000080e00a986 */ /* 0x0003e8000c101b08 */
[----:B------:R-:W-:Y:S05]  /*4d10*/  @P0 EXIT ;  /* 0x000000000000094d */ /* 0x000fea0003800000 */
[----:B------:R-:W-:Y:S01]  /*4d20*/  STG.E.64 desc[UR8][R14.64+0x80], R4 ;  /* 0x000080040e007986 */ /* 0x000fe2000c101b08 */
[----:B------:R-:W-:Y:S05]  /*4d30*/  EXIT ;  /* 0x000000000000794d */ /* 0x000fea0003800000 */
        .weak           $__internal_1_$__cuda_sm20_div_s64
        .type           $__internal_1_$__cuda_sm20_div_s64,@function
        .size           $__internal_1_$__cuda_sm20_div_s64,(.L_x_11611 - $__internal_1_$__cuda_sm20_div_s64)
$__internal_1_$__cuda_sm20_div_s64:
        /* <DEDUP_REMOVED lines=13> */
[C---:B------:R-:W-:Y:S01]  /*4e10*/  IMAD R10, R12.reuse, R37, R45 ;  /* 0x000000250c0a7224 */ /* 0x040fe200078e022d */
[----:B------:R-:W-:Y:S01]  /*4e20*/  IADD3 R11, P0, PT, RZ, -R44, RZ ;  /* 0x8000002cff0b7210 */ /* 0x000fe20007f1e0ff */
[----:B------:R-:W-:Y:S02]  /*4e30*/  IMAD.MOV.U32 R45, RZ, RZ, R12 ;  /* 0x000000ffff2d7224 */ /* 0x000fe400078e000c */
[----:B------:R-:W-:Y:S02]  /*4e40*/  IMAD R10, R13, R36, R10 ;  /* 0x000000240d0a7224 */ /* 0x000fe400078e020a */
[----:B------:R-:W-:-:S04]  /*4e50*/  IMAD.HI.U32 R44, R12, R11, RZ ;  /* 0x0000000b0c2c7227 */ /* 0x000fc800078e00ff */
[----:B------:R-:W-:-:S04]  /*4e60*/  IMAD.X R10, RZ, RZ, ~R10, P0 ;  /* 0x000000ffff0a7224 */ /* 0x000fc800000e0e0a */
[----:B------:R-:W-:-:S04]  /*4e70*/  IMAD.WIDE.U32 R44, P2, R12, R10, R44 ;  /* 0x0000000a0c2c7225 */ /* 0x000fc8000784002c */
[C---:B------:R-:W-:Y:S02]  /*4e80*/  IMAD R9, R13.reuse, R10, RZ ;  /* 0x0000000a0d097224 */ /* 0x040fe400078e02ff */
[----:B------:R-:W-:-:S04]  /*4e90*/  IMAD.HI.U32 R11, P1, R13, R11, R44 ;  /* 0x0000000b0d0b7227 */ /* 0x000fc8000782002c */
[----:B------:R-:W-:Y:S01]  /*4ea0*/  IMAD.HI.U32 R10, R13, R10, RZ ;  /* 0x0000000a0d0a7227 */ /* 0x000fe200078e00ff */
[----:B------:R-:W-:-:S03]  /*4eb0*/  IADD3 R45, P0, PT, R9, R11, RZ ;  /* 0x0000000b092d7210 */ /* 0x000fc60007f1e0ff */
[----:B------:R-:W-:Y:S02]  /*4ec0*/  IMAD.X R10, R10, 0x1, R13, P2 ;  /* 0x000000010a0a7824 */ /* 0x000fe400010e060d */
[----:B------:R-:W-:-:S03]  /*4ed0*/  IMAD.WIDE.U32 R12, R45, R36, RZ ;  /* 0x000000242d0c7225 */ /* 0x000fc600078e00ff */
[----:B------:R-:W-:Y:S01]  /*4ee0*/  IADD3.X R11, PT, PT, RZ, RZ, R10, P0, P1 ;  /* 0x000000ffff0b7210 */ /* 0x000fe200007e240a */
[----:B------:R-:W-:Y:S01]  /*4ef0*/  IMAD R9, R45, R37, R13 ;  /* 0x000000252d097224 */ /* 0x000fe200078e020d */
[----:B------:R-:W-:Y:S02]  /*4f00*/  IADD3 R13, P0, PT, RZ, -R12, RZ ;  /* 0x8000000cff0d7210 */ /* 0x000fe40007f1e0ff */
[----:B------:R-:W-:Y:S01]  /*4f10*/  ISETP.GE.AND P1, PT, R19, RZ, PT ;  /* 0x000000ff1300720c */ /* 0x000fe20003f26270 */
[----:B------:R-:W-:Y:S02]  /*4f20*/  IMAD R9, R11, R36, R9 ;  /* 0x000000240b097224 */ /* 0x000fe400078e0209 */
[----:B------:R-:W-:-:S03]  /*4f30*/  IMAD.HI.U32 R44, R45, R13, RZ ;  /* 0x0000000d2d2c7227 */ /* 0x000fc600078e00ff */
[----:B------:R-:W-:Y:S02]  /*4f40*/  IADD3.X R9, PT, PT, RZ, ~R9, RZ, P0, !PT ;  /* 0x80000009ff097210 */ /* 0x000fe400007fe4ff */
[----:B------:R-:W-:-:S03]  /*4f50*/  IADD3 R10, P0, PT, RZ, -R21, RZ ;  /* 0x80000015ff0a7210 */ /* 0x000fc60007f1e0ff */
[----:B------:R-:W-:Y:S01]  /*4f60*/  IMAD.WIDE.U32 R44, P4, R45, R9, R44 ;  /* 0x000000092d2c7225 */ /* 0x000fe2000788002c */
[----:B------:R-:W-:-:S03]  /*4f70*/  SEL R10, R10, R21, !P1 ;  /* 0x000000150a0a7207 */ /* 0x000fc60004800000 */
[C---:B------:R-:W-:Y:S02]  /*4f80*/  IMAD R12, R11.reuse, R9, RZ ;  /* 0x000000090b0c7224 */ /* 0x040fe400078e02ff */
[----:B------:R-:W-:-:S04]  /*4f90*/  IMAD.HI.U32 R13, P3, R11, R13, R44 ;  /* 0x0000000d0b0d7227 */ /* 0x000fc8000786002c */
[----:B------:R-:W-:Y:S01]  /*4fa0*/  IMAD.HI.U32 R9, R11, R9, RZ ;  /* 0x000000090b097227 */ /* 0x000fe200078e00ff */
[----:B------:R-:W-:-:S03]  /*4fb0*/  IADD3 R12, P2, PT, R12, R13, RZ ;  /* 0x0000000d0c0c7210 */ /* 0x000fc60007f5e0ff */
[----:B------:R-:W-:Y:S02]  /*4fc0*/  IMAD.X R13, RZ, RZ, ~R19, P0 ;  /* 0x000000ffff0d7224 */ /* 0x000fe400000e0e13 */
[----:B------:R-:W-:Y:S02]  /*4fd0*/  IMAD.X R11, R9, 0x1, R11, P4 ;  /* 0x00000001090b7824 */ /* 0x000fe400020e060b */
[C---:B------:R-:W-:Y:S01]  /*4fe0*/  IMAD.HI.U32 R44, R12.reuse, R10, RZ ;  /* 0x0000000a0c2c7227 */ /* 0x040fe200078e00ff */
[----:B------:R-:W-:Y:S02]  /*4ff0*/  SEL R9, R13, R19, !P1 ;  /* 0x000000130d097207 */ /* 0x000fe40004800000 */
[----:B------:R-:W-:Y:S01]  /*5000*/  IADD3.X R11, PT, PT, RZ, RZ, R11, P2, P3 ;  /* 0x000000ffff0b7210 */ /* 0x000fe200017e640b */
[----:B------:R-:W-:Y:S02]  /*5010*/  IMAD.MOV.U32 R45, RZ, RZ, RZ ;  /* 0x000000ffff2d7224 */ /* 0x000fe400078e00ff */
[----:B------:R-:W-:-:S04]  /*5020*/  IMAD.WIDE.U32 R12, R12, R9, R44 ;  /* 0x000000090c0c7225 */ /* 0x000fc800078e002c */
[C---:B------:R-:W-:Y:S02]  /*5030*/  IMAD R22, R11.reuse, R9, RZ ;  /* 0x000000090b167224 */ /* 0x040fe400078e02ff */
[----:B------:R-:W-:-:S04]  /*5040*/  IMAD.HI.U32 R12, P1, R11, R10, R12 ;  /* 0x0000000a0b0c7227 */ /* 0x000fc8000782000c */
[----:B------:R-:W-:Y:S01]  /*5050*/  IMAD.HI.U32 R11, R11, R9, RZ ;  /* 0x000000090b0b7227 */ /* 0x000fe200078e00ff */
[----:B------:R-:W-:-:S03]  /*5060*/  IADD3 R22, P0, PT, R22, R12, RZ ;  /* 0x0000000c16167210 */ /* 0x000fc60007f1e0ff */
[----:B------:R-:W-:Y:S02]  /*5070*/  IMAD.X R11, RZ, RZ, R11, P1 ;  /* 0x000000ffff0b7224 */ /* 0x000fe400008e060b */
[----:B------:R-:W-:-:S03]  /*5080*/  IMAD.WIDE.U32 R12, R22, R36, RZ ;  /* 0x00000024160c7225 */ /* 0x000fc600078e00ff */
[----:B------:R-:W-:Y:S01]  /*5090*/  IADD3.X R21, PT, PT, RZ, R11, RZ, P0, !PT ;  /* 0x0000000bff157210 */ /* 0x000fe200007fe4ff */
[----:B------:R-:W-:Y:S01]  /*50a0*/  IMAD R11, R22, R37, R13 ;  /* 0x00000025160b7224 */ /* 0x000fe200078e020d */
[----:B------:R-:W-:-:S03]  /*50b0*/  IADD3 R10, P1, PT, -R12, R10, RZ ;  /* 0x0000000a0c0a7210 */ /* 0x000fc60007f3e1ff */
[-C--:B------:R-:W-:Y:S01]  /*50c0*/  IMAD R11, R21, R36.reuse, R11 ;  /* 0x00000024150b7224 */ /* 0x080fe200078e020b */
[----:B------:R-:W-:-:S03]  /*50d0*/  ISETP.GE.U32.AND P0, PT, R10, R36, PT ;  /* 0x000000240a00720c */ /* 0x000fc60003f06070 */
[----:B------:R-:W-:Y:S01]  /*50e0*/  IMAD.X R9, R9, 0x1, ~R11, P1 ;  /* 0x0000000109097824 */ /* 0x000fe200008e0e0b */
[----:B------:R-:W-:-:S04]  /*50f0*/  IADD3 R12, P1, PT, R10, -R36, RZ ;  /* 0x800000240a0c7210 */ /* 0x000fc80007f3e0ff */
[C---:B------:R-:W-:Y:S01]  /*5100*/  ISETP.GE.U32.AND.EX P0, PT, R9.reuse, R37, PT, P0 ;  /* 0x000000250900720c */ /* 0x040fe20003f06100 */
[----:B------:R-:W-:Y:S01]  /*5110*/  IMAD.X R11, R9, 0x1, ~R37, P1 ;  /* 0x00000001090b7824 */ /* 0x000fe200008e0e25 */
[----:B------:R-:W-:Y:S02]  /*5120*/  IADD3 R13, P1, PT, R22, 0x1, RZ ;  /* 0x00000001160d7810 */ /* 0x000fe40007f3e0ff */
[----:B------:R-:W-:Y:S02]  /*5130*/  SEL R12, R12, R10, P0 ;  /* 0x0000000a0c0c7207 */ /* 0x000fe40000000000 */
[----:B------:R-:W-:Y:S01]  /*5140*/  SEL R11, R11, R9, P0 ;  /* 0x000000090b0b7207 */ /* 0x000fe20000000000 */
[----:B------:R-:W-:Y:S01]  /*5150*/  IMAD.X R9, RZ, RZ, R21, P1 ;  /* 0x000000ffff097224 */ /* 0x000fe200008e0615 */
[----:B------:R-:W-:Y:S02]  /*5160*/  SEL R13, R13, R22, P0 ;  /* 0x000000160d0d7207 */ /* 0x000fe40000000000 */
[----:B------:R-:W-:-:S02]  /*5170*/  ISETP.GE.U32.AND P1, PT, R12, R36, PT ;  /* 0x000000240c00720c */ /* 0x000fc40003f26070 */
[----:B------:R-:W-:Y:S02]  /*5180*/  SEL R9, R9, R21, P0 ;  /* 0x0000001509097207 */ /* 0x000fe40000000000 */
[----:B------:R-:W-:Y:S02]  /*5190*/  IADD3 R10, P0, PT, R13, 0x1, RZ ;  /* 0x000000010d0a7810 */ /* 0x000fe40007f1e0ff */
[----:B------:R-:W-:Y:S02]  /*51a0*/  ISETP.GE.U32.AND.EX P1, PT, R11, R37, PT, P1 ;  /* 0x000000250b00720c */ /* 0x000fe40003f26110 */
[----:B------:R-:W-:Y:S02]  /*51b0*/  IADD3.X R11, PT, PT, RZ, R9, RZ, P0, !PT ;  /* 0x00000009ff0b7210 */ /* 0x000fe400007fe4ff */
[----:B------:R-:W-:Y:S02]  /*51c0*/  SEL R10, R10, R13, P1 ;  /* 0x0000000d0a0a7207 */ /* 0x000fe40000800000 */
[----:B------:R-:W-:-:S02]  /*51d0*/  SEL R11, R11, R9, P1 ;  /* 0x000000090b0b7207 */ /* 0x000fc40000800000 */
[C---:B------:R-:W-:Y:S02]  /*51e0*/  LOP3.LUT R12, R17.reuse, R19, RZ, 0x3c, !PT ;  /* 0x00000013110c7212 */ /* 0x040fe400078e3cff */
[-C--:B------:R-:W-:Y:S02]  /*51f0*/  IADD3 R9, P1, PT, RZ, -R10.reuse, RZ ;  /* 0x8000000aff097210 */ /* 0x080fe40007f3e0ff */
[----:B------:R-:W-:Y:S02]  /*5200*/  ISETP.NE.U32.AND P0, PT, R18, RZ, PT ;  /* 0x000000ff1200720c */ /* 0x000fe40003f05070 */
[----:B------:R-:W-:Y:S01]  /*5210*/  ISETP.GE.AND P2, PT, R12, RZ, PT ;  /* 0x000000ff0c00720c */ /* 0x000fe20003f46270 */
[----:B------:R-:W-:Y:S01]  /*5220*/  IMAD.X R12, RZ, RZ, ~R11, P1 ;  /* 0x000000ffff0c7224 */ /* 0x000fe200008e0e0b */
[----:B------:R-:W-:Y:S01]  /*5230*/  ISETP.NE.AND.EX P0, PT, R17, RZ, PT, P0 ;  /* 0x000000ff1100720c */ /* 0x000fe20003f05300 */
[----:B------:R-:W-:Y:S01]  /*5240*/  IMAD.MOV.U32 R17, RZ, RZ, 0x0 ;  /* 0x00000000ff117424 */ /* 0x000fe200078e00ff */
[----:B------:R-:W-:-:S02]  /*5250*/  SEL R9, R9, R10, !P2 ;  /* 0x0000000a09097207 */ /* 0x000fc40005000000 */
[----:B------:R-:W-:Y:S02]  /*5260*/  SEL R12, R12, R11, !P2 ;  /* 0x0000000b0c0c7207 */ /* 0x000fe40005000000 */
[----:B------:R-:W-:Y:S02]  /*5270*/  SEL R9, R9, 0xffffffff, P0 ;  /* 0xffffffff09097807 */ /* 0x000fe40000000000 */
[----:B------:R-:W-:Y:S01]  /*5280*/  SEL R12, R12, 0xffffffff, P0 ;  /* 0xffffffff0c0c7807 */ /* 0x000fe20000000000 */
[----:B------:R-:W-:Y:S06]  /*5290*/  RET.REL.NODEC R16 `(_ZN5flash32flash_fwd_splitkv_combine_kernelI23Flash_fwd_kernel_traitsILi96ELi64ELi128ELi4ELb0ELb0EN7cutlass6half_tE19Flash_kernel_traitsILi96ELi64ELi128ELi4ES3_EELi16ELi6ELb0EEEvNS_16Flash_fwd_paramsE) ;  /* 0xffffffac10587950 */ /* 0x000fec0003c3ffff */
.L_x_63:
        /* <DEDUP_REMOVED lines=14> */
.L_x_11611:


//--------------------- .text._ZN5flash32flash_fwd_splitkv_combine_kernelI23Flash_fwd_kernel_traitsILi96ELi64ELi128ELi4ELb0ELb0EN7cutlass6half_tE19Flash_kernel_traitsILi96ELi64ELi128ELi4ES3_EELi16ELi5ELb0EEEvNS_16Flash_fwd_paramsE --------------------------
	.section	.text._ZN5flash32flash_fwd_splitkv_combine_kernelI23Flash_fwd_kernel_traitsILi96ELi64ELi128ELi4ELb0ELb0EN7cutlass6half_tE19Flash_kernel_traitsILi96ELi64ELi128ELi4ES3_EELi16ELi5ELb0EEEvNS_16Flash_fwd_paramsE,"ax",@progbits
	.align	128
        .global         _ZN5flash32flash_fwd_splitkv_combine_kernelI23Flash_fwd_kernel_traitsILi96ELi64ELi128ELi4ELb0ELb0EN7cutlass6half_tE19Flash_kernel_traitsILi96ELi64ELi128ELi4ES3_EELi16ELi5ELb0EEEvNS_16Flash_fwd_paramsE
        .type           _ZN5flash32flash_fwd_splitkv_combine_kernelI23Flash_fwd_kernel_traitsILi96ELi64ELi128ELi4ELb0ELb0EN7cutlass6half_tE19Flash_kernel_traitsILi96ELi64ELi128ELi4ES3_EELi16ELi5ELb0EEEvNS_16Flash_fwd_paramsE,@function
        .size           _ZN5flash32flash_fwd_splitkv_combine_kernelI23Flash_fwd_kernel_traitsILi96ELi64ELi128ELi4ELb0ELb0EN7cutlass6half_tE19Flash_kernel_traitsILi96ELi64ELi128ELi4ES3_EELi16ELi5ELb0EEEvNS_16Flash_fwd_paramsE,(.L_x_11612 - _ZN5flash32flash_fwd_splitkv_combine_kernelI23Flash_fwd_kernel_traitsILi96ELi64ELi128ELi4ELb0ELb0EN7cutlass6half_tE19Flash_kernel_traitsILi96ELi64ELi128ELi4ES3_EELi16ELi5ELb0EEEvNS_16Flash_fwd_paramsE)
        .other          _ZN5flash32flash_fwd_splitkv_combine_kernelI23Flash_fwd_kernel_traitsILi96ELi64ELi128ELi4ELb0ELb0EN7cutlass6half_tE19Flash_kernel_traitsILi96ELi64ELi128ELi4ES3_EELi16ELi5ELb0EEEvNS_16Flash_fwd_paramsE,@"STO_CUDA_ENTRY STV_DEFAULT"
_ZN5flash32flash_fwd_splitkv_combine_kernelI23Flash_fwd_kernel_traitsILi96ELi64ELi128ELi4ELb0ELb0EN7cutlass6half_tE19Flash_kernel_traitsILi96ELi64ELi128ELi4ES3_EELi16ELi5ELb0EEEvNS_16Flash_fwd_paramsE:
.text._ZN5flash32flash_fwd_splitkv_combine_kernelI23Flash_fwd_kernel_traitsILi96ELi64ELi128ELi4ELb0ELb0EN7cutlass6half_tE19Flash_kernel_traitsILi96ELi64ELi128ELi4ES3_EELi16ELi5ELb0EEEvNS_16Flash_fwd_paramsE:
        /* <DEDUP_REMOVED lines=15> */
[----:B------:R-:W-:Y:S01]  /*00f0*/  UIADD3 UR5, UPT, UPT, URZ, -UR14, URZ ;  /* 0x8000000eff057290 */ /* 0x000fe2000fffe0ff */
[----:B------:R-:W-:Y:S01]  /*0100*/  UMOV UR12, URZ ;  /* 0x000000ff000c7c82 */ /* 0x000fe20008000000 */
[----:B------:R-:W-:-:S05]  /*0110*/  UISETP.NE.U32.AND UP0, UPT, UR14, URZ, UPT ;  /* 0x000000ff0e00728c */ /* 0x000fca000bf05070 */
[----:B0-----:R-:W0:Y:S02]  /*0120*/  MUFU.RCP R0, R2 ;  /* 0x0000000200007308 */ /* 0x001e240000001000 */
[----:B0-----:R-:W-:-:S06]  /*0130*/  VIADD R0, R0, 0xffffffe ;  /* 0x0ffffffe00007836 */ /* 0x001fcc0000000000 */
[----:B------:R-:W0:Y:S02]  /*0140*/  F2I.FTZ.U32.TRUNC.NTZ R0, R0 ;  /* 0x0000000000007305 */ /* 0x000e24000021f000 */
[----:B0-----:R-:W-:-:S13]  /*0150*/  R2UR UR13, R0 ;  /* 0x00000000000d72ca */ /* 0x001fda00000e0000 */
[----:B------:R-:W-:-:S04]  /*0160*/  UIMAD UR5, UR5, UR13, URZ ;  /* 0x0000000d050572a4 */ /* 0x000fc8000f8e02ff */
[----:B------:R-:W-:-:S04]  /*0170*/  UIMAD.WIDE.U32 UR12, UR13, UR5, UR12 ;  /* 0x000000050d0c72a5 */ /* 0x000fc8000f8e000c */
[----:B------:R-:W-:-:S07]  /*0180*/  UIMAD.WIDE.U32 UR12, UR13, UR7, URZ ;  /* 0x000000070d0c72a5 */ /* 0x000fce000f8e00ff */
[----:B------:R-:W-:Y:S01]  /*0190*/  UMOV UR9, UR13 ;  /* 0x0000000d00097c82 */ /* 0x000fe20008000000 */
[----:B------:R-:W-:Y:S01]  /*01a0*/  UMOV UR13, URZ ;  /* 0x000000ff000d7c82 */ /* 0x000fe20008000000 */
[----:B------:R-:W-:Y:S01]  /*01b0*/  UIADD3 UR5, UPT, UPT, -UR9, URZ, URZ ;  /* 0x000000ff09057290 */ /* 0x000fe2000fffe1ff */
[----:B------:R-:W-:-:S03]  /*01c0*/  IMAD.U32 R15, RZ, RZ, UR13 ;  /* 0x0000000dff0f7e24 */ /* 0x000fc6000f8e00ff */
[----:B------:R-:W-:-:S04]  /*01d0*/  UIMAD UR5, UR14, UR5, UR7 ;  /* 0x000000050e0572a4 */ /* 0x000fc8000f8e0207 */
[----:B------:R-:W-:-:S11]  /*01e0*/  UISETP.GE.U32.AND UP2, UPT, UR5, UR14, UPT ;  /* 0x0000000e0500728c */ /* 0x000fd6000bf46070 */
[----:B------:R-:W-:Y:S02]  /*01f0*/  @UP2 UIADD3 UR5, UPT, UPT, -UR14, UR5, URZ ;  /* 0x000000050e052290 */ /* 0x000fe4000fffe1ff */
[----:B------:R-:W-:Y:S02]  /*0200*/  @UP2 UIADD3 UR9, UPT, UPT, UR9, 0x1, URZ ;  /* 0x0000000109092890 */ /* 0x000fe4000fffe0ff */
[----:B------:R-:W-:-:S11]  /*0210*/  UISETP.GE.U32.AND UP1, UPT, UR5, UR14, UPT ;  /* 0x0000000e0500728c */ /* 0x000fd6000bf26070 */
[----:B------:R-:W-:Y:S02]  /*0220*/  @UP1 UIADD3 UR9, UPT, UPT, UR9, 0x1, URZ ;  /* 0x0000000109091890 */ /* 0x000fe4000fffe0ff */
[----:B------:R-:W-:-:S07]  /*0230*/  @!UP0 ULOP3.LUT UR9, URZ, UR14, URZ, 0x33, !UPT ;  /* 0x0000000eff098292 */ /* 0x000fce000f8e33ff */
[----:B------:R-:W-:Y:S02]  /*0240*/  UMOV UR12, UR9 ;  /* 0x00000009000c7c82 */ /* 0x000fe40008000000 */
[----:B------:R-:W-:Y:S01]  /*0250*/  MOV R14, UR12 ;  /* 0x0000000c000e7c02 */ /* 0x000fe20008000f00 */
[----:B------:R-:W-:Y:S06]  /*0260*/  BRA `(.L_x_65) ;  /* 0x00000000001c7947 */ /* 0x000fec0003800000 */
.L_x_64:
[----:B------:R-:W-:Y:S01]  /*0270*/  IMAD.U32 R33, RZ, RZ, UR7 ;  /* 0x00000007ff217e24 */ /* 0x000fe2000f8e00ff */
[----:B------:R-:W-:Y:S01]  /*0280*/  MOV R20, UR14 ;  /* 0x0000000e00147c02 */ /* 0x000fe20008000f00 */
[----:B------:R-:W-:Y:S01]  /*0290*/  IMAD.U32 R21, RZ, RZ, UR4 ;  /* 0x00000004ff157e24 */ /* 0x000fe2000f8e00ff */
[----:B------:R-:W-:Y:S02]  /*02a0*/  MOV R19, UR8 ;  /* 0x0000000800137c02 */ /* 0x000fe40008000f00 */
[----:B------:R-:W-:Y:S02]  /*02b0*/  MOV R18, 0x2d0 ;  /* 0x000002d000127802 */ /* 0x000fe40000000f00 */
[----:B------:R-:W-:Y:S05]  /*02c0*/  CALL.REL.NOINC `($__internal_2_$__cuda_sm20_div_s64) ;  /* 0x00000040009c7944 */ /* 0x000fea0003c00000 */
[----:B------:R-:W-:-:S07]  /*02d0*/  MOV R15, R13 ;  /* 0x0000000d000f7202 */ /* 0x000fce0000000f00 */
.L_x_65:
        /* <DEDUP_REMOVED lines=30> */
.L_x_67:
[----:B------:R-:W-:Y:S01]  /*04c0*/  IMAD.MOV.U32 R33, RZ, RZ, R14 ;  /* 0x000000ffff217224 */ /* 0x000fe200078e000e */
[----:B------:R-:W-:Y:S02]  /*04d0*/  MOV R21, R15 ;  /* 0x0000000f00157202 */ /* 0x000fe40000000f00 */
[----:B------:R-:W-:Y:S02]  /*04e0*/  MOV R18, 0x500 ;  /* 0x0000050000127802 */ /* 0x000fe40000000f00 */
[----:B------:R-:W-:Y:S05]  /*04f0*/  CALL.REL.NOINC `($__internal_2_$__cuda_sm20_div_s64) ;  /* 0x0000004000107944 */ /* 0x000fea0003c00000 */
[----:B------:R-:W-:Y:S02]  /*0500*/  MOV R26, R14 ;  /* 0x0000000e001a7202 */ /* 0x000fe40000000f00 */
[----:B------:R-:W-:Y:S02]  /*0510*/  MOV R27, R13 ;  /* 0x0000000d001b7202 */ /* 0x000fe40000000f00 */
.L_x_68:
[----:B------:R-:W-:Y:S05]  /*0520*/  BSYNC.RECONVERGENT B0 ;  /* 0x0000000000007941 */ /* 0x000fea0003800200 */
.L_x_66:
[----:B------:R-:W0:Y:S01]  /*0530*/  LDC R3, c[0x0][0x434] ;  /* 0x00010d00ff037b82 */ /* 0x000e220000000800 */
[----:B------:R-:W-:Y:S01]  /*0540*/  IMAD.MOV.U32 R6, RZ, RZ, RZ ;  /* 0x000000ffff067224 */ /* 0x000fe200078e00ff */
[----:B------:R-:W-:Y:S01]  /*0550*/  BSSY.RECONVERGENT B0, `(.L_x_69) ;  /* 0x000003c000007945 */ /* 0x000fe20003800200 */
[----:B0-----:R-:W-:-:S04]  /*0560*/  IABS R5, R3 ;  /* 0x0000000300057213 */ /* 0x001fc80000000000 */
[----:B------:R-:W0:Y:S01]  /*0570*/  I2F.RP R9, R5 ;  /* 0x0000000500097306 */ /* 0x000e220000209400 */
[----:B------:R-:W-:-:S04]  /*0580*/  IADD3 R0, PT, PT, R3, -0x1, R5 ;  /* 0xffffffff03007810 */ /* 0x000fc80007ffe005 */
[----:B------:R-:W-:-:S03]  /*0590*/  IABS R2, R0 ;  /* 0x0000000000027213 */ /* 0x000fc60000000000 */
[----:B0-----:R-:W0:Y:S02]  /*05a0*/  MUFU.RCP R8, R9 ;  /* 0x0000000900087308 */ /* 0x001e240000001000 */
[----:B0-----:R-:W-:-:S06]  /*05b0*/  VIADD R8, R8, 0xffffffe ;  /* 0x0ffffffe08087836 */ /* 0x001fcc0000000000 */
[----:B------:R-:W0:Y:S02]  /*05c0*/  F2I.FTZ.U32.TRUNC.NTZ R7, R8 ;  /* 0x0000000800077305 */ /* 0x000e24000021f000 */
[----:B0-----:R-:W-:-:S04]  /*05d0*/  IMAD.MOV R4, RZ, RZ, -R7 ;  /* 0x000000ffff047224 */ /* 0x001fc800078e0a07 */
[----:B------:R-:W-:-:S04]  /*05e0*/  IMAD R4, R4, R5, RZ ;  /* 0x0000000504047224 */ /* 0x000fc800078e02ff */
[----:B------:R-:W-:-:S04]  /*05f0*/  IMAD.HI.U32 R7, R7, R4, R6 ;  /* 0x0000000407077227 */ /* 0x000fc800078e0006 */
[----:B------:R-:W-:-:S04]  /*0600*/  IMAD.MOV.U32 R4, RZ, RZ, R2 ;  /* 0x000000ffff047224 */ /* 0x000fc800078e0002 */
[----:B------:R-:W-:-:S04]  /*0610*/  IMAD.HI.U32 R6, R7, R4, RZ ;  /* 0x0000000407067227 */ /* 0x000fc800078e00ff */
[----:B------:R-:W-:-:S04]  /*0620*/  IMAD.MOV R2, RZ, RZ, -R6 ;  /* 0x000000ffff027224 */ /* 0x000fc800078e0a06 */
[----:B------:R-:W-:-:S05]  /*0630*/  IMAD R2, R5, R2, R4 ;  /* 0x0000000205027224 */ /* 0x000fca00078e0204 */
[----:B------:R-:W-:-:S13]  /*0640*/  ISETP.GT.U32.AND P1, PT, R5, R2, PT ;  /* 0x000000020500720c */ /* 0x000fda0003f24070 */
[----:B------:R-:W-:Y:S02]  /*0650*/  @!P1 IMAD.IADD R2, R2, 0x1, -R5 ;  /* 0x0000000102029824 */ /* 0x000fe400078e0a05 */
[----:B------:R-:W-:Y:S01]  /*0660*/  @!P1 VIADD R6, R6, 0x1 ;  /* 0x0000000106069836 */ /* 0x000fe20000000000 */
[----:B------:R-:W-:Y:S02]  /*0670*/  ISETP.NE.AND P1, PT, R3, RZ, PT ;  /* 0x000000ff0300720c */ /* 0x000fe40003f25270 */
        /* <DEDUP_REMOVED lines=34> */
.L_x_70:
[----:B------:R-:W-:Y:S01]  /*08a0*/  IMAD.MOV.U32 R33, RZ, RZ, R20 ;  /* 0x000000ffff217224 */ /* 0x000fe200078e0014 */
[----:B------:R-:W-:Y:S01]  /*08b0*/  MOV R20, R12 ;  /* 0x0000000c00147202 */ /* 0x000fe20000000f00 */
[----:B------:R-:W-:Y:S01]  /*08c0*/  IMAD.MOV.U32 R21, RZ, RZ, R19 ;  /* 0x000000ffff157224 */ /* 0x000fe200078e0013 */
[----:B------:R-:W-:Y:S02]  /*08d0*/  MOV R19, R2 ;  /* 0x0000000200137202 */ /* 0x000fe40000000f00 */
[----:B------:R-:W-:Y:S02]  /*08e0*/  MOV R18, 0x900 ;  /* 0x0000090000127802 */ /* 0x000fe40000000f00 */
[----:B------:R-:W-:Y:S05]  /*08f0*/  CALL.REL.NOINC `($__internal_2_$__cuda_sm20_div_s64) ;  /* 0x0000003c00107944 */ /* 0x000fea0003c00000 */
[----:B------:R-:W-:Y:S02]  /*0900*/  MOV R15, R13 ;  /* 0x0000000d000f7202 */ /* 0x000fe40000000f00 */
.L_x_71:
[----:B------:R-:W-:Y:S05]  /*0910*/  BSYNC.RECONVERGENT B0 ;  /* 0x0000000000007941 */ /* 0x000fea0003800200 */
.L_x_69:
[----:B------:R-:W0:Y:S01]  /*0920*/  LDCU UR11, c[0x0][0x434] ;  /* 0x00008680ff0b77ac */ /* 0x000e220008000800 */
[----:B------:R-:W-:Y:S01]  /*0930*/  IMAD.MOV.U32 R6, RZ, RZ, RZ ;  /* 0x000000ffff067224 */ /* 0x000fe200078e00ff */
[----:B------:R-:W-:Y:S01]  /*0940*/  BSSY.RECONVERGENT B0, `(.L_x_72) ;  /* 0x000007a000007945 */ /* 0x000fe20003800200 */
[----:B0-----:R-:W-:Y:S01]  /*0950*/  IMAD.U32 R5, RZ, RZ, UR11 ;  /* 0x0000000bff057e24 */ /* 0x001fe2000f8e00ff */
[----:B------:R-:W-:-:S04]  /*0960*/  USHF.R.S32.HI UR5, URZ, 0x1f, UR11 ;  /* 0x0000001fff057899 */ /* 0x000fc8000801140b */
[----:B------:R-:W-:Y:S01]  /*0970*/  IABS R5, R5 ;  /* 0x0000000500057213 */ /* 0x000fe20000000000 */
[----:B------:R-:W-:-:S03]  /*0980*/  ULOP3.LUT UR5, UR5, 0x1, URZ, 0xfc, !UPT ;  /* 0x0000000105057892 */ /* 0x000fc6000f8efcff */
[----:B------:R-:W0:Y:S08]  /*0990*/  I2F.RP R9, R5 ;  /* 0x0000000500097306 */ /* 0x000e300000209400 */
[----:B0-----:R-:W0:Y:S02]  /*09a0*/  MUFU.RCP R8, R9 ;  /* 0x0000000900087308 */ /* 0x001e240000001000 */
[----:B0-----:R-:W-:-:S06]  /*09b0*/  VIADD R8, R8, 0xffffffe ;  /* 0x0ffffffe08087836 */ /* 0x001fcc0000000000 */
[----:B------:R-:W0:Y:S02]  /*09c0*/  F2I.FTZ.U32.TRUNC.NTZ R7, R8 ;  /* 0x0000000800077305 */ /* 0x000e24000021f000 */
[----:B0-----:R-:W-:-:S04]  /*09d0*/  IMAD.MOV R3, RZ, RZ, -R7 ;  /* 0x000000ffff037224 */ /* 0x001fc800078e0a07 */
[----:B------:R-:W-:Y:S01]  /*09e0*/  IMAD R4, R3, R5, RZ ;  /* 0x0000000503047224 */ /* 0x000fe200078e02ff */
[----:B------:R-:W-:Y:S02]  /*09f0*/  IABS R3, R0 ;  /* 0x0000000000037213 */ /* 0x000fe40000000000 */
[----:B------:R-:W-:Y:S01]  /*0a00*/  LOP3.LUT R0, R0, UR11, RZ, 0x3c, !PT ;  /* 0x0000000b00007c12 */ /* 0x000fe2000f8e3cff */
[----:B------:R-:W-:-:S03]  /*0a10*/  IMAD.HI.U32 R7, R7, R4, R6 ;  /* 0x0000000407077227 */ /* 0x000fc600078e0006 */
[----:B------:R-:W-:Y:S01]  /*0a20*/  ISETP.GE.AND P2, PT, R0, RZ, PT ;  /* 0x000000ff0000720c */ /* 0x000fe20003f46270 */
[----:B------:R-:W-:Y:S01]  /*0a30*/  IMAD.MOV.U32 R6, RZ, RZ, R3 ;  /* 0x000000ffff067224 */ /* 0x000fe200078e0003 */
[----:B------:R-:W0:Y:S03]  /*0a40*/  LDC R0, c[0x0][0x3e0] ;  /* 0x0000f800ff007b82 */ /* 0x000e260000000800 */
[----:B------:R-:W-:-:S04]  /*0a50*/  IMAD.HI.U32 R3, R7, R6, RZ ;  /* 0x0000000607037227 */ /* 0x000fc800078e00ff */
[----:B------:R-:W-:-:S04]  /*0a60*/  IMAD.MOV R4, RZ, RZ, -R3 ;  /* 0x000000ffff047224 */ /* 0x000fc800078e0a03 */
[----:B------:R-:W-:-:S05]  /*0a70*/  IMAD R4, R5, R4, R6 ;  /* 0x0000000405047224 */ /* 0x000fca00078e0206 */
[----:B------:R-:W-:Y:S02]  /*0a80*/  ISETP.GT.U32.AND P1, PT, R5, R4, PT ;  /* 0x000000040500720c */ /* 0x000fe40003f24070 */
[----:B0-----:R-:W-:Y:S02]  /*0a90*/  IABS R6, R0 ;  /* 0x0000000000067213 */ /* 0x001fe40000000000 */
[----:B------:R-:W-:Y:S02]  /*0aa0*/  ISETP.NE.AND P4, PT, R0, RZ, PT ;  /* 0x000000ff0000720c */ /* 0x000fe40003f85270 */
[----:B------:R-:W0:Y:S07]  /*0ab0*/  I2F.RP R9, R6 ;  /* 0x0000000600097306 */ /* 0x000e2e0000209400 */
[----:B------:R-:W-:Y:S01]  /*0ac0*/  @!P1 IADD3 R4, PT, PT, R4, -R5, RZ ;  /* 0x8000000504049210 */ /* 0x000fe20007ffe0ff */
[----:B------:R-:W-:Y:S01]  /*0ad0*/  @!P1 VIADD R3, R3, 0x1 ;  /* 0x0000000103039836 */ /* 0x000fe20000000000 */
[----:B------:R-:W-:-:S02]  /*0ae0*/  ISETP.NE.AND P1, PT, RZ, UR11, PT ;  /* 0x0000000bff007c0c */ /* 0x000fc4000bf25270 */
[----:B------:R-:W-:Y:S01]  /*0af0*/  ISETP.GE.U32.AND P0, PT, R4, R5, PT ;  /* 0x000000050400720c */ /* 0x000fe20003f06070 */
[----:B------:R-:W-:Y:S01]  /*0b00*/  VIADD R4, R0, 0xffffffff ;  /* 0xffffffff00047836 */ /* 0x000fe20000000000 */
[----:B0-----:R-:W0:Y:S11]  /*0b10*/  MUFU.RCP R18, R9 ;  /* 0x0000000900127308 */ /* 0x001e360000001000 */
[----:B------:R-:W-:-:S04]  /*0b20*/  @P0 VIADD R3, R3, 0x1 ;  /* 0x0000000103030836 */ /* 0x000fc80000000000 */
[----:B------:R-:W-:-:S04]  /*0b30*/  IMAD.MOV.U32 R5, RZ, RZ, R3 ;  /* 0x000000ffff057224 */ /* 0x000fc800078e0003 */
[----:B------:R-:W-:Y:S01]  /*0b40*/  @!P2 IMAD.MOV R5, RZ, RZ, -R5 ;  /* 0x000000ffff05a224 */ /* 0x000fe200078e0a05 */
[----:B------:R-:W-:-:S05]  /*0b50*/  @!P1 LOP3.LUT R5, RZ, UR11, RZ, 0x33, !PT ;  /* 0x0000000bff059c12 */ /* 0x000fca000f8e33ff */
[----:B------:R-:W-:Y:S01]  /*0b60*/  IMAD R10, R5, UR5, RZ ;  /* 0x00000005050a7c24 */ /* 0x000fe2000f8e02ff */
[----:B------:R-:W1:Y:S01]  /*0b70*/  LDCU.U8 UR5, c[0x0][0x549] ;  /* 0x0000a920ff0577ac */ /* 0x000e620008000000 */
[----:B0-----:R-:W-:-:S03]  /*0b80*/  VIADD R18, R18, 0xffffffe ;  /* 0x0ffffffe12127836 */ /* 0x001fc60000000000 */
[-C--:B------:R-:W-:Y:S01]  /*0b90*/  IABS R8, R10.reuse ;  /* 0x0000000a00087213 */ /* 0x080fe20000000000 */
[----:B------:R0:W-:Y:S01]  /*0ba0*/  F2I.FTZ.U32.TRUNC.NTZ R19, R18 ;  /* 0x0000001200137305 */ /* 0x0001e2000021f000 */
[----:B------:R-:W-:-:S05]  /*0bb0*/  IABS R11, R10 ;  /* 0x0000000a000b7213 */ /* 0x000fca0000000000 */
[----:B------:R-:W-:Y:S02]  /*0bc0*/  IMAD.MOV R11, RZ, RZ, -R11 ;  /* 0x000000ffff0b7224 */ /* 0x000fe400078e0a0b */
[----:B------:R-:W2:Y:S01]  /*0bd0*/  I2F.RP R7, R8 ;  /* 0x0000000800077306 */ /* 0x000ea20000209400 */
[----:B-1----:R-:W-:Y:S01]  /*0be0*/  UISETP.NE.AND UP1, UPT, UR5, URZ, UPT ;  /* 0x000000ff0500728c */ /* 0x002fe2000bf25270 */
[----:B0-----:R-:W-:-:S03]  /*0bf0*/  IMAD.MOV.U32 R18, RZ, RZ, RZ ;  /* 0x000000ffff127224 */ /* 0x001fc600078e00ff */
[----:B------:R-:W-:-:S03]  /*0c00*/  USEL UR11, UR11, 0x1, !UP1 ;  /* 0x000000010b0b7887 */ /* 0x000fc6000c800000 */
[----:B--2---:R-:W0:Y:S02]  /*0c10*/  MUFU.RCP R3, R7 ;  /* 0x0000000700037308 */ /* 0x004e240000001000 */
[----:B0-----:R-:W-:Y:S01]  /*0c20*/  IADD3 R20, PT, PT, R3, 0xffffffe, RZ ;  /* 0x0ffffffe03147810 */ /* 0x001fe20007ffe0ff */
[----:B------:R-:W-:-:S05]  /*0c30*/  IMAD.IADD R7, R4, 0x1, R8 ;  /* 0x0000000104077824 */ /* 0x000fca00078e0208 */
[----:B------:R-:W0:Y:S01]  /*0c40*/  F2I.FTZ.U32.TRUNC.NTZ R21, R20 ;  /* 0x0000001400157305 */ /* 0x000e22000021f000 */
[----:B------:R-:W-:Y:S01]  /*0c50*/  IABS R9, R7 ;  /* 0x0000000700097213 */ /* 0x000fe20000000000 */
[----:B0-----:R-:W-:Y:S02]  /*0c60*/  IMAD.MOV R3, RZ, RZ, -R21 ;  /* 0x000000ffff037224 */ /* 0x001fe400078e0a15 */
[----:B------:R-:W-:Y:S02]  /*0c70*/  HFMA2 R20, -RZ, RZ, 0, 0 ;  /* 0x00000000ff147431 */ /* 0x000fe400000001ff */
[----:B------:R-:W-:Y:S02]  /*0c80*/  IMAD R16, R3, R8, RZ ;  /* 0x0000000803107224 */ /* 0x000fe400078e02ff */
[----:B------:R-:W-:Y:S02]  /*0c90*/  IMAD.MOV R3, RZ, RZ, -R19 ;  /* 0x000000ffff037224 */ /* 0x000fe400078e0a13 */
[----:B------:R-:W-:-:S04]  /*0ca0*/  IMAD.HI.U32 R16, R21, R16, R20 ;  /* 0x0000001015107227 */ /* 0x000fc800078e0014 */
[----:B------:R-:W-:Y:S02]  /*0cb0*/  IMAD R3, R3, R6, RZ ;  /* 0x0000000603037224 */ /* 0x000fe400078e02ff */
[----:B------:R-:W-:-:S04]  /*0cc0*/  IMAD.HI.U32 R16, R16, R9, RZ ;  /* 0x0000000910107227 */ /* 0x000fc800078e00ff */
[----:B------:R-:W-:Y:S02]  /*0cd0*/  IMAD R11, R16, R11, R9 ;  /* 0x0000000b100b7224 */ /* 0x000fe400078e0209 */
[----:B------:R-:W-:-:S03]  /*0ce0*/  IMAD.HI.U32 R18, R19, R3, R18 ;  /* 0x0000000313127227 */ /* 0x000fc600078e0012 */
[----:B------:R-:W-:-:S03]  /*0cf0*/  ISETP.GT.U32.AND P1, PT, R8, R11, PT ;  /* 0x0000000b0800720c */ /* 0x000fc60003f24070 */
[----:B------:R-:W-:-:S05]  /*0d00*/  IMAD.HI.U32 R13, R18, R9, RZ ;  /* 0x00000009120d7227 */ /* 0x000fca00078e00ff */
[----:B------:R-:W-:-:S05]  /*0d10*/  IADD3 R3, PT, PT, -R13, RZ, RZ ;  /* 0x000000ff0d037210 */ /* 0x000fca0007ffe1ff */
[----:B------:R-:W-:Y:S02]  /*0d20*/  @!P1 IMAD.IADD R11, R11, 0x1, -R8 ;  /* 0x000000010b0b9824 */ /* 0x000fe400078e0a08 */
[----:B------:R-:W-:Y:S02]  /*0d30*/  IMAD R3, R6, R3, R9 ;  /* 0x0000000306037224 */ /* 0x000fe400078e0209 */
[----:B------:R-:W-:Y:S01]  /*0d40*/  @!P1 VIADD R16, R16, 0x1 ;  /* 0x0000000110109836 */ /* 0x000fe20000000000 */
[-C--:B------:R-:W-:Y:S02]  /*0d50*/  ISETP.GE.U32.AND P2, PT, R11, R8.reuse, PT ;  /* 0x000000080b00720c */ /* 0x080fe40003f46070 */
[----:B------:R-:W-:Y:S02]  /*0d60*/  LOP3.LUT R11, R7, R8, RZ, 0x3c, !PT ;  /* 0x00000008070b7212 */ /* 0x000fe400078e3cff */
[----:B------:R-:W-:Y:S02]  /*0d70*/  ISETP.GT.U32.AND P3, PT, R6, R3, PT ;  /* 0x000000030600720c */ /* 0x000fe40003f64070 */
[----:B------:R-:W-:-:S02]  /*0d80*/  ISETP.GE.AND P0, PT, R11, RZ, PT ;  /* 0x000000ff0b00720c */ /* 0x000fc40003f06270 */
[----:B------:R-:W-:Y:S02]  /*0d90*/  ISETP.NE.AND P1, PT, R10, RZ, PT ;  /* 0x000000ff0a00720c */ /* 0x000fe40003f25270 */
[----:B------:R-:W-:-:S03]  /*0da0*/  LOP3.LUT R7, R7, R0, RZ, 0x3c, !PT ;  /* 0x0000000007077212 */ /* 0x000fc600078e3cff */
[----:B------:R-:W-:Y:S01]  /*0db0*/  @P2 VIADD R16, R16, 0x1 ;  /* 0x0000000110102836 */ /* 0x000fe20000000000 */
[----:B------:R-:W-:Y:S02]  /*0dc0*/  ISETP.GE.AND P2, PT, R7, RZ, PT ;  /* 0x000000ff0700720c */ /* 0x000fe40003f46270 */
[----:B------:R-:W-:Y:S01]  /*0dd0*/  SHF.R.S32.HI R7, RZ, 0x1f, R10 ;  /* 0x0000001fff077819 */ /* 0x000fe2000001140a */
[----:B------:R-:W-:Y:S01]  /*0de0*/  @!P3 IMAD.IADD R3, R3, 0x1, -R6 ;  /* 0x000000010303b824 */ /* 0x000fe200078e0a06 */
[----:B------:R-:W-:Y:S01]  /*0df0*/  @!P3 IADD3 R13, PT, PT, R13, 0x1, RZ ;  /* 0x000000010d0db810 */ /* 0x000fe20007ffe0ff */
[----:B------:R-:W-:Y:S01]  /*0e00*/  @!P0 IMAD.MOV R16, RZ, RZ, -R16 ;  /* 0x000000ffff108224 */ /* 0x000fe200078e0a10 */
[----:B------:R-:W-:Y:S02]  /*0e10*/  ISETP.NE.AND P3, PT, R5, RZ, PT ;  /* 0x000000ff0500720c */ /* 0x000fe40003f65270 */
[----:B------:R-:W-:Y:S02]  /*0e20*/  @!P1 LOP3.LUT R16, RZ, R8, RZ, 0x33, !PT ;  /* 0x00000008ff109212 */ /* 0x000fe400078e33ff */
[----:B------:R-:W-:-:S02]  /*0e30*/  ISETP.GE.U32.AND P1, PT, R3, R6, PT ;  /* 0x000000060300720c */ /* 0x000fc40003f26070 */
[C---:B------:R-:W-:Y:S02]  /*0e40*/  ISETP.LT.U32.AND P0, PT, R14.reuse, R16, PT ;  /* 0x000000100e00720c */ /* 0x040fe40003f01070 */
[----:B------:R-:W-:Y:S02]  /*0e50*/  SHF.R.S32.HI R3, RZ, 0x1f, R16 ;  /* 0x0000001fff037819 */ /* 0x000fe40000011410 */
[----:B------:R-:W-:Y:S02]  /*0e60*/  SEL R8, RZ, 0x1, !P3 ;  /* 0x00000001ff087807 */ /* 0x000fe40005800000 */
[-C--:B------:R-:W-:Y:S02]  /*0e70*/  ISETP.LT.AND.EX P0, PT, R15, R3.reuse, PT, P0 ;  /* 0x000000030f00720c */ /* 0x080fe40003f01300 */
[----:B------:R-:W-:Y:S02]  /*0e80*/  LOP3.LUT R8, R7, R8, RZ, 0xfc, !PT ;  /* 0x0000000807087212 */ /* 0x000fe400078efcff */
[----:B------:R-:W-:Y:S01]  /*0e90*/  SEL R3, R15, R3, P0 ;  /* 0x000000030f037207 */ /* 0x000fe20000000000 */
[----:B------:R-:W-:Y:S01]  /*0ea0*/  @P1 VIADD R13, R13, 0x1 ;  /* 0x000000010d0d1836 */ /* 0x000fe20000000000 */
[----:B------:R-:W-:-:S02]  /*0eb0*/  SEL R9, R14, R16, P0 ;  /* 0x000000100e097207 */ /* 0x000fc40000000000 */
[----:B------:R-:W-:Y:S01]  /*0ec0*/  LOP3.LUT R6, R15, R3, RZ, 0xfc, !PT ;  /* 0x000000030f067212 */ /* 0x000fe200078efcff */
[----:B------:R-:W-:-:S03]  /*0ed0*/  IMAD.MOV.U32 R5, RZ, RZ, R13 ;  /* 0x000000ffff057224 */ /* 0x000fc600078e000d */
[----:B------:R-:W-:Y:S01]  /*0ee0*/  ISETP.NE.U32.AND P1, PT, R6, RZ, PT ;  /* 0x000000ff0600720c */ /* 0x000fe20003f25070 */
[----:B------:R-:W-:Y:S01]  /*0ef0*/  @!P2 IMAD.MOV R5, RZ, RZ, -R5 ;  /* 0x000000ffff05a224 */ /* 0x000fe200078e0a05 */
[----:B------:R-:W-:-:S11]  /*0f00*/  @!P4 LOP3.LUT R5, RZ, R0, RZ, 0x33, !PT ;  /* 0x00000000ff05c212 */ /* 0x000fd600078e33ff */
[----:B------:R-:W-:Y:S05]  /*0f10*/  @P1 BRA `(.L_x_73) ;  /* 0x0000000000501947 */ /* 0x000fea0003800000 */
[----:B------:R-:W0:Y:S01]  /*0f20*/  I2F.U32.RP R11, R9 ;  /* 0x00000009000b7306 */ /* 0x000e220000209000 */
[----:B------:R-:W-:Y:S02]  /*0f30*/  ISETP.NE.U32.AND P0, PT, R9, RZ, PT ;  /* 0x000000ff0900720c */ /* 0x000fe40003f05070 */
[----:B------:R-:W-:-:S05]  /*0f40*/  MOV R39, RZ ;  /* 0x000000ff00277202 */ /* 0x000fca0000000f00 */
[----:B0-----:R-:W0:Y:S02]  /*0f50*/  MUFU.RCP R6, R11 ;  /* 0x0000000b00067308 */ /* 0x001e240000001000 */
[----:B0-----:R-:W-:-:S06]  /*0f60*/  VIADD R6, R6, 0xffffffe ;  /* 0x0ffffffe06067836 */ /* 0x001fcc0000000000 */
[----:B------:R-:W0:Y:S02]  /*0f70*/  F2I.FTZ.U32.TRUNC.NTZ R7, R6 ;  /* 0x0000000600077305 */ /* 0x000e24000021f000 */
[----:B0-----:R-:W-:Y:S01]  /*0f80*/  IMAD.MOV R0, RZ, RZ, -R7 ;  /* 0x000000ffff007224 */ /* 0x001fe200078e0a07 */
[----:B------:R-:W-:-:S03]  /*0f90*/  MOV R6, RZ ;  /* 0x000000ff00067202 */ /* 0x000fc60000000f00 */
        /* <DEDUP_REMOVED lines=12> */
.L_x_73:
[----:B------:R-:W-:Y:S01]  /*1060*/  IMAD.MOV.U32 R33, RZ, RZ, R14 ;  /* 0x000000ffff217224 */ /* 0x000fe200078e000e */
[----:B------:R-:W-:Y:S01]  /*1070*/  MOV R20, R9 ;  /* 0x0000000900147202 */ /* 0x000fe20000000f00 */
[----:B------:R-:W-:Y:S01]  /*1080*/  IMAD.MOV.U32 R21, RZ, RZ, R15 ;  /* 0x000000ffff157224 */ /* 0x000fe200078e000f */
[----:B------:R-:W-:Y:S02]  /*1090*/  MOV R19, R3 ;  /* 0x0000000300137202 */ /* 0x000fe40000000f00 */
[----:B------:R-:W-:Y:S02]  /*10a0*/  MOV R18, 0x10c0 ;  /* 0x000010c000127802 */ /* 0x000fe40000000f00 */
[----:B------:R-:W-:Y:S05]  /*10b0*/  CALL.REL.NOINC `($__internal_2_$__cuda_sm20_div_s64) ;  /* 0x0000003400207944 */ /* 0x000fea0003c00000 */
[----:B------:R-:W-:Y:S02]  /*10c0*/  MOV R38, R14 ;  /* 0x0000000e00267202 */ /* 0x000fe40000000f00 */
[----:B------:R-:W-:Y:S02]  /*10d0*/  MOV R39, R13 ;  /* 0x0000000d00277202 */ /* 0x000fe40000000f00 */
.L_x_74:
[----:B------:R-:W-:Y:S05]  /*10e0*/  BSYNC.RECONVERGENT B0 ;  /* 0x0000000000007941 */ /* 0x000fea0003800200 */
.L_x_72:
[----:B------:R-:W-:Y:S01]  /*10f0*/  IABS R13, UR10 ;  /* 0x0000000a000d7c13 */ /* 0x000fe20008000000 */
[----:B------:R-:W0:Y:S01]  /*1100*/  LDC R0, c[0x0][0x434] ;  /* 0x00010d00ff007b82 */ /* 0x000e220000000800 */
[----:B------:R-:W-:Y:S01]  /*1110*/  IABS R6, UR10 ;  /* 0x0000000a00067c13 */ /* 0x000fe20008000000 */
[----:B------:R-:W-:Y:S01]  /*1120*/  IMAD R5, R5, UR11, RZ ;  /* 0x0000000b05057c24 */ /* 0x000fe2000f8e02ff */
[----:B------:R-:W1:Y:S01]  /*1130*/  I2F.RP R16, R13 ;  /* 0x0000000d00107306 */ /* 0x000e620000209400 */
[----:B------:R-:W-:Y:S02]  /*1140*/  BSSY.RECONVERGENT B0, `(.L_x_75) ;  /* 0x000003c000007945 */ /* 0x000fe40003800200 */
[----:B------:R-:W-:Y:S02]  /*1150*/  IMAD.MOV R6, RZ, RZ, -R6 ;  /* 0x000000ffff067224 */ /* 0x000fe400078e0a06 */
[----:B------:R-:W-:-:S03]  /*1160*/  IMAD R8, R8, R5, RZ ;  /* 0x0000000508087224 */ /* 0x000fc600078e02ff */
[----:B-1----:R-:W1:Y:S01]  /*1170*/  MUFU.RCP R15, R16 ;  /* 0x00000010000f7308 */ /* 0x002e620000001000 */
[----:B0-----:R-:W-:-:S04]  /*1180*/  IADD3 R0, PT, PT, R0, -0x1, R13 ;  /* 0xffffffff00007810 */ /* 0x001fc80007ffe00d */
[----:B------:R-:W-:Y:S01]  /*1190*/  IABS R7, R0 ;  /* 0x0000000000077213 */ /* 0x000fe20000000000 */
[----:B-1----:R-:W-:-:S06]  /*11a0*/  VIADD R15, R15, 0xffffffe ;  /* 0x0ffffffe0f0f7836 */ /* 0x002fcc0000000000 */
[----:B------:R-:W0:Y:S02]  /*11b0*/  F2I.FTZ.U32.TRUNC.NTZ R15, R15 ;  /* 0x0000000f000f7305 */ /* 0x000e24000021f000 */
[----:B0-----:R-:W-:-:S04]  /*11c0*/  IMAD.MOV R14, RZ, RZ, -R15 ;  /* 0x000000ffff0e7224 */ /* 0x001fc800078e0a0f */
[----:B------:R-:W-:Y:S02]  /*11d0*/  IMAD R11, R14, R13, RZ ;  /* 0x0000000d0e0b7224 */ /* 0x000fe400078e02ff */
[----:B------:R-:W-:-:S04]  /*11e0*/  IMAD.MOV.U32 R14, RZ, RZ, RZ ;  /* 0x000000ffff0e7224 */ /* 0x000fc800078e00ff */
        /* <DEDUP_REMOVED lines=42> */
.L_x_76:
[----:B------:R-:W-:Y:S01]  /*1490*/  IMAD.MOV.U32 R33, RZ, RZ, R26 ;  /* 0x000000ffff217224 */ /* 0x000fe200078e001a */
[----:B------:R-:W-:Y:S01]  /*14a0*/  MOV R21, R27 ;  /* 0x0000001b00157202 */ /* 0x000fe20000000f00 */
[----:B------:R-:W-:Y:S01]  /*14b0*/  IMAD.MOV.U32 R20, RZ, RZ, R7 ;  /* 0x000000ffff147224 */ /* 0x000fe200078e0007 */
[----:B------:R-:W-:Y:S02]  /*14c0*/  MOV R18, 0x14e0 ;  /* 0x000014e000127802 */ /* 0x000fe40000000f00 */
[----:B------:R-:W-:Y:S05]  /*14d0*/  CALL.REL.NOINC `($__internal_2_$__cuda_sm20_div_s64) ;  /* 0x0000003000187944 */ /* 0x000fea0003c00000 */
[----:B------:R-:W-:Y:S02]  /*14e0*/  MOV R24, R14 ;  /* 0x0000000e00187202 */ /* 0x000fe40000000f00 */
[----:B------:R-:W-:Y:S02]  /*14f0*/  MOV R25, R13 ;  /* 0x0000000d00197202 */ /* 0x000fe40000000f00 */
.L_x_77:
[----:B------:R-:W-:Y:S05]  /*1500*/  BSYNC.RECONVERGENT B0 ;  /* 0x0000000000007941 */ /* 0x000fea0003800200 */
.L_x_75:
[----:B------:R-:W0:Y:S01]  /*1510*/  S2R R22, SR_TID.X ;  /* 0x0000000000167919 */ /* 0x000e220000002100 */
[----:B------:R-:W-:Y:S01]  /*1520*/  UIADD3 UR12, UP0, UPT, UR7, -UR6, URZ ;  /* 0x80000006070c7290 */ /* 0x000fe2000ff1e0ff */
[----:B------:R-:W1:Y:S03]  /*1530*/  LDCU UR5, c[0x0][0x534] ;  /* 0x0000a680ff0577ac */ /* 0x000e660008000800 */
[----:B------:R-:W-:-:S06]  /*1540*/  UIADD3.X UR9, UPT, UPT, UR4, -0x1, URZ, UP0, !UPT ;  /* 0xffffffff04097890 */ /* 0x000fcc00087fe4ff */
[----:B------:R-:W-:-:S05]  /*1550*/  IMAD.U32 R5, RZ, RZ, UR9 ;  /* 0x00000009ff057e24 */ /* 0x000fca000f8e00ff */
[----:B------:R-:W2:Y:S01]  /*1560*/  LDCU UR9, c[0x0][0x434] ;  /* 0x00008680ff0977ac */ /* 0x000ea20008000800 */
[----:B0-----:R-:W-:Y:S02]  /*1570*/  LOP3.LUT R23, R22, 0xf, RZ, 0xc0, !PT ;  /* 0x0000000f16177812 */ /* 0x001fe400078ec0ff */
[----:B------:R-:W-:Y:S02]  /*1580*/  SHF.R.U32.HI R26, RZ, 0x4, R22 ;  /* 0x00000004ff1a7819 */ /* 0x000fe40000011616 */
[C---:B------:R-:W-:Y:S01]  /*1590*/  ISETP.LT.U32.AND P3, PT, R23.reuse, UR12, PT ;  /* 0x0000000c17007c0c */ /* 0x040fe2000bf61070 */
[----:B------:R-:W0:Y:S01]  /*15a0*/  LDCU.64 UR12, c[0x0][0x358] ;  /* 0x00006b00ff0c77ac */ /* 0x000e220008000a00 */
[----:B------:R-:W-:Y:S01]  /*15b0*/  IADD3 R28, P0, PT, R23, UR6, RZ ;  /* 0x00000006171c7c10 */ /* 0x000fe2000ff1e0ff */
[C---:B------:R-:W-:Y:S01]  /*15c0*/  VIADD R13, R26.reuse, 0x8 ;  /* 0x000000081a0d7836 */ /* 0x040fe20000000000 */
[----:B------:R-:W-:Y:S01]  /*15d0*/  ISETP.GT.AND.EX P3, PT, R5, RZ, PT, P3 ;  /* 0x000000ff0500720c */ /* 0x000fe20003f64330 */
[C---:B------:R-:W-:Y:S01]  /*15e0*/  VIADD R11, R26.reuse, 0x10 ;  /* 0x000000101a0b7836 */ /* 0x040fe20000000000 */
[----:B------:R-:W-:Y:S01]  /*15f0*/  IADD3.X R29, PT, PT, RZ, RZ, RZ, P0, !PT ;  /* 0x000000ffff1d7210 */ /* 0x000fe200007fe4ff */
[C---:B------:R-:W-:Y:S01]  /*1600*/  VIADD R5, R26.reuse, 0x18 ;  /* 0x000000181a057836 */ /* 0x040fe20000000000 */
[----:B-1----:R-:W-:-:S02]  /*1610*/  ISETP.GE.OR P1, PT, R26, UR5, !P3 ;  /* 0x000000051a007c0c */ /* 0x002fc4000df26670 */
[----:B------:R-:W-:Y:S02]  /*1620*/  ISETP.GE.OR P5, PT, R13, UR5, !P3 ;  /* 0x000000050d007c0c */ /* 0x000fe4000dfa6670 */
[----:B------:R-:W-:Y:S02]  /*1630*/  ISETP.GE.OR P4, PT, R11, UR5, !P3 ;  /* 0x000000050b007c0c */ /* 0x000fe4000df86670 */
[----:B------:R-:W-:-:S07]  /*1640*/  ISETP.GE.OR P3, PT, R5, UR5, !P3 ;  /* 0x0000000505007c0c */ /* 0x000fce000df66670 */
[----:B------:R-:W1:Y:S01]  /*1650*/  @!P1 LDC.64 R20, c[0x0][0x428] ;  /* 0x00010a00ff149b82 */ /* 0x000e620000000a00 */
[----:B------:R-:W-:-:S04]  /*1660*/  @!P1 IMAD.WIDE.U32 R30, R26, UR7, R28 ;  /* 0x000000071a1e9c25 */ /* 0x000fc8000f8e001c */
[----:B------:R-:W-:-:S03]  /*1670*/  @!P1 IMAD R6, R26, UR4, R31 ;  /* 0x000000041a069c24 */ /* 0x000fc6000f8e021f */
[----:B------:R-:W3:Y:S08]  /*1680*/  @!P4 LDC.64 R16, c[0x0][0x428] ;  /* 0x00010a00ff10cb82 */ /* 0x000ef00000000a00 */
[----:B------:R-:W4:Y:S08]  /*1690*/  @!P3 LDC.64 R14, c[0x0][0x428] ;  /* 0x00010a00ff0ebb82 */ /* 0x000f300000000a00 */
[----:B------:R-:W5:Y:S01]  /*16a0*/  @!P5 LDC.64 R18, c[0x0][0x428] ;  /* 0x00010a00ff12db82 */ /* 0x000f620000000a00 */
[----:B-1----:R-:W-:-:S02]  /*16b0*/  @!P1 LEA R34, P0, R30, R20, 0x2 ;  /* 0x000000141e229211 */ /* 0x002fc400078010ff */
[----:B------:R-:W-:Y:S02]  /*16c0*/  @!P4 MOV R31, R29 ;  /* 0x0000001d001fc202 */ /* 0x000fe40000000f00 */
[----:B------:R-:W-:Y:S01]  /*16d0*/  @!P1 LEA.HI.X R35, R30, R21, R6, 0x2, P0 ;  /* 0x000000151e239211 */ /* 0x000fe200000f1406 */
[--C-:B------:R-:W-:Y:S02]  /*16e0*/  @!P4 IMAD.MOV.U32 R30, RZ, RZ, R28.reuse ;  /* 0x000000ffff1ec224 */ /* 0x100fe400078e001c */
[----:B------:R-:W-:Y:S02]  /*16f0*/  IMAD.MOV.U32 R6, RZ, RZ, -0x800000 ;  /* 0xff800000ff067424 */ /* 0x000fe400078e00ff */
[----:B------:R-:W-:Y:S02]  /*1700*/  @!P5 IMAD.MOV.U32 R32, RZ, RZ, R28 ;  /* 0x000000ffff20d224 */ /* 0x000fe400078e001c */
[----:B------:R-:W-:Y:S02]  /*1710*/  @!P5 IMAD.MOV.U32 R33, RZ, RZ, R29 ;  /* 0x000000ffff21d224 */ /* 0x000fe400078e001d */
[----:B------:R-:W-:Y:S01]  /*1720*/  @!P4 IMAD.WIDE.U32 R30, R11, UR7, R30 ;  /* 0x000000070b1ecc25 */ /* 0x000fe2000f8e001e */
[----:B0-----:R-:W2:Y:S03]  /*1730*/  @!P1 LDG.E R6, desc[UR12][R34.64] ;  /* 0x0000000c22069981 */ /* 0x001ea6000c1e1900 */
[----:B------:R-:W-:Y:S01]  /*1740*/  @!P3 IMAD.WIDE.U32 R28, R5, UR7, R28 ;  /* 0x00000007051cbc25 */ /* 0x000fe2000f8e001c */
[----:B---3--:R-:W-:-:S03]  /*1750*/  @!P4 LEA R16, P1, R30, R16, 0x2 ;  /* 0x000000101e10c211 */ /* 0x008fc600078210ff */
[----:B------:R-:W-:Y:S01]  /*1760*/  @!P5 IMAD.WIDE.U32 R32, R13, UR7, R32 ;  /* 0x000000070d20dc25 */ /* 0x000fe2000f8e0020 */
[----:B----4-:R-:W-:-:S03]  /*1770*/  @!P3 LEA R14, P0, R28, R14, 0x2 ;  /* 0x0000000e1c0eb211 */ /* 0x010fc600078010ff */
[----:B------:R-:W-:Y:S01]  /*1780*/  @!P4 IMAD R11, R11, UR4, R31 ;  /* 0x000000040b0bcc24 */ /* 0x000fe2000f8e021f */
[----:B-----5:R-:W-:Y:S01]  /*1790*/  @!P5 LEA R18, P2, R32, R18, 0x2 ;  /* 0x000000122012d211 */ /* 0x020fe200078410ff */
[----:B------:R-:W-:Y:S02]  /*17a0*/  @!P3 IMAD R5, R5, UR4, R29 ;  /* 0x000000040505bc24 */ /* 0x000fe4000f8e021d */
[----:B------:R-:W-:Y:S01]  /*17b0*/  @!P5 IMAD R20, R13, UR4, R33 ;  /* 0x000000040d14dc24 */ /* 0x000fe2000f8e0221 */
[----:B------:R-:W-:Y:S01]  /*17c0*/  @!P4 LEA.HI.X R17, R30, R17, R11, 0x2, P1 ;  /* 0x000000111e11c211 */ /* 0x000fe200008f140b */
[----:B------:R-:W-:Y:S01]  /*17d0*/  IMAD.MOV.U32 R11, RZ, RZ, -0x800000 ;  /* 0xff800000ff0b7424 */ /* 0x000fe200078e00ff */
[----:B------:R-:W-:Y:S01]  /*17e0*/  @!P3 LEA.HI.X R15, R28, R15, R5, 0x2, P0 ;  /* 0x0000000f1c0fb211 */ /* 0x000fe200000f1405 */
[----:B------:R-:W-:Y:S01]  /*17f0*/  IMAD.MOV.U32 R13, RZ, RZ, -0x800000 ;  /* 0xff800000ff0d7424 */ /* 0x000fe200078e00ff */
[----:B------:R-:W-:Y:S01]  /*1800*/  @!P5 LEA.HI.X R19, R32, R19, R20, 0x2, P2 ;  /* 0x000000132013d211 */ /* 0x000fe200010f1414 */
[----:B------:R-:W-:-:S04]  /*1810*/  IMAD.MOV.U32 R5, RZ, RZ, -0x800000 ;  /* 0xff800000ff057424 */ /* 0x000fc800078e00ff */
[----:B------:R-:W3:Y:S04]  /*1820*/  @!P5 LDG.E R11, desc[UR12][R18.64] ;  /* 0x0000000c120bd981 */ /* 0x000ee8000c1e1900 */
[----:B------:R-:W4:Y:S04]  /*1830*/  @!P4 LDG.E R13, desc[UR12][R16.64] ;  /* 0x0000000c100dc981 */ /* 0x000f28000c1e1900 */
[----:B------:R0:W5:Y:S01]  /*1840*/  @!P3 LDG.E R5, desc[UR12][R14.64] ;  /* 0x0000000c0e05b981 */ /* 0x000162000c1e1900 */
[----:B------:R-:W1:Y:S01]  /*1850*/  S2UR UR4, SR_CgaCtaId ;  /* 0x00000000000479c3 */ /* 0x000e620000008800 */
[----:B------:R-:W-:Y:S01]  /*1860*/  UMOV UR5, 0x400 ;  /* 0x0000040000057882 */ /* 0x000fe20000000000 */
[C---:B------:R-:W-:Y:S01]  /*1870*/  ISETP.GT.U32.AND P3, PT, R22.reuse, 0x1ff, PT ;  /* 0x000001ff1600780c */ /* 0x040fe20003f64070 */
[----:B------:R-:W-:Y:S01]  /*1880*/  IMAD.MOV.U32 R32, RZ, RZ, -0x800000 ;  /* 0xff800000ff207424 */ /* 0x000fe200078e00ff */
[C---:B------:R-:W-:Y:S01]  /*1890*/  ISETP.GT.U32.AND P2, PT, R22.reuse, 0x17f, PT ;  /* 0x0000017f1600780c */ /* 0x040fe20003f44070 */
[----:B------:R-:W-:Y:S01]  /*18a0*/  IMAD.MOV.U32 R27, RZ, RZ, -0x800000 ;  /* 0xff800000ff1b7424 */ /* 0x000fe200078e00ff */
[C---:B------:R-:W-:Y:S01]  /*18b0*/  ISETP.GT.U32.AND P1, PT, R22.reuse, 0xff, PT ;  /* 0x000000ff1600780c */ /* 0x040fe20003f24070 */
[----:B------:R-:W-:Y:S01]  /*18c0*/  IMAD.MOV.U32 R30, RZ, RZ, -0x800000 ;  /* 0xff800000ff1e7424 */ /* 0x000fe200078e00ff */
[C---:B------:R-:W-:Y:S01]  /*18d0*/  ISETP.GT.U32.AND P0, PT, R22.reuse, 0x7f, PT ;  /* 0x0000007f1600780c */ /* 0x040fe20003f04070 */
[----:B------:R-:W-:Y:S01]  /*18e0*/  BSSY.RECONVERGENT B1, `(.L_x_78) ;  /* 0x00001b4000017945 */ /* 0x000fe20003800200 */
[----:B------:R-:W-:-:S02]  /*18f0*/  LOP3.LUT R31, R22, 0x7, RZ, 0xc0, !PT ;  /* 0x00000007161f7812 */ /* 0x000fc400078ec0ff */
[----:B--2---:R-:W-:Y:S01]  /*1900*/  MOV R20, UR9 ;  /* 0x0000000900147c02 */ /* 0x004fe20008000f00 */
[----:B-1----:R-:W-:Y:S01]  /*1910*/  ULEA UR4, UR4, UR5, 0x18 ;  /* 0x0000000504047291 */ /* 0x002fe2000f8ec0ff */
[----:B0-----:R-:W-:Y:S02]  /*1920*/  SHF.R.U32.HI R15, RZ, 0x3, R22 ;  /* 0x00000003ff0f7819 */ /* 0x001fe40000011616 */
[----:B------:R-:W-:-:S03]  /*1930*/  IABS R14, R20 ;  /* 0x00000014000e7213 */ /* 0x000fc60000000000 */
[----:B------:R-:W-:Y:S01]  /*1940*/  LEA R23, R23, UR4, 0x2 ;  /* 0x0000000417177c11 */ /* 0x000fe2000f8e10ff */
[----:B------:R-:W0:Y:S01]  /*1950*/  I2F.RP R17, R14 ;  /* 0x0000000e00117306 */ /* 0x000e220000209400 */
[----:B------:R-:W-:Y:S01]  /*1960*/  LEA R28, R15, UR4, 0x2 ;  /* 0x000000040f1c7c11 */ /* 0x000fe2000f8e10ff */
[----:B------:R-:W-:Y:S02]  /*1970*/  USHF.R.S32.HI UR4, URZ, 0x1f, UR10 ;  /* 0x0000001fff047899 */ /* 0x000fe4000801140a */
[----:B------:R-:W-:Y:S01]  /*1980*/  IMAD R16, R26, 0x44, R23 ;  /* 0x000000441a107824 */ /* 0x000fe200078e0217 */
[----:B------:R-:W-:Y:S01]  /*1990*/  MOV R26, 0xff800000 ;  /* 0xff800000001a7802 */ /* 0x000fe20000000f00 */
[----:B------:R-:W-:Y:S01]  /*19a0*/  IMAD R29, R31, 0x44, R28 ;  /* 0x000000441f1d7824 */ /* 0x000fe200078e021c */
[----:B------:R-:W-:Y:S01]  /*19b0*/  ULOP3.LUT UR4, UR4, 0x1, URZ, 0xfc, !UPT ;  /* 0x0000000104047892 */ /* 0x000fe2000f8efcff */
[----:B0-----:R-:W0:Y:S02]  /*19c0*/  MUFU.RCP R17, R17 ;  /* 0x0000001100117308 */ /* 0x001e240000001000 */
[----:B0-----:R-:W-:-:S06]  /*19d0*/  VIADD R18, R17, 0xffffffe ;  /* 0x0ffffffe11127836 */ /* 0x001fcc0000000000 */
[----:B------:R0:W1:Y:S02]  /*19e0*/  F2I.FTZ.U32.TRUNC.NTZ R19, R18 ;  /* 0x0000001200137305 */ /* 0x000064000021f000 */
[----:B0-----:R-:W-:Y:S01]  /*19f0*/  IMAD.MOV.U32 R18, RZ, RZ, RZ ;  /* 0x000000ffff127224 */ /* 0x001fe200078e00ff */
[----:B------:R-:W-:Y:S04]  /*1a00*/  @!P3 STS [R16], R6 ;  /* 0x000000061000b388 */ /* 0x000fe80000000800 */
[----:B---3--:R-:W-:Y:S04]  /*1a10*/  @!P2 STS [R16+0x220], R11 ;  /* 0x0002200b1000a388 */ /* 0x008fe80000000800 */
[----:B----4-:R-:W-:Y:S04]  /*1a20*/  @!P1 STS [R16+0x440], R13 ;  /* 0x0004400d10009388 */ /* 0x010fe80000000800 */
[----:B-----5:R1:W-:Y:S01]  /*1a30*/  @!P0 STS [R16+0x660], R5 ;  /* 0x0006600510008388 */ /* 0x0203e20000000800 */
[----:B------:R-:W-:Y:S01]  /*1a40*/  BAR.SYNC.DEFER_BLOCKING 0x0 ;  /* 0x0000000000007b1d */ /* 0x000fe20000010000 */
[----:B-1----:R-:W-:-:S05]  /*1a50*/  IMAD.MOV R5, RZ, RZ, -R19 ;  /* 0x000000ffff057224 */ /* 0x002fca00078e0a13 */
[----:B------:R-:W-:Y:S01]  /*1a60*/  @!P0 LDS R32, [R29] ;  /* 0x000000001d208984 */ /* 0x000fe20000000800 */
[----:B------:R-:W-:Y:S01]  /*1a70*/  IMAD R6, R5, R14, RZ ;  /* 0x0000000e05067224 */ /* 0x000fe200078e02ff */
[----:B------:R-:W-:Y:S02]  /*1a80*/  IABS R5, R0 ;  /* 0x0000000000057213 */ /* 0x000fe40000000000 */
[----:B------:R-:W-:Y:S01]  /*1a90*/  @!P0 LDS R27, [R29+0x220] ;  /* 0x000220001d1b8984 */ /* 0x000fe20000000800 */
[----:B------:R-:W-:Y:S01]  /*1aa0*/  IMAD.HI.U32 R6, R19, R6, R18 ;  /* 0x0000000613067227 */ /* 0x000fe200078e0012 */
[----:B------:R-:W-:Y:S02]  /*1ab0*/  LOP3.LUT R0, R0, UR9, RZ, 0x3c, !PT ;  /* 0x0000000900007c12 */ /* 0x000fe4000f8e3cff */
[----:B------:R-:W0:Y:S02]  /*1ac0*/  @!P0 LDS R30, [R29+0x440] ;  /* 0x000440001d1e8984 */ /* 0x000e240000000800 */
[----:B------:R-:W-:Y:S01]  /*1ad0*/  ISETP.GE.AND P1, PT, R0, RZ, PT ;  /* 0x000000ff0000720c */ /* 0x000fe20003f26270 */
[----:B------:R-:W-:Y:S01]  /*1ae0*/  IMAD.HI.U32 R6, R6, R5, RZ ;  /* 0x0000000506067227 */ /* 0x000fe200078e00ff */
[----:B------:R-:W1:Y:S01]  /*1af0*/  @!P0 LDS R26, [R29+0x660] ;  /* 0x000660001d1a8984 */ /* 0x000e620000000800 */
[----:B0-----:R-:W-:-:S04]  /*1b00*/  FMNMX3.FTZ R11, R32, R27, R30, !PT ;  /* 0x0000001b200b7276 */ /* 0x001fc8000781001e */
[----:B-1----:R-:W-:Y:S02]  /*1b10*/  FMNMX.FTZ R16, R11, R26, !PT ;  /* 0x0000001a0b107209 */ /* 0x002fe40007810000 */
[----:B------:R-:W-:-:S03]  /*1b20*/  IADD3 R11, PT, PT, -R6, RZ, RZ ;  /* 0x000000ff060b7210 */ /* 0x000fc60007ffe1ff */
[----:B------:R-:W0:Y:S02]  /*1b30*/  SHFL.BFLY PT, R13, R16, 0x4, 0x1f ;  /* 0x0c801f00100d7f89 */ /* 0x000e2400000e0000 */
[----:B------:R-:W-:-:S05]  /*1b40*/  IMAD R5, R14, R11, R5 ;  /* 0x0000000b0e057224 */ /* 0x000fca00078e0205 */
[----:B------:R-:W-:-:S13]  /*1b50*/  ISETP.GT.U32.AND P0, PT, R14, R5, PT ;  /* 0x000000050e00720c */ /* 0x000fda0003f04070 */
[----:B------:R-:W-:Y:S02]  /*1b60*/  @!P0 IMAD.IADD R5, R5, 0x1, -R14 ;  /* 0x0000000105058824 */ /* 0x000fe400078e0a0e */
[----:B------:R-:W-:Y:S01]  /*1b70*/  @!P0 VIADD R6, R6, 0x1 ;  /* 0x0000000106068836 */ /* 0x000fe20000000000 */
[----:B------:R-:W-:Y:S02]  /*1b80*/  ISETP.NE.AND P0, PT, RZ, UR9, PT ;  /* 0x00000009ff007c0c */ /* 0x000fe4000bf05270 */
[----:B0-----:R-:W-:Y:S02]  /*1b90*/  FMNMX.FTZ R18, R16, R13, !PT ;  /* 0x0000000d10127209 */ /* 0x001fe40007810000 */
[----:B------:R-:W-:-:S03]  /*1ba0*/  ISETP.GE.U32.AND P2, PT, R5, R14, PT ;  /* 0x0000000e0500720c */ /* 0x000fc60003f46070 */
[----:B------:R-:W0:Y:S10]  /*1bb0*/  SHFL.BFLY PT, R11, R18, 0x2, 0x1f ;  /* 0x0c401f00120b7f89 */ /* 0x000e3400000e0000 */
[----:B------:R-:W-:-:S05]  /*1bc0*/  @P2 VIADD R6, R6, 0x1 ;  /* 0x0000000106062836 */ /* 0x000fca0000000000 */
[----:B------:R-:W-:Y:S02]  /*1bd0*/  @!P1 IADD3 R6, PT, PT, -R6, RZ, RZ ;  /* 0x000000ff06069210 */ /* 0x000fe40007ffe1ff */
[----:B------:R-:W-:-:S05]  /*1be0*/  @!P0 LOP3.LUT R6, RZ, UR9, RZ, 0x33, !PT ;  /* 0x00000009ff068c12 */ /* 0x000fca000f8e33ff */
[----:B------:R-:W-:Y:S01]  /*1bf0*/  IMAD R5, R6, UR4, RZ ;  /* 0x0000000406057c24 */ /* 0x000fe2000f8e02ff */
[----:B------:R-:W1:Y:S01]  /*1c00*/  LDCU UR4, c[0x0][0x430] ;  /* 0x00008600ff0477ac */ /* 0x000e620008000800 */
[----:B0-----:R-:W-:Y:S02]  /*1c10*/  FMNMX.FTZ R0, R18, R11, !PT ;  /* 0x0000000b12007209 */ /* 0x001fe40007810000 */
[----:B------:R-:W0:Y:S01]  /*1c20*/  LDC R11, c[0x0][0x3e0] ;  /* 0x0000f800ff0b7b82 */ /* 0x000e220000000800 */
[----:B------:R-:W-:Y:S02]  /*1c30*/  IABS R17, R5 ;  /* 0x0000000500117213 */ /* 0x000fe40000000000 */
[----:B------:R-:W2:Y:S01]  /*1c40*/  SHFL.BFLY PT, R13, R0, 0x1, 0x1f ;  /* 0x0c201f00000d7f89 */ /* 0x000ea200000e0000 */
[----:B------:R-:W-:Y:S01]  /*1c50*/  ISETP.NE.AND P5, PT, R5, RZ, PT ;  /* 0x000000ff0500720c */ /* 0x000fe20003fa5270 */
[----:B------:R-:W3:Y:S01]  /*1c60*/  I2F.RP R16, R17 ;  /* 0x0000001100107306 */ /* 0x000ee20000209400 */
[----:B-1----:R-:W-:-:S07]  /*1c70*/  UIMAD UR9, UR9, UR4, URZ ;  /* 0x00000004090972a4 */ /* 0x002fce000f8e02ff */
[----:B---3--:R-:W1:Y:S01]  /*1c80*/  MUFU.RCP R16, R16 ;  /* 0x0000001000107308 */ /* 0x008e620000001000 */
[----:B--2---:R-:W-:Y:S02]  /*1c90*/  FMNMX.FTZ R13, R0, R13, !PT ;  /* 0x0000000d000d7209 */ /* 0x004fe40007810000 */
[----:B0-----:R-:W-:Y:S02]  /*1ca0*/  IABS R0, R11 ;  /* 0x0000000b00007213 */ /* 0x001fe40000000000 */
[----:B------:R-:W-:-:S03]  /*1cb0*/  FSETP.NEU.FTZ.AND P0, PT, R13, -INF , PT ;  /* 0xff8000000d00780b */ /* 0x000fc60003f1d000 */
[----:B------:R-:W0:Y:S01]  /*1cc0*/  I2F.RP R14, R0 ;  /* 0x00000000000e7306 */ /* 0x000e220000209400 */
[----:B------:R-:W-:Y:S01]  /*1cd0*/  FSEL R13, R13, RZ, P0 ;  /* 0x000000ff0d0d7208 */ /* 0x000fe20000000000 */
[----:B-1----:R-:W-:-:S04]  /*1ce0*/  VIADD R36, R16, 0xffffffe ;  /* 0x0ffffffe10247836 */ /* 0x002fc80000000000 */
[C---:B------:R-:W-:Y:S01]  /*1cf0*/  FADD.FTZ R21, -R13.reuse, R32 ;  /* 0x000000200d157221 */ /* 0x040fe20000010100 */
[C---:B------:R-:W-:Y:S01]  /*1d00*/  FADD.FTZ R20, -R13.reuse, R27 ;  /* 0x0000001b0d147221 */ /* 0x040fe20000010100 */
[C---:B------:R-:W-:Y:S01]  /*1d10*/  FADD.FTZ R33, -R13.reuse, R30 ;  /* 0x0000001e0d217221 */ /* 0x040fe20000010100 */
[----:B------:R-:W-:Y:S01]  /*1d20*/  FADD.FTZ R23, -R13, R26 ;  /* 0x0000001a0d177221 */ /* 0x000fe20000010100 */
[----:B------:R-:W-:Y:S01]  /*1d30*/  FMUL.FTZ R21, R21, 1.4426950216293334961 ;  /* 0x3fb8aa3b15157820 */ /* 0x000fe20000410000 */
[----:B------:R-:W-:Y:S01]  /*1d40*/  FMUL.FTZ R20, R20, 1.4426950216293334961 ;  /* 0x3fb8aa3b14147820 */ /* 0x000fe20000410000 */
[----:B------:R-:W-:Y:S01]  /*1d50*/  FMUL.FTZ R33, R33, 1.4426950216293334961 ;  /* 0x3fb8aa3b21217820 */ /* 0x000fe20000410000 */
[----:B------:R-:W-:Y:S01]  /*1d60*/  FMUL.FTZ R23, R23, 1.4426950216293334961 ;  /* 0x3fb8aa3b17177820 */ /* 0x000fe20000410000 */
[----:B0-----:R-:W0:Y:S08]  /*1d70*/  MUFU.RCP R14, R14 ;  /* 0x0000000e000e7308 */ /* 0x001e300000001000 */
[----:B------:R-:W-:Y:S04]  /*1d80*/  MUFU.EX2 R21, R21 ;  /* 0x0000001500157308 */ /* 0x000fe80000000800 */
[----:B------:R-:W1:Y:S04]  /*1d90*/  MUFU.EX2 R20, R20 ;  /* 0x0000001400147308 */ /* 0x000e680000000800 */
[----:B------:R-:W2:Y:S04]  /*1da0*/  MUFU.EX2 R19, R33 ;  /* 0x0000002100137308 */ /* 0x000ea80000000800 */
[----:B------:R-:W3:Y:S04]  /*1db0*/  MUFU.EX2 R18, R23 ;  /* 0x0000001700127308 */ /* 0x000ee80000000800 */
[----:B------:R-:W4:Y:S01]  /*1dc0*/  F2I.FTZ.U32.TRUNC.NTZ R37, R36 ;  /* 0x0000002400257305 */ /* 0x000f22000021f000 */
[----:B-1----:R-:W-:Y:S01]  /*1dd0*/  FADD.FTZ R34, R21, R20 ;  /* 0x0000001415227221 */ /* 0x002fe20000010000 */
[----:B------:R-:W-:Y:S01]  /*1de0*/  IMAD.IADD R20, R4, 0x1, R17 ;  /* 0x0000000104147824 */ /* 0x000fe200078e0211 */
[----:B------:R-:W-:-:S02]  /*1df0*/  IABS R4, R5 ;  /* 0x0000000500047213 */ /* 0x000fc40000000000 */
[----:B--2---:R-:W-:Y:S01]  /*1e00*/  FADD.FTZ R19, R34, R19 ;  /* 0x0000001322137221 */ /* 0x004fe20000010000 */
[----:B0-----:R-:W-:Y:S01]  /*1e10*/  VIADD R34, R14, 0xffffffe ;  /* 0x0ffffffe0e227836 */ /* 0x001fe20000000000 */
[----:B------:R-:W-:Y:S02]  /*1e20*/  IADD3 R4, PT, PT, RZ, -R4, RZ ;  /* 0x80000004ff047210 */ /* 0x000fe40007ffe0ff */
[----:B---3--:R-:W-:Y:S01]  /*1e30*/  FADD.FTZ R18, R19, R18 ;  /* 0x0000001213127221 */ /* 0x008fe20000010000 */
[----:B------:R-:W0:Y:S04]  /*1e40*/  F2I.FTZ.U32.TRUNC.NTZ R35, R34 ;  /* 0x0000002200237305 */ /* 0x000e28000021f000 */
[----:B------:R-:W1:Y:S01]  /*1e50*/  SHFL.BFLY PT, R19, R18, 0x4, 0x1f ;  /* 0x0c801f0012137f89 */ /* 0x000e6200000e0000 */
[----:B----4-:R-:W-:-:S02]  /*1e60*/  IMAD.MOV R16, RZ, RZ, -R37 ;  /* 0x000000ffff107224 */ /* 0x010fc400078e0a25 */
[----:B------:R-:W-:Y:S02]  /*1e70*/  IMAD.MOV.U32 R36, RZ, RZ, RZ ;  /* 0x000000ffff247224 */ /* 0x000fe400078e00ff */
[----:B------:R-:W-:Y:S01]  /*1e80*/  IMAD R21, R16, R17, RZ ;  /* 0x0000001110157224 */ /* 0x000fe200078e02ff */
[----:B------:R-:W-:-:S03]  /*1e90*/  IABS R16, R20 ;  /* 0x0000001400107213 */ /* 0x000fc60000000000 */
[----:B------:R-:W-:Y:S01]  /*1ea0*/  IMAD.HI.U32 R21, R37, R21, R36 ;  /* 0x0000001525157227 */ /* 0x000fe200078e0024 */
[----:B0-----:R-:W-:-:S03]  /*1eb0*/  IADD3 R23, PT, PT, RZ, -R35, RZ ;  /* 0x80000023ff177210 */ /* 0x001fc60007ffe0ff */
[----:B------:R-:W-:Y:S02]  /*1ec0*/  IMAD.MOV.U32 R34, RZ, RZ, RZ ;  /* 0x000000ffff227224 */ /* 0x000fe400078e00ff */
[----:B------:R-:W-:-:S04]  /*1ed0*/  IMAD.HI.U32 R21, R21, R16, RZ ;  /* 0x0000001015157227 */ /* 0x000fc800078e00ff */
[----:B------:R-:W-:Y:S02]  /*1ee0*/  IMAD R4, R21, R4, R16 ;  /* 0x0000000415047224 */ /* 0x000fe400078e0210 */
[----:B-1----:R-:W-:Y:S01]  /*1ef0*/  FADD.FTZ R19, R18, R19 ;  /* 0x0000001312137221 */ /* 0x002fe20000010000 */
[----:B------:R-:W-:Y:S02]  /*1f00*/  IMAD R18, R23, R0, RZ ;  /* 0x0000000017127224 */ /* 0x000fe400078e02ff */
[----:B------:R-:W-:Y:S02]  /*1f10*/  ISETP.GT.U32.AND P2, PT, R17, R4, PT ;  /* 0x000000041100720c */ /* 0x000fe40003f44070 */
[----:B------:R-:W0:Y:S01]  /*1f20*/  SHFL.BFLY PT, R14, R19, 0x2, 0x1f ;  /* 0x0c401f00130e7f89 */ /* 0x000e2200000e0000 */
[----:B------:R-:W-:-:S06]  /*1f30*/  IMAD.HI.U32 R18, R35, R18, R34 ;  /* 0x0000001223127227 */ /* 0x000fcc00078e0022 */
[----:B------:R-:W-:-:S04]  /*1f40*/  IMAD.HI.U32 R18, R18, R16, RZ ;  /* 0x0000001012127227 */ /* 0x000fc800078e00ff */
[----:B------:R-:W-:Y:S01]  /*1f50*/  @!P2 IADD3 R21, PT, PT, R21, 0x1, RZ ;  /* 0x000000011515a810 */ /* 0x000fe20007ffe0ff */
[----:B------:R-:W-:-:S05]  /*1f60*/  @!P2 IMAD.IADD R4, R4, 0x1, -R17 ;  /* 0x000000010404a824 */ /* 0x000fca00078e0a11 */
[-C--:B------:R-:W-:Y:S02]  /*1f70*/  ISETP.GE.U32.AND P1, PT, R4, R17.reuse, PT ;  /* 0x000000110400720c */ /* 0x080fe40003f26070 */
[C---:B------:R-:W-:Y:S02]  /*1f80*/  LOP3.LUT R4, R20.reuse, R17, RZ, 0x3c, !PT ;  /* 0x0000001114047212 */ /* 0x040fe400078e3cff */
[----:B------:R-:W-:Y:S02]  /*1f90*/  LOP3.LUT R20, R20, R11, RZ, 0x3c, !PT ;  /* 0x0000000b14147212 */ /* 0x000fe400078e3cff */
[----:B------:R-:W-:Y:S01]  /*1fa0*/  ISETP.GE.AND P3, PT, R4, RZ, PT ;  /* 0x000000ff0400720c */ /* 0x000fe20003f66270 */
[----:B0-----:R-:W-:Y:S01]  /*1fb0*/  FADD.FTZ R23, R19, R14 ;  /* 0x0000000e13177221 */ /* 0x001fe20000010000 */
[----:B------:R-:W-:Y:S01]  /*1fc0*/  IMAD.MOV R19, RZ, RZ, -R18 ;  /* 0x000000ffff137224 */ /* 0x000fe200078e0a12 */
[----:B------:R-:W-:-:S03]  /*1fd0*/  ISETP.GE.AND P2, PT, R20, RZ, PT ;  /* 0x000000ff1400720c */ /* 0x000fc60003f46270 */
[----:B------:R-:W0:Y:S01]  /*1fe0*/  SHFL.BFLY PT, R14, R23, 0x1, 0x1f ;  /* 0x0c201f00170e7f89 */ /* 0x000e2200000e0000 */
[----:B------:R-:W-:Y:S02]  /*1ff0*/  IMAD R19, R0, R19, R16 ;  /* 0x0000001300137224 */ /* 0x000fe400078e0210 */
[----:B------:R-:W-:-:S03]  /*2000*/  @P1 VIADD R21, R21, 0x1 ;  /* 0x0000000115151836 */ /* 0x000fc60000000000 */
[----:B------:R-:W-:Y:S01]  /*2010*/  ISETP.GT.U32.AND P0, PT, R0, R19, PT ;  /* 0x000000130000720c */ /* 0x000fe20003f04070 */
[----:B------:R-:W-:Y:S01]  /*2020*/  @!P3 IMAD.MOV R21, RZ, RZ, -R21 ;  /* 0x000000ffff15b224 */ /* 0x000fe200078e0a15 */
[----:B------:R-:W-:Y:S02]  /*2030*/  ISETP.NE.AND P3, PT, R6, RZ, PT ;  /* 0x000000ff0600720c */ /* 0x000fe40003f65270 */
[----:B------:R-:W-:Y:S02]  /*2040*/  @!P5 LOP3.LUT R21, RZ, R17, RZ, 0x33, !PT ;  /* 0x00000011ff15d212 */ /* 0x000fe400078e33ff */
[----:B------:R-:W-:-:S07]  /*2050*/  SEL R17, RZ, 0x1, !P3 ;  /* 0x00000001ff117807 */ /* 0x000fce0005800000 */
[----:B------:R-:W-:Y:S02]  /*2060*/  @!P0 IMAD.IADD R19, R19, 0x1, -R0 ;  /* 0x0000000113138824 */ /* 0x000fe400078e0a00 */
[----:B------:R-:W-:Y:S01]  /*2070*/  @!P0 VIADD R18, R18, 0x1 ;  /* 0x0000000112128836 */ /* 0x000fe20000000000 */
[----:B------:R-:W-:Y:S01]  /*2080*/  ISETP.NE.AND P0, PT, R11, RZ, PT ;  /* 0x000000ff0b00720c */ /* 0x000fe20003f05270 */
[----:B0-----:R-:W-:Y:S01]  /*2090*/  FADD.FTZ R14, R23, R14 ;  /* 0x0000000e170e7221 */ /* 0x001fe20000010000 */
[----:B------:R-:W-:Y:S02]  /*20a0*/  ISETP.GE.U32.AND P4, PT, R19, R0, PT ;  /* 0x000000001300720c */ /* 0x000fe40003f86070 */
[----:B------:R-:W-:Y:S02]  /*20b0*/  SHF.R.S32.HI R0, RZ, 0x1f, R5 ;  /* 0x0000001fff007819 */ /* 0x000fe40000011405 */
[----:B------:R-:W-:Y:S02]  /*20c0*/  FSETP.NE.FTZ.AND P1, PT, R14, RZ, PT ;  /* 0x000000ff0e00720b */ /* 0x000fe40003f35000 */
[----:B------:R-:W-:-:S02]  /*20d0*/  SHF.R.S32.HI R19, RZ, 0x1f, R21 ;  /* 0x0000001fff137819 */ /* 0x000fc40000011415 */
[----:B------:R-:W-:-:S05]  /*20e0*/  LOP3.LUT R17, R0, R17, RZ, 0xfc, !PT ;  /* 0x0000001100117212 */ /* 0x000fca00078efcff */
[----:B------:R-:W-:-:S04]  /*20f0*/  @P4 IADD3 R18, PT, PT, R18, 0x1, RZ ;  /* 0x0000000112124810 */ /* 0x000fc80007ffe0ff */
[----:B------:R-:W0:Y:S01]  /*2100*/  @P1 MUFU.LG2 R14, R14 ;  /* 0x0000000e000e1308 */ /* 0x000e220000000c00 */
[----:B------:R-:W-:Y:S01]  /*2110*/  @!P2 IMAD.MOV R18, RZ, RZ, -R18 ;  /* 0x000000ffff12a224 */ /* 0x000fe200078e0a12 */
[----:B------:R-:W-:Y:S02]  /*2120*/  @!P0 LOP3.LUT R18, RZ, R11, RZ, 0x33, !PT ;  /* 0x0000000bff128212 */ /* 0x000fe400078e33ff */
[----:B------:R-:W-:Y:S02]  /*2130*/  LOP3.LUT P0, RZ, R22, 0x387, RZ, 0xc0, !PT ;  /* 0x0000038716ff7812 */ /* 0x000fe4000780c0ff */
[----:B------:R-:W-:Y:S01]  /*2140*/  ISETP.LT.U32.AND P2, PT, R24, R21, PT ;  /* 0x000000151800720c */ /* 0x000fe20003f41070 */
[----:B------:R-:W-:-:S03]  /*2150*/  IMAD R4, R18, UR11, RZ ;  /* 0x0000000b12047c24 */ /* 0x000fc6000f8e02ff */
[----:B------:R-:W-:Y:S01]  /*2160*/  ISETP.LT.AND.EX P2, PT, R25, R19, PT, P2 ;  /* 0x000000131900720c */ /* 0x000fe20003f41320 */
[----:B------:R-:W-:Y:S02]  /*2170*/  IMAD.MOV.U32 R25, RZ, RZ, 0x7f800000 ;  /* 0x7f800000ff197424 */ /* 0x000fe400078e00ff */
[----:B------:R-:W-:Y:S01]  /*2180*/  IMAD R4, R17, R4, RZ ;  /* 0x0000000411047224 */ /* 0x000fe200078e02ff */
[----:B------:R-:W-:Y:S01]  /*2190*/  SEL R6, R24, R21, P2 ;  /* 0x0000001518067207 */ /* 0x000fe20001000000 */
[----:B0-----:R-:W-:Y:S02]  /*21a0*/  @P1 FFMA.FTZ R25, R14, 0.69314718246459960938, R13 ;  /* 0x3f3172180e191823 */ /* 0x001fe4000001000d */
        /* <DEDUP_REMOVED lines=17> */
[----:B------:R-:W-:Y:S02]  /*22c0*/  IMAD R11, R36, UR8, R11 ;  /* 0x00000008240b7c24 */ /* 0x000fe4000f8e020b */
[----:B------:R-:W-:Y:S01]  /*22d0*/  IMAD R5, R5, UR9, RZ ;  /* 0x0000000905057c24 */ /* 0x000fe2000f8e02ff */
[----:B------:R-:W-:-:S02]  /*22e0*/  ISETP.GE.U32.AND.EX P0, PT, R13, RZ, PT, P0 ;  /* 0x000000ff0d00720c */ /* 0x000fc40003f06100 */
        /* <DEDUP_REMOVED lines=10> */
[----:B------:R-:W-:Y:S01]  /*2390*/  HFMA2 R16, -RZ, RZ, 0, 0 ;  /* 0x00000000ff107431 */ /* 0x000fe200000001ff */
[----:B------:R-:W-:Y:S01]  /*23a0*/  ISETP.NE.U32.AND P0, PT, R36, RZ, PT ;  /* 0x000000ff2400720c */ /* 0x000fe20003f05070 */
[----:B------:R-:W-:-:S05]  /*23b0*/  HFMA2 R37, -RZ, RZ, 0, 0 ;  /* 0x00000000ff257431 */ /* 0x000fca00000001ff */
[----:B0-----:R-:W0:Y:S02]  /*23c0*/  MUFU.RCP R17, R14 ;  /* 0x0000000e00117308 */ /* 0x001e240000001000 */
[----:B0-----:R-:W-:-:S06]  /*23d0*/  IADD3 R17, PT, PT, R17, 0xffffffe, RZ ;  /* 0x0ffffffe11117810 */ /* 0x001fcc0007ffe0ff */
[----:B------:R-:W0:Y:S02]  /*23e0*/  F2I.FTZ.U32.TRUNC.NTZ R17, R17 ;  /* 0x0000001100117305 */ /* 0x000e24000021f000 */
[----:B0-----:R-:W-:-:S04]  /*23f0*/  IMAD.MOV R11, RZ, RZ, -R17 ;  /* 0x000000ffff0b7224 */ /* 0x001fc800078e0a11 */
        /* <DEDUP_REMOVED lines=14> */
[----:B------:R-:W-:Y:S06]  /*24e0*/  BRA `(.L_x_82) ;  /* 0x0000000000207947 */ /* 0x000fec0003800000 */
.L_x_81:
[----:B------:R-:W-:Y:S01]  /*24f0*/  IMAD.MOV.U32 R21, RZ, RZ, RZ ;  /* 0x000000ffff157224 */ /* 0x000fe200078e00ff */
[----:B------:R-:W-:Y:S02]  /*2500*/  MOV R20, R36 ;  /* 0x0000002400147202 */ /* 0x000fe40000000f00 */
[----:B------:R-:W-:Y:S02]  /*2510*/  MOV R18, 0x2530 ;  /* 0x0000253000127802 */ /* 0x000fe40000000f00 */
[----:B------:R-:W-:Y:S05]  /*2520*/  CALL.REL.NOINC `($__internal_2_$__cuda_sm20_div_s64) ;  /* 0x0000002000047944 */ /* 0x000fea0003c00000 */
[----:B------:R-:W-:Y:S02]  /*2530*/  IADD3 R11, PT, PT, -R14, RZ, RZ ;  /* 0x000000ff0e0b7210 */ /* 0x000fe40007ffe1ff */
[----:B------:R-:W-:-:S03]  /*2540*/  MOV R37, R13 ;  /* 0x0000000d00257202 */ /* 0x000fc60000000f00 */
[----:B------:R-:W-:Y:S01]  /*2550*/  IMAD R33, R36, R11, R33 ;  /* 0x0000000b24217224 */ /* 0x000fe200078e0221 */
[----:B------:R-:W-:-:S07]  /*2560*/  MOV R36, R14 ;  /* 0x0000000e00247202 */ /* 0x000fce0000000f00 */
.L_x_82:
[----:B------:R-:W-:Y:S01]  /*2570*/  IABS R16, UR14 ;  /* 0x0000000e00107c13 */ /* 0x000fe20008000000 */
[----:B------:R-:W-:Y:S01]  /*2580*/  IMAD R3, R3, R12, RZ ;  /* 0x0000000c03037224 */ /* 0x000fe200078e02ff */
[----:B------:R-:W-:Y:S01]  /*2590*/  IABS R13, R33 ;  /* 0x00000021000d7213 */ /* 0x000fe20000000000 */
[----:B------:R-:W-:Y:S01]  /*25a0*/  BSSY.RECONVERGENT B0, `(.L_x_83) ;  /* 0x0000040000007945 */ /* 0x000fe20003800200 */
[----:B------:R-:W0:Y:S01]  /*25b0*/  I2F.U32.RP R17, R16 ;  /* 0x0000001000117306 */ /* 0x000e220000209000 */
[----:B------:R-:W-:Y:S01]  /*25c0*/  IMAD R3, R9, R2, R3 ;  /* 0x0000000209037224 */ /* 0x000fe200078e0203 */
[----:B------:R-:W-:-:S04]  /*25d0*/  LOP3.LUT R2, R33, UR14, RZ, 0x3c, !PT ;  /* 0x0000000e21027c12 */ /* 0x000fc8000f8e3cff */
[----:B------:R-:W-:Y:S02]  /*25e0*/  ISETP.GE.AND P0, PT, R2, RZ, PT ;  /* 0x000000ff0200720c */ /* 0x000fe40003f06270 */
[----:B0-----:R-:W0:Y:S02]  /*25f0*/  MUFU.RCP R18, R17 ;  /* 0x0000001100127308 */ /* 0x001e240000001000 */
[----:B0-----:R-:W-:-:S06]  /*2600*/  VIADD R18, R18, 0xffffffe ;  /* 0x0ffffffe12127836 */ /* 0x001fcc0000000000 */
[----:B------:R-:W0:Y:S02]  /*2610*/  F2I.FTZ.U32.TRUNC.NTZ R19, R18 ;  /* 0x0000001200137305 */ /* 0x000e24000021f000 */
[----:B0-----:R-:W-:Y:S01]  /*2620*/  IMAD.MOV R11, RZ, RZ, -R19 ;  /* 0x000000ffff0b7224 */ /* 0x001fe200078e0a13 */
[----:B------:R-:W-:-:S03]  /*2630*/  MOV R18, RZ ;  /* 0x000000ff00127202 */ /* 0x000fc60000000f00 */
[----:B------:R-:W-:Y:S01]  /*2640*/  IMAD R14, R11, R16, RZ ;  /* 0x000000100b0e7224 */ /* 0x000fe200078e02ff */
[----:B------:R-:W-:-:S03]  /*2650*/  IABS R11, UR14 ;  /* 0x0000000e000b7c13 */ /* 0x000fc60008000000 */
[----:B------:R-:W-:-:S04]  /*2660*/  IMAD.HI.U32 R14, R19, R14, R18 ;  /* 0x0000000e130e7227 */ /* 0x000fc800078e0012 */
[----:B------:R-:W-:Y:S02]  /*2670*/  IMAD.MOV R11, RZ, RZ, -R11 ;  /* 0x000000ffff0b7224 */ /* 0x000fe400078e0a0b */
        /* <DEDUP_REMOVED lines=18> */
[----:B------:R-:W-:-:S04]  /*27a0*/  @!P1 LOP3.LUT R3, RZ, UR14, RZ, 0x33, !PT ;  /* 0x0000000eff039c12 */ /* 0x000fc8000f8e33ff */
[----:B------:R-:W-:-:S05]  /*27b0*/  IADD3 R2, PT, PT, -R3, RZ, RZ ;  /* 0x000000ff03027210 */ /* 0x000fca0007ffe1ff */
        /* <DEDUP_REMOVED lines=23> */
.L_x_84:
[----:B------:R-:W-:Y:S01]  /*2930*/  IMAD.MOV.U32 R33, RZ, RZ, R36 ;  /* 0x000000ffff217224 */ /* 0x000fe200078e0024 */
[----:B------:R-:W-:Y:S01]  /*2940*/  MOV R21, R37 ;  /* 0x0000002500157202 */ /* 0x000fe20000000f00 */
[----:B------:R-:W-:Y:S01]  /*2950*/  IMAD.MOV.U32 R20, RZ, RZ, R40 ;  /* 0x000000ffff147224 */ /* 0x000fe200078e0028 */
[----:B------:R-:W-:Y:S02]  /*2960*/  MOV R18, 0x2980 ;  /* 0x0000298000127802 */ /* 0x000fe40000000f00 */
[----:B------:R-:W-:Y:S05]  /*2970*/  CALL.REL.NOINC `($__internal_2_$__cuda_sm20_div_s64) ;  /* 0x0000001800f07944 */ /* 0x000fea0003c00000 */
[----:B------:R-:W-:-:S05]  /*2980*/  IADD3 R37, PT, PT, -R14, RZ, RZ ;  /* 0x000000ff0e257210 */ /* 0x000fca0007ffe1ff */
[----:B------:R-:W-:Y:S02]  /*2990*/  IMAD R37, R37, R40, R36 ;  /* 0x0000002825257224 */ /* 0x000fe400078e0224 */
.L_x_85:
[----:B------:R-:W-:Y:S05]  /*29a0*/  BSYNC.RECONVERGENT B0 ;  /* 0x0000000000007941 */ /* 0x000fea0003800200 */
.L_x_83:
[-C--:B------:R-:W-:Y:S01]  /*29b0*/  IABS R11, R7.reuse ;  /* 0x00000007000b7213 */ /* 0x080fe20000000000 */
[----:B------:R-:W0:Y:S01]  /*29c0*/  LDC R16, c[0x0][0x3e0] ;  /* 0x0000f800ff107b82 */ /* 0x000e220000000800 */
[----:B------:R-:W-:Y:S01]  /*29d0*/  IABS R13, R12 ;  /* 0x0000000c000d7213 */ /* 0x000fe20000000000 */
[----:B------:R-:W1:Y:S01]  /*29e0*/  LDCU UR15, c[0x0][0x430] ;  /* 0x00008600ff0f77ac */ /* 0x000e620008000800 */
[----:B------:R-:W2:Y:S01]  /*29f0*/  I2F.U32.RP R18, R11 ;  /* 0x0000000b00127306 */ /* 0x000ea20000209000 */
[----:B------:R-:W-:Y:S02]  /*2a00*/  IABS R21, R7 ;  /* 0x0000000700157213 */ /* 0x000fe40000000000 */
[----:B------:R-:W-:Y:S01]  /*2a10*/  IABS R33, R37 ;  /* 0x0000002500217213 */ /* 0x000fe20000000000 */
[----:B------:R-:W3:Y:S02]  /*2a20*/  LDCU UR4, c[0x0][0x434] ;  /* 0x00008680ff0477ac */ /* 0x000ee40008000800 */
[----:B------:R-:W-:-:S02]  /*2a30*/  IMAD.MOV R21, RZ, RZ, -R21 ;  /* 0x000000ffff157224 */ /* 0x000fc400078e0a15 */
[----:B------:R-:W4:Y:S08]  /*2a40*/  I2F.U32.RP R19, R13 ;  /* 0x0000000d00137306 */ /* 0x000f300000209000 */
[----:B--2---:R-:W2:Y:S01]  /*2a50*/  MUFU.RCP R40, R18 ;  /* 0x0000001200287308 */ /* 0x004ea20000001000 */
[----:B-1----:R-:W-:Y:S01]  /*2a60*/  USEL UR15, UR15, 0x1, UP1 ;  /* 0x000000010f0f7887 */ /* 0x002fe20008800000 */
[----:B0-----:R-:W-:-:S03]  /*2a70*/  ISETP.LT.U32.AND P0, PT, R16, 0x1, PT ;  /* 0x000000011000780c */ /* 0x001fc60003f01070 */
[----:B------:R-:W-:-:S03]  /*2a80*/  USHF.R.S32.HI UR5, URZ, 0x1f, UR15 ;  /* 0x0000001fff057899 */ /* 0x000fc6000801140f */
[----:B----4-:R-:W0:Y:S01]  /*2a90*/  MUFU.RCP R17, R19 ;  /* 0x0000001300117308 */ /* 0x010e220000001000 */
[----:B------:R-:W-:Y:S01]  /*2aa0*/  ISETP.LT.AND.EX P0, PT, R0, RZ, PT, P0 ;  /* 0x000000ff0000720c */ /* 0x000fe20003f01300 */
[----:B---3--:R-:W-:-:S03]  /*2ab0*/  UIMAD UR4, UR15, UR4, URZ ;  /* 0x000000040f0472a4 */ /* 0x008fc6000f8e02ff */
[----:B------:R-:W-:Y:S01]  /*2ac0*/  SEL R16, R16, 0x1, P0 ;  /* 0x0000000110107807 */ /* 0x000fe20000000000 */
[----:B--2---:R-:W-:Y:S01]  /*2ad0*/  VIADD R40, R40, 0xffffffe ;  /* 0x0ffffffe28287836 */ /* 0x004fe20000000000 */
[----:B------:R-:W-:-:S03]  /*2ae0*/  IABS R18, R6 ;  /* 0x0000000600127213 */ /* 0x000fc60000000000 */
[----:B------:R-:W1:Y:S01]  /*2af0*/  F2I.FTZ.U32.TRUNC.NTZ R41, R40 ;  /* 0x0000002800297305 */ /* 0x000e62000021f000 */
[----:B0-----:R-:W-:Y:S01]  /*2b00*/  VIADD R34, R17, 0xffffffe ;  /* 0x0ffffffe11227836 */ /* 0x001fe20000000000 */
[----:B------:R-:W-:Y:S02]  /*2b10*/  IABS R17, R16 ;  /* 0x0000001000117213 */ /* 0x000fe40000000000 */
[----:B------:R-:W-:-:S04]  /*2b20*/  IABS R19, R9 ;  /* 0x0000000900137213 */ /* 0x000fc80000000000 */
[----:B------:R-:W0:Y:S01]  /*2b30*/  F2I.FTZ.U32.TRUNC.NTZ R35, R34 ;  /* 0x0000002200237305 */ /* 0x000e22000021f000 */
[----:B-1----:R-:W-:-:S07]  /*2b40*/  IADD3 R24, PT, PT, RZ, -R41, RZ ;  /* 0x80000029ff187210 */ /* 0x002fce0007ffe0ff */
[----:B------:R-:W1:Y:S01]  /*2b50*/  I2F.U32.RP R38, R17 ;  /* 0x0000001100267306 */ /* 0x000e620000209000 */
[----:B------:R-:W-:Y:S02]  /*2b60*/  IMAD.MOV.U32 R40, RZ, RZ, RZ ;  /* 0x000000ffff287224 */ /* 0x000fe400078e00ff */
[----:B------:R-:W-:Y:S01]  /*2b70*/  IMAD R23, R24, R11, RZ ;  /* 0x0000000b18177224 */ /* 0x000fe200078e02ff */
[----:B------:R-:W-:Y:S01]  /*2b80*/  IABS R24, R14 ;  /* 0x0000000e00187213 */ /* 0x000fe20000000000 */
[----:B0-----:R-:W-:-:S03]  /*2b90*/  IMAD.MOV R36, RZ, RZ, -R35 ;  /* 0x000000ffff247224 */ /* 0x001fc600078e0a23 */
[----:B------:R-:W0:Y:S01]  /*2ba0*/  I2F.U32.RP R0, R19 ;  /* 0x0000001300007306 */ /* 0x000e220000209000 */
[----:B------:R-:W-:Y:S02]  /*2bb0*/  IMAD.MOV.U32 R34, RZ, RZ, RZ ;  /* 0x000000ffff227224 */ /* 0x000fe400078e00ff */
[----:B------:R-:W-:Y:S02]  /*2bc0*/  IMAD R36, R36, R13, RZ ;  /* 0x0000000d24247224 */ /* 0x000fe400078e02ff */
[----:B------:R-:W-:-:S03]  /*2bd0*/  IMAD.HI.U32 R23, R41, R23, R40 ;  /* 0x0000001729177227 */ /* 0x000fc600078e0028 */
[----:B-1----:R-:W1:Y:S01]  /*2be0*/  MUFU.RCP R38, R38 ;  /* 0x0000002600267308 */ /* 0x002e620000001000 */
[----:B------:R-:W-:Y:S01]  /*2bf0*/  IMAD.HI.U32 R36, R35, R36, R34 ;  /* 0x0000002423247227 */ /* 0x000fe200078e0022 */
[----:B------:R-:W-:-:S03]  /*2c00*/  IABS R34, R12 ;  /* 0x0000000c00227213 */ /* 0x000fc60000000000 */
[----:B------:R-:W-:Y:S01]  /*2c10*/  IMAD.HI.U32 R23, R23, R24, RZ ;  /* 0x0000001817177227 */ /* 0x000fe200078e00ff */
[----:B------:R-:W-:Y:S02]  /*2c20*/  IADD3 R34, PT, PT, RZ, -R34, RZ ;  /* 0x80000022ff227210 */ /* 0x000fe40007ffe0ff */
[----:B------:R-:W2:Y:S01]  /*2c30*/  I2F.U32.RP R20, R18 ;  /* 0x0000001200147306 */ /* 0x000ea20000209000 */
[----:B------:R-:W-:-:S04]  /*2c40*/  IMAD.HI.U32 R35, R36, R33, RZ ;  /* 0x0000002124237227 */ /* 0x000fc800078e00ff */
[----:B------:R-:W-:Y:S01]  /*2c50*/  IMAD R24, R23, R21, R24 ;  /* 0x0000001517187224 */ /* 0x000fe200078e0218 */
[----:B------:R-:W-:Y:S01]  /*2c60*/  LOP3.LUT R21, R14, R7, RZ, 0x3c, !PT ;  /* 0x000000070e157212 */ /* 0x000fe200078e3cff */
[----:B------:R-:W-:Y:S01]  /*2c70*/  IMAD R34, R35, R34, R33 ;  /* 0x0000002223227224 */ /* 0x000fe200078e0221 */
[----:B0-----:R-:W0:Y:S01]  /*2c80*/  MUFU.RCP R0, R0 ;  /* 0x0000000000007308 */ /* 0x001e220000001000 */
[----:B------:R-:W-:Y:S01]  /*2c90*/  LOP3.LUT R33, R37, R12, RZ, 0x3c, !PT ;  /* 0x0000000c25217212 */ /* 0x000fe200078e3cff */
[----:B-1----:R-:W-:Y:S01]  /*2ca0*/  VIADD R38, R38, 0xffffffe ;  /* 0x0ffffffe26267836 */ /* 0x002fe20000000000 */
[----:B------:R-:W-:Y:S02]  /*2cb0*/  ISETP.GT.U32.AND P1, PT, R11, R24, PT ;  /* 0x000000180b00720c */ /* 0x000fe40003f24070 */
[----:B------:R-:W-:Y:S02]  /*2cc0*/  ISETP.GT.U32.AND P3, PT, R13, R34, PT ;  /* 0x000000220d00720c */ /* 0x000fe40003f64070 */
[----:B------:R-:W-:Y:S01]  /*2cd0*/  ISETP.GE.AND P0, PT, R21, RZ, PT ;  /* 0x000000ff1500720c */ /* 0x000fe20003f06270 */
[----:B--2---:R-:W1:Y:S01]  /*2ce0*/  MUFU.RCP R20, R20 ;  /* 0x0000001400147308 */ /* 0x004e620000001000 */
[----:B------:R-:W-:-:S07]  /*2cf0*/  ISETP.GE.AND P2, PT, R33, RZ, PT ;  /* 0x000000ff2100720c */ /* 0x000fce0003f46270 */
[----:B------:R-:W2:Y:S01]  /*2d00*/  F2I.FTZ.U32.TRUNC.NTZ R39, R38 ;  /* 0x0000002600277305 */ /* 0x000ea2000021f000 */
[----:B------:R-:W-:Y:S01]  /*2d10*/  @!P1 IMAD.IADD R24, R24, 0x1, -R11 ;  /* 0x0000000118189824 */ /* 0x000fe200078e0a0b */
[----:B------:R-:W-:Y:S01]  /*2d20*/  @!P3 IADD3 R34, PT, PT, R34, -R13, RZ ;  /* 0x8000000d2222b210 */ /* 0x000fe20007ffe0ff */
[----:B0-----:R-:W-:Y:S02]  /*2d30*/  VIADD R40, R0, 0xffffffe ;  /* 0x0ffffffe00287836 */ /* 0x001fe40000000000 */
[----:B------:R-:W-:Y:S01]  /*2d40*/  @!P3 VIADD R35, R35, 0x1 ;  /* 0x000000012323b836 */ /* 0x000fe20000000000 */
[----:B------:R-:W-:Y:S01]  /*2d50*/  ISETP.GE.U32.AND P4, PT, R24, R11, PT ;  /* 0x0000000b1800720c */ /* 0x000fe20003f86070 */
[----:B------:R-:W-:Y:S01]  /*2d60*/  @!P1 VIADD R23, R23, 0x1 ;  /* 0x0000000117179836 */ /* 0x000fe20000000000 */
[----:B------:R0:W3:Y:S01]  /*2d70*/  F2I.FTZ.U32.TRUNC.NTZ R41, R40 ;  /* 0x0000002800297305 */ /* 0x0000e2000021f000 */
[----:B------:R-:W-:Y:S02]  /*2d80*/  ISETP.GE.U32.AND P5, PT, R34, R13, PT ;  /* 0x0000000d2200720c */ /* 0x000fe40003fa6070 */
[----:B-1----:R-:W-:-:S02]  /*2d90*/  IADD3 R21, PT, PT, R20, 0xffffffe, RZ ;  /* 0x0ffffffe14157810 */ /* 0x002fc40007ffe0ff */
[----:B------:R-:W-:Y:S01]  /*2da0*/  ISETP.NE.AND P3, PT, R12, RZ, PT ;  /* 0x000000ff0c00720c */ /* 0x000fe20003f65270 */
[----:B--2---:R-:W-:Y:S01]  /*2db0*/  IMAD.MOV R0, RZ, RZ, -R39 ;  /* 0x000000ffff007224 */ /* 0x004fe200078e0a27 */
[----:B------:R-:W-:Y:S02]  /*2dc0*/  IABS R20, R16 ;  /* 0x0000001000147213 */ /* 0x000fe40000000000 */
[----:B------:R-:W1:Y:S01]  /*2dd0*/  F2I.FTZ.U32.TRUNC.NTZ R21, R21 ;  /* 0x0000001500157305 */ /* 0x000e62000021f000 */
[----:B------:R-:W-:Y:S01]  /*2de0*/  IMAD.MOV.U32 R38, RZ, RZ, RZ ;  /* 0x000000ffff267224 */ /* 0x000fe200078e00ff */
[----:B------:R-:W-:Y:S01]  /*2df0*/  ISETP.NE.AND P1, PT, R7, RZ, PT ;  /* 0x000000ff0700720c */ /* 0x000fe20003f25270 */
[----:B------:R-:W-:Y:S01]  /*2e00*/  IMAD R33, R0, R17, RZ ;  /* 0x0000001100217224 */ /* 0x000fe200078e02ff */
[----:B------:R-:W-:Y:S01]  /*2e10*/  IABS R0, R3 ;  /* 0x0000000300007213 */ /* 0x000fe20000000000 */
[----:B------:R-:W-:Y:S02]  /*2e20*/  IMAD.MOV R20, RZ, RZ, -R20 ;  /* 0x000000ffff147224 */ /* 0x000fe400078e0a14 */
[----:B0-----:R-:W-:-:S02]  /*2e30*/  HFMA2 R40, -RZ, RZ, 0, 0 ;  /* 0x00000000ff287431 */ /* 0x001fc400000001ff */
[----:B------:R-:W-:Y:S01]  /*2e40*/  IMAD.HI.U32 R33, R39, R33, R38 ;  /* 0x0000002127217227 */ /* 0x000fe200078e0026 */
[----:B------:R-:W-:Y:S02]  /*2e50*/  @P5 IADD3 R35, PT, PT, R35, 0x1, RZ ;  /* 0x0000000123235810 */ /* 0x000fe40007ffe0ff */
[----:B------:R-:W-:Y:S01]  /*2e60*/  IABS R11, R6 ;  /* 0x00000006000b7213 */ /* 0x000fe20000000000 */
[----:B---3--:R-:W-:Y:S02]  /*2e70*/  IMAD.MOV R13, RZ, RZ, -R41 ;  /* 0x000000ffff0d7224 */ /* 0x008fe400078e0a29 */
[----:B------:R-:W-:-:S04]  /*2e80*/  IMAD.HI.U32 R33, R33, R0, RZ ;  /* 0x0000000021217227 */ /* 0x000fc800078e00ff */
[----:B------:R-:W-:Y:S02]  /*2e90*/  IMAD R13, R13, R19, RZ ;  /* 0x000000130d0d7224 */ /* 0x000fe400078e02ff */
[----:B------:R-:W-:Y:S02]  /*2ea0*/  @P4 VIADD R23, R23, 0x1 ;  /* 0x0000000117174836 */ /* 0x000fe40000000000 */
[----:B------:R-:W-:Y:S01]  /*2eb0*/  IMAD.HI.U32 R40, R41, R13, R40 ;  /* 0x0000000d29287227 */ /* 0x000fe200078e0028 */
[----:B-1----:R-:W-:Y:S02]  /*2ec0*/  IADD3 R41, PT, PT, RZ, -R21, RZ ;  /* 0x80000015ff297210 */ /* 0x002fe40007ffe0ff */
[----:B------:R-:W-:Y:S01]  /*2ed0*/  IABS R13, R9 ;  /* 0x00000009000d7213 */ /* 0x000fe20000000000 */
[----:B------:R-:W-:Y:S02]  /*2ee0*/  IMAD R0, R33, R20, R0 ;  /* 0x0000001421007224 */ /* 0x000fe400078e0200 */
[----:B------:R-:W-:-:S02]  /*2ef0*/  IMAD.MOV.U32 R39, RZ, RZ, R23 ;  /* 0x000000ffff277224 */ /* 0x000fc400078e0017 */
[----:B------:R-:W-:Y:S01]  /*2f00*/  @!P2 IMAD.MOV R35, RZ, RZ, -R35 ;  /* 0x000000ffff23a224 */ /* 0x000fe200078e0a23 */
[----:B------:R-:W-:Y:S01]  /*2f10*/  @!P3 LOP3.LUT R35, RZ, R12, RZ, 0x33, !PT ;  /* 0x0000000cff23b212 */ /* 0x000fe200078e33ff */
[----:B------:R-:W-:Y:S01]  /*2f20*/  IMAD R41, R41, R18, RZ ;  /* 0x0000001229297224 */ /* 0x000fe200078e02ff */
[----:B------:R-:W-:Y:S01]  /*2f30*/  @!P0 IADD3 R39, PT, PT, -R39, RZ, RZ ;  /* 0x000000ff27278210 */ /* 0x000fe20007ffe1ff */
[----:B------:R-:W-:Y:S01]  /*2f40*/  IMAD.MOV.U32 R20, RZ, RZ, RZ ;  /* 0x000000ffff147224 */ /* 0x000fe200078e00ff */
[----:B------:R-:W-:Y:S01]  /*2f50*/  ISETP.GT.U32.AND P4, PT, R17, R0, PT ;  /* 0x000000001100720c */ /* 0x000fe20003f84070 */
[----:B------:R-:W-:Y:S01]  /*2f60*/  IMAD.MOV R23, RZ, RZ, -R13 ;  /* 0x000000ffff177224 */ /* 0x000fe200078e0a0d */
[----:B------:R-:W-:Y:S01]  /*2f70*/  @!P1 LOP3.LUT R39, RZ, R7, RZ, 0x33, !PT ;  /* 0x00000007ff279212 */ /* 0x000fe200078e33ff */
[----:B------:R-:W-:Y:S01]  /*2f80*/  IMAD.HI.U32 R41, R21, R41, R20 ;  /* 0x0000002915297227 */ /* 0x000fe200078e0014 */
[----:B------:R-:W-:Y:S02]  /*2f90*/  IABS R24, R35 ;  /* 0x0000002300187213 */ /* 0x000fe40000000000 */
[----:B------:R-:W-:Y:S01]  /*2fa0*/  IABS R13, R39 ;  /* 0x00000027000d7213 */ /* 0x000fe20000000000 */
[----:B------:R-:W-:-:S02]  /*2fb0*/  IMAD.MOV R11, RZ, RZ, -R11 ;  /* 0x000000ffff0b7224 */ /* 0x000fc400078e0a0b */
[----:B------:R-:W-:-:S04]  /*2fc0*/  IMAD.HI.U32 R40, R40, R24, RZ ;  /* 0x0000001828287227 */ /* 0x000fc800078e00ff */
[----:B------:R-:W-:Y:S01]  /*2fd0*/  IMAD.HI.U32 R20, R41, R13, RZ ;  /* 0x0000000d29147227 */ /* 0x000fe200078e00ff */
[----:B------:R-:W-:-:S03]  /*2fe0*/  @!P4 IADD3 R0, PT, PT, R0, -R17, RZ ;  /* 0x800000110000c210 */ /* 0x000fc60007ffe0ff */
[----:B------:R-:W-:Y:S01]  /*2ff0*/  IMAD R24, R40, R23, R24 ;  /* 0x0000001728187224 */ /* 0x000fe200078e0218 */
[----:B------:R-:W-:Y:S01]  /*3000*/  ISETP.GE.U32.AND P2, PT, R0, R17, PT ;  /* 0x000000110000720c */ /* 0x000fe20003f46070 */
[----:B------:R-:W-:Y:S01]  /*3010*/  IMAD R11, R20, R11, R13 ;  /* 0x0000000b140b7224 */ /* 0x000fe200078e020d */
[----:B------:R-:W-:Y:S01]  /*3020*/  LOP3.LUT R0, R3, R16, RZ, 0x3c, !PT ;  /* 0x0000001003007212 */ /* 0x000fe200078e3cff */
[----:B------:R-:W-:Y:S01]  /*3030*/  @!P4 VIADD R33, R33, 0x1 ;  /* 0x000000012121c836 */ /* 0x000fe20000000000 */
[----:B------:R-:W-:Y:S02]  /*3040*/  ISETP.GT.U32.AND P3, PT, R19, R24, PT ;  /* 0x000000181300720c */ /* 0x000fe40003f64070 */
[----:B------:R-:W-:Y:S02]  /*3050*/  ISETP.GT.U32.AND P1, PT, R18, R11, PT ;  /* 0x0000000b1200720c */ /* 0x000fe40003f24070 */
[----:B------:R-:W-:Y:S01]  /*3060*/  ISETP.GE.AND P0, PT, R0, RZ, PT ;  /* 0x000000ff0000720c */ /* 0x000fe20003f06270 */
[----:B------:R-:W-:Y:S01]  /*3070*/  IMAD.MOV R0, RZ, RZ, -R35 ;  /* 0x000000ffff007224 */ /* 0x000fe200078e0a23 */
[----:B------:R-:W-:-:S02]  /*3080*/  ISETP.NE.AND P4, PT, R16, RZ, PT ;  /* 0x000000ff1000720c */ /* 0x000fc40003f85270 */
[----:B------:R-:W-:Y:S01]  /*3090*/  LOP3.LUT R13, R35, R9, RZ, 0x3c, !PT ;  /* 0x00000009230d7212 */ /* 0x000fe200078e3cff */
[----:B------:R-:W-:Y:S01]  /*30a0*/  IMAD R0, R12, R0, R37 ;  /* 0x000000000c007224 */ /* 0x000fe200078e0225 */
[----:B------:R-:W-:Y:S02]  /*30b0*/  @P2 IADD3 R33, PT, PT, R33, 0x1, RZ ;  /* 0x0000000121212810 */ /* 0x000fe40007ffe0ff */
[----:B------:R-:W-:Y:S01]  /*30c0*/  LOP3.LUT R12, R39, R6, RZ, 0x3c, !PT ;  /* 0x00000006270c7212 */ /* 0x000fe200078e3cff */
[----:B------:R-:W-:Y:S01]  /*30d0*/  @!P3 IMAD.IADD R24, R24, 0x1, -R19 ;  /* 0x000000011818b824 */ /* 0x000fe200078e0a13 */
[----:B------:R-:W-:Y:S01]  /*30e0*/  ISETP.GE.AND P2, PT, R13, RZ, PT ;  /* 0x000000ff0d00720c */ /* 0x000fe20003f46270 */
[----:B------:R-:W-:Y:S02]  /*30f0*/  @!P1 IMAD.IADD R11, R11, 0x1, -R18 ;  /* 0x000000010b0b9824 */ /* 0x000fe400078e0a12 */
[----:B------:R-:W-:Y:S01]  /*3100*/  @!P0 IADD3 R33, PT, PT, -R33, RZ, RZ ;  /* 0x000000ff21218210 */ /* 0x000fe20007ffe1ff */
[----:B------:R-:W-:Y:S01]  /*3110*/  @!P3 VIADD R40, R40, 0x1 ;  /* 0x000000012828b836 */ /* 0x000fe20000000000 */
[----:B------:R-:W-:Y:S01]  /*3120*/  ISETP.GE.U32.AND P6, PT, R24, R19, PT ;  /* 0x000000131800720c */ /* 0x000fe20003fc6070 */
[----:B------:R-:W-:Y:S01]  /*3130*/  @!P1 VIADD R20, R20, 0x1 ;  /* 0x0000000114149836 */ /* 0x000fe20000000000 */
[----:B------:R-:W-:-:S02]  /*3140*/  @!P4 LOP3.LUT R33, RZ, R16, RZ, 0x33, !PT ;  /* 0x00000010ff21c212 */ /* 0x000fc400078e33ff */
[----:B------:R-:W-:Y:S01]  /*3150*/  ISETP.GE.U32.AND P5, PT, R11, R18, PT ;  /* 0x000000120b00720c */ /* 0x000fe20003fa6070 */
[----:B------:R-:W-:Y:S01]  /*3160*/  IMAD.WIDE R18, R0, UR4, RZ ;  /* 0x0000000400127c25 */ /* 0x000fe2000f8e02ff */
[----:B------:R-:W-:Y:S02]  /*3170*/  ISETP.NE.AND P4, PT, R9, RZ, PT ;  /* 0x000000ff0900720c */ /* 0x000fe40003f85270 */
[----:B------:R-:W-:Y:S01]  /*3180*/  ISETP.GE.AND P0, PT, R12, RZ, PT ;  /* 0x000000ff0c00720c */ /* 0x000fe20003f06270 */
[C---:B------:R-:W-:Y:S01]  /*3190*/  IMAD.WIDE R12, R33.reuse, UR11, RZ ;  /* 0x0000000b210c7c25 */ /* 0x040fe2000f8e02ff */
[----:B------:R-:W-:Y:S02]  /*31a0*/  ISETP.NE.AND P3, PT, R6, RZ, PT ;  /* 0x000000ff0600720c */ /* 0x000fe40003f65270 */
[----:B------:R-:W-:Y:S01]  /*31b0*/  IADD3 R33, PT, PT, -R33, RZ, RZ ;  /* 0x000000ff21217210 */ /* 0x000fe20007ffe1ff */
[----:B------:R-:W-:Y:S01]  /*31c0*/  @P6 VIADD R40, R40, 0x1 ;  /* 0x0000000128286836 */ /* 0x000fe20000000000 */
[----:B------:R-:W-:Y:S01]  /*31d0*/  IADD3 R11, PT, PT, -R39, RZ, RZ ;  /* 0x000000ff270b7210 */ /* 0x000fe20007ffe1ff */
[----:B------:R-:W-:Y:S01]  /*31e0*/  IMAD.WIDE.U32 R12, R2, UR15, R12 ;  /* 0x0000000f020c7c25 */ /* 0x000fe2000f8e000c */
[----:B------:R-:W-:-:S03]  /*31f0*/  UIMAD UR15, UR10, UR15, URZ ;  /* 0x0000000f0a0f72a4 */ /* 0x000fc6000f8e02ff */
[----:B------:R-:W-:Y:S02]  /*3200*/  @P5 VIADD R20, R20, 0x1 ;  /* 0x0000000114145836 */ /* 0x000fe40000000000 */
[----:B------:R-:W-:Y:S01]  /*3210*/  IMAD R13, R2, UR5, R13 ;  /* 0x00000005020d7c24 */ /* 0x000fe2000f8e020d */
[----:B------:R-:W0:Y:S01]  /*3220*/  LDCU.64 UR4, c[0x0][0x420] ;  /* 0x00008400ff0477ac */ /* 0x000e220008000a00 */
[----:B------:R-:W-:Y:S01]  /*3230*/  @!P2 IMAD.MOV R40, RZ, RZ, -R40 ;  /* 0x000000ffff28a224 */ /* 0x000fe200078e0a28 */
[----:B------:R-:W-:Y:S01]  /*3240*/  @!P4 LOP3.LUT R40, RZ, R9, RZ, 0x33, !PT ;  /* 0x00000009ff28c212 */ /* 0x000fe200078e33ff */
[----:B------:R-:W-:Y:S02]  /*3250*/  IMAD R33, R16, R33, R3 ;  /* 0x0000002110217224 */ /* 0x000fe400078e0203 */
[----:B------:R-:W-:Y:S01]  /*3260*/  @!P0 IMAD.MOV R20, RZ, RZ, -R20 ;  /* 0x000000ffff148224 */ /* 0x000fe200078e0a14 */
[----:B------:R-:W-:Y:S01]  /*3270*/  @!P3 LOP3.LUT R20, RZ, R6, RZ, 0x33, !PT ;  /* 0x00000006ff14b212 */ /* 0x000fe200078e33ff */
[----:B------:R-:W-:Y:S01]  /*3280*/  IMAD.WIDE R16, R33, UR9, R12 ;  /* 0x0000000921107c25 */ /* 0x000fe2000f8e020c */
[----:B------:R-:W-:-:S03]  /*3290*/  IADD3 R12, PT, PT, -R40, RZ, RZ ;  /* 0x000000ff280c7210 */ /* 0x000fc60007ffe1ff */
[----:B------:R-:W-:Y:S02]  /*32a0*/  IMAD.MOV R2, RZ, RZ, -R20 ;  /* 0x000000ffff027224 */ /* 0x000fe400078e0a14 */
[----:B------:R-:W-:-:S04]  /*32b0*/  IMAD.WIDE R40, R40, R8, RZ ;  /* 0x0000000828287225 */ /* 0x000fc800078e02ff */
[----:B------:R-:W-:Y:S01]  /*32c0*/  IMAD R11, R7, R11, R14 ;  /* 0x0000000b070b7224 */ /* 0x000fe200078e020e */
[----:B------:R-:W-:Y:S01]  /*32d0*/  IADD3 R0, P1, P0, R40, R16, R18 ;  /* 0x0000001028007210 */ /* 0x000fe2000783e012 */
[----:B------:R-:W-:Y:S02]  /*32e0*/  IMAD R12, R9, R12, R35 ;  /* 0x0000000c090c7224 */ /* 0x000fe400078e0223 */
[----:B------:R-:W-:Y:S01]  /*32f0*/  IMAD R3, R10, UR9, RZ ;  /* 0x000000090a037c24 */ /* 0x000fe2000f8e02ff */
[----:B------:R-:W-:Y:S01]  /*3300*/  IADD3.X R17, PT, PT, R41, R17, R19, P1, P0 ;  /* 0x0000001129117210 */ /* 0x000fe20000fe0413 */
[----:B------:R-:W-:Y:S02]  /*3310*/  IMAD R2, R6, R2, R39 ;  /* 0x0000000206027224 */ /* 0x000fe400078e0227 */
[----:B------:R-:W-:-:S04]  /*3320*/  IMAD.WIDE R6, R11, UR15, RZ ;  /* 0x0000000f0b067c25 */ /* 0x000fc8000f8e02ff */
[----:B------:R-:W-:-:S04]  /*3330*/  IMAD.WIDE R12, R12, R3, RZ ;  /* 0x000000030c0c7225 */ /* 0x000fc800078e02ff */
        /* <DEDUP_REMOVED lines=10> */
.L_x_80:
[----:B------:R-:W0:Y:S01]  /*33e0*/  LDC.64 R2, c[0x0][0x420] ;  /* 0x00010800ff027b82 */ /* 0x000e220000000a00 */
[----:B------:R-:W-:-:S05]  /*33f0*/  IADD3 R0, PT, PT, R15, UR6, RZ ;  /* 0x000000060f007c10 */ /* 0x000fca000fffe0ff */
[----:B0-----:R-:W-:-:S05]  /*3400*/  IMAD.WIDE.U32 R2, R0, 0x4, R2 ;  /* 0x0000000400027825 */ /* 0x001fca00078e0002 */
[----:B------:R1:W-:Y:S02]  /*3410*/  STG.E desc[UR12][R2.64], R25 ;  /* 0x0000001902007986 */ /* 0x0003e4000c10190c */
.L_x_79:
[----:B------:R-:W-:Y:S05]  /*3420*/  BSYNC.RECONVERGENT B1 ;  /* 0x0000000000017941 */ /* 0x000fea0003800200 */
.L_x_78:
[----:B------:R-:W2:Y:S01]  /*3430*/  LDCU UR9, c[0x0][0x534] ;  /* 0x0000a680ff0977ac */ /* 0x000ea20008000800 */
[----:B------:R-:W-:Y:S01]  /*3440*/  LOP3.LUT R0, R31, 0x8, RZ, 0xfc, !PT ;  /* 0x000000081f007812 */ /* 0x000fe200078efcff */
[----:B------:R-:W-:Y:S01]  /*3450*/  IMAD R34, R15, 0x18, R31 ;  /* 0x000000180f227824 */ /* 0x000fe200078e021f */
[C---:B01----:R-:W-:Y:S01]  /*3460*/  LOP3.LUT R2, R31.reuse, 0x10, RZ, 0xfc, !PT ;  /* 0x000000101f027812 */ /* 0x043fe200078efcff */
[----:B------:R-:W0:Y:S01]  /*3470*/  LDCU UR8, c[0x0][0x44c] ;  /* 0x00008980ff0877ac */ /* 0x000e220008000800 */
[----:B------:R-:W-:Y:S02]  /*3480*/  CS2R R4, SRZ ;  /* 0x0000000000047805 */ /* 0x000fe4000001ff00 */
[----:B------:R-:W-:Y:S01]  /*3490*/  CS2R R10, SRZ ;  /* 0x00000000000a7805 */ /* 0x000fe2000001ff00 */
[----:B------:R-:W-:Y:S01]  /*34a0*/  IMAD.MOV.U32 R13, RZ, RZ, RZ ;  /* 0x000000ffff0d7224 */ /* 0x000fe200078e00ff */
[----:B--2---:R-:W-:Y:S01]  /*34b0*/  ISETP.GE.AND P2, PT, R0, UR9, PT ;  /* 0x0000000900007c0c */ /* 0x004fe2000bf46270 */
[----:B------:R-:W-:Y:S01]  /*34c0*/  UISETP.GE.AND UP0, UPT, UR9, 0x1, UPT ;  /* 0x000000010900788c */ /* 0x000fe2000bf06270 */
[----:B------:R-:W-:-:S02]  /*34d0*/  LOP3.LUT R0, R31, 0x18, RZ, 0xfc, !PT ;  /* 0x000000181f007812 */ /* 0x000fc400078efcff */
[----:B------:R-:W-:Y:S01]  /*34e0*/  ISETP.GE.AND P3, PT, R31, UR9, PT ;  /* 0x000000091f007c0c */ /* 0x000fe2000bf66270 */
[----:B0-----:R-:W-:Y:S01]  /*34f0*/  UIMAD UR4, UR6, UR8, URZ ;  /* 0x00000008060472a4 */ /* 0x001fe2000f8e02ff */
[----:B------:R-:W-:Y:S01]  /*3500*/  ISETP.GE.AND P1, PT, R2, UR9, PT ;  /* 0x0000000902007c0c */ /* 0x000fe2000bf26270 */
[----:B------:R-:W-:Y:S01]  /*3510*/  IMAD.SHL.U32 R31, R22, 0x4, RZ ;  /* 0x00000004161f7824 */ /* 0x000fe200078e00ff */
[----:B------:R-:W-:Y:S01]  /*3520*/  ISETP.GE.AND P0, PT, R0, UR9, PT ;  /* 0x0000000900007c0c */ /* 0x000fe2000bf06270 */
[----:B------:R-:W-:Y:S01]  /*3530*/  IMAD.MOV.U32 R0, RZ, RZ, RZ ;  /* 0x000000ffff007224 */ /* 0x000fe200078e00ff */
[C---:B------:R-:W-:Y:S01]  /*3540*/  ISETP.GT.U32.OR P3, PT, R22.reuse, 0x7f, P3 ;  /* 0x0000007f1600780c */ /* 0x040fe20001f64470 */
[----:B------:R-:W-:Y:S01]  /*3550*/  IMAD.U32 R12, RZ, RZ, UR4 ;  /* 0x00000004ff0c7e24 */ /* 0x000fe2000f8e00ff */
[----:B------:R-:W-:Y:S02]  /*3560*/  ISETP.GT.U32.OR P1, PT, R22, 0x7f, P1 ;  /* 0x0000007f1600780c */ /* 0x000fe40000f24470 */
[----:B------:R-:W-:-:S02]  /*3570*/  CS2R R2, SRZ ;  /* 0x0000000000027805 */ /* 0x000fc4000001ff00 */
[C---:B------:R-:W-:Y:S02]  /*3580*/  ISETP.GT.U32.OR P2, PT, R22.reuse, 0x7f, P2 ;  /* 0x0000007f1600780c */ /* 0x040fe40001744470 */
[----:B------:R-:W-:Y:S02]  /*3590*/  ISETP.GT.U32.OR P0, PT, R22, 0x7f, P0 ;  /* 0x0000007f1600780c */ /* 0x000fe40000704470 */
[----:B------:R-:W-:-:S03]  /*35a0*/  LOP3.LUT R31, R31, 0x1c, RZ, 0xc0, !PT ;  /* 0x0000001c1f1f7812 */ /* 0x000fc600078ec0ff */
[C---:B------:R-:W-:Y:S02]  /*35b0*/  @!P3 FADD.FTZ R32, -R25.reuse, R32 ;  /* 0x000000201920b221 */ /* 0x040fe40000010100 */
[----:B------:R-:W-:-:S04]  /*35c0*/  @!P1 FADD.FTZ R30, -R25, R30 ;  /* 0x0000001e191e9221 */ /* 0x000fc80000010100 */
[C---:B------:R-:W-:Y:S01]  /*35d0*/  @!P2 FADD.FTZ R27, -R25.reuse, R27 ;  /* 0x0000001b191ba221 */ /* 0x040fe20000010100 */
[----:B------:R-:W-:Y:S01]  /*35e0*/  @!P3 FMUL.FTZ R32, R32, 1.4426950216293334961 ;  /* 0x3fb8aa3b2020b820 */ /* 0x000fe20000410000 */
[----:B------:R-:W-:Y:S01]  /*35f0*/  @!P0 FADD.FTZ R25, -R25, R26 ;  /* 0x0000001a19198221 */ /* 0x000fe20000010100 */
[----:B------:R-:W-:Y:S01]  /*3600*/  @!P1 FMUL.FTZ R30, R30, 1.4426950216293334961 ;  /* 0x3fb8aa3b1e1e9820 */ /* 0x000fe20000410000 */
[----:B------:R-:W-:Y:S02]  /*3610*/  @!P2 FMUL.FTZ R27, R27, 1.4426950216293334961 ;  /* 0x3fb8aa3b1b1ba820 */ /* 0x000fe40000410000 */
[----:B------:R-:W-:Y:S01]  /*3620*/  @!P0 FMUL.FTZ R25, R25, 1.4426950216293334961 ;  /* 0x3fb8aa3b19198820 */ /* 0x000fe20000410000 */
[----:B------:R-:W0:Y:S04]  /*3630*/  @!P3 MUFU.EX2 R32, R32 ;  /* 0x000000200020b308 */ /* 0x000e280000000800 */
[----:B------:R-:W1:Y:S04]  /*3640*/  @!P2 MUFU.EX2 R6, R27 ;  /* 0x0000001b0006a308 */ /* 0x000e680000000800 */
[----:B------:R-:W2:Y:S04]  /*3650*/  @!P1 MUFU.EX2 R30, R30 ;  /* 0x0000001e001e9308 */ /* 0x000ea80000000800 */
[----:B------:R-:W3:Y:S01]  /*3660*/  @!P0 MUFU.EX2 R8, R25 ;  /* 0x0000001900088308 */ /* 0x000ee20000000800 */
[----:B0-----:R-:W-:Y:S04]  /*3670*/  @!P3 STS [R29], R32 ;  /* 0x000000201d00b388 */ /* 0x001fe80000000800 */
[----:B-1----:R0:W-:Y:S04]  /*3680*/  @!P2 STS [R29+0x220], R6 ;  /* 0x000220061d00a388 */ /* 0x0021e80000000800 */
[----:B--2---:R1:W-:Y:S04]  /*3690*/  @!P1 STS [R29+0x440], R30 ;  /* 0x0004401e1d009388 */ /* 0x0043e80000000800 */
[----:B---3--:R2:W-:Y:S01]  /*36a0*/  @!P0 STS [R29+0x660], R8 ;  /* 0x000660081d008388 */ /* 0x0085e20000000800 */
[----:B------:R-:W-:Y:S01]  /*36b0*/  BAR.SYNC.DEFER_BLOCKING 0x0 ;  /* 0x0000000000007b1d */ /* 0x000fe20000010000 */
[----:B------:R-:W-:-:S04]  /*36c0*/  LEA R34, P0, R34, UR4, 0x2 ;  /* 0x0000000422227c11 */ /* 0x000fc8000f8010ff */
[----:B------:R-:W-:Y:S02]  /*36d0*/  LEA.HI.X.SX32 R35, R12, RZ, 0x1, P0 ;  /* 0x000000ff0c237211 */ /* 0x000fe400000f0eff */
[----:B0-----:R-:W-:Y:S02]  /*36e0*/  CS2R R6, SRZ ;  /* 0x0000000000067805 */ /* 0x001fe4000001ff00 */
[C---:B-1----:R-:W-:Y:S02]  /*36f0*/  LOP3.LUT R30, R31.reuse, 0x20, RZ, 0xfc, !PT ;  /* 0x000000201f1e7812 */ /* 0x042fe400078efcff */
[----:B--2---:R-:W-:Y:S02]  /*3700*/  CS2R R8, SRZ ;  /* 0x0000000000087805 */ /* 0x004fe4000001ff00 */
[----:B------:R-:W-:Y:S01]  /*3710*/  LOP3.LUT R29, R31, 0x40, RZ, 0xfc, !PT ;  /* 0x000000401f1d7812 */ /* 0x000fe200078efcff */
        /* <DEDUP_REMOVED lines=16> */
[----:B------:R-:W-:Y:S01]  /*3820*/  IMAD.MOV.U32 R0, RZ, RZ, RZ ;  /* 0x000000ffff007224 */ /* 0x000fe200078e00ff */
[----:B------:R-:W-:Y:S01]  /*3830*/  CS2R R2, SRZ ;  /* 0x0000000000027805 */ /* 0x000fe2000001ff00 */
[----:B------:R-:W-:Y:S01]  /*3840*/  IMAD.MOV.U32 R14, RZ, RZ, R28 ;  /* 0x000000ffff0e7224 */ /* 0x000fe200078e001c */
[----:B------:R-:W-:Y:S01]  /*3850*/  ULOP3.LUT UR9, UR9, 0x7ffffffe, URZ, 0xc0, !UPT ;  /* 0x7ffffffe09097892 */ /* 0x000fe2000f8ec0ff */
[----:B------:R-:W-:Y:S01]  /*3860*/  CS2R R4, SRZ ;  /* 0x0000000000047805 */ /* 0x000fe2000001ff00 */
[----:B------:R-:W-:Y:S01]  /*3870*/  UIADD3 UR5, UPT, UPT, UR7, -UR6, URZ ;  /* 0x8000000607057290 */ /* 0x000fe2000fffe0ff */
[----:B------:R-:W-:Y:S01]  /*3880*/  CS2R R6, SRZ ;  /* 0x0000000000067805 */ /* 0x000fe2000001ff00 */
[----:B------:R-:W-:Y:S01]  /*3890*/  UIMAD UR14, UR7, UR8, URZ ;  /* 0x00000008070e72a4 */ /* 0x000fe2000f8e02ff */
[----:B------:R-:W-:Y:S02]  /*38a0*/  CS2R R8, SRZ ;  /* 0x0000000000087805 */ /* 0x000fe4000001ff00 */
[----:B------:R-:W-:Y:S01]  /*38b0*/  CS2R R10, SRZ ;  /* 0x00000000000a7805 */ /* 0x000fe2000001ff00 */
[----:B------:R-:W-:Y:S01]  /*38c0*/  IMAD.MOV.U32 R13, RZ, RZ, RZ ;  /* 0x000000ffff0d7224 */ /* 0x000fe200078e00ff */
[----:B------:R-:W-:Y:S01]  /*38d0*/  ISETP.GE.AND P4, PT, R15, UR5, PT ;  /* 0x000000050f007c0c */ /* 0x000fe2000bf86270 */
[----:B------:R-:W-:Y:S01]  /*38e0*/  IMAD.U32 R33, RZ, RZ, UR9 ;  /* 0x00000009ff217e24 */ /* 0x000fe2000f8e00ff */
[----:B------:R-:W1:Y:S01]  /*38f0*/  LDCU UR8, c[0x0][0x440] ;  /* 0x00008800ff0877ac */ /* 0x000e620008000800 */
[----:B------:R-:W-:-:S02]  /*3900*/  UIMAD.WIDE UR14, UR14, 0x8, URZ ;  /* 0x000000080e0e78a5 */ /* 0x000fc4000f8e02ff */
[----:B------:R-:W-:Y:S02]  /*3910*/  UIADD3 UR11, UPT, UPT, -UR9, URZ, URZ ;  /* 0x000000ff090b7290 */ /* 0x000fe4000fffe1ff */
[----:B0-----:R-:W-:-:S12]  /*3920*/  UIMAD UR4, UR7, UR4, URZ ;  /* 0x00000004070472a4 */ /* 0x001fd8000f8e02ff */
.L_x_92:
[----:B------:R-:W-:Y:S04]  /*3930*/  BSSY.RECONVERGENT B0, `(.L_x_88) ;  /* 0x000000e000007945 */ /* 0x000fe80003800200 */
[----:B-1----:R-:W-:Y:S05]  /*3940*/  @P4 BRA `(.L_x_89) ;  /* 0x0000000000304947 */ /* 0x002fea0003800000 */
[----:B-1----:R-:W-:Y:S02]  /*3950*/  ISETP.GE.AND P2, PT, R31, UR8, PT ;  /* 0x000000081f007c0c */ /* 0x002fe4000bf46270 */
[----:B------:R-:W-:Y:S02]  /*3960*/  CS2R R18, SRZ ;  /* 0x0000000000127805 */ /* 0x000fe4000001ff00 */
[----:B------:R-:W-:Y:S02]  /*3970*/  ISETP.GE.AND P1, PT, R30, UR8, PT ;  /* 0x000000081e007c0c */ /* 0x000fe4000bf26270 */
[----:B------:R-:W-:Y:S02]  /*3980*/  CS2R R16, SRZ ;  /* 0x0000000000107805 */ /* 0x000fe4000001ff00 */
[----:B------:R-:W-:Y:S02]  /*3990*/  ISETP.GE.AND P0, PT, R29, UR8, PT ;  /* 0x000000081d007c0c */ /* 0x000fe4000bf06270 */
[----:B------:R-:W-:Y:S02]  /*39a0*/  CS2R R22, SRZ ;  /* 0x0000000000167805 */ /* 0x000fe4000001ff00 */
[----:B------:R-:W-:Y:S02]  /*39b0*/  CS2R R20, SRZ ;  /* 0x0000000000147805 */ /* 0x000fe4000001ff00 */
[----:B------:R-:W-:Y:S02]  /*39c0*/  CS2R R26, SRZ ;  /* 0x00000000001a7805 */ /* 0x000fe4000001ff00 */
[----:B------:R-:W-:Y:S01]  /*39d0*/  CS2R R24, SRZ ;  /* 0x0000000000187805 */ /* 0x000fe2000001ff00 */
[----:B------:R0:W5:Y:S04]  /*39e0*/  @!P2 LDG.E.128 R16, desc[UR12][R34.64] ;  /* 0x0000000c2210a981 */ /* 0x000168000c1e1d00 */
[----:B------:R0:W5:Y:S04]  /*39f0*/  @!P1 LDG.E.128 R20, desc[UR12][R34.64+0x80] ;  /* 0x0000800c22149981 */ /* 0x000168000c1e1d00 */
[----:B------:R0:W5:Y:S02]  /*3a00*/  @!P0 LDG.E.128 R24, desc[UR12][R34.64+0x100] ;  /* 0x0001000c22188981 */ /* 0x000164000c1e1d00 */
.L_x_89:
[----:B-1----:R-:W-:Y:S05]  /*3a10*/  BSYNC.RECONVERGENT B0 ;  /* 0x0000000000007941 */ /* 0x002fea0003800200 */
.L_x_88:
        /* <DEDUP_REMOVED lines=27> */
[----:B------:R-:W-:Y:S05]  /*3bd0*/  LEA.HI.X.SX32 R37, R37, R35, 0x2, P0 ;  /* 0x0000002325257211 */ /* 0x000fea00000f16ff */
[----:B------:R1:W5:Y:S04]  /*3be0*/  @!P3 LDG.E.128 R16, desc[UR12][R36.64] ;  /* 0x0000000c2410b981 */ /* 0x000368000c1e1d00 */
[----:B------:R1:W5:Y:S04]  /*3bf0*/  @!P2 LDG.E.128 R20, desc[UR12][R36.64+0x80] ;  /* 0x0000800c2414a981 */ /* 0x000368000c1e1d00 */
[----:B------:R1:W5:Y:S02]  /*3c00*/  @!P1 LDG.E.128 R24, desc[UR12][R36.64+0x100] ;  /* 0x0001000c24189981 */ /* 0x000364000c1e1d00 */
.L_x_91:
[----:B------:R-:W-:Y:S05]  /*3c10*/  BSYNC.RECONVERGENT B0 ;  /* 0x0000000000007941 */ /* 0x000fea0003800200 */
.L_x_90:
[----:B------:R2:W3:Y:S01]  /*3c20*/  LDS R12, [R14+0x44] ;  /* 0x000044000e0c7984 */ /* 0x0004e20000000800 */
[----:B------:R-:W-:Y:S01]  /*3c30*/  UIADD3 UR11, UPT, UPT, UR11, 0x2, URZ ;  /* 0x000000020b0b7890 */ /* 0x000fe2000fffe0ff */
[----:B0-----:R-:W-:Y:S03]  /*3c40*/  IADD3 R34, P0, PT, R34, UR14, RZ ;  /* 0x0000000e22227c10 */ /* 0x001fe6000ff1e0ff */
[----:B------:R-:W-:Y:S01]  /*3c50*/  UISETP.NE.AND UP0, UPT, UR11, URZ, UPT ;  /* 0x000000ff0b00728c */ /* 0x000fe2000bf05270 */
[----:B------:R-:W-:Y:S02]  /*3c60*/  IADD3.X R35, PT, PT, R35, UR15, RZ, P0, !PT ;  /* 0x0000000f23237c10 */ /* 0x000fe400087fe4ff */
        /* <DEDUP_REMOVED lines=14> */
.L_x_87:
        /* <DEDUP_REMOVED lines=11> */
[----:B------:R-:W-:Y:S02]  /*3e00*/  CS2R R18, SRZ ;  /* 0x0000000000127805 */ /* 0x000fe4000001ff00 */
[----:B------:R-:W-:Y:S02]  /*3e10*/  CS2R R16, SRZ ;  /* 0x0000000000107805 */ /* 0x000fe4000001ff00 */
[----:B------:R-:W-:Y:S02]  /*3e20*/  CS2R R22, SRZ ;  /* 0x0000000000167805 */ /* 0x000fe4000001ff00 */
[----:B------:R-:W-:Y:S02]  /*3e30*/  CS2R R20, SRZ ;  /* 0x0000000000147805 */ /* 0x000fe4000001ff00 */
[----:B------:R-:W-:Y:S02]  /*3e40*/  CS2R R26, SRZ ;  /* 0x00000000001a7805 */ /* 0x000fe4000001ff00 */
[----:B------:R-:W-:-:S02]  /*3e50*/  CS2R R24, SRZ ;  /* 0x0000000000187805 */ /* 0x000fc4000001ff00 */
[----:B--2---:R-:W-:Y:S02]  /*3e60*/  ISETP.GE.AND P2, PT, R31, UR4, PT ;  /* 0x000000041f007c0c */ /* 0x004fe4000bf46270 */
[----:B------:R-:W-:Y:S02]  /*3e70*/  ISETP.GE.AND P1, PT, R30, UR4, PT ;  /* 0x000000041e007c0c */ /* 0x000fe4000bf26270 */
[----:B------:R-:W-:-:S09]  /*3e80*/  ISETP.GE.AND P0, PT, R29, UR4, PT ;  /* 0x000000041d007c0c */ /* 0x000fd2000bf06270 */
[----:B------:R2:W5:Y:S04]  /*3e90*/  @!P2 LDG.E.128 R16, desc[UR12][R34.64] ;  /* 0x0000000c2210a981 */ /* 0x000568000c1e1d00 */
[----:B------:R2:W5:Y:S04]  /*3ea0*/  @!P1 LDG.E.128 R20, desc[UR12][R34.64+0x80] ;  /* 0x0000800c22149981 */ /* 0x000568000c1e1d00 */
[----:B------:R2:W5:Y:S02]  /*3eb0*/  @!P0 LDG.E.128 R24, desc[UR12][R34.64+0x100] ;  /* 0x0001000c22188981 */ /* 0x000564000c1e1d00 */
.L_x_94:
[----:B------:R-:W-:Y:S05]  /*3ec0*/  BSYNC.RECONVERGENT B0 ;  /* 0x0000000000007941 */ /* 0x000fea0003800200 */
.L_x_93:
        /* <DEDUP_REMOVED lines=12> */
.L_x_86:
[----:B------:R-:W-:-:S04]  /*3f90*/  IADD3 R17, PT, PT, R15, UR6, RZ ;  /* 0x000000060f117c10 */ /* 0x000fc8000fffe0ff */
[----:B------:R-:W-:-:S13]  /*3fa0*/  ISETP.GE.AND P0, PT, R17, UR7, PT ;  /* 0x0000000711007c0c */ /* 0x000fda000bf06270 */
[----:B------:R-:W-:Y:S05]  /*3fb0*/  @P0 EXIT ;  /* 0x000000000000094d */ /* 0x000fea0003800000 */
[----:B------:R-:W-:Y:S01]  /*3fc0*/  IABS R18, UR10 ;  /* 0x0000000a00127c13 */ /* 0x000fe20008000000 */
[----:B------:R-:W0:Y:S01]  /*3fd0*/  LDC R16, c[0x0][0x434] ;  /* 0x00010d00ff107b82 */ /* 0x000e220000000800 */
        /* <DEDUP_REMOVED lines=8> */
[----:B------:R-:W-:Y:S02]  /*4060*/  F2FP.F16.F32.PACK_AB R6, R6, R9 ;  /* 0x000000090606723e */ /* 0x000fe400000000ff */
[----:B------:R-:W-:Y:S02]  /*4070*/  F2FP.F16.F32.PACK_AB R7, R4, R7 ;  /* 0x000000070407723e */ /* 0x000fe400000000ff */
[----:B------:R-:W-:Y:S01]  /*4080*/  F2FP.F16.F32.PACK_AB R2, R2, R5 ;  /* 0x000000050202723e */ /* 0x000fe200000000ff */
[----:B----4-:R-:W4:Y:S01]  /*4090*/  MUFU.RCP R22, R15 ;  /* 0x0000000f00167308 */ /* 0x010f220000001000 */
[----:B------:R-:W-:Y:S01]  /*40a0*/  F2FP.F16.F32.PACK_AB R3, R0, R3 ;  /* 0x000000030003723e */ /* 0x000fe200000000ff */
[----:B----4-:R-:W-:Y:S01]  /*40b0*/  VIADD R22, R22, 0xffffffe ;  /* 0x0ffffffe16167836 */ /* 0x010fe20000000000 */
        /* <DEDUP_REMOVED lines=13> */
[-C--:B------:R-:W-:Y:S01]  /*4190*/  @!P1 IADD3 R21, PT, PT, R21, -R18.reuse, RZ ;  /* 0x8000001215159210 */ /* 0x080fe20007ffe0ff */
[----:B------:R-:W-:Y:S01]  /*41a0*/  @!P1 VIADD R19, R19, 0x1 ;  /* 0x0000000113139836 */ /* 0x000fe20000000000 */
[----:B------:R-:W-:Y:S01]  /*41b0*/  ISETP.NE.AND P1, PT, RZ, UR10, PT ;  /* 0x0000000aff007c0c */ /* 0x000fe2000bf25270 */
[----:B0-----:R-:W-:Y:S01]  /*41c0*/  VIADD R22, R12, 0xffffffe ;  /* 0x0ffffffe0c167836 */ /* 0x001fe20000000000 */
[----:B------:R-:W-:-:S03]  /*41d0*/  ISETP.GE.U32.AND P2, PT, R21, R18, PT ;  /* 0x000000121500720c */ /* 0x000fc60003f46070 */
[----:B------:R-:W0:Y:S10]  /*41e0*/  F2I.FTZ.U32.TRUNC.NTZ R23, R22 ;  /* 0x0000001600177305 */ /* 0x000e34000021f000 */
[----:B------:R-:W-:-:S05]  /*41f0*/  @P2 VIADD R19, R19, 0x1 ;  /* 0x0000000113132836 */ /* 0x000fca0000000000 */
[----:B------:R-:W-:Y:S01]  /*4200*/  @!P0 IADD3 R19, PT, PT, -R19, RZ, RZ ;  /* 0x000000ff13138210 */ /* 0x000fe20007ffe1ff */
[--C-:B0-----:R-:W-:Y:S01]  /*4210*/  IMAD.MOV R14, RZ, RZ, -R23.reuse ;  /* 0x000000ffff0e7224 */ /* 0x101fe200078e0a17 */
[----:B------:R-:W-:Y:S01]  /*4220*/  @!P1 LOP3.LUT R19, RZ, UR10, RZ, 0x33, !PT ;  /* 0x0000000aff139c12 */ /* 0x000fe2000f8e33ff */
[----:B------:R-:W-:Y:S02]  /*4230*/  IMAD.MOV.U32 R22, RZ, RZ, RZ ;  /* 0x000000ffff167224 */ /* 0x000fe400078e00ff */
[----:B------:R-:W-:Y:S02]  /*4240*/  IMAD R14, R14, R15, RZ ;  /* 0x0000000f0e0e7224 */ /* 0x000fe400078e02ff */
[----:B------:R-:W-:Y:S02]  /*4250*/  IMAD R18, R19, UR10, RZ ;  /* 0x0000000a13127c24 */ /* 0x000fe4000f8e02ff */
[----:B------:R-:W-:-:S04]  /*4260*/  IMAD.HI.U32 R14, R23, R14, R22 ;  /* 0x0000000e170e7227 */ /* 0x000fc800078e0016 */
[----:B------:R-:W-:Y:S02]  /*4270*/  IMAD.IADD R21, R17, 0x1, -R18 ;  /* 0x0000000111157824 */ /* 0x000fe400078e0a12 */
[----:B---3--:R-:W-:-:S03]  /*4280*/  IMAD.WIDE.U32 R22, R19, UR4, RZ ;  /* 0x0000000413167c25 */ /* 0x008fc6000f8e00ff */
[----:B------:R-:W-:Y:S02]  /*4290*/  IABS R12, R21 ;  /* 0x00000015000c7213 */ /* 0x000fe40000000000 */
[----:B------:R-:W-:-:S03]  /*42a0*/  LOP3.LUT R21, R21, R16, RZ, 0x3c, !PT ;  /* 0x0000001015157212 */ /* 0x000fc600078e3cff */
[----:B------:R-:W-:Y:S01]  /*42b0*/  IMAD.HI.U32 R20, R14, R12, RZ ;  /* 0x0000000c0e147227 */ /* 0x000fe200078e00ff */
[----:B------:R-:W-:-:S04]  /*42c0*/  ISETP.GE.AND P1, PT, R21, RZ, PT ;  /* 0x000000ff1500720c */ /* 0x000fc80003f26270 */
[----:B------:R-:W-:-:S05]  /*42d0*/  IADD3 R14, PT, PT, -R20, RZ, RZ ;  /* 0x000000ff140e7210 */ /* 0x000fca0007ffe1ff */
[----:B------:R-:W-:-:S05]  /*42e0*/  IMAD R12, R15, R14, R12 ;  /* 0x0000000e0f0c7224 */ /* 0x000fca00078e020c */
[----:B------:R-:W-:-:S13]  /*42f0*/  ISETP.GT.U32.AND P0, PT, R15, R12, PT ;  /* 0x0000000c0f00720c */ /* 0x000fda0003f04070 */
[----:B------:R-:W-:Y:S02]  /*4300*/  @!P0 IMAD.IADD R12, R12, 0x1, -R15 ;  /* 0x000000010c0c8824 */ /* 0x000fe400078e0a0f */
[----:B------:R-:W-:Y:S01]  /*4310*/  @!P0 VIADD R20, R20, 0x1 ;  /* 0x0000000114148836 */ /* 0x000fe20000000000 */
[----:B------:R-:W-:Y:S02]  /*4320*/  ISETP.NE.AND P0, PT, R16, RZ, PT ;  /* 0x000000ff1000720c */ /* 0x000fe40003f05270 */
[----:B------:R-:W-:Y:S02]  /*4330*/  ISETP.GE.U32.AND P2, PT, R12, R15, PT ;  /* 0x0000000f0c00720c */ /* 0x000fe40003f46070 */
[----:B------:R-:W-:-:S05]  /*4340*/  SHF.R.S32.HI R12, RZ, 0x1f, R19 ;  /* 0x0000001fff0c7819 */ /* 0x000fca0000011413 */
[----:B------:R-:W-:-:S04]  /*4350*/  IMAD R12, R12, UR4, RZ ;  /* 0x000000040c0c7c24 */ /* 0x000fc8000f8e02ff */
[----:B------:R-:W-:Y:S01]  /*4360*/  IMAD R12, R19, UR5, R12 ;  /* 0x00000005130c7c24 */ /* 0x000fe2000f8e020c */
[----:B------:R-:W0:Y:S01]  /*4370*/  LDCU.64 UR4, c[0x0][0x3f0] ;  /* 0x00007e00ff0477ac */ /* 0x000e220008000a00 */
[----:B------:R-:W-:Y:S02]  /*4380*/  @P2 VIADD R20, R20, 0x1 ;  /* 0x0000000114142836 */ /* 0x000fe40000000000 */
[----:B------:R-:W-:-:S03]  /*4390*/  IMAD.IADD R23, R23, 0x1, R12 ;  /* 0x0000000117177824 */ /* 0x000fc600078e020c */
[----:B------:R-:W-:Y:S02]  /*43a0*/  @!P1 IADD3 R20, PT, PT, -R20, RZ, RZ ;  /* 0x000000ff14149210 */ /* 0x000fe40007ffe1ff */
[----:B------:R-:W-:-:S04]  /*43b0*/  @!P0 LOP3.LUT R20, RZ, R16, RZ, 0x33, !PT ;  /* 0x00000010ff148212 */ /* 0x000fc800078e33ff */
[----:B------:R-:W-:Y:S01]  /*43c0*/  SHF.R.S32.HI R14, RZ, 0x1f, R20 ;  /* 0x0000001fff0e7819 */ /* 0x000fe20000011414 */
[C---:B------:R-:W-:Y:S02]  /*43d0*/  IMAD R16, R20.reuse, R16, R18 ;  /* 0x0000001014107224 */ /* 0x040fe400078e0212 */
[----:B-----5:R-:W-:-:S04]  /*43e0*/  IMAD.WIDE.U32 R22, R20, UR8, R22 ;  /* 0x0000000814167c25 */ /* 0x020fc8000f8e0016 */
[----:B------:R-:W-:Y:S01]  /*43f0*/  IMAD R15, R14, UR8, RZ ;  /* 0x000000080e0f7c24 */ /* 0x000fe2000f8e02ff */
[----:B------:R-:W3:Y:S01]  /*4400*/  LDCU UR8, c[0x0][0x440] ;  /* 0x00008800ff0877ac */ /* 0x000ee20008000800 */
[----:B------:R-:W-:Y:S02]  /*4410*/  IMAD.IADD R16, R17, 0x1, -R16 ;  /* 0x0000000111107824 */ /* 0x000fe400078e0a10 */
[----:B------:R-:W-:-:S03]  /*4420*/  IMAD R15, R20, UR9, R15 ;  /* 0x00000009140f7c24 */ /* 0x000fc6000f8e020f */
[----:B------:R-:W-:Y:S02]  /*4430*/  SHF.R.S32.HI R12, RZ, 0x1f, R16 ;  /* 0x0000001fff0c7819 */ /* 0x000fe40000011410 */
[----:B------:R-:W-:-:S03]  /*4440*/  IADD3 R23, PT, PT, R23, R15, RZ ;  /* 0x0000000f17177210 */ /* 0x000fc60007ffe0ff */
[----:B------:R-:W-:Y:S02]  /*4450*/  IMAD R15, R12, UR6, RZ ;  /* 0x000000060c0f7c24 */ /* 0x000fe4000f8e02ff */
[----:B------:R-:W-:-:S04]  /*4460*/  IMAD.WIDE.U32 R22, R16, UR6, R22 ;  /* 0x0000000610167c25 */ /* 0x000fc8000f8e0016 */
        /* <DEDUP_REMOVED lines=13> */
        .weak           $__internal_2_$__cuda_sm20_div_s64
        .type           $__internal_2_$__cuda_sm20_div_s64,@function
        .size           $__internal_2_$__cuda_sm20_div_s64,(.L_x_11612 - $__internal_2_$__cuda_sm20_div_s64)
$__internal_2_$__cuda_sm20_div_s64:
        /* <DEDUP_REMOVED lines=31> */
[----:B------:R-:W-:-:S04]  /*4730*/  IMAD.HI.U32 R42, R43, R17, RZ ;  /* 0x000000112b2a7227 */ /* 0x000fc800078e00ff */
[----:B------:R-:W-:Y:S01]  /*4740*/  IMAD.X R11, RZ, RZ, ~R11, P0 ;  /* 0x000000ffff0b7224 */ /* 0x000fe200000e0e0b */
[----:B------:R-:W-:-:S03]  /*4750*/  IADD3 R13, P0, PT, RZ, -R33, RZ ;  /* 0x80000021ff0d7210 */ /* 0x000fc60007f1e0ff */
[----:B------:R-:W-:Y:S01]  /*4760*/  IMAD.WIDE.U32 R42, P4, R43, R11, R42 ;  /* 0x0000000b2b2a7225 */ /* 0x000fe2000788002a */
[----:B------:R-:W-:Y:S02]  /*4770*/  SEL R13, R13, R33, !P1 ;  /* 0x000000210d0d7207 */ /* 0x000fe40004800000 */
[----:B------:R-:W-:Y:S01]  /*4780*/  IADD3.X R24, PT, PT, RZ, ~R21, RZ, P0, !PT ;  /* 0x80000015ff187210 */ /* 0x000fe200007fe4ff */
[C---:B------:R-:W-:Y:S02]  /*4790*/  IMAD R16, R14.reuse, R11, RZ ;  /* 0x0000000b0e107224 */ /* 0x040fe400078e02ff */
[----:B------:R-:W-:-:S04]  /*47a0*/  IMAD.HI.U32 R17, P3, R14, R17, R42 ;  /* 0x000000110e117227 */ /* 0x000fc8000786002a */
[----:B------:R-:W-:Y:S01]  /*47b0*/  IMAD.HI.U32 R11, R14, R11, RZ ;  /* 0x0000000b0e0b7227 */ /* 0x000fe200078e00ff */
[----:B------:R-:W-:-:S03]  /*47c0*/  IADD3 R16, P2, PT, R16, R17, RZ ;  /* 0x0000001110107210 */ /* 0x000fc60007f5e0ff */
[----:B------:R-:W-:Y:S01]  /*47d0*/  IMAD.X R14, R11, 0x1, R14, P4 ;  /* 0x000000010b0e7824 */ /* 0x000fe200020e060e */
[----:B------:R-:W-:Y:S01]  /*47e0*/  SEL R11, R24, R21, !P1 ;  /* 0x00000015180b7207 */ /* 0x000fe20004800000 */
[----:B------:R-:W-:-:S03]  /*47f0*/  IMAD.HI.U32 R42, R16, R13, RZ ;  /* 0x0000000d102a7227 */ /* 0x000fc600078e00ff */
        /* <DEDUP_REMOVED lines=8> */
[----:B------:R-:W-:-:S04]  /*4880*/  IMAD.WIDE.U32 R16, R24, R34, RZ ;  /* 0x0000002218107225 */ /* 0x000fc800078e00ff */
[----:B------:R-:W-:Y:S01]  /*4890*/  IMAD.X R23, RZ, RZ, R14, P0 ;  /* 0x000000ffff177224 */ /* 0x000fe200000e060e */
[----:B------:R-:W-:Y:S01]  /*48a0*/  IADD3 R13, P0, PT, -R16, R13, RZ ;  /* 0x0000000d100d7210 */ /* 0x000fe20007f1e1ff */
[----:B------:R-:W-:-:S03]  /*48b0*/  IMAD R14, R24, R35, R17 ;  /* 0x00000023180e7224 */ /* 0x000fc600078e0211 */
[-C--:B------:R-:W-:Y:S01]  /*48c0*/  ISETP.GE.U32.AND P2, PT, R13, R34.reuse, PT ;  /* 0x000000220d00720c */ /* 0x080fe20003f46070 */
[-C--:B------:R-:W-:Y:S01]  /*48d0*/  IMAD R14, R23, R34.reuse, R14 ;  /* 0x00000022170e7224 */ /* 0x080fe200078e020e */
[----:B------:R-:W-:-:S04]  /*48e0*/  IADD3 R16, P1, PT, R13, -R34, RZ ;  /* 0x800000220d107210 */ /* 0x000fc80007f3e0ff */
[----:B------:R-:W-:Y:S02]  /*48f0*/  IADD3.X R11, PT, PT, ~R14, R11, RZ, P0, !PT ;  /* 0x0000000b0e0b7210 */ /* 0x000fe400007fe5ff */
[----:B------:R-:W-:Y:S02]  /*4900*/  IADD3 R17, P0, PT, R24, 0x1, RZ ;  /* 0x0000000118117810 */ /* 0x000fe40007f1e0ff */
[C---:B------:R-:W-:Y:S01]  /*4910*/  ISETP.GE.U32.AND.EX P2, PT, R11.reuse, R35, PT, P2 ;  /* 0x000000230b00720c */ /* 0x040fe20003f46120 */
[----:B------:R-:W-:-:S03]  /*4920*/  IMAD.X R14, R11, 0x1, ~R35, P1 ;  /* 0x000000010b0e7824 */ /* 0x000fc600008e0e23 */
[----:B------:R-:W-:Y:S01]  /*4930*/  SEL R13, R16, R13, P2 ;  /* 0x0000000d100d7207 */ /* 0x000fe20001000000 */
[----:B------:R-:W-:Y:S01]  /*4940*/  IMAD.X R16, RZ, RZ, R23, P0 ;  /* 0x000000ffff107224 */ /* 0x000fe200000e0617 */
[----:B------:R-:W-:Y:S02]  /*4950*/  SEL R17, R17, R24, P2 ;  /* 0x0000001811117207 */ /* 0x000fe40001000000 */
[----:B------:R-:W-:Y:S02]  /*4960*/  SEL R11, R14, R11, P2 ;  /* 0x0000000b0e0b7207 */ /* 0x000fe40001000000 */
[----:B------:R-:W-:Y:S02]  /*4970*/  ISETP.GE.U32.AND P0, PT, R13, R34, PT ;  /* 0x000000220d00720c */ /* 0x000fe40003f06070 */
[----:B------:R-:W-:Y:S02]  /*4980*/  SEL R16, R16, R23, P2 ;  /* 0x0000001710107207 */ /* 0x000fe40001000000 */
[----:B------:R-:W-:-:S02]  /*4990*/  IADD3 R14, P1, PT, R17, 0x1, RZ ;  /* 0x00000001110e7810 */ /* 0x000fc40007f3e0ff */
[----:B------:R-:W-:Y:S02]  /*49a0*/  ISETP.GE.U32.AND.EX P0, PT, R11, R35, PT, P0 ;  /* 0x000000230b00720c */ /* 0x000fe40003f06100 */
[----:B------:R-:W-:Y:S01]  /*49b0*/  LOP3.LUT R13, R19, R21, RZ, 0x3c, !PT ;  /* 0x00000015130d7212 */ /* 0x000fe200078e3cff */
[----:B------:R-:W-:Y:S01]  /*49c0*/  IMAD.X R11, RZ, RZ, R16, P1 ;  /* 0x000000ffff0b7224 */ /* 0x000fe200008e0610 */
[----:B------:R-:W-:Y:S01]  /*49d0*/  SEL R14, R14, R17, P0 ;  /* 0x000000110e0e7207 */ /* 0x000fe20000000000 */
[----:B------:R-:W-:Y:S01]  /*49e0*/  IMAD.MOV.U32 R17, RZ, RZ, 0x0 ;  /* 0x00000000ff117424 */ /* 0x000fe200078e00ff */
[----:B------:R-:W-:Y:S02]  /*49f0*/  ISETP.GE.AND P2, PT, R13, RZ, PT ;  /* 0x000000ff0d00720c */ /* 0x000fe40003f46270 */
[----:B------:R-:W-:Y:S02]  /*4a00*/  SEL R16, R11, R16, P0 ;  /* 0x000000100b107207 */ /* 0x000fe40000000000 */
[----:B------:R-:W-:-:S02]  /*4a10*/  IADD3 R11, P1, PT, RZ, -R14, RZ ;  /* 0x8000000eff0b7210 */ /* 0x000fc40007f3e0ff */
[----:B------:R-:W-:Y:S02]  /*4a20*/  ISETP.NE.U32.AND P0, PT, R20, RZ, PT ;  /* 0x000000ff1400720c */ /* 0x000fe40003f05070 */
[-C--:B------:R-:W-:Y:S02]  /*4a30*/  IADD3.X R13, PT, PT, RZ, ~R16.reuse, RZ, P1, !PT ;  /* 0x80000010ff0d7210 */ /* 0x080fe40000ffe4ff */
[----:B------:R-:W-:Y:S02]  /*4a40*/  ISETP.NE.AND.EX P0, PT, R19, RZ, PT, P0 ;  /* 0x000000ff1300720c */ /* 0x000fe40003f05300 */
[----:B------:R-:W-:Y:S01]  /*4a50*/  SEL R13, R13, R16, !P2 ;  /* 0x000000100d0d7207 */ /* 0x000fe20005000000 */
[----:B------:R-:W-:Y:S01]  /*4a60*/  IMAD.MOV.U32 R16, RZ, RZ, R18 ;  /* 0x000000ffff107224 */ /* 0x000fe200078e0012 */
[----:B------:R-:W-:Y:S02]  /*4a70*/  SEL R11, R11, R14, !P2 ;  /* 0x0000000e0b0b7207 */ /* 0x000fe40005000000 */
[----:B------:R-:W-:-:S02]  /*4a80*/  SEL R13, R13, 0xffffffff, P0 ;  /* 0xffffffff0d0d7807 */ /* 0x000fc40000000000 */
[----:B------:R-:W-:Y:S01]  /*4a90*/  SEL R14, R11, 0xffffffff, P0 ;  /* 0xffffffff0b0e7807 */ /* 0x000fe20000000000 */
[----:B------:R-:W-:Y:S06]  /*4aa0*/  RET.REL.NODEC R16 `(_ZN5flash32flash_fwd_splitkv_combine_kernelI23Flash_fwd_kernel_traitsILi96ELi64ELi128ELi4ELb0ELb0EN7cutlass6half_tE19Flash_kernel_traitsILi96ELi64ELi128ELi4ES3_EELi16ELi5ELb0EEEvNS_16Flash_fwd_paramsE) ;  /* 0xffffffb410547950 */ /* 0x000fec0003c3ffff */
.L_x_95:
        /* <DEDUP_REMOVED lines=13> */
.L_x_11612:


//--------------------- .text._ZN5flash32flash_fwd_splitkv_combine_kernelI23Flash_fwd_kernel_traitsILi96ELi64ELi128ELi4ELb0ELb0EN7cutlass6half_tE19Flash_kernel_traitsILi96ELi64ELi128ELi4ES3_EELi16ELi4ELb0EEEvNS_16Flash_fwd_paramsE --------------------------
	.section	.text._ZN5flash32flash_fwd_splitkv_combine_kernelI23Flash_fwd_kernel_traitsILi96ELi64ELi128ELi4ELb0ELb0EN7cutlass6half_tE19Flash_kernel_traitsILi96ELi64ELi128ELi4ES3_EELi16ELi4ELb0EEEvNS_16Flash_fwd_paramsE,"ax",@progbits
	.align	128
        .global         _ZN5flash32flash_fwd_splitkv_combine_kernelI23Flash_fwd_kernel_traitsILi96ELi64ELi128ELi4ELb0ELb0EN7cutlass6half_tE19Flash_kernel_traitsILi96ELi64ELi128ELi4ES3_EELi16ELi4ELb0EEEvNS_16Flash_fwd_paramsE
        .type           _ZN5flash32flash_fwd_splitkv_combine_kernelI23Flash_fwd_kernel_traitsILi96ELi64ELi128ELi4ELb0ELb0EN7cutlass6half_tE19Flash_kernel_traitsILi96ELi64ELi128ELi4ES3_EELi16ELi4ELb0EEEvNS_16Flash_fwd_paramsE,@function
        .size           _ZN5flash32flash_fwd_splitkv_combine_kernelI23Flash_fwd_kernel_traitsILi96ELi64ELi128ELi4ELb0ELb0EN7cutlass6half_tE19Flash_kernel_traitsILi96ELi64ELi128ELi4ES3_EELi16ELi4ELb0EEEvNS_16Flash_fwd_paramsE,(.L_x_11613 - _ZN5flash32flash_fwd_splitkv_combine_kernelI23Flash_fwd_kernel_traitsILi96ELi64ELi128ELi4ELb0ELb0EN7cutlass6half_tE19Flash_kernel_traitsILi96ELi64ELi128ELi4ES3_EELi16ELi4ELb0EEEvNS_16Flash_fwd_paramsE)
        .other          _ZN5flash32flash_fwd_splitkv_combine_kernelI23Flash_fwd_kernel_traitsILi96ELi64ELi128ELi4ELb0ELb0EN7cutlass6half_tE19Flash_kernel_traitsILi96ELi64ELi128ELi4ES3_EELi16ELi4ELb0EEEvNS_16Flash_fwd_paramsE,@"STO_CUDA_ENTRY STV_DEFAULT"
_ZN5flash32flash_fwd_splitkv_combine_kernelI23Flash_fwd_kernel_traitsILi96ELi64ELi128ELi4ELb0ELb0EN7cutlass6half_tE19Flash_kernel_traitsILi96ELi64ELi128ELi4ES3_EELi16ELi4ELb0EEEvNS_16Flash_fwd_paramsE:
.text._ZN5flash32flash_fwd_splitkv_combine_kernelI23Flash_fwd_kernel_traitsILi96ELi64ELi128ELi4ELb0ELb0EN7cutlass6half_tE19Flash_kernel_traitsILi96ELi64ELi128ELi4ES3_EELi16ELi4ELb0EEEvNS_16Flash_fwd_paramsE:
        /* <DEDUP_REMOVED lines=39> */
.L_x_96:
[----:B------:R-:W-:Y:S01]  /*0270*/  IMAD.U32 R25, RZ, RZ, UR7 ;  /* 0x00000007ff197e24 */ /* 0x000fe2000f8e00ff */
[----:B------:R-:W-:Y:S01]  /*0280*/  MOV R18, UR14 ;  /* 0x0000000e00127c02 */ /* 0x000fe20008000f00 */
[----:B------:R-:W-:Y:S01]  /*0290*/  IMAD.U32 R17, RZ, RZ, UR4 ;  /* 0x00000004ff117e24 */ /* 0x000fe2000f8e00ff */
[----:B------:R-:W-:Y:S02]  /*02a0*/  MOV R15, UR8 ;  /* 0x00000008000f7c02 */ /* 0x000fe40008000f00 */
[----:B------:R-:W-:Y:S02]  /*02b0*/  MOV R16, 0x2d0 ;  /* 0x000002d000107802 */ /* 0x000fe40000000f00 */
[----:B------:R-:W-:Y:S05]  /*02c0*/  CALL.REL.NOINC `($__internal_3_$__cuda_sm20_div_s64) ;  /* 0x0000003c00cc7944 */ /* 0x000fea0003c00000 */
[----:B------:R-:W-:-:S07]  /*02d0*/  MOV R10, R14 ;  /* 0x0000000e000a7202 */ /* 0x000fce0000000f00 */
.L_x_97:
        /* <DEDUP_REMOVED lines=30> */
.L_x_99:
[----:B------:R-:W-:Y:S01]  /*04c0*/  IMAD.MOV.U32 R25, RZ, RZ, R10 ;  /* 0x000000ffff197224 */ /* 0x000fe200078e000a */
[----:B------:R-:W-:Y:S02]  /*04d0*/  MOV R17, R11 ;  /* 0x0000000b00117202 */ /* 0x000fe40000000f00 */
[----:B------:R-:W-:Y:S02]  /*04e0*/  MOV R16, 0x500 ;  /* 0x0000050000107802 */ /* 0x000fe40000000f00 */
[----:B------:R-:W-:Y:S05]  /*04f0*/  CALL.REL.NOINC `($__internal_3_$__cuda_sm20_div_s64) ;  /* 0x0000003c00407944 */ /* 0x000fea0003c00000 */
[----:B------:R-:W-:Y:S02]  /*0500*/  MOV R22, R14 ;  /* 0x0000000e00167202 */ /* 0x000fe40000000f00 */
[----:B------:R-:W-:Y:S02]  /*0510*/  MOV R23, R11 ;  /* 0x0000000b00177202 */ /* 0x000fe40000000f00 */
.L_x_100:
[----:B------:R-:W-:Y:S05]  /*0520*/  BSYNC.RECONVERGENT B0 ;  /* 0x0000000000007941 */ /* 0x000fea0003800200 */
.L_x_98:
        /* <DEDUP_REMOVED lines=55> */
.L_x_102:
[----:B------:R-:W-:Y:S01]  /*08a0*/  IMAD.MOV.U32 R25, RZ, RZ, R18 ;  /* 0x000000ffff197224 */ /* 0x000fe200078e0012 */
[----:B------:R-:W-:Y:S01]  /*08b0*/  MOV R18, R12 ;  /* 0x0000000c00127202 */ /* 0x000fe20000000f00 */
[----:B------:R-:W-:Y:S01]  /*08c0*/  IMAD.MOV.U32 R17, RZ, RZ, R15 ;  /* 0x000000ffff117224 */ /* 0x000fe200078e000f */
[----:B------:R-:W-:Y:S02]  /*08d0*/  MOV R15, R2 ;  /* 0x00000002000f7202 */ /* 0x000fe40000000f00 */
[----:B------:R-:W-:Y:S02]  /*08e0*/  MOV R16, 0x900 ;  /* 0x0000090000107802 */ /* 0x000fe40000000f00 */
[----:B------:R-:W-:Y:S05]  /*08f0*/  CALL.REL.NOINC `($__internal_3_$__cuda_sm20_div_s64) ;  /* 0x0000003800407944 */ /* 0x000fea0003c00000 */
[----:B------:R-:W-:Y:S02]  /*0900*/  MOV R15, R11 ;  /* 0x0000000b000f7202 */ /* 0x000fe40000000f00 */
.L_x_103:
[----:B------:R-:W-:Y:S05]  /*0910*/  BSYNC.RECONVERGENT B0 ;  /* 0x0000000000007941 */ /* 0x000fea0003800200 */
.L_x_101:
        /* <DEDUP_REMOVED lines=116> */
.L_x_105:
[----:B------:R-:W-:Y:S01]  /*1060*/  IMAD.MOV.U32 R17, RZ, RZ, R15 ;  /* 0x000000ffff117224 */ /* 0x000fe200078e000f */
[----:B------:R-:W-:Y:S01]  /*1070*/  MOV R18, R9 ;  /* 0x0000000900127202 */ /* 0x000fe20000000f00 */
[----:B------:R-:W-:Y:S01]  /*1080*/  IMAD.MOV.U32 R25, RZ, RZ, R14 ;  /* 0x000000ffff197224 */ /* 0x000fe200078e000e */
[----:B------:R-:W-:Y:S02]  /*1090*/  MOV R15, R3 ;  /* 0x00000003000f7202 */ /* 0x000fe40000000f00 */
[----:B------:R-:W-:Y:S02]  /*10a0*/  MOV R16, 0x10c0 ;  /* 0x000010c000107802 */ /* 0x000fe40000000f00 */
[----:B------:R-:W-:Y:S05]  /*10b0*/  CALL.REL.NOINC `($__internal_3_$__cuda_sm20_div_s64) ;  /* 0x0000003000507944 */ /* 0x000fea0003c00000 */
[----:B------:R-:W-:Y:S02]  /*10c0*/  MOV R36, R14 ;  /* 0x0000000e00247202 */ /* 0x000fe40000000f00 */
[----:B------:R-:W-:Y:S02]  /*10d0*/  MOV R37, R11 ;  /* 0x0000000b00257202 */ /* 0x000fe40000000f00 */
.L_x_106:
[----:B------:R-:W-:Y:S05]  /*10e0*/  BSYNC.RECONVERGENT B0 ;  /* 0x0000000000007941 */ /* 0x000fea0003800200 */
.L_x_104:
        /* <DEDUP_REMOVED lines=58> */
.L_x_108:
[----:B------:R-:W-:Y:S01]  /*1490*/  IMAD.MOV.U32 R25, RZ, RZ, R22 ;  /* 0x000000ffff197224 */ /* 0x000fe200078e0016 */
[----:B------:R-:W-:Y:S01]  /*14a0*/  MOV R17, R23 ;  /* 0x0000001700117202 */ /* 0x000fe20000000f00 */
[----:B------:R-:W-:Y:S01]  /*14b0*/  IMAD.MOV.U32 R18, RZ, RZ, R7 ;  /* 0x000000ffff127224 */ /* 0x000fe200078e0007 */
[----:B------:R-:W-:Y:S02]  /*14c0*/  MOV R16, 0x14e0 ;  /* 0x000014e000107802 */ /* 0x000fe40000000f00 */
[----:B------:R-:W-:Y:S05]  /*14d0*/  CALL.REL.NOINC `($__internal_3_$__cuda_sm20_div_s64) ;  /* 0x0000002c00487944 */ /* 0x000fea0003c00000 */
[----:B------:R-:W-:Y:S02]  /*14e0*/  MOV R20, R14 ;  /* 0x0000000e00147202 */ /* 0x000fe40000000f00 */
[----:B------:R-:W-:Y:S02]  /*14f0*/  MOV R21, R11 ;  /* 0x0000000b00157202 */ /* 0x000fe40000000f00 */
.L_x_109:
[----:B------:R-:W-:Y:S05]  /*1500*/  BSYNC.RECONVERGENT B0 ;  /* 0x0000000000007941 */ /* 0x000fea0003800200 */
.L_x_107:
[----:B------:R-:W0:Y:S01]  /*1510*/  S2R R19, SR_TID.X ;  /* 0x0000000000137919 */ /* 0x000e220000002100 */
[----:B------:R-:W-:Y:S01]  /*1520*/  UIADD3 UR12, UP0, UPT, UR7, -UR6, URZ ;  /* 0x80000006070c7290 */ /* 0x000fe2000ff1e0ff */
[----:B------:R-:W-:Y:S01]  /*1530*/  IMAD.MOV.U32 R13, RZ, RZ, -0x800000 ;  /* 0xff800000ff0d7424 */ /* 0x000fe200078e00ff */
[----:B------:R-:W1:Y:S02]  /*1540*/  LDCU UR5, c[0x0][0x534] ;  /* 0x0000a680ff0577ac */ /* 0x000e640008000800 */
        /* <DEDUP_REMOVED lines=8> */
[----:B------:R-:W-:Y:S01]  /*15d0*/  VIADD R22, R5, 0x8 ;  /* 0x0000000805167836 */ /* 0x000fe20000000000 */
[----:B------:R-:W-:Y:S02]  /*15e0*/  ISETP.GT.AND.EX P2, PT, R11, RZ, PT, P2 ;  /* 0x000000ff0b00720c */ /* 0x000fe40003f44320 */
[----:B------:R-:W-:Y:S01]  /*15f0*/  MOV R11, 0xff800000 ;  /* 0xff800000000b7802 */ /* 0x000fe20000000f00 */
[----:B------:R-:W-:Y:S01]  /*1600*/  IMAD.X R27, RZ, RZ, RZ, P0 ;  /* 0x000000ffff1b7224 */ /* 0x000fe200000e06ff */
[----:B-1----:R-:W-:-:S02]  /*1610*/  ISETP.GE.OR P3, PT, R5, UR5, !P2 ;  /* 0x0000000505007c0c */ /* 0x002fc4000d766670 */
[----:B------:R-:W-:-:S11]  /*1620*/  ISETP.GE.OR P2, PT, R22, UR5, !P2 ;  /* 0x0000000516007c0c */ /* 0x000fd6000d746670 */
[----:B------:R-:W1:Y:S02]  /*1630*/  @!P3 LDC.64 R16, c[0x0][0x428] ;  /* 0x00010a00ff10bb82 */ /* 0x000e640000000a00 */
[--C-:B------:R-:W-:Y:S02]  /*1640*/  @!P2 IMAD.MOV.U32 R24, RZ, RZ, R26.reuse ;  /* 0x000000ffff18a224 */ /* 0x100fe400078e001a */
[--C-:B------:R-:W-:Y:S02]  /*1650*/  @!P2 IMAD.MOV.U32 R25, RZ, RZ, R27.reuse ;  /* 0x000000ffff19a224 */ /* 0x100fe400078e001b */
[----:B------:R-:W-:Y:S02]  /*1660*/  @!P3 IMAD.WIDE.U32 R26, R5, UR7, R26 ;  /* 0x00000007051abc25 */ /* 0x000fe4000f8e001a */
[----:B------:R-:W3:Y:S02]  /*1670*/  @!P2 LDC.64 R14, c[0x0][0x428] ;  /* 0x00010a00ff0eab82 */ /* 0x000ee40000000a00 */
[----:B------:R-:W-:-:S04]  /*1680*/  @!P2 IMAD.WIDE.U32 R24, R22, UR7, R24 ;  /* 0x000000071618ac25 */ /* 0x000fc8000f8e0018 */
[----:B------:R-:W-:Y:S02]  /*1690*/  @!P2 IMAD R22, R22, UR4, R25 ;  /* 0x000000041616ac24 */ /* 0x000fe4000f8e0219 */
[----:B------:R-:W-:Y:S01]  /*16a0*/  @!P3 IMAD R18, R5, UR4, R27 ;  /* 0x000000040512bc24 */ /* 0x000fe2000f8e021b */
[----:B-1----:R-:W-:-:S04]  /*16b0*/  @!P3 LEA R16, P1, R26, R16, 0x2 ;  /* 0x000000101a10b211 */ /* 0x002fc800078210ff */
[----:B------:R-:W-:Y:S02]  /*16c0*/  @!P3 LEA.HI.X R17, R26, R17, R18, 0x2, P1 ;  /* 0x000000111a11b211 */ /* 0x000fe400008f1412 */
[----:B---3--:R-:W-:-:S03]  /*16d0*/  @!P2 LEA R14, P0, R24, R14, 0x2 ;  /* 0x0000000e180ea211 */ /* 0x008fc600078010ff */
[----:B0-----:R0:W3:Y:S01]  /*16e0*/  @!P3 LDG.E R13, desc[UR12][R16.64] ;  /* 0x0000000c100db981 */ /* 0x0010e2000c1e1900 */
[----:B------:R-:W-:-:S05]  /*16f0*/  @!P2 LEA.HI.X R15, R24, R15, R22, 0x2, P0 ;  /* 0x0000000f180fa211 */ /* 0x000fca00000f1416 */
[----:B------:R1:W4:Y:S01]  /*1700*/  @!P2 LDG.E R11, desc[UR12][R14.64] ;  /* 0x0000000c0e0ba981 */ /* 0x000322000c1e1900 */
[----:B------:R-:W5:Y:S01]  /*1710*/  S2UR UR4, SR_CgaCtaId ;  /* 0x00000000000479c3 */ /* 0x000f620000008800 */
[----:B------:R-:W-:Y:S01]  /*1720*/  UMOV UR5, 0x400 ;  /* 0x0000040000057882 */ /* 0x000fe20000000000 */
[C---:B------:R-:W-:Y:S02]  /*1730*/  ISETP.GT.U32.AND P0, PT, R19.reuse, 0x7f, PT ;  /* 0x0000007f1300780c */ /* 0x040fe40003f04070 */
[----:B------:R-:W-:Y:S01]  /*1740*/  ISETP.GT.U32.AND P1, PT, R19, 0xff, PT ;  /* 0x000000ff1300780c */ /* 0x000fe20003f24070 */
[----:B-----5:R-:W-:-:S06]  /*1750*/  ULEA UR4, UR4, UR5, 0x18 ;  /* 0x0000000504047291 */ /* 0x020fcc000f8ec0ff */
[----:B0-----:R-:W-:-:S05]  /*1760*/  LEA R16, R6, UR4, 0x2 ;  /* 0x0000000406107c11 */ /* 0x001fca000f8e10ff */
[----:B------:R-:W-:Y:S01]  /*1770*/  IMAD R16, R5, 0x44, R16 ;  /* 0x0000004405107824 */ /* 0x000fe200078e0210 */
[----:B------:R-:W-:Y:S02]  /*1780*/  SHF.R.U32.HI R30, RZ, 0x3, R19 ;  /* 0x00000003ff1e7819 */ /* 0x000fe40000011613 */
[----:B-1----:R-:W-:Y:S02]  /*1790*/  @!P0 LOP3.LUT R15, R19, 0x7, RZ, 0xc0, !PT ;  /* 0x00000007130f8812 */ /* 0x002fe400078ec0ff */
[----:B------:R-:W-:Y:S01]  /*17a0*/  LEA R34, R30, UR4, 0x2 ;  /* 0x000000041e227c11 */ /* 0x000fe2000f8e10ff */
[----:B------:R-:W-:Y:S02]  /*17b0*/  IMAD.MOV.U32 R24, RZ, RZ, -0x800000 ;  /* 0xff800000ff187424 */ /* 0x000fe400078e00ff */
[----:B------:R-:W-:Y:S02]  /*17c0*/  IMAD.MOV.U32 R23, RZ, RZ, -0x800000 ;  /* 0xff800000ff177424 */ /* 0x000fe400078e00ff */
[----:B------:R-:W-:-:S02]  /*17d0*/  @!P0 IMAD R5, R15, 0x44, R34 ;  /* 0x000000440f058824 */ /* 0x000fc400078e0222 */
[----:B--2---:R-:W-:-:S05]  /*17e0*/  IMAD.U32 R18, RZ, RZ, UR9 ;  /* 0x00000009ff127e24 */ /* 0x004fca000f8e00ff */
[----:B------:R-:W-:-:S04]  /*17f0*/  IABS R18, R18 ;  /* 0x0000001200127213 */ /* 0x000fc80000000000 */
[----:B------:R-:W0:Y:S08]  /*1800*/  I2F.RP R6, R18 ;  /* 0x0000001200067306 */ /* 0x000e300000209400 */
[----:B0-----:R-:W0:Y:S02]  /*1810*/  MUFU.RCP R6, R6 ;  /* 0x0000000600067308 */ /* 0x001e240000001000 */
[----:B0-----:R-:W-:-:S06]  /*1820*/  VIADD R26, R6, 0xffffffe ;  /* 0x0ffffffe061a7836 */ /* 0x001fcc0000000000 */
[----:B------:R-:W0:Y:S02]  /*1830*/  F2I.FTZ.U32.TRUNC.NTZ R27, R26 ;  /* 0x0000001a001b7305 */ /* 0x000e24000021f000 */
[----:B0-----:R-:W-:Y:S02]  /*1840*/  IMAD.MOV R17, RZ, RZ, -R27 ;  /* 0x000000ffff117224 */ /* 0x001fe400078e0a1b */
[----:B------:R-:W-:Y:S01]  /*1850*/  HFMA2 R26, -RZ, RZ, 0, 0 ;  /* 0x00000000ff1a7431 */ /* 0x000fe200000001ff */
[----:B------:R-:W-:-:S04]  /*1860*/  USHF.R.S32.HI UR4, URZ, 0x1f, UR10 ;  /* 0x0000001fff047899 */ /* 0x000fc8000801140a */
[----:B------:R-:W-:Y:S01]  /*1870*/  ULOP3.LUT UR4, UR4, 0x1, URZ, 0xfc, !UPT ;  /* 0x0000000104047892 */ /* 0x000fe2000f8efcff */
[----:B---3--:R-:W-:Y:S04]  /*1880*/  @!P1 STS [R16], R13 ;  /* 0x0000000d10009388 */ /* 0x008fe80000000800 */
[----:B----4-:R0:W-:Y:S01]  /*1890*/  @!P0 STS [R16+0x220], R11 ;  /* 0x0002200b10008388 */ /* 0x0101e20000000800 */
[----:B------:R-:W-:Y:S06]  /*18a0*/  BAR.SYNC.DEFER_BLOCKING 0x0 ;  /* 0x0000000000007b1d */ /* 0x000fec0000010000 */
[----:B------:R-:W-:Y:S04]  /*18b0*/  @!P0 LDS R24, [R5] ;  /* 0x0000000005188984 */ /* 0x000fe80000000800 */
[----:B------:R-:W1:Y:S01]  /*18c0*/  @!P0 LDS R23, [R5+0x220] ;  /* 0x0002200005178984 */ /* 0x000e620000000800 */
[----:B0-----:R-:W-:Y:S01]  /*18d0*/  IMAD R16, R17, R18, RZ ;  /* 0x0000001211107224 */ /* 0x001fe200078e02ff */
[----:B------:R-:W-:-:S03]  /*18e0*/  IABS R11, R0 ;  /* 0x00000000000b7213 */ /* 0x000fc60000000000 */
[----:B------:R-:W-:Y:S01]  /*18f0*/  IMAD.HI.U32 R16, R27, R16, R26 ;  /* 0x000000101b107227 */ /* 0x000fe200078e001a */
[----:B-1----:R-:W-:-:S05]  /*1900*/  FMNMX.FTZ R15, R23, R24, !PT ;  /* 0x00000018170f7209 */ /* 0x002fca0007810000 */
[----:B------:R-:W0:Y:S01]  /*1910*/  SHFL.BFLY PT, R14, R15, 0x4, 0x1f ;  /* 0x0c801f000f0e7f89 */ /* 0x000e2200000e0000 */
[----:B------:R-:W-:Y:S01]  /*1920*/  IMAD.MOV.U32 R5, RZ, RZ, R11 ;  /* 0x000000ffff057224 */ /* 0x000fe200078e000b */
[----:B------:R-:W-:Y:S01]  /*1930*/  LOP3.LUT R0, R0, UR9, RZ, 0x3c, !PT ;  /* 0x0000000900007c12 */ /* 0x000fe2000f8e3cff */
[----:B------:R-:W1:Y:S02]  /*1940*/  LDC R11, c[0x0][0x3e0] ;  /* 0x0000f800ff0b7b82 */ /* 0x000e640000000800 */
[----:B------:R-:W-:-:S04]  /*1950*/  IMAD.HI.U32 R13, R16, R5, RZ ;  /* 0x00000005100d7227 */ /* 0x000fc800078e00ff */
[----:B------:R-:W-:Y:S01]  /*1960*/  IMAD.MOV R6, RZ, RZ, -R13 ;  /* 0x000000ffff067224 */ /* 0x000fe200078e0a0d */
[----:B0-----:R-:W-:-:S05]  /*1970*/  FMNMX.FTZ R14, R15, R14, !PT ;  /* 0x0000000e0f0e7209 */ /* 0x001fca0007810000 */
[----:B------:R-:W0:Y:S01]  /*1980*/  SHFL.BFLY PT, R17, R14, 0x2, 0x1f ;  /* 0x0c401f000e117f89 */ /* 0x000e2200000e0000 */
[----:B------:R-:W-:-:S05]  /*1990*/  IMAD R5, R18, R6, R5 ;  /* 0x0000000612057224 */ /* 0x000fca00078e0205 */
[----:B------:R-:W-:Y:S02]  /*19a0*/  ISETP.GT.U32.AND P0, PT, R18, R5, PT ;  /* 0x000000051200720c */ /* 0x000fe40003f04070 */
[----:B------:R-:W-:Y:S02]  /*19b0*/  ISETP.GE.AND P1, PT, R0, RZ, PT ;  /* 0x000000ff0000720c */ /* 0x000fe40003f26270 */
[----:B0-----:R-:W-:-:S09]  /*19c0*/  FMNMX.FTZ R17, R14, R17, !PT ;  /* 0x000000110e117209 */ /* 0x001fd20007810000 */
[----:B------:R-:W-:Y:S01]  /*19d0*/  @!P0 IMAD.IADD R5, R5, 0x1, -R18 ;  /* 0x0000000105058824 */ /* 0x000fe200078e0a12 */
[----:B------:R-:W0:Y:S04]  /*19e0*/  SHFL.BFLY PT, R0, R17, 0x1, 0x1f ;  /* 0x0c201f0011007f89 */ /* 0x000e2800000e0000 */
[----:B------:R-:W-:Y:S01]  /*19f0*/  ISETP.GE.U32.AND P2, PT, R5, R18, PT ;  /* 0x000000120500720c */ /* 0x000fe20003f46070 */
[----:B------:R-:W-:Y:S01]  /*1a00*/  @!P0 VIADD R13, R13, 0x1 ;  /* 0x000000010d0d8836 */ /* 0x000fe20000000000 */
[----:B------:R-:W-:-:S11]  /*1a10*/  ISETP.NE.AND P0, PT, RZ, UR9, PT ;  /* 0x00000009ff007c0c */ /* 0x000fd6000bf05270 */
[----:B------:R-:W-:-:S05]  /*1a20*/  @P2 VIADD R13, R13, 0x1 ;  /* 0x000000010d0d2836 */ /* 0x000fca0000000000 */
[----:B------:R-:W-:Y:S02]  /*1a30*/  @!P1 IADD3 R13, PT, PT, -R13, RZ, RZ ;  /* 0x000000ff0d0d9210 */ /* 0x000fe40007ffe1ff */
[----:B------:R-:W-:Y:S02]  /*1a40*/  @!P0 LOP3.LUT R13, RZ, UR9, RZ, 0x33, !PT ;  /* 0x00000009ff0d8c12 */ /* 0x000fe4000f8e33ff */
[----:B0-----:R-:W-:-:S04]  /*1a50*/  FMNMX.FTZ R0, R17, R0, !PT ;  /* 0x0000000011007209 */ /* 0x001fc80007810000 */
[----:B------:R-:W-:-:S04]  /*1a60*/  FSETP.NEU.FTZ.AND P0, PT, R0, -INF , PT ;  /* 0xff8000000000780b */ /* 0x000fc80003f1d000 */
[----:B------:R-:W-:Y:S01]  /*1a70*/  FSEL R0, R0, RZ, P0 ;  /* 0x000000ff00007208 */ /* 0x000fe20000000000 */
[----:B------:R-:W-:Y:S01]  /*1a80*/  IMAD R5, R13, UR4, RZ ;  /* 0x000000040d057c24 */ /* 0x000fe2000f8e02ff */
[----:B-1----:R-:W-:Y:S01]  /*1a90*/  IABS R6, R11 ;  /* 0x0000000b00067213 */ /* 0x002fe20000000000 */
[----:B------:R-:W0:Y:S02]  /*1aa0*/  LDCU UR4, c[0x0][0x430] ;  /* 0x00008600ff0477ac */ /* 0x000e240008000800 */
[C---:B------:R-:W-:Y:S01]  /*1ab0*/  FADD.FTZ R26, -R0.reuse, R24 ;  /* 0x00000018001a7221 */ /* 0x040fe20000010100 */
[----:B------:R-:W-:Y:S01]  /*1ac0*/  FADD.FTZ R25, -R0, R23 ;  /* 0x0000001700197221 */ /* 0x000fe20000010100 */
[----:B------:R-:W-:Y:S02]  /*1ad0*/  IABS R15, R5 ;  /* 0x00000005000f7213 */ /* 0x000fe40000000000 */
[----:B------:R-:W-:Y:S01]  /*1ae0*/  FMUL.FTZ R26, R26, 1.4426950216293334961 ;  /* 0x3fb8aa3b1a1a7820 */ /* 0x000fe20000410000 */
[----:B------:R-:W-:Y:S01]  /*1af0*/  FMUL.FTZ R25, R25, 1.4426950216293334961 ;  /* 0x3fb8aa3b19197820 */ /* 0x000fe20000410000 */
[----:B------:R-:W1:Y:S08]  /*1b00*/  I2F.RP R14, R15 ;  /* 0x0000000f000e7306 */ /* 0x000e700000209400 */
[----:B------:R-:W-:Y:S04]  /*1b10*/  MUFU.EX2 R17, R26 ;  /* 0x0000001a00117308 */ /* 0x000fe80000000800 */
[----:B------:R-:W2:Y:S04]  /*1b20*/  MUFU.EX2 R18, R25 ;  /* 0x0000001900127308 */ /* 0x000ea80000000800 */
[----:B------:R-:W3:Y:S08]  /*1b30*/  I2F.RP R22, R6 ;  /* 0x0000000600167306 */ /* 0x000ef00000209400 */
[----:B-1----:R-:W1:Y:S01]  /*1b40*/  MUFU.RCP R14, R14 ;  /* 0x0000000e000e7308 */ /* 0x002e620000001000 */
[----:B--2---:R-:W-:-:S05]  /*1b50*/  FADD.FTZ R18, R17, R18 ;  /* 0x0000001211127221 */ /* 0x004fca0000010000 */
[----:B------:R-:W2:Y:S02]  /*1b60*/  SHFL.BFLY PT, R17, R18, 0x4, 0x1f ;  /* 0x0c801f0012117f89 */ /* 0x000ea400000e0000 */
[----:B---3--:R-:W3:Y:S01]  /*1b70*/  MUFU.RCP R28, R22 ;  /* 0x00000016001c7308 */ /* 0x008ee20000001000 */
[----:B-1----:R-:W-:-:S07]  /*1b80*/  VIADD R32, R14, 0xffffffe ;  /* 0x0ffffffe0e207836 */ /* 0x002fce0000000000 */
[----:B------:R-:W1:Y:S01]  /*1b90*/  F2I.FTZ.U32.TRUNC.NTZ R33, R32 ;  /* 0x0000002000217305 */ /* 0x000e62000021f000 */
[----:B---3--:R-:W-:-:S07]  /*1ba0*/  VIADD R28, R28, 0xffffffe ;  /* 0x0ffffffe1c1c7836 */ /* 0x008fce0000000000 */
[----:B------:R-:W3:Y:S01]  /*1bb0*/  F2I.FTZ.U32.TRUNC.NTZ R29, R28 ;  /* 0x0000001c001d7305 */ /* 0x000ee2000021f000 */
[----:B--2---:R-:W-:-:S05]  /*1bc0*/  FADD.FTZ R17, R18, R17 ;  /* 0x0000001112117221 */ /* 0x004fca0000010000 */
[----:B------:R-:W2:Y:S01]  /*1bd0*/  SHFL.BFLY PT, R14, R17, 0x2, 0x1f ;  /* 0x0c401f00110e7f89 */ /* 0x000ea200000e0000 */
[----:B-1----:R-:W-:Y:S01]  /*1be0*/  IMAD.MOV R16, RZ, RZ, -R33 ;  /* 0x000000ffff107224 */ /* 0x002fe200078e0a21 */
[-C--:B------:R-:W-:Y:S01]  /*1bf0*/  IADD3 R22, PT, PT, R4, R15.reuse, RZ ;  /* 0x0000000f04167210 */ /* 0x080fe20007ffe0ff */
[----:B------:R-:W-:Y:S02]  /*1c00*/  IMAD.MOV.U32 R32, RZ, RZ, RZ ;  /* 0x000000ffff207224 */ /* 0x000fe400078e00ff */
[----:B------:R-:W-:Y:S01]  /*1c10*/  IMAD R25, R16, R15, RZ ;  /* 0x0000000f10197224 */ /* 0x000fe200078e02ff */
[----:B------:R-:W-:Y:S01]  /*1c20*/  IABS R4, R5 ;  /* 0x0000000500047213 */ /* 0x000fe20000000000 */
[----:B---3--:R-:W-:Y:S01]  /*1c30*/  IMAD.MOV R27, RZ, RZ, -R29 ;  /* 0x000000ffff1b7224 */ /* 0x008fe200078e0a1d */
[----:B------:R-:W-:Y:S01]  /*1c40*/  IABS R16, R22 ;  /* 0x0000001600107213 */ /* 0x000fe20000000000 */
[----:B------:R-:W-:-:S04]  /*1c50*/  IMAD.HI.U32 R25, R33, R25, R32 ;  /* 0x0000001921197227 */ /* 0x000fc800078e0020 */
[----:B------:R-:W-:Y:S02]  /*1c60*/  IMAD R18, R27, R6, RZ ;  /* 0x000000061b127224 */ /* 0x000fe400078e02ff */
[----:B------:R-:W-:Y:S02]  /*1c70*/  IMAD.MOV.U32 R28, RZ, RZ, RZ ;  /* 0x000000ffff1c7224 */ /* 0x000fe400078e00ff */
[----:B------:R-:W-:Y:S02]  /*1c80*/  IMAD.MOV R4, RZ, RZ, -R4 ;  /* 0x000000ffff047224 */ /* 0x000fe400078e0a04 */
[----:B------:R-:W-:-:S04]  /*1c90*/  IMAD.HI.U32 R18, R29, R18, R28 ;  /* 0x000000121d127227 */ /* 0x000fc800078e001c */
[----:B------:R-:W-:-:S04]  /*1ca0*/  IMAD.HI.U32 R25, R25, R16, RZ ;  /* 0x0000001019197227 */ /* 0x000fc800078e00ff */
[----:B--2---:R-:W-:Y:S01]  /*1cb0*/  FADD.FTZ R27, R17, R14 ;  /* 0x0000000e111b7221 */ /* 0x004fe20000010000 */
[----:B------:R-:W-:Y:S02]  /*1cc0*/  IMAD R4, R25, R4, R16 ;  /* 0x0000000419047224 */ /* 0x000fe400078e0210 */
[----:B------:R-:W-:Y:S02]  /*1cd0*/  IMAD.HI.U32 R18, R18, R16, RZ ;  /* 0x0000001012127227 */ /* 0x000fe400078e00ff */
[----:B------:R-:W1:Y:S01]  /*1ce0*/  SHFL.BFLY PT, R14, R27, 0x1, 0x1f ;  /* 0x0c201f001b0e7f89 */ /* 0x000e6200000e0000 */
[----:B------:R-:W-:Y:S01]  /*1cf0*/  ISETP.GT.U32.AND P2, PT, R15, R4, PT ;  /* 0x000000040f00720c */ /* 0x000fe20003f44070 */
[----:B------:R-:W-:-:S04]  /*1d00*/  IMAD.MOV R17, RZ, RZ, -R18 ;  /* 0x000000ffff117224 */ /* 0x000fc800078e0a12 */
[----:B------:R-:W-:-:S05]  /*1d10*/  IMAD R17, R6, R17, R16 ;  /* 0x0000001106117224 */ /* 0x000fca00078e0210 */
[----:B------:R-:W-:-:S03]  /*1d20*/  ISETP.GT.U32.AND P0, PT, R6, R17, PT ;  /* 0x000000110600720c */ /* 0x000fc60003f04070 */
[----:B------:R-:W-:-:S04]  /*1d30*/  @!P2 IADD3 R4, PT, PT, R4, -R15, RZ ;  /* 0x8000000f0404a210 */ /* 0x000fc80007ffe0ff */
[-C--:B------:R-:W-:Y:S01]  /*1d40*/  ISETP.GE.U32.AND P1, PT, R4, R15.reuse, PT ;  /* 0x0000000f0400720c */ /* 0x080fe20003f26070 */
[----:B------:R-:W-:Y:S01]  /*1d50*/  @!P2 VIADD R25, R25, 0x1 ;  /* 0x000000011919a836 */ /* 0x000fe20000000000 */
[----:B------:R-:W-:-:S04]  /*1d60*/  LOP3.LUT R4, R22, R15, RZ, 0x3c, !PT ;  /* 0x0000000f16047212 */ /* 0x000fc800078e3cff */
[----:B------:R-:W-:Y:S02]  /*1d70*/  @!P0 IMAD.IADD R17, R17, 0x1, -R6 ;  /* 0x0000000111118824 */ /* 0x000fe400078e0a06 */
[----:B-1----:R-:W-:Y:S01]  /*1d80*/  FADD.FTZ R14, R27, R14 ;  /* 0x0000000e1b0e7221 */ /* 0x002fe20000010000 */
[----:B------:R-:W-:Y:S02]  /*1d90*/  LOP3.LUT R22, R22, R11, RZ, 0x3c, !PT ;  /* 0x0000000b16167212 */ /* 0x000fe400078e3cff */
[----:B------:R-:W-:Y:S02]  /*1da0*/  ISETP.GE.AND P3, PT, R4, RZ, PT ;  /* 0x000000ff0400720c */ /* 0x000fe40003f66270 */
[----:B------:R-:W-:Y:S01]  /*1db0*/  ISETP.GE.U32.AND P4, PT, R17, R6, PT ;  /* 0x000000061100720c */ /* 0x000fe20003f86070 */
[----:B------:R-:W-:Y:S01]  /*1dc0*/  @P1 VIADD R25, R25, 0x1 ;  /* 0x0000000119191836 */ /* 0x000fe20000000000 */
[----:B------:R-:W-:Y:S01]  /*1dd0*/  FSETP.NE.FTZ.AND P1, PT, R14, RZ, PT ;  /* 0x000000ff0e00720b */ /* 0x000fe20003f35000 */
[----:B------:R-:W-:Y:S01]  /*1de0*/  @!P0 VIADD R18, R18, 0x1 ;  /* 0x0000000112128836 */ /* 0x000fe20000000000 */
[----:B------:R-:W-:-:S02]  /*1df0*/  ISETP.GE.AND P2, PT, R22, RZ, PT ;  /* 0x000000ff1600720c */ /* 0x000fc40003f46270 */
[----:B------:R-:W-:Y:S02]  /*1e00*/  ISETP.NE.AND P0, PT, R11, RZ, PT ;  /* 0x000000ff0b00720c */ /* 0x000fe40003f05270 */
[----:B------:R-:W-:-:S03]  /*1e10*/  ISETP.NE.AND P5, PT, R5, RZ, PT ;  /* 0x000000ff0500720c */ /* 0x000fc60003fa5270 */
[----:B------:R-:W-:Y:S02]  /*1e20*/  @!P3 IADD3 R25, PT, PT, -R25, RZ, RZ ;  /* 0x000000ff1919b210 */ /* 0x000fe40007ffe1ff */
[----:B------:R-:W-:Y:S01]  /*1e30*/  @P4 VIADD R18, R18, 0x1 ;  /* 0x0000000112124836 */ /* 0x000fe20000000000 */
[----:B------:R-:W-:Y:S02]  /*1e40*/  ISETP.NE.AND P3, PT, R13, RZ, PT ;  /* 0x000000ff0d00720c */ /* 0x000fe40003f65270 */
[----:B------:R-:W1:Y:S01]  /*1e50*/  @P1 MUFU.LG2 R13, R14 ;  /* 0x0000000e000d1308 */ /* 0x000e620000000c00 */
[----:B------:R-:W-:Y:S02]  /*1e60*/  @!P2 IMAD.MOV R18, RZ, RZ, -R18 ;  /* 0x000000ffff12a224 */ /* 0x000fe400078e0a12 */
[----:B------:R-:W-:Y:S02]  /*1e70*/  @!P0 LOP3.LUT R18, RZ, R11, RZ, 0x33, !PT ;  /* 0x0000000bff128212 */ /* 0x000fe400078e33ff */
[----:B------:R-:W-:-:S02]  /*1e80*/  LOP3.LUT P0, RZ, R19, 0x387, RZ, 0xc0, !PT ;  /* 0x0000038713ff7812 */ /* 0x000fc4000780c0ff */
[----:B------:R-:W-:Y:S02]  /*1e90*/  @!P5 LOP3.LUT R25, RZ, R15, RZ, 0x33, !PT ;  /* 0x0000000fff19d212 */ /* 0x000fe400078e33ff */
[----:B------:R-:W-:Y:S02]  /*1ea0*/  SEL R15, RZ, 0x1, !P3 ;  /* 0x00000001ff0f7807 */ /* 0x000fe40005800000 */
[----:B------:R-:W-:Y:S02]  /*1eb0*/  SHF.R.S32.HI R4, RZ, 0x1f, R5 ;  /* 0x0000001fff047819 */ /* 0x000fe40000011405 */
[----:B------:R-:W-:Y:S02]  /*1ec0*/  ISETP.LT.U32.AND P2, PT, R20, R25, PT ;  /* 0x000000191400720c */ /* 0x000fe40003f41070 */
[----:B------:R-:W-:Y:S02]  /*1ed0*/  SHF.R.S32.HI R17, RZ, 0x1f, R25 ;  /* 0x0000001fff117819 */ /* 0x000fe40000011419 */
[----:B------:R-:W-:Y:S01]  /*1ee0*/  LOP3.LUT R15, R4, R15, RZ, 0xfc, !PT ;  /* 0x0000000f040f7212 */ /* 0x000fe200078efcff */
[----:B------:R-:W-:Y:S01]  /*1ef0*/  IMAD R4, R18, UR11, RZ ;  /* 0x0000000b12047c24 */ /* 0x000fe2000f8e02ff */
[----:B------:R-:W-:Y:S01]  /*1f00*/  ISETP.LT.AND.EX P2, PT, R21, R17, PT, P2 ;  /* 0x000000111500720c */ /* 0x000fe20003f41320 */
[----:B0-----:R-:W-:Y:S01]  /*1f10*/  UIMAD UR9, UR9, UR4, URZ ;  /* 0x00000004090972a4 */ /* 0x001fe2000f8e02ff */
[----:B------:R-:W-:Y:S01]  /*1f20*/  BSSY.RECONVERGENT B1, `(.L_x_110) ;  /* 0x000012a000017945 */ /* 0x000fe20003800200 */
[----:B------:R-:W-:Y:S01]  /*1f30*/  IMAD.MOV.U32 R22, RZ, RZ, 0x7f800000 ;  /* 0x7f800000ff167424 */ /* 0x000fe200078e00ff */
[----:B------:R-:W-:Y:S01]  /*1f40*/  SEL R6, R20, R25, P2 ;  /* 0x0000001914067207 */ /* 0x000fe20001000000 */
[----:B------:R-:W-:-:S02]  /*1f50*/  IMAD R4, R15, R4, RZ ;  /* 0x000000040f047224 */ /* 0x000fc400078e02ff */
[----:B-1----:R-:W-:Y:S01]  /*1f60*/  @P1 FFMA.FTZ R22, R13, 0.69314718246459960938, R0 ;  /* 0x3f3172180d161823 */ /* 0x002fe20000010000 */
        /* <DEDUP_REMOVED lines=30> */
[----:B------:R-:W-:Y:S01]  /*2150*/  MOV R14, RZ ;  /* 0x000000ff000e7202 */ /* 0x000fe20000000f00 */
[----:B------:R-:W-:Y:S01]  /*2160*/  HFMA2 R33, -RZ, RZ, 0, 0 ;  /* 0x00000000ff217431 */ /* 0x000fe200000001ff */
[----:B------:R-:W-:-:S05]  /*2170*/  ISETP.NE.U32.AND P0, PT, R32, RZ, PT ;  /* 0x000000ff2000720c */ /* 0x000fca0003f05070 */
        /* <DEDUP_REMOVED lines=19> */
.L_x_113:
[----:B------:R-:W-:Y:S01]  /*22b0*/  IMAD.MOV.U32 R17, RZ, RZ, RZ ;  /* 0x000000ffff117224 */ /* 0x000fe200078e00ff */
[----:B------:R-:W-:Y:S02]  /*22c0*/  MOV R18, R32 ;  /* 0x0000002000127202 */ /* 0x000fe40000000f00 */
[----:B------:R-:W-:Y:S02]  /*22d0*/  MOV R16, 0x22f0 ;  /* 0x000022f000107802 */ /* 0x000fe40000000f00 */
[----:B------:R-:W-:Y:S05]  /*22e0*/  CALL.REL.NOINC `($__internal_3_$__cuda_sm20_div_s64) ;  /* 0x0000001c00c47944 */ /* 0x000fea0003c00000 */
[----:B------:R-:W-:Y:S02]  /*22f0*/  IADD3 R13, PT, PT, -R14, RZ, RZ ;  /* 0x000000ff0e0d7210 */ /* 0x000fe40007ffe1ff */
[----:B------:R-:W-:-:S03]  /*2300*/  MOV R33, R11 ;  /* 0x0000000b00217202 */ /* 0x000fc60000000f00 */
[----:B------:R-:W-:Y:S01]  /*2310*/  IMAD R25, R32, R13, R25 ;  /* 0x0000000d20197224 */ /* 0x000fe200078e0219 */
[----:B------:R-:W-:-:S07]  /*2320*/  MOV R32, R14 ;  /* 0x0000000e00207202 */ /* 0x000fce0000000f00 */
.L_x_114:
[----:B------:R-:W-:Y:S01]  /*2330*/  IABS R15, UR14 ;  /* 0x0000000e000f7c13 */ /* 0x000fe20008000000 */
[-C--:B------:R-:W-:Y:S01]  /*2340*/  IMAD R3, R3, R12.reuse, RZ ;  /* 0x0000000c03037224 */ /* 0x080fe200078e02ff */
[----:B------:R-:W-:Y:S01]  /*2350*/  IABS R13, R25 ;  /* 0x00000019000d7213 */ /* 0x000fe20000000000 */
[C---:B------:R-:W-:Y:S01]  /*2360*/  IMAD.WIDE.U32 R20, R9.reuse, R12, RZ ;  /* 0x0000000c09147225 */ /* 0x040fe200078e00ff */
[----:B------:R-:W0:Y:S01]  /*2370*/  I2F.U32.RP R18, R15 ;  /* 0x0000000f00127306 */ /* 0x000e220000209000 */
[----:B------:R-:W-:Y:S01]  /*2380*/  IABS R11, UR14 ;  /* 0x0000000e000b7c13 */ /* 0x000fe20008000000 */
[----:B------:R-:W-:Y:S01]  /*2390*/  BSSY.RECONVERGENT B0, `(.L_x_115) ;  /* 0x000003d000007945 */ /* 0x000fe20003800200 */
[----:B------:R-:W-:Y:S01]  /*23a0*/  IMAD R3, R9, R2, R3 ;  /* 0x0000000209037224 */ /* 0x000fe200078e0203 */
[----:B------:R-:W-:Y:S01]  /*23b0*/  LOP3.LUT R2, R25, UR14, RZ, 0x3c, !PT ;  /* 0x0000000e19027c12 */ /* 0x000fe2000f8e3cff */
[----:B------:R-:W-:-:S03]  /*23c0*/  IMAD.WIDE.U32 R38, R20, R36, RZ ;  /* 0x0000002414267225 */ /* 0x000fc600078e00ff */
[----:B------:R-:W-:Y:S01]  /*23d0*/  ISETP.GE.AND P0, PT, R2, RZ, PT ;  /* 0x000000ff0200720c */ /* 0x000fe20003f06270 */
[----:B------:R-:W-:Y:S02]  /*23e0*/  IMAD.MOV R11, RZ, RZ, -R11 ;  /* 0x000000ffff0b7224 */ /* 0x000fe400078e0a0b */
[----:B------:R-:W-:Y:S01]  /*23f0*/  IMAD.IADD R3, R21, 0x1, R3 ;  /* 0x0000000115037824 */ /* 0x000fe200078e0203 */
[----:B0-----:R-:W0:Y:S03]  /*2400*/  MUFU.RCP R16, R18 ;  /* 0x0000001200107308 */ /* 0x001e260000001000 */
[----:B------:R-:W-:Y:S02]  /*2410*/  IMAD R3, R3, R36, RZ ;  /* 0x0000002403037224 */ /* 0x000fe400078e02ff */
[----:B0-----:R-:W-:-:S04]  /*2420*/  VIADD R16, R16, 0xffffffe ;  /* 0x0ffffffe10107836 */ /* 0x001fc80000000000 */
[----:B------:R-:W0:Y:S02]  /*2430*/  F2I.FTZ.U32.TRUNC.NTZ R17, R16 ;  /* 0x0000001000117305 */ /* 0x000e24000021f000 */
[----:B0-----:R-:W-:Y:S01]  /*2440*/  IMAD.MOV R14, RZ, RZ, -R17 ;  /* 0x000000ffff0e7224 */ /* 0x001fe200078e0a11 */
[----:B------:R-:W-:-:S03]  /*2450*/  MOV R16, RZ ;  /* 0x000000ff00107202 */ /* 0x000fc60000000f00 */
[----:B------:R-:W-:-:S04]  /*2460*/  IMAD R14, R14, R15, RZ ;  /* 0x0000000f0e0e7224 */ /* 0x000fc800078e02ff */
[----:B------:R-:W-:-:S06]  /*2470*/  IMAD.HI.U32 R14, R17, R14, R16 ;  /* 0x0000000e110e7227 */ /* 0x000fcc00078e0010 */
[----:B------:R-:W-:-:S04]  /*2480*/  IMAD.HI.U32 R14, R14, R13, RZ ;  /* 0x0000000d0e0e7227 */ /* 0x000fc800078e00ff */
[----:B------:R-:W-:-:S05]  /*2490*/  IMAD R16, R14, R11, R13 ;  /* 0x0000000b0e107224 */ /* 0x000fca00078e020d */
[----:B------:R-:W-:-:S13]  /*24a0*/  ISETP.GT.U32.AND P1, PT, R15, R16, PT ;  /* 0x000000100f00720c */ /* 0x000fda0003f24070 */
[-C--:B------:R-:W-:Y:S02]  /*24b0*/  @!P1 IADD3 R16, PT, PT, R16, -R15.reuse, RZ ;  /* 0x8000000f10109210 */ /* 0x080fe40007ffe0ff */
[----:B------:R-:W-:Y:S02]  /*24c0*/  @!P1 IADD3 R14, PT, PT, R14, 0x1, RZ ;  /* 0x000000010e0e9810 */ /* 0x000fe40007ffe0ff */
[----:B------:R-:W-:Y:S01]  /*24d0*/  ISETP.GE.U32.AND P2, PT, R16, R15, PT ;  /* 0x0000000f1000720c */ /* 0x000fe20003f46070 */
[----:B------:R-:W-:Y:S01]  /*24e0*/  IMAD R15, R37, R20, R3 ;  /* 0x00000014250f7224 */ /* 0x000fe200078e0203 */
[----:B------:R-:W-:-:S03]  /*24f0*/  ISETP.NE.AND P1, PT, RZ, UR14, PT ;  /* 0x0000000eff007c0c */ /* 0x000fc6000bf25270 */
[----:B------:R-:W-:-:S05]  /*2500*/  IMAD.IADD R15, R39, 0x1, R15 ;  /* 0x00000001270f7824 */ /* 0x000fca00078e020f */
[----:B------:R-:W-:-:S03]  /*2510*/  LOP3.LUT R2, R33, R15, RZ, 0xfc, !PT ;  /* 0x0000000f21027212 */ /* 0x000fc600078efcff */
        /* <DEDUP_REMOVED lines=9> */
[----:B------:R-:W-:Y:S01]  /*25b0*/  HFMA2 R14, -RZ, RZ, 0, 0 ;  /* 0x00000000ff0e7431 */ /* 0x000fe200000001ff */
[----:B------:R-:W-:-:S06]  /*25c0*/  ISETP.NE.U32.AND P0, PT, R38, RZ, PT ;  /* 0x000000ff2600720c */ /* 0x000fcc0003f05070 */
        /* <DEDUP_REMOVED lines=18> */
.L_x_116:
[----:B------:R-:W-:Y:S01]  /*26f0*/  IMAD.MOV.U32 R25, RZ, RZ, R32 ;  /* 0x000000ffff197224 */ /* 0x000fe200078e0020 */
[----:B------:R-:W-:Y:S01]  /*2700*/  MOV R17, R33 ;  /* 0x0000002100117202 */ /* 0x000fe20000000f00 */
[----:B------:R-:W-:Y:S01]  /*2710*/  IMAD.MOV.U32 R18, RZ, RZ, R38 ;  /* 0x000000ffff127224 */ /* 0x000fe200078e0026 */
[----:B------:R-:W-:Y:S02]  /*2720*/  MOV R16, 0x2740 ;  /* 0x0000274000107802 */ /* 0x000fe40000000f00 */
[----:B------:R-:W-:Y:S05]  /*2730*/  CALL.REL.NOINC `($__internal_3_$__cuda_sm20_div_s64) ;  /* 0x0000001800b07944 */ /* 0x000fea0003c00000 */
[----:B------:R-:W-:-:S05]  /*2740*/  IADD3 R33, PT, PT, -R14, RZ, RZ ;  /* 0x000000ff0e217210 */ /* 0x000fca0007ffe1ff */
[----:B------:R-:W-:Y:S02]  /*2750*/  IMAD R33, R33, R38, R32 ;  /* 0x0000002621217224 */ /* 0x000fe400078e0220 */
.L_x_117:
[----:B------:R-:W-:Y:S05]  /*2760*/  BSYNC.RECONVERGENT B0 ;  /* 0x0000000000007941 */ /* 0x000fea0003800200 */
.L_x_115:
[----:B------:R-:W-:Y:S01]  /*2770*/  IABS R15, R12 ;  /* 0x0000000c000f7213 */ /* 0x000fe20000000000 */
[----:B------:R-:W0:Y:S01]  /*2780*/  LDC R18, c[0x0][0x3e0] ;  /* 0x0000f800ff127b82 */ /* 0x000e220000000800 */
[----:B------:R-:W-:Y:S01]  /*2790*/  IABS R11, R7 ;  /* 0x00000007000b7213 */ /* 0x000fe20000000000 */
[----:B------:R-:W1:Y:S01]  /*27a0*/  LDCU UR15, c[0x0][0x430] ;  /* 0x00008600ff0f77ac */ /* 0x000e620008000800 */
[----:B------:R-:W2:Y:S01]  /*27b0*/  I2F.U32.RP R25, R15 ;  /* 0x0000000f00197306 */ /* 0x000ea20000209000 */
[----:B------:R-:W-:Y:S01]  /*27c0*/  IABS R13, R9 ;  /* 0x00000009000d7213 */ /* 0x000fe20000000000 */
[----:B------:R-:W-:Y:S01]  /*27d0*/  IMAD R10, R10, UR9, RZ ;  /* 0x000000090a0a7c24 */ /* 0x000fe2000f8e02ff */
[----:B------:R-:W-:Y:S01]  /*27e0*/  ISETP.NE.AND P5, PT, R12, RZ, PT ;  /* 0x000000ff0c00720c */ /* 0x000fe20003fa5270 */
[----:B------:R-:W3:Y:S04]  /*27f0*/  LDCU UR4, c[0x0][0x434] ;  /* 0x00008680ff0477ac */ /* 0x000ee80008000800 */
        /* <DEDUP_REMOVED lines=8> */
[----:B------:R-:W-:-:S03]  /*2880*/  SEL R18, R18, 0x1, P0 ;  /* 0x0000000112127807 */ /* 0x000fc60000000000 */
[----:B------:R-:W-:Y:S01]  /*2890*/  I2F.U32.RP R29, R13 ;  /* 0x0000000d001d7306 */ /* 0x000fe20000209000 */
[----:B------:R-:W-:Y:S01]  /*28a0*/  IABS R20, R18 ;  /* 0x0000001200147213 */ /* 0x000fe20000000000 */
[----:B--2---:R-:W-:Y:S01]  /*28b0*/  VIADD R36, R17, 0xffffffe ;  /* 0x0ffffffe11247836 */ /* 0x004fe20000000000 */
[----:B------:R-:W-:-:S05]  /*28c0*/  IABS R25, R33 ;  /* 0x0000002100197213 */ /* 0x000fca0000000000 */
[----:B------:R-:W1:Y:S01]  /*28d0*/  F2I.FTZ.U32.TRUNC.NTZ R37, R36 ;  /* 0x0000002400257305 */ /* 0x000e62000021f000 */
[----:B0-----:R-:W-:-:S07]  /*28e0*/  VIADD R16, R16, 0xffffffe ;  /* 0x0ffffffe10107836 */ /* 0x001fce0000000000 */
[----:B------:R-:W0:Y:S01]  /*28f0*/  F2I.FTZ.U32.TRUNC.NTZ R17, R16 ;  /* 0x0000001000117305 */ /* 0x000e22000021f000 */
[----:B-1----:R-:W-:-:S07]  /*2900*/  IMAD.MOV R0, RZ, RZ, -R37 ;  /* 0x000000ffff007224 */ /* 0x002fce00078e0a25 */
[----:B------:R-:W1:Y:S01]  /*2910*/  I2F.U32.RP R26, R20 ;  /* 0x00000014001a7306 */ /* 0x000e620000209000 */
[----:B------:R-:W-:Y:S02]  /*2920*/  IMAD.MOV.U32 R36, RZ, RZ, RZ ;  /* 0x000000ffff247224 */ /* 0x000fe400078e00ff */
[----:B------:R-:W-:Y:S01]  /*2930*/  IMAD R21, R0, R15, RZ ;  /* 0x0000000f00157224 */ /* 0x000fe200078e02ff */
[----:B------:R-:W-:-:S03]  /*2940*/  IABS R0, R7 ;  /* 0x0000000700007213 */ /* 0x000fc60000000000 */
[----:B------:R-:W-:Y:S01]  /*2950*/  IMAD.HI.U32 R32, R37, R21, R36 ;  /* 0x0000001525207227 */ /* 0x000fe200078e0024 */
[----:B------:R-:W2:Y:S01]  /*2960*/  MUFU.RCP R29, R29 ;  /* 0x0000001d001d7308 */ /* 0x000ea20000001000 */
[----:B------:R-:W-:Y:S02]  /*2970*/  IABS R21, R6 ;  /* 0x0000000600157213 */ /* 0x000fe40000000000 */
[----:B0-----:R-:W-:Y:S02]  /*2980*/  IMAD.MOV R28, RZ, RZ, -R17 ;  /* 0x000000ffff1c7224 */ /* 0x001fe400078e0a11 */
[----:B------:R-:W-:Y:S02]  /*2990*/  IMAD.MOV.U32 R16, RZ, RZ, RZ ;  /* 0x000000ffff107224 */ /* 0x000fe400078e00ff */
[----:B------:R-:W-:Y:S01]  /*29a0*/  IMAD R28, R28, R11, RZ ;  /* 0x0000000b1c1c7224 */ /* 0x000fe200078e02ff */
[----:B------:R-:W0:Y:S01]  /*29b0*/  I2F.U32.RP R27, R21 ;  /* 0x00000015001b7306 */ /* 0x000e220000209000 */
[----:B------:R-:W-:-:S04]  /*29c0*/  IMAD.HI.U32 R32, R32, R25, RZ ;  /* 0x0000001920207227 */ /* 0x000fc800078e00ff */
[----:B------:R-:W-:Y:S01]  /*29d0*/  IMAD.HI.U32 R28, R17, R28, R16 ;  /* 0x0000001c111c7227 */ /* 0x000fe200078e0010 */
[----:B------:R-:W-:Y:S02]  /*29e0*/  IABS R17, R12 ;  /* 0x0000000c00117213 */ /* 0x000fe40000000000 */
[----:B-1----:R-:W1:Y:S01]  /*29f0*/  MUFU.RCP R26, R26 ;  /* 0x0000001a001a7308 */ /* 0x002e620000001000 */
[----:B------:R-:W-:Y:S01]  /*2a00*/  IABS R16, R14 ;  /* 0x0000000e00107213 */ /* 0x000fe20000000000 */
[----:B------:R-:W-:Y:S01]  /*2a10*/  IMAD.MOV R0, RZ, RZ, -R0 ;  /* 0x000000ffff007224 */ /* 0x000fe200078e0a00 */
[----:B--2---:R-:W-:Y:S02]  /*2a20*/  IADD3 R29, PT, PT, R29, 0xffffffe, RZ ;  /* 0x0ffffffe1d1d7810 */ /* 0x004fe40007ffe0ff */
[----:B------:R-:W-:Y:S01]  /*2a30*/  IADD3 R17, PT, PT, RZ, -R17, RZ ;  /* 0x80000011ff117210 */ /* 0x000fe20007ffe0ff */
[----:B------:R-:W-:-:S04]  /*2a40*/  IMAD.HI.U32 R31, R28, R16, RZ ;  /* 0x000000101c1f7227 */ /* 0x000fc800078e00ff */
[----:B------:R-:W-:Y:S01]  /*2a50*/  HFMA2 R28, -RZ, RZ, 0, 0 ;  /* 0x00000000ff1c7431 */ /* 0x000fe200000001ff */
[----:B0-----:R-:W0:Y:S01]  /*2a60*/  MUFU.RCP R27, R27 ;  /* 0x0000001b001b7308 */ /* 0x001e220000001000 */
[----:B------:R-:W-:Y:S01]  /*2a70*/  IMAD R36, R32, R17, R25 ;  /* 0x0000001120247224 */ /* 0x000fe200078e0219 */
[----:B------:R-:W-:Y:S01]  /*2a80*/  LOP3.LUT R25, R33, R12, RZ, 0x3c, !PT ;  /* 0x0000000c21197212 */ /* 0x000fe200078e3cff */
[----:B------:R-:W-:-:S03]  /*2a90*/  IMAD R0, R31, R0, R16 ;  /* 0x000000001f007224 */ /* 0x000fc600078e0210 */
[----:B------:R-:W-:Y:S02]  /*2aa0*/  ISETP.GT.U32.AND P3, PT, R15, R36, PT ;  /* 0x000000240f00720c */ /* 0x000fe40003f64070 */
[----:B------:R-:W2:Y:S01]  /*2ab0*/  F2I.FTZ.U32.TRUNC.NTZ R29, R29 ;  /* 0x0000001d001d7305 */ /* 0x000ea2000021f000 */
[----:B------:R-:W-:Y:S01]  /*2ac0*/  ISETP.GT.U32.AND P1, PT, R11, R0, PT ;  /* 0x000000000b00720c */ /* 0x000fe20003f24070 */
[----:B-1----:R-:W-:Y:S01]  /*2ad0*/  VIADD R26, R26, 0xffffffe ;  /* 0x0ffffffe1a1a7836 */ /* 0x002fe20000000000 */
[----:B------:R-:W-:-:S05]  /*2ae0*/  ISETP.GE.AND P2, PT, R25, RZ, PT ;  /* 0x000000ff1900720c */ /* 0x000fca0003f46270 */
[----:B------:R-:W1:Y:S01]  /*2af0*/  F2I.FTZ.U32.TRUNC.NTZ R37, R26 ;  /* 0x0000001a00257305 */ /* 0x000e62000021f000 */
[----:B0-----:R-:W-:Y:S02]  /*2b00*/  VIADD R27, R27, 0xffffffe ;  /* 0x0ffffffe1b1b7836 */ /* 0x001fe40000000000 */
[----:B------:R-:W-:-:S03]  /*2b10*/  @!P3 IMAD.IADD R36, R36, 0x1, -R15 ;  /* 0x000000012424b824 */ /* 0x000fc600078e0a0f */
[----:B------:R-:W-:Y:S01]  /*2b20*/  @!P1 IADD3 R0, PT, PT, R0, -R11, RZ ;  /* 0x8000000b00009210 */ /* 0x000fe20007ffe0ff */
[--C-:B--2---:R-:W-:Y:S01]  /*2b30*/  IMAD.MOV R16, RZ, RZ, -R29.reuse ;  /* 0x000000ffff107224 */ /* 0x104fe200078e0a1d */
[----:B------:R-:W-:Y:S01]  /*2b40*/  ISETP.GE.U32.AND P6, PT, R36, R15, PT ;  /* 0x0000000f2400720c */ /* 0x000fe20003fc6070 */
[----:B------:R-:W-:Y:S01]  /*2b50*/  IMAD.MOV.U32 R36, RZ, RZ, RZ ;  /* 0x000000ffff247224 */ /* 0x000fe200078e00ff */
[----:B------:R-:W-:Y:S01]  /*2b60*/  ISETP.GE.U32.AND P4, PT, R0, R11, PT ;  /* 0x0000000b0000720c */ /* 0x000fe20003f86070 */
[----:B------:R-:W-:Y:S01]  /*2b70*/  IMAD R17, R16, R13, RZ ;  /* 0x0000000d10117224 */ /* 0x000fe200078e02ff */
[----:B------:R-:W-:Y:S01]  /*2b80*/  LOP3.LUT R16, R14, R7, RZ, 0x3c, !PT ;  /* 0x000000070e107212 */ /* 0x000fe200078e3cff */
[----:B------:R-:W-:Y:S01]  /*2b90*/  @!P1 VIADD R31, R31, 0x1 ;  /* 0x000000011f1f9836 */ /* 0x000fe20000000000 */
[----:B------:R-:W-:Y:S01]  /*2ba0*/  ISETP.NE.AND P1, PT, R7, RZ, PT ;  /* 0x000000ff0700720c */ /* 0x000fe20003f25270 */
[----:B------:R-:W-:Y:S01]  /*2bb0*/  IMAD.HI.U32 R17, R29, R17, R28 ;  /* 0x000000111d117227 */ /* 0x000fe200078e001c */
[----:B------:R-:W-:Y:S01]  /*2bc0*/  ISETP.GE.AND P0, PT, R16, RZ, PT ;  /* 0x000000ff1000720c */ /* 0x000fe20003f06270 */
[----:B------:R-:W0:Y:S01]  /*2bd0*/  F2I.FTZ.U32.TRUNC.NTZ R29, R27 ;  /* 0x0000001b001d7305 */ /* 0x000e22000021f000 */
[----:B------:R-:W-:Y:S01]  /*2be0*/  IABS R0, R18 ;  /* 0x0000001200007213 */ /* 0x000fe20000000000 */
[----:B-1----:R-:W-:Y:S01]  /*2bf0*/  IMAD.MOV R15, RZ, RZ, -R37 ;  /* 0x000000ffff0f7224 */ /* 0x002fe200078e0a25 */
[----:B------:R-:W-:Y:S01]  /*2c00*/  IABS R11, R3 ;  /* 0x00000003000b7213 */ /* 0x000fe20000000000 */
[----:B------:R-:W-:-:S02]  /*2c10*/  @!P3 VIADD R32, R32, 0x1 ;  /* 0x000000012020b836 */ /* 0x000fc40000000000 */
[----:B------:R-:W-:Y:S02]  /*2c20*/  IMAD R15, R15, R20, RZ ;  /* 0x000000140f0f7224 */ /* 0x000fe400078e02ff */
[----:B------:R-:W-:Y:S01]  /*2c30*/  IMAD.MOV R0, RZ, RZ, -R0 ;  /* 0x000000ffff007224 */ /* 0x000fe200078e0a00 */
[----:B------:R-:W-:Y:S01]  /*2c40*/  @P6 IADD3 R32, PT, PT, R32, 0x1, RZ ;  /* 0x0000000120206810 */ /* 0x000fe20007ffe0ff */
[----:B------:R-:W-:-:S04]  /*2c50*/  IMAD.HI.U32 R15, R37, R15, R36 ;  /* 0x0000000f250f7227 */ /* 0x000fc800078e0024 */
[----:B------:R-:W-:Y:S01]  /*2c60*/  @P4 VIADD R31, R31, 0x1 ;  /* 0x000000011f1f4836 */ /* 0x000fe20000000000 */
[----:B0-----:R-:W-:Y:S01]  /*2c70*/  IADD3 R16, PT, PT, RZ, -R29, RZ ;  /* 0x8000001dff107210 */ /* 0x001fe20007ffe0ff */
[----:B------:R-:W-:-:S03]  /*2c80*/  IMAD.HI.U32 R15, R15, R11, RZ ;  /* 0x0000000b0f0f7227 */ /* 0x000fc600078e00ff */
[----:B------:R-:W-:Y:S01]  /*2c90*/  @!P0 IADD3 R31, PT, PT, -R31, RZ, RZ ;  /* 0x000000ff1f1f8210 */ /* 0x000fe20007ffe1ff */
[----:B------:R-:W-:Y:S01]  /*2ca0*/  IMAD R25, R16, R21, RZ ;  /* 0x0000001510197224 */ /* 0x000fe200078e02ff */
[----:B------:R-:W-:Y:S01]  /*2cb0*/  @!P1 LOP3.LUT R31, RZ, R7, RZ, 0x33, !PT ;  /* 0x00000007ff1f9212 */ /* 0x000fe200078e33ff */
[----:B------:R-:W-:Y:S01]  /*2cc0*/  @!P2 IMAD.MOV R32, RZ, RZ, -R32 ;  /* 0x000000ffff20a224 */ /* 0x000fe200078e0a20 */
[----:B------:R-:W-:Y:S01]  /*2cd0*/  @!P5 LOP3.LUT R32, RZ, R12, RZ, 0x33, !PT ;  /* 0x0000000cff20d212 */ /* 0x000fe200078e33ff */
[----:B------:R-:W-:Y:S01]  /*2ce0*/  IMAD R11, R15, R0, R11 ;  /* 0x000000000f0b7224 */ /* 0x000fe200078e020b */
[----:B------:R-:W-:Y:S01]  /*2cf0*/  IABS R0, R6 ;  /* 0x0000000600007213 */ /* 0x000fe20000000000 */
[----:B------:R-:W-:Y:S01]  /*2d00*/  IMAD.HI.U32 R28, R29, R25, R28 ;  /* 0x000000191d1c7227 */ /* 0x000fe200078e001c */
[----:B------:R-:W-:Y:S02]  /*2d10*/  IABS R25, R9 ;  /* 0x0000000900197213 */ /* 0x000fe40000000000 */
[----:B------:R-:W-:Y:S01]  /*2d20*/  IABS R26, R32 ;  /* 0x00000020001a7213 */ /* 0x000fe20000000000 */
[----:B------:R-:W-:Y:S01]  /*2d30*/  IMAD.MOV R0, RZ, RZ, -R0 ;  /* 0x000000ffff007224 */ /* 0x000fe200078e0a00 */
[----:B------:R-:W-:Y:S01]  /*2d40*/  ISETP.GT.U32.AND P4, PT, R20, R11, PT ;  /* 0x0000000b1400720c */ /* 0x000fe20003f84070 */
[----:B------:R-:W-:Y:S01]  /*2d50*/  IMAD.MOV R25, RZ, RZ, -R25 ;  /* 0x000000ffff197224 */ /* 0x000fe200078e0a19 */
[----:B------:R-:W-:Y:S01]  /*2d60*/  IABS R16, R31 ;  /* 0x0000001f00107213 */ /* 0x000fe20000000000 */
[----:B------:R-:W-:-:S04]  /*2d70*/  IMAD.HI.U32 R17, R17, R26, RZ ;  /* 0x0000001a11117227 */ /* 0x000fc800078e00ff */
[----:B------:R-:W-:-:S04]  /*2d80*/  IMAD.HI.U32 R27, R28, R16, RZ ;  /* 0x000000101c1b7227 */ /* 0x000fc800078e00ff */
[----:B------:R-:W-:Y:S02]  /*2d90*/  IMAD R26, R17, R25, R26 ;  /* 0x00000019111a7224 */ /* 0x000fe400078e021a */
[----:B------:R-:W-:Y:S01]  /*2da0*/  IMAD R16, R27, R0, R16 ;  /* 0x000000001b107224 */ /* 0x000fe200078e0210 */
[----:B------:R-:W-:Y:S01]  /*2db0*/  @!P4 IADD3 R11, PT, PT, R11, -R20, RZ ;  /* 0x800000140b0bc210 */ /* 0x000fe20007ffe0ff */
[----:B------:R-:W-:Y:S01]  /*2dc0*/  @!P4 VIADD R15, R15, 0x1 ;  /* 0x000000010f0fc836 */ /* 0x000fe20000000000 */
[----:B------:R-:W-:Y:S02]  /*2dd0*/  ISETP.GT.U32.AND P3, PT, R13, R26, PT ;  /* 0x0000001a0d00720c */ /* 0x000fe40003f64070 */
[----:B------:R-:W-:Y:S02]  /*2de0*/  ISETP.GT.U32.AND P1, PT, R21, R16, PT ;  /* 0x000000101500720c */ /* 0x000fe40003f24070 */
[----:B------:R-:W-:Y:S02]  /*2df0*/  ISETP.GE.U32.AND P2, PT, R11, R20, PT ;  /* 0x000000140b00720c */ /* 0x000fe40003f46070 */
[----:B------:R-:W-:-:S02]  /*2e00*/  LOP3.LUT R0, R3, R18, RZ, 0x3c, !PT ;  /* 0x0000001203007212 */ /* 0x000fc400078e3cff */
[----:B------:R-:W-:Y:S02]  /*2e10*/  ISETP.NE.AND P4, PT, R18, RZ, PT ;  /* 0x000000ff1200720c */ /* 0x000fe40003f85270 */
[----:B------:R-:W-:Y:S01]  /*2e20*/  ISETP.GE.AND P0, PT, R0, RZ, PT ;  /* 0x000000ff0000720c */ /* 0x000fe20003f06270 */
[----:B------:R-:W-:Y:S01]  /*2e30*/  IMAD.MOV R0, RZ, RZ, -R32 ;  /* 0x000000ffff007224 */ /* 0x000fe200078e0a20 */
[----:B------:R-:W-:Y:S01]  /*2e40*/  LOP3.LUT R11, R32, R9, RZ, 0x3c, !PT ;  /* 0x00000009200b7212 */ /* 0x000fe200078e3cff */
[----:B------:R-:W-:Y:S02]  /*2e50*/  @!P3 IMAD.IADD R26, R26, 0x1, -R13 ;  /* 0x000000011a1ab824 */ /* 0x000fe400078e0a0d */
[----:B------:R-:W-:Y:S02]  /*2e60*/  @!P1 IMAD.IADD R16, R16, 0x1, -R21 ;  /* 0x0000000110109824 */ /* 0x000fe400078e0a15 */
[----:B------:R-:W-:Y:S01]  /*2e70*/  @P2 IADD3 R15, PT, PT, R15, 0x1, RZ ;  /* 0x000000010f0f2810 */ /* 0x000fe20007ffe0ff */
[----:B------:R-:W-:Y:S01]  /*2e80*/  @!P3 VIADD R17, R17, 0x1 ;  /* 0x000000011111b836 */ /* 0x000fe20000000000 */
[----:B------:R-:W-:Y:S01]  /*2e90*/  ISETP.GE.U32.AND P6, PT, R26, R13, PT ;  /* 0x0000000d1a00720c */ /* 0x000fe20003fc6070 */
[----:B------:R-:W-:Y:S01]  /*2ea0*/  IMAD R0, R12, R0, R33 ;  /* 0x000000000c007224 */ /* 0x000fe200078e0221 */
[----:B------:R-:W-:Y:S01]  /*2eb0*/  ISETP.GE.AND P2, PT, R11, RZ, PT ;  /* 0x000000ff0b00720c */ /* 0x000fe20003f46270 */
[----:B------:R-:W-:Y:S01]  /*2ec0*/  @!P1 VIADD R27, R27, 0x1 ;  /* 0x000000011b1b9836 */ /* 0x000fe20000000000 */
[----:B------:R-:W-:-:S02]  /*2ed0*/  LOP3.LUT R11, R31, R6, RZ, 0x3c, !PT ;  /* 0x000000061f0b7212 */ /* 0x000fc400078e3cff */
[----:B------:R-:W-:Y:S02]  /*2ee0*/  ISETP.GE.U32.AND P5, PT, R16, R21, PT ;  /* 0x000000151000720c */ /* 0x000fe40003fa6070 */
[----:B------:R-:W-:Y:S02]  /*2ef0*/  @!P0 IADD3 R15, PT, PT, -R15, RZ, RZ ;  /* 0x000000ff0f0f8210 */ /* 0x000fe40007ffe1ff */
[----:B------:R-:W-:Y:S02]  /*2f00*/  @!P4 LOP3.LUT R15, RZ, R18, RZ, 0x33, !PT ;  /* 0x00000012ff0fc212 */ /* 0x000fe400078e33ff */
[----:B------:R-:W-:Y:S01]  /*2f10*/  ISETP.NE.AND P4, PT, R9, RZ, PT ;  /* 0x000000ff0900720c */ /* 0x000fe20003f85270 */
[----:B------:R-:W-:Y:S01]  /*2f20*/  @P6 VIADD R17, R17, 0x1 ;  /* 0x0000000111116836 */ /* 0x000fe20000000000 */
[----:B------:R-:W-:Y:S01]  /*2f30*/  ISETP.GE.AND P0, PT, R11, RZ, PT ;  /* 0x000000ff0b00720c */ /* 0x000fe20003f06270 */
[----:B------:R-:W-:Y:S01]  /*2f40*/  IMAD.WIDE R12, R15, UR11, RZ ;  /* 0x0000000b0f0c7c25 */ /* 0x000fe2000f8e02ff */
[----:B------:R-:W-:-:S02]  /*2f50*/  ISETP.NE.AND P3, PT, R6, RZ, PT ;  /* 0x000000ff0600720c */ /* 0x000fc40003f65270 */
[----:B------:R-:W-:Y:S01]  /*2f60*/  IADD3 R15, PT, PT, -R15, RZ, RZ ;  /* 0x000000ff0f0f7210 */ /* 0x000fe20007ffe1ff */
[----:B------:R-:W-:Y:S01]  /*2f70*/  @P5 VIADD R27, R27, 0x1 ;  /* 0x000000011b1b5836 */ /* 0x000fe20000000000 */
[----:B------:R-:W-:Y:S01]  /*2f80*/  IADD3 R11, PT, PT, -R31, RZ, RZ ;  /* 0x000000ff1f0b7210 */ /* 0x000fe20007ffe1ff */
[----:B------:R-:W-:Y:S01]  /*2f90*/  IMAD.WIDE.U32 R12, R2, UR15, R12 ;  /* 0x0000000f020c7c25 */ /* 0x000fe2000f8e000c */
[----:B------:R-:W-:-:S03]  /*2fa0*/  UIMAD UR15, UR10, UR15, URZ ;  /* 0x0000000f0a0f72a4 */ /* 0x000fc6000f8e02ff */
[----:B------:R-:W-:Y:S01]  /*2fb0*/  @!P2 IMAD.MOV R17, RZ, RZ, -R17 ;  /* 0x000000ffff11a224 */ /* 0x000fe200078e0a11 */
[----:B------:R-:W-:Y:S01]  /*2fc0*/  @!P4 LOP3.LUT R17, RZ, R9, RZ, 0x33, !PT ;  /* 0x00000009ff11c212 */ /* 0x000fe200078e33ff */
[----:B------:R-:W-:Y:S02]  /*2fd0*/  @!P0 IMAD.MOV R27, RZ, RZ, -R27 ;  /* 0x000000ffff1b8224 */ /* 0x000fe400078e0a1b */
[----:B------:R-:W-:Y:S01]  /*2fe0*/  @!P3 LOP3.LUT R27, RZ, R6, RZ, 0x33, !PT ;  /* 0x00000006ff1bb212 */ /* 0x000fe200078e33ff */
[----:B------:R-:W-:Y:S02]  /*2ff0*/  IMAD R13, R2, UR5, R13 ;  /* 0x00000005020d7c24 */ /* 0x000fe4000f8e020d */
[----:B------:R-:W-:Y:S01]  /*3000*/  IMAD R15, R18, R15, R3 ;  /* 0x0000000f120f7224 */ /* 0x000fe200078e0203 */
[----:B------:R-:W-:Y:S01]  /*3010*/  IADD3 R3, PT, PT, -R17, RZ, RZ ;  /* 0x000000ff11037210 */ /* 0x000fe20007ffe1ff */
[----:B------:R-:W-:Y:S02]  /*3020*/  IMAD R11, R7, R11, R14 ;  /* 0x0000000b070b7224 */ /* 0x000fe400078e020e */
[----:B------:R-:W-:-:S04]  /*3030*/  IMAD.WIDE R12, R15, UR9, R12 ;  /* 0x000000090f0c7c25 */ /* 0x000fc8000f8e020c */
[----:B------:R-:W-:Y:S02]  /*3040*/  IMAD.MOV R2, RZ, RZ, -R27 ;  /* 0x000000ffff027224 */ /* 0x000fe400078e0a1b */
[----:B------:R-:W-:Y:S01]  /*3050*/  IMAD.WIDE R14, R0, UR4, RZ ;  /* 0x00000004000e7c25 */ /* 0x000fe2000f8e02ff */
[----:B------:R-:W0:Y:S03]  /*3060*/  LDCU.64 UR4, c[0x0][0x420] ;  /* 0x00008400ff0477ac */ /* 0x000e260008000a00 */
[----:B------:R-:W-:-:S04]  /*3070*/  IMAD.WIDE R16, R17, R8, RZ ;  /* 0x0000000811107225 */ /* 0x000fc800078e02ff */
[----:B------:R-:W-:Y:S01]  /*3080*/  IMAD R3, R9, R3, R32 ;  /* 0x0000000309037224 */ /* 0x000fe200078e0220 */
[----:B------:R-:W-:Y:S01]  /*3090*/  IADD3 R0, P1, P0, R16, R12, R14 ;  /* 0x0000000c10007210 */ /* 0x000fe2000783e00e */
[----:B------:R-:W-:Y:S02]  /*30a0*/  IMAD R2, R6, R2, R31 ;  /* 0x0000000206027224 */ /* 0x000fe400078e021f */
[----:B------:R-:W-:Y:S01]  /*30b0*/  IMAD.WIDE R6, R11, UR15, RZ ;  /* 0x0000000f0b067c25 */ /* 0x000fe2000f8e02ff */
[----:B------:R-:W-:-:S03]  /*30c0*/  IADD3.X R13, PT, PT, R17, R13, R15, P1, P0 ;  /* 0x0000000d110d7210 */ /* 0x000fc60000fe040f */
        /* <DEDUP_REMOVED lines=11> */
.L_x_112:
[----:B------:R-:W0:Y:S01]  /*3180*/  LDC.64 R2, c[0x0][0x420] ;  /* 0x00010800ff027b82 */ /* 0x000e220000000a00 */
[----:B------:R-:W-:-:S05]  /*3190*/  IADD3 R0, PT, PT, R30, UR6, RZ ;  /* 0x000000061e007c10 */ /* 0x000fca000fffe0ff */
[----:B0-----:R-:W-:-:S05]  /*31a0*/  IMAD.WIDE.U32 R2, R0, 0x4, R2 ;  /* 0x0000000400027825 */ /* 0x001fca00078e0002 */
[----:B------:R1:W-:Y:S02]  /*31b0*/  STG.E desc[UR12][R2.64], R22 ;  /* 0x0000001602007986 */ /* 0x0003e4000c10190c */
.L_x_111:
[----:B------:R-:W-:Y:S05]  /*31c0*/  BSYNC.RECONVERGENT B1 ;  /* 0x0000000000017941 */ /* 0x000fea0003800200 */
.L_x_110:
[----:B------:R-:W2:Y:S01]  /*31d0*/  LDCU UR11, c[0x0][0x534] ;  /* 0x0000a680ff0b77ac */ /* 0x000ea20008000800 */
[C---:B------:R-:W-:Y:S01]  /*31e0*/  LOP3.LUT R17, R19.reuse, 0x7, RZ, 0xc0, !PT ;  /* 0x0000000713117812 */ /* 0x040fe200078ec0ff */
[----:B------:R-:W3:Y:S01]  /*31f0*/  LDC R32, c[0x0][0x44c] ;  /* 0x00011300ff207b82 */ /* 0x000ee20000000800 */
[----:B------:R-:W-:Y:S01]  /*3200*/  IMAD.SHL.U32 R29, R19, 0x4, RZ ;  /* 0x00000004131d7824 */ /* 0x000fe200078e00ff */
[----:B01----:R-:W-:Y:S02]  /*3210*/  CS2R R2, SRZ ;  /* 0x0000000000027805 */ /* 0x003fe4000001ff00 */
[----:B------:R-:W-:Y:S02]  /*3220*/  LOP3.LUT R0, R17, 0x8, RZ, 0xfc, !PT ;  /* 0x0000000811007812 */ /* 0x000fe400078efcff */
[----:B------:R-:W-:Y:S02]  /*3230*/  CS2R R4, SRZ ;  /* 0x0000000000047805 */ /* 0x000fe4000001ff00 */
[----:B------:R-:W-:-:S02]  /*3240*/  CS2R R6, SRZ ;  /* 0x0000000000067805 */ /* 0x000fc4000001ff00 */
[----:B------:R-:W-:Y:S01]  /*3250*/  LOP3.LUT R29, R29, 0x1c, RZ, 0xc0, !PT ;  /* 0x0000001c1d1d7812 */ /* 0x000fe200078ec0ff */
[----:B------:R-:W-:-:S03]  /*3260*/  IMAD.MOV.U32 R13, RZ, RZ, RZ ;  /* 0x000000ffff0d7224 */ /* 0x000fc600078e00ff */
[C---:B------:R-:W-:Y:S02]  /*3270*/  LOP3.LUT R28, R29.reuse, 0x20, RZ, 0xfc, !PT ;  /* 0x000000201d1c7812 */ /* 0x040fe400078efcff */
[----:B------:R-:W-:Y:S02]  /*3280*/  LOP3.LUT R15, R29, 0x40, RZ, 0xfc, !PT ;  /* 0x000000401d0f7812 */ /* 0x000fe400078efcff */
[----:B--2---:R-:W-:Y:S01]  /*3290*/  ISETP.GE.AND P1, PT, R17, UR11, PT ;  /* 0x0000000b11007c0c */ /* 0x004fe2000bf26270 */
[----:B------:R-:W-:Y:S01]  /*32a0*/  UISETP.GE.AND UP0, UPT, UR11, 0x1, UPT ;  /* 0x000000010b00788c */ /* 0x000fe2000bf06270 */
[----:B------:R-:W-:Y:S01]  /*32b0*/  ISETP.GE.AND P0, PT, R0, UR11, PT ;  /* 0x0000000b00007c0c */ /* 0x000fe2000bf06270 */
[----:B------:R-:W-:Y:S01]  /*32c0*/  IMAD.MOV.U32 R0, RZ, RZ, RZ ;  /* 0x000000ffff007224 */ /* 0x000fe200078e00ff */
[C---:B------:R-:W-:Y:S02]  /*32d0*/  ISETP.GT.U32.OR P1, PT, R19.reuse, 0x7f, P1 ;  /* 0x0000007f1300780c */ /* 0x040fe40000f24470 */
[----:B------:R-:W-:Y:S01]  /*32e0*/  ISETP.GT.U32.OR P0, PT, R19, 0x7f, P0 ;  /* 0x0000007f1300780c */ /* 0x000fe20000704470 */
[----:B---3--:R-:W-:-:S10]  /*32f0*/  IMAD R12, R32, UR6, RZ ;  /* 0x00000006200c7c24 */ /* 0x008fd4000f8e02ff */
[C---:B------:R-:W-:Y:S01]  /*3300*/  @!P1 FADD.FTZ R11, -R22.reuse, R24 ;  /* 0x00000018160b9221 */ /* 0x040fe20000010100 */
[C-C-:B------:R-:W-:Y:S02]  /*3310*/  @!P1 IMAD R10, R17.reuse, 0x44, R34.reuse ;  /* 0x00000044110a9824 */ /* 0x140fe400078e0222 */
[----:B------:R-:W-:Y:S01]  /*3320*/  @!P0 FADD.FTZ R9, -R22, R23 ;  /* 0x0000001716098221 */ /* 0x000fe20000010100 */
[----:B------:R-:W-:Y:S02]  /*3330*/  @!P0 IMAD R8, R17, 0x44, R34 ;  /* 0x0000004411088824 */ /* 0x000fe400078e0222 */
[----:B------:R-:W-:Y:S01]  /*3340*/  @!P1 FMUL.FTZ R11, R11, 1.4426950216293334961 ;  /* 0x3fb8aa3b0b0b9820 */ /* 0x000fe20000410000 */
[----:B------:R-:W-:Y:S02]  /*3350*/  IMAD R17, R30, 0x18, R17 ;  /* 0x000000181e117824 */ /* 0x000fe400078e0211 */
[----:B------:R-:W-:-:S03]  /*3360*/  @!P0 FMUL.FTZ R9, R9, 1.4426950216293334961 ;  /* 0x3fb8aa3b09098820 */ /* 0x000fc60000410000 */
[----:B------:R-:W0:Y:S04]  /*3370*/  @!P1 MUFU.EX2 R11, R11 ;  /* 0x0000000b000b9308 */ /* 0x000e280000000800 */
[----:B------:R-:W1:Y:S01]  /*3380*/  @!P0 MUFU.EX2 R9, R9 ;  /* 0x0000000900098308 */ /* 0x000e620000000800 */
[----:B0-----:R0:W-:Y:S04]  /*3390*/  @!P1 STS [R10], R11 ;  /* 0x0000000b0a009388 */ /* 0x0011e80000000800 */
[----:B-1----:R1:W-:Y:S01]  /*33a0*/  @!P0 STS [R8+0x220], R9 ;  /* 0x0002200908008388 */ /* 0x0023e20000000800 */
[----:B------:R-:W-:Y:S01]  /*33b0*/  BAR.SYNC.DEFER_BLOCKING 0x0 ;  /* 0x0000000000007b1d */ /* 0x000fe20000010000 */
[----:B------:R-:W-:-:S04]  /*33c0*/  LEA R17, P0, R17, R12, 0x2 ;  /* 0x0000000c11117211 */ /* 0x000fc800078010ff */
[----:B------:R-:W-:Y:S02]  /*33d0*/  LEA.HI.X.SX32 R12, R12, RZ, 0x1, P0 ;  /* 0x000000ff0c0c7211 */ /* 0x000fe400000f0eff */
[----:B0-----:R-:W-:Y:S02]  /*33e0*/  CS2R R10, SRZ ;  /* 0x00000000000a7805 */ /* 0x001fe4000001ff00 */
[----:B-1----:R-:W-:Y:S01]  /*33f0*/  CS2R R8, SRZ ;  /* 0x0000000000087805 */ /* 0x002fe2000001ff00 */
        /* <DEDUP_REMOVED lines=11> */
[----:B0-----:R-:W-:Y:S02]  /*34b0*/  LEA R36, P0, R17, UR4, 0x2 ;  /* 0x0000000411247c11 */ /* 0x001fe4000f8010ff */
[----:B------:R-:W-:Y:S01]  /*34c0*/  CS2R R16, SRZ ;  /* 0x0000000000107805 */ /* 0x000fe2000001ff00 */
[----:B------:R-:W-:Y:S01]  /*34d0*/  UIADD3 UR4, UPT, UPT, UR7, -UR6, URZ ;  /* 0x8000000607047290 */ /* 0x000fe2000fffe0ff */
[----:B------:R-:W-:Y:S01]  /*34e0*/  IADD3.X R37, PT, PT, R12, UR5, RZ, P0, !PT ;  /* 0x000000050c257c10 */ /* 0x000fe200087fe4ff */
[----:B------:R-:W-:Y:S10]  /*34f0*/  BRA.U !UP0, `(.L_x_119) ;  /* 0x0000000508487547 */ /* 0x000ff4000b800000 */
[----:B------:R-:W0:Y:S01]  /*3500*/  LDCU UR5, c[0x0][0x44c] ;  /* 0x00008980ff0577ac */ /* 0x000e220008000800 */
[----:B------:R-:W-:Y:S01]  /*3510*/  ISETP.GE.AND P4, PT, R30, UR4, PT ;  /* 0x000000041e007c0c */ /* 0x000fe2000bf86270 */
[----:B------:R-:W-:Y:S01]  /*3520*/  IMAD R32, R32, UR7, RZ ;  /* 0x0000000720207c24 */ /* 0x000fe2000f8e02ff */
[----:B------:R-:W-:Y:S01]  /*3530*/  CS2R R2, SRZ ;  /* 0x0000000000027805 */ /* 0x000fe2000001ff00 */
[----:B------:R-:W-:Y:S01]  /*3540*/  ULOP3.LUT UR11, UR11, 0x7ffffffe, URZ, 0xc0, !UPT ;  /* 0x7ffffffe0b0b7892 */ /* 0x000fe2000f8ec0ff */
[----:B------:R-:W-:Y:S01]  /*3550*/  IMAD.MOV.U32 R0, RZ, RZ, RZ ;  /* 0x000000ffff007224 */ /* 0x000fe200078e00ff */
[----:B------:R-:W-:Y:S01]  /*3560*/  CS2R R4, SRZ ;  /* 0x0000000000047805 */ /* 0x000fe2000001ff00 */
[----:B------:R-:W-:Y:S01]  /*3570*/  IMAD.MOV.U32 R14, RZ, RZ, R34 ;  /* 0x000000ffff0e7224 */ /* 0x000fe200078e0022 */
[----:B------:R-:W-:Y:S02]  /*3580*/  CS2R R6, SRZ ;  /* 0x0000000000067805 */ /* 0x000fe4000001ff00 */
[----:B------:R-:W-:-:S02]  /*3590*/  CS2R R8, SRZ ;  /* 0x0000000000087805 */ /* 0x000fc4000001ff00 */
[----:B------:R-:W-:Y:S01]  /*35a0*/  CS2R R10, SRZ ;  /* 0x00000000000a7805 */ /* 0x000fe2000001ff00 */
[----:B------:R-:W-:Y:S01]  /*35b0*/  IMAD.MOV.U32 R13, RZ, RZ, RZ ;  /* 0x000000ffff0d7224 */ /* 0x000fe200078e00ff */
[----:B------:R-:W1:Y:S01]  /*35c0*/  LDCU UR8, c[0x0][0x440] ;  /* 0x00008800ff0877ac */ /* 0x000e620008000800 */
[----:B------:R-:W-:Y:S01]  /*35d0*/  IMAD.U32 R31, RZ, RZ, UR11 ;  /* 0x0000000bff1f7e24 */ /* 0x000fe2000f8e00ff */
[----:B------:R-:W-:Y:S02]  /*35e0*/  UIADD3 UR9, UPT, UPT, -UR11, URZ, URZ ;  /* 0x000000ff0b097290 */ /* 0x000fe4000fffe1ff */
[----:B0-----:R-:W-:-:S12]  /*35f0*/  UIMAD UR5, UR7, UR5, URZ ;  /* 0x00000005070572a4 */ /* 0x001fd8000f8e02ff */
.L_x_124:
        /* <DEDUP_REMOVED lines=14> */
.L_x_121:
[----:B-1----:R-:W-:Y:S05]  /*36e0*/  BSYNC.RECONVERGENT B0 ;  /* 0x0000000000007941 */ /* 0x002fea0003800200 */
.L_x_120:
        /* <DEDUP_REMOVED lines=31> */
.L_x_123:
[----:B------:R-:W-:Y:S05]  /*38e0*/  BSYNC.RECONVERGENT B0 ;  /* 0x0000000000007941 */ /* 0x000fea0003800200 */
.L_x_122:
        /* <DEDUP_REMOVED lines=19> */
.L_x_119:
[----:B------:R-:W0:Y:S02]  /*3a20*/  LDCU UR5, c[0x0][0x534] ;  /* 0x0000a680ff0577ac */ /* 0x000e240008000800 */
[----:B0-----:R-:W-:-:S04]  /*3a30*/  ULOP3.LUT UR5, UR5, 0x1, URZ, 0xc0, !UPT ;  /* 0x0000000105057892 */ /* 0x001fc8000f8ec0ff */
[----:B------:R-:W-:-:S09]  /*3a40*/  UISETP.NE.U32.AND UP0, UPT, UR5, 0x1, UPT ;  /* 0x000000010500788c */ /* 0x000fd2000bf05070 */
[----:B------:R-:W-:Y:S05]  /*3a50*/  BRA.U UP0, `(.L_x_118) ;  /* 0x00000001007c7547 */ /* 0x000fea000b800000 */
[----:B------:R-:W-:Y:S01]  /*3a60*/  IMAD R12, R31, 0x44, R34 ;  /* 0x000000441f0c7824 */ /* 0x000fe200078e0222 */
[----:B------:R-:W-:Y:S01]  /*3a70*/  ISETP.GE.AND P0, PT, R30, UR4, PT ;  /* 0x000000041e007c0c */ /* 0x000fe2000bf06270 */
[----:B------:R-:W-:Y:S04]  /*3a80*/  BSSY.RECONVERGENT B0, `(.L_x_125) ;  /* 0x0000010000007945 */ /* 0x000fe80003800200 */
[----:B------:R-:W0:Y:S08]  /*3a90*/  LDS R12, [R12] ;  /* 0x000000000c0c7984 */ /* 0x000e300000000800 */
        /* <DEDUP_REMOVED lines=14> */
.L_x_126:
[----:B------:R-:W-:Y:S05]  /*3b80*/  BSYNC.RECONVERGENT B0 ;  /* 0x0000000000007941 */ /* 0x000fea0003800200 */
.L_x_125:
        /* <DEDUP_REMOVED lines=12> */
.L_x_118:
        /* <DEDUP_REMOVED lines=46> */
[----:B------:R-:W-:-:S05]  /*3f30*/  IMAD.IADD R20, R30, 0x1, -R18 ;  /* 0x000000011e147824 */ /* 0x000fca00078e0a12 */
[----:B------:R-:W-:Y:S02]  /*3f40*/  IABS R12, R20 ;  /* 0x00000014000c7213 */ /* 0x000fe40000000000 */
[----:B------:R-:W-:-:S03]  /*3f50*/  LOP3.LUT R20, R20, R17, RZ, 0x3c, !PT ;  /* 0x0000001114147212 */ /* 0x000fc600078e3cff */
[----:B------:R-:W-:Y:S01]  /*3f60*/  IMAD.HI.U32 R14, R14, R12, RZ ;  /* 0x0000000c0e0e7227 */ /* 0x000fe200078e00ff */
[----:B------:R-:W-:-:S04]  /*3f70*/  ISETP.GE.AND P1, PT, R20, RZ, PT ;  /* 0x000000ff1400720c */ /* 0x000fc80003f26270 */
[----:B------:R-:W-:-:S05]  /*3f80*/  IADD3 R21, PT, PT, -R14, RZ, RZ ;  /* 0x000000ff0e157210 */ /* 0x000fca0007ffe1ff */
[----:B------:R-:W-:Y:S01]  /*3f90*/  IMAD R21, R16, R21, R12 ;  /* 0x0000001510157224 */ /* 0x000fe200078e020c */
[----:B------:R-:W-:-:S04]  /*3fa0*/  SHF.R.S32.HI R12, RZ, 0x1f, R19 ;  /* 0x0000001fff0c7819 */ /* 0x000fc80000011413 */
[----:B------:R-:W-:Y:S01]  /*3fb0*/  ISETP.GT.U32.AND P0, PT, R16, R21, PT ;  /* 0x000000151000720c */ /* 0x000fe20003f04070 */
[----:B---3--:R-:W-:-:S04]  /*3fc0*/  IMAD R12, R12, UR4, RZ ;  /* 0x000000040c0c7c24 */ /* 0x008fc8000f8e02ff */
[----:B------:R-:W-:-:S08]  /*3fd0*/  IMAD R12, R19, UR5, R12 ;  /* 0x00000005130c7c24 */ /* 0x000fd0000f8e020c */
[----:B------:R-:W-:Y:S02]  /*3fe0*/  @!P0 IMAD.IADD R21, R21, 0x1, -R16 ;  /* 0x0000000115158824 */ /* 0x000fe400078e0a10 */
[----:B------:R-:W-:Y:S01]  /*3ff0*/  @!P0 VIADD R14, R14, 0x1 ;  /* 0x000000010e0e8836 */ /* 0x000fe20000000000 */
[----:B------:R-:W-:Y:S02]  /*4000*/  ISETP.NE.AND P0, PT, R17, RZ, PT ;  /* 0x000000ff1100720c */ /* 0x000fe40003f05270 */
[----:B------:R-:W-:Y:S01]  /*4010*/  ISETP.GE.U32.AND P2, PT, R21, R16, PT ;  /* 0x000000101500720c */ /* 0x000fe20003f46070 */
[----:B------:R-:W-:Y:S01]  /*4020*/  IMAD.WIDE.U32 R20, R19, UR4, RZ ;  /* 0x0000000413147c25 */ /* 0x000fe2000f8e00ff */
[----:B------:R-:W0:Y:S03]  /*4030*/  LDCU.64 UR4, c[0x0][0x3f0] ;  /* 0x00007e00ff0477ac */ /* 0x000e260008000a00 */
[----:B------:R-:W-:-:S08]  /*4040*/  IMAD.IADD R21, R21, 0x1, R12 ;  /* 0x0000000115157824 */ /* 0x000fd000078e020c */
[----:B------:R-:W-:-:S05]  /*4050*/  @P2 VIADD R14, R14, 0x1 ;  /* 0x000000010e0e2836 */ /* 0x000fca0000000000 */
        /* <DEDUP_REMOVED lines=26> */
        .weak           $__internal_3_$__cuda_sm20_div_s64
        .type           $__internal_3_$__cuda_sm20_div_s64,@function
        .size           $__internal_3_$__cuda_sm20_div_s64,(.L_x_11613 - $__internal_3_$__cuda_sm20_div_s64)
$__internal_3_$__cuda_sm20_div_s64:
        /* <DEDUP_REMOVED lines=36> */
[----:B------:R-:W-:-:S04]  /*4440*/  IMAD.HI.U32 R11, P3, R21, R14, R28 ;  /* 0x0000000e150b7227 */ /* 0x000fc8000786001c */
[----:B------:R-:W-:Y:S02]  /*4450*/  IMAD R14, R21, R20, RZ ;  /* 0x00000014150e7224 */ /* 0x000fe400078e02ff */
[----:B------:R-:W-:-:S03]  /*4460*/  IMAD.MOV.U32 R29, RZ, RZ, RZ ;  /* 0x000000ffff1d7224 */ /* 0x000fc600078e00ff */
[----:B------:R-:W-:Y:S01]  /*4470*/  IADD3 R14, P2, PT, R14, R11, RZ ;  /* 0x0000000b0e0e7210 */ /* 0x000fe20007f5e0ff */
[----:B------:R-:W-:-:S04]  /*4480*/  IMAD.HI.U32 R11, R21, R20, RZ ;  /* 0x00000014150b7227 */ /* 0x000fc800078e00ff */
[----:B------:R-:W-:Y:S02]  /*4490*/  IMAD.X R20, RZ, RZ, ~R17, P0 ;  /* 0x000000ffff147224 */ /* 0x000fe400000e0e11 */
[----:B------:R-:W-:Y:S02]  /*44a0*/  IMAD.X R21, R11, 0x1, R21, P4 ;  /* 0x000000010b157824 */ /* 0x000fe400020e0615 */
[----:B------:R-:W-:Y:S01]  /*44b0*/  IMAD.HI.U32 R28, R14, R13, RZ ;  /* 0x0000000d0e1c7227 */ /* 0x000fe200078e00ff */
[----:B------:R-:W-:-:S05]  /*44c0*/  SEL R11, R20, R17, !P1 ;  /* 0x00000011140b7207 */ /* 0x000fca0004800000 */
[----:B------:R-:W-:Y:S01]  /*44d0*/  IMAD.WIDE.U32 R28, R14, R11, R28 ;  /* 0x0000000b0e1c7225 */ /* 0x000fe200078e001c */
[----:B------:R-:W-:-:S05]  /*44e0*/  IADD3.X R14, PT, PT, RZ, RZ, R21, P2, P3 ;  /* 0x000000ffff0e7210 */ /* 0x000fca00017e6415 */
[----:B------:R-:W-:-:S04]  /*44f0*/  IMAD.HI.U32 R20, P0, R14, R13, R28 ;  /* 0x0000000d0e147227 */ /* 0x000fc8000780001c */
[----:B------:R-:W-:-:S05]  /*4500*/  IMAD R21, R14, R11, RZ ;  /* 0x0000000b0e157224 */ /* 0x000fca00078e02ff */
[----:B------:R-:W-:Y:S01]  /*4510*/  IADD3 R21, P1, PT, R21, R20, RZ ;  /* 0x0000001415157210 */ /* 0x000fe20007f3e0ff */
[----:B------:R-:W-:-:S04]  /*4520*/  IMAD.HI.U32 R20, R14, R11, RZ ;  /* 0x0000000b0e147227 */ /* 0x000fc800078e00ff */
[----:B------:R-:W-:Y:S02]  /*4530*/  IMAD.X R20, RZ, RZ, R20, P0 ;  /* 0x000000ffff147224 */ /* 0x000fe400000e0614 */
[----:B------:R-:W-:-:S03]  /*4540*/  IMAD.WIDE.U32 R28, R21, R26, RZ ;  /* 0x0000001a151c7225 */ /* 0x000fc600078e00ff */
[----:B------:R-:W-:Y:S01]  /*4550*/  IADD3.X R20, PT, PT, RZ, R20, RZ, P1, !PT ;  /* 0x00000014ff147210 */ /* 0x000fe20000ffe4ff */
[C---:B------:R-:W-:Y:S01]  /*4560*/  IMAD R29, R21.reuse, R27, R29 ;  /* 0x0000001b151d7224 */ /* 0x040fe200078e021d */
[----:B------:R-:W-:Y:S02]  /*4570*/  IADD3 R13, P0, PT, -R28, R13, RZ ;  /* 0x0000000d1c0d7210 */ /* 0x000fe40007f1e1ff */
[----:B------:R-:W-:Y:S01]  /*4580*/  IADD3 R28, P1, PT, R21, 0x1, RZ ;  /* 0x00000001151c7810 */ /* 0x000fe20007f3e0ff */
[-C--:B------:R-:W-:Y:S01]  /*4590*/  IMAD R14, R20, R26.reuse, R29 ;  /* 0x0000001a140e7224 */ /* 0x080fe200078e021d */
[----:B------:R-:W-:-:S03]  /*45a0*/  ISETP.GE.U32.AND P3, PT, R13, R26, PT ;  /* 0x0000001a0d00720c */ /* 0x000fc60003f66070 */
[----:B------:R-:W-:Y:S01]  /*45b0*/  IMAD.X R11, R11, 0x1, ~R14, P0 ;  /* 0x000000010b0b7824 */ /* 0x000fe200000e0e0e */
[----:B------:R-:W-:-:S04]  /*45c0*/  IADD3 R14, P2, PT, R13, -R26, RZ ;  /* 0x8000001a0d0e7210 */ /* 0x000fc80007f5e0ff */
[----:B------:R-:W-:-:S04]  /*45d0*/  ISETP.GE.U32.AND.EX P3, PT, R11, R27, PT, P3 ;  /* 0x0000001b0b00720c */ /* 0x000fc80003f66130 */
[----:B------:R-:W-:Y:S01]  /*45e0*/  SEL R13, R14, R13, P3 ;  /* 0x0000000d0e0d7207 */ /* 0x000fe20001800000 */
[----:B------:R-:W-:Y:S01]  /*45f0*/  IMAD.X R14, R11, 0x1, ~R27, P2 ;  /* 0x000000010b0e7824 */ /* 0x000fe200010e0e1b */
[----:B------:R-:W-:Y:S02]  /*4600*/  SEL R28, R28, R21, P3 ;  /* 0x000000151c1c7207 */ /* 0x000fe40001800000 */
[----:B------:R-:W-:Y:S01]  /*4610*/  ISETP.GE.U32.AND P0, PT, R13, R26, PT ;  /* 0x0000001a0d00720c */ /* 0x000fe20003f06070 */
[----:B------:R-:W-:Y:S01]  /*4620*/  IMAD.X R13, RZ, RZ, R20, P1 ;  /* 0x000000ffff0d7224 */ /* 0x000fe200008e0614 */
[----:B------:R-:W-:Y:S02]  /*4630*/  SEL R11, R14, R11, P3 ;  /* 0x0000000b0e0b7207 */ /* 0x000fe40001800000 */
[----:B------:R-:W-:Y:S02]  /*4640*/  IADD3 R21, P1, PT, R28, 0x1, RZ ;  /* 0x000000011c157810 */ /* 0x000fe40007f3e0ff */
[----:B------:R-:W-:-:S02]  /*4650*/  SEL R13, R13, R20, P3 ;  /* 0x000000140d0d7207 */ /* 0x000fc40001800000 */
[----:B------:R-:W-:Y:S02]  /*4660*/  ISETP.GE.U32.AND.EX P0, PT, R11, R27, PT, P0 ;  /* 0x0000001b0b00720c */ /* 0x000fe40003f06100 */
[-C--:B------:R-:W-:Y:S02]  /*4670*/  IADD3.X R14, PT, PT, RZ, R13.reuse, RZ, P1, !PT ;  /* 0x0000000dff0e7210 */ /* 0x080fe40000ffe4ff */
[----:B------:R-:W-:Y:S02]  /*4680*/  SEL R21, R21, R28, P0 ;  /* 0x0000001c15157207 */ /* 0x000fe40000000000 */
[----:B------:R-:W-:Y:S02]  /*4690*/  SEL R13, R14, R13, P0 ;  /* 0x0000000d0e0d7207 */ /* 0x000fe40000000000 */
[----:B------:R-:W-:Y:S02]  /*46a0*/  IADD3 R14, P1, PT, RZ, -R21, RZ ;  /* 0x80000015ff0e7210 */ /* 0x000fe40007f3e0ff */
[----:B------:R-:W-:Y:S01]  /*46b0*/  LOP3.LUT R11, R15, R17, RZ, 0x3c, !PT ;  /* 0x000000110f0b7212 */ /* 0x000fe200078e3cff */
[----:B------:R-:W-:Y:S01]  /*46c0*/  IMAD.MOV.U32 R17, RZ, RZ, 0x0 ;  /* 0x00000000ff117424 */ /* 0x000fe200078e00ff */
[----:B------:R-:W-:Y:S01]  /*46d0*/  ISETP.NE.U32.AND P0, PT, R18, RZ, PT ;  /* 0x000000ff1200720c */ /* 0x000fe20003f05070 */
[----:B------:R-:W-:Y:S01]  /*46e0*/  IMAD.X R20, RZ, RZ, ~R13, P1 ;  /* 0x000000ffff147224 */ /* 0x000fe200008e0e0d */
[----:B------:R-:W-:-:S02]  /*46f0*/  ISETP.GE.AND P2, PT, R11, RZ, PT ;  /* 0x000000ff0b00720c */ /* 0x000fc40003f46270 */
[----:B------:R-:W-:Y:S02]  /*4700*/  ISETP.NE.AND.EX P0, PT, R15, RZ, PT, P0 ;  /* 0x000000ff0f00720c */ /* 0x000fe40003f05300 */
[----:B------:R-:W-:Y:S02]  /*4710*/  SEL R14, R14, R21, !P2 ;  /* 0x000000150e0e7207 */ /* 0x000fe40005000000 */
[----:B------:R-:W-:Y:S02]  /*4720*/  SEL R20, R20, R13, !P2 ;  /* 0x0000000d14147207 */ /* 0x000fe40005000000 */
[----:B------:R-:W-:Y:S02]  /*4730*/  SEL R14, R14, 0xffffffff, P0 ;  /* 0xffffffff0e0e7807 */ /* 0x000fe40000000000 */
[----:B------:R-:W-:Y:S01]  /*4740*/  SEL R11, R20, 0xffffffff, P0 ;  /* 0xffffffff140b7807 */ /* 0x000fe20000000000 */
[----:B------:R-:W-:Y:S06]  /*4750*/  RET.REL.NODEC R16 `(_ZN5flash32flash_fwd_splitkv_combine_kernelI23Flash_fwd_kernel_traitsILi96ELi64ELi128ELi4ELb0ELb0EN7cutlass6half_tE19Flash_kernel_traitsILi96ELi64ELi128ELi4ES3_EELi16ELi4ELb0EEEvNS_16Flash_fwd_paramsE) ;  /* 0xffffffb810287950 */ /* 0x000fec0003c3ffff */
.L_x_127:
        /* <DEDUP_REMOVED lines=10> */
.L_x_11613:


//--------------------- .text._ZN5flash32flash_fwd_splitkv_combine_kernelI23Flash_fwd_kernel_traitsILi96ELi64ELi128ELi4ELb0ELb0EN7cutlass6half_tE19Flash_kernel_traitsILi96ELi64ELi128ELi4ES3_EELi16ELi3ELb0EEEvNS_16Flash_fwd_paramsE --------------------------
	.section	.text._ZN5flash32flash_fwd_splitkv_combine_kernelI23Flash_fwd_kernel_traitsILi96ELi64ELi128ELi4ELb0ELb0EN7cutlass6half_tE19Flash_kernel_traitsILi96ELi64ELi128ELi4ES3_EELi16ELi3ELb0EEEvNS_16Flash_fwd_paramsE,"ax",@progbits
	.align	128
        .global         _ZN5flash32flash_fwd_splitkv_combine_kernelI23Flash_fwd_kernel_traitsILi96ELi64ELi128ELi4ELb0ELb0EN7cutlass6half_tE19Flash_kernel_traitsILi96ELi64ELi128ELi4ES3_EELi16ELi3ELb0EEEvNS_16Flash_fwd_paramsE
        .type           _ZN5flash32flash_fwd_splitkv_combine_kernelI23Flash_fwd_kernel_traitsILi96ELi64ELi128ELi4ELb0ELb0EN7cutlass6half_tE19Flash_kernel_traitsILi96ELi64ELi128ELi4ES3_EELi16ELi3ELb0EEEvNS_16Flash_fwd_paramsE,@function
        .size           _ZN5flash32flash_fwd_splitkv_combine_kernelI23Flash_fwd_kernel_traitsILi96ELi64ELi128ELi4ELb0ELb0EN7cutlass6half_tE19Flash_kernel_traitsILi96ELi64ELi128ELi4ES3_EELi16ELi3ELb0EEEvNS_16Flash_fwd_paramsE,(.L_x_11614 - _ZN5flash32flash_fwd_splitkv_combine_kernelI23Flash_fwd_kernel_traitsILi96ELi64ELi128ELi4ELb0ELb0EN7cutlass6half_tE19Flash_kernel_traitsILi96ELi64ELi128ELi4ES3_EELi16ELi3ELb0EEEvNS_16Flash_fwd_paramsE)
        .other          _ZN5flash32flash_fwd_splitkv_combine_kernelI23Flash_fwd_kernel_traitsILi96ELi64ELi128ELi4ELb0ELb0EN7cutlass6half_tE19Flash_kernel_traitsILi96ELi64ELi128ELi4ES3_EELi16ELi3ELb0EEEvNS_16Flash_fwd_paramsE,@"STO_CUDA_ENTRY STV_DEFAULT"
_ZN5flash32flash_fwd_splitkv_combine_kernelI23Flash_fwd_kernel_traitsILi96ELi64ELi128ELi4ELb0ELb0EN7cutlass6half_tE19Flash_kernel_traitsILi96ELi64ELi128ELi4ES3_EELi16ELi3ELb0EEEvNS_16Flash_fwd_paramsE:
.text._ZN5flash32flash_fwd_splitkv_combine_kernelI23Flash_fwd_kernel_traitsILi96ELi64ELi128ELi4ELb0ELb0EN7cutlass6half_tE19Flash_kernel_traitsILi96ELi64ELi128ELi4ES3_EELi16ELi3ELb0EEEvNS_16Flash_fwd_paramsE:
        /* <DEDUP_REMOVED lines=38> */
.L_x_128:
[----:B------:R-:W-:Y:S01]  /*0260*/  IMAD.U32 R36, RZ, RZ, UR7 ;  /* 0x00000007ff247e24 */ /* 0x000fe2000f8e00ff */
[----:B------:R-:W-:Y:S01]  /*0270*/  MOV R18, UR14 ;  /* 0x0000000e00127c02 */ /* 0x000fe20008000f00 */
[----:B------:R-:W-:Y:S01]  /*0280*/  IMAD.U32 R19, RZ, RZ, UR15 ;  /* 0x0000000fff137e24 */ /* 0x000fe2000f8e00ff */
[----:B------:R-:W-:Y:S02]  /*0290*/  MOV R17, UR8 ;  /* 0x0000000800117c02 */ /* 0x000fe40008000f00 */
[----:B------:R-:W-:Y:S02]  /*02a0*/  MOV R16, 0x2c0 ;  /* 0x000002c000107802 */ /* 0x000fe40000000f00 */
[----:B------:R-:W-:Y:S05]  /*02b0*/  CALL.REL.NOINC `($__internal_4_$__cuda_sm20_div_s64) ;  /* 0x0000003c00887944 */ /* 0x000fea0003c00000 */
[----:B------:R-:W-:-:S07]  /*02c0*/  MOV R15, R13 ;  /* 0x0000000d000f7202 */ /* 0x000fce0000000f00 */
.L_x_129:
        /* <DEDUP_REMOVED lines=30> */
.L_x_131:
[----:B------:R-:W-:Y:S01]  /*04b0*/  IMAD.MOV.U32 R36, RZ, RZ, R14 ;  /* 0x000000ffff247224 */ /* 0x000fe200078e000e */
[----:B------:R-:W-:Y:S02]  /*04c0*/  MOV R19, R15 ;  /* 0x0000000f00137202 */ /* 0x000fe40000000f00 */
[----:B------:R-:W-:Y:S02]  /*04d0*/  MOV R16, 0x4f0 ;  /* 0x000004f000107802 */ /* 0x000fe40000000f00 */
[----:B------:R-:W-:Y:S05]  /*04e0*/  CALL.REL.NOINC `($__internal_4_$__cuda_sm20_div_s64) ;  /* 0x0000003800fc7944 */ /* 0x000fea0003c00000 */
[----:B------:R-:W-:Y:S02]  /*04f0*/  MOV R24, R14 ;  /* 0x0000000e00187202 */ /* 0x000fe40000000f00 */
[----:B------:R-:W-:Y:S02]  /*0500*/  MOV R25, R13 ;  /* 0x0000000d00197202 */ /* 0x000fe40000000f00 */
.L_x_132:
[----:B------:R-:W-:Y:S05]  /*0510*/  BSYNC.RECONVERGENT B0 ;  /* 0x0000000000007941 */ /* 0x000fea0003800200 */
.L_x_130:
        /* <DEDUP_REMOVED lines=55> */
.L_x_134:
[----:B------:R-:W-:Y:S01]  /*0890*/  IMAD.MOV.U32 R36, RZ, RZ, R18 ;  /* 0x000000ffff247224 */ /* 0x000fe200078e0012 */
[----:B------:R-:W-:Y:S01]  /*08a0*/  MOV R18, R12 ;  /* 0x0000000c00127202 */ /* 0x000fe20000000f00 */
[----:B------:R-:W-:Y:S01]  /*08b0*/  IMAD.MOV.U32 R19, RZ, RZ, R17 ;  /* 0x000000ffff137224 */ /* 0x000fe200078e0011 */
[----:B------:R-:W-:Y:S02]  /*08c0*/  MOV R17, R2 ;  /* 0x0000000200117202 */ /* 0x000fe40000000f00 */
[----:B------:R-:W-:Y:S02]  /*08d0*/  MOV R16, 0x8f0 ;  /* 0x000008f000107802 */ /* 0x000fe40000000f00 */
[----:B------:R-:W-:Y:S05]  /*08e0*/  CALL.REL.NOINC `($__internal_4_$__cuda_sm20_div_s64) ;  /* 0x0000003400fc7944 */ /* 0x000fea0003c00000 */
[----:B------:R-:W-:Y:S02]  /*08f0*/  MOV R15, R13 ;  /* 0x0000000d000f7202 */ /* 0x000fe40000000f00 */
.L_x_135:
[----:B------:R-:W-:Y:S05]  /*0900*/  BSYNC.RECONVERGENT B0 ;  /* 0x0000000000007941 */ /* 0x000fea0003800200 */
.L_x_133:
        /* <DEDUP_REMOVED lines=17> */
[----:B------:R-:W-:-:S04]  /*0a20*/  IMAD.MOV.U32 R6, RZ, RZ, R3 ;  /* 0x000000ffff067224 */ /* 0x000fc800078e0003 */
[----:B------:R-:W-:-:S04]  /*0a30*/  IMAD.HI.U32 R3, R7, R6, RZ ;  /* 0x0000000607037227 */ /* 0x000fc800078e00ff */
[----:B------:R-:W-:-:S04]  /*0a40*/  IMAD.MOV R4, RZ, RZ, -R3 ;  /* 0x000000ffff047224 */ /* 0x000fc800078e0a03 */
[----:B------:R-:W-:-:S05]  /*0a50*/  IMAD R4, R5, R4, R6 ;  /* 0x0000000405047224 */ /* 0x000fca00078e0206 */
[----:B------:R-:W-:-:S13]  /*0a60*/  ISETP.GT.U32.AND P1, PT, R5, R4, PT ;  /* 0x000000040500720c */ /* 0x000fda0003f24070 */
[-C--:B------:R-:W-:Y:S01]  /*0a70*/  @!P1 IADD3 R4, PT, PT, R4, -R5.reuse, RZ ;  /* 0x8000000504049210 */ /* 0x080fe20007ffe0ff */
[----:B------:R-:W-:Y:S01]  /*0a80*/  @!P1 VIADD R3, R3, 0x1 ;  /* 0x0000000103039836 */ /* 0x000fe20000000000 */
[----:B------:R-:W-:Y:S02]  /*0a90*/  ISETP.NE.AND P1, PT, RZ, UR11, PT ;  /* 0x0000000bff007c0c */ /* 0x000fe4000bf25270 */
[----:B------:R-:W-:Y:S02]  /*0aa0*/  ISETP.GE.U32.AND P0, PT, R4, R5, PT ;  /* 0x000000050400720c */ /* 0x000fe40003f06070 */
[----:B------:R-:W0:Y:S11]  /*0ab0*/  LDC R4, c[0x0][0x3e0] ;  /* 0x0000f800ff047b82 */ /* 0x000e360000000800 */
[----:B------:R-:W-:-:S04]  /*0ac0*/  @P0 VIADD R3, R3, 0x1 ;  /* 0x0000000103030836 */ /* 0x000fc80000000000 */
[----:B------:R-:W-:-:S04]  /*0ad0*/  IMAD.MOV.U32 R5, RZ, RZ, R3 ;  /* 0x000000ffff057224 */ /* 0x000fc800078e0003 */
[----:B------:R-:W-:Y:S01]  /*0ae0*/  @!P2 IMAD.MOV R5, RZ, RZ, -R5 ;  /* 0x000000ffff05a224 */ /* 0x000fe200078e0a05 */
[----:B------:R-:W-:Y:S02]  /*0af0*/  @!P1 LOP3.LUT R5, RZ, UR11, RZ, 0x33, !PT ;  /* 0x0000000bff059c12 */ /* 0x000fe4000f8e33ff */
[----:B0-----:R-:W-:-:S03]  /*0b00*/  IABS R6, R4 ;  /* 0x0000000400067213 */ /* 0x001fc60000000000 */
[----:B------:R-:W-:Y:S01]  /*0b10*/  IMAD R10, R5, UR4, RZ ;  /* 0x00000004050a7c24 */ /* 0x000fe2000f8e02ff */
[----:B------:R-:W0:Y:S01]  /*0b20*/  LDCU.U8 UR4, c[0x0][0x549] ;  /* 0x0000a920ff0477ac */ /* 0x000e220008000000 */
[----:B------:R-:W-:Y:S01]  /*0b30*/  ISETP.NE.AND P4, PT, R4, RZ, PT ;  /* 0x000000ff0400720c */ /* 0x000fe20003f85270 */
[----:B------:R-:W1:Y:S02]  /*0b40*/  I2F.RP R9, R6 ;  /* 0x0000000600097306 */ /* 0x000e640000209400 */
[-C--:B------:R-:W-:Y:S02]  /*0b50*/  IABS R8, R10.reuse ;  /* 0x0000000a00087213 */ /* 0x080fe40000000000 */
[----:B------:R-:W-:-:S04]  /*0b60*/  IABS R11, R10 ;  /* 0x0000000a000b7213 */ /* 0x000fc80000000000 */
[----:B------:R-:W2:Y:S01]  /*0b70*/  I2F.RP R7, R8 ;  /* 0x0000000800077306 */ /* 0x000ea20000209400 */
[----:B------:R-:W-:-:S07]  /*0b80*/  IMAD.MOV R11, RZ, RZ, -R11 ;  /* 0x000000ffff0b7224 */ /* 0x000fce00078e0a0b */
[----:B-1----:R-:W1:Y:S01]  /*0b90*/  MUFU.RCP R18, R9 ;  /* 0x0000000900127308 */ /* 0x002e620000001000 */
[----:B0-----:R-:W-:-:S04]  /*0ba0*/  UISETP.NE.AND UP1, UPT, UR4, URZ, UPT ;  /* 0x000000ff0400728c */ /* 0x001fc8000bf25270 */
[----:B------:R-:W-:-:S03]  /*0bb0*/  USEL UR11, UR11, 0x1, !UP1 ;  /* 0x000000010b0b7887 */ /* 0x000fc6000c800000 */
[----:B--2---:R-:W0:Y:S01]  /*0bc0*/  MUFU.RCP R0, R7 ;  /* 0x0000000700007308 */ /* 0x004e220000001000 */
[----:B-1----:R-:W-:-:S07]  /*0bd0*/  VIADD R18, R18, 0xffffffe ;  /* 0x0ffffffe12127836 */ /* 0x002fce0000000000 */
[----:B------:R1:W-:Y:S01]  /*0be0*/  F2I.FTZ.U32.TRUNC.NTZ R19, R18 ;  /* 0x0000001200137305 */ /* 0x0003e2000021f000 */
[----:B0-----:R-:W-:Y:S01]  /*0bf0*/  IADD3 R20, PT, PT, R0, 0xffffffe, RZ ;  /* 0x0ffffffe00147810 */ /* 0x001fe20007ffe0ff */
[----:B------:R-:W-:-:S06]  /*0c00*/  VIADD R0, R4, 0xffffffff ;  /* 0xffffffff04007836 */ /* 0x000fcc0000000000 */
[----:B------:R-:W0:Y:S01]  /*0c10*/  F2I.FTZ.U32.TRUNC.NTZ R21, R20 ;  /* 0x0000001400157305 */ /* 0x000e22000021f000 */
[----:B------:R-:W-:-:S05]  /*0c20*/  IMAD.IADD R7, R0, 0x1, R8 ;  /* 0x0000000100077824 */ /* 0x000fca00078e0208 */
[----:B------:R-:W-:Y:S01]  /*0c30*/  IABS R9, R7 ;  /* 0x0000000700097213 */ /* 0x000fe20000000000 */
[----:B-1----:R-:W-:Y:S02]  /*0c40*/  IMAD.MOV.U32 R18, RZ, RZ, RZ ;  /* 0x000000ffff127224 */ /* 0x002fe400078e00ff */
        /* <DEDUP_REMOVED lines=64> */
.L_x_137:
[----:B------:R-:W-:Y:S01]  /*1050*/  IMAD.MOV.U32 R36, RZ, RZ, R14 ;  /* 0x000000ffff247224 */ /* 0x000fe200078e000e */
[----:B------:R-:W-:Y:S01]  /*1060*/  MOV R18, R9 ;  /* 0x0000000900127202 */ /* 0x000fe20000000f00 */
[----:B------:R-:W-:Y:S01]  /*1070*/  IMAD.MOV.U32 R19, RZ, RZ, R15 ;  /* 0x000000ffff137224 */ /* 0x000fe200078e000f */
[----:B------:R-:W-:Y:S02]  /*1080*/  MOV R17, R3 ;  /* 0x0000000300117202 */ /* 0x000fe40000000f00 */
[----:B------:R-:W-:Y:S02]  /*1090*/  MOV R16, 0x10b0 ;  /* 0x000010b000107802 */ /* 0x000fe40000000f00 */
[----:B------:R-:W-:Y:S05]  /*10a0*/  CALL.REL.NOINC `($__internal_4_$__cuda_sm20_div_s64) ;  /* 0x00000030000c7944 */ /* 0x000fea0003c00000 */
[----:B------:R-:W-:Y:S02]  /*10b0*/  MOV R32, R14 ;  /* 0x0000000e00207202 */ /* 0x000fe40000000f00 */
[----:B------:R-:W-:Y:S02]  /*10c0*/  MOV R33, R13 ;  /* 0x0000000d00217202 */ /* 0x000fe40000000f00 */
.L_x_138:
[----:B------:R-:W-:Y:S05]  /*10d0*/  BSYNC.RECONVERGENT B0 ;  /* 0x0000000000007941 */ /* 0x000fea0003800200 */
.L_x_136:
        /* <DEDUP_REMOVED lines=58> */
.L_x_140:
[----:B------:R-:W-:Y:S01]  /*1480*/  IMAD.MOV.U32 R36, RZ, RZ, R24 ;  /* 0x000000ffff247224 */ /* 0x000fe200078e0018 */
[----:B------:R-:W-:Y:S01]  /*1490*/  MOV R19, R25 ;  /* 0x0000001900137202 */ /* 0x000fe20000000f00 */
[----:B------:R-:W-:Y:S01]  /*14a0*/  IMAD.MOV.U32 R18, RZ, RZ, R7 ;  /* 0x000000ffff127224 */ /* 0x000fe200078e0007 */
[----:B------:R-:W-:Y:S02]  /*14b0*/  MOV R16, 0x14d0 ;  /* 0x000014d000107802 */ /* 0x000fe40000000f00 */
[----:B------:R-:W-:Y:S05]  /*14c0*/  CALL.REL.NOINC `($__internal_4_$__cuda_sm20_div_s64) ;  /* 0x0000002c00047944 */ /* 0x000fea0003c00000 */
[----:B------:R-:W-:Y:S02]  /*14d0*/  MOV R22, R14 ;  /* 0x0000000e00167202 */ /* 0x000fe40000000f00 */
[----:B------:R-:W-:Y:S02]  /*14e0*/  MOV R23, R13 ;  /* 0x0000000d00177202 */ /* 0x000fe40000000f00 */
.L_x_141:
[----:B------:R-:W-:Y:S05]  /*14f0*/  BSYNC.RECONVERGENT B0 ;  /* 0x0000000000007941 */ /* 0x000fea0003800200 */
.L_x_139:
[----:B------:R-:W0:Y:S01]  /*1500*/  LDCU UR5, c[0x0][0x434] ;  /* 0x00008680ff0577ac */ /* 0x000e220008000800 */
[----:B------:R-:W1:Y:S01]  /*1510*/  S2R R20, SR_TID.X ;  /* 0x0000000000147919 */ /* 0x000e620000002100 */
[----:B------:R-:W-:Y:S01]  /*1520*/  BSSY.RECONVERGENT B0, `(.L_x_142) ;  /* 0x000003f000007945 */ /* 0x000fe20003800200 */
[----:B------:R-:W-:Y:S01]  /*1530*/  IMAD.MOV.U32 R24, RZ, RZ, -0x800000 ;  /* 0xff800000ff187424 */ /* 0x000fe200078e00ff */
[----:B------:R-:W2:Y:S01]  /*1540*/  LDCU UR16, c[0x0][0x534] ;  /* 0x0000a680ff1077ac */ /* 0x000ea20008000800 */
[----:B------:R-:W3:Y:S01]  /*1550*/  S2R R13, SR_CgaCtaId ;  /* 0x00000000000d7919 */ /* 0x000ee20000008800 */
[----:B------:R-:W4:Y:S01]  /*1560*/  LDCU UR9, c[0x0][0x430] ;  /* 0x00008600ff0977ac */ /* 0x000f220008000800 */
[----:B------:R-:W-:Y:S01]  /*1570*/  USHF.R.S32.HI UR4, URZ, 0x1f, UR10 ;  /* 0x0000001fff047899 */ /* 0x000fe2000801140a */
[----:B------:R-:W1:Y:S01]  /*1580*/  LDCU.64 UR12, c[0x0][0x358] ;  /* 0x00006b00ff0c77ac */ /* 0x000e620008000a00 */
[----:B0-----:R-:W-:Y:S02]  /*1590*/  IMAD.U32 R14, RZ, RZ, UR5 ;  /* 0x00000005ff0e7e24 */ /* 0x001fe4000f8e00ff */
[----:B------:R-:W-:-:S03]  /*15a0*/  ULOP3.LUT UR4, UR4, 0x1, URZ, 0xfc, !UPT ;  /* 0x0000000104047892 */ /* 0x000fc6000f8efcff */
[----:B------:R-:W-:Y:S01]  /*15b0*/  IABS R14, R14 ;  /* 0x0000000e000e7213 */ /* 0x000fe20000000000 */
[----:B----4-:R-:W-:-:S03]  /*15c0*/  UIMAD UR9, UR5, UR9, URZ ;  /* 0x00000009050972a4 */ /* 0x010fc6000f8e02ff */
[----:B------:R-:W0:Y:S01]  /*15d0*/  I2F.RP R11, R14 ;  /* 0x0000000e000b7306 */ /* 0x000e220000209400 */
[C---:B-1----:R-:W-:Y:S02]  /*15e0*/  ISETP.GT.U32.AND P1, PT, R20.reuse, 0x7f, PT ;  /* 0x0000007f1400780c */ /* 0x042fe40003f24070 */
[----:B------:R-:W-:Y:S02]  /*15f0*/  LOP3.LUT R26, R20, 0x7, RZ, 0xc0, !PT ;  /* 0x00000007141a7812 */ /* 0x000fe400078ec0ff */
[----:B------:R-:W-:-:S03]  /*1600*/  SHF.R.U32.HI R15, RZ, 0x3, R20 ;  /* 0x00000003ff0f7819 */ /* 0x000fc60000011614 */
[----:B0-----:R-:W0:Y:S02]  /*1610*/  MUFU.RCP R16, R11 ;  /* 0x0000000b00107308 */ /* 0x001e240000001000 */
[----:B0-----:R-:W-:-:S06]  /*1620*/  VIADD R16, R16, 0xffffffe ;  /* 0x0ffffffe10107836 */ /* 0x001fcc0000000000 */
[----:B------:R-:W0:Y:S02]  /*1630*/  F2I.FTZ.U32.TRUNC.NTZ R17, R16 ;  /* 0x0000001000117305 */ /* 0x000e24000021f000 */
[----:B0-----:R-:W-:Y:S02]  /*1640*/  IMAD.MOV R5, RZ, RZ, -R17 ;  /* 0x000000ffff057224 */ /* 0x001fe400078e0a11 */
[----:B------:R-:W-:Y:S02]  /*1650*/  IMAD.MOV.U32 R16, RZ, RZ, RZ ;  /* 0x000000ffff107224 */ /* 0x000fe400078e00ff */
[----:B------:R-:W-:Y:S01]  /*1660*/  IMAD R6, R5, R14, RZ ;  /* 0x0000000e05067224 */ /* 0x000fe200078e02ff */
[----:B------:R-:W-:-:S03]  /*1670*/  IABS R5, R4 ;  /* 0x0000000400057213 */ /* 0x000fc60000000000 */
[----:B------:R-:W-:Y:S01]  /*1680*/  IMAD.HI.U32 R6, R17, R6, R16 ;  /* 0x0000000611067227 */ /* 0x000fe200078e0010 */
[----:B------:R-:W-:-:S05]  /*1690*/  MOV R17, 0xff800000 ;  /* 0xff80000000117802 */ /* 0x000fca0000000f00 */
[----:B------:R-:W-:-:S05]  /*16a0*/  IMAD.HI.U32 R6, R6, R5, RZ ;  /* 0x0000000506067227 */ /* 0x000fca00078e00ff */
[----:B------:R-:W-:-:S05]  /*16b0*/  IADD3 R11, PT, PT, -R6, RZ, RZ ;  /* 0x000000ff060b7210 */ /* 0x000fca0007ffe1ff */
[----:B------:R-:W-:Y:S01]  /*16c0*/  IMAD R5, R14, R11, R5 ;  /* 0x0000000b0e057224 */ /* 0x000fe200078e0205 */
[----:B------:R-:W-:-:S04]  /*16d0*/  SHF.R.U32.HI R11, RZ, 0x4, R20 ;  /* 0x00000004ff0b7819 */ /* 0x000fc80000011614 */
[----:B------:R-:W-:-:S13]  /*16e0*/  ISETP.GT.U32.AND P0, PT, R14, R5, PT ;  /* 0x000000050e00720c */ /* 0x000fda0003f04070 */
[----:B------:R-:W-:Y:S02]  /*16f0*/  @!P0 IMAD.IADD R5, R5, 0x1, -R14 ;  /* 0x0000000105058824 */ /* 0x000fe400078e0a0e */
[----:B------:R-:W-:Y:S01]  /*1700*/  @!P0 VIADD R6, R6, 0x1 ;  /* 0x0000000106068836 */ /* 0x000fe20000000000 */
[----:B------:R-:W-:Y:S02]  /*1710*/  ISETP.NE.AND P0, PT, RZ, UR5, PT ;  /* 0x00000005ff007c0c */ /* 0x000fe4000bf05270 */
[----:B------:R-:W-:Y:S02]  /*1720*/  ISETP.GE.U32.AND P3, PT, R5, R14, PT ;  /* 0x0000000e0500720c */ /* 0x000fe40003f66070 */
[----:B------:R-:W-:Y:S02]  /*1730*/  LOP3.LUT R5, R4, UR5, RZ, 0x3c, !PT ;  /* 0x0000000504057c12 */ /* 0x000fe4000f8e3cff */
[----:B------:R-:W-:Y:S02]  /*1740*/  MOV R14, 0x400 ;  /* 0x00000400000e7802 */ /* 0x000fe40000000f00 */
[----:B------:R-:W-:-:S02]  /*1750*/  ISETP.GE.AND P2, PT, R5, RZ, PT ;  /* 0x000000ff0500720c */ /* 0x000fc40003f46270 */
[----:B---3--:R-:W-:Y:S02]  /*1760*/  LEA R4, R13, R14, 0x18 ;  /* 0x0000000e0d047211 */ /* 0x008fe400078ec0ff */
[----:B------:R-:W-:-:S03]  /*1770*/  LOP3.LUT R5, R20, 0xf, RZ, 0xc0, !PT ;  /* 0x0000000f14057812 */ /* 0x000fc600078ec0ff */
[----:B------:R-:W-:Y:S02]  /*1780*/  @P3 VIADD R6, R6, 0x1 ;  /* 0x0000000106063836 */ /* 0x000fe40000000000 */
[C-C-:B------:R-:W-:Y:S02]  /*1790*/  @!P1 IMAD R14, R11.reuse, 0x44, R4.reuse ;  /* 0x000000440b0e9824 */ /* 0x140fe400078e0204 */
[----:B------:R-:W-:Y:S02]  /*17a0*/  IMAD R4, R26, 0x44, R4 ;  /* 0x000000441a047824 */ /* 0x000fe400078e0204 */
[----:B------:R-:W-:Y:S01]  /*17b0*/  @!P2 IMAD.MOV R6, RZ, RZ, -R6 ;  /* 0x000000ffff06a224 */ /* 0x000fe200078e0a06 */
[----:B--2---:R-:W-:Y:S01]  /*17c0*/  ISETP.GE.AND P2, PT, R11, UR16, PT ;  /* 0x000000100b007c0c */ /* 0x004fe2000bf46270 */
[----:B------:R-:W-:Y:S01]  /*17d0*/  IMAD R25, R15, 0x4, R4 ;  /* 0x000000040f197824 */ /* 0x000fe200078e0204 */
[----:B------:R-:W-:Y:S02]  /*17e0*/  @!P0 LOP3.LUT R6, RZ, UR5, RZ, 0x33, !PT ;  /* 0x00000005ff068c12 */ /* 0x000fe4000f8e33ff */
[----:B------:R-:W-:-:S03]  /*17f0*/  @!P1 LEA R14, R5, R14, 0x2 ;  /* 0x0000000e050e9211 */ /* 0x000fc600078e10ff */
[----:B------:R-:W-:-:S06]  /*1800*/  IMAD R13, R6, UR4, RZ ;  /* 0x00000004060d7c24 */ /* 0x000fcc000f8e02ff */
[----:B------:R-:W-:Y:S05]  /*1810*/  @P2 BRA `(.L_x_143) ;  /* 0x00000000003c2947 */ /* 0x000fea0003800000 */
[----:B------:R-:W-:-:S04]  /*1820*/  UIADD3 UR5, UP0, UPT, UR7, -UR6, URZ ;  /* 0x8000000607057290 */ /* 0x000fc8000ff1e0ff */
[----:B------:R-:W-:Y:S02]  /*1830*/  UIADD3.X UR4, UPT, UPT, UR15, -0x1, URZ, UP0, !UPT ;  /* 0xffffffff0f047890 */ /* 0x000fe400087fe4ff */
[----:B------:R-:W-:-:S04]  /*1840*/  ISETP.LT.U32.AND P0, PT, R5, UR5, PT ;  /* 0x0000000505007c0c */ /* 0x000fc8000bf01070 */
[----:B------:R-:W-:-:S05]  /*1850*/  IMAD.U32 R4, RZ, RZ, UR4 ;  /* 0x00000004ff047e24 */ /* 0x000fca000f8e00ff */
[----:B------:R-:W-:-:S13]  /*1860*/  ISETP.GT.AND.EX P0, PT, R4, RZ, PT, P0 ;  /* 0x000000ff0400720c */ /* 0x000fda0003f04300 */
[----:B------:R-:W-:Y:S05]  /*1870*/  @!P0 BRA `(.L_x_143) ;  /* 0x0000000000248947 */ /* 0x000fea0003800000 */
[----:B------:R-:W0:Y:S01]  /*1880*/  LDCU.64 UR4, c[0x0][0x428] ;  /* 0x00008500ff0477ac */ /* 0x000e220008000a00 */
[----:B------:R-:W-:Y:S01]  /*1890*/  IADD3 R16, P0, PT, R5, UR6, RZ ;  /* 0x0000000605107c10 */ /* 0x000fe2000ff1e0ff */
[----:B------:R-:W-:-:S04]  /*18a0*/  IMAD R4, R11, UR15, RZ ;  /* 0x0000000f0b047c24 */ /* 0x000fc8000f8e02ff */
[----:B------:R-:W-:Y:S02]  /*18b0*/  IMAD.X R17, RZ, RZ, RZ, P0 ;  /* 0x000000ffff117224 */ /* 0x000fe400000e06ff */
[----:B------:R-:W-:-:S05]  /*18c0*/  IMAD.WIDE.U32 R16, R11, UR7, R16 ;  /* 0x000000070b107c25 */ /* 0x000fca000f8e0010 */
[----:B------:R-:W-:Y:S02]  /*18d0*/  IADD3 R4, PT, PT, R17, R4, RZ ;  /* 0x0000000411047210 */ /* 0x000fe40007ffe0ff */
[----:B0-----:R-:W-:-:S04]  /*18e0*/  LEA R18, P0, R16, UR4, 0x2 ;  /* 0x0000000410127c11 */ /* 0x001fc8000f8010ff */
[----:B------:R-:W-:-:S05]  /*18f0*/  LEA.HI.X R19, R16, UR5, R4, 0x2, P0 ;  /* 0x0000000510137c11 */ /* 0x000fca00080f1404 */
[----:B------:R0:W5:Y:S04]  /*1900*/  LDG.E R17, desc[UR12][R18.64] ;  /* 0x0000000c12117981 */ /* 0x000168000c1e1900 */
.L_x_143:
[----:B------:R-:W-:Y:S05]  /*1910*/  BSYNC.RECONVERGENT B0 ;  /* 0x0000000000007941 */ /* 0x000fea0003800200 */
.L_x_142:
[----:B-----5:R1:W-:Y:S01]  /*1920*/  @!P1 STS [R14], R17 ;  /* 0x000000110e009388 */ /* 0x0203e20000000800 */
[----:B------:R-:W2:Y:S08]  /*1930*/  LDC R11, c[0x0][0x3e0] ;  /* 0x0000f800ff0b7b82 */ /* 0x000eb00000000800 */
[----:B------:R-:W-:Y:S01]  /*1940*/  BAR.SYNC.DEFER_BLOCKING 0x0 ;  /* 0x0000000000007b1d */ /* 0x000fe20000010000 */
[----:B------:R-:W-:-:S05]  /*1950*/  ISETP.NE.AND P5, PT, R13, RZ, PT ;  /* 0x000000ff0d00720c */ /* 0x000fca0003fa5270 */
[----:B------:R-:W-:Y:S01]  /*1960*/  BSSY.RECONVERGENT B1, `(.L_x_144) ;  /* 0x0000176000017945 */ /* 0x000fe20003800200 */
[----:B-1----:R-:W-:Y:S02]  /*1970*/  IABS R17, R13 ;  /* 0x0000000d00117213 */ /* 0x002fe40000000000 */
[----:B--2---:R-:W-:Y:S01]  /*1980*/  IABS R4, R11 ;  /* 0x0000000b00047213 */ /* 0x004fe20000000000 */
[----:B------:R-:W1:Y:S01]  /*1990*/  @!P1 LDS R24, [R25] ;  /* 0x0000000019189984 */ /* 0x000e620000000800 */
[----:B0-----:R-:W0:Y:S08]  /*19a0*/  I2F.RP R18, R17 ;  /* 0x0000001100127306 */ /* 0x001e300000209400 */
[----:B------:R-:W2:Y:S08]  /*19b0*/  I2F.RP R16, R4 ;  /* 0x0000000400107306 */ /* 0x000eb00000209400 */
[----:B0-----:R-:W0:Y:S08]  /*19c0*/  MUFU.RCP R30, R18 ;  /* 0x00000012001e7308 */ /* 0x001e300000001000 */
[----:B--2---:R-:W2:Y:S01]  /*19d0*/  MUFU.RCP R34, R16 ;  /* 0x0000001000227308 */ /* 0x004ea20000001000 */
[----:B0-----:R-:W-:-:S07]  /*19e0*/  VIADD R30, R30, 0xffffffe ;  /* 0x0ffffffe1e1e7836 */ /* 0x001fce0000000000 */
[----:B------:R-:W0:Y:S01]  /*19f0*/  F2I.FTZ.U32.TRUNC.NTZ R31, R30 ;  /* 0x0000001e001f7305 */ /* 0x000e22000021f000 */
[----:B-1----:R-:W1:Y:S01]  /*1a00*/  SHFL.BFLY PT, R19, R24, 0x4, 0x1f ;  /* 0x0c801f0018137f89 */ /* 0x002e6200000e0000 */
[----:B--2---:R-:W-:-:S06]  /*1a10*/  VIADD R34, R34, 0xffffffe ;  /* 0x0ffffffe22227836 */ /* 0x004fcc0000000000 */
[----:B------:R-:W2:Y:S01]  /*1a20*/  F2I.FTZ.U32.TRUNC.NTZ R35, R34 ;  /* 0x0000002200237305 */ /* 0x000ea2000021f000 */
[----:B0-----:R-:W-:Y:S02]  /*1a30*/  IMAD.MOV R16, RZ, RZ, -R31 ;  /* 0x000000ffff107224 */ /* 0x001fe400078e0a1f */
[----:B------:R-:W-:Y:S02]  /*1a40*/  IMAD.MOV.U32 R30, RZ, RZ, RZ ;  /* 0x000000ffff1e7224 */ /* 0x000fe400078e00ff */
[--C-:B--2---:R-:W-:Y:S01]  /*1a50*/  IMAD.MOV R21, RZ, RZ, -R35.reuse ;  /* 0x000000ffff157224 */ /* 0x104fe200078e0a23 */
[----:B-1----:R-:W-:Y:S01]  /*1a60*/  FMNMX.FTZ R19, R19, R24, !PT ;  /* 0x0000001813137209 */ /* 0x002fe20007810000 */
[----:B------:R-:W-:Y:S02]  /*1a70*/  IMAD.MOV.U32 R34, RZ, RZ, RZ ;  /* 0x000000ffff227224 */ /* 0x000fe400078e00ff */
[----:B------:R-:W-:Y:S02]  /*1a80*/  IMAD R18, R21, R4, RZ ;  /* 0x0000000415127224 */ /* 0x000fe400078e02ff */
[----:B------:R-:W0:Y:S02]  /*1a90*/  SHFL.BFLY PT, R28, R19, 0x2, 0x1f ;  /* 0x0c401f00131c7f89 */ /* 0x000e2400000e0000 */
[----:B------:R-:W-:Y:S01]  /*1aa0*/  IMAD.HI.U32 R18, R35, R18, R34 ;  /* 0x0000001223127227 */ /* 0x000fe200078e0022 */
[----:B0-----:R-:W-:-:S05]  /*1ab0*/  FMNMX.FTZ R28, R19, R28, !PT ;  /* 0x0000001c131c7209 */ /* 0x001fca0007810000 */
[----:B------:R-:W0:Y:S02]  /*1ac0*/  SHFL.BFLY PT, R5, R28, 0x1, 0x1f ;  /* 0x0c201f001c057f89 */ /* 0x000e2400000e0000 */
[----:B0-----:R-:W-:-:S04]  /*1ad0*/  FMNMX.FTZ R5, R28, R5, !PT ;  /* 0x000000051c057209 */ /* 0x001fc80007810000 */
[----:B------:R-:W-:-:S04]  /*1ae0*/  FSETP.NEU.FTZ.AND P0, PT, R5, -INF , PT ;  /* 0xff8000000500780b */ /* 0x000fc80003f1d000 */
[----:B------:R-:W-:-:S05]  /*1af0*/  FSEL R5, R5, RZ, P0 ;  /* 0x000000ff05057208 */ /* 0x000fca0000000000 */
[----:B------:R-:W-:-:S04]  /*1b00*/  FADD.FTZ R14, -R5, R24 ;  /* 0x00000018050e7221 */ /* 0x000fc80000010100 */
[----:B------:R-:W-:-:S06]  /*1b10*/  FMUL.FTZ R28, R14, 1.4426950216293334961 ;  /* 0x3fb8aa3b0e1c7820 */ /* 0x000fcc0000410000 */
[----:B------:R-:W0:Y:S02]  /*1b20*/  MUFU.EX2 R28, R28 ;  /* 0x0000001c001c7308 */ /* 0x000e240000000800 */
[----:B0-----:R-:W0:Y:S02]  /*1b30*/  SHFL.BFLY PT, R19, R28, 0x4, 0x1f ;  /* 0x0c801f001c137f89 */ /* 0x001e2400000e0000 */
[----:B0-----:R-:W-:Y:S01]  /*1b40*/  FADD.FTZ R19, R28, R19 ;  /* 0x000000131c137221 */ /* 0x001fe20000010000 */
[----:B------:R-:W-:Y:S01]  /*1b50*/  IADD3 R28, PT, PT, R0, R17, RZ ;  /* 0x00000011001c7210 */ /* 0x000fe20007ffe0ff */
[----:B------:R-:W-:-:S03]  /*1b60*/  IMAD.MOV.U32 R0, RZ, RZ, R16 ;  /* 0x000000ffff007224 */ /* 0x000fc600078e0010 */
[----:B------:R-:W0:Y:S01]  /*1b70*/  SHFL.BFLY PT, R14, R19, 0x2, 0x1f ;  /* 0x0c401f00130e7f89 */ /* 0x000e2200000e0000 */
[----:B------:R-:W-:Y:S01]  /*1b80*/  IMAD R21, R0, R17, RZ ;  /* 0x0000001100157224 */ /* 0x000fe200078e02ff */
[----:B------:R-:W-:Y:S02]  /*1b90*/  IABS R16, R28 ;  /* 0x0000001c00107213 */ /* 0x000fe40000000000 */
[----:B------:R-:W-:Y:S01]  /*1ba0*/  IABS R0, R13 ;  /* 0x0000000d00007213 */ /* 0x000fe20000000000 */
[----:B------:R-:W-:-:S03]  /*1bb0*/  IMAD.HI.U32 R21, R31, R21, R30 ;  /* 0x000000151f157227 */ /* 0x000fc600078e001e */
[----:B------:R-:W-:Y:S01]  /*1bc0*/  IADD3 R0, PT, PT, RZ, -R0, RZ ;  /* 0x80000000ff007210 */ /* 0x000fe20007ffe0ff */
[----:B------:R-:W-:-:S04]  /*1bd0*/  IMAD.HI.U32 R18, R18, R16, RZ ;  /* 0x0000001012127227 */ /* 0x000fc800078e00ff */
[----:B------:R-:W-:-:S04]  /*1be0*/  IMAD.HI.U32 R27, R21, R16, RZ ;  /* 0x00000010151b7227 */ /* 0x000fc800078e00ff */
[----:B------:R-:W-:Y:S02]  /*1bf0*/  IMAD R0, R27, R0, R16 ;  /* 0x000000001b007224 */ /* 0x000fe400078e0210 */
[----:B------:R-:W-:-:S03]  /*1c00*/  IMAD.MOV R21, RZ, RZ, -R18 ;  /* 0x000000ffff157224 */ /* 0x000fc600078e0a12 */
[----:B------:R-:W-:Y:S01]  /*1c10*/  ISETP.GT.U32.AND P1, PT, R17, R0, PT ;  /* 0x000000001100720c */ /* 0x000fe20003f24070 */
[----:B------:R-:W-:Y:S02]  /*1c20*/  IMAD R21, R4, R21, R16 ;  /* 0x0000001504157224 */ /* 0x000fe400078e0210 */
[----:B0-----:R-:W-:-:S03]  /*1c30*/  FADD.FTZ R14, R19, R14 ;  /* 0x0000000e130e7221 */ /* 0x001fc60000010000 */
[----:B------:R-:W-:Y:S02]  /*1c40*/  ISETP.GT.U32.AND P0, PT, R4, R21, PT ;  /* 0x000000150400720c */ /* 0x000fe40003f04070 */
[----:B------:R-:W0:Y:S05]  /*1c50*/  SHFL.BFLY PT, R19, R14, 0x1, 0x1f ;  /* 0x0c201f000e137f89 */ /* 0x000e2a00000e0000 */
[----:B------:R-:W-:Y:S01]  /*1c60*/  @!P1 IMAD.IADD R0, R0, 0x1, -R17 ;  /* 0x0000000100009824 */ /* 0x000fe200078e0a11 */
[----:B------:R-:W-:-:S04]  /*1c70*/  @!P1 IADD3 R27, PT, PT, R27, 0x1, RZ ;  /* 0x000000011b1b9810 */ /* 0x000fc80007ffe0ff */
[-C--:B------:R-:W-:Y:S01]  /*1c80*/  ISETP.GE.U32.AND P2, PT, R0, R17.reuse, PT ;  /* 0x000000110000720c */ /* 0x080fe20003f46070 */
[----:B------:R-:W-:Y:S01]  /*1c90*/  @!P0 IMAD.IADD R21, R21, 0x1, -R4 ;  /* 0x0000000115158824 */ /* 0x000fe200078e0a04 */
[----:B------:R-:W-:Y:S01]  /*1ca0*/  LOP3.LUT R0, R28, R17, RZ, 0x3c, !PT ;  /* 0x000000111c007212 */ /* 0x000fe200078e3cff */
[----:B------:R-:W-:Y:S01]  /*1cb0*/  @!P0 VIADD R18, R18, 0x1 ;  /* 0x0000000112128836 */ /* 0x000fe20000000000 */
[----:B------:R-:W-:Y:S02]  /*1cc0*/  LOP3.LUT R28, R28, R11, RZ, 0x3c, !PT ;  /* 0x0000000b1c1c7212 */ /* 0x000fe400078e3cff */
[----:B------:R-:W-:Y:S02]  /*1cd0*/  ISETP.GE.U32.AND P4, PT, R21, R4, PT ;  /* 0x000000041500720c */ /* 0x000fe40003f86070 */
[----:B------:R-:W-:Y:S02]  /*1ce0*/  ISETP.NE.AND P0, PT, R11, RZ, PT ;  /* 0x000000ff0b00720c */ /* 0x000fe40003f05270 */
[----:B------:R-:W-:-:S02]  /*1cf0*/  ISETP.GE.AND P3, PT, R0, RZ, PT ;  /* 0x000000ff0000720c */ /* 0x000fc40003f66270 */
[----:B------:R-:W-:Y:S01]  /*1d00*/  SHF.R.S32.HI R21, RZ, 0x1f, R13 ;  /* 0x0000001fff157819 */ /* 0x000fe2000001140d */
[----:B0-----:R-:W-:Y:S01]  /*1d10*/  FADD.FTZ R19, R14, R19 ;  /* 0x000000130e137221 */ /* 0x001fe20000010000 */
[----:B------:R-:W-:Y:S01]  /*1d20*/  @P2 VIADD R27, R27, 0x1 ;  /* 0x000000011b1b2836 */ /* 0x000fe20000000000 */
[----:B------:R-:W-:-:S03]  /*1d30*/  ISETP.GE.AND P2, PT, R28, RZ, PT ;  /* 0x000000ff1c00720c */ /* 0x000fc60003f46270 */
[----:B------:R-:W-:Y:S01]  /*1d40*/  FSETP.NE.FTZ.AND P1, PT, R19, RZ, PT ;  /* 0x000000ff1300720b */ /* 0x000fe20003f35000 */
[----:B------:R-:W-:-:S04]  /*1d50*/  @P4 VIADD R18, R18, 0x1 ;  /* 0x0000000112124836 */ /* 0x000fc80000000000 */
[----:B------:R-:W-:Y:S02]  /*1d60*/  @!P3 IADD3 R27, PT, PT, -R27, RZ, RZ ;  /* 0x000000ff1b1bb210 */ /* 0x000fe40007ffe1ff */
[----:B------:R-:W-:Y:S02]  /*1d70*/  ISETP.NE.AND P3, PT, R6, RZ, PT ;  /* 0x000000ff0600720c */ /* 0x000fe40003f65270 */
[----:B------:R-:W-:Y:S01]  /*1d80*/  @!P5 LOP3.LUT R27, RZ, R17, RZ, 0x33, !PT ;  /* 0x00000011ff1bd212 */ /* 0x000fe200078e33ff */
[----:B------:R-:W-:Y:S01]  /*1d90*/  @!P2 IMAD.MOV R18, RZ, RZ, -R18 ;  /* 0x000000ffff12a224 */ /* 0x000fe200078e0a12 */
[----:B------:R-:W-:Y:S02]  /*1da0*/  @!P0 LOP3.LUT R18, RZ, R11, RZ, 0x33, !PT ;  /* 0x0000000bff128212 */ /* 0x000fe400078e33ff */
[----:B------:R-:W0:Y:S01]  /*1db0*/  @P1 MUFU.LG2 R0, R19 ;  /* 0x0000001300001308 */ /* 0x000e220000000c00 */
[----:B------:R-:W-:Y:S02]  /*1dc0*/  LOP3.LUT P0, RZ, R20, 0x387, RZ, 0xc0, !PT ;  /* 0x0000038714ff7812 */ /* 0x000fe4000780c0ff */
[----:B------:R-:W-:-:S02]  /*1dd0*/  SEL R4, RZ, 0x1, !P3 ;  /* 0x00000001ff047807 */ /* 0x000fc40005800000 */
[----:B------:R-:W-:Y:S02]  /*1de0*/  ISETP.LT.U32.AND P2, PT, R22, R27, PT ;  /* 0x0000001b1600720c */ /* 0x000fe40003f41070 */
[----:B------:R-:W-:Y:S02]  /*1df0*/  SHF.R.S32.HI R17, RZ, 0x1f, R27 ;  /* 0x0000001fff117819 */ /* 0x000fe4000001141b */
[----:B------:R-:W-:Y:S02]  /*1e00*/  LOP3.LUT R4, R21, R4, RZ, 0xfc, !PT ;  /* 0x0000000415047212 */ /* 0x000fe400078efcff */
[----:B------:R-:W-:Y:S01]  /*1e10*/  ISETP.LT.AND.EX P2, PT, R23, R17, PT, P2 ;  /* 0x000000111700720c */ /* 0x000fe20003f41320 */
[----:B------:R-:W-:Y:S02]  /*1e20*/  IMAD R17, R18, UR11, RZ ;  /* 0x0000000b12117c24 */ /* 0x000fe4000f8e02ff */
[----:B------:R-:W-:Y:S01]  /*1e30*/  IMAD.MOV.U32 R23, RZ, RZ, 0x7f800000 ;  /* 0x7f800000ff177424 */ /* 0x000fe200078e00ff */
[----:B------:R-:W-:Y:S01]  /*1e40*/  SEL R6, R22, R27, P2 ;  /* 0x0000001b16067207 */ /* 0x000fe20001000000 */
[----:B------:R-:W-:-:S02]  /*1e50*/  IMAD R4, R4, R17, RZ ;  /* 0x0000001104047224 */ /* 0x000fc400078e02ff */
[----:B0-----:R-:W-:Y:S01]  /*1e60*/  @P1 FFMA.FTZ R23, R0, 0.69314718246459960938, R5 ;  /* 0x3f31721800171823 */ /* 0x001fe20000010005 */
[----:B------:R-:W-:Y:S01]  /*1e70*/  IMAD R5, R13, UR9, RZ ;  /* 0x000000090d057c24 */ /* 0x000fe2000f8e02ff */
[----:B------:R-:W-:Y:S05]  /*1e80*/  @P0 BRA `(.L_x_145) ;  /* 0x00000010008c0947 */ /* 0x000fea0003800000 */
        /* <DEDUP_REMOVED lines=28> */
[----:B------:R-:W-:Y:S01]  /*2050*/  ISETP.NE.U32.AND P0, PT, R34, RZ, PT ;  /* 0x000000ff2200720c */ /* 0x000fe20003f05070 */
[----:B------:R-:W-:-:S06]  /*2060*/  HFMA2 R31, -RZ, RZ, 0, 0 ;  /* 0x00000000ff1f7431 */ /* 0x000fcc00000001ff */
        /* <DEDUP_REMOVED lines=20> */
.L_x_147:
[----:B------:R-:W-:Y:S01]  /*21b0*/  IMAD.MOV.U32 R36, RZ, RZ, R30 ;  /* 0x000000ffff247224 */ /* 0x000fe200078e001e */
[----:B------:R-:W-:Y:S01]  /*21c0*/  MOV R19, RZ ;  /* 0x000000ff00137202 */ /* 0x000fe20000000f00 */
[----:B------:R-:W-:Y:S01]  /*21d0*/  IMAD.MOV.U32 R18, RZ, RZ, R34 ;  /* 0x000000ffff127224 */ /* 0x000fe200078e0022 */
[----:B------:R-:W-:Y:S02]  /*21e0*/  MOV R16, 0x2200 ;  /* 0x0000220000107802 */ /* 0x000fe40000000f00 */
[----:B------:R-:W-:Y:S05]  /*21f0*/  CALL.REL.NOINC `($__internal_4_$__cuda_sm20_div_s64) ;  /* 0x0000001c00b87944 */ /* 0x000fea0003c00000 */
[----:B------:R-:W-:Y:S02]  /*2200*/  IADD3 R11, PT, PT, -R14, RZ, RZ ;  /* 0x000000ff0e0b7210 */ /* 0x000fe40007ffe1ff */
[----:B------:R-:W-:-:S03]  /*2210*/  MOV R31, R13 ;  /* 0x0000000d001f7202 */ /* 0x000fc60000000f00 */
[----:B------:R-:W-:Y:S01]  /*2220*/  IMAD R11, R34, R11, R30 ;  /* 0x0000000b220b7224 */ /* 0x000fe200078e021e */
[----:B------:R-:W-:-:S07]  /*2230*/  MOV R30, R14 ;  /* 0x0000000e001e7202 */ /* 0x000fce0000000f00 */
.L_x_148:
[----:B------:R-:W-:Y:S01]  /*2240*/  IABS R17, UR14 ;  /* 0x0000000e00117c13 */ /* 0x000fe20008000000 */
[----:B------:R-:W-:Y:S01]  /*2250*/  IMAD R3, R3, R12, RZ ;  /* 0x0000000c03037224 */ /* 0x000fe200078e02ff */
[----:B------:R-:W-:Y:S01]  /*2260*/  IABS R13, UR14 ;  /* 0x0000000e000d7c13 */ /* 0x000fe20008000000 */
[----:B------:R-:W-:Y:S01]  /*2270*/  BSSY.RECONVERGENT B0, `(.L_x_149) ;  /* 0x0000040000007945 */ /* 0x000fe20003800200 */
[----:B------:R-:W0:Y:S01]  /*2280*/  I2F.U32.RP R21, R17 ;  /* 0x0000001100157306 */ /* 0x000e220000209000 */
[----:B------:R-:W-:Y:S01]  /*2290*/  IABS R14, R11 ;  /* 0x0000000b000e7213 */ /* 0x000fe20000000000 */
[----:B------:R-:W-:Y:S01]  /*22a0*/  IMAD R3, R9, R2, R3 ;  /* 0x0000000209037224 */ /* 0x000fe200078e0203 */
[----:B------:R-:W-:-:S04]  /*22b0*/  LOP3.LUT R2, R11, UR14, RZ, 0x3c, !PT ;  /* 0x0000000e0b027c12 */ /* 0x000fc8000f8e3cff */
[----:B------:R-:W-:Y:S01]  /*22c0*/  ISETP.GE.AND P0, PT, R2, RZ, PT ;  /* 0x000000ff0200720c */ /* 0x000fe20003f06270 */
[----:B0-----:R-:W0:Y:S02]  /*22d0*/  MUFU.RCP R18, R21 ;  /* 0x0000001500127308 */ /* 0x001e240000001000 */
[----:B0-----:R-:W-:-:S06]  /*22e0*/  VIADD R18, R18, 0xffffffe ;  /* 0x0ffffffe12127836 */ /* 0x001fcc0000000000 */
[----:B------:R-:W0:Y:S02]  /*22f0*/  F2I.FTZ.U32.TRUNC.NTZ R19, R18 ;  /* 0x0000001200137305 */ /* 0x000e24000021f000 */
[----:B0-----:R-:W-:Y:S01]  /*2300*/  IMAD.MOV R16, RZ, RZ, -R19 ;  /* 0x000000ffff107224 */ /* 0x001fe200078e0a13 */
[----:B------:R-:W-:-:S03]  /*2310*/  MOV R18, RZ ;  /* 0x000000ff00127202 */ /* 0x000fc60000000f00 */
[----:B------:R-:W-:-:S04]  /*2320*/  IMAD R16, R16, R17, RZ ;  /* 0x0000001110107224 */ /* 0x000fc800078e02ff */
        /* <DEDUP_REMOVED lines=8> */
[----:B------:R-:W-:-:S06]  /*23b0*/  IMAD R3, R3, R32, RZ ;  /* 0x0000002003037224 */ /* 0x000fcc00078e02ff */
        /* <DEDUP_REMOVED lines=36> */
.L_x_150:
[----:B------:R-:W-:Y:S01]  /*2600*/  IMAD.MOV.U32 R36, RZ, RZ, R30 ;  /* 0x000000ffff247224 */ /* 0x000fe200078e001e */
[----:B------:R-:W-:Y:S01]  /*2610*/  MOV R19, R31 ;  /* 0x0000001f00137202 */ /* 0x000fe20000000f00 */
[----:B------:R-:W-:Y:S01]  /*2620*/  IMAD.MOV.U32 R18, RZ, RZ, R34 ;  /* 0x000000ffff127224 */ /* 0x000fe200078e0022 */
[----:B------:R-:W-:Y:S02]  /*2630*/  MOV R16, 0x2650 ;  /* 0x0000265000107802 */ /* 0x000fe40000000f00 */
[----:B------:R-:W-:Y:S05]  /*2640*/  CALL.REL.NOINC `($__internal_4_$__cuda_sm20_div_s64) ;  /* 0x0000001800a47944 */ /* 0x000fea0003c00000 */
[----:B------:R-:W-:-:S05]  /*2650*/  IADD3 R31, PT, PT, -R14, RZ, RZ ;  /* 0x000000ff0e1f7210 */ /* 0x000fca0007ffe1ff */
[----:B------:R-:W-:Y:S02]  /*2660*/  IMAD R31, R31, R34, R30 ;  /* 0x000000221f1f7224 */ /* 0x000fe400078e021e */
.L_x_151:
[----:B------:R-:W-:Y:S05]  /*2670*/  BSYNC.RECONVERGENT B0 ;  /* 0x0000000000007941 */ /* 0x000fea0003800200 */
.L_x_149:
[----:B------:R-:W-:Y:S01]  /*2680*/  IABS R16, R12 ;  /* 0x0000000c00107213 */ /* 0x000fe20000000000 */
[----:B------:R-:W0:Y:S01]  /*2690*/  LDC R22, c[0x0][0x3e0] ;  /* 0x0000f800ff167b82 */ /* 0x000e220000000800 */
[----:B------:R-:W-:Y:S01]  /*26a0*/  IABS R11, R7 ;  /* 0x00000007000b7213 */ /* 0x000fe20000000000 */
[----:B------:R-:W1:Y:S01]  /*26b0*/  LDCU UR15, c[0x0][0x430] ;  /* 0x00008600ff0f77ac */ /* 0x000e620008000800 */
[----:B------:R-:W2:Y:S01]  /*26c0*/  I2F.U32.RP R17, R16 ;  /* 0x0000001000117306 */ /* 0x000ea20000209000 */
[----:B------:R-:W-:Y:S02]  /*26d0*/  IABS R13, R9 ;  /* 0x00000009000d7213 */ /* 0x000fe40000000000 */
[----:B------:R-:W-:Y:S01]  /*26e0*/  IABS R21, R6 ;  /* 0x0000000600157213 */ /* 0x000fe20000000000 */
[----:B------:R-:W3:Y:S01]  /*26f0*/  LDCU UR4, c[0x0][0x434] ;  /* 0x00008680ff0477ac */ /* 0x000ee20008000800 */
[----:B------:R-:W-:Y:S02]  /*2700*/  IABS R27, R31 ;  /* 0x0000001f001b7213 */ /* 0x000fe40000000000 */
[----:B------:R-:W-:Y:S01]  /*2710*/  ISETP.NE.AND P5, PT, R12, RZ, PT ;  /* 0x000000ff0c00720c */ /* 0x000fe20003fa5270 */
[----:B------:R-:W4:Y:S08]  /*2720*/  I2F.U32.RP R18, R11 ;  /* 0x0000000b00127306 */ /* 0x000f300000209000 */
[----:B--2---:R-:W2:Y:S01]  /*2730*/  MUFU.RCP R17, R17 ;  /* 0x0000001100117308 */ /* 0x004ea20000001000 */
[----:B-1----:R-:W-:Y:S01]  /*2740*/  USEL UR15, UR15, 0x1, UP1 ;  /* 0x000000010f0f7887 */ /* 0x002fe20008800000 */
[----:B0-----:R-:W-:-:S03]  /*2750*/  ISETP.LT.U32.AND P0, PT, R22, 0x1, PT ;  /* 0x000000011600780c */ /* 0x001fc60003f01070 */
[----:B------:R-:W-:-:S03]  /*2760*/  USHF.R.S32.HI UR5, URZ, 0x1f, UR15 ;  /* 0x0000001fff057899 */ /* 0x000fc6000801140f */
[----:B----4-:R-:W0:Y:S01]  /*2770*/  MUFU.RCP R34, R18 ;  /* 0x0000001200227308 */ /* 0x010e220000001000 */
[----:B------:R-:W-:Y:S01]  /*2780*/  ISETP.LT.AND.EX P0, PT, R0, RZ, PT, P0 ;  /* 0x000000ff0000720c */ /* 0x000fe20003f01300 */
[----:B---3--:R-:W-:Y:S01]  /*2790*/  UIMAD UR4, UR15, UR4, URZ ;  /* 0x000000040f0472a4 */ /* 0x008fe2000f8e02ff */
[----:B------:R-:W-:Y:S02]  /*27a0*/  IABS R0, R7 ;  /* 0x0000000700007213 */ /* 0x000fe40000000000 */
[----:B------:R-:W-:-:S03]  /*27b0*/  SEL R22, R22, 0x1, P0 ;  /* 0x0000000116167807 */ /* 0x000fc60000000000 */
[----:B------:R-:W-:Y:S01]  /*27c0*/  I2F.U32.RP R33, R13 ;  /* 0x0000000d00217306 */ /* 0x000fe20000209000 */
[----:B------:R-:W-:Y:S01]  /*27d0*/  IABS R19, R22 ;  /* 0x0000001600137213 */ /* 0x000fe20000000000 */
[----:B--2---:R-:W-:Y:S02]  /*27e0*/  VIADD R36, R17, 0xffffffe ;  /* 0x0ffffffe11247836 */ /* 0x004fe40000000000 */
[----:B------:R-:W-:-:S04]  /*27f0*/  IMAD.MOV R0, RZ, RZ, -R0 ;  /* 0x000000ffff007224 */ /* 0x000fc800078e0a00 */
[----:B------:R-:W1:Y:S01]  /*2800*/  F2I.FTZ.U32.TRUNC.NTZ R37, R36 ;  /* 0x0000002400257305 */ /* 0x000e62000021f000 */
[----:B0-----:R-:W-:Y:S01]  /*2810*/  VIADD R34, R34, 0xffffffe ;  /* 0x0ffffffe22227836 */ /* 0x001fe20000000000 */
[----:B------:R-:W-:-:S04]  /*2820*/  IABS R18, R12 ;  /* 0x0000000c00127213 */ /* 0x000fc80000000000 */
[----:B------:R-:W-:Y:S02]  /*2830*/  IADD3 R18, PT, PT, RZ, -R18, RZ ;  /* 0x80000012ff127210 */ /* 0x000fe40007ffe0ff */
[----:B------:R-:W0:Y:S01]  /*2840*/  F2I.FTZ.U32.TRUNC.NTZ R35, R34 ;  /* 0x0000002200237305 */ /* 0x000e22000021f000 */
[----:B-1----:R-:W-:-:S07]  /*2850*/  IMAD.MOV R17, RZ, RZ, -R37 ;  /* 0x000000ffff117224 */ /* 0x002fce00078e0a25 */
[----:B------:R-:W1:Y:S01]  /*2860*/  I2F.U32.RP R28, R19 ;  /* 0x00000013001c7306 */ /* 0x000e620000209000 */
[----:B------:R-:W-:Y:S02]  /*2870*/  IMAD.MOV.U32 R36, RZ, RZ, RZ ;  /* 0x000000ffff247224 */ /* 0x000fe400078e00ff */
[----:B------:R-:W-:Y:S02]  /*2880*/  IMAD R17, R17, R16, RZ ;  /* 0x0000001011117224 */ /* 0x000fe400078e02ff */
[----:B0-----:R-:W-:-:S03]  /*2890*/  IMAD.MOV R30, RZ, RZ, -R35 ;  /* 0x000000ffff1e7224 */ /* 0x001fc600078e0a23 */
[----:B------:R-:W0:Y:S01]  /*28a0*/  MUFU.RCP R33, R33 ;  /* 0x0000002100217308 */ /* 0x000e220000001000 */
[----:B------:R-:W-:Y:S02]  /*28b0*/  IMAD.MOV.U32 R34, RZ, RZ, RZ ;  /* 0x000000ffff227224 */ /* 0x000fe400078e00ff */
[----:B------:R-:W-:Y:S02]  /*28c0*/  IMAD R30, R30, R11, RZ ;  /* 0x0000000b1e1e7224 */ /* 0x000fe400078e02ff */
[----:B------:R-:W-:Y:S01]  /*28d0*/  IMAD.HI.U32 R32, R37, R17, R36 ;  /* 0x0000001125207227 */ /* 0x000fe200078e0024 */
[----:B------:R-:W-:Y:S02]  /*28e0*/  IABS R17, R14 ;  /* 0x0000000e00117213 */ /* 0x000fe40000000000 */
[----:B-1----:R-:W1:Y:S01]  /*28f0*/  MUFU.RCP R28, R28 ;  /* 0x0000001c001c7308 */ /* 0x002e620000001000 */
[----:B------:R-:W-:-:S04]  /*2900*/  IMAD.HI.U32 R30, R35, R30, R34 ;  /* 0x0000001e231e7227 */ /* 0x000fc800078e0022 */
[----:B------:R-:W-:-:S04]  /*2910*/  IMAD.HI.U32 R34, R32, R27, RZ ;  /* 0x0000001b20227227 */ /* 0x000fc800078e00ff */
[----:B------:R-:W-:Y:S01]  /*2920*/  HFMA2 R32, -RZ, RZ, 0, 0 ;  /* 0x00000000ff207431 */ /* 0x000fe200000001ff */
[----:B------:R-:W2:Y:S01]  /*2930*/  I2F.U32.RP R29, R21 ;  /* 0x00000015001d7306 */ /* 0x000ea20000209000 */
[----:B------:R-:W-:Y:S01]  /*2940*/  IMAD.HI.U32 R30, R30, R17, RZ ;  /* 0x000000111e1e7227 */ /* 0x000fe200078e00ff */
[----:B0-----:R-:W-:-:S03]  /*2950*/  IADD3 R33, PT, PT, R33, 0xffffffe, RZ ;  /* 0x0ffffffe21217810 */ /* 0x001fc60007ffe0ff */
[----:B------:R-:W-:Y:S01]  /*2960*/  IMAD R27, R34, R18, R27 ;  /* 0x00000012221b7224 */ /* 0x000fe200078e021b */
[----:B------:R-:W-:Y:S01]  /*2970*/  LOP3.LUT R18, R14, R7, RZ, 0x3c, !PT ;  /* 0x000000070e127212 */ /* 0x000fe200078e3cff */
[----:B------:R-:W-:Y:S01]  /*2980*/  IMAD R0, R30, R0, R17 ;  /* 0x000000001e007224 */ /* 0x000fe200078e0211 */
[----:B------:R-:W0:Y:S01]  /*2990*/  F2I.FTZ.U32.TRUNC.NTZ R33, R33 ;  /* 0x0000002100217305 */ /* 0x000e22000021f000 */
[----:B-1----:R-:W-:Y:S01]  /*29a0*/  VIADD R28, R28, 0xffffffe ;  /* 0x0ffffffe1c1c7836 */ /* 0x002fe20000000000 */
[----:B------:R-:W-:Y:S02]  /*29b0*/  ISETP.GT.U32.AND P3, PT, R16, R27, PT ;  /* 0x0000001b1000720c */ /* 0x000fe40003f64070 */
[----:B------:R-:W-:Y:S02]  /*29c0*/  ISETP.GT.U32.AND P1, PT, R11, R0, PT ;  /* 0x000000000b00720c */ /* 0x000fe40003f24070 */
[----:B------:R-:W-:Y:S02]  /*29d0*/  ISETP.GE.AND P0, PT, R18, RZ, PT ;  /* 0x000000ff1200720c */ /* 0x000fe40003f06270 */
[----:B--2---:R-:W1:Y:S01]  /*29e0*/  MUFU.RCP R29, R29 ;  /* 0x0000001d001d7308 */ /* 0x004e620000001000 */
[----:B------:R-:W-:-:S05]  /*29f0*/  IABS R18, R9 ;  /* 0x0000000900127213 */ /* 0x000fca0000000000 */
[----:B------:R-:W-:Y:S02]  /*2a00*/  IMAD.MOV R18, RZ, RZ, -R18 ;  /* 0x000000ffff127224 */ /* 0x000fe400078e0a12 */
[----:B------:R-:W2:Y:S01]  /*2a10*/  F2I.FTZ.U32.TRUNC.NTZ R37, R28 ;  /* 0x0000001c00257305 */ /* 0x000ea2000021f000 */
[----:B0-----:R-:W-:Y:S02]  /*2a20*/  IMAD.MOV R17, RZ, RZ, -R33 ;  /* 0x000000ffff117224 */ /* 0x001fe400078e0a21 */
[----:B------:R-:W-:Y:S02]  /*2a30*/  @!P3 IMAD.IADD R27, R27, 0x1, -R16 ;  /* 0x000000011b1bb824 */ /* 0x000fe400078e0a10 */
[----:B------:R-:W-:Y:S02]  /*2a40*/  IMAD R17, R17, R13, RZ ;  /* 0x0000000d11117224 */ /* 0x000fe400078e02ff */
[----:B------:R-:W-:Y:S01]  /*2a50*/  @!P1 IMAD.IADD R0, R0, 0x1, -R11 ;  /* 0x0000000100009824 */ /* 0x000fe200078e0a0b */
[----:B------:R-:W-:Y:S01]  /*2a60*/  ISETP.GE.U32.AND P6, PT, R27, R16, PT ;  /* 0x000000101b00720c */ /* 0x000fe20003fc6070 */
[----:B------:R-:W-:Y:S01]  /*2a70*/  IMAD.HI.U32 R17, R33, R17, R32 ;  /* 0x0000001121117227 */ /* 0x000fe200078e0020 */
[----:B------:R-:W-:-:S02]  /*2a80*/  LOP3.LUT R27, R31, R12, RZ, 0x3c, !PT ;  /* 0x0000000c1f1b7212 */ /* 0x000fc400078e3cff */
[----:B------:R-:W-:Y:S01]  /*2a90*/  ISETP.GE.U32.AND P4, PT, R0, R11, PT ;  /* 0x0000000b0000720c */ /* 0x000fe20003f86070 */
[----:B-1----:R-:W-:Y:S01]  /*2aa0*/  VIADD R29, R29, 0xffffffe ;  /* 0x0ffffffe1d1d7836 */ /* 0x002fe20000000000 */
[----:B------:R-:W-:Y:S01]  /*2ab0*/  ISETP.GE.AND P2, PT, R27, RZ, PT ;  /* 0x000000ff1b00720c */ /* 0x000fe20003f46270 */
[----:B------:R-:W-:Y:S01]  /*2ac0*/  @!P1 VIADD R30, R30, 0x1 ;  /* 0x000000011e1e9836 */ /* 0x000fe20000000000 */
[----:B--2---:R-:W-:Y:S01]  /*2ad0*/  IADD3 R16, PT, PT, RZ, -R37, RZ ;  /* 0x80000025ff107210 */ /* 0x004fe20007ffe0ff */
[----:B------:R-:W0:Y:S01]  /*2ae0*/  F2I.FTZ.U32.TRUNC.NTZ R33, R29 ;  /* 0x0000001d00217305 */ /* 0x000e22000021f000 */
[----:B------:R-:W-:Y:S01]  /*2af0*/  ISETP.NE.AND P1, PT, R7, RZ, PT ;  /* 0x000000ff0700720c */ /* 0x000fe20003f25270 */
[----:B------:R-:W-:Y:S01]  /*2b00*/  @!P3 VIADD R34, R34, 0x1 ;  /* 0x000000012222b836 */ /* 0x000fe20000000000 */
[----:B------:R-:W-:Y:S01]  /*2b10*/  IABS R0, R22 ;  /* 0x0000001600007213 */ /* 0x000fe20000000000 */
[----:B------:R-:W-:Y:S01]  /*2b20*/  IMAD R27, R16, R19, RZ ;  /* 0x00000013101b7224 */ /* 0x000fe200078e02ff */
[----:B------:R-:W-:-:S02]  /*2b30*/  IABS R11, R3 ;  /* 0x00000003000b7213 */ /* 0x000fc40000000000 */
[----:B------:R-:W-:Y:S01]  /*2b40*/  @P6 IADD3 R34, PT, PT, R34, 0x1, RZ ;  /* 0x0000000122226810 */ /* 0x000fe20007ffe0ff */
[----:B------:R-:W-:-:S04]  /*2b50*/  IMAD.HI.U32 R27, R37, R27, R36 ;  /* 0x0000001b251b7227 */ /* 0x000fc800078e0024 */
[----:B------:R-:W-:Y:S02]  /*2b60*/  IMAD.MOV R0, RZ, RZ, -R0 ;  /* 0x000000ffff007224 */ /* 0x000fe400078e0a00 */
[----:B------:R-:W-:Y:S01]  /*2b70*/  IMAD.HI.U32 R27, R27, R11, RZ ;  /* 0x0000000b1b1b7227 */ /* 0x000fe200078e00ff */
[----:B0-----:R-:W-:-:S03]  /*2b80*/  IADD3 R16, PT, PT, RZ, -R33, RZ ;  /* 0x80000021ff107210 */ /* 0x001fc60007ffe0ff */
[----:B------:R-:W-:Y:S02]  /*2b90*/  @P4 VIADD R30, R30, 0x1 ;  /* 0x000000011e1e4836 */ /* 0x000fe40000000000 */
[----:B------:R-:W-:Y:S02]  /*2ba0*/  IMAD R0, R27, R0, R11 ;  /* 0x000000001b007224 */ /* 0x000fe400078e020b */
[----:B------:R-:W-:Y:S01]  /*2bb0*/  IMAD R11, R16, R21, RZ ;  /* 0x00000015100b7224 */ /* 0x000fe200078e02ff */
[----:B------:R-:W-:Y:S01]  /*2bc0*/  @!P0 IADD3 R30, PT, PT, -R30, RZ, RZ ;  /* 0x000000ff1e1e8210 */ /* 0x000fe20007ffe1ff */
[----:B------:R-:W-:Y:S01]  /*2bd0*/  @!P2 IMAD.MOV R34, RZ, RZ, -R34 ;  /* 0x000000ffff22a224 */ /* 0x000fe200078e0a22 */
[----:B------:R-:W-:Y:S01]  /*2be0*/  @!P1 LOP3.LUT R30, RZ, R7, RZ, 0x33, !PT ;  /* 0x00000007ff1e9212 */ /* 0x000fe200078e33ff */
[----:B------:R-:W-:Y:S01]  /*2bf0*/  IMAD.HI.U32 R32, R33, R11, R32 ;  /* 0x0000000b21207227 */ /* 0x000fe200078e0020 */
[----:B------:R-:W-:Y:S02]  /*2c00*/  @!P5 LOP3.LUT R34, RZ, R12, RZ, 0x33, !PT ;  /* 0x0000000cff22d212 */ /* 0x000fe400078e33ff */
[----:B------:R-:W-:-:S02]  /*2c10*/  ISETP.GT.U32.AND P4, PT, R19, R0, PT ;  /* 0x000000001300720c */ /* 0x000fc40003f84070 */
[----:B------:R-:W-:Y:S02]  /*2c20*/  IABS R11, R6 ;  /* 0x00000006000b7213 */ /* 0x000fe40000000000 */
[----:B------:R-:W-:Y:S02]  /*2c30*/  IABS R16, R30 ;  /* 0x0000001e00107213 */ /* 0x000fe40000000000 */
[----:B------:R-:W-:Y:S01]  /*2c40*/  IABS R28, R34 ;  /* 0x00000022001c7213 */ /* 0x000fe20000000000 */
[----:B------:R-:W-:Y:S02]  /*2c50*/  IMAD.MOV R11, RZ, RZ, -R11 ;  /* 0x000000ffff0b7224 */ /* 0x000fe400078e0a0b */
        /* <DEDUP_REMOVED lines=16> */
[----:B------:R-:W-:Y:S01]  /*2d60*/  ISETP.GE.AND P2, PT, R11, RZ, PT ;  /* 0x000000ff0b00720c */ /* 0x000fe20003f46270 */
[----:B------:R-:W-:Y:S01]  /*2d70*/  @!P1 IMAD.IADD R16, R16, 0x1, -R21 ;  /* 0x0000000110109824 */ /* 0x000fe200078e0a15 */
[----:B------:R-:W-:Y:S01]  /*2d80*/  LOP3.LUT R11, R30, R6, RZ, 0x3c, !PT ;  /* 0x000000061e0b7212 */ /* 0x000fe200078e3cff */
[----:B------:R-:W-:Y:S02]  /*2d90*/  @!P3 IMAD.IADD R18, R18, 0x1, -R13 ;  /* 0x000000011212b824 */ /* 0x000fe400078e0a0d */
[----:B------:R-:W-:Y:S01]  /*2da0*/  @!P0 IADD3 R27, PT, PT, -R27, RZ, RZ ;  /* 0x000000ff1b1b8210 */ /* 0x000fe20007ffe1ff */
[----:B------:R-:W-:Y:S01]  /*2db0*/  @!P3 VIADD R17, R17, 0x1 ;  /* 0x000000011111b836 */ /* 0x000fe20000000000 */
[----:B------:R-:W-:Y:S01]  /*2dc0*/  ISETP.GE.U32.AND P5, PT, R16, R21, PT ;  /* 0x000000151000720c */ /* 0x000fe20003fa6070 */
[----:B------:R-:W-:Y:S01]  /*2dd0*/  @!P1 VIADD R32, R32, 0x1 ;  /* 0x0000000120209836 */ /* 0x000fe20000000000 */
[----:B------:R-:W-:Y:S01]  /*2de0*/  ISETP.GE.U32.AND P6, PT, R18, R13, PT ;  /* 0x0000000d1200720c */ /* 0x000fe20003fc6070 */
[----:B------:R-:W-:Y:S01]  /*2df0*/  IMAD.WIDE R18, R0, UR4, RZ ;  /* 0x0000000400127c25 */ /* 0x000fe2000f8e02ff */
[----:B------:R-:W-:-:S02]  /*2e00*/  ISETP.GE.AND P0, PT, R11, RZ, PT ;  /* 0x000000ff0b00720c */ /* 0x000fc40003f06270 */
[----:B------:R-:W-:Y:S02]  /*2e10*/  @!P4 LOP3.LUT R27, RZ, R22, RZ, 0x33, !PT ;  /* 0x00000016ff1bc212 */ /* 0x000fe400078e33ff */
[----:B------:R-:W-:Y:S02]  /*2e20*/  ISETP.NE.AND P3, PT, R6, RZ, PT ;  /* 0x000000ff0600720c */ /* 0x000fe40003f65270 */
[----:B------:R-:W-:Y:S01]  /*2e30*/  ISETP.NE.AND P4, PT, R9, RZ, PT ;  /* 0x000000ff0900720c */ /* 0x000fe20003f85270 */
[C---:B------:R-:W-:Y:S01]  /*2e40*/  IMAD.WIDE R12, R27.reuse, UR11, RZ ;  /* 0x0000000b1b0c7c25 */ /* 0x040fe2000f8e02ff */
[----:B------:R-:W-:Y:S02]  /*2e50*/  IADD3 R27, PT, PT, -R27, RZ, RZ ;  /* 0x000000ff1b1b7210 */ /* 0x000fe40007ffe1ff */
[----:B------:R-:W-:Y:S01]  /*2e60*/  IADD3 R11, PT, PT, -R30, RZ, RZ ;  /* 0x000000ff1e0b7210 */ /* 0x000fe20007ffe1ff */
[----:B------:R-:W-:Y:S02]  /*2e70*/  @P5 VIADD R32, R32, 0x1 ;  /* 0x0000000120205836 */ /* 0x000fe40000000000 */
[----:B------:R-:W-:-:S02]  /*2e80*/  @P6 VIADD R17, R17, 0x1 ;  /* 0x0000000111116836 */ /* 0x000fc40000000000 */
[----:B------:R-:W-:Y:S02]  /*2e90*/  @!P0 IMAD.MOV R32, RZ, RZ, -R32 ;  /* 0x000000ffff208224 */ /* 0x000fe400078e0a20 */
[C---:B------:R-:W-:Y:S01]  /*2ea0*/  IMAD.WIDE.U32 R12, R2.reuse, UR15, R12 ;  /* 0x0000000f020c7c25 */ /* 0x040fe2000f8e000c */
[----:B------:R-:W-:Y:S01]  /*2eb0*/  @!P3 LOP3.LUT R32, RZ, R6, RZ, 0x33, !PT ;  /* 0x00000006ff20b212 */ /* 0x000fe200078e33ff */
[----:B------:R-:W-:Y:S02]  /*2ec0*/  UIMAD UR15, UR10, UR15, URZ ;  /* 0x0000000f0a0f72a4 */ /* 0x000fe4000f8e02ff */
[----:B------:R-:W-:Y:S01]  /*2ed0*/  @!P2 IMAD.MOV R17, RZ, RZ, -R17 ;  /* 0x000000ffff11a224 */ /* 0x000fe200078e0a11 */
[----:B------:R-:W-:Y:S01]  /*2ee0*/  @!P4 LOP3.LUT R17, RZ, R9, RZ, 0x33, !PT ;  /* 0x00000009ff11c212 */ /* 0x000fe200078e33ff */
[----:B------:R-:W-:Y:S01]  /*2ef0*/  IMAD R13, R2, UR5, R13 ;  /* 0x00000005020d7c24 */ /* 0x000fe2000f8e020d */
[----:B------:R-:W0:Y:S01]  /*2f00*/  LDCU.64 UR4, c[0x0][0x420] ;  /* 0x00008400ff0477ac */ /* 0x000e220008000a00 */
[----:B------:R-:W-:Y:S01]  /*2f10*/  IMAD R27, R22, R27, R3 ;  /* 0x0000001b161b7224 */ /* 0x000fe200078e0203 */
[----:B------:R-:W-:Y:S01]  /*2f20*/  IADD3 R2, PT, PT, -R17, RZ, RZ ;  /* 0x000000ff11027210 */ /* 0x000fe20007ffe1ff */
[----:B------:R-:W-:-:S02]  /*2f30*/  IMAD.MOV R3, RZ, RZ, -R32 ;  /* 0x000000ffff037224 */ /* 0x000fc400078e0a20 */
[----:B------:R-:W-:-:S04]  /*2f40*/  IMAD.WIDE R12, R27, UR9, R12 ;  /* 0x000000091b0c7c25 */ /* 0x000fc8000f8e020c */
[----:B------:R-:W-:-:S04]  /*2f50*/  IMAD.WIDE R16, R17, R8, RZ ;  /* 0x0000000811107225 */ /* 0x000fc800078e02ff */
[----:B------:R-:W-:Y:S01]  /*2f60*/  IMAD R6, R6, R3, R30 ;  /* 0x0000000306067224 */ /* 0x000fe200078e021e */
[----:B------:R-:W-:Y:S01]  /*2f70*/  IADD3 R0, P1, P0, R16, R12, R18 ;  /* 0x0000000c10007210 */ /* 0x000fe2000783e012 */
[----:B------:R-:W-:Y:S02]  /*2f80*/  IMAD R11, R7, R11, R14 ;  /* 0x0000000b070b7224 */ /* 0x000fe400078e020e */
[----:B------:R-:W-:Y:S01]  /*2f90*/  IMAD R2, R9, R2, R34 ;  /* 0x0000000209027224 */ /* 0x000fe200078e0222 */
[----:B------:R-:W-:Y:S01]  /*2fa0*/  IADD3.X R13, PT, PT, R17, R13, R19, P1, P0 ;  /* 0x0000000d110d7210 */ /* 0x000fe20000fe0413 */
[----:B------:R-:W-:Y:S02]  /*2fb0*/  IMAD R3, R10, UR9, RZ ;  /* 0x000000090a037c24 */ /* 0x000fe4000f8e02ff */
        /* <DEDUP_REMOVED lines=12> */
.L_x_146:
[----:B------:R-:W0:Y:S01]  /*3080*/  LDC.64 R2, c[0x0][0x420] ;  /* 0x00010800ff027b82 */ /* 0x000e220000000a00 */
[----:B------:R-:W-:-:S05]  /*3090*/  IADD3 R0, PT, PT, R15, UR6, RZ ;  /* 0x000000060f007c10 */ /* 0x000fca000fffe0ff */
[----:B0-----:R-:W-:-:S05]  /*30a0*/  IMAD.WIDE.U32 R2, R0, 0x4, R2 ;  /* 0x0000000400027825 */ /* 0x001fca00078e0002 */
[----:B------:R1:W-:Y:S02]  /*30b0*/  STG.E desc[UR12][R2.64], R23 ;  /* 0x0000001702007986 */ /* 0x0003e4000c10190c */
.L_x_145:
[----:B------:R-:W-:Y:S05]  /*30c0*/  BSYNC.RECONVERGENT B1 ;  /* 0x0000000000017941 */ /* 0x000fea0003800200 */
.L_x_144:
[----:B------:R-:W2:Y:S01]  /*30d0*/  LDCU UR9, c[0x0][0x534] ;  /* 0x0000a680ff0977ac */ /* 0x000ea20008000800 */
[----:B------:R-:W-:Y:S01]  /*30e0*/  IMAD R32, R15, 0x18, R26 ;  /* 0x000000180f207824 */ /* 0x000fe200078e021a */
[----:B01----:R-:W-:Y:S01]  /*30f0*/  CS2R R2, SRZ ;  /* 0x0000000000027805 */ /* 0x003fe2000001ff00 */
[----:B------:R-:W-:Y:S01]  /*3100*/  IMAD.SHL.U32 R30, R20, 0x4, RZ ;  /* 0x00000004141e7824 */ /* 0x000fe200078e00ff */
[----:B------:R-:W0:Y:S01]  /*3110*/  LDCU UR11, c[0x0][0x44c] ;  /* 0x00008980ff0b77ac */ /* 0x000e220008000800 */
[----:B------:R-:W-:Y:S01]  /*3120*/  IMAD.MOV.U32 R0, RZ, RZ, RZ ;  /* 0x000000ffff007224 */ /* 0x000fe200078e00ff */
[----:B------:R-:W-:Y:S02]  /*3130*/  CS2R R4, SRZ ;  /* 0x0000000000047805 */ /* 0x000fe4000001ff00 */
[----:B------:R-:W-:Y:S02]  /*3140*/  CS2R R6, SRZ ;  /* 0x0000000000067805 */ /* 0x000fe4000001ff00 */
[----:B------:R-:W-:-:S02]  /*3150*/  LOP3.LUT R30, R30, 0x1c, RZ, 0xc0, !PT ;  /* 0x0000001c1e1e7812 */ /* 0x000fc400078ec0ff */
[----:B------:R-:W-:Y:S01]  /*3160*/  CS2R R10, SRZ ;  /* 0x00000000000a7805 */ /* 0x000fe2000001ff00 */
[----:B------:R-:W-:Y:S01]  /*3170*/  IMAD.MOV.U32 R13, RZ, RZ, RZ ;  /* 0x000000ffff0d7224 */ /* 0x000fe200078e00ff */
[C---:B------:R-:W-:Y:S02]  /*3180*/  LOP3.LUT R29, R30.reuse, 0x20, RZ, 0xfc, !PT ;  /* 0x000000201e1d7812 */ /* 0x040fe400078efcff */
[----:B------:R-:W-:Y:S02]  /*3190*/  LOP3.LUT R28, R30, 0x40, RZ, 0xfc, !PT ;  /* 0x000000401e1c7812 */ /* 0x000fe400078efcff */
[----:B--2---:R-:W-:Y:S01]  /*31a0*/  ISETP.GE.AND P0, PT, R26, UR9, PT ;  /* 0x000000091a007c0c */ /* 0x004fe2000bf06270 */
[----:B------:R-:W-:-:S03]  /*31b0*/  UISETP.GE.AND UP0, UPT, UR9, 0x1, UPT ;  /* 0x000000010900788c */ /* 0x000fc6000bf06270 */
[----:B------:R-:W-:Y:S01]  /*31c0*/  ISETP.GT.U32.OR P0, PT, R20, 0x7f, P0 ;  /* 0x0000007f1400780c */ /* 0x000fe20000704470 */
[----:B0-----:R-:W-:-:S06]  /*31d0*/  UIMAD UR4, UR6, UR11, URZ ;  /* 0x0000000b060472a4 */ /* 0x001fcc000f8e02ff */
[----:B------:R-:W-:-:S06]  /*31e0*/  IMAD.U32 R12, RZ, RZ, UR4 ;  /* 0x00000004ff0c7e24 */ /* 0x000fcc000f8e00ff */
[----:B------:R-:W-:-:S04]  /*31f0*/  @!P0 FADD.FTZ R8, -R23, R24 ;  /* 0x0000001817088221 */ /* 0x000fc80000010100 */
[----:B------:R-:W-:-:S06]  /*3200*/  @!P0 FMUL.FTZ R8, R8, 1.4426950216293334961 ;  /* 0x3fb8aa3b08088820 */ /* 0x000fcc0000410000 */
[----:B------:R-:W0:Y:S02]  /*3210*/  @!P0 MUFU.EX2 R8, R8 ;  /* 0x0000000800088308 */ /* 0x000e240000000800 */
[----:B0-----:R0:W-:Y:S01]  /*3220*/  @!P0 STS [R25], R8 ;  /* 0x0000000819008388 */ /* 0x0011e20000000800 */
[----:B------:R-:W-:Y:S01]  /*3230*/  BAR.SYNC.DEFER_BLOCKING 0x0 ;  /* 0x0000000000007b1d */ /* 0x000fe20000010000 */
[----:B------:R-:W-:-:S04]  /*3240*/  LEA R32, P0, R32, UR4, 0x2 ;  /* 0x0000000420207c11 */ /* 0x000fc8000f8010ff */
[----:B------:R-:W-:Y:S02]  /*3250*/  LEA.HI.X.SX32 R17, R12, RZ, 0x1, P0 ;  /* 0x000000ff0c117211 */ /* 0x000fe400000f0eff */
[----:B0-----:R-:W-:Y:S01]  /*3260*/  CS2R R8, SRZ ;  /* 0x0000000000087805 */ /* 0x001fe2000001ff00 */
[----:B------:R-:W-:Y:S06]  /*3270*/  BRA.U !UP0, `(.L_x_152) ;  /* 0x00000009082c7547 */ /* 0x000fec000b800000 */
[----:B------:R-:W0:Y:S01]  /*3280*/  S2UR UR8, SR_CgaCtaId ;  /* 0x00000000000879c3 */ /* 0x000e220000008800 */
[----:B------:R-:W1:Y:S01]  /*3290*/  LDCU.64 UR4, c[0x0][0x3f8] ;  /* 0x00007f00ff0477ac */ /* 0x000e620008000a00 */
        /* <DEDUP_REMOVED lines=8> */
[----:B------:R-:W-:Y:S01]  /*3320*/  CS2R R18, SRZ ;  /* 0x0000000000127805 */ /* 0x000fe2000001ff00 */
[----:B------:R-:W-:Y:S01]  /*3330*/  UIADD3 UR14, UPT, UPT, UR7, -UR6, URZ ;  /* 0x80000006070e7290 */ /* 0x000fe2000fffe0ff */
[----:B-1----:R-:W-:Y:S01]  /*3340*/  LEA R32, P0, R32, UR4, 0x2 ;  /* 0x0000000420207c11 */ /* 0x002fe2000f8010ff */
[----:B------:R-:W-:-:S03]  /*3350*/  UMOV UR4, 0x400 ;  /* 0x0000040000047882 */ /* 0x000fc60000000000 */
[----:B------:R-:W-:Y:S01]  /*3360*/  IADD3.X R33, PT, PT, R17, UR5, RZ, P0, !PT ;  /* 0x0000000511217c10 */ /* 0x000fe200087fe4ff */
[----:B0-----:R-:W-:Y:S01]  /*3370*/  ULEA UR4, UR8, UR4, 0x18 ;  /* 0x0000000408047291 */ /* 0x001fe2000f8ec0ff */
[----:B------:R-:W-:-:S05]  /*3380*/  CS2R R16, SRZ ;  /* 0x0000000000107805 */ /* 0x000fca000001ff00 */
[----:B------:R-:W-:Y:S01]  /*3390*/  LEA R14, R15, UR4, 0x2 ;  /* 0x000000040f0e7c11 */ /* 0x000fe2000f8e10ff */
[----:B------:R-:W-:Y:S06]  /*33a0*/  BRA.U !UP0, `(.L_x_153) ;  /* 0x0000000508447547 */ /* 0x000fec000b800000 */
[----:B------:R-:W-:Y:S01]  /*33b0*/  ULOP3.LUT UR9, UR9, 0x7ffffffe, URZ, 0xc0, !UPT ;  /* 0x7ffffffe09097892 */ /* 0x000fe2000f8ec0ff */
[----:B------:R-:W-:Y:S01]  /*33c0*/  ISETP.GE.AND P4, PT, R15, UR14, PT ;  /* 0x0000000e0f007c0c */ /* 0x000fe2000bf86270 */
[----:B------:R-:W-:Y:S01]  /*33d0*/  UIMAD UR11, UR7, UR11, URZ ;  /* 0x0000000b070b72a4 */ /* 0x000fe2000f8e02ff */
[----:B------:R-:W-:Y:S01]  /*33e0*/  IMAD.MOV.U32 R0, RZ, RZ, RZ ;  /* 0x000000ffff007224 */ /* 0x000fe200078e00ff */
[----:B------:R-:W-:Y:S02]  /*33f0*/  CS2R R2, SRZ ;  /* 0x0000000000027805 */ /* 0x000fe4000001ff00 */
[----:B------:R-:W-:Y:S02]  /*3400*/  CS2R R4, SRZ ;  /* 0x0000000000047805 */ /* 0x000fe4000001ff00 */
[----:B------:R-:W-:Y:S02]  /*3410*/  CS2R R6, SRZ ;  /* 0x0000000000067805 */ /* 0x000fe4000001ff00 */
[----:B------:R-:W-:-:S02]  /*3420*/  CS2R R8, SRZ ;  /* 0x0000000000087805 */ /* 0x000fc4000001ff00 */
[----:B------:R-:W-:Y:S01]  /*3430*/  CS2R R10, SRZ ;  /* 0x00000000000a7805 */ /* 0x000fe2000001ff00 */
[----:B------:R-:W-:Y:S01]  /*3440*/  IMAD.MOV.U32 R13, RZ, RZ, RZ ;  /* 0x000000ffff0d7224 */ /* 0x000fe200078e00ff */
[----:B------:R-:W0:Y:S01]  /*3450*/  LDCU UR4, c[0x0][0x440] ;  /* 0x00008800ff0477ac */ /* 0x000e220008000800 */
[----:B------:R-:W-:Y:S01]  /*3460*/  IMAD.U32 R31, RZ, RZ, UR9 ;  /* 0x00000009ff1f7e24 */ /* 0x000fe2000f8e00ff */
[----:B------:R-:W-:Y:S02]  /*3470*/  UIMAD.WIDE UR16, UR11, 0x4, URZ ;  /* 0x000000040b1078a5 */ /* 0x000fe4000f8e02ff */
[----:B------:R-:W-:-:S12]  /*3480*/  UIADD3 UR5, UPT, UPT, -UR9, URZ, URZ ;  /* 0x000000ff09057290 */ /* 0x000fd8000fffe1ff */
.L_x_158:
[----:B------:R-:W-:Y:S04]  /*3490*/  BSSY.RECONVERGENT B0, `(.L_x_154) ;  /* 0x000000e000007945 */ /* 0x000fe80003800200 */
[----:B------:R-:W-:Y:S05]  /*34a0*/  @P4 BRA `(.L_x_155) ;  /* 0x0000000000304947 */ /* 0x000fea0003800000 */
[----:B0-----:R-:W-:Y:S02]  /*34b0*/  ISETP.GE.AND P2, PT, R30, UR4, PT ;  /* 0x000000041e007c0c */ /* 0x001fe4000bf46270 */
        /* <DEDUP_REMOVED lines=11> */
.L_x_155:
[----:B0-----:R-:W-:Y:S05]  /*3570*/  BSYNC.RECONVERGENT B0 ;  /* 0x0000000000007941 */ /* 0x001fea0003800200 */
.L_x_154:
        /* <DEDUP_REMOVED lines=16> */
[----:B------:R-:W-:Y:S02]  /*3680*/  ISETP.GE.AND P2, PT, R30, UR4, PT ;  /* 0x000000041e007c0c */ /* 0x000fe4000bf46270 */
[----:B------:R-:W-:Y:S02]  /*3690*/  CS2R R18, SRZ ;  /* 0x0000000000127805 */ /* 0x000fe4000001ff00 */
[----:B------:R-:W-:Y:S02]  /*36a0*/  ISETP.GE.AND P1, PT, R29, UR4, PT ;  /* 0x000000041d007c0c */ /* 0x000fe4000bf26270 */
[----:B------:R-:W-:Y:S02]  /*36b0*/  CS2R R16, SRZ ;  /* 0x0000000000107805 */ /* 0x000fe4000001ff00 */
[----:B------:R-:W-:Y:S02]  /*36c0*/  ISETP.GE.AND P0, PT, R28, UR4, PT ;  /* 0x000000041c007c0c */ /* 0x000fe4000bf06270 */
[----:B------:R-:W-:Y:S02]  /*36d0*/  CS2R R22, SRZ ;  /* 0x0000000000167805 */ /* 0x000fe4000001ff00 */
[----:B------:R-:W-:Y:S02]  /*36e0*/  IADD3 R34, P3, PT, R32, UR16, RZ ;  /* 0x0000001020227c10 */ /* 0x000fe4000ff7e0ff */
[----:B------:R-:W-:Y:S02]  /*36f0*/  CS2R R20, SRZ ;  /* 0x0000000000147805 */ /* 0x000fe4000001ff00 */
[----:B------:R-:W-:Y:S02]  /*3700*/  CS2R R26, SRZ ;  /* 0x00000000001a7805 */ /* 0x000fe4000001ff00 */
[----:B------:R-:W-:Y:S02]  /*3710*/  CS2R R24, SRZ ;  /* 0x0000000000187805 */ /* 0x000fe4000001ff00 */
[----:B------:R-:W-:Y:S05]  /*3720*/  IADD3.X R35, PT, PT, R33, UR17, RZ, P3, !PT ;  /* 0x0000001121237c10 */ /* 0x000fea0009ffe4ff */
[----:B------:R0:W5:Y:S04]  /*3730*/  @!P2 LDG.E.128 R16, desc[UR12][R34.64] ;  /* 0x0000000c2210a981 */ /* 0x000168000c1e1d00 */
[----:B------:R0:W5:Y:S04]  /*3740*/  @!P1 LDG.E.128 R20, desc[UR12][R34.64+0x80] ;  /* 0x0000800c22149981 */ /* 0x000168000c1e1d00 */
[----:B------:R0:W5:Y:S02]  /*3750*/  @!P0 LDG.E.128 R24, desc[UR12][R34.64+0x100] ;  /* 0x0001000c22188981 */ /* 0x000164000c1e1d00 */
.L_x_157:
[----:B------:R-:W-:Y:S05]  /*3760*/  BSYNC.RECONVERGENT B0 ;  /* 0x0000000000007941 */ /* 0x000fea0003800200 */
.L_x_156:
[----:B------:R2:W3:Y:S01]  /*3770*/  LDS R12, [R14+0x44] ;  /* 0x000044000e0c7984 */ /* 0x0004e20000000800 */
[----:B------:R-:W-:Y:S01]  /*3780*/  UIADD3 UR5, UPT, UPT, UR5, 0x2, URZ ;  /* 0x0000000205057890 */ /* 0x000fe2000fffe0ff */
[----:B------:R-:W-:Y:S02]  /*3790*/  MOV R37, UR11 ;  /* 0x0000000b00257c02 */ /* 0x000fe40008000f00 */
[----:B0-----:R-:W-:Y:S01]  /*37a0*/  MOV R35, UR11 ;  /* 0x0000000b00237c02 */ /* 0x001fe20008000f00 */
[----:B------:R-:W-:Y:S01]  /*37b0*/  UISETP.NE.AND UP0, UPT, UR5, URZ, UPT ;  /* 0x000000ff0500728c */ /* 0x000fe2000bf05270 */
[----:B-1----:R-:W-:Y:S04]  /*37c0*/  LEA R32, P0, R37, R32, 0x3 ;  /* 0x0000002025207211 */ /* 0x002fe800078018ff */
        /* <DEDUP_REMOVED lines=15> */
.L_x_153:
[----:B------:R-:W0:Y:S02]  /*38c0*/  LDCU UR4, c[0x0][0x534] ;  /* 0x0000a680ff0477ac */ /* 0x000e240008000800 */
[----:B0-----:R-:W-:-:S04]  /*38d0*/  ULOP3.LUT UR4, UR4, 0x1, URZ, 0xc0, !UPT ;  /* 0x0000000104047892 */ /* 0x001fc8000f8ec0ff */
[----:B------:R-:W-:-:S09]  /*38e0*/  UISETP.NE.U32.AND UP0, UPT, UR4, 0x1, UPT ;  /* 0x000000010400788c */ /* 0x000fd2000bf05070 */
[----:B------:R-:W-:Y:S05]  /*38f0*/  BRA.U UP0, `(.L_x_152) ;  /* 0x00000001008c7547 */ /* 0x000fea000b800000 */
[----:B------:R-:W-:Y:S01]  /*3900*/  ISETP.GE.AND P0, PT, R15, UR14, PT ;  /* 0x0000000e0f007c0c */ /* 0x000fe2000bf06270 */
[----:B------:R-:W-:-:S12]  /*3910*/  BSSY.RECONVERGENT B0, `(.L_x_159) ;  /* 0x000000f000007945 */ /* 0x000fd80003800200 */
[----:B------:R-:W-:Y:S05]  /*3920*/  @P0 BRA `(.L_x_160) ;  /* 0x0000000000340947 */ /* 0x000fea0003800000 */
[----:B------:R-:W0:Y:S01]  /*3930*/  LDCU UR4, c[0x0][0x440] ;  /* 0x00008800ff0477ac */ /* 0x000e220008000800 */
[----:B------:R-:W-:Y:S02]  /*3940*/  CS2R R18, SRZ ;  /* 0x0000000000127805 */ /* 0x000fe4000001ff00 */
[----:B------:R-:W-:Y:S02]  /*3950*/  CS2R R16, SRZ ;  /* 0x0000000000107805 */ /* 0x000fe4000001ff00 */
[----:B------:R-:W-:Y:S02]  /*3960*/  CS2R R22, SRZ ;  /* 0x0000000000167805 */ /* 0x000fe4000001ff00 */
[----:B------:R-:W-:Y:S02]  /*3970*/  CS2R R20, SRZ ;  /* 0x0000000000147805 */ /* 0x000fe4000001ff00 */
[----:B------:R-:W-:Y:S02]  /*3980*/  CS2R R26, SRZ ;  /* 0x00000000001a7805 */ /* 0x000fe4000001ff00 */
[----:B------:R-:W-:-:S02]  /*3990*/  CS2R R24, SRZ ;  /* 0x0000000000187805 */ /* 0x000fc4000001ff00 */
[----:B0-----:R-:W-:Y:S02]  /*39a0*/  ISETP.GE.AND P2, PT, R30, UR4, PT ;  /* 0x000000041e007c0c */ /* 0x001fe4000bf46270 */
[----:B------:R-:W-:Y:S02]  /*39b0*/  ISETP.GE.AND P1, PT, R29, UR4, PT ;  /* 0x000000041d007c0c */ /* 0x000fe4000bf26270 */
[----:B------:R-:W-:-:S09]  /*39c0*/  ISETP.GE.AND P0, PT, R28, UR4, PT ;  /* 0x000000041c007c0c */ /* 0x000fd2000bf06270 */
[----:B------:R0:W5:Y:S04]  /*39d0*/  @!P2 LDG.E.128 R16, desc[UR12][R32.64] ;  /* 0x0000000c2010a981 */ /* 0x000168000c1e1d00 */
[----:B------:R0:W5:Y:S04]  /*39e0*/  @!P1 LDG.E.128 R20, desc[UR12][R32.64+0x80] ;  /* 0x0000800c20149981 */ /* 0x000168000c1e1d00 */
[----:B------:R0:W5:Y:S02]  /*39f0*/  @!P0 LDG.E.128 R24, desc[UR12][R32.64+0x100] ;  /* 0x0001000c20188981 */ /* 0x000164000c1e1d00 */
.L_x_160:
[----:B------:R-:W-:Y:S05]  /*3a00*/  BSYNC.RECONVERGENT B0 ;  /* 0x0000000000007941 */ /* 0x000fea0003800200 */
.L_x_159:
[----:B------:R-:W1:Y:S01]  /*3a10*/  S2UR UR4, SR_CgaCtaId ;  /* 0x00000000000479c3 */ /* 0x000e620000008800 */
[----:B------:R-:W-:Y:S02]  /*3a20*/  UMOV UR5, 0x400 ;  /* 0x0000040000057882 */ /* 0x000fe40000000000 */
[----:B-1----:R-:W-:-:S06]  /*3a30*/  ULEA UR4, UR4, UR5, 0x18 ;  /* 0x0000000504047291 */ /* 0x002fcc000f8ec0ff */
[----:B------:R-:W-:-:S05]  /*3a40*/  LEA R12, R15, UR4, 0x2 ;  /* 0x000000040f0c7c11 */ /* 0x000fca000f8e10ff */
[----:B------:R-:W-:-:S06]  /*3a50*/  IMAD R12, R31, 0x44, R12 ;  /* 0x000000441f0c7824 */ /* 0x000fcc00078e020c */
[----:B------:R-:W1:Y:S02]  /*3a60*/  LDS R12, [R12] ;  /* 0x000000000c0c7984 */ /* 0x000e640000000800 */
        /* <DEDUP_REMOVED lines=12> */
.L_x_152:
[----:B------:R-:W-:-:S04]  /*3b30*/  IADD3 R17, PT, PT, R15, UR6, RZ ;  /* 0x000000060f117c10 */ /* 0x000fc8000fffe0ff */
[----:B------:R-:W-:-:S13]  /*3b40*/  ISETP.GE.AND P0, PT, R17, UR7, PT ;  /* 0x0000000711007c0c */ /* 0x000fda000bf06270 */
[----:B------:R-:W-:Y:S05]  /*3b50*/  @P0 EXIT ;  /* 0x000000000000094d */ /* 0x000fea0003800000 */
[----:B------:R-:W-:Y:S01]  /*3b60*/  IABS R18, UR10 ;  /* 0x0000000a00127c13 */ /* 0x000fe20008000000 */
[----:B------:R-:W1:Y:S01]  /*3b70*/  LDC R16, c[0x0][0x434] ;  /* 0x00010d00ff107b82 */ /* 0x000e620000000800 */
[----:B------:R-:W-:Y:S01]  /*3b80*/  IABS R20, R17 ;  /* 0x0000001100147213 */ /* 0x000fe20000000000 */
[----:B------:R-:W2:Y:S01]  /*3b90*/  LDCU.128 UR4, c[0x0][0x400] ;  /* 0x00008000ff0477ac */ /* 0x000ea20008000c00 */
        /* <DEDUP_REMOVED lines=12> */
[----:B-1----:R-:W-:-:S05]  /*3c60*/  IABS R15, R16 ;  /* 0x00000010000f7213 */ /* 0x002fca0000000000 */
        /* <DEDUP_REMOVED lines=8> */
[----:B------:R-:W-:Y:S01]  /*3cf0*/  LOP3.LUT R14, R17, UR10, RZ, 0x3c, !PT ;  /* 0x0000000a110e7c12 */ /* 0x000fe2000f8e3cff */
[----:B-1----:R-:W1:Y:S03]  /*3d00*/  MUFU.RCP R12, R12 ;  /* 0x0000000c000c7308 */ /* 0x002e660000001000 */
[----:B------:R-:W-:Y:S02]  /*3d10*/  ISETP.GT.U32.AND P1, PT, R18, R21, PT ;  /* 0x000000151200720c */ /* 0x000fe40003f24070 */
[----:B------:R-:W-:-:S11]  /*3d20*/  ISETP.GE.AND P0, PT, R14, RZ, PT ;  /* 0x000000ff0e00720c */ /* 0x000fd60003f06270 */
[-C--:B------:R-:W-:Y:S01]  /*3d30*/  @!P1 IADD3 R21, PT, PT, R21, -R18.reuse, RZ ;  /* 0x8000001215159210 */ /* 0x080fe20007ffe0ff */
[----:B------:R-:W-:Y:S01]  /*3d40*/  @!P1 VIADD R19, R19, 0x1 ;  /* 0x0000000113139836 */ /* 0x000fe20000000000 */
[----:B------:R-:W-:Y:S01]  /*3d50*/  ISETP.NE.AND P1, PT, RZ, UR10, PT ;  /* 0x0000000aff007c0c */ /* 0x000fe2000bf25270 */
[----:B-1----:R-:W-:Y:S01]  /*3d60*/  VIADD R22, R12, 0xffffffe ;  /* 0x0ffffffe0c167836 */ /* 0x002fe20000000000 */
[----:B------:R-:W-:-:S03]  /*3d70*/  ISETP.GE.U32.AND P2, PT, R21, R18, PT ;  /* 0x000000121500720c */ /* 0x000fc60003f46070 */
[----:B------:R-:W1:Y:S10]  /*3d80*/  F2I.FTZ.U32.TRUNC.NTZ R23, R22 ;  /* 0x0000001600177305 */ /* 0x000e74000021f000 */
[----:B------:R-:W-:-:S05]  /*3d90*/  @P2 VIADD R19, R19, 0x1 ;  /* 0x0000000113132836 */ /* 0x000fca0000000000 */
[----:B------:R-:W-:Y:S01]  /*3da0*/  @!P0 IADD3 R19, PT, PT, -R19, RZ, RZ ;  /* 0x000000ff13138210 */ /* 0x000fe20007ffe1ff */
[--C-:B-1----:R-:W-:Y:S01]  /*3db0*/  IMAD.MOV R14, RZ, RZ, -R23.reuse ;  /* 0x000000ffff0e7224 */ /* 0x102fe200078e0a17 */
[----:B------:R-:W-:Y:S01]  /*3dc0*/  @!P1 LOP3.LUT R19, RZ, UR10, RZ, 0x33, !PT ;  /* 0x0000000aff139c12 */ /* 0x000fe2000f8e33ff */
[----:B------:R-:W-:Y:S02]  /*3dd0*/  IMAD.MOV.U32 R22, RZ, RZ, RZ ;  /* 0x000000ffff167224 */ /* 0x000fe400078e00ff */
[----:B------:R-:W-:Y:S02]  /*3de0*/  IMAD R14, R14, R15, RZ ;  /* 0x0000000f0e0e7224 */ /* 0x000fe400078e02ff */
[----:B------:R-:W-:Y:S02]  /*3df0*/  IMAD R18, R19, UR10, RZ ;  /* 0x0000000a13127c24 */ /* 0x000fe4000f8e02ff */
[----:B------:R-:W-:-:S04]  /*3e00*/  IMAD.HI.U32 R14, R23, R14, R22 ;  /* 0x0000000e170e7227 */ /* 0x000fc800078e0016 */
[----:B------:R-:W-:Y:S02]  /*3e10*/  IMAD.IADD R21, R17, 0x1, -R18 ;  /* 0x0000000111157824 */ /* 0x000fe400078e0a12 */
[----:B--2---:R-:W-:-:S03]  /*3e20*/  IMAD.WIDE.U32 R22, R19, UR4, RZ ;  /* 0x0000000413167c25 */ /* 0x004fc6000f8e00ff */
        /* <DEDUP_REMOVED lines=14> */
[----:B------:R-:W1:Y:S01]  /*3f10*/  LDCU.64 UR4, c[0x0][0x3f0] ;  /* 0x00007e00ff0477ac */ /* 0x000e620008000a00 */
[----:B------:R-:W-:Y:S02]  /*3f20*/  @P2 VIADD R20, R20, 0x1 ;  /* 0x0000000114142836 */ /* 0x000fe40000000000 */
[----:B------:R-:W-:-:S03]  /*3f30*/  IMAD.IADD R23, R23, 0x1, R12 ;  /* 0x0000000117177824 */ /* 0x000fc600078e020c */
[----:B------:R-:W-:Y:S02]  /*3f40*/  @!P1 IADD3 R20, PT, PT, -R20, RZ, RZ ;  /* 0x000000ff14149210 */ /* 0x000fe40007ffe1ff */
[----:B------:R-:W-:-:S04]  /*3f50*/  @!P0 LOP3.LUT R20, RZ, R16, RZ, 0x33, !PT ;  /* 0x00000010ff148212 */ /* 0x000fc800078e33ff */
[----:B------:R-:W-:Y:S01]  /*3f60*/  SHF.R.S32.HI R14, RZ, 0x1f, R20 ;  /* 0x0000001fff0e7819 */ /* 0x000fe20000011414 */
[C---:B------:R-:W-:Y:S02]  /*3f70*/  IMAD R16, R20.reuse, R16, R18 ;  /* 0x0000001014107224 */ /* 0x040fe400078e0212 */
[----:B----4-:R-:W-:-:S04]  /*3f80*/  IMAD.WIDE.U32 R22, R20, UR8, R22 ;  /* 0x0000000814167c25 */ /* 0x010fc8000f8e0016 */
[----:B------:R-:W-:Y:S01]  /*3f90*/  IMAD R15, R14, UR8, RZ ;  /* 0x000000080e0f7c24 */ /* 0x000fe2000f8e02ff */
[----:B------:R-:W2:Y:S01]  /*3fa0*/  LDCU UR8, c[0x0][0x440] ;  /* 0x00008800ff0877ac */ /* 0x000ea20008000800 */
        /* <DEDUP_REMOVED lines=8> */
[----:B--2---:R-:W-:Y:S02]  /*4030*/  ISETP.GE.AND P2, PT, R30, UR8, PT ;  /* 0x000000081e007c0c */ /* 0x004fe4000bf46270 */
[----:B------:R-:W-:Y:S01]  /*4040*/  ISETP.GE.AND P1, PT, R29, UR8, PT ;  /* 0x000000081d007c0c */ /* 0x000fe2000bf26270 */
[----:B------:R-:W-:Y:S01]  /*4050*/  IMAD.X R15, R23, 0x1, R15, P0 ;  /* 0x00000001170f7824 */ /* 0x000fe200000e060f */
[----:B-1----:R-:W-:-:S04]  /*4060*/  LEA R14, P0, R12, UR4, 0x1 ;  /* 0x000000040c0e7c11 */ /* 0x002fc8000f8008ff */
[----:B------:R-:W-:Y:S02]  /*4070*/  LEA.HI.X R15, R12, UR5, R15, 0x1, P0 ;  /* 0x000000050c0f7c11 */ /* 0x000fe400080f0c0f */
[----:B------:R-:W-:-:S03]  /*4080*/  ISETP.GE.AND P0, PT, R28, UR8, PT ;  /* 0x000000081c007c0c */ /* 0x000fc6000bf06270 */
[----:B------:R1:W-:Y:S04]  /*4090*/  @!P2 STG.E.64 desc[UR12][R14.64], R10 ;  /* 0x0000000a0e00a986 */ /* 0x0003e8000c101b0c */
[----:B------:R1:W-:Y:S06]  /*40a0*/  @!P1 STG.E.64 desc[UR12][R14.64+0x40], R6 ;  /* 0x000040060e009986 */ /* 0x0003ec000c101b0c */
[----:B------:R-:W-:Y:S05]  /*40b0*/  @P0 EXIT ;  /* 0x000000000000094d */ /* 0x000fea0003800000 */
[----:B------:R-:W-:Y:S01]  /*40c0*/  STG.E.64 desc[UR12][R14.64+0x80], R2 ;  /* 0x000080020e007986 */ /* 0x000fe2000c101b0c */
[----:B------:R-:W-:Y:S05]  /*40d0*/  EXIT ;  /* 0x000000000000794d */ /* 0x000fea0003800000 */
        .weak           $__internal_4_$__cuda_sm20_div_s64
        .type           $__internal_4_$__cuda_sm20_div_s64,@function
        .size           $__internal_4_$__cuda_sm20_div_s64,(.L_x_11614 - $__internal_4_$__cuda_sm20_div_s64)
$__internal_4_$__cuda_sm20_div_s64:
[----:B------:R-:W-:Y:S01]  /*40e0*/  IADD3 R29, P0, PT, RZ, -R18, RZ ;  /* 0x80000012ff1d7210 */ /* 0x000fe20007f1e0ff */
[----:B------:R-:W-:Y:S01]  /*40f0*/  IMAD.MOV.U32 R37, RZ, RZ, RZ ;  /* 0x000000ffff257224 */ /* 0x000fe200078e00ff */
        /* <DEDUP_REMOVED lines=34> */
[----:B------:R-:W-:-:S03]  /*4320*/  SEL R13, R13, R36, !P1 ;  /* 0x000000240d0d7207 */ /* 0x000fc60004800000 */
[----:B------:R-:W-:-:S04]  /*4330*/  IMAD.HI.U32 R11, P3, R21, R14, R38 ;  /* 0x0000000e150b7227 */ /* 0x000fc80007860026 */
[----:B------:R-:W-:-:S05]  /*4340*/  IMAD R14, R21, R22, RZ ;  /* 0x00000016150e7224 */ /* 0x000fca00078e02ff */
[----:B------:R-:W-:Y:S01]  /*4350*/  IADD3 R14, P2, PT, R14, R11, RZ ;  /* 0x0000000b0e0e7210 */ /* 0x000fe20007f5e0ff */
[----:B------:R-:W-:Y:S01]  /*4360*/  IMAD.HI.U32 R11, R21, R22, RZ ;  /* 0x00000016150b7227 */ /* 0x000fe200078e00ff */
[----:B------:R-:W-:-:S03]  /*4370*/  IADD3.X R22, PT, PT, RZ, ~R19, RZ, P0, !PT ;  /* 0x80000013ff167210 */ /* 0x000fc600007fe4ff */
[----:B------:R-:W-:Y:S01]  /*4380*/  IMAD.X R21, R11, 0x1, R21, P4 ;  /* 0x000000010b157824 */ /* 0x000fe200020e0615 */
[----:B------:R-:W-:Y:S01]  /*4390*/  SEL R11, R22, R19, !P1 ;  /* 0x00000013160b7207 */ /* 0x000fe20004800000 */
[----:B------:R-:W-:-:S04]  /*43a0*/  IMAD.HI.U32 R36, R14, R13, RZ ;  /* 0x0000000d0e247227 */ /* 0x000fc800078e00ff */
[----:B------:R-:W-:Y:S01]  /*43b0*/  IMAD.WIDE.U32 R36, R14, R11, R36 ;  /* 0x0000000b0e247225 */ /* 0x000fe200078e0024 */
[----:B------:R-:W-:-:S05]  /*43c0*/  IADD3.X R14, PT, PT, RZ, RZ, R21, P2, P3 ;  /* 0x000000ffff0e7210 */ /* 0x000fca00017e6415 */
[----:B------:R-:W-:-:S04]  /*43d0*/  IMAD.HI.U32 R21, P0, R14, R13, R36 ;  /* 0x0000000d0e157227 */ /* 0x000fc80007800024 */
[----:B------:R-:W-:-:S05]  /*43e0*/  IMAD R22, R14, R11, RZ ;  /* 0x0000000b0e167224 */ /* 0x000fca00078e02ff */
[----:B------:R-:W-:Y:S01]  /*43f0*/  IADD3 R22, P1, PT, R22, R21, RZ ;  /* 0x0000001516167210 */ /* 0x000fe20007f3e0ff */
[----:B------:R-:W-:-:S04]  /*4400*/  IMAD.HI.U32 R21, R14, R11, RZ ;  /* 0x0000000b0e157227 */ /* 0x000fc800078e00ff */
[----:B------:R-:W-:-:S04]  /*4410*/  IMAD.WIDE.U32 R36, R22, R28, RZ ;  /* 0x0000001c16247225 */ /* 0x000fc800078e00ff */
[----:B------:R-:W-:Y:S01]  /*4420*/  IMAD.X R21, RZ, RZ, R21, P0 ;  /* 0x000000ffff157224 */ /* 0x000fe200000e0615 */
[----:B------:R-:W-:Y:S01]  /*4430*/  IADD3 R13, P0, PT, -R36, R13, RZ ;  /* 0x0000000d240d7210 */ /* 0x000fe20007f1e1ff */
[----:B------:R-:W-:Y:S02]  /*4440*/  IMAD R14, R22, R29, R37 ;  /* 0x0000001d160e7224 */ /* 0x000fe400078e0225 */
[----:B------:R-:W-:Y:S01]  /*4450*/  IMAD.X R21, RZ, RZ, R21, P1 ;  /* 0x000000ffff157224 */ /* 0x000fe200008e0615 */
[----:B------:R-:W-:-:S03]  /*4460*/  ISETP.GE.U32.AND P3, PT, R13, R28, PT ;  /* 0x0000001c0d00720c */ /* 0x000fc60003f66070 */
[----:B------:R-:W-:-:S05]  /*4470*/  IMAD R14, R21, R28, R14 ;  /* 0x0000001c150e7224 */ /* 0x000fca00078e020e */
[----:B------:R-:W-:Y:S02]  /*4480*/  IADD3.X R11, PT, PT, ~R14, R11, RZ, P0, !PT ;  /* 0x0000000b0e0b7210 */ /* 0x000fe400007fe5ff */
[----:B------:R-:W-:Y:S02]  /*4490*/  IADD3 R14, P2, PT, R13, -R28, RZ ;  /* 0x8000001c0d0e7210 */ /* 0x000fe40007f5e0ff */
[----:B------:R-:W-:-:S04]  /*44a0*/  ISETP.GE.U32.AND.EX P3, PT, R11, R29, PT, P3 ;  /* 0x0000001d0b00720c */ /* 0x000fc80003f66130 */
[----:B------:R-:W-:Y:S01]  /*44b0*/  SEL R27, R14, R13, P3 ;  /* 0x0000000d0e1b7207 */ /* 0x000fe20001800000 */
[----:B------:R-:W-:Y:S01]  /*44c0*/  IMAD.X R14, R11, 0x1, ~R29, P2 ;  /* 0x000000010b0e7824 */ /* 0x000fe200010e0e1d */
[----:B------:R-:W-:Y:S02]  /*44d0*/  IADD3 R13, P1, PT, R22, 0x1, RZ ;  /* 0x00000001160d7810 */ /* 0x000fe40007f3e0ff */
[----:B------:R-:W-:Y:S01]  /*44e0*/  ISETP.GE.U32.AND P0, PT, R27, R28, PT ;  /* 0x0000001c1b00720c */ /* 0x000fe20003f06070 */
[----:B------:R-:W-:Y:S01]  /*44f0*/  IMAD.MOV.U32 R28, RZ, RZ, R16 ;  /* 0x000000ffff1c7224 */ /* 0x000fe200078e0010 */
[----:B------:R-:W-:Y:S01]  /*4500*/  SEL R13, R13, R22, P3 ;  /* 0x000000160d0d7207 */ /* 0x000fe20001800000 */
[----:B------:R-:W-:Y:S01]  /*4510*/  IMAD.X R22, RZ, RZ, R21, P1 ;  /* 0x000000ffff167224 */ /* 0x000fe200008e0615 */
[----:B------:R-:W-:Y:S02]  /*4520*/  SEL R11, R14, R11, P3 ;  /* 0x0000000b0e0b7207 */ /* 0x000fe40001800000 */
[----:B------:R-:W-:-:S02]  /*4530*/  IADD3 R14, P1, PT, R13, 0x1, RZ ;  /* 0x000000010d0e7810 */ /* 0x000fc40007f3e0ff */
[----:B------:R-:W-:Y:S02]  /*4540*/  SEL R22, R22, R21, P3 ;  /* 0x0000001516167207 */ /* 0x000fe40001800000 */
[----:B------:R-:W-:Y:S01]  /*4550*/  ISETP.GE.U32.AND.EX P0, PT, R11, R29, PT, P0 ;  /* 0x0000001d0b00720c */ /* 0x000fe20003f06100 */
[----:B------:R-:W-:Y:S02]  /*4560*/  IMAD.MOV.U32 R29, RZ, RZ, 0x0 ;  /* 0x00000000ff1d7424 */ /* 0x000fe400078e00ff */
[----:B------:R-:W-:Y:S01]  /*4570*/  IMAD.X R11, RZ, RZ, R22, P1 ;  /* 0x000000ffff0b7224 */ /* 0x000fe200008e0616 */
[----:B------:R-:W-:Y:S02]  /*4580*/  SEL R14, R14, R13, P0 ;  /* 0x0000000d0e0e7207 */ /* 0x000fe40000000000 */
[----:B------:R-:W-:Y:S02]  /*4590*/  LOP3.LUT R13, R17, R19, RZ, 0x3c, !PT ;  /* 0x00000013110d7212 */ /* 0x000fe400078e3cff */
[----:B------:R-:W-:-:S02]  /*45a0*/  SEL R22, R11, R22, P0 ;  /* 0x000000160b167207 */ /* 0x000fc40000000000 */
[----:B------:R-:W-:Y:S02]  /*45b0*/  IADD3 R11, P1, PT, RZ, -R14, RZ ;  /* 0x8000000eff0b7210 */ /* 0x000fe40007f3e0ff */
[----:B------:R-:W-:Y:S02]  /*45c0*/  ISETP.GE.AND P2, PT, R13, RZ, PT ;  /* 0x000000ff0d00720c */ /* 0x000fe40003f46270 */
[----:B------:R-:W-:Y:S02]  /*45d0*/  ISETP.NE.U32.AND P0, PT, R18, RZ, PT ;  /* 0x000000ff1200720c */ /* 0x000fe40003f05070 */
[----:B------:R-:W-:Y:S02]  /*45e0*/  IADD3.X R13, PT, PT, RZ, ~R22, RZ, P1, !PT ;  /* 0x80000016ff0d7210 */ /* 0x000fe40000ffe4ff */
[----:B------:R-:W-:Y:S02]  /*45f0*/  ISETP.NE.AND.EX P0, PT, R17, RZ, PT, P0 ;  /* 0x000000ff1100720c */ /* 0x000fe40003f05300 */
[----:B------:R-:W-:-:S02]  /*4600*/  SEL R11, R11, R14, !P2 ;  /* 0x0000000e0b0b7207 */ /* 0x000fc40005000000 */
[----:B------:R-:W-:Y:S02]  /*4610*/  SEL R13, R13, R22, !P2 ;  /* 0x000000160d0d7207 */ /* 0x000fe40005000000 */
[----:B------:R-:W-:Y:S02]  /*4620*/  SEL R14, R11, 0xffffffff, P0 ;  /* 0xffffffff0b0e7807 */ /* 0x000fe40000000000 */
[----:B------:R-:W-:Y:S01]  /*4630*/  SEL R13, R13, 0xffffffff, P0 ;  /* 0xffffffff0d0d7807 */ /* 0x000fe20000000000 */
[----:B------:R-:W-:Y:S06]  /*4640*/  RET.REL.NODEC R28 `(_ZN5flash32flash_fwd_splitkv_combine_kernelI23Flash_fwd_kernel_traitsILi96ELi64ELi128ELi4ELb0ELb0EN7cutlass6half_tE19Flash_kernel_traitsILi96ELi64ELi128ELi4ES3_EELi16ELi3ELb0EEEvNS_16Flash_fwd_paramsE) ;  /* 0xffffffb81c6c7950 */ /* 0x000fec0003c3ffff */
.L_x_161:
        /* <DEDUP_REMOVED lines=11> */
.L_x_11614:


//--------------------- .text._ZN5flash32flash_fwd_splitkv_combine_kernelI23Flash_fwd_kernel_traitsILi96ELi64ELi128ELi4ELb0ELb0EN7cutlass6half_tE19Flash_kernel_traitsILi96ELi64ELi128ELi4ES3_EELi16ELi2ELb0EEEvNS_16Flash_fwd_paramsE --------------------------
	.section	.text._ZN5flash32flash_fwd_splitkv_combine_kernelI23Flash_fwd_kernel_traitsILi96ELi64ELi128ELi4ELb0ELb0EN7cutlass6half_tE19Flash_kernel_traitsILi96ELi64ELi128ELi4ES3_EELi16ELi2ELb0EEEvNS_16Flash_fwd_paramsE,"ax",@progbits
	.align	128
        .global         _ZN5flash32flash_fwd_splitkv_combine_kernelI23Flash_fwd_kernel_traitsILi96ELi64ELi128ELi4ELb0ELb0EN7cutlass6half_tE19Flash_kernel_traitsILi96ELi64ELi128ELi4ES3_EELi16ELi2ELb0EEEvNS_16Flash_fwd_paramsE
        .type           _ZN5flash32flash_fwd_splitkv_combine_kernelI23Flash_fwd_kernel_traitsILi96ELi64ELi128ELi4ELb0ELb0EN7cutlass6half_tE19Flash_kernel_traitsILi96ELi64ELi128ELi4ES3_EELi16ELi2ELb0EEEvNS_16Flash_fwd_paramsE,@function
        .size           _ZN5flash32flash_fwd_splitkv_combine_kernelI23Flash_fwd_kernel_traitsILi96ELi64ELi128ELi4ELb0ELb0EN7cutlass6half_tE19Flash_kernel_traitsILi96ELi64ELi128ELi4ES3_EELi16ELi2ELb0EEEvNS_16Flash_fwd_paramsE,(.L_x_11615 - _ZN5flash32flash_fwd_splitkv_combine_kernelI23Flash_fwd_kernel_traitsILi96ELi64ELi128ELi4ELb0ELb0EN7cutlass6half_tE19Flash_kernel_traitsILi96ELi64ELi128ELi4ES3_EELi16ELi2ELb0EEEvNS_16Flash_fwd_paramsE)
        .other          _ZN5flash32flash_fwd_splitkv_combine_kernelI23Flash_fwd_kernel_traitsILi96ELi64ELi128ELi4ELb0ELb0EN7cutlass6half_tE19Flash_kernel_traitsILi96ELi64ELi128ELi4ES3_EELi16ELi2ELb0EEEvNS_16Flash_fwd_paramsE,@"STO_CUDA_ENTRY STV_DEFAULT"
_ZN5flash32flash_fwd_splitkv_combine_kernelI23Flash_fwd_kernel_traitsILi96ELi64ELi128ELi4ELb0ELb0EN7cutlass6half_tE19Flash_kernel_traitsILi96ELi64ELi128ELi4ES3_EELi16ELi2ELb0EEEvNS_16Flash_fwd_paramsE:
.text._ZN5flash32flash_fwd_splitkv_combine_kernelI23Flash_fwd_kernel_traitsILi96ELi64ELi128ELi4ELb0ELb0EN7cutlass6half_tE19Flash_kernel_traitsILi96ELi64ELi128ELi4ES3_EELi16ELi2ELb0EEEvNS_16Flash_fwd_paramsE:
[----:B------:R-:W-:Y:S01]  /*0000*/  LDC R1, c[0x0][0x37c] ;  /* 0x0000df00ff017b82 */ /* 0x000fe20000000800 */
[----:B------:R-:W0:Y:S07]  /*0010*/  LDCU UR10, c[0x0][0x3e0] ;  /* 0x00007c00ff0a77ac */ /* 0x000e2e0008000800 */
[----:B------:R-:W1:Y:S01]  /*0020*/  S2UR UR6, SR_CTAID.X ;  /* 0x00000000000679c3 */ /* 0x000e620000002500 */
[----:B------:R-:W2:Y:S01]  /*0030*/  S2R R0, SR_TID.X ;  /* 0x0000000000007919 */ /* 0x000ea20000002100 */
        /* <DEDUP_REMOVED lines=10> */
[----:B--2---:R-:W-:Y:S05]  /*00e0*/  BRA.U UP0, `(.L_x_162) ;  /* 0x0000000100607547 */ /* 0x004fea000b800000 */
        /* <DEDUP_REMOVED lines=24> */
.L_x_162:
[----:B------:R-:W-:Y:S01]  /*0270*/  IMAD.U32 R27, RZ, RZ, UR7 ;  /* 0x00000007ff1b7e24 */ /* 0x000fe2000f8e00ff */
[----:B------:R-:W-:Y:S01]  /*0280*/  MOV R20, UR15 ;  /* 0x0000000f00147c02 */ /* 0x000fe20008000f00 */
[----:B------:R-:W-:Y:S01]  /*0290*/  IMAD.U32 R21, RZ, RZ, UR14 ;  /* 0x0000000eff157e24 */ /* 0x000fe2000f8e00ff */
[----:B------:R-:W-:Y:S02]  /*02a0*/  MOV R19, UR8 ;  /* 0x0000000800137c02 */ /* 0x000fe40008000f00 */
[----:B------:R-:W-:Y:S02]  /*02b0*/  MOV R18, 0x2d0 ;  /* 0x000002d000127802 */ /* 0x000fe40000000f00 */
[----:B------:R-:W-:Y:S05]  /*02c0*/  CALL.REL.NOINC `($__internal_5_$__cuda_sm20_div_s64) ;  /* 0x0000003c00687944 */ /* 0x000fea0003c00000 */
.L_x_163:
        /* <DEDUP_REMOVED lines=16> */
[----:B0-----:R-:W-:-:S04]  /*03d0*/  IMAD.MOV R2, RZ, RZ, -R3 ;  /* 0x000000ffff027224 */ /* 0x001fc800078e0a03 */
[----:B------:R-:W-:Y:S02]  /*03e0*/  IMAD R5, R2, R20, RZ ;  /* 0x0000001402057224 */ /* 0x000fe400078e02ff */
[----:B------:R-:W-:-:S05]  /*03f0*/  HFMA2 R2, -RZ, RZ, 0, 0 ;  /* 0x00000000ff027431 */ /* 0x000fca00000001ff */
        /* <DEDUP_REMOVED lines=11> */
.L_x_165:
[----:B------:R-:W-:Y:S01]  /*04b0*/  IMAD.MOV.U32 R27, RZ, RZ, R16 ;  /* 0x000000ffff1b7224 */ /* 0x000fe200078e0010 */
[----:B------:R-:W-:Y:S02]  /*04c0*/  MOV R21, R17 ;  /* 0x0000001100157202 */ /* 0x000fe40000000f00 */
[----:B------:R-:W-:Y:S02]  /*04d0*/  MOV R18, 0x4f0 ;  /* 0x000004f000127802 */ /* 0x000fe40000000f00 */
[----:B------:R-:W-:Y:S05]  /*04e0*/  CALL.REL.NOINC `($__internal_5_$__cuda_sm20_div_s64) ;  /* 0x0000003800e07944 */ /* 0x000fea0003c00000 */
[----:B------:R-:W-:Y:S02]  /*04f0*/  MOV R30, R16 ;  /* 0x00000010001e7202 */ /* 0x000fe40000000f00 */
[----:B------:R-:W-:Y:S02]  /*0500*/  MOV R31, R17 ;  /* 0x00000011001f7202 */ /* 0x000fe40000000f00 */
.L_x_166:
[----:B------:R-:W-:Y:S05]  /*0510*/  BSYNC.RECONVERGENT B0 ;  /* 0x0000000000007941 */ /* 0x000fea0003800200 */
.L_x_164:
        /* <DEDUP_REMOVED lines=12> */
[----:B------:R-:W-:-:S06]  /*05e0*/  IMAD.HI.U32 R8, R9, R5, R8 ;  /* 0x0000000509087227 */ /* 0x000fcc00078e0008 */
[----:B------:R-:W-:-:S04]  /*05f0*/  IMAD.HI.U32 R5, R8, R3, RZ ;  /* 0x0000000308057227 */ /* 0x000fc800078e00ff */
[----:B------:R-:W-:-:S04]  /*0600*/  IMAD.MOV R6, RZ, RZ, -R5 ;  /* 0x000000ffff067224 */ /* 0x000fc800078e0a05 */
[----:B------:R-:W-:Y:S01]  /*0610*/  IMAD R6, R7, R6, R3 ;  /* 0x0000000607067224 */ /* 0x000fe200078e0203 */
[----:B------:R-:W-:-:S04]  /*0620*/  LOP3.LUT R3, R2, R7, RZ, 0x3c, !PT ;  /* 0x0000000702037212 */ /* 0x000fc800078e3cff */
[----:B------:R-:W-:Y:S02]  /*0630*/  ISETP.GT.U32.AND P1, PT, R7, R6, PT ;  /* 0x000000060700720c */ /* 0x000fe40003f24070 */
[----:B------:R-:W-:-:S11]  /*0640*/  ISETP.GE.AND P0, PT, R3, RZ, PT ;  /* 0x000000ff0300720c */ /* 0x000fd60003f06270 */
[----:B------:R-:W-:Y:S02]  /*0650*/  @!P1 IMAD.IADD R6, R6, 0x1, -R7 ;  /* 0x0000000106069824 */ /* 0x000fe400078e0a07 */
[----:B------:R-:W-:Y:S01]  /*0660*/  @!P1 VIADD R5, R5, 0x1 ;  /* 0x0000000105059836 */ /* 0x000fe20000000000 */
[----:B------:R-:W-:Y:S02]  /*0670*/  ISETP.NE.AND P1, PT, R4, RZ, PT ;  /* 0x000000ff0400720c */ /* 0x000fe40003f25270 */
[----:B------:R-:W-:-:S13]  /*0680*/  ISETP.GE.U32.AND P2, PT, R6, R7, PT ;  /* 0x000000070600720c */ /* 0x000fda0003f46070 */
[----:B------:R-:W-:-:S04]  /*0690*/  @P2 VIADD R5, R5, 0x1 ;  /* 0x0000000105052836 */ /* 0x000fc80000000000 */
        /* <DEDUP_REMOVED lines=30> */
.L_x_168:
[----:B------:R-:W-:Y:S01]  /*0880*/  IMAD.MOV.U32 R27, RZ, RZ, R20 ;  /* 0x000000ffff1b7224 */ /* 0x000fe200078e0014 */
[----:B------:R-:W-:Y:S01]  /*0890*/  MOV R20, R14 ;  /* 0x0000000e00147202 */ /* 0x000fe20000000f00 */
[----:B------:R-:W-:Y:S01]  /*08a0*/  IMAD.MOV.U32 R21, RZ, RZ, R19 ;  /* 0x000000ffff157224 */ /* 0x000fe200078e0013 */
[----:B------:R-:W-:Y:S02]  /*08b0*/  MOV R19, R4 ;  /* 0x0000000400137202 */ /* 0x000fe40000000f00 */
[----:B------:R-:W-:Y:S02]  /*08c0*/  MOV R18, 0x8e0 ;  /* 0x000008e000127802 */ /* 0x000fe40000000f00 */
[----:B------:R-:W-:Y:S05]  /*08d0*/  CALL.REL.NOINC `($__internal_5_$__cuda_sm20_div_s64) ;  /* 0x0000003400e47944 */ /* 0x000fea0003c00000 */
.L_x_169:
[----:B------:R-:W-:Y:S05]  /*08e0*/  BSYNC.RECONVERGENT B0 ;  /* 0x0000000000007941 */ /* 0x000fea0003800200 */
.L_x_167:
        /* <DEDUP_REMOVED lines=25> */
[----:B------:R-:W-:-:S13]  /*0a80*/  ISETP.GE.U32.AND P0, PT, R3, R6, PT ;  /* 0x000000060300720c */ /* 0x000fda0003f06070 */
[----:B------:R-:W-:-:S04]  /*0a90*/  @P0 VIADD R5, R5, 0x1 ;  /* 0x0000000105050836 */ /* 0x000fc80000000000 */
[----:B------:R-:W-:Y:S02]  /*0aa0*/  IMAD.MOV.U32 R6, RZ, RZ, R5 ;  /* 0x000000ffff067224 */ /* 0x000fe400078e0005 */
[----:B------:R-:W0:Y:S02]  /*0ab0*/  LDC R5, c[0x0][0x3e0] ;  /* 0x0000f800ff057b82 */ /* 0x000e240000000800 */
[----:B------:R-:W-:Y:S01]  /*0ac0*/  @!P2 IMAD.MOV R6, RZ, RZ, -R6 ;  /* 0x000000ffff06a224 */ /* 0x000fe200078e0a06 */
[----:B------:R-:W-:-:S05]  /*0ad0*/  @!P1 LOP3.LUT R6, RZ, UR11, RZ, 0x33, !PT ;  /* 0x0000000bff069c12 */ /* 0x000fca000f8e33ff */
[----:B------:R-:W-:Y:S01]  /*0ae0*/  IMAD R12, R6, UR4, RZ ;  /* 0x00000004060c7c24 */ /* 0x000fe2000f8e02ff */
[----:B------:R-:W1:Y:S04]  /*0af0*/  LDCU.U8 UR4, c[0x0][0x549] ;  /* 0x0000a920ff0477ac */ /* 0x000e680008000000 */
[-C--:B------:R-:W-:Y:S02]  /*0b00*/  IABS R9, R12.reuse ;  /* 0x0000000c00097213 */ /* 0x080fe40000000000 */
[----:B------:R-:W-:Y:S02]  /*0b10*/  IABS R18, R12 ;  /* 0x0000000c00127213 */ /* 0x000fe40000000000 */
[----:B------:R-:W2:Y:S03]  /*0b20*/  I2F.RP R8, R9 ;  /* 0x0000000900087306 */ /* 0x000ea60000209400 */
[----:B------:R-:W-:Y:S01]  /*0b30*/  IMAD.MOV R18, RZ, RZ, -R18 ;  /* 0x000000ffff127224 */ /* 0x000fe200078e0a12 */
[----:B0-----:R-:W-:-:S02]  /*0b40*/  IABS R7, R5 ;  /* 0x0000000500077213 */ /* 0x001fc40000000000 */
[----:B------:R-:W-:Y:S01]  /*0b50*/  ISETP.NE.AND P4, PT, R5, RZ, PT ;  /* 0x000000ff0500720c */ /* 0x000fe20003f85270 */
[----:B-1----:R-:W-:Y:S01]  /*0b60*/  UISETP.NE.AND UP1, UPT, UR4, URZ, UPT ;  /* 0x000000ff0400728c */ /* 0x002fe2000bf25270 */
[----:B------:R-:W0:Y:S03]  /*0b70*/  I2F.RP R3, R7 ;  /* 0x0000000700037306 */ /* 0x000e260000209400 */
[----:B------:R-:W-:-:S05]  /*0b80*/  USEL UR11, UR11, 0x1, !UP1 ;  /* 0x000000010b0b7887 */ /* 0x000fca000c800000 */
[----:B--2---:R-:W1:Y:S08]  /*0b90*/  MUFU.RCP R2, R8 ;  /* 0x0000000800027308 */ /* 0x004e700000001000 */
[----:B0-----:R-:W0:Y:S01]  /*0ba0*/  MUFU.RCP R20, R3 ;  /* 0x0000000300147308 */ /* 0x001e220000001000 */
[----:B-1----:R-:W-:Y:S01]  /*0bb0*/  IADD3 R22, PT, PT, R2, 0xffffffe, RZ ;  /* 0x0ffffffe02167810 */ /* 0x002fe20007ffe0ff */
[----:B------:R-:W-:-:S06]  /*0bc0*/  VIADD R2, R5, 0xffffffff ;  /* 0xffffffff05027836 */ /* 0x000fcc0000000000 */
[----:B------:R-:W1:Y:S01]  /*0bd0*/  F2I.FTZ.U32.TRUNC.NTZ R23, R22 ;  /* 0x0000001600177305 */ /* 0x000e62000021f000 */
[----:B------:R-:W-:Y:S02]  /*0be0*/  IMAD.IADD R8, R2, 0x1, R9 ;  /* 0x0000000102087824 */ /* 0x000fe400078e0209 */
[----:B0-----:R-:W-:-:S03]  /*0bf0*/  VIADD R20, R20, 0xffffffe ;  /* 0x0ffffffe14147836 */ /* 0x001fc60000000000 */
[-C--:B------:R-:W-:Y:S02]  /*0c00*/  LOP3.LUT R15, R8, R9.reuse, RZ, 0x3c, !PT ;  /* 0x00000009080f7212 */ /* 0x080fe400078e3cff */
[----:B------:R-:W0:Y:S02]  /*0c10*/  F2I.FTZ.U32.TRUNC.NTZ R21, R20 ;  /* 0x0000001400157305 */ /* 0x000e24000021f000 */
[----:B------:R-:W-:Y:S01]  /*0c20*/  ISETP.GE.AND P0, PT, R15, RZ, PT ;  /* 0x000000ff0f00720c */ /* 0x000fe20003f06270 */
[----:B-1----:R-:W-:Y:S02]  /*0c30*/  IMAD.MOV R10, RZ, RZ, -R23 ;  /* 0x000000ffff0a7224 */ /* 0x002fe400078e0a17 */
[----:B------:R-:W-:Y:S02]  /*0c40*/  HFMA2 R22, -RZ, RZ, 0, 0 ;  /* 0x00000000ff167431 */ /* 0x000fe400000001ff */
[----:B------:R-:W-:Y:S01]  /*0c50*/  IMAD R11, R10, R9, RZ ;  /* 0x000000090a0b7224 */ /* 0x000fe200078e02ff */
[----:B------:R-:W-:-:S02]  /*0c60*/  IABS R10, R8 ;  /* 0x00000008000a7213 */ /* 0x000fc40000000000 */
[----:B------:R-:W-:Y:S01]  /*0c70*/  LOP3.LUT R8, R8, R5, RZ, 0x3c, !PT ;  /* 0x0000000508087212 */ /* 0x000fe200078e3cff */
[----:B------:R-:W-:-:S04]  /*0c80*/  IMAD.HI.U32 R11, R23, R11, R22 ;  /* 0x0000000b170b7227 */ /* 0x000fc800078e0016 */
[----:B0-----:R-:W-:Y:S02]  /*0c90*/  IMAD.MOV R3, RZ, RZ, -R21 ;  /* 0x000000ffff037224 */ /* 0x001fe400078e0a15 */
[----:B------:R-:W-:-:S04]  /*0ca0*/  IMAD.HI.U32 R11, R11, R10, RZ ;  /* 0x0000000a0b0b7227 */ /* 0x000fc800078e00ff */
[----:B------:R-:W-:Y:S02]  /*0cb0*/  IMAD R18, R11, R18, R10 ;  /* 0x000000120b127224 */ /* 0x000fe400078e020a */
[----:B------:R-:W-:Y:S02]  /*0cc0*/  IMAD R3, R3, R7, RZ ;  /* 0x0000000703037224 */ /* 0x000fe400078e02ff */
[----:B------:R-:W-:Y:S01]  /*0cd0*/  IMAD.MOV.U32 R20, RZ, RZ, RZ ;  /* 0x000000ffff147224 */ /* 0x000fe200078e00ff */
[----:B------:R-:W-:-:S03]  /*0ce0*/  ISETP.GT.U32.AND P1, PT, R9, R18, PT ;  /* 0x000000120900720c */ /* 0x000fc60003f24070 */
[----:B------:R-:W-:-:S06]  /*0cf0*/  IMAD.HI.U32 R3, R21, R3, R20 ;  /* 0x0000000315037227 */ /* 0x000fcc00078e0014 */
[----:B------:R-:W-:-:S04]  /*0d00*/  IMAD.HI.U32 R13, R3, R10, RZ ;  /* 0x0000000a030d7227 */ /* 0x000fc800078e00ff */
[----:B------:R-:W-:Y:S01]  /*0d10*/  @!P1 IMAD.IADD R18, R18, 0x1, -R9 ;  /* 0x0000000112129824 */ /* 0x000fe200078e0a09 */
[----:B------:R-:W-:Y:S01]  /*0d20*/  IADD3 R3, PT, PT, -R13, RZ, RZ ;  /* 0x000000ff0d037210 */ /* 0x000fe20007ffe1ff */
[----:B------:R-:W-:Y:S01]  /*0d30*/  @!P1 VIADD R11, R11, 0x1 ;  /* 0x000000010b0b9836 */ /* 0x000fe20000000000 */
[----:B------:R-:W-:Y:S02]  /*0d40*/  ISETP.NE.AND P1, PT, R12, RZ, PT ;  /* 0x000000ff0c00720c */ /* 0x000fe40003f25270 */
[----:B------:R-:W-:Y:S01]  /*0d50*/  ISETP.GE.U32.AND P2, PT, R18, R9, PT ;  /* 0x000000091200720c */ /* 0x000fe20003f46070 */
[----:B------:R-:W-:-:S05]  /*0d60*/  IMAD R10, R7, R3, R10 ;  /* 0x00000003070a7224 */ /* 0x000fca00078e020a */
[----:B------:R-:W-:-:S07]  /*0d70*/  ISETP.GT.U32.AND P3, PT, R7, R10, PT ;  /* 0x0000000a0700720c */ /* 0x000fce0003f64070 */
[----:B------:R-:W-:Y:S01]  /*0d80*/  @P2 VIADD R11, R11, 0x1 ;  /* 0x000000010b0b2836 */ /* 0x000fe20000000000 */
[----:B------:R-:W-:-:S03]  /*0d90*/  ISETP.GE.AND P2, PT, R8, RZ, PT ;  /* 0x000000ff0800720c */ /* 0x000fc60003f46270 */
[----:B------:R-:W-:Y:S01]  /*0da0*/  @!P0 IMAD.MOV R11, RZ, RZ, -R11 ;  /* 0x000000ffff0b8224 */ /* 0x000fe200078e0a0b */
[----:B------:R-:W-:Y:S01]  /*0db0*/  @!P1 LOP3.LUT R11, RZ, R9, RZ, 0x33, !PT ;  /* 0x00000009ff0b9212 */ /* 0x000fe200078e33ff */
[----:B------:R-:W-:Y:S01]  /*0dc0*/  @!P3 IMAD.IADD R10, R10, 0x1, -R7 ;  /* 0x000000010a0ab824 */ /* 0x000fe200078e0a07 */
[----:B------:R-:W-:Y:S02]  /*0dd0*/  @!P3 IADD3 R13, PT, PT, R13, 0x1, RZ ;  /* 0x000000010d0db810 */ /* 0x000fe40007ffe0ff */
[----:B------:R-:W-:Y:S02]  /*0de0*/  ISETP.LT.U32.AND P0, PT, R16, R11, PT ;  /* 0x0000000b1000720c */ /* 0x000fe40003f01070 */
[----:B------:R-:W-:Y:S02]  /*0df0*/  SHF.R.S32.HI R3, RZ, 0x1f, R11 ;  /* 0x0000001fff037819 */ /* 0x000fe4000001140b */
[----:B------:R-:W-:Y:S02]  /*0e00*/  ISETP.GE.U32.AND P1, PT, R10, R7, PT ;  /* 0x000000070a00720c */ /* 0x000fe40003f26070 */
[----:B------:R-:W-:-:S02]  /*0e10*/  ISETP.LT.AND.EX P0, PT, R17, R3, PT, P0 ;  /* 0x000000031100720c */ /* 0x000fc40003f01300 */
[----:B------:R-:W-:Y:S02]  /*0e20*/  ISETP.NE.AND P3, PT, R6, RZ, PT ;  /* 0x000000ff0600720c */ /* 0x000fe40003f65270 */
[C---:B------:R-:W-:Y:S02]  /*0e30*/  SEL R3, R17.reuse, R3, P0 ;  /* 0x0000000311037207 */ /* 0x040fe40000000000 */
[----:B------:R-:W-:Y:S02]  /*0e40*/  SEL R10, RZ, 0x1, !P3 ;  /* 0x00000001ff0a7807 */ /* 0x000fe40005800000 */
[----:B------:R-:W-:Y:S02]  /*0e50*/  LOP3.LUT R7, R17, R3, RZ, 0xfc, !PT ;  /* 0x0000000311077212 */ /* 0x000fe400078efcff */
[----:B------:R-:W-:Y:S01]  /*0e60*/  SEL R11, R16, R11, P0 ;  /* 0x0000000b100b7207 */ /* 0x000fe20000000000 */
[----:B------:R-:W-:Y:S01]  /*0e70*/  @P1 VIADD R13, R13, 0x1 ;  /* 0x000000010d0d1836 */ /* 0x000fe20000000000 */
[----:B------:R-:W-:-:S02]  /*0e80*/  ISETP.NE.U32.AND P1, PT, R7, RZ, PT ;  /* 0x000000ff0700720c */ /* 0x000fc40003f25070 */
[----:B------:R-:W-:Y:S01]  /*0e90*/  SHF.R.S32.HI R7, RZ, 0x1f, R12 ;  /* 0x0000001fff077819 */ /* 0x000fe2000001140c */
[----:B------:R-:W-:-:S03]  /*0ea0*/  IMAD.MOV.U32 R6, RZ, RZ, R13 ;  /* 0x000000ffff067224 */ /* 0x000fc600078e000d */
[----:B------:R-:W-:Y:S01]  /*0eb0*/  LOP3.LUT R10, R7, R10, RZ, 0xfc, !PT ;  /* 0x0000000a070a7212 */ /* 0x000fe200078efcff */
[----:B------:R-:W-:Y:S01]  /*0ec0*/  @!P2 IMAD.MOV R6, RZ, RZ, -R6 ;  /* 0x000000ffff06a224 */ /* 0x000fe200078e0a06 */
[----:B------:R-:W-:-:S05]  /*0ed0*/  @!P4 LOP3.LUT R6, RZ, R5, RZ, 0x33, !PT ;  /* 0x00000005ff06c212 */ /* 0x000fca00078e33ff */
        /* <DEDUP_REMOVED lines=21> */
.L_x_171:
[----:B------:R-:W-:Y:S01]  /*1030*/  IMAD.MOV.U32 R27, RZ, RZ, R16 ;  /* 0x000000ffff1b7224 */ /* 0x000fe200078e0010 */
[----:B------:R-:W-:Y:S01]  /*1040*/  MOV R20, R11 ;  /* 0x0000000b00147202 */ /* 0x000fe20000000f00 */
[----:B------:R-:W-:Y:S01]  /*1050*/  IMAD.MOV.U32 R21, RZ, RZ, R17 ;  /* 0x000000ffff157224 */ /* 0x000fe200078e0011 */
[----:B------:R-:W-:Y:S02]  /*1060*/  MOV R19, R3 ;  /* 0x0000000300137202 */ /* 0x000fe40000000f00 */
[----:B------:R-:W-:Y:S02]  /*1070*/  MOV R18, 0x1090 ;  /* 0x0000109000127802 */ /* 0x000fe40000000f00 */
[----:B------:R-:W-:Y:S05]  /*1080*/  CALL.REL.NOINC `($__internal_5_$__cuda_sm20_div_s64) ;  /* 0x0000002c00f87944 */ /* 0x000fea0003c00000 */
[----:B------:R-:W-:Y:S02]  /*1090*/  MOV R32, R16 ;  /* 0x0000001000207202 */ /* 0x000fe40000000f00 */
[----:B------:R-:W-:Y:S02]  /*10a0*/  MOV R33, R17 ;  /* 0x0000001100217202 */ /* 0x000fe40000000f00 */
.L_x_172:
[----:B------:R-:W-:Y:S05]  /*10b0*/  BSYNC.RECONVERGENT B0 ;  /* 0x0000000000007941 */ /* 0x000fea0003800200 */
.L_x_170:
[----:B------:R-:W-:Y:S01]  /*10c0*/  IABS R16, UR10 ;  /* 0x0000000a00107c13 */ /* 0x000fe20008000000 */
[----:B------:R-:W0:Y:S01]  /*10d0*/  LDC R5, c[0x0][0x434] ;  /* 0x00010d00ff057b82 */ /* 0x000e220000000800 */
[----:B------:R-:W-:Y:S01]  /*10e0*/  IABS R7, UR10 ;  /* 0x0000000a00077c13 */ /* 0x000fe20008000000 */
[----:B------:R-:W-:Y:S01]  /*10f0*/  BSSY.RECONVERGENT B0, `(.L_x_173) ;  /* 0x000003d000007945 */ /* 0x000fe20003800200 */
[----:B------:R-:W1:Y:S03]  /*1100*/  I2F.RP R13, R16 ;  /* 0x00000010000d7306 */ /* 0x000e660000209400 */
[----:B------:R-:W-:-:S05]  /*1110*/  IMAD.MOV R7, RZ, RZ, -R7 ;  /* 0x000000ffff077224 */ /* 0x000fca00078e0a07 */
        /* <DEDUP_REMOVED lines=27> */
[----:B------:R-:W-:Y:S01]  /*12d0*/  ISETP.NE.U32.AND P1, PT, R7, RZ, PT ;  /* 0x000000ff0700720c */ /* 0x000fe20003f25070 */
[----:B------:R-:W-:-:S04]  /*12e0*/  IMAD R7, R6, UR11, RZ ;  /* 0x0000000b06077c24 */ /* 0x000fc8000f8e02ff */
[----:B------:R-:W-:-:S08]  /*12f0*/  IMAD R10, R10, R7, RZ ;  /* 0x000000070a0a7224 */ /* 0x000fd000078e02ff */
        /* <DEDUP_REMOVED lines=21> */
.L_x_174:
[----:B------:R-:W-:Y:S01]  /*1450*/  IMAD.MOV.U32 R27, RZ, RZ, R30 ;  /* 0x000000ffff1b7224 */ /* 0x000fe200078e001e */
[----:B------:R-:W-:Y:S01]  /*1460*/  MOV R21, R31 ;  /* 0x0000001f00157202 */ /* 0x000fe20000000f00 */
[----:B------:R-:W-:Y:S01]  /*1470*/  IMAD.MOV.U32 R20, RZ, RZ, R9 ;  /* 0x000000ffff147224 */ /* 0x000fe200078e0009 */
[----:B------:R-:W-:Y:S02]  /*1480*/  MOV R18, 0x14a0 ;  /* 0x000014a000127802 */ /* 0x000fe40000000f00 */
[----:B------:R-:W-:Y:S05]  /*1490*/  CALL.REL.NOINC `($__internal_5_$__cuda_sm20_div_s64) ;  /* 0x0000002800f47944 */ /* 0x000fea0003c00000 */
[----:B------:R-:W-:Y:S02]  /*14a0*/  MOV R22, R16 ;  /* 0x0000001000167202 */ /* 0x000fe40000000f00 */
[----:B------:R-:W-:Y:S02]  /*14b0*/  MOV R23, R17 ;  /* 0x0000001100177202 */ /* 0x000fe40000000f00 */
.L_x_175:
[----:B------:R-:W-:Y:S05]  /*14c0*/  BSYNC.RECONVERGENT B0 ;  /* 0x0000000000007941 */ /* 0x000fea0003800200 */
.L_x_173:
[----:B------:R-:W0:Y:S01]  /*14d0*/  LDCU UR5, c[0x0][0x434] ;  /* 0x00008680ff0577ac */ /* 0x000e220008000800 */
[----:B------:R-:W-:Y:S01]  /*14e0*/  SHF.R.U32.HI R18, RZ, 0x4, R0 ;  /* 0x00000004ff127819 */ /* 0x000fe20000011600 */
[----:B------:R-:W-:Y:S01]  /*14f0*/  BSSY.RECONVERGENT B0, `(.L_x_176) ;  /* 0x0000033000007945 */ /* 0x000fe20003800200 */
[----:B------:R-:W-:Y:S01]  /*1500*/  MOV R20, 0xff800000 ;  /* 0xff80000000147802 */ /* 0x000fe20000000f00 */
[----:B------:R-:W1:Y:S01]  /*1510*/  LDCU UR12, c[0x0][0x534] ;  /* 0x0000a680ff0c77ac */ /* 0x000e620008000800 */
[----:B------:R-:W2:Y:S01]  /*1520*/  LDCU UR9, c[0x0][0x430] ;  /* 0x00008600ff0977ac */ /* 0x000ea20008000800 */
[----:B------:R-:W-:-:S04]  /*1530*/  USHF.R.S32.HI UR4, URZ, 0x1f, UR10 ;  /* 0x0000001fff047899 */ /* 0x000fc8000801140a */
[----:B------:R-:W-:Y:S01]  /*1540*/  ULOP3.LUT UR4, UR4, 0x1, URZ, 0xfc, !UPT ;  /* 0x0000000104047892 */ /* 0x000fe2000f8efcff */
[----:B0-----:R-:W-:-:S05]  /*1550*/  IMAD.U32 R8, RZ, RZ, UR5 ;  /* 0x00000005ff087e24 */ /* 0x001fca000f8e00ff */
[----:B------:R-:W-:Y:S01]  /*1560*/  IABS R8, R8 ;  /* 0x0000000800087213 */ /* 0x000fe20000000000 */
[----:B--2---:R-:W-:-:S03]  /*1570*/  UIMAD UR9, UR5, UR9, URZ ;  /* 0x00000009050972a4 */ /* 0x004fc6000f8e02ff */
[----:B------:R-:W0:Y:S08]  /*1580*/  I2F.RP R13, R8 ;  /* 0x00000008000d7306 */ /* 0x000e300000209400 */
[----:B0-----:R-:W0:Y:S02]  /*1590*/  MUFU.RCP R16, R13 ;  /* 0x0000000d00107308 */ /* 0x001e240000001000 */
[----:B0-----:R-:W-:-:S06]  /*15a0*/  VIADD R16, R16, 0xffffffe ;  /* 0x0ffffffe10107836 */ /* 0x001fcc0000000000 */
[----:B------:R-:W0:Y:S02]  /*15b0*/  F2I.FTZ.U32.TRUNC.NTZ R17, R16 ;  /* 0x0000001000117305 */ /* 0x000e24000021f000 */
[--C-:B0-----:R-:W-:Y:S02]  /*15c0*/  IMAD.MOV R6, RZ, RZ, -R17.reuse ;  /* 0x000000ffff067224 */ /* 0x101fe400078e0a11 */
[----:B------:R-:W-:Y:S02]  /*15d0*/  HFMA2 R16, -RZ, RZ, 0, 0 ;  /* 0x00000000ff107431 */ /* 0x000fe400000001ff */
[----:B------:R-:W-:Y:S01]  /*15e0*/  IMAD R7, R6, R8, RZ ;  /* 0x0000000806077224 */ /* 0x000fe200078e02ff */
[----:B------:R-:W-:Y:S02]  /*15f0*/  IABS R6, R5 ;  /* 0x0000000500067213 */ /* 0x000fe40000000000 */
[----:B------:R-:W-:Y:S01]  /*1600*/  LOP3.LUT R5, R5, UR5, RZ, 0x3c, !PT ;  /* 0x0000000505057c12 */ /* 0x000fe2000f8e3cff */
[----:B------:R-:W-:Y:S01]  /*1610*/  IMAD.HI.U32 R7, R17, R7, R16 ;  /* 0x0000000711077227 */ /* 0x000fe200078e0010 */
[----:B------:R-:W-:-:S02]  /*1620*/  LOP3.LUT R16, R0, 0xf, RZ, 0xc0, !PT ;  /* 0x0000000f00107812 */ /* 0x000fc400078ec0ff */
[----:B------:R-:W-:-:S03]  /*1630*/  ISETP.GE.AND P1, PT, R5, RZ, PT ;  /* 0x000000ff0500720c */ /* 0x000fc60003f26270 */
[----:B------:R-:W-:-:S04]  /*1640*/  IMAD.HI.U32 R17, R7, R6, RZ ;  /* 0x0000000607117227 */ /* 0x000fc800078e00ff */
[----:B------:R-:W-:-:S04]  /*1650*/  IMAD.MOV R7, RZ, RZ, -R17 ;  /* 0x000000ffff077224 */ /* 0x000fc800078e0a11 */
[----:B------:R-:W-:-:S05]  /*1660*/  IMAD R7, R8, R7, R6 ;  /* 0x0000000708077224 */ /* 0x000fca00078e0206 */
[----:B------:R-:W-:-:S13]  /*1670*/  ISETP.GT.U32.AND P0, PT, R8, R7, PT ;  /* 0x000000070800720c */ /* 0x000fda0003f04070 */
[----:B------:R-:W-:Y:S01]  /*1680*/  @!P0 IMAD.IADD R7, R7, 0x1, -R8 ;  /* 0x0000000107078824 */ /* 0x000fe200078e0a08 */
[----:B------:R-:W-:Y:S02]  /*1690*/  @!P0 IADD3 R17, PT, PT, R17, 0x1, RZ ;  /* 0x0000000111118810 */ /* 0x000fe40007ffe0ff */
[----:B------:R-:W-:Y:S02]  /*16a0*/  ISETP.NE.AND P0, PT, RZ, UR5, PT ;  /* 0x00000005ff007c0c */ /* 0x000fe4000bf05270 */
[----:B------:R-:W-:-:S13]  /*16b0*/  ISETP.GE.U32.AND P2, PT, R7, R8, PT ;  /* 0x000000080700720c */ /* 0x000fda0003f46070 */
[----:B------:R-:W-:-:S04]  /*16c0*/  @P2 VIADD R17, R17, 0x1 ;  /* 0x0000000111112836 */ /* 0x000fc80000000000 */
[----:B------:R-:W-:Y:S01]  /*16d0*/  @!P1 IMAD.MOV R17, RZ, RZ, -R17 ;  /* 0x000000ffff119224 */ /* 0x000fe200078e0a11 */
[----:B-1----:R-:W-:Y:S01]  /*16e0*/  ISETP.GE.AND P1, PT, R18, UR12, PT ;  /* 0x0000000c12007c0c */ /* 0x002fe2000bf26270 */
[----:B------:R-:W0:Y:S01]  /*16f0*/  LDCU.64 UR12, c[0x0][0x358] ;  /* 0x00006b00ff0c77ac */ /* 0x000e220008000a00 */
[----:B------:R-:W-:-:S05]  /*1700*/  @!P0 LOP3.LUT R17, RZ, UR5, RZ, 0x33, !PT ;  /* 0x00000005ff118c12 */ /* 0x000fca000f8e33ff */
        /* <DEDUP_REMOVED lines=8> */
[----:B------:R-:W1:Y:S01]  /*1790*/  LDCU.64 UR4, c[0x0][0x428] ;  /* 0x00008500ff0477ac */ /* 0x000e620008000a00 */
[----:B------:R-:W-:Y:S01]  /*17a0*/  IADD3 R20, P0, PT, R16, UR6, RZ ;  /* 0x0000000610147c10 */ /* 0x000fe2000ff1e0ff */
[----:B------:R-:W-:-:S04]  /*17b0*/  IMAD R5, R18, UR14, RZ ;  /* 0x0000000e12057c24 */ /* 0x000fc8000f8e02ff */
[----:B------:R-:W-:Y:S02]  /*17c0*/  IMAD.X R21, RZ, RZ, RZ, P0 ;  /* 0x000000ffff157224 */ /* 0x000fe400000e06ff */
[----:B------:R-:W-:-:S05]  /*17d0*/  IMAD.WIDE.U32 R20, R18, UR7, R20 ;  /* 0x0000000712147c25 */ /* 0x000fca000f8e0014 */
[----:B------:R-:W-:Y:S02]  /*17e0*/  IADD3 R5, PT, PT, R21, R5, RZ ;  /* 0x0000000515057210 */ /* 0x000fe40007ffe0ff */
[----:B-1----:R-:W-:-:S04]  /*17f0*/  LEA R24, P0, R20, UR4, 0x2 ;  /* 0x0000000414187c11 */ /* 0x002fc8000f8010ff */
[----:B------:R-:W-:-:S05]  /*1800*/  LEA.HI.X R25, R20, UR5, R5, 0x2, P0 ;  /* 0x0000000514197c11 */ /* 0x000fca00080f1405 */
[----:B0-----:R1:W5:Y:S04]  /*1810*/  LDG.E R20, desc[UR12][R24.64] ;  /* 0x0000000c18147981 */ /* 0x001368000c1e1900 */
.L_x_177:
[----:B0-----:R-:W-:Y:S05]  /*1820*/  BSYNC.RECONVERGENT B0 ;  /* 0x0000000000007941 */ /* 0x001fea0003800200 */
.L_x_176:
[----:B------:R-:W0:Y:S01]  /*1830*/  S2UR UR14, SR_CgaCtaId ;  /* 0x00000000000e79c3 */ /* 0x000e220000008800 */
[C---:B------:R-:W-:Y:S01]  /*1840*/  ISETP.GT.U32.AND P0, PT, R0.reuse, 0x3f, PT ;  /* 0x0000003f0000780c */ /* 0x040fe20003f04070 */
[----:B------:R-:W-:Y:S01]  /*1850*/  UMOV UR4, 0x400 ;  /* 0x0000040000047882 */ /* 0x000fe20000000000 */
[----:B------:R-:W-:Y:S01]  /*1860*/  IMAD.MOV.U32 R15, RZ, RZ, 0x44 ;  /* 0x00000044ff0f7424 */ /* 0x000fe200078e00ff */
[----:B-1----:R-:W-:Y:S01]  /*1870*/  LOP3.LUT R25, R0, 0x3, RZ, 0xc0, !PT ;  /* 0x0000000300197812 */ /* 0x002fe200078ec0ff */
[----:B------:R-:W-:Y:S01]  /*1880*/  IMAD.MOV.U32 R8, RZ, RZ, 0x44 ;  /* 0x00000044ff087424 */ /* 0x000fe200078e00ff */
[----:B------:R-:W-:Y:S01]  /*1890*/  IABS R19, R6 ;  /* 0x0000000600137213 */ /* 0x000fe20000000000 */
[----:B------:R-:W-:Y:S01]  /*18a0*/  IMAD.MOV.U32 R26, RZ, RZ, -0x800000 ;  /* 0xff800000ff1a7424 */ /* 0x000fe200078e00ff */
[----:B------:R-:W1:Y:S01]  /*18b0*/  LDC R13, c[0x0][0x3e0] ;  /* 0x0000f800ff0d7b82 */ /* 0x000e620000000800 */
[----:B------:R-:W-:Y:S01]  /*18c0*/  ISETP.NE.AND P5, PT, R6, RZ, PT ;  /* 0x000000ff0600720c */ /* 0x000fe20003fa5270 */
[----:B------:R-:W-:Y:S01]  /*18d0*/  BSSY.RECONVERGENT B1, `(.L_x_178) ;  /* 0x000017a000017945 */ /* 0x000fe20003800200 */
[----:B------:R-:W-:Y:S01]  /*18e0*/  IMAD.IADD R2, R2, 0x1, R19 ;  /* 0x0000000102027824 */ /* 0x000fe200078e0213 */
[----:B0-----:R-:W-:-:S06]  /*18f0*/  ULEA UR14, UR14, UR4, 0x18 ;  /* 0x000000040e0e7291 */ /* 0x001fcc000f8ec0ff */
[----:B------:R-:W-:Y:S02]  /*1900*/  @!P0 IMAD R15, R18, R15, UR14 ;  /* 0x0000000e120f8e24 */ /* 0x000fe4000f8e020f */
[----:B------:R-:W-:Y:S01]  /*1910*/  IMAD R5, R25, R8, UR14 ;  /* 0x0000000e19057e24 */ /* 0x000fe2000f8e0208 */
[----:B------:R-:W-:Y:S01]  /*1920*/  LOP3.LUT R8, R0, 0x3fc, RZ, 0xc0, !PT ;  /* 0x000003fc00087812 */ /* 0x000fe200078ec0ff */
[----:B------:R-:W-:Y:S01]  /*1930*/  @!P0 IMAD R15, R16, 0x4, R15 ;  /* 0x00000004100f8824 */ /* 0x000fe200078e020f */
[----:B-1----:R-:W-:Y:S02]  /*1940*/  IABS R16, R13 ;  /* 0x0000000d00107213 */ /* 0x002fe40000000000 */
[----:B------:R-:W-:Y:S02]  /*1950*/  IADD3 R8, PT, PT, R5, R8, RZ ;  /* 0x0000000805087210 */ /* 0x000fe40007ffe0ff */
[----:B-----5:R0:W-:Y:S01]  /*1960*/  @!P0 STS [R15], R20 ;  /* 0x000000140f008388 */ /* 0x0201e20000000800 */
[----:B------:R-:W1:Y:S01]  /*1970*/  I2F.RP R7, R16 ;  /* 0x0000001000077306 */ /* 0x000e620000209400 */
[----:B------:R-:W-:Y:S07]  /*1980*/  BAR.SYNC.DEFER_BLOCKING 0x0 ;  /* 0x0000000000007b1d */ /* 0x000fee0000010000 */
[----:B-1----:R-:W1:Y:S08]  /*1990*/  MUFU.RCP R28, R7 ;  /* 0x00000007001c7308 */ /* 0x002e700000001000 */
[----:B0-----:R-:W-:Y:S01]  /*19a0*/  I2F.RP R20, R19 ;  /* 0x0000001300147306 */ /* 0x001fe20000209400 */
[----:B------:R-:W0:Y:S01]  /*19b0*/  @!P0 LDS R26, [R8] ;  /* 0x00000000081a8984 */ /* 0x000e220000000800 */
[----:B-1----:R-:W-:-:S06]  /*19c0*/  VIADD R28, R28, 0xffffffe ;  /* 0x0ffffffe1c1c7836 */ /* 0x002fcc0000000000 */
[----:B------:R-:W1:Y:S02]  /*19d0*/  F2I.FTZ.U32.TRUNC.NTZ R29, R28 ;  /* 0x0000001c001d7305 */ /* 0x000e64000021f000 */
[----:B-1----:R-:W-:Y:S02]  /*19e0*/  IMAD.MOV R7, RZ, RZ, -R29 ;  /* 0x000000ffff077224 */ /* 0x002fe400078e0a1d */
[----:B------:R-:W-:Y:S02]  /*19f0*/  IMAD.MOV.U32 R28, RZ, RZ, RZ ;  /* 0x000000ffff1c7224 */ /* 0x000fe400078e00ff */
[----:B------:R-:W-:-:S04]  /*1a00*/  IMAD R7, R7, R16, RZ ;  /* 0x0000001007077224 */ /* 0x000fc800078e02ff */
[----:B------:R-:W-:Y:S01]  /*1a10*/  IMAD.HI.U32 R7, R29, R7, R28 ;  /* 0x000000071d077227 */ /* 0x000fe200078e001c */
[----:B0-----:R-:W0:Y:S02]  /*1a20*/  SHFL.BFLY PT, R5, R26, 0x2, 0x1f ;  /* 0x0c401f001a057f89 */ /* 0x001e2400000e0000 */
[----:B0-----:R-:W-:-:S05]  /*1a30*/  FMNMX.FTZ R18, R5, R26, !PT ;  /* 0x0000001a05127209 */ /* 0x001fca0007810000 */
[----:B------:R-:W0:Y:S02]  /*1a40*/  SHFL.BFLY PT, R5, R18, 0x1, 0x1f ;  /* 0x0c201f0012057f89 */ /* 0x000e2400000e0000 */
[----:B0-----:R-:W-:Y:S02]  /*1a50*/  FMNMX.FTZ R15, R18, R5, !PT ;  /* 0x00000005120f7209 */ /* 0x001fe40007810000 */
[----:B------:R-:W0:Y:S02]  /*1a60*/  MUFU.RCP R5, R20 ;  /* 0x0000001400057308 */ /* 0x000e240000001000 */
[----:B------:R-:W-:-:S04]  /*1a70*/  FSETP.NEU.FTZ.AND P0, PT, R15, -INF , PT ;  /* 0xff8000000f00780b */ /* 0x000fc80003f1d000 */
[----:B------:R-:W-:-:S05]  /*1a80*/  FSEL R15, R15, RZ, P0 ;  /* 0x000000ff0f0f7208 */ /* 0x000fca0000000000 */
[----:B------:R-:W-:-:S04]  /*1a90*/  FADD.FTZ R21, -R15, R26 ;  /* 0x0000001a0f157221 */ /* 0x000fc80000010100 */
[----:B------:R-:W-:Y:S01]  /*1aa0*/  FMUL.FTZ R21, R21, 1.4426950216293334961 ;  /* 0x3fb8aa3b15157820 */ /* 0x000fe20000410000 */
[----:B0-----:R-:W-:-:S05]  /*1ab0*/  VIADD R30, R5, 0xffffffe ;  /* 0x0ffffffe051e7836 */ /* 0x001fca0000000000 */
[----:B------:R-:W0:Y:S04]  /*1ac0*/  MUFU.EX2 R21, R21 ;  /* 0x0000001500157308 */ /* 0x000e280000000800 */
[----:B------:R-:W1:Y:S01]  /*1ad0*/  F2I.FTZ.U32.TRUNC.NTZ R31, R30 ;  /* 0x0000001e001f7305 */ /* 0x000e62000021f000 */
[----:B0-----:R-:W0:Y:S01]  /*1ae0*/  SHFL.BFLY PT, R18, R21, 0x2, 0x1f ;  /* 0x0c401f0015127f89 */ /* 0x001e2200000e0000 */
[----:B-1----:R-:W-:Y:S01]  /*1af0*/  IADD3 R5, PT, PT, RZ, -R31, RZ ;  /* 0x8000001fff057210 */ /* 0x002fe20007ffe0ff */
[----:B------:R-:W-:-:S04]  /*1b00*/  HFMA2 R30, -RZ, RZ, 0, 0 ;  /* 0x00000000ff1e7431 */ /* 0x000fc800000001ff */
[----:B------:R-:W-:Y:S01]  /*1b10*/  IMAD.MOV.U32 R20, RZ, RZ, R5 ;  /* 0x000000ffff147224 */ /* 0x000fe200078e0005 */
[----:B------:R-:W-:-:S03]  /*1b20*/  IABS R5, R2 ;  /* 0x0000000200057213 */ /* 0x000fc60000000000 */
[----:B------:R-:W-:Y:S01]  /*1b30*/  IMAD R27, R20, R19, RZ ;  /* 0x00000013141b7224 */ /* 0x000fe200078e02ff */
[----:B------:R-:W-:Y:S01]  /*1b40*/  IABS R20, R6 ;  /* 0x0000000600147213 */ /* 0x000fe20000000000 */
[----:B------:R-:W-:-:S04]  /*1b50*/  IMAD.HI.U32 R7, R7, R5, RZ ;  /* 0x0000000507077227 */ /* 0x000fc800078e00ff */
[----:B------:R-:W-:-:S04]  /*1b60*/  IMAD.HI.U32 R30, R31, R27, R30 ;  /* 0x0000001b1f1e7227 */ /* 0x000fc800078e001e */
[----:B------:R-:W-:Y:S02]  /*1b70*/  IMAD.MOV R20, RZ, RZ, -R20 ;  /* 0x000000ffff147224 */ /* 0x000fe400078e0a14 */
[----:B0-----:R-:W-:Y:S01]  /*1b80*/  FADD.FTZ R18, R21, R18 ;  /* 0x0000001215127221 */ /* 0x001fe20000010000 */
[----:B------:R-:W-:-:S04]  /*1b90*/  IMAD.HI.U32 R30, R30, R5, RZ ;  /* 0x000000051e1e7227 */ /* 0x000fc800078e00ff */
[----:B------:R-:W-:Y:S02]  /*1ba0*/  IMAD R20, R30, R20, R5 ;  /* 0x000000141e147224 */ /* 0x000fe400078e0205 */
[----:B------:R-:W-:-:S03]  /*1bb0*/  IMAD.MOV R24, RZ, RZ, -R7 ;  /* 0x000000ffff187224 */ /* 0x000fc600078e0a07 */
[----:B------:R-:W-:Y:S01]  /*1bc0*/  ISETP.GT.U32.AND P1, PT, R19, R20, PT ;  /* 0x000000141300720c */ /* 0x000fe20003f24070 */
[C---:B------:R-:W-:Y:S02]  /*1bd0*/  IMAD R21, R16.reuse, R24, R5 ;  /* 0x0000001810157224 */ /* 0x040fe400078e0205 */
[----:B------:R-:W0:Y:S03]  /*1be0*/  SHFL.BFLY PT, R5, R18, 0x1, 0x1f ;  /* 0x0c201f0012057f89 */ /* 0x000e2600000e0000 */
[----:B------:R-:W-:-:S07]  /*1bf0*/  ISETP.GT.U32.AND P0, PT, R16, R21, PT ;  /* 0x000000151000720c */ /* 0x000fce0003f04070 */
[----:B------:R-:W-:Y:S02]  /*1c00*/  @!P1 IMAD.IADD R20, R20, 0x1, -R19 ;  /* 0x0000000114149824 */ /* 0x000fe400078e0a13 */
[----:B------:R-:W-:-:S03]  /*1c10*/  @!P1 VIADD R30, R30, 0x1 ;  /* 0x000000011e1e9836 */ /* 0x000fc60000000000 */
[-C--:B------:R-:W-:Y:S02]  /*1c20*/  ISETP.GE.U32.AND P2, PT, R20, R19.reuse, PT ;  /* 0x000000131400720c */ /* 0x080fe40003f46070 */
[-C--:B------:R-:W-:Y:S02]  /*1c30*/  @!P0 IADD3 R21, PT, PT, R21, -R16.reuse, RZ ;  /* 0x8000001015158210 */ /* 0x080fe40007ffe0ff */
[C---:B------:R-:W-:Y:S02]  /*1c40*/  LOP3.LUT R20, R2.reuse, R19, RZ, 0x3c, !PT ;  /* 0x0000001302147212 */ /* 0x040fe400078e3cff */
[----:B------:R-:W-:Y:S02]  /*1c50*/  ISETP.GE.U32.AND P4, PT, R21, R16, PT ;  /* 0x000000101500720c */ /* 0x000fe40003f86070 */
[----:B------:R-:W-:Y:S01]  /*1c60*/  LOP3.LUT R2, R2, R13, RZ, 0x3c, !PT ;  /* 0x0000000d02027212 */ /* 0x000fe200078e3cff */
[----:B0-----:R-:W-:Y:S01]  /*1c70*/  FADD.FTZ R5, R18, R5 ;  /* 0x0000000512057221 */ /* 0x001fe20000010000 */
[----:B------:R-:W-:-:S02]  /*1c80*/  @!P0 IADD3 R7, PT, PT, R7, 0x1, RZ ;  /* 0x0000000107078810 */ /* 0x000fc40007ffe0ff */
[----:B------:R-:W-:Y:S01]  /*1c90*/  ISETP.NE.AND P0, PT, R13, RZ, PT ;  /* 0x000000ff0d00720c */ /* 0x000fe20003f05270 */
[----:B------:R-:W-:Y:S01]  /*1ca0*/  @P2 VIADD R30, R30, 0x1 ;  /* 0x000000011e1e2836 */ /* 0x000fe20000000000 */
[----:B------:R-:W-:Y:S02]  /*1cb0*/  FSETP.NE.FTZ.AND P1, PT, R5, RZ, PT ;  /* 0x000000ff0500720b */ /* 0x000fe40003f35000 */
[----:B------:R-:W-:Y:S02]  /*1cc0*/  ISETP.GE.AND P2, PT, R2, RZ, PT ;  /* 0x000000ff0200720c */ /* 0x000fe40003f46270 */
[----:B------:R-:W-:Y:S01]  /*1cd0*/  ISETP.GE.AND P3, PT, R20, RZ, PT ;  /* 0x000000ff1400720c */ /* 0x000fe20003f66270 */
[----:B------:R-:W-:-:S08]  /*1ce0*/  @P4 VIADD R7, R7, 0x1 ;  /* 0x0000000107074836 */ /* 0x000fd00000000000 */
[----:B------:R0:W1:Y:S02]  /*1cf0*/  @P1 MUFU.LG2 R2, R5 ;  /* 0x0000000500021308 */ /* 0x0000640000000c00 */
[----:B------:R-:W-:Y:S02]  /*1d00*/  @!P2 IADD3 R7, PT, PT, -R7, RZ, RZ ;  /* 0x000000ff0707a210 */ /* 0x000fe40007ffe1ff */
[----:B------:R-:W-:Y:S01]  /*1d10*/  @!P0 LOP3.LUT R7, RZ, R13, RZ, 0x33, !PT ;  /* 0x0000000dff078212 */ /* 0x000fe200078e33ff */
[----:B------:R-:W-:Y:S01]  /*1d20*/  @!P3 IMAD.MOV R30, RZ, RZ, -R30 ;  /* 0x000000ffff1eb224 */ /* 0x000fe200078e0a1e */
[----:B------:R-:W-:Y:S02]  /*1d30*/  LOP3.LUT P0, RZ, R0, 0x3c3, RZ, 0xc0, !PT ;  /* 0x000003c300ff7812 */ /* 0x000fe4000780c0ff */
[----:B------:R-:W-:Y:S02]  /*1d40*/  ISETP.NE.AND P3, PT, R17, RZ, PT ;  /* 0x000000ff1100720c */ /* 0x000fe40003f65270 */
[----:B------:R-:W-:-:S02]  /*1d50*/  @!P5 LOP3.LUT R30, RZ, R19, RZ, 0x33, !PT ;  /* 0x00000013ff1ed212 */ /* 0x000fc400078e33ff */
[----:B------:R-:W-:Y:S02]  /*1d60*/  SEL R16, RZ, 0x1, !P3 ;  /* 0x00000001ff107807 */ /* 0x000fe40005800000 */
[----:B------:R-:W-:Y:S01]  /*1d70*/  SHF.R.S32.HI R19, RZ, 0x1f, R6 ;  /* 0x0000001fff137819 */ /* 0x000fe20000011406 */
[----:B------:R-:W-:Y:S01]  /*1d80*/  IMAD R6, R6, UR9, RZ ;  /* 0x0000000906067c24 */ /* 0x000fe2000f8e02ff */
[----:B------:R-:W-:Y:S02]  /*1d90*/  ISETP.LT.U32.AND P2, PT, R22, R30, PT ;  /* 0x0000001e1600720c */ /* 0x000fe40003f41070 */
[----:B------:R-:W-:Y:S01]  /*1da0*/  SHF.R.S32.HI R17, RZ, 0x1f, R30 ;  /* 0x0000001fff117819 */ /* 0x000fe2000001141e */
[----:B0-----:R-:W-:Y:S01]  /*1db0*/  IMAD R5, R7, UR11, RZ ;  /* 0x0000000b07057c24 */ /* 0x001fe2000f8e02ff */
[----:B------:R-:W-:Y:S02]  /*1dc0*/  LOP3.LUT R16, R19, R16, RZ, 0xfc, !PT ;  /* 0x0000001013107212 */ /* 0x000fe400078efcff */
[----:B------:R-:W-:Y:S01]  /*1dd0*/  ISETP.LT.AND.EX P2, PT, R23, R17, PT, P2 ;  /* 0x000000111700720c */ /* 0x000fe20003f41320 */
[----:B------:R-:W-:-:S02]  /*1de0*/  IMAD.MOV.U32 R23, RZ, RZ, 0x7f800000 ;  /* 0x7f800000ff177424 */ /* 0x000fc400078e00ff */
[----:B-1----:R-:W-:Y:S01]  /*1df0*/  @P1 FFMA.FTZ R23, R2, 0.69314718246459960938, R15 ;  /* 0x3f31721802171823 */ /* 0x002fe2000001000f */
[----:B------:R-:W-:Y:S01]  /*1e00*/  IMAD R5, R16, R5, RZ ;  /* 0x0000000510057224 */ /* 0x000fe200078e02ff */
[----:B------:R-:W-:Y:S01]  /*1e10*/  SEL R7, R22, R30, P2 ;  /* 0x0000001e16077207 */ /* 0x000fe20001000000 */
[----:B------:R-:W-:Y:S07]  /*1e20*/  @P0 BRA `(.L_x_179) ;  /* 0x0000001000900947 */ /* 0x000fee0003800000 */
[----:B------:R-:W0:Y:S02]  /*1e30*/  LDCU.U8 UR4, c[0x0][0x548] ;  /* 0x0000a900ff0477ac */ /* 0x000e240008000000 */
[----:B0-----:R-:W-:-:S09]  /*1e40*/  UISETP.NE.AND UP0, UPT, UR4, URZ, UPT ;  /* 0x000000ff0400728c */ /* 0x001fd2000bf05270 */
[----:B------:R-:W-:Y:S05]  /*1e50*/  BRA.U !UP0, `(.L_x_180) ;  /* 0x0000001108747547 */ /* 0x000fea000b800000 */
[----:B------:R-:W-:Y:S02]  /*1e60*/  LEA.HI R27, R0, UR6, RZ, 0x1e ;  /* 0x00000006001b7c11 */ /* 0x000fe4000f8ff0ff */
[----:B------:R-:W-:Y:S02]  /*1e70*/  ISETP.LT.U32.AND P0, PT, R13, 0x1, PT ;  /* 0x000000010d00780c */ /* 0x000fe40003f01070 */
[----:B------:R-:W-:Y:S02]  /*1e80*/  ISETP.GE.AND P1, PT, R27, UR7, PT ;  /* 0x000000071b007c0c */ /* 0x000fe4000bf26270 */
[----:B------:R-:W-:-:S04]  /*1e90*/  SHF.R.S32.HI R2, RZ, 0x1f, R13 ;  /* 0x0000001fff027819 */ /* 0x000fc8000001140d */
[----:B------:R-:W-:-:S04]  /*1ea0*/  ISETP.LT.AND.EX P0, PT, R2, RZ, PT, P0 ;  /* 0x000000ff0200720c */ /* 0x000fc80003f01300 */
[----:B------:R-:W-:Y:S02]  /*1eb0*/  SEL R30, R13, 0x1, P0 ;  /* 0x000000010d1e7807 */ /* 0x000fe40000000000 */
[----:B------:R-:W-:Y:S01]  /*1ec0*/  SEL R16, R2, RZ, P0 ;  /* 0x000000ff02107207 */ /* 0x000fe20000000000 */
[----:B------:R-:W-:Y:S06]  /*1ed0*/  @P1 BRA `(.L_x_179) ;  /* 0x0000001000641947 */ /* 0x000fec0003800000 */
        /* <DEDUP_REMOVED lines=39> */
.L_x_181:
[----:B------:R-:W-:Y:S01]  /*2150*/  IMAD.MOV.U32 R21, RZ, RZ, RZ ;  /* 0x000000ffff157224 */ /* 0x000fe200078e00ff */
[----:B------:R-:W-:Y:S02]  /*2160*/  MOV R20, R30 ;  /* 0x0000001e00147202 */ /* 0x000fe40000000f00 */
[----:B------:R-:W-:Y:S02]  /*2170*/  MOV R18, 0x2190 ;  /* 0x0000219000127802 */ /* 0x000fe40000000f00 */
[----:B------:R-:W-:Y:S05]  /*2180*/  CALL.REL.NOINC `($__internal_5_$__cuda_sm20_div_s64) ;  /* 0x0000001c00b87944 */ /* 0x000fea0003c00000 */
[----:B------:R-:W-:Y:S02]  /*2190*/  IADD3 R13, PT, PT, -R16, RZ, RZ ;  /* 0x000000ff100d7210 */ /* 0x000fe40007ffe1ff */
[----:B------:R-:W-:-:S03]  /*21a0*/  MOV R31, R17 ;  /* 0x00000011001f7202 */ /* 0x000fc60000000f00 */
[----:B------:R-:W-:Y:S01]  /*21b0*/  IMAD R27, R30, R13, R27 ;  /* 0x0000000d1e1b7224 */ /* 0x000fe200078e021b */
[----:B------:R-:W-:-:S07]  /*21c0*/  MOV R30, R16 ;  /* 0x00000010001e7202 */ /* 0x000fce0000000f00 */
.L_x_182:
[----:B------:R-:W-:Y:S01]  /*21d0*/  IABS R17, UR15 ;  /* 0x0000000f00117c13 */ /* 0x000fe20008000000 */
[----:B------:R-:W-:Y:S01]  /*21e0*/  IMAD R3, R3, R14, RZ ;  /* 0x0000000e03037224 */ /* 0x000fe200078e02ff */
[----:B------:R-:W-:Y:S01]  /*21f0*/  IABS R15, R27 ;  /* 0x0000001b000f7213 */ /* 0x000fe20000000000 */
[----:B------:R-:W-:Y:S01]  /*2200*/  BSSY.RECONVERGENT B0, `(.L_x_183) ;  /* 0x0000040000007945 */ /* 0x000fe20003800200 */
[----:B------:R-:W0:Y:S01]  /*2210*/  I2F.U32.RP R20, R17 ;  /* 0x0000001100147306 */ /* 0x000e220000209000 */
[----:B------:R-:W-:Y:S01]  /*2220*/  IABS R13, UR15 ;  /* 0x0000000f000d7c13 */ /* 0x000fe20008000000 */
[----:B------:R-:W-:Y:S01]  /*2230*/  IMAD R3, R11, R4, R3 ;  /* 0x000000040b037224 */ /* 0x000fe200078e0203 */
[----:B------:R-:W-:-:S03]  /*2240*/  LOP3.LUT R4, R27, UR15, RZ, 0x3c, !PT ;  /* 0x0000000f1b047c12 */ /* 0x000fc6000f8e3cff */
[----:B------:R-:W-:Y:S01]  /*2250*/  IMAD.MOV R13, RZ, RZ, -R13 ;  /* 0x000000ffff0d7224 */ /* 0x000fe200078e0a0d */
[----:B------:R-:W-:Y:S01]  /*2260*/  ISETP.GE.AND P0, PT, R4, RZ, PT ;  /* 0x000000ff0400720c */ /* 0x000fe20003f06270 */
[----:B0-----:R-:W0:Y:S02]  /*2270*/  MUFU.RCP R18, R20 ;  /* 0x0000001400127308 */ /* 0x001e240000001000 */
[----:B0-----:R-:W-:Y:S02]  /*2280*/  VIADD R18, R18, 0xffffffe ;  /* 0x0ffffffe12127836 */ /* 0x001fe40000000000 */
[----:B------:R-:W-:-:S04]  /*2290*/  IMAD.WIDE.U32 R20, R11, R14, RZ ;  /* 0x0000000e0b147225 */ /* 0x000fc800078e00ff */
[----:B------:R-:W0:Y:S01]  /*22a0*/  F2I.FTZ.U32.TRUNC.NTZ R19, R18 ;  /* 0x0000001200137305 */ /* 0x000e22000021f000 */
[----:B------:R-:W-:Y:S02]  /*22b0*/  IMAD.IADD R3, R21, 0x1, R3 ;  /* 0x0000000115037824 */ /* 0x000fe400078e0203 */
[----:B------:R-:W-:-:S04]  /*22c0*/  IMAD.WIDE.U32 R34, R20, R32, RZ ;  /* 0x0000002014227225 */ /* 0x000fc800078e00ff */
[----:B------:R-:W-:-:S04]  /*22d0*/  IMAD R3, R3, R32, RZ ;  /* 0x0000002003037224 */ /* 0x000fc800078e02ff */
[----:B------:R-:W-:Y:S02]  /*22e0*/  IMAD R3, R33, R20, R3 ;  /* 0x0000001421037224 */ /* 0x000fe400078e0203 */
[----:B0-----:R-:W-:Y:S01]  /*22f0*/  IMAD.MOV R16, RZ, RZ, -R19 ;  /* 0x000000ffff107224 */ /* 0x001fe200078e0a13 */
[----:B------:R-:W-:-:S03]  /*2300*/  MOV R18, RZ ;  /* 0x000000ff00127202 */ /* 0x000fc60000000f00 */
[----:B------:R-:W-:-:S04]  /*2310*/  IMAD R16, R16, R17, RZ ;  /* 0x0000001110107224 */ /* 0x000fc800078e02ff */
[----:B------:R-:W-:-:S04]  /*2320*/  IMAD.HI.U32 R16, R19, R16, R18 ;  /* 0x0000001013107227 */ /* 0x000fc800078e0012 */
[----:B------:R-:W-:Y:S02]  /*2330*/  IMAD.IADD R19, R35, 0x1, R3 ;  /* 0x0000000123137824 */ /* 0x000fe400078e0203 */
[----:B------:R-:W-:-:S03]  /*2340*/  IMAD.HI.U32 R16, R16, R15, RZ ;  /* 0x0000000f10107227 */ /* 0x000fc600078e00ff */
[----:B------:R-:W-:Y:S01]  /*2350*/  LOP3.LUT R3, R31, R19, RZ, 0xfc, !PT ;  /* 0x000000131f037212 */ /* 0x000fe200078efcff */
[----:B------:R-:W-:-:S05]  /*2360*/  IMAD R18, R16, R13, R15 ;  /* 0x0000000d10127224 */ /* 0x000fca00078e020f */
[----:B------:R-:W-:-:S13]  /*2370*/  ISETP.GT.U32.AND P1, PT, R17, R18, PT ;  /* 0x000000121100720c */ /* 0x000fda0003f24070 */
[-C--:B------:R-:W-:Y:S02]  /*2380*/  @!P1 IADD3 R18, PT, PT, R18, -R17.reuse, RZ ;  /* 0x8000001112129210 */ /* 0x080fe40007ffe0ff */
[----:B------:R-:W-:Y:S02]  /*2390*/  @!P1 IADD3 R16, PT, PT, R16, 0x1, RZ ;  /* 0x0000000110109810 */ /* 0x000fe40007ffe0ff */
[----:B------:R-:W-:Y:S02]  /*23a0*/  ISETP.GE.U32.AND P2, PT, R18, R17, PT ;  /* 0x000000111200720c */ /* 0x000fe40003f46070 */
[----:B------:R-:W-:-:S11]  /*23b0*/  ISETP.NE.AND P1, PT, RZ, UR15, PT ;  /* 0x0000000fff007c0c */ /* 0x000fd6000bf25270 */
        /* <DEDUP_REMOVED lines=29> */
.L_x_184:
[----:B------:R-:W-:Y:S01]  /*2590*/  IMAD.MOV.U32 R27, RZ, RZ, R30 ;  /* 0x000000ffff1b7224 */ /* 0x000fe200078e001e */
[----:B------:R-:W-:Y:S01]  /*25a0*/  MOV R21, R31 ;  /* 0x0000001f00157202 */ /* 0x000fe20000000f00 */
[----:B------:R-:W-:Y:S01]  /*25b0*/  IMAD.MOV.U32 R20, RZ, RZ, R34 ;  /* 0x000000ffff147224 */ /* 0x000fe200078e0022 */
[----:B------:R-:W-:Y:S02]  /*25c0*/  MOV R18, 0x25e0 ;  /* 0x000025e000127802 */ /* 0x000fe40000000f00 */
[----:B------:R-:W-:Y:S05]  /*25d0*/  CALL.REL.NOINC `($__internal_5_$__cuda_sm20_div_s64) ;  /* 0x0000001800a47944 */ /* 0x000fea0003c00000 */
[----:B------:R-:W-:-:S05]  /*25e0*/  IADD3 R31, PT, PT, -R16, RZ, RZ ;  /* 0x000000ff101f7210 */ /* 0x000fca0007ffe1ff */
[----:B------:R-:W-:Y:S02]  /*25f0*/  IMAD R31, R31, R34, R30 ;  /* 0x000000221f1f7224 */ /* 0x000fe400078e021e */
.L_x_185:
[----:B------:R-:W-:Y:S05]  /*2600*/  BSYNC.RECONVERGENT B0 ;  /* 0x0000000000007941 */ /* 0x000fea0003800200 */
.L_x_183:
[-C--:B------:R-:W-:Y:S01]  /*2610*/  IABS R17, R14.reuse ;  /* 0x0000000e00117213 */ /* 0x080fe20000000000 */
[----:B------:R-:W0:Y:S01]  /*2620*/  LDC R19, c[0x0][0x3e0] ;  /* 0x0000f800ff137b82 */ /* 0x000e220000000800 */
[----:B------:R-:W-:Y:S01]  /*2630*/  IABS R13, R9 ;  /* 0x00000009000d7213 */ /* 0x000fe20000000000 */
[----:B------:R-:W-:Y:S01]  /*2640*/  IMAD.MOV.U32 R36, RZ, RZ, RZ ;  /* 0x000000ffff247224 */ /* 0x000fe200078e00ff */
[----:B------:R-:W1:Y:S01]  /*2650*/  I2F.U32.RP R21, R17 ;  /* 0x0000001100157306 */ /* 0x000e620000209000 */
[----:B------:R-:W-:Y:S01]  /*2660*/  IABS R15, R11 ;  /* 0x0000000b000f7213 */ /* 0x000fe20000000000 */
[----:B------:R-:W2:Y:S01]  /*2670*/  LDCU UR16, c[0x0][0x430] ;  /* 0x00008600ff1077ac */ /* 0x000ea20008000800 */
[----:B------:R-:W-:Y:S02]  /*2680*/  IABS R28, R14 ;  /* 0x0000000e001c7213 */ /* 0x000fe40000000000 */
[----:B------:R-:W-:Y:S01]  /*2690*/  ISETP.NE.AND P5, PT, R14, RZ, PT ;  /* 0x000000ff0e00720c */ /* 0x000fe20003fa5270 */
[----:B------:R-:W3:Y:S02]  /*26a0*/  LDCU UR4, c[0x0][0x434] ;  /* 0x00008680ff0477ac */ /* 0x000ee40008000800 */
[----:B------:R-:W4:Y:S01]  /*26b0*/  I2F.U32.RP R18, R13 ;  /* 0x0000000d00127306 */ /* 0x000f220000209000 */
[----:B------:R-:W-:-:S07]  /*26c0*/  IMAD.MOV R28, RZ, RZ, -R28 ;  /* 0x000000ffff1c7224 */ /* 0x000fce00078e0a1c */
[----:B------:R-:W5:Y:S01]  /*26d0*/  I2F.U32.RP R22, R15 ;  /* 0x0000000f00167306 */ /* 0x000f620000209000 */
[----:B--2---:R-:W-:Y:S01]  /*26e0*/  USEL UR16, UR16, 0x1, UP1 ;  /* 0x0000000110107887 */ /* 0x004fe20008800000 */
[----:B0-----:R-:W-:-:S06]  /*26f0*/  ISETP.LT.U32.AND P0, PT, R19, 0x1, PT ;  /* 0x000000011300780c */ /* 0x001fcc0003f01070 */
[----:B-1----:R-:W0:Y:S01]  /*2700*/  MUFU.RCP R20, R21 ;  /* 0x0000001500147308 */ /* 0x002e220000001000 */
[----:B------:R-:W-:Y:S01]  /*2710*/  ISETP.LT.AND.EX P0, PT, R2, RZ, PT, P0 ;  /* 0x000000ff0200720c */ /* 0x000fe20003f01300 */
[----:B------:R-:W-:Y:S02]  /*2720*/  USHF.R.S32.HI UR5, URZ, 0x1f, UR16 ;  /* 0x0000001fff057899 */ /* 0x000fe40008011410 */
[----:B---3--:R-:W-:Y:S01]  /*2730*/  UIMAD UR4, UR16, UR4, URZ ;  /* 0x00000004100472a4 */ /* 0x008fe2000f8e02ff */
[----:B------:R-:W-:-:S03]  /*2740*/  SEL R19, R19, 0x1, P0 ;  /* 0x0000000113137807 */ /* 0x000fc60000000000 */
[----:B----4-:R-:W1:Y:S08]  /*2750*/  MUFU.RCP R18, R18 ;  /* 0x0000001200127308 */ /* 0x010e700000001000 */
[----:B-----5:R-:W2:Y:S01]  /*2760*/  MUFU.RCP R38, R22 ;  /* 0x0000001600267308 */ /* 0x020ea20000001000 */
[----:B0-----:R-:W-:Y:S01]  /*2770*/  VIADD R20, R20, 0xffffffe ;  /* 0x0ffffffe14147836 */ /* 0x001fe20000000000 */
[----:B------:R-:W-:-:S06]  /*2780*/  IABS R21, R19 ;  /* 0x0000001300157213 */ /* 0x000fcc0000000000 */
[----:B------:R-:W0:Y:S01]  /*2790*/  F2I.FTZ.U32.TRUNC.NTZ R37, R20 ;  /* 0x0000001400257305 */ /* 0x000e22000021f000 */
[----:B-1----:R-:W-:Y:S01]  /*27a0*/  VIADD R34, R18, 0xffffffe ;  /* 0x0ffffffe12227836 */ /* 0x002fe20000000000 */
[----:B------:R-:W-:-:S06]  /*27b0*/  IABS R18, R7 ;  /* 0x0000000700127213 */ /* 0x000fcc0000000000 */
[----:B------:R-:W1:Y:S01]  /*27c0*/  F2I.FTZ.U32.TRUNC.NTZ R35, R34 ;  /* 0x0000002200237305 */ /* 0x000e62000021f000 */
[----:B--2---:R-:W-:Y:S01]  /*27d0*/  VIADD R38, R38, 0xffffffe ;  /* 0x0ffffffe26267836 */ /* 0x004fe20000000000 */
[----:B0-----:R-:W-:-:S06]  /*27e0*/  IADD3 R2, PT, PT, RZ, -R37, RZ ;  /* 0x80000025ff027210 */ /* 0x001fcc0007ffe0ff */
[----:B------:R-:W0:Y:S01]  /*27f0*/  I2F.U32.RP R32, R21 ;  /* 0x0000001500207306 */ /* 0x000e220000209000 */
[----:B------:R-:W-:Y:S02]  /*2800*/  IMAD R29, R2, R17, RZ ;  /* 0x00000011021d7224 */ /* 0x000fe400078e02ff */
[----:B-1----:R-:W-:-:S05]  /*2810*/  IMAD.MOV R20, RZ, RZ, -R35 ;  /* 0x000000ffff147224 */ /* 0x002fca00078e0a23 */
[----:B------:R-:W1:Y:S01]  /*2820*/  F2I.FTZ.U32.TRUNC.NTZ R39, R38 ;  /* 0x0000002600277305 */ /* 0x000e62000021f000 */
[----:B------:R-:W-:-:S04]  /*2830*/  IMAD.HI.U32 R29, R37, R29, R36 ;  /* 0x0000001d251d7227 */ /* 0x000fc800078e0024 */
[----:B------:R-:W-:Y:S01]  /*2840*/  IMAD R37, R20, R13, RZ ;  /* 0x0000000d14257224 */ /* 0x000fe200078e02ff */
[----:B------:R-:W-:Y:S01]  /*2850*/  IABS R20, R31 ;  /* 0x0000001f00147213 */ /* 0x000fe20000000000 */
[----:B------:R-:W-:Y:S01]  /*2860*/  IMAD.MOV.U32 R34, RZ, RZ, RZ ;  /* 0x000000ffff227224 */ /* 0x000fe200078e00ff */
[----:B0-----:R-:W0:Y:S03]  /*2870*/  MUFU.RCP R32, R32 ;  /* 0x0000002000207308 */ /* 0x001e260000001000 */
[----:B------:R-:W-:Y:S01]  /*2880*/  IMAD.HI.U32 R37, R35, R37, R34 ;  /* 0x0000002523257227 */ /* 0x000fe200078e0022 */
[----:B------:R-:W-:-:S03]  /*2890*/  IABS R35, R9 ;  /* 0x0000000900237213 */ /* 0x000fc60000000000 */
[----:B-1----:R-:W-:Y:S01]  /*28a0*/  IMAD.MOV R22, RZ, RZ, -R39 ;  /* 0x000000ffff167224 */ /* 0x002fe200078e0a27 */
[----:B------:R-:W1:Y:S01]  /*28b0*/  I2F.U32.RP R2, R18 ;  /* 0x0000001200027306 */ /* 0x000e620000209000 */
[----:B------:R-:W-:Y:S01]  /*28c0*/  IADD3 R35, PT, PT, RZ, -R35, RZ ;  /* 0x80000023ff237210 */ /* 0x000fe20007ffe0ff */
[----:B------:R-:W-:-:S04]  /*28d0*/  IMAD.HI.U32 R29, R29, R20, RZ ;  /* 0x000000141d1d7227 */ /* 0x000fc800078e00ff */
[----:B------:R-:W-:Y:S02]  /*28e0*/  HFMA2 R38, -RZ, RZ, 0, 0 ;  /* 0x00000000ff267431 */ /* 0x000fe400000001ff */
[----:B------:R-:W-:Y:S01]  /*28f0*/  IMAD R27, R22, R15, RZ ;  /* 0x0000000f161b7224 */ /* 0x000fe200078e02ff */
[----:B------:R-:W-:Y:S01]  /*2900*/  IABS R22, R16 ;  /* 0x0000001000167213 */ /* 0x000fe20000000000 */
[----:B------:R-:W-:Y:S01]  /*2910*/  IMAD R28, R29, R28, R20 ;  /* 0x0000001c1d1c7224 */ /* 0x000fe200078e0214 */
[----:B------:R-:W-:Y:S01]  /*2920*/  LOP3.LUT R20, R31, R14, RZ, 0x3c, !PT ;  /* 0x0000000e1f147212 */ /* 0x000fe200078e3cff */
[----:B0-----:R-:W-:Y:S02]  /*2930*/  VIADD R32, R32, 0xffffffe ;  /* 0x0ffffffe20207836 */ /* 0x001fe40000000000 */
[----:B------:R-:W-:Y:S01]  /*2940*/  IMAD.HI.U32 R24, R37, R22, RZ ;  /* 0x0000001625187227 */ /* 0x000fe200078e00ff */
[----:B------:R-:W-:Y:S01]  /*2950*/  ISETP.GT.U32.AND P3, PT, R17, R28, PT ;  /* 0x0000001c1100720c */ /* 0x000fe20003f64070 */
[----:B------:R0:W-:Y:S01]  /*2960*/  F2I.FTZ.U32.TRUNC.NTZ R33, R32 ;  /* 0x0000002000217305 */ /* 0x0001e2000021f000 */
[----:B------:R-:W-:Y:S01]  /*2970*/  ISETP.GE.AND P2, PT, R20, RZ, PT ;  /* 0x000000ff1400720c */ /* 0x000fe20003f46270 */
[----:B------:R-:W-:Y:S01]  /*2980*/  IMAD R22, R24, R35, R22 ;  /* 0x0000002318167224 */ /* 0x000fe200078e0216 */
[----:B------:R-:W-:Y:S01]  /*2990*/  LOP3.LUT R20, R16, R9, RZ, 0x3c, !PT ;  /* 0x0000000910147212 */ /* 0x000fe200078e3cff */
[----:B------:R-:W-:-:S03]  /*29a0*/  IMAD.HI.U32 R27, R39, R27, R38 ;  /* 0x0000001b271b7227 */ /* 0x000fc600078e0026 */
[----:B------:R-:W-:Y:S01]  /*29b0*/  ISETP.GT.U32.AND P1, PT, R13, R22, PT ;  /* 0x000000160d00720c */ /* 0x000fe20003f24070 */
[----:B-1----:R-:W1:Y:S01]  /*29c0*/  MUFU.RCP R2, R2 ;  /* 0x0000000200027308 */ /* 0x002e620000001000 */
[----:B------:R-:W-:-:S03]  /*29d0*/  ISETP.GE.AND P0, PT, R20, RZ, PT ;  /* 0x000000ff1400720c */ /* 0x000fc60003f06270 */
[----:B------:R-:W-:Y:S01]  /*29e0*/  @!P3 IMAD.IADD R28, R28, 0x1, -R17 ;  /* 0x000000011c1cb824 */ /* 0x000fe200078e0a11 */
[----:B------:R-:W-:Y:S02]  /*29f0*/  @!P3 IADD3 R29, PT, PT, R29, 0x1, RZ ;  /* 0x000000011d1db810 */ /* 0x000fe40007ffe0ff */
[----:B0-----:R-:W-:Y:S02]  /*2a00*/  MOV R32, RZ ;  /* 0x000000ff00207202 */ /* 0x001fe40000000f00 */
[----:B------:R-:W-:-:S03]  /*2a10*/  ISETP.GE.U32.AND P6, PT, R28, R17, PT ;  /* 0x000000111c00720c */ /* 0x000fc60003fc6070 */
[----:B------:R-:W-:Y:S02]  /*2a20*/  @!P1 IMAD.IADD R22, R22, 0x1, -R13 ;  /* 0x0000000116169824 */ /* 0x000fe400078e0a0d */
[----:B------:R-:W-:Y:S01]  /*2a30*/  @!P1 VIADD R24, R24, 0x1 ;  /* 0x0000000118189836 */ /* 0x000fe20000000000 */
[----:B------:R-:W-:Y:S02]  /*2a40*/  ISETP.NE.AND P1, PT, R9, RZ, PT ;  /* 0x000000ff0900720c */ /* 0x000fe40003f25270 */
[----:B------:R-:W-:Y:S01]  /*2a50*/  ISETP.GE.U32.AND P4, PT, R22, R13, PT ;  /* 0x0000000d1600720c */ /* 0x000fe20003f86070 */
[----:B-1----:R-:W-:Y:S01]  /*2a60*/  VIADD R34, R2, 0xffffffe ;  /* 0x0ffffffe02227836 */ /* 0x002fe20000000000 */
[----:B------:R-:W-:Y:S02]  /*2a70*/  IADD3 R2, PT, PT, RZ, -R33, RZ ;  /* 0x80000021ff027210 */ /* 0x000fe40007ffe0ff */
[----:B------:R-:W-:Y:S01]  /*2a80*/  IABS R13, R4 ;  /* 0x00000004000d7213 */ /* 0x000fe20000000000 */
[----:B------:R-:W0:Y:S01]  /*2a90*/  F2I.FTZ.U32.TRUNC.NTZ R35, R34 ;  /* 0x0000002200237305 */ /* 0x000e22000021f000 */
[----:B------:R-:W-:Y:S01]  /*2aa0*/  @P6 VIADD R29, R29, 0x1 ;  /* 0x000000011d1d6836 */ /* 0x000fe20000000000 */
[----:B------:R-:W-:Y:S01]  /*2ab0*/  IABS R22, R11 ;  /* 0x0000000b00167213 */ /* 0x000fe20000000000 */
[----:B------:R-:W-:Y:S01]  /*2ac0*/  IMAD R17, R2, R21, RZ ;  /* 0x0000001502117224 */ /* 0x000fe200078e02ff */
[----:B------:R-:W-:Y:S01]  /*2ad0*/  IABS R2, R19 ;  /* 0x0000001300027213 */ /* 0x000fe20000000000 */
[----:B------:R-:W-:Y:S01]  /*2ae0*/  @!P2 IMAD.MOV R29, RZ, RZ, -R29 ;  /* 0x000000ffff1da224 */ /* 0x000fe200078e0a1d */
[----:B------:R-:W-:Y:S01]  /*2af0*/  @!P5 LOP3.LUT R29, RZ, R14, RZ, 0x33, !PT ;  /* 0x0000000eff1dd212 */ /* 0x000fe200078e33ff */
[----:B------:R-:W-:Y:S01]  /*2b00*/  IMAD.HI.U32 R17, R33, R17, R32 ;  /* 0x0000001121117227 */ /* 0x000fe200078e0020 */
[----:B------:R-:W-:-:S02]  /*2b10*/  @P4 IADD3 R24, PT, PT, R24, 0x1, RZ ;  /* 0x0000000118184810 */ /* 0x000fc40007ffe0ff */
[----:B------:R-:W-:Y:S01]  /*2b20*/  IABS R28, R29 ;  /* 0x0000001d001c7213 */ /* 0x000fe20000000000 */
[----:B------:R-:W-:Y:S01]  /*2b30*/  IMAD.MOV R2, RZ, RZ, -R2 ;  /* 0x000000ffff027224 */ /* 0x000fe200078e0a02 */
[----:B------:R-:W-:Y:S01]  /*2b40*/  @!P0 IADD3 R24, PT, PT, -R24, RZ, RZ ;  /* 0x000000ff18188210 */ /* 0x000fe20007ffe1ff */
[----:B------:R-:W-:Y:S01]  /*2b50*/  IMAD.HI.U32 R17, R17, R13, RZ ;  /* 0x0000000d11117227 */ /* 0x000fe200078e00ff */
[----:B------:R-:W-:-:S03]  /*2b60*/  @!P1 LOP3.LUT R24, RZ, R9, RZ, 0x33, !PT ;  /* 0x00000009ff189212 */ /* 0x000fc600078e33ff */
[----:B0-----:R-:W-:Y:S02]  /*2b70*/  IMAD.MOV R20, RZ, RZ, -R35 ;  /* 0x000000ffff147224 */ /* 0x001fe400078e0a23 */
[----:B------:R-:W-:Y:S02]  /*2b80*/  IMAD R2, R17, R2, R13 ;  /* 0x0000000211027224 */ /* 0x000fe400078e020d */
[----:B------:R-:W-:Y:S01]  /*2b90*/  IMAD R13, R20, R18, RZ ;  /* 0x00000012140d7224 */ /* 0x000fe200078e02ff */
[----:B------:R-:W-:Y:S01]  /*2ba0*/  IABS R20, R24 ;  /* 0x0000001800147213 */ /* 0x000fe20000000000 */
[----:B------:R-:W-:Y:S01]  /*2bb0*/  IMAD.MOV.U32 R34, RZ, RZ, RZ ;  /* 0x000000ffff227224 */ /* 0x000fe200078e00ff */
[----:B------:R-:W-:Y:S01]  /*2bc0*/  ISETP.GT.U32.AND P4, PT, R21, R2, PT ;  /* 0x000000021500720c */ /* 0x000fe20003f84070 */
[----:B------:R-:W-:Y:S02]  /*2bd0*/  IMAD.MOV R22, RZ, RZ, -R22 ;  /* 0x000000ffff167224 */ /* 0x000fe400078e0a16 */
[----:B------:R-:W-:Y:S01]  /*2be0*/  IMAD.HI.U32 R34, R35, R13, R34 ;  /* 0x0000000d23227227 */ /* 0x000fe200078e0022 */
[----:B------:R-:W-:-:S03]  /*2bf0*/  IABS R13, R7 ;  /* 0x00000007000d7213 */ /* 0x000fc60000000000 */
[----:B------:R-:W-:-:S04]  /*2c00*/  IMAD.HI.U32 R27, R27, R28, RZ ;  /* 0x0000001c1b1b7227 */ /* 0x000fc800078e00ff */
[----:B------:R-:W-:Y:S02]  /*2c10*/  IMAD.MOV R13, RZ, RZ, -R13 ;  /* 0x000000ffff0d7224 */ /* 0x000fe400078e0a0d */
        /* <DEDUP_REMOVED lines=23> */
[----:B------:R-:W-:-:S02]  /*2d90*/  ISETP.GE.U32.AND P6, PT, R22, R15, PT ;  /* 0x0000000f1600720c */ /* 0x000fc40003fc6070 */
[----:B------:R-:W-:Y:S02]  /*2da0*/  ISETP.GE.AND P0, PT, R14, RZ, PT ;  /* 0x000000ff0e00720c */ /* 0x000fe40003f06270 */
[----:B------:R-:W-:Y:S02]  /*2db0*/  @!P4 LOP3.LUT R17, RZ, R19, RZ, 0x33, !PT ;  /* 0x00000013ff11c212 */ /* 0x000fe400078e33ff */
[----:B------:R-:W-:Y:S02]  /*2dc0*/  ISETP.NE.AND P3, PT, R7, RZ, PT ;  /* 0x000000ff0700720c */ /* 0x000fe40003f65270 */
[----:B------:R-:W-:Y:S01]  /*2dd0*/  ISETP.NE.AND P4, PT, R11, RZ, PT ;  /* 0x000000ff0b00720c */ /* 0x000fe20003f85270 */
[C---:B------:R-:W-:Y:S01]  /*2de0*/  IMAD.WIDE R14, R17.reuse, UR11, RZ ;  /* 0x0000000b110e7c25 */ /* 0x040fe2000f8e02ff */
[----:B------:R-:W-:Y:S02]  /*2df0*/  IADD3 R17, PT, PT, -R17, RZ, RZ ;  /* 0x000000ff11117210 */ /* 0x000fe40007ffe1ff */
[----:B------:R-:W-:Y:S01]  /*2e00*/  IADD3 R13, PT, PT, -R24, RZ, RZ ;  /* 0x000000ff180d7210 */ /* 0x000fe20007ffe1ff */
[----:B------:R-:W-:-:S02]  /*2e10*/  @P5 VIADD R34, R34, 0x1 ;  /* 0x0000000122225836 */ /* 0x000fc40000000000 */
[----:B------:R-:W-:Y:S02]  /*2e20*/  @P6 VIADD R27, R27, 0x1 ;  /* 0x000000011b1b6836 */ /* 0x000fe40000000000 */
[----:B------:R-:W-:Y:S02]  /*2e30*/  @!P0 IMAD.MOV R34, RZ, RZ, -R34 ;  /* 0x000000ffff228224 */ /* 0x000fe400078e0a22 */
[C---:B------:R-:W-:Y:S01]  /*2e40*/  IMAD.WIDE.U32 R14, R3.reuse, UR16, R14 ;  /* 0x00000010030e7c25 */ /* 0x040fe2000f8e000e */
[----:B------:R-:W-:Y:S01]  /*2e50*/  @!P3 LOP3.LUT R34, RZ, R7, RZ, 0x33, !PT ;  /* 0x00000007ff22b212 */ /* 0x000fe200078e33ff */
[----:B------:R-:W-:Y:S02]  /*2e60*/  UIMAD UR16, UR10, UR16, URZ ;  /* 0x000000100a1072a4 */ /* 0x000fe4000f8e02ff */
[----:B------:R-:W-:Y:S01]  /*2e70*/  @!P2 IMAD.MOV R27, RZ, RZ, -R27 ;  /* 0x000000ffff1ba224 */ /* 0x000fe200078e0a1b */
[----:B------:R-:W-:Y:S01]  /*2e80*/  @!P4 LOP3.LUT R27, RZ, R11, RZ, 0x33, !PT ;  /* 0x0000000bff1bc212 */ /* 0x000fe200078e33ff */
[----:B------:R-:W-:-:S02]  /*2e90*/  IMAD R15, R3, UR5, R15 ;  /* 0x00000005030f7c24 */ /* 0x000fc4000f8e020f */
[----:B------:R-:W-:Y:S01]  /*2ea0*/  IMAD R17, R19, R17, R4 ;  /* 0x0000001113117224 */ /* 0x000fe200078e0204 */
[----:B------:R-:W-:Y:S01]  /*2eb0*/  IADD3 R4, PT, PT, -R27, RZ, RZ ;  /* 0x000000ff1b047210 */ /* 0x000fe20007ffe1ff */
[----:B------:R-:W-:Y:S02]  /*2ec0*/  IMAD.MOV R3, RZ, RZ, -R34 ;  /* 0x000000ffff037224 */ /* 0x000fe400078e0a22 */
[----:B------:R-:W-:Y:S02]  /*2ed0*/  IMAD R13, R9, R13, R16 ;  /* 0x0000000d090d7224 */ /* 0x000fe400078e0210 */
[----:B------:R-:W-:-:S04]  /*2ee0*/  IMAD.WIDE R14, R17, UR9, R14 ;  /* 0x00000009110e7c25 */ /* 0x000fc8000f8e020e */
[----:B------:R-:W-:Y:S01]  /*2ef0*/  IMAD.WIDE R16, R2, UR4, RZ ;  /* 0x0000000402107c25 */ /* 0x000fe2000f8e02ff */
[----:B------:R-:W0:Y:S03]  /*2f00*/  LDCU.64 UR4, c[0x0][0x420] ;  /* 0x00008400ff0477ac */ /* 0x000e260008000a00 */
[----:B------:R-:W-:-:S04]  /*2f10*/  IMAD.WIDE R18, R27, R10, RZ ;  /* 0x0000000a1b127225 */ /* 0x000fc800078e02ff */
[----:B------:R-:W-:Y:S01]  /*2f20*/  IMAD R3, R7, R3, R24 ;  /* 0x0000000307037224 */ /* 0x000fe200078e0218 */
[----:B------:R-:W-:Y:S01]  /*2f30*/  IADD3 R2, P1, P0, R18, R14, R16 ;  /* 0x0000000e12027210 */ /* 0x000fe2000783e010 */
[----:B------:R-:W-:Y:S02]  /*2f40*/  IMAD R4, R11, R4, R29 ;  /* 0x000000040b047224 */ /* 0x000fe400078e021d */
[----:B------:R-:W-:Y:S01]  /*2f50*/  IMAD R7, R12, UR9, RZ ;  /* 0x000000090c077c24 */ /* 0x000fe2000f8e02ff */
[----:B------:R-:W-:Y:S01]  /*2f60*/  IADD3.X R15, PT, PT, R19, R15, R17, P1, P0 ;  /* 0x0000000f130f7210 */ /* 0x000fe20000fe0411 */
        /* <DEDUP_REMOVED lines=12> */
.L_x_180:
[----:B------:R-:W0:Y:S01]  /*3030*/  LDC.64 R4, c[0x0][0x420] ;  /* 0x00010800ff047b82 */ /* 0x000e220000000a00 */
[----:B------:R-:W-:-:S05]  /*3040*/  LEA.HI R2, R0, UR6, RZ, 0x1e ;  /* 0x0000000600027c11 */ /* 0x000fca000f8ff0ff */
[----:B0-----:R-:W-:-:S05]  /*3050*/  IMAD.WIDE.U32 R2, R2, 0x4, R4 ;  /* 0x0000000402027825 */ /* 0x001fca00078e0004 */
[----:B------:R1:W-:Y:S02]  /*3060*/  STG.E desc[UR12][R2.64], R23 ;  /* 0x0000001702007986 */ /* 0x0003e4000c10190c */
.L_x_179:
[----:B------:R-:W-:Y:S05]  /*3070*/  BSYNC.RECONVERGENT B1 ;  /* 0x0000000000017941 */ /* 0x000fea0003800200 */
.L_x_178:
[----:B------:R-:W2:Y:S01]  /*3080*/  LDCU UR8, c[0x0][0x534] ;  /* 0x0000a680ff0877ac */ /* 0x000ea20008000800 */
[----:B------:R-:W-:Y:S01]  /*3090*/  IMAD.SHL.U32 R29, R0, 0x4, RZ ;  /* 0x00000004001d7824 */ /* 0x000fe200078e00ff */
[----:B------:R-:W-:Y:S02]  /*30a0*/  SHF.R.U32.HI R30, RZ, 0x3, R0 ;  /* 0x00000003ff1e7819 */ /* 0x000fe40000011600 */
[----:B01----:R-:W-:Y:S01]  /*30b0*/  CS2R R2, SRZ ;  /* 0x0000000000027805 */ /* 0x003fe2000001ff00 */
[----:B------:R-:W0:Y:S01]  /*30c0*/  LDCU UR9, c[0x0][0x44c] ;  /* 0x00008980ff0977ac */ /* 0x000e220008000800 */
[----:B------:R-:W-:Y:S02]  /*30d0*/  CS2R R4, SRZ ;  /* 0x0000000000047805 */ /* 0x000fe4000001ff00 */
[----:B------:R-:W-:Y:S02]  /*30e0*/  LOP3.LUT R29, R29, 0x1c, RZ, 0xc0, !PT ;  /* 0x0000001c1d1d7812 */ /* 0x000fe400078ec0ff */
[----:B------:R-:W-:-:S02]  /*30f0*/  CS2R R6, SRZ ;  /* 0x0000000000067805 */ /* 0x000fc4000001ff00 */
[----:B------:R-:W-:Y:S01]  /*3100*/  CS2R R10, SRZ ;  /* 0x00000000000a7805 */ /* 0x000fe2000001ff00 */
[----:B------:R-:W-:Y:S01]  /*3110*/  IMAD.MOV.U32 R13, RZ, RZ, RZ ;  /* 0x000000ffff0d7224 */ /* 0x000fe200078e00ff */
[C---:B------:R-:W-:Y:S01]  /*3120*/  LOP3.LUT R28, R29.reuse, 0x20, RZ, 0xfc, !PT ;  /* 0x000000201d1c7812 */ /* 0x040fe200078efcff */
[----:B------:R-:W-:Y:S01]  /*3130*/  IMAD R32, R30, 0x60, R29 ;  /* 0x000000601e207824 */ /* 0x000fe200078e021d */
[----:B------:R-:W-:Y:S02]  /*3140*/  LOP3.LUT R15, R29, 0x40, RZ, 0xfc, !PT ;  /* 0x000000401d0f7812 */ /* 0x000fe400078efcff */
[----:B--2---:R-:W-:Y:S01]  /*3150*/  ISETP.GE.AND P0, PT, R25, UR8, PT ;  /* 0x0000000819007c0c */ /* 0x004fe2000bf06270 */
[----:B------:R-:W-:-:S03]  /*3160*/  UISETP.GE.AND UP0, UPT, UR8, 0x1, UPT ;  /* 0x000000010800788c */ /* 0x000fc6000bf06270 */
[----:B------:R-:W-:Y:S01]  /*3170*/  ISETP.GT.U32.OR P0, PT, R0, 0x3f, P0 ;  /* 0x0000003f0000780c */ /* 0x000fe20000704470 */
[----:B0-----:R-:W-:Y:S01]  /*3180*/  UIMAD UR4, UR6, UR9, URZ ;  /* 0x00000009060472a4 */ /* 0x001fe2000f8e02ff */
[----:B------:R-:W-:-:S05]  /*3190*/  IMAD.MOV.U32 R0, RZ, RZ, RZ ;  /* 0x000000ffff007224 */ /* 0x000fca00078e00ff */
[----:B------:R-:W-:-:S06]  /*31a0*/  IMAD.U32 R12, RZ, RZ, UR4 ;  /* 0x00000004ff0c7e24 */ /* 0x000fcc000f8e00ff */
[----:B------:R-:W-:-:S04]  /*31b0*/  @!P0 FADD.FTZ R9, -R23, R26 ;  /* 0x0000001a17098221 */ /* 0x000fc80000010100 */
[----:B------:R-:W-:-:S06]  /*31c0*/  @!P0 FMUL.FTZ R9, R9, 1.4426950216293334961 ;  /* 0x3fb8aa3b09098820 */ /* 0x000fcc0000410000 */
[----:B------:R-:W0:Y:S02]  /*31d0*/  @!P0 MUFU.EX2 R9, R9 ;  /* 0x0000000900098308 */ /* 0x000e240000000800 */
[----:B0-----:R0:W-:Y:S01]  /*31e0*/  @!P0 STS [R8], R9 ;  /* 0x0000000908008388 */ /* 0x0011e20000000800 */
[----:B------:R-:W-:Y:S01]  /*31f0*/  BAR.SYNC.DEFER_BLOCKING 0x0 ;  /* 0x0000000000007b1d */ /* 0x000fe20000010000 */
[----:B------:R-:W-:-:S04]  /*3200*/  IADD3 R32, P0, PT, R32, UR4, RZ ;  /* 0x0000000420207c10 */ /* 0x000fc8000ff1e0ff */
[----:B------:R-:W-:Y:S02]  /*3210*/  LEA.HI.X.SX32 R17, R12, RZ, 0x1, P0 ;  /* 0x000000ff0c117211 */ /* 0x000fe400000f0eff */
[----:B0-----:R-:W-:Y:S01]  /*3220*/  CS2R R8, SRZ ;  /* 0x0000000000087805 */ /* 0x001fe2000001ff00 */
[----:B------:R-:W-:Y:S06]  /*3230*/  BRA.U !UP0, `(.L_x_186) ;  /* 0x0000000908207547 */ /* 0x000fec000b800000 */
[----:B------:R-:W0:Y:S01]  /*3240*/  LDCU.64 UR4, c[0x0][0x3f8] ;  /* 0x00007f00ff0477ac */ /* 0x000e220008000a00 */
[----:B------:R-:W-:Y:S01]  /*3250*/  SHF.L.U64.HI R17, R32, 0x2, R17 ;  /* 0x0000000220117819 */ /* 0x000fe20000010211 */
[----:B------:R-:W-:Y:S01]  /*3260*/  IMAD.MOV.U32 R31, RZ, RZ, RZ ;  /* 0x000000ffff1f7224 */ /* 0x000fe200078e00ff */
[----:B------:R-:W-:Y:S01]  /*3270*/  LEA R14, R30, UR14, 0x2 ;  /* 0x0000000e1e0e7c11 */ /* 0x000fe2000f8e10ff */
[----:B------:R-:W-:Y:S01]  /*3280*/  UISETP.NE.AND UP0, UPT, UR8, 0x1, UPT ;  /* 0x000000010800788c */ /* 0x000fe2000bf05270 */
[----:B------:R-:W-:Y:S01]  /*3290*/  IMAD.MOV.U32 R0, RZ, RZ, RZ ;  /* 0x000000ffff007224 */ /* 0x000fe200078e00ff */
[----:B------:R-:W-:Y:S02]  /*32a0*/  CS2R R26, SRZ ;  /* 0x00000000001a7805 */ /* 0x000fe4000001ff00 */
[----:B------:R-:W-:Y:S02]  /*32b0*/  CS2R R24, SRZ ;  /* 0x0000000000187805 */ /* 0x000fe4000001ff00 */
[----:B------:R-:W-:-:S02]  /*32c0*/  CS2R R22, SRZ ;  /* 0x0000000000167805 */ /* 0x000fc4000001ff00 */
[----:B------:R-:W-:Y:S02]  /*32d0*/  CS2R R20, SRZ ;  /* 0x0000000000147805 */ /* 0x000fe4000001ff00 */
[----:B------:R-:W-:Y:S02]  /*32e0*/  CS2R R18, SRZ ;  /* 0x0000000000127805 */ /* 0x000fe4000001ff00 */
[----:B0-----:R-:W-:Y:S01]  /*32f0*/  LEA R32, P0, R32, UR4, 0x2 ;  /* 0x0000000420207c11 */ /* 0x001fe2000f8010ff */
[----:B------:R-:W-:-:S03]  /*3300*/  UIADD3 UR4, UPT, UPT, UR7, -UR6, URZ ;  /* 0x8000000607047290 */ /* 0x000fc6000fffe0ff */
[----:B------:R-:W-:Y:S02]  /*3310*/  IADD3.X R33, PT, PT, R17, UR5, RZ, P0, !PT ;  /* 0x0000000511217c10 */ /* 0x000fe400087fe4ff */
[----:B------:R-:W-:Y:S01]  /*3320*/  CS2R R16, SRZ ;  /* 0x0000000000107805 */ /* 0x000fe2000001ff00 */
        /* <DEDUP_REMOVED lines=15> */
.L_x_192:
        /* <DEDUP_REMOVED lines=14> */
.L_x_189:
[----:B0-----:R-:W-:Y:S05]  /*3500*/  BSYNC.RECONVERGENT B0 ;  /* 0x0000000000007941 */ /* 0x001fea0003800200 */
.L_x_188:
        /* <DEDUP_REMOVED lines=30> */
.L_x_191:
[----:B------:R-:W-:Y:S05]  /*36f0*/  BSYNC.RECONVERGENT B0 ;  /* 0x0000000000007941 */ /* 0x000fea0003800200 */
.L_x_190:
        /* <DEDUP_REMOVED lines=21> */
.L_x_187:
        /* <DEDUP_REMOVED lines=20> */
.L_x_194:
[----:B------:R-:W-:Y:S05]  /*3990*/  BSYNC.RECONVERGENT B0 ;  /* 0x0000000000007941 */ /* 0x000fea0003800200 */
.L_x_193:
        /* <DEDUP_REMOVED lines=18> */
.L_x_186:
        /* <DEDUP_REMOVED lines=55> */
[----:B--2---:R-:W-:-:S04]  /*3e30*/  IMAD R12, R12, UR4, RZ ;  /* 0x000000040c0c7c24 */ /* 0x004fc8000f8e02ff */
[----:B------:R-:W-:-:S08]  /*3e40*/  IMAD R12, R19, UR5, R12 ;  /* 0x00000005130c7c24 */ /* 0x000fd0000f8e020c */
[----:B------:R-:W-:Y:S02]  /*3e50*/  @!P0 IMAD.IADD R23, R23, 0x1, -R16 ;  /* 0x0000000117178824 */ /* 0x000fe400078e0a10 */
[----:B------:R-:W-:Y:S01]  /*3e60*/  @!P0 VIADD R14, R14, 0x1 ;  /* 0x000000010e0e8836 */ /* 0x000fe20000000000 */
[----:B------:R-:W-:Y:S02]  /*3e70*/  ISETP.NE.AND P0, PT, R17, RZ, PT ;  /* 0x000000ff1100720c */ /* 0x000fe40003f05270 */
[----:B------:R-:W-:Y:S01]  /*3e80*/  ISETP.GE.U32.AND P2, PT, R23, R16, PT ;  /* 0x000000101700720c */ /* 0x000fe20003f46070 */
[----:B------:R-:W-:Y:S01]  /*3e90*/  IMAD.WIDE.U32 R22, R19, UR4, RZ ;  /* 0x0000000413167c25 */ /* 0x000fe2000f8e00ff */
[----:B------:R-:W1:Y:S03]  /*3ea0*/  LDCU.64 UR4, c[0x0][0x3f0] ;  /* 0x00007e00ff0477ac */ /* 0x000e660008000a00 */
[----:B------:R-:W-:-:S08]  /*3eb0*/  IMAD.IADD R23, R23, 0x1, R12 ;  /* 0x0000000117177824 */ /* 0x000fd000078e020c */
[----:B------:R-:W-:-:S05]  /*3ec0*/  @P2 VIADD R14, R14, 0x1 ;  /* 0x000000010e0e2836 */ /* 0x000fca0000000000 */
        /* <DEDUP_REMOVED lines=26> */
        .weak           $__internal_5_$__cuda_sm20_div_s64
        .type           $__internal_5_$__cuda_sm20_div_s64,@function
        .size           $__internal_5_$__cuda_sm20_div_s64,(.L_x_11615 - $__internal_5_$__cuda_sm20_div_s64)
$__internal_5_$__cuda_sm20_div_s64:
        /* <DEDUP_REMOVED lines=37> */
[----:B------:R-:W-:-:S04]  /*42c0*/  IMAD.HI.U32 R13, P3, R17, R22, R36 ;  /* 0x00000016110d7227 */ /* 0x000fc80007860024 */
[CC--:B------:R-:W-:Y:S02]  /*42d0*/  IMAD R22, R17.reuse, R16.reuse, RZ ;  /* 0x0000001011167224 */ /* 0x0c0fe400078e02ff */
[----:B------:R-:W-:-:S03]  /*42e0*/  IMAD.HI.U32 R16, R17, R16, RZ ;  /* 0x0000001011107227 */ /* 0x000fc600078e00ff */
[----:B------:R-:W-:Y:S01]  /*42f0*/  IADD3 R22, P2, PT, R22, R13, RZ ;  /* 0x0000000d16167210 */ /* 0x000fe20007f5e0ff */
[----:B------:R-:W-:Y:S01]  /*4300*/  IMAD.X R16, R16, 0x1, R17, P4 ;  /* 0x0000000110107824 */ /* 0x000fe200020e0611 */
[----:B------:R-:W-:Y:S01]  /*4310*/  SEL R13, R24, R21, !P1 ;  /* 0x00000015180d7207 */ /* 0x000fe20004800000 */
[----:B------:R-:W-:Y:S02]  /*4320*/  IMAD.MOV.U32 R37, RZ, RZ, RZ ;  /* 0x000000ffff257224 */ /* 0x000fe400078e00ff */
[----:B------:R-:W-:Y:S01]  /*4330*/  IMAD.HI.U32 R36, R22, R15, RZ ;  /* 0x0000000f16247227 */ /* 0x000fe200078e00ff */
[----:B------:R-:W-:-:S03]  /*4340*/  IADD3.X R16, PT, PT, RZ, RZ, R16, P2, P3 ;  /* 0x000000ffff107210 */ /* 0x000fc600017e6410 */
        /* <DEDUP_REMOVED lines=11> */
[----:B------:R-:W-:-:S05]  /*4400*/  IMAD R16, R22, R28, R17 ;  /* 0x0000001c16107224 */ /* 0x000fca00078e0211 */
[----:B------:R-:W-:Y:S02]  /*4410*/  IADD3.X R13, PT, PT, ~R16, R13, RZ, P0, !PT ;  /* 0x0000000d100d7210 */ /* 0x000fe400007fe5ff */
[----:B------:R-:W-:Y:S02]  /*4420*/  IADD3 R16, P1, PT, R15, -R28, RZ ;  /* 0x8000001c0f107210 */ /* 0x000fe40007f3e0ff */
[C---:B------:R-:W-:Y:S02]  /*4430*/  ISETP.GE.U32.AND.EX P2, PT, R13.reuse, R29, PT, P2 ;  /* 0x0000001d0d00720c */ /* 0x040fe40003f46120 */
[----:B------:R-:W-:Y:S02]  /*4440*/  IADD3 R17, P0, PT, R24, 0x1, RZ ;  /* 0x0000000118117810 */ /* 0x000fe40007f1e0ff */
[----:B------:R-:W-:Y:S01]  /*4450*/  SEL R15, R16, R15, P2 ;  /* 0x0000000f100f7207 */ /* 0x000fe20001000000 */
[----:B------:R-:W-:Y:S01]  /*4460*/  IMAD.X R16, R13, 0x1, ~R29, P1 ;  /* 0x000000010d107824 */ /* 0x000fe200008e0e1d */
[----:B------:R-:W-:Y:S01]  /*4470*/  SEL R24, R17, R24, P2 ;  /* 0x0000001811187207 */ /* 0x000fe20001000000 */
[----:B------:R-:W-:Y:S01]  /*4480*/  IMAD.X R17, RZ, RZ, R22, P0 ;  /* 0x000000ffff117224 */ /* 0x000fe200000e0616 */
[----:B------:R-:W-:Y:S01]  /*4490*/  ISETP.GE.U32.AND P0, PT, R15, R28, PT ;  /* 0x0000001c0f00720c */ /* 0x000fe20003f06070 */
[----:B------:R-:W-:Y:S01]  /*44a0*/  IMAD.MOV.U32 R28, RZ, RZ, R18 ;  /* 0x000000ffff1c7224 */ /* 0x000fe200078e0012 */
[----:B------:R-:W-:-:S02]  /*44b0*/  SEL R13, R16, R13, P2 ;  /* 0x0000000d100d7207 */ /* 0x000fc40001000000 */
[----:B------:R-:W-:Y:S02]  /*44c0*/  SEL R17, R17, R22, P2 ;  /* 0x0000001611117207 */ /* 0x000fe40001000000 */
[----:B------:R-:W-:Y:S02]  /*44d0*/  IADD3 R15, P1, PT, R24, 0x1, RZ ;  /* 0x00000001180f7810 */ /* 0x000fe40007f3e0ff */
[----:B------:R-:W-:Y:S01]  /*44e0*/  ISETP.GE.U32.AND.EX P0, PT, R13, R29, PT, P0 ;  /* 0x0000001d0d00720c */ /* 0x000fe20003f06100 */
[----:B------:R-:W-:Y:S01]  /*44f0*/  IMAD.MOV.U32 R29, RZ, RZ, 0x0 ;  /* 0x00000000ff1d7424 */ /* 0x000fe200078e00ff */
[----:B------:R-:W-:Y:S01]  /*4500*/  LOP3.LUT R13, R19, R21, RZ, 0x3c, !PT ;  /* 0x00000015130d7212 */ /* 0x000fe200078e3cff */
[----:B------:R-:W-:Y:S01]  /*4510*/  IMAD.X R16, RZ, RZ, R17, P1 ;  /* 0x000000ffff107224 */ /* 0x000fe200008e0611 */
[----:B------:R-:W-:Y:S02]  /*4520*/  SEL R15, R15, R24, P0 ;  /* 0x000000180f0f7207 */ /* 0x000fe40000000000 */
[----:B------:R-:W-:-:S02]  /*4530*/  ISETP.GE.AND P2, PT, R13, RZ, PT ;  /* 0x000000ff0d00720c */ /* 0x000fc40003f46270 */
[----:B------:R-:W-:Y:S02]  /*4540*/  SEL R17, R16, R17, P0 ;  /* 0x0000001110117207 */ /* 0x000fe40000000000 */
[----:B------:R-:W-:Y:S02]  /*4550*/  IADD3 R16, P1, PT, RZ, -R15, RZ ;  /* 0x8000000fff107210 */ /* 0x000fe40007f3e0ff */
[----:B------:R-:W-:Y:S02]  /*4560*/  ISETP.NE.U32.AND P0, PT, R20, RZ, PT ;  /* 0x000000ff1400720c */ /* 0x000fe40003f05070 */
[----:B------:R-:W-:Y:S02]  /*4570*/  IADD3.X R22, PT, PT, RZ, ~R17, RZ, P1, !PT ;  /* 0x80000011ff167210 */ /* 0x000fe40000ffe4ff */
[----:B------:R-:W-:Y:S02]  /*4580*/  ISETP.NE.AND.EX P0, PT, R19, RZ, PT, P0 ;  /* 0x000000ff1300720c */ /* 0x000fe40003f05300 */
[----:B------:R-:W-:-:S02]  /*4590*/  SEL R16, R16, R15, !P2 ;  /* 0x0000000f10107207 */ /* 0x000fc40005000000 */
[----:B------:R-:W-:Y:S02]  /*45a0*/  SEL R22, R22, R17, !P2 ;  /* 0x0000001116167207 */ /* 0x000fe40005000000 */
[----:B------:R-:W-:Y:S02]  /*45b0*/  SEL R16, R16, 0xffffffff, P0 ;  /* 0xffffffff10107807 */ /* 0x000fe40000000000 */
[----:B------:R-:W-:Y:S01]  /*45c0*/  SEL R17, R22, 0xffffffff, P0 ;  /* 0xffffffff16117807 */ /* 0x000fe20000000000 */
[----:B------:R-:W-:Y:S06]  /*45d0*/  RET.REL.NODEC R28 `(_ZN5flash32flash_fwd_splitkv_combine_kernelI23Flash_fwd_kernel_traitsILi96ELi64ELi128ELi4ELb0ELb0EN7cutlass6half_tE19Flash_kernel_traitsILi96ELi64ELi128ELi4ES3_EELi16ELi2ELb0EEEvNS_16Flash_fwd_paramsE) ;  /* 0xffffffb81c887950 */ /* 0x000fec0003c3ffff */
.L_x_195:
        /* <DEDUP_REMOVED lines=10> */
.L_x_11615:


//--------------------- .text._ZN5flash32flash_fwd_splitkv_combine_kernelI23Flash_fwd_kernel_traitsILi96ELi64ELi128ELi4ELb0ELb0EN7cutlass6half_tE19Flash_kernel_traitsILi96ELi64ELi128ELi4ES3_EELi16ELi1ELb0EEEvNS_16Flash_fwd_paramsE --------------------------
	.section	.text._ZN5flash32flash_fwd_splitkv_combine_kernelI23Flash_fwd_kernel_traitsILi96ELi64ELi128ELi4ELb0ELb0EN7cutlass6half_tE19Flash_kernel_traitsILi96ELi64ELi128ELi4ES3_EELi16ELi1ELb0EEEvNS_16Flash_fwd_paramsE,"ax",@progbits
	.align	128
        .global         _ZN5flash32flash_fwd_splitkv_combine_kernelI23Flash_fwd_kernel_traitsILi96ELi64ELi128ELi4ELb0ELb0EN7cutlass6half_tE19Flash_kernel_traitsILi96ELi64ELi128ELi4ES3_EELi16ELi1ELb0EEEvNS_16Flash_fwd_paramsE
        .type           _ZN5flash32flash_fwd_splitkv_combine_kernelI23Flash_fwd_kernel_traitsILi96ELi64ELi128ELi4ELb0ELb0EN7cutlass6half_tE19Flash_kernel_traitsILi96ELi64ELi128ELi4ES3_EELi16ELi1ELb0EEEvNS_16Flash_fwd_paramsE,@function
        .size           _ZN5flash32flash_fwd_splitkv_combine_kernelI23Flash_fwd_kernel_traitsILi96ELi64ELi128ELi4ELb0ELb0EN7cutlass6half_tE19Flash_kernel_traitsILi96ELi64ELi128ELi4ES3_EELi16ELi1ELb0EEEvNS_16Flash_fwd_paramsE,(.L_x_11616 - _ZN5flash32flash_fwd_splitkv_combine_kernelI23Flash_fwd_kernel_traitsILi96ELi64ELi128ELi4ELb0ELb0EN7cutlass6half_tE19Flash_kernel_traitsILi96ELi64ELi128ELi4ES3_EELi16ELi1ELb0EEEvNS_16Flash_fwd_paramsE)
        .other          _ZN5flash32flash_fwd_splitkv_combine_kernelI23Flash_fwd_kernel_traitsILi96ELi64ELi128ELi4ELb0ELb0EN7cutlass6half_tE19Flash_kernel_traitsILi96ELi64ELi128ELi4ES3_EELi16ELi1ELb0EEEvNS_16Flash_fwd_paramsE,@"STO_CUDA_ENTRY STV_DEFAULT"
_ZN5flash32flash_fwd_splitkv_combine_kernelI23Flash_fwd_kernel_traitsILi96ELi64ELi128ELi4ELb0ELb0EN7cutlass6half_tE19Flash_kernel_traitsILi96ELi64ELi128ELi4ES3_EELi16ELi1ELb0EEEvNS_16Flash_fwd_paramsE:
.text._ZN5flash32flash_fwd_splitkv_combine_kernelI23Flash_fwd_kernel_traitsILi96ELi64ELi128ELi4ELb0ELb0EN7cutlass6half_tE19Flash_kernel_traitsILi96ELi64ELi128ELi4ES3_EELi16ELi1ELb0EEEvNS_16Flash_fwd_paramsE:
        /* <DEDUP_REMOVED lines=38> */
.L_x_196:
[----:B------:R-:W-:Y:S01]  /*0260*/  IMAD.U32 R27, RZ, RZ, UR7 ;  /* 0x00000007ff1b7e24 */ /* 0x000fe2000f8e00ff */
[----:B------:R-:W-:Y:S01]  /*0270*/  MOV R20, UR15 ;  /* 0x0000000f00147c02 */ /* 0x000fe20008000f00 */
[----:B------:R-:W-:Y:S01]  /*0280*/  IMAD.U32 R21, RZ, RZ, UR14 ;  /* 0x0000000eff157e24 */ /* 0x000fe2000f8e00ff */
[----:B------:R-:W-:Y:S02]  /*0290*/  MOV R19, UR8 ;  /* 0x0000000800137c02 */ /* 0x000fe40008000f00 */
[----:B------:R-:W-:Y:S02]  /*02a0*/  MOV R18, 0x2c0 ;  /* 0x000002c000127802 */ /* 0x000fe40000000f00 */
[----:B------:R-:W-:Y:S05]  /*02b0*/  CALL.REL.NOINC `($__internal_6_$__cuda_sm20_div_s64) ;  /* 0x0000003c00607944 */ /* 0x000fea0003c00000 */
.L_x_197:
        /* <DEDUP_REMOVED lines=30> */
.L_x_199:
[----:B------:R-:W-:Y:S01]  /*04a0*/  IMAD.MOV.U32 R27, RZ, RZ, R16 ;  /* 0x000000ffff1b7224 */ /* 0x000fe200078e0010 */
[----:B------:R-:W-:Y:S02]  /*04b0*/  MOV R21, R17 ;  /* 0x0000001100157202 */ /* 0x000fe40000000f00 */
[----:B------:R-:W-:Y:S02]  /*04c0*/  MOV R18, 0x4e0 ;  /* 0x000004e000127802 */ /* 0x000fe40000000f00 */
[----:B------:R-:W-:Y:S05]  /*04d0*/  CALL.REL.NOINC `($__internal_6_$__cuda_sm20_div_s64) ;  /* 0x0000003800d87944 */ /* 0x000fea0003c00000 */
[----:B------:R-:W-:Y:S02]  /*04e0*/  MOV R6, R16 ;  /* 0x0000001000067202 */ /* 0x000fe40000000f00 */
[----:B------:R-:W-:Y:S02]  /*04f0*/  MOV R7, R17 ;  /* 0x0000001100077202 */ /* 0x000fe40000000f00 */
.L_x_200:
[----:B------:R-:W-:Y:S05]  /*0500*/  BSYNC.RECONVERGENT B0 ;  /* 0x0000000000007941 */ /* 0x000fea0003800200 */
.L_x_198:
        /* <DEDUP_REMOVED lines=55> */
.L_x_202:
[----:B------:R-:W-:Y:S01]  /*0880*/  IMAD.MOV.U32 R27, RZ, RZ, R20 ;  /* 0x000000ffff1b7224 */ /* 0x000fe200078e0014 */
[----:B------:R-:W-:Y:S01]  /*0890*/  MOV R20, R14 ;  /* 0x0000000e00147202 */ /* 0x000fe20000000f00 */
[----:B------:R-:W-:Y:S01]  /*08a0*/  IMAD.MOV.U32 R21, RZ, RZ, R19 ;  /* 0x000000ffff157224 */ /* 0x000fe200078e0013 */
[----:B------:R-:W-:Y:S02]  /*08b0*/  MOV R19, R4 ;  /* 0x0000000400137202 */ /* 0x000fe40000000f00 */
[----:B------:R-:W-:Y:S02]  /*08c0*/  MOV R18, 0x8e0 ;  /* 0x000008e000127802 */ /* 0x000fe40000000f00 */
[----:B------:R-:W-:Y:S05]  /*08d0*/  CALL.REL.NOINC `($__internal_6_$__cuda_sm20_div_s64) ;  /* 0x0000003400d87944 */ /* 0x000fea0003c00000 */
.L_x_203:
[----:B------:R-:W-:Y:S05]  /*08e0*/  BSYNC.RECONVERGENT B0 ;  /* 0x0000000000007941 */ /* 0x000fea0003800200 */
.L_x_201:
        /* <DEDUP_REMOVED lines=45> */
[----:B------:R-:W1:Y:S01]  /*0bc0*/  F2I.FTZ.U32.TRUNC.NTZ R21, R20 ;  /* 0x0000001400157305 */ /* 0x000e62000021f000 */
[----:B0-----:R-:W-:Y:S01]  /*0bd0*/  IADD3 R22, PT, PT, R2, 0xffffffe, RZ ;  /* 0x0ffffffe02167810 */ /* 0x001fe20007ffe0ff */
[----:B------:R-:W-:-:S06]  /*0be0*/  VIADD R2, R5, 0xffffffff ;  /* 0xffffffff05027836 */ /* 0x000fcc0000000000 */
[----:B------:R-:W0:Y:S01]  /*0bf0*/  F2I.FTZ.U32.TRUNC.NTZ R23, R22 ;  /* 0x0000001600177305 */ /* 0x000e22000021f000 */
[----:B------:R-:W-:Y:S02]  /*0c00*/  IMAD.IADD R8, R2, 0x1, R11 ;  /* 0x0000000102087824 */ /* 0x000fe400078e020b */
[----:B-1----:R-:W-:Y:S02]  /*0c10*/  IMAD.MOV R3, RZ, RZ, -R21 ;  /* 0x000000ffff037224 */ /* 0x002fe400078e0a15 */
[----:B------:R-:W-:Y:S02]  /*0c20*/  IMAD.MOV.U32 R20, RZ, RZ, RZ ;  /* 0x000000ffff147224 */ /* 0x000fe400078e00ff */
[----:B------:R-:W-:Y:S02]  /*0c30*/  IMAD R3, R3, R9, RZ ;  /* 0x0000000903037224 */ /* 0x000fe400078e02ff */
[----:B0-----:R-:W-:Y:S02]  /*0c40*/  IMAD.MOV R10, RZ, RZ, -R23 ;  /* 0x000000ffff0a7224 */ /* 0x001fe400078e0a17 */
[----:B------:R-:W-:-:S02]  /*0c50*/  HFMA2 R22, -RZ, RZ, 0, 0 ;  /* 0x00000000ff167431 */ /* 0x000fc400000001ff */
[----:B------:R-:W-:-:S04]  /*0c60*/  IMAD.HI.U32 R3, R21, R3, R20 ;  /* 0x0000000315037227 */ /* 0x000fc800078e0014 */
[----:B------:R-:W-:Y:S01]  /*0c70*/  IMAD R13, R10, R11, RZ ;  /* 0x0000000b0a0d7224 */ /* 0x000fe200078e02ff */
[----:B------:R-:W-:-:S03]  /*0c80*/  IABS R10, R8 ;  /* 0x00000008000a7213 */ /* 0x000fc60000000000 */
[----:B------:R-:W-:-:S04]  /*0c90*/  IMAD.HI.U32 R13, R23, R13, R22 ;  /* 0x0000000d170d7227 */ /* 0x000fc800078e0016 */
[----:B------:R-:W-:-:S04]  /*0ca0*/  IMAD.HI.U32 R15, R3, R10, RZ ;  /* 0x0000000a030f7227 */ /* 0x000fc800078e00ff */
[----:B------:R-:W-:Y:S01]  /*0cb0*/  IMAD.HI.U32 R13, R13, R10, RZ ;  /* 0x0000000a0d0d7227 */ /* 0x000fe200078e00ff */
[----:B------:R-:W-:-:S03]  /*0cc0*/  IADD3 R3, PT, PT, -R15, RZ, RZ ;  /* 0x000000ff0f037210 */ /* 0x000fc60007ffe1ff */
[--C-:B------:R-:W-:Y:S02]  /*0cd0*/  IMAD R18, R13, R18, R10.reuse ;  /* 0x000000120d127224 */ /* 0x100fe400078e020a */
[----:B------:R-:W-:-:S03]  /*0ce0*/  IMAD R10, R9, R3, R10 ;  /* 0x00000003090a7224 */ /* 0x000fc600078e020a */
[----:B------:R-:W-:Y:S02]  /*0cf0*/  ISETP.GT.U32.AND P1, PT, R11, R18, PT ;  /* 0x000000120b00720c */ /* 0x000fe40003f24070 */
[----:B------:R-:W-:-:S11]  /*0d00*/  ISETP.GT.U32.AND P3, PT, R9, R10, PT ;  /* 0x0000000a0900720c */ /* 0x000fd60003f64070 */
[----:B------:R-:W-:Y:S02]  /*0d10*/  @!P1 IMAD.IADD R18, R18, 0x1, -R11 ;  /* 0x0000000112129824 */ /* 0x000fe400078e0a0b */
[----:B------:R-:W-:Y:S01]  /*0d20*/  @!P1 VIADD R13, R13, 0x1 ;  /* 0x000000010d0d9836 */ /* 0x000fe20000000000 */
[----:B------:R-:W-:Y:S01]  /*0d30*/  ISETP.NE.AND P1, PT, R12, RZ, PT ;  /* 0x000000ff0c00720c */ /* 0x000fe20003f25270 */
[----:B------:R-:W-:Y:S01]  /*0d40*/  @!P3 IMAD.IADD R10, R10, 0x1, -R9 ;  /* 0x000000010a0ab824 */ /* 0x000fe200078e0a09 */
[-C--:B------:R-:W-:Y:S02]  /*0d50*/  ISETP.GE.U32.AND P2, PT, R18, R11.reuse, PT ;  /* 0x0000000b1200720c */ /* 0x080fe40003f46070 */
[C---:B------:R-:W-:Y:S02]  /*0d60*/  LOP3.LUT R18, R8.reuse, R11, RZ, 0x3c, !PT ;  /* 0x0000000b08127212 */ /* 0x040fe400078e3cff */
[----:B------:R-:W-:Y:S02]  /*0d70*/  LOP3.LUT R8, R8, R5, RZ, 0x3c, !PT ;  /* 0x0000000508087212 */ /* 0x000fe400078e3cff */
[----:B------:R-:W-:-:S02]  /*0d80*/  ISETP.GE.AND P0, PT, R18, RZ, PT ;  /* 0x000000ff1200720c */ /* 0x000fc40003f06270 */
[----:B------:R-:W-:Y:S02]  /*0d90*/  @!P3 IADD3 R15, PT, PT, R15, 0x1, RZ ;  /* 0x000000010f0fb810 */ /* 0x000fe40007ffe0ff */
[----:B------:R-:W-:-:S03]  /*0da0*/  ISETP.NE.AND P3, PT, R0, RZ, PT ;  /* 0x000000ff0000720c */ /* 0x000fc60003f65270 */
[----:B------:R-:W-:Y:S01]  /*0db0*/  @P2 VIADD R13, R13, 0x1 ;  /* 0x000000010d0d2836 */ /* 0x000fe20000000000 */
[----:B------:R-:W-:-:S05]  /*0dc0*/  ISETP.GE.AND P2, PT, R8, RZ, PT ;  /* 0x000000ff0800720c */ /* 0x000fca0003f46270 */
[----:B------:R-:W-:Y:S01]  /*0dd0*/  @!P0 IMAD.MOV R13, RZ, RZ, -R13 ;  /* 0x000000ffff0d8224 */ /* 0x000fe200078e0a0d */
[----:B------:R-:W-:Y:S02]  /*0de0*/  @!P1 LOP3.LUT R13, RZ, R11, RZ, 0x33, !PT ;  /* 0x0000000bff0d9212 */ /* 0x000fe400078e33ff */
[----:B------:R-:W-:Y:S02]  /*0df0*/  ISETP.GE.U32.AND P1, PT, R10, R9, PT ;  /* 0x000000090a00720c */ /* 0x000fe40003f26070 */
[----:B------:R-:W-:Y:S02]  /*0e00*/  ISETP.LT.U32.AND P0, PT, R16, R13, PT ;  /* 0x0000000d1000720c */ /* 0x000fe40003f01070 */
[----:B------:R-:W-:Y:S02]  /*0e10*/  SHF.R.S32.HI R3, RZ, 0x1f, R13 ;  /* 0x0000001fff037819 */ /* 0x000fe4000001140d */
[----:B------:R-:W-:Y:S02]  /*0e20*/  SEL R10, RZ, 0x1, !P3 ;  /* 0x00000001ff0a7807 */ /* 0x000fe40005800000 */
[----:B------:R-:W-:-:S02]  /*0e30*/  ISETP.LT.AND.EX P0, PT, R17, R3, PT, P0 ;  /* 0x000000031100720c */ /* 0x000fc40003f01300 */
[----:B------:R-:W-:Y:S02]  /*0e40*/  SHF.R.S32.HI R9, RZ, 0x1f, R12 ;  /* 0x0000001fff097819 */ /* 0x000fe4000001140c */
[----:B------:R-:W-:Y:S01]  /*0e50*/  SEL R3, R17, R3, P0 ;  /* 0x0000000311037207 */ /* 0x000fe20000000000 */
[----:B------:R-:W-:Y:S01]  /*0e60*/  @P1 VIADD R15, R15, 0x1 ;  /* 0x000000010f0f1836 */ /* 0x000fe20000000000 */
[----:B------:R-:W-:Y:S02]  /*0e70*/  LOP3.LUT R10, R9, R10, RZ, 0xfc, !PT ;  /* 0x0000000a090a7212 */ /* 0x000fe400078efcff */
[----:B------:R-:W-:Y:S01]  /*0e80*/  LOP3.LUT R8, R17, R3, RZ, 0xfc, !PT ;  /* 0x0000000311087212 */ /* 0x000fe200078efcff */
[----:B------:R-:W-:Y:S01]  /*0e90*/  IMAD.MOV.U32 R0, RZ, RZ, R15 ;  /* 0x000000ffff007224 */ /* 0x000fe200078e000f */
[----:B------:R-:W-:Y:S02]  /*0ea0*/  SEL R11, R16, R13, P0 ;  /* 0x0000000d100b7207 */ /* 0x000fe40000000000 */
        /* <DEDUP_REMOVED lines=24> */
.L_x_205:
[----:B------:R-:W-:Y:S01]  /*1030*/  IMAD.MOV.U32 R27, RZ, RZ, R16 ;  /* 0x000000ffff1b7224 */ /* 0x000fe200078e0010 */
[----:B------:R-:W-:Y:S01]  /*1040*/  MOV R20, R11 ;  /* 0x0000000b00147202 */ /* 0x000fe20000000f00 */
[----:B------:R-:W-:Y:S01]  /*1050*/  IMAD.MOV.U32 R21, RZ, RZ, R17 ;  /* 0x000000ffff157224 */ /* 0x000fe200078e0011 */
[----:B------:R-:W-:Y:S02]  /*1060*/  MOV R19, R3 ;  /* 0x0000000300137202 */ /* 0x000fe40000000f00 */
[----:B------:R-:W-:Y:S02]  /*1070*/  MOV R18, 0x1090 ;  /* 0x0000109000127802 */ /* 0x000fe40000000f00 */
[----:B------:R-:W-:Y:S05]  /*1080*/  CALL.REL.NOINC `($__internal_6_$__cuda_sm20_div_s64) ;  /* 0x0000002c00ec7944 */ /* 0x000fea0003c00000 */
[----:B------:R-:W-:Y:S02]  /*1090*/  MOV R32, R16 ;  /* 0x0000001000207202 */ /* 0x000fe40000000f00 */
[----:B------:R-:W-:Y:S02]  /*10a0*/  MOV R33, R17 ;  /* 0x0000001100217202 */ /* 0x000fe40000000f00 */
.L_x_206:
[----:B------:R-:W-:Y:S05]  /*10b0*/  BSYNC.RECONVERGENT B0 ;  /* 0x0000000000007941 */ /* 0x000fea0003800200 */
.L_x_204:
        /* <DEDUP_REMOVED lines=16> */
[----:B------:R-:W-:Y:S01]  /*11c0*/  IMAD R9, R13, R8, R9 ;  /* 0x000000080d097224 */ /* 0x000fe200078e0209 */
[----:B------:R-:W-:-:S04]  /*11d0*/  LOP3.LUT R8, R5, R16, RZ, 0x3c, !PT ;  /* 0x0000001005087212 */ /* 0x000fc800078e3cff */
[----:B------:R-:W-:Y:S02]  /*11e0*/  ISETP.GT.U32.AND P1, PT, R16, R9, PT ;  /* 0x000000091000720c */ /* 0x000fe40003f24070 */
[----:B------:R-:W-:-:S11]  /*11f0*/  ISETP.GE.AND P0, PT, R8, RZ, PT ;  /* 0x000000ff0800720c */ /* 0x000fd60003f06270 */
[----:B------:R-:W-:Y:S02]  /*1200*/  @!P1 IMAD.IADD R9, R9, 0x1, -R16 ;  /* 0x0000000109099824 */ /* 0x000fe400078e0a10 */
[----:B------:R-:W-:Y:S01]  /*1210*/  @!P1 VIADD R13, R13, 0x1 ;  /* 0x000000010d0d9836 */ /* 0x000fe20000000000 */
[----:B------:R-:W-:Y:S02]  /*1220*/  ISETP.NE.AND P1, PT, RZ, UR10, PT ;  /* 0x0000000aff007c0c */ /* 0x000fe4000bf25270 */
[----:B------:R-:W-:-:S13]  /*1230*/  ISETP.GE.U32.AND P2, PT, R9, R16, PT ;  /* 0x000000100900720c */ /* 0x000fda0003f46070 */
[----:B------:R-:W-:-:S04]  /*1240*/  @P2 VIADD R13, R13, 0x1 ;  /* 0x000000010d0d2836 */ /* 0x000fc80000000000 */
[----:B------:R-:W-:Y:S02]  /*1250*/  IMAD.MOV.U32 R9, RZ, RZ, R13 ;  /* 0x000000ffff097224 */ /* 0x000fe400078e000d */
[----:B------:R-:W-:Y:S02]  /*1260*/  IMAD R13, R0, UR11, RZ ;  /* 0x0000000b000d7c24 */ /* 0x000fe4000f8e02ff */
[----:B------:R-:W-:Y:S01]  /*1270*/  @!P0 IMAD.MOV R9, RZ, RZ, -R9 ;  /* 0x000000ffff098224 */ /* 0x000fe200078e0a09 */
[----:B------:R-:W-:Y:S01]  /*1280*/  @!P1 LOP3.LUT R9, RZ, R16, RZ, 0x33, !PT ;  /* 0x00000010ff099212 */ /* 0x000fe200078e33ff */
[----:B------:R-:W-:-:S03]  /*1290*/  IMAD R10, R10, R13, RZ ;  /* 0x0000000d0a0a7224 */ /* 0x000fc600078e02ff */
        /* <DEDUP_REMOVED lines=28> */
.L_x_208:
[----:B------:R-:W-:Y:S01]  /*1460*/  IMAD.MOV.U32 R27, RZ, RZ, R6 ;  /* 0x000000ffff1b7224 */ /* 0x000fe200078e0006 */
[----:B------:R-:W-:Y:S01]  /*1470*/  MOV R21, R7 ;  /* 0x0000000700157202 */ /* 0x000fe20000000f00 */
[----:B------:R-:W-:Y:S01]  /*1480*/  IMAD.MOV.U32 R20, RZ, RZ, R9 ;  /* 0x000000ffff147224 */ /* 0x000fe200078e0009 */
[----:B------:R-:W-:Y:S02]  /*1490*/  MOV R18, 0x14b0 ;  /* 0x000014b000127802 */ /* 0x000fe40000000f00 */
[----:B------:R-:W-:Y:S05]  /*14a0*/  CALL.REL.NOINC `($__internal_6_$__cuda_sm20_div_s64) ;  /* 0x0000002800e47944 */ /* 0x000fea0003c00000 */
[----:B------:R-:W-:Y:S02]  /*14b0*/  MOV R18, R16 ;  /* 0x0000001000127202 */ /* 0x000fe40000000f00 */
[----:B------:R-:W-:Y:S02]  /*14c0*/  MOV R19, R17 ;  /* 0x0000001100137202 */ /* 0x000fe40000000f00 */
.L_x_209:
[----:B------:R-:W-:Y:S05]  /*14d0*/  BSYNC.RECONVERGENT B0 ;  /* 0x0000000000007941 */ /* 0x000fea0003800200 */
.L_x_207:
[----:B------:R-:W0:Y:S01]  /*14e0*/  LDCU UR5, c[0x0][0x434] ;  /* 0x00008680ff0577ac */ /* 0x000e220008000800 */
[----:B------:R-:W-:Y:S01]  /*14f0*/  BSSY.RECONVERGENT B0, `(.L_x_210) ;  /* 0x0000035000007945 */ /* 0x000fe20003800200 */
        /* <DEDUP_REMOVED lines=17> */
[----:B------:R-:W-:-:S02]  /*1610*/  MOV R16, 0xff800000 ;  /* 0xff80000000107802 */ /* 0x000fc40000000f00 */
[----:B------:R-:W-:-:S03]  /*1620*/  ISETP.GE.AND P1, PT, R5, RZ, PT ;  /* 0x000000ff0500720c */ /* 0x000fc60003f26270 */
[----:B------:R-:W-:-:S04]  /*1630*/  IMAD.HI.U32 R7, R7, R0, RZ ;  /* 0x0000000007077227 */ /* 0x000fc800078e00ff */
[----:B------:R-:W-:-:S04]  /*1640*/  IMAD.MOV R13, RZ, RZ, -R7 ;  /* 0x000000ffff0d7224 */ /* 0x000fc800078e0a07 */
[C---:B------:R-:W-:Y:S02]  /*1650*/  IMAD R13, R6.reuse, R13, R0 ;  /* 0x0000000d060d7224 */ /* 0x040fe400078e0200 */
[----:B------:R-:W0:Y:S03]  /*1660*/  S2R R0, SR_TID.X ;  /* 0x0000000000007919 */ /* 0x000e260000002100 */
[----:B------:R-:W-:-:S13]  /*1670*/  ISETP.GT.U32.AND P0, PT, R6, R13, PT ;  /* 0x0000000d0600720c */ /* 0x000fda0003f04070 */
[----:B------:R-:W-:Y:S01]  /*1680*/  @!P0 IMAD.IADD R13, R13, 0x1, -R6 ;  /* 0x000000010d0d8824 */ /* 0x000fe200078e0a06 */
[----:B------:R-:W-:Y:S02]  /*1690*/  @!P0 IADD3 R7, PT, PT, R7, 0x1, RZ ;  /* 0x0000000107078810 */ /* 0x000fe40007ffe0ff */
[----:B------:R-:W-:Y:S02]  /*16a0*/  ISETP.NE.AND P0, PT, RZ, UR5, PT ;  /* 0x00000005ff007c0c */ /* 0x000fe4000bf05270 */
[----:B------:R-:W-:Y:S02]  /*16b0*/  ISETP.GE.U32.AND P2, PT, R13, R6, PT ;  /* 0x000000060d00720c */ /* 0x000fe40003f46070 */
[----:B0-----:R-:W-:-:S11]  /*16c0*/  SHF.R.U32.HI R22, RZ, 0x4, R0 ;  /* 0x00000004ff167819 */ /* 0x001fd60000011600 */
[----:B------:R-:W-:Y:S01]  /*16d0*/  @P2 VIADD R7, R7, 0x1 ;  /* 0x0000000107072836 */ /* 0x000fe20000000000 */
[----:B------:R-:W-:-:S03]  /*16e0*/  LOP3.LUT R20, R0, 0xf, RZ, 0xc0, !PT ;  /* 0x0000000f00147812 */ /* 0x000fc600078ec0ff */
        /* <DEDUP_REMOVED lines=21> */
.L_x_211:
[----:B0-----:R-:W-:Y:S05]  /*1840*/  BSYNC.RECONVERGENT B0 ;  /* 0x0000000000007941 */ /* 0x001fea0003800200 */
.L_x_210:
[----:B------:R-:W0:Y:S01]  /*1850*/  S2UR UR14, SR_CgaCtaId ;  /* 0x00000000000e79c3 */ /* 0x000e220000008800 */
[C---:B------:R-:W-:Y:S01]  /*1860*/  ISETP.GT.U32.AND P0, PT, R0.reuse, 0x1f, PT ;  /* 0x0000001f0000780c */ /* 0x040fe20003f04070 */
[----:B------:R-:W-:Y:S01]  /*1870*/  UMOV UR4, 0x400 ;  /* 0x0000040000047882 */ /* 0x000fe20000000000 */
[----:B------:R-:W-:Y:S01]  /*1880*/  IMAD.MOV.U32 R15, RZ, RZ, 0x44 ;  /* 0x00000044ff0f7424 */ /* 0x000fe200078e00ff */
[----:B-1----:R-:W-:Y:S01]  /*1890*/  LOP3.LUT R25, R0, 0x1, RZ, 0xc0, !PT ;  /* 0x0000000100197812 */ /* 0x002fe200078ec0ff */
[----:B------:R-:W-:Y:S01]  /*18a0*/  IMAD.MOV.U32 R8, RZ, RZ, 0x44 ;  /* 0x00000044ff087424 */ /* 0x000fe200078e00ff */
[----:B------:R-:W-:Y:S01]  /*18b0*/  SHF.R.U32.HI R27, RZ, 0x1, R0 ;  /* 0x00000001ff1b7819 */ /* 0x000fe20000011600 */
[----:B------:R-:W-:Y:S01]  /*18c0*/  IMAD.MOV.U32 R26, RZ, RZ, -0x800000 ;  /* 0xff800000ff1a7424 */ /* 0x000fe200078e00ff */
[----:B------:R-:W1:Y:S01]  /*18d0*/  LDC R13, c[0x0][0x3e0] ;  /* 0x0000f800ff0d7b82 */ /* 0x000e620000000800 */
[----:B------:R-:W-:Y:S01]  /*18e0*/  IABS R17, R6 ;  /* 0x0000000600117213 */ /* 0x000fe20000000000 */
[----:B------:R-:W-:Y:S01]  /*18f0*/  BSSY.RECONVERGENT B1, `(.L_x_212) ;  /* 0x0000175000017945 */ /* 0x000fe20003800200 */
[----:B------:R-:W-:Y:S01]  /*1900*/  ISETP.NE.AND P5, PT, R6, RZ, PT ;  /* 0x000000ff0600720c */ /* 0x000fe20003fa5270 */
[----:B0-----:R-:W-:-:S06]  /*1910*/  ULEA UR14, UR14, UR4, 0x18 ;  /* 0x000000040e0e7291 */ /* 0x001fcc000f8ec0ff */
[----:B------:R-:W-:Y:S02]  /*1920*/  @!P0 IMAD R15, R22, R15, UR14 ;  /* 0x0000000e160f8e24 */ /* 0x000fe4000f8e020f */
[----:B------:R-:W-:Y:S01]  /*1930*/  IMAD R8, R25, R8, UR14 ;  /* 0x0000000e19087e24 */ /* 0x000fe2000f8e0208 */
[----:B-1----:R-:W-:Y:S01]  /*1940*/  IABS R5, R13 ;  /* 0x0000000d00057213 */ /* 0x002fe20000000000 */
[----:B------:R-:W-:Y:S02]  /*1950*/  @!P0 IMAD R15, R20, 0x4, R15 ;  /* 0x00000004140f8824 */ /* 0x000fe400078e020f */
[----:B------:R-:W0:Y:S01]  /*1960*/  I2F.RP R20, R17 ;  /* 0x0000001100147306 */ /* 0x000e220000209400 */
[----:B------:R-:W-:Y:S01]  /*1970*/  LEA R8, R27, R8, 0x2 ;  /* 0x000000081b087211 */ /* 0x000fe200078e10ff */
[----:B------:R-:W-:Y:S01]  /*1980*/  IMAD.IADD R22, R2, 0x1, R17 ;  /* 0x0000000102167824 */ /* 0x000fe200078e0211 */
[----:B-----5:R1:W-:Y:S01]  /*1990*/  @!P0 STS [R15], R16 ;  /* 0x000000100f008388 */ /* 0x0203e20000000800 */
[----:B------:R-:W-:Y:S01]  /*19a0*/  IABS R2, R6 ;  /* 0x0000000600027213 */ /* 0x000fe20000000000 */
[----:B------:R-:W-:Y:S03]  /*19b0*/  BAR.SYNC.DEFER_BLOCKING 0x0 ;  /* 0x0000000000007b1d */ /* 0x000fe60000010000 */
[----:B------:R-:W-:-:S03]  /*19c0*/  IADD3 R2, PT, PT, RZ, -R2, RZ ;  /* 0x80000002ff027210 */ /* 0x000fc60007ffe0ff */
[----:B------:R-:W2:Y:S08]  /*19d0*/  I2F.RP R21, R5 ;  /* 0x0000000500157306 */ /* 0x000eb00000209400 */
[----:B0-----:R-:W0:Y:S08]  /*19e0*/  MUFU.RCP R28, R20 ;  /* 0x00000014001c7308 */ /* 0x001e300000001000 */
[----:B--2---:R-:W2:Y:S01]  /*19f0*/  MUFU.RCP R30, R21 ;  /* 0x00000015001e7308 */ /* 0x004ea20000001000 */
[----:B------:R-:W3:Y:S01]  /*1a00*/  @!P0 LDS R26, [R8] ;  /* 0x00000000081a8984 */ /* 0x000ee20000000800 */
[----:B0-----:R-:W-:-:S06]  /*1a10*/  VIADD R28, R28, 0xffffffe ;  /* 0x0ffffffe1c1c7836 */ /* 0x001fcc0000000000 */
[----:B------:R-:W0:Y:S01]  /*1a20*/  F2I.FTZ.U32.TRUNC.NTZ R29, R28 ;  /* 0x0000001c001d7305 */ /* 0x000e22000021f000 */
[----:B--2---:R-:W-:-:S07]  /*1a30*/  VIADD R30, R30, 0xffffffe ;  /* 0x0ffffffe1e1e7836 */ /* 0x004fce0000000000 */
[----:B------:R-:W1:Y:S01]  /*1a40*/  F2I.FTZ.U32.TRUNC.NTZ R31, R30 ;  /* 0x0000001e001f7305 */ /* 0x000e62000021f000 */
[----:B0-----:R-:W-:Y:S01]  /*1a50*/  IADD3 R20, PT, PT, RZ, -R29, RZ ;  /* 0x8000001dff147210 */ /* 0x001fe20007ffe0ff */
[----:B------:R-:W-:-:S04]  /*1a60*/  IMAD.MOV.U32 R28, RZ, RZ, RZ ;  /* 0x000000ffff1c7224 */ /* 0x000fc800078e00ff */
[----:B------:R-:W-:Y:S02]  /*1a70*/  IMAD R20, R20, R17, RZ ;  /* 0x0000001114147224 */ /* 0x000fe400078e02ff */
[----:B-1----:R-:W-:Y:S02]  /*1a80*/  IMAD.MOV R16, RZ, RZ, -R31 ;  /* 0x000000ffff107224 */ /* 0x002fe400078e0a1f */
[----:B------:R-:W-:Y:S02]  /*1a90*/  IMAD.MOV.U32 R30, RZ, RZ, RZ ;  /* 0x000000ffff1e7224 */ /* 0x000fe400078e00ff */
[----:B------:R-:W-:Y:S01]  /*1aa0*/  IMAD R21, R16, R5, RZ ;  /* 0x0000000510157224 */ /* 0x000fe200078e02ff */
[----:B---3--:R-:W0:Y:S01]  /*1ab0*/  SHFL.BFLY PT, R15, R26, 0x1, 0x1f ;  /* 0x0c201f001a0f7f89 */ /* 0x008e2200000e0000 */
[----:B------:R-:W-:Y:S01]  /*1ac0*/  IMAD.HI.U32 R29, R29, R20, R28 ;  /* 0x000000141d1d7227 */ /* 0x000fe200078e001c */
[----:B------:R-:W-:-:S03]  /*1ad0*/  IABS R16, R22 ;  /* 0x0000001600107213 */ /* 0x000fc60000000000 */
[----:B------:R-:W-:-:S04]  /*1ae0*/  IMAD.HI.U32 R21, R31, R21, R30 ;  /* 0x000000151f157227 */ /* 0x000fc800078e001e */
[----:B------:R-:W-:-:S04]  /*1af0*/  IMAD.HI.U32 R29, R29, R16, RZ ;  /* 0x000000101d1d7227 */ /* 0x000fc800078e00ff */
[----:B------:R-:W-:-:S04]  /*1b00*/  IMAD.HI.U32 R21, R21, R16, RZ ;  /* 0x0000001015157227 */ /* 0x000fc800078e00ff */
[----:B------:R-:W-:Y:S02]  /*1b10*/  IMAD R2, R29, R2, R16 ;  /* 0x000000021d027224 */ /* 0x000fe400078e0210 */
[----:B------:R-:W-:-:S03]  /*1b20*/  IMAD.MOV R20, RZ, RZ, -R21 ;  /* 0x000000ffff147224 */ /* 0x000fc600078e0a15 */
[----:B------:R-:W-:Y:S01]  /*1b30*/  ISETP.GT.U32.AND P1, PT, R17, R2, PT ;  /* 0x000000021100720c */ /* 0x000fe20003f24070 */
[----:B------:R-:W-:Y:S01]  /*1b40*/  IMAD R20, R5, R20, R16 ;  /* 0x0000001405147224 */ /* 0x000fe200078e0210 */
[----:B0-----:R-:W-:-:S04]  /*1b50*/  FMNMX.FTZ R15, R15, R26, !PT ;  /* 0x0000001a0f0f7209 */ /* 0x001fc80007810000 */
[----:B------:R-:W-:-:S04]  /*1b60*/  FSETP.NEU.FTZ.AND P0, PT, R15, -INF , PT ;  /* 0xff8000000f00780b */ /* 0x000fc80003f1d000 */
[----:B------:R-:W-:Y:S02]  /*1b70*/  FSEL R15, R15, RZ, P0 ;  /* 0x000000ff0f0f7208 */ /* 0x000fe40000000000 */
[----:B------:R-:W-:Y:S01]  /*1b80*/  ISETP.GT.U32.AND P0, PT, R5, R20, PT ;  /* 0x000000140500720c */ /* 0x000fe20003f04070 */
[----:B------:R-:W-:Y:S01]  /*1b90*/  @!P1 IMAD.IADD R2, R2, 0x1, -R17 ;  /* 0x0000000102029824 */ /* 0x000fe200078e0a11 */
[----:B------:R-:W-:Y:S01]  /*1ba0*/  @!P1 IADD3 R29, PT, PT, R29, 0x1, RZ ;  /* 0x000000011d1d9810 */ /* 0x000fe20007ffe0ff */
[----:B------:R-:W-:-:S03]  /*1bb0*/  FADD.FTZ R23, -R15, R26 ;  /* 0x0000001a0f177221 */ /* 0x000fc60000010100 */
[-C--:B------:R-:W-:Y:S01]  /*1bc0*/  ISETP.GE.U32.AND P2, PT, R2, R17.reuse, PT ;  /* 0x000000110200720c */ /* 0x080fe20003f46070 */
[----:B------:R-:W-:Y:S01]  /*1bd0*/  FMUL.FTZ R23, R23, 1.4426950216293334961 ;  /* 0x3fb8aa3b17177820 */ /* 0x000fe20000410000 */
[C---:B------:R-:W-:Y:S02]  /*1be0*/  LOP3.LUT R2, R22.reuse, R17, RZ, 0x3c, !PT ;  /* 0x0000001116027212 */ /* 0x040fe400078e3cff */
[----:B------:R-:W-:Y:S02]  /*1bf0*/  LOP3.LUT R22, R22, R13, RZ, 0x3c, !PT ;  /* 0x0000000d16167212 */ /* 0x000fe400078e3cff */
[----:B------:R-:W-:Y:S01]  /*1c00*/  ISETP.GE.AND P3, PT, R2, RZ, PT ;  /* 0x000000ff0200720c */ /* 0x000fe20003f66270 */
[----:B------:R-:W0:Y:S01]  /*1c10*/  MUFU.EX2 R23, R23 ;  /* 0x0000001700177308 */ /* 0x000e220000000800 */
[----:B------:R-:W-:Y:S01]  /*1c20*/  @!P0 IMAD.IADD R20, R20, 0x1, -R5 ;  /* 0x0000000114148824 */ /* 0x000fe200078e0a05 */
[----:B------:R-:W-:Y:S01]  /*1c30*/  SHF.R.S32.HI R2, RZ, 0x1f, R6 ;  /* 0x0000001fff027819 */ /* 0x000fe20000011406 */
[----:B------:R-:W-:Y:S01]  /*1c40*/  @!P0 VIADD R21, R21, 0x1 ;  /* 0x0000000115158836 */ /* 0x000fe20000000000 */
[----:B------:R-:W-:Y:S01]  /*1c50*/  ISETP.NE.AND P0, PT, R13, RZ, PT ;  /* 0x000000ff0d00720c */ /* 0x000fe20003f05270 */
[----:B------:R-:W-:Y:S01]  /*1c60*/  IMAD R6, R6, UR9, RZ ;  /* 0x0000000906067c24 */ /* 0x000fe2000f8e02ff */
[----:B------:R-:W-:Y:S01]  /*1c70*/  ISETP.GE.U32.AND P4, PT, R20, R5, PT ;  /* 0x000000051400720c */ /* 0x000fe20003f86070 */
[----:B------:R-:W-:Y:S01]  /*1c80*/  @P2 VIADD R29, R29, 0x1 ;  /* 0x000000011d1d2836 */ /* 0x000fe20000000000 */
[----:B------:R-:W-:-:S04]  /*1c90*/  ISETP.GE.AND P2, PT, R22, RZ, PT ;  /* 0x000000ff1600720c */ /* 0x000fc80003f46270 */
[----:B------:R-:W-:Y:S01]  /*1ca0*/  @!P3 IADD3 R29, PT, PT, -R29, RZ, RZ ;  /* 0x000000ff1d1db210 */ /* 0x000fe20007ffe1ff */
[----:B0-----:R-:W0:Y:S01]  /*1cb0*/  SHFL.BFLY PT, R16, R23, 0x1, 0x1f ;  /* 0x0c201f0017107f89 */ /* 0x001e2200000e0000 */
[----:B------:R-:W-:Y:S02]  /*1cc0*/  ISETP.NE.AND P3, PT, R7, RZ, PT ;  /* 0x000000ff0700720c */ /* 0x000fe40003f65270 */
[----:B------:R-:W-:-:S03]  /*1cd0*/  @!P5 LOP3.LUT R29, RZ, R17, RZ, 0x33, !PT ;  /* 0x00000011ff1dd212 */ /* 0x000fc600078e33ff */
[----:B------:R-:W-:Y:S01]  /*1ce0*/  @P4 VIADD R21, R21, 0x1 ;  /* 0x0000000115154836 */ /* 0x000fe20000000000 */
[----:B------:R-:W-:Y:S02]  /*1cf0*/  SEL R5, RZ, 0x1, !P3 ;  /* 0x00000001ff057807 */ /* 0x000fe40005800000 */
[----:B------:R-:W-:Y:S01]  /*1d00*/  SHF.R.S32.HI R7, RZ, 0x1f, R29 ;  /* 0x0000001fff077819 */ /* 0x000fe2000001141d */
[----:B------:R-:W-:Y:S01]  /*1d10*/  @!P2 IMAD.MOV R21, RZ, RZ, -R21 ;  /* 0x000000ffff15a224 */ /* 0x000fe200078e0a15 */
[----:B------:R-:W-:Y:S02]  /*1d20*/  @!P0 LOP3.LUT R21, RZ, R13, RZ, 0x33, !PT ;  /* 0x0000000dff158212 */ /* 0x000fe400078e33ff */
[----:B------:R-:W-:Y:S02]  /*1d30*/  LOP3.LUT P0, RZ, R0, 0x3e1, RZ, 0xc0, !PT ;  /* 0x000003e100ff7812 */ /* 0x000fe4000780c0ff */
[----:B------:R-:W-:Y:S02]  /*1d40*/  ISETP.LT.U32.AND P2, PT, R18, R29, PT ;  /* 0x0000001d1200720c */ /* 0x000fe40003f41070 */
[----:B------:R-:W-:Y:S01]  /*1d50*/  LOP3.LUT R5, R2, R5, RZ, 0xfc, !PT ;  /* 0x0000000502057212 */ /* 0x000fe200078efcff */
[----:B------:R-:W-:Y:S01]  /*1d60*/  IMAD R2, R21, UR11, RZ ;  /* 0x0000000b15027c24 */ /* 0x000fe2000f8e02ff */
[----:B------:R-:W-:-:S03]  /*1d70*/  ISETP.LT.AND.EX P2, PT, R19, R7, PT, P2 ;  /* 0x000000071300720c */ /* 0x000fc60003f41320 */
[----:B------:R-:W-:Y:S01]  /*1d80*/  IMAD R5, R5, R2, RZ ;  /* 0x0000000205057224 */ /* 0x000fe200078e02ff */
[----:B------:R-:W-:Y:S01]  /*1d90*/  SEL R7, R18, R29, P2 ;  /* 0x0000001d12077207 */ /* 0x000fe20001000000 */
[----:B0-----:R-:W-:Y:S01]  /*1da0*/  FADD.FTZ R16, R23, R16 ;  /* 0x0000001017107221 */ /* 0x001fe20000010000 */
[----:B------:R-:W-:-:S04]  /*1db0*/  IMAD.MOV.U32 R23, RZ, RZ, 0x7f800000 ;  /* 0x7f800000ff177424 */ /* 0x000fc800078e00ff */
[----:B------:R-:W-:-:S13]  /*1dc0*/  FSETP.NE.FTZ.AND P1, PT, R16, RZ, PT ;  /* 0x000000ff1000720b */ /* 0x000fda0003f35000 */
[----:B------:R-:W0:Y:S02]  /*1dd0*/  @P1 MUFU.LG2 R16, R16 ;  /* 0x0000001000101308 */ /* 0x000e240000000c00 */
        /* <DEDUP_REMOVED lines=52> */
.L_x_215:
[----:B------:R-:W-:Y:S01]  /*2120*/  IMAD.MOV.U32 R21, RZ, RZ, RZ ;  /* 0x000000ffff157224 */ /* 0x000fe200078e00ff */
[----:B------:R-:W-:Y:S02]  /*2130*/  MOV R20, R30 ;  /* 0x0000001e00147202 */ /* 0x000fe40000000f00 */
[----:B------:R-:W-:Y:S02]  /*2140*/  MOV R18, 0x2160 ;  /* 0x0000216000127802 */ /* 0x000fe40000000f00 */
[----:B------:R-:W-:Y:S05]  /*2150*/  CALL.REL.NOINC `($__internal_6_$__cuda_sm20_div_s64) ;  /* 0x0000001c00b87944 */ /* 0x000fea0003c00000 */
[----:B------:R-:W-:Y:S02]  /*2160*/  IADD3 R13, PT, PT, -R16, RZ, RZ ;  /* 0x000000ff100d7210 */ /* 0x000fe40007ffe1ff */
[----:B------:R-:W-:-:S03]  /*2170*/  MOV R31, R17 ;  /* 0x00000011001f7202 */ /* 0x000fc60000000f00 */
[----:B------:R-:W-:Y:S01]  /*2180*/  IMAD R27, R30, R13, R27 ;  /* 0x0000000d1e1b7224 */ /* 0x000fe200078e021b */
[----:B------:R-:W-:-:S07]  /*2190*/  MOV R30, R16 ;  /* 0x00000010001e7202 */ /* 0x000fce0000000f00 */
.L_x_216:
        /* <DEDUP_REMOVED lines=60> */
.L_x_218:
[----:B------:R-:W-:Y:S01]  /*2560*/  IMAD.MOV.U32 R27, RZ, RZ, R30 ;  /* 0x000000ffff1b7224 */ /* 0x000fe200078e001e */
[----:B------:R-:W-:Y:S01]  /*2570*/  MOV R21, R31 ;  /* 0x0000001f00157202 */ /* 0x000fe20000000f00 */
[----:B------:R-:W-:Y:S01]  /*2580*/  IMAD.MOV.U32 R20, RZ, RZ, R34 ;  /* 0x000000ffff147224 */ /* 0x000fe200078e0022 */
[----:B------:R-:W-:Y:S02]  /*2590*/  MOV R18, 0x25b0 ;  /* 0x000025b000127802 */ /* 0x000fe40000000f00 */
[----:B------:R-:W-:Y:S05]  /*25a0*/  CALL.REL.NOINC `($__internal_6_$__cuda_sm20_div_s64) ;  /* 0x0000001800a47944 */ /* 0x000fea0003c00000 */
[----:B------:R-:W-:-:S05]  /*25b0*/  IADD3 R31, PT, PT, -R16, RZ, RZ ;  /* 0x000000ff101f7210 */ /* 0x000fca0007ffe1ff */
[----:B------:R-:W-:Y:S02]  /*25c0*/  IMAD R31, R31, R34, R30 ;  /* 0x000000221f1f7224 */ /* 0x000fe400078e021e */
.L_x_219:
[----:B------:R-:W-:Y:S05]  /*25d0*/  BSYNC.RECONVERGENT B0 ;  /* 0x0000000000007941 */ /* 0x000fea0003800200 */
.L_x_217:
        /* <DEDUP_REMOVED lines=162> */
.L_x_214:
[----:B------:R-:W0:Y:S01]  /*3000*/  LDC.64 R2, c[0x0][0x420] ;  /* 0x00010800ff027b82 */ /* 0x000e220000000a00 */
[----:B------:R-:W-:-:S05]  /*3010*/  IADD3 R27, PT, PT, R27, UR6, RZ ;  /* 0x000000061b1b7c10 */ /* 0x000fca000fffe0ff */
[----:B0-----:R-:W-:-:S05]  /*3020*/  IMAD.WIDE.U32 R2, R27, 0x4, R2 ;  /* 0x000000041b027825 */ /* 0x001fca00078e0002 */
[----:B------:R1:W-:Y:S02]  /*3030*/  STG.E desc[UR12][R2.64], R23 ;  /* 0x0000001702007986 */ /* 0x0003e4000c10190c */
.L_x_213:
[----:B------:R-:W-:Y:S05]  /*3040*/  BSYNC.RECONVERGENT B1 ;  /* 0x0000000000017941 */ /* 0x000fea0003800200 */
.L_x_212:
        /* <DEDUP_REMOVED lines=58> */
.L_x_226:
        /* <DEDUP_REMOVED lines=14> */
.L_x_223:
[----:B0-----:R-:W-:Y:S05]  /*34d0*/  BSYNC.RECONVERGENT B0 ;  /* 0x0000000000007941 */ /* 0x001fea0003800200 */
.L_x_222:
        /* <DEDUP_REMOVED lines=30> */
.L_x_225:
[----:B------:R-:W-:Y:S05]  /*36c0*/  BSYNC.RECONVERGENT B0 ;  /* 0x0000000000007941 */ /* 0x000fea0003800200 */
.L_x_224:
        /* <DEDUP_REMOVED lines=21> */
.L_x_221:
        /* <DEDUP_REMOVED lines=20> */
.L_x_228:
[----:B------:R-:W-:Y:S05]  /*3960*/  BSYNC.RECONVERGENT B0 ;  /* 0x0000000000007941 */ /* 0x000fea0003800200 */
.L_x_227:
        /* <DEDUP_REMOVED lines=18> */
.L_x_220:
        /* <DEDUP_REMOVED lines=91> */
        .weak           $__internal_6_$__cuda_sm20_div_s64
        .type           $__internal_6_$__cuda_sm20_div_s64,@function
        .size           $__internal_6_$__cuda_sm20_div_s64,(.L_x_11616 - $__internal_6_$__cuda_sm20_div_s64)
$__internal_6_$__cuda_sm20_div_s64:
        /* <DEDUP_REMOVED lines=86> */
[----:B------:R-:W-:Y:S06]  /*45a0*/  RET.REL.NODEC R28 `(_ZN5flash32flash_fwd_splitkv_combine_kernelI23Flash_fwd_kernel_traitsILi96ELi64ELi128ELi4ELb0ELb0EN7cutlass6half_tE19Flash_kernel_traitsILi96ELi64ELi128ELi4ES3_EELi16ELi1ELb0EEEvNS_16Flash_fwd_paramsE) ;  /* 0xffffffb81c947950 */ /* 0x000fec0003c3ffff */
.L_x_229:
        /* <DEDUP_REMOVED lines=13> */
.L_x_11616:


//--------------------- .text._ZN5flash32flash_fwd_splitkv_combine_kernelI23Flash_fwd_kernel_traitsILi96ELi64ELi128ELi4ELb0ELb0EN7cutlass6half_tE19Flash_kernel_traitsILi96ELi64ELi128ELi4ES3_EELi16ELi7ELb1EEEvNS_16Flash_fwd_paramsE --------------------------
	.section	.text._ZN5flash32flash_fwd_splitkv_combine_kernelI23Flash_fwd_kernel_traitsILi96ELi64ELi128ELi4ELb0ELb0EN7cutlass6half_tE19Flash_kernel_traitsILi96ELi64ELi128ELi4ES3_EELi16ELi7ELb1EEEvNS_16Flash_fwd_paramsE,"ax",@progbits
	.align	128
        .global         _ZN5flash32flash_fwd_splitkv_combine_kernelI23Flash_fwd_kernel_traitsILi96ELi64ELi128ELi4ELb0ELb0EN7cutlass6half_tE19Flash_kernel_traitsILi96ELi64ELi128ELi4ES3_EELi16ELi7ELb1EEEvNS_16Flash_fwd_paramsE
        .type           _ZN5flash32flash_fwd_splitkv_combine_kernelI23Flash_fwd_kernel_traitsILi96ELi64ELi128ELi4ELb0ELb0EN7cutlass6half_tE19Flash_kernel_traitsILi96ELi64ELi128ELi4ES3_EELi16ELi7ELb1EEEvNS_16Flash_fwd_paramsE,@function
        .size           _ZN5flash32flash_fwd_splitkv_combine_kernelI23Flash_fwd_kernel_traitsILi96ELi64ELi128ELi4ELb0ELb0EN7cutlass6half_tE19Flash_kernel_traitsILi96ELi64ELi128ELi4ES3_EELi16ELi7ELb1EEEvNS_16Flash_fwd_paramsE,(.L_x_11617 - _ZN5flash32flash_fwd_splitkv_combine_kernelI23Flash_fwd_kernel_traitsILi96ELi64ELi128ELi4ELb0ELb0EN7cutlass6half_tE19Flash_kernel_traitsILi96ELi64ELi128ELi4ES3_EELi16ELi7ELb1EEEvNS_16Flash_fwd_paramsE)
        .other          _ZN5flash32flash_fwd_splitkv_combine_kernelI23Flash_fwd_kernel_traitsILi96ELi64ELi128ELi4ELb0ELb0EN7cutlass6half_tE19Flash_kernel_traitsILi96ELi64ELi128ELi4ES3_EELi16ELi7ELb1EEEvNS_16Flash_fwd_paramsE,@"STO_CUDA_ENTRY STV_DEFAULT"
_ZN5flash32flash_fwd_splitkv_combine_kernelI23Flash_fwd_kernel_traitsILi96ELi64ELi128ELi4ELb0ELb0EN7cutlass6half_tE19Flash_kernel_traitsILi96ELi64ELi128ELi4ES3_EELi16ELi7ELb1EEEvNS_16Flash_fwd_paramsE:
.text._ZN5flash32flash_fwd_splitkv_combine_kernelI23Flash_fwd_kernel_traitsILi96ELi64ELi128ELi4ELb0ELb0EN7cutlass6half_tE19Flash_kernel_traitsILi96ELi64ELi128ELi4ES3_EELi16ELi7ELb1EEEvNS_16Flash_fwd_paramsE:
        /* <DEDUP_REMOVED lines=38> */
.L_x_230:
[----:B------:R-:W-:Y:S01]  /*0260*/  IMAD.U32 R40, RZ, RZ, UR20 ;  /* 0x00000014ff287e24 */ /* 0x000fe2000f8e00ff */
[----:B------:R-:W-:Y:S01]  /*0270*/  MOV R34, UR18 ;  /* 0x0000001200227c02 */ /* 0x000fe20008000f00 */
[----:B------:R-:W-:Y:S01]  /*0280*/  IMAD.U32 R33, RZ, RZ, UR14 ;  /* 0x0000000eff217e24 */ /* 0x000fe2000f8e00ff */
[----:B------:R-:W-:Y:S02]  /*0290*/  MOV R31, UR5 ;  /* 0x00000005001f7c02 */ /* 0x000fe40008000f00 */
[----:B------:R-:W-:Y:S02]  /*02a0*/  MOV R32, 0x2c0 ;  /* 0x000002c000207802 */ /* 0x000fe40000000f00 */
[----:B------:R-:W-:Y:S05]  /*02b0*/  CALL.REL.NOINC `($__internal_7_$__cuda_sm20_div_s64) ;  /* 0x0000005400b87944 */ /* 0x000fea0003c00000 */
[----:B------:R-:W-:-:S07]  /*02c0*/  MOV R19, R29 ;  /* 0x0000001d00137202 */ /* 0x000fce0000000f00 */
.L_x_231:
        /* <DEDUP_REMOVED lines=30> */
.L_x_233:
[----:B------:R-:W-:Y:S01]  /*04b0*/  IMAD.MOV.U32 R40, RZ, RZ, R18 ;  /* 0x000000ffff287224 */ /* 0x000fe200078e0012 */
[----:B------:R-:W-:Y:S02]  /*04c0*/  MOV R33, R19 ;  /* 0x0000001300217202 */ /* 0x000fe40000000f00 */
[----:B------:R-:W-:Y:S02]  /*04d0*/  MOV R32, 0x4f0 ;  /* 0x000004f000207802 */ /* 0x000fe40000000f00 */
[----:B------:R-:W-:Y:S05]  /*04e0*/  CALL.REL.NOINC `($__internal_7_$__cuda_sm20_div_s64) ;  /* 0x00000054002c7944 */ /* 0x000fea0003c00000 */
[----:B------:R-:W-:Y:S02]  /*04f0*/  MOV R4, R18 ;  /* 0x0000001200047202 */ /* 0x000fe40000000f00 */
[----:B------:R-:W-:Y:S02]  /*0500*/  MOV R5, R29 ;  /* 0x0000001d00057202 */ /* 0x000fe40000000f00 */
.L_x_234:
[----:B------:R-:W-:Y:S05]  /*0510*/  BSYNC.RECONVERGENT B0 ;  /* 0x0000000000007941 */ /* 0x000fea0003800200 */
.L_x_232:
        /* <DEDUP_REMOVED lines=57> */
.L_x_236:
[----:B------:R-:W-:Y:S01]  /*08b0*/  IMAD.MOV.U32 R40, RZ, RZ, R34 ;  /* 0x000000ffff287224 */ /* 0x000fe200078e0022 */
[----:B------:R-:W-:Y:S01]  /*08c0*/  MOV R34, R27 ;  /* 0x0000001b00227202 */ /* 0x000fe20000000f00 */
[----:B------:R-:W-:Y:S01]  /*08d0*/  IMAD.MOV.U32 R33, RZ, RZ, R31 ;  /* 0x000000ffff217224 */ /* 0x000fe200078e001f */
[----:B------:R-:W-:Y:S02]  /*08e0*/  MOV R31, R21 ;  /* 0x00000015001f7202 */ /* 0x000fe40000000f00 */
[----:B------:R-:W-:Y:S02]  /*08f0*/  MOV R32, 0x910 ;  /* 0x0000091000207802 */ /* 0x000fe40000000f00 */
[----:B------:R-:W-:Y:S05]  /*0900*/  CALL.REL.NOINC `($__internal_7_$__cuda_sm20_div_s64) ;  /* 0x0000005000247944 */ /* 0x000fea0003c00000 */
[----:B------:R-:W-:Y:S02]  /*0910*/  MOV R19, R29 ;  /* 0x0000001d00137202 */ /* 0x000fe40000000f00 */
.L_x_237:
[----:B------:R-:W-:Y:S05]  /*0920*/  BSYNC.RECONVERGENT B0 ;  /* 0x0000000000007941 */ /* 0x000fea0003800200 */
.L_x_235:
        /* <DEDUP_REMOVED lines=125> */
.L_x_239:
[----:B------:R-:W-:Y:S01]  /*1100*/  IMAD.MOV.U32 R40, RZ, RZ, R18 ;  /* 0x000000ffff287224 */ /* 0x000fe200078e0012 */
[----:B------:R-:W-:Y:S01]  /*1110*/  MOV R34, R26 ;  /* 0x0000001a00227202 */ /* 0x000fe20000000f00 */
[----:B------:R-:W-:Y:S01]  /*1120*/  IMAD.MOV.U32 R33, RZ, RZ, R19 ;  /* 0x000000ffff217224 */ /* 0x000fe200078e0013 */
[----:B------:R-:W-:Y:S02]  /*1130*/  MOV R31, R20 ;  /* 0x00000014001f7202 */ /* 0x000fe40000000f00 */
[----:B------:R-:W-:Y:S02]  /*1140*/  MOV R32, 0x1160 ;  /* 0x0000116000207802 */ /* 0x000fe40000000f00 */
[----:B------:R-:W-:Y:S05]  /*1150*/  CALL.REL.NOINC `($__internal_7_$__cuda_sm20_div_s64) ;  /* 0x0000004800107944 */ /* 0x000fea0003c00000 */
[----:B------:R-:W-:Y:S02]  /*1160*/  MOV R44, R18 ;  /* 0x00000012002c7202 */ /* 0x000fe40000000f00 */
[----:B------:R-:W-:Y:S02]  /*1170*/  MOV R45, R29 ;  /* 0x0000001d002d7202 */ /* 0x000fe40000000f00 */
.L_x_240:
[----:B------:R-:W-:Y:S05]  /*1180*/  BSYNC.RECONVERGENT B0 ;  /* 0x0000000000007941 */ /* 0x000fea0003800200 */
.L_x_238:
        /* <DEDUP_REMOVED lines=57> */
.L_x_242:
[----:B------:R-:W-:Y:S01]  /*1520*/  IMAD.MOV.U32 R40, RZ, RZ, R4 ;  /* 0x000000ffff287224 */ /* 0x000fe200078e0004 */
[----:B------:R-:W-:Y:S01]  /*1530*/  MOV R33, R5 ;  /* 0x0000000500217202 */ /* 0x000fe20000000f00 */
[----:B------:R-:W-:Y:S01]  /*1540*/  IMAD.MOV.U32 R34, RZ, RZ, R25 ;  /* 0x000000ffff227224 */ /* 0x000fe200078e0019 */
[----:B------:R-:W-:Y:S02]  /*1550*/  MOV R32, 0x1570 ;  /* 0x0000157000207802 */ /* 0x000fe40000000f00 */
[----:B------:R-:W-:Y:S05]  /*1560*/  CALL.REL.NOINC `($__internal_7_$__cuda_sm20_div_s64) ;  /* 0x00000044000c7944 */ /* 0x000fea0003c00000 */
[----:B------:R-:W-:Y:S02]  /*1570*/  MOV R28, R18 ;  /* 0x00000012001c7202 */ /* 0x000fe40000000f00 */
.L_x_243:
[----:B------:R-:W-:Y:S05]  /*1580*/  BSYNC.RECONVERGENT B0 ;  /* 0x0000000000007941 */ /* 0x000fea0003800200 */
.L_x_241:
        /* <DEDUP_REMOVED lines=43> */
[----:B------:R-:W-:Y:S01]  /*1840*/  IMAD.MOV.U32 R10, RZ, RZ, -0x800000 ;  /* 0xff800000ff0a7424 */ /* 0x000fe200078e00ff */
[C---:B---3--:R-:W-:Y:S01]  /*1850*/  @!P2 LEA R36, P4, R30.reuse, R6, 0x2 ;  /* 0x000000061e24a211 */ /* 0x048fe200078810ff */
[----:B------:R-:W-:Y:S02]  /*1860*/  @!P2 IMAD R24, R3, UR14, R31 ;  /* 0x0000000e0318ac24 */ /* 0x000fe4000f8e021f */
[C---:B------:R-:W-:Y:S02]  /*1870*/  VIADD R22, R13.reuse, 0x30 ;  /* 0x000000300d167836 */ /* 0x040fe40000000000 */
[----:B------:R3:W4:Y:S01]  /*1880*/  @!P5 LDG.E R10, desc[UR10][R32.64] ;  /* 0x0000000a200ad981 */ /* 0x000722000c1e1900 */
[----:B------:R-:W-:Y:S01]  /*1890*/  @!P2 LEA.HI.X R37, R30, R7, R24, 0x2, P4 ;  /* 0x000000071e25a211 */ /* 0x000fe200020f1418 */
[----:B------:R-:W-:Y:S01]  /*18a0*/  @!P3 IMAD.MOV.U32 R30, RZ, RZ, R14 ;  /* 0x000000ffff1eb224 */ /* 0x000fe200078e000e */
[----:B------:R-:W-:Y:S01]  /*18b0*/  ISETP.GE.OR P5, PT, R22, UR4, !P1 ;  /* 0x0000000416007c0c */ /* 0x000fe2000cfa6670 */
[----:B------:R-:W-:Y:S01]  /*18c0*/  @!P3 IMAD.MOV.U32 R31, RZ, RZ, R15 ;  /* 0x000000ffff1fb224 */ /* 0x000fe200078e000f */
[----:B------:R-:W-:Y:S01]  /*18d0*/  MOV R3, 0xff800000 ;  /* 0xff80000000037802 */ /* 0x000fe20000000f00 */
[----:B------:R-:W5:Y:S01]  /*18e0*/  @!P6 LDC.64 R6, c[0x0][0x428] ;  /* 0x00010a00ff06eb82 */ /* 0x000f620000000a00 */
[----:B------:R-:W-:Y:S01]  /*18f0*/  IADD3 R23, PT, PT, R13, 0x38, RZ ;  /* 0x000000380d177810 */ /* 0x000fe20007ffe0ff */
[----:B------:R-:W-:-:S03]  /*1900*/  @!P3 IMAD.WIDE.U32 R30, R16, UR20, R30 ;  /* 0x00000014101ebc25 */ /* 0x000fc6000f8e001e */
[----:B------:R-:W-:Y:S01]  /*1910*/  ISETP.GE.OR P4, PT, R23, UR4, !P1 ;  /* 0x0000000417007c0c */ /* 0x000fe2000cf86670 */
[----:B------:R1:W4:Y:S01]  /*1920*/  @!P2 LDG.E R3, desc[UR10][R36.64] ;  /* 0x0000000a2403a981 */ /* 0x000322000c1e1900 */
[----:B------:R-:W-:Y:S01]  /*1930*/  @!P3 IMAD R16, R16, UR14, R31 ;  /* 0x0000000e1010bc24 */ /* 0x000fe2000f8e021f */
[----:B0-----:R-:W-:Y:S01]  /*1940*/  @!P3 LEA R34, P2, R30, R4, 0x2 ;  /* 0x000000041e22b211 */ /* 0x001fe200078410ff */
[----:B------:R-:W-:-:S03]  /*1950*/  VIADD R24, R13, 0x40 ;  /* 0x000000400d187836 */ /* 0x000fc60000000000 */
[----:B------:R-:W-:Y:S02]  /*1960*/  @!P3 LEA.HI.X R35, R30, R5, R16, 0x2, P2 ;  /* 0x000000051e23b211 */ /* 0x000fe400010f1410 */
[----:B------:R-:W0:Y:S01]  /*1970*/  @!P5 LDC.64 R4, c[0x0][0x428] ;  /* 0x00010a00ff04db82 */ /* 0x000e220000000a00 */
[----:B------:R-:W-:Y:S01]  /*1980*/  MOV R16, 0xff800000 ;  /* 0xff80000000107802 */ /* 0x000fe20000000f00 */
[----:B---3--:R-:W-:Y:S02]  /*1990*/  @!P0 IMAD.MOV.U32 R32, RZ, RZ, R14 ;  /* 0x000000ffff208224 */ /* 0x008fe400078e000e */
[----:B------:R-:W-:-:S03]  /*19a0*/  @!P0 IMAD.MOV.U32 R33, RZ, RZ, R15 ;  /* 0x000000ffff218224 */ /* 0x000fc600078e000f */
[----:B------:R0:W3:Y:S01]  /*19b0*/  @!P3 LDG.E R16, desc[UR10][R34.64] ;  /* 0x0000000a2210b981 */ /* 0x0000e2000c1e1900 */
        /* <DEDUP_REMOVED lines=9> */
[----:B------:R-:W-:Y:S01]  /*1a50*/  @!P6 IMAD.WIDE.U32 R32, R18, UR20, R32 ;  /* 0x000000141220ec25 */ /* 0x000fe2000f8e0020 */
[----:B------:R-:W-:-:S03]  /*1a60*/  @!P5 MOV R31, R15 ;  /* 0x0000000f001fd202 */ /* 0x000fc60000000f00 */
[----:B------:R0:W3:Y:S01]  /*1a70*/  @!P0 LDG.E R17, desc[UR10][R36.64] ;  /* 0x0000000a24118981 */ /* 0x0000e2000c1e1900 */
[----:B------:R-:W-:Y:S01]  /*1a80*/  @!P6 IMAD R18, R18, UR14, R33 ;  /* 0x0000000e1212ec24 */ /* 0x000fe2000f8e0221 */
[C---:B-----5:R-:W-:Y:S01]  /*1a90*/  @!P6 LEA R38, P0, R32.reuse, R6, 0x2 ;  /* 0x000000062026e211 */ /* 0x060fe200078010ff */
[----:B------:R-:W-:Y:S01]  /*1aa0*/  @!P5 IMAD.MOV.U32 R30, RZ, RZ, R14 ;  /* 0x000000ffff1ed224 */ /* 0x000fe200078e000e */
[----:B------:R-:W-:Y:S02]  /*1ab0*/  IADD3 R19, PT, PT, R13, 0x48, RZ ;  /* 0x000000480d137810 */ /* 0x000fe40007ffe0ff */
[----:B------:R-:W-:Y:S01]  /*1ac0*/  @!P6 LEA.HI.X R39, R32, R7, R18, 0x2, P0 ;  /* 0x000000072027e211 */ /* 0x000fe200000f1412 */
[C---:B------:R-:W-:Y:S01]  /*1ad0*/  @!P5 IMAD.WIDE.U32 R30, R22.reuse, UR20, R30 ;  /* 0x00000014161edc25 */ /* 0x040fe2000f8e001e */
[----:B------:R-:W-:Y:S01]  /*1ae0*/  ISETP.GE.OR P2, PT, R19, UR4, !P1 ;  /* 0x0000000413007c0c */ /* 0x000fe2000cf46670 */
[----:B------:R-:W5:Y:S02]  /*1af0*/  @!P3 LDC.64 R6, c[0x0][0x428] ;  /* 0x00010a00ff06bb82 */ /* 0x000f640000000a00 */
[----:B------:R-:W-:Y:S01]  /*1b00*/  @!P5 IMAD R22, R22, UR14, R31 ;  /* 0x0000000e1616dc24 */ /* 0x000fe2000f8e021f */
[----:B0-----:R-:W-:Y:S01]  /*1b10*/  @!P5 LEA R34, P0, R30, R4, 0x2 ;  /* 0x000000041e22d211 */ /* 0x001fe200078010ff */
[----:B------:R-:W-:-:S02]  /*1b20*/  IMAD.MOV.U32 R18, RZ, RZ, -0x800000 ;  /* 0xff800000ff127424 */ /* 0x000fc400078e00ff */
[C---:B------:R-:W-:Y:S01]  /*1b30*/  VIADD R33, R13.reuse, 0x50 ;  /* 0x000000500d217836 */ /* 0x040fe20000000000 */
[----:B------:R-:W-:Y:S02]  /*1b40*/  @!P5 LEA.HI.X R35, R30, R5, R22, 0x2, P0 ;  /* 0x000000051e23d211 */ /* 0x000fe400000f1416 */
[----:B------:R-:W-:Y:S01]  /*1b50*/  @!P4 MOV R37, R15 ;  /* 0x0000000f0025c202 */ /* 0x000fe20000000f00 */
[----:B------:R-:W-:Y:S01]  /*1b60*/  @!P4 IMAD.MOV.U32 R36, RZ, RZ, R14 ;  /* 0x000000ffff24c224 */ /* 0x000fe200078e000e */
[----:B------:R5:W3:Y:S01]  /*1b70*/  @!P6 LDG.E R18, desc[UR10][R38.64] ;  /* 0x0000000a2612e981 */ /* 0x000ae2000c1e1900 */
[----:B------:R-:W-:Y:S01]  /*1b80*/  IADD3 R32, PT, PT, R13, 0x58, RZ ;  /* 0x000000580d207810 */ /* 0x000fe20007ffe0ff */
[----:B------:R-:W0:Y:S01]  /*1b90*/  @!P2 LDC.64 R4, c[0x0][0x428] ;  /* 0x00010a00ff04ab82 */ /* 0x000e220000000a00 */
[----:B------:R-:W-:-:S04]  /*1ba0*/  @!P4 IMAD.WIDE.U32 R36, R23, UR20, R36 ;  /* 0x000000141724cc25 */ /* 0x000fc8000f8e0024 */
[----:B------:R-:W-:Y:S01]  /*1bb0*/  @!P4 IMAD R30, R23, UR14, R37 ;  /* 0x0000000e171ecc24 */ /* 0x000fe2000f8e0225 */
[C---:B-1----:R-:W-:Y:S02]  /*1bc0*/  @!P4 LEA R40, P0, R36.reuse, R8, 0x2 ;  /* 0x000000082428c211 */ /* 0x042fe400078010ff */
[----:B------:R-:W-:Y:S02]  /*1bd0*/  ISETP.GE.OR P6, PT, R33, UR4, !P1 ;  /* 0x0000000421007c0c */ /* 0x000fe4000cfc6670 */
[----:B------:R-:W-:Y:S01]  /*1be0*/  @!P4 LEA.HI.X R41, R36, R9, R30, 0x2, P0 ;  /* 0x000000092429c211 */ /* 0x000fe200000f141e */
[----:B------:R-:W-:Y:S01]  /*1bf0*/  @!P3 IMAD.MOV.U32 R37, RZ, RZ, R15 ;  /* 0x000000ffff25b224 */ /* 0x000fe200078e000f */
[----:B------:R-:W-:Y:S01]  /*1c00*/  @!P3 MOV R36, R14 ;  /* 0x0000000e0024b202 */ /* 0x000fe20000000f00 */
[----:B------:R-:W-:Y:S01]  /*1c10*/  IMAD.MOV.U32 R23, RZ, RZ, -0x800000 ;  /* 0xff800000ff177424 */ /* 0x000fe200078e00ff */
[----:B------:R-:W-:Y:S02]  /*1c20*/  ISETP.GE.OR P0, PT, R32, UR4, !P1 ;  /* 0x0000000420007c0c */ /* 0x000fe4000cf06670 */
[----:B------:R-:W-:Y:S01]  /*1c30*/  MOV R22, 0xff800000 ;  /* 0xff80000000167802 */ /* 0x000fe20000000f00 */
[----:B------:R-:W-:-:S02]  /*1c40*/  @!P3 IMAD.WIDE.U32 R36, R24, UR20, R36 ;  /* 0x000000141824bc25 */ /* 0x000fc4000f8e0024 */
[----:B------:R-:W3:Y:S02]  /*1c50*/  @!P4 LDG.E R23, desc[UR10][R40.64] ;  /* 0x0000000a2817c981 */ /* 0x000ee4000c1e1900 */
[----:B------:R-:W-:Y:S01]  /*1c60*/  @!P3 IMAD R24, R24, UR14, R37 ;  /* 0x0000000e1818bc24 */ /* 0x000fe2000f8e0225 */
[----:B------:R-:W1:Y:S01]  /*1c70*/  @!P6 LDC.64 R8, c[0x0][0x428] ;  /* 0x00010a00ff08eb82 */ /* 0x000e620000000a00 */
[C---:B-----5:R-:W-:Y:S01]  /*1c80*/  @!P3 LEA R38, P4, R36.reuse, R6, 0x2 ;  /* 0x000000062426b211 */ /* 0x060fe200078810ff */
[----:B------:R5:W3:Y:S01]  /*1c90*/  @!P5 LDG.E R22, desc[UR10][R34.64] ;  /* 0x0000000a2216d981 */ /* 0x000ae2000c1e1900 */
[----:B------:R-:W-:Y:S02]  /*1ca0*/  IADD3 R31, PT, PT, R13, 0x60, RZ ;  /* 0x000000600d1f7810 */ /* 0x000fe40007ffe0ff */
[----:B------:R-:W-:Y:S02]  /*1cb0*/  @!P3 LEA.HI.X R39, R36, R7, R24, 0x2, P4 ;  /* 0x000000072427b211 */ /* 0x000fe400020f1418 */
[----:B------:R-:W-:Y:S01]  /*1cc0*/  ISETP.GE.OR P5, PT, R31, UR4, !P1 ;  /* 0x000000041f007c0c */ /* 0x000fe2000cfa6670 */
[----:B------:R-:W1:Y:S01]  /*1cd0*/  @!P0 LDC.64 R6, c[0x0][0x428] ;  /* 0x00010a00ff068b82 */ /* 0x000e620000000a00 */
[----:B------:R-:W-:Y:S01]  /*1ce0*/  @!P6 MOV R42, R14 ;  /* 0x0000000e002ae202 */ /* 0x000fe20000000f00 */
[----:B------:R-:W-:-:S02]  /*1cf0*/  @!P6 IMAD.MOV.U32 R43, RZ, RZ, R15 ;  /* 0x000000ffff2be224 */ /* 0x000fc400078e000f */
[----:B------:R-:W-:Y:S01]  /*1d00*/  IMAD.MOV.U32 R24, RZ, RZ, -0x800000 ;  /* 0xff800000ff187424 */ /* 0x000fe200078e00ff */
[----:B-----5:R-:W-:Y:S01]  /*1d10*/  @!P2 MOV R35, R15 ;  /* 0x0000000f0023a202 */ /* 0x020fe20000000f00 */
[----:B------:R-:W-:Y:S01]  /*1d20*/  @!P2 IMAD.MOV.U32 R34, RZ, RZ, R14 ;  /* 0x000000ffff22a224 */ /* 0x000fe200078e000e */
[----:B------:R-:W-:Y:S01]  /*1d30*/  @!P0 MOV R40, R14 ;  /* 0x0000000e00288202 */ /* 0x000fe20000000f00 */
[----:B------:R-:W-:Y:S02]  /*1d40*/  @!P6 IMAD.WIDE.U32 R42, R33, UR20, R42 ;  /* 0x00000014212aec25 */ /* 0x000fe4000f8e002a */
[----:B------:R5:W3:Y:S02]  /*1d50*/  @!P3 LDG.E R24, desc[UR10][R38.64] ;  /* 0x0000000a2618b981 */ /* 0x000ae4000c1e1900 */
[----:B------:R-:W-:-:S04]  /*1d60*/  @!P2 IMAD.WIDE.U32 R34, R19, UR20, R34 ;  /* 0x000000141322ac25 */ /* 0x000fc8000f8e0022 */
[----:B------:R-:W-:Y:S01]  /*1d70*/  @!P2 IMAD R30, R19, UR14, R35 ;  /* 0x0000000e131eac24 */ /* 0x000fe2000f8e0223 */
[----:B0-----:R-:W-:Y:S01]  /*1d80*/  @!P2 LEA R46, P4, R34, R4, 0x2 ;  /* 0x00000004222ea211 */ /* 0x001fe200078810ff */
[----:B------:R-:W-:-:S03]  /*1d90*/  @!P0 IMAD.MOV.U32 R41, RZ, RZ, R15 ;  /* 0x000000ffff298224 */ /* 0x000fc600078e000f */
[----:B------:R-:W-:Y:S01]  /*1da0*/  @!P2 LEA.HI.X R47, R34, R5, R30, 0x2, P4 ;  /* 0x00000005222fa211 */ /* 0x000fe200020f141e */
[----:B------:R-:W-:Y:S01]  /*1db0*/  VIADD R30, R13, 0x68 ;  /* 0x000000680d1e7836 */ /* 0x000fe20000000000 */
[----:B------:R-:W0:Y:S01]  /*1dc0*/  @!P5 LDC.64 R4, c[0x0][0x428] ;  /* 0x00010a00ff04db82 */ /* 0x000e220000000a00 */
[----:B------:R-:W-:Y:S01]  /*1dd0*/  MOV R19, 0xff800000 ;  /* 0xff80000000137802 */ /* 0x000fe20000000f00 */
[----:B------:R-:W-:Y:S02]  /*1de0*/  @!P0 IMAD.WIDE.U32 R40, R32, UR20, R40 ;  /* 0x0000001420288c25 */ /* 0x000fe4000f8e0028 */
[----:B------:R-:W-:Y:S02]  /*1df0*/  ISETP.GE.OR P4, PT, R30, UR4, !P1 ;  /* 0x000000041e007c0c */ /* 0x000fe4000cf86670 */
[----:B------:R-:W-:Y:S01]  /*1e00*/  @!P6 IMAD R34, R33, UR14, R43 ;  /* 0x0000000e2122ec24 */ /* 0x000fe2000f8e022b */
[----:B-1----:R-:W-:Y:S01]  /*1e10*/  @!P6 LEA R36, P3, R42, R8, 0x2 ;  /* 0x000000082a24e211 */ /* 0x002fe200078610ff */
[----:B------:R-:W3:Y:S01]  /*1e20*/  @!P2 LDG.E R19, desc[UR10][R46.64] ;  /* 0x0000000a2e13a981 */ /* 0x000ee2000c1e1900 */
[----:B------:R-:W-:Y:S01]  /*1e30*/  @!P0 IMAD R32, R32, UR14, R41 ;  /* 0x0000000e20208c24 */ /* 0x000fe2000f8e0229 */
[----:B------:R-:W-:-:S02]  /*1e40*/  IADD3 R35, PT, PT, R13, 0x70, RZ ;  /* 0x000000700d237810 */ /* 0x000fc40007ffe0ff */
[----:B-----5:R-:W-:Y:S02]  /*1e50*/  @!P0 LEA R38, P2, R40, R6, 0x2 ;  /* 0x0000000628268211 */ /* 0x020fe400078410ff */
[----:B------:R-:W-:Y:S01]  /*1e60*/  @!P6 LEA.HI.X R37, R42, R9, R34, 0x2, P3 ;  /* 0x000000092a25e211 */ /* 0x000fe200018f1422 */
[----:B------:R-:W-:Y:S01]  /*1e70*/  VIADD R34, R13, 0x78 ;  /* 0x000000780d227836 */ /* 0x000fe20000000000 */
[----:B------:R-:W-:Y:S01]  /*1e80*/  @!P0 LEA.HI.X R39, R40, R7, R32, 0x2, P2 ;  /* 0x0000000728278211 */ /* 0x000fe200010f1420 */
[----:B------:R-:W-:Y:S01]  /*1e90*/  @!P5 IMAD.MOV.U32 R42, RZ, RZ, R14 ;  /* 0x000000ffff2ad224 */ /* 0x000fe200078e000e */
[----:B------:R-:W-:Y:S01]  /*1ea0*/  @!P5 MOV R43, R15 ;  /* 0x0000000f002bd202 */ /* 0x000fe20000000f00 */
[----:B------:R-:W1:Y:S01]  /*1eb0*/  @!P4 LDC.64 R8, c[0x0][0x428] ;  /* 0x00010a00ff08cb82 */ /* 0x000e620000000a00 */
[----:B------:R-:W-:Y:S02]  /*1ec0*/  ISETP.GE.OR P2, PT, R35, UR4, !P1 ;  /* 0x0000000423007c0c */ /* 0x000fe4000cf46670 */
[----:B------:R-:W-:Y:S01]  /*1ed0*/  ISETP.GE.OR P1, PT, R34, UR4, !P1 ;  /* 0x0000000422007c0c */ /* 0x000fe2000cf26670 */
[----:B------:R-:W-:Y:S01]  /*1ee0*/  @!P5 IMAD.WIDE.U32 R42, R31, UR20, R42 ;  /* 0x000000141f2adc25 */ /* 0x000fe2000f8e002a */
[----:B------:R-:W-:-:S03]  /*1ef0*/  MOV R33, 0xff800000 ;  /* 0xff80000000217802 */ /* 0x000fc60000000f00 */
[----:B------:R-:W-:Y:S01]  /*1f00*/  @!P5 IMAD R6, R31, UR14, R43 ;  /* 0x0000000e1f06dc24 */ /* 0x000fe2000f8e022b */
[C---:B0-----:R-:W-:Y:S02]  /*1f10*/  @!P5 LEA R40, P3, R42.reuse, R4, 0x2 ;  /* 0x000000042a28d211 */ /* 0x041fe400078610ff */
[----:B------:R0:W5:Y:S02]  /*1f20*/  @!P6 LDG.E R33, desc[UR10][R36.64] ;  /* 0x0000000a2421e981 */ /* 0x000164000c1e1900 */
[----:B------:R-:W-:Y:S02]  /*1f30*/  @!P5 LEA.HI.X R41, R42, R5, R6, 0x2, P3 ;  /* 0x000000052a29d211 */ /* 0x000fe400018f1406 */
[----:B------:R-:W1:Y:S01]  /*1f40*/  @!P2 LDC.64 R6, c[0x0][0x428] ;  /* 0x00010a00ff06ab82 */ /* 0x000e620000000a00 */
[----:B------:R-:W-:-:S06]  /*1f50*/  IMAD.MOV.U32 R32, RZ, RZ, -0x800000 ;  /* 0xff800000ff207424 */ /* 0x000fcc00078e00ff */
[----:B------:R1:W5:Y:S01]  /*1f60*/  @!P0 LDG.E R32, desc[UR10][R38.64] ;  /* 0x0000000a26208981 */ /* 0x000362000c1e1900 */
[----:B------:R-:W2:Y:S01]  /*1f70*/  @!P1 LDC.64 R4, c[0x0][0x428] ;  /* 0x00010a00ff049b82 */ /* 0x000ea20000000a00 */
[----:B0-----:R-:W-:Y:S01]  /*1f80*/  @!P4 MOV R37, R15 ;  /* 0x0000000f0025c202 */ /* 0x001fe20000000f00 */
[----:B------:R-:W-:-:S04]  /*1f90*/  @!P4 IMAD.MOV.U32 R36, RZ, RZ, R14 ;  /* 0x000000ffff24c224 */ /* 0x000fc800078e000e */
[----:B------:R-:W-:-:S04]  /*1fa0*/  @!P4 IMAD.WIDE.U32 R36, R30, UR20, R36 ;  /* 0x000000141e24cc25 */ /* 0x000fc8000f8e0024 */
[----:B------:R-:W-:Y:S01]  /*1fb0*/  @!P4 IMAD R30, R30, UR14, R37 ;  /* 0x0000000e1e1ecc24 */ /* 0x000fe2000f8e0225 */
[C---:B-1----:R-:W-:Y:S01]  /*1fc0*/  @!P4 LEA R8, P0, R36.reuse, R8, 0x2 ;  /* 0x000000082408c211 */ /* 0x042fe200078010ff */
[----:B------:R-:W-:Y:S01]  /*1fd0*/  @!P1 IMAD.MOV.U32 R38, RZ, RZ, R14 ;  /* 0x000000ffff269224 */ /* 0x000fe200078e000e */
[----:B------:R-:W-:Y:S02]  /*1fe0*/  @!P1 MOV R39, R15 ;  /* 0x0000000f00279202 */ /* 0x000fe40000000f00 */
[----:B------:R-:W-:Y:S01]  /*1ff0*/  @!P4 LEA.HI.X R9, R36, R9, R30, 0x2, P0 ;  /* 0x000000092409c211 */ /* 0x000fe200000f141e */
[----:B------:R-:W-:Y:S01]  /*2000*/  @!P2 IMAD.MOV.U32 R36, RZ, RZ, R14 ;  /* 0x000000ffff24a224 */ /* 0x000fe200078e000e */
[----:B------:R-:W-:Y:S02]  /*2010*/  @!P2 MOV R37, R15 ;  /* 0x0000000f0025a202 */ /* 0x000fe40000000f00 */
[----:B------:R-:W-:Y:S01]  /*2020*/  MOV R31, 0xff800000 ;  /* 0xff800000001f7802 */ /* 0x000fe20000000f00 */
[----:B------:R-:W-:-:S04]  /*2030*/  @!P1 IMAD.WIDE.U32 R38, R34, UR20, R38 ;  /* 0x0000001422269c25 */ /* 0x000fc8000f8e0026 */
[C---:B------:R-:W-:Y:S01]  /*2040*/  @!P2 IMAD.WIDE.U32 R36, R35.reuse, UR20, R36 ;  /* 0x000000142324ac25 */ /* 0x040fe2000f8e0024 */
[----:B------:R2:W5:Y:S03]  /*2050*/  @!P5 LDG.E R31, desc[UR10][R40.64] ;  /* 0x0000000a281fd981 */ /* 0x000566000c1e1900 */
[----:B------:R-:W-:Y:S01]  /*2060*/  @!P1 IMAD R34, R34, UR14, R39 ;  /* 0x0000000e22229c24 */ /* 0x000fe2000f8e0227 */
[----:B------:R-:W-:Y:S01]  /*2070*/  @!P2 LEA R6, P3, R36, R6, 0x2 ;  /* 0x000000062406a211 */ /* 0x000fe200078610ff */
[----:B------:R-:W-:-:S05]  /*2080*/  @!P2 IMAD R14, R35, UR14, R37 ;  /* 0x0000000e230eac24 */ /* 0x000fca000f8e0225 */
[----:B------:R-:W-:Y:S02]  /*2090*/  @!P2 LEA.HI.X R7, R36, R7, R14, 0x2, P3 ;  /* 0x000000072407a211 */ /* 0x000fe400018f140e */
[----:B--2---:R-:W-:Y:S01]  /*20a0*/  @!P1 LEA R40, P0, R38, R4, 0x2 ;  /* 0x0000000426289211 */ /* 0x004fe200078010ff */
[----:B------:R-:W-:-:S03]  /*20b0*/  IMAD.MOV.U32 R4, RZ, RZ, -0x800000 ;  /* 0xff800000ff047424 */ /* 0x000fc600078e00ff */
[----:B------:R-:W-:Y:S01]  /*20c0*/  @!P1 LEA.HI.X R41, R38, R5, R34, 0x2, P0 ;  /* 0x0000000526299211 */ /* 0x000fe200000f1422 */
[----:B------:R-:W-:Y:S01]  /*20d0*/  IMAD.MOV.U32 R5, RZ, RZ, -0x800000 ;  /* 0xff800000ff057424 */ /* 0x000fe200078e00ff */
[----:B------:R-:W-:Y:S01]  /*20e0*/  MOV R34, 0xff800000 ;  /* 0xff80000000227802 */ /* 0x000fe20000000f00 */
[----:B------:R-:W2:Y:S04]  /*20f0*/  @!P4 LDG.E R4, desc[UR10][R8.64] ;  /* 0x0000000a0804c981 */ /* 0x000ea8000c1e1900 */
[----:B------:R-:W2:Y:S04]  /*2100*/  @!P1 LDG.E R5, desc[UR10][R40.64] ;  /* 0x0000000a28059981 */ /* 0x000ea8000c1e1900 */
[----:B------:R0:W2:Y:S01]  /*2110*/  @!P2 LDG.E R34, desc[UR10][R6.64] ;  /* 0x0000000a0622a981 */ /* 0x0000a2000c1e1900 */
        /* <DEDUP_REMOVED lines=9> */
[----:B------:R-:W-:Y:S04]  /*21b0*/  STS [R13], R11 ;  /* 0x0000000b0d007388 */ /* 0x000fe80000000800 */
[----:B----4-:R-:W-:Y:S04]  /*21c0*/  STS [R13+0x220], R10 ;  /* 0x0002200a0d007388 */ /* 0x010fe80000000800 */
[----:B------:R-:W-:Y:S01]  /*21d0*/  STS [R13+0x440], R3 ;  /* 0x000440030d007388 */ /* 0x000fe20000000800 */
[----:B0-----:R-:W-:-:S03]  /*21e0*/  LOP3.LUT P5, R6, R0, 0x380, RZ, 0xc0, !PT ;  /* 0x0000038000067812 */ /* 0x001fc600078ac0ff */
[----:B---3--:R0:W-:Y:S01]  /*21f0*/  STS [R13+0x660], R16 ;  /* 0x000660100d007388 */ /* 0x0081e20000000800 */
[----:B------:R-:W-:Y:S02]  /*2200*/  SHF.R.U32.HI R15, RZ, 0x3, R0 ;  /* 0x00000003ff0f7819 */ /* 0x000fe40000011600 */
[----:B------:R-:W-:Y:S02]  /*2210*/  ISETP.NE.AND P0, PT, R6, RZ, PT ;  /* 0x000000ff0600720c */ /* 0x000fe40003f05270 */
[----:B------:R-:W-:Y:S02]  /*2220*/  LOP3.LUT R9, R0, 0x7, RZ, 0xc0, !PT ;  /* 0x0000000700097812 */ /* 0x000fe400078ec0ff */
[----:B------:R-:W-:Y:S01]  /*2230*/  LEA R30, R15, UR4, 0x2 ;  /* 0x000000040f1e7c11 */ /* 0x000fe2000f8e10ff */
[----:B------:R1:W-:Y:S01]  /*2240*/  STS [R13+0x880], R17 ;  /* 0x000880110d007388 */ /* 0x0003e20000000800 */
[----:B------:R-:W-:Y:S01]  /*2250*/  MOV R37, 0xff800000 ;  /* 0xff80000000257802 */ /* 0x000fe20000000f00 */
[----:B0-----:R-:W-:-:S02]  /*2260*/  IMAD.MOV.U32 R16, RZ, RZ, -0x800000 ;  /* 0xff800000ff107424 */ /* 0x001fc400078e00ff */
[----:B------:R-:W-:Y:S01]  /*2270*/  IMAD R30, R9, 0x44, R30 ;  /* 0x00000044091e7824 */ /* 0x000fe200078e021e */
[----:B------:R-:W-:Y:S04]  /*2280*/  STS [R13+0xaa0], R18 ;  /* 0x000aa0120d007388 */ /* 0x000fe80000000800 */
[----:B------:R-:W-:Y:S04]  /*2290*/  STS [R13+0xee0], R23 ;  /* 0x000ee0170d007388 */ /* 0x000fe80000000800 */
[----:B------:R-:W-:Y:S01]  /*22a0*/  STS [R13+0xcc0], R22 ;  /* 0x000cc0160d007388 */ /* 0x000fe20000000800 */
[----:B------:R-:W-:Y:S01]  /*22b0*/  IMAD.MOV.U32 R14, RZ, RZ, -0x800000 ;  /* 0xff800000ff0e7424 */ /* 0x000fe200078e00ff */
[----:B-1----:R-:W-:-:S02]  /*22c0*/  MOV R17, 0xff800000 ;  /* 0xff80000000117802 */ /* 0x002fc40000000f00 */
[----:B------:R-:W-:Y:S04]  /*22d0*/  STS [R13+0x1100], R24 ;  /* 0x001100180d007388 */ /* 0x000fe80000000800 */
[----:B------:R0:W-:Y:S01]  /*22e0*/  @!P3 STS [R13+0x1320], R19 ;  /* 0x001320130d00b388 */ /* 0x0001e20000000800 */
[----:B------:R-:W-:-:S03]  /*22f0*/  ISETP.GT.U32.AND P3, PT, R0, 0x17f, PT ;  /* 0x0000017f0000780c */ /* 0x000fc60003f64070 */
[----:B-----5:R-:W-:Y:S01]  /*2300*/  @!P2 STS [R13+0x1540], R33 ;  /* 0x001540210d00a388 */ /* 0x020fe20000000800 */
[----:B------:R-:W-:-:S03]  /*2310*/  ISETP.GT.U32.AND P2, PT, R0, 0xff, PT ;  /* 0x000000ff0000780c */ /* 0x000fc60003f44070 */
[----:B------:R-:W-:Y:S01]  /*2320*/  @!P1 STS [R13+0x1760], R32 ;  /* 0x001760200d009388 */ /* 0x000fe20000000800 */
[----:B------:R-:W-:Y:S01]  /*2330*/  ISETP.GT.U32.AND P1, PT, R0, 0x7f, PT ;  /* 0x0000007f0000780c */ /* 0x000fe20003f24070 */
[----:B------:R-:W-:Y:S01]  /*2340*/  IMAD.MOV.U32 R12, RZ, RZ, -0x800000 ;  /* 0xff800000ff0c7424 */ /* 0x000fe200078e00ff */
[----:B0-----:R-:W-:Y:S01]  /*2350*/  MOV R19, 0xff800000 ;  /* 0xff80000000137802 */ /* 0x001fe20000000f00 */
[----:B------:R-:W-:Y:S01]  /*2360*/  IMAD.MOV.U32 R10, RZ, RZ, -0x800000 ;  /* 0xff800000ff0a7424 */ /* 0x000fe200078e00ff */
[----:B------:R-:W-:Y:S01]  /*2370*/  MOV R11, 0xff800000 ;  /* 0xff800000000b7802 */ /* 0x000fe20000000f00 */
[----:B------:R-:W-:Y:S01]  /*2380*/  @!P4 STS [R13+0x1980], R31 ;  /* 0x0019801f0d00c388 */ /* 0x000fe20000000800 */
[----:B------:R-:W-:Y:S01]  /*2390*/  IMAD.MOV.U32 R8, RZ, RZ, -0x800000 ;  /* 0xff800000ff087424 */ /* 0x000fe200078e00ff */
[----:B------:R-:W-:Y:S01]  /*23a0*/  MOV R9, 0xff800000 ;  /* 0xff80000000097802 */ /* 0x000fe20000000f00 */
[----:B------:R-:W-:Y:S01]  /*23b0*/  IMAD.MOV.U32 R6, RZ, RZ, -0x800000 ;  /* 0xff800000ff067424 */ /* 0x000fe200078e00ff */
[----:B------:R-:W-:Y:S01]  /*23c0*/  MOV R7, 0xff800000 ;  /* 0xff80000000077802 */ /* 0x000fe20000000f00 */
[----:B------:R-:W-:Y:S01]  /*23d0*/  IMAD.MOV.U32 R3, RZ, RZ, -0x800000 ;  /* 0xff800000ff037424 */ /* 0x000fe200078e00ff */
[----:B------:R-:W0:Y:S01]  /*23e0*/  LDC R23, c[0x0][0x434] ;  /* 0x00010d00ff177b82 */ /* 0x000e220000000800 */
[----:B--2---:R-:W-:Y:S04]  /*23f0*/  @!P3 STS [R13+0x1ba0], R4 ;  /* 0x001ba0040d00b388 */ /* 0x004fe80000000800 */
        /* <DEDUP_REMOVED lines=10> */
[----:B------:R-:W3:Y:S04]  /*24a0*/  @!P0 LDS R13, [R30+0xcc0] ;  /* 0x000cc0001e0d8984 */ /* 0x000ee80000000800 */
[----:B------:R-:W-:Y:S04]  /*24b0*/  @!P0 LDS R10, [R30+0xee0] ;  /* 0x000ee0001e0a8984 */ /* 0x000fe80000000800 */
[----:B------:R-:W4:Y:S01]  /*24c0*/  @!P0 LDS R11, [R30+0x1100] ;  /* 0x001100001e0b8984 */ /* 0x000f220000000800 */
[----:B------:R-:W-:Y:S01]  /*24d0*/  IMAD.MOV.U32 R4, RZ, RZ, -0x800000 ;  /* 0xff800000ff047424 */ /* 0x000fe200078e00ff */
[----:B------:R-:W-:-:S02]  /*24e0*/  MOV R5, 0xff800000 ;  /* 0xff80000000057802 */ /* 0x000fc40000000f00 */
        /* <DEDUP_REMOVED lines=36> */
[----:B------:R-:W-:Y:S01]  /*2730*/  FADD.FTZ R38, -R18, R16 ;  /* 0x0000001012267221 */ /* 0x000fe20000010100 */
[----:B------:R-:W-:Y:S02]  /*2740*/  IADD3 R22, PT, PT, -R31, RZ, RZ ;  /* 0x000000ff1f167210 */ /* 0x000fe40007ffe1ff */
[----:B------:R-:W-:Y:S01]  /*2750*/  FMUL.FTZ R34, R34, 1.4426950216293334961 ;  /* 0x3fb8aa3b22227820 */ /* 0x000fe20000410000 */
[----:B------:R-:W-:Y:S01]  /*2760*/  FADD.FTZ R36, -R18, R19 ;  /* 0x0000001312247221 */ /* 0x000fe20000010100 */
[----:B------:R-:W-:Y:S01]  /*2770*/  FMUL.FTZ R38, R38, 1.4426950216293334961 ;  /* 0x3fb8aa3b26267820 */ /* 0x000fe20000410000 */
[----:B------:R-:W-:Y:S02]  /*2780*/  IMAD R35, R30, R22, R35 ;  /* 0x000000161e237224 */ /* 0x000fe400078e0223 */
[----:B------:R-:W-:Y:S01]  /*2790*/  FMUL.FTZ R36, R36, 1.4426950216293334961 ;  /* 0x3fb8aa3b24247820 */ /* 0x000fe20000410000 */
[----:B------:R-:W-:Y:S04]  /*27a0*/  MUFU.EX2 R34, R34 ;  /* 0x0000002200227308 */ /* 0x000fe80000000800 */
[----:B------:R-:W0:Y:S01]  /*27b0*/  MUFU.EX2 R33, R38 ;  /* 0x0000002600217308 */ /* 0x000e220000000800 */
[----:B------:R-:W-:Y:S01]  /*27c0*/  FADD.FTZ R24, -R18, R14 ;  /* 0x0000000e12187221 */ /* 0x000fe20000010100 */
[----:B------:R-:W-:-:S02]  /*27d0*/  ISETP.GT.U32.AND P2, PT, R30, R35, PT ;  /* 0x000000231e00720c */ /* 0x000fc40003f44070 */
[----:B------:R-:W1:Y:S01]  /*27e0*/  MUFU.EX2 R32, R36 ;  /* 0x0000002400207308 */ /* 0x000e620000000800 */
[----:B------:R-:W-:Y:S01]  /*27f0*/  FMUL.FTZ R24, R24, 1.4426950216293334961 ;  /* 0x3fb8aa3b18187820 */ /* 0x000fe20000410000 */
[----:B------:R-:W-:-:S04]  /*2800*/  FADD.FTZ R22, -R18, R17 ;  /* 0x0000001112167221 */ /* 0x000fc80000010100 */
[----:B------:R-:W-:Y:S01]  /*2810*/  FMUL.FTZ R22, R22, 1.4426950216293334961 ;  /* 0x3fb8aa3b16167820 */ /* 0x000fe20000410000 */
[----:B------:R-:W2:Y:S01]  /*2820*/  MUFU.EX2 R24, R24 ;  /* 0x0000001800187308 */ /* 0x000ea20000000800 */
[----:B0-----:R-:W-:-:S03]  /*2830*/  FADD.FTZ R33, R34, R33 ;  /* 0x0000002122217221 */ /* 0x001fc60000010000 */
[----:B------:R-:W-:Y:S01]  /*2840*/  @!P2 IMAD.IADD R35, R35, 0x1, -R30 ;  /* 0x000000012323a824 */ /* 0x000fe200078e0a1e */
[----:B------:R-:W0:Y:S01]  /*2850*/  MUFU.EX2 R22, R22 ;  /* 0x0000001600167308 */ /* 0x000e220000000800 */
[----:B-1----:R-:W-:Y:S01]  /*2860*/  FADD.FTZ R33, R33, R32 ;  /* 0x0000002021217221 */ /* 0x002fe20000010000 */
[C---:B------:R-:W-:Y:S01]  /*2870*/  FADD.FTZ R32, -R18.reuse, R12 ;  /* 0x0000000c12207221 */ /* 0x040fe20000010100 */
[----:B------:R-:W-:Y:S01]  /*2880*/  FADD.FTZ R36, -R18, R13 ;  /* 0x0000000d12247221 */ /* 0x000fe20000010100 */
[----:B------:R-:W-:Y:S02]  /*2890*/  ISETP.GE.U32.AND P3, PT, R35, R30, PT ;  /* 0x0000001e2300720c */ /* 0x000fe40003f66070 */
[----:B------:R-:W-:Y:S01]  /*28a0*/  FMUL.FTZ R32, R32, 1.4426950216293334961 ;  /* 0x3fb8aa3b20207820 */ /* 0x000fe20000410000 */
[-C--:B------:R-:W-:Y:S01]  /*28b0*/  LOP3.LUT R2, R2, R23.reuse, RZ, 0x3c, !PT ;  /* 0x0000001702027212 */ /* 0x080fe200078e3cff */
[----:B------:R-:W-:Y:S01]  /*28c0*/  FADD.FTZ R35, -R18, R10 ;  /* 0x0000000a12237221 */ /* 0x000fe20000010100 */
[----:B------:R-:W-:Y:S01]  /*28d0*/  FMUL.FTZ R36, R36, 1.4426950216293334961 ;  /* 0x3fb8aa3b24247820 */ /* 0x000fe20000410000 */
[----:B------:R-:W1:Y:S01]  /*28e0*/  MUFU.EX2 R39, R32 ;  /* 0x0000002000277308 */ /* 0x000e620000000800 */
[----:B------:R-:W-:Y:S01]  /*28f0*/  ISETP.GE.AND P1, PT, R2, RZ, PT ;  /* 0x000000ff0200720c */ /* 0x000fe20003f26270 */
[----:B--2---:R-:W-:Y:S01]  /*2900*/  FADD.FTZ R33, R33, R24 ;  /* 0x0000001821217221 */ /* 0x004fe20000010000 */
[----:B------:R-:W-:Y:S01]  /*2910*/  ISETP.NE.AND P0, PT, R23, RZ, PT ;  /* 0x000000ff1700720c */ /* 0x000fe20003f05270 */
[----:B------:R-:W-:Y:S01]  /*2920*/  FADD.FTZ R34, -R18, R11 ;  /* 0x0000000b12227221 */ /* 0x000fe20000010100 */
[----:B------:R-:W-:Y:S01]  /*2930*/  FMUL.FTZ R35, R35, 1.4426950216293334961 ;  /* 0x3fb8aa3b23237820 */ /* 0x000fe20000410000 */
[----:B------:R-:W-:Y:S01]  /*2940*/  @!P2 IADD3 R31, PT, PT, R31, 0x1, RZ ;  /* 0x000000011f1fa810 */ /* 0x000fe20007ffe0ff */
[----:B------:R-:W2:Y:S01]  /*2950*/  MUFU.EX2 R36, R36 ;  /* 0x0000002400247308 */ /* 0x000ea20000000800 */
[----:B0-----:R-:W-:Y:S01]  /*2960*/  FADD.FTZ R22, R33, R22 ;  /* 0x0000001621167221 */ /* 0x001fe20000010000 */
[----:B------:R-:W-:Y:S01]  /*2970*/  FMUL.FTZ R34, R34, 1.4426950216293334961 ;  /* 0x3fb8aa3b22227820 */ /* 0x000fe20000410000 */
[C---:B------:R-:W-:Y:S01]  /*2980*/  FADD.FTZ R33, -R18.reuse, R8 ;  /* 0x0000000812217221 */ /* 0x040fe20000010100 */
[----:B------:R-:W0:Y:S01]  /*2990*/  MUFU.EX2 R35, R35 ;  /* 0x0000002300237308 */ /* 0x000e220000000800 */
[----:B------:R-:W3:Y:S01]  /*29a0*/  LDC R30, c[0x0][0x3e0] ;  /* 0x0000f800ff1e7b82 */ /* 0x000ee20000000800 */
[----:B------:R-:W-:Y:S01]  /*29b0*/  @P3 VIADD R31, R31, 0x1 ;  /* 0x000000011f1f3836 */ /* 0x000fe20000000000 */
[----:B------:R-:W-:Y:S01]  /*29c0*/  USHF.R.S32.HI UR4, URZ, 0x1f, UR21 ;  /* 0x0000001fff047899 */ /* 0x000fe20008011415 */
[----:B------:R-:W-:Y:S01]  /*29d0*/  FMUL.FTZ R33, R33, 1.4426950216293334961 ;  /* 0x3fb8aa3b21217820 */ /* 0x000fe20000410000 */
[----:B------:R-:W4:Y:S01]  /*29e0*/  MUFU.EX2 R34, R34 ;  /* 0x0000002200227308 */ /* 0x000f220000000800 */
[----:B------:R-:W-:Y:S01]  /*29f0*/  FADD.FTZ R42, -R18, R9 ;  /* 0x00000009122a7221 */ /* 0x000fe20000010100 */
[----:B------:R-:W-:Y:S01]  /*2a00*/  @!P1 IADD3 R31, PT, PT, -R31, RZ, RZ ;  /* 0x000000ff1f1f9210 */ /* 0x000fe20007ffe1ff */
[----:B------:R-:W-:Y:S01]  /*2a10*/  ULOP3.LUT UR4, UR4, 0x1, URZ, 0xfc, !UPT ;  /* 0x0000000104047892 */ /* 0x000fe2000f8efcff */
[----:B-1----:R-:W-:Y:S01]  /*2a20*/  FADD.FTZ R39, R22, R39 ;  /* 0x0000002716277221 */ /* 0x002fe20000010000 */
[----:B------:R-:W-:Y:S01]  /*2a30*/  @!P0 LOP3.LUT R31, RZ, R23, RZ, 0x33, !PT ;  /* 0x00000017ff1f8212 */ /* 0x000fe200078e33ff */
[----:B------:R-:W-:Y:S01]  /*2a40*/  FMUL.FTZ R42, R42, 1.4426950216293334961 ;  /* 0x3fb8aa3b2a2a7820 */ /* 0x000fe20000410000 */
[----:B------:R-:W1:Y:S01]  /*2a50*/  MUFU.EX2 R33, R33 ;  /* 0x0000002100217308 */ /* 0x000e620000000800 */
[----:B--2---:R-:W-:-:S02]  /*2a60*/  FADD.FTZ R36, R39, R36 ;  /* 0x0000002427247221 */ /* 0x004fc40000010000 */
[----:B------:R-:W-:Y:S01]  /*2a70*/  IMAD R22, R31, UR4, RZ ;  /* 0x000000041f167c24 */ /* 0x000fe2000f8e02ff */
[----:B------:R-:W2:Y:S01]  /*2a80*/  MUFU.EX2 R39, R42 ;  /* 0x0000002a00277308 */ /* 0x000ea20000000800 */
[----:B0-----:R-:W-:Y:S01]  /*2a90*/  FADD.FTZ R35, R36, R35 ;  /* 0x0000002324237221 */ /* 0x001fe20000010000 */
[C---:B------:R-:W-:Y:S01]  /*2aa0*/  FADD.FTZ R38, -R18.reuse, R6 ;  /* 0x0000000612267221 */ /* 0x040fe20000010100 */
[----:B------:R-:W-:Y:S01]  /*2ab0*/  FADD.FTZ R41, -R18, R7 ;  /* 0x0000000712297221 */ /* 0x000fe20000010100 */
[----:B------:R-:W-:Y:S01]  /*2ac0*/  IABS R32, R22 ;  /* 0x0000001600207213 */ /* 0x000fe20000000000 */
[----:B----4-:R-:W-:Y:S01]  /*2ad0*/  FADD.FTZ R34, R35, R34 ;  /* 0x0000002223227221 */ /* 0x010fe20000010000 */
[----:B------:R-:W-:Y:S01]  /*2ae0*/  FMUL.FTZ R38, R38, 1.4426950216293334961 ;  /* 0x3fb8aa3b26267820 */ /* 0x000fe20000410000 */
[----:B------:R-:W0:Y:S01]  /*2af0*/  LDCU UR4, c[0x0][0x430] ;  /* 0x00008600ff0477ac */ /* 0x000e220008000800 */
[----:B------:R-:W4:Y:S01]  /*2b00*/  I2F.RP R40, R32 ;  /* 0x0000002000287306 */ /* 0x000f220000209400 */
[----:B------:R-:W-:Y:S01]  /*2b10*/  FADD.FTZ R35, -R18, R4 ;  /* 0x0000000412237221 */ /* 0x000fe20000010100 */
[----:B-1----:R-:W-:Y:S01]  /*2b20*/  FADD.FTZ R34, R34, R33 ;  /* 0x0000002122227221 */ /* 0x002fe20000010000 */
[----:B---3--:R-:W-:Y:S01]  /*2b30*/  IABS R24, R30 ;  /* 0x0000001e00187213 */ /* 0x008fe20000000000 */
[----:B------:R-:W-:Y:S01]  /*2b40*/  FMUL.FTZ R41, R41, 1.4426950216293334961 ;  /* 0x3fb8aa3b29297820 */ /* 0x000fe20000410000 */
[----:B------:R-:W-:Y:S01]  /*2b50*/  FMUL.FTZ R35, R35, 1.4426950216293334961 ;  /* 0x3fb8aa3b23237820 */ /* 0x000fe20000410000 */
[----:B--2---:R-:W-:-:S02]  /*2b60*/  FADD.FTZ R39, R34, R39 ;  /* 0x0000002722277221 */ /* 0x004fc40000010000 */
[----:B------:R-:W1:Y:S01]  /*2b70*/  MUFU.EX2 R38, R38 ;  /* 0x0000002600267308 */ /* 0x000e620000000800 */
[C---:B------:R-:W-:Y:S01]  /*2b80*/  FADD.FTZ R34, -R18.reuse, R5 ;  /* 0x0000000512227221 */ /* 0x040fe20000010100 */
[----:B------:R-:W-:Y:S02]  /*2b90*/  FADD.FTZ R33, -R18, R3 ;  /* 0x0000000312217221 */ /* 0x000fe40000010100 */
[----:B------:R-:W2:Y:S01]  /*2ba0*/  I2F.RP R2, R24 ;  /* 0x0000001800027306 */ /* 0x000ea20000209400 */
[----:B------:R-:W-:Y:S01]  /*2bb0*/  FMUL.FTZ R34, R34, 1.4426950216293334961 ;  /* 0x3fb8aa3b22227820 */ /* 0x000fe20000410000 */
[----:B------:R-:W-:-:S06]  /*2bc0*/  FMUL.FTZ R33, R33, 1.4426950216293334961 ;  /* 0x3fb8aa3b21217820 */ /* 0x000fcc0000410000 */
[----:B------:R-:W3:Y:S04]  /*2bd0*/  MUFU.EX2 R36, R41 ;  /* 0x0000002900247308 */ /* 0x000ee80000000800 */
[----:B------:R-:W5:Y:S01]  /*2be0*/  MUFU.EX2 R35, R35 ;  /* 0x0000002300237308 */ /* 0x000f620000000800 */
[----:B-1----:R-:W-:-:S03]  /*2bf0*/  FADD.FTZ R39, R39, R38 ;  /* 0x0000002627277221 */ /* 0x002fc60000010000 */
[----:B----4-:R-:W1:Y:S08]  /*2c00*/  MUFU.RCP R40, R40 ;  /* 0x0000002800287308 */ /* 0x010e700000001000 */
[----:B------:R-:W4:Y:S01]  /*2c10*/  MUFU.EX2 R34, R34 ;  /* 0x0000002200227308 */ /* 0x000f220000000800 */
[----:B---3--:R-:W-:-:S03]  /*2c20*/  FADD.FTZ R36, R39, R36 ;  /* 0x0000002427247221 */ /* 0x008fc60000010000 */
[----:B------:R-:W3:Y:S01]  /*2c30*/  MUFU.EX2 R33, R33 ;  /* 0x0000002100217308 */ /* 0x000ee20000000800 */
[----:B-----5:R-:W-:-:S03]  /*2c40*/  FADD.FTZ R41, R36, R35 ;  /* 0x0000002324297221 */ /* 0x020fc60000010000 */
[----:B--2---:R-:W2:Y:S01]  /*2c50*/  MUFU.RCP R2, R2 ;  /* 0x0000000200027308 */ /* 0x004ea20000001000 */
[----:B-1----:R-:W-:Y:S01]  /*2c60*/  IADD3 R42, PT, PT, R40, 0xffffffe, RZ ;  /* 0x0ffffffe282a7810 */ /* 0x002fe20007ffe0ff */
[----:B----4-:R-:W-:-:S04]  /*2c70*/  FADD.FTZ R36, R41, R34 ;  /* 0x0000002229247221 */ /* 0x010fc80000010000 */
[----:B---3--:R-:W-:-:S05]  /*2c80*/  FADD.FTZ R40, R36, R33 ;  /* 0x0000002124287221 */ /* 0x008fca0000010000 */
[----:B------:R-:W1:Y:S01]  /*2c90*/  SHFL.BFLY PT, R41, R40, 0x4, 0x1f ;  /* 0x0c801f0028297f89 */ /* 0x000e6200000e0000 */
[----:B--2---:R-:W-:-:S04]  /*2ca0*/  VIADD R2, R2, 0xffffffe ;  /* 0x0ffffffe02027836 */ /* 0x004fc80000000000 */
[----:B------:R-:W2:Y:S08]  /*2cb0*/  F2I.FTZ.U32.TRUNC.NTZ R39, R2 ;  /* 0x0000000200277305 */ /* 0x000eb0000021f000 */
[----:B------:R-:W3:Y:S01]  /*2cc0*/  F2I.FTZ.U32.TRUNC.NTZ R43, R42 ;  /* 0x0000002a002b7305 */ /* 0x000ee2000021f000 */
[----:B------:R-:W-:Y:S01]  /*2cd0*/  MOV R38, RZ ;  /* 0x000000ff00267202 */ /* 0x000fe20000000f00 */
[----:B--2---:R-:W-:-:S02]  /*2ce0*/  IMAD.MOV R34, RZ, RZ, -R39 ;  /* 0x000000ffff227224 */ /* 0x004fc400078e0a27 */
[----:B-1----:R-:W-:Y:S02]  /*2cf0*/  FADD.FTZ R41, R40, R41 ;  /* 0x0000002928297221 */ /* 0x002fe40000010000 */
[----:B------:R-:W-:Y:S02]  /*2d00*/  IMAD R33, R34, R24, RZ ;  /* 0x0000001822217224 */ /* 0x000fe400078e02ff */
[----:B---3--:R-:W-:Y:S02]  /*2d10*/  IMAD.MOV R2, RZ, RZ, -R43 ;  /* 0x000000ffff027224 */ /* 0x008fe400078e0a2b */
[----:B------:R-:W-:Y:S02]  /*2d20*/  HFMA2 R42, -RZ, RZ, 0, 0 ;  /* 0x00000000ff2a7431 */ /* 0x000fe400000001ff */
[----:B------:R-:W-:Y:S01]  /*2d30*/  IMAD.HI.U32 R36, R39, R33, R38 ;  /* 0x0000002127247227 */ /* 0x000fe200078e0026 */
[----:B------:R-:W1:Y:S03]  /*2d40*/  SHFL.BFLY PT, R34, R41, 0x2, 0x1f ;  /* 0x0c401f0029227f89 */ /* 0x000e6600000e0000 */
[----:B------:R-:W-:-:S04]  /*2d50*/  IMAD R33, R2, R32, RZ ;  /* 0x0000002002217224 */ /* 0x000fc800078e02ff */
[----:B------:R-:W-:-:S04]  /*2d60*/  IMAD.HI.U32 R38, R43, R33, R42 ;  /* 0x000000212b267227 */ /* 0x000fc800078e002a */
[----:B------:R-:W-:Y:S01]  /*2d70*/  VIADD R33, R32, UR17 ;  /* 0x0000001120217c36 */ /* 0x000fe20008000000 */
[----:B------:R-:W-:-:S04]  /*2d80*/  IABS R2, R22 ;  /* 0x0000001600027213 */ /* 0x000fc80000000000 */
[----:B------:R-:W-:Y:S02]  /*2d90*/  IABS R39, R33 ;  /* 0x0000002100277213 */ /* 0x000fe40000000000 */
[----:B------:R-:W-:-:S03]  /*2da0*/  IADD3 R2, PT, PT, RZ, -R2, RZ ;  /* 0x80000002ff027210 */ /* 0x000fc60007ffe0ff */
[----:B------:R-:W-:-:S04]  /*2db0*/  IMAD.HI.U32 R36, R36, R39, RZ ;  /* 0x0000002724247227 */ /* 0x000fc800078e00ff */
[----:B------:R-:W-:-:S04]  /*2dc0*/  IMAD.HI.U32 R38, R38, R39, RZ ;  /* 0x0000002726267227 */ /* 0x000fc800078e00ff */
[----:B------:R-:W-:Y:S02]  /*2dd0*/  IMAD.MOV R35, RZ, RZ, -R36 ;  /* 0x000000ffff237224 */ /* 0x000fe400078e0a24 */
[--C-:B------:R-:W-:Y:S02]  /*2de0*/  IMAD R43, R38, R2, R39.reuse ;  /* 0x00000002262b7224 */ /* 0x100fe400078e0227 */
[----:B-1----:R-:W-:Y:S01]  /*2df0*/  FADD.FTZ R41, R41, R34 ;  /* 0x0000002229297221 */ /* 0x002fe20000010000 */
[----:B------:R-:W-:Y:S02]  /*2e00*/  IMAD R35, R24, R35, R39 ;  /* 0x0000002318237224 */ /* 0x000fe400078e0227 */
[----:B------:R-:W-:Y:S02]  /*2e10*/  ISETP.GT.U32.AND P2, PT, R32, R43, PT ;  /* 0x0000002b2000720c */ /* 0x000fe40003f44070 */
[----:B------:R-:W1:Y:S01]  /*2e20*/  SHFL.BFLY PT, R2, R41, 0x1, 0x1f ;  /* 0x0c201f0029027f89 */ /* 0x000e6200000e0000 */
[----:B------:R-:W-:-:S10]  /*2e30*/  ISETP.GT.U32.AND P0, PT, R24, R35, PT ;  /* 0x000000231800720c */ /* 0x000fd40003f04070 */
[----:B------:R-:W-:-:S03]  /*2e40*/  @!P2 IADD3 R43, PT, PT, R43, -R32, RZ ;  /* 0x800000202b2ba210 */ /* 0x000fc60007ffe0ff */
[----:B------:R-:W-:Y:S01]  /*2e50*/  @!P0 IMAD.IADD R35, R35, 0x1, -R24 ;  /* 0x0000000123238824 */ /* 0x000fe200078e0a18 */
[----:B------:R-:W-:-:S04]  /*2e60*/  ISETP.GE.U32.AND P1, PT, R43, R32, PT ;  /* 0x000000202b00720c */ /* 0x000fc80003f26070 */
[----:B------:R-:W-:Y:S02]  /*2e70*/  ISETP.GE.U32.AND P4, PT, R35, R24, PT ;  /* 0x000000182300720c */ /* 0x000fe40003f86070 */
[----:B------:R-:W-:Y:S02]  /*2e80*/  LOP3.LUT R24, R33, R32, RZ, 0x3c, !PT ;  /* 0x0000002021187212 */ /* 0x000fe400078e3cff */
[----:B------:R-:W-:Y:S02]  /*2e90*/  @!P2 IADD3 R38, PT, PT, R38, 0x1, RZ ;  /* 0x000000012626a810 */ /* 0x000fe40007ffe0ff */
[----:B------:R-:W-:Y:S01]  /*2ea0*/  ISETP.GE.AND P3, PT, R24, RZ, PT ;  /* 0x000000ff1800720c */ /* 0x000fe20003f66270 */
[----:B-1----:R-:W-:Y:S01]  /*2eb0*/  FADD.FTZ R24, R41, R2 ;  /* 0x0000000229187221 */ /* 0x002fe20000010000 */
[----:B------:R-:W-:Y:S01]  /*2ec0*/  LOP3.LUT R33, R33, R30, RZ, 0x3c, !PT ;  /* 0x0000001e21217212 */ /* 0x000fe200078e3cff */
[----:B------:R-:W-:Y:S01]  /*2ed0*/  @P1 VIADD R38, R38, 0x1 ;  /* 0x0000000126261836 */ /* 0x000fe20000000000 */
[----:B------:R-:W-:-:S02]  /*2ee0*/  @!P0 IADD3 R36, PT, PT, R36, 0x1, RZ ;  /* 0x0000000124248810 */ /* 0x000fc40007ffe0ff */
[----:B------:R-:W-:Y:S02]  /*2ef0*/  FSETP.NE.FTZ.AND P1, PT, R24, RZ, PT ;  /* 0x000000ff1800720b */ /* 0x000fe40003f35000 */
[----:B------:R-:W-:Y:S02]  /*2f00*/  ISETP.GE.AND P2, PT, R33, RZ, PT ;  /* 0x000000ff2100720c */ /* 0x000fe40003f46270 */
[----:B------:R-:W-:Y:S02]  /*2f10*/  ISETP.NE.AND P0, PT, R30, RZ, PT ;  /* 0x000000ff1e00720c */ /* 0x000fe40003f05270 */
[----:B------:R-:W-:Y:S02]  /*2f20*/  ISETP.NE.AND P5, PT, R22, RZ, PT ;  /* 0x000000ff1600720c */ /* 0x000fe40003fa5270 */
[----:B------:R-:W-:Y:S01]  /*2f30*/  @P4 IADD3 R36, PT, PT, R36, 0x1, RZ ;  /* 0x0000000124244810 */ /* 0x000fe20007ffe0ff */
[----:B------:R-:W-:Y:S01]  /*2f40*/  @!P3 IMAD.MOV R38, RZ, RZ, -R38 ;  /* 0x000000ffff26b224 */ /* 0x000fe200078e0a26 */
[----:B------:R-:W-:-:S03]  /*2f50*/  ISETP.NE.AND P3, PT, R31, RZ, PT ;  /* 0x000000ff1f00720c */ /* 0x000fc60003f65270 */
[----:B------:R1:W2:Y:S02]  /*2f60*/  @P1 MUFU.LG2 R31, R24 ;  /* 0x00000018001f1308 */ /* 0x0002a40000000c00 */
[----:B------:R-:W-:Y:S02]  /*2f70*/  @!P2 IMAD.MOV R36, RZ, RZ, -R36 ;  /* 0x000000ffff24a224 */ /* 0x000fe400078e0a24 */
[----:B------:R-:W-:Y:S02]  /*2f80*/  @!P0 LOP3.LUT R36, RZ, R30, RZ, 0x33, !PT ;  /* 0x0000001eff248212 */ /* 0x000fe400078e33ff */
[----:B------:R-:W-:Y:S02]  /*2f90*/  LOP3.LUT P0, RZ, R0, 0x387, RZ, 0xc0, !PT ;  /* 0x0000038700ff7812 */ /* 0x000fe4000780c0ff */
[----:B------:R-:W-:Y:S02]  /*2fa0*/  @!P5 LOP3.LUT R38, RZ, R32, RZ, 0x33, !PT ;  /* 0x00000020ff26d212 */ /* 0x000fe400078e33ff */
[----:B------:R-:W-:-:S02]  /*2fb0*/  SEL R32, RZ, 0x1, !P3 ;  /* 0x00000001ff207807 */ /* 0x000fc40005800000 */
[----:B------:R-:W-:Y:S02]  /*2fc0*/  SHF.R.S32.HI R35, RZ, 0x1f, R22 ;  /* 0x0000001fff237819 */ /* 0x000fe40000011416 */
[----:B------:R-:W-:Y:S02]  /*2fd0*/  ISETP.LT.U32.AND P2, PT, R28, R38, PT ;  /* 0x000000261c00720c */ /* 0x000fe40003f41070 */
[----:B------:R-:W-:Y:S01]  /*2fe0*/  SHF.R.S32.HI R33, RZ, 0x1f, R38 ;  /* 0x0000001fff217819 */ /* 0x000fe20000011426 */
[----:B0-----:R-:W-:Y:S01]  /*2ff0*/  IMAD R23, R23, UR4, RZ ;  /* 0x0000000417177c24 */ /* 0x001fe2000f8e02ff */
[----:B------:R-:W-:Y:S02]  /*3000*/  LOP3.LUT R32, R35, R32, RZ, 0xfc, !PT ;  /* 0x0000002023207212 */ /* 0x000fe400078efcff */
[----:B------:R-:W-:Y:S01]  /*3010*/  ISETP.LT.AND.EX P2, PT, R29, R33, PT, P2 ;  /* 0x000000211d00720c */ /* 0x000fe20003f41320 */
[----:B------:R-:W-:Y:S01]  /*3020*/  IMAD R29, R36, UR5, RZ ;  /* 0x00000005241d7c24 */ /* 0x000fe2000f8e02ff */
[----:B------:R-:W-:Y:S01]  /*3030*/  BSSY.RECONVERGENT B1, `(.L_x_244) ;  /* 0x000012f000017945 */ /* 0x000fe20003800200 */
[----:B------:R-:W-:Y:S01]  /*3040*/  MOV R2, 0x7f800000 ;  /* 0x7f80000000027802 */ /* 0x000fe20000000f00 */
[----:B------:R-:W-:Y:S01]  /*3050*/  IMAD R23, R22, R23, RZ ;  /* 0x0000001716177224 */ /* 0x000fe200078e02ff */
[----:B-1----:R-:W-:Y:S01]  /*3060*/  SEL R24, R28, R38, P2 ;  /* 0x000000261c187207 */ /* 0x002fe20001000000 */
[----:B------:R-:W-:-:S02]  /*3070*/  IMAD R22, R32, R29, RZ ;  /* 0x0000001d20167224 */ /* 0x000fc400078e02ff */
[----:B--2---:R-:W-:Y:S01]  /*3080*/  @P1 FFMA.FTZ R2, R31, 0.69314718246459960938, R18 ;  /* 0x3f3172181f021823 */ /* 0x004fe20000010012 */
        /* <DEDUP_REMOVED lines=31> */
[----:B------:R-:W-:-:S04]  /*3280*/  IMAD R29, R29, R28, RZ ;  /* 0x0000001c1d1d7224 */ /* 0x000fc800078e02ff */
[----:B------:R-:W0:Y:S01]  /*3290*/  I2F.U32.RP R28, R29 ;  /* 0x0000001d001c7306 */ /* 0x000e220000209000 */
[----:B------:R-:W-:Y:S02]  /*32a0*/  IADD3 R18, PT, PT, RZ, -R29, RZ ;  /* 0x8000001dff127210 */ /* 0x000fe40007ffe0ff */
[----:B------:R-:W-:-:S05]  /*32b0*/  ISETP.NE.U32.AND P0, PT, R29, RZ, PT ;  /* 0x000000ff1d00720c */ /* 0x000fca0003f05070 */
[----:B0-----:R-:W0:Y:S02]  /*32c0*/  MUFU.RCP R32, R28 ;  /* 0x0000001c00207308 */ /* 0x001e240000001000 */
[----:B0-----:R-:W-:-:S06]  /*32d0*/  IADD3 R32, PT, PT, R32, 0xffffffe, RZ ;  /* 0x0ffffffe20207810 */ /* 0x001fcc0007ffe0ff */
[----:B------:R-:W0:Y:S02]  /*32e0*/  F2I.FTZ.U32.TRUNC.NTZ R33, R32 ;  /* 0x0000002000217305 */ /* 0x000e24000021f000 */
[----:B0-----:R-:W-:Y:S02]  /*32f0*/  IMAD R31, R18, R33, RZ ;  /* 0x00000021121f7224 */ /* 0x001fe400078e02ff */
[----:B------:R-:W-:-:S04]  /*3300*/  IMAD.MOV.U32 R32, RZ, RZ, RZ ;  /* 0x000000ffff207224 */ /* 0x000fc800078e00ff */
        /* <DEDUP_REMOVED lines=13> */
.L_x_247:
[----:B------:R-:W0:Y:S01]  /*33e0*/  S2R R40, SR_CTAID.X ;  /* 0x0000000000287919 */ /* 0x000e220000002500 */
[----:B------:R-:W-:Y:S01]  /*33f0*/  MOV R33, RZ ;  /* 0x000000ff00217202 */ /* 0x000fe20000000f00 */
[----:B------:R-:W-:Y:S01]  /*3400*/  IMAD.MOV.U32 R34, RZ, RZ, R42 ;  /* 0x000000ffff227224 */ /* 0x000fe200078e002a */
[----:B------:R-:W-:Y:S01]  /*3410*/  MOV R32, 0x3440 ;  /* 0x0000344000207802 */ /* 0x000fe20000000f00 */
[----:B0-----:R-:W-:Y:S02]  /*3420*/  IMAD R40, R40, 0x10, R15 ;  /* 0x0000001028287824 */ /* 0x001fe400078e020f */
[----:B------:R-:W-:Y:S05]  /*3430*/  CALL.REL.NOINC `($__internal_7_$__cuda_sm20_div_s64) ;  /* 0x0000002400587944 */ /* 0x000fea0003c00000 */
[----:B------:R-:W-:Y:S02]  /*3440*/  IADD3 R31, PT, PT, -R18, RZ, RZ ;  /* 0x000000ff121f7210 */ /* 0x000fe40007ffe1ff */
[----:B------:R-:W-:-:S03]  /*3450*/  MOV R43, R29 ;  /* 0x0000001d002b7202 */ /* 0x000fc60000000f00 */
[----:B------:R-:W-:Y:S01]  /*3460*/  IMAD R40, R42, R31, R40 ;  /* 0x0000001f2a287224 */ /* 0x000fe200078e0228 */
[----:B------:R-:W-:-:S07]  /*3470*/  MOV R42, R18 ;  /* 0x00000012002a7202 */ /* 0x000fce0000000f00 */
.L_x_248:
[----:B------:R-:W-:Y:S01]  /*3480*/  IABS R31, UR18 ;  /* 0x00000012001f7c13 */ /* 0x000fe20008000000 */
[----:B------:R-:W-:Y:S01]  /*3490*/  IMAD R20, R20, R27, RZ ;  /* 0x0000001b14147224 */ /* 0x000fe200078e02ff */
[----:B------:R-:W-:Y:S01]  /*34a0*/  IABS R28, R40 ;  /* 0x00000028001c7213 */ /* 0x000fe20000000000 */
[----:B------:R-:W-:Y:S01]  /*34b0*/  BSSY.RECONVERGENT B0, `(.L_x_249) ;  /* 0x0000040000007945 */ /* 0x000fe20003800200 */
[----:B------:R-:W0:Y:S01]  /*34c0*/  I2F.RP R32, R31 ;  /* 0x0000001f00207306 */ /* 0x000e220000209400 */
[----:B------:R-:W-:Y:S01]  /*34d0*/  IABS R29, UR18 ;  /* 0x00000012001d7c13 */ /* 0x000fe20008000000 */
[----:B------:R-:W-:Y:S01]  /*34e0*/  IMAD R21, R26, R21, R20 ;  /* 0x000000151a157224 */ /* 0x000fe200078e0214 */
[----:B------:R-:W-:-:S03]  /*34f0*/  LOP3.LUT R20, R40, UR18, RZ, 0x3c, !PT ;  /* 0x0000001228147c12 */ /* 0x000fc6000f8e3cff */
[----:B------:R-:W-:Y:S01]  /*3500*/  IMAD.MOV R29, RZ, RZ, -R29 ;  /* 0x000000ffff1d7224 */ /* 0x000fe200078e0a1d */
[----:B------:R-:W-:Y:S01]  /*3510*/  ISETP.GE.AND P0, PT, R20, RZ, PT ;  /* 0x000000ff1400720c */ /* 0x000fe20003f06270 */
        /* <DEDUP_REMOVED lines=19> */
[----:B------:R-:W-:-:S08]  /*3650*/  IMAD.IADD R31, R47, 0x1, R31 ;  /* 0x000000012f1f7824 */ /* 0x000fd000078e021f */
[----:B------:R-:W-:-:S05]  /*3660*/  @P2 VIADD R18, R18, 0x1 ;  /* 0x0000000112122836 */ /* 0x000fca0000000000 */
[----:B------:R-:W-:Y:S02]  /*3670*/  MOV R21, R18 ;  /* 0x0000001200157202 */ /* 0x000fe40000000f00 */
[----:B------:R-:W-:Y:S02]  /*3680*/  LOP3.LUT R18, R43, R31, RZ, 0xfc, !PT ;  /* 0x0000001f2b127212 */ /* 0x000fe400078efcff */
        /* <DEDUP_REMOVED lines=27> */
.L_x_250:
[----:B------:R-:W-:Y:S01]  /*3840*/  IMAD.MOV.U32 R40, RZ, RZ, R42 ;  /* 0x000000ffff287224 */ /* 0x000fe200078e002a */
[----:B------:R-:W-:Y:S01]  /*3850*/  MOV R33, R43 ;  /* 0x0000002b00217202 */ /* 0x000fe20000000f00 */
[----:B------:R-:W-:Y:S01]  /*3860*/  IMAD.MOV.U32 R34, RZ, RZ, R46 ;  /* 0x000000ffff227224 */ /* 0x000fe200078e002e */
[----:B------:R-:W-:Y:S02]  /*3870*/  MOV R32, 0x3890 ;  /* 0x0000389000207802 */ /* 0x000fe40000000f00 */
[----:B------:R-:W-:Y:S05]  /*3880*/  CALL.REL.NOINC `($__internal_7_$__cuda_sm20_div_s64) ;  /* 0x0000002000447944 */ /* 0x000fea0003c00000 */
[----:B------:R-:W-:-:S05]  /*3890*/  IADD3 R29, PT, PT, -R18, RZ, RZ ;  /* 0x000000ff121d7210 */ /* 0x000fca0007ffe1ff */
[----:B------:R-:W-:Y:S02]  /*38a0*/  IMAD R42, R29, R46, R42 ;  /* 0x0000002e1d2a7224 */ /* 0x000fe400078e022a */
.L_x_251:
[----:B------:R-:W-:Y:S05]  /*38b0*/  BSYNC.RECONVERGENT B0 ;  /* 0x0000000000007941 */ /* 0x000fea0003800200 */
.L_x_249:
[----:B------:R-:W-:Y:S01]  /*38c0*/  IABS R28, R27 ;  /* 0x0000001b001c7213 */ /* 0x000fe20000000000 */
[----:B------:R-:W0:Y:S01]  /*38d0*/  LDCU.U8 UR8, c[0x0][0x549] ;  /* 0x0000a920ff0877ac */ /* 0x000e220008000000 */
[----:B------:R-:W-:Y:S02]  /*38e0*/  IABS R33, R26 ;  /* 0x0000001a00217213 */ /* 0x000fe40000000000 */
[----:B------:R-:W1:Y:S01]  /*38f0*/  I2F.U32.RP R31, R28 ;  /* 0x0000001c001f7306 */ /* 0x000e620000209000 */
[----:B------:R-:W-:Y:S01]  /*3900*/  IABS R29, R25 ;  /* 0x00000019001d7213 */ /* 0x000fe20000000000 */
[----:B------:R-:W2:Y:S01]  /*3910*/  LDCU.64 UR4, c[0x0][0x430] ;  /* 0x00008600ff0477ac */ /* 0x000ea20008000a00 */
[----:B------:R-:W-:Y:S02]  /*3920*/  IABS R32, R24 ;  /* 0x0000001800207213 */ /* 0x000fe40000000000 */
[----:B------:R-:W-:Y:S02]  /*3930*/  ISETP.NE.AND P4, PT, R27, RZ, PT ;  /* 0x000000ff1b00720c */ /* 0x000fe40003f85270 */
[----:B------:R-:W-:Y:S01]  /*3940*/  ISETP.NE.AND P5, PT, R26, RZ, PT ;  /* 0x000000ff1a00720c */ /* 0x000fe20003fa5270 */
[----:B------:R-:W3:Y:S01]  /*3950*/  I2F.U32.RP R39, R33 ;  /* 0x0000002100277306 */ /* 0x000ee20000209000 */
[----:B0-----:R-:W-:-:S07]  /*3960*/  UISETP.NE.AND UP0, UPT, UR8, URZ, UPT ;  /* 0x000000ff0800728c */ /* 0x001fce000bf05270 */
        /* <DEDUP_REMOVED lines=10> */
[----:B--2---:R-:W-:Y:S02]  /*3a10*/  VIADD R35, R35, 0xffffffe ;  /* 0x0ffffffe23237836 */ /* 0x004fe40000000000 */
[----:B0-----:R-:W-:-:S05]  /*3a20*/  IMAD.MOV R31, RZ, RZ, -R41 ;  /* 0x000000ffff1f7224 */ /* 0x001fca00078e0a29 */
[----:B------:R-:W0:Y:S01]  /*3a30*/  F2I.FTZ.U32.TRUNC.NTZ R35, R35 ;  /* 0x0000002300237305 */ /* 0x000e22000021f000 */
[----:B------:R-:W-:Y:S02]  /*3a40*/  HFMA2 R40, -RZ, RZ, 0, 0 ;  /* 0x00000000ff287431 */ /* 0x000fe400000001ff */
[----:B------:R-:W-:-:S04]  /*3a50*/  IMAD R38, R31, R28, RZ ;  /* 0x0000001c1f267224 */ /* 0x000fc800078e02ff */
[----:B------:R-:W-:Y:S01]  /*3a60*/  IMAD.HI.U32 R38, R41, R38, R40 ;  /* 0x0000002629267227 */ /* 0x000fe200078e0028 */
[----:B------:R-:W2:Y:S03]  /*3a70*/  I2F.U32.RP R31, R32 ;  /* 0x00000020001f7306 */ /* 0x000ea60000209000 */
[----:B-1----:R-:W-:Y:S02]  /*3a80*/  VIADD R40, R34, 0xffffffe ;  /* 0x0ffffffe22287836 */ /* 0x002fe40000000000 */
[----:B0-----:R-:W-:-:S03]  /*3a90*/  IMAD.MOV R34, RZ, RZ, -R35 ;  /* 0x000000ffff227224 */ /* 0x001fc600078e0a23 */
[----:B------:R-:W0:Y:S01]  /*3aa0*/  F2I.FTZ.U32.TRUNC.NTZ R41, R40 ;  /* 0x0000002800297305 */ /* 0x000e22000021f000 */
[----:B------:R-:W-:Y:S01]  /*3ab0*/  IMAD R39, R34, R33, RZ ;  /* 0x0000002122277224 */ /* 0x000fe200078e02ff */
[----:B------:R-:W-:-:S06]  /*3ac0*/  MOV R34, RZ ;  /* 0x000000ff00227202 */ /* 0x000fcc0000000f00 */
[----:B--2---:R-:W1:Y:S01]  /*3ad0*/  MUFU.RCP R31, R31 ;  /* 0x0000001f001f7308 */ /* 0x004e620000001000 */
[----:B------:R-:W-:-:S04]  /*3ae0*/  IMAD.HI.U32 R35, R35, R39, R34 ;  /* 0x0000002723237227 */ /* 0x000fc800078e0022 */
[----:B0-----:R-:W-:Y:S02]  /*3af0*/  IMAD.MOV R34, RZ, RZ, -R41 ;  /* 0x000000ffff227224 */ /* 0x001fe400078e0a29 */
[----:B------:R-:W-:Y:S02]  /*3b00*/  IMAD.MOV.U32 R40, RZ, RZ, RZ ;  /* 0x000000ffff287224 */ /* 0x000fe400078e00ff */
[----:B------:R-:W-:Y:S01]  /*3b10*/  IMAD R39, R34, R29, RZ ;  /* 0x0000001d22277224 */ /* 0x000fe200078e02ff */
[----:B------:R-:W-:-:S03]  /*3b20*/  IABS R34, R27 ;  /* 0x0000001b00227213 */ /* 0x000fc60000000000 */
[----:B------:R-:W-:Y:S01]  /*3b30*/  IMAD.HI.U32 R36, R41, R39, R40 ;  /* 0x0000002729247227 */ /* 0x000fe200078e0028 */
[----:B------:R-:W-:Y:S02]  /*3b40*/  IABS R39, R42 ;  /* 0x0000002a00277213 */ /* 0x000fe40000000000 */
[----:B-1----:R-:W-:Y:S01]  /*3b50*/  IADD3 R40, PT, PT, R31, 0xffffffe, RZ ;  /* 0x0ffffffe1f287810 */ /* 0x002fe20007ffe0ff */
[----:B------:R-:W-:Y:S02]  /*3b60*/  IMAD.MOV R34, RZ, RZ, -R34 ;  /* 0x000000ffff227224 */ /* 0x000fe400078e0a22 */
[----:B------:R-:W-:Y:S01]  /*3b70*/  IMAD.HI.U32 R31, R38, R39, RZ ;  /* 0x00000027261f7227 */ /* 0x000fe200078e00ff */
[----:B------:R-:W0:Y:S03]  /*3b80*/  F2I.FTZ.U32.TRUNC.NTZ R41, R40 ;  /* 0x0000002800297305 */ /* 0x000e26000021f000 */
[----:B------:R-:W-:-:S05]  /*3b90*/  IMAD R39, R31, R34, R39 ;  /* 0x000000221f277224 */ /* 0x000fca00078e0227 */
[----:B------:R-:W-:Y:S01]  /*3ba0*/  ISETP.GT.U32.AND P3, PT, R28, R39, PT ;  /* 0x000000271c00720c */ /* 0x000fe20003f64070 */
[----:B0-----:R-:W-:Y:S02]  /*3bb0*/  IMAD.MOV R34, RZ, RZ, -R41 ;  /* 0x000000ffff227224 */ /* 0x001fe400078e0a29 */
[----:B------:R-:W-:Y:S02]  /*3bc0*/  HFMA2 R40, -RZ, RZ, 0, 0 ;  /* 0x00000000ff287431 */ /* 0x000fe400000001ff */
[----:B------:R-:W-:-:S08]  /*3bd0*/  IMAD R43, R34, R32, RZ ;  /* 0x00000020222b7224 */ /* 0x000fd000078e02ff */
[----:B------:R-:W-:Y:S02]  /*3be0*/  @!P3 IMAD.IADD R39, R39, 0x1, -R28 ;  /* 0x000000012727b824 */ /* 0x000fe400078e0a1c */
[----:B------:R-:W-:Y:S01]  /*3bf0*/  IMAD.HI.U32 R34, R41, R43, R40 ;  /* 0x0000002b29227227 */ /* 0x000fe200078e0028 */
[----:B------:R-:W-:Y:S02]  /*3c00*/  IABS R41, R18 ;  /* 0x0000001200297213 */ /* 0x000fe40000000000 */
[----:B------:R-:W-:Y:S01]  /*3c10*/  ISETP.GE.U32.AND P0, PT, R39, R28, PT ;  /* 0x0000001c2700720c */ /* 0x000fe20003f06070 */
[----:B------:R-:W-:Y:S01]  /*3c20*/  @!P3 VIADD R31, R31, 0x1 ;  /* 0x000000011f1fb836 */ /* 0x000fe20000000000 */
[----:B------:R-:W-:Y:S01]  /*3c30*/  IABS R39, R25 ;  /* 0x0000001900277213 */ /* 0x000fe20000000000 */
[----:B------:R-:W-:Y:S01]  /*3c40*/  IMAD.HI.U32 R36, R36, R41, RZ ;  /* 0x0000002924247227 */ /* 0x000fe200078e00ff */
[----:B------:R-:W-:-:S03]  /*3c50*/  IABS R28, R30 ;  /* 0x0000001e001c7213 */ /* 0x000fc60000000000 */
[----:B------:R-:W-:Y:S01]  /*3c60*/  IMAD.MOV R39, RZ, RZ, -R39 ;  /* 0x000000ffff277224 */ /* 0x000fe200078e0a27 */
[----:B------:R-:W0:Y:S03]  /*3c70*/  I2F.U32.RP R38, R28 ;  /* 0x0000001c00267306 */ /* 0x000e260000209000 */
[----:B------:R-:W-:Y:S01]  /*3c80*/  IMAD R40, R36, R39, R41 ;  /* 0x0000002724287224 */ /* 0x000fe200078e0229 */
[----:B------:R-:W-:Y:S01]  /*3c90*/  LOP3.LUT R39, R42, R27, RZ, 0x3c, !PT ;  /* 0x0000001b2a277212 */ /* 0x000fe200078e3cff */
[----:B------:R-:W-:-:S03]  /*3ca0*/  @P0 VIADD R31, R31, 0x1 ;  /* 0x000000011f1f0836 */ /* 0x000fc60000000000 */
[----:B------:R-:W-:Y:S02]  /*3cb0*/  ISETP.GT.U32.AND P1, PT, R29, R40, PT ;  /* 0x000000281d00720c */ /* 0x000fe40003f24070 */
[----:B------:R-:W-:Y:S01]  /*3cc0*/  ISETP.GE.AND P2, PT, R39, RZ, PT ;  /* 0x000000ff2700720c */ /* 0x000fe20003f46270 */
[----:B0-----:R-:W0:Y:S10]  /*3cd0*/  MUFU.RCP R38, R38 ;  /* 0x0000002600267308 */ /* 0x001e340000001000 */
[----:B------:R-:W-:-:S02]  /*3ce0*/  @!P1 IADD3 R40, PT, PT, R40, -R29, RZ ;  /* 0x8000001d28289210 */ /* 0x000fc40007ffe0ff */
[----:B------:R-:W-:Y:S01]  /*3cf0*/  @!P1 IADD3 R36, PT, PT, R36, 0x1, RZ ;  /* 0x0000000124249810 */ /* 0x000fe20007ffe0ff */
[----:B------:R-:W-:Y:S01]  /*3d00*/  @!P2 IMAD.MOV R31, RZ, RZ, -R31 ;  /* 0x000000ffff1fa224 */ /* 0x000fe200078e0a1f */
[----:B------:R-:W-:Y:S02]  /*3d10*/  ISETP.GE.U32.AND P3, PT, R40, R29, PT ;  /* 0x0000001d2800720c */ /* 0x000fe40003f66070 */
[----:B------:R-:W-:Y:S02]  /*3d20*/  LOP3.LUT R29, R18, R25, RZ, 0x3c, !PT ;  /* 0x00000019121d7212 */ /* 0x000fe400078e3cff */
[----:B------:R-:W-:Y:S02]  /*3d30*/  ISETP.NE.AND P1, PT, R25, RZ, PT ;  /* 0x000000ff1900720c */ /* 0x000fe40003f25270 */
[----:B------:R-:W-:Y:S02]  /*3d40*/  ISETP.GE.AND P0, PT, R29, RZ, PT ;  /* 0x000000ff1d00720c */ /* 0x000fe40003f06270 */
[----:B0-----:R-:W-:-:S02]  /*3d50*/  IADD3 R39, PT, PT, R38, 0xffffffe, RZ ;  /* 0x0ffffffe26277810 */ /* 0x001fc40007ffe0ff */
[----:B------:R-:W-:Y:S02]  /*3d60*/  @!P4 LOP3.LUT R31, RZ, R27, RZ, 0x33, !PT ;  /* 0x0000001bff1fc212 */ /* 0x000fe400078e33ff */
[----:B------:R-:W-:Y:S01]  /*3d70*/  IABS R38, R26 ;  /* 0x0000001a00267213 */ /* 0x000fe20000000000 */
[----:B------:R-:W-:Y:S01]  /*3d80*/  @P3 VIADD R36, R36, 0x1 ;  /* 0x0000000124243836 */ /* 0x000fe20000000000 */
[----:B------:R-:W0:Y:S01]  /*3d90*/  F2I.FTZ.U32.TRUNC.NTZ R39, R39 ;  /* 0x0000002700277305 */ /* 0x000e22000021f000 */
[----:B------:R-:W-:Y:S02]  /*3da0*/  IABS R40, R31 ;  /* 0x0000001f00287213 */ /* 0x000fe40000000000 */
[----:B------:R-:W-:Y:S02]  /*3db0*/  IMAD.MOV.U32 R29, RZ, RZ, R36 ;  /* 0x000000ffff1d7224 */ /* 0x000fe400078e0024 */
[----:B------:R-:W-:Y:S02]  /*3dc0*/  IMAD.MOV R36, RZ, RZ, -R31 ;  /* 0x000000ffff247224 */ /* 0x000fe400078e0a1f */
[----:B------:R-:W-:Y:S01]  /*3dd0*/  IMAD.MOV R38, RZ, RZ, -R38 ;  /* 0x000000ffff267224 */ /* 0x000fe200078e0a26 */
[----:B------:R-:W-:Y:S01]  /*3de0*/  @!P0 IADD3 R29, PT, PT, -R29, RZ, RZ ;  /* 0x000000ff1d1d8210 */ /* 0x000fe20007ffe1ff */
[----:B------:R-:W-:Y:S01]  /*3df0*/  IMAD R42, R27, R36, R42 ;  /* 0x000000241b2a7224 */ /* 0x000fe200078e022a */
[----:B------:R-:W-:Y:S01]  /*3e00*/  @!P1 LOP3.LUT R29, RZ, R25, RZ, 0x33, !PT ;  /* 0x00000019ff1d9212 */ /* 0x000fe200078e33ff */
[----:B------:R-:W-:Y:S01]  /*3e10*/  IMAD.HI.U32 R35, R35, R40, RZ ;  /* 0x0000002823237227 */ /* 0x000fe200078e00ff */
[----:B------:R-:W-:-:S02]  /*3e20*/  IABS R36, R24 ;  /* 0x0000001800247213 */ /* 0x000fc40000000000 */
[----:B------:R-:W-:Y:S01]  /*3e30*/  IABS R41, R29 ;  /* 0x0000001d00297213 */ /* 0x000fe20000000000 */
[----:B------:R-:W-:Y:S01]  /*3e40*/  IMAD R40, R35, R38, R40 ;  /* 0x0000002623287224 */ /* 0x000fe200078e0228 */
[----:B0-----:R-:W-:Y:S01]  /*3e50*/  IADD3 R27, PT, PT, RZ, -R39, RZ ;  /* 0x80000027ff1b7210 */ /* 0x001fe20007ffe0ff */
[----:B------:R-:W-:Y:S02]  /*3e60*/  IMAD.MOV R36, RZ, RZ, -R36 ;  /* 0x000000ffff247224 */ /* 0x000fe400078e0a24 */
[----:B------:R-:W-:Y:S01]  /*3e70*/  IMAD.HI.U32 R34, R34, R41, RZ ;  /* 0x0000002922227227 */ /* 0x000fe200078e00ff */
[----:B------:R-:W-:-:S03]  /*3e80*/  ISETP.GT.U32.AND P3, PT, R33, R40, PT ;  /* 0x000000282100720c */ /* 0x000fc60003f64070 */
[----:B------:R-:W-:Y:S02]  /*3e90*/  IMAD R27, R27, R28, RZ ;  /* 0x0000001c1b1b7224 */ /* 0x000fe400078e02ff */
[----:B------:R-:W-:Y:S02]  /*3ea0*/  IMAD.MOV.U32 R38, RZ, RZ, RZ ;  /* 0x000000ffff267224 */ /* 0x000fe400078e00ff */
[----:B------:R-:W-:Y:S01]  /*3eb0*/  IMAD R41, R34, R36, R41 ;  /* 0x0000002422297224 */ /* 0x000fe200078e0229 */
[----:B------:R-:W-:Y:S01]  /*3ec0*/  IABS R36, R21 ;  /* 0x0000001500247213 */ /* 0x000fe20000000000 */
[----:B------:R-:W-:Y:S01]  /*3ed0*/  IMAD.HI.U32 R39, R39, R27, R38 ;  /* 0x0000001b27277227 */ /* 0x000fe200078e0026 */
[----:B------:R-:W-:Y:S02]  /*3ee0*/  IABS R27, R30 ;  /* 0x0000001e001b7213 */ /* 0x000fe40000000000 */
[----:B------:R-:W-:Y:S01]  /*3ef0*/  ISETP.GT.U32.AND P1, PT, R32, R41, PT ;  /* 0x000000292000720c */ /* 0x000fe20003f24070 */
[----:B------:R-:W-:Y:S01]  /*3f00*/  @!P3 VIADD R35, R35, 0x1 ;  /* 0x000000012323b836 */ /* 0x000fe20000000000 */
[----:B------:R-:W-:Y:S01]  /*3f10*/  @!P3 IADD3 R40, PT, PT, R40, -R33, RZ ;  /* 0x800000212828b210 */ /* 0x000fe20007ffe0ff */
[----:B------:R-:W-:-:S02]  /*3f20*/  IMAD.MOV R27, RZ, RZ, -R27 ;  /* 0x000000ffff1b7224 */ /* 0x000fc400078e0a1b */
[----:B------:R-:W-:Y:S01]  /*3f30*/  IMAD.HI.U32 R39, R39, R36, RZ ;  /* 0x0000002427277227 */ /* 0x000fe200078e00ff */
[----:B------:R-:W-:-:S03]  /*3f40*/  ISETP.GE.U32.AND P6, PT, R40, R33, PT ;  /* 0x000000212800720c */ /* 0x000fc60003fc6070 */
[----:B------:R-:W-:Y:S02]  /*3f50*/  IMAD R27, R39, R27, R36 ;  /* 0x0000001b271b7224 */ /* 0x000fe400078e0224 */
[----:B------:R-:W-:-:S03]  /*3f60*/  IMAD.WIDE R42, R42, UR5, RZ ;  /* 0x000000052a2a7c25 */ /* 0x000fc6000f8e02ff */
[----:B------:R-:W-:Y:S01]  /*3f70*/  ISETP.GT.U32.AND P0, PT, R28, R27, PT ;  /* 0x0000001b1c00720c */ /* 0x000fe20003f04070 */
[----:B------:R-:W-:Y:S02]  /*3f80*/  @!P1 IMAD.IADD R41, R41, 0x1, -R32 ;  /* 0x0000000129299824 */ /* 0x000fe400078e0a20 */
[----:B------:R-:W-:Y:S01]  /*3f90*/  @!P1 VIADD R34, R34, 0x1 ;  /* 0x0000000122229836 */ /* 0x000fe20000000000 */
[----:B------:R-:W-:Y:S02]  /*3fa0*/  ISETP.NE.AND P1, PT, R24, RZ, PT ;  /* 0x000000ff1800720c */ /* 0x000fe40003f25270 */
[----:B------:R-:W-:-:S07]  /*3fb0*/  @P6 IADD3 R35, PT, PT, R35, 0x1, RZ ;  /* 0x0000000123236810 */ /* 0x000fce0007ffe0ff */
[-C--:B------:R-:W-:Y:S01]  /*3fc0*/  @!P0 IADD3 R27, PT, PT, R27, -R28.reuse, RZ ;  /* 0x8000001c1b1b8210 */ /* 0x080fe20007ffe0ff */
[----:B------:R-:W-:Y:S01]  /*3fd0*/  @!P0 VIADD R39, R39, 0x1 ;  /* 0x0000000127278836 */ /* 0x000fe20000000000 */
[----:B------:R-:W-:Y:S02]  /*3fe0*/  ISETP.NE.AND P0, PT, R30, RZ, PT ;  /* 0x000000ff1e00720c */ /* 0x000fe40003f05270 */
[----:B------:R-:W-:Y:S02]  /*3ff0*/  ISETP.GE.U32.AND P4, PT, R27, R28, PT ;  /* 0x0000001c1b00720c */ /* 0x000fe40003f86070 */
[----:B------:R-:W-:Y:S02]  /*4000*/  LOP3.LUT R27, R21, R30, RZ, 0x3c, !PT ;  /* 0x0000001e151b7212 */ /* 0x000fe400078e3cff */
[----:B------:R-:W-:Y:S02]  /*4010*/  LOP3.LUT R28, R31, R26, RZ, 0x3c, !PT ;  /* 0x0000001a1f1c7212 */ /* 0x000fe400078e3cff */
[----:B------:R-:W-:-:S02]  /*4020*/  ISETP.GE.AND P2, PT, R27, RZ, PT ;  /* 0x000000ff1b00720c */ /* 0x000fc40003f46270 */
[----:B------:R-:W-:-:S05]  /*4030*/  LOP3.LUT R27, R29, R24, RZ, 0x3c, !PT ;  /* 0x000000181d1b7212 */ /* 0x000fca00078e3cff */
[----:B------:R-:W-:Y:S01]  /*4040*/  @P4 VIADD R39, R39, 0x1 ;  /* 0x0000000127274836 */ /* 0x000fe20000000000 */
[----:B------:R-:W-:-:S05]  /*4050*/  ISETP.GE.U32.AND P4, PT, R41, R32, PT ;  /* 0x000000202900720c */ /* 0x000fca0003f86070 */
[----:B------:R-:W-:Y:S01]  /*4060*/  @!P2 IMAD.MOV R39, RZ, RZ, -R39 ;  /* 0x000000ffff27a224 */ /* 0x000fe200078e0a27 */
[----:B------:R-:W-:Y:S02]  /*4070*/  ISETP.GE.AND P2, PT, R28, RZ, PT ;  /* 0x000000ff1c00720c */ /* 0x000fe40003f46270 */
[----:B------:R-:W-:Y:S02]  /*4080*/  @!P0 LOP3.LUT R39, RZ, R30, RZ, 0x33, !PT ;  /* 0x0000001eff278212 */ /* 0x000fe400078e33ff */
[----:B------:R-:W-:-:S03]  /*4090*/  ISETP.GE.AND P0, PT, R27, RZ, PT ;  /* 0x000000ff1b00720c */ /* 0x000fc60003f06270 */
[C---:B------:R-:W-:Y:S01]  /*40a0*/  IMAD.WIDE R32, R39.reuse, UR8, RZ ;  /* 0x0000000827207c25 */ /* 0x040fe2000f8e02ff */
[----:B------:R-:W-:Y:S01]  /*40b0*/  USHF.R.S32.HI UR8, URZ, 0x1f, UR9 ;  /* 0x0000001fff087899 */ /* 0x000fe20008011409 */
[----:B------:R-:W-:Y:S02]  /*40c0*/  IADD3 R39, PT, PT, -R39, RZ, RZ ;  /* 0x000000ff27277210 */ /* 0x000fe40007ffe1ff */
        /* <DEDUP_REMOVED lines=11> */
[----:B------:R-:W-:Y:S01]  /*4180*/  IMAD.MOV R27, RZ, RZ, -R35 ;  /* 0x000000ffff1b7224 */ /* 0x000fe200078e0a23 */
[----:B------:R-:W-:Y:S01]  /*4190*/  IADD3 R20, PT, PT, -R34, RZ, RZ ;  /* 0x000000ff22147210 */ /* 0x000fe20007ffe1ff */
[----:B------:R-:W-:Y:S01]  /*41a0*/  IMAD.WIDE R32, R39, UR4, R32 ;  /* 0x0000000427207c25 */ /* 0x000fe2000f8e0220 */
[----:B------:R-:W0:Y:S03]  /*41b0*/  LDCU.64 UR4, c[0x0][0x420] ;  /* 0x00008400ff0477ac */ /* 0x000e260008000a00 */
[----:B------:R-:W-:-:S04]  /*41c0*/  IMAD.WIDE R38, R35, UR6, RZ ;  /* 0x0000000623267c25 */ /* 0x000fc8000f8e02ff */
[----:B------:R-:W-:Y:S01]  /*41d0*/  IMAD R21, R25, R21, R18 ;  /* 0x0000001519157224 */ /* 0x000fe200078e0212 */
[----:B------:R-:W-:Y:S01]  /*41e0*/  IADD3 R18, P1, P0, R38, R32, R42 ;  /* 0x0000002026127210 */ /* 0x000fe2000783e02a */
[----:B------:R-:W-:Y:S02]  /*41f0*/  IMAD R27, R26, R27, R31 ;  /* 0x0000001b1a1b7224 */ /* 0x000fe400078e021f */
[----:B------:R-:W-:Y:S01]  /*4200*/  IMAD R20, R24, R20, R29 ;  /* 0x0000001418147224 */ /* 0x000fe200078e021d */
[----:B------:R-:W-:Y:S01]  /*4210*/  IADD3.X R33, PT, PT, R39, R33, R43, P1, P0 ;  /* 0x0000002127217210 */ /* 0x000fe20000fe042b */
[----:B------:R-:W-:-:S04]  /*4220*/  IMAD.WIDE R24, R21, UR9, RZ ;  /* 0x0000000915187c25 */ /* 0x000fc8000f8e02ff */
        /* <DEDUP_REMOVED lines=11> */
.L_x_246:
[----:B------:R-:W0:Y:S01]  /*42e0*/  LDC.64 R20, c[0x0][0x420] ;  /* 0x00010800ff147b82 */ /* 0x000e220000000a00 */
[----:B------:R-:W-:-:S05]  /*42f0*/  IADD3 R18, PT, PT, R15, UR19, RZ ;  /* 0x000000130f127c10 */ /* 0x000fca000fffe0ff */
[----:B0-----:R-:W-:-:S05]  /*4300*/  IMAD.WIDE.U32 R20, R18, 0x4, R20 ;  /* 0x0000000412147825 */ /* 0x001fca00078e0014 */
[----:B------:R1:W-:Y:S02]  /*4310*/  STG.E desc[UR10][R20.64], R2 ;  /* 0x0000000214007986 */ /* 0x0003e4000c10190a */
.L_x_245:
[----:B------:R-:W-:Y:S05]  /*4320*/  BSYNC.RECONVERGENT B1 ;  /* 0x0000000000017941 */ /* 0x000fea0003800200 */
.L_x_244:
[----:B------:R-:W2:Y:S01]  /*4330*/  LDCU UR7, c[0x0][0x534] ;  /* 0x0000a680ff0777ac */ /* 0x000ea20008000800 */
[----:B------:R-:W-:Y:S01]  /*4340*/  LOP3.LUT R18, R0, 0x7, RZ, 0xc0, !PT ;  /* 0x0000000700127812 */ /* 0x000fe200078ec0ff */
[----:B------:R-:W3:Y:S01]  /*4350*/  S2UR UR8, SR_CgaCtaId ;  /* 0x00000000000879c3 */ /* 0x000ee20000008800 */
[----:B------:R-:W-:Y:S01]  /*4360*/  IMAD.SHL.U32 R31, R15, 0x4, RZ ;  /* 0x000000040f1f7824 */ /* 0x000fe200078e00ff */
[----:B------:R-:W-:Y:S01]  /*4370*/  UMOV UR4, 0x400 ;  /* 0x0000040000047882 */ /* 0x000fe20000000000 */
[C---:B01----:R-:W-:Y:S02]  /*4380*/  LOP3.LUT R21, R18.reuse, 0x8, RZ, 0xfc, !PT ;  /* 0x0000000812157812 */ /* 0x043fe400078efcff */
[C---:B------:R-:W-:Y:S02]  /*4390*/  LOP3.LUT R20, R18.reuse, 0x10, RZ, 0xfc, !PT ;  /* 0x0000001012147812 */ /* 0x040fe400078efcff */
[C---:B------:R-:W-:Y:S01]  /*43a0*/  LOP3.LUT R22, R18.reuse, 0x38, RZ, 0xfc, !PT ;  /* 0x0000003812167812 */ /* 0x040fe200078efcff */
[----:B------:R-:W0:Y:S01]  /*43b0*/  S2UR UR6, SR_CTAID.X ;  /* 0x00000000000679c3 */ /* 0x000e220000002500 */
[----:B--2---:R-:W-:-:S07]  /*43c0*/  ISETP.GE.AND P1, PT, R18, UR7, PT ;  /* 0x0000000712007c0c */ /* 0x004fce000bf26270 */
[----:B------:R-:W1:Y:S01]  /*43d0*/  LDC R29, c[0x0][0x44c] ;  /* 0x00011300ff1d7b82 */ /* 0x000e620000000800 */
[----:B------:R-:W-:Y:S01]  /*43e0*/  ISETP.GE.AND P0, PT, R21, UR7, PT ;  /* 0x0000000715007c0c */ /* 0x000fe2000bf06270 */
[----:B------:R-:W-:Y:S01]  /*43f0*/  UISETP.GE.AND UP0, UPT, UR7, 0x1, UPT ;  /* 0x000000010700788c */ /* 0x000fe2000bf06270 */
[C---:B------:R-:W-:Y:S02]  /*4400*/  ISETP.GT.U32.OR P1, PT, R0.reuse, 0x7f, P1 ;  /* 0x0000007f0000780c */ /* 0x040fe40000f24470 */
[----:B------:R-:W-:Y:S02]  /*4410*/  ISETP.GT.U32.OR P0, PT, R0, 0x7f, P0 ;  /* 0x0000007f0000780c */ /* 0x000fe40000704470 */
[----:B------:R-:W-:Y:S01]  /*4420*/  LOP3.LUT R21, R18, 0x18, RZ, 0xfc, !PT ;  /* 0x0000001812157812 */ /* 0x000fe200078efcff */
[----:B---3--:R-:W-:Y:S01]  /*4430*/  ULEA UR8, UR8, UR4, 0x18 ;  /* 0x0000000408087291 */ /* 0x008fe2000f8ec0ff */
[----:B------:R-:W-:Y:S02]  /*4440*/  ISETP.GE.AND P6, PT, R20, UR7, PT ;  /* 0x0000000714007c0c */ /* 0x000fe4000bfc6270 */
[----:B------:R-:W-:-:S02]  /*4450*/  LOP3.LUT R20, R18, 0x20, RZ, 0xfc, !PT ;  /* 0x0000002012147812 */ /* 0x000fc400078efcff */
[----:B------:R-:W-:Y:S01]  /*4460*/  ISETP.GE.AND P5, PT, R21, UR7, PT ;  /* 0x0000000715007c0c */ /* 0x000fe2000bfa6270 */
[----:B------:R-:W-:Y:S01]  /*4470*/  VIADD R23, R31, UR8 ;  /* 0x000000081f177c36 */ /* 0x000fe20008000000 */
[----:B------:R-:W-:Y:S01]  /*4480*/  ISETP.GE.AND P4, PT, R20, UR7, PT ;  /* 0x0000000714007c0c */ /* 0x000fe2000bf86270 */
[----:B------:R-:W-:Y:S01]  /*4490*/  @!P1 FADD.FTZ R21, -R2, R37 ;  /* 0x0000002502159221 */ /* 0x000fe20000010100 */
[----:B------:R-:W-:Y:S01]  /*44a0*/  ISETP.GT.U32.OR P6, PT, R0, 0x7f, P6 ;  /* 0x0000007f0000780c */ /* 0x000fe200037c4470 */
[----:B------:R-:W-:Y:S01]  /*44b0*/  @!P0 FADD.FTZ R20, -R2, R16 ;  /* 0x0000001002148221 */ /* 0x000fe20000010100 */
[----:B------:R-:W-:Y:S01]  /*44c0*/  ISETP.GT.U32.OR P5, PT, R0, 0x7f, P5 ;  /* 0x0000007f0000780c */ /* 0x000fe20002fa4470 */
[----:B------:R-:W-:Y:S01]  /*44d0*/  @!P1 FMUL.FTZ R21, R21, 1.4426950216293334961 ;  /* 0x3fb8aa3b15159820 */ /* 0x000fe20000410000 */
[----:B------:R-:W-:Y:S01]  /*44e0*/  LOP3.LUT R16, R18, 0x28, RZ, 0xfc, !PT ;  /* 0x0000002812107812 */ /* 0x000fe200078efcff */
[----:B------:R-:W-:Y:S01]  /*44f0*/  @!P0 FMUL.FTZ R20, R20, 1.4426950216293334961 ;  /* 0x3fb8aa3b14148820 */ /* 0x000fe20000410000 */
[----:B------:R-:W-:Y:S01]  /*4500*/  ISETP.GT.U32.OR P4, PT, R0, 0x7f, P4 ;  /* 0x0000007f0000780c */ /* 0x000fe20002784470 */
[----:B------:R-:W-:Y:S01]  /*4510*/  IMAD R23, R18, 0x44, R23 ;  /* 0x0000004412177824 */ /* 0x000fe200078e0217 */
[----:B------:R-:W-:Y:S01]  /*4520*/  ISETP.GE.AND P3, PT, R16, UR7, PT ;  /* 0x0000000710007c0c */ /* 0x000fe2000bf66270 */
[----:B------:R-:W2:Y:S01]  /*4530*/  @!P1 MUFU.EX2 R21, R21 ;  /* 0x0000001500159308 */ /* 0x000ea20000000800 */
[----:B------:R-:W-:Y:S01]  /*4540*/  LOP3.LUT R16, R18, 0x30, RZ, 0xfc, !PT ;  /* 0x0000003012107812 */ /* 0x000fe200078efcff */
[----:B0-----:R-:W-:Y:S01]  /*4550*/  USHF.L.U32 UR6, UR6, 0x4, URZ ;  /* 0x0000000406067899 */ /* 0x001fe200080006ff */
[----:B------:R-:W-:Y:S01]  /*4560*/  ISETP.GT.U32.OR P3, PT, R0, 0x7f, P3 ;  /* 0x0000007f0000780c */ /* 0x000fe20001f64470 */
[----:B------:R-:W0:Y:S01]  /*4570*/  @!P0 MUFU.EX2 R20, R20 ;  /* 0x0000001400148308 */ /* 0x000e220000000800 */
[C---:B------:R-:W-:Y:S01]  /*4580*/  @!P6 FADD.FTZ R19, -R2.reuse, R19 ;  /* 0x000000130213e221 */ /* 0x040fe20000010100 */
[----:B------:R-:W-:Y:S01]  /*4590*/  @!P5 FADD.FTZ R24, -R2, R14 ;  /* 0x0000000e0218d221 */ /* 0x000fe20000010100 */
[----:B------:R-:W-:-:S02]  /*45a0*/  ISETP.GE.AND P2, PT, R16, UR7, PT ;  /* 0x0000000710007c0c */ /* 0x000fc4000bf46270 */
[----:B------:R-:W-:Y:S01]  /*45b0*/  @!P6 FMUL.FTZ R19, R19, 1.4426950216293334961 ;  /* 0x3fb8aa3b1313e820 */ /* 0x000fe20000410000 */
[----:B------:R-:W-:Y:S01]  /*45c0*/  LOP3.LUT R14, R18, 0x40, RZ, 0xfc, !PT ;  /* 0x00000040120e7812 */ /* 0x000fe200078efcff */
[----:B------:R-:W-:Y:S01]  /*45d0*/  @!P5 FMUL.FTZ R24, R24, 1.4426950216293334961 ;  /* 0x3fb8aa3b1818d820 */ /* 0x000fe20000410000 */
[----:B------:R-:W-:Y:S01]  /*45e0*/  @!P4 FADD.FTZ R17, -R2, R17 ;  /* 0x000000110211c221 */ /* 0x000fe20000010100 */
[----:B------:R-:W3:Y:S01]  /*45f0*/  @!P6 MUFU.EX2 R16, R19 ;  /* 0x000000130010e308 */ /* 0x000ee20000000800 */
[----:B--2---:R-:W-:Y:S01]  /*4600*/  @!P1 STS [R23], R21 ;  /* 0x0000001517009388 */ /* 0x004fe20000000800 */
[----:B------:R-:W-:Y:S01]  /*4610*/  ISETP.GE.AND P1, PT, R22, UR7, PT ;  /* 0x0000000716007c0c */ /* 0x000fe2000bf26270 */
[----:B------:R-:W-:Y:S01]  /*4620*/  @!P4 FMUL.FTZ R17, R17, 1.4426950216293334961 ;  /* 0x3fb8aa3b1111c820 */ /* 0x000fe20000410000 */
[----:B------:R-:W-:Y:S01]  /*4630*/  ISETP.GT.U32.OR P2, PT, R0, 0x7f, P2 ;  /* 0x0000007f0000780c */ /* 0x000fe20001744470 */
[----:B0-----:R0:W-:Y:S01]  /*4640*/  @!P0 STS [R23+0x220], R20 ;  /* 0x0002201417008388 */ /* 0x0011e20000000800 */
[----:B------:R-:W-:Y:S01]  /*4650*/  ISETP.GE.AND P0, PT, R14, UR7, PT ;  /* 0x000000070e007c0c */ /* 0x000fe2000bf06270 */
[----:B------:R-:W2:Y:S01]  /*4660*/  @!P5 MUFU.EX2 R24, R24 ;  /* 0x000000180018d308 */ /* 0x000ea20000000800 */
[----:B------:R-:W-:Y:S01]  /*4670*/  ISETP.GT.U32.OR P1, PT, R0, 0x7f, P1 ;  /* 0x0000007f0000780c */ /* 0x000fe20000f24470 */
[----:B------:R-:W-:Y:S01]  /*4680*/  @!P3 FADD.FTZ R12, -R2, R12 ;  /* 0x0000000c020cb221 */ /* 0x000fe20000010100 */
[----:B------:R-:W-:-:S02]  /*4690*/  ISETP.GT.U32.OR P0, PT, R0, 0x7f, P0 ;  /* 0x0000007f0000780c */ /* 0x000fc40000704470 */
[----:B------:R-:W-:Y:S01]  /*46a0*/  LOP3.LUT R14, R18, 0x48, RZ, 0xfc, !PT ;  /* 0x00000048120e7812 */ /* 0x000fe200078efcff */
[----:B------:R-:W-:Y:S01]  /*46b0*/  @!P3 FMUL.FTZ R12, R12, 1.4426950216293334961 ;  /* 0x3fb8aa3b0c0cb820 */ /* 0x000fe20000410000 */
[----:B---3--:R3:W-:Y:S02]  /*46c0*/  @!P6 STS [R23+0x440], R16 ;  /* 0x000440101700e388 */ /* 0x0087e40000000800 */
[----:B------:R-:W-:Y:S01]  /*46d0*/  ISETP.GE.AND P6, PT, R14, UR7, PT ;  /* 0x000000070e007c0c */ /* 0x000fe2000bfc6270 */
[----:B------:R-:W-:Y:S02]  /*46e0*/  @!P2 FADD.FTZ R13, -R2, R13 ;  /* 0x0000000d020da221 */ /* 0x000fe40000010100 */
[----:B------:R-:W4:Y:S01]  /*46f0*/  @!P3 MUFU.EX2 R12, R12 ;  /* 0x0000000c000cb308 */ /* 0x000f220000000800 */
[----:B------:R-:W-:Y:S01]  /*4700*/  ISETP.GT.U32.OR P6, PT, R0, 0x7f, P6 ;  /* 0x0000007f0000780c */ /* 0x000fe200037c4470 */
[----:B------:R-:W-:Y:S01]  /*4710*/  @!P1 FADD.FTZ R14, -R2, R10 ;  /* 0x0000000a020e9221 */ /* 0x000fe20000010100 */
[----:B------:R-:W-:Y:S01]  /*4720*/  LOP3.LUT R10, R18, 0x50, RZ, 0xfc, !PT ;  /* 0x00000050120a7812 */ /* 0x000fe200078efcff */
[----:B--2---:R-:W-:Y:S01]  /*4730*/  @!P5 STS [R23+0x660], R24 ;  /* 0x000660181700d388 */ /* 0x004fe20000000800 */
[----:B------:R-:W-:Y:S01]  /*4740*/  @!P0 FADD.FTZ R11, -R2, R11 ;  /* 0x0000000b020b8221 */ /* 0x000fe20000010100 */
[----:B------:R-:W-:Y:S01]  /*4750*/  @!P1 FMUL.FTZ R14, R14, 1.4426950216293334961 ;  /* 0x3fb8aa3b0e0e9820 */ /* 0x000fe20000410000 */
[----:B------:R-:W-:Y:S01]  /*4760*/  ISETP.GE.AND P5, PT, R10, UR7, PT ;  /* 0x000000070a007c0c */ /* 0x000fe2000bfa6270 */
[----:B------:R-:W-:Y:S01]  /*4770*/  @!P2 FMUL.FTZ R13, R13, 1.4426950216293334961 ;  /* 0x3fb8aa3b0d0da820 */ /* 0x000fe20000410000 */
[----:B------:R-:W-:Y:S01]  /*4780*/  LOP3.LUT R10, R18, 0x58, RZ, 0xfc, !PT ;  /* 0x00000058120a7812 */ /* 0x000fe200078efcff */
[----:B------:R-:W-:Y:S01]  /*4790*/  @!P0 FMUL.FTZ R11, R11, 1.4426950216293334961 ;  /* 0x3fb8aa3b0b0b8820 */ /* 0x000fe20000410000 */
[----:B0-----:R-:W0:Y:S01]  /*47a0*/  @!P4 MUFU.EX2 R20, R17 ;  /* 0x000000110014c308 */ /* 0x001e220000000800 */
[----:B------:R-:W-:Y:S01]  /*47b0*/  ISETP.GT.U32.OR P5, PT, R0, 0x7f, P5 ;  /* 0x0000007f0000780c */ /* 0x000fe20002fa4470 */
[----:B----4-:R-:W-:Y:S02]  /*47c0*/  @!P3 STS [R23+0xaa0], R12 ;  /* 0x000aa00c1700b388 */ /* 0x010fe40000000800 */
[----:B------:R-:W2:Y:S01]  /*47d0*/  @!P1 MUFU.EX2 R14, R14 ;  /* 0x0000000e000e9308 */ /* 0x000ea20000000800 */
[----:B------:R-:W-:-:S03]  /*47e0*/  @!P6 FADD.FTZ R8, -R2, R8 ;  /* 0x000000080208e221 */ /* 0x000fc60000010100 */
[----:B---3--:R-:W3:Y:S01]  /*47f0*/  @!P2 MUFU.EX2 R16, R13 ;  /* 0x0000000d0010a308 */ /* 0x008ee20000000800 */
[----:B------:R-:W-:Y:S01]  /*4800*/  @!P6 FMUL.FTZ R8, R8, 1.4426950216293334961 ;  /* 0x3fb8aa3b0808e820 */ /* 0x000fe20000410000 */
[----:B0-----:R-:W-:Y:S01]  /*4810*/  @!P4 STS [R23+0x880], R20 ;  /* 0x000880141700c388 */ /* 0x001fe20000000800 */
[----:B------:R-:W-:-:S03]  /*4820*/  ISETP.GE.AND P4, PT, R10, UR7, PT ;  /* 0x000000070a007c0c */ /* 0x000fc6000bf86270 */
[----:B------:R-:W-:Y:S01]  /*4830*/  @!P5 FADD.FTZ R9, -R2, R9 ;  /* 0x000000090209d221 */ /* 0x000fe20000010100 */
[----:B------:R-:W0:Y:S01]  /*4840*/  @!P0 MUFU.EX2 R10, R11 ;  /* 0x0000000b000a8308 */ /* 0x000e220000000800 */
[----:B------:R-:W-:Y:S01]  /*4850*/  LOP3.LUT R17, R18, 0x60, RZ, 0xfc, !PT ;  /* 0x0000006012117812 */ /* 0x000fe200078efcff */
[----:B--2---:R-:W-:Y:S01]  /*4860*/  @!P1 STS [R23+0xee0], R14 ;  /* 0x000ee00e17009388 */ /* 0x004fe20000000800 */
[----:B------:R-:W-:Y:S01]  /*4870*/  ISETP.GT.U32.OR P4, PT, R0, 0x7f, P4 ;  /* 0x0000007f0000780c */ /* 0x000fe20002784470 */
[----:B------:R-:W-:Y:S01]  /*4880*/  @!P5 FMUL.FTZ R9, R9, 1.4426950216293334961 ;  /* 0x3fb8aa3b0909d820 */ /* 0x000fe20000410000 */
[----:B------:R-:W-:Y:S01]  /*4890*/  ISETP.GE.AND P3, PT, R17, UR7, PT ;  /* 0x0000000711007c0c */ /* 0x000fe2000bf66270 */
[----:B---3--:R-:W-:Y:S01]  /*48a0*/  @!P2 STS [R23+0xcc0], R16 ;  /* 0x000cc0101700a388 */ /* 0x008fe20000000800 */
[C---:B------:R-:W-:Y:S01]  /*48b0*/  LOP3.LUT R13, R18.reuse, 0x68, RZ, 0xfc, !PT ;  /* 0x00000068120d7812 */ /* 0x040fe200078efcff */
[----:B------:R-:W2:Y:S01]  /*48c0*/  @!P6 MUFU.EX2 R8, R8 ;  /* 0x000000080008e308 */ /* 0x000ea20000000800 */
[----:B------:R-:W-:-:S02]  /*48d0*/  LOP3.LUT R17, R18, 0x70, RZ, 0xfc, !PT ;  /* 0x0000007012117812 */ /* 0x000fc400078efcff */
[----:B------:R-:W-:Y:S01]  /*48e0*/  ISETP.GE.AND P2, PT, R13, UR7, PT ;  /* 0x000000070d007c0c */ /* 0x000fe2000bf46270 */
[----:B------:R-:W-:Y:S01]  /*48f0*/  IMAD.MOV.U32 R13, RZ, RZ, RZ ;  /* 0x000000ffff0d7224 */ /* 0x000fe200078e00ff */
[----:B------:R-:W-:Y:S01]  /*4900*/  ISETP.GE.AND P1, PT, R17, UR7, PT ;  /* 0x0000000711007c0c */ /* 0x000fe2000bf26270 */
[----:B0-----:R0:W-:Y:S01]  /*4910*/  @!P0 STS [R23+0x1100], R10 ;  /* 0x0011000a17008388 */ /* 0x0011e20000000800 */
[----:B------:R-:W-:Y:S01]  /*4920*/  LOP3.LUT R11, R18, 0x78, RZ, 0xfc, !PT ;  /* 0x00000078120b7812 */ /* 0x000fe200078efcff */
[----:B------:R-:W-:Y:S01]  /*4930*/  @!P4 FADD.FTZ R6, -R2, R6 ;  /* 0x000000060206c221 */ /* 0x000fe20000010100 */
[----:B------:R-:W-:Y:S01]  /*4940*/  ISETP.GT.U32.OR P2, PT, R0, 0x7f, P2 ;  /* 0x0000007f0000780c */ /* 0x000fe20001744470 */
[----:B------:R-:W-:Y:S01]  /*4950*/  IMAD R17, R15, 0x18, R18 ;  /* 0x000000180f117824 */ /* 0x000fe200078e0212 */
[----:B------:R-:W-:Y:S01]  /*4960*/  ISETP.GE.AND P0, PT, R11, UR7, PT ;  /* 0x000000070b007c0c */ /* 0x000fe2000bf06270 */
[----:B------:R-:W-:Y:S01]  /*4970*/  @!P4 FMUL.FTZ R6, R6, 1.4426950216293334961 ;  /* 0x3fb8aa3b0606c820 */ /* 0x000fe20000410000 */
[C---:B------:R-:W-:Y:S01]  /*4980*/  ISETP.GT.U32.OR P3, PT, R0.reuse, 0x7f, P3 ;  /* 0x0000007f0000780c */ /* 0x040fe20001f64470 */
[----:B--2---:R2:W-:Y:S01]  /*4990*/  @!P6 STS [R23+0x1320], R8 ;  /* 0x001320081700e388 */ /* 0x0045e20000000800 */
[----:B------:R-:W-:-:S02]  /*49a0*/  ISETP.GT.U32.OR P1, PT, R0, 0x7f, P1 ;  /* 0x0000007f0000780c */ /* 0x000fc40000f24470 */
[----:B------:R-:W-:Y:S01]  /*49b0*/  ISETP.GT.U32.OR P0, PT, R0, 0x7f, P0 ;  /* 0x0000007f0000780c */ /* 0x000fe20000704470 */
[----:B------:R-:W3:Y:S01]  /*49c0*/  @!P4 MUFU.EX2 R6, R6 ;  /* 0x000000060006c308 */ /* 0x000ee20000000800 */
[----:B------:R-:W-:-:S03]  /*49d0*/  IMAD.MOV.U32 R0, RZ, RZ, RZ ;  /* 0x000000ffff007224 */ /* 0x000fc600078e00ff */
[----:B------:R-:W-:-:S04]  /*49e0*/  @!P2 FADD.FTZ R4, -R2, R4 ;  /* 0x000000040204a221 */ /* 0x000fc80000010100 */
[----:B------:R-:W-:Y:S01]  /*49f0*/  @!P3 FADD.FTZ R7, -R2, R7 ;  /* 0x000000070207b221 */ /* 0x000fe20000010100 */
[----:B------:R-:W-:Y:S01]  /*4a00*/  @!P2 FMUL.FTZ R4, R4, 1.4426950216293334961 ;  /* 0x3fb8aa3b0404a820 */ /* 0x000fe20000410000 */
[C---:B------:R-:W-:Y:S02]  /*4a10*/  @!P1 FADD.FTZ R5, -R2.reuse, R5 ;  /* 0x0000000502059221 */ /* 0x040fe40000010100 */
[----:B------:R-:W-:Y:S01]  /*4a20*/  @!P0 FADD.FTZ R2, -R2, R3 ;  /* 0x0000000302028221 */ /* 0x000fe20000010100 */
[----:B------:R-:W-:Y:S01]  /*4a30*/  @!P3 FMUL.FTZ R7, R7, 1.4426950216293334961 ;  /* 0x3fb8aa3b0707b820 */ /* 0x000fe20000410000 */
[----:B------:R-:W-:Y:S01]  /*4a40*/  @!P1 FMUL.FTZ R5, R5, 1.4426950216293334961 ;  /* 0x3fb8aa3b05059820 */ /* 0x000fe20000410000 */
[----:B0-----:R-:W0:Y:S01]  /*4a50*/  @!P5 MUFU.EX2 R10, R9 ;  /* 0x00000009000ad308 */ /* 0x001e220000000800 */
[----:B------:R-:W-:Y:S01]  /*4a60*/  @!P0 FMUL.FTZ R2, R2, 1.4426950216293334961 ;  /* 0x3fb8aa3b02028820 */ /* 0x000fe20000410000 */
[----:B---3--:R3:W-:Y:S02]  /*4a70*/  @!P4 STS [R23+0x1760], R6 ;  /* 0x001760061700c388 */ /* 0x0087e40000000800 */
[----:B------:R-:W4:Y:S04]  /*4a80*/  @!P3 MUFU.EX2 R12, R7 ;  /* 0x00000007000cb308 */ /* 0x000f280000000800 */
[----:B------:R-:W5:Y:S04]  /*4a90*/  @!P2 MUFU.EX2 R4, R4 ;  /* 0x000000040004a308 */ /* 0x000f680000000800 */
[----:B------:R-:W1:Y:S01]  /*4aa0*/  @!P1 MUFU.EX2 R14, R5 ;  /* 0x00000005000e9308 */ /* 0x000e620000000800 */
[----:B0-----:R0:W-:Y:S01]  /*4ab0*/  @!P5 STS [R23+0x1540], R10 ;  /* 0x0015400a1700d388 */ /* 0x0011e20000000800 */
[----:B--2---:R-:W-:-:S02]  /*4ac0*/  CS2R R8, SRZ ;  /* 0x0000000000087805 */ /* 0x004fc4000001ff00 */
[----:B------:R-:W2:Y:S01]  /*4ad0*/  @!P0 MUFU.EX2 R16, R2 ;  /* 0x0000000200108308 */ /* 0x000ea20000000800 */
[----:B----4-:R4:W-:Y:S04]  /*4ae0*/  @!P3 STS [R23+0x1980], R12 ;  /* 0x0019800c1700b388 */ /* 0x0109e80000000800 */
[----:B-----5:R5:W-:Y:S04]  /*4af0*/  @!P2 STS [R23+0x1ba0], R4 ;  /* 0x001ba0041700a388 */ /* 0x020be80000000800 */
[----:B-1----:R1:W-:Y:S01]  /*4b00*/  @!P1 STS [R23+0x1dc0], R14 ;  /* 0x001dc00e17009388 */ /* 0x0023e20000000800 */
[----:B---3--:R-:W-:-:S03]  /*4b10*/  CS2R R6, SRZ ;  /* 0x0000000000067805 */ /* 0x008fc6000001ff00 */
[----:B--2---:R1:W-:Y:S01]  /*4b20*/  @!P0 STS [R23+0x1fe0], R16 ;  /* 0x001fe01017008388 */ /* 0x0043e20000000800 */
[----:B------:R-:W-:Y:S02]  /*4b30*/  CS2R R2, SRZ ;  /* 0x0000000000027805 */ /* 0x000fe4000001ff00 */
[----:B0-----:R-:W-:Y:S01]  /*4b40*/  CS2R R10, SRZ ;  /* 0x00000000000a7805 */ /* 0x001fe2000001ff00 */
[----:B----4-:R-:W-:Y:S01]  /*4b50*/  IMAD R12, R29, UR6, RZ ;  /* 0x000000061d0c7c24 */ /* 0x010fe2000f8e02ff */
[----:B-----5:R-:W-:Y:S01]  /*4b60*/  CS2R R4, SRZ ;  /* 0x0000000000047805 */ /* 0x020fe2000001ff00 */
[----:B------:R-:W-:Y:S03]  /*4b70*/  BAR.SYNC.DEFER_BLOCKING 0x0 ;  /* 0x0000000000007b1d */ /* 0x000fe60000010000 */
[----:B------:R-:W-:-:S04]  /*4b80*/  LEA R17, P0, R17, R12, 0x2 ;  /* 0x0000000c11117211 */ /* 0x000fc800078010ff */
[----:B------:R-:W-:Y:S01]  /*4b90*/  LEA.HI.X.SX32 R12, R12, RZ, 0x1, P0 ;  /* 0x000000ff0c0c7211 */ /* 0x000fe200000f0eff */
[----:B------:R-:W-:Y:S08]  /*4ba0*/  BRA.U !UP0, `(.L_x_252) ;  /* 0x0000000908187547 */ /* 0x000ff0000b800000 */
[----:B------:R-:W0:Y:S01]  /*4bb0*/  LDCU.64 UR4, c[0x0][0x3f8] ;  /* 0x00007f00ff0477ac */ /* 0x000e220008000a00 */
[----:B------:R-:W-:Y:S01]  /*4bc0*/  SHF.L.U64.HI R12, R17, 0x2, R12 ;  /* 0x00000002110c7819 */ /* 0x000fe2000001020c */
[----:B------:R-:W-:Y:S01]  /*4bd0*/  IMAD R29, R29, UR20, RZ ;  /* 0x000000141d1d7c24 */ /* 0x000fe2000f8e02ff */
[----:B------:R-:W-:Y:S01]  /*4be0*/  CS2R R26, SRZ ;  /* 0x00000000001a7805 */ /* 0x000fe2000001ff00 */
[----:B------:R-:W-:Y:S01]  /*4bf0*/  UISETP.GE.U32.AND UP1, UPT, UR7, 0x4, UPT ;  /* 0x000000040700788c */ /* 0x000fe2000bf26070 */
[----:B------:R-:W-:Y:S01]  /*4c00*/  IMAD.MOV.U32 R28, RZ, RZ, RZ ;  /* 0x000000ffff1c7224 */ /* 0x000fe200078e00ff */
[----:B------:R-:W-:Y:S01]  /*4c10*/  CS2R R24, SRZ ;  /* 0x0000000000187805 */ /* 0x000fe2000001ff00 */
[----:B------:R-:W-:Y:S01]  /*4c20*/  IMAD.MOV.U32 R0, RZ, RZ, RZ ;  /* 0x000000ffff007224 */ /* 0x000fe200078e00ff */
[----:B-1----:R-:W-:Y:S02]  /*4c30*/  CS2R R22, SRZ ;  /* 0x0000000000167805 */ /* 0x002fe4000001ff00 */
[----:B------:R-:W-:-:S02]  /*4c40*/  CS2R R20, SRZ ;  /* 0x0000000000147805 */ /* 0x000fc4000001ff00 */
[----:B------:R-:W-:Y:S01]  /*4c50*/  CS2R R18, SRZ ;  /* 0x0000000000127805 */ /* 0x000fe2000001ff00 */
[----:B------:R-:W-:Y:S01]  /*4c60*/  UIADD3 UR9, UPT, UPT, UR20, -UR6, URZ ;  /* 0x8000000614097290 */ /* 0x000fe2000fffe0ff */
[----:B0-----:R-:W-:Y:S01]  /*4c70*/  LEA R32, P0, R17, UR4, 0x2 ;  /* 0x0000000411207c11 */ /* 0x001fe2000f8010ff */
[----:B------:R-:W-:Y:S01]  /*4c80*/  ULOP3.LUT UR4, UR7, 0x3, URZ, 0xc0, !UPT ;  /* 0x0000000307047892 */ /* 0x000fe2000f8ec0ff */
[----:B------:R-:W-:Y:S02]  /*4c90*/  CS2R R16, SRZ ;  /* 0x0000000000107805 */ /* 0x000fe4000001ff00 */
[----:B------:R-:W-:Y:S01]  /*4ca0*/  IADD3.X R33, PT, PT, R12, UR5, RZ, P0, !PT ;  /* 0x000000050c217c10 */ /* 0x000fe200087fe4ff */
[----:B------:R-:W-:Y:S01]  /*4cb0*/  UISETP.NE.AND UP0, UPT, UR4, URZ, UPT ;  /* 0x000000ff0400728c */ /* 0x000fe2000bf05270 */
[----:B------:R-:W-:Y:S10]  /*4cc0*/  BRA.U !UP1, `(.L_x_253) ;  /* 0x0000000509587547 */ /* 0x000ff4000b800000 */
[----:B------:R-:W-:Y:S01]  /*4cd0*/  ULOP3.LUT UR7, UR7, 0x7ffffffc, URZ, 0xc0, !UPT ;  /* 0x7ffffffc07077892 */ /* 0x000fe2000f8ec0ff */
[----:B------:R-:W-:Y:S01]  /*4ce0*/  IMAD.U32 R14, RZ, RZ, UR8 ;  /* 0x00000008ff0e7e24 */ /* 0x000fe2000f8e00ff */
[----:B------:R-:W-:Y:S01]  /*4cf0*/  ISETP.GE.AND P1, PT, R15, UR9, PT ;  /* 0x000000090f007c0c */ /* 0x000fe2000bf26270 */
[----:B------:R-:W-:Y:S01]  /*4d00*/  IMAD.MOV.U32 R0, RZ, RZ, RZ ;  /* 0x000000ffff007224 */ /* 0x000fe200078e00ff */
[----:B------:R-:W-:Y:S02]  /*4d10*/  CS2R R2, SRZ ;  /* 0x0000000000027805 */ /* 0x000fe4000001ff00 */
[----:B------:R-:W-:Y:S02]  /*4d20*/  CS2R R4, SRZ ;  /* 0x0000000000047805 */ /* 0x000fe4000001ff00 */
[----:B------:R-:W-:Y:S02]  /*4d30*/  CS2R R6, SRZ ;  /* 0x0000000000067805 */ /* 0x000fe4000001ff00 */
[----:B------:R-:W-:-:S02]  /*4d40*/  CS2R R8, SRZ ;  /* 0x0000000000087805 */ /* 0x000fc4000001ff00 */
[----:B------:R-:W-:Y:S01]  /*4d50*/  CS2R R10, SRZ ;  /* 0x00000000000a7805 */ /* 0x000fe2000001ff00 */
[----:B------:R-:W-:Y:S01]  /*4d60*/  IMAD.MOV.U32 R13, RZ, RZ, RZ ;  /* 0x000000ffff0d7224 */ /* 0x000fe200078e00ff */
[----:B------:R-:W-:Y:S01]  /*4d70*/  IADD3 R14, PT, PT, R31, 0x88, R14 ;  /* 0x000000881f0e7810 */ /* 0x000fe20007ffe00e */
[----:B------:R-:W-:Y:S01]  /*4d80*/  IMAD.U32 R28, RZ, RZ, UR7 ;  /* 0x00000007ff1c7e24 */ /* 0x000fe2000f8e00ff */
[----:B------:R-:W-:-:S12]  /*4d90*/  UIADD3 UR5, UPT, UPT, -UR7, URZ, URZ ;  /* 0x000000ff07057290 */ /* 0x000fd8000fffe1ff */
.L_x_254:
[----:B------:R-:W2:Y:S01]  /*4da0*/  @!P1 LDG.E.128 R16, desc[UR10][R32.64] ;  /* 0x0000000a20109981 */ /* 0x000ea2000c1e1d00 */
[C-C-:B------:R-:W-:Y:S01]  /*4db0*/  @!P1 IMAD.WIDE R34, R29.reuse, 0x4, R32.reuse ;  /* 0x000000041d229825 */ /* 0x140fe200078e0220 */
[----:B------:R-:W-:Y:S02]  /*4dc0*/  UIADD3 UR5, UPT, UPT, UR5, 0x4, URZ ;  /* 0x0000000405057890 */ /* 0x000fe4000fffe0ff */
[----:B------:R-:W2:Y:S01]  /*4dd0*/  LDS R12, [R14+-0x88] ;  /* 0xffff78000e0c7984 */ /* 0x000ea20000000800 */
[C---:B------:R-:W-:Y:S01]  /*4de0*/  @!P1 IMAD.WIDE R36, R29.reuse, 0x8, R32 ;  /* 0x000000081d249825 */ /* 0x040fe200078e0220 */
[----:B------:R-:W-:Y:S02]  /*4df0*/  UISETP.NE.AND UP1, UPT, UR5, URZ, UPT ;  /* 0x000000ff0500728c */ /* 0x000fe4000bf25270 */
[----:B------:R-:W3:Y:S04]  /*4e00*/  @!P1 LDG.E.128 R20, desc[UR10][R32.64+0x80] ;  /* 0x0000800a20149981 */ /* 0x000ee8000c1e1d00 */
[----:B------:R-:W4:Y:S01]  /*4e10*/  @!P1 LDG.E.128 R24, desc[UR10][R32.64+0x100] ;  /* 0x0001000a20189981 */ /* 0x000f22000c1e1d00 */
[C---:B--2---:R-:W-:Y:S01]  /*4e20*/  FFMA.FTZ R13, R12.reuse, R16, R13 ;  /* 0x000000100c0d7223 */ /* 0x044fe2000001000d */
[C---:B------:R-:W-:Y:S01]  /*4e30*/  FFMA.FTZ R10, R12.reuse, R17, R10 ;  /* 0x000000110c0a7223 */ /* 0x040fe2000001000a */
[C---:B------:R-:W-:Y:S01]  /*4e40*/  FFMA.FTZ R11, R12.reuse, R18, R11 ;  /* 0x000000120c0b7223 */ /* 0x040fe2000001000b */
[C---:B------:R-:W-:Y:S02]  /*4e50*/  FFMA.FTZ R8, R12.reuse, R19, R8 ;  /* 0x000000130c087223 */ /* 0x040fe40000010008 */
[----:B------:R-:W2:Y:S01]  /*4e60*/  @!P1 LDG.E.128 R16, desc[UR10][R34.64] ;  /* 0x0000000a22109981 */ /* 0x000ea2000c1e1d00 */
[C---:B---3--:R-:W-:Y:S01]  /*4e70*/  FFMA.FTZ R9, R12.reuse, R20, R9 ;  /* 0x000000140c097223 */ /* 0x048fe20000010009 */
[C---:B------:R-:W-:Y:S01]  /*4e80*/  FFMA.FTZ R6, R12.reuse, R21, R6 ;  /* 0x000000150c067223 */ /* 0x040fe20000010006 */
[C---:B------:R-:W-:Y:S01]  /*4e90*/  FFMA.FTZ R7, R12.reuse, R22, R7 ;  /* 0x000000160c077223 */ /* 0x040fe20000010007 */
[C---:B------:R-:W-:Y:S01]  /*4ea0*/  FFMA.FTZ R4, R12.reuse, R23, R4 ;  /* 0x000000170c047223 */ /* 0x040fe20000010004 */
[C---:B----4-:R-:W-:Y:S01]  /*4eb0*/  FFMA.FTZ R5, R12.reuse, R24, R5 ;  /* 0x000000180c057223 */ /* 0x050fe20000010005 */
[----:B------:R-:W3:Y:S01]  /*4ec0*/  @!P1 LDG.E.128 R20, desc[UR10][R34.64+0x80] ;  /* 0x0000800a22149981 */ /* 0x000ee2000c1e1d00 */
[C---:B------:R-:W-:Y:S01]  /*4ed0*/  FFMA.FTZ R2, R12.reuse, R25, R2 ;  /* 0x000000190c027223 */ /* 0x040fe20000010002 */
[C---:B------:R-:W-:Y:S01]  /*4ee0*/  FFMA.FTZ R3, R12.reuse, R26, R3 ;  /* 0x0000001a0c037223 */ /* 0x040fe20000010003 */
[----:B------:R-:W-:Y:S02]  /*4ef0*/  FFMA.FTZ R0, R12, R27, R0 ;  /* 0x0000001b0c007223 */ /* 0x000fe40000010000 */
[----:B------:R-:W2:Y:S04]  /*4f00*/  LDS R12, [R14+-0x44] ;  /* 0xffffbc000e0c7984 */ /* 0x000ea80000000800 */
[----:B------:R0:W4:Y:S02]  /*4f10*/  @!P1 LDG.E.128 R24, desc[UR10][R34.64+0x100] ;  /* 0x0001000a22189981 */ /* 0x000124000c1e1d00 */
[C---:B0-----:R-:W-:Y:S01]  /*4f20*/  @!P1 IMAD.WIDE R34, R29.reuse, 0xc, R32 ;  /* 0x0000000c1d229825 */ /* 0x041fe200078e0220 */
[C---:B------:R-:W-:Y:S04]  /*4f30*/  LEA R32, P0, R29.reuse, R32, 0x4 ;  /* 0x000000201d207211 */ /* 0x040fe800078020ff */
[----:B------:R-:W-:Y:S01]  /*4f40*/  LEA.HI.X.SX32 R33, R29, R33, 0x4, P0 ;  /* 0x000000211d217211 */ /* 0x000fe200000f26ff */
        /* <DEDUP_REMOVED lines=8> */
[C---:B------:R-:W-:Y:S02]  /*4fd0*/  FFMA.FTZ R4, R12.reuse, R23, R4 ;  /* 0x000000170c047223 */ /* 0x040fe40000010004 */
[----:B------:R-:W3:Y:S01]  /*4fe0*/  @!P1 LDG.E.128 R20, desc[UR10][R36.64+0x80] ;  /* 0x0000800a24149981 */ /* 0x000ee2000c1e1d00 */
[C---:B----4-:R-:W-:Y:S01]  /*4ff0*/  FFMA.FTZ R5, R12.reuse, R24, R5 ;  /* 0x000000180c057223 */ /* 0x050fe20000010005 */
[C---:B------:R-:W-:Y:S01]  /*5000*/  FFMA.FTZ R2, R12.reuse, R25, R2 ;  /* 0x000000190c027223 */ /* 0x040fe20000010002 */
[C---:B------:R-:W-:Y:S01]  /*5010*/  FFMA.FTZ R3, R12.reuse, R26, R3 ;  /* 0x0000001a0c037223 */ /* 0x040fe20000010003 */
[----:B------:R-:W-:Y:S02]  /*5020*/  FFMA.FTZ R0, R12, R27, R0 ;  /* 0x0000001b0c007223 */ /* 0x000fe40000010000 */
[----:B------:R-:W4:Y:S04]  /*5030*/  @!P1 LDG.E.128 R24, desc[UR10][R36.64+0x100] ;  /* 0x0001000a24189981 */ /* 0x000f28000c1e1d00 */
[----:B------:R-:W2:Y:S02]  /*5040*/  LDS R12, [R14] ;  /* 0x000000000e0c7984 */ /* 0x000ea40000000800 */
        /* <DEDUP_REMOVED lines=15> */
[----:B------:R0:W2:Y:S02]  /*5140*/  LDS R12, [R14+0x44] ;  /* 0x000044000e0c7984 */ /* 0x0000a40000000800 */
[----:B0-----:R-:W-:Y:S01]  /*5150*/  IADD3 R14, PT, PT, R14, 0x110, RZ ;  /* 0x000001100e0e7810 */ /* 0x001fe20007ffe0ff */
[C---:B--2---:R-:W-:Y:S01]  /*5160*/  FFMA.FTZ R13, R12.reuse, R16, R13 ;  /* 0x000000100c0d7223 */ /* 0x044fe2000001000d */
[C---:B------:R-:W-:Y:S01]  /*5170*/  FFMA.FTZ R10, R12.reuse, R17, R10 ;  /* 0x000000110c0a7223 */ /* 0x040fe2000001000a */
[C---:B------:R-:W-:Y:S01]  /*5180*/  FFMA.FTZ R11, R12.reuse, R18, R11 ;  /* 0x000000120c0b7223 */ /* 0x040fe2000001000b */
[C---:B------:R-:W-:Y:S01]  /*5190*/  FFMA.FTZ R8, R12.reuse, R19, R8 ;  /* 0x000000130c087223 */ /* 0x040fe20000010008 */
[C---:B---3--:R-:W-:Y:S01]  /*51a0*/  FFMA.FTZ R9, R12.reuse, R20, R9 ;  /* 0x000000140c097223 */ /* 0x048fe20000010009 */
[C---:B------:R-:W-:Y:S01]  /*51b0*/  FFMA.FTZ R6, R12.reuse, R21, R6 ;  /* 0x000000150c067223 */ /* 0x040fe20000010006 */
[C---:B------:R-:W-:Y:S01]  /*51c0*/  FFMA.FTZ R7, R12.reuse, R22, R7 ;  /* 0x000000160c077223 */ /* 0x040fe20000010007 */
[C---:B------:R-:W-:Y:S01]  /*51d0*/  FFMA.FTZ R4, R12.reuse, R23, R4 ;  /* 0x000000170c047223 */ /* 0x040fe20000010004 */
[C---:B----4-:R-:W-:Y:S01]  /*51e0*/  FFMA.FTZ R5, R12.reuse, R24, R5 ;  /* 0x000000180c057223 */ /* 0x050fe20000010005 */
[C---:B------:R-:W-:Y:S01]  /*51f0*/  FFMA.FTZ R2, R12.reuse, R25, R2 ;  /* 0x000000190c027223 */ /* 0x040fe20000010002 */
[C---:B------:R-:W-:Y:S01]  /*5200*/  FFMA.FTZ R3, R12.reuse, R26, R3 ;  /* 0x0000001a0c037223 */ /* 0x040fe20000010003 */
[----:B------:R-:W-:Y:S01]  /*5210*/  FFMA.FTZ R0, R12, R27, R0 ;  /* 0x0000001b0c007223 */ /* 0x000fe20000010000 */
[----:B------:R-:W-:Y:S09]  /*5220*/  BRA.U UP1, `(.L_x_254) ;  /* 0xfffffff901dc7547 */ /* 0x000ff2000b83ffff */
.L_x_253:
[----:B------:R-:W-:Y:S05]  /*5230*/  BRA.U !UP0, `(.L_x_252) ;  /* 0x0000000108747547 */ /* 0x000fea000b800000 */
[----:B------:R-:W-:Y:S01]  /*5240*/  IMAD R28, R28, 0x44, R31 ;  /* 0x000000441c1c7824 */ /* 0x000fe200078e021f */
[----:B------:R-:W-:Y:S01]  /*5250*/  IADD3 R32, P1, PT, R32, 0x100, RZ ;  /* 0x0000010020207810 */ /* 0x000fe20007f3e0ff */
[----:B------:R-:W-:Y:S01]  /*5260*/  IMAD.WIDE R30, R29, 0x4, RZ ;  /* 0x000000041d1e7825 */ /* 0x000fe200078e02ff */
[----:B------:R-:W-:Y:S01]  /*5270*/  ISETP.GE.AND P0, PT, R15, UR9, PT ;  /* 0x000000090f007c0c */ /* 0x000fe2000bf06270 */
[----:B------:R-:W-:Y:S01]  /*5280*/  UIADD3 UR4, UPT, UPT, -UR4, URZ, URZ ;  /* 0x000000ff04047290 */ /* 0x000fe2000fffe1ff */
[----:B------:R-:W-:Y:S02]  /*5290*/  IADD3 R14, PT, PT, R28, UR8, RZ ;  /* 0x000000081c0e7c10 */ /* 0x000fe4000fffe0ff */
[----:B------:R-:W-:-:S09]  /*52a0*/  IADD3.X R33, PT, PT, RZ, R33, RZ, P1, !PT ;  /* 0x00000021ff217210 */ /* 0x000fd20000ffe4ff */
.L_x_255:
[----:B------:R-:W2:Y:S01]  /*52b0*/  @!P0 LDG.E.128 R16, desc[UR10][R32.64+-0x100] ;  /* 0xffff000a20108981 */ /* 0x000ea2000c1e1d00 */
[----:B------:R-:W-:Y:S03]  /*52c0*/  UIADD3 UR4, UPT, UPT, UR4, 0x1, URZ ;  /* 0x0000000104047890 */ /* 0x000fe6000fffe0ff */
[----:B------:R-:W3:Y:S01]  /*52d0*/  @!P0 LDG.E.128 R20, desc[UR10][R32.64+-0x80] ;  /* 0xffff800a20148981 */ /* 0x000ee2000c1e1d00 */
[----:B------:R-:W-:Y:S03]  /*52e0*/  UISETP.NE.AND UP0, UPT, UR4, URZ, UPT ;  /* 0x000000ff0400728c */ /* 0x000fe6000bf05270 */
[----:B------:R0:W4:Y:S04]  /*52f0*/  @!P0 LDG.E.128 R24, desc[UR10][R32.64] ;  /* 0x0000000a20188981 */ /* 0x000128000c1e1d00 */
[----:B------:R1:W2:Y:S01]  /*5300*/  LDS R12, [R14] ;  /* 0x000000000e0c7984 */ /* 0x0002a20000000800 */
[----:B0-----:R-:W-:Y:S02]  /*5310*/  IADD3 R32, P1, PT, R30, R32, RZ ;  /* 0x000000201e207210 */ /* 0x001fe40007f3e0ff */
[----:B-1----:R-:W-:Y:S02]  /*5320*/  IADD3 R14, PT, PT, R14, 0x44, RZ ;  /* 0x000000440e0e7810 */ /* 0x002fe40007ffe0ff */
[----:B------:R-:W-:Y:S01]  /*5330*/  IADD3.X R33, PT, PT, R31, R33, RZ, P1, !PT ;  /* 0x000000211f217210 */ /* 0x000fe20000ffe4ff */
        /* <DEDUP_REMOVED lines=13> */
.L_x_252:
[----:B------:R-:W-:-:S04]  /*5410*/  IADD3 R17, PT, PT, R15, UR6, RZ ;  /* 0x000000060f117c10 */ /* 0x000fc8000fffe0ff */
[----:B------:R-:W-:-:S13]  /*5420*/  ISETP.GE.AND P0, PT, R17, UR20, PT ;  /* 0x0000001411007c0c */ /* 0x000fda000bf06270 */
[----:B------:R-:W-:Y:S05]  /*5430*/  @P0 EXIT ;  /* 0x000000000000094d */ /* 0x000fea0003800000 */
[----:B------:R-:W-:Y:S01]  /*5440*/  IABS R18, UR21 ;  /* 0x0000001500127c13 */ /* 0x000fe20008000000 */
[----:B-1----:R-:W0:Y:S01]  /*5450*/  LDC R16, c[0x0][0x434] ;  /* 0x00010d00ff107b82 */ /* 0x002e220000000800 */
[----:B------:R-:W-:Y:S01]  /*5460*/  IABS R20, R17 ;  /* 0x0000001100147213 */ /* 0x000fe20000000000 */
[----:B------:R-:W1:Y:S01]  /*5470*/  LDCU.128 UR4, c[0x0][0x400] ;  /* 0x00008000ff0477ac */ /* 0x000e620008000c00 */
[----:B------:R-:W2:Y:S01]  /*5480*/  I2F.RP R15, R18 ;  /* 0x00000012000f7306 */ /* 0x000ea20000209400 */
[----:B------:R-:W-:Y:S01]  /*5490*/  IABS R14, UR21 ;  /* 0x00000015000e7c13 */ /* 0x000fe20008000000 */
[----:B------:R-:W3:Y:S01]  /*54a0*/  LDCU.64 UR8, c[0x0][0x410] ;  /* 0x00008200ff0877ac */ /* 0x000ee20008000a00 */
[----:B------:R-:W-:Y:S02]  /*54b0*/  F2FP.F16.F32.PACK_AB R10, R10, R13 ;  /* 0x0000000d0a0a723e */ /* 0x000fe400000000ff */
[----:B------:R-:W-:Y:S02]  /*54c0*/  IADD3 R14, PT, PT, RZ, -R14, RZ ;  /* 0x8000000eff0e7210 */ /* 0x000fe40007ffe0ff */
[----:B------:R-:W-:-:S02]  /*54d0*/  F2FP.F16.F32.PACK_AB R11, R8, R11 ;  /* 0x0000000b080b723e */ /* 0x000fc400000000ff */
[----:B------:R-:W-:Y:S02]  /*54e0*/  F2FP.F16.F32.PACK_AB R6, R6, R9 ;  /* 0x000000090606723e */ /* 0x000fe400000000ff */
[----:B------:R-:W-:Y:S02]  /*54f0*/  F2FP.F16.F32.PACK_AB R7, R4, R7 ;  /* 0x000000070407723e */ /* 0x000fe400000000ff */
[----:B------:R-:W-:Y:S01]  /*5500*/  F2FP.F16.F32.PACK_AB R2, R2, R5 ;  /* 0x000000050202723e */ /* 0x000fe200000000ff */
[----:B--2---:R-:W2:Y:S01]  /*5510*/  MUFU.RCP R22, R15 ;  /* 0x0000000f00167308 */ /* 0x004ea20000001000 */
[----:B------:R-:W-:Y:S01]  /*5520*/  F2FP.F16.F32.PACK_AB R3, R0, R3 ;  /* 0x000000030003723e */ /* 0x000fe200000000ff */
[----:B--2---:R-:W-:Y:S01]  /*5530*/  VIADD R22, R22, 0xffffffe ;  /* 0x0ffffffe16167836 */ /* 0x004fe20000000000 */
        /* <DEDUP_REMOVED lines=13> */
[----:B------:R-:W-:Y:S02]  /*5610*/  @!P1 IMAD.IADD R21, R21, 0x1, -R18 ;  /* 0x0000000115159824 */ /* 0x000fe400078e0a12 */
[----:B------:R-:W-:Y:S01]  /*5620*/  @!P1 VIADD R19, R19, 0x1 ;  /* 0x0000000113139836 */ /* 0x000fe20000000000 */
[----:B0-----:R-:W-:Y:S02]  /*5630*/  IADD3 R22, PT, PT, R12, 0xffffffe, RZ ;  /* 0x0ffffffe0c167810 */ /* 0x001fe40007ffe0ff */
[----:B------:R-:W-:Y:S02]  /*5640*/  ISETP.GE.U32.AND P2, PT, R21, R18, PT ;  /* 0x000000121500720c */ /* 0x000fe40003f46070 */
[----:B------:R-:W-:Y:S01]  /*5650*/  ISETP.NE.AND P1, PT, RZ, UR21, PT ;  /* 0x00000015ff007c0c */ /* 0x000fe2000bf25270 */
[----:B------:R0:W2:Y:S10]  /*5660*/  F2I.FTZ.U32.TRUNC.NTZ R23, R22 ;  /* 0x0000001600177305 */ /* 0x0000b4000021f000 */
[----:B------:R-:W-:-:S04]  /*5670*/  @P2 VIADD R19, R19, 0x1 ;  /* 0x0000000113132836 */ /* 0x000fc80000000000 */
[----:B------:R-:W-:Y:S01]  /*5680*/  @!P0 IMAD.MOV R19, RZ, RZ, -R19 ;  /* 0x000000ffff138224 */ /* 0x000fe200078e0a13 */
[----:B------:R-:W-:Y:S01]  /*5690*/  @!P1 LOP3.LUT R19, RZ, UR21, RZ, 0x33, !PT ;  /* 0x00000015ff139c12 */ /* 0x000fe2000f8e33ff */
[----:B0-----:R-:W-:Y:S01]  /*56a0*/  IMAD.MOV.U32 R22, RZ, RZ, RZ ;  /* 0x000000ffff167224 */ /* 0x001fe200078e00ff */
[----:B--2---:R-:W-:-:S03]  /*56b0*/  IADD3 R14, PT, PT, RZ, -R23, RZ ;  /* 0x80000017ff0e7210 */ /* 0x004fc60007ffe0ff */
[----:B------:R-:W-:Y:S02]  /*56c0*/  IMAD R18, R19, UR21, RZ ;  /* 0x0000001513127c24 */ /* 0x000fe4000f8e02ff */
[----:B------:R-:W-:Y:S02]  /*56d0*/  IMAD R14, R14, R15, RZ ;  /* 0x0000000f0e0e7224 */ /* 0x000fe400078e02ff */
[----:B------:R-:W-:Y:S02]  /*56e0*/  IMAD.IADD R21, R17, 0x1, -R18 ;  /* 0x0000000111157824 */ /* 0x000fe400078e0a12 */
[----:B------:R-:W-:-:S03]  /*56f0*/  IMAD.HI.U32 R14, R23, R14, R22 ;  /* 0x0000000e170e7227 */ /* 0x000fc600078e0016 */
[----:B------:R-:W-:Y:S01]  /*5700*/  IABS R12, R21 ;  /* 0x00000015000c7213 */ /* 0x000fe20000000000 */
[----:B-1----:R-:W-:Y:S01]  /*5710*/  IMAD.WIDE.U32 R22, R19, UR4, RZ ;  /* 0x0000000413167c25 */ /* 0x002fe2000f8e00ff */
[----:B------:R-:W-:-:S03]  /*5720*/  LOP3.LUT R21, R21, R16, RZ, 0x3c, !PT ;  /* 0x0000001015157212 */ /* 0x000fc600078e3cff */
[----:B------:R-:W-:Y:S01]  /*5730*/  IMAD.HI.U32 R20, R14, R12, RZ ;  /* 0x0000000c0e147227 */ /* 0x000fe200078e00ff */
[----:B------:R-:W-:-:S04]  /*5740*/  ISETP.GE.AND P1, PT, R21, RZ, PT ;  /* 0x000000ff1500720c */ /* 0x000fc80003f26270 */
[----:B------:R-:W-:-:S05]  /*5750*/  IADD3 R14, PT, PT, -R20, RZ, RZ ;  /* 0x000000ff140e7210 */ /* 0x000fca0007ffe1ff */
        /* <DEDUP_REMOVED lines=17> */
[----:B---3--:R-:W-:-:S03]  /*5870*/  IMAD.WIDE.U32 R22, R20, UR8, R22 ;  /* 0x0000000814167c25 */ /* 0x008fc6000f8e0016 */
[----:B------:R-:W-:Y:S01]  /*5880*/  IADD3 R16, PT, PT, R17, -R16, RZ ;  /* 0x8000001011107210 */ /* 0x000fe20007ffe0ff */
[----:B------:R-:W-:-:S03]  /*5890*/  IMAD R15, R15, UR8, RZ ;  /* 0x000000080f0f7c24 */ /* 0x000fc6000f8e02ff */
[----:B------:R-:W-:Y:S01]  /*58a0*/  SHF.R.S32.HI R14, RZ, 0x1f, R16 ;  /* 0x0000001fff0e7819 */ /* 0x000fe20000011410 */
[----:B------:R-:W-:Y:S02]  /*58b0*/  IMAD R15, R20, UR9, R15 ;  /* 0x00000009140f7c24 */ /* 0x000fe4000f8e020f */
[----:B-1----:R-:W-:Y:S02]  /*58c0*/  IMAD.SHL.U32 R12, R12, 0x4, RZ ;  /* 0x000000040c0c7824 */ /* 0x002fe400078e00ff */
[----:B------:R-:W-:Y:S02]  /*58d0*/  IMAD.IADD R23, R23, 0x1, R15 ;  /* 0x0000000117177824 */ /* 0x000fe400078e020f */
[----:B------:R-:W-:Y:S01]  /*58e0*/  IMAD R15, R14, UR6, RZ ;  /* 0x000000060e0f7c24 */ /* 0x000fe2000f8e02ff */
[----:B------:R-:W-:Y:S01]  /*58f0*/  LOP3.LUT R17, R12, 0x1c, RZ, 0xc0, !PT ;  /* 0x0000001c0c117812 */ /* 0x000fe200078ec0ff */
[----:B------:R-:W-:-:S04]  /*5900*/  IMAD.WIDE.U32 R22, R16, UR6, R22 ;  /* 0x0000000610167c25 */ /* 0x000fc8000f8e0016 */
[----:B------:R-:W-:Y:S01]  /*5910*/  IMAD R19, R16, UR7, R15 ;  /* 0x0000000710137c24 */ /* 0x000fe2000f8e020f */
[----:B------:R-:W-:-:S04]  /*5920*/  IADD3 R15, P0, PT, R17, R22, RZ ;  /* 0x00000016110f7210 */ /* 0x000fc80007f1e0ff */
[----:B------:R-:W-:Y:S02]  /*5930*/  IADD3.X R14, PT, PT, R23, R19, RZ, P0, !PT ;  /* 0x00000013170e7210 */ /* 0x000fe400007fe4ff */
[----:B0-----:R-:W-:-:S04]  /*5940*/  LEA R12, P0, R15, UR4, 0x1 ;  /* 0x000000040f0c7c11 */ /* 0x001fc8000f8008ff */
[----:B------:R-:W-:-:S05]  /*5950*/  LEA.HI.X R13, R15, UR5, R14, 0x1, P0 ;  /* 0x000000050f0d7c11 */ /* 0x000fca00080f0c0e */
[----:B------:R-:W-:Y:S04]  /*5960*/  STG.E.64 desc[UR10][R12.64], R10 ;  /* 0x0000000a0c007986 */ /* 0x000fe8000c101b0a */
[----:B------:R-:W-:Y:S04]  /*5970*/  STG.E.64 desc[UR10][R12.64+0x40], R6 ;  /* 0x000040060c007986 */ /* 0x000fe8000c101b0a */
[----:B------:R-:W-:Y:S01]  /*5980*/  STG.E.64 desc[UR10][R12.64+0x80], R2 ;  /* 0x000080020c007986 */ /* 0x000fe2000c101b0a */
[----:B------:R-:W-:Y:S05]  /*5990*/  EXIT ;  /* 0x000000000000794d */ /* 0x000fea0003800000 */
        .weak           $__internal_7_$__cuda_sm20_div_s64
        .type           $__internal_7_$__cuda_sm20_div_s64,@function
        .size           $__internal_7_$__cuda_sm20_div_s64,(.L_x_11617 - $__internal_7_$__cuda_sm20_div_s64)
$__internal_7_$__cuda_sm20_div_s64:
        /* <DEDUP_REMOVED lines=20> */
[----:B------:R-:W-:-:S04]  /*5ae0*/  IMAD.HI.U32 R28, R49, R18, RZ ;  /* 0x00000012311c7227 */ /* 0x000fc800078e00ff */
[----:B------:R-:W-:-:S04]  /*5af0*/  IMAD.HI.U32 R29, P1, R49, R29, R50 ;  /* 0x0000001d311d7227 */ /* 0x000fc80007820032 */
        /* <DEDUP_REMOVED lines=9> */
[----:B------:R-:W-:-:S03]  /*5b90*/  IMAD.HI.U32 R48, R49, R28, RZ ;  /* 0x0000001c31307227 */ /* 0x000fc600078e00ff */
[----:B------:R-:W-:-:S05]  /*5ba0*/  IADD3.X R18, PT, PT, RZ, ~R18, RZ, P0, !PT ;  /* 0x80000012ff127210 */ /* 0x000fca00007fe4ff */
[----:B------:R-:W-:-:S04]  /*5bb0*/  IMAD.WIDE.U32 R48, P0, R49, R18, R48 ;  /* 0x0000001231307225 */ /* 0x000fc80007800030 */
[----:B------:R-:W-:-:S04]  /*5bc0*/  IMAD.HI.U32 R36, R29, R18, RZ ;  /* 0x000000121d247227 */ /* 0x000fc800078e00ff */
[----:B------:R-:W-:-:S04]  /*5bd0*/  IMAD.HI.U32 R28, P3, R29, R28, R48 ;  /* 0x0000001c1d1c7227 */ /* 0x000fc80007860030 */
[----:B------:R-:W-:Y:S01]  /*5be0*/  IMAD.X R41, R36, 0x1, R29, P0 ;  /* 0x0000000124297824 */ /* 0x000fe200000e061d */
[----:B------:R-:W-:Y:S01]  /*5bf0*/  IADD3 R35, P0, PT, RZ, -R40, RZ ;  /* 0x80000028ff237210 */ /* 0x000fe20007f1e0ff */
[----:B------:R-:W-:Y:S02]  /*5c00*/  IMAD R29, R29, R18, RZ ;  /* 0x000000121d1d7224 */ /* 0x000fe400078e02ff */
[----:B------:R-:W-:Y:S01]  /*5c10*/  IMAD.MOV.U32 R49, RZ, RZ, RZ ;  /* 0x000000ffff317224 */ /* 0x000fe200078e00ff */
[----:B------:R-:W-:Y:S02]  /*5c20*/  SEL R18, R35, R40, !P1 ;  /* 0x0000002823127207 */ /* 0x000fe40004800000 */
[----:B------:R-:W-:Y:S01]  /*5c30*/  IADD3 R29, P2, PT, R29, R28, RZ ;  /* 0x0000001c1d1d7210 */ /* 0x000fe20007f5e0ff */
[----:B------:R-:W-:-:S03]  /*5c40*/  IMAD.X R28, RZ, RZ, ~R33, P0 ;  /* 0x000000ffff1c7224 */ /* 0x000fc600000e0e21 */
[----:B------:R-:W-:Y:S01]  /*5c50*/  IADD3.X R41, PT, PT, RZ, RZ, R41, P2, P3 ;  /* 0x000000ffff297210 */ /* 0x000fe200017e6429 */
[----:B------:R-:W-:Y:S01]  /*5c60*/  IMAD.HI.U32 R48, R29, R18, RZ ;  /* 0x000000121d307227 */ /* 0x000fe200078e00ff */
[----:B------:R-:W-:-:S05]  /*5c70*/  SEL R28, R28, R33, !P1 ;  /* 0x000000211c1c7207 */ /* 0x000fca0004800000 */
[----:B------:R-:W-:-:S04]  /*5c80*/  IMAD.WIDE.U32 R48, R29, R28, R48 ;  /* 0x0000001c1d307225 */ /* 0x000fc800078e0030 */
[C---:B------:R-:W-:Y:S02]  /*5c90*/  IMAD R36, R41.reuse, R28, RZ ;  /* 0x0000001c29247224 */ /* 0x040fe400078e02ff */
[----:B------:R-:W-:-:S05]  /*5ca0*/  IMAD.HI.U32 R29, P2, R41, R18, R48 ;  /* 0x00000012291d7227 */ /* 0x000fca0007840030 */
[----:B------:R-:W-:-:S05]  /*5cb0*/  IADD3 R36, P1, PT, R36, R29, RZ ;  /* 0x0000001d24247210 */ /* 0x000fca0007f3e0ff */
[----:B------:R-:W-:-:S04]  /*5cc0*/  IMAD.WIDE.U32 R48, R36, R38, RZ ;  /* 0x0000002624307225 */ /* 0x000fc800078e00ff */
[----:B------:R-:W-:Y:S01]  /*5cd0*/  IMAD R35, R36, R39, R49 ;  /* 0x0000002724237224 */ /* 0x000fe200078e0231 */
[----:B------:R-:W-:Y:S01]  /*5ce0*/  IADD3 R29, P0, PT, -R48, R18, RZ ;  /* 0x00000012301d7210 */ /* 0x000fe20007f1e1ff */
[----:B------:R-:W-:-:S04]  /*5cf0*/  IMAD.HI.U32 R18, R41, R28, RZ ;  /* 0x0000001c29127227 */ /* 0x000fc800078e00ff */
[----:B------:R-:W-:Y:S01]  /*5d00*/  IMAD.X R18, RZ, RZ, R18, P2 ;  /* 0x000000ffff127224 */ /* 0x000fe200010e0612 */
[----:B------:R-:W-:-:S04]  /*5d10*/  ISETP.GE.U32.AND P2, PT, R29, R38, PT ;  /* 0x000000261d00720c */ /* 0x000fc80003f46070 */
[----:B------:R-:W-:-:S05]  /*5d20*/  IADD3.X R18, PT, PT, RZ, R18, RZ, P1, !PT ;  /* 0x00000012ff127210 */ /* 0x000fca0000ffe4ff */
[----:B------:R-:W-:-:S04]  /*5d30*/  IMAD R35, R18, R38, R35 ;  /* 0x0000002612237224 */ /* 0x000fc800078e0223 */
[----:B------:R-:W-:Y:S01]  /*5d40*/  IMAD.X R35, R28, 0x1, ~R35, P0 ;  /* 0x000000011c237824 */ /* 0x000fe200000e0e23 */
[----:B------:R-:W-:-:S04]  /*5d50*/  IADD3 R28, P0, PT, R29, -R38, RZ ;  /* 0x800000261d1c7210 */ /* 0x000fc80007f1e0ff */
[----:B------:R-:W-:-:S04]  /*5d60*/  ISETP.GE.U32.AND.EX P2, PT, R35, R39, PT, P2 ;  /* 0x000000272300720c */ /* 0x000fc80003f46120 */
[----:B------:R-:W-:Y:S01]  /*5d70*/  SEL R29, R28, R29, P2 ;  /* 0x0000001d1c1d7207 */ /* 0x000fe20001000000 */
[----:B------:R-:W-:-:S03]  /*5d80*/  IMAD.X R28, R35, 0x1, ~R39, P0 ;  /* 0x00000001231c7824 */ /* 0x000fc600000e0e27 */
[----:B------:R-:W-:Y:S02]  /*5d90*/  ISETP.GE.U32.AND P1, PT, R29, R38, PT ;  /* 0x000000261d00720c */ /* 0x000fe40003f26070 */
[----:B------:R-:W-:Y:S02]  /*5da0*/  IADD3 R29, P0, PT, R36, 0x1, RZ ;  /* 0x00000001241d7810 */ /* 0x000fe40007f1e0ff */
[----:B------:R-:W-:Y:S02]  /*5db0*/  SEL R35, R28, R35, P2 ;  /* 0x000000231c237207 */ /* 0x000fe40001000000 */
[----:B------:R-:W-:Y:S01]  /*5dc0*/  SEL R36, R29, R36, P2 ;  /* 0x000000241d247207 */ /* 0x000fe20001000000 */
[----:B------:R-:W-:Y:S01]  /*5dd0*/  IMAD.X R29, RZ, RZ, R18, P0 ;  /* 0x000000ffff1d7224 */ /* 0x000fe200000e0612 */
[----:B------:R-:W-:Y:S02]  /*5de0*/  ISETP.GE.U32.AND.EX P1, PT, R35, R39, PT, P1 ;  /* 0x000000272300720c */ /* 0x000fe40003f26110 */
[----:B------:R-:W-:-:S02]  /*5df0*/  IADD3 R35, P0, PT, R36, 0x1, RZ ;  /* 0x0000000124237810 */ /* 0x000fc40007f1e0ff */
[----:B------:R-:W-:Y:S02]  /*5e00*/  SEL R29, R29, R18, P2 ;  /* 0x000000121d1d7207 */ /* 0x000fe40001000000 */
[----:B------:R-:W-:Y:S02]  /*5e10*/  SEL R35, R35, R36, P1 ;  /* 0x0000002423237207 */ /* 0x000fe40000800000 */
[----:B------:R-:W-:Y:S02]  /*5e20*/  IADD3.X R18, PT, PT, RZ, R29, RZ, P0, !PT ;  /* 0x0000001dff127210 */ /* 0x000fe400007fe4ff */
[----:B------:R-:W-:Y:S01]  /*5e30*/  LOP3.LUT R28, R31, R33, RZ, 0x3c, !PT ;  /* 0x000000211f1c7212 */ /* 0x000fe200078e3cff */
[----:B------:R-:W-:Y:S01]  /*5e40*/  IMAD.MOV.U32 R33, RZ, RZ, 0x0 ;  /* 0x00000000ff217424 */ /* 0x000fe200078e00ff */
[----:B------:R-:W-:Y:S02]  /*5e50*/  SEL R29, R18, R29, P1 ;  /* 0x0000001d121d7207 */ /* 0x000fe40000800000 */
[----:B------:R-:W-:-:S02]  /*5e60*/  IADD3 R18, P1, PT, RZ, -R35, RZ ;  /* 0x80000023ff127210 */ /* 0x000fc40007f3e0ff */
[----:B------:R-:W-:Y:S02]  /*5e70*/  ISETP.GE.AND P2, PT, R28, RZ, PT ;  /* 0x000000ff1c00720c */ /* 0x000fe40003f46270 */
[----:B------:R-:W-:Y:S01]  /*5e80*/  ISETP.NE.U32.AND P0, PT, R34, RZ, PT ;  /* 0x000000ff2200720c */ /* 0x000fe20003f05070 */
[----:B------:R-:W-:Y:S01]  /*5e90*/  IMAD.X R28, RZ, RZ, ~R29, P1 ;  /* 0x000000ffff1c7224 */ /* 0x000fe200008e0e1d */
[----:B------:R-:W-:Y:S02]  /*5ea0*/  SEL R18, R18, R35, !P2 ;  /* 0x0000002312127207 */ /* 0x000fe40005000000 */
[----:B------:R-:W-:Y:S02]  /*5eb0*/  ISETP.NE.AND.EX P0, PT, R31, RZ, PT, P0 ;  /* 0x000000ff1f00720c */ /* 0x000fe40003f05300 */
[----:B------:R-:W-:Y:S02]  /*5ec0*/  SEL R28, R28, R29, !P2 ;  /* 0x0000001d1c1c7207 */ /* 0x000fe40005000000 */
[----:B------:R-:W-:-:S02]  /*5ed0*/  SEL R18, R18, 0xffffffff, P0 ;  /* 0xffffffff12127807 */ /* 0x000fc40000000000 */
[----:B------:R-:W-:Y:S01]  /*5ee0*/  SEL R29, R28, 0xffffffff, P0 ;  /* 0xffffffff1c1d7807 */ /* 0x000fe20000000000 */
[----:B------:R-:W-:Y:S06]  /*5ef0*/  RET.REL.NODEC R32 `(_ZN5flash32flash_fwd_splitkv_combine_kernelI23Flash_fwd_kernel_traitsILi96ELi64ELi128ELi4ELb0ELb0EN7cutlass6half_tE19Flash_kernel_traitsILi96ELi64ELi128ELi4ES3_EELi16ELi7ELb1EEEvNS_16Flash_fwd_paramsE) ;  /* 0xffffffa020407950 */ /* 0x000fec0003c3ffff */
.L_x_256:
        /* <DEDUP_REMOVED lines=16> */
.L_x_11617:


//--------------------- .text._ZN5flash32flash_fwd_splitkv_combine_kernelI23Flash_fwd_kernel_traitsILi96ELi64ELi128ELi4ELb0ELb0EN7cutlass6half_tE19Flash_kernel_traitsILi96ELi64ELi128ELi4ES3_EELi16ELi6ELb1EEEvNS_16Flash_fwd_paramsE --------------------------
	.section	.text._ZN5flash32flash_fwd_splitkv_combine_kernelI23Flash_fwd_kernel_traitsILi96ELi64ELi128ELi4ELb0ELb0EN7cutlass6half_tE19Flash_kernel_traitsILi96ELi64ELi128ELi4ES3_EELi16ELi6ELb1EEEvNS_16Flash_fwd_paramsE,"ax",@progbits
	.align	128
        .global         _ZN5flash32flash_fwd_splitkv_combine_kernelI23Flash_fwd_kernel_traitsILi96ELi64ELi128ELi4ELb0ELb0EN7cutlass6half_tE19Flash_kernel_traitsILi96ELi64ELi128ELi4ES3_EELi16ELi6ELb1EEEvNS_16Flash_fwd_paramsE
        .type           _ZN5flash32flash_fwd_splitkv_combine_kernelI23Flash_fwd_kernel_traitsILi96ELi64ELi128ELi4ELb0ELb0EN7cutlass6half_tE19Flash_kernel_traitsILi96ELi64ELi128ELi4ES3_EELi16ELi6ELb1EEEvNS_16Flash_fwd_paramsE,@function
        .size           _ZN5flash32flash_fwd_splitkv_combine_kernelI23Flash_fwd_kernel_traitsILi96ELi64ELi128ELi4ELb0ELb0EN7cutlass6half_tE19Flash_kernel_traitsILi96ELi64ELi128ELi4ES3_EELi16ELi6ELb1EEEvNS_16Flash_fwd_paramsE,(.L_x_11618 - _ZN5flash32flash_fwd_splitkv_combine_kernelI23Flash_fwd_kernel_traitsILi96ELi64ELi128ELi4ELb0ELb0EN7cutlass6half_tE19Flash_kernel_traitsILi96ELi64ELi128ELi4ES3_EELi16ELi6ELb1EEEvNS_16Flash_fwd_paramsE)
        .other          _ZN5flash32flash_fwd_splitkv_combine_kernelI23Flash_fwd_kernel_traitsILi96ELi64ELi128ELi4ELb0ELb0EN7cutlass6half_tE19Flash_kernel_traitsILi96ELi64ELi128ELi4ES3_EELi16ELi6ELb1EEEvNS_16Flash_fwd_paramsE,@"STO_CUDA_ENTRY STV_DEFAULT"
_ZN5flash32flash_fwd_splitkv_combine_kernelI23Flash_fwd_kernel_traitsILi96ELi64ELi128ELi4ELb0ELb0EN7cutlass6half_tE19Flash_kernel_traitsILi96ELi64ELi128ELi4ES3_EELi16ELi6ELb1EEEvNS_16Flash_fwd_paramsE:
.text._ZN5flash32flash_fwd_splitkv_combine_kernelI23Flash_fwd_kernel_traitsILi96ELi64ELi128ELi4ELb0ELb0EN7cutlass6half_tE19Flash_kernel_traitsILi96ELi64ELi128ELi4ES3_EELi16ELi6ELb1EEEvNS_16Flash_fwd_paramsE:
[----:B------:R-:W-:Y:S08]  /*0000*/  LDC R1, c[0x0][0x37c] ;  /* 0x0000df00ff017b82 */ /* 0x000ff00000000800 */
[----:B------:R-:W0:Y:S01]  /*0010*/  LDC.64 R38, c[0x0][0x430] ;  /* 0x00010c00ff267b82 */ /* 0x000e220000000a00 */
[----:B------:R-:W0:Y:S07]  /*0020*/  LDCU UR4, c[0x0][0x3e0] ;  /* 0x00007c00ff0477ac */ /* 0x000e2e0008000800 */
[----:B------:R-:W1:Y:S01]  /*0030*/  S2UR UR6, SR_CTAID.X ;  /* 0x00000000000679c3 */ /* 0x000e620000002500 */
[----:B0-----:R-:W-:-:S04]  /*0040*/  IMAD R29, R39, UR4, RZ ;  /* 0x00000004271d7c24 */ /* 0x001fc8000f8e02ff */
[----:B------:R-:W-:Y:S01]  /*0050*/  IMAD R28, R29, R38, RZ ;  /* 0x000000261d1c7224 */ /* 0x000fe200078e02ff */
[----:B-1----:R-:W-:-:S04]  /*0060*/  USHF.L.U32 UR6, UR6, 0x4, URZ ;  /* 0x0000000406067899 */ /* 0x002fc800080006ff */
[----:B------:R-:W-:Y:S02]  /*0070*/  VIMNMX R39, PT, PT, R28, R39, PT ;  /* 0x000000271c277248 */ /* 0x000fe40003fe0100 */
[----:B------:R-:W-:Y:S02]  /*0080*/  SHF.R.S32.HI R4, RZ, 0x1f, R28 ;  /* 0x0000001fff047819 */ /* 0x000fe4000001141c */
[----:B------:R-:W-:-:S04]  /*0090*/  SHF.R.S32.HI R17, RZ, 0x1f, R39 ;  /* 0x0000001fff117819 */ /* 0x000fc80000011427 */
[----:B------:R-:W-:-:S04]  /*00a0*/  LOP3.LUT R0, R4, R17, RZ, 0xfc, !PT ;  /* 0x0000001104007212 */ /* 0x000fc800078efcff */
[----:B------:R-:W-:-:S13]  /*00b0*/  ISETP.NE.U32.AND P0, PT, R0, RZ, PT ;  /* 0x000000ff0000720c */ /* 0x000fda0003f05070 */
[----:B------:R-:W-:Y:S05]  /*00c0*/  @P0 BRA `(.L_x_257) ;  /* 0x0000000000500947 */ /* 0x000fea0003800000 */
[----:B------:R-:W0:Y:S01]  /*00d0*/  I2F.U32.RP R6, R39 ;  /* 0x0000002700067306 */ /* 0x000e220000209000 */
[----:B------:R-:W-:Y:S01]  /*00e0*/  IMAD.MOV R0, RZ, RZ, -R39 ;  /* 0x000000ffff007224 */ /* 0x000fe200078e0a27 */
[----:B------:R-:W-:Y:S02]  /*00f0*/  ISETP.NE.U32.AND P0, PT, R39, RZ, PT ;  /* 0x000000ff2700720c */ /* 0x000fe40003f05070 */
[----:B------:R-:W-:-:S04]  /*0100*/  MOV R13, RZ ;  /* 0x000000ff000d7202 */ /* 0x000fc80000000f00 */
[----:B0-----:R-:W0:Y:S02]  /*0110*/  MUFU.RCP R2, R6 ;  /* 0x0000000600027308 */ /* 0x001e240000001000 */
[----:B0-----:R-:W-:-:S06]  /*0120*/  VIADD R2, R2, 0xffffffe ;  /* 0x0ffffffe02027836 */ /* 0x001fcc0000000000 */
[----:B------:R0:W1:Y:S02]  /*0130*/  F2I.FTZ.U32.TRUNC.NTZ R3, R2 ;  /* 0x0000000200037305 */ /* 0x000064000021f000 */
[----:B0-----:R-:W-:Y:S02]  /*0140*/  HFMA2 R2, -RZ, RZ, 0, 0 ;  /* 0x00000000ff027431 */ /* 0x001fe400000001ff */
[----:B-1----:R-:W-:-:S04]  /*0150*/  IMAD R5, R0, R3, RZ ;  /* 0x0000000300057224 */ /* 0x002fc800078e02ff */
[----:B------:R-:W-:-:S06]  /*0160*/  IMAD.HI.U32 R5, R3, R5, R2 ;  /* 0x0000000503057227 */ /* 0x000fcc00078e0002 */
[----:B------:R-:W-:-:S04]  /*0170*/  IMAD.HI.U32 R12, R5, R28, RZ ;  /* 0x0000001c050c7227 */ /* 0x000fc800078e00ff */
[----:B------:R-:W-:-:S04]  /*0180*/  IMAD.MOV R0, RZ, RZ, -R12 ;  /* 0x000000ffff007224 */ /* 0x000fc800078e0a0c */
[----:B------:R-:W-:-:S05]  /*0190*/  IMAD R0, R39, R0, R28 ;  /* 0x0000000027007224 */ /* 0x000fca00078e021c */
[----:B------:R-:W-:-:S13]  /*01a0*/  ISETP.GE.U32.AND P2, PT, R0, R39, PT ;  /* 0x000000270000720c */ /* 0x000fda0003f46070 */
[----:B------:R-:W-:Y:S01]  /*01b0*/  @P2 IADD3 R0, PT, PT, -R39, R0, RZ ;  /* 0x0000000027002210 */ /* 0x000fe20007ffe1ff */
[----:B------:R-:W-:-:S03]  /*01c0*/  @P2 VIADD R12, R12, 0x1 ;  /* 0x000000010c0c2836 */ /* 0x000fc60000000000 */
[----:B------:R-:W-:-:S13]  /*01d0*/  ISETP.GE.U32.AND P1, PT, R0, R39, PT ;  /* 0x000000270000720c */ /* 0x000fda0003f26070 */
[----:B------:R-:W-:Y:S02]  /*01e0*/  @P1 IADD3 R12, PT, PT, R12, 0x1, RZ ;  /* 0x000000010c0c1810 */ /* 0x000fe40007ffe0ff */
[----:B------:R-:W-:Y:S01]  /*01f0*/  @!P0 LOP3.LUT R12, RZ, R39, RZ, 0x33, !PT ;  /* 0x00000027ff0c8212 */ /* 0x000fe200078e33ff */
[----:B------:R-:W-:Y:S06]  /*0200*/  BRA `(.L_x_258) ;  /* 0x00000000001c7947 */ /* 0x000fec0003800000 */
.L_x_257:
[----:B------:R-:W-:Y:S01]  /*0210*/  IMAD.MOV.U32 R25, RZ, RZ, R28 ;  /* 0x000000ffff197224 */ /* 0x000fe200078e001c */
[----:B------:R-:W-:Y:S01]  /*0220*/  MOV R20, R39 ;  /* 0x0000002700147202 */ /* 0x000fe20000000f00 */
[----:B------:R-:W-:Y:S01]  /*0230*/  IMAD.MOV.U32 R19, RZ, RZ, R4 ;  /* 0x000000ffff137224 */ /* 0x000fe200078e0004 */
[----:B------:R-:W-:Y:S02]  /*0240*/  MOV R18, R17 ;  /* 0x0000001100127202 */ /* 0x000fe40000000f00 */
[----:B------:R-:W-:Y:S02]  /*0250*/  MOV R16, 0x270 ;  /* 0x0000027000107802 */ /* 0x000fe40000000f00 */
[----:B------:R-:W-:Y:S05]  /*0260*/  CALL.REL.NOINC `($__internal_8_$__cuda_sm20_div_s64) ;  /* 0x0000004800247944 */ /* 0x000fea0003c00000 */
[----:B------:R-:W-:-:S07]  /*0270*/  MOV R12, R0 ;  /* 0x00000000000c7202 */ /* 0x000fce0000000f00 */
.L_x_258:
        /* <DEDUP_REMOVED lines=30> */
.L_x_260:
[----:B------:R-:W-:Y:S01]  /*0460*/  IMAD.MOV.U32 R25, RZ, RZ, R12 ;  /* 0x000000ffff197224 */ /* 0x000fe200078e000c */
[----:B------:R-:W-:Y:S02]  /*0470*/  MOV R19, R13 ;  /* 0x0000000d00137202 */ /* 0x000fe40000000f00 */
[----:B------:R-:W-:Y:S02]  /*0480*/  MOV R16, 0x4a0 ;  /* 0x000004a000107802 */ /* 0x000fe40000000f00 */
[----:B------:R-:W-:Y:S05]  /*0490*/  CALL.REL.NOINC `($__internal_8_$__cuda_sm20_div_s64) ;  /* 0x0000004400987944 */ /* 0x000fea0003c00000 */
[----:B------:R-:W-:Y:S02]  /*04a0*/  MOV R14, R0 ;  /* 0x00000000000e7202 */ /* 0x000fe40000000f00 */
[----:B------:R-:W-:Y:S02]  /*04b0*/  MOV R15, R13 ;  /* 0x0000000d000f7202 */ /* 0x000fe40000000f00 */
.L_x_261:
[----:B------:R-:W-:Y:S05]  /*04c0*/  BSYNC.RECONVERGENT B0 ;  /* 0x0000000000007941 */ /* 0x000fea0003800200 */
.L_x_259:
[----:B------:R-:W0:Y:S01]  /*04d0*/  LDC R3, c[0x0][0x434] ;  /* 0x00010d00ff037b82 */ /* 0x000e220000000800 */
        /* <DEDUP_REMOVED lines=8> */
[----:B0-----:R-:W-:Y:S02]  /*0560*/  IMAD.MOV R5, RZ, RZ, -R9 ;  /* 0x000000ffff057224 */ /* 0x001fe400078e0a09 */
[----:B------:R-:W-:Y:S02]  /*0570*/  IMAD.MOV.U32 R8, RZ, RZ, RZ ;  /* 0x000000ffff087224 */ /* 0x000fe400078e00ff */
        /* <DEDUP_REMOVED lines=18> */
[----:B------:R-:W-:Y:S02]  /*06a0*/  SEL R11, R18, R11, P0 ;  /* 0x0000000b120b7207 */ /* 0x000fe40000000000 */
        /* <DEDUP_REMOVED lines=24> */
.L_x_263:
[----:B------:R-:W-:Y:S01]  /*0830*/  IMAD.MOV.U32 R25, RZ, RZ, R20 ;  /* 0x000000ffff197224 */ /* 0x000fe200078e0014 */
[----:B------:R-:W-:Y:S01]  /*0840*/  MOV R20, R10 ;  /* 0x0000000a00147202 */ /* 0x000fe20000000f00 */
[----:B------:R-:W-:Y:S01]  /*0850*/  IMAD.MOV.U32 R19, RZ, RZ, R18 ;  /* 0x000000ffff137224 */ /* 0x000fe200078e0012 */
[----:B------:R-:W-:Y:S02]  /*0860*/  MOV R18, R11 ;  /* 0x0000000b00127202 */ /* 0x000fe40000000f00 */
[----:B------:R-:W-:Y:S02]  /*0870*/  MOV R16, 0x890 ;  /* 0x0000089000107802 */ /* 0x000fe40000000f00 */
[----:B------:R-:W-:Y:S05]  /*0880*/  CALL.REL.NOINC `($__internal_8_$__cuda_sm20_div_s64) ;  /* 0x00000040009c7944 */ /* 0x000fea0003c00000 */
[----:B------:R-:W-:Y:S02]  /*0890*/  MOV R12, R0 ;  /* 0x00000000000c7202 */ /* 0x000fe40000000f00 */
.L_x_264:
[----:B------:R-:W-:Y:S05]  /*08a0*/  BSYNC.RECONVERGENT B0 ;  /* 0x0000000000007941 */ /* 0x000fea0003800200 */
.L_x_262:
[----:B------:R-:W0:Y:S01]  /*08b0*/  LDC R19, c[0x0][0x434] ;  /* 0x00010d00ff137b82 */ /* 0x000e220000000800 */
[----:B------:R-:W-:Y:S01]  /*08c0*/  IMAD.MOV.U32 R6, RZ, RZ, RZ ;  /* 0x000000ffff067224 */ /* 0x000fe200078e00ff */
[----:B------:R-:W-:Y:S01]  /*08d0*/  BSSY.RECONVERGENT B0, `(.L_x_265) ;  /* 0x0000078000007945 */ /* 0x000fe20003800200 */
[----:B0-----:R-:W-:Y:S02]  /*08e0*/  IABS R5, R19 ;  /* 0x0000001300057213 */ /* 0x001fe40000000000 */
[----:B------:R-:W-:Y:S02]  /*08f0*/  SHF.R.S32.HI R9, RZ, 0x1f, R19 ;  /* 0x0000001fff097819 */ /* 0x000fe40000011413 */
[----:B------:R-:W0:Y:S02]  /*0900*/  I2F.RP R8, R5 ;  /* 0x0000000500087306 */ /* 0x000e240000209400 */
[----:B------:R-:W-:-:S06]  /*0910*/  LOP3.LUT R9, R9, 0x1, RZ, 0xfc, !PT ;  /* 0x0000000109097812 */ /* 0x000fcc00078efcff */
[----:B0-----:R-:W0:Y:S02]  /*0920*/  MUFU.RCP R7, R8 ;  /* 0x0000000800077308 */ /* 0x001e240000001000 */
[----:B0-----:R-:W-:-:S06]  /*0930*/  VIADD R7, R7, 0xffffffe ;  /* 0x0ffffffe07077836 */ /* 0x001fcc0000000000 */
[----:B------:R-:W0:Y:S02]  /*0940*/  F2I.FTZ.U32.TRUNC.NTZ R7, R7 ;  /* 0x0000000700077305 */ /* 0x000e24000021f000 */
[----:B0-----:R-:W-:-:S04]  /*0950*/  IMAD.MOV R0, RZ, RZ, -R7 ;  /* 0x000000ffff007224 */ /* 0x001fc800078e0a07 */
[----:B------:R-:W-:Y:S01]  /*0960*/  IMAD R3, R0, R5, RZ ;  /* 0x0000000500037224 */ /* 0x000fe200078e02ff */
[----:B------:R-:W-:Y:S02]  /*0970*/  IABS R0, R2 ;  /* 0x0000000200007213 */ /* 0x000fe40000000000 */
[----:B------:R-:W-:Y:S01]  /*0980*/  LOP3.LUT R2, R2, R19, RZ, 0x3c, !PT ;  /* 0x0000001302027212 */ /* 0x000fe200078e3cff */
[----:B------:R-:W-:-:S03]  /*0990*/  IMAD.HI.U32 R3, R7, R3, R6 ;  /* 0x0000000307037227 */ /* 0x000fc600078e0006 */
[----:B------:R-:W-:Y:S01]  /*09a0*/  ISETP.GE.AND P2, PT, R2, RZ, PT ;  /* 0x000000ff0200720c */ /* 0x000fe20003f46270 */
        /* <DEDUP_REMOVED lines=8> */
[----:B------:R-:W-:Y:S02]  /*0a30*/  ISETP.GE.U32.AND P0, PT, R0, R5, PT ;  /* 0x000000050000720c */ /* 0x000fe40003f06070 */
[----:B------:R-:W0:Y:S11]  /*0a40*/  LDC R0, c[0x0][0x3e0] ;  /* 0x0000f800ff007b82 */ /* 0x000e360000000800 */
[----:B------:R-:W-:-:S04]  /*0a50*/  @P0 VIADD R3, R3, 0x1 ;  /* 0x0000000103030836 */ /* 0x000fc80000000000 */
[----:B------:R-:W-:-:S04]  /*0a60*/  IMAD.MOV.U32 R2, RZ, RZ, R3 ;  /* 0x000000ffff027224 */ /* 0x000fc800078e0003 */
[----:B------:R-:W-:Y:S01]  /*0a70*/  @!P2 IMAD.MOV R2, RZ, RZ, -R2 ;  /* 0x000000ffff02a224 */ /* 0x000fe200078e0a02 */
[----:B------:R-:W-:Y:S02]  /*0a80*/  @!P1 LOP3.LUT R2, RZ, R19, RZ, 0x33, !PT ;  /* 0x00000013ff029212 */ /* 0x000fe400078e33ff */
[----:B0-----:R-:W-:-:S03]  /*0a90*/  IABS R6, R0 ;  /* 0x0000000000067213 */ /* 0x001fc60000000000 */
[----:B------:R-:W-:Y:S01]  /*0aa0*/  IMAD R9, R2, R9, RZ ;  /* 0x0000000902097224 */ /* 0x000fe200078e02ff */
[----:B------:R-:W-:Y:S01]  /*0ab0*/  ISETP.NE.AND P5, PT, R0, RZ, PT ;  /* 0x000000ff0000720c */ /* 0x000fe20003fa5270 */
[----:B------:R-:W0:Y:S01]  /*0ac0*/  I2F.RP R18, R6 ;  /* 0x0000000600127306 */ /* 0x000e220000209400 */
[----:B------:R-:W-:Y:S02]  /*0ad0*/  ISETP.NE.AND P4, PT, R2, RZ, PT ;  /* 0x000000ff0200720c */ /* 0x000fe40003f85270 */
[-C--:B------:R-:W-:Y:S02]  /*0ae0*/  IABS R8, R9.reuse ;  /* 0x0000000900087213 */ /* 0x080fe40000000000 */
[----:B------:R-:W-:-:S03]  /*0af0*/  IABS R23, R9 ;  /* 0x0000000900177213 */ /* 0x000fc60000000000 */
[----:B------:R-:W1:Y:S02]  /*0b00*/  I2F.RP R7, R8 ;  /* 0x0000000800077306 */ /* 0x000e640000209400 */
[----:B------:R-:W-:-:S06]  /*0b10*/  IMAD.MOV R23, RZ, RZ, -R23 ;  /* 0x000000ffff177224 */ /* 0x000fcc00078e0a17 */
[----:B0-----:R-:W0:Y:S08]  /*0b20*/  MUFU.RCP R24, R18 ;  /* 0x0000001200187308 */ /* 0x001e300000001000 */
[----:B-1----:R-:W1:Y:S01]  /*0b30*/  MUFU.RCP R3, R7 ;  /* 0x0000000700037308 */ /* 0x002e620000001000 */
[----:B0-----:R-:W-:-:S07]  /*0b40*/  VIADD R24, R24, 0xffffffe ;  /* 0x0ffffffe18187836 */ /* 0x001fce0000000000 */
[----:B------:R0:W-:Y:S01]  /*0b50*/  F2I.FTZ.U32.TRUNC.NTZ R25, R24 ;  /* 0x0000001800197305 */ /* 0x0001e2000021f000 */
[----:B-1----:R-:W-:Y:S02]  /*0b60*/  VIADD R26, R3, 0xffffffe ;  /* 0x0ffffffe031a7836 */ /* 0x002fe40000000000 */
[----:B------:R-:W-:-:S05]  /*0b70*/  VIADD R3, R0, 0xffffffff ;  /* 0xffffffff00037836 */ /* 0x000fca0000000000 */
[----:B------:R-:W1:Y:S01]  /*0b80*/  F2I.FTZ.U32.TRUNC.NTZ R27, R26 ;  /* 0x0000001a001b7305 */ /* 0x000e62000021f000 */
[----:B------:R-:W-:-:S04]  /*0b90*/  IADD3 R7, PT, PT, R3, R8, RZ ;  /* 0x0000000803077210 */ /* 0x000fc80007ffe0ff */
[----:B------:R-:W-:Y:S01]  /*0ba0*/  IABS R21, R7 ;  /* 0x0000000700157213 */ /* 0x000fe20000000000 */
[----:B0-----:R-:W-:Y:S01]  /*0bb0*/  IMAD.MOV.U32 R24, RZ, RZ, RZ ;  /* 0x000000ffff187224 */ /* 0x001fe200078e00ff */
[C---:B------:R-:W-:Y:S02]  /*0bc0*/  LOP3.LUT R18, R7.reuse, R8, RZ, 0x3c, !PT ;  /* 0x0000000807127212 */ /* 0x040fe400078e3cff */
[----:B------:R-:W-:Y:S02]  /*0bd0*/  LOP3.LUT R7, R7, R0, RZ, 0x3c, !PT ;  /* 0x0000000007077212 */ /* 0x000fe400078e3cff */
[----:B------:R-:W-:Y:S01]  /*0be0*/  ISETP.GE.AND P0, PT, R18, RZ, PT ;  /* 0x000000ff1200720c */ /* 0x000fe20003f06270 */
[----:B-1----:R-:W-:Y:S01]  /*0bf0*/  IMAD.MOV R5, RZ, RZ, -R27 ;  /* 0x000000ffff057224 */ /* 0x002fe200078e0a1b */
[----:B------:R-:W0:Y:S01]  /*0c00*/  LDC.U8 R18, c[0x0][0x549] ;  /* 0x00015240ff127b82 */ /* 0x000e220000000000 */
[----:B------:R-:W-:Y:S02]  /*0c10*/  IMAD.MOV.U32 R26, RZ, RZ, RZ ;  /* 0x000000ffff1a7224 */ /* 0x000fe400078e00ff */
[----:B------:R-:W-:-:S02]  /*0c20*/  IMAD R16, R5, R8, RZ ;  /* 0x0000000805107224 */ /* 0x000fc400078e02ff */
[----:B------:R-:W-:Y:S02]  /*0c30*/  IMAD.MOV R5, RZ, RZ, -R25 ;  /* 0x000000ffff057224 */ /* 0x000fe400078e0a19 */
[----:B------:R-:W-:-:S04]  /*0c40*/  IMAD.HI.U32 R16, R27, R16, R26 ;  /* 0x000000101b107227 */ /* 0x000fc800078e001a */
[----:B------:R-:W-:Y:S02]  /*0c50*/  IMAD R5, R5, R6, RZ ;  /* 0x0000000605057224 */ /* 0x000fe400078e02ff */
[----:B------:R-:W-:-:S04]  /*0c60*/  IMAD.HI.U32 R16, R16, R21, RZ ;  /* 0x0000001510107227 */ /* 0x000fc800078e00ff */
[----:B------:R-:W-:Y:S02]  /*0c70*/  IMAD R23, R16, R23, R21 ;  /* 0x0000001710177224 */ /* 0x000fe400078e0215 */
[----:B------:R-:W-:-:S03]  /*0c80*/  IMAD.HI.U32 R24, R25, R5, R24 ;  /* 0x0000000519187227 */ /* 0x000fc600078e0018 */
[----:B------:R-:W-:-:S03]  /*0c90*/  ISETP.GT.U32.AND P1, PT, R8, R23, PT ;  /* 0x000000170800720c */ /* 0x000fc60003f24070 */
[----:B------:R-:W-:-:S04]  /*0ca0*/  IMAD.HI.U32 R5, R24, R21, RZ ;  /* 0x0000001518057227 */ /* 0x000fc800078e00ff */
[----:B------:R-:W-:-:S04]  /*0cb0*/  IMAD.MOV R20, RZ, RZ, -R5 ;  /* 0x000000ffff147224 */ /* 0x000fc800078e0a05 */
[----:B------:R-:W-:Y:S02]  /*0cc0*/  IMAD R21, R6, R20, R21 ;  /* 0x0000001406157224 */ /* 0x000fe400078e0215 */
[----:B------:R-:W-:Y:S02]  /*0cd0*/  @!P1 IMAD.IADD R23, R23, 0x1, -R8 ;  /* 0x0000000117179824 */ /* 0x000fe400078e0a08 */
[----:B------:R-:W-:Y:S01]  /*0ce0*/  @!P1 VIADD R16, R16, 0x1 ;  /* 0x0000000110109836 */ /* 0x000fe20000000000 */
[----:B------:R-:W-:Y:S02]  /*0cf0*/  ISETP.GT.U32.AND P2, PT, R6, R21, PT ;  /* 0x000000150600720c */ /* 0x000fe40003f44070 */
[----:B------:R-:W-:Y:S02]  /*0d00*/  ISETP.GE.U32.AND P3, PT, R23, R8, PT ;  /* 0x000000081700720c */ /* 0x000fe40003f66070 */
[----:B------:R-:W-:-:S09]  /*0d10*/  ISETP.NE.AND P1, PT, R9, RZ, PT ;  /* 0x000000ff0900720c */ /* 0x000fd20003f25270 */
[----:B------:R-:W-:Y:S02]  /*0d20*/  @!P2 IMAD.IADD R21, R21, 0x1, -R6 ;  /* 0x000000011515a824 */ /* 0x000fe400078e0a06 */
[----:B------:R-:W-:Y:S01]  /*0d30*/  @P3 IADD3 R16, PT, PT, R16, 0x1, RZ ;  /* 0x0000000110103810 */ /* 0x000fe20007ffe0ff */
[----:B------:R-:W-:Y:S01]  /*0d40*/  @!P2 VIADD R5, R5, 0x1 ;  /* 0x000000010505a836 */ /* 0x000fe20000000000 */
[----:B------:R-:W-:Y:S02]  /*0d50*/  ISETP.GE.AND P3, PT, R7, RZ, PT ;  /* 0x000000ff0700720c */ /* 0x000fe40003f66270 */
[----:B0-----:R-:W-:Y:S01]  /*0d60*/  ISETP.NE.AND P2, PT, R18, RZ, PT ;  /* 0x000000ff1200720c */ /* 0x001fe20003f45270 */
[----:B------:R-:W-:Y:S01]  /*0d70*/  @!P0 IMAD.MOV R16, RZ, RZ, -R16 ;  /* 0x000000ffff108224 */ /* 0x000fe200078e0a10 */
[----:B------:R-:W-:Y:S02]  /*0d80*/  @!P1 LOP3.LUT R16, RZ, R8, RZ, 0x33, !PT ;  /* 0x00000008ff109212 */ /* 0x000fe400078e33ff */
[----:B------:R-:W-:-:S02]  /*0d90*/  ISETP.GE.U32.AND P1, PT, R21, R6, PT ;  /* 0x000000061500720c */ /* 0x000fc40003f26070 */
[----:B------:R-:W-:Y:S02]  /*0da0*/  ISETP.LT.U32.AND P0, PT, R12, R16, PT ;  /* 0x000000100c00720c */ /* 0x000fe40003f01070 */
[----:B------:R-:W-:Y:S02]  /*0db0*/  SHF.R.S32.HI R21, RZ, 0x1f, R16 ;  /* 0x0000001fff157819 */ /* 0x000fe40000011410 */
[----:B------:R-:W-:Y:S02]  /*0dc0*/  SEL R22, R19, 0x1, !P2 ;  /* 0x0000000113167807 */ /* 0x000fe40005000000 */
[----:B------:R-:W-:-:S04]  /*0dd0*/  ISETP.LT.AND.EX P0, PT, R13, R21, PT, P0 ;  /* 0x000000150d00720c */ /* 0x000fc80003f01300 */
[----:B------:R-:W-:Y:S01]  /*0de0*/  SEL R7, R13, R21, P0 ;  /* 0x000000150d077207 */ /* 0x000fe20000000000 */
[----:B------:R-:W-:Y:S01]  /*0df0*/  @P1 VIADD R5, R5, 0x1 ;  /* 0x0000000105051836 */ /* 0x000fe20000000000 */
[----:B------:R-:W-:Y:S02]  /*0e00*/  SHF.R.S32.HI R21, RZ, 0x1f, R9 ;  /* 0x0000001fff157819 */ /* 0x000fe40000011409 */
[----:B------:R-:W-:Y:S01]  /*0e10*/  LOP3.LUT R6, R13, R7, RZ, 0xfc, !PT ;  /* 0x000000070d067212 */ /* 0x000fe200078efcff */
[----:B------:R-:W-:Y:S01]  /*0e20*/  @!P3 IMAD.MOV R5, RZ, RZ, -R5 ;  /* 0x000000ffff05b224 */ /* 0x000fe200078e0a05 */
[----:B------:R-:W-:Y:S02]  /*0e30*/  @!P5 LOP3.LUT R5, RZ, R0, RZ, 0x33, !PT ;  /* 0x00000000ff05d212 */ /* 0x000fe400078e33ff */
[----:B------:R-:W-:Y:S02]  /*0e40*/  ISETP.NE.U32.AND P1, PT, R6, RZ, PT ;  /* 0x000000ff0600720c */ /* 0x000fe40003f25070 */
[----:B------:R-:W-:-:S02]  /*0e50*/  SEL R6, RZ, 0x1, !P4 ;  /* 0x00000001ff067807 */ /* 0x000fc40006000000 */
[----:B------:R-:W-:Y:S02]  /*0e60*/  SEL R8, R12, R16, P0 ;  /* 0x000000100c087207 */ /* 0x000fe40000000000 */
[----:B------:R-:W-:-:S07]  /*0e70*/  LOP3.LUT R6, R21, R6, RZ, 0xfc, !PT ;  /* 0x0000000615067212 */ /* 0x000fce00078efcff */
        /* <DEDUP_REMOVED lines=21> */
.L_x_266:
[----:B------:R-:W-:Y:S01]  /*0fd0*/  IMAD.MOV.U32 R25, RZ, RZ, R12 ;  /* 0x000000ffff197224 */ /* 0x000fe200078e000c */
[----:B------:R-:W-:Y:S01]  /*0fe0*/  MOV R20, R8 ;  /* 0x0000000800147202 */ /* 0x000fe20000000f00 */
[----:B------:R-:W-:Y:S01]  /*0ff0*/  IMAD.MOV.U32 R19, RZ, RZ, R13 ;  /* 0x000000ffff137224 */ /* 0x000fe200078e000d */
[----:B------:R-:W-:Y:S02]  /*1000*/  MOV R18, R7 ;  /* 0x0000000700127202 */ /* 0x000fe40000000f00 */
[----:B------:R-:W-:Y:S02]  /*1010*/  MOV R16, 0x1030 ;  /* 0x0000103000107802 */ /* 0x000fe40000000f00 */
[----:B------:R-:W-:Y:S05]  /*1020*/  CALL.REL.NOINC `($__internal_8_$__cuda_sm20_div_s64) ;  /* 0x0000003800b47944 */ /* 0x000fea0003c00000 */
[----:B------:R-:W-:Y:S02]  /*1030*/  MOV R44, R0 ;  /* 0x00000000002c7202 */ /* 0x000fe40000000f00 */
[----:B------:R-:W-:Y:S02]  /*1040*/  MOV R45, R13 ;  /* 0x0000000d002d7202 */ /* 0x000fe40000000f00 */
.L_x_267:
[----:B------:R-:W-:Y:S05]  /*1050*/  BSYNC.RECONVERGENT B0 ;  /* 0x0000000000007941 */ /* 0x000fea0003800200 */
.L_x_265:
[-C--:B------:R-:W-:Y:S01]  /*1060*/  IABS R19, R29.reuse ;  /* 0x0000001d00137213 */ /* 0x080fe20000000000 */
[----:B------:R-:W0:Y:S01]  /*1070*/  LDC R2, c[0x0][0x434] ;  /* 0x00010d00ff027b82 */ /* 0x000e220000000800 */
[----:B------:R-:W-:Y:S01]  /*1080*/  IABS R0, R29 ;  /* 0x0000001d00007213 */ /* 0x000fe20000000000 */
[----:B------:R-:W-:Y:S01]  /*1090*/  IMAD R5, R5, R22, RZ ;  /* 0x0000001605057224 */ /* 0x000fe200078e02ff */
[----:B------:R-:W1:Y:S01]  /*10a0*/  I2F.RP R16, R19 ;  /* 0x0000001300107306 */ /* 0x000e620000209400 */
[----:B------:R-:W-:Y:S02]  /*10b0*/  BSSY.RECONVERGENT B0, `(.L_x_268) ;  /* 0x000003b000007945 */ /* 0x000fe40003800200 */
[----:B------:R-:W-:Y:S02]  /*10c0*/  IMAD.MOV R0, RZ, RZ, -R0 ;  /* 0x000000ffff007224 */ /* 0x000fe400078e0a00 */
[----:B------:R-:W-:-:S03]  /*10d0*/  IMAD R6, R6, R5, RZ ;  /* 0x0000000506067224 */ /* 0x000fc600078e02ff */
[----:B-1----:R-:W1:Y:S01]  /*10e0*/  MUFU.RCP R20, R16 ;  /* 0x0000001000147308 */ /* 0x002e620000001000 */
[----:B0-----:R-:W-:Y:S01]  /*10f0*/  IADD3 R2, PT, PT, R2, -0x1, R19 ;  /* 0xffffffff02027810 */ /* 0x001fe20007ffe013 */
[----:B-1----:R-:W-:-:S06]  /*1100*/  VIADD R20, R20, 0xffffffe ;  /* 0x0ffffffe14147836 */ /* 0x002fcc0000000000 */
[----:B------:R-:W0:Y:S02]  /*1110*/  F2I.FTZ.U32.TRUNC.NTZ R21, R20 ;  /* 0x0000001400157305 */ /* 0x000e24000021f000 */
[----:B0-----:R-:W-:Y:S02]  /*1120*/  IMAD.MOV R12, RZ, RZ, -R21 ;  /* 0x000000ffff0c7224 */ /* 0x001fe400078e0a15 */
[----:B------:R-:W-:Y:S02]  /*1130*/  IMAD.MOV.U32 R20, RZ, RZ, RZ ;  /* 0x000000ffff147224 */ /* 0x000fe400078e00ff */
[----:B------:R-:W-:Y:S01]  /*1140*/  IMAD R13, R12, R19, RZ ;  /* 0x000000130c0d7224 */ /* 0x000fe200078e02ff */
[----:B------:R-:W-:-:S03]  /*1150*/  IABS R12, R2 ;  /* 0x00000002000c7213 */ /* 0x000fc60000000000 */
[----:B------:R-:W-:-:S06]  /*1160*/  IMAD.HI.U32 R13, R21, R13, R20 ;  /* 0x0000000d150d7227 */ /* 0x000fcc00078e0014 */
[----:B------:R-:W-:-:S04]  /*1170*/  IMAD.HI.U32 R13, R13, R12, RZ ;  /* 0x0000000c0d0d7227 */ /* 0x000fc800078e00ff */
        /* <DEDUP_REMOVED lines=39> */
.L_x_269:
[----:B------:R-:W-:Y:S01]  /*13f0*/  IMAD.MOV.U32 R25, RZ, RZ, R14 ;  /* 0x000000ffff197224 */ /* 0x000fe200078e000e */
[----:B------:R-:W-:Y:S01]  /*1400*/  MOV R19, R15 ;  /* 0x0000000f00137202 */ /* 0x000fe20000000f00 */
[----:B------:R-:W-:Y:S01]  /*1410*/  IMAD.MOV.U32 R20, RZ, RZ, R5 ;  /* 0x000000ffff147224 */ /* 0x000fe200078e0005 */
[----:B------:R-:W-:Y:S02]  /*1420*/  MOV R16, 0x1440 ;  /* 0x0000144000107802 */ /* 0x000fe40000000f00 */
[----:B------:R-:W-:Y:S05]  /*1430*/  CALL.REL.NOINC `($__internal_8_$__cuda_sm20_div_s64) ;  /* 0x0000003400b07944 */ /* 0x000fea0003c00000 */
[----:B------:R-:W-:Y:S02]  /*1440*/  MOV R24, R0 ;  /* 0x0000000000187202 */ /* 0x000fe40000000f00 */
[----:B------:R-:W-:Y:S02]  /*1450*/  MOV R25, R13 ;  /* 0x0000000d00197202 */ /* 0x000fe40000000f00 */
.L_x_270:
[----:B------:R-:W-:Y:S05]  /*1460*/  BSYNC.RECONVERGENT B0 ;  /* 0x0000000000007941 */ /* 0x000fea0003800200 */
.L_x_268:
[----:B------:R-:W0:Y:S01]  /*1470*/  S2R R21, SR_TID.X ;  /* 0x0000000000157919 */ /* 0x000e220000002100 */
[----:B------:R-:W1:Y:S01]  /*1480*/  LDCU UR4, c[0x0][0x534] ;  /* 0x0000a680ff0477ac */ /* 0x000e620008000800 */
[----:B------:R-:W-:Y:S01]  /*1490*/  IADD3 R13, P0, PT, R28, -UR6, RZ ;  /* 0x800000061c0d7c10 */ /* 0x000fe2000ff1e0ff */
[----:B------:R-:W2:Y:S03]  /*14a0*/  LDCU.64 UR10, c[0x0][0x358] ;  /* 0x00006b00ff0a77ac */ /* 0x000ea60008000a00 */
[----:B------:R-:W-:Y:S02]  /*14b0*/  IADD3.X R12, PT, PT, R4, -0x1, RZ, P0, !PT ;  /* 0xffffffff040c7810 */ /* 0x000fe400007fe4ff */
[----:B0-----:R-:W-:Y:S02]  /*14c0*/  LOP3.LUT R0, R21, 0xf, RZ, 0xc0, !PT ;  /* 0x0000000f15007812 */ /* 0x001fe400078ec0ff */
[----:B------:R-:W-:-:S02]  /*14d0*/  SHF.R.U32.HI R23, RZ, 0x4, R21 ;  /* 0x00000004ff177819 */ /* 0x000fc40000011615 */
[----:B------:R-:W-:Y:S02]  /*14e0*/  ISETP.GT.U32.AND P1, PT, R13, R0, PT ;  /* 0x000000000d00720c */ /* 0x000fe40003f24070 */
[----:B------:R-:W-:Y:S01]  /*14f0*/  IADD3 R26, P2, PT, R0, UR6, RZ ;  /* 0x00000006001a7c10 */ /* 0x000fe2000ff5e0ff */
[C---:B------:R-:W-:Y:S01]  /*1500*/  VIADD R37, R23.reuse, 0x8 ;  /* 0x0000000817257836 */ /* 0x040fe20000000000 */
[----:B------:R-:W-:Y:S01]  /*1510*/  ISETP.GT.AND.EX P1, PT, R12, RZ, PT, P1 ;  /* 0x000000ff0c00720c */ /* 0x000fe20003f24310 */
[C---:B------:R-:W-:Y:S01]  /*1520*/  VIADD R35, R23.reuse, 0x10 ;  /* 0x0000001017237836 */ /* 0x040fe20000000000 */
[----:B------:R-:W-:Y:S01]  /*1530*/  IADD3.X R27, PT, PT, RZ, RZ, RZ, P2, !PT ;  /* 0x000000ffff1b7210 */ /* 0x000fe200017fe4ff */
[C---:B------:R-:W-:Y:S01]  /*1540*/  VIADD R33, R23.reuse, 0x18 ;  /* 0x0000001817217836 */ /* 0x040fe20000000000 */
[----:B-1----:R-:W-:Y:S02]  /*1550*/  ISETP.GE.OR P0, PT, R23, UR4, !P1 ;  /* 0x0000000417007c0c */ /* 0x002fe4000cf06670 */
[----:B------:R-:W-:-:S02]  /*1560*/  ISETP.GE.OR P6, PT, R37, UR4, !P1 ;  /* 0x0000000425007c0c */ /* 0x000fc4000cfc6670 */
[----:B------:R-:W-:Y:S02]  /*1570*/  ISETP.GE.OR P5, PT, R35, UR4, !P1 ;  /* 0x0000000423007c0c */ /* 0x000fe4000cfa6670 */
[----:B------:R-:W-:-:S07]  /*1580*/  ISETP.GE.OR P4, PT, R33, UR4, !P1 ;  /* 0x0000000421007c0c */ /* 0x000fce000cf86670 */
[----:B------:R-:W0:Y:S01]  /*1590*/  @!P0 LDC.64 R14, c[0x0][0x428] ;  /* 0x00010a00ff0e8b82 */ /* 0x000e220000000a00 */
[----:B------:R-:W-:Y:S01]  /*15a0*/  @!P0 IMAD.WIDE.U32 R30, R28, R23, R26 ;  /* 0x000000171c1e8225 */ /* 0x000fe200078e001a */
[----:B------:R-:W-:-:S03]  /*15b0*/  @!P6 MOV R42, R26 ;  /* 0x0000001a002ae202 */ /* 0x000fc60000000f00 */
[C---:B------:R-:W-:Y:S02]  /*15c0*/  @!P0 IMAD R16, R23.reuse, R4, R31 ;  /* 0x0000000417108224 */ /* 0x040fe400078e021f */
[----:B------:R-:W-:Y:S01]  /*15d0*/  VIADD R31, R23, 0x20 ;  /* 0x00000020171f7836 */ /* 0x000fe20000000000 */
[----:B------:R-:W1:Y:S01]  /*15e0*/  @!P6 LDC.64 R12, c[0x0][0x428] ;  /* 0x00010a00ff0ceb82 */ /* 0x000e620000000a00 */
[----:B------:R-:W-:-:S03]  /*15f0*/  @!P6 IMAD.MOV.U32 R43, RZ, RZ, R27 ;  /* 0x000000ffff2be224 */ /* 0x000fc600078e001b */
[----:B------:R-:W-:Y:S01]  /*1600*/  ISETP.GE.OR P3, PT, R31, UR4, !P1 ;  /* 0x000000041f007c0c */ /* 0x000fe2000cf66670 */
[----:B------:R-:W-:-:S03]  /*1610*/  @!P6 IMAD.WIDE.U32 R42, R28, R37, R42 ;  /* 0x000000251c2ae225 */ /* 0x000fc600078e002a */
[----:B------:R-:W3:Y:S01]  /*1620*/  @!P5 LDC.64 R18, c[0x0][0x428] ;  /* 0x00010a00ff12db82 */ /* 0x000ee20000000a00 */
[----:B0-----:R-:W-:-:S04]  /*1630*/  @!P0 LEA R46, P2, R30, R14, 0x2 ;  /* 0x0000000e1e2e8211 */ /* 0x001fc800078410ff */
[----:B------:R-:W-:Y:S01]  /*1640*/  @!P0 LEA.HI.X R47, R30, R15, R16, 0x2, P2 ;  /* 0x0000000f1e2f8211 */ /* 0x000fe200010f1410 */
[----:B------:R-:W-:Y:S02]  /*1650*/  IMAD.MOV.U32 R16, RZ, RZ, -0x800000 ;  /* 0xff800000ff107424 */ /* 0x000fe400078e00ff */
[----:B------:R-:W0:Y:S01]  /*1660*/  @!P4 LDC.64 R14, c[0x0][0x428] ;  /* 0x00010a00ff0ecb82 */ /* 0x000e220000000a00 */
[----:B------:R-:W-:Y:S01]  /*1670*/  @!P5 MOV R41, R27 ;  /* 0x0000001b0029d202 */ /* 0x000fe20000000f00 */
[----:B------:R-:W-:Y:S02]  /*1680*/  @!P5 IMAD.MOV.U32 R40, RZ, RZ, R26 ;  /* 0x000000ffff28d224 */ /* 0x000fe400078e001a */
[----:B------:R-:W-:Y:S01]  /*1690*/  @!P6 IMAD R20, R37, R4, R43 ;  /* 0x000000042514e224 */ /* 0x000fe200078e022b */
[----:B--2---:R2:W4:Y:S01]  /*16a0*/  @!P0 LDG.E R16, desc[UR10][R46.64] ;  /* 0x0000000a2e108981 */ /* 0x004522000c1e1900 */
[----:B-1----:R-:W-:Y:S01]  /*16b0*/  @!P6 LEA R36, P0, R42, R12, 0x2 ;  /* 0x0000000c2a24e211 */ /* 0x002fe200078010ff */
[----:B------:R-:W-:Y:S01]  /*16c0*/  @!P5 IMAD.WIDE.U32 R40, R28, R35, R40 ;  /* 0x000000231c28d225 */ /* 0x000fe200078e0028 */
[----:B------:R-:W-:-:S02]  /*16d0*/  @!P4 MOV R43, R27 ;  /* 0x0000001b002bc202 */ /* 0x000fc40000000f00 */
[----:B------:R-:W-:Y:S01]  /*16e0*/  @!P6 LEA.HI.X R37, R42, R13, R20, 0x2, P0 ;  /* 0x0000000d2a25e211 */ /* 0x000fe200000f1414 */
[----:B------:R-:W-:Y:S01]  /*16f0*/  @!P5 IMAD R20, R35, R4, R41 ;  /* 0x000000042314d224 */ /* 0x000fe200078e0229 */
[----:B------:R-:W1:Y:S01]  /*1700*/  @!P3 LDC.64 R12, c[0x0][0x428] ;  /* 0x00010a00ff0cbb82 */ /* 0x000e620000000a00 */
[----:B------:R-:W-:Y:S01]  /*1710*/  VIADD R35, R23, 0x28 ;  /* 0x0000002817237836 */ /* 0x000fe20000000000 */
[----:B---3--:R-:W-:Y:S01]  /*1720*/  @!P5 LEA R18, P0, R40, R18, 0x2 ;  /* 0x000000122812d211 */ /* 0x008fe200078010ff */
[--C-:B------:R-:W-:Y:S02]  /*1730*/  @!P4 IMAD.MOV.U32 R42, RZ, RZ, R26.reuse ;  /* 0x000000ffff2ac224 */ /* 0x100fe400078e001a */
[----:B------:R-:W-:Y:S01]  /*1740*/  @!P3 IMAD.MOV.U32 R32, RZ, RZ, R26 ;  /* 0x000000ffff20b224 */ /* 0x000fe200078e001a */
[----:B------:R-:W-:Y:S01]  /*1750*/  ISETP.GE.OR P2, PT, R35, UR4, !P1 ;  /* 0x0000000423007c0c */ /* 0x000fe2000cf46670 */
[----:B------:R-:W-:Y:S01]  /*1760*/  @!P4 IMAD.WIDE.U32 R42, R28, R33, R42 ;  /* 0x000000211c2ac225 */ /* 0x000fe200078e002a */
[----:B------:R-:W-:-:S03]  /*1770*/  @!P5 LEA.HI.X R19, R40, R19, R20, 0x2, P0 ;  /* 0x000000132813d211 */ /* 0x000fc600000f1414 */
[----:B------:R-:W-:Y:S01]  /*1780*/  @!P4 IMAD R20, R33, R4, R43 ;  /* 0x000000042114c224 */ /* 0x000fe200078e022b */
[----:B0-----:R-:W-:Y:S01]  /*1790*/  @!P4 LEA R40, P0, R42, R14, 0x2 ;  /* 0x0000000e2a28c211 */ /* 0x001fe200078010ff */
[----:B------:R-:W-:-:S03]  /*17a0*/  @!P3 IMAD.MOV.U32 R33, RZ, RZ, R27 ;  /* 0x000000ffff21b224 */ /* 0x000fc600078e001b */
[----:B------:R-:W-:Y:S01]  /*17b0*/  @!P4 LEA.HI.X R41, R42, R15, R20, 0x2, P0 ;  /* 0x0000000f2a29c211 */ /* 0x000fe200000f1414 */
[----:B------:R-:W-:Y:S02]  /*17c0*/  @!P3 IMAD.WIDE.U32 R32, R28, R31, R32 ;  /* 0x0000001f1c20b225 */ /* 0x000fe400078e0020 */
[----:B------:R-:W0:Y:S02]  /*17d0*/  @!P2 LDC.64 R14, c[0x0][0x428] ;  /* 0x00010a00ff0eab82 */ /* 0x000e240000000a00 */
[----:B------:R-:W-:Y:S02]  /*17e0*/  @!P3 IMAD R20, R31, R4, R33 ;  /* 0x000000041f14b224 */ /* 0x000fe400078e0221 */
[C---:B------:R-:W-:Y:S01]  /*17f0*/  VIADD R33, R23.reuse, 0x30 ;  /* 0x0000003017217836 */ /* 0x040fe20000000000 */
[----:B-1----:R-:W-:Y:S01]  /*1800*/  @!P3 LEA R42, P0, R32, R12, 0x2 ;  /* 0x0000000c202ab211 */ /* 0x002fe200078010ff */
[----:B------:R-:W-:-:S03]  /*1810*/  VIADD R31, R23, 0x38 ;  /* 0x00000038171f7836 */ /* 0x000fc60000000000 */
[----:B------:R-:W-:Y:S02]  /*1820*/  @!P3 LEA.HI.X R43, R32, R13, R20, 0x2, P0 ;  /* 0x0000000d202bb211 */ /* 0x000fe400000f1414 */
[----:B------:R-:W-:Y:S01]  /*1830*/  MOV R20, 0xff800000 ;  /* 0xff80000000147802 */ /* 0x000fe20000000f00 */
[----:B--2---:R-:W-:Y:S01]  /*1840*/  @!P2 IMAD.MOV.U32 R47, RZ, RZ, R27 ;  /* 0x000000ffff2fa224 */ /* 0x004fe200078e001b */
[----:B------:R-:W-:Y:S02]  /*1850*/  @!P2 MOV R46, R26 ;  /* 0x0000001a002ea202 */ /* 0x000fe40000000f00 */
[----:B------:R-:W-:Y:S02]  /*1860*/  ISETP.GE.OR P0, PT, R33, UR4, !P1 ;  /* 0x0000000421007c0c */ /* 0x000fe4000cf06670 */
[----:B------:R1:W2:Y:S01]  /*1870*/  @!P6 LDG.E R20, desc[UR10][R36.64] ;  /* 0x0000000a2414e981 */ /* 0x0002a2000c1e1900 */
[----:B------:R-:W-:Y:S01]  /*1880*/  ISETP.GE.OR P6, PT, R31, UR4, !P1 ;  /* 0x000000041f007c0c */ /* 0x000fe2000cfc6670 */
[----:B------:R-:W-:-:S04]  /*1890*/  @!P2 IMAD.WIDE.U32 R46, R28, R35, R46 ;  /* 0x000000231c2ea225 */ /* 0x000fc800078e002e */
[----:B------:R-:W-:Y:S01]  /*18a0*/  @!P2 IMAD R12, R35, R4, R47 ;  /* 0x00000004230ca224 */ /* 0x000fe200078e022f */
[----:B0-----:R-:W-:Y:S01]  /*18b0*/  @!P2 LEA R34, P1, R46, R14, 0x2 ;  /* 0x0000000e2e22a211 */ /* 0x001fe200078210ff */
[----:B------:R-:W-:-:S03]  /*18c0*/  IMAD.MOV.U32 R30, RZ, RZ, -0x800000 ;  /* 0xff800000ff1e7424 */ /* 0x000fc600078e00ff */
[----:B------:R-:W-:Y:S02]  /*18d0*/  @!P2 LEA.HI.X R35, R46, R15, R12, 0x2, P1 ;  /* 0x0000000f2e23a211 */ /* 0x000fe400008f140c */
[----:B------:R-:W0:Y:S01]  /*18e0*/  @!P0 LDC.64 R14, c[0x0][0x428] ;  /* 0x00010a00ff0e8b82 */ /* 0x000e220000000a00 */
[----:B------:R-:W-:Y:S01]  /*18f0*/  @!P0 MOV R51, R27 ;  /* 0x0000001b00338202 */ /* 0x000fe20000000f00 */
[----:B------:R-:W-:Y:S01]  /*1900*/  @!P0 IMAD.MOV.U32 R50, RZ, RZ, R26 ;  /* 0x000000ffff328224 */ /* 0x000fe200078e001a */
[----:B------:R3:W5:Y:S01]  /*1910*/  @!P5 LDG.E R30, desc[UR10][R18.64] ;  /* 0x0000000a121ed981 */ /* 0x000762000c1e1900 */
[----:B------:R-:W-:-:S04]  /*1920*/  MOV R32, 0xff800000 ;  /* 0xff80000000207802 */ /* 0x000fc80000000f00 */
[----:B------:R-:W3:Y:S01]  /*1930*/  @!P6 LDC.64 R12, c[0x0][0x428] ;  /* 0x00010a00ff0ceb82 */ /* 0x000ee20000000a00 */
[----:B------:R-:W-:Y:S01]  /*1940*/  IMAD.MOV.U32 R46, RZ, RZ, -0x800000 ;  /* 0xff800000ff2e7424 */ /* 0x000fe200078e00ff */
[----:B------:R-:W5:Y:S01]  /*1950*/  @!P4 LDG.E R32, desc[UR10][R40.64] ;  /* 0x0000000a2820c981 */ /* 0x000f62000c1e1900 */
[----:B-1----:R-:W-:Y:S02]  /*1960*/  @!P6 IMAD.MOV.U32 R36, RZ, RZ, R26 ;  /* 0x000000ffff24e224 */ /* 0x002fe400078e001a */
[----:B------:R-:W-:Y:S02]  /*1970*/  @!P6 IMAD.MOV.U32 R37, RZ, RZ, R27 ;  /* 0x000000ffff25e224 */ /* 0x000fe400078e001b */
[----:B------:R-:W5:Y:S01]  /*1980*/  @!P3 LDG.E R46, desc[UR10][R42.64] ;  /* 0x0000000a2a2eb981 */ /* 0x000f62000c1e1900 */
[----:B------:R-:W-:-:S04]  /*1990*/  @!P0 IMAD.WIDE.U32 R50, R28, R33, R50 ;  /* 0x000000211c328225 */ /* 0x000fc800078e0032 */
[----:B------:R-:W-:-:S04]  /*19a0*/  @!P6 IMAD.WIDE.U32 R36, R28, R31, R36 ;  /* 0x0000001f1c24e225 */ /* 0x000fc800078e0024 */
[----:B------:R-:W-:Y:S01]  /*19b0*/  @!P0 IMAD R26, R33, R4, R51 ;  /* 0x00000004211a8224 */ /* 0x000fe200078e0233 */
[C---:B0-----:R-:W-:Y:S01]  /*19c0*/  @!P0 LEA R48, P3, R50.reuse, R14, 0x2 ;  /* 0x0000000e32308211 */ /* 0x041fe200078610ff */
[----:B------:R-:W-:Y:S02]  /*19d0*/  @!P6 IMAD R4, R31, R4, R37 ;  /* 0x000000041f04e224 */ /* 0x000fe400078e0225 */
[----:B---3--:R-:W-:Y:S01]  /*19e0*/  IMAD.MOV.U32 R18, RZ, RZ, -0x800000 ;  /* 0xff800000ff127424 */ /* 0x008fe200078e00ff */
[----:B------:R-:W-:Y:S01]  /*19f0*/  @!P0 LEA.HI.X R49, R50, R15, R26, 0x2, P3 ;  /* 0x0000000f32318211 */ /* 0x000fe200018f141a */
[----:B------:R-:W-:Y:S01]  /*1a00*/  IMAD.MOV.U32 R14, RZ, RZ, -0x800000 ;  /* 0xff800000ff0e7424 */ /* 0x000fe200078e00ff */
[----:B------:R-:W-:Y:S02]  /*1a10*/  MOV R26, 0xff800000 ;  /* 0xff800000001a7802 */ /* 0x000fe40000000f00 */
[C---:B------:R-:W-:Y:S01]  /*1a20*/  @!P6 LEA R52, P1, R36.reuse, R12, 0x2 ;  /* 0x0000000c2434e211 */ /* 0x040fe200078210ff */
[----:B------:R-:W3:Y:S03]  /*1a30*/  @!P0 LDG.E R18, desc[UR10][R48.64] ;  /* 0x0000000a30128981 */ /* 0x000ee6000c1e1900 */
[----:B------:R-:W-:Y:S01]  /*1a40*/  @!P6 LEA.HI.X R53, R36, R13, R4, 0x2, P1 ;  /* 0x0000000d2435e211 */ /* 0x000fe200008f1404 */
[----:B------:R0:W3:Y:S01]  /*1a50*/  @!P2 LDG.E R26, desc[UR10][R34.64] ;  /* 0x0000000a221aa981 */ /* 0x0000e2000c1e1900 */
[----:B------:R-:W1:Y:S03]  /*1a60*/  LDC R13, c[0x0][0x434] ;  /* 0x00010d00ff0d7b82 */ /* 0x000e660000000800 */
[----:B------:R-:W3:Y:S05]  /*1a70*/  @!P6 LDG.E R14, desc[UR10][R52.64] ;  /* 0x0000000a340ee981 */ /* 0x000eea000c1e1900 */
[----:B------:R-:W0:Y:S01]  /*1a80*/  S2UR UR4, SR_CgaCtaId ;  /* 0x00000000000479c3 */ /* 0x000e220000008800 */
[----:B-1----:R-:W-:-:S04]  /*1a90*/  IABS R4, R13 ;  /* 0x0000000d00047213 */ /* 0x002fc80000000000 */
[----:B------:R-:W1:Y:S01]  /*1aa0*/  I2F.RP R27, R4 ;  /* 0x00000004001b7306 */ /* 0x000e620000209400 */
[----:B------:R-:W-:Y:S02]  /*1ab0*/  UMOV UR5, 0x400 ;  /* 0x0000040000057882 */ /* 0x000fe40000000000 */
[----:B0-----:R-:W-:Y:S01]  /*1ac0*/  ULEA UR4, UR4, UR5, 0x18 ;  /* 0x0000000504047291 */ /* 0x001fe2000f8ec0ff */
[----:B------:R-:W-:-:S04]  /*1ad0*/  ISETP.GT.U32.AND P0, PT, R21, 0x37f, PT ;  /* 0x0000037f1500780c */ /* 0x000fc80003f04070 */
[----:B-1----:R-:W0:Y:S01]  /*1ae0*/  MUFU.RCP R36, R27 ;  /* 0x0000001b00247308 */ /* 0x002e220000001000 */
[----:B------:R-:W-:-:S05]  /*1af0*/  LEA R0, R0, UR4, 0x2 ;  /* 0x0000000400007c11 */ /* 0x000fca000f8e10ff */
[----:B------:R-:W-:Y:S01]  /*1b00*/  IMAD R23, R23, 0x44, R0 ;  /* 0x0000004417177824 */ /* 0x000fe200078e0200 */
[C---:B------:R-:W-:Y:S02]  /*1b10*/  ISETP.GT.U32.AND P5, PT, R21.reuse, 0x2ff, PT ;  /* 0x000002ff1500780c */ /* 0x040fe40003fa4070 */
[C---:B------:R-:W-:Y:S02]  /*1b20*/  ISETP.GT.U32.AND P4, PT, R21.reuse, 0x27f, PT ;  /* 0x0000027f1500780c */ /* 0x040fe40003f84070 */
[C---:B------:R-:W-:Y:S02]  /*1b30*/  ISETP.GT.U32.AND P3, PT, R21.reuse, 0x1ff, PT ;  /* 0x000001ff1500780c */ /* 0x040fe40003f64070 */
[C---:B------:R-:W-:Y:S02]  /*1b40*/  ISETP.GT.U32.AND P2, PT, R21.reuse, 0x17f, PT ;  /* 0x0000017f1500780c */ /* 0x040fe40003f44070 */
[----:B------:R-:W-:Y:S02]  /*1b50*/  ISETP.GT.U32.AND P1, PT, R21, 0xff, PT ;  /* 0x000000ff1500780c */ /* 0x000fe40003f24070 */
[----:B0-----:R-:W-:-:S04]  /*1b60*/  IADD3 R36, PT, PT, R36, 0xffffffe, RZ ;  /* 0x0ffffffe24247810 */ /* 0x001fc80007ffe0ff */
[----:B------:R-:W0:Y:S01]  /*1b70*/  F2I.FTZ.U32.TRUNC.NTZ R37, R36 ;  /* 0x0000002400257305 */ /* 0x000e22000021f000 */
[----:B------:R-:W-:Y:S01]  /*1b80*/  LOP3.LUT R38, R21, 0x7, RZ, 0xc0, !PT ;  /* 0x0000000715267812 */ /* 0x000fe200078ec0ff */
[----:B------:R-:W-:Y:S02]  /*1b90*/  IMAD.MOV.U32 R34, RZ, RZ, -0x800000 ;  /* 0xff800000ff227424 */ /* 0x000fe400078e00ff */
[----:B0-----:R-:W-:-:S04]  /*1ba0*/  IMAD.MOV R15, RZ, RZ, -R37 ;  /* 0x000000ffff0f7224 */ /* 0x001fc800078e0a25 */
[----:B------:R-:W-:Y:S01]  /*1bb0*/  IMAD R12, R15, R4, RZ ;  /* 0x000000040f0c7224 */ /* 0x000fe200078e02ff */
[----:B------:R-:W-:Y:S01]  /*1bc0*/  SHF.R.U32.HI R15, RZ, 0x3, R21 ;  /* 0x00000003ff0f7819 */ /* 0x000fe20000011615 */
[----:B------:R-:W-:-:S03]  /*1bd0*/  IMAD.MOV.U32 R36, RZ, RZ, RZ ;  /* 0x000000ffff247224 */ /* 0x000fc600078e00ff */
[----:B------:R-:W-:Y:S01]  /*1be0*/  LEA R27, R15, UR4, 0x2 ;  /* 0x000000040f1b7c11 */ /* 0x000fe2000f8e10ff */
[----:B------:R-:W-:Y:S01]  /*1bf0*/  IMAD.HI.U32 R12, R37, R12, R36 ;  /* 0x0000000c250c7227 */ /* 0x000fe200078e0024 */
[----:B------:R-:W-:Y:S01]  /*1c00*/  MOV R35, 0xff800000 ;  /* 0xff80000000237802 */ /* 0x000fe20000000f00 */
[----:B------:R-:W0:Y:S02]  /*1c10*/  LDCU UR4, c[0x0][0x430] ;  /* 0x00008600ff0477ac */ /* 0x000e240008000800 */
[----:B------:R-:W-:Y:S02]  /*1c20*/  IMAD.MOV.U32 R37, RZ, RZ, -0x800000 ;  /* 0xff800000ff257424 */ /* 0x000fe400078e00ff */
[----:B------:R-:W-:Y:S02]  /*1c30*/  IMAD R36, R38, 0x44, R27 ;  /* 0x0000004426247824 */ /* 0x000fe400078e021b */
[----:B------:R-:W-:Y:S02]  /*1c40*/  IMAD.MOV.U32 R33, RZ, RZ, -0x800000 ;  /* 0xff800000ff217424 */ /* 0x000fe400078e00ff */
[----:B------:R-:W-:-:S02]  /*1c50*/  IMAD.MOV.U32 R31, RZ, RZ, -0x800000 ;  /* 0xff800000ff1f7424 */ /* 0x000fc400078e00ff */
[----:B------:R-:W-:Y:S01]  /*1c60*/  IMAD.MOV.U32 R27, RZ, RZ, -0x800000 ;  /* 0xff800000ff1b7424 */ /* 0x000fe200078e00ff */
[----:B------:R-:W-:-:S05]  /*1c70*/  IABS R19, R2 ;  /* 0x0000000200137213 */ /* 0x000fca0000000000 */
[----:B------:R-:W-:-:S05]  /*1c80*/  IMAD.HI.U32 R12, R12, R19, RZ ;  /* 0x000000130c0c7227 */ /* 0x000fca00078e00ff */
[----:B------:R-:W-:-:S05]  /*1c90*/  IADD3 R0, PT, PT, -R12, RZ, RZ ;  /* 0x000000ff0c007210 */ /* 0x000fca0007ffe1ff */
[----:B------:R-:W-:Y:S01]  /*1ca0*/  IMAD R19, R4, R0, R19 ;  /* 0x0000000004137224 */ /* 0x000fe200078e0213 */
[----:B------:R-:W-:Y:S01]  /*1cb0*/  LOP3.LUT R2, R2, R13, RZ, 0x3c, !PT ;  /* 0x0000000d02027212 */ /* 0x000fe200078e3cff */
[----:B----4-:R-:W-:Y:S04]  /*1cc0*/  STS [R23], R16 ;  /* 0x0000001017007388 */ /* 0x010fe80000000800 */
[----:B--2---:R-:W-:Y:S01]  /*1cd0*/  @!P0 STS [R23+0x220], R20 ;  /* 0x0002201417008388 */ /* 0x004fe20000000800 */
[----:B------:R-:W-:-:S03]  /*1ce0*/  ISETP.GT.U32.AND P0, PT, R21, 0x7f, PT ;  /* 0x0000007f1500780c */ /* 0x000fc60003f04070 */
[----:B-----5:R-:W-:Y:S04]  /*1cf0*/  @!P5 STS [R23+0x440], R30 ;  /* 0x0004401e1700d388 */ /* 0x020fe80000000800 */
[----:B------:R1:W-:Y:S04]  /*1d00*/  @!P4 STS [R23+0x660], R32 ;  /* 0x000660201700c388 */ /* 0x0003e80000000800 */
[----:B------:R-:W-:Y:S04]  /*1d10*/  @!P3 STS [R23+0x880], R46 ;  /* 0x0008802e1700b388 */ /* 0x000fe80000000800 */
[----:B---3--:R-:W-:Y:S04]  /*1d20*/  @!P1 STS [R23+0xcc0], R18 ;  /* 0x000cc01217009388 */ /* 0x008fe80000000800 */
[----:B------:R-:W-:Y:S04]  /*1d30*/  @!P2 STS [R23+0xaa0], R26 ;  /* 0x000aa01a1700a388 */ /* 0x000fe80000000800 */
[----:B------:R2:W-:Y:S01]  /*1d40*/  @!P0 STS [R23+0xee0], R14 ;  /* 0x000ee00e17008388 */ /* 0x0005e20000000800 */
[----:B------:R-:W-:Y:S01]  /*1d50*/  BAR.SYNC.DEFER_BLOCKING 0x0 ;  /* 0x0000000000007b1d */ /* 0x000fe20000010000 */
[----:B-1----:R-:W-:Y:S01]  /*1d60*/  IMAD.MOV.U32 R32, RZ, RZ, -0x800000 ;  /* 0xff800000ff207424 */ /* 0x002fe200078e00ff */
[----:B------:R-:W-:-:S02]  /*1d70*/  MOV R30, 0xff800000 ;  /* 0xff800000001e7802 */ /* 0x000fc40000000f00 */
[----:B------:R-:W-:-:S04]  /*1d80*/  ISETP.GT.U32.AND P1, PT, R4, R19, PT ;  /* 0x000000130400720c */ /* 0x000fc80003f24070 */
[----:B--2---:R-:W1:Y:S01]  /*1d90*/  LDC R14, c[0x0][0x3e0] ;  /* 0x0000f800ff0e7b82 */ /* 0x004e620000000800 */
        /* <DEDUP_REMOVED lines=8> */
[----:B------:R-:W-:-:S04]  /*1e20*/  @!P1 IADD3 R19, PT, PT, R19, -R4, RZ ;  /* 0x8000000413139210 */ /* 0x000fc80007ffe0ff */
[----:B------:R-:W-:Y:S01]  /*1e30*/  ISETP.GE.U32.AND P2, PT, R19, R4, PT ;  /* 0x000000041300720c */ /* 0x000fe20003f46070 */
[----:B------:R-:W-:Y:S01]  /*1e40*/  @!P1 VIADD R12, R12, 0x1 ;  /* 0x000000010c0c9836 */ /* 0x000fe20000000000 */
[----:B------:R-:W-:Y:S02]  /*1e50*/  ISETP.GE.AND P0, PT, R2, RZ, PT ;  /* 0x000000ff0200720c */ /* 0x000fe40003f06270 */
[----:B--2---:R-:W-:-:S04]  /*1e60*/  FMNMX3.FTZ R0, R37, R34, R35, !PT ;  /* 0x0000002225007276 */ /* 0x004fc80007810023 */
[----:B---3--:R-:W-:Y:S02]  /*1e70*/  FMNMX3.FTZ R0, R0, R32, R33, !PT ;  /* 0x0000002000007276 */ /* 0x008fe40007810021 */
[----:B------:R-:W-:Y:S02]  /*1e80*/  ISETP.NE.AND P1, PT, R13, RZ, PT ;  /* 0x000000ff0d00720c */ /* 0x000fe40003f25270 */
[----:B----4-:R-:W-:-:S04]  /*1e90*/  FMNMX3.FTZ R0, R0, R30, R31, !PT ;  /* 0x0000001e00007276 */ /* 0x010fc8000781001f */
[----:B-----5:R-:W-:Y:S01]  /*1ea0*/  FMNMX.FTZ R47, R0, R27, !PT ;  /* 0x0000001b002f7209 */ /* 0x020fe20007810000 */
[----:B------:R-:W-:-:S04]  /*1eb0*/  @P2 VIADD R12, R12, 0x1 ;  /* 0x000000010c0c2836 */ /* 0x000fc80000000000 */
[----:B------:R-:W2:Y:S01]  /*1ec0*/  SHFL.BFLY PT, R26, R47, 0x4, 0x1f ;  /* 0x0c801f002f1a7f89 */ /* 0x000ea200000e0000 */
[----:B------:R-:W-:Y:S02]  /*1ed0*/  SHF.R.S32.HI R19, RZ, 0x1f, R29 ;  /* 0x0000001fff137819 */ /* 0x000fe4000001141d */
[----:B------:R-:W-:Y:S02]  /*1ee0*/  @!P0 IADD3 R12, PT, PT, -R12, RZ, RZ ;  /* 0x000000ff0c0c8210 */ /* 0x000fe40007ffe1ff */
[----:B------:R-:W-:Y:S02]  /*1ef0*/  LOP3.LUT R19, R19, 0x1, RZ, 0xfc, !PT ;  /* 0x0000000113137812 */ /* 0x000fe400078efcff */
[----:B------:R-:W-:Y:S02]  /*1f00*/  @!P1 LOP3.LUT R12, RZ, R13, RZ, 0x33, !PT ;  /* 0x0000000dff0c9212 */ /* 0x000fe400078e33ff */
[----:B-1----:R-:W-:-:S03]  /*1f10*/  IABS R4, R14 ;  /* 0x0000000e00047213 */ /* 0x002fc60000000000 */
[----:B------:R-:W-:Y:S01]  /*1f20*/  IMAD R2, R12, R19, RZ ;  /* 0x000000130c027224 */ /* 0x000fe200078e02ff */
[----:B------:R-:W1:Y:S04]  /*1f30*/  I2F.RP R18, R4 ;  /* 0x0000000400127306 */ /* 0x000e680000209400 */
[----:B------:R-:W-:-:S04]  /*1f40*/  IABS R16, R2 ;  /* 0x0000000200107213 */ /* 0x000fc80000000000 */
[----:B------:R-:W3:Y:S01]  /*1f50*/  I2F.RP R0, R16 ;  /* 0x0000001000007306 */ /* 0x000ee20000209400 */
[----:B--2---:R-:W-:-:S05]  /*1f60*/  FMNMX.FTZ R26, R47, R26, !PT ;  /* 0x0000001a2f1a7209 */ /* 0x004fca0007810000 */
[----:B------:R-:W2:Y:S02]  /*1f70*/  SHFL.BFLY PT, R23, R26, 0x2, 0x1f ;  /* 0x0c401f001a177f89 */ /* 0x000ea400000e0000 */
[----:B-1----:R-:W1:Y:S08]  /*1f80*/  MUFU.RCP R42, R18 ;  /* 0x00000012002a7308 */ /* 0x002e700000001000 */
[----:B---3--:R-:W3:Y:S01]  /*1f90*/  MUFU.RCP R19, R0 ;  /* 0x0000000000137308 */ /* 0x008ee20000001000 */
[----:B-1----:R-:W-:Y:S01]  /*1fa0*/  VIADD R42, R42, 0xffffffe ;  /* 0x0ffffffe2a2a7836 */ /* 0x002fe20000000000 */
[----:B--2---:R-:W-:-:S06]  /*1fb0*/  FMNMX.FTZ R23, R26, R23, !PT ;  /* 0x000000171a177209 */ /* 0x004fcc0007810000 */
[----:B------:R-:W1:Y:S01]  /*1fc0*/  F2I.FTZ.U32.TRUNC.NTZ R43, R42 ;  /* 0x0000002a002b7305 */ /* 0x000e62000021f000 */
[----:B---3--:R-:W-:Y:S01]  /*1fd0*/  VIADD R19, R19, 0xffffffe ;  /* 0x0ffffffe13137836 */ /* 0x008fe20000000000 */
[----:B------:R-:W2:Y:S06]  /*1fe0*/  SHFL.BFLY PT, R0, R23, 0x1, 0x1f ;  /* 0x0c201f0017007f89 */ /* 0x000eac00000e0000 */
[----:B------:R-:W3:Y:S01]  /*1ff0*/  F2I.FTZ.U32.TRUNC.NTZ R19, R19 ;  /* 0x0000001300137305 */ /* 0x000ee2000021f000 */
[----:B-1----:R-:W-:Y:S01]  /*2000*/  IADD3 R41, PT, PT, RZ, -R43, RZ ;  /* 0x8000002bff297210 */ /* 0x002fe20007ffe0ff */
[----:B------:R-:W-:-:S04]  /*2010*/  IMAD.MOV.U32 R42, RZ, RZ, RZ ;  /* 0x000000ffff2a7224 */ /* 0x000fc800078e00ff */
[----:B------:R-:W-:Y:S02]  /*2020*/  IMAD R41, R41, R4, RZ ;  /* 0x0000000429297224 */ /* 0x000fe400078e02ff */
[----:B---3--:R-:W-:Y:S02]  /*2030*/  IMAD.MOV R18, RZ, RZ, -R19 ;  /* 0x000000ffff127224 */ /* 0x008fe400078e0a13 */
[----:B------:R-:W-:-:S04]  /*2040*/  IMAD.HI.U32 R20, R43, R41, R42 ;  /* 0x000000292b147227 */ /* 0x000fc800078e002a */
[----:B------:R-:W-:Y:S02]  /*2050*/  IMAD R41, R18, R16, RZ ;  /* 0x0000001012297224 */ /* 0x000fe400078e02ff */
[----:B------:R-:W-:Y:S02]  /*2060*/  HFMA2 R18, -RZ, RZ, 0, 0 ;  /* 0x00000000ff127431 */ /* 0x000fe400000001ff */
[----:B------:R-:W-:Y:S01]  /*2070*/  IMAD.IADD R3, R3, 0x1, R16 ;  /* 0x0000000103037824 */ /* 0x000fe200078e0210 */
[----:B--2---:R-:W-:Y:S02]  /*2080*/  FMNMX.FTZ R0, R23, R0, !PT ;  /* 0x0000000017007209 */ /* 0x004fe40007810000 */
[----:B------:R-:W-:Y:S02]  /*2090*/  IMAD.HI.U32 R26, R19, R41, R18 ;  /* 0x00000029131a7227 */ /* 0x000fe400078e0012 */
[----:B------:R-:W-:Y:S02]  /*20a0*/  FSETP.NEU.FTZ.AND P0, PT, R0, -INF , PT ;  /* 0xff8000000000780b */ /* 0x000fe40003f1d000 */
[----:B------:R-:W-:-:S02]  /*20b0*/  IABS R19, R3 ;  /* 0x0000000300137213 */ /* 0x000fc40000000000 */
[----:B------:R-:W-:Y:S02]  /*20c0*/  FSEL R0, R0, RZ, P0 ;  /* 0x000000ff00007208 */ /* 0x000fe40000000000 */
[----:B------:R-:W-:Y:S01]  /*20d0*/  IABS R41, R2 ;  /* 0x0000000200297213 */ /* 0x000fe20000000000 */
[----:B------:R-:W-:-:S04]  /*20e0*/  IMAD.HI.U32 R20, R20, R19, RZ ;  /* 0x0000001314147227 */ /* 0x000fc800078e00ff */
[C---:B------:R-:W-:Y:S01]  /*20f0*/  FADD.FTZ R40, -R0.reuse, R37 ;  /* 0x0000002500287221 */ /* 0x040fe20000010100 */
[----:B------:R-:W-:Y:S01]  /*2100*/  FADD.FTZ R46, -R0, R34 ;  /* 0x00000022002e7221 */ /* 0x000fe20000010100 */
[----:B------:R-:W-:Y:S01]  /*2110*/  IMAD.MOV R41, RZ, RZ, -R41 ;  /* 0x000000ffff297224 */ /* 0x000fe200078e0a29 */
[----:B------:R-:W-:Y:S01]  /*2120*/  IADD3 R23, PT, PT, -R20, RZ, RZ ;  /* 0x000000ff14177210 */ /* 0x000fe20007ffe1ff */
[----:B------:R-:W-:-:S04]  /*2130*/  IMAD.HI.U32 R26, R26, R19, RZ ;  /* 0x000000131a1a7227 */ /* 0x000fc800078e00ff */
[----:B------:R-:W-:Y:S01]  /*2140*/  FMUL.FTZ R40, R40, 1.4426950216293334961 ;  /* 0x3fb8aa3b28287820 */ /* 0x000fe20000410000 */
[----:B------:R-:W-:Y:S01]  /*2150*/  FMUL.FTZ R46, R46, 1.4426950216293334961 ;  /* 0x3fb8aa3b2e2e7820 */ /* 0x000fe20000410000 */
[--C-:B------:R-:W-:Y:S02]  /*2160*/  IMAD R41, R26, R41, R19.reuse ;  /* 0x000000291a297224 */ /* 0x100fe400078e0213 */
[----:B------:R-:W-:Y:S01]  /*2170*/  MUFU.EX2 R18, R40 ;  /* 0x0000002800127308 */ /* 0x000fe20000000800 */
[----:B------:R-:W-:-:S03]  /*2180*/  IMAD R23, R4, R23, R19 ;  /* 0x0000001704177224 */ /* 0x000fc600078e0213 */
[----:B------:R-:W1:Y:S01]  /*2190*/  MUFU.EX2 R19, R46 ;  /* 0x0000002e00137308 */ /* 0x000e620000000800 */
[----:B------:R-:W-:-:S04]  /*21a0*/  FADD.FTZ R43, -R0, R35 ;  /* 0x00000023002b7221 */ /* 0x000fc80000010100 */
[----:B------:R-:W-:Y:S01]  /*21b0*/  FMUL.FTZ R43, R43, 1.4426950216293334961 ;  /* 0x3fb8aa3b2b2b7820 */ /* 0x000fe20000410000 */
[----:B------:R-:W-:Y:S01]  /*21c0*/  FADD.FTZ R42, -R0, R32 ;  /* 0x00000020002a7221 */ /* 0x000fe20000010100 */
[----:B-1----:R-:W-:Y:S02]  /*21d0*/  FADD.FTZ R19, R18, R19 ;  /* 0x0000001312137221 */ /* 0x002fe40000010000 */
[----:B------:R-:W1:Y:S01]  /*21e0*/  MUFU.EX2 R18, R43 ;  /* 0x0000002b00127308 */ /* 0x000e620000000800 */
[----:B------:R-:W-:Y:S01]  /*21f0*/  FMUL.FTZ R42, R42, 1.4426950216293334961 ;  /* 0x3fb8aa3b2a2a7820 */ /* 0x000fe20000410000 */
[----:B------:R-:W-:Y:S01]  /*2200*/  FADD.FTZ R40, -R0, R33 ;  /* 0x0000002100287221 */ /* 0x000fe20000010100 */
[----:B-1----:R-:W-:Y:S02]  /*2210*/  FADD.FTZ R18, R19, R18 ;  /* 0x0000001213127221 */ /* 0x002fe40000010000 */
[----:B------:R-:W1:Y:S01]  /*2220*/  MUFU.EX2 R19, R42 ;  /* 0x0000002a00137308 */ /* 0x000e620000000800 */
[----:B------:R-:W-:Y:S01]  /*2230*/  FMUL.FTZ R40, R40, 1.4426950216293334961 ;  /* 0x3fb8aa3b28287820 */ /* 0x000fe20000410000 */
[----:B------:R-:W-:Y:S01]  /*2240*/  FADD.FTZ R47, -R0, R30 ;  /* 0x0000001e002f7221 */ /* 0x000fe20000010100 */
[----:B-1----:R-:W-:-:S02]  /*2250*/  FADD.FTZ R19, R18, R19 ;  /* 0x0000001312137221 */ /* 0x002fc40000010000 */
[----:B------:R-:W1:Y:S01]  /*2260*/  MUFU.EX2 R18, R40 ;  /* 0x0000002800127308 */ /* 0x000e620000000800 */
[----:B------:R-:W-:Y:S01]  /*2270*/  FMUL.FTZ R47, R47, 1.4426950216293334961 ;  /* 0x3fb8aa3b2f2f7820 */ /* 0x000fe20000410000 */
[----:B------:R-:W-:Y:S01]  /*2280*/  FADD.FTZ R46, -R0, R31 ;  /* 0x0000001f002e7221 */ /* 0x000fe20000010100 */
[----:B-1----:R-:W-:Y:S02]  /*2290*/  FADD.FTZ R18, R19, R18 ;  /* 0x0000001213127221 */ /* 0x002fe40000010000 */
[----:B------:R-:W1:Y:S01]  /*22a0*/  MUFU.EX2 R19, R47 ;  /* 0x0000002f00137308 */ /* 0x000e620000000800 */
[----:B------:R-:W-:Y:S01]  /*22b0*/  FMUL.FTZ R46, R46, 1.4426950216293334961 ;  /* 0x3fb8aa3b2e2e7820 */ /* 0x000fe20000410000 */
[----:B------:R-:W-:-:S04]  /*22c0*/  FADD.FTZ R42, -R0, R27 ;  /* 0x0000001b002a7221 */ /* 0x000fc80000010100 */
[----:B------:R-:W-:Y:S01]  /*22d0*/  FMUL.FTZ R42, R42, 1.4426950216293334961 ;  /* 0x3fb8aa3b2a2a7820 */ /* 0x000fe20000410000 */
[----:B-1----:R-:W-:Y:S02]  /*22e0*/  FADD.FTZ R19, R18, R19 ;  /* 0x0000001312137221 */ /* 0x002fe40000010000 */
[----:B------:R-:W1:Y:S04]  /*22f0*/  MUFU.EX2 R18, R46 ;  /* 0x0000002e00127308 */ /* 0x000e680000000800 */
[----:B------:R-:W2:Y:S01]  /*2300*/  MUFU.EX2 R43, R42 ;  /* 0x0000002a002b7308 */ /* 0x000ea20000000800 */
[----:B-1----:R-:W-:-:S04]  /*2310*/  FADD.FTZ R18, R19, R18 ;  /* 0x0000001213127221 */ /* 0x002fc80000010000 */
[----:B--2---:R-:W-:-:S05]  /*2320*/  FADD.FTZ R43, R18, R43 ;  /* 0x0000002b122b7221 */ /* 0x004fca0000010000 */
[----:B------:R-:W1:Y:S02]  /*2330*/  SHFL.BFLY PT, R40, R43, 0x4, 0x1f ;  /* 0x0c801f002b287f89 */ /* 0x000e6400000e0000 */
[----:B-1----:R-:W-:-:S05]  /*2340*/  FADD.FTZ R40, R43, R40 ;  /* 0x000000282b287221 */ /* 0x002fca0000010000 */
[----:B------:R-:W1:Y:S01]  /*2350*/  SHFL.BFLY PT, R19, R40, 0x2, 0x1f ;  /* 0x0c401f0028137f89 */ /* 0x000e6200000e0000 */
[----:B------:R-:W-:Y:S02]  /*2360*/  ISETP.GT.U32.AND P2, PT, R16, R41, PT ;  /* 0x000000291000720c */ /* 0x000fe40003f44070 */
[----:B------:R-:W-:Y:S01]  /*2370*/  ISETP.GT.U32.AND P0, PT, R4, R23, PT ;  /* 0x000000170400720c */ /* 0x000fe20003f04070 */
[----:B-1----:R-:W-:-:S05]  /*2380*/  FADD.FTZ R19, R40, R19 ;  /* 0x0000001328137221 */ /* 0x002fca0000010000 */
[----:B------:R-:W1:Y:S05]  /*2390*/  SHFL.BFLY PT, R18, R19, 0x1, 0x1f ;  /* 0x0c201f0013127f89 */ /* 0x000e6a00000e0000 */
[----:B------:R-:W-:-:S05]  /*23a0*/  @!P2 IMAD.IADD R41, R41, 0x1, -R16 ;  /* 0x000000012929a824 */ /* 0x000fca00078e0a10 */
[----:B------:R-:W-:Y:S01]  /*23b0*/  ISETP.GE.U32.AND P1, PT, R41, R16, PT ;  /* 0x000000102900720c */ /* 0x000fe20003f26070 */
[----:B------:R-:W-:Y:S01]  /*23c0*/  @!P0 IMAD.IADD R23, R23, 0x1, -R4 ;  /* 0x0000000117178824 */ /* 0x000fe200078e0a04 */
[----:B------:R-:W-:-:S04]  /*23d0*/  @!P2 IADD3 R26, PT, PT, R26, 0x1, RZ ;  /* 0x000000011a1aa810 */ /* 0x000fc80007ffe0ff */
[----:B------:R-:W-:Y:S02]  /*23e0*/  ISETP.GE.U32.AND P4, PT, R23, R4, PT ;  /* 0x000000041700720c */ /* 0x000fe40003f86070 */
[C---:B------:R-:W-:Y:S02]  /*23f0*/  LOP3.LUT R4, R3.reuse, R16, RZ, 0x3c, !PT ;  /* 0x0000001003047212 */ /* 0x040fe400078e3cff */
[----:B------:R-:W-:-:S03]  /*2400*/  LOP3.LUT R3, R3, R14, RZ, 0x3c, !PT ;  /* 0x0000000e03037212 */ /* 0x000fc600078e3cff */
[----:B------:R-:W-:Y:S02]  /*2410*/  @P1 VIADD R26, R26, 0x1 ;  /* 0x000000011a1a1836 */ /* 0x000fe40000000000 */
[----:B-1----:R-:W-:Y:S01]  /*2420*/  FADD.FTZ R18, R19, R18 ;  /* 0x0000001213127221 */ /* 0x002fe20000010000 */
[----:B------:R-:W-:Y:S02]  /*2430*/  ISETP.GE.AND P2, PT, R3, RZ, PT ;  /* 0x000000ff0300720c */ /* 0x000fe40003f46270 */
[----:B------:R-:W-:Y:S02]  /*2440*/  @!P0 IADD3 R20, PT, PT, R20, 0x1, RZ ;  /* 0x0000000114148810 */ /* 0x000fe40007ffe0ff */
[----:B------:R-:W-:Y:S02]  /*2450*/  FSETP.NE.FTZ.AND P1, PT, R18, RZ, PT ;  /* 0x000000ff1200720b */ /* 0x000fe40003f35000 */
[----:B------:R-:W-:Y:S02]  /*2460*/  ISETP.NE.AND P0, PT, R14, RZ, PT ;  /* 0x000000ff0e00720c */ /* 0x000fe40003f05270 */
[----:B------:R-:W-:-:S02]  /*2470*/  ISETP.GE.AND P3, PT, R4, RZ, PT ;  /* 0x000000ff0400720c */ /* 0x000fc40003f66270 */
[----:B------:R-:W-:Y:S01]  /*2480*/  ISETP.NE.AND P5, PT, R2, RZ, PT ;  /* 0x000000ff0200720c */ /* 0x000fe20003fa5270 */
[----:B------:R-:W-:Y:S02]  /*2490*/  @P4 VIADD R20, R20, 0x1 ;  /* 0x0000000114144836 */ /* 0x000fe40000000000 */
[----:B------:R-:W-:-:S03]  /*24a0*/  IMAD.MOV.U32 R19, RZ, RZ, R26 ;  /* 0x000000ffff137224 */ /* 0x000fc600078e001a */
[----:B------:R-:W-:Y:S01]  /*24b0*/  @!P2 IADD3 R20, PT, PT, -R20, RZ, RZ ;  /* 0x000000ff1414a210 */ /* 0x000fe20007ffe1ff */
[----:B------:R-:W1:Y:S02]  /*24c0*/  @P1 MUFU.LG2 R23, R18 ;  /* 0x0000001200171308 */ /* 0x000e640000000c00 */
[----:B------:R-:W-:Y:S02]  /*24d0*/  @!P0 LOP3.LUT R20, RZ, R14, RZ, 0x33, !PT ;  /* 0x0000000eff148212 */ /* 0x000fe400078e33ff */
[----:B------:R-:W-:Y:S01]  /*24e0*/  @!P3 IMAD.MOV R19, RZ, RZ, -R19 ;  /* 0x000000ffff13b224 */ /* 0x000fe200078e0a13 */
[----:B------:R-:W-:Y:S02]  /*24f0*/  LOP3.LUT P0, RZ, R21, 0x387, RZ, 0xc0, !PT ;  /* 0x0000038715ff7812 */ /* 0x000fe4000780c0ff */
[----:B------:R-:W-:Y:S02]  /*2500*/  @!P5 LOP3.LUT R19, RZ, R16, RZ, 0x33, !PT ;  /* 0x00000010ff13d212 */ /* 0x000fe400078e33ff */
[----:B------:R-:W-:-:S02]  /*2510*/  ISETP.NE.AND P3, PT, R12, RZ, PT ;  /* 0x000000ff0c00720c */ /* 0x000fc40003f65270 */
[----:B------:R-:W-:Y:S02]  /*2520*/  ISETP.LT.U32.AND P2, PT, R24, R19, PT ;  /* 0x000000131800720c */ /* 0x000fe40003f41070 */
[----:B------:R-:W-:Y:S02]  /*2530*/  SHF.R.S32.HI R3, RZ, 0x1f, R19 ;  /* 0x0000001fff037819 */ /* 0x000fe40000011413 */
[----:B------:R-:W-:Y:S02]  /*2540*/  SEL R12, RZ, 0x1, !P3 ;  /* 0x00000001ff0c7807 */ /* 0x000fe40005800000 */
[----:B------:R-:W-:Y:S02]  /*2550*/  SHF.R.S32.HI R41, RZ, 0x1f, R2 ;  /* 0x0000001fff297819 */ /* 0x000fe40000011402 */
[----:B------:R-:W-:Y:S01]  /*2560*/  ISETP.LT.AND.EX P2, PT, R25, R3, PT, P2 ;  /* 0x000000031900720c */ /* 0x000fe20003f41320 */
[----:B0-----:R-:W-:Y:S01]  /*2570*/  IMAD R3, R13, UR4, RZ ;  /* 0x000000040d037c24 */ /* 0x001fe2000f8e02ff */
[----:B------:R-:W-:Y:S01]  /*2580*/  LOP3.LUT R12, R41, R12, RZ, 0xfc, !PT ;  /* 0x0000000c290c7212 */ /* 0x000fe200078efcff */
[----:B------:R-:W-:Y:S01]  /*2590*/  IMAD R13, R20, R22, RZ ;  /* 0x00000016140d7224 */ /* 0x000fe200078e02ff */
[----:B------:R-:W-:Y:S01]  /*25a0*/  BSSY.RECONVERGENT B1, `(.L_x_271) ;  /* 0x0000129000017945 */ /* 0x000fe20003800200 */
[----:B------:R-:W-:Y:S01]  /*25b0*/  IMAD.MOV.U32 R26, RZ, RZ, 0x7f800000 ;  /* 0x7f800000ff1a7424 */ /* 0x000fe200078e00ff */
[----:B------:R-:W-:Y:S01]  /*25c0*/  SEL R4, R24, R19, P2 ;  /* 0x0000001318047207 */ /* 0x000fe20001000000 */
[----:B------:R-:W-:-:S02]  /*25d0*/  IMAD R3, R2, R3, RZ ;  /* 0x0000000302037224 */ /* 0x000fc400078e02ff */
[----:B-1----:R-:W-:Y:S01]  /*25e0*/  @P1 FFMA.FTZ R26, R23, 0.69314718246459960938, R0 ;  /* 0x3f317218171a1823 */ /* 0x002fe20000010000 */
[----:B------:R-:W-:Y:S01]  /*25f0*/  IMAD R2, R12, R13, RZ ;  /* 0x0000000d0c027224 */ /* 0x000fe200078e02ff */
[----:B------:R-:W-:Y:S06]  /*2600*/  @P0 BRA `(.L_x_272) ;  /* 0x0000001000880947 */ /* 0x000fec0003800000 */
[----:B------:R-:W0:Y:S02]  /*2610*/  LDCU.U8 UR4, c[0x0][0x548] ;  /* 0x0000a900ff0477ac */ /* 0x000e240008000000 */
[----:B0-----:R-:W-:-:S09]  /*2620*/  UISETP.NE.AND UP0, UPT, UR4, URZ, UPT ;  /* 0x000000ff0400728c */ /* 0x001fd2000bf05270 */
[----:B------:R-:W-:Y:S05]  /*2630*/  BRA.U !UP0, `(.L_x_273) ;  /* 0x00000011086c7547 */ /* 0x000fea000b800000 */
[----:B------:R-:W-:Y:S01]  /*2640*/  VIADD R25, R15, UR6 ;  /* 0x000000060f197c36 */ /* 0x000fe20008000000 */
[----:B------:R-:W-:Y:S02]  /*2650*/  ISETP.LT.U32.AND P0, PT, R14, 0x1, PT ;  /* 0x000000010e00780c */ /* 0x000fe40003f01070 */
[----:B------:R-:W-:Y:S02]  /*2660*/  SHF.R.S32.HI R0, RZ, 0x1f, R14 ;  /* 0x0000001fff007819 */ /* 0x000fe4000001140e */
[----:B------:R-:W-:Y:S02]  /*2670*/  ISETP.GE.AND P1, PT, R25, R28, PT ;  /* 0x0000001c1900720c */ /* 0x000fe40003f26270 */
[----:B------:R-:W-:-:S04]  /*2680*/  ISETP.LT.AND.EX P0, PT, R0, RZ, PT, P0 ;  /* 0x000000ff0000720c */ /* 0x000fc80003f01300 */
[----:B------:R-:W-:Y:S02]  /*2690*/  SEL R14, R14, 0x1, P0 ;  /* 0x000000010e0e7807 */ /* 0x000fe40000000000 */
[----:B------:R-:W-:-:S05]  /*26a0*/  SEL R0, R0, RZ, P0 ;  /* 0x000000ff00007207 */ /* 0x000fca0000000000 */
[----:B------:R-:W-:Y:S05]  /*26b0*/  @P1 BRA `(.L_x_272) ;  /* 0x00000010005c1947 */ /* 0x000fea0003800000 */
[----:B------:R-:W-:Y:S01]  /*26c0*/  IADD3 R13, P1, PT, R14, 0x1, RZ ;  /* 0x000000010e0d7810 */ /* 0x000fe20007f3e0ff */
[----:B------:R-:W-:-:S03]  /*26d0*/  IMAD R12, R0, R39, RZ ;  /* 0x00000027000c7224 */ /* 0x000fc600078e02ff */
[----:B------:R-:W-:Y:S01]  /*26e0*/  ISETP.GE.U32.AND P0, PT, R13, 0x3, PT ;  /* 0x000000030d00780c */ /* 0x000fe20003f06070 */
[----:B------:R-:W-:Y:S01]  /*26f0*/  IMAD R17, R17, R14, R12 ;  /* 0x0000000e11117224 */ /* 0x000fe200078e020c */
[----:B------:R-:W-:Y:S01]  /*2700*/  IADD3.X R16, PT, PT, RZ, R0, RZ, P1, !PT ;  /* 0x00000000ff107210 */ /* 0x000fe20000ffe4ff */
[----:B------:R-:W-:-:S03]  /*2710*/  IMAD.WIDE.U32 R12, R14, R39, RZ ;  /* 0x000000270e0c7225 */ /* 0x000fc600078e00ff */
        /* <DEDUP_REMOVED lines=33> */
.L_x_274:
[----:B------:R-:W-:Y:S01]  /*2930*/  IMAD.MOV.U32 R19, RZ, RZ, RZ ;  /* 0x000000ffff137224 */ /* 0x000fe200078e00ff */
[----:B------:R-:W-:Y:S02]  /*2940*/  MOV R20, R46 ;  /* 0x0000002e00147202 */ /* 0x000fe40000000f00 */
[----:B------:R-:W-:Y:S02]  /*2950*/  MOV R16, 0x2970 ;  /* 0x0000297000107802 */ /* 0x000fe40000000f00 */
[----:B------:R-:W-:Y:S05]  /*2960*/  CALL.REL.NOINC `($__internal_8_$__cuda_sm20_div_s64) ;  /* 0x0000002000647944 */ /* 0x000fea0003c00000 */
[----:B------:R-:W-:Y:S02]  /*2970*/  IADD3 R12, PT, PT, -R0, RZ, RZ ;  /* 0x000000ff000c7210 */ /* 0x000fe40007ffe1ff */
[----:B------:R-:W-:-:S03]  /*2980*/  MOV R47, R13 ;  /* 0x0000000d002f7202 */ /* 0x000fc60000000f00 */
[----:B------:R-:W-:Y:S01]  /*2990*/  IMAD R12, R46, R12, R25 ;  /* 0x0000000c2e0c7224 */ /* 0x000fe200078e0219 */
[----:B------:R-:W-:-:S07]  /*29a0*/  MOV R46, R0 ;  /* 0x00000000002e7202 */ /* 0x000fce0000000f00 */
.L_x_275:
[-C--:B------:R-:W-:Y:S01]  /*29b0*/  IABS R17, R39.reuse ;  /* 0x0000002700117213 */ /* 0x080fe20000000000 */
[----:B------:R-:W-:Y:S01]  /*29c0*/  IMAD R7, R7, R10, RZ ;  /* 0x0000000a07077224 */ /* 0x000fe200078e02ff */
[----:B------:R-:W-:Y:S01]  /*29d0*/  IABS R16, R12 ;  /* 0x0000000c00107213 */ /* 0x000fe20000000000 */
[----:B------:R-:W-:Y:S01]  /*29e0*/  BSSY.RECONVERGENT B0, `(.L_x_276) ;  /* 0x0000040000007945 */ /* 0x000fe20003800200 */
[----:B------:R-:W0:Y:S01]  /*29f0*/  I2F.U32.RP R18, R17 ;  /* 0x0000001100127306 */ /* 0x000e220000209000 */
[----:B------:R-:W-:Y:S01]  /*2a00*/  IABS R13, R39 ;  /* 0x00000027000d7213 */ /* 0x000fe20000000000 */
[----:B------:R-:W-:Y:S01]  /*2a10*/  IMAD R7, R8, R11, R7 ;  /* 0x0000000b08077224 */ /* 0x000fe200078e0207 */
[----:B------:R-:W-:-:S03]  /*2a20*/  LOP3.LUT R11, R12, R39, RZ, 0x3c, !PT ;  /* 0x000000270c0b7212 */ /* 0x000fc600078e3cff */
        /* <DEDUP_REMOVED lines=21> */
[----:B------:R-:W-:-:S11]  /*2b80*/  ISETP.NE.AND P1, PT, R39, RZ, PT ;  /* 0x000000ff2700720c */ /* 0x000fd60003f25270 */
[----:B------:R-:W-:-:S05]  /*2b90*/  @P2 VIADD R0, R0, 0x1 ;  /* 0x0000000100002836 */ /* 0x000fca0000000000 */
[----:B------:R-:W-:Y:S02]  /*2ba0*/  MOV R7, R0 ;  /* 0x0000000000077202 */ /* 0x000fe40000000f00 */
[----:B------:R-:W-:Y:S02]  /*2bb0*/  LOP3.LUT R0, R47, R18, RZ, 0xfc, !PT ;  /* 0x000000122f007212 */ /* 0x000fe400078efcff */
[----:B------:R-:W-:Y:S02]  /*2bc0*/  @!P0 IADD3 R7, PT, PT, -R7, RZ, RZ ;  /* 0x000000ff07078210 */ /* 0x000fe40007ffe1ff */
[----:B------:R-:W-:Y:S02]  /*2bd0*/  ISETP.NE.U32.AND P0, PT, R0, RZ, PT ;  /* 0x000000ff0000720c */ /* 0x000fe40003f05070 */
[----:B------:R-:W-:-:S04]  /*2be0*/  @!P1 LOP3.LUT R7, RZ, R39, RZ, 0x33, !PT ;  /* 0x00000027ff079212 */ /* 0x000fc800078e33ff */
[----:B------:R-:W-:-:S05]  /*2bf0*/  IADD3 R0, PT, PT, -R7, RZ, RZ ;  /* 0x000000ff07007210 */ /* 0x000fca0007ffe1ff */
[----:B------:R-:W-:Y:S02]  /*2c00*/  IMAD R39, R39, R0, R12 ;  /* 0x0000000027277224 */ /* 0x000fe400078e020c */
        /* <DEDUP_REMOVED lines=22> */
.L_x_277:
[----:B------:R-:W-:Y:S01]  /*2d70*/  IMAD.MOV.U32 R25, RZ, RZ, R46 ;  /* 0x000000ffff197224 */ /* 0x000fe200078e002e */
[----:B------:R-:W-:Y:S01]  /*2d80*/  MOV R19, R47 ;  /* 0x0000002f00137202 */ /* 0x000fe20000000f00 */
[----:B------:R-:W-:Y:S01]  /*2d90*/  IMAD.MOV.U32 R20, RZ, RZ, R48 ;  /* 0x000000ffff147224 */ /* 0x000fe200078e0030 */
[----:B------:R-:W-:Y:S02]  /*2da0*/  MOV R16, 0x2dc0 ;  /* 0x00002dc000107802 */ /* 0x000fe40000000f00 */
[----:B------:R-:W-:Y:S05]  /*2db0*/  CALL.REL.NOINC `($__internal_8_$__cuda_sm20_div_s64) ;  /* 0x0000001c00507944 */ /* 0x000fea0003c00000 */
[----:B------:R-:W-:-:S05]  /*2dc0*/  IADD3 R47, PT, PT, -R0, RZ, RZ ;  /* 0x000000ff002f7210 */ /* 0x000fca0007ffe1ff */
[----:B------:R-:W-:Y:S02]  /*2dd0*/  IMAD R47, R47, R48, R46 ;  /* 0x000000302f2f7224 */ /* 0x000fe400078e022e */
.L_x_278:
[----:B------:R-:W-:Y:S05]  /*2de0*/  BSYNC.RECONVERGENT B0 ;  /* 0x0000000000007941 */ /* 0x000fea0003800200 */
.L_x_276:
[----:B------:R-:W-:Y:S01]  /*2df0*/  IABS R17, R8 ;  /* 0x0000000800117213 */ /* 0x000fe20000000000 */
[----:B------:R-:W0:Y:S01]  /*2e00*/  LDCU.U8 UR7, c[0x0][0x549] ;  /* 0x0000a920ff0777ac */ /* 0x000e220008000000 */
[----:B------:R-:W-:Y:S02]  /*2e10*/  IABS R16, R5 ;  /* 0x0000000500107213 */ /* 0x000fe40000000000 */
[----:B------:R-:W1:Y:S01]  /*2e20*/  I2F.U32.RP R44, R17 ;  /* 0x00000011002c7306 */ /* 0x000e620000209000 */
[----:B------:R-:W-:Y:S01]  /*2e30*/  IABS R18, R10 ;  /* 0x0000000a00127213 */ /* 0x000fe20000000000 */
[----:B------:R-:W2:Y:S01]  /*2e40*/  LDCU.64 UR4, c[0x0][0x430] ;  /* 0x00008600ff0477ac */ /* 0x000ea20008000a00 */
[----:B------:R-:W-:Y:S02]  /*2e50*/  IABS R13, R4 ;  /* 0x00000004000d7213 */ /* 0x000fe40000000000 */
[----:B------:R-:W-:-:S03]  /*2e60*/  ISETP.NE.AND P2, PT, R10, RZ, PT ;  /* 0x000000ff0a00720c */ /* 0x000fc60003f45270 */
[----:B------:R-:W3:Y:S01]  /*2e70*/  I2F.U32.RP R23, R16 ;  /* 0x0000001000177306 */ /* 0x000ee20000209000 */
[----:B0-----:R-:W-:-:S07]  /*2e80*/  UISETP.NE.AND UP0, UPT, UR7, URZ, UPT ;  /* 0x000000ff0700728c */ /* 0x001fce000bf05270 */
[----:B------:R-:W-:Y:S01]  /*2e90*/  I2F.U32.RP R11, R18 ;  /* 0x00000012000b7306 */ /* 0x000fe20000209000 */
[----:B--2---:R-:W-:Y:S02]  /*2ea0*/  USEL UR8, UR4, 0x1, UP0 ;  /* 0x0000000104087887 */ /* 0x004fe40008000000 */
[----:B------:R-:W-:-:S05]  /*2eb0*/  UIMAD UR7, UR5, UR4, URZ ;  /* 0x00000004050772a4 */ /* 0x000fca000f8e02ff */
[----:B-1----:R-:W0:Y:S01]  /*2ec0*/  MUFU.RCP R40, R44 ;  /* 0x0000002c00287308 */ /* 0x002e220000001000 */
[----:B------:R-:W-:Y:S02]  /*2ed0*/  USHF.R.S32.HI UR4, URZ, 0x1f, UR8 ;  /* 0x0000001fff047899 */ /* 0x000fe40008011408 */
[----:B------:R-:W-:-:S05]  /*2ee0*/  UIMAD UR5, UR8, UR5, URZ ;  /* 0x00000005080572a4 */ /* 0x000fca000f8e02ff */
[----:B------:R-:W1:Y:S08]  /*2ef0*/  I2F.U32.RP R20, R13 ;  /* 0x0000000d00147306 */ /* 0x000e700000209000 */
[----:B---3--:R-:W2:Y:S01]  /*2f00*/  MUFU.RCP R24, R23 ;  /* 0x0000001700187308 */ /* 0x008ea20000001000 */
[----:B0-----:R-:W-:Y:S02]  /*2f10*/  VIADD R40, R40, 0xffffffe ;  /* 0x0ffffffe28287836 */ /* 0x001fe40000000000 */
[----:B------:R-:W-:-:S05]  /*2f20*/  HFMA2 R44, -RZ, RZ, 0, 0 ;  /* 0x00000000ff2c7431 */ /* 0x000fca00000001ff */
[----:B------:R-:W0:Y:S08]  /*2f30*/  MUFU.RCP R11, R11 ;  /* 0x0000000b000b7308 */ /* 0x000e300000001000 */
[----:B-1----:R-:W1:Y:S01]  /*2f40*/  MUFU.RCP R19, R20 ;  /* 0x0000001400137308 */ /* 0x002e620000001000 */
[----:B--2---:R-:W-:-:S07]  /*2f50*/  IADD3 R24, PT, PT, R24, 0xffffffe, RZ ;  /* 0x0ffffffe18187810 */ /* 0x004fce0007ffe0ff */
[----:B------:R-:W2:Y:S01]  /*2f60*/  F2I.FTZ.U32.TRUNC.NTZ R41, R40 ;  /* 0x0000002800297305 */ /* 0x000ea2000021f000 */
[----:B0-----:R-:W-:-:S07]  /*2f70*/  VIADD R42, R11, 0xffffffe ;  /* 0x0ffffffe0b2a7836 */ /* 0x001fce0000000000 */
[----:B------:R0:W3:Y:S01]  /*2f80*/  F2I.FTZ.U32.TRUNC.NTZ R25, R24 ;  /* 0x0000001800197305 */ /* 0x0000e2000021f000 */
[----:B-1----:R-:W-:Y:S01]  /*2f90*/  VIADD R19, R19, 0xffffffe ;  /* 0x0ffffffe13137836 */ /* 0x002fe20000000000 */
[----:B------:R-:W-:Y:S02]  /*2fa0*/  IABS R20, R47 ;  /* 0x0000002f00147213 */ /* 0x000fe40000000000 */
[----:B--2---:R-:W-:-:S04]  /*2fb0*/  IADD3 R11, PT, PT, RZ, -R41, RZ ;  /* 0x80000029ff0b7210 */ /* 0x004fc80007ffe0ff */
[----:B------:R-:W1:Y:S01]  /*2fc0*/  F2I.FTZ.U32.TRUNC.NTZ R43, R42 ;  /* 0x0000002a002b7305 */ /* 0x000e62000021f000 */
[----:B------:R-:W-:Y:S02]  /*2fd0*/  IMAD.MOV.U32 R40, RZ, RZ, RZ ;  /* 0x000000ffff287224 */ /* 0x000fe400078e00ff */
[----:B------:R-:W-:Y:S02]  /*2fe0*/  IMAD R11, R11, R17, RZ ;  /* 0x000000110b0b7224 */ /* 0x000fe400078e02ff */
[----:B0-----:R-:W-:-:S03]  /*2ff0*/  IMAD.MOV.U32 R24, RZ, RZ, RZ ;  /* 0x000000ffff187224 */ /* 0x001fc600078e00ff */
[----:B------:R-:W0:Y:S01]  /*3000*/  F2I.FTZ.U32.TRUNC.NTZ R45, R19 ;  /* 0x00000013002d7305 */ /* 0x000e22000021f000 */
[----:B------:R-:W-:Y:S01]  /*3010*/  IMAD.HI.U32 R40, R41, R11, R40 ;  /* 0x0000000b29287227 */ /* 0x000fe200078e0028 */
[----:B---3--:R-:W-:Y:S02]  /*3020*/  IADD3 R11, PT, PT, RZ, -R25, RZ ;  /* 0x80000019ff0b7210 */ /* 0x008fe40007ffe0ff */
[----:B------:R-:W-:Y:S01]  /*3030*/  IABS R41, R0 ;  /* 0x0000000000297213 */ /* 0x000fe20000000000 */
[----:B-1----:R-:W-:Y:S02]  /*3040*/  IMAD.MOV R12, RZ, RZ, -R43 ;  /* 0x000000ffff0c7224 */ /* 0x002fe400078e0a2b */
[----:B------:R-:W-:Y:S02]  /*3050*/  IMAD R11, R11, R16, RZ ;  /* 0x000000100b0b7224 */ /* 0x000fe400078e02ff */
[----:B------:R-:W-:Y:S02]  /*3060*/  IMAD R23, R12, R18, RZ ;  /* 0x000000120c177224 */ /* 0x000fe400078e02ff */
[----:B------:R-:W-:-:S02]  /*3070*/  IMAD.MOV.U32 R42, RZ, RZ, RZ ;  /* 0x000000ffff2a7224 */ /* 0x000fc400078e00ff */
[----:B0-----:R-:W-:Y:S02]  /*3080*/  IMAD.MOV R12, RZ, RZ, -R45 ;  /* 0x000000ffff0c7224 */ /* 0x001fe400078e0a2d */
[----:B------:R-:W-:-:S04]  /*3090*/  IMAD.HI.U32 R24, R25, R11, R24 ;  /* 0x0000000b19187227 */ /* 0x000fc800078e0018 */
[----:B------:R-:W-:-:S04]  /*30a0*/  IMAD.HI.U32 R23, R43, R23, R42 ;  /* 0x000000172b177227 */ /* 0x000fc800078e002a */
[----:B------:R-:W-:Y:S01]  /*30b0*/  IMAD R11, R12, R13, RZ ;  /* 0x0000000d0c0b7224 */ /* 0x000fe200078e02ff */
[----:B------:R-:W-:Y:S01]  /*30c0*/  IABS R12, R10 ;  /* 0x0000000a000c7213 */ /* 0x000fe20000000000 */
[----:B------:R-:W-:-:S04]  /*30d0*/  IMAD.HI.U32 R23, R23, R20, RZ ;  /* 0x0000001417177227 */ /* 0x000fc800078e00ff */
[----:B------:R-:W-:Y:S02]  /*30e0*/  IMAD.MOV R12, RZ, RZ, -R12 ;  /* 0x000000ffff0c7224 */ /* 0x000fe400078e0a0c */
[----:B------:R-:W-:Y:S01]  /*30f0*/  IMAD.HI.U32 R44, R45, R11, R44 ;  /* 0x0000000b2d2c7227 */ /* 0x000fe200078e002c */
[----:B------:R-:W-:-:S03]  /*3100*/  IABS R11, R14 ;  /* 0x0000000e000b7213 */ /* 0x000fc60000000000 */
[----:B------:R-:W-:Y:S01]  /*3110*/  IMAD R25, R23, R12, R20 ;  /* 0x0000000c17197224 */ /* 0x000fe200078e0214 */
[----:B------:R-:W0:Y:S01]  /*3120*/  I2F.U32.RP R42, R11 ;  /* 0x0000000b002a7306 */ /* 0x000e220000209000 */
[----:B------:R-:W-:-:S03]  /*3130*/  IMAD.HI.U32 R24, R24, R41, RZ ;  /* 0x0000002918187227 */ /* 0x000fc600078e00ff */
[----:B------:R-:W-:-:S04]  /*3140*/  ISETP.GT.U32.AND P1, PT, R18, R25, PT ;  /* 0x000000191200720c */ /* 0x000fc80003f24070 */
[----:B0-----:R-:W0:Y:S09]  /*3150*/  MUFU.RCP R19, R42 ;  /* 0x0000002a00137308 */ /* 0x001e320000001000 */
[----:B------:R-:W-:Y:S02]  /*3160*/  @!P1 IMAD.IADD R25, R25, 0x1, -R18 ;  /* 0x0000000119199824 */ /* 0x000fe400078e0a12 */
[----:B------:R-:W-:-:S03]  /*3170*/  @!P1 VIADD R23, R23, 0x1 ;  /* 0x0000000117179836 */ /* 0x000fc60000000000 */
[----:B------:R-:W-:Y:S02]  /*3180*/  ISETP.GE.U32.AND P3, PT, R25, R18, PT ;  /* 0x000000121900720c */ /* 0x000fe40003f66070 */
[----:B------:R-:W-:Y:S02]  /*3190*/  IABS R25, R5 ;  /* 0x0000000500197213 */ /* 0x000fe40000000000 */
[----:B------:R-:W-:-:S03]  /*31a0*/  LOP3.LUT R18, R47, R10, RZ, 0x3c, !PT ;  /* 0x0000000a2f127212 */ /* 0x000fc600078e3cff */
[----:B------:R-:W-:Y:S01]  /*31b0*/  IMAD.MOV R25, RZ, RZ, -R25 ;  /* 0x000000ffff197224 */ /* 0x000fe200078e0a19 */
[----:B------:R-:W-:Y:S02]  /*31c0*/  ISETP.GE.AND P0, PT, R18, RZ, PT ;  /* 0x000000ff1200720c */ /* 0x000fe40003f06270 */
[----:B------:R-:W-:Y:S01]  /*31d0*/  MOV R18, RZ ;  /* 0x000000ff00127202 */ /* 0x000fe20000000f00 */
[----:B------:R-:W-:Y:S01]  /*31e0*/  IMAD R25, R24, R25, R41 ;  /* 0x0000001918197224 */ /* 0x000fe200078e0229 */
[----:B0-----:R-:W-:Y:S01]  /*31f0*/  IADD3 R19, PT, PT, R19, 0xffffffe, RZ ;  /* 0x0ffffffe13137810 */ /* 0x001fe20007ffe0ff */
[----:B------:R-:W-:-:S03]  /*3200*/  @P3 VIADD R23, R23, 0x1 ;  /* 0x0000000117173836 */ /* 0x000fc60000000000 */
[----:B------:R-:W-:Y:S02]  /*3210*/  ISETP.GT.U32.AND P1, PT, R16, R25, PT ;  /* 0x000000191000720c */ /* 0x000fe40003f24070 */
[----:B------:R-:W0:Y:S03]  /*3220*/  F2I.FTZ.U32.TRUNC.NTZ R19, R19 ;  /* 0x0000001300137305 */ /* 0x000e26000021f000 */
[----:B------:R-:W-:Y:S02]  /*3230*/  @!P0 IADD3 R23, PT, PT, -R23, RZ, RZ ;  /* 0x000000ff17178210 */ /* 0x000fe40007ffe1ff */
[----:B------:R-:W-:Y:S02]  /*3240*/  @!P2 LOP3.LUT R23, RZ, R10, RZ, 0x33, !PT ;  /* 0x0000000aff17a212 */ /* 0x000fe400078e33ff */
[----:B------:R-:W-:-:S04]  /*3250*/  ISETP.NE.AND P2, PT, R5, RZ, PT ;  /* 0x000000ff0500720c */ /* 0x000fc80003f45270 */
[----:B------:R-:W-:Y:S01]  /*3260*/  @!P1 IMAD.IADD R25, R25, 0x1, -R16 ;  /* 0x0000000119199824 */ /* 0x000fe200078e0a10 */
[----:B------:R-:W-:Y:S01]  /*3270*/  @!P1 IADD3 R24, PT, PT, R24, 0x1, RZ ;  /* 0x0000000118189810 */ /* 0x000fe20007ffe0ff */
[----:B0-----:R-:W-:-:S03]  /*3280*/  IMAD.MOV R12, RZ, RZ, -R19 ;  /* 0x000000ffff0c7224 */ /* 0x001fc600078e0a13 */
[----:B------:R-:W-:Y:S02]  /*3290*/  ISETP.GE.U32.AND P3, PT, R25, R16, PT ;  /* 0x000000101900720c */ /* 0x000fe40003f66070 */
[----:B------:R-:W-:Y:S01]  /*32a0*/  LOP3.LUT R16, R0, R5, RZ, 0x3c, !PT ;  /* 0x0000000500107212 */ /* 0x000fe200078e3cff */
[----:B------:R-:W-:Y:S02]  /*32b0*/  IMAD R41, R12, R11, RZ ;  /* 0x0000000b0c297224 */ /* 0x000fe400078e02ff */
[----:B------:R-:W-:Y:S01]  /*32c0*/  IMAD.MOV R12, RZ, RZ, -R23 ;  /* 0x000000ffff0c7224 */ /* 0x000fe200078e0a17 */
[----:B------:R-:W-:Y:S01]  /*32d0*/  ISETP.GE.AND P0, PT, R16, RZ, PT ;  /* 0x000000ff1000720c */ /* 0x000fe20003f06270 */
[----:B------:R-:W-:Y:S01]  /*32e0*/  IMAD.HI.U32 R41, R19, R41, R18 ;  /* 0x0000002913297227 */ /* 0x000fe200078e0012 */
[----:B------:R-:W-:Y:S02]  /*32f0*/  IABS R18, R7 ;  /* 0x0000000700127213 */ /* 0x000fe40000000000 */
[----:B------:R-:W-:Y:S01]  /*3300*/  IABS R16, R23 ;  /* 0x0000001700107213 */ /* 0x000fe20000000000 */
[----:B------:R-:W-:Y:S01]  /*3310*/  IMAD R47, R10, R12, R47 ;  /* 0x0000000c0a2f7224 */ /* 0x000fe200078e022f */
[----:B------:R-:W-:Y:S01]  /*3320*/  IABS R10, R14 ;  /* 0x0000000e000a7213 */ /* 0x000fe20000000000 */
[----:B------:R-:W-:Y:S01]  /*3330*/  IMAD.HI.U32 R41, R41, R18, RZ ;  /* 0x0000001229297227 */ /* 0x000fe200078e00ff */
[----:B------:R-:W-:-:S02]  /*3340*/  IABS R12, R8 ;  /* 0x00000008000c7213 */ /* 0x000fc40000000000 */
[----:B------:R-:W-:Y:S01]  /*3350*/  @P3 IADD3 R24, PT, PT, R24, 0x1, RZ ;  /* 0x0000000118183810 */ /* 0x000fe20007ffe0ff */
[----:B------:R-:W-:Y:S02]  /*3360*/  IMAD.MOV R10, RZ, RZ, -R10 ;  /* 0x000000ffff0a7224 */ /* 0x000fe400078e0a0a */
[----:B------:R-:W-:Y:S02]  /*3370*/  IMAD.MOV R12, RZ, RZ, -R12 ;  /* 0x000000ffff0c7224 */ /* 0x000fe400078e0a0c */
[----:B------:R-:W-:Y:S01]  /*3380*/  @!P0 IMAD.MOV R24, RZ, RZ, -R24 ;  /* 0x000000ffff188224 */ /* 0x000fe200078e0a18 */
[----:B------:R-:W-:Y:S01]  /*3390*/  @!P2 LOP3.LUT R24, RZ, R5, RZ, 0x33, !PT ;  /* 0x00000005ff18a212 */ /* 0x000fe200078e33ff */
[----:B------:R-:W-:-:S04]  /*33a0*/  IMAD.HI.U32 R19, R40, R16, RZ ;  /* 0x0000001028137227 */ /* 0x000fc800078e00ff */
[----:B------:R-:W-:Y:S02]  /*33b0*/  IMAD R10, R41, R10, R18 ;  /* 0x0000000a290a7224 */ /* 0x000fe400078e0212 */
[----:B------:R-:W-:Y:S01]  /*33c0*/  IMAD R18, R19, R12, R16 ;  /* 0x0000000c13127224 */ /* 0x000fe200078e0210 */
[----:B------:R-:W-:Y:S02]  /*33d0*/  IABS R12, R4 ;  /* 0x00000004000c7213 */ /* 0x000fe40000000000 */
[----:B------:R-:W-:Y:S02]  /*33e0*/  IABS R16, R24 ;  /* 0x0000001800107213 */ /* 0x000fe40000000000 */
[----:B------:R-:W-:Y:S01]  /*33f0*/  ISETP.GT.U32.AND P4, PT, R11, R10, PT ;  /* 0x0000000a0b00720c */ /* 0x000fe20003f84070 */
[----:B------:R-:W-:Y:S01]  /*3400*/  IMAD.MOV R12, RZ, RZ, -R12 ;  /* 0x000000ffff0c7224 */ /* 0x000fe200078e0a0c */
[----:B------:R-:W-:Y:S01]  /*3410*/  ISETP.GT.U32.AND P3, PT, R17, R18, PT ;  /* 0x000000121100720c */ /* 0x000fe20003f64070 */
[----:B------:R-:W-:-:S04]  /*3420*/  IMAD.HI.U32 R25, R44, R16, RZ ;  /* 0x000000102c197227 */ /* 0x000fc800078e00ff */
[----:B------:R-:W-:-:S05]  /*3430*/  IMAD R12, R25, R12, R16 ;  /* 0x0000000c190c7224 */ /* 0x000fca00078e0210 */
[----:B------:R-:W-:Y:S01]  /*3440*/  ISETP.GT.U32.AND P1, PT, R13, R12, PT ;  /* 0x0000000c0d00720c */ /* 0x000fe20003f24070 */
[----:B------:R-:W-:Y:S01]  /*3450*/  @!P4 VIADD R41, R41, 0x1 ;  /* 0x000000012929c836 */ /* 0x000fe20000000000 */
[-C--:B------:R-:W-:Y:S02]  /*3460*/  @!P4 IADD3 R10, PT, PT, R10, -R11.reuse, RZ ;  /* 0x8000000b0a0ac210 */ /* 0x080fe40007ffe0ff */
[----:B------:R-:W-:Y:S02]  /*3470*/  ISETP.NE.AND P4, PT, R14, RZ, PT ;  /* 0x000000ff0e00720c */ /* 0x000fe40003f85270 */
[----:B------:R-:W-:Y:S02]  /*3480*/  ISETP.GE.U32.AND P2, PT, R10, R11, PT ;  /* 0x0000000b0a00720c */ /* 0x000fe40003f46070 */
[----:B------:R-:W-:Y:S02]  /*3490*/  LOP3.LUT R10, R7, R14, RZ, 0x3c, !PT ;  /* 0x0000000e070a7212 */ /* 0x000fe400078e3cff */
[----:B------:R-:W-:-:S02]  /*34a0*/  @!P3 IADD3 R18, PT, PT, R18, -R17, RZ ;  /* 0x800000111212b210 */ /* 0x000fc40007ffe0ff */
[----:B------:R-:W-:Y:S01]  /*34b0*/  ISETP.GE.AND P0, PT, R10, RZ, PT ;  /* 0x000000ff0a00720c */ /* 0x000fe20003f06270 */
[----:B------:R-:W-:Y:S01]  /*34c0*/  @!P1 IMAD.IADD R12, R12, 0x1, -R13 ;  /* 0x000000010c0c9824 */ /* 0x000fe200078e0a0d */
[----:B------:R-:W-:Y:S01]  /*34d0*/  LOP3.LUT R10, R23, R8, RZ, 0x3c, !PT ;  /* 0x00000008170a7212 */ /* 0x000fe200078e3cff */
[----:B------:R-:W-:Y:S01]  /*34e0*/  @!P1 VIADD R25, R25, 0x1 ;  /* 0x0000000119199836 */ /* 0x000fe20000000000 */
[----:B------:R-:W-:Y:S01]  /*34f0*/  ISETP.GE.U32.AND P6, PT, R18, R17, PT ;  /* 0x000000111200720c */ /* 0x000fe20003fc6070 */
[----:B------:R-:W-:Y:S01]  /*3500*/  IMAD.WIDE R16, R47, UR5, RZ ;  /* 0x000000052f107c25 */ /* 0x000fe2000f8e02ff */
[----:B------:R-:W-:Y:S02]  /*3510*/  ISETP.GE.U32.AND P5, PT, R12, R13, PT ;  /* 0x0000000d0c00720c */ /* 0x000fe40003fa6070 */
[----:B------:R-:W-:Y:S01]  /*3520*/  @!P3 IADD3 R19, PT, PT, R19, 0x1, RZ ;  /* 0x000000011313b810 */ /* 0x000fe20007ffe0ff */
[----:B------:R-:W-:Y:S01]  /*3530*/  @P2 VIADD R41, R41, 0x1 ;  /* 0x0000000129292836 */ /* 0x000fe20000000000 */
[----:B------:R-:W-:-:S02]  /*3540*/  ISETP.GE.AND P2, PT, R10, RZ, PT ;  /* 0x000000ff0a00720c */ /* 0x000fc40003f46270 */
[----:B------:R-:W-:Y:S01]  /*3550*/  LOP3.LUT R10, R24, R4, RZ, 0x3c, !PT ;  /* 0x00000004180a7212 */ /* 0x000fe200078e3cff */
[----:B------:R-:W-:Y:S01]  /*3560*/  @!P0 IMAD.MOV R41, RZ, RZ, -R41 ;  /* 0x000000ffff298224 */ /* 0x000fe200078e0a29 */
[----:B------:R-:W-:Y:S02]  /*3570*/  ISETP.NE.AND P3, PT, R8, RZ, PT ;  /* 0x000000ff0800720c */ /* 0x000fe40003f65270 */
[----:B------:R-:W-:Y:S02]  /*3580*/  ISETP.GE.AND P0, PT, R10, RZ, PT ;  /* 0x000000ff0a00720c */ /* 0x000fe40003f06270 */
[----:B------:R-:W-:Y:S01]  /*3590*/  @!P4 LOP3.LUT R41, RZ, R14, RZ, 0x33, !PT ;  /* 0x0000000eff29c212 */ /* 0x000fe200078e33ff */
[----:B------:R-:W-:Y:S01]  /*35a0*/  @P5 VIADD R25, R25, 0x1 ;  /* 0x0000000119195836 */ /* 0x000fe20000000000 */
[----:B------:R-:W-:Y:S02]  /*35b0*/  ISETP.NE.AND P4, PT, R4, RZ, PT ;  /* 0x000000ff0400720c */ /* 0x000fe40003f85270 */
[----:B------:R-:W-:Y:S01]  /*35c0*/  @P6 IADD3 R19, PT, PT, R19, 0x1, RZ ;  /* 0x0000000113136810 */ /* 0x000fe20007ffe0ff */
[----:B------:R-:W-:-:S03]  /*35d0*/  IMAD.WIDE R12, R41, R22, RZ ;  /* 0x00000016290c7225 */ /* 0x000fc600078e02ff */
[----:B------:R-:W-:Y:S01]  /*35e0*/  @!P2 IADD3 R19, PT, PT, -R19, RZ, RZ ;  /* 0x000000ff1313a210 */ /* 0x000fe20007ffe1ff */
[----:B------:R-:W-:Y:S01]  /*35f0*/  IMAD.MOV R10, RZ, RZ, -R41 ;  /* 0x000000ffff0a7224 */ /* 0x000fe200078e0a29 */
[----:B------:R-:W-:Y:S01]  /*3600*/  @!P3 LOP3.LUT R19, RZ, R8, RZ, 0x33, !PT ;  /* 0x00000008ff13b212 */ /* 0x000fe200078e33ff */
[----:B------:R-:W-:Y:S01]  /*3610*/  IMAD.WIDE.U32 R12, R39, UR8, R12 ;  /* 0x00000008270c7c25 */ /* 0x000fe2000f8e000c */
[----:B------:R-:W-:-:S03]  /*3620*/  @!P0 IADD3 R25, PT, PT, -R25, RZ, RZ ;  /* 0x000000ff19198210 */ /* 0x000fc60007ffe1ff */
[----:B------:R-:W-:Y:S01]  /*3630*/  IMAD R10, R14, R10, R7 ;  /* 0x0000000a0e0a7224 */ /* 0x000fe200078e0207 */
[----:B------:R-:W-:Y:S01]  /*3640*/  @!P4 LOP3.LUT R25, RZ, R4, RZ, 0x33, !PT ;  /* 0x00000004ff19c212 */ /* 0x000fe200078e33ff */
[----:B------:R-:W-:Y:S02]  /*3650*/  IMAD.MOV R7, RZ, RZ, -R24 ;  /* 0x000000ffff077224 */ /* 0x000fe400078e0a18 */
[----:B------:R-:W-:Y:S01]  /*3660*/  IMAD R13, R39, UR4, R13 ;  /* 0x00000004270d7c24 */ /* 0x000fe2000f8e020d */
[----:B------:R-:W0:Y:S01]  /*3670*/  LDCU.64 UR4, c[0x0][0x420] ;  /* 0x00008400ff0477ac */ /* 0x000e220008000a00 */
[----:B------:R-:W-:Y:S02]  /*3680*/  IMAD.MOV R11, RZ, RZ, -R19 ;  /* 0x000000ffff0b7224 */ /* 0x000fe400078e0a13 */
[----:B------:R-:W-:Y:S01]  /*3690*/  IMAD R7, R5, R7, R0 ;  /* 0x0000000705077224 */ /* 0x000fe200078e0200 */
[----:B------:R-:W-:Y:S01]  /*36a0*/  IADD3 R5, PT, PT, -R25, RZ, RZ ;  /* 0x000000ff19057210 */ /* 0x000fe20007ffe1ff */
[----:B------:R-:W-:-:S04]  /*36b0*/  IMAD.WIDE R12, R10, UR7, R12 ;  /* 0x000000070a0c7c25 */ /* 0x000fc8000f8e020c */
[----:B------:R-:W-:-:S04]  /*36c0*/  IMAD.WIDE R18, R19, R6, RZ ;  /* 0x0000000613127225 */ /* 0x000fc800078e02ff */
[----:B------:R-:W-:Y:S02]  /*36d0*/  IMAD R0, R29, UR8, RZ ;  /* 0x000000081d007c24 */ /* 0x000fe4000f8e02ff */
[----:B------:R-:W-:Y:S02]  /*36e0*/  IMAD R11, R8, R11, R23 ;  /* 0x0000000b080b7224 */ /* 0x000fe400078e0217 */
[----:B------:R-:W-:Y:S02]  /*36f0*/  IMAD R6, R9, UR7, RZ ;  /* 0x0000000709067c24 */ /* 0x000fe4000f8e02ff */
[----:B------:R-:W-:Y:S01]  /*3700*/  IMAD R4, R4, R5, R24 ;  /* 0x0000000504047224 */ /* 0x000fe200078e0218 */
[----:B------:R-:W-:Y:S01]  /*3710*/  IADD3 R5, P1, P0, R18, R12, R16 ;  /* 0x0000000c12057210 */ /* 0x000fe2000783e010 */
[----:B------:R-:W-:-:S03]  /*3720*/  IMAD.WIDE R8, R7, R0, RZ ;  /* 0x0000000007087225 */ /* 0x000fc600078e02ff */
[----:B------:R-:W-:Y:S01]  /*3730*/  IADD3.X R13, PT, PT, R19, R13, R17, P1, P0 ;  /* 0x0000000d130d7210 */ /* 0x000fe20000fe0411 */
        /* <DEDUP_REMOVED lines=11> */
.L_x_273:
[----:B------:R-:W0:Y:S01]  /*37f0*/  LDC.64 R2, c[0x0][0x420] ;  /* 0x00010800ff027b82 */ /* 0x000e220000000a00 */
[----:B------:R-:W-:-:S05]  /*3800*/  IADD3 R0, PT, PT, R15, UR6, RZ ;  /* 0x000000060f007c10 */ /* 0x000fca000fffe0ff */
[----:B0-----:R-:W-:-:S05]  /*3810*/  IMAD.WIDE.U32 R2, R0, 0x4, R2 ;  /* 0x0000000400027825 */ /* 0x001fca00078e0002 */
[----:B------:R1:W-:Y:S02]  /*3820*/  STG.E desc[UR10][R2.64], R26 ;  /* 0x0000001a02007986 */ /* 0x0003e4000c10190a */
.L_x_272:
[----:B------:R-:W-:Y:S05]  /*3830*/  BSYNC.RECONVERGENT B1 ;  /* 0x0000000000017941 */ /* 0x000fea0003800200 */
.L_x_271:
[----:B------:R-:W2:Y:S01]  /*3840*/  LDCU UR7, c[0x0][0x534] ;  /* 0x0000a680ff0777ac */ /* 0x000ea20008000800 */
[C---:B------:R-:W-:Y:S02]  /*3850*/  LOP3.LUT R0, R38.reuse, 0x18, RZ, 0xfc, !PT ;  /* 0x0000001826007812 */ /* 0x040fe400078efcff */
[C---:B-1----:R-:W-:Y:S02]  /*3860*/  LOP3.LUT R3, R38.reuse, 0x8, RZ, 0xfc, !PT ;  /* 0x0000000826037812 */ /* 0x042fe400078efcff */
[C---:B------:R-:W-:Y:S02]  /*3870*/  LOP3.LUT R2, R38.reuse, 0x10, RZ, 0xfc, !PT ;  /* 0x0000001026027812 */ /* 0x040fe400078efcff */
[----:B--2---:R-:W-:Y:S01]  /*3880*/  ISETP.GE.AND P0, PT, R38, UR7, PT ;  /* 0x0000000726007c0c */ /* 0x004fe2000bf06270 */
[----:B------:R-:W-:Y:S01]  /*3890*/  UISETP.GE.AND UP0, UPT, UR7, 0x1, UPT ;  /* 0x000000010700788c */ /* 0x000fe2000bf06270 */
[----:B------:R-:W-:Y:S02]  /*38a0*/  ISETP.GE.AND P4, PT, R0, UR7, PT ;  /* 0x0000000700007c0c */ /* 0x000fe4000bf86270 */
[----:B------:R-:W-:-:S02]  /*38b0*/  ISETP.GT.U32.OR P0, PT, R21, 0x7f, P0 ;  /* 0x0000007f1500780c */ /* 0x000fc40000704470 */
[----:B------:R-:W-:Y:S02]  /*38c0*/  LOP3.LUT R0, R38, 0x30, RZ, 0xfc, !PT ;  /* 0x0000003026007812 */ /* 0x000fe400078efcff */
[----:B------:R-:W-:Y:S02]  /*38d0*/  ISETP.GE.AND P6, PT, R3, UR7, PT ;  /* 0x0000000703007c0c */ /* 0x000fe4000bfc6270 */
[----:B------:R-:W-:Y:S02]  /*38e0*/  ISETP.GE.AND P5, PT, R2, UR7, PT ;  /* 0x0000000702007c0c */ /* 0x000fe4000bfa6270 */
[C---:B------:R-:W-:Y:S02]  /*38f0*/  LOP3.LUT R3, R38.reuse, 0x20, RZ, 0xfc, !PT ;  /* 0x0000002026037812 */ /* 0x040fe400078efcff */
[----:B------:R-:W-:Y:S02]  /*3900*/  LOP3.LUT R2, R38, 0x28, RZ, 0xfc, !PT ;  /* 0x0000002826027812 */ /* 0x000fe400078efcff */
[----:B------:R-:W-:Y:S01]  /*3910*/  ISETP.GE.AND P1, PT, R0, UR7, PT ;  /* 0x0000000700007c0c */ /* 0x000fe2000bf26270 */
[----:B0-----:R-:W-:Y:S01]  /*3920*/  @!P0 FADD.FTZ R5, -R26, R37 ;  /* 0x000000251a058221 */ /* 0x001fe20000010100 */
[----:B------:R-:W-:-:S02]  /*3930*/  LOP3.LUT R0, R38, 0x38, RZ, 0xfc, !PT ;  /* 0x0000003826007812 */ /* 0x000fc400078efcff */
[----:B------:R-:W-:Y:S01]  /*3940*/  ISETP.GE.AND P3, PT, R3, UR7, PT ;  /* 0x0000000703007c0c */ /* 0x000fe2000bf66270 */
[----:B------:R-:W-:Y:S01]  /*3950*/  @!P0 FMUL.FTZ R5, R5, 1.4426950216293334961 ;  /* 0x3fb8aa3b05058820 */ /* 0x000fe20000410000 */
[----:B------:R-:W-:Y:S02]  /*3960*/  ISETP.GE.AND P2, PT, R2, UR7, PT ;  /* 0x0000000702007c0c */ /* 0x000fe4000bf46270 */
[----:B------:R-:W-:Y:S02]  /*3970*/  CS2R R2, SRZ ;  /* 0x0000000000027805 */ /* 0x000fe4000001ff00 */
[C---:B------:R-:W-:Y:S02]  /*3980*/  ISETP.GT.U32.OR P5, PT, R21.reuse, 0x7f, P5 ;  /* 0x0000007f1500780c */ /* 0x040fe40002fa4470 */
[C---:B------:R-:W-:Y:S01]  /*3990*/  ISETP.GT.U32.OR P3, PT, R21.reuse, 0x7f, P3 ;  /* 0x0000007f1500780c */ /* 0x040fe20001f64470 */
[----:B------:R-:W0:Y:S01]  /*39a0*/  @!P0 MUFU.EX2 R5, R5 ;  /* 0x0000000500058308 */ /* 0x000e220000000800 */
[----:B------:R-:W-:-:S02]  /*39b0*/  ISETP.GT.U32.OR P6, PT, R21, 0x7f, P6 ;  /* 0x0000007f1500780c */ /* 0x000fc400037c4470 */
[C---:B------:R-:W-:Y:S02]  /*39c0*/  ISETP.GT.U32.OR P4, PT, R21.reuse, 0x7f, P4 ;  /* 0x0000007f1500780c */ /* 0x040fe40002784470 */
[C---:B------:R-:W-:Y:S02]  /*39d0*/  ISETP.GT.U32.OR P2, PT, R21.reuse, 0x7f, P2 ;  /* 0x0000007f1500780c */ /* 0x040fe40001744470 */
[----:B------:R-:W-:-:S03]  /*39e0*/  ISETP.GT.U32.OR P1, PT, R21, 0x7f, P1 ;  /* 0x0000007f1500780c */ /* 0x000fc60000f24470 */
[C---:B------:R-:W-:Y:S02]  /*39f0*/  @!P5 FADD.FTZ R35, -R26.reuse, R35 ;  /* 0x000000231a23d221 */ /* 0x040fe40000010100 */
[----:B------:R-:W-:Y:S01]  /*3a00*/  @!P3 FADD.FTZ R33, -R26, R33 ;  /* 0x000000211a21b221 */ /* 0x000fe20000010100 */
        /* <DEDUP_REMOVED lines=13> */
[----:B------:R-:W1:Y:S01]  /*3ae0*/  @!P6 MUFU.EX2 R7, R34 ;  /* 0x000000220007e308 */ /* 0x000e620000000800 */
[----:B------:R-:W2:Y:S03]  /*3af0*/  LDC R31, c[0x0][0x44c] ;  /* 0x00011300ff1f7b82 */ /* 0x000ea60000000800 */
[----:B------:R-:W3:Y:S01]  /*3b00*/  @!P5 MUFU.EX2 R35, R35 ;  /* 0x000000230023d308 */ /* 0x000ee20000000800 */
[----:B------:R-:W-:-:S03]  /*3b10*/  @!P0 FADD.FTZ R26, -R26, R27 ;  /* 0x0000001b1a1a8221 */ /* 0x000fc60000010100 */
[----:B------:R-:W4:Y:S01]  /*3b20*/  @!P4 MUFU.EX2 R9, R32 ;  /* 0x000000200009c308 */ /* 0x000f220000000800 */
[----:B------:R-:W-:-:S03]  /*3b30*/  @!P0 FMUL.FTZ R26, R26, 1.4426950216293334961 ;  /* 0x3fb8aa3b1a1a8820 */ /* 0x000fc60000410000 */
[----:B------:R-:W5:Y:S01]  /*3b40*/  @!P3 MUFU.EX2 R33, R33 ;  /* 0x000000210021b308 */ /* 0x000f620000000800 */
[----:B0-----:R-:W-:Y:S01]  /*3b50*/  CS2R R4, SRZ ;  /* 0x0000000000047805 */ /* 0x001fe2000001ff00 */
[----:B-1----:R0:W-:Y:S01]  /*3b60*/  @!P6 STS [R36+0x220], R7 ;  /* 0x000220072400e388 */ /* 0x0021e20000000800 */
[----:B------:R-:W-:Y:S01]  /*3b70*/  IMAD R34, R15, 0x18, R38 ;  /* 0x000000180f227824 */ /* 0x000fe200078e0226 */
[----:B------:R-:W1:Y:S02]  /*3b80*/  @!P2 MUFU.EX2 R11, R30 ;  /* 0x0000001e000ba308 */ /* 0x000e640000000800 */
[----:B---3--:R2:W-:Y:S02]  /*3b90*/  @!P5 STS [R36+0x440], R35 ;  /* 0x000440232400d388 */ /* 0x0085e40000000800 */
[----:B------:R-:W3:Y:S02]  /*3ba0*/  @!P1 MUFU.EX2 R13, R0 ;  /* 0x00000000000d9308 */ /* 0x000ee40000000800 */
[----:B----4-:R4:W-:Y:S02]  /*3bb0*/  @!P4 STS [R36+0x660], R9 ;  /* 0x000660092400c388 */ /* 0x0109e40000000800 */
[----:B------:R-:W0:Y:S02]  /*3bc0*/  @!P0 MUFU.EX2 R17, R26 ;  /* 0x0000001a00118308 */ /* 0x000e240000000800 */
[----:B-----5:R-:W-:Y:S04]  /*3bd0*/  @!P3 STS [R36+0x880], R33 ;  /* 0x000880212400b388 */ /* 0x020fe80000000800 */
[----:B-1----:R1:W-:Y:S04]  /*3be0*/  @!P2 STS [R36+0xaa0], R11 ;  /* 0x000aa00b2400a388 */ /* 0x0023e80000000800 */
[----:B---3--:R3:W-:Y:S01]  /*3bf0*/  @!P1 STS [R36+0xcc0], R13 ;  /* 0x000cc00d24009388 */ /* 0x0087e20000000800 */
[----:B------:R-:W-:-:S03]  /*3c00*/  IMAD.MOV.U32 R0, RZ, RZ, RZ ;  /* 0x000000ffff007224 */ /* 0x000fc600078e00ff */
[----:B0-----:R0:W-:Y:S01]  /*3c10*/  @!P0 STS [R36+0xee0], R17 ;  /* 0x000ee01124008388 */ /* 0x0011e20000000800 */
[----:B------:R-:W-:Y:S01]  /*3c20*/  CS2R R6, SRZ ;  /* 0x0000000000067805 */ /* 0x000fe2000001ff00 */
[----:B--2---:R-:W-:Y:S01]  /*3c30*/  IMAD R35, R31, UR6, RZ ;  /* 0x000000061f237c24 */ /* 0x004fe2000f8e02ff */
[----:B----4-:R-:W-:Y:S01]  /*3c40*/  CS2R R8, SRZ ;  /* 0x0000000000087805 */ /* 0x010fe2000001ff00 */
[----:B------:R-:W-:Y:S03]  /*3c50*/  BAR.SYNC.DEFER_BLOCKING 0x0 ;  /* 0x0000000000007b1d */ /* 0x000fe60000010000 */
[----:B------:R-:W-:-:S04]  /*3c60*/  LEA R34, P0, R34, R35, 0x2 ;  /* 0x0000002322227211 */ /* 0x000fc800078010ff */
[----:B------:R-:W-:Y:S02]  /*3c70*/  LEA.HI.X.SX32 R35, R35, RZ, 0x1, P0 ;  /* 0x000000ff23237211 */ /* 0x000fe400000f0eff */
[----:B-1----:R-:W-:Y:S01]  /*3c80*/  CS2R R10, SRZ ;  /* 0x00000000000a7805 */ /* 0x002fe2000001ff00 */
[----:B---3--:R-:W-:Y:S01]  /*3c90*/  IMAD.MOV.U32 R13, RZ, RZ, RZ ;  /* 0x000000ffff0d7224 */ /* 0x008fe200078e00ff */
[----:B------:R-:W-:Y:S06]  /*3ca0*/  BRA.U !UP0, `(.L_x_279) ;  /* 0x0000000908307547 */ /* 0x000fec000b800000 */
[----:B------:R-:W1:Y:S01]  /*3cb0*/  LDCU.64 UR4, c[0x0][0x3f8] ;  /* 0x00007f00ff0477ac */ /* 0x000e620008000a00 */
[----:B------:R-:W-:Y:S01]  /*3cc0*/  SHF.L.U64.HI R35, R34, 0x2, R35 ;  /* 0x0000000222237819 */ /* 0x000fe20000010223 */
[C---:B------:R-:W-:Y:S01]  /*3cd0*/  IMAD R31, R28.reuse, R31, RZ ;  /* 0x0000001f1c1f7224 */ /* 0x040fe200078e02ff */
[----:B------:R-:W-:Y:S01]  /*3ce0*/  CS2R R26, SRZ ;  /* 0x00000000001a7805 */ /* 0x000fe2000001ff00 */
[----:B------:R-:W-:Y:S01]  /*3cf0*/  UISETP.GE.U32.AND UP1, UPT, UR7, 0x4, UPT ;  /* 0x000000040700788c */ /* 0x000fe2000bf26070 */
[----:B------:R-:W-:Y:S01]  /*3d00*/  VIADD R32, R28, -UR6 ;  /* 0x800000061c207c36 */ /* 0x000fe20008000000 */
[----:B------:R-:W-:Y:S01]  /*3d10*/  CS2R R24, SRZ ;  /* 0x0000000000187805 */ /* 0x000fe2000001ff00 */
[----:B------:R-:W-:Y:S01]  /*3d20*/  IMAD.MOV.U32 R30, RZ, RZ, RZ ;  /* 0x000000ffff1e7224 */ /* 0x000fe200078e00ff */
[----:B------:R-:W-:Y:S01]  /*3d30*/  CS2R R22, SRZ ;  /* 0x0000000000167805 */ /* 0x000fe2000001ff00 */
[----:B------:R-:W-:Y:S01]  /*3d40*/  IMAD.MOV.U32 R0, RZ, RZ, RZ ;  /* 0x000000ffff007224 */ /* 0x000fe200078e00ff */
[----:B------:R-:W-:-:S02]  /*3d50*/  CS2R R20, SRZ ;  /* 0x0000000000147805 */ /* 0x000fc4000001ff00 */
[----:B------:R-:W-:Y:S02]  /*3d60*/  CS2R R18, SRZ ;  /* 0x0000000000127805 */ /* 0x000fe4000001ff00 */
[----:B0-----:R-:W-:Y:S02]  /*3d70*/  CS2R R16, SRZ ;  /* 0x0000000000107805 */ /* 0x001fe4000001ff00 */
[----:B-1----:R-:W-:Y:S01]  /*3d80*/  LEA R34, P0, R34, UR4, 0x2 ;  /* 0x0000000422227c11 */ /* 0x002fe2000f8010ff */
[----:B------:R-:W-:-:S03]  /*3d90*/  ULOP3.LUT UR4, UR7, 0x3, URZ, 0xc0, !UPT ;  /* 0x0000000307047892 */ /* 0x000fc6000f8ec0ff */
[----:B------:R-:W-:Y:S01]  /*3da0*/  IADD3.X R35, PT, PT, R35, UR5, RZ, P0, !PT ;  /* 0x0000000523237c10 */ /* 0x000fe200087fe4ff */
[----:B------:R-:W-:Y:S01]  /*3db0*/  UISETP.NE.AND UP0, UPT, UR4, URZ, UPT ;  /* 0x000000ff0400728c */ /* 0x000fe2000bf05270 */
[----:B------:R-:W-:Y:S10]  /*3dc0*/  BRA.U !UP1, `(.L_x_280) ;  /* 0x0000000509647547 */ /* 0x000ff4000b800000 */
[----:B------:R-:W0:Y:S01]  /*3dd0*/  S2UR UR5, SR_CgaCtaId ;  /* 0x00000000000579c3 */ /* 0x000e220000008800 */
[----:B------:R-:W-:Y:S01]  /*3de0*/  ULOP3.LUT UR8, UR7, 0x7ffffffc, URZ, 0xc0, !UPT ;  /* 0x7ffffffc07087892 */ /* 0x000fe2000f8ec0ff */
[----:B------:R-:W-:Y:S01]  /*3df0*/  ISETP.GE.AND P1, PT, R15, R32, PT ;  /* 0x000000200f00720c */ /* 0x000fe20003f26270 */
[----:B------:R-:W-:Y:S01]  /*3e00*/  IMAD.MOV.U32 R0, RZ, RZ, RZ ;  /* 0x000000ffff007224 */ /* 0x000fe200078e00ff */
[----:B------:R-:W-:Y:S01]  /*3e10*/  UMOV UR7, 0x400 ;  /* 0x0000040000077882 */ /* 0x000fe20000000000 */
[----:B------:R-:W-:Y:S02]  /*3e20*/  CS2R R2, SRZ ;  /* 0x0000000000027805 */ /* 0x000fe4000001ff00 */
[----:B------:R-:W-:Y:S02]  /*3e30*/  CS2R R4, SRZ ;  /* 0x0000000000047805 */ /* 0x000fe4000001ff00 */
[----:B------:R-:W-:Y:S02]  /*3e40*/  CS2R R6, SRZ ;  /* 0x0000000000067805 */ /* 0x000fe4000001ff00 */
[----:B------:R-:W-:-:S02]  /*3e50*/  CS2R R8, SRZ ;  /* 0x0000000000087805 */ /* 0x000fc4000001ff00 */
[----:B------:R-:W-:Y:S01]  /*3e60*/  CS2R R10, SRZ ;  /* 0x00000000000a7805 */ /* 0x000fe2000001ff00 */
[----:B------:R-:W-:Y:S02]  /*3e70*/  IMAD.MOV.U32 R13, RZ, RZ, RZ ;  /* 0x000000ffff0d7224 */ /* 0x000fe400078e00ff */
[----:B------:R-:W-:Y:S01]  /*3e80*/  IMAD.U32 R30, RZ, RZ, UR8 ;  /* 0x00000008ff1e7e24 */ /* 0x000fe2000f8e00ff */
[----:B0-----:R-:W-:Y:S02]  /*3e90*/  ULEA UR5, UR5, UR7, 0x18 ;  /* 0x0000000705057291 */ /* 0x001fe4000f8ec0ff */
[----:B------:R-:W-:-:S04]  /*3ea0*/  UIADD3 UR7, UPT, UPT, -UR8, URZ, URZ ;  /* 0x000000ff08077290 */ /* 0x000fc8000fffe1ff */
[----:B------:R-:W-:-:S05]  /*3eb0*/  LEA R14, R15, UR5, 0x2 ;  /* 0x000000050f0e7c11 */ /* 0x000fca000f8e10ff */
[----:B------:R-:W-:-:S07]  /*3ec0*/  VIADD R14, R14, 0x88 ;  /* 0x000000880e0e7836 */ /* 0x000fce0000000000 */
.L_x_281:
        /* <DEDUP_REMOVED lines=73> */
.L_x_280:
[----:B------:R-:W-:Y:S05]  /*4360*/  BRA.U !UP0, `(.L_x_279) ;  /* 0x0000000108807547 */ /* 0x000fea000b800000 */
[----:B------:R-:W0:Y:S01]  /*4370*/  S2UR UR5, SR_CgaCtaId ;  /* 0x00000000000579c3 */ /* 0x000e220000008800 */
[----:B------:R-:W-:Y:S01]  /*4380*/  UMOV UR7, 0x400 ;  /* 0x0000040000077882 */ /* 0x000fe20000000000 */
[----:B------:R-:W-:Y:S01]  /*4390*/  IMAD R30, R30, 0x11, R15 ;  /* 0x000000111e1e7824 */ /* 0x000fe200078e020f */
[----:B------:R-:W-:Y:S01]  /*43a0*/  IADD3 R34, P1, PT, R34, 0x100, RZ ;  /* 0x0000010022227810 */ /* 0x000fe20007f3e0ff */
[----:B------:R-:W-:Y:S01]  /*43b0*/  UIADD3 UR4, UPT, UPT, -UR4, URZ, URZ ;  /* 0x000000ff04047290 */ /* 0x000fe2000fffe1ff */
[----:B------:R-:W-:Y:S01]  /*43c0*/  ISETP.GE.AND P0, PT, R15, R32, PT ;  /* 0x000000200f00720c */ /* 0x000fe20003f06270 */
[----:B------:R-:W-:Y:S01]  /*43d0*/  IMAD.WIDE R32, R31, 0x4, RZ ;  /* 0x000000041f207825 */ /* 0x000fe200078e02ff */
[----:B------:R-:W-:Y:S01]  /*43e0*/  IADD3.X R35, PT, PT, RZ, R35, RZ, P1, !PT ;  /* 0x00000023ff237210 */ /* 0x000fe20000ffe4ff */
[----:B0-----:R-:W-:-:S06]  /*43f0*/  ULEA UR5, UR5, UR7, 0x18 ;  /* 0x0000000705057291 */ /* 0x001fcc000f8ec0ff */
[----:B------:R-:W-:-:S07]  /*4400*/  LEA R14, R30, UR5, 0x2 ;  /* 0x000000051e0e7c11 */ /* 0x000fce000f8e10ff */
.L_x_282:
        /* <DEDUP_REMOVED lines=22> */
.L_x_279:
[----:B------:R-:W-:-:S04]  /*4570*/  IADD3 R15, PT, PT, R15, UR6, RZ ;  /* 0x000000060f0f7c10 */ /* 0x000fc8000fffe0ff */
[----:B------:R-:W-:-:S13]  /*4580*/  ISETP.GE.AND P0, PT, R15, R28, PT ;  /* 0x0000001c0f00720c */ /* 0x000fda0003f06270 */
[----:B------:R-:W-:Y:S05]  /*4590*/  @P0 EXIT ;  /* 0x000000000000094d */ /* 0x000fea0003800000 */
[----:B------:R-:W-:Y:S01]  /*45a0*/  IABS R18, R29 ;  /* 0x0000001d00127213 */ /* 0x000fe20000000000 */
[----:B------:R-:W1:Y:S01]  /*45b0*/  LDC R14, c[0x0][0x434] ;  /* 0x00010d00ff0e7b82 */ /* 0x000e620000000800 */
[----:B------:R-:W-:Y:S01]  /*45c0*/  IABS R20, R15 ;  /* 0x0000000f00147213 */ /* 0x000fe20000000000 */
[----:B------:R-:W2:Y:S01]  /*45d0*/  LDCU.128 UR4, c[0x0][0x400] ;  /* 0x00008000ff0477ac */ /* 0x000ea20008000c00 */
[----:B------:R-:W3:Y:S01]  /*45e0*/  I2F.RP R16, R18 ;  /* 0x0000001200107306 */ /* 0x000ee20000209400 */
[----:B------:R-:W-:Y:S01]  /*45f0*/  IABS R19, R29 ;  /* 0x0000001d00137213 */ /* 0x000fe20000000000 */
[----:B------:R-:W4:Y:S01]  /*4600*/  LDCU.64 UR8, c[0x0][0x410] ;  /* 0x00008200ff0877ac */ /* 0x000f220008000a00 */
[----:B------:R-:W-:Y:S02]  /*4610*/  F2FP.F16.F32.PACK_AB R10, R10, R13 ;  /* 0x0000000d0a0a723e */ /* 0x000fe400000000ff */
[----:B------:R-:W-:Y:S02]  /*4620*/  IADD3 R19, PT, PT, RZ, -R19, RZ ;  /* 0x80000013ff137210 */ /* 0x000fe40007ffe0ff */
[----:B------:R-:W-:-:S02]  /*4630*/  F2FP.F16.F32.PACK_AB R11, R8, R11 ;  /* 0x0000000b080b723e */ /* 0x000fc400000000ff */
[----:B------:R-:W-:Y:S02]  /*4640*/  F2FP.F16.F32.PACK_AB R6, R6, R9 ;  /* 0x000000090606723e */ /* 0x000fe400000000ff */
[----:B------:R-:W-:Y:S02]  /*4650*/  F2FP.F16.F32.PACK_AB R7, R4, R7 ;  /* 0x000000070407723e */ /* 0x000fe400000000ff */
[----:B------:R-:W-:Y:S01]  /*4660*/  F2FP.F16.F32.PACK_AB R2, R2, R5 ;  /* 0x000000050202723e */ /* 0x000fe200000000ff */
[----:B---3--:R-:W3:Y:S01]  /*4670*/  MUFU.RCP R22, R16 ;  /* 0x0000001000167308 */ /* 0x008ee20000001000 */
[----:B------:R-:W-:Y:S01]  /*4680*/  F2FP.F16.F32.PACK_AB R3, R0, R3 ;  /* 0x000000030003723e */ /* 0x000fe200000000ff */
[----:B---3--:R-:W-:-:S06]  /*4690*/  VIADD R22, R22, 0xffffffe ;  /* 0x0ffffffe16167836 */ /* 0x008fcc0000000000 */
[----:B------:R-:W3:Y:S02]  /*46a0*/  F2I.FTZ.U32.TRUNC.NTZ R23, R22 ;  /* 0x0000001600177305 */ /* 0x000ee4000021f000 */
[----:B---3--:R-:W-:Y:S02]  /*46b0*/  IMAD.MOV R12, RZ, RZ, -R23 ;  /* 0x000000ffff0c7224 */ /* 0x008fe400078e0a17 */
[----:B------:R-:W-:Y:S02]  /*46c0*/  IMAD.MOV.U32 R22, RZ, RZ, RZ ;  /* 0x000000ffff167224 */ /* 0x000fe400078e00ff */
[----:B0-----:R-:W-:Y:S01]  /*46d0*/  IMAD R17, R12, R18, RZ ;  /* 0x000000120c117224 */ /* 0x001fe200078e02ff */
[----:B-1----:R-:W-:-:S03]  /*46e0*/  IABS R12, R14 ;  /* 0x0000000e000c7213 */ /* 0x002fc60000000000 */
[----:B------:R-:W-:-:S06]  /*46f0*/  IMAD.HI.U32 R17, R23, R17, R22 ;  /* 0x0000001117117227 */ /* 0x000fcc00078e0016 */
[----:B------:R-:W-:Y:S02]  /*4700*/  IMAD.HI.U32 R16, R17, R20, RZ ;  /* 0x0000001411107227 */ /* 0x000fe400078e00ff */
[----:B------:R-:W0:Y:S02]  /*4710*/  I2F.RP R17, R12 ;  /* 0x0000000c00117306 */ /* 0x000e240000209400 */
[----:B------:R-:W-:-:S05]  /*4720*/  IMAD R19, R16, R19, R20 ;  /* 0x0000001310137224 */ /* 0x000fca00078e0214 */
[----:B------:R-:W-:Y:S01]  /*4730*/  ISETP.GT.U32.AND P1, PT, R18, R19, PT ;  /* 0x000000131200720c */ /* 0x000fe20003f24070 */
[----:B0-----:R-:W0:-:S12]  /*4740*/  MUFU.RCP R17, R17 ;  /* 0x0000001100117308 */ /* 0x001e180000001000 */
[----:B------:R-:W-:Y:S02]  /*4750*/  @!P1 IMAD.IADD R19, R19, 0x1, -R18 ;  /* 0x0000000113139824 */ /* 0x000fe400078e0a12 */
[----:B------:R-:W-:Y:S01]  /*4760*/  @!P1 VIADD R16, R16, 0x1 ;  /* 0x0000000110109836 */ /* 0x000fe20000000000 */
[----:B------:R-:W-:Y:S02]  /*4770*/  ISETP.NE.AND P1, PT, R29, RZ, PT ;  /* 0x000000ff1d00720c */ /* 0x000fe40003f25270 */
[----:B------:R-:W-:Y:S02]  /*4780*/  ISETP.GE.U32.AND P2, PT, R19, R18, PT ;  /* 0x000000121300720c */ /* 0x000fe40003f46070 */
[----:B------:R-:W-:-:S04]  /*4790*/  LOP3.LUT R18, R15, R29, RZ, 0x3c, !PT ;  /* 0x0000001d0f127212 */ /* 0x000fc800078e3cff */
[----:B------:R-:W-:Y:S02]  /*47a0*/  ISETP.GE.AND P0, PT, R18, RZ, PT ;  /* 0x000000ff1200720c */ /* 0x000fe40003f06270 */
[----:B0-----:R-:W-:-:S04]  /*47b0*/  IADD3 R18, PT, PT, R17, 0xffffffe, RZ ;  /* 0x0ffffffe11127810 */ /* 0x001fc80007ffe0ff */
[----:B------:R-:W0:Y:S01]  /*47c0*/  F2I.FTZ.U32.TRUNC.NTZ R19, R18 ;  /* 0x0000001200137305 */ /* 0x000e22000021f000 */
[----:B------:R-:W-:-:S06]  /*47d0*/  @P2 VIADD R16, R16, 0x1 ;  /* 0x0000000110102836 */ /* 0x000fcc0000000000 */
[----:B------:R-:W-:Y:S01]  /*47e0*/  @!P0 IMAD.MOV R16, RZ, RZ, -R16 ;  /* 0x000000ffff108224 */ /* 0x000fe200078e0a10 */
[----:B------:R-:W-:-:S05]  /*47f0*/  @!P1 LOP3.LUT R16, RZ, R29, RZ, 0x33, !PT ;  /* 0x0000001dff109212 */ /* 0x000fca00078e33ff */
[----:B------:R-:W-:Y:S01]  /*4800*/  IMAD R29, R29, R16, RZ ;  /* 0x000000101d1d7224 */ /* 0x000fe200078e02ff */
[----:B0-----:R-:W-:Y:S01]  /*4810*/  IADD3 R17, PT, PT, RZ, -R19, RZ ;  /* 0x80000013ff117210 */ /* 0x001fe20007ffe0ff */
[----:B------:R-:W-:Y:S02]  /*4820*/  IMAD.MOV.U32 R18, RZ, RZ, RZ ;  /* 0x000000ffff127224 */ /* 0x000fe400078e00ff */
[----:B------:R-:W-:Y:S02]  /*4830*/  IMAD.IADD R23, R15, 0x1, -R29 ;  /* 0x000000010f177824 */ /* 0x000fe400078e0a1d */
[----:B------:R-:W-:-:S03]  /*4840*/  IMAD R21, R17, R12, RZ ;  /* 0x0000000c11157224 */ /* 0x000fc600078e02ff */
[----:B------:R-:W-:Y:S01]  /*4850*/  IABS R17, R23 ;  /* 0x0000001700117213 */ /* 0x000fe20000000000 */
[----:B------:R-:W-:Y:S01]  /*4860*/  IMAD.HI.U32 R21, R19, R21, R18 ;  /* 0x0000001513157227 */ /* 0x000fe200078e0012 */
[----:B------:R-:W-:-:S04]  /*4870*/  LOP3.LUT R23, R23, R14, RZ, 0x3c, !PT ;  /* 0x0000000e17177212 */ /* 0x000fc800078e3cff */
[----:B------:R-:W-:Y:S01]  /*4880*/  ISETP.GE.AND P1, PT, R23, RZ, PT ;  /* 0x000000ff1700720c */ /* 0x000fe20003f26270 */
[----:B------:R-:W-:-:S05]  /*4890*/  IMAD.HI.U32 R21, R21, R17, RZ ;  /* 0x0000001115157227 */ /* 0x000fca00078e00ff */
[----:B------:R-:W-:-:S05]  /*48a0*/  IADD3 R18, PT, PT, -R21, RZ, RZ ;  /* 0x000000ff15127210 */ /* 0x000fca0007ffe1ff */
[----:B------:R-:W-:Y:S02]  /*48b0*/  IMAD R17, R12, R18, R17 ;  /* 0x000000120c117224 */ /* 0x000fe400078e0211 */
[----:B--2---:R-:W-:-:S03]  /*48c0*/  IMAD.WIDE.U32 R18, R16, UR4, RZ ;  /* 0x0000000410127c25 */ /* 0x004fc6000f8e00ff */
[----:B------:R-:W-:-:S13]  /*48d0*/  ISETP.GT.U32.AND P0, PT, R12, R17, PT ;  /* 0x000000110c00720c */ /* 0x000fda0003f04070 */
[----:B------:R-:W-:Y:S02]  /*48e0*/  @!P0 IMAD.IADD R17, R17, 0x1, -R12 ;  /* 0x0000000111118824 */ /* 0x000fe400078e0a0c */
[----:B------:R-:W-:Y:S01]  /*48f0*/  @!P0 VIADD R21, R21, 0x1 ;  /* 0x0000000115158836 */ /* 0x000fe20000000000 */
[----:B------:R-:W-:Y:S02]  /*4900*/  ISETP.NE.AND P0, PT, R14, RZ, PT ;  /* 0x000000ff0e00720c */ /* 0x000fe40003f05270 */
[----:B------:R-:W-:Y:S02]  /*4910*/  ISETP.GE.U32.AND P2, PT, R17, R12, PT ;  /* 0x0000000c1100720c */ /* 0x000fe40003f46070 */
[----:B------:R-:W0:Y:S01]  /*4920*/  S2R R12, SR_TID.X ;  /* 0x00000000000c7919 */ /* 0x000e220000002100 */
[----:B------:R-:W-:-:S05]  /*4930*/  SHF.R.S32.HI R17, RZ, 0x1f, R16 ;  /* 0x0000001fff117819 */ /* 0x000fca0000011410 */
[----:B------:R-:W-:-:S04]  /*4940*/  IMAD R17, R17, UR4, RZ ;  /* 0x0000000411117c24 */ /* 0x000fc8000f8e02ff */
[----:B------:R-:W-:Y:S01]  /*4950*/  IMAD R17, R16, UR5, R17 ;  /* 0x0000000510117c24 */ /* 0x000fe2000f8e0211 */
[----:B------:R-:W-:Y:S01]  /*4960*/  @P2 IADD3 R21, PT, PT, R21, 0x1, RZ ;  /* 0x0000000115152810 */ /* 0x000fe20007ffe0ff */
[----:B------:R-:W1:Y:S02]  /*4970*/  LDCU.64 UR4, c[0x0][0x3f0] ;  /* 0x00007e00ff0477ac */ /* 0x000e640008000a00 */
[----:B------:R-:W-:Y:S02]  /*4980*/  IMAD.IADD R19, R19, 0x1, R17 ;  /* 0x0000000113137824 */ /* 0x000fe400078e0211 */
[----:B------:R-:W-:Y:S01]  /*4990*/  @!P1 IMAD.MOV R21, RZ, RZ, -R21 ;  /* 0x000000ffff159224 */ /* 0x000fe200078e0a15 */
[----:B------:R-:W-:-:S04]  /*49a0*/  @!P0 LOP3.LUT R21, RZ, R14, RZ, 0x33, !PT ;  /* 0x0000000eff158212 */ /* 0x000fc800078e33ff */
[----:B------:R-:W-:Y:S01]  /*49b0*/  SHF.R.S32.HI R16, RZ, 0x1f, R21 ;  /* 0x0000001fff107819 */ /* 0x000fe20000011415 */
[C---:B------:R-:W-:Y:S02]  /*49c0*/  IMAD R14, R21.reuse, R14, R29 ;  /* 0x0000000e150e7224 */ /* 0x040fe400078e021d */
[----:B----4-:R-:W-:-:S03]  /*49d0*/  IMAD.WIDE.U32 R18, R21, UR8, R18 ;  /* 0x0000000815127c25 */ /* 0x010fc6000f8e0012 */
[----:B------:R-:W-:Y:S01]  /*49e0*/  IADD3 R14, PT, PT, R15, -R14, RZ ;  /* 0x8000000e0f0e7210 */ /* 0x000fe20007ffe0ff */
[----:B------:R-:W-:-:S03]  /*49f0*/  IMAD R16, R16, UR8, RZ ;  /* 0x0000000810107c24 */ /* 0x000fc6000f8e02ff */
[----:B------:R-:W-:Y:S01]  /*4a00*/  SHF.R.S32.HI R15, RZ, 0x1f, R14 ;  /* 0x0000001fff0f7819 */ /* 0x000fe2000001140e */
[----:B------:R-:W-:Y:S02]  /*4a10*/  IMAD R21, R21, UR9, R16 ;  /* 0x0000000915157c24 */ /* 0x000fe4000f8e0210 */
[----:B0-----:R-:W-:Y:S02]  /*4a20*/  IMAD.SHL.U32 R12, R12, 0x4, RZ ;  /* 0x000000040c0c7824 */ /* 0x001fe400078e00ff */
[----:B------:R-:W-:Y:S02]  /*4a30*/  IMAD.IADD R19, R19, 0x1, R21 ;  /* 0x0000000113137824 */ /* 0x000fe400078e0215 */
[----:B------:R-:W-:Y:S01]  /*4a40*/  IMAD R15, R15, UR6, RZ ;  /* 0x000000060f0f7c24 */ /* 0x000fe2000f8e02ff */
[----:B------:R-:W-:Y:S01]  /*4a50*/  LOP3.LUT R17, R12, 0x1c, RZ, 0xc0, !PT ;  /* 0x0000001c0c117812 */ /* 0x000fe200078ec0ff */
[----:B------:R-:W-:-:S04]  /*4a60*/  IMAD.WIDE.U32 R18, R14, UR6, R18 ;  /* 0x000000060e127c25 */ /* 0x000fc8000f8e0012 */
[----:B------:R-:W-:Y:S01]  /*4a70*/  IMAD R21, R14, UR7, R15 ;  /* 0x000000070e157c24 */ /* 0x000fe2000f8e020f */
[----:B------:R-:W-:-:S04]  /*4a80*/  IADD3 R15, P0, PT, R17, R18, RZ ;  /* 0x00000012110f7210 */ /* 0x000fc80007f1e0ff */
[----:B------:R-:W-:Y:S02]  /*4a90*/  IADD3.X R14, PT, PT, R19, R21, RZ, P0, !PT ;  /* 0x00000015130e7210 */ /* 0x000fe400007fe4ff */
[----:B-1----:R-:W-:-:S04]  /*4aa0*/  LEA R12, P0, R15, UR4, 0x1 ;  /* 0x000000040f0c7c11 */ /* 0x002fc8000f8008ff */
[----:B------:R-:W-:-:S05]  /*4ab0*/  LEA.HI.X R13, R15, UR5, R14, 0x1, P0 ;  /* 0x000000050f0d7c11 */ /* 0x000fca00080f0c0e */
[----:B------:R-:W-:Y:S04]  /*4ac0*/  STG.E.64 desc[UR10][R12.64], R10 ;  /* 0x0000000a0c007986 */ /* 0x000fe8000c101b0a */
[----:B------:R-:W-:Y:S04]  /*4ad0*/  STG.E.64 desc[UR10][R12.64+0x40], R6 ;  /* 0x000040060c007986 */ /* 0x000fe8000c101b0a */
[----:B------:R-:W-:Y:S01]  /*4ae0*/  STG.E.64 desc[UR10][R12.64+0x80], R2 ;  /* 0x000080020c007986 */ /* 0x000fe2000c101b0a */
[----:B------:R-:W-:Y:S05]  /*4af0*/  EXIT ;  /* 0x000000000000794d */ /* 0x000fea0003800000 */
        .weak           $__internal_8_$__cuda_sm20_div_s64
        .type           $__internal_8_$__cuda_sm20_div_s64,@function
        .size           $__internal_8_$__cuda_sm20_div_s64,(.L_x_11618 - $__internal_8_$__cuda_sm20_div_s64)
$__internal_8_$__cuda_sm20_div_s64:
        /* <DEDUP_REMOVED lines=29> */
[----:B------:R-:W-:Y:S01]  /*4cd0*/  IADD3 R12, P0, PT, RZ, -R50, RZ ;  /* 0x80000032ff0c7210 */ /* 0x000fe20007f1e0ff */
[----:B------:R-:W-:Y:S02]  /*4ce0*/  IMAD.MOV.U32 R51, RZ, RZ, RZ ;  /* 0x000000ffff337224 */ /* 0x000fe400078e00ff */
[----:B------:R-:W-:Y:S02]  /*4cf0*/  IMAD R0, R13, R40, R0 ;  /* 0x000000280d007224 */ /* 0x000fe400078e0200 */
[----:B------:R-:W-:-:S04]  /*4d00*/  IMAD.HI.U32 R42, R43, R12, RZ ;  /* 0x0000000c2b2a7227 */ /* 0x000fc800078e00ff */
[----:B------:R-:W-:-:S04]  /*4d10*/  IMAD.X R0, RZ, RZ, ~R0, P0 ;  /* 0x000000ffff007224 */ /* 0x000fc800000e0e00 */
[----:B------:R-:W-:-:S04]  /*4d20*/  IMAD.WIDE.U32 R42, P0, R43, R0, R42 ;  /* 0x000000002b2a7225 */ /* 0x000fc8000780002a */
[----:B------:R-:W-:-:S04]  /*4d30*/  IMAD.HI.U32 R24, R13, R0, RZ ;  /* 0x000000000d187227 */ /* 0x000fc800078e00ff */
[----:B------:R-:W-:Y:S01]  /*4d40*/  IMAD.HI.U32 R12, P3, R13, R12, R42 ;  /* 0x0000000c0d0c7227 */ /* 0x000fe2000786002a */
[----:B------:R-:W-:-:S03]  /*4d50*/  IADD3.X R43, PT, PT, R24, R13, RZ, P0, !PT ;  /* 0x0000000d182b7210 */ /* 0x000fc600007fe4ff */
[----:B------:R-:W-:Y:S01]  /*4d60*/  IMAD R13, R13, R0, RZ ;  /* 0x000000000d0d7224 */ /* 0x000fe200078e02ff */
[----:B------:R-:W-:-:S04]  /*4d70*/  IADD3 R0, P0, PT, RZ, -R25, RZ ;  /* 0x80000019ff007210 */ /* 0x000fc80007f1e0ff */
[----:B------:R-:W-:Y:S01]  /*4d80*/  IADD3 R13, P2, PT, R13, R12, RZ ;  /* 0x0000000c0d0d7210 */ /* 0x000fe20007f5e0ff */
[----:B------:R-:W-:Y:S01]  /*4d90*/  IMAD.X R12, RZ, RZ, ~R19, P0 ;  /* 0x000000ffff0c7224 */ /* 0x000fe200000e0e13 */
[----:B------:R-:W-:Y:S02]  /*4da0*/  SEL R0, R0, R25, !P1 ;  /* 0x0000001900007207 */ /* 0x000fe40004800000 */
[----:B------:R-:W-:Y:S02]  /*4db0*/  IADD3.X R43, PT, PT, RZ, RZ, R43, P2, P3 ;  /* 0x000000ffff2b7210 */ /* 0x000fe400017e642b */
[----:B------:R-:W-:Y:S01]  /*4dc0*/  SEL R12, R12, R19, !P1 ;  /* 0x000000130c0c7207 */ /* 0x000fe20004800000 */
[----:B------:R-:W-:-:S04]  /*4dd0*/  IMAD.HI.U32 R50, R13, R0, RZ ;  /* 0x000000000d327227 */ /* 0x000fc800078e00ff */
[-C--:B------:R-:W-:Y:S02]  /*4de0*/  IMAD R24, R43, R12.reuse, RZ ;  /* 0x0000000c2b187224 */ /* 0x080fe400078e02ff */
[----:B------:R-:W-:-:S04]  /*4df0*/  IMAD.WIDE.U32 R50, R13, R12, R50 ;  /* 0x0000000c0d327225 */ /* 0x000fc800078e0032 */
[----:B------:R-:W-:-:S05]  /*4e00*/  IMAD.HI.U32 R13, P2, R43, R0, R50 ;  /* 0x000000002b0d7227 */ /* 0x000fca0007840032 */
[----:B------:R-:W-:-:S05]  /*4e10*/  IADD3 R24, P1, PT, R24, R13, RZ ;  /* 0x0000000d18187210 */ /* 0x000fca0007f3e0ff */
[----:B------:R-:W-:-:S04]  /*4e20*/  IMAD.WIDE.U32 R50, R24, R40, RZ ;  /* 0x0000002818327225 */ /* 0x000fc800078e00ff */
[----:B------:R-:W-:Y:S01]  /*4e30*/  IMAD R23, R24, R41, R51 ;  /* 0x0000002918177224 */ /* 0x000fe200078e0233 */
[----:B------:R-:W-:Y:S01]  /*4e40*/  IADD3 R13, P0, PT, -R50, R0, RZ ;  /* 0x00000000320d7210 */ /* 0x000fe20007f1e1ff */
[----:B------:R-:W-:-:S04]  /*4e50*/  IMAD.HI.U32 R0, R43, R12, RZ ;  /* 0x0000000c2b007227 */ /* 0x000fc800078e00ff */
[----:B------:R-:W-:Y:S01]  /*4e60*/  IMAD.X R0, RZ, RZ, R0, P2 ;  /* 0x000000ffff007224 */ /* 0x000fe200010e0600 */
[----:B------:R-:W-:-:S03]  /*4e70*/  ISETP.GE.U32.AND P2, PT, R13, R40, PT ;  /* 0x000000280d00720c */ /* 0x000fc60003f46070 */
[----:B------:R-:W-:-:S04]  /*4e80*/  IMAD.X R0, RZ, RZ, R0, P1 ;  /* 0x000000ffff007224 */ /* 0x000fc800008e0600 */
[----:B------:R-:W-:-:S05]  /*4e90*/  IMAD R23, R0, R40, R23 ;  /* 0x0000002800177224 */ /* 0x000fca00078e0217 */
[----:B------:R-:W-:Y:S02]  /*4ea0*/  IADD3.X R23, PT, PT, ~R23, R12, RZ, P0, !PT ;  /* 0x0000000c17177210 */ /* 0x000fe400007fe5ff */
[----:B------:R-:W-:Y:S02]  /*4eb0*/  IADD3 R12, P0, PT, R13, -R40, RZ ;  /* 0x800000280d0c7210 */ /* 0x000fe40007f1e0ff */
[----:B------:R-:W-:-:S04]  /*4ec0*/  ISETP.GE.U32.AND.EX P2, PT, R23, R41, PT, P2 ;  /* 0x000000291700720c */ /* 0x000fc80003f46120 */
[----:B------:R-:W-:Y:S01]  /*4ed0*/  SEL R13, R12, R13, P2 ;  /* 0x0000000d0c0d7207 */ /* 0x000fe20001000000 */
[----:B------:R-:W-:-:S03]  /*4ee0*/  IMAD.X R12, R23, 0x1, ~R41, P0 ;  /* 0x00000001170c7824 */ /* 0x000fc600000e0e29 */
[----:B------:R-:W-:Y:S01]  /*4ef0*/  ISETP.GE.U32.AND P1, PT, R13, R40, PT ;  /* 0x000000280d00720c */ /* 0x000fe20003f26070 */
[----:B------:R-:W-:Y:S01]  /*4f00*/  IMAD.MOV.U32 R40, RZ, RZ, R16 ;  /* 0x000000ffff287224 */ /* 0x000fe200078e0010 */
[----:B------:R-:W-:Y:S02]  /*4f10*/  IADD3 R13, P0, PT, R24, 0x1, RZ ;  /* 0x00000001180d7810 */ /* 0x000fe40007f1e0ff */
[----:B------:R-:W-:Y:S02]  /*4f20*/  SEL R23, R12, R23, P2 ;  /* 0x000000170c177207 */ /* 0x000fe40001000000 */
[----:B------:R-:W-:Y:S01]  /*4f30*/  SEL R24, R13, R24, P2 ;  /* 0x000000180d187207 */ /* 0x000fe20001000000 */
[----:B------:R-:W-:Y:S01]  /*4f40*/  IMAD.X R13, RZ, RZ, R0, P0 ;  /* 0x000000ffff0d7224 */ /* 0x000fe200000e0600 */
[----:B------:R-:W-:Y:S01]  /*4f50*/  ISETP.GE.U32.AND.EX P1, PT, R23, R41, PT, P1 ;  /* 0x000000291700720c */ /* 0x000fe20003f26110 */
[----:B------:R-:W-:Y:S01]  /*4f60*/  IMAD.MOV.U32 R41, RZ, RZ, 0x0 ;  /* 0x00000000ff297424 */ /* 0x000fe200078e00ff */
[----:B------:R-:W-:-:S02]  /*4f70*/  IADD3 R23, P0, PT, R24, 0x1, RZ ;  /* 0x0000000118177810 */ /* 0x000fc40007f1e0ff */
[----:B------:R-:W-:Y:S02]  /*4f80*/  SEL R13, R13, R0, P2 ;  /* 0x000000000d0d7207 */ /* 0x000fe40001000000 */
[----:B------:R-:W-:Y:S02]  /*4f90*/  SEL R23, R23, R24, P1 ;  /* 0x0000001817177207 */ /* 0x000fe40000800000 */
[----:B------:R-:W-:Y:S01]  /*4fa0*/  LOP3.LUT R12, R18, R19, RZ, 0x3c, !PT ;  /* 0x00000013120c7212 */ /* 0x000fe200078e3cff */
[----:B------:R-:W-:Y:S01]  /*4fb0*/  IMAD.X R0, RZ, RZ, R13, P0 ;  /* 0x000000ffff007224 */ /* 0x000fe200000e060d */
[----:B------:R-:W-:Y:S02]  /*4fc0*/  ISETP.NE.U32.AND P0, PT, R20, RZ, PT ;  /* 0x000000ff1400720c */ /* 0x000fe40003f05070 */
[----:B------:R-:W-:Y:S02]  /*4fd0*/  ISETP.GE.AND P2, PT, R12, RZ, PT ;  /* 0x000000ff0c00720c */ /* 0x000fe40003f46270 */
[----:B------:R-:W-:-:S02]  /*4fe0*/  SEL R13, R0, R13, P1 ;  /* 0x0000000d000d7207 */ /* 0x000fc40000800000 */
[----:B------:R-:W-:Y:S02]  /*4ff0*/  IADD3 R0, P1, PT, RZ, -R23, RZ ;  /* 0x80000017ff007210 */ /* 0x000fe40007f3e0ff */
[----:B------:R-:W-:Y:S02]  /*5000*/  ISETP.NE.AND.EX P0, PT, R18, RZ, PT, P0 ;  /* 0x000000ff1200720c */ /* 0x000fe40003f05300 */
[----:B------:R-:W-:Y:S02]  /*5010*/  IADD3.X R12, PT, PT, RZ, ~R13, RZ, P1, !PT ;  /* 0x8000000dff0c7210 */ /* 0x000fe40000ffe4ff */
[----:B------:R-:W-:Y:S02]  /*5020*/  SEL R0, R0, R23, !P2 ;  /* 0x0000001700007207 */ /* 0x000fe40005000000 */
[----:B------:R-:W-:Y:S02]  /*5030*/  SEL R12, R12, R13, !P2 ;  /* 0x0000000d0c0c7207 */ /* 0x000fe40005000000 */
[----:B------:R-:W-:-:S02]  /*5040*/  SEL R0, R0, 0xffffffff, P0 ;  /* 0xffffffff00007807 */ /* 0x000fc40000000000 */
[----:B------:R-:W-:Y:S01]  /*5050*/  SEL R13, R12, 0xffffffff, P0 ;  /* 0xffffffff0c0d7807 */ /* 0x000fe20000000000 */
[----:B------:R-:W-:Y:S06]  /*5060*/  RET.REL.NODEC R40 `(_ZN5flash32flash_fwd_splitkv_combine_kernelI23Flash_fwd_kernel_traitsILi96ELi64ELi128ELi4ELb0ELb0EN7cutlass6half_tE19Flash_kernel_traitsILi96ELi64ELi128ELi4ES3_EELi16ELi6ELb1EEEvNS_16Flash_fwd_paramsE) ;  /* 0xffffffac28e47950 */ /* 0x000fec0003c3ffff */
.L_x_283:
        /* <DEDUP_REMOVED lines=9> */
.L_x_11618:


//--------------------- .text._ZN5flash32flash_fwd_splitkv_combine_kernelI23Flash_fwd_kernel_traitsILi96ELi64ELi128ELi4ELb0ELb0EN7cutlass6half_tE19Flash_kernel_traitsILi96ELi64ELi128ELi4ES3_EELi16ELi5ELb1EEEvNS_16Flash_fwd_paramsE --------------------------
	.section	.text._ZN5flash32flash_fwd_splitkv_combine_kernelI23Flash_fwd_kernel_traitsILi96ELi64ELi128ELi4ELb0ELb0EN7cutlass6half_tE19Flash_kernel_traitsILi96ELi64ELi128ELi4ES3_EELi16ELi5ELb1EEEvNS_16Flash_fwd_paramsE,"ax",@progbits
	.align	128
        .global         _ZN5flash32flash_fwd_splitkv_combine_kernelI23Flash_fwd_kernel_traitsILi96ELi64ELi128ELi4ELb0ELb0EN7cutlass6half_tE19Flash_kernel_traitsILi96ELi64ELi128ELi4ES3_EELi16ELi5ELb1EEEvNS_16Flash_fwd_paramsE
        .type           _ZN5flash32flash_fwd_splitkv_combine_kernelI23Flash_fwd_kernel_traitsILi96ELi64ELi128ELi4ELb0ELb0EN7cutlass6half_tE19Flash_kernel_traitsILi96ELi64ELi128ELi4ES3_EELi16ELi5ELb1EEEvNS_16Flash_fwd_paramsE,@function
        .size           _ZN5flash32flash_fwd_splitkv_combine_kernelI23Flash_fwd_kernel_traitsILi96ELi64ELi128ELi4ELb0ELb0EN7cutlass6half_tE19Flash_kernel_traitsILi96ELi64ELi128ELi4ES3_EELi16ELi5ELb1EEEvNS_16Flash_fwd_paramsE,(.L_x_11619 - _ZN5flash32flash_fwd_splitkv_combine_kernelI23Flash_fwd_kernel_traitsILi96ELi64ELi128ELi4ELb0ELb0EN7cutlass6half_tE19Flash_kernel_traitsILi96ELi64ELi128ELi4ES3_EELi16ELi5ELb1EEEvNS_16Flash_fwd_paramsE)
        .other          _ZN5flash32flash_fwd_splitkv_combine_kernelI23Flash_fwd_kernel_traitsILi96ELi64ELi128ELi4ELb0ELb0EN7cutlass6half_tE19Flash_kernel_traitsILi96ELi64ELi128ELi4ES3_EELi16ELi5ELb1EEEvNS_16Flash_fwd_paramsE,@"STO_CUDA_ENTRY STV_DEFAULT"
_ZN5flash32flash_fwd_splitkv_combine_kernelI23Flash_fwd_kernel_traitsILi96ELi64ELi128ELi4ELb0ELb0EN7cutlass6half_tE19Flash_kernel_traitsILi96ELi64ELi128ELi4ES3_EELi16ELi5ELb1EEEvNS_16Flash_fwd_paramsE:
.text._ZN5flash32flash_fwd_splitkv_combine_kernelI23Flash_fwd_kernel_traitsILi96ELi64ELi128ELi4ELb0ELb0EN7cutlass6half_tE19Flash_kernel_traitsILi96ELi64ELi128ELi4ES3_EELi16ELi5ELb1EEEvNS_16Flash_fwd_paramsE:
        /* <DEDUP_REMOVED lines=33> */
.L_x_284:
[----:B------:R-:W-:Y:S01]  /*0210*/  IMAD.MOV.U32 R25, RZ, RZ, R30 ;  /* 0x000000ffff197224 */ /* 0x000fe200078e001e */
[----:B------:R-:W-:Y:S01]  /*0220*/  MOV R18, R37 ;  /* 0x0000002500127202 */ /* 0x000fe20000000f00 */
[----:B------:R-:W-:Y:S01]  /*0230*/  IMAD.MOV.U32 R17, RZ, RZ, R4 ;  /* 0x000000ffff117224 */ /* 0x000fe200078e0004 */
[----:B------:R-:W-:Y:S02]  /*0240*/  MOV R15, R3 ;  /* 0x00000003000f7202 */ /* 0x000fe40000000f00 */
[----:B------:R-:W-:Y:S02]  /*0250*/  MOV R16, 0x270 ;  /* 0x0000027000107802 */ /* 0x000fe40000000f00 */
[----:B------:R-:W-:Y:S05]  /*0260*/  CALL.REL.NOINC `($__internal_9_$__cuda_sm20_div_s64) ;  /* 0x0000004000747944 */ /* 0x000fea0003c00000 */
.L_x_285:
        /* <DEDUP_REMOVED lines=30> */
.L_x_287:
[----:B------:R-:W-:Y:S01]  /*0450*/  IMAD.MOV.U32 R25, RZ, RZ, R12 ;  /* 0x000000ffff197224 */ /* 0x000fe200078e000c */
[----:B------:R-:W-:Y:S02]  /*0460*/  MOV R17, R13 ;  /* 0x0000000d00117202 */ /* 0x000fe40000000f00 */
[----:B------:R-:W-:Y:S02]  /*0470*/  MOV R16, 0x490 ;  /* 0x0000049000107802 */ /* 0x000fe40000000f00 */
[----:B------:R-:W-:Y:S05]  /*0480*/  CALL.REL.NOINC `($__internal_9_$__cuda_sm20_div_s64) ;  /* 0x0000003c00ec7944 */ /* 0x000fea0003c00000 */
[----:B------:R-:W-:Y:S02]  /*0490*/  MOV R26, R12 ;  /* 0x0000000c001a7202 */ /* 0x000fe40000000f00 */
[----:B------:R-:W-:Y:S02]  /*04a0*/  MOV R27, R13 ;  /* 0x0000000d001b7202 */ /* 0x000fe40000000f00 */
.L_x_288:
[----:B------:R-:W-:Y:S05]  /*04b0*/  BSYNC.RECONVERGENT B0 ;  /* 0x0000000000007941 */ /* 0x000fea0003800200 */
.L_x_286:
        /* <DEDUP_REMOVED lines=55> */
.L_x_290:
[----:B------:R-:W-:Y:S01]  /*0830*/  IMAD.MOV.U32 R25, RZ, RZ, R18 ;  /* 0x000000ffff197224 */ /* 0x000fe200078e0012 */
[----:B------:R-:W-:Y:S01]  /*0840*/  MOV R18, R10 ;  /* 0x0000000a00127202 */ /* 0x000fe20000000f00 */
[----:B------:R-:W-:Y:S01]  /*0850*/  IMAD.MOV.U32 R17, RZ, RZ, R15 ;  /* 0x000000ffff117224 */ /* 0x000fe200078e000f */
[----:B------:R-:W-:Y:S02]  /*0860*/  MOV R15, R11 ;  /* 0x0000000b000f7202 */ /* 0x000fe40000000f00 */
[----:B------:R-:W-:Y:S02]  /*0870*/  MOV R16, 0x890 ;  /* 0x0000089000107802 */ /* 0x000fe40000000f00 */
[----:B------:R-:W-:Y:S05]  /*0880*/  CALL.REL.NOINC `($__internal_9_$__cuda_sm20_div_s64) ;  /* 0x0000003800ec7944 */ /* 0x000fea0003c00000 */
.L_x_291:
[----:B------:R-:W-:Y:S05]  /*0890*/  BSYNC.RECONVERGENT B0 ;  /* 0x0000000000007941 */ /* 0x000fea0003800200 */
.L_x_289:
[----:B------:R-:W0:Y:S01]  /*08a0*/  LDC R21, c[0x0][0x434] ;  /* 0x00010d00ff157b82 */ /* 0x000e220000000800 */
[----:B------:R-:W-:Y:S01]  /*08b0*/  IMAD.MOV.U32 R8, RZ, RZ, RZ ;  /* 0x000000ffff087224 */ /* 0x000fe200078e00ff */
[----:B------:R-:W-:Y:S01]  /*08c0*/  BSSY.RECONVERGENT B0, `(.L_x_292) ;  /* 0x0000078000007945 */ /* 0x000fe20003800200 */
[----:B0-----:R-:W-:-:S04]  /*08d0*/  IABS R6, R21 ;  /* 0x0000001500067213 */ /* 0x001fc80000000000 */
[----:B------:R-:W0:Y:S08]  /*08e0*/  I2F.RP R14, R6 ;  /* 0x00000006000e7306 */ /* 0x000e300000209400 */
        /* <DEDUP_REMOVED lines=9> */
[----:B------:R-:W-:Y:S01]  /*0980*/  IMAD.MOV.U32 R7, RZ, RZ, R2 ;  /* 0x000000ffff077224 */ /* 0x000fe200078e0002 */
[----:B------:R-:W-:-:S03]  /*0990*/  SHF.R.S32.HI R0, RZ, 0x1f, R21 ;  /* 0x0000001fff007819 */ /* 0x000fc60000011415 */
[----:B------:R-:W-:Y:S01]  /*09a0*/  IMAD.HI.U32 R2, R8, R7, RZ ;  /* 0x0000000708027227 */ /* 0x000fe200078e00ff */
[----:B------:R-:W-:-:S03]  /*09b0*/  LOP3.LUT R0, R0, 0x1, RZ, 0xfc, !PT ;  /* 0x0000000100007812 */ /* 0x000fc600078efcff */
[----:B------:R-:W-:-:S04]  /*09c0*/  IMAD.MOV R5, RZ, RZ, -R2 ;  /* 0x000000ffff057224 */ /* 0x000fc800078e0a02 */
[----:B------:R-:W-:-:S05]  /*09d0*/  IMAD R5, R6, R5, R7 ;  /* 0x0000000506057224 */ /* 0x000fca00078e0207 */
[----:B------:R-:W-:-:S13]  /*09e0*/  ISETP.GT.U32.AND P1, PT, R6, R5, PT ;  /* 0x000000050600720c */ /* 0x000fda0003f24070 */
[----:B------:R-:W-:Y:S02]  /*09f0*/  @!P1 IMAD.IADD R5, R5, 0x1, -R6 ;  /* 0x0000000105059824 */ /* 0x000fe400078e0a06 */
[----:B------:R-:W-:Y:S01]  /*0a00*/  @!P1 VIADD R2, R2, 0x1 ;  /* 0x0000000102029836 */ /* 0x000fe20000000000 */
[----:B------:R-:W-:Y:S02]  /*0a10*/  ISETP.NE.AND P1, PT, R21, RZ, PT ;  /* 0x000000ff1500720c */ /* 0x000fe40003f25270 */
[----:B------:R-:W-:-:S13]  /*0a20*/  ISETP.GE.U32.AND P0, PT, R5, R6, PT ;  /* 0x000000060500720c */ /* 0x000fda0003f06070 */
[----:B------:R-:W-:-:S04]  /*0a30*/  @P0 VIADD R2, R2, 0x1 ;  /* 0x0000000102020836 */ /* 0x000fc80000000000 */
[----:B------:R-:W-:-:S04]  /*0a40*/  IMAD.MOV.U32 R5, RZ, RZ, R2 ;  /* 0x000000ffff057224 */ /* 0x000fc800078e0002 */
[----:B------:R-:W-:Y:S01]  /*0a50*/  @!P2 IMAD.MOV R5, RZ, RZ, -R5 ;  /* 0x000000ffff05a224 */ /* 0x000fe200078e0a05 */
[----:B------:R-:W-:-:S05]  /*0a60*/  @!P1 LOP3.LUT R5, RZ, R21, RZ, 0x33, !PT ;  /* 0x00000015ff059212 */ /* 0x000fca00078e33ff */
[----:B------:R-:W-:Y:S02]  /*0a70*/  IMAD R9, R5, R0, RZ ;  /* 0x0000000005097224 */ /* 0x000fe400078e02ff */
[----:B------:R-:W0:Y:S03]  /*0a80*/  LDC R0, c[0x0][0x3e0] ;  /* 0x0000f800ff007b82 */ /* 0x000e260000000800 */
[-C--:B------:R-:W-:Y:S02]  /*0a90*/  IABS R14, R9.reuse ;  /* 0x00000009000e7213 */ /* 0x080fe40000000000 */
[----:B------:R-:W-:Y:S02]  /*0aa0*/  IABS R17, R9 ;  /* 0x0000000900117213 */ /* 0x000fe40000000000 */
[----:B------:R-:W1:Y:S03]  /*0ab0*/  I2F.RP R7, R14 ;  /* 0x0000000e00077306 */ /* 0x000e660000209400 */
[----:B------:R-:W-:-:S05]  /*0ac0*/  IMAD.MOV R17, RZ, RZ, -R17 ;  /* 0x000000ffff117224 */ /* 0x000fca00078e0a11 */
[----:B-1----:R-:W1:Y:S01]  /*0ad0*/  MUFU.RCP R2, R7 ;  /* 0x0000000700027308 */ /* 0x002e620000001000 */
[----:B0-----:R-:W-:Y:S02]  /*0ae0*/  IABS R8, R0 ;  /* 0x0000000000087213 */ /* 0x001fe40000000000 */
[----:B------:R-:W-:-:S05]  /*0af0*/  ISETP.NE.AND P5, PT, R0, RZ, PT ;  /* 0x000000ff0000720c */ /* 0x000fca0003fa5270 */
[----:B------:R-:W0:Y:S01]  /*0b00*/  I2F.RP R6, R8 ;  /* 0x0000000800067306 */ /* 0x000e220000209400 */
[----:B-1----:R-:W-:Y:S02]  /*0b10*/  VIADD R22, R2, 0xffffffe ;  /* 0x0ffffffe02167836 */ /* 0x002fe40000000000 */
[----:B------:R-:W-:-:S05]  /*0b20*/  VIADD R2, R0, 0xffffffff ;  /* 0xffffffff00027836 */ /* 0x000fca0000000000 */
[----:B------:R-:W1:Y:S01]  /*0b30*/  F2I.FTZ.U32.TRUNC.NTZ R23, R22 ;  /* 0x0000001600177305 */ /* 0x000e62000021f000 */
[----:B------:R-:W-:-:S07]  /*0b40*/  IADD3 R7, PT, PT, R2, R14, RZ ;  /* 0x0000000e02077210 */ /* 0x000fce0007ffe0ff */
[----:B0-----:R-:W0:Y:S01]  /*0b50*/  MUFU.RCP R18, R6 ;  /* 0x0000000600127308 */ /* 0x001e220000001000 */
[----:B-1----:R-:W-:Y:S02]  /*0b60*/  IMAD.MOV R15, RZ, RZ, -R23 ;  /* 0x000000ffff0f7224 */ /* 0x002fe400078e0a17 */
[----:B------:R-:W-:Y:S02]  /*0b70*/  IMAD.MOV.U32 R22, RZ, RZ, RZ ;  /* 0x000000ffff167224 */ /* 0x000fe400078e00ff */
[----:B------:R-:W-:Y:S01]  /*0b80*/  IMAD R16, R15, R14, RZ ;  /* 0x0000000e0f107224 */ /* 0x000fe200078e02ff */
[----:B------:R-:W-:-:S03]  /*0b90*/  IABS R15, R7 ;  /* 0x00000007000f7213 */ /* 0x000fc60000000000 */
[----:B------:R-:W-:-:S04]  /*0ba0*/  IMAD.HI.U32 R16, R23, R16, R22 ;  /* 0x0000001017107227 */ /* 0x000fc800078e0016 */
[----:B0-----:R-:W-:Y:S02]  /*0bb0*/  VIADD R18, R18, 0xffffffe ;  /* 0x0ffffffe12127836 */ /* 0x001fe40000000000 */
[----:B------:R-:W-:Y:S02]  /*0bc0*/  IMAD.HI.U32 R16, R16, R15, RZ ;  /* 0x0000000f10107227 */ /* 0x000fe400078e00ff */
[----:B------:R-:W0:Y:S02]  /*0bd0*/  F2I.FTZ.U32.TRUNC.NTZ R19, R18 ;  /* 0x0000001200137305 */ /* 0x000e24000021f000 */
[----:B------:R-:W-:-:S05]  /*0be0*/  IMAD R17, R16, R17, R15 ;  /* 0x0000001110117224 */ /* 0x000fca00078e020f */
[----:B------:R-:W-:Y:S01]  /*0bf0*/  ISETP.GT.U32.AND P1, PT, R14, R17, PT ;  /* 0x000000110e00720c */ /* 0x000fe20003f24070 */
[----:B0-----:R-:W-:Y:S02]  /*0c00*/  IMAD.MOV R6, RZ, RZ, -R19 ;  /* 0x000000ffff067224 */ /* 0x001fe400078e0a13 */
[----:B------:R-:W-:Y:S02]  /*0c10*/  IMAD.MOV.U32 R18, RZ, RZ, RZ ;  /* 0x000000ffff127224 */ /* 0x000fe400078e00ff */
[----:B------:R-:W-:-:S08]  /*0c20*/  IMAD R6, R6, R8, RZ ;  /* 0x0000000806067224 */ /* 0x000fd000078e02ff */
[----:B------:R-:W-:Y:S02]  /*0c30*/  @!P1 IMAD.IADD R17, R17, 0x1, -R14 ;  /* 0x0000000111119824 */ /* 0x000fe400078e0a0e */
[----:B------:R-:W-:-:S03]  /*0c40*/  IMAD.HI.U32 R6, R19, R6, R18 ;  /* 0x0000000613067227 */ /* 0x000fc600078e0012 */
[-C--:B------:R-:W-:Y:S01]  /*0c50*/  ISETP.GE.U32.AND P2, PT, R17, R14.reuse, PT ;  /* 0x0000000e1100720c */ /* 0x080fe20003f46070 */
[----:B------:R-:W-:Y:S01]  /*0c60*/  @!P1 VIADD R16, R16, 0x1 ;  /* 0x0000000110109836 */ /* 0x000fe20000000000 */
[----:B------:R-:W-:Y:S01]  /*0c70*/  ISETP.NE.AND P1, PT, R9, RZ, PT ;  /* 0x000000ff0900720c */ /* 0x000fe20003f25270 */
[----:B------:R-:W-:Y:S01]  /*0c80*/  IMAD.HI.U32 R20, R6, R15, RZ ;  /* 0x0000000f06147227 */ /* 0x000fe200078e00ff */
[C---:B------:R-:W-:Y:S02]  /*0c90*/  LOP3.LUT R6, R7.reuse, R14, RZ, 0x3c, !PT ;  /* 0x0000000e07067212 */ /* 0x040fe400078e3cff */
[----:B------:R-:W-:Y:S01]  /*0ca0*/  LOP3.LUT R7, R7, R0, RZ, 0x3c, !PT ;  /* 0x0000000007077212 */ /* 0x000fe200078e3cff */
[----:B------:R-:W-:Y:S01]  /*0cb0*/  IMAD.MOV R17, RZ, RZ, -R20 ;  /* 0x000000ffff117224 */ /* 0x000fe200078e0a14 */
[----:B------:R-:W-:Y:S02]  /*0cc0*/  ISETP.GE.AND P0, PT, R6, RZ, PT ;  /* 0x000000ff0600720c */ /* 0x000fe40003f06270 */
[----:B------:R-:W0:Y:S01]  /*0cd0*/  LDC.U8 R6, c[0x0][0x549] ;  /* 0x00015240ff067b82 */ /* 0x000e220000000000 */
[----:B------:R-:W-:-:S02]  /*0ce0*/  IMAD R15, R8, R17, R15 ;  /* 0x00000011080f7224 */ /* 0x000fc400078e020f */
[----:B------:R-:W-:Y:S02]  /*0cf0*/  @P2 IADD3 R16, PT, PT, R16, 0x1, RZ ;  /* 0x0000000110102810 */ /* 0x000fe40007ffe0ff */
[----:B------:R-:W-:Y:S02]  /*0d00*/  ISETP.GE.AND P2, PT, R7, RZ, PT ;  /* 0x000000ff0700720c */ /* 0x000fe40003f46270 */
[----:B------:R-:W-:-:S04]  /*0d10*/  ISETP.GT.U32.AND P3, PT, R8, R15, PT ;  /* 0x0000000f0800720c */ /* 0x000fc80003f64070 */
[----:B------:R-:W-:Y:S01]  /*0d20*/  @!P0 IMAD.MOV R16, RZ, RZ, -R16 ;  /* 0x000000ffff108224 */ /* 0x000fe200078e0a10 */
[----:B------:R-:W-:-:S04]  /*0d30*/  @!P1 LOP3.LUT R16, RZ, R14, RZ, 0x33, !PT ;  /* 0x0000000eff109212 */ /* 0x000fc800078e33ff */
[----:B------:R-:W-:-:S04]  /*0d40*/  ISETP.LT.U32.AND P0, PT, R12, R16, PT ;  /* 0x000000100c00720c */ /* 0x000fc80003f01070 */
[----:B------:R-:W-:Y:S02]  /*0d50*/  @!P3 IMAD.IADD R15, R15, 0x1, -R8 ;  /* 0x000000010f0fb824 */ /* 0x000fe400078e0a08 */
[----:B------:R-:W-:Y:S01]  /*0d60*/  @!P3 VIADD R20, R20, 0x1 ;  /* 0x000000011414b836 */ /* 0x000fe20000000000 */
[----:B------:R-:W-:Y:S02]  /*0d70*/  ISETP.NE.AND P3, PT, R5, RZ, PT ;  /* 0x000000ff0500720c */ /* 0x000fe40003f65270 */
[----:B------:R-:W-:Y:S02]  /*0d80*/  ISETP.GE.U32.AND P1, PT, R15, R8, PT ;  /* 0x000000080f00720c */ /* 0x000fe40003f26070 */
[----:B------:R-:W-:Y:S02]  /*0d90*/  SHF.R.S32.HI R15, RZ, 0x1f, R16 ;  /* 0x0000001fff0f7819 */ /* 0x000fe40000011410 */
[----:B0-----:R-:W-:Y:S02]  /*0da0*/  ISETP.NE.AND P4, PT, R6, RZ, PT ;  /* 0x000000ff0600720c */ /* 0x001fe40003f85270 */
[----:B------:R-:W-:-:S02]  /*0db0*/  ISETP.LT.AND.EX P0, PT, R13, R15, PT, P0 ;  /* 0x0000000f0d00720c */ /* 0x000fc40003f01300 */
[----:B------:R-:W-:Y:S02]  /*0dc0*/  SEL R6, RZ, 0x1, !P3 ;  /* 0x00000001ff067807 */ /* 0x000fe40005800000 */
[C---:B------:R-:W-:Y:S02]  /*0dd0*/  SEL R7, R13.reuse, R15, P0 ;  /* 0x0000000f0d077207 */ /* 0x040fe40000000000 */
[----:B------:R-:W-:Y:S01]  /*0de0*/  SHF.R.S32.HI R5, RZ, 0x1f, R9 ;  /* 0x0000001fff057819 */ /* 0x000fe20000011409 */
[----:B------:R-:W-:Y:S01]  /*0df0*/  @P1 VIADD R20, R20, 0x1 ;  /* 0x0000000114141836 */ /* 0x000fe20000000000 */
[----:B------:R-:W-:Y:S02]  /*0e00*/  LOP3.LUT R8, R13, R7, RZ, 0xfc, !PT ;  /* 0x000000070d087212 */ /* 0x000fe400078efcff */
[----:B------:R-:W-:Y:S01]  /*0e10*/  LOP3.LUT R6, R5, R6, RZ, 0xfc, !PT ;  /* 0x0000000605067212 */ /* 0x000fe200078efcff */
[----:B------:R-:W-:Y:S01]  /*0e20*/  @!P2 IMAD.MOV R20, RZ, RZ, -R20 ;  /* 0x000000ffff14a224 */ /* 0x000fe200078e0a14 */
[----:B------:R-:W-:-:S02]  /*0e30*/  ISETP.NE.U32.AND P1, PT, R8, RZ, PT ;  /* 0x000000ff0800720c */ /* 0x000fc40003f25070 */
[----:B------:R-:W-:Y:S02]  /*0e40*/  @!P5 LOP3.LUT R20, RZ, R0, RZ, 0x33, !PT ;  /* 0x00000000ff14d212 */ /* 0x000fe400078e33ff */
[----:B------:R-:W-:Y:S02]  /*0e50*/  SEL R21, R21, 0x1, !P4 ;  /* 0x0000000115157807 */ /* 0x000fe40006000000 */
[----:B------:R-:W-:-:S07]  /*0e60*/  SEL R8, R12, R16, P0 ;  /* 0x000000100c087207 */ /* 0x000fce0000000000 */
        /* <DEDUP_REMOVED lines=21> */
.L_x_293:
[----:B------:R-:W-:Y:S01]  /*0fc0*/  IMAD.MOV.U32 R25, RZ, RZ, R12 ;  /* 0x000000ffff197224 */ /* 0x000fe200078e000c */
[----:B------:R-:W-:Y:S01]  /*0fd0*/  MOV R18, R8 ;  /* 0x0000000800127202 */ /* 0x000fe20000000f00 */
[----:B------:R-:W-:Y:S01]  /*0fe0*/  IMAD.MOV.U32 R17, RZ, RZ, R13 ;  /* 0x000000ffff117224 */ /* 0x000fe200078e000d */
[----:B------:R-:W-:Y:S02]  /*0ff0*/  MOV R15, R7 ;  /* 0x00000007000f7202 */ /* 0x000fe40000000f00 */
[----:B------:R-:W-:Y:S02]  /*1000*/  MOV R16, 0x1020 ;  /* 0x0000102000107802 */ /* 0x000fe40000000f00 */
[----:B------:R-:W-:Y:S05]  /*1010*/  CALL.REL.NOINC `($__internal_9_$__cuda_sm20_div_s64) ;  /* 0x0000003400087944 */ /* 0x000fea0003c00000 */
[----:B------:R-:W-:Y:S02]  /*1020*/  MOV R40, R12 ;  /* 0x0000000c00287202 */ /* 0x000fe40000000f00 */
[----:B------:R-:W-:Y:S02]  /*1030*/  MOV R41, R13 ;  /* 0x0000000d00297202 */ /* 0x000fe40000000f00 */
.L_x_294:
[----:B------:R-:W-:Y:S05]  /*1040*/  BSYNC.RECONVERGENT B0 ;  /* 0x0000000000007941 */ /* 0x000fea0003800200 */
.L_x_292:
[-C--:B------:R-:W-:Y:S01]  /*1050*/  IABS R15, R29.reuse ;  /* 0x0000001d000f7213 */ /* 0x080fe20000000000 */
[----:B------:R-:W0:Y:S01]  /*1060*/  LDC R0, c[0x0][0x434] ;  /* 0x00010d00ff007b82 */ /* 0x000e220000000800 */
[----:B------:R-:W-:Y:S01]  /*1070*/  IABS R5, R29 ;  /* 0x0000001d00057213 */ /* 0x000fe20000000000 */
[----:B------:R-:W-:Y:S01]  /*1080*/  BSSY.RECONVERGENT B0, `(.L_x_295) ;  /* 0x000003e000007945 */ /* 0x000fe20003800200 */
[----:B------:R-:W1:Y:S03]  /*1090*/  I2F.RP R14, R15 ;  /* 0x0000000f000e7306 */ /* 0x000e660000209400 */
[----:B------:R-:W-:-:S05]  /*10a0*/  IMAD.MOV R5, RZ, RZ, -R5 ;  /* 0x000000ffff057224 */ /* 0x000fca00078e0a05 */
        /* <DEDUP_REMOVED lines=19> */
[----:B------:R-:W-:Y:S02]  /*11e0*/  IMAD.MOV.U32 R5, RZ, RZ, R13 ;  /* 0x000000ffff057224 */ /* 0x000fe400078e000d */
[----:B------:R-:W-:Y:S02]  /*11f0*/  IMAD R13, R20, R21, RZ ;  /* 0x00000015140d7224 */ /* 0x000fe400078e02ff */
        /* <DEDUP_REMOVED lines=31> */
.L_x_296:
[----:B------:R-:W-:Y:S01]  /*13f0*/  IMAD.MOV.U32 R25, RZ, RZ, R26 ;  /* 0x000000ffff197224 */ /* 0x000fe200078e001a */
[----:B------:R-:W-:Y:S01]  /*1400*/  MOV R17, R27 ;  /* 0x0000001b00117202 */ /* 0x000fe20000000f00 */
[----:B------:R-:W-:Y:S01]  /*1410*/  IMAD.MOV.U32 R18, RZ, RZ, R5 ;  /* 0x000000ffff127224 */ /* 0x000fe200078e0005 */
[----:B------:R-:W-:Y:S02]  /*1420*/  MOV R16, 0x1440 ;  /* 0x0000144000107802 */ /* 0x000fe40000000f00 */
[----:B------:R-:W-:Y:S05]  /*1430*/  CALL.REL.NOINC `($__internal_9_$__cuda_sm20_div_s64) ;  /* 0x0000003000007944 */ /* 0x000fea0003c00000 */
[----:B------:R-:W-:Y:S02]  /*1440*/  MOV R38, R12 ;  /* 0x0000000c00267202 */ /* 0x000fe40000000f00 */
[----:B------:R-:W-:Y:S02]  /*1450*/  MOV R39, R13 ;  /* 0x0000000d00277202 */ /* 0x000fe40000000f00 */
.L_x_297:
[----:B------:R-:W-:Y:S05]  /*1460*/  BSYNC.RECONVERGENT B0 ;  /* 0x0000000000007941 */ /* 0x000fea0003800200 */
.L_x_295:
        /* <DEDUP_REMOVED lines=11> */
[C---:B------:R-:W-:Y:S02]  /*1520*/  VIADD R31, R25.reuse, 0x10 ;  /* 0x00000010191f7836 */ /* 0x040fe40000000000 */
[C---:B------:R-:W-:Y:S01]  /*1530*/  VIADD R27, R25.reuse, 0x18 ;  /* 0x00000018191b7836 */ /* 0x040fe20000000000 */
[----:B-1----:R-:W-:Y:S01]  /*1540*/  ISETP.GE.OR P0, PT, R25, UR4, !P3 ;  /* 0x0000000419007c0c */ /* 0x002fe2000df06670 */
[----:B------:R-:W-:Y:S01]  /*1550*/  IMAD.X R35, RZ, RZ, RZ, P1 ;  /* 0x000000ffff237224 */ /* 0x000fe200008e06ff */
[----:B------:R-:W-:-:S02]  /*1560*/  ISETP.GE.OR P6, PT, R33, UR4, !P3 ;  /* 0x0000000421007c0c */ /* 0x000fc4000dfc6670 */
[----:B------:R-:W-:Y:S02]  /*1570*/  ISETP.GE.OR P5, PT, R31, UR4, !P3 ;  /* 0x000000041f007c0c */ /* 0x000fe4000dfa6670 */
[----:B------:R-:W-:-:S07]  /*1580*/  ISETP.GE.OR P3, PT, R27, UR4, !P3 ;  /* 0x000000041b007c0c */ /* 0x000fce000df66670 */
[----:B------:R-:W0:Y:S01]  /*1590*/  @!P0 LDC.64 R22, c[0x0][0x428] ;  /* 0x00010a00ff168b82 */ /* 0x000e220000000a00 */
[----:B------:R-:W-:Y:S01]  /*15a0*/  @!P0 IMAD.WIDE.U32 R42, R30, R25, R34 ;  /* 0x000000191e2a8225 */ /* 0x000fe200078e0022 */
[----:B------:R-:W-:-:S03]  /*15b0*/  @!P6 MOV R45, R35 ;  /* 0x00000023002de202 */ /* 0x000fc60000000f00 */
[----:B------:R-:W-:Y:S02]  /*15c0*/  @!P0 IMAD R20, R25, R4, R43 ;  /* 0x0000000419148224 */ /* 0x000fe400078e022b */
[----:B------:R-:W-:Y:S01]  /*15d0*/  @!P6 IMAD.MOV.U32 R44, RZ, RZ, R34 ;  /* 0x000000ffff2ce224 */ /* 0x000fe200078e0022 */
[----:B------:R-:W1:Y:S01]  /*15e0*/  @!P3 LDC.64 R12, c[0x0][0x428] ;  /* 0x00010a00ff0cbb82 */ /* 0x000e620000000a00 */
[----:B------:R-:W-:Y:S02]  /*15f0*/  @!P5 IMAD.MOV.U32 R43, RZ, RZ, R35 ;  /* 0x000000ffff2bd224 */ /* 0x000fe400078e0023 */
[----:B------:R-:W-:-:S05]  /*1600*/  @!P6 IMAD.WIDE.U32 R44, R30, R33, R44 ;  /* 0x000000211e2ce225 */ /* 0x000fca00078e002c */
[----:B------:R-:W3:Y:S08]  /*1610*/  @!P6 LDC.64 R16, c[0x0][0x428] ;  /* 0x00010a00ff10eb82 */ /* 0x000ef00000000a00 */
[----:B------:R-:W4:Y:S01]  /*1620*/  @!P5 LDC.64 R14, c[0x0][0x428] ;  /* 0x00010a00ff0edb82 */ /* 0x000f220000000a00 */
[----:B0-----:R-:W-:-:S04]  /*1630*/  @!P0 LEA R22, P1, R42, R22, 0x2 ;  /* 0x000000162a168211 */ /* 0x001fc800078210ff */
[----:B------:R-:W-:Y:S01]  /*1640*/  @!P0 LEA.HI.X R23, R42, R23, R20, 0x2, P1 ;  /* 0x000000172a178211 */ /* 0x000fe200008f1414 */
[--C-:B------:R-:W-:Y:S02]  /*1650*/  @!P5 IMAD.MOV.U32 R42, RZ, RZ, R34.reuse ;  /* 0x000000ffff2ad224 */ /* 0x100fe400078e0022 */
[----:B------:R-:W-:-:S04]  /*1660*/  @!P3 IMAD.WIDE.U32 R34, R30, R27, R34 ;  /* 0x0000001b1e22b225 */ /* 0x000fc800078e0022 */
[----:B------:R-:W-:-:S04]  /*1670*/  @!P5 IMAD.WIDE.U32 R42, R30, R31, R42 ;  /* 0x0000001f1e2ad225 */ /* 0x000fc800078e002a */
[----:B------:R-:W-:Y:S01]  /*1680*/  @!P6 IMAD R20, R33, R4, R45 ;  /* 0x000000042114e224 */ /* 0x000fe200078e022d */
[----:B---3--:R-:W-:Y:S01]  /*1690*/  @!P6 LEA R16, P2, R44, R16, 0x2 ;  /* 0x000000102c10e211 */ /* 0x008fe200078410ff */
[-C--:B------:R-:W-:Y:S02]  /*16a0*/  @!P5 IMAD R24, R31, R4.reuse, R43 ;  /* 0x000000041f18d224 */ /* 0x080fe400078e022b */
[----:B------:R-:W-:Y:S02]  /*16b0*/  @!P3 IMAD R27, R27, R4, R35 ;  /* 0x000000041b1bb224 */ /* 0x000fe400078e0223 */
[----:B------:R-:W-:Y:S01]  /*16c0*/  IMAD.MOV.U32 R4, RZ, RZ, -0x800000 ;  /* 0xff800000ff047424 */ /* 0x000fe200078e00ff */
[----:B----4-:R-:W-:-:S05]  /*16d0*/  @!P5 LEA R32, P1, R42, R14, 0x2 ;  /* 0x0000000e2a20d211 */ /* 0x010fca00078210ff */
[----:B--2---:R-:W2:Y:S01]  /*16e0*/  @!P0 LDG.E R4, desc[UR10][R22.64] ;  /* 0x0000000a16048981 */ /* 0x004ea2000c1e1900 */
[C---:B-1----:R-:W-:Y:S01]  /*16f0*/  @!P3 LEA R26, P0, R34.reuse, R12, 0x2 ;  /* 0x0000000c221ab211 */ /* 0x042fe200078010ff */
[----:B------:R-:W-:Y:S01]  /*1700*/  IMAD.MOV.U32 R12, RZ, RZ, -0x800000 ;  /* 0xff800000ff0c7424 */ /* 0x000fe200078e00ff */
[----:B------:R-:W-:Y:S02]  /*1710*/  MOV R14, 0xff800000 ;  /* 0xff800000000e7802 */ /* 0x000fe40000000f00 */
[----:B------:R-:W-:Y:S01]  /*1720*/  @!P3 LEA.HI.X R27, R34, R13, R27, 0x2, P0 ;  /* 0x0000000d221bb211 */ /* 0x000fe200000f141b */
[----:B------:R-:W-:Y:S01]  /*1730*/  IMAD.MOV.U32 R13, RZ, RZ, -0x800000 ;  /* 0xff800000ff0d7424 */ /* 0x000fe200078e00ff */
[----:B------:R-:W-:Y:S02]  /*1740*/  @!P6 LEA.HI.X R17, R44, R17, R20, 0x2, P2 ;  /* 0x000000112c11e211 */ /* 0x000fe400010f1414 */
[----:B------:R-:W-:-:S03]  /*1750*/  @!P5 LEA.HI.X R33, R42, R15, R24, 0x2, P1 ;  /* 0x0000000f2a21d211 */ /* 0x000fc600008f1418 */
[----:B------:R-:W3:Y:S01]  /*1760*/  @!P3 LDG.E R13, desc[UR10][R26.64] ;  /* 0x0000000a1a0db981 */ /* 0x000ee2000c1e1900 */
[----:B------:R-:W0:Y:S03]  /*1770*/  S2UR UR4, SR_CgaCtaId ;  /* 0x00000000000479c3 */ /* 0x000e260000008800 */
[----:B------:R-:W4:Y:S04]  /*1780*/  @!P6 LDG.E R12, desc[UR10][R16.64] ;  /* 0x0000000a100ce981 */ /* 0x000f28000c1e1900 */
[----:B------:R1:W5:Y:S01]  /*1790*/  @!P5 LDG.E R14, desc[UR10][R32.64] ;  /* 0x0000000a200ed981 */ /* 0x000362000c1e1900 */
[----:B------:R-:W-:Y:S01]  /*17a0*/  UMOV UR5, 0x400 ;  /* 0x0000040000057882 */ /* 0x000fe20000000000 */
[C---:B------:R-:W-:Y:S01]  /*17b0*/  ISETP.GT.U32.AND P3, PT, R19.reuse, 0x1ff, PT ;  /* 0x000001ff1300780c */ /* 0x040fe20003f64070 */
[----:B------:R-:W1:Y:S01]  /*17c0*/  LDC R15, c[0x0][0x434] ;  /* 0x00010d00ff0f7b82 */ /* 0x000e620000000800 */
[----:B------:R-:W-:-:S02]  /*17d0*/  ISETP.GT.U32.AND P2, PT, R19, 0x17f, PT ;  /* 0x0000017f1300780c */ /* 0x000fc40003f44070 */
[C---:B------:R-:W-:Y:S02]  /*17e0*/  ISETP.GT.U32.AND P1, PT, R19.reuse, 0xff, PT ;  /* 0x000000ff1300780c */ /* 0x040fe40003f24070 */
[----:B------:R-:W-:Y:S01]  /*17f0*/  ISETP.GT.U32.AND P0, PT, R19, 0x7f, PT ;  /* 0x0000007f1300780c */ /* 0x000fe20003f04070 */
[----:B0-----:R-:W-:-:S06]  /*1800*/  ULEA UR4, UR4, UR5, 0x18 ;  /* 0x0000000504047291 */ /* 0x001fcc000f8ec0ff */
[----:B------:R-:W-:-:S05]  /*1810*/  LEA R18, R18, UR4, 0x2 ;  /* 0x0000000412127c11 */ /* 0x000fca000f8e10ff */
[----:B------:R-:W-:Y:S01]  /*1820*/  IMAD R25, R25, 0x44, R18 ;  /* 0x0000004419197824 */ /* 0x000fe200078e0212 */
[----:B------:R-:W-:Y:S02]  /*1830*/  SHF.R.U32.HI R28, RZ, 0x3, R19 ;  /* 0x00000003ff1c7819 */ /* 0x000fe40000011613 */
[----:B------:R-:W-:Y:S02]  /*1840*/  LOP3.LUT R35, R19, 0x7, RZ, 0xc0, !PT ;  /* 0x0000000713237812 */ /* 0x000fe400078ec0ff */
[----:B-1----:R-:W-:Y:S01]  /*1850*/  LEA R32, R28, UR4, 0x2 ;  /* 0x000000041c207c11 */ /* 0x002fe2000f8e10ff */
[----:B------:R-:W-:Y:S01]  /*1860*/  IMAD.MOV.U32 R33, RZ, RZ, -0x800000 ;  /* 0xff800000ff217424 */ /* 0x000fe200078e00ff */
[----:B------:R-:W-:Y:S01]  /*1870*/  IABS R16, R15 ;  /* 0x0000000f00107213 */ /* 0x000fe20000000000 */
[----:B------:R-:W-:Y:S02]  /*1880*/  IMAD.MOV.U32 R26, RZ, RZ, -0x800000 ;  /* 0xff800000ff1a7424 */ /* 0x000fe400078e00ff */
[----:B------:R-:W-:Y:S01]  /*1890*/  IMAD.MOV.U32 R31, RZ, RZ, -0x800000 ;  /* 0xff800000ff1f7424 */ /* 0x000fe200078e00ff */
[----:B------:R-:W-:Y:S01]  /*18a0*/  MOV R27, 0xff800000 ;  /* 0xff800000001b7802 */ /* 0x000fe20000000f00 */
[----:B------:R-:W-:Y:S01]  /*18b0*/  IMAD R32, R35, 0x44, R32 ;  /* 0x0000004423207824 */ /* 0x000fe200078e0220 */
[----:B------:R-:W0:Y:S01]  /*18c0*/  I2F.RP R17, R16 ;  /* 0x0000001000117306 */ /* 0x000e220000209400 */
[----:B------:R-:W-:Y:S01]  /*18d0*/  IMAD.MOV.U32 R44, RZ, RZ, RZ ;  /* 0x000000ffff2c7224 */ /* 0x000fe200078e00ff */
[----:B------:R-:W1:Y:S06]  /*18e0*/  LDCU UR4, c[0x0][0x430] ;  /* 0x00008600ff0477ac */ /* 0x000e6c0008000800 */
[----:B0-----:R-:W0:Y:S02]  /*18f0*/  MUFU.RCP R17, R17 ;  /* 0x0000001100117308 */ /* 0x001e240000001000 */
[----:B0-----:R-:W-:Y:S01]  /*1900*/  VIADD R24, R17, 0xffffffe ;  /* 0x0ffffffe11187836 */ /* 0x001fe20000000000 */
[----:B--2---:R-:W-:Y:S04]  /*1910*/  @!P3 STS [R25], R4 ;  /* 0x000000041900b388 */ /* 0x004fe80000000800 */
[----:B---3--:R-:W-:Y:S04]  /*1920*/  @!P0 STS [R25+0x660], R13 ;  /* 0x0006600d19008388 */ /* 0x008fe80000000800 */
[----:B----4-:R-:W-:Y:S04]  /*1930*/  @!P2 STS [R25+0x220], R12 ;  /* 0x0002200c1900a388 */ /* 0x010fe80000000800 */
[----:B-----5:R0:W-:Y:S01]  /*1940*/  @!P1 STS [R25+0x440], R14 ;  /* 0x0004400e19009388 */ /* 0x0201e20000000800 */
[----:B------:R-:W-:Y:S06]  /*1950*/  BAR.SYNC.DEFER_BLOCKING 0x0 ;  /* 0x0000000000007b1d */ /* 0x000fec0000010000 */
[----:B------:R-:W-:Y:S04]  /*1960*/  @!P0 LDS R33, [R32] ;  /* 0x0000000020218984 */ /* 0x000fe80000000800 */
[----:B------:R-:W-:Y:S04]  /*1970*/  @!P0 LDS R26, [R32+0x220] ;  /* 0x00022000201a8984 */ /* 0x000fe80000000800 */
[----:B------:R-:W2:Y:S04]  /*1980*/  @!P0 LDS R31, [R32+0x440] ;  /* 0x00044000201f8984 */ /* 0x000ea80000000800 */
[----:B------:R-:W3:Y:S01]  /*1990*/  @!P0 LDS R27, [R32+0x660] ;  /* 0x00066000201b8984 */ /* 0x000ee20000000800 */
[----:B0-----:R-:W0:Y:S02]  /*19a0*/  F2I.FTZ.U32.TRUNC.NTZ R25, R24 ;  /* 0x0000001800197305 */ /* 0x001e24000021f000 */
[----:B0-----:R-:W-:-:S02]  /*19b0*/  IMAD.MOV R13, RZ, RZ, -R25 ;  /* 0x000000ffff0d7224 */ /* 0x001fc400078e0a19 */
[----:B------:R-:W-:Y:S02]  /*19c0*/  IMAD.MOV.U32 R24, RZ, RZ, RZ ;  /* 0x000000ffff187224 */ /* 0x000fe400078e00ff */
[----:B------:R-:W-:Y:S01]  /*19d0*/  IMAD R4, R13, R16, RZ ;  /* 0x000000100d047224 */ /* 0x000fe200078e02ff */
[----:B--2---:R-:W-:-:S04]  /*19e0*/  FMNMX3.FTZ R12, R33, R26, R31, !PT ;  /* 0x0000001a210c7276 */ /* 0x004fc8000781001f */
[----:B---3--:R-:W-:-:S05]  /*19f0*/  FMNMX.FTZ R23, R12, R27, !PT ;  /* 0x0000001b0c177209 */ /* 0x008fca0007810000 */
[----:B------:R-:W0:Y:S01]  /*1a00*/  SHFL.BFLY PT, R12, R23, 0x4, 0x1f ;  /* 0x0c801f00170c7f89 */ /* 0x000e2200000e0000 */
[----:B------:R-:W-:Y:S01]  /*1a10*/  IMAD.HI.U32 R4, R25, R4, R24 ;  /* 0x0000000419047227 */ /* 0x000fe200078e0018 */
[----:B------:R-:W-:-:S05]  /*1a20*/  IABS R13, R0 ;  /* 0x00000000000d7213 */ /* 0x000fca0000000000 */
[----:B------:R-:W-:-:S04]  /*1a30*/  IMAD.HI.U32 R17, R4, R13, RZ ;  /* 0x0000000d04117227 */ /* 0x000fc800078e00ff */
[----:B------:R-:W-:-:S04]  /*1a40*/  IMAD.MOV R4, RZ, RZ, -R17 ;  /* 0x000000ffff047224 */ /* 0x000fc800078e0a11 */
[----:B------:R-:W-:Y:S01]  /*1a50*/  IMAD R13, R16, R4, R13 ;  /* 0x00000004100d7224 */ /* 0x000fe200078e020d */
[----:B0-----:R-:W-:-:S04]  /*1a60*/  FMNMX.FTZ R4, R23, R12, !PT ;  /* 0x0000000c17047209 */ /* 0x001fc80007810000 */
[----:B------:R-:W-:Y:S01]  /*1a70*/  ISETP.GT.U32.AND P0, PT, R16, R13, PT ;  /* 0x0000000d1000720c */ /* 0x000fe20003f04070 */
[----:B------:R-:W0:Y:S01]  /*1a80*/  LDC R12, c[0x0][0x3e0] ;  /* 0x0000f800ff0c7b82 */ /* 0x000e220000000800 */
[----:B------:R-:W2:Y:S01]  /*1a90*/  SHFL.BFLY PT, R25, R4, 0x2, 0x1f ;  /* 0x0c401f0004197f89 */ /* 0x000ea200000e0000 */
[----:B------:R-:W-:-:S04]  /*1aa0*/  LOP3.LUT R0, R0, R15, RZ, 0x3c, !PT ;  /* 0x0000000f00007212 */ /* 0x000fc800078e3cff */
[----:B------:R-:W-:-:S06]  /*1ab0*/  ISETP.GE.AND P1, PT, R0, RZ, PT ;  /* 0x000000ff0000720c */ /* 0x000fcc0003f26270 */
[----:B------:R-:W-:Y:S02]  /*1ac0*/  @!P0 IADD3 R13, PT, PT, R13, -R16, RZ ;  /* 0x800000100d0d8210 */ /* 0x000fe40007ffe0ff */
[----:B--2---:R-:W-:-:S05]  /*1ad0*/  FMNMX.FTZ R25, R4, R25, !PT ;  /* 0x0000001904197209 */ /* 0x004fca0007810000 */
[----:B------:R-:W2:Y:S01]  /*1ae0*/  SHFL.BFLY PT, R0, R25, 0x1, 0x1f ;  /* 0x0c201f0019007f89 */ /* 0x000ea200000e0000 */
[----:B------:R-:W-:Y:S01]  /*1af0*/  ISETP.GE.U32.AND P2, PT, R13, R16, PT ;  /* 0x000000100d00720c */ /* 0x000fe20003f46070 */
[----:B------:R-:W-:Y:S01]  /*1b00*/  @!P0 VIADD R17, R17, 0x1 ;  /* 0x0000000111118836 */ /* 0x000fe20000000000 */
[----:B------:R-:W-:Y:S02]  /*1b10*/  ISETP.NE.AND P0, PT, R15, RZ, PT ;  /* 0x000000ff0f00720c */ /* 0x000fe40003f05270 */
[----:B------:R-:W-:-:S09]  /*1b20*/  SHF.R.S32.HI R4, RZ, 0x1f, R29 ;  /* 0x0000001fff047819 */ /* 0x000fd2000001141d */
[----:B------:R-:W-:-:S04]  /*1b30*/  @P2 VIADD R17, R17, 0x1 ;  /* 0x0000000111112836 */ /* 0x000fc80000000000 */
[----:B------:R-:W-:Y:S01]  /*1b40*/  @!P1 IMAD.MOV R17, RZ, RZ, -R17 ;  /* 0x000000ffff119224 */ /* 0x000fe200078e0a11 */
[----:B------:R-:W-:Y:S02]  /*1b50*/  @!P0 LOP3.LUT R17, RZ, R15, RZ, 0x33, !PT ;  /* 0x0000000fff118212 */ /* 0x000fe400078e33ff */
[----:B--2---:R-:W-:-:S04]  /*1b60*/  FMNMX.FTZ R0, R25, R0, !PT ;  /* 0x0000000019007209 */ /* 0x004fc80007810000 */
[----:B------:R-:W-:Y:S02]  /*1b70*/  FSETP.NEU.FTZ.AND P0, PT, R0, -INF , PT ;  /* 0xff8000000000780b */ /* 0x000fe40003f1d000 */
[----:B------:R-:W-:Y:S02]  /*1b80*/  LOP3.LUT R4, R4, 0x1, RZ, 0xfc, !PT ;  /* 0x0000000104047812 */ /* 0x000fe400078efcff */
[----:B------:R-:W-:-:S03]  /*1b90*/  FSEL R0, R0, RZ, P0 ;  /* 0x000000ff00007208 */ /* 0x000fc60000000000 */
[----:B------:R-:W-:Y:S02]  /*1ba0*/  IMAD R13, R17, R4, RZ ;  /* 0x00000004110d7224 */ /* 0x000fe400078e02ff */
[C---:B------:R-:W-:Y:S01]  /*1bb0*/  FADD.FTZ R34, -R0.reuse, R33 ;  /* 0x0000002100227221 */ /* 0x040fe20000010100 */
[C---:B------:R-:W-:Y:S01]  /*1bc0*/  FADD.FTZ R24, -R0.reuse, R26 ;  /* 0x0000001a00187221 */ /* 0x040fe20000010100 */
[----:B------:R-:W-:Y:S02]  /*1bd0*/  FADD.FTZ R14, -R0, R31 ;  /* 0x0000001f000e7221 */ /* 0x000fe40000010100 */
[----:B------:R-:W-:Y:S01]  /*1be0*/  FMUL.FTZ R34, R34, 1.4426950216293334961 ;  /* 0x3fb8aa3b22227820 */ /* 0x000fe20000410000 */
[----:B------:R-:W-:Y:S01]  /*1bf0*/  FMUL.FTZ R24, R24, 1.4426950216293334961 ;  /* 0x3fb8aa3b18187820 */ /* 0x000fe20000410000 */
[----:B------:R-:W-:Y:S01]  /*1c00*/  IABS R23, R13 ;  /* 0x0000000d00177213 */ /* 0x000fe20000000000 */
[----:B------:R-:W-:Y:S01]  /*1c10*/  FMUL.FTZ R14, R14, 1.4426950216293334961 ;  /* 0x3fb8aa3b0e0e7820 */ /* 0x000fe20000410000 */
[----:B------:R-:W-:Y:S01]  /*1c20*/  MUFU.EX2 R43, R34 ;  /* 0x00000022002b7308 */ /* 0x000fe20000000800 */
[----:B------:R-:W-:-:S03]  /*1c30*/  FADD.FTZ R22, -R0, R27 ;  /* 0x0000001b00167221 */ /* 0x000fc60000010100 */
[----:B------:R-:W2:Y:S01]  /*1c40*/  MUFU.EX2 R18, R24 ;  /* 0x0000001800127308 */ /* 0x000ea20000000800 */
[----:B0-----:R-:W-:Y:S01]  /*1c50*/  IABS R16, R12 ;  /* 0x0000000c00107213 */ /* 0x001fe20000000000 */
[----:B------:R-:W-:Y:S02]  /*1c60*/  FMUL.FTZ R22, R22, 1.4426950216293334961 ;  /* 0x3fb8aa3b16167820 */ /* 0x000fe40000410000 */
[----:B------:R-:W0:Y:S08]  /*1c70*/  I2F.RP R20, R23 ;  /* 0x0000001700147306 */ /* 0x000e300000209400 */
[----:B------:R-:W3:Y:S04]  /*1c80*/  MUFU.EX2 R14, R14 ;  /* 0x0000000e000e7308 */ /* 0x000ee80000000800 */
[----:B------:R-:W4:Y:S01]  /*1c90*/  I2F.RP R4, R16 ;  /* 0x0000001000047306 */ /* 0x000f220000209400 */
[----:B--2---:R-:W-:-:S07]  /*1ca0*/  FADD.FTZ R43, R43, R18 ;  /* 0x000000122b2b7221 */ /* 0x004fce0000010000 */
[----:B------:R-:W2:Y:S01]  /*1cb0*/  MUFU.EX2 R25, R22 ;  /* 0x0000001600197308 */ /* 0x000ea20000000800 */
[----:B---3--:R-:W-:-:S03]  /*1cc0*/  FADD.FTZ R18, R43, R14 ;  /* 0x0000000e2b127221 */ /* 0x008fc60000010000 */
[----:B0-----:R-:W0:Y:S08]  /*1cd0*/  MUFU.RCP R20, R20 ;  /* 0x0000001400147308 */ /* 0x001e300000001000 */
[----:B----4-:R-:W3:Y:S01]  /*1ce0*/  MUFU.RCP R4, R4 ;  /* 0x0000000400047308 */ /* 0x010ee20000001000 */
[----:B--2---:R-:W-:-:S05]  /*1cf0*/  FADD.FTZ R25, R18, R25 ;  /* 0x0000001912197221 */ /* 0x004fca0000010000 */
[----:B------:R-:W2:Y:S01]  /*1d00*/  SHFL.BFLY PT, R18, R25, 0x4, 0x1f ;  /* 0x0c801f0019127f89 */ /* 0x000ea200000e0000 */
[----:B0-----:R-:W-:-:S04]  /*1d10*/  VIADD R20, R20, 0xffffffe ;  /* 0x0ffffffe14147836 */ /* 0x001fc80000000000 */
[----:B------:R-:W0:Y:S01]  /*1d20*/  F2I.FTZ.U32.TRUNC.NTZ R45, R20 ;  /* 0x00000014002d7305 */ /* 0x000e22000021f000 */
[----:B---3--:R-:W-:-:S07]  /*1d30*/  IADD3 R42, PT, PT, R4, 0xffffffe, RZ ;  /* 0x0ffffffe042a7810 */ /* 0x008fce0007ffe0ff */
[----:B------:R-:W3:Y:S01]  /*1d40*/  F2I.FTZ.U32.TRUNC.NTZ R43, R42 ;  /* 0x0000002a002b7305 */ /* 0x000ee2000021f000 */
[----:B--2---:R-:W-:Y:S01]  /*1d50*/  FADD.FTZ R18, R25, R18 ;  /* 0x0000001219127221 */ /* 0x004fe20000010000 */
[----:B0-----:R-:W-:-:S04]  /*1d60*/  IMAD.MOV R14, RZ, RZ, -R45 ;  /* 0x000000ffff0e7224 */ /* 0x001fc800078e0a2d */
[----:B------:R-:W0:Y:S01]  /*1d70*/  SHFL.BFLY PT, R25, R18, 0x2, 0x1f ;  /* 0x0c401f0012197f89 */ /* 0x000e2200000e0000 */
[----:B------:R-:W-:Y:S02]  /*1d80*/  IMAD R14, R14, R23, RZ ;  /* 0x000000170e0e7224 */ /* 0x000fe400078e02ff */
[----:B---3--:R-:W-:Y:S02]  /*1d90*/  IMAD.MOV R4, RZ, RZ, -R43 ;  /* 0x000000ffff047224 */ /* 0x008fe400078e0a2b */
[----:B------:R-:W-:Y:S02]  /*1da0*/  HFMA2 R42, -RZ, RZ, 0, 0 ;  /* 0x00000000ff2a7431 */ /* 0x000fe400000001ff */
[----:B------:R-:W-:-:S04]  /*1db0*/  IMAD.HI.U32 R14, R45, R14, R44 ;  /* 0x0000000e2d0e7227 */ /* 0x000fc800078e002c */
[----:B------:R-:W-:Y:S02]  /*1dc0*/  IMAD R45, R4, R16, RZ ;  /* 0x00000010042d7224 */ /* 0x000fe400078e02ff */
[----:B------:R-:W-:Y:S01]  /*1dd0*/  IMAD.IADD R2, R2, 0x1, R23 ;  /* 0x0000000102027824 */ /* 0x000fe200078e0217 */
[----:B------:R-:W-:Y:S01]  /*1de0*/  IABS R4, R13 ;  /* 0x0000000d00047213 */ /* 0x000fe20000000000 */
[----:B------:R-:W-:-:S03]  /*1df0*/  IMAD.HI.U32 R45, R43, R45, R42 ;  /* 0x0000002d2b2d7227 */ /* 0x000fc600078e002a */
[----:B------:R-:W-:Y:S01]  /*1e00*/  IABS R43, R2 ;  /* 0x00000002002b7213 */ /* 0x000fe20000000000 */
[----:B------:R-:W-:-:S04]  /*1e10*/  IMAD.MOV R4, RZ, RZ, -R4 ;  /* 0x000000ffff047224 */ /* 0x000fc800078e0a04 */
[----:B------:R-:W-:-:S04]  /*1e20*/  IMAD.HI.U32 R14, R14, R43, RZ ;  /* 0x0000002b0e0e7227 */ /* 0x000fc800078e00ff */
[----:B------:R-:W-:-:S04]  /*1e30*/  IMAD.HI.U32 R45, R45, R43, RZ ;  /* 0x0000002b2d2d7227 */ /* 0x000fc800078e00ff */
[----:B0-----:R-:W-:Y:S01]  /*1e40*/  FADD.FTZ R25, R18, R25 ;  /* 0x0000001912197221 */ /* 0x001fe20000010000 */
[----:B------:R-:W-:Y:S02]  /*1e50*/  IMAD R20, R14, R4, R43 ;  /* 0x000000040e147224 */ /* 0x000fe400078e022b */
[----:B------:R-:W-:-:S03]  /*1e60*/  IMAD.MOV R4, RZ, RZ, -R45 ;  /* 0x000000ffff047224 */ /* 0x000fc600078e0a2d */
[----:B------:R-:W-:Y:S01]  /*1e70*/  ISETP.GT.U32.AND P1, PT, R23, R20, PT ;  /* 0x000000141700720c */ /* 0x000fe20003f24070 */
[C---:B------:R-:W-:Y:S02]  /*1e80*/  IMAD R43, R16.reuse, R4, R43 ;  /* 0x00000004102b7224 */ /* 0x040fe400078e022b */
[----:B------:R-:W0:Y:S03]  /*1e90*/  SHFL.BFLY PT, R4, R25, 0x1, 0x1f ;  /* 0x0c201f0019047f89 */ /* 0x000e2600000e0000 */
[----:B------:R-:W-:-:S07]  /*1ea0*/  ISETP.GT.U32.AND P2, PT, R16, R43, PT ;  /* 0x0000002b1000720c */ /* 0x000fce0003f44070 */
[----:B------:R-:W-:-:S05]  /*1eb0*/  @!P1 IMAD.IADD R20, R20, 0x1, -R23 ;  /* 0x0000000114149824 */ /* 0x000fca00078e0a17 */
[-C--:B------:R-:W-:Y:S01]  /*1ec0*/  ISETP.GE.U32.AND P0, PT, R20, R23.reuse, PT ;  /* 0x000000171400720c */ /* 0x080fe20003f06070 */
[----:B------:R-:W-:Y:S01]  /*1ed0*/  @!P2 IMAD.IADD R43, R43, 0x1, -R16 ;  /* 0x000000012b2ba824 */ /* 0x000fe200078e0a10 */
[----:B------:R-:W-:Y:S02]  /*1ee0*/  LOP3.LUT R18, R2, R23, RZ, 0x3c, !PT ;  /* 0x0000001702127212 */ /* 0x000fe400078e3cff */
[----:B------:R-:W-:Y:S02]  /*1ef0*/  @!P1 IADD3 R14, PT, PT, R14, 0x1, RZ ;  /* 0x000000010e0e9810 */ /* 0x000fe40007ffe0ff */
[----:B------:R-:W-:Y:S01]  /*1f00*/  ISETP.GE.U32.AND P5, PT, R43, R16, PT ;  /* 0x000000102b00720c */ /* 0x000fe20003fa6070 */
[----:B0-----:R-:W-:Y:S01]  /*1f10*/  FADD.FTZ R4, R25, R4 ;  /* 0x0000000419047221 */ /* 0x001fe20000010000 */
[----:B------:R-:W-:Y:S02]  /*1f20*/  LOP3.LUT R2, R2, R12, RZ, 0x3c, !PT ;  /* 0x0000000c02027212 */ /* 0x000fe400078e3cff */
[----:B------:R-:W-:-:S03]  /*1f30*/  ISETP.GE.AND P3, PT, R18, RZ, PT ;  /* 0x000000ff1200720c */ /* 0x000fc60003f66270 */
[----:B------:R-:W-:Y:S01]  /*1f40*/  @P0 VIADD R14, R14, 0x1 ;  /* 0x000000010e0e0836 */ /* 0x000fe20000000000 */
[----:B------:R-:W-:Y:S01]  /*1f50*/  FSETP.NE.FTZ.AND P0, PT, R4, RZ, PT ;  /* 0x000000ff0400720b */ /* 0x000fe20003f15000 */
[----:B------:R-:W-:Y:S01]  /*1f60*/  @!P2 VIADD R45, R45, 0x1 ;  /* 0x000000012d2da836 */ /* 0x000fe20000000000 */
        /* <DEDUP_REMOVED lines=13> */
[-C--:B------:R-:W-:Y:S02]  /*2040*/  ISETP.LT.U32.AND P1, PT, R38, R14.reuse, PT ;  /* 0x0000000e2600720c */ /* 0x080fe40003f21070 */
[----:B------:R-:W-:Y:S02]  /*2050*/  SHF.R.S32.HI R25, RZ, 0x1f, R14 ;  /* 0x0000001fff197819 */ /* 0x000fe4000001140e */
[----:B------:R-:W-:Y:S01]  /*2060*/  LOP3.LUT R23, R2, R23, RZ, 0xfc, !PT ;  /* 0x0000001702177212 */ /* 0x000fe200078efcff */
[----:B------:R-:W-:Y:S01]  /*2070*/  IMAD R2, R45, R21, RZ ;  /* 0x000000152d027224 */ /* 0x000fe200078e02ff */
[----:B------:R-:W-:Y:S01]  /*2080*/  ISETP.LT.AND.EX P1, PT, R39, R25, PT, P1 ;  /* 0x000000192700720c */ /* 0x000fe20003f21310 */
[----:B-1----:R-:W-:Y:S01]  /*2090*/  IMAD R20, R15, UR4, RZ ;  /* 0x000000040f147c24 */ /* 0x002fe2000f8e02ff */
[----:B------:R-:W-:Y:S01]  /*20a0*/  BSSY.RECONVERGENT B1, `(.L_x_298) ;  /* 0x000012a000017945 */ /* 0x000fe20003800200 */
[----:B------:R-:W-:Y:S01]  /*20b0*/  IMAD.MOV.U32 R24, RZ, RZ, 0x7f800000 ;  /* 0x7f800000ff187424 */ /* 0x000fe200078e00ff */
[----:B0-----:R-:W-:Y:S01]  /*20c0*/  SEL R4, R38, R14, P1 ;  /* 0x0000000e26047207 */ /* 0x001fe20000800000 */
        /* <DEDUP_REMOVED lines=26> */
[----:B------:R-:W-:Y:S02]  /*2270*/  IMAD R15, R12, R14, R3 ;  /* 0x0000000e0c0f7224 */ /* 0x000fe400078e0203 */
[----:B------:R-:W-:-:S03]  /*2280*/  IMAD R3, R13, R20, RZ ;  /* 0x000000140d037224 */ /* 0x000fc600078e02ff */
        /* <DEDUP_REMOVED lines=26> */
.L_x_301:
[----:B------:R-:W-:Y:S01]  /*2430*/  IMAD.MOV.U32 R17, RZ, RZ, RZ ;  /* 0x000000ffff117224 */ /* 0x000fe200078e00ff */
[----:B------:R-:W-:Y:S02]  /*2440*/  MOV R18, R42 ;  /* 0x0000002a00127202 */ /* 0x000fe40000000f00 */
[----:B------:R-:W-:Y:S02]  /*2450*/  MOV R16, 0x2470 ;  /* 0x0000247000107802 */ /* 0x000fe40000000f00 */
[----:B------:R-:W-:Y:S05]  /*2460*/  CALL.REL.NOINC `($__internal_9_$__cuda_sm20_div_s64) ;  /* 0x0000001c00f47944 */ /* 0x000fea0003c00000 */
[----:B------:R-:W-:Y:S02]  /*2470*/  IADD3 R14, PT, PT, -R12, RZ, RZ ;  /* 0x000000ff0c0e7210 */ /* 0x000fe40007ffe1ff */
[----:B------:R-:W-:-:S03]  /*2480*/  MOV R43, R13 ;  /* 0x0000000d002b7202 */ /* 0x000fc60000000f00 */
[----:B------:R-:W-:Y:S01]  /*2490*/  IMAD R14, R42, R14, R25 ;  /* 0x0000000e2a0e7224 */ /* 0x000fe200078e0219 */
[----:B------:R-:W-:-:S07]  /*24a0*/  MOV R42, R12 ;  /* 0x0000000c002a7202 */ /* 0x000fce0000000f00 */
.L_x_302:
[-C--:B------:R-:W-:Y:S01]  /*24b0*/  IABS R16, R37.reuse ;  /* 0x0000002500107213 */ /* 0x080fe20000000000 */
[----:B------:R-:W-:Y:S01]  /*24c0*/  IMAD R7, R7, R10, RZ ;  /* 0x0000000a07077224 */ /* 0x000fe200078e02ff */
[----:B------:R-:W-:Y:S01]  /*24d0*/  MOV R22, RZ ;  /* 0x000000ff00167202 */ /* 0x000fe20000000f00 */
[----:B------:R-:W-:Y:S01]  /*24e0*/  BSSY.RECONVERGENT B0, `(.L_x_303) ;  /* 0x0000040000007945 */ /* 0x000fe20003800200 */
[----:B------:R-:W0:Y:S01]  /*24f0*/  I2F.U32.RP R17, R16 ;  /* 0x0000001000117306 */ /* 0x000e220000209000 */
[----:B------:R-:W-:Y:S01]  /*2500*/  IABS R12, R37 ;  /* 0x00000025000c7213 */ /* 0x000fe20000000000 */
[----:B------:R-:W-:Y:S01]  /*2510*/  IMAD R7, R8, R11, R7 ;  /* 0x0000000b08077224 */ /* 0x000fe200078e0207 */
[----:B------:R-:W-:Y:S02]  /*2520*/  IABS R13, R14 ;  /* 0x0000000e000d7213 */ /* 0x000fe40000000000 */
[----:B------:R-:W-:-:S04]  /*2530*/  LOP3.LUT R11, R14, R37, RZ, 0x3c, !PT ;  /* 0x000000250e0b7212 */ /* 0x000fc800078e3cff */
[----:B------:R-:W-:Y:S01]  /*2540*/  ISETP.GE.AND P0, PT, R11, RZ, PT ;  /* 0x000000ff0b00720c */ /* 0x000fe20003f06270 */
[----:B0-----:R-:W0:Y:S02]  /*2550*/  MUFU.RCP R23, R17 ;  /* 0x0000001100177308 */ /* 0x001e240000001000 */
[----:B0-----:R-:W-:-:S06]  /*2560*/  VIADD R23, R23, 0xffffffe ;  /* 0x0ffffffe17177836 */ /* 0x001fcc0000000000 */
[----:B------:R-:W0:Y:S02]  /*2570*/  F2I.FTZ.U32.TRUNC.NTZ R23, R23 ;  /* 0x0000001700177305 */ /* 0x000e24000021f000 */
[----:B0-----:R-:W-:-:S04]  /*2580*/  IMAD.MOV R15, RZ, RZ, -R23 ;  /* 0x000000ffff0f7224 */ /* 0x001fc800078e0a17 */
        /* <DEDUP_REMOVED lines=15> */
[----:B------:R-:W-:Y:S02]  /*2680*/  ISETP.NE.AND P1, PT, R37, RZ, PT ;  /* 0x000000ff2500720c */ /* 0x000fe40003f25270 */
[----:B------:R-:W-:-:S09]  /*2690*/  LOP3.LUT R11, R43, R15, RZ, 0xfc, !PT ;  /* 0x0000000f2b0b7212 */ /* 0x000fd200078efcff */
[----:B------:R-:W-:-:S05]  /*26a0*/  @P2 VIADD R12, R12, 0x1 ;  /* 0x000000010c0c2836 */ /* 0x000fca0000000000 */
[----:B------:R-:W-:-:S04]  /*26b0*/  MOV R7, R12 ;  /* 0x0000000c00077202 */ /* 0x000fc80000000f00 */
[----:B------:R-:W-:Y:S02]  /*26c0*/  @!P0 IADD3 R7, PT, PT, -R7, RZ, RZ ;  /* 0x000000ff07078210 */ /* 0x000fe40007ffe1ff */
[----:B------:R-:W-:Y:S02]  /*26d0*/  ISETP.NE.U32.AND P0, PT, R11, RZ, PT ;  /* 0x000000ff0b00720c */ /* 0x000fe40003f05070 */
[----:B------:R-:W-:-:S04]  /*26e0*/  @!P1 LOP3.LUT R7, RZ, R37, RZ, 0x33, !PT ;  /* 0x00000025ff079212 */ /* 0x000fc800078e33ff */
[----:B------:R-:W-:-:S05]  /*26f0*/  IADD3 R11, PT, PT, -R7, RZ, RZ ;  /* 0x000000ff070b7210 */ /* 0x000fca0007ffe1ff */
[----:B------:R-:W-:Y:S02]  /*2700*/  IMAD R37, R37, R11, R14 ;  /* 0x0000000b25257224 */ /* 0x000fe400078e020e */
        /* <DEDUP_REMOVED lines=22> */
.L_x_304:
[----:B------:R-:W-:Y:S01]  /*2870*/  IMAD.MOV.U32 R25, RZ, RZ, R42 ;  /* 0x000000ffff197224 */ /* 0x000fe200078e002a */
[----:B------:R-:W-:Y:S01]  /*2880*/  MOV R17, R43 ;  /* 0x0000002b00117202 */ /* 0x000fe20000000f00 */
[----:B------:R-:W-:Y:S01]  /*2890*/  IMAD.MOV.U32 R18, RZ, RZ, R46 ;  /* 0x000000ffff127224 */ /* 0x000fe200078e002e */
[----:B------:R-:W-:Y:S02]  /*28a0*/  MOV R16, 0x28c0 ;  /* 0x000028c000107802 */ /* 0x000fe40000000f00 */
[----:B------:R-:W-:Y:S05]  /*28b0*/  CALL.REL.NOINC `($__internal_9_$__cuda_sm20_div_s64) ;  /* 0x0000001800e07944 */ /* 0x000fea0003c00000 */
[----:B------:R-:W-:-:S05]  /*28c0*/  IADD3 R43, PT, PT, -R12, RZ, RZ ;  /* 0x000000ff0c2b7210 */ /* 0x000fca0007ffe1ff */
[----:B------:R-:W-:Y:S02]  /*28d0*/  IMAD R43, R43, R46, R42 ;  /* 0x0000002e2b2b7224 */ /* 0x000fe400078e022a */
.L_x_305:
[----:B------:R-:W-:Y:S05]  /*28e0*/  BSYNC.RECONVERGENT B0 ;  /* 0x0000000000007941 */ /* 0x000fea0003800200 */
.L_x_303:
[----:B------:R-:W-:Y:S01]  /*28f0*/  IABS R14, R10 ;  /* 0x0000000a000e7213 */ /* 0x000fe20000000000 */
[----:B------:R-:W0:Y:S01]  /*2900*/  LDC R16, c[0x0][0x3e0] ;  /* 0x0000f800ff107b82 */ /* 0x000e220000000800 */
[----:B------:R-:W-:Y:S01]  /*2910*/  IABS R11, R5 ;  /* 0x00000005000b7213 */ /* 0x000fe20000000000 */
[----:B------:R-:W-:Y:S01]  /*2920*/  IMAD.MOV.U32 R46, RZ, RZ, RZ ;  /* 0x000000ffff2e7224 */ /* 0x000fe200078e00ff */
[----:B------:R-:W1:Y:S01]  /*2930*/  I2F.U32.RP R22, R14 ;  /* 0x0000000e00167306 */ /* 0x000e620000209000 */
[----:B------:R-:W-:Y:S01]  /*2940*/  IABS R13, R8 ;  /* 0x00000008000d7213 */ /* 0x000fe20000000000 */
[----:B------:R-:W2:Y:S01]  /*2950*/  LDCU UR4, c[0x0][0x434] ;  /* 0x00008680ff0477ac */ /* 0x000ea20008000800 */
[----:B------:R-:W-:Y:S01]  /*2960*/  IABS R18, R4 ;  /* 0x0000000400127213 */ /* 0x000fe20000000000 */
[----:B------:R-:W-:-:S04]  /*2970*/  IMAD R9, R9, R20, RZ ;  /* 0x0000001409097224 */ /* 0x000fc800078e02ff */
[----:B------:R-:W3:Y:S08]  /*2980*/  I2F.U32.RP R17, R11 ;  /* 0x0000000b00117306 */ /* 0x000ef00000209000 */
[----:B-1----:R-:W1:Y:S01]  /*2990*/  MUFU.RCP R15, R22 ;  /* 0x00000016000f7308 */ /* 0x002e620000001000 */
[----:B0-----:R-:W-:-:S07]  /*29a0*/  ISETP.LT.U32.AND P0, PT, R16, 0x1, PT ;  /* 0x000000011000780c */ /* 0x001fce0003f01070 */
[----:B---3--:R0:W3:Y:S01]  /*29b0*/  MUFU.RCP R40, R17 ;  /* 0x0000001100287308 */ /* 0x0080e20000001000 */
[----:B------:R-:W-:-:S04]  /*29c0*/  ISETP.LT.AND.EX P0, PT, R0, RZ, PT, P0 ;  /* 0x000000ff0000720c */ /* 0x000fc80003f01300 */
[----:B------:R-:W-:-:S03]  /*29d0*/  SEL R16, R16, 0x1, P0 ;  /* 0x0000000110107807 */ /* 0x000fc60000000000 */
[----:B------:R-:W-:Y:S01]  /*29e0*/  I2F.U32.RP R44, R13 ;  /* 0x0000000d002c7306 */ /* 0x000fe20000209000 */
[----:B-1----:R-:W-:Y:S01]  /*29f0*/  VIADD R15, R15, 0xffffffe ;  /* 0x0ffffffe0f0f7836 */ /* 0x002fe20000000000 */
[----:B------:R-:W-:-:S06]  /*2a00*/  IABS R22, R12 ;  /* 0x0000000c00167213 */ /* 0x000fcc0000000000 */
[----:B------:R-:W1:Y:S01]  /*2a10*/  F2I.FTZ.U32.TRUNC.NTZ R47, R15 ;  /* 0x0000000f002f7305 */ /* 0x000e62000021f000 */
[----:B0-----:R-:W-:Y:S01]  /*2a20*/  IABS R17, R16 ;  /* 0x0000001000117213 */ /* 0x001fe20000000000 */
[----:B---3--:R-:W-:-:S06]  /*2a30*/  VIADD R40, R40, 0xffffffe ;  /* 0x0ffffffe28287836 */ /* 0x008fcc0000000000 */
[----:B------:R-:W-:Y:S01]  /*2a40*/  I2F.U32.RP R23, R17 ;  /* 0x0000001100177306 */ /* 0x000fe20000209000 */
[----:B-1----:R-:W-:-:S07]  /*2a50*/  IMAD.MOV R15, RZ, RZ, -R47 ;  /* 0x000000ffff0f7224 */ /* 0x002fce00078e0a2f */
[----:B------:R-:W0:Y:S01]  /*2a60*/  F2I.FTZ.U32.TRUNC.NTZ R41, R40 ;  /* 0x0000002800297305 */ /* 0x000e22000021f000 */
[----:B------:R-:W-:Y:S01]  /*2a70*/  IMAD R34, R15, R14, RZ ;  /* 0x0000000e0f227224 */ /* 0x000fe200078e02ff */
[----:B------:R-:W-:-:S03]  /*2a80*/  IABS R15, R43 ;  /* 0x0000002b000f7213 */ /* 0x000fc60000000000 */
[----:B------:R-:W-:-:S03]  /*2a90*/  IMAD.HI.U32 R34, R47, R34, R46 ;  /* 0x000000222f227227 */ /* 0x000fc600078e002e */
[----:B------:R-:W1:Y:S03]  /*2aa0*/  MUFU.RCP R44, R44 ;  /* 0x0000002c002c7308 */ /* 0x000e660000001000 */
[----:B------:R-:W-:Y:S01]  /*2ab0*/  IMAD.HI.U32 R34, R34, R15, RZ ;  /* 0x0000000f22227227 */ /* 0x000fe200078e00ff */
[----:B0-----:R-:W-:-:S04]  /*2ac0*/  IADD3 R0, PT, PT, RZ, -R41, RZ ;  /* 0x80000029ff007210 */ /* 0x001fc80007ffe0ff */
[----:B------:R-:W0:Y:S01]  /*2ad0*/  MUFU.RCP R23, R23 ;  /* 0x0000001700177308 */ /* 0x000e220000001000 */
[----:B------:R-:W-:Y:S02]  /*2ae0*/  IMAD.MOV.U32 R40, RZ, RZ, RZ ;  /* 0x000000ffff287224 */ /* 0x000fe400078e00ff */
[----:B------:R-:W-:Y:S01]  /*2af0*/  IMAD R39, R0, R11, RZ ;  /* 0x0000000b00277224 */ /* 0x000fe200078e02ff */
[----:B------:R-:W-:-:S03]  /*2b00*/  IABS R0, R10 ;  /* 0x0000000a00007213 */ /* 0x000fc60000000000 */
[----:B------:R-:W-:Y:S01]  /*2b10*/  IMAD.HI.U32 R39, R41, R39, R40 ;  /* 0x0000002729277227 */ /* 0x000fe200078e0028 */
[----:B------:R-:W-:Y:S01]  /*2b20*/  IADD3 R41, PT, PT, RZ, -R0, RZ ;  /* 0x80000000ff297210 */ /* 0x000fe20007ffe0ff */
[----:B------:R-:W3:Y:S01]  /*2b30*/  I2F.U32.RP R25, R18 ;  /* 0x0000001200197306 */ /* 0x000ee20000209000 */
[----:B------:R-:W-:Y:S01]  /*2b40*/  IABS R0, R5 ;  /* 0x0000000500007213 */ /* 0x000fe20000000000 */
[----:B-1----:R-:W-:Y:S02]  /*2b50*/  VIADD R44, R44, 0xffffffe ;  /* 0x0ffffffe2c2c7836 */ /* 0x002fe40000000000 */
[----:B------:R-:W-:-:S04]  /*2b60*/  IMAD.HI.U32 R39, R39, R22, RZ ;  /* 0x0000001627277227 */ /* 0x000fc800078e00ff */
[----:B------:R-:W1:Y:S01]  /*2b70*/  F2I.FTZ.U32.TRUNC.NTZ R45, R44 ;  /* 0x0000002c002d7305 */ /* 0x000e62000021f000 */
[----:B------:R-:W-:Y:S02]  /*2b80*/  IMAD.MOV R0, RZ, RZ, -R0 ;  /* 0x000000ffff007224 */ /* 0x000fe400078e0a00 */
[----:B0-----:R-:W-:Y:S02]  /*2b90*/  VIADD R23, R23, 0xffffffe ;  /* 0x0ffffffe17177836 */ /* 0x001fe40000000000 */
[----:B------:R-:W-:Y:S02]  /*2ba0*/  IMAD R41, R34, R41, R15 ;  /* 0x0000002922297224 */ /* 0x000fe400078e020f */
[----:B------:R-:W-:Y:S01]  /*2bb0*/  IMAD R0, R39, R0, R22 ;  /* 0x0000000027007224 */ /* 0x000fe200078e0216 */
[----:B---3--:R-:W0:Y:S01]  /*2bc0*/  MUFU.RCP R25, R25 ;  /* 0x0000001900197308 */ /* 0x008e220000001000 */
[----:B------:R-:W-:Y:S02]  /*2bd0*/  LOP3.LUT R22, R12, R5, RZ, 0x3c, !PT ;  /* 0x000000050c167212 */ /* 0x000fe400078e3cff */
[----:B------:R-:W-:-:S02]  /*2be0*/  ISETP.GT.U32.AND P2, PT, R14, R41, PT ;  /* 0x000000290e00720c */ /* 0x000fc40003f44070 */
[----:B------:R-:W-:Y:S01]  /*2bf0*/  ISETP.GT.U32.AND P3, PT, R11, R0, PT ;  /* 0x000000000b00720c */ /* 0x000fe20003f64070 */
[--C-:B-1----:R-:W-:Y:S02]  /*2c00*/  IMAD.MOV R15, RZ, RZ, -R45.reuse ;  /* 0x000000ffff0f7224 */ /* 0x102fe400078e0a2d */
[----:B------:R-:W1:Y:S01]  /*2c10*/  F2I.FTZ.U32.TRUNC.NTZ R23, R23 ;  /* 0x0000001700177305 */ /* 0x000e62000021f000 */
[----:B------:R-:W-:Y:S01]  /*2c20*/  HFMA2 R44, -RZ, RZ, 0, 0 ;  /* 0x00000000ff2c7431 */ /* 0x000fe200000001ff */
[----:B------:R-:W-:Y:S01]  /*2c30*/  ISETP.GE.AND P0, PT, R22, RZ, PT ;  /* 0x000000ff1600720c */ /* 0x000fe20003f06270 */
[----:B------:R-:W-:Y:S02]  /*2c40*/  IMAD R15, R15, R13, RZ ;  /* 0x0000000d0f0f7224 */ /* 0x000fe400078e02ff */
[----:B------:R-:W-:Y:S02]  /*2c50*/  IMAD.MOV.U32 R22, RZ, RZ, RZ ;  /* 0x000000ffff167224 */ /* 0x000fe400078e00ff */
[----:B------:R-:W-:-:S03]  /*2c60*/  IMAD.HI.U32 R44, R45, R15, R44 ;  /* 0x0000000f2d2c7227 */ /* 0x000fc600078e002c */
[-C--:B------:R-:W-:Y:S01]  /*2c70*/  @!P3 IADD3 R0, PT, PT, R0, -R11.reuse, RZ ;  /* 0x8000000b0000b210 */ /* 0x080fe20007ffe0ff */
[----:B------:R-:W-:Y:S01]  /*2c80*/  @!P2 IMAD.IADD R41, R41, 0x1, -R14 ;  /* 0x000000012929a824 */ /* 0x000fe200078e0a0e */
[----:B------:R-:W-:Y:S01]  /*2c90*/  @!P3 IADD3 R39, PT, PT, R39, 0x1, RZ ;  /* 0x000000012727b810 */ /* 0x000fe20007ffe0ff */
[----:B0-----:R-:W-:Y:S01]  /*2ca0*/  VIADD R25, R25, 0xffffffe ;  /* 0x0ffffffe19197836 */ /* 0x001fe20000000000 */
[----:B------:R-:W-:Y:S01]  /*2cb0*/  ISETP.GE.U32.AND P6, PT, R0, R11, PT ;  /* 0x0000000b0000720c */ /* 0x000fe20003fc6070 */
[--C-:B-1----:R-:W-:Y:S01]  /*2cc0*/  IMAD.MOV R15, RZ, RZ, -R23.reuse ;  /* 0x000000ffff0f7224 */ /* 0x102fe200078e0a17 */
[----:B------:R-:W-:Y:S01]  /*2cd0*/  ISETP.GE.U32.AND P1, PT, R41, R14, PT ;  /* 0x0000000e2900720c */ /* 0x000fe20003f26070 */
[----:B------:R-:W-:Y:S01]  /*2ce0*/  @!P2 VIADD R34, R34, 0x1 ;  /* 0x000000012222a836 */ /* 0x000fe20000000000 */
[----:B------:R-:W-:Y:S01]  /*2cf0*/  LOP3.LUT R14, R43, R10, RZ, 0x3c, !PT ;  /* 0x0000000a2b0e7212 */ /* 0x000fe200078e3cff */
[----:B------:R-:W-:Y:S01]  /*2d00*/  IMAD R15, R15, R17, RZ ;  /* 0x000000110f0f7224 */ /* 0x000fe200078e02ff */
[----:B------:R-:W-:Y:S01]  /*2d10*/  IABS R0, R16 ;  /* 0x0000001000007213 */ /* 0x000fe20000000000 */
[----:B------:R-:W0:Y:S01]  /*2d20*/  F2I.FTZ.U32.TRUNC.NTZ R41, R25 ;  /* 0x0000001900297305 */ /* 0x000e22000021f000 */
[----:B------:R-:W-:Y:S01]  /*2d30*/  ISETP.GE.AND P5, PT, R14, RZ, PT ;  /* 0x000000ff0e00720c */ /* 0x000fe20003fa6270 */
[----:B------:R-:W-:Y:S01]  /*2d40*/  IMAD.HI.U32 R11, R23, R15, R22 ;  /* 0x0000000f170b7227 */ /* 0x000fe200078e0016 */
[----:B------:R-:W-:-:S02]  /*2d50*/  IABS R14, R7 ;  /* 0x00000007000e7213 */ /* 0x000fc40000000000 */
[----:B------:R-:W-:Y:S01]  /*2d60*/  ISETP.NE.AND P2, PT, R10, RZ, PT ;  /* 0x000000ff0a00720c */ /* 0x000fe20003f45270 */
[----:B------:R-:W-:Y:S01]  /*2d70*/  @P6 VIADD R39, R39, 0x1 ;  /* 0x0000000127276836 */ /* 0x000fe20000000000 */
[----:B------:R-:W-:Y:S01]  /*2d80*/  IADD3 R0, PT, PT, RZ, -R0, RZ ;  /* 0x80000000ff007210 */ /* 0x000fe20007ffe0ff */
[----:B------:R-:W-:Y:S01]  /*2d90*/  IMAD.HI.U32 R11, R11, R14, RZ ;  /* 0x0000000e0b0b7227 */ /* 0x000fe200078e00ff */
[----:B------:R-:W-:Y:S02]  /*2da0*/  IABS R22, R8 ;  /* 0x0000000800167213 */ /* 0x000fe40000000000 */
[----:B------:R-:W-:Y:S01]  /*2db0*/  @!P0 IADD3 R39, PT, PT, -R39, RZ, RZ ;  /* 0x000000ff27278210 */ /* 0x000fe20007ffe1ff */
[----:B------:R-:W-:Y:S01]  /*2dc0*/  @P1 VIADD R34, R34, 0x1 ;  /* 0x0000000122221836 */ /* 0x000fe20000000000 */
[----:B------:R-:W-:Y:S01]  /*2dd0*/  ISETP.NE.AND P1, PT, R5, RZ, PT ;  /* 0x000000ff0500720c */ /* 0x000fe20003f25270 */
[----:B------:R-:W-:Y:S01]  /*2de0*/  IMAD R0, R11, R0, R14 ;  /* 0x000000000b007224 */ /* 0x000fe200078e020e */
[----:B------:R-:W-:Y:S01]  /*2df0*/  IABS R14, R4 ;  /* 0x00000004000e7213 */ /* 0x000fe20000000000 */
[----:B0-----:R-:W-:-:S02]  /*2e00*/  IMAD.MOV R15, RZ, RZ, -R41 ;  /* 0x000000ffff0f7224 */ /* 0x001fc400078e0a29 */
[----:B------:R-:W-:Y:S01]  /*2e10*/  @!P5 IMAD.MOV R34, RZ, RZ, -R34 ;  /* 0x000000ffff22d224 */ /* 0x000fe200078e0a22 */
[----:B------:R-:W-:Y:S01]  /*2e20*/  ISETP.GT.U32.AND P0, PT, R17, R0, PT ;  /* 0x000000001100720c */ /* 0x000fe20003f04070 */
[----:B------:R-:W-:Y:S01]  /*2e30*/  IMAD R15, R15, R18, RZ ;  /* 0x000000120f0f7224 */ /* 0x000fe200078e02ff */
[----:B------:R-:W-:Y:S01]  /*2e40*/  @!P2 LOP3.LUT R34, RZ, R10, RZ, 0x33, !PT ;  /* 0x0000000aff22a212 */ /* 0x000fe200078e33ff */
[----:B------:R-:W-:Y:S02]  /*2e50*/  IMAD.MOV R22, RZ, RZ, -R22 ;  /* 0x000000ffff167224 */ /* 0x000fe400078e0a16 */
[----:B------:R-:W-:Y:S01]  /*2e60*/  IMAD.HI.U32 R40, R41, R15, R40 ;  /* 0x0000000f29287227 */ /* 0x000fe200078e0028 */
[----:B------:R-:W-:Y:S02]  /*2e70*/  IABS R23, R34 ;  /* 0x0000002200177213 */ /* 0x000fe40000000000 */
[----:B------:R-:W-:Y:S01]  /*2e80*/  @!P1 LOP3.LUT R39, RZ, R5, RZ, 0x33, !PT ;  /* 0x00000005ff279212 */ /* 0x000fe200078e33ff */
[----:B------:R-:W-:-:S02]  /*2e90*/  IMAD.MOV R14, RZ, RZ, -R14 ;  /* 0x000000ffff0e7224 */ /* 0x000fc400078e0a0e */
[----:B------:R-:W-:Y:S01]  /*2ea0*/  IMAD.HI.U32 R44, R44, R23, RZ ;  /* 0x000000172c2c7227 */ /* 0x000fe200078e00ff */
[----:B------:R-:W-:Y:S02]  /*2eb0*/  IABS R15, R39 ;  /* 0x00000027000f7213 */ /* 0x000fe40000000000 */
[----:B------:R-:W-:Y:S01]  /*2ec0*/  @!P0 IADD3 R0, PT, PT, R0, -R17, RZ ;  /* 0x8000001100008210 */ /* 0x000fe20007ffe0ff */
[----:B------:R-:W-:Y:S02]  /*2ed0*/  IMAD R22, R44, R22, R23 ;  /* 0x000000162c167224 */ /* 0x000fe400078e0217 */
[----:B------:R-:W-:Y:S01]  /*2ee0*/  IMAD.HI.U32 R40, R40, R15, RZ ;  /* 0x0000000f28287227 */ /* 0x000fe200078e00ff */
[----:B------:R-:W-:Y:S02]  /*2ef0*/  ISETP.GE.U32.AND P2, PT, R0, R17, PT ;  /* 0x000000110000720c */ /* 0x000fe40003f46070 */
[----:B------:R-:W0:Y:S01]  /*2f00*/  LDC R0, c[0x0][0x430] ;  /* 0x00010c00ff007b82 */ /* 0x000e220000000800 */
[----:B------:R-:W-:Y:S01]  /*2f10*/  IMAD R15, R40, R14, R15 ;  /* 0x0000000e280f7224 */ /* 0x000fe200078e020f */
[----:B------:R-:W-:Y:S01]  /*2f20*/  ISETP.GT.U32.AND P3, PT, R13, R22, PT ;  /* 0x000000160d00720c */ /* 0x000fe20003f64070 */
[----:B------:R-:W-:Y:S01]  /*2f30*/  @!P0 VIADD R11, R11, 0x1 ;  /* 0x000000010b0b8836 */ /* 0x000fe20000000000 */
[----:B------:R-:W-:-:S02]  /*2f40*/  LOP3.LUT R14, R7, R16, RZ, 0x3c, !PT ;  /* 0x00000010070e7212 */ /* 0x000fc400078e3cff */
[----:B------:R-:W-:Y:S02]  /*2f50*/  ISETP.GT.U32.AND P1, PT, R18, R15, PT ;  /* 0x0000000f1200720c */ /* 0x000fe40003f24070 */
[----:B------:R-:W-:Y:S01]  /*2f60*/  ISETP.GE.AND P5, PT, R14, RZ, PT ;  /* 0x000000ff0e00720c */ /* 0x000fe20003fa6270 */
[----:B------:R-:W-:Y:S01]  /*2f70*/  IMAD.MOV R14, RZ, RZ, -R34 ;  /* 0x000000ffff0e7224 */ /* 0x000fe200078e0a22 */
[----:B------:R-:W-:Y:S02]  /*2f80*/  ISETP.NE.AND P0, PT, R16, RZ, PT ;  /* 0x000000ff1000720c */ /* 0x000fe40003f05270 */
[----:B------:R-:W-:Y:S01]  /*2f90*/  @P2 IADD3 R11, PT, PT, R11, 0x1, RZ ;  /* 0x000000010b0b2810 */ /* 0x000fe20007ffe0ff */
[----:B------:R-:W-:Y:S01]  /*2fa0*/  IMAD R14, R10, R14, R43 ;  /* 0x0000000e0a0e7224 */ /* 0x000fe200078e022b */
[----:B------:R-:W-:Y:S01]  /*2fb0*/  LOP3.LUT R17, R34, R8, RZ, 0x3c, !PT ;  /* 0x0000000822117212 */ /* 0x000fe200078e3cff */
[----:B------:R-:W-:Y:S01]  /*2fc0*/  @!P3 IMAD.IADD R22, R22, 0x1, -R13 ;  /* 0x000000011616b824 */ /* 0x000fe200078e0a0d */
[----:B------:R-:W-:Y:S01]  /*2fd0*/  LOP3.LUT R10, R39, R4, RZ, 0x3c, !PT ;  /* 0x00000004270a7212 */ /* 0x000fe200078e3cff */
[----:B------:R-:W-:Y:S01]  /*2fe0*/  @!P3 VIADD R44, R44, 0x1 ;  /* 0x000000012c2cb836 */ /* 0x000fe20000000000 */
[----:B------:R-:W-:Y:S01]  /*2ff0*/  ISETP.GE.AND P2, PT, R17, RZ, PT ;  /* 0x000000ff1100720c */ /* 0x000fe20003f46270 */
[----:B------:R-:W-:Y:S01]  /*3000*/  @!P1 IMAD.IADD R15, R15, 0x1, -R18 ;  /* 0x000000010f0f9824 */ /* 0x000fe200078e0a12 */
[----:B------:R-:W-:Y:S01]  /*3010*/  ISETP.GE.U32.AND P6, PT, R22, R13, PT ;  /* 0x0000000d1600720c */ /* 0x000fe20003fc6070 */
[----:B------:R-:W-:Y:S01]  /*3020*/  @!P1 VIADD R40, R40, 0x1 ;  /* 0x0000000128289836 */ /* 0x000fe20000000000 */
[----:B------:R-:W-:-:S02]  /*3030*/  @!P5 IADD3 R11, PT, PT, -R11, RZ, RZ ;  /* 0x000000ff0b0bd210 */ /* 0x000fc40007ffe1ff */
[----:B------:R-:W-:Y:S02]  /*3040*/  ISETP.GE.U32.AND P5, PT, R15, R18, PT ;  /* 0x000000120f00720c */ /* 0x000fe40003fa6070 */
[----:B0-----:R-:W-:Y:S02]  /*3050*/  SEL R0, R0, 0x1, P4 ;  /* 0x0000000100007807 */ /* 0x001fe40002000000 */
[----:B------:R-:W-:Y:S02]  /*3060*/  ISETP.NE.AND P4, PT, R8, RZ, PT ;  /* 0x000000ff0800720c */ /* 0x000fe40003f85270 */
[----:B------:R-:W-:Y:S02]  /*3070*/  @!P0 LOP3.LUT R11, RZ, R16, RZ, 0x33, !PT ;  /* 0x00000010ff0b8212 */ /* 0x000fe400078e33ff */
[----:B------:R-:W-:Y:S01]  /*3080*/  ISETP.GE.AND P0, PT, R10, RZ, PT ;  /* 0x000000ff0a00720c */ /* 0x000fe20003f06270 */
[----:B------:R-:W-:Y:S01]  /*3090*/  @P6 VIADD R44, R44, 0x1 ;  /* 0x000000012c2c6836 */ /* 0x000fe20000000000 */
[----:B------:R-:W-:Y:S01]  /*30a0*/  ISETP.NE.AND P3, PT, R4, RZ, PT ;  /* 0x000000ff0400720c */ /* 0x000fe20003f65270 */
[----:B------:R-:W-:Y:S01]  /*30b0*/  IMAD.WIDE R22, R11, R21, RZ ;  /* 0x000000150b167225 */ /* 0x000fe200078e02ff */
[----:B------:R-:W-:-:S02]  /*30c0*/  IADD3 R10, PT, PT, -R39, RZ, RZ ;  /* 0x000000ff270a7210 */ /* 0x000fc40007ffe1ff */
[----:B------:R-:W-:Y:S01]  /*30d0*/  IADD3 R11, PT, PT, -R11, RZ, RZ ;  /* 0x000000ff0b0b7210 */ /* 0x000fe20007ffe1ff */
[----:B------:R-:W-:Y:S01]  /*30e0*/  @P5 VIADD R40, R40, 0x1 ;  /* 0x0000000128285836 */ /* 0x000fe20000000000 */
[----:B------:R-:W-:Y:S01]  /*30f0*/  SHF.R.S32.HI R18, RZ, 0x1f, R0 ;  /* 0x0000001fff127819 */ /* 0x000fe20000011400 */
[----:B------:R-:W-:Y:S01]  /*3100*/  @!P2 IMAD.MOV R44, RZ, RZ, -R44 ;  /* 0x000000ffff2ca224 */ /* 0x000fe200078e0a2c */
[----:B------:R-:W-:Y:S01]  /*3110*/  @!P4 LOP3.LUT R44, RZ, R8, RZ, 0x33, !PT ;  /* 0x00000008ff2cc212 */ /* 0x000fe200078e33ff */
[----:B------:R-:W-:-:S04]  /*3120*/  IMAD.WIDE.U32 R22, R37, R0, R22 ;  /* 0x0000000025167225 */ /* 0x000fc800078e0016 */
[----:B------:R-:W-:Y:S01]  /*3130*/  IMAD R10, R5, R10, R12 ;  /* 0x0000000a050a7224 */ /* 0x000fe200078e020c */
[----:B------:R-:W-:Y:S01]  /*3140*/  IADD3 R5, PT, PT, -R44, RZ, RZ ;  /* 0x000000ff2c057210 */ /* 0x000fe20007ffe1ff */
[----:B------:R-:W-:Y:S02]  /*3150*/  IMAD R11, R16, R11, R7 ;  /* 0x0000000b100b7224 */ /* 0x000fe400078e0207 */
[----:B------:R-:W-:Y:S01]  /*3160*/  @!P0 IMAD.MOV R40, RZ, RZ, -R40 ;  /* 0x000000ffff288224 */ /* 0x000fe200078e0a28 */
[----:B------:R-:W-:Y:S01]  /*3170*/  @!P3 LOP3.LUT R40, RZ, R4, RZ, 0x33, !PT ;  /* 0x00000004ff28b212 */ /* 0x000fe200078e33ff */
[----:B------:R-:W-:Y:S02]  /*3180*/  IMAD R23, R37, R18, R23 ;  /* 0x0000001225177224 */ /* 0x000fe400078e0217 */
[----:B--2---:R-:W-:Y:S01]  /*3190*/  IMAD R7, R0, UR4, RZ ;  /* 0x0000000400077c24 */ /* 0x004fe2000f8e02ff */
[----:B------:R-:W0:Y:S01]  /*31a0*/  LDCU.64 UR4, c[0x0][0x420] ;  /* 0x00008400ff0477ac */ /* 0x000e220008000a00 */
[----:B------:R-:W-:-:S04]  /*31b0*/  IMAD.WIDE R20, R11, R20, R22 ;  /* 0x000000140b147225 */ /* 0x000fc800078e0216 */
[----:B------:R-:W-:-:S04]  /*31c0*/  IMAD.WIDE R14, R14, R7, RZ ;  /* 0x000000070e0e7225 */ /* 0x000fc800078e02ff */
[----:B------:R-:W-:Y:S02]  /*31d0*/  IMAD.MOV R11, RZ, RZ, -R40 ;  /* 0x000000ffff0b7224 */ /* 0x000fe400078e0a28 */
[----:B------:R-:W-:-:S04]  /*31e0*/  IMAD.WIDE R6, R44, R6, RZ ;  /* 0x000000062c067225 */ /* 0x000fc800078e02ff */
[----:B------:R-:W-:Y:S02]  /*31f0*/  IMAD R8, R8, R5, R34 ;  /* 0x0000000508087224 */ /* 0x000fe400078e0222 */
[----:B------:R-:W-:Y:S01]  /*3200*/  IMAD R5, R29, R0, RZ ;  /* 0x000000001d057224 */ /* 0x000fe200078e02ff */
[----:B------:R-:W-:Y:S01]  /*3210*/  IADD3 R0, P1, P0, R6, R20, R14 ;  /* 0x0000001406007210 */ /* 0x000fe2000783e00e */
[----:B------:R-:W-:Y:S02]  /*3220*/  IMAD R4, R4, R11, R39 ;  /* 0x0000000b04047224 */ /* 0x000fe400078e0227 */
[----:B------:R-:W-:Y:S01]  /*3230*/  IMAD.WIDE R10, R10, R5, RZ ;  /* 0x000000050a0a7225 */ /* 0x000fe200078e02ff */
        /* <DEDUP_REMOVED lines=12> */
.L_x_300:
[----:B------:R-:W0:Y:S01]  /*3300*/  LDC.64 R2, c[0x0][0x420] ;  /* 0x00010800ff027b82 */ /* 0x000e220000000a00 */
[----:B------:R-:W-:-:S05]  /*3310*/  IADD3 R0, PT, PT, R28, UR6, RZ ;  /* 0x000000061c007c10 */ /* 0x000fca000fffe0ff */
[----:B0-----:R-:W-:-:S05]  /*3320*/  IMAD.WIDE.U32 R2, R0, 0x4, R2 ;  /* 0x0000000400027825 */ /* 0x001fca00078e0002 */
[----:B------:R0:W-:Y:S02]  /*3330*/  STG.E desc[UR10][R2.64], R24 ;  /* 0x0000001802007986 */ /* 0x0001e4000c10190a */
.L_x_299:
[----:B------:R-:W-:Y:S05]  /*3340*/  BSYNC.RECONVERGENT B1 ;  /* 0x0000000000017941 */ /* 0x000fea0003800200 */
.L_x_298:
[----:B------:R-:W2:Y:S01]  /*3350*/  LDCU UR7, c[0x0][0x534] ;  /* 0x0000a680ff0777ac */ /* 0x000ea20008000800 */
[C---:B------:R-:W-:Y:S01]  /*3360*/  LOP3.LUT R0, R35.reuse, 0x8, RZ, 0xfc, !PT ;  /* 0x0000000823007812 */ /* 0x040fe200078efcff */
[----:B------:R-:W3:Y:S01]  /*3370*/  LDC R17, c[0x0][0x44c] ;  /* 0x00011300ff117b82 */ /* 0x000ee20000000800 */
[----:B01----:R-:W-:Y:S01]  /*3380*/  LOP3.LUT R2, R35, 0x10, RZ, 0xfc, !PT ;  /* 0x0000001023027812 */ /* 0x003fe200078efcff */
[----:B------:R-:W-:Y:S01]  /*3390*/  IMAD R34, R28, 0x18, R35 ;  /* 0x000000181c227824 */ /* 0x000fe200078e0223 */
[----:B------:R-:W-:Y:S01]  /*33a0*/  CS2R R4, SRZ ;  /* 0x0000000000047805 */ /* 0x000fe2000001ff00 */
[----:B------:R-:W-:Y:S02]  /*33b0*/  IMAD.SHL.U32 R15, R19, 0x4, RZ ;  /* 0x00000004130f7824 */ /* 0x000fe400078e00ff */
[----:B------:R-:W-:Y:S01]  /*33c0*/  IMAD.MOV.U32 R13, RZ, RZ, RZ ;  /* 0x000000ffff0d7224 */ /* 0x000fe200078e00ff */
[----:B--2---:R-:W-:Y:S01]  /*33d0*/  ISETP.GE.AND P2, PT, R0, UR7, PT ;  /* 0x0000000700007c0c */ /* 0x004fe2000bf46270 */
[----:B------:R-:W-:Y:S01]  /*33e0*/  UISETP.GE.AND UP0, UPT, UR7, 0x1, UPT ;  /* 0x000000010700788c */ /* 0x000fe2000bf06270 */
[----:B------:R-:W-:-:S02]  /*33f0*/  LOP3.LUT R0, R35, 0x18, RZ, 0xfc, !PT ;  /* 0x0000001823007812 */ /* 0x000fc400078efcff */
[----:B------:R-:W-:Y:S02]  /*3400*/  ISETP.GE.AND P1, PT, R2, UR7, PT ;  /* 0x0000000702007c0c */ /* 0x000fe4000bf26270 */
[----:B------:R-:W-:Y:S02]  /*3410*/  CS2R R2, SRZ ;  /* 0x0000000000027805 */ /* 0x000fe4000001ff00 */
[----:B------:R-:W-:Y:S02]  /*3420*/  ISETP.GE.AND P3, PT, R35, UR7, PT ;  /* 0x0000000723007c0c */ /* 0x000fe4000bf66270 */
[----:B------:R-:W-:Y:S01]  /*3430*/  ISETP.GE.AND P0, PT, R0, UR7, PT ;  /* 0x0000000700007c0c */ /* 0x000fe2000bf06270 */
[----:B---3--:R-:W-:Y:S01]  /*3440*/  IMAD R35, R17, UR6, RZ ;  /* 0x0000000611237c24 */ /* 0x008fe2000f8e02ff */
[C---:B------:R-:W-:Y:S02]  /*3450*/  ISETP.GT.U32.OR P1, PT, R19.reuse, 0x7f, P1 ;  /* 0x0000007f1300780c */ /* 0x040fe40000f24470 */
[----:B------:R-:W-:-:S02]  /*3460*/  ISETP.GT.U32.OR P3, PT, R19, 0x7f, P3 ;  /* 0x0000007f1300780c */ /* 0x000fc40001f64470 */
[C---:B------:R-:W-:Y:S02]  /*3470*/  ISETP.GT.U32.OR P2, PT, R19.reuse, 0x7f, P2 ;  /* 0x0000007f1300780c */ /* 0x040fe40001744470 */
[----:B------:R-:W-:-:S07]  /*3480*/  ISETP.GT.U32.OR P0, PT, R19, 0x7f, P0 ;  /* 0x0000007f1300780c */ /* 0x000fce0000704470 */
[C---:B------:R-:W-:Y:S02]  /*3490*/  @!P1 FADD.FTZ R31, -R24.reuse, R31 ;  /* 0x0000001f181f9221 */ /* 0x040fe40000010100 */
[C---:B------:R-:W-:Y:S02]  /*34a0*/  @!P3 FADD.FTZ R0, -R24.reuse, R33 ;  /* 0x000000211800b221 */ /* 0x040fe40000010100 */
        /* <DEDUP_REMOVED lines=10> */
[----:B0-----:R0:W-:Y:S01]  /*3550*/  @!P3 STS [R32], R7 ;  /* 0x000000072000b388 */ /* 0x0011e20000000800 */
[----:B------:R-:W-:-:S03]  /*3560*/  IMAD.MOV.U32 R0, RZ, RZ, RZ ;  /* 0x000000ffff007224 */ /* 0x000fc600078e00ff */
[----:B-1----:R1:W-:Y:S04]  /*3570*/  @!P2 STS [R32+0x220], R9 ;  /* 0x000220092000a388 */ /* 0x0023e80000000800 */
[----:B--2---:R-:W-:Y:S04]  /*3580*/  @!P1 STS [R32+0x440], R31 ;  /* 0x0004401f20009388 */ /* 0x004fe80000000800 */
[----:B---3--:R2:W-:Y:S01]  /*3590*/  @!P0 STS [R32+0x660], R11 ;  /* 0x0006600b20008388 */ /* 0x0085e20000000800 */
[----:B------:R-:W-:Y:S01]  /*35a0*/  BAR.SYNC.DEFER_BLOCKING 0x0 ;  /* 0x0000000000007b1d */ /* 0x000fe20000010000 */
[----:B------:R-:W-:-:S04]  /*35b0*/  LEA R34, P0, R34, R35, 0x2 ;  /* 0x0000002322227211 */ /* 0x000fc800078010ff */
[----:B------:R-:W-:Y:S02]  /*35c0*/  LEA.HI.X.SX32 R35, R35, RZ, 0x1, P0 ;  /* 0x000000ff23237211 */ /* 0x000fe400000f0eff */
[----:B0-----:R-:W-:Y:S02]  /*35d0*/  CS2R R6, SRZ ;  /* 0x0000000000067805 */ /* 0x001fe4000001ff00 */
[----:B-1----:R-:W-:Y:S02]  /*35e0*/  CS2R R8, SRZ ;  /* 0x0000000000087805 */ /* 0x002fe4000001ff00 */
[----:B--2---:R-:W-:Y:S01]  /*35f0*/  CS2R R10, SRZ ;  /* 0x00000000000a7805 */ /* 0x004fe2000001ff00 */
[----:B------:R-:W-:Y:S06]  /*3600*/  BRA.U !UP0, `(.L_x_306) ;  /* 0x0000000908307547 */ /* 0x000fec000b800000 */
[----:B------:R-:W0:Y:S01]  /*3610*/  LDCU.64 UR4, c[0x0][0x3f8] ;  /* 0x00007f00ff0477ac */ /* 0x000e220008000a00 */
        /* <DEDUP_REMOVED lines=11> */
[----:B------:R-:W-:Y:S02]  /*36d0*/  CS2R R16, SRZ ;  /* 0x0000000000107805 */ /* 0x000fe4000001ff00 */
[----:B0-----:R-:W-:Y:S01]  /*36e0*/  LEA R34, P0, R34, UR4, 0x2 ;  /* 0x0000000422227c11 */ /* 0x001fe2000f8010ff */
        /* <DEDUP_REMOVED lines=20> */
.L_x_308:
[----:B------:R-:W2:Y:S01]  /*3830*/  @!P1 LDG.E.128 R16, desc[UR10][R34.64] ;  /* 0x0000000a22109981 */ /* 0x000ea2000c1e1d00 */
[C-C-:B------:R-:W-:Y:S01]  /*3840*/  @!P1 IMAD.WIDE R36, R32.reuse, 0x4, R34.reuse ;  /* 0x0000000420249825 */ /* 0x140fe200078e0222 */
[----:B------:R-:W-:Y:S02]  /*3850*/  UIADD3 UR7, UPT, UPT, UR7, 0x4, URZ ;  /* 0x0000000407077890 */ /* 0x000fe4000fffe0ff */
[----:B------:R-:W2:Y:S01]  /*3860*/  LDS R12, [R14+-0x88] ;  /* 0xffff78000e0c7984 */ /* 0x000ea20000000800 */
[----:B------:R-:W-:Y:S01]  /*3870*/  @!P1 IMAD.WIDE R38, R32, 0x8, R34 ;  /* 0x0000000820269825 */ /* 0x000fe200078e0222 */
        /* <DEDUP_REMOVED lines=68> */
.L_x_307:
        /* <DEDUP_REMOVED lines=11> */
.L_x_309:
        /* <DEDUP_REMOVED lines=22> */
.L_x_306:
[----:B------:R-:W-:-:S04]  /*3ed0*/  IADD3 R28, PT, PT, R28, UR6, RZ ;  /* 0x000000061c1c7c10 */ /* 0x000fc8000fffe0ff */
[----:B------:R-:W-:-:S13]  /*3ee0*/  ISETP.GE.AND P0, PT, R28, R30, PT ;  /* 0x0000001e1c00720c */ /* 0x000fda0003f06270 */
[----:B------:R-:W-:Y:S05]  /*3ef0*/  @P0 EXIT ;  /* 0x000000000000094d */ /* 0x000fea0003800000 */
[-C--:B------:R-:W-:Y:S01]  /*3f00*/  IABS R18, R29.reuse ;  /* 0x0000001d00127213 */ /* 0x080fe20000000000 */
[----:B------:R-:W0:Y:S01]  /*3f10*/  LDC R14, c[0x0][0x434] ;  /* 0x00010d00ff0e7b82 */ /* 0x000e220000000800 */
[----:B------:R-:W-:Y:S01]  /*3f20*/  IABS R20, R28 ;  /* 0x0000001c00147213 */ /* 0x000fe20000000000 */
[----:B------:R-:W1:Y:S01]  /*3f30*/  LDCU.128 UR4, c[0x0][0x400] ;  /* 0x00008000ff0477ac */ /* 0x000e620008000c00 */
[----:B------:R-:W2:Y:S01]  /*3f40*/  I2F.RP R16, R18 ;  /* 0x0000001200107306 */ /* 0x000ea20000209400 */
[----:B------:R-:W-:Y:S01]  /*3f50*/  IABS R19, R29 ;  /* 0x0000001d00137213 */ /* 0x000fe20000000000 */
[----:B------:R-:W3:Y:S01]  /*3f60*/  LDCU.64 UR8, c[0x0][0x410] ;  /* 0x00008200ff0877ac */ /* 0x000ee20008000a00 */
[----:B------:R-:W-:Y:S02]  /*3f70*/  LOP3.LUT R15, R15, 0x1c, RZ, 0xc0, !PT ;  /* 0x0000001c0f0f7812 */ /* 0x000fe400078ec0ff */
[----:B------:R-:W-:Y:S02]  /*3f80*/  IADD3 R19, PT, PT, RZ, -R19, RZ ;  /* 0x80000013ff137210 */ /* 0x000fe40007ffe0ff */
[----:B------:R-:W-:-:S02]  /*3f90*/  F2FP.F16.F32.PACK_AB R10, R10, R13 ;  /* 0x0000000d0a0a723e */ /* 0x000fc400000000ff */
[----:B------:R-:W-:Y:S02]  /*3fa0*/  F2FP.F16.F32.PACK_AB R11, R8, R11 ;  /* 0x0000000b080b723e */ /* 0x000fe400000000ff */
[----:B------:R-:W-:Y:S02]  /*3fb0*/  F2FP.F16.F32.PACK_AB R6, R6, R9 ;  /* 0x000000090606723e */ /* 0x000fe400000000ff */
[----:B------:R-:W-:Y:S01]  /*3fc0*/  F2FP.F16.F32.PACK_AB R7, R4, R7 ;  /* 0x000000070407723e */ /* 0x000fe200000000ff */
[----:B--2---:R-:W2:Y:S01]  /*3fd0*/  MUFU.RCP R22, R16 ;  /* 0x0000001000167308 */ /* 0x004ea20000001000 */
[----:B------:R-:W-:Y:S02]  /*3fe0*/  F2FP.F16.F32.PACK_AB R2, R2, R5 ;  /* 0x000000050202723e */ /* 0x000fe400000000ff */
[----:B------:R-:W-:Y:S01]  /*3ff0*/  F2FP.F16.F32.PACK_AB R3, R0, R3 ;  /* 0x000000030003723e */ /* 0x000fe200000000ff */
[----:B--2---:R-:W-:-:S04]  /*4000*/  VIADD R22, R22, 0xffffffe ;  /* 0x0ffffffe16167836 */ /* 0x004fc80000000000 */
[----:B------:R-:W2:Y:S02]  /*4010*/  F2I.FTZ.U32.TRUNC.NTZ R23, R22 ;  /* 0x0000001600177305 */ /* 0x000ea4000021f000 */
[----:B--2---:R-:W-:Y:S02]  /*4020*/  IMAD.MOV R12, RZ, RZ, -R23 ;  /* 0x000000ffff0c7224 */ /* 0x004fe400078e0a17 */
[----:B------:R-:W-:Y:S02]  /*4030*/  IMAD.MOV.U32 R22, RZ, RZ, RZ ;  /* 0x000000ffff167224 */ /* 0x000fe400078e00ff */
[----:B------:R-:W-:Y:S01]  /*4040*/  IMAD R17, R12, R18, RZ ;  /* 0x000000120c117224 */ /* 0x000fe200078e02ff */
[----:B0-----:R-:W-:-:S03]  /*4050*/  IABS R12, R14 ;  /* 0x0000000e000c7213 */ /* 0x001fc60000000000 */
        /* <DEDUP_REMOVED lines=11> */
[----:B------:R-:W-:Y:S01]  /*4110*/  ISETP.GE.AND P0, PT, R18, RZ, PT ;  /* 0x000000ff1200720c */ /* 0x000fe20003f06270 */
[----:B0-----:R-:W-:-:S04]  /*4120*/  VIADD R18, R17, 0xffffffe ;  /* 0x0ffffffe11127836 */ /* 0x001fc80000000000 */
[----:B------:R-:W0:Y:S02]  /*4130*/  F2I.FTZ.U32.TRUNC.NTZ R19, R18 ;  /* 0x0000001200137305 */ /* 0x000e24000021f000 */
[----:B------:R-:W-:-:S06]  /*4140*/  @P2 IADD3 R16, PT, PT, R16, 0x1, RZ ;  /* 0x0000000110102810 */ /* 0x000fcc0007ffe0ff */
[----:B------:R-:W-:Y:S01]  /*4150*/  @!P0 IMAD.MOV R16, RZ, RZ, -R16 ;  /* 0x000000ffff108224 */ /* 0x000fe200078e0a10 */
[----:B------:R-:W-:-:S05]  /*4160*/  @!P1 LOP3.LUT R16, RZ, R29, RZ, 0x33, !PT ;  /* 0x0000001dff109212 */ /* 0x000fca00078e33ff */
[----:B------:R-:W-:Y:S02]  /*4170*/  IMAD R29, R29, R16, RZ ;  /* 0x000000101d1d7224 */ /* 0x000fe400078e02ff */
[----:B0-----:R-:W-:Y:S02]  /*4180*/  IMAD.MOV R17, RZ, RZ, -R19 ;  /* 0x000000ffff117224 */ /* 0x001fe400078e0a13 */
[----:B------:R-:W-:Y:S01]  /*4190*/  IMAD.MOV.U32 R18, RZ, RZ, RZ ;  /* 0x000000ffff127224 */ /* 0x000fe200078e00ff */
[----:B------:R-:W-:Y:S01]  /*41a0*/  IADD3 R23, PT, PT, R28, -R29, RZ ;  /* 0x8000001d1c177210 */ /* 0x000fe20007ffe0ff */
[----:B------:R-:W-:-:S03]  /*41b0*/  IMAD R21, R17, R12, RZ ;  /* 0x0000000c11157224 */ /* 0x000fc600078e02ff */
[----:B------:R-:W-:Y:S01]  /*41c0*/  IABS R17, R23 ;  /* 0x0000001700117213 */ /* 0x000fe20000000000 */
[----:B------:R-:W-:Y:S01]  /*41d0*/  IMAD.HI.U32 R21, R19, R21, R18 ;  /* 0x0000001513157227 */ /* 0x000fe200078e0012 */
[----:B------:R-:W-:-:S04]  /*41e0*/  LOP3.LUT R23, R23, R14, RZ, 0x3c, !PT ;  /* 0x0000000e17177212 */ /* 0x000fc800078e3cff */
[----:B------:R-:W-:Y:S01]  /*41f0*/  ISETP.GE.AND P1, PT, R23, RZ, PT ;  /* 0x000000ff1700720c */ /* 0x000fe20003f26270 */
[----:B------:R-:W-:-:S04]  /*4200*/  IMAD.HI.U32 R21, R21, R17, RZ ;  /* 0x0000001115157227 */ /* 0x000fc800078e00ff */
[----:B------:R-:W-:-:S04]  /*4210*/  IMAD.MOV R18, RZ, RZ, -R21 ;  /* 0x000000ffff127224 */ /* 0x000fc800078e0a15 */
[----:B------:R-:W-:Y:S02]  /*4220*/  IMAD R17, R12, R18, R17 ;  /* 0x000000120c117224 */ /* 0x000fe400078e0211 */
[----:B-1----:R-:W-:-:S03]  /*4230*/  IMAD.WIDE.U32 R18, R16, UR4, RZ ;  /* 0x0000000410127c25 */ /* 0x002fc6000f8e00ff */
[----:B------:R-:W-:-:S13]  /*4240*/  ISETP.GT.U32.AND P0, PT, R12, R17, PT ;  /* 0x000000110c00720c */ /* 0x000fda0003f04070 */
[-C--:B------:R-:W-:Y:S01]  /*4250*/  @!P0 IADD3 R17, PT, PT, R17, -R12.reuse, RZ ;  /* 0x8000000c11118210 */ /* 0x080fe20007ffe0ff */
        /* <DEDUP_REMOVED lines=13> */
[----:B---3--:R-:W-:-:S04]  /*4330*/  IMAD.WIDE.U32 R18, R21, UR8, R18 ;  /* 0x0000000815127c25 */ /* 0x008fc8000f8e0012 */
[----:B------:R-:W-:Y:S02]  /*4340*/  IMAD R16, R16, UR8, RZ ;  /* 0x0000000810107c24 */ /* 0x000fe4000f8e02ff */
[----:B------:R-:W-:Y:S02]  /*4350*/  IMAD.IADD R29, R28, 0x1, -R29 ;  /* 0x000000011c1d7824 */ /* 0x000fe400078e0a1d */
[----:B------:R-:W-:-:S03]  /*4360*/  IMAD R21, R21, UR9, R16 ;  /* 0x0000000915157c24 */ /* 0x000fc6000f8e0210 */
[----:B------:R-:W-:Y:S02]  /*4370*/  SHF.R.S32.HI R12, RZ, 0x1f, R29 ;  /* 0x0000001fff0c7819 */ /* 0x000fe4000001141d */
[----:B------:R-:W-:-:S03]  /*4380*/  IADD3 R19, PT, PT, R19, R21, RZ ;  /* 0x0000001513137210 */ /* 0x000fc60007ffe0ff */
[----:B------:R-:W-:Y:S02]  /*4390*/  IMAD R12, R12, UR6, RZ ;  /* 0x000000060c0c7c24 */ /* 0x000fe4000f8e02ff */
[----:B------:R-:W-:-:S04]  /*43a0*/  IMAD.WIDE.U32 R18, R29, UR6, R18 ;  /* 0x000000061d127c25 */ /* 0x000fc8000f8e0012 */
[----:B------:R-:W-:Y:S01]  /*43b0*/  IMAD R29, R29, UR7, R12 ;  /* 0x000000071d1d7c24 */ /* 0x000fe2000f8e020c */
[----:B------:R-:W-:-:S05]  /*43c0*/  IADD3 R15, P0, PT, R15, R18, RZ ;  /* 0x000000120f0f7210 */ /* 0x000fca0007f1e0ff */
[----:B------:R-:W-:Y:S01]  /*43d0*/  IMAD.X R14, R19, 0x1, R29, P0 ;  /* 0x00000001130e7824 */ /* 0x000fe200000e061d */
[----:B0-----:R-:W-:-:S04]  /*43e0*/  LEA R12, P0, R15, UR4, 0x1 ;  /* 0x000000040f0c7c11 */ /* 0x001fc8000f8008ff */
[----:B------:R-:W-:-:S05]  /*43f0*/  LEA.HI.X R13, R15, UR5, R14, 0x1, P0 ;  /* 0x000000050f0d7c11 */ /* 0x000fca00080f0c0e */
[----:B------:R-:W-:Y:S04]  /*4400*/  STG.E.64 desc[UR10][R12.64], R10 ;  /* 0x0000000a0c007986 */ /* 0x000fe8000c101b0a */
[----:B------:R-:W-:Y:S04]  /*4410*/  STG.E.64 desc[UR10][R12.64+0x40], R6 ;  /* 0x000040060c007986 */ /* 0x000fe8000c101b0a */
[----:B------:R-:W-:Y:S01]  /*4420*/  STG.E.64 desc[UR10][R12.64+0x80], R2 ;  /* 0x000080020c007986 */ /* 0x000fe2000c101b0a */
[----:B------:R-:W-:Y:S05]  /*4430*/  EXIT ;  /* 0x000000000000794d */ /* 0x000fea0003800000 */
        .weak           $__internal_9_$__cuda_sm20_div_s64
        .type           $__internal_9_$__cuda_sm20_div_s64,@function
        .size           $__internal_9_$__cuda_sm20_div_s64,(.L_x_11619 - $__internal_9_$__cuda_sm20_div_s64)
$__internal_9_$__cuda_sm20_div_s64:
        /* <DEDUP_REMOVED lines=28> */
[----:B------:R-:W-:Y:S01]  /*4600*/  IADD3 R14, P0, PT, RZ, -R48, RZ ;  /* 0x80000030ff0e7210 */ /* 0x000fe20007f1e0ff */
[----:B------:R-:W-:Y:S01]  /*4610*/  IMAD.MOV.U32 R49, RZ, RZ, RZ ;  /* 0x000000ffff317224 */ /* 0x000fe200078e00ff */
[----:B------:R-:W-:Y:S01]  /*4620*/  ISETP.GE.AND P1, PT, R17, RZ, PT ;  /* 0x000000ff1100720c */ /* 0x000fe20003f26270 */
[----:B------:R-:W-:Y:S02]  /*4630*/  IMAD R12, R23, R38, R12 ;  /* 0x00000026170c7224 */ /* 0x000fe400078e020c */
[----:B------:R-:W-:-:S03]  /*4640*/  IMAD.HI.U32 R44, R45, R14, RZ ;  /* 0x0000000e2d2c7227 */ /* 0x000fc600078e00ff */
[----:B------:R-:W-:-:S05]  /*4650*/  IADD3.X R12, PT, PT, RZ, ~R12, RZ, P0, !PT ;  /* 0x8000000cff0c7210 */ /* 0x000fca00007fe4ff */
[----:B------:R-:W-:-:S04]  /*4660*/  IMAD.WIDE.U32 R44, P5, R45, R12, R44 ;  /* 0x0000000c2d2c7225 */ /* 0x000fc800078a002c */
[----:B------:R-:W-:-:S04]  /*4670*/  IMAD.HI.U32 R13, P3, R23, R14, R44 ;  /* 0x0000000e170d7227 */ /* 0x000fc8000786002c */
[CC--:B------:R-:W-:Y:S02]  /*4680*/  IMAD R14, R23.reuse, R12.reuse, RZ ;  /* 0x0000000c170e7224 */ /* 0x0c0fe400078e02ff */
[----:B------:R-:W-:-:S03]  /*4690*/  IMAD.HI.U32 R12, R23, R12, RZ ;  /* 0x0000000c170c7227 */ /* 0x000fc600078e00ff */
[----:B------:R-:W-:Y:S01]  /*46a0*/  IADD3 R14, P2, PT, R14, R13, RZ ;  /* 0x0000000d0e0e7210 */ /* 0x000fe20007f5e0ff */
[----:B------:R-:W-:Y:S01]  /*46b0*/  IMAD.X R45, R12, 0x1, R23, P5 ;  /* 0x000000010c2d7824 */ /* 0x000fe200028e0617 */
[----:B------:R-:W-:-:S04]  /*46c0*/  IADD3 R13, P0, PT, RZ, -R25, RZ ;  /* 0x80000019ff0d7210 */ /* 0x000fc80007f1e0ff */
[----:B------:R-:W-:Y:S01]  /*46d0*/  SEL R13, R13, R25, !P1 ;  /* 0x000000190d0d7207 */ /* 0x000fe20004800000 */
[----:B------:R-:W-:Y:S01]  /*46e0*/  IMAD.X R22, RZ, RZ, ~R17, P0 ;  /* 0x000000ffff167224 */ /* 0x000fe200000e0e11 */
[----:B------:R-:W-:-:S03]  /*46f0*/  IADD3.X R45, PT, PT, RZ, RZ, R45, P2, P3 ;  /* 0x000000ffff2d7210 */ /* 0x000fc600017e642d */
[----:B------:R-:W-:Y:S01]  /*4700*/  IMAD.HI.U32 R48, R14, R13, RZ ;  /* 0x0000000d0e307227 */ /* 0x000fe200078e00ff */
[----:B------:R-:W-:-:S05]  /*4710*/  SEL R12, R22, R17, !P1 ;  /* 0x00000011160c7207 */ /* 0x000fca0004800000 */
        /* <DEDUP_REMOVED lines=11> */
[CC--:B------:R-:W-:Y:S02]  /*47d0*/  ISETP.GE.U32.AND P3, PT, R13.reuse, R38.reuse, PT ;  /* 0x000000260d00720c */ /* 0x0c0fe40003f66070 */
[----:B------:R-:W-:Y:S01]  /*47e0*/  IADD3 R14, P2, PT, R13, -R38, RZ ;  /* 0x800000260d0e7210 */ /* 0x000fe20007f5e0ff */
[----:B------:R-:W-:-:S05]  /*47f0*/  IMAD.X R12, R12, 0x1, ~R45, P0 ;  /* 0x000000010c0c7824 */ /* 0x000fca00000e0e2d */
[----:B------:R-:W-:-:S04]  /*4800*/  ISETP.GE.U32.AND.EX P3, PT, R12, R39, PT, P3 ;  /* 0x000000270c00720c */ /* 0x000fc80003f66130 */
[----:B------:R-:W-:Y:S02]  /*4810*/  SEL R13, R14, R13, P3 ;  /* 0x0000000d0e0d7207 */ /* 0x000fe40001800000 */
[----:B------:R-:W-:Y:S02]  /*4820*/  IADD3 R14, P1, PT, R23, 0x1, RZ ;  /* 0x00000001170e7810 */ /* 0x000fe40007f3e0ff */
[----:B------:R-:W-:Y:S01]  /*4830*/  ISETP.GE.U32.AND P0, PT, R13, R38, PT ;  /* 0x000000260d00720c */ /* 0x000fe20003f06070 */
[----:B------:R-:W-:Y:S01]  /*4840*/  IMAD.X R13, R12, 0x1, ~R39, P2 ;  /* 0x000000010c0d7824 */ /* 0x000fe200010e0e27 */
[----:B------:R-:W-:Y:S01]  /*4850*/  SEL R14, R14, R23, P3 ;  /* 0x000000170e0e7207 */ /* 0x000fe20001800000 */
[----:B------:R-:W-:-:S03]  /*4860*/  IMAD.X R23, RZ, RZ, R22, P1 ;  /* 0x000000ffff177224 */ /* 0x000fc600008e0616 */
[----:B------:R-:W-:Y:S02]  /*4870*/  SEL R13, R13, R12, P3 ;  /* 0x0000000c0d0d7207 */ /* 0x000fe40001800000 */
[----:B------:R-:W-:Y:S02]  /*4880*/  SEL R23, R23, R22, P3 ;  /* 0x0000001617177207 */ /* 0x000fe40001800000 */
[----:B------:R-:W-:Y:S02]  /*4890*/  IADD3 R45, P1, PT, R14, 0x1, RZ ;  /* 0x000000010e2d7810 */ /* 0x000fe40007f3e0ff */
[----:B------:R-:W-:Y:S02]  /*48a0*/  ISETP.GE.U32.AND.EX P0, PT, R13, R39, PT, P0 ;  /* 0x000000270d00720c */ /* 0x000fe40003f06100 */
[----:B------:R-:W-:Y:S02]  /*48b0*/  IADD3.X R12, PT, PT, RZ, R23, RZ, P1, !PT ;  /* 0x00000017ff0c7210 */ /* 0x000fe40000ffe4ff */
[----:B------:R-:W-:-:S02]  /*48c0*/  SEL R45, R45, R14, P0 ;  /* 0x0000000e2d2d7207 */ /* 0x000fc40000000000 */
[----:B------:R-:W-:Y:S02]  /*48d0*/  SEL R23, R12, R23, P0 ;  /* 0x000000170c177207 */ /* 0x000fe40000000000 */
[----:B------:R-:W-:Y:S02]  /*48e0*/  IADD3 R12, P1, PT, RZ, -R45, RZ ;  /* 0x8000002dff0c7210 */ /* 0x000fe40007f3e0ff */
[----:B------:R-:W-:Y:S01]  /*48f0*/  LOP3.LUT R13, R15, R17, RZ, 0x3c, !PT ;  /* 0x000000110f0d7212 */ /* 0x000fe200078e3cff */
[----:B------:R-:W-:Y:S01]  /*4900*/  IMAD.MOV.U32 R17, RZ, RZ, 0x0 ;  /* 0x00000000ff117424 */ /* 0x000fe200078e00ff */
[----:B------:R-:W-:Y:S01]  /*4910*/  ISETP.NE.U32.AND P0, PT, R18, RZ, PT ;  /* 0x000000ff1200720c */ /* 0x000fe20003f05070 */
[----:B------:R-:W-:Y:S01]  /*4920*/  IMAD.X R14, RZ, RZ, ~R23, P1 ;  /* 0x000000ffff0e7224 */ /* 0x000fe200008e0e17 */
[----:B------:R-:W-:Y:S02]  /*4930*/  ISETP.GE.AND P2, PT, R13, RZ, PT ;  /* 0x000000ff0d00720c */ /* 0x000fe40003f46270 */
[----:B------:R-:W-:-:S02]  /*4940*/  ISETP.NE.AND.EX P0, PT, R15, RZ, PT, P0 ;  /* 0x000000ff0f00720c */ /* 0x000fc40003f05300 */
[----:B------:R-:W-:Y:S02]  /*4950*/  SEL R12, R12, R45, !P2 ;  /* 0x0000002d0c0c7207 */ /* 0x000fe40005000000 */
[----:B------:R-:W-:Y:S02]  /*4960*/  SEL R14, R14, R23, !P2 ;  /* 0x000000170e0e7207 */ /* 0x000fe40005000000 */
[----:B------:R-:W-:Y:S02]  /*4970*/  SEL R12, R12, 0xffffffff, P0 ;  /* 0xffffffff0c0c7807 */ /* 0x000fe40000000000 */
[----:B------:R-:W-:Y:S01]  /*4980*/  SEL R13, R14, 0xffffffff, P0 ;  /* 0xffffffff0e0d7807 */ /* 0x000fe20000000000 */
[----:B------:R-:W-:Y:S06]  /*4990*/  RET.REL.NODEC R16 `(_ZN5flash32flash_fwd_splitkv_combine_kernelI23Flash_fwd_kernel_traitsILi96ELi64ELi128ELi4ELb0ELb0EN7cutlass6half_tE19Flash_kernel_traitsILi96ELi64ELi128ELi4ES3_EELi16ELi5ELb1EEEvNS_16Flash_fwd_paramsE) ;  /* 0xffffffb410987950 */ /* 0x000fec0003c3ffff */
.L_x_310:
        /* <DEDUP_REMOVED lines=14> */
.L_x_11619:


//--------------------- .text._ZN5flash32flash_fwd_splitkv_combine_kernelI23Flash_fwd_kernel_traitsILi96ELi64ELi128ELi4ELb0ELb0EN7cutlass6half_tE19Flash_kernel_traitsILi96ELi64ELi128ELi4ES3_EELi16ELi4ELb1EEEvNS_16Flash_fwd_paramsE --------------------------
	.section	.text._ZN5flash32flash_fwd_splitkv_combine_kernelI23Flash_fwd_kernel_traitsILi96ELi64ELi128ELi4ELb0ELb0EN7cutlass6half_tE19Flash_kernel_traitsILi96ELi64ELi128ELi4ES3_EELi16ELi4ELb1EEEvNS_16Flash_fwd_paramsE,"ax",@progbits
	.align	128
        .global         _ZN5flash32flash_fwd_splitkv_combine_kernelI23Flash_fwd_kernel_traitsILi96ELi64ELi128ELi4ELb0ELb0EN7cutlass6half_tE19Flash_kernel_traitsILi96ELi64ELi128ELi4ES3_EELi16ELi4ELb1EEEvNS_16Flash_fwd_paramsE
        .type           _ZN5flash32flash_fwd_splitkv_combine_kernelI23Flash_fwd_kernel_traitsILi96ELi64ELi128ELi4ELb0ELb0EN7cutlass6half_tE19Flash_kernel_traitsILi96ELi64ELi128ELi4ES3_EELi16ELi4ELb1EEEvNS_16Flash_fwd_paramsE,@function
        .size           _ZN5flash32flash_fwd_splitkv_combine_kernelI23Flash_fwd_kernel_traitsILi96ELi64ELi128ELi4ELb0ELb0EN7cutlass6half_tE19Flash_kernel_traitsILi96ELi64ELi128ELi4ES3_EELi16ELi4ELb1EEEvNS_16Flash_fwd_paramsE,(.L_x_11620 - _ZN5flash32flash_fwd_splitkv_combine_kernelI23Flash_fwd_kernel_traitsILi96ELi64ELi128ELi4ELb0ELb0EN7cutlass6half_tE19Flash_kernel_traitsILi96ELi64ELi128ELi4ES3_EELi16ELi4ELb1EEEvNS_16Flash_fwd_paramsE)
        .other          _ZN5flash32flash_fwd_splitkv_combine_kernelI23Flash_fwd_kernel_traitsILi96ELi64ELi128ELi4ELb0ELb0EN7cutlass6half_tE19Flash_kernel_traitsILi96ELi64ELi128ELi4ES3_EELi16ELi4ELb1EEEvNS_16Flash_fwd_paramsE,@"STO_CUDA_ENTRY STV_DEFAULT"
_ZN5flash32flash_fwd_splitkv_combine_kernelI23Flash_fwd_kernel_traitsILi96ELi64ELi128ELi4ELb0ELb0EN7cutlass6half_tE19Flash_kernel_traitsILi96ELi64ELi128ELi4ES3_EELi16ELi4ELb1EEEvNS_16Flash_fwd_paramsE:
.text._ZN5flash32flash_fwd_splitkv_combine_kernelI23Flash_fwd_kernel_traitsILi96ELi64ELi128ELi4ELb0ELb0EN7cutlass6half_tE19Flash_kernel_traitsILi96ELi64ELi128ELi4ES3_EELi16ELi4ELb1EEEvNS_16Flash_fwd_paramsE:
        /* <DEDUP_REMOVED lines=39> */
.L_x_311:
[----:B------:R-:W-:Y:S01]  /*0270*/  IMAD.U32 R29, RZ, RZ, UR7 ;  /* 0x00000007ff1d7e24 */ /* 0x000fe2000f8e00ff */
[----:B------:R-:W-:Y:S01]  /*0280*/  MOV R18, UR14 ;  /* 0x0000000e00127c02 */ /* 0x000fe20008000f00 */
[----:B------:R-:W-:Y:S01]  /*0290*/  IMAD.U32 R17, RZ, RZ, UR4 ;  /* 0x00000004ff117e24 */ /* 0x000fe2000f8e00ff */
[----:B------:R-:W-:Y:S02]  /*02a0*/  MOV R15, UR8 ;  /* 0x00000008000f7c02 */ /* 0x000fe40008000f00 */
[----:B------:R-:W-:Y:S02]  /*02b0*/  MOV R16, 0x2d0 ;  /* 0x000002d000107802 */ /* 0x000fe40000000f00 */
[----:B------:R-:W-:Y:S05]  /*02c0*/  CALL.REL.NOINC `($__internal_10_$__cuda_sm20_div_s64) ;  /* 0x0000003c00e87944 */ /* 0x000fea0003c00000 */
[----:B------:R-:W-:-:S07]  /*02d0*/  MOV R10, R14 ;  /* 0x0000000e000a7202 */ /* 0x000fce0000000f00 */
.L_x_312:
        /* <DEDUP_REMOVED lines=30> */
.L_x_314:
[----:B------:R-:W-:Y:S01]  /*04c0*/  IMAD.MOV.U32 R29, RZ, RZ, R10 ;  /* 0x000000ffff1d7224 */ /* 0x000fe200078e000a */
[----:B------:R-:W-:Y:S02]  /*04d0*/  MOV R17, R11 ;  /* 0x0000000b00117202 */ /* 0x000fe40000000f00 */
[----:B------:R-:W-:Y:S02]  /*04e0*/  MOV R16, 0x500 ;  /* 0x0000050000107802 */ /* 0x000fe40000000f00 */
[----:B------:R-:W-:Y:S05]  /*04f0*/  CALL.REL.NOINC `($__internal_10_$__cuda_sm20_div_s64) ;  /* 0x0000003c005c7944 */ /* 0x000fea0003c00000 */
[----:B------:R-:W-:Y:S02]  /*0500*/  MOV R22, R14 ;  /* 0x0000000e00167202 */ /* 0x000fe40000000f00 */
[----:B------:R-:W-:Y:S02]  /*0510*/  MOV R23, R11 ;  /* 0x0000000b00177202 */ /* 0x000fe40000000f00 */
.L_x_315:
[----:B------:R-:W-:Y:S05]  /*0520*/  BSYNC.RECONVERGENT B0 ;  /* 0x0000000000007941 */ /* 0x000fea0003800200 */
.L_x_313:
        /* <DEDUP_REMOVED lines=55> */
.L_x_317:
[----:B------:R-:W-:Y:S01]  /*08a0*/  IMAD.MOV.U32 R29, RZ, RZ, R18 ;  /* 0x000000ffff1d7224 */ /* 0x000fe200078e0012 */
[----:B------:R-:W-:Y:S01]  /*08b0*/  MOV R18, R12 ;  /* 0x0000000c00127202 */ /* 0x000fe20000000f00 */
[----:B------:R-:W-:Y:S01]  /*08c0*/  IMAD.MOV.U32 R17, RZ, RZ, R15 ;  /* 0x000000ffff117224 */ /* 0x000fe200078e000f */
[----:B------:R-:W-:Y:S02]  /*08d0*/  MOV R15, R2 ;  /* 0x00000002000f7202 */ /* 0x000fe40000000f00 */
[----:B------:R-:W-:Y:S02]  /*08e0*/  MOV R16, 0x900 ;  /* 0x0000090000107802 */ /* 0x000fe40000000f00 */
[----:B------:R-:W-:Y:S05]  /*08f0*/  CALL.REL.NOINC `($__internal_10_$__cuda_sm20_div_s64) ;  /* 0x00000038005c7944 */ /* 0x000fea0003c00000 */
[----:B------:R-:W-:Y:S02]  /*0900*/  MOV R15, R11 ;  /* 0x0000000b000f7202 */ /* 0x000fe40000000f00 */
.L_x_318:
[----:B------:R-:W-:Y:S05]  /*0910*/  BSYNC.RECONVERGENT B0 ;  /* 0x0000000000007941 */ /* 0x000fea0003800200 */
.L_x_316:
        /* <DEDUP_REMOVED lines=116> */
.L_x_320:
[----:B------:R-:W-:Y:S01]  /*1060*/  IMAD.MOV.U32 R17, RZ, RZ, R15 ;  /* 0x000000ffff117224 */ /* 0x000fe200078e000f */
[----:B------:R-:W-:Y:S01]  /*1070*/  MOV R18, R9 ;  /* 0x0000000900127202 */ /* 0x000fe20000000f00 */
[----:B------:R-:W-:Y:S01]  /*1080*/  IMAD.MOV.U32 R29, RZ, RZ, R14 ;  /* 0x000000ffff1d7224 */ /* 0x000fe200078e000e */
[----:B------:R-:W-:Y:S02]  /*1090*/  MOV R15, R3 ;  /* 0x00000003000f7202 */ /* 0x000fe40000000f00 */
[----:B------:R-:W-:Y:S02]  /*10a0*/  MOV R16, 0x10c0 ;  /* 0x000010c000107802 */ /* 0x000fe40000000f00 */
[----:B------:R-:W-:Y:S05]  /*10b0*/  CALL.REL.NOINC `($__internal_10_$__cuda_sm20_div_s64) ;  /* 0x00000030006c7944 */ /* 0x000fea0003c00000 */
[----:B------:R-:W-:Y:S02]  /*10c0*/  MOV R34, R14 ;  /* 0x0000000e00227202 */ /* 0x000fe40000000f00 */
[----:B------:R-:W-:Y:S02]  /*10d0*/  MOV R35, R11 ;  /* 0x0000000b00237202 */ /* 0x000fe40000000f00 */
.L_x_321:
[----:B------:R-:W-:Y:S05]  /*10e0*/  BSYNC.RECONVERGENT B0 ;  /* 0x0000000000007941 */ /* 0x000fea0003800200 */
.L_x_319:
        /* <DEDUP_REMOVED lines=58> */
.L_x_323:
[----:B------:R-:W-:Y:S01]  /*1490*/  IMAD.MOV.U32 R29, RZ, RZ, R22 ;  /* 0x000000ffff1d7224 */ /* 0x000fe200078e0016 */
[----:B------:R-:W-:Y:S01]  /*14a0*/  MOV R17, R23 ;  /* 0x0000001700117202 */ /* 0x000fe20000000f00 */
[----:B------:R-:W-:Y:S01]  /*14b0*/  IMAD.MOV.U32 R18, RZ, RZ, R7 ;  /* 0x000000ffff127224 */ /* 0x000fe200078e0007 */
[----:B------:R-:W-:Y:S02]  /*14c0*/  MOV R16, 0x14e0 ;  /* 0x000014e000107802 */ /* 0x000fe40000000f00 */
[----:B------:R-:W-:Y:S05]  /*14d0*/  CALL.REL.NOINC `($__internal_10_$__cuda_sm20_div_s64) ;  /* 0x0000002c00647944 */ /* 0x000fea0003c00000 */
[----:B------:R-:W-:Y:S02]  /*14e0*/  MOV R20, R14 ;  /* 0x0000000e00147202 */ /* 0x000fe40000000f00 */
[----:B------:R-:W-:Y:S02]  /*14f0*/  MOV R21, R11 ;  /* 0x0000000b00157202 */ /* 0x000fe40000000f00 */
.L_x_324:
[----:B------:R-:W-:Y:S05]  /*1500*/  BSYNC.RECONVERGENT B0 ;  /* 0x0000000000007941 */ /* 0x000fea0003800200 */
.L_x_322:
        /* <DEDUP_REMOVED lines=218> */
.L_x_328:
[----:B------:R-:W-:Y:S01]  /*22b0*/  IMAD.MOV.U32 R17, RZ, RZ, RZ ;  /* 0x000000ffff117224 */ /* 0x000fe200078e00ff */
[----:B------:R-:W-:Y:S02]  /*22c0*/  MOV R18, R32 ;  /* 0x0000002000127202 */ /* 0x000fe40000000f00 */
[----:B------:R-:W-:Y:S02]  /*22d0*/  MOV R16, 0x22f0 ;  /* 0x000022f000107802 */ /* 0x000fe40000000f00 */
[----:B------:R-:W-:Y:S05]  /*22e0*/  CALL.REL.NOINC `($__internal_10_$__cuda_sm20_div_s64) ;  /* 0x0000001c00e07944 */ /* 0x000fea0003c00000 */
[----:B------:R-:W-:Y:S02]  /*22f0*/  IADD3 R13, PT, PT, -R14, RZ, RZ ;  /* 0x000000ff0e0d7210 */ /* 0x000fe40007ffe1ff */
[----:B------:R-:W-:-:S03]  /*2300*/  MOV R33, R11 ;  /* 0x0000000b00217202 */ /* 0x000fc60000000f00 */
[----:B------:R-:W-:Y:S01]  /*2310*/  IMAD R29, R32, R13, R29 ;  /* 0x0000000d201d7224 */ /* 0x000fe200078e021d */
[----:B------:R-:W-:-:S07]  /*2320*/  MOV R32, R14 ;  /* 0x0000000e00207202 */ /* 0x000fce0000000f00 */
.L_x_329:
        /* <DEDUP_REMOVED lines=60> */
.L_x_331:
[----:B------:R-:W-:Y:S01]  /*26f0*/  IMAD.MOV.U32 R29, RZ, RZ, R32 ;  /* 0x000000ffff1d7224 */ /* 0x000fe200078e0020 */
[----:B------:R-:W-:Y:S01]  /*2700*/  MOV R17, R33 ;  /* 0x0000002100117202 */ /* 0x000fe20000000f00 */
[----:B------:R-:W-:Y:S01]  /*2710*/  IMAD.MOV.U32 R18, RZ, RZ, R36 ;  /* 0x000000ffff127224 */ /* 0x000fe200078e0024 */
[----:B------:R-:W-:Y:S02]  /*2720*/  MOV R16, 0x2740 ;  /* 0x0000274000107802 */ /* 0x000fe40000000f00 */
[----:B------:R-:W-:Y:S05]  /*2730*/  CALL.REL.NOINC `($__internal_10_$__cuda_sm20_div_s64) ;  /* 0x0000001800cc7944 */ /* 0x000fea0003c00000 */
[----:B------:R-:W-:-:S05]  /*2740*/  IADD3 R33, PT, PT, -R14, RZ, RZ ;  /* 0x000000ff0e217210 */ /* 0x000fca0007ffe1ff */
[----:B------:R-:W-:Y:S02]  /*2750*/  IMAD R33, R33, R36, R32 ;  /* 0x0000002421217224 */ /* 0x000fe400078e0220 */
.L_x_332:
[----:B------:R-:W-:Y:S05]  /*2760*/  BSYNC.RECONVERGENT B0 ;  /* 0x0000000000007941 */ /* 0x000fea0003800200 */
.L_x_330:
[----:B------:R-:W-:Y:S01]  /*2770*/  IABS R15, R12 ;  /* 0x0000000c000f7213 */ /* 0x000fe20000000000 */
[----:B------:R-:W0:Y:S01]  /*2780*/  LDC R18, c[0x0][0x3e0] ;  /* 0x0000f800ff127b82 */ /* 0x000e220000000800 */
[----:B------:R-:W-:Y:S01]  /*2790*/  IABS R11, R7 ;  /* 0x00000007000b7213 */ /* 0x000fe20000000000 */
[----:B------:R-:W1:Y:S01]  /*27a0*/  LDCU UR15, c[0x0][0x430] ;  /* 0x00008600ff0f77ac */ /* 0x000e620008000800 */
[----:B------:R-:W2:Y:S01]  /*27b0*/  I2F.U32.RP R26, R15 ;  /* 0x0000000f001a7306 */ /* 0x000ea20000209000 */
[----:B------:R-:W-:Y:S02]  /*27c0*/  IABS R13, R9 ;  /* 0x00000009000d7213 */ /* 0x000fe40000000000 */
        /* <DEDUP_REMOVED lines=16> */
[----:B0-----:R-:W-:Y:S01]  /*28d0*/  VIADD R16, R16, 0xffffffe ;  /* 0x0ffffffe10107836 */ /* 0x001fe20000000000 */
[----:B------:R-:W-:-:S06]  /*28e0*/  IABS R21, R6 ;  /* 0x0000000600157213 */ /* 0x000fcc0000000000 */
[----:B------:R-:W0:Y:S01]  /*28f0*/  F2I.FTZ.U32.TRUNC.NTZ R17, R16 ;  /* 0x0000001000117305 */ /* 0x000e22000021f000 */
[----:B-1----:R-:W-:-:S07]  /*2900*/  IMAD.MOV R0, RZ, RZ, -R37 ;  /* 0x000000ffff007224 */ /* 0x002fce00078e0a25 */
[----:B------:R-:W1:Y:S01]  /*2910*/  I2F.U32.RP R27, R20 ;  /* 0x00000014001b7306 */ /* 0x000e620000209000 */
[----:B------:R-:W-:Y:S02]  /*2920*/  IMAD.MOV.U32 R36, RZ, RZ, RZ ;  /* 0x000000ffff247224 */ /* 0x000fe400078e00ff */
[----:B------:R-:W-:Y:S01]  /*2930*/  IMAD R31, R0, R15, RZ ;  /* 0x0000000f001f7224 */ /* 0x000fe200078e02ff */
[----:B------:R-:W-:Y:S01]  /*2940*/  IABS R0, R7 ;  /* 0x0000000700007213 */ /* 0x000fe20000000000 */
[----:B0-----:R-:W-:-:S03]  /*2950*/  IMAD.MOV R30, RZ, RZ, -R17 ;  /* 0x000000ffff1e7224 */ /* 0x001fc600078e0a11 */
[----:B------:R-:W0:Y:S01]  /*2960*/  MUFU.RCP R34, R34 ;  /* 0x0000002200227308 */ /* 0x000e220000001000 */
[----:B------:R-:W-:Y:S02]  /*2970*/  IMAD.MOV.U32 R16, RZ, RZ, RZ ;  /* 0x000000ffff107224 */ /* 0x000fe400078e00ff */
[----:B------:R-:W-:Y:S02]  /*2980*/  IMAD R30, R30, R11, RZ ;  /* 0x0000000b1e1e7224 */ /* 0x000fe400078e02ff */
[----:B------:R-:W-:-:S03]  /*2990*/  IMAD.HI.U32 R31, R37, R31, R36 ;  /* 0x0000001f251f7227 */ /* 0x000fc600078e0024 */
[----:B-1----:R-:W1:Y:S01]  /*29a0*/  MUFU.RCP R27, R27 ;  /* 0x0000001b001b7308 */ /* 0x002e620000001000 */
[----:B------:R-:W-:Y:S01]  /*29b0*/  IMAD.HI.U32 R30, R17, R30, R16 ;  /* 0x0000001e111e7227 */ /* 0x000fe200078e0010 */
[----:B------:R-:W-:Y:S02]  /*29c0*/  IABS R17, R12 ;  /* 0x0000000c00117213 */ /* 0x000fe40000000000 */
[----:B------:R-:W-:Y:S01]  /*29d0*/  IABS R16, R14 ;  /* 0x0000000e00107213 */ /* 0x000fe20000000000 */
[----:B------:R-:W-:Y:S01]  /*29e0*/  IMAD.HI.U32 R31, R31, R26, RZ ;  /* 0x0000001a1f1f7227 */ /* 0x000fe200078e00ff */
[----:B------:R-:W-:Y:S02]  /*29f0*/  IADD3 R17, PT, PT, RZ, -R17, RZ ;  /* 0x80000011ff117210 */ /* 0x000fe40007ffe0ff */
[----:B------:R-:W2:Y:S01]  /*2a00*/  I2F.U32.RP R29, R21 ;  /* 0x00000015001d7306 */ /* 0x000ea20000209000 */
[----:B------:R-:W-:Y:S01]  /*2a10*/  IMAD.MOV R0, RZ, RZ, -R0 ;  /* 0x000000ffff007224 */ /* 0x000fe200078e0a00 */
[----:B0-----:R-:W-:Y:S01]  /*2a20*/  IADD3 R34, PT, PT, R34, 0xffffffe, RZ ;  /* 0x0ffffffe22227810 */ /* 0x001fe20007ffe0ff */
[----:B------:R-:W-:-:S02]  /*2a30*/  IMAD R26, R31, R17, R26 ;  /* 0x000000111f1a7224 */ /* 0x000fc400078e021a */
[----:B------:R-:W-:-:S03]  /*2a40*/  IMAD.HI.U32 R37, R30, R16, RZ ;  /* 0x000000101e257227 */ /* 0x000fc600078e00ff */
[----:B------:R0:W3:Y:S01]  /*2a50*/  F2I.FTZ.U32.TRUNC.NTZ R35, R34 ;  /* 0x0000002200237305 */ /* 0x0000e2000021f000 */
[----:B------:R-:W-:Y:S01]  /*2a60*/  ISETP.GT.U32.AND P3, PT, R15, R26, PT ;  /* 0x0000001a0f00720c */ /* 0x000fe20003f64070 */
[----:B-1----:R-:W-:Y:S02]  /*2a70*/  VIADD R27, R27, 0xffffffe ;  /* 0x0ffffffe1b1b7836 */ /* 0x002fe40000000000 */
[----:B------:R-:W-:-:S04]  /*2a80*/  IMAD R0, R37, R0, R16 ;  /* 0x0000000025007224 */ /* 0x000fc800078e0210 */
[----:B--2---:R-:W1:Y:S01]  /*2a90*/  MUFU.RCP R29, R29 ;  /* 0x0000001d001d7308 */ /* 0x004e620000001000 */
[----:B------:R-:W-:-:S05]  /*2aa0*/  ISETP.GT.U32.AND P1, PT, R11, R0, PT ;  /* 0x000000000b00720c */ /* 0x000fca0003f24070 */
[----:B------:R-:W-:Y:S02]  /*2ab0*/  @!P3 IMAD.IADD R26, R26, 0x1, -R15 ;  /* 0x000000011a1ab824 */ /* 0x000fe400078e0a0f */
[----:B0-----:R-:W-:Y:S01]  /*2ac0*/  HFMA2 R34, -RZ, RZ, 0, 0 ;  /* 0x00000000ff227431 */ /* 0x001fe200000001ff */
[----:B------:R-:W0:Y:S01]  /*2ad0*/  F2I.FTZ.U32.TRUNC.NTZ R27, R27 ;  /* 0x0000001b001b7305 */ /* 0x000e22000021f000 */
[--C-:B---3--:R-:W-:Y:S01]  /*2ae0*/  IMAD.MOV R16, RZ, RZ, -R35.reuse ;  /* 0x000000ffff107224 */ /* 0x108fe200078e0a23 */
[----:B------:R-:W-:Y:S01]  /*2af0*/  ISETP.GE.U32.AND P6, PT, R26, R15, PT ;  /* 0x0000000f1a00720c */ /* 0x000fe20003fc6070 */
[----:B------:R-:W-:Y:S01]  /*2b00*/  @!P3 VIADD R31, R31, 0x1 ;  /* 0x000000011f1fb836 */ /* 0x000fe20000000000 */
[----:B------:R-:W-:Y:S01]  /*2b10*/  LOP3.LUT R26, R33, R12, RZ, 0x3c, !PT ;  /* 0x0000000c211a7212 */ /* 0x000fe200078e3cff */
[----:B------:R-:W-:Y:S01]  /*2b20*/  IMAD R17, R16, R13, RZ ;  /* 0x0000000d10117224 */ /* 0x000fe200078e02ff */
[-C--:B------:R-:W-:Y:S01]  /*2b30*/  @!P1 IADD3 R0, PT, PT, R0, -R11.reuse, RZ ;  /* 0x8000000b00009210 */ /* 0x080fe20007ffe0ff */
[----:B------:R-:W-:Y:S01]  /*2b40*/  @!P1 VIADD R37, R37, 0x1 ;  /* 0x0000000125259836 */ /* 0x000fe20000000000 */
[----:B------:R-:W-:Y:S01]  /*2b50*/  ISETP.GE.AND P2, PT, R26, RZ, PT ;  /* 0x000000ff1a00720c */ /* 0x000fe20003f46270 */
[----:B-1----:R-:W-:Y:S01]  /*2b60*/  VIADD R29, R29, 0xffffffe ;  /* 0x0ffffffe1d1d7836 */ /* 0x002fe20000000000 */
[----:B------:R-:W-:Y:S01]  /*2b70*/  ISETP.GE.U32.AND P4, PT, R0, R11, PT ;  /* 0x0000000b0000720c */ /* 0x000fe20003f86070 */
[----:B------:R-:W-:Y:S01]  /*2b80*/  IMAD.HI.U32 R17, R35, R17, R34 ;  /* 0x0000001123117227 */ /* 0x000fe200078e0022 */
[----:B------:R-:W-:Y:S01]  /*2b90*/  LOP3.LUT R16, R14, R7, RZ, 0x3c, !PT ;  /* 0x000000070e107212 */ /* 0x000fe200078e3cff */
[----:B------:R-:W1:Y:S01]  /*2ba0*/  F2I.FTZ.U32.TRUNC.NTZ R35, R29 ;  /* 0x0000001d00237305 */ /* 0x000e62000021f000 */
[----:B------:R-:W-:Y:S01]  /*2bb0*/  IABS R0, R18 ;  /* 0x0000001200007213 */ /* 0x000fe20000000000 */
[--C-:B0-----:R-:W-:Y:S01]  /*2bc0*/  IMAD.MOV R15, RZ, RZ, -R27.reuse ;  /* 0x000000ffff0f7224 */ /* 0x101fe200078e0a1b */
[----:B------:R-:W-:Y:S01]  /*2bd0*/  ISETP.GE.AND P0, PT, R16, RZ, PT ;  /* 0x000000ff1000720c */ /* 0x000fe20003f06270 */
[----:B------:R-:W-:Y:S01]  /*2be0*/  IMAD.MOV.U32 R26, RZ, RZ, RZ ;  /* 0x000000ffff1a7224 */ /* 0x000fe200078e00ff */
[----:B------:R-:W-:Y:S01]  /*2bf0*/  IABS R11, R3 ;  /* 0x00000003000b7213 */ /* 0x000fe20000000000 */
[----:B------:R-:W-:Y:S01]  /*2c00*/  IMAD R15, R15, R20, RZ ;  /* 0x000000140f0f7224 */ /* 0x000fe200078e02ff */
[----:B------:R-:W-:Y:S01]  /*2c10*/  ISETP.NE.AND P1, PT, R7, RZ, PT ;  /* 0x000000ff0700720c */ /* 0x000fe20003f25270 */
[----:B------:R-:W-:Y:S01]  /*2c20*/  IMAD.MOV R0, RZ, RZ, -R0 ;  /* 0x000000ffff007224 */ /* 0x000fe200078e0a00 */
[----:B------:R-:W-:Y:S01]  /*2c30*/  @P6 IADD3 R31, PT, PT, R31, 0x1, RZ ;  /* 0x000000011f1f6810 */ /* 0x000fe20007ffe0ff */
[----:B------:R-:W-:Y:S01]  /*2c40*/  IMAD.HI.U32 R15, R27, R15, R26 ;  /* 0x0000000f1b0f7227 */ /* 0x000fe200078e001a */
[----:B------:R-:W-:-:S03]  /*2c50*/  IABS R26, R9 ;  /* 0x00000009001a7213 */ /* 0x000fc60000000000 */
[----:B------:R-:W-:Y:S01]  /*2c60*/  @P4 VIADD R37, R37, 0x1 ;  /* 0x0000000125254836 */ /* 0x000fe20000000000 */
[----:B-1----:R-:W-:Y:S01]  /*2c70*/  IADD3 R16, PT, PT, RZ, -R35, RZ ;  /* 0x80000023ff107210 */ /* 0x002fe20007ffe0ff */
[----:B------:R-:W-:-:S03]  /*2c80*/  IMAD.HI.U32 R15, R15, R11, RZ ;  /* 0x0000000b0f0f7227 */ /* 0x000fc600078e00ff */
[----:B------:R-:W-:Y:S01]  /*2c90*/  @!P0 IADD3 R37, PT, PT, -R37, RZ, RZ ;  /* 0x000000ff25258210 */ /* 0x000fe20007ffe1ff */
[----:B------:R-:W-:Y:S01]  /*2ca0*/  IMAD R11, R15, R0, R11 ;  /* 0x000000000f0b7224 */ /* 0x000fe200078e020b */
[----:B------:R-:W-:Y:S01]  /*2cb0*/  @!P1 LOP3.LUT R37, RZ, R7, RZ, 0x33, !PT ;  /* 0x00000007ff259212 */ /* 0x000fe200078e33ff */
[----:B------:R-:W-:Y:S01]  /*2cc0*/  IMAD R27, R16, R21, RZ ;  /* 0x00000015101b7224 */ /* 0x000fe200078e02ff */
[----:B------:R-:W-:Y:S01]  /*2cd0*/  IABS R0, R6 ;  /* 0x0000000600007213 */ /* 0x000fe20000000000 */
[----:B------:R-:W-:Y:S01]  /*2ce0*/  @!P2 IMAD.MOV R31, RZ, RZ, -R31 ;  /* 0x000000ffff1fa224 */ /* 0x000fe200078e0a1f */
[----:B------:R-:W-:Y:S01]  /*2cf0*/  @!P5 LOP3.LUT R31, RZ, R12, RZ, 0x33, !PT ;  /* 0x0000000cff1fd212 */ /* 0x000fe200078e33ff */
[----:B------:R-:W-:Y:S01]  /*2d00*/  IMAD.HI.U32 R34, R35, R27, R34 ;  /* 0x0000001b23227227 */ /* 0x000fe200078e0022 */
[----:B------:R-:W-:Y:S02]  /*2d10*/  ISETP.GT.U32.AND P4, PT, R20, R11, PT ;  /* 0x0000000b1400720c */ /* 0x000fe40003f84070 */
[----:B------:R-:W-:Y:S01]  /*2d20*/  IABS R27, R31 ;  /* 0x0000001f001b7213 */ /* 0x000fe20000000000 */
[----:B------:R-:W-:Y:S01]  /*2d30*/  IMAD.MOV R26, RZ, RZ, -R26 ;  /* 0x000000ffff1a7224 */ /* 0x000fe200078e0a1a */
[----:B------:R-:W-:Y:S01]  /*2d40*/  IABS R16, R37 ;  /* 0x0000002500107213 */ /* 0x000fe20000000000 */
[----:B------:R-:W-:-:S02]  /*2d50*/  IMAD.MOV R0, RZ, RZ, -R0 ;  /* 0x000000ffff007224 */ /* 0x000fc400078e0a00 */
[----:B------:R-:W-:-:S04]  /*2d60*/  IMAD.HI.U32 R17, R17, R27, RZ ;  /* 0x0000001b11117227 */ /* 0x000fc800078e00ff */
[----:B------:R-:W-:Y:S02]  /*2d70*/  IMAD.HI.U32 R29, R34, R16, RZ ;  /* 0x00000010221d7227 */ /* 0x000fe400078e00ff */
[----:B------:R-:W-:Y:S02]  /*2d80*/  @!P4 IADD3 R11, PT, PT, R11, -R20, RZ ;  /* 0x800000140b0bc210 */ /* 0x000fe40007ffe0ff */
[----:B------:R-:W-:Y:S02]  /*2d90*/  IMAD R26, R17, R26, R27 ;  /* 0x0000001a111a7224 */ /* 0x000fe400078e021b */
[----:B------:R-:W-:Y:S01]  /*2da0*/  IMAD R16, R29, R0, R16 ;  /* 0x000000001d107224 */ /* 0x000fe200078e0210 */
[----:B------:R-:W-:Y:S01]  /*2db0*/  ISETP.GE.U32.AND P2, PT, R11, R20, PT ;  /* 0x000000140b00720c */ /* 0x000fe20003f46070 */
[----:B------:R-:W-:Y:S01]  /*2dc0*/  @!P4 VIADD R15, R15, 0x1 ;  /* 0x000000010f0fc836 */ /* 0x000fe20000000000 */
[----:B------:R-:W-:Y:S02]  /*2dd0*/  ISETP.GT.U32.AND P3, PT, R13, R26, PT ;  /* 0x0000001a0d00720c */ /* 0x000fe40003f64070 */
[----:B------:R-:W-:-:S02]  /*2de0*/  LOP3.LUT R0, R3, R18, RZ, 0x3c, !PT ;  /* 0x0000001203007212 */ /* 0x000fc400078e3cff */
[----:B------:R-:W-:Y:S02]  /*2df0*/  ISETP.GT.U32.AND P1, PT, R21, R16, PT ;  /* 0x000000101500720c */ /* 0x000fe40003f24070 */
[----:B------:R-:W-:Y:S01]  /*2e00*/  ISETP.GE.AND P0, PT, R0, RZ, PT ;  /* 0x000000ff0000720c */ /* 0x000fe20003f06270 */
[----:B------:R-:W-:Y:S01]  /*2e10*/  IMAD.MOV R0, RZ, RZ, -R31 ;  /* 0x000000ffff007224 */ /* 0x000fe200078e0a1f */
[----:B------:R-:W-:Y:S02]  /*2e20*/  ISETP.NE.AND P4, PT, R18, RZ, PT ;  /* 0x000000ff1200720c */ /* 0x000fe40003f85270 */
[----:B------:R-:W-:Y:S01]  /*2e30*/  LOP3.LUT R11, R31, R9, RZ, 0x3c, !PT ;  /* 0x000000091f0b7212 */ /* 0x000fe200078e3cff */
[----:B------:R-:W-:Y:S01]  /*2e40*/  IMAD R0, R12, R0, R33 ;  /* 0x000000000c007224 */ /* 0x000fe200078e0221 */
[----:B------:R-:W-:Y:S01]  /*2e50*/  @P2 IADD3 R15, PT, PT, R15, 0x1, RZ ;  /* 0x000000010f0f2810 */ /* 0x000fe20007ffe0ff */
[----:B------:R-:W-:Y:S01]  /*2e60*/  @!P3 IMAD.IADD R26, R26, 0x1, -R13 ;  /* 0x000000011a1ab824 */ /* 0x000fe200078e0a0d */
[----:B------:R-:W-:Y:S01]  /*2e70*/  ISETP.GE.AND P2, PT, R11, RZ, PT ;  /* 0x000000ff0b00720c */ /* 0x000fe20003f46270 */
[----:B------:R-:W-:Y:S01]  /*2e80*/  @!P3 VIADD R17, R17, 0x1 ;  /* 0x000000011111b836 */ /* 0x000fe20000000000 */
[----:B------:R-:W-:Y:S01]  /*2e90*/  LOP3.LUT R11, R37, R6, RZ, 0x3c, !PT ;  /* 0x00000006250b7212 */ /* 0x000fe200078e3cff */
[----:B------:R-:W-:Y:S01]  /*2ea0*/  @!P1 IMAD.IADD R16, R16, 0x1, -R21 ;  /* 0x0000000110109824 */ /* 0x000fe200078e0a15 */
[----:B------:R-:W-:Y:S01]  /*2eb0*/  ISETP.GE.U32.AND P6, PT, R26, R13, PT ;  /* 0x0000000d1a00720c */ /* 0x000fe20003fc6070 */
[----:B------:R-:W-:Y:S01]  /*2ec0*/  @!P1 VIADD R29, R29, 0x1 ;  /* 0x000000011d1d9836 */ /* 0x000fe20000000000 */
[----:B------:R-:W-:-:S02]  /*2ed0*/  @!P0 IADD3 R15, PT, PT, -R15, RZ, RZ ;  /* 0x000000ff0f0f8210 */ /* 0x000fc40007ffe1ff */
[----:B------:R-:W-:Y:S02]  /*2ee0*/  @!P4 LOP3.LUT R15, RZ, R18, RZ, 0x33, !PT ;  /* 0x00000012ff0fc212 */ /* 0x000fe400078e33ff */
        /* <DEDUP_REMOVED lines=26> */
[----:B------:R-:W-:Y:S02]  /*3090*/  IMAD R3, R10, UR9, RZ ;  /* 0x000000090a037c24 */ /* 0x000fe4000f8e02ff */
[----:B------:R-:W-:Y:S01]  /*30a0*/  IMAD R2, R6, R2, R37 ;  /* 0x0000000206027224 */ /* 0x000fe200078e0225 */
        /* <DEDUP_REMOVED lines=13> */
.L_x_327:
[----:B------:R-:W0:Y:S01]  /*3180*/  LDC.64 R2, c[0x0][0x420] ;  /* 0x00010800ff027b82 */ /* 0x000e220000000a00 */
[----:B------:R-:W-:-:S05]  /*3190*/  IADD3 R0, PT, PT, R28, UR6, RZ ;  /* 0x000000061c007c10 */ /* 0x000fca000fffe0ff */
[----:B0-----:R-:W-:-:S05]  /*31a0*/  IMAD.WIDE.U32 R2, R0, 0x4, R2 ;  /* 0x0000000400027825 */ /* 0x001fca00078e0002 */
[----:B------:R1:W-:Y:S02]  /*31b0*/  STG.E desc[UR12][R2.64], R22 ;  /* 0x0000001602007986 */ /* 0x0003e4000c10190c */
.L_x_326:
[----:B------:R-:W-:Y:S05]  /*31c0*/  BSYNC.RECONVERGENT B1 ;  /* 0x0000000000017941 */ /* 0x000fea0003800200 */
.L_x_325:
[----:B------:R-:W2:Y:S01]  /*31d0*/  LDCU UR14, c[0x0][0x534] ;  /* 0x0000a680ff0e77ac */ /* 0x000ea20008000800 */
[C---:B------:R-:W-:Y:S01]  /*31e0*/  LOP3.LUT R6, R19.reuse, 0x7, RZ, 0xc0, !PT ;  /* 0x0000000713067812 */ /* 0x040fe200078ec0ff */
[C---:B------:R-:W-:Y:S01]  /*31f0*/  IMAD.SHL.U32 R15, R19.reuse, 0x4, RZ ;  /* 0x00000004130f7824 */ /* 0x040fe200078e00ff */
[----:B01----:R-:W-:Y:S01]  /*3200*/  CS2R R2, SRZ ;  /* 0x0000000000027805 */ /* 0x003fe2000001ff00 */
[----:B------:R-:W0:Y:S01]  /*3210*/  LDCU UR9, c[0x0][0x44c] ;  /* 0x00008980ff0977ac */ /* 0x000e220008000800 */
[----:B------:R-:W-:Y:S01]  /*3220*/  LOP3.LUT R0, R6, 0x8, RZ, 0xfc, !PT ;  /* 0x0000000806007812 */ /* 0x000fe200078efcff */
[----:B------:R-:W-:Y:S01]  /*3230*/  IMAD R30, R28, 0x18, R6 ;  /* 0x000000181c1e7824 */ /* 0x000fe200078e0206 */
[----:B------:R-:W-:Y:S01]  /*3240*/  CS2R R4, SRZ ;  /* 0x0000000000047805 */ /* 0x000fe2000001ff00 */
[----:B------:R-:W-:Y:S01]  /*3250*/  IMAD.MOV.U32 R13, RZ, RZ, RZ ;  /* 0x000000ffff0d7224 */ /* 0x000fe200078e00ff */
[----:B--2---:R-:W-:Y:S01]  /*3260*/  ISETP.GE.AND P1, PT, R6, UR14, PT ;  /* 0x0000000e06007c0c */ /* 0x004fe2000bf26270 */
[----:B------:R-:W-:Y:S01]  /*3270*/  UISETP.GE.AND UP0, UPT, UR14, 0x1, UPT ;  /* 0x000000010e00788c */ /* 0x000fe2000bf06270 */
[----:B------:R-:W-:Y:S01]  /*3280*/  ISETP.GE.AND P0, PT, R0, UR14, PT ;  /* 0x0000000e00007c0c */ /* 0x000fe2000bf06270 */
[----:B------:R-:W-:Y:S01]  /*3290*/  IMAD.MOV.U32 R0, RZ, RZ, RZ ;  /* 0x000000ffff007224 */ /* 0x000fe200078e00ff */
[C---:B------:R-:W-:Y:S01]  /*32a0*/  ISETP.GT.U32.OR P1, PT, R19.reuse, 0x7f, P1 ;  /* 0x0000007f1300780c */ /* 0x040fe20000f24470 */
[----:B0-----:R-:W-:Y:S01]  /*32b0*/  UIMAD UR4, UR6, UR9, URZ ;  /* 0x00000009060472a4 */ /* 0x001fe2000f8e02ff */
[----:B------:R-:W-:-:S05]  /*32c0*/  ISETP.GT.U32.OR P0, PT, R19, 0x7f, P0 ;  /* 0x0000007f1300780c */ /* 0x000fca0000704470 */
[----:B------:R-:W-:-:S06]  /*32d0*/  IMAD.U32 R12, RZ, RZ, UR4 ;  /* 0x00000004ff0c7e24 */ /* 0x000fcc000f8e00ff */
[----:B------:R-:W-:Y:S01]  /*32e0*/  @!P1 FADD.FTZ R10, -R22, R24 ;  /* 0x00000018160a9221 */ /* 0x000fe20000010100 */
[----:B------:R-:W-:Y:S02]  /*32f0*/  @!P1 IMAD R7, R6, 0x44, R25 ;  /* 0x0000004406079824 */ /* 0x000fe400078e0219 */
[----:B------:R-:W-:Y:S01]  /*3300*/  @!P0 FADD.FTZ R22, -R22, R23 ;  /* 0x0000001716168221 */ /* 0x000fe20000010100 */
[----:B------:R-:W-:Y:S02]  /*3310*/  @!P0 IMAD R25, R6, 0x44, R25 ;  /* 0x0000004406198824 */ /* 0x000fe400078e0219 */
[----:B------:R-:W-:Y:S01]  /*3320*/  @!P1 FMUL.FTZ R10, R10, 1.4426950216293334961 ;  /* 0x3fb8aa3b0a0a9820 */ /* 0x000fe20000410000 */
[----:B------:R-:W-:-:S05]  /*3330*/  @!P0 FMUL.FTZ R8, R22, 1.4426950216293334961 ;  /* 0x3fb8aa3b16088820 */ /* 0x000fca0000410000 */
[----:B------:R-:W0:Y:S04]  /*3340*/  @!P1 MUFU.EX2 R10, R10 ;  /* 0x0000000a000a9308 */ /* 0x000e280000000800 */
[----:B------:R-:W1:Y:S01]  /*3350*/  @!P0 MUFU.EX2 R8, R8 ;  /* 0x0000000800088308 */ /* 0x000e620000000800 */
[----:B0-----:R0:W-:Y:S04]  /*3360*/  @!P1 STS [R7], R10 ;  /* 0x0000000a07009388 */ /* 0x0011e80000000800 */
[----:B-1----:R1:W-:Y:S01]  /*3370*/  @!P0 STS [R25+0x220], R8 ;  /* 0x0002200819008388 */ /* 0x0023e20000000800 */
[----:B------:R-:W-:Y:S01]  /*3380*/  BAR.SYNC.DEFER_BLOCKING 0x0 ;  /* 0x0000000000007b1d */ /* 0x000fe20000010000 */
[----:B------:R-:W-:-:S04]  /*3390*/  LEA R30, P0, R30, UR4, 0x2 ;  /* 0x000000041e1e7c11 */ /* 0x000fc8000f8010ff */
[----:B------:R-:W-:Y:S02]  /*33a0*/  LEA.HI.X.SX32 R17, R12, RZ, 0x1, P0 ;  /* 0x000000ff0c117211 */ /* 0x000fe400000f0eff */
[----:B0-----:R-:W-:Y:S02]  /*33b0*/  CS2R R6, SRZ ;  /* 0x0000000000067805 */ /* 0x001fe4000001ff00 */
[----:B------:R-:W-:Y:S02]  /*33c0*/  CS2R R10, SRZ ;  /* 0x00000000000a7805 */ /* 0x000fe4000001ff00 */
[----:B-1----:R-:W-:Y:S01]  /*33d0*/  CS2R R8, SRZ ;  /* 0x0000000000087805 */ /* 0x002fe2000001ff00 */
[----:B------:R-:W-:Y:S06]  /*33e0*/  BRA.U !UP0, `(.L_x_333) ;  /* 0x0000000908447547 */ /* 0x000fec000b800000 */
[----:B------:R-:W0:Y:S01]  /*33f0*/  LDCU.64 UR4, c[0x0][0x3f8] ;  /* 0x00007f00ff0477ac */ /* 0x000e220008000a00 */
[----:B------:R-:W-:Y:S01]  /*3400*/  SHF.L.U64.HI R17, R30, 0x2, R17 ;  /* 0x000000021e117819 */ /* 0x000fe20000010211 */
[----:B------:R-:W-:Y:S01]  /*3410*/  IMAD.MOV.U32 R29, RZ, RZ, RZ ;  /* 0x000000ffff1d7224 */ /* 0x000fe200078e00ff */
[----:B------:R-:W-:Y:S01]  /*3420*/  CS2R R26, SRZ ;  /* 0x00000000001a7805 */ /* 0x000fe2000001ff00 */
[----:B------:R-:W-:Y:S01]  /*3430*/  UISETP.GE.U32.AND UP1, UPT, UR14, 0x4, UPT ;  /* 0x000000040e00788c */ /* 0x000fe2000bf26070 */
[----:B------:R-:W-:Y:S01]  /*3440*/  IMAD.MOV.U32 R0, RZ, RZ, RZ ;  /* 0x000000ffff007224 */ /* 0x000fe200078e00ff */
[----:B------:R-:W-:Y:S02]  /*3450*/  CS2R R24, SRZ ;  /* 0x0000000000187805 */ /* 0x000fe4000001ff00 */
[----:B------:R-:W-:Y:S02]  /*3460*/  CS2R R22, SRZ ;  /* 0x0000000000167805 */ /* 0x000fe4000001ff00 */
[----:B------:R-:W-:-:S02]  /*3470*/  CS2R R20, SRZ ;  /* 0x0000000000147805 */ /* 0x000fc4000001ff00 */
[----:B------:R-:W-:Y:S01]  /*3480*/  CS2R R18, SRZ ;  /* 0x0000000000127805 */ /* 0x000fe2000001ff00 */
[----:B------:R-:W-:Y:S02]  /*3490*/  UIADD3 UR8, UPT, UPT, UR7, -UR6, URZ ;  /* 0x8000000607087290 */ /* 0x000fe4000fffe0ff */
[----:B------:R-:W-:Y:S01]  /*34a0*/  UIMAD UR9, UR7, UR9, URZ ;  /* 0x00000009070972a4 */ /* 0x000fe2000f8e02ff */
[----:B0-----:R-:W-:Y:S01]  /*34b0*/  LEA R30, P0, R30, UR4, 0x2 ;  /* 0x000000041e1e7c11 */ /* 0x001fe2000f8010ff */
[----:B------:R-:W-:-:S03]  /*34c0*/  ULOP3.LUT UR4, UR14, 0x3, URZ, 0xc0, !UPT ;  /* 0x000000030e047892 */ /* 0x000fc6000f8ec0ff */
[----:B------:R-:W-:Y:S02]  /*34d0*/  IADD3.X R31, PT, PT, R17, UR5, RZ, P0, !PT ;  /* 0x00000005111f7c10 */ /* 0x000fe400087fe4ff */
[----:B------:R-:W-:Y:S01]  /*34e0*/  CS2R R16, SRZ ;  /* 0x0000000000107805 */ /* 0x000fe2000001ff00 */
[----:B------:R-:W-:Y:S01]  /*34f0*/  UISETP.NE.AND UP0, UPT, UR4, URZ, UPT ;  /* 0x000000ff0400728c */ /* 0x000fe2000bf05270 */
[----:B------:R-:W-:Y:S10]  /*3500*/  BRA.U !UP1, `(.L_x_334) ;  /* 0x0000000509787547 */ /* 0x000ff4000b800000 */
[----:B------:R-:W0:Y:S01]  /*3510*/  S2UR UR5, SR_CgaCtaId ;  /* 0x00000000000579c3 */ /* 0x000e220000008800 */
[----:B------:R-:W-:Y:S01]  /*3520*/  UMOV UR11, 0x400 ;  /* 0x00000400000b7882 */ /* 0x000fe20000000000 */
[----:B------:R-:W-:Y:S01]  /*3530*/  ULOP3.LUT UR14, UR14, 0x7ffffffc, URZ, 0xc0, !UPT ;  /* 0x7ffffffc0e0e7892 */ /* 0x000fe2000f8ec0ff */
        /* <DEDUP_REMOVED lines=8> */
[----:B------:R-:W-:Y:S01]  /*35c0*/  UIMAD.WIDE UR16, UR9, 0xc, URZ ;  /* 0x0000000c091078a5 */ /* 0x000fe2000f8e02ff */
[----:B------:R-:W-:Y:S01]  /*35d0*/  IMAD.U32 R29, RZ, RZ, UR14 ;  /* 0x0000000eff1d7e24 */ /* 0x000fe2000f8e00ff */
[----:B0-----:R-:W-:Y:S02]  /*35e0*/  ULEA UR5, UR5, UR11, 0x18 ;  /* 0x0000000b05057291 */ /* 0x001fe4000f8ec0ff */
[----:B------:R-:W-:-:S04]  /*35f0*/  UIADD3 UR11, UPT, UPT, -UR14, URZ, URZ ;  /* 0x000000ff0e0b7290 */ /* 0x000fc8000fffe1ff */
[----:B------:R-:W-:-:S05]  /*3600*/  LEA R14, R28, UR5, 0x2 ;  /* 0x000000051c0e7c11 */ /* 0x000fca000f8e10ff */
[----:B------:R-:W-:-:S07]  /*3610*/  VIADD R14, R14, 0x88 ;  /* 0x000000880e0e7836 */ /* 0x000fce0000000000 */
.L_x_335:
[----:B------:R-:W2:Y:S01]  /*3620*/  @!P1 LDG.E.128 R16, desc[UR12][R30.64] ;  /* 0x0000000c1e109981 */ /* 0x000ea2000c1e1d00 */
[----:B------:R-:W-:Y:S01]  /*3630*/  MOV R35, UR9 ;  /* 0x0000000900237c02 */ /* 0x000fe20008000f00 */
[----:B------:R-:W-:Y:S01]  /*3640*/  UIADD3 UR11, UPT, UPT, UR11, 0x4, URZ ;  /* 0x000000040b0b7890 */ /* 0x000fe2000fffe0ff */
[----:B------:R-:W-:Y:S01]  /*3650*/  MOV R37, UR9 ;  /* 0x0000000900257c02 */ /* 0x000fe20008000f00 */
[----:B------:R-:W2:Y:S02]  /*3660*/  LDS R12, [R14+-0x88] ;  /* 0xffff78000e0c7984 */ /* 0x000ea40000000800 */
[--C-:B------:R-:W-:Y:S01]  /*3670*/  @!P1 IMAD.WIDE R32, R35, 0x4, R30.reuse ;  /* 0x0000000423209825 */ /* 0x100fe200078e021e */
[----:B------:R-:W-:Y:S01]  /*3680*/  UISETP.NE.AND UP1, UPT, UR11, URZ, UPT ;  /* 0x000000ff0b00728c */ /* 0x000fe2000bf25270 */
[----:B------:R-:W3:Y:S02]  /*3690*/  @!P1 LDG.E.128 R20, desc[UR12][R30.64+0x80] ;  /* 0x0000800c1e149981 */ /* 0x000ee4000c1e1d00 */
[----:B------:R-:W-:Y:S02]  /*36a0*/  @!P1 IMAD.WIDE R34, R37, 0x8, R30 ;  /* 0x0000000825229825 */ /* 0x000fe400078e021e */
[----:B------:R-:W4:Y:S02]  /*36b0*/  @!P1 LDG.E.128 R24, desc[UR12][R30.64+0x100] ;  /* 0x0001000c1e189981 */ /* 0x000f24000c1e1d00 */
        /* <DEDUP_REMOVED lines=16> */
[----:B0-----:R-:W-:Y:S04]  /*37c0*/  @!P1 IADD3 R32, P0, PT, R30, UR16, RZ ;  /* 0x000000101e209c10 */ /* 0x001fe8000ff1e0ff */
[----:B------:R-:W-:Y:S02]  /*37d0*/  @!P1 IADD3.X R33, PT, PT, R31, UR17, RZ, P0, !PT ;  /* 0x000000111f219c10 */ /* 0x000fe400087fe4ff */
[----:B------:R-:W-:Y:S01]  /*37e0*/  LEA R30, P0, R37, R30, 0x4 ;  /* 0x0000001e251e7211 */ /* 0x000fe200078020ff */
        /* <DEDUP_REMOVED lines=14> */
[----:B------:R0:W4:Y:S04]  /*38d0*/  @!P1 LDG.E.128 R24, desc[UR12][R34.64+0x100] ;  /* 0x0001000c22189981 */ /* 0x000128000c1e1d00 */
[----:B------:R-:W2:Y:S01]  /*38e0*/  LDS R12, [R14] ;  /* 0x000000000e0c7984 */ /* 0x000ea20000000800 */
[----:B0-----:R-:W-:Y:S04]  /*38f0*/  MOV R35, UR9 ;  /* 0x0000000900237c02 */ /* 0x001fe80008000f00 */
        /* <DEDUP_REMOVED lines=31> */
.L_x_334:
[----:B------:R-:W-:Y:S05]  /*3af0*/  BRA.U !UP0, `(.L_x_333) ;  /* 0x0000000108807547 */ /* 0x000fea000b800000 */
[----:B------:R-:W0:Y:S01]  /*3b00*/  S2UR UR5, SR_CgaCtaId ;  /* 0x00000000000579c3 */ /* 0x000e220000008800 */
[----:B------:R-:W-:Y:S01]  /*3b10*/  UMOV UR11, 0x400 ;  /* 0x00000400000b7882 */ /* 0x000fe20000000000 */
[----:B------:R-:W-:Y:S01]  /*3b20*/  IMAD R29, R29, 0x11, R28 ;  /* 0x000000111d1d7824 */ /* 0x000fe200078e021c */
[----:B------:R-:W-:Y:S01]  /*3b30*/  IADD3 R30, P1, PT, R30, 0x100, RZ ;  /* 0x000001001e1e7810 */ /* 0x000fe20007f3e0ff */
[----:B------:R-:W-:Y:S01]  /*3b40*/  UIMAD.WIDE UR14, UR9, 0x4, URZ ;  /* 0x00000004090e78a5 */ /* 0x000fe2000f8e02ff */
[----:B------:R-:W-:Y:S01]  /*3b50*/  ISETP.GE.AND P0, PT, R28, UR8, PT ;  /* 0x000000081c007c0c */ /* 0x000fe2000bf06270 */
[----:B------:R-:W-:Y:S02]  /*3b60*/  UIADD3 UR4, UPT, UPT, -UR4, URZ, URZ ;  /* 0x000000ff04047290 */ /* 0x000fe4000fffe1ff */
[----:B------:R-:W-:Y:S01]  /*3b70*/  IMAD.X R31, RZ, RZ, R31, P1 ;  /* 0x000000ffff1f7224 */ /* 0x000fe200008e061f */
[----:B0-----:R-:W-:-:S06]  /*3b80*/  ULEA UR5, UR5, UR11, 0x18 ;  /* 0x0000000b05057291 */ /* 0x001fcc000f8ec0ff */
[----:B------:R-:W-:-:S07]  /*3b90*/  LEA R14, R29, UR5, 0x2 ;  /* 0x000000051d0e7c11 */ /* 0x000fce000f8e10ff */
.L_x_336:
[----:B------:R-:W2:Y:S01]  /*3ba0*/  @!P0 LDG.E.128 R16, desc[UR12][R30.64+-0x100] ;  /* 0xffff000c1e108981 */ /* 0x000ea2000c1e1d00 */
[----:B------:R-:W-:Y:S03]  /*3bb0*/  UIADD3 UR4, UPT, UPT, UR4, 0x1, URZ ;  /* 0x0000000104047890 */ /* 0x000fe6000fffe0ff */
[----:B------:R-:W3:Y:S01]  /*3bc0*/  @!P0 LDG.E.128 R20, desc[UR12][R30.64+-0x80] ;  /* 0xffff800c1e148981 */ /* 0x000ee2000c1e1d00 */
[----:B------:R-:W-:Y:S03]  /*3bd0*/  UISETP.NE.AND UP0, UPT, UR4, URZ, UPT ;  /* 0x000000ff0400728c */ /* 0x000fe6000bf05270 */
[----:B------:R0:W4:Y:S04]  /*3be0*/  @!P0 LDG.E.128 R24, desc[UR12][R30.64] ;  /* 0x0000000c1e188981 */ /* 0x000128000c1e1d00 */
[----:B------:R1:W2:Y:S01]  /*3bf0*/  LDS R12, [R14] ;  /* 0x000000000e0c7984 */ /* 0x0002a20000000800 */
[----:B0-----:R-:W-:Y:S02]  /*3c00*/  IADD3 R30, P1, PT, R30, UR14, RZ ;  /* 0x0000000e1e1e7c10 */ /* 0x001fe4000ff3e0ff */
[----:B-1----:R-:W-:Y:S02]  /*3c10*/  IADD3 R14, PT, PT, R14, 0x44, RZ ;  /* 0x000000440e0e7810 */ /* 0x002fe40007ffe0ff */
[----:B------:R-:W-:Y:S01]  /*3c20*/  IADD3.X R31, PT, PT, R31, UR15, RZ, P1, !PT ;  /* 0x0000000f1f1f7c10 */ /* 0x000fe20008ffe4ff */
        /* <DEDUP_REMOVED lines=13> */
.L_x_333:
[----:B------:R-:W-:-:S04]  /*3d00*/  IADD3 R28, PT, PT, R28, UR6, RZ ;  /* 0x000000061c1c7c10 */ /* 0x000fc8000fffe0ff */
[----:B------:R-:W-:-:S13]  /*3d10*/  ISETP.GE.AND P0, PT, R28, UR7, PT ;  /* 0x000000071c007c0c */ /* 0x000fda000bf06270 */
[----:B------:R-:W-:Y:S05]  /*3d20*/  @P0 EXIT ;  /* 0x000000000000094d */ /* 0x000fea0003800000 */
[----:B------:R-:W-:Y:S01]  /*3d30*/  IABS R18, UR10 ;  /* 0x0000000a00127c13 */ /* 0x000fe20008000000 */
[----:B------:R-:W0:Y:S01]  /*3d40*/  LDC R17, c[0x0][0x434] ;  /* 0x00010d00ff117b82 */ /* 0x000e220000000800 */
[----:B------:R-:W-:Y:S01]  /*3d50*/  IABS R20, R28 ;  /* 0x0000001c00147213 */ /* 0x000fe20000000000 */
[----:B------:R-:W1:Y:S01]  /*3d60*/  LDCU.128 UR4, c[0x0][0x400] ;  /* 0x00008000ff0477ac */ /* 0x000e620008000c00 */
[----:B------:R-:W2:Y:S01]  /*3d70*/  I2F.RP R16, R18 ;  /* 0x0000001200107306 */ /* 0x000ea20000209400 */
[----:B------:R-:W-:Y:S01]  /*3d80*/  IABS R14, UR10 ;  /* 0x0000000a000e7c13 */ /* 0x000fe20008000000 */
        /* <DEDUP_REMOVED lines=10> */
[----:B--2---:R-:W-:Y:S01]  /*3e30*/  VIADD R22, R22, 0xffffffe ;  /* 0x0ffffffe16167836 */ /* 0x004fe20000000000 */
[----:B0-----:R-:W-:-:S03]  /*3e40*/  IABS R16, R17 ;  /* 0x0000001100107213 */ /* 0x001fc60000000000 */
        /* <DEDUP_REMOVED lines=14> */
[----:B------:R-:W-:Y:S01]  /*3f30*/  ISETP.NE.AND P1, PT, RZ, UR10, PT ;  /* 0x0000000aff007c0c */ /* 0x000fe2000bf25270 */
[----:B0-----:R-:W-:Y:S01]  /*3f40*/  VIADD R22, R12, 0xffffffe ;  /* 0x0ffffffe0c167836 */ /* 0x001fe20000000000 */
[----:B------:R-:W-:-:S03]  /*3f50*/  ISETP.GE.U32.AND P2, PT, R21, R18, PT ;  /* 0x000000121500720c */ /* 0x000fc60003f46070 */
[----:B------:R-:W0:Y:S10]  /*3f60*/  F2I.FTZ.U32.TRUNC.NTZ R23, R22 ;  /* 0x0000001600177305 */ /* 0x000e34000021f000 */
[----:B------:R-:W-:-:S05]  /*3f70*/  @P2 IADD3 R19, PT, PT, R19, 0x1, RZ ;  /* 0x0000000113132810 */ /* 0x000fca0007ffe0ff */
[----:B------:R-:W-:Y:S01]  /*3f80*/  @!P0 IMAD.MOV R19, RZ, RZ, -R19 ;  /* 0x000000ffff138224 */ /* 0x000fe200078e0a13 */
[----:B------:R-:W-:Y:S01]  /*3f90*/  @!P1 LOP3.LUT R19, RZ, UR10, RZ, 0x33, !PT ;  /* 0x0000000aff139c12 */ /* 0x000fe2000f8e33ff */
[----:B0-----:R-:W-:Y:S02]  /*3fa0*/  IMAD.MOV R21, RZ, RZ, -R23 ;  /* 0x000000ffff157224 */ /* 0x001fe400078e0a17 */
[----:B------:R-:W-:Y:S02]  /*3fb0*/  IMAD.MOV.U32 R22, RZ, RZ, RZ ;  /* 0x000000ffff167224 */ /* 0x000fe400078e00ff */
[----:B------:R-:W-:Y:S02]  /*3fc0*/  IMAD R18, R19, UR10, RZ ;  /* 0x0000000a13127c24 */ /* 0x000fe4000f8e02ff */
[----:B------:R-:W-:-:S03]  /*3fd0*/  IMAD R14, R21, R16, RZ ;  /* 0x00000010150e7224 */ /* 0x000fc600078e02ff */
[----:B------:R-:W-:Y:S01]  /*3fe0*/  IADD3 R20, PT, PT, R28, -R18, RZ ;  /* 0x800000121c147210 */ /* 0x000fe20007ffe0ff */
[----:B------:R-:W-:-:S03]  /*3ff0*/  IMAD.HI.U32 R14, R23, R14, R22 ;  /* 0x0000000e170e7227 */ /* 0x000fc600078e0016 */
        /* <DEDUP_REMOVED lines=8> */
[----:B-1----:R-:W-:-:S04]  /*4080*/  IMAD R12, R12, UR4, RZ ;  /* 0x000000040c0c7c24 */ /* 0x002fc8000f8e02ff */
[----:B------:R-:W-:-:S08]  /*4090*/  IMAD R12, R19, UR5, R12 ;  /* 0x00000005130c7c24 */ /* 0x000fd0000f8e020c */
[-C--:B------:R-:W-:Y:S01]  /*40a0*/  @!P0 IADD3 R21, PT, PT, R21, -R16.reuse, RZ ;  /* 0x8000001015158210 */ /* 0x080fe20007ffe0ff */
        /* <DEDUP_REMOVED lines=28> */
        .weak           $__internal_10_$__cuda_sm20_div_s64
        .type           $__internal_10_$__cuda_sm20_div_s64,@function
        .size           $__internal_10_$__cuda_sm20_div_s64,(.L_x_11620 - $__internal_10_$__cuda_sm20_div_s64)
$__internal_10_$__cuda_sm20_div_s64:
        /* <DEDUP_REMOVED lines=85> */
[----:B------:R-:W-:Y:S06]  /*47c0*/  RET.REL.NODEC R16 `(_ZN5flash32flash_fwd_splitkv_combine_kernelI23Flash_fwd_kernel_traitsILi96ELi64ELi128ELi4ELb0ELb0EN7cutlass6half_tE19Flash_kernel_traitsILi96ELi64ELi128ELi4ES3_EELi16ELi4ELb1EEEvNS_16Flash_fwd_paramsE) ;  /* 0xffffffb8100c7950 */ /* 0x000fec0003c3ffff */
.L_x_337:
        /* <DEDUP_REMOVED lines=11> */
.L_x_11620:


//--------------------- .text._ZN5flash32flash_fwd_splitkv_combine_kernelI23Flash_fwd_kernel_traitsILi96ELi64ELi128ELi4ELb0ELb0EN7cutlass6half_tE19Flash_kernel_traitsILi96ELi64ELi128ELi4ES3_EELi16ELi3ELb1EEEvNS_16Flash_fwd_paramsE --------------------------
	.section	.text._ZN5flash32flash_fwd_splitkv_combine_kernelI23Flash_fwd_kernel_traitsILi96ELi64ELi128ELi4ELb0ELb0EN7cutlass6half_tE19Flash_kernel_traitsILi96ELi64ELi128ELi4ES3_EELi16ELi3ELb1EEEvNS_16Flash_fwd_paramsE,"ax",@progbits
	.align	128
        .global         _ZN5flash32flash_fwd_splitkv_combine_kernelI23Flash_fwd_kernel_traitsILi96ELi64ELi128ELi4ELb0ELb0EN7cutlass6half_tE19Flash_kernel_traitsILi96ELi64ELi128ELi4ES3_EELi16ELi3ELb1EEEvNS_16Flash_fwd_paramsE
        .type           _ZN5flash32flash_fwd_splitkv_combine_kernelI23Flash_fwd_kernel_traitsILi96ELi64ELi128ELi4ELb0ELb0EN7cutlass6half_tE19Flash_kernel_traitsILi96ELi64ELi128ELi4ES3_EELi16ELi3ELb1EEEvNS_16Flash_fwd_paramsE,@function
        .size           _ZN5flash32flash_fwd_splitkv_combine_kernelI23Flash_fwd_kernel_traitsILi96ELi64ELi128ELi4ELb0ELb0EN7cutlass6half_tE19Flash_kernel_traitsILi96ELi64ELi128ELi4ES3_EELi16ELi3ELb1EEEvNS_16Flash_fwd_paramsE,(.L_x_11621 - _ZN5flash32flash_fwd_splitkv_combine_kernelI23Flash_fwd_kernel_traitsILi96ELi64ELi128ELi4ELb0ELb0EN7cutlass6half_tE19Flash_kernel_traitsILi96ELi64ELi128ELi4ES3_EELi16ELi3ELb1EEEvNS_16Flash_fwd_paramsE)
        .other          _ZN5flash32flash_fwd_splitkv_combine_kernelI23Flash_fwd_kernel_traitsILi96ELi64ELi128ELi4ELb0ELb0EN7cutlass6half_tE19Flash_kernel_traitsILi96ELi64ELi128ELi4ES3_EELi16ELi3ELb1EEEvNS_16Flash_fwd_paramsE,@"STO_CUDA_ENTRY STV_DEFAULT"
_ZN5flash32flash_fwd_splitkv_combine_kernelI23Flash_fwd_kernel_traitsILi96ELi64ELi128ELi4ELb0ELb0EN7cutlass6half_tE19Flash_kernel_traitsILi96ELi64ELi128ELi4ES3_EELi16ELi3ELb1EEEvNS_16Flash_fwd_paramsE:
.text._ZN5flash32flash_fwd_splitkv_combine_kernelI23Flash_fwd_kernel_traitsILi96ELi64ELi128ELi4ELb0ELb0EN7cutlass6half_tE19Flash_kernel_traitsILi96ELi64ELi128ELi4ES3_EELi16ELi3ELb1EEEvNS_16Flash_fwd_paramsE:
        /* <DEDUP_REMOVED lines=38> */
.L_x_338:
[----:B------:R-:W-:Y:S01]  /*0260*/  IMAD.U32 R29, RZ, RZ, UR7 ;  /* 0x00000007ff1d7e24 */ /* 0x000fe2000f8e00ff */
[----:B------:R-:W-:Y:S01]  /*0270*/  MOV R18, UR14 ;  /* 0x0000000e00127c02 */ /* 0x000fe20008000f00 */
[----:B------:R-:W-:Y:S01]  /*0280*/  IMAD.U32 R17, RZ, RZ, UR15 ;  /* 0x0000000fff117e24 */ /* 0x000fe2000f8e00ff */
[----:B------:R-:W-:Y:S02]  /*0290*/  MOV R15, UR8 ;  /* 0x00000008000f7c02 */ /* 0x000fe40008000f00 */
[----:B------:R-:W-:Y:S02]  /*02a0*/  MOV R16, 0x2c0 ;  /* 0x000002c000107802 */ /* 0x000fe40000000f00 */
[----:B------:R-:W-:Y:S05]  /*02b0*/  CALL.REL.NOINC `($__internal_11_$__cuda_sm20_div_s64) ;  /* 0x0000003c00807944 */ /* 0x000fea0003c00000 */
[----:B------:R-:W-:-:S07]  /*02c0*/  MOV R10, R14 ;  /* 0x0000000e000a7202 */ /* 0x000fce0000000f00 */
.L_x_339:
        /* <DEDUP_REMOVED lines=30> */
.L_x_341:
[----:B------:R-:W-:Y:S01]  /*04b0*/  IMAD.MOV.U32 R29, RZ, RZ, R10 ;  /* 0x000000ffff1d7224 */ /* 0x000fe200078e000a */
[----:B------:R-:W-:Y:S02]  /*04c0*/  MOV R17, R11 ;  /* 0x0000000b00117202 */ /* 0x000fe40000000f00 */
[----:B------:R-:W-:Y:S02]  /*04d0*/  MOV R16, 0x4f0 ;  /* 0x000004f000107802 */ /* 0x000fe40000000f00 */
[----:B------:R-:W-:Y:S05]  /*04e0*/  CALL.REL.NOINC `($__internal_11_$__cuda_sm20_div_s64) ;  /* 0x0000003800f47944 */ /* 0x000fea0003c00000 */
[----:B------:R-:W-:Y:S02]  /*04f0*/  MOV R22, R14 ;  /* 0x0000000e00167202 */ /* 0x000fe40000000f00 */
[----:B------:R-:W-:Y:S02]  /*0500*/  MOV R23, R11 ;  /* 0x0000000b00177202 */ /* 0x000fe40000000f00 */
.L_x_342:
[----:B------:R-:W-:Y:S05]  /*0510*/  BSYNC.RECONVERGENT B0 ;  /* 0x0000000000007941 */ /* 0x000fea0003800200 */
.L_x_340:
        /* <DEDUP_REMOVED lines=55> */
.L_x_344:
[----:B------:R-:W-:Y:S01]  /*0890*/  IMAD.MOV.U32 R29, RZ, RZ, R18 ;  /* 0x000000ffff1d7224 */ /* 0x000fe200078e0012 */
[----:B------:R-:W-:Y:S01]  /*08a0*/  MOV R18, R12 ;  /* 0x0000000c00127202 */ /* 0x000fe20000000f00 */
[----:B------:R-:W-:Y:S01]  /*08b0*/  IMAD.MOV.U32 R17, RZ, RZ, R15 ;  /* 0x000000ffff117224 */ /* 0x000fe200078e000f */
[----:B------:R-:W-:Y:S02]  /*08c0*/  MOV R15, R2 ;  /* 0x00000002000f7202 */ /* 0x000fe40000000f00 */
[----:B------:R-:W-:Y:S02]  /*08d0*/  MOV R16, 0x8f0 ;  /* 0x000008f000107802 */ /* 0x000fe40000000f00 */
[----:B------:R-:W-:Y:S05]  /*08e0*/  CALL.REL.NOINC `($__internal_11_$__cuda_sm20_div_s64) ;  /* 0x0000003400f47944 */ /* 0x000fea0003c00000 */
[----:B------:R-:W-:Y:S02]  /*08f0*/  MOV R15, R11 ;  /* 0x0000000b000f7202 */ /* 0x000fe40000000f00 */
.L_x_345:
[----:B------:R-:W-:Y:S05]  /*0900*/  BSYNC.RECONVERGENT B0 ;  /* 0x0000000000007941 */ /* 0x000fea0003800200 */
.L_x_343:
        /* <DEDUP_REMOVED lines=116> */
.L_x_347:
[----:B------:R-:W-:Y:S01]  /*1050*/  IMAD.MOV.U32 R17, RZ, RZ, R15 ;  /* 0x000000ffff117224 */ /* 0x000fe200078e000f */
[----:B------:R-:W-:Y:S01]  /*1060*/  MOV R18, R9 ;  /* 0x0000000900127202 */ /* 0x000fe20000000f00 */
[----:B------:R-:W-:Y:S01]  /*1070*/  IMAD.MOV.U32 R29, RZ, RZ, R14 ;  /* 0x000000ffff1d7224 */ /* 0x000fe200078e000e */
[----:B------:R-:W-:Y:S02]  /*1080*/  MOV R15, R3 ;  /* 0x00000003000f7202 */ /* 0x000fe40000000f00 */
[----:B------:R-:W-:Y:S02]  /*1090*/  MOV R16, 0x10b0 ;  /* 0x000010b000107802 */ /* 0x000fe40000000f00 */
[----:B------:R-:W-:Y:S05]  /*10a0*/  CALL.REL.NOINC `($__internal_11_$__cuda_sm20_div_s64) ;  /* 0x0000003000047944 */ /* 0x000fea0003c00000 */
[----:B------:R-:W-:Y:S02]  /*10b0*/  MOV R34, R14 ;  /* 0x0000000e00227202 */ /* 0x000fe40000000f00 */
[----:B------:R-:W-:Y:S02]  /*10c0*/  MOV R35, R11 ;  /* 0x0000000b00237202 */ /* 0x000fe40000000f00 */
.L_x_348:
[----:B------:R-:W-:Y:S05]  /*10d0*/  BSYNC.RECONVERGENT B0 ;  /* 0x0000000000007941 */ /* 0x000fea0003800200 */
.L_x_346:
        /* <DEDUP_REMOVED lines=58> */
.L_x_350:
[----:B------:R-:W-:Y:S01]  /*1480*/  IMAD.MOV.U32 R29, RZ, RZ, R22 ;  /* 0x000000ffff1d7224 */ /* 0x000fe200078e0016 */
[----:B------:R-:W-:Y:S01]  /*1490*/  MOV R17, R23 ;  /* 0x0000001700117202 */ /* 0x000fe20000000f00 */
[----:B------:R-:W-:Y:S01]  /*14a0*/  IMAD.MOV.U32 R18, RZ, RZ, R7 ;  /* 0x000000ffff127224 */ /* 0x000fe200078e0007 */
[----:B------:R-:W-:Y:S02]  /*14b0*/  MOV R16, 0x14d0 ;  /* 0x000014d000107802 */ /* 0x000fe40000000f00 */
[----:B------:R-:W-:Y:S05]  /*14c0*/  CALL.REL.NOINC `($__internal_11_$__cuda_sm20_div_s64) ;  /* 0x0000002800fc7944 */ /* 0x000fea0003c00000 */
[----:B------:R-:W-:Y:S02]  /*14d0*/  MOV R20, R14 ;  /* 0x0000000e00147202 */ /* 0x000fe40000000f00 */
[----:B------:R-:W-:Y:S02]  /*14e0*/  MOV R21, R11 ;  /* 0x0000000b00157202 */ /* 0x000fe40000000f00 */
.L_x_351:
[----:B------:R-:W-:Y:S05]  /*14f0*/  BSYNC.RECONVERGENT B0 ;  /* 0x0000000000007941 */ /* 0x000fea0003800200 */
.L_x_349:
        /* <DEDUP_REMOVED lines=20> */
[--C-:B0-----:R-:W-:Y:S02]  /*1640*/  IMAD.MOV R5, RZ, RZ, -R17.reuse ;  /* 0x000000ffff057224 */ /* 0x101fe400078e0a11 */
[----:B------:R-:W-:Y:S02]  /*1650*/  IMAD.MOV.U32 R16, RZ, RZ, RZ ;  /* 0x000000ffff107224 */ /* 0x000fe400078e00ff */
[----:B------:R-:W-:Y:S01]  /*1660*/  IMAD R6, R5, R14, RZ ;  /* 0x0000000e05067224 */ /* 0x000fe200078e02ff */
[----:B------:R-:W-:Y:S02]  /*1670*/  IABS R5, R4 ;  /* 0x0000000400057213 */ /* 0x000fe40000000000 */
[----:B------:R-:W-:Y:S01]  /*1680*/  LOP3.LUT R4, R4, UR5, RZ, 0x3c, !PT ;  /* 0x0000000504047c12 */ /* 0x000fe2000f8e3cff */
[----:B------:R-:W-:Y:S01]  /*1690*/  IMAD.HI.U32 R6, R17, R6, R16 ;  /* 0x0000000611067227 */ /* 0x000fe200078e0010 */
[----:B------:R-:W-:-:S02]  /*16a0*/  MOV R16, 0xff800000 ;  /* 0xff80000000107802 */ /* 0x000fc40000000f00 */
[----:B------:R-:W-:-:S03]  /*16b0*/  ISETP.GE.AND P2, PT, R4, RZ, PT ;  /* 0x000000ff0400720c */ /* 0x000fc60003f46270 */
[----:B------:R-:W-:-:S05]  /*16c0*/  IMAD.HI.U32 R6, R6, R5, RZ ;  /* 0x0000000506067227 */ /* 0x000fca00078e00ff */
[----:B------:R-:W-:-:S05]  /*16d0*/  IADD3 R11, PT, PT, -R6, RZ, RZ ;  /* 0x000000ff060b7210 */ /* 0x000fca0007ffe1ff */
[----:B------:R-:W-:Y:S01]  /*16e0*/  IMAD R5, R14, R11, R5 ;  /* 0x0000000b0e057224 */ /* 0x000fe200078e0205 */
[----:B------:R-:W-:-:S04]  /*16f0*/  LOP3.LUT R11, R19, 0xf, RZ, 0xc0, !PT ;  /* 0x0000000f130b7812 */ /* 0x000fc800078ec0ff */
[----:B------:R-:W-:-:S13]  /*1700*/  ISETP.GT.U32.AND P0, PT, R14, R5, PT ;  /* 0x000000050e00720c */ /* 0x000fda0003f04070 */
[----:B------:R-:W-:Y:S02]  /*1710*/  @!P0 IMAD.IADD R5, R5, 0x1, -R14 ;  /* 0x0000000105058824 */ /* 0x000fe400078e0a0e */
[----:B------:R-:W-:Y:S01]  /*1720*/  @!P0 VIADD R6, R6, 0x1 ;  /* 0x0000000106068836 */ /* 0x000fe20000000000 */
[----:B------:R-:W-:Y:S02]  /*1730*/  ISETP.NE.AND P0, PT, RZ, UR5, PT ;  /* 0x00000005ff007c0c */ /* 0x000fe4000bf05270 */
[----:B------:R-:W-:Y:S02]  /*1740*/  ISETP.GE.U32.AND P3, PT, R5, R14, PT ;  /* 0x0000000e0500720c */ /* 0x000fe40003f66070 */
[----:B------:R-:W-:-:S04]  /*1750*/  MOV R14, 0x400 ;  /* 0x00000400000e7802 */ /* 0x000fc80000000f00 */
[----:B---3--:R-:W-:Y:S02]  /*1760*/  LEA R5, R13, R14, 0x18 ;  /* 0x0000000e0d057211 */ /* 0x008fe400078ec0ff */
[----:B------:R-:W-:-:S05]  /*1770*/  SHF.R.U32.HI R14, RZ, 0x4, R19 ;  /* 0x00000004ff0e7819 */ /* 0x000fca0000011613 */
[----:B------:R-:W-:Y:S02]  /*1780*/  @P3 VIADD R6, R6, 0x1 ;  /* 0x0000000106063836 */ /* 0x000fe40000000000 */
[C-C-:B------:R-:W-:Y:S02]  /*1790*/  @!P1 IMAD R4, R14.reuse, 0x44, R5.reuse ;  /* 0x000000440e049824 */ /* 0x140fe400078e0205 */
[----:B------:R-:W-:Y:S01]  /*17a0*/  @!P2 IMAD.MOV R6, RZ, RZ, -R6 ;  /* 0x000000ffff06a224 */ /* 0x000fe200078e0a06 */
[----:B--2---:R-:W-:Y:S01]  /*17b0*/  ISETP.GE.AND P2, PT, R14, UR16, PT ;  /* 0x000000100e007c0c */ /* 0x004fe2000bf46270 */
[----:B------:R-:W-:Y:S01]  /*17c0*/  IMAD R5, R25, 0x44, R5 ;  /* 0x0000004419057824 */ /* 0x000fe200078e0205 */
[----:B------:R-:W-:Y:S02]  /*17d0*/  @!P0 LOP3.LUT R6, RZ, UR5, RZ, 0x33, !PT ;  /* 0x00000005ff068c12 */ /* 0x000fe4000f8e33ff */
[----:B------:R-:W-:Y:S01]  /*17e0*/  @!P1 LEA R13, R11, R4, 0x2 ;  /* 0x000000040b0d9211 */ /* 0x000fe200078e10ff */
[----:B------:R-:W-:-:S02]  /*17f0*/  IMAD R24, R28, 0x4, R5 ;  /* 0x000000041c187824 */ /* 0x000fc400078e0205 */
        /* <DEDUP_REMOVED lines=17> */
.L_x_353:
[----:B------:R-:W-:Y:S05]  /*1910*/  BSYNC.RECONVERGENT B0 ;  /* 0x0000000000007941 */ /* 0x000fea0003800200 */
.L_x_352:
[----:B-----5:R1:W-:Y:S01]  /*1920*/  @!P1 STS [R13], R16 ;  /* 0x000000100d009388 */ /* 0x0203e20000000800 */
[----:B------:R-:W2:Y:S08]  /*1930*/  LDC R11, c[0x0][0x3e0] ;  /* 0x0000f800ff0b7b82 */ /* 0x000eb00000000800 */
[----:B------:R-:W-:Y:S01]  /*1940*/  BAR.SYNC.DEFER_BLOCKING 0x0 ;  /* 0x0000000000007b1d */ /* 0x000fe20000010000 */
[----:B------:R-:W-:-:S05]  /*1950*/  ISETP.NE.AND P5, PT, R5, RZ, PT ;  /* 0x000000ff0500720c */ /* 0x000fca0003fa5270 */
[----:B------:R-:W-:Y:S01]  /*1960*/  BSSY.RECONVERGENT B1, `(.L_x_354) ;  /* 0x0000175000017945 */ /* 0x000fe20003800200 */
[----:B-1----:R-:W-:Y:S02]  /*1970*/  IABS R13, R5 ;  /* 0x00000005000d7213 */ /* 0x002fe40000000000 */
[----:B--2---:R-:W-:Y:S01]  /*1980*/  IABS R4, R11 ;  /* 0x0000000b00047213 */ /* 0x004fe20000000000 */
[----:B------:R-:W1:Y:S03]  /*1990*/  @!P1 LDS R23, [R24] ;  /* 0x0000000018179984 */ /* 0x000e660000000800 */
[----:B------:R-:W2:Y:S08]  /*19a0*/  I2F.RP R22, R4 ;  /* 0x0000000400167306 */ /* 0x000eb00000209400 */
[----:B--2---:R-:W2:Y:S02]  /*19b0*/  MUFU.RCP R32, R22 ;  /* 0x0000001600207308 */ /* 0x004ea40000001000 */
[----:B--2---:R-:W-:-:S02]  /*19c0*/  VIADD R32, R32, 0xffffffe ;  /* 0x0ffffffe20207836 */ /* 0x004fc40000000000 */
[----:B------:R-:W-:Y:S01]  /*19d0*/  IMAD.IADD R22, R0, 0x1, R13 ;  /* 0x0000000100167824 */ /* 0x000fe200078e020d */
[----:B------:R-:W-:Y:S01]  /*19e0*/  IABS R0, R5 ;  /* 0x0000000500007213 */ /* 0x000fe20000000000 */
[----:B-1----:R-:W1:Y:S02]  /*19f0*/  SHFL.BFLY PT, R18, R23, 0x4, 0x1f ;  /* 0x0c801f0017127f89 */ /* 0x002e6400000e0000 */
[----:B------:R2:W-:Y:S02]  /*1a00*/  F2I.FTZ.U32.TRUNC.NTZ R33, R32 ;  /* 0x0000002000217305 */ /* 0x0005e4000021f000 */
[----:B------:R-:W-:Y:S02]  /*1a10*/  IMAD.MOV R0, RZ, RZ, -R0 ;  /* 0x000000ffff007224 */ /* 0x000fe400078e0a00 */
[----:B--2---:R-:W-:Y:S01]  /*1a20*/  IMAD.MOV.U32 R32, RZ, RZ, RZ ;  /* 0x000000ffff207224 */ /* 0x004fe200078e00ff */
[----:B-1----:R-:W-:-:S05]  /*1a30*/  FMNMX.FTZ R18, R18, R23, !PT ;  /* 0x0000001712127209 */ /* 0x002fca0007810000 */
[----:B0-----:R-:W0:Y:S02]  /*1a40*/  SHFL.BFLY PT, R17, R18, 0x2, 0x1f ;  /* 0x0c401f0012117f89 */ /* 0x001e2400000e0000 */
[----:B0-----:R-:W-:Y:S02]  /*1a50*/  FMNMX.FTZ R17, R18, R17, !PT ;  /* 0x0000001112117209 */ /* 0x001fe40007810000 */
[----:B------:R-:W0:Y:S03]  /*1a60*/  I2F.RP R18, R13 ;  /* 0x0000000d00127306 */ /* 0x000e260000209400 */
[----:B------:R-:W1:Y:S05]  /*1a70*/  SHFL.BFLY PT, R14, R17, 0x1, 0x1f ;  /* 0x0c201f00110e7f89 */ /* 0x000e6a00000e0000 */
[----:B0-----:R-:W0:Y:S01]  /*1a80*/  MUFU.RCP R30, R18 ;  /* 0x00000012001e7308 */ /* 0x001e220000001000 */
[----:B-1----:R-:W-:Y:S01]  /*1a90*/  FMNMX.FTZ R14, R17, R14, !PT ;  /* 0x0000000e110e7209 */ /* 0x002fe20007810000 */
[----:B------:R-:W-:-:S03]  /*1aa0*/  IMAD.MOV R17, RZ, RZ, -R33 ;  /* 0x000000ffff117224 */ /* 0x000fc600078e0a21 */
[----:B------:R-:W-:Y:S01]  /*1ab0*/  FSETP.NEU.FTZ.AND P0, PT, R14, -INF , PT ;  /* 0xff8000000e00780b */ /* 0x000fe20003f1d000 */
[----:B0-----:R-:W-:-:S03]  /*1ac0*/  VIADD R30, R30, 0xffffffe ;  /* 0x0ffffffe1e1e7836 */ /* 0x001fc60000000000 */
[----:B------:R-:W-:Y:S01]  /*1ad0*/  FSEL R14, R14, RZ, P0 ;  /* 0x000000ff0e0e7208 */ /* 0x000fe20000000000 */
[----:B------:R-:W-:Y:S01]  /*1ae0*/  IMAD R18, R17, R4, RZ ;  /* 0x0000000411127224 */ /* 0x000fe200078e02ff */
[----:B------:R-:W0:Y:S01]  /*1af0*/  F2I.FTZ.U32.TRUNC.NTZ R31, R30 ;  /* 0x0000001e001f7305 */ /* 0x000e22000021f000 */
[----:B------:R-:W-:Y:S02]  /*1b00*/  IABS R17, R22 ;  /* 0x0000001600117213 */ /* 0x000fe40000000000 */
[----:B------:R-:W-:Y:S01]  /*1b10*/  FADD.FTZ R15, -R14, R23 ;  /* 0x000000170e0f7221 */ /* 0x000fe20000010100 */
[----:B------:R-:W-:-:S04]  /*1b20*/  IMAD.HI.U32 R18, R33, R18, R32 ;  /* 0x0000001221127227 */ /* 0x000fc800078e0020 */
[----:B------:R-:W-:Y:S02]  /*1b30*/  FMUL.FTZ R27, R15, 1.4426950216293334961 ;  /* 0x3fb8aa3b0f1b7820 */ /* 0x000fe40000410000 */
[----:B------:R-:W-:-:S04]  /*1b40*/  IMAD.HI.U32 R18, R18, R17, RZ ;  /* 0x0000001112127227 */ /* 0x000fc800078e00ff */
[----:B------:R-:W1:Y:S01]  /*1b50*/  MUFU.EX2 R27, R27 ;  /* 0x0000001b001b7308 */ /* 0x000e620000000800 */
[----:B0-----:R-:W-:Y:S02]  /*1b60*/  IMAD.MOV R26, RZ, RZ, -R31 ;  /* 0x000000ffff1a7224 */ /* 0x001fe400078e0a1f */
[----:B------:R-:W-:Y:S02]  /*1b70*/  HFMA2 R30, -RZ, RZ, 0, 0 ;  /* 0x00000000ff1e7431 */ /* 0x000fe400000001ff */
[----:B------:R-:W-:-:S04]  /*1b80*/  IMAD R26, R26, R13, RZ ;  /* 0x0000000d1a1a7224 */ /* 0x000fc800078e02ff */
[----:B------:R-:W-:Y:S01]  /*1b90*/  IMAD.HI.U32 R26, R31, R26, R30 ;  /* 0x0000001a1f1a7227 */ /* 0x000fe200078e001e */
[----:B-1----:R-:W0:Y:S03]  /*1ba0*/  SHFL.BFLY PT, R16, R27, 0x4, 0x1f ;  /* 0x0c801f001b107f89 */ /* 0x002e2600000e0000 */
[----:B0-----:R-:W-:Y:S02]  /*1bb0*/  FADD.FTZ R16, R27, R16 ;  /* 0x000000101b107221 */ /* 0x001fe40000010000 */
[----:B------:R-:W-:-:S03]  /*1bc0*/  IMAD.HI.U32 R27, R26, R17, RZ ;  /* 0x000000111a1b7227 */ /* 0x000fc600078e00ff */
[----:B------:R-:W0:Y:S01]  /*1bd0*/  SHFL.BFLY PT, R15, R16, 0x2, 0x1f ;  /* 0x0c401f00100f7f89 */ /* 0x000e2200000e0000 */
[----:B------:R-:W-:Y:S02]  /*1be0*/  IMAD R0, R27, R0, R17 ;  /* 0x000000001b007224 */ /* 0x000fe400078e0211 */
[----:B------:R-:W-:-:S03]  /*1bf0*/  IMAD.MOV R26, RZ, RZ, -R18 ;  /* 0x000000ffff1a7224 */ /* 0x000fc600078e0a12 */
[----:B------:R-:W-:Y:S01]  /*1c00*/  ISETP.GT.U32.AND P1, PT, R13, R0, PT ;  /* 0x000000000d00720c */ /* 0x000fe20003f24070 */
[----:B------:R-:W-:-:S05]  /*1c10*/  IMAD R17, R4, R26, R17 ;  /* 0x0000001a04117224 */ /* 0x000fca00078e0211 */
[----:B------:R-:W-:-:S07]  /*1c20*/  ISETP.GT.U32.AND P0, PT, R4, R17, PT ;  /* 0x000000110400720c */ /* 0x000fce0003f04070 */
[----:B------:R-:W-:Y:S01]  /*1c30*/  @!P1 IMAD.IADD R0, R0, 0x1, -R13 ;  /* 0x0000000100009824 */ /* 0x000fe200078e0a0d */
[----:B------:R-:W-:Y:S01]  /*1c40*/  @!P1 IADD3 R27, PT, PT, R27, 0x1, RZ ;  /* 0x000000011b1b9810 */ /* 0x000fe20007ffe0ff */
[----:B0-----:R-:W-:-:S03]  /*1c50*/  FADD.FTZ R15, R16, R15 ;  /* 0x0000000f100f7221 */ /* 0x001fc60000010000 */
[-C--:B------:R-:W-:Y:S01]  /*1c60*/  ISETP.GE.U32.AND P2, PT, R0, R13.reuse, PT ;  /* 0x0000000d0000720c */ /* 0x080fe20003f46070 */
[----:B------:R-:W-:Y:S01]  /*1c70*/  @!P0 IMAD.IADD R17, R17, 0x1, -R4 ;  /* 0x0000000111118824 */ /* 0x000fe200078e0a04 */
[----:B------:R-:W-:Y:S01]  /*1c80*/  LOP3.LUT R0, R22, R13, RZ, 0x3c, !PT ;  /* 0x0000000d16007212 */ /* 0x000fe200078e3cff */
[----:B------:R-:W-:Y:S01]  /*1c90*/  @!P0 VIADD R18, R18, 0x1 ;  /* 0x0000000112128836 */ /* 0x000fe20000000000 */
[----:B------:R-:W0:Y:S01]  /*1ca0*/  SHFL.BFLY PT, R16, R15, 0x1, 0x1f ;  /* 0x0c201f000f107f89 */ /* 0x000e2200000e0000 */
[----:B------:R-:W-:Y:S02]  /*1cb0*/  LOP3.LUT R22, R22, R11, RZ, 0x3c, !PT ;  /* 0x0000000b16167212 */ /* 0x000fe400078e3cff */
[----:B------:R-:W-:Y:S02]  /*1cc0*/  ISETP.GE.U32.AND P4, PT, R17, R4, PT ;  /* 0x000000041100720c */ /* 0x000fe40003f86070 */
[----:B------:R-:W-:Y:S02]  /*1cd0*/  ISETP.NE.AND P0, PT, R11, RZ, PT ;  /* 0x000000ff0b00720c */ /* 0x000fe40003f05270 */
[----:B------:R-:W-:-:S02]  /*1ce0*/  ISETP.GE.AND P3, PT, R0, RZ, PT ;  /* 0x000000ff0000720c */ /* 0x000fc40003f66270 */
[----:B------:R-:W-:Y:S01]  /*1cf0*/  @P2 VIADD R27, R27, 0x1 ;  /* 0x000000011b1b2836 */ /* 0x000fe20000000000 */
[----:B------:R-:W-:Y:S01]  /*1d00*/  ISETP.GE.AND P2, PT, R22, RZ, PT ;  /* 0x000000ff1600720c */ /* 0x000fe20003f46270 */
[----:B------:R-:W-:Y:S01]  /*1d10*/  IMAD.MOV.U32 R22, RZ, RZ, 0x7f800000 ;  /* 0x7f800000ff167424 */ /* 0x000fe200078e00ff */
[----:B------:R-:W-:Y:S01]  /*1d20*/  SHF.R.S32.HI R17, RZ, 0x1f, R5 ;  /* 0x0000001fff117819 */ /* 0x000fe20000011405 */
[----:B------:R-:W-:-:S03]  /*1d30*/  IMAD R5, R5, UR9, RZ ;  /* 0x0000000905057c24 */ /* 0x000fc6000f8e02ff */
[----:B------:R-:W-:-:S04]  /*1d40*/  @P4 VIADD R18, R18, 0x1 ;  /* 0x0000000112124836 */ /* 0x000fc80000000000 */
[----:B------:R-:W-:Y:S02]  /*1d50*/  @!P3 IADD3 R27, PT, PT, -R27, RZ, RZ ;  /* 0x000000ff1b1bb210 */ /* 0x000fe40007ffe1ff */
[----:B------:R-:W-:Y:S01]  /*1d60*/  ISETP.NE.AND P3, PT, R6, RZ, PT ;  /* 0x000000ff0600720c */ /* 0x000fe20003f65270 */
[----:B------:R-:W-:Y:S02]  /*1d70*/  @!P2 IMAD.MOV R18, RZ, RZ, -R18 ;  /* 0x000000ffff12a224 */ /* 0x000fe400078e0a12 */
[----:B0-----:R-:W-:Y:S01]  /*1d80*/  FADD.FTZ R16, R15, R16 ;  /* 0x000000100f107221 */ /* 0x001fe20000010000 */
[----:B------:R-:W-:Y:S02]  /*1d90*/  @!P0 LOP3.LUT R18, RZ, R11, RZ, 0x33, !PT ;  /* 0x0000000bff128212 */ /* 0x000fe400078e33ff */
[----:B------:R-:W-:Y:S02]  /*1da0*/  LOP3.LUT P0, RZ, R19, 0x387, RZ, 0xc0, !PT ;  /* 0x0000038713ff7812 */ /* 0x000fe4000780c0ff */
[----:B------:R-:W-:-:S02]  /*1db0*/  FSETP.NE.FTZ.AND P1, PT, R16, RZ, PT ;  /* 0x000000ff1000720b */ /* 0x000fc40003f35000 */
[----:B------:R-:W-:Y:S02]  /*1dc0*/  @!P5 LOP3.LUT R27, RZ, R13, RZ, 0x33, !PT ;  /* 0x0000000dff1bd212 */ /* 0x000fe400078e33ff */
[----:B------:R-:W-:Y:S02]  /*1dd0*/  SEL R4, RZ, 0x1, !P3 ;  /* 0x00000001ff047807 */ /* 0x000fe40005800000 */
[----:B------:R-:W-:Y:S02]  /*1de0*/  ISETP.LT.U32.AND P2, PT, R20, R27, PT ;  /* 0x0000001b1400720c */ /* 0x000fe40003f41070 */
[----:B------:R-:W-:Y:S02]  /*1df0*/  SHF.R.S32.HI R13, RZ, 0x1f, R27 ;  /* 0x0000001fff0d7819 */ /* 0x000fe4000001141b */
[----:B------:R-:W-:Y:S02]  /*1e00*/  LOP3.LUT R4, R17, R4, RZ, 0xfc, !PT ;  /* 0x0000000411047212 */ /* 0x000fe400078efcff */
[----:B------:R-:W-:Y:S01]  /*1e10*/  ISETP.LT.AND.EX P2, PT, R21, R13, PT, P2 ;  /* 0x0000000d1500720c */ /* 0x000fe20003f41320 */
[----:B------:R-:W0:Y:S01]  /*1e20*/  @P1 MUFU.LG2 R15, R16 ;  /* 0x00000010000f1308 */ /* 0x000e220000000c00 */
[----:B------:R-:W-:-:S02]  /*1e30*/  IMAD R13, R18, UR11, RZ ;  /* 0x0000000b120d7c24 */ /* 0x000fc4000f8e02ff */
[----:B------:R-:W-:Y:S02]  /*1e40*/  SEL R6, R20, R27, P2 ;  /* 0x0000001b14067207 */ /* 0x000fe40001000000 */
[----:B------:R-:W-:Y:S02]  /*1e50*/  IMAD R4, R4, R13, RZ ;  /* 0x0000000d04047224 */ /* 0x000fe400078e02ff */
[----:B0-----:R-:W-:Y:S01]  /*1e60*/  @P1 FFMA.FTZ R22, R15, 0.69314718246459960938, R14 ;  /* 0x3f3172180f161823 */ /* 0x001fe2000001000e */
        /* <DEDUP_REMOVED lines=51> */
.L_x_357:
[----:B------:R-:W-:Y:S01]  /*21a0*/  IMAD.MOV.U32 R17, RZ, RZ, RZ ;  /* 0x000000ffff117224 */ /* 0x000fe200078e00ff */
[----:B------:R-:W-:Y:S02]  /*21b0*/  MOV R18, R32 ;  /* 0x0000002000127202 */ /* 0x000fe40000000f00 */
[----:B------:R-:W-:Y:S02]  /*21c0*/  MOV R16, 0x21e0 ;  /* 0x000021e000107802 */ /* 0x000fe40000000f00 */
[----:B------:R-:W-:Y:S05]  /*21d0*/  CALL.REL.NOINC `($__internal_11_$__cuda_sm20_div_s64) ;  /* 0x0000001c00b87944 */ /* 0x000fea0003c00000 */
[----:B------:R-:W-:Y:S02]  /*21e0*/  IADD3 R13, PT, PT, -R14, RZ, RZ ;  /* 0x000000ff0e0d7210 */ /* 0x000fe40007ffe1ff */
[----:B------:R-:W-:-:S03]  /*21f0*/  MOV R33, R11 ;  /* 0x0000000b00217202 */ /* 0x000fc60000000f00 */
[----:B------:R-:W-:Y:S01]  /*2200*/  IMAD R29, R32, R13, R29 ;  /* 0x0000000d201d7224 */ /* 0x000fe200078e021d */
[----:B------:R-:W-:-:S07]  /*2210*/  MOV R32, R14 ;  /* 0x0000000e00207202 */ /* 0x000fce0000000f00 */
.L_x_358:
        /* <DEDUP_REMOVED lines=60> */
.L_x_360:
[----:B------:R-:W-:Y:S01]  /*25e0*/  IMAD.MOV.U32 R29, RZ, RZ, R32 ;  /* 0x000000ffff1d7224 */ /* 0x000fe200078e0020 */
[----:B------:R-:W-:Y:S01]  /*25f0*/  MOV R17, R33 ;  /* 0x0000002100117202 */ /* 0x000fe20000000f00 */
[----:B------:R-:W-:Y:S01]  /*2600*/  IMAD.MOV.U32 R18, RZ, RZ, R36 ;  /* 0x000000ffff127224 */ /* 0x000fe200078e0024 */
[----:B------:R-:W-:Y:S02]  /*2610*/  MOV R16, 0x2630 ;  /* 0x0000263000107802 */ /* 0x000fe40000000f00 */
[----:B------:R-:W-:Y:S05]  /*2620*/  CALL.REL.NOINC `($__internal_11_$__cuda_sm20_div_s64) ;  /* 0x0000001800a47944 */ /* 0x000fea0003c00000 */
[----:B------:R-:W-:-:S05]  /*2630*/  IADD3 R33, PT, PT, -R14, RZ, RZ ;  /* 0x000000ff0e217210 */ /* 0x000fca0007ffe1ff */
[----:B------:R-:W-:Y:S02]  /*2640*/  IMAD R33, R33, R36, R32 ;  /* 0x0000002421217224 */ /* 0x000fe400078e0220 */
.L_x_361:
[----:B------:R-:W-:Y:S05]  /*2650*/  BSYNC.RECONVERGENT B0 ;  /* 0x0000000000007941 */ /* 0x000fea0003800200 */
.L_x_359:
        /* <DEDUP_REMOVED lines=161> */
.L_x_356:
[----:B------:R-:W0:Y:S01]  /*3070*/  LDC.64 R2, c[0x0][0x420] ;  /* 0x00010800ff027b82 */ /* 0x000e220000000a00 */
[----:B------:R-:W-:-:S05]  /*3080*/  IADD3 R0, PT, PT, R28, UR6, RZ ;  /* 0x000000061c007c10 */ /* 0x000fca000fffe0ff */
[----:B0-----:R-:W-:-:S05]  /*3090*/  IMAD.WIDE.U32 R2, R0, 0x4, R2 ;  /* 0x0000000400027825 */ /* 0x001fca00078e0002 */
[----:B------:R1:W-:Y:S02]  /*30a0*/  STG.E desc[UR12][R2.64], R22 ;  /* 0x0000001602007986 */ /* 0x0003e4000c10190c */
.L_x_355:
[----:B------:R-:W-:Y:S05]  /*30b0*/  BSYNC.RECONVERGENT B1 ;  /* 0x0000000000017941 */ /* 0x000fea0003800200 */
.L_x_354:
        /* <DEDUP_REMOVED lines=8> */
[----:B------:R-:W-:Y:S01]  /*3140*/  CS2R R10, SRZ ;  /* 0x00000000000a7805 */ /* 0x000fe2000001ff00 */
[----:B------:R-:W-:Y:S01]  /*3150*/  IMAD.MOV.U32 R13, RZ, RZ, RZ ;  /* 0x000000ffff0d7224 */ /* 0x000fe200078e00ff */
        /* <DEDUP_REMOVED lines=49> */
.L_x_364:
        /* <DEDUP_REMOVED lines=77> */
.L_x_363:
        /* <DEDUP_REMOVED lines=11> */
.L_x_365:
        /* <DEDUP_REMOVED lines=22> */
.L_x_362:
        /* <DEDUP_REMOVED lines=87> */
        .weak           $__internal_11_$__cuda_sm20_div_s64
        .type           $__internal_11_$__cuda_sm20_div_s64,@function
        .size           $__internal_11_$__cuda_sm20_div_s64,(.L_x_11621 - $__internal_11_$__cuda_sm20_div_s64)
$__internal_11_$__cuda_sm20_div_s64:
        /* <DEDUP_REMOVED lines=85> */
[----:B------:R-:W-:Y:S06]  /*4610*/  RET.REL.NODEC R16 `(_ZN5flash32flash_fwd_splitkv_combine_kernelI23Flash_fwd_kernel_traitsILi96ELi64ELi128ELi4ELb0ELb0EN7cutlass6half_tE19Flash_kernel_traitsILi96ELi64ELi128ELi4ES3_EELi16ELi3ELb1EEEvNS_16Flash_fwd_paramsE) ;  /* 0xffffffb810787950 */ /* 0x000fec0003c3ffff */
.L_x_366:
        /* <DEDUP_REMOVED lines=14> */
.L_x_11621:


//--------------------- .text._ZN5flash32flash_fwd_splitkv_combine_kernelI23Flash_fwd_kernel_traitsILi96ELi64ELi128ELi4ELb0ELb0EN7cutlass6half_tE19Flash_kernel_traitsILi96ELi64ELi128ELi4ES3_EELi16ELi2ELb1EEEvNS_16Flash_fwd_paramsE --------------------------
	.section	.text._ZN5flash32flash_fwd_splitkv_combine_kernelI23Flash_fwd_kernel_traitsILi96ELi64ELi128ELi4ELb0ELb0EN7cutlass6half_tE19Flash_kernel_traitsILi96ELi64ELi128ELi4ES3_EELi16ELi2ELb1EEEvNS_16Flash_fwd_paramsE,"ax",@progbits
	.align	128
        .global         _ZN5flash32flash_fwd_splitkv_combine_kernelI23Flash_fwd_kernel_traitsILi96ELi64ELi128ELi4ELb0ELb0EN7cutlass6half_tE19Flash_kernel_traitsILi96ELi64ELi128ELi4ES3_EELi16ELi2ELb1EEEvNS_16Flash_fwd_paramsE
        .type           _ZN5flash32flash_fwd_splitkv_combine_kernelI23Flash_fwd_kernel_traitsILi96ELi64ELi128ELi4ELb0ELb0EN7cutlass6half_tE19Flash_kernel_traitsILi96ELi64ELi128ELi4ES3_EELi16ELi2ELb1EEEvNS_16Flash_fwd_paramsE,@function
        .size           _ZN5flash32flash_fwd_splitkv_combine_kernelI23Flash_fwd_kernel_traitsILi96ELi64ELi128ELi4ELb0ELb0EN7cutlass6half_tE19Flash_kernel_traitsILi96ELi64ELi128ELi4ES3_EELi16ELi2ELb1EEEvNS_16Flash_fwd_paramsE,(.L_x_11622 - _ZN5flash32flash_fwd_splitkv_combine_kernelI23Flash_fwd_kernel_traitsILi96ELi64ELi128ELi4ELb0ELb0EN7cutlass6half_tE19Flash_kernel_traitsILi96ELi64ELi128ELi4ES3_EELi16ELi2ELb1EEEvNS_16Flash_fwd_paramsE)
        .other          _ZN5flash32flash_fwd_splitkv_combine_kernelI23Flash_fwd_kernel_traitsILi96ELi64ELi128ELi4ELb0ELb0EN7cutlass6half_tE19Flash_kernel_traitsILi96ELi64ELi128ELi4ES3_EELi16ELi2ELb1EEEvNS_16Flash_fwd_paramsE,@"STO_CUDA_ENTRY STV_DEFAULT"
_ZN5flash32flash_fwd_splitkv_combine_kernelI23Flash_fwd_kernel_traitsILi96ELi64ELi128ELi4ELb0ELb0EN7cutlass6half_tE19Flash_kernel_traitsILi96ELi64ELi128ELi4ES3_EELi16ELi2ELb1EEEvNS_16Flash_fwd_paramsE:
.text._ZN5flash32flash_fwd_splitkv_combine_kernelI23Flash_fwd_kernel_traitsILi96ELi64ELi128ELi4ELb0ELb0EN7cutlass6half_tE19Flash_kernel_traitsILi96ELi64ELi128ELi4ES3_EELi16ELi2ELb1EEEvNS_16Flash_fwd_paramsE:
        /* <DEDUP_REMOVED lines=39> */
.L_x_367:
[----:B------:R-:W-:Y:S01]  /*0270*/  IMAD.U32 R27, RZ, RZ, UR7 ;  /* 0x00000007ff1b7e24 */ /* 0x000fe2000f8e00ff */
[----:B------:R-:W-:Y:S01]  /*0280*/  MOV R20, UR14 ;  /* 0x0000000e00147c02 */ /* 0x000fe20008000f00 */
[----:B------:R-:W-:Y:S01]  /*0290*/  IMAD.U32 R21, RZ, RZ, UR15 ;  /* 0x0000000fff157e24 */ /* 0x000fe2000f8e00ff */
[----:B------:R-:W-:Y:S02]  /*02a0*/  MOV R19, UR8 ;  /* 0x0000000800137c02 */ /* 0x000fe40008000f00 */
[----:B------:R-:W-:Y:S02]  /*02b0*/  MOV R18, 0x2d0 ;  /* 0x000002d000127802 */ /* 0x000fe40000000f00 */
[----:B------:R-:W-:Y:S05]  /*02c0*/  CALL.REL.NOINC `($__internal_12_$__cuda_sm20_div_s64) ;  /* 0x0000003c00687944 */ /* 0x000fea0003c00000 */
.L_x_368:
        /* <DEDUP_REMOVED lines=30> */
.L_x_370:
[----:B------:R-:W-:Y:S01]  /*04b0*/  IMAD.MOV.U32 R27, RZ, RZ, R16 ;  /* 0x000000ffff1b7224 */ /* 0x000fe200078e0010 */
[----:B------:R-:W-:Y:S02]  /*04c0*/  MOV R21, R17 ;  /* 0x0000001100157202 */ /* 0x000fe40000000f00 */
[----:B------:R-:W-:Y:S02]  /*04d0*/  MOV R18, 0x4f0 ;  /* 0x000004f000127802 */ /* 0x000fe40000000f00 */
[----:B------:R-:W-:Y:S05]  /*04e0*/  CALL.REL.NOINC `($__internal_12_$__cuda_sm20_div_s64) ;  /* 0x0000003800e07944 */ /* 0x000fea0003c00000 */
[----:B------:R-:W-:Y:S02]  /*04f0*/  MOV R30, R16 ;  /* 0x00000010001e7202 */ /* 0x000fe40000000f00 */
[----:B------:R-:W-:Y:S02]  /*0500*/  MOV R31, R17 ;  /* 0x00000011001f7202 */ /* 0x000fe40000000f00 */
.L_x_371:
[----:B------:R-:W-:Y:S05]  /*0510*/  BSYNC.RECONVERGENT B0 ;  /* 0x0000000000007941 */ /* 0x000fea0003800200 */
.L_x_369:
        /* <DEDUP_REMOVED lines=54> */
.L_x_373:
[----:B------:R-:W-:Y:S01]  /*0880*/  IMAD.MOV.U32 R27, RZ, RZ, R20 ;  /* 0x000000ffff1b7224 */ /* 0x000fe200078e0014 */
[----:B------:R-:W-:Y:S01]  /*0890*/  MOV R20, R14 ;  /* 0x0000000e00147202 */ /* 0x000fe20000000f00 */
[----:B------:R-:W-:Y:S01]  /*08a0*/  IMAD.MOV.U32 R21, RZ, RZ, R19 ;  /* 0x000000ffff157224 */ /* 0x000fe200078e0013 */
[----:B------:R-:W-:Y:S02]  /*08b0*/  MOV R19, R4 ;  /* 0x0000000400137202 */ /* 0x000fe40000000f00 */
[----:B------:R-:W-:Y:S02]  /*08c0*/  MOV R18, 0x8e0 ;  /* 0x000008e000127802 */ /* 0x000fe40000000f00 */
[----:B------:R-:W-:Y:S05]  /*08d0*/  CALL.REL.NOINC `($__internal_12_$__cuda_sm20_div_s64) ;  /* 0x0000003400e47944 */ /* 0x000fea0003c00000 */
.L_x_374:
[----:B------:R-:W-:Y:S05]  /*08e0*/  BSYNC.RECONVERGENT B0 ;  /* 0x0000000000007941 */ /* 0x000fea0003800200 */
.L_x_372:
        /* <DEDUP_REMOVED lines=116> */
.L_x_376:
[----:B------:R-:W-:Y:S01]  /*1030*/  IMAD.MOV.U32 R27, RZ, RZ, R16 ;  /* 0x000000ffff1b7224 */ /* 0x000fe200078e0010 */
[----:B------:R-:W-:Y:S01]  /*1040*/  MOV R20, R11 ;  /* 0x0000000b00147202 */ /* 0x000fe20000000f00 */
[----:B------:R-:W-:Y:S01]  /*1050*/  IMAD.MOV.U32 R21, RZ, RZ, R17 ;  /* 0x000000ffff157224 */ /* 0x000fe200078e0011 */
[----:B------:R-:W-:Y:S02]  /*1060*/  MOV R19, R3 ;  /* 0x0000000300137202 */ /* 0x000fe40000000f00 */
[----:B------:R-:W-:Y:S02]  /*1070*/  MOV R18, 0x1090 ;  /* 0x0000109000127802 */ /* 0x000fe40000000f00 */
[----:B------:R-:W-:Y:S05]  /*1080*/  CALL.REL.NOINC `($__internal_12_$__cuda_sm20_div_s64) ;  /* 0x0000002c00f87944 */ /* 0x000fea0003c00000 */
[----:B------:R-:W-:Y:S02]  /*1090*/  MOV R32, R16 ;  /* 0x0000001000207202 */ /* 0x000fe40000000f00 */
[----:B------:R-:W-:Y:S02]  /*10a0*/  MOV R33, R17 ;  /* 0x0000001100217202 */ /* 0x000fe40000000f00 */
.L_x_377:
[----:B------:R-:W-:Y:S05]  /*10b0*/  BSYNC.RECONVERGENT B0 ;  /* 0x0000000000007941 */ /* 0x000fea0003800200 */
.L_x_375:
        /* <DEDUP_REMOVED lines=57> */
.L_x_379:
[----:B------:R-:W-:Y:S01]  /*1450*/  IMAD.MOV.U32 R27, RZ, RZ, R30 ;  /* 0x000000ffff1b7224 */ /* 0x000fe200078e001e */
[----:B------:R-:W-:Y:S01]  /*1460*/  MOV R21, R31 ;  /* 0x0000001f00157202 */ /* 0x000fe20000000f00 */
[----:B------:R-:W-:Y:S01]  /*1470*/  IMAD.MOV.U32 R20, RZ, RZ, R9 ;  /* 0x000000ffff147224 */ /* 0x000fe200078e0009 */
[----:B------:R-:W-:Y:S02]  /*1480*/  MOV R18, 0x14a0 ;  /* 0x000014a000127802 */ /* 0x000fe40000000f00 */
[----:B------:R-:W-:Y:S05]  /*1490*/  CALL.REL.NOINC `($__internal_12_$__cuda_sm20_div_s64) ;  /* 0x0000002800f47944 */ /* 0x000fea0003c00000 */
[----:B------:R-:W-:Y:S02]  /*14a0*/  MOV R22, R16 ;  /* 0x0000001000167202 */ /* 0x000fe40000000f00 */
[----:B------:R-:W-:Y:S02]  /*14b0*/  MOV R23, R17 ;  /* 0x0000001100177202 */ /* 0x000fe40000000f00 */
.L_x_380:
[----:B------:R-:W-:Y:S05]  /*14c0*/  BSYNC.RECONVERGENT B0 ;  /* 0x0000000000007941 */ /* 0x000fea0003800200 */
.L_x_378:
[----:B------:R-:W0:Y:S01]  /*14d0*/  LDCU UR5, c[0x0][0x434] ;  /* 0x00008680ff0577ac */ /* 0x000e220008000800 */
[----:B------:R-:W-:Y:S01]  /*14e0*/  IMAD.MOV.U32 R16, RZ, RZ, RZ ;  /* 0x000000ffff107224 */ /* 0x000fe200078e00ff */
[C---:B------:R-:W-:Y:S01]  /*14f0*/  ISETP.GT.U32.AND P1, PT, R0.reuse, 0x3f, PT ;  /* 0x0000003f0000780c */ /* 0x040fe20003f24070 */
[----:B------:R-:W-:Y:S01]  /*1500*/  BSSY.RECONVERGENT B0, `(.L_x_381) ;  /* 0x000003d000007945 */ /* 0x000fe20003800200 */
[----:B------:R-:W1:Y:S01]  /*1510*/  LDCU UR4, c[0x0][0x534] ;  /* 0x0000a680ff0477ac */ /* 0x000e620008000800 */
[----:B------:R-:W-:Y:S01]  /*1520*/  LOP3.LUT R25, R0, 0x3, RZ, 0xc0, !PT ;  /* 0x0000000300197812 */ /* 0x000fe200078ec0ff */
[----:B------:R-:W-:Y:S01]  /*1530*/  IMAD.MOV.U32 R18, RZ, RZ, -0x800000 ;  /* 0xff800000ff127424 */ /* 0x000fe200078e00ff */
[----:B------:R-:W-:Y:S01]  /*1540*/  MOV R26, 0xff800000 ;  /* 0xff800000001a7802 */ /* 0x000fe20000000f00 */
[----:B------:R-:W2:Y:S01]  /*1550*/  LDCU UR9, c[0x0][0x430] ;  /* 0x00008600ff0977ac */ /* 0x000ea20008000800 */
[----:B------:R-:W-:Y:S01]  /*1560*/  USHF.R.S32.HI UR16, URZ, 0x1f, UR10 ;  /* 0x0000001fff107899 */ /* 0x000fe2000801140a */
[----:B------:R-:W3:Y:S01]  /*1570*/  LDCU.64 UR12, c[0x0][0x358] ;  /* 0x00006b00ff0c77ac */ /* 0x000ee20008000a00 */
[----:B0-----:R-:W-:-:S05]  /*1580*/  IMAD.U32 R7, RZ, RZ, UR5 ;  /* 0x00000005ff077e24 */ /* 0x001fca000f8e00ff */
[----:B------:R-:W-:Y:S01]  /*1590*/  IABS R7, R7 ;  /* 0x0000000700077213 */ /* 0x000fe20000000000 */
[----:B--2---:R-:W-:-:S03]  /*15a0*/  UIMAD UR9, UR5, UR9, URZ ;  /* 0x00000009050972a4 */ /* 0x004fc6000f8e02ff */
[----:B------:R-:W0:Y:S08]  /*15b0*/  I2F.RP R15, R7 ;  /* 0x00000007000f7306 */ /* 0x000e300000209400 */
[----:B0-----:R-:W0:Y:S02]  /*15c0*/  MUFU.RCP R13, R15 ;  /* 0x0000000f000d7308 */ /* 0x001e240000001000 */
[----:B0-----:R-:W-:-:S06]  /*15d0*/  VIADD R13, R13, 0xffffffe ;  /* 0x0ffffffe0d0d7836 */ /* 0x001fcc0000000000 */
[----:B------:R-:W0:Y:S02]  /*15e0*/  F2I.FTZ.U32.TRUNC.NTZ R17, R13 ;  /* 0x0000000d00117305 */ /* 0x000e24000021f000 */
[----:B0-----:R-:W-:Y:S01]  /*15f0*/  IMAD.MOV R6, RZ, RZ, -R17 ;  /* 0x000000ffff067224 */ /* 0x001fe200078e0a11 */
[----:B------:R-:W-:-:S03]  /*1600*/  MOV R13, 0x400 ;  /* 0x00000400000d7802 */ /* 0x000fc60000000f00 */
[----:B------:R-:W-:Y:S01]  /*1610*/  IMAD R8, R6, R7, RZ ;  /* 0x0000000706087224 */ /* 0x000fe200078e02ff */
[----:B------:R-:W-:Y:S02]  /*1620*/  IABS R6, R5 ;  /* 0x0000000500067213 */ /* 0x000fe40000000000 */
[----:B------:R-:W-:Y:S01]  /*1630*/  LOP3.LUT R5, R5, UR5, RZ, 0x3c, !PT ;  /* 0x0000000505057c12 */ /* 0x000fe2000f8e3cff */
[----:B------:R-:W-:Y:S02]  /*1640*/  IMAD.HI.U32 R17, R17, R8, R16 ;  /* 0x0000000811117227 */ /* 0x000fe400078e0010 */
[----:B------:R-:W0:Y:S01]  /*1650*/  S2R R16, SR_CgaCtaId ;  /* 0x0000000000107919 */ /* 0x000e220000008800 */
[----:B------:R-:W-:-:S03]  /*1660*/  ISETP.GE.AND P2, PT, R5, RZ, PT ;  /* 0x000000ff0500720c */ /* 0x000fc60003f46270 */
[----:B------:R-:W-:-:S05]  /*1670*/  IMAD.HI.U32 R17, R17, R6, RZ ;  /* 0x0000000611117227 */ /* 0x000fca00078e00ff */
[----:B------:R-:W-:-:S05]  /*1680*/  IADD3 R8, PT, PT, -R17, RZ, RZ ;  /* 0x000000ff11087210 */ /* 0x000fca0007ffe1ff */
[----:B------:R-:W-:Y:S01]  /*1690*/  IMAD R6, R7, R8, R6 ;  /* 0x0000000807067224 */ /* 0x000fe200078e0206 */
[----:B------:R-:W-:-:S04]  /*16a0*/  LOP3.LUT R8, R0, 0xf, RZ, 0xc0, !PT ;  /* 0x0000000f00087812 */ /* 0x000fc800078ec0ff */
[----:B------:R-:W-:-:S13]  /*16b0*/  ISETP.GT.U32.AND P0, PT, R7, R6, PT ;  /* 0x000000060700720c */ /* 0x000fda0003f04070 */
[----:B------:R-:W-:Y:S01]  /*16c0*/  @!P0 IMAD.IADD R6, R6, 0x1, -R7 ;  /* 0x0000000106068824 */ /* 0x000fe200078e0a07 */
[----:B0-----:R-:W-:Y:S01]  /*16d0*/  LEA R16, R16, R13, 0x18 ;  /* 0x0000000d10107211 */ /* 0x001fe200078ec0ff */
[----:B------:R-:W-:Y:S01]  /*16e0*/  @!P0 VIADD R17, R17, 0x1 ;  /* 0x0000000111118836 */ /* 0x000fe20000000000 */
[----:B------:R-:W-:Y:S02]  /*16f0*/  ISETP.NE.AND P0, PT, RZ, UR5, PT ;  /* 0x00000005ff007c0c */ /* 0x000fe4000bf05270 */
[----:B------:R-:W-:Y:S01]  /*1700*/  ISETP.GE.U32.AND P3, PT, R6, R7, PT ;  /* 0x000000070600720c */ /* 0x000fe20003f66070 */
[----:B------:R-:W-:Y:S01]  /*1710*/  IMAD R5, R25, 0x44, R16 ;  /* 0x0000004419057824 */ /* 0x000fe200078e0210 */
[----:B------:R-:W-:Y:S02]  /*1720*/  SHF.R.U32.HI R13, RZ, 0x4, R0 ;  /* 0x00000004ff0d7819 */ /* 0x000fe40000011600 */
[----:B------:R-:W-:-:S03]  /*1730*/  LOP3.LUT R6, R0, 0x3fc, RZ, 0xc0, !PT ;  /* 0x000003fc00067812 */ /* 0x000fc600078ec0ff */
[----:B------:R-:W-:Y:S01]  /*1740*/  @!P1 IMAD R7, R13, 0x44, R16 ;  /* 0x000000440d079824 */ /* 0x000fe200078e0210 */
[----:B------:R-:W-:-:S03]  /*1750*/  IADD3 R6, PT, PT, R5, R6, RZ ;  /* 0x0000000605067210 */ /* 0x000fc60007ffe0ff */
[----:B------:R-:W-:Y:S02]  /*1760*/  @!P1 IMAD R7, R8, 0x4, R7 ;  /* 0x0000000408079824 */ /* 0x000fe400078e0207 */
[----:B------:R-:W-:-:S04]  /*1770*/  @P3 VIADD R17, R17, 0x1 ;  /* 0x0000000111113836 */ /* 0x000fc80000000000 */
[----:B------:R-:W-:Y:S01]  /*1780*/  @!P2 IMAD.MOV R17, RZ, RZ, -R17 ;  /* 0x000000ffff11a224 */ /* 0x000fe200078e0a11 */
[----:B-1----:R-:W-:Y:S01]  /*1790*/  ISETP.GE.AND P2, PT, R13, UR4, PT ;  /* 0x000000040d007c0c */ /* 0x002fe2000bf46270 */
[----:B------:R-:W-:Y:S01]  /*17a0*/  ULOP3.LUT UR4, UR16, 0x1, URZ, 0xfc, !UPT ;  /* 0x0000000110047892 */ /* 0x000fe2000f8efcff */
[----:B------:R-:W-:-:S05]  /*17b0*/  @!P0 LOP3.LUT R17, RZ, UR5, RZ, 0x33, !PT ;  /* 0x00000005ff118c12 */ /* 0x000fca000f8e33ff */
[----:B------:R-:W-:-:S06]  /*17c0*/  IMAD R15, R17, UR4, RZ ;  /* 0x00000004110f7c24 */ /* 0x000fcc000f8e02ff */
[----:B---3--:R-:W-:Y:S05]  /*17d0*/  @P2 BRA `(.L_x_382) ;  /* 0x00000000003c2947 */ /* 0x008fea0003800000 */
        /* <DEDUP_REMOVED lines=15> */
.L_x_382:
[----:B------:R-:W-:Y:S05]  /*18d0*/  BSYNC.RECONVERGENT B0 ;  /* 0x0000000000007941 */ /* 0x000fea0003800200 */
.L_x_381:
[----:B-----5:R1:W-:Y:S01]  /*18e0*/  @!P1 STS [R7], R18 ;  /* 0x0000001207009388 */ /* 0x0203e20000000800 */
[----:B------:R-:W2:Y:S01]  /*18f0*/  LDC R13, c[0x0][0x3e0] ;  /* 0x0000f800ff0d7b82 */ /* 0x000ea20000000800 */
[----:B------:R-:W-:Y:S01]  /*1900*/  IABS R19, R15 ;  /* 0x0000000f00137213 */ /* 0x000fe20000000000 */
[----:B------:R-:W-:Y:S06]  /*1910*/  BSSY.RECONVERGENT B1, `(.L_x_383) ;  /* 0x0000174000017945 */ /* 0x000fec0003800200 */
[----:B------:R-:W-:Y:S01]  /*1920*/  BAR.SYNC.DEFER_BLOCKING 0x0 ;  /* 0x0000000000007b1d */ /* 0x000fe20000010000 */
[----:B------:R-:W-:-:S02]  /*1930*/  ISETP.NE.AND P5, PT, R15, RZ, PT ;  /* 0x000000ff0f00720c */ /* 0x000fc40003fa5270 */
[----:B------:R-:W-:Y:S02]  /*1940*/  IADD3 R2, PT, PT, R2, R19, RZ ;  /* 0x0000001302027210 */ /* 0x000fe40007ffe0ff */
[----:B--2---:R-:W-:Y:S01]  /*1950*/  IABS R16, R13 ;  /* 0x0000000d00107213 */ /* 0x004fe20000000000 */
[----:B-1----:R-:W-:Y:S01]  /*1960*/  I2F.RP R18, R19 ;  /* 0x0000001300127306 */ /* 0x002fe20000209400 */
[----:B------:R-:W1:Y:S07]  /*1970*/  @!P1 LDS R26, [R6] ;  /* 0x00000000061a9984 */ /* 0x000e6e0000000800 */
[----:B0-----:R-:W0:Y:S08]  /*1980*/  I2F.RP R20, R16 ;  /* 0x0000001000147306 */ /* 0x001e300000209400 */
[----:B0-----:R-:W0:Y:S02]  /*1990*/  MUFU.RCP R28, R20 ;  /* 0x00000014001c7308 */ /* 0x001e240000001000 */
[----:B0-----:R-:W-:Y:S01]  /*19a0*/  VIADD R28, R28, 0xffffffe ;  /* 0x0ffffffe1c1c7836 */ /* 0x001fe20000000000 */
[----:B-1----:R-:W0:Y:S05]  /*19b0*/  SHFL.BFLY PT, R5, R26, 0x2, 0x1f ;  /* 0x0c401f001a057f89 */ /* 0x002e2a00000e0000 */
[----:B------:R-:W1:Y:S02]  /*19c0*/  F2I.FTZ.U32.TRUNC.NTZ R29, R28 ;  /* 0x0000001c001d7305 */ /* 0x000e64000021f000 */
[----:B-1----:R-:W-:-:S02]  /*19d0*/  IMAD.MOV R27, RZ, RZ, -R29 ;  /* 0x000000ffff1b7224 */ /* 0x002fc400078e0a1d */
[----:B------:R-:W-:Y:S01]  /*19e0*/  IMAD.MOV.U32 R28, RZ, RZ, RZ ;  /* 0x000000ffff1c7224 */ /* 0x000fe200078e00ff */
[----:B0-----:R-:W-:-:S05]  /*19f0*/  FMNMX.FTZ R8, R5, R26, !PT ;  /* 0x0000001a05087209 */ /* 0x001fca0007810000 */
[----:B------:R-:W0:Y:S02]  /*1a00*/  SHFL.BFLY PT, R5, R8, 0x1, 0x1f ;  /* 0x0c201f0008057f89 */ /* 0x000e2400000e0000 */
[----:B0-----:R-:W-:Y:S01]  /*1a10*/  FMNMX.FTZ R7, R8, R5, !PT ;  /* 0x0000000508077209 */ /* 0x001fe20007810000 */
[----:B------:R-:W-:Y:S01]  /*1a20*/  IMAD R8, R27, R16, RZ ;  /* 0x000000101b087224 */ /* 0x000fe200078e02ff */
[----:B------:R-:W0:Y:S02]  /*1a30*/  MUFU.RCP R5, R18 ;  /* 0x0000001200057308 */ /* 0x000e240000001000 */
[----:B------:R-:W-:Y:S01]  /*1a40*/  FSETP.NEU.FTZ.AND P0, PT, R7, -INF , PT ;  /* 0xff8000000700780b */ /* 0x000fe20003f1d000 */
[----:B------:R-:W-:-:S03]  /*1a50*/  IMAD.HI.U32 R8, R29, R8, R28 ;  /* 0x000000081d087227 */ /* 0x000fc600078e001c */
[----:B------:R-:W-:-:S05]  /*1a60*/  FSEL R7, R7, RZ, P0 ;  /* 0x000000ff07077208 */ /* 0x000fca0000000000 */
[----:B------:R-:W-:-:S04]  /*1a70*/  FADD.FTZ R21, -R7, R26 ;  /* 0x0000001a07157221 */ /* 0x000fc80000010100 */
[----:B------:R-:W-:Y:S01]  /*1a80*/  FMUL.FTZ R21, R21, 1.4426950216293334961 ;  /* 0x3fb8aa3b15157820 */ /* 0x000fe20000410000 */
[----:B0-----:R-:W-:-:S05]  /*1a90*/  VIADD R30, R5, 0xffffffe ;  /* 0x0ffffffe051e7836 */ /* 0x001fca0000000000 */
[----:B------:R-:W0:Y:S04]  /*1aa0*/  MUFU.EX2 R21, R21 ;  /* 0x0000001500157308 */ /* 0x000e280000000800 */
[----:B------:R-:W1:Y:S01]  /*1ab0*/  F2I.FTZ.U32.TRUNC.NTZ R31, R30 ;  /* 0x0000001e001f7305 */ /* 0x000e62000021f000 */
[----:B0-----:R-:W0:Y:S01]  /*1ac0*/  SHFL.BFLY PT, R18, R21, 0x2, 0x1f ;  /* 0x0c401f0015127f89 */ /* 0x001e2200000e0000 */
[----:B-1----:R-:W-:Y:S02]  /*1ad0*/  IMAD.MOV R5, RZ, RZ, -R31 ;  /* 0x000000ffff057224 */ /* 0x002fe400078e0a1f */
[----:B------:R-:W-:Y:S02]  /*1ae0*/  IMAD.MOV.U32 R30, RZ, RZ, RZ ;  /* 0x000000ffff1e7224 */ /* 0x000fe400078e00ff */
[----:B------:R-:W-:Y:S01]  /*1af0*/  IMAD.MOV.U32 R20, RZ, RZ, R5 ;  /* 0x000000ffff147224 */ /* 0x000fe200078e0005 */
[----:B------:R-:W-:-:S03]  /*1b00*/  IABS R5, R2 ;  /* 0x0000000200057213 */ /* 0x000fc60000000000 */
[----:B------:R-:W-:Y:S01]  /*1b10*/  IMAD R27, R20, R19, RZ ;  /* 0x00000013141b7224 */ /* 0x000fe200078e02ff */
[----:B------:R-:W-:Y:S01]  /*1b20*/  IABS R20, R15 ;  /* 0x0000000f00147213 */ /* 0x000fe20000000000 */
[----:B------:R-:W-:-:S03]  /*1b30*/  IMAD.HI.U32 R8, R8, R5, RZ ;  /* 0x0000000508087227 */ /* 0x000fc600078e00ff */
[----:B------:R-:W-:Y:S01]  /*1b40*/  IADD3 R20, PT, PT, RZ, -R20, RZ ;  /* 0x80000014ff147210 */ /* 0x000fe20007ffe0ff */
[----:B------:R-:W-:-:S04]  /*1b50*/  IMAD.HI.U32 R30, R31, R27, R30 ;  /* 0x0000001b1f1e7227 */ /* 0x000fc800078e001e */
[----:B------:R-:W-:Y:S02]  /*1b60*/  IMAD.MOV R24, RZ, RZ, -R8 ;  /* 0x000000ffff187224 */ /* 0x000fe400078e0a08 */
[----:B0-----:R-:W-:Y:S01]  /*1b70*/  FADD.FTZ R18, R21, R18 ;  /* 0x0000001215127221 */ /* 0x001fe20000010000 */
[----:B------:R-:W-:-:S04]  /*1b80*/  IMAD.HI.U32 R30, R30, R5, RZ ;  /* 0x000000051e1e7227 */ /* 0x000fc800078e00ff */
[--C-:B------:R-:W-:Y:S02]  /*1b90*/  IMAD R20, R30, R20, R5.reuse ;  /* 0x000000141e147224 */ /* 0x100fe400078e0205 */
[C---:B------:R-:W-:Y:S02]  /*1ba0*/  IMAD R21, R16.reuse, R24, R5 ;  /* 0x0000001810157224 */ /* 0x040fe400078e0205 */
[----:B------:R-:W0:Y:S01]  /*1bb0*/  SHFL.BFLY PT, R5, R18, 0x1, 0x1f ;  /* 0x0c201f0012057f89 */ /* 0x000e2200000e0000 */
[----:B------:R-:W-:Y:S02]  /*1bc0*/  ISETP.GT.U32.AND P1, PT, R19, R20, PT ;  /* 0x000000141300720c */ /* 0x000fe40003f24070 */
[----:B------:R-:W-:-:S11]  /*1bd0*/  ISETP.GT.U32.AND P0, PT, R16, R21, PT ;  /* 0x000000151000720c */ /* 0x000fd60003f04070 */
[----:B------:R-:W-:Y:S01]  /*1be0*/  @!P1 IMAD.IADD R20, R20, 0x1, -R19 ;  /* 0x0000000114149824 */ /* 0x000fe200078e0a13 */
[----:B------:R-:W-:Y:S01]  /*1bf0*/  @!P1 IADD3 R30, PT, PT, R30, 0x1, RZ ;  /* 0x000000011e1e9810 */ /* 0x000fe20007ffe0ff */
[----:B------:R-:W-:Y:S02]  /*1c00*/  @!P0 IMAD.IADD R21, R21, 0x1, -R16 ;  /* 0x0000000115158824 */ /* 0x000fe400078e0a10 */
[----:B------:R-:W-:Y:S01]  /*1c10*/  @!P0 VIADD R8, R8, 0x1 ;  /* 0x0000000108088836 */ /* 0x000fe20000000000 */
[-C--:B------:R-:W-:Y:S02]  /*1c20*/  ISETP.GE.U32.AND P2, PT, R20, R19.reuse, PT ;  /* 0x000000131400720c */ /* 0x080fe40003f46070 */
[----:B------:R-:W-:Y:S02]  /*1c30*/  LOP3.LUT R20, R2, R19, RZ, 0x3c, !PT ;  /* 0x0000001302147212 */ /* 0x000fe400078e3cff */
[----:B------:R-:W-:Y:S01]  /*1c40*/  ISETP.GE.U32.AND P4, PT, R21, R16, PT ;  /* 0x000000101500720c */ /* 0x000fe20003f86070 */
[----:B0-----:R-:W-:Y:S01]  /*1c50*/  FADD.FTZ R5, R18, R5 ;  /* 0x0000000512057221 */ /* 0x001fe20000010000 */
[----:B------:R-:W-:-:S02]  /*1c60*/  LOP3.LUT R2, R2, R13, RZ, 0x3c, !PT ;  /* 0x0000000d02027212 */ /* 0x000fc400078e3cff */
[----:B------:R-:W-:Y:S02]  /*1c70*/  ISETP.NE.AND P0, PT, R13, RZ, PT ;  /* 0x000000ff0d00720c */ /* 0x000fe40003f05270 */
[----:B------:R-:W-:Y:S02]  /*1c80*/  FSETP.NE.FTZ.AND P1, PT, R5, RZ, PT ;  /* 0x000000ff0500720b */ /* 0x000fe40003f35000 */
[----:B------:R-:W-:Y:S01]  /*1c90*/  ISETP.GE.AND P3, PT, R20, RZ, PT ;  /* 0x000000ff1400720c */ /* 0x000fe20003f66270 */
[----:B------:R-:W-:Y:S01]  /*1ca0*/  @P2 VIADD R30, R30, 0x1 ;  /* 0x000000011e1e2836 */ /* 0x000fe20000000000 */
[----:B------:R-:W-:-:S03]  /*1cb0*/  ISETP.GE.AND P2, PT, R2, RZ, PT ;  /* 0x000000ff0200720c */ /* 0x000fc60003f46270 */
[----:B------:R-:W-:-:S06]  /*1cc0*/  @P4 VIADD R8, R8, 0x1 ;  /* 0x0000000108084836 */ /* 0x000fcc0000000000 */
[----:B------:R0:W1:Y:S02]  /*1cd0*/  @P1 MUFU.LG2 R2, R5 ;  /* 0x0000000500021308 */ /* 0x0000640000000c00 */
[----:B------:R-:W-:Y:S02]  /*1ce0*/  @!P3 IADD3 R30, PT, PT, -R30, RZ, RZ ;  /* 0x000000ff1e1eb210 */ /* 0x000fe40007ffe1ff */
[----:B------:R-:W-:Y:S01]  /*1cf0*/  @!P2 IMAD.MOV R8, RZ, RZ, -R8 ;  /* 0x000000ffff08a224 */ /* 0x000fe200078e0a08 */
[----:B------:R-:W-:Y:S02]  /*1d00*/  @!P0 LOP3.LUT R8, RZ, R13, RZ, 0x33, !PT ;  /* 0x0000000dff088212 */ /* 0x000fe400078e33ff */
[----:B------:R-:W-:Y:S02]  /*1d10*/  LOP3.LUT P0, RZ, R0, 0x3c3, RZ, 0xc0, !PT ;  /* 0x000003c300ff7812 */ /* 0x000fe4000780c0ff */
[----:B------:R-:W-:Y:S02]  /*1d20*/  ISETP.NE.AND P3, PT, R17, RZ, PT ;  /* 0x000000ff1100720c */ /* 0x000fe40003f65270 */
[----:B------:R-:W-:-:S02]  /*1d30*/  @!P5 LOP3.LUT R30, RZ, R19, RZ, 0x33, !PT ;  /* 0x00000013ff1ed212 */ /* 0x000fc400078e33ff */
[----:B------:R-:W-:Y:S02]  /*1d40*/  SEL R16, RZ, 0x1, !P3 ;  /* 0x00000001ff107807 */ /* 0x000fe40005800000 */
[----:B------:R-:W-:Y:S02]  /*1d50*/  SHF.R.S32.HI R19, RZ, 0x1f, R15 ;  /* 0x0000001fff137819 */ /* 0x000fe4000001140f */
[----:B------:R-:W-:Y:S01]  /*1d60*/  ISETP.LT.U32.AND P2, PT, R22, R30, PT ;  /* 0x0000001e1600720c */ /* 0x000fe20003f41070 */
[----:B0-----:R-:W-:Y:S01]  /*1d70*/  IMAD R5, R8, UR11, RZ ;  /* 0x0000000b08057c24 */ /* 0x001fe2000f8e02ff */
[----:B------:R-:W-:Y:S02]  /*1d80*/  SHF.R.S32.HI R17, RZ, 0x1f, R30 ;  /* 0x0000001fff117819 */ /* 0x000fe4000001141e */
[----:B------:R-:W-:Y:S02]  /*1d90*/  LOP3.LUT R16, R19, R16, RZ, 0xfc, !PT ;  /* 0x0000001013107212 */ /* 0x000fe400078efcff */
[----:B------:R-:W-:Y:S01]  /*1da0*/  ISETP.LT.AND.EX P2, PT, R23, R17, PT, P2 ;  /* 0x000000111700720c */ /* 0x000fe20003f41320 */
[----:B------:R-:W-:-:S02]  /*1db0*/  IMAD.MOV.U32 R23, RZ, RZ, 0x7f800000 ;  /* 0x7f800000ff177424 */ /* 0x000fc400078e00ff */
[----:B-1----:R-:W-:Y:S01]  /*1dc0*/  @P1 FFMA.FTZ R23, R2, 0.69314718246459960938, R7 ;  /* 0x3f31721802171823 */ /* 0x002fe20000010007 */
[----:B------:R-:W-:Y:S01]  /*1dd0*/  IMAD R5, R16, R5, RZ ;  /* 0x0000000510057224 */ /* 0x000fe200078e02ff */
[----:B------:R-:W-:Y:S01]  /*1de0*/  SEL R8, R22, R30, P2 ;  /* 0x0000001e16087207 */ /* 0x000fe20001000000 */
[----:B------:R-:W-:Y:S01]  /*1df0*/  IMAD R7, R15, UR9, RZ ;  /* 0x000000090f077c24 */ /* 0x000fe2000f8e02ff */
[----:B------:R-:W-:Y:S05]  /*1e00*/  @P0 BRA `(.L_x_384) ;  /* 0x0000001000900947 */ /* 0x000fea0003800000 */
        /* <DEDUP_REMOVED lines=50> */
.L_x_386:
[----:B------:R-:W-:Y:S01]  /*2130*/  IMAD.MOV.U32 R21, RZ, RZ, RZ ;  /* 0x000000ffff157224 */ /* 0x000fe200078e00ff */
[----:B------:R-:W-:Y:S02]  /*2140*/  MOV R20, R30 ;  /* 0x0000001e00147202 */ /* 0x000fe40000000f00 */
[----:B------:R-:W-:Y:S02]  /*2150*/  MOV R18, 0x2170 ;  /* 0x0000217000127802 */ /* 0x000fe40000000f00 */
[----:B------:R-:W-:Y:S05]  /*2160*/  CALL.REL.NOINC `($__internal_12_$__cuda_sm20_div_s64) ;  /* 0x0000001c00c07944 */ /* 0x000fea0003c00000 */
[----:B------:R-:W-:Y:S02]  /*2170*/  IADD3 R13, PT, PT, -R16, RZ, RZ ;  /* 0x000000ff100d7210 */ /* 0x000fe40007ffe1ff */
[----:B------:R-:W-:-:S03]  /*2180*/  MOV R31, R17 ;  /* 0x00000011001f7202 */ /* 0x000fc60000000f00 */
[----:B------:R-:W-:Y:S01]  /*2190*/  IMAD R27, R30, R13, R27 ;  /* 0x0000000d1e1b7224 */ /* 0x000fe200078e021b */
[----:B------:R-:W-:-:S07]  /*21a0*/  MOV R30, R16 ;  /* 0x00000010001e7202 */ /* 0x000fce0000000f00 */
.L_x_387:
        /* <DEDUP_REMOVED lines=60> */
.L_x_389:
[----:B------:R-:W-:Y:S01]  /*2570*/  IMAD.MOV.U32 R27, RZ, RZ, R30 ;  /* 0x000000ffff1b7224 */ /* 0x000fe200078e001e */
[----:B------:R-:W-:Y:S01]  /*2580*/  MOV R21, R31 ;  /* 0x0000001f00157202 */ /* 0x000fe20000000f00 */
[----:B------:R-:W-:Y:S01]  /*2590*/  IMAD.MOV.U32 R20, RZ, RZ, R34 ;  /* 0x000000ffff147224 */ /* 0x000fe200078e0022 */
[----:B------:R-:W-:Y:S02]  /*25a0*/  MOV R18, 0x25c0 ;  /* 0x000025c000127802 */ /* 0x000fe40000000f00 */
[----:B------:R-:W-:Y:S05]  /*25b0*/  CALL.REL.NOINC `($__internal_12_$__cuda_sm20_div_s64) ;  /* 0x0000001800ac7944 */ /* 0x000fea0003c00000 */
[----:B------:R-:W-:-:S05]  /*25c0*/  IADD3 R31, PT, PT, -R16, RZ, RZ ;  /* 0x000000ff101f7210 */ /* 0x000fca0007ffe1ff */
[----:B------:R-:W-:Y:S02]  /*25d0*/  IMAD R31, R31, R34, R30 ;  /* 0x000000221f1f7224 */ /* 0x000fe400078e021e */
.L_x_390:
[----:B------:R-:W-:Y:S05]  /*25e0*/  BSYNC.RECONVERGENT B0 ;  /* 0x0000000000007941 */ /* 0x000fea0003800200 */
.L_x_388:
        /* <DEDUP_REMOVED lines=162> */
.L_x_385:
[----:B------:R-:W0:Y:S01]  /*3010*/  LDC.64 R4, c[0x0][0x420] ;  /* 0x00010800ff047b82 */ /* 0x000e220000000a00 */
[----:B------:R-:W-:-:S05]  /*3020*/  LEA.HI R2, R0, UR6, RZ, 0x1e ;  /* 0x0000000600027c11 */ /* 0x000fca000f8ff0ff */
[----:B0-----:R-:W-:-:S05]  /*3030*/  IMAD.WIDE.U32 R2, R2, 0x4, R4 ;  /* 0x0000000402027825 */ /* 0x001fca00078e0004 */
[----:B------:R1:W-:Y:S02]  /*3040*/  STG.E desc[UR12][R2.64], R23 ;  /* 0x0000001702007986 */ /* 0x0003e4000c10190c */
.L_x_384:
[----:B------:R-:W-:Y:S05]  /*3050*/  BSYNC.RECONVERGENT B1 ;  /* 0x0000000000017941 */ /* 0x000fea0003800200 */
.L_x_383:
        /* <DEDUP_REMOVED lines=9> */
[----:B------:R-:W-:Y:S02]  /*30f0*/  IMAD.MOV.U32 R13, RZ, RZ, RZ ;  /* 0x000000ffff0d7224 */ /* 0x000fe400078e00ff */
[----:B------:R-:W-:Y:S01]  /*3100*/  IMAD R30, R28, 0x60, R15 ;  /* 0x000000601c1e7824 */ /* 0x000fe200078e020f */
        /* <DEDUP_REMOVED lines=50> */
.L_x_393:
        /* <DEDUP_REMOVED lines=77> */
.L_x_392:
        /* <DEDUP_REMOVED lines=11> */
.L_x_394:
        /* <DEDUP_REMOVED lines=22> */
.L_x_391:
        /* <DEDUP_REMOVED lines=55> */
[----:B-1----:R-:W-:-:S04]  /*3e80*/  IMAD R12, R12, UR4, RZ ;  /* 0x000000040c0c7c24 */ /* 0x002fc8000f8e02ff */
        /* <DEDUP_REMOVED lines=17> */
[----:B------:R-:W-:-:S04]  /*3fa0*/  IMAD R17, R14, UR9, R17 ;  /* 0x000000090e117c24 */ /* 0x000fc8000f8e0211 */
[----:B------:R-:W-:Y:S02]  /*3fb0*/  IMAD.IADD R23, R23, 0x1, R17 ;  /* 0x0000000117177824 */ /* 0x000fe400078e0211 */
[----:B------:R-:W-:Y:S02]  /*3fc0*/  IMAD R17, R12, UR6, RZ ;  /* 0x000000060c117c24 */ /* 0x000fe4000f8e02ff */
        /* <DEDUP_REMOVED lines=10> */
        .weak           $__internal_12_$__cuda_sm20_div_s64
        .type           $__internal_12_$__cuda_sm20_div_s64,@function
        .size           $__internal_12_$__cuda_sm20_div_s64,(.L_x_11622 - $__internal_12_$__cuda_sm20_div_s64)
$__internal_12_$__cuda_sm20_div_s64:
        /* <DEDUP_REMOVED lines=86> */
[----:B------:R-:W-:Y:S06]  /*45d0*/  RET.REL.NODEC R28 `(_ZN5flash32flash_fwd_splitkv_combine_kernelI23Flash_fwd_kernel_traitsILi96ELi64ELi128ELi4ELb0ELb0EN7cutlass6half_tE19Flash_kernel_traitsILi96ELi64ELi128ELi4ES3_EELi16ELi2ELb1EEEvNS_16Flash_fwd_paramsE) ;  /* 0xffffffb81c887950 */ /* 0x000fec0003c3ffff */
.L_x_395:
        /* <DEDUP_REMOVED lines=10> */
.L_x_11622:


//--------------------- .text._ZN5flash32flash_fwd_splitkv_combine_kernelI23Flash_fwd_kernel_traitsILi96ELi64ELi128ELi4ELb0ELb0EN7cutlass6half_tE19Flash_kernel_traitsILi96ELi64ELi128ELi4ES3_EELi16ELi1ELb1EEEvNS_16Flash_fwd_paramsE --------------------------
	.section	.text._ZN5flash32flash_fwd_splitkv_combine_kernelI23Flash_fwd_kernel_traitsILi96ELi64ELi128ELi4ELb0ELb0EN7cutlass6half_tE19Flash_kernel_traitsILi96ELi64ELi128ELi4ES3_EELi16ELi1ELb1EEEvNS_16Flash_fwd_paramsE,"ax",@progbits
	.align	128
        .global         _ZN5flash32flash_fwd_splitkv_combine_kernelI23Flash_fwd_kernel_traitsILi96ELi64ELi128ELi4ELb0ELb0EN7cutlass6half_tE19Flash_kernel_traitsILi96ELi64ELi128ELi4ES3_EELi16ELi1ELb1EEEvNS_16Flash_fwd_paramsE
        .type           _ZN5flash32flash_fwd_splitkv_combine_kernelI23Flash_fwd_kernel_traitsILi96ELi64ELi128ELi4ELb0ELb0EN7cutlass6half_tE19Flash_kernel_traitsILi96ELi64ELi128ELi4ES3_EELi16ELi1ELb1EEEvNS_16Flash_fwd_paramsE,@function
        .size           _ZN5flash32flash_fwd_splitkv_combine_kernelI23Flash_fwd_kernel_traitsILi96ELi64ELi128ELi4ELb0ELb0EN7cutlass6half_tE19Flash_kernel_traitsILi96ELi64ELi128ELi4ES3_EELi16ELi1ELb1EEEvNS_16Flash_fwd_paramsE,(.L_x_11623 - _ZN5flash32flash_fwd_splitkv_combine_kernelI23Flash_fwd_kernel_traitsILi96ELi64ELi128ELi4ELb0ELb0EN7cutlass6half_tE19Flash_kernel_traitsILi96ELi64ELi128ELi4ES3_EELi16ELi1ELb1EEEvNS_16Flash_fwd_paramsE)
        .other          _ZN5flash32flash_fwd_splitkv_combine_kernelI23Flash_fwd_kernel_traitsILi96ELi64ELi128ELi4ELb0ELb0EN7cutlass6half_tE19Flash_kernel_traitsILi96ELi64ELi128ELi4ES3_EELi16ELi1ELb1EEEvNS_16Flash_fwd_paramsE,@"STO_CUDA_ENTRY STV_DEFAULT"
_ZN5flash32flash_fwd_splitkv_combine_kernelI23Flash_fwd_kernel_traitsILi96ELi64ELi128ELi4ELb0ELb0EN7cutlass6half_tE19Flash_kernel_traitsILi96ELi64ELi128ELi4ES3_EELi16ELi1ELb1EEEvNS_16Flash_fwd_paramsE:
.text._ZN5flash32flash_fwd_splitkv_combine_kernelI23Flash_fwd_kernel_traitsILi96ELi64ELi128ELi4ELb0ELb0EN7cutlass6half_tE19Flash_kernel_traitsILi96ELi64ELi128ELi4ES3_EELi16ELi1ELb1EEEvNS_16Flash_fwd_paramsE:
        /* <DEDUP_REMOVED lines=38> */
.L_x_396:
[----:B------:R-:W-:Y:S01]  /*0260*/  IMAD.U32 R27, RZ, RZ, UR7 ;  /* 0x00000007ff1b7e24 */ /* 0x000fe2000f8e00ff */
[----:B------:R-:W-:Y:S01]  /*0270*/  MOV R20, UR14 ;  /* 0x0000000e00147c02 */ /* 0x000fe20008000f00 */
[----:B------:R-:W-:Y:S01]  /*0280*/  IMAD.U32 R21, RZ, RZ, UR15 ;  /* 0x0000000fff157e24 */ /* 0x000fe2000f8e00ff */
[----:B------:R-:W-:Y:S02]  /*0290*/  MOV R19, UR8 ;  /* 0x0000000800137c02 */ /* 0x000fe40008000f00 */
[----:B------:R-:W-:Y:S02]  /*02a0*/  MOV R18, 0x2c0 ;  /* 0x000002c000127802 */ /* 0x000fe40000000f00 */
[----:B------:R-:W-:Y:S05]  /*02b0*/  CALL.REL.NOINC `($__internal_13_$__cuda_sm20_div_s64) ;  /* 0x0000003c00607944 */ /* 0x000fea0003c00000 */
.L_x_397:
        /* <DEDUP_REMOVED lines=30> */
.L_x_399:
[----:B------:R-:W-:Y:S01]  /*04a0*/  IMAD.MOV.U32 R27, RZ, RZ, R16 ;  /* 0x000000ffff1b7224 */ /* 0x000fe200078e0010 */
[----:B------:R-:W-:Y:S02]  /*04b0*/  MOV R21, R17 ;  /* 0x0000001100157202 */ /* 0x000fe40000000f00 */
[----:B------:R-:W-:Y:S02]  /*04c0*/  MOV R18, 0x4e0 ;  /* 0x000004e000127802 */ /* 0x000fe40000000f00 */
[----:B------:R-:W-:Y:S05]  /*04d0*/  CALL.REL.NOINC `($__internal_13_$__cuda_sm20_div_s64) ;  /* 0x0000003800d87944 */ /* 0x000fea0003c00000 */
[----:B------:R-:W-:Y:S02]  /*04e0*/  MOV R6, R16 ;  /* 0x0000001000067202 */ /* 0x000fe40000000f00 */
[----:B------:R-:W-:Y:S02]  /*04f0*/  MOV R7, R17 ;  /* 0x0000001100077202 */ /* 0x000fe40000000f00 */
.L_x_400:
[----:B------:R-:W-:Y:S05]  /*0500*/  BSYNC.RECONVERGENT B0 ;  /* 0x0000000000007941 */ /* 0x000fea0003800200 */
.L_x_398:
        /* <DEDUP_REMOVED lines=55> */
.L_x_402:
[----:B------:R-:W-:Y:S01]  /*0880*/  IMAD.MOV.U32 R27, RZ, RZ, R20 ;  /* 0x000000ffff1b7224 */ /* 0x000fe200078e0014 */
[----:B------:R-:W-:Y:S01]  /*0890*/  MOV R20, R14 ;  /* 0x0000000e00147202 */ /* 0x000fe20000000f00 */
[----:B------:R-:W-:Y:S01]  /*08a0*/  IMAD.MOV.U32 R21, RZ, RZ, R19 ;  /* 0x000000ffff157224 */ /* 0x000fe200078e0013 */
[----:B------:R-:W-:Y:S02]  /*08b0*/  MOV R19, R4 ;  /* 0x0000000400137202 */ /* 0x000fe40000000f00 */
[----:B------:R-:W-:Y:S02]  /*08c0*/  MOV R18, 0x8e0 ;  /* 0x000008e000127802 */ /* 0x000fe40000000f00 */
[----:B------:R-:W-:Y:S05]  /*08d0*/  CALL.REL.NOINC `($__internal_13_$__cuda_sm20_div_s64) ;  /* 0x0000003400d87944 */ /* 0x000fea0003c00000 */
.L_x_403:
[----:B------:R-:W-:Y:S05]  /*08e0*/  BSYNC.RECONVERGENT B0 ;  /* 0x0000000000007941 */ /* 0x000fea0003800200 */
.L_x_401:
        /* <DEDUP_REMOVED lines=116> */
.L_x_405:
[----:B------:R-:W-:Y:S01]  /*1030*/  IMAD.MOV.U32 R27, RZ, RZ, R16 ;  /* 0x000000ffff1b7224 */ /* 0x000fe200078e0010 */
[----:B------:R-:W-:Y:S01]  /*1040*/  MOV R20, R11 ;  /* 0x0000000b00147202 */ /* 0x000fe20000000f00 */
[----:B------:R-:W-:Y:S01]  /*1050*/  IMAD.MOV.U32 R21, RZ, RZ, R17 ;  /* 0x000000ffff157224 */ /* 0x000fe200078e0011 */
[----:B------:R-:W-:Y:S02]  /*1060*/  MOV R19, R3 ;  /* 0x0000000300137202 */ /* 0x000fe40000000f00 */
[----:B------:R-:W-:Y:S02]  /*1070*/  MOV R18, 0x1090 ;  /* 0x0000109000127802 */ /* 0x000fe40000000f00 */
[----:B------:R-:W-:Y:S05]  /*1080*/  CALL.REL.NOINC `($__internal_13_$__cuda_sm20_div_s64) ;  /* 0x0000002c00ec7944 */ /* 0x000fea0003c00000 */
[----:B------:R-:W-:Y:S02]  /*1090*/  MOV R32, R16 ;  /* 0x0000001000207202 */ /* 0x000fe40000000f00 */
[----:B------:R-:W-:Y:S02]  /*10a0*/  MOV R33, R17 ;  /* 0x0000001100217202 */ /* 0x000fe40000000f00 */
.L_x_406:
[----:B------:R-:W-:Y:S05]  /*10b0*/  BSYNC.RECONVERGENT B0 ;  /* 0x0000000000007941 */ /* 0x000fea0003800200 */
.L_x_404:
        /* <DEDUP_REMOVED lines=58> */
.L_x_408:
[----:B------:R-:W-:Y:S01]  /*1460*/  IMAD.MOV.U32 R27, RZ, RZ, R6 ;  /* 0x000000ffff1b7224 */ /* 0x000fe200078e0006 */
[----:B------:R-:W-:Y:S01]  /*1470*/  MOV R21, R7 ;  /* 0x0000000700157202 */ /* 0x000fe20000000f00 */
[----:B------:R-:W-:Y:S01]  /*1480*/  IMAD.MOV.U32 R20, RZ, RZ, R9 ;  /* 0x000000ffff147224 */ /* 0x000fe200078e0009 */
[----:B------:R-:W-:Y:S02]  /*1490*/  MOV R18, 0x14b0 ;  /* 0x000014b000127802 */ /* 0x000fe40000000f00 */
[----:B------:R-:W-:Y:S05]  /*14a0*/  CALL.REL.NOINC `($__internal_13_$__cuda_sm20_div_s64) ;  /* 0x0000002800e47944 */ /* 0x000fea0003c00000 */
[----:B------:R-:W-:Y:S02]  /*14b0*/  MOV R18, R16 ;  /* 0x0000001000127202 */ /* 0x000fe40000000f00 */
[----:B------:R-:W-:Y:S02]  /*14c0*/  MOV R19, R17 ;  /* 0x0000001100137202 */ /* 0x000fe40000000f00 */
.L_x_409:
[----:B------:R-:W-:Y:S05]  /*14d0*/  BSYNC.RECONVERGENT B0 ;  /* 0x0000000000007941 */ /* 0x000fea0003800200 */
.L_x_407:
[----:B------:R-:W0:Y:S01]  /*14e0*/  LDCU UR5, c[0x0][0x434] ;  /* 0x00008680ff0577ac */ /* 0x000e220008000800 */
[----:B------:R-:W-:Y:S01]  /*14f0*/  IABS R6, R5 ;  /* 0x0000000500067213 */ /* 0x000fe20000000000 */
[----:B------:R-:W1:Y:S01]  /*1500*/  S2R R15, SR_CgaCtaId ;  /* 0x00000000000f7919 */ /* 0x000e620000008800 */
[----:B------:R-:W-:Y:S01]  /*1510*/  BSSY.RECONVERGENT B0, `(.L_x_410) ;  /* 0x000003f000007945 */ /* 0x000fe20003800200 */
[----:B------:R-:W2:Y:S01]  /*1520*/  LDCU UR16, c[0x0][0x534] ;  /* 0x0000a680ff1077ac */ /* 0x000ea20008000800 */
[----:B------:R-:W-:Y:S01]  /*1530*/  IMAD.MOV.U32 R26, RZ, RZ, -0x800000 ;  /* 0xff800000ff1a7424 */ /* 0x000fe200078e00ff */
[----:B------:R-:W3:Y:S01]  /*1540*/  LDCU UR9, c[0x0][0x430] ;  /* 0x00008600ff0977ac */ /* 0x000ee20008000800 */
[----:B------:R-:W-:Y:S01]  /*1550*/  USHF.R.S32.HI UR4, URZ, 0x1f, UR10 ;  /* 0x0000001fff047899 */ /* 0x000fe2000801140a */
[----:B------:R-:W4:Y:S01]  /*1560*/  LDCU.64 UR12, c[0x0][0x358] ;  /* 0x00006b00ff0c77ac */ /* 0x000f220008000a00 */
[----:B0-----:R-:W-:Y:S01]  /*1570*/  IMAD.U32 R7, RZ, RZ, UR5 ;  /* 0x00000005ff077e24 */ /* 0x001fe2000f8e00ff */
[----:B------:R-:W-:Y:S01]  /*1580*/  LOP3.LUT R5, R5, UR5, RZ, 0x3c, !PT ;  /* 0x0000000505057c12 */ /* 0x000fe2000f8e3cff */
[----:B------:R-:W-:-:S03]  /*1590*/  ULOP3.LUT UR4, UR4, 0x1, URZ, 0xfc, !UPT ;  /* 0x0000000104047892 */ /* 0x000fc6000f8efcff */
[----:B------:R-:W-:Y:S02]  /*15a0*/  IABS R7, R7 ;  /* 0x0000000700077213 */ /* 0x000fe40000000000 */
[----:B------:R-:W-:Y:S01]  /*15b0*/  ISETP.GE.AND P2, PT, R5, RZ, PT ;  /* 0x000000ff0500720c */ /* 0x000fe20003f46270 */
[----:B---3--:R-:W-:Y:S01]  /*15c0*/  UIMAD UR9, UR5, UR9, URZ ;  /* 0x00000009050972a4 */ /* 0x008fe2000f8e02ff */
[----:B------:R-:W0:Y:S08]  /*15d0*/  I2F.RP R13, R7 ;  /* 0x00000007000d7306 */ /* 0x000e300000209400 */
[----:B0-----:R-:W0:Y:S02]  /*15e0*/  MUFU.RCP R16, R13 ;  /* 0x0000000d00107308 */ /* 0x001e240000001000 */
[----:B0-----:R-:W-:-:S06]  /*15f0*/  VIADD R16, R16, 0xffffffe ;  /* 0x0ffffffe10107836 */ /* 0x001fcc0000000000 */
[----:B------:R-:W0:Y:S02]  /*1600*/  F2I.FTZ.U32.TRUNC.NTZ R17, R16 ;  /* 0x0000001000117305 */ /* 0x000e24000021f000 */
[----:B0-----:R-:W-:Y:S02]  /*1610*/  IMAD.MOV R0, RZ, RZ, -R17 ;  /* 0x000000ffff007224 */ /* 0x001fe400078e0a11 */
[----:B------:R-:W-:Y:S02]  /*1620*/  IMAD.MOV.U32 R16, RZ, RZ, RZ ;  /* 0x000000ffff107224 */ /* 0x000fe400078e00ff */
[----:B------:R-:W-:-:S04]  /*1630*/  IMAD R0, R0, R7, RZ ;  /* 0x0000000700007224 */ /* 0x000fc800078e02ff */
[----:B------:R-:W-:Y:S01]  /*1640*/  IMAD.HI.U32 R17, R17, R0, R16 ;  /* 0x0000000011117227 */ /* 0x000fe200078e0010 */
[----:B------:R-:W-:Y:S01]  /*1650*/  MOV R16, 0xff800000 ;  /* 0xff80000000107802 */ /* 0x000fe20000000f00 */
[----:B------:R-:W0:Y:S04]  /*1660*/  S2R R0, SR_TID.X ;  /* 0x0000000000007919 */ /* 0x000e280000002100 */
[----:B------:R-:W-:-:S05]  /*1670*/  IMAD.HI.U32 R8, R17, R6, RZ ;  /* 0x0000000611087227 */ /* 0x000fca00078e00ff */
[----:B------:R-:W-:-:S05]  /*1680*/  IADD3 R13, PT, PT, -R8, RZ, RZ ;  /* 0x000000ff080d7210 */ /* 0x000fca0007ffe1ff */
[C---:B------:R-:W-:Y:S02]  /*1690*/  IMAD R6, R7.reuse, R13, R6 ;  /* 0x0000000d07067224 */ /* 0x040fe400078e0206 */
[----:B------:R-:W3:Y:S03]  /*16a0*/  LDC R13, c[0x0][0x3e0] ;  /* 0x0000f800ff0d7b82 */ /* 0x000ee60000000800 */
[----:B------:R-:W-:-:S13]  /*16b0*/  ISETP.GT.U32.AND P0, PT, R7, R6, PT ;  /* 0x000000060700720c */ /* 0x000fda0003f04070 */
[----:B------:R-:W-:Y:S01]  /*16c0*/  @!P0 IMAD.IADD R6, R6, 0x1, -R7 ;  /* 0x0000000106068824 */ /* 0x000fe200078e0a07 */
[----:B0-----:R-:W-:Y:S01]  /*16d0*/  SHF.R.U32.HI R20, RZ, 0x4, R0 ;  /* 0x00000004ff147819 */ /* 0x001fe20000011600 */
[----:B------:R-:W-:Y:S01]  /*16e0*/  @!P0 VIADD R8, R8, 0x1 ;  /* 0x0000000108088836 */ /* 0x000fe20000000000 */
[----:B------:R-:W-:Y:S02]  /*16f0*/  ISETP.NE.AND P0, PT, RZ, UR5, PT ;  /* 0x00000005ff007c0c */ /* 0x000fe4000bf05270 */
[----:B------:R-:W-:Y:S02]  /*1700*/  ISETP.GE.U32.AND P3, PT, R6, R7, PT ;  /* 0x000000070600720c */ /* 0x000fe40003f66070 */
[C---:B------:R-:W-:Y:S02]  /*1710*/  ISETP.GT.U32.AND P1, PT, R0.reuse, 0x1f, PT ;  /* 0x0000001f0000780c */ /* 0x040fe40003f24070 */
[----:B------:R-:W-:Y:S02]  /*1720*/  MOV R6, 0x400 ;  /* 0x0000040000067802 */ /* 0x000fe40000000f00 */
[----:B------:R-:W-:-:S02]  /*1730*/  LOP3.LUT R25, R0, 0x1, RZ, 0xc0, !PT ;  /* 0x0000000100197812 */ /* 0x000fc400078ec0ff */
[----:B-1----:R-:W-:Y:S02]  /*1740*/  LEA R6, R15, R6, 0x18 ;  /* 0x000000060f067211 */ /* 0x002fe400078ec0ff */
[----:B------:R-:W-:Y:S02]  /*1750*/  SHF.R.U32.HI R27, RZ, 0x1, R0 ;  /* 0x00000001ff1b7819 */ /* 0x000fe40000011600 */
[----:B------:R-:W-:Y:S01]  /*1760*/  LOP3.LUT R17, R0, 0xf, RZ, 0xc0, !PT ;  /* 0x0000000f00117812 */ /* 0x000fe200078ec0ff */
[----:B------:R-:W-:Y:S02]  /*1770*/  @P3 VIADD R8, R8, 0x1 ;  /* 0x0000000108083836 */ /* 0x000fe40000000000 */
[C---:B------:R-:W-:Y:S02]  /*1780*/  @!P1 IMAD R22, R20.reuse, 0x44, R6 ;  /* 0x0000004414169824 */ /* 0x040fe400078e0206 */
[----:B------:R-:W-:Y:S01]  /*1790*/  @!P2 IMAD.MOV R8, RZ, RZ, -R8 ;  /* 0x000000ffff08a224 */ /* 0x000fe200078e0a08 */
[----:B--2---:R-:W-:Y:S01]  /*17a0*/  ISETP.GE.AND P2, PT, R20, UR16, PT ;  /* 0x0000001014007c0c */ /* 0x004fe2000bf46270 */
[----:B------:R-:W-:Y:S01]  /*17b0*/  IMAD R6, R25, 0x44, R6 ;  /* 0x0000004419067824 */ /* 0x000fe200078e0206 */
[----:B------:R-:W-:-:S02]  /*17c0*/  @!P0 LOP3.LUT R8, RZ, UR5, RZ, 0x33, !PT ;  /* 0x00000005ff088c12 */ /* 0x000fc4000f8e33ff */
[----:B------:R-:W-:Y:S01]  /*17d0*/  @!P1 LEA R7, R17, R22, 0x2 ;  /* 0x0000001611079211 */ /* 0x000fe200078e10ff */
[----:B------:R-:W-:Y:S02]  /*17e0*/  IMAD R6, R27, 0x4, R6 ;  /* 0x000000041b067824 */ /* 0x000fe400078e0206 */
[----:B------:R-:W-:-:S06]  /*17f0*/  IMAD R15, R8, UR4, RZ ;  /* 0x00000004080f7c24 */ /* 0x000fcc000f8e02ff */
[----:B---34-:R-:W-:Y:S05]  /*1800*/  @P2 BRA `(.L_x_411) ;  /* 0x00000000003c2947 */ /* 0x018fea0003800000 */
        /* <DEDUP_REMOVED lines=15> */
.L_x_411:
[----:B------:R-:W-:Y:S05]  /*1900*/  BSYNC.RECONVERGENT B0 ;  /* 0x0000000000007941 */ /* 0x000fea0003800200 */
.L_x_410:
[----:B-----5:R-:W-:Y:S01]  /*1910*/  @!P1 STS [R7], R16 ;  /* 0x0000001007009388 */ /* 0x020fe20000000800 */
[----:B0-----:R-:W-:Y:S01]  /*1920*/  IABS R17, R15 ;  /* 0x0000000f00117213 */ /* 0x001fe20000000000 */
[----:B------:R-:W-:Y:S01]  /*1930*/  BSSY.RECONVERGENT B1, `(.L_x_412) ;  /* 0x000016f000017945 */ /* 0x000fe20003800200 */
[----:B------:R-:W-:Y:S01]  /*1940*/  IABS R5, R13 ;  /* 0x0000000d00057213 */ /* 0x000fe20000000000 */
[----:B------:R-:W-:Y:S01]  /*1950*/  BAR.SYNC.DEFER_BLOCKING 0x0 ;  /* 0x0000000000007b1d */ /* 0x000fe20000010000 */
[----:B------:R-:W-:Y:S01]  /*1960*/  ISETP.NE.AND P5, PT, R15, RZ, PT ;  /* 0x000000ff0f00720c */ /* 0x000fe20003fa5270 */
[----:B------:R-:W-:Y:S01]  /*1970*/  IMAD.IADD R22, R2, 0x1, R17 ;  /* 0x0000000102167824 */ /* 0x000fe200078e0211 */
[----:B------:R-:W-:-:S03]  /*1980*/  IABS R2, R15 ;  /* 0x0000000f00027213 */ /* 0x000fc60000000000 */
[----:B------:R-:W0:Y:S02]  /*1990*/  I2F.RP R20, R17 ;  /* 0x0000001100147306 */ /* 0x000e240000209400 */
[----:B------:R-:W-:-:S06]  /*19a0*/  IMAD.MOV R2, RZ, RZ, -R2 ;  /* 0x000000ffff027224 */ /* 0x000fcc00078e0a02 */
[----:B------:R-:W1:Y:S08]  /*19b0*/  I2F.RP R21, R5 ;  /* 0x0000000500157306 */ /* 0x000e700000209400 */
[----:B0-----:R-:W0:Y:S01]  /*19c0*/  MUFU.RCP R28, R20 ;  /* 0x00000014001c7308 */ /* 0x001e220000001000 */
[----:B------:R-:W2:Y:S07]  /*19d0*/  @!P1 LDS R26, [R6] ;  /* 0x00000000061a9984 */ /* 0x000eae0000000800 */
[----:B-1----:R-:W1:Y:S01]  /*19e0*/  MUFU.RCP R30, R21 ;  /* 0x00000015001e7308 */ /* 0x002e620000001000 */
[----:B0-----:R-:W-:-:S07]  /*19f0*/  VIADD R28, R28, 0xffffffe ;  /* 0x0ffffffe1c1c7836 */ /* 0x001fce0000000000 */
[----:B------:R-:W0:Y:S01]  /*1a00*/  F2I.FTZ.U32.TRUNC.NTZ R29, R28 ;  /* 0x0000001c001d7305 */ /* 0x000e22000021f000 */
[----:B-1----:R-:W-:-:S07]  /*1a10*/  VIADD R30, R30, 0xffffffe ;  /* 0x0ffffffe1e1e7836 */ /* 0x002fce0000000000 */
[----:B------:R-:W1:Y:S01]  /*1a20*/  F2I.FTZ.U32.TRUNC.NTZ R31, R30 ;  /* 0x0000001e001f7305 */ /* 0x000e62000021f000 */
[----:B0-----:R-:W-:Y:S02]  /*1a30*/  IMAD.MOV R20, RZ, RZ, -R29 ;  /* 0x000000ffff147224 */ /* 0x001fe400078e0a1d */
[----:B------:R-:W-:Y:S02]  /*1a40*/  HFMA2 R28, -RZ, RZ, 0, 0 ;  /* 0x00000000ff1c7431 */ /* 0x000fe400000001ff */
[----:B------:R-:W-:Y:S01]  /*1a50*/  IMAD R20, R20, R17, RZ ;  /* 0x0000001114147224 */ /* 0x000fe200078e02ff */
[----:B--2---:R-:W0:Y:S01]  /*1a60*/  SHFL.BFLY PT, R7, R26, 0x1, 0x1f ;  /* 0x0c201f001a077f89 */ /* 0x004e2200000e0000 */
[----:B-1----:R-:W-:Y:S02]  /*1a70*/  IMAD.MOV R16, RZ, RZ, -R31 ;  /* 0x000000ffff107224 */ /* 0x002fe400078e0a1f */
[----:B------:R-:W-:Y:S02]  /*1a80*/  IMAD.MOV.U32 R30, RZ, RZ, RZ ;  /* 0x000000ffff1e7224 */ /* 0x000fe400078e00ff */
[----:B------:R-:W-:Y:S01]  /*1a90*/  IMAD R21, R16, R5, RZ ;  /* 0x0000000510157224 */ /* 0x000fe200078e02ff */
[----:B------:R-:W-:Y:S01]  /*1aa0*/  IABS R16, R22 ;  /* 0x0000001600107213 */ /* 0x000fe20000000000 */
[----:B------:R-:W-:-:S04]  /*1ab0*/  IMAD.HI.U32 R29, R29, R20, R28 ;  /* 0x000000141d1d7227 */ /* 0x000fc800078e001c */
[----:B------:R-:W-:-:S04]  /*1ac0*/  IMAD.HI.U32 R21, R31, R21, R30 ;  /* 0x000000151f157227 */ /* 0x000fc800078e001e */
[----:B------:R-:W-:-:S04]  /*1ad0*/  IMAD.HI.U32 R29, R29, R16, RZ ;  /* 0x000000101d1d7227 */ /* 0x000fc800078e00ff */
[----:B------:R-:W-:Y:S01]  /*1ae0*/  IMAD.HI.U32 R21, R21, R16, RZ ;  /* 0x0000001015157227 */ /* 0x000fe200078e00ff */
[----:B0-----:R-:W-:-:S03]  /*1af0*/  FMNMX.FTZ R7, R7, R26, !PT ;  /* 0x0000001a07077209 */ /* 0x001fc60007810000 */
[--C-:B------:R-:W-:Y:S02]  /*1b00*/  IMAD R2, R29, R2, R16.reuse ;  /* 0x000000021d027224 */ /* 0x100fe400078e0210 */
[----:B------:R-:W-:Y:S01]  /*1b10*/  IMAD.MOV R20, RZ, RZ, -R21 ;  /* 0x000000ffff147224 */ /* 0x000fe200078e0a15 */
[----:B------:R-:W-:Y:S02]  /*1b20*/  FSETP.NEU.FTZ.AND P0, PT, R7, -INF , PT ;  /* 0xff8000000700780b */ /* 0x000fe40003f1d000 */
[----:B------:R-:W-:Y:S01]  /*1b30*/  ISETP.GT.U32.AND P1, PT, R17, R2, PT ;  /* 0x000000021100720c */ /* 0x000fe20003f24070 */
[----:B------:R-:W-:Y:S01]  /*1b40*/  IMAD R20, R5, R20, R16 ;  /* 0x0000001405147224 */ /* 0x000fe200078e0210 */
[----:B------:R-:W-:-:S04]  /*1b50*/  FSEL R7, R7, RZ, P0 ;  /* 0x000000ff07077208 */ /* 0x000fc80000000000 */
[----:B------:R-:W-:Y:S01]  /*1b60*/  ISETP.GT.U32.AND P0, PT, R5, R20, PT ;  /* 0x000000140500720c */ /* 0x000fe20003f04070 */
[----:B------:R-:W-:-:S04]  /*1b70*/  FADD.FTZ R23, -R7, R26 ;  /* 0x0000001a07177221 */ /* 0x000fc80000010100 */
[----:B------:R-:W-:Y:S02]  /*1b80*/  FMUL.FTZ R23, R23, 1.4426950216293334961 ;  /* 0x3fb8aa3b17177820 */ /* 0x000fe40000410000 */
[----:B------:R-:W-:Y:S01]  /*1b90*/  @!P1 IMAD.IADD R2, R2, 0x1, -R17 ;  /* 0x0000000102029824 */ /* 0x000fe200078e0a11 */
[----:B------:R-:W-:-:S03]  /*1ba0*/  @!P1 IADD3 R29, PT, PT, R29, 0x1, RZ ;  /* 0x000000011d1d9810 */ /* 0x000fc60007ffe0ff */
[----:B------:R-:W0:Y:S01]  /*1bb0*/  MUFU.EX2 R23, R23 ;  /* 0x0000001700177308 */ /* 0x000e220000000800 */
[-C--:B------:R-:W-:Y:S01]  /*1bc0*/  ISETP.GE.U32.AND P2, PT, R2, R17.reuse, PT ;  /* 0x000000110200720c */ /* 0x080fe20003f46070 */
[----:B------:R-:W-:Y:S01]  /*1bd0*/  @!P0 IMAD.IADD R20, R20, 0x1, -R5 ;  /* 0x0000000114148824 */ /* 0x000fe200078e0a05 */
[C---:B------:R-:W-:Y:S01]  /*1be0*/  LOP3.LUT R2, R22.reuse, R17, RZ, 0x3c, !PT ;  /* 0x0000001116027212 */ /* 0x040fe200078e3cff */
[----:B------:R-:W-:Y:S01]  /*1bf0*/  @!P0 VIADD R21, R21, 0x1 ;  /* 0x0000000115158836 */ /* 0x000fe20000000000 */
[----:B------:R-:W-:Y:S02]  /*1c00*/  LOP3.LUT R22, R22, R13, RZ, 0x3c, !PT ;  /* 0x0000000d16167212 */ /* 0x000fe400078e3cff */
[----:B------:R-:W-:Y:S02]  /*1c10*/  ISETP.GE.U32.AND P4, PT, R20, R5, PT ;  /* 0x000000051400720c */ /* 0x000fe40003f86070 */
[----:B------:R-:W-:Y:S02]  /*1c20*/  ISETP.NE.AND P0, PT, R13, RZ, PT ;  /* 0x000000ff0d00720c */ /* 0x000fe40003f05270 */
[----:B------:R-:W-:-:S02]  /*1c30*/  ISETP.GE.AND P3, PT, R2, RZ, PT ;  /* 0x000000ff0200720c */ /* 0x000fc40003f66270 */
[----:B------:R-:W-:Y:S01]  /*1c40*/  SHF.R.S32.HI R2, RZ, 0x1f, R15 ;  /* 0x0000001fff027819 */ /* 0x000fe2000001140f */
[----:B0-----:R-:W0:Y:S01]  /*1c50*/  SHFL.BFLY PT, R16, R23, 0x1, 0x1f ;  /* 0x0c201f0017107f89 */ /* 0x001e2200000e0000 */
[----:B------:R-:W-:Y:S01]  /*1c60*/  @P2 VIADD R29, R29, 0x1 ;  /* 0x000000011d1d2836 */ /* 0x000fe20000000000 */
[----:B------:R-:W-:-:S04]  /*1c70*/  ISETP.GE.AND P2, PT, R22, RZ, PT ;  /* 0x000000ff1600720c */ /* 0x000fc80003f46270 */
[----:B------:R-:W-:-:S04]  /*1c80*/  @P4 VIADD R21, R21, 0x1 ;  /* 0x0000000115154836 */ /* 0x000fc80000000000 */
[----:B------:R-:W-:Y:S02]  /*1c90*/  @!P3 IADD3 R29, PT, PT, -R29, RZ, RZ ;  /* 0x000000ff1d1db210 */ /* 0x000fe40007ffe1ff */
[----:B------:R-:W-:Y:S02]  /*1ca0*/  ISETP.NE.AND P3, PT, R8, RZ, PT ;  /* 0x000000ff0800720c */ /* 0x000fe40003f65270 */
[----:B------:R-:W-:Y:S01]  /*1cb0*/  @!P5 LOP3.LUT R29, RZ, R17, RZ, 0x33, !PT ;  /* 0x00000011ff1dd212 */ /* 0x000fe200078e33ff */
[----:B------:R-:W-:Y:S01]  /*1cc0*/  @!P2 IMAD.MOV R21, RZ, RZ, -R21 ;  /* 0x000000ffff15a224 */ /* 0x000fe200078e0a15 */
[----:B------:R-:W-:Y:S02]  /*1cd0*/  @!P0 LOP3.LUT R21, RZ, R13, RZ, 0x33, !PT ;  /* 0x0000000dff158212 */ /* 0x000fe400078e33ff */
[----:B------:R-:W-:Y:S02]  /*1ce0*/  LOP3.LUT P0, RZ, R0, 0x3e1, RZ, 0xc0, !PT ;  /* 0x000003e100ff7812 */ /* 0x000fe4000780c0ff */
[----:B------:R-:W-:-:S02]  /*1cf0*/  SEL R5, RZ, 0x1, !P3 ;  /* 0x00000001ff057807 */ /* 0x000fc40005800000 */
[----:B------:R-:W-:Y:S01]  /*1d00*/  ISETP.LT.U32.AND P2, PT, R18, R29, PT ;  /* 0x0000001d1200720c */ /* 0x000fe20003f41070 */
[----:B0-----:R-:W-:Y:S01]  /*1d10*/  FADD.FTZ R16, R23, R16 ;  /* 0x0000001017107221 */ /* 0x001fe20000010000 */
[----:B------:R-:W-:Y:S01]  /*1d20*/  SHF.R.S32.HI R17, RZ, 0x1f, R29 ;  /* 0x0000001fff117819 */ /* 0x000fe2000001141d */
[----:B------:R-:W-:Y:S01]  /*1d30*/  IMAD.MOV.U32 R23, RZ, RZ, 0x7f800000 ;  /* 0x7f800000ff177424 */ /* 0x000fe200078e00ff */
[----:B------:R-:W-:Y:S01]  /*1d40*/  LOP3.LUT R5, R2, R5, RZ, 0xfc, !PT ;  /* 0x0000000502057212 */ /* 0x000fe200078efcff */
[----:B------:R-:W-:Y:S01]  /*1d50*/  IMAD R2, R21, UR11, RZ ;  /* 0x0000000b15027c24 */ /* 0x000fe2000f8e02ff */
[----:B------:R-:W-:Y:S02]  /*1d60*/  FSETP.NE.FTZ.AND P1, PT, R16, RZ, PT ;  /* 0x000000ff1000720b */ /* 0x000fe40003f35000 */
[----:B------:R-:W-:Y:S01]  /*1d70*/  ISETP.LT.AND.EX P2, PT, R19, R17, PT, P2 ;  /* 0x000000111300720c */ /* 0x000fe20003f41320 */
[----:B------:R-:W-:-:S03]  /*1d80*/  IMAD R5, R5, R2, RZ ;  /* 0x0000000205057224 */ /* 0x000fc600078e02ff */
[----:B------:R-:W-:-:S07]  /*1d90*/  SEL R8, R18, R29, P2 ;  /* 0x0000001d12087207 */ /* 0x000fce0001000000 */
[----:B------:R-:W0:Y:S02]  /*1da0*/  @P1 MUFU.LG2 R16, R16 ;  /* 0x0000001000101308 */ /* 0x000e240000000c00 */
        /* <DEDUP_REMOVED lines=53> */
.L_x_415:
[----:B------:R-:W-:Y:S01]  /*2100*/  IMAD.MOV.U32 R21, RZ, RZ, RZ ;  /* 0x000000ffff157224 */ /* 0x000fe200078e00ff */
[----:B------:R-:W-:Y:S02]  /*2110*/  MOV R20, R30 ;  /* 0x0000001e00147202 */ /* 0x000fe40000000f00 */
[----:B------:R-:W-:Y:S02]  /*2120*/  MOV R18, 0x2140 ;  /* 0x0000214000127802 */ /* 0x000fe40000000f00 */
[----:B------:R-:W-:Y:S05]  /*2130*/  CALL.REL.NOINC `($__internal_13_$__cuda_sm20_div_s64) ;  /* 0x0000001c00c07944 */ /* 0x000fea0003c00000 */
[----:B------:R-:W-:Y:S02]  /*2140*/  IADD3 R13, PT, PT, -R16, RZ, RZ ;  /* 0x000000ff100d7210 */ /* 0x000fe40007ffe1ff */
[----:B------:R-:W-:-:S03]  /*2150*/  MOV R31, R17 ;  /* 0x00000011001f7202 */ /* 0x000fc60000000f00 */
[----:B------:R-:W-:Y:S01]  /*2160*/  IMAD R27, R30, R13, R27 ;  /* 0x0000000d1e1b7224 */ /* 0x000fe200078e021b */
[----:B------:R-:W-:-:S07]  /*2170*/  MOV R30, R16 ;  /* 0x00000010001e7202 */ /* 0x000fce0000000f00 */
.L_x_416:
        /* <DEDUP_REMOVED lines=60> */
.L_x_418:
[----:B------:R-:W-:Y:S01]  /*2540*/  IMAD.MOV.U32 R27, RZ, RZ, R30 ;  /* 0x000000ffff1b7224 */ /* 0x000fe200078e001e */
[----:B------:R-:W-:Y:S01]  /*2550*/  MOV R21, R31 ;  /* 0x0000001f00157202 */ /* 0x000fe20000000f00 */
[----:B------:R-:W-:Y:S01]  /*2560*/  IMAD.MOV.U32 R20, RZ, RZ, R34 ;  /* 0x000000ffff147224 */ /* 0x000fe200078e0022 */
[----:B------:R-:W-:Y:S02]  /*2570*/  MOV R18, 0x2590 ;  /* 0x0000259000127802 */ /* 0x000fe40000000f00 */
[----:B------:R-:W-:Y:S05]  /*2580*/  CALL.REL.NOINC `($__internal_13_$__cuda_sm20_div_s64) ;  /* 0x0000001800ac7944 */ /* 0x000fea0003c00000 */
[----:B------:R-:W-:-:S05]  /*2590*/  IADD3 R31, PT, PT, -R16, RZ, RZ ;  /* 0x000000ff101f7210 */ /* 0x000fca0007ffe1ff */
[----:B------:R-:W-:Y:S02]  /*25a0*/  IMAD R31, R31, R34, R30 ;  /* 0x000000221f1f7224 */ /* 0x000fe400078e021e */
.L_x_419:
[----:B------:R-:W-:Y:S05]  /*25b0*/  BSYNC.RECONVERGENT B0 ;  /* 0x0000000000007941 */ /* 0x000fea0003800200 */
.L_x_417:
        /* <DEDUP_REMOVED lines=162> */
.L_x_414:
[----:B------:R-:W0:Y:S01]  /*2fe0*/  LDC.64 R2, c[0x0][0x420] ;  /* 0x00010800ff027b82 */ /* 0x000e220000000a00 */
[----:B------:R-:W-:-:S05]  /*2ff0*/  IADD3 R27, PT, PT, R27, UR6, RZ ;  /* 0x000000061b1b7c10 */ /* 0x000fca000fffe0ff */
[----:B0-----:R-:W-:-:S05]  /*3000*/  IMAD.WIDE.U32 R2, R27, 0x4, R2 ;  /* 0x000000041b027825 */ /* 0x001fca00078e0002 */
[----:B------:R1:W-:Y:S02]  /*3010*/  STG.E desc[UR12][R2.64], R23 ;  /* 0x0000001702007986 */ /* 0x0003e4000c10190c */
.L_x_413:
[----:B------:R-:W-:Y:S05]  /*3020*/  BSYNC.RECONVERGENT B1 ;  /* 0x0000000000017941 */ /* 0x000fea0003800200 */
.L_x_412:
        /* <DEDUP_REMOVED lines=61> */
.L_x_422:
        /* <DEDUP_REMOVED lines=77> */
.L_x_421:
        /* <DEDUP_REMOVED lines=11> */
.L_x_423:
        /* <DEDUP_REMOVED lines=22> */
.L_x_420:
        /* <DEDUP_REMOVED lines=86> */
        .weak           $__internal_13_$__cuda_sm20_div_s64
        .type           $__internal_13_$__cuda_sm20_div_s64,@function
        .size           $__internal_13_$__cuda_sm20_div_s64,(.L_x_11623 - $__internal_13_$__cuda_sm20_div_s64)
$__internal_13_$__cuda_sm20_div_s64:
        /* <DEDUP_REMOVED lines=86> */
[----:B------:R-:W-:Y:S06]  /*45a0*/  RET.REL.NODEC R28 `(_ZN5flash32flash_fwd_splitkv_combine_kernelI23Flash_fwd_kernel_traitsILi96ELi64ELi128ELi4ELb0ELb0EN7cutlass6half_tE19Flash_kernel_traitsILi96ELi64ELi128ELi4ES3_EELi16ELi1ELb1EEEvNS_16Flash_fwd_paramsE) ;  /* 0xffffffb81c947950 */ /* 0x000fec0003c3ffff */
.L_x_424:
        /* <DEDUP_REMOVED lines=13> */
.L_x_11623:


//--------------------- .text._ZN5flash24flash_fwd_splitkv_kernelI23Flash_fwd_kernel_traitsILi96ELi64ELi128ELi4ELb0ELb0EN7cutlass6half_tE19Flash_kernel_traitsILi96ELi64ELi128ELi4ES3_EELb0ELb0ELb0ELb0ELb1ELb0ELb0ELb0EEEvNS_16Flash_fwd_paramsE --------------------------
	.section	.text._ZN5flash24flash_fwd_splitkv_kernelI23Flash_fwd_kernel_traitsILi96ELi64ELi128ELi4ELb0ELb0EN7cutlass6half_tE19Flash_kernel_traitsILi96ELi64ELi128ELi4ES3_EELb0ELb0ELb0ELb0ELb1ELb0ELb0ELb0EEEvNS_16Flash_fwd_paramsE,"ax",@progbits
	.align	128
        .global         _ZN5flash24flash_fwd_splitkv_kernelI23Flash_fwd_kernel_traitsILi96ELi64ELi128ELi4ELb0ELb0EN7cutlass6half_tE19Flash_kernel_traitsILi96ELi64ELi128ELi4ES3_EELb0ELb0ELb0ELb0ELb1ELb0ELb0ELb0EEEvNS_16Flash_fwd_paramsE
        .type           _ZN5flash24flash_fwd_splitkv_kernelI23Flash_fwd_kernel_traitsILi96ELi64ELi128ELi4ELb0ELb0EN7cutlass6half_tE19Flash_kernel_traitsILi96ELi64ELi128ELi4ES3_EELb0ELb0ELb0ELb0ELb1ELb0ELb0ELb0EEEvNS_16Flash_fwd_paramsE,@function
        .size           _ZN5flash24flash_fwd_splitkv_kernelI23Flash_fwd_kernel_traitsILi96ELi64ELi128ELi4ELb0ELb0EN7cutlass6half_tE19Flash_kernel_traitsILi96ELi64ELi128ELi4ES3_EELb0ELb0ELb0ELb0ELb1ELb0ELb0ELb0EEEvNS_16Flash_fwd_paramsE,(.L_x_11624 - _ZN5flash24flash_fwd_splitkv_kernelI23Flash_fwd_kernel_traitsILi96ELi64ELi128ELi4ELb0ELb0EN7cutlass6half_tE19Flash_kernel_traitsILi96ELi64ELi128ELi4ES3_EELb0ELb0ELb0ELb0ELb1ELb0ELb0ELb0EEEvNS_16Flash_fwd_paramsE)
        .other          _ZN5flash24flash_fwd_splitkv_kernelI23Flash_fwd_kernel_traitsILi96ELi64ELi128ELi4ELb0ELb0EN7cutlass6half_tE19Flash_kernel_traitsILi96ELi64ELi128ELi4ES3_EELb0ELb0ELb0ELb0ELb1ELb0ELb0ELb0EEEvNS_16Flash_fwd_paramsE,@"STO_CUDA_ENTRY STV_DEFAULT"
_ZN5flash24flash_fwd_splitkv_kernelI23Flash_fwd_kernel_traitsILi96ELi64ELi128ELi4ELb0ELb0EN7cutlass6half_tE19Flash_kernel_traitsILi96ELi64ELi128ELi4ES3_EELb0ELb0ELb0ELb0ELb1ELb0ELb0ELb0EEEvNS_16Flash_fwd_paramsE:
.text._ZN5flash24flash_fwd_splitkv_kernelI23Flash_fwd_kernel_traitsILi96ELi64ELi128ELi4ELb0ELb0EN7cutlass6half_tE19Flash_kernel_traitsILi96ELi64ELi128ELi4ES3_EELb0ELb0ELb0ELb0ELb1ELb0ELb0ELb0EEEvNS_16Flash_fwd_paramsE:
[----:B------:R-:W-:Y:S01]  /*0000*/  LDC R1, c[0x0][0x37c] ;  /* 0x0000df00ff017b82 */ /* 0x000fe20000000800 */
[----:B------:R-:W1:Y:S07]  /*0010*/  S2R R23, SR_CTAID.X ;  /* 0x0000000000177919 */ /* 0x000e6e0000002500 */
[----:B------:R-:W2:Y:S01]  /*0020*/  LDC.64 R2, c[0x0][0x348] ;  /* 0x0000d200ff027b82 */ /* 0x000ea20000000a00 */
[----:B------:R-:W-:Y:S01]  /*0030*/  BSSY.RECONVERGENT B2, `(.L_x_425) ;  /* 0x0000005000027945 */ /* 0x000fe20003800200 */
[----:B------:R-:W-:Y:S01]  /*0040*/  MOV R182, 0x80 ;  /* 0x0000008000b67802 */ /* 0x000fe20000000f00 */
[----:B------:R-:W3:Y:S01]  /*0050*/  S2R R184, SR_CTAID.Y ;  /* 0x0000000000b87919 */ /* 0x000ee20000002600 */
[----:B------:R-:W4:Y:S05]  /*0060*/  S2R R183, SR_CTAID.Z ;  /* 0x0000000000b77919 */ /* 0x000f2a0000002700 */
[----:B-1234-:R-:W-:Y:S05]  /*0070*/  CALL.REL.NOINC `($_ZN5flash24flash_fwd_splitkv_kernelI23Flash_fwd_kernel_traitsILi96ELi64ELi128ELi4ELb0ELb0EN7cutlass6half_tE19Flash_kernel_traitsILi96ELi64ELi128ELi4ES3_EELb0ELb0ELb0ELb0ELb1ELb0ELb0ELb0EEEvNS_16Flash_fwd_paramsE$_ZN5flash30compute_attn_1rowblock_splitkvI23Flash_fwd_kernel_traitsILi96ELi64ELi128ELi4ELb0ELb0EN7cutlass6half_tE19Flash_kernel_traitsILi96ELi64ELi128ELi4ES3_EELb0ELb0ELb0ELb0ELb1ELb0ELb0ELb0ENS_16Flash_fwd_paramsEEEvRKT8_iiiii) ;  /* 0x0000000000087944 */ /* 0x01efea0003c00000 */
[----:B------:R-:W-:Y:S05]  /*0080*/  BSYNC.RECONVERGENT B2 ;  /* 0x0000000000027941 */ /* 0x000fea0003800200 */
.L_x_425:
[----:B------:R-:W-:Y:S05]  /*0090*/  EXIT ;  /* 0x000000000000794d */ /* 0x000fea0003800000 */
        .type           $_ZN5flash24flash_fwd_splitkv_kernelI23Flash_fwd_kernel_traitsILi96ELi64ELi128ELi4ELb0ELb0EN7cutlass6half_tE19Flash_kernel_traitsILi96ELi64ELi128ELi4ES3_EELb0ELb0ELb0ELb0ELb1ELb0ELb0ELb0EEEvNS_16Flash_fwd_paramsE$_ZN5flash30compute_attn_1rowblock_splitkvI23Flash_fwd_kernel_traitsILi96ELi64ELi128ELi4ELb0ELb0EN7cutlass6half_tE19Flash_kernel_traitsILi96ELi64ELi128ELi4ES3_EELb0ELb0ELb0ELb0ELb1ELb0ELb0ELb0ENS_16Flash_fwd_paramsEEEvRKT8_iiiii,@function
        .size           $_ZN5flash24flash_fwd_splitkv_kernelI23Flash_fwd_kernel_traitsILi96ELi64ELi128ELi4ELb0ELb0EN7cutlass6half_tE19Flash_kernel_traitsILi96ELi64ELi128ELi4ES3_EELb0ELb0ELb0ELb0ELb1ELb0ELb0ELb0EEEvNS_16Flash_fwd_paramsE$_ZN5flash30compute_attn_1rowblock_splitkvI23Flash_fwd_kernel_traitsILi96ELi64ELi128ELi4ELb0ELb0EN7cutlass6half_tE19Flash_kernel_traitsILi96ELi64ELi128ELi4ES3_EELb0ELb0ELb0ELb0ELb1ELb0ELb0ELb0ENS_16Flash_fwd_paramsEEEvRKT8_iiiii,(.L_x_11624 - $_ZN5flash24flash_fwd_splitkv_kernelI23Flash_fwd_kernel_traitsILi96ELi64ELi128ELi4ELb0ELb0EN7cutlass6half_tE19Flash_kernel_traitsILi96ELi64ELi128ELi4ES3_EELb0ELb0ELb0ELb0ELb1ELb0ELb0ELb0EEEvNS_16Flash_fwd_paramsE$_ZN5flash30compute_attn_1rowblock_splitkvI23Flash_fwd_kernel_traitsILi96ELi64ELi128ELi4ELb0ELb0EN7cutlass6half_tE19Flash_kernel_traitsILi96ELi64ELi128ELi4ES3_EELb0ELb0ELb0ELb0ELb1ELb0ELb0ELb0ENS_16Flash_fwd_paramsEEEvRKT8_iiiii)
$_ZN5flash24flash_fwd_splitkv_kernelI23Flash_fwd_kernel_traitsILi96ELi64ELi128ELi4ELb0ELb0EN7cutlass6half_tE19Flash_kernel_traitsILi96ELi64ELi128ELi4ES3_EELb0ELb0ELb0ELb0ELb1ELb0ELb0ELb0EEEvNS_16Flash_fwd_paramsE$_ZN5flash30compute_attn_1rowblock_splitkvI23Flash_fwd_kernel_traitsILi96ELi64ELi128ELi4ELb0ELb0EN7cutlass6half_tE19Flash_kernel_traitsILi96ELi64ELi128ELi4ES3_EELb0ELb0ELb0ELb0ELb1ELb0ELb0ELb0ENS_16Flash_fwd_paramsEEEvRKT8_iiiii:
[----:B------:R-:W1:Y:S02]  /*00a0*/  LDCU.64 UR4, c[0x0][0x358] ;  /* 0x00006b00ff0477ac */ /* 0x000e640008000a00 */
[----:B-1----:R-:W2:Y:S04]  /*00b0*/  LD.E.64 R6, desc[UR4][R2.64+0xf0] ;  /* 0x0000f00402067980 */ /* 0x002ea8000c101b00 */
[----:B------:R-:W3:Y:S04]  /*00c0*/  LD.E.64 R20, desc[UR4][R2.64+0xe0] ;  /* 0x0000e00402147980 */ /* 0x000ee8000c101b00 */
[----:B------:R-:W4:Y:S01]  /*00d0*/  LD.E.64 R12, desc[UR4][R2.64+0xe8] ;  /* 0x0000e804020c7980 */ /* 0x000f22000c101b00 */
[----:B------:R-:W-:Y:S01]  /*00e0*/  IMAD.SHL.U32 R5, R184, 0x4, RZ ;  /* 0x00000004b8057824 */ /* 0x000fe200078e00ff */
[----:B------:R-:W-:-:S02]  /*00f0*/  SHF.R.U32.HI R4, RZ, 0x1e, R184 ;  /* 0x0000001eff047819 */ /* 0x000fc400000116b8 */
[----:B------:R-:W4:Y:S01]  /*0100*/  LD.E.64 R10, desc[UR4][R2.64+0xf8] ;  /* 0x0000f804020a7980 */ /* 0x000f22000c101b00 */
[----:B--2---:R-:W-:-:S04]  /*0110*/  ISETP.NE.U32.AND P1, PT, R6, RZ, PT ;  /* 0x000000ff0600720c */ /* 0x004fc80003f25070 */
[----:B------:R-:W-:Y:S02]  /*0120*/  ISETP.NE.AND.EX P1, PT, R7, RZ, PT, P1 ;  /* 0x000000ff0700720c */ /* 0x000fe40003f25310 */
[----:B---3--:R-:W-:Y:S02]  /*0130*/  ISETP.NE.U32.AND P4, PT, R20, RZ, PT ;  /* 0x000000ff1400720c */ /* 0x008fe40003f85070 */
[----:B----4-:R-:W-:Y:S02]  /*0140*/  ISETP.NE.U32.AND P3, PT, R12, RZ, PT ;  /* 0x000000ff0c00720c */ /* 0x010fe40003f65070 */
[----:B------:R-:W-:Y:S02]  /*0150*/  ISETP.NE.AND.EX P4, PT, R21, RZ, PT, P4 ;  /* 0x000000ff1500720c */ /* 0x000fe40003f85340 */
[----:B------:R-:W-:Y:S02]  /*0160*/  ISETP.NE.AND.EX P3, PT, R13, RZ, PT, P3 ;  /* 0x000000ff0d00720c */ /* 0x000fe40003f65330 */
[----:B------:R-:W-:-:S03]  /*0170*/  ISETP.NE.U32.AND P2, PT, R20, RZ, PT ;  /* 0x000000ff1400720c */ /* 0x000fc60003f45070 */
[----:B------:R-:W-:Y:S02]  /*0180*/  @P1 IADD3 R16, P0, PT, R6, R5, RZ ;  /* 0x0000000506101210 */ /* 0x000fe40007f1e0ff */
[----:B------:R-:W-:Y:S01]  /*0190*/  ISETP.NE.AND.EX P2, PT, R21, RZ, PT, P2 ;  /* 0x000000ff1500720c */ /* 0x000fe20003f45320 */
[----:B------:R-:W-:-:S03]  /*01a0*/  IMAD.WIDE.U32 R20, R184, 0x4, R20 ;  /* 0x00000004b8147825 */ /* 0x000fc600078e0014 */
[----:B------:R1:W5:Y:S01]  /*01b0*/  @!P4 LD.E R19, desc[UR4][R2.64+0xb4] ;  /* 0x0000b4040213c980 */ /* 0x000362000c101900 */
[----:B------:R-:W-:-:S03]  /*01c0*/  @P1 IMAD.X R17, R7, 0x1, R4, P0 ;  /* 0x0000000107111824 */ /* 0x000fc600000e0604 */
[----:B------:R1:W5:Y:S04]  /*01d0*/  @P4 LD.E R9, desc[UR4][R20.64+0x4] ;  /* 0x0000040414094980 */ /* 0x000368000c101900 */
[----:B------:R1:W5:Y:S01]  /*01e0*/  @!P3 LD.E R7, desc[UR4][R2.64+0xb8] ;  /* 0x0000b8040207b980 */ /* 0x000362000c101900 */
[----:B------:R-:W-:Y:S01]  /*01f0*/  IMAD.MOV.U32 R188, RZ, RZ, -0x1 ;  /* 0xffffffffffbc7424 */ /* 0x000fe200078e00ff */
[----:B------:R-:W2:Y:S05]  /*0200*/  S2R R0, SR_TID.X ;  /* 0x0000000000007919 */ /* 0x000eaa0000002100 */
[----:B------:R1:W5:Y:S01]  /*0210*/  @P2 LD.E R188, desc[UR4][R20.64] ;  /* 0x0000000414bc2980 */ /* 0x000362000c101900 */
[----:B------:R-:W-:Y:S01]  /*0220*/  ISETP.NE.U32.AND P2, PT, R12, RZ, PT ;  /* 0x000000ff0c00720c */ /* 0x000fe20003f45070 */
[----:B------:R-:W-:-:S03]  /*0230*/  IMAD.MOV.U32 R14, RZ, RZ, RZ ;  /* 0x000000ffff0e7224 */ /* 0x000fc600078e00ff */
[----:B------:R-:W-:-:S03]  /*0240*/  ISETP.NE.AND.EX P2, PT, R13, RZ, PT, P2 ;  /* 0x000000ff0d00720c */ /* 0x000fc60003f45320 */
[----:B------:R1:W5:Y:S01]  /*0250*/  @P1 LD.E R14, desc[UR4][R16.64] ;  /* 0x00000004100e1980 */ /* 0x000362000c101900 */
[----:B------:R-:W-:Y:S01]  /*0260*/  IADD3 R12, P1, PT, R12, R5, RZ ;  /* 0x000000050c0c7210 */ /* 0x000fe20007f3e0ff */
[----:B------:R-:W-:Y:S01]  /*0270*/  BSSY.RECONVERGENT B0, `(.L_x_426) ;  /* 0x000000a000007945 */ /* 0x000fe20003800200 */
[----:B------:R-:W-:Y:S01]  /*0280*/  ISETP.NE.U32.AND P0, PT, R10, RZ, PT ;  /* 0x000000ff0a00720c */ /* 0x000fe20003f05070 */
[----:B------:R-:W-:Y:S02]  /*0290*/  IMAD.MOV.U32 R15, RZ, RZ, -0x1 ;  /* 0xffffffffff0f7424 */ /* 0x000fe400078e00ff */
[----:B------:R-:W-:Y:S01]  /*02a0*/  IMAD.X R13, R13, 0x1, R4, P1 ;  /* 0x000000010d0d7824 */ /* 0x000fe200008e0604 */
[----:B------:R-:W-:-:S03]  /*02b0*/  ISETP.NE.AND.EX P0, PT, R11, RZ, PT, P0 ;  /* 0x000000ff0b00720c */ /* 0x000fc60003f05300 */
[----:B------:R-:W-:Y:S10]  /*02c0*/  @!P2 BRA `(.L_x_427) ;  /* 0x000000000010a947 */ /* 0x000ff40003800000 */
[----:B------:R-:W3:Y:S02]  /*02d0*/  LD.E.U8 R6, desc[UR4][R2.64+0x1b2] ;  /* 0x0001b20402067980 */ /* 0x000ee4000c101100 */
[----:B---3--:R-:W-:-:S13]  /*02e0*/  ISETP.NE.AND P1, PT, R6, RZ, PT ;  /* 0x000000ff0600720c */ /* 0x008fda0003f25270 */
[----:B------:R-:W-:Y:S05]  /*02f0*/  @!P1 BRA `(.L_x_427) ;  /* 0x0000000000049947 */ /* 0x000fea0003800000 */
[----:B------:R3:W5:Y:S02]  /*0300*/  LD.E R15, desc[UR4][R12.64] ;  /* 0x000000040c0f7980 */ /* 0x000764000c101900 */
.L_x_427:
[----:B------:R-:W-:Y:S05]  /*0310*/  BSYNC.RECONVERGENT B0 ;  /* 0x0000000000007941 */ /* 0x000fea0003800200 */
.L_x_426:
[----:B------:R-:W-:Y:S04]  /*0320*/  BSSY.RECONVERGENT B0, `(.L_x_428) ;  /* 0x0000007000007945 */ /* 0x000fe80003800200 */
[----:B------:R-:W-:Y:S05]  /*0330*/  @!P3 BRA `(.L_x_429) ;  /* 0x000000000014b947 */ /* 0x000fea0003800000 */
[----:B------:R-:W4:Y:S02]  /*0340*/  LD.E.U8 R6, desc[UR4][R2.64+0x1b2] ;  /* 0x0001b20402067980 */ /* 0x000f24000c101100 */
[----:B----4-:R-:W-:-:S13]  /*0350*/  ISETP.NE.AND P1, PT, R6, RZ, PT ;  /* 0x000000ff0600720c */ /* 0x010fda0003f25270 */
[----:B------:R-:W4:Y:S02]  /*0360*/  @P1 LD.E R6, desc[UR4][R12.64+0x4] ;  /* 0x000004040c061980 */ /* 0x000f24000c101900 */
[----:B----45:R-:W-:-:S06]  /*0370*/  @P1 IADD3 R7, PT, PT, R6, -R15, RZ ;  /* 0x8000000f06071210 */ /* 0x030fcc0007ffe0ff */
[----:B------:R4:W5:Y:S02]  /*0380*/  @!P1 LD.E R7, desc[UR4][R12.64] ;  /* 0x000000040c079980 */ /* 0x000964000c101900 */
.L_x_429:
[----:B------:R-:W-:Y:S05]  /*0390*/  BSYNC.RECONVERGENT B0 ;  /* 0x0000000000007941 */ /* 0x000fea0003800200 */
.L_x_428:
[----:B------:R-:W-:Y:S01]  /*03a0*/  BSSY.RECONVERGENT B1, `(.L_x_430) ;  /* 0x0000011000017945 */ /* 0x000fe20003800200 */
[----:B-----5:R-:W-:-:S03]  /*03b0*/  @P4 IADD3 R19, PT, PT, -R188, R9, RZ ;  /* 0x00000009bc134210 */ /* 0x020fc60007ffe1ff */
[----:B------:R-:W-:Y:S05]  /*03c0*/  @!P0 BRA `(.L_x_431) ;  /* 0x0000000000148947 */ /* 0x000fea0003800000 */
[----:B------:R-:W-:-:S05]  /*03d0*/  IADD3 R6, P0, PT, R10, R5, RZ ;  /* 0x000000050a067210 */ /* 0x000fca0007f1e0ff */
[----:B------:R-:W-:-:S06]  /*03e0*/  IMAD.X R7, R11, 0x1, R4, P0 ;  /* 0x000000010b077824 */ /* 0x000fcc00000e0604 */
[----:B------:R-:W5:Y:S02]  /*03f0*/  LD.E R7, desc[UR4][R6.64] ;  /* 0x0000000406077980 */ /* 0x000f64000c101900 */
[----:B-----5:R-:W-:Y:S01]  /*0400*/  IADD3 R132, PT, PT, R7, -R14, RZ ;  /* 0x8000000e07847210 */ /* 0x020fe20007ffe0ff */
[----:B------:R-:W-:Y:S05]  /*0410*/  BRA `(.L_x_432) ;  /* 0x0000000000247947 */ /* 0x000fea0003800000 */
.L_x_431:
[----:B------:R-:W5:Y:S01]  /*0420*/  LD.E.64 R8, desc[UR4][R2.64+0x108] ;  /* 0x0001080402087980 */ /* 0x000f62000c101b00 */
[----:B------:R-:W-:Y:S01]  /*0430*/  BSSY.RECONVERGENT B0, `(.L_x_433) ;  /* 0x0000006000007945 */ /* 0x000fe20003800200 */
[----:B------:R-:W-:Y:S01]  /*0440*/  IMAD.MOV.U32 R132, RZ, RZ, RZ ;  /* 0x000000ffff847224 */ /* 0x000fe200078e00ff */
[----:B-----5:R-:W-:-:S04]  /*0450*/  ISETP.NE.U32.AND P0, PT, R8, RZ, PT ;  /* 0x000000ff0800720c */ /* 0x020fc80003f05070 */
[----:B------:R-:W-:-:S13]  /*0460*/  ISETP.NE.AND.EX P0, PT, R9, RZ, PT, P0 ;  /* 0x000000ff0900720c */ /* 0x000fda0003f05300 */
[----:B------:R-:W-:Y:S05]  /*0470*/  @!P0 BRA `(.L_x_434) ;  /* 0x0000000000048947 */ /* 0x000fea0003800000 */
[----:B------:R1:W5:Y:S02]  /*0480*/  LD.E R132, desc[UR4][R2.64+0xbc] ;  /* 0x0000bc0402847980 */ /* 0x000364000c101900 */
.L_x_434:
[----:B------:R-:W-:Y:S05]  /*0490*/  BSYNC.RECONVERGENT B0 ;  /* 0x0000000000007941 */ /* 0x000fea0003800200 */
.L_x_433:
[----:B-----5:R-:W-:Y:S02]  /*04a0*/  IADD3 R132, PT, PT, R132, R7, -R14 ;  /* 0x0000000784847210 */ /* 0x020fe40007ffe80e */
.L_x_432:
[----:B------:R-:W-:Y:S05]  /*04b0*/  BSYNC.RECONVERGENT B1 ;  /* 0x0000000000017941 */ /* 0x000fea0003800200 */
.L_x_430:
[----:B------:R-:W-:Y:S01]  /*04c0*/  IMAD.SHL.U32 R186, R23, 0x40, RZ ;  /* 0x0000004017ba7824 */ /* 0x000fe200078e00ff */
[----:B------:R-:W-:Y:S01]  /*04d0*/  MOV R6, R182 ;  /* 0x000000b600067202 */ /* 0x000fe20000000f00 */
[----:B------:R-:W-:-:S03]  /*04e0*/  IMAD.MOV.U32 R7, RZ, RZ, 0x0 ;  /* 0x00000000ff077424 */ /* 0x000fc600078e00ff */
[----:B------:R-:W-:-:S13]  /*04f0*/  ISETP.GT.AND P0, PT, R19, R186, PT ;  /* 0x000000ba1300720c */ /* 0x000fda0003f04270 */
[----:B-1234-:R-:W-:Y:S05]  /*0500*/  @!P0 RET.REL.NODEC R6 `(_ZN5flash24flash_fwd_splitkv_kernelI23Flash_fwd_kernel_traitsILi96ELi64ELi128ELi4ELb0ELb0EN7cutlass6half_tE19Flash_kernel_traitsILi96ELi64ELi128ELi4ES3_EELb0ELb0ELb0ELb0ELb1ELb0ELb0ELb0EEEvNS_16Flash_fwd_paramsE) ;  /* 0xfffffff806bc8950 */ /* 0x01efea0003c3ffff */
[----:B------:R-:W2:Y:S01]  /*0510*/  LD.E R9, desc[UR4][R2.64+0xb8] ;  /* 0x0000b80402097980 */ /* 0x000ea2000c101900 */
[----:B------:R-:W-:-:S05]  /*0520*/  VIADD R7, R132, 0x7f ;  /* 0x0000007f84077836 */ /* 0x000fca0000000000 */
[----:B------:R-:W-:-:S04]  /*0530*/  SHF.R.S32.HI R6, RZ, 0x1f, R7 ;  /* 0x0000001fff067819 */ /* 0x000fc80000011407 */
[----:B------:R-:W-:-:S04]  /*0540*/  LEA.HI R6, R6, R7, RZ, 0x7 ;  /* 0x0000000706067211 */ /* 0x000fc800078f38ff */
[----:B------:R-:W-:Y:S01]  /*0550*/  SHF.R.S32.HI R6, RZ, 0x7, R6 ;  /* 0x00000007ff067819 */ /* 0x000fe20000011406 */
[----:B--2---:R-:W-:-:S05]  /*0560*/  VIADD R9, R9, 0x7f ;  /* 0x0000007f09097836 */ /* 0x004fca0000000000 */
[----:B------:R-:W-:-:S04]  /*0570*/  SHF.R.S32.HI R8, RZ, 0x1f, R9 ;  /* 0x0000001fff087819 */ /* 0x000fc80000011409 */
[----:B------:R-:W-:-:S04]  /*0580*/  LEA.HI R8, R8, R9, RZ, 0x7 ;  /* 0x0000000908087211 */ /* 0x000fc800078f38ff */
[----:B------:R-:W-:-:S04]  /*0590*/  SHF.R.S32.HI R7, RZ, 0x7, R8 ;  /* 0x00000007ff077819 */ /* 0x000fc80000011408 */
[----:B------:R-:W-:-:S04]  /*05a0*/  VIMNMX R6, PT, PT, R7, R6, PT ;  /* 0x0000000607067248 */ /* 0x000fc80003fe0100 */
[----:B------:R-:W-:-:S13]  /*05b0*/  ISETP.GT.AND P0, PT, R6, RZ, PT ;  /* 0x000000ff0600720c */ /* 0x000fda0003f04270 */
[----:B------:R-:W-:Y:S05]  /*05c0*/  @P0 BRA `(.L_x_435) ;  /* 0x00000004002c0947 */ /* 0x000fea0003800000 */
[----:B------:R-:W-:Y:S01]  /*05d0*/  ISETP.NE.AND P0, PT, R188, -0x1, PT ;  /* 0xffffffffbc00780c */ /* 0x000fe20003f05270 */
[----:B------:R-:W2:Y:S04]  /*05e0*/  LD.E.64 R16, desc[UR4][R2.64+0x88] ;  /* 0x0000880402107980 */ /* 0x000ea8000c101b00 */
[----:B------:R-:W3:Y:S04]  /*05f0*/  LD.E R4, desc[UR4][R2.64+0x60] ;  /* 0x0000600402047980 */ /* 0x000ee8000c101900 */
[----:B------:R-:W4:Y:S04]  /*0600*/  LD.E R5, desc[UR4][R2.64+0xb4] ;  /* 0x0000b40402057980 */ /* 0x000f28000c101900 */
[----:B------:R-:W4:Y:S04]  /*0610*/  @!P0 LD.E.64 R22, desc[UR4][R2.64+0x80] ;  /* 0x0000800402168980 */ /* 0x000f28000c101b00 */
[----:B------:R-:W4:Y:S04]  /*0620*/  LD.E.64 R14, desc[UR4][R2.64+0x90] ;  /* 0x00009004020e7980 */ /* 0x000f28000c101b00 */
[----:B------:R-:W4:Y:S01]  /*0630*/  LD.E.64 R6, desc[UR4][R2.64+0xa0] ;  /* 0x0000a00402067980 */ /* 0x000f22000c101b00 */
[----:B------:R-:W-:-:S02]  /*0640*/  IMAD.SHL.U32 R11, R0, 0x8, RZ ;  /* 0x00000008000b7824 */ /* 0x000fc400078e00ff */
[----:B------:R-:W-:Y:S01]  /*0650*/  IMAD.MOV.U32 R25, RZ, RZ, RZ ;  /* 0x000000ffff197224 */ /* 0x000fe200078e00ff */
[----:B------:R1:W5:Y:S02]  /*0660*/  LD.E.64 R20, desc[UR4][R2.64+0x70] ;  /* 0x0000700402147980 */ /* 0x000364000c101b00 */
[----:B------:R-:W-:Y:S01]  /*0670*/  LOP3.LUT R24, R11, 0x18, RZ, 0xc0, !PT ;  /* 0x000000180b187812 */ /* 0x000fe200078ec0ff */
[----:B------:R-:W-:Y:S01]  /*0680*/  IMAD.IADD R19, R19, 0x1, -R186 ;  /* 0x0000000113137824 */ /* 0x000fe200078e0aba */
[----:B------:R-:W-:Y:S02]  /*0690*/  SHF.R.U32.HI R12, RZ, 0x2, R0 ;  /* 0x00000002ff0c7819 */ /* 0x000fe40000011600 */
[----:B------:R-:W-:Y:S02]  /*06a0*/  LOP3.LUT P4, R0, R0, 0x3, RZ, 0xc0, !PT ;  /* 0x0000000300007812 */ /* 0x000fe4000788c0ff */
[C---:B------:R-:W-:Y:S02]  /*06b0*/  ISETP.GE.AND P2, PT, R12.reuse, R19, PT ;  /* 0x000000130c00720c */ /* 0x040fe40003f46270 */
[----:B------:R-:W-:-:S02]  /*06c0*/  IADD3 R10, PT, PT, R12, 0x20, RZ ;  /* 0x000000200c0a7810 */ /* 0x000fc40007ffe0ff */
[-C--:B------:R-:W-:Y:S02]  /*06d0*/  ISETP.GE.OR P4, PT, R12, R19.reuse, P4 ;  /* 0x000000130c00720c */ /* 0x080fe40002786670 */
[----:B------:R-:W-:Y:S01]  /*06e0*/  ISETP.GE.AND P1, PT, R10, R19, PT ;  /* 0x000000130a00720c */ /* 0x000fe20003f26270 */
[----:B------:R-:W-:Y:S01]  /*06f0*/  BSSY.RECONVERGENT B0, `(.L_x_436) ;  /* 0x0000022000007945 */ /* 0x000fe20003800200 */
[-C--:B--2---:R-:W-:Y:S02]  /*0700*/  @P0 IMAD R8, R17, R188.reuse, RZ ;  /* 0x000000bc11080224 */ /* 0x084fe400078e02ff */
[----:B------:R-:W-:-:S04]  /*0710*/  @P0 IMAD.WIDE.U32 R188, R16, R188, RZ ;  /* 0x000000bc10bc0225 */ /* 0x000fc800078e00ff */
[----:B---3--:R-:W-:Y:S02]  /*0720*/  IMAD R4, R184, R4, R183 ;  /* 0x00000004b8047224 */ /* 0x008fe400078e02b7 */
[-C--:B----4-:R-:W-:Y:S02]  /*0730*/  @!P0 IMAD R9, R23, R184.reuse, RZ ;  /* 0x000000b817098224 */ /* 0x090fe400078e02ff */
[----:B------:R-:W-:-:S04]  /*0740*/  @!P0 IMAD.WIDE.U32 R22, R22, R184, RZ ;  /* 0x000000b816168225 */ /* 0x000fc800078e00ff */
[----:B-1----:R-:W-:Y:S01]  /*0750*/  @!P0 IMAD.MOV.U32 R2, RZ, RZ, R22 ;  /* 0x000000ffff028224 */ /* 0x002fe200078e0016 */
[----:B------:R-:W-:Y:S01]  /*0760*/  @P0 MOV R2, R188 ;  /* 0x000000bc00020202 */ /* 0x000fe20000000f00 */
[----:B------:R-:W-:-:S04]  /*0770*/  IMAD.WIDE.U32 R24, R186, R16, R24 ;  /* 0x00000010ba187225 */ /* 0x000fc800078e0018 */
[----:B------:R-:W-:Y:S01]  /*0780*/  @!P0 IMAD.IADD R9, R23, 0x1, R9 ;  /* 0x0000000117098824 */ /* 0x000fe200078e0209 */
[----:B------:R-:W-:Y:S01]  /*0790*/  @P0 IADD3 R9, PT, PT, R189, R8, RZ ;  /* 0x00000008bd090210 */ /* 0x000fe20007ffe0ff */
[----:B------:R-:W-:Y:S01]  /*07a0*/  IMAD R5, R5, R4, R186 ;  /* 0x0000000405057224 */ /* 0x000fe200078e02ba */
[----:B------:R-:W-:Y:S01]  /*07b0*/  IADD3 R8, P3, PT, R2, R24, RZ ;  /* 0x0000001802087210 */ /* 0x000fe20007f7e0ff */
[----:B------:R-:W-:-:S03]  /*07c0*/  IMAD R186, R17, R186, RZ ;  /* 0x000000ba11ba7224 */ /* 0x000fc600078e02ff */
[----:B------:R-:W-:Y:S02]  /*07d0*/  IADD3 R3, P0, PT, R5, R12, RZ ;  /* 0x0000000c05037210 */ /* 0x000fe40007f1e0ff */
[----:B------:R-:W-:Y:S02]  /*07e0*/  IADD3.X R9, PT, PT, R9, R25, R186, P3, !PT ;  /* 0x0000001909097210 */ /* 0x000fe40001ffe4ba */
[----:B------:R-:W-:Y:S01]  /*07f0*/  ISETP.NE.OR P3, PT, R0, RZ, P1 ;  /* 0x000000ff0000720c */ /* 0x000fe20000f65670 */
[----:B------:R-:W-:Y:S01]  /*0800*/  IMAD R0, R15, R183, RZ ;  /* 0x000000b70f007224 */ /* 0x000fe200078e02ff */
[----:B------:R-:W-:Y:S01]  /*0810*/  LEA.HI.X.SX32 R5, R5, RZ, 0x1, P0 ;  /* 0x000000ff05057211 */ /* 0x000fe200000f0eff */
[----:B------:R-:W-:Y:S01]  /*0820*/  IMAD.WIDE.U32 R8, R183, R14, R8 ;  /* 0x0000000eb7087225 */ /* 0x000fe200078e0008 */
[----:B------:R-:W-:-:S04]  /*0830*/  LEA R2, P0, R3, R6, 0x2 ;  /* 0x0000000603027211 */ /* 0x000fc800078010ff */
[----:B------:R-:W-:Y:S01]  /*0840*/  LEA.HI.X R3, R3, R7, R5, 0x2, P0 ;  /* 0x0000000703037211 */ /* 0x000fe200000f1405 */
[----:B------:R-:W-:Y:S01]  /*0850*/  @!P4 IMAD.MOV.U32 R5, RZ, RZ, 0x7f800000 ;  /* 0x7f800000ff05c424 */ /* 0x000fe200078e00ff */
[----:B------:R-:W-:Y:S01]  /*0860*/  IADD3 R11, PT, PT, R9, R0, RZ ;  /* 0x00000000090b7210 */ /* 0x000fe20007ffe0ff */
[----:B------:R-:W-:Y:S06]  /*0870*/  @P2 BRA `(.L_x_437) ;  /* 0x0000000000242947 */ /* 0x000fec0003800000 */
[----:B------:R-:W-:Y:S01]  /*0880*/  MOV R10, R8 ;  /* 0x00000008000a7202 */ /* 0x000fe20000000f00 */
[----:B------:R-:W-:-:S04]  /*0890*/  IMAD R0, R17, R12, RZ ;  /* 0x0000000c11007224 */ /* 0x000fc800078e02ff */
[----:B------:R-:W-:-:S05]  /*08a0*/  IMAD.WIDE.U32 R6, R16, R12, R10 ;  /* 0x0000000c10067225 */ /* 0x000fca00078e000a */
[----:B------:R-:W-:Y:S02]  /*08b0*/  IADD3 R7, PT, PT, R7, R0, RZ ;  /* 0x0000000007077210 */ /* 0x000fe40007ffe0ff */
[----:B-----5:R-:W-:-:S04]  /*08c0*/  LEA R14, P0, R6, R20, 0x1 ;  /* 0x00000014060e7211 */ /* 0x020fc800078008ff */
[----:B------:R-:W-:-:S05]  /*08d0*/  LEA.HI.X R15, R6, R21, R7, 0x1, P0 ;  /* 0x00000015060f7211 */ /* 0x000fca00000f0c07 */
[----:B------:R1:W-:Y:S04]  /*08e0*/  ST.E.128 desc[UR4][R14.64], RZ ;  /* 0x000000ff0e007985 */ /* 0x0003e8000c101d04 */
[----:B------:R1:W-:Y:S04]  /*08f0*/  ST.E.128 desc[UR4][R14.64+0x40], RZ ;  /* 0x000040ff0e007985 */ /* 0x0003e8000c101d04 */
[----:B------:R1:W-:Y:S02]  /*0900*/  ST.E.128 desc[UR4][R14.64+0x80], RZ ;  /* 0x000080ff0e007985 */ /* 0x0003e4000c101d04 */
.L_x_437:
[----:B------:R-:W-:Y:S05]  /*0910*/  BSYNC.RECONVERGENT B0 ;  /* 0x0000000000007941 */ /* 0x000fea0003800200 */
.L_x_436:
[----:B------:R-:W-:Y:S04]  /*0920*/  BSSY.RECONVERGENT B0, `(.L_x_438) ;  /* 0x000000e000007945 */ /* 0x000fe80003800200 */
[----:B------:R-:W-:Y:S05]  /*0930*/  @P1 BRA `(.L_x_439) ;  /* 0x0000000000301947 */ /* 0x000fea0003800000 */
[----:B------:R-:W-:Y:S02]  /*0940*/  IADD3 R9, P0, PT, R12, 0x20, RZ ;  /* 0x000000200c097810 */ /* 0x000fe40007f1e0ff */
[----:B------:R-:W-:Y:S02]  /*0950*/  MOV R10, R8 ;  /* 0x00000008000a7202 */ /* 0x000fe40000000f00 */
[----:B------:R-:W-:-:S03]  /*0960*/  IADD3.X R7, PT, PT, RZ, RZ, RZ, P0, !PT ;  /* 0x000000ffff077210 */ /* 0x000fc600007fe4ff */
[----:B------:R-:W-:-:S04]  /*0970*/  IMAD.WIDE.U32 R10, R16, R9, R10 ;  /* 0x00000009100a7225 */ /* 0x000fc800078e000a */
[----:B------:R-:W-:Y:S01]  /*0980*/  IMAD R7, R7, R16, RZ ;  /* 0x0000001007077224 */ /* 0x000fe200078e02ff */
[----:B-----5:R-:W-:-:S03]  /*0990*/  LEA R6, P0, R10, R20, 0x1 ;  /* 0x000000140a067211 */ /* 0x020fc600078008ff */
[----:B------:R-:W-:-:S05]  /*09a0*/  IMAD R7, R17, R9, R7 ;  /* 0x0000000911077224 */ /* 0x000fca00078e0207 */
[----:B------:R-:W-:-:S04]  /*09b0*/  IADD3 R7, PT, PT, R11, R7, RZ ;  /* 0x000000070b077210 */ /* 0x000fc80007ffe0ff */
[----:B------:R-:W-:-:S05]  /*09c0*/  LEA.HI.X R7, R10, R21, R7, 0x1, P0 ;  /* 0x000000150a077211 */ /* 0x000fca00000f0c07 */
[----:B------:R2:W-:Y:S04]  /*09d0*/  ST.E.128 desc[UR4][R6.64], RZ ;  /* 0x000000ff06007985 */ /* 0x0005e8000c101d04 */
[----:B------:R2:W-:Y:S04]  /*09e0*/  ST.E.128 desc[UR4][R6.64+0x40], RZ ;  /* 0x000040ff06007985 */ /* 0x0005e8000c101d04 */
[----:B------:R2:W-:Y:S02]  /*09f0*/  ST.E.128 desc[UR4][R6.64+0x80], RZ ;  /* 0x000080ff06007985 */ /* 0x0005e4000c101d04 */
.L_x_439:
[----:B------:R-:W-:Y:S05]  /*0a00*/  BSYNC.RECONVERGENT B0 ;  /* 0x0000000000007941 */ /* 0x000fea0003800200 */
.L_x_438:
[----:B------:R-:W-:Y:S01]  /*0a10*/  MOV R183, 0x0 ;  /* 0x0000000000b77802 */ /* 0x000fe20000000f00 */
[----:B------:R1:W-:Y:S03]  /*0a20*/  @!P4 ST.E desc[UR4][R2.64], R5 ;  /* 0x000000050200c985 */ /* 0x0003e6000c101904 */
[----:B-12--5:R-:W-:Y:S05]  /*0a30*/  @P3 RET.REL.NODEC R182 `(_ZN5flash24flash_fwd_splitkv_kernelI23Flash_fwd_kernel_traitsILi96ELi64ELi128ELi4ELb0ELb0EN7cutlass6half_tE19Flash_kernel_traitsILi96ELi64ELi128ELi4ES3_EELb0ELb0ELb0ELb0ELb1ELb0ELb0ELb0EEEvNS_16Flash_fwd_paramsE) ;  /* 0xfffffff4b6703950 */ /* 0x026fea0003c3ffff */
[----:B------:R-:W-:Y:S02]  /*0a40*/  MOV R5, 0x7f800000 ;  /* 0x7f80000000057802 */ /* 0x000fe40000000f00 */
[----:B------:R-:W-:-:S03]  /*0a50*/  MOV R183, 0x0 ;  /* 0x0000000000b77802 */ /* 0x000fc60000000f00 */
[----:B------:R1:W-:Y:S02]  /*0a60*/  ST.E desc[UR4][R2.64+0x80], R5 ;  /* 0x0000800502007985 */ /* 0x0003e4000c101904 */
[----:B-1----:R-:W-:Y:S05]  /*0a70*/  RET.REL.NODEC R182 `(_ZN5flash24flash_fwd_splitkv_kernelI23Flash_fwd_kernel_traitsILi96ELi64ELi128ELi4ELb0ELb0EN7cutlass6half_tE19Flash_kernel_traitsILi96ELi64ELi128ELi4ES3_EELb0ELb0ELb0ELb0ELb1ELb0ELb0ELb0EEEvNS_16Flash_fwd_paramsE) ;  /* 0xfffffff4b6607950 */ /* 0x002fea0003c3ffff */
.L_x_435:
[----:B------:R-:W2:Y:S04]  /*0a80*/  LD.E.64 R8, desc[UR4][R2.64+0x158] ;  /* 0x0001580402087980 */ /* 0x000ea8000c101b00 */
[----:B------:R-:W3:Y:S01]  /*0a90*/  LD.E.64 R190, desc[UR4][R2.64+0x160] ;  /* 0x0001600402be7980 */ /* 0x000ee2000c101b00 */
[----:B------:R-:W-:Y:S01]  /*0aa0*/  IMAD.MOV.U32 R13, RZ, RZ, R184 ;  /* 0x000000ffff0d7224 */ /* 0x000fe200078e00b8 */
[----:B--2---:R-:W-:-:S04]  /*0ab0*/  ISETP.NE.U32.AND P1, PT, R8, RZ, PT ;  /* 0x000000ff0800720c */ /* 0x004fc80003f25070 */
[----:B------:R-:W-:-:S13]  /*0ac0*/  ISETP.NE.AND.EX P1, PT, R9, RZ, PT, P1 ;  /* 0x000000ff0900720c */ /* 0x000fda0003f25310 */
[----:B------:R-:W-:-:S05]  /*0ad0*/  @P1 IADD3 R8, P0, PT, R8, R5, RZ ;  /* 0x0000000508081210 */ /* 0x000fca0007f1e0ff */
[----:B------:R-:W-:-:S05]  /*0ae0*/  @P1 IMAD.X R9, R9, 0x1, R4, P0 ;  /* 0x0000000109091824 */ /* 0x000fca00000e0604 */
[----:B------:R1:W5:Y:S01]  /*0af0*/  @P1 LD.E R13, desc[UR4][R8.64] ;  /* 0x00000004080d1980 */ /* 0x000362000c101900 */
[----:B---3--:R-:W-:-:S04]  /*0b00*/  ISETP.NE.U32.AND P0, PT, R190, RZ, PT ;  /* 0x000000ffbe00720c */ /* 0x008fc80003f05070 */
[----:B------:R-:W-:Y:S01]  /*0b10*/  ISETP.NE.AND.EX P0, PT, R191, RZ, PT, P0 ;  /* 0x000000ffbf00720c */ /* 0x000fe20003f05300 */
[----:B------:R-:W-:-:S12]  /*0b20*/  BSSY.RECONVERGENT B0, `(.L_x_440) ;  /* 0x00000aa000007945 */ /* 0x000fd80003800200 */
[----:B------:R-:W-:Y:S05]  /*0b30*/  @!P0 BRA `(.L_x_441) ;  /* 0x0000000400688947 */ /* 0x000fea0003800000 */
[----:B------:R-:W1:Y:S04]  /*0b40*/  LD.E R14, desc[UR4][R2.64+0x170] ;  /* 0x00017004020e7980 */ /* 0x000e68000c101900 */
[----:B-----5:R-:W2:Y:S04]  /*0b50*/  LD.E.64 R12, desc[UR4][R2.64+0x168] ;  /* 0x00016804020c7980 */ /* 0x020ea8000c101b00 */
[----:B------:R-:W3:Y:S01]  /*0b60*/  LD.E R16, desc[UR4][R2.64+0x68] ;  /* 0x0000680402107980 */ /* 0x000ee2000c101900 */
[----:B------:R-:W-:-:S03]  /*0b70*/  LEA R7, R6, 0xffffff80, 0x7 ;  /* 0xffffff8006077811 */ /* 0x000fc600078e38ff */
[----:B------:R-:W4:Y:S04]  /*0b80*/  LD.E.64 R26, desc[UR4][R2.64+0x20] ;  /* 0x00002004021a7980 */ /* 0x000f28000c101b00 */
[----:B------:R-:W4:Y:S04]  /*0b90*/  LD.E.64 R174, desc[UR4][R2.64+0x38] ;  /* 0x0000380402ae7980 */ /* 0x000f28000c101b00 */
[----:B------:R-:W4:Y:S04]  /*0ba0*/  LD.E.64 R24, desc[UR4][R2.64+0x50] ;  /* 0x0000500402187980 */ /* 0x000f28000c101b00 */
[----:B------:R-:W5:Y:S04]  /*0bb0*/  LD.E.64 R34, desc[UR4][R2.64+0x58] ;  /* 0x0000580402227980 */ /* 0x000f68000c101b00 */
[----:B------:R-:W5:Y:S01]  /*0bc0*/  LD.E.64 R128, desc[UR4][R2.64+0x40] ;  /* 0x0000400402807980 */ /* 0x000f62000c101b00 */
[----:B-1----:R-:W-:-:S04]  /*0bd0*/  IABS R8, R14 ;  /* 0x0000000e00087213 */ /* 0x002fc80000000000 */
[----:B------:R-:W1:Y:S08]  /*0be0*/  I2F.RP R9, R8 ;  /* 0x0000000800097306 */ /* 0x000e700000209400 */
[----:B-1----:R-:W1:Y:S02]  /*0bf0*/  MUFU.RCP R20, R9 ;  /* 0x0000000900147308 */ /* 0x002e640000001000 */
[----:B-1----:R-:W-:-:S06]  /*0c00*/  IADD3 R20, PT, PT, R20, 0xffffffe, RZ ;  /* 0x0ffffffe14147810 */ /* 0x002fcc0007ffe0ff */
[----:B------:R-:W1:Y:S01]  /*0c10*/  F2I.FTZ.U32.TRUNC.NTZ R21, R20 ;  /* 0x0000001400157305 */ /* 0x000e62000021f000 */
[----:B------:R-:W-:Y:S02]  /*0c20*/  IABS R4, R14 ;  /* 0x0000000e00047213 */ /* 0x000fe40000000000 */
[----:B-1----:R-:W-:Y:S01]  /*0c30*/  IADD3 R5, PT, PT, RZ, -R21, RZ ;  /* 0x80000015ff057210 */ /* 0x002fe20007ffe0ff */
[----:B------:R-:W-:-:S04]  /*0c40*/  IMAD.MOV.U32 R20, RZ, RZ, RZ ;  /* 0x000000ffff147224 */ /* 0x000fc800078e00ff */
[----:B------:R-:W-:Y:S01]  /*0c50*/  IMAD R10, R5, R8, RZ ;  /* 0x00000008050a7224 */ /* 0x000fe200078e02ff */
[----:B------:R-:W-:-:S03]  /*0c60*/  IABS R5, R7 ;  /* 0x0000000700057213 */ /* 0x000fc60000000000 */
[----:B------:R-:W-:Y:S01]  /*0c70*/  IMAD.HI.U32 R10, R21, R10, R20 ;  /* 0x0000000a150a7227 */ /* 0x000fe200078e0014 */
[----:B------:R-:W-:Y:S01]  /*0c80*/  IADD3 R4, PT, PT, RZ, -R4, RZ ;  /* 0x80000004ff047210 */ /* 0x000fe20007ffe0ff */
[----:B------:R-:W4:Y:S04]  /*0c90*/  LD.E.64 R20, desc[UR4][R2.64+0x28] ;  /* 0x0000280402147980 */ /* 0x000f28000c101b00 */
[----:B------:R-:W-:-:S04]  /*0ca0*/  IMAD.HI.U32 R10, R10, R5, RZ ;  /* 0x000000050a0a7227 */ /* 0x000fc800078e00ff */
[----:B------:R-:W-:-:S05]  /*0cb0*/  IMAD R5, R10, R4, R5 ;  /* 0x000000040a057224 */ /* 0x000fca00078e0205 */
[----:B------:R-:W-:Y:S02]  /*0cc0*/  ISETP.GT.U32.AND P2, PT, R8, R5, PT ;  /* 0x000000050800720c */ /* 0x000fe40003f44070 */
[----:B------:R-:W-:-:S11]  /*0cd0*/  LOP3.LUT R4, R7, R14, RZ, 0x3c, !PT ;  /* 0x0000000e07047212 */ /* 0x000fd600078e3cff */
[----:B------:R-:W-:-:S05]  /*0ce0*/  @!P2 IMAD.IADD R5, R5, 0x1, -R8 ;  /* 0x000000010505a824 */ /* 0x000fca00078e0a08 */
[----:B------:R-:W-:Y:S02]  /*0cf0*/  ISETP.GE.U32.AND P0, PT, R5, R8, PT ;  /* 0x000000080500720c */ /* 0x000fe40003f06070 */
[----:B------:R-:W-:Y:S02]  /*0d00*/  @!P2 IADD3 R10, PT, PT, R10, 0x1, RZ ;  /* 0x000000010a0aa810 */ /* 0x000fe40007ffe0ff */
[----:B------:R-:W-:Y:S02]  /*0d10*/  ISETP.GE.AND P1, PT, R4, RZ, PT ;  /* 0x000000ff0400720c */ /* 0x000fe40003f26270 */
[----:B------:R-:W-:Y:S01]  /*0d20*/  ISETP.NE.AND P2, PT, R14, RZ, PT ;  /* 0x000000ff0e00720c */ /* 0x000fe20003f45270 */
[-C--:B--2---:R-:W-:Y:S02]  /*0d30*/  IMAD R4, R13, R184.reuse, RZ ;  /* 0x000000b80d047224 */ /* 0x084fe400078e02ff */
[----:B------:R-:W-:-:S04]  /*0d40*/  IMAD.WIDE.U32 R8, R12, R184, RZ ;  /* 0x000000b80c087225 */ /* 0x000fc800078e00ff */
[----:B------:R-:W-:Y:S01]  /*0d50*/  @P0 VIADD R10, R10, 0x1 ;  /* 0x000000010a0a0836 */ /* 0x000fe20000000000 */
[----:B------:R-:W-:Y:S01]  /*0d60*/  LEA R192, P0, R8, R190, 0x2 ;  /* 0x000000be08c07211 */ /* 0x000fe200078010ff */
[----:B------:R-:W-:-:S03]  /*0d70*/  IMAD.IADD R193, R9, 0x1, R4 ;  /* 0x0000000109c17824 */ /* 0x000fc600078e0204 */
[----:B------:R-:W-:Y:S02]  /*0d80*/  MOV R12, R10 ;  /* 0x0000000a000c7202 */ /* 0x000fe40000000f00 */
[----:B------:R-:W-:Y:S02]  /*0d90*/  LEA.HI.X R193, R8, R191, R193, 0x2, P0 ;  /* 0x000000bf08c17211 */ /* 0x000fe400000f14c1 */
[----:B------:R-:W-:Y:S02]  /*0da0*/  @!P1 IADD3 R12, PT, PT, -R12, RZ, RZ ;  /* 0x000000ff0c0c9210 */ /* 0x000fe40007ffe1ff */
[----:B------:R-:W-:-:S05]  /*0db0*/  @!P2 LOP3.LUT R12, RZ, R14, RZ, 0x33, !PT ;  /* 0x0000000eff0ca212 */ /* 0x000fca00078e33ff */
[----:B------:R-:W-:-:S06]  /*0dc0*/  IMAD.WIDE R4, R12, 0x4, R192 ;  /* 0x000000040c047825 */ /* 0x000fcc00078e02c0 */
[----:B------:R1:W2:Y:S01]  /*0dd0*/  LD.E R5, desc[UR4][R4.64] ;  /* 0x0000000404057980 */ /* 0x0002a2000c101900 */
[----:B---3--:R-:W-:-:S04]  /*0de0*/  IABS R9, R16 ;  /* 0x0000001000097213 */ /* 0x008fc80000000000 */
[----:B------:R-:W3:Y:S08]  /*0df0*/  I2F.RP R10, R9 ;  /* 0x00000009000a7306 */ /* 0x000ef00000209400 */
[----:B---3--:R-:W3:Y:S02]  /*0e00*/  MUFU.RCP R28, R10 ;  /* 0x0000000a001c7308 */ /* 0x008ee40000001000 */
[----:B---3--:R-:W-:-:S06]  /*0e10*/  VIADD R28, R28, 0xffffffe ;  /* 0x0ffffffe1c1c7836 */ /* 0x008fcc0000000000 */
[----:B------:R-:W1:Y:S01]  /*0e20*/  F2I.FTZ.U32.TRUNC.NTZ R29, R28 ;  /* 0x0000001c001d7305 */ /* 0x000e62000021f000 */
[----:B------:R-:W-:Y:S02]  /*0e30*/  IABS R8, R183 ;  /* 0x000000b700087213 */ /* 0x000fe40000000000 */
[----:B-1----:R-:W-:Y:S01]  /*0e40*/  IADD3 R4, PT, PT, RZ, -R29, RZ ;  /* 0x8000001dff047210 */ /* 0x002fe20007ffe0ff */
[----:B------:R-:W-:-:S04]  /*0e50*/  IMAD.MOV.U32 R28, RZ, RZ, RZ ;  /* 0x000000ffff1c7224 */ /* 0x000fc800078e00ff */
[----:B------:R-:W-:Y:S01]  /*0e60*/  IMAD R11, R4, R9, RZ ;  /* 0x00000009040b7224 */ /* 0x000fe200078e02ff */
[----:B------:R-:W-:-:S03]  /*0e70*/  IABS R4, R16 ;  /* 0x0000001000047213 */ /* 0x000fc60000000000 */
[----:B------:R-:W-:Y:S01]  /*0e80*/  IMAD.HI.U32 R11, R29, R11, R28 ;  /* 0x0000000b1d0b7227 */ /* 0x000fe200078e001c */
[----:B------:R-:W-:-:S05]  /*0e90*/  IADD3 R4, PT, PT, RZ, -R4, RZ ;  /* 0x80000004ff047210 */ /* 0x000fca0007ffe0ff */
[----:B------:R-:W-:-:S04]  /*0ea0*/  IMAD.HI.U32 R11, R11, R8, RZ ;  /* 0x000000080b0b7227 */ /* 0x000fc800078e00ff */
[----:B------:R-:W-:-:S05]  /*0eb0*/  IMAD R4, R11, R4, R8 ;  /* 0x000000040b047224 */ /* 0x000fca00078e0208 */
[----:B------:R-:W-:Y:S02]  /*0ec0*/  ISETP.GT.U32.AND P1, PT, R9, R4, PT ;  /* 0x000000040900720c */ /* 0x000fe40003f24070 */
[----:B------:R-:W-:-:S11]  /*0ed0*/  LOP3.LUT R10, R183, R16, RZ, 0x3c, !PT ;  /* 0x00000010b70a7212 */ /* 0x000fd600078e3cff */
[----:B------:R-:W-:-:S05]  /*0ee0*/  @!P1 IMAD.IADD R4, R4, 0x1, -R9 ;  /* 0x0000000104049824 */ /* 0x000fca00078e0a09 */
[----:B------:R-:W-:Y:S01]  /*0ef0*/  ISETP.GE.U32.AND P2, PT, R4, R9, PT ;  /* 0x000000090400720c */ /* 0x000fe20003f46070 */
[----:B------:R-:W-:Y:S01]  /*0f00*/  @!P1 VIADD R11, R11, 0x1 ;  /* 0x000000010b0b9836 */ /* 0x000fe20000000000 */
[----:B------:R-:W-:Y:S02]  /*0f10*/  IADD3 R12, PT, PT, -R12, RZ, RZ ;  /* 0x000000ff0c0c7210 */ /* 0x000fe40007ffe1ff */
[----:B------:R-:W-:Y:S02]  /*0f20*/  ISETP.GE.AND P0, PT, R10, RZ, PT ;  /* 0x000000ff0a00720c */ /* 0x000fe40003f06270 */
[----:B------:R-:W-:Y:S01]  /*0f30*/  ISETP.NE.AND P1, PT, R16, RZ, PT ;  /* 0x000000ff1000720c */ /* 0x000fe20003f25270 */
[----:B------:R-:W-:-:S06]  /*0f40*/  IMAD R7, R14, R12, R7 ;  /* 0x0000000c0e077224 */ /* 0x000fcc00078e0207 */
[----:B------:R-:W-:-:S04]  /*0f50*/  @P2 IADD3 R11, PT, PT, R11, 0x1, RZ ;  /* 0x000000010b0b2810 */ /* 0x000fc80007ffe0ff */
[----:B------:R-:W-:Y:S01]  /*0f60*/  MOV R13, R11 ;  /* 0x0000000b000d7202 */ /* 0x000fe20000000f00 */
[----:B----4-:R-:W-:-:S04]  /*0f70*/  IMAD R10, R175, R7, RZ ;  /* 0x00000007af0a7224 */ /* 0x010fc800078e02ff */
[----:B------:R-:W-:Y:S01]  /*0f80*/  @!P0 IMAD.MOV R13, RZ, RZ, -R13 ;  /* 0x000000ffff0d8224 */ /* 0x000fe200078e0a0d */
[----:B------:R-:W-:-:S04]  /*0f90*/  @!P1 LOP3.LUT R13, RZ, R16, RZ, 0x33, !PT ;  /* 0x00000010ff0d9212 */ /* 0x000fc800078e33ff */
[----:B------:R-:W-:Y:S01]  /*0fa0*/  SHF.R.S32.HI R12, RZ, 0x1f, R13 ;  /* 0x0000001fff0c7819 */ /* 0x000fe2000001140d */
[----:B------:R-:W-:-:S04]  /*0fb0*/  IMAD R11, R25, R13, RZ ;  /* 0x0000000d190b7224 */ /* 0x000fc800078e02ff */
[----:B------:R-:W-:Y:S01]  /*0fc0*/  IMAD R12, R24, R12, R11 ;  /* 0x0000000c180c7224 */ /* 0x000fe200078e020b */
[----:B--2---:R-:W-:Y:S01]  /*0fd0*/  SHF.R.S32.HI R4, RZ, 0x1f, R5 ;  /* 0x0000001fff047819 */ /* 0x004fe20000011405 */
[-C--:B------:R-:W-:Y:S02]  /*0fe0*/  IMAD R9, R27, R5.reuse, RZ ;  /* 0x000000051b097224 */ /* 0x080fe400078e02ff */
[----:B------:R-:W-:-:S04]  /*0ff0*/  IMAD.WIDE.U32 R14, R26, R5, RZ ;  /* 0x000000051a0e7225 */ /* 0x000fc800078e00ff */
[----:B------:R-:W-:-:S04]  /*1000*/  IMAD R9, R26, R4, R9 ;  /* 0x000000041a097224 */ /* 0x000fc800078e0209 */
[----:B------:R-:W-:Y:S01]  /*1010*/  IMAD.IADD R15, R15, 0x1, R9 ;  /* 0x000000010f0f7824 */ /* 0x000fe200078e0209 */
[----:B------:R-:W-:Y:S01]  /*1020*/  SHF.R.S32.HI R9, RZ, 0x1f, R7 ;  /* 0x0000001fff097819 */ /* 0x000fe20000011407 */
[----:B------:R-:W-:-:S04]  /*1030*/  IMAD.WIDE.U32 R14, R7, R174, R14 ;  /* 0x000000ae070e7225 */ /* 0x000fc800078e000e */
[----:B------:R-:W-:Y:S02]  /*1040*/  IMAD R10, R174, R9, R10 ;  /* 0x00000009ae0a7224 */ /* 0x000fe400078e020a */
[----:B------:R-:W-:-:S03]  /*1050*/  IMAD R11, R21, R5, RZ ;  /* 0x00000005150b7224 */ /* 0x000fc600078e02ff */
[----:B------:R-:W-:Y:S01]  /*1060*/  IADD3 R15, PT, PT, R15, R10, RZ ;  /* 0x0000000a0f0f7210 */ /* 0x000fe20007ffe0ff */
[----:B------:R-:W-:Y:S02]  /*1070*/  IMAD R11, R20, R4, R11 ;  /* 0x00000004140b7224 */ /* 0x000fe400078e020b */
[----:B------:R-:W-:-:S04]  /*1080*/  IMAD.WIDE.U32 R14, R13, R24, R14 ;  /* 0x000000180d0e7225 */ /* 0x000fc800078e000e */
[----:B------:R-:W-:-:S04]  /*1090*/  IMAD.WIDE.U32 R24, R20, R5, RZ ;  /* 0x0000000514187225 */ /* 0x000fc800078e00ff */
[----:B------:R-:W-:Y:S01]  /*10a0*/  IMAD.IADD R12, R15, 0x1, R12 ;  /* 0x000000010f0c7824 */ /* 0x000fe200078e020c */
[----:B------:R-:W-:Y:S01]  /*10b0*/  MOV R18, R24 ;  /* 0x0000001800127202 */ /* 0x000fe20000000f00 */
[----:B------:R-:W-:Y:S01]  /*10c0*/  IMAD.IADD R22, R25, 0x1, R11 ;  /* 0x0000000119167824 */ /* 0x000fe200078e020b */
[----:B------:R-:W-:Y:S05]  /*10d0*/  BRA `(.L_x_442) ;  /* 0x0000000400387947 */ /* 0x000fea0003800000 */
.L_x_441:
[----:B------:R-:W2:Y:S01]  /*10e0*/  LD.E R16, desc[UR4][R2.64+0x68] ;  /* 0x0000680402107980 */ /* 0x000ea2000c101900 */
[----:B------:R-:W-:-:S03]  /*10f0*/  ISETP.NE.AND P3, PT, R15, -0x1, PT ;  /* 0xffffffff0f00780c */ /* 0x000fc60003f65270 */
[----:B------:R-:W3:Y:S04]  /*1100*/  LD.E.64 R174, desc[UR4][R2.64+0x38] ;  /* 0x0000380402ae7980 */ /* 0x000ee8000c101b00 */
[----:B------:R-:W4:Y:S04]  /*1110*/  LD.E.64 R128, desc[UR4][R2.64+0x40] ;  /* 0x0000400402807980 */ /* 0x000f28000c101b00 */
[----:B------:R-:W4:Y:S04]  /*1120*/  LD.E.64 R24, desc[UR4][R2.64+0x50] ;  /* 0x0000500402187980 */ /* 0x000f28000c101b00 */
[----:B------:R-:W4:Y:S04]  /*1130*/  @!P3 LD.E.64 R26, desc[UR4][R2.64+0x20] ;  /* 0x00002004021ab980 */ /* 0x000f28000c101b00 */
[----:B------:R-:W4:Y:S04]  /*1140*/  @!P3 LD.E.64 R20, desc[UR4][R2.64+0x28] ;  /* 0x000028040214b980 */ /* 0x000f28000c101b00 */
[----:B------:R2:W5:Y:S01]  /*1150*/  LD.E.64 R34, desc[UR4][R2.64+0x58] ;  /* 0x0000580402227980 */ /* 0x000562000c101b00 */
[----:B-1----:R-:W-:-:S02]  /*1160*/  IABS R8, R183 ;  /* 0x000000b700087213 */ /* 0x002fc40000000000 */
[----:B-----5:R-:W-:Y:S02]  /*1170*/  @!P3 SHF.R.S32.HI R12, RZ, 0x1f, R13 ;  /* 0x0000001fff0cb819 */ /* 0x020fe4000001140d */
[----:B------:R-:W-:Y:S02]  /*1180*/  CS2R R192, SRZ ;  /* 0x0000000000c07805 */ /* 0x000fe4000001ff00 */
[----:B--2---:R-:W-:-:S04]  /*1190*/  IABS R10, R16 ;  /* 0x00000010000a7213 */ /* 0x004fc80000000000 */
[----:B------:R-:W1:Y:S08]  /*11a0*/  I2F.RP R4, R10 ;  /* 0x0000000a00047306 */ /* 0x000e700000209400 */
[----:B-1----:R-:W1:Y:S02]  /*11b0*/  MUFU.RCP R28, R4 ;  /* 0x00000004001c7308 */ /* 0x002e640000001000 */
[----:B-1----:R-:W-:-:S06]  /*11c0*/  IADD3 R28, PT, PT, R28, 0xffffffe, RZ ;  /* 0x0ffffffe1c1c7810 */ /* 0x002fcc0007ffe0ff */
[----:B------:R-:W1:Y:S01]  /*11d0*/  F2I.FTZ.U32.TRUNC.NTZ R29, R28 ;  /* 0x0000001c001d7305 */ /* 0x000e62000021f000 */
[----:B------:R-:W-:Y:S01]  /*11e0*/  IABS R5, R16 ;  /* 0x0000001000057213 */ /* 0x000fe20000000000 */
[----:B-1----:R-:W-:Y:S01]  /*11f0*/  IMAD.MOV R9, RZ, RZ, -R29 ;  /* 0x000000ffff097224 */ /* 0x002fe200078e0a1d */
[----:B------:R-:W-:-:S03]  /*1200*/  MOV R28, RZ ;  /* 0x000000ff001c7202 */ /* 0x000fc60000000f00 */
[----:B------:R-:W-:-:S04]  /*1210*/  IMAD R9, R9, R10, RZ ;  /* 0x0000000a09097224 */ /* 0x000fc800078e02ff */
[----:B------:R-:W-:-:S04]  /*1220*/  IMAD.HI.U32 R9, R29, R9, R28 ;  /* 0x000000091d097227 */ /* 0x000fc800078e001c */
[----:B------:R-:W-:Y:S02]  /*1230*/  IMAD.MOV R5, RZ, RZ, -R5 ;  /* 0x000000ffff057224 */ /* 0x000fe400078e0a05 */
[----:B------:R-:W-:-:S04]  /*1240*/  IMAD.HI.U32 R9, R9, R8, RZ ;  /* 0x0000000809097227 */ /* 0x000fc800078e00ff */
[----:B------:R-:W-:Y:S01]  /*1250*/  IMAD R5, R9, R5, R8 ;  /* 0x0000000509057224 */ /* 0x000fe200078e0208 */
[----:B------:R-:W-:Y:S01]  /*1260*/  @!P3 SHF.R.S32.HI R4, RZ, 0x1f, R14 ;  /* 0x0000001fff04b819 */ /* 0x000fe2000001140e */
[----:B---3--:R-:W-:-:S03]  /*1270*/  @!P3 IMAD R7, R175, R14, RZ ;  /* 0x0000000eaf07b224 */ /* 0x008fc600078e02ff */
[----:B------:R-:W-:Y:S01]  /*1280*/  ISETP.GT.U32.AND P0, PT, R10, R5, PT ;  /* 0x000000050a00720c */ /* 0x000fe20003f04070 */
[----:B------:R-:W-:Y:S02]  /*1290*/  @!P3 IMAD R4, R4, R174, R7 ;  /* 0x000000ae0404b224 */ /* 0x000fe400078e0207 */
[----:B------:R-:W-:-:S04]  /*12a0*/  @!P3 IMAD.WIDE.U32 R28, R174, R14, RZ ;  /* 0x0000000eae1cb225 */ /* 0x000fc800078e00ff */
[----:B----4-:R-:W-:Y:S01]  /*12b0*/  @!P3 IMAD R11, R27, R13, RZ ;  /* 0x0000000d1b0bb224 */ /* 0x010fe200078e02ff */
[----:B------:R-:W-:Y:S01]  /*12c0*/  @!P3 IADD3 R29, PT, PT, R29, R4, RZ ;  /* 0x000000041d1db210 */ /* 0x000fe20007ffe0ff */
[----:B------:R-:W-:-:S04]  /*12d0*/  @P3 IMAD.IADD R4, R14, 0x1, R15 ;  /* 0x000000010e043824 */ /* 0x000fc800078e020f */
[----:B------:R-:W-:Y:S01]  /*12e0*/  @!P0 IADD3 R5, PT, PT, R5, -R10, RZ ;  /* 0x8000000a05058210 */ /* 0x000fe20007ffe0ff */
[C---:B------:R-:W-:Y:S02]  /*12f0*/  @!P3 IMAD R11, R26.reuse, R12, R11 ;  /* 0x0000000c1a0bb224 */ /* 0x040fe400078e020b */
[----:B------:R-:W-:Y:S01]  /*1300*/  @!P3 IMAD.WIDE.U32 R28, R26, R13, R28 ;  /* 0x0000000d1a1cb225 */ /* 0x000fe200078e001c */
[----:B------:R-:W-:-:S03]  /*1310*/  ISETP.GE.U32.AND P2, PT, R5, R10, PT ;  /* 0x0000000a0500720c */ /* 0x000fc60003f46070 */
[-C--:B------:R-:W-:Y:S02]  /*1320*/  @P3 IMAD R5, R175, R4.reuse, RZ ;  /* 0x00000004af053224 */ /* 0x080fe400078e02ff */
[----:B------:R-:W-:Y:S01]  /*1330*/  @P3 IMAD.WIDE.U32 R26, R174, R4, RZ ;  /* 0x00000004ae1a3225 */ /* 0x000fe200078e00ff */
[----:B------:R-:W-:-:S03]  /*1340*/  LOP3.LUT R4, R183, R16, RZ, 0x3c, !PT ;  /* 0x00000010b7047212 */ /* 0x000fc600078e3cff */
[----:B------:R-:W-:Y:S01]  /*1350*/  @!P0 VIADD R9, R9, 0x1 ;  /* 0x0000000109098836 */ /* 0x000fe20000000000 */
[----:B------:R-:W-:Y:S01]  /*1360*/  ISETP.GE.AND P1, PT, R4, RZ, PT ;  /* 0x000000ff0400720c */ /* 0x000fe20003f26270 */
[----:B------:R-:W-:Y:S01]  /*1370*/  @!P3 IMAD.MOV.U32 R12, RZ, RZ, R28 ;  /* 0x000000ffff0cb224 */ /* 0x000fe200078e001c */
[----:B------:R-:W-:Y:S02]  /*1380*/  ISETP.NE.AND P0, PT, R16, RZ, PT ;  /* 0x000000ff1000720c */ /* 0x000fe40003f05270 */
[----:B------:R-:W-:Y:S02]  /*1390*/  @!P3 IADD3 R11, PT, PT, R29, R11, RZ ;  /* 0x0000000b1d0bb210 */ /* 0x000fe40007ffe0ff */
[----:B------:R-:W-:Y:S02]  /*13a0*/  @P3 IADD3 R11, PT, PT, R27, R5, RZ ;  /* 0x000000051b0b3210 */ /* 0x000fe40007ffe0ff */
[----:B------:R-:W-:Y:S01]  /*13b0*/  @P3 MOV R12, R26 ;  /* 0x0000001a000c3202 */ /* 0x000fe20000000f00 */
[----:B------:R-:W-:Y:S01]  /*13c0*/  @!P3 IMAD R4, R129, R14, RZ ;  /* 0x0000000e8104b224 */ /* 0x000fe200078e02ff */
[----:B------:R-:W-:Y:S01]  /*13d0*/  LEA R7, R6, 0xffffff80, 0x7 ;  /* 0xffffff8006077811 */ /* 0x000fe200078e38ff */
[----:B------:R-:W-:Y:S01]  /*13e0*/  @P2 VIADD R9, R9, 0x1 ;  /* 0x0000000109092836 */ /* 0x000fe20000000000 */
[----:B------:R-:W-:-:S02]  /*13f0*/  @!P3 SHF.R.S32.HI R5, RZ, 0x1f, R14 ;  /* 0x0000001fff05b819 */ /* 0x000fc4000001140e */
[----:B------:R-:W-:Y:S02]  /*1400*/  MOV R26, R12 ;  /* 0x0000000c001a7202 */ /* 0x000fe40000000f00 */
[----:B------:R-:W-:Y:S01]  /*1410*/  MOV R27, R11 ;  /* 0x0000000b001b7202 */ /* 0x000fe20000000f00 */
[-C--:B------:R-:W-:Y:S01]  /*1420*/  IMAD R10, R175, R7.reuse, RZ ;  /* 0x00000007af0a7224 */ /* 0x080fe200078e02ff */
[----:B------:R-:W-:Y:S01]  /*1430*/  @!P1 IADD3 R9, PT, PT, -R9, RZ, RZ ;  /* 0x000000ff09099210 */ /* 0x000fe20007ffe1ff */
[----:B------:R-:W-:Y:S02]  /*1440*/  @!P3 IMAD R4, R5, R128, R4 ;  /* 0x000000800504b224 */ /* 0x000fe400078e0204 */
[----:B------:R-:W-:Y:S01]  /*1450*/  IMAD.WIDE.U32 R26, R174, R7, R26 ;  /* 0x00000007ae1a7225 */ /* 0x000fe200078e001a */
[----:B------:R-:W-:-:S03]  /*1460*/  @!P0 LOP3.LUT R9, RZ, R16, RZ, 0x33, !PT ;  /* 0x00000010ff098212 */ /* 0x000fc600078e33ff */
[----:B------:R-:W-:Y:S01]  /*1470*/  @!P3 IMAD.WIDE.U32 R28, R128, R14, RZ ;  /* 0x0000000e801cb225 */ /* 0x000fe200078e00ff */
[----:B------:R-:W-:Y:S02]  /*1480*/  IADD3 R27, PT, PT, R27, R10, RZ ;  /* 0x0000000a1b1b7210 */ /* 0x000fe40007ffe0ff */
[----:B------:R-:W-:Y:S02]  /*1490*/  @!P3 SHF.R.S32.HI R5, RZ, 0x1f, R13 ;  /* 0x0000001fff05b819 */ /* 0x000fe4000001140d */
[----:B------:R-:W-:Y:S01]  /*14a0*/  @!P3 IADD3 R29, PT, PT, R29, R4, RZ ;  /* 0x000000041d1db210 */ /* 0x000fe20007ffe0ff */
[----:B------:R-:W-:Y:S01]  /*14b0*/  @!P3 IMAD R4, R21, R13, RZ ;  /* 0x0000000d1504b224 */ /* 0x000fe200078e02ff */
[----:B------:R-:W-:Y:S01]  /*14c0*/  SHF.R.S32.HI R10, RZ, 0x1f, R9 ;  /* 0x0000001fff0a7819 */ /* 0x000fe20000011409 */
[----:B------:R-:W-:Y:S02]  /*14d0*/  IMAD R11, R25, R9, RZ ;  /* 0x00000009190b7224 */ /* 0x000fe400078e02ff */
[----:B------:R-:W-:-:S02]  /*14e0*/  @P3 IMAD.IADD R14, R14, 0x1, R15 ;  /* 0x000000010e0e3824 */ /* 0x000fc400078e020f */
[C---:B------:R-:W-:Y:S02]  /*14f0*/  @!P3 IMAD R4, R20.reuse, R5, R4 ;  /* 0x000000051404b224 */ /* 0x040fe400078e0204 */
[----:B------:R-:W-:-:S04]  /*1500*/  @!P3 IMAD.WIDE.U32 R20, R20, R13, R28 ;  /* 0x0000000d1414b225 */ /* 0x000fc800078e001c */
[----:B------:R-:W-:-:S04]  /*1510*/  IMAD.WIDE.U32 R26, R24, R9, R26 ;  /* 0x00000009181a7225 */ /* 0x000fc800078e001a */
[----:B------:R-:W-:Y:S02]  /*1520*/  IMAD R10, R24, R10, R11 ;  /* 0x0000000a180a7224 */ /* 0x000fe400078e020b */
[----:B------:R-:W-:Y:S01]  /*1530*/  @P3 IMAD.WIDE.U32 R24, R128, R14, RZ ;  /* 0x0000000e80183225 */ /* 0x000fe200078e00ff */
[----:B------:R-:W-:-:S03]  /*1540*/  @!P3 IADD3 R22, PT, PT, R21, R4, RZ ;  /* 0x000000041516b210 */ /* 0x000fc60007ffe0ff */
[----:B------:R-:W-:Y:S01]  /*1550*/  @P3 IMAD R5, R129, R14, RZ ;  /* 0x0000000e81053224 */ /* 0x000fe200078e02ff */
[----:B------:R-:W-:Y:S01]  /*1560*/  MOV R14, R26 ;  /* 0x0000001a000e7202 */ /* 0x000fe20000000f00 */
[----:B------:R-:W-:Y:S01]  /*1570*/  @!P3 IMAD.MOV.U32 R18, RZ, RZ, R20 ;  /* 0x000000ffff12b224 */ /* 0x000fe200078e0014 */
[----:B------:R-:W-:Y:S01]  /*1580*/  IADD3 R12, PT, PT, R27, R10, RZ ;  /* 0x0000000a1b0c7210 */ /* 0x000fe20007ffe0ff */
[----:B------:R-:W-:Y:S01]  /*1590*/  @P3 IMAD.IADD R22, R25, 0x1, R5 ;  /* 0x0000000119163824 */ /* 0x000fe200078e0205 */
[----:B------:R-:W-:Y:S02]  /*15a0*/  @P3 MOV R18, R24 ;  /* 0x0000001800123202 */ /* 0x000fe40000000f00 */
[----:B------:R-:W-:Y:S02]  /*15b0*/  MOV R9, RZ ;  /* 0x000000ff00097202 */ /* 0x000fe40000000f00 */
.L_x_442:
[----:B------:R-:W-:Y:S05]  /*15c0*/  BSYNC.RECONVERGENT B0 ;  /* 0x0000000000007941 */ /* 0x000fea0003800200 */
.L_x_440:
[----:B------:R-:W-:Y:S01]  /*15d0*/  ISETP.NE.AND P2, PT, R188, -0x1, PT ;  /* 0xffffffffbc00780c */ /* 0x000fe20003f45270 */
[----:B------:R-:W2:Y:S04]  /*15e0*/  LD.E.64 R30, desc[UR4][R2.64+0x30] ;  /* 0x00003004021e7980 */ /* 0x000ea8000c101b00 */
[----:B------:R-:W3:Y:S04]  /*15f0*/  LD.E.64 R28, desc[UR4][R2.64+0x48] ;  /* 0x00004804021c7980 */ /* 0x000ee8000c101b00 */
[----:B------:R-:W4:Y:S04]  /*1600*/  LD.E.64 R24, desc[UR4][R2.64+0x8] ;  /* 0x0000080402187980 */ /* 0x000f28000c101b00 */
[----:B------:R-:W3:Y:S04]  /*1610*/  @!P2 LD.E.64 R32, desc[UR4][R2.64+0x18] ;  /* 0x000018040220a980 */ /* 0x000ee8000c101b00 */
[----:B------:R-:W4:Y:S04]  /*1620*/  LD.E.64 R10, desc[UR4][R2.64] ;  /* 0x00000004020a7980 */ /* 0x000f28000c101b00 */
[----:B------:R-:W4:Y:S01]  /*1630*/  LD.E.64 R20, desc[UR4][R2.64+0x10] ;  /* 0x0000100402147980 */ /* 0x000f22000c101b00 */
[----:B------:R-:W-:-:S04]  /*1640*/  IABS R5, R16 ;  /* 0x0000001000057213 */ /* 0x000fc80000000000 */
[----:B------:R-:W1:Y:S08]  /*1650*/  I2F.RP R15, R5 ;  /* 0x00000005000f7306 */ /* 0x000e700000209400 */
[----:B-1----:R-:W1:Y:S02]  /*1660*/  MUFU.RCP R13, R15 ;  /* 0x0000000f000d7308 */ /* 0x002e640000001000 */
[----:B-1----:R-:W-:-:S06]  /*1670*/  VIADD R13, R13, 0xffffffe ;  /* 0x0ffffffe0d0d7836 */ /* 0x002fcc0000000000 */
[----:B------:R-:W1:Y:S01]  /*1680*/  F2I.FTZ.U32.TRUNC.NTZ R27, R13 ;  /* 0x0000000d001b7305 */ /* 0x000e62000021f000 */
[----:B------:R-:W-:Y:S02]  /*1690*/  IMAD.MOV.U32 R26, RZ, RZ, RZ ;  /* 0x000000ffff1a7224 */ /* 0x000fe400078e00ff */
[----:B-1----:R-:W-:-:S04]  /*16a0*/  IMAD.MOV R4, RZ, RZ, -R27 ;  /* 0x000000ffff047224 */ /* 0x002fc800078e0a1b */
[----:B------:R-:W-:Y:S01]  /*16b0*/  IMAD R17, R4, R5, RZ ;  /* 0x0000000504117224 */ /* 0x000fe200078e02ff */
[----:B------:R-:W-:-:S03]  /*16c0*/  IABS R4, R16 ;  /* 0x0000001000047213 */ /* 0x000fc60000000000 */
[----:B------:R-:W-:-:S04]  /*16d0*/  IMAD.HI.U32 R17, R27, R17, R26 ;  /* 0x000000111b117227 */ /* 0x000fc800078e001a */
[----:B------:R-:W-:Y:S02]  /*16e0*/  IMAD.MOV R4, RZ, RZ, -R4 ;  /* 0x000000ffff047224 */ /* 0x000fe400078e0a04 */
[----:B------:R-:W-:-:S04]  /*16f0*/  IMAD.HI.U32 R17, R17, R8, RZ ;  /* 0x0000000811117227 */ /* 0x000fc800078e00ff */
[----:B------:R-:W-:Y:S02]  /*1700*/  IMAD R8, R17, R4, R8 ;  /* 0x0000000411087224 */ /* 0x000fe400078e0208 */
[----:B------:R-:W1:Y:S03]  /*1710*/  S2R R4, SR_CgaCtaId ;  /* 0x0000000000047919 */ /* 0x000e660000008800 */
[----:B------:R-:W-:-:S13]  /*1720*/  ISETP.GT.U32.AND P3, PT, R5, R8, PT ;  /* 0x000000080500720c */ /* 0x000fda0003f64070 */
[----:B------:R-:W-:-:S05]  /*1730*/  @!P3 IMAD.IADD R8, R8, 0x1, -R5 ;  /* 0x000000010808b824 */ /* 0x000fca00078e0a05 */
[----:B------:R-:W-:Y:S02]  /*1740*/  ISETP.GE.U32.AND P1, PT, R8, R5, PT ;  /* 0x000000050800720c */ /* 0x000fe40003f26070 */
[----:B------:R-:W-:Y:S01]  /*1750*/  LOP3.LUT R5, R183, R16, RZ, 0x3c, !PT ;  /* 0x00000010b7057212 */ /* 0x000fe200078e3cff */
[----:B------:R-:W-:Y:S01]  /*1760*/  @!P3 VIADD R17, R17, 0x1 ;  /* 0x000000011111b836 */ /* 0x000fe20000000000 */
[----:B------:R-:W-:Y:S02]  /*1770*/  ISETP.NE.AND P3, PT, R16, RZ, PT ;  /* 0x000000ff1000720c */ /* 0x000fe40003f65270 */
[----:B------:R-:W-:Y:S01]  /*1780*/  ISETP.GE.AND P0, PT, R5, RZ, PT ;  /* 0x000000ff0500720c */ /* 0x000fe20003f06270 */
[-C--:B-----5:R-:W-:Y:S01]  /*1790*/  IMAD R8, R9, R128.reuse, RZ ;  /* 0x0000008009087224 */ /* 0x0a0fe200078e02ff */
[----:B------:R-:W-:Y:S01]  /*17a0*/  MOV R5, 0x400 ;  /* 0x0000040000057802 */ /* 0x000fe20000000f00 */
[----:B------:R-:W-:Y:S02]  /*17b0*/  IMAD.SHL.U32 R13, R0, 0x8, RZ ;  /* 0x00000008000d7824 */ /* 0x000fe400078e00ff */
[----:B------:R-:W-:Y:S01]  /*17c0*/  IMAD.WIDE.U32 R36, R7, R128, RZ ;  /* 0x0000008007247225 */ /* 0x000fe200078e00ff */
[----:B-1----:R-:W-:-:S03]  /*17d0*/  LEA R4, R4, R5, 0x18 ;  /* 0x0000000504047211 */ /* 0x002fc600078ec0ff */
[----:B------:R-:W-:Y:S02]  /*17e0*/  @P1 VIADD R17, R17, 0x1 ;  /* 0x0000000111111836 */ /* 0x000fe40000000000 */
[----:B------:R-:W-:Y:S01]  /*17f0*/  IMAD R5, R7, R129, R8 ;  /* 0x0000008107057224 */ /* 0x000fe200078e0208 */
[C---:B------:R-:W-:Y:S01]  /*1800*/  LOP3.LUT R7, R13.reuse, 0x18, RZ, 0xc0, !PT ;  /* 0x000000180d077812 */ /* 0x040fe200078ec0ff */
[----:B------:R-:W-:Y:S01]  /*1810*/  @!P0 IMAD.MOV R17, RZ, RZ, -R17 ;  /* 0x000000ffff118224 */ /* 0x000fe200078e0a11 */
[----:B------:R-:W-:Y:S01]  /*1820*/  SHF.R.U32.HI R8, RZ, 0x2, R0 ;  /* 0x00000002ff087819 */ /* 0x000fe20000011600 */
[----:B------:R-:W-:Y:S01]  /*1830*/  IMAD.MOV.U32 R9, RZ, RZ, RZ ;  /* 0x000000ffff097224 */ /* 0x000fe200078e00ff */
[----:B------:R-:W-:Y:S02]  /*1840*/  LOP3.LUT R27, R13, 0xc0, RZ, 0xc0, !PT ;  /* 0x000000c00d1b7812 */ /* 0x000fe400078ec0ff */
[----:B------:R-:W-:Y:S01]  /*1850*/  @!P3 LOP3.LUT R17, RZ, R16, RZ, 0x33, !PT ;  /* 0x00000010ff11b212 */ /* 0x000fe200078e33ff */
[----:B------:R-:W-:Y:S01]  /*1860*/  IMAD.IADD R5, R37, 0x1, R5 ;  /* 0x0000000125057824 */ /* 0x000fe200078e0205 */
[----:B------:R-:W-:-:S02]  /*1870*/  IADD3 R15, P1, P0, R36, R18, R7 ;  /* 0x00000012240f7210 */ /* 0x000fc4000783e007 */
[----:B------:R-:W-:Y:S01]  /*1880*/  LOP3.LUT R18, R27, 0x18, R0, 0xf8, !PT ;  /* 0x000000181b127812 */ /* 0x000fe200078ef800 */
[----:B------:R-:W-:Y:S01]  /*1890*/  IMAD.WIDE.U32 R26, R23, 0x40, R8 ;  /* 0x00000040171a7825 */ /* 0x000fe200078e0008 */
[----:B------:R-:W-:-:S03]  /*18a0*/  SHF.R.S32.HI R16, RZ, 0x1f, R17 ;  /* 0x0000001fff107819 */ /* 0x000fc60000011411 */
[-C--:B------:R-:W-:Y:S01]  /*18b0*/  IMAD R9, R35, R17.reuse, RZ ;  /* 0x0000001123097224 */ /* 0x080fe200078e02ff */
[----:B------:R-:W-:Y:S01]  /*18c0*/  IADD3.X R5, PT, PT, R5, R22, RZ, P1, P0 ;  /* 0x0000001605057210 */ /* 0x000fe20000fe04ff */
[----:B------:R-:W-:Y:S01]  /*18d0*/  IMAD.WIDE.U32 R22, R34, R17, RZ ;  /* 0x0000001122167225 */ /* 0x000fe200078e00ff */
[----:B------:R-:W-:-:S03]  /*18e0*/  LOP3.LUT R18, R18, 0x18, R13, 0x78, !PT ;  /* 0x0000001812127812 */ /* 0x000fc600078e780d */
[----:B------:R-:W-:Y:S01]  /*18f0*/  IMAD R9, R16, R34, R9 ;  /* 0x0000002210097224 */ /* 0x000fe200078e0209 */
[----:B------:R-:W-:Y:S01]  /*1900*/  LOP3.LUT R187, R18, 0x1f20, R13, 0xf8, !PT ;  /* 0x00001f2012bb7812 */ /* 0x000fe200078ef80d */
[----:B------:R-:W-:Y:S02]  /*1910*/  IMAD.IADD R176, R19, 0x1, -R186 ;  /* 0x0000000113b07824 */ /* 0x000fe400078e0aba */
[----:B------:R-:W-:Y:S01]  /*1920*/  IMAD.IADD R16, R23, 0x1, R9 ;  /* 0x0000000117107824 */ /* 0x000fe200078e0209 */
[----:B------:R-:W-:Y:S01]  /*1930*/  IADD3 R22, P4, PT, R15, R22, RZ ;  /* 0x000000160f167210 */ /* 0x000fe20007f9e0ff */
[----:B------:R-:W-:-:S05]  /*1940*/  VIADD R9, R8, 0x20 ;  /* 0x0000002008097836 */ /* 0x000fca0000000000 */
[----:B------:R-:W-:Y:S01]  /*1950*/  ISETP.GE.AND P1, PT, R9, R176, PT ;  /* 0x000000b00900720c */ /* 0x000fe20003f26270 */
[----:B------:R-:W-:Y:S01]  /*1960*/  IMAD.X R23, R5, 0x1, R16, P4 ;  /* 0x0000000105177824 */ /* 0x000fe200020e0610 */
[----:B------:R-:W-:Y:S01]  /*1970*/  LEA R185, R6, 0xffffff80, 0x7 ;  /* 0xffffff8006b97811 */ /* 0x000fe200078e38ff */
[----:B------:R-:W-:-:S04]  /*1980*/  IMAD.WIDE.U32 R22, R8, R128, R22 ;  /* 0x0000008008167225 */ /* 0x000fc800078e0016 */
[----:B------:R-:W-:Y:S02]  /*1990*/  IMAD R187, R187, 0x2, R4 ;  /* 0x00000002bbbb7824 */ /* 0x000fe400078e0204 */
[----:B------:R-:W-:Y:S02]  /*19a0*/  IMAD.SHL.U32 R130, R0, 0x20, RZ ;  /* 0x0000002000827824 */ /* 0x000fe400078e00ff */
[----:B--2---:R-:W-:-:S04]  /*19b0*/  @P2 IMAD.WIDE.U32 R34, R30, R188, RZ ;  /* 0x000000bc1e222225 */ /* 0x004fc800078e00ff */
[----:B------:R-:W-:Y:S02]  /*19c0*/  @P2 IMAD R13, R31, R188, RZ ;  /* 0x000000bc1f0d2224 */ /* 0x000fe400078e02ff */
[----:B---3--:R-:W-:-:S04]  /*19d0*/  @!P2 IMAD.WIDE.U32 R36, R32, R184, RZ ;  /* 0x000000b82024a225 */ /* 0x008fc800078e00ff */
[----:B------:R-:W-:Y:S02]  /*19e0*/  @!P2 IMAD R32, R33, R184, RZ ;  /* 0x000000b82120a224 */ /* 0x000fe400078e02ff */
[----:B------:R-:W-:Y:S02]  /*19f0*/  @!P2 IMAD.MOV.U32 R18, RZ, RZ, R36 ;  /* 0x000000ffff12a224 */ /* 0x000fe400078e0024 */
[----:B------:R-:W-:Y:S02]  /*1a00*/  @P2 IMAD.MOV.U32 R18, RZ, RZ, R34 ;  /* 0x000000ffff122224 */ /* 0x000fe400078e0022 */
[----:B------:R-:W-:Y:S01]  /*1a10*/  @!P2 IMAD.IADD R15, R37, 0x1, R32 ;  /* 0x00000001250fa824 */ /* 0x000fe200078e0220 */
[----:B------:R-:W-:Y:S01]  /*1a20*/  IADD3 R32, P0, PT, R7, R14, RZ ;  /* 0x0000000e07207210 */ /* 0x000fe20007f1e0ff */
[----:B------:R-:W-:Y:S01]  /*1a30*/  @P2 IMAD.IADD R15, R35, 0x1, R13 ;  /* 0x00000001230f2824 */ /* 0x000fe200078e020d */
[----:B------:R-:W-:-:S03]  /*1a40*/  IADD3 R18, P3, PT, R7, R18, RZ ;  /* 0x0000001207127210 */ /* 0x000fc60007f7e0ff */
[----:B------:R-:W-:Y:S01]  /*1a50*/  IMAD.X R33, RZ, RZ, R12, P0 ;  /* 0x000000ffff217224 */ /* 0x000fe200000e060c */
[C---:B------:R-:W-:Y:S01]  /*1a60*/  ISETP.GE.AND P0, PT, R8.reuse, R176, PT ;  /* 0x000000b00800720c */ /* 0x040fe20003f06270 */
[----:B------:R-:W-:Y:S02]  /*1a70*/  IMAD.X R19, RZ, RZ, R15, P3 ;  /* 0x000000ffff137224 */ /* 0x000fe400018e060f */
[----:B------:R-:W-:Y:S02]  /*1a80*/  IMAD R12, R175, R8, RZ ;  /* 0x00000008af0c7224 */ /* 0x000fe400078e02ff */
[----:B------:R-:W-:-:S04]  /*1a90*/  IMAD.WIDE.U32 R32, R8, R174, R32 ;  /* 0x000000ae08207225 */ /* 0x000fc800078e0020 */
[----:B------:R-:W-:Y:S02]  /*1aa0*/  IMAD R7, R29, R183, RZ ;  /* 0x000000b71d077224 */ /* 0x000fe400078e02ff */
[----:B------:R-:W-:-:S04]  /*1ab0*/  IMAD.WIDE.U32 R28, R183, R28, R18 ;  /* 0x0000001cb71c7225 */ /* 0x000fc800078e0012 */
[----:B------:R-:W-:Y:S01]  /*1ac0*/  IMAD.IADD R177, R33, 0x1, R12 ;  /* 0x0000000121b17824 */ /* 0x000fe200078e020c */
[----:B------:R-:W-:Y:S01]  /*1ad0*/  @!P1 IADD3 R12, P2, PT, R26, 0x20, RZ ;  /* 0x000000201a0c9810 */ /* 0x000fe20007f5e0ff */
[----:B------:R-:W-:Y:S02]  /*1ae0*/  IMAD.IADD R15, R29, 0x1, R7 ;  /* 0x000000011d0f7824 */ /* 0x000fe400078e0207 */
[----:B------:R-:W-:Y:S02]  /*1af0*/  @!P0 IMAD R5, R27, R30, RZ ;  /* 0x0000001e1b058224 */ /* 0x000fe400078e02ff */
[----:B------:R-:W-:Y:S02]  /*1b00*/  @!P1 IMAD.X R7, RZ, RZ, R27, P2 ;  /* 0x000000ffff079224 */ /* 0x000fe400010e061b */
[----:B------:R-:W-:Y:S02]  /*1b10*/  @!P0 IMAD.MOV.U32 R14, RZ, RZ, R28 ;  /* 0x000000ffff0e8224 */ /* 0x000fe400078e001c */
[----:B------:R-:W-:Y:S01]  /*1b20*/  @!P1 IMAD.MOV.U32 R29, RZ, RZ, R15 ;  /* 0x000000ffff1d9224 */ /* 0x000fe200078e000f */
[----:B----4-:R-:W-:Y:S01]  /*1b30*/  LEA R178, P3, R32, R24, 0x1 ;  /* 0x0000001820b27211 */ /* 0x010fe200078608ff */
[----:B------:R-:W-:-:S02]  /*1b40*/  @!P0 IMAD R5, R26, R31, R5 ;  /* 0x0000001f1a058224 */ /* 0x000fc400078e0205 */
[----:B------:R-:W-:-:S04]  /*1b50*/  @!P0 IMAD.WIDE.U32 R26, R26, R30, R14 ;  /* 0x0000001e1a1a8225 */ /* 0x000fc800078e000e */
[----:B------:R-:W-:Y:S02]  /*1b60*/  @!P1 IMAD R13, R7, R30, RZ ;  /* 0x0000001e070d9224 */ /* 0x000fe400078e02ff */
[----:B------:R-:W-:Y:S01]  /*1b70*/  @!P1 IMAD.WIDE.U32 R28, R30, R12, R28 ;  /* 0x0000000c1e1c9225 */ /* 0x000fe200078e001c */
[----:B------:R-:W-:-:S03]  /*1b80*/  LEA.HI.X R177, R32, R25, R177, 0x1, P3 ;  /* 0x0000001920b17211 */ /* 0x000fc600018f0cb1 */
[----:B------:R-:W-:Y:S01]  /*1b90*/  IMAD R7, R129, R8, RZ ;  /* 0x0000000881077224 */ /* 0x000fe200078e02ff */
[----:B------:R-:W-:Y:S01]  /*1ba0*/  @!P0 LEA R14, P3, R26, R10, 0x1 ;  /* 0x0000000a1a0e8211 */ /* 0x000fe200078608ff */
[----:B------:R-:W-:Y:S01]  /*1bb0*/  @!P1 IMAD R13, R31, R12, R13 ;  /* 0x0000000c1f0d9224 */ /* 0x000fe200078e020d */
[----:B------:R-:W-:Y:S01]  /*1bc0*/  @!P1 LEA R12, P2, R28, R10, 0x1 ;  /* 0x0000000a1c0c9211 */ /* 0x000fe200078408ff */
[----:B------:R-:W-:Y:S01]  /*1bd0*/  IMAD.IADD R7, R23, 0x1, R7 ;  /* 0x0000000117077824 */ /* 0x000fe200078e0207 */
[----:B------:R-:W-:Y:S01]  /*1be0*/  LEA R180, P4, R22, R20, 0x1 ;  /* 0x0000001416b47211 */ /* 0x000fe200078808ff */
[----:B------:R-:W-:Y:S02]  /*1bf0*/  IMAD.IADD R10, R132, 0x1, -R185 ;  /* 0x00000001840a7824 */ /* 0x000fe400078e0ab9 */
[----:B------:R-:W-:Y:S01]  /*1c00*/  @!P0 IMAD.IADD R5, R27, 0x1, R5 ;  /* 0x000000011b058824 */ /* 0x000fe200078e0205 */
[----:B------:R-:W-:Y:S01]  /*1c10*/  LEA.HI.X R181, R22, R21, R7, 0x1, P4 ;  /* 0x0000001516b57211 */ /* 0x000fe200020f0c07 */
[----:B------:R-:W-:Y:S01]  /*1c20*/  VIADD R7, R8, 0x60 ;  /* 0x0000006008077836 */ /* 0x000fe20000000000 */
[----:B------:R-:W-:-:S02]  /*1c30*/  ISETP.GE.AND P5, PT, R9, R10, PT ;  /* 0x0000000a0900720c */ /* 0x000fc40003fa6270 */
[-C--:B------:R-:W-:Y:S01]  /*1c40*/  @!P0 LEA.HI.X R15, R26, R11.reuse, R5, 0x1, P3 ;  /* 0x0000000b1a0f8211 */ /* 0x080fe200018f0c05 */
[C---:B------:R-:W-:Y:S01]  /*1c50*/  VIADD R5, R8.reuse, 0x40 ;  /* 0x0000004008057836 */ /* 0x040fe20000000000 */
[-C--:B------:R-:W-:Y:S01]  /*1c60*/  ISETP.GE.AND P6, PT, R8, R10.reuse, PT ;  /* 0x0000000a0800720c */ /* 0x080fe20003fc6270 */
[----:B------:R-:W-:Y:S01]  /*1c70*/  @!P1 IMAD.IADD R13, R29, 0x1, R13 ;  /* 0x000000011d0d9824 */ /* 0x000fe200078e020d */
[-C--:B------:R-:W-:Y:S01]  /*1c80*/  ISETP.GE.AND P3, PT, R7, R10.reuse, PT ;  /* 0x0000000a0700720c */ /* 0x080fe20003f66270 */
[----:B------:R-:W-:Y:S01]  /*1c90*/  IMAD.SHL.U32 R8, R174, 0x20, RZ ;  /* 0x00000020ae087824 */ /* 0x000fe200078e00ff */
[-C--:B------:R-:W-:Y:S01]  /*1ca0*/  ISETP.GE.AND P4, PT, R5, R10.reuse, PT ;  /* 0x0000000a0500720c */ /* 0x080fe20003f86270 */
[----:B------:R-:W-:Y:S01]  /*1cb0*/  @!PT LDS RZ, [RZ] ;  /* 0x00000000fffff984 */ /* 0x000fe20000000800 */
[----:B------:R-:W-:Y:S01]  /*1cc0*/  @!PT LDS RZ, [RZ] ;  /* 0x00000000fffff984 */ /* 0x000fe20000000800 */
[----:B------:R-:W-:Y:S01]  /*1cd0*/  @!PT LDS RZ, [RZ] ;  /* 0x00000000fffff984 */ /* 0x000fe20000000800 */
[----:B------:R-:W-:Y:S01]  /*1ce0*/  @!P0 LDGSTS.E.BYPASS.LTC128B.128 [R187], desc[UR4][R14.64] ;  /* 0x000000000ebb8fae */ /* 0x000fe2000b981a04 */
[----:B------:R-:W-:Y:S02]  /*1cf0*/  @!P1 LEA.HI.X R13, R28, R11, R13, 0x1, P2 ;  /* 0x0000000b1c0d9211 */ /* 0x000fe400010f0c0d */
[----:B------:R-:W-:Y:S01]  /*1d00*/  ISETP.GE.AND P2, PT, R9, R10, PT ;  /* 0x0000000a0900720c */ /* 0x000fe20003f46270 */
[----:B------:R-:W-:Y:S01]  /*1d10*/  @!P0 LDGSTS.E.BYPASS.LTC128B.128 [R187+0x1000], desc[UR4][R14.64+0x40] ;  /* 0x010000400ebb8fae */ /* 0x000fe2000b981a04 */
[----:B------:R-:W-:-:S03]  /*1d20*/  SHF.L.U64.HI R9, R174, 0x5, R175 ;  /* 0x00000005ae097819 */ /* 0x000fc600000102af */
[----:B------:R1:W-:Y:S01]  /*1d30*/  @!P0 LDGSTS.E.BYPASS.LTC128B.128 [R187+0x2000], desc[UR4][R14.64+0x80] ;  /* 0x020000800ebb8fae */ /* 0x0003e2000b981a04 */
[CC--:B------:R-:W-:Y:S01]  /*1d40*/  @!P5 LEA R16, P0, R8.reuse, R178.reuse, 0x1 ;  /* 0x000000b20810d211 */ /* 0x0c0fe200078008ff */
[----:B------:R-:W-:Y:S02]  /*1d50*/  @!P3 IMAD.MOV.U32 R179, RZ, RZ, R177 ;  /* 0x000000ffffb3b224 */ /* 0x000fe400078e00b1 */
[----:B------:R-:W-:Y:S01]  /*1d60*/  @!P1 LDGSTS.E.BYPASS.LTC128B.128 [R187+0x800], desc[UR4][R12.64] ;  /* 0x008000000cbb9fae */ /* 0x000fe2000b981a04 */
[----:B------:R-:W-:Y:S01]  /*1d70*/  @!P5 LEA.HI.X R17, R8, R177, R9, 0x1, P0 ;  /* 0x000000b10811d211 */ /* 0x000fe200000f0c09 */
[----:B------:R-:W-:Y:S02]  /*1d80*/  @!P6 IMAD.MOV.U32 R8, RZ, RZ, R178 ;  /* 0x000000ffff08e224 */ /* 0x000fe400078e00b2 */
[----:B------:R-:W-:Y:S01]  /*1d90*/  @!P6 IMAD.MOV.U32 R9, RZ, RZ, R177 ;  /* 0x000000ffff09e224 */ /* 0x000fe200078e00b1 */
[----:B------:R-:W-:Y:S01]  /*1da0*/  @!P1 LDGSTS.E.BYPASS.LTC128B.128 [R187+0x1800], desc[UR4][R12.64+0x40] ;  /* 0x018000400cbb9fae */ /* 0x000fe2000b981a04 */
[----:B------:R-:W-:-:S03]  /*1db0*/  @!P4 LEA R18, P0, R174, R178, 0x7 ;  /* 0x000000b2ae12c211 */ /* 0x000fc600078038ff */
[----:B------:R2:W-:Y:S01]  /*1dc0*/  @!P1 LDGSTS.E.BYPASS.LTC128B.128 [R187+0x2800], desc[UR4][R12.64+0x80] ;  /* 0x028000800cbb9fae */ /* 0x0005e2000b981a04 */
[----:B------:R-:W-:Y:S01]  /*1dd0*/  ISETP.GE.AND P1, PT, R5, R10, PT ;  /* 0x0000000a0500720c */ /* 0x000fe20003f26270 */
[----:B------:R-:W-:Y:S01]  /*1de0*/  @!P3 IMAD R5, R175, 0xc0, RZ ;  /* 0x000000c0af05b824 */ /* 0x000fe200078e02ff */
[C---:B------:R-:W-:Y:S01]  /*1df0*/  @!P4 LEA.HI.X R19, R174.reuse, R177, R175, 0x7, P0 ;  /* 0x000000b1ae13c211 */ /* 0x040fe200000f3caf */
[----:B------:R-:W-:Y:S04]  /*1e00*/  @!P6 LDGSTS.E.BYPASS.LTC128B.128 [R187+0x3000], desc[UR4][R8.64] ;  /* 0x0300000008bbefae */ /* 0x000fe8000b981a04 */
[----:B------:R-:W-:Y:S04]  /*1e10*/  @!P6 LDGSTS.E.BYPASS.LTC128B.128 [R187+0x5000], desc[UR4][R8.64+0x40] ;  /* 0x0500004008bbefae */ /* 0x000fe8000b981a04 */
[----:B------:R3:W-:Y:S01]  /*1e20*/  @!P6 LDGSTS.E.BYPASS.LTC128B.128 [R187+0x7000], desc[UR4][R8.64+0x80] ;  /* 0x0700008008bbefae */ /* 0x0007e2000b981a04 */
[----:B-1----:R-:W-:-:S03]  /*1e30*/  @!P3 IMAD.WIDE.U32 R14, R174, 0xc0, R178 ;  /* 0x000000c0ae0eb825 */ /* 0x002fc600078e00b2 */
[----:B------:R1:W-:Y:S01]  /*1e40*/  @!P5 LDGSTS.E.BYPASS.LTC128B.128 [R187+0x3800], desc[UR4][R16.64] ;  /* 0x0380000010bbdfae */ /* 0x0003e2000b981a04 */
[----:B------:R-:W-:-:S03]  /*1e50*/  @!P3 IMAD.IADD R15, R15, 0x1, R5 ;  /* 0x000000010f0fb824 */ /* 0x000fc600078e0205 */
[----:B------:R1:W-:Y:S04]  /*1e60*/  @!P5 LDGSTS.E.BYPASS.LTC128B.128 [R187+0x5800], desc[UR4][R16.64+0x40] ;  /* 0x0580004010bbdfae */ /* 0x0003e8000b981a04 */
[----:B------:R1:W-:Y:S04]  /*1e70*/  @!P5 LDGSTS.E.BYPASS.LTC128B.128 [R187+0x7800], desc[UR4][R16.64+0x80] ;  /* 0x0780008010bbdfae */ /* 0x0003e8000b981a04 */
[----:B------:R1:W-:Y:S04]  /*1e80*/  @!P4 LDGSTS.E.BYPASS.LTC128B.128 [R187+0x4000], desc[UR4][R18.64] ;  /* 0x0400000012bbcfae */ /* 0x0003e8000b981a04 */
[----:B------:R1:W-:Y:S04]  /*1e90*/  @!P4 LDGSTS.E.BYPASS.LTC128B.128 [R187+0x6000], desc[UR4][R18.64+0x40] ;  /* 0x0600004012bbcfae */ /* 0x0003e8000b981a04 */
[----:B------:R1:W-:Y:S04]  /*1ea0*/  @!P4 LDGSTS.E.BYPASS.LTC128B.128 [R187+0x8000], desc[UR4][R18.64+0x80] ;  /* 0x0800008012bbcfae */ /* 0x0003e8000b981a04 */
[----:B------:R1:W-:Y:S04]  /*1eb0*/  @!P3 LDGSTS.E.BYPASS.LTC128B.128 [R187+0x4800], desc[UR4][R14.64] ;  /* 0x048000000ebbbfae */ /* 0x0003e8000b981a04 */
[----:B------:R1:W-:Y:S04]  /*1ec0*/  @!P3 LDGSTS.E.BYPASS.LTC128B.128 [R187+0x6800], desc[UR4][R14.64+0x40] ;  /* 0x068000400ebbbfae */ /* 0x0003e8000b981a04 */
[----:B------:R1:W-:Y:S04]  /*1ed0*/  @!P3 LDGSTS.E.BYPASS.LTC128B.128 [R187+0x8800], desc[UR4][R14.64+0x80] ;  /* 0x088000800ebbbfae */ /* 0x0003e8000b981a04 */
[----:B------:R-:W0:Y:S01]  /*1ee0*/  LDGDEPBAR ;  /* 0x00000000000079af */ /* 0x000e220000000000 */
[----:B------:R-:W-:Y:S01]  /*1ef0*/  ISETP.GE.AND P0, PT, R7, R10, PT ;  /* 0x0000000a0700720c */ /* 0x000fe20003f06270 */
[C---:B------:R-:W-:Y:S01]  /*1f00*/  IMAD.SHL.U32 R10, R0.reuse, 0x10, RZ ;  /* 0x00000010000a7824 */ /* 0x040fe200078e00ff */
[----:B--2---:R-:W-:Y:S01]  /*1f10*/  SHF.R.U32.HI R12, RZ, 0x1, R0 ;  /* 0x00000001ff0c7819 */ /* 0x004fe20000011600 */
[----:B------:R-:W-:Y:S01]  /*1f20*/  IMAD.SHL.U32 R7, R0, 0x4, RZ ;  /* 0x0000000400077824 */ /* 0x000fe200078e00ff */
[----:B------:R-:W-:Y:S01]  /*1f30*/  LOP3.LUT R5, R130, 0xc0, RZ, 0xc0, !PT ;  /* 0x000000c082057812 */ /* 0x000fe200078ec0ff */
[----:B---3--:R-:W-:Y:S01]  /*1f40*/  IMAD.SHL.U32 R8, R128, 0x20, RZ ;  /* 0x0000002080087824 */ /* 0x008fe200078e00ff */
[----:B------:R-:W-:Y:S01]  /*1f50*/  LOP3.LUT R9, R10, 0x100, RZ, 0xc0, !PT ;  /* 0x000001000a097812 */ /* 0x000fe200078ec0ff */
[----:B------:R-:W-:-:S06]  /*1f60*/  DEPBAR.LE SB0, 0x0 ;  /* 0x000080000000791a */ /* 0x000fcc0000000000 */
[----:B------:R-:W-:Y:S05]  /*1f70*/  WARPSYNC.ALL ;  /* 0x0000000000007948 */ /* 0x000fea0003800000 */
[----:B------:R-:W-:Y:S01]  /*1f80*/  BAR.SYNC.DEFER_BLOCKING 0x0 ;  /* 0x0000000000007b1d */ /* 0x000fe20000010000 */
[----:B------:R-:W-:Y:S02]  /*1f90*/  LOP3.LUT R12, R5, 0x8, R12, 0xf8, !PT ;  /* 0x00000008050c7812 */ /* 0x000fe400078ef80c */
[----:B------:R-:W-:Y:S02]  /*1fa0*/  LOP3.LUT R7, R7, 0x18, RZ, 0xc0, !PT ;  /* 0x0000001807077812 */ /* 0x000fe400078ec0ff */
[----:B------:R-:W-:-:S02]  /*1fb0*/  LOP3.LUT R5, R5, 0x8, R0, 0xf8, !PT ;  /* 0x0000000805057812 */ /* 0x000fc400078ef800 */
[--C-:B-1----:R-:W-:Y:S02]  /*1fc0*/  LOP3.LUT R14, R9, 0x20, R130.reuse, 0xf8, !PT ;  /* 0x00000020090e7812 */ /* 0x102fe400078ef882 */
[----:B------:R-:W-:Y:S02]  /*1fd0*/  LOP3.LUT R13, R10, 0x3e00, RZ, 0xc0, !PT ;  /* 0x00003e000a0d7812 */ /* 0x000fe400078ec0ff */
[----:B------:R-:W-:Y:S02]  /*1fe0*/  SHF.L.U64.HI R9, R128, 0x5, R129 ;  /* 0x0000000580097819 */ /* 0x000fe40000010281 */
[----:B------:R-:W-:Y:S02]  /*1ff0*/  @!P2 LEA R16, P3, R8, R180, 0x1 ;  /* 0x000000b40810a211 */ /* 0x000fe400078608ff */
[----:B------:R-:W-:Y:S02]  /*2000*/  LOP3.LUT R5, R14, R5, R7, 0xf6, !PT ;  /* 0x000000050e057212 */ /* 0x000fe400078ef607 */
[----:B------:R-:W-:-:S02]  /*2010*/  LOP3.LUT R13, R13, 0x20, R130, 0xf8, !PT ;  /* 0x000000200d0d7812 */ /* 0x000fc400078ef882 */
[----:B------:R-:W-:Y:S02]  /*2020*/  LOP3.LUT R7, R12, R7, RZ, 0x3c, !PT ;  /* 0x000000070c077212 */ /* 0x000fe400078e3cff */
[-C--:B------:R-:W-:Y:S02]  /*2030*/  @!P2 LEA.HI.X R17, R8, R181.reuse, R9, 0x1, P3 ;  /* 0x000000b50811a211 */ /* 0x080fe400018f0c09 */
[C---:B------:R-:W-:Y:S01]  /*2040*/  @!P1 LEA R12, P3, R128.reuse, R180, 0x7 ;  /* 0x000000b4800c9211 */ /* 0x040fe200078638ff */
[----:B------:R-:W-:Y:S01]  /*2050*/  @!PT LDS RZ, [RZ] ;  /* 0x00000000fffff984 */ /* 0x000fe20000000800 */
[----:B------:R-:W-:Y:S01]  /*2060*/  @!PT LDS RZ, [RZ] ;  /* 0x00000000fffff984 */ /* 0x000fe20000000800 */
[----:B------:R-:W-:Y:S01]  /*2070*/  @!PT LDS RZ, [RZ] ;  /* 0x00000000fffff984 */ /* 0x000fe20000000800 */
[----:B------:R-:W-:Y:S01]  /*2080*/  @!P6 LDGSTS.E.BYPASS.LTC128B.128 [R187+0x9000], desc[UR4][R180.64] ;  /* 0x09000000b4bbefae */ /* 0x000fe2000b981a04 */
[----:B------:R-:W-:Y:S01]  /*2090*/  LOP3.LUT R8, R13, 0x100, R130, 0xf8, !PT ;  /* 0x000001000d087812 */ /* 0x000fe200078ef882 */
[----:B------:R-:W-:Y:S02]  /*20a0*/  @!P0 IMAD R11, R129, 0xc0, RZ ;  /* 0x000000c0810b8824 */ /* 0x000fe400078e02ff */
[----:B------:R-:W-:Y:S01]  /*20b0*/  @!P6 LDGSTS.E.BYPASS.LTC128B.128 [R187+0xb000], desc[UR4][R180.64+0x40] ;  /* 0x0b000040b4bbefae */ /* 0x000fe2000b981a04 */
[C---:B------:R-:W-:Y:S01]  /*20c0*/  @!P0 IMAD.WIDE.U32 R18, R128.reuse, 0xc0, R180 ;  /* 0x000000c080128825 */ /* 0x040fe200078e00b4 */
[----:B------:R-:W-:-:S02]  /*20d0*/  @!P1 LEA.HI.X R13, R128, R181, R129, 0x7, P3 ;  /* 0x000000b5800d9211 */ /* 0x000fc400018f3c81 */
[----:B------:R-:W-:Y:S01]  /*20e0*/  @!P6 LDGSTS.E.BYPASS.LTC128B.128 [R187+0xd000], desc[UR4][R180.64+0x80] ;  /* 0x0d000080b4bbefae */ /* 0x000fe2000b981a04 */
[----:B------:R-:W-:-:S03]  /*20f0*/  LOP3.LUT R173, R8, R7, RZ, 0xfc, !PT ;  /* 0x0000000708ad7212 */ /* 0x000fc600078efcff */
[----:B------:R-:W-:Y:S04]  /*2100*/  @P6 STS.128 [R187+0x9000], RZ ;  /* 0x009000ffbb006388 */ /* 0x000fe80000000c00 */
[----:B------:R-:W-:Y:S04]  /*2110*/  @P6 STS.128 [R187+0xb000], RZ ;  /* 0x00b000ffbb006388 */ /* 0x000fe80000000c00 */
[----:B------:R-:W-:Y:S04]  /*2120*/  @P6 STS.128 [R187+0xd000], RZ ;  /* 0x00d000ffbb006388 */ /* 0x000fe80000000c00 */
[----:B------:R-:W-:Y:S04]  /*2130*/  @P2 STS.128 [R187+0x9800], RZ ;  /* 0x009800ffbb002388 */ /* 0x000fe80000000c00 */
[----:B------:R-:W-:Y:S04]  /*2140*/  @P2 STS.128 [R187+0xb800], RZ ;  /* 0x00b800ffbb002388 */ /* 0x000fe80000000c00 */
[----:B------:R-:W-:Y:S01]  /*2150*/  @P2 STS.128 [R187+0xd800], RZ ;  /* 0x00d800ffbb002388 */ /* 0x000fe20000000c00 */
[----:B------:R-:W-:-:S03]  /*2160*/  @!P0 IMAD.IADD R11, R19, 0x1, R11 ;  /* 0x00000001130b8824 */ /* 0x000fc600078e020b */
[----:B------:R-:W-:Y:S01]  /*2170*/  @!PT LDS RZ, [RZ] ;  /* 0x00000000fffff984 */ /* 0x000fe20000000800 */
[----:B------:R-:W-:Y:S01]  /*2180*/  @!PT LDS RZ, [RZ] ;  /* 0x00000000fffff984 */ /* 0x000fe20000000800 */
[----:B------:R-:W-:Y:S01]  /*2190*/  @!PT LDS RZ, [RZ] ;  /* 0x00000000fffff984 */ /* 0x000fe20000000800 */
[----:B------:R-:W-:Y:S01]  /*21a0*/  @!P2 LDGSTS.E.BYPASS.LTC128B.128 [R187+0x9800], desc[UR4][R16.64] ;  /* 0x0980000010bbafae */ /* 0x000fe2000b981a04 */
[----:B------:R-:W-:-:S03]  /*21b0*/  @!P0 IMAD.MOV.U32 R10, RZ, RZ, R18 ;  /* 0x000000ffff0a8224 */ /* 0x000fc600078e0012 */
[----:B------:R-:W-:Y:S04]  /*21c0*/  @!P2 LDGSTS.E.BYPASS.LTC128B.128 [R187+0xb800], desc[UR4][R16.64+0x40] ;  /* 0x0b80004010bbafae */ /* 0x000fe8000b981a04 */
[----:B------:R1:W-:Y:S01]  /*21d0*/  @!P2 LDGSTS.E.BYPASS.LTC128B.128 [R187+0xd800], desc[UR4][R16.64+0x80] ;  /* 0x0d80008010bbafae */ /* 0x0003e2000b981a04 */
[----:B------:R-:W-:-:S03]  /*21e0*/  IMAD R172, R5, 0x2, R4 ;  /* 0x0000000205ac7824 */ /* 0x000fc600078e0204 */
[----:B------:R-:W-:Y:S01]  /*21f0*/  @P1 STS.128 [R187+0xa000], RZ ;  /* 0x00a000ffbb001388 */ /* 0x000fe20000000c00 */
[----:B------:R-:W-:-:S03]  /*2200*/  IMAD R173, R173, 0x2, R4 ;  /* 0x00000002adad7824 */ /* 0x000fc600078e0204 */
[----:B------:R-:W-:Y:S04]  /*2210*/  @P1 STS.128 [R187+0xc000], RZ ;  /* 0x00c000ffbb001388 */ /* 0x000fe80000000c00 */
[----:B------:R-:W-:Y:S04]  /*2220*/  @P1 STS.128 [R187+0xe000], RZ ;  /* 0x00e000ffbb001388 */ /* 0x000fe80000000c00 */
[----:B------:R-:W-:Y:S01]  /*2230*/  @!PT LDS RZ, [RZ] ;  /* 0x00000000fffff984 */ /* 0x000fe20000000800 */
[----:B------:R-:W-:Y:S01]  /*2240*/  @!PT LDS RZ, [RZ] ;  /* 0x00000000fffff984 */ /* 0x000fe20000000800 */
[----:B------:R-:W-:Y:S01]  /*2250*/  @!PT LDS RZ, [RZ] ;  /* 0x00000000fffff984 */ /* 0x000fe20000000800 */
[----:B------:R-:W-:Y:S04]  /*2260*/  @!P1 LDGSTS.E.BYPASS.LTC128B.128 [R187+0xa000], desc[UR4][R12.64] ;  /* 0x0a0000000cbb9fae */ /* 0x000fe8000b981a04 */
[----:B------:R-:W-:Y:S04]  /*2270*/  @!P1 LDGSTS.E.BYPASS.LTC128B.128 [R187+0xc000], desc[UR4][R12.64+0x40] ;  /* 0x0c0000400cbb9fae */ /* 0x000fe8000b981a04 */
[----:B------:R2:W-:Y:S04]  /*2280*/  @!P1 LDGSTS.E.BYPASS.LTC128B.128 [R187+0xe000], desc[UR4][R12.64+0x80] ;  /* 0x0e0000800cbb9fae */ /* 0x0005e8000b981a04 */
[----:B------:R-:W-:Y:S04]  /*2290*/  @P0 STS.128 [R187+0xa800], RZ ;  /* 0x00a800ffbb000388 */ /* 0x000fe80000000c00 */
        /* <DEDUP_REMOVED lines=8> */
[----:B------:R-:W-:Y:S04]  /*2320*/  LDSM.16.M88.4 R108, [R173] ;  /* 0x00000000ad6c783b */ /* 0x000fe80000000200 */
[----:B------:R-:W4:Y:S01]  /*2330*/  LDSM.16.M88.4 R56, [R172+0x3400] ;  /* 0x00340000ac38783b */ /* 0x000f220000000200 */
[----:B------:R-:W-:Y:S01]  /*2340*/  IMAD.MOV.U32 R5, RZ, RZ, 0x10 ;  /* 0x00000010ff057424 */ /* 0x000fe200078e00ff */
[----:B------:R-:W-:-:S02]  /*2350*/  LOP3.LUT P0, RZ, R0, 0x4, RZ, 0xc0, !PT ;  /* 0x0000000400ff7812 */ /* 0x000fc4000780c0ff */
[----:B------:R-:W5:Y:S02]  /*2360*/  LDSM.16.M88.4 R64, [R172+0x3000] ;  /* 0x00300000ac40783b */ /* 0x000f640000000200 */
[----:B------:R-:W-:Y:S02]  /*2370*/  SEL R5, R5, 0xfffffff0, !P0 ;  /* 0xfffffff005057807 */ /* 0x000fe40004000000 */
[----:B------:R-:W5:Y:S03]  /*2380*/  LDSM.16.M88.4 R48, [R172+0x3800] ;  /* 0x00380000ac30783b */ /* 0x000f660000000200 */
[C---:B------:R-:W-:Y:S01]  /*2390*/  IMAD R171, R5.reuse, 0x2, R173 ;  /* 0x0000000205ab7824 */ /* 0x040fe200078e02ad */
[----:B------:R-:W5:Y:S01]  /*23a0*/  LDSM.16.M88.4 R40, [R172+0x3c00] ;  /* 0x003c0000ac28783b */ /* 0x000f620000000200 */
[----:B------:R-:W-:-:S03]  /*23b0*/  IMAD R169, R5, 0x2, R172 ;  /* 0x0000000205a97824 */ /* 0x000fc600078e02ac */
[----:B------:R-:W5:Y:S04]  /*23c0*/  LDSM.16.M88.4 R32, [R172+0x4000] ;  /* 0x00400000ac20783b */ /* 0x000f680000000200 */
[----:B------:R-:W5:Y:S04]  /*23d0*/  LDSM.16.M88.4 R24, [R172+0x4400] ;  /* 0x00440000ac18783b */ /* 0x000f680000000200 */
[----:B-1----:R-:W1:Y:S04]  /*23e0*/  LDSM.16.M88.4 R16, [R172+0x4800] ;  /* 0x00480000ac10783b */ /* 0x002e680000000200 */
[----:B--2---:R-:W2:Y:S04]  /*23f0*/  LDSM.16.M88.4 R12, [R172+0x4c00] ;  /* 0x004c0000ac0c783b */ /* 0x004ea80000000200 */
[----:B------:R-:W-:Y:S04]  /*2400*/  LDSM.16.M88.4 R72, [R171] ;  /* 0x00000000ab48783b */ /* 0x000fe80000000200 */
[----:B---3--:R-:W3:Y:S01]  /*2410*/  LDSM.16.M88.4 R8, [R169+0x3400] ;  /* 0x00340000a908783b */ /* 0x008ee20000000200 */
[C---:B----4-:R-:W-:Y:S03]  /*2420*/  HMMA.16816.F32 R60, R108.reuse, R56, RZ ;  /* 0x000000386c3c723c */ /* 0x050fe600000018ff */
[----:B------:R-:W4:Y:S04]  /*2430*/  LDSM.16.M88.4 R84, [R169+0x3000] ;  /* 0x00300000a954783b */ /* 0x000f280000000200 */
[----:B------:R-:W4:Y:S01]  /*2440*/  LDSM.16.M88.4 R76, [R169+0x3800] ;  /* 0x00380000a94c783b */ /* 0x000f220000000200 */
[C---:B------:R-:W-:Y:S03]  /*2450*/  HMMA.16816.F32 R56, R108.reuse, R58, RZ ;  /* 0x0000003a6c38723c */ /* 0x040fe600000018ff */
[----:B------:R-:W-:Y:S04]  /*2460*/  LDSM.16.M88.4 R80, [R169+0x3c00] ;  /* 0x003c0000a950783b */ /* 0x000fe80000000200 */
[----:B------:R-:W-:Y:S01]  /*2470*/  LDSM.16.M88.4 R88, [R173+0x1000] ;  /* 0x00100000ad58783b */ /* 0x000fe20000000200 */
[C---:B-----5:R-:W-:Y:S03]  /*2480*/  HMMA.16816.F32 R68, R108.reuse, R64, RZ ;  /* 0x000000406c44723c */ /* 0x060fe600000018ff */
[----:B------:R-:W-:Y:S04]  /*2490*/  LDSM.16.M88.4 R120, [R171+0x1000] ;  /* 0x00100000ab78783b */ /* 0x000fe80000000200 */
[----:B------:R-:W-:Y:S01]  /*24a0*/  LDSM.16.M88.4 R92, [R172+0x6c00] ;  /* 0x006c0000ac5c783b */ /* 0x000fe20000000200 */
[C---:B------:R-:W-:Y:S03]  /*24b0*/  HMMA.16816.F32 R52, R108.reuse, R48, RZ ;  /* 0x000000306c34723c */ /* 0x040fe600000018ff */
[----:B------:R-:W-:Y:S04]  /*24c0*/  LDSM.16.M88.4 R116, [R169+0x6c00] ;  /* 0x006c0000a974783b */ /* 0x000fe80000000200 */
[----:B------:R-:W-:Y:S01]  /*24d0*/  LDSM.16.M88.4 R104, [R173+0x2000] ;  /* 0x00200000ad68783b */ /* 0x000fe20000000200 */
[C---:B------:R-:W-:Y:S03]  /*24e0*/  HMMA.16816.F32 R44, R108.reuse, R40, RZ ;  /* 0x000000286c2c723c */ /* 0x040fe600000018ff */
[----:B------:R-:W-:Y:S04]  /*24f0*/  LDSM.16.M88.4 R100, [R172+0x7000] ;  /* 0x00700000ac64783b */ /* 0x000fe80000000200 */
[----:B------:R-:W-:Y:S01]  /*2500*/  LDSM.16.M88.4 R96, [R172+0x7400] ;  /* 0x00740000ac60783b */ /* 0x000fe20000000200 */
[C---:B------:R-:W-:Y:S03]  /*2510*/  HMMA.16816.F32 R36, R108.reuse, R32, RZ ;  /* 0x000000206c24723c */ /* 0x040fe600000018ff */
[----:B------:R-:W-:Y:S04]  /*2520*/  LDSM.16.M88.4 R124, [R169+0x6800] ;  /* 0x00680000a97c783b */ /* 0x000fe80000000200 */
[----:B------:R-:W0:Y:S01]  /*2530*/  LDGDEPBAR ;  /* 0x00000000000079af */ /* 0x000e220000000000 */
[C---:B------:R-:W-:Y:S08]  /*2540*/  HMMA.16816.F32 R28, R108.reuse, R24, RZ ;  /* 0x000000186c1c723c */ /* 0x040ff000000018ff */
[C---:B-1----:R-:W-:Y:S08]  /*2550*/  HMMA.16816.F32 R20, R108.reuse, R16, RZ ;  /* 0x000000106c14723c */ /* 0x042ff000000018ff */
[C---:B------:R-:W-:Y:S08]  /*2560*/  HMMA.16816.F32 R64, R108.reuse, R66, RZ ;  /* 0x000000426c40723c */ /* 0x040ff000000018ff */
[C---:B------:R-:W-:Y:S08]  /*2570*/  HMMA.16816.F32 R48, R108.reuse, R50, RZ ;  /* 0x000000326c30723c */ /* 0x040ff000000018ff */
[C---:B------:R-:W-:Y:S08]  /*2580*/  HMMA.16816.F32 R40, R108.reuse, R42, RZ ;  /* 0x0000002a6c28723c */ /* 0x040ff000000018ff */
[C---:B------:R-:W-:Y:S08]  /*2590*/  HMMA.16816.F32 R32, R108.reuse, R34, RZ ;  /* 0x000000226c20723c */ /* 0x040ff000000018ff */
[C---:B------:R-:W-:Y:S08]  /*25a0*/  HMMA.16816.F32 R24, R108.reuse, R26, RZ ;  /* 0x0000001a6c18723c */ /* 0x040ff000000018ff */
[C---:B------:R-:W-:Y:S08]  /*25b0*/  HMMA.16816.F32 R16, R108.reuse, R18, RZ ;  /* 0x000000126c10723c */ /* 0x040ff000000018ff */
[C---:B--2---:R-:W-:Y:S08]  /*25c0*/  HMMA.16816.F32 R112, R108.reuse, R12, RZ ;  /* 0x0000000c6c70723c */ /* 0x044ff000000018ff */
[----:B------:R-:W-:Y:S01]  /*25d0*/  HMMA.16816.F32 R108, R108, R14, RZ ;  /* 0x0000000e6c6c723c */ /* 0x000fe200000018ff */
[----:B------:R-:W1:Y:S07]  /*25e0*/  LDSM.16.M88.4 R12, [R169+0x4000] ;  /* 0x00400000a90c783b */ /* 0x000e6e0000000200 */
[C---:B---3--:R-:W-:Y:S08]  /*25f0*/  HMMA.16816.F32 R60, R72.reuse, R8, R60 ;  /* 0x00000008483c723c */ /* 0x048ff0000000183c */
[C---:B------:R-:W-:Y:S01]  /*2600*/  HMMA.16816.F32 R56, R72.reuse, R10, R56 ;  /* 0x0000000a4838723c */ /* 0x040fe20000001838 */
[----:B------:R-:W2:Y:S07]  /*2610*/  LDSM.16.M88.4 R8, [R169+0x4400] ;  /* 0x00440000a908783b */ /* 0x000eae0000000200 */
[C---:B----4-:R-:W-:Y:S08]  /*2620*/  HMMA.16816.F32 R68, R72.reuse, R84, R68 ;  /* 0x000000544844723c */ /* 0x050ff00000001844 */
[C---:B------:R-:W-:Y:S01]  /*2630*/  HMMA.16816.F32 R64, R72.reuse, R86, R64 ;  /* 0x000000564840723c */ /* 0x040fe20000001840 */
[----:B------:R-:W-:Y:S07]  /*2640*/  LDSM.16.M88.4 R84, [R169+0x4c00] ;  /* 0x004c0000a954783b */ /* 0x000fee0000000200 */
[C---:B------:R-:W-:Y:S08]  /*2650*/  HMMA.16816.F32 R52, R72.reuse, R76, R52 ;  /* 0x0000004c4834723c */ /* 0x040ff00000001834 */
[C---:B------:R-:W-:Y:S01]  /*2660*/  HMMA.16816.F32 R48, R72.reuse, R78, R48 ;  /* 0x0000004e4830723c */ /* 0x040fe20000001830 */
[----:B------:R-:W3:Y:S07]  /*2670*/  LDSM.16.M88.4 R76, [R169+0x4800] ;  /* 0x00480000a94c783b */ /* 0x000eee0000000200 */
[C---:B-1----:R-:W-:Y:S08]  /*2680*/  HMMA.16816.F32 R36, R72.reuse, R12, R36 ;  /* 0x0000000c4824723c */ /* 0x042ff00000001824 */
[C---:B------:R-:W-:Y:S01]  /*2690*/  HMMA.16816.F32 R32, R72.reuse, R14, R32 ;  /* 0x0000000e4820723c */ /* 0x040fe20000001820 */
[----:B------:R-:W1:Y:S07]  /*26a0*/  LDSM.16.M88.4 R12, [R172+0x5400] ;  /* 0x00540000ac0c783b */ /* 0x000e6e0000000200 */
[C---:B--2---:R-:W-:Y:S08]  /*26b0*/  HMMA.16816.F32 R28, R72.reuse, R8, R28 ;  /* 0x00000008481c723c */ /* 0x044ff0000000181c */
[C---:B------:R-:W-:Y:S01]  /*26c0*/  HMMA.16816.F32 R24, R72.reuse, R10, R24 ;  /* 0x0000000a4818723c */ /* 0x040fe20000001818 */
[----:B------:R-:W2:Y:S07]  /*26d0*/  LDSM.16.M88.4 R8, [R172+0x5800] ;  /* 0x00580000ac08783b */ /* 0x000eae0000000200 */
[C---:B------:R-:W-:Y:S08]  /*26e0*/  HMMA.16816.F32 R44, R72.reuse, R80, R44 ;  /* 0x00000050482c723c */ /* 0x040ff0000000182c */
[C---:B------:R-:W-:Y:S01]  /*26f0*/  HMMA.16816.F32 R40, R72.reuse, R82, R40 ;  /* 0x000000524828723c */ /* 0x040fe20000001828 */
[----:B------:R-:W-:Y:S07]  /*2700*/  LDSM.16.M88.4 R80, [R172+0x5000] ;  /* 0x00500000ac50783b */ /* 0x000fee0000000200 */
[C---:B---3--:R-:W-:Y:S08]  /*2710*/  HMMA.16816.F32 R20, R72.reuse, R76, R20 ;  /* 0x0000004c4814723c */ /* 0x048ff00000001814 */
[C---:B------:R-:W-:Y:S01]  /*2720*/  HMMA.16816.F32 R16, R72.reuse, R78, R16 ;  /* 0x0000004e4810723c */ /* 0x040fe20000001810 */
[----:B------:R-:W-:Y:S07]  /*2730*/  LDSM.16.M88.4 R76, [R172+0x5c00] ;  /* 0x005c0000ac4c783b */ /* 0x000fee0000000200 */
[C---:B------:R-:W-:Y:S08]  /*2740*/  HMMA.16816.F32 R112, R72.reuse, R84, R112 ;  /* 0x000000544870723c */ /* 0x040ff00000001870 */
[----:B------:R-:W-:Y:S01]  /*2750*/  HMMA.16816.F32 R108, R72, R86, R108 ;  /* 0x00000056486c723c */ /* 0x000fe2000000186c */
[----:B------:R-:W3:Y:S04]  /*2760*/  LDSM.16.M88.4 R72, [R172+0x6000] ;  /* 0x00600000ac48783b */ /* 0x000ee80000000200 */
[----:B------:R-:W-:Y:S03]  /*2770*/  LDSM.16.M88.4 R84, [R169+0x5000] ;  /* 0x00500000a954783b */ /* 0x000fe60000000200 */
[C---:B-1----:R-:W-:Y:S08]  /*2780*/  HMMA.16816.F32 R60, R88.reuse, R12, R60 ;  /* 0x0000000c583c723c */ /* 0x042ff0000000183c */
[C---:B------:R-:W-:Y:S01]  /*2790*/  HMMA.16816.F32 R56, R88.reuse, R14, R56 ;  /* 0x0000000e5838723c */ /* 0x040fe20000001838 */
[----:B------:R-:W1:Y:S07]  /*27a0*/  LDSM.16.M88.4 R12, [R172+0x6400] ;  /* 0x00640000ac0c783b */ /* 0x000e6e0000000200 */
[C---:B--2---:R-:W-:Y:S08]  /*27b0*/  HMMA.16816.F32 R52, R88.reuse, R8, R52 ;  /* 0x000000085834723c */ /* 0x044ff00000001834 */
[C---:B------:R-:W-:Y:S01]  /*27c0*/  HMMA.16816.F32 R48, R88.reuse, R10, R48 ;  /* 0x0000000a5830723c */ /* 0x040fe20000001830 */
[----:B------:R-:W2:Y:S07]  /*27d0*/  LDSM.16.M88.4 R8, [R172+0x6800] ;  /* 0x00680000ac08783b */ /* 0x000eae0000000200 */
[C---:B---3--:R-:W-:Y:S08]  /*27e0*/  HMMA.16816.F32 R36, R88.reuse, R72, R36 ;  /* 0x000000485824723c */ /* 0x048ff00000001824 */
        /* <DEDUP_REMOVED lines=10> */
[----:B------:R-:W4:Y:S07]  /*2890*/  LDSM.16.M88.4 R80, [R169+0x5400] ;  /* 0x00540000a950783b */ /* 0x000f2e0000000200 */
[C---:B------:R-:W-:Y:S08]  /*28a0*/  HMMA.16816.F32 R44, R88.reuse, R76, R44 ;  /* 0x0000004c582c723c */ /* 0x040ff0000000182c */
[C---:B------:R-:W-:Y:S01]  /*28b0*/  HMMA.16816.F32 R40, R88.reuse, R78, R40 ;  /* 0x0000004e5828723c */ /* 0x040fe20000001828 */
[----:B------:R-:W5:Y:S07]  /*28c0*/  LDSM.16.M88.4 R76, [R169+0x5800] ;  /* 0x00580000a94c783b */ /* 0x000f6e0000000200 */
[----:B------:R-:W-:Y:S08]  /*28d0*/  HMMA.16816.F32 R112, R88, R92, R112 ;  /* 0x0000005c5870723c */ /* 0x000ff00000001870 */
[C---:B---3--:R-:W-:Y:S08]  /*28e0*/  HMMA.16816.F32 R44, R120.reuse, R72, R44 ;  /* 0x00000048782c723c */ /* 0x048ff0000000182c */
[----:B------:R-:W-:Y:S01]  /*28f0*/  HMMA.16816.F32 R40, R120, R74, R40 ;  /* 0x0000004a7828723c */ /* 0x000fe20000001828 */
[----:B------:R-:W3:Y:S07]  /*2900*/  LDSM.16.M88.4 R72, [R172+0x8c00] ;  /* 0x008c0000ac48783b */ /* 0x000eee0000000200 */
[----:B------:R-:W-:Y:S01]  /*2910*/  HMMA.16816.F32 R108, R88, R94, R108 ;  /* 0x0000005e586c723c */ /* 0x000fe2000000186c */
[----:B------:R-:W-:Y:S01]  /*2920*/  LDSM.16.M88.4 R92, [R172+0x7800] ;  /* 0x00780000ac5c783b */ /* 0x000fe20000000200 */
[----:B------:R-:W-:-:S03]  /*2930*/  IMAD.SHL.U32 R0, R0, 0x2, RZ ;  /* 0x0000000200007824 */ /* 0x000fc600078e00ff */
[----:B------:R-:W-:Y:S03]  /*2940*/  LDSM.16.M88.4 R88, [R172+0x7c00] ;  /* 0x007c0000ac58783b */ /* 0x000fe60000000200 */
[C---:B-1----:R-:W-:Y:S08]  /*2950*/  HMMA.16816.F32 R36, R120.reuse, R12, R36 ;  /* 0x0000000c7824723c */ /* 0x042ff00000001824 */
[C---:B------:R-:W-:Y:S01]  /*2960*/  HMMA.16816.F32 R32, R120.reuse, R14, R32 ;  /* 0x0000000e7820723c */ /* 0x040fe20000001820 */
[----:B------:R-:W-:Y:S07]  /*2970*/  LDSM.16.M88.4 R12, [R171+0x2000] ;  /* 0x00200000ab0c783b */ /* 0x000fee0000000200 */
[C---:B--2---:R-:W-:Y:S08]  /*2980*/  HMMA.16816.F32 R28, R120.reuse, R8, R28 ;  /* 0x00000008781c723c */ /* 0x044ff0000000181c */
[C---:B------:R-:W-:Y:S01]  /*2990*/  HMMA.16816.F32 R24, R120.reuse, R10, R24 ;  /* 0x0000000a7818723c */ /* 0x040fe20000001818 */
[----:B------:R-:W1:Y:S07]  /*29a0*/  LDSM.16.M88.4 R8, [R169+0x7000] ;  /* 0x00700000a908783b */ /* 0x000e6e0000000200 */
[C---:B------:R-:W-:Y:S08]  /*29b0*/  HMMA.16816.F32 R68, R120.reuse, R84, R68 ;  /* 0x000000547844723c */ /* 0x040ff00000001844 */
[C---:B------:R-:W-:Y:S08]  /*29c0*/  HMMA.16816.F32 R64, R120.reuse, R86, R64 ;  /* 0x000000567840723c */ /* 0x040ff00000001840 */
[C---:B----4-:R-:W-:Y:S08]  /*29d0*/  HMMA.16816.F32 R60, R120.reuse, R80, R60 ;  /* 0x00000050783c723c */ /* 0x050ff0000000183c */
[C---:B------:R-:W-:Y:S01]  /*29e0*/  HMMA.16816.F32 R56, R120.reuse, R82, R56 ;  /* 0x000000527838723c */ /* 0x040fe20000001838 */
[----:B------:R-:W-:Y:S07]  /*29f0*/  LDSM.16.M88.4 R80, [R172+0x8400] ;  /* 0x00840000ac50783b */ /* 0x000fee0000000200 */
[C---:B-----5:R-:W-:Y:S08]  /*2a00*/  HMMA.16816.F32 R52, R120.reuse, R76, R52 ;  /* 0x0000004c7834723c */ /* 0x060ff00000001834 */
[C---:B------:R-:W-:Y:S01]  /*2a10*/  HMMA.16816.F32 R48, R120.reuse, R78, R48 ;  /* 0x0000004e7830723c */ /* 0x040fe20000001830 */
[----:B------:R-:W2:Y:S07]  /*2a20*/  LDSM.16.M88.4 R76, [R172+0x8800] ;  /* 0x00880000ac4c783b */ /* 0x000eae0000000200 */
[C---:B------:R-:W-:Y:S08]  /*2a30*/  HMMA.16816.F32 R112, R120.reuse, R116, R112 ;  /* 0x000000747870723c */ /* 0x040ff00000001870 */
[----:B------:R-:W-:Y:S01]  /*2a40*/  HMMA.16816.F32 R108, R120, R118, R108 ;  /* 0x00000076786c723c */ /* 0x000fe2000000186c */
[----:B------:R-:W-:Y:S01]  /*2a50*/  LOP3.LUT R0, R0, 0x6, RZ, 0xc0, !PT ;  /* 0x0000000600007812 */ /* 0x000fe200078ec0ff */
[----:B------:R-:W-:Y:S06]  /*2a60*/  LDSM.16.M88.4 R84, [R172+0x8000] ;  /* 0x00800000ac54783b */ /* 0x000fec0000000200 */
[C---:B------:R-:W-:Y:S08]  /*2a70*/  HMMA.16816.F32 R68, R104.reuse, R100, R68 ;  /* 0x000000646844723c */ /* 0x040ff00000001844 */
[----:B------:R-:W-:Y:S01]  /*2a80*/  HMMA.16816.F32 R64, R104, R102, R64 ;  /* 0x000000666840723c */ /* 0x000fe20000001840 */
[----:B------:R-:W-:-:S07]  /*2a90*/  IMAD.IADD R101, R185, 0x1, R0 ;  /* 0x00000001b9657824 */ /* 0x000fce00078e0200 */
[C---:B------:R-:W-:Y:S08]  /*2aa0*/  HMMA.16816.F32 R60, R104.reuse, R96, R60 ;  /* 0x00000060683c723c */ /* 0x040ff0000000183c */
[----:B------:R-:W-:Y:S01]  /*2ab0*/  HMMA.16816.F32 R56, R104, R98, R56 ;  /* 0x000000626838723c */ /* 0x000fe20000001838 */
[----:B------:R-:W4:Y:S07]  /*2ac0*/  LDSM.16.M88.4 R96, [R169+0x7400] ;  /* 0x00740000a960783b */ /* 0x000f2e0000000200 */
[----:B------:R-:W-:Y:S08]  /*2ad0*/  HMMA.16816.F32 R20, R120, R124, R20 ;  /* 0x0000007c7814723c */ /* 0x000ff00000001814 */
[C---:B---3--:R-:W-:Y:S08]  /*2ae0*/  HMMA.16816.F32 R112, R104.reuse, R72, R112 ;  /* 0x000000486870723c */ /* 0x048ff00000001870 */
[----:B------:R-:W-:Y:S01]  /*2af0*/  HMMA.16816.F32 R108, R104, R74, R108 ;  /* 0x0000004a686c723c */ /* 0x000fe2000000186c */
[----:B------:R-:W3:Y:S07]  /*2b00*/  LDSM.16.M88.4 R72, [R169+0x7800] ;  /* 0x00780000a948783b */ /* 0x000eee0000000200 */
[----:B-1----:R-:W-:Y:S01]  /*2b10*/  HMMA.16816.F32 R68, R12, R8, R68 ;  /* 0x000000080c44723c */ /* 0x002fe20000001844 */
[----:B------:R-:W-:-:S07]  /*2b20*/  VIADD R9, R101, 0x8 ;  /* 0x0000000865097836 */ /* 0x000fce0000000000 */
[----:B------:R-:W-:Y:S01]  /*2b30*/  HMMA.16816.F32 R64, R12, R10, R64 ;  /* 0x0000000a0c40723c */ /* 0x000fe20000001840 */
[----:B------:R-:W-:Y:S01]  /*2b40*/  VIADD R11, R101, 0x1 ;  /* 0x00000001650b7836 */ /* 0x000fe20000000000 */
[----:B------:R-:W-:-:S04]  /*2b50*/  ISETP.GE.AND P1, PT, R9, R132, PT ;  /* 0x000000840900720c */ /* 0x000fc80003f26270 */
[----:B------:R-:W-:Y:S02]  /*2b60*/  ISETP.GE.AND P2, PT, R11, R132, PT ;  /* 0x000000840b00720c */ /* 0x000fe40003f46270 */
[----:B------:R-:W1:Y:S01]  /*2b70*/  LDSM.16.M88.4 R8, [R169+0x7c00] ;  /* 0x007c0000a908783b */ /* 0x000e620000000200 */
[----:B--2---:R-:W-:Y:S01]  /*2b80*/  HMMA.16816.F32 R20, R104, R76, R20 ;  /* 0x0000004c6814723c */ /* 0x004fe20000001814 */
[----:B------:R-:W-:-:S07]  /*2b90*/  LOP3.LUT R77, R130, 0x100, RZ, 0xc0, !PT ;  /* 0x00000100824d7812 */ /* 0x000fce00078ec0ff */
[----:B------:R-:W-:Y:S01]  /*2ba0*/  HMMA.16816.F32 R52, R104, R92, R52 ;  /* 0x0000005c6834723c */ /* 0x000fe20000001834 */
[----:B------:R-:W-:Y:S01]  /*2bb0*/  LOP3.LUT R130, R77, 0x20, R130, 0xf8, !PT ;  /* 0x000000204d827812 */ /* 0x000fe200078ef882 */
[C---:B------:R-:W-:Y:S01]  /*2bc0*/  VIADD R77, R101.reuse, 0x9 ;  /* 0x00000009654d7836 */ /* 0x040fe20000000000 */
[----:B------:R-:W-:-:S05]  /*2bd0*/  ISETP.GE.AND P3, PT, R101, R132, PT ;  /* 0x000000846500720c */ /* 0x000fca0003f66270 */
[----:B------:R-:W-:Y:S01]  /*2be0*/  HMMA.16816.F32 R16, R120, R126, R16 ;  /* 0x0000007e7810723c */ /* 0x000fe20000001810 */
[----:B------:R-:W-:Y:S01]  /*2bf0*/  ISETP.GE.AND P0, PT, R77, R132, PT ;  /* 0x000000844d00720c */ /* 0x000fe20003f06270 */
[----:B------:R-:W-:-:S06]  /*2c00*/  VIADD R77, R101, 0x18 ;  /* 0x00000018654d7836 */ /* 0x000fcc0000000000 */
[----:B------:R-:W-:Y:S01]  /*2c10*/  HMMA.16816.F32 R28, R104, R80, R28 ;  /* 0x00000050681c723c */ /* 0x000fe2000000181c */
[----:B------:R-:W-:-:S07]  /*2c20*/  VIADD R81, R101, 0x10 ;  /* 0x0000001065517836 */ /* 0x000fce0000000000 */
[----:B------:R-:W-:Y:S01]  /*2c30*/  HMMA.16816.F32 R44, R104, R88, R44 ;  /* 0x00000058682c723c */ /* 0x000fe2000000182c */
[----:B------:R-:W-:Y:S02]  /*2c40*/  ISETP.GE.AND P6, PT, R81, R132, PT ;  /* 0x000000845100720c */ /* 0x000fe40003fc6270 */
[----:B------:R-:W-:Y:S02]  /*2c50*/  FSEL R81, R68, -INF , !P3 ;  /* 0xff80000044517808 */ /* 0x000fe40005800000 */
[----:B------:R-:W-:-:S03]  /*2c60*/  FSEL R89, R71, -INF , !P2 ;  /* 0xff80000047597808 */ /* 0x000fc60005000000 */
[----:B------:R-:W-:Y:S01]  /*2c70*/  HMMA.16816.F32 R48, R104, R94, R48 ;  /* 0x0000005e6830723c */ /* 0x000fe20000001830 */
[----:B------:R-:W-:Y:S02]  /*2c80*/  FSEL R95, R70, -INF , !P3 ;  /* 0xff800000465f7808 */ /* 0x000fe40005800000 */
[----:B------:R-:W-:Y:S01]  /*2c90*/  ISETP.GE.AND P4, PT, R77, R132, PT ;  /* 0x000000844d00720c */ /* 0x000fe20003f86270 */
[----:B------:R-:W-:-:S04]  /*2ca0*/  VIADD R77, R101, 0x19 ;  /* 0x00000019654d7836 */ /* 0x000fc80000000000 */
[----:B------:R-:W-:Y:S01]  /*2cb0*/  HMMA.16816.F32 R24, R104, R82, R24 ;  /* 0x000000526818723c */ /* 0x000fe20000001818 */
[----:B------:R-:W-:Y:S02]  /*2cc0*/  FSEL R83, R69, -INF , !P2 ;  /* 0xff80000045537808 */ /* 0x000fe40005000000 */
[----:B------:R-:W2:Y:S05]  /*2cd0*/  LDSM.16.M88.4 R68, [R169+0x8000] ;  /* 0x00800000a944783b */ /* 0x000eaa0000000200 */
[----:B----4-:R-:W-:Y:S01]  /*2ce0*/  HMMA.16816.F32 R56, R12, R98, R56 ;  /* 0x000000620c38723c */ /* 0x010fe20000001838 */
[----:B------:R-:W-:-:S07]  /*2cf0*/  ISETP.GE.AND P3, PT, R77, R132, PT ;  /* 0x000000844d00720c */ /* 0x000fce0003f66270 */
[----:B------:R-:W-:Y:S01]  /*2d00*/  HMMA.16816.F32 R60, R12, R96, R60 ;  /* 0x000000600c3c723c */ /* 0x000fe2000000183c */
[----:B------:R-:W-:-:S07]  /*2d10*/  VIADD R77, R101, 0x20 ;  /* 0x00000020654d7836 */ /* 0x000fce0000000000 */
[----:B------:R-:W-:Y:S08]  /*2d20*/  HMMA.16816.F32 R40, R104, R90, R40 ;  /* 0x0000005a6828723c */ /* 0x000ff00000001828 */
[----:B---3--:R-:W-:Y:S01]  /*2d30*/  HMMA.16816.F32 R52, R12, R72, R52 ;  /* 0x000000480c34723c */ /* 0x008fe20000001834 */
[----:B------:R-:W-:Y:S01]  /*2d40*/  VIADD R73, R101, 0x21 ;  /* 0x0000002165497836 */ /* 0x000fe20000000000 */
[----:B------:R-:W-:Y:S01]  /*2d50*/  ISETP.GE.AND P2, PT, R77, R132, PT ;  /* 0x000000844d00720c */ /* 0x000fe20003f46270 */
[----:B------:R-:W-:-:S05]  /*2d60*/  VIADD R77, R101, 0x28 ;  /* 0x00000028654d7836 */ /* 0x000fca0000000000 */
[----:B------:R-:W-:Y:S01]  /*2d70*/  HMMA.16816.F32 R16, R104, R78, R16 ;  /* 0x0000004e6810723c */ /* 0x000fe20000001810 */
[----:B------:R-:W-:Y:S01]  /*2d80*/  VIADD R79, R101, 0x11 ;  /* 0x00000011654f7836 */ /* 0x000fe20000000000 */
[----:B------:R-:W-:Y:S02]  /*2d90*/  FSEL R76, R66, -INF , !P1 ;  /* 0xff800000424c7808 */ /* 0x000fe40004800000 */
[----:B------:R-:W-:-:S04]  /*2da0*/  FSEL R72, R64, -INF , !P1 ;  /* 0xff80000040487808 */ /* 0x000fc80004800000 */
[----:B-1----:R-:W-:Y:S01]  /*2db0*/  HMMA.16816.F32 R44, R12, R8, R44 ;  /* 0x000000080c2c723c */ /* 0x002fe2000000182c */
[----:B------:R-:W-:Y:S01]  /*2dc0*/  VIADD R9, R101, 0x38 ;  /* 0x0000003865097836 */ /* 0x000fe20000000000 */
[-C--:B------:R-:W-:Y:S02]  /*2dd0*/  ISETP.GE.AND P5, PT, R79, R132.reuse, PT ;  /* 0x000000844f00720c */ /* 0x080fe40003fa6270 */
[----:B------:R-:W-:Y:S02]  /*2de0*/  ISETP.GE.AND P1, PT, R73, R132, PT ;  /* 0x000000844900720c */ /* 0x000fe40003f26270 */
[----:B------:R-:W-:Y:S02]  /*2df0*/  FSEL R99, R67, -INF , !P0 ;  /* 0xff80000043637808 */ /* 0x000fe40004000000 */
[----:B------:R-:W-:Y:S01]  /*2e00*/  FSEL R73, R65, -INF , !P0 ;  /* 0xff80000041497808 */ /* 0x000fe20004000000 */
[----:B------:R-:W-:Y:S01]  /*2e10*/  HMMA.16816.F32 R32, R104, R86, R32 ;  /* 0x000000566820723c */ /* 0x000fe20000001820 */
[----:B------:R-:W-:-:S02]  /*2e20*/  FSEL R79, R59, -INF , !P3 ;  /* 0xff8000003b4f7808 */ /* 0x000fc40005800000 */
[----:B------:R-:W-:Y:S02]  /*2e30*/  FSEL R93, R57, -INF , !P3 ;  /* 0xff800000395d7808 */ /* 0x000fe40005800000 */
[-C--:B------:R-:W-:Y:S02]  /*2e40*/  ISETP.GE.AND P0, PT, R77, R132.reuse, PT ;  /* 0x000000844d00720c */ /* 0x080fe40003f06270 */
[----:B------:R-:W-:Y:S01]  /*2e50*/  ISETP.GE.AND P3, PT, R9, R132, PT ;  /* 0x000000840900720c */ /* 0x000fe20003f66270 */
[----:B------:R-:W-:Y:S01]  /*2e60*/  HMMA.16816.F32 R36, R104, R84, R36 ;  /* 0x000000546824723c */ /* 0x000fe20000001824 */
[----:B------:R-:W-:Y:S01]  /*2e70*/  FSEL R97, R62, -INF , !P6 ;  /* 0xff8000003e617808 */ /* 0x000fe20007000000 */
[----:B------:R-:W-:Y:S01]  /*2e80*/  VIADD R9, R101, 0x39 ;  /* 0x0000003965097836 */ /* 0x000fe20000000000 */
[----:B------:R-:W-:Y:S02]  /*2e90*/  FSEL R87, R60, -INF , !P6 ;  /* 0xff8000003c577808 */ /* 0x000fe40007000000 */
[----:B------:R-:W-:-:S02]  /*2ea0*/  FSEL R91, R63, -INF , !P5 ;  /* 0xff8000003f5b7808 */ /* 0x000fc40006800000 */
[----:B------:R-:W-:Y:S02]  /*2eb0*/  FSEL R77, R61, -INF , !P5 ;  /* 0xff8000003d4d7808 */ /* 0x000fe40006800000 */
[----:B------:R-:W1:Y:S01]  /*2ec0*/  LDSM.16.M88.4 R60, [R169+0x8400] ;  /* 0x00840000a93c783b */ /* 0x000e620000000200 */
[----:B------:R-:W-:Y:S01]  /*2ed0*/  FSEL R195, R54, -INF , !P2 ;  /* 0xff80000036c37808 */ /* 0x000fe20005000000 */
[C---:B------:R-:W-:Y:S01]  /*2ee0*/  HMMA.16816.F32 R40, R12.reuse, R10, R40 ;  /* 0x0000000a0c28723c */ /* 0x040fe20000001828 */
[----:B------:R-:W-:Y:S02]  /*2ef0*/  FSEL R179, R52, -INF , !P2 ;  /* 0xff80000034b37808 */ /* 0x000fe40005000000 */
[----:B------:R-:W-:Y:S02]  /*2f00*/  ISETP.GE.AND P2, PT, R9, R132, PT ;  /* 0x000000840900720c */ /* 0x000fe40003f46270 */
[----:B------:R-:W3:Y:S04]  /*2f10*/  LDSM.16.M88.4 R8, [R169+0x8800] ;  /* 0x00880000a908783b */ /* 0x000ee80000000200 */
[C---:B--2---:R-:W-:Y:S08]  /*2f20*/  HMMA.16816.F32 R36, R12.reuse, R68, R36 ;  /* 0x000000440c24723c */ /* 0x044ff00000001824 */
[C---:B------:R-:W-:Y:S01]  /*2f30*/  HMMA.16816.F32 R68, R12.reuse, R70, R32 ;  /* 0x000000460c44723c */ /* 0x040fe20000001820 */
[----:B------:R-:W2:Y:S07]  /*2f40*/  LDSM.16.M88.4 R32, [R169+0x8c00] ;  /* 0x008c0000a920783b */ /* 0x000eae0000000200 */
[----:B------:R-:W-:Y:S01]  /*2f50*/  HMMA.16816.F32 R48, R12, R74, R48 ;  /* 0x0000004a0c30723c */ /* 0x000fe20000001830 */
[----:B------:R-:W-:Y:S01]  /*2f60*/  VIADD R65, R101, 0x29 ;  /* 0x0000002965417836 */ /* 0x000fe20000000000 */
[----:B------:R-:W-:-:S02]  /*2f70*/  FSEL R103, R58, -INF , !P4 ;  /* 0xff8000003a677808 */ /* 0x000fc40006000000 */
[----:B------:R-:W-:Y:S01]  /*2f80*/  FSEL R197, R55, -INF , !P1 ;  /* 0xff80000037c57808 */ /* 0x000fe20004800000 */
[----:B------:R-:W-:Y:S01]  /*2f90*/  VIADD R57, R101, 0x40 ;  /* 0x0000004065397836 */ /* 0x000fe20000000000 */
[-C--:B------:R-:W-:Y:S01]  /*2fa0*/  ISETP.GE.AND P6, PT, R65, R132.reuse, PT ;  /* 0x000000844100720c */ /* 0x080fe20003fc6270 */
[----:B------:R-:W-:Y:S01]  /*2fb0*/  VIADD R65, R101, 0x30 ;  /* 0x0000003065417836 */ /* 0x000fe20000000000 */
[----:B-1----:R-:W-:Y:S04]  /*2fc0*/  HMMA.16816.F32 R28, R12, R60, R28 ;  /* 0x0000003c0c1c723c */ /* 0x002fe8000000181c */
[----:B------:R-:W-:Y:S01]  /*2fd0*/  ISETP.GE.AND P5, PT, R65, R132, PT ;  /* 0x000000844100720c */ /* 0x000fe20003fa6270 */
[----:B------:R-:W-:Y:S01]  /*2fe0*/  VIADD R65, R101, 0x31 ;  /* 0x0000003165417836 */ /* 0x000fe20000000000 */
[----:B------:R-:W-:Y:S01]  /*2ff0*/  FSEL R85, R56, -INF , !P4 ;  /* 0xff80000038557808 */ /* 0x000fe20006000000 */
[----:B------:R-:W-:-:S04]  /*3000*/  DEPBAR.LE SB0, 0x0 ;  /* 0x000080000000791a */ /* 0x000fc80000000000 */
[----:B------:R-:W-:Y:S01]  /*3010*/  FSEL R189, R49, -INF , !P6 ;  /* 0xff80000031bd7808 */ /* 0x000fe20007000000 */
[----:B------:R-:W-:Y:S01]  /*3020*/  VIADD R49, R101, 0x49 ;  /* 0x0000004965317836 */ /* 0x000fe20000000000 */
[C---:B---3--:R-:W-:Y:S01]  /*3030*/  HMMA.16816.F32 R16, R12.reuse, R10, R16 ;  /* 0x0000000a0c10723c */ /* 0x048fe20000001810 */
[----:B------:R-:W-:Y:S02]  /*3040*/  FSEL R117, R46, -INF , !P5 ;  /* 0xff8000002e757808 */ /* 0x000fe40006800000 */
[----:B------:R-:W-:Y:S02]  /*3050*/  FSEL R155, R44, -INF , !P5 ;  /* 0xff8000002c9b7808 */ /* 0x000fe40006800000 */
[-C--:B------:R-:W-:Y:S01]  /*3060*/  ISETP.GE.AND P5, PT, R49, R132.reuse, PT ;  /* 0x000000843100720c */ /* 0x080fe20003fa6270 */
[----:B------:R-:W-:Y:S01]  /*3070*/  VIADD R49, R101, 0x50 ;  /* 0x0000005065317836 */ /* 0x000fe20000000000 */
[----:B------:R-:W-:Y:S01]  /*3080*/  ISETP.GE.AND P4, PT, R65, R132, PT ;  /* 0x000000844100720c */ /* 0x000fe20003f86270 */
[----:B------:R-:W-:Y:S01]  /*3090*/  VIADD R11, R101, 0x69 ;  /* 0x00000069650b7836 */ /* 0x000fe20000000000 */
[----:B------:R-:W-:Y:S02]  /*30a0*/  HMMA.16816.F32 R24, R12, R62, R24 ;  /* 0x0000003e0c18723c */ /* 0x000fe40000001818 */
[----:B------:R-:W-:-:S02]  /*30b0*/  FSEL R159, R47, -INF , !P4 ;  /* 0xff8000002f9f7808 */ /* 0x000fc40006000000 */
[----:B------:R-:W-:Y:S02]  /*30c0*/  FSEL R119, R45, -INF , !P4 ;  /* 0xff8000002d777808 */ /* 0x000fe40006000000 */
[-C--:B------:R-:W-:Y:S02]  /*30d0*/  ISETP.GE.AND P4, PT, R49, R132.reuse, PT ;  /* 0x000000843100720c */ /* 0x080fe40003f86270 */
[----:B------:R-:W-:Y:S01]  /*30e0*/  HMMA.16816.F32 R20, R12, R8, R20 ;  /* 0x000000080c14723c */ /* 0x000fe20000001814 */
[C---:B------:R-:W-:Y:S01]  /*30f0*/  VIADD R9, R101.reuse, 0x68 ;  /* 0x0000006865097836 */ /* 0x040fe20000000000 */
[----:B------:R-:W-:Y:S01]  /*3100*/  FSEL R133, R30, -INF , !P4 ;  /* 0xff8000001e857808 */ /* 0x000fe20006000000 */
[C---:B------:R-:W-:Y:S01]  /*3110*/  VIADD R47, R101.reuse, 0x51 ;  /* 0x00000051652f7836 */ /* 0x040fe20000000000 */
[----:B------:R-:W-:Y:S01]  /*3120*/  FSEL R131, R28, -INF , !P4 ;  /* 0xff8000001c837808 */ /* 0x000fe20006000000 */
[----:B------:R-:W-:Y:S01]  /*3130*/  VIADD R55, R101, 0x41 ;  /* 0x0000004165377836 */ /* 0x000fe20000000000 */
[----:B------:R-:W-:-:S02]  /*3140*/  ISETP.GE.AND P4, PT, R11, R132, PT ;  /* 0x000000840b00720c */ /* 0x000fc40003f86270 */
[----:B--2---:R-:W-:Y:S01]  /*3150*/  HMMA.16816.F32 R112, R12, R32, R112 ;  /* 0x000000200c70723c */ /* 0x004fe20000001870 */
[----:B------:R-:W-:Y:S02]  /*3160*/  FSEL R137, R71, -INF , !P5 ;  /* 0xff80000047897808 */ /* 0x000fe40006800000 */
[----:B------:R-:W-:Y:S02]  /*3170*/  FSEL R135, R69, -INF , !P5 ;  /* 0xff80000045877808 */ /* 0x000fe40006800000 */
[----:B------:R-:W-:-:S03]  /*3180*/  FSEL R199, R50, -INF , !P0 ;  /* 0xff80000032c77808 */ /* 0x000fc60004000000 */
[----:B------:R-:W-:Y:S01]  /*3190*/  HMMA.16816.F32 R108, R12, R34, R108 ;  /* 0x000000220c6c723c */ /* 0x000fe2000000186c */
[----:B------:R-:W-:Y:S02]  /*31a0*/  FSEL R161, R42, -INF , !P3 ;  /* 0xff8000002aa17808 */ /* 0x000fe40005800000 */
[----:B------:R-:W-:Y:S02]  /*31b0*/  FSEL R153, R40, -INF , !P3 ;  /* 0xff80000028997808 */ /* 0x000fe40005800000 */
[-C--:B------:R-:W-:Y:S01]  /*31c0*/  ISETP.GE.AND P5, PT, R9, R132.reuse, PT ;  /* 0x000000840900720c */ /* 0x080fe20003fa6270 */
[----:B------:R-:W-:Y:S01]  /*31d0*/  VIADD R9, R101, 0x70 ;  /* 0x0000007065097836 */ /* 0x000fe20000000000 */
[----:B------:R-:W-:Y:S02]  /*31e0*/  FSEL R167, R48, -INF , !P0 ;  /* 0xff80000030a77808 */ /* 0x000fe40004000000 */
[----:B------:R-:W-:Y:S02]  /*31f0*/  ISETP.GE.AND P3, PT, R47, R132, PT ;  /* 0x000000842f00720c */ /* 0x000fe40003f66270 */
[----:B------:R-:W-:-:S02]  /*3200*/  FSEL R65, R19, -INF , !P4 ;  /* 0xff80000013417808 */ /* 0x000fc40006000000 */
[----:B------:R-:W-:Y:S01]  /*3210*/  FSEL R50, R17, -INF , !P4 ;  /* 0xff80000011327808 */ /* 0x000fe20006000000 */
[----:B------:R-:W-:Y:S01]  /*3220*/  VIADD R45, R101, 0x58 ;  /* 0x00000058652d7836 */ /* 0x000fe20000000000 */
[----:B------:R-:W-:Y:S01]  /*3230*/  FSEL R163, R53, -INF , !P1 ;  /* 0xff80000035a37808 */ /* 0x000fe20004800000 */
[----:B------:R-:W-:Y:S01]  /*3240*/  VIADD R53, R101, 0x48 ;  /* 0x0000004865357836 */ /* 0x000fe20000000000 */
[----:B------:R-:W-:Y:S02]  /*3250*/  ISETP.GE.AND P0, PT, R55, R132, PT ;  /* 0x000000843700720c */ /* 0x000fe40003f06270 */
[----:B------:R-:W-:Y:S01]  /*3260*/  FSEL R151, R43, -INF , !P2 ;  /* 0xff8000002b977808 */ /* 0x000fe20005000000 */
[----:B------:R-:W-:Y:S01]  /*3270*/  VIADD R43, R101, 0x59 ;  /* 0x00000059652b7836 */ /* 0x000fe20000000000 */
[----:B------:R-:W-:Y:S01]  /*3280*/  FSEL R157, R41, -INF , !P2 ;  /* 0xff800000299d7808 */ /* 0x000fe20005000000 */
[----:B------:R-:W-:Y:S01]  /*3290*/  VIADD R41, R101, 0x60 ;  /* 0x0000006065297836 */ /* 0x000fe20000000000 */
[----:B------:R-:W-:-:S02]  /*32a0*/  ISETP.NE.AND P4, PT, R6, 0x1, PT ;  /* 0x000000010600780c */ /* 0x000fc40003f85270 */
[-C--:B------:R-:W-:Y:S02]  /*32b0*/  ISETP.GE.AND P1, PT, R57, R132.reuse, PT ;  /* 0x000000843900720c */ /* 0x080fe40003f26270 */
[----:B------:R-:W-:Y:S02]  /*32c0*/  FSEL R127, R31, -INF , !P3 ;  /* 0xff8000001f7f7808 */ /* 0x000fe40005800000 */
[----:B------:R-:W-:Y:S01]  /*32d0*/  FSEL R125, R29, -INF , !P3 ;  /* 0xff8000001d7d7808 */ /* 0x000fe20005800000 */
[----:B------:R-:W-:Y:S01]  /*32e0*/  VIADD R11, R101, 0x71 ;  /* 0x00000071650b7836 */ /* 0x000fe20000000000 */
[----:B------:R-:W-:Y:S01]  /*32f0*/  FSEL R141, R37, -INF , !P0 ;  /* 0xff800000258d7808 */ /* 0x000fe20004000000 */
[----:B------:R-:W-:Y:S01]  /*3300*/  VIADD R37, R101, 0x61 ;  /* 0x0000006165257836 */ /* 0x000fe20000000000 */
[----:B------:R-:W-:Y:S01]  /*3310*/  ISETP.GE.AND P3, PT, R9, R132, PT ;  /* 0x000000840900720c */ /* 0x000fe20003f66270 */
[----:B------:R-:W-:Y:S01]  /*3320*/  VIADD R9, R101, 0x78 ;  /* 0x0000007865097836 */ /* 0x000fe20000000000 */
[----:B------:R-:W-:Y:S01]  /*3330*/  FSEL R165, R51, -INF , !P6 ;  /* 0xff80000033a57808 */ /* 0x000fe20007000000 */
[----:B------:R-:W-:Y:S01]  /*3340*/  VIADD R101, R101, 0x79 ;  /* 0x0000007965657836 */ /* 0x000fe20000000000 */
[----:B------:R-:W-:-:S02]  /*3350*/  FSEL R147, R38, -INF , !P1 ;  /* 0xff80000026937808 */ /* 0x000fc40004800000 */
[----:B------:R-:W-:Y:S02]  /*3360*/  FSEL R145, R36, -INF , !P1 ;  /* 0xff80000024917808 */ /* 0x000fe40004800000 */
[----:B------:R-:W-:Y:S02]  /*3370*/  FSEL R143, R39, -INF , !P0 ;  /* 0xff800000278f7808 */ /* 0x000fe40004000000 */
[-C--:B------:R-:W-:Y:S02]  /*3380*/  ISETP.GE.AND P6, PT, R53, R132.reuse, PT ;  /* 0x000000843500720c */ /* 0x080fe40003fc6270 */
[-C--:B------:R-:W-:Y:S02]  /*3390*/  ISETP.GE.AND P2, PT, R45, R132.reuse, PT ;  /* 0x000000842d00720c */ /* 0x080fe40003f46270 */
[-C--:B------:R-:W-:Y:S02]  /*33a0*/  ISETP.GE.AND P1, PT, R43, R132.reuse, PT ;  /* 0x000000842b00720c */ /* 0x080fe40003f26270 */
[----:B------:R-:W-:-:S02]  /*33b0*/  ISETP.GE.AND P0, PT, R41, R132, PT ;  /* 0x000000842900720c */ /* 0x000fc40003f06270 */
[----:B------:R-:W-:Y:S02]  /*33c0*/  FSEL R149, R70, -INF , !P6 ;  /* 0xff80000046957808 */ /* 0x000fe40007000000 */
[----:B------:R-:W-:Y:S02]  /*33d0*/  FSEL R139, R68, -INF , !P6 ;  /* 0xff800000448b7808 */ /* 0x000fe40007000000 */
[----:B------:R-:W-:Y:S02]  /*33e0*/  FSEL R123, R26, -INF , !P2 ;  /* 0xff8000001a7b7808 */ /* 0x000fe40005000000 */
[----:B------:R-:W-:Y:S02]  /*33f0*/  FSEL R121, R24, -INF , !P2 ;  /* 0xff80000018797808 */ /* 0x000fe40005000000 */
[----:B------:R-:W-:Y:S02]  /*3400*/  FSEL R56, R27, -INF , !P1 ;  /* 0xff8000001b387808 */ /* 0x000fe40004800000 */
[----:B------:R-:W-:-:S02]  /*3410*/  FSEL R55, R25, -INF , !P1 ;  /* 0xff80000019377808 */ /* 0x000fc40004800000 */
[----:B------:R-:W-:Y:S02]  /*3420*/  FSEL R57, R22, -INF , !P0 ;  /* 0xff80000016397808 */ /* 0x000fe40004000000 */
[----:B------:R-:W-:Y:S01]  /*3430*/  FSEL R45, R20, -INF , !P0 ;  /* 0xff800000142d7808 */ /* 0x000fe20004000000 */
[----:B------:R-:W-:Y:S01]  /*3440*/  BSSY.RECONVERGENT B1, `(.L_x_443) ;  /* 0x0000078000017945 */ /* 0x000fe20003800200 */
[-C--:B------:R-:W-:Y:S02]  /*3450*/  ISETP.GE.AND P6, PT, R37, R132.reuse, PT ;  /* 0x000000842500720c */ /* 0x080fe40003fc6270 */
[-C--:B------:R-:W-:Y:S02]  /*3460*/  ISETP.GE.AND P2, PT, R11, R132.reuse, PT ;  /* 0x000000840b00720c */ /* 0x080fe40003f46270 */
[-C--:B------:R-:W-:Y:S02]  /*3470*/  ISETP.GE.AND P1, PT, R9, R132.reuse, PT ;  /* 0x000000840900720c */ /* 0x080fe40003f26270 */
[----:B------:R-:W-:-:S02]  /*3480*/  ISETP.GE.AND P0, PT, R101, R132, PT ;  /* 0x000000846500720c */ /* 0x000fc40003f06270 */
[----:B------:R-:W-:Y:S02]  /*3490*/  LOP3.LUT R7, R130, R7, RZ, 0xfc, !PT ;  /* 0x0000000782077212 */ /* 0x000fe400078efcff */
[----:B------:R-:W-:Y:S02]  /*34a0*/  FSEL R67, R23, -INF , !P6 ;  /* 0xff80000017437808 */ /* 0x000fe40007000000 */
[----:B------:R-:W-:Y:S02]  /*34b0*/  FSEL R52, R21, -INF , !P6 ;  /* 0xff80000015347808 */ /* 0x000fe40007000000 */
[----:B------:R-:W-:Y:S02]  /*34c0*/  FSEL R118, R18, -INF , !P5 ;  /* 0xff80000012767808 */ /* 0x000fe40006800000 */
[----:B------:R-:W-:Y:S02]  /*34d0*/  FSEL R51, R16, -INF , !P5 ;  /* 0xff80000010337808 */ /* 0x000fe40006800000 */
[----:B------:R-:W-:-:S02]  /*34e0*/  FSEL R66, R114, -INF , !P3 ;  /* 0xff80000072427808 */ /* 0x000fc40005800000 */
[----:B------:R-:W-:Y:S02]  /*34f0*/  FSEL R49, R112, -INF , !P3 ;  /* 0xff80000070317808 */ /* 0x000fe40005800000 */
[----:B------:R-:W-:Y:S02]  /*3500*/  FSEL R59, R115, -INF , !P2 ;  /* 0xff800000733b7808 */ /* 0x000fe40005000000 */
[----:B------:R-:W-:Y:S02]  /*3510*/  FSEL R48, R113, -INF , !P2 ;  /* 0xff80000071307808 */ /* 0x000fe40005000000 */
[----:B------:R-:W-:Y:S02]  /*3520*/  FSEL R64, R110, -INF , !P1 ;  /* 0xff8000006e407808 */ /* 0x000fe40004800000 */
[----:B------:R-:W-:Y:S02]  /*3530*/  FSEL R47, R108, -INF , !P1 ;  /* 0xff8000006c2f7808 */ /* 0x000fe40004800000 */
[----:B------:R-:W-:-:S02]  /*3540*/  FSEL R58, R111, -INF , !P0 ;  /* 0xff8000006f3a7808 */ /* 0x000fc40004000000 */
[----:B------:R-:W-:Y:S01]  /*3550*/  FSEL R46, R109, -INF , !P0 ;  /* 0xff8000006d2e7808 */ /* 0x000fe20004000000 */
[----:B------:R-:W-:Y:S06]  /*3560*/  BAR.SYNC.DEFER_BLOCKING 0x0 ;  /* 0x0000000000007b1d */ /* 0x000fec0000010000 */
[----:B------:R-:W-:Y:S05]  /*3570*/  @!P4 BRA `(.L_x_444) ;  /* 0x000000040090c947 */ /* 0x000fea0003800000 */
[----:B------:R-:W-:Y:S01]  /*3580*/  ISETP.NE.U32.AND P0, PT, R190, RZ, PT ;  /* 0x000000ffbe00720c */ /* 0x000fe20003f05070 */
[----:B------:R-:W-:Y:S03]  /*3590*/  BSSY.RECONVERGENT B0, `(.L_x_445) ;  /* 0x0000048000007945 */ /* 0x000fe60003800200 */
[----:B------:R-:W-:-:S13]  /*35a0*/  ISETP.NE.AND.EX P0, PT, R191, RZ, PT, P0 ;  /* 0x000000ffbf00720c */ /* 0x000fda0003f05300 */
[----:B------:R-:W-:Y:S05]  /*35b0*/  @P0 BRA `(.L_x_446) ;  /* 0x0000000000240947 */ /* 0x000fea0003800000 */
[----:B------:R-:W2:Y:S01]  /*35c0*/  LD.E R0, desc[UR4][R2.64+0x38] ;  /* 0x0000380402007980 */ /* 0x000ea2000c101900 */
[----:B------:R-:W-:Y:S02]  /*35d0*/  UMOV UR6, URZ ;  /* 0x000000ff00067c82 */ /* 0x000fe40008000000 */
[----:B------:R-:W-:Y:S01]  /*35e0*/  IADD3 R9, P0, PT, RZ, -UR6, RZ ;  /* 0x80000006ff097c10 */ /* 0x000fe2000ff1e0ff */
[----:B--2---:R-:W-:-:S04]  /*35f0*/  IMAD.SHL.U32 R0, R0, 0x80, RZ ;  /* 0x0000008000007824 */ /* 0x004fc800078e00ff */
[----:B------:R-:W-:-:S05]  /*3600*/  IMAD.X R0, RZ, RZ, ~R0, P0 ;  /* 0x000000ffff007224 */ /* 0x000fca00000e0e00 */
[----:B------:R-:W-:-:S04]  /*3610*/  SHF.R.S64 R9, R9, 0x1f, R0 ;  /* 0x0000001f09097819 */ /* 0x000fc80000001000 */
[----:B------:R-:W-:-:S04]  /*3620*/  IADD3 R178, P0, PT, R9, R178, RZ ;  /* 0x000000b209b27210 */ /* 0x000fc80007f1e0ff */
[----:B------:R-:W-:Y:S01]  /*3630*/  LEA.HI.X.SX32 R177, R0, R177, 0x1, P0 ;  /* 0x000000b100b17211 */ /* 0x000fe200000f0eff */
[----:B------:R-:W-:Y:S05]  /*3640*/  BRA `(.L_x_447) ;  /* 0x0000000000f07947 */ /* 0x000fea0003800000 */
.L_x_446:
[----:B------:R-:W2:Y:S01]  /*3650*/  LD.E R8, desc[UR4][R2.64+0x170] ;  /* 0x0001700402087980 */ /* 0x000ea2000c101900 */
[----:B------:R-:W-:Y:S02]  /*3660*/  LEA R13, R6, 0xffffff00, 0x7 ;  /* 0xffffff00060d7811 */ /* 0x000fe400078e38ff */
[----:B------:R-:W-:Y:S02]  /*3670*/  IABS R10, R185 ;  /* 0x000000b9000a7213 */ /* 0x000fe40000000000 */
[-C--:B--2---:R-:W-:Y:S02]  /*3680*/  IABS R11, R8.reuse ;  /* 0x00000008000b7213 */ /* 0x084fe40000000000 */
[----:B------:R-:W-:Y:S02]  /*3690*/  IABS R9, R8 ;  /* 0x0000000800097213 */ /* 0x000fe40000000000 */
[----:B------:R-:W1:Y:S03]  /*36a0*/  I2F.RP R12, R11 ;  /* 0x0000000b000c7306 */ /* 0x000e660000209400 */
[----:B------:R-:W-:-:S05]  /*36b0*/  IMAD.MOV R9, RZ, RZ, -R9 ;  /* 0x000000ffff097224 */ /* 0x000fca00078e0a09 */
[----:B-1----:R-:W1:Y:S02]  /*36c0*/  MUFU.RCP R16, R12 ;  /* 0x0000000c00107308 */ /* 0x002e640000001000 */
[----:B-1----:R-:W-:-:S06]  /*36d0*/  VIADD R16, R16, 0xffffffe ;  /* 0x0ffffffe10107836 */ /* 0x002fcc0000000000 */
[----:B------:R-:W1:Y:S02]  /*36e0*/  F2I.FTZ.U32.TRUNC.NTZ R17, R16 ;  /* 0x0000001000117305 */ /* 0x000e64000021f000 */
[----:B-1----:R-:W-:Y:S01]  /*36f0*/  IMAD.MOV R0, RZ, RZ, -R17 ;  /* 0x000000ffff007224 */ /* 0x002fe200078e0a11 */
[----:B------:R-:W-:-:S03]  /*3700*/  MOV R16, RZ ;  /* 0x000000ff00107202 */ /* 0x000fc60000000f00 */
[----:B------:R-:W-:Y:S01]  /*3710*/  IMAD R15, R0, R11, RZ ;  /* 0x0000000b000f7224 */ /* 0x000fe200078e02ff */
[----:B------:R-:W-:Y:S02]  /*3720*/  IABS R0, R13 ;  /* 0x0000000d00007213 */ /* 0x000fe40000000000 */
[----:B------:R-:W-:Y:S01]  /*3730*/  LOP3.LUT R13, R13, R8, RZ, 0x3c, !PT ;  /* 0x000000080d0d7212 */ /* 0x000fe200078e3cff */
[----:B------:R-:W-:-:S03]  /*3740*/  IMAD.HI.U32 R15, R17, R15, R16 ;  /* 0x0000000f110f7227 */ /* 0x000fc600078e0010 */
[----:B------:R-:W-:-:S03]  /*3750*/  ISETP.GE.AND P0, PT, R13, RZ, PT ;  /* 0x000000ff0d00720c */ /* 0x000fc60003f06270 */
[----:B------:R-:W-:-:S04]  /*3760*/  IMAD.HI.U32 R12, R15, R0, RZ ;  /* 0x000000000f0c7227 */ /* 0x000fc800078e00ff */
[----:B------:R-:W-:-:S04]  /*3770*/  IMAD.HI.U32 R14, R15, R10, RZ ;  /* 0x0000000a0f0e7227 */ /* 0x000fc800078e00ff */
[-C--:B------:R-:W-:Y:S02]  /*3780*/  IMAD R0, R12, R9.reuse, R0 ;  /* 0x000000090c007224 */ /* 0x080fe400078e0200 */
[----:B------:R-:W-:Y:S01]  /*3790*/  IMAD R10, R14, R9, R10 ;  /* 0x000000090e0a7224 */ /* 0x000fe200078e020a */
[----:B------:R-:W-:Y:S02]  /*37a0*/  LOP3.LUT R9, RZ, R8, RZ, 0x33, !PT ;  /* 0x00000008ff097212 */ /* 0x000fe400078e33ff */
[C---:B------:R-:W-:Y:S02]  /*37b0*/  ISETP.GT.U32.AND P1, PT, R11.reuse, R0, PT ;  /* 0x000000000b00720c */ /* 0x040fe40003f24070 */
[----:B------:R-:W-:-:S11]  /*37c0*/  ISETP.GT.U32.AND P3, PT, R11, R10, PT ;  /* 0x0000000a0b00720c */ /* 0x000fd60003f64070 */
[----:B------:R-:W-:Y:S02]  /*37d0*/  @!P1 IMAD.IADD R0, R0, 0x1, -R11 ;  /* 0x0000000100009824 */ /* 0x000fe400078e0a0b */
[-C--:B------:R-:W-:Y:S01]  /*37e0*/  @!P3 IADD3 R10, PT, PT, R10, -R11.reuse, RZ ;  /* 0x8000000b0a0ab210 */ /* 0x080fe20007ffe0ff */
[----:B------:R-:W-:Y:S01]  /*37f0*/  @!P1 VIADD R12, R12, 0x1 ;  /* 0x000000010c0c9836 */ /* 0x000fe20000000000 */
[----:B------:R-:W-:Y:S01]  /*3800*/  ISETP.NE.AND P1, PT, R8, RZ, PT ;  /* 0x000000ff0800720c */ /* 0x000fe20003f25270 */
[----:B------:R-:W-:Y:S01]  /*3810*/  @!P3 VIADD R14, R14, 0x1 ;  /* 0x000000010e0eb836 */ /* 0x000fe20000000000 */
[-C--:B------:R-:W-:Y:S02]  /*3820*/  ISETP.GE.U32.AND P5, PT, R0, R11.reuse, PT ;  /* 0x0000000b0000720c */ /* 0x080fe40003fa6070 */
[----:B------:R-:W-:Y:S02]  /*3830*/  ISETP.GE.U32.AND P6, PT, R10, R11, PT ;  /* 0x0000000b0a00720c */ /* 0x000fe40003fc6070 */
[----:B------:R-:W-:-:S04]  /*3840*/  LOP3.LUT R0, R185, R8, RZ, 0x3c, !PT ;  /* 0x00000008b9007212 */ /* 0x000fc800078e3cff */
[----:B------:R-:W-:-:S05]  /*3850*/  ISETP.GE.AND P2, PT, R0, RZ, PT ;  /* 0x000000ff0000720c */ /* 0x000fca0003f46270 */
[----:B------:R-:W-:Y:S02]  /*3860*/  @P5 IADD3 R12, PT, PT, R12, 0x1, RZ ;  /* 0x000000010c0c5810 */ /* 0x000fe40007ffe0ff */
[----:B------:R-:W-:-:S03]  /*3870*/  @P6 VIADD R14, R14, 0x1 ;  /* 0x000000010e0e6836 */ /* 0x000fc60000000000 */
[----:B------:R-:W-:-:S03]  /*3880*/  @!P0 IMAD.MOV R12, RZ, RZ, -R12 ;  /* 0x000000ffff0c8224 */ /* 0x000fc600078e0a0c */
[----:B------:R-:W-:Y:S02]  /*3890*/  @!P2 IADD3 R14, PT, PT, -R14, RZ, RZ ;  /* 0x000000ff0e0ea210 */ /* 0x000fe40007ffe1ff */
[C---:B------:R-:W-:Y:S02]  /*38a0*/  SEL R0, R9.reuse, R12, !P1 ;  /* 0x0000000c09007207 */ /* 0x040fe40004800000 */
[----:B------:R-:W-:Y:S01]  /*38b0*/  SEL R9, R9, R14, !P1 ;  /* 0x0000000e09097207 */ /* 0x000fe20004800000 */
[----:B------:R-:W2:Y:S02]  /*38c0*/  LD.E.64 R12, desc[UR4][R2.64+0x38] ;  /* 0x00003804020c7980 */ /* 0x000ea4000c101b00 */
[--C-:B------:R-:W-:Y:S02]  /*38d0*/  IMAD.WIDE R20, R0, 0x4, R192.reuse ;  /* 0x0000000400147825 */ /* 0x100fe400078e02c0 */
[----:B------:R-:W3:Y:S02]  /*38e0*/  LD.E.64 R14, desc[UR4][R2.64+0x20] ;  /* 0x00002004020e7980 */ /* 0x000ee4000c101b00 */
[----:B------:R-:W-:-:S02]  /*38f0*/  IMAD.WIDE R18, R9, 0x4, R192 ;  /* 0x0000000409127825 */ /* 0x000fc400078e02c0 */
[----:B------:R-:W4:Y:S04]  /*3900*/  LD.E R11, desc[UR4][R20.64] ;  /* 0x00000004140b7980 */ /* 0x000f28000c101900 */
[----:B------:R-:W4:Y:S01]  /*3910*/  LD.E R10, desc[UR4][R18.64] ;  /* 0x00000004120a7980 */ /* 0x000f22000c101900 */
[----:B------:R-:W-:-:S04]  /*3920*/  IMAD.IADD R9, R9, 0x1, -R0 ;  /* 0x0000000109097824 */ /* 0x000fc800078e0a00 */
[----:B------:R-:W-:-:S05]  /*3930*/  IMAD R8, R8, R9, -0x80 ;  /* 0xffffff8008087424 */ /* 0x000fca00078e0209 */
[----:B------:R-:W-:Y:S01]  /*3940*/  SHF.R.S32.HI R9, RZ, 0x1f, R8 ;  /* 0x0000001fff097819 */ /* 0x000fe20000011408 */
[-C--:B--2---:R-:W-:Y:S02]  /*3950*/  IMAD R0, R13, R8.reuse, RZ ;  /* 0x000000080d007224 */ /* 0x084fe400078e02ff */
[----:B------:R-:W-:-:S04]  /*3960*/  IMAD.WIDE.U32 R16, R12, R8, RZ ;  /* 0x000000080c107225 */ /* 0x000fc800078e00ff */
[----:B------:R-:W-:Y:S01]  /*3970*/  IMAD R0, R12, R9, R0 ;  /* 0x000000090c007224 */ /* 0x000fe200078e0200 */
[----:B----4-:R-:W-:-:S03]  /*3980*/  IADD3 R11, PT, PT, R11, -R10, RZ ;  /* 0x8000000a0b0b7210 */ /* 0x010fc60007ffe0ff */
[----:B------:R-:W-:Y:S01]  /*3990*/  IMAD.IADD R17, R17, 0x1, R0 ;  /* 0x0000000111117824 */ /* 0x000fe200078e0200 */
[----:B------:R-:W-:Y:S01]  /*39a0*/  SHF.R.S32.HI R0, RZ, 0x1f, R11 ;  /* 0x0000001fff007819 */ /* 0x000fe2000001140b */
[----:B---3--:R-:W-:Y:S02]  /*39b0*/  IMAD R9, R15, R11, RZ ;  /* 0x0000000b0f097224 */ /* 0x008fe400078e02ff */
[----:B------:R-:W-:-:S04]  /*39c0*/  IMAD.WIDE.U32 R10, R11, R14, R16 ;  /* 0x0000000e0b0a7225 */ /* 0x000fc800078e0010 */
[----:B------:R-:W-:Y:S01]  /*39d0*/  IMAD R0, R14, R0, R9 ;  /* 0x000000000e007224 */ /* 0x000fe200078e0209 */
[----:B------:R-:W-:-:S04]  /*39e0*/  LEA R178, P0, R10, R178, 0x1 ;  /* 0x000000b20ab27211 */ /* 0x000fc800078008ff */
[----:B------:R-:W-:-:S04]  /*39f0*/  IADD3 R0, PT, PT, R11, R0, RZ ;  /* 0x000000000b007210 */ /* 0x000fc80007ffe0ff */
[----:B------:R-:W-:Y:S02]  /*3a00*/  LEA.HI.X R177, R10, R177, R0, 0x1, P0 ;  /* 0x000000b10ab17211 */ /* 0x000fe400000f0c00 */
.L_x_447:
[----:B------:R-:W-:Y:S05]  /*3a10*/  BSYNC.RECONVERGENT B0 ;  /* 0x0000000000007941 */ /* 0x000fea0003800200 */
.L_x_445:
[C---:B------:R-:W-:Y:S01]  /*3a20*/  IMAD.SHL.U32 R9, R174.reuse, 0x40, RZ ;  /* 0x00000040ae097824 */ /* 0x040fe200078e00ff */
[----:B------:R-:W-:Y:S01]  /*3a30*/  SHF.L.U64.HI R0, R174, 0x6, R175 ;  /* 0x00000006ae007819 */ /* 0x000fe200000102af */
[----:B------:R-:W-:Y:S01]  /*3a40*/  IMAD.MOV.U32 R10, RZ, RZ, R178 ;  /* 0x000000ffff0a7224 */ /* 0x000fe200078e00b2 */
[----:B------:R-:W-:Y:S02]  /*3a50*/  MOV R11, R177 ;  /* 0x000000b1000b7202 */ /* 0x000fe40000000f00 */
[----:B------:R-:W-:-:S03]  /*3a60*/  IADD3 R12, P0, PT, R9, R178, RZ ;  /* 0x000000b2090c7210 */ /* 0x000fc60007f1e0ff */
[----:B------:R-:W-:Y:S01]  /*3a70*/  @!PT LDS RZ, [RZ] ;  /* 0x00000000fffff984 */ /* 0x000fe20000000800 */
[----:B------:R-:W-:Y:S01]  /*3a80*/  @!PT LDS RZ, [RZ] ;  /* 0x00000000fffff984 */ /* 0x000fe20000000800 */
[----:B------:R-:W-:Y:S01]  /*3a90*/  @!PT LDS RZ, [RZ] ;  /* 0x00000000fffff984 */ /* 0x000fe20000000800 */
[----:B------:R1:W-:Y:S01]  /*3aa0*/  LDGSTS.E.BYPASS.LTC128B.128 [R187+0x3000], desc[UR4][R10.64] ;  /* 0x030000000abb7fae */ /* 0x0003e2000b981a04 */
[C---:B------:R-:W-:Y:S01]  /*3ab0*/  IADD3 R8, P1, PT, R9.reuse, R12, RZ ;  /* 0x0000000c09087210 */ /* 0x040fe20007f3e0ff */
[C---:B------:R-:W-:Y:S02]  /*3ac0*/  IMAD.X R13, R0.reuse, 0x1, R177, P0 ;  /* 0x00000001000d7824 */ /* 0x040fe400000e06b1 */
[----:B------:R1:W-:Y:S01]  /*3ad0*/  LDGSTS.E.BYPASS.LTC128B.128 [R187+0x5000], desc[UR4][R10.64+0x40] ;  /* 0x050000400abb7fae */ /* 0x0003e2000b981a04 */
[----:B------:R-:W-:Y:S01]  /*3ae0*/  IADD3 R14, P0, PT, R9, R8, RZ ;  /* 0x00000008090e7210 */ /* 0x000fe20007f1e0ff */
[C---:B------:R-:W-:Y:S02]  /*3af0*/  IMAD.X R9, R0.reuse, 0x1, R13, P1 ;  /* 0x0000000100097824 */ /* 0x040fe400008e060d */
[----:B------:R1:W-:Y:S03]  /*3b00*/  LDGSTS.E.BYPASS.LTC128B.128 [R187+0x7000], desc[UR4][R10.64+0x80] ;  /* 0x070000800abb7fae */ /* 0x0003e6000b981a04 */
[----:B------:R-:W-:Y:S01]  /*3b10*/  IADD3.X R15, PT, PT, R0, R9, RZ, P0, !PT ;  /* 0x00000009000f7210 */ /* 0x000fe200007fe4ff */
[----:B------:R1:W-:Y:S04]  /*3b20*/  LDGSTS.E.BYPASS.LTC128B.128 [R187+0x3800], desc[UR4][R12.64] ;  /* 0x038000000cbb7fae */ /* 0x0003e8000b981a04 */
        /* <DEDUP_REMOVED lines=8> */
[----:B------:R-:W0:Y:S02]  /*3bb0*/  LDGDEPBAR ;  /* 0x00000000000079af */ /* 0x000e240000000000 */
.L_x_444:
[----:B------:R-:W-:Y:S05]  /*3bc0*/  BSYNC.RECONVERGENT B1 ;  /* 0x0000000000017941 */ /* 0x000fea0003800200 */
.L_x_443:
[----:B------:R-:W2:Y:S01]  /*3bd0*/  LD.E R53, desc[UR4][R2.64+0xdc] ;  /* 0x0000dc0402357980 */ /* 0x000ea2000c101900 */
[----:B-1----:R-:W-:Y:S02]  /*3be0*/  FMNMX3.FTZ R8, R95, R89, R76, !PT ;  /* 0x000000595f087276 */ /* 0x002fe4000781004c */
[----:B------:R-:W-:Y:S02]  /*3bf0*/  FMNMX3.FTZ R0, R81, R83, R72, !PT ;  /* 0x0000005351007276 */ /* 0x000fe40007810048 */
[----:B------:R-:W-:Y:S02]  /*3c00*/  FMNMX3.FTZ R8, R8, R99, R97, !PT ;  /* 0x0000006308087276 */ /* 0x000fe40007810061 */
[----:B------:R-:W-:Y:S02]  /*3c10*/  FMNMX3.FTZ R0, R0, R73, R87, !PT ;  /* 0x0000004900007276 */ /* 0x000fe40007810057 */
[----:B------:R-:W-:Y:S02]  /*3c20*/  FMNMX3.FTZ R8, R8, R91, R103, !PT ;  /* 0x0000005b08087276 */ /* 0x000fe40007810067 */
[----:B------:R-:W-:-:S02]  /*3c30*/  FMNMX3.FTZ R0, R0, R77, R85, !PT ;  /* 0x0000004d00007276 */ /* 0x000fc40007810055 */
[----:B------:R-:W-:Y:S02]  /*3c40*/  FMNMX3.FTZ R8, R8, R79, R195, !PT ;  /* 0x0000004f08087276 */ /* 0x000fe400078100c3 */
        /* <DEDUP_REMOVED lines=23> */
[----:B------:R-:W-:Y:S02]  /*3dc0*/  FMNMX.FTZ R10, R58, R11, !PT ;  /* 0x0000000b3a0a7209 */ /* 0x000fe40007810000 */
[----:B------:R-:W-:Y:S02]  /*3dd0*/  FMNMX.FTZ R8, R46, R9, !PT ;  /* 0x000000092e087209 */ /* 0x000fe40007810000 */
[----:B------:R-:W-:Y:S01]  /*3de0*/  LEA R170, R7, R4, 0x1 ;  /* 0x0000000407aa7211 */ /* 0x000fe200078e08ff */
[----:B------:R-:W1:Y:S03]  /*3df0*/  SHFL.BFLY PT, R11, R10, 0x2, 0x1f ;  /* 0x0c401f000a0b7f89 */ /* 0x000e6600000e0000 */
[----:B------:R-:W-:Y:S01]  /*3e00*/  LEA R168, R5, R170, 0x1 ;  /* 0x000000aa05a87211 */ /* 0x000fe200078e08ff */
[----:B------:R-:W3:Y:S04]  /*3e10*/  SHFL.BFLY PT, R9, R8, 0x2, 0x1f ;  /* 0x0c401f0008097f89 */ /* 0x000ee800000e0000 */
[----:B------:R-:W-:Y:S04]  /*3e20*/  LDSM.16.MT88.4 R12, [R170+0xb400] ;  /* 0x00b40000aa0c783b */ /* 0x000fe80000004200 */
[----:B------:R-:W-:Y:S04]  /*3e30*/  LDSM.16.MT88.4 R108, [R170+0x9000] ;  /* 0x00900000aa6c783b */ /* 0x000fe80000004200 */
[----:B------:R-:W-:Y:S04]  /*3e40*/  LDSM.16.MT88.4 R16, [R168+0xd000] ;  /* 0x00d00000a810783b */ /* 0x000fe80000004200 */
[----:B------:R-:W-:Y:S01]  /*3e50*/  LDSM.16.MT88.4 R28, [R168+0x9400] ;  /* 0x00940000a81c783b */ /* 0x000fe20000004200 */
[----:B-1----:R-:W-:-:S03]  /*3e60*/  FMNMX.FTZ R11, R10, R11, !PT ;  /* 0x0000000b0a0b7209 */ /* 0x002fc60007810000 */
[----:B------:R-:W-:Y:S01]  /*3e70*/  LDSM.16.MT88.4 R60, [R170+0x9400] ;  /* 0x00940000aa3c783b */ /* 0x000fe20000004200 */
[----:B---3--:R-:W-:-:S03]  /*3e80*/  FMNMX.FTZ R9, R8, R9, !PT ;  /* 0x0000000908097209 */ /* 0x008fc60007810000 */
[----:B------:R-:W1:Y:S04]  /*3e90*/  SHFL.BFLY PT, R0, R11, 0x1, 0x1f ;  /* 0x0c201f000b007f89 */ /* 0x000e6800000e0000 */
[----:B------:R-:W3:Y:S04]  /*3ea0*/  SHFL.BFLY PT, R116, R9, 0x1, 0x1f ;  /* 0x0c201f0009747f89 */ /* 0x000ee800000e0000 */
[----:B------:R-:W-:Y:S01]  /*3eb0*/  LDSM.16.MT88.4 R20, [R168+0xb400] ;  /* 0x00b40000a814783b */ /* 0x000fe20000004200 */
[----:B-1----:R-:W-:Y:S02]  /*3ec0*/  FMNMX.FTZ R0, R11, R0, !PT ;  /* 0x000000000b007209 */ /* 0x002fe40007810000 */
[----:B---3--:R-:W-:-:S02]  /*3ed0*/  FMNMX.FTZ R116, R9, R116, !PT ;  /* 0x0000007409747209 */ /* 0x008fc40007810000 */
[----:B------:R-:W-:Y:S01]  /*3ee0*/  FSETP.NEU.FTZ.AND P0, PT, R0, -INF , PT ;  /* 0xff8000000000780b */ /* 0x000fe20003f1d000 */
[C---:B--2---:R-:W-:Y:S02]  /*3ef0*/  FMUL.FTZ R124, R53.reuse, R0 ;  /* 0x00000000357c7220 */ /* 0x044fe40000410000 */
[----:B------:R-:W-:-:S03]  /*3f00*/  FMUL.FTZ R54, R53, R116 ;  /* 0x0000007435367220 */ /* 0x000fc60000410000 */
[----:B------:R-:W-:Y:S02]  /*3f10*/  FSEL R124, R124, RZ, P0 ;  /* 0x000000ff7c7c7208 */ /* 0x000fe40000000000 */
[----:B------:R-:W-:-:S03]  /*3f20*/  FSETP.NEU.FTZ.AND P0, PT, R116, -INF , PT ;  /* 0xff8000007400780b */ /* 0x000fc60003f1d000 */
[-CC-:B------:R-:W-:Y:S01]  /*3f30*/  FFMA.FTZ R26, R95, R53.reuse, -R124.reuse ;  /* 0x000000355f1a7223 */ /* 0x180fe2000001087c */
[----:B------:R-:W-:Y:S01]  /*3f40*/  FSEL R54, R54, RZ, P0 ;  /* 0x000000ff36367208 */ /* 0x000fe20000000000 */
[-CC-:B------:R-:W-:Y:S01]  /*3f50*/  FFMA.FTZ R25, R89, R53.reuse, -R124.reuse ;  /* 0x0000003559197223 */ /* 0x180fe2000001087c */
[-CC-:B------:R-:W-:Y:S01]  /*3f60*/  FFMA.FTZ R24, R76, R53.reuse, -R124.reuse ;  /* 0x000000354c187223 */ /* 0x180fe2000001087c */
[-CC-:B------:R-:W-:Y:S01]  /*3f70*/  FFMA.FTZ R41, R99, R53.reuse, -R124.reuse ;  /* 0x0000003563297223 */ /* 0x180fe2000001087c */
[-C--:B------:R-:W-:Y:S01]  /*3f80*/  FFMA.FTZ R40, R97, R53.reuse, -R124 ;  /* 0x0000003561287223 */ /* 0x080fe2000001087c */
[-CC-:B------:R-:W-:Y:S01]  /*3f90*/  FFMA.FTZ R27, R81, R53.reuse, -R54.reuse ;  /* 0x00000035511b7223 */ /* 0x180fe20000010836 */
[-CC-:B------:R-:W-:Y:S01]  /*3fa0*/  FFMA.FTZ R44, R83, R53.reuse, -R54.reuse ;  /* 0x00000035532c7223 */ /* 0x180fe20000010836 */
[-CC-:B------:R-:W-:Y:S01]  /*3fb0*/  FFMA.FTZ R43, R72, R53.reuse, -R54.reuse ;  /* 0x00000035482b7223 */ /* 0x180fe20000010836 */
[----:B------:R-:W1:Y:S01]  /*3fc0*/  LDSM.16.MT88.4 R80, [R170+0xb000] ;  /* 0x00b00000aa50783b */ /* 0x000e620000004200 */
[-C--:B------:R-:W-:Y:S01]  /*3fd0*/  FFMA.FTZ R42, R73, R53.reuse, -R54 ;  /* 0x00000035492a7223 */ /* 0x080fe20000010836 */
[----:B------:R-:W-:Y:S01]  /*3fe0*/  MUFU.EX2 R26, R26 ;  /* 0x0000001a001a7308 */ /* 0x000fe20000000800 */
[-CC-:B------:R-:W-:Y:S01]  /*3ff0*/  FFMA.FTZ R37, R91, R53.reuse, -R124.reuse ;  /* 0x000000355b257223 */ /* 0x180fe2000001087c */
[-C--:B------:R-:W-:Y:S01]  /*4000*/  FFMA.FTZ R36, R103, R53.reuse, -R124 ;  /* 0x0000003567247223 */ /* 0x080fe2000001087c */
[-CC-:B------:R-:W-:Y:S01]  /*4010*/  FFMA.FTZ R39, R87, R53.reuse, -R54.reuse ;  /* 0x0000003557277223 */ /* 0x180fe20000010836 */
[----:B------:R-:W2:Y:S01]  /*4020*/  MUFU.EX2 R25, R25 ;  /* 0x0000001900197308 */ /* 0x000ea20000000800 */
[-CC-:B------:R-:W-:Y:S01]  /*4030*/  FFMA.FTZ R38, R77, R53.reuse, -R54.reuse ;  /* 0x000000354d267223 */ /* 0x180fe20000010836 */
[-CC-:B------:R-:W-:Y:S01]  /*4040*/  FFMA.FTZ R35, R85, R53.reuse, -R54.reuse ;  /* 0x0000003555237223 */ /* 0x180fe20000010836 */
[-C--:B------:R-:W-:Y:S01]  /*4050*/  FFMA.FTZ R34, R93, R53.reuse, -R54 ;  /* 0x000000355d227223 */ /* 0x080fe20000010836 */
[----:B------:R-:W-:Y:S01]  /*4060*/  MUFU.EX2 R24, R24 ;  /* 0x0000001800187308 */ /* 0x000fe20000000800 */
[-CC-:B------:R-:W-:Y:S01]  /*4070*/  FFMA.FTZ R33, R79, R53.reuse, -R124.reuse ;  /* 0x000000354f217223 */ /* 0x180fe2000001087c */
[----:B------:R-:W3:Y:S01]  /*4080*/  LDSM.16.MT88.4 R72, [R168+0x9000] ;  /* 0x00900000a848783b */ /* 0x000ee20000004200 */
[-C--:B------:R-:W-:Y:S01]  /*4090*/  FFMA.FTZ R5, R199, R53.reuse, -R124 ;  /* 0x00000035c7057223 */ /* 0x080fe2000001087c */
[----:B------:R-:W4:Y:S01]  /*40a0*/  MUFU.EX2 R41, R41 ;  /* 0x0000002900297308 */ /* 0x000f220000000800 */
[-CC-:B------:R-:W-:Y:S01]  /*40b0*/  FFMA.FTZ R32, R179, R53.reuse, -R54.reuse ;  /* 0x00000035b3207223 */ /* 0x180fe20000010836 */
[----:B------:R-:W5:Y:S01]  /*40c0*/  LDSM.16.MT88.4 R88, [R168+0xb000] ;  /* 0x00b00000a858783b */ /* 0x000f620000004200 */
[-C--:B------:R-:W-:Y:S01]  /*40d0*/  FFMA.FTZ R7, R189, R53.reuse, -R54 ;  /* 0x00000035bd077223 */ /* 0x080fe20000010836 */
[----:B------:R-:W-:Y:S01]  /*40e0*/  MUFU.EX2 R27, R27 ;  /* 0x0000001b001b7308 */ /* 0x000fe20000000800 */
[-CC-:B------:R-:W-:Y:S01]  /*40f0*/  FFMA.FTZ R4, R165, R53.reuse, -R124.reuse ;  /* 0x00000035a5047223 */ /* 0x180fe2000001087c */
[----:B--2---:R-:W-:Y:S01]  /*4100*/  F2FP.F16.F32.PACK_AB R105, R25, R26 ;  /* 0x0000001a1969723e */ /* 0x004fe200000000ff */
[----:B------:R-:W2:Y:S01]  /*4110*/  LDSM.16.MT88.4 R96, [R170+0xd000] ;  /* 0x00d00000aa60783b */ /* 0x000ea20000004200 */
[----:B------:R-:W1:Y:S01]  /*4120*/  MUFU.EX2 R44, R44 ;  /* 0x0000002c002c7308 */ /* 0x000e620000000800 */
[-CC-:B------:R-:W-:Y:S01]  /*4130*/  FFMA.FTZ R120, R117, R53.reuse, -R124.reuse ;  /* 0x0000003575787223 */ /* 0x180fe2000001087c */
[-C--:B------:R-:W-:Y:S01]  /*4140*/  FFMA.FTZ R117, R159, R53.reuse, -R124 ;  /* 0x000000359f757223 */ /* 0x080fe2000001087c */
[-CC-:B------:R-:W-:Y:S01]  /*4150*/  FFMA.FTZ R122, R155, R53.reuse, -R54.reuse ;  /* 0x000000359b7a7223 */ /* 0x180fe20000010836 */
[----:B------:R-:W-:Y:S01]  /*4160*/  MUFU.EX2 R43, R43 ;  /* 0x0000002b002b7308 */ /* 0x000fe20000000800 */
[-CC-:B------:R-:W-:Y:S01]  /*4170*/  FFMA.FTZ R119, R119, R53.reuse, -R54.reuse ;  /* 0x0000003577777223 */ /* 0x180fe20000010836 */
[----:B----4-:R-:W-:Y:S01]  /*4180*/  F2FP.F16.F32.PACK_AB R107, R41, R24 ;  /* 0x00000018296b723e */ /* 0x010fe200000000ff */
[-C--:B------:R-:W-:Y:S01]  /*4190*/  FFMA.FTZ R136, R135, R53.reuse, -R54 ;  /* 0x0000003587887223 */ /* 0x080fe20000010836 */
[----:B------:R-:W4:Y:S01]  /*41a0*/  MUFU.EX2 R42, R42 ;  /* 0x0000002a002a7308 */ /* 0x000f220000000800 */
[-CC-:B------:R-:W-:Y:S01]  /*41b0*/  FFMA.FTZ R130, R143, R53.reuse, -R124.reuse ;  /* 0x000000358f827223 */ /* 0x180fe2000001087c */
[-C--:B------:R-:W-:Y:S01]  /*41c0*/  FFMA.FTZ R126, R149, R53.reuse, -R124 ;  /* 0x00000035957e7223 */ /* 0x080fe2000001087c */
[-CC-:B------:R-:W-:Y:S01]  /*41d0*/  FFMA.FTZ R134, R145, R53.reuse, -R54.reuse ;  /* 0x0000003591867223 */ /* 0x180fe20000010836 */
[----:B------:R-:W-:Y:S01]  /*41e0*/  MUFU.EX2 R40, R40 ;  /* 0x0000002800287308 */ /* 0x000fe20000000800 */
[----:B------:R-:W-:Y:S01]  /*41f0*/  FFMA.FTZ R132, R139, R53, -R54 ;  /* 0x000000358b847223 */ /* 0x000fe20000010836 */
[----:B-1----:R-:W-:Y:S01]  /*4200*/  F2FP.F16.F32.PACK_AB R104, R44, R27 ;  /* 0x0000001b2c68723e */ /* 0x002fe200000000ff */
[-CC-:B------:R-:W-:Y:S01]  /*4210*/  FFMA.FTZ R135, R137, R53.reuse, -R124.reuse ;  /* 0x0000003589877223 */ /* 0x180fe2000001087c */
[----:B------:R-:W1:Y:S01]  /*4220*/  MUFU.EX2 R37, R37 ;  /* 0x0000002500257308 */ /* 0x000e620000000800 */
[-C--:B------:R-:W-:Y:S01]  /*4230*/  FFMA.FTZ R147, R147, R53.reuse, -R124 ;  /* 0x0000003593937223 */ /* 0x080fe2000001087c */
[-C--:B------:R-:W-:Y:S01]  /*4240*/  FFMA.FTZ R141, R141, R53.reuse, -R54 ;  /* 0x000000358d8d7223 */ /* 0x080fe20000010836 */
[-C--:B------:R-:W-:Y:S01]  /*4250*/  FFMA.FTZ R123, R123, R53.reuse, -R124 ;  /* 0x000000357b7b7223 */ /* 0x080fe2000001087c */
[----:B------:R-:W-:Y:S01]  /*4260*/  MUFU.EX2 R36, R36 ;  /* 0x0000002400247308 */ /* 0x000fe20000000800 */
[--C-:B------:R-:W-:Y:S01]  /*4270*/  FFMA.FTZ R140, R125, R53, -R54.reuse ;  /* 0x000000357d8c7223 */ /* 0x100fe20000010836 */
[----:B----4-:R-:W-:Y:S01]  /*4280*/  F2FP.F16.F32.PACK_AB R106, R42, R43 ;  /* 0x0000002b2a6a723e */ /* 0x010fe200000000ff */
[-C--:B------:R-:W-:Y:S01]  /*4290*/  FFMA.FTZ R138, R55, R53.reuse, -R54 ;  /* 0x00000035378a7223 */ /* 0x080fe20000010836 */
[----:B------:R-:W-:Y:S01]  /*42a0*/  MUFU.EX2 R39, R39 ;  /* 0x0000002700277308 */ /* 0x000fe20000000800 */
[-CC-:B------:R-:W-:Y:S01]  /*42b0*/  FFMA.FTZ R56, R56, R53.reuse, -R124.reuse ;  /* 0x0000003538387223 */ /* 0x180fe2000001087c */
[-C--:B------:R-:W-:Y:S01]  /*42c0*/  FFMA.FTZ R133, R133, R53.reuse, -R124 ;  /* 0x0000003585857223 */ /* 0x080fe2000001087c */
[-C--:B------:R-:W-:Y:S01]  /*42d0*/  FFMA.FTZ R131, R131, R53.reuse, -R54 ;  /* 0x0000003583837223 */ /* 0x080fe20000010836 */
[----:B------:R-:W4:Y:S01]  /*42e0*/  MUFU.EX2 R38, R38 ;  /* 0x0000002600267308 */ /* 0x000f220000000800 */
[C---:B------:R-:W-:Y:S01]  /*42f0*/  HMMA.16816.F32 R76, R104.reuse, R80, RZ ;  /* 0x00000050684c723c */ /* 0x040fe200000018ff */
[----:B-1----:R-:W-:Y:S01]  /*4300*/  F2FP.F16.F32.PACK_AB R9, R37, R40 ;  /* 0x000000282509723e */ /* 0x002fe200000000ff */
[-CC-:B------:R-:W-:Y:S01]  /*4310*/  FFMA.FTZ R118, R118, R53.reuse, -R124.reuse ;  /* 0x0000003576767223 */ /* 0x180fe2000001087c */
[----:B------:R-:W-:Y:S01]  /*4320*/  MUFU.EX2 R35, R35 ;  /* 0x0000002300237308 */ /* 0x000fe20000000800 */
[-CC-:B------:R-:W-:Y:S01]  /*4330*/  FFMA.FTZ R66, R66, R53.reuse, -R124.reuse ;  /* 0x0000003542427223 */ /* 0x180fe2000001087c */
[-CC-:B------:R-:W-:Y:S01]  /*4340*/  FFMA.FTZ R59, R59, R53.reuse, -R124.reuse ;  /* 0x000000353b3b7223 */ /* 0x180fe2000001087c */
[-CC-:B------:R-:W-:Y:S01]  /*4350*/  FFMA.FTZ R64, R64, R53.reuse, -R124.reuse ;  /* 0x0000003540407223 */ /* 0x180fe2000001087c */
[----:B------:R-:W1:Y:S01]  /*4360*/  MUFU.EX2 R34, R34 ;  /* 0x0000002200227308 */ /* 0x000e620000000800 */
[----:B------:R-:W-:Y:S01]  /*4370*/  HMMA.16816.F32 R80, R104, R82, RZ ;  /* 0x000000526850723c */ /* 0x000fe200000018ff */
[----:B------:R-:W-:Y:S01]  /*4380*/  FFMA.FTZ R58, R58, R53, -R124 ;  /* 0x000000353a3a7223 */ /* 0x000fe2000001087c */
[----:B------:R-:W-:Y:S01]  /*4390*/  FADD.FTZ R25, R26, R25 ;  /* 0x000000191a197221 */ /* 0x000fe20000010000 */
[----:B------:R-:W5:Y:S01]  /*43a0*/  MUFU.EX2 R33, R33 ;  /* 0x0000002100217308 */ /* 0x000f620000000800 */
[----:B----4-:R-:W-:-:S03]  /*43b0*/  F2FP.F16.F32.PACK_AB R8, R38, R39 ;  /* 0x000000272608723e */ /* 0x010fc600000000ff */
[----:B------:R-:W-:Y:S01]  /*43c0*/  MUFU.EX2 R5, R5 ;  /* 0x0000000500057308 */ /* 0x000fe20000000800 */
[----:B------:R-:W-:Y:S03]  /*43d0*/  HMMA.16816.F32 R112, R104, R108, RZ ;  /* 0x0000006c6870723c */ /* 0x000fe600000018ff */
[----:B------:R-:W-:Y:S01]  /*43e0*/  MUFU.EX2 R32, R32 ;  /* 0x0000002000207308 */ /* 0x000fe20000000800 */
[----:B-1----:R-:W-:-:S03]  /*43f0*/  F2FP.F16.F32.PACK_AB R10, R34, R35 ;  /* 0x00000023220a723e */ /* 0x002fc600000000ff */
[----:B------:R-:W-:Y:S01]  /*4400*/  MUFU.EX2 R7, R7 ;  /* 0x0000000700077308 */ /* 0x000fe20000000800 */
[----:B---3--:R-:W-:Y:S01]  /*4410*/  HMMA.16816.F32 R68, R104, R72, RZ ;  /* 0x000000486844723c */ /* 0x008fe200000018ff */
[----:B-----5:R-:W-:Y:S02]  /*4420*/  F2FP.F16.F32.PACK_AB R11, R33, R36 ;  /* 0x00000024210b723e */ /* 0x020fe400000000ff */
[----:B------:R-:W-:Y:S04]  /*4430*/  MUFU.EX2 R4, R4 ;  /* 0x0000000400047308 */ /* 0x000fe80000000800 */
[----:B------:R-:W-:Y:S01]  /*4440*/  MUFU.EX2 R120, R120 ;  /* 0x0000007800787308 */ /* 0x000fe20000000800 */
[C---:B------:R-:W-:Y:S03]  /*4450*/  HMMA.16816.F32 R76, R8.reuse, R12, R76 ;  /* 0x0000000c084c723c */ /* 0x040fe6000000184c */
[----:B------:R-:W-:Y:S04]  /*4460*/  MUFU.EX2 R117, R117 ;  /* 0x0000007500757308 */ /* 0x000fe80000000800 */
[----:B------:R-:W-:Y:S01]  /*4470*/  MUFU.EX2 R122, R122 ;  /* 0x0000007a007a7308 */ /* 0x000fe20000000800 */
[----:B------:R-:W-:Y:S01]  /*4480*/  HMMA.16816.F32 R80, R8, R14, R80 ;  /* 0x0000000e0850723c */ /* 0x000fe20000001850 */
[----:B------:R-:W1:Y:S02]  /*4490*/  LDSM.16.MT88.4 R12, [R168+0xd400] ;  /* 0x00d40000a80c783b */ /* 0x000e640000004200 */
[----:B------:R-:W-:Y:S04]  /*44a0*/  MUFU.EX2 R119, R119 ;  /* 0x0000007700777308 */ /* 0x000fe80000000800 */
[----:B------:R-:W-:Y:S01]  /*44b0*/  MUFU.EX2 R143, R147 ;  /* 0x00000093008f7308 */ /* 0x000fe20000000800 */
[C---:B------:R-:W-:Y:S03]  /*44c0*/  HMMA.16816.F32 R84, R104.reuse, R88, RZ ;  /* 0x000000586854723c */ /* 0x040fe600000018ff */
[----:B------:R-:W-:Y:S04]  /*44d0*/  MUFU.EX2 R130, R130 ;  /* 0x0000008200827308 */ /* 0x000fe80000000800 */
[----:B------:R-:W-:Y:S01]  /*44e0*/  MUFU.EX2 R126, R126 ;  /* 0x0000007e007e7308 */ /* 0x000fe20000000800 */
[C---:B--2---:R-:W-:Y:S03]  /*44f0*/  HMMA.16816.F32 R92, R104.reuse, R96, RZ ;  /* 0x00000060685c723c */ /* 0x044fe600000018ff */
[----:B------:R-:W-:Y:S04]  /*4500*/  MUFU.EX2 R134, R134 ;  /* 0x0000008600867308 */ /* 0x000fe80000000800 */
[----:B------:R2:W-:Y:S01]  /*4510*/  MUFU.EX2 R139, R141 ;  /* 0x0000008d008b7308 */ /* 0x0005e20000000800 */
[C---:B------:R-:W-:Y:S03]  /*4520*/  HMMA.16816.F32 R108, R104.reuse, R110, RZ ;  /* 0x0000006e686c723c */ /* 0x040fe600000018ff */
[----:B------:R-:W-:Y:S04]  /*4530*/  MUFU.EX2 R132, R132 ;  /* 0x0000008400847308 */ /* 0x000fe80000000800 */
[----:B------:R3:W-:Y:S01]  /*4540*/  MUFU.EX2 R137, R136 ;  /* 0x0000008800897308 */ /* 0x0007e20000000800 */
[----:B------:R-:W-:Y:S03]  /*4550*/  HMMA.16816.F32 R72, R104, R74, RZ ;  /* 0x0000004a6848723c */ /* 0x000fe600000018ff */
[----:B------:R-:W-:Y:S01]  /*4560*/  MUFU.EX2 R135, R135 ;  /* 0x0000008700877308 */ /* 0x000fe20000000800 */
[-CC-:B--2---:R-:W-:Y:S01]  /*4570*/  FFMA.FTZ R141, R52, R53.reuse, -R54.reuse ;  /* 0x00000035348d7223 */ /* 0x184fe20000010836 */
[----:B------:R-:W-:-:S02]  /*4580*/  FFMA.FTZ R52, R47, R53, -R54 ;  /* 0x000000352f347223 */ /* 0x000fc40000010836 */
[----:B------:R-:W-:Y:S01]  /*4590*/  MUFU.EX2 R123, R123 ;  /* 0x0000007b007b7308 */ /* 0x000fe20000000800 */
[----:B------:R-:W-:Y:S03]  /*45a0*/  HMMA.16816.F32 R88, R104, R90, RZ ;  /* 0x0000005a6858723c */ /* 0x000fe600000018ff */
[----:B------:R2:W-:Y:S01]  /*45b0*/  MUFU.EX2 R125, R131 ;  /* 0x00000083007d7308 */ /* 0x0005e20000000800 */
[----:B---3--:R-:W-:-:S03]  /*45c0*/  FFMA.FTZ R136, R127, R53, -R124 ;  /* 0x000000357f887223 */ /* 0x008fc6000001087c */
[----:B------:R3:W-:Y:S01]  /*45d0*/  MUFU.EX2 R127, R133 ;  /* 0x00000085007f7308 */ /* 0x0007e20000000800 */
[C---:B------:R-:W-:Y:S03]  /*45e0*/  HMMA.16816.F32 R96, R104.reuse, R98, RZ ;  /* 0x000000626860723c */ /* 0x040fe600000018ff */
[----:B------:R-:W-:Y:S04]  /*45f0*/  MUFU.EX2 R136, R136 ;  /* 0x0000008800887308 */ /* 0x000fe80000000800 */
[----:B------:R-:W-:Y:S01]  /*4600*/  MUFU.EX2 R140, R140 ;  /* 0x0000008c008c7308 */ /* 0x000fe20000000800 */
[----:B------:R-:W-:Y:S01]  /*4610*/  HMMA.16816.F32 R100, R104, R16, RZ ;  /* 0x000000106864723c */ /* 0x000fe200000018ff */
[-C--:B--2---:R-:W-:Y:S01]  /*4620*/  FFMA.FTZ R131, R57, R53.reuse, -R124 ;  /* 0x0000003539837223 */ /* 0x084fe2000001087c */
[-CC-:B------:R-:W-:Y:S01]  /*4630*/  FFMA.FTZ R57, R48, R53.reuse, -R54.reuse ;  /* 0x0000003530397223 */ /* 0x180fe20000010836 */
[----:B------:R-:W-:Y:S01]  /*4640*/  MUFU.EX2 R138, R138 ;  /* 0x0000008a008a7308 */ /* 0x000fe20000000800 */
[----:B---3--:R-:W-:-:S03]  /*4650*/  FFMA.FTZ R133, R51, R53, -R54 ;  /* 0x0000003533857223 */ /* 0x008fc60000010836 */
[----:B------:R-:W-:Y:S01]  /*4660*/  MUFU.EX2 R56, R56 ;  /* 0x0000003800387308 */ /* 0x000fe20000000800 */
[----:B------:R-:W-:Y:S01]  /*4670*/  HMMA.16816.F32 R104, R104, R18, RZ ;  /* 0x000000126868723c */ /* 0x000fe200000018ff */
[----:B------:R-:W2:Y:S02]  /*4680*/  LDSM.16.MT88.4 R16, [R170+0xd400] ;  /* 0x00d40000aa10783b */ /* 0x000ea40000004200 */
[----:B------:R-:W-:Y:S04]  /*4690*/  MUFU.EX2 R66, R66 ;  /* 0x0000004200427308 */ /* 0x000fe80000000800 */
[----:B------:R-:W-:Y:S01]  /*46a0*/  MUFU.EX2 R59, R59 ;  /* 0x0000003b003b7308 */ /* 0x000fe20000000800 */
[C---:B------:R-:W-:Y:S01]  /*46b0*/  HMMA.16816.F32 R68, R8.reuse, R28, R68 ;  /* 0x0000001c0844723c */ /* 0x040fe20000001844 */
[-C--:B------:R-:W-:Y:S01]  /*46c0*/  FFMA.FTZ R29, R197, R53.reuse, -R124 ;  /* 0x00000035c51d7223 */ /* 0x080fe2000001087c */
[-C--:B------:R-:W-:Y:S01]  /*46d0*/  FFMA.FTZ R28, R167, R53.reuse, -R54 ;  /* 0x00000035a71c7223 */ /* 0x080fe20000010836 */
[----:B------:R-:W-:Y:S04]  /*46e0*/  MUFU.EX2 R64, R64 ;  /* 0x0000004000407308 */ /* 0x000fe80000000800 */
[----:B------:R-:W-:Y:S01]  /*46f0*/  MUFU.EX2 R29, R29 ;  /* 0x0000001d001d7308 */ /* 0x000fe20000000800 */
[C---:B-1----:R-:W-:Y:S03]  /*4700*/  HMMA.16816.F32 R100, R8.reuse, R12, R100 ;  /* 0x0000000c0864723c */ /* 0x042fe60000001864 */
[----:B------:R-:W-:Y:S04]  /*4710*/  MUFU.EX2 R28, R28 ;  /* 0x0000001c001c7308 */ /* 0x000fe80000000800 */
[----:B------:R-:W-:Y:S01]  /*4720*/  MUFU.EX2 R52, R52 ;  /* 0x0000003400347308 */ /* 0x000fe20000000800 */
[C---:B------:R-:W-:Y:S01]  /*4730*/  HMMA.16816.F32 R104, R8.reuse, R14, R104 ;  /* 0x0000000e0868723c */ /* 0x040fe20000001868 */
[----:B------:R-:W1:Y:S02]  /*4740*/  LDSM.16.MT88.4 R12, [R170+0x9800] ;  /* 0x00980000aa0c783b */ /* 0x000e640000004200 */
[----:B------:R-:W-:Y:S05]  /*4750*/  MUFU.EX2 R197, R58 ;  /* 0x0000003a00c57308 */ /* 0x000fea0000000800 */
[----:B------:R-:W-:Y:S01]  /*4760*/  HMMA.16816.F32 R72, R8, R30, R72 ;  /* 0x0000001e0848723c */ /* 0x000fe20000001848 */
[-C--:B------:R-:W-:Y:S01]  /*4770*/  FFMA.FTZ R30, R195, R53.reuse, -R124 ;  /* 0x00000035c31e7223 */ /* 0x080fe2000001087c */
[----:B------:R-:W-:-:S05]  /*4780*/  FFMA.FTZ R31, R163, R53, -R54 ;  /* 0x00000035a31f7223 */ /* 0x000fca0000010836 */
[----:B------:R-:W-:Y:S01]  /*4790*/  MUFU.EX2 R30, R30 ;  /* 0x0000001e001e7308 */ /* 0x000fe20000000800 */
[C---:B------:R-:W-:Y:S01]  /*47a0*/  HMMA.16816.F32 R112, R8.reuse, R60, R112 ;  /* 0x0000003c0870723c */ /* 0x040fe20000001870 */
[-CC-:B------:R-:W-:Y:S01]  /*47b0*/  FFMA.FTZ R61, R161, R53.reuse, -R124.reuse ;  /* 0x00000035a13d7223 */ /* 0x180fe2000001087c */
[-C--:B------:R-:W-:Y:S01]  /*47c0*/  FFMA.FTZ R60, R151, R53.reuse, -R124 ;  /* 0x00000035973c7223 */ /* 0x080fe2000001087c */
[----:B------:R-:W3:Y:S04]  /*47d0*/  MUFU.EX2 R31, R31 ;  /* 0x0000001f001f7308 */ /* 0x000ee80000000800 */
[----:B------:R-:W-:Y:S01]  /*47e0*/  MUFU.EX2 R61, R61 ;  /* 0x0000003d003d7308 */ /* 0x000fe20000000800 */
[C---:B------:R-:W-:Y:S01]  /*47f0*/  HMMA.16816.F32 R108, R8.reuse, R62, R108 ;  /* 0x0000003e086c723c */ /* 0x040fe2000000186c */
[-CC-:B------:R-:W-:Y:S01]  /*4800*/  FFMA.FTZ R63, R153, R53.reuse, -R54.reuse ;  /* 0x00000035993f7223 */ /* 0x180fe20000010836 */
[----:B------:R-:W-:Y:S01]  /*4810*/  FFMA.FTZ R62, R157, R53, -R54 ;  /* 0x000000359d3e7223 */ /* 0x000fe20000010836 */
[----:B------:R-:W-:Y:S04]  /*4820*/  MUFU.EX2 R60, R60 ;  /* 0x0000003c003c7308 */ /* 0x000fe80000000800 */
[----:B------:R-:W-:Y:S01]  /*4830*/  MUFU.EX2 R63, R63 ;  /* 0x0000003f003f7308 */ /* 0x000fe20000000800 */
[C---:B------:R-:W-:Y:S03]  /*4840*/  HMMA.16816.F32 R84, R8.reuse, R20, R84 ;  /* 0x000000140854723c */ /* 0x040fe60000001854 */
[----:B------:R-:W4:Y:S05]  /*4850*/  MUFU.EX2 R62, R62 ;  /* 0x0000003e003e7308 */ /* 0x000f2a0000000800 */
[C---:B------:R-:W-:Y:S01]  /*4860*/  HMMA.16816.F32 R88, R8.reuse, R22, R88 ;  /* 0x000000160858723c */ /* 0x040fe20000001858 */
[----:B------:R-:W5:Y:S07]  /*4870*/  LDSM.16.MT88.4 R20, [R168+0xb800] ;  /* 0x00b80000a814783b */ /* 0x000f6e0000004200 */
[C---:B--2---:R-:W-:Y:S08]  /*4880*/  HMMA.16816.F32 R92, R8.reuse, R16, R92 ;  /* 0x00000010085c723c */ /* 0x044ff0000000185c */
[----:B------:R-:W-:Y:S01]  /*4890*/  HMMA.16816.F32 R96, R8, R18, R96 ;  /* 0x000000120860723c */ /* 0x000fe20000001860 */
[----:B---3--:R-:W-:Y:S01]  /*48a0*/  F2FP.F16.F32.PACK_AB R8, R31, R32 ;  /* 0x000000201f08723e */ /* 0x008fe200000000ff */
[----:B------:R-:W2:Y:S01]  /*48b0*/  LDSM.16.MT88.4 R16, [R168+0x9800] ;  /* 0x00980000a810783b */ /* 0x000ea20000004200 */
[----:B------:R-:W-:-:S02]  /*48c0*/  F2FP.F16.F32.PACK_AB R9, R29, R30 ;  /* 0x0000001e1d09723e */ /* 0x000fc400000000ff */
[----:B------:R-:W-:Y:S02]  /*48d0*/  F2FP.F16.F32.PACK_AB R10, R7, R28 ;  /* 0x0000001c070a723e */ /* 0x000fe400000000ff */
[----:B------:R-:W-:-:S07]  /*48e0*/  F2FP.F16.F32.PACK_AB R11, R4, R5 ;  /* 0x00000005040b723e */ /* 0x000fce00000000ff */
[C---:B-1----:R-:W-:Y:S08]  /*48f0*/  HMMA.16816.F32 R112, R8.reuse, R12, R112 ;  /* 0x0000000c0870723c */ /* 0x042ff00000001870 */
[C---:B------:R-:W-:Y:S01]  /*4900*/  HMMA.16816.F32 R108, R8.reuse, R14, R108 ;  /* 0x0000000e086c723c */ /* 0x040fe2000000186c */
[----:B------:R-:W1:Y:S07]  /*4910*/  LDSM.16.MT88.4 R12, [R170+0xb800] ;  /* 0x00b80000aa0c783b */ /* 0x000e6e0000004200 */
[C---:B-----5:R-:W-:Y:S08]  /*4920*/  HMMA.16816.F32 R84, R8.reuse, R20, R84 ;  /* 0x000000140854723c */ /* 0x060ff00000001854 */
[C---:B------:R-:W-:Y:S01]  /*4930*/  HMMA.16816.F32 R88, R8.reuse, R22, R88 ;  /* 0x000000160858723c */ /* 0x040fe20000001858 */
[----:B------:R-:W-:Y:S07]  /*4940*/  LDSM.16.MT88.4 R20, [R168+0xbc00] ;  /* 0x00bc0000a814783b */ /* 0x000fee0000004200 */
[C---:B--2---:R-:W-:Y:S08]  /*4950*/  HMMA.16816.F32 R68, R8.reuse, R16, R68 ;  /* 0x000000100844723c */ /* 0x044ff00000001844 */
[C---:B------:R-:W-:Y:S01]  /*4960*/  HMMA.16816.F32 R72, R8.reuse, R18, R72 ;  /* 0x000000120848723c */ /* 0x040fe20000001848 */
[----:B------:R-:W2:Y:S07]  /*4970*/  LDSM.16.MT88.4 R16, [R170+0xd800] ;  /* 0x00d80000aa10783b */ /* 0x000eae0000004200 */
[C---:B-1----:R-:W-:Y:S08]  /*4980*/  HMMA.16816.F32 R76, R8.reuse, R12, R76 ;  /* 0x0000000c084c723c */ /* 0x042ff0000000184c */
[C---:B------:R-:W-:Y:S01]  /*4990*/  HMMA.16816.F32 R80, R8.reuse, R14, R80 ;  /* 0x0000000e0850723c */ /* 0x040fe20000001850 */
[----:B------:R-:W1:Y:S07]  /*49a0*/  LDSM.16.MT88.4 R12, [R168+0xd800] ;  /* 0x00d80000a80c783b */ /* 0x000e6e0000004200 */
[C---:B--2---:R-:W-:Y:S08]  /*49b0*/  HMMA.16816.F32 R92, R8.reuse, R16, R92 ;  /* 0x00000010085c723c */ /* 0x044ff0000000185c */
[C---:B------:R-:W-:Y:S01]  /*49c0*/  HMMA.16816.F32 R96, R8.reuse, R18, R96 ;  /* 0x000000120860723c */ /* 0x040fe20000001860 */
[----:B------:R-:W2:Y:S07]  /*49d0*/  LDSM.16.MT88.4 R16, [R168+0x9c00] ;  /* 0x009c0000a810783b */ /* 0x000eae0000004200 */
[C---:B-1----:R-:W-:Y:S08]  /*49e0*/  HMMA.16816.F32 R100, R8.reuse, R12, R100 ;  /* 0x0000000c0864723c */ /* 0x042ff00000001864 */
[----:B------:R-:W-:Y:S01]  /*49f0*/  HMMA.16816.F32 R104, R8, R14, R104 ;  /* 0x0000000e0868723c */ /* 0x000fe20000001868 */
[----:B------:R-:W1:Y:S01]  /*4a00*/  LDSM.16.MT88.4 R12, [R170+0x9c00] ;  /* 0x009c0000aa0c783b */ /* 0x000e620000004200 */
[----:B------:R-:W-:-:S02]  /*4a10*/  F2FP.F16.F32.PACK_AB R8, R119, R122 ;  /* 0x0000007a7708723e */ /* 0x000fc400000000ff */
[----:B------:R-:W-:Y:S02]  /*4a20*/  F2FP.F16.F32.PACK_AB R9, R117, R120 ;  /* 0x000000787509723e */ /* 0x000fe400000000ff */
[----:B----4-:R-:W-:Y:S02]  /*4a30*/  F2FP.F16.F32.PACK_AB R10, R62, R63 ;  /* 0x0000003f3e0a723e */ /* 0x010fe400000000ff */
[----:B------:R-:W-:-:S07]  /*4a40*/  F2FP.F16.F32.PACK_AB R11, R60, R61 ;  /* 0x0000003d3c0b723e */ /* 0x000fce00000000ff */
[C---:B------:R-:W-:Y:S08]  /*4a50*/  HMMA.16816.F32 R84, R8.reuse, R20, R84 ;  /* 0x000000140854723c */ /* 0x040ff00000001854 */
        /* <DEDUP_REMOVED lines=10> */
[----:B------:R-:W-:Y:S07]  /*4b00*/  LDSM.16.MT88.4 R16, [R168+0xa000] ;  /* 0x00a00000a810783b */ /* 0x000fee0000004200 */
[C---:B-1----:R-:W-:Y:S08]  /*4b10*/  HMMA.16816.F32 R76, R8.reuse, R12, R76 ;  /* 0x0000000c084c723c */ /* 0x042ff0000000184c */
[C---:B------:R-:W-:Y:S01]  /*4b20*/  HMMA.16816.F32 R80, R8.reuse, R14, R80 ;  /* 0x0000000e0850723c */ /* 0x040fe20000001850 */
[----:B------:R-:W1:Y:S07]  /*4b30*/  LDSM.16.MT88.4 R12, [R168+0xdc00] ;  /* 0x00dc0000a80c783b */ /* 0x000e6e0000004200 */
[C---:B-1----:R-:W-:Y:S08]  /*4b40*/  HMMA.16816.F32 R100, R8.reuse, R12, R100 ;  /* 0x0000000c0864723c */ /* 0x042ff00000001864 */
[----:B------:R-:W-:Y:S01]  /*4b50*/  HMMA.16816.F32 R104, R8, R14, R104 ;  /* 0x0000000e0868723c */ /* 0x000fe20000001868 */
[----:B------:R-:W1:Y:S01]  /*4b60*/  LDSM.16.MT88.4 R12, [R170+0xa000] ;  /* 0x00a00000aa0c783b */ /* 0x000e620000004200 */
[----:B------:R-:W-:-:S02]  /*4b70*/  F2FP.F16.F32.PACK_AB R8, R139, R134 ;  /* 0x000000868b08723e */ /* 0x000fc400000000ff */
[----:B------:R-:W-:Y:S02]  /*4b80*/  F2FP.F16.F32.PACK_AB R9, R130, R143 ;  /* 0x0000008f8209723e */ /* 0x000fe400000000ff */
[----:B------:R-:W-:Y:S02]  /*4b90*/  F2FP.F16.F32.PACK_AB R10, R137, R132 ;  /* 0x00000084890a723e */ /* 0x000fe400000000ff */
[----:B------:R-:W-:-:S07]  /*4ba0*/  F2FP.F16.F32.PACK_AB R11, R135, R126 ;  /* 0x0000007e870b723e */ /* 0x000fce00000000ff */
[C---:B------:R-:W-:Y:S08]  /*4bb0*/  HMMA.16816.F32 R68, R8.reuse, R16, R68 ;  /* 0x000000100844723c */ /* 0x040ff00000001844 */
[C---:B------:R-:W-:Y:S01]  /*4bc0*/  HMMA.16816.F32 R72, R8.reuse, R18, R72 ;  /* 0x000000120848723c */ /* 0x040fe20000001848 */
[----:B------:R-:W2:Y:S07]  /*4bd0*/  LDSM.16.MT88.4 R16, [R170+0xe000] ;  /* 0x00e00000aa10783b */ /* 0x000eae0000004200 */
[C---:B------:R-:W-:Y:S08]  /*4be0*/  HMMA.16816.F32 R84, R8.reuse, R20, R84 ;  /* 0x000000140854723c */ /* 0x040ff00000001854 */
[C---:B------:R-:W-:Y:S01]  /*4bf0*/  HMMA.16816.F32 R88, R8.reuse, R22, R88 ;  /* 0x000000160858723c */ /* 0x040fe20000001858 */
[----:B------:R-:W-:Y:S07]  /*4c00*/  LDSM.16.MT88.4 R20, [R170+0xa400] ;  /* 0x00a40000aa14783b */ /* 0x000fee0000004200 */
        /* <DEDUP_REMOVED lines=12> */
[----:B------:R-:W-:Y:S01]  /*4cd0*/  FFMA.FTZ R8, R121, R53, -R54 ;  /* 0x0000003579087223 */ /* 0x000fe20000010836 */
[----:B------:R-:W-:Y:S01]  /*4ce0*/  F2FP.F16.F32.PACK_AB R9, R136, R127 ;  /* 0x0000007f8809723e */ /* 0x000fe200000000ff */
[--C-:B------:R-:W-:Y:S01]  /*4cf0*/  FFMA.FTZ R121, R67, R53, -R124.reuse ;  /* 0x0000003543797223 */ /* 0x100fe2000001087c */
[----:B------:R-:W-:Y:S01]  /*4d00*/  F2FP.F16.F32.PACK_AB R11, R56, R123 ;  /* 0x0000007b380b723e */ /* 0x000fe200000000ff */
[----:B------:R2:W3:Y:S01]  /*4d10*/  MUFU.EX2 R55, R8 ;  /* 0x0000000800377308 */ /* 0x0004e20000000800 */
[-C--:B------:R-:W-:Y:S01]  /*4d20*/  FFMA.FTZ R67, R65, R53.reuse, -R124 ;  /* 0x0000003541437223 */ /* 0x080fe2000001087c */
[-CC-:B------:R-:W-:Y:S01]  /*4d30*/  FFMA.FTZ R124, R50, R53.reuse, -R54.reuse ;  /* 0x00000035327c7223 */ /* 0x180fe20000010836 */
[----:B------:R-:W-:Y:S01]  /*4d40*/  FFMA.FTZ R65, R49, R53, -R54 ;  /* 0x0000003531417223 */ /* 0x000fe20000010836 */
[----:B------:R-:W-:Y:S04]  /*4d50*/  MUFU.EX2 R48, R121 ;  /* 0x0000007900307308 */ /* 0x000fe80000000800 */
[----:B------:R-:W-:Y:S04]  /*4d60*/  MUFU.EX2 R49, R131 ;  /* 0x0000008300317308 */ /* 0x000fe80000000800 */
[----:B------:R-:W-:Y:S01]  /*4d70*/  MUFU.EX2 R50, R141 ;  /* 0x0000008d00327308 */ /* 0x000fe20000000800 */
[----:B--2---:R-:W-:-:S02]  /*4d80*/  F2FP.F16.F32.PACK_AB R8, R140, R125 ;  /* 0x0000007d8c08723e */ /* 0x004fc400000000ff */
[----:B---3--:R-:W-:Y:S01]  /*4d90*/  F2FP.F16.F32.PACK_AB R10, R138, R55 ;  /* 0x000000378a0a723e */ /* 0x008fe200000000ff */
[----:B------:R-:W-:Y:S04]  /*4da0*/  MUFU.EX2 R47, R124 ;  /* 0x0000007c002f7308 */ /* 0x000fe80000000800 */
[----:B------:R-:W-:Y:S02]  /*4db0*/  MUFU.EX2 R65, R65 ;  /* 0x0000004100417308 */ /* 0x000fe40000000800 */
[C---:B------:R-:W-:Y:S08]  /*4dc0*/  HMMA.16816.F32 R112, R8.reuse, R20, R112 ;  /* 0x000000140870723c */ /* 0x040ff00000001870 */
[C---:B------:R-:W-:Y:S01]  /*4dd0*/  HMMA.16816.F32 R108, R8.reuse, R22, R108 ;  /* 0x00000016086c723c */ /* 0x040fe2000000186c */
[----:B------:R-:W2:Y:S07]  /*4de0*/  LDSM.16.MT88.4 R20, [R168+0xc400] ;  /* 0x00c40000a814783b */ /* 0x000eae0000004200 */
[C---:B-1----:R-:W-:Y:S08]  /*4df0*/  HMMA.16816.F32 R68, R8.reuse, R12, R68 ;  /* 0x0000000c0844723c */ /* 0x042ff00000001844 */
[C---:B------:R-:W-:Y:S01]  /*4e00*/  HMMA.16816.F32 R72, R8.reuse, R14, R72 ;  /* 0x0000000e0848723c */ /* 0x040fe20000001848 */
[----:B------:R-:W1:Y:S07]  /*4e10*/  LDSM.16.MT88.4 R12, [R170+0xe400] ;  /* 0x00e40000aa0c783b */ /* 0x000e6e0000004200 */
[C---:B------:R-:W-:Y:S08]  /*4e20*/  HMMA.16816.F32 R76, R8.reuse, R16, R76 ;  /* 0x00000010084c723c */ /* 0x040ff0000000184c */
[C---:B------:R-:W-:Y:S01]  /*4e30*/  HMMA.16816.F32 R80, R8.reuse, R18, R80 ;  /* 0x000000120850723c */ /* 0x040fe20000001850 */
[----:B------:R-:W3:Y:S07]  /*4e40*/  LDSM.16.MT88.4 R16, [R168+0xe400] ;  /* 0x00e40000a810783b */ /* 0x000eee0000004200 */
[C---:B--2---:R-:W-:Y:S01]  /*4e50*/  HMMA.16816.F32 R84, R8.reuse, R20, R84 ;  /* 0x000000140854723c */ /* 0x044fe20000001854 */
[-CC-:B------:R-:W-:Y:S01]  /*4e60*/  FFMA.FTZ R20, R45, R53.reuse, -R54.reuse ;  /* 0x000000352d147223 */ /* 0x180fe20000010836 */
[----:B------:R-:W-:Y:S01]  /*4e70*/  FFMA.FTZ R53, R46, R53, -R54 ;  /* 0x000000352e357223 */ /* 0x000fe20000010836 */
[----:B------:R-:W-:Y:S04]  /*4e80*/  MUFU.EX2 R45, R118 ;  /* 0x00000076002d7308 */ /* 0x000fe80000000800 */
[----:B------:R2:W4:Y:S01]  /*4e90*/  MUFU.EX2 R51, R20 ;  /* 0x0000001400337308 */ /* 0x0005220000000800 */
[----:B------:R-:W-:Y:S01]  /*4ea0*/  HMMA.16816.F32 R88, R8, R22, R88 ;  /* 0x000000160858723c */ /* 0x000fe20000001858 */
[----:B------:R-:W-:-:S02]  /*4eb0*/  FADD.FTZ R22, R27, R44 ;  /* 0x0000002c1b167221 */ /* 0x000fc40000010000 */
[----:B------:R-:W5:Y:S02]  /*4ec0*/  MUFU.EX2 R46, R133 ;  /* 0x00000085002e7308 */ /* 0x000f640000000800 */
[----:B------:R-:W-:Y:S02]  /*4ed0*/  FADD.FTZ R43, R43, R22 ;  /* 0x000000162b2b7221 */ /* 0x000fe40000010000 */
[----:B------:R-:W5:Y:S01]  /*4ee0*/  MUFU.EX2 R44, R67 ;  /* 0x00000043002c7308 */ /* 0x000f620000000800 */
[----:B-1----:R-:W-:Y:S01]  /*4ef0*/  HMMA.16816.F32 R92, R8, R12, R92 ;  /* 0x0000000c085c723c */ /* 0x002fe2000000185c */
[----:B------:R-:W-:Y:S02]  /*4f00*/  FADD.FTZ R42, R42, R43 ;  /* 0x0000002b2a2a7221 */ /* 0x000fe40000010000 */
[----:B------:R-:W-:Y:S01]  /*4f10*/  MUFU.EX2 R53, R53 ;  /* 0x0000003500357308 */ /* 0x000fe20000000800 */
[----:B--2---:R-:W1:Y:S01]  /*4f20*/  LDSM.16.MT88.4 R20, [R170+0xc800] ;  /* 0x00c80000aa14783b */ /* 0x004e620000004200 */
[----:B------:R-:W-:-:S03]  /*4f30*/  FADD.FTZ R39, R39, R42 ;  /* 0x0000002a27277221 */ /* 0x000fc60000010000 */
[----:B------:R-:W-:Y:S01]  /*4f40*/  HMMA.16816.F32 R96, R8, R14, R96 ;  /* 0x0000000e0860723c */ /* 0x000fe20000001860 */
[----:B------:R-:W2:Y:S01]  /*4f50*/  LDSM.16.MT88.4 R12, [R170+0xa800] ;  /* 0x00a80000aa0c783b */ /* 0x000ea20000004200 */
[----:B------:R-:W-:-:S06]  /*4f60*/  FADD.FTZ R38, R38, R39 ;  /* 0x0000002726267221 */ /* 0x000fcc0000010000 */
[----:B---3--:R-:W-:Y:S01]  /*4f70*/  HMMA.16816.F32 R100, R8, R16, R100 ;  /* 0x000000100864723c */ /* 0x008fe20000001864 */
[----:B------:R-:W-:Y:S02]  /*4f80*/  FADD.FTZ R16, R24, R25 ;  /* 0x0000001918107221 */ /* 0x000fe40000010000 */
[----:B------:R-:W3:Y:S02]  /*4f90*/  LDSM.16.MT88.4 R24, [R168+0xa800] ;  /* 0x00a80000a818783b */ /* 0x000ee40000004200 */
[----:B------:R-:W-:-:S03]  /*4fa0*/  FADD.FTZ R41, R41, R16 ;  /* 0x0000001029297221 */ /* 0x000fc60000010000 */
[----:B------:R-:W-:Y:S01]  /*4fb0*/  HMMA.16816.F32 R104, R8, R18, R104 ;  /* 0x000000120868723c */ /* 0x000fe20000001868 */
[----:B----4-:R-:W-:Y:S01]  /*4fc0*/  F2FP.F16.F32.PACK_AB R8, R50, R51 ;  /* 0x000000333208723e */ /* 0x010fe200000000ff */
[----:B------:R-:W4:Y:S01]  /*4fd0*/  LDSM.16.MT88.4 R16, [R170+0xe800] ;  /* 0x00e80000aa10783b */ /* 0x000f220000004200 */
[----:B------:R-:W-:Y:S02]  /*4fe0*/  F2FP.F16.F32.PACK_AB R9, R48, R49 ;  /* 0x000000313009723e */ /* 0x000fe400000000ff */
[----:B-----5:R-:W-:Y:S02]  /*4ff0*/  F2FP.F16.F32.PACK_AB R10, R47, R46 ;  /* 0x0000002e2f0a723e */ /* 0x020fe400000000ff */
[----:B------:R-:W-:-:S07]  /*5000*/  F2FP.F16.F32.PACK_AB R11, R44, R45 ;  /* 0x0000002d2c0b723e */ /* 0x000fce00000000ff */
[C---:B-1----:R-:W-:Y:S08]  /*5010*/  HMMA.16816.F32 R76, R8.reuse, R20, R76 ;  /* 0x00000014084c723c */ /* 0x042ff0000000184c */
[C---:B--2---:R-:W-:Y:S08]  /*5020*/  HMMA.16816.F32 R112, R8.reuse, R12, R112 ;  /* 0x0000000c0870723c */ /* 0x044ff00000001870 */
[C---:B------:R-:W-:Y:S01]  /*5030*/  HMMA.16816.F32 R108, R8.reuse, R14, R108 ;  /* 0x0000000e086c723c */ /* 0x040fe2000000186c */
[----:B------:R-:W1:Y:S07]  /*5040*/  LDSM.16.MT88.4 R12, [R168+0xc800] ;  /* 0x00c80000a80c783b */ /* 0x000e6e0000004200 */
[C---:B---3--:R-:W-:Y:S08]  /*5050*/  HMMA.16816.F32 R68, R8.reuse, R24, R68 ;  /* 0x000000180844723c */ /* 0x048ff00000001844 */
[C---:B------:R-:W-:Y:S01]  /*5060*/  HMMA.16816.F32 R72, R8.reuse, R26, R72 ;  /* 0x0000001a0848723c */ /* 0x040fe20000001848 */
[----:B------:R-:W2:Y:S07]  /*5070*/  LDSM.16.MT88.4 R24, [R168+0xe800] ;  /* 0x00e80000a818783b */ /* 0x000eae0000004200 */
[----:B----4-:R-:W-:Y:S01]  /*5080*/  HMMA.16816.F32 R92, R8, R16, R92 ;  /* 0x00000010085c723c */ /* 0x010fe2000000185c */
[----:B------:R-:W-:-:S02]  /*5090*/  FADD.FTZ R16, R40, R41 ;  /* 0x0000002928107221 */ /* 0x000fc40000010000 */
[----:B------:R-:W3:Y:S02]  /*50a0*/  MUFU.EX2 R40, R57 ;  /* 0x0000003900287308 */ /* 0x000ee40000000800 */
[----:B------:R-:W-:-:S03]  /*50b0*/  FADD.FTZ R37, R37, R16 ;  /* 0x0000001025257221 */ /* 0x000fc60000010000 */
[----:B------:R-:W-:Y:S01]  /*50c0*/  HMMA.16816.F32 R80, R8, R22, R80 ;  /* 0x000000160850723c */ /* 0x000fe20000001850 */
[----:B------:R-:W-:Y:S01]  /*50d0*/  FADD.FTZ R36, R36, R37 ;  /* 0x0000002524247221 */ /* 0x000fe20000010000 */
[----:B------:R-:W4:Y:S03]  /*50e0*/  LDSM.16.MT88.4 R20, [R168+0xac00] ;  /* 0x00ac0000a814783b */ /* 0x000f260000004200 */
[----:B------:R-:W-:-:S03]  /*50f0*/  FADD.FTZ R33, R33, R36 ;  /* 0x0000002421217221 */ /* 0x000fc60000010000 */
[C---:B------:R-:W-:Y:S01]  /*5100*/  HMMA.16816.F32 R96, R8.reuse, R18, R96 ;  /* 0x000000120860723c */ /* 0x040fe20000001860 */
[----:B------:R-:W-:Y:S07]  /*5110*/  LDSM.16.MT88.4 R16, [R170+0xcc00] ;  /* 0x00cc0000aa10783b */ /* 0x000fee0000004200 */
[C---:B-1----:R-:W-:Y:S08]  /*5120*/  HMMA.16816.F32 R84, R8.reuse, R12, R84 ;  /* 0x0000000c0854723c */ /* 0x042ff00000001854 */
[C---:B------:R-:W-:Y:S01]  /*5130*/  HMMA.16816.F32 R88, R8.reuse, R14, R88 ;  /* 0x0000000e0858723c */ /* 0x040fe20000001858 */
[----:B------:R-:W1:Y:S07]  /*5140*/  LDSM.16.MT88.4 R12, [R170+0xac00] ;  /* 0x00ac0000aa0c783b */ /* 0x000e6e0000004200 */
[----:B--2---:R-:W-:Y:S01]  /*5150*/  HMMA.16816.F32 R100, R8, R24, R100 ;  /* 0x000000180864723c */ /* 0x004fe20000001864 */
[----:B------:R-:W-:Y:S01]  /*5160*/  FADD.FTZ R25, R35, R38 ;  /* 0x0000002623197221 */ /* 0x000fe20000010000 */
[----:B------:R-:W-:-:S03]  /*5170*/  FADD.FTZ R24, R30, R33 ;  /* 0x000000211e187221 */ /* 0x000fc60000010000 */
[----:B------:R-:W-:Y:S01]  /*5180*/  FADD.FTZ R25, R34, R25 ;  /* 0x0000001922197221 */ /* 0x000fe20000010000 */
[----:B------:R-:W-:Y:S02]  /*5190*/  FADD.FTZ R24, R29, R24 ;  /* 0x000000181d187221 */ /* 0x000fe40000010000 */
[----:B------:R-:W-:Y:S01]  /*51a0*/  HMMA.16816.F32 R104, R8, R26, R104 ;  /* 0x0000001a0868723c */ /* 0x000fe20000001868 */
[----:B---3--:R-:W-:Y:S01]  /*51b0*/  F2FP.F16.F32.PACK_AB R8, R40, R65 ;  /* 0x000000412808723e */ /* 0x008fe200000000ff */
[----:B------:R-:W-:Y:S01]  /*51c0*/  FADD.FTZ R32, R32, R25 ;  /* 0x0000001920207221 */ /* 0x000fe20000010000 */
[----:B------:R-:W-:Y:S01]  /*51d0*/  F2FP.F16.F32.PACK_AB R9, R59, R66 ;  /* 0x000000423b09723e */ /* 0x000fe200000000ff */
[----:B------:R-:W-:Y:S01]  /*51e0*/  FADD.FTZ R5, R5, R24 ;  /* 0x0000001805057221 */ /* 0x000fe20000010000 */
[----:B------:R-:W-:Y:S01]  /*51f0*/  F2FP.F16.F32.PACK_AB R10, R53, R52 ;  /* 0x00000034350a723e */ /* 0x000fe200000000ff */
[----:B------:R-:W-:Y:S01]  /*5200*/  FADD.FTZ R31, R31, R32 ;  /* 0x000000201f1f7221 */ /* 0x000fe20000010000 */
[----:B------:R-:W-:Y:S01]  /*5210*/  F2FP.F16.F32.PACK_AB R11, R197, R64 ;  /* 0x00000040c50b723e */ /* 0x000fe200000000ff */
[----:B------:R-:W-:-:S02]  /*5220*/  FADD.FTZ R5, R4, R5 ;  /* 0x0000000504057221 */ /* 0x000fc40000010000 */
[----:B------:R-:W-:Y:S02]  /*5230*/  FADD.FTZ R28, R28, R31 ;  /* 0x0000001f1c1c7221 */ /* 0x000fe40000010000 */
[----:B------:R-:W-:Y:S02]  /*5240*/  FADD.FTZ R4, R120, R5 ;  /* 0x0000000578047221 */ /* 0x000fe40000010000 */
[----:B------:R-:W-:Y:S01]  /*5250*/  FADD.FTZ R7, R7, R28 ;  /* 0x0000001c07077221 */ /* 0x000fe20000010000 */
[----:B----4-:R-:W-:Y:S01]  /*5260*/  HMMA.16816.F32 R68, R8, R20, R68 ;  /* 0x000000140844723c */ /* 0x010fe20000001844 */
[----:B------:R-:W-:Y:S02]  /*5270*/  FADD.FTZ R4, R117, R4 ;  /* 0x0000000475047221 */ /* 0x000fe40000010000 */
[----:B------:R-:W-:Y:S02]  /*5280*/  FADD.FTZ R24, R122, R7 ;  /* 0x000000077a187221 */ /* 0x000fe40000010000 */
[----:B------:R-:W-:-:S02]  /*5290*/  FADD.FTZ R61, R61, R4 ;  /* 0x000000043d3d7221 */ /* 0x000fc40000010000 */
[----:B------:R-:W-:Y:S01]  /*52a0*/  FADD.FTZ R24, R119, R24 ;  /* 0x0000001877187221 */ /* 0x000fe20000010000 */
[C---:B------:R-:W-:Y:S01]  /*52b0*/  HMMA.16816.F32 R72, R8.reuse, R22, R72 ;  /* 0x000000160848723c */ /* 0x040fe20000001848 */
[----:B------:R-:W-:Y:S01]  /*52c0*/  FADD.FTZ R60, R60, R61 ;  /* 0x0000003d3c3c7221 */ /* 0x000fe20000010000 */
[----:B------:R-:W2:Y:S01]  /*52d0*/  LDSM.16.MT88.4 R20, [R170+0xec00] ;  /* 0x00ec0000aa14783b */ /* 0x000ea20000004200 */
[----:B------:R-:W-:Y:S02]  /*52e0*/  FADD.FTZ R5, R63, R24 ;  /* 0x000000183f057221 */ /* 0x000fe40000010000 */
[----:B------:R-:W-:Y:S02]  /*52f0*/  FADD.FTZ R143, R143, R60 ;  /* 0x0000003c8f8f7221 */ /* 0x000fe40000010000 */
[----:B------:R-:W-:Y:S01]  /*5300*/  FADD.FTZ R5, R62, R5 ;  /* 0x000000053e057221 */ /* 0x000fe20000010000 */
[----:B-1----:R-:W-:Y:S03]  /*5310*/  HMMA.16816.F32 R112, R8, R12, R112 ;  /* 0x0000000c0870723c */ /* 0x002fe60000001870 */
[----:B------:R-:W-:Y:S01]  /*5320*/  FADD.FTZ R134, R134, R5 ;  /* 0x0000000586867221 */ /* 0x000fe20000010000 */
[----:B------:R-:W-:-:S03]  /*5330*/  FADD.FTZ R5, R130, R143 ;  /* 0x0000008f82057221 */ /* 0x000fc60000010000 */
[----:B------:R-:W-:Y:S01]  /*5340*/  FADD.FTZ R139, R139, R134 ;  /* 0x000000868b8b7221 */ /* 0x000fe20000010000 */
[----:B------:R-:W-:Y:S01]  /*5350*/  HMMA.16816.F32 R108, R8, R14, R108 ;  /* 0x0000000e086c723c */ /* 0x000fe2000000186c */
[----:B------:R-:W1:Y:S01]  /*5360*/  LDSM.16.MT88.4 R12, [R168+0xcc00] ;  /* 0x00cc0000a80c783b */ /* 0x000e620000004200 */
[----:B------:R-:W-:-:S04]  /*5370*/  FADD.FTZ R4, R126, R5 ;  /* 0x000000057e047221 */ /* 0x000fc80000010000 */
[----:B------:R-:W-:Y:S02]  /*5380*/  FADD.FTZ R4, R135, R4 ;  /* 0x0000000487047221 */ /* 0x000fe40000010000 */
[----:B------:R-:W-:Y:S02]  /*5390*/  HMMA.16816.F32 R76, R8, R16, R76 ;  /* 0x00000010084c723c */ /* 0x000fe4000000184c */
[----:B------:R-:W-:-:S04]  /*53a0*/  FADD.FTZ R127, R127, R4 ;  /* 0x000000047f7f7221 */ /* 0x000fc80000010000 */
[----:B------:R-:W-:Y:S02]  /*53b0*/  FADD.FTZ R136, R136, R127 ;  /* 0x0000007f88887221 */ /* 0x000fe40000010000 */
[----:B------:R-:W-:Y:S01]  /*53c0*/  HMMA.16816.F32 R80, R8, R18, R80 ;  /* 0x000000120850723c */ /* 0x000fe20000001850 */
[----:B------:R-:W3:Y:S01]  /*53d0*/  LDSM.16.MT88.4 R16, [R168+0xec00] ;  /* 0x00ec0000a810783b */ /* 0x000ee20000004200 */
[----:B------:R-:W-:-:S04]  /*53e0*/  FADD.FTZ R123, R123, R136 ;  /* 0x000000887b7b7221 */ /* 0x000fc80000010000 */
[----:B------:R-:W-:-:S04]  /*53f0*/  FADD.FTZ R56, R56, R123 ;  /* 0x0000007b38387221 */ /* 0x000fc80000010000 */
[----:B------:R-:W-:Y:S01]  /*5400*/  FADD.FTZ R49, R49, R56 ;  /* 0x0000003831317221 */ /* 0x000fe20000010000 */
[----:B--2---:R-:W-:Y:S03]  /*5410*/  HMMA.16816.F32 R92, R8, R20, R92 ;  /* 0x00000014085c723c */ /* 0x004fe6000000185c */
[----:B------:R-:W-:-:S04]  /*5420*/  FADD.FTZ R48, R48, R49 ;  /* 0x0000003130307221 */ /* 0x000fc80000010000 */
[----:B------:R-:W-:Y:S01]  /*5430*/  FADD.FTZ R45, R45, R48 ;  /* 0x000000302d2d7221 */ /* 0x000fe20000010000 */
[C---:B------:R-:W-:Y:S08]  /*5440*/  HMMA.16816.F32 R96, R8.reuse, R22, R96 ;  /* 0x000000160860723c */ /* 0x040ff00000001860 */
[----:B-1----:R-:W-:Y:S01]  /*5450*/  HMMA.16816.F32 R84, R8, R12, R84 ;  /* 0x0000000c0854723c */ /* 0x002fe20000001854 */
[----:B------:R-:W-:-:S04]  /*5460*/  FADD.FTZ R12, R132, R139 ;  /* 0x0000008b840c7221 */ /* 0x000fc80000010000 */
[----:B------:R-:W-:-:S03]  /*5470*/  FADD.FTZ R12, R137, R12 ;  /* 0x0000000c890c7221 */ /* 0x000fc60000010000 */
[----:B------:R-:W-:Y:S01]  /*5480*/  HMMA.16816.F32 R88, R8, R14, R88 ;  /* 0x0000000e0858723c */ /* 0x000fe20000001858 */
[----:B------:R-:W-:-:S04]  /*5490*/  FADD.FTZ R125, R125, R12 ;  /* 0x0000000c7d7d7221 */ /* 0x000fc80000010000 */
[----:B------:R-:W-:-:S03]  /*54a0*/  FADD.FTZ R140, R140, R125 ;  /* 0x0000007d8c8c7221 */ /* 0x000fc60000010000 */
[----:B---3--:R-:W-:Y:S01]  /*54b0*/  HMMA.16816.F32 R100, R8, R16, R100 ;  /* 0x000000100864723c */ /* 0x008fe20000001864 */
[----:B------:R-:W-:-:S04]  /*54c0*/  FADD.FTZ R55, R55, R140 ;  /* 0x0000008c37377221 */ /* 0x000fc80000010000 */
[----:B------:R-:W-:-:S03]  /*54d0*/  FADD.FTZ R138, R138, R55 ;  /* 0x000000378a8a7221 */ /* 0x000fc60000010000 */
[----:B------:R-:W-:Y:S01]  /*54e0*/  HMMA.16816.F32 R104, R8, R18, R104 ;  /* 0x000000120868723c */ /* 0x000fe20000001868 */
[----:B------:R-:W-:-:S04]  /*54f0*/  FADD.FTZ R5, R51, R138 ;  /* 0x0000008a33057221 */ /* 0x000fc80000010000 */
[----:B------:R-:W-:-:S04]  /*5500*/  FADD.FTZ R5, R50, R5 ;  /* 0x0000000532057221 */ /* 0x000fc80000010000 */
[----:B------:R-:W-:Y:S01]  /*5510*/  FADD.FTZ R4, R46, R5 ;  /* 0x000000052e047221 */ /* 0x000fe20000010000 */
[----:B------:R-:W-:-:S03]  /*5520*/  FADD.FTZ R5, R44, R45 ;  /* 0x0000002d2c057221 */ /* 0x000fc60000010000 */
        /* <DEDUP_REMOVED lines=9> */
[----:B------:R-:W-:Y:S06]  /*55c0*/  @!P4 BRA `(.L_x_448) ;  /* 0x00000034002cc947 */ /* 0x000fec0003800000 */
[----:B------:R-:W-:Y:S01]  /*55d0*/  ISETP.NE.U32.AND P0, PT, R190, RZ, PT ;  /* 0x000000ffbe00720c */ /* 0x000fe20003f05070 */
[C---:B------:R-:W-:Y:S01]  /*55e0*/  IMAD.SHL.U32 R189, R128.reuse, 0x40, RZ ;  /* 0x0000004080bd7824 */ /* 0x040fe200078e00ff */
[----:B------:R-:W-:Y:S01]  /*55f0*/  SHF.L.U64.HI R194, R128, 0x6, R129 ;  /* 0x0000000680c27819 */ /* 0x000fe20000010281 */
[----:B------:R-:W-:Y:S01]  /*5600*/  IMAD.MOV.U32 R119, RZ, RZ, R0 ;  /* 0x000000ffff777224 */ /* 0x000fe200078e0000 */
[----:B------:R-:W-:Y:S01]  /*5610*/  ISETP.NE.AND.EX P0, PT, R191, RZ, PT, P0 ;  /* 0x000000ffbf00720c */ /* 0x000fe20003f05300 */
[----:B------:R-:W-:Y:S01]  /*5620*/  IMAD.MOV.U32 R117, RZ, RZ, R116 ;  /* 0x000000ffff757224 */ /* 0x000fe200078e0074 */
[C---:B------:R-:W-:Y:S01]  /*5630*/  IADD3 R195, PT, PT, -R6.reuse, 0x1, RZ ;  /* 0x0000000106c37810 */ /* 0x040fe20007ffe1ff */
[----:B------:R-:W-:-:S10]  /*5640*/  VIADD R196, R6, 0xfffffffe ;  /* 0xfffffffe06c47836 */ /* 0x000fd40000000000 */
.L_x_455:
[----:B------:R-:W-:Y:S01]  /*5650*/  MOV R0, R181 ;  /* 0x000000b500007202 */ /* 0x000fe20000000f00 */
[----:B------:R-:W-:Y:S04]  /*5660*/  DEPBAR.LE SB0, 0x0 ;  /* 0x000080000000791a */ /* 0x000fe80000000000 */
[----:B------:R-:W-:Y:S05]  /*5670*/  WARPSYNC.ALL ;  /* 0x0000000000007948 */ /* 0x000fea0003800000 */
[----:B------:R-:W-:Y:S01]  /*5680*/  BAR.SYNC.DEFER_BLOCKING 0x0 ;  /* 0x0000000000007b1d */ /* 0x000fe20000010000 */
[----:B------:R-:W-:Y:S02]  /*5690*/  @!P0 IMAD.MOV.U32 R5, RZ, RZ, RZ ;  /* 0x000000ffff058224 */ /* 0x000fe400078e00ff */
[----:B------:R-:W-:Y:S03]  /*56a0*/  IMAD.MOV.U32 R4, RZ, RZ, R180 ;  /* 0x000000ffff047224 */ /* 0x000fe600078e00b4 */
[----:B------:R-:W-:Y:S01]  /*56b0*/  @!P0 IADD3 R5, P1, PT, RZ, -R5, RZ ;  /* 0x80000005ff058210 */ /* 0x000fe20007f3e0ff */
[----:B------:R-:W2:Y:S01]  /*56c0*/  @!P0 LD.E R6, desc[UR4][R2.64+0x40] ;  /* 0x0000400402068980 */ /* 0x000ea2000c101900 */
[----:B------:R-:W-:Y:S01]  /*56d0*/  BSSY.RECONVERGENT B0, `(.L_x_449) ;  /* 0x0000045000007945 */ /* 0x000fe20003800200 */
[----:B--2---:R-:W-:Y:S05]  /*56e0*/  @!P0 IMAD.SHL.U32 R6, R6, 0x80, RZ ;  /* 0x0000008006068824 */ /* 0x004fea00078e00ff */
[----:B------:R-:W-:Y:S04]  /*56f0*/  @!P0 IADD3.X R6, PT, PT, RZ, ~R6, RZ, P1, !PT ;  /* 0x80000006ff068210 */ /* 0x000fe80000ffe4ff */
[----:B------:R-:W-:Y:S04]  /*5700*/  @!P0 SHF.R.S64 R5, R5, 0x1f, R6 ;  /* 0x0000001f05058819 */ /* 0x000fe80000001006 */
[----:B------:R-:W-:Y:S04]  /*5710*/  @!P0 IADD3 R180, P1, PT, R180, R5, RZ ;  /* 0x00000005b4b48210 */ /* 0x000fe80007f3e0ff */
[----:B------:R-:W-:Y:S01]  /*5720*/  @!P0 LEA.HI.X.SX32 R181, R6, R181, 0x1, P1 ;  /* 0x000000b506b58211 */ /* 0x000fe200008f0eff */
[----:B------:R-:W-:Y:S08]  /*5730*/  @!P0 BRA `(.L_x_450) ;  /* 0x0000000000f88947 */ /* 0x000ff00003800000 */
[----:B------:R-:W2:Y:S01]  /*5740*/  LD.E R6, desc[UR4][R2.64+0x170] ;  /* 0x0001700402067980 */ /* 0x000ea2000c101900 */
[----:B------:R-:W-:Y:S02]  /*5750*/  IABS R9, R185 ;  /* 0x000000b900097213 */ /* 0x000fe40000000000 */
[-C--:B--2---:R-:W-:Y:S02]  /*5760*/  IABS R10, R6.reuse ;  /* 0x00000006000a7213 */ /* 0x084fe40000000000 */
[----:B------:R-:W-:Y:S02]  /*5770*/  IABS R8, R6 ;  /* 0x0000000600087213 */ /* 0x000fe40000000000 */
[----:B------:R-:W1:Y:S02]  /*5780*/  I2F.RP R11, R10 ;  /* 0x0000000a000b7306 */ /* 0x000e640000209400 */
[----:B------:R-:W-:Y:S08]  /*5790*/  IADD3 R8, PT, PT, RZ, -R8, RZ ;  /* 0x80000008ff087210 */ /* 0x000ff00007ffe0ff */
[----:B-1----:R-:W1:Y:S02]  /*57a0*/  MUFU.RCP R5, R11 ;  /* 0x0000000b00057308 */ /* 0x002e640000001000 */
[----:B-1----:R-:W-:Y:S02]  /*57b0*/  VIADD R14, R5, 0xffffffe ;  /* 0x0ffffffe050e7836 */ /* 0x002fe40000000000 */
[----:B------:R-:W-:Y:S06]  /*57c0*/  VIADD R5, R185, 0xffffff80 ;  /* 0xffffff80b9057836 */ /* 0x000fec0000000000 */
[----:B------:R-:W1:Y:S02]  /*57d0*/  F2I.FTZ.U32.TRUNC.NTZ R15, R14 ;  /* 0x0000000e000f7305 */ /* 0x000e64000021f000 */
[--C-:B-1----:R-:W-:Y:S02]  /*57e0*/  IMAD.MOV R7, RZ, RZ, -R15.reuse ;  /* 0x000000ffff077224 */ /* 0x102fe400078e0a0f */
[----:B------:R-:W-:Y:S02]  /*57f0*/  IMAD.MOV.U32 R14, RZ, RZ, RZ ;  /* 0x000000ffff0e7224 */ /* 0x000fe400078e00ff */
[----:B------:R-:W-:Y:S01]  /*5800*/  IMAD R12, R7, R10, RZ ;  /* 0x0000000a070c7224 */ /* 0x000fe200078e02ff */
[----:B------:R-:W-:Y:S02]  /*5810*/  IABS R7, R5 ;  /* 0x0000000500077213 */ /* 0x000fe40000000000 */
[----:B------:R-:W-:Y:S01]  /*5820*/  LOP3.LUT R5, R5, R6, RZ, 0x3c, !PT ;  /* 0x0000000605057212 */ /* 0x000fe200078e3cff */
[----:B------:R-:W-:Y:S03]  /*5830*/  IMAD.HI.U32 R12, R15, R12, R14 ;  /* 0x0000000c0f0c7227 */ /* 0x000fe600078e000e */
[----:B------:R-:W-:Y:S02]  /*5840*/  ISETP.GE.AND P1, PT, R5, RZ, PT ;  /* 0x000000ff0500720c */ /* 0x000fe40003f26270 */
[----:B------:R-:W-:Y:S01]  /*5850*/  LOP3.LUT R5, RZ, R6, RZ, 0x33, !PT ;  /* 0x00000006ff057212 */ /* 0x000fe200078e33ff */
[C---:B------:R-:W-:Y:S04]  /*5860*/  IMAD.HI.U32 R11, R12.reuse, R7, RZ ;  /* 0x000000070c0b7227 */ /* 0x040fe800078e00ff */
[----:B------:R-:W-:Y:S04]  /*5870*/  IMAD.HI.U32 R12, R12, R9, RZ ;  /* 0x000000090c0c7227 */ /* 0x000fe800078e00ff */
[-C--:B------:R-:W-:Y:S02]  /*5880*/  IMAD R7, R11, R8.reuse, R7 ;  /* 0x000000080b077224 */ /* 0x080fe400078e0207 */
[----:B------:R-:W-:Y:S03]  /*5890*/  IMAD R9, R12, R8, R9 ;  /* 0x000000080c097224 */ /* 0x000fe600078e0209 */
[C---:B------:R-:W-:Y:S02]  /*58a0*/  ISETP.GT.U32.AND P2, PT, R10.reuse, R7, PT ;  /* 0x000000070a00720c */ /* 0x040fe40003f44070 */
[----:B------:R-:W-:Y:S11]  /*58b0*/  ISETP.GT.U32.AND P4, PT, R10, R9, PT ;  /* 0x000000090a00720c */ /* 0x000ff60003f84070 */
[--C-:B------:R-:W-:Y:S02]  /*58c0*/  @!P2 IMAD.IADD R7, R7, 0x1, -R10.reuse ;  /* 0x000000010707a824 */ /* 0x100fe400078e0a0a */
[----:B------:R-:W-:Y:S01]  /*58d0*/  @!P4 IADD3 R12, PT, PT, R12, 0x1, RZ ;  /* 0x000000010c0cc810 */ /* 0x000fe20007ffe0ff */
[----:B------:R-:W-:Y:S02]  /*58e0*/  @!P4 IMAD.IADD R9, R9, 0x1, -R10 ;  /* 0x000000010909c824 */ /* 0x000fe400078e0a0a */
[----:B------:R-:W-:Y:S01]  /*58f0*/  ISETP.GE.U32.AND P5, PT, R7, R10, PT ;  /* 0x0000000a0700720c */ /* 0x000fe20003fa6070 */
[----:B------:R-:W-:Y:S01]  /*5900*/  @!P2 VIADD R11, R11, 0x1 ;  /* 0x000000010b0ba836 */ /* 0x000fe20000000000 */
[----:B------:R-:W-:Y:S02]  /*5910*/  LOP3.LUT R7, R185, R6, RZ, 0x3c, !PT ;  /* 0x00000006b9077212 */ /* 0x000fe400078e3cff */
[----:B------:R-:W-:Y:S02]  /*5920*/  ISETP.GE.U32.AND P6, PT, R9, R10, PT ;  /* 0x0000000a0900720c */ /* 0x000fe40003fc6070 */
[----:B------:R-:W-:Y:S02]  /*5930*/  ISETP.GE.AND P3, PT, R7, RZ, PT ;  /* 0x000000ff0700720c */ /* 0x000fe40003f66270 */
[----:B------:R-:W-:Y:S05]  /*5940*/  ISETP.NE.AND P2, PT, R6, RZ, PT ;  /* 0x000000ff0600720c */ /* 0x000fea0003f45270 */
[----:B------:R-:W-:Y:S04]  /*5950*/  @P5 VIADD R11, R11, 0x1 ;  /* 0x000000010b0b5836 */ /* 0x000fe80000000000 */
[----:B------:R-:W-:Y:S02]  /*5960*/  @P6 VIADD R12, R12, 0x1 ;  /* 0x000000010c0c6836 */ /* 0x000fe40000000000 */
[----:B------:R-:W-:Y:S03]  /*5970*/  @!P1 IMAD.MOV R11, RZ, RZ, -R11 ;  /* 0x000000ffff0b9224 */ /* 0x000fe600078e0a0b */
[----:B------:R-:W-:Y:S02]  /*5980*/  @!P3 IADD3 R12, PT, PT, -R12, RZ, RZ ;  /* 0x000000ff0c0cb210 */ /* 0x000fe40007ffe1ff */
[C---:B------:R-:W-:Y:S02]  /*5990*/  SEL R7, R5.reuse, R11, !P2 ;  /* 0x0000000b05077207 */ /* 0x040fe40005000000 */
[----:B------:R-:W-:Y:S01]  /*59a0*/  SEL R5, R5, R12, !P2 ;  /* 0x0000000c05057207 */ /* 0x000fe20005000000 */
[----:B------:R-:W2:Y:S01]  /*59b0*/  LD.E.64 R10, desc[UR4][R2.64+0x40] ;  /* 0x00004004020a7980 */ /* 0x000ea2000c101b00 */
[-C--:B------:R-:W-:Y:S02]  /*59c0*/  LEA R18, P2, R7, R192.reuse, 0x2 ;  /* 0x000000c007127211 */ /* 0x080fe400078410ff */
[----:B------:R-:W-:Y:S02]  /*59d0*/  LEA R16, P1, R5, R192, 0x2 ;  /* 0x000000c005107211 */ /* 0x000fe400078210ff */
[-C--:B------:R-:W-:Y:S01]  /*59e0*/  LEA.HI.X.SX32 R19, R7, R193.reuse, 0x2, P2 ;  /* 0x000000c107137211 */ /* 0x080fe200010f16ff */
[C---:B------:R-:W-:Y:S01]  /*59f0*/  IMAD.IADD R7, R5.reuse, 0x1, -R7 ;  /* 0x0000000105077824 */ /* 0x040fe200078e0a07 */
[----:B------:R-:W-:Y:S01]  /*5a00*/  LEA.HI.X.SX32 R17, R5, R193, 0x2, P1 ;  /* 0x000000c105117211 */ /* 0x000fe200008f16ff */
[----:B------:R-:W3:Y:S02]  /*5a10*/  LD.E.64 R12, desc[UR4][R2.64+0x28] ;  /* 0x00002804020c7980 */ /* 0x000ee4000c101b00 */
[----:B------:R-:W-:Y:S04]  /*5a20*/  IMAD R7, R6, R7, -0x80 ;  /* 0xffffff8006077424 */ /* 0x000fe800078e0207 */
[----:B------:R-:W4:Y:S01]  /*5a30*/  LD.E R9, desc[UR4][R18.64] ;  /* 0x0000000412097980 */ /* 0x000f22000c101900 */
[----:B------:R-:W-:Y:S03]  /*5a40*/  SHF.R.S32.HI R6, RZ, 0x1f, R7 ;  /* 0x0000001fff067819 */ /* 0x000fe60000011407 */
[----:B------:R-:W4:Y:S01]  /*5a50*/  LD.E R8, desc[UR4][R16.64] ;  /* 0x0000000410087980 */ /* 0x000f22000c101900 */
[-C--:B--2---:R-:W-:Y:S02]  /*5a60*/  IMAD R5, R11, R7.reuse, RZ ;  /* 0x000000070b057224 */ /* 0x084fe400078e02ff */
[C---:B------:R-:W-:Y:S04]  /*5a70*/  IMAD.WIDE.U32 R14, R10.reuse, R7, RZ ;  /* 0x000000070a0e7225 */ /* 0x040fe800078e00ff */
[----:B------:R-:W-:Y:S05]  /*5a80*/  IMAD R5, R10, R6, R5 ;  /* 0x000000060a057224 */ /* 0x000fea00078e0205 */
[----:B------:R-:W-:Y:S01]  /*5a90*/  IADD3 R15, PT, PT, R15, R5, RZ ;  /* 0x000000050f0f7210 */ /* 0x000fe20007ffe0ff */
[----:B----4-:R-:W-:Y:S04]  /*5aa0*/  IMAD.IADD R9, R9, 0x1, -R8 ;  /* 0x0000000109097824 */ /* 0x010fe800078e0a08 */
[----:B---3--:R-:W-:Y:S01]  /*5ab0*/  IMAD R5, R13, R9, RZ ;  /* 0x000000090d057224 */ /* 0x008fe200078e02ff */
[----:B------:R-:W-:Y:S01]  /*5ac0*/  SHF.R.S32.HI R6, RZ, 0x1f, R9 ;  /* 0x0000001fff067819 */ /* 0x000fe20000011409 */
[----:B------:R-:W-:Y:S04]  /*5ad0*/  IMAD.WIDE.U32 R14, R9, R12, R14 ;  /* 0x0000000c090e7225 */ /* 0x000fe800078e000e */
[----:B------:R-:W-:Y:S01]  /*5ae0*/  IMAD R5, R12, R6, R5 ;  /* 0x000000060c057224 */ /* 0x000fe200078e0205 */
[C---:B------:R-:W-:Y:S03]  /*5af0*/  LEA R180, P1, R14.reuse, R4, 0x1 ;  /* 0x000000040eb47211 */ /* 0x040fe600078208ff */
[----:B------:R-:W-:Y:S05]  /*5b00*/  IMAD.IADD R5, R15, 0x1, R5 ;  /* 0x000000010f057824 */ /* 0x000fea00078e0205 */
[----:B------:R-:W-:Y:S02]  /*5b10*/  LEA.HI.X R181, R14, R0, R5, 0x1, P1 ;  /* 0x000000000eb57211 */ /* 0x000fe400008f0c05 */
.L_x_450:
[----:B------:R-:W-:Y:S05]  /*5b20*/  BSYNC.RECONVERGENT B0 ;  /* 0x0000000000007941 */ /* 0x000fea0003800200 */
.L_x_449:
[----:B------:R-:W-:Y:S01]  /*5b30*/  @!PT LDS RZ, [RZ] ;  /* 0x00000000fffff984 */ /* 0x000fe20000000800 */
[----:B------:R-:W-:Y:S01]  /*5b40*/  @!PT LDS RZ, [RZ] ;  /* 0x00000000fffff984 */ /* 0x000fe20000000800 */
[----:B------:R-:W-:Y:S01]  /*5b50*/  @!PT LDS RZ, [RZ] ;  /* 0x00000000fffff984 */ /* 0x000fe20000000800 */
[----:B------:R1:W-:Y:S01]  /*5b60*/  LDGSTS.E.BYPASS.LTC128B.128 [R187+0x9000], desc[UR4][R180.64] ;  /* 0x09000000b4bb7fae */ /* 0x0003e2000b981a04 */
[----:B------:R-:W-:Y:S01]  /*5b70*/  IADD3 R204, P1, PT, R189, R180, RZ ;  /* 0x000000b4bdcc7210 */ /* 0x000fe20007f3e0ff */
[----:B------:R-:W-:Y:S01]  /*5b80*/  VIADD R195, R195, 0x1 ;  /* 0x00000001c3c37836 */ /* 0x000fe20000000000 */
[----:B------:R-:W-:Y:S02]  /*5b90*/  BSSY.RECONVERGENT B1, `(.L_x_451) ;  /* 0x0000113000017945 */ /* 0x000fe40003800200 */
[----:B------:R1:W-:Y:S01]  /*5ba0*/  LDGSTS.E.BYPASS.LTC128B.128 [R187+0xb000], desc[UR4][R180.64+0x40] ;  /* 0x0b000040b4bb7fae */ /* 0x0003e2000b981a04 */
[C---:B------:R-:W-:Y:S01]  /*5bb0*/  IMAD.X R205, R194.reuse, 0x1, R181, P1 ;  /* 0x00000001c2cd7824 */ /* 0x040fe200008e06b5 */
[C---:B------:R-:W-:Y:S03]  /*5bc0*/  IADD3 R202, P1, PT, R189.reuse, R204, RZ ;  /* 0x000000ccbdca7210 */ /* 0x040fe60007f3e0ff */
[----:B------:R1:W-:Y:S05]  /*5bd0*/  LDGSTS.E.BYPASS.LTC128B.128 [R187+0xd000], desc[UR4][R180.64+0x80] ;  /* 0x0d000080b4bb7fae */ /* 0x0003ea000b981a04 */
[----:B------:R1:W-:Y:S01]  /*5be0*/  LDGSTS.E.BYPASS.LTC128B.128 [R187+0x9800], desc[UR4][R204.64] ;  /* 0x09800000ccbb7fae */ /* 0x0003e2000b981a04 */
[C---:B------:R-:W-:Y:S01]  /*5bf0*/  IMAD.X R203, R194.reuse, 0x1, R205, P1 ;  /* 0x00000001c2cb7824 */ /* 0x040fe200008e06cd */
[----:B------:R-:W-:Y:S03]  /*5c00*/  IADD3 R200, P1, PT, R189, R202, RZ ;  /* 0x000000cabdc87210 */ /* 0x000fe60007f3e0ff */
[----:B------:R1:W-:Y:S02]  /*5c10*/  LDGSTS.E.BYPASS.LTC128B.128 [R187+0xb800], desc[UR4][R204.64+0x40] ;  /* 0x0b800040ccbb7fae */ /* 0x0003e4000b981a04 */
[----:B------:R-:W-:Y:S03]  /*5c20*/  IMAD.X R201, R194, 0x1, R203, P1 ;  /* 0x00000001c2c97824 */ /* 0x000fe600008e06cb */
[----:B------:R1:W-:Y:S01]  /*5c30*/  LDGSTS.E.BYPASS.LTC128B.128 [R187+0xd800], desc[UR4][R204.64+0x80] ;  /* 0x0d800080ccbb7fae */ /* 0x0003e2000b981a04 */
[----:B------:R-:W-:Y:S04]  /*5c40*/  ISETP.NE.AND P1, PT, R195, RZ, PT ;  /* 0x000000ffc300720c */ /* 0x000fe80003f25270 */
[----:B------:R1:W-:Y:S05]  /*5c50*/  LDGSTS.E.BYPASS.LTC128B.128 [R187+0xa000], desc[UR4][R202.64] ;  /* 0x0a000000cabb7fae */ /* 0x0003ea000b981a04 */
[----:B------:R1:W-:Y:S05]  /*5c60*/  LDGSTS.E.BYPASS.LTC128B.128 [R187+0xc000], desc[UR4][R202.64+0x40] ;  /* 0x0c000040cabb7fae */ /* 0x0003ea000b981a04 */
[----:B------:R1:W-:Y:S05]  /*5c70*/  LDGSTS.E.BYPASS.LTC128B.128 [R187+0xe000], desc[UR4][R202.64+0x80] ;  /* 0x0e000080cabb7fae */ /* 0x0003ea000b981a04 */
[----:B------:R1:W-:Y:S05]  /*5c80*/  LDGSTS.E.BYPASS.LTC128B.128 [R187+0xa800], desc[UR4][R200.64] ;  /* 0x0a800000c8bb7fae */ /* 0x0003ea000b981a04 */
[----:B------:R1:W-:Y:S05]  /*5c90*/  LDGSTS.E.BYPASS.LTC128B.128 [R187+0xc800], desc[UR4][R200.64+0x40] ;  /* 0x0c800040c8bb7fae */ /* 0x0003ea000b981a04 */
[----:B------:R1:W-:Y:S05]  /*5ca0*/  LDGSTS.E.BYPASS.LTC128B.128 [R187+0xe800], desc[UR4][R200.64+0x80] ;  /* 0x0e800080c8bb7fae */ /* 0x0003ea000b981a04 */
[----:B------:R-:W-:Y:S05]  /*5cb0*/  LDSM.16.M88.4 R120, [R173] ;  /* 0x00000000ad78783b */ /* 0x000fea0000000200 */
[----:B------:R-:W2:Y:S05]  /*5cc0*/  LDSM.16.M88.4 R124, [R172+0x3000] ;  /* 0x00300000ac7c783b */ /* 0x000eaa0000000200 */
[----:B------:R-:W3:Y:S05]  /*5cd0*/  LDSM.16.M88.4 R128, [R172+0x3400] ;  /* 0x00340000ac80783b */ /* 0x000eea0000000200 */
[----:B------:R-:W4:Y:S05]  /*5ce0*/  LDSM.16.M88.4 R132, [R172+0x3800] ;  /* 0x00380000ac84783b */ /* 0x000f2a0000000200 */
[----:B------:R-:W0:Y:S05]  /*5cf0*/  LDGDEPBAR ;  /* 0x00000000000079af */ /* 0x000e2a0000000000 */
[----:B------:R-:W5:Y:S05]  /*5d00*/  LDSM.16.M88.4 R136, [R172+0x3c00] ;  /* 0x003c0000ac88783b */ /* 0x000f6a0000000200 */
[----:B------:R-:W1:Y:S05]  /*5d10*/  LDSM.16.M88.4 R140, [R172+0x4000] ;  /* 0x00400000ac8c783b */ /* 0x000e6a0000000200 */
[----:B------:R-:W1:Y:S05]  /*5d20*/  LDSM.16.M88.4 R144, [R172+0x4400] ;  /* 0x00440000ac90783b */ /* 0x000e6a0000000200 */
[----:B------:R-:W1:Y:S05]  /*5d30*/  LDSM.16.M88.4 R148, [R172+0x4800] ;  /* 0x00480000ac94783b */ /* 0x000e6a0000000200 */
[----:B------:R-:W1:Y:S01]  /*5d40*/  LDSM.16.M88.4 R152, [R172+0x4c00] ;  /* 0x004c0000ac98783b */ /* 0x000e620000000200 */
[C---:B--2---:R-:W-:Y:S04]  /*5d50*/  HMMA.16816.F32 R4, R120.reuse, R124, RZ ;  /* 0x0000007c7804723c */ /* 0x044fe800000018ff */
[----:B------:R-:W-:Y:S04]  /*5d60*/  LDSM.16.M88.4 R156, [R171] ;  /* 0x00000000ab9c783b */ /* 0x000fe80000000200 */
[C---:B------:R-:W-:Y:S01]  /*5d70*/  HMMA.16816.F32 R8, R120.reuse, R126, RZ ;  /* 0x0000007e7808723c */ /* 0x040fe200000018ff */
[----:B------:R-:W2:Y:S05]  /*5d80*/  LDSM.16.M88.4 R160, [R169+0x3000] ;  /* 0x00300000a9a0783b */ /* 0x000eaa0000000200 */
[----:B------:R-:W2:Y:S02]  /*5d90*/  LDSM.16.M88.4 R164, [R169+0x3400] ;  /* 0x00340000a9a4783b */ /* 0x000ea40000000200 */
[C---:B---3--:R-:W-:Y:S03]  /*5da0*/  HMMA.16816.F32 R12, R120.reuse, R128, RZ ;  /* 0x00000080780c723c */ /* 0x048fe600000018ff */
[----:B------:R-:W-:Y:S05]  /*5db0*/  LDSM.16.M88.4 R124, [R169+0x3c00] ;  /* 0x003c0000a97c783b */ /* 0x000fea0000000200 */
[C---:B------:R-:W-:Y:S01]  /*5dc0*/  HMMA.16816.F32 R16, R120.reuse, R130, RZ ;  /* 0x000000827810723c */ /* 0x040fe200000018ff */
[----:B------:R-:W-:Y:S07]  /*5dd0*/  LDSM.16.M88.4 R128, [R169+0x4400] ;  /* 0x00440000a980783b */ /* 0x000fee0000000200 */
[C---:B----4-:R-:W-:Y:S08]  /*5de0*/  HMMA.16816.F32 R20, R120.reuse, R132, RZ ;  /* 0x000000847814723c */ /* 0x050ff000000018ff */
[C---:B------:R-:W-:Y:S01]  /*5df0*/  HMMA.16816.F32 R24, R120.reuse, R134, RZ ;  /* 0x000000867818723c */ /* 0x040fe200000018ff */
[----:B------:R-:W-:Y:S07]  /*5e00*/  LDSM.16.M88.4 R132, [R172+0x5c00] ;  /* 0x005c0000ac84783b */ /* 0x000fee0000000200 */
[C---:B-----5:R-:W-:Y:S08]  /*5e10*/  HMMA.16816.F32 R28, R120.reuse, R136, RZ ;  /* 0x00000088781c723c */ /* 0x060ff000000018ff */
        /* <DEDUP_REMOVED lines=8> */
[----:B------:R-:W-:Y:S01]  /*5ea0*/  HMMA.16816.F32 R64, R120, R154, RZ ;  /* 0x0000009a7840723c */ /* 0x000fe200000018ff */
[----:B------:R-:W1:Y:S07]  /*5eb0*/  LDSM.16.M88.4 R120, [R169+0x3800] ;  /* 0x00380000a978783b */ /* 0x000e6e0000000200 */
[C---:B--2---:R-:W-:Y:S08]  /*5ec0*/  HMMA.16816.F32 R4, R156.reuse, R160, R4 ;  /* 0x000000a09c04723c */ /* 0x044ff00000001804 */
[C---:B------:R-:W-:Y:S08]  /*5ed0*/  HMMA.16816.F32 R8, R156.reuse, R162, R8 ;  /* 0x000000a29c08723c */ /* 0x040ff00000001808 */
[C---:B------:R-:W-:Y:S08]  /*5ee0*/  HMMA.16816.F32 R12, R156.reuse, R164, R12 ;  /* 0x000000a49c0c723c */ /* 0x040ff0000000180c */
[C---:B------:R-:W-:Y:S08]  /*5ef0*/  HMMA.16816.F32 R16, R156.reuse, R166, R16 ;  /* 0x000000a69c10723c */ /* 0x040ff00000001810 */
[C---:B-1----:R-:W-:Y:S08]  /*5f00*/  HMMA.16816.F32 R20, R156.reuse, R120, R20 ;  /* 0x000000789c14723c */ /* 0x042ff00000001814 */
[C---:B------:R-:W-:Y:S01]  /*5f10*/  HMMA.16816.F32 R24, R156.reuse, R122, R24 ;  /* 0x0000007a9c18723c */ /* 0x040fe20000001818 */
[----:B------:R-:W1:Y:S07]  /*5f20*/  LDSM.16.M88.4 R120, [R169+0x4000] ;  /* 0x00400000a978783b */ /* 0x000e6e0000000200 */
[C---:B------:R-:W-:Y:S08]  /*5f30*/  HMMA.16816.F32 R28, R156.reuse, R124, R28 ;  /* 0x0000007c9c1c723c */ /* 0x040ff0000000181c */
[C---:B------:R-:W-:Y:S01]  /*5f40*/  HMMA.16816.F32 R32, R156.reuse, R126, R32 ;  /* 0x0000007e9c20723c */ /* 0x040fe20000001820 */
[----:B------:R-:W-:Y:S07]  /*5f50*/  LDSM.16.M88.4 R124, [R169+0x4c00] ;  /* 0x004c0000a97c783b */ /* 0x000fee0000000200 */
        /* <DEDUP_REMOVED lines=10> */
[----:B------:R-:W-:Y:S01]  /*6000*/  HMMA.16816.F32 R64, R156, R126, R64 ;  /* 0x0000007e9c40723c */ /* 0x000fe20000001840 */
[----:B------:R-:W2:Y:S07]  /*6010*/  LDSM.16.M88.4 R124, [R172+0x5400] ;  /* 0x00540000ac7c783b */ /* 0x000eae0000000200 */
[C---:B-1----:R-:W-:Y:S08]  /*6020*/  HMMA.16816.F32 R4, R120.reuse, R128, R4 ;  /* 0x000000807804723c */ /* 0x042ff00000001804 */
[C---:B------:R-:W-:Y:S01]  /*6030*/  HMMA.16816.F32 R8, R120.reuse, R130, R8 ;  /* 0x000000827808723c */ /* 0x040fe20000001808 */
[----:B------:R-:W1:Y:S07]  /*6040*/  LDSM.16.M88.4 R128, [R172+0x5800] ;  /* 0x00580000ac80783b */ /* 0x000e6e0000000200 */
[C---:B--2---:R-:W-:Y:S08]  /*6050*/  HMMA.16816.F32 R12, R120.reuse, R124, R12 ;  /* 0x0000007c780c723c */ /* 0x044ff0000000180c */
[C---:B------:R-:W-:Y:S01]  /*6060*/  HMMA.16816.F32 R16, R120.reuse, R126, R16 ;  /* 0x0000007e7810723c */ /* 0x040fe20000001810 */
[----:B------:R-:W2:Y:S07]  /*6070*/  LDSM.16.M88.4 R124, [R172+0x6000] ;  /* 0x00600000ac7c783b */ /* 0x000eae0000000200 */
[C---:B-1----:R-:W-:Y:S08]  /*6080*/  HMMA.16816.F32 R20, R120.reuse, R128, R20 ;  /* 0x000000807814723c */ /* 0x042ff00000001814 */
[C---:B------:R-:W-:Y:S01]  /*6090*/  HMMA.16816.F32 R24, R120.reuse, R130, R24 ;  /* 0x000000827818723c */ /* 0x040fe20000001818 */
[----:B------:R-:W1:Y:S07]  /*60a0*/  LDSM.16.M88.4 R128, [R172+0x6400] ;  /* 0x00640000ac80783b */ /* 0x000e6e0000000200 */
[C---:B------:R-:W-:Y:S08]  /*60b0*/  HMMA.16816.F32 R28, R120.reuse, R132, R28 ;  /* 0x00000084781c723c */ /* 0x040ff0000000181c */
[C---:B------:R-:W-:Y:S01]  /*60c0*/  HMMA.16816.F32 R32, R120.reuse, R134, R32 ;  /* 0x000000867820723c */ /* 0x040fe20000001820 */
[----:B------:R-:W-:Y:S07]  /*60d0*/  LDSM.16.M88.4 R132, [R172+0x6c00] ;  /* 0x006c0000ac84783b */ /* 0x000fee0000000200 */
[C---:B--2---:R-:W-:Y:S08]  /*60e0*/  HMMA.16816.F32 R36, R120.reuse, R124, R36 ;  /* 0x0000007c7824723c */ /* 0x044ff00000001824 */
[C---:B------:R-:W-:Y:S01]  /*60f0*/  HMMA.16816.F32 R40, R120.reuse, R126, R40 ;  /* 0x0000007e7828723c */ /* 0x040fe20000001828 */
[----:B------:R-:W2:Y:S07]  /*6100*/  LDSM.16.M88.4 R124, [R172+0x6800] ;  /* 0x00680000ac7c783b */ /* 0x000eae0000000200 */
[C---:B-1----:R-:W-:Y:S08]  /*6110*/  HMMA.16816.F32 R44, R120.reuse, R128, R44 ;  /* 0x00000080782c723c */ /* 0x042ff0000000182c */
[C---:B------:R-:W-:Y:S01]  /*6120*/  HMMA.16816.F32 R48, R120.reuse, R130, R48 ;  /* 0x000000827830723c */ /* 0x040fe20000001830 */
[----:B------:R-:W-:Y:S07]  /*6130*/  LDSM.16.M88.4 R128, [R169+0x5000] ;  /* 0x00500000a980783b */ /* 0x000fee0000000200 */
[C---:B--2---:R-:W-:Y:S08]  /*6140*/  HMMA.16816.F32 R52, R120.reuse, R124, R52 ;  /* 0x0000007c7834723c */ /* 0x044ff00000001834 */
[C---:B------:R-:W-:Y:S01]  /*6150*/  HMMA.16816.F32 R56, R120.reuse, R126, R56 ;  /* 0x0000007e7838723c */ /* 0x040fe20000001838 */
[----:B------:R-:W1:Y:S07]  /*6160*/  LDSM.16.M88.4 R124, [R171+0x1000] ;  /* 0x00100000ab7c783b */ /* 0x000e6e0000000200 */
[C---:B------:R-:W-:Y:S08]  /*6170*/  HMMA.16816.F32 R60, R120.reuse, R132, R60 ;  /* 0x00000084783c723c */ /* 0x040ff0000000183c */
[----:B------:R-:W-:Y:S01]  /*6180*/  HMMA.16816.F32 R64, R120, R134, R64 ;  /* 0x000000867840723c */ /* 0x000fe20000001840 */
[----:B------:R-:W2:Y:S05]  /*6190*/  LDSM.16.M88.4 R120, [R169+0x5400] ;  /* 0x00540000a978783b */ /* 0x000eaa0000000200 */
[----:B------:R-:W-:Y:S02]  /*61a0*/  LDSM.16.M88.4 R132, [R169+0x5c00] ;  /* 0x005c0000a984783b */ /* 0x000fe40000000200 */
        /* <DEDUP_REMOVED lines=64> */
[----:B------:R-:W2:Y:S01]  /*65b0*/  LDSM.16.M88.4 R120, [R169+0x8800] ;  /* 0x00880000a978783b */ /* 0x000ea20000000200 */
[----:B------:R-:W-:Y:S04]  /*65c0*/  DEPBAR.LE SB0, 0x0 ;  /* 0x000080000000791a */ /* 0x000fe80000000000 */
[----:B------:R-:W-:Y:S02]  /*65d0*/  BAR.SYNC.DEFER_BLOCKING 0x0 ;  /* 0x0000000000007b1d */ /* 0x000fe40000010000 */
[C---:B-1----:R-:W-:Y:S08]  /*65e0*/  HMMA.16816.F32 R44, R124.reuse, R128, R44 ;  /* 0x000000807c2c723c */ /* 0x042ff0000000182c */
[C---:B------:R-:W-:Y:S08]  /*65f0*/  HMMA.16816.F32 R48, R124.reuse, R130, R48 ;  /* 0x000000827c30723c */ /* 0x040ff00000001830 */
[C---:B--2---:R-:W-:Y:S08]  /*6600*/  HMMA.16816.F32 R52, R124.reuse, R120, R52 ;  /* 0x000000787c34723c */ /* 0x044ff00000001834 */
[C---:B------:R-:W-:Y:S08]  /*6610*/  HMMA.16816.F32 R56, R124.reuse, R122, R56 ;  /* 0x0000007a7c38723c */ /* 0x040ff00000001838 */
[C---:B------:R-:W-:Y:S08]  /*6620*/  HMMA.16816.F32 R60, R124.reuse, R132, R60 ;  /* 0x000000847c3c723c */ /* 0x040ff0000000183c */
[----:B------:R-:W-:Y:S01]  /*6630*/  HMMA.16816.F32 R64, R124, R134, R64 ;  /* 0x000000867c40723c */ /* 0x000fe20000001840 */
[----:B------:R-:W-:Y:S08]  /*6640*/  @!UPT UIADD3 URZ, UPT, UPT, URZ, URZ, URZ ;  /* 0x000000fffffff290 */ /* 0x000ff0000fffe0ff */
[----:B------:R-:W-:Y:S11]  /*6650*/  @!P1 BRA `(.L_x_452) ;  /* 0x0000000400989947 */ /* 0x000ff60003800000 */
[----:B------:R-:W-:Y:S01]  /*6660*/  ISETP.NE.U32.AND P0, PT, R190, RZ, PT ;  /* 0x000000ffbe00720c */ /* 0x000fe20003f05070 */
[----:B------:R-:W-:Y:S03]  /*6670*/  BSSY.RECONVERGENT B0, `(.L_x_453) ;  /* 0x000004c000007945 */ /* 0x000fe60003800200 */
[----:B------:R-:W-:Y:S11]  /*6680*/  ISETP.NE.AND.EX P0, PT, R191, RZ, PT, P0 ;  /* 0x000000ffbf00720c */ /* 0x000ff60003f05300 */
[----:B------:R-:W-:Y:S02]  /*6690*/  @!UPT UIADD3 URZ, UPT, UPT, URZ, URZ, URZ ;  /* 0x000000fffffff290 */ /* 0x000fe4000fffe0ff */
[----:B------:R-:W2:Y:S01]  /*66a0*/  @!P0 LD.E R0, desc[UR4][R2.64+0x38] ;  /* 0x0000380402008980 */ /* 0x000ea2000c101900 */
[----:B------:R-:W-:Y:S05]  /*66b0*/  @!P0 IMAD.MOV.U32 R121, RZ, RZ, RZ ;  /* 0x000000ffff798224 */ /* 0x000fea00078e00ff */
[----:B------:R-:W-:Y:S01]  /*66c0*/  @!P0 IADD3 R121, P1, PT, RZ, -R121, RZ ;  /* 0x80000079ff798210 */ /* 0x000fe20007f3e0ff */
[----:B--2---:R-:W-:Y:S04]  /*66d0*/  @!P0 IMAD.SHL.U32 R0, R0, 0x80, RZ ;  /* 0x0000008000008824 */ /* 0x004fe800078e00ff */
[----:B------:R-:W-:Y:S05]  /*66e0*/  @!P0 IMAD.X R0, RZ, RZ, ~R0, P1 ;  /* 0x000000ffff008224 */ /* 0x000fea00008e0e00 */
[----:B------:R-:W-:Y:S04]  /*66f0*/  @!P0 SHF.R.S64 R121, R121, 0x1f, R0 ;  /* 0x0000001f79798819 */ /* 0x000fe80000001000 */
[----:B------:R-:W-:Y:S01]  /*6700*/  @!P0 IADD3 R178, P1, PT, R121, R178, RZ ;  /* 0x000000b279b28210 */ /* 0x000fe20007f3e0ff */
[----:B------:R-:W-:Y:S03]  /*6710*/  IMAD.SHL.U32 R121, R174, 0x40, RZ ;  /* 0x00000040ae797824 */ /* 0x000fe600078e00ff */
[----:B------:R-:W-:Y:S01]  /*6720*/  @!P0 LEA.HI.X.SX32 R177, R0, R177, 0x1, P1 ;  /* 0x000000b100b18211 */ /* 0x000fe200008f0eff */
[----:B------:R-:W-:Y:S08]  /*6730*/  @!P0 BRA `(.L_x_454) ;  /* 0x0000000000fc8947 */ /* 0x000ff00003800000 */
[C---:B------:R-:W-:Y:S01]  /*6740*/  VIADD R122, R185.reuse, 0xffffff00 ;  /* 0xffffff00b97a7836 */ /* 0x040fe20000000000 */
[----:B------:R-:W2:Y:S04]  /*6750*/  LD.E R127, desc[UR4][R2.64+0x170] ;  /* 0x00017004027f7980 */ /* 0x000ea8000c101900 */
[----:B------:R-:W-:Y:S01]  /*6760*/  IABS R116, R122 ;  /* 0x0000007a00747213 */ /* 0x000fe20000000000 */
[----:B------:R-:W3:Y:S01]  /*6770*/  LD.E.64 R132, desc[UR4][R2.64+0x20] ;  /* 0x0000200402847980 */ /* 0x000ee2000c101b00 */
[-C--:B--2---:R-:W-:Y:S02]  /*6780*/  IABS R125, R127.reuse ;  /* 0x0000007f007d7213 */ /* 0x084fe40000000000 */
[-C--:B------:R-:W-:Y:S02]  /*6790*/  IABS R123, R127.reuse ;  /* 0x0000007f007b7213 */ /* 0x080fe40000000000 */
[----:B------:R-:W1:Y:S01]  /*67a0*/  I2F.RP R120, R125 ;  /* 0x0000007d00787306 */ /* 0x000e620000209400 */
[----:B------:R-:W-:Y:S02]  /*67b0*/  LOP3.LUT R122, R122, R127, RZ, 0x3c, !PT ;  /* 0x0000007f7a7a7212 */ /* 0x000fe400078e3cff */
[----:B------:R-:W-:Y:S02]  /*67c0*/  IMAD.MOV R123, RZ, RZ, -R123 ;  /* 0x000000ffff7b7224 */ /* 0x000fe400078e0a7b */
[----:B------:R-:W-:Y:S05]  /*67d0*/  ISETP.GE.AND P1, PT, R122, RZ, PT ;  /* 0x000000ff7a00720c */ /* 0x000fea0003f26270 */
[----:B-1----:R-:W1:Y:S02]  /*67e0*/  MUFU.RCP R0, R120 ;  /* 0x0000007800007308 */ /* 0x002e640000001000 */
[----:B-1----:R-:W-:Y:S01]  /*67f0*/  VIADD R128, R0, 0xffffffe ;  /* 0x0ffffffe00807836 */ /* 0x002fe20000000000 */
[----:B------:R-:W-:Y:S07]  /*6800*/  IADD3 R0, PT, PT, R185, -0x80, RZ ;  /* 0xffffff80b9007810 */ /* 0x000fee0007ffe0ff */
[----:B------:R-:W1:Y:S02]  /*6810*/  F2I.FTZ.U32.TRUNC.NTZ R129, R128 ;  /* 0x0000008000817305 */ /* 0x000e64000021f000 */
[--C-:B-1----:R-:W-:Y:S02]  /*6820*/  IMAD.MOV R118, RZ, RZ, -R129.reuse ;  /* 0x000000ffff767224 */ /* 0x102fe400078e0a81 */
[----:B------:R-:W-:Y:S02]  /*6830*/  IMAD.MOV.U32 R128, RZ, RZ, RZ ;  /* 0x000000ffff807224 */ /* 0x000fe400078e00ff */
[----:B------:R-:W-:Y:S01]  /*6840*/  IMAD R131, R118, R125, RZ ;  /* 0x0000007d76837224 */ /* 0x000fe200078e02ff */
[----:B------:R-:W-:Y:S02]  /*6850*/  IABS R118, R0 ;  /* 0x0000000000767213 */ /* 0x000fe40000000000 */
[----:B------:R-:W-:Y:S01]  /*6860*/  LOP3.LUT R0, R0, R127, RZ, 0x3c, !PT ;  /* 0x0000007f00007212 */ /* 0x000fe200078e3cff */
[----:B------:R-:W-:Y:S02]  /*6870*/  IMAD.HI.U32 R129, R129, R131, R128 ;  /* 0x0000008381817227 */ /* 0x000fe400078e0080 */
[----:B------:R-:W2:Y:S01]  /*6880*/  LD.E.64 R130, desc[UR4][R2.64+0x38] ;  /* 0x0000380402827980 */ /* 0x000ea2000c101b00 */
[----:B------:R-:W-:Y:S03]  /*6890*/  ISETP.GE.AND P3, PT, R0, RZ, PT ;  /* 0x000000ff0000720c */ /* 0x000fe60003f66270 */
[C---:B------:R-:W-:Y:S04]  /*68a0*/  IMAD.HI.U32 R120, R129.reuse, R116, RZ ;  /* 0x0000007481787227 */ /* 0x040fe800078e00ff */
[----:B------:R-:W-:Y:S04]  /*68b0*/  IMAD.HI.U32 R124, R129, R118, RZ ;  /* 0x00000076817c7227 */ /* 0x000fe800078e00ff */
[-C--:B------:R-:W-:Y:S02]  /*68c0*/  IMAD R116, R120, R123.reuse, R116 ;  /* 0x0000007b78747224 */ /* 0x080fe400078e0274 */
[----:B------:R-:W-:Y:S03]  /*68d0*/  IMAD R118, R124, R123, R118 ;  /* 0x0000007b7c767224 */ /* 0x000fe600078e0276 */
[C---:B------:R-:W-:Y:S02]  /*68e0*/  ISETP.GT.U32.AND P2, PT, R125.reuse, R116, PT ;  /* 0x000000747d00720c */ /* 0x040fe40003f44070 */
[----:B------:R-:W-:Y:S11]  /*68f0*/  ISETP.GT.U32.AND P4, PT, R125, R118, PT ;  /* 0x000000767d00720c */ /* 0x000ff60003f84070 */
[----:B------:R-:W-:Y:S02]  /*6900*/  @!P2 IMAD.IADD R116, R116, 0x1, -R125 ;  /* 0x000000017474a824 */ /* 0x000fe400078e0a7d */
[-C--:B------:R-:W-:Y:S01]  /*6910*/  @!P4 IADD3 R118, PT, PT, R118, -R125.reuse, RZ ;  /* 0x8000007d7676c210 */ /* 0x080fe20007ffe0ff */
[----:B------:R-:W-:Y:S01]  /*6920*/  @!P2 VIADD R120, R120, 0x1 ;  /* 0x000000017878a836 */ /* 0x000fe20000000000 */
[----:B------:R-:W-:Y:S01]  /*6930*/  ISETP.NE.AND P2, PT, R127, RZ, PT ;  /* 0x000000ff7f00720c */ /* 0x000fe20003f45270 */
[----:B------:R-:W-:Y:S01]  /*6940*/  @!P4 VIADD R124, R124, 0x1 ;  /* 0x000000017c7cc836 */ /* 0x000fe20000000000 */
[-C--:B------:R-:W-:Y:S02]  /*6950*/  ISETP.GE.U32.AND P5, PT, R116, R125.reuse, PT ;  /* 0x0000007d7400720c */ /* 0x080fe40003fa6070 */
[----:B------:R-:W-:Y:S02]  /*6960*/  ISETP.GE.U32.AND P6, PT, R118, R125, PT ;  /* 0x0000007d7600720c */ /* 0x000fe40003fc6070 */
[----:B------:R-:W-:Y:S09]  /*6970*/  LOP3.LUT R125, RZ, R127, RZ, 0x33, !PT ;  /* 0x0000007fff7d7212 */ /* 0x000ff200078e33ff */
[----:B------:R-:W-:Y:S02]  /*6980*/  @P5 IADD3 R120, PT, PT, R120, 0x1, RZ ;  /* 0x0000000178785810 */ /* 0x000fe40007ffe0ff */
[----:B------:R-:W-:Y:S03]  /*6990*/  @P6 VIADD R124, R124, 0x1 ;  /* 0x000000017c7c6836 */ /* 0x000fe60000000000 */
[----:B------:R-:W-:Y:S02]  /*69a0*/  @!P1 IMAD.MOV R120, RZ, RZ, -R120 ;  /* 0x000000ffff789224 */ /* 0x000fe400078e0a78 */
[----:B------:R-:W-:Y:S03]  /*69b0*/  @!P3 IADD3 R124, PT, PT, -R124, RZ, RZ ;  /* 0x000000ff7c7cb210 */ /* 0x000fe60007ffe1ff */
[C---:B------:R-:W-:Y:S02]  /*69c0*/  SEL R129, R125.reuse, R120, !P2 ;  /* 0x000000787d817207 */ /* 0x040fe40005000000 */
[----:B------:R-:W-:Y:S02]  /*69d0*/  SEL R125, R125, R124, !P2 ;  /* 0x0000007c7d7d7207 */ /* 0x000fe40005000000 */
[-C--:B------:R-:W-:Y:S02]  /*69e0*/  LEA R136, P2, R129, R192.reuse, 0x2 ;  /* 0x000000c081887211 */ /* 0x080fe400078410ff */
[C---:B------:R-:W-:Y:S01]  /*69f0*/  LEA R134, P1, R125.reuse, R192, 0x2 ;  /* 0x000000c07d867211 */ /* 0x040fe200078210ff */
[----:B------:R-:W-:Y:S01]  /*6a00*/  IMAD.IADD R116, R125, 0x1, -R129 ;  /* 0x000000017d747824 */ /* 0x000fe200078e0a81 */
[-C--:B------:R-:W-:Y:S02]  /*6a10*/  LEA.HI.X.SX32 R137, R129, R193.reuse, 0x2, P2 ;  /* 0x000000c181897211 */ /* 0x080fe400010f16ff */
[----:B------:R-:W-:Y:S01]  /*6a20*/  LEA.HI.X.SX32 R135, R125, R193, 0x2, P1 ;  /* 0x000000c17d877211 */ /* 0x000fe200008f16ff */
[----:B------:R-:W-:Y:S02]  /*6a30*/  IMAD R127, R127, R116, -0x80 ;  /* 0xffffff807f7f7424 */ /* 0x000fe400078e0274 */
[----:B------:R-:W4:Y:S03]  /*6a40*/  LD.E R123, desc[UR4][R136.64] ;  /* 0x00000004887b7980 */ /* 0x000f26000c101900 */
[----:B------:R-:W-:Y:S01]  /*6a50*/  SHF.R.S32.HI R125, RZ, 0x1f, R127 ;  /* 0x0000001fff7d7819 */ /* 0x000fe2000001147f */
        /* <DEDUP_REMOVED lines=13> */
.L_x_454:
[----:B------:R-:W-:Y:S05]  /*6b30*/  BSYNC.RECONVERGENT B0 ;  /* 0x0000000000007941 */ /* 0x000fea0003800200 */
.L_x_453:
[----:B------:R-:W-:Y:S01]  /*6b40*/  IMAD.MOV.U32 R179, RZ, RZ, R177 ;  /* 0x000000ffffb37224 */ /* 0x000fe200078e00b1 */
[C---:B------:R-:W-:Y:S02]  /*6b50*/  IADD3 R122, P1, PT, R121.reuse, R178, RZ ;  /* 0x000000b2797a7210 */ /* 0x040fe40007f3e0ff */
[----:B------:R-:W-:Y:S02]  /*6b60*/  SHF.L.U64.HI R0, R174, 0x6, R175 ;  /* 0x00000006ae007819 */ /* 0x000fe400000102af */
[----:B------:R-:W-:Y:S01]  /*6b70*/  @!PT LDS RZ, [RZ] ;  /* 0x00000000fffff984 */ /* 0x000fe20000000800 */
[----:B------:R-:W-:Y:S01]  /*6b80*/  @!PT LDS RZ, [RZ] ;  /* 0x00000000fffff984 */ /* 0x000fe20000000800 */
[----:B------:R-:W-:Y:S01]  /*6b90*/  @!PT LDS RZ, [RZ] ;  /* 0x00000000fffff984 */ /* 0x000fe20000000800 */
[----:B------:R1:W-:Y:S01]  /*6ba0*/  LDGSTS.E.BYPASS.LTC128B.128 [R187+0x3000], desc[UR4][R178.64] ;  /* 0x03000000b2bb7fae */ /* 0x0003e2000b981a04 */
[C---:B------:R-:W-:Y:S02]  /*6bb0*/  IADD3 R120, P2, PT, R121.reuse, R122, RZ ;  /* 0x0000007a79787210 */ /* 0x040fe40007f5e0ff */
[C---:B------:R-:W-:Y:S01]  /*6bc0*/  IMAD.X R123, R0.reuse, 0x1, R177, P1 ;  /* 0x00000001007b7824 */ /* 0x040fe200008e06b1 */
[----:B------:R1:W-:Y:S01]  /*6bd0*/  LDGSTS.E.BYPASS.LTC128B.128 [R187+0x5000], desc[UR4][R178.64+0x40] ;  /* 0x05000040b2bb7fae */ /* 0x0003e2000b981a04 */
[----:B------:R-:W-:Y:S02]  /*6be0*/  IADD3 R124, P1, PT, R121, R120, RZ ;  /* 0x00000078797c7210 */ /* 0x000fe40007f3e0ff */
[C---:B------:R-:W-:Y:S01]  /*6bf0*/  IMAD.X R121, R0.reuse, 0x1, R123, P2 ;  /* 0x0000000100797824 */ /* 0x040fe200010e067b */
[----:B------:R1:W-:Y:S03]  /*6c00*/  LDGSTS.E.BYPASS.LTC128B.128 [R187+0x7000], desc[UR4][R178.64+0x80] ;  /* 0x07000080b2bb7fae */ /* 0x0003e6000b981a04 */
[----:B------:R-:W-:Y:S01]  /*6c10*/  IMAD.X R125, R0, 0x1, R121, P1 ;  /* 0x00000001007d7824 */ /* 0x000fe200008e0679 */
        /* <DEDUP_REMOVED lines=10> */
.L_x_452:
[----:B------:R-:W-:Y:S05]  /*6cc0*/  BSYNC.RECONVERGENT B1 ;  /* 0x0000000000017941 */ /* 0x000fea0003800200 */
.L_x_451:
[----:B-1----:R-:W2:Y:S01]  /*6cd0*/  LD.E R121, desc[UR4][R2.64+0xdc] ;  /* 0x0000dc0402797980 */ /* 0x002ea2000c101900 */
[----:B------:R-:W-:Y:S02]  /*6ce0*/  FMNMX3.FTZ R0, R119, R6, R7, !PT ;  /* 0x0000000677007276 */ /* 0x000fe40007810007 */
        /* <DEDUP_REMOVED lines=31> */
[----:B------:R-:W-:Y:S01]  /*6ee0*/  IADD3 R196, PT, PT, R196, -0x1, RZ ;  /* 0xffffffffc4c47810 */ /* 0x000fe20007ffe0ff */
[----:B------:R-:W1:Y:S01]  /*6ef0*/  SHFL.BFLY PT, R0, R125, 0x2, 0x1f ;  /* 0x0c401f007d007f89 */ /* 0x000e6200000e0000 */
[----:B------:R-:W-:Y:S07]  /*6f00*/  IADD3 R185, PT, PT, R185, -0x80, RZ ;  /* 0xffffff80b9b97810 */ /* 0x000fee0007ffe0ff */
[----:B------:R-:W3:Y:S01]  /*6f10*/  SHFL.BFLY PT, R116, R129, 0x2, 0x1f ;  /* 0x0c401f0081747f89 */ /* 0x000ee200000e0000 */
[----:B-1----:R-:W-:Y:S02]  /*6f20*/  FMNMX.FTZ R123, R125, R0, !PT ;  /* 0x000000007d7b7209 */ /* 0x002fe40007810000 */
[----:B---3--:R-:W-:Y:S05]  /*6f30*/  FMNMX.FTZ R127, R129, R116, !PT ;  /* 0x00000074817f7209 */ /* 0x008fea0007810000 */
[----:B------:R-:W1:Y:S08]  /*6f40*/  SHFL.BFLY PT, R0, R123, 0x1, 0x1f ;  /* 0x0c201f007b007f89 */ /* 0x000e7000000e0000 */
[----:B------:R-:W3:Y:S08]  /*6f50*/  SHFL.BFLY PT, R116, R127, 0x1, 0x1f ;  /* 0x0c201f007f747f89 */ /* 0x000ef000000e0000 */
[----:B------:R-:W-:Y:S01]  /*6f60*/  LDSM.16.MT88.4 R128, [R168+0x9000] ;  /* 0x00900000a880783b */ /* 0x000fe20000004200 */
[----:B-1----:R-:W-:Y:S02]  /*6f70*/  FMNMX.FTZ R0, R123, R0, !PT ;  /* 0x000000007b007209 */ /* 0x002fe40007810000 */
[----:B---3--:R-:W-:Y:S03]  /*6f80*/  FMNMX.FTZ R116, R127, R116, !PT ;  /* 0x000000747f747209 */ /* 0x008fe60007810000 */
[C---:B------:R-:W-:Y:S02]  /*6f90*/  FADD.FTZ R120, -R0.reuse, R119 ;  /* 0x0000007700787221 */ /* 0x040fe40000010100 */
[----:B------:R-:W1:Y:S01]  /*6fa0*/  LDSM.16.MT88.4 R124, [R170+0x9000] ;  /* 0x00900000aa7c783b */ /* 0x000e620000004200 */
[----:B------:R-:W-:Y:S02]  /*6fb0*/  FSETP.NEU.FTZ.AND P1, PT, R0, -INF , PT ;  /* 0xff8000000000780b */ /* 0x000fe40003f3d000 */
[C---:B------:R-:W-:Y:S01]  /*6fc0*/  FSETP.NEU.FTZ.AND P2, PT, R116.reuse, -INF , PT ;  /* 0xff8000007400780b */ /* 0x040fe20003f5d000 */
[----:B------:R-:W-:Y:S01]  /*6fd0*/  FADD.FTZ R122, -R116, R117 ;  /* 0x00000075747a7221 */ /* 0x000fe20000010100 */
[C---:B--2---:R-:W-:Y:S01]  /*6fe0*/  FMUL.FTZ R134, R121.reuse, R116 ;  /* 0x0000007479867220 */ /* 0x044fe20000410000 */
[C---:B------:R-:W-:Y:S01]  /*6ff0*/  FMUL.FTZ R132, R121.reuse, R0 ;  /* 0x0000000079847220 */ /* 0x040fe20000410000 */
[C---:B------:R-:W-:Y:S01]  /*7000*/  FMUL.FTZ R118, R121.reuse, R120 ;  /* 0x0000007879767220 */ /* 0x040fe20000410000 */
[----:B------:R-:W-:Y:S02]  /*7010*/  FMUL.FTZ R117, R121, R122 ;  /* 0x0000007a79757220 */ /* 0x000fe40000410000 */
[----:B------:R-:W-:Y:S02]  /*7020*/  FSEL R134, R134, RZ, P2 ;  /* 0x000000ff86867208 */ /* 0x000fe40001000000 */
[----:B------:R-:W-:Y:S01]  /*7030*/  FSEL R132, R132, RZ, P1 ;  /* 0x000000ff84847208 */ /* 0x000fe20000800000 */
[----:B------:R-:W2:Y:S01]  /*7040*/  MUFU.EX2 R118, R118 ;  /* 0x0000007600767308 */ /* 0x000ea20000000800 */
[----:B------:R-:W-:Y:S01]  /*7050*/  ISETP.NE.AND P1, PT, R196, -0x1, PT ;  /* 0xffffffffc400780c */ /* 0x000fe20003f25270 */
[-CC-:B------:R-:W-:Y:S01]  /*7060*/  FFMA.FTZ R136, R8, R121.reuse, -R134.reuse ;  /* 0x0000007908887223 */ /* 0x180fe20000010886 */
[-C--:B------:R-:W-:Y:S01]  /*7070*/  FFMA.FTZ R123, R9, R121.reuse, -R134 ;  /* 0x00000079097b7223 */ /* 0x080fe20000010886 */
[-CC-:B------:R-:W-:Y:S01]  /*7080*/  FFMA.FTZ R138, R10, R121.reuse, -R132.reuse ;  /* 0x000000790a8a7223 */ /* 0x180fe20000010884 */
[-C--:B------:R-:W-:Y:S01]  /*7090*/  FFMA.FTZ R133, R11, R121.reuse, -R132 ;  /* 0x000000790b857223 */ /* 0x080fe20000010884 */
[-CC-:B------:R-:W-:Y:S01]  /*70a0*/  FFMA.FTZ R146, R4, R121.reuse, -R134.reuse ;  /* 0x0000007904927223 */ /* 0x180fe20000010886 */
[-C--:B------:R-:W-:Y:S01]  /*70b0*/  FFMA.FTZ R145, R5, R121.reuse, -R134 ;  /* 0x0000007905917223 */ /* 0x080fe20000010886 */
[-CC-:B------:R-:W-:Y:S01]  /*70c0*/  FFMA.FTZ R137, R6, R121.reuse, -R132.reuse ;  /* 0x0000007906897223 */ /* 0x180fe20000010884 */
[-CC-:B------:R-:W-:Y:S01]  /*70d0*/  FFMA.FTZ R147, R7, R121.reuse, -R132.reuse ;  /* 0x0000007907937223 */ /* 0x180fe20000010884 */
[----:B------:R-:W3:Y:S01]  /*70e0*/  MUFU.EX2 R117, R117 ;  /* 0x0000007500757308 */ /* 0x000ee20000000800 */
[-C--:B------:R-:W-:Y:S01]  /*70f0*/  FFMA.FTZ R135, R14, R121.reuse, -R132 ;  /* 0x000000790e877223 */ /* 0x080fe20000010884 */
[-CC-:B------:R-:W-:Y:S01]  /*7100*/  FFMA.FTZ R122, R16, R121.reuse, -R134.reuse ;  /* 0x00000079107a7223 */ /* 0x180fe20000010886 */
[--C-:B------:R-:W-:Y:S07]  /*7110*/  FFMA.FTZ R119, R17, R121, -R134.reuse ;  /* 0x0000007911777223 */ /* 0x100fee0000010886 */
[----:B------:R-:W-:Y:S01]  /*7120*/  MUFU.EX2 R145, R145 ;  /* 0x0000009100917308 */ /* 0x000fe20000000800 */
[C---:B--2---:R-:W-:Y:S01]  /*7130*/  FMUL.FTZ R10, R118.reuse, R110 ;  /* 0x0000006e760a7220 */ /* 0x044fe20000410000 */
[C---:B------:R-:W-:Y:S01]  /*7140*/  FMUL.FTZ R11, R118.reuse, R111 ;  /* 0x0000006f760b7220 */ /* 0x040fe20000410000 */
[C---:B------:R-:W-:Y:S07]  /*7150*/  FMUL.FTZ R6, R118.reuse, R114 ;  /* 0x0000007276067220 */ /* 0x040fee0000410000 */
[----:B------:R-:W-:Y:S01]  /*7160*/  MUFU.EX2 R147, R147 ;  /* 0x0000009300937308 */ /* 0x000fe20000000800 */
[C---:B------:R-:W-:Y:S01]  /*7170*/  FMUL.FTZ R7, R118.reuse, R115 ;  /* 0x0000007376077220 */ /* 0x040fe20000410000 */
[C---:B------:R-:W-:Y:S01]  /*7180*/  FMUL.FTZ R70, R118.reuse, R70 ;  /* 0x0000004676467220 */ /* 0x040fe20000410000 */
[C---:B------:R-:W-:Y:S07]  /*7190*/  FMUL.FTZ R71, R118.reuse, R71 ;  /* 0x0000004776477220 */ /* 0x040fee0000410000 */
[----:B------:R-:W-:Y:S01]  /*71a0*/  MUFU.EX2 R136, R136 ;  /* 0x0000008800887308 */ /* 0x000fe20000000800 */
[C---:B------:R-:W-:Y:S01]  /*71b0*/  FMUL.FTZ R74, R118.reuse, R74 ;  /* 0x0000004a764a7220 */ /* 0x040fe20000410000 */
[C---:B---3--:R-:W-:Y:S01]  /*71c0*/  FMUL.FTZ R8, R117.reuse, R108 ;  /* 0x0000006c75087220 */ /* 0x048fe20000410000 */
[C---:B------:R-:W-:Y:S07]  /*71d0*/  FMUL.FTZ R9, R117.reuse, R109 ;  /* 0x0000006d75097220 */ /* 0x040fee0000410000 */
[----:B------:R-:W-:Y:S01]  /*71e0*/  MUFU.EX2 R138, R138 ;  /* 0x0000008a008a7308 */ /* 0x000fe20000000800 */
[----:B------:R-:W2:Y:S01]  /*71f0*/  LDSM.16.MT88.4 R108, [R170+0xb000] ;  /* 0x00b00000aa6c783b */ /* 0x000ea20000004200 */
[C---:B------:R-:W-:Y:S01]  /*7200*/  FMUL.FTZ R4, R117.reuse, R112 ;  /* 0x0000007075047220 */ /* 0x040fe20000410000 */
[C---:B------:R-:W-:Y:S07]  /*7210*/  FMUL.FTZ R5, R117.reuse, R113 ;  /* 0x0000007175057220 */ /* 0x040fee0000410000 */
[----:B------:R-:W3:Y:S01]  /*7220*/  MUFU.EX2 R133, R133 ;  /* 0x0000008500857308 */ /* 0x000ee20000000800 */
[C---:B------:R-:W-:Y:S01]  /*7230*/  FMUL.FTZ R68, R117.reuse, R68 ;  /* 0x0000004475447220 */ /* 0x040fe20000410000 */
[C---:B------:R-:W-:Y:S01]  /*7240*/  FMUL.FTZ R69, R117.reuse, R69 ;  /* 0x0000004575457220 */ /* 0x040fe20000410000 */
[C---:B------:R-:W-:Y:S07]  /*7250*/  FMUL.FTZ R75, R118.reuse, R75 ;  /* 0x0000004b764b7220 */ /* 0x040fee0000410000 */
[----:B------:R-:W4:Y:S01]  /*7260*/  MUFU.EX2 R146, R146 ;  /* 0x0000009200927308 */ /* 0x000f220000000800 */
[C---:B------:R-:W-:Y:S01]  /*7270*/  FMUL.FTZ R72, R117.reuse, R72 ;  /* 0x0000004875487220 */ /* 0x040fe20000410000 */
[C---:B------:R-:W-:Y:S01]  /*7280*/  FMUL.FTZ R73, R117.reuse, R73 ;  /* 0x0000004975497220 */ /* 0x040fe20000410000 */
[C---:B------:R-:W-:Y:S07]  /*7290*/  FMUL.FTZ R78, R118.reuse, R78 ;  /* 0x0000004e764e7220 */ /* 0x040fee0000410000 */
[----:B------:R-:W5:Y:S01]  /*72a0*/  MUFU.EX2 R137, R137 ;  /* 0x0000008900897308 */ /* 0x000f620000000800 */
[C---:B------:R-:W-:Y:S01]  /*72b0*/  FMUL.FTZ R79, R118.reuse, R79 ;  /* 0x0000004f764f7220 */ /* 0x040fe20000410000 */
[C---:B------:R-:W-:Y:S01]  /*72c0*/  FMUL.FTZ R76, R117.reuse, R76 ;  /* 0x0000004c754c7220 */ /* 0x040fe20000410000 */
[----:B------:R-:W-:Y:S07]  /*72d0*/  FMUL.FTZ R77, R117, R77 ;  /* 0x0000004d754d7220 */ /* 0x000fee0000410000 */
[----:B------:R-:W1:Y:S01]  /*72e0*/  MUFU.EX2 R123, R123 ;  /* 0x0000007b007b7308 */ /* 0x000e620000000800 */
[C---:B------:R-:W-:Y:S01]  /*72f0*/  FMUL.FTZ R82, R118.reuse, R82 ;  /* 0x0000005276527220 */ /* 0x040fe20000410000 */
[----:B---3--:R-:W-:Y:S01]  /*7300*/  F2FP.F16.F32.PACK_AB R115, R133, R138 ;  /* 0x0000008a8573723e */ /* 0x008fe200000000ff */
[C---:B------:R-:W-:Y:S01]  /*7310*/  FMUL.FTZ R83, R118.reuse, R83 ;  /* 0x0000005376537220 */ /* 0x040fe20000410000 */
[C---:B------:R-:W-:Y:S01]  /*7320*/  FMUL.FTZ R80, R117.reuse, R80 ;  /* 0x0000005075507220 */ /* 0x040fe20000410000 */
[----:B------:R-:W-:Y:S01]  /*7330*/  FMUL.FTZ R81, R117, R81 ;  /* 0x0000005175517220 */ /* 0x000fe20000410000 */
[----:B----4-:R-:W-:Y:S01]  /*7340*/  F2FP.F16.F32.PACK_AB R112, R145, R146 ;  /* 0x000000929170723e */ /* 0x010fe200000000ff */
[C---:B------:R-:W-:Y:S01]  /*7350*/  FMUL.FTZ R86, R118.reuse, R86 ;  /* 0x0000005676567220 */ /* 0x040fe20000410000 */
[C---:B------:R-:W-:Y:S01]  /*7360*/  FMUL.FTZ R87, R118.reuse, R87 ;  /* 0x0000005776577220 */ /* 0x040fe20000410000 */
[----:B------:R-:W-:Y:S01]  /*7370*/  FMUL.FTZ R84, R117, R84 ;  /* 0x0000005475547220 */ /* 0x000fe20000410000 */
[----:B-----5:R-:W-:Y:S01]  /*7380*/  F2FP.F16.F32.PACK_AB R113, R147, R137 ;  /* 0x000000899371723e */ /* 0x020fe200000000ff */
[----:B------:R-:W-:Y:S01]  /*7390*/  FMUL.FTZ R85, R117, R85 ;  /* 0x0000005575557220 */ /* 0x000fe20000410000 */
[C---:B------:R-:W-:Y:S01]  /*73a0*/  FMUL.FTZ R90, R118.reuse, R90 ;  /* 0x0000005a765a7220 */ /* 0x040fe20000410000 */
[C---:B------:R-:W-:Y:S01]  /*73b0*/  FMUL.FTZ R91, R118.reuse, R91 ;  /* 0x0000005b765b7220 */ /* 0x040fe20000410000 */
[----:B-1----:R-:W-:Y:S01]  /*73c0*/  F2FP.F16.F32.PACK_AB R114, R123, R136 ;  /* 0x000000887b72723e */ /* 0x002fe200000000ff */
[----:B------:R-:W-:Y:S01]  /*73d0*/  FMUL.FTZ R14, R118, R106 ;  /* 0x0000006a760e7220 */ /* 0x000fe20000410000 */
[-C--:B------:R-:W-:Y:S01]  /*73e0*/  FFMA.FTZ R139, R29, R121.reuse, -R134 ;  /* 0x000000791d8b7223 */ /* 0x080fe20000010886 */
[-CC-:B------:R-:W-:Y:S01]  /*73f0*/  FFMA.FTZ R143, R30, R121.reuse, -R132.reuse ;  /* 0x000000791e8f7223 */ /* 0x180fe20000010884 */
[----:B------:R-:W-:Y:S01]  /*7400*/  FFMA.FTZ R144, R31, R121, -R132 ;  /* 0x000000791f907223 */ /* 0x000fe20000010884 */
[C---:B------:R-:W-:Y:S01]  /*7410*/  FMUL.FTZ R88, R117.reuse, R88 ;  /* 0x0000005875587220 */ /* 0x040fe20000410000 */
[C---:B------:R-:W-:Y:S01]  /*7420*/  FMUL.FTZ R89, R117.reuse, R89 ;  /* 0x0000005975597220 */ /* 0x040fe20000410000 */
[C---:B------:R-:W-:Y:S01]  /*7430*/  HMMA.16816.F32 R4, R112.reuse, R124, R4 ;  /* 0x0000007c7004723c */ /* 0x040fe20000001804 */
[----:B------:R-:W-:Y:S04]  /*7440*/  MUFU.EX2 R135, R135 ;  /* 0x0000008700877308 */ /* 0x000fe80000000800 */
[C---:B------:R-:W-:Y:S01]  /*7450*/  FMUL.FTZ R94, R118.reuse, R94 ;  /* 0x0000005e765e7220 */ /* 0x040fe20000410000 */
[C---:B------:R-:W-:Y:S01]  /*7460*/  FMUL.FTZ R95, R118.reuse, R95 ;  /* 0x0000005f765f7220 */ /* 0x040fe20000410000 */
[C---:B------:R-:W-:Y:S01]  /*7470*/  FMUL.FTZ R92, R117.reuse, R92 ;  /* 0x0000005c755c7220 */ /* 0x040fe20000410000 */
[C---:B------:R-:W-:Y:S01]  /*7480*/  HMMA.16816.F32 R8, R112.reuse, R126, R8 ;  /* 0x0000007e7008723c */ /* 0x040fe20000001808 */
[----:B------:R-:W1:Y:S02]  /*7490*/  LDSM.16.MT88.4 R124, [R168+0xb000] ;  /* 0x00b00000a87c783b */ /* 0x000e640000004200 */
[----:B------:R-:W-:Y:S01]  /*74a0*/  MUFU.EX2 R144, R144 ;  /* 0x0000009000907308 */ /* 0x000fe20000000800 */
[C---:B------:R-:W-:Y:S01]  /*74b0*/  FMUL.FTZ R93, R117.reuse, R93 ;  /* 0x0000005d755d7220 */ /* 0x040fe20000410000 */
[C---:B------:R-:W-:Y:S01]  /*74c0*/  FMUL.FTZ R98, R118.reuse, R98 ;  /* 0x0000006276627220 */ /* 0x040fe20000410000 */
[C---:B------:R-:W-:Y:S01]  /*74d0*/  FMUL.FTZ R99, R118.reuse, R99 ;  /* 0x0000006376637220 */ /* 0x040fe20000410000 */
[C---:B------:R-:W-:Y:S01]  /*74e0*/  FMUL.FTZ R96, R117.reuse, R96 ;  /* 0x0000006075607220 */ /* 0x040fe20000410000 */
[C---:B------:R-:W-:Y:S01]  /*74f0*/  FMUL.FTZ R97, R117.reuse, R97 ;  /* 0x0000006175617220 */ /* 0x040fe20000410000 */
[C---:B------:R-:W-:Y:S04]  /*7500*/  HMMA.16816.F32 R68, R112.reuse, R128, R68 ;  /* 0x000000807044723c */ /* 0x040fe80000001844 */
[----:B------:R-:W-:Y:S01]  /*7510*/  MUFU.EX2 R122, R122 ;  /* 0x0000007a007a7308 */ /* 0x000fe20000000800 */
[C---:B------:R-:W-:Y:S01]  /*7520*/  FMUL.FTZ R102, R118.reuse, R102 ;  /* 0x0000006676667220 */ /* 0x040fe20000410000 */
[----:B------:R-:W-:Y:S01]  /*7530*/  FMUL.FTZ R103, R118, R103 ;  /* 0x0000006776677220 */ /* 0x000fe20000410000 */
[-C--:B------:R-:W-:Y:S01]  /*7540*/  FFMA.FTZ R129, R12, R121.reuse, -R134 ;  /* 0x000000790c817223 */ /* 0x080fe20000010886 */
[----:B------:R-:W-:Y:S01]  /*7550*/  FMUL.FTZ R12, R117, R104 ;  /* 0x00000068750c7220 */ /* 0x000fe20000410000 */
[--C-:B------:R-:W-:Y:S01]  /*7560*/  FFMA.FTZ R128, R15, R121, -R132.reuse ;  /* 0x000000790f807223 */ /* 0x100fe20000010884 */
[C---:B------:R-:W-:Y:S04]  /*7570*/  HMMA.16816.F32 R72, R112.reuse, R130, R72 ;  /* 0x000000827048723c */ /* 0x040fe80000001848 */
[----:B------:R-:W-:Y:S01]  /*7580*/  MUFU.EX2 R119, R119 ;  /* 0x0000007700777308 */ /* 0x000fe20000000800 */
[----:B------:R-:W-:Y:S01]  /*7590*/  FMUL.FTZ R15, R118, R107 ;  /* 0x0000006b760f7220 */ /* 0x000fe20000410000 */
[-CC-:B------:R-:W-:Y:S01]  /*75a0*/  FFMA.FTZ R131, R22, R121.reuse, -R132.reuse ;  /* 0x0000007916837223 */ /* 0x180fe20000010884 */
[----:B------:R-:W-:Y:S07]  /*75b0*/  FFMA.FTZ R130, R27, R121, -R132 ;  /* 0x000000791b827223 */ /* 0x000fee0000010884 */
[----:B------:R-:W3:Y:S01]  /*75c0*/  MUFU.EX2 R128, R128 ;  /* 0x0000008000807308 */ /* 0x000ee20000000800 */
[----:B------:R-:W-:Y:S01]  /*75d0*/  FFMA.FTZ R148, R118, R197, R137 ;  /* 0x000000c576947223 */ /* 0x000fe20000010089 */
[C---:B--2---:R-:W-:Y:S08]  /*75e0*/  HMMA.16816.F32 R76, R112.reuse, R108, R76 ;  /* 0x0000006c704c723c */ /* 0x044ff0000000184c */
[----:B------:R-:W-:Y:S01]  /*75f0*/  MUFU.EX2 R129, R129 ;  /* 0x0000008100817308 */ /* 0x000fe20000000800 */
[-CC-:B------:R-:W-:Y:S01]  /*7600*/  FFMA.FTZ R118, R28, R121.reuse, -R134.reuse ;  /* 0x000000791c767223 */ /* 0x180fe20000010886 */
[-C--:B------:R-:W-:Y:S01]  /*7610*/  FFMA.FTZ R140, R32, R121.reuse, -R134 ;  /* 0x00000079208c7223 */ /* 0x080fe20000010886 */
[----:B------:R-:W-:Y:S01]  /*7620*/  LDSM.16.MT88.4 R28, [R170+0xbc00] ;  /* 0x00bc0000aa1c783b */ /* 0x000fe20000004200 */
[-C--:B------:R-:W-:Y:S01]  /*7630*/  FFMA.FTZ R32, R42, R121.reuse, -R132 ;  /* 0x000000792a207223 */ /* 0x080fe20000010884 */
[-C--:B------:R-:W-:Y:S01]  /*7640*/  FFMA.FTZ R137, R33, R121.reuse, -R134 ;  /* 0x0000007921897223 */ /* 0x080fe20000010886 */
[C---:B------:R-:W-:Y:S04]  /*7650*/  HMMA.16816.F32 R80, R112.reuse, R110, R80 ;  /* 0x0000006e7050723c */ /* 0x040fe80000001850 */
[----:B------:R-:W-:Y:S01]  /*7660*/  MUFU.EX2 R131, R131 ;  /* 0x0000008300837308 */ /* 0x000fe20000000800 */
[-C--:B------:R-:W-:Y:S01]  /*7670*/  FFMA.FTZ R142, R34, R121.reuse, -R132 ;  /* 0x00000079228e7223 */ /* 0x080fe20000010884 */
[-CC-:B------:R-:W-:Y:S01]  /*7680*/  FFMA.FTZ R34, R41, R121.reuse, -R134.reuse ;  /* 0x0000007929227223 */ /* 0x180fe20000010886 */
[----:B------:R-:W2:Y:S01]  /*7690*/  LDSM.16.MT88.4 R108, [R170+0xd000] ;  /* 0x00d00000aa6c783b */ /* 0x000ea20000004200 */
[----:B------:R-:W-:Y:S01]  /*76a0*/  FFMA.FTZ R41, R52, R121, -R134 ;  /* 0x0000007934297223 */ /* 0x000fe20000010886 */
[----:B---3--:R-:W-:Y:S01]  /*76b0*/  F2FP.F16.F32.PACK_AB R17, R128, R135 ;  /* 0x000000878011723e */ /* 0x008fe200000000ff */
[-C--:B------:R-:W-:Y:S01]  /*76c0*/  FFMA.FTZ R141, R35, R121.reuse, -R132 ;  /* 0x00000079238d7223 */ /* 0x080fe20000010884 */
[C---:B-1----:R-:W-:Y:S03]  /*76d0*/  HMMA.16816.F32 R84, R112.reuse, R124, R84 ;  /* 0x0000007c7054723c */ /* 0x042fe60000001854 */
[----:B------:R-:W-:Y:S01]  /*76e0*/  MUFU.EX2 R142, R142 ;  /* 0x0000008e008e7308 */ /* 0x000fe20000000800 */
[----:B------:R-:W-:Y:S01]  /*76f0*/  FADD.FTZ R35, R147, R148 ;  /* 0x0000009493237221 */ /* 0x000fe20000010000 */
[----:B------:R-:W-:Y:S08]  /*7700*/  FFMA.FTZ R146, R117, R198, R146 ;  /* 0x000000c675927223 */ /* 0x000ff00000010092 */
[----:B------:R-:W-:Y:S01]  /*7710*/  MUFU.EX2 R141, R141 ;  /* 0x0000008d008d7308 */ /* 0x000fe20000000800 */
[-C--:B------:R-:W-:Y:S01]  /*7720*/  FFMA.FTZ R148, R39, R121.reuse, -R132 ;  /* 0x0000007927947223 */ /* 0x080fe20000010884 */
[----:B------:R-:W-:Y:S01]  /*7730*/  FADD.FTZ R42, R138, R35 ;  /* 0x000000238a2a7221 */ /* 0x000fe20000010000 */
[C---:B------:R-:W-:Y:S01]  /*7740*/  HMMA.16816.F32 R88, R112.reuse, R126, R88 ;  /* 0x0000007e7058723c */ /* 0x040fe20000001858 */
[----:B------:R-:W1:Y:S06]  /*7750*/  LDSM.16.MT88.4 R124, [R168+0xd000] ;  /* 0x00d00000a87c783b */ /* 0x000e6c0000004200 */
[----:B------:R-:W-:Y:S01]  /*7760*/  MUFU.EX2 R138, R34 ;  /* 0x00000022008a7308 */ /* 0x000fe20000000800 */
[----:B------:R-:W-:Y:S01]  /*7770*/  FADD.FTZ R33, R145, R146 ;  /* 0x0000009291217221 */ /* 0x000fe20000010000 */
[-C--:B------:R-:W-:Y:S01]  /*7780*/  FFMA.FTZ R39, R44, R121.reuse, -R134 ;  /* 0x000000792c277223 */ /* 0x080fe20000010886 */
[----:B------:R-:W-:Y:S07]  /*7790*/  FADD.FTZ R42, R133, R42 ;  /* 0x0000002a852a7221 */ /* 0x000fee0000010000 */
[----:B------:R3:W-:Y:S01]  /*77a0*/  MUFU.EX2 R44, R32 ;  /* 0x00000020002c7308 */ /* 0x0007e20000000800 */
[----:B------:R-:W-:Y:S01]  /*77b0*/  FADD.FTZ R136, R136, R33 ;  /* 0x0000002188887221 */ /* 0x000fe20000010000 */
[-CC-:B------:R-:W-:Y:S01]  /*77c0*/  FFMA.FTZ R146, R36, R121.reuse, -R134.reuse ;  /* 0x0000007924927223 */ /* 0x180fe20000010886 */
[-C--:B------:R-:W-:Y:S01]  /*77d0*/  FFMA.FTZ R36, R49, R121.reuse, -R134 ;  /* 0x0000007931247223 */ /* 0x080fe20000010886 */
[----:B------:R-:W-:Y:S01]  /*77e0*/  FADD.FTZ R135, R135, R42 ;  /* 0x0000002a87877221 */ /* 0x000fe20000010000 */
[-C--:B------:R-:W-:Y:S01]  /*77f0*/  FFMA.FTZ R145, R38, R121.reuse, -R132 ;  /* 0x0000007926917223 */ /* 0x080fe20000010884 */
[-CC-:B------:R-:W-:Y:S01]  /*7800*/  FFMA.FTZ R38, R45, R121.reuse, -R134.reuse ;  /* 0x000000792d267223 */ /* 0x180fe20000010886 */
[-CC-:B------:R-:W-:Y:S01]  /*7810*/  FFMA.FTZ R147, R40, R121.reuse, -R134.reuse ;  /* 0x0000007928937223 */ /* 0x180fe20000010886 */
[-C--:B------:R-:W-:Y:S01]  /*7820*/  FFMA.FTZ R40, R53, R121.reuse, -R134 ;  /* 0x0000007935287223 */ /* 0x080fe20000010886 */
[-CC-:B------:R-:W-:Y:S01]  /*7830*/  FFMA.FTZ R43, R43, R121.reuse, -R132.reuse ;  /* 0x000000792b2b7223 */ /* 0x180fe20000010884 */
[----:B------:R-:W-:Y:S01]  /*7840*/  MUFU.EX2 R49, R38 ;  /* 0x0000002600317308 */ /* 0x000fe20000000800 */
[--C-:B------:R-:W-:Y:S01]  /*7850*/  FFMA.FTZ R52, R51, R121, -R132.reuse ;  /* 0x0000007933347223 */ /* 0x100fe20000010884 */
[C---:B------:R-:W-:Y:S01]  /*7860*/  FMUL.FTZ R100, R117.reuse, R100 ;  /* 0x0000006475647220 */ /* 0x040fe20000410000 */
[----:B------:R-:W-:Y:S01]  /*7870*/  FMUL.FTZ R101, R117, R101 ;  /* 0x0000006575657220 */ /* 0x000fe20000410000 */
[----:B---3--:R-:W-:Y:S06]  /*7880*/  LDSM.16.MT88.4 R32, [R168+0xc000] ;  /* 0x00c00000a820783b */ /* 0x008fec0000004200 */
[----:B------:R-:W-:Y:S01]  /*7890*/  MUFU.EX2 R145, R145 ;  /* 0x0000009100917308 */ /* 0x000fe20000000800 */
[-C--:B------:R-:W-:Y:S01]  /*78a0*/  FFMA.FTZ R120, R19, R121.reuse, -R132 ;  /* 0x0000007913787223 */ /* 0x080fe20000010884 */
[-CC-:B------:R-:W-:Y:S01]  /*78b0*/  FFMA.FTZ R56, R56, R121.reuse, -R134.reuse ;  /* 0x0000007938387223 */ /* 0x180fe20000010886 */
[-CC-:B------:R-:W-:Y:S07]  /*78c0*/  FFMA.FTZ R57, R57, R121.reuse, -R134.reuse ;  /* 0x0000007939397223 */ /* 0x180fee0000010886 */
[----:B------:R3:W-:Y:S01]  /*78d0*/  MUFU.EX2 R45, R43 ;  /* 0x0000002b002d7308 */ /* 0x0007e20000000800 */
[-CC-:B------:R-:W-:Y:S01]  /*78e0*/  FFMA.FTZ R60, R60, R121.reuse, -R134.reuse ;  /* 0x000000793c3c7223 */ /* 0x180fe20000010886 */
[-CC-:B------:R-:W-:Y:S01]  /*78f0*/  FFMA.FTZ R61, R61, R121.reuse, -R134.reuse ;  /* 0x000000793d3d7223 */ /* 0x180fe20000010886 */
[C---:B--2---:R-:W-:Y:S07]  /*7900*/  HMMA.16816.F32 R92, R112.reuse, R108, R92 ;  /* 0x0000006c705c723c */ /* 0x044fee000000185c */
[----:B------:R-:W-:Y:S01]  /*7910*/  MUFU.EX2 R56, R56 ;  /* 0x0000003800387308 */ /* 0x000fe20000000800 */
[-C--:B------:R-:W-:Y:S01]  /*7920*/  FFMA.FTZ R64, R64, R121.reuse, -R134 ;  /* 0x0000007940407223 */ /* 0x080fe20000010886 */
[-CC-:B------:R-:W-:Y:S08]  /*7930*/  FFMA.FTZ R62, R62, R121.reuse, -R132.reuse ;  /* 0x000000793e3e7223 */ /* 0x180ff00000010884 */
[----:B------:R-:W-:Y:S01]  /*7940*/  MUFU.EX2 R57, R57 ;  /* 0x0000003900397308 */ /* 0x000fe20000000800 */
[-CC-:B------:R-:W-:Y:S01]  /*7950*/  FFMA.FTZ R63, R63, R121.reuse, -R132.reuse ;  /* 0x000000793f3f7223 */ /* 0x180fe20000010884 */
[-CC-:B------:R-:W-:Y:S01]  /*7960*/  FFMA.FTZ R66, R66, R121.reuse, -R132.reuse ;  /* 0x0000007942427223 */ /* 0x180fe20000010884 */
[C---:B------:R-:W-:Y:S01]  /*7970*/  HMMA.16816.F32 R96, R112.reuse, R110, R96 ;  /* 0x0000006e7060723c */ /* 0x040fe20000001860 */
[----:B------:R-:W2:Y:S06]  /*7980*/  LDSM.16.MT88.4 R108, [R170+0x9400] ;  /* 0x00940000aa6c783b */ /* 0x000eac0000004200 */
[----:B------:R-:W-:Y:S01]  /*7990*/  MUFU.EX2 R120, R120 ;  /* 0x0000007800787308 */ /* 0x000fe20000000800 */
[-C--:B---3--:R-:W-:Y:S01]  /*79a0*/  FFMA.FTZ R43, R50, R121.reuse, -R132 ;  /* 0x00000079322b7223 */ /* 0x088fe20000010884 */
[----:B------:R-:W-:Y:S08]  /*79b0*/  FADD.FTZ R136, R123, R136 ;  /* 0x000000887b887221 */ /* 0x000ff00000010000 */
[----:B------:R-:W-:Y:S01]  /*79c0*/  MUFU.EX2 R50, R36 ;  /* 0x0000002400327308 */ /* 0x000fe20000000800 */
[C---:B-1----:R-:W-:Y:S09]  /*79d0*/  HMMA.16816.F32 R100, R112.reuse, R124, R100 ;  /* 0x0000007c7064723c */ /* 0x042ff20000001864 */
[----:B------:R-:W-:Y:S01]  /*79e0*/  MUFU.EX2 R51, R43 ;  /* 0x0000002b00337308 */ /* 0x000fe20000000800 */
[-C--:B------:R-:W-:Y:S01]  /*79f0*/  FFMA.FTZ R124, R13, R121.reuse, -R134 ;  /* 0x000000790d7c7223 */ /* 0x080fe20000010886 */
[----:B------:R-:W-:Y:S01]  /*7a00*/  FFMA.FTZ R125, R18, R121, -R132 ;  /* 0x00000079127d7223 */ /* 0x000fe20000010884 */
[----:B------:R-:W-:Y:S01]  /*7a10*/  FMUL.FTZ R13, R117, R105 ;  /* 0x00000069750d7220 */ /* 0x000fe20000410000 */
[----:B------:R-:W-:Y:S01]  /*7a20*/  F2FP.F16.F32.PACK_AB R18, R119, R122 ;  /* 0x0000007a7712723e */ /* 0x000fe200000000ff */
[----:B------:R-:W1:Y:S01]  /*7a30*/  LDSM.16.MT88.4 R104, [R168+0x9400] ;  /* 0x00940000a868783b */ /* 0x000e620000004200 */
[-CC-:B------:R-:W-:Y:S04]  /*7a40*/  FFMA.FTZ R117, R37, R121.reuse, -R134.reuse ;  /* 0x0000007925757223 */ /* 0x180fe80000010886 */
[----:B------:R-:W3:Y:S01]  /*7a50*/  MUFU.EX2 R124, R124 ;  /* 0x0000007c007c7308 */ /* 0x000ee20000000800 */
[-CC-:B------:R-:W-:Y:S01]  /*7a60*/  FFMA.FTZ R37, R48, R121.reuse, -R134.reuse ;  /* 0x0000007930257223 */ /* 0x180fe20000010886 */
[----:B------:R-:W-:Y:S08]  /*7a70*/  HMMA.16816.F32 R12, R112, R126, R12 ;  /* 0x0000007e700c723c */ /* 0x000ff0000000180c */
[----:B------:R-:W4:Y:S01]  /*7a80*/  MUFU.EX2 R125, R125 ;  /* 0x0000007d007d7308 */ /* 0x000f220000000800 */
[-CC-:B------:R-:W-:Y:S01]  /*7a90*/  FFMA.FTZ R112, R20, R121.reuse, -R134.reuse ;  /* 0x0000007914707223 */ /* 0x180fe20000010886 */
[-C--:B------:R-:W-:Y:S01]  /*7aa0*/  FFMA.FTZ R113, R21, R121.reuse, -R134 ;  /* 0x0000007915717223 */ /* 0x080fe20000010886 */
[-C--:B------:R-:W-:Y:S01]  /*7ab0*/  FFMA.FTZ R114, R23, R121.reuse, -R132 ;  /* 0x0000007917727223 */ /* 0x080fe20000010884 */
[-CC-:B------:R-:W-:Y:S01]  /*7ac0*/  FFMA.FTZ R127, R24, R121.reuse, -R134.reuse ;  /* 0x00000079187f7223 */ /* 0x180fe20000010886 */
[----:B------:R-:W-:Y:S01]  /*7ad0*/  LDSM.16.MT88.4 R20, [R170+0xb800] ;  /* 0x00b80000aa14783b */ /* 0x000fe20000004200 */
[-C--:B------:R-:W-:Y:S01]  /*7ae0*/  FFMA.FTZ R126, R25, R121.reuse, -R134 ;  /* 0x00000079197e7223 */ /* 0x080fe20000010886 */
[----:B------:R-:W-:Y:S03]  /*7af0*/  FFMA.FTZ R115, R26, R121, -R132 ;  /* 0x000000791a737223 */ /* 0x000fe60000010884 */
[----:B------:R-:W-:Y:S01]  /*7b00*/  MUFU.EX2 R48, R39 ;  /* 0x0000002700307308 */ /* 0x000fe20000000800 */
[----:B---3--:R-:W-:Y:S01]  /*7b10*/  F2FP.F16.F32.PACK_AB R16, R124, R129 ;  /* 0x000000817c10723e */ /* 0x008fe200000000ff */
[-C--:B------:R-:W-:Y:S01]  /*7b20*/  FFMA.FTZ R134, R65, R121.reuse, -R134 ;  /* 0x0000007941867223 */ /* 0x080fe20000010886 */
[----:B------:R-:W-:Y:S07]  /*7b30*/  FFMA.FTZ R65, R59, R121, -R132 ;  /* 0x000000793b417223 */ /* 0x000fee0000010884 */
[----:B------:R3:W-:Y:S01]  /*7b40*/  MUFU.EX2 R53, R37 ;  /* 0x0000002500357308 */ /* 0x0007e20000000800 */
[----:B----4-:R-:W-:Y:S01]  /*7b50*/  F2FP.F16.F32.PACK_AB R19, R120, R125 ;  /* 0x0000007d7813723e */ /* 0x010fe200000000ff */
[----:B------:R-:W-:Y:S08]  /*7b60*/  LDSM.16.MT88.4 R24, [R168+0xb800] ;  /* 0x00b80000a818783b */ /* 0x000ff00000004200 */
[----:B------:R-:W-:Y:S01]  /*7b70*/  MUFU.EX2 R112, R112 ;  /* 0x0000007000707308 */ /* 0x000fe20000000800 */
[C---:B--2---:R-:W-:Y:S09]  /*7b80*/  HMMA.16816.F32 R4, R16.reuse, R108, R4 ;  /* 0x0000006c1004723c */ /* 0x044ff20000001804 */
[----:B------:R-:W2:Y:S10]  /*7b90*/  MUFU.EX2 R113, R113 ;  /* 0x0000007100717308 */ /* 0x000eb40000000800 */
[----:B------:R-:W-:Y:S01]  /*7ba0*/  MUFU.EX2 R115, R115 ;  /* 0x0000007300737308 */ /* 0x000fe20000000800 */
[----:B---3--:R-:W-:Y:S01]  /*7bb0*/  LDSM.16.MT88.4 R36, [R170+0xe400] ;  /* 0x00e40000aa24783b */ /* 0x008fe20000004200 */
[C---:B------:R-:W-:Y:S08]  /*7bc0*/  HMMA.16816.F32 R8, R16.reuse, R110, R8 ;  /* 0x0000006e1008723c */ /* 0x040ff00000001808 */
[----:B------:R-:W-:Y:S10]  /*7bd0*/  MUFU.EX2 R65, R65 ;  /* 0x0000004100417308 */ /* 0x000ff40000000800 */
[----:B------:R-:W3:Y:S01]  /*7be0*/  MUFU.EX2 R114, R114 ;  /* 0x0000007200727308 */ /* 0x000ee20000000800 */
[----:B------:R-:W4:Y:S01]  /*7bf0*/  LDSM.16.MT88.4 R108, [R170+0xb400] ;  /* 0x00b40000aa6c783b */ /* 0x000f220000004200 */
[C---:B-1----:R-:W-:Y:S08]  /*7c00*/  HMMA.16816.F32 R68, R16.reuse, R104, R68 ;  /* 0x000000681044723c */ /* 0x042ff00000001844 */
[----:B------:R-:W-:Y:S10]  /*7c10*/  MUFU.EX2 R127, R127 ;  /* 0x0000007f007f7308 */ /* 0x000ff40000000800 */
[----:B------:R-:W1:Y:S01]  /*7c20*/  MUFU.EX2 R126, R126 ;  /* 0x0000007e007e7308 */ /* 0x000e620000000800 */
[C---:B------:R-:W-:Y:S01]  /*7c30*/  HMMA.16816.F32 R72, R16.reuse, R106, R72 ;  /* 0x0000006a1048723c */ /* 0x040fe20000001848 */
[----:B------:R-:W5:Y:S08]  /*7c40*/  LDSM.16.MT88.4 R104, [R168+0xb400] ;  /* 0x00b40000a868783b */ /* 0x000f700000004200 */
[----:B------:R-:W1:Y:S10]  /*7c50*/  MUFU.EX2 R130, R130 ;  /* 0x0000008200827308 */ /* 0x000e740000000800 */
[----:B------:R-:W-:Y:S10]  /*7c60*/  MUFU.EX2 R118, R118 ;  /* 0x0000007600767308 */ /* 0x000ff40000000800 */
[----:B------:R-:W-:Y:S10]  /*7c70*/  MUFU.EX2 R139, R139 ;  /* 0x0000008b008b7308 */ /* 0x000ff40000000800 */
[----:B------:R-:W-:Y:S10]  /*7c80*/  MUFU.EX2 R143, R143 ;  /* 0x0000008f008f7308 */ /* 0x000ff40000000800 */
[----:B------:R-:W-:Y:S10]  /*7c90*/  MUFU.EX2 R140, R140 ;  /* 0x0000008c008c7308 */ /* 0x000ff40000000800 */
[----:B------:R-:W-:Y:S10]  /*7ca0*/  MUFU.EX2 R137, R137 ;  /* 0x0000008900897308 */ /* 0x000ff40000000800 */
[----:B------:R-:W-:Y:S01]  /*7cb0*/  MUFU.EX2 R146, R146 ;  /* 0x0000009200927308 */ /* 0x000fe20000000800 */
[C---:B----4-:R-:W-:Y:S09]  /*7cc0*/  HMMA.16816.F32 R76, R16.reuse, R108, R76 ;  /* 0x0000006c104c723c */ /* 0x050ff2000000184c */
[----:B------:R-:W-:Y:S10]  /*7cd0*/  MUFU.EX2 R117, R117 ;  /* 0x0000007500757308 */ /* 0x000ff40000000800 */
[----:B------:R-:W-:Y:S01]  /*7ce0*/  MUFU.EX2 R148, R148 ;  /* 0x0000009400947308 */ /* 0x000fe20000000800 */
[C---:B------:R-:W-:Y:S01]  /*7cf0*/  HMMA.16816.F32 R80, R16.reuse, R110, R80 ;  /* 0x0000006e1050723c */ /* 0x040fe20000001850 */
[----:B------:R-:W4:Y:S08]  /*7d00*/  LDSM.16.MT88.4 R108, [R170+0xd400] ;  /* 0x00d40000aa6c783b */ /* 0x000f300000004200 */
[----:B------:R-:W-:Y:S10]  /*7d10*/  MUFU.EX2 R147, R147 ;  /* 0x0000009300937308 */ /* 0x000ff40000000800 */
[----:B------:R-:W-:Y:S01]  /*7d20*/  MUFU.EX2 R52, R52 ;  /* 0x0000003400347308 */ /* 0x000fe20000000800 */
[C---:B-----5:R-:W-:Y:S09]  /*7d30*/  HMMA.16816.F32 R84, R16.reuse, R104, R84 ;  /* 0x000000681054723c */ /* 0x060ff20000001854 */
[----:B------:R-:W-:Y:S10]  /*7d40*/  MUFU.EX2 R60, R60 ;  /* 0x0000003c003c7308 */ /* 0x000ff40000000800 */
[----:B------:R-:W-:Y:S01]  /*7d50*/  MUFU.EX2 R61, R61 ;  /* 0x0000003d003d7308 */ /* 0x000fe20000000800 */
[C---:B------:R-:W-:Y:S01]  /*7d60*/  HMMA.16816.F32 R88, R16.reuse, R106, R88 ;  /* 0x0000006a1058723c */ /* 0x040fe20000001858 */
[----:B------:R-:W5:Y:S08]  /*7d70*/  LDSM.16.MT88.4 R104, [R168+0xd400] ;  /* 0x00d40000a868783b */ /* 0x000f700000004200 */
[----:B------:R-:W-:Y:S10]  /*7d80*/  MUFU.EX2 R62, R62 ;  /* 0x0000003e003e7308 */ /* 0x000ff40000000800 */
[----:B------:R-:W1:Y:S10]  /*7d90*/  MUFU.EX2 R63, R63 ;  /* 0x0000003f003f7308 */ /* 0x000e740000000800 */
[----:B------:R-:W-:Y:S10]  /*7da0*/  MUFU.EX2 R134, R134 ;  /* 0x0000008600867308 */ /* 0x000ff40000000800 */
[----:B------:R-:W-:Y:S01]  /*7db0*/  MUFU.EX2 R66, R66 ;  /* 0x0000004200427308 */ /* 0x000fe20000000800 */
[C---:B----4-:R-:W-:Y:S08]  /*7dc0*/  HMMA.16816.F32 R92, R16.reuse, R108, R92 ;  /* 0x0000006c105c723c */ /* 0x050ff0000000185c */
[C---:B------:R-:W-:Y:S01]  /*7dd0*/  HMMA.16816.F32 R96, R16.reuse, R110, R96 ;  /* 0x0000006e1060723c */ /* 0x040fe20000001860 */
[----:B------:R-:W4:Y:S07]  /*7de0*/  LDSM.16.MT88.4 R108, [R170+0x9800] ;  /* 0x00980000aa6c783b */ /* 0x000f2e0000004200 */
[C---:B-----5:R-:W-:Y:S08]  /*7df0*/  HMMA.16816.F32 R100, R16.reuse, R104, R100 ;  /* 0x000000681064723c */ /* 0x060ff00000001864 */
[----:B------:R-:W-:Y:S01]  /*7e00*/  HMMA.16816.F32 R12, R16, R106, R12 ;  /* 0x0000006a100c723c */ /* 0x000fe2000000180c */
[----:B------:R-:W5:Y:S02]  /*7e10*/  LDSM.16.MT88.4 R104, [R168+0x9800] ;  /* 0x00980000a868783b */ /* 0x000f640000004200 */
[----:B--2---:R-:W-:Y:S02]  /*7e20*/  F2FP.F16.F32.PACK_AB R16, R113, R112 ;  /* 0x000000707110723e */ /* 0x004fe400000000ff */
[----:B---3--:R-:W-:Y:S02]  /*7e30*/  F2FP.F16.F32.PACK_AB R17, R114, R131 ;  /* 0x000000837211723e */ /* 0x008fe400000000ff */
[----:B-1----:R-:W-:Y:S02]  /*7e40*/  F2FP.F16.F32.PACK_AB R18, R126, R127 ;  /* 0x0000007f7e12723e */ /* 0x002fe400000000ff */
[----:B------:R-:W-:Y:S07]  /*7e50*/  F2FP.F16.F32.PACK_AB R19, R130, R115 ;  /* 0x000000738213723e */ /* 0x000fee00000000ff */
[C---:B----4-:R-:W-:Y:S03]  /*7e60*/  HMMA.16816.F32 R4, R16.reuse, R108, R4 ;  /* 0x0000006c1004723c */ /* 0x050fe60000001804 */
[----:B------:R-:W-:Y:S04]  /*7e70*/  FADD.FTZ R108, R128, R135 ;  /* 0x00000087806c7221 */ /* 0x000fe80000010000 */
[----:B------:R-:W-:Y:S01]  /*7e80*/  FADD.FTZ R125, R125, R108 ;  /* 0x0000006c7d7d7221 */ /* 0x000fe20000010000 */
[C---:B------:R-:W-:Y:S01]  /*7e90*/  HMMA.16816.F32 R8, R16.reuse, R110, R8 ;  /* 0x0000006e1008723c */ /* 0x040fe20000001808 */
[----:B------:R-:W-:Y:S02]  /*7ea0*/  LDSM.16.MT88.4 R108, [R170+0xac00] ;  /* 0x00ac0000aa6c783b */ /* 0x000fe40000004200 */
[----:B------:R-:W-:Y:S04]  /*7eb0*/  FADD.FTZ R120, R120, R125 ;  /* 0x0000007d78787221 */ /* 0x000fe80000010000 */
[----:B------:R-:W-:Y:S01]  /*7ec0*/  FADD.FTZ R131, R131, R120 ;  /* 0x0000007883837221 */ /* 0x000fe20000010000 */
[C---:B-----5:R-:W-:Y:S03]  /*7ed0*/  HMMA.16816.F32 R68, R16.reuse, R104, R68 ;  /* 0x000000681044723c */ /* 0x060fe60000001844 */
[-CC-:B------:R-:W-:Y:S01]  /*7ee0*/  FFMA.FTZ R105, R55, R121.reuse, -R132.reuse ;  /* 0x0000007937697223 */ /* 0x180fe20000010884 */
[----:B------:R-:W-:Y:S01]  /*7ef0*/  FADD.FTZ R114, R114, R131 ;  /* 0x0000008372727221 */ /* 0x000fe20000010000 */
[----:B------:R-:W-:Y:S01]  /*7f00*/  MUFU.EX2 R55, R41 ;  /* 0x0000002900377308 */ /* 0x000fe20000000800 */
[-CC-:B------:R-:W-:Y:S02]  /*7f10*/  FFMA.FTZ R104, R58, R121.reuse, -R132.reuse ;  /* 0x000000793a687223 */ /* 0x180fe40000010884 */
[C---:B------:R-:W-:Y:S07]  /*7f20*/  HMMA.16816.F32 R72, R16.reuse, R106, R72 ;  /* 0x0000006a1048723c */ /* 0x040fee0000001848 */
[----:B------:R1:W-:Y:S01]  /*7f30*/  MUFU.EX2 R58, R105 ;  /* 0x00000069003a7308 */ /* 0x0003e20000000800 */
[--C-:B------:R-:W-:Y:S09]  /*7f40*/  FFMA.FTZ R106, R54, R121, -R132.reuse ;  /* 0x00000079366a7223 */ /* 0x100ff20000010884 */
[----:B------:R-:W-:Y:S01]  /*7f50*/  MUFU.EX2 R54, R40 ;  /* 0x0000002800367308 */ /* 0x000fe20000000800 */
[C---:B------:R-:W-:Y:S09]  /*7f60*/  HMMA.16816.F32 R76, R16.reuse, R20, R76 ;  /* 0x00000014104c723c */ /* 0x040ff2000000184c */
[----:B------:R2:W-:Y:S10]  /*7f70*/  MUFU.EX2 R128, R104 ;  /* 0x0000006800807308 */ /* 0x0005f40000000800 */
[----:B------:R-:W-:Y:S01]  /*7f80*/  MUFU.EX2 R59, R106 ;  /* 0x0000006a003b7308 */ /* 0x000fe20000000800 */
[----:B-1----:R-:W-:Y:S01]  /*7f90*/  F2FP.F16.F32.PACK_AB R105, R63, R62 ;  /* 0x0000003e3f69723e */ /* 0x002fe200000000ff */
[C---:B------:R-:W-:Y:S01]  /*7fa0*/  HMMA.16816.F32 R80, R16.reuse, R22, R80 ;  /* 0x000000161050723c */ /* 0x040fe20000001850 */
[----:B------:R-:W1:Y:S02]  /*7fb0*/  LDSM.16.MT88.4 R20, [R170+0xd800] ;  /* 0x00d80000aa14783b */ /* 0x000e640000004200 */
[----:B--2---:R-:W-:Y:S05]  /*7fc0*/  F2FP.F16.F32.PACK_AB R104, R61, R60 ;  /* 0x0000003c3d68723e */ /* 0x004fea00000000ff */
[C---:B------:R-:W-:Y:S01]  /*7fd0*/  HMMA.16816.F32 R84, R16.reuse, R24, R84 ;  /* 0x000000181054723c */ /* 0x040fe20000001854 */
[----:B------:R-:W-:Y:S07]  /*7fe0*/  LDSM.16.MT88.4 R40, [R170+0xe800] ;  /* 0x00e80000aa28783b */ /* 0x000fee0000004200 */
[C---:B------:R-:W-:Y:S01]  /*7ff0*/  HMMA.16816.F32 R88, R16.reuse, R26, R88 ;  /* 0x0000001a1058723c */ /* 0x040fe20000001858 */
[----:B------:R-:W2:Y:S07]  /*8000*/  LDSM.16.MT88.4 R24, [R168+0xd800] ;  /* 0x00d80000a818783b */ /* 0x000eae0000004200 */
[C---:B-1----:R-:W-:Y:S08]  /*8010*/  HMMA.16816.F32 R92, R16.reuse, R20, R92 ;  /* 0x00000014105c723c */ /* 0x042ff0000000185c */
[C---:B------:R-:W-:Y:S01]  /*8020*/  HMMA.16816.F32 R96, R16.reuse, R22, R96 ;  /* 0x000000161060723c */ /* 0x040fe20000001860 */
[----:B------:R-:W1:Y:S07]  /*8030*/  LDSM.16.MT88.4 R20, [R170+0x9c00] ;  /* 0x009c0000aa14783b */ /* 0x000e6e0000004200 */
[C---:B--2---:R-:W-:Y:S08]  /*8040*/  HMMA.16816.F32 R100, R16.reuse, R24, R100 ;  /* 0x000000181064723c */ /* 0x044ff00000001864 */
[----:B------:R-:W-:Y:S01]  /*8050*/  HMMA.16816.F32 R12, R16, R26, R12 ;  /* 0x0000001a100c723c */ /* 0x000fe2000000180c */
[----:B------:R-:W2:Y:S02]  /*8060*/  LDSM.16.MT88.4 R24, [R168+0x9c00] ;  /* 0x009c0000a818783b */ /* 0x000ea40000004200 */
[----:B------:R-:W-:Y:S02]  /*8070*/  F2FP.F16.F32.PACK_AB R16, R139, R118 ;  /* 0x000000768b10723e */ /* 0x000fe400000000ff */
[----:B------:R-:W-:Y:S02]  /*8080*/  F2FP.F16.F32.PACK_AB R17, R144, R143 ;  /* 0x0000008f9011723e */ /* 0x000fe400000000ff */
[----:B------:R-:W-:Y:S02]  /*8090*/  F2FP.F16.F32.PACK_AB R18, R137, R140 ;  /* 0x0000008c8912723e */ /* 0x000fe400000000ff */
[----:B------:R-:W-:Y:S07]  /*80a0*/  F2FP.F16.F32.PACK_AB R19, R141, R142 ;  /* 0x0000008e8d13723e */ /* 0x000fee00000000ff */
[C---:B-1----:R-:W-:Y:S08]  /*80b0*/  HMMA.16816.F32 R4, R16.reuse, R20, R4 ;  /* 0x000000141004723c */ /* 0x042ff00000001804 */
[C---:B------:R-:W-:Y:S01]  /*80c0*/  HMMA.16816.F32 R8, R16.reuse, R22, R8 ;  /* 0x000000161008723c */ /* 0x040fe20000001808 */
[----:B------:R-:W1:Y:S07]  /*80d0*/  LDSM.16.MT88.4 R20, [R168+0xbc00] ;  /* 0x00bc0000a814783b */ /* 0x000e6e0000004200 */
[C---:B--2---:R-:W-:Y:S08]  /*80e0*/  HMMA.16816.F32 R68, R16.reuse, R24, R68 ;  /* 0x000000181044723c */ /* 0x044ff00000001844 */
[C---:B------:R-:W-:Y:S01]  /*80f0*/  HMMA.16816.F32 R72, R16.reuse, R26, R72 ;  /* 0x0000001a1048723c */ /* 0x040fe20000001848 */
[----:B------:R-:W2:Y:S07]  /*8100*/  LDSM.16.MT88.4 R24, [R170+0xdc00] ;  /* 0x00dc0000aa18783b */ /* 0x000eae0000004200 */
[C---:B------:R-:W-:Y:S08]  /*8110*/  HMMA.16816.F32 R76, R16.reuse, R28, R76 ;  /* 0x0000001c104c723c */ /* 0x040ff0000000184c */
[C---:B------:R-:W-:Y:S01]  /*8120*/  HMMA.16816.F32 R80, R16.reuse, R30, R80 ;  /* 0x0000001e1050723c */ /* 0x040fe20000001850 */
[----:B------:R-:W3:Y:S07]  /*8130*/  LDSM.16.MT88.4 R28, [R168+0xdc00] ;  /* 0x00dc0000a81c783b */ /* 0x000eee0000004200 */
[C---:B-1----:R-:W-:Y:S08]  /*8140*/  HMMA.16816.F32 R84, R16.reuse, R20, R84 ;  /* 0x000000141054723c */ /* 0x042ff00000001854 */
[C---:B------:R-:W-:Y:S01]  /*8150*/  HMMA.16816.F32 R88, R16.reuse, R22, R88 ;  /* 0x000000161058723c */ /* 0x040fe20000001858 */
[----:B------:R-:W1:Y:S07]  /*8160*/  LDSM.16.MT88.4 R20, [R170+0xa000] ;  /* 0x00a00000aa14783b */ /* 0x000e6e0000004200 */
[C---:B--2---:R-:W-:Y:S08]  /*8170*/  HMMA.16816.F32 R92, R16.reuse, R24, R92 ;  /* 0x00000018105c723c */ /* 0x044ff0000000185c */
[C---:B------:R-:W-:Y:S01]  /*8180*/  HMMA.16816.F32 R96, R16.reuse, R26, R96 ;  /* 0x0000001a1060723c */ /* 0x040fe20000001860 */
[----:B------:R-:W2:Y:S07]  /*8190*/  LDSM.16.MT88.4 R24, [R168+0xa000] ;  /* 0x00a00000a818783b */ /* 0x000eae0000004200 */
[C---:B---3--:R-:W-:Y:S08]  /*81a0*/  HMMA.16816.F32 R100, R16.reuse, R28, R100 ;  /* 0x0000001c1064723c */ /* 0x048ff00000001864 */
[----:B------:R-:W-:Y:S01]  /*81b0*/  HMMA.16816.F32 R12, R16, R30, R12 ;  /* 0x0000001e100c723c */ /* 0x000fe2000000180c */
[----:B------:R-:W3:Y:S02]  /*81c0*/  LDSM.16.MT88.4 R28, [R170+0xc000] ;  /* 0x00c00000aa1c783b */ /* 0x000ee40000004200 */
        /* <DEDUP_REMOVED lines=10> */
[C---:B---3--:R-:W-:Y:S08]  /*8270*/  HMMA.16816.F32 R76, R16.reuse, R28, R76 ;  /* 0x0000001c104c723c */ /* 0x048ff0000000184c */
[C---:B------:R-:W-:Y:S01]  /*8280*/  HMMA.16816.F32 R80, R16.reuse, R30, R80 ;  /* 0x0000001e1050723c */ /* 0x040fe20000001850 */
[----:B------:R-:W3:Y:S07]  /*8290*/  LDSM.16.MT88.4 R28, [R170+0xa400] ;  /* 0x00a40000aa1c783b */ /* 0x000eee0000004200 */
[C---:B------:R-:W-:Y:S08]  /*82a0*/  HMMA.16816.F32 R84, R16.reuse, R32, R84 ;  /* 0x000000201054723c */ /* 0x040ff00000001854 */
[C---:B------:R-:W-:Y:S01]  /*82b0*/  HMMA.16816.F32 R88, R16.reuse, R34, R88 ;  /* 0x000000221058723c */ /* 0x040fe20000001858 */
[----:B------:R-:W-:Y:S07]  /*82c0*/  LDSM.16.MT88.4 R32, [R170+0xc400] ;  /* 0x00c40000aa20783b */ /* 0x000fee0000004200 */
[C---:B-1----:R-:W-:Y:S03]  /*82d0*/  HMMA.16816.F32 R92, R16.reuse, R20, R92 ;  /* 0x00000014105c723c */ /* 0x042fe6000000185c */
[-CC-:B------:R-:W-:Y:S01]  /*82e0*/  FFMA.FTZ R20, R46, R121.reuse, -R132.reuse ;  /* 0x000000792e147223 */ /* 0x180fe20000010884 */
[-CC-:B------:R-:W-:Y:S01]  /*82f0*/  FFMA.FTZ R46, R47, R121.reuse, -R132.reuse ;  /* 0x000000792f2e7223 */ /* 0x180fe20000010884 */
[----:B------:R-:W-:Y:S01]  /*8300*/  FFMA.FTZ R132, R67, R121, -R132 ;  /* 0x0000007943847223 */ /* 0x000fe20000010884 */
[----:B------:R-:W-:Y:S01]  /*8310*/  FADD.FTZ R67, R129, R136 ;  /* 0x0000008881437221 */ /* 0x000fe20000010000 */
[----:B------:R1:W-:Y:S01]  /*8320*/  MUFU.EX2 R47, R20 ;  /* 0x00000014002f7308 */ /* 0x0003e20000000800 */
[C---:B------:R-:W-:Y:S09]  /*8330*/  HMMA.16816.F32 R96, R16.reuse, R22, R96 ;  /* 0x000000161060723c */ /* 0x040ff20000001860 */
[----:B------:R-:W4:Y:S01]  /*8340*/  MUFU.EX2 R46, R46 ;  /* 0x0000002e002e7308 */ /* 0x000f220000000800 */
[----:B------:R-:W-:Y:S09]  /*8350*/  FADD.FTZ R67, R124, R67 ;  /* 0x000000437c437221 */ /* 0x000ff20000010000 */
[----:B------:R-:W5:Y:S01]  /*8360*/  MUFU.EX2 R197, R132 ;  /* 0x0000008400c57308 */ /* 0x000f620000000800 */
[C---:B--2---:R-:W-:Y:S03]  /*8370*/  HMMA.16816.F32 R100, R16.reuse, R24, R100 ;  /* 0x000000181064723c */ /* 0x044fe60000001864 */
[----:B------:R-:W-:Y:S01]  /*8380*/  FADD.FTZ R122, R122, R67 ;  /* 0x000000437a7a7221 */ /* 0x000fe20000010000 */
[----:B-1----:R-:W1:Y:S03]  /*8390*/  LDSM.16.MT88.4 R20, [R168+0xa400] ;  /* 0x00a40000a814783b */ /* 0x002e660000004200 */
[----:B------:R-:W-:Y:S01]  /*83a0*/  FADD.FTZ R119, R119, R122 ;  /* 0x0000007a77777221 */ /* 0x000fe20000010000 */
[----:B------:R-:W-:Y:S03]  /*83b0*/  HMMA.16816.F32 R12, R16, R26, R12 ;  /* 0x0000001a100c723c */ /* 0x000fe6000000180c */
[----:B------:R-:W-:Y:S02]  /*83c0*/  F2FP.F16.F32.PACK_AB R16, R49, R48 ;  /* 0x000000303110723e */ /* 0x000fe400000000ff */
[----:B----4-:R-:W-:Y:S01]  /*83d0*/  F2FP.F16.F32.PACK_AB R17, R46, R47 ;  /* 0x0000002f2e11723e */ /* 0x010fe200000000ff */
[----:B------:R-:W2:Y:S01]  /*83e0*/  LDSM.16.MT88.4 R24, [R168+0xc400] ;  /* 0x00c40000a818783b */ /* 0x000ea20000004200 */
[----:B------:R-:W-:Y:S02]  /*83f0*/  F2FP.F16.F32.PACK_AB R18, R50, R53 ;  /* 0x000000353212723e */ /* 0x000fe400000000ff */
[----:B------:R-:W-:Y:S02]  /*8400*/  F2FP.F16.F32.PACK_AB R19, R52, R51 ;  /* 0x000000333413723e */ /* 0x000fe400000000ff */
[----:B-----5:R-:W-:Y:S05]  /*8410*/  F2FP.F16.F32.PACK_AB R107, R197, R66 ;  /* 0x00000042c56b723e */ /* 0x020fea00000000ff */
[C---:B---3--:R-:W-:Y:S08]  /*8420*/  HMMA.16816.F32 R4, R16.reuse, R28, R4 ;  /* 0x0000001c1004723c */ /* 0x048ff00000001804 */
[C---:B------:R-:W-:Y:S01]  /*8430*/  HMMA.16816.F32 R8, R16.reuse, R30, R8 ;  /* 0x0000001e1008723c */ /* 0x040fe20000001808 */
[----:B------:R-:W3:Y:S07]  /*8440*/  LDSM.16.MT88.4 R28, [R168+0xe400] ;  /* 0x00e40000a81c783b */ /* 0x000eee0000004200 */
[C---:B-1----:R-:W-:Y:S08]  /*8450*/  HMMA.16816.F32 R68, R16.reuse, R20, R68 ;  /* 0x000000141044723c */ /* 0x042ff00000001844 */
[C---:B------:R-:W-:Y:S01]  /*8460*/  HMMA.16816.F32 R72, R16.reuse, R22, R72 ;  /* 0x000000161048723c */ /* 0x040fe20000001848 */
[----:B------:R-:W1:Y:S07]  /*8470*/  LDSM.16.MT88.4 R20, [R170+0xa800] ;  /* 0x00a80000aa14783b */ /* 0x000e6e0000004200 */
[C---:B------:R-:W-:Y:S08]  /*8480*/  HMMA.16816.F32 R76, R16.reuse, R32, R76 ;  /* 0x00000020104c723c */ /* 0x040ff0000000184c */
[C---:B------:R-:W-:Y:S01]  /*8490*/  HMMA.16816.F32 R80, R16.reuse, R34, R80 ;  /* 0x000000221050723c */ /* 0x040fe20000001850 */
[----:B------:R-:W-:Y:S07]  /*84a0*/  LDSM.16.MT88.4 R32, [R170+0xc800] ;  /* 0x00c80000aa20783b */ /* 0x000fee0000004200 */
[C---:B--2---:R-:W-:Y:S08]  /*84b0*/  HMMA.16816.F32 R84, R16.reuse, R24, R84 ;  /* 0x000000181054723c */ /* 0x044ff00000001854 */
[C---:B------:R-:W-:Y:S01]  /*84c0*/  HMMA.16816.F32 R88, R16.reuse, R26, R88 ;  /* 0x0000001a1058723c */ /* 0x040fe20000001858 */
[----:B------:R-:W2:Y:S07]  /*84d0*/  LDSM.16.MT88.4 R24, [R168+0xa800] ;  /* 0x00a80000a818783b */ /* 0x000eae0000004200 */
[C---:B------:R-:W-:Y:S08]  /*84e0*/  HMMA.16816.F32 R92, R16.reuse, R36, R92 ;  /* 0x00000024105c723c */ /* 0x040ff0000000185c */
[C---:B------:R-:W-:Y:S01]  /*84f0*/  HMMA.16816.F32 R96, R16.reuse, R38, R96 ;  /* 0x000000261060723c */ /* 0x040fe20000001860 */
[----:B------:R-:W4:Y:S07]  /*8500*/  LDSM.16.MT88.4 R36, [R168+0xc800] ;  /* 0x00c80000a824783b */ /* 0x000f2e0000004200 */
        /* <DEDUP_REMOVED lines=13> */
[C---:B------:R-:W-:Y:S01]  /*85e0*/  HMMA.16816.F32 R76, R16.reuse, R32, R76 ;  /* 0x00000020104c723c */ /* 0x040fe2000000184c */
[----:B------:R-:W5:Y:S07]  /*85f0*/  MUFU.EX2 R33, R64 ;  /* 0x0000004000217308 */ /* 0x000f6e0000000800 */
[C---:B------:R-:W-:Y:S03]  /*8600*/  HMMA.16816.F32 R80, R16.reuse, R34, R80 ;  /* 0x000000221050723c */ /* 0x040fe60000001850 */
[----:B-----5:R-:W-:Y:S05]  /*8610*/  F2FP.F16.F32.PACK_AB R106, R134, R33 ;  /* 0x00000021866a723e */ /* 0x020fea00000000ff */
[C---:B----4-:R-:W-:Y:S08]  /*8620*/  HMMA.16816.F32 R84, R16.reuse, R36, R84 ;  /* 0x000000241054723c */ /* 0x050ff00000001854 */
[C---:B------:R-:W-:Y:S08]  /*8630*/  HMMA.16816.F32 R88, R16.reuse, R38, R88 ;  /* 0x000000261058723c */ /* 0x040ff00000001858 */
[C---:B------:R-:W-:Y:S08]  /*8640*/  HMMA.16816.F32 R92, R16.reuse, R40, R92 ;  /* 0x00000028105c723c */ /* 0x040ff0000000185c */
[C---:B------:R-:W-:Y:S08]  /*8650*/  HMMA.16816.F32 R96, R16.reuse, R42, R96 ;  /* 0x0000002a1060723c */ /* 0x040ff00000001860 */
[C---:B---3--:R-:W-:Y:S03]  /*8660*/  HMMA.16816.F32 R100, R16.reuse, R28, R100 ;  /* 0x0000001c1064723c */ /* 0x048fe60000001864 */
[----:B------:R-:W-:Y:S01]  /*8670*/  FADD.FTZ R28, R112, R119 ;  /* 0x00000077701c7221 */ /* 0x000fe20000010000 */
[----:B------:R-:W-:Y:S01]  /*8680*/  FADD.FTZ R29, R115, R114 ;  /* 0x00000072731d7221 */ /* 0x000fe20000010000 */
[----:B------:R-:W-:Y:S02]  /*8690*/  MOV R119, R0 ;  /* 0x0000000000777202 */ /* 0x000fe40000000f00 */
[----:B------:R-:W-:Y:S01]  /*86a0*/  FADD.FTZ R28, R113, R28 ;  /* 0x0000001c711c7221 */ /* 0x000fe20000010000 */
[----:B------:R-:W-:Y:S03]  /*86b0*/  HMMA.16816.F32 R12, R16, R30, R12 ;  /* 0x0000001e100c723c */ /* 0x000fe6000000180c */
[----:B------:R-:W-:Y:S01]  /*86c0*/  FADD.FTZ R130, R130, R29 ;  /* 0x0000001d82827221 */ /* 0x000fe20000010000 */
[----:B------:R-:W-:Y:S03]  /*86d0*/  FADD.FTZ R127, R127, R28 ;  /* 0x0000001c7f7f7221 */ /* 0x000fe60000010000 */
[----:B------:R-:W-:Y:S01]  /*86e0*/  FADD.FTZ R17, R143, R130 ;  /* 0x000000828f117221 */ /* 0x000fe20000010000 */
[C---:B------:R-:W-:Y:S01]  /*86f0*/  HMMA.16816.F32 R112, R104.reuse, R108, R4 ;  /* 0x0000006c6870723c */ /* 0x040fe20000001804 */
[----:B------:R-:W3:Y:S04]  /*8700*/  LDSM.16.MT88.4 R4, [R168+0xcc00] ;  /* 0x00cc0000a804783b */ /* 0x000ee80000004200 */
[----:B------:R-:W-:Y:S01]  /*8710*/  FADD.FTZ R17, R144, R17 ;  /* 0x0000001190117221 */ /* 0x000fe20000010000 */
[----:B------:R-:W-:Y:S02]  /*8720*/  FADD.FTZ R127, R126, R127 ;  /* 0x0000007f7e7f7221 */ /* 0x000fe40000010000 */
[C---:B------:R-:W-:Y:S01]  /*8730*/  HMMA.16816.F32 R108, R104.reuse, R110, R8 ;  /* 0x0000006e686c723c */ /* 0x040fe20000001808 */
[----:B------:R-:W4:Y:S02]  /*8740*/  LDSM.16.MT88.4 R8, [R170+0xec00] ;  /* 0x00ec0000aa08783b */ /* 0x000f240000004200 */
[----:B------:R-:W-:Y:S01]  /*8750*/  FADD.FTZ R16, R142, R17 ;  /* 0x000000118e107221 */ /* 0x000fe20000010000 */
[----:B------:R-:W-:Y:S03]  /*8760*/  FADD.FTZ R118, R118, R127 ;  /* 0x0000007f76767221 */ /* 0x000fe60000010000 */
[----:B------:R-:W-:Y:S01]  /*8770*/  FADD.FTZ R16, R141, R16 ;  /* 0x000000108d107221 */ /* 0x000fe20000010000 */
[C---:B-1----:R-:W-:Y:S03]  /*8780*/  HMMA.16816.F32 R68, R104.reuse, R20, R68 ;  /* 0x000000146844723c */ /* 0x042fe60000001844 */
[----:B------:R-:W-:Y:S01]  /*8790*/  FADD.FTZ R21, R145, R16 ;  /* 0x0000001091157221 */ /* 0x000fe20000010000 */
[----:B------:R-:W-:Y:S01]  /*87a0*/  FADD.FTZ R139, R139, R118 ;  /* 0x000000768b8b7221 */ /* 0x000fe20000010000 */
[----:B------:R-:W1:Y:S02]  /*87b0*/  LDSM.16.MT88.4 R16, [R168+0xec00] ;  /* 0x00ec0000a810783b */ /* 0x000e640000004200 */
[----:B------:R-:W-:Y:S01]  /*87c0*/  FADD.FTZ R21, R148, R21 ;  /* 0x0000001594157221 */ /* 0x000fe20000010000 */
[C---:B------:R-:W-:Y:S03]  /*87d0*/  HMMA.16816.F32 R72, R104.reuse, R22, R72 ;  /* 0x000000166848723c */ /* 0x040fe60000001848 */
[----:B------:R-:W-:Y:S01]  /*87e0*/  FADD.FTZ R140, R140, R139 ;  /* 0x0000008b8c8c7221 */ /* 0x000fe20000010000 */
[----:B------:R-:W-:Y:S03]  /*87f0*/  FADD.FTZ R20, R44, R21 ;  /* 0x000000152c147221 */ /* 0x000fe60000010000 */
[----:B------:R-:W-:Y:S01]  /*8800*/  FADD.FTZ R137, R137, R140 ;  /* 0x0000008c89897221 */ /* 0x000fe20000010000 */
[C---:B--2---:R-:W-:Y:S03]  /*8810*/  HMMA.16816.F32 R76, R104.reuse, R24, R76 ;  /* 0x00000018684c723c */ /* 0x044fe6000000184c */
[----:B------:R-:W-:Y:S01]  /*8820*/  FADD.FTZ R146, R146, R137 ;  /* 0x0000008992927221 */ /* 0x000fe20000010000 */
[----:B------:R-:W-:Y:S03]  /*8830*/  FADD.FTZ R20, R45, R20 ;  /* 0x000000142d147221 */ /* 0x000fe60000010000 */
[----:B------:R-:W-:Y:S01]  /*8840*/  FADD.FTZ R146, R117, R146 ;  /* 0x0000009275927221 */ /* 0x000fe20000010000 */
[C---:B------:R-:W-:Y:S03]  /*8850*/  HMMA.16816.F32 R80, R104.reuse, R26, R80 ;  /* 0x0000001a6850723c */ /* 0x040fe60000001850 */
[----:B------:R-:W-:Y:S01]  /*8860*/  FADD.FTZ R147, R147, R146 ;  /* 0x0000009293937221 */ /* 0x000fe20000010000 */
[----:B------:R-:W-:Y:S01]  /*8870*/  FADD.FTZ R47, R47, R20 ;  /* 0x000000142f2f7221 */ /* 0x000fe20000010000 */
[----:B------:R-:W-:Y:S02]  /*8880*/  MOV R117, R116 ;  /* 0x0000007400757202 */ /* 0x000fe40000000f00 */
[----:B------:R-:W-:Y:S01]  /*8890*/  FADD.FTZ R147, R138, R147 ;  /* 0x000000938a937221 */ /* 0x000fe20000010000 */
[C---:B---3--:R-:W-:Y:S03]  /*88a0*/  HMMA.16816.F32 R84, R104.reuse, R4, R84 ;  /* 0x000000046854723c */ /* 0x048fe60000001854 */
[----:B------:R-:W-:Y:S01]  /*88b0*/  FADD.FTZ R48, R48, R147 ;  /* 0x0000009330307221 */ /* 0x000fe20000010000 */
[----:B------:R-:W-:Y:S03]  /*88c0*/  FADD.FTZ R46, R46, R47 ;  /* 0x0000002f2e2e7221 */ /* 0x000fe60000010000 */
[----:B------:R-:W-:Y:S01]  /*88d0*/  FADD.FTZ R48, R49, R48 ;  /* 0x0000003031307221 */ /* 0x000fe20000010000 */
[C---:B------:R-:W-:Y:S03]  /*88e0*/  HMMA.16816.F32 R88, R104.reuse, R6, R88 ;  /* 0x000000066858723c */ /* 0x040fe60000001858 */
[----:B------:R-:W-:Y:S01]  /*88f0*/  FADD.FTZ R51, R51, R46 ;  /* 0x0000002e33337221 */ /* 0x000fe20000010000 */
[----:B------:R-:W-:Y:S03]  /*8900*/  FADD.FTZ R53, R53, R48 ;  /* 0x0000003035357221 */ /* 0x000fe60000010000 */
[----:B------:R-:W-:Y:S01]  /*8910*/  FADD.FTZ R52, R52, R51 ;  /* 0x0000003334347221 */ /* 0x000fe20000010000 */
[C---:B----4-:R-:W-:Y:S03]  /*8920*/  HMMA.16816.F32 R92, R104.reuse, R8, R92 ;  /* 0x00000008685c723c */ /* 0x050fe6000000185c */
[----:B------:R-:W-:Y:S01]  /*8930*/  FADD.FTZ R50, R50, R53 ;  /* 0x0000003532327221 */ /* 0x000fe20000010000 */
[----:B------:R-:W-:Y:S03]  /*8940*/  FADD.FTZ R5, R59, R52 ;  /* 0x000000343b057221 */ /* 0x000fe60000010000 */
[----:B------:R-:W-:Y:S01]  /*8950*/  FADD.FTZ R55, R55, R50 ;  /* 0x0000003237377221 */ /* 0x000fe20000010000 */
[C---:B------:R-:W-:Y:S03]  /*8960*/  HMMA.16816.F32 R96, R104.reuse, R10, R96 ;  /* 0x0000000a6860723c */ /* 0x040fe60000001860 */
[----:B------:R-:W-:Y:S01]  /*8970*/  FADD.FTZ R5, R58, R5 ;  /* 0x000000053a057221 */ /* 0x000fe20000010000 */
[----:B------:R-:W-:Y:S03]  /*8980*/  FADD.FTZ R55, R54, R55 ;  /* 0x0000003736377221 */ /* 0x000fe60000010000 */
[----:B------:R-:W-:Y:S01]  /*8990*/  FADD.FTZ R128, R128, R5 ;  /* 0x0000000580807221 */ /* 0x000fe20000010000 */
[C---:B-1----:R-:W-:Y:S03]  /*89a0*/  HMMA.16816.F32 R100, R104.reuse, R16, R100 ;  /* 0x000000106864723c */ /* 0x042fe60000001864 */
[----:B------:R-:W-:Y:S01]  /*89b0*/  FADD.FTZ R56, R56, R55 ;  /* 0x0000003738387221 */ /* 0x000fe20000010000 */
[----:B------:R-:W-:Y:S03]  /*89c0*/  FADD.FTZ R65, R65, R128 ;  /* 0x0000008041417221 */ /* 0x000fe60000010000 */
[----:B------:R-:W-:Y:S01]  /*89d0*/  FADD.FTZ R57, R57, R56 ;  /* 0x0000003839397221 */ /* 0x000fe20000010000 */
[----:B------:R-:W-:Y:S03]  /*89e0*/  HMMA.16816.F32 R104, R104, R18, R12 ;  /* 0x000000126868723c */ /* 0x000fe6000000180c */
[----:B------:R-:W-:Y:S01]  /*89f0*/  FADD.FTZ R62, R62, R65 ;  /* 0x000000413e3e7221 */ /* 0x000fe20000010000 */
[----:B------:R-:W-:Y:S03]  /*8a00*/  FADD.FTZ R60, R60, R57 ;  /* 0x000000393c3c7221 */ /* 0x000fe60000010000 */
[----:B------:R-:W-:Y:S01]  /*8a10*/  FADD.FTZ R63, R63, R62 ;  /* 0x0000003e3f3f7221 */ /* 0x000fe20000010000 */
[----:B------:R-:W-:Y:S03]  /*8a20*/  FADD.FTZ R60, R61, R60 ;  /* 0x0000003c3d3c7221 */ /* 0x000fe60000010000 */
[----:B------:R-:W-:Y:S01]  /*8a30*/  FADD.FTZ R66, R66, R63 ;  /* 0x0000003f42427221 */ /* 0x000fe20000010000 */
[----:B------:R-:W-:Y:S03]  /*8a40*/  FADD.FTZ R33, R33, R60 ;  /* 0x0000003c21217221 */ /* 0x000fe60000010000 */
[----:B------:R-:W-:Y:S01]  /*8a50*/  FADD.FTZ R197, R197, R66 ;  /* 0x00000042c5c57221 */ /* 0x000fe20000010000 */
[----:B------:R-:W-:Y:S01]  /*8a60*/  FADD.FTZ R198, R134, R33 ;  /* 0x0000002186c67221 */ /* 0x000fe20000010000 */
[----:B------:R-:W-:Y:S06]  /*8a70*/  @P1 BRA `(.L_x_455) ;  /* 0xffffffc800f41947 */ /* 0x000fec000383ffff */
.L_x_448:
[----:B------:R1:W5:Y:S01]  /*8a80*/  LD.E R11, desc[UR4][R2.64+0xd8] ;  /* 0x0000d804020b7980 */ /* 0x000362000c101900 */
[----:B------:R-:W-:Y:S01]  /*8a90*/  UMOV UR6, 0xffffffff ;  /* 0xffffffff00067882 */ /* 0x000fe20000000000 */
[----:B------:R-:W2:Y:S02]  /*8aa0*/  S2R R9, SR_TID.X ;  /* 0x0000000000097919 */ /* 0x000ea40000002100 */
[----:B--2---:R-:W-:-:S05]  /*8ab0*/  IMAD.SHL.U32 R8, R9, 0x8, RZ ;  /* 0x0000000809087824 */ /* 0x004fca00078e00ff */
[----:B------:R-:W-:-:S04]  /*8ac0*/  LOP3.LUT R4, R8, 0xc0, RZ, 0xc0, !PT ;  /* 0x000000c008047812 */ /* 0x000fc800078ec0ff */
[----:B------:R-:W-:Y:S01]  /*8ad0*/  LOP3.LUT R7, R4, 0x18, R9, 0xf8, !PT ;  /* 0x0000001804077812 */ /* 0x000fe200078ef809 */
[----:B-1----:R-:W-:Y:S06]  /*8ae0*/  BRA.DIV UR6, `(.L_x_456) ;  /* 0x0000000e068c7947 */ /* 0x002fec000b800000 */
[----:B------:R-:W1:Y:S04]  /*8af0*/  SHFL.BFLY PT, R13, R198, 0x2, 0x1f ;  /* 0x0c401f00c60d7f89 */ /* 0x000e6800000e0000 */
[----:B------:R-:W2:Y:S01]  /*8b00*/  SHFL.BFLY PT, R14, R197, 0x2, 0x1f ;  /* 0x0c401f00c50e7f89 */ /* 0x000ea200000e0000 */
[----:B-1----:R-:W-:Y:S01]  /*8b10*/  FADD.FTZ R13, R13, R198 ;  /* 0x000000c60d0d7221 */ /* 0x002fe20000010000 */
[----:B--2---:R-:W-:-:S04]  /*8b20*/  FADD.FTZ R12, R14, R197 ;  /* 0x000000c50e0c7221 */ /* 0x004fc80000010000 */
[----:B------:R-:W1:Y:S04]  /*8b30*/  SHFL.BFLY PT, R10, R13, 0x1, 0x1f ;  /* 0x0c201f000d0a7f89 */ /* 0x000e6800000e0000 */
[----:B------:R2:W3:Y:S01]  /*8b40*/  SHFL.BFLY PT, R14, R12, 0x1, 0x1f ;  /* 0x0c201f000c0e7f89 */ /* 0x0004e200000e0000 */
[----:B-1----:R-:W-:-:S07]  /*8b50*/  FADD.FTZ R10, R13, R10 ;  /* 0x0000000a0d0a7221 */ /* 0x002fce0000010000 */
.L_x_466:
[----:B------:R-:W1:Y:S01]  /*8b60*/  S2UR UR6, SR_CgaCtaId ;  /* 0x00000000000679c3 */ /* 0x000e620000008800 */
[----:B---3--:R-:W-:Y:S01]  /*8b70*/  FADD.FTZ R14, R12, R14 ;  /* 0x0000000e0c0e7221 */ /* 0x008fe20000010000 */
[----:B------:R-:W3:Y:S01]  /*8b80*/  MUFU.RCP R5, R10 ;  /* 0x0000000a00057308 */ /* 0x000ee20000001000 */
[C---:B------:R-:W-:Y:S01]  /*8b90*/  SHF.L.U32 R4, R9.reuse, 0x1, RZ ;  /* 0x0000000109047819 */ /* 0x040fe200000006ff */
[----:B------:R-:W-:Y:S01]  /*8ba0*/  UMOV UR7, 0x400 ;  /* 0x0000040000077882 */ /* 0x000fe20000000000 */
[C---:B------:R-:W-:Y:S02]  /*8bb0*/  SHF.L.U32 R6, R9.reuse, 0x4, RZ ;  /* 0x0000000409067819 */ /* 0x040fe400000006ff */
[----:B------:R-:W-:Y:S02]  /*8bc0*/  LOP3.LUT R13, R4, 0x6, RZ, 0xc0, !PT ;  /* 0x00000006040d7812 */ /* 0x000fe400078ec0ff */
[----:B------:R-:W-:Y:S01]  /*8bd0*/  SHF.L.U32 R4, R9, 0x3, RZ ;  /* 0x0000000309047819 */ /* 0x000fe200000006ff */
[----:B--2---:R-:W2:Y:S01]  /*8be0*/  MUFU.RCP R12, R14 ;  /* 0x0000000e000c7308 */ /* 0x004ea20000001000 */
[----:B------:R-:W-:-:S02]  /*8bf0*/  FSETP.NE.FTZ.AND P6, PT, R10, RZ, PT ;  /* 0x000000ff0a00720b */ /* 0x000fc40003fd5000 */
[----:B------:R-:W-:Y:S02]  /*8c00*/  LOP3.LUT R6, R13, 0x3e00, R6, 0xf8, !PT ;  /* 0x00003e000d067812 */ /* 0x000fe400078ef806 */
[----:B------:R-:W-:Y:S02]  /*8c10*/  FSETP.NE.FTZ.AND P5, PT, R14, RZ, PT ;  /* 0x000000ff0e00720b */ /* 0x000fe40003fb5000 */
[----:B------:R-:W-:Y:S02]  /*8c20*/  LOP3.LUT R4, R4, 0x20, RZ, 0xc0, !PT ;  /* 0x0000002004047812 */ /* 0x000fe400078ec0ff */
[----:B---3--:R-:W-:Y:S02]  /*8c30*/  FSEL R5, R5, 1, P6 ;  /* 0x3f80000005057808 */ /* 0x008fe40003000000 */
[----:B------:R-:W-:Y:S01]  /*8c40*/  IADD3 R4, PT, PT, R7, R6, R4 ;  /* 0x0000000607047210 */ /* 0x000fe20007ffe004 */
[----:B-1----:R-:W-:Y:S01]  /*8c50*/  ULEA UR6, UR6, UR7, 0x18 ;  /* 0x0000000706067291 */ /* 0x002fe2000f8ec0ff */
[----:B------:R-:W-:Y:S01]  /*8c60*/  SHF.L.U32 R6, R9, 0x2, RZ ;  /* 0x0000000209067819 */ /* 0x000fe200000006ff */
[C---:B------:R-:W-:Y:S01]  /*8c70*/  FMUL.FTZ R112, R5.reuse, R112 ;  /* 0x0000007005707220 */ /* 0x040fe20000410000 */
[C---:B------:R-:W-:Y:S01]  /*8c80*/  FMUL.FTZ R113, R5.reuse, R113 ;  /* 0x0000007105717220 */ /* 0x040fe20000410000 */
[----:B--2---:R-:W-:Y:S01]  /*8c90*/  FSEL R12, R12, 1, P5 ;  /* 0x3f8000000c0c7808 */ /* 0x004fe20002800000 */
[C---:B------:R-:W-:Y:S01]  /*8ca0*/  FMUL.FTZ R108, R5.reuse, R108 ;  /* 0x0000006c056c7220 */ /* 0x040fe20000410000 */
[----:B------:R-:W-:Y:S01]  /*8cb0*/  LOP3.LUT R7, R6, 0x20, RZ, 0xc0, !PT ;  /* 0x0000002006077812 */ /* 0x000fe200078ec0ff */
[C---:B------:R-:W-:Y:S01]  /*8cc0*/  FMUL.FTZ R109, R5.reuse, R109 ;  /* 0x0000006d056d7220 */ /* 0x040fe20000410000 */
[----:B------:R-:W-:Y:S01]  /*8cd0*/  LEA R13, R4, UR6, 0x1 ;  /* 0x00000006040d7c11 */ /* 0x000fe2000f8e08ff */
[C---:B------:R-:W-:Y:S01]  /*8ce0*/  FMUL.FTZ R114, R12.reuse, R114 ;  /* 0x000000720c727220 */ /* 0x040fe20000410000 */
        /* <DEDUP_REMOVED lines=10> */
[----:B------:R-:W-:Y:S01]  /*8d90*/  FMUL.FTZ R75, R12, R75 ;  /* 0x0000004b0c4b7220 */ /* 0x000fe20000410000 */
[----:B------:R-:W-:Y:S01]  /*8da0*/  LOP3.LUT R6, R6, 0x40, RZ, 0xc0, !PT ;  /* 0x0000004006067812 */ /* 0x000fe200078ec0ff */
[C---:B------:R-:W-:Y:S01]  /*8db0*/  FMUL.FTZ R76, R5.reuse, R76 ;  /* 0x0000004c054c7220 */ /* 0x040fe20000410000 */
[----:B------:R-:W-:Y:S01]  /*8dc0*/  FMUL.FTZ R77, R5, R77 ;  /* 0x0000004d054d7220 */ /* 0x000fe20000410000 */
[C---:B------:R-:W-:Y:S01]  /*8dd0*/  FMUL.FTZ R78, R12.reuse, R78 ;  /* 0x0000004e0c4e7220 */ /* 0x040fe20000410000 */
[C---:B------:R-:W-:Y:S01]  /*8de0*/  FMUL.FTZ R79, R12.reuse, R79 ;  /* 0x0000004f0c4f7220 */ /* 0x040fe20000410000 */
[----:B------:R-:W-:Y:S01]  /*8df0*/  IADD3 R7, PT, PT, R13, -R7, RZ ;  /* 0x800000070d077210 */ /* 0x000fe20007ffe0ff */
[C---:B------:R-:W-:Y:S01]  /*8e00*/  FMUL.FTZ R80, R5.reuse, R80 ;  /* 0x0000005005507220 */ /* 0x040fe20000410000 */
[----:B------:R-:W-:Y:S01]  /*8e10*/  FMUL.FTZ R81, R5, R81 ;  /* 0x0000005105517220 */ /* 0x000fe20000410000 */
[C---:B------:R-:W-:Y:S01]  /*8e20*/  FMUL.FTZ R82, R12.reuse, R82 ;  /* 0x000000520c527220 */ /* 0x040fe20000410000 */
[C---:B------:R-:W-:Y:S01]  /*8e30*/  FMUL.FTZ R83, R12.reuse, R83 ;  /* 0x000000530c537220 */ /* 0x040fe20000410000 */
[----:B------:R-:W-:Y:S01]  /*8e40*/  F2FP.F16.F32.PACK_AB R112, R113, R112 ;  /* 0x000000707170723e */ /* 0x000fe200000000ff */
[----:B------:R-:W-:Y:S01]  /*8e50*/  FMUL.FTZ R84, R5, R84 ;  /* 0x0000005405547220 */ /* 0x000fe20000410000 */
[----:B------:R-:W-:Y:S01]  /*8e60*/  F2FP.F16.F32.PACK_AB R114, R115, R114 ;  /* 0x000000727372723e */ /* 0x000fe200000000ff */
        /* <DEDUP_REMOVED lines=13> */
[----:B------:R-:W-:Y:S01]  /*8f40*/  IADD3 R15, PT, PT, R13, -R6, RZ ;  /* 0x800000060d0f7210 */ /* 0x000fe20007ffe0ff */
        /* <DEDUP_REMOVED lines=12> */
[C---:B------:R-:W-:Y:S01]  /*9010*/  FMUL.FTZ R101, R5.reuse, R101 ;  /* 0x0000006505657220 */ /* 0x040fe20000410000 */
[----:B------:R-:W-:Y:S01]  /*9020*/  FMUL.FTZ R104, R5, R104 ;  /* 0x0000006805687220 */ /* 0x000fe20000410000 */
[C---:B------:R-:W-:Y:S01]  /*9030*/  FMUL.FTZ R102, R12.reuse, R102 ;  /* 0x000000660c667220 */ /* 0x040fe20000410000 */
[C---:B------:R-:W-:Y:S01]  /*9040*/  FMUL.FTZ R103, R12.reuse, R103 ;  /* 0x000000670c677220 */ /* 0x040fe20000410000 */
[----:B------:R-:W-:Y:S01]  /*9050*/  F2FP.F16.F32.PACK_AB R80, R81, R80 ;  /* 0x000000505150723e */ /* 0x000fe200000000ff */
[----:B------:R-:W-:Y:S01]  /*9060*/  STS [R13], R112 ;  /* 0x000000700d007388 */ /* 0x000fe20000000800 */
[----:B------:R-:W-:Y:S01]  /*9070*/  F2FP.F16.F32.PACK_AB R82, R83, R82 ;  /* 0x000000525352723e */ /* 0x000fe200000000ff */
[----:B------:R-:W-:Y:S01]  /*9080*/  FMUL.FTZ R5, R5, R105 ;  /* 0x0000006905057220 */ /* 0x000fe20000410000 */
[C---:B------:R-:W-:Y:S01]  /*9090*/  FMUL.FTZ R106, R12.reuse, R106 ;  /* 0x0000006a0c6a7220 */ /* 0x040fe20000410000 */
[----:B------:R-:W-:Y:S01]  /*90a0*/  STS [R13+0x200], R114 ;  /* 0x000200720d007388 */ /* 0x000fe20000000800 */
[----:B------:R-:W-:Y:S01]  /*90b0*/  FMUL.FTZ R107, R12, R107 ;  /* 0x0000006b0c6b7220 */ /* 0x000fe20000410000 */
[----:B------:R-:W-:-:S02]  /*90c0*/  F2FP.F16.F32.PACK_AB R84, R85, R84 ;  /* 0x000000545554723e */ /* 0x000fc400000000ff */
[----:B------:R-:W-:Y:S01]  /*90d0*/  F2FP.F16.F32.PACK_AB R86, R87, R86 ;  /* 0x000000565756723e */ /* 0x000fe200000000ff */
[----:B------:R-:W-:Y:S01]  /*90e0*/  STS [R7+0x10], R108 ;  /* 0x0000106c07007388 */ /* 0x000fe20000000800 */
[----:B------:R-:W-:Y:S02]  /*90f0*/  F2FP.F16.F32.PACK_AB R88, R89, R88 ;  /* 0x000000585958723e */ /* 0x000fe400000000ff */
[----:B------:R-:W-:Y:S01]  /*9100*/  F2FP.F16.F32.PACK_AB R90, R91, R90 ;  /* 0x0000005a5b5a723e */ /* 0x000fe200000000ff */
[----:B------:R-:W-:Y:S01]  /*9110*/  STS [R7+0x210], R110 ;  /* 0x0002106e07007388 */ /* 0x000fe20000000800 */
[----:B------:R-:W-:Y:S02]  /*9120*/  F2FP.F16.F32.PACK_AB R92, R93, R92 ;  /* 0x0000005c5d5c723e */ /* 0x000fe400000000ff */
[----:B------:R-:W-:Y:S01]  /*9130*/  F2FP.F16.F32.PACK_AB R94, R95, R94 ;  /* 0x0000005e5f5e723e */ /* 0x000fe200000000ff */
[----:B------:R-:W-:Y:S01]  /*9140*/  STS [R15+0x20], R68 ;  /* 0x000020440f007388 */ /* 0x000fe20000000800 */
        /* <DEDUP_REMOVED lines=8> */
[----:B------:R-:W-:Y:S04]  /*91d0*/  STS [R17+0x230], R74 ;  /* 0x0002304a11007388 */ /* 0x000fe80000000800 */
        /* <DEDUP_REMOVED lines=11> */
[----:B------:R1:W-:Y:S04]  /*9290*/  STS [R7+0x2210], R98 ;  /* 0x0022106207007388 */ /* 0x0003e80000000800 */
[----:B------:R-:W-:Y:S04]  /*92a0*/  STS [R15+0x2020], R100 ;  /* 0x002020640f007388 */ /* 0x000fe80000000800 */
[----:B------:R2:W-:Y:S04]  /*92b0*/  STS [R15+0x2220], R102 ;  /* 0x002220660f007388 */ /* 0x0005e80000000800 */
[----:B------:R3:W-:Y:S04]  /*92c0*/  STS [R17+0x2030], R5 ;  /* 0x0020300511007388 */ /* 0x0007e80000000800 */
[----:B------:R4:W-:Y:S04]  /*92d0*/  STS [R17+0x2230], R106 ;  /* 0x0022306a11007388 */ /* 0x0009e80000000800 */
[----:B------:R-:W2:Y:S01]  /*92e0*/  LD.E.U8 R4, desc[UR4][R2.64+0x1c8] ;  /* 0x0001c80402047980 */ /* 0x000ea2000c101100 */
[----:B------:R-:W-:-:S03]  /*92f0*/  ISETP.NE.AND P1, PT, R188, -0x1, PT ;  /* 0xffffffffbc00780c */ /* 0x000fc60003f25270 */
[----:B------:R-:W3:Y:S04]  /*9300*/  LD.E.64 R40, desc[UR4][R2.64+0x88] ;  /* 0x0000880402287980 */ /* 0x000ee8000c101b00 */
[----:B------:R-:W4:Y:S04]  /*9310*/  LD.E.64 R22, desc[UR4][R2.64+0x90] ;  /* 0x0000900402167980 */ /* 0x000f28000c101b00 */
[----:B------:R1:W5:Y:S04]  /*9320*/  LD.E.64 R36, desc[UR4][R2.64+0xa0] ;  /* 0x0000a00402247980 */ /* 0x000368000c101b00 */
[----:B------:R-:W3:Y:S04]  /*9330*/  @!P1 LD.E.64 R18, desc[UR4][R2.64+0x80] ;  /* 0x0000800402129980 */ /* 0x000ee8000c101b00 */
[----:B------:R1:W5:Y:S01]  /*9340*/  LD.E.64 R38, desc[UR4][R2.64+0x70] ;  /* 0x0000700402267980 */ /* 0x000362000c101b00 */
[----:B--2---:R-:W-:-:S13]  /*9350*/  ISETP.NE.AND P4, PT, R4, RZ, PT ;  /* 0x000000ff0400720c */ /* 0x004fda0003f85270 */
[----:B------:R-:W2:Y:S04]  /*9360*/  @!P4 LD.E R12, desc[UR4][R2.64+0x60] ;  /* 0x00006004020cc980 */ /* 0x000ea8000c101900 */
[----:B-1----:R-:W2:Y:S01]  /*9370*/  @!P4 LD.E R7, desc[UR4][R2.64+0xb4] ;  /* 0x0000b4040207c980 */ /* 0x002ea2000c101900 */
[----:B------:R-:W1:Y:S01]  /*9380*/  @P6 MUFU.LG2 R16, R10 ;  /* 0x0000000a00106308 */ /* 0x000e620000000c00 */
[----:B---3--:R-:W-:-:S07]  /*9390*/  @!P1 IMAD R13, R19, R184, RZ ;  /* 0x000000b8130d9224 */ /* 0x008fce00078e02ff */
[----:B------:R3:W1:Y:S01]  /*93a0*/  @P5 MUFU.LG2 R15, R14 ;  /* 0x0000000e000f5308 */ /* 0x0006620000000c00 */
[----:B------:R-:W-:Y:S01]  /*93b0*/  @!P1 IMAD.WIDE.U32 R18, R18, R184, RZ ;  /* 0x000000b812129225 */ /* 0x000fe200078e00ff */
[----:B------:R-:W-:Y:S02]  /*93c0*/  LOP3.LUT R24, R8, 0x18, RZ, 0xc0, !PT ;  /* 0x0000001808187812 */ /* 0x000fe400078ec0ff */
[----:B------:R-:W-:Y:S01]  /*93d0*/  MOV R25, RZ ;  /* 0x000000ff00197202 */ /* 0x000fe20000000f00 */
[-C--:B------:R-:W-:Y:S02]  /*93e0*/  @P1 IMAD R4, R41, R188.reuse, RZ ;  /* 0x000000bc29041224 */ /* 0x080fe400078e02ff */
[----:B------:R-:W-:Y:S01]  /*93f0*/  @P1 IMAD.WIDE.U32 R20, R40, R188, RZ ;  /* 0x000000bc28141225 */ /* 0x000fe200078e00ff */
[----:B------:R-:W-:-:S03]  /*9400*/  @!P1 IADD3 R13, PT, PT, R19, R13, RZ ;  /* 0x0000000d130d9210 */ /* 0x000fc60007ffe0ff */
[-C--:B----4-:R-:W-:Y:S01]  /*9410*/  IMAD R8, R23, R183.reuse, RZ ;  /* 0x000000b717087224 */ /* 0x090fe200078e02ff */
[----:B------:R-:W-:Y:S01]  /*9420*/  @P1 IADD3 R13, PT, PT, R21, R4, RZ ;  /* 0x00000004150d1210 */ /* 0x000fe20007ffe0ff */
[----:B------:R-:W-:Y:S01]  /*9430*/  IMAD.WIDE.U32 R22, R22, R183, RZ ;  /* 0x000000b716167225 */ /* 0x000fe200078e00ff */
[----:B------:R-:W-:Y:S02]  /*9440*/  @P1 MOV R18, R20 ;  /* 0x0000001400121202 */ /* 0x000fe40000000f00 */
[----:B------:R-:W-:Y:S01]  /*9450*/  SHF.R.U32.HI R5, RZ, 0x2, R9 ;  /* 0x00000002ff057819 */ /* 0x000fe20000011609 */
[----:B------:R-:W-:-:S04]  /*9460*/  IMAD.WIDE.U32 R20, R186, R40, R24 ;  /* 0x00000028ba147225 */ /* 0x000fc800078e0018 */
[----:B---3--:R-:W-:Y:S02]  /*9470*/  IMAD R14, R41, R186, RZ ;  /* 0x000000ba290e7224 */ /* 0x008fe400078e02ff */
[----:B-1----:R-:W-:Y:S01]  /*9480*/  @P6 FMUL.FTZ R16, R16, 0.69314718246459960938 ;  /* 0x3f31721810106820 */ /* 0x002fe20000410000 */
[----:B------:R-:W-:Y:S01]  /*9490*/  @P5 FMUL.FTZ R15, R15, 0.69314718246459960938 ;  /* 0x3f3172180f0f5820 */ /* 0x000fe20000410000 */
[----:B------:R-:W-:Y:S02]  /*94a0*/  IADD3 R17, PT, PT, R5, 0x20, RZ ;  /* 0x0000002005117810 */ /* 0x000fe40007ffe0ff */
[----:B------:R-:W-:Y:S02]  /*94b0*/  IADD3 R14, PT, PT, R21, R14, RZ ;  /* 0x0000000e150e7210 */ /* 0x000fe40007ffe0ff */
[----:B------:R-:W-:Y:S02]  /*94c0*/  IADD3 R8, PT, PT, R23, R8, RZ ;  /* 0x0000000817087210 */ /* 0x000fe40007ffe0ff */
[----:B------:R-:W-:-:S02]  /*94d0*/  IADD3 R10, P3, P2, R22, R20, R18 ;  /* 0x00000014160a7210 */ /* 0x000fc40007a7e012 */
[----:B------:R-:W-:Y:S01]  /*94e0*/  MOV R6, 0x7f800000 ;  /* 0x7f80000000067802 */ /* 0x000fe20000000f00 */
[C---:B-----5:R-:W-:Y:S01]  /*94f0*/  @P6 FFMA.FTZ R6, R11.reuse, R116, R16 ;  /* 0x000000740b066223 */ /* 0x060fe20000010010 */
[----:B------:R-:W-:Y:S01]  /*9500*/  MOV R4, 0x7f800000 ;  /* 0x7f80000000047802 */ /* 0x000fe20000000f00 */
[----:B------:R-:W-:Y:S01]  /*9510*/  @P5 FFMA.FTZ R4, R11, R0, R15 ;  /* 0x000000000b045223 */ /* 0x000fe2000001000f */
[----:B------:R-:W-:Y:S02]  /*9520*/  ISETP.GE.AND P0, PT, R17, R176, PT ;  /* 0x000000b01100720c */ /* 0x000fe40003f06270 */
[----:B------:R-:W-:Y:S01]  /*9530*/  IADD3.X R11, PT, PT, R8, R14, R13, P3, P2 ;  /* 0x0000000e080b7210 */ /* 0x000fe20001fe440d */
[----:B--2---:R-:W-:-:S04]  /*9540*/  @!P4 IMAD R12, R184, R12, R183 ;  /* 0x0000000cb80cc224 */ /* 0x004fc800078e02b7 */
[----:B------:R-:W-:Y:S01]  /*9550*/  @!P4 IMAD R7, R12, R7, RZ ;  /* 0x000000070c07c224 */ /* 0x000fe200078e02ff */
[----:B------:R-:W-:Y:S06]  /*9560*/  @!P4 BRA `(.L_x_457) ;  /* 0x000000000014c947 */ /* 0x000fec0003800000 */
[----:B------:R-:W2:Y:S04]  /*9570*/  @!P1 LD.E R7, desc[UR4][R2.64+0xb4] ;  /* 0x0000b40402079980 */ /* 0x000ea8000c101900 */
[----:B------:R-:W3:Y:S01]  /*9580*/  LD.E R0, desc[UR4][R2.64+0xd4] ;  /* 0x0000d40402007980 */ /* 0x000ee2000c101900 */
[----:B--2---:R-:W-:Y:S02]  /*9590*/  @!P1 IMAD R188, R184, R7, RZ ;  /* 0x00000007b8bc9224 */ /* 0x004fe400078e02ff */
[----:B---3--:R-:W-:-:S05]  /*95a0*/  IMAD R7, R183, R0, RZ ;  /* 0x00000000b7077224 */ /* 0x008fca00078e02ff */
[----:B------:R-:W-:-:S07]  /*95b0*/  IADD3 R7, PT, PT, R7, R188, RZ ;  /* 0x000000bc07077210 */ /* 0x000fce0007ffe0ff */
.L_x_457:
[----:B------:R-:W-:Y:S05]  /*95c0*/  WARPSYNC.ALL ;  /* 0x0000000000007948 */ /* 0x000fea0003800000 */
[----:B------:R-:W-:Y:S01]  /*95d0*/  BAR.SYNC.DEFER_BLOCKING 0x0 ;  /* 0x0000000000007b1d */ /* 0x000fe20000010000 */
[----:B------:R-:W-:Y:S02]  /*95e0*/  LOP3.LUT P2, RZ, R9, 0x3, RZ, 0xc0, !PT ;  /* 0x0000000309ff7812 */ /* 0x000fe4000784c0ff */
[----:B------:R-:W-:-:S03]  /*95f0*/  ISETP.GE.AND P1, PT, R5, R176, PT ;  /* 0x000000b00500720c */ /* 0x000fc60003f26270 */
[----:B------:R-:W-:Y:S01]  /*9600*/  BSSY.RECONVERGENT B0, `(.L_x_458) ;  /* 0x0000015000007945 */ /* 0x000fe20003800200 */
[----:B------:R1:W2:Y:S04]  /*9610*/  LDS.128 R28, [R187] ;  /* 0x00000000bb1c7984 */ /* 0x0002a80000000c00 */
[----:B------:R1:W3:Y:S04]  /*9620*/  LDS.128 R24, [R187+0x800] ;  /* 0x00080000bb187984 */ /* 0x0002e80000000c00 */
[----:B------:R1:W4:Y:S04]  /*9630*/  LDS.128 R20, [R187+0x1000] ;  /* 0x00100000bb147984 */ /* 0x0003280000000c00 */
[----:B------:R1:W1:Y:S04]  /*9640*/  LDS.128 R16, [R187+0x1800] ;  /* 0x00180000bb107984 */ /* 0x0002680000000c00 */
[----:B------:R1:W1:Y:S04]  /*9650*/  LDS.128 R12, [R187+0x2000] ;  /* 0x00200000bb0c7984 */ /* 0x0002680000000c00 */
[----:B------:R1:W1:Y:S01]  /*9660*/  LDS.128 R32, [R187+0x2800] ;  /* 0x00280000bb207984 */ /* 0x0002620000000c00 */
[----:B------:R-:W-:Y:S05]  /*9670*/  @P2 BRA `(.L_x_459) ;  /* 0x0000000000342947 */ /* 0x000fea0003800000 */
[----:B------:R-:W-:Y:S01]  /*9680*/  SHF.R.U32.HI R9, RZ, 0x1, R9 ;  /* 0x00000001ff097819 */ /* 0x000fe20000011609 */
[----:B------:R-:W-:-:S03]  /*9690*/  IMAD.IADD R186, R186, 0x1, R7 ;  /* 0x00000001baba7824 */ /* 0x000fc600078e0207 */
[----:B------:R-:W-:-:S04]  /*96a0*/  LOP3.LUT R0, R9, 0x30, RZ, 0xc0, !PT ;  /* 0x0000003009007812 */ /* 0x000fc800078ec0ff */
[----:B------:R-:W-:-:S04]  /*96b0*/  LOP3.LUT R3, R0, 0x7, R5, 0xf8, !PT ;  /* 0x0000000700037812 */ /* 0x000fc800078ef805 */
[C---:B------:R-:W-:Y:S01]  /*96c0*/  IADD3 R7, P2, PT, R186.reuse, R3, RZ ;  /* 0x00000003ba077210 */ /* 0x040fe20007f5e0ff */
[C---:B------:R-:W-:Y:S01]  /*96d0*/  VIADD R9, R3.reuse, 0x8 ;  /* 0x0000000803097836 */ /* 0x040fe20000000000 */
[-C--:B------:R-:W-:Y:S02]  /*96e0*/  ISETP.GE.AND P4, PT, R3, R176.reuse, PT ;  /* 0x000000b00300720c */ /* 0x080fe40003f86270 */
[----:B------:R-:W-:Y:S02]  /*96f0*/  LEA.HI.X.SX32 R186, R186, RZ, 0x1, P2 ;  /* 0x000000ffbaba7211 */ /* 0x000fe400010f0eff */
[----:B------:R-:W-:Y:S02]  /*9700*/  ISETP.GE.AND P3, PT, R9, R176, PT ;  /* 0x000000b00900720c */ /* 0x000fe40003f66270 */
[----:B------:R-:W-:-:S04]  /*9710*/  LEA R2, P2, R7, R36, 0x2 ;  /* 0x0000002407027211 */ /* 0x000fc800078410ff */
[----:B------:R-:W-:-:S05]  /*9720*/  LEA.HI.X R3, R7, R37, R186, 0x2, P2 ;  /* 0x0000002507037211 */ /* 0x000fca00010f14ba */
[----:B------:R1:W-:Y:S04]  /*9730*/  @!P4 ST.E desc[UR4][R2.64], R6 ;  /* 0x000000060200c985 */ /* 0x0003e8000c101904 */
[----:B------:R1:W-:Y:S02]  /*9740*/  @!P3 ST.E desc[UR4][R2.64+0x20], R4 ;  /* 0x000020040200b985 */ /* 0x0003e4000c101904 */
.L_x_459:
[----:B------:R-:W-:Y:S05]  /*9750*/  BSYNC.RECONVERGENT B0 ;  /* 0x0000000000007941 */ /* 0x000fea0003800200 */
.L_x_458:
[----:B------:R-:W-:Y:S04]  /*9760*/  BSSY.RECONVERGENT B0, `(.L_x_460) ;  /* 0x000000a000007945 */ /* 0x000fe80003800200 */
[----:B------:R-:W-:Y:S05]  /*9770*/  @P1 BRA `(.L_x_461) ;  /* 0x0000000000201947 */ /* 0x000fea0003800000 */
[----:B------:R-:W-:Y:S02]  /*9780*/  IMAD R0, R41, R5, RZ ;  /* 0x0000000529007224 */ /* 0x000fe400078e02ff */
[----:B-1----:R-:W-:-:S05]  /*9790*/  IMAD.WIDE.U32 R2, R5, R40, R10 ;  /* 0x0000002805027225 */ /* 0x002fca00078e000a */
[----:B------:R-:W-:Y:S02]  /*97a0*/  IADD3 R3, PT, PT, R3, R0, RZ ;  /* 0x0000000003037210 */ /* 0x000fe40007ffe0ff */
[----:B------:R-:W-:-:S04]  /*97b0*/  LEA R6, P1, R2, R38, 0x1 ;  /* 0x0000002602067211 */ /* 0x000fc800078208ff */
[----:B------:R-:W-:-:S05]  /*97c0*/  LEA.HI.X R7, R2, R39, R3, 0x1, P1 ;  /* 0x0000002702077211 */ /* 0x000fca00008f0c03 */
[----:B--2---:R1:W-:Y:S04]  /*97d0*/  ST.E.128 desc[UR4][R6.64], R28 ;  /* 0x0000001c06007985 */ /* 0x0043e8000c101d04 */
[----:B----4-:R1:W-:Y:S04]  /*97e0*/  ST.E.128 desc[UR4][R6.64+0x40], R20 ;  /* 0x0000401406007985 */ /* 0x0103e8000c101d04 */
[----:B------:R1:W-:Y:S02]  /*97f0*/  ST.E.128 desc[UR4][R6.64+0x80], R12 ;  /* 0x0000800c06007985 */ /* 0x0003e4000c101d04 */
.L_x_461:
[----:B------:R-:W-:Y:S05]  /*9800*/  BSYNC.RECONVERGENT B0 ;  /* 0x0000000000007941 */ /* 0x000fea0003800200 */
.L_x_460:
[----:B------:R-:W-:-:S04]  /*9810*/  MOV R183, 0x0 ;  /* 0x0000000000b77802 */ /* 0x000fc80000000f00 */
[----:B-1234-:R-:W-:Y:S05]  /*9820*/  @P0 RET.REL.NODEC R182 `(_ZN5flash24flash_fwd_splitkv_kernelI23Flash_fwd_kernel_traitsILi96ELi64ELi128ELi4ELb0ELb0EN7cutlass6half_tE19Flash_kernel_traitsILi96ELi64ELi128ELi4ES3_EELb0ELb0ELb0ELb0ELb1ELb0ELb0ELb0EEEvNS_16Flash_fwd_paramsE) ;  /* 0xffffff64b6f40950 */ /* 0x01efea0003c3ffff */
[----:B------:R-:W-:Y:S01]  /*9830*/  IADD3 R5, P0, PT, R5, 0x20, RZ ;  /* 0x0000002005057810 */ /* 0x000fe20007f1e0ff */
[----:B------:R-:W-:Y:S01]  /*9840*/  IMAD.MOV.U32 R7, RZ, RZ, R11 ;  /* 0x000000ffff077224 */ /* 0x000fe200078e000b */
[----:B------:R-:W-:Y:S01]  /*9850*/  MOV R6, R10 ;  /* 0x0000000a00067202 */ /* 0x000fe20000000f00 */
[----:B------:R-:W-:Y:S01]  /*9860*/  IMAD.MOV.U32 R183, RZ, RZ, 0x0 ;  /* 0x00000000ffb77424 */ /* 0x000fe200078e00ff */
[----:B------:R-:W-:-:S03]  /*9870*/  IADD3.X R3, PT, PT, RZ, RZ, RZ, P0, !PT ;  /* 0x000000ffff037210 */ /* 0x000fc600007fe4ff */
[----:B------:R-:W-:-:S04]  /*9880*/  IMAD.WIDE.U32 R6, R40, R5, R6 ;  /* 0x0000000528067225 */ /* 0x000fc800078e0006 */
[----:B------:R-:W-:Y:S01]  /*9890*/  IMAD R3, R3, R40, RZ ;  /* 0x0000002803037224 */ /* 0x000fe200078e02ff */
[----:B------:R-:W-:-:S03]  /*98a0*/  LEA R2, P0, R6, R38, 0x1 ;  /* 0x0000002606027211 */ /* 0x000fc600078008ff */
[----:B------:R-:W-:-:S05]  /*98b0*/  IMAD R3, R41, R5, R3 ;  /* 0x0000000529037224 */ /* 0x000fca00078e0203 */
[----:B------:R-:W-:-:S04]  /*98c0*/  IADD3 R3, PT, PT, R7, R3, RZ ;  /* 0x0000000307037210 */ /* 0x000fc80007ffe0ff */
[----:B------:R-:W-:-:S05]  /*98d0*/  LEA.HI.X R3, R6, R39, R3, 0x1, P0 ;  /* 0x0000002706037211 */ /* 0x000fca00000f0c03 */
[----:B------:R-:W-:Y:S04]  /*98e0*/  ST.E.128 desc[UR4][R2.64], R24 ;  /* 0x0000001802007985 */ /* 0x000fe8000c101d04 */
[----:B------:R-:W-:Y:S04]  /*98f0*/  ST.E.128 desc[UR4][R2.64+0x40], R16 ;  /* 0x0000401002007985 */ /* 0x000fe8000c101d04 */
[----:B------:R1:W-:Y:S02]  /*9900*/  ST.E.128 desc[UR4][R2.64+0x80], R32 ;  /* 0x0000802002007985 */ /* 0x0003e4000c101d04 */
[----:B-1----:R-:W-:Y:S05]  /*9910*/  RET.REL.NODEC R182 `(_ZN5flash24flash_fwd_splitkv_kernelI23Flash_fwd_kernel_traitsILi96ELi64ELi128ELi4ELb0ELb0EN7cutlass6half_tE19Flash_kernel_traitsILi96ELi64ELi128ELi4ES3_EELb0ELb0ELb0ELb0ELb1ELb0ELb0ELb0EEEvNS_16Flash_fwd_paramsE) ;  /* 0xffffff64b6b87950 */ /* 0x002fea0003c3ffff */
.L_x_456:
[----:B------:R-:W-:Y:S01]  /*9920*/  MOV R5, 0x2 ;  /* 0x0000000200057802 */ /* 0x000fe20000000f00 */
[----:B------:R-:W-:Y:S01]  /*9930*/  IMAD.MOV.U32 R4, RZ, RZ, 0x1f ;  /* 0x0000001fff047424 */ /* 0x000fe200078e00ff */
[----:B------:R-:W-:-:S07]  /*9940*/  MOV R6, 0xffffffff ;  /* 0xffffffff00067802 */ /* 0x000fce0000000f00 */
[----:B-----5:R-:W-:Y:S05]  /*9950*/  WARPSYNC.COLLECTIVE R6, `(.L_x_462) ;  /* 0x0000000006087348 */ /* 0x020fea0003c00000 */
[----:B------:R1:W2:Y:S02]  /*9960*/  SHFL.BFLY P0, R14, R198, R5, R4 ;  /* 0x0c000005c60e7389 */ /* 0x0002a40000000004 */
[----:B-12--5:R-:W-:Y:S05]  /*9970*/  ENDCOLLECTIVE ;  /* 0x000000000000791b */ /* 0x026fea0003800000 */
.L_x_462:
[----:B------:R-:W-:Y:S02]  /*9980*/  IMAD.MOV.U32 R13, RZ, RZ, R14 ;  /* 0x000000ffff0d7224 */ /* 0x000fe400078e000e */
[----:B------:R-:W-:Y:S02]  /*9990*/  IMAD.MOV.U32 R5, RZ, RZ, 0x1 ;  /* 0x00000001ff057424 */ /* 0x000fe400078e00ff */
[----:B------:R-:W-:-:S05]  /*99a0*/  FADD.FTZ R13, R13, R198 ;  /* 0x000000c60d0d7221 */ /* 0x000fca0000010000 */
[----:B------:R-:W-:-:S07]  /*99b0*/  MOV R198, R13 ;  /* 0x0000000d00c67202 */ /* 0x000fce0000000f00 */
[----:B------:R-:W-:Y:S05]  /*99c0*/  WARPSYNC.COLLECTIVE R6, `(.L_x_463) ;  /* 0x0000000006087348 */ /* 0x000fea0003c00000 */
[----:B------:R1:W2:Y:S02]  /*99d0*/  SHFL.BFLY P0, R14, R198, R5, R4 ;  /* 0x0c000005c60e7389 */ /* 0x0002a40000000004 */
[----:B-12---:R-:W-:Y:S05]  /*99e0*/  ENDCOLLECTIVE ;  /* 0x000000000000791b */ /* 0x006fea0003800000 */
.L_x_463:
[----:B------:R-:W-:Y:S01]  /*99f0*/  MOV R198, R197 ;  /* 0x000000c500c67202 */ /* 0x000fe20000000f00 */
[----:B------:R-:W-:Y:S01]  /*9a00*/  IMAD.MOV.U32 R5, RZ, RZ, 0x2 ;  /* 0x00000002ff057424 */ /* 0x000fe200078e00ff */
[----:B------:R-:W-:-:S07]  /*9a10*/  MOV R10, R14 ;  /* 0x0000000e000a7202 */ /* 0x000fce0000000f00 */
[----:B------:R-:W-:Y:S05]  /*9a20*/  WARPSYNC.COLLECTIVE R6, `(.L_x_464) ;  /* 0x0000000006087348 */ /* 0x000fea0003c00000 */
[----:B------:R1:W2:Y:S02]  /*9a30*/  SHFL.BFLY P0, R14, R198, R5, R4 ;  /* 0x0c000005c60e7389 */ /* 0x0002a40000000004 */
[----:B-12---:R-:W-:Y:S05]  /*9a40*/  ENDCOLLECTIVE ;  /* 0x000000000000791b */ /* 0x006fea0003800000 */
.L_x_464:
[----:B------:R-:W-:Y:S01]  /*9a50*/  FADD.FTZ R10, R13, R10 ;  /* 0x0000000a0d0a7221 */ /* 0x000fe20000010000 */
[----:B------:R-:W-:Y:S01]  /*9a60*/  FADD.FTZ R12, R14, R197 ;  /* 0x000000c50e0c7221 */ /* 0x000fe20000010000 */
[----:B------:R-:W-:-:S04]  /*9a70*/  MOV R5, 0x1 ;  /* 0x0000000100057802 */ /* 0x000fc80000000f00 */
[----:B------:R-:W-:-:S07]  /*9a80*/  MOV R198, R12 ;  /* 0x0000000c00c67202 */ /* 0x000fce0000000f00 */
[----:B------:R-:W-:Y:S05]  /*9a90*/  WARPSYNC.COLLECTIVE R6, `(.L_x_465) ;  /* 0x0000000006087348 */ /* 0x000fea0003c00000 */
[----:B------:R1:W2:Y:S02]  /*9aa0*/  SHFL.BFLY P0, R14, R198, R5, R4 ;  /* 0x0c000005c60e7389 */ /* 0x0002a40000000004 */
[----:B-12---:R-:W-:Y:S05]  /*9ab0*/  ENDCOLLECTIVE ;  /* 0x000000000000791b */ /* 0x006fea0003800000 */
.L_x_465:
[----:B------:R-:W-:Y:S05]  /*9ac0*/  BRA `(.L_x_466) ;  /* 0xfffffff000247947 */ /* 0x000fea000383ffff */
.L_x_467:
        /* <DEDUP_REMOVED lines=11> */
.L_x_11624:


//--------------------- .text._ZN5flash24flash_fwd_splitkv_kernelI23Flash_fwd_kernel_traitsILi96ELi64ELi128ELi4ELb0ELb0EN7cutlass6half_tE19Flash_kernel_traitsILi96ELi64ELi128ELi4ES3_EELb0ELb0ELb0ELb0ELb1ELb1ELb0ELb0EEEvNS_16Flash_fwd_paramsE --------------------------
	.section	.text._ZN5flash24flash_fwd_splitkv_kernelI23Flash_fwd_kernel_traitsILi96ELi64ELi128ELi4ELb0ELb0EN7cutlass6half_tE19Flash_kernel_traitsILi96ELi64ELi128ELi4ES3_EELb0ELb0ELb0ELb0ELb1ELb1ELb0ELb0EEEvNS_16Flash_fwd_paramsE,"ax",@progbits
	.align	128
        .global         _ZN5flash24flash_fwd_splitkv_kernelI23Flash_fwd_kernel_traitsILi96ELi64ELi128ELi4ELb0ELb0EN7cutlass6half_tE19Flash_kernel_traitsILi96ELi64ELi128ELi4ES3_EELb0ELb0ELb0ELb0ELb1ELb1ELb0ELb0EEEvNS_16Flash_fwd_paramsE
        .type           _ZN5flash24flash_fwd_splitkv_kernelI23Flash_fwd_kernel_traitsILi96ELi64ELi128ELi4ELb0ELb0EN7cutlass6half_tE19Flash_kernel_traitsILi96ELi64ELi128ELi4ES3_EELb0ELb0ELb0ELb0ELb1ELb1ELb0ELb0EEEvNS_16Flash_fwd_paramsE,@function
        .size           _ZN5flash24flash_fwd_splitkv_kernelI23Flash_fwd_kernel_traitsILi96ELi64ELi128ELi4ELb0ELb0EN7cutlass6half_tE19Flash_kernel_traitsILi96ELi64ELi128ELi4ES3_EELb0ELb0ELb0ELb0ELb1ELb1ELb0ELb0EEEvNS_16Flash_fwd_paramsE,(.L_x_11625 - _ZN5flash24flash_fwd_splitkv_kernelI23Flash_fwd_kernel_traitsILi96ELi64ELi128ELi4ELb0ELb0EN7cutlass6half_tE19Flash_kernel_traitsILi96ELi64ELi128ELi4ES3_EELb0ELb0ELb0ELb0ELb1ELb1ELb0ELb0EEEvNS_16Flash_fwd_paramsE)
        .other          _ZN5flash24flash_fwd_splitkv_kernelI23Flash_fwd_kernel_traitsILi96ELi64ELi128ELi4ELb0ELb0EN7cutlass6half_tE19Flash_kernel_traitsILi96ELi64ELi128ELi4ES3_EELb0ELb0ELb0ELb0ELb1ELb1ELb0ELb0EEEvNS_16Flash_fwd_paramsE,@"STO_CUDA_ENTRY STV_DEFAULT"
_ZN5flash24flash_fwd_splitkv_kernelI23Flash_fwd_kernel_traitsILi96ELi64ELi128ELi4ELb0ELb0EN7cutlass6half_tE19Flash_kernel_traitsILi96ELi64ELi128ELi4ES3_EELb0ELb0ELb0ELb0ELb1ELb1ELb0ELb0EEEvNS_16Flash_fwd_paramsE:
.text._ZN5flash24flash_fwd_splitkv_kernelI23Flash_fwd_kernel_traitsILi96ELi64ELi128ELi4ELb0ELb0EN7cutlass6half_tE19Flash_kernel_traitsILi96ELi64ELi128ELi4ES3_EELb0ELb0ELb0ELb0ELb1ELb1ELb0ELb0EEEvNS_16Flash_fwd_paramsE:
[----:B------:R-:W-:Y:S01]  /*0000*/  LDC R1, c[0x0][0x37c] ;  /* 0x0000df00ff017b82 */ /* 0x000fe20000000800 */
[----:B------:R-:W1:Y:S07]  /*0010*/  S2R R5, SR_CTAID.X ;  /* 0x0000000000057919 */ /* 0x000e6e0000002500 */
[----:B------:R-:W2:Y:S01]  /*0020*/  LDC.64 R2, c[0x0][0x348] ;  /* 0x0000d200ff027b82 */ /* 0x000ea20000000a00 */
[----:B------:R-:W-:Y:S01]  /*0030*/  BSSY.RECONVERGENT B2, `(.L_x_468) ;  /* 0x0000005000027945 */ /* 0x000fe20003800200 */
[----:B------:R-:W-:Y:S01]  /*0040*/  MOV R180, 0x80 ;  /* 0x0000008000b47802 */ /* 0x000fe20000000f00 */
[----:B------:R-:W3:Y:S01]  /*0050*/  S2R R182, SR_CTAID.Y ;  /* 0x0000000000b67919 */ /* 0x000ee20000002600 */
[----:B------:R-:W4:Y:S05]  /*0060*/  S2R R181, SR_CTAID.Z ;  /* 0x0000000000b57919 */ /* 0x000f2a0000002700 */
[----:B-1234-:R-:W-:Y:S05]  /*0070*/  CALL.REL.NOINC `($_ZN5flash24flash_fwd_splitkv_kernelI23Flash_fwd_kernel_traitsILi96ELi64ELi128ELi4ELb0ELb0EN7cutlass6half_tE19Flash_kernel_traitsILi96ELi64ELi128ELi4ES3_EELb0ELb0ELb0ELb0ELb1ELb1ELb0ELb0EEEvNS_16Flash_fwd_paramsE$_ZN5flash30compute_attn_1rowblock_splitkvI23Flash_fwd_kernel_traitsILi96ELi64ELi128ELi4ELb0ELb0EN7cutlass6half_tE19Flash_kernel_traitsILi96ELi64ELi128ELi4ES3_EELb0ELb0ELb0ELb0ELb1ELb1ELb0ELb0ENS_16Flash_fwd_paramsEEEvRKT8_iiiii) ;  /* 0x0000000000087944 */ /* 0x01efea0003c00000 */
[----:B------:R-:W-:Y:S05]  /*0080*/  BSYNC.RECONVERGENT B2 ;  /* 0x0000000000027941 */ /* 0x000fea0003800200 */
.L_x_468:
[----:B------:R-:W-:Y:S05]  /*0090*/  EXIT ;  /* 0x000000000000794d */ /* 0x000fea0003800000 */
        .type           $_ZN5flash24flash_fwd_splitkv_kernelI23Flash_fwd_kernel_traitsILi96ELi64ELi128ELi4ELb0ELb0EN7cutlass6half_tE19Flash_kernel_traitsILi96ELi64ELi128ELi4ES3_EELb0ELb0ELb0ELb0ELb1ELb1ELb0ELb0EEEvNS_16Flash_fwd_paramsE$_ZN5flash30compute_attn_1rowblock_splitkvI23Flash_fwd_kernel_traitsILi96ELi64ELi128ELi4ELb0ELb0EN7cutlass6half_tE19Flash_kernel_traitsILi96ELi64ELi128ELi4ES3_EELb0ELb0ELb0ELb0ELb1ELb1ELb0ELb0ENS_16Flash_fwd_paramsEEEvRKT8_iiiii,@function
        .size           $_ZN5flash24flash_fwd_splitkv_kernelI23Flash_fwd_kernel_traitsILi96ELi64ELi128ELi4ELb0ELb0EN7cutlass6half_tE19Flash_kernel_traitsILi96ELi64ELi128ELi4ES3_EELb0ELb0ELb0ELb0ELb1ELb1ELb0ELb0EEEvNS_16Flash_fwd_paramsE$_ZN5flash30compute_attn_1rowblock_splitkvI23Flash_fwd_kernel_traitsILi96ELi64ELi128ELi4ELb0ELb0EN7cutlass6half_tE19Flash_kernel_traitsILi96ELi64ELi128ELi4ES3_EELb0ELb0ELb0ELb0ELb1ELb1ELb0ELb0ENS_16Flash_fwd_paramsEEEvRKT8_iiiii,(.L_x_11625 - $_ZN5flash24flash_fwd_splitkv_kernelI23Flash_fwd_kernel_traitsILi96ELi64ELi128ELi4ELb0ELb0EN7cutlass6half_tE19Flash_kernel_traitsILi96ELi64ELi128ELi4ES3_EELb0ELb0ELb0ELb0ELb1ELb1ELb0ELb0EEEvNS_16Flash_fwd_paramsE$_ZN5flash30compute_attn_1rowblock_splitkvI23Flash_fwd_kernel_traitsILi96ELi64ELi128ELi4ELb0ELb0EN7cutlass6half_tE19Flash_kernel_traitsILi96ELi64ELi128ELi4ES3_EELb0ELb0ELb0ELb0ELb1ELb1ELb0ELb0ENS_16Flash_fwd_paramsEEEvRKT8_iiiii)
$_ZN5flash24flash_fwd_splitkv_kernelI23Flash_fwd_kernel_traitsILi96ELi64ELi128ELi4ELb0ELb0EN7cutlass6half_tE19Flash_kernel_traitsILi96ELi64ELi128ELi4ES3_EELb0ELb0ELb0ELb0ELb1ELb1ELb0ELb0EEEvNS_16Flash_fwd_paramsE$_ZN5flash30compute_attn_1rowblock_splitkvI23Flash_fwd_kernel_traitsILi96ELi64ELi128ELi4ELb0ELb0EN7cutlass6half_tE19Flash_kernel_traitsILi96ELi64ELi128ELi4ES3_EELb0ELb0ELb0ELb0ELb1ELb1ELb0ELb0ENS_16Flash_fwd_paramsEEEvRKT8_iiiii:
        /* <DEDUP_REMOVED lines=30> */
[----:B------:R-:W-:-:S03]  /*0280*/  ISETP.NE.U32.AND P0, PT, R10, RZ, PT ;  /* 0x000000ff0a00720c */ /* 0x000fc60003f05070 */
[----:B------:R-:W-:Y:S01]  /*0290*/  IMAD.X R17, R15, 0x1, R0, P1 ;  /* 0x000000010f117824 */ /* 0x000fe200008e0600 */
[----:B------:R-:W-:Y:S01]  /*02a0*/  ISETP.NE.AND.EX P0, PT, R11, RZ, PT, P0 ;  /* 0x000000ff0b00720c */ /* 0x000fe20003f05300 */
[----:B------:R-:W-:Y:S02]  /*02b0*/  IMAD.MOV.U32 R15, RZ, RZ, -0x1 ;  /* 0xffffffffff0f7424 */ /* 0x000fe400078e00ff */
[----:B------:R-:W-:Y:S10]  /*02c0*/  @!P2 BRA `(.L_x_470) ;  /* 0x000000000010a947 */ /* 0x000ff40003800000 */
[----:B------:R-:W3:Y:S02]  /*02d0*/  LD.E.U8 R6, desc[UR4][R2.64+0x1b2] ;  /* 0x0001b20402067980 */ /* 0x000ee4000c101100 */
[----:B---3--:R-:W-:-:S13]  /*02e0*/  ISETP.NE.AND P1, PT, R6, RZ, PT ;  /* 0x000000ff0600720c */ /* 0x008fda0003f25270 */
[----:B------:R-:W-:Y:S05]  /*02f0*/  @!P1 BRA `(.L_x_470) ;  /* 0x0000000000049947 */ /* 0x000fea0003800000 */
[----:B------:R3:W5:Y:S02]  /*0300*/  LD.E R15, desc[UR4][R16.64] ;  /* 0x00000004100f7980 */ /* 0x000764000c101900 */
.L_x_470:
[----:B------:R-:W-:Y:S05]  /*0310*/  BSYNC.RECONVERGENT B0 ;  /* 0x0000000000007941 */ /* 0x000fea0003800200 */
.L_x_469:
[----:B------:R-:W-:Y:S04]  /*0320*/  BSSY.RECONVERGENT B0, `(.L_x_471) ;  /* 0x0000007000007945 */ /* 0x000fe80003800200 */
[----:B------:R-:W-:Y:S05]  /*0330*/  @!P3 BRA `(.L_x_472) ;  /* 0x000000000014b947 */ /* 0x000fea0003800000 */
[----:B------:R-:W4:Y:S02]  /*0340*/  LD.E.U8 R6, desc[UR4][R2.64+0x1b2] ;  /* 0x0001b20402067980 */ /* 0x000f24000c101100 */
[----:B----4-:R-:W-:-:S13]  /*0350*/  ISETP.NE.AND P1, PT, R6, RZ, PT ;  /* 0x000000ff0600720c */ /* 0x010fda0003f25270 */
[----:B------:R-:W4:Y:S02]  /*0360*/  @P1 LD.E R6, desc[UR4][R16.64+0x4] ;  /* 0x0000040410061980 */ /* 0x000f24000c101900 */
[----:B----45:R-:W-:-:S06]  /*0370*/  @P1 IADD3 R7, PT, PT, R6, -R15, RZ ;  /* 0x8000000f06071210 */ /* 0x030fcc0007ffe0ff */
[----:B------:R4:W5:Y:S02]  /*0380*/  @!P1 LD.E R7, desc[UR4][R16.64] ;  /* 0x0000000410079980 */ /* 0x000964000c101900 */
.L_x_472:
[----:B------:R-:W-:Y:S05]  /*0390*/  BSYNC.RECONVERGENT B0 ;  /* 0x0000000000007941 */ /* 0x000fea0003800200 */
.L_x_471:
        /* <DEDUP_REMOVED lines=8> */
.L_x_474:
[----:B------:R-:W5:Y:S01]  /*0420*/  LD.E.64 R8, desc[UR4][R2.64+0x108] ;  /* 0x0001080402087980 */ /* 0x000f62000c101b00 */
[----:B------:R-:W-:Y:S01]  /*0430*/  BSSY.RECONVERGENT B0, `(.L_x_476) ;  /* 0x0000006000007945 */ /* 0x000fe20003800200 */
[----:B------:R-:W-:Y:S01]  /*0440*/  IMAD.MOV.U32 R112, RZ, RZ, RZ ;  /* 0x000000ffff707224 */ /* 0x000fe200078e00ff */
[----:B-----5:R-:W-:-:S04]  /*0450*/  ISETP.NE.U32.AND P0, PT, R8, RZ, PT ;  /* 0x000000ff0800720c */ /* 0x020fc80003f05070 */
[----:B------:R-:W-:-:S13]  /*0460*/  ISETP.NE.AND.EX P0, PT, R9, RZ, PT, P0 ;  /* 0x000000ff0900720c */ /* 0x000fda0003f05300 */
[----:B------:R-:W-:Y:S05]  /*0470*/  @!P0 BRA `(.L_x_477) ;  /* 0x0000000000048947 */ /* 0x000fea0003800000 */
[----:B------:R1:W5:Y:S02]  /*0480*/  LD.E R112, desc[UR4][R2.64+0xbc] ;  /* 0x0000bc0402707980 */ /* 0x000364000c101900 */
.L_x_477:
[----:B------:R-:W-:Y:S05]  /*0490*/  BSYNC.RECONVERGENT B0 ;  /* 0x0000000000007941 */ /* 0x000fea0003800200 */
.L_x_476:
[----:B-----5:R-:W-:Y:S02]  /*04a0*/  IADD3 R112, PT, PT, R112, R7, -R12 ;  /* 0x0000000770707210 */ /* 0x020fe40007ffe80c */
.L_x_475:
[----:B------:R-:W-:Y:S05]  /*04b0*/  BSYNC.RECONVERGENT B1 ;  /* 0x0000000000017941 */ /* 0x000fea0003800200 */
.L_x_473:
[----:B------:R-:W-:Y:S01]  /*04c0*/  IMAD.SHL.U32 R184, R5, 0x40, RZ ;  /* 0x0000004005b87824 */ /* 0x000fe200078e00ff */
[----:B------:R-:W-:Y:S01]  /*04d0*/  MOV R6, R180 ;  /* 0x000000b400067202 */ /* 0x000fe20000000f00 */
[----:B------:R-:W-:-:S03]  /*04e0*/  IMAD.MOV.U32 R7, RZ, RZ, 0x0 ;  /* 0x00000000ff077424 */ /* 0x000fc600078e00ff */
[----:B------:R-:W-:-:S13]  /*04f0*/  ISETP.GT.AND P0, PT, R13, R184, PT ;  /* 0x000000b80d00720c */ /* 0x000fda0003f04270 */
[----:B-1234-:R-:W-:Y:S05]  /*0500*/  @!P0 RET.REL.NODEC R6 `(_ZN5flash24flash_fwd_splitkv_kernelI23Flash_fwd_kernel_traitsILi96ELi64ELi128ELi4ELb0ELb0EN7cutlass6half_tE19Flash_kernel_traitsILi96ELi64ELi128ELi4ES3_EELb0ELb0ELb0ELb0ELb1ELb1ELb0ELb0EEEvNS_16Flash_fwd_paramsE) ;  /* 0xfffffff806bc8950 */ /* 0x01efea0003c3ffff */
        /* <DEDUP_REMOVED lines=16> */
[----:B------:R-:W3:Y:S04]  /*0610*/  @!P0 LD.E.64 R20, desc[UR4][R2.64+0x80] ;  /* 0x0000800402148980 */ /* 0x000ee8000c101b00 */
        /* <DEDUP_REMOVED lines=9> */
[CC--:B------:R-:W-:Y:S02]  /*06b0*/  ISETP.GE.AND P2, PT, R12.reuse, R13.reuse, PT ;  /* 0x0000000d0c00720c */ /* 0x0c0fe40003f46270 */
[----:B------:R-:W-:-:S02]  /*06c0*/  ISETP.GE.OR P4, PT, R12, R13, P4 ;  /* 0x0000000d0c00720c */ /* 0x000fc40002786670 */
[----:B------:R-:W-:Y:S01]  /*06d0*/  IADD3 R10, PT, PT, R12, 0x20, RZ ;  /* 0x000000200c0a7810 */ /* 0x000fe20007ffe0ff */
[----:B------:R-:W-:Y:S03]  /*06e0*/  BSSY.RECONVERGENT B0, `(.L_x_479) ;  /* 0x0000023000007945 */ /* 0x000fe60003800200 */
[----:B------:R-:W-:Y:S01]  /*06f0*/  ISETP.GE.AND P1, PT, R10, R13, PT ;  /* 0x0000000d0a00720c */ /* 0x000fe20003f26270 */
[-C--:B--2---:R-:W-:Y:S02]  /*0700*/  @P0 IMAD R4, R17, R186.reuse, RZ ;  /* 0x000000ba11040224 */ /* 0x084fe400078e02ff */
[----:B------:R-:W-:-:S04]  /*0710*/  @P0 IMAD.WIDE.U32 R186, R16, R186, RZ ;  /* 0x000000ba10ba0225 */ /* 0x000fc800078e00ff */
[----:B------:R-:W-:-:S04]  /*0720*/  IMAD.WIDE.U32 R22, R184, R16, R22 ;  /* 0x00000010b8167225 */ /* 0x000fc800078e0016 */
[-C--:B---3--:R-:W-:Y:S02]  /*0730*/  @!P0 IMAD R8, R21, R182.reuse, RZ ;  /* 0x000000b615088224 */ /* 0x088fe400078e02ff */
[----:B------:R-:W-:-:S04]  /*0740*/  @!P0 IMAD.WIDE.U32 R20, R20, R182, RZ ;  /* 0x000000b614148225 */ /* 0x000fc800078e00ff */
[----:B-1----:R-:W-:Y:S01]  /*0750*/  @!P0 IMAD.MOV.U32 R2, RZ, RZ, R20 ;  /* 0x000000ffff028224 */ /* 0x002fe200078e0014 */
[----:B------:R-:W-:Y:S01]  /*0760*/  @P0 MOV R2, R186 ;  /* 0x000000ba00020202 */ /* 0x000fe20000000f00 */
[----:B------:R-:W-:Y:S02]  /*0770*/  IMAD R0, R182, R0, R181 ;  /* 0x00000000b6007224 */ /* 0x000fe400078e02b5 */
[----:B------:R-:W-:Y:S01]  /*0780*/  @!P0 IMAD.IADD R8, R21, 0x1, R8 ;  /* 0x0000000115088824 */ /* 0x000fe200078e0208 */
[----:B------:R-:W-:Y:S01]  /*0790*/  @P0 IADD3 R8, PT, PT, R187, R4, RZ ;  /* 0x00000004bb080210 */ /* 0x000fe20007ffe0ff */
[----:B------:R-:W-:Y:S01]  /*07a0*/  IMAD R3, R17, R184, RZ ;  /* 0x000000b811037224 */ /* 0x000fe200078e02ff */
[----:B------:R-:W-:Y:S01]  /*07b0*/  IADD3 R2, P3, PT, R2, R22, RZ ;  /* 0x0000001602027210 */ /* 0x000fe20007f7e0ff */
[----:B----4-:R-:W-:-:S03]  /*07c0*/  IMAD R5, R5, R0, R184 ;  /* 0x0000000005057224 */ /* 0x010fc600078e02b8 */
[----:B------:R-:W-:Y:S02]  /*07d0*/  IADD3.X R3, PT, PT, R8, R23, R3, P3, !PT ;  /* 0x0000001708037210 */ /* 0x000fe40001ffe403 */
[----:B------:R-:W-:Y:S01]  /*07e0*/  IADD3 R9, P0, PT, R5, R12, RZ ;  /* 0x0000000c05097210 */ /* 0x000fe20007f1e0ff */
[----:B------:R-:W-:Y:S02]  /*07f0*/  IMAD R0, R15, R181, RZ ;  /* 0x000000b50f007224 */ /* 0x000fe400078e02ff */
[----:B------:R-:W-:Y:S01]  /*0800*/  IMAD.WIDE.U32 R14, R181, R14, R2 ;  /* 0x0000000eb50e7225 */ /* 0x000fe200078e0002 */
[----:B------:R-:W-:Y:S02]  /*0810*/  LEA.HI.X.SX32 R5, R5, RZ, 0x1, P0 ;  /* 0x000000ff05057211 */ /* 0x000fe400000f0eff */
[----:B------:R-:W-:Y:S01]  /*0820*/  LEA R4, P0, R9, R6, 0x2 ;  /* 0x0000000609047211 */ /* 0x000fe200078010ff */
[----:B------:R-:W-:Y:S01]  /*0830*/  @!P4 IMAD.MOV.U32 R3, RZ, RZ, 0x7f800000 ;  /* 0x7f800000ff03c424 */ /* 0x000fe200078e00ff */
[----:B------:R-:W-:-:S02]  /*0840*/  ISETP.NE.OR P3, PT, R113, RZ, P1 ;  /* 0x000000ff7100720c */ /* 0x000fc40000f65670 */
[----:B------:R-:W-:Y:S02]  /*0850*/  LEA.HI.X R5, R9, R7, R5, 0x2, P0 ;  /* 0x0000000709057211 */ /* 0x000fe400000f1405 */
[----:B------:R-:W-:Y:S01]  /*0860*/  IADD3 R11, PT, PT, R15, R0, RZ ;  /* 0x000000000f0b7210 */ /* 0x000fe20007ffe0ff */
[----:B------:R-:W-:Y:S08]  /*0870*/  @P2 BRA `(.L_x_480) ;  /* 0x0000000000242947 */ /* 0x000ff00003800000 */
        /* <DEDUP_REMOVED lines=9> */
.L_x_480:
[----:B------:R-:W-:Y:S05]  /*0910*/  BSYNC.RECONVERGENT B0 ;  /* 0x0000000000007941 */ /* 0x000fea0003800200 */
.L_x_479:
[----:B------:R-:W-:Y:S04]  /*0920*/  BSSY.RECONVERGENT B0, `(.L_x_481) ;  /* 0x000000e000007945 */ /* 0x000fe80003800200 */
[----:B------:R-:W-:Y:S05]  /*0930*/  @P1 BRA `(.L_x_482) ;  /* 0x0000000000301947 */ /* 0x000fea0003800000 */
[----:B-1----:R-:W-:Y:S02]  /*0940*/  IADD3 R9, P0, PT, R12, 0x20, RZ ;  /* 0x000000200c097810 */ /* 0x002fe40007f1e0ff */
        /* <DEDUP_REMOVED lines=11> */
.L_x_482:
[----:B------:R-:W-:Y:S05]  /*0a00*/  BSYNC.RECONVERGENT B0 ;  /* 0x0000000000007941 */ /* 0x000fea0003800200 */
.L_x_481:
[----:B------:R-:W-:Y:S01]  /*0a10*/  MOV R181, 0x0 ;  /* 0x0000000000b57802 */ /* 0x000fe20000000f00 */
[----:B------:R1:W-:Y:S03]  /*0a20*/  @!P4 ST.E desc[UR4][R4.64], R3 ;  /* 0x000000030400c985 */ /* 0x0003e6000c101904 */
[----:B-12--5:R-:W-:Y:S05]  /*0a30*/  @P3 RET.REL.NODEC R180 `(_ZN5flash24flash_fwd_splitkv_kernelI23Flash_fwd_kernel_traitsILi96ELi64ELi128ELi4ELb0ELb0EN7cutlass6half_tE19Flash_kernel_traitsILi96ELi64ELi128ELi4ES3_EELb0ELb0ELb0ELb0ELb1ELb1ELb0ELb0EEEvNS_16Flash_fwd_paramsE) ;  /* 0xfffffff4b4703950 */ /* 0x026fea0003c3ffff */
[----:B------:R-:W-:Y:S02]  /*0a40*/  MOV R3, 0x7f800000 ;  /* 0x7f80000000037802 */ /* 0x000fe40000000f00 */
[----:B------:R-:W-:-:S03]  /*0a50*/  MOV R181, 0x0 ;  /* 0x0000000000b57802 */ /* 0x000fc60000000f00 */
[----:B------:R1:W-:Y:S02]  /*0a60*/  ST.E desc[UR4][R4.64+0x80], R3 ;  /* 0x0000800304007985 */ /* 0x0003e4000c101904 */
[----:B-1----:R-:W-:Y:S05]  /*0a70*/  RET.REL.NODEC R180 `(_ZN5flash24flash_fwd_splitkv_kernelI23Flash_fwd_kernel_traitsILi96ELi64ELi128ELi4ELb0ELb0EN7cutlass6half_tE19Flash_kernel_traitsILi96ELi64ELi128ELi4ES3_EELb0ELb0ELb0ELb0ELb1ELb1ELb0ELb0EEEvNS_16Flash_fwd_paramsE) ;  /* 0xfffffff4b4607950 */ /* 0x002fea0003c3ffff */
.L_x_478:
        /* <DEDUP_REMOVED lines=12> */
[----:B-----5:R-:W2:Y:S04]  /*0b40*/  LD.E R11, desc[UR4][R2.64+0x170] ;  /* 0x00017004020b7980 */ /* 0x020ea8000c101900 */
[----:B------:R-:W3:Y:S04]  /*0b50*/  LD.E.64 R14, desc[UR4][R2.64+0x168] ;  /* 0x00016804020e7980 */ /* 0x000ee8000c101b00 */
[----:B------:R-:W4:Y:S01]  /*0b60*/  LD.E R16, desc[UR4][R2.64+0x68] ;  /* 0x0000680402107980 */ /* 0x000f22000c101900 */
[----:B------:R-:W-:-:S03]  /*0b70*/  LEA R18, R6, 0xffffff80, 0x7 ;  /* 0xffffff8006127811 */ /* 0x000fc600078e38ff */
[----:B------:R-:W4:Y:S01]  /*0b80*/  LD.E.64 R22, desc[UR4][R2.64+0x20] ;  /* 0x0000200402167980 */ /* 0x000f22000c101b00 */
[----:B------:R-:W-:-:S03]  /*0b90*/  IABS R4, R18 ;  /* 0x0000001200047213 */ /* 0x000fc60000000000 */
[----:B------:R-:W4:Y:S04]  /*0ba0*/  LD.E.64 R172, desc[UR4][R2.64+0x38] ;  /* 0x0000380402ac7980 */ /* 0x000f28000c101b00 */
[----:B------:R1:W5:Y:S04]  /*0bb0*/  LD.E.64 R30, desc[UR4][R2.64+0x58] ;  /* 0x00005804021e7980 */ /* 0x000368000c101b00 */
[----:B------:R1:W5:Y:S01]  /*0bc0*/  LD.E.64 R120, desc[UR4][R2.64+0x40] ;  /* 0x0000400402787980 */ /* 0x000362000c101b00 */
[----:B--2---:R-:W-:-:S04]  /*0bd0*/  IABS R7, R11 ;  /* 0x0000000b00077213 */ /* 0x004fc80000000000 */
[----:B-1----:R-:W1:Y:S08]  /*0be0*/  I2F.RP R8, R7 ;  /* 0x0000000700087306 */ /* 0x002e700000209400 */
[----:B-1----:R-:W1:Y:S02]  /*0bf0*/  MUFU.RCP R20, R8 ;  /* 0x0000000800147308 */ /* 0x002e640000001000 */
[----:B-1----:R-:W-:-:S06]  /*0c00*/  VIADD R20, R20, 0xffffffe ;  /* 0x0ffffffe14147836 */ /* 0x002fcc0000000000 */
[----:B------:R-:W1:Y:S02]  /*0c10*/  F2I.FTZ.U32.TRUNC.NTZ R21, R20 ;  /* 0x0000001400157305 */ /* 0x000e64000021f000 */
[----:B-1----:R-:W-:Y:S01]  /*0c20*/  IMAD.MOV R0, RZ, RZ, -R21 ;  /* 0x000000ffff007224 */ /* 0x002fe200078e0a15 */
[----:B------:R-:W-:-:S03]  /*0c30*/  MOV R20, RZ ;  /* 0x000000ff00147202 */ /* 0x000fc60000000f00 */
[----:B------:R-:W-:Y:S01]  /*0c40*/  IMAD R9, R0, R7, RZ ;  /* 0x0000000700097224 */ /* 0x000fe200078e02ff */
[----:B------:R-:W-:-:S03]  /*0c50*/  IABS R0, R11 ;  /* 0x0000000b00007213 */ /* 0x000fc60000000000 */
[----:B------:R-:W-:Y:S02]  /*0c60*/  IMAD.HI.U32 R9, R21, R9, R20 ;  /* 0x0000000915097227 */ /* 0x000fe400078e0014 */
[----:B------:R-:W2:Y:S02]  /*0c70*/  LD.E.64 R20, desc[UR4][R2.64+0x50] ;  /* 0x0000500402147980 */ /* 0x000ea4000c101b00 */
[----:B------:R-:W-:Y:S02]  /*0c80*/  IMAD.MOV R0, RZ, RZ, -R0 ;  /* 0x000000ffff007224 */ /* 0x000fe400078e0a00 */
[----:B------:R-:W-:-:S04]  /*0c90*/  IMAD.HI.U32 R9, R9, R4, RZ ;  /* 0x0000000409097227 */ /* 0x000fc800078e00ff */
[----:B------:R-:W-:-:S05]  /*0ca0*/  IMAD R0, R9, R0, R4 ;  /* 0x0000000009007224 */ /* 0x000fca00078e0204 */
[----:B------:R-:W-:-:S13]  /*0cb0*/  ISETP.GT.U32.AND P2, PT, R7, R0, PT ;  /* 0x000000000700720c */ /* 0x000fda0003f44070 */
[----:B------:R-:W-:-:S04]  /*0cc0*/  @!P2 IADD3 R0, PT, PT, R0, -R7, RZ ;  /* 0x800000070000a210 */ /* 0x000fc80007ffe0ff */
[----:B------:R-:W-:Y:S02]  /*0cd0*/  ISETP.GE.U32.AND P0, PT, R0, R7, PT ;  /* 0x000000070000720c */ /* 0x000fe40003f06070 */
[----:B------:R-:W-:Y:S01]  /*0ce0*/  LOP3.LUT R0, R18, R11, RZ, 0x3c, !PT ;  /* 0x0000000b12007212 */ /* 0x000fe200078e3cff */
[----:B------:R-:W-:Y:S01]  /*0cf0*/  @!P2 VIADD R9, R9, 0x1 ;  /* 0x000000010909a836 */ /* 0x000fe20000000000 */
[----:B------:R-:W-:Y:S02]  /*0d00*/  ISETP.NE.AND P2, PT, R11, RZ, PT ;  /* 0x000000ff0b00720c */ /* 0x000fe40003f45270 */
[----:B------:R-:W-:Y:S01]  /*0d10*/  ISETP.GE.AND P1, PT, R0, RZ, PT ;  /* 0x000000ff0000720c */ /* 0x000fe20003f26270 */
[-C--:B---3--:R-:W-:Y:S02]  /*0d20*/  IMAD R0, R15, R182.reuse, RZ ;  /* 0x000000b60f007224 */ /* 0x088fe400078e02ff */
[----:B------:R-:W-:-:S04]  /*0d30*/  IMAD.WIDE.U32 R14, R14, R182, RZ ;  /* 0x000000b60e0e7225 */ /* 0x000fc800078e00ff */
[----:B------:R-:W-:Y:S01]  /*0d40*/  @P0 IADD3 R9, PT, PT, R9, 0x1, RZ ;  /* 0x0000000109090810 */ /* 0x000fe20007ffe0ff */
[----:B------:R-:W-:Y:S01]  /*0d50*/  IMAD.IADD R191, R15, 0x1, R0 ;  /* 0x000000010fbf7824 */ /* 0x000fe200078e0200 */
[----:B------:R-:W-:-:S04]  /*0d60*/  LEA R190, P0, R14, R188, 0x2 ;  /* 0x000000bc0ebe7211 */ /* 0x000fc800078010ff */
[----:B------:R-:W-:Y:S02]  /*0d70*/  @!P1 IADD3 R9, PT, PT, -R9, RZ, RZ ;  /* 0x000000ff09099210 */ /* 0x000fe40007ffe1ff */
[----:B------:R-:W-:Y:S02]  /*0d80*/  LEA.HI.X R191, R14, R189, R191, 0x2, P0 ;  /* 0x000000bd0ebf7211 */ /* 0x000fe400000f14bf */
[----:B------:R-:W-:Y:S01]  /*0d90*/  @!P2 LOP3.LUT R9, RZ, R11, RZ, 0x33, !PT ;  /* 0x0000000bff09a212 */ /* 0x000fe200078e33ff */
[----:B------:R-:W3:Y:S04]  /*0da0*/  LD.E.64 R14, desc[UR4][R2.64+0x28] ;  /* 0x00002804020e7980 */ /* 0x000ee8000c101b00 */
[----:B------:R-:W-:-:S05]  /*0db0*/  IMAD.WIDE R26, R9, 0x4, R190 ;  /* 0x00000004091a7825 */ /* 0x000fca00078e02be */
[----:B------:R-:W2:Y:S01]  /*0dc0*/  LD.E R4, desc[UR4][R26.64] ;  /* 0x000000041a047980 */ /* 0x000ea2000c101900 */
[----:B----4-:R-:W-:-:S04]  /*0dd0*/  IABS R7, R16 ;  /* 0x0000001000077213 */ /* 0x010fc80000000000 */
[----:B------:R-:W1:Y:S08]  /*0de0*/  I2F.RP R8, R7 ;  /* 0x0000000700087306 */ /* 0x000e700000209400 */
[----:B-1----:R-:W1:Y:S02]  /*0df0*/  MUFU.RCP R24, R8 ;  /* 0x0000000800187308 */ /* 0x002e640000001000 */
[----:B-1----:R-:W-:-:S06]  /*0e00*/  VIADD R24, R24, 0xffffffe ;  /* 0x0ffffffe18187836 */ /* 0x002fcc0000000000 */
[----:B------:R-:W1:Y:S01]  /*0e10*/  F2I.FTZ.U32.TRUNC.NTZ R25, R24 ;  /* 0x0000001800197305 */ /* 0x000e62000021f000 */
[----:B------:R-:W-:Y:S02]  /*0e20*/  IABS R17, R181 ;  /* 0x000000b500117213 */ /* 0x000fe40000000000 */
[----:B------:R-:W-:Y:S02]  /*0e30*/  IABS R0, R16 ;  /* 0x0000001000007213 */ /* 0x000fe40000000000 */
[----:B-1----:R-:W-:Y:S01]  /*0e40*/  IADD3 R10, PT, PT, RZ, -R25, RZ ;  /* 0x80000019ff0a7210 */ /* 0x002fe20007ffe0ff */
[----:B------:R-:W-:-:S04]  /*0e50*/  IMAD.MOV.U32 R24, RZ, RZ, RZ ;  /* 0x000000ffff187224 */ /* 0x000fc800078e00ff */
[----:B------:R-:W-:-:S04]  /*0e60*/  IMAD R10, R10, R7, RZ ;  /* 0x000000070a0a7224 */ /* 0x000fc800078e02ff */
[----:B------:R-:W-:Y:S01]  /*0e70*/  IMAD.HI.U32 R10, R25, R10, R24 ;  /* 0x0000000a190a7227 */ /* 0x000fe200078e0018 */
[----:B------:R-:W-:-:S05]  /*0e80*/  IADD3 R0, PT, PT, RZ, -R0, RZ ;  /* 0x80000000ff007210 */ /* 0x000fca0007ffe0ff */
[----:B------:R-:W-:-:S04]  /*0e90*/  IMAD.HI.U32 R10, R10, R17, RZ ;  /* 0x000000110a0a7227 */ /* 0x000fc800078e00ff */
[----:B------:R-:W-:-:S05]  /*0ea0*/  IMAD R0, R10, R0, R17 ;  /* 0x000000000a007224 */ /* 0x000fca00078e0211 */
[----:B------:R-:W-:Y:S02]  /*0eb0*/  ISETP.GT.U32.AND P1, PT, R7, R0, PT ;  /* 0x000000000700720c */ /* 0x000fe40003f24070 */
[----:B------:R-:W-:Y:S02]  /*0ec0*/  LOP3.LUT R8, R181, R16, RZ, 0x3c, !PT ;  /* 0x00000010b5087212 */ /* 0x000fe400078e3cff */
[----:B------:R-:W-:-:S09]  /*0ed0*/  IADD3 R9, PT, PT, -R9, RZ, RZ ;  /* 0x000000ff09097210 */ /* 0x000fd20007ffe1ff */
[----:B------:R-:W-:Y:S01]  /*0ee0*/  @!P1 IMAD.IADD R0, R0, 0x1, -R7 ;  /* 0x0000000100009824 */ /* 0x000fe200078e0a07 */
[----:B------:R-:W-:-:S04]  /*0ef0*/  ISETP.GE.AND P0, PT, R8, RZ, PT ;  /* 0x000000ff0800720c */ /* 0x000fc80003f06270 */
[----:B------:R-:W-:Y:S01]  /*0f00*/  ISETP.GE.U32.AND P2, PT, R0, R7, PT ;  /* 0x000000070000720c */ /* 0x000fe20003f46070 */
[----:B------:R-:W-:Y:S01]  /*0f10*/  @!P1 VIADD R10, R10, 0x1 ;  /* 0x000000010a0a9836 */ /* 0x000fe20000000000 */
[----:B------:R-:W-:Y:S01]  /*0f20*/  ISETP.NE.AND P1, PT, R16, RZ, PT ;  /* 0x000000ff1000720c */ /* 0x000fe20003f25270 */
[----:B------:R-:W-:-:S05]  /*0f30*/  IMAD R18, R11, R9, R18 ;  /* 0x000000090b127224 */ /* 0x000fca00078e0212 */
[----:B------:R-:W-:-:S05]  /*0f40*/  SHF.R.S32.HI R19, RZ, 0x1f, R18 ;  /* 0x0000001fff137819 */ /* 0x000fca0000011412 */
[----:B------:R-:W-:-:S04]  /*0f50*/  @P2 IADD3 R10, PT, PT, R10, 0x1, RZ ;  /* 0x000000010a0a2810 */ /* 0x000fc80007ffe0ff */
[----:B------:R-:W-:Y:S02]  /*0f60*/  @!P0 IADD3 R10, PT, PT, -R10, RZ, RZ ;  /* 0x000000ff0a0a8210 */ /* 0x000fe40007ffe1ff */
[----:B------:R-:W-:-:S04]  /*0f70*/  @!P1 LOP3.LUT R10, RZ, R16, RZ, 0x33, !PT ;  /* 0x00000010ff0a9212 */ /* 0x000fc800078e33ff */
[----:B------:R-:W-:Y:S02]  /*0f80*/  SHF.R.S32.HI R8, RZ, 0x1f, R10 ;  /* 0x0000001fff087819 */ /* 0x000fe4000001140a */
[----:B--2---:R-:W-:Y:S01]  /*0f90*/  SHF.R.S32.HI R0, RZ, 0x1f, R4 ;  /* 0x0000001fff007819 */ /* 0x004fe20000011404 */
[----:B------:R-:W-:-:S04]  /*0fa0*/  IMAD R7, R23, R4, RZ ;  /* 0x0000000417077224 */ /* 0x000fc800078e02ff */
[C---:B------:R-:W-:Y:S02]  /*0fb0*/  IMAD R7, R22.reuse, R0, R7 ;  /* 0x0000000016077224 */ /* 0x040fe400078e0207 */
[----:B------:R-:W-:-:S04]  /*0fc0*/  IMAD.WIDE.U32 R22, R22, R4, RZ ;  /* 0x0000000416167225 */ /* 0x000fc800078e00ff */
[----:B------:R-:W-:Y:S02]  /*0fd0*/  IMAD.IADD R23, R23, 0x1, R7 ;  /* 0x0000000117177824 */ /* 0x000fe400078e0207 */
[----:B------:R-:W-:Y:S02]  /*0fe0*/  IMAD R7, R173, R18, RZ ;  /* 0x00000012ad077224 */ /* 0x000fe400078e02ff */
[----:B------:R-:W-:-:S04]  /*0ff0*/  IMAD.WIDE.U32 R22, R18, R172, R22 ;  /* 0x000000ac12167225 */ /* 0x000fc800078e0016 */
[----:B------:R-:W-:-:S04]  /*1000*/  IMAD R7, R172, R19, R7 ;  /* 0x00000013ac077224 */ /* 0x000fc800078e0207 */
[----:B------:R-:W-:Y:S02]  /*1010*/  IMAD.IADD R23, R23, 0x1, R7 ;  /* 0x0000000117177824 */ /* 0x000fe400078e0207 */
[----:B------:R-:W-:-:S04]  /*1020*/  IMAD R7, R21, R10, RZ ;  /* 0x0000000a15077224 */ /* 0x000fc800078e02ff */
[----:B------:R-:W-:Y:S02]  /*1030*/  IMAD R8, R20, R8, R7 ;  /* 0x0000000814087224 */ /* 0x000fe400078e0207 */
[----:B---3--:R-:W-:Y:S02]  /*1040*/  IMAD R7, R15, R4, RZ ;  /* 0x000000040f077224 */ /* 0x008fe400078e02ff */
[----:B------:R-:W-:-:S04]  /*1050*/  IMAD.WIDE.U32 R20, R10, R20, R22 ;  /* 0x000000140a147225 */ /* 0x000fc800078e0016 */
[----:B------:R-:W-:-:S04]  /*1060*/  IMAD.WIDE.U32 R10, R14, R4, RZ ;  /* 0x000000040e0a7225 */ /* 0x000fc800078e00ff */
[----:B------:R-:W-:Y:S01]  /*1070*/  IMAD R7, R14, R0, R7 ;  /* 0x000000000e077224 */ /* 0x000fe200078e0207 */
[----:B------:R-:W-:Y:S01]  /*1080*/  IADD3 R0, PT, PT, R21, R8, RZ ;  /* 0x0000000815007210 */ /* 0x000fe20007ffe0ff */
[----:B------:R-:W-:Y:S01]  /*1090*/  IMAD.MOV.U32 R12, RZ, RZ, R20 ;  /* 0x000000ffff0c7224 */ /* 0x000fe200078e0014 */
[----:B------:R-:W-:Y:S02]  /*10a0*/  MOV R14, R10 ;  /* 0x0000000a000e7202 */ /* 0x000fe40000000f00 */
[----:B------:R-:W-:Y:S01]  /*10b0*/  IADD3 R7, PT, PT, R11, R7, RZ ;  /* 0x000000070b077210 */ /* 0x000fe20007ffe0ff */
[----:B------:R-:W-:Y:S05]  /*10c0*/  BRA `(.L_x_485) ;  /* 0x0000000400347947 */ /* 0x000fea0003800000 */
.L_x_484:
[----:B------:R-:W1:Y:S01]  /*10d0*/  LD.E R16, desc[UR4][R2.64+0x68] ;  /* 0x0000680402107980 */ /* 0x000e62000c101900 */
[----:B------:R-:W-:-:S03]  /*10e0*/  ISETP.NE.AND P3, PT, R15, -0x1, PT ;  /* 0xffffffff0f00780c */ /* 0x000fc60003f65270 */
[----:B------:R-:W2:Y:S04]  /*10f0*/  LD.E.64 R172, desc[UR4][R2.64+0x38] ;  /* 0x0000380402ac7980 */ /* 0x000ea8000c101b00 */
[----:B------:R-:W3:Y:S04]  /*1100*/  LD.E.64 R120, desc[UR4][R2.64+0x40] ;  /* 0x0000400402787980 */ /* 0x000ee8000c101b00 */
[----:B------:R-:W4:Y:S04]  /*1110*/  LD.E.64 R22, desc[UR4][R2.64+0x50] ;  /* 0x0000500402167980 */ /* 0x000f28000c101b00 */
[----:B------:R-:W3:Y:S04]  /*1120*/  @!P3 LD.E.64 R18, desc[UR4][R2.64+0x20] ;  /* 0x000020040212b980 */ /* 0x000ee8000c101b00 */
[----:B------:R-:W4:Y:S04]  /*1130*/  @!P3 LD.E.64 R20, desc[UR4][R2.64+0x28] ;  /* 0x000028040214b980 */ /* 0x000f28000c101b00 */
[----:B------:R1:W5:Y:S01]  /*1140*/  LD.E.64 R30, desc[UR4][R2.64+0x58] ;  /* 0x00005804021e7980 */ /* 0x000362000c101b00 */
[----:B------:R-:W-:-:S02]  /*1150*/  IABS R17, R181 ;  /* 0x000000b500117213 */ /* 0x000fc40000000000 */
[----:B-----5:R-:W-:Y:S02]  /*1160*/  @!P3 SHF.R.S32.HI R10, RZ, 0x1f, R11 ;  /* 0x0000001fff0ab819 */ /* 0x020fe4000001140b */
[----:B------:R-:W-:Y:S02]  /*1170*/  CS2R R190, SRZ ;  /* 0x0000000000be7805 */ /* 0x000fe4000001ff00 */
[----:B-1----:R-:W-:-:S04]  /*1180*/  IABS R8, R16 ;  /* 0x0000001000087213 */ /* 0x002fc80000000000 */
[----:B------:R-:W1:Y:S08]  /*1190*/  I2F.RP R4, R8 ;  /* 0x0000000800047306 */ /* 0x000e700000209400 */
[----:B-1----:R-:W1:Y:S02]  /*11a0*/  MUFU.RCP R24, R4 ;  /* 0x0000000400187308 */ /* 0x002e640000001000 */
[----:B-1----:R-:W-:-:S06]  /*11b0*/  IADD3 R24, PT, PT, R24, 0xffffffe, RZ ;  /* 0x0ffffffe18187810 */ /* 0x002fcc0007ffe0ff */
[----:B------:R-:W1:Y:S02]  /*11c0*/  F2I.FTZ.U32.TRUNC.NTZ R25, R24 ;  /* 0x0000001800197305 */ /* 0x000e64000021f000 */
[----:B-1----:R-:W-:Y:S01]  /*11d0*/  IADD3 R7, PT, PT, RZ, -R25, RZ ;  /* 0x80000019ff077210 */ /* 0x002fe20007ffe0ff */
[----:B------:R-:W-:-:S04]  /*11e0*/  IMAD.MOV.U32 R24, RZ, RZ, RZ ;  /* 0x000000ffff187224 */ /* 0x000fc800078e00ff */
[----:B------:R-:W-:Y:S01]  /*11f0*/  IMAD R0, R7, R8, RZ ;  /* 0x0000000807007224 */ /* 0x000fe200078e02ff */
[----:B------:R-:W-:-:S03]  /*1200*/  IABS R7, R16 ;  /* 0x0000001000077213 */ /* 0x000fc60000000000 */
[----:B------:R-:W-:Y:S01]  /*1210*/  IMAD.HI.U32 R0, R25, R0, R24 ;  /* 0x0000000019007227 */ /* 0x000fe200078e0018 */
[----:B------:R-:W-:-:S05]  /*1220*/  IADD3 R7, PT, PT, RZ, -R7, RZ ;  /* 0x80000007ff077210 */ /* 0x000fca0007ffe0ff */
[----:B------:R-:W-:-:S04]  /*1230*/  IMAD.HI.U32 R0, R0, R17, RZ ;  /* 0x0000001100007227 */ /* 0x000fc800078e00ff */
[----:B------:R-:W-:Y:S01]  /*1240*/  IMAD R7, R0, R7, R17 ;  /* 0x0000000700077224 */ /* 0x000fe200078e0211 */
[----:B------:R-:W-:-:S04]  /*1250*/  @!P3 SHF.R.S32.HI R4, RZ, 0x1f, R12 ;  /* 0x0000001fff04b819 */ /* 0x000fc8000001140c */
[----:B------:R-:W-:Y:S01]  /*1260*/  ISETP.GT.U32.AND P0, PT, R8, R7, PT ;  /* 0x000000070800720c */ /* 0x000fe20003f04070 */
[-C--:B--2---:R-:W-:Y:S02]  /*1270*/  @!P3 IMAD R9, R173, R12.reuse, RZ ;  /* 0x0000000cad09b224 */ /* 0x084fe400078e02ff */
[----:B------:R-:W-:-:S04]  /*1280*/  @!P3 IMAD.WIDE.U32 R24, R172, R12, RZ ;  /* 0x0000000cac18b225 */ /* 0x000fc800078e00ff */
[----:B------:R-:W-:Y:S02]  /*1290*/  @!P3 IMAD R4, R4, R172, R9 ;  /* 0x000000ac0404b224 */ /* 0x000fe400078e0209 */
[----:B---3--:R-:W-:Y:S02]  /*12a0*/  @!P3 IMAD R9, R19, R11, RZ ;  /* 0x0000000b1309b224 */ /* 0x008fe400078e02ff */
[----:B------:R-:W-:Y:S01]  /*12b0*/  @!P3 IMAD.IADD R25, R25, 0x1, R4 ;  /* 0x000000011919b824 */ /* 0x000fe200078e0204 */
[----:B------:R-:W-:Y:S02]  /*12c0*/  @P3 IADD3 R4, PT, PT, R12, R15, RZ ;  /* 0x0000000f0c043210 */ /* 0x000fe40007ffe0ff */
[----:B------:R-:W-:Y:S01]  /*12d0*/  @!P0 IADD3 R7, PT, PT, R7, -R8, RZ ;  /* 0x8000000807078210 */ /* 0x000fe20007ffe0ff */
[C---:B------:R-:W-:Y:S02]  /*12e0*/  @!P3 IMAD R9, R18.reuse, R10, R9 ;  /* 0x0000000a1209b224 */ /* 0x040fe400078e0209 */
[----:B------:R-:W-:Y:S01]  /*12f0*/  @!P3 IMAD.WIDE.U32 R18, R18, R11, R24 ;  /* 0x0000000b1212b225 */ /* 0x000fe200078e0018 */
[----:B------:R-:W-:-:S03]  /*1300*/  ISETP.GE.U32.AND P2, PT, R7, R8, PT ;  /* 0x000000080700720c */ /* 0x000fc60003f46070 */
[-C--:B------:R-:W-:Y:S02]  /*1310*/  @P3 IMAD R7, R173, R4.reuse, RZ ;  /* 0x00000004ad073224 */ /* 0x080fe400078e02ff */
[----:B------:R-:W-:Y:S01]  /*1320*/  @P3 IMAD.WIDE.U32 R24, R172, R4, RZ ;  /* 0x00000004ac183225 */ /* 0x000fe200078e00ff */
[----:B------:R-:W-:Y:S02]  /*1330*/  LOP3.LUT R4, R181, R16, RZ, 0x3c, !PT ;  /* 0x00000010b5047212 */ /* 0x000fe400078e3cff */
[----:B------:R-:W-:Y:S02]  /*1340*/  @!P0 IADD3 R0, PT, PT, R0, 0x1, RZ ;  /* 0x0000000100008810 */ /* 0x000fe40007ffe0ff */
[----:B------:R-:W-:Y:S01]  /*1350*/  ISETP.GE.AND P1, PT, R4, RZ, PT ;  /* 0x000000ff0400720c */ /* 0x000fe20003f26270 */
[----:B------:R-:W-:Y:S01]  /*1360*/  @!P3 IMAD.IADD R9, R19, 0x1, R9 ;  /* 0x000000011309b824 */ /* 0x000fe200078e0209 */
[----:B------:R-:W-:Y:S01]  /*1370*/  @!P3 MOV R10, R18 ;  /* 0x00000012000ab202 */ /* 0x000fe20000000f00 */
[----:B------:R-:W-:Y:S01]  /*1380*/  @P3 IMAD.MOV.U32 R10, RZ, RZ, R24 ;  /* 0x000000ffff0a3224 */ /* 0x000fe200078e0018 */
[----:B------:R-:W-:-:S02]  /*1390*/  ISETP.NE.AND P0, PT, R16, RZ, PT ;  /* 0x000000ff1000720c */ /* 0x000fc40003f05270 */
[----:B------:R-:W-:Y:S01]  /*13a0*/  @P3 IADD3 R9, PT, PT, R25, R7, RZ ;  /* 0x0000000719093210 */ /* 0x000fe20007ffe0ff */
[----:B------:R-:W-:Y:S01]  /*13b0*/  @!P3 IMAD R4, R121, R12, RZ ;  /* 0x0000000c7904b224 */ /* 0x000fe200078e02ff */
[----:B------:R-:W-:Y:S02]  /*13c0*/  LEA R18, R6, 0xffffff80, 0x7 ;  /* 0xffffff8006127811 */ /* 0x000fe400078e38ff */
[----:B------:R-:W-:Y:S01]  /*13d0*/  @!P3 SHF.R.S32.HI R7, RZ, 0x1f, R12 ;  /* 0x0000001fff07b819 */ /* 0x000fe2000001140c */
[----:B------:R-:W-:Y:S01]  /*13e0*/  IMAD.MOV.U32 R25, RZ, RZ, R9 ;  /* 0x000000ffff197224 */ /* 0x000fe200078e0009 */
[----:B------:R-:W-:Y:S02]  /*13f0*/  MOV R24, R10 ;  /* 0x0000000a00187202 */ /* 0x000fe40000000f00 */
[----:B------:R-:W-:Y:S01]  /*1400*/  @P2 IADD3 R0, PT, PT, R0, 0x1, RZ ;  /* 0x0000000100002810 */ /* 0x000fe20007ffe0ff */
[-C--:B------:R-:W-:Y:S02]  /*1410*/  IMAD R8, R173, R18.reuse, RZ ;  /* 0x00000012ad087224 */ /* 0x080fe400078e02ff */
[----:B------:R-:W-:-:S04]  /*1420*/  IMAD.WIDE.U32 R24, R172, R18, R24 ;  /* 0x00000012ac187225 */ /* 0x000fc800078e0018 */
[----:B------:R-:W-:Y:S02]  /*1430*/  @!P3 IMAD R4, R7, R120, R4 ;  /* 0x000000780704b224 */ /* 0x000fe400078e0204 */
[----:B------:R-:W-:-:S04]  /*1440*/  @!P3 IMAD.WIDE.U32 R26, R120, R12, RZ ;  /* 0x0000000c781ab225 */ /* 0x000fc800078e00ff */
[----:B------:R-:W-:Y:S01]  /*1450*/  @!P1 IMAD.MOV R0, RZ, RZ, -R0 ;  /* 0x000000ffff009224 */ /* 0x000fe200078e0a00 */
[----:B------:R-:W-:Y:S02]  /*1460*/  @!P0 LOP3.LUT R0, RZ, R16, RZ, 0x33, !PT ;  /* 0x00000010ff008212 */ /* 0x000fe400078e33ff */
[----:B------:R-:W-:Y:S02]  /*1470*/  IADD3 R25, PT, PT, R25, R8, RZ ;  /* 0x0000000819197210 */ /* 0x000fe40007ffe0ff */
[----:B------:R-:W-:Y:S01]  /*1480*/  @!P3 IADD3 R27, PT, PT, R27, R4, RZ ;  /* 0x000000041b1bb210 */ /* 0x000fe20007ffe0ff */
[----:B----4-:R-:W-:Y:S01]  /*1490*/  @!P3 IMAD R4, R21, R11, RZ ;  /* 0x0000000b1504b224 */ /* 0x010fe200078e02ff */
[----:B------:R-:W-:Y:S01]  /*14a0*/  @P3 IADD3 R12, PT, PT, R12, R15, RZ ;  /* 0x0000000f0c0c3210 */ /* 0x000fe20007ffe0ff */
[----:B------:R-:W-:Y:S01]  /*14b0*/  IMAD R9, R23, R0, RZ ;  /* 0x0000000017097224 */ /* 0x000fe200078e02ff */
[----:B------:R-:W-:Y:S02]  /*14c0*/  @!P3 SHF.R.S32.HI R7, RZ, 0x1f, R11 ;  /* 0x0000001fff07b819 */ /* 0x000fe4000001140b */
[----:B------:R-:W-:Y:S01]  /*14d0*/  SHF.R.S32.HI R8, RZ, 0x1f, R0 ;  /* 0x0000001fff087819 */ /* 0x000fe20000011400 */
[----:B------:R-:W-:-:S04]  /*14e0*/  @!P3 IMAD.WIDE.U32 R14, R20, R11, R26 ;  /* 0x0000000b140eb225 */ /* 0x000fc800078e001a */
[----:B------:R-:W-:Y:S02]  /*14f0*/  @!P3 IMAD R7, R20, R7, R4 ;  /* 0x000000071407b224 */ /* 0x000fe400078e0204 */
[----:B------:R-:W-:-:S04]  /*1500*/  IMAD.WIDE.U32 R24, R22, R0, R24 ;  /* 0x0000000016187225 */ /* 0x000fc800078e0018 */
[----:B------:R-:W-:Y:S02]  /*1510*/  IMAD R8, R22, R8, R9 ;  /* 0x0000000816087224 */ /* 0x000fe400078e0209 */
[----:B------:R-:W-:-:S04]  /*1520*/  @P3 IMAD.WIDE.U32 R10, R120, R12, RZ ;  /* 0x0000000c780a3225 */ /* 0x000fc800078e00ff */
[----:B------:R-:W-:Y:S01]  /*1530*/  @P3 IMAD R4, R121, R12, RZ ;  /* 0x0000000c79043224 */ /* 0x000fe200078e02ff */
[----:B------:R-:W-:Y:S01]  /*1540*/  MOV R12, R24 ;  /* 0x00000018000c7202 */ /* 0x000fe20000000f00 */
[----:B------:R-:W-:Y:S01]  /*1550*/  @!P3 IMAD.IADD R7, R15, 0x1, R7 ;  /* 0x000000010f07b824 */ /* 0x000fe200078e0207 */
[----:B------:R-:W-:Y:S01]  /*1560*/  IADD3 R0, PT, PT, R25, R8, RZ ;  /* 0x0000000819007210 */ /* 0x000fe20007ffe0ff */
[----:B------:R-:W-:Y:S01]  /*1570*/  @P3 IMAD.IADD R7, R11, 0x1, R4 ;  /* 0x000000010b073824 */ /* 0x000fe200078e0204 */
[----:B------:R-:W-:Y:S02]  /*1580*/  @P3 MOV R14, R10 ;  /* 0x0000000a000e3202 */ /* 0x000fe40000000f00 */
[----:B------:R-:W-:Y:S02]  /*1590*/  MOV R19, RZ ;  /* 0x000000ff00137202 */ /* 0x000fe40000000f00 */
.L_x_485:
[----:B------:R-:W-:Y:S05]  /*15a0*/  BSYNC.RECONVERGENT B0 ;  /* 0x0000000000007941 */ /* 0x000fea0003800200 */
.L_x_483:
[----:B------:R-:W-:Y:S01]  /*15b0*/  ISETP.NE.AND P2, PT, R186, -0x1, PT ;  /* 0xffffffffba00780c */ /* 0x000fe20003f45270 */
[----:B------:R-:W2:Y:S04]  /*15c0*/  LD.E.64 R26, desc[UR4][R2.64+0x30] ;  /* 0x00003004021a7980 */ /* 0x000ea8000c101b00 */
[----:B------:R-:W3:Y:S04]  /*15d0*/  LD.E.64 R24, desc[UR4][R2.64+0x48] ;  /* 0x0000480402187980 */ /* 0x000ee8000c101b00 */
[----:B------:R-:W4:Y:S04]  /*15e0*/  LD.E.64 R22, desc[UR4][R2.64+0x8] ;  /* 0x0000080402167980 */ /* 0x000f28000c101b00 */
[----:B------:R-:W3:Y:S04]  /*15f0*/  @!P2 LD.E.64 R28, desc[UR4][R2.64+0x18] ;  /* 0x00001804021ca980 */ /* 0x000ee8000c101b00 */
[----:B------:R-:W4:Y:S04]  /*1600*/  LD.E.64 R10, desc[UR4][R2.64] ;  /* 0x00000004020a7980 */ /* 0x000f28000c101b00 */
[----:B------:R1:W5:Y:S01]  /*1610*/  LD.E.64 R8, desc[UR4][R2.64+0x10] ;  /* 0x0000100402087980 */ /* 0x000362000c101b00 */
        /* <DEDUP_REMOVED lines=14> */
[----:B------:R-:W-:Y:S01]  /*1700*/  ISETP.GT.U32.AND P1, PT, R15, R32, PT ;  /* 0x000000200f00720c */ /* 0x000fe20003f24070 */
[----:B-----5:R-:W-:Y:S01]  /*1710*/  IMAD R17, R19, R120, RZ ;  /* 0x0000007813117224 */ /* 0x020fe200078e02ff */
[----:B------:R-:W-:-:S11]  /*1720*/  ISETP.NE.AND P4, PT, R16, RZ, PT ;  /* 0x000000ff1000720c */ /* 0x000fd60003f85270 */
[----:B------:R-:W-:-:S05]  /*1730*/  @!P1 IMAD.IADD R32, R32, 0x1, -R15 ;  /* 0x0000000120209824 */ /* 0x000fca00078e0a0f */
[----:B------:R-:W-:Y:S02]  /*1740*/  ISETP.GE.U32.AND P0, PT, R32, R15, PT ;  /* 0x0000000f2000720c */ /* 0x000fe40003f06070 */
[----:B------:R-:W-:Y:S02]  /*1750*/  LOP3.LUT R15, R181, R16, RZ, 0x3c, !PT ;  /* 0x00000010b50f7212 */ /* 0x000fe400078e3cff */
[----:B------:R-:W-:Y:S02]  /*1760*/  MOV R19, 0x400 ;  /* 0x0000040000137802 */ /* 0x000fe40000000f00 */
[----:B------:R-:W-:Y:S01]  /*1770*/  ISETP.GE.AND P3, PT, R15, RZ, PT ;  /* 0x000000ff0f00720c */ /* 0x000fe20003f66270 */
[----:B------:R-:W-:Y:S02]  /*1780*/  IMAD.SHL.U32 R15, R113, 0x8, RZ ;  /* 0x00000008710f7824 */ /* 0x000fe400078e00ff */
[----:B------:R-:W-:Y:S02]  /*1790*/  @!P1 VIADD R20, R20, 0x1 ;  /* 0x0000000114149836 */ /* 0x000fe40000000000 */
[----:B------:R-:W-:Y:S01]  /*17a0*/  IMAD.WIDE.U32 R32, R18, R120, RZ ;  /* 0x0000007812207225 */ /* 0x000fe200078e00ff */
[----:B-1----:R-:W-:-:S02]  /*17b0*/  LEA R4, R4, R19, 0x18 ;  /* 0x0000001304047211 */ /* 0x002fc400078ec0ff */
[----:B------:R-:W-:Y:S01]  /*17c0*/  LOP3.LUT R19, R15, 0x18, RZ, 0xc0, !PT ;  /* 0x000000180f137812 */ /* 0x000fe200078ec0ff */
[----:B------:R-:W-:Y:S02]  /*17d0*/  IMAD R17, R18, R121, R17 ;  /* 0x0000007912117224 */ /* 0x000fe400078e0211 */
[----:B------:R-:W-:Y:S01]  /*17e0*/  @P0 VIADD R20, R20, 0x1 ;  /* 0x0000000114140836 */ /* 0x000fe20000000000 */
[----:B------:R-:W-:Y:S01]  /*17f0*/  IADD3 R14, P1, P0, R32, R14, R19 ;  /* 0x0000000e200e7210 */ /* 0x000fe2000783e013 */
[----:B------:R-:W-:Y:S02]  /*1800*/  IMAD.IADD R18, R33, 0x1, R17 ;  /* 0x0000000121127824 */ /* 0x000fe400078e0211 */
[----:B------:R-:W-:Y:S01]  /*1810*/  @!P3 IMAD.MOV R20, RZ, RZ, -R20 ;  /* 0x000000ffff14b224 */ /* 0x000fe200078e0a14 */
[----:B------:R-:W-:Y:S02]  /*1820*/  @!P4 LOP3.LUT R20, RZ, R16, RZ, 0x33, !PT ;  /* 0x00000010ff14c212 */ /* 0x000fe400078e33ff */
[----:B------:R-:W-:-:S02]  /*1830*/  IADD3.X R7, PT, PT, R18, R7, RZ, P1, P0 ;  /* 0x0000000712077210 */ /* 0x000fc40000fe04ff */
[----:B------:R-:W-:Y:S01]  /*1840*/  SHF.R.S32.HI R16, RZ, 0x1f, R20 ;  /* 0x0000001fff107819 */ /* 0x000fe20000011414 */
[----:B------:R-:W-:Y:S01]  /*1850*/  IMAD.IADD R174, R13, 0x1, -R184 ;  /* 0x000000010dae7824 */ /* 0x000fe200078e0ab8 */
[----:B------:R-:W-:Y:S02]  /*1860*/  IADD3 R18, P4, PT, R19, R12, RZ ;  /* 0x0000000c13127210 */ /* 0x000fe40007f9e0ff */
[----:B------:R-:W-:Y:S01]  /*1870*/  LEA R183, R6, 0xffffff80, 0x7 ;  /* 0xffffff8006b77811 */ /* 0x000fe200078e38ff */
[----:B--2---:R-:W-:-:S04]  /*1880*/  @P2 IMAD.WIDE.U32 R32, R26, R186, RZ ;  /* 0x000000ba1a202225 */ /* 0x004fc800078e00ff */
[----:B------:R-:W-:Y:S02]  /*1890*/  @P2 IMAD R21, R27, R186, RZ ;  /* 0x000000ba1b152224 */ /* 0x000fe400078e02ff */
[-C--:B---3--:R-:W-:Y:S02]  /*18a0*/  @!P2 IMAD R17, R29, R182.reuse, RZ ;  /* 0x000000b61d11a224 */ /* 0x088fe400078e02ff */
[----:B------:R-:W-:-:S04]  /*18b0*/  @!P2 IMAD.WIDE.U32 R28, R28, R182, RZ ;  /* 0x000000b61c1ca225 */ /* 0x000fc800078e00ff */
[----:B------:R-:W-:Y:S02]  /*18c0*/  @P2 IMAD.MOV.U32 R28, RZ, RZ, R32 ;  /* 0x000000ffff1c2224 */ /* 0x000fe400078e0020 */
[----:B------:R-:W-:Y:S02]  /*18d0*/  @!P2 IMAD.IADD R17, R29, 0x1, R17 ;  /* 0x000000011d11a824 */ /* 0x000fe400078e0211 */
[----:B------:R-:W-:Y:S02]  /*18e0*/  @P2 IMAD.IADD R17, R33, 0x1, R21 ;  /* 0x0000000121112824 */ /* 0x000fe400078e0215 */
[-C--:B------:R-:W-:Y:S02]  /*18f0*/  IMAD R21, R31, R20.reuse, RZ ;  /* 0x000000141f157224 */ /* 0x080fe400078e02ff */
[----:B------:R-:W-:Y:S01]  /*1900*/  IMAD.WIDE.U32 R32, R30, R20, RZ ;  /* 0x000000141e207225 */ /* 0x000fe200078e00ff */
[----:B------:R-:W-:Y:S02]  /*1910*/  SHF.R.U32.HI R20, RZ, 0x2, R113 ;  /* 0x00000002ff147819 */ /* 0x000fe40000011671 */
[----:B------:R-:W-:-:S03]  /*1920*/  IADD3 R34, P0, PT, R19, R28, RZ ;  /* 0x0000001c13227210 */ /* 0x000fc60007f1e0ff */
[C---:B------:R-:W-:Y:S01]  /*1930*/  VIADD R13, R20.reuse, 0x20 ;  /* 0x00000020140d7836 */ /* 0x040fe20000000000 */
[----:B------:R-:W-:Y:S01]  /*1940*/  LOP3.LUT R28, R15, 0xc0, RZ, 0xc0, !PT ;  /* 0x000000c00f1c7812 */ /* 0x000fe200078ec0ff */
[----:B------:R-:W-:Y:S01]  /*1950*/  IMAD.X R35, RZ, RZ, R17, P0 ;  /* 0x000000ffff237224 */ /* 0x000fe200000e0611 */
[----:B------:R-:W-:Y:S01]  /*1960*/  ISETP.GE.AND P0, PT, R20, R174, PT ;  /* 0x000000ae1400720c */ /* 0x000fe20003f06270 */
[----:B------:R-:W-:Y:S01]  /*1970*/  IMAD R16, R16, R30, R21 ;  /* 0x0000001e10107224 */ /* 0x000fe200078e0215 */
[----:B------:R-:W-:Y:S01]  /*1980*/  ISETP.GE.AND P1, PT, R13, R174, PT ;  /* 0x000000ae0d00720c */ /* 0x000fe20003f26270 */
[----:B------:R-:W-:Y:S01]  /*1990*/  IMAD.MOV.U32 R21, RZ, RZ, RZ ;  /* 0x000000ffff157224 */ /* 0x000fe200078e00ff */
[----:B------:R-:W-:Y:S01]  /*19a0*/  LOP3.LUT R28, R28, 0x18, R113, 0xf8, !PT ;  /* 0x000000181c1c7812 */ /* 0x000fe200078ef871 */
[----:B------:R-:W-:Y:S01]  /*19b0*/  IMAD.WIDE.U32 R30, R181, R24, R34 ;  /* 0x00000018b51e7225 */ /* 0x000fe200078e0022 */
[----:B------:R-:W-:Y:S02]  /*19c0*/  IADD3 R24, P3, PT, R14, R32, RZ ;  /* 0x000000200e187210 */ /* 0x000fe40007f7e0ff */
[----:B------:R-:W-:Y:S01]  /*19d0*/  IADD3 R16, PT, PT, R33, R16, RZ ;  /* 0x0000001021107210 */ /* 0x000fe20007ffe0ff */
[----:B------:R-:W-:Y:S01]  /*19e0*/  IMAD R12, R25, R181, RZ ;  /* 0x000000b5190c7224 */ /* 0x000fe200078e02ff */
[----:B------:R-:W-:Y:S01]  /*19f0*/  LOP3.LUT R14, R28, 0x18, R15, 0x78, !PT ;  /* 0x000000181c0e7812 */ /* 0x000fe200078e780f */
[----:B------:R-:W-:-:S04]  /*1a00*/  IMAD.WIDE.U32 R28, R5, 0x40, R20 ;  /* 0x00000040051c7825 */ /* 0x000fc800078e0014 */
[----:B------:R-:W-:Y:S02]  /*1a10*/  IMAD.IADD R17, R31, 0x1, R12 ;  /* 0x000000011f117824 */ /* 0x000fe400078e020c */
[----:B------:R-:W-:Y:S02]  /*1a20*/  IMAD.X R25, R7, 0x1, R16, P3 ;  /* 0x0000000107197824 */ /* 0x000fe400018e0610 */
[----:B------:R-:W-:Y:S02]  /*1a30*/  IMAD.X R19, RZ, RZ, R0, P4 ;  /* 0x000000ffff137224 */ /* 0x000fe400020e0600 */
[----:B------:R-:W-:Y:S02]  /*1a40*/  @!P0 IMAD.MOV.U32 R16, RZ, RZ, R30 ;  /* 0x000000ffff108224 */ /* 0x000fe400078e001e */
[----:B------:R-:W-:Y:S01]  /*1a50*/  @!P0 IMAD R7, R29, R26, RZ ;  /* 0x0000001a1d078224 */ /* 0x000fe200078e02ff */
[----:B------:R-:W-:Y:S01]  /*1a60*/  LOP3.LUT R185, R14, 0x1f20, R15, 0xf8, !PT ;  /* 0x00001f200eb97812 */ /* 0x000fe200078ef80f */
[----:B------:R-:W-:Y:S01]  /*1a70*/  @!P1 IMAD.MOV.U32 R31, RZ, RZ, R17 ;  /* 0x000000ffff1f9224 */ /* 0x000fe200078e0011 */
[----:B------:R-:W-:Y:S01]  /*1a80*/  @!P1 IADD3 R14, P2, PT, R28, 0x20, RZ ;  /* 0x000000201c0e9810 */ /* 0x000fe20007f5e0ff */
[----:B------:R-:W-:-:S02]  /*1a90*/  IMAD R12, R173, R20, RZ ;  /* 0x00000014ad0c7224 */ /* 0x000fc400078e02ff */
[----:B------:R-:W-:-:S04]  /*1aa0*/  IMAD.WIDE.U32 R18, R20, R172, R18 ;  /* 0x000000ac14127225 */ /* 0x000fc800078e0012 */
[C---:B------:R-:W-:Y:S02]  /*1ab0*/  @!P0 IMAD R7, R28.reuse, R27, R7 ;  /* 0x0000001b1c078224 */ /* 0x040fe400078e0207 */
[----:B------:R-:W-:Y:S01]  /*1ac0*/  @!P0 IMAD.WIDE.U32 R16, R28, R26, R16 ;  /* 0x0000001a1c108225 */ /* 0x000fe200078e0010 */
[----:B----4-:R-:W-:-:S03]  /*1ad0*/  LEA R176, P5, R18, R22, 0x1 ;  /* 0x0000001612b07211 */ /* 0x010fc600078a08ff */
[----:B------:R-:W-:Y:S02]  /*1ae0*/  IMAD.IADD R0, R112, 0x1, -R183 ;  /* 0x0000000170007824 */ /* 0x000fe400078e0ab7 */
[----:B------:R-:W-:Y:S02]  /*1af0*/  VIADD R5, R20, 0x60 ;  /* 0x0000006014057836 */ /* 0x000fe40000000000 */
[----:B------:R-:W-:Y:S01]  /*1b00*/  IMAD.IADD R175, R19, 0x1, R12 ;  /* 0x0000000113af7824 */ /* 0x000fe200078e020c */
[----:B------:R-:W-:Y:S01]  /*1b10*/  @!P0 LEA R22, P4, R16, R10, 0x1 ;  /* 0x0000000a10168211 */ /* 0x000fe200078808ff */
[----:B------:R-:W-:Y:S02]  /*1b20*/  @!P1 IMAD.X R15, RZ, RZ, R29, P2 ;  /* 0x000000ffff0f9224 */ /* 0x000fe400010e061d */
[----:B------:R-:W-:Y:S01]  /*1b30*/  @!P0 IMAD.IADD R7, R17, 0x1, R7 ;  /* 0x0000000111078824 */ /* 0x000fe200078e0207 */
[----:B------:R-:W-:Y:S01]  /*1b40*/  ISETP.GE.AND P3, PT, R5, R0, PT ;  /* 0x000000000500720c */ /* 0x000fe20003f66270 */
[----:B------:R-:W-:Y:S01]  /*1b50*/  @!P1 IMAD R15, R15, R26, RZ ;  /* 0x0000001a0f0f9224 */ /* 0x000fe200078e02ff */
[----:B------:R-:W-:-:S02]  /*1b60*/  LEA.HI.X R175, R18, R23, R175, 0x1, P5 ;  /* 0x0000001712af7211 */ /* 0x000fc400028f0caf */
[-C--:B------:R-:W-:Y:S01]  /*1b70*/  @!P0 LEA.HI.X R23, R16, R11.reuse, R7, 0x1, P4 ;  /* 0x0000000b10178211 */ /* 0x080fe200020f0c07 */
[C---:B------:R-:W-:Y:S01]  /*1b80*/  VIADD R7, R20.reuse, 0x40 ;  /* 0x0000004014077836 */ /* 0x040fe20000000000 */
[----:B------:R-:W-:Y:S01]  /*1b90*/  ISETP.GE.AND P5, PT, R13, R0, PT ;  /* 0x000000000d00720c */ /* 0x000fe20003fa6270 */
[----:B------:R-:W-:Y:S01]  /*1ba0*/  @!P1 IMAD R15, R27, R14, R15 ;  /* 0x0000000e1b0f9224 */ /* 0x000fe200078e020f */
[----:B------:R-:W-:Y:S01]  /*1bb0*/  ISETP.GE.AND P6, PT, R20, R0, PT ;  /* 0x000000001400720c */ /* 0x000fe20003fc6270 */
[----:B------:R-:W-:Y:S01]  /*1bc0*/  @!P1 IMAD.WIDE.U32 R30, R26, R14, R30 ;  /* 0x0000000e1a1e9225 */ /* 0x000fe200078e001e */
[----:B------:R-:W-:Y:S02]  /*1bd0*/  LEA R185, R185, R4, 0x1 ;  /* 0x00000004b9b97211 */ /* 0x000fe400078e08ff */
[----:B------:R-:W-:Y:S01]  /*1be0*/  ISETP.GE.AND P4, PT, R7, R0, PT ;  /* 0x000000000700720c */ /* 0x000fe20003f86270 */
[----:B------:R-:W-:Y:S01]  /*1bf0*/  @!P1 IMAD.IADD R15, R31, 0x1, R15 ;  /* 0x000000011f0f9824 */ /* 0x000fe200078e020f */
[----:B------:R-:W-:Y:S01]  /*1c00*/  @!P1 LEA R10, P2, R30, R10, 0x1 ;  /* 0x0000000a1e0a9211 */ /* 0x000fe200078408ff */
[----:B------:R-:W-:Y:S01]  /*1c10*/  IMAD.SHL.U32 R12, R172, 0x20, RZ ;  /* 0x00000020ac0c7824 */ /* 0x000fe200078e00ff */
[----:B------:R-:W-:Y:S01]  /*1c20*/  @!PT LDS RZ, [RZ] ;  /* 0x00000000fffff984 */ /* 0x000fe20000000800 */
[----:B------:R-:W-:Y:S01]  /*1c30*/  @!PT LDS RZ, [RZ] ;  /* 0x00000000fffff984 */ /* 0x000fe20000000800 */
[----:B------:R-:W-:Y:S01]  /*1c40*/  @!PT LDS RZ, [RZ] ;  /* 0x00000000fffff984 */ /* 0x000fe20000000800 */
[----:B------:R1:W-:Y:S01]  /*1c50*/  @!P0 LDGSTS.E.BYPASS.LTC128B.128 [R185], desc[UR4][R22.64] ;  /* 0x0000000016b98fae */ /* 0x0003e2000b981a04 */
[----:B------:R-:W-:Y:S01]  /*1c60*/  @!P3 IMAD.MOV.U32 R177, RZ, RZ, R175 ;  /* 0x000000ffffb1b224 */ /* 0x000fe200078e00af */
[----:B------:R-:W-:-:S02]  /*1c70*/  @!P1 LEA.HI.X R11, R30, R11, R15, 0x1, P2 ;  /* 0x0000000b1e0b9211 */ /* 0x000fc400010f0c0f */
[----:B------:R1:W-:Y:S01]  /*1c80*/  @!P0 LDGSTS.E.BYPASS.LTC128B.128 [R185+0x1000], desc[UR4][R22.64+0x40] ;  /* 0x0100004016b98fae */ /* 0x0003e2000b981a04 */
[----:B------:R-:W-:Y:S02]  /*1c90*/  ISETP.GE.AND P2, PT, R13, R0, PT ;  /* 0x000000000d00720c */ /* 0x000fe40003f46270 */
[----:B------:R-:W-:Y:S01]  /*1ca0*/  SHF.L.U64.HI R13, R172, 0x5, R173 ;  /* 0x00000005ac0d7819 */ /* 0x000fe200000102ad */
[----:B------:R1:W-:Y:S01]  /*1cb0*/  @!P0 LDGSTS.E.BYPASS.LTC128B.128 [R185+0x2000], desc[UR4][R22.64+0x80] ;  /* 0x0200008016b98fae */ /* 0x0003e2000b981a04 */
[-C--:B------:R-:W-:Y:S01]  /*1cc0*/  @!P5 LEA R18, P0, R12, R176.reuse, 0x1 ;  /* 0x000000b00c12d211 */ /* 0x080fe200078008ff */
[----:B------:R-:W-:Y:S02]  /*1cd0*/  @!P3 IMAD.WIDE.U32 R16, R172, 0xc0, R176 ;  /* 0x000000c0ac10b825 */ /* 0x000fe400078e00b0 */
[----:B------:R1:W-:Y:S01]  /*1ce0*/  @!P1 LDGSTS.E.BYPASS.LTC128B.128 [R185+0x800], desc[UR4][R10.64] ;  /* 0x008000000ab99fae */ /* 0x0003e2000b981a04 */
[----:B------:R-:W-:Y:S01]  /*1cf0*/  @!P5 LEA.HI.X R19, R12, R175, R13, 0x1, P0 ;  /* 0x000000af0c13d211 */ /* 0x000fe200000f0c0d */
[----:B------:R-:W-:Y:S01]  /*1d00*/  @!P6 IMAD.MOV.U32 R177, RZ, RZ, R175 ;  /* 0x000000ffffb1e224 */ /* 0x000fe200078e00af */
[----:B------:R-:W-:Y:S01]  /*1d10*/  @!P4 LEA R12, P0, R172, R176, 0x7 ;  /* 0x000000b0ac0cc211 */ /* 0x000fe200078038ff */
[----:B------:R1:W-:Y:S01]  /*1d20*/  @!P1 LDGSTS.E.BYPASS.LTC128B.128 [R185+0x1800], desc[UR4][R10.64+0x40] ;  /* 0x018000400ab99fae */ /* 0x0003e2000b981a04 */
[----:B------:R-:W-:-:S03]  /*1d30*/  @!P3 IMAD R14, R173, 0xc0, RZ ;  /* 0x000000c0ad0eb824 */ /* 0x000fc600078e02ff */
[----:B------:R1:W-:Y:S01]  /*1d40*/  @!P1 LDGSTS.E.BYPASS.LTC128B.128 [R185+0x2800], desc[UR4][R10.64+0x80] ;  /* 0x028000800ab99fae */ /* 0x0003e2000b981a04 */
[----:B------:R-:W-:-:S03]  /*1d50*/  @!P4 LEA.HI.X R13, R172, R175, R173, 0x7, P0 ;  /* 0x000000afac0dc211 */ /* 0x000fc600000f3cad */
        /* <DEDUP_REMOVED lines=14> */
[----:B------:R-:W-:Y:S01]  /*1e40*/  IMAD.WIDE.U32 R24, R20, R120, R24 ;  /* 0x0000007814187225 */ /* 0x000fe200078e0018 */
[----:B------:R-:W-:-:S03]  /*1e50*/  ISETP.GE.AND P4, PT, R7, R0, PT ;  /* 0x000000000700720c */ /* 0x000fc60003f86270 */
[----:B------:R-:W-:Y:S01]  /*1e60*/  IMAD R179, R121, R20, RZ ;  /* 0x0000001479b37224 */ /* 0x000fe200078e02ff */
[----:B------:R-:W-:Y:S01]  /*1e70*/  ISETP.GE.AND P1, PT, R5, R0, PT ;  /* 0x000000000500720c */ /* 0x000fe20003f26270 */
[----:B------:R-:W-:Y:S01]  /*1e80*/  IMAD.SHL.U32 R0, R120, 0x20, RZ ;  /* 0x0000002078007824 */ /* 0x000fe200078e00ff */
[----:B------:R-:W-:-:S11]  /*1e90*/  DEPBAR.LE SB0, 0x0 ;  /* 0x000080000000791a */ /* 0x000fd60000000000 */
[----:B------:R-:W-:Y:S05]  /*1ea0*/  WARPSYNC.ALL ;  /* 0x0000000000007948 */ /* 0x000fea0003800000 */
[----:B------:R-:W-:Y:S01]  /*1eb0*/  IMAD.IADD R179, R25, 0x1, R179 ;  /* 0x0000000119b37824 */ /* 0x000fe200078e02b3 */
[----:B------:R-:W-:Y:S01]  /*1ec0*/  BAR.SYNC.DEFER_BLOCKING 0x0 ;  /* 0x0000000000007b1d */ /* 0x000fe20000010000 */
[----:B------:R-:W-:Y:S02]  /*1ed0*/  LEA R178, P0, R24, R8, 0x1 ;  /* 0x0000000818b27211 */ /* 0x000fe400078008ff */
[----:B------:R-:W-:Y:S02]  /*1ee0*/  SHF.L.U64.HI R5, R120, 0x5, R121 ;  /* 0x0000000578057819 */ /* 0x000fe40000010279 */
[----:B------:R-:W-:-:S02]  /*1ef0*/  LEA.HI.X R179, R24, R9, R179, 0x1, P0 ;  /* 0x0000000918b37211 */ /* 0x000fc400000f0cb3 */
[-C--:B-1----:R-:W-:Y:S02]  /*1f00*/  @!P2 LEA R10, P3, R0, R178.reuse, 0x1 ;  /* 0x000000b2000aa211 */ /* 0x082fe400078608ff */
[----:B------:R-:W-:Y:S02]  /*1f10*/  @!P4 LEA R12, P0, R120, R178, 0x7 ;  /* 0x000000b2780cc211 */ /* 0x000fe400078038ff */
[-C--:B------:R-:W-:Y:S01]  /*1f20*/  @!P2 LEA.HI.X R11, R0, R179.reuse, R5, 0x1, P3 ;  /* 0x000000b3000ba211 */ /* 0x080fe200018f0c05 */
[----:B------:R-:W-:Y:S01]  /*1f30*/  @!P1 IMAD R7, R121, 0xc0, RZ ;  /* 0x000000c079079824 */ /* 0x000fe200078e02ff */
[C---:B------:R-:W-:Y:S01]  /*1f40*/  @!P4 LEA.HI.X R13, R120.reuse, R179, R121, 0x7, P0 ;  /* 0x000000b3780dc211 */ /* 0x040fe200000f3c79 */
[----:B------:R-:W-:Y:S01]  /*1f50*/  @!P1 IMAD.WIDE.U32 R8, R120, 0xc0, R178 ;  /* 0x000000c078089825 */ /* 0x000fe200078e00b2 */
[----:B------:R-:W-:Y:S01]  /*1f60*/  @!PT LDS RZ, [RZ] ;  /* 0x00000000fffff984 */ /* 0x000fe20000000800 */
[----:B------:R-:W-:Y:S01]  /*1f70*/  @!PT LDS RZ, [RZ] ;  /* 0x00000000fffff984 */ /* 0x000fe20000000800 */
[----:B------:R-:W-:Y:S01]  /*1f80*/  @!PT LDS RZ, [RZ] ;  /* 0x00000000fffff984 */ /* 0x000fe20000000800 */
[----:B------:R-:W-:Y:S04]  /*1f90*/  @!P6 LDGSTS.E.BYPASS.LTC128B.128 [R185+0x9000], desc[UR4][R178.64] ;  /* 0x09000000b2b9efae */ /* 0x000fe8000b981a04 */
[----:B------:R-:W-:Y:S04]  /*1fa0*/  @!P6 LDGSTS.E.BYPASS.LTC128B.128 [R185+0xb000], desc[UR4][R178.64+0x40] ;  /* 0x0b000040b2b9efae */ /* 0x000fe8000b981a04 */
[----:B------:R-:W-:Y:S04]  /*1fb0*/  @!P6 LDGSTS.E.BYPASS.LTC128B.128 [R185+0xd000], desc[UR4][R178.64+0x80] ;  /* 0x0d000080b2b9efae */ /* 0x000fe8000b981a04 */
        /* <DEDUP_REMOVED lines=32> */
[----:B------:R-:W3:Y:S01]  /*21c0*/  LD.E R7, desc[UR4][R2.64+0x18c] ;  /* 0x00018c0402077980 */ /* 0x000ee2000c101900 */
[----:B------:R-:W-:-:S02]  /*21d0*/  IMAD.SHL.U32 R114, R113, 0x20, RZ ;  /* 0x0000002071727824 */ /* 0x000fc400078e00ff */
[C---:B------:R-:W-:Y:S01]  /*21e0*/  IMAD.SHL.U32 R5, R113.reuse, 0x10, RZ ;  /* 0x0000001071057824 */ /* 0x040fe200078e00ff */
[----:B-1----:R-:W-:Y:S01]  /*21f0*/  SHF.R.U32.HI R11, RZ, 0x1, R113 ;  /* 0x00000001ff0b7819 */ /* 0x002fe20000011671 */
[----:B------:R-:W-:Y:S01]  /*2200*/  IMAD.SHL.U32 R9, R113, 0x4, RZ ;  /* 0x0000000471097824 */ /* 0x000fe200078e00ff */
[----:B------:R-:W-:Y:S01]  /*2210*/  LOP3.LUT R8, R114, 0xc0, RZ, 0xc0, !PT ;  /* 0x000000c072087812 */ /* 0x000fe200078ec0ff */
[----:B------:R-:W0:Y:S01]  /*2220*/  LDGDEPBAR ;  /* 0x00000000000079af */ /* 0x000e220000000000 */
[C---:B------:R-:W-:Y:S02]  /*2230*/  LOP3.LUT R171, R5.reuse, 0x3e00, RZ, 0xc0, !PT ;  /* 0x00003e0005ab7812 */ /* 0x040fe400078ec0ff */
[----:B------:R-:W-:Y:S02]  /*2240*/  LOP3.LUT R5, R5, 0x100, RZ, 0xc0, !PT ;  /* 0x0000010005057812 */ /* 0x000fe400078ec0ff */
[----:B------:R-:W-:Y:S02]  /*2250*/  LOP3.LUT R9, R9, 0x18, RZ, 0xc0, !PT ;  /* 0x0000001809097812 */ /* 0x000fe400078ec0ff */
[----:B------:R-:W-:-:S02]  /*2260*/  LOP3.LUT R0, R8, 0x8, R11, 0xf8, !PT ;  /* 0x0000000808007812 */ /* 0x000fc400078ef80b */
[--C-:B------:R-:W-:Y:S02]  /*2270*/  LOP3.LUT R171, R171, 0x20, R114.reuse, 0xf8, !PT ;  /* 0x00000020abab7812 */ /* 0x100fe400078ef872 */
[----:B------:R-:W-:Y:S02]  /*2280*/  LOP3.LUT R8, R8, 0x8, R113, 0xf8, !PT ;  /* 0x0000000808087812 */ /* 0x000fe400078ef871 */
[--C-:B------:R-:W-:Y:S02]  /*2290*/  LOP3.LUT R5, R5, 0x20, R114.reuse, 0xf8, !PT ;  /* 0x0000002005057812 */ /* 0x100fe400078ef872 */
[----:B------:R-:W-:Y:S02]  /*22a0*/  LOP3.LUT R0, R0, R9, RZ, 0x3c, !PT ;  /* 0x0000000900007212 */ /* 0x000fe400078e3cff */
[----:B------:R-:W-:Y:S02]  /*22b0*/  LOP3.LUT R171, R171, 0x100, R114, 0xf8, !PT ;  /* 0x00000100abab7812 */ /* 0x000fe400078ef872 */
[----:B------:R-:W-:-:S02]  /*22c0*/  LOP3.LUT R5, R5, R8, R9, 0xf6, !PT ;  /* 0x0000000805057212 */ /* 0x000fc400078ef609 */
[----:B------:R-:W-:-:S03]  /*22d0*/  LOP3.LUT R171, R171, R0, RZ, 0xfc, !PT ;  /* 0x00000000abab7212 */ /* 0x000fc600078efcff */
[----:B------:R-:W-:Y:S01]  /*22e0*/  IMAD R170, R5, 0x2, R4 ;  /* 0x0000000205aa7824 */ /* 0x000fe200078e0204 */
[----:B------:R-:W-:-:S04]  /*22f0*/  LEA R171, R171, R4, 0x1 ;  /* 0x00000004abab7211 */ /* 0x000fc800078e08ff */
[----:B------:R-:W-:Y:S04]  /*2300*/  LDSM.16.M88.4 R32, [R170+0x3000] ;  /* 0x00300000aa20783b */ /* 0x000fe80000000200 */
[----:B------:R-:W1:Y:S04]  /*2310*/  LDSM.16.M88.4 R44, [R171] ;  /* 0x00000000ab2c783b */ /* 0x000e680000000200 */
        /* <DEDUP_REMOVED lines=11> */
[----:B------:R-:W5:Y:S04]  /*23d0*/  LDSM.16.M88.4 R24, [R170+0x4c00] ;  /* 0x004c0000aa18783b */ /* 0x000f680000000200 */
[----:B------:R-:W-:Y:S04]  /*23e0*/  LDSM.16.M88.4 R8, [R169] ;  /* 0x00000000a908783b */ /* 0x000fe80000000200 */
[----:B------:R-:W5:Y:S04]  /*23f0*/  LDSM.16.M88.4 R20, [R118+0x3000] ;  /* 0x003000007614783b */ /* 0x000f680000000200 */
[----:B------:R-:W5:Y:S01]  /*2400*/  LDSM.16.M88.4 R36, [R118+0x3400] ;  /* 0x003400007624783b */ /* 0x000f620000000200 */
[C---:B-1----:R-:W-:Y:S03]  /*2410*/  HMMA.16816.F32 R16, R44.reuse, R32, RZ ;  /* 0x000000202c10723c */ /* 0x042fe600000018ff */
[----:B--2---:R-:W1:Y:S04]  /*2420*/  LDSM.16.M88.4 R12, [R118+0x3c00] ;  /* 0x003c0000760c783b */ /* 0x004e680000000200 */
[----:B------:R-:W2:Y:S01]  /*2430*/  LDSM.16.M88.4 R40, [R118+0x3800] ;  /* 0x003800007628783b */ /* 0x000ea20000000200 */
[C---:B------:R-:W-:Y:S03]  /*2440*/  HMMA.16816.F32 R32, R44.reuse, R34, RZ ;  /* 0x000000222c20723c */ /* 0x040fe600000018ff */
[----:B------:R-:W-:Y:S04]  /*2450*/  LDSM.16.M88.4 R100, [R171+0x1000] ;  /* 0x00100000ab64783b */ /* 0x000fe80000000200 */
[----:B------:R-:W-:Y:S01]  /*2460*/  LDSM.16.M88.4 R96, [R118+0x4800] ;  /* 0x004800007660783b */ /* 0x000fe20000000200 */
[C---:B----4-:R-:W-:Y:S03]  /*2470*/  HMMA.16816.F32 R28, R44.reuse, R92, RZ ;  /* 0x0000005c2c1c723c */ /* 0x050fe600000018ff */
[----:B------:R-:W-:Y:S04]  /*2480*/  LDSM.16.M88.4 R108, [R118+0x5000] ;  /* 0x00500000766c783b */ /* 0x000fe80000000200 */
[----:B------:R-:W-:Y:S01]  /*2490*/  LDSM.16.M88.4 R104, [R170+0x5400] ;  /* 0x00540000aa68783b */ /* 0x000fe20000000200 */
[C---:B------:R-:W-:Y:S08]  /*24a0*/  HMMA.16816.F32 R92, R44.reuse, R94, RZ ;  /* 0x0000005e2c5c723c */ /* 0x040ff000000018ff */
[C---:B-----5:R-:W-:Y:S08]  /*24b0*/  HMMA.16816.F32 R88, R44.reuse, R84, RZ ;  /* 0x000000542c58723c */ /* 0x060ff000000018ff */
[C---:B------:R-:W-:Y:S08]  /*24c0*/  HMMA.16816.F32 R80, R44.reuse, R76, RZ ;  /* 0x0000004c2c50723c */ /* 0x040ff000000018ff */
        /* <DEDUP_REMOVED lines=9> */
[----:B------:R-:W-:Y:S01]  /*2560*/  HMMA.16816.F32 R44, R44, R26, RZ ;  /* 0x0000001a2c2c723c */ /* 0x000fe200000018ff */
[----:B------:R-:W4:Y:S07]  /*2570*/  LDSM.16.M88.4 R24, [R118+0x4000] ;  /* 0x004000007618783b */ /* 0x000f2e0000000200 */
[C---:B------:R-:W-:Y:S08]  /*2580*/  HMMA.16816.F32 R16, R8.reuse, R20, R16 ;  /* 0x000000140810723c */ /* 0x040ff00000001810 */
[C---:B------:R-:W-:Y:S01]  /*2590*/  HMMA.16816.F32 R32, R8.reuse, R22, R32 ;  /* 0x000000160820723c */ /* 0x040fe20000001820 */
[----:B------:R-:W5:Y:S07]  /*25a0*/  LDSM.16.M88.4 R20, [R118+0x4400] ;  /* 0x004400007614783b */ /* 0x000f6e0000000200 */
[C---:B------:R-:W-:Y:S08]  /*25b0*/  HMMA.16816.F32 R28, R8.reuse, R36, R28 ;  /* 0x00000024081c723c */ /* 0x040ff0000000181c */
[C---:B------:R-:W-:Y:S01]  /*25c0*/  HMMA.16816.F32 R92, R8.reuse, R38, R92 ;  /* 0x00000026085c723c */ /* 0x040fe2000000185c */
[----:B------:R-:W5:Y:S07]  /*25d0*/  LDSM.16.M88.4 R36, [R170+0x5000] ;  /* 0x00500000aa24783b */ /* 0x000f6e0000000200 */
[C---:B-1----:R-:W-:Y:S08]  /*25e0*/  HMMA.16816.F32 R80, R8.reuse, R12, R80 ;  /* 0x0000000c0850723c */ /* 0x042ff00000001850 */
[C---:B------:R-:W-:Y:S01]  /*25f0*/  HMMA.16816.F32 R76, R8.reuse, R14, R76 ;  /* 0x0000000e084c723c */ /* 0x040fe2000000184c */
[----:B------:R-:W1:Y:S07]  /*2600*/  LDSM.16.M88.4 R12, [R118+0x4c00] ;  /* 0x004c0000760c783b */ /* 0x000e6e0000000200 */
[C---:B--2---:R-:W-:Y:S08]  /*2610*/  HMMA.16816.F32 R88, R8.reuse, R40, R88 ;  /* 0x000000280858723c */ /* 0x044ff00000001858 */
[C---:B------:R-:W-:Y:S01]  /*2620*/  HMMA.16816.F32 R84, R8.reuse, R42, R84 ;  /* 0x0000002a0854723c */ /* 0x040fe20000001854 */
[----:B------:R-:W2:Y:S07]  /*2630*/  LDSM.16.M88.4 R40, [R169+0x1000] ;  /* 0x00100000a928783b */ /* 0x000eae0000000200 */
[C---:B----4-:R-:W-:Y:S08]  /*2640*/  HMMA.16816.F32 R72, R8.reuse, R24, R72 ;  /* 0x000000180848723c */ /* 0x050ff00000001848 */
[C---:B------:R-:W-:Y:S01]  /*2650*/  HMMA.16816.F32 R68, R8.reuse, R26, R68 ;  /* 0x0000001a0844723c */ /* 0x040fe20000001844 */
[----:B------:R-:W-:Y:S07]  /*2660*/  LDSM.16.M88.4 R24, [R171+0x2000] ;  /* 0x00200000ab18783b */ /* 0x000fee0000000200 */
[C---:B-----5:R-:W-:Y:S08]  /*2670*/  HMMA.16816.F32 R64, R8.reuse, R20, R64 ;  /* 0x000000140840723c */ /* 0x060ff00000001840 */
[----:B------:R-:W-:Y:S01]  /*2680*/  HMMA.16816.F32 R60, R8, R22, R60 ;  /* 0x00000016083c723c */ /* 0x000fe2000000183c */
[----:B------:R-:W4:Y:S07]  /*2690*/  LDSM.16.M88.4 R20, [R170+0x7000] ;  /* 0x00700000aa14783b */ /* 0x000f2e0000000200 */
[C---:B------:R-:W-:Y:S08]  /*26a0*/  HMMA.16816.F32 R16, R100.reuse, R36, R16 ;  /* 0x000000246410723c */ /* 0x040ff00000001810 */
[----:B------:R-:W-:Y:S01]  /*26b0*/  HMMA.16816.F32 R32, R100, R38, R32 ;  /* 0x000000266420723c */ /* 0x000fe20000001820 */
[----:B------:R-:W-:Y:S07]  /*26c0*/  LDSM.16.M88.4 R36, [R118+0x5400] ;  /* 0x005400007624783b */ /* 0x000fee0000000200 */
[C---:B------:R-:W-:Y:S08]  /*26d0*/  HMMA.16816.F32 R56, R8.reuse, R96, R56 ;  /* 0x000000600838723c */ /* 0x040ff00000001838 */
[C---:B------:R-:W-:Y:S01]  /*26e0*/  HMMA.16816.F32 R52, R8.reuse, R98, R52 ;  /* 0x000000620834723c */ /* 0x040fe20000001834 */
[----:B------:R-:W-:Y:S07]  /*26f0*/  LDSM.16.M88.4 R96, [R170+0x5800] ;  /* 0x00580000aa60783b */ /* 0x000fee0000000200 */
[C---:B-1----:R-:W-:Y:S08]  /*2700*/  HMMA.16816.F32 R48, R8.reuse, R12, R48 ;  /* 0x0000000c0830723c */ /* 0x042ff00000001830 */
[----:B------:R-:W-:Y:S01]  /*2710*/  HMMA.16816.F32 R44, R8, R14, R44 ;  /* 0x0000000e082c723c */ /* 0x000fe2000000182c */
[----:B------:R-:W-:Y:S04]  /*2720*/  LDSM.16.M88.4 R12, [R169+0x2000] ;  /* 0x00200000a90c783b */ /* 0x000fe80000000200 */
[----:B------:R-:W1:Y:S03]  /*2730*/  LDSM.16.M88.4 R8, [R118+0x7000] ;  /* 0x007000007608783b */ /* 0x000e660000000200 */
[C---:B--2---:R-:W-:Y:S08]  /*2740*/  HMMA.16816.F32 R16, R40.reuse, R108, R16 ;  /* 0x0000006c2810723c */ /* 0x044ff00000001810 */
[----:B------:R-:W-:-:S12]  /*2750*/  HMMA.16816.F32 R32, R40, R110, R32 ;  /* 0x0000006e2820723c */ /* 0x000fd80000001820 */
[C---:B----4-:R-:W-:Y:S08]  /*2760*/  HMMA.16816.F32 R16, R24.reuse, R20, R16 ;  /* 0x000000141810723c */ /* 0x050ff00000001810 */
[----:B------:R-:W-:Y:S01]  /*2770*/  HMMA.16816.F32 R32, R24, R22, R32 ;  /* 0x000000161820723c */ /* 0x000fe20000001820 */
[----:B------:R-:W2:Y:S11]  /*2780*/  LDSM.16.M88.4 R20, [R170+0x5c00] ;  /* 0x005c0000aa14783b */ /* 0x000eb60000000200 */
[C---:B-1----:R-:W-:Y:S08]  /*2790*/  HMMA.16816.F32 R16, R12.reuse, R8, R16 ;  /* 0x000000080c10723c */ /* 0x042ff00000001810 */
[----:B------:R-:W-:Y:S01]  /*27a0*/  HMMA.16816.F32 R32, R12, R10, R32 ;  /* 0x0000000a0c20723c */ /* 0x000fe20000001820 */
[----:B------:R-:W1:Y:S07]  /*27b0*/  LDSM.16.M88.4 R8, [R118+0x5800] ;  /* 0x005800007608783b */ /* 0x000e6e0000000200 */
[----:B------:R-:W-:Y:S03]  /*27c0*/  HMMA.16816.F32 R28, R100, R104, R28 ;  /* 0x00000068641c723c */ /* 0x000fe6000000181c */
[----:B---3--:R-:W-:-:S05]  /*27d0*/  FMUL.FTZ R16, R16, R7 ;  /* 0x0000000710107220 */ /* 0x008fca0000410000 */
[C---:B------:R-:W-:Y:S08]  /*27e0*/  HMMA.16816.F32 R92, R100.reuse, R106, R92 ;  /* 0x0000006a645c723c */ /* 0x040ff0000000185c */
[----:B------:R-:W-:Y:S01]  /*27f0*/  HMMA.16816.F32 R104, R100, R96, R88 ;  /* 0x000000606468723c */ /* 0x000fe20000001858 */
[----:B------:R-:W3:Y:S01]  /*2800*/  LDSM.16.M88.4 R88, [R170+0x7400] ;  /* 0x00740000aa58783b */ /* 0x000ee20000000200 */
[----:B------:R4:W-:Y:S01]  /*2810*/  MUFU.TANH R96, R16 ;  /* 0x0000001000607308 */ /* 0x0009e20000002400 */
[----:B------:R-:W-:-:S05]  /*2820*/  FMUL.FTZ R97, R17, R7 ;  /* 0x0000000711617220 */ /* 0x000fca0000410000 */
[----:B------:R-:W-:Y:S01]  /*2830*/  HMMA.16816.F32 R84, R100, R98, R84 ;  /* 0x000000626454723c */ /* 0x000fe20000001854 */
[-C--:B------:R-:W-:Y:S01]  /*2840*/  FMUL.FTZ R98, R18, R7.reuse ;  /* 0x0000000712627220 */ /* 0x080fe20000410000 */
[-C--:B------:R-:W-:Y:S02]  /*2850*/  FMUL.FTZ R99, R19, R7.reuse ;  /* 0x0000000713637220 */ /* 0x080fe40000410000 */
[----:B----4-:R-:W4:Y:S04]  /*2860*/  LDSM.16.M88.4 R16, [R170+0x7800] ;  /* 0x00780000aa10783b */ /* 0x010f280000000200 */
[C---:B------:R-:W-:Y:S01]  /*2870*/  HMMA.16816.F32 R108, R40.reuse, R36, R28 ;  /* 0x00000024286c723c */ /* 0x040fe2000000181c */
[----:B------:R-:W5:Y:S07]  /*2880*/  LDSM.16.M88.4 R28, [R118+0x7400] ;  /* 0x00740000761c783b */ /* 0x000f6e0000000200 */
[----:B------:R-:W-:Y:S01]  /*2890*/  HMMA.16816.F32 R92, R40, R38, R92 ;  /* 0x00000026285c723c */ /* 0x000fe2000000185c */
[----:B------:R-:W-:Y:S07]  /*28a0*/  LDSM.16.M88.4 R36, [R170+0x6000] ;  /* 0x00600000aa24783b */ /* 0x000fee0000000200 */
[C---:B--2---:R-:W-:Y:S08]  /*28b0*/  HMMA.16816.F32 R80, R100.reuse, R20, R80 ;  /* 0x000000146450723c */ /* 0x044ff00000001850 */
[----:B------:R-:W-:Y:S01]  /*28c0*/  HMMA.16816.F32 R76, R100, R22, R76 ;  /* 0x00000016644c723c */ /* 0x000fe2000000184c */
[----:B------:R-:W2:Y:S07]  /*28d0*/  LDSM.16.M88.4 R20, [R118+0x5c00] ;  /* 0x005c00007614783b */ /* 0x000eae0000000200 */
[C---:B-1----:R-:W-:Y:S08]  /*28e0*/  HMMA.16816.F32 R104, R40.reuse, R8, R104 ;  /* 0x000000082868723c */ /* 0x042ff00000001868 */
[----:B------:R-:W-:Y:S01]  /*28f0*/  HMMA.16816.F32 R84, R40, R10, R84 ;  /* 0x0000000a2854723c */ /* 0x000fe20000001854 */
[----:B------:R-:W1:Y:S01]  /*2900*/  LDSM.16.M88.4 R8, [R170+0x7c00] ;  /* 0x007c0000aa08783b */ /* 0x000e620000000200 */
[-C--:B------:R-:W-:Y:S01]  /*2910*/  FMUL.FTZ R32, R32, R7.reuse ;  /* 0x0000000720207220 */ /* 0x080fe20000410000 */
[----:B------:R-:W-:-:S05]  /*2920*/  FMUL.FTZ R33, R33, R7 ;  /* 0x0000000721217220 */ /* 0x000fca0000410000 */
[----:B---3--:R-:W-:Y:S01]  /*2930*/  HMMA.16816.F32 R108, R24, R88, R108 ;  /* 0x00000058186c723c */ /* 0x008fe2000000186c */
[-C--:B------:R-:W-:Y:S01]  /*2940*/  FMUL.FTZ R34, R34, R7.reuse ;  /* 0x0000000722227220 */ /* 0x080fe20000410000 */
[----:B------:R-:W-:-:S06]  /*2950*/  FMUL.FTZ R35, R35, R7 ;  /* 0x0000000723237220 */ /* 0x000fcc0000410000 */
[C---:B------:R-:W-:Y:S01]  /*2960*/  HMMA.16816.F32 R92, R24.reuse, R90, R92 ;  /* 0x0000005a185c723c */ /* 0x040fe2000000185c */
[----:B------:R-:W-:Y:S01]  /*2970*/  MUFU.TANH R115, R32 ;  /* 0x0000002000737308 */ /* 0x000fe20000002400 */
[----:B------:R-:W-:Y:S01]  /*2980*/  IMAD.SHL.U32 R113, R113, 0x2, RZ ;  /* 0x0000000271717824 */ /* 0x000fe200078e00ff */
[----:B------:R-:W-:Y:S05]  /*2990*/  LDSM.16.M88.4 R88, [R118+0x7800] ;  /* 0x007800007658783b */ /* 0x000fea0000000200 */
[C---:B----4-:R-:W-:Y:S01]  /*29a0*/  HMMA.16816.F32 R104, R24.reuse, R16, R104 ;  /* 0x000000101868723c */ /* 0x050fe20000001868 */
[----:B------:R-:W-:Y:S07]  /*29b0*/  MUFU.TANH R116, R33 ;  /* 0x0000002100747308 */ /* 0x000fee0000002400 */
[----:B------:R-:W-:Y:S01]  /*29c0*/  HMMA.16816.F32 R84, R24, R18, R84 ;  /* 0x000000121854723c */ /* 0x000fe20000001854 */
[----:B------:R-:W3:Y:S01]  /*29d0*/  LDSM.16.M88.4 R16, [R170+0x6400] ;  /* 0x00640000aa10783b */ /* 0x000ee20000000200 */
[----:B------:R-:W-:Y:S08]  /*29e0*/  MUFU.TANH R117, R34 ;  /* 0x0000002200757308 */ /* 0x000ff00000002400 */
[----:B------:R4:W-:Y:S01]  /*29f0*/  MUFU.TANH R119, R35 ;  /* 0x0000002300777308 */ /* 0x0009e20000002400 */
[C---:B-----5:R-:W-:Y:S08]  /*2a00*/  HMMA.16816.F32 R108, R12.reuse, R28, R108 ;  /* 0x0000001c0c6c723c */ /* 0x060ff0000000186c */
[----:B------:R-:W-:Y:S01]  /*2a10*/  HMMA.16816.F32 R92, R12, R30, R92 ;  /* 0x0000001e0c5c723c */ /* 0x000fe2000000185c */
[----:B------:R-:W-:Y:S04]  /*2a20*/  LDSM.16.M88.4 R28, [R118+0x7c00] ;  /* 0x007c0000761c783b */ /* 0x000fe80000000200 */
[----:B----4-:R-:W4:Y:S03]  /*2a30*/  LDSM.16.M88.4 R32, [R118+0x6000] ;  /* 0x006000007620783b */ /* 0x010f260000000200 */
[C---:B--2---:R-:W-:Y:S08]  /*2a40*/  HMMA.16816.F32 R80, R40.reuse, R20, R80 ;  /* 0x000000142850723c */ /* 0x044ff00000001850 */
[----:B------:R-:W-:Y:S01]  /*2a50*/  HMMA.16816.F32 R76, R40, R22, R76 ;  /* 0x00000016284c723c */ /* 0x000fe2000000184c */
[----:B------:R-:W2:Y:S07]  /*2a60*/  LDSM.16.M88.4 R20, [R170+0x8000] ;  /* 0x00800000aa14783b */ /* 0x000eae0000000200 */
[C---:B------:R-:W-:Y:S08]  /*2a70*/  HMMA.16816.F32 R72, R100.reuse, R36, R72 ;  /* 0x000000246448723c */ /* 0x040ff00000001848 */
[----:B------:R-:W-:Y:S01]  /*2a80*/  HMMA.16816.F32 R68, R100, R38, R68 ;  /* 0x000000266444723c */ /* 0x000fe20000001844 */
[----:B------:R-:W-:Y:S07]  /*2a90*/  LDSM.16.M88.4 R36, [R118+0x8000] ;  /* 0x008000007624783b */ /* 0x000fee0000000200 */
[C---:B-1----:R-:W-:Y:S08]  /*2aa0*/  HMMA.16816.F32 R80, R24.reuse, R8, R80 ;  /* 0x000000081850723c */ /* 0x042ff00000001850 */
[----:B------:R-:W-:Y:S01]  /*2ab0*/  HMMA.16816.F32 R76, R24, R10, R76 ;  /* 0x0000000a184c723c */ /* 0x000fe2000000184c */
[----:B------:R-:W1:Y:S07]  /*2ac0*/  LDSM.16.M88.4 R8, [R118+0x6400] ;  /* 0x006400007608783b */ /* 0x000e6e0000000200 */
[C---:B---3--:R-:W-:Y:S08]  /*2ad0*/  HMMA.16816.F32 R64, R100.reuse, R16, R64 ;  /* 0x000000106440723c */ /* 0x048ff00000001840 */
[----:B------:R-:W-:Y:S01]  /*2ae0*/  HMMA.16816.F32 R60, R100, R18, R60 ;  /* 0x00000012643c723c */ /* 0x000fe2000000183c */
[----:B------:R-:W3:Y:S07]  /*2af0*/  LDSM.16.M88.4 R16, [R170+0x6800] ;  /* 0x00680000aa10783b */ /* 0x000eee0000000200 */
[C---:B----4-:R-:W-:Y:S08]  /*2b00*/  HMMA.16816.F32 R72, R40.reuse, R32, R72 ;  /* 0x000000202848723c */ /* 0x050ff00000001848 */
[----:B------:R-:W-:Y:S01]  /*2b10*/  HMMA.16816.F32 R68, R40, R34, R68 ;  /* 0x000000222844723c */ /* 0x000fe20000001844 */
[----:B------:R-:W-:Y:S07]  /*2b20*/  LDSM.16.M88.4 R32, [R118+0x6800] ;  /* 0x006800007620783b */ /* 0x000fee0000000200 */
[C---:B------:R-:W-:Y:S08]  /*2b30*/  HMMA.16816.F32 R80, R12.reuse, R28, R80 ;  /* 0x0000001c0c50723c */ /* 0x040ff00000001850 */
[----:B------:R-:W-:Y:S01]  /*2b40*/  HMMA.16816.F32 R76, R12, R30, R76 ;  /* 0x0000001e0c4c723c */ /* 0x000fe2000000184c */
[----:B------:R-:W4:Y:S07]  /*2b50*/  LDSM.16.M88.4 R28, [R170+0x8400] ;  /* 0x00840000aa1c783b */ /* 0x000f2e0000000200 */
[C---:B--2---:R-:W-:Y:S08]  /*2b60*/  HMMA.16816.F32 R72, R24.reuse, R20, R72 ;  /* 0x000000141848723c */ /* 0x044ff00000001848 */
[----:B------:R-:W-:Y:S01]  /*2b70*/  HMMA.16816.F32 R68, R24, R22, R68 ;  /* 0x000000161844723c */ /* 0x000fe20000001844 */
[----:B------:R-:W2:Y:S07]  /*2b80*/  LDSM.16.M88.4 R20, [R118+0x8400] ;  /* 0x008400007614783b */ /* 0x000eae0000000200 */
[C---:B-1----:R-:W-:Y:S08]  /*2b90*/  HMMA.16816.F32 R64, R40.reuse, R8, R64 ;  /* 0x000000082840723c */ /* 0x042ff00000001840 */
[----:B------:R-:W-:Y:S01]  /*2ba0*/  HMMA.16816.F32 R60, R40, R10, R60 ;  /* 0x0000000a283c723c */ /* 0x000fe2000000183c */
[----:B------:R-:W1:Y:S07]  /*2bb0*/  LDSM.16.M88.4 R8, [R170+0x8800] ;  /* 0x00880000aa08783b */ /* 0x000e6e0000000200 */
[----:B---3--:R-:W-:Y:S08]  /*2bc0*/  HMMA.16816.F32 R56, R100, R16, R56 ;  /* 0x000000106438723c */ /* 0x008ff00000001838 */
[C---:B------:R-:W-:Y:S08]  /*2bd0*/  HMMA.16816.F32 R72, R12.reuse, R36, R72 ;  /* 0x000000240c48723c */ /* 0x040ff00000001848 */
[----:B------:R-:W-:Y:S01]  /*2be0*/  HMMA.16816.F32 R68, R12, R38, R68 ;  /* 0x000000260c44723c */ /* 0x000fe20000001844 */
[----:B------:R-:W3:Y:S07]  /*2bf0*/  LDSM.16.M88.4 R36, [R170+0x6c00] ;  /* 0x006c0000aa24783b */ /* 0x000eee0000000200 */
[C---:B----4-:R-:W-:Y:S08]  /*2c00*/  HMMA.16816.F32 R64, R24.reuse, R28, R64 ;  /* 0x0000001c1840723c */ /* 0x050ff00000001840 */
[----:B------:R-:W-:Y:S08]  /*2c10*/  HMMA.16816.F32 R60, R24, R30, R60 ;  /* 0x0000001e183c723c */ /* 0x000ff0000000183c */
[----:B------:R-:W-:Y:S08]  /*2c20*/  HMMA.16816.F32 R56, R40, R32, R56 ;  /* 0x000000202838723c */ /* 0x000ff00000001838 */
[----:B------:R-:W-:Y:S01]  /*2c30*/  HMMA.16816.F32 R52, R100, R18, R52 ;  /* 0x000000126434723c */ /* 0x000fe20000001834 */
[----:B------:R-:W4:Y:S01]  /*2c40*/  MUFU.TANH R98, R98 ;  /* 0x0000006200627308 */ /* 0x000f220000002400 */
[----:B------:R-:W-:Y:S06]  /*2c50*/  LDSM.16.M88.4 R16, [R118+0x8800] ;  /* 0x008800007610783b */ /* 0x000fec0000000200 */
[C---:B--2---:R-:W-:Y:S08]  /*2c60*/  HMMA.16816.F32 R64, R12.reuse, R20, R64 ;  /* 0x000000140c40723c */ /* 0x044ff00000001840 */
[----:B------:R-:W-:Y:S01]  /*2c70*/  HMMA.16816.F32 R60, R12, R22, R60 ;  /* 0x000000160c3c723c */ /* 0x000fe2000000183c */
[----:B------:R-:W2:Y:S07]  /*2c80*/  LDSM.16.M88.4 R20, [R118+0x6c00] ;  /* 0x006c00007614783b */ /* 0x000eae0000000200 */
[----:B-1----:R-:W-:Y:S01]  /*2c90*/  HMMA.16816.F32 R56, R24, R8, R56 ;  /* 0x000000081838723c */ /* 0x002fe20000001838 */
[----:B------:R-:W-:-:S07]  /*2ca0*/  LOP3.LUT R8, R113, 0x6, RZ, 0xc0, !PT ;  /* 0x0000000671087812 */ /* 0x000fce00078ec0ff */
[----:B---3--:R-:W-:Y:S01]  /*2cb0*/  HMMA.16816.F32 R48, R100, R36, R48 ;  /* 0x000000246430723c */ /* 0x008fe20000001830 */
[----:B------:R-:W-:-:S04]  /*2cc0*/  IMAD.IADD R37, R183, 0x1, R8 ;  /* 0x00000001b7257824 */ /* 0x000fc800078e0208 */
[C---:B------:R-:W-:Y:S02]  /*2cd0*/  VIADD R31, R37.reuse, 0x1 ;  /* 0x00000001251f7836 */ /* 0x040fe40000000000 */
[C---:B------:R-:W-:Y:S02]  /*2ce0*/  VIADD R29, R37.reuse, 0x8 ;  /* 0x00000008251d7836 */ /* 0x040fe40000000000 */
[----:B------:R-:W-:Y:S01]  /*2cf0*/  VIADD R9, R37, 0x9 ;  /* 0x0000000925097836 */ /* 0x000fe20000000000 */
[----:B------:R-:W-:Y:S01]  /*2d00*/  HMMA.16816.F32 R52, R40, R34, R52 ;  /* 0x000000222834723c */ /* 0x000fe20000001834 */
[-C--:B------:R-:W-:Y:S01]  /*2d10*/  ISETP.GE.AND P3, PT, R31, R112.reuse, PT ;  /* 0x000000701f00720c */ /* 0x080fe20003f66270 */
[----:B------:R-:W1:Y:S01]  /*2d20*/  MUFU.TANH R97, R97 ;  /* 0x0000006100617308 */ /* 0x000e620000002400 */
[-C--:B------:R-:W-:Y:S02]  /*2d30*/  ISETP.GE.AND P2, PT, R29, R112.reuse, PT ;  /* 0x000000701d00720c */ /* 0x080fe40003f46270 */
[----:B------:R-:W3:Y:S01]  /*2d40*/  LDSM.16.M88.4 R28, [R170+0x8c00] ;  /* 0x008c0000aa1c783b */ /* 0x000ee20000000200 */
[----:B------:R-:W-:Y:S01]  /*2d50*/  ISETP.GE.AND P1, PT, R9, R112, PT ;  /* 0x000000700900720c */ /* 0x000fe20003f26270 */
[----:B------:R-:W-:-:S03]  /*2d60*/  VIADD R9, R37, 0x18 ;  /* 0x0000001825097836 */ /* 0x000fc60000000000 */
[----:B------:R-:W5:Y:S01]  /*2d70*/  MUFU.TANH R99, R99 ;  /* 0x0000006300637308 */ /* 0x000f620000002400 */
[-C--:B------:R-:W-:Y:S02]  /*2d80*/  ISETP.GE.AND P4, PT, R37, R112.reuse, PT ;  /* 0x000000702500720c */ /* 0x080fe40003f86270 */
[-C--:B------:R-:W-:Y:S02]  /*2d90*/  ISETP.GE.AND P5, PT, R9, R112.reuse, PT ;  /* 0x000000700900720c */ /* 0x080fe40003fa6270 */
[----:B------:R-:W-:Y:S02]  /*2da0*/  IADD3 R9, PT, PT, R37, 0x19, RZ ;  /* 0x0000001925097810 */ /* 0x000fe40007ffe0ff */
[----:B----4-:R-:W-:Y:S02]  /*2db0*/  FSEL R98, R98, -INF , !P4 ;  /* 0xff80000062627808 */ /* 0x010fe40006000000 */
[----:B------:R-:W-:Y:S02]  /*2dc0*/  FSEL R96, R96, -INF , !P4 ;  /* 0xff80000060607808 */ /* 0x000fe40006000000 */
[----:B------:R-:W-:Y:S01]  /*2dd0*/  ISETP.GE.AND P4, PT, R9, R112, PT ;  /* 0x000000700900720c */ /* 0x000fe20003f86270 */
[----:B------:R-:W-:Y:S01]  /*2de0*/  VIADD R9, R37, 0x20 ;  /* 0x0000002025097836 */ /* 0x000fe20000000000 */
[----:B-1----:R-:W-:Y:S01]  /*2df0*/  FSEL R34, R97, -INF , !P3 ;  /* 0xff80000061227808 */ /* 0x002fe20005800000 */
[----:B------:R-:W-:Y:S01]  /*2e00*/  HMMA.16816.F32 R44, R100, R38, R44 ;  /* 0x00000026642c723c */ /* 0x000fe2000000182c */
[----:B-----5:R-:W-:-:S02]  /*2e10*/  FSEL R36, R99, -INF , !P3 ;  /* 0xff80000063247808 */ /* 0x020fc40005800000 */
[----:B------:R-:W-:-:S05]  /*2e20*/  ISETP.GE.AND P3, PT, R9, R112, PT ;  /* 0x000000700900720c */ /* 0x000fca0003f66270 */
[----:B------:R-:W-:Y:S01]  /*2e30*/  HMMA.16816.F32 R52, R24, R10, R52 ;  /* 0x0000000a1834723c */ /* 0x000fe20000001834 */
[----:B------:R-:W1:Y:S07]  /*2e40*/  LDSM.16.M88.4 R8, [R118+0x8c00] ;  /* 0x008c00007608783b */ /* 0x000e6e0000000200 */
[----:B--2---:R-:W-:Y:S08]  /*2e50*/  HMMA.16816.F32 R48, R40, R20, R48 ;  /* 0x000000142830723c */ /* 0x004ff00000001830 */
[C---:B------:R-:W-:Y:S08]  /*2e60*/  HMMA.16816.F32 R104, R12.reuse, R88, R104 ;  /* 0x000000580c68723c */ /* 0x040ff00000001868 */
[----:B------:R-:W-:Y:S01]  /*2e70*/  HMMA.16816.F32 R84, R12, R90, R84 ;  /* 0x0000005a0c54723c */ /* 0x000fe20000001854 */
[-C--:B------:R-:W-:Y:S01]  /*2e80*/  FMUL.FTZ R88, R93, R7.reuse ;  /* 0x000000075d587220 */ /* 0x080fe20000410000 */
[-C--:B------:R-:W-:Y:S01]  /*2e90*/  FMUL.FTZ R93, R95, R7.reuse ;  /* 0x000000075f5d7220 */ /* 0x080fe20000410000 */
[-C--:B------:R-:W-:Y:S01]  /*2ea0*/  FMUL.FTZ R108, R108, R7.reuse ;  /* 0x000000076c6c7220 */ /* 0x080fe20000410000 */
[----:B------:R-:W-:-:S04]  /*2eb0*/  FMUL.FTZ R110, R110, R7 ;  /* 0x000000076e6e7220 */ /* 0x000fc80000410000 */
[----:B------:R-:W-:Y:S01]  /*2ec0*/  HMMA.16816.F32 R56, R12, R16, R56 ;  /* 0x000000100c38723c */ /* 0x000fe20000001838 */
[----:B------:R-:W-:Y:S02]  /*2ed0*/  VIADD R35, R37, 0x10 ;  /* 0x0000001025237836 */ /* 0x000fe40000000000 */
[-C--:B------:R-:W-:Y:S01]  /*2ee0*/  FMUL.FTZ R109, R109, R7.reuse ;  /* 0x000000076d6d7220 */ /* 0x080fe20000410000 */
[-C--:B------:R-:W-:Y:S01]  /*2ef0*/  FMUL.FTZ R90, R105, R7.reuse ;  /* 0x00000007695a7220 */ /* 0x080fe20000410000 */
[-C--:B------:R-:W-:Y:S01]  /*2f00*/  FMUL.FTZ R95, R107, R7.reuse ;  /* 0x000000076b5f7220 */ /* 0x080fe20000410000 */
[-C--:B------:R-:W-:Y:S01]  /*2f10*/  FMUL.FTZ R111, R111, R7.reuse ;  /* 0x000000076f6f7220 */ /* 0x080fe20000410000 */
[-C--:B------:R-:W-:Y:S01]  /*2f20*/  FMUL.FTZ R92, R92, R7.reuse ;  /* 0x000000075c5c7220 */ /* 0x080fe20000410000 */
[-C--:B------:R-:W-:Y:S01]  /*2f30*/  FMUL.FTZ R80, R80, R7.reuse ;  /* 0x0000000750507220 */ /* 0x080fe20000410000 */
[----:B------:R-:W-:Y:S01]  /*2f40*/  HMMA.16816.F32 R44, R40, R22, R44 ;  /* 0x00000016282c723c */ /* 0x000fe2000000182c */
[----:B------:R-:W-:Y:S01]  /*2f50*/  MUFU.TANH R90, R90 ;  /* 0x0000005a005a7308 */ /* 0x000fe20000002400 */
[-C--:B------:R-:W-:Y:S01]  /*2f60*/  FMUL.FTZ R82, R82, R7.reuse ;  /* 0x0000000752527220 */ /* 0x080fe20000410000 */
[----:B------:R-:W-:Y:S01]  /*2f70*/  FSEL R115, R115, -INF , !P2 ;  /* 0xff80000073737808 */ /* 0x000fe20005000000 */
[-C--:B------:R-:W-:Y:S01]  /*2f80*/  FMUL.FTZ R70, R70, R7.reuse ;  /* 0x0000000746467220 */ /* 0x080fe20000410000 */
[-C--:B------:R-:W-:Y:S01]  /*2f90*/  FMUL.FTZ R73, R73, R7.reuse ;  /* 0x0000000749497220 */ /* 0x080fe20000410000 */
[-C--:B------:R-:W-:Y:S01]  /*2fa0*/  FMUL.FTZ R75, R75, R7.reuse ;  /* 0x000000074b4b7220 */ /* 0x080fe20000410000 */
[-C--:B------:R-:W-:Y:S01]  /*2fb0*/  FMUL.FTZ R81, R81, R7.reuse ;  /* 0x0000000751517220 */ /* 0x080fe20000410000 */
[----:B---3--:R-:W-:Y:S01]  /*2fc0*/  HMMA.16816.F32 R48, R24, R28, R48 ;  /* 0x0000001c1830723c */ /* 0x008fe20000001830 */
[----:B------:R-:W2:Y:S01]  /*2fd0*/  MUFU.TANH R95, R95 ;  /* 0x0000005f005f7308 */ /* 0x000ea20000002400 */
[-C--:B------:R-:W-:Y:S01]  /*2fe0*/  FMUL.FTZ R84, R84, R7.reuse ;  /* 0x0000000754547220 */ /* 0x080fe20000410000 */
[-C--:B------:R-:W-:Y:S01]  /*2ff0*/  FMUL.FTZ R86, R86, R7.reuse ;  /* 0x0000000756567220 */ /* 0x080fe20000410000 */
[-C--:B------:R-:W-:Y:S01]  /*3000*/  FMUL.FTZ R85, R85, R7.reuse ;  /* 0x0000000755557220 */ /* 0x080fe20000410000 */
[-C--:B------:R-:W-:Y:S01]  /*3010*/  FMUL.FTZ R87, R87, R7.reuse ;  /* 0x0000000757577220 */ /* 0x080fe20000410000 */
[----:B------:R-:W-:Y:S01]  /*3020*/  VIADD R17, R37, 0x11 ;  /* 0x0000001125117836 */ /* 0x000fe20000000000 */
[----:B------:R-:W-:Y:S01]  /*3030*/  ISETP.GE.AND P0, PT, R35, R112, PT ;  /* 0x000000702300720c */ /* 0x000fe20003f06270 */
[----:B------:R-:W-:Y:S01]  /*3040*/  FMUL.FTZ R83, R83, R7 ;  /* 0x0000000753537220 */ /* 0x000fe20000410000 */
[----:B------:R-:W-:Y:S01]  /*3050*/  MUFU.TANH R84, R84 ;  /* 0x0000005400547308 */ /* 0x000fe20000002400 */
[----:B------:R-:W-:-:S02]  /*3060*/  VIADD R35, R37, 0x21 ;  /* 0x0000002125237836 */ /* 0x000fc40000000000 */
[-C--:B------:R-:W-:Y:S01]  /*3070*/  FMUL.FTZ R89, R94, R7.reuse ;  /* 0x000000075e597220 */ /* 0x080fe20000410000 */
[-C--:B------:R-:W-:Y:S01]  /*3080*/  FMUL.FTZ R68, R68, R7.reuse ;  /* 0x0000000744447220 */ /* 0x080fe20000410000 */
[-C--:B------:R-:W-:Y:S01]  /*3090*/  FMUL.FTZ R76, R76, R7.reuse ;  /* 0x000000074c4c7220 */ /* 0x080fe20000410000 */
[-C--:B------:R-:W-:Y:S01]  /*30a0*/  FMUL.FTZ R78, R78, R7.reuse ;  /* 0x000000074e4e7220 */ /* 0x080fe20000410000 */
[----:B------:R-:W-:Y:S01]  /*30b0*/  HMMA.16816.F32 R52, R12, R18, R52 ;  /* 0x000000120c34723c */ /* 0x000fe20000001834 */
[-C--:B------:R-:W-:Y:S01]  /*30c0*/  FMUL.FTZ R69, R69, R7.reuse ;  /* 0x0000000745457220 */ /* 0x080fe20000410000 */
[----:B------:R-:W-:Y:S01]  /*30d0*/  MUFU.TANH R86, R86 ;  /* 0x0000005600567308 */ /* 0x000fe20000002400 */
[-C--:B------:R-:W-:Y:S01]  /*30e0*/  ISETP.GE.AND P6, PT, R17, R112.reuse, PT ;  /* 0x000000701100720c */ /* 0x080fe20003fc6270 */
[-C--:B------:R-:W-:Y:S01]  /*30f0*/  FMUL.FTZ R71, R71, R7.reuse ;  /* 0x0000000747477220 */ /* 0x080fe20000410000 */
[-C--:B------:R-:W-:Y:S01]  /*3100*/  FMUL.FTZ R77, R77, R7.reuse ;  /* 0x000000074d4d7220 */ /* 0x080fe20000410000 */
[-C--:B------:R-:W-:Y:S01]  /*3110*/  FMUL.FTZ R79, R79, R7.reuse ;  /* 0x000000074f4f7220 */ /* 0x080fe20000410000 */
[-C--:B------:R-:W-:Y:S01]  /*3120*/  FMUL.FTZ R64, R64, R7.reuse ;  /* 0x0000000740407220 */ /* 0x080fe20000410000 */
[-C--:B------:R-:W-:Y:S01]  /*3130*/  FMUL.FTZ R66, R66, R7.reuse ;  /* 0x0000000742427220 */ /* 0x080fe20000410000 */
[-C--:B------:R-:W-:Y:S01]  /*3140*/  FMUL.FTZ R72, R72, R7.reuse ;  /* 0x0000000748487220 */ /* 0x080fe20000410000 */
[----:B------:R-:W-:Y:S01]  /*3150*/  MUFU.TANH R108, R108 ;  /* 0x0000006c006c7308 */ /* 0x000fe20000002400 */
[----:B------:R-:W-:Y:S01]  /*3160*/  HMMA.16816.F32 R44, R24, R30, R44 ;  /* 0x0000001e182c723c */ /* 0x000fe2000000182c */
[----:B------:R-:W-:Y:S01]  /*3170*/  FSEL R17, R117, -INF , !P2 ;  /* 0xff80000075117808 */ /* 0x000fe20005000000 */
[-C--:B------:R-:W-:Y:S01]  /*3180*/  FMUL.FTZ R74, R74, R7.reuse ;  /* 0x000000074a4a7220 */ /* 0x080fe20000410000 */
[-C--:B------:R-:W-:Y:S01]  /*3190*/  FMUL.FTZ R65, R65, R7.reuse ;  /* 0x0000000741417220 */ /* 0x080fe20000410000 */
[-C--:B------:R-:W-:Y:S01]  /*31a0*/  FMUL.FTZ R67, R67, R7.reuse ;  /* 0x0000000743437220 */ /* 0x080fe20000410000 */
[-C--:B------:R-:W-:Y:S01]  /*31b0*/  FMUL.FTZ R60, R60, R7.reuse ;  /* 0x000000073c3c7220 */ /* 0x080fe20000410000 */
[----:B------:R-:W-:Y:S01]  /*31c0*/  FMUL.FTZ R62, R62, R7 ;  /* 0x000000073e3e7220 */ /* 0x000fe20000410000 */
[----:B------:R-:W3:Y:S01]  /*31d0*/  MUFU.TANH R110, R110 ;  /* 0x0000006e006e7308 */ /* 0x000ee20000002400 */
[----:B-1----:R-:W-:Y:S01]  /*31e0*/  HMMA.16816.F32 R48, R12, R8, R48 ;  /* 0x000000080c30723c */ /* 0x002fe20000001830 */
[----:B------:R-:W-:Y:S01]  /*31f0*/  ISETP.GE.AND P2, PT, R35, R112, PT ;  /* 0x000000702300720c */ /* 0x000fe20003f46270 */
[----:B------:R-:W-:-:S02]  /*3200*/  VIADD R9, R37, 0x40 ;  /* 0x0000004025097836 */ /* 0x000fc40000000000 */
[-C--:B------:R-:W-:Y:S01]  /*3210*/  FMUL.FTZ R61, R61, R7.reuse ;  /* 0x000000073d3d7220 */ /* 0x080fe20000410000 */
[----:B------:R-:W-:Y:S02]  /*3220*/  VIADD R35, R37, 0x28 ;  /* 0x0000002825237836 */ /* 0x000fe40000000000 */
[-C--:B------:R-:W-:Y:S01]  /*3230*/  FMUL.FTZ R63, R63, R7.reuse ;  /* 0x000000073f3f7220 */ /* 0x080fe20000410000 */
[----:B------:R-:W-:Y:S01]  /*3240*/  LOP3.LUT R33, R114, 0x100, RZ, 0xc0, !PT ;  /* 0x0000010072217812 */ /* 0x000fe200078ec0ff */
[----:B------:R-:W-:Y:S01]  /*3250*/  MUFU.TANH R109, R109 ;  /* 0x0000006d006d7308 */ /* 0x000fe20000002400 */
[----:B------:R-:W-:Y:S01]  /*3260*/  FMUL.FTZ R16, R56, R7 ;  /* 0x0000000738107220 */ /* 0x000fe20000410000 */
[----:B--2---:R-:W-:Y:S01]  /*3270*/  FSEL R196, R95, -INF , !P2 ;  /* 0xff8000005fc47808 */ /* 0x004fe20005000000 */
[----:B------:R-:W-:-:S05]  /*3280*/  DEPBAR.LE SB0, 0x0 ;  /* 0x000080000000791a */ /* 0x000fca0000000000 */
[----:B------:R-:W1:Y:S01]  /*3290*/  MUFU.TANH R111, R111 ;  /* 0x0000006f006f7308 */ /* 0x000e620000002400 */
[----:B------:R-:W-:-:S07]  /*32a0*/  FSEL R194, R90, -INF , !P2 ;  /* 0xff8000005ac27808 */ /* 0x000fce0005000000 */
[----:B------:R-:W-:Y:S01]  /*32b0*/  MUFU.TANH R85, R85 ;  /* 0x0000005500557308 */ /* 0x000fe20000002400 */
[----:B------:R-:W-:-:S07]  /*32c0*/  FSEL R56, R116, -INF , !P1 ;  /* 0xff80000074387808 */ /* 0x000fce0004800000 */
[----:B------:R-:W2:Y:S01]  /*32d0*/  MUFU.TANH R87, R87 ;  /* 0x0000005700577308 */ /* 0x000ea20000002400 */
[----:B------:R-:W-:Y:S01]  /*32e0*/  ISETP.GE.AND P2, PT, R9, R112, PT ;  /* 0x000000700900720c */ /* 0x000fe20003f46270 */
[----:B------:R-:W-:-:S06]  /*32f0*/  VIADD R9, R37, 0x41 ;  /* 0x0000004125097836 */ /* 0x000fcc0000000000 */
[----:B------:R-:W4:Y:S01]  /*3300*/  MUFU.TANH R92, R92 ;  /* 0x0000005c005c7308 */ /* 0x000f220000002400 */
[-C--:B------:R-:W-:Y:S01]  /*3310*/  FMUL.FTZ R94, R104, R7.reuse ;  /* 0x00000007685e7220 */ /* 0x080fe20000410000 */
[----:B------:R-:W-:-:S06]  /*3320*/  FMUL.FTZ R91, R106, R7 ;  /* 0x000000076a5b7220 */ /* 0x000fcc0000410000 */
[----:B------:R-:W5:Y:S01]  /*3330*/  MUFU.TANH R89, R89 ;  /* 0x0000005900597308 */ /* 0x000f620000002400 */
[----:B---3--:R-:W-:-:S07]  /*3340*/  FSEL R38, R110, -INF , !P0 ;  /* 0xff8000006e267808 */ /* 0x008fce0004000000 */
[----:B------:R-:W-:Y:S01]  /*3350*/  MUFU.TANH R80, R80 ;  /* 0x0000005000507308 */ /* 0x000fe20000002400 */
[----:B------:R-:W-:-:S07]  /*3360*/  FSEL R18, R108, -INF , !P0 ;  /* 0xff8000006c127808 */ /* 0x000fce0004000000 */
[----:B------:R-:W-:Y:S08]  /*3370*/  MUFU.TANH R82, R82 ;  /* 0x0000005200527308 */ /* 0x000ff00000002400 */
[----:B------:R3:W-:Y:S01]  /*3380*/  MUFU.TANH R150, R70 ;  /* 0x0000004600967308 */ /* 0x0007e20000002400 */
[----:B------:R-:W-:-:S07]  /*3390*/  VIADD R29, R37, 0x30 ;  /* 0x00000030251d7836 */ /* 0x000fce0000000000 */
[----:B------:R-:W-:Y:S08]  /*33a0*/  MUFU.TANH R144, R73 ;  /* 0x0000004900907308 */ /* 0x000ff00000002400 */
[----:B------:R-:W5:Y:S01]  /*33b0*/  MUFU.TANH R142, R75 ;  /* 0x0000004b008e7308 */ /* 0x000f620000002400 */
[----:B---3--:R-:W-:Y:S02]  /*33c0*/  FSEL R70, R119, -INF , !P1 ;  /* 0xff80000077467808 */ /* 0x008fe40004800000 */
[----:B------:R-:W-:Y:S01]  /*33d0*/  ISETP.GE.AND P1, PT, R35, R112, PT ;  /* 0x000000702300720c */ /* 0x000fe20003f26270 */
[----:B------:R-:W-:-:S04]  /*33e0*/  VIADD R35, R37, 0x29 ;  /* 0x0000002925237836 */ /* 0x000fc80000000000 */
[----:B------:R-:W-:Y:S01]  /*33f0*/  MUFU.TANH R81, R81 ;  /* 0x0000005100517308 */ /* 0x000fe20000002400 */
[----:B------:R-:W-:Y:S02]  /*3400*/  FSEL R200, R86, -INF , !P1 ;  /* 0xff80000056c87808 */ /* 0x000fe40004800000 */
[----:B------:R-:W-:Y:S02]  /*3410*/  FSEL R166, R84, -INF , !P1 ;  /* 0xff80000054a67808 */ /* 0x000fe40004800000 */
[----:B------:R-:W-:-:S03]  /*3420*/  ISETP.GE.AND P1, PT, R9, R112, PT ;  /* 0x000000700900720c */ /* 0x000fc60003f26270 */
[----:B------:R-:W3:Y:S01]  /*3430*/  MUFU.TANH R83, R83 ;  /* 0x0000005300537308 */ /* 0x000ee20000002400 */
[----:B------:R-:W-:Y:S01]  /*3440*/  ISETP.GE.AND P0, PT, R35, R112, PT ;  /* 0x000000702300720c */ /* 0x000fe20003f06270 */
[----:B------:R-:W-:-:S06]  /*3450*/  VIADD R9, R37, 0x48 ;  /* 0x0000004825097836 */ /* 0x000fcc0000000000 */
[----:B------:R-:W-:Y:S01]  /*3460*/  MUFU.TANH R88, R88 ;  /* 0x0000005800587308 */ /* 0x000fe20000002400 */
[----:B-1----:R-:W-:-:S07]  /*3470*/  FSEL R28, R111, -INF , !P6 ;  /* 0xff8000006f1c7808 */ /* 0x002fce0007000000 */
[----:B------:R-:W1:Y:S01]  /*3480*/  MUFU.TANH R93, R93 ;  /* 0x0000005d005d7308 */ /* 0x000e620000002400 */
[----:B--2---:R-:W-:Y:S02]  /*3490*/  FSEL R198, R87, -INF , !P0 ;  /* 0xff80000057c67808 */ /* 0x004fe40004000000 */
[----:B------:R-:W-:-:S05]  /*34a0*/  FSEL R202, R85, -INF , !P0 ;  /* 0xff80000055ca7808 */ /* 0x000fca0004000000 */
[----:B------:R5:W2:Y:S01]  /*34b0*/  MUFU.TANH R148, R68 ;  /* 0x0000004400947308 */ /* 0x000aa20000002400 */
[----:B------:R-:W-:Y:S01]  /*34c0*/  ISETP.GE.AND P0, PT, R9, R112, PT ;  /* 0x000000700900720c */ /* 0x000fe20003f06270 */
[C---:B------:R-:W-:Y:S01]  /*34d0*/  VIADD R9, R37.reuse, 0x49 ;  /* 0x0000004925097836 */ /* 0x040fe20000000000 */
[----:B------:R-:W-:Y:S01]  /*34e0*/  HMMA.16816.F32 R44, R12, R10, R44 ;  /* 0x0000000a0c2c723c */ /* 0x000fe2000000182c */
[----:B------:R-:W-:-:S04]  /*34f0*/  VIADD R11, R37, 0x60 ;  /* 0x00000060250b7836 */ /* 0x000fc80000000000 */
[----:B------:R-:W-:Y:S01]  /*3500*/  MUFU.TANH R76, R76 ;  /* 0x0000004c004c7308 */ /* 0x000fe20000002400 */
[----:B----4-:R-:W-:-:S07]  /*3510*/  FSEL R20, R92, -INF , !P5 ;  /* 0xff8000005c147808 */ /* 0x010fce0006800000 */
[----:B------:R-:W-:Y:S08]  /*3520*/  MUFU.TANH R78, R78 ;  /* 0x0000004e004e7308 */ /* 0x000ff00000002400 */
[----:B------:R4:W-:Y:S01]  /*3530*/  MUFU.TANH R21, R16 ;  /* 0x0000001000157308 */ /* 0x0009e20000002400 */
[----:B-----5:R-:W-:-:S07]  /*3540*/  FSEL R68, R89, -INF , !P5 ;  /* 0xff80000059447808 */ /* 0x020fce0006800000 */
[----:B------:R-:W-:Y:S01]  /*3550*/  MUFU.TANH R94, R94 ;  /* 0x0000005e005e7308 */ /* 0x000fe20000002400 */
[----:B------:R-:W-:-:S07]  /*3560*/  FSEL R142, R142, -INF , !P1 ;  /* 0xff8000008e8e7808 */ /* 0x000fce0004800000 */
[----:B------:R-:W5:Y:S01]  /*3570*/  MUFU.TANH R91, R91 ;  /* 0x0000005b005b7308 */ /* 0x000f620000002400 */
[----:B----4-:R-:W-:Y:S02]  /*3580*/  FSEL R16, R109, -INF , !P6 ;  /* 0xff8000006d107808 */ /* 0x010fe40007000000 */
[----:B------:R-:W-:Y:S01]  /*3590*/  ISETP.GE.AND P6, PT, R29, R112, PT ;  /* 0x000000701d00720c */ /* 0x000fe20003fc6270 */
[----:B------:R-:W-:-:S04]  /*35a0*/  VIADD R29, R37, 0x31 ;  /* 0x00000031251d7836 */ /* 0x000fc80000000000 */
[----:B------:R-:W-:Y:S01]  /*35b0*/  MUFU.TANH R140, R69 ;  /* 0x00000045008c7308 */ /* 0x000fe20000002400 */
[----:B------:R-:W-:Y:S02]  /*35c0*/  FSEL R164, R82, -INF , !P6 ;  /* 0xff80000052a47808 */ /* 0x000fe40007000000 */
[----:B------:R-:W-:-:S05]  /*35d0*/  FSEL R160, R80, -INF , !P6 ;  /* 0xff80000050a07808 */ /* 0x000fca0007000000 */
[----:B------:R-:W4:Y:S01]  /*35e0*/  MUFU.TANH R146, R71 ;  /* 0x0000004700927308 */ /* 0x000f220000002400 */
[-C--:B------:R-:W-:Y:S01]  /*35f0*/  ISETP.GE.AND P5, PT, R29, R112.reuse, PT ;  /* 0x000000701d00720c */ /* 0x080fe20003fa6270 */
[----:B------:R-:W-:Y:S01]  /*3600*/  VIADD R23, R37, 0x38 ;  /* 0x0000003825177836 */ /* 0x000fe20000000000 */
[----:B------:R-:W-:Y:S02]  /*3610*/  ISETP.GE.AND P6, PT, R9, R112, PT ;  /* 0x000000700900720c */ /* 0x000fe40003fc6270 */
[----:B------:R-:W-:-:S03]  /*3620*/  FSEL R144, R144, -INF , !P1 ;  /* 0xff80000090907808 */ /* 0x000fc60004800000 */
[----:B------:R-:W-:Y:S01]  /*3630*/  MUFU.TANH R77, R77 ;  /* 0x0000004d004d7308 */ /* 0x000fe20000002400 */
[----:B------:R-:W-:Y:S02]  /*3640*/  IADD3 R9, PT, PT, R37, 0x50, RZ ;  /* 0x0000005025097810 */ /* 0x000fe40007ffe0ff */
[----:B------:R-:W-:Y:S01]  /*3650*/  ISETP.GE.AND P1, PT, R11, R112, PT ;  /* 0x000000700b00720c */ /* 0x000fe20003f26270 */
[----:B------:R-:W-:-:S04]  /*3660*/  VIADD R11, R37, 0x61 ;  /* 0x00000061250b7836 */ /* 0x000fc80000000000 */
[----:B------:R-:W4:Y:S01]  /*3670*/  MUFU.TANH R154, R79 ;  /* 0x0000004f009a7308 */ /* 0x000f220000002400 */
[-C--:B------:R-:W-:Y:S01]  /*3680*/  FMUL.FTZ R57, R57, R7.reuse ;  /* 0x0000000739397220 */ /* 0x080fe20000410000 */
[----:B------:R-:W-:Y:S01]  /*3690*/  FMUL.FTZ R59, R59, R7 ;  /* 0x000000073b3b7220 */ /* 0x000fe20000410000 */
[----:B---3--:R-:W-:-:S05]  /*36a0*/  FSEL R162, R83, -INF , !P5 ;  /* 0xff80000053a27808 */ /* 0x008fca0006800000 */
[----:B------:R-:W-:Y:S01]  /*36b0*/  MUFU.TANH R134, R64 ;  /* 0x0000004000867308 */ /* 0x000fe20000002400 */
[----:B------:R-:W-:Y:S02]  /*36c0*/  FSEL R158, R81, -INF , !P5 ;  /* 0xff800000519e7808 */ /* 0x000fe40006800000 */
[----:B-1----:R-:W-:-:S05]  /*36d0*/  FSEL R22, R93, -INF , !P4 ;  /* 0xff8000005d167808 */ /* 0x002fca0006000000 */
[----:B------:R-:W1:Y:S01]  /*36e0*/  MUFU.TANH R136, R66 ;  /* 0x0000004200887308 */ /* 0x000e620000002400 */
[----:B------:R-:W-:Y:S02]  /*36f0*/  FSEL R88, R88, -INF , !P4 ;  /* 0xff80000058587808 */ /* 0x000fe40006000000 */
[-C--:B------:R-:W-:Y:S01]  /*3700*/  ISETP.GE.AND P5, PT, R9, R112.reuse, PT ;  /* 0x000000700900720c */ /* 0x080fe20003fa6270 */
[----:B------:R-:W-:Y:S01]  /*3710*/  VIADD R9, R37, 0x51 ;  /* 0x0000005125097836 */ /* 0x000fe20000000000 */
[----:B------:R-:W-:-:S03]  /*3720*/  ISETP.GE.AND P4, PT, R23, R112, PT ;  /* 0x000000701700720c */ /* 0x000fc60003f86270 */
[----:B------:R-:W-:Y:S01]  /*3730*/  MUFU.TANH R138, R72 ;  /* 0x00000048008a7308 */ /* 0x000fe20000002400 */
[----:B------:R-:W-:Y:S01]  /*3740*/  FSEL R150, R150, -INF , !P0 ;  /* 0xff80000096967808 */ /* 0x000fe20004000000 */
[----:B------:R-:W-:Y:S01]  /*3750*/  VIADD R29, R37, 0x39 ;  /* 0x00000039251d7836 */ /* 0x000fe20000000000 */
[----:B--2---:R-:W-:Y:S02]  /*3760*/  FSEL R148, R148, -INF , !P0 ;  /* 0xff80000094947808 */ /* 0x004fe40004000000 */
[----:B------:R-:W-:-:S03]  /*3770*/  ISETP.GE.AND P0, PT, R11, R112, PT ;  /* 0x000000700b00720c */ /* 0x000fc60003f06270 */
[----:B------:R-:W2:Y:S01]  /*3780*/  MUFU.TANH R152, R74 ;  /* 0x0000004a00987308 */ /* 0x000ea20000002400 */
[----:B------:R-:W-:Y:S01]  /*3790*/  VIADD R11, R37, 0x68 ;  /* 0x00000068250b7836 */ /* 0x000fe20000000000 */
[----:B-----5:R-:W-:-:S06]  /*37a0*/  FSEL R192, R91, -INF , !P3 ;  /* 0xff8000005bc07808 */ /* 0x020fcc0005800000 */
[----:B------:R-:W-:Y:S01]  /*37b0*/  MUFU.TANH R130, R65 ;  /* 0x0000004100827308 */ /* 0x000fe20000002400 */
[----:B------:R-:W-:-:S07]  /*37c0*/  FSEL R32, R94, -INF , !P3 ;  /* 0xff8000005e207808 */ /* 0x000fce0005800000 */
[----:B------:R-:W3:Y:S01]  /*37d0*/  MUFU.TANH R132, R67 ;  /* 0x0000004300847308 */ /* 0x000ee20000002400 */
[----:B------:R-:W-:Y:S02]  /*37e0*/  ISETP.GE.AND P3, PT, R29, R112, PT ;  /* 0x000000701d00720c */ /* 0x000fe40003f66270 */
[----:B----4-:R-:W-:-:S05]  /*37f0*/  FSEL R146, R146, -INF , !P6 ;  /* 0xff80000092927808 */ /* 0x010fca0007000000 */
[----:B------:R-:W-:Y:S01]  /*3800*/  MUFU.TANH R19, R57 ;  /* 0x0000003900137308 */ /* 0x000fe20000002400 */
[----:B------:R-:W-:Y:S02]  /*3810*/  FSEL R140, R140, -INF , !P6 ;  /* 0xff8000008c8c7808 */ /* 0x000fe40007000000 */
[----:B------:R-:W-:-:S05]  /*3820*/  ISETP.GE.AND P6, PT, R11, R112, PT ;  /* 0x000000700b00720c */ /* 0x000fca0003fc6270 */
[----:B------:R-:W4:Y:S01]  /*3830*/  MUFU.TANH R122, R59 ;  /* 0x0000003b007a7308 */ /* 0x000f220000002400 */
[----:B------:R-:W-:Y:S02]  /*3840*/  VIADD R11, R37, 0x69 ;  /* 0x00000069250b7836 */ /* 0x000fe40000000000 */
[----:B------:R-:W-:-:S05]  /*3850*/  FMUL.FTZ R58, R58, R7 ;  /* 0x000000073a3a7220 */ /* 0x000fca0000410000 */
[----:B------:R5:W-:Y:S01]  /*3860*/  MUFU.TANH R126, R60 ;  /* 0x0000003c007e7308 */ /* 0x000be20000002400 */
[----:B------:R-:W-:-:S07]  /*3870*/  FSEL R154, R154, -INF , !P3 ;  /* 0xff8000009a9a7808 */ /* 0x000fce0005800000 */
[----:B------:R1:W4:Y:S01]  /*3880*/  MUFU.TANH R128, R62 ;  /* 0x0000003e00807308 */ /* 0x0003220000002400 */
[----:B------:R-:W-:Y:S01]  /*3890*/  FSEL R156, R77, -INF , !P3 ;  /* 0xff8000004d9c7808 */ /* 0x000fe20005800000 */
[-C--:B------:R-:W-:Y:S01]  /*38a0*/  FMUL.FTZ R48, R48, R7.reuse ;  /* 0x0000000730307220 */ /* 0x080fe20000410000 */
[----:B-----5:R-:W-:Y:S02]  /*38b0*/  FSEL R60, R78, -INF , !P4 ;  /* 0xff8000004e3c7808 */ /* 0x020fe40006000000 */
[----:B-1----:R-:W-:Y:S02]  /*38c0*/  FSEL R62, R76, -INF , !P4 ;  /* 0xff8000004c3e7808 */ /* 0x002fe40006000000 */
[----:B------:R-:W-:Y:S01]  /*38d0*/  ISETP.GE.AND P4, PT, R9, R112, PT ;  /* 0x000000700900720c */ /* 0x000fe20003f86270 */
[----:B------:R-:W-:Y:S02]  /*38e0*/  VIADD R9, R37, 0x58 ;  /* 0x0000005825097836 */ /* 0x000fe40000000000 */
[-C--:B------:R-:W-:Y:S01]  /*38f0*/  FMUL.FTZ R10, R44, R7.reuse ;  /* 0x000000072c0a7220 */ /* 0x080fe20000410000 */
[----:B------:R-:W-:Y:S01]  /*3900*/  FSEL R136, R136, -INF , !P5 ;  /* 0xff80000088887808 */ /* 0x000fe20006800000 */
[----:B------:R-:W-:Y:S01]  /*3910*/  FMUL.FTZ R45, R45, R7 ;  /* 0x000000072d2d7220 */ /* 0x000fe20000410000 */
[----:B------:R-:W-:-:S02]  /*3920*/  FSEL R134, R134, -INF , !P5 ;  /* 0xff80000086867808 */ /* 0x000fc40006800000 */
[-C--:B------:R-:W-:Y:S01]  /*3930*/  ISETP.GE.AND P3, PT, R9, R112.reuse, PT ;  /* 0x000000700900720c */ /* 0x080fe20003f66270 */
[----:B------:R-:W-:Y:S01]  /*3940*/  VIADD R9, R37, 0x59 ;  /* 0x0000005925097836 */ /* 0x000fe20000000000 */
[----:B------:R-:W-:Y:S01]  /*3950*/  MUFU.TANH R124, R61 ;  /* 0x0000003d007c7308 */ /* 0x000fe20000002400 */
[----:B------:R-:W-:Y:S01]  /*3960*/  ISETP.GE.AND P5, PT, R11, R112, PT ;  /* 0x000000700b00720c */ /* 0x000fe20003fa6270 */
[-C--:B------:R-:W-:Y:S01]  /*3970*/  FMUL.FTZ R52, R52, R7.reuse ;  /* 0x0000000734347220 */ /* 0x080fe20000410000 */
[-C--:B------:R-:W-:Y:S01]  /*3980*/  FMUL.FTZ R53, R53, R7.reuse ;  /* 0x0000000735357220 */ /* 0x080fe20000410000 */
[-C--:B------:R-:W-:Y:S01]  /*3990*/  FMUL.FTZ R54, R54, R7.reuse ;  /* 0x0000000736367220 */ /* 0x080fe20000410000 */
[-C--:B------:R-:W-:Y:S01]  /*39a0*/  FMUL.FTZ R55, R55, R7.reuse ;  /* 0x0000000737377220 */ /* 0x080fe20000410000 */
[-C--:B------:R-:W-:Y:S01]  /*39b0*/  FMUL.FTZ R50, R50, R7.reuse ;  /* 0x0000000732327220 */ /* 0x080fe20000410000 */
[-C--:B------:R-:W-:Y:S01]  /*39c0*/  FMUL.FTZ R49, R49, R7.reuse ;  /* 0x0000000731317220 */ /* 0x080fe20000410000 */
[----:B------:R-:W1:Y:S01]  /*39d0*/  MUFU.TANH R125, R63 ;  /* 0x0000003f007d7308 */ /* 0x000e620000002400 */
[----:B------:R-:W-:Y:S01]  /*39e0*/  FMUL.FTZ R51, R51, R7 ;  /* 0x0000000733337220 */ /* 0x000fe20000410000 */
[----:B------:R-:W-:-:S02]  /*39f0*/  VIADD R11, R37, 0x70 ;  /* 0x00000070250b7836 */ /* 0x000fc40000000000 */
[-C--:B------:R-:W-:Y:S01]  /*3a00*/  FMUL.FTZ R46, R46, R7.reuse ;  /* 0x000000072e2e7220 */ /* 0x080fe20000410000 */
[----:B------:R-:W-:Y:S01]  /*3a10*/  FMUL.FTZ R47, R47, R7 ;  /* 0x000000072f2f7220 */ /* 0x000fe20000410000 */
[----:B--2---:R-:W-:Y:S02]  /*3a20*/  FSEL R152, R152, -INF , !P2 ;  /* 0xff80000098987808 */ /* 0x004fe40005000000 */
[----:B------:R-:W2:Y:S01]  /*3a30*/  MUFU.TANH R123, R58 ;  /* 0x0000003a007b7308 */ /* 0x000ea20000002400 */
[----:B------:R-:W-:Y:S02]  /*3a40*/  FSEL R138, R138, -INF , !P2 ;  /* 0xff8000008a8a7808 */ /* 0x000fe40005000000 */
[-C--:B------:R-:W-:Y:S02]  /*3a50*/  ISETP.GE.AND P2, PT, R9, R112.reuse, PT ;  /* 0x000000700900720c */ /* 0x080fe40003f46270 */
[----:B---3--:R-:W-:Y:S02]  /*3a60*/  FSEL R132, R132, -INF , !P4 ;  /* 0xff80000084847808 */ /* 0x008fe40006000000 */
[----:B------:R-:W-:Y:S01]  /*3a70*/  FSEL R130, R130, -INF , !P4 ;  /* 0xff80000082827808 */ /* 0x000fe20006000000 */
[----:B------:R-:W-:Y:S01]  /*3a80*/  MUFU.TANH R23, R52 ;  /* 0x0000003400177308 */ /* 0x000fe20000002400 */
[----:B------:R-:W-:Y:S01]  /*3a90*/  ISETP.GE.AND P4, PT, R11, R112, PT ;  /* 0x000000700b00720c */ /* 0x000fe20003f86270 */
[----:B------:R-:W-:Y:S01]  /*3aa0*/  VIADD R11, R37, 0x71 ;  /* 0x00000071250b7836 */ /* 0x000fe20000000000 */
[----:B----4-:R-:W-:-:S05]  /*3ab0*/  FSEL R122, R122, -INF , !P0 ;  /* 0xff8000007a7a7808 */ /* 0x010fca0004000000 */
[----:B------:R-:W-:Y:S01]  /*3ac0*/  MUFU.TANH R8, R53 ;  /* 0x0000003500087308 */ /* 0x000fe20000002400 */
[----:B------:R-:W-:-:S07]  /*3ad0*/  FSEL R128, R128, -INF , !P3 ;  /* 0xff80000080807808 */ /* 0x000fce0005800000 */
[----:B------:R-:W3:Y:S01]  /*3ae0*/  MUFU.TANH R119, R54 ;  /* 0x0000003600777308 */ /* 0x000ee20000002400 */
[----:B------:R-:W-:-:S07]  /*3af0*/  FSEL R126, R126, -INF , !P3 ;  /* 0xff8000007e7e7808 */ /* 0x000fce0005800000 */
[----:B------:R-:W4:Y:S01]  /*3b00*/  MUFU.TANH R66, R55 ;  /* 0x0000003700427308 */ /* 0x000f220000002400 */
[----:B------:R-:W-:-:S07]  /*3b10*/  ISETP.GE.AND P3, PT, R11, R112, PT ;  /* 0x000000700b00720c */ /* 0x000fce0003f66270 */
[----:B------:R-:W-:Y:S08]  /*3b20*/  MUFU.TANH R48, R48 ;  /* 0x0000003000307308 */ /* 0x000ff00000002400 */
[----:B------:R-:W5:Y:S08]  /*3b30*/  MUFU.TANH R117, R50 ;  /* 0x0000003200757308 */ /* 0x000f700000002400 */
[----:B------:R-:W-:Y:S08]  /*3b40*/  MUFU.TANH R9, R49 ;  /* 0x0000003100097308 */ /* 0x000ff00000002400 */
[----:B------:R1:W5:Y:S08]  /*3b50*/  MUFU.TANH R64, R51 ;  /* 0x0000003300407308 */ /* 0x0003700000002400 */
[----:B------:R-:W-:Y:S08]  /*3b60*/  MUFU.TANH R10, R10 ;  /* 0x0000000a000a7308 */ /* 0x000ff00000002400 */
[----:B------:R-:W5:Y:S01]  /*3b70*/  MUFU.TANH R67, R46 ;  /* 0x0000002e00437308 */ /* 0x000f620000002400 */
[----:B-1----:R-:W-:-:S02]  /*3b80*/  FSEL R51, R19, -INF , !P0 ;  /* 0xff80000013337808 */ /* 0x002fc40004000000 */
[----:B------:R-:W-:-:S05]  /*3b90*/  ISETP.NE.AND P0, PT, R6, 0x1, PT ;  /* 0x000000010600780c */ /* 0x000fca0003f05270 */
[----:B------:R-:W-:Y:S08]  /*3ba0*/  MUFU.TANH R45, R45 ;  /* 0x0000002d002d7308 */ /* 0x000ff00000002400 */
[----:B------:R1:W1:Y:S01]  /*3bb0*/  MUFU.TANH R65, R47 ;  /* 0x0000002f00417308 */ /* 0x0002620000002400 */
[C---:B------:R-:W-:Y:S02]  /*3bc0*/  VIADD R11, R37.reuse, 0x78 ;  /* 0x00000078250b7836 */ /* 0x040fe40000000000 */
[----:B------:R-:W-:Y:S01]  /*3bd0*/  VIADD R37, R37, 0x79 ;  /* 0x0000007925257836 */ /* 0x000fe20000000000 */
[----:B------:R-:W-:-:S02]  /*3be0*/  FSEL R125, R125, -INF , !P2 ;  /* 0xff8000007d7d7808 */ /* 0x000fc40005000000 */
[----:B------:R-:W-:Y:S02]  /*3bf0*/  FSEL R124, R124, -INF , !P2 ;  /* 0xff8000007c7c7808 */ /* 0x000fe40005000000 */
[----:B--2---:R-:W-:Y:S02]  /*3c00*/  FSEL R123, R123, -INF , !P1 ;  /* 0xff8000007b7b7808 */ /* 0x004fe40004800000 */
[----:B------:R-:W-:Y:S01]  /*3c10*/  FSEL R53, R21, -INF , !P1 ;  /* 0xff80000015357808 */ /* 0x000fe20004800000 */
[----:B------:R-:W-:Y:S01]  /*3c20*/  BSSY.RECONVERGENT B1, `(.L_x_486) ;  /* 0x0000076000017945 */ /* 0x000fe20003800200 */
[----:B------:R-:W-:Y:S02]  /*3c30*/  LOP3.LUT R33, R33, 0x20, R114, 0xf8, !PT ;  /* 0x0000002021217812 */ /* 0x000fe400078ef872 */
[-C--:B------:R-:W-:Y:S02]  /*3c40*/  ISETP.GE.AND P2, PT, R11, R112.reuse, PT ;  /* 0x000000700b00720c */ /* 0x080fe40003f46270 */
[----:B------:R-:W-:-:S02]  /*3c50*/  ISETP.GE.AND P1, PT, R37, R112, PT ;  /* 0x000000702500720c */ /* 0x000fc40003f26270 */
[----:B------:R-:W-:Y:S02]  /*3c60*/  LOP3.LUT R7, R33, R0, RZ, 0xfc, !PT ;  /* 0x0000000021077212 */ /* 0x000fe400078efcff */
[----:B---3--:R-:W-:Y:S02]  /*3c70*/  FSEL R119, R119, -INF , !P6 ;  /* 0xff80000077777808 */ /* 0x008fe40007000000 */
[----:B------:R-:W-:Y:S02]  /*3c80*/  FSEL R50, R23, -INF , !P6 ;  /* 0xff80000017327808 */ /* 0x000fe40007000000 */
[----:B----4-:R-:W-:Y:S02]  /*3c90*/  FSEL R66, R66, -INF , !P5 ;  /* 0xff80000042427808 */ /* 0x010fe40006800000 */
[----:B------:R-:W-:Y:S02]  /*3ca0*/  FSEL R49, R8, -INF , !P5 ;  /* 0xff80000008317808 */ /* 0x000fe40006800000 */
[----:B-----5:R-:W-:-:S02]  /*3cb0*/  FSEL R117, R117, -INF , !P4 ;  /* 0xff80000075757808 */ /* 0x020fc40006000000 */
[----:B------:R-:W-:Y:S02]  /*3cc0*/  FSEL R48, R48, -INF , !P4 ;  /* 0xff80000030307808 */ /* 0x000fe40006000000 */
[----:B------:R-:W-:Y:S02]  /*3cd0*/  FSEL R64, R64, -INF , !P3 ;  /* 0xff80000040407808 */ /* 0x000fe40005800000 */
[----:B-1----:R-:W-:Y:S02]  /*3ce0*/  FSEL R47, R9, -INF , !P3 ;  /* 0xff800000092f7808 */ /* 0x002fe40005800000 */
        /* <DEDUP_REMOVED lines=19> */
.L_x_489:
        /* <DEDUP_REMOVED lines=60> */
.L_x_490:
[----:B------:R-:W-:Y:S05]  /*41e0*/  BSYNC.RECONVERGENT B0 ;  /* 0x0000000000007941 */ /* 0x000fea0003800200 */
.L_x_488:
[C---:B------:R-:W-:Y:S01]  /*41f0*/  IMAD.SHL.U32 R9, R172.reuse, 0x40, RZ ;  /* 0x00000040ac097824 */ /* 0x040fe200078e00ff */
[----:B------:R-:W-:Y:S02]  /*4200*/  SHF.L.U64.HI R0, R172, 0x6, R173 ;  /* 0x00000006ac007819 */ /* 0x000fe400000102ad */
        /* <DEDUP_REMOVED lines=23> */
.L_x_487:
[----:B------:R-:W-:Y:S05]  /*4380*/  BSYNC.RECONVERGENT B1 ;  /* 0x0000000000017941 */ /* 0x000fea0003800200 */
.L_x_486:
        /* <DEDUP_REMOVED lines=46> */
[----:B------:R-:W4:Y:S01]  /*4670*/  LDSM.16.MT88.4 R76, [R168+0xd000] ;  /* 0x00d00000a84c783b */ /* 0x000f220000004200 */
        /* <DEDUP_REMOVED lines=16> */
[-C--:B------:R-:W-:Y:S01]  /*4780*/  FFMA.FTZ R42, R56, R54.reuse, -R55 ;  /* 0x00000036382a7223 */ /* 0x080fe20000010837 */
[----:B------:R-:W-:Y:S01]  /*4790*/  MUFU.EX2 R26, R26 ;  /* 0x0000001a001a7308 */ /* 0x000fe20000000800 */
[-CC-:B------:R-:W-:Y:S01]  /*47a0*/  FFMA.FTZ R40, R38, R54.reuse, -R127.reuse ;  /* 0x0000003626287223 */ /* 0x180fe2000001087f */
[-C--:B------:R-:W-:Y:S01]  /*47b0*/  FFMA.FTZ R37, R28, R54.reuse, -R127 ;  /* 0x000000361c257223 */ /* 0x080fe2000001087f */
[-CC-:B------:R-:W-:Y:S01]  /*47c0*/  FFMA.FTZ R39, R18, R54.reuse, -R55.reuse ;  /* 0x0000003612277223 */ /* 0x180fe20000010837 */
[----:B------:R-:W1:Y:S01]  /*47d0*/  MUFU.EX2 R25, R25 ;  /* 0x0000001900197308 */ /* 0x000e620000000800 */
[-CC-:B------:R-:W-:Y:S01]  /*47e0*/  FFMA.FTZ R38, R16, R54.reuse, -R55.reuse ;  /* 0x0000003610267223 */ /* 0x180fe20000010837 */
[-CC-:B------:R-:W-:Y:S01]  /*47f0*/  FFMA.FTZ R35, R20, R54.reuse, -R55.reuse ;  /* 0x0000003614237223 */ /* 0x180fe20000010837 */
[-C--:B------:R-:W-:Y:S01]  /*4800*/  FFMA.FTZ R34, R88, R54.reuse, -R55 ;  /* 0x0000003658227223 */ /* 0x080fe20000010837 */
[----:B------:R-:W-:Y:S01]  /*4810*/  MUFU.EX2 R24, R24 ;  /* 0x0000001800187308 */ /* 0x000fe20000000800 */
[-CC-:B------:R-:W-:Y:S01]  /*4820*/  FFMA.FTZ R33, R22, R54.reuse, -R127.reuse ;  /* 0x0000003616217223 */ /* 0x180fe2000001087f */
[----:B------:R-:W2:Y:S01]  /*4830*/  LDSM.16.MT88.4 R16, [R116+0xd000] ;  /* 0x00d000007410783b */ /* 0x000ea20000004200 */
[-C--:B------:R-:W-:Y:S01]  /*4840*/  FFMA.FTZ R5, R200, R54.reuse, -R127 ;  /* 0x00000036c8057223 */ /* 0x080fe2000001087f */
[----:B------:R-:W3:Y:S01]  /*4850*/  MUFU.EX2 R41, R41 ;  /* 0x0000002900297308 */ /* 0x000ee20000000800 */
[-CC-:B------:R-:W-:Y:S01]  /*4860*/  FFMA.FTZ R32, R32, R54.reuse, -R55.reuse ;  /* 0x0000003620207223 */ /* 0x180fe20000010837 */
[----:B------:R-:W5:Y:S01]  /*4870*/  LDSM.16.MT88.4 R28, [R116+0x9400] ;  /* 0x00940000741c783b */ /* 0x000f620000004200 */
[-C--:B------:R-:W-:Y:S01]  /*4880*/  FFMA.FTZ R7, R202, R54.reuse, -R55 ;  /* 0x00000036ca077223 */ /* 0x080fe20000010837 */
[----:B------:R-:W-:Y:S01]  /*4890*/  MUFU.EX2 R27, R27 ;  /* 0x0000001b001b7308 */ /* 0x000fe20000000800 */
[--C-:B------:R-:W-:Y:S01]  /*48a0*/  FFMA.FTZ R4, R198, R54, -R127.reuse ;  /* 0x00000036c6047223 */ /* 0x100fe2000001087f */
[----:B-1----:R-:W-:Y:S01]  /*48b0*/  F2FP.F16.F32.PACK_AB R69, R25, R26 ;  /* 0x0000001a1945723e */ /* 0x002fe200000000ff */
[----:B------:R-:W-:Y:S01]  /*48c0*/  LDSM.16.MT88.4 R56, [R168+0x9400] ;  /* 0x00940000a838783b */ /* 0x000fe20000004200 */
[----:B------:R-:W1:Y:S01]  /*48d0*/  MUFU.EX2 R44, R44 ;  /* 0x0000002c002c7308 */ /* 0x000e620000000800 */
[-C--:B------:R-:W-:Y:S01]  /*48e0*/  FFMA.FTZ R61, R164, R54.reuse, -R127 ;  /* 0x00000036a43d7223 */ /* 0x080fe2000001087f */
[-C--:B------:R-:W-:Y:S01]  /*48f0*/  FFMA.FTZ R63, R160, R54.reuse, -R55 ;  /* 0x00000036a03f7223 */ /* 0x080fe20000010837 */
[----:B------:R-:W-:Y:S01]  /*4900*/  LDSM.16.MT88.4 R20, [R116+0xb400] ;  /* 0x00b400007414783b */ /* 0x000fe20000004200 */
[----:B------:R-:W-:Y:S01]  /*4910*/  MUFU.EX2 R43, R43 ;  /* 0x0000002b002b7308 */ /* 0x000fe20000000800 */
[----:B------:R-:W-:Y:S01]  /*4920*/  FFMA.FTZ R162, R162, R54, -R127 ;  /* 0x00000036a2a27223 */ /* 0x000fe2000001087f */
[----:B---3--:R-:W-:Y:S01]  /*4930*/  F2FP.F16.F32.PACK_AB R71, R41, R24 ;  /* 0x000000182947723e */ /* 0x008fe200000000ff */
[-C--:B------:R-:W-:Y:S01]  /*4940*/  FFMA.FTZ R158, R158, R54.reuse, -R55 ;  /* 0x000000369e9e7223 */ /* 0x080fe20000010837 */
[----:B------:R-:W3:Y:S01]  /*4950*/  MUFU.EX2 R42, R42 ;  /* 0x0000002a002a7308 */ /* 0x000ee20000000800 */
[-C--:B------:R-:W-:Y:S01]  /*4960*/  FFMA.FTZ R133, R142, R54.reuse, -R127 ;  /* 0x000000368e857223 */ /* 0x080fe2000001087f */
[-CC-:B------:R-:W-:Y:S01]  /*4970*/  FFMA.FTZ R135, R144, R54.reuse, -R55.reuse ;  /* 0x0000003690877223 */ /* 0x180fe20000010837 */
[-C--:B------:R-:W-:Y:S01]  /*4980*/  FFMA.FTZ R131, R140, R54.reuse, -R55 ;  /* 0x000000368c837223 */ /* 0x080fe20000010837 */
[----:B------:R-:W-:Y:S01]  /*4990*/  MUFU.EX2 R40, R40 ;  /* 0x0000002800287308 */ /* 0x000fe20000000800 */
[-CC-:B------:R-:W-:Y:S01]  /*49a0*/  FFMA.FTZ R129, R146, R54.reuse, -R127.reuse ;  /* 0x0000003692817223 */ /* 0x180fe2000001087f */
[----:B-1----:R-:W-:Y:S01]  /*49b0*/  F2FP.F16.F32.PACK_AB R68, R44, R27 ;  /* 0x0000001b2c44723e */ /* 0x002fe200000000ff */
[-CC-:B------:R-:W-:Y:S01]  /*49c0*/  FFMA.FTZ R152, R152, R54.reuse, -R127.reuse ;  /* 0x0000003698987223 */ /* 0x180fe2000001087f */
[----:B------:R-:W1:Y:S01]  /*49d0*/  MUFU.EX2 R37, R37 ;  /* 0x0000002500257308 */ /* 0x000e620000000800 */
[-C--:B------:R-:W-:Y:S01]  /*49e0*/  FFMA.FTZ R150, R150, R54.reuse, -R127 ;  /* 0x0000003696967223 */ /* 0x080fe2000001087f */
[-C--:B------:R-:W-:Y:S01]  /*49f0*/  FFMA.FTZ R148, R148, R54.reuse, -R55 ;  /* 0x0000003694947223 */ /* 0x080fe20000010837 */
[-CC-:B------:R-:W-:Y:S01]  /*4a00*/  FFMA.FTZ R137, R132, R54.reuse, -R127.reuse ;  /* 0x0000003684897223 */ /* 0x180fe2000001087f */
[----:B------:R-:W-:Y:S01]  /*4a10*/  MUFU.EX2 R36, R36 ;  /* 0x0000002400247308 */ /* 0x000fe20000000800 */
[-C--:B------:R-:W-:Y:S01]  /*4a20*/  FFMA.FTZ R128, R128, R54.reuse, -R127 ;  /* 0x0000003680807223 */ /* 0x080fe2000001087f */
[----:B---3--:R-:W-:Y:S01]  /*4a30*/  F2FP.F16.F32.PACK_AB R70, R42, R43 ;  /* 0x0000002b2a46723e */ /* 0x008fe200000000ff */
[-CC-:B------:R-:W-:Y:S01]  /*4a40*/  FFMA.FTZ R141, R130, R54.reuse, -R55.reuse ;  /* 0x00000036828d7223 */ /* 0x180fe20000010837 */
[----:B------:R-:W-:Y:S01]  /*4a50*/  MUFU.EX2 R39, R39 ;  /* 0x0000002700277308 */ /* 0x000fe20000000800 */
[-C--:B------:R-:W-:Y:S01]  /*4a60*/  FFMA.FTZ R139, R124, R54.reuse, -R55 ;  /* 0x000000367c8b7223 */ /* 0x080fe20000010837 */
[-CC-:B------:R-:W-:Y:S01]  /*4a70*/  FFMA.FTZ R125, R125, R54.reuse, -R127.reuse ;  /* 0x000000367d7d7223 */ /* 0x180fe2000001087f */
[----:B------:R-:W-:Y:S01]  /*4a80*/  FFMA.FTZ R136, R136, R54, -R127 ;  /* 0x0000003688887223 */ /* 0x000fe2000001087f */
[----:B------:R-:W3:Y:S01]  /*4a90*/  MUFU.EX2 R38, R38 ;  /* 0x0000002600267308 */ /* 0x000ee20000000800 */
[C---:B------:R-:W-:Y:S01]  /*4aa0*/  HMMA.16816.F32 R96, R68.reuse, R92, RZ ;  /* 0x0000005c4460723c */ /* 0x040fe200000018ff */
[----:B-1----:R-:W-:Y:S01]  /*4ab0*/  F2FP.F16.F32.PACK_AB R9, R37, R40 ;  /* 0x000000282509723e */ /* 0x002fe200000000ff */
[-C--:B------:R-:W-:Y:S01]  /*4ac0*/  FFMA.FTZ R134, R134, R54.reuse, -R55 ;  /* 0x0000003686867223 */ /* 0x080fe20000010837 */
[----:B------:R-:W-:Y:S01]  /*4ad0*/  MUFU.EX2 R35, R35 ;  /* 0x0000002300237308 */ /* 0x000fe20000000800 */
[----:B------:R-:W-:Y:S01]  /*4ae0*/  FADD.FTZ R25, R26, R25 ;  /* 0x000000191a197221 */ /* 0x000fe20000010000 */
[-CC-:B------:R-:W-:Y:S01]  /*4af0*/  FFMA.FTZ R117, R117, R54.reuse, -R127.reuse ;  /* 0x0000003675757223 */ /* 0x180fe2000001087f */
[-CC-:B------:R-:W-:Y:S01]  /*4b00*/  FFMA.FTZ R64, R64, R54.reuse, -R127.reuse ;  /* 0x0000003640407223 */ /* 0x180fe2000001087f */
[----:B------:R-:W1:Y:S01]  /*4b10*/  MUFU.EX2 R34, R34 ;  /* 0x0000002200227308 */ /* 0x000e620000000800 */
[----:B------:R-:W-:Y:S01]  /*4b20*/  HMMA.16816.F32 R92, R68, R94, RZ ;  /* 0x0000005e445c723c */ /* 0x000fe200000018ff */
[-CC-:B------:R-:W-:Y:S01]  /*4b30*/  FFMA.FTZ R67, R67, R54.reuse, -R127.reuse ;  /* 0x0000003643437223 */ /* 0x180fe2000001087f */
[-C--:B------:R-:W-:Y:S01]  /*4b40*/  FFMA.FTZ R65, R65, R54.reuse, -R127 ;  /* 0x0000003641417223 */ /* 0x080fe2000001087f */
[----:B------:R-:W4:Y:S01]  /*4b50*/  MUFU.EX2 R33, R33 ;  /* 0x0000002100217308 */ /* 0x000f220000000800 */
[----:B------:R-:W-:Y:S01]  /*4b60*/  FFMA.FTZ R143, R51, R54, -R55 ;  /* 0x00000036338f7223 */ /* 0x000fe20000010837 */
[----:B---3--:R-:W-:-:S02]  /*4b70*/  F2FP.F16.F32.PACK_AB R8, R38, R39 ;  /* 0x000000272608723e */ /* 0x008fc400000000ff */
[----:B------:R-:W-:Y:S01]  /*4b80*/  MUFU.EX2 R5, R5 ;  /* 0x0000000500057308 */ /* 0x000fe20000000800 */
[----:B------:R-:W-:Y:S03]  /*4b90*/  HMMA.16816.F32 R112, R68, R108, RZ ;  /* 0x0000006c4470723c */ /* 0x000fe600000018ff */
[----:B------:R-:W-:Y:S01]  /*4ba0*/  MUFU.EX2 R32, R32 ;  /* 0x0000002000207308 */ /* 0x000fe20000000800 */
[----:B-1----:R-:W-:-:S03]  /*4bb0*/  F2FP.F16.F32.PACK_AB R10, R34, R35 ;  /* 0x00000023220a723e */ /* 0x002fc600000000ff */
[----:B------:R-:W-:Y:S01]  /*4bc0*/  MUFU.EX2 R7, R7 ;  /* 0x0000000700077308 */ /* 0x000fe20000000800 */
[----:B------:R-:W-:Y:S01]  /*4bd0*/  HMMA.16816.F32 R104, R68, R100, RZ ;  /* 0x000000644468723c */ /* 0x000fe200000018ff */
[----:B----4-:R-:W-:Y:S02]  /*4be0*/  F2FP.F16.F32.PACK_AB R11, R33, R36 ;  /* 0x00000024210b723e */ /* 0x010fe400000000ff */
        /* <DEDUP_REMOVED lines=12> */
[C---:B------:R-:W-:Y:S03]  /*4cb0*/  HMMA.16816.F32 R80, R68.reuse, R76, RZ ;  /* 0x0000004c4450723c */ /* 0x040fe600000018ff */
[----:B------:R-:W-:Y:S04]  /*4cc0*/  MUFU.EX2 R129, R129 ;  /* 0x0000008100817308 */ /* 0x000fe80000000800 */
[----:B------:R3:W-:Y:S01]  /*4cd0*/  MUFU.EX2 R132, R136 ;  /* 0x0000008800847308 */ /* 0x0007e20000000800 */
[C---:B------:R-:W-:Y:S03]  /*4ce0*/  HMMA.16816.F32 R108, R68.reuse, R110, RZ ;  /* 0x0000006e446c723c */ /* 0x040fe600000018ff */
[----:B------:R-:W-:Y:S04]  /*4cf0*/  MUFU.EX2 R137, R137 ;  /* 0x0000008900897308 */ /* 0x000fe80000000800 */
[----:B------:R-:W-:Y:S01]  /*4d00*/  MUFU.EX2 R128, R128 ;  /* 0x0000008000807308 */ /* 0x000fe20000000800 */
[----:B------:R-:W-:Y:S03]  /*4d10*/  HMMA.16816.F32 R100, R68, R102, RZ ;  /* 0x000000664464723c */ /* 0x000fe600000018ff */
[----:B------:R4:W-:Y:S01]  /*4d20*/  MUFU.EX2 R130, R134 ;  /* 0x0000008600827308 */ /* 0x0009e20000000800 */
[----:B---3--:R-:W-:-:S03]  /*4d30*/  FFMA.FTZ R136, R50, R54, -R55 ;  /* 0x0000003632887223 */ /* 0x008fc60000010837 */
[----:B------:R-:W-:Y:S01]  /*4d40*/  MUFU.EX2 R141, R141 ;  /* 0x0000008d008d7308 */ /* 0x000fe20000000800 */
[C---:B------:R-:W-:Y:S03]  /*4d50*/  HMMA.16816.F32 R84, R68.reuse, R86, RZ ;  /* 0x000000564454723c */ /* 0x040fe600000018ff */
[----:B------:R-:W-:Y:S04]  /*4d60*/  MUFU.EX2 R139, R139 ;  /* 0x0000008b008b7308 */ /* 0x000fe80000000800 */
[----:B------:R-:W-:Y:S01]  /*4d70*/  MUFU.EX2 R125, R125 ;  /* 0x0000007d007d7308 */ /* 0x000fe20000000800 */
[C---:B------:R-:W-:Y:S01]  /*4d80*/  HMMA.16816.F32 R76, R68.reuse, R78, RZ ;  /* 0x0000004e444c723c */ /* 0x040fe200000018ff */
[-CC-:B----4-:R-:W-:Y:S01]  /*4d90*/  FFMA.FTZ R134, R123, R54.reuse, -R127.reuse ;  /* 0x000000367b867223 */ /* 0x190fe2000001087f */
[-C--:B------:R-:W-:Y:S01]  /*4da0*/  FFMA.FTZ R123, R119, R54.reuse, -R127 ;  /* 0x00000036777b7223 */ /* 0x080fe2000001087f */
[-C--:B------:R-:W-:Y:S01]  /*4db0*/  FFMA.FTZ R119, R48, R54.reuse, -R55 ;  /* 0x0000003630777223 */ /* 0x080fe20000010837 */
[----:B------:R-:W-:Y:S04]  /*4dc0*/  MUFU.EX2 R50, R143 ;  /* 0x0000008f00327308 */ /* 0x000fe80000000800 */
[C---:B--2---:R-:W-:Y:S01]  /*4dd0*/  HMMA.16816.F32 R72, R68.reuse, R16, RZ ;  /* 0x000000104448723c */ /* 0x044fe200000018ff */
[----:B------:R-:W-:Y:S04]  /*4de0*/  MUFU.EX2 R117, R117 ;  /* 0x0000007500757308 */ /* 0x000fe80000000800 */
[----:B------:R-:W-:Y:S03]  /*4df0*/  MUFU.EX2 R64, R64 ;  /* 0x0000004000407308 */ /* 0x000fe60000000800 */
[----:B------:R-:W-:Y:S01]  /*4e00*/  HMMA.16816.F32 R68, R68, R18, RZ ;  /* 0x000000124444723c */ /* 0x000fe200000018ff */
[----:B------:R-:W2:Y:S01]  /*4e10*/  LDSM.16.MT88.4 R16, [R168+0xd400] ;  /* 0x00d40000a810783b */ /* 0x000ea20000004200 */
[----:B------:R-:W-:Y:S04]  /*4e20*/  MUFU.EX2 R67, R67 ;  /* 0x0000004300437308 */ /* 0x000fe80000000800 */
[----:B------:R-:W-:Y:S02]  /*4e30*/  MUFU.EX2 R119, R119 ;  /* 0x0000007700777308 */ /* 0x000fe40000000800 */
[C---:B-----5:R-:W-:Y:S01]  /*4e40*/  HMMA.16816.F32 R104, R8.reuse, R28, R104 ;  /* 0x0000001c0868723c */ /* 0x060fe20000001868 */
[-C--:B------:R-:W-:Y:S01]  /*4e50*/  FFMA.FTZ R29, R196, R54.reuse, -R127 ;  /* 0x00000036c41d7223 */ /* 0x080fe2000001087f */
[-C--:B------:R-:W-:Y:S01]  /*4e60*/  FFMA.FTZ R28, R166, R54.reuse, -R55 ;  /* 0x00000036a61c7223 */ /* 0x080fe20000010837 */
[----:B------:R-:W-:Y:S04]  /*4e70*/  MUFU.EX2 R196, R65 ;  /* 0x0000004100c47308 */ /* 0x000fe80000000800 */
[----:B------:R-:W-:Y:S01]  /*4e80*/  MUFU.EX2 R29, R29 ;  /* 0x0000001d001d7308 */ /* 0x000fe20000000800 */
[C---:B-1----:R-:W-:Y:S03]  /*4e90*/  HMMA.16816.F32 R72, R8.reuse, R12, R72 ;  /* 0x0000000c0848723c */ /* 0x042fe60000001848 */
[----:B------:R-:W-:Y:S05]  /*4ea0*/  MUFU.EX2 R28, R28 ;  /* 0x0000001c001c7308 */ /* 0x000fea0000000800 */
[C---:B------:R-:W-:Y:S01]  /*4eb0*/  HMMA.16816.F32 R68, R8.reuse, R14, R68 ;  /* 0x0000000e0844723c */ /* 0x040fe20000001844 */
[----:B------:R-:W1:Y:S07]  /*4ec0*/  LDSM.16.MT88.4 R12, [R168+0x9800] ;  /* 0x00980000a80c783b */ /* 0x000e6e0000004200 */
        /* <DEDUP_REMOVED lines=13> */
[----:B------:R-:W4:Y:S01]  /*4fa0*/  MUFU.EX2 R62, R158 ;  /* 0x0000009e003e7308 */ /* 0x000f220000000800 */
[C---:B------:R-:W-:Y:S03]  /*4fb0*/  HMMA.16816.F32 R88, R8.reuse, R20, R88 ;  /* 0x000000140858723c */ /* 0x040fe60000001858 */
[----:B------:R-:W-:Y:S04]  /*4fc0*/  MUFU.EX2 R59, R59 ;  /* 0x0000003b003b7308 */ /* 0x000fe80000000800 */
[----:B------:R-:W5:Y:S01]  /*4fd0*/  MUFU.EX2 R58, R58 ;  /* 0x0000003a003a7308 */ /* 0x000f620000000800 */
[C---:B------:R-:W-:Y:S01]  /*4fe0*/  HMMA.16816.F32 R84, R8.reuse, R22, R84 ;  /* 0x000000160854723c */ /* 0x040fe20000001854 */
[----:B------:R-:W4:Y:S02]  /*4ff0*/  LDSM.16.MT88.4 R20, [R116+0xb800] ;  /* 0x00b800007414783b */ /* 0x000f240000004200 */
[----:B------:R-:W5:Y:S05]  /*5000*/  MUFU.EX2 R56, R56 ;  /* 0x0000003800387308 */ /* 0x000f6a0000000800 */
        /* <DEDUP_REMOVED lines=10> */
[C---:B----4-:R-:W-:Y:S08]  /*50b0*/  HMMA.16816.F32 R88, R8.reuse, R20, R88 ;  /* 0x000000140858723c */ /* 0x050ff00000001858 */
        /* <DEDUP_REMOVED lines=16> */
[----:B-----5:R-:W-:Y:S02]  /*51c0*/  F2FP.F16.F32.PACK_AB R10, R58, R59 ;  /* 0x0000003b3a0a723e */ /* 0x020fe400000000ff */
        /* <DEDUP_REMOVED lines=21> */
[----:B------:R-:W2:Y:S04]  /*5320*/  MUFU.EX2 R138, R150 ;  /* 0x00000096008a7308 */ /* 0x000ea80000000800 */
[----:B------:R-:W3:Y:S01]  /*5330*/  MUFU.EX2 R144, R10 ;  /* 0x0000000a00907308 */ /* 0x000ee20000000800 */
[----:B--2---:R-:W-:-:S02]  /*5340*/  F2FP.F16.F32.PACK_AB R11, R129, R138 ;  /* 0x0000008a810b723e */ /* 0x004fc400000000ff */
[----:B---3--:R-:W-:Y:S02]  /*5350*/  F2FP.F16.F32.PACK_AB R8, R135, R144 ;  /* 0x000000908708723e */ /* 0x008fe400000000ff */
[----:B------:R-:W-:-:S07]  /*5360*/  F2FP.F16.F32.PACK_AB R10, R131, R140 ;  /* 0x0000008c830a723e */ /* 0x000fce00000000ff */
        /* <DEDUP_REMOVED lines=31> */
[----:B------:R-:W-:Y:S06]  /*5560*/  MUFU.EX2 R66, R66 ;  /* 0x0000004200427308 */ /* 0x000fec0000000800 */
        /* <DEDUP_REMOVED lines=11> */
[-CC-:B------:R-:W-:Y:S01]  /*5620*/  FFMA.FTZ R53, R46, R54.reuse, -R55.reuse ;  /* 0x000000362e357223 */ /* 0x180fe20000010837 */
[----:B------:R-:W-:Y:S01]  /*5630*/  FFMA.FTZ R54, R45, R54, -R55 ;  /* 0x000000362d367223 */ /* 0x000fe20000010837 */
[----:B------:R-:W-:Y:S04]  /*5640*/  MUFU.EX2 R46, R136 ;  /* 0x00000088002e7308 */ /* 0x000fe80000000800 */
[C---:B------:R-:W-:Y:S01]  /*5650*/  HMMA.16816.F32 R84, R8.reuse, R22, R84 ;  /* 0x000000160854723c */ /* 0x040fe20000001854 */
[----:B------:R-:W-:Y:S01]  /*5660*/  FADD.FTZ R22, R27, R44 ;  /* 0x0000002c1b167221 */ /* 0x000fe20000010000 */
[----:B------:R-:W-:Y:S03]  /*5670*/  MUFU.EX2 R45, R123 ;  /* 0x0000007b002d7308 */ /* 0x000fe60000000800 */
[----:B------:R-:W-:Y:S01]  /*5680*/  FADD.FTZ R43, R43, R22 ;  /* 0x000000162b2b7221 */ /* 0x000fe20000010000 */
[----:B------:R2:W4:Y:S02]  /*5690*/  MUFU.EX2 R51, R20 ;  /* 0x0000001400337308 */ /* 0x0005240000000800 */
[C---:B-1----:R-:W-:Y:S01]  /*56a0*/  HMMA.16816.F32 R80, R8.reuse, R12, R80 ;  /* 0x0000000c0850723c */ /* 0x042fe20000001850 */
[----:B------:R-:W-:Y:S01]  /*56b0*/  FADD.FTZ R42, R42, R43 ;  /* 0x0000002b2a2a7221 */ /* 0x000fe20000010000 */
[----:B------:R-:W1:Y:S03]  /*56c0*/  MUFU.EX2 R44, R122 ;  /* 0x0000007a002c7308 */ /* 0x000e660000000800 */
[----:B------:R-:W-:Y:S01]  /*56d0*/  FADD.FTZ R39, R39, R42 ;  /* 0x0000002a27277221 */ /* 0x000fe20000010000 */
[----:B------:R-:W-:Y:S02]  /*56e0*/  MUFU.EX2 R53, R53 ;  /* 0x0000003500357308 */ /* 0x000fe40000000800 */
[C---:B------:R-:W-:Y:S01]  /*56f0*/  HMMA.16816.F32 R76, R8.reuse, R14, R76 ;  /* 0x0000000e084c723c */ /* 0x040fe2000000184c */
[----:B------:R-:W5:Y:S01]  /*5700*/  LDSM.16.MT88.4 R12, [R168+0xa800] ;  /* 0x00a80000a80c783b */ /* 0x000f620000004200 */
[----:B------:R-:W-:Y:S01]  /*5710*/  FADD.FTZ R38, R38, R39 ;  /* 0x0000002726267221 */ /* 0x000fe20000010000 */
[----:B------:R-:W5:Y:S02]  /*5720*/  MUFU.EX2 R54, R54 ;  /* 0x0000003600367308 */ /* 0x000f640000000800 */
[----:B--2---:R-:W-:Y:S03]  /*5730*/  LDSM.16.MT88.4 R20, [R168+0xc800] ;  /* 0x00c80000a814783b */ /* 0x004fe60000004200 */
[----:B---3--:R-:W-:Y:S01]  /*5740*/  HMMA.16816.F32 R72, R8, R16, R72 ;  /* 0x000000100848723c */ /* 0x008fe20000001848 */
[----:B------:R-:W-:-:S02]  /*5750*/  FADD.FTZ R16, R24, R25 ;  /* 0x0000001918107221 */ /* 0x000fc40000010000 */
[----:B------:R-:W2:Y:S02]  /*5760*/  LDSM.16.MT88.4 R24, [R116+0xa800] ;  /* 0x00a800007418783b */ /* 0x000ea40000004200 */
[----:B------:R-:W-:-:S03]  /*5770*/  FADD.FTZ R41, R41, R16 ;  /* 0x0000001029297221 */ /* 0x000fc60000010000 */
[----:B------:R-:W-:Y:S01]  /*5780*/  HMMA.16816.F32 R68, R8, R18, R68 ;  /* 0x000000120844723c */ /* 0x000fe20000001844 */
[----:B----4-:R-:W-:Y:S01]  /*5790*/  F2FP.F16.F32.PACK_AB R8, R50, R51 ;  /* 0x000000333208723e */ /* 0x010fe200000000ff */
[----:B------:R-:W3:Y:S01]  /*57a0*/  LDSM.16.MT88.4 R16, [R168+0xe800] ;  /* 0x00e80000a810783b */ /* 0x000ee20000004200 */
[----:B------:R-:W-:Y:S01]  /*57b0*/  F2FP.F16.F32.PACK_AB R9, R48, R49 ;  /* 0x000000313009723e */ /* 0x000fe200000000ff */
[----:B------:R-:W-:Y:S01]  /*57c0*/  FADD.FTZ R40, R40, R41 ;  /* 0x0000002928287221 */ /* 0x000fe20000010000 */
[----:B------:R-:W-:Y:S02]  /*57d0*/  F2FP.F16.F32.PACK_AB R10, R47, R46 ;  /* 0x0000002e2f0a723e */ /* 0x000fe400000000ff */
[----:B-1----:R-:W-:Y:S01]  /*57e0*/  F2FP.F16.F32.PACK_AB R11, R44, R45 ;  /* 0x0000002d2c0b723e */ /* 0x002fe200000000ff */
[----:B------:R-:W-:-:S04]  /*57f0*/  FADD.FTZ R37, R37, R40 ;  /* 0x0000002825257221 */ /* 0x000fc80000010000 */
[----:B------:R-:W-:-:S04]  /*5800*/  FADD.FTZ R36, R36, R37 ;  /* 0x0000002524247221 */ /* 0x000fc80000010000 */
[----:B------:R-:W-:Y:S01]  /*5810*/  FADD.FTZ R33, R33, R36 ;  /* 0x0000002421217221 */ /* 0x000fe20000010000 */
[C---:B-----5:R-:W-:Y:S08]  /*5820*/  HMMA.16816.F32 R112, R8.reuse, R12, R112 ;  /* 0x0000000c0870723c */ /* 0x060ff00000001870 */
[C---:B------:R-:W-:Y:S01]  /*5830*/  HMMA.16816.F32 R108, R8.reuse, R14, R108 ;  /* 0x0000000e086c723c */ /* 0x040fe2000000186c */
[----:B------:R-:W1:Y:S07]  /*5840*/  LDSM.16.MT88.4 R12, [R116+0xc800] ;  /* 0x00c80000740c783b */ /* 0x000e6e0000004200 */
[C---:B--2---:R-:W-:Y:S08]  /*5850*/  HMMA.16816.F32 R104, R8.reuse, R24, R104 ;  /* 0x000000180868723c */ /* 0x044ff00000001868 */
[C---:B------:R-:W-:Y:S01]  /*5860*/  HMMA.16816.F32 R100, R8.reuse, R26, R100 ;  /* 0x0000001a0864723c */ /* 0x040fe20000001864 */
[----:B------:R-:W2:Y:S07]  /*5870*/  LDSM.16.MT88.4 R24, [R116+0xe800] ;  /* 0x00e800007418783b */ /* 0x000eae0000004200 */
[C---:B------:R-:W-:Y:S08]  /*5880*/  HMMA.16816.F32 R96, R8.reuse, R20, R96 ;  /* 0x000000140860723c */ /* 0x040ff00000001860 */
[C---:B------:R-:W-:Y:S01]  /*5890*/  HMMA.16816.F32 R92, R8.reuse, R22, R92 ;  /* 0x00000016085c723c */ /* 0x040fe2000000185c */
[----:B------:R-:W4:Y:S07]  /*58a0*/  LDSM.16.MT88.4 R20, [R116+0xac00] ;  /* 0x00ac00007414783b */ /* 0x000f2e0000004200 */
[C---:B---3--:R-:W-:Y:S08]  /*58b0*/  HMMA.16816.F32 R80, R8.reuse, R16, R80 ;  /* 0x000000100850723c */ /* 0x048ff00000001850 */
        /* <DEDUP_REMOVED lines=8> */
[C---:B------:R-:W-:Y:S01]  /*5940*/  HMMA.16816.F32 R76, R8.reuse, R18, R76 ;  /* 0x00000012084c723c */ /* 0x040fe2000000184c */
[----:B------:R-:W-:Y:S01]  /*5950*/  FADD.FTZ R32, R32, R25 ;  /* 0x0000001920207221 */ /* 0x000fe20000010000 */
[----:B------:R-:W-:Y:S01]  /*5960*/  FADD.FTZ R5, R5, R24 ;  /* 0x0000001805057221 */ /* 0x000fe20000010000 */
[----:B------:R-:W2:Y:S02]  /*5970*/  LDSM.16.MT88.4 R16, [R168+0xcc00] ;  /* 0x00cc0000a810783b */ /* 0x000ea40000004200 */
[----:B------:R-:W-:Y:S01]  /*5980*/  FADD.FTZ R31, R31, R32 ;  /* 0x000000201f1f7221 */ /* 0x000fe20000010000 */
[----:B------:R-:W-:Y:S02]  /*5990*/  FADD.FTZ R4, R4, R5 ;  /* 0x0000000504047221 */ /* 0x000fe40000010000 */
[----:B------:R-:W-:Y:S01]  /*59a0*/  HMMA.16816.F32 R68, R8, R26, R68 ;  /* 0x0000001a0844723c */ /* 0x000fe20000001844 */
[----:B------:R-:W-:Y:S01]  /*59b0*/  F2FP.F16.F32.PACK_AB R8, R66, R119 ;  /* 0x000000774208723e */ /* 0x000fe200000000ff */
        /* <DEDUP_REMOVED lines=15> */
[C---:B-1----:R-:W-:Y:S01]  /*5ab0*/  HMMA.16816.F32 R112, R8.reuse, R12, R112 ;  /* 0x0000000c0870723c */ /* 0x042fe20000001870 */
[----:B------:R-:W-:Y:S02]  /*5ac0*/  FADD.FTZ R133, R133, R142 ;  /* 0x0000008e85857221 */ /* 0x000fe40000010000 */
[----:B------:R-:W-:Y:S02]  /*5ad0*/  FADD.FTZ R144, R144, R7 ;  /* 0x0000000790907221 */ /* 0x000fe40000010000 */
[----:B------:R-:W-:Y:S02]  /*5ae0*/  FADD.FTZ R138, R138, R133 ;  /* 0x000000858a8a7221 */ /* 0x000fe40000010000 */
[----:B------:R-:W-:Y:S01]  /*5af0*/  FADD.FTZ R135, R135, R144 ;  /* 0x0000009087877221 */ /* 0x000fe20000010000 */
[----:B------:R-:W-:Y:S01]  /*5b00*/  HMMA.16816.F32 R108, R8, R14, R108 ;  /* 0x0000000e086c723c */ /* 0x000fe2000000186c */
[----:B------:R-:W1:Y:S01]  /*5b10*/  LDSM.16.MT88.4 R12, [R116+0xcc00] ;  /* 0x00cc0000740c783b */ /* 0x000e620000004200 */
[----:B------:R-:W-:Y:S01]  /*5b20*/  FADD.FTZ R129, R129, R138 ;  /* 0x0000008a81817221 */ /* 0x000fe20000010000 */
[----:B------:R-:W-:-:S03]  /*5b30*/  FADD.FTZ R140, R140, R135 ;  /* 0x000000878c8c7221 */ /* 0x000fc60000010000 */
[----:B------:R-:W-:Y:S01]  /*5b40*/  FADD.FTZ R132, R132, R129 ;  /* 0x0000008184847221 */ /* 0x000fe20000010000 */
[----:B------:R-:W-:Y:S01]  /*5b50*/  FADD.FTZ R131, R131, R140 ;  /* 0x0000008c83837221 */ /* 0x000fe20000010000 */
[----:B------:R-:W-:Y:S01]  /*5b60*/  HMMA.16816.F32 R100, R8, R22, R100 ;  /* 0x000000160864723c */ /* 0x000fe20000001864 */
[----:B------:R-:W3:Y:S01]  /*5b70*/  LDSM.16.MT88.4 R20, [R168+0xec00] ;  /* 0x00ec0000a814783b */ /* 0x000ee20000004200 */
[----:B------:R-:W-:Y:S01]  /*5b80*/  FADD.FTZ R137, R137, R132 ;  /* 0x0000008489897221 */ /* 0x000fe20000010000 */
[----:B------:R-:W-:-:S03]  /*5b90*/  FADD.FTZ R130, R130, R131 ;  /* 0x0000008382827221 */ /* 0x000fc60000010000 */
[----:B------:R-:W-:Y:S01]  /*5ba0*/  FADD.FTZ R4, R128, R137 ;  /* 0x0000008980047221 */ /* 0x000fe20000010000 */
[----:B------:R-:W-:Y:S01]  /*5bb0*/  FADD.FTZ R141, R141, R130 ;  /* 0x000000828d8d7221 */ /* 0x000fe20000010000 */
[----:B--2---:R-:W-:Y:S02]  /*5bc0*/  HMMA.16816.F32 R96, R8, R16, R96 ;  /* 0x000000100860723c */ /* 0x004fe40000001860 */
[----:B------:R-:W-:-:S04]  /*5bd0*/  FADD.FTZ R4, R125, R4 ;  /* 0x000000047d047221 */ /* 0x000fc80000010000 */
[----:B------:R-:W-:Y:S02]  /*5be0*/  FADD.FTZ R49, R49, R4 ;  /* 0x0000000431317221 */ /* 0x000fe40000010000 */
[----:B------:R-:W-:Y:S01]  /*5bf0*/  HMMA.16816.F32 R92, R8, R18, R92 ;  /* 0x00000012085c723c */ /* 0x000fe2000000185c */
[----:B------:R-:W2:Y:S01]  /*5c00*/  LDSM.16.MT88.4 R16, [R116+0xec00] ;  /* 0x00ec00007410783b */ /* 0x000ea20000004200 */
[----:B------:R-:W-:-:S04]  /*5c10*/  FADD.FTZ R48, R48, R49 ;  /* 0x0000003130307221 */ /* 0x000fc80000010000 */
[----:B------:R-:W-:-:S04]  /*5c20*/  FADD.FTZ R45, R45, R48 ;  /* 0x000000302d2d7221 */ /* 0x000fc80000010000 */
[----:B------:R-:W-:-:S04]  /*5c30*/  FADD.FTZ R44, R44, R45 ;  /* 0x0000002d2c2c7221 */ /* 0x000fc80000010000 */
[----:B------:R-:W-:Y:S01]  /*5c40*/  FADD.FTZ R117, R117, R44 ;  /* 0x0000002c75757221 */ /* 0x000fe20000010000 */
[C---:B-1----:R-:W-:Y:S01]  /*5c50*/  HMMA.16816.F32 R88, R8.reuse, R12, R88 ;  /* 0x0000000c0858723c */ /* 0x042fe20000001858 */
[----:B------:R-:W-:Y:S02]  /*5c60*/  FADD.FTZ R12, R124, R141 ;  /* 0x0000008d7c0c7221 */ /* 0x000fe40000010000 */
[----:B------:R-:W-:Y:S02]  /*5c70*/  FADD.FTZ R64, R64, R117 ;  /* 0x0000007540407221 */ /* 0x000fe40000010000 */
[----:B------:R-:W-:Y:S02]  /*5c80*/  FADD.FTZ R12, R139, R12 ;  /* 0x0000000c8b0c7221 */ /* 0x000fe40000010000 */
[----:B------:R-:W-:Y:S01]  /*5c90*/  FADD.FTZ R67, R67, R64 ;  /* 0x0000004043437221 */ /* 0x000fe20000010000 */
[----:B------:R-:W-:Y:S01]  /*5ca0*/  HMMA.16816.F32 R84, R8, R14, R84 ;  /* 0x0000000e0854723c */ /* 0x000fe20000001854 */
[----:B------:R-:W-:-:S02]  /*5cb0*/  FADD.FTZ R5, R51, R12 ;  /* 0x0000000c33057221 */ /* 0x000fc40000010000 */
[----:B------:R-:W-:Y:S02]  /*5cc0*/  FADD.FTZ R196, R196, R67 ;  /* 0x00000043c4c47221 */ /* 0x000fe40000010000 */
[----:B------:R-:W-:-:S03]  /*5cd0*/  FADD.FTZ R5, R50, R5 ;  /* 0x0000000532057221 */ /* 0x000fc60000010000 */
[----:B---3--:R-:W-:Y:S01]  /*5ce0*/  HMMA.16816.F32 R80, R8, R20, R80 ;  /* 0x000000140850723c */ /* 0x008fe20000001850 */
[----:B------:R-:W-:-:S04]  /*5cf0*/  FADD.FTZ R4, R46, R5 ;  /* 0x000000052e047221 */ /* 0x000fc80000010000 */
[----:B------:R-:W-:-:S03]  /*5d00*/  FADD.FTZ R4, R47, R4 ;  /* 0x000000042f047221 */ /* 0x000fc60000010000 */
[----:B------:R-:W-:Y:S01]  /*5d10*/  HMMA.16816.F32 R76, R8, R22, R76 ;  /* 0x00000016084c723c */ /* 0x000fe2000000184c */
[----:B------:R-:W-:-:S04]  /*5d20*/  FADD.FTZ R119, R119, R4 ;  /* 0x0000000477777221 */ /* 0x000fc80000010000 */
[----:B------:R-:W-:-:S03]  /*5d30*/  FADD.FTZ R66, R66, R119 ;  /* 0x0000007742427221 */ /* 0x000fc60000010000 */
[----:B--2---:R-:W-:Y:S01]  /*5d40*/  HMMA.16816.F32 R72, R8, R16, R72 ;  /* 0x000000100848723c */ /* 0x004fe20000001848 */
[----:B------:R-:W-:-:S04]  /*5d50*/  FADD.FTZ R53, R53, R66 ;  /* 0x0000004235357221 */ /* 0x000fc80000010000 */
[----:B------:R-:W-:-:S03]  /*5d60*/  FADD.FTZ R195, R54, R53 ;  /* 0x0000003536c37221 */ /* 0x000fc60000010000 */
[----:B------:R-:W-:Y:S01]  /*5d70*/  HMMA.16816.F32 R68, R8, R18, R68 ;  /* 0x000000120844723c */ /* 0x000fe20000001844 */
[----:B------:R-:W-:-:S04]  /*5d80*/  NOP ;  /* 0x0000000000007918 */ /* 0x000fc80000000000 */
[----:B------:R-:W-:-:S15]  /*5d90*/  @!P0 BRA `(.L_x_491) ;  /* 0x0000003c002c8947 */ /* 0x000fde0003800000 */
        /* <DEDUP_REMOVED lines=8> */
.L_x_498:
        /* <DEDUP_REMOVED lines=77> */
.L_x_493:
[----:B------:R-:W-:Y:S05]  /*62f0*/  BSYNC.RECONVERGENT B0 ;  /* 0x0000000000007941 */ /* 0x000fea0003800200 */
.L_x_492:
[----:B------:R-:W-:Y:S01]  /*6300*/  @!PT LDS RZ, [RZ] ;  /* 0x00000000fffff984 */ /* 0x000fe20000000800 */
[----:B------:R-:W-:Y:S01]  /*6310*/  @!PT LDS RZ, [RZ] ;  /* 0x00000000fffff984 */ /* 0x000fe20000000800 */
[----:B------:R-:W-:Y:S01]  /*6320*/  @!PT LDS RZ, [RZ] ;  /* 0x00000000fffff984 */ /* 0x000fe20000000800 */
[----:B------:R-:W-:Y:S01]  /*6330*/  LDGSTS.E.BYPASS.LTC128B.128 [R185+0x9000], desc[UR4][R178.64] ;  /* 0x09000000b2b97fae */ /* 0x000fe2000b981a04 */
[----:B------:R-:W-:Y:S01]  /*6340*/  IADD3 R202, P1, PT, R187, R178, RZ ;  /* 0x000000b2bbca7210 */ /* 0x000fe20007f3e0ff */
[----:B------:R-:W-:Y:S01]  /*6350*/  BSSY.RECONVERGENT B1, `(.L_x_494) ;  /* 0x0000194000017945 */ /* 0x000fe20003800200 */
[----:B------:R-:W-:Y:S02]  /*6360*/  IADD3 R193, PT, PT, R193, 0x1, RZ ;  /* 0x00000001c1c17810 */ /* 0x000fe40007ffe0ff */
[C---:B------:R-:W-:Y:S02]  /*6370*/  IADD3.X R203, PT, PT, R192.reuse, R179, RZ, P1, !PT ;  /* 0x000000b3c0cb7210 */ /* 0x040fe40000ffe4ff */
[C---:B------:R-:W-:Y:S01]  /*6380*/  IADD3 R200, P1, PT, R187.reuse, R202, RZ ;  /* 0x000000cabbc87210 */ /* 0x040fe20007f3e0ff */
[----:B------:R-:W-:Y:S03]  /*6390*/  LDGSTS.E.BYPASS.LTC128B.128 [R185+0xb000], desc[UR4][R178.64+0x40] ;  /* 0x0b000040b2b97fae */ /* 0x000fe6000b981a04 */
[C---:B------:R-:W-:Y:S02]  /*63a0*/  IADD3.X R201, PT, PT, R192.reuse, R203, RZ, P1, !PT ;  /* 0x000000cbc0c97210 */ /* 0x040fe40000ffe4ff */
[----:B------:R-:W-:Y:S03]  /*63b0*/  IADD3 R198, P1, PT, R187, R200, RZ ;  /* 0x000000c8bbc67210 */ /* 0x000fe60007f3e0ff */
[----:B------:R-:W-:Y:S01]  /*63c0*/  LDGSTS.E.BYPASS.LTC128B.128 [R185+0xd000], desc[UR4][R178.64+0x80] ;  /* 0x0d000080b2b97fae */ /* 0x000fe2000b981a04 */
[----:B------:R-:W-:Y:S02]  /*63d0*/  IADD3.X R199, PT, PT, R192, R201, RZ, P1, !PT ;  /* 0x000000c9c0c77210 */ /* 0x000fe40000ffe4ff */
[----:B------:R-:W-:Y:S05]  /*63e0*/  ISETP.NE.AND P1, PT, R193, RZ, PT ;  /* 0x000000ffc100720c */ /* 0x000fea0003f25270 */
[----:B------:R-:W-:Y:S08]  /*63f0*/  LDGSTS.E.BYPASS.LTC128B.128 [R185+0x9800], desc[UR4][R202.64] ;  /* 0x09800000cab97fae */ /* 0x000ff0000b981a04 */
[----:B------:R-:W-:Y:S08]  /*6400*/  LDGSTS.E.BYPASS.LTC128B.128 [R185+0xb800], desc[UR4][R202.64+0x40] ;  /* 0x0b800040cab97fae */ /* 0x000ff0000b981a04 */
[----:B------:R-:W-:Y:S08]  /*6410*/  LDGSTS.E.BYPASS.LTC128B.128 [R185+0xd800], desc[UR4][R202.64+0x80] ;  /* 0x0d800080cab97fae */ /* 0x000ff0000b981a04 */
[----:B------:R-:W-:Y:S08]  /*6420*/  LDGSTS.E.BYPASS.LTC128B.128 [R185+0xa000], desc[UR4][R200.64] ;  /* 0x0a000000c8b97fae */ /* 0x000ff0000b981a04 */
[----:B------:R-:W-:Y:S08]  /*6430*/  LDGSTS.E.BYPASS.LTC128B.128 [R185+0xc000], desc[UR4][R200.64+0x40] ;  /* 0x0c000040c8b97fae */ /* 0x000ff0000b981a04 */
[----:B------:R-:W-:Y:S08]  /*6440*/  LDGSTS.E.BYPASS.LTC128B.128 [R185+0xe000], desc[UR4][R200.64+0x80] ;  /* 0x0e000080c8b97fae */ /* 0x000ff0000b981a04 */
[----:B------:R-:W-:Y:S08]  /*6450*/  LDGSTS.E.BYPASS.LTC128B.128 [R185+0xa800], desc[UR4][R198.64] ;  /* 0x0a800000c6b97fae */ /* 0x000ff0000b981a04 */
[----:B------:R-:W-:Y:S08]  /*6460*/  LDGSTS.E.BYPASS.LTC128B.128 [R185+0xc800], desc[UR4][R198.64+0x40] ;  /* 0x0c800040c6b97fae */ /* 0x000ff0000b981a04 */
[----:B------:R1:W-:Y:S08]  /*6470*/  LDGSTS.E.BYPASS.LTC128B.128 [R185+0xe800], desc[UR4][R198.64+0x80] ;  /* 0x0e800080c6b97fae */ /* 0x0003f0000b981a04 */
[----:B------:R-:W-:Y:S08]  /*6480*/  LDSM.16.M88.4 R120, [R171] ;  /* 0x00000000ab78783b */ /* 0x000ff00000000200 */
[----:B------:R-:W2:Y:S08]  /*6490*/  LDSM.16.M88.4 R124, [R170+0x3000] ;  /* 0x00300000aa7c783b */ /* 0x000eb00000000200 */
[----:B------:R-:W3:Y:S08]  /*64a0*/  LDSM.16.M88.4 R128, [R170+0x3400] ;  /* 0x00340000aa80783b */ /* 0x000ef00000000200 */
[----:B------:R-:W4:Y:S08]  /*64b0*/  LDSM.16.M88.4 R132, [R170+0x3800] ;  /* 0x00380000aa84783b */ /* 0x000f300000000200 */
[----:B------:R-:W5:Y:S04]  /*64c0*/  LD.E R0, desc[UR4][R2.64+0x18c] ;  /* 0x00018c0402007980 */ /* 0x000f68000c101900 */
[----:B------:R-:W1:Y:S08]  /*64d0*/  LDSM.16.M88.4 R136, [R170+0x3c00] ;  /* 0x003c0000aa88783b */ /* 0x000e700000000200 */
[----:B------:R-:W0:Y:S01]  /*64e0*/  LDGDEPBAR ;  /* 0x00000000000079af */ /* 0x000e220000000000 */
[C---:B--2---:R-:W-:Y:S07]  /*64f0*/  HMMA.16816.F32 R4, R120.reuse, R124, RZ ;  /* 0x0000007c7804723c */ /* 0x044fee00000018ff */
[----:B------:R-:W2:Y:S01]  /*6500*/  LDSM.16.M88.4 R140, [R170+0x4000] ;  /* 0x00400000aa8c783b */ /* 0x000ea20000000200 */
[C---:B------:R-:W-:Y:S07]  /*6510*/  HMMA.16816.F32 R8, R120.reuse, R126, RZ ;  /* 0x0000007e7808723c */ /* 0x040fee00000018ff */
[----:B------:R-:W2:Y:S01]  /*6520*/  LDSM.16.M88.4 R144, [R170+0x4400] ;  /* 0x00440000aa90783b */ /* 0x000ea20000000200 */
[C---:B---3--:R-:W-:Y:S07]  /*6530*/  HMMA.16816.F32 R12, R120.reuse, R128, RZ ;  /* 0x00000080780c723c */ /* 0x048fee00000018ff */
[----:B------:R-:W3:Y:S01]  /*6540*/  LDSM.16.M88.4 R148, [R170+0x4800] ;  /* 0x00480000aa94783b */ /* 0x000ee20000000200 */
[C---:B------:R-:W-:Y:S07]  /*6550*/  HMMA.16816.F32 R16, R120.reuse, R130, RZ ;  /* 0x000000827810723c */ /* 0x040fee00000018ff */
[----:B------:R-:W3:Y:S01]  /*6560*/  LDSM.16.M88.4 R152, [R170+0x4c00] ;  /* 0x004c0000aa98783b */ /* 0x000ee20000000200 */
[C---:B----4-:R-:W-:Y:S07]  /*6570*/  HMMA.16816.F32 R20, R120.reuse, R132, RZ ;  /* 0x000000847814723c */ /* 0x050fee00000018ff */
[----:B------:R-:W-:Y:S01]  /*6580*/  LDSM.16.M88.4 R156, [R169] ;  /* 0x00000000a99c783b */ /* 0x000fe20000000200 */
[C---:B------:R-:W-:Y:S07]  /*6590*/  HMMA.16816.F32 R24, R120.reuse, R134, RZ ;  /* 0x000000867818723c */ /* 0x040fee00000018ff */
[----:B------:R-:W4:Y:S01]  /*65a0*/  LDSM.16.M88.4 R160, [R118+0x3000] ;  /* 0x0030000076a0783b */ /* 0x000f220000000200 */
[C---:B-1----:R-:W-:Y:S07]  /*65b0*/  HMMA.16816.F32 R28, R120.reuse, R136, RZ ;  /* 0x00000088781c723c */ /* 0x042fee00000018ff */
[----:B------:R-:W1:Y:S01]  /*65c0*/  LDSM.16.M88.4 R164, [R118+0x3400] ;  /* 0x0034000076a4783b */ /* 0x000e620000000200 */
[C---:B------:R-:W-:Y:S07]  /*65d0*/  HMMA.16816.F32 R32, R120.reuse, R138, RZ ;  /* 0x0000008a7820723c */ /* 0x040fee00000018ff */
[----:B------:R-:W-:Y:S01]  /*65e0*/  LDSM.16.M88.4 R124, [R118+0x3c00] ;  /* 0x003c0000767c783b */ /* 0x000fe20000000200 */
[C---:B--2---:R-:W-:Y:S07]  /*65f0*/  HMMA.16816.F32 R36, R120.reuse, R140, RZ ;  /* 0x0000008c7824723c */ /* 0x044fee00000018ff */
[----:B------:R-:W-:Y:S01]  /*6600*/  LDSM.16.M88.4 R128, [R118+0x4400] ;  /* 0x004400007680783b */ /* 0x000fe20000000200 */
[C---:B------:R-:W-:Y:S07]  /*6610*/  HMMA.16816.F32 R40, R120.reuse, R142, RZ ;  /* 0x0000008e7828723c */ /* 0x040fee00000018ff */
[----:B------:R-:W-:Y:S01]  /*6620*/  LDSM.16.M88.4 R132, [R170+0x5c00] ;  /* 0x005c0000aa84783b */ /* 0x000fe20000000200 */
[C---:B------:R-:W-:Y:S08]  /*6630*/  HMMA.16816.F32 R44, R120.reuse, R144, RZ ;  /* 0x00000090782c723c */ /* 0x040ff000000018ff */
[C---:B------:R-:W-:Y:S08]  /*6640*/  HMMA.16816.F32 R48, R120.reuse, R146, RZ ;  /* 0x000000927830723c */ /* 0x040ff000000018ff */
[C---:B---3--:R-:W-:Y:S08]  /*6650*/  HMMA.16816.F32 R52, R120.reuse, R148, RZ ;  /* 0x000000947834723c */ /* 0x048ff000000018ff */
[C---:B------:R-:W-:Y:S08]  /*6660*/  HMMA.16816.F32 R56, R120.reuse, R150, RZ ;  /* 0x000000967838723c */ /* 0x040ff000000018ff */
[C---:B------:R-:W-:Y:S08]  /*6670*/  HMMA.16816.F32 R60, R120.reuse, R152, RZ ;  /* 0x00000098783c723c */ /* 0x040ff000000018ff */
[----:B------:R-:W-:Y:S01]  /*6680*/  HMMA.16816.F32 R64, R120, R154, RZ ;  /* 0x0000009a7840723c */ /* 0x000fe200000018ff */
[----:B------:R-:W2:Y:S07]  /*6690*/  LDSM.16.M88.4 R120, [R118+0x3800] ;  /* 0x003800007678783b */ /* 0x000eae0000000200 */
[C---:B----4-:R-:W-:Y:S08]  /*66a0*/  HMMA.16816.F32 R4, R156.reuse, R160, R4 ;  /* 0x000000a09c04723c */ /* 0x050ff00000001804 */
[C---:B------:R-:W-:Y:S08]  /*66b0*/  HMMA.16816.F32 R8, R156.reuse, R162, R8 ;  /* 0x000000a29c08723c */ /* 0x040ff00000001808 */
[C---:B-1----:R-:W-:Y:S08]  /*66c0*/  HMMA.16816.F32 R12, R156.reuse, R164, R12 ;  /* 0x000000a49c0c723c */ /* 0x042ff0000000180c */
[C---:B------:R-:W-:Y:S08]  /*66d0*/  HMMA.16816.F32 R16, R156.reuse, R166, R16 ;  /* 0x000000a69c10723c */ /* 0x040ff00000001810 */
[C---:B--2---:R-:W-:Y:S08]  /*66e0*/  HMMA.16816.F32 R20, R156.reuse, R120, R20 ;  /* 0x000000789c14723c */ /* 0x044ff00000001814 */
        /* <DEDUP_REMOVED lines=40> */
[----:B------:R-:W2:Y:S08]  /*6970*/  LDSM.16.M88.4 R120, [R118+0x5400] ;  /* 0x005400007678783b */ /* 0x000eb00000000200 */
[----:B------:R-:W-:Y:S01]  /*6980*/  LDSM.16.M88.4 R132, [R118+0x5c00] ;  /* 0x005c00007684783b */ /* 0x000fe20000000200 */
        /* <DEDUP_REMOVED lines=52> */
[C---:B--2---:R-:W-:Y:S03]  /*6cd0*/  HMMA.16816.F32 R12, R124.reuse, R120, R12 ;  /* 0x000000787c0c723c */ /* 0x044fe6000000180c */
[-C--:B-----5:R-:W-:Y:S01]  /*6ce0*/  FMUL.FTZ R177, R4, R0.reuse ;  /* 0x0000000004b17220 */ /* 0x0a0fe20000410000 */
[-C--:B------:R-:W-:Y:S01]  /*6cf0*/  FMUL.FTZ R198, R6, R0.reuse ;  /* 0x0000000006c67220 */ /* 0x080fe20000410000 */
[-C--:B------:R-:W-:Y:S01]  /*6d00*/  FMUL.FTZ R242, R5, R0.reuse ;  /* 0x0000000005f27220 */ /* 0x080fe20000410000 */
[-C--:B------:R-:W-:Y:S01]  /*6d10*/  FMUL.FTZ R240, R7, R0.reuse ;  /* 0x0000000007f07220 */ /* 0x080fe20000410000 */
[----:B------:R2:W3:Y:S01]  /*6d20*/  MUFU.TANH R165, R177 ;  /* 0x000000b100a57308 */ /* 0x0004e20000002400 */
[C---:B------:R-:W-:Y:S01]  /*6d30*/  HMMA.16816.F32 R16, R124.reuse, R122, R16 ;  /* 0x0000007a7c10723c */ /* 0x040fe20000001810 */
[----:B------:R-:W4:Y:S02]  /*6d40*/  LDSM.16.M88.4 R120, [R118+0x7c00] ;  /* 0x007c00007678783b */ /* 0x000f240000000200 */
[-C--:B------:R-:W-:Y:S01]  /*6d50*/  FMUL.FTZ R197, R9, R0.reuse ;  /* 0x0000000009c57220 */ /* 0x080fe20000410000 */
[-C--:B------:R-:W-:Y:S01]  /*6d60*/  FMUL.FTZ R246, R8, R0.reuse ;  /* 0x0000000008f67220 */ /* 0x080fe20000410000 */
[-C--:B------:R-:W-:Y:S04]  /*6d70*/  FMUL.FTZ R244, R10, R0.reuse ;  /* 0x000000000af47220 */ /* 0x080fe80000410000 */
[----:B------:R5:W1:Y:S02]  /*6d80*/  MUFU.TANH R163, R198 ;  /* 0x000000c600a37308 */ /* 0x000a640000002400 */
[-C--:B------:R-:W-:Y:S01]  /*6d90*/  FMUL.FTZ R238, R12, R0.reuse ;  /* 0x000000000cee7220 */ /* 0x080fe20000410000 */
[-C--:B------:R-:W-:Y:S01]  /*6da0*/  FMUL.FTZ R251, R14, R0.reuse ;  /* 0x000000000efb7220 */ /* 0x080fe20000410000 */
[-C--:B------:R-:W-:Y:S06]  /*6db0*/  FMUL.FTZ R249, R15, R0.reuse ;  /* 0x000000000ff97220 */ /* 0x080fec0000410000 */
[----:B------:R3:W3:Y:S01]  /*6dc0*/  MUFU.TANH R167, R197 ;  /* 0x000000c500a77308 */ /* 0x0006e20000002400 */
[-C--:B--2---:R-:W-:Y:S01]  /*6dd0*/  FMUL.FTZ R177, R11, R0.reuse ;  /* 0x000000000bb17220 */ /* 0x084fe20000410000 */
[-C--:B------:R-:W-:Y:S01]  /*6de0*/  FMUL.FTZ R236, R16, R0.reuse ;  /* 0x0000000010ec7220 */ /* 0x080fe20000410000 */
[-C--:B------:R-:W-:Y:S07]  /*6df0*/  FMUL.FTZ R234, R18, R0.reuse ;  /* 0x0000000012ea7220 */ /* 0x080fee0000410000 */
[----:B------:R2:W2:Y:S01]  /*6e00*/  MUFU.TANH R9, R177 ;  /* 0x000000b100097308 */ /* 0x0004a20000002400 */
[C---:B-1----:R-:W-:Y:S03]  /*6e10*/  HMMA.16816.F32 R20, R124.reuse, R128, R20 ;  /* 0x000000807c14723c */ /* 0x042fe60000001814 */
[-C--:B-----5:R-:W-:Y:S06]  /*6e20*/  FMUL.FTZ R198, R13, R0.reuse ;  /* 0x000000000dc67220 */ /* 0x0a0fec0000410000 */
[----:B------:R-:W1:Y:S01]  /*6e30*/  MUFU.TANH R242, R242 ;  /* 0x000000f200f27308 */ /* 0x000e620000002400 */
[C---:B------:R-:W-:Y:S01]  /*6e40*/  HMMA.16816.F32 R24, R124.reuse, R130, R24 ;  /* 0x000000827c18723c */ /* 0x040fe20000001818 */
[----:B------:R-:W5:Y:S02]  /*6e50*/  LDSM.16.M88.4 R128, [R118+0x8000] ;  /* 0x008000007680783b */ /* 0x000f640000000200 */
[-C--:B---3--:R-:W-:Y:S06]  /*6e60*/  FMUL.FTZ R197, R17, R0.reuse ;  /* 0x0000000011c57220 */ /* 0x088fec0000410000 */
[----:B------:R3:W1:Y:S01]  /*6e70*/  MUFU.TANH R157, R198 ;  /* 0x000000c6009d7308 */ /* 0x0006620000002400 */
[C---:B----4-:R-:W-:Y:S03]  /*6e80*/  HMMA.16816.F32 R28, R124.reuse, R120, R28 ;  /* 0x000000787c1c723c */ /* 0x050fe6000000181c */
[-C--:B--2---:R-:W-:Y:S01]  /*6e90*/  FMUL.FTZ R177, R19, R0.reuse ;  /* 0x0000000013b17220 */ /* 0x084fe20000410000 */
[-C--:B------:R-:W-:Y:S01]  /*6ea0*/  FMUL.FTZ R247, R20, R0.reuse ;  /* 0x0000000014f77220 */ /* 0x080fe20000410000 */
[-C--:B------:R-:W-:Y:S04]  /*6eb0*/  FMUL.FTZ R245, R21, R0.reuse ;  /* 0x0000000015f57220 */ /* 0x080fe80000410000 */
[----:B------:R2:W4:Y:S01]  /*6ec0*/  MUFU.TANH R161, R197 ;  /* 0x000000c500a17308 */ /* 0x0005220000002400 */
[-C--:B------:R-:W-:Y:S01]  /*6ed0*/  FMUL.FTZ R235, R22, R0.reuse ;  /* 0x0000000016eb7220 */ /* 0x080fe20000410000 */
[C---:B------:R-:W-:Y:S01]  /*6ee0*/  HMMA.16816.F32 R32, R124.reuse, R122, R32 ;  /* 0x0000007a7c20723c */ /* 0x040fe20000001820 */
[----:B------:R-:W1:Y:S02]  /*6ef0*/  LDSM.16.M88.4 R120, [R118+0x8400] ;  /* 0x008400007678783b */ /* 0x000e640000000200 */
[-C--:B------:R-:W-:Y:S01]  /*6f00*/  FMUL.FTZ R233, R23, R0.reuse ;  /* 0x0000000017e97220 */ /* 0x080fe20000410000 */
[-C--:B------:R-:W-:Y:S01]  /*6f10*/  FMUL.FTZ R243, R24, R0.reuse ;  /* 0x0000000018f37220 */ /* 0x080fe20000410000 */
[-C--:B------:R-:W-:Y:S03]  /*6f20*/  FMUL.FTZ R241, R25, R0.reuse ;  /* 0x0000000019f17220 */ /* 0x080fe60000410000 */
[----:B------:R4:W1:Y:S01]  /*6f30*/  MUFU.TANH R159, R177 ;  /* 0x000000b1009f7308 */ /* 0x0008620000002400 */
[-C--:B------:R-:W-:Y:S01]  /*6f40*/  FMUL.FTZ R239, R26, R0.reuse ;  /* 0x000000001aef7220 */ /* 0x080fe20000410000 */
[-C--:B------:R-:W-:Y:S01]  /*6f50*/  FMUL.FTZ R237, R27, R0.reuse ;  /* 0x000000001bed7220 */ /* 0x080fe20000410000 */
[-C--:B------:R-:W-:Y:S01]  /*6f60*/  FMUL.FTZ R228, R28, R0.reuse ;  /* 0x000000001ce47220 */ /* 0x080fe20000410000 */
[-C--:B------:R-:W-:Y:S01]  /*6f70*/  FMUL.FTZ R224, R29, R0.reuse ;  /* 0x000000001de07220 */ /* 0x080fe20000410000 */
[-C--:B------:R-:W-:Y:S05]  /*6f80*/  FMUL.FTZ R221, R30, R0.reuse ;  /* 0x000000001edd7220 */ /* 0x080fea0000410000 */
[----:B------:R-:W1:Y:S01]  /*6f90*/  MUFU.TANH R240, R240 ;  /* 0x000000f000f07308 */ /* 0x000e620000002400 */
[-C--:B------:R-:W-:Y:S01]  /*6fa0*/  FMUL.FTZ R223, R31, R0.reuse ;  /* 0x000000001fdf7220 */ /* 0x080fe20000410000 */
[-C--:B------:R-:W-:Y:S01]  /*6fb0*/  FMUL.FTZ R226, R32, R0.reuse ;  /* 0x0000000020e27220 */ /* 0x080fe20000410000 */
[-C--:B------:R-:W-:Y:S01]  /*6fc0*/  FMUL.FTZ R225, R33, R0.reuse ;  /* 0x0000000021e17220 */ /* 0x080fe20000410000 */
[-C--:B------:R-:W-:Y:S06]  /*6fd0*/  FMUL.FTZ R227, R34, R0.reuse ;  /* 0x0000000022e37220 */ /* 0x080fec0000410000 */
[----:B------:R-:W1:Y:S01]  /*6fe0*/  MUFU.TANH R246, R246 ;  /* 0x000000f600f67308 */ /* 0x000e620000002400 */
[-C--:B------:R-:W-:Y:S01]  /*6ff0*/  FMUL.FTZ R231, R35, R0.reuse ;  /* 0x0000000023e77220 */ /* 0x080fe20000410000 */
[C---:B-----5:R-:W-:Y:S08]  /*7000*/  HMMA.16816.F32 R36, R124.reuse, R128, R36 ;  /* 0x000000807c24723c */ /* 0x060ff00000001824 */
[----:B------:R-:W2:Y:S01]  /*7010*/  MUFU.TANH R244, R244 ;  /* 0x000000f400f47308 */ /* 0x000ea20000002400 */
[C---:B------:R-:W-:Y:S01]  /*7020*/  HMMA.16816.F32 R40, R124.reuse, R130, R40 ;  /* 0x000000827c28723c */ /* 0x040fe20000001828 */
[----:B------:R-:W5:Y:S08]  /*7030*/  LDSM.16.M88.4 R128, [R118+0x8800] ;  /* 0x008800007680783b */ /* 0x000f700000000200 */
[----:B------:R-:W2:Y:S01]  /*7040*/  MUFU.TANH R238, R238 ;  /* 0x000000ee00ee7308 */ /* 0x000ea20000002400 */
[C---:B-1----:R-:W-:Y:S03]  /*7050*/  HMMA.16816.F32 R44, R124.reuse, R120, R44 ;  /* 0x000000787c2c723c */ /* 0x042fe6000000182c */
[-C--:B------:R-:W-:Y:S01]  /*7060*/  FMUL.FTZ R212, R36, R0.reuse ;  /* 0x0000000024d47220 */ /* 0x080fe20000410000 */
[-C--:B------:R-:W-:Y:S05]  /*7070*/  FMUL.FTZ R211, R37, R0.reuse ;  /* 0x0000000025d37220 */ /* 0x080fea0000410000 */
[----:B------:R-:W1:Y:S01]  /*7080*/  MUFU.TANH R251, R251 ;  /* 0x000000fb00fb7308 */ /* 0x000e620000002400 */
[-C--:B------:R-:W-:Y:S01]  /*7090*/  FMUL.FTZ R213, R38, R0.reuse ;  /* 0x0000000026d57220 */ /* 0x080fe20000410000 */
[-C--:B------:R-:W-:Y:S01]  /*70a0*/  FMUL.FTZ R205, R39, R0.reuse ;  /* 0x0000000027cd7220 */ /* 0x080fe20000410000 */
[C---:B------:R-:W-:Y:S01]  /*70b0*/  HMMA.16816.F32 R48, R124.reuse, R122, R48 ;  /* 0x0000007a7c30723c */ /* 0x040fe20000001830 */
[----:B------:R-:W3:Y:S01]  /*70c0*/  LDSM.16.M88.4 R120, [R118+0x8c00] ;  /* 0x008c00007678783b */ /* 0x000ee20000000200 */
[----:B------:R-:W-:Y:S05]  /*70d0*/  DEPBAR.LE SB0, 0x0 ;  /* 0x000080000000791a */ /* 0x000fea0000000000 */
[----:B------:R-:W1:Y:S01]  /*70e0*/  MUFU.TANH R249, R249 ;  /* 0x000000f900f97308 */ /* 0x000e620000002400 */
[-C--:B------:R-:W-:Y:S01]  /*70f0*/  FMUL.FTZ R208, R40, R0.reuse ;  /* 0x0000000028d07220 */ /* 0x080fe20000410000 */
[-C--:B------:R-:W-:Y:S01]  /*7100*/  FMUL.FTZ R210, R41, R0.reuse ;  /* 0x0000000029d27220 */ /* 0x080fe20000410000 */
[-C--:B------:R-:W-:Y:S01]  /*7110*/  FMUL.FTZ R207, R42, R0.reuse ;  /* 0x000000002acf7220 */ /* 0x080fe20000410000 */
[-C--:B------:R-:W-:Y:S01]  /*7120*/  FMUL.FTZ R209, R43, R0.reuse ;  /* 0x000000002bd17220 */ /* 0x080fe20000410000 */
[-C--:B------:R-:W-:Y:S01]  /*7130*/  FMUL.FTZ R206, R44, R0.reuse ;  /* 0x000000002cce7220 */ /* 0x080fe20000410000 */
[-C--:B------:R-:W-:Y:S01]  /*7140*/  FMUL.FTZ R214, R45, R0.reuse ;  /* 0x000000002dd67220 */ /* 0x080fe20000410000 */
[-C--:B------:R-:W-:Y:S03]  /*7150*/  FMUL.FTZ R200, R46, R0.reuse ;  /* 0x000000002ec87220 */ /* 0x080fe60000410000 */
[----:B------:R-:W1:Y:S01]  /*7160*/  MUFU.TANH R236, R236 ;  /* 0x000000ec00ec7308 */ /* 0x000e620000002400 */
[----:B------:R-:W-:Y:S01]  /*7170*/  BAR.SYNC.DEFER_BLOCKING 0x0 ;  /* 0x0000000000007b1d */ /* 0x000fe20000010000 */
[-C--:B------:R-:W-:Y:S01]  /*7180*/  FMUL.FTZ R199, R47, R0.reuse ;  /* 0x000000002fc77220 */ /* 0x080fe20000410000 */
[-C--:B------:R-:W-:Y:S01]  /*7190*/  FMUL.FTZ R216, R48, R0.reuse ;  /* 0x0000000030d87220 */ /* 0x080fe20000410000 */
[-C--:B------:R-:W-:Y:S01]  /*71a0*/  FMUL.FTZ R215, R49, R0.reuse ;  /* 0x0000000031d77220 */ /* 0x080fe20000410000 */
[-C--:B------:R-:W-:Y:S05]  /*71b0*/  FMUL.FTZ R201, R50, R0.reuse ;  /* 0x0000000032c97220 */ /* 0x080fea0000410000 */
[----:B------:R-:W1:Y:S01]  /*71c0*/  MUFU.TANH R234, R234 ;  /* 0x000000ea00ea7308 */ /* 0x000e620000002400 */
[-C--:B------:R-:W-:Y:S01]  /*71d0*/  FMUL.FTZ R202, R51, R0.reuse ;  /* 0x0000000033ca7220 */ /* 0x080fe20000410000 */
[C---:B-----5:R-:W-:Y:S08]  /*71e0*/  HMMA.16816.F32 R52, R124.reuse, R128, R52 ;  /* 0x000000807c34723c */ /* 0x060ff00000001834 */
[----:B------:R-:W1:Y:S01]  /*71f0*/  MUFU.TANH R247, R247 ;  /* 0x000000f700f77308 */ /* 0x000e620000002400 */
[C---:B------:R-:W-:Y:S09]  /*7200*/  HMMA.16816.F32 R56, R124.reuse, R130, R56 ;  /* 0x000000827c38723c */ /* 0x040ff20000001838 */
[----:B------:R-:W1:Y:S01]  /*7210*/  MUFU.TANH R245, R245 ;  /* 0x000000f500f57308 */ /* 0x000e620000002400 */
[C---:B---3--:R-:W-:Y:S03]  /*7220*/  HMMA.16816.F32 R60, R124.reuse, R120, R60 ;  /* 0x000000787c3c723c */ /* 0x048fe6000000183c */
[-C--:B------:R-:W-:Y:S01]  /*7230*/  FMUL.FTZ R198, R54, R0.reuse ;  /* 0x0000000036c67220 */ /* 0x080fe20000410000 */
[-C--:B--2---:R-:W-:Y:S05]  /*7240*/  FMUL.FTZ R197, R55, R0.reuse ;  /* 0x0000000037c57220 */ /* 0x084fea0000410000 */
[----:B------:R-:W2:Y:S01]  /*7250*/  MUFU.TANH R235, R235 ;  /* 0x000000eb00eb7308 */ /* 0x000ea20000002400 */
[-C--:B------:R-:W-:Y:S01]  /*7260*/  FMUL.FTZ R218, R52, R0.reuse ;  /* 0x0000000034da7220 */ /* 0x080fe20000410000 */
[-C--:B------:R-:W-:Y:S01]  /*7270*/  FMUL.FTZ R217, R53, R0.reuse ;  /* 0x0000000035d97220 */ /* 0x080fe20000410000 */
[----:B------:R-:W-:Y:S03]  /*7280*/  HMMA.16816.F32 R64, R124, R122, R64 ;  /* 0x0000007a7c40723c */ /* 0x000fe60000001840 */
[-C--:B------:R-:W-:Y:S01]  /*7290*/  FMUL.FTZ R220, R56, R0.reuse ;  /* 0x0000000038dc7220 */ /* 0x080fe20000410000 */
[-C--:B------:R-:W-:Y:S03]  /*72a0*/  FMUL.FTZ R219, R57, R0.reuse ;  /* 0x0000000039db7220 */ /* 0x080fe60000410000 */
[----:B------:R-:W3:Y:S01]  /*72b0*/  MUFU.TANH R233, R233 ;  /* 0x000000e900e97308 */ /* 0x000ee20000002400 */
[-C--:B------:R-:W-:Y:S01]  /*72c0*/  FMUL.FTZ R204, R58, R0.reuse ;  /* 0x000000003acc7220 */ /* 0x080fe20000410000 */
[-C--:B------:R-:W-:Y:S01]  /*72d0*/  FMUL.FTZ R203, R59, R0.reuse ;  /* 0x000000003bcb7220 */ /* 0x080fe20000410000 */
[-C--:B------:R-:W-:Y:S01]  /*72e0*/  FMUL.FTZ R222, R60, R0.reuse ;  /* 0x000000003cde7220 */ /* 0x080fe20000410000 */
[-C--:B------:R-:W-:Y:S06]  /*72f0*/  FMUL.FTZ R229, R61, R0.reuse ;  /* 0x000000003de57220 */ /* 0x080fec0000410000 */
[----:B------:R-:W1:Y:S01]  /*7300*/  MUFU.TANH R243, R243 ;  /* 0x000000f300f37308 */ /* 0x000e620000002400 */
[-C--:B------:R-:W-:Y:S01]  /*7310*/  FMUL.FTZ R248, R62, R0.reuse ;  /* 0x000000003ef87220 */ /* 0x080fe20000410000 */
[-C--:B----4-:R-:W-:Y:S01]  /*7320*/  FMUL.FTZ R177, R63, R0.reuse ;  /* 0x000000003fb17220 */ /* 0x090fe20000410000 */
[-C--:B------:R-:W-:Y:S01]  /*7330*/  FMUL.FTZ R230, R64, R0.reuse ;  /* 0x0000000040e67220 */ /* 0x080fe20000410000 */
[-C--:B------:R-:W-:Y:S06]  /*7340*/  FMUL.FTZ R232, R65, R0.reuse ;  /* 0x0000000041e87220 */ /* 0x080fec0000410000 */
[----:B------:R-:W4:Y:S01]  /*7350*/  MUFU.TANH R241, R241 ;  /* 0x000000f100f17308 */ /* 0x000f220000002400 */
[-C--:B------:R-:W-:Y:S01]  /*7360*/  FMUL.FTZ R55, R66, R0.reuse ;  /* 0x0000000042377220 */ /* 0x080fe20000410000 */
[----:B------:R-:W-:Y:S08]  /*7370*/  FMUL.FTZ R54, R67, R0 ;  /* 0x0000000043367220 */ /* 0x000ff00000410000 */
[----:B------:R-:W1:Y:S10]  /*7380*/  MUFU.TANH R239, R239 ;  /* 0x000000ef00ef7308 */ /* 0x000e740000002400 */
        /* <DEDUP_REMOVED lines=35> */
[----:B------:R1:W1:Y:S10]  /*75c0*/  MUFU.TANH R57, R248 ;  /* 0x000000f800397308 */ /* 0x0002740000002400 */
[----:B------:R1:W1:Y:S10]  /*75d0*/  MUFU.TANH R56, R177 ;  /* 0x000000b100387308 */ /* 0x0002740000002400 */
[----:B------:R-:W1:Y:S10]  /*75e0*/  MUFU.TANH R230, R230 ;  /* 0x000000e600e67308 */ /* 0x000e740000002400 */
[----:B------:R-:W1:Y:S10]  /*75f0*/  MUFU.TANH R232, R232 ;  /* 0x000000e800e87308 */ /* 0x000e740000002400 */
[----:B------:R-:W1:Y:S10]  /*7600*/  MUFU.TANH R55, R55 ;  /* 0x0000003700377308 */ /* 0x000e740000002400 */
[----:B------:R-:W1:Y:S01]  /*7610*/  MUFU.TANH R54, R54 ;  /* 0x0000003600367308 */ /* 0x000e620000002400 */
[----:B--234-:R-:W-:Y:S05]  /*7620*/  @!P1 BRA `(.L_x_495) ;  /* 0x0000000400989947 */ /* 0x01cfea0003800000 */
        /* <DEDUP_REMOVED lines=20> */
[----:B------:R-:W2:Y:S01]  /*7770*/  I2F.RP R8, R11 ;  /* 0x0000000b00087306 */ /* 0x000ea20000209400 */
[----:B------:R-:W-:Y:S02]  /*7780*/  LOP3.LUT R10, R10, R13, RZ, 0x3c, !PT ;  /* 0x0000000d0a0a7212 */ /* 0x000fe400078e3cff */
[----:B------:R-:W-:Y:S02]  /*7790*/  IMAD.MOV R7, RZ, RZ, -R7 ;  /* 0x000000ffff077224 */ /* 0x000fe400078e0a07 */
[----:B------:R-:W-:Y:S05]  /*77a0*/  ISETP.GE.AND P1, PT, R10, RZ, PT ;  /* 0x000000ff0a00720c */ /* 0x000fea0003f26270 */
[----:B--2---:R-:W2:Y:S02]  /*77b0*/  MUFU.RCP R0, R8 ;  /* 0x0000000800007308 */ /* 0x004ea40000001000 */
[----:B--2---:R-:W-:Y:S01]  /*77c0*/  VIADD R14, R0, 0xffffffe ;  /* 0x0ffffffe000e7836 */ /* 0x004fe20000000000 */
[----:B------:R-:W-:Y:S07]  /*77d0*/  IADD3 R0, PT, PT, R183, -0x80, RZ ;  /* 0xffffff80b7007810 */ /* 0x000fee0007ffe0ff */
[----:B------:R-:W2:Y:S02]  /*77e0*/  F2I.FTZ.U32.TRUNC.NTZ R15, R14 ;  /* 0x0000000e000f7305 */ /* 0x000ea4000021f000 */
[--C-:B--2---:R-:W-:Y:S02]  /*77f0*/  IMAD.MOV R6, RZ, RZ, -R15.reuse ;  /* 0x000000ffff067224 */ /* 0x104fe400078e0a0f */
        /* <DEDUP_REMOVED lines=48> */
.L_x_497:
[----:B------:R-:W-:Y:S05]  /*7b00*/  BSYNC.RECONVERGENT B0 ;  /* 0x0000000000007941 */ /* 0x000fea0003800200 */
.L_x_496:
[----:B-1----:R-:W-:Y:S01]  /*7b10*/  IMAD.MOV.U32 R177, RZ, RZ, R175 ;  /* 0x000000ffffb17224 */ /* 0x002fe200078e00af */
        /* <DEDUP_REMOVED lines=23> */
.L_x_495:
[----:B------:R-:W-:Y:S05]  /*7c90*/  BSYNC.RECONVERGENT B1 ;  /* 0x0000000000017941 */ /* 0x000fea0003800200 */
.L_x_494:
[----:B------:R-:W3:Y:S01]  /*7ca0*/  LD.E R53, desc[UR4][R2.64+0xdc] ;  /* 0x0000dc0402357980 */ /* 0x000ee2000c101900 */
[----:B------:R-:W-:Y:S02]  /*7cb0*/  FMNMX3.FTZ R0, R119, R163, R240, !PT ;  /* 0x000000a377007276 */ /* 0x000fe400078100f0 */
[----:B--2---:R-:W-:Y:S01]  /*7cc0*/  FMNMX3.FTZ R4, R117, R165, R242, !PT ;  /* 0x000000a575047276 */ /* 0x004fe200078100f2 */
[----:B------:R-:W-:Y:S01]  /*7cd0*/  LDSM.16.MT88.4 R16, [R168+0x9000] ;  /* 0x00900000a810783b */ /* 0x000fe20000004200 */
[----:B------:R-:W-:Y:S02]  /*7ce0*/  FMNMX3.FTZ R0, R0, R244, R9, !PT ;  /* 0x000000f400007276 */ /* 0x000fe40007810009 */
[----:B------:R-:W-:Y:S02]  /*7cf0*/  FMNMX3.FTZ R4, R4, R246, R167, !PT ;  /* 0x000000f604047276 */ /* 0x000fe400078100a7 */
[----:B-1----:R-:W-:Y:S02]  /*7d00*/  FMNMX3.FTZ R0, R0, R251, R249, !PT ;  /* 0x000000fb00007276 */ /* 0x002fe400078100f9 */
[----:B------:R-:W-:Y:S01]  /*7d10*/  FMNMX3.FTZ R4, R4, R238, R157, !PT ;  /* 0x000000ee04047276 */ /* 0x000fe2000781009d */
[----:B------:R-:W-:Y:S01]  /*7d20*/  LDSM.16.MT88.4 R24, [R116+0x9000] ;  /* 0x009000007418783b */ /* 0x000fe20000004200 */
[----:B------:R-:W-:Y:S02]  /*7d30*/  FMNMX3.FTZ R0, R0, R234, R159, !PT ;  /* 0x000000ea00007276 */ /* 0x000fe4000781009f */
[----:B------:R-:W-:Y:S02]  /*7d40*/  FMNMX3.FTZ R4, R4, R236, R161, !PT ;  /* 0x000000ec04047276 */ /* 0x000fe400078100a1 */
[----:B------:R-:W-:Y:S02]  /*7d50*/  FMNMX3.FTZ R0, R0, R235, R233, !PT ;  /* 0x000000eb00007276 */ /* 0x000fe400078100e9 */
        /* <DEDUP_REMOVED lines=30> */
[----:B------:R-:W2:Y:S01]  /*7f40*/  SHFL.BFLY PT, R4, R13, 0x2, 0x1f ;  /* 0x0c401f000d047f89 */ /* 0x000ea200000e0000 */
[----:B-1----:R-:W-:Y:S02]  /*7f50*/  FMNMX.FTZ R5, R7, R0, !PT ;  /* 0x0000000007057209 */ /* 0x002fe40007810000 */
[----:B--2---:R-:W-:Y:S05]  /*7f60*/  FMNMX.FTZ R11, R13, R4, !PT ;  /* 0x000000040d0b7209 */ /* 0x004fea0007810000 */
[----:B------:R-:W1:Y:S08]  /*7f70*/  SHFL.BFLY PT, R0, R5, 0x1, 0x1f ;  /* 0x0c201f0005007f89 */ /* 0x000e7000000e0000 */
[----:B------:R-:W2:Y:S01]  /*7f80*/  SHFL.BFLY PT, R52, R11, 0x1, 0x1f ;  /* 0x0c201f000b347f89 */ /* 0x000ea200000e0000 */
[----:B-1----:R-:W-:Y:S02]  /*7f90*/  FMNMX.FTZ R0, R5, R0, !PT ;  /* 0x0000000005007209 */ /* 0x002fe40007810000 */
[----:B--2---:R-:W-:Y:S03]  /*7fa0*/  FMNMX.FTZ R52, R11, R52, !PT ;  /* 0x000000340b347209 */ /* 0x004fe60007810000 */
[C---:B------:R-:W-:Y:S01]  /*7fb0*/  FADD.FTZ R4, -R0.reuse, R119 ;  /* 0x0000007700047221 */ /* 0x040fe20000010100 */
[----:B------:R-:W-:Y:S02]  /*7fc0*/  FSETP.NEU.FTZ.AND P1, PT, R0, -INF , PT ;  /* 0xff8000000000780b */ /* 0x000fe40003f3d000 */
[C---:B------:R-:W-:Y:S01]  /*7fd0*/  FSETP.NEU.FTZ.AND P2, PT, R52.reuse, -INF , PT ;  /* 0xff8000003400780b */ /* 0x040fe20003f5d000 */
[----:B------:R-:W-:Y:S01]  /*7fe0*/  FADD.FTZ R6, -R52, R117 ;  /* 0x0000007534067221 */ /* 0x000fe20000010100 */
[C---:B---3--:R-:W-:Y:S01]  /*7ff0*/  FMUL.FTZ R120, R53.reuse, R0 ;  /* 0x0000000035787220 */ /* 0x048fe20000410000 */
[C---:B------:R-:W-:Y:S01]  /*8000*/  FMUL.FTZ R122, R53.reuse, R52 ;  /* 0x00000034357a7220 */ /* 0x040fe20000410000 */
[C---:B------:R-:W-:Y:S01]  /*8010*/  FMUL.FTZ R59, R53.reuse, R4 ;  /* 0x00000004353b7220 */ /* 0x040fe20000410000 */
[----:B------:R-:W-:Y:S02]  /*8020*/  FMUL.FTZ R58, R53, R6 ;  /* 0x00000006353a7220 */ /* 0x000fe40000410000 */
[----:B------:R-:W-:Y:S02]  /*8030*/  FSEL R120, R120, RZ, P1 ;  /* 0x000000ff78787208 */ /* 0x000fe40000800000 */
[----:B------:R-:W-:Y:S01]  /*8040*/  FSEL R122, R122, RZ, P2 ;  /* 0x000000ff7a7a7208 */ /* 0x000fe20001000000 */
[----:B------:R-:W1:Y:S01]  /*8050*/  MUFU.EX2 R59, R59 ;  /* 0x0000003b003b7308 */ /* 0x000e620000000800 */
[----:B------:R-:W-:Y:S01]  /*8060*/  ISETP.NE.AND P1, PT, R194, -0x1, PT ;  /* 0xffffffffc200780c */ /* 0x000fe20003f25270 */
[-CC-:B------:R-:W-:Y:S01]  /*8070*/  FFMA.FTZ R119, R9, R53.reuse, -R120.reuse ;  /* 0x0000003509777223 */ /* 0x180fe20000010878 */
[-C--:B------:R-:W-:Y:S01]  /*8080*/  FFMA.FTZ R129, R240, R53.reuse, -R120 ;  /* 0x00000035f0817223 */ /* 0x080fe20000010878 */
[-C--:B------:R-:W-:Y:S01]  /*8090*/  FFMA.FTZ R117, R167, R53.reuse, -R122 ;  /* 0x00000035a7757223 */ /* 0x080fe2000001087a */
[-C--:B------:R-:W-:Y:S01]  /*80a0*/  FFMA.FTZ R126, R244, R53.reuse, -R120 ;  /* 0x00000035f47e7223 */ /* 0x080fe20000010878 */
[-CC-:B------:R-:W-:Y:S01]  /*80b0*/  FFMA.FTZ R133, R165, R53.reuse, -R122.reuse ;  /* 0x00000035a5857223 */ /* 0x180fe2000001087a */
[-C--:B------:R-:W-:Y:S01]  /*80c0*/  FFMA.FTZ R131, R242, R53.reuse, -R122 ;  /* 0x00000035f2837223 */ /* 0x080fe2000001087a */
[-C--:B------:R-:W-:Y:S01]  /*80d0*/  FFMA.FTZ R128, R163, R53.reuse, -R120 ;  /* 0x00000035a3807223 */ /* 0x080fe20000010878 */
[-C--:B------:R-:W-:Y:S01]  /*80e0*/  FFMA.FTZ R124, R246, R53.reuse, -R122 ;  /* 0x00000035f67c7223 */ /* 0x080fe2000001087a */
[----:B------:R-:W2:Y:S01]  /*80f0*/  MUFU.EX2 R58, R58 ;  /* 0x0000003a003a7308 */ /* 0x000ea20000000800 */
[-C--:B------:R-:W-:Y:S01]  /*8100*/  FFMA.FTZ R130, R223, R53.reuse, -R120 ;  /* 0x00000035df827223 */ /* 0x080fe20000010878 */
[-C--:B------:R-:W-:Y:S01]  /*8110*/  FFMA.FTZ R121, R225, R53.reuse, -R122 ;  /* 0x00000035e1797223 */ /* 0x080fe2000001087a */
[----:B------:R-:W-:Y:S07]  /*8120*/  FFMA.FTZ R125, R231, R53, -R120 ;  /* 0x00000035e77d7223 */ /* 0x000fee0000010878 */
[----:B------:R-:W-:Y:S01]  /*8130*/  MUFU.EX2 R129, R129 ;  /* 0x0000008100817308 */ /* 0x000fe20000000800 */
[C---:B-1----:R-:W-:Y:S01]  /*8140*/  FMUL.FTZ R6, R59.reuse, R114 ;  /* 0x000000723b067220 */ /* 0x042fe20000410000 */
        /* <DEDUP_REMOVED lines=8> */
[C---:B--2---:R-:W-:Y:S01]  /*81d0*/  FMUL.FTZ R4, R58.reuse, R112 ;  /* 0x000000703a047220 */ /* 0x044fe20000410000 */
[C---:B------:R-:W-:Y:S07]  /*81e0*/  FMUL.FTZ R5, R58.reuse, R113 ;  /* 0x000000713a057220 */ /* 0x040fee0000410000 */
[----:B------:R-:W1:Y:S01]  /*81f0*/  MUFU.EX2 R119, R119 ;  /* 0x0000007700777308 */ /* 0x000e620000000800 */
[C---:B------:R-:W-:Y:S01]  /*8200*/  FMUL.FTZ R8, R58.reuse, R108 ;  /* 0x0000006c3a087220 */ /* 0x040fe20000410000 */
[C---:B------:R-:W-:Y:S01]  /*8210*/  FMUL.FTZ R9, R58.reuse, R109 ;  /* 0x0000006d3a097220 */ /* 0x040fe20000410000 */
[C---:B------:R-:W-:Y:S07]  /*8220*/  FMUL.FTZ R12, R58.reuse, R104 ;  /* 0x000000683a0c7220 */ /* 0x040fee0000410000 */
[----:B------:R-:W-:Y:S01]  /*8230*/  MUFU.EX2 R133, R133 ;  /* 0x0000008500857308 */ /* 0x000fe20000000800 */
[C---:B------:R-:W-:Y:S01]  /*8240*/  FMUL.FTZ R13, R58.reuse, R105 ;  /* 0x000000693a0d7220 */ /* 0x040fe20000410000 */
[C---:B------:R-:W-:Y:S01]  /*8250*/  FMUL.FTZ R23, R59.reuse, R99 ;  /* 0x000000633b177220 */ /* 0x040fe20000410000 */
[C---:B------:R-:W-:Y:S07]  /*8260*/  FMUL.FTZ R20, R58.reuse, R96 ;  /* 0x000000603a147220 */ /* 0x040fee0000410000 */
[----:B------:R-:W2:Y:S01]  /*8270*/  MUFU.EX2 R131, R131 ;  /* 0x0000008300837308 */ /* 0x000ea20000000800 */
[C---:B------:R-:W-:Y:S01]  /*8280*/  FMUL.FTZ R21, R58.reuse, R97 ;  /* 0x000000613a157220 */ /* 0x040fe20000410000 */
[C---:B------:R-:W-:Y:S01]  /*8290*/  FMUL.FTZ R30, R59.reuse, R90 ;  /* 0x0000005a3b1e7220 */ /* 0x040fe20000410000 */
[----:B------:R-:W-:Y:S07]  /*82a0*/  FMUL.FTZ R31, R59, R91 ;  /* 0x0000005b3b1f7220 */ /* 0x000fee0000410000 */
[----:B------:R-:W3:Y:S01]  /*82b0*/  MUFU.EX2 R128, R128 ;  /* 0x0000008000807308 */ /* 0x000ee20000000800 */
[C---:B------:R-:W-:Y:S01]  /*82c0*/  FMUL.FTZ R28, R58.reuse, R88 ;  /* 0x000000583a1c7220 */ /* 0x040fe20000410000 */
[----:B-1----:R-:W-:Y:S01]  /*82d0*/  F2FP.F16.F32.PACK_AB R63, R119, R126 ;  /* 0x0000007e773f723e */ /* 0x002fe200000000ff */
[C---:B------:R-:W-:Y:S07]  /*82e0*/  FMUL.FTZ R29, R58.reuse, R89 ;  /* 0x000000593a1d7220 */ /* 0x040fee0000410000 */
[----:B------:R-:W1:Y:S01]  /*82f0*/  MUFU.EX2 R124, R124 ;  /* 0x0000007c007c7308 */ /* 0x000e620000000800 */
[C---:B------:R-:W-:Y:S01]  /*8300*/  FMUL.FTZ R39, R59.reuse, R83 ;  /* 0x000000533b277220 */ /* 0x040fe20000410000 */
[C---:B------:R-:W-:Y:S01]  /*8310*/  FMUL.FTZ R38, R59.reuse, R82 ;  /* 0x000000523b267220 */ /* 0x040fe20000410000 */
[C---:B------:R-:W-:Y:S01]  /*8320*/  FMUL.FTZ R36, R58.reuse, R80 ;  /* 0x000000503a247220 */ /* 0x040fe20000410000 */
[C---:B------:R-:W-:Y:S01]  /*8330*/  FMUL.FTZ R37, R58.reuse, R81 ;  /* 0x000000513a257220 */ /* 0x040fe20000410000 */
[----:B------:R-:W-:Y:S01]  /*8340*/  FMUL.FTZ R46, R59, R74 ;  /* 0x0000004a3b2e7220 */ /* 0x000fe20000410000 */
[----:B--2---:R-:W-:Y:S01]  /*8350*/  F2FP.F16.F32.PACK_AB R60, R131, R133 ;  /* 0x00000085833c723e */ /* 0x004fe200000000ff */
[----:B------:R-:W-:Y:S01]  /*8360*/  FMUL.FTZ R47, R59, R75 ;  /* 0x0000004b3b2f7220 */ /* 0x000fe20000410000 */
[C---:B------:R-:W-:Y:S01]  /*8370*/  FMUL.FTZ R44, R58.reuse, R72 ;  /* 0x000000483a2c7220 */ /* 0x040fe20000410000 */
[----:B------:R-:W-:Y:S01]  /*8380*/  FMUL.FTZ R45, R58, R73 ;  /* 0x000000493a2d7220 */ /* 0x000fe20000410000 */
[----:B---3--:R-:W-:Y:S01]  /*8390*/  F2FP.F16.F32.PACK_AB R61, R129, R128 ;  /* 0x00000080813d723e */ /* 0x008fe200000000ff */
[----:B------:R-:W2:Y:S01]  /*83a0*/  LDSM.16.MT88.4 R72, [R168+0x9400] ;  /* 0x00940000a848783b */ /* 0x000ea20000004200 */
[-C--:B------:R-:W-:Y:S01]  /*83b0*/  FFMA.FTZ R82, R238, R53.reuse, -R122 ;  /* 0x00000035ee527223 */ /* 0x080fe2000001087a */
[-C--:B------:R-:W-:Y:S01]  /*83c0*/  FFMA.FTZ R80, R249, R53.reuse, -R120 ;  /* 0x00000035f9507223 */ /* 0x080fe20000010878 */
[----:B-1----:R-:W-:Y:S01]  /*83d0*/  F2FP.F16.F32.PACK_AB R62, R117, R124 ;  /* 0x0000007c753e723e */ /* 0x002fe200000000ff */
[----:B------:R-:W-:Y:S01]  /*83e0*/  FFMA.FTZ R196, R59, R196, R128 ;  /* 0x000000c43bc47223 */ /* 0x000fe20000010080 */
[----:B------:R-:W-:Y:S01]  /*83f0*/  MUFU.EX2 R130, R130 ;  /* 0x0000008200827308 */ /* 0x000fe20000000800 */
[-C--:B------:R-:W-:Y:S01]  /*8400*/  FFMA.FTZ R89, R157, R53.reuse, -R122 ;  /* 0x000000359d597223 */ /* 0x080fe2000001087a */
[----:B------:R-:W-:Y:S01]  /*8410*/  FFMA.FTZ R81, R251, R53, -R120 ;  /* 0x00000035fb517223 */ /* 0x000fe20000010878 */
[----:B------:R-:W-:Y:S07]  /*8420*/  LDSM.16.MT88.4 R108, [R168+0xac00] ;  /* 0x00ac0000a86c783b */ /* 0x000fee0000004200 */
[----:B------:R-:W-:Y:S01]  /*8430*/  MUFU.EX2 R82, R82 ;  /* 0x0000005200527308 */ /* 0x000fe20000000800 */
[C---:B------:R-:W-:Y:S09]  /*8440*/  HMMA.16816.F32 R4, R60.reuse, R16, R4 ;  /* 0x000000103c04723c */ /* 0x040ff20000001804 */
[----:B------:R-:W-:Y:S01]  /*8450*/  MUFU.EX2 R80, R80 ;  /* 0x0000005000507308 */ /* 0x000fe20000000800 */
[C---:B------:R-:W-:Y:S01]  /*8460*/  FMUL.FTZ R16, R58.reuse, R100 ;  /* 0x000000643a107220 */ /* 0x040fe20000410000 */
[----:B------:R-:W-:Y:S08]  /*8470*/  FMUL.FTZ R17, R58, R101 ;  /* 0x000000653a117220 */ /* 0x000ff00000410000 */
[----:B------:R-:W1:Y:S01]  /*8480*/  MUFU.EX2 R89, R89 ;  /* 0x0000005900597308 */ /* 0x000e620000000800 */
[C---:B------:R-:W-:Y:S03]  /*8490*/  HMMA.16816.F32 R8, R60.reuse, R18, R8 ;  /* 0x000000123c08723c */ /* 0x040fe60000001808 */
[C---:B------:R-:W-:Y:S01]  /*84a0*/  FMUL.FTZ R18, R59.reuse, R102 ;  /* 0x000000663b127220 */ /* 0x040fe20000410000 */
[----:B------:R-:W-:Y:S05]  /*84b0*/  FMUL.FTZ R19, R59, R103 ;  /* 0x000000673b137220 */ /* 0x000fea0000410000 */
[----:B------:R-:W3:Y:S01]  /*84c0*/  MUFU.EX2 R81, R81 ;  /* 0x0000005100517308 */ /* 0x000ee20000000800 */
[-CC-:B------:R-:W-:Y:S01]  /*84d0*/  FFMA.FTZ R99, R245, R53.reuse, -R122.reuse ;  /* 0x00000035f5637223 */ /* 0x180fe2000001087a */
[-CC-:B------:R-:W-:Y:S01]  /*84e0*/  FFMA.FTZ R98, R226, R53.reuse, -R122.reuse ;  /* 0x00000035e2627223 */ /* 0x180fe2000001087a */
[C---:B------:R-:W-:Y:S07]  /*84f0*/  HMMA.16816.F32 R12, R60.reuse, R24, R12 ;  /* 0x000000183c0c723c */ /* 0x040fee000000180c */
[----:B------:R-:W-:Y:S01]  /*8500*/  MUFU.EX2 R121, R121 ;  /* 0x0000007900797308 */ /* 0x000fe20000000800 */
[C---:B------:R-:W-:Y:S01]  /*8510*/  FMUL.FTZ R24, R58.reuse, R92 ;  /* 0x0000005c3a187220 */ /* 0x040fe20000410000 */
[----:B------:R-:W-:Y:S08]  /*8520*/  FFMA.FTZ R92, R247, R53, -R122 ;  /* 0x00000035f75c7223 */ /* 0x000ff0000001087a */
[----:B------:R-:W-:Y:S01]  /*8530*/  MUFU.EX2 R99, R99 ;  /* 0x0000006300637308 */ /* 0x000fe20000000800 */
[C---:B------:R-:W-:Y:S01]  /*8540*/  FMUL.FTZ R25, R58.reuse, R93 ;  /* 0x0000005d3a197220 */ /* 0x040fe20000410000 */
[--C-:B------:R-:W-:Y:S01]  /*8550*/  FFMA.FTZ R93, R233, R53, -R120.reuse ;  /* 0x00000035e95d7223 */ /* 0x100fe20000010878 */
[C---:B------:R-:W-:Y:S07]  /*8560*/  HMMA.16816.F32 R16, R60.reuse, R26, R16 ;  /* 0x0000001a3c10723c */ /* 0x040fee0000001810 */
[----:B------:R-:W-:Y:S01]  /*8570*/  MUFU.EX2 R98, R98 ;  /* 0x0000006200627308 */ /* 0x000fe20000000800 */
[----:B------:R-:W-:Y:S01]  /*8580*/  FMUL.FTZ R27, R59, R95 ;  /* 0x0000005f3b1b7220 */ /* 0x000fe20000410000 */
[-CC-:B------:R-:W-:Y:S08]  /*8590*/  FFMA.FTZ R95, R57, R53.reuse, -R120.reuse ;  /* 0x00000035395f7223 */ /* 0x180ff00000010878 */
[----:B------:R-:W-:Y:S01]  /*85a0*/  MUFU.EX2 R92, R92 ;  /* 0x0000005c005c7308 */ /* 0x000fe20000000800 */
[----:B------:R-:W-:Y:S01]  /*85b0*/  FMUL.FTZ R26, R59, R94 ;  /* 0x0000005e3b1a7220 */ /* 0x000fe20000410000 */
[-C--:B------:R-:W-:Y:S01]  /*85c0*/  FFMA.FTZ R94, R235, R53.reuse, -R120 ;  /* 0x00000035eb5e7223 */ /* 0x080fe20000010878 */
[C---:B------:R-:W-:Y:S07]  /*85d0*/  HMMA.16816.F32 R20, R60.reuse, R32, R20 ;  /* 0x000000203c14723c */ /* 0x040fee0000001814 */
[----:B------:R-:W-:Y:S01]  /*85e0*/  MUFU.EX2 R93, R93 ;  /* 0x0000005d005d7308 */ /* 0x000fe20000000800 */
[C---:B------:R-:W-:Y:S01]  /*85f0*/  FMUL.FTZ R32, R58.reuse, R84 ;  /* 0x000000543a207220 */ /* 0x040fe20000410000 */
[----:B------:R-:W-:Y:S08]  /*8600*/  FFMA.FTZ R84, R161, R53, -R122 ;  /* 0x00000035a1547223 */ /* 0x000ff0000001087a */
[----:B------:R-:W-:Y:S01]  /*8610*/  MUFU.EX2 R94, R94 ;  /* 0x0000005e005e7308 */ /* 0x000fe20000000800 */
[----:B------:R-:W-:Y:S01]  /*8620*/  FMUL.FTZ R33, R58, R85 ;  /* 0x000000553a217220 */ /* 0x000fe20000410000 */
[----:B------:R-:W-:Y:S01]  /*8630*/  FFMA.FTZ R85, R159, R53, -R120 ;  /* 0x000000359f557223 */ /* 0x000fe20000010878 */
[C---:B------:R-:W-:Y:S07]  /*8640*/  HMMA.16816.F32 R24, R60.reuse, R34, R24 ;  /* 0x000000223c18723c */ /* 0x040fee0000001818 */
[----:B------:R-:W-:Y:S01]  /*8650*/  MUFU.EX2 R125, R125 ;  /* 0x0000007d007d7308 */ /* 0x000fe20000000800 */
[C---:B------:R-:W-:Y:S01]  /*8660*/  FMUL.FTZ R34, R59.reuse, R86 ;  /* 0x000000563b227220 */ /* 0x040fe20000410000 */
[----:B------:R-:W-:Y:S08]  /*8670*/  FMUL.FTZ R35, R59, R87 ;  /* 0x000000573b237220 */ /* 0x000ff00000410000 */
[----:B------:R-:W-:Y:S01]  /*8680*/  MUFU.EX2 R84, R84 ;  /* 0x0000005400547308 */ /* 0x000fe20000000800 */
[-C--:B------:R-:W-:Y:S01]  /*8690*/  FFMA.FTZ R87, R236, R53.reuse, -R122 ;  /* 0x00000035ec577223 */ /* 0x080fe2000001087a */
[----:B------:R-:W-:Y:S01]  /*86a0*/  FFMA.FTZ R86, R234, R53, -R120 ;  /* 0x00000035ea567223 */ /* 0x000fe20000010878 */
[C---:B------:R-:W-:Y:S07]  /*86b0*/  HMMA.16816.F32 R28, R60.reuse, R40, R28 ;  /* 0x000000283c1c723c */ /* 0x040fee000000181c */
[----:B------:R-:W-:Y:S01]  /*86c0*/  MUFU.EX2 R85, R85 ;  /* 0x0000005500557308 */ /* 0x000fe20000000800 */
[C---:B------:R-:W-:Y:S01]  /*86d0*/  FMUL.FTZ R40, R58.reuse, R76 ;  /* 0x0000004c3a287220 */ /* 0x040fe20000410000 */
[----:B------:R-:W-:Y:S01]  /*86e0*/  FMUL.FTZ R41, R58, R77 ;  /* 0x0000004d3a297220 */ /* 0x000fe20000410000 */
[----:B------:R-:W-:Y:S07]  /*86f0*/  FADD.FTZ R77, R129, R196 ;  /* 0x000000c4814d7221 */ /* 0x000fee0000010000 */
[----:B------:R-:W4:Y:S01]  /*8700*/  MUFU.EX2 R87, R87 ;  /* 0x0000005700577308 */ /* 0x000f220000000800 */
[----:B------:R-:W-:Y:S01]  /*8710*/  FFMA.FTZ R128, R227, R53, -R120 ;  /* 0x00000035e3807223 */ /* 0x000fe20000010878 */
[C---:B------:R-:W-:Y:S08]  /*8720*/  HMMA.16816.F32 R32, R60.reuse, R42, R32 ;  /* 0x0000002a3c20723c */ /* 0x040ff00000001820 */
[----:B------:R-:W5:Y:S01]  /*8730*/  MUFU.EX2 R86, R86 ;  /* 0x0000005600567308 */ /* 0x000f620000000800 */
[C---:B------:R-:W-:Y:S01]  /*8740*/  FMUL.FTZ R42, R59.reuse, R78 ;  /* 0x0000004e3b2a7220 */ /* 0x040fe20000410000 */
[----:B------:R-:W-:Y:S01]  /*8750*/  FMUL.FTZ R43, R59, R79 ;  /* 0x0000004f3b2b7220 */ /* 0x000fe20000410000 */
[----:B------:R-:W-:Y:S07]  /*8760*/  FADD.FTZ R100, R126, R77 ;  /* 0x0000004d7e647221 */ /* 0x000fee0000010000 */
[----:B------:R-:W-:Y:S01]  /*8770*/  MUFU.EX2 R128, R128 ;  /* 0x0000008000807308 */ /* 0x000fe20000000800 */
[----:B------:R-:W-:Y:S01]  /*8780*/  LDSM.16.MT88.4 R76, [R168+0xe000] ;  /* 0x00e00000a84c783b */ /* 0x000fe20000004200 */
[C---:B------:R-:W-:Y:S03]  /*8790*/  HMMA.16816.F32 R36, R60.reuse, R48, R36 ;  /* 0x000000303c24723c */ /* 0x040fe60000001824 */
[C---:B------:R-:W-:Y:S01]  /*87a0*/  FMUL.FTZ R48, R58.reuse, R68 ;  /* 0x000000443a307220 */ /* 0x040fe20000410000 */
[C---:B------:R-:W-:Y:S01]  /*87b0*/  FMUL.FTZ R49, R58.reuse, R69 ;  /* 0x000000453a317220 */ /* 0x040fe20000410000 */
[----:B------:R-:W-:Y:S01]  /*87c0*/  FADD.FTZ R100, R119, R100 ;  /* 0x0000006477647221 */ /* 0x000fe20000010000 */
[----:B------:R-:W-:Y:S01]  /*87d0*/  FFMA.FTZ R133, R58, R195, R133 ;  /* 0x000000c33a857223 */ /* 0x000fe20000010085 */
[--C-:B------:R-:W-:Y:S01]  /*87e0*/  FFMA.FTZ R132, R212, R53, -R122.reuse ;  /* 0x00000035d4847223 */ /* 0x100fe2000001087a */
[C---:B------:R-:W-:Y:S03]  /*87f0*/  HMMA.16816.F32 R40, R60.reuse, R50, R40 ;  /* 0x000000323c28723c */ /* 0x040fe60000001828 */
[C---:B------:R-:W-:Y:S01]  /*8800*/  FMUL.FTZ R50, R59.reuse, R70 ;  /* 0x000000463b327220 */ /* 0x040fe20000410000 */
[----:B------:R-:W-:Y:S01]  /*8810*/  FMUL.FTZ R51, R59, R71 ;  /* 0x000000473b337220 */ /* 0x000fe20000410000 */
[----:B------:R-:W-:Y:S01]  /*8820*/  MUFU.EX2 R132, R132 ;  /* 0x0000008400847308 */ /* 0x000fe20000000800 */
[----:B------:R-:W-:Y:S01]  /*8830*/  LDSM.16.MT88.4 R68, [R168+0xb400] ;  /* 0x00b40000a844783b */ /* 0x000fe20000004200 */
[----:B------:R-:W-:Y:S01]  /*8840*/  FADD.FTZ R59, R131, R133 ;  /* 0x00000085833b7221 */ /* 0x000fe20000010000 */
[C---:B------:R-:W-:Y:S03]  /*8850*/  HMMA.16816.F32 R44, R60.reuse, R64, R44 ;  /* 0x000000403c2c723c */ /* 0x040fe6000000182c */
[----:B------:R-:W-:Y:S01]  /*8860*/  FADD.FTZ R58, R124, R59 ;  /* 0x0000003b7c3a7221 */ /* 0x000fe20000010000 */
[-C--:B------:R-:W-:Y:S01]  /*8870*/  FFMA.FTZ R129, R211, R53.reuse, -R122 ;  /* 0x00000035d3817223 */ /* 0x080fe2000001087a */
[-CC-:B------:R-:W-:Y:S01]  /*8880*/  FFMA.FTZ R133, R213, R53.reuse, -R120.reuse ;  /* 0x00000035d5857223 */ /* 0x180fe20000010878 */
[-C--:B------:R-:W-:Y:S01]  /*8890*/  FFMA.FTZ R134, R205, R53.reuse, -R120 ;  /* 0x00000035cd867223 */ /* 0x080fe20000010878 */
[----:B------:R-:W-:Y:S01]  /*88a0*/  FADD.FTZ R83, R117, R58 ;  /* 0x0000003a75537221 */ /* 0x000fe20000010000 */
[----:B------:R-:W-:Y:S01]  /*88b0*/  HMMA.16816.F32 R48, R60, R66, R48 ;  /* 0x000000423c30723c */ /* 0x000fe20000001830 */
[----:B------:R-:W2:Y:S01]  /*88c0*/  LDSM.16.MT88.4 R64, [R116+0x9400] ;  /* 0x009400007440783b */ /* 0x000ea20000004200 */
[----:B------:R-:W-:Y:S01]  /*88d0*/  MUFU.EX2 R129, R129 ;  /* 0x0000008100817308 */ /* 0x000fe20000000800 */
[----:B-1----:R-:W-:Y:S01]  /*88e0*/  F2FP.F16.F32.PACK_AB R60, R89, R82 ;  /* 0x00000052593c723e */ /* 0x002fe200000000ff */
[--C-:B------:R-:W-:Y:S01]  /*88f0*/  FFMA.FTZ R91, R243, R53, -R122.reuse ;  /* 0x00000035f35b7223 */ /* 0x100fe2000001087a */
[----:B---3--:R-:W-:Y:S01]  /*8900*/  F2FP.F16.F32.PACK_AB R61, R80, R81 ;  /* 0x00000051503d723e */ /* 0x008fe200000000ff */
[----:B------:R-:W-:Y:S01]  /*8910*/  FFMA.FTZ R88, R241, R53, -R122 ;  /* 0x00000035f1587223 */ /* 0x000fe2000001087a */
[----:B----4-:R-:W-:Y:S01]  /*8920*/  F2FP.F16.F32.PACK_AB R62, R84, R87 ;  /* 0x00000057543e723e */ /* 0x010fe200000000ff */
[-C--:B------:R-:W-:Y:S01]  /*8930*/  FFMA.FTZ R97, R239, R53.reuse, -R120 ;  /* 0x00000035ef617223 */ /* 0x080fe20000010878 */
[----:B-----5:R-:W-:Y:S01]  /*8940*/  F2FP.F16.F32.PACK_AB R63, R85, R86 ;  /* 0x00000056553f723e */ /* 0x020fe200000000ff */
[----:B------:R-:W-:Y:S01]  /*8950*/  FADD.FTZ R81, R81, R100 ;  /* 0x0000006451517221 */ /* 0x000fe20000010000 */
[----:B------:R-:W-:Y:S01]  /*8960*/  FADD.FTZ R106, R82, R83 ;  /* 0x00000053526a7221 */ /* 0x000fe20000010000 */
[----:B------:R-:W-:Y:S01]  /*8970*/  MUFU.EX2 R133, R133 ;  /* 0x0000008500857308 */ /* 0x000fe20000000800 */
[-C--:B------:R-:W-:Y:S01]  /*8980*/  FFMA.FTZ R131, R208, R53.reuse, -R122 ;  /* 0x00000035d0837223 */ /* 0x080fe2000001087a */
[----:B------:R-:W-:Y:S01]  /*8990*/  FADD.FTZ R101, R80, R81 ;  /* 0x0000005150657221 */ /* 0x000fe20000010000 */
[-CC-:B------:R-:W-:Y:S01]  /*89a0*/  FFMA.FTZ R135, R207, R53.reuse, -R120.reuse ;  /* 0x00000035cf877223 */ /* 0x180fe20000010878 */
[C---:B--2---:R-:W-:Y:S01]  /*89b0*/  HMMA.16816.F32 R4, R60.reuse, R72, R4 ;  /* 0x000000483c04723c */ /* 0x044fe20000001804 */
[----:B------:R-:W-:Y:S05]  /*89c0*/  LDSM.16.MT88.4 R80, [R168+0xe800] ;  /* 0x00e80000a850783b */ /* 0x000fea0000004200 */
[----:B------:R-:W-:Y:S01]  /*89d0*/  MUFU.EX2 R134, R134 ;  /* 0x0000008600867308 */ /* 0x000fe20000000800 */
[----:B------:R-:W-:Y:S01]  /*89e0*/  FADD.FTZ R86, R86, R101 ;  /* 0x0000006556567221 */ /* 0x000fe20000010000 */
[-C--:B------:R-:W-:Y:S01]  /*89f0*/  FFMA.FTZ R136, R209, R53.reuse, -R120 ;  /* 0x00000035d1887223 */ /* 0x080fe20000010878 */
[-C--:B------:R-:W-:Y:S07]  /*8a00*/  FFMA.FTZ R210, R210, R53.reuse, -R122 ;  /* 0x00000035d2d27223 */ /* 0x080fee000001087a */
[----:B------:R-:W-:Y:S01]  /*8a10*/  MUFU.EX2 R131, R131 ;  /* 0x0000008300837308 */ /* 0x000fe20000000800 */
[----:B------:R-:W-:Y:S01]  /*8a20*/  FADD.FTZ R85, R85, R86 ;  /* 0x0000005655557221 */ /* 0x000fe20000010000 */
[C---:B------:R-:W-:Y:S01]  /*8a30*/  HMMA.16816.F32 R8, R60.reuse, R74, R8 ;  /* 0x0000004a3c08723c */ /* 0x040fe20000001808 */
[----:B------:R-:W-:Y:S07]  /*8a40*/  LDSM.16.MT88.4 R72, [R168+0xbc00] ;  /* 0x00bc0000a848783b */ /* 0x000fee0000004200 */
[----:B------:R-:W-:Y:S01]  /*8a50*/  MUFU.EX2 R126, R210 ;  /* 0x000000d2007e7308 */ /* 0x000fe20000000800 */
[-C--:B------:R-:W-:Y:S01]  /*8a60*/  FFMA.FTZ R104, R56, R53.reuse, -R120 ;  /* 0x0000003538687223 */ /* 0x080fe20000010878 */
[----:B------:R-:W-:Y:S01]  /*8a70*/  FADD.FTZ R106, R89, R106 ;  /* 0x0000006a596a7221 */ /* 0x000fe20000010000 */
[-C--:B------:R-:W-:Y:S07]  /*8a80*/  FFMA.FTZ R90, R237, R53.reuse, -R120 ;  /* 0x00000035ed5a7223 */ /* 0x080fee0000010878 */
[----:B------:R-:W-:Y:S01]  /*8a90*/  MUFU.EX2 R135, R135 ;  /* 0x0000008700877308 */ /* 0x000fe20000000800 */
[-C--:B------:R-:W-:Y:S01]  /*8aa0*/  FFMA.FTZ R96, R228, R53.reuse, -R122 ;  /* 0x00000035e4607223 */ /* 0x080fe2000001087a */
[----:B------:R-:W-:Y:S01]  /*8ab0*/  FADD.FTZ R87, R87, R106 ;  /* 0x0000006a57577221 */ /* 0x000fe20000010000 */
[----:B------:R-:W-:Y:S07]  /*8ac0*/  LDSM.16.MT88.4 R100, [R116+0xac00] ;  /* 0x00ac00007464783b */ /* 0x000fee0000004200 */
[----:B------:R-:W-:Y:S01]  /*8ad0*/  MUFU.EX2 R136, R136 ;  /* 0x0000008800887308 */ /* 0x000fe20000000800 */
[-C--:B------:R-:W-:Y:S01]  /*8ae0*/  FFMA.FTZ R123, R224, R53.reuse, -R122 ;  /* 0x00000035e07b7223 */ /* 0x080fe2000001087a */
[----:B------:R-:W-:Y:S01]  /*8af0*/  FADD.FTZ R87, R84, R87 ;  /* 0x0000005754577221 */ /* 0x000fe20000010000 */
[-C--:B------:R-:W-:Y:S07]  /*8b00*/  FFMA.FTZ R127, R221, R53.reuse, -R120 ;  /* 0x00000035dd7f7223 */ /* 0x080fee0000010878 */
[----:B------:R-:W-:Y:S01]  /*8b10*/  MUFU.EX2 R91, R91 ;  /* 0x0000005b005b7308 */ /* 0x000fe20000000800 */
[-CC-:B------:R-:W-:Y:S01]  /*8b20*/  FFMA.FTZ R138, R214, R53.reuse, -R122.reuse ;  /* 0x00000035d68a7223 */ /* 0x180fe2000001087a */
[-C--:B------:R-:W-:Y:S01]  /*8b30*/  FFMA.FTZ R137, R216, R53.reuse, -R122 ;  /* 0x00000035d8897223 */ /* 0x080fe2000001087a */
[C---:B------:R-:W-:Y:S07]  /*8b40*/  HMMA.16816.F32 R12, R60.reuse, R64, R12 ;  /* 0x000000403c0c723c */ /* 0x040fee000000180c */
[----:B------:R-:W-:Y:S01]  /*8b50*/  MUFU.EX2 R88, R88 ;  /* 0x0000005800587308 */ /* 0x000fe20000000800 */
[-CC-:B------:R-:W-:Y:S01]  /*8b60*/  FFMA.FTZ R140, R200, R53.reuse, -R120.reuse ;  /* 0x00000035c88c7223 */ /* 0x180fe20000010878 */
[-CC-:B------:R-:W-:Y:S08]  /*8b70*/  FFMA.FTZ R139, R199, R53.reuse, -R120.reuse ;  /* 0x00000035c78b7223 */ /* 0x180ff00000010878 */
[----:B------:R-:W-:Y:S01]  /*8b80*/  MUFU.EX2 R97, R97 ;  /* 0x0000006100617308 */ /* 0x000fe20000000800 */
[-CC-:B------:R-:W-:Y:S01]  /*8b90*/  FFMA.FTZ R142, R201, R53.reuse, -R120.reuse ;  /* 0x00000035c98e7223 */ /* 0x180fe20000010878 */
[-C--:B------:R-:W-:Y:S01]  /*8ba0*/  FFMA.FTZ R141, R202, R53.reuse, -R120 ;  /* 0x00000035ca8d7223 */ /* 0x080fe20000010878 */
[C---:B------:R-:W-:Y:S01]  /*8bb0*/  HMMA.16816.F32 R16, R60.reuse, R66, R16 ;  /* 0x000000423c10723c */ /* 0x040fe20000001810 */
[----:B------:R-:W1:Y:S06]  /*8bc0*/  LDSM.16.MT88.4 R64, [R116+0xb400] ;  /* 0x00b400007440783b */ /* 0x000e6c0000004200 */
[----:B------:R-:W-:Y:S01]  /*8bd0*/  MUFU.EX2 R90, R90 ;  /* 0x0000005a005a7308 */ /* 0x000fe20000000800 */
[-CC-:B------:R-:W-:Y:S01]  /*8be0*/  FFMA.FTZ R206, R206, R53.reuse, -R122.reuse ;  /* 0x00000035cece7223 */ /* 0x180fe2000001087a */
[-CC-:B------:R-:W-:Y:S01]  /*8bf0*/  FFMA.FTZ R215, R215, R53.reuse, -R122.reuse ;  /* 0x00000035d7d77223 */ /* 0x180fe2000001087a */
[-CC-:B------:R-:W-:Y:S07]  /*8c00*/  FFMA.FTZ R218, R218, R53.reuse, -R122.reuse ;  /* 0x00000035dada7223 */ /* 0x180fee000001087a */
[----:B------:R-:W-:Y:S01]  /*8c10*/  MUFU.EX2 R96, R96 ;  /* 0x0000006000607308 */ /* 0x000fe20000000800 */
[-CC-:B------:R-:W-:Y:S01]  /*8c20*/  FFMA.FTZ R217, R217, R53.reuse, -R122.reuse ;  /* 0x00000035d9d97223 */ /* 0x180fe2000001087a */
[C---:B------:R-:W-:Y:S08]  /*8c30*/  HMMA.16816.F32 R20, R60.reuse, R68, R20 ;  /* 0x000000443c14723c */ /* 0x040ff00000001814 */
[----:B------:R-:W-:Y:S01]  /*8c40*/  MUFU.EX2 R123, R123 ;  /* 0x0000007b007b7308 */ /* 0x000fe20000000800 */
[-CC-:B------:R-:W-:Y:S01]  /*8c50*/  FFMA.FTZ R220, R220, R53.reuse, -R122.reuse ;  /* 0x00000035dcdc7223 */ /* 0x180fe2000001087a */
[-C--:B------:R-:W-:Y:S01]  /*8c60*/  FFMA.FTZ R219, R219, R53.reuse, -R122 ;  /* 0x00000035dbdb7223 */ /* 0x080fe2000001087a */
[-CC-:B------:R-:W-:Y:S07]  /*8c70*/  FFMA.FTZ R144, R204, R53.reuse, -R120.reuse ;  /* 0x00000035cc907223 */ /* 0x180fee0000010878 */
[----:B------:R-:W-:Y:S01]  /*8c80*/  MUFU.EX2 R127, R127 ;  /* 0x0000007f007f7308 */ /* 0x000fe20000000800 */
[-CC-:B------:R-:W-:Y:S01]  /*8c90*/  FFMA.FTZ R143, R203, R53.reuse, -R120.reuse ;  /* 0x00000035cb8f7223 */ /* 0x180fe20000010878 */
[C---:B------:R-:W-:Y:S01]  /*8ca0*/  HMMA.16816.F32 R24, R60.reuse, R70, R24 ;  /* 0x000000463c18723c */ /* 0x040fe20000001818 */
[----:B------:R-:W2:Y:S07]  /*8cb0*/  LDSM.16.MT88.4 R68, [R168+0xd400] ;  /* 0x00d40000a844783b */ /* 0x000eae0000004200 */
[----:B------:R-:W-:Y:S01]  /*8cc0*/  MUFU.EX2 R119, R206 ;  /* 0x000000ce00777308 */ /* 0x000fe20000000800 */
[-CC-:B------:R-:W-:Y:S01]  /*8cd0*/  FFMA.FTZ R198, R198, R53.reuse, -R120.reuse ;  /* 0x00000035c6c67223 */ /* 0x180fe20000010878 */
[-CC-:B------:R-:W-:Y:S01]  /*8ce0*/  FFMA.FTZ R197, R197, R53.reuse, -R120.reuse ;  /* 0x00000035c5c57223 */ /* 0x180fe20000010878 */
[-CC-:B------:R-:W-:Y:S07]  /*8cf0*/  FFMA.FTZ R55, R55, R53.reuse, -R120.reuse ;  /* 0x0000003537377223 */ /* 0x180fee0000010878 */
[----:B------:R-:W3:Y:S01]  /*8d00*/  MUFU.EX2 R138, R138 ;  /* 0x0000008a008a7308 */ /* 0x000ee20000000800 */
[-C--:B------:R-:W-:Y:S01]  /*8d10*/  FFMA.FTZ R120, R54, R53.reuse, -R120 ;  /* 0x0000003536787223 */ /* 0x080fe20000010878 */
[-CC-:B------:R-:W-:Y:S01]  /*8d20*/  FFMA.FTZ R222, R222, R53.reuse, -R122.reuse ;  /* 0x00000035dede7223 */ /* 0x180fe2000001087a */
[-CC-:B------:R-:W-:Y:S07]  /*8d30*/  FFMA.FTZ R229, R229, R53.reuse, -R122.reuse ;  /* 0x00000035e5e57223 */ /* 0x180fee000001087a */
[----:B------:R-:W-:Y:S01]  /*8d40*/  MUFU.EX2 R140, R140 ;  /* 0x0000008c008c7308 */ /* 0x000fe20000000800 */
[-CC-:B------:R-:W-:Y:S01]  /*8d50*/  FFMA.FTZ R230, R230, R53.reuse, -R122.reuse ;  /* 0x00000035e6e67223 */ /* 0x180fe2000001087a */
[----:B------:R-:W-:Y:S08]  /*8d60*/  FFMA.FTZ R122, R232, R53, -R122 ;  /* 0x00000035e87a7223 */ /* 0x000ff0000001087a */
[----:B------:R-:W4:Y:S10]  /*8d70*/  MUFU.EX2 R139, R139 ;  /* 0x0000008b008b7308 */ /* 0x000f340000000800 */
[----:B------:R-:W-:Y:S01]  /*8d80*/  MUFU.EX2 R137, R137 ;  /* 0x0000008900897308 */ /* 0x000fe20000000800 */
[----:B---3--:R-:W-:Y:S09]  /*8d90*/  F2FP.F16.F32.PACK_AB R56, R138, R119 ;  /* 0x000000778a38723e */ /* 0x008ff200000000ff */
[----:B------:R-:W3:Y:S01]  /*8da0*/  MUFU.EX2 R124, R215 ;  /* 0x000000d7007c7308 */ /* 0x000ee20000000800 */
[C---:B-1----:R-:W-:Y:S09]  /*8db0*/  HMMA.16816.F32 R28, R60.reuse, R64, R28 ;  /* 0x000000403c1c723c */ /* 0x042ff2000000181c */
[----:B------:R-:W-:Y:S01]  /*8dc0*/  MUFU.EX2 R142, R142 ;  /* 0x0000008e008e7308 */ /* 0x000fe20000000800 */
[----:B----4-:R-:W-:Y:S09]  /*8dd0*/  F2FP.F16.F32.PACK_AB R57, R139, R140 ;  /* 0x0000008c8b39723e */ /* 0x010ff200000000ff */
[----:B------:R-:W1:Y:S01]  /*8de0*/  MUFU.EX2 R141, R141 ;  /* 0x0000008d008d7308 */ /* 0x000e620000000800 */
[C---:B------:R-:W-:Y:S01]  /*8df0*/  HMMA.16816.F32 R32, R60.reuse, R66, R32 ;  /* 0x000000423c20723c */ /* 0x040fe20000001820 */
[----:B------:R-:W4:Y:S08]  /*8e00*/  LDSM.16.MT88.4 R64, [R116+0xd400] ;  /* 0x00d400007440783b */ /* 0x000f300000004200 */
[----:B------:R-:W-:Y:S01]  /*8e10*/  MUFU.EX2 R218, R218 ;  /* 0x000000da00da7308 */ /* 0x000fe20000000800 */
[----:B---3--:R-:W-:Y:S09]  /*8e20*/  F2FP.F16.F32.PACK_AB R58, R124, R137 ;  /* 0x000000897c3a723e */ /* 0x008ff200000000ff */
[----:B------:R-:W3:Y:S01]  /*8e30*/  MUFU.EX2 R217, R217 ;  /* 0x000000d900d97308 */ /* 0x000ee20000000800 */
[C---:B--2---:R-:W-:Y:S09]  /*8e40*/  HMMA.16816.F32 R36, R60.reuse, R68, R36 ;  /* 0x000000443c24723c */ /* 0x044ff20000001824 */
[----:B------:R-:W-:Y:S01]  /*8e50*/  MUFU.EX2 R117, R198 ;  /* 0x000000c600757308 */ /* 0x000fe20000000800 */
[----:B-1----:R-:W-:Y:S09]  /*8e60*/  F2FP.F16.F32.PACK_AB R59, R141, R142 ;  /* 0x0000008e8d3b723e */ /* 0x002ff200000000ff */
[----:B------:R-:W1:Y:S01]  /*8e70*/  MUFU.EX2 R54, R197 ;  /* 0x000000c500367308 */ /* 0x000e620000000800 */
[C---:B------:R-:W-:Y:S01]  /*8e80*/  HMMA.16816.F32 R40, R60.reuse, R70, R40 ;  /* 0x000000463c28723c */ /* 0x040fe20000001828 */
[----:B------:R-:W2:Y:S08]  /*8e90*/  LDSM.16.MT88.4 R68, [R168+0x9800] ;  /* 0x00980000a844783b */ /* 0x000eb00000004200 */
[----:B------:R-:W-:Y:S10]  /*8ea0*/  MUFU.EX2 R220, R220 ;  /* 0x000000dc00dc7308 */ /* 0x000ff40000000800 */
[----:B------:R-:W5:Y:S10]  /*8eb0*/  MUFU.EX2 R219, R219 ;  /* 0x000000db00db7308 */ /* 0x000f740000000800 */
[----:B------:R-:W-:Y:S10]  /*8ec0*/  MUFU.EX2 R144, R144 ;  /* 0x0000009000907308 */ /* 0x000ff40000000800 */
[----:B------:R-:W5:Y:S10]  /*8ed0*/  MUFU.EX2 R143, R143 ;  /* 0x0000008f008f7308 */ /* 0x000f740000000800 */
[----:B------:R-:W-:Y:S10]  /*8ee0*/  MUFU.EX2 R222, R222 ;  /* 0x000000de00de7308 */ /* 0x000ff40000000800 */
[----:B------:R-:W5:Y:S01]  /*8ef0*/  MUFU.EX2 R229, R229 ;  /* 0x000000e500e57308 */ /* 0x000f620000000800 */
[C---:B----4-:R-:W-:Y:S09]  /*8f00*/  HMMA.16816.F32 R44, R60.reuse, R64, R44 ;  /* 0x000000403c2c723c */ /* 0x050ff2000000182c */
[----:B------:R-:W-:Y:S10]  /*8f10*/  MUFU.EX2 R122, R122 ;  /* 0x0000007a007a7308 */ /* 0x000ff40000000800 */
[----:B------:R-:W-:Y:S01]  /*8f20*/  MUFU.EX2 R55, R55 ;  /* 0x0000003700377308 */ /* 0x000fe20000000800 */
[----:B------:R-:W-:Y:S01]  /*8f30*/  HMMA.16816.F32 R48, R60, R66, R48 ;  /* 0x000000423c30723c */ /* 0x000fe20000001830 */
[----:B------:R-:W4:Y:S08]  /*8f40*/  LDSM.16.MT88.4 R64, [R116+0x9800] ;  /* 0x009800007440783b */ /* 0x000f300000004200 */
[----:B------:R-:W-:Y:S01]  /*8f50*/  MUFU.EX2 R120, R120 ;  /* 0x0000007800787308 */ /* 0x000fe20000000800 */
[----:B------:R-:W-:Y:S02]  /*8f60*/  F2FP.F16.F32.PACK_AB R60, R99, R92 ;  /* 0x0000005c633c723e */ /* 0x000fe400000000ff */
[----:B------:R-:W-:Y:S01]  /*8f70*/  F2FP.F16.F32.PACK_AB R61, R93, R94 ;  /* 0x0000005e5d3d723e */ /* 0x000fe200000000ff */
[----:B------:R-:W-:Y:S01]  /*8f80*/  FADD.FTZ R94, R94, R85 ;  /* 0x000000555e5e7221 */ /* 0x000fe20000010000 */
[----:B------:R-:W-:Y:S02]  /*8f90*/  F2FP.F16.F32.PACK_AB R62, R88, R91 ;  /* 0x0000005b583e723e */ /* 0x000fe400000000ff */
[----:B------:R-:W-:Y:S07]  /*8fa0*/  F2FP.F16.F32.PACK_AB R63, R90, R97 ;  /* 0x000000615a3f723e */ /* 0x000fee00000000ff */
[C---:B--2---:R-:W-:Y:S08]  /*8fb0*/  HMMA.16816.F32 R4, R60.reuse, R68, R4 ;  /* 0x000000443c04723c */ /* 0x044ff00000001804 */
[C---:B------:R-:W-:Y:S01]  /*8fc0*/  HMMA.16816.F32 R8, R60.reuse, R70, R8 ;  /* 0x000000463c08723c */ /* 0x040fe20000001808 */
[----:B------:R-:W2:Y:S07]  /*8fd0*/  LDSM.16.MT88.4 R68, [R168+0xb800] ;  /* 0x00b80000a844783b */ /* 0x000eae0000004200 */
[C---:B----4-:R-:W-:Y:S08]  /*8fe0*/  HMMA.16816.F32 R12, R60.reuse, R64, R12 ;  /* 0x000000403c0c723c */ /* 0x050ff0000000180c */
[C---:B------:R-:W-:Y:S01]  /*8ff0*/  HMMA.16816.F32 R16, R60.reuse, R66, R16 ;  /* 0x000000423c10723c */ /* 0x040fe20000001810 */
[----:B------:R-:W4:Y:S07]  /*9000*/  LDSM.16.MT88.4 R64, [R116+0xb800] ;  /* 0x00b800007440783b */ /* 0x000f2e0000004200 */
        /* <DEDUP_REMOVED lines=10> */
[----:B------:R-:W-:Y:S01]  /*90b0*/  HMMA.16816.F32 R48, R60, R66, R48 ;  /* 0x000000423c30723c */ /* 0x000fe20000001830 */
[----:B------:R-:W4:Y:S02]  /*90c0*/  LDSM.16.MT88.4 R64, [R116+0x9c00] ;  /* 0x009c00007440783b */ /* 0x000f240000004200 */
[----:B------:R-:W-:Y:S02]  /*90d0*/  F2FP.F16.F32.PACK_AB R60, R123, R96 ;  /* 0x000000607b3c723e */ /* 0x000fe400000000ff */
[----:B------:R-:W-:Y:S02]  /*90e0*/  F2FP.F16.F32.PACK_AB R61, R130, R127 ;  /* 0x0000007f823d723e */ /* 0x000fe400000000ff */
        /* <DEDUP_REMOVED lines=8> */
[C---:B------:R-:W-:Y:S08]  /*9170*/  HMMA.16816.F32 R20, R60.reuse, R72, R20 ;  /* 0x000000483c14723c */ /* 0x040ff00000001814 */
[C---:B------:R-:W-:Y:S01]  /*9180*/  HMMA.16816.F32 R24, R60.reuse, R74, R24 ;  /* 0x0000004a3c18723c */ /* 0x040fe20000001818 */
[----:B------:R-:W3:Y:S07]  /*9190*/  LDSM.16.MT88.4 R72, [R116+0xdc00] ;  /* 0x00dc00007448783b */ /* 0x000eee0000004200 */
[C---:B--2---:R-:W-:Y:S08]  /*91a0*/  HMMA.16816.F32 R28, R60.reuse, R68, R28 ;  /* 0x000000443c1c723c */ /* 0x044ff0000000181c */
[C---:B------:R-:W-:Y:S01]  /*91b0*/  HMMA.16816.F32 R32, R60.reuse, R70, R32 ;  /* 0x000000463c20723c */ /* 0x040fe20000001820 */
[----:B------:R-:W-:Y:S07]  /*91c0*/  LDSM.16.MT88.4 R68, [R116+0xa000] ;  /* 0x00a000007444783b */ /* 0x000fee0000004200 */
[C---:B----4-:R-:W-:Y:S08]  /*91d0*/  HMMA.16816.F32 R36, R60.reuse, R64, R36 ;  /* 0x000000403c24723c */ /* 0x050ff00000001824 */
[C---:B------:R-:W-:Y:S01]  /*91e0*/  HMMA.16816.F32 R40, R60.reuse, R66, R40 ;  /* 0x000000423c28723c */ /* 0x040fe20000001828 */
[----:B------:R-:W2:Y:S07]  /*91f0*/  LDSM.16.MT88.4 R64, [R168+0xa000] ;  /* 0x00a00000a840783b */ /* 0x000eae0000004200 */
[C---:B---3--:R-:W-:Y:S08]  /*9200*/  HMMA.16816.F32 R44, R60.reuse, R72, R44 ;  /* 0x000000483c2c723c */ /* 0x048ff0000000182c */
[----:B------:R-:W-:Y:S01]  /*9210*/  HMMA.16816.F32 R48, R60, R74, R48 ;  /* 0x0000004a3c30723c */ /* 0x000fe20000001830 */
[----:B------:R-:W-:Y:S02]  /*9220*/  LDSM.16.MT88.4 R72, [R116+0xc000] ;  /* 0x00c000007448783b */ /* 0x000fe40000004200 */
[----:B------:R-:W-:Y:S02]  /*9230*/  F2FP.F16.F32.PACK_AB R60, R129, R132 ;  /* 0x00000084813c723e */ /* 0x000fe400000000ff */
[----:B------:R-:W-:Y:S02]  /*9240*/  F2FP.F16.F32.PACK_AB R61, R134, R133 ;  /* 0x00000085863d723e */ /* 0x000fe400000000ff */
[----:B------:R-:W-:Y:S02]  /*9250*/  F2FP.F16.F32.PACK_AB R62, R126, R131 ;  /* 0x000000837e3e723e */ /* 0x000fe400000000ff */
[----:B------:R-:W-:Y:S07]  /*9260*/  F2FP.F16.F32.PACK_AB R63, R136, R135 ;  /* 0x00000087883f723e */ /* 0x000fee00000000ff */
[C---:B--2---:R-:W-:Y:S08]  /*9270*/  HMMA.16816.F32 R4, R60.reuse, R64, R4 ;  /* 0x000000403c04723c */ /* 0x044ff00000001804 */
[C---:B------:R-:W-:Y:S01]  /*9280*/  HMMA.16816.F32 R8, R60.reuse, R66, R8 ;  /* 0x000000423c08723c */ /* 0x040fe20000001808 */
[----:B------:R-:W2:Y:S07]  /*9290*/  LDSM.16.MT88.4 R64, [R168+0xc000] ;  /* 0x00c00000a840783b */ /* 0x000eae0000004200 */
[C---:B------:R-:W-:Y:S08]  /*92a0*/  HMMA.16816.F32 R12, R60.reuse, R68, R12 ;  /* 0x000000443c0c723c */ /* 0x040ff0000000180c */
[C---:B------:R-:W-:Y:S01]  /*92b0*/  HMMA.16816.F32 R16, R60.reuse, R70, R16 ;  /* 0x000000463c10723c */ /* 0x040fe20000001810 */
[----:B------:R-:W3:Y:S07]  /*92c0*/  LDSM.16.MT88.4 R68, [R116+0xe000] ;  /* 0x00e000007444783b */ /* 0x000eee0000004200 */
[C---:B--2---:R-:W-:Y:S08]  /*92d0*/  HMMA.16816.F32 R20, R60.reuse, R64, R20 ;  /* 0x000000403c14723c */ /* 0x044ff00000001814 */
[C---:B------:R-:W-:Y:S01]  /*92e0*/  HMMA.16816.F32 R24, R60.reuse, R66, R24 ;  /* 0x000000423c18723c */ /* 0x040fe20000001818 */
[----:B------:R-:W2:Y:S07]  /*92f0*/  LDSM.16.MT88.4 R64, [R168+0xa400] ;  /* 0x00a40000a840783b */ /* 0x000eae0000004200 */
[C---:B------:R-:W-:Y:S08]  /*9300*/  HMMA.16816.F32 R28, R60.reuse, R72, R28 ;  /* 0x000000483c1c723c */ /* 0x040ff0000000181c */
[C---:B------:R-:W-:Y:S01]  /*9310*/  HMMA.16816.F32 R32, R60.reuse, R74, R32 ;  /* 0x0000004a3c20723c */ /* 0x040fe20000001820 */
[----:B------:R-:W-:Y:S07]  /*9320*/  LDSM.16.MT88.4 R72, [R116+0xc400] ;  /* 0x00c400007448783b */ /* 0x000fee0000004200 */
[C---:B------:R-:W-:Y:S08]  /*9330*/  HMMA.16816.F32 R36, R60.reuse, R76, R36 ;  /* 0x0000004c3c24723c */ /* 0x040ff00000001824 */
[C---:B------:R-:W-:Y:S01]  /*9340*/  HMMA.16816.F32 R40, R60.reuse, R78, R40 ;  /* 0x0000004e3c28723c */ /* 0x040fe20000001828 */
[----:B------:R-:W-:Y:S07]  /*9350*/  LDSM.16.MT88.4 R76, [R168+0xe400] ;  /* 0x00e40000a84c783b */ /* 0x000fee0000004200 */
[C---:B---3--:R-:W-:Y:S08]  /*9360*/  HMMA.16816.F32 R44, R60.reuse, R68, R44 ;  /* 0x000000443c2c723c */ /* 0x048ff0000000182c */
[----:B------:R-:W-:Y:S01]  /*9370*/  HMMA.16816.F32 R48, R60, R70, R48 ;  /* 0x000000463c30723c */ /* 0x000fe20000001830 */
[----:B------:R-:W3:Y:S07]  /*9380*/  LDSM.16.MT88.4 R60, [R116+0xa400] ;  /* 0x00a40000743c783b */ /* 0x000eee0000004200 */
[C---:B--2---:R-:W-:Y:S01]  /*9390*/  HMMA.16816.F32 R4, R56.reuse, R64, R4 ;  /* 0x000000403804723c */ /* 0x044fe20000001804 */
[----:B------:R-:W2:Y:S07]  /*93a0*/  LDSM.16.MT88.4 R68, [R168+0xc400] ;  /* 0x00c40000a844783b */ /* 0x000eae0000004200 */
[C---:B------:R-:W-:Y:S01]  /*93b0*/  HMMA.16816.F32 R8, R56.reuse, R66, R8 ;  /* 0x000000423808723c */ /* 0x040fe20000001808 */
[----:B------:R-:W4:Y:S07]  /*93c0*/  LDSM.16.MT88.4 R64, [R116+0xe400] ;  /* 0x00e400007440783b */ /* 0x000f2e0000004200 */
[C---:B---3--:R-:W-:Y:S08]  /*93d0*/  HMMA.16816.F32 R12, R56.reuse, R60, R12 ;  /* 0x0000003c380c723c */ /* 0x048ff0000000180c */
[C---:B------:R-:W-:Y:S01]  /*93e0*/  HMMA.16816.F32 R16, R56.reuse, R62, R16 ;  /* 0x0000003e3810723c */ /* 0x040fe20000001810 */
[----:B------:R-:W3:Y:S07]  /*93f0*/  LDSM.16.MT88.4 R60, [R168+0xa800] ;  /* 0x00a80000a83c783b */ /* 0x000eee0000004200 */
[C---:B--2---:R-:W-:Y:S08]  /*9400*/  HMMA.16816.F32 R20, R56.reuse, R68, R20 ;  /* 0x000000443814723c */ /* 0x044ff00000001814 */
[C---:B------:R-:W-:Y:S01]  /*9410*/  HMMA.16816.F32 R24, R56.reuse, R70, R24 ;  /* 0x000000463818723c */ /* 0x040fe20000001818 */
[----:B------:R-:W2:Y:S07]  /*9420*/  LDSM.16.MT88.4 R68, [R116+0xa800] ;  /* 0x00a800007444783b */ /* 0x000eae0000004200 */
[C---:B------:R-:W-:Y:S08]  /*9430*/  HMMA.16816.F32 R28, R56.reuse, R72, R28 ;  /* 0x00000048381c723c */ /* 0x040ff0000000181c */
[C---:B------:R-:W-:Y:S01]  /*9440*/  HMMA.16816.F32 R32, R56.reuse, R74, R32 ;  /* 0x0000004a3820723c */ /* 0x040fe20000001820 */
[----:B------:R-:W2:Y:S07]  /*9450*/  LDSM.16.MT88.4 R72, [R168+0xc800] ;  /* 0x00c80000a848783b */ /* 0x000eae0000004200 */
[C---:B------:R-:W-:Y:S08]  /*9460*/  HMMA.16816.F32 R36, R56.reuse, R76, R36 ;  /* 0x0000004c3824723c */ /* 0x040ff00000001824 */
[C---:B------:R-:W-:Y:S01]  /*9470*/  HMMA.16816.F32 R40, R56.reuse, R78, R40 ;  /* 0x0000004e3828723c */ /* 0x040fe20000001828 */
[----:B------:R-:W2:Y:S07]  /*9480*/  LDSM.16.MT88.4 R76, [R116+0xc800] ;  /* 0x00c80000744c783b */ /* 0x000eae0000004200 */
[C---:B----4-:R-:W-:Y:S08]  /*9490*/  HMMA.16816.F32 R44, R56.reuse, R64, R44 ;  /* 0x00000040382c723c */ /* 0x050ff0000000182c */
[----:B------:R-:W-:Y:S01]  /*94a0*/  HMMA.16816.F32 R48, R56, R66, R48 ;  /* 0x000000423830723c */ /* 0x000fe20000001830 */
[----:B------:R-:W4:Y:S02]  /*94b0*/  LDSM.16.MT88.4 R64, [R116+0xe800] ;  /* 0x00e800007440783b */ /* 0x000f240000004200 */
[----:B------:R-:W-:Y:S02]  /*94c0*/  F2FP.F16.F32.PACK_AB R56, R217, R218 ;  /* 0x000000dad938723e */ /* 0x000fe400000000ff */
[----:B-1----:R-:W-:Y:S02]  /*94d0*/  F2FP.F16.F32.PACK_AB R57, R54, R117 ;  /* 0x000000753639723e */ /* 0x002fe400000000ff */
[----:B-----5:R-:W-:Y:S02]  /*94e0*/  F2FP.F16.F32.PACK_AB R58, R219, R220 ;  /* 0x000000dcdb3a723e */ /* 0x020fe400000000ff */
[----:B------:R-:W-:Y:S07]  /*94f0*/  F2FP.F16.F32.PACK_AB R59, R143, R144 ;  /* 0x000000908f3b723e */ /* 0x000fee00000000ff */
[C---:B---3--:R-:W-:Y:S01]  /*9500*/  HMMA.16816.F32 R4, R56.reuse, R60, R4 ;  /* 0x0000003c3804723c */ /* 0x048fe20000001804 */
[----:B------:R-:W-:Y:S10]  /*9510*/  MUFU.EX2 R60, R95 ;  /* 0x0000005f003c7308 */ /* 0x000ff40000000800 */
[----:B------:R-:W1:Y:S01]  /*9520*/  MUFU.EX2 R61, R104 ;  /* 0x00000068003d7308 */ /* 0x000e620000000800 */
[C---:B------:R-:W-:Y:S09]  /*9530*/  HMMA.16816.F32 R8, R56.reuse, R62, R8 ;  /* 0x0000003e3808723c */ /* 0x040ff20000001808 */
[----:B------:R-:W3:Y:S01]  /*9540*/  MUFU.EX2 R63, R230 ;  /* 0x000000e6003f7308 */ /* 0x000ee20000000800 */
[----:B------:R-:W-:Y:S02]  /*9550*/  FADD.FTZ R62, R92, R87 ;  /* 0x000000575c3e7221 */ /* 0x000fe40000010000 */
[----:B------:R-:W-:Y:S02]  /*9560*/  LDSM.16.MT88.4 R84, [R116+0xcc00] ;  /* 0x00cc00007454783b */ /* 0x000fe40000004200 */
[----:B------:R-:W-:Y:S01]  /*9570*/  FADD.FTZ R62, R99, R62 ;  /* 0x0000003e633e7221 */ /* 0x000fe20000010000 */
[C---:B--2---:R-:W-:Y:S03]  /*9580*/  HMMA.16816.F32 R12, R56.reuse, R68, R12 ;  /* 0x00000044380c723c */ /* 0x044fe6000000180c */
[----:B------:R-:W-:Y:S01]  /*9590*/  F2FP.F16.F32.PACK_AB R68, R229, R222 ;  /* 0x000000dee544723e */ /* 0x000fe200000000ff */
[----:B------:R-:W-:Y:S01]  /*95a0*/  FADD.FTZ R91, R91, R62 ;  /* 0x0000003e5b5b7221 */ /* 0x000fe20000010000 */
[----:B-1----:R-:W-:Y:S03]  /*95b0*/  F2FP.F16.F32.PACK_AB R69, R61, R60 ;  /* 0x0000003c3d45723e */ /* 0x002fe600000000ff */
[C---:B------:R-:W-:Y:S03]  /*95c0*/  HMMA.16816.F32 R16, R56.reuse, R70, R16 ;  /* 0x000000463810723c */ /* 0x040fe60000001810 */
[----:B---3--:R-:W-:Y:S01]  /*95d0*/  F2FP.F16.F32.PACK_AB R70, R122, R63 ;  /* 0x0000003f7a46723e */ /* 0x008fe200000000ff */
[----:B------:R-:W-:Y:S01]  /*95e0*/  FADD.FTZ R91, R88, R91 ;  /* 0x0000005b585b7221 */ /* 0x000fe20000010000 */
[----:B------:R-:W-:Y:S03]  /*95f0*/  F2FP.F16.F32.PACK_AB R71, R120, R55 ;  /* 0x000000377847723e */ /* 0x000fe600000000ff */
[C---:B------:R-:W-:Y:S03]  /*9600*/  HMMA.16816.F32 R20, R56.reuse, R72, R20 ;  /* 0x000000483814723c */ /* 0x040fe60000001814 */
[----:B------:R-:W-:Y:S04]  /*9610*/  FADD.FTZ R96, R96, R91 ;  /* 0x0000005b60607221 */ /* 0x000fe80000010000 */
[----:B------:R-:W-:Y:S01]  /*9620*/  FADD.FTZ R123, R123, R96 ;  /* 0x000000607b7b7221 */ /* 0x000fe20000010000 */
[C---:B------:R-:W-:Y:S08]  /*9630*/  HMMA.16816.F32 R24, R56.reuse, R74, R24 ;  /* 0x0000004a3818723c */ /* 0x040ff00000001818 */
[C---:B------:R-:W-:Y:S08]  /*9640*/  HMMA.16816.F32 R28, R56.reuse, R76, R28 ;  /* 0x0000004c381c723c */ /* 0x040ff0000000181c */
[C---:B------:R-:W-:Y:S01]  /*9650*/  HMMA.16816.F32 R32, R56.reuse, R78, R32 ;  /* 0x0000004e3820723c */ /* 0x040fe20000001820 */
[----:B------:R-:W-:Y:S07]  /*9660*/  LDSM.16.MT88.4 R76, [R168+0xec00] ;  /* 0x00ec0000a84c783b */ /* 0x000fee0000004200 */
[C---:B------:R-:W-:Y:S08]  /*9670*/  HMMA.16816.F32 R36, R56.reuse, R80, R36 ;  /* 0x000000503824723c */ /* 0x040ff00000001824 */
[C---:B------:R-:W-:Y:S08]  /*9680*/  HMMA.16816.F32 R40, R56.reuse, R82, R40 ;  /* 0x000000523828723c */ /* 0x040ff00000001828 */
[C---:B----4-:R-:W-:Y:S03]  /*9690*/  HMMA.16816.F32 R44, R56.reuse, R64, R44 ;  /* 0x00000040382c723c */ /* 0x050fe6000000182c */
[----:B------:R-:W-:Y:S02]  /*96a0*/  FADD.FTZ R64, R93, R94 ;  /* 0x0000005e5d407221 */ /* 0x000fe40000010000 */
[----:B------:R-:W1:Y:S02]  /*96b0*/  LDSM.16.MT88.4 R92, [R168+0xcc00] ;  /* 0x00cc0000a85c783b */ /* 0x000e640000004200 */
[----:B------:R-:W-:Y:S01]  /*96c0*/  FADD.FTZ R97, R97, R64 ;  /* 0x0000004061617221 */ /* 0x000fe20000010000 */
[----:B------:R-:W-:Y:S03]  /*96d0*/  HMMA.16816.F32 R48, R56, R66, R48 ;  /* 0x000000423830723c */ /* 0x000fe60000001830 */
[----:B------:R-:W-:Y:S05]  /*96e0*/  FADD.FTZ R90, R90, R97 ;  /* 0x000000615a5a7221 */ /* 0x000fea0000010000 */
[C---:B------:R-:W-:Y:S05]  /*96f0*/  HMMA.16816.F32 R112, R68.reuse, R108, R4 ;  /* 0x0000006c4470723c */ /* 0x040fea0000001804 */
[----:B------:R-:W-:Y:S01]  /*9700*/  FADD.FTZ R4, R98, R123 ;  /* 0x0000007b62047221 */ /* 0x000fe20000010000 */
[----:B------:R-:W-:Y:S02]  /*9710*/  FADD.FTZ R5, R127, R90 ;  /* 0x0000005a7f057221 */ /* 0x000fe40000010000 */
[C---:B------:R-:W-:Y:S03]  /*9720*/  HMMA.16816.F32 R108, R68.reuse, R110, R8 ;  /* 0x0000006e446c723c */ /* 0x040fe60000001808 */
[----:B------:R-:W-:Y:S01]  /*9730*/  FADD.FTZ R5, R130, R5 ;  /* 0x0000000582057221 */ /* 0x000fe20000010000 */
[----:B------:R-:W-:Y:S03]  /*9740*/  FADD.FTZ R121, R121, R4 ;  /* 0x0000000479797221 */ /* 0x000fe60000010000 */
[----:B------:R-:W-:Y:S01]  /*9750*/  FADD.FTZ R6, R128, R5 ;  /* 0x0000000580067221 */ /* 0x000fe20000010000 */
[C---:B------:R-:W-:Y:S03]  /*9760*/  HMMA.16816.F32 R104, R68.reuse, R100, R12 ;  /* 0x000000644468723c */ /* 0x040fe6000000180c */
[----:B------:R-:W-:Y:S01]  /*9770*/  FADD.FTZ R6, R125, R6 ;  /* 0x000000067d067221 */ /* 0x000fe20000010000 */
[----:B------:R-:W-:Y:S03]  /*9780*/  FADD.FTZ R132, R132, R121 ;  /* 0x0000007984847221 */ /* 0x000fe60000010000 */
[----:B------:R-:W-:Y:S01]  /*9790*/  FADD.FTZ R133, R133, R6 ;  /* 0x0000000685857221 */ /* 0x000fe20000010000 */
[C---:B------:R-:W-:Y:S01]  /*97a0*/  HMMA.16816.F32 R100, R68.reuse, R102, R16 ;  /* 0x000000664464723c */ /* 0x040fe20000001810 */
[----:B------:R-:W2:Y:S02]  /*97b0*/  LDSM.16.MT88.4 R4, [R116+0xec00] ;  /* 0x00ec00007404783b */ /* 0x000ea40000004200 */
[----:B------:R-:W-:Y:S01]  /*97c0*/  FADD.FTZ R134, R134, R133 ;  /* 0x0000008586867221 */ /* 0x000fe20000010000 */
[----:B------:R-:W-:Y:S03]  /*97d0*/  FADD.FTZ R132, R129, R132 ;  /* 0x0000008481847221 */ /* 0x000fe60000010000 */
[----:B------:R-:W-:Y:S01]  /*97e0*/  FADD.FTZ R9, R135, R134 ;  /* 0x0000008687097221 */ /* 0x000fe20000010000 */
[C---:B-1----:R-:W-:Y:S03]  /*97f0*/  HMMA.16816.F32 R96, R68.reuse, R92, R20 ;  /* 0x0000005c4460723c */ /* 0x042fe60000001814 */
[----:B------:R-:W-:Y:S01]  /*9800*/  FADD.FTZ R131, R131, R132 ;  /* 0x0000008483837221 */ /* 0x000fe20000010000 */
[----:B------:R-:W-:Y:S03]  /*9810*/  FADD.FTZ R9, R136, R9 ;  /* 0x0000000988097221 */ /* 0x000fe60000010000 */
[----:B------:R-:W-:Y:S01]  /*9820*/  FADD.FTZ R126, R126, R131 ;  /* 0x000000837e7e7221 */ /* 0x000fe20000010000 */
[C---:B------:R-:W-:Y:S03]  /*9830*/  HMMA.16816.F32 R92, R68.reuse, R94, R24 ;  /* 0x0000005e445c723c */ /* 0x040fe60000001818 */
[----:B------:R-:W-:Y:S01]  /*9840*/  FADD.FTZ R140, R140, R9 ;  /* 0x000000098c8c7221 */ /* 0x000fe20000010000 */
[----:B------:R-:W-:Y:S03]  /*9850*/  FADD.FTZ R119, R119, R126 ;  /* 0x0000007e77777221 */ /* 0x000fe60000010000 */
[----:B------:R-:W-:Y:S01]  /*9860*/  FADD.FTZ R139, R139, R140 ;  /* 0x0000008c8b8b7221 */ /* 0x000fe20000010000 */
[C---:B------:R-:W-:Y:S03]  /*9870*/  HMMA.16816.F32 R88, R68.reuse, R84, R28 ;  /* 0x000000544458723c */ /* 0x040fe6000000181c */
[----:B------:R-:W-:Y:S01]  /*9880*/  FADD.FTZ R138, R138, R119 ;  /* 0x000000778a8a7221 */ /* 0x000fe20000010000 */
[----:B------:R-:W-:Y:S01]  /*9890*/  MOV R119, R0 ;  /* 0x0000000000777202 */ /* 0x000fe20000000f00 */
[----:B------:R-:W-:Y:S02]  /*98a0*/  FADD.FTZ R8, R142, R139 ;  /* 0x0000008b8e087221 */ /* 0x000fe40000010000 */
[----:B------:R-:W-:Y:S01]  /*98b0*/  FADD.FTZ R137, R137, R138 ;  /* 0x0000008a89897221 */ /* 0x000fe20000010000 */
[C---:B------:R-:W-:Y:S03]  /*98c0*/  HMMA.16816.F32 R84, R68.reuse, R86, R32 ;  /* 0x000000564454723c */ /* 0x040fe60000001820 */
        /* <DEDUP_REMOVED lines=22> */
[----:B------:R-:W-:Y:S01]  /*9a30*/  FADD.FTZ R195, R122, R63 ;  /* 0x0000003f7ac37221 */ /* 0x000fe20000010000 */
[----:B------:R-:W-:Y:S07]  /*9a40*/  @P1 BRA `(.L_x_498) ;  /* 0xffffffc000f41947 */ /* 0x000fee000383ffff */
.L_x_491:
        /* <DEDUP_REMOVED lines=14> */
.L_x_509:
        /* <DEDUP_REMOVED lines=166> */
.L_x_500:
        /* <DEDUP_REMOVED lines=25> */
.L_x_502:
[----:B------:R-:W-:Y:S05]  /*a720*/  BSYNC.RECONVERGENT B0 ;  /* 0x0000000000007941 */ /* 0x000fea0003800200 */
.L_x_501:
        /* <DEDUP_REMOVED lines=10> */
.L_x_504:
[----:B------:R-:W-:Y:S05]  /*a7d0*/  BSYNC.RECONVERGENT B0 ;  /* 0x0000000000007941 */ /* 0x000fea0003800200 */
.L_x_503:
[----:B------:R-:W-:-:S04]  /*a7e0*/  MOV R181, 0x0 ;  /* 0x0000000000b57802 */ /* 0x000fc80000000f00 */
[----:B-1234-:R-:W-:Y:S05]  /*a7f0*/  @P0 RET.REL.NODEC R180 `(_ZN5flash24flash_fwd_splitkv_kernelI23Flash_fwd_kernel_traitsILi96ELi64ELi128ELi4ELb0ELb0EN7cutlass6half_tE19Flash_kernel_traitsILi96ELi64ELi128ELi4ES3_EELb0ELb0ELb0ELb0ELb1ELb1ELb0ELb0EEEvNS_16Flash_fwd_paramsE) ;  /* 0xffffff58b4000950 */ /* 0x01efea0003c3ffff */
        /* <DEDUP_REMOVED lines=14> */
[----:B-1----:R-:W-:Y:S05]  /*a8e0*/  RET.REL.NODEC R180 `(_ZN5flash24flash_fwd_splitkv_kernelI23Flash_fwd_kernel_traitsILi96ELi64ELi128ELi4ELb0ELb0EN7cutlass6half_tE19Flash_kernel_traitsILi96ELi64ELi128ELi4ES3_EELb0ELb0ELb0ELb0ELb1ELb1ELb0ELb0EEEvNS_16Flash_fwd_paramsE) ;  /* 0xffffff54b4c47950 */ /* 0x002fea0003c3ffff */
.L_x_499:
[----:B------:R-:W-:Y:S01]  /*a8f0*/  MOV R5, 0x2 ;  /* 0x0000000200057802 */ /* 0x000fe20000000f00 */
[----:B------:R-:W-:Y:S01]  /*a900*/  IMAD.MOV.U32 R4, RZ, RZ, 0x1f ;  /* 0x0000001fff047424 */ /* 0x000fe200078e00ff */
[----:B------:R-:W-:-:S07]  /*a910*/  MOV R6, 0xffffffff ;  /* 0xffffffff00067802 */ /* 0x000fce0000000f00 */
[----:B-----5:R-:W-:Y:S05]  /*a920*/  WARPSYNC.COLLECTIVE R6, `(.L_x_505) ;  /* 0x0000000006087348 */ /* 0x020fea0003c00000 */
[----:B------:R1:W2:Y:S02]  /*a930*/  SHFL.BFLY P0, R14, R195, R5, R4 ;  /* 0x0c000005c30e7389 */ /* 0x0002a40000000004 */
[----:B-12--5:R-:W-:Y:S05]  /*a940*/  ENDCOLLECTIVE ;  /* 0x000000000000791b */ /* 0x026fea0003800000 */
.L_x_505:
[----:B------:R-:W-:Y:S02]  /*a950*/  IMAD.MOV.U32 R10, RZ, RZ, R14 ;  /* 0x000000ffff0a7224 */ /* 0x000fe400078e000e */
[----:B------:R-:W-:Y:S02]  /*a960*/  IMAD.MOV.U32 R5, RZ, RZ, 0x1 ;  /* 0x00000001ff057424 */ /* 0x000fe400078e00ff */
[----:B------:R-:W-:-:S05]  /*a970*/  FADD.FTZ R13, R10, R195 ;  /* 0x000000c30a0d7221 */ /* 0x000fca0000010000 */
[----:B------:R-:W-:-:S07]  /*a980*/  MOV R195, R13 ;  /* 0x0000000d00c37202 */ /* 0x000fce0000000f00 */
[----:B------:R-:W-:Y:S05]  /*a990*/  WARPSYNC.COLLECTIVE R6, `(.L_x_506) ;  /* 0x0000000006087348 */ /* 0x000fea0003c00000 */
[----:B------:R1:W2:Y:S02]  /*a9a0*/  SHFL.BFLY P0, R14, R195, R5, R4 ;  /* 0x0c000005c30e7389 */ /* 0x0002a40000000004 */
[----:B-12---:R-:W-:Y:S05]  /*a9b0*/  ENDCOLLECTIVE ;  /* 0x000000000000791b */ /* 0x006fea0003800000 */
.L_x_506:
[----:B------:R-:W-:Y:S01]  /*a9c0*/  MOV R195, R196 ;  /* 0x000000c400c37202 */ /* 0x000fe20000000f00 */
[----:B------:R-:W-:Y:S01]  /*a9d0*/  IMAD.MOV.U32 R5, RZ, RZ, 0x2 ;  /* 0x00000002ff057424 */ /* 0x000fe200078e00ff */
[----:B------:R-:W-:-:S07]  /*a9e0*/  MOV R10, R14 ;  /* 0x0000000e000a7202 */ /* 0x000fce0000000f00 */
[----:B------:R-:W-:Y:S05]  /*a9f0*/  WARPSYNC.COLLECTIVE R6, `(.L_x_507) ;  /* 0x0000000006087348 */ /* 0x000fea0003c00000 */
[----:B------:R1:W2:Y:S02]  /*aa00*/  SHFL.BFLY P0, R14, R195, R5, R4 ;  /* 0x0c000005c30e7389 */ /* 0x0002a40000000004 */
[----:B-12---:R-:W-:Y:S05]  /*aa10*/  ENDCOLLECTIVE ;  /* 0x000000000000791b */ /* 0x006fea0003800000 */
.L_x_507:
[----:B------:R-:W-:Y:S01]  /*aa20*/  FADD.FTZ R10, R13, R10 ;  /* 0x0000000a0d0a7221 */ /* 0x000fe20000010000 */
[----:B------:R-:W-:Y:S01]  /*aa30*/  FADD.FTZ R12, R14, R196 ;  /* 0x000000c40e0c7221 */ /* 0x000fe20000010000 */
[----:B------:R-:W-:-:S04]  /*aa40*/  MOV R5, 0x1 ;  /* 0x0000000100057802 */ /* 0x000fc80000000f00 */
[----:B------:R-:W-:-:S07]  /*aa50*/  MOV R195, R12 ;  /* 0x0000000c00c37202 */ /* 0x000fce0000000f00 */
[----:B------:R-:W-:Y:S05]  /*aa60*/  WARPSYNC.COLLECTIVE R6, `(.L_x_508) ;  /* 0x0000000006087348 */ /* 0x000fea0003c00000 */
[----:B------:R1:W2:Y:S02]  /*aa70*/  SHFL.BFLY P0, R14, R195, R5, R4 ;  /* 0x0c000005c30e7389 */ /* 0x0002a40000000004 */
[----:B-12---:R-:W-:Y:S05]  /*aa80*/  ENDCOLLECTIVE ;  /* 0x000000000000791b */ /* 0x006fea0003800000 */
.L_x_508:
[----:B------:R-:W-:Y:S05]  /*aa90*/  BRA `(.L_x_509) ;  /* 0xfffffff000247947 */ /* 0x000fea000383ffff */
.L_x_510:
        /* <DEDUP_REMOVED lines=14> */
.L_x_11625:


//--------------------- .text._ZN5flash24flash_fwd_splitkv_kernelI23Flash_fwd_kernel_traitsILi96ELi64ELi128ELi4ELb0ELb0EN7cutlass6half_tE19Flash_kernel_traitsILi96ELi64ELi128ELi4ES3_EELb0ELb0ELb0ELb0ELb1ELb0ELb1ELb0EEEvNS_16Flash_fwd_paramsE --------------------------
	.section	.text._ZN5flash24flash_fwd_splitkv_kernelI23Flash_fwd_kernel_traitsILi96ELi64ELi128ELi4ELb0ELb0EN7cutlass6half_tE19Flash_kernel_traitsILi96ELi64ELi128ELi4ES3_EELb0ELb0ELb0ELb0ELb1ELb0ELb1ELb0EEEvNS_16Flash_fwd_paramsE,"ax",@progbits
	.align	128
        .global         _ZN5flash24flash_fwd_splitkv_kernelI23Flash_fwd_kernel_traitsILi96ELi64ELi128ELi4ELb0ELb0EN7cutlass6half_tE19Flash_kernel_traitsILi96ELi64ELi128ELi4ES3_EELb0ELb0ELb0ELb0ELb1ELb0ELb1ELb0EEEvNS_16Flash_fwd_paramsE
        .type           _ZN5flash24flash_fwd_splitkv_kernelI23Flash_fwd_kernel_traitsILi96ELi64ELi128ELi4ELb0ELb0EN7cutlass6half_tE19Flash_kernel_traitsILi96ELi64ELi128ELi4ES3_EELb0ELb0ELb0ELb0ELb1ELb0ELb1ELb0EEEvNS_16Flash_fwd_paramsE,@function
        .size           _ZN5flash24flash_fwd_splitkv_kernelI23Flash_fwd_kernel_traitsILi96ELi64ELi128ELi4ELb0ELb0EN7cutlass6half_tE19Flash_kernel_traitsILi96ELi64ELi128ELi4ES3_EELb0ELb0ELb0ELb0ELb1ELb0ELb1ELb0EEEvNS_16Flash_fwd_paramsE,(.L_x_11626 - _ZN5flash24flash_fwd_splitkv_kernelI23Flash_fwd_kernel_traitsILi96ELi64ELi128ELi4ELb0ELb0EN7cutlass6half_tE19Flash_kernel_traitsILi96ELi64ELi128ELi4ES3_EELb0ELb0ELb0ELb0ELb1ELb0ELb1ELb0EEEvNS_16Flash_fwd_paramsE)
        .other          _ZN5flash24flash_fwd_splitkv_kernelI23Flash_fwd_kernel_traitsILi96ELi64ELi128ELi4ELb0ELb0EN7cutlass6half_tE19Flash_kernel_traitsILi96ELi64ELi128ELi4ES3_EELb0ELb0ELb0ELb0ELb1ELb0ELb1ELb0EEEvNS_16Flash_fwd_paramsE,@"STO_CUDA_ENTRY STV_DEFAULT"
_ZN5flash24flash_fwd_splitkv_kernelI23Flash_fwd_kernel_traitsILi96ELi64ELi128ELi4ELb0ELb0EN7cutlass6half_tE19Flash_kernel_traitsILi96ELi64ELi128ELi4ES3_EELb0ELb0ELb0ELb0ELb1ELb0ELb1ELb0EEEvNS_16Flash_fwd_paramsE:
.text._ZN5flash24flash_fwd_splitkv_kernelI23Flash_fwd_kernel_traitsILi96ELi64ELi128ELi4ELb0ELb0EN7cutlass6half_tE19Flash_kernel_traitsILi96ELi64ELi128ELi4ES3_EELb0ELb0ELb0ELb0ELb1ELb0ELb1ELb0EEEvNS_16Flash_fwd_paramsE:
[----:B------:R-:W-:Y:S08]  /*0000*/  LDC R1, c[0x0][0x37c] ;  /* 0x0000df00ff017b82 */ /* 0x000ff00000000800 */
[----:B------:R-:W1:Y:S01]  /*0010*/  LDC R0, c[0x0][0x3e0] ;  /* 0x0000f800ff007b82 */ /* 0x000e620000000800 */
[----:B------:R-:W2:Y:S01]  /*0020*/  S2R R9, SR_CTAID.X ;  /* 0x0000000000097919 */ /* 0x000ea20000002500 */
[----:B------:R-:W-:Y:S01]  /*0030*/  BSSY.RECONVERGENT B2, `(.L_x_511) ;  /* 0x000001b000027945 */ /* 0x000fe20003800200 */
[----:B------:R-:W-:-:S05]  /*0040*/  MOV R176, 0x1e0 ;  /* 0x000001e000b07802 */ /* 0x000fca0000000f00 */
[----:B------:R-:W3:Y:S08]  /*0050*/  S2UR UR4, SR_CTAID.Z ;  /* 0x00000000000479c3 */ /* 0x000ef00000002700 */
[----:B------:R-:W4:Y:S01]  /*0060*/  S2UR UR8, SR_CTAID.Y ;  /* 0x00000000000879c3 */ /* 0x000f220000002600 */
[----:B-1----:R-:W1:Y:S01]  /*0070*/  I2F.U32.RP R6, R0 ;  /* 0x0000000000067306 */ /* 0x002e620000209000 */
[----:B------:R-:W-:-:S06]  /*0080*/  ISETP.NE.U32.AND P0, PT, R0, RZ, PT ;  /* 0x000000ff0000720c */ /* 0x000fcc0003f05070 */
[----:B------:R-:W2:Y:S01]  /*0090*/  LDC R10, c[0x0][0x374] ;  /* 0x0000dd00ff0a7b82 */ /* 0x000ea20000000800 */
[----:B-1----:R-:W1:Y:S02]  /*00a0*/  MUFU.RCP R4, R6 ;  /* 0x0000000600047308 */ /* 0x002e640000001000 */
[----:B-1----:R-:W-:-:S06]  /*00b0*/  VIADD R4, R4, 0xffffffe ;  /* 0x0ffffffe04047836 */ /* 0x002fcc0000000000 */
[----:B------:R-:W1:Y:S02]  /*00c0*/  F2I.FTZ.U32.TRUNC.NTZ R3, R4 ;  /* 0x0000000400037305 */ /* 0x000e64000021f000 */
[----:B-1----:R-:W-:-:S04]  /*00d0*/  IMAD.MOV R2, RZ, RZ, -R3 ;  /* 0x000000ffff027224 */ /* 0x002fc800078e0a03 */
[----:B------:R-:W-:Y:S01]  /*00e0*/  IMAD R5, R2, R0, RZ ;  /* 0x0000000002057224 */ /* 0x000fe200078e02ff */
[----:B------:R-:W-:-:S05]  /*00f0*/  MOV R2, RZ ;  /* 0x000000ff00027202 */ /* 0x000fca0000000f00 */
[----:B------:R-:W-:-:S06]  /*0100*/  IMAD.HI.U32 R5, R3, R5, R2 ;  /* 0x0000000503057227 */ /* 0x000fcc00078e0002 */
[----:B---3--:R-:W-:-:S04]  /*0110*/  IMAD.HI.U32 R183, R5, UR4, RZ ;  /* 0x0000000405b77c27 */ /* 0x008fc8000f8e00ff */
[----:B------:R-:W-:-:S04]  /*0120*/  IMAD.MOV R3, RZ, RZ, -R183 ;  /* 0x000000ffff037224 */ /* 0x000fc800078e0ab7 */
[----:B------:R-:W-:-:S05]  /*0130*/  IMAD R3, R0, R3, UR4 ;  /* 0x0000000400037e24 */ /* 0x000fca000f8e0203 */
[----:B------:R-:W-:-:S13]  /*0140*/  ISETP.GE.U32.AND P2, PT, R3, R0, PT ;  /* 0x000000000300720c */ /* 0x000fda0003f46070 */
[----:B------:R-:W-:Y:S01]  /*0150*/  @P2 IADD3 R3, PT, PT, R3, -R0, RZ ;  /* 0x8000000003032210 */ /* 0x000fe20007ffe0ff */
[----:B------:R-:W-:-:S03]  /*0160*/  @P2 VIADD R183, R183, 0x1 ;  /* 0x00000001b7b72836 */ /* 0x000fc60000000000 */
[----:B------:R-:W-:Y:S02]  /*0170*/  ISETP.GE.U32.AND P1, PT, R3, R0, PT ;  /* 0x000000000300720c */ /* 0x000fe40003f26070 */
[----:B------:R-:W1:Y:S11]  /*0180*/  LDC.64 R2, c[0x0][0x348] ;  /* 0x0000d200ff027b82 */ /* 0x000e760000000a00 */
[----:B------:R-:W-:-:S02]  /*0190*/  @P1 IADD3 R183, PT, PT, R183, 0x1, RZ ;  /* 0x00000001b7b71810 */ /* 0x000fc40007ffe0ff */
[----:B------:R-:W-:-:S04]  /*01a0*/  @!P0 LOP3.LUT R183, RZ, R0, RZ, 0x33, !PT ;  /* 0x00000000ffb78212 */ /* 0x000fc800078e33ff */
[----:B------:R-:W-:-:S05]  /*01b0*/  IADD3 R181, PT, PT, -R183, RZ, RZ ;  /* 0x000000ffb7b57210 */ /* 0x000fca0007ffe1ff */
[----:B--2-4-:R-:W-:Y:S02]  /*01c0*/  IMAD R181, R0, R181, UR4 ;  /* 0x0000000400b57e24 */ /* 0x014fe4000f8e02b5 */
[----:B-1----:R-:W-:Y:S05]  /*01d0*/  CALL.REL.NOINC `($_ZN5flash24flash_fwd_splitkv_kernelI23Flash_fwd_kernel_traitsILi96ELi64ELi128ELi4ELb0ELb0EN7cutlass6half_tE19Flash_kernel_traitsILi96ELi64ELi128ELi4ES3_EELb0ELb0ELb0ELb0ELb1ELb0ELb1ELb0EEEvNS_16Flash_fwd_paramsE$_ZN5flash30compute_attn_1rowblock_splitkvI23Flash_fwd_kernel_traitsILi96ELi64ELi128ELi4ELb0ELb0EN7cutlass6half_tE19Flash_kernel_traitsILi96ELi64ELi128ELi4ES3_EELb0ELb0ELb0ELb0ELb1ELb0ELb1ELb0ENS_16Flash_fwd_paramsEEEvRKT8_iiiii) ;  /* 0x0000000000087944 */ /* 0x002fea0003c00000 */
[----:B------:R-:W-:Y:S05]  /*01e0*/  BSYNC.RECONVERGENT B2 ;  /* 0x0000000000027941 */ /* 0x000fea0003800200 */
.L_x_511:
[----:B------:R-:W-:Y:S05]  /*01f0*/  EXIT ;  /* 0x000000000000794d */ /* 0x000fea0003800000 */
        .type           $_ZN5flash24flash_fwd_splitkv_kernelI23Flash_fwd_kernel_traitsILi96ELi64ELi128ELi4ELb0ELb0EN7cutlass6half_tE19Flash_kernel_traitsILi96ELi64ELi128ELi4ES3_EELb0ELb0ELb0ELb0ELb1ELb0ELb1ELb0EEEvNS_16Flash_fwd_paramsE$_ZN5flash30compute_attn_1rowblock_splitkvI23Flash_fwd_kernel_traitsILi96ELi64ELi128ELi4ELb0ELb0EN7cutlass6half_tE19Flash_kernel_traitsILi96ELi64ELi128ELi4ES3_EELb0ELb0ELb0ELb0ELb1ELb0ELb1ELb0ENS_16Flash_fwd_paramsEEEvRKT8_iiiii,@function
        .size           $_ZN5flash24flash_fwd_splitkv_kernelI23Flash_fwd_kernel_traitsILi96ELi64ELi128ELi4ELb0ELb0EN7cutlass6half_tE19Flash_kernel_traitsILi96ELi64ELi128ELi4ES3_EELb0ELb0ELb0ELb0ELb1ELb0ELb1ELb0EEEvNS_16Flash_fwd_paramsE$_ZN5flash30compute_attn_1rowblock_splitkvI23Flash_fwd_kernel_traitsILi96ELi64ELi128ELi4ELb0ELb0EN7cutlass6half_tE19Flash_kernel_traitsILi96ELi64ELi128ELi4ES3_EELb0ELb0ELb0ELb0ELb1ELb0ELb1ELb0ENS_16Flash_fwd_paramsEEEvRKT8_iiiii,(.L_x_11626 - $_ZN5flash24flash_fwd_splitkv_kernelI23Flash_fwd_kernel_traitsILi96ELi64ELi128ELi4ELb0ELb0EN7cutlass6half_tE19Flash_kernel_traitsILi96ELi64ELi128ELi4ES3_EELb0ELb0ELb0ELb0ELb1ELb0ELb1ELb0EEEvNS_16Flash_fwd_paramsE$_ZN5flash30compute_attn_1rowblock_splitkvI23Flash_fwd_kernel_traitsILi96ELi64ELi128ELi4ELb0ELb0EN7cutlass6half_tE19Flash_kernel_traitsILi96ELi64ELi128ELi4ES3_EELb0ELb0ELb0ELb0ELb1ELb0ELb1ELb0ENS_16Flash_fwd_paramsEEEvRKT8_iiiii)
$_ZN5flash24flash_fwd_splitkv_kernelI23Flash_fwd_kernel_traitsILi96ELi64ELi128ELi4ELb0ELb0EN7cutlass6half_tE19Flash_kernel_traitsILi96ELi64ELi128ELi4ES3_EELb0ELb0ELb0ELb0ELb1ELb0ELb1ELb0EEEvNS_16Flash_fwd_paramsE$_ZN5flash30compute_attn_1rowblock_splitkvI23Flash_fwd_kernel_traitsILi96ELi64ELi128ELi4ELb0ELb0EN7cutlass6half_tE19Flash_kernel_traitsILi96ELi64ELi128ELi4ES3_EELb0ELb0ELb0ELb0ELb1ELb0ELb1ELb0ENS_16Flash_fwd_paramsEEEvRKT8_iiiii:
        /* <DEDUP_REMOVED lines=39> */
.L_x_513:
[----:B------:R-:W-:Y:S05]  /*0470*/  BSYNC.RECONVERGENT B0 ;  /* 0x0000000000007941 */ /* 0x000fea0003800200 */
.L_x_512:
[----:B------:R-:W-:Y:S04]  /*0480*/  BSSY.RECONVERGENT B0, `(.L_x_514) ;  /* 0x0000007000007945 */ /* 0x000fe80003800200 */
[----:B------:R-:W-:Y:S05]  /*0490*/  @!P3 BRA `(.L_x_515) ;  /* 0x000000000014b947 */ /* 0x000fea0003800000 */
[----:B------:R-:W4:Y:S02]  /*04a0*/  LD.E.U8 R6, desc[UR4][R2.64+0x1b2] ;  /* 0x0001b20402067980 */ /* 0x000f24000c101100 */
[----:B----4-:R-:W-:-:S13]  /*04b0*/  ISETP.NE.AND P1, PT, R6, RZ, PT ;  /* 0x000000ff0600720c */ /* 0x010fda0003f25270 */
[----:B------:R-:W4:Y:S02]  /*04c0*/  @P1 LD.E R6, desc[UR4][R18.64+0x4] ;  /* 0x0000040412061980 */ /* 0x000f24000c101900 */
[----:B----45:R-:W-:-:S06]  /*04d0*/  @P1 IADD3 R7, PT, PT, R6, -R17, RZ ;  /* 0x8000001106071210 */ /* 0x030fcc0007ffe0ff */
[----:B------:R4:W5:Y:S02]  /*04e0*/  @!P1 LD.E R7, desc[UR4][R18.64] ;  /* 0x0000000412079980 */ /* 0x000964000c101900 */
.L_x_515:
[----:B------:R-:W-:Y:S05]  /*04f0*/  BSYNC.RECONVERGENT B0 ;  /* 0x0000000000007941 */ /* 0x000fea0003800200 */
.L_x_514:
[----:B------:R-:W-:Y:S01]  /*0500*/  BSSY.RECONVERGENT B1, `(.L_x_516) ;  /* 0x0000011000017945 */ /* 0x000fe20003800200 */
[----:B-----5:R-:W-:-:S03]  /*0510*/  @P4 IADD3 R167, PT, PT, R4, -R13, RZ ;  /* 0x8000000d04a74210 */ /* 0x020fc60007ffe0ff */
[----:B------:R-:W-:Y:S05]  /*0520*/  @!P0 BRA `(.L_x_517) ;  /* 0x0000000000148947 */ /* 0x000fea0003800000 */
[----:B------:R-:W-:-:S05]  /*0530*/  IADD3 R6, P0, PT, R14, R5, RZ ;  /* 0x000000050e067210 */ /* 0x000fca0007f1e0ff */
[----:B------:R-:W-:-:S06]  /*0540*/  IMAD.X R7, R15, 0x1, R0, P0 ;  /* 0x000000010f077824 */ /* 0x000fcc00000e0600 */
[----:B------:R-:W5:Y:S02]  /*0550*/  LD.E R7, desc[UR4][R6.64] ;  /* 0x0000000406077980 */ /* 0x000f64000c101900 */
[----:B-----5:R-:W-:Y:S01]  /*0560*/  IADD3 R124, PT, PT, R7, -R12, RZ ;  /* 0x8000000c077c7210 */ /* 0x020fe20007ffe0ff */
[----:B------:R-:W-:Y:S05]  /*0570*/  BRA `(.L_x_518) ;  /* 0x0000000000247947 */ /* 0x000fea0003800000 */
.L_x_517:
[----:B------:R-:W5:Y:S01]  /*0580*/  LD.E.64 R14, desc[UR4][R2.64+0x108] ;  /* 0x00010804020e7980 */ /* 0x000f62000c101b00 */
[----:B------:R-:W-:Y:S01]  /*0590*/  BSSY.RECONVERGENT B0, `(.L_x_519) ;  /* 0x0000006000007945 */ /* 0x000fe20003800200 */
[----:B------:R-:W-:Y:S01]  /*05a0*/  IMAD.MOV.U32 R124, RZ, RZ, RZ ;  /* 0x000000ffff7c7224 */ /* 0x000fe200078e00ff */
[----:B-----5:R-:W-:-:S04]  /*05b0*/  ISETP.NE.U32.AND P0, PT, R14, RZ, PT ;  /* 0x000000ff0e00720c */ /* 0x020fc80003f05070 */
[----:B------:R-:W-:-:S13]  /*05c0*/  ISETP.NE.AND.EX P0, PT, R15, RZ, PT, P0 ;  /* 0x000000ff0f00720c */ /* 0x000fda0003f05300 */
[----:B------:R-:W-:Y:S05]  /*05d0*/  @!P0 BRA `(.L_x_520) ;  /* 0x0000000000048947 */ /* 0x000fea0003800000 */
[----:B------:R1:W5:Y:S02]  /*05e0*/  LD.E R124, desc[UR4][R2.64+0xbc] ;  /* 0x0000bc04027c7980 */ /* 0x000364000c101900 */
.L_x_520:
[----:B------:R-:W-:Y:S05]  /*05f0*/  BSYNC.RECONVERGENT B0 ;  /* 0x0000000000007941 */ /* 0x000fea0003800200 */
.L_x_519:
[----:B-----5:R-:W-:Y:S02]  /*0600*/  IADD3 R124, PT, PT, R124, R7, -R12 ;  /* 0x000000077c7c7210 */ /* 0x020fe40007ffe80c */
.L_x_518:
[----:B------:R-:W-:Y:S05]  /*0610*/  BSYNC.RECONVERGENT B1 ;  /* 0x0000000000017941 */ /* 0x000fea0003800200 */
.L_x_516:
[----:B------:R-:W-:Y:S01]  /*0620*/  IMAD.SHL.U32 R182, R9, 0x40, RZ ;  /* 0x0000004009b67824 */ /* 0x000fe200078e00ff */
[----:B------:R-:W-:Y:S01]  /*0630*/  MOV R6, R176 ;  /* 0x000000b000067202 */ /* 0x000fe20000000f00 */
[----:B------:R-:W-:-:S03]  /*0640*/  IMAD.MOV.U32 R7, RZ, RZ, 0x0 ;  /* 0x00000000ff077424 */ /* 0x000fc600078e00ff */
[----:B------:R-:W-:-:S13]  /*0650*/  ISETP.GT.AND P0, PT, R167, R182, PT ;  /* 0x000000b6a700720c */ /* 0x000fda0003f04270 */
[----:B-1234-:R-:W-:Y:S05]  /*0660*/  @!P0 RET.REL.NODEC R6 `(_ZN5flash24flash_fwd_splitkv_kernelI23Flash_fwd_kernel_traitsILi96ELi64ELi128ELi4ELb0ELb0EN7cutlass6half_tE19Flash_kernel_traitsILi96ELi64ELi128ELi4ES3_EELb0ELb0ELb0ELb0ELb1ELb0ELb1ELb0EEEvNS_16Flash_fwd_paramsE) ;  /* 0xfffffff806648950 */ /* 0x01efea0003c3ffff */
[----:B------:R-:W2:Y:S01]  /*0670*/  LD.E R4, desc[UR4][R2.64+0xb8] ;  /* 0x0000b80402047980 */ /* 0x000ea2000c101900 */
[----:B------:R-:W-:-:S04]  /*0680*/  IABS R8, R10 ;  /* 0x0000000a00087213 */ /* 0x000fc80000000000 */
[----:B------:R-:W1:Y:S08]  /*0690*/  I2F.RP R6, R8 ;  /* 0x0000000800067306 */ /* 0x000e700000209400 */
[----:B-1----:R-:W1:Y:S02]  /*06a0*/  MUFU.RCP R14, R6 ;  /* 0x00000006000e7308 */ /* 0x002e640000001000 */
[----:B-1----:R-:W-:-:S06]  /*06b0*/  VIADD R14, R14, 0xffffffe ;  /* 0x0ffffffe0e0e7836 */ /* 0x002fcc0000000000 */
[----:B------:R-:W1:Y:S02]  /*06c0*/  F2I.FTZ.U32.TRUNC.NTZ R15, R14 ;  /* 0x0000000e000f7305 */ /* 0x000e64000021f000 */
[----:B-1----:R-:W-:Y:S02]  /*06d0*/  IMAD.MOV R7, RZ, RZ, -R15 ;  /* 0x000000ffff077224 */ /* 0x002fe400078e0a0f */
[----:B------:R-:W-:Y:S02]  /*06e0*/  IMAD.MOV.U32 R14, RZ, RZ, RZ ;  /* 0x000000ffff0e7224 */ /* 0x000fe400078e00ff */
[----:B------:R-:W-:-:S04]  /*06f0*/  IMAD R7, R7, R8, RZ ;  /* 0x0000000807077224 */ /* 0x000fc800078e02ff */
[----:B------:R-:W-:-:S04]  /*0700*/  IMAD.HI.U32 R7, R15, R7, R14 ;  /* 0x000000070f077227 */ /* 0x000fc800078e000e */
[----:B--2---:R-:W-:-:S05]  /*0710*/  VIADD R4, R4, 0x7f ;  /* 0x0000007f04047836 */ /* 0x004fca0000000000 */
[----:B------:R-:W-:-:S04]  /*0720*/  SHF.R.S32.HI R11, RZ, 0x1f, R4 ;  /* 0x0000001fff0b7819 */ /* 0x000fc80000011404 */
[----:B------:R-:W-:Y:S02]  /*0730*/  LEA.HI R11, R11, R4, RZ, 0x7 ;  /* 0x000000040b0b7211 */ /* 0x000fe400078f38ff */
[-C--:B------:R-:W-:Y:S02]  /*0740*/  IABS R4, R10.reuse ;  /* 0x0000000a00047213 */ /* 0x080fe40000000000 */
[----:B------:R-:W-:-:S03]  /*0750*/  LEA.HI.SX32 R11, R11, R10, 0x19 ;  /* 0x0000000a0b0b7211 */ /* 0x000fc600078fcaff */
[----:B------:R-:W-:Y:S02]  /*0760*/  IMAD.MOV R4, RZ, RZ, -R4 ;  /* 0x000000ffff047224 */ /* 0x000fe400078e0a04 */
[----:B------:R-:W-:-:S05]  /*0770*/  VIADD R11, R11, 0xffffffff ;  /* 0xffffffff0b0b7836 */ /* 0x000fca0000000000 */
[----:B------:R-:W-:Y:S02]  /*0780*/  IABS R6, R11 ;  /* 0x0000000b00067213 */ /* 0x000fe40000000000 */
[----:B------:R-:W-:-:S03]  /*0790*/  LOP3.LUT R11, R11, R10, RZ, 0x3c, !PT ;  /* 0x0000000a0b0b7212 */ /* 0x000fc600078e3cff */
[----:B------:R-:W-:Y:S01]  /*07a0*/  IMAD.HI.U32 R7, R7, R6, RZ ;  /* 0x0000000607077227 */ /* 0x000fe200078e00ff */
[----:B------:R-:W-:-:S03]  /*07b0*/  ISETP.GE.AND P0, PT, R11, RZ, PT ;  /* 0x000000ff0b00720c */ /* 0x000fc60003f06270 */
[----:B------:R-:W-:Y:S02]  /*07c0*/  IMAD R15, R7, R4, R6 ;  /* 0x00000004070f7224 */ /* 0x000fe400078e0206 */
[----:B------:R-:W-:-:S03]  /*07d0*/  VIADD R11, R124, 0x7f ;  /* 0x0000007f7c0b7836 */ /* 0x000fc60000000000 */
[----:B------:R-:W-:Y:S02]  /*07e0*/  ISETP.GT.U32.AND P1, PT, R8, R15, PT ;  /* 0x0000000f0800720c */ /* 0x000fe40003f24070 */
[----:B------:R-:W-:-:S04]  /*07f0*/  SHF.R.S32.HI R4, RZ, 0x1f, R11 ;  /* 0x0000001fff047819 */ /* 0x000fc8000001140b */
[----:B------:R-:W-:-:S04]  /*0800*/  LEA.HI R4, R4, R11, RZ, 0x7 ;  /* 0x0000000b04047211 */ /* 0x000fc800078f38ff */
[----:B------:R-:W-:-:S03]  /*0810*/  SHF.R.S32.HI R4, RZ, 0x7, R4 ;  /* 0x00000007ff047819 */ /* 0x000fc60000011404 */
[----:B------:R-:W-:Y:S02]  /*0820*/  @!P1 IMAD.IADD R15, R15, 0x1, -R8 ;  /* 0x000000010f0f9824 */ /* 0x000fe400078e0a08 */
[----:B------:R-:W-:Y:S01]  /*0830*/  @!P1 VIADD R7, R7, 0x1 ;  /* 0x0000000107079836 */ /* 0x000fe20000000000 */
[----:B------:R-:W-:Y:S02]  /*0840*/  ISETP.NE.AND P1, PT, R10, RZ, PT ;  /* 0x000000ff0a00720c */ /* 0x000fe40003f25270 */
[----:B------:R-:W-:-:S13]  /*0850*/  ISETP.GE.U32.AND P2, PT, R15, R8, PT ;  /* 0x000000080f00720c */ /* 0x000fda0003f46070 */
[----:B------:R-:W-:-:S04]  /*0860*/  @P2 VIADD R7, R7, 0x1 ;  /* 0x0000000107072836 */ /* 0x000fc80000000000 */
[----:B------:R-:W-:Y:S01]  /*0870*/  @!P0 IMAD.MOV R7, RZ, RZ, -R7 ;  /* 0x000000ffff078224 */ /* 0x000fe200078e0a07 */
[----:B------:R-:W-:-:S05]  /*0880*/  @!P1 LOP3.LUT R7, RZ, R10, RZ, 0x33, !PT ;  /* 0x0000000aff079212 */ /* 0x000fca00078e33ff */
[----:B------:R-:W-:-:S05]  /*0890*/  IMAD R171, R7, UR8, RZ ;  /* 0x0000000807ab7c24 */ /* 0x000fca000f8e02ff */
[----:B------:R-:W-:-:S04]  /*08a0*/  VIADDMNMX R4, R171, R7, R4, PT ;  /* 0x00000007ab047246 */ /* 0x000fc80003800104 */
[----:B------:R-:W-:-:S13]  /*08b0*/  ISETP.GE.AND P0, PT, R171, R4, PT ;  /* 0x00000004ab00720c */ /* 0x000fda0003f06270 */
[----:B------:R-:W-:Y:S05]  /*08c0*/  @!P0 BRA `(.L_x_521) ;  /* 0x0000000000e88947 */ /* 0x000fea0003800000 */
[----:B------:R-:W2:Y:S04]  /*08d0*/  LD.E.64 R4, desc[UR4][R2.64+0xb0] ;  /* 0x0000b00402047980 */ /* 0x000ea8000c101b00 */
[----:B------:R-:W3:Y:S04]  /*08e0*/  LD.E R6, desc[UR4][R2.64+0x60] ;  /* 0x0000600402067980 */ /* 0x000ee8000c101900 */
[----:B------:R-:W4:Y:S04]  /*08f0*/  LD.E R0, desc[UR4][R2.64+0xcc] ;  /* 0x0000cc0402007980 */ /* 0x000f28000c101900 */
[----:B------:R-:W5:Y:S04]  /*0900*/  LD.E.64 R8, desc[UR4][R2.64+0x78] ;  /* 0x0000780402087980 */ /* 0x000f68000c101b00 */
[----:B------:R1:W5:Y:S01]  /*0910*/  LD.E.64 R10, desc[UR4][R2.64+0xa8] ;  /* 0x0000a804020a7980 */ /* 0x000362000c101b00 */
[----:B------:R-:W-:-:S02]  /*0920*/  IMAD.IADD R167, R167, 0x1, -R182 ;  /* 0x00000001a7a77824 */ /* 0x000fc400078e0ab6 */
[----:B--2---:R-:W-:Y:S02]  /*0930*/  IMAD R183, R4, UR8, R183 ;  /* 0x0000000804b77c24 */ /* 0x004fe4000f8e02b7 */
[----:B------:R-:W-:Y:S02]  /*0940*/  IMAD.SHL.U32 R4, R177, 0x4, RZ ;  /* 0x00000004b1047824 */ /* 0x000fe400078e00ff */
[----:B---3--:R-:W-:Y:S01]  /*0950*/  IMAD R183, R183, R6, R181 ;  /* 0x00000006b7b77224 */ /* 0x008fe200078e02b5 */
[----:B------:R-:W-:Y:S02]  /*0960*/  SHF.R.U32.HI R6, RZ, 0x3, R177 ;  /* 0x00000003ff067819 */ /* 0x000fe400000116b1 */
[----:B------:R-:W-:Y:S01]  /*0970*/  LOP3.LUT R7, R4, 0x1c, RZ, 0xc0, !PT ;  /* 0x0000001c04077812 */ /* 0x000fe200078ec0ff */
[----:B------:R-:W-:Y:S01]  /*0980*/  IMAD R5, R5, R183, R182 ;  /* 0x000000b705057224 */ /* 0x000fe200078e02b6 */
[C---:B------:R-:W-:Y:S01]  /*0990*/  ISETP.GE.AND P1, PT, R6.reuse, R167, PT ;  /* 0x000000a70600720c */ /* 0x040fe20003f26270 */
[C---:B------:R-:W-:Y:S01]  /*09a0*/  VIADD R4, R6.reuse, 0x10 ;  /* 0x0000001006047836 */ /* 0x040fe20000000000 */
[----:B------:R-:W-:Y:S01]  /*09b0*/  LOP3.LUT P6, R177, R177, 0x7, RZ, 0xc0, !PT ;  /* 0x00000007b1b17812 */ /* 0x000fe200078cc0ff */
[----:B------:R-:W-:-:S02]  /*09c0*/  IMAD R7, R6, 0x60, R7 ;  /* 0x0000006006077824 */ /* 0x000fc400078e0207 */
[----:B----4-:R-:W-:Y:S01]  /*09d0*/  IMAD R0, R5, R0, RZ ;  /* 0x0000000005007224 */ /* 0x010fe200078e02ff */
[CC--:B------:R-:W-:Y:S01]  /*09e0*/  ISETP.GE.OR P6, PT, R6.reuse, R167.reuse, P6 ;  /* 0x000000a70600720c */ /* 0x0c0fe200037c6670 */
[----:B-1----:R-:W-:Y:S01]  /*09f0*/  VIADD R2, R6, 0x20 ;  /* 0x0000002006027836 */ /* 0x002fe20000000000 */
[----:B------:R-:W-:Y:S02]  /*0a00*/  ISETP.GE.AND P3, PT, R4, R167, PT ;  /* 0x000000a70400720c */ /* 0x000fe40003f66270 */
[----:B------:R-:W-:Y:S02]  /*0a10*/  IADD3 R7, P0, PT, R0, R7, RZ ;  /* 0x0000000700077210 */ /* 0x000fe40007f1e0ff */
[----:B------:R-:W-:Y:S02]  /*0a20*/  ISETP.GE.AND P2, PT, R2, R167, PT ;  /* 0x000000a70200720c */ /* 0x000fe40003f46270 */
[----:B------:R-:W-:Y:S02]  /*0a30*/  LEA.HI.X.SX32 R0, R0, RZ, 0x1, P0 ;  /* 0x000000ff00007211 */ /* 0x000fe400000f0eff */
[----:B-----5:R-:W-:-:S02]  /*0a40*/  LEA R8, P0, R7, R8, 0x2 ;  /* 0x0000000807087211 */ /* 0x020fc400078010ff */
[----:B------:R-:W-:Y:S02]  /*0a50*/  ISETP.NE.OR P5, PT, R177, RZ, P3 ;  /* 0x000000ffb100720c */ /* 0x000fe40001fa5670 */
[----:B------:R-:W-:Y:S02]  /*0a60*/  LEA.HI.X R9, R7, R9, R0, 0x2, P0 ;  /* 0x0000000907097211 */ /* 0x000fe400000f1400 */
[----:B------:R-:W-:Y:S01]  /*0a70*/  IADD3 R3, P0, PT, R5, R6, RZ ;  /* 0x0000000605037210 */ /* 0x000fe20007f1e0ff */
[----:B------:R-:W-:Y:S01]  /*0a80*/  VIADD R6, R6, 0x30 ;  /* 0x0000003006067836 */ /* 0x000fe20000000000 */
[----:B------:R-:W-:Y:S01]  /*0a90*/  ISETP.NE.OR P4, PT, R177, RZ, P2 ;  /* 0x000000ffb100720c */ /* 0x000fe20001785670 */
[----:B------:R-:W-:Y:S01]  /*0aa0*/  @!P1 ST.E.128 desc[UR4][R8.64], RZ ;  /* 0x000000ff08009985 */ /* 0x000fe2000c101d04 */
[----:B------:R-:W-:Y:S02]  /*0ab0*/  LEA.HI.X.SX32 R5, R5, RZ, 0x1, P0 ;  /* 0x000000ff05057211 */ /* 0x000fe400000f0eff */
[C---:B------:R-:W-:Y:S01]  /*0ac0*/  LEA R2, P0, R3.reuse, R10, 0x2 ;  /* 0x0000000a03027211 */ /* 0x040fe200078010ff */
[----:B------:R-:W-:Y:S02]  /*0ad0*/  @!P1 ST.E.128 desc[UR4][R8.64+0x80], RZ ;  /* 0x000080ff08009985 */ /* 0x000fe4000c101d04 */
[----:B------:R-:W-:Y:S01]  /*0ae0*/  @!P5 IMAD.MOV.U32 R7, RZ, RZ, -0x800000 ;  /* 0xff800000ff07d424 */ /* 0x000fe200078e00ff */
[----:B------:R-:W-:Y:S01]  /*0af0*/  LEA.HI.X R3, R3, R11, R5, 0x2, P0 ;  /* 0x0000000b03037211 */ /* 0x000fe200000f1405 */
[----:B------:R-:W-:Y:S01]  /*0b00*/  @!P1 ST.E.128 desc[UR4][R8.64+0x100], RZ ;  /* 0x000100ff08009985 */ /* 0x000fe2000c101d04 */
[----:B------:R-:W-:Y:S01]  /*0b10*/  ISETP.GE.AND P1, PT, R6, R167, PT ;  /* 0x000000a70600720c */ /* 0x000fe20003f26270 */
[----:B------:R-:W-:-:S02]  /*0b20*/  @!P6 IMAD.MOV.U32 R11, RZ, RZ, -0x800000 ;  /* 0xff800000ff0be424 */ /* 0x000fc400078e00ff */
[----:B------:R-:W-:Y:S01]  /*0b30*/  @!P4 IMAD.MOV.U32 R5, RZ, RZ, -0x800000 ;  /* 0xff800000ff05c424 */ /* 0x000fe200078e00ff */
[----:B------:R-:W-:Y:S04]  /*0b40*/  @!P3 ST.E.128 desc[UR4][R8.64+0x1800], RZ ;  /* 0x001800ff0800b985 */ /* 0x000fe8000c101d04 */
[----:B------:R-:W-:Y:S04]  /*0b50*/  @!P3 ST.E.128 desc[UR4][R8.64+0x1880], RZ ;  /* 0x001880ff0800b985 */ /* 0x000fe8000c101d04 */
[----:B------:R-:W-:Y:S04]  /*0b60*/  @!P3 ST.E.128 desc[UR4][R8.64+0x1900], RZ ;  /* 0x001900ff0800b985 */ /* 0x000fe8000c101d04 */
[----:B------:R-:W-:Y:S04]  /*0b70*/  @!P1 ST.E.128 desc[UR4][R8.64+0x4800], RZ ;  /* 0x004800ff08009985 */ /* 0x000fe8000c101d04 */
[----:B------:R-:W-:Y:S04]  /*0b80*/  @!P1 ST.E.128 desc[UR4][R8.64+0x4880], RZ ;  /* 0x004880ff08009985 */ /* 0x000fe8000c101d04 */
[----:B------:R-:W-:Y:S01]  /*0b90*/  @!P1 ST.E.128 desc[UR4][R8.64+0x4900], RZ ;  /* 0x004900ff08009985 */ /* 0x000fe2000c101d04 */
[----:B------:R-:W-:Y:S01]  /*0ba0*/  ISETP.NE.OR P1, PT, R177, RZ, P1 ;  /* 0x000000ffb100720c */ /* 0x000fe20000f25670 */
[----:B------:R-:W-:-:S02]  /*0bb0*/  IMAD.MOV.U32 R177, RZ, RZ, 0x0 ;  /* 0x00000000ffb17424 */ /* 0x000fc400078e00ff */
[----:B------:R-:W-:Y:S04]  /*0bc0*/  @!P2 ST.E.128 desc[UR4][R8.64+0x3000], RZ ;  /* 0x003000ff0800a985 */ /* 0x000fe8000c101d04 */
[----:B------:R-:W-:Y:S04]  /*0bd0*/  @!P2 ST.E.128 desc[UR4][R8.64+0x3080], RZ ;  /* 0x003080ff0800a985 */ /* 0x000fe8000c101d04 */
[----:B------:R-:W-:Y:S04]  /*0be0*/  @!P2 ST.E.128 desc[UR4][R8.64+0x3100], RZ ;  /* 0x003100ff0800a985 */ /* 0x000fe8000c101d04 */
[----:B------:R-:W-:Y:S04]  /*0bf0*/  @!P6 ST.E desc[UR4][R2.64], R11 ;  /* 0x0000000b0200e985 */ /* 0x000fe8000c101904 */
[----:B------:R-:W-:Y:S04]  /*0c00*/  @!P5 ST.E desc[UR4][R2.64+0x40], R7 ;  /* 0x000040070200d985 */ /* 0x000fe8000c101904 */
[----:B------:R1:W-:Y:S02]  /*0c10*/  @!P4 ST.E desc[UR4][R2.64+0x80], R5 ;  /* 0x000080050200c985 */ /* 0x0003e4000c101904 */
[----:B-1----:R-:W-:Y:S05]  /*0c20*/  @P1 RET.REL.NODEC R176 `(_ZN5flash24flash_fwd_splitkv_kernelI23Flash_fwd_kernel_traitsILi96ELi64ELi128ELi4ELb0ELb0EN7cutlass6half_tE19Flash_kernel_traitsILi96ELi64ELi128ELi4ES3_EELb0ELb0ELb0ELb0ELb1ELb0ELb1ELb0EEEvNS_16Flash_fwd_paramsE) ;  /* 0xfffffff0b0f41950 */ /* 0x002fea0003c3ffff */
[----:B------:R-:W-:Y:S02]  /*0c30*/  MOV R5, 0xff800000 ;  /* 0xff80000000057802 */ /* 0x000fe40000000f00 */
[----:B------:R-:W-:-:S03]  /*0c40*/  MOV R177, 0x0 ;  /* 0x0000000000b17802 */ /* 0x000fc60000000f00 */
[----:B------:R1:W-:Y:S02]  /*0c50*/  ST.E desc[UR4][R2.64+0xc0], R5 ;  /* 0x0000c00502007985 */ /* 0x0003e4000c101904 */
[----:B-1----:R-:W-:Y:S05]  /*0c60*/  RET.REL.NODEC R176 `(_ZN5flash24flash_fwd_splitkv_kernelI23Flash_fwd_kernel_traitsILi96ELi64ELi128ELi4ELb0ELb0EN7cutlass6half_tE19Flash_kernel_traitsILi96ELi64ELi128ELi4ES3_EELb0ELb0ELb0ELb0ELb1ELb0ELb1ELb0EEEvNS_16Flash_fwd_paramsE) ;  /* 0xfffffff0b0e47950 */ /* 0x002fea0003c3ffff */
.L_x_521:
        /* <DEDUP_REMOVED lines=13> */
[----:B------:R-:W2:Y:S04]  /*0d40*/  LD.E.64 R16, desc[UR4][R2.64+0x168] ;  /* 0x0001680402107980 */ /* 0x000ea8000c101b00 */
        /* <DEDUP_REMOVED lines=10> */
[----:B-1----:R-:W-:-:S06]  /*0df0*/  VIADD R18, R18, 0xffffffe ;  /* 0x0ffffffe12127836 */ /* 0x002fcc0000000000 */
[----:B------:R-:W1:Y:S01]  /*0e00*/  F2I.FTZ.U32.TRUNC.NTZ R19, R18 ;  /* 0x0000001200137305 */ /* 0x000e62000021f000 */
[----:B------:R-:W-:Y:S01]  /*0e10*/  IABS R0, R10 ;  /* 0x0000000a00007213 */ /* 0x000fe20000000000 */
[----:B-1----:R-:W-:Y:S01]  /*0e20*/  IMAD.MOV R5, RZ, RZ, -R19 ;  /* 0x000000ffff057224 */ /* 0x002fe200078e0a13 */
[----:B------:R-:W-:-:S03]  /*0e30*/  MOV R18, RZ ;  /* 0x000000ff00127202 */ /* 0x000fc60000000f00 */
[----:B-----5:R-:W-:Y:S01]  /*0e40*/  IMAD R8, R5, R6, RZ ;  /* 0x0000000605087224 */ /* 0x020fe200078e02ff */
[----:B------:R-:W-:-:S03]  /*0e50*/  IABS R5, R15 ;  /* 0x0000000f00057213 */ /* 0x000fc60000000000 */
[----:B------:R-:W-:-:S04]  /*0e60*/  IMAD.HI.U32 R8, R19, R8, R18 ;  /* 0x0000000813087227 */ /* 0x000fc800078e0012 */
[----:B------:R-:W-:Y:S02]  /*0e70*/  IMAD.MOV R0, RZ, RZ, -R0 ;  /* 0x000000ffff007224 */ /* 0x000fe400078e0a00 */
[----:B------:R-:W-:-:S04]  /*0e80*/  IMAD.HI.U32 R8, R8, R5, RZ ;  /* 0x0000000508087227 */ /* 0x000fc800078e00ff */
[----:B------:R-:W-:-:S05]  /*0e90*/  IMAD R5, R8, R0, R5 ;  /* 0x0000000008057224 */ /* 0x000fca00078e0205 */
[----:B------:R-:W-:Y:S02]  /*0ea0*/  ISETP.GT.U32.AND P2, PT, R6, R5, PT ;  /* 0x000000050600720c */ /* 0x000fe40003f44070 */
[----:B------:R-:W-:-:S11]  /*0eb0*/  LOP3.LUT R0, R15, R10, RZ, 0x3c, !PT ;  /* 0x0000000a0f007212 */ /* 0x000fd600078e3cff */
[----:B------:R-:W-:-:S04]  /*0ec0*/  @!P2 IADD3 R5, PT, PT, R5, -R6, RZ ;  /* 0x800000060505a210 */ /* 0x000fc80007ffe0ff */
[----:B------:R-:W-:Y:S01]  /*0ed0*/  ISETP.GE.U32.AND P0, PT, R5, R6, PT ;  /* 0x000000060500720c */ /* 0x000fe20003f06070 */
[----:B------:R-:W-:Y:S01]  /*0ee0*/  @!P2 VIADD R8, R8, 0x1 ;  /* 0x000000010808a836 */ /* 0x000fe20000000000 */
[----:B------:R-:W-:Y:S02]  /*0ef0*/  ISETP.GE.AND P1, PT, R0, RZ, PT ;  /* 0x000000ff0000720c */ /* 0x000fe40003f26270 */
[----:B------:R-:W-:Y:S01]  /*0f00*/  ISETP.NE.AND P2, PT, R10, RZ, PT ;  /* 0x000000ff0a00720c */ /* 0x000fe20003f45270 */
[-C--:B--2---:R-:W-:Y:S02]  /*0f10*/  IMAD R0, R17, R183.reuse, RZ ;  /* 0x000000b711007224 */ /* 0x084fe400078e02ff */
[----:B------:R-:W-:-:S04]  /*0f20*/  IMAD.WIDE.U32 R16, R16, R183, RZ ;  /* 0x000000b710107225 */ /* 0x000fc800078e00ff */
[----:B------:R-:W-:Y:S02]  /*0f30*/  IMAD.IADD R193, R17, 0x1, R0 ;  /* 0x0000000111c17824 */ /* 0x000fe400078e0200 */
[----:B------:R-:W-:Y:S02]  /*0f40*/  @P0 IADD3 R8, PT, PT, R8, 0x1, RZ ;  /* 0x0000000108080810 */ /* 0x000fe40007ffe0ff */
[----:B------:R-:W-:Y:S02]  /*0f50*/  LEA R192, P0, R16, R188, 0x2 ;  /* 0x000000bc10c07211 */ /* 0x000fe400078010ff */
[----:B------:R-:W-:Y:S02]  /*0f60*/  @!P1 IADD3 R8, PT, PT, -R8, RZ, RZ ;  /* 0x000000ff08089210 */ /* 0x000fe40007ffe1ff */
[----:B------:R-:W-:Y:S02]  /*0f70*/  LEA.HI.X R193, R16, R189, R193, 0x2, P0 ;  /* 0x000000bd10c17211 */ /* 0x000fe400000f14c1 */
[----:B------:R-:W-:Y:S01]  /*0f80*/  @!P2 LOP3.LUT R8, RZ, R10, RZ, 0x33, !PT ;  /* 0x0000000aff08a212 */ /* 0x000fe200078e33ff */
[----:B------:R-:W2:Y:S04]  /*0f90*/  LD.E.64 R16, desc[UR4][R2.64+0x28] ;  /* 0x0000280402107980 */ /* 0x000ea8000c101b00 */
[----:B------:R-:W-:-:S05]  /*0fa0*/  IMAD.WIDE R18, R8, 0x4, R192 ;  /* 0x0000000408127825 */ /* 0x000fca00078e02c0 */
[----:B------:R1:W2:Y:S01]  /*0fb0*/  LD.E R5, desc[UR4][R18.64] ;  /* 0x0000000412057980 */ /* 0x0002a2000c101900 */
[----:B---3--:R-:W-:-:S04]  /*0fc0*/  IABS R6, R14 ;  /* 0x0000000e00067213 */ /* 0x008fc80000000000 */
[----:B------:R-:W3:Y:S08]  /*0fd0*/  I2F.RP R7, R6 ;  /* 0x0000000600077306 */ /* 0x000ef00000209400 */
[----:B---3--:R-:W3:Y:S02]  /*0fe0*/  MUFU.RCP R24, R7 ;  /* 0x0000000700187308 */ /* 0x008ee40000001000 */
[----:B---3--:R-:W-:-:S06]  /*0ff0*/  VIADD R24, R24, 0xffffffe ;  /* 0x0ffffffe18187836 */ /* 0x008fcc0000000000 */
[----:B------:R-:W3:Y:S01]  /*1000*/  F2I.FTZ.U32.TRUNC.NTZ R25, R24 ;  /* 0x0000001800197305 */ /* 0x000ee2000021f000 */
[----:B-1----:R-:W-:Y:S02]  /*1010*/  IABS R18, R181 ;  /* 0x000000b500127213 */ /* 0x002fe40000000000 */
[----:B------:R-:W-:Y:S02]  /*1020*/  IABS R0, R14 ;  /* 0x0000000e00007213 */ /* 0x000fe40000000000 */
[----:B---3--:R-:W-:Y:S01]  /*1030*/  IADD3 R11, PT, PT, RZ, -R25, RZ ;  /* 0x80000019ff0b7210 */ /* 0x008fe20007ffe0ff */
[----:B------:R-:W-:-:S04]  /*1040*/  IMAD.MOV.U32 R24, RZ, RZ, RZ ;  /* 0x000000ffff187224 */ /* 0x000fc800078e00ff */
[----:B------:R-:W-:-:S04]  /*1050*/  IMAD R11, R11, R6, RZ ;  /* 0x000000060b0b7224 */ /* 0x000fc800078e02ff */
[----:B------:R-:W-:Y:S01]  /*1060*/  IMAD.HI.U32 R11, R25, R11, R24 ;  /* 0x0000000b190b7227 */ /* 0x000fe200078e0018 */
[----:B------:R-:W-:-:S05]  /*1070*/  IADD3 R0, PT, PT, RZ, -R0, RZ ;  /* 0x80000000ff007210 */ /* 0x000fca0007ffe0ff */
[----:B------:R-:W-:-:S04]  /*1080*/  IMAD.HI.U32 R11, R11, R18, RZ ;  /* 0x000000120b0b7227 */ /* 0x000fc800078e00ff */
[----:B------:R-:W-:-:S05]  /*1090*/  IMAD R7, R11, R0, R18 ;  /* 0x000000000b077224 */ /* 0x000fca00078e0212 */
[----:B------:R-:W-:Y:S02]  /*10a0*/  ISETP.GT.U32.AND P1, PT, R6, R7, PT ;  /* 0x000000070600720c */ /* 0x000fe40003f24070 */
[----:B------:R-:W-:-:S11]  /*10b0*/  IADD3 R8, PT, PT, -R8, RZ, RZ ;  /* 0x000000ff08087210 */ /* 0x000fd60007ffe1ff */
[----:B------:R-:W-:-:S05]  /*10c0*/  @!P1 IMAD.IADD R7, R7, 0x1, -R6 ;  /* 0x0000000107079824 */ /* 0x000fca00078e0a06 */
[----:B------:R-:W-:Y:S02]  /*10d0*/  ISETP.GE.U32.AND P2, PT, R7, R6, PT ;  /* 0x000000060700720c */ /* 0x000fe40003f46070 */
[----:B------:R-:W-:Y:S01]  /*10e0*/  LOP3.LUT R6, R181, R14, RZ, 0x3c, !PT ;  /* 0x0000000eb5067212 */ /* 0x000fe200078e3cff */
[----:B------:R-:W-:Y:S01]  /*10f0*/  @!P1 VIADD R11, R11, 0x1 ;  /* 0x000000010b0b9836 */ /* 0x000fe20000000000 */
[----:B------:R-:W-:Y:S02]  /*1100*/  ISETP.NE.AND P1, PT, R14, RZ, PT ;  /* 0x000000ff0e00720c */ /* 0x000fe40003f25270 */
[----:B------:R-:W-:Y:S01]  /*1110*/  ISETP.GE.AND P0, PT, R6, RZ, PT ;  /* 0x000000ff0600720c */ /* 0x000fe20003f06270 */
[----:B------:R-:W-:-:S04]  /*1120*/  IMAD R15, R10, R8, R15 ;  /* 0x000000080a0f7224 */ /* 0x000fc800078e020f */
[----:B----4-:R-:W-:Y:S01]  /*1130*/  IMAD R6, R169, R15, RZ ;  /* 0x0000000fa9067224 */ /* 0x010fe200078e02ff */
[----:B------:R-:W-:Y:S02]  /*1140*/  SHF.R.S32.HI R19, RZ, 0x1f, R15 ;  /* 0x0000001fff137819 */ /* 0x000fe4000001140f */
[----:B------:R-:W-:-:S03]  /*1150*/  @P2 IADD3 R11, PT, PT, R11, 0x1, RZ ;  /* 0x000000010b0b2810 */ /* 0x000fc60007ffe0ff */
[----:B------:R-:W-:Y:S02]  /*1160*/  IMAD R6, R168, R19, R6 ;  /* 0x00000013a8067224 */ /* 0x000fe400078e0206 */
[----:B------:R-:W-:Y:S02]  /*1170*/  @!P0 IADD3 R11, PT, PT, -R11, RZ, RZ ;  /* 0x000000ff0b0b8210 */ /* 0x000fe40007ffe1ff */
[----:B------:R-:W-:Y:S02]  /*1180*/  @!P1 LOP3.LUT R11, RZ, R14, RZ, 0x33, !PT ;  /* 0x0000000eff0b9212 */ /* 0x000fe400078e33ff */
[----:B--2---:R-:W-:Y:S01]  /*1190*/  SHF.R.S32.HI R0, RZ, 0x1f, R5 ;  /* 0x0000001fff007819 */ /* 0x004fe20000011405 */
[----:B------:R-:W-:-:S04]  /*11a0*/  IMAD R7, R23, R5, RZ ;  /* 0x0000000517077224 */ /* 0x000fc800078e02ff */
[C---:B------:R-:W-:Y:S02]  /*11b0*/  IMAD R7, R22.reuse, R0, R7 ;  /* 0x0000000016077224 */ /* 0x040fe400078e0207 */
[----:B------:R-:W-:-:S04]  /*11c0*/  IMAD.WIDE.U32 R22, R22, R5, RZ ;  /* 0x0000000516167225 */ /* 0x000fc800078e00ff */
[----:B------:R-:W-:Y:S02]  /*11d0*/  IMAD.IADD R23, R23, 0x1, R7 ;  /* 0x0000000117177824 */ /* 0x000fe400078e0207 */
[----:B------:R-:W-:-:S04]  /*11e0*/  IMAD.WIDE.U32 R22, R15, R168, R22 ;  /* 0x000000a80f167225 */ /* 0x000fc800078e0016 */
[----:B------:R-:W-:Y:S01]  /*11f0*/  IMAD.IADD R23, R23, 0x1, R6 ;  /* 0x0000000117177824 */ /* 0x000fe200078e0206 */
[----:B------:R-:W-:Y:S01]  /*1200*/  SHF.R.S32.HI R6, RZ, 0x1f, R11 ;  /* 0x0000001fff067819 */ /* 0x000fe2000001140b */
[----:B------:R-:W-:-:S04]  /*1210*/  IMAD R7, R21, R11, RZ ;  /* 0x0000000b15077224 */ /* 0x000fc800078e02ff */
[----:B------:R-:W-:Y:S02]  /*1220*/  IMAD R6, R20, R6, R7 ;  /* 0x0000000614067224 */ /* 0x000fe400078e0207 */
[----:B------:R-:W-:Y:S02]  /*1230*/  IMAD R7, R17, R5, RZ ;  /* 0x0000000511077224 */ /* 0x000fe400078e02ff */
        /* <DEDUP_REMOVED lines=8> */
.L_x_523:
        /* <DEDUP_REMOVED lines=8> */
[----:B------:R-:W-:-:S02]  /*1340*/  IABS R18, R181 ;  /* 0x000000b500127213 */ /* 0x000fc40000000000 */
[----:B-1----:R-:W-:Y:S02]  /*1350*/  @!P4 SHF.R.S32.HI R6, RZ, 0x1f, R12 ;  /* 0x0000001fff06c819 */ /* 0x002fe4000001140c */
[----:B------:R-:W-:Y:S02]  /*1360*/  CS2R R192, SRZ ;  /* 0x0000000000c07805 */ /* 0x000fe4000001ff00 */
[----:B--2---:R-:W-:-:S04]  /*1370*/  IABS R15, R14 ;  /* 0x0000000e000f7213 */ /* 0x004fc80000000000 */
        /* <DEDUP_REMOVED lines=12> */
[----:B------:R-:W-:Y:S01]  /*1440*/  ISETP.GT.U32.AND P3, PT, R15, R0, PT ;  /* 0x000000000f00720c */ /* 0x000fe20003f64070 */
[-C--:B---3--:R-:W-:Y:S02]  /*1450*/  @!P4 IMAD R5, R169, R12.reuse, RZ ;  /* 0x0000000ca905c224 */ /* 0x088fe400078e02ff */
[----:B------:R-:W-:Y:S01]  /*1460*/  @!P4 IMAD.WIDE.U32 R26, R168, R12, RZ ;  /* 0x0000000ca81ac225 */ /* 0x000fe200078e00ff */
[----:B-----5:R-:W-:-:S03]  /*1470*/  @!P4 SHF.R.S32.HI R10, RZ, 0x1f, R8 ;  /* 0x0000001fff0ac819 */ /* 0x020fc60000011408 */
[----:B------:R-:W-:-:S06]  /*1480*/  @!P4 IMAD R5, R6, R168, R5 ;  /* 0x000000a80605c224 */ /* 0x000fcc00078e0205 */
[----:B------:R-:W-:Y:S01]  /*1490*/  @!P3 IMAD.IADD R0, R0, 0x1, -R15 ;  /* 0x000000010000b824 */ /* 0x000fe200078e0a0f */
[----:B------:R-:W-:Y:S01]  /*14a0*/  @P4 IADD3 R6, PT, PT, R12, R17, RZ ;  /* 0x000000110c064210 */ /* 0x000fe20007ffe0ff */
[----:B------:R-:W-:-:S03]  /*14b0*/  @!P4 IMAD.IADD R27, R27, 0x1, R5 ;  /* 0x000000011b1bc824 */ /* 0x000fc600078e0205 */
[----:B------:R-:W-:Y:S01]  /*14c0*/  ISETP.GE.U32.AND P2, PT, R0, R15, PT ;  /* 0x0000000f0000720c */ /* 0x000fe20003f46070 */
[----:B----4-:R-:W-:Y:S01]  /*14d0*/  @!P4 IMAD R11, R25, R8, RZ ;  /* 0x00000008190bc224 */ /* 0x010fe200078e02ff */
[----:B------:R-:W-:Y:S01]  /*14e0*/  LOP3.LUT R0, R181, R14, RZ, 0x3c, !PT ;  /* 0x0000000eb5007212 */ /* 0x000fe200078e3cff */
[----:B------:R-:W-:Y:S01]  /*14f0*/  @!P4 IMAD.WIDE.U32 R26, R24, R8, R26 ;  /* 0x00000008181ac225 */ /* 0x000fe200078e001a */
[----:B------:R-:W-:Y:S02]  /*1500*/  ISETP.NE.AND P0, PT, R14, RZ, PT ;  /* 0x000000ff0e00720c */ /* 0x000fe40003f05270 */
[----:B------:R-:W-:Y:S01]  /*1510*/  ISETP.GE.AND P1, PT, R0, RZ, PT ;  /* 0x000000ff0000720c */ /* 0x000fe20003f26270 */
[----:B------:R-:W-:Y:S01]  /*1520*/  @!P4 IMAD R11, R24, R10, R11 ;  /* 0x0000000a180bc224 */ /* 0x000fe200078e020b */
[----:B------:R-:W-:Y:S01]  /*1530*/  LEA R15, R4, 0xffffff80, 0x7 ;  /* 0xffffff80040f7811 */ /* 0x000fe200078e38ff */
[----:B------:R-:W-:Y:S01]  /*1540*/  @P4 IMAD.WIDE.U32 R24, R168, R6, RZ ;  /* 0x00000006a8184225 */ /* 0x000fe200078e00ff */
[----:B------:R-:W-:-:S03]  /*1550*/  @!P3 IADD3 R7, PT, PT, R7, 0x1, RZ ;  /* 0x000000010707b810 */ /* 0x000fc60007ffe0ff */
[----:B------:R-:W-:Y:S01]  /*1560*/  @P4 IMAD R5, R169, R6, RZ ;  /* 0x00000006a9054224 */ /* 0x000fe200078e02ff */
[----:B------:R-:W-:Y:S02]  /*1570*/  @!P4 IADD3 R11, PT, PT, R27, R11, RZ ;  /* 0x0000000b1b0bc210 */ /* 0x000fe40007ffe0ff */
[----:B------:R-:W-:Y:S01]  /*1580*/  @!P4 MOV R10, R26 ;  /* 0x0000001a000ac202 */ /* 0x000fe20000000f00 */
[----:B------:R-:W-:Y:S01]  /*1590*/  @P4 IMAD.IADD R11, R25, 0x1, R5 ;  /* 0x00000001190b4824 */ /* 0x000fe200078e0205 */
[----:B------:R-:W-:Y:S01]  /*15a0*/  @P4 MOV R10, R24 ;  /* 0x00000018000a4202 */ /* 0x000fe20000000f00 */
[----:B------:R-:W-:Y:S01]  /*15b0*/  IMAD R6, R169, R15, RZ ;  /* 0x0000000fa9067224 */ /* 0x000fe200078e02ff */
[----:B------:R-:W-:Y:S01]  /*15c0*/  SHF.R.S32.HI R19, RZ, 0x1f, R15 ;  /* 0x0000001fff137819 */ /* 0x000fe2000001140f */
[----:B------:R-:W-:Y:S01]  /*15d0*/  @P2 VIADD R7, R7, 0x1 ;  /* 0x0000000107072836 */ /* 0x000fe20000000000 */
[----:B------:R-:W-:Y:S01]  /*15e0*/  @!P4 SHF.R.S32.HI R5, RZ, 0x1f, R12 ;  /* 0x0000001fff05c819 */ /* 0x000fe2000001140c */
[----:B------:R-:W-:-:S02]  /*15f0*/  @!P4 IMAD R0, R121, R12, RZ ;  /* 0x0000000c7900c224 */ /* 0x000fc400078e02ff */
[----:B------:R-:W-:Y:S01]  /*1600*/  IMAD R6, R19, R168, R6 ;  /* 0x000000a813067224 */ /* 0x000fe200078e0206 */
[----:B------:R-:W-:Y:S01]  /*1610*/  @!P1 IADD3 R7, PT, PT, -R7, RZ, RZ ;  /* 0x000000ff07079210 */ /* 0x000fe20007ffe1ff */
[----:B------:R-:W-:Y:S01]  /*1620*/  IMAD.WIDE.U32 R24, R168, R15, R10 ;  /* 0x0000000fa8187225 */ /* 0x000fe200078e000a */
[----:B------:R-:W-:-:S03]  /*1630*/  @!P0 LOP3.LUT R7, RZ, R14, RZ, 0x33, !PT ;  /* 0x0000000eff078212 */ /* 0x000fc600078e33ff */
[----:B------:R-:W-:Y:S02]  /*1640*/  @!P4 IMAD R0, R5, R120, R0 ;  /* 0x000000780500c224 */ /* 0x000fe400078e0200 */
[----:B------:R-:W-:Y:S01]  /*1650*/  @!P4 IMAD.WIDE.U32 R10, R120, R12, RZ ;  /* 0x0000000c780ac225 */ /* 0x000fe200078e00ff */
[----:B------:R-:W-:Y:S02]  /*1660*/  IADD3 R25, PT, PT, R25, R6, RZ ;  /* 0x0000000619197210 */ /* 0x000fe40007ffe0ff */
[----:B------:R-:W-:Y:S01]  /*1670*/  @!P4 SHF.R.S32.HI R5, RZ, 0x1f, R8 ;  /* 0x0000001fff05c819 */ /* 0x000fe20000011408 */
[----:B------:R-:W-:Y:S01]  /*1680*/  @P4 IMAD.IADD R12, R12, 0x1, R17 ;  /* 0x000000010c0c4824 */ /* 0x000fe200078e0211 */
[----:B------:R-:W-:Y:S01]  /*1690*/  @!P4 IADD3 R17, PT, PT, R11, R0, RZ ;  /* 0x000000000b11c210 */ /* 0x000fe20007ffe0ff */
[----:B------:R-:W-:Y:S01]  /*16a0*/  @!P4 IMAD R0, R21, R8, RZ ;  /* 0x000000081500c224 */ /* 0x000fe200078e02ff */
[----:B------:R-:W-:Y:S01]  /*16b0*/  @!P4 MOV R16, R10 ;  /* 0x0000000a0010c202 */ /* 0x000fe20000000f00 */
[----:B------:R-:W-:Y:S01]  /*16c0*/  IMAD R11, R23, R7, RZ ;  /* 0x00000007170b7224 */ /* 0x000fe200078e02ff */
[----:B------:R-:W-:Y:S01]  /*16d0*/  SHF.R.S32.HI R6, RZ, 0x1f, R7 ;  /* 0x0000001fff067819 */ /* 0x000fe20000011407 */
[----:B------:R-:W-:-:S02]  /*16e0*/  @!P4 IMAD R5, R20, R5, R0 ;  /* 0x000000051405c224 */ /* 0x000fc400078e0200 */
[----:B------:R-:W-:-:S04]  /*16f0*/  @!P4 IMAD.WIDE.U32 R16, R20, R8, R16 ;  /* 0x000000081410c225 */ /* 0x000fc800078e0010 */
[C---:B------:R-:W-:Y:S02]  /*1700*/  IMAD R11, R22.reuse, R6, R11 ;  /* 0x00000006160b7224 */ /* 0x040fe400078e020b */
[----:B------:R-:W-:-:S04]  /*1710*/  IMAD.WIDE.U32 R24, R22, R7, R24 ;  /* 0x0000000716187225 */ /* 0x000fc800078e0018 */
[-C--:B------:R-:W-:Y:S02]  /*1720*/  @P4 IMAD R6, R121, R12.reuse, RZ ;  /* 0x0000000c79064224 */ /* 0x080fe400078e02ff */
[----:B------:R-:W-:Y:S01]  /*1730*/  @P4 IMAD.WIDE.U32 R20, R120, R12, RZ ;  /* 0x0000000c78144225 */ /* 0x000fe200078e00ff */
[----:B------:R-:W-:Y:S02]  /*1740*/  @!P4 MOV R12, R16 ;  /* 0x00000010000cc202 */ /* 0x000fe40000000f00 */
[----:B------:R-:W-:Y:S01]  /*1750*/  MOV R8, R24 ;  /* 0x0000001800087202 */ /* 0x000fe20000000f00 */
[----:B------:R-:W-:Y:S01]  /*1760*/  @!P4 IMAD.IADD R5, R17, 0x1, R5 ;  /* 0x000000011105c824 */ /* 0x000fe200078e0205 */
[----:B------:R-:W-:Y:S01]  /*1770*/  @P4 IADD3 R5, PT, PT, R21, R6, RZ ;  /* 0x0000000615054210 */ /* 0x000fe20007ffe0ff */
[----:B------:R-:W-:Y:S01]  /*1780*/  IMAD.IADD R0, R25, 0x1, R11 ;  /* 0x0000000119007824 */ /* 0x000fe200078e020b */
[----:B------:R-:W-:Y:S02]  /*1790*/  @P4 MOV R12, R20 ;  /* 0x00000014000c4202 */ /* 0x000fe40000000f00 */
.L_x_524:
[----:B------:R-:W-:Y:S05]  /*17a0*/  BSYNC.RECONVERGENT B0 ;  /* 0x0000000000007941 */ /* 0x000fea0003800200 */
.L_x_522:
[----:B------:R-:W-:Y:S01]  /*17b0*/  ISETP.NE.AND P4, PT, R13, -0x1, PT ;  /* 0xffffffff0d00780c */ /* 0x000fe20003f85270 */
[----:B------:R-:W2:Y:S04]  /*17c0*/  LD.E.64 R26, desc[UR4][R2.64+0x30] ;  /* 0x00003004021a7980 */ /* 0x000ea8000c101b00 */
[----:B------:R-:W3:Y:S04]  /*17d0*/  LD.E.64 R24, desc[UR4][R2.64+0x48] ;  /* 0x0000480402187980 */ /* 0x000ee8000c101b00 */
[----:B------:R-:W4:Y:S04]  /*17e0*/  LD.E.64 R20, desc[UR4][R2.64+0x8] ;  /* 0x0000080402147980 */ /* 0x000f28000c101b00 */
[----:B------:R-:W5:Y:S04]  /*17f0*/  @!P4 LD.E.64 R28, desc[UR4][R2.64+0x18] ;  /* 0x00001804021cc980 */ /* 0x000f68000c101b00 */
[----:B------:R-:W4:Y:S04]  /*1800*/  LD.E.64 R10, desc[UR4][R2.64+0x10] ;  /* 0x00001004020a7980 */ /* 0x000f28000c101b00 */
[----:B------:R-:W4:Y:S01]  /*1810*/  LD.E.64 R6, desc[UR4][R2.64] ;  /* 0x0000000402067980 */ /* 0x000f22000c101b00 */
[----:B------:R-:W-:-:S04]  /*1820*/  IABS R17, R14 ;  /* 0x0000000e00117213 */ /* 0x000fc80000000000 */
[----:B------:R-:W1:Y:S08]  /*1830*/  I2F.RP R23, R17 ;  /* 0x0000001100177306 */ /* 0x000e700000209400 */
[----:B-1----:R-:W1:Y:S02]  /*1840*/  MUFU.RCP R32, R23 ;  /* 0x0000001700207308 */ /* 0x002e640000001000 */
[----:B-1----:R-:W-:-:S06]  /*1850*/  VIADD R32, R32, 0xffffffe ;  /* 0x0ffffffe20207836 */ /* 0x002fcc0000000000 */
[----:B------:R-:W1:Y:S02]  /*1860*/  F2I.FTZ.U32.TRUNC.NTZ R33, R32 ;  /* 0x0000002000217305 */ /* 0x000e64000021f000 */
[----:B-1----:R-:W-:Y:S02]  /*1870*/  IMAD.MOV R16, RZ, RZ, -R33 ;  /* 0x000000ffff107224 */ /* 0x002fe400078e0a21 */
[----:B------:R-:W-:Y:S02]  /*1880*/  IMAD.MOV.U32 R32, RZ, RZ, RZ ;  /* 0x000000ffff207224 */ /* 0x000fe400078e00ff */
[----:B------:R-:W-:Y:S01]  /*1890*/  IMAD R22, R16, R17, RZ ;  /* 0x0000001110167224 */ /* 0x000fe200078e02ff */
[----:B------:R-:W-:-:S03]  /*18a0*/  IABS R16, R14 ;  /* 0x0000000e00107213 */ /* 0x000fc60000000000 */
[----:B------:R-:W-:-:S04]  /*18b0*/  IMAD.HI.U32 R22, R33, R22, R32 ;  /* 0x0000001621167227 */ /* 0x000fc800078e0020 */
[----:B------:R-:W-:Y:S02]  /*18c0*/  IMAD.MOV R16, RZ, RZ, -R16 ;  /* 0x000000ffff107224 */ /* 0x000fe400078e0a10 */
[----:B------:R-:W-:-:S04]  /*18d0*/  IMAD.HI.U32 R23, R22, R18, RZ ;  /* 0x0000001216177227 */ /* 0x000fc800078e00ff */
[----:B------:R-:W-:-:S05]  /*18e0*/  IMAD R16, R23, R16, R18 ;  /* 0x0000001017107224 */ /* 0x000fca00078e0212 */
[----:B------:R-:W-:-:S13]  /*18f0*/  ISETP.GT.U32.AND P2, PT, R17, R16, PT ;  /* 0x000000101100720c */ /* 0x000fda0003f44070 */
[----:B------:R-:W-:-:S05]  /*1900*/  @!P2 IMAD.IADD R16, R16, 0x1, -R17 ;  /* 0x000000011010a824 */ /* 0x000fca00078e0a11 */
[----:B------:R-:W-:Y:S02]  /*1910*/  ISETP.GE.U32.AND P1, PT, R16, R17, PT ;  /* 0x000000111000720c */ /* 0x000fe40003f26070 */
[----:B------:R-:W-:Y:S01]  /*1920*/  LOP3.LUT R16, R181, R14, RZ, 0x3c, !PT ;  /* 0x0000000eb5107212 */ /* 0x000fe200078e3cff */
[----:B------:R-:W-:Y:S01]  /*1930*/  @!P2 VIADD R23, R23, 0x1 ;  /* 0x000000011717a836 */ /* 0x000fe20000000000 */
[----:B------:R-:W-:Y:S02]  /*1940*/  ISETP.NE.AND P2, PT, R14, RZ, PT ;  /* 0x000000ff0e00720c */ /* 0x000fe40003f45270 */
[----:B------:R-:W-:Y:S01]  /*1950*/  ISETP.GE.AND P0, PT, R16, RZ, PT ;  /* 0x000000ff1000720c */ /* 0x000fe20003f06270 */
[----:B------:R-:W-:Y:S02]  /*1960*/  IMAD R16, R19, R120, RZ ;  /* 0x0000007813107224 */ /* 0x000fe400078e02ff */
[----:B------:R-:W-:-:S04]  /*1970*/  IMAD.SHL.U32 R180, R177, 0x8, RZ ;  /* 0x00000008b1b47824 */ /* 0x000fc800078e00ff */
[----:B------:R-:W-:Y:S02]  /*1980*/  @P1 VIADD R23, R23, 0x1 ;  /* 0x0000000117171836 */ /* 0x000fe40000000000 */
[----:B------:R-:W-:-:S04]  /*1990*/  IMAD R16, R15, R121, R16 ;  /* 0x000000790f107224 */ /* 0x000fc800078e0210 */
[----:B------:R-:W-:Y:S01]  /*19a0*/  @!P0 IMAD.MOV R23, RZ, RZ, -R23 ;  /* 0x000000ffff178224 */ /* 0x000fe200078e0a17 */
[----:B------:R-:W-:Y:S01]  /*19b0*/  @!P2 LOP3.LUT R23, RZ, R14, RZ, 0x33, !PT ;  /* 0x0000000eff17a212 */ /* 0x000fe200078e33ff */
[----:B------:R-:W-:Y:S01]  /*19c0*/  IMAD.WIDE.U32 R18, R15, R120, RZ ;  /* 0x000000780f127225 */ /* 0x000fe200078e00ff */
[----:B------:R-:W-:Y:S02]  /*19d0*/  LOP3.LUT R15, R180, 0x18, RZ, 0xc0, !PT ;  /* 0x00000018b40f7812 */ /* 0x000fe400078ec0ff */
[----:B------:R-:W-:Y:S01]  /*19e0*/  SHF.R.U32.HI R186, RZ, 0x2, R177 ;  /* 0x00000002ffba7819 */ /* 0x000fe200000116b1 */
[----:B------:R-:W-:Y:S01]  /*19f0*/  IMAD.MOV.U32 R187, RZ, RZ, RZ ;  /* 0x000000ffffbb7224 */ /* 0x000fe200078e00ff */
[----:B------:R-:W-:Y:S01]  /*1a00*/  SHF.R.S32.HI R14, RZ, 0x1f, R23 ;  /* 0x0000001fff0e7819 */ /* 0x000fe20000011417 */
[-C--:B------:R-:W-:Y:S01]  /*1a10*/  IMAD R17, R31, R23.reuse, RZ ;  /* 0x000000171f117224 */ /* 0x080fe200078e02ff */
[----:B------:R-:W-:Y:S01]  /*1a20*/  IADD3 R12, P1, P0, R18, R12, R15 ;  /* 0x0000000c120c7210 */ /* 0x000fe2000783e00f */
[----:B------:R-:W-:-:S04]  /*1a30*/  IMAD.WIDE.U32 R22, R30, R23, RZ ;  /* 0x000000171e167225 */ /* 0x000fc800078e00ff */
[----:B------:R-:W-:Y:S02]  /*1a40*/  IMAD.IADD R16, R19, 0x1, R16 ;  /* 0x0000000113107824 */ /* 0x000fe400078e0210 */
[----:B------:R-:W-:-:S04]  /*1a50*/  IMAD.WIDE.U32 R18, R9, 0x40, R186 ;  /* 0x0000004009127825 */ /* 0x000fc800078e00ba */
[----:B------:R-:W-:Y:S01]  /*1a60*/  IMAD R14, R14, R30, R17 ;  /* 0x0000001e0e0e7224 */ /* 0x000fe200078e0211 */
[----:B------:R-:W-:Y:S02]  /*1a70*/  IADD3 R30, P3, PT, R12, R22, RZ ;  /* 0x000000160c1e7210 */ /* 0x000fe40007f7e0ff */
[----:B------:R-:W-:Y:S02]  /*1a80*/  LOP3.LUT R12, R180, 0xc0, RZ, 0xc0, !PT ;  /* 0x000000c0b40c7812 */ /* 0x000fe400078ec0ff */
[----:B------:R-:W-:Y:S01]  /*1a90*/  IADD3.X R5, PT, PT, R16, R5, RZ, P1, P0 ;  /* 0x0000000510057210 */ /* 0x000fe20000fe04ff */
[----:B------:R-:W-:Y:S01]  /*1aa0*/  IMAD.IADD R167, R167, 0x1, -R182 ;  /* 0x00000001a7a77824 */ /* 0x000fe200078e0ab6 */
[----:B------:R-:W-:Y:S01]  /*1ab0*/  LOP3.LUT R179, R12, 0x18, R177, 0xf8, !PT ;  /* 0x000000180cb37812 */ /* 0x000fe200078ef8b1 */
[----:B------:R-:W-:-:S05]  /*1ac0*/  VIADD R12, R186, 0x20 ;  /* 0x00000020ba0c7836 */ /* 0x000fca0000000000 */
[----:B------:R-:W-:Y:S01]  /*1ad0*/  ISETP.GE.AND P1, PT, R12, R167, PT ;  /* 0x000000a70c00720c */ /* 0x000fe20003f26270 */
[----:B------:R-:W1:Y:S01]  /*1ae0*/  S2UR UR6, SR_CgaCtaId ;  /* 0x00000000000679c3 */ /* 0x000e620000008800 */
[----:B------:R-:W-:Y:S01]  /*1af0*/  SHF.R.S32.HI R22, RZ, 0x1f, R181 ;  /* 0x0000001fff167819 */ /* 0x000fe200000114b5 */
[----:B------:R-:W-:-:S04]  /*1b00*/  IMAD.IADD R14, R23, 0x1, R14 ;  /* 0x00000001170e7824 */ /* 0x000fc800078e020e */
[----:B------:R-:W-:Y:S02]  /*1b10*/  IMAD.X R31, R5, 0x1, R14, P3 ;  /* 0x00000001051f7824 */ /* 0x000fe400018e060e */
[----:B------:R-:W-:-:S04]  /*1b20*/  IMAD.WIDE.U32 R30, R186, R120, R30 ;  /* 0x00000078ba1e7225 */ /* 0x000fc800078e001e */
[----:B------:R-:W-:Y:S01]  /*1b30*/  VIADD R178, R4, 0xffffffff ;  /* 0xffffffff04b27836 */ /* 0x000fe20000000000 */
[----:B------:R-:W-:-:S03]  /*1b40*/  UMOV UR7, 0x400 ;  /* 0x0000040000077882 */ /* 0x000fc60000000000 */
[----:B------:R-:W-:Y:S01]  /*1b50*/  IMAD.SHL.U32 R191, R178, 0x80, RZ ;  /* 0x00000080b2bf7824 */ /* 0x000fe200078e00ff */
[----:B-1----:R-:W-:-:S06]  /*1b60*/  ULEA UR6, UR6, UR7, 0x18 ;  /* 0x0000000706067291 */ /* 0x002fcc000f8ec0ff */
[----:B------:R-:W-:Y:S02]  /*1b70*/  IMAD.U32 R166, RZ, RZ, UR6 ;  /* 0x00000006ffa67e24 */ /* 0x000fe4000f8e00ff */
[----:B--2---:R-:W-:-:S04]  /*1b80*/  @P4 IMAD.WIDE.U32 R32, R26, R13, RZ ;  /* 0x0000000d1a204225 */ /* 0x004fc800078e00ff */
[----:B------:R-:W-:Y:S02]  /*1b90*/  @P4 IMAD R17, R27, R13, RZ ;  /* 0x0000000d1b114224 */ /* 0x000fe400078e02ff */
[-C--:B-----5:R-:W-:Y:S02]  /*1ba0*/  @!P4 IMAD R9, R29, R183.reuse, RZ ;  /* 0x000000b71d09c224 */ /* 0x0a0fe400078e02ff */
[----:B------:R-:W-:-:S04]  /*1bb0*/  @!P4 IMAD.WIDE.U32 R28, R28, R183, RZ ;  /* 0x000000b71c1cc225 */ /* 0x000fc800078e00ff */
[----:B------:R-:W-:Y:S02]  /*1bc0*/  @!P4 IMAD.MOV.U32 R16, RZ, RZ, R28 ;  /* 0x000000ffff10c224 */ /* 0x000fe400078e001c */
[----:B------:R-:W-:Y:S01]  /*1bd0*/  @P4 IMAD.MOV.U32 R16, RZ, RZ, R32 ;  /* 0x000000ffff104224 */ /* 0x000fe200078e0020 */
[----:B------:R-:W-:Y:S01]  /*1be0*/  IADD3 R32, P0, PT, R15, R8, RZ ;  /* 0x000000080f207210 */ /* 0x000fe20007f1e0ff */
[----:B------:R-:W-:Y:S01]  /*1bf0*/  @!P4 IMAD.IADD R13, R29, 0x1, R9 ;  /* 0x000000011d0dc824 */ /* 0x000fe200078e0209 */
[----:B------:R-:W-:Y:S01]  /*1c00*/  LOP3.LUT R28, R180, 0x1f20, RZ, 0xc0, !PT ;  /* 0x00001f20b41c7812 */ /* 0x000fe200078ec0ff */
[----:B------:R-:W-:Y:S02]  /*1c10*/  @P4 IMAD.IADD R13, R33, 0x1, R17 ;  /* 0x00000001210d4824 */ /* 0x000fe400078e0211 */
[----:B------:R-:W-:Y:S01]  /*1c20*/  IMAD.X R33, RZ, RZ, R0, P0 ;  /* 0x000000ffff217224 */ /* 0x000fe200000e0600 */
[----:B------:R-:W-:Y:S02]  /*1c30*/  LOP3.LUT R9, R28, R179, R15, 0xf6, !PT ;  /* 0x000000b31c097212 */ /* 0x000fe400078ef60f */
[----:B------:R-:W-:-:S02]  /*1c40*/  ISETP.GE.AND P0, PT, R186, R167, PT ;  /* 0x000000a7ba00720c */ /* 0x000fc40003f06270 */
[----:B------:R-:W-:Y:S01]  /*1c50*/  IADD3 R28, P2, PT, R15, R16, RZ ;  /* 0x000000100f1c7210 */ /* 0x000fe20007f5e0ff */
[----:B---3--:R-:W-:Y:S02]  /*1c60*/  IMAD R17, R25, R181, RZ ;  /* 0x000000b519117224 */ /* 0x008fe400078e02ff */
[----:B------:R-:W-:Y:S02]  /*1c70*/  IMAD R0, R169, R186, RZ ;  /* 0x000000baa9007224 */ /* 0x000fe400078e02ff */
[----:B------:R-:W-:Y:S02]  /*1c80*/  IMAD.X R29, RZ, RZ, R13, P2 ;  /* 0x000000ffff1d7224 */ /* 0x000fe400010e060d */
[----:B------:R-:W-:-:S04]  /*1c90*/  IMAD.WIDE.U32 R32, R186, R168, R32 ;  /* 0x000000a8ba207225 */ /* 0x000fc800078e0020 */
[----:B------:R-:W-:Y:S02]  /*1ca0*/  IMAD R17, R24, R22, R17 ;  /* 0x0000001618117224 */ /* 0x000fe400078e0211 */
[----:B------:R-:W-:-:S04]  /*1cb0*/  IMAD.WIDE.U32 R24, R181, R24, R28 ;  /* 0x00000018b5187225 */ /* 0x000fc800078e001c */
[----:B------:R-:W-:Y:S01]  /*1cc0*/  IMAD.IADD R173, R33, 0x1, R0 ;  /* 0x0000000121ad7824 */ /* 0x000fe200078e0200 */
[----:B------:R-:W-:Y:S01]  /*1cd0*/  @!P1 IADD3 R0, P2, PT, R18, 0x20, RZ ;  /* 0x0000002012009810 */ /* 0x000fe20007f5e0ff */
[----:B------:R-:W-:Y:S02]  /*1ce0*/  @!P0 IMAD R5, R19, R26, RZ ;  /* 0x0000001a13058224 */ /* 0x000fe400078e02ff */
[----:B------:R-:W-:Y:S01]  /*1cf0*/  IMAD.IADD R25, R25, 0x1, R17 ;  /* 0x0000000119197824 */ /* 0x000fe200078e0211 */
[----:B----4-:R-:W-:Y:S01]  /*1d00*/  LEA R172, P4, R32, R20, 0x1 ;  /* 0x0000001420ac7211 */ /* 0x010fe200078808ff */
[----:B------:R-:W-:Y:S02]  /*1d10*/  @!P1 IMAD.X R15, RZ, RZ, R19, P2 ;  /* 0x000000ffff0f9224 */ /* 0x000fe400010e0613 */
[----:B------:R-:W-:Y:S02]  /*1d20*/  @!P0 IMAD R5, R18, R27, R5 ;  /* 0x0000001b12058224 */ /* 0x000fe400078e0205 */
[----:B------:R-:W-:-:S02]  /*1d30*/  IMAD R13, R121, R186, RZ ;  /* 0x000000ba790d7224 */ /* 0x000fc400078e02ff */
[----:B------:R-:W-:Y:S01]  /*1d40*/  @!P0 IMAD.WIDE.U32 R18, R18, R26, R24 ;  /* 0x0000001a12128225 */ /* 0x000fe200078e0018 */
[----:B------:R-:W-:Y:S02]  /*1d50*/  LEA.HI.X R173, R32, R21, R173, 0x1, P4 ;  /* 0x0000001520ad7211 */ /* 0x000fe400020f0cad */
[----:B------:R-:W-:Y:S01]  /*1d60*/  LEA R174, P4, R30, R10, 0x1 ;  /* 0x0000000a1eae7211 */ /* 0x000fe200078808ff */
[----:B------:R-:W-:Y:S01]  /*1d70*/  IMAD.IADD R13, R31, 0x1, R13 ;  /* 0x000000011f0d7824 */ /* 0x000fe200078e020d */
[----:B------:R-:W-:Y:S01]  /*1d80*/  @!P0 LEA R10, P3, R18, R6, 0x1 ;  /* 0x00000006120a8211 */ /* 0x000fe200078608ff */
[----:B------:R-:W-:Y:S02]  /*1d90*/  @!P0 IMAD.IADD R5, R19, 0x1, R5 ;  /* 0x0000000113058824 */ /* 0x000fe400078e0205 */
[----:B------:R-:W-:Y:S01]  /*1da0*/  @!P1 IMAD R15, R15, R26, RZ ;  /* 0x0000001a0f0f9224 */ /* 0x000fe200078e02ff */
[----:B------:R-:W-:Y:S01]  /*1db0*/  LEA.HI.X R175, R30, R11, R13, 0x1, P4 ;  /* 0x0000000b1eaf7211 */ /* 0x000fe200020f0c0d */
[----:B------:R-:W-:Y:S01]  /*1dc0*/  @!P1 IMAD.MOV.U32 R16, RZ, RZ, R24 ;  /* 0x000000ffff109224 */ /* 0x000fe200078e0018 */
[----:B------:R-:W-:Y:S01]  /*1dd0*/  @!P0 LEA.HI.X R11, R18, R7, R5, 0x1, P3 ;  /* 0x00000007120b8211 */ /* 0x000fe200018f0c05 */
[----:B------:R-:W-:-:S02]  /*1de0*/  @!P1 IMAD.MOV.U32 R17, RZ, RZ, R25 ;  /* 0x000000ffff119224 */ /* 0x000fc400078e0019 */
[----:B------:R-:W-:Y:S02]  /*1df0*/  IMAD.IADD R5, R124, 0x1, -R191 ;  /* 0x000000017c057824 */ /* 0x000fe400078e0abf */
[-C--:B------:R-:W-:Y:S02]  /*1e00*/  @!P1 IMAD R8, R27, R0.reuse, R15 ;  /* 0x000000001b089224 */ /* 0x080fe400078e020f */
[----:B------:R-:W-:Y:S01]  /*1e10*/  @!P1 IMAD.WIDE.U32 R26, R26, R0, R16 ;  /* 0x000000001a1a9225 */ /* 0x000fe200078e0010 */
[----:B------:R-:W-:-:S03]  /*1e20*/  ISETP.GE.AND P5, PT, R12, R5, PT ;  /* 0x000000050c00720c */ /* 0x000fc60003fa6270 */
[C---:B------:R-:W-:Y:S01]  /*1e30*/  VIADD R16, R186.reuse, 0x40 ;  /* 0x00000040ba107836 */ /* 0x040fe20000000000 */
[CC--:B------:R-:W-:Y:S01]  /*1e40*/  ISETP.GE.AND P6, PT, R186.reuse, R5.reuse, PT ;  /* 0x00000005ba00720c */ /* 0x0c0fe20003fc6270 */
[----:B------:R-:W-:Y:S02]  /*1e50*/  @!P1 IMAD.IADD R15, R27, 0x1, R8 ;  /* 0x000000011b0f9824 */ /* 0x000fe400078e0208 */
[----:B------:R-:W-:Y:S01]  /*1e60*/  VIADD R8, R186, 0x60 ;  /* 0x00000060ba087836 */ /* 0x000fe20000000000 */
[----:B------:R-:W-:Y:S01]  /*1e70*/  @!P1 LEA R14, P2, R26, R6, 0x1 ;  /* 0x000000061a0e9211 */ /* 0x000fe200078408ff */
[----:B------:R-:W-:Y:S01]  /*1e80*/  IMAD R122, R9, 0x2, R166 ;  /* 0x00000002097a7824 */ /* 0x000fe200078e02a6 */
[-C--:B------:R-:W-:Y:S01]  /*1e90*/  ISETP.GE.AND P4, PT, R16, R5.reuse, PT ;  /* 0x000000051000720c */ /* 0x080fe20003f86270 */
[----:B------:R-:W-:Y:S01]  /*1ea0*/  IMAD.SHL.U32 R0, R168, 0x20, RZ ;  /* 0x00000020a8007824 */ /* 0x000fe200078e00ff */
[----:B------:R-:W-:Y:S02]  /*1eb0*/  ISETP.GE.AND P3, PT, R8, R5, PT ;  /* 0x000000050800720c */ /* 0x000fe40003f66270 */
[----:B------:R-:W-:Y:S01]  /*1ec0*/  @!P1 LEA.HI.X R15, R26, R7, R15, 0x1, P2 ;  /* 0x000000071a0f9211 */ /* 0x000fe200010f0c0f */
[----:B------:R-:W-:Y:S01]  /*1ed0*/  @!PT LDS RZ, [RZ] ;  /* 0x00000000fffff984 */ /* 0x000fe20000000800 */
[----:B------:R-:W-:Y:S01]  /*1ee0*/  @!PT LDS RZ, [RZ] ;  /* 0x00000000fffff984 */ /* 0x000fe20000000800 */
[----:B------:R-:W-:Y:S01]  /*1ef0*/  @!PT LDS RZ, [RZ] ;  /* 0x00000000fffff984 */ /* 0x000fe20000000800 */
[----:B------:R-:W-:Y:S01]  /*1f00*/  @!P0 LDGSTS.E.BYPASS.LTC128B.128 [R122], desc[UR4][R10.64] ;  /* 0x000000000a7a8fae */ /* 0x000fe2000b981a04 */
[----:B------:R-:W-:-:S03]  /*1f10*/  ISETP.GE.AND P2, PT, R12, R5, PT ;  /* 0x000000050c00720c */ /* 0x000fc60003f46270 */
[----:B------:R-:W-:Y:S01]  /*1f20*/  @!P0 LDGSTS.E.BYPASS.LTC128B.128 [R122+0x1000], desc[UR4][R10.64+0x40] ;  /* 0x010000400a7a8fae */ /* 0x000fe2000b981a04 */
[----:B------:R-:W-:-:S03]  /*1f30*/  SHF.L.U64.HI R6, R168, 0x5, R169 ;  /* 0x00000005a8067819 */ /* 0x000fc600000102a9 */
[----:B------:R1:W-:Y:S01]  /*1f40*/  @!P0 LDGSTS.E.BYPASS.LTC128B.128 [R122+0x2000], desc[UR4][R10.64+0x80] ;  /* 0x020000800a7a8fae */ /* 0x0003e2000b981a04 */
[----:B------:R-:W-:-:S03]  /*1f50*/  @!P5 LEA R12, P0, R0, R172, 0x1 ;  /* 0x000000ac000cd211 */ /* 0x000fc600078008ff */
[----:B------:R-:W-:Y:S01]  /*1f60*/  @!P1 LDGSTS.E.BYPASS.LTC128B.128 [R122+0x800], desc[UR4][R14.64] ;  /* 0x008000000e7a9fae */ /* 0x000fe2000b981a04 */
[----:B------:R-:W-:-:S03]  /*1f70*/  @!P5 LEA.HI.X R13, R0, R173, R6, 0x1, P0 ;  /* 0x000000ad000dd211 */ /* 0x000fc600000f0c06 */
[----:B------:R-:W-:Y:S04]  /*1f80*/  @!P1 LDGSTS.E.BYPASS.LTC128B.128 [R122+0x1800], desc[UR4][R14.64+0x40] ;  /* 0x018000400e7a9fae */ /* 0x000fe8000b981a04 */
[----:B------:R-:W-:Y:S01]  /*1f90*/  @!P1 LDGSTS.E.BYPASS.LTC128B.128 [R122+0x2800], desc[UR4][R14.64+0x80] ;  /* 0x028000800e7a9fae */ /* 0x000fe2000b981a04 */
[----:B------:R-:W-:Y:S02]  /*1fa0*/  ISETP.GE.AND P1, PT, R16, R5, PT ;  /* 0x000000051000720c */ /* 0x000fe40003f26270 */
[C---:B------:R-:W-:Y:S01]  /*1fb0*/  @!P4 LEA R16, P0, R168.reuse, R172, 0x7 ;  /* 0x000000aca810c211 */ /* 0x040fe200078038ff */
[----:B------:R-:W-:Y:S02]  /*1fc0*/  @!P3 IMAD R7, R169, 0xc0, RZ ;  /* 0x000000c0a907b824 */ /* 0x000fe400078e02ff */
[C---:B------:R-:W-:Y:S01]  /*1fd0*/  @!P3 IMAD.WIDE.U32 R18, R168.reuse, 0xc0, R172 ;  /* 0x000000c0a812b825 */ /* 0x040fe200078e00ac */
[----:B------:R-:W-:-:S03]  /*1fe0*/  @!P4 LEA.HI.X R17, R168, R173, R169, 0x7, P0 ;  /* 0x000000ada811c211 */ /* 0x000fc600000f3ca9 */
[----:B-1----:R-:W-:Y:S02]  /*1ff0*/  @!P6 IMAD.MOV.U32 R10, RZ, RZ, R172 ;  /* 0x000000ffff0ae224 */ /* 0x002fe400078e00ac */
[----:B------:R-:W-:-:S05]  /*2000*/  @!P6 IMAD.MOV.U32 R11, RZ, RZ, R173 ;  /* 0x000000ffff0be224 */ /* 0x000fca00078e00ad */
[----:B------:R-:W-:Y:S01]  /*2010*/  @!P6 LDGSTS.E.BYPASS.LTC128B.128 [R122+0x3000], desc[UR4][R10.64] ;  /* 0x030000000a7aefae */ /* 0x000fe2000b981a04 */
[----:B------:R-:W-:-:S03]  /*2020*/  @!P3 IMAD.IADD R19, R19, 0x1, R7 ;  /* 0x000000011313b824 */ /* 0x000fc600078e0207 */
[----:B------:R-:W-:Y:S04]  /*2030*/  @!P6 LDGSTS.E.BYPASS.LTC128B.128 [R122+0x5000], desc[UR4][R10.64+0x40] ;  /* 0x050000400a7aefae */ /* 0x000fe8000b981a04 */
[----:B------:R1:W-:Y:S04]  /*2040*/  @!P6 LDGSTS.E.BYPASS.LTC128B.128 [R122+0x7000], desc[UR4][R10.64+0x80] ;  /* 0x070000800a7aefae */ /* 0x0003e8000b981a04 */
[----:B------:R-:W-:Y:S04]  /*2050*/  @!P5 LDGSTS.E.BYPASS.LTC128B.128 [R122+0x3800], desc[UR4][R12.64] ;  /* 0x038000000c7adfae */ /* 0x000fe8000b981a04 */
[----:B------:R-:W-:Y:S04]  /*2060*/  @!P5 LDGSTS.E.BYPASS.LTC128B.128 [R122+0x5800], desc[UR4][R12.64+0x40] ;  /* 0x058000400c7adfae */ /* 0x000fe8000b981a04 */
        /* <DEDUP_REMOVED lines=8> */
[----:B-1----:R-:W-:-:S02]  /*20f0*/  IMAD.SHL.U32 R10, R177, 0x10, RZ ;  /* 0x00000010b10a7824 */ /* 0x002fc400078e00ff */
[----:B------:R-:W-:Y:S01]  /*2100*/  IMAD.SHL.U32 R123, R177, 0x20, RZ ;  /* 0x00000020b17b7824 */ /* 0x000fe200078e00ff */
[----:B------:R-:W-:Y:S01]  /*2110*/  ISETP.GE.AND P0, PT, R8, R5, PT ;  /* 0x000000050800720c */ /* 0x000fe20003f06270 */
[----:B------:R-:W-:Y:S01]  /*2120*/  IMAD.SHL.U32 R7, R120, 0x20, RZ ;  /* 0x0000002078077824 */ /* 0x000fe200078e00ff */
[----:B--2---:R-:W-:Y:S01]  /*2130*/  LOP3.LUT R12, R10, 0x100, RZ, 0xc0, !PT ;  /* 0x000001000a0c7812 */ /* 0x004fe200078ec0ff */
[----:B------:R-:W-:-:S10]  /*2140*/  DEPBAR.LE SB0, 0x0 ;  /* 0x000080000000791a */ /* 0x000fd40000000000 */
[----:B------:R-:W-:Y:S05]  /*2150*/  WARPSYNC.ALL ;  /* 0x0000000000007948 */ /* 0x000fea0003800000 */
[----:B------:R-:W-:Y:S01]  /*2160*/  BAR.SYNC.DEFER_BLOCKING 0x0 ;  /* 0x0000000000007b1d */ /* 0x000fe20000010000 */
[----:B------:R-:W-:Y:S02]  /*2170*/  LOP3.LUT R14, R123, 0xc0, RZ, 0xc0, !PT ;  /* 0x000000c07b0e7812 */ /* 0x000fe400078ec0ff */
[----:B------:R-:W-:Y:S02]  /*2180*/  SHF.R.U32.HI R9, RZ, 0x1, R177 ;  /* 0x00000001ff097819 */ /* 0x000fe400000116b1 */
[----:B------:R-:W-:-:S02]  /*2190*/  LOP3.LUT R10, R10, 0x3e00, RZ, 0xc0, !PT ;  /* 0x00003e000a0a7812 */ /* 0x000fc400078ec0ff */
[----:B------:R-:W-:Y:S02]  /*21a0*/  SHF.L.U64.HI R8, R120, 0x5, R121 ;  /* 0x0000000578087819 */ /* 0x000fe40000010279 */
[----:B---3--:R-:W-:Y:S01]  /*21b0*/  @!P2 LEA R16, P3, R7, R174, 0x1 ;  /* 0x000000ae0710a211 */ /* 0x008fe200078608ff */
[----:B------:R-:W-:Y:S01]  /*21c0*/  IMAD.SHL.U32 R170, R177, 0x4, RZ ;  /* 0x00000004b1aa7824 */ /* 0x000fe200078e00ff */
[C---:B------:R-:W-:Y:S02]  /*21d0*/  LOP3.LUT R5, R14.reuse, 0x8, R177, 0xf8, !PT ;  /* 0x000000080e057812 */ /* 0x040fe400078ef8b1 */
[----:B------:R-:W-:Y:S02]  /*21e0*/  LOP3.LUT R9, R14, 0x8, R9, 0xf8, !PT ;  /* 0x000000080e097812 */ /* 0x000fe400078ef809 */
[----:B------:R-:W-:Y:S02]  /*21f0*/  LOP3.LUT R10, R10, 0x20, R123, 0xf8, !PT ;  /* 0x000000200a0a7812 */ /* 0x000fe400078ef87b */
[----:B------:R-:W-:-:S02]  /*2200*/  @!P2 LEA.HI.X R17, R7, R175, R8, 0x1, P3 ;  /* 0x000000af0711a211 */ /* 0x000fc400018f0c08 */
[----:B------:R-:W-:Y:S02]  /*2210*/  @!P1 LEA R8, P3, R120, R174, 0x7 ;  /* 0x000000ae78089211 */ /* 0x000fe400078638ff */
[--C-:B------:R-:W-:Y:S02]  /*2220*/  LOP3.LUT R12, R12, 0x20, R123.reuse, 0xf8, !PT ;  /* 0x000000200c0c7812 */ /* 0x100fe400078ef87b */
[--C-:B------:R-:W-:Y:S01]  /*2230*/  LOP3.LUT R5, R5, 0x18, R170.reuse, 0x78, !PT ;  /* 0x0000001805057812 */ /* 0x100fe200078e78aa */
[----:B------:R-:W-:Y:S01]  /*2240*/  @!PT LDS RZ, [RZ] ;  /* 0x00000000fffff984 */ /* 0x000fe20000000800 */
[----:B------:R-:W-:Y:S01]  /*2250*/  @!PT LDS RZ, [RZ] ;  /* 0x00000000fffff984 */ /* 0x000fe20000000800 */
[----:B------:R-:W-:Y:S01]  /*2260*/  @!PT LDS RZ, [RZ] ;  /* 0x00000000fffff984 */ /* 0x000fe20000000800 */
[----:B------:R-:W-:Y:S01]  /*2270*/  @!P6 LDGSTS.E.BYPASS.LTC128B.128 [R122+0x9000], desc[UR4][R174.64] ;  /* 0x09000000ae7aefae */ /* 0x000fe2000b981a04 */
[----:B------:R-:W-:Y:S02]  /*2280*/  LOP3.LUT R7, R9, 0x18, R170, 0x78, !PT ;  /* 0x0000001809077812 */ /* 0x000fe400078e78aa */
[----:B------:R-:W-:Y:S01]  /*2290*/  LOP3.LUT R10, R10, 0x100, R123, 0xf8, !PT ;  /* 0x000001000a0a7812 */ /* 0x000fe200078ef87b */
[----:B------:R-:W-:Y:S01]  /*22a0*/  @!P6 LDGSTS.E.BYPASS.LTC128B.128 [R122+0xb000], desc[UR4][R174.64+0x40] ;  /* 0x0b000040ae7aefae */ /* 0x000fe2000b981a04 */
[----:B------:R-:W-:Y:S01]  /*22b0*/  @!P0 IMAD R13, R121, 0xc0, RZ ;  /* 0x000000c0790d8824 */ /* 0x000fe200078e02ff */
[C---:B------:R-:W-:Y:S01]  /*22c0*/  @!P1 LEA.HI.X R9, R120.reuse, R175, R121, 0x7, P3 ;  /* 0x000000af78099211 */ /* 0x040fe200018f3c79 */
[----:B------:R-:W-:Y:S01]  /*22d0*/  @!P0 IMAD.WIDE.U32 R18, R120, 0xc0, R174 ;  /* 0x000000c078128825 */ /* 0x000fe200078e00ae */
[----:B------:R-:W-:Y:S01]  /*22e0*/  @!P6 LDGSTS.E.BYPASS.LTC128B.128 [R122+0xd000], desc[UR4][R174.64+0x80] ;  /* 0x0d000080ae7aefae */ /* 0x000fe2000b981a04 */
[----:B------:R-:W-:-:S03]  /*22f0*/  LOP3.LUT R5, R12, R5, RZ, 0xfc, !PT ;  /* 0x000000050c057212 */ /* 0x000fc600078efcff */
[----:B------:R-:W-:Y:S01]  /*2300*/  @P6 STS.128 [R122+0x9000], RZ ;  /* 0x009000ff7a006388 */ /* 0x000fe20000000c00 */
[----:B------:R-:W-:-:S03]  /*2310*/  LOP3.LUT R165, R10, R7, RZ, 0xfc, !PT ;  /* 0x000000070aa57212 */ /* 0x000fc600078efcff */
        /* <DEDUP_REMOVED lines=34> */
[----:B-1----:R-:W1:Y:S01]  /*2540*/  LDSM.16.M88.4 R16, [R164+0x3800] ;  /* 0x00380000a410783b */ /* 0x002e620000000200 */
[----:B------:R-:W-:Y:S01]  /*2550*/  IMAD.MOV.U32 R5, RZ, RZ, 0x10 ;  /* 0x00000010ff057424 */ /* 0x000fe200078e00ff */
[----:B------:R-:W-:-:S02]  /*2560*/  LOP3.LUT P0, RZ, R177, 0x4, RZ, 0xc0, !PT ;  /* 0x00000004b1ff7812 */ /* 0x000fc4000780c0ff */
[----:B------:R-:W4:Y:S02]  /*2570*/  LDSM.16.M88.4 R24, [R164+0x3400] ;  /* 0x00340000a418783b */ /* 0x000f240000000200 */
[----:B------:R-:W-:Y:S02]  /*2580*/  SEL R5, R5, 0xfffffff0, !P0 ;  /* 0xfffffff005057807 */ /* 0x000fe40004000000 */
[----:B--2---:R-:W3:Y:S03]  /*2590*/  LDSM.16.M88.4 R8, [R164+0x3c00] ;  /* 0x003c0000a408783b */ /* 0x004ee60000000200 */
[C---:B------:R-:W-:Y:S01]  /*25a0*/  IMAD R163, R5.reuse, 0x2, R165 ;  /* 0x0000000205a37824 */ /* 0x040fe200078e02a5 */
[----:B------:R-:W2:Y:S01]  /*25b0*/  LDSM.16.M88.4 R32, [R164+0x3000] ;  /* 0x00300000a420783b */ /* 0x000ea20000000200 */
[----:B------:R-:W-:-:S03]  /*25c0*/  IMAD R161, R5, 0x2, R164 ;  /* 0x0000000205a17824 */ /* 0x000fc600078e02a4 */
[----:B------:R-:W-:Y:S04]  /*25d0*/  LDSM.16.M88.4 R56, [R163] ;  /* 0x00000000a338783b */ /* 0x000fe80000000200 */
[----:B------:R-:W5:Y:S04]  /*25e0*/  LDSM.16.M88.4 R44, [R161+0x3800] ;  /* 0x00380000a12c783b */ /* 0x000f680000000200 */
[----:B------:R-:W5:Y:S04]  /*25f0*/  LDSM.16.M88.4 R92, [R164+0x4000] ;  /* 0x00400000a45c783b */ /* 0x000f680000000200 */
[----:B------:R-:W5:Y:S04]  /*2600*/  LDSM.16.M88.4 R84, [R164+0x4400] ;  /* 0x00440000a454783b */ /* 0x000f680000000200 */
[----:B------:R-:W5:Y:S04]  /*2610*/  LDSM.16.M88.4 R76, [R164+0x4800] ;  /* 0x00480000a44c783b */ /* 0x000f680000000200 */
[----:B------:R-:W5:Y:S04]  /*2620*/  LDSM.16.M88.4 R48, [R164+0x4c00] ;  /* 0x004c0000a430783b */ /* 0x000f680000000200 */
[----:B------:R-:W5:Y:S04]  /*2630*/  LDSM.16.M88.4 R108, [R161+0x3400] ;  /* 0x00340000a16c783b */ /* 0x000f680000000200 */
[----:B------:R-:W5:Y:S01]  /*2640*/  LDSM.16.M88.4 R40, [R161+0x3c00] ;  /* 0x003c0000a128783b */ /* 0x000f620000000200 */
[C---:B-1----:R-:W-:Y:S03]  /*2650*/  HMMA.16816.F32 R20, R68.reuse, R16, RZ ;  /* 0x000000104414723c */ /* 0x042fe600000018ff */
[----:B------:R-:W1:Y:S04]  /*2660*/  LDSM.16.M88.4 R112, [R161+0x3000] ;  /* 0x00300000a170783b */ /* 0x000e680000000200 */
[----:B------:R-:W1:Y:S01]  /*2670*/  LDSM.16.M88.4 R104, [R161+0x4000] ;  /* 0x00400000a168783b */ /* 0x000e620000000200 */
[C---:B------:R-:W-:Y:S03]  /*2680*/  HMMA.16816.F32 R16, R68.reuse, R18, RZ ;  /* 0x000000124410723c */ /* 0x040fe600000018ff */
[----:B------:R-:W1:Y:S04]  /*2690*/  LDSM.16.M88.4 R100, [R161+0x4400] ;  /* 0x00440000a164783b */ /* 0x000e680000000200 */
[----:B------:R-:W1:Y:S01]  /*26a0*/  LDSM.16.M88.4 R64, [R161+0x4800] ;  /* 0x00480000a140783b */ /* 0x000e620000000200 */
[C---:B----4-:R-:W-:Y:S03]  /*26b0*/  HMMA.16816.F32 R28, R68.reuse, R24, RZ ;  /* 0x00000018441c723c */ /* 0x050fe600000018ff */
[----:B------:R-:W-:Y:S04]  /*26c0*/  LDSM.16.M88.4 R116, [R165+0x1000] ;  /* 0x00100000a574783b */ /* 0x000fe80000000200 */
[----:B------:R-:W4:Y:S01]  /*26d0*/  LDSM.16.M88.4 R52, [R164+0x5000] ;  /* 0x00500000a434783b */ /* 0x000f220000000200 */
[C---:B---3--:R-:W-:Y:S03]  /*26e0*/  HMMA.16816.F32 R12, R68.reuse, R8, RZ ;  /* 0x00000008440c723c */ /* 0x048fe600000018ff */
[----:B------:R-:W-:Y:S04]  /*26f0*/  LDSM.16.M88.4 R60, [R161+0x4c00] ;  /* 0x004c0000a13c783b */ /* 0x000fe80000000200 */
[----:B------:R-:W0:Y:S01]  /*2700*/  LDGDEPBAR ;  /* 0x00000000000079af */ /* 0x000e220000000000 */
[C---:B------:R-:W-:Y:S08]  /*2710*/  HMMA.16816.F32 R24, R68.reuse, R26, RZ ;  /* 0x0000001a4418723c */ /* 0x040ff000000018ff */
[C---:B------:R-:W-:Y:S08]  /*2720*/  HMMA.16816.F32 R8, R68.reuse, R10, RZ ;  /* 0x0000000a4408723c */ /* 0x040ff000000018ff */
[----:B--2---:R-:W-:Y:S08]  /*2730*/  HMMA.16816.F32 R36, R68, R32, RZ ;  /* 0x000000204424723c */ /* 0x004ff000000018ff */
[C---:B-----5:R-:W-:Y:S08]  /*2740*/  HMMA.16816.F32 R20, R56.reuse, R44, R20 ;  /* 0x0000002c3814723c */ /* 0x060ff00000001814 */
[----:B------:R-:W-:Y:S01]  /*2750*/  HMMA.16816.F32 R16, R56, R46, R16 ;  /* 0x0000002e3810723c */ /* 0x000fe20000001810 */
[----:B------:R-:W2:Y:S07]  /*2760*/  LDSM.16.M88.4 R44, [R164+0x5800] ;  /* 0x00580000a42c783b */ /* 0x000eae0000000200 */
        /* <DEDUP_REMOVED lines=9> */
[----:B------:R-:W3:Y:S07]  /*2800*/  LDSM.16.M88.4 R48, [R164+0x5400] ;  /* 0x00540000a430783b */ /* 0x000eee0000000200 */
[C---:B------:R-:W-:Y:S08]  /*2810*/  HMMA.16816.F32 R28, R56.reuse, R108, R28 ;  /* 0x0000006c381c723c */ /* 0x040ff0000000181c */
[C---:B------:R-:W-:Y:S01]  /*2820*/  HMMA.16816.F32 R24, R56.reuse, R110, R24 ;  /* 0x0000006e3818723c */ /* 0x040fe20000001818 */
[----:B------:R-:W-:Y:S07]  /*2830*/  LDSM.16.M88.4 R108, [R164+0x6400] ;  /* 0x00640000a46c783b */ /* 0x000fee0000000200 */
[C---:B------:R-:W-:Y:S08]  /*2840*/  HMMA.16816.F32 R12, R56.reuse, R40, R12 ;  /* 0x00000028380c723c */ /* 0x040ff0000000180c */
[C---:B------:R-:W-:Y:S01]  /*2850*/  HMMA.16816.F32 R8, R56.reuse, R42, R8 ;  /* 0x0000002a3808723c */ /* 0x040fe20000001808 */
[----:B------:R-:W5:Y:S07]  /*2860*/  LDSM.16.M88.4 R40, [R164+0x5c00] ;  /* 0x005c0000a428783b */ /* 0x000f6e0000000200 */
[C---:B-1----:R-:W-:Y:S08]  /*2870*/  HMMA.16816.F32 R36, R56.reuse, R112, R36 ;  /* 0x000000703824723c */ /* 0x042ff00000001824 */
[C---:B------:R-:W-:Y:S01]  /*2880*/  HMMA.16816.F32 R32, R56.reuse, R114, R32 ;  /* 0x000000723820723c */ /* 0x040fe20000001820 */
[----:B------:R-:W1:Y:S07]  /*2890*/  LDSM.16.M88.4 R112, [R164+0x6000] ;  /* 0x00600000a470783b */ /* 0x000e6e0000000200 */
[C---:B------:R-:W-:Y:S08]  /*28a0*/  HMMA.16816.F32 R96, R56.reuse, R104, R96 ;  /* 0x000000683860723c */ /* 0x040ff00000001860 */
[C---:B------:R-:W-:Y:S01]  /*28b0*/  HMMA.16816.F32 R92, R56.reuse, R106, R92 ;  /* 0x0000006a385c723c */ /* 0x040fe2000000185c */
[----:B------:R-:W1:Y:S07]  /*28c0*/  LDSM.16.M88.4 R104, [R164+0x6800] ;  /* 0x00680000a468783b */ /* 0x000e6e0000000200 */
[C---:B------:R-:W-:Y:S08]  /*28d0*/  HMMA.16816.F32 R88, R56.reuse, R100, R88 ;  /* 0x000000643858723c */ /* 0x040ff00000001858 */
[C---:B------:R-:W-:Y:S01]  /*28e0*/  HMMA.16816.F32 R84, R56.reuse, R102, R84 ;  /* 0x000000663854723c */ /* 0x040fe20000001854 */
[----:B------:R-:W-:Y:S07]  /*28f0*/  LDSM.16.M88.4 R100, [R164+0x6c00] ;  /* 0x006c0000a464783b */ /* 0x000fee0000000200 */
[C---:B------:R-:W-:Y:S08]  /*2900*/  HMMA.16816.F32 R80, R56.reuse, R64, R80 ;  /* 0x000000403850723c */ /* 0x040ff00000001850 */
[----:B------:R-:W-:Y:S01]  /*2910*/  HMMA.16816.F32 R76, R56, R66, R76 ;  /* 0x00000042384c723c */ /* 0x000fe2000000184c */
[----:B------:R-:W-:Y:S07]  /*2920*/  LDSM.16.M88.4 R64, [R163+0x1000] ;  /* 0x00100000a340783b */ /* 0x000fee0000000200 */
[C---:B----4-:R-:W-:Y:S08]  /*2930*/  HMMA.16816.F32 R36, R116.reuse, R52, R36 ;  /* 0x000000347424723c */ /* 0x050ff00000001824 */
[C---:B------:R-:W-:Y:S01]  /*2940*/  HMMA.16816.F32 R32, R116.reuse, R54, R32 ;  /* 0x000000367420723c */ /* 0x040fe20000001820 */
[----:B------:R-:W4:Y:S07]  /*2950*/  LDSM.16.M88.4 R52, [R161+0x5800] ;  /* 0x00580000a134783b */ /* 0x000f2e0000000200 */
[C---:B--2---:R-:W-:Y:S08]  /*2960*/  HMMA.16816.F32 R20, R116.reuse, R44, R20 ;  /* 0x0000002c7414723c */ /* 0x044ff00000001814 */
[C---:B------:R-:W-:Y:S01]  /*2970*/  HMMA.16816.F32 R16, R116.reuse, R46, R16 ;  /* 0x0000002e7410723c */ /* 0x040fe20000001810 */
[----:B------:R-:W2:Y:S07]  /*2980*/  LDSM.16.M88.4 R44, [R161+0x6000] ;  /* 0x00600000a12c783b */ /* 0x000eae0000000200 */
[C---:B---3--:R-:W-:Y:S08]  /*2990*/  HMMA.16816.F32 R28, R116.reuse, R48, R28 ;  /* 0x00000030741c723c */ /* 0x048ff0000000181c */
[----:B------:R-:W-:Y:S01]  /*29a0*/  HMMA.16816.F32 R24, R116, R50, R24 ;  /* 0x000000327418723c */ /* 0x000fe20000001818 */
[----:B------:R-:W3:Y:S07]  /*29b0*/  LDSM.16.M88.4 R48, [R161+0x5c00] ;  /* 0x005c0000a130783b */ /* 0x000eee0000000200 */
[C---:B------:R-:W-:Y:S08]  /*29c0*/  HMMA.16816.F32 R72, R56.reuse, R60, R72 ;  /* 0x0000003c3848723c */ /* 0x040ff00000001848 */
[----:B------:R-:W-:Y:S01]  /*29d0*/  HMMA.16816.F32 R68, R56, R62, R68 ;  /* 0x0000003e3844723c */ /* 0x000fe20000001844 */
[----:B------:R-:W3:Y:S04]  /*29e0*/  LDSM.16.M88.4 R60, [R161+0x5000] ;  /* 0x00500000a13c783b */ /* 0x000ee80000000200 */
[----:B------:R-:W3:Y:S03]  /*29f0*/  LDSM.16.M88.4 R56, [R161+0x5400] ;  /* 0x00540000a138783b */ /* 0x000ee60000000200 */
[C---:B-----5:R-:W-:Y:S08]  /*2a00*/  HMMA.16816.F32 R12, R116.reuse, R40, R12 ;  /* 0x00000028740c723c */ /* 0x060ff0000000180c */
        /* <DEDUP_REMOVED lines=8> */
[C---:B------:R-:W-:Y:S08]  /*2a90*/  HMMA.16816.F32 R80, R116.reuse, R104, R80 ;  /* 0x000000687450723c */ /* 0x040ff00000001850 */
[----:B------:R-:W-:Y:S01]  /*2aa0*/  HMMA.16816.F32 R76, R116, R106, R76 ;  /* 0x0000006a744c723c */ /* 0x000fe2000000184c */
[----:B------:R-:W-:Y:S07]  /*2ab0*/  LDSM.16.M88.4 R104, [R164+0x8800] ;  /* 0x00880000a468783b */ /* 0x000fee0000000200 */
[C---:B----4-:R-:W-:Y:S08]  /*2ac0*/  HMMA.16816.F32 R20, R64.reuse, R52, R20 ;  /* 0x000000344014723c */ /* 0x050ff00000001814 */
[C---:B------:R-:W-:Y:S01]  /*2ad0*/  HMMA.16816.F32 R16, R64.reuse, R54, R16 ;  /* 0x000000364010723c */ /* 0x040fe20000001810 */
[----:B------:R-:W-:Y:S07]  /*2ae0*/  LDSM.16.M88.4 R52, [R165+0x2000] ;  /* 0x00200000a534783b */ /* 0x000fee0000000200 */
        /* <DEDUP_REMOVED lines=8> */
[----:B------:R-:W-:Y:S07]  /*2b70*/  LDSM.16.M88.4 R100, [R164+0x8c00] ;  /* 0x008c0000a464783b */ /* 0x000fee0000000200 */
[C---:B------:R-:W-:Y:S08]  /*2b80*/  HMMA.16816.F32 R36, R64.reuse, R60, R36 ;  /* 0x0000003c4024723c */ /* 0x040ff00000001824 */
[C---:B------:R-:W-:Y:S01]  /*2b90*/  HMMA.16816.F32 R32, R64.reuse, R62, R32 ;  /* 0x0000003e4020723c */ /* 0x040fe20000001820 */
[----:B------:R-:W-:Y:S07]  /*2ba0*/  LDSM.16.M88.4 R60, [R164+0x7c00] ;  /* 0x007c0000a43c783b */ /* 0x000fee0000000200 */
[C---:B------:R-:W-:Y:S08]  /*2bb0*/  HMMA.16816.F32 R28, R64.reuse, R56, R28 ;  /* 0x00000038401c723c */ /* 0x040ff0000000181c */
[C---:B------:R-:W-:Y:S01]  /*2bc0*/  HMMA.16816.F32 R24, R64.reuse, R58, R24 ;  /* 0x0000003a4018723c */ /* 0x040fe20000001818 */
[----:B------:R-:W-:Y:S07]  /*2bd0*/  LDSM.16.M88.4 R56, [R164+0x8000] ;  /* 0x00800000a438783b */ /* 0x000fee0000000200 */
[C---:B-----5:R-:W-:Y:S08]  /*2be0*/  HMMA.16816.F32 R88, R64.reuse, R40, R88 ;  /* 0x000000284058723c */ /* 0x060ff00000001858 */
[C---:B------:R-:W-:Y:S01]  /*2bf0*/  HMMA.16816.F32 R84, R64.reuse, R42, R84 ;  /* 0x0000002a4054723c */ /* 0x040fe20000001854 */
[----:B------:R-:W4:Y:S07]  /*2c00*/  LDSM.16.M88.4 R40, [R164+0x7800] ;  /* 0x00780000a428783b */ /* 0x000f2e0000000200 */
[C---:B------:R-:W-:Y:S08]  /*2c10*/  HMMA.16816.F32 R80, R64.reuse, R108, R80 ;  /* 0x0000006c4050723c */ /* 0x040ff00000001850 */
[C---:B------:R-:W-:Y:S01]  /*2c20*/  HMMA.16816.F32 R76, R64.reuse, R110, R76 ;  /* 0x0000006e404c723c */ /* 0x040fe2000000184c */
[----:B------:R-:W5:Y:S07]  /*2c30*/  LDSM.16.M88.4 R108, [R164+0x8400] ;  /* 0x00840000a46c783b */ /* 0x000f6e0000000200 */
[C---:B-1----:R-:W-:Y:S08]  /*2c40*/  HMMA.16816.F32 R72, R64.reuse, R112, R72 ;  /* 0x000000704048723c */ /* 0x042ff00000001848 */
[----:B------:R-:W-:Y:S01]  /*2c50*/  HMMA.16816.F32 R112, R64, R114, R68 ;  /* 0x000000724070723c */ /* 0x000fe20000001844 */
[----:B------:R-:W-:Y:S04]  /*2c60*/  LDSM.16.M88.4 R68, [R163+0x2000] ;  /* 0x00200000a344783b */ /* 0x000fe80000000200 */
[----:B------:R-:W1:Y:S03]  /*2c70*/  LDSM.16.M88.4 R64, [R161+0x7000] ;  /* 0x00700000a140783b */ /* 0x000e660000000200 */
[C---:B--2---:R-:W-:Y:S08]  /*2c80*/  HMMA.16816.F32 R28, R52.reuse, R44, R28 ;  /* 0x0000002c341c723c */ /* 0x044ff0000000181c */
[C---:B------:R-:W-:Y:S01]  /*2c90*/  HMMA.16816.F32 R24, R52.reuse, R46, R24 ;  /* 0x0000002e3418723c */ /* 0x040fe20000001818 */
[----:B------:R-:W2:Y:S07]  /*2ca0*/  LDSM.16.M88.4 R44, [R161+0x7400] ;  /* 0x00740000a12c783b */ /* 0x000eae0000000200 */
[----:B---3--:R-:W-:Y:S01]  /*2cb0*/  HMMA.16816.F32 R36, R52, R48, R36 ;  /* 0x000000303424723c */ /* 0x008fe20000001824 */
[----:B------:R-:W-:-:S05]  /*2cc0*/  IMAD.SHL.U32 R48, R177, 0x2, RZ ;  /* 0x00000002b1307824 */ /* 0x000fca00078e00ff */
[----:B------:R-:W-:Y:S02]  /*2cd0*/  LOP3.LUT R48, R48, 0x6, RZ, 0xc0, !PT ;  /* 0x0000000630307812 */ /* 0x000fe400078ec0ff */
[C---:B------:R-:W-:Y:S08]  /*2ce0*/  HMMA.16816.F32 R32, R52.reuse, R50, R32 ;  /* 0x000000323420723c */ /* 0x040ff00000001820 */
[C---:B----4-:R-:W-:Y:S08]  /*2cf0*/  HMMA.16816.F32 R20, R52.reuse, R40, R20 ;  /* 0x000000283414723c */ /* 0x050ff00000001814 */
[C---:B------:R-:W-:Y:S01]  /*2d00*/  HMMA.16816.F32 R16, R52.reuse, R42, R16 ;  /* 0x0000002a3410723c */ /* 0x040fe20000001810 */
[----:B------:R-:W3:Y:S07]  /*2d10*/  LDSM.16.M88.4 R40, [R161+0x7800] ;  /* 0x00780000a128783b */ /* 0x000eee0000000200 */
[C---:B------:R-:W-:Y:S08]  /*2d20*/  HMMA.16816.F32 R12, R52.reuse, R60, R12 ;  /* 0x0000003c340c723c */ /* 0x040ff0000000180c */
[C---:B------:R-:W-:Y:S08]  /*2d30*/  HMMA.16816.F32 R8, R52.reuse, R62, R8 ;  /* 0x0000003e3408723c */ /* 0x040ff00000001808 */
[C---:B------:R-:W-:Y:S08]  /*2d40*/  HMMA.16816.F32 R96, R52.reuse, R56, R96 ;  /* 0x000000383460723c */ /* 0x040ff00000001860 */
[C---:B------:R-:W-:Y:S08]  /*2d50*/  HMMA.16816.F32 R92, R52.reuse, R58, R92 ;  /* 0x0000003a345c723c */ /* 0x040ff0000000185c */
[C---:B-----5:R-:W-:Y:S08]  /*2d60*/  HMMA.16816.F32 R88, R52.reuse, R108, R88 ;  /* 0x0000006c3458723c */ /* 0x060ff00000001858 */
[C---:B------:R-:W-:Y:S08]  /*2d70*/  HMMA.16816.F32 R84, R52.reuse, R110, R84 ;  /* 0x0000006e3454723c */ /* 0x040ff00000001854 */
[C---:B------:R-:W-:Y:S08]  /*2d80*/  HMMA.16816.F32 R80, R52.reuse, R104, R80 ;  /* 0x000000683450723c */ /* 0x040ff00000001850 */
[C---:B------:R-:W-:Y:S08]  /*2d90*/  HMMA.16816.F32 R76, R52.reuse, R106, R76 ;  /* 0x0000006a344c723c */ /* 0x040ff0000000184c */
[C---:B------:R-:W-:Y:S08]  /*2da0*/  HMMA.16816.F32 R72, R52.reuse, R100, R72 ;  /* 0x000000643448723c */ /* 0x040ff00000001848 */
[----:B------:R-:W-:Y:S01]  /*2db0*/  HMMA.16816.F32 R112, R52, R102, R112 ;  /* 0x000000663470723c */ /* 0x000fe20000001870 */
[----:B------:R-:W-:-:S04]  /*2dc0*/  IMAD.IADD R53, R191, 0x1, R48 ;  /* 0x00000001bf357824 */ /* 0x000fc800078e0230 */
[C---:B------:R-:W-:Y:S02]  /*2dd0*/  VIADD R51, R53.reuse, 0x1 ;  /* 0x0000000135337836 */ /* 0x040fe40000000000 */
[----:B------:R-:W-:-:S03]  /*2de0*/  VIADD R49, R53, 0x8 ;  /* 0x0000000835317836 */ /* 0x000fc60000000000 */
[-C--:B------:R-:W-:Y:S02]  /*2df0*/  ISETP.GE.AND P2, PT, R51, R124.reuse, PT ;  /* 0x0000007c3300720c */ /* 0x080fe40003f46270 */
[-C--:B------:R-:W-:Y:S02]  /*2e00*/  ISETP.GE.AND P1, PT, R49, R124.reuse, PT ;  /* 0x0000007c3100720c */ /* 0x080fe40003f26270 */
[----:B------:R-:W4:Y:S01]  /*2e10*/  LDSM.16.M88.4 R48, [R161+0x7c00] ;  /* 0x007c0000a130783b */ /* 0x000f220000000200 */
[C---:B-1----:R-:W-:Y:S08]  /*2e20*/  HMMA.16816.F32 R36, R68.reuse, R64, R36 ;  /* 0x000000404424723c */ /* 0x042ff00000001824 */
[C---:B------:R-:W-:Y:S08]  /*2e30*/  HMMA.16816.F32 R32, R68.reuse, R66, R32 ;  /* 0x000000424420723c */ /* 0x040ff00000001820 */
[----:B--2---:R-:W-:Y:S01]  /*2e40*/  HMMA.16816.F32 R28, R68, R44, R28 ;  /* 0x0000002c441c723c */ /* 0x004fe2000000181c */
[C---:B------:R-:W-:Y:S01]  /*2e50*/  VIADD R45, R53.reuse, 0x11 ;  /* 0x00000011352d7836 */ /* 0x040fe20000000000 */
[C---:B------:R-:W-:Y:S01]  /*2e60*/  ISETP.GE.AND P3, PT, R53.reuse, R124, PT ;  /* 0x0000007c3500720c */ /* 0x040fe20003f66270 */
[----:B------:R-:W-:-:S02]  /*2e70*/  VIADD R55, R53, 0x9 ;  /* 0x0000000935377836 */ /* 0x000fc40000000000 */
[----:B------:R-:W-:Y:S01]  /*2e80*/  VIADD R57, R53, 0x10 ;  /* 0x0000001035397836 */ /* 0x000fe20000000000 */
[-C--:B------:R-:W-:Y:S02]  /*2e90*/  ISETP.GE.AND P5, PT, R45, R124.reuse, PT ;  /* 0x0000007c2d00720c */ /* 0x080fe40003fa6270 */
[----:B------:R-:W-:Y:S02]  /*2ea0*/  FSEL R59, R38, -INF , !P3 ;  /* 0xff800000263b7808 */ /* 0x000fe40005800000 */
[----:B------:R-:W-:Y:S02]  /*2eb0*/  FSEL R45, R36, -INF , !P3 ;  /* 0xff800000242d7808 */ /* 0x000fe40005800000 */
[----:B------:R-:W-:Y:S02]  /*2ec0*/  FSEL R109, R39, -INF , !P2 ;  /* 0xff800000276d7808 */ /* 0x000fe40005000000 */
[----:B------:R-:W-:Y:S02]  /*2ed0*/  FSEL R101, R37, -INF , !P2 ;  /* 0xff80000025657808 */ /* 0x000fe40005000000 */
[-C--:B------:R-:W-:Y:S01]  /*2ee0*/  ISETP.GE.AND P0, PT, R55, R124.reuse, PT ;  /* 0x0000007c3700720c */ /* 0x080fe20003f06270 */
[----:B------:R-:W1:Y:S01]  /*2ef0*/  LDSM.16.M88.4 R36, [R161+0x8000] ;  /* 0x00800000a124783b */ /* 0x000e620000000200 */
[----:B------:R-:W-:Y:S01]  /*2f00*/  ISETP.GE.AND P6, PT, R57, R124, PT ;  /* 0x0000007c3900720c */ /* 0x000fe20003fc6270 */
[----:B---3--:R-:W-:Y:S01]  /*2f10*/  HMMA.16816.F32 R16, R68, R42, R16 ;  /* 0x0000002a4410723c */ /* 0x008fe20000001810 */
[----:B------:R-:W-:-:S02]  /*2f20*/  FSEL R119, R35, -INF , !P0 ;  /* 0xff80000023777808 */ /* 0x000fc40004000000 */
[----:B------:R-:W-:Y:S02]  /*2f30*/  FSEL R201, R30, -INF , !P6 ;  /* 0xff8000001ec97808 */ /* 0x000fe40007000000 */
[----:B------:R-:W-:Y:S02]  /*2f40*/  FSEL R107, R28, -INF , !P6 ;  /* 0xff8000001c6b7808 */ /* 0x000fe40007000000 */
[----:B------:R-:W-:Y:S02]  /*2f50*/  FSEL R203, R31, -INF , !P5 ;  /* 0xff8000001fcb7808 */ /* 0x000fe40006800000 */
[----:B------:R-:W-:Y:S02]  /*2f60*/  FSEL R35, R29, -INF , !P5 ;  /* 0xff8000001d237808 */ /* 0x000fe40006800000 */
[----:B------:R-:W2:Y:S01]  /*2f70*/  LDSM.16.M88.4 R28, [R161+0x8400] ;  /* 0x00840000a11c783b */ /* 0x000ea20000000200 */
[----:B----4-:R-:W-:Y:S01]  /*2f80*/  HMMA.16816.F32 R12, R68, R48, R12 ;  /* 0x00000030440c723c */ /* 0x010fe2000000180c */
[----:B------:R-:W-:Y:S01]  /*2f90*/  FSEL R103, R33, -INF , !P0 ;  /* 0xff80000021677808 */ /* 0x000fe20004000000 */
[----:B------:R-:W-:-:S06]  /*2fa0*/  VIADD R33, R53, 0x29 ;  /* 0x0000002935217836 */ /* 0x000fcc0000000000 */
[----:B------:R-:W-:Y:S01]  /*2fb0*/  HMMA.16816.F32 R48, R68, R50, R8 ;  /* 0x000000324430723c */ /* 0x000fe20000001808 */
[----:B------:R-:W3:Y:S01]  /*2fc0*/  LDSM.16.M88.4 R8, [R161+0x8800] ;  /* 0x00880000a108783b */ /* 0x000ee20000000200 */
[----:B------:R-:W-:Y:S01]  /*2fd0*/  ISETP.GE.AND P6, PT, R33, R124, PT ;  /* 0x0000007c2100720c */ /* 0x000fe20003fc6270 */
[----:B------:R-:W-:-:S05]  /*2fe0*/  VIADD R33, R53, 0x30 ;  /* 0x0000003035217836 */ /* 0x000fca0000000000 */
[C---:B------:R-:W-:Y:S01]  /*2ff0*/  HMMA.16816.F32 R20, R68.reuse, R40, R20 ;  /* 0x000000284414723c */ /* 0x040fe20000001814 */
[----:B------:R-:W-:Y:S01]  /*3000*/  VIADD R41, R53, 0x28 ;  /* 0x0000002835297836 */ /* 0x000fe20000000000 */
[----:B------:R-:W-:Y:S01]  /*3010*/  FSEL R195, R17, -INF , !P6 ;  /* 0xff80000011c37808 */ /* 0x000fe20007000000 */
[----:B------:R-:W-:Y:S01]  /*3020*/  VIADD R17, R53, 0x49 ;  /* 0x0000004935117836 */ /* 0x000fe20000000000 */
[-C--:B------:R-:W-:Y:S02]  /*3030*/  ISETP.GE.AND P5, PT, R33, R124.reuse, PT ;  /* 0x0000007c2100720c */ /* 0x080fe40003fa6270 */
[----:B------:R-:W-:Y:S02]  /*3040*/  ISETP.GE.AND P0, PT, R41, R124, PT ;  /* 0x0000007c2900720c */ /* 0x000fe40003f06270 */
[----:B------:R-:W-:Y:S01]  /*3050*/  FSEL R143, R14, -INF , !P5 ;  /* 0xff8000000e8f7808 */ /* 0x000fe20006800000 */
[----:B------:R-:W-:Y:S01]  /*3060*/  HMMA.16816.F32 R24, R68, R46, R24 ;  /* 0x0000002e4418723c */ /* 0x000fe20000001818 */
[----:B------:R-:W-:-:S02]  /*3070*/  FSEL R141, R12, -INF , !P5 ;  /* 0xff8000000c8d7808 */ /* 0x000fc40006800000 */
[----:B------:R-:W-:Y:S02]  /*3080*/  FSEL R197, R18, -INF , !P0 ;  /* 0xff80000012c57808 */ /* 0x000fe40004000000 */
[----:B------:R-:W-:Y:S02]  /*3090*/  FSEL R185, R16, -INF , !P0 ;  /* 0xff80000010b97808 */ /* 0x000fe40004000000 */
[----:B------:R-:W-:Y:S02]  /*30a0*/  FSEL R157, R19, -INF , !P6 ;  /* 0xff800000139d7808 */ /* 0x000fe40007000000 */
[-C--:B------:R-:W-:Y:S02]  /*30b0*/  ISETP.GE.AND P5, PT, R17, R124.reuse, PT ;  /* 0x0000007c1100720c */ /* 0x080fe40003fa6270 */
[----:B------:R-:W4:Y:S01]  /*30c0*/  LDSM.16.M88.4 R16, [R161+0x8c00] ;  /* 0x008c0000a110783b */ /* 0x000f220000000200 */
[C---:B------:R-:W-:Y:S01]  /*30d0*/  VIADD R55, R53.reuse, 0x18 ;  /* 0x0000001835377836 */ /* 0x040fe20000000000 */
[C---:B-1----:R-:W-:Y:S01]  /*30e0*/  HMMA.16816.F32 R92, R68.reuse, R38, R92 ;  /* 0x00000026445c723c */ /* 0x042fe2000000185c */
[C---:B------:R-:W-:Y:S01]  /*30f0*/  VIADD R47, R53.reuse, 0x20 ;  /* 0x00000020352f7836 */ /* 0x040fe20000000000 */
[----:B------:R-:W-:Y:S01]  /*3100*/  FSEL R34, R34, -INF , !P1 ;  /* 0xff80000022227808 */ /* 0x000fe20004800000 */
[----:B------:R-:W-:Y:S01]  /*3110*/  VIADD R33, R53, 0x31 ;  /* 0x0000003135217836 */ /* 0x000fe20000000000 */
[-C--:B------:R-:W-:Y:S01]  /*3120*/  ISETP.GE.AND P4, PT, R55, R124.reuse, PT ;  /* 0x0000007c3700720c */ /* 0x080fe20003f86270 */
[----:B------:R-:W-:Y:S01]  /*3130*/  VIADD R55, R53, 0x19 ;  /* 0x0000001935377836 */ /* 0x000fe20000000000 */
[-C--:B------:R-:W-:Y:S01]  /*3140*/  ISETP.GE.AND P2, PT, R47, R124.reuse, PT ;  /* 0x0000007c2f00720c */ /* 0x080fe20003f46270 */
[----:B------:R-:W-:Y:S01]  /*3150*/  VIADD R47, R53, 0x21 ;  /* 0x00000021352f7836 */ /* 0x000fe20000000000 */
[----:B------:R-:W-:Y:S01]  /*3160*/  FSEL R32, R32, -INF , !P1 ;  /* 0xff80000020207808 */ /* 0x000fe20004800000 */
[----:B------:R-:W-:Y:S01]  /*3170*/  HMMA.16816.F32 R96, R68, R36, R96 ;  /* 0x000000244460723c */ /* 0x000fe20000001860 */
[-C--:B------:R-:W-:Y:S01]  /*3180*/  ISETP.GE.AND P3, PT, R55, R124.reuse, PT ;  /* 0x0000007c3700720c */ /* 0x080fe20003f66270 */
[----:B------:R-:W-:Y:S01]  /*3190*/  VIADD R41, R53, 0x38 ;  /* 0x0000003835297836 */ /* 0x000fe20000000000 */
[----:B------:R-:W-:Y:S01]  /*31a0*/  ISETP.GE.AND P1, PT, R47, R124, PT ;  /* 0x0000007c2f00720c */ /* 0x000fe20003f26270 */
[----:B------:R-:W-:-:S04]  /*31b0*/  DEPBAR.LE SB0, 0x0 ;  /* 0x000080000000791a */ /* 0x000fc80000000000 */
[C---:B--2---:R-:W-:Y:S01]  /*31c0*/  HMMA.16816.F32 R88, R68.reuse, R28, R88 ;  /* 0x0000001c4458723c */ /* 0x044fe20000001858 */
[----:B------:R-:W-:Y:S02]  /*31d0*/  FSEL R205, R26, -INF , !P4 ;  /* 0xff8000001acd7808 */ /* 0x000fe40006000000 */
[----:B------:R-:W-:Y:S02]  /*31e0*/  FSEL R105, R24, -INF , !P4 ;  /* 0xff80000018697808 */ /* 0x000fe40006000000 */
[----:B------:R-:W-:Y:S01]  /*31f0*/  FSEL R199, R25, -INF , !P3 ;  /* 0xff80000019c77808 */ /* 0x000fe20005800000 */
[----:B------:R-:W-:Y:S01]  /*3200*/  VIADD R25, R53, 0x39 ;  /* 0x0000003935197836 */ /* 0x000fe20000000000 */
[----:B------:R-:W-:Y:S01]  /*3210*/  FSEL R43, R21, -INF , !P1 ;  /* 0xff800000152b7808 */ /* 0x000fe20004800000 */
[----:B------:R-:W-:Y:S01]  /*3220*/  VIADD R21, R53, 0x48 ;  /* 0x0000004835157836 */ /* 0x000fe20000000000 */
[----:B------:R-:W-:Y:S01]  /*3230*/  ISETP.GE.AND P4, PT, R33, R124, PT ;  /* 0x0000007c2100720c */ /* 0x000fe20003f86270 */
[----:B---3--:R-:W-:Y:S01]  /*3240*/  HMMA.16816.F32 R80, R68, R8, R80 ;  /* 0x000000084450723c */ /* 0x008fe20000001850 */
[----:B------:R-:W-:-:S02]  /*3250*/  FSEL R33, R27, -INF , !P3 ;  /* 0xff8000001b217808 */ /* 0x000fc40005800000 */
[-C--:B------:R-:W-:Y:S01]  /*3260*/  ISETP.GE.AND P3, PT, R41, R124.reuse, PT ;  /* 0x0000007c2900720c */ /* 0x080fe20003f66270 */
[----:B------:R-:W-:Y:S01]  /*3270*/  VIADD R9, R53, 0x68 ;  /* 0x0000006835097836 */ /* 0x000fe20000000000 */
[----:B------:R-:W-:Y:S02]  /*3280*/  FSEL R41, R22, -INF , !P2 ;  /* 0xff80000016297808 */ /* 0x000fe40005000000 */
[----:B------:R-:W-:Y:S01]  /*3290*/  FSEL R155, R20, -INF , !P2 ;  /* 0xff800000149b7808 */ /* 0x000fe20005000000 */
[----:B------:R-:W-:Y:S01]  /*32a0*/  HMMA.16816.F32 R76, R68, R10, R76 ;  /* 0x0000000a444c723c */ /* 0x000fe2000000184c */
[----:B------:R-:W-:Y:S01]  /*32b0*/  FSEL R139, R13, -INF , !P4 ;  /* 0xff8000000d8b7808 */ /* 0x000fe20006000000 */
[----:B------:R-:W-:Y:S01]  /*32c0*/  VIADD R13, R53, 0x58 ;  /* 0x00000058350d7836 */ /* 0x000fe20000000000 */
[-C--:B------:R-:W-:Y:S02]  /*32d0*/  ISETP.GE.AND P2, PT, R25, R124.reuse, PT ;  /* 0x0000007c1900720c */ /* 0x080fe40003f46270 */
        /* <DEDUP_REMOVED lines=9> */
[----:B------:R-:W-:Y:S01]  /*3370*/  FSEL R125, R93, -INF , !P5 ;  /* 0xff8000005d7d7808 */ /* 0x000fe20006800000 */
[----:B------:R-:W-:Y:S01]  /*3380*/  VIADD R11, R53, 0x69 ;  /* 0x00000069350b7836 */ /* 0x000fe20000000000 */
[----:B------:R-:W-:Y:S02]  /*3390*/  LOP3.LUT R52, R123, 0x100, RZ, 0xc0, !PT ;  /* 0x000001007b347812 */ /* 0x000fe400078ec0ff */
[----:B------:R-:W-:Y:S02]  /*33a0*/  FSEL R153, R50, -INF , !P3 ;  /* 0xff80000032997808 */ /* 0x000fe40005800000 */
[----:B------:R-:W-:-:S02]  /*33b0*/  FSEL R149, R48, -INF , !P3 ;  /* 0xff80000030957808 */ /* 0x000fc40005800000 */
[-C--:B------:R-:W-:Y:S01]  /*33c0*/  ISETP.GE.AND P2, PT, R13, R124.reuse, PT ;  /* 0x0000007c0d00720c */ /* 0x080fe20003f46270 */
[----:B------:R-:W-:Y:S01]  /*33d0*/  VIADD R13, R53, 0x60 ;  /* 0x00000060350d7836 */ /* 0x000fe20000000000 */
[-C--:B------:R-:W-:Y:S01]  /*33e0*/  ISETP.GE.AND P5, PT, R9, R124.reuse, PT ;  /* 0x0000007c0900720c */ /* 0x080fe20003fa6270 */
[----:B------:R-:W-:Y:S01]  /*33f0*/  VIADD R9, R53, 0x70 ;  /* 0x0000007035097836 */ /* 0x000fe20000000000 */
[-C--:B------:R-:W-:Y:S02]  /*3400*/  ISETP.GE.AND P0, PT, R23, R124.reuse, PT ;  /* 0x0000007c1700720c */ /* 0x080fe40003f06270 */
[-C--:B------:R-:W-:Y:S02]  /*3410*/  ISETP.GE.AND P4, PT, R21, R124.reuse, PT ;  /* 0x0000007c1500720c */ /* 0x080fe40003f86270 */
[----:B------:R-:W-:Y:S02]  /*3420*/  ISETP.GE.AND P3, PT, R15, R124, PT ;  /* 0x0000007c0f00720c */ /* 0x000fe40003f66270 */
[----:B------:R-:W-:Y:S01]  /*3430*/  LOP3.LUT R52, R52, 0x20, R123, 0xf8, !PT ;  /* 0x0000002034347812 */ /* 0x000fe200078ef87b */
[----:B------:R-:W-:Y:S01]  /*3440*/  HMMA.16816.F32 R84, R68, R30, R84 ;  /* 0x0000001e4454723c */ /* 0x000fe20000001854 */
[----:B------:R-:W-:-:S02]  /*3450*/  FSEL R131, R99, -INF , !P0 ;  /* 0xff80000063837808 */ /* 0x000fc40004000000 */
[----:B------:R-:W-:Y:S02]  /*3460*/  FSEL R123, R97, -INF , !P0 ;  /* 0xff800000617b7808 */ /* 0x000fe40004000000 */
[----:B------:R-:W-:Y:S02]  /*3470*/  FSEL R23, R90, -INF , !P4 ;  /* 0xff8000005a177808 */ /* 0x000fe40006000000 */
[----:B------:R-:W-:Y:S02]  /*3480*/  FSEL R22, R88, -INF , !P4 ;  /* 0xff80000058167808 */ /* 0x000fe40006000000 */
[----:B------:R-:W-:Y:S02]  /*3490*/  FSEL R21, R91, -INF , !P3 ;  /* 0xff8000005b157808 */ /* 0x000fe40005800000 */
[----:B------:R-:W-:Y:S01]  /*34a0*/  FSEL R20, R89, -INF , !P3 ;  /* 0xff80000059147808 */ /* 0x000fe20005800000 */
[----:B------:R-:W-:Y:S01]  /*34b0*/  VIADD R25, R53, 0x40 ;  /* 0x0000004035197836 */ /* 0x000fe20000000000 */
[-C--:B------:R-:W-:Y:S01]  /*34c0*/  ISETP.GE.AND P0, PT, R13, R124.reuse, PT ;  /* 0x0000007c0d00720c */ /* 0x080fe20003f06270 */
[----:B------:R-:W-:Y:S01]  /*34d0*/  VIADD R15, R53, 0x59 ;  /* 0x00000059350f7836 */ /* 0x000fe20000000000 */
[-C--:B------:R-:W-:Y:S01]  /*34e0*/  ISETP.GE.AND P4, PT, R11, R124.reuse, PT ;  /* 0x0000007c0b00720c */ /* 0x080fe20003f86270 */
[----:B------:R-:W-:Y:S01]  /*34f0*/  VIADD R13, R53, 0x61 ;  /* 0x00000061350d7836 */ /* 0x000fe20000000000 */
[----:B------:R-:W-:Y:S01]  /*3500*/  ISETP.GE.AND P3, PT, R9, R124, PT ;  /* 0x0000007c0900720c */ /* 0x000fe20003f66270 */
[----:B------:R-:W-:-:S02]  /*3510*/  VIADD R11, R53, 0x71 ;  /* 0x00000071350b7836 */ /* 0x000fc40000000000 */
[C---:B------:R-:W-:Y:S02]  /*3520*/  VIADD R9, R53.reuse, 0x78 ;  /* 0x0000007835097836 */ /* 0x040fe40000000000 */
[----:B------:R-:W-:Y:S01]  /*3530*/  VIADD R53, R53, 0x79 ;  /* 0x0000007935357836 */ /* 0x000fe20000000000 */
[----:B----4-:R-:W-:Y:S01]  /*3540*/  HMMA.16816.F32 R72, R68, R16, R72 ;  /* 0x000000104448723c */ /* 0x010fe20000001848 */
[----:B------:R-:W-:Y:S02]  /*3550*/  FSEL R61, R82, -INF , !P0 ;  /* 0xff800000523d7808 */ /* 0x000fe40004000000 */
[----:B------:R-:W-:Y:S02]  /*3560*/  FSEL R49, R80, -INF , !P0 ;  /* 0xff80000050317808 */ /* 0x000fe40004000000 */
[----:B------:R-:W-:-:S03]  /*3570*/  ISETP.GE.AND P0, PT, R53, R124, PT ;  /* 0x0000007c3500720c */ /* 0x000fc60003f06270 */
[----:B------:R-:W-:Y:S01]  /*3580*/  HMMA.16816.F32 R112, R68, R18, R112 ;  /* 0x000000124470723c */ /* 0x000fe20000001870 */
[----:B------:R-:W-:Y:S02]  /*3590*/  FSEL R65, R79, -INF , !P4 ;  /* 0xff8000004f417808 */ /* 0x000fe40006000000 */
[----:B------:R-:W-:Y:S02]  /*35a0*/  FSEL R53, R77, -INF , !P4 ;  /* 0xff8000004d357808 */ /* 0x000fe40006000000 */
[----:B------:R-:W-:Y:S02]  /*35b0*/  ISETP.GT.AND P4, PT, R178, R171, PT ;  /* 0x000000abb200720c */ /* 0x000fe40003f84270 */
[----:B------:R-:W-:-:S04]  /*35c0*/  ISETP.GE.AND P1, PT, R25, R124, PT ;  /* 0x0000007c1900720c */ /* 0x000fc80003f26270 */
[----:B------:R-:W-:Y:S02]  /*35d0*/  FSEL R135, R98, -INF , !P1 ;  /* 0xff80000062877808 */ /* 0x000fe40004800000 */
[----:B------:R-:W-:Y:S02]  /*35e0*/  FSEL R133, R96, -INF , !P1 ;  /* 0xff80000060857808 */ /* 0x000fe40004800000 */
[----:B------:R-:W-:Y:S02]  /*35f0*/  ISETP.GE.AND P1, PT, R15, R124, PT ;  /* 0x0000007c0f00720c */ /* 0x000fe40003f26270 */
[----:B------:R-:W-:Y:S02]  /*3600*/  FSEL R137, R94, -INF , !P6 ;  /* 0xff8000005e897808 */ /* 0x000fe40007000000 */
[----:B------:R-:W-:Y:S02]  /*3610*/  FSEL R129, R92, -INF , !P6 ;  /* 0xff8000005c817808 */ /* 0x000fe40007000000 */
[----:B------:R-:W-:-:S02]  /*3620*/  FSEL R58, R86, -INF , !P2 ;  /* 0xff800000563a7808 */ /* 0x000fc40005000000 */
[----:B------:R-:W-:Y:S02]  /*3630*/  FSEL R47, R84, -INF , !P2 ;  /* 0xff800000542f7808 */ /* 0x000fe40005000000 */
[----:B------:R-:W-:Y:S02]  /*3640*/  FSEL R56, R87, -INF , !P1 ;  /* 0xff80000057387808 */ /* 0x000fe40004800000 */
[----:B------:R-:W-:Y:S01]  /*3650*/  FSEL R46, R85, -INF , !P1 ;  /* 0xff800000552e7808 */ /* 0x000fe20004800000 */
[----:B------:R-:W-:Y:S01]  /*3660*/  BSSY.RECONVERGENT B1, `(.L_x_525) ;  /* 0x0000076000017945 */ /* 0x000fe20003800200 */
        /* <DEDUP_REMOVED lines=15> */
[----:B------:R-:W-:Y:S02]  /*3760*/  FSEL R48, R113, -INF , !P0 ;  /* 0xff80000071307808 */ /* 0x000fe40004000000 */
[----:B------:R-:W-:Y:S01]  /*3770*/  SHF.R.U32.HI R184, RZ, 0x3, R177 ;  /* 0x00000003ffb87819 */ /* 0x000fe200000116b1 */
        /* <DEDUP_REMOVED lines=15> */
.L_x_528:
[----:B------:R-:W2:Y:S01]  /*3870*/  LD.E R16, desc[UR4][R2.64+0x170] ;  /* 0x0001700402107980 */ /* 0x000ea2000c101900 */
[----:B------:R-:W-:Y:S02]  /*3880*/  IADD3 R13, PT, PT, R191, -0x80, RZ ;  /* 0xffffff80bf0d7810 */ /* 0x000fe40007ffe0ff */
        /* <DEDUP_REMOVED lines=8> */
[--C-:B-1----:R-:W-:Y:S02]  /*3910*/  IMAD.MOV R8, RZ, RZ, -R19.reuse ;  /* 0x000000ffff087224 */ /* 0x102fe400078e0a13 */
[----:B------:R-:W-:Y:S02]  /*3920*/  IMAD.MOV.U32 R18, RZ, RZ, RZ ;  /* 0x000000ffff127224 */ /* 0x000fe400078e00ff */
        /* <DEDUP_REMOVED lines=8> */
[----:B------:R-:W-:-:S03]  /*39b0*/  IMAD R10, R14, R9, R10 ;  /* 0x000000090e0a7224 */ /* 0x000fc600078e020a */
[C---:B------:R-:W-:Y:S02]  /*39c0*/  ISETP.GT.U32.AND P1, PT, R11.reuse, R8, PT ;  /* 0x000000080b00720c */ /* 0x040fe40003f24070 */
[----:B------:R-:W-:-:S11]  /*39d0*/  ISETP.GT.U32.AND P3, PT, R11, R10, PT ;  /* 0x0000000a0b00720c */ /* 0x000fd60003f64070 */
[-C--:B------:R-:W-:Y:S01]  /*39e0*/  @!P1 IADD3 R8, PT, PT, R8, -R11.reuse, RZ ;  /* 0x8000000b08089210 */ /* 0x080fe20007ffe0ff */
[----:B------:R-:W-:Y:S01]  /*39f0*/  @!P1 VIADD R12, R12, 0x1 ;  /* 0x000000010c0c9836 */ /* 0x000fe20000000000 */
[----:B------:R-:W-:Y:S01]  /*3a00*/  @!P3 IADD3 R14, PT, PT, R14, 0x1, RZ ;  /* 0x000000010e0eb810 */ /* 0x000fe20007ffe0ff */
[----:B------:R-:W-:Y:S01]  /*3a10*/  @!P3 IMAD.IADD R10, R10, 0x1, -R11 ;  /* 0x000000010a0ab824 */ /* 0x000fe200078e0a0b */
[-C--:B------:R-:W-:Y:S02]  /*3a20*/  ISETP.GE.U32.AND P4, PT, R8, R11.reuse, PT ;  /* 0x0000000b0800720c */ /* 0x080fe40003f86070 */
[----:B------:R-:W-:Y:S02]  /*3a30*/  LOP3.LUT R8, R191, R16, RZ, 0x3c, !PT ;  /* 0x00000010bf087212 */ /* 0x000fe400078e3cff */
[----:B------:R-:W-:Y:S02]  /*3a40*/  ISETP.GE.U32.AND P5, PT, R10, R11, PT ;  /* 0x0000000b0a00720c */ /* 0x000fe40003fa6070 */
[----:B------:R-:W-:-:S02]  /*3a50*/  ISETP.GE.AND P2, PT, R8, RZ, PT ;  /* 0x000000ff0800720c */ /* 0x000fc40003f46270 */
[----:B------:R-:W-:Y:S02]  /*3a60*/  ISETP.NE.AND P1, PT, R16, RZ, PT ;  /* 0x000000ff1000720c */ /* 0x000fe40003f25270 */
[----:B------:R-:W-:-:S03]  /*3a70*/  LOP3.LUT R11, RZ, R16, RZ, 0x33, !PT ;  /* 0x00000010ff0b7212 */ /* 0x000fc600078e33ff */
[----:B------:R-:W-:-:S04]  /*3a80*/  @P4 VIADD R12, R12, 0x1 ;  /* 0x000000010c0c4836 */ /* 0x000fc80000000000 */
[----:B------:R-:W-:Y:S01]  /*3a90*/  @P5 IADD3 R14, PT, PT, R14, 0x1, RZ ;  /* 0x000000010e0e5810 */ /* 0x000fe20007ffe0ff */
        /* <DEDUP_REMOVED lines=25> */
.L_x_529:
[----:B------:R-:W-:Y:S05]  /*3c30*/  BSYNC.RECONVERGENT B0 ;  /* 0x0000000000007941 */ /* 0x000fea0003800200 */
.L_x_527:
[----:B------:R-:W-:Y:S01]  /*3c40*/  IMAD.SHL.U32 R9, R168, 0x40, RZ ;  /* 0x00000040a8097824 */ /* 0x000fe200078e00ff */
[----:B------:R-:W-:Y:S01]  /*3c50*/  LEA R10, P0, R0, R172, 0x1 ;  /* 0x000000ac000a7211 */ /* 0x000fe200078008ff */
[----:B------:R-:W-:Y:S01]  /*3c60*/  @!PT LDS RZ, [RZ] ;  /* 0x00000000fffff984 */ /* 0x000fe20000000800 */
[----:B------:R-:W-:Y:S01]  /*3c70*/  @!PT LDS RZ, [RZ] ;  /* 0x00000000fffff984 */ /* 0x000fe20000000800 */
[----:B------:R-:W-:Y:S01]  /*3c80*/  @!PT LDS RZ, [RZ] ;  /* 0x00000000fffff984 */ /* 0x000fe20000000800 */
[----:B------:R1:W-:Y:S01]  /*3c90*/  LDGSTS.E.BYPASS.LTC128B.128 [R122+0x3000], desc[UR4][R172.64] ;  /* 0x03000000ac7a7fae */ /* 0x0003e2000b981a04 */
[----:B------:R-:W-:Y:S02]  /*3ca0*/  SHF.L.U64.HI R8, R168, 0x6, R169 ;  /* 0x00000006a8087819 */ /* 0x000fe400000102a9 */
[C---:B------:R-:W-:Y:S01]  /*3cb0*/  IADD3 R12, P1, PT, R9.reuse, R10, RZ ;  /* 0x0000000a090c7210 */ /* 0x040fe20007f3e0ff */
[----:B------:R1:W-:Y:S01]  /*3cc0*/  LDGSTS.E.BYPASS.LTC128B.128 [R122+0x5000], desc[UR4][R172.64+0x40] ;  /* 0x05000040ac7a7fae */ /* 0x0003e2000b981a04 */
[----:B------:R-:W-:Y:S02]  /*3cd0*/  LEA.HI.X R11, R0, R173, R6, 0x1, P0 ;  /* 0x000000ad000b7211 */ /* 0x000fe400000f0c06 */
[----:B------:R-:W-:Y:S01]  /*3ce0*/  IADD3 R14, P0, PT, R9, R12, RZ ;  /* 0x0000000c090e7210 */ /* 0x000fe20007f1e0ff */
[----:B------:R1:W-:Y:S02]  /*3cf0*/  LDGSTS.E.BYPASS.LTC128B.128 [R122+0x7000], desc[UR4][R172.64+0x80] ;  /* 0x07000080ac7a7fae */ /* 0x0003e4000b981a04 */
[----:B------:R-:W-:-:S02]  /*3d00*/  IMAD.X R13, R8, 0x1, R11, P1 ;  /* 0x00000001080d7824 */ /* 0x000fc400008e060b */
[----:B------:R1:W-:Y:S02]  /*3d10*/  LDGSTS.E.BYPASS.LTC128B.128 [R122+0x3800], desc[UR4][R10.64] ;  /* 0x038000000a7a7fae */ /* 0x0003e4000b981a04 */
[----:B------:R-:W-:Y:S02]  /*3d20*/  IMAD.X R15, R8, 0x1, R13, P0 ;  /* 0x00000001080f7824 */ /* 0x000fe400000e060d */
        /* <DEDUP_REMOVED lines=9> */
.L_x_526:
[----:B------:R-:W-:Y:S05]  /*3dc0*/  BSYNC.RECONVERGENT B1 ;  /* 0x0000000000017941 */ /* 0x000fea0003800200 */
.L_x_525:
[----:B------:R-:W2:Y:S01]  /*3dd0*/  LD.E R57, desc[UR4][R2.64+0xdc] ;  /* 0x0000dc0402397980 */ /* 0x000ea2000c101900 */
        /* <DEDUP_REMOVED lines=33> */
[----:B------:R-:W1:Y:S01]  /*3ff0*/  SHFL.BFLY PT, R11, R8, 0x2, 0x1f ;  /* 0x0c401f00080b7f89 */ /* 0x000e6200000e0000 */
[----:B------:R-:W-:Y:S02]  /*4000*/  IADD3 R4, PT, PT, R4, -0x2, RZ ;  /* 0xfffffffe04047810 */ /* 0x000fe40007ffe0ff */
        /* <DEDUP_REMOVED lines=11> */
[----:B------:R-:W-:Y:S04]  /*40c0*/  LDSM.16.MT88.4 R88, [R160+0xb000] ;  /* 0x00b00000a058783b */ /* 0x000fe80000004200 */
[----:B------:R-:W-:Y:S01]  /*40d0*/  LDSM.16.MT88.4 R36, [R162+0x9400] ;  /* 0x00940000a224783b */ /* 0x000fe20000004200 */
[----:B-1----:R-:W-:-:S02]  /*40e0*/  FMNMX.FTZ R0, R11, R0, !PT ;  /* 0x000000000b007209 */ /* 0x002fc40007810000 */
[----:B---3--:R-:W-:Y:S02]  /*40f0*/  FMNMX.FTZ R116, R9, R116, !PT ;  /* 0x0000007409747209 */ /* 0x008fe40007810000 */
        /* <DEDUP_REMOVED lines=14> */
[-CC-:B------:R-:W-:Y:S01]  /*41e0*/  FFMA.FTZ R31, R103, R57.reuse, -R62.reuse ;  /* 0x00000039671f7223 */ /* 0x180fe2000001083e */
[----:B------:R-:W-:Y:S01]  /*41f0*/  MUFU.EX2 R117, R117 ;  /* 0x0000007500757308 */ /* 0x000fe20000000800 */
[-CC-:B------:R-:W-:Y:S01]  /*4200*/  FFMA.FTZ R30, R107, R57.reuse, -R62.reuse ;  /* 0x000000396b1e7223 */ /* 0x180fe2000001083e */
[-C--:B------:R-:W-:Y:S01]  /*4210*/  FFMA.FTZ R28, R105, R57.reuse, -R62 ;  /* 0x00000039691c7223 */ /* 0x080fe2000001083e */
[-CC-:B------:R-:W-:Y:S01]  /*4220*/  FFMA.FTZ R25, R203, R57.reuse, -R122.reuse ;  /* 0x00000039cb197223 */ /* 0x180fe2000001087a */
[----:B------:R-:W1:Y:S01]  /*4230*/  MUFU.EX2 R128, R128 ;  /* 0x0000008000807308 */ /* 0x000e620000000800 */
[-C--:B------:R-:W-:Y:S01]  /*4240*/  FFMA.FTZ R27, R205, R57.reuse, -R122 ;  /* 0x00000039cd1b7223 */ /* 0x080fe2000001087a */
[-CC-:B------:R-:W-:Y:S01]  /*4250*/  FFMA.FTZ R29, R35, R57.reuse, -R62.reuse ;  /* 0x00000039231d7223 */ /* 0x180fe2000001083e */
[-C--:B------:R-:W-:Y:S01]  /*4260*/  FFMA.FTZ R45, R199, R57.reuse, -R62 ;  /* 0x00000039c72d7223 */ /* 0x080fe2000001083e */
[----:B------:R-:W-:Y:S01]  /*4270*/  MUFU.EX2 R126, R126 ;  /* 0x0000007e007e7308 */ /* 0x000fe20000000800 */
[-CC-:B------:R-:W-:Y:S01]  /*4280*/  FFMA.FTZ R24, R33, R57.reuse, -R122.reuse ;  /* 0x0000003921187223 */ /* 0x180fe2000001087a */
[----:B------:R-:W2:Y:S01]  /*4290*/  LDSM.16.MT88.4 R108, [R162+0x9000] ;  /* 0x00900000a26c783b */ /* 0x000ea20000004200 */
[-CC-:B------:R-:W-:Y:S01]  /*42a0*/  FFMA.FTZ R44, R41, R57.reuse, -R122.reuse ;  /* 0x00000039292c7223 */ /* 0x180fe2000001087a */
[----:B------:R-:W3:Y:S01]  /*42b0*/  MUFU.EX2 R59, R59 ;  /* 0x0000003b003b7308 */ /* 0x000ee20000000800 */
[-C--:B------:R-:W-:Y:S01]  /*42c0*/  FFMA.FTZ R41, R159, R57.reuse, -R122 ;  /* 0x000000399f297223 */ /* 0x080fe2000001087a */
[----:B------:R-:W-:Y:S01]  /*42d0*/  LDSM.16.MT88.4 R32, [R160+0xb400] ;  /* 0x00b40000a020783b */ /* 0x000fe20000004200 */
[-CC-:B------:R-:W-:Y:S01]  /*42e0*/  FFMA.FTZ R42, R43, R57.reuse, -R62.reuse ;  /* 0x000000392b2a7223 */ /* 0x180fe2000001083e */
[----:B------:R-:W-:Y:S01]  /*42f0*/  MUFU.EX2 R130, R130 ;  /* 0x0000008200827308 */ /* 0x000fe20000000800 */
[--C-:B------:R-:W-:Y:S01]  /*4300*/  FFMA.FTZ R40, R185, R57, -R62.reuse ;  /* 0x00000039b9287223 */ /* 0x100fe2000001083e */
[----:B-1----:R-:W-:Y:S01]  /*4310*/  F2FP.F16.F32.PACK_AB R105, R128, R117 ;  /* 0x000000758069723e */ /* 0x002fe200000000ff */
[-C--:B------:R-:W-:Y:S01]  /*4320*/  FFMA.FTZ R155, R155, R57.reuse, -R62 ;  /* 0x000000399b9b7223 */ /* 0x080fe2000001083e */
[----:B------:R-:W1:Y:S01]  /*4330*/  MUFU.EX2 R119, R119 ;  /* 0x0000007700777308 */ /* 0x000e620000000800 */
[-C--:B------:R-:W-:Y:S01]  /*4340*/  FFMA.FTZ R6, R153, R57.reuse, -R122 ;  /* 0x0000003999067223 */ /* 0x080fe2000001087a */
[-C--:B------:R-:W-:Y:S01]  /*4350*/  FFMA.FTZ R7, R151, R57.reuse, -R62 ;  /* 0x0000003997077223 */ /* 0x080fe2000001083e */
[-CC-:B------:R-:W-:Y:S01]  /*4360*/  FFMA.FTZ R5, R145, R57.reuse, -R122.reuse ;  /* 0x0000003991057223 */ /* 0x180fe2000001087a */
[----:B------:R-:W-:Y:S01]  /*4370*/  MUFU.EX2 R60, R60 ;  /* 0x0000003c003c7308 */ /* 0x000fe20000000800 */
[-CC-:B------:R-:W-:Y:S01]  /*4380*/  FFMA.FTZ R132, R135, R57.reuse, -R122.reuse ;  /* 0x0000003987847223 */ /* 0x180fe2000001087a */
[----:B---3--:R-:W-:Y:S01]  /*4390*/  F2FP.F16.F32.PACK_AB R107, R59, R126 ;  /* 0x0000007e3b6b723e */ /* 0x008fe200000000ff */
[-C--:B------:R-:W-:Y:S01]  /*43a0*/  FFMA.FTZ R135, R131, R57.reuse, -R122 ;  /* 0x0000003983877223 */ /* 0x080fe2000001087a */
[----:B------:R-:W3:Y:S01]  /*43b0*/  MUFU.EX2 R31, R31 ;  /* 0x0000001f001f7308 */ /* 0x000ee20000000800 */
[-C--:B------:R-:W-:Y:S01]  /*43c0*/  FFMA.FTZ R138, R123, R57.reuse, -R62 ;  /* 0x000000397b8a7223 */ /* 0x080fe2000001083e */
[-C--:B------:R-:W-:Y:S01]  /*43d0*/  FFMA.FTZ R131, R137, R57.reuse, -R122 ;  /* 0x0000003989837223 */ /* 0x080fe2000001087a */
[-CC-:B------:R-:W-:Y:S01]  /*43e0*/  FFMA.FTZ R133, R133, R57.reuse, -R62.reuse ;  /* 0x0000003985857223 */ /* 0x180fe2000001083e */
[----:B------:R-:W-:Y:S01]  /*43f0*/  MUFU.EX2 R26, R26 ;  /* 0x0000001a001a7308 */ /* 0x000fe20000000800 */
[-CC-:B------:R-:W-:Y:S01]  /*4400*/  FFMA.FTZ R123, R129, R57.reuse, -R62.reuse ;  /* 0x00000039817b7223 */ /* 0x180fe2000001083e */
[----:B-1----:R-:W-:Y:S01]  /*4410*/  F2FP.F16.F32.PACK_AB R104, R119, R130 ;  /* 0x000000827768723e */ /* 0x002fe200000000ff */
[-C--:B------:R-:W-:Y:S01]  /*4420*/  FFMA.FTZ R136, R125, R57.reuse, -R62 ;  /* 0x000000397d887223 */ /* 0x080fe2000001083e */
[----:B------:R-:W1:Y:S01]  /*4430*/  MUFU.EX2 R25, R25 ;  /* 0x0000001900197308 */ /* 0x000e620000000800 */
[-CC-:B------:R-:W-:Y:S01]  /*4440*/  FFMA.FTZ R134, R127, R57.reuse, -R122.reuse ;  /* 0x000000397f867223 */ /* 0x180fe2000001087a */
[-CC-:B------:R-:W-:Y:S01]  /*4450*/  FFMA.FTZ R127, R67, R57.reuse, -R122.reuse ;  /* 0x00000039437f7223 */ /* 0x180fe2000001087a */
[-CC-:B------:R-:W-:Y:S01]  /*4460*/  FFMA.FTZ R125, R124, R57.reuse, -R122.reuse ;  /* 0x000000397c7d7223 */ /* 0x180fe2000001087a */
[----:B------:R-:W-:Y:S01]  /*4470*/  MUFU.EX2 R27, R27 ;  /* 0x0000001b001b7308 */ /* 0x000fe20000000800 */
[-CC-:B------:R-:W-:Y:S01]  /*4480*/  FFMA.FTZ R58, R58, R57.reuse, -R122.reuse ;  /* 0x000000393a3a7223 */ /* 0x180fe2000001087a */
[----:B---3--:R-:W-:Y:S01]  /*4490*/  F2FP.F16.F32.PACK_AB R106, R31, R60 ;  /* 0x0000003c1f6a723e */ /* 0x008fe200000000ff */
[-CC-:B------:R-:W-:Y:S01]  /*44a0*/  FFMA.FTZ R129, R61, R57.reuse, -R122.reuse ;  /* 0x000000393d817223 */ /* 0x180fe2000001087a */
[----:B------:R-:W-:Y:S01]  /*44b0*/  MUFU.EX2 R30, R30 ;  /* 0x0000001e001e7308 */ /* 0x000fe20000000800 */
[-CC-:B------:R-:W-:Y:S01]  /*44c0*/  FFMA.FTZ R124, R65, R57.reuse, -R122.reuse ;  /* 0x00000039417c7223 */ /* 0x180fe2000001087a */
[-CC-:B------:R-:W-:Y:S01]  /*44d0*/  FFMA.FTZ R118, R118, R57.reuse, -R122.reuse ;  /* 0x0000003976767223 */ /* 0x180fe2000001087a */
[-CC-:B------:R-:W-:Y:S01]  /*44e0*/  FFMA.FTZ R67, R63, R57.reuse, -R122.reuse ;  /* 0x000000393f437223 */ /* 0x180fe2000001087a */
[----:B------:R-:W3:Y:S01]  /*44f0*/  MUFU.EX2 R29, R29 ;  /* 0x0000001d001d7308 */ /* 0x000ee20000000800 */
[C---:B------:R-:W-:Y:S01]  /*4500*/  HMMA.16816.F32 R76, R104.reuse, R80, RZ ;  /* 0x00000050684c723c */ /* 0x040fe200000018ff */
[----:B-1----:R-:W-:Y:S01]  /*4510*/  F2FP.F16.F32.PACK_AB R9, R25, R26 ;  /* 0x0000001a1909723e */ /* 0x002fe200000000ff */
[-C--:B------:R-:W-:Y:S01]  /*4520*/  FFMA.FTZ R66, R66, R57.reuse, -R122 ;  /* 0x0000003942427223 */ /* 0x080fe2000001087a */
[----:B------:R-:W-:Y:S01]  /*4530*/  MUFU.EX2 R28, R28 ;  /* 0x0000001c001c7308 */ /* 0x000fe20000000800 */
[-CC-:B------:R-:W-:Y:S01]  /*4540*/  FFMA.FTZ R65, R20, R57.reuse, -R62.reuse ;  /* 0x0000003914417223 */ /* 0x180fe2000001083e */
[-CC-:B------:R-:W-:Y:S01]  /*4550*/  FFMA.FTZ R63, R47, R57.reuse, -R62.reuse ;  /* 0x000000392f3f7223 */ /* 0x180fe2000001083e */
[-C--:B------:R-:W-:Y:S01]  /*4560*/  FFMA.FTZ R46, R46, R57.reuse, -R62 ;  /* 0x000000392e2e7223 */ /* 0x080fe2000001083e */
[----:B------:R-:W1:Y:S01]  /*4570*/  MUFU.EX2 R45, R45 ;  /* 0x0000002d002d7308 */ /* 0x000e620000000800 */
[C---:B------:R-:W-:Y:S01]  /*4580*/  HMMA.16816.F32 R80, R104.reuse, R82, RZ ;  /* 0x000000526850723c */ /* 0x040fe200000018ff */
[----:B------:R-:W-:Y:S01]  /*4590*/  FADD.FTZ R117, R117, R128 ;  /* 0x0000008075757221 */ /* 0x000fe20000010000 */
[-CC-:B------:R-:W-:Y:S01]  /*45a0*/  FFMA.FTZ R52, R52, R57.reuse, -R62.reuse ;  /* 0x0000003934347223 */ /* 0x180fe2000001083e */
[----:B------:R-:W4:Y:S01]  /*45b0*/  MUFU.EX2 R24, R24 ;  /* 0x0000001800187308 */ /* 0x000f220000000800 */
[-CC-:B------:R-:W-:Y:S01]  /*45c0*/  FFMA.FTZ R51, R51, R57.reuse, -R62.reuse ;  /* 0x0000003933337223 */ /* 0x180fe2000001083e */
[----:B---3--:R-:W-:Y:S01]  /*45d0*/  F2FP.F16.F32.PACK_AB R8, R29, R30 ;  /* 0x0000001e1d08723e */ /* 0x008fe200000000ff */
[----:B------:R-:W-:Y:S01]  /*45e0*/  FADD.FTZ R126, R126, R117 ;  /* 0x000000757e7e7221 */ /* 0x000fe20000010000 */
[----:B------:R-:W-:Y:S01]  /*45f0*/  MUFU.EX2 R44, R44 ;  /* 0x0000002c002c7308 */ /* 0x000fe20000000800 */
[----:B------:R-:W-:Y:S01]  /*4600*/  HMMA.16816.F32 R68, R104, R72, RZ ;  /* 0x000000486844723c */ /* 0x000fe200000018ff */
[-CC-:B------:R-:W-:Y:S01]  /*4610*/  FFMA.FTZ R117, R55, R57.reuse, -R62.reuse ;  /* 0x0000003937757223 */ /* 0x180fe2000001083e */
[----:B------:R-:W-:Y:S01]  /*4620*/  FFMA.FTZ R50, R50, R57, -R62 ;  /* 0x0000003932327223 */ /* 0x000fe2000001083e */
[----:B------:R-:W-:Y:S01]  /*4630*/  MUFU.EX2 R41, R41 ;  /* 0x0000002900297308 */ /* 0x000fe20000000800 */
[----:B------:R-:W-:-:S02]  /*4640*/  ISETP.GE.AND P0, PT, R4, R171, PT ;  /* 0x000000ab0400720c */ /* 0x000fc40003f06270 */
[----:B-1----:R-:W-:Y:S01]  /*4650*/  F2FP.F16.F32.PACK_AB R10, R45, R28 ;  /* 0x0000001c2d0a723e */ /* 0x002fe200000000ff */
[----:B------:R-:W-:Y:S01]  /*4660*/  MUFU.EX2 R43, R155 ;  /* 0x0000009b002b7308 */ /* 0x000fe20000000800 */
[----:B------:R-:W-:Y:S01]  /*4670*/  HMMA.16816.F32 R72, R104, R74, RZ ;  /* 0x0000004a6848723c */ /* 0x000fe200000018ff */
[----:B----4-:R-:W-:Y:S02]  /*4680*/  F2FP.F16.F32.PACK_AB R11, R24, R27 ;  /* 0x0000001b180b723e */ /* 0x010fe400000000ff */
[----:B------:R-:W1:Y:S04]  /*4690*/  MUFU.EX2 R42, R42 ;  /* 0x0000002a002a7308 */ /* 0x000e680000000800 */
[----:B------:R-:W-:Y:S01]  /*46a0*/  MUFU.EX2 R40, R40 ;  /* 0x0000002800287308 */ /* 0x000fe20000000800 */
[C---:B------:R-:W-:Y:S03]  /*46b0*/  HMMA.16816.F32 R76, R8.reuse, R12, R76 ;  /* 0x0000000c084c723c */ /* 0x040fe6000000184c */
[----:B------:R-:W-:Y:S04]  /*46c0*/  MUFU.EX2 R6, R6 ;  /* 0x0000000600067308 */ /* 0x000fe80000000800 */
[----:B------:R-:W-:Y:S01]  /*46d0*/  MUFU.EX2 R7, R7 ;  /* 0x0000000700077308 */ /* 0x000fe20000000800 */
[C---:B------:R-:W-:Y:S01]  /*46e0*/  HMMA.16816.F32 R80, R8.reuse, R14, R80 ;  /* 0x0000000e0850723c */ /* 0x040fe20000001850 */
[----:B------:R-:W3:Y:S02]  /*46f0*/  LDSM.16.MT88.4 R12, [R162+0xd400] ;  /* 0x00d40000a20c783b */ /* 0x000ee40000004200 */
[----:B------:R-:W-:Y:S04]  /*4700*/  MUFU.EX2 R5, R5 ;  /* 0x0000000500057308 */ /* 0x000fe80000000800 */
[----:B------:R-:W-:Y:S01]  /*4710*/  MUFU.EX2 R132, R132 ;  /* 0x0000008400847308 */ /* 0x000fe20000000800 */
[C---:B------:R-:W-:Y:S03]  /*4720*/  HMMA.16816.F32 R68, R8.reuse, R16, R68 ;  /* 0x000000100844723c */ /* 0x040fe60000001844 */
[----:B------:R-:W-:Y:S04]  /*4730*/  MUFU.EX2 R135, R135 ;  /* 0x0000008700877308 */ /* 0x000fe80000000800 */
[----:B------:R-:W-:Y:S01]  /*4740*/  MUFU.EX2 R131, R131 ;  /* 0x0000008300837308 */ /* 0x000fe20000000800 */
[----:B------:R-:W-:Y:S01]  /*4750*/  HMMA.16816.F32 R72, R8, R18, R72 ;  /* 0x000000120848723c */ /* 0x000fe20000001848 */
[----:B------:R-:W4:Y:S02]  /*4760*/  LDSM.16.MT88.4 R16, [R160+0xd000] ;  /* 0x00d00000a010783b */ /* 0x000f240000004200 */
[----:B------:R-:W-:Y:S04]  /*4770*/  MUFU.EX2 R133, R133 ;  /* 0x0000008500857308 */ /* 0x000fe80000000800 */
[----:B------:R-:W-:Y:S01]  /*4780*/  MUFU.EX2 R138, R138 ;  /* 0x0000008a008a7308 */ /* 0x000fe20000000800 */
[C---:B------:R-:W-:Y:S03]  /*4790*/  HMMA.16816.F32 R92, R104.reuse, R96, RZ ;  /* 0x00000060685c723c */ /* 0x040fe600000018ff */
[----:B------:R-:W-:Y:S04]  /*47a0*/  MUFU.EX2 R123, R123 ;  /* 0x0000007b007b7308 */ /* 0x000fe80000000800 */
[----:B------:R-:W-:Y:S01]  /*47b0*/  MUFU.EX2 R136, R136 ;  /* 0x0000008800887308 */ /* 0x000fe20000000800 */
[C---:B------:R-:W-:Y:S03]  /*47c0*/  HMMA.16816.F32 R96, R104.reuse, R98, RZ ;  /* 0x000000626860723c */ /* 0x040fe600000018ff */
[----:B------:R-:W-:Y:S04]  /*47d0*/  MUFU.EX2 R134, R134 ;  /* 0x0000008600867308 */ /* 0x000fe80000000800 */
[----:B------:R-:W-:Y:S01]  /*47e0*/  MUFU.EX2 R58, R58 ;  /* 0x0000003a003a7308 */ /* 0x000fe20000000800 */
[----:B--2---:R-:W-:Y:S03]  /*47f0*/  HMMA.16816.F32 R112, R104, R108, RZ ;  /* 0x0000006c6870723c */ /* 0x004fe600000018ff */
[----:B------:R-:W-:Y:S04]  /*4800*/  MUFU.EX2 R65, R65 ;  /* 0x0000004100417308 */ /* 0x000fe80000000800 */
[----:B------:R-:W-:Y:S01]  /*4810*/  MUFU.EX2 R63, R63 ;  /* 0x0000003f003f7308 */ /* 0x000fe20000000800 */
[C---:B---3--:R-:W-:Y:S03]  /*4820*/  HMMA.16816.F32 R92, R8.reuse, R12, R92 ;  /* 0x0000000c085c723c */ /* 0x048fe6000000185c */
[----:B------:R-:W-:Y:S04]  /*4830*/  MUFU.EX2 R46, R46 ;  /* 0x0000002e002e7308 */ /* 0x000fe80000000800 */
[----:B------:R-:W-:Y:S01]  /*4840*/  MUFU.EX2 R55, R127 ;  /* 0x0000007f00377308 */ /* 0x000fe20000000800 */
[----:B------:R-:W-:Y:S01]  /*4850*/  HMMA.16816.F32 R96, R8, R14, R96 ;  /* 0x0000000e0860723c */ /* 0x000fe20000001860 */
[----:B------:R-:W2:Y:S02]  /*4860*/  LDSM.16.MT88.4 R12, [R160+0xd400] ;  /* 0x00d40000a00c783b */ /* 0x000ea40000004200 */
        /* <DEDUP_REMOVED lines=8> */
[C---:B------:R-:W-:Y:S08]  /*48f0*/  HMMA.16816.F32 R88, R104.reuse, R90, RZ ;  /* 0x0000005a6858723c */ /* 0x040ff000000018ff */
[C---:B----4-:R-:W-:Y:S08]  /*4900*/  HMMA.16816.F32 R100, R104.reuse, R16, RZ ;  /* 0x000000106864723c */ /* 0x050ff000000018ff */
[----:B------:R-:W-:Y:S01]  /*4910*/  HMMA.16816.F32 R104, R104, R18, RZ ;  /* 0x000000126868723c */ /* 0x000fe200000018ff */
[----:B------:R-:W-:Y:S07]  /*4920*/  LDSM.16.MT88.4 R16, [R160+0xa400] ;  /* 0x00a40000a010783b */ /* 0x000fee0000004200 */
[----:B------:R-:W-:Y:S01]  /*4930*/  HMMA.16816.F32 R112, R8, R36, R112 ;  /* 0x000000240870723c */ /* 0x000fe20000001870 */
[-CC-:B------:R-:W-:Y:S01]  /*4940*/  FFMA.FTZ R37, R195, R57.reuse, -R62.reuse ;  /* 0x00000039c3257223 */ /* 0x180fe2000001083e */
[----:B------:R-:W-:-:S05]  /*4950*/  FFMA.FTZ R36, R141, R57, -R62 ;  /* 0x000000398d247223 */ /* 0x000fca000001083e */
[----:B------:R-:W3:Y:S01]  /*4960*/  MUFU.EX2 R37, R37 ;  /* 0x0000002500257308 */ /* 0x000ee20000000800 */
[C---:B--2---:R-:W-:Y:S03]  /*4970*/  HMMA.16816.F32 R100, R8.reuse, R12, R100 ;  /* 0x0000000c0864723c */ /* 0x044fe60000001864 */
[----:B------:R-:W-:Y:S05]  /*4980*/  MUFU.EX2 R36, R36 ;  /* 0x0000002400247308 */ /* 0x000fea0000000800 */
[C---:B------:R-:W-:Y:S01]  /*4990*/  HMMA.16816.F32 R104, R8.reuse, R14, R104 ;  /* 0x0000000e0868723c */ /* 0x040fe20000001868 */
[----:B------:R-:W2:Y:S07]  /*49a0*/  LDSM.16.MT88.4 R12, [R162+0x9800] ;  /* 0x00980000a20c783b */ /* 0x000eae0000004200 */
[----:B------:R-:W-:Y:S01]  /*49b0*/  HMMA.16816.F32 R108, R8, R38, R108 ;  /* 0x00000026086c723c */ /* 0x000fe2000000186c */
[-CC-:B------:R-:W-:Y:S01]  /*49c0*/  FFMA.FTZ R39, R197, R57.reuse, -R122.reuse ;  /* 0x00000039c5277223 */ /* 0x180fe2000001087a */
[----:B------:R-:W-:-:S05]  /*49d0*/  FFMA.FTZ R38, R157, R57, -R122 ;  /* 0x000000399d267223 */ /* 0x000fca000001087a */
[----:B------:R-:W-:Y:S01]  /*49e0*/  MUFU.EX2 R39, R39 ;  /* 0x0000002700277308 */ /* 0x000fe20000000800 */
[C---:B------:R-:W-:Y:S01]  /*49f0*/  HMMA.16816.F32 R84, R8.reuse, R32, R84 ;  /* 0x000000200854723c */ /* 0x040fe20000001854 */
[-C--:B------:R-:W-:Y:S01]  /*4a00*/  FFMA.FTZ R33, R147, R57.reuse, -R122 ;  /* 0x0000003993217223 */ /* 0x080fe2000001087a */
[----:B------:R-:W-:Y:S01]  /*4a10*/  FFMA.FTZ R32, R149, R57, -R62 ;  /* 0x0000003995207223 */ /* 0x000fe2000001083e */
[----:B------:R-:W4:Y:S04]  /*4a20*/  MUFU.EX2 R38, R38 ;  /* 0x0000002600267308 */ /* 0x000f280000000800 */
[----:B------:R-:W-:Y:S01]  /*4a30*/  MUFU.EX2 R33, R33 ;  /* 0x0000002100217308 */ /* 0x000fe20000000800 */
[----:B------:R-:W-:Y:S01]  /*4a40*/  HMMA.16816.F32 R88, R8, R34, R88 ;  /* 0x000000220858723c */ /* 0x000fe20000001858 */
[----:B-1----:R-:W-:Y:S01]  /*4a50*/  F2FP.F16.F32.PACK_AB R8, R42, R43 ;  /* 0x0000002b2a08723e */ /* 0x002fe200000000ff */
[-C--:B------:R-:W-:Y:S01]  /*4a60*/  FFMA.FTZ R34, R143, R57.reuse, -R122 ;  /* 0x000000398f227223 */ /* 0x080fe2000001087a */
[----:B------:R-:W-:Y:S01]  /*4a70*/  F2FP.F16.F32.PACK_AB R9, R41, R44 ;  /* 0x0000002c2909723e */ /* 0x000fe200000000ff */
[----:B------:R-:W-:Y:S01]  /*4a80*/  FFMA.FTZ R35, R139, R57, -R62 ;  /* 0x000000398b237223 */ /* 0x000fe2000001083e */
[----:B---3--:R-:W-:Y:S01]  /*4a90*/  F2FP.F16.F32.PACK_AB R10, R37, R40 ;  /* 0x00000028250a723e */ /* 0x008fe200000000ff */
[----:B------:R-:W-:Y:S01]  /*4aa0*/  MUFU.EX2 R32, R32 ;  /* 0x0000002000207308 */ /* 0x000fe20000000800 */
[----:B----4-:R-:W-:-:S03]  /*4ab0*/  F2FP.F16.F32.PACK_AB R11, R38, R39 ;  /* 0x00000027260b723e */ /* 0x010fc600000000ff */
[----:B------:R-:W-:Y:S04]  /*4ac0*/  MUFU.EX2 R34, R34 ;  /* 0x0000002200227308 */ /* 0x000fe80000000800 */
[----:B------:R-:W1:Y:S01]  /*4ad0*/  MUFU.EX2 R35, R35 ;  /* 0x0000002300237308 */ /* 0x000e620000000800 */
[C---:B--2---:R-:W-:Y:S08]  /*4ae0*/  HMMA.16816.F32 R112, R8.reuse, R12, R112 ;  /* 0x0000000c0870723c */ /* 0x044ff00000001870 */
[C---:B------:R-:W-:Y:S01]  /*4af0*/  HMMA.16816.F32 R108, R8.reuse, R14, R108 ;  /* 0x0000000e086c723c */ /* 0x040fe2000000186c */
[----:B------:R-:W2:Y:S07]  /*4b00*/  LDSM.16.MT88.4 R12, [R160+0x9800] ;  /* 0x00980000a00c783b */ /* 0x000eae0000004200 */
        /* <DEDUP_REMOVED lines=13> */
[----:B------:R-:W-:Y:S01]  /*4be0*/  HMMA.16816.F32 R104, R8, R14, R104 ;  /* 0x0000000e0868723c */ /* 0x000fe20000001868 */
[----:B------:R-:W2:Y:S01]  /*4bf0*/  LDSM.16.MT88.4 R12, [R162+0x9c00] ;  /* 0x009c0000a20c783b */ /* 0x000ea20000004200 */
[----:B-1----:R-:W-:-:S02]  /*4c00*/  F2FP.F16.F32.PACK_AB R8, R35, R36 ;  /* 0x000000242308723e */ /* 0x002fc400000000ff */
[----:B------:R-:W-:Y:S02]  /*4c10*/  F2FP.F16.F32.PACK_AB R9, R33, R34 ;  /* 0x000000222109723e */ /* 0x000fe400000000ff */
[----:B------:R-:W-:Y:S02]  /*4c20*/  F2FP.F16.F32.PACK_AB R10, R7, R32 ;  /* 0x00000020070a723e */ /* 0x000fe400000000ff */
[----:B------:R-:W-:-:S07]  /*4c30*/  F2FP.F16.F32.PACK_AB R11, R5, R6 ;  /* 0x00000006050b723e */ /* 0x000fce00000000ff */
[C---:B--2---:R-:W-:Y:S08]  /*4c40*/  HMMA.16816.F32 R112, R8.reuse, R12, R112 ;  /* 0x0000000c0870723c */ /* 0x044ff00000001870 */
[C---:B------:R-:W-:Y:S01]  /*4c50*/  HMMA.16816.F32 R108, R8.reuse, R14, R108 ;  /* 0x0000000e086c723c */ /* 0x040fe2000000186c */
[----:B------:R-:W1:Y:S07]  /*4c60*/  LDSM.16.MT88.4 R12, [R160+0x9c00] ;  /* 0x009c0000a00c783b */ /* 0x000e6e0000004200 */
[C---:B-1----:R-:W-:Y:S08]  /*4c70*/  HMMA.16816.F32 R68, R8.reuse, R12, R68 ;  /* 0x0000000c0844723c */ /* 0x042ff00000001844 */
        /* <DEDUP_REMOVED lines=35> */
[-CC-:B------:R-:W-:Y:S01]  /*4eb0*/  FFMA.FTZ R11, R23, R57.reuse, -R122.reuse ;  /* 0x00000039170b7223 */ /* 0x180fe2000001087a */
[-CC-:B------:R-:W-:Y:S01]  /*4ec0*/  FFMA.FTZ R10, R21, R57.reuse, -R122.reuse ;  /* 0x00000039150a7223 */ /* 0x180fe2000001087a */
[-CC-:B------:R-:W-:Y:S01]  /*4ed0*/  FFMA.FTZ R8, R56, R57.reuse, -R122.reuse ;  /* 0x0000003938087223 */ /* 0x180fe2000001087a */
[-C--:B------:R-:W-:Y:S01]  /*4ee0*/  FFMA.FTZ R122, R64, R57.reuse, -R122 ;  /* 0x00000039407a7223 */ /* 0x080fe2000001087a */
[-CC-:B------:R-:W-:Y:S01]  /*4ef0*/  FFMA.FTZ R64, R22, R57.reuse, -R62.reuse ;  /* 0x0000003916407223 */ /* 0x180fe2000001083e */
[----:B------:R-:W-:Y:S01]  /*4f00*/  MUFU.EX2 R56, R11 ;  /* 0x0000000b00387308 */ /* 0x000fe20000000800 */
[----:B------:R-:W1:Y:S01]  /*4f10*/  LDSM.16.MT88.4 R20, [R162+0xa400] ;  /* 0x00a40000a214783b */ /* 0x000e620000004200 */
[----:B------:R-:W-:Y:S01]  /*4f20*/  FADD.FTZ R9, R130, R119 ;  /* 0x0000007782097221 */ /* 0x000fe20000010000 */
[-CC-:B------:R-:W-:Y:S01]  /*4f30*/  FFMA.FTZ R119, R49, R57.reuse, -R62.reuse ;  /* 0x0000003931777223 */ /* 0x180fe2000001083e */
[----:B------:R-:W2:Y:S01]  /*4f40*/  MUFU.EX2 R61, R10 ;  /* 0x0000000a003d7308 */ /* 0x000ea20000000800 */
[-CC-:B------:R-:W-:Y:S01]  /*4f50*/  FFMA.FTZ R49, R54, R57.reuse, -R62.reuse ;  /* 0x0000003936317223 */ /* 0x180fe2000001083e */
[-CC-:B------:R-:W-:Y:S01]  /*4f60*/  FFMA.FTZ R54, R53, R57.reuse, -R62.reuse ;  /* 0x0000003935367223 */ /* 0x180fe2000001083e */
[----:B------:R-:W-:Y:S01]  /*4f70*/  FFMA.FTZ R57, R48, R57, -R62 ;  /* 0x0000003930397223 */ /* 0x000fe2000001083e */
[----:B------:R-:W3:Y:S01]  /*4f80*/  MUFU.EX2 R64, R64 ;  /* 0x0000004000407308 */ /* 0x000ee20000000800 */
[----:B------:R-:W-:Y:S01]  /*4f90*/  FADD.FTZ R62, R60, R9 ;  /* 0x000000093c3e7221 */ /* 0x000fe20000010000 */
[----:B------:R-:W4:Y:S01]  /*4fa0*/  LDSM.16.MT88.4 R12, [R162+0xc400] ;  /* 0x00c40000a20c783b */ /* 0x000f220000004200 */
[----:B------:R-:W-:Y:S01]  /*4fb0*/  FADD.FTZ R53, R59, R126 ;  /* 0x0000007e3b357221 */ /* 0x000fe20000010000 */
[----:B------:R3:W5:Y:S01]  /*4fc0*/  MUFU.EX2 R47, R8 ;  /* 0x00000008002f7308 */ /* 0x0007620000000800 */
[----:B------:R-:W-:-:S02]  /*4fd0*/  FADD.FTZ R31, R31, R62 ;  /* 0x0000003e1f1f7221 */ /* 0x000fc40000010000 */
[----:B------:R-:W-:Y:S01]  /*4fe0*/  FADD.FTZ R26, R26, R53 ;  /* 0x000000351a1a7221 */ /* 0x000fe20000010000 */
[----:B------:R-:W-:Y:S01]  /*4ff0*/  MUFU.EX2 R60, R129 ;  /* 0x00000081003c7308 */ /* 0x000fe20000000800 */
[----:B------:R-:W-:Y:S01]  /*5000*/  FADD.FTZ R30, R30, R31 ;  /* 0x0000001f1e1e7221 */ /* 0x000fe20000010000 */
[----:B--2---:R-:W-:Y:S01]  /*5010*/  F2FP.F16.F32.PACK_AB R9, R61, R56 ;  /* 0x000000383d09723e */ /* 0x004fe200000000ff */
[----:B------:R-:W-:Y:S01]  /*5020*/  FADD.FTZ R26, R25, R26 ;  /* 0x0000001a191a7221 */ /* 0x000fe20000010000 */
[----:B------:R-:W-:Y:S01]  /*5030*/  F2FP.F16.F32.PACK_AB R10, R46, R63 ;  /* 0x0000003f2e0a723e */ /* 0x000fe200000000ff */
[----:B------:R-:W-:Y:S01]  /*5040*/  MUFU.EX2 R48, R125 ;  /* 0x0000007d00307308 */ /* 0x000fe20000000800 */
[----:B------:R-:W-:Y:S01]  /*5050*/  FADD.FTZ R29, R29, R30 ;  /* 0x0000001e1d1d7221 */ /* 0x000fe20000010000 */
[----:B------:R-:W-:Y:S02]  /*5060*/  FADD.FTZ R27, R27, R26 ;  /* 0x0000001a1b1b7221 */ /* 0x000fe40000010000 */
[----:B------:R-:W-:Y:S01]  /*5070*/  MUFU.EX2 R59, R119 ;  /* 0x00000077003b7308 */ /* 0x000fe20000000800 */
[----:B---3--:R-:W-:Y:S01]  /*5080*/  F2FP.F16.F32.PACK_AB R8, R65, R64 ;  /* 0x000000404108723e */ /* 0x008fe200000000ff */
[----:B------:R-:W-:Y:S01]  /*5090*/  FADD.FTZ R126, R28, R29 ;  /* 0x0000001d1c7e7221 */ /* 0x000fe20000010000 */
[----:B-----5:R-:W-:Y:S01]  /*50a0*/  F2FP.F16.F32.PACK_AB R11, R47, R58 ;  /* 0x0000003a2f0b723e */ /* 0x020fe200000000ff */
[----:B------:R2:W3:Y:S01]  /*50b0*/  MUFU.EX2 R62, R117 ;  /* 0x00000075003e7308 */ /* 0x0004e20000000800 */
[----:B------:R-:W-:Y:S01]  /*50c0*/  LDSM.16.MT88.4 R28, [R160+0xa800] ;  /* 0x00a80000a01c783b */ /* 0x000fe20000004200 */
[----:B------:R-:W-:-:S02]  /*50d0*/  FADD.FTZ R126, R45, R126 ;  /* 0x0000007e2d7e7221 */ /* 0x000fc40000010000 */
[----:B------:R-:W-:Y:S02]  /*50e0*/  MUFU.EX2 R49, R49 ;  /* 0x0000003100317308 */ /* 0x000fe40000000800 */
[C---:B------:R-:W-:Y:S02]  /*50f0*/  HMMA.16816.F32 R68, R8.reuse, R16, R68 ;  /* 0x000000100844723c */ /* 0x040fe40000001844 */
[----:B------:R-:W5:Y:S04]  /*5100*/  MUFU.EX2 R54, R54 ;  /* 0x0000003600367308 */ /* 0x000f680000000800 */
[----:B------:R-:W5:Y:S02]  /*5110*/  MUFU.EX2 R53, R124 ;  /* 0x0000007c00357308 */ /* 0x000f640000000800 */
[C---:B-1----:R-:W-:Y:S01]  /*5120*/  HMMA.16816.F32 R112, R8.reuse, R20, R112 ;  /* 0x000000140870723c */ /* 0x042fe20000001870 */
[----:B--2---:R-:W-:Y:S01]  /*5130*/  FADD.FTZ R117, R24, R27 ;  /* 0x0000001b18757221 */ /* 0x004fe20000010000 */
[----:B------:R-:W1:Y:S01]  /*5140*/  MUFU.EX2 R57, R57 ;  /* 0x0000003900397308 */ /* 0x000e620000000800 */
[----:B------:R-:W-:Y:S02]  /*5150*/  LDSM.16.MT88.4 R24, [R162+0xc800] ;  /* 0x00c80000a218783b */ /* 0x000fe40000004200 */
[----:B------:R-:W-:Y:S01]  /*5160*/  FADD.FTZ R44, R44, R117 ;  /* 0x000000752c2c7221 */ /* 0x000fe20000010000 */
[----:B------:R-:W2:Y:S02]  /*5170*/  MUFU.EX2 R195, R122 ;  /* 0x0000007a00c37308 */ /* 0x000ea40000000800 */
[----:B------:R-:W-:Y:S01]  /*5180*/  HMMA.16816.F32 R108, R8, R22, R108 ;  /* 0x00000016086c723c */ /* 0x000fe2000000186c */
[----:B------:R-:W3:Y:S01]  /*5190*/  LDSM.16.MT88.4 R20, [R160+0xc400] ;  /* 0x00c40000a014783b */ /* 0x000ee20000004200 */
[----:B------:R-:W-:-:S06]  /*51a0*/  FADD.FTZ R44, R41, R44 ;  /* 0x0000002c292c7221 */ /* 0x000fcc0000010000 */
[C---:B------:R-:W-:Y:S01]  /*51b0*/  HMMA.16816.F32 R72, R8.reuse, R18, R72 ;  /* 0x000000120848723c */ /* 0x040fe20000001848 */
[----:B------:R-:W5:Y:S07]  /*51c0*/  LDSM.16.MT88.4 R16, [R162+0xe400] ;  /* 0x00e40000a210783b */ /* 0x000f6e0000004200 */
[C---:B----4-:R-:W-:Y:S08]  /*51d0*/  HMMA.16816.F32 R76, R8.reuse, R12, R76 ;  /* 0x0000000c084c723c */ /* 0x050ff0000000184c */
[C---:B------:R-:W-:Y:S01]  /*51e0*/  HMMA.16816.F32 R80, R8.reuse, R14, R80 ;  /* 0x0000000e0850723c */ /* 0x040fe20000001850 */
[----:B------:R-:W4:Y:S07]  /*51f0*/  LDSM.16.MT88.4 R12, [R160+0xe400] ;  /* 0x00e40000a00c783b */ /* 0x000f2e0000004200 */
[C---:B---3--:R-:W-:Y:S08]  /*5200*/  HMMA.16816.F32 R84, R8.reuse, R20, R84 ;  /* 0x000000140854723c */ /* 0x048ff00000001854 */
[C---:B------:R-:W-:Y:S01]  /*5210*/  HMMA.16816.F32 R88, R8.reuse, R22, R88 ;  /* 0x000000160858723c */ /* 0x040fe20000001858 */
[----:B------:R-:W3:Y:S07]  /*5220*/  LDSM.16.MT88.4 R20, [R162+0xa800] ;  /* 0x00a80000a214783b */ /* 0x000eee0000004200 */
[C---:B-----5:R-:W-:Y:S08]  /*5230*/  HMMA.16816.F32 R92, R8.reuse, R16, R92 ;  /* 0x00000010085c723c */ /* 0x060ff0000000185c */
[C---:B------:R-:W-:Y:S01]  /*5240*/  HMMA.16816.F32 R96, R8.reuse, R18, R96 ;  /* 0x000000120860723c */ /* 0x040fe20000001860 */
[----:B------:R-:W5:Y:S07]  /*5250*/  LDSM.16.MT88.4 R16, [R160+0xc800] ;  /* 0x00c80000a010783b */ /* 0x000f6e0000004200 */
[C---:B----4-:R-:W-:Y:S08]  /*5260*/  HMMA.16816.F32 R100, R8.reuse, R12, R100 ;  /* 0x0000000c0864723c */ /* 0x050ff00000001864 */
[----:B------:R-:W-:Y:S01]  /*5270*/  HMMA.16816.F32 R104, R8, R14, R104 ;  /* 0x0000000e0868723c */ /* 0x000fe20000001868 */
[----:B------:R-:W-:Y:S01]  /*5280*/  F2FP.F16.F32.PACK_AB R8, R62, R59 ;  /* 0x0000003b3e08723e */ /* 0x000fe200000000ff */
[----:B------:R-:W4:Y:S01]  /*5290*/  LDSM.16.MT88.4 R12, [R162+0xe800] ;  /* 0x00e80000a20c783b */ /* 0x000f220000004200 */
[----:B------:R-:W-:-:S02]  /*52a0*/  F2FP.F16.F32.PACK_AB R9, R55, R60 ;  /* 0x0000003c3709723e */ /* 0x000fc400000000ff */
[----:B------:R-:W-:Y:S02]  /*52b0*/  F2FP.F16.F32.PACK_AB R10, R54, R49 ;  /* 0x00000031360a723e */ /* 0x000fe400000000ff */
[----:B------:R-:W-:-:S07]  /*52c0*/  F2FP.F16.F32.PACK_AB R11, R53, R48 ;  /* 0x00000030350b723e */ /* 0x000fce00000000ff */
[C---:B---3--:R-:W-:Y:S08]  /*52d0*/  HMMA.16816.F32 R112, R8.reuse, R20, R112 ;  /* 0x000000140870723c */ /* 0x048ff00000001870 */
[C---:B------:R-:W-:Y:S01]  /*52e0*/  HMMA.16816.F32 R108, R8.reuse, R22, R108 ;  /* 0x00000016086c723c */ /* 0x040fe2000000186c */
[----:B------:R-:W3:Y:S07]  /*52f0*/  LDSM.16.MT88.4 R20, [R160+0xe800] ;  /* 0x00e80000a014783b */ /* 0x000eee0000004200 */
[----:B------:R-:W-:Y:S01]  /*5300*/  HMMA.16816.F32 R68, R8, R28, R68 ;  /* 0x0000001c0844723c */ /* 0x000fe20000001844 */
[----:B------:R-:W-:-:S04]  /*5310*/  FADD.FTZ R29, R39, R44 ;  /* 0x0000002c271d7221 */ /* 0x000fc80000010000 */
[----:B------:R-:W-:-:S03]  /*5320*/  FADD.FTZ R29, R38, R29 ;  /* 0x0000001d261d7221 */ /* 0x000fc60000010000 */
[----:B-----5:R-:W-:Y:S01]  /*5330*/  HMMA.16816.F32 R84, R8, R16, R84 ;  /* 0x000000100854723c */ /* 0x020fe20000001854 */
[----:B------:R-:W-:-:S04]  /*5340*/  FADD.FTZ R34, R34, R29 ;  /* 0x0000001d22227221 */ /* 0x000fc80000010000 */
[----:B------:R-:W-:-:S03]  /*5350*/  FADD.FTZ R33, R33, R34 ;  /* 0x0000002221217221 */ /* 0x000fc60000010000 */
[----:B------:R-:W-:Y:S01]  /*5360*/  HMMA.16816.F32 R88, R8, R18, R88 ;  /* 0x000000120858723c */ /* 0x000fe20000001858 */
[----:B------:R-:W5:Y:S01]  /*5370*/  LDSM.16.MT88.4 R16, [R160+0xac00] ;  /* 0x00ac0000a010783b */ /* 0x000f620000004200 */
[----:B------:R-:W-:-:S04]  /*5380*/  FADD.FTZ R6, R6, R33 ;  /* 0x0000002106067221 */ /* 0x000fc80000010000 */
[----:B------:R-:W-:Y:S02]  /*5390*/  FADD.FTZ R5, R5, R6 ;  /* 0x0000000605057221 */ /* 0x000fe40000010000 */
[----:B----4-:R-:W-:Y:S02]  /*53a0*/  HMMA.16816.F32 R92, R8, R12, R92 ;  /* 0x0000000c085c723c */ /* 0x010fe4000000185c */
[----:B------:R-:W-:-:S06]  /*53b0*/  FADD.FTZ R132, R132, R5 ;  /* 0x0000000584847221 */ /* 0x000fcc0000010000 */
[C---:B------:R-:W-:Y:S01]  /*53c0*/  HMMA.16816.F32 R96, R8.reuse, R14, R96 ;  /* 0x0000000e0860723c */ /* 0x040fe20000001860 */
[----:B------:R-:W4:Y:S07]  /*53d0*/  LDSM.16.MT88.4 R12, [R162+0xcc00] ;  /* 0x00cc0000a20c783b */ /* 0x000f2e0000004200 */
[----:B---3--:R-:W-:Y:S01]  /*53e0*/  HMMA.16816.F32 R100, R8, R20, R100 ;  /* 0x000000140864723c */ /* 0x008fe20000001864 */
[----:B------:R-:W-:-:S04]  /*53f0*/  FADD.FTZ R21, R43, R126 ;  /* 0x0000007e2b157221 */ /* 0x000fc80000010000 */
[----:B------:R-:W-:-:S03]  /*5400*/  FADD.FTZ R21, R42, R21 ;  /* 0x000000152a157221 */ /* 0x000fc60000010000 */
[----:B------:R-:W-:Y:S01]  /*5410*/  HMMA.16816.F32 R72, R8, R30, R72 ;  /* 0x0000001e0848723c */ /* 0x000fe20000001848 */
[----:B------:R-:W-:-:S04]  /*5420*/  FADD.FTZ R40, R40, R21 ;  /* 0x0000001528287221 */ /* 0x000fc80000010000 */
[----:B------:R-:W-:-:S03]  /*5430*/  FADD.FTZ R37, R37, R40 ;  /* 0x0000002825257221 */ /* 0x000fc60000010000 */
[----:B------:R-:W-:Y:S01]  /*5440*/  HMMA.16816.F32 R76, R8, R24, R76 ;  /* 0x00000018084c723c */ /* 0x000fe2000000184c */
[----:B------:R-:W-:-:S04]  /*5450*/  FADD.FTZ R36, R36, R37 ;  /* 0x0000002524247221 */ /* 0x000fc80000010000 */
[----:B------:R-:W-:-:S03]  /*5460*/  FADD.FTZ R35, R35, R36 ;  /* 0x0000002423237221 */ /* 0x000fc60000010000 */
[----:B------:R-:W-:Y:S01]  /*5470*/  HMMA.16816.F32 R80, R8, R26, R80 ;  /* 0x0000001a0850723c */ /* 0x000fe20000001850 */
[----:B------:R-:W-:Y:S01]  /*5480*/  FADD.FTZ R32, R32, R35 ;  /* 0x0000002320207221 */ /* 0x000fe20000010000 */
[----:B------:R-:W3:Y:S03]  /*5490*/  LDSM.16.MT88.4 R24, [R162+0xac00] ;  /* 0x00ac0000a218783b */ /* 0x000ee60000004200 */
[----:B------:R-:W-:-:S03]  /*54a0*/  FADD.FTZ R6, R7, R32 ;  /* 0x0000002007067221 */ /* 0x000fc60000010000 */
[----:B------:R-:W-:Y:S01]  /*54b0*/  HMMA.16816.F32 R104, R8, R22, R104 ;  /* 0x000000160868723c */ /* 0x000fe20000001868 */
[----:B------:R-:W-:Y:S01]  /*54c0*/  FADD.FTZ R133, R133, R6 ;  /* 0x0000000685857221 */ /* 0x000fe20000010000 */
[----:B------:R-:W-:Y:S01]  /*54d0*/  FADD.FTZ R6, R135, R132 ;  /* 0x0000008487067221 */ /* 0x000fe20000010000 */
[----:B------:R-:W-:Y:S01]  /*54e0*/  F2FP.F16.F32.PACK_AB R8, R51, R52 ;  /* 0x000000343308723e */ /* 0x000fe200000000ff */
[----:B------:R-:W3:Y:S01]  /*54f0*/  LDSM.16.MT88.4 R20, [R160+0xcc00] ;  /* 0x00cc0000a014783b */ /* 0x000ee20000004200 */
[----:B------:R-:W-:Y:S01]  /*5500*/  FADD.FTZ R138, R138, R133 ;  /* 0x000000858a8a7221 */ /* 0x000fe20000010000 */
[----:B------:R-:W-:Y:S01]  /*5510*/  FADD.FTZ R5, R131, R6 ;  /* 0x0000000683057221 */ /* 0x000fe20000010000 */
[----:B------:R-:W-:Y:S02]  /*5520*/  F2FP.F16.F32.PACK_AB R9, R67, R118 ;  /* 0x000000764309723e */ /* 0x000fe400000000ff */
[----:B------:R-:W-:Y:S01]  /*5530*/  FADD.FTZ R7, R123, R138 ;  /* 0x0000008a7b077221 */ /* 0x000fe20000010000 */
[----:B-1----:R-:W-:Y:S01]  /*5540*/  F2FP.F16.F32.PACK_AB R10, R57, R50 ;  /* 0x00000032390a723e */ /* 0x002fe200000000ff */
[----:B------:R-:W-:Y:S01]  /*5550*/  FADD.FTZ R5, R134, R5 ;  /* 0x0000000586057221 */ /* 0x000fe20000010000 */
[----:B--2---:R-:W-:Y:S01]  /*5560*/  F2FP.F16.F32.PACK_AB R11, R195, R66 ;  /* 0x00000042c30b723e */ /* 0x004fe200000000ff */
[----:B------:R-:W-:-:S02]  /*5570*/  FADD.FTZ R7, R136, R7 ;  /* 0x0000000788077221 */ /* 0x000fc40000010000 */
[----:B------:R-:W-:Y:S02]  /*5580*/  FADD.FTZ R56, R56, R5 ;  /* 0x0000000538387221 */ /* 0x000fe40000010000 */
[----:B------:R-:W-:Y:S02]  /*5590*/  FADD.FTZ R6, R64, R7 ;  /* 0x0000000740067221 */ /* 0x000fe40000010000 */
[----:B-----5:R-:W-:Y:S01]  /*55a0*/  HMMA.16816.F32 R68, R8, R16, R68 ;  /* 0x000000100844723c */ /* 0x020fe20000001844 */
[----:B------:R-:W-:Y:S01]  /*55b0*/  FADD.FTZ R61, R61, R56 ;  /* 0x000000383d3d7221 */ /* 0x000fe20000010000 */
[----:B------:R-:W-:-:S03]  /*55c0*/  FADD.FTZ R6, R65, R6 ;  /* 0x0000000641067221 */ /* 0x000fc60000010000 */
[----:B------:R-:W-:Y:S01]  /*55d0*/  FADD.FTZ R58, R58, R61 ;  /* 0x0000003d3a3a7221 */ /* 0x000fe20000010000 */
[----:B------:R-:W-:Y:S02]  /*55e0*/  FADD.FTZ R63, R63, R6 ;  /* 0x000000063f3f7221 */ /* 0x000fe40000010000 */
[----:B------:R-:W-:Y:S01]  /*55f0*/  HMMA.16816.F32 R72, R8, R18, R72 ;  /* 0x000000120848723c */ /* 0x000fe20000001848 */
[----:B------:R-:W1:Y:S01]  /*5600*/  LDSM.16.MT88.4 R16, [R162+0xec00] ;  /* 0x00ec0000a210783b */ /* 0x000e620000004200 */
[----:B------:R-:W-:Y:S01]  /*5610*/  FADD.FTZ R47, R47, R58 ;  /* 0x0000003a2f2f7221 */ /* 0x000fe20000010000 */
[----:B------:R-:W-:-:S03]  /*5620*/  FADD.FTZ R46, R46, R63 ;  /* 0x0000003f2e2e7221 */ /* 0x000fc60000010000 */
[----:B------:R-:W-:Y:S01]  /*5630*/  FADD.FTZ R60, R60, R47 ;  /* 0x0000002f3c3c7221 */ /* 0x000fe20000010000 */
[----:B------:R-:W-:Y:S01]  /*5640*/  FADD.FTZ R59, R59, R46 ;  /* 0x0000002e3b3b7221 */ /* 0x000fe20000010000 */
[----:B----4-:R-:W-:Y:S02]  /*5650*/  HMMA.16816.F32 R76, R8, R12, R76 ;  /* 0x0000000c084c723c */ /* 0x010fe4000000184c */
[----:B------:R-:W-:Y:S01]  /*5660*/  FADD.FTZ R55, R55, R60 ;  /* 0x0000003c37377221 */ /* 0x000fe20000010000 */
[----:B------:R-:W-:-:S03]  /*5670*/  FADD.FTZ R62, R62, R59 ;  /* 0x0000003b3e3e7221 */ /* 0x000fc60000010000 */
[----:B------:R-:W-:Y:S01]  /*5680*/  FADD.FTZ R48, R48, R55 ;  /* 0x0000003730307221 */ /* 0x000fe20000010000 */
[----:B------:R-:W-:Y:S01]  /*5690*/  FADD.FTZ R5, R49, R62 ;  /* 0x0000003e31057221 */ /* 0x000fe20000010000 */
[----:B------:R-:W-:Y:S01]  /*56a0*/  HMMA.16816.F32 R80, R8, R14, R80 ;  /* 0x0000000e0850723c */ /* 0x000fe20000001850 */
[----:B------:R-:W2:Y:S01]  /*56b0*/  LDSM.16.MT88.4 R12, [R160+0xec00] ;  /* 0x00ec0000a00c783b */ /* 0x000ea20000004200 */
[----:B------:R-:W-:Y:S01]  /*56c0*/  FADD.FTZ R53, R53, R48 ;  /* 0x0000003035357221 */ /* 0x000fe20000010000 */
[----:B------:R-:W-:-:S03]  /*56d0*/  FADD.FTZ R5, R54, R5 ;  /* 0x0000000536057221 */ /* 0x000fc60000010000 */
[----:B------:R-:W-:Y:S01]  /*56e0*/  FADD.FTZ R118, R118, R53 ;  /* 0x0000003576767221 */ /* 0x000fe20000010000 */
[----:B------:R-:W-:Y:S01]  /*56f0*/  FADD.FTZ R52, R52, R5 ;  /* 0x0000000534347221 */ /* 0x000fe20000010000 */
[----:B---3--:R-:W-:Y:S02]  /*5700*/  HMMA.16816.F32 R112, R8, R24, R112 ;  /* 0x000000180870723c */ /* 0x008fe40000001870 */
[----:B------:R-:W-:Y:S01]  /*5710*/  FADD.FTZ R67, R67, R118 ;  /* 0x0000007643437221 */ /* 0x000fe20000010000 */
[----:B------:R-:W-:-:S03]  /*5720*/  FADD.FTZ R51, R51, R52 ;  /* 0x0000003433337221 */ /* 0x000fc60000010000 */
[----:B------:R-:W-:Y:S01]  /*5730*/  FADD.FTZ R66, R66, R67 ;  /* 0x0000004342427221 */ /* 0x000fe20000010000 */
[----:B------:R-:W-:Y:S01]  /*5740*/  FADD.FTZ R50, R50, R51 ;  /* 0x0000003332327221 */ /* 0x000fe20000010000 */
[----:B------:R-:W-:Y:S02]  /*5750*/  HMMA.16816.F32 R108, R8, R26, R108 ;  /* 0x0000001a086c723c */ /* 0x000fe4000000186c */
[----:B------:R-:W-:Y:S01]  /*5760*/  FADD.FTZ R195, R195, R66 ;  /* 0x00000042c3c37221 */ /* 0x000fe20000010000 */
[----:B------:R-:W-:-:S05]  /*5770*/  FADD.FTZ R194, R57, R50 ;  /* 0x0000003239c27221 */ /* 0x000fca0000010000 */
[C---:B------:R-:W-:Y:S08]  /*5780*/  HMMA.16816.F32 R84, R8.reuse, R20, R84 ;  /* 0x000000140854723c */ /* 0x040ff00000001854 */
[C---:B------:R-:W-:Y:S08]  /*5790*/  HMMA.16816.F32 R88, R8.reuse, R22, R88 ;  /* 0x000000160858723c */ /* 0x040ff00000001858 */
[C---:B-1----:R-:W-:Y:S08]  /*57a0*/  HMMA.16816.F32 R92, R8.reuse, R16, R92 ;  /* 0x00000010085c723c */ /* 0x042ff0000000185c */
[C---:B------:R-:W-:Y:S08]  /*57b0*/  HMMA.16816.F32 R96, R8.reuse, R18, R96 ;  /* 0x000000120860723c */ /* 0x040ff00000001860 */
[C---:B--2---:R-:W-:Y:S08]  /*57c0*/  HMMA.16816.F32 R100, R8.reuse, R12, R100 ;  /* 0x0000000c0864723c */ /* 0x044ff00000001864 */
        /* <DEDUP_REMOVED lines=8> */
[----:B------:R-:W-:-:S12]  /*5850*/  IMAD.MOV.U32 R119, RZ, RZ, R116 ;  /* 0x000000ffff777224 */ /* 0x000fd800078e0074 */
.L_x_537:
[----:B------:R-:W1:Y:S01]  /*5860*/  S2R R177, SR_TID.X ;  /* 0x0000000000b17919 */ /* 0x000e620000002100 */
[----:B------:R-:W-:Y:S04]  /*5870*/  DEPBAR.LE SB0, 0x0 ;  /* 0x000080000000791a */ /* 0x000fe80000000000 */
[----:B------:R-:W-:Y:S05]  /*5880*/  WARPSYNC.ALL ;  /* 0x0000000000007948 */ /* 0x000fea0003800000 */
[----:B------:R-:W-:Y:S01]  /*5890*/  BAR.SYNC.DEFER_BLOCKING 0x0 ;  /* 0x0000000000007b1d */ /* 0x000fe20000010000 */
[----:B------:R-:W-:Y:S01]  /*58a0*/  MOV R0, R175 ;  /* 0x000000af00007202 */ /* 0x000fe20000000f00 */
        /* <DEDUP_REMOVED lines=10> */
[----:B-1----:R-:W-:Y:S08]  /*5950*/  @!P0 BRA `(.L_x_532) ;  /* 0x0000000000f88947 */ /* 0x002ff00003800000 */
[----:B------:R-:W2:Y:S01]  /*5960*/  LD.E R12, desc[UR4][R2.64+0x170] ;  /* 0x00017004020c7980 */ /* 0x000ea2000c101900 */
[----:B------:R-:W-:Y:S03]  /*5970*/  IABS R8, R191 ;  /* 0x000000bf00087213 */ /* 0x000fe60000000000 */
[----:B------:R-:W3:Y:S01]  /*5980*/  LD.E.64 R16, desc[UR4][R2.64+0x28] ;  /* 0x0000280402107980 */ /* 0x000ee2000c101b00 */
[-C--:B--2---:R-:W-:Y:S02]  /*5990*/  IABS R9, R12.reuse ;  /* 0x0000000c00097213 */ /* 0x084fe40000000000 */
[-C--:B------:R-:W-:Y:S02]  /*59a0*/  IABS R7, R12.reuse ;  /* 0x0000000c00077213 */ /* 0x080fe40000000000 */
[----:B------:R-:W1:Y:S02]  /*59b0*/  I2F.RP R14, R9 ;  /* 0x00000009000e7306 */ /* 0x000e640000209400 */
[----:B------:R-:W-:Y:S08]  /*59c0*/  IADD3 R7, PT, PT, RZ, -R7, RZ ;  /* 0x80000007ff077210 */ /* 0x000ff00007ffe0ff */
[----:B-1----:R-:W1:Y:S02]  /*59d0*/  MUFU.RCP R5, R14 ;  /* 0x0000000e00057308 */ /* 0x002e640000001000 */
[----:B-1----:R-:W-:Y:S01]  /*59e0*/  VIADD R10, R5, 0xffffffe ;  /* 0x0ffffffe050a7836 */ /* 0x002fe20000000000 */
[----:B------:R-:W2:Y:S01]  /*59f0*/  LD.E.64 R14, desc[UR4][R2.64+0x40] ;  /* 0x00004004020e7980 */ /* 0x000ea2000c101b00 */
[----:B------:R-:W-:Y:S06]  /*5a00*/  VIADD R5, R191, 0xffffff80 ;  /* 0xffffff80bf057836 */ /* 0x000fec0000000000 */
[----:B------:R-:W1:Y:S02]  /*5a10*/  F2I.FTZ.U32.TRUNC.NTZ R11, R10 ;  /* 0x0000000a000b7305 */ /* 0x000e64000021f000 */
[--C-:B-1----:R-:W-:Y:S02]  /*5a20*/  IMAD.MOV R6, RZ, RZ, -R11.reuse ;  /* 0x000000ffff067224 */ /* 0x102fe400078e0a0b */
[----:B------:R-:W-:Y:S02]  /*5a30*/  IMAD.MOV.U32 R10, RZ, RZ, RZ ;  /* 0x000000ffff0a7224 */ /* 0x000fe400078e00ff */
[----:B------:R-:W-:Y:S01]  /*5a40*/  IMAD R13, R6, R9, RZ ;  /* 0x00000009060d7224 */ /* 0x000fe200078e02ff */
[----:B------:R-:W-:Y:S02]  /*5a50*/  IABS R6, R5 ;  /* 0x0000000500067213 */ /* 0x000fe40000000000 */
[-C--:B------:R-:W-:Y:S01]  /*5a60*/  LOP3.LUT R5, R5, R12.reuse, RZ, 0x3c, !PT ;  /* 0x0000000c05057212 */ /* 0x080fe200078e3cff */
        /* <DEDUP_REMOVED lines=12> */
[-C--:B------:R-:W-:Y:S01]  /*5b30*/  ISETP.GE.U32.AND P5, PT, R6, R9.reuse, PT ;  /* 0x000000090600720c */ /* 0x080fe20003fa6070 */
        /* <DEDUP_REMOVED lines=10> */
[----:B------:R-:W-:Y:S02]  /*5be0*/  SEL R11, R5, R11, !P2 ;  /* 0x0000000b050b7207 */ /* 0x000fe40005000000 */
[-C--:B------:R-:W-:Y:S02]  /*5bf0*/  LEA R20, P2, R7, R192.reuse, 0x2 ;  /* 0x000000c007147211 */ /* 0x080fe400078410ff */
[----:B------:R-:W-:Y:S02]  /*5c00*/  LEA R18, P1, R11, R192, 0x2 ;  /* 0x000000c00b127211 */ /* 0x000fe400078210ff */
[-C--:B------:R-:W-:Y:S01]  /*5c10*/  LEA.HI.X.SX32 R21, R7, R193.reuse, 0x2, P2 ;  /* 0x000000c107157211 */ /* 0x080fe200010f16ff */
[C---:B------:R-:W-:Y:S01]  /*5c20*/  IMAD.IADD R7, R11.reuse, 0x1, -R7 ;  /* 0x000000010b077824 */ /* 0x040fe200078e0a07 */
[----:B------:R-:W-:Y:S03]  /*5c30*/  LEA.HI.X.SX32 R19, R11, R193, 0x2, P1 ;  /* 0x000000c10b137211 */ /* 0x000fe600008f16ff */
[----:B------:R-:W-:Y:S01]  /*5c40*/  IMAD R12, R12, R7, -0x80 ;  /* 0xffffff800c0c7424 */ /* 0x000fe200078e0207 */
[----:B------:R-:W4:Y:S04]  /*5c50*/  LD.E R6, desc[UR4][R20.64] ;  /* 0x0000000414067980 */ /* 0x000f28000c101900 */
[----:B------:R-:W4:Y:S01]  /*5c60*/  LD.E R5, desc[UR4][R18.64] ;  /* 0x0000000412057980 */ /* 0x000f22000c101900 */
[----:B------:R-:W-:Y:S01]  /*5c70*/  SHF.R.S32.HI R8, RZ, 0x1f, R12 ;  /* 0x0000001fff087819 */ /* 0x000fe2000001140c */
        /* <DEDUP_REMOVED lines=12> */
.L_x_532:
[----:B------:R-:W-:Y:S05]  /*5d40*/  BSYNC.RECONVERGENT B0 ;  /* 0x0000000000007941 */ /* 0x000fea0003800200 */
.L_x_531:
[----:B------:R-:W1:Y:S01]  /*5d50*/  S2UR UR6, SR_CgaCtaId ;  /* 0x00000000000679c3 */ /* 0x000e620000008800 */
[----:B------:R-:W-:Y:S01]  /*5d60*/  IMAD.SHL.U32 R180, R177, 0x8, RZ ;  /* 0x00000008b1b47824 */ /* 0x000fe200078e00ff */
[----:B------:R-:W-:Y:S01]  /*5d70*/  UMOV UR7, 0x400 ;  /* 0x0000040000077882 */ /* 0x000fe20000000000 */
[----:B------:R-:W-:Y:S01]  /*5d80*/  IMAD.SHL.U32 R117, R186, 0x20, RZ ;  /* 0x00000020ba757824 */ /* 0x000fe200078e00ff */
[----:B------:R-:W-:Y:S01]  /*5d90*/  IADD3 R196, P1, PT, R185, R174, RZ ;  /* 0x000000aeb9c47210 */ /* 0x000fe20007f3e0ff */
[----:B------:R-:W-:Y:S01]  /*5da0*/  VIADD R178, R178, 0xffffffff ;  /* 0xffffffffb2b27836 */ /* 0x000fe20000000000 */
[C---:B------:R-:W-:Y:S01]  /*5db0*/  LOP3.LUT R116, R180.reuse, 0x1f00, RZ, 0xc0, !PT ;  /* 0x00001f00b4747812 */ /* 0x040fe200078ec0ff */
[----:B------:R-:W-:Y:S01]  /*5dc0*/  BSSY.RECONVERGENT B1, `(.L_x_533) ;  /* 0x000011d000017945 */ /* 0x000fe20003800200 */
[----:B------:R-:W-:Y:S01]  /*5dd0*/  LOP3.LUT R0, R180, 0x18, RZ, 0xc0, !PT ;  /* 0x00000018b4007812 */ /* 0x000fe200078ec0ff */
[----:B------:R-:W-:Y:S01]  /*5de0*/  IMAD.X R197, R190, 0x1, R175, P1 ;  /* 0x00000001bec57824 */ /* 0x000fe200008e06af */
[----:B------:R-:W-:Y:S02]  /*5df0*/  LOP3.LUT R117, R116, 0x20, R117, 0xf8, !PT ;  /* 0x0000002074757812 */ /* 0x000fe400078ef875 */
[----:B------:R-:W-:Y:S02]  /*5e00*/  LOP3.LUT R0, R179, R0, RZ, 0x3c, !PT ;  /* 0x00000000b3007212 */ /* 0x000fe400078e3cff */
[C---:B------:R-:W-:Y:S03]  /*5e10*/  IADD3 R198, P1, PT, R185.reuse, R196, RZ ;  /* 0x000000c4b9c67210 */ /* 0x040fe60007f3e0ff */
[----:B------:R-:W-:Y:S02]  /*5e20*/  IMAD.IADD R123, R0, 0x1, R117 ;  /* 0x00000001007b7824 */ /* 0x000fe400078e0275 */
[C---:B------:R-:W-:Y:S01]  /*5e30*/  IMAD.X R199, R190.reuse, 0x1, R197, P1 ;  /* 0x00000001bec77824 */ /* 0x040fe200008e06c5 */
[----:B------:R-:W-:Y:S01]  /*5e40*/  IADD3 R122, P1, PT, R185, R198, RZ ;  /* 0x000000c6b97a7210 */ /* 0x000fe20007f3e0ff */
[----:B-1----:R-:W-:Y:S06]  /*5e50*/  ULEA UR6, UR6, UR7, 0x18 ;  /* 0x0000000706067291 */ /* 0x002fec000f8ec0ff */
[----:B------:R-:W-:Y:S05]  /*5e60*/  MOV R166, UR6 ;  /* 0x0000000600a67c02 */ /* 0x000fea0008000f00 */
[----:B------:R-:W-:Y:S01]  /*5e70*/  IMAD R117, R123, 0x2, R166 ;  /* 0x000000027b757824 */ /* 0x000fe200078e02a6 */
[----:B------:R-:W-:Y:S02]  /*5e80*/  IADD3.X R123, PT, PT, R190, R199, RZ, P1, !PT ;  /* 0x000000c7be7b7210 */ /* 0x000fe40000ffe4ff */
[----:B------:R-:W-:Y:S02]  /*5e90*/  ISETP.GT.AND P1, PT, R178, R171, PT ;  /* 0x000000abb200720c */ /* 0x000fe40003f24270 */
[----:B------:R-:W-:Y:S01]  /*5ea0*/  @!PT LDS RZ, [RZ] ;  /* 0x00000000fffff984 */ /* 0x000fe20000000800 */
[----:B------:R-:W-:Y:S01]  /*5eb0*/  @!PT LDS RZ, [RZ] ;  /* 0x00000000fffff984 */ /* 0x000fe20000000800 */
[----:B------:R-:W-:Y:S01]  /*5ec0*/  @!PT LDS RZ, [RZ] ;  /* 0x00000000fffff984 */ /* 0x000fe20000000800 */
[----:B------:R1:W-:Y:S05]  /*5ed0*/  LDGSTS.E.BYPASS.LTC128B.128 [R117+0x9000], desc[UR4][R174.64] ;  /* 0x09000000ae757fae */ /* 0x0003ea000b981a04 */
        /* <DEDUP_REMOVED lines=21> */
[C---:B--2---:R-:W-:Y:S08]  /*6030*/  HMMA.16816.F32 R4, R124.reuse, R128, RZ ;  /* 0x000000807c04723c */ /* 0x044ff000000018ff */
[C---:B------:R-:W-:Y:S01]  /*6040*/  HMMA.16816.F32 R8, R124.reuse, R130, RZ ;  /* 0x000000827c08723c */ /* 0x040fe200000018ff */
[----:B------:R-:W-:Y:S07]  /*6050*/  LDSM.16.M88.4 R128, [R163] ;  /* 0x00000000a380783b */ /* 0x000fee0000000200 */
[C---:B---3--:R-:W-:Y:S08]  /*6060*/  HMMA.16816.F32 R12, R124.reuse, R132, RZ ;  /* 0x000000847c0c723c */ /* 0x048ff000000018ff */
[C---:B------:R-:W-:Y:S08]  /*6070*/  HMMA.16816.F32 R16, R124.reuse, R134, RZ ;  /* 0x000000867c10723c */ /* 0x040ff000000018ff */
[C---:B----4-:R-:W-:Y:S08]  /*6080*/  HMMA.16816.F32 R20, R124.reuse, R136, RZ ;  /* 0x000000887c14723c */ /* 0x050ff000000018ff */
[C---:B------:R-:W-:Y:S08]  /*6090*/  HMMA.16816.F32 R24, R124.reuse, R138, RZ ;  /* 0x0000008a7c18723c */ /* 0x040ff000000018ff */
        /* <DEDUP_REMOVED lines=11> */
[C---:B-1----:R-:W-:Y:S08]  /*6150*/  HMMA.16816.F32 R4, R128.reuse, R124, R4 ;  /* 0x0000007c8004723c */ /* 0x042ff00000001804 */
[C---:B------:R-:W-:Y:S01]  /*6160*/  HMMA.16816.F32 R8, R128.reuse, R126, R8 ;  /* 0x0000007e8008723c */ /* 0x040fe20000001808 */
        /* <DEDUP_REMOVED lines=20> */
[----:B------:R-:W-:Y:S01]  /*62b0*/  HMMA.16816.F32 R64, R128, R126, R64 ;  /* 0x0000007e8040723c */ /* 0x000fe20000001840 */
[----:B------:R-:W-:Y:S05]  /*62c0*/  LDSM.16.M88.4 R124, [R165+0x1000] ;  /* 0x00100000a57c783b */ /* 0x000fea0000000200 */
[----:B------:R-:W1:Y:S02]  /*62d0*/  LDSM.16.M88.4 R128, [R164+0x5000] ;  /* 0x00500000a480783b */ /* 0x000e640000000200 */
        /* <DEDUP_REMOVED lines=95> */
[----:B------:R-:W1:Y:S01]  /*68d0*/  LDSM.16.M88.4 R128, [R161+0x8c00] ;  /* 0x008c0000a180783b */ /* 0x000e620000000200 */
[----:B------:R-:W-:Y:S04]  /*68e0*/  DEPBAR.LE SB0, 0x0 ;  /* 0x000080000000791a */ /* 0x000fe80000000000 */
[----:B------:R-:W-:Y:S02]  /*68f0*/  BAR.SYNC.DEFER_BLOCKING 0x0 ;  /* 0x0000000000007b1d */ /* 0x000fe40000010000 */
[C---:B-1----:R-:W-:Y:S08]  /*6900*/  HMMA.16816.F32 R60, R124.reuse, R128, R60 ;  /* 0x000000807c3c723c */ /* 0x042ff0000000183c */
        /* <DEDUP_REMOVED lines=13> */
[----:B------:R-:W-:Y:S04]  /*69e0*/  @!P0 IADD3 R172, P1, PT, R123, R172, RZ ;  /* 0x000000ac7bac8210 */ /* 0x000fe80007f3e0ff */
[----:B------:R-:W-:Y:S01]  /*69f0*/  @!P0 LEA.HI.X.SX32 R173, R0, R173, 0x1, P1 ;  /* 0x000000ad00ad8211 */ /* 0x000fe200008f0eff */
[----:B------:R-:W-:Y:S08]  /*6a00*/  @!P0 BRA `(.L_x_536) ;  /* 0x0000000000fc8947 */ /* 0x000ff00003800000 */
[C---:B------:R-:W-:Y:S01]  /*6a10*/  VIADD R122, R191.reuse, 0xffffff00 ;  /* 0xffffff00bf7a7836 */ /* 0x040fe20000000000 */
[----:B------:R-:W2:Y:S04]  /*6a20*/  LD.E R127, desc[UR4][R2.64+0x170] ;  /* 0x00017004027f7980 */ /* 0x000ea8000c101900 */
[----:B------:R-:W-:Y:S01]  /*6a30*/  IABS R116, R122 ;  /* 0x0000007a00747213 */ /* 0x000fe20000000000 */
[----:B------:R-:W3:Y:S06]  /*6a40*/  LD.E.64 R130, desc[UR4][R2.64+0x38] ;  /* 0x0000380402827980 */ /* 0x000eec000c101b00 */
[----:B------:R-:W4:Y:S01]  /*6a50*/  LD.E.64 R132, desc[UR4][R2.64+0x20] ;  /* 0x0000200402847980 */ /* 0x000f22000c101b00 */
[-C--:B--2---:R-:W-:Y:S02]  /*6a60*/  IABS R125, R127.reuse ;  /* 0x0000007f007d7213 */ /* 0x084fe40000000000 */
[----:B------:R-:W-:Y:S02]  /*6a70*/  LOP3.LUT R122, R122, R127, RZ, 0x3c, !PT ;  /* 0x0000007f7a7a7212 */ /* 0x000fe400078e3cff */
[----:B------:R-:W1:Y:S02]  /*6a80*/  I2F.RP R118, R125 ;  /* 0x0000007d00767306 */ /* 0x000e640000209400 */
[----:B------:R-:W-:Y:S08]  /*6a90*/  ISETP.GE.AND P1, PT, R122, RZ, PT ;  /* 0x000000ff7a00720c */ /* 0x000ff00003f26270 */
[----:B-1----:R-:W1:Y:S02]  /*6aa0*/  MUFU.RCP R0, R118 ;  /* 0x0000007600007308 */ /* 0x002e640000001000 */
[----:B-1----:R-:W-:Y:S08]  /*6ab0*/  VIADD R128, R0, 0xffffffe ;  /* 0x0ffffffe00807836 */ /* 0x002ff00000000000 */
[----:B------:R-:W1:Y:S02]  /*6ac0*/  F2I.FTZ.U32.TRUNC.NTZ R129, R128 ;  /* 0x0000008000817305 */ /* 0x000e64000021f000 */
[--C-:B-1----:R-:W-:Y:S02]  /*6ad0*/  IMAD.MOV R0, RZ, RZ, -R129.reuse ;  /* 0x000000ffff007224 */ /* 0x102fe400078e0a81 */
[----:B------:R-:W-:Y:S02]  /*6ae0*/  IMAD.MOV.U32 R128, RZ, RZ, RZ ;  /* 0x000000ffff807224 */ /* 0x000fe400078e00ff */
[----:B------:R-:W-:Y:S01]  /*6af0*/  IMAD R123, R0, R125, RZ ;  /* 0x0000007d007b7224 */ /* 0x000fe200078e02ff */
[----:B------:R-:W-:Y:S03]  /*6b00*/  IADD3 R0, PT, PT, R191, -0x80, RZ ;  /* 0xffffff80bf007810 */ /* 0x000fe60007ffe0ff */
[----:B------:R-:W-:Y:S01]  /*6b10*/  IMAD.HI.U32 R129, R129, R123, R128 ;  /* 0x0000007b81817227 */ /* 0x000fe200078e0080 */
[-C--:B------:R-:W-:Y:S02]  /*6b20*/  IABS R123, R127.reuse ;  /* 0x0000007f007b7213 */ /* 0x080fe40000000000 */
[----:B------:R-:W-:Y:S02]  /*6b30*/  IABS R118, R0 ;  /* 0x0000000000767213 */ /* 0x000fe40000000000 */
[----:B------:R-:W-:Y:S01]  /*6b40*/  LOP3.LUT R0, R0, R127, RZ, 0x3c, !PT ;  /* 0x0000007f00007212 */ /* 0x000fe200078e3cff */
[----:B------:R-:W-:Y:S02]  /*6b50*/  IMAD.MOV R123, RZ, RZ, -R123 ;  /* 0x000000ffff7b7224 */ /* 0x000fe400078e0a7b */
[C---:B------:R-:W-:Y:S01]  /*6b60*/  IMAD.HI.U32 R120, R129.reuse, R116, RZ ;  /* 0x0000007481787227 */ /* 0x040fe200078e00ff */
[----:B------:R-:W-:Y:S03]  /*6b70*/  ISETP.GE.AND P3, PT, R0, RZ, PT ;  /* 0x000000ff0000720c */ /* 0x000fe60003f66270 */
        /* <DEDUP_REMOVED lines=25> */
[----:B------:R-:W2:Y:S02]  /*6d10*/  LD.E R123, desc[UR4][R136.64] ;  /* 0x00000004887b7980 */ /* 0x000ea4000c101900 */
[----:B---3--:R-:W-:Y:S01]  /*6d20*/  IMAD R116, R131, R127, RZ ;  /* 0x0000007f83747224 */ /* 0x008fe200078e02ff */
[----:B------:R-:W-:Y:S01]  /*6d30*/  SHF.R.S32.HI R125, RZ, 0x1f, R127 ;  /* 0x0000001fff7d7819 */ /* 0x000fe2000001147f */
[----:B------:R-:W2:Y:S04]  /*6d40*/  LD.E R0, desc[UR4][R134.64] ;  /* 0x0000000486007980 */ /* 0x000ea8000c101900 */
[C---:B------:R-:W-:Y:S02]  /*6d50*/  IMAD R116, R130.reuse, R125, R116 ;  /* 0x0000007d82747224 */ /* 0x040fe400078e0274 */
[----:B------:R-:W-:Y:S05]  /*6d60*/  IMAD.WIDE.U32 R130, R130, R127, RZ ;  /* 0x0000007f82827225 */ /* 0x000fea00078e00ff */
[----:B------:R-:W-:Y:S01]  /*6d70*/  IADD3 R131, PT, PT, R131, R116, RZ ;  /* 0x0000007483837210 */ /* 0x000fe20007ffe0ff */
[----:B--2---:R-:W-:Y:S04]  /*6d80*/  IMAD.IADD R123, R123, 0x1, -R0 ;  /* 0x000000017b7b7824 */ /* 0x004fe800078e0a00 */
[----:B----4-:R-:W-:Y:S01]  /*6d90*/  IMAD R125, R133, R123, RZ ;  /* 0x0000007b857d7224 */ /* 0x010fe200078e02ff */
[----:B------:R-:W-:Y:S01]  /*6da0*/  SHF.R.S32.HI R0, RZ, 0x1f, R123 ;  /* 0x0000001fff007819 */ /* 0x000fe2000001147b */
[----:B------:R-:W-:Y:S04]  /*6db0*/  IMAD.WIDE.U32 R130, R123, R132, R130 ;  /* 0x000000847b827225 */ /* 0x000fe800078e0082 */
[----:B------:R-:W-:Y:S01]  /*6dc0*/  IMAD R125, R132, R0, R125 ;  /* 0x00000000847d7224 */ /* 0x000fe200078e027d */
[C---:B------:R-:W-:Y:S03]  /*6dd0*/  LEA R172, P1, R130.reuse, R172, 0x1 ;  /* 0x000000ac82ac7211 */ /* 0x040fe600078208ff */
[----:B------:R-:W-:Y:S05]  /*6de0*/  IMAD.IADD R125, R131, 0x1, R125 ;  /* 0x00000001837d7824 */ /* 0x000fea00078e027d */
[----:B------:R-:W-:Y:S02]  /*6df0*/  LEA.HI.X R173, R130, R173, R125, 0x1, P1 ;  /* 0x000000ad82ad7211 */ /* 0x000fe400008f0c7d */
.L_x_536:
[----:B------:R-:W-:Y:S05]  /*6e00*/  BSYNC.RECONVERGENT B0 ;  /* 0x0000000000007941 */ /* 0x000fea0003800200 */
.L_x_535:
[----:B------:R-:W-:Y:S01]  /*6e10*/  @!PT LDS RZ, [RZ] ;  /* 0x00000000fffff984 */ /* 0x000fe20000000800 */
[----:B------:R-:W-:Y:S01]  /*6e20*/  @!PT LDS RZ, [RZ] ;  /* 0x00000000fffff984 */ /* 0x000fe20000000800 */
[----:B------:R-:W-:Y:S01]  /*6e30*/  @!PT LDS RZ, [RZ] ;  /* 0x00000000fffff984 */ /* 0x000fe20000000800 */
[----:B------:R1:W-:Y:S01]  /*6e40*/  LDGSTS.E.BYPASS.LTC128B.128 [R117+0x3000], desc[UR4][R172.64] ;  /* 0x03000000ac757fae */ /* 0x0003e2000b981a04 */
[C---:B------:R-:W-:Y:S01]  /*6e50*/  IMAD.SHL.U32 R123, R168.reuse, 0x40, RZ ;  /* 0x00000040a87b7824 */ /* 0x040fe200078e00ff */
[----:B------:R-:W-:Y:S02]  /*6e60*/  SHF.L.U64.HI R0, R168, 0x6, R169 ;  /* 0x00000006a8007819 */ /* 0x000fe400000102a9 */
[----:B------:R1:W-:Y:S02]  /*6e70*/  LDGSTS.E.BYPASS.LTC128B.128 [R117+0x5000], desc[UR4][R172.64+0x40] ;  /* 0x05000040ac757fae */ /* 0x0003e4000b981a04 */
[C---:B------:R-:W-:Y:S02]  /*6e80*/  IADD3 R124, P1, PT, R123.reuse, R172, RZ ;  /* 0x000000ac7b7c7210 */ /* 0x040fe40007f3e0ff */
[----:B------:R1:W-:Y:S02]  /*6e90*/  LDGSTS.E.BYPASS.LTC128B.128 [R117+0x7000], desc[UR4][R172.64+0x80] ;  /* 0x07000080ac757fae */ /* 0x0003e4000b981a04 */
[C---:B------:R-:W-:Y:S01]  /*6ea0*/  IADD3 R122, P2, PT, R123.reuse, R124, RZ ;  /* 0x0000007c7b7a7210 */ /* 0x040fe20007f5e0ff */
[C---:B------:R-:W-:Y:S03]  /*6eb0*/  IMAD.X R125, R0.reuse, 0x1, R173, P1 ;  /* 0x00000001007d7824 */ /* 0x040fe600008e06ad */
[----:B------:R-:W-:Y:S01]  /*6ec0*/  IADD3 R126, P1, PT, R123, R122, RZ ;  /* 0x0000007a7b7e7210 */ /* 0x000fe20007f3e0ff */
        /* <DEDUP_REMOVED lines=12> */
.L_x_534:
[----:B------:R-:W-:Y:S05]  /*6f90*/  BSYNC.RECONVERGENT B1 ;  /* 0x0000000000017941 */ /* 0x000fea0003800200 */
.L_x_533:
        /* <DEDUP_REMOVED lines=34> */
[----:B------:R-:W1:Y:S08]  /*71c0*/  SHFL.BFLY PT, R0, R125, 0x2, 0x1f ;  /* 0x0c401f007d007f89 */ /* 0x000e7000000e0000 */
[----:B------:R-:W3:Y:S01]  /*71d0*/  SHFL.BFLY PT, R116, R129, 0x2, 0x1f ;  /* 0x0c401f0081747f89 */ /* 0x000ee200000e0000 */
[----:B-1----:R-:W-:Y:S02]  /*71e0*/  FMNMX.FTZ R123, R125, R0, !PT ;  /* 0x000000007d7b7209 */ /* 0x002fe40007810000 */
[----:B---3--:R-:W-:Y:S05]  /*71f0*/  FMNMX.FTZ R127, R129, R116, !PT ;  /* 0x00000074817f7209 */ /* 0x008fea0007810000 */
[----:B------:R-:W1:Y:S08]  /*7200*/  SHFL.BFLY PT, R0, R123, 0x1, 0x1f ;  /* 0x0c201f007b007f89 */ /* 0x000e7000000e0000 */
[----:B------:R-:W3:Y:S01]  /*7210*/  SHFL.BFLY PT, R116, R127, 0x1, 0x1f ;  /* 0x0c201f007f747f89 */ /* 0x000ee200000e0000 */
[----:B-1----:R-:W-:Y:S02]  /*7220*/  FMNMX.FTZ R0, R123, R0, !PT ;  /* 0x000000007b007209 */ /* 0x002fe40007810000 */
[----:B---3--:R-:W-:Y:S03]  /*7230*/  FMNMX.FTZ R116, R127, R116, !PT ;  /* 0x000000747f747209 */ /* 0x008fe60007810000 */
[C---:B------:R-:W-:Y:S01]  /*7240*/  FADD.FTZ R120, -R0.reuse, R121 ;  /* 0x0000007900787221 */ /* 0x040fe20000010100 */
[----:B------:R-:W-:Y:S02]  /*7250*/  FSETP.NEU.FTZ.AND P1, PT, R0, -INF , PT ;  /* 0xff8000000000780b */ /* 0x000fe40003f3d000 */
[C---:B------:R-:W-:Y:S01]  /*7260*/  FSETP.NEU.FTZ.AND P2, PT, R116.reuse, -INF , PT ;  /* 0xff8000007400780b */ /* 0x040fe20003f5d000 */
[----:B------:R-:W-:Y:S01]  /*7270*/  FADD.FTZ R122, -R116, R119 ;  /* 0x00000077747a7221 */ /* 0x000fe20000010100 */
[C---:B--2---:R-:W-:Y:S03]  /*7280*/  FMUL.FTZ R118, R117.reuse, R120 ;  /* 0x0000007875767220 */ /* 0x044fe60000410000 */
[C---:B------:R-:W-:Y:S01]  /*7290*/  FMUL.FTZ R119, R117.reuse, R122 ;  /* 0x0000007a75777220 */ /* 0x040fe20000410000 */
[C---:B------:R-:W-:Y:S01]  /*72a0*/  FMUL.FTZ R126, R117.reuse, R116 ;  /* 0x00000074757e7220 */ /* 0x040fe20000410000 */
[----:B------:R-:W1:Y:S01]  /*72b0*/  LDSM.16.MT88.4 R120, [R162+0x9000] ;  /* 0x00900000a278783b */ /* 0x000e620000004200 */
[----:B------:R-:W-:Y:S01]  /*72c0*/  FMUL.FTZ R124, R117, R0 ;  /* 0x00000000757c7220 */ /* 0x000fe20000410000 */
[----:B------:R-:W2:Y:S02]  /*72d0*/  MUFU.EX2 R118, R118 ;  /* 0x0000007600767308 */ /* 0x000ea40000000800 */
[----:B------:R-:W-:Y:S02]  /*72e0*/  FSEL R126, R126, RZ, P2 ;  /* 0x000000ff7e7e7208 */ /* 0x000fe40001000000 */
[----:B------:R-:W-:Y:S06]  /*72f0*/  FSEL R124, R124, RZ, P1 ;  /* 0x000000ff7c7c7208 */ /* 0x000fec0000800000 */
[----:B------:R-:W3:Y:S01]  /*7300*/  MUFU.EX2 R119, R119 ;  /* 0x0000007700777308 */ /* 0x000ee20000000800 */
[----:B------:R-:W-:Y:S01]  /*7310*/  ISETP.GT.AND P1, PT, R178, R171, PT ;  /* 0x000000abb200720c */ /* 0x000fe20003f24270 */
[-CC-:B------:R-:W-:Y:S01]  /*7320*/  FFMA.FTZ R128, R8, R117.reuse, -R126.reuse ;  /* 0x0000007508807223 */ /* 0x180fe2000001087e */
[-C--:B------:R-:W-:Y:S01]  /*7330*/  FFMA.FTZ R131, R9, R117.reuse, -R126 ;  /* 0x0000007509837223 */ /* 0x080fe2000001087e */
[-CC-:B------:R-:W-:Y:S01]  /*7340*/  FFMA.FTZ R139, R10, R117.reuse, -R124.reuse ;  /* 0x000000750a8b7223 */ /* 0x180fe2000001087c */
[-C--:B------:R-:W-:Y:S01]  /*7350*/  FFMA.FTZ R132, R11, R117.reuse, -R124 ;  /* 0x000000750b847223 */ /* 0x080fe2000001087c */
[-CC-:B------:R-:W-:Y:S01]  /*7360*/  FFMA.FTZ R140, R4, R117.reuse, -R126.reuse ;  /* 0x00000075048c7223 */ /* 0x180fe2000001087e */
[-C--:B------:R-:W-:Y:S01]  /*7370*/  FFMA.FTZ R125, R5, R117.reuse, -R126 ;  /* 0x00000075057d7223 */ /* 0x080fe2000001087e */
[-CC-:B------:R-:W-:Y:S01]  /*7380*/  FFMA.FTZ R133, R7, R117.reuse, -R124.reuse ;  /* 0x0000007507857223 */ /* 0x180fe2000001087c */
[----:B------:R-:W-:Y:S01]  /*7390*/  FFMA.FTZ R141, R6, R117, -R124 ;  /* 0x00000075068d7223 */ /* 0x000fe2000001087c */
[C---:B--2---:R-:W-:Y:S01]  /*73a0*/  FMUL.FTZ R10, R118.reuse, R110 ;  /* 0x0000006e760a7220 */ /* 0x044fe20000410000 */
[C---:B------:R-:W-:Y:S01]  /*73b0*/  FMUL.FTZ R11, R118.reuse, R111 ;  /* 0x0000006f760b7220 */ /* 0x040fe20000410000 */
        /* <DEDUP_REMOVED lines=8> */
[----:B------:R-:W-:Y:S01]  /*7440*/  MUFU.EX2 R133, R133 ;  /* 0x0000008500857308 */ /* 0x000fe20000000800 */
[C---:B------:R-:W-:Y:S01]  /*7450*/  FMUL.FTZ R7, R118.reuse, R115 ;  /* 0x0000007376077220 */ /* 0x040fe20000410000 */
        /* <DEDUP_REMOVED lines=13> */
[C---:B------:R-:W-:Y:S07]  /*7530*/  FMUL.FTZ R76, R119.reuse, R76 ;  /* 0x0000004c774c7220 */ /* 0x040fee0000410000 */
[----:B------:R-:W-:Y:S01]  /*7540*/  MUFU.EX2 R139, R139 ;  /* 0x0000008b008b7308 */ /* 0x000fe20000000800 */
[----:B------:R-:W-:Y:S01]  /*7550*/  FMUL.FTZ R77, R119, R77 ;  /* 0x0000004d774d7220 */ /* 0x000fe20000410000 */
[----:B---3--:R-:W-:Y:S01]  /*7560*/  F2FP.F16.F32.PACK_AB R114, R131, R128 ;  /* 0x000000808372723e */ /* 0x008fe200000000ff */
[C---:B------:R-:W-:Y:S07]  /*7570*/  FMUL.FTZ R82, R118.reuse, R82 ;  /* 0x0000005276527220 */ /* 0x040fee0000410000 */
[----:B------:R-:W3:Y:S01]  /*7580*/  MUFU.EX2 R132, R132 ;  /* 0x0000008400847308 */ /* 0x000ee20000000800 */
[C---:B------:R-:W-:Y:S01]  /*7590*/  FMUL.FTZ R83, R118.reuse, R83 ;  /* 0x0000005376537220 */ /* 0x040fe20000410000 */
[----:B----4-:R-:W-:Y:S01]  /*75a0*/  F2FP.F16.F32.PACK_AB R112, R125, R140 ;  /* 0x0000008c7d70723e */ /* 0x010fe200000000ff */
[C---:B------:R-:W-:Y:S01]  /*75b0*/  FMUL.FTZ R80, R119.reuse, R80 ;  /* 0x0000005077507220 */ /* 0x040fe20000410000 */
[----:B------:R-:W-:Y:S01]  /*75c0*/  FMUL.FTZ R81, R119, R81 ;  /* 0x0000005177517220 */ /* 0x000fe20000410000 */
[C---:B------:R-:W-:Y:S01]  /*75d0*/  FMUL.FTZ R86, R118.reuse, R86 ;  /* 0x0000005676567220 */ /* 0x040fe20000410000 */
[----:B-----5:R-:W-:Y:S01]  /*75e0*/  F2FP.F16.F32.PACK_AB R113, R133, R141 ;  /* 0x0000008d8571723e */ /* 0x020fe200000000ff */
[C---:B------:R-:W-:Y:S01]  /*75f0*/  FMUL.FTZ R87, R118.reuse, R87 ;  /* 0x0000005776577220 */ /* 0x040fe20000410000 */
[C---:B------:R-:W-:Y:S01]  /*7600*/  FMUL.FTZ R84, R119.reuse, R84 ;  /* 0x0000005477547220 */ /* 0x040fe20000410000 */
[C---:B------:R-:W-:Y:S01]  /*7610*/  FMUL.FTZ R85, R119.reuse, R85 ;  /* 0x0000005577557220 */ /* 0x040fe20000410000 */
[C---:B------:R-:W-:Y:S01]  /*7620*/  FMUL.FTZ R90, R118.reuse, R90 ;  /* 0x0000005a765a7220 */ /* 0x040fe20000410000 */
[----:B------:R-:W-:Y:S01]  /*7630*/  FMUL.FTZ R91, R118, R91 ;  /* 0x0000005b765b7220 */ /* 0x000fe20000410000 */
[C---:B------:R-:W-:Y:S01]  /*7640*/  FMUL.FTZ R88, R119.reuse, R88 ;  /* 0x0000005877587220 */ /* 0x040fe20000410000 */
[----:B------:R-:W-:Y:S01]  /*7650*/  FMUL.FTZ R89, R119, R89 ;  /* 0x0000005977597220 */ /* 0x000fe20000410000 */
[----:B---3--:R-:W-:Y:S01]  /*7660*/  F2FP.F16.F32.PACK_AB R115, R132, R139 ;  /* 0x0000008b8473723e */ /* 0x008fe200000000ff */
[-CC-:B------:R-:W-:Y:S01]  /*7670*/  FFMA.FTZ R130, R16, R117.reuse, -R126.reuse ;  /* 0x0000007510827223 */ /* 0x180fe2000001087e */
[-C--:B------:R-:W-:Y:S01]  /*7680*/  FFMA.FTZ R127, R17, R117.reuse, -R126 ;  /* 0x00000075117f7223 */ /* 0x080fe2000001087e */
[-CC-:B------:R-:W-:Y:S01]  /*7690*/  FFMA.FTZ R138, R18, R117.reuse, -R124.reuse ;  /* 0x00000075128a7223 */ /* 0x180fe2000001087c */
[-C--:B------:R-:W-:Y:S01]  /*76a0*/  FFMA.FTZ R129, R19, R117.reuse, -R124 ;  /* 0x0000007513817223 */ /* 0x080fe2000001087c */
[----:B------:R-:W-:Y:S01]  /*76b0*/  FMUL.FTZ R94, R118, R94 ;  /* 0x0000005e765e7220 */ /* 0x000fe20000410000 */
[----:B------:R-:W-:Y:S01]  /*76c0*/  LDSM.16.MT88.4 R16, [R160+0x9400] ;  /* 0x00940000a010783b */ /* 0x000fe20000004200 */
[C---:B-1----:R-:W-:Y:S01]  /*76d0*/  HMMA.16816.F32 R4, R112.reuse, R120, R4 ;  /* 0x000000787004723c */ /* 0x042fe20000001804 */
[----:B------:R-:W-:Y:S04]  /*76e0*/  MUFU.EX2 R127, R127 ;  /* 0x0000007f007f7308 */ /* 0x000fe80000000800 */
[-C--:B------:R-:W-:Y:S01]  /*76f0*/  FFMA.FTZ R120, R32, R117.reuse, -R126 ;  /* 0x0000007520787223 */ /* 0x080fe2000001087e */
[--C-:B------:R-:W-:Y:S01]  /*7700*/  FFMA.FTZ R121, R35, R117, -R124.reuse ;  /* 0x0000007523797223 */ /* 0x100fe2000001087c */
[----:B------:R-:W-:Y:S01]  /*7710*/  FMUL.FTZ R95, R118, R95 ;  /* 0x0000005f765f7220 */ /* 0x000fe20000410000 */
[C---:B------:R-:W-:Y:S03]  /*7720*/  HMMA.16816.F32 R8, R112.reuse, R122, R8 ;  /* 0x0000007a7008723c */ /* 0x040fe60000001808 */
[----:B------:R-:W1:Y:S01]  /*7730*/  MUFU.EX2 R130, R130 ;  /* 0x0000008200827308 */ /* 0x000e620000000800 */
[-CC-:B------:R-:W-:Y:S01]  /*7740*/  FFMA.FTZ R123, R31, R117.reuse, -R124.reuse ;  /* 0x000000751f7b7223 */ /* 0x180fe2000001087c */
[----:B------:R-:W-:Y:S01]  /*7750*/  FFMA.FTZ R122, R34, R117, -R124 ;  /* 0x00000075227a7223 */ /* 0x000fe2000001087c */
[C---:B------:R-:W-:Y:S01]  /*7760*/  FMUL.FTZ R92, R119.reuse, R92 ;  /* 0x0000005c775c7220 */ /* 0x040fe20000410000 */
[C---:B------:R-:W-:Y:S01]  /*7770*/  FMUL.FTZ R93, R119.reuse, R93 ;  /* 0x0000005d775d7220 */ /* 0x040fe20000410000 */
[C---:B------:R-:W-:Y:S01]  /*7780*/  FMUL.FTZ R98, R118.reuse, R98 ;  /* 0x0000006276627220 */ /* 0x040fe20000410000 */
[C---:B--2---:R-:W-:Y:S04]  /*7790*/  HMMA.16816.F32 R68, R112.reuse, R108, R68 ;  /* 0x0000006c7044723c */ /* 0x044fe80000001844 */
[----:B------:R-:W-:Y:S01]  /*77a0*/  MUFU.EX2 R121, R121 ;  /* 0x0000007900797308 */ /* 0x000fe20000000800 */
[C---:B------:R-:W-:Y:S01]  /*77b0*/  FMUL.FTZ R99, R118.reuse, R99 ;  /* 0x0000006376637220 */ /* 0x040fe20000410000 */
[C---:B------:R-:W-:Y:S01]  /*77c0*/  FMUL.FTZ R96, R119.reuse, R96 ;  /* 0x0000006077607220 */ /* 0x040fe20000410000 */
[C---:B------:R-:W-:Y:S01]  /*77d0*/  FMUL.FTZ R97, R119.reuse, R97 ;  /* 0x0000006177617220 */ /* 0x040fe20000410000 */
[C---:B------:R-:W-:Y:S01]  /*77e0*/  FMUL.FTZ R102, R118.reuse, R102 ;  /* 0x0000006676667220 */ /* 0x040fe20000410000 */
[C---:B------:R-:W-:Y:S01]  /*77f0*/  FMUL.FTZ R103, R118.reuse, R103 ;  /* 0x0000006776677220 */ /* 0x040fe20000410000 */
[C---:B------:R-:W-:Y:S01]  /*7800*/  HMMA.16816.F32 R72, R112.reuse, R110, R72 ;  /* 0x0000006e7048723c */ /* 0x040fe20000001848 */
[----:B------:R-:W2:Y:S03]  /*7810*/  LDSM.16.MT88.4 R108, [R162+0xb000] ;  /* 0x00b00000a26c783b */ /* 0x000ea60000004200 */
[----:B------:R-:W-:Y:S01]  /*7820*/  MUFU.EX2 R138, R138 ;  /* 0x0000008a008a7308 */ /* 0x000fe20000000800 */
[C---:B------:R-:W-:Y:S01]  /*7830*/  FMUL.FTZ R100, R119.reuse, R100 ;  /* 0x0000006477647220 */ /* 0x040fe20000410000 */
[C---:B------:R-:W-:Y:S01]  /*7840*/  FMUL.FTZ R101, R119.reuse, R101 ;  /* 0x0000006577657220 */ /* 0x040fe20000410000 */
[C---:B------:R-:W-:Y:S01]  /*7850*/  FMUL.FTZ R106, R118.reuse, R106 ;  /* 0x0000006a766a7220 */ /* 0x040fe20000410000 */
[----:B------:R-:W-:Y:S01]  /*7860*/  FMUL.FTZ R107, R118, R107 ;  /* 0x0000006b766b7220 */ /* 0x000fe20000410000 */
[C---:B------:R-:W-:Y:S01]  /*7870*/  FMUL.FTZ R104, R119.reuse, R104 ;  /* 0x0000006877687220 */ /* 0x040fe20000410000 */
[C---:B------:R-:W-:Y:S01]  /*7880*/  FMUL.FTZ R105, R119.reuse, R105 ;  /* 0x0000006977697220 */ /* 0x040fe20000410000 */
[----:B------:R-:W-:Y:S01]  /*7890*/  FFMA.FTZ R140, R119, R194, R140 ;  /* 0x000000c2778c7223 */ /* 0x000fe2000001008c */
[-C--:B------:R-:W-:Y:S01]  /*78a0*/  FFMA.FTZ R119, R33, R117.reuse, -R126 ;  /* 0x0000007521777223 */ /* 0x080fe2000001087e */
[-C--:B------:R-:W-:Y:S01]  /*78b0*/  FFMA.FTZ R30, R30, R117.reuse, -R124 ;  /* 0x000000751e1e7223 */ /* 0x080fe2000001087c */
[----:B------:R-:W-:Y:S01]  /*78c0*/  LDSM.16.MT88.4 R32, [R162+0xe400] ;  /* 0x00e40000a220783b */ /* 0x000fe20000004200 */
[-CC-:B------:R-:W-:Y:S01]  /*78d0*/  FFMA.FTZ R136, R12, R117.reuse, -R126.reuse ;  /* 0x000000750c887223 */ /* 0x180fe2000001087e */
[-C--:B------:R-:W-:Y:S01]  /*78e0*/  FFMA.FTZ R135, R13, R117.reuse, -R126 ;  /* 0x000000750d877223 */ /* 0x080fe2000001087e */
[-CC-:B------:R-:W-:Y:S01]  /*78f0*/  FFMA.FTZ R134, R14, R117.reuse, -R124.reuse ;  /* 0x000000750e867223 */ /* 0x180fe2000001087c */
[----:B-1----:R-:W-:Y:S01]  /*7900*/  F2FP.F16.F32.PACK_AB R14, R127, R130 ;  /* 0x000000827f0e723e */ /* 0x002fe200000000ff */
[----:B------:R-:W-:Y:S01]  /*7910*/  FFMA.FTZ R137, R15, R117, -R124 ;  /* 0x000000750f897223 */ /* 0x000fe2000001087c */
[----:B------:R-:W1:Y:S01]  /*7920*/  MUFU.EX2 R129, R129 ;  /* 0x0000008100817308 */ /* 0x000e620000000800 */
[----:B------:R-:W-:Y:S01]  /*7930*/  FFMA.FTZ R141, R118, R195, R141 ;  /* 0x000000c3768d7223 */ /* 0x000fe2000001008d */
[-CC-:B------:R-:W-:Y:S01]  /*7940*/  FFMA.FTZ R118, R29, R117.reuse, -R126.reuse ;  /* 0x000000751d767223 */ /* 0x180fe2000001087e */
[-CC-:B------:R-:W-:Y:S07]  /*7950*/  FFMA.FTZ R40, R40, R117.reuse, -R126.reuse ;  /* 0x0000007528287223 */ /* 0x180fee000001087e */
[----:B------:R-:W-:Y:S01]  /*7960*/  MUFU.EX2 R136, R136 ;  /* 0x0000008800887308 */ /* 0x000fe20000000800 */
[-CC-:B------:R-:W-:Y:S01]  /*7970*/  FFMA.FTZ R41, R41, R117.reuse, -R126.reuse ;  /* 0x0000007529297223 */ /* 0x180fe2000001087e */
[-CC-:B------:R-:W-:Y:S01]  /*7980*/  FFMA.FTZ R44, R44, R117.reuse, -R126.reuse ;  /* 0x000000752c2c7223 */ /* 0x180fe2000001087e */
[-C--:B------:R-:W-:Y:S07]  /*7990*/  FFMA.FTZ R45, R45, R117.reuse, -R126 ;  /* 0x000000752d2d7223 */ /* 0x080fee000001087e */
[----:B------:R-:W-:Y:S01]  /*79a0*/  MUFU.EX2 R134, R134 ;  /* 0x0000008600867308 */ /* 0x000fe20000000800 */
[-CC-:B------:R-:W-:Y:S01]  /*79b0*/  FFMA.FTZ R46, R46, R117.reuse, -R124.reuse ;  /* 0x000000752e2e7223 */ /* 0x180fe2000001087c */
[-CC-:B------:R-:W-:Y:S01]  /*79c0*/  FFMA.FTZ R47, R47, R117.reuse, -R124.reuse ;  /* 0x000000752f2f7223 */ /* 0x180fe2000001087c */
[-CC-:B------:R-:W-:Y:S07]  /*79d0*/  FFMA.FTZ R50, R50, R117.reuse, -R124.reuse ;  /* 0x0000007532327223 */ /* 0x180fee000001087c */
[----:B------:R-:W3:Y:S01]  /*79e0*/  MUFU.EX2 R137, R137 ;  /* 0x0000008900897308 */ /* 0x000ee20000000800 */
[-C--:B------:R-:W-:Y:S01]  /*79f0*/  FFMA.FTZ R51, R51, R117.reuse, -R124 ;  /* 0x0000007533337223 */ /* 0x080fe2000001087c */
[----:B-1----:R-:W-:Y:S01]  /*7a00*/  F2FP.F16.F32.PACK_AB R15, R129, R138 ;  /* 0x0000008a810f723e */ /* 0x002fe200000000ff */
[-CC-:B------:R-:W-:Y:S07]  /*7a10*/  FFMA.FTZ R60, R60, R117.reuse, -R126.reuse ;  /* 0x000000753c3c7223 */ /* 0x180fee000001087e */
[----:B------:R-:W1:Y:S01]  /*7a20*/  MUFU.EX2 R135, R135 ;  /* 0x0000008700877308 */ /* 0x000e620000000800 */
[-CC-:B------:R-:W-:Y:S01]  /*7a30*/  FFMA.FTZ R61, R61, R117.reuse, -R126.reuse ;  /* 0x000000753d3d7223 */ /* 0x180fe2000001087e */
[-CC-:B------:R-:W-:Y:S08]  /*7a40*/  FFMA.FTZ R64, R64, R117.reuse, -R126.reuse ;  /* 0x0000007540407223 */ /* 0x180ff0000001087e */
[----:B------:R-:W-:Y:S01]  /*7a50*/  MUFU.EX2 R118, R118 ;  /* 0x0000007600767308 */ /* 0x000fe20000000800 */
[C---:B--2---:R-:W-:Y:S09]  /*7a60*/  HMMA.16816.F32 R76, R112.reuse, R108, R76 ;  /* 0x0000006c704c723c */ /* 0x044ff2000000184c */
[----:B------:R-:W-:Y:S01]  /*7a70*/  MUFU.EX2 R123, R123 ;  /* 0x0000007b007b7308 */ /* 0x000fe20000000800 */
[----:B---3--:R-:W-:Y:S09]  /*7a80*/  F2FP.F16.F32.PACK_AB R13, R137, R134 ;  /* 0x00000086890d723e */ /* 0x008ff200000000ff */
[----:B------:R-:W-:Y:S01]  /*7a90*/  MUFU.EX2 R120, R120 ;  /* 0x0000007800787308 */ /* 0x000fe20000000800 */
[----:B-1----:R-:W-:Y:S01]  /*7aa0*/  F2FP.F16.F32.PACK_AB R12, R135, R136 ;  /* 0x00000088870c723e */ /* 0x002fe200000000ff */
[C---:B------:R-:W-:Y:S01]  /*7ab0*/  HMMA.16816.F32 R80, R112.reuse, R110, R80 ;  /* 0x0000006e7050723c */ /* 0x040fe20000001850 */
[----:B------:R-:W1:Y:S07]  /*7ac0*/  LDSM.16.MT88.4 R108, [R160+0xb000] ;  /* 0x00b00000a06c783b */ /* 0x000e6e0000004200 */
[----:B------:R-:W-:Y:S10]  /*7ad0*/  MUFU.EX2 R119, R119 ;  /* 0x0000007700777308 */ /* 0x000ff40000000800 */
        /* <DEDUP_REMOVED lines=8> */
[----:B------:R-:W-:Y:S01]  /*7b60*/  MUFU.EX2 R51, R51 ;  /* 0x0000003300337308 */ /* 0x000fe20000000800 */
[C---:B-1----:R-:W-:Y:S09]  /*7b70*/  HMMA.16816.F32 R84, R112.reuse, R108, R84 ;  /* 0x0000006c7054723c */ /* 0x042ff20000001854 */
[----:B------:R-:W-:Y:S10]  /*7b80*/  MUFU.EX2 R60, R60 ;  /* 0x0000003c003c7308 */ /* 0x000ff40000000800 */
[----:B------:R-:W-:Y:S01]  /*7b90*/  MUFU.EX2 R61, R61 ;  /* 0x0000003d003d7308 */ /* 0x000fe20000000800 */
[C---:B------:R-:W-:Y:S01]  /*7ba0*/  HMMA.16816.F32 R88, R112.reuse, R110, R88 ;  /* 0x0000006e7058723c */ /* 0x040fe20000001858 */
[----:B------:R-:W1:Y:S08]  /*7bb0*/  LDSM.16.MT88.4 R108, [R162+0xd000] ;  /* 0x00d00000a26c783b */ /* 0x000e700000004200 */
[----:B------:R-:W-:Y:S01]  /*7bc0*/  MUFU.EX2 R64, R64 ;  /* 0x0000004000407308 */ /* 0x000fe20000000800 */
[C---:B-1----:R-:W-:Y:S08]  /*7bd0*/  HMMA.16816.F32 R92, R112.reuse, R108, R92 ;  /* 0x0000006c705c723c */ /* 0x042ff0000000185c */
[C---:B------:R-:W-:Y:S01]  /*7be0*/  HMMA.16816.F32 R96, R112.reuse, R110, R96 ;  /* 0x0000006e7060723c */ /* 0x040fe20000001860 */
[----:B------:R-:W1:Y:S07]  /*7bf0*/  LDSM.16.MT88.4 R108, [R160+0xd000] ;  /* 0x00d00000a06c783b */ /* 0x000e6e0000004200 */
[C---:B-1----:R-:W-:Y:S08]  /*7c00*/  HMMA.16816.F32 R100, R112.reuse, R108, R100 ;  /* 0x0000006c7064723c */ /* 0x042ff00000001864 */
[----:B------:R-:W-:Y:S01]  /*7c10*/  HMMA.16816.F32 R104, R112, R110, R104 ;  /* 0x0000006e7068723c */ /* 0x000fe20000001868 */
[----:B------:R-:W1:Y:S02]  /*7c20*/  LDSM.16.MT88.4 R108, [R162+0x9400] ;  /* 0x00940000a26c783b */ /* 0x000e640000004200 */
[-C--:B------:R-:W-:Y:S01]  /*7c30*/  FFMA.FTZ R115, R24, R117.reuse, -R126 ;  /* 0x0000007518737223 */ /* 0x080fe2000001087e */
[-CC-:B------:R-:W-:Y:S01]  /*7c40*/  FFMA.FTZ R114, R26, R117.reuse, -R124.reuse ;  /* 0x000000751a727223 */ /* 0x180fe2000001087c */
[-C--:B------:R-:W-:Y:S01]  /*7c50*/  FFMA.FTZ R113, R27, R117.reuse, -R124 ;  /* 0x000000751b717223 */ /* 0x080fe2000001087c */
[-C--:B------:R-:W-:Y:S01]  /*7c60*/  FFMA.FTZ R112, R25, R117.reuse, -R126 ;  /* 0x0000007519707223 */ /* 0x080fe2000001087e */
[----:B------:R-:W-:Y:S01]  /*7c70*/  FADD.FTZ R25, R125, R140 ;  /* 0x0000008c7d197221 */ /* 0x000fe20000010000 */
[-C--:B------:R-:W-:Y:S01]  /*7c80*/  FFMA.FTZ R125, R28, R117.reuse, -R126 ;  /* 0x000000751c7d7223 */ /* 0x080fe2000001087e */
[----:B------:R-:W-:Y:S02]  /*7c90*/  MUFU.EX2 R115, R115 ;  /* 0x0000007300737308 */ /* 0x000fe40000000800 */
[----:B------:R-:W-:Y:S02]  /*7ca0*/  FADD.FTZ R28, R128, R25 ;  /* 0x00000019801c7221 */ /* 0x000fe40000010000 */
[----:B------:R-:W-:Y:S06]  /*7cb0*/  LDSM.16.MT88.4 R24, [R160+0x9c00] ;  /* 0x009c0000a018783b */ /* 0x000fec0000004200 */
[----:B------:R2:W-:Y:S01]  /*7cc0*/  MUFU.EX2 R128, R30 ;  /* 0x0000001e00807308 */ /* 0x0005e20000000800 */
[----:B------:R-:W-:Y:S01]  /*7cd0*/  FADD.FTZ R29, R131, R28 ;  /* 0x0000001c831d7221 */ /* 0x000fe20000010000 */
[-C--:B------:R-:W-:Y:S08]  /*7ce0*/  FFMA.FTZ R131, R37, R117.reuse, -R126 ;  /* 0x0000007525837223 */ /* 0x080ff0000001087e */
[----:B------:R-:W-:Y:S01]  /*7cf0*/  MUFU.EX2 R112, R112 ;  /* 0x0000007000707308 */ /* 0x000fe20000000800 */
[----:B------:R-:W-:Y:S09]  /*7d00*/  FADD.FTZ R136, R136, R29 ;  /* 0x0000001d88887221 */ /* 0x000ff20000010000 */
[----:B------:R-:W-:Y:S01]  /*7d10*/  MUFU.EX2 R114, R114 ;  /* 0x0000007200727308 */ /* 0x000fe20000000800 */
[----:B------:R-:W-:Y:S01]  /*7d20*/  FADD.FTZ R135, R135, R136 ;  /* 0x0000008887877221 */ /* 0x000fe20000010000 */
[-CC-:B------:R-:W-:Y:S01]  /*7d30*/  FFMA.FTZ R136, R52, R117.reuse, -R126.reuse ;  /* 0x0000007534887223 */ /* 0x180fe2000001087e */
[-CC-:B------:R-:W-:Y:S07]  /*7d40*/  FFMA.FTZ R52, R53, R117.reuse, -R126.reuse ;  /* 0x0000007535347223 */ /* 0x180fee000001087e */
[----:B------:R-:W-:Y:S01]  /*7d50*/  MUFU.EX2 R113, R113 ;  /* 0x0000007100717308 */ /* 0x000fe20000000800 */
[-C--:B------:R-:W-:Y:S01]  /*7d60*/  FFMA.FTZ R53, R57, R117.reuse, -R126 ;  /* 0x0000007539357223 */ /* 0x080fe2000001087e */
[-CC-:B--2---:R-:W-:Y:S01]  /*7d70*/  FFMA.FTZ R30, R42, R117.reuse, -R124.reuse ;  /* 0x000000752a1e7223 */ /* 0x184fe2000001087c */
[-CC-:B------:R-:W-:Y:S01]  /*7d80*/  FFMA.FTZ R42, R43, R117.reuse, -R124.reuse ;  /* 0x000000752b2a7223 */ /* 0x180fe2000001087c */
[-C--:B------:R-:W-:Y:S06]  /*7d90*/  FFMA.FTZ R57, R58, R117.reuse, -R124 ;  /* 0x000000753a397223 */ /* 0x080fec000001087c */
[----:B------:R-:W-:Y:S10]  /*7da0*/  MUFU.EX2 R125, R125 ;  /* 0x0000007d007d7308 */ /* 0x000ff40000000800 */
[----:B------:R-:W-:Y:S10]  /*7db0*/  MUFU.EX2 R43, R30 ;  /* 0x0000001e002b7308 */ /* 0x000ff40000000800 */
[----:B------:R-:W-:Y:S01]  /*7dc0*/  MUFU.EX2 R131, R131 ;  /* 0x0000008300837308 */ /* 0x000fe20000000800 */
[C---:B-1----:R-:W-:Y:S09]  /*7dd0*/  HMMA.16816.F32 R4, R12.reuse, R108, R4 ;  /* 0x0000006c0c04723c */ /* 0x042ff20000001804 */
[----:B------:R-:W-:Y:S01]  /*7de0*/  MUFU.EX2 R42, R42 ;  /* 0x0000002a002a7308 */ /* 0x000fe20000000800 */
[-C--:B------:R-:W-:Y:S01]  /*7df0*/  FFMA.FTZ R108, R21, R117.reuse, -R126 ;  /* 0x00000075156c7223 */ /* 0x080fe2000001087e */
[-C--:B------:R-:W-:Y:S08]  /*7e00*/  FFMA.FTZ R109, R23, R117.reuse, -R124 ;  /* 0x00000075176d7223 */ /* 0x080ff0000001087c */
[----:B------:R-:W-:Y:S01]  /*7e10*/  MUFU.EX2 R52, R52 ;  /* 0x0000003400347308 */ /* 0x000fe20000000800 */
[C---:B------:R-:W-:Y:S03]  /*7e20*/  HMMA.16816.F32 R8, R12.reuse, R110, R8 ;  /* 0x0000006e0c08723c */ /* 0x040fe60000001808 */
[-C--:B------:R-:W-:Y:S01]  /*7e30*/  FFMA.FTZ R111, R20, R117.reuse, -R126 ;  /* 0x00000075146f7223 */ /* 0x080fe2000001087e */
[-CC-:B------:R-:W-:Y:S05]  /*7e40*/  FFMA.FTZ R110, R22, R117.reuse, -R124.reuse ;  /* 0x00000075166e7223 */ /* 0x180fea000001087c */
[----:B------:R-:W-:Y:S01]  /*7e50*/  MUFU.EX2 R108, R108 ;  /* 0x0000006c006c7308 */ /* 0x000fe20000000800 */
[----:B------:R-:W-:Y:S01]  /*7e60*/  LDSM.16.MT88.4 R20, [R160+0x9800] ;  /* 0x00980000a014783b */ /* 0x000fe20000004200 */
[C---:B------:R-:W-:Y:S08]  /*7e70*/  HMMA.16816.F32 R68, R12.reuse, R16, R68 ;  /* 0x000000100c44723c */ /* 0x040ff00000001844 */
[----:B------:R-:W-:Y:S10]  /*7e80*/  MUFU.EX2 R109, R109 ;  /* 0x0000006d006d7308 */ /* 0x000ff40000000800 */
[----:B------:R-:W-:Y:S01]  /*7e90*/  MUFU.EX2 R111, R111 ;  /* 0x0000006f006f7308 */ /* 0x000fe20000000800 */
[C---:B------:R-:W-:Y:S01]  /*7ea0*/  HMMA.16816.F32 R72, R12.reuse, R18, R72 ;  /* 0x000000120c48723c */ /* 0x040fe20000001848 */
[----:B------:R-:W1:Y:S08]  /*7eb0*/  LDSM.16.MT88.4 R16, [R162+0xb400] ;  /* 0x00b40000a210783b */ /* 0x000e700000004200 */
[----:B------:R-:W2:Y:S10]  /*7ec0*/  MUFU.EX2 R110, R110 ;  /* 0x0000006e006e7308 */ /* 0x000eb40000000800 */
[----:B------:R-:W-:Y:S10]  /*7ed0*/  MUFU.EX2 R53, R53 ;  /* 0x0000003500357308 */ /* 0x000ff40000000800 */
[----:B------:R-:W-:Y:S01]  /*7ee0*/  MUFU.EX2 R57, R57 ;  /* 0x0000003900397308 */ /* 0x000fe20000000800 */
        /* <DEDUP_REMOVED lines=11> */
[----:B------:R-:W1:Y:S02]  /*7fa0*/  LDSM.16.MT88.4 R16, [R162+0x9800] ;  /* 0x00980000a210783b */ /* 0x000e640000004200 */
[----:B------:R-:W-:Y:S01]  /*7fb0*/  FADD.FTZ R12, R133, R141 ;  /* 0x0000008d850c7221 */ /* 0x000fe20000010000 */
[----:B--2---:R-:W-:Y:S01]  /*7fc0*/  F2FP.F16.F32.PACK_AB R13, R109, R110 ;  /* 0x0000006e6d0d723e */ /* 0x004fe200000000ff */
[----:B------:R-:W-:Y:S01]  /*7fd0*/  FFMA.FTZ R133, R38, R117, -R124 ;  /* 0x0000007526857223 */ /* 0x000fe2000001087c */
[----:B------:R-:W-:Y:S01]  /*7fe0*/  F2FP.F16.F32.PACK_AB R14, R112, R115 ;  /* 0x00000073700e723e */ /* 0x000fe200000000ff */
[----:B------:R-:W-:Y:S01]  /*7ff0*/  FADD.FTZ R139, R139, R12 ;  /* 0x0000000c8b8b7221 */ /* 0x000fe20000010000 */
[----:B------:R-:W-:Y:S02]  /*8000*/  F2FP.F16.F32.PACK_AB R12, R108, R111 ;  /* 0x0000006f6c0c723e */ /* 0x000fe400000000ff */
[----:B------:R-:W-:Y:S01]  /*8010*/  F2FP.F16.F32.PACK_AB R15, R113, R114 ;  /* 0x00000072710f723e */ /* 0x000fe200000000ff */
[----:B------:R-:W-:Y:S01]  /*8020*/  FADD.FTZ R139, R132, R139 ;  /* 0x0000008b848b7221 */ /* 0x000fe20000010000 */
[----:B------:R-:W-:Y:S01]  /*8030*/  MUFU.EX2 R133, R133 ;  /* 0x0000008500857308 */ /* 0x000fe20000000800 */
[-C--:B------:R-:W-:Y:S01]  /*8040*/  FFMA.FTZ R132, R36, R117.reuse, -R126 ;  /* 0x0000007524847223 */ /* 0x080fe2000001087e */
[----:B------:R-:W-:Y:S01]  /*8050*/  FADD.FTZ R36, R130, R135 ;  /* 0x0000008782247221 */ /* 0x000fe20000010000 */
[----:B------:R-:W-:Y:S01]  /*8060*/  FADD.FTZ R28, R134, R139 ;  /* 0x0000008b861c7221 */ /* 0x000fe20000010000 */
[-C--:B------:R-:W-:Y:S01]  /*8070*/  FFMA.FTZ R134, R39, R117.reuse, -R124 ;  /* 0x0000007527867223 */ /* 0x080fe2000001087c */
[-C--:B------:R-:W-:Y:S01]  /*8080*/  FFMA.FTZ R135, R56, R117.reuse, -R126 ;  /* 0x0000007538877223 */ /* 0x080fe2000001087e */
[----:B------:R-:W-:Y:S01]  /*8090*/  FADD.FTZ R36, R127, R36 ;  /* 0x000000247f247221 */ /* 0x000fe20000010000 */
[----:B------:R-:W-:Y:S01]  /*80a0*/  FADD.FTZ R137, R137, R28 ;  /* 0x0000001c89897221 */ /* 0x000fe20000010000 */
[-C--:B------:R-:W-:Y:S01]  /*80b0*/  FFMA.FTZ R56, R59, R117.reuse, -R124 ;  /* 0x000000753b387223 */ /* 0x080fe2000001087c */
[----:B------:R-:W-:Y:S01]  /*80c0*/  LDSM.16.MT88.4 R28, [R160+0xc000] ;  /* 0x00c00000a01c783b */ /* 0x000fe20000004200 */
[----:B------:R-:W-:Y:S01]  /*80d0*/  FADD.FTZ R111, R111, R36 ;  /* 0x000000246f6f7221 */ /* 0x000fe20000010000 */
[----:B------:R-:W2:Y:S01]  /*80e0*/  MUFU.EX2 R132, R132 ;  /* 0x0000008400847308 */ /* 0x000ea20000000800 */
[----:B------:R-:W-:Y:S01]  /*80f0*/  FADD.FTZ R138, R138, R137 ;  /* 0x000000898a8a7221 */ /* 0x000fe20000010000 */
[----:B------:R-:W-:Y:S01]  /*8100*/  FFMA.FTZ R130, R54, R117, -R124 ;  /* 0x0000007536827223 */ /* 0x000fe2000001087c */
[----:B------:R-:W-:Y:S07]  /*8110*/  FADD.FTZ R58, R108, R111 ;  /* 0x0000006f6c3a7221 */ /* 0x000fee0000010000 */
[----:B------:R-:W3:Y:S01]  /*8120*/  MUFU.EX2 R134, R134 ;  /* 0x0000008600867308 */ /* 0x000ee20000000800 */
[----:B------:R-:W-:Y:S01]  /*8130*/  FADD.FTZ R129, R129, R138 ;  /* 0x0000008a81817221 */ /* 0x000fe20000010000 */
[----:B------:R-:W-:Y:S01]  /*8140*/  LDSM.16.MT88.4 R36, [R162+0xe800] ;  /* 0x00e80000a224783b */ /* 0x000fe20000004200 */
[----:B------:R-:W-:Y:S07]  /*8150*/  FADD.FTZ R115, R115, R58 ;  /* 0x0000003a73737221 */ /* 0x000fee0000010000 */
[----:B------:R-:W-:Y:S01]  /*8160*/  MUFU.EX2 R130, R130 ;  /* 0x0000008200827308 */ /* 0x000fe20000000800 */
[----:B------:R-:W-:Y:S01]  /*8170*/  FADD.FTZ R110, R110, R129 ;  /* 0x000000816e6e7221 */ /* 0x000fe20000010000 */
[----:B------:R-:W-:Y:S08]  /*8180*/  FADD.FTZ R112, R112, R115 ;  /* 0x0000007370707221 */ /* 0x000ff00000010000 */
[----:B------:R-:W-:Y:S01]  /*8190*/  MUFU.EX2 R54, R135 ;  /* 0x0000008700367308 */ /* 0x000fe20000000800 */
[----:B------:R-:W-:Y:S02]  /*81a0*/  FADD.FTZ R59, R109, R110 ;  /* 0x0000006e6d3b7221 */ /* 0x000fe40000010000 */
[----:B------:R-:W-:Y:S07]  /*81b0*/  LDSM.16.MT88.4 R108, [R162+0xac00] ;  /* 0x00ac0000a26c783b */ /* 0x000fee0000004200 */
[----:B------:R-:W-:Y:S01]  /*81c0*/  MUFU.EX2 R56, R56 ;  /* 0x0000003800387308 */ /* 0x000fe20000000800 */
[----:B------:R-:W-:Y:S01]  /*81d0*/  FADD.FTZ R114, R114, R59 ;  /* 0x0000003b72727221 */ /* 0x000fe20000010000 */
[C---:B-1----:R-:W-:Y:S03]  /*81e0*/  HMMA.16816.F32 R4, R12.reuse, R16, R4 ;  /* 0x000000100c04723c */ /* 0x042fe60000001804 */
[----:B------:R-:W-:Y:S05]  /*81f0*/  FADD.FTZ R113, R113, R114 ;  /* 0x0000007271717221 */ /* 0x000fea0000010000 */
[C---:B------:R-:W-:Y:S01]  /*8200*/  HMMA.16816.F32 R8, R12.reuse, R18, R8 ;  /* 0x000000120c08723c */ /* 0x040fe20000001808 */
[----:B------:R-:W1:Y:S07]  /*8210*/  LDSM.16.MT88.4 R16, [R162+0xb800] ;  /* 0x00b80000a210783b */ /* 0x000e6e0000004200 */
[C---:B------:R-:W-:Y:S08]  /*8220*/  HMMA.16816.F32 R68, R12.reuse, R20, R68 ;  /* 0x000000140c44723c */ /* 0x040ff00000001844 */
[C---:B------:R-:W-:Y:S01]  /*8230*/  HMMA.16816.F32 R72, R12.reuse, R22, R72 ;  /* 0x000000160c48723c */ /* 0x040fe20000001848 */
[----:B------:R-:W4:Y:S07]  /*8240*/  LDSM.16.MT88.4 R20, [R160+0xb800] ;  /* 0x00b80000a014783b */ /* 0x000f2e0000004200 */
[C---:B-1----:R-:W-:Y:S08]  /*8250*/  HMMA.16816.F32 R76, R12.reuse, R16, R76 ;  /* 0x000000100c4c723c */ /* 0x042ff0000000184c */
[C---:B------:R-:W-:Y:S01]  /*8260*/  HMMA.16816.F32 R80, R12.reuse, R18, R80 ;  /* 0x000000120c50723c */ /* 0x040fe20000001850 */
[----:B------:R-:W1:Y:S07]  /*8270*/  LDSM.16.MT88.4 R16, [R162+0xd800] ;  /* 0x00d80000a210783b */ /* 0x000e6e0000004200 */
[C---:B----4-:R-:W-:Y:S08]  /*8280*/  HMMA.16816.F32 R84, R12.reuse, R20, R84 ;  /* 0x000000140c54723c */ /* 0x050ff00000001854 */
[C---:B------:R-:W-:Y:S01]  /*8290*/  HMMA.16816.F32 R88, R12.reuse, R22, R88 ;  /* 0x000000160c58723c */ /* 0x040fe20000001858 */
[----:B------:R-:W4:Y:S07]  /*82a0*/  LDSM.16.MT88.4 R20, [R160+0xd800] ;  /* 0x00d80000a014783b */ /* 0x000f2e0000004200 */
[C---:B-1----:R-:W-:Y:S08]  /*82b0*/  HMMA.16816.F32 R92, R12.reuse, R16, R92 ;  /* 0x000000100c5c723c */ /* 0x042ff0000000185c */
[C---:B------:R-:W-:Y:S01]  /*82c0*/  HMMA.16816.F32 R96, R12.reuse, R18, R96 ;  /* 0x000000120c60723c */ /* 0x040fe20000001860 */
[----:B------:R-:W1:Y:S07]  /*82d0*/  LDSM.16.MT88.4 R16, [R162+0x9c00] ;  /* 0x009c0000a210783b */ /* 0x000e6e0000004200 */
[C---:B----4-:R-:W-:Y:S08]  /*82e0*/  HMMA.16816.F32 R100, R12.reuse, R20, R100 ;  /* 0x000000140c64723c */ /* 0x050ff00000001864 */
[----:B------:R-:W-:Y:S01]  /*82f0*/  HMMA.16816.F32 R104, R12, R22, R104 ;  /* 0x000000160c68723c */ /* 0x000fe20000001868 */
[----:B------:R-:W4:Y:S02]  /*8300*/  LDSM.16.MT88.4 R20, [R162+0xbc00] ;  /* 0x00bc0000a214783b */ /* 0x000f240000004200 */
[----:B------:R-:W-:Y:S01]  /*8310*/  F2FP.F16.F32.PACK_AB R12, R118, R125 ;  /* 0x0000007d760c723e */ /* 0x000fe200000000ff */
[----:B------:R-:W-:Y:S01]  /*8320*/  FADD.FTZ R125, R125, R112 ;  /* 0x000000707d7d7221 */ /* 0x000fe20000010000 */
[----:B------:R-:W-:Y:S01]  /*8330*/  F2FP.F16.F32.PACK_AB R13, R123, R128 ;  /* 0x000000807b0d723e */ /* 0x000fe200000000ff */
[----:B------:R-:W-:Y:S01]  /*8340*/  FADD.FTZ R128, R128, R113 ;  /* 0x0000007180807221 */ /* 0x000fe20000010000 */
[----:B------:R-:W-:Y:S01]  /*8350*/  F2FP.F16.F32.PACK_AB R14, R119, R120 ;  /* 0x00000078770e723e */ /* 0x000fe200000000ff */
[----:B------:R-:W-:Y:S01]  /*8360*/  FADD.FTZ R125, R118, R125 ;  /* 0x0000007d767d7221 */ /* 0x000fe20000010000 */
[----:B------:R-:W-:Y:S01]  /*8370*/  F2FP.F16.F32.PACK_AB R15, R121, R122 ;  /* 0x0000007a790f723e */ /* 0x000fe200000000ff */
[----:B------:R-:W-:Y:S02]  /*8380*/  FADD.FTZ R123, R123, R128 ;  /* 0x000000807b7b7221 */ /* 0x000fe40000010000 */
[----:B------:R-:W-:Y:S04]  /*8390*/  FADD.FTZ R120, R120, R125 ;  /* 0x0000007d78787221 */ /* 0x000fe80000010000 */
[----:B------:R-:W-:Y:S01]  /*83a0*/  FADD.FTZ R119, R119, R120 ;  /* 0x0000007877777221 */ /* 0x000fe20000010000 */
[C---:B-1----:R-:W-:Y:S08]  /*83b0*/  HMMA.16816.F32 R4, R12.reuse, R16, R4 ;  /* 0x000000100c04723c */ /* 0x042ff00000001804 */
[C---:B------:R-:W-:Y:S01]  /*83c0*/  HMMA.16816.F32 R8, R12.reuse, R18, R8 ;  /* 0x000000120c08723c */ /* 0x040fe20000001808 */
[----:B------:R-:W1:Y:S07]  /*83d0*/  LDSM.16.MT88.4 R16, [R160+0xbc00] ;  /* 0x00bc0000a010783b */ /* 0x000e6e0000004200 */
[C---:B------:R-:W-:Y:S08]  /*83e0*/  HMMA.16816.F32 R68, R12.reuse, R24, R68 ;  /* 0x000000180c44723c */ /* 0x040ff00000001844 */
[C---:B------:R-:W-:Y:S01]  /*83f0*/  HMMA.16816.F32 R72, R12.reuse, R26, R72 ;  /* 0x0000001a0c48723c */ /* 0x040fe20000001848 */
[----:B------:R-:W5:Y:S07]  /*8400*/  LDSM.16.MT88.4 R24, [R162+0xdc00] ;  /* 0x00dc0000a218783b */ /* 0x000f6e0000004200 */
[C---:B----4-:R-:W-:Y:S08]  /*8410*/  HMMA.16816.F32 R76, R12.reuse, R20, R76 ;  /* 0x000000140c4c723c */ /* 0x050ff0000000184c */
[C---:B------:R-:W-:Y:S01]  /*8420*/  HMMA.16816.F32 R80, R12.reuse, R22, R80 ;  /* 0x000000160c50723c */ /* 0x040fe20000001850 */
[----:B------:R-:W4:Y:S07]  /*8430*/  LDSM.16.MT88.4 R20, [R160+0xdc00] ;  /* 0x00dc0000a014783b */ /* 0x000f2e0000004200 */
[C---:B-1----:R-:W-:Y:S08]  /*8440*/  HMMA.16816.F32 R84, R12.reuse, R16, R84 ;  /* 0x000000100c54723c */ /* 0x042ff00000001854 */
[C---:B------:R-:W-:Y:S01]  /*8450*/  HMMA.16816.F32 R88, R12.reuse, R18, R88 ;  /* 0x000000120c58723c */ /* 0x040fe20000001858 */
[----:B------:R-:W1:Y:S07]  /*8460*/  LDSM.16.MT88.4 R16, [R162+0xa000] ;  /* 0x00a00000a210783b */ /* 0x000e6e0000004200 */
[C---:B-----5:R-:W-:Y:S08]  /*8470*/  HMMA.16816.F32 R92, R12.reuse, R24, R92 ;  /* 0x000000180c5c723c */ /* 0x060ff0000000185c */
[C---:B------:R-:W-:Y:S01]  /*8480*/  HMMA.16816.F32 R96, R12.reuse, R26, R96 ;  /* 0x0000001a0c60723c */ /* 0x040fe20000001860 */
[----:B------:R-:W5:Y:S07]  /*8490*/  LDSM.16.MT88.4 R24, [R160+0xa000] ;  /* 0x00a00000a018783b */ /* 0x000f6e0000004200 */
[C---:B----4-:R-:W-:Y:S08]  /*84a0*/  HMMA.16816.F32 R100, R12.reuse, R20, R100 ;  /* 0x000000140c64723c */ /* 0x050ff00000001864 */
[----:B------:R-:W-:Y:S01]  /*84b0*/  HMMA.16816.F32 R104, R12, R22, R104 ;  /* 0x000000160c68723c */ /* 0x000fe20000001868 */
[----:B------:R-:W4:Y:S02]  /*84c0*/  LDSM.16.MT88.4 R20, [R162+0xc000] ;  /* 0x00c00000a214783b */ /* 0x000f240000004200 */
[----:B--2---:R-:W-:Y:S01]  /*84d0*/  F2FP.F16.F32.PACK_AB R12, R131, R132 ;  /* 0x00000084830c723e */ /* 0x004fe200000000ff */
[----:B------:R-:W-:Y:S01]  /*84e0*/  FADD.FTZ R132, R132, R119 ;  /* 0x0000007784847221 */ /* 0x000fe20000010000 */
[----:B---3--:R-:W-:Y:S02]  /*84f0*/  F2FP.F16.F32.PACK_AB R13, R134, R133 ;  /* 0x00000085860d723e */ /* 0x008fe400000000ff */
[----:B------:R-:W-:Y:S01]  /*8500*/  F2FP.F16.F32.PACK_AB R14, R41, R40 ;  /* 0x00000028290e723e */ /* 0x000fe200000000ff */
[----:B------:R-:W-:Y:S01]  /*8510*/  FADD.FTZ R131, R131, R132 ;  /* 0x0000008483837221 */ /* 0x000fe20000010000 */
[----:B------:R-:W-:Y:S02]  /*8520*/  F2FP.F16.F32.PACK_AB R15, R42, R43 ;  /* 0x0000002b2a0f723e */ /* 0x000fe400000000ff */
[----:B------:R-:W-:Y:S01]  /*8530*/  MOV R119, R116 ;  /* 0x0000007400777202 */ /* 0x000fe20000000f00 */
[----:B------:R-:W-:Y:S04]  /*8540*/  FADD.FTZ R40, R40, R131 ;  /* 0x0000008328287221 */ /* 0x000fe80000010000 */
[C---:B-1----:R-:W-:Y:S03]  /*8550*/  HMMA.16816.F32 R4, R12.reuse, R16, R4 ;  /* 0x000000100c04723c */ /* 0x042fe60000001804 */
[----:B------:R-:W-:Y:S05]  /*8560*/  FADD.FTZ R41, R41, R40 ;  /* 0x0000002829297221 */ /* 0x000fea0000010000 */
[C---:B------:R-:W-:Y:S01]  /*8570*/  HMMA.16816.F32 R8, R12.reuse, R18, R8 ;  /* 0x000000120c08723c */ /* 0x040fe20000001808 */
[----:B------:R-:W1:Y:S07]  /*8580*/  LDSM.16.MT88.4 R16, [R162+0xe000] ;  /* 0x00e00000a210783b */ /* 0x000e6e0000004200 */
[C---:B-----5:R-:W-:Y:S08]  /*8590*/  HMMA.16816.F32 R68, R12.reuse, R24, R68 ;  /* 0x000000180c44723c */ /* 0x060ff00000001844 */
[C---:B------:R-:W-:Y:S01]  /*85a0*/  HMMA.16816.F32 R72, R12.reuse, R26, R72 ;  /* 0x0000001a0c48723c */ /* 0x040fe20000001848 */
[----:B------:R-:W2:Y:S07]  /*85b0*/  LDSM.16.MT88.4 R24, [R160+0xe000] ;  /* 0x00e00000a018783b */ /* 0x000eae0000004200 */
[C---:B----4-:R-:W-:Y:S08]  /*85c0*/  HMMA.16816.F32 R76, R12.reuse, R20, R76 ;  /* 0x000000140c4c723c */ /* 0x050ff0000000184c */
        /* <DEDUP_REMOVED lines=8> */
[-C--:B------:R-:W-:Y:S01]  /*8650*/  FFMA.FTZ R126, R65, R117.reuse, -R126 ;  /* 0x00000075417e7223 */ /* 0x080fe2000001087e */
[----:B------:R-:W-:Y:S01]  /*8660*/  FFMA.FTZ R65, R55, R117, -R124 ;  /* 0x0000007537417223 */ /* 0x000fe2000001087c */
[----:B------:R1:W-:Y:S01]  /*8670*/  MUFU.EX2 R49, R16 ;  /* 0x0000001000317308 */ /* 0x0003e20000000800 */
[C---:B------:R-:W-:Y:S09]  /*8680*/  HMMA.16816.F32 R96, R12.reuse, R18, R96 ;  /* 0x000000120c60723c */ /* 0x040ff20000001860 */
[----:B------:R-:W4:Y:S10]  /*8690*/  MUFU.EX2 R48, R48 ;  /* 0x0000003000307308 */ /* 0x000f340000000800 */
[----:B------:R-:W5:Y:S01]  /*86a0*/  MUFU.EX2 R55, R136 ;  /* 0x0000008800377308 */ /* 0x000f620000000800 */
[C---:B--2---:R-:W-:Y:S09]  /*86b0*/  HMMA.16816.F32 R100, R12.reuse, R24, R100 ;  /* 0x000000180c64723c */ /* 0x044ff20000001864 */
[----:B------:R-:W2:Y:S01]  /*86c0*/  MUFU.EX2 R65, R65 ;  /* 0x0000004100417308 */ /* 0x000ea20000000800 */
[----:B-1----:R-:W1:Y:S01]  /*86d0*/  LDSM.16.MT88.4 R16, [R160+0xa400] ;  /* 0x00a40000a010783b */ /* 0x002e620000004200 */
[----:B------:R-:W-:Y:S03]  /*86e0*/  HMMA.16816.F32 R104, R12, R26, R104 ;  /* 0x0000001a0c68723c */ /* 0x000fe60000001868 */
[----:B------:R-:W-:Y:S01]  /*86f0*/  F2FP.F16.F32.PACK_AB R12, R45, R44 ;  /* 0x0000002c2d0c723e */ /* 0x000fe200000000ff */
[----:B------:R-:W-:Y:S03]  /*8700*/  FADD.FTZ R44, R44, R41 ;  /* 0x000000292c2c7221 */ /* 0x000fe60000010000 */
[----:B------:R-:W5:Y:S01]  /*8710*/  LDSM.16.MT88.4 R24, [R162+0xc400] ;  /* 0x00c40000a218783b */ /* 0x000f620000004200 */
[----:B------:R-:W-:Y:S02]  /*8720*/  F2FP.F16.F32.PACK_AB R13, R47, R46 ;  /* 0x0000002e2f0d723e */ /* 0x000fe400000000ff */
[C---:B----4-:R-:W-:Y:S01]  /*8730*/  F2FP.F16.F32.PACK_AB R14, R48.reuse, R49 ;  /* 0x00000031300e723e */ /* 0x050fe200000000ff */
[----:B------:R-:W-:Y:S01]  /*8740*/  FADD.FTZ R44, R45, R44 ;  /* 0x0000002c2d2c7221 */ /* 0x000fe20000010000 */
[----:B------:R-:W-:Y:S03]  /*8750*/  F2FP.F16.F32.PACK_AB R15, R51, R50 ;  /* 0x00000032330f723e */ /* 0x000fe600000000ff */
[----:B------:R-:W-:Y:S04]  /*8760*/  FADD.FTZ R49, R49, R44 ;  /* 0x0000002c31317221 */ /* 0x000fe80000010000 */
[C---:B---3--:R-:W-:Y:S03]  /*8770*/  HMMA.16816.F32 R4, R12.reuse, R20, R4 ;  /* 0x000000140c04723c */ /* 0x048fe60000001804 */
[----:B------:R-:W-:Y:S05]  /*8780*/  FADD.FTZ R48, R48, R49 ;  /* 0x0000003130307221 */ /* 0x000fea0000010000 */
[C---:B------:R-:W-:Y:S01]  /*8790*/  HMMA.16816.F32 R8, R12.reuse, R22, R8 ;  /* 0x000000160c08723c */ /* 0x040fe20000001808 */
[----:B------:R-:W3:Y:S07]  /*87a0*/  LDSM.16.MT88.4 R20, [R160+0xe400] ;  /* 0x00e40000a014783b */ /* 0x000eee0000004200 */
[C---:B-1----:R-:W-:Y:S08]  /*87b0*/  HMMA.16816.F32 R68, R12.reuse, R16, R68 ;  /* 0x000000100c44723c */ /* 0x042ff00000001844 */
[C---:B------:R-:W-:Y:S01]  /*87c0*/  HMMA.16816.F32 R72, R12.reuse, R18, R72 ;  /* 0x000000120c48723c */ /* 0x040fe20000001848 */
[----:B------:R-:W1:Y:S07]  /*87d0*/  LDSM.16.MT88.4 R16, [R162+0xa800] ;  /* 0x00a80000a210783b */ /* 0x000e6e0000004200 */
[C---:B-----5:R-:W-:Y:S08]  /*87e0*/  HMMA.16816.F32 R76, R12.reuse, R24, R76 ;  /* 0x000000180c4c723c */ /* 0x060ff0000000184c */
[C---:B------:R-:W-:Y:S01]  /*87f0*/  HMMA.16816.F32 R80, R12.reuse, R26, R80 ;  /* 0x0000001a0c50723c */ /* 0x040fe20000001850 */
[----:B------:R-:W4:Y:S07]  /*8800*/  LDSM.16.MT88.4 R24, [R160+0xa800] ;  /* 0x00a80000a018783b */ /* 0x000f2e0000004200 */
[C---:B------:R-:W-:Y:S08]  /*8810*/  HMMA.16816.F32 R84, R12.reuse, R28, R84 ;  /* 0x0000001c0c54723c */ /* 0x040ff00000001854 */
[C---:B------:R-:W-:Y:S01]  /*8820*/  HMMA.16816.F32 R88, R12.reuse, R30, R88 ;  /* 0x0000001e0c58723c */ /* 0x040fe20000001858 */
[----:B------:R-:W5:Y:S07]  /*8830*/  LDSM.16.MT88.4 R28, [R162+0xc800] ;  /* 0x00c80000a21c783b */ /* 0x000f6e0000004200 */
[C---:B------:R-:W-:Y:S08]  /*8840*/  HMMA.16816.F32 R92, R12.reuse, R32, R92 ;  /* 0x000000200c5c723c */ /* 0x040ff0000000185c */
[C---:B------:R-:W-:Y:S01]  /*8850*/  HMMA.16816.F32 R96, R12.reuse, R34, R96 ;  /* 0x000000220c60723c */ /* 0x040fe20000001860 */
[----:B------:R-:W5:Y:S07]  /*8860*/  LDSM.16.MT88.4 R32, [R160+0xc800] ;  /* 0x00c80000a020783b */ /* 0x000f6e0000004200 */
[C---:B---3--:R-:W-:Y:S08]  /*8870*/  HMMA.16816.F32 R100, R12.reuse, R20, R100 ;  /* 0x000000140c64723c */ /* 0x048ff00000001864 */
[----:B------:R-:W-:Y:S01]  /*8880*/  HMMA.16816.F32 R104, R12, R22, R104 ;  /* 0x000000160c68723c */ /* 0x000fe20000001868 */
[----:B------:R-:W3:Y:S02]  /*8890*/  LDSM.16.MT88.4 R20, [R160+0xe800] ;  /* 0x00e80000a014783b */ /* 0x000ee40000004200 */
[C---:B------:R-:W-:Y:S01]  /*88a0*/  F2FP.F16.F32.PACK_AB R12, R52.reuse, R55 ;  /* 0x00000037340c723e */ /* 0x040fe200000000ff */
[----:B------:R-:W-:Y:S01]  /*88b0*/  FADD.FTZ R55, R55, R48 ;  /* 0x0000003037377221 */ /* 0x000fe20000010000 */
[----:B--2---:R-:W-:Y:S02]  /*88c0*/  F2FP.F16.F32.PACK_AB R13, R65, R130 ;  /* 0x00000082410d723e */ /* 0x004fe400000000ff */
[C---:B------:R-:W-:Y:S01]  /*88d0*/  F2FP.F16.F32.PACK_AB R14, R53.reuse, R54 ;  /* 0x00000036350e723e */ /* 0x040fe200000000ff */
[----:B------:R-:W-:Y:S01]  /*88e0*/  FADD.FTZ R55, R52, R55 ;  /* 0x0000003734377221 */ /* 0x000fe20000010000 */
[----:B------:R-:W-:Y:S03]  /*88f0*/  F2FP.F16.F32.PACK_AB R15, R56, R57 ;  /* 0x00000039380f723e */ /* 0x000fe600000000ff */
[----:B------:R-:W-:Y:S04]  /*8900*/  FADD.FTZ R54, R54, R55 ;  /* 0x0000003736367221 */ /* 0x000fe80000010000 */
[C---:B-1----:R-:W-:Y:S03]  /*8910*/  HMMA.16816.F32 R4, R12.reuse, R16, R4 ;  /* 0x000000100c04723c */ /* 0x042fe60000001804 */
[----:B------:R-:W-:Y:S05]  /*8920*/  FADD.FTZ R53, R53, R54 ;  /* 0x0000003635357221 */ /* 0x000fea0000010000 */
[C---:B------:R-:W-:Y:S01]  /*8930*/  HMMA.16816.F32 R8, R12.reuse, R18, R8 ;  /* 0x000000120c08723c */ /* 0x040fe20000001808 */
[----:B------:R-:W1:Y:S07]  /*8940*/  LDSM.16.MT88.4 R16, [R160+0xac00] ;  /* 0x00ac0000a010783b */ /* 0x000e6e0000004200 */
[C---:B----4-:R-:W-:Y:S08]  /*8950*/  HMMA.16816.F32 R68, R12.reuse, R24, R68 ;  /* 0x000000180c44723c */ /* 0x050ff00000001844 */
[C---:B------:R-:W-:Y:S01]  /*8960*/  HMMA.16816.F32 R72, R12.reuse, R26, R72 ;  /* 0x0000001a0c48723c */ /* 0x040fe20000001848 */
[----:B------:R-:W2:Y:S07]  /*8970*/  LDSM.16.MT88.4 R24, [R162+0xcc00] ;  /* 0x00cc0000a218783b */ /* 0x000eae0000004200 */
[C---:B-----5:R-:W-:Y:S03]  /*8980*/  HMMA.16816.F32 R76, R12.reuse, R28, R76 ;  /* 0x0000001c0c4c723c */ /* 0x060fe6000000184c */
[-CC-:B------:R-:W-:Y:S01]  /*8990*/  FFMA.FTZ R29, R62, R117.reuse, -R124.reuse ;  /* 0x000000753e1d7223 */ /* 0x180fe2000001087c */
[-CC-:B------:R-:W-:Y:S04]  /*89a0*/  FFMA.FTZ R28, R63, R117.reuse, -R124.reuse ;  /* 0x000000753f1c7223 */ /* 0x180fe8000001087c */
[C---:B------:R-:W-:Y:S01]  /*89b0*/  HMMA.16816.F32 R80, R12.reuse, R30, R80 ;  /* 0x0000001e0c50723c */ /* 0x040fe20000001850 */
[----:B------:R-:W-:Y:S02]  /*89c0*/  MUFU.EX2 R29, R29 ;  /* 0x0000001d001d7308 */ /* 0x000fe40000000800 */
[-CC-:B------:R-:W-:Y:S01]  /*89d0*/  FFMA.FTZ R30, R66, R117.reuse, -R124.reuse ;  /* 0x00000075421e7223 */ /* 0x180fe2000001087c */
[----:B------:R-:W-:Y:S07]  /*89e0*/  FFMA.FTZ R124, R67, R117, -R124 ;  /* 0x00000075437c7223 */ /* 0x000fee000001087c */
[----:B------:R-:W4:Y:S01]  /*89f0*/  MUFU.EX2 R28, R28 ;  /* 0x0000001c001c7308 */ /* 0x000f220000000800 */
[C---:B------:R-:W-:Y:S09]  /*8a00*/  HMMA.16816.F32 R84, R12.reuse, R32, R84 ;  /* 0x000000200c54723c */ /* 0x040ff20000001854 */
[----:B------:R-:W5:Y:S10]  /*8a10*/  MUFU.EX2 R31, R126 ;  /* 0x0000007e001f7308 */ /* 0x000f740000000800 */
[----:B------:R-:W-:Y:S01]  /*8a20*/  MUFU.EX2 R30, R30 ;  /* 0x0000001e001e7308 */ /* 0x000fe20000000800 */
[C---:B------:R-:W-:Y:S09]  /*8a30*/  HMMA.16816.F32 R88, R12.reuse, R34, R88 ;  /* 0x000000220c58723c */ /* 0x040ff20000001858 */
[----:B------:R-:W1:Y:S01]  /*8a40*/  MUFU.EX2 R195, R124 ;  /* 0x0000007c00c37308 */ /* 0x000e620000000800 */
[C---:B------:R-:W-:Y:S08]  /*8a50*/  HMMA.16816.F32 R92, R12.reuse, R36, R92 ;  /* 0x000000240c5c723c */ /* 0x040ff0000000185c */
[C---:B------:R-:W-:Y:S08]  /*8a60*/  HMMA.16816.F32 R96, R12.reuse, R38, R96 ;  /* 0x000000260c60723c */ /* 0x040ff00000001860 */
[C---:B---3--:R-:W-:Y:S08]  /*8a70*/  HMMA.16816.F32 R100, R12.reuse, R20, R100 ;  /* 0x000000140c64723c */ /* 0x048ff00000001864 */
[----:B------:R-:W-:Y:S01]  /*8a80*/  HMMA.16816.F32 R104, R12, R22, R104 ;  /* 0x000000160c68723c */ /* 0x000fe20000001868 */
[----:B------:R-:W3:Y:S02]  /*8a90*/  LDSM.16.MT88.4 R20, [R160+0xcc00] ;  /* 0x00cc0000a014783b */ /* 0x000ee40000004200 */
[----:B------:R-:W-:Y:S01]  /*8aa0*/  F2FP.F16.F32.PACK_AB R12, R61, R60 ;  /* 0x0000003c3d0c723e */ /* 0x000fe200000000ff */
[----:B------:R-:W-:Y:S01]  /*8ab0*/  FADD.FTZ R60, R60, R53 ;  /* 0x000000353c3c7221 */ /* 0x000fe20000010000 */
[----:B----4-:R-:W-:Y:S02]  /*8ac0*/  F2FP.F16.F32.PACK_AB R13, R28, R29 ;  /* 0x0000001d1c0d723e */ /* 0x010fe400000000ff */
[----:B-----5:R-:W-:Y:S01]  /*8ad0*/  F2FP.F16.F32.PACK_AB R14, R31, R64 ;  /* 0x000000401f0e723e */ /* 0x020fe200000000ff */
[----:B------:R-:W-:Y:S01]  /*8ae0*/  FADD.FTZ R61, R61, R60 ;  /* 0x0000003c3d3d7221 */ /* 0x000fe20000010000 */
[----:B-1----:R-:W-:Y:S03]  /*8af0*/  F2FP.F16.F32.PACK_AB R15, R195, R30 ;  /* 0x0000001ec30f723e */ /* 0x002fe600000000ff */
[----:B------:R-:W-:Y:S04]  /*8b00*/  FADD.FTZ R64, R64, R61 ;  /* 0x0000003d40407221 */ /* 0x000fe80000010000 */
[C---:B------:R-:W-:Y:S01]  /*8b10*/  HMMA.16816.F32 R112, R12.reuse, R108, R4 ;  /* 0x0000006c0c70723c */ /* 0x040fe20000001804 */
[----:B------:R-:W1:Y:S02]  /*8b20*/  LDSM.16.MT88.4 R4, [R162+0xec00] ;  /* 0x00ec0000a204783b */ /* 0x000e640000004200 */
[----:B------:R-:W-:Y:S05]  /*8b30*/  FADD.FTZ R194, R31, R64 ;  /* 0x000000401fc27221 */ /* 0x000fea0000010000 */
[C---:B------:R-:W-:Y:S03]  /*8b40*/  HMMA.16816.F32 R108, R12.reuse, R110, R8 ;  /* 0x0000006e0c6c723c */ /* 0x040fe60000001808 */
[----:B------:R-:W-:Y:S04]  /*8b50*/  FADD.FTZ R8, R122, R123 ;  /* 0x0000007b7a087221 */ /* 0x000fe80000010000 */
[----:B------:R-:W-:Y:S01]  /*8b60*/  FADD.FTZ R8, R121, R8 ;  /* 0x0000000879087221 */ /* 0x000fe20000010000 */
[C---:B------:R-:W-:Y:S03]  /*8b70*/  HMMA.16816.F32 R68, R12.reuse, R16, R68 ;  /* 0x000000100c44723c */ /* 0x040fe60000001844 */
[----:B------:R-:W-:Y:S01]  /*8b80*/  FADD.FTZ R133, R133, R8 ;  /* 0x0000000885857221 */ /* 0x000fe20000010000 */
[----:B------:R-:W-:Y:S01]  /*8b90*/  MOV R121, R0 ;  /* 0x0000000000797202 */ /* 0x000fe20000000f00 */
[----:B------:R-:W4:Y:S02]  /*8ba0*/  LDSM.16.MT88.4 R8, [R160+0xec00] ;  /* 0x00ec0000a008783b */ /* 0x000f240000004200 */
[----:B------:R-:W-:Y:S01]  /*8bb0*/  FADD.FTZ R134, R134, R133 ;  /* 0x0000008586867221 */ /* 0x000fe20000010000 */
[C---:B------:R-:W-:Y:S03]  /*8bc0*/  HMMA.16816.F32 R72, R12.reuse, R18, R72 ;  /* 0x000000120c48723c */ /* 0x040fe60000001848 */
[----:B------:R-:W-:Y:S04]  /*8bd0*/  FADD.FTZ R17, R43, R134 ;  /* 0x000000862b117221 */ /* 0x000fe80000010000 */
[----:B------:R-:W-:Y:S01]  /*8be0*/  FADD.FTZ R17, R42, R17 ;  /* 0x000000112a117221 */ /* 0x000fe20000010000 */
[C---:B--2---:R-:W-:Y:S03]  /*8bf0*/  HMMA.16816.F32 R76, R12.reuse, R24, R76 ;  /* 0x000000180c4c723c */ /* 0x044fe6000000184c */
[----:B------:R-:W-:Y:S04]  /*8c00*/  FADD.FTZ R46, R46, R17 ;  /* 0x000000112e2e7221 */ /* 0x000fe80000010000 */
[----:B------:R-:W-:Y:S01]  /*8c10*/  FADD.FTZ R47, R47, R46 ;  /* 0x0000002e2f2f7221 */ /* 0x000fe20000010000 */
[C---:B------:R-:W-:Y:S03]  /*8c20*/  HMMA.16816.F32 R80, R12.reuse, R26, R80 ;  /* 0x0000001a0c50723c */ /* 0x040fe60000001850 */
[----:B------:R-:W-:Y:S04]  /*8c30*/  FADD.FTZ R50, R50, R47 ;  /* 0x0000002f32327221 */ /* 0x000fe80000010000 */
[----:B------:R-:W-:Y:S01]  /*8c40*/  FADD.FTZ R51, R51, R50 ;  /* 0x0000003233337221 */ /* 0x000fe20000010000 */
[C---:B---3--:R-:W-:Y:S08]  /*8c50*/  HMMA.16816.F32 R84, R12.reuse, R20, R84 ;  /* 0x000000140c54723c */ /* 0x048ff00000001854 */
[C---:B------:R-:W-:Y:S08]  /*8c60*/  HMMA.16816.F32 R88, R12.reuse, R22, R88 ;  /* 0x000000160c58723c */ /* 0x040ff00000001858 */
[C---:B-1----:R-:W-:Y:S03]  /*8c70*/  HMMA.16816.F32 R92, R12.reuse, R4, R92 ;  /* 0x000000040c5c723c */ /* 0x042fe6000000185c */
[----:B------:R-:W-:Y:S04]  /*8c80*/  FADD.FTZ R4, R130, R51 ;  /* 0x0000003382047221 */ /* 0x000fe80000010000 */
[----:B------:R-:W-:Y:S01]  /*8c90*/  FADD.FTZ R4, R65, R4 ;  /* 0x0000000441047221 */ /* 0x000fe20000010000 */
[C---:B------:R-:W-:Y:S03]  /*8ca0*/  HMMA.16816.F32 R96, R12.reuse, R6, R96 ;  /* 0x000000060c60723c */ /* 0x040fe60000001860 */
[----:B------:R-:W-:Y:S04]  /*8cb0*/  FADD.FTZ R57, R57, R4 ;  /* 0x0000000439397221 */ /* 0x000fe80000010000 */
[----:B------:R-:W-:Y:S01]  /*8cc0*/  FADD.FTZ R56, R56, R57 ;  /* 0x0000003938387221 */ /* 0x000fe20000010000 */
[C---:B----4-:R-:W-:Y:S03]  /*8cd0*/  HMMA.16816.F32 R100, R12.reuse, R8, R100 ;  /* 0x000000080c64723c */ /* 0x050fe60000001864 */
[----:B------:R-:W-:Y:S04]  /*8ce0*/  FADD.FTZ R5, R29, R56 ;  /* 0x000000381d057221 */ /* 0x000fe80000010000 */
[----:B------:R-:W-:Y:S01]  /*8cf0*/  FADD.FTZ R5, R28, R5 ;  /* 0x000000051c057221 */ /* 0x000fe20000010000 */
[----:B------:R-:W-:Y:S03]  /*8d00*/  HMMA.16816.F32 R104, R12, R10, R104 ;  /* 0x0000000a0c68723c */ /* 0x000fe60000001868 */
[----:B------:R-:W-:Y:S04]  /*8d10*/  FADD.FTZ R30, R30, R5 ;  /* 0x000000051e1e7221 */ /* 0x000fe80000010000 */
[----:B------:R-:W-:Y:S01]  /*8d20*/  FADD.FTZ R195, R195, R30 ;  /* 0x0000001ec3c37221 */ /* 0x000fe20000010000 */
[----:B------:R-:W-:Y:S01]  /*8d30*/  @!UPT UIADD3 URZ, UPT, UPT, URZ, URZ, URZ ;  /* 0x000000fffffff290 */ /* 0x000fe2000fffe0ff */
[----:B------:R-:W-:Y:S11]  /*8d40*/  @P1 BRA `(.L_x_537) ;  /* 0xffffffc800c41947 */ /* 0x000ff6000383ffff */
.L_x_530:
[----:B------:R1:W5:Y:S01]  /*8d50*/  LD.E R53, desc[UR4][R2.64+0xd8] ;  /* 0x0000d80402357980 */ /* 0x000362000c101900 */
[----:B------:R-:W-:-:S03]  /*8d60*/  UMOV UR6, 0xffffffff ;  /* 0xffffffff00067882 */ /* 0x000fc60000000000 */
[----:B------:R-:W-:Y:S05]  /*8d70*/  BRA.DIV UR6, `(.L_x_538) ;  /* 0x0000000a06e07947 */ /* 0x000fea000b800000 */
[----:B------:R-:W2:Y:S04]  /*8d80*/  SHFL.BFLY PT, R9, R194, 0x2, 0x1f ;  /* 0x0c401f00c2097f89 */ /* 0x000ea800000e0000 */
[----:B------:R-:W3:Y:S01]  /*8d90*/  SHFL.BFLY PT, R8, R195, 0x2, 0x1f ;  /* 0x0c401f00c3087f89 */ /* 0x000ee200000e0000 */
[----:B--2---:R-:W-:Y:S01]  /*8da0*/  FADD.FTZ R9, R9, R194 ;  /* 0x000000c209097221 */ /* 0x004fe20000010000 */
[----:B---3--:R-:W-:-:S04]  /*8db0*/  FADD.FTZ R52, R8, R195 ;  /* 0x000000c308347221 */ /* 0x008fc80000010000 */
[----:B------:R-:W2:Y:S04]  /*8dc0*/  SHFL.BFLY PT, R4, R9, 0x1, 0x1f ;  /* 0x0c201f0009047f89 */ /* 0x000ea800000e0000 */
[----:B------:R3:W4:Y:S01]  /*8dd0*/  SHFL.BFLY PT, R8, R52, 0x1, 0x1f ;  /* 0x0c201f0034087f89 */ /* 0x00072200000e0000 */
[----:B--2---:R-:W-:-:S07]  /*8de0*/  FADD.FTZ R4, R9, R4 ;  /* 0x0000000409047221 */ /* 0x004fce0000010000 */
.L_x_545:
[----:B---34-:R-:W-:Y:S01]  /*8df0*/  FADD.FTZ R52, R52, R8 ;  /* 0x0000000834347221 */ /* 0x018fe20000010000 */
[----:B------:R-:W2:Y:S01]  /*8e00*/  MUFU.RCP R6, R4 ;  /* 0x0000000400067308 */ /* 0x000ea20000001000 */
[C---:B------:R-:W-:Y:S01]  /*8e10*/  SHF.L.U32 R8, R177.reuse, 0x1, RZ ;  /* 0x00000001b1087819 */ /* 0x040fe200000006ff */
[----:B------:R-:W-:Y:S05]  /*8e20*/  WARPSYNC.ALL ;  /* 0x0000000000007948 */ /* 0x000fea0003800000 */
[----:B------:R-:W-:Y:S01]  /*8e30*/  SHF.L.U32 R7, R177, 0x4, RZ ;  /* 0x00000004b1077819 */ /* 0x000fe200000006ff */
[----:B------:R-:W3:Y:S01]  /*8e40*/  MUFU.RCP R5, R52 ;  /* 0x0000003400057308 */ /* 0x000ee20000001000 */
[----:B------:R-:W-:Y:S01]  /*8e50*/  LOP3.LUT R8, R8, 0x6, RZ, 0xc0, !PT ;  /* 0x0000000608087812 */ /* 0x000fe200078ec0ff */
[----:B------:R-:W-:Y:S01]  /*8e60*/  BAR.SYNC.DEFER_BLOCKING 0x0 ;  /* 0x0000000000007b1d */ /* 0x000fe20000010000 */
[----:B------:R-:W-:-:S02]  /*8e70*/  FSETP.NE.FTZ.AND P0, PT, R4, RZ, PT ;  /* 0x000000ff0400720b */ /* 0x000fc40003f15000 */
[----:B------:R-:W-:Y:S02]  /*8e80*/  LOP3.LUT R7, R8, 0x3e00, R7, 0xf8, !PT ;  /* 0x00003e0008077812 */ /* 0x000fe400078ef807 */
[----:B------:R-:W-:Y:S02]  /*8e90*/  SHF.L.U32 R8, R186, 0x5, RZ ;  /* 0x00000005ba087819 */ /* 0x000fe400000006ff */
[----:B------:R-:W-:Y:S02]  /*8ea0*/  FSETP.NE.FTZ.AND P5, PT, R52, RZ, PT ;  /* 0x000000ff3400720b */ /* 0x000fe40003fb5000 */
[----:B------:R-:W-:Y:S02]  /*8eb0*/  LOP3.LUT R8, R7, 0x20, R8, 0xf8, !PT ;  /* 0x0000002007087812 */ /* 0x000fe400078ef808 */
[----:B--2---:R-:W-:Y:S02]  /*8ec0*/  FSEL R6, R6, 1, P0 ;  /* 0x3f80000006067808 */ /* 0x004fe40000000000 */
[----:B------:R-:W-:-:S02]  /*8ed0*/  IADD3 R179, PT, PT, R179, R8, RZ ;  /* 0x00000008b3b37210 */ /* 0x000fc40007ffe0ff */
[----:B------:R-:W-:Y:S01]  /*8ee0*/  LOP3.LUT R7, R180, 0x80, RZ, 0xc0, !PT ;  /* 0x00000080b4077812 */ /* 0x000fe200078ec0ff */
[C---:B------:R-:W-:Y:S01]  /*8ef0*/  FMUL.FTZ R112, R6.reuse, R112 ;  /* 0x0000007006707220 */ /* 0x040fe20000410000 */
[----:B---3--:R-:W-:Y:S01]  /*8f00*/  FSEL R5, R5, 1, P5 ;  /* 0x3f80000005057808 */ /* 0x008fe20002800000 */
        /* <DEDUP_REMOVED lines=45> */
[C---:B------:R-:W-:Y:S01]  /*91e0*/  FMUL.FTZ R106, R5.reuse, R106 ;  /* 0x0000006a056a7220 */ /* 0x040fe20000410000 */
[----:B------:R-:W-:Y:S01]  /*91f0*/  FMUL.FTZ R107, R5, R107 ;  /* 0x0000006b056b7220 */ /* 0x000fe20000410000 */
[----:B------:R-:W-:-:S02]  /*9200*/  LOP3.LUT R5, R180, 0x40, RZ, 0xc0, !PT ;  /* 0x00000040b4057812 */ /* 0x000fc400078ec0ff */
[----:B------:R-:W-:-:S04]  /*9210*/  LEA R6, R179, R166, 0x2 ;  /* 0x000000a6b3067211 */ /* 0x000fc800078e10ff */
[C---:B------:R-:W-:Y:S01]  /*9220*/  IADD3 R8, PT, PT, R6.reuse, -R5, RZ ;  /* 0x8000000506087210 */ /* 0x040fe20007ffe0ff */
[----:B------:R-:W-:Y:S01]  /*9230*/  STS.64 [R6], R112 ;  /* 0x0000007006007388 */ /* 0x000fe20000000a00 */
[-C--:B------:R-:W-:Y:S02]  /*9240*/  IADD3 R9, PT, PT, R6, -R7.reuse, RZ ;  /* 0x8000000706097210 */ /* 0x080fe40007ffe0ff */
[----:B------:R-:W-:Y:S01]  /*9250*/  IADD3 R7, PT, PT, R8, -R7, RZ ;  /* 0x8000000708077210 */ /* 0x000fe20007ffe0ff */
[----:B------:R-:W-:Y:S04]  /*9260*/  STS.64 [R6+0x400], R114 ;  /* 0x0004007206007388 */ /* 0x000fe80000000a00 */
        /* <DEDUP_REMOVED lines=15> */
[----:B------:R2:W-:Y:S04]  /*9360*/  STS.64 [R6+0x4400], R94 ;  /* 0x0044005e06007388 */ /* 0x0005e80000000a00 */
[----:B------:R-:W-:Y:S04]  /*9370*/  STS.64 [R8+0x4020], R96 ;  /* 0x0040206008007388 */ /* 0x000fe80000000a00 */
[----:B------:R3:W-:Y:S04]  /*9380*/  STS.64 [R8+0x4420], R98 ;  /* 0x0044206208007388 */ /* 0x0007e80000000a00 */
[----:B------:R4:W-:Y:S04]  /*9390*/  STS.64 [R9+0x4040], R100 ;  /* 0x0040406409007388 */ /* 0x0009e80000000a00 */
[----:B------:R4:W-:Y:S04]  /*93a0*/  STS.64 [R9+0x4440], R102 ;  /* 0x0044406609007388 */ /* 0x0009e80000000a00 */
[----:B------:R4:W-:Y:S04]  /*93b0*/  STS.64 [R7+0x4060], R104 ;  /* 0x0040606807007388 */ /* 0x0009e80000000a00 */
[----:B------:R4:W-:Y:S04]  /*93c0*/  STS.64 [R7+0x4460], R106 ;  /* 0x0044606a07007388 */ /* 0x0009e80000000a00 */
[----:B------:R-:W4:Y:S04]  /*93d0*/  LD.E.64 R10, desc[UR4][R2.64+0xb0] ;  /* 0x0000b004020a7980 */ /* 0x000f28000c101b00 */
[----:B------:R-:W4:Y:S04]  /*93e0*/  LD.E R12, desc[UR4][R2.64+0x60] ;  /* 0x00006004020c7980 */ /* 0x000f28000c101900 */
[----:B------:R-:W4:Y:S04]  /*93f0*/  LD.E R5, desc[UR4][R2.64+0xcc] ;  /* 0x0000cc0402057980 */ /* 0x000f28000c101900 */
[----:B------:R-:W4:Y:S04]  /*9400*/  LD.E.64 R56, desc[UR4][R2.64+0x78] ;  /* 0x0000780402387980 */ /* 0x000f28000c101b00 */
[----:B------:R1:W5:Y:S01]  /*9410*/  LD.E.64 R58, desc[UR4][R2.64+0xa8] ;  /* 0x0000a804023a7980 */ /* 0x000362000c101b00 */
[----:B--2---:R-:W-:Y:S01]  /*9420*/  SHF.L.U32 R6, R177, 0x2, RZ ;  /* 0x00000002b1067819 */ /* 0x004fe200000006ff */
[----:B------:R-:W2:Y:S01]  /*9430*/  @P0 MUFU.LG2 R60, R4 ;  /* 0x00000004003c0308 */ /* 0x000ea20000000c00 */
[----:B------:R-:W-:Y:S01]  /*9440*/  LOP3.LUT R15, R170, 0xd8, RZ, 0xc0, !PT ;  /* 0x000000d8aa0f7812 */ /* 0x000fe200078ec0ff */
[----:B------:R-:W-:Y:S01]  /*9450*/  BSSY.RECONVERGENT B0, `(.L_x_539) ;  /* 0x000003a000007945 */ /* 0x000fe20003800200 */
[----:B------:R-:W-:-:S02]  /*9460*/  SHF.L.U32 R13, R184, 0x5, RZ ;  /* 0x00000005b80d7819 */ /* 0x000fc400000006ff */
[----:B---3--:R-:W-:Y:S02]  /*9470*/  LOP3.LUT R8, R6, 0xf04, RZ, 0xc0, !PT ;  /* 0x00000f0406087812 */ /* 0x008fe400078ec0ff */
[----:B------:R-:W-:Y:S01]  /*9480*/  SHF.R.U32.HI R54, RZ, 0x1, R177 ;  /* 0x00000001ff367819 */ /* 0x000fe200000116b1 */
[----:B------:R-:W3:Y:S01]  /*9490*/  @P5 MUFU.LG2 R52, R52 ;  /* 0x0000003400345308 */ /* 0x000ee20000000c00 */
[----:B------:R-:W-:Y:S02]  /*94a0*/  LOP3.LUT R8, R8, 0x20, R13, 0xf8, !PT ;  /* 0x0000002008087812 */ /* 0x000fe400078ef80d */
[----:B------:R-:W-:Y:S02]  /*94b0*/  LOP3.LUT R15, R15, 0x18, R54, 0x78, !PT ;  /* 0x000000180f0f7812 */ /* 0x000fe400078e7836 */
[----:B------:R-:W-:Y:S02]  /*94c0*/  LOP3.LUT P6, RZ, R177, 0x3, RZ, 0xc0, !PT ;  /* 0x00000003b1ff7812 */ /* 0x000fe400078cc0ff */
[----:B------:R-:W-:-:S02]  /*94d0*/  LOP3.LUT R15, R8, R15, RZ, 0xfc, !PT ;  /* 0x0000000f080f7212 */ /* 0x000fc400078efcff */
[----:B------:R-:W-:Y:S01]  /*94e0*/  MOV R55, 0xff800000 ;  /* 0xff80000000377802 */ /* 0x000fe20000000f00 */
[----:B--2---:R-:W-:Y:S01]  /*94f0*/  @P0 FMUL.FTZ R60, R60, 0.69314718246459960938 ;  /* 0x3f3172183c3c0820 */ /* 0x004fe20000410000 */
[----:B------:R-:W-:Y:S01]  /*9500*/  LEA R166, R15, R166, 0x2 ;  /* 0x000000a60fa67211 */ /* 0x000fe200078e10ff */
[----:B------:R-:W-:Y:S01]  /*9510*/  BAR.SYNC.DEFER_BLOCKING 0x0 ;  /* 0x0000000000007b1d */ /* 0x000fe20000010000 */
[-C--:B------:R-:W-:Y:S01]  /*9520*/  ISETP.GE.AND P4, PT, R184, R167.reuse, PT ;  /* 0x000000a7b800720c */ /* 0x080fe20003f86270 */
[----:B-----5:R-:W-:Y:S01]  /*9530*/  @P0 FFMA.FTZ R55, R53, R116, R60 ;  /* 0x0000007435370223 */ /* 0x020fe2000001003c */
[----:B-1----:R-:W-:Y:S02]  /*9540*/  LOP3.LUT R3, R6, 0x1c, RZ, 0xc0, !PT ;  /* 0x0000001c06037812 */ /* 0x002fe400078ec0ff */
[----:B------:R-:W-:Y:S01]  /*9550*/  IADD3 R2, PT, PT, R184, 0x10, RZ ;  /* 0x00000010b8027810 */ /* 0x000fe20007ffe0ff */
[----:B---3--:R-:W-:Y:S01]  /*9560*/  @P5 FMUL.FTZ R52, R52, 0.69314718246459960938 ;  /* 0x3f31721834345820 */ /* 0x008fe20000410000 */
[----:B------:R-:W-:Y:S01]  /*9570*/  LOP3.LUT R61, R54, 0x30, RZ, 0xc0, !PT ;  /* 0x00000030363d7812 */ /* 0x000fe200078ec0ff */
[----:B------:R-:W-:Y:S01]  /*9580*/  IMAD R3, R184, 0x60, R3 ;  /* 0x00000060b8037824 */ /* 0x000fe200078e0203 */
[----:B------:R-:W-:-:S02]  /*9590*/  ISETP.GE.AND P3, PT, R2, R167, PT ;  /* 0x000000a70200720c */ /* 0x000fc40003f66270 */
[C---:B------:R-:W-:Y:S02]  /*95a0*/  IADD3 R2, PT, PT, R184.reuse, 0x20, RZ ;  /* 0x00000020b8027810 */ /* 0x040fe40007ffe0ff */
[----:B------:R-:W-:Y:S02]  /*95b0*/  IADD3 R184, PT, PT, R184, 0x30, RZ ;  /* 0x00000030b8b87810 */ /* 0x000fe40007ffe0ff */
[-C--:B------:R-:W-:Y:S02]  /*95c0*/  ISETP.GE.AND P2, PT, R2, R167.reuse, PT ;  /* 0x000000a70200720c */ /* 0x080fe40003f46270 */
[----:B------:R-:W-:Y:S01]  /*95d0*/  MOV R2, 0xff800000 ;  /* 0xff80000000027802 */ /* 0x000fe20000000f00 */
[----:B------:R-:W-:Y:S01]  /*95e0*/  @P5 FFMA.FTZ R2, R53, R0, R52 ;  /* 0x0000000035025223 */ /* 0x000fe20000010034 */
[----:B------:R-:W-:Y:S02]  /*95f0*/  ISETP.GE.AND P1, PT, R184, R167, PT ;  /* 0x000000a7b800720c */ /* 0x000fe40003f26270 */
[----:B------:R-:W-:Y:S01]  /*9600*/  LOP3.LUT R61, R61, 0x7, R186, 0xf8, !PT ;  /* 0x000000073d3d7812 */ /* 0x000fe200078ef8ba */
[----:B------:R1:W2:Y:S04]  /*9610*/  LDS.128 R48, [R166] ;  /* 0x00000000a6307984 */ /* 0x0002a80000000c00 */
[----:B------:R1:W3:Y:S04]  /*9620*/  LDS.128 R32, [R166+0x2000] ;  /* 0x00200000a6207984 */ /* 0x0002e80000000c00 */
[----:B------:R1:W1:Y:S04]  /*9630*/  LDS.128 R16, [R166+0x4000] ;  /* 0x00400000a6107984 */ /* 0x0002680000000c00 */
[----:B------:R1:W1:Y:S04]  /*9640*/  LDS.128 R44, [R166+0x800] ;  /* 0x00080000a62c7984 */ /* 0x0002680000000c00 */
[----:B------:R1:W1:Y:S04]  /*9650*/  LDS.128 R28, [R166+0x2800] ;  /* 0x00280000a61c7984 */ /* 0x0002680000000c00 */
[----:B------:R1:W1:Y:S04]  /*9660*/  LDS.128 R40, [R166+0x1000] ;  /* 0x00100000a6287984 */ /* 0x0002680000000c00 */
[----:B------:R1:W1:Y:S04]  /*9670*/  LDS.128 R24, [R166+0x3000] ;  /* 0x00300000a6187984 */ /* 0x0002680000000c00 */
[----:B------:R1:W1:Y:S04]  /*9680*/  LDS.128 R36, [R166+0x1800] ;  /* 0x00180000a6247984 */ /* 0x0002680000000c00 */
[----:B------:R1:W1:Y:S01]  /*9690*/  LDS.128 R20, [R166+0x3800] ;  /* 0x00380000a6147984 */ /* 0x0002620000000c00 */
[----:B----4-:R-:W-:-:S04]  /*96a0*/  IMAD R10, R10, UR8, R183 ;  /* 0x000000080a0a7c24 */ /* 0x010fc8000f8e02b7 */
[----:B------:R-:W-:Y:S02]  /*96b0*/  IMAD R10, R10, R12, R181 ;  /* 0x0000000c0a0a7224 */ /* 0x000fe400078e02b5 */
[----:B------:R4:W1:Y:S02]  /*96c0*/  LDS.128 R12, [R166+0x4800] ;  /* 0x00480000a60c7984 */ /* 0x0008640000000c00 */
[----:B------:R-:W-:Y:S02]  /*96d0*/  IMAD R182, R11, R10, R182 ;  /* 0x0000000a0bb67224 */ /* 0x000fe400078e02b6 */
[----:B------:R4:W1:Y:S02]  /*96e0*/  LDS.128 R8, [R166+0x5000] ;  /* 0x00500000a6087984 */ /* 0x0008640000000c00 */
[----:B------:R-:W-:Y:S02]  /*96f0*/  IMAD R62, R182, R5, RZ ;  /* 0x00000005b63e7224 */ /* 0x000fe400078e02ff */
[----:B------:R4:W1:Y:S03]  /*9700*/  LDS.128 R4, [R166+0x5800] ;  /* 0x00580000a6047984 */ /* 0x0008660000000c00 */
[----:B------:R-:W-:-:S04]  /*9710*/  IADD3 R3, P0, PT, R3, R62, RZ ;  /* 0x0000003e03037210 */ /* 0x000fc80007f1e0ff */
[----:B------:R-:W-:Y:S02]  /*9720*/  LEA.HI.X.SX32 R62, R62, RZ, 0x1, P0 ;  /* 0x000000ff3e3e7211 */ /* 0x000fe400000f0eff */
[----:B------:R-:W-:-:S04]  /*9730*/  LEA R56, P0, R3, R56, 0x2 ;  /* 0x0000003803387211 */ /* 0x000fc800078010ff */
[----:B------:R-:W-:Y:S01]  /*9740*/  LEA.HI.X R57, R3, R57, R62, 0x2, P0 ;  /* 0x0000003903397211 */ /* 0x000fe200000f143e */
[----:B--23--:R-:W-:Y:S08]  /*9750*/  @P6 BRA `(.L_x_540) ;  /* 0x0000000000246947 */ /* 0x00cff00003800000 */
[C---:B------:R-:W-:Y:S01]  /*9760*/  VIADD R0, R61.reuse, 0x8 ;  /* 0x000000083d007836 */ /* 0x040fe20000000000 */
[----:B------:R-:W-:Y:S02]  /*9770*/  IADD3 R3, P0, PT, R182, R61, RZ ;  /* 0x0000003db6037210 */ /* 0x000fe40007f1e0ff */
[-C--:B------:R-:W-:Y:S02]  /*9780*/  ISETP.GE.AND P6, PT, R61, R167.reuse, PT ;  /* 0x000000a73d00720c */ /* 0x080fe40003fc6270 */
[----:B------:R-:W-:Y:S02]  /*9790*/  ISETP.GE.AND P5, PT, R0, R167, PT ;  /* 0x000000a70000720c */ /* 0x000fe40003fa6270 */
[----:B------:R-:W-:Y:S02]  /*97a0*/  LEA.HI.X.SX32 R182, R182, RZ, 0x1, P0 ;  /* 0x000000ffb6b67211 */ /* 0x000fe400000f0eff */
[----:B------:R-:W-:-:S04]  /*97b0*/  LEA R52, P0, R3, R58, 0x2 ;  /* 0x0000003a03347211 */ /* 0x000fc800078010ff */
[----:B------:R-:W-:-:S05]  /*97c0*/  LEA.HI.X R53, R3, R59, R182, 0x2, P0 ;  /* 0x0000003b03357211 */ /* 0x000fca00000f14b6 */
[----:B------:R2:W-:Y:S04]  /*97d0*/  @!P6 ST.E desc[UR4][R52.64], R55 ;  /* 0x000000373400e985 */ /* 0x0005e8000c101904 */
[----:B------:R2:W-:Y:S02]  /*97e0*/  @!P5 ST.E desc[UR4][R52.64+0x20], R2 ;  /* 0x000020023400d985 */ /* 0x0005e4000c101904 */
.L_x_540:
[----:B------:R-:W-:Y:S05]  /*97f0*/  BSYNC.RECONVERGENT B0 ;  /* 0x0000000000007941 */ /* 0x000fea0003800200 */
.L_x_539:
[----:B------:R-:W-:Y:S01]  /*9800*/  MOV R177, 0x0 ;  /* 0x0000000000b17802 */ /* 0x000fe20000000f00 */
[----:B------:R-:W-:Y:S04]  /*9810*/  @!P4 ST.E.128 desc[UR4][R56.64], R48 ;  /* 0x000000303800c985 */ /* 0x000fe8000c101d04 */
[----:B------:R-:W-:Y:S04]  /*9820*/  @!P4 ST.E.128 desc[UR4][R56.64+0x80], R32 ;  /* 0x000080203800c985 */ /* 0x000fe8000c101d04 */
[----:B-1----:R-:W-:Y:S04]  /*9830*/  @!P4 ST.E.128 desc[UR4][R56.64+0x100], R16 ;  /* 0x000100103800c985 */ /* 0x002fe8000c101d04 */
[----:B------:R-:W-:Y:S04]  /*9840*/  @!P3 ST.E.128 desc[UR4][R56.64+0x1800], R44 ;  /* 0x0018002c3800b985 */ /* 0x000fe8000c101d04 */
[----:B------:R-:W-:Y:S04]  /*9850*/  @!P3 ST.E.128 desc[UR4][R56.64+0x1880], R28 ;  /* 0x0018801c3800b985 */ /* 0x000fe8000c101d04 */
[----:B------:R-:W-:Y:S04]  /*9860*/  @!P3 ST.E.128 desc[UR4][R56.64+0x1900], R12 ;  /* 0x0019000c3800b985 */ /* 0x000fe8000c101d04 */
[----:B------:R-:W-:Y:S04]  /*9870*/  @!P2 ST.E.128 desc[UR4][R56.64+0x3000], R40 ;  /* 0x003000283800a985 */ /* 0x000fe8000c101d04 */
[----:B------:R-:W-:Y:S04]  /*9880*/  @!P2 ST.E.128 desc[UR4][R56.64+0x3080], R24 ;  /* 0x003080183800a985 */ /* 0x000fe8000c101d04 */
[----:B------:R2:W-:Y:S02]  /*9890*/  @!P2 ST.E.128 desc[UR4][R56.64+0x3100], R8 ;  /* 0x003100083800a985 */ /* 0x0005e4000c101d04 */
[----:B--2-4-:R-:W-:Y:S05]  /*98a0*/  @P1 RET.REL.NODEC R176 `(_ZN5flash24flash_fwd_splitkv_kernelI23Flash_fwd_kernel_traitsILi96ELi64ELi128ELi4ELb0ELb0EN7cutlass6half_tE19Flash_kernel_traitsILi96ELi64ELi128ELi4ES3_EELb0ELb0ELb0ELb0ELb1ELb0ELb1ELb0EEEvNS_16Flash_fwd_paramsE) ;  /* 0xffffff64b0d41950 */ /* 0x014fea0003c3ffff */
[----:B------:R-:W-:Y:S01]  /*98b0*/  MOV R177, 0x0 ;  /* 0x0000000000b17802 */ /* 0x000fe20000000f00 */
[----:B------:R-:W-:Y:S04]  /*98c0*/  ST.E.128 desc[UR4][R56.64+0x4800], R36 ;  /* 0x0048002438007985 */ /* 0x000fe8000c101d04 */
[----:B------:R-:W-:Y:S04]  /*98d0*/  ST.E.128 desc[UR4][R56.64+0x4880], R20 ;  /* 0x0048801438007985 */ /* 0x000fe8000c101d04 */
[----:B------:R1:W-:Y:S02]  /*98e0*/  ST.E.128 desc[UR4][R56.64+0x4900], R4 ;  /* 0x0049000438007985 */ /* 0x0003e4000c101d04 */
[----:B-1----:R-:W-:Y:S05]  /*98f0*/  RET.REL.NODEC R176 `(_ZN5flash24flash_fwd_splitkv_kernelI23Flash_fwd_kernel_traitsILi96ELi64ELi128ELi4ELb0ELb0EN7cutlass6half_tE19Flash_kernel_traitsILi96ELi64ELi128ELi4ES3_EELb0ELb0ELb0ELb0ELb1ELb0ELb1ELb0EEEvNS_16Flash_fwd_paramsE) ;  /* 0xffffff64b0c07950 */ /* 0x002fea0003c3ffff */
.L_x_538:
[----:B------:R-:W-:Y:S01]  /*9900*/  MOV R6, 0x2 ;  /* 0x0000000200067802 */ /* 0x000fe20000000f00 */
[----:B------:R-:W-:Y:S01]  /*9910*/  IMAD.MOV.U32 R5, RZ, RZ, 0x1f ;  /* 0x0000001fff057424 */ /* 0x000fe200078e00ff */
[----:B------:R-:W-:-:S07]  /*9920*/  MOV R7, 0xffffffff ;  /* 0xffffffff00077802 */ /* 0x000fce0000000f00 */
[----:B-1---5:R-:W-:Y:S05]  /*9930*/  WARPSYNC.COLLECTIVE R7, `(.L_x_541) ;  /* 0x0000000007087348 */ /* 0x022fea0003c00000 */
[----:B------:R2:W3:Y:S02]  /*9940*/  SHFL.BFLY P0, R8, R194, R6, R5 ;  /* 0x0c000006c2087389 */ /* 0x0004e40000000005 */
[----:B-123-5:R-:W-:Y:S05]  /*9950*/  ENDCOLLECTIVE ;  /* 0x000000000000791b */ /* 0x02efea0003800000 */
.L_x_541:
[----:B------:R-:W-:Y:S02]  /*9960*/  IMAD.MOV.U32 R9, RZ, RZ, R8 ;  /* 0x000000ffff097224 */ /* 0x000fe400078e0008 */
[----:B------:R-:W-:Y:S02]  /*9970*/  IMAD.MOV.U32 R6, RZ, RZ, 0x1 ;  /* 0x00000001ff067424 */ /* 0x000fe400078e00ff */
[----:B------:R-:W-:-:S05]  /*9980*/  FADD.FTZ R9, R9, R194 ;  /* 0x000000c209097221 */ /* 0x000fca0000010000 */
[----:B------:R-:W-:-:S07]  /*9990*/  MOV R194, R9 ;  /* 0x0000000900c27202 */ /* 0x000fce0000000f00 */
[----:B------:R-:W-:Y:S05]  /*99a0*/  WARPSYNC.COLLECTIVE R7, `(.L_x_542) ;  /* 0x0000000007087348 */ /* 0x000fea0003c00000 */
[----:B------:R1:W2:Y:S02]  /*99b0*/  SHFL.BFLY P0, R8, R194, R6, R5 ;  /* 0x0c000006c2087389 */ /* 0x0002a40000000005 */
[----:B-12---:R-:W-:Y:S05]  /*99c0*/  ENDCOLLECTIVE ;  /* 0x000000000000791b */ /* 0x006fea0003800000 */
.L_x_542:
[----:B------:R-:W-:Y:S01]  /*99d0*/  MOV R194, R195 ;  /* 0x000000c300c27202 */ /* 0x000fe20000000f00 */
[----:B------:R-:W-:Y:S01]  /*99e0*/  IMAD.MOV.U32 R6, RZ, RZ, 0x2 ;  /* 0x00000002ff067424 */ /* 0x000fe200078e00ff */
[----:B------:R-:W-:-:S07]  /*99f0*/  MOV R4, R8 ;  /* 0x0000000800047202 */ /* 0x000fce0000000f00 */
[----:B------:R-:W-:Y:S05]  /*9a00*/  WARPSYNC.COLLECTIVE R7, `(.L_x_543) ;  /* 0x0000000007087348 */ /* 0x000fea0003c00000 */
[----:B------:R1:W2:Y:S02]  /*9a10*/  SHFL.BFLY P0, R8, R194, R6, R5 ;  /* 0x0c000006c2087389 */ /* 0x0002a40000000005 */
[----:B-12---:R-:W-:Y:S05]  /*9a20*/  ENDCOLLECTIVE ;  /* 0x000000000000791b */ /* 0x006fea0003800000 */
.L_x_543:
[----:B------:R-:W-:Y:S01]  /*9a30*/  FADD.FTZ R4, R9, R4 ;  /* 0x0000000409047221 */ /* 0x000fe20000010000 */
[----:B------:R-:W-:Y:S01]  /*9a40*/  FADD.FTZ R52, R8, R195 ;  /* 0x000000c308347221 */ /* 0x000fe20000010000 */
[----:B------:R-:W-:-:S04]  /*9a50*/  MOV R6, 0x1 ;  /* 0x0000000100067802 */ /* 0x000fc80000000f00 */
[----:B------:R-:W-:-:S07]  /*9a60*/  MOV R194, R52 ;  /* 0x0000003400c27202 */ /* 0x000fce0000000f00 */
[----:B------:R-:W-:Y:S05]  /*9a70*/  WARPSYNC.COLLECTIVE R7, `(.L_x_544) ;  /* 0x0000000007087348 */ /* 0x000fea0003c00000 */
[----:B------:R1:W2:Y:S02]  /*9a80*/  SHFL.BFLY P0, R8, R194, R6, R5 ;  /* 0x0c000006c2087389 */ /* 0x0002a40000000005 */
[----:B-12---:R-:W-:Y:S05]  /*9a90*/  ENDCOLLECTIVE ;  /* 0x000000000000791b */ /* 0x006fea0003800000 */
.L_x_544:
[----:B------:R-:W-:Y:S05]  /*9aa0*/  BRA `(.L_x_545) ;  /* 0xfffffff000d07947 */ /* 0x000fea000383ffff */
.L_x_546:
        /* <DEDUP_REMOVED lines=13> */
.L_x_11626:


//--------------------- .text._ZN5flash24flash_fwd_splitkv_kernelI23Flash_fwd_kernel_traitsILi96ELi64ELi128ELi4ELb0ELb0EN7cutlass6half_tE19Flash_kernel_traitsILi96ELi64ELi128ELi4ES3_EELb0ELb0ELb0ELb0ELb1ELb1ELb1ELb0EEEvNS_16Flash_fwd_paramsE --------------------------
	.section	.text._ZN5flash24flash_fwd_splitkv_kernelI23Flash_fwd_kernel_traitsILi96ELi64ELi128ELi4ELb0ELb0EN7cutlass6half_tE19Flash_kernel_traitsILi96ELi64ELi128ELi4ES3_EELb0ELb0ELb0ELb0ELb1ELb1ELb1ELb0EEEvNS_16Flash_fwd_paramsE,"ax",@progbits
	.align	128
        .global         _ZN5flash24flash_fwd_splitkv_kernelI23Flash_fwd_kernel_traitsILi96ELi64ELi128ELi4ELb0ELb0EN7cutlass6half_tE19Flash_kernel_traitsILi96ELi64ELi128ELi4ES3_EELb0ELb0ELb0ELb0ELb1ELb1ELb1ELb0EEEvNS_16Flash_fwd_paramsE
        .type           _ZN5flash24flash_fwd_splitkv_kernelI23Flash_fwd_kernel_traitsILi96ELi64ELi128ELi4ELb0ELb0EN7cutlass6half_tE19Flash_kernel_traitsILi96ELi64ELi128ELi4ES3_EELb0ELb0ELb0ELb0ELb1ELb1ELb1ELb0EEEvNS_16Flash_fwd_paramsE,@function
        .size           _ZN5flash24flash_fwd_splitkv_kernelI23Flash_fwd_kernel_traitsILi96ELi64ELi128ELi4ELb0ELb0EN7cutlass6half_tE19Flash_kernel_traitsILi96ELi64ELi128ELi4ES3_EELb0ELb0ELb0ELb0ELb1ELb1ELb1ELb0EEEvNS_16Flash_fwd_paramsE,(.L_x_11627 - _ZN5flash24flash_fwd_splitkv_kernelI23Flash_fwd_kernel_traitsILi96ELi64ELi128ELi4ELb0ELb0EN7cutlass6half_tE19Flash_kernel_traitsILi96ELi64ELi128ELi4ES3_EELb0ELb0ELb0ELb0ELb1ELb1ELb1ELb0EEEvNS_16Flash_fwd_paramsE)
        .other          _ZN5flash24flash_fwd_splitkv_kernelI23Flash_fwd_kernel_traitsILi96ELi64ELi128ELi4ELb0ELb0EN7cutlass6half_tE19Flash_kernel_traitsILi96ELi64ELi128ELi4ES3_EELb0ELb0ELb0ELb0ELb1ELb1ELb1ELb0EEEvNS_16Flash_fwd_paramsE,@"STO_CUDA_ENTRY STV_DEFAULT"
_ZN5flash24flash_fwd_splitkv_kernelI23Flash_fwd_kernel_traitsILi96ELi64ELi128ELi4ELb0ELb0EN7cutlass6half_tE19Flash_kernel_traitsILi96ELi64ELi128ELi4ES3_EELb0ELb0ELb0ELb0ELb1ELb1ELb1ELb0EEEvNS_16Flash_fwd_paramsE:
.text._ZN5flash24flash_fwd_splitkv_kernelI23Flash_fwd_kernel_traitsILi96ELi64ELi128ELi4ELb0ELb0EN7cutlass6half_tE19Flash_kernel_traitsILi96ELi64ELi128ELi4ES3_EELb0ELb0ELb0ELb0ELb1ELb1ELb1ELb0EEEvNS_16Flash_fwd_paramsE:
        /* <DEDUP_REMOVED lines=29> */
[----:B-1----:R-:W-:Y:S05]  /*01d0*/  CALL.REL.NOINC `($_ZN5flash24flash_fwd_splitkv_kernelI23Flash_fwd_kernel_traitsILi96ELi64ELi128ELi4ELb0ELb0EN7cutlass6half_tE19Flash_kernel_traitsILi96ELi64ELi128ELi4ES3_EELb0ELb0ELb0ELb0ELb1ELb1ELb1ELb0EEEvNS_16Flash_fwd_paramsE$_ZN5flash30compute_attn_1rowblock_splitkvI23Flash_fwd_kernel_traitsILi96ELi64ELi128ELi4ELb0ELb0EN7cutlass6half_tE19Flash_kernel_traitsILi96ELi64ELi128ELi4ES3_EELb0ELb0ELb0ELb0ELb1ELb1ELb1ELb0ENS_16Flash_fwd_paramsEEEvRKT8_iiiii) ;  /* 0x0000000000087944 */ /* 0x002fea0003c00000 */
[----:B------:R-:W-:Y:S05]  /*01e0*/  BSYNC.RECONVERGENT B2 ;  /* 0x0000000000027941 */ /* 0x000fea0003800200 */
.L_x_547:
[----:B------:R-:W-:Y:S05]  /*01f0*/  EXIT ;  /* 0x000000000000794d */ /* 0x000fea0003800000 */
        .type           $_ZN5flash24flash_fwd_splitkv_kernelI23Flash_fwd_kernel_traitsILi96ELi64ELi128ELi4ELb0ELb0EN7cutlass6half_tE19Flash_kernel_traitsILi96ELi64ELi128ELi4ES3_EELb0ELb0ELb0ELb0ELb1ELb1ELb1ELb0EEEvNS_16Flash_fwd_paramsE$_ZN5flash30compute_attn_1rowblock_splitkvI23Flash_fwd_kernel_traitsILi96ELi64ELi128ELi4ELb0ELb0EN7cutlass6half_tE19Flash_kernel_traitsILi96ELi64ELi128ELi4ES3_EELb0ELb0ELb0ELb0ELb1ELb1ELb1ELb0ENS_16Flash_fwd_paramsEEEvRKT8_iiiii,@function
        .size           $_ZN5flash24flash_fwd_splitkv_kernelI23Flash_fwd_kernel_traitsILi96ELi64ELi128ELi4ELb0ELb0EN7cutlass6half_tE19Flash_kernel_traitsILi96ELi64ELi128ELi4ES3_EELb0ELb0ELb0ELb0ELb1ELb1ELb1ELb0EEEvNS_16Flash_fwd_paramsE$_ZN5flash30compute_attn_1rowblock_splitkvI23Flash_fwd_kernel_traitsILi96ELi64ELi128ELi4ELb0ELb0EN7cutlass6half_tE19Flash_kernel_traitsILi96ELi64ELi128ELi4ES3_EELb0ELb0ELb0ELb0ELb1ELb1ELb1ELb0ENS_16Flash_fwd_paramsEEEvRKT8_iiiii,(.L_x_11627 - $_ZN5flash24flash_fwd_splitkv_kernelI23Flash_fwd_kernel_traitsILi96ELi64ELi128ELi4ELb0ELb0EN7cutlass6half_tE19Flash_kernel_traitsILi96ELi64ELi128ELi4ES3_EELb0ELb0ELb0ELb0ELb1ELb1ELb1ELb0EEEvNS_16Flash_fwd_paramsE$_ZN5flash30compute_attn_1rowblock_splitkvI23Flash_fwd_kernel_traitsILi96ELi64ELi128ELi4ELb0ELb0EN7cutlass6half_tE19Flash_kernel_traitsILi96ELi64ELi128ELi4ES3_EELb0ELb0ELb0ELb0ELb1ELb1ELb1ELb0ENS_16Flash_fwd_paramsEEEvRKT8_iiiii)
$_ZN5flash24flash_fwd_splitkv_kernelI23Flash_fwd_kernel_traitsILi96ELi64ELi128ELi4ELb0ELb0EN7cutlass6half_tE19Flash_kernel_traitsILi96ELi64ELi128ELi4ES3_EELb0ELb0ELb0ELb0ELb1ELb1ELb1ELb0EEEvNS_16Flash_fwd_paramsE$_ZN5flash30compute_attn_1rowblock_splitkvI23Flash_fwd_kernel_traitsILi96ELi64ELi128ELi4ELb0ELb0EN7cutlass6half_tE19Flash_kernel_traitsILi96ELi64ELi128ELi4ES3_EELb0ELb0ELb0ELb0ELb1ELb1ELb1ELb0ENS_16Flash_fwd_paramsEEEvRKT8_iiiii:
        /* <DEDUP_REMOVED lines=39> */
.L_x_549:
[----:B------:R-:W-:Y:S05]  /*0470*/  BSYNC.RECONVERGENT B0 ;  /* 0x0000000000007941 */ /* 0x000fea0003800200 */
.L_x_548:
[----:B------:R-:W-:Y:S04]  /*0480*/  BSSY.RECONVERGENT B0, `(.L_x_550) ;  /* 0x0000007000007945 */ /* 0x000fe80003800200 */
[----:B------:R-:W-:Y:S05]  /*0490*/  @!P3 BRA `(.L_x_551) ;  /* 0x000000000014b947 */ /* 0x000fea0003800000 */
[----:B------:R-:W4:Y:S02]  /*04a0*/  LD.E.U8 R6, desc[UR4][R2.64+0x1b2] ;  /* 0x0001b20402067980 */ /* 0x000f24000c101100 */
[----:B----4-:R-:W-:-:S13]  /*04b0*/  ISETP.NE.AND P1, PT, R6, RZ, PT ;  /* 0x000000ff0600720c */ /* 0x010fda0003f25270 */
[----:B------:R-:W4:Y:S02]  /*04c0*/  @P1 LD.E R6, desc[UR4][R18.64+0x4] ;  /* 0x0000040412061980 */ /* 0x000f24000c101900 */
[----:B----45:R-:W-:-:S06]  /*04d0*/  @P1 IADD3 R7, PT, PT, R6, -R13, RZ ;  /* 0x8000000d06071210 */ /* 0x030fcc0007ffe0ff */
[----:B------:R4:W5:Y:S02]  /*04e0*/  @!P1 LD.E R7, desc[UR4][R18.64] ;  /* 0x0000000412079980 */ /* 0x000964000c101900 */
.L_x_551:
[----:B------:R-:W-:Y:S05]  /*04f0*/  BSYNC.RECONVERGENT B0 ;  /* 0x0000000000007941 */ /* 0x000fea0003800200 */
.L_x_550:
        /* <DEDUP_REMOVED lines=8> */
.L_x_553:
[----:B------:R-:W5:Y:S01]  /*0580*/  LD.E.64 R14, desc[UR4][R2.64+0x108] ;  /* 0x00010804020e7980 */ /* 0x000f62000c101b00 */
[----:B------:R-:W-:Y:S01]  /*0590*/  BSSY.RECONVERGENT B0, `(.L_x_555) ;  /* 0x0000006000007945 */ /* 0x000fe20003800200 */
[----:B------:R-:W-:Y:S01]  /*05a0*/  IMAD.MOV.U32 R122, RZ, RZ, RZ ;  /* 0x000000ffff7a7224 */ /* 0x000fe200078e00ff */
[----:B-----5:R-:W-:-:S04]  /*05b0*/  ISETP.NE.U32.AND P0, PT, R14, RZ, PT ;  /* 0x000000ff0e00720c */ /* 0x020fc80003f05070 */
[----:B------:R-:W-:-:S13]  /*05c0*/  ISETP.NE.AND.EX P0, PT, R15, RZ, PT, P0 ;  /* 0x000000ff0f00720c */ /* 0x000fda0003f05300 */
[----:B------:R-:W-:Y:S05]  /*05d0*/  @!P0 BRA `(.L_x_556) ;  /* 0x0000000000048947 */ /* 0x000fea0003800000 */
[----:B------:R1:W5:Y:S02]  /*05e0*/  LD.E R122, desc[UR4][R2.64+0xbc] ;  /* 0x0000bc04027a7980 */ /* 0x000364000c101900 */
.L_x_556:
[----:B------:R-:W-:Y:S05]  /*05f0*/  BSYNC.RECONVERGENT B0 ;  /* 0x0000000000007941 */ /* 0x000fea0003800200 */
.L_x_555:
[----:B-----5:R-:W-:Y:S02]  /*0600*/  IADD3 R122, PT, PT, R122, R7, -R12 ;  /* 0x000000077a7a7210 */ /* 0x020fe40007ffe80c */
.L_x_554:
[----:B------:R-:W-:Y:S05]  /*0610*/  BSYNC.RECONVERGENT B1 ;  /* 0x0000000000017941 */ /* 0x000fea0003800200 */
.L_x_552:
[----:B------:R-:W-:Y:S01]  /*0620*/  IMAD.SHL.U32 R176, R11, 0x40, RZ ;  /* 0x000000400bb07824 */ /* 0x000fe200078e00ff */
[----:B------:R-:W-:Y:S01]  /*0630*/  MOV R6, R170 ;  /* 0x000000aa00067202 */ /* 0x000fe20000000f00 */
[----:B------:R-:W-:-:S03]  /*0640*/  IMAD.MOV.U32 R7, RZ, RZ, 0x0 ;  /* 0x00000000ff077424 */ /* 0x000fc600078e00ff */
[----:B------:R-:W-:-:S13]  /*0650*/  ISETP.GT.AND P0, PT, R161, R176, PT ;  /* 0x000000b0a100720c */ /* 0x000fda0003f04270 */
[----:B-1234-:R-:W-:Y:S05]  /*0660*/  @!P0 RET.REL.NODEC R6 `(_ZN5flash24flash_fwd_splitkv_kernelI23Flash_fwd_kernel_traitsILi96ELi64ELi128ELi4ELb0ELb0EN7cutlass6half_tE19Flash_kernel_traitsILi96ELi64ELi128ELi4ES3_EELb0ELb0ELb0ELb0ELb1ELb1ELb1ELb0EEEvNS_16Flash_fwd_paramsE) ;  /* 0xfffffff806648950 */ /* 0x01efea0003c3ffff */
[----:B------:R-:W2:Y:S01]  /*0670*/  LD.E R7, desc[UR4][R2.64+0xb8] ;  /* 0x0000b80402077980 */ /* 0x000ea2000c101900 */
[-C--:B------:R-:W-:Y:S02]  /*0680*/  IABS R8, R9.reuse ;  /* 0x0000000900087213 */ /* 0x080fe40000000000 */
[----:B------:R-:W-:Y:S02]  /*0690*/  IABS R4, R9 ;  /* 0x0000000900047213 */ /* 0x000fe40000000000 */
[----:B------:R-:W1:Y:S03]  /*06a0*/  I2F.RP R6, R8 ;  /* 0x0000000800067306 */ /* 0x000e660000209400 */
[----:B------:R-:W-:-:S05]  /*06b0*/  IMAD.MOV R4, RZ, RZ, -R4 ;  /* 0x000000ffff047224 */ /* 0x000fca00078e0a04 */
[----:B-1----:R-:W1:Y:S02]  /*06c0*/  MUFU.RCP R14, R6 ;  /* 0x00000006000e7308 */ /* 0x002e640000001000 */
[----:B-1----:R-:W-:-:S06]  /*06d0*/  VIADD R14, R14, 0xffffffe ;  /* 0x0ffffffe0e0e7836 */ /* 0x002fcc0000000000 */
[----:B------:R1:W3:Y:S02]  /*06e0*/  F2I.FTZ.U32.TRUNC.NTZ R15, R14 ;  /* 0x0000000e000f7305 */ /* 0x0002e4000021f000 */
[----:B-1----:R-:W-:Y:S02]  /*06f0*/  IMAD.MOV.U32 R14, RZ, RZ, RZ ;  /* 0x000000ffff0e7224 */ /* 0x002fe400078e00ff */
[----:B--2---:R-:W-:-:S05]  /*0700*/  VIADD R7, R7, 0x7f ;  /* 0x0000007f07077836 */ /* 0x004fca0000000000 */
[----:B------:R-:W-:-:S04]  /*0710*/  SHF.R.S32.HI R10, RZ, 0x1f, R7 ;  /* 0x0000001fff0a7819 */ /* 0x000fc80000011407 */
[----:B------:R-:W-:Y:S01]  /*0720*/  LEA.HI R10, R10, R7, RZ, 0x7 ;  /* 0x000000070a0a7211 */ /* 0x000fe200078f38ff */
[----:B---3--:R-:W-:-:S03]  /*0730*/  IMAD.MOV R7, RZ, RZ, -R15 ;  /* 0x000000ffff077224 */ /* 0x008fc600078e0a0f */
[----:B------:R-:W-:Y:S01]  /*0740*/  LEA.HI.SX32 R10, R10, R9, 0x19 ;  /* 0x000000090a0a7211 */ /* 0x000fe200078fcaff */
[----:B------:R-:W-:-:S04]  /*0750*/  IMAD R7, R7, R8, RZ ;  /* 0x0000000807077224 */ /* 0x000fc800078e02ff */
[----:B------:R-:W-:Y:S02]  /*0760*/  VIADD R10, R10, 0xffffffff ;  /* 0xffffffff0a0a7836 */ /* 0x000fe40000000000 */
[----:B------:R-:W-:-:S03]  /*0770*/  IMAD.HI.U32 R7, R15, R7, R14 ;  /* 0x000000070f077227 */ /* 0x000fc600078e000e */
[----:B------:R-:W-:Y:S02]  /*0780*/  IABS R6, R10 ;  /* 0x0000000a00067213 */ /* 0x000fe40000000000 */
[----:B------:R-:W-:-:S03]  /*0790*/  LOP3.LUT R10, R10, R9, RZ, 0x3c, !PT ;  /* 0x000000090a0a7212 */ /* 0x000fc600078e3cff */
[----:B------:R-:W-:Y:S01]  /*07a0*/  IMAD.HI.U32 R7, R7, R6, RZ ;  /* 0x0000000607077227 */ /* 0x000fe200078e00ff */
[----:B------:R-:W-:-:S03]  /*07b0*/  ISETP.GE.AND P0, PT, R10, RZ, PT ;  /* 0x000000ff0a00720c */ /* 0x000fc60003f06270 */
[----:B------:R-:W-:-:S05]  /*07c0*/  IMAD R15, R7, R4, R6 ;  /* 0x00000004070f7224 */ /* 0x000fca00078e0206 */
[----:B------:R-:W-:-:S13]  /*07d0*/  ISETP.GT.U32.AND P1, PT, R8, R15, PT ;  /* 0x0000000f0800720c */ /* 0x000fda0003f24070 */
[----:B------:R-:W-:Y:S02]  /*07e0*/  @!P1 IMAD.IADD R15, R15, 0x1, -R8 ;  /* 0x000000010f0f9824 */ /* 0x000fe400078e0a08 */
[----:B------:R-:W-:Y:S01]  /*07f0*/  @!P1 VIADD R7, R7, 0x1 ;  /* 0x0000000107079836 */ /* 0x000fe20000000000 */
[----:B------:R-:W-:Y:S02]  /*0800*/  ISETP.NE.AND P1, PT, R9, RZ, PT ;  /* 0x000000ff0900720c */ /* 0x000fe40003f25270 */
[----:B------:R-:W-:Y:S01]  /*0810*/  ISETP.GE.U32.AND P2, PT, R15, R8, PT ;  /* 0x000000080f00720c */ /* 0x000fe20003f46070 */
[----:B------:R-:W-:-:S05]  /*0820*/  VIADD R15, R122, 0x7f ;  /* 0x0000007f7a0f7836 */ /* 0x000fca0000000000 */
[----:B------:R-:W-:-:S04]  /*0830*/  SHF.R.S32.HI R4, RZ, 0x1f, R15 ;  /* 0x0000001fff047819 */ /* 0x000fc8000001140f */
[----:B------:R-:W-:-:S03]  /*0840*/  LEA.HI R4, R4, R15, RZ, 0x7 ;  /* 0x0000000f04047211 */ /* 0x000fc600078f38ff */
[----:B------:R-:W-:Y:S01]  /*0850*/  @P2 VIADD R7, R7, 0x1 ;  /* 0x0000000107072836 */ /* 0x000fe20000000000 */
[----:B------:R-:W-:-:S03]  /*0860*/  SHF.R.S32.HI R4, RZ, 0x7, R4 ;  /* 0x00000007ff047819 */ /* 0x000fc60000011404 */
        /* <DEDUP_REMOVED lines=59> */
[----:B-1----:R-:W-:Y:S05]  /*0c20*/  @P1 RET.REL.NODEC R170 `(_ZN5flash24flash_fwd_splitkv_kernelI23Flash_fwd_kernel_traitsILi96ELi64ELi128ELi4ELb0ELb0EN7cutlass6half_tE19Flash_kernel_traitsILi96ELi64ELi128ELi4ES3_EELb0ELb0ELb0ELb0ELb1ELb1ELb1ELb0EEEvNS_16Flash_fwd_paramsE) ;  /* 0xfffffff0aaf41950 */ /* 0x002fea0003c3ffff */
[----:B------:R-:W-:Y:S02]  /*0c30*/  MOV R5, 0xff800000 ;  /* 0xff80000000057802 */ /* 0x000fe40000000f00 */
[----:B------:R-:W-:-:S03]  /*0c40*/  MOV R171, 0x0 ;  /* 0x0000000000ab7802 */ /* 0x000fc60000000f00 */
[----:B------:R1:W-:Y:S02]  /*0c50*/  ST.E desc[UR4][R2.64+0xc0], R5 ;  /* 0x0000c00502007985 */ /* 0x0003e4000c101904 */
[----:B-1----:R-:W-:Y:S05]  /*0c60*/  RET.REL.NODEC R170 `(_ZN5flash24flash_fwd_splitkv_kernelI23Flash_fwd_kernel_traitsILi96ELi64ELi128ELi4ELb0ELb0EN7cutlass6half_tE19Flash_kernel_traitsILi96ELi64ELi128ELi4ES3_EELb0ELb0ELb0ELb0ELb1ELb1ELb1ELb0EEEvNS_16Flash_fwd_paramsE) ;  /* 0xfffffff0aae47950 */ /* 0x002fea0003c3ffff */
.L_x_557:
        /* <DEDUP_REMOVED lines=37> */
[----:B------:R-:W-:Y:S01]  /*0ec0*/  @!P2 IMAD.IADD R5, R5, 0x1, -R6 ;  /* 0x000000010505a824 */ /* 0x000fe200078e0a06 */
[----:B------:R-:W-:-:S04]  /*0ed0*/  ISETP.GE.AND P1, PT, R0, RZ, PT ;  /* 0x000000ff0000720c */ /* 0x000fc80003f26270 */
[----:B------:R-:W-:Y:S02]  /*0ee0*/  ISETP.GE.U32.AND P0, PT, R5, R6, PT ;  /* 0x000000060500720c */ /* 0x000fe40003f06070 */
[----:B------:R-:W-:Y:S02]  /*0ef0*/  @!P2 IADD3 R9, PT, PT, R9, 0x1, RZ ;  /* 0x000000010909a810 */ /* 0x000fe40007ffe0ff */
[----:B------:R-:W-:Y:S01]  /*0f00*/  ISETP.NE.AND P2, PT, R13, RZ, PT ;  /* 0x000000ff0d00720c */ /* 0x000fe20003f45270 */
[-C--:B--2---:R-:W-:Y:S02]  /*0f10*/  IMAD R0, R15, R177.reuse, RZ ;  /* 0x000000b10f007224 */ /* 0x084fe400078e02ff */
[----:B------:R-:W-:-:S05]  /*0f20*/  IMAD.WIDE.U32 R14, R14, R177, RZ ;  /* 0x000000b10e0e7225 */ /* 0x000fca00078e00ff */
[----:B------:R-:W-:Y:S01]  /*0f30*/  IADD3 R187, PT, PT, R15, R0, RZ ;  /* 0x000000000fbb7210 */ /* 0x000fe20007ffe0ff */
[----:B------:R-:W-:Y:S01]  /*0f40*/  @P0 VIADD R9, R9, 0x1 ;  /* 0x0000000109090836 */ /* 0x000fe20000000000 */
[----:B------:R-:W-:-:S03]  /*0f50*/  LEA R186, P0, R14, R182, 0x2 ;  /* 0x000000b60eba7211 */ /* 0x000fc600078010ff */
[----:B------:R-:W-:Y:S01]  /*0f60*/  @!P1 IMAD.MOV R9, RZ, RZ, -R9 ;  /* 0x000000ffff099224 */ /* 0x000fe200078e0a09 */
[----:B------:R-:W-:Y:S02]  /*0f70*/  LEA.HI.X R187, R14, R183, R187, 0x2, P0 ;  /* 0x000000b70ebb7211 */ /* 0x000fe400000f14bb */
[----:B------:R-:W-:Y:S01]  /*0f80*/  @!P2 LOP3.LUT R9, RZ, R13, RZ, 0x33, !PT ;  /* 0x0000000dff09a212 */ /* 0x000fe200078e33ff */
[----:B------:R-:W2:Y:S04]  /*0f90*/  LD.E.64 R14, desc[UR4][R2.64+0x28] ;  /* 0x00002804020e7980 */ /* 0x000ea8000c101b00 */
[----:B------:R-:W-:-:S05]  /*0fa0*/  IMAD.WIDE R20, R9, 0x4, R186 ;  /* 0x0000000409147825 */ /* 0x000fca00078e02ba */
[----:B------:R1:W2:Y:S01]  /*0fb0*/  LD.E R5, desc[UR4][R20.64] ;  /* 0x0000000414057980 */ /* 0x0002a2000c101900 */
[----:B---3--:R-:W-:-:S04]  /*0fc0*/  IABS R6, R16 ;  /* 0x0000001000067213 */ /* 0x008fc80000000000 */
[----:B-----5:R-:W3:Y:S08]  /*0fd0*/  I2F.RP R10, R6 ;  /* 0x00000006000a7306 */ /* 0x020ef00000209400 */
[----:B---3--:R-:W3:Y:S02]  /*0fe0*/  MUFU.RCP R26, R10 ;  /* 0x0000000a001a7308 */ /* 0x008ee40000001000 */
[----:B---3--:R-:W-:-:S06]  /*0ff0*/  IADD3 R26, PT, PT, R26, 0xffffffe, RZ ;  /* 0x0ffffffe1a1a7810 */ /* 0x008fcc0007ffe0ff */
[----:B------:R-:W3:Y:S01]  /*1000*/  F2I.FTZ.U32.TRUNC.NTZ R27, R26 ;  /* 0x0000001a001b7305 */ /* 0x000ee2000021f000 */
[----:B-1----:R-:W-:Y:S02]  /*1010*/  IABS R21, R175 ;  /* 0x000000af00157213 */ /* 0x002fe40000000000 */
[----:B------:R-:W-:Y:S01]  /*1020*/  IABS R0, R16 ;  /* 0x0000001000007213 */ /* 0x000fe20000000000 */
[----:B---3--:R-:W-:Y:S01]  /*1030*/  IMAD.MOV R7, RZ, RZ, -R27 ;  /* 0x000000ffff077224 */ /* 0x008fe200078e0a1b */
[----:B------:R-:W-:-:S03]  /*1040*/  MOV R26, RZ ;  /* 0x000000ff001a7202 */ /* 0x000fc60000000f00 */
[----:B------:R-:W-:-:S04]  /*1050*/  IMAD R8, R7, R6, RZ ;  /* 0x0000000607087224 */ /* 0x000fc800078e02ff */
[----:B------:R-:W-:-:S04]  /*1060*/  IMAD.HI.U32 R8, R27, R8, R26 ;  /* 0x000000081b087227 */ /* 0x000fc800078e001a */
[----:B------:R-:W-:Y:S02]  /*1070*/  IMAD.MOV R0, RZ, RZ, -R0 ;  /* 0x000000ffff007224 */ /* 0x000fe400078e0a00 */
[----:B------:R-:W-:-:S04]  /*1080*/  IMAD.HI.U32 R8, R8, R21, RZ ;  /* 0x0000001508087227 */ /* 0x000fc800078e00ff */
[----:B------:R-:W-:-:S05]  /*1090*/  IMAD R7, R8, R0, R21 ;  /* 0x0000000008077224 */ /* 0x000fca00078e0215 */
[----:B------:R-:W-:Y:S01]  /*10a0*/  ISETP.GT.U32.AND P1, PT, R6, R7, PT ;  /* 0x000000070600720c */ /* 0x000fe20003f24070 */
[----:B------:R-:W-:-:S12]  /*10b0*/  IMAD.MOV R9, RZ, RZ, -R9 ;  /* 0x000000ffff097224 */ /* 0x000fd800078e0a09 */
[----:B------:R-:W-:-:S04]  /*10c0*/  @!P1 IADD3 R7, PT, PT, R7, -R6, RZ ;  /* 0x8000000607079210 */ /* 0x000fc80007ffe0ff */
[----:B------:R-:W-:Y:S02]  /*10d0*/  ISETP.GE.U32.AND P2, PT, R7, R6, PT ;  /* 0x000000060700720c */ /* 0x000fe40003f46070 */
[----:B------:R-:W-:Y:S01]  /*10e0*/  LOP3.LUT R6, R175, R16, RZ, 0x3c, !PT ;  /* 0x00000010af067212 */ /* 0x000fe200078e3cff */
[----:B------:R-:W-:Y:S01]  /*10f0*/  IMAD R18, R13, R9, R18 ;  /* 0x000000090d127224 */ /* 0x000fe200078e0212 */
[----:B------:R-:W-:Y:S02]  /*1100*/  @!P1 IADD3 R8, PT, PT, R8, 0x1, RZ ;  /* 0x0000000108089810 */ /* 0x000fe40007ffe0ff */
[----:B------:R-:W-:Y:S02]  /*1110*/  ISETP.GE.AND P0, PT, R6, RZ, PT ;  /* 0x000000ff0600720c */ /* 0x000fe40003f06270 */
[----:B------:R-:W-:Y:S01]  /*1120*/  ISETP.NE.AND P1, PT, R16, RZ, PT ;  /* 0x000000ff1000720c */ /* 0x000fe20003f25270 */
[----:B----4-:R-:W-:-:S04]  /*1130*/  IMAD R6, R163, R18, RZ ;  /* 0x00000012a3067224 */ /* 0x010fc800078e02ff */
[----:B------:R-:W-:-:S06]  /*1140*/  @P2 VIADD R8, R8, 0x1 ;  /* 0x0000000108082836 */ /* 0x000fcc0000000000 */
[----:B------:R-:W-:Y:S02]  /*1150*/  @!P0 IMAD.MOV R8, RZ, RZ, -R8 ;  /* 0x000000ffff088224 */ /* 0x000fe400078e0a08 */
[----:B------:R-:W-:Y:S02]  /*1160*/  @!P1 LOP3.LUT R8, RZ, R16, RZ, 0x33, !PT ;  /* 0x00000010ff089212 */ /* 0x000fe400078e33ff */
[----:B--2---:R-:W-:Y:S01]  /*1170*/  SHF.R.S32.HI R0, RZ, 0x1f, R5 ;  /* 0x0000001fff007819 */ /* 0x004fe20000011405 */
[-C--:B------:R-:W-:Y:S02]  /*1180*/  IMAD R7, R23, R5.reuse, RZ ;  /* 0x0000000517077224 */ /* 0x080fe400078e02ff */
[----:B------:R-:W-:-:S04]  /*1190*/  IMAD.WIDE.U32 R12, R22, R5, RZ ;  /* 0x00000005160c7225 */ /* 0x000fc800078e00ff */
[----:B------:R-:W-:Y:S01]  /*11a0*/  IMAD R7, R22, R0, R7 ;  /* 0x0000000016077224 */ /* 0x000fe200078e0207 */
[----:B------:R-:W-:-:S04]  /*11b0*/  SHF.R.S32.HI R23, RZ, 0x1f, R18 ;  /* 0x0000001fff177819 */ /* 0x000fc80000011412 */
[----:B------:R-:W-:Y:S01]  /*11c0*/  IADD3 R13, PT, PT, R13, R7, RZ ;  /* 0x000000070d0d7210 */ /* 0x000fe20007ffe0ff */
[----:B------:R-:W-:Y:S02]  /*11d0*/  IMAD R6, R162, R23, R6 ;  /* 0x00000017a2067224 */ /* 0x000fe400078e0206 */
[----:B------:R-:W-:-:S05]  /*11e0*/  IMAD.WIDE.U32 R12, R18, R162, R12 ;  /* 0x000000a2120c7225 */ /* 0x000fca00078e000c */
[----:B------:R-:W-:Y:S01]  /*11f0*/  IADD3 R13, PT, PT, R13, R6, RZ ;  /* 0x000000060d0d7210 */ /* 0x000fe20007ffe0ff */
[----:B------:R-:W-:Y:S01]  /*1200*/  IMAD R7, R25, R8, RZ ;  /* 0x0000000819077224 */ /* 0x000fe200078e02ff */
[----:B------:R-:W-:-:S05]  /*1210*/  SHF.R.S32.HI R6, RZ, 0x1f, R8 ;  /* 0x0000001fff067819 */ /* 0x000fca0000011408 */
[----:B------:R-:W-:Y:S02]  /*1220*/  IMAD R6, R24, R6, R7 ;  /* 0x0000000618067224 */ /* 0x000fe400078e0207 */
[----:B------:R-:W-:Y:S02]  /*1230*/  IMAD R7, R15, R5, RZ ;  /* 0x000000050f077224 */ /* 0x000fe400078e02ff */
[----:B------:R-:W-:-:S04]  /*1240*/  IMAD.WIDE.U32 R8, R8, R24, R12 ;  /* 0x0000001808087225 */ /* 0x000fc800078e000c */
[----:B------:R-:W-:-:S04]  /*1250*/  IMAD.WIDE.U32 R12, R14, R5, RZ ;  /* 0x000000050e0c7225 */ /* 0x000fc800078e00ff */
[----:B------:R-:W-:Y:S01]  /*1260*/  IMAD R7, R14, R0, R7 ;  /* 0x000000000e077224 */ /* 0x000fe200078e0207 */
[----:B------:R-:W-:Y:S01]  /*1270*/  MOV R10, R8 ;  /* 0x00000008000a7202 */ /* 0x000fe20000000f00 */
[----:B------:R-:W-:Y:S02]  /*1280*/  IMAD.IADD R0, R9, 0x1, R6 ;  /* 0x0000000109007824 */ /* 0x000fe400078e0206 */
[----:B------:R-:W-:Y:S01]  /*1290*/  IMAD.IADD R5, R13, 0x1, R7 ;  /* 0x000000010d057824 */ /* 0x000fe200078e0207 */
[----:B------:R-:W-:Y:S05]  /*12a0*/  BRA `(.L_x_560) ;  /* 0x0000000400387947 */ /* 0x000fea0003800000 */
.L_x_559:
        /* <DEDUP_REMOVED lines=24> */
[-C--:B---3--:R-:W-:Y:S01]  /*1430*/  @!P4 IMAD R7, R163, R12.reuse, RZ ;  /* 0x0000000ca307c224 */ /* 0x088fe200078e02ff */
[----:B------:R-:W-:Y:S01]  /*1440*/  @!P4 SHF.R.S32.HI R6, RZ, 0x1f, R12 ;  /* 0x0000001fff06c819 */ /* 0x000fe2000001140c */
[----:B------:R-:W-:-:S04]  /*1450*/  @!P4 IMAD.WIDE.U32 R22, R162, R12, RZ ;  /* 0x0000000ca216c225 */ /* 0x000fc800078e00ff */
[----:B------:R-:W-:Y:S01]  /*1460*/  @!P4 IMAD R6, R6, R162, R7 ;  /* 0x000000a20606c224 */ /* 0x000fe200078e0207 */
[----:B------:R-:W-:-:S05]  /*1470*/  @P4 IADD3 R7, PT, PT, R12, R13, RZ ;  /* 0x0000000d0c074210 */ /* 0x000fca0007ffe0ff */
[----:B------:R-:W-:Y:S02]  /*1480*/  @!P3 IMAD.IADD R5, R5, 0x1, -R18 ;  /* 0x000000010505b824 */ /* 0x000fe400078e0a12 */
[----:B------:R-:W-:Y:S01]  /*1490*/  @!P4 IMAD.IADD R23, R23, 0x1, R6 ;  /* 0x000000011717c824 */ /* 0x000fe200078e0206 */
[----:B-----5:R-:W-:Y:S01]  /*14a0*/  @!P4 SHF.R.S32.HI R6, RZ, 0x1f, R10 ;  /* 0x0000001fff06c819 */ /* 0x020fe2000001140a */
[----:B----4-:R-:W-:Y:S01]  /*14b0*/  @!P4 IMAD R9, R9, R10, RZ ;  /* 0x0000000a0909c224 */ /* 0x010fe200078e02ff */
[----:B------:R-:W-:Y:S02]  /*14c0*/  ISETP.GE.U32.AND P2, PT, R5, R18, PT ;  /* 0x000000120500720c */ /* 0x000fe40003f46070 */
[----:B------:R-:W-:Y:S01]  /*14d0*/  LOP3.LUT R5, R175, R16, RZ, 0x3c, !PT ;  /* 0x00000010af057212 */ /* 0x000fe200078e3cff */
[----:B------:R-:W-:Y:S01]  /*14e0*/  @!P4 IMAD.WIDE.U32 R26, R8, R10, R22 ;  /* 0x0000000a081ac225 */ /* 0x000fe200078e0016 */
[----:B------:R-:W-:Y:S02]  /*14f0*/  ISETP.NE.AND P0, PT, R16, RZ, PT ;  /* 0x000000ff1000720c */ /* 0x000fe40003f05270 */
[----:B------:R-:W-:Y:S01]  /*1500*/  ISETP.GE.AND P1, PT, R5, RZ, PT ;  /* 0x000000ff0500720c */ /* 0x000fe20003f26270 */
[----:B------:R-:W-:-:S02]  /*1510*/  @!P4 IMAD R9, R8, R6, R9 ;  /* 0x000000060809c224 */ /* 0x000fc400078e0209 */
[----:B------:R-:W-:Y:S01]  /*1520*/  @P4 IMAD.WIDE.U32 R22, R162, R7, RZ ;  /* 0x00000007a2164225 */ /* 0x000fe200078e00ff */
[----:B------:R-:W-:-:S03]  /*1530*/  @!P3 IADD3 R0, PT, PT, R0, 0x1, RZ ;  /* 0x000000010000b810 */ /* 0x000fc60007ffe0ff */
[----:B------:R-:W-:Y:S01]  /*1540*/  @P4 IMAD R6, R163, R7, RZ ;  /* 0x00000007a3064224 */ /* 0x000fe200078e02ff */
[----:B------:R-:W-:Y:S02]  /*1550*/  @!P4 MOV R8, R26 ;  /* 0x0000001a0008c202 */ /* 0x000fe40000000f00 */
[----:B------:R-:W-:Y:S02]  /*1560*/  LEA R18, R4, 0xffffff80, 0x7 ;  /* 0xffffff8004127811 */ /* 0x000fe400078e38ff */
[----:B------:R-:W-:Y:S01]  /*1570*/  @!P4 IADD3 R9, PT, PT, R27, R9, RZ ;  /* 0x000000091b09c210 */ /* 0x000fe20007ffe0ff */
[----:B------:R-:W-:Y:S01]  /*1580*/  @P4 IMAD.IADD R9, R23, 0x1, R6 ;  /* 0x0000000117094824 */ /* 0x000fe200078e0206 */
[----:B------:R-:W-:Y:S01]  /*1590*/  @P4 MOV R8, R22 ;  /* 0x0000001600084202 */ /* 0x000fe20000000f00 */
[----:B------:R-:W-:Y:S01]  /*15a0*/  @!P4 IMAD R6, R121, R12, RZ ;  /* 0x0000000c7906c224 */ /* 0x000fe200078e02ff */
[----:B------:R-:W-:Y:S01]  /*15b0*/  @!P4 SHF.R.S32.HI R5, RZ, 0x1f, R12 ;  /* 0x0000001fff05c819 */ /* 0x000fe2000001140c */
[----:B------:R-:W-:Y:S01]  /*15c0*/  @P2 VIADD R0, R0, 0x1 ;  /* 0x0000000100002836 */ /* 0x000fe20000000000 */
[----:B------:R-:W-:Y:S01]  /*15d0*/  SHF.R.S32.HI R23, RZ, 0x1f, R18 ;  /* 0x0000001fff177819 */ /* 0x000fe20000011412 */
[----:B------:R-:W-:-:S02]  /*15e0*/  IMAD R7, R163, R18, RZ ;  /* 0x00000012a3077224 */ /* 0x000fc400078e02ff */
[----:B------:R-:W-:Y:S01]  /*15f0*/  IMAD.WIDE.U32 R26, R162, R18, R8 ;  /* 0x00000012a21a7225 */ /* 0x000fe200078e0008 */
[----:B------:R-:W-:-:S03]  /*1600*/  @!P1 IADD3 R0, PT, PT, -R0, RZ, RZ ;  /* 0x000000ff00009210 */ /* 0x000fc60007ffe1ff */
[----:B------:R-:W-:Y:S02]  /*1610*/  @!P4 IMAD R5, R5, R120, R6 ;  /* 0x000000780505c224 */ /* 0x000fe400078e0206 */
[----:B------:R-:W-:Y:S01]  /*1620*/  @!P4 IMAD.WIDE.U32 R8, R120, R12, RZ ;  /* 0x0000000c7808c225 */ /* 0x000fe200078e00ff */
[----:B------:R-:W-:-:S03]  /*1630*/  @!P0 LOP3.LUT R0, RZ, R16, RZ, 0x33, !PT ;  /* 0x00000010ff008212 */ /* 0x000fc600078e33ff */
[----:B------:R-:W-:Y:S01]  /*1640*/  IMAD R7, R23, R162, R7 ;  /* 0x000000a217077224 */ /* 0x000fe200078e0207 */
[----:B------:R-:W-:Y:S01]  /*1650*/  @!P4 IADD3 R29, PT, PT, R9, R5, RZ ;  /* 0x00000005091dc210 */ /* 0x000fe20007ffe0ff */
[----:B------:R-:W-:Y:S01]  /*1660*/  @!P4 IMAD R6, R15, R10, RZ ;  /* 0x0000000a0f06c224 */ /* 0x000fe200078e02ff */
[----:B------:R-:W-:Y:S02]  /*1670*/  @!P4 SHF.R.S32.HI R5, RZ, 0x1f, R10 ;  /* 0x0000001fff05c819 */ /* 0x000fe4000001140a */
[----:B------:R-:W-:Y:S02]  /*1680*/  @!P4 MOV R28, R8 ;  /* 0x00000008001cc202 */ /* 0x000fe40000000f00 */
[----:B------:R-:W-:Y:S01]  /*1690*/  IADD3 R27, PT, PT, R27, R7, RZ ;  /* 0x000000071b1b7210 */ /* 0x000fe20007ffe0ff */
[----:B------:R-:W-:Y:S01]  /*16a0*/  IMAD R7, R25, R0, RZ ;  /* 0x0000000019077224 */ /* 0x000fe200078e02ff */
[----:B------:R-:W-:Y:S01]  /*16b0*/  SHF.R.S32.HI R8, RZ, 0x1f, R0 ;  /* 0x0000001fff087819 */ /* 0x000fe20000011400 */
[----:B------:R-:W-:-:S02]  /*16c0*/  @P4 IMAD.IADD R12, R12, 0x1, R13 ;  /* 0x000000010c0c4824 */ /* 0x000fc400078e020d */
[C---:B------:R-:W-:Y:S02]  /*16d0*/  @!P4 IMAD R5, R14.reuse, R5, R6 ;  /* 0x000000050e05c224 */ /* 0x040fe400078e0206 */
        /* <DEDUP_REMOVED lines=11> */
.L_x_560:
[----:B------:R-:W-:Y:S05]  /*1790*/  BSYNC.RECONVERGENT B0 ;  /* 0x0000000000007941 */ /* 0x000fea0003800200 */
.L_x_558:
[----:B------:R-:W-:Y:S01]  /*17a0*/  ISETP.NE.AND P2, PT, R17, -0x1, PT ;  /* 0xffffffff1100780c */ /* 0x000fe20003f45270 */
[----:B------:R-:W2:Y:S04]  /*17b0*/  LD.E.64 R24, desc[UR4][R2.64+0x30] ;  /* 0x0000300402187980 */ /* 0x000ea8000c101b00 */
[----:B------:R-:W3:Y:S04]  /*17c0*/  LD.E.64 R26, desc[UR4][R2.64+0x48] ;  /* 0x00004804021a7980 */ /* 0x000ee8000c101b00 */
[----:B------:R-:W4:Y:S04]  /*17d0*/  LD.E.64 R14, desc[UR4][R2.64+0x8] ;  /* 0x00000804020e7980 */ /* 0x000f28000c101b00 */
[----:B------:R-:W3:Y:S04]  /*17e0*/  @!P2 LD.E.64 R28, desc[UR4][R2.64+0x18] ;  /* 0x00001804021ca980 */ /* 0x000ee8000c101b00 */
[----:B------:R-:W4:Y:S04]  /*17f0*/  LD.E.64 R6, desc[UR4][R2.64] ;  /* 0x0000000402067980 */ /* 0x000f28000c101b00 */
[----:B------:R-:W5:Y:S01]  /*1800*/  LD.E.64 R8, desc[UR4][R2.64+0x10] ;  /* 0x0000100402087980 */ /* 0x000f62000c101b00 */
[----:B------:R-:W-:-:S04]  /*1810*/  IABS R19, R16 ;  /* 0x0000001000137213 */ /* 0x000fc80000000000 */
[----:B------:R-:W1:Y:S08]  /*1820*/  I2F.RP R32, R19 ;  /* 0x0000001300207306 */ /* 0x000e700000209400 */
[----:B-1----:R-:W1:Y:S02]  /*1830*/  MUFU.RCP R22, R32 ;  /* 0x0000002000167308 */ /* 0x002e640000001000 */
[----:B-1----:R-:W-:-:S06]  /*1840*/  VIADD R22, R22, 0xffffffe ;  /* 0x0ffffffe16167836 */ /* 0x002fcc0000000000 */
[----:B------:R-:W1:Y:S01]  /*1850*/  F2I.FTZ.U32.TRUNC.NTZ R35, R22 ;  /* 0x0000001600237305 */ /* 0x000e62000021f000 */
[----:B------:R-:W-:Y:S01]  /*1860*/  IMAD.MOV.U32 R34, RZ, RZ, RZ ;  /* 0x000000ffff227224 */ /* 0x000fe200078e00ff */
[----:B------:R-:W-:Y:S01]  /*1870*/  IABS R20, R16 ;  /* 0x0000001000147213 */ /* 0x000fe20000000000 */
[----:B-1----:R-:W-:-:S04]  /*1880*/  IMAD.MOV R13, RZ, RZ, -R35 ;  /* 0x000000ffff0d7224 */ /* 0x002fc800078e0a23 */
[----:B------:R-:W-:-:S04]  /*1890*/  IMAD R13, R13, R19, RZ ;  /* 0x000000130d0d7224 */ /* 0x000fc800078e02ff */
[----:B------:R-:W-:-:S04]  /*18a0*/  IMAD.HI.U32 R13, R35, R13, R34 ;  /* 0x0000000d230d7227 */ /* 0x000fc800078e0022 */
[----:B------:R-:W-:Y:S02]  /*18b0*/  IMAD.MOV R20, RZ, RZ, -R20 ;  /* 0x000000ffff147224 */ /* 0x000fe400078e0a14 */
[----:B------:R-:W-:-:S04]  /*18c0*/  IMAD.HI.U32 R13, R13, R21, RZ ;  /* 0x000000150d0d7227 */ /* 0x000fc800078e00ff */
[----:B------:R-:W-:-:S05]  /*18d0*/  IMAD R20, R13, R20, R21 ;  /* 0x000000140d147224 */ /* 0x000fca00078e0215 */
[----:B------:R-:W-:Y:S01]  /*18e0*/  ISETP.GT.U32.AND P0, PT, R19, R20, PT ;  /* 0x000000141300720c */ /* 0x000fe20003f04070 */
[----:B------:R-:W-:Y:S01]  /*18f0*/  IMAD.SHL.U32 R174, R171, 0x8, RZ ;  /* 0x00000008abae7824 */ /* 0x000fe200078e00ff */
[----:B------:R-:W-:-:S11]  /*1900*/  ISETP.NE.AND P4, PT, R16, RZ, PT ;  /* 0x000000ff1000720c */ /* 0x000fd60003f85270 */
[----:B------:R-:W-:-:S05]  /*1910*/  @!P0 IMAD.IADD R20, R20, 0x1, -R19 ;  /* 0x0000000114148824 */ /* 0x000fca00078e0a13 */
[----:B------:R-:W-:Y:S02]  /*1920*/  ISETP.GE.U32.AND P5, PT, R20, R19, PT ;  /* 0x000000131400720c */ /* 0x000fe40003fa6070 */
[----:B------:R-:W-:Y:S01]  /*1930*/  LOP3.LUT R19, R175, R16, RZ, 0x3c, !PT ;  /* 0x00000010af137212 */ /* 0x000fe200078e3cff */
[----:B------:R-:W-:-:S03]  /*1940*/  IMAD R20, R23, R120, RZ ;  /* 0x0000007817147224 */ /* 0x000fc600078e02ff */
[----:B------:R-:W-:Y:S01]  /*1950*/  ISETP.GE.AND P3, PT, R19, RZ, PT ;  /* 0x000000ff1300720c */ /* 0x000fe20003f66270 */
[----:B------:R-:W-:Y:S01]  /*1960*/  @!P0 VIADD R13, R13, 0x1 ;  /* 0x000000010d0d8836 */ /* 0x000fe20000000000 */
[----:B------:R-:W-:Y:S01]  /*1970*/  LOP3.LUT R19, R174, 0x18, RZ, 0xc0, !PT ;  /* 0x00000018ae137812 */ /* 0x000fe200078ec0ff */
[C---:B------:R-:W-:Y:S01]  /*1980*/  IMAD.WIDE.U32 R22, R18.reuse, R120, RZ ;  /* 0x0000007812167225 */ /* 0x040fe200078e00ff */
[----:B------:R-:W-:Y:S02]  /*1990*/  SHF.R.U32.HI R180, RZ, 0x2, R171 ;  /* 0x00000002ffb47819 */ /* 0x000fe400000116ab */
[----:B------:R-:W-:Y:S01]  /*19a0*/  MOV R181, RZ ;  /* 0x000000ff00b57202 */ /* 0x000fe20000000f00 */
[----:B------:R-:W-:Y:S02]  /*19b0*/  IMAD R20, R18, R121, R20 ;  /* 0x0000007912147224 */ /* 0x000fe400078e0214 */
[----:B------:R-:W-:Y:S01]  /*19c0*/  @P5 VIADD R13, R13, 0x1 ;  /* 0x000000010d0d5836 */ /* 0x000fe20000000000 */
[----:B------:R-:W-:Y:S01]  /*19d0*/  IADD3 R12, P1, P0, R22, R12, R19 ;  /* 0x0000000c160c7210 */ /* 0x000fe2000783e013 */
[----:B------:R-:W-:-:S02]  /*19e0*/  IMAD.IADD R18, R23, 0x1, R20 ;  /* 0x0000000117127824 */ /* 0x000fc400078e0214 */
[----:B------:R-:W-:Y:S01]  /*19f0*/  @!P3 IMAD.MOV R13, RZ, RZ, -R13 ;  /* 0x000000ffff0db224 */ /* 0x000fe200078e0a0d */
[----:B------:R-:W-:-:S04]  /*1a00*/  @!P4 LOP3.LUT R13, RZ, R16, RZ, 0x33, !PT ;  /* 0x00000010ff0dc212 */ /* 0x000fc800078e33ff */
[----:B------:R-:W-:Y:S01]  /*1a10*/  SHF.R.S32.HI R16, RZ, 0x1f, R13 ;  /* 0x0000001fff107819 */ /* 0x000fe2000001140d */
[----:B------:R-:W-:Y:S01]  /*1a20*/  IMAD.IADD R161, R161, 0x1, -R176 ;  /* 0x00000001a1a17824 */ /* 0x000fe200078e0ab0 */
[----:B------:R-:W-:Y:S01]  /*1a30*/  IADD3.X R5, PT, PT, R18, R5, RZ, P1, P0 ;  /* 0x0000000512057210 */ /* 0x000fe20000fe04ff */
[----:B------:R-:W1:Y:S01]  /*1a40*/  S2UR UR6, SR_CgaCtaId ;  /* 0x00000000000679c3 */ /* 0x000e620000008800 */
[----:B------:R-:W-:Y:S01]  /*1a50*/  VIADD R172, R4, 0xffffffff ;  /* 0xffffffff04ac7836 */ /* 0x000fe20000000000 */
[----:B------:R-:W-:-:S03]  /*1a60*/  UMOV UR7, 0x400 ;  /* 0x0000040000077882 */ /* 0x000fc60000000000 */
[----:B------:R-:W-:Y:S01]  /*1a70*/  IMAD.SHL.U32 R185, R172, 0x80, RZ ;  /* 0x00000080acb97824 */ /* 0x000fe200078e00ff */
[----:B-1----:R-:W-:-:S06]  /*1a80*/  ULEA UR6, UR6, UR7, 0x18 ;  /* 0x0000000706067291 */ /* 0x002fcc000f8ec0ff */
[----:B------:R-:W-:Y:S01]  /*1a90*/  IMAD.U32 R160, RZ, RZ, UR6 ;  /* 0x00000006ffa07e24 */ /* 0x000fe2000f8e00ff */
[----:B------:R-:W-:Y:S01]  /*1aa0*/  SHF.L.U64.HI R123, R162, 0x5, R163 ;  /* 0x00000005a27b7819 */ /* 0x000fe200000102a3 */
[----:B--2---:R-:W-:-:S04]  /*1ab0*/  @P2 IMAD.WIDE.U32 R32, R24, R17, RZ ;  /* 0x0000001118202225 */ /* 0x004fc800078e00ff */
[-C--:B---3--:R-:W-:Y:S02]  /*1ac0*/  @!P2 IMAD R20, R29, R177.reuse, RZ ;  /* 0x000000b11d14a224 */ /* 0x088fe400078e02ff */
[----:B------:R-:W-:-:S04]  /*1ad0*/  @!P2 IMAD.WIDE.U32 R22, R28, R177, RZ ;  /* 0x000000b11c16a225 */ /* 0x000fc800078e00ff */
[----:B------:R-:W-:-:S04]  /*1ae0*/  IMAD.WIDE.U32 R28, R11, 0x40, R180 ;  /* 0x000000400b1c7825 */ /* 0x000fc800078e00b4 */
[----:B------:R-:W-:Y:S02]  /*1af0*/  @P2 IMAD R11, R25, R17, RZ ;  /* 0x00000011190b2224 */ /* 0x000fe400078e02ff */
[----:B------:R-:W-:Y:S02]  /*1b00*/  @!P2 IMAD.IADD R20, R23, 0x1, R20 ;  /* 0x000000011714a824 */ /* 0x000fe400078e0214 */
[----:B------:R-:W-:Y:S02]  /*1b10*/  @P2 IMAD.IADD R20, R33, 0x1, R11 ;  /* 0x0000000121142824 */ /* 0x000fe400078e020b */
[----:B------:R-:W-:Y:S02]  /*1b20*/  IMAD R11, R31, R13, RZ ;  /* 0x0000000d1f0b7224 */ /* 0x000fe400078e02ff */
[----:B------:R-:W-:Y:S02]  /*1b30*/  @P2 IMAD.MOV.U32 R22, RZ, RZ, R32 ;  /* 0x000000ffff162224 */ /* 0x000fe400078e0020 */
[----:B------:R-:W-:-:S02]  /*1b40*/  IMAD R11, R16, R30, R11 ;  /* 0x0000001e100b7224 */ /* 0x000fc400078e020b */
[----:B------:R-:W-:Y:S01]  /*1b50*/  VIADD R16, R180, 0x20 ;  /* 0x00000020b4107836 */ /* 0x000fe20000000000 */
[----:B------:R-:W-:Y:S01]  /*1b60*/  IADD3 R22, P0, PT, R19, R22, RZ ;  /* 0x0000001613167210 */ /* 0x000fe20007f1e0ff */
[----:B------:R-:W-:Y:S01]  /*1b70*/  IMAD R18, R27, R175, RZ ;  /* 0x000000af1b127224 */ /* 0x000fe200078e02ff */
[----:B------:R-:W-:Y:S02]  /*1b80*/  SHF.R.S32.HI R17, RZ, 0x1f, R175 ;  /* 0x0000001fff117819 */ /* 0x000fe400000114af */
[----:B------:R-:W-:Y:S01]  /*1b90*/  ISETP.GE.AND P1, PT, R16, R161, PT ;  /* 0x000000a11000720c */ /* 0x000fe20003f26270 */
[----:B------:R-:W-:Y:S02]  /*1ba0*/  IMAD.X R23, RZ, RZ, R20, P0 ;  /* 0x000000ffff177224 */ /* 0x000fe400000e0614 */
[----:B------:R-:W-:Y:S01]  /*1bb0*/  IMAD R17, R26, R17, R18 ;  /* 0x000000111a117224 */ /* 0x000fe200078e0212 */
[----:B------:R-:W-:Y:S01]  /*1bc0*/  ISETP.GE.AND P0, PT, R180, R161, PT ;  /* 0x000000a1b400720c */ /* 0x000fe20003f06270 */
[----:B------:R-:W-:-:S04]  /*1bd0*/  IMAD.WIDE.U32 R32, R30, R13, RZ ;  /* 0x0000000d1e207225 */ /* 0x000fc800078e00ff */
[----:B------:R-:W-:Y:S01]  /*1be0*/  IMAD.WIDE.U32 R26, R175, R26, R22 ;  /* 0x0000001aaf1a7225 */ /* 0x000fe200078e0016 */
[----:B------:R-:W-:Y:S02]  /*1bf0*/  LOP3.LUT R22, R174, 0xc0, RZ, 0xc0, !PT ;  /* 0x000000c0ae167812 */ /* 0x000fe400078ec0ff */
[----:B------:R-:W-:Y:S01]  /*1c00*/  IADD3 R12, P3, PT, R12, R32, RZ ;  /* 0x000000200c0c7210 */ /* 0x000fe20007f7e0ff */
[----:B------:R-:W-:Y:S01]  /*1c10*/  IMAD.IADD R18, R33, 0x1, R11 ;  /* 0x0000000121127824 */ /* 0x000fe200078e020b */
[----:B------:R-:W-:Y:S02]  /*1c20*/  IADD3 R27, PT, PT, R27, R17, RZ ;  /* 0x000000111b1b7210 */ /* 0x000fe40007ffe0ff */
[----:B------:R-:W-:Y:S02]  /*1c30*/  @!P1 IADD3 R17, P2, PT, R28, 0x20, RZ ;  /* 0x000000201c119810 */ /* 0x000fe40007f5e0ff */
[----:B------:R-:W-:Y:S02]  /*1c40*/  LOP3.LUT R173, R22, 0x18, R171, 0xf8, !PT ;  /* 0x0000001816ad7812 */ /* 0x000fe400078ef8ab */
[----:B------:R-:W-:Y:S01]  /*1c50*/  IADD3 R22, P4, PT, R19, R10, RZ ;  /* 0x0000000a13167210 */ /* 0x000fe20007f9e0ff */
[----:B------:R-:W-:Y:S01]  /*1c60*/  IMAD.X R13, R5, 0x1, R18, P3 ;  /* 0x00000001050d7824 */ /* 0x000fe200018e0612 */
[----:B------:R-:W-:Y:S01]  /*1c70*/  LOP3.LUT R20, R174, 0x1f20, RZ, 0xc0, !PT ;  /* 0x00001f20ae147812 */ /* 0x000fe200078ec0ff */
[----:B------:R-:W-:-:S02]  /*1c80*/  @!P1 IMAD.X R5, RZ, RZ, R29, P2 ;  /* 0x000000ffff059224 */ /* 0x000fc400010e061d */
[----:B------:R-:W-:Y:S01]  /*1c90*/  IMAD.X R23, RZ, RZ, R0, P4 ;  /* 0x000000ffff177224 */ /* 0x000fe200020e0600 */
[----:B------:R-:W-:Y:S01]  /*1ca0*/  LOP3.LUT R19, R20, R173, R19, 0xf6, !PT ;  /* 0x000000ad14137212 */ /* 0x000fe200078ef613 */
[-C--:B------:R-:W-:Y:S02]  /*1cb0*/  @!P0 IMAD R11, R29, R24.reuse, RZ ;  /* 0x000000181d0b8224 */ /* 0x080fe400078e02ff */
[----:B------:R-:W-:Y:S02]  /*1cc0*/  @!P1 IMAD R0, R5, R24, RZ ;  /* 0x0000001805009224 */ /* 0x000fe400078e02ff */
[----:B------:R-:W-:Y:S02]  /*1cd0*/  @!P1 IMAD.MOV.U32 R20, RZ, RZ, R26 ;  /* 0x000000ffff149224 */ /* 0x000fe400078e001a */
[----:B------:R-:W-:Y:S02]  /*1ce0*/  @!P1 IMAD.MOV.U32 R21, RZ, RZ, R27 ;  /* 0x000000ffff159224 */ /* 0x000fe400078e001b */
[----:B------:R-:W-:-:S02]  /*1cf0*/  IMAD R18, R163, R180, RZ ;  /* 0x000000b4a3127224 */ /* 0x000fc400078e02ff */
[----:B------:R-:W-:-:S04]  /*1d00*/  IMAD.WIDE.U32 R22, R180, R162, R22 ;  /* 0x000000a2b4167225 */ /* 0x000fc800078e0016 */
[C---:B------:R-:W-:Y:S02]  /*1d10*/  @!P0 IMAD R11, R28.reuse, R25, R11 ;  /* 0x000000191c0b8224 */ /* 0x040fe400078e020b */
[----:B------:R-:W-:Y:S01]  /*1d20*/  @!P0 IMAD.WIDE.U32 R28, R28, R24, R26 ;  /* 0x000000181c1c8225 */ /* 0x000fe200078e001a */
[----:B------:R-:W-:-:S03]  /*1d30*/  IADD3 R5, PT, PT, -R185, R122, RZ ;  /* 0x0000007ab9057210 */ /* 0x000fc60007ffe1ff */
[-C--:B------:R-:W-:Y:S02]  /*1d40*/  @!P1 IMAD R0, R25, R17.reuse, R0 ;  /* 0x0000001119009224 */ /* 0x080fe400078e0200 */
[----:B------:R-:W-:Y:S01]  /*1d50*/  @!P1 IMAD.WIDE.U32 R24, R24, R17, R20 ;  /* 0x0000001118189225 */ /* 0x000fe200078e0014 */
[----:B----4-:R-:W-:-:S03]  /*1d60*/  LEA R167, P5, R22, R14, 0x1 ;  /* 0x0000000e16a77211 */ /* 0x010fc600078a08ff */
[----:B------:R-:W-:Y:S02]  /*1d70*/  VIADD R10, R180, 0x60 ;  /* 0x00000060b40a7836 */ /* 0x000fe40000000000 */
[----:B------:R-:W-:Y:S01]  /*1d80*/  IMAD.IADD R17, R23, 0x1, R18 ;  /* 0x0000000117117824 */ /* 0x000fe200078e0212 */
[-C--:B------:R-:W-:Y:S01]  /*1d90*/  @!P0 LEA R20, P4, R28, R6.reuse, 0x1 ;  /* 0x000000061c148211 */ /* 0x080fe200078808ff */
[----:B------:R-:W-:Y:S01]  /*1da0*/  @!P0 IMAD.IADD R21, R29, 0x1, R11 ;  /* 0x000000011d158824 */ /* 0x000fe200078e020b */
[----:B------:R-:W-:Y:S01]  /*1db0*/  ISETP.GE.AND P3, PT, R10, R5, PT ;  /* 0x000000050a00720c */ /* 0x000fe20003f66270 */
[----:B------:R-:W-:Y:S01]  /*1dc0*/  VIADD R14, R180, 0x40 ;  /* 0x00000040b40e7836 */ /* 0x000fe20000000000 */
[----:B------:R-:W-:Y:S02]  /*1dd0*/  LEA.HI.X R166, R22, R15, R17, 0x1, P5 ;  /* 0x0000000f16a67211 */ /* 0x000fe400028f0c11 */
[-C--:B------:R-:W-:Y:S01]  /*1de0*/  ISETP.GE.AND P5, PT, R16, R5.reuse, PT ;  /* 0x000000051000720c */ /* 0x080fe20003fa6270 */
[----:B------:R-:W-:Y:S01]  /*1df0*/  @!P1 IMAD.IADD R11, R25, 0x1, R0 ;  /* 0x00000001190b9824 */ /* 0x000fe200078e0200 */
[----:B------:R-:W-:Y:S01]  /*1e00*/  @!P1 LEA R18, P2, R24, R6, 0x1 ;  /* 0x0000000618129211 */ /* 0x000fe200078408ff */
[----:B------:R-:W-:Y:S01]  /*1e10*/  IMAD R6, R19, 0x2, R160 ;  /* 0x0000000213067824 */ /* 0x000fe200078e02a0 */
[----:B------:R-:W-:-:S02]  /*1e20*/  ISETP.GE.AND P6, PT, R180, R5, PT ;  /* 0x00000005b400720c */ /* 0x000fc40003fc6270 */
[----:B------:R-:W-:Y:S02]  /*1e30*/  @!P0 LEA.HI.X R21, R28, R7, R21, 0x1, P4 ;  /* 0x000000071c158211 */ /* 0x000fe400020f0c15 */
[----:B------:R-:W-:Y:S01]  /*1e40*/  ISETP.GE.AND P4, PT, R14, R5, PT ;  /* 0x000000050e00720c */ /* 0x000fe20003f86270 */
[----:B------:R-:W-:Y:S01]  /*1e50*/  IMAD.SHL.U32 R0, R162, 0x20, RZ ;  /* 0x00000020a2007824 */ /* 0x000fe200078e00ff */
[----:B------:R-:W-:Y:S01]  /*1e60*/  @!P1 LEA.HI.X R19, R24, R7, R11, 0x1, P2 ;  /* 0x0000000718139211 */ /* 0x000fe200010f0c0b */
[----:B------:R-:W-:Y:S01]  /*1e70*/  @!PT LDS RZ, [RZ] ;  /* 0x00000000fffff984 */ /* 0x000fe20000000800 */
[----:B------:R-:W-:Y:S01]  /*1e80*/  @!PT LDS RZ, [RZ] ;  /* 0x00000000fffff984 */ /* 0x000fe20000000800 */
[----:B------:R-:W-:Y:S01]  /*1e90*/  @!PT LDS RZ, [RZ] ;  /* 0x00000000fffff984 */ /* 0x000fe20000000800 */
[----:B------:R-:W-:Y:S01]  /*1ea0*/  @!P0 LDGSTS.E.BYPASS.LTC128B.128 [R6], desc[UR4][R20.64] ;  /* 0x0000000014068fae */ /* 0x000fe2000b981a04 */
[----:B------:R-:W-:-:S03]  /*1eb0*/  ISETP.GE.AND P2, PT, R16, R5, PT ;  /* 0x000000051000720c */ /* 0x000fc60003f46270 */
[----:B------:R-:W-:Y:S04]  /*1ec0*/  @!P0 LDGSTS.E.BYPASS.LTC128B.128 [R6+0x1000], desc[UR4][R20.64+0x40] ;  /* 0x0100004014068fae */ /* 0x000fe8000b981a04 */
[----:B------:R1:W-:Y:S01]  /*1ed0*/  @!P0 LDGSTS.E.BYPASS.LTC128B.128 [R6+0x2000], desc[UR4][R20.64+0x80] ;  /* 0x0200008014068fae */ /* 0x0003e2000b981a04 */
[----:B------:R-:W-:-:S03]  /*1ee0*/  @!P5 LEA R16, P0, R0, R167, 0x1 ;  /* 0x000000a70010d211 */ /* 0x000fc600078008ff */
[----:B------:R-:W-:Y:S01]  /*1ef0*/  @!P1 LDGSTS.E.BYPASS.LTC128B.128 [R6+0x800], desc[UR4][R18.64] ;  /* 0x0080000012069fae */ /* 0x000fe2000b981a04 */
[----:B------:R-:W-:-:S03]  /*1f00*/  @!P5 LEA.HI.X R17, R0, R166, R123, 0x1, P0 ;  /* 0x000000a60011d211 */ /* 0x000fc600000f0c7b */
[----:B------:R-:W-:Y:S04]  /*1f10*/  @!P1 LDGSTS.E.BYPASS.LTC128B.128 [R6+0x1800], desc[UR4][R18.64+0x40] ;  /* 0x0180004012069fae */ /* 0x000fe8000b981a04 */
[----:B------:R2:W-:Y:S01]  /*1f20*/  @!P1 LDGSTS.E.BYPASS.LTC128B.128 [R6+0x2800], desc[UR4][R18.64+0x80] ;  /* 0x0280008012069fae */ /* 0x0005e2000b981a04 */
[----:B------:R-:W-:Y:S01]  /*1f30*/  @!P3 IMAD R7, R163, 0xc0, RZ ;  /* 0x000000c0a307b824 */ /* 0x000fe200078e02ff */
[----:B------:R-:W-:Y:S02]  /*1f40*/  ISETP.GE.AND P1, PT, R10, R5, PT ;  /* 0x000000050a00720c */ /* 0x000fe40003f26270 */
[----:B-1----:R-:W-:Y:S01]  /*1f50*/  @!P3 MOV R21, R166 ;  /* 0x000000a60015b202 */ /* 0x002fe20000000f00 */
[----:B------:R-:W-:-:S04]  /*1f60*/  @!P3 IMAD.MOV.U32 R20, RZ, RZ, R167 ;  /* 0x000000ffff14b224 */ /* 0x000fc800078e00a7 */
[C---:B------:R-:W-:Y:S01]  /*1f70*/  @!P3 IMAD.WIDE.U32 R22, R162.reuse, 0xc0, R20 ;  /* 0x000000c0a216b825 */ /* 0x040fe200078e0014 */
[----:B------:R-:W-:-:S03]  /*1f80*/  @!P4 LEA R20, P0, R162, R167, 0x7 ;  /* 0x000000a7a214c211 */ /* 0x000fc600078038ff */
[----:B--2---:R-:W-:Y:S02]  /*1f90*/  @!P6 IMAD.MOV.U32 R18, RZ, RZ, R167 ;  /* 0x000000ffff12e224 */ /* 0x004fe400078e00a7 */
[----:B------:R-:W-:Y:S01]  /*1fa0*/  @!P6 IMAD.MOV.U32 R19, RZ, RZ, R166 ;  /* 0x000000ffff13e224 */ /* 0x000fe200078e00a6 */
[----:B------:R-:W-:-:S04]  /*1fb0*/  @!P4 LEA.HI.X R21, R162, R166, R163, 0x7, P0 ;  /* 0x000000a6a215c211 */ /* 0x000fc800000f3ca3 */
[----:B------:R1:W-:Y:S01]  /*1fc0*/  @!P6 LDGSTS.E.BYPASS.LTC128B.128 [R6+0x3000], desc[UR4][R18.64] ;  /* 0x030000001206efae */ /* 0x0003e2000b981a04 */
[----:B------:R-:W-:-:S03]  /*1fd0*/  @!P3 IMAD.IADD R11, R23, 0x1, R7 ;  /* 0x00000001170bb824 */ /* 0x000fc600078e0207 */
[----:B------:R1:W-:Y:S01]  /*1fe0*/  @!P6 LDGSTS.E.BYPASS.LTC128B.128 [R6+0x5000], desc[UR4][R18.64+0x40] ;  /* 0x050000401206efae */ /* 0x0003e2000b981a04 */
[----:B------:R-:W-:-:S03]  /*1ff0*/  @!P3 IMAD.MOV.U32 R10, RZ, RZ, R22 ;  /* 0x000000ffff0ab224 */ /* 0x000fc600078e0016 */
        /* <DEDUP_REMOVED lines=11> */
[----:B------:R-:W-:Y:S01]  /*20b0*/  IMAD R7, R121, R180, RZ ;  /* 0x000000b479077224 */ /* 0x000fe200078e02ff */
[----:B------:R-:W-:Y:S01]  /*20c0*/  ISETP.GE.AND P4, PT, R14, R5, PT ;  /* 0x000000050e00720c */ /* 0x000fe20003f86270 */
[----:B------:R-:W-:-:S04]  /*20d0*/  IMAD.WIDE.U32 R12, R180, R120, R12 ;  /* 0x00000078b40c7225 */ /* 0x000fc800078e000c */
[----:B------:R-:W-:Y:S01]  /*20e0*/  IMAD.IADD R7, R13, 0x1, R7 ;  /* 0x000000010d077824 */ /* 0x000fe200078e0207 */
[----:B------:R-:W-:-:S07]  /*20f0*/  DEPBAR.LE SB0, 0x0 ;  /* 0x000080000000791a */ /* 0x000fce0000000000 */
[----:B------:R-:W-:Y:S05]  /*2100*/  WARPSYNC.ALL ;  /* 0x0000000000007948 */ /* 0x000fea0003800000 */
[----:B------:R-:W-:Y:S01]  /*2110*/  IMAD.SHL.U32 R5, R120, 0x20, RZ ;  /* 0x0000002078057824 */ /* 0x000fe200078e00ff */
[----:B------:R-:W-:Y:S01]  /*2120*/  BAR.SYNC.DEFER_BLOCKING 0x0 ;  /* 0x0000000000007b1d */ /* 0x000fe20000010000 */
[----:B-----5:R-:W-:Y:S02]  /*2130*/  LEA R168, P0, R12, R8, 0x1 ;  /* 0x000000080ca87211 */ /* 0x020fe400078008ff */
[----:B------:R-:W-:Y:S02]  /*2140*/  SHF.L.U64.HI R8, R120, 0x5, R121 ;  /* 0x0000000578087819 */ /* 0x000fe40000010279 */
[----:B------:R-:W-:-:S02]  /*2150*/  LEA.HI.X R169, R12, R9, R7, 0x1, P0 ;  /* 0x000000090ca97211 */ /* 0x000fc400000f0c07 */
[CC--:B------:R-:W-:Y:S02]  /*2160*/  @!P2 LEA R14, P3, R5.reuse, R168.reuse, 0x1 ;  /* 0x000000a8050ea211 */ /* 0x0c0fe400078608ff */
[C---:B-1----:R-:W-:Y:S02]  /*2170*/  @!P4 LEA R10, P0, R120.reuse, R168, 0x7 ;  /* 0x000000a8780ac211 */ /* 0x042fe400078038ff */
        /* <DEDUP_REMOVED lines=43> */
[C---:B------:R-:W-:Y:S01]  /*2430*/  IMAD.SHL.U32 R8, R171.reuse, 0x10, RZ ;  /* 0x00000010ab087824 */ /* 0x040fe200078e00ff */
[----:B------:R-:W-:-:S02]  /*2440*/  SHF.L.U32 R117, R171, 0x5, RZ ;  /* 0x00000005ab757819 */ /* 0x000fc400000006ff */
[----:B------:R-:W-:Y:S01]  /*2450*/  SHF.R.U32.HI R9, RZ, 0x1, R171 ;  /* 0x00000001ff097819 */ /* 0x000fe200000116ab */
[----:B------:R-:W-:Y:S01]  /*2460*/  IMAD.SHL.U32 R164, R171, 0x4, RZ ;  /* 0x00000004aba47824 */ /* 0x000fe200078e00ff */
[----:B------:R-:W-:Y:S01]  /*2470*/  LOP3.LUT R12, R117, 0xc0, RZ, 0xc0, !PT ;  /* 0x000000c0750c7812 */ /* 0x000fe200078ec0ff */
[----:B------:R-:W0:Y:S01]  /*2480*/  LDGDEPBAR ;  /* 0x00000000000079af */ /* 0x000e220000000000 */
[C---:B-1----:R-:W-:Y:S02]  /*2490*/  LOP3.LUT R10, R8.reuse, 0x3e00, RZ, 0xc0, !PT ;  /* 0x00003e00080a7812 */ /* 0x042fe400078ec0ff */
[----:B------:R-:W-:Y:S02]  /*24a0*/  LOP3.LUT R8, R8, 0x100, RZ, 0xc0, !PT ;  /* 0x0000010008087812 */ /* 0x000fe400078ec0ff */
[----:B------:R-:W-:Y:S02]  /*24b0*/  LOP3.LUT R9, R12, 0x8, R9, 0xf8, !PT ;  /* 0x000000080c097812 */ /* 0x000fe400078ef809 */
[----:B------:R-:W-:-:S02]  /*24c0*/  LOP3.LUT R10, R10, 0x20, R117, 0xf8, !PT ;  /* 0x000000200a0a7812 */ /* 0x000fc400078ef875 */
[----:B------:R-:W-:Y:S02]  /*24d0*/  LOP3.LUT R5, R12, 0x8, R171, 0xf8, !PT ;  /* 0x000000080c057812 */ /* 0x000fe400078ef8ab */
[--C-:B------:R-:W-:Y:S02]  /*24e0*/  LOP3.LUT R8, R8, 0x20, R117.reuse, 0xf8, !PT ;  /* 0x0000002008087812 */ /* 0x100fe400078ef875 */
[--C-:B------:R-:W-:Y:S02]  /*24f0*/  LOP3.LUT R116, R9, 0x18, R164.reuse, 0x78, !PT ;  /* 0x0000001809747812 */ /* 0x100fe400078e78a4 */
[----:B------:R-:W-:Y:S02]  /*2500*/  LOP3.LUT R159, R10, 0x100, R117, 0xf8, !PT ;  /* 0x000001000a9f7812 */ /* 0x000fe400078ef875 */
[----:B------:R-:W-:Y:S02]  /*2510*/  LOP3.LUT R5, R5, 0x18, R164, 0x78, !PT ;  /* 0x0000001805057812 */ /* 0x000fe400078e78a4 */
[----:B------:R-:W-:-:S02]  /*2520*/  LOP3.LUT R159, R159, R116, RZ, 0xfc, !PT ;  /* 0x000000749f9f7212 */ /* 0x000fc400078efcff */
[----:B------:R-:W-:-:S03]  /*2530*/  LOP3.LUT R5, R8, R5, RZ, 0xfc, !PT ;  /* 0x0000000508057212 */ /* 0x000fc600078efcff */
[--C-:B------:R-:W-:Y:S02]  /*2540*/  IMAD R159, R159, 0x2, R160.reuse ;  /* 0x000000029f9f7824 */ /* 0x100fe400078e02a0 */
[----:B------:R-:W-:-:S03]  /*2550*/  IMAD R158, R5, 0x2, R160 ;  /* 0x00000002059e7824 */ /* 0x000fc600078e02a0 */
[----:B------:R-:W-:Y:S04]  /*2560*/  LDSM.16.M88.4 R100, [R159] ;  /* 0x000000009f64783b */ /* 0x000fe80000000200 */
[----:B------:R-:W2:Y:S04]  /*2570*/  LDSM.16.M88.4 R28, [R158+0x3000] ;  /* 0x003000009e1c783b */ /* 0x000ea80000000200 */
[----:B------:R-:W1:Y:S04]  /*2580*/  LDSM.16.M88.4 R84, [R158+0x3400] ;  /* 0x003400009e54783b */ /* 0x000e680000000200 */
[----:B------:R-:W4:Y:S04]  /*2590*/  LDSM.16.M88.4 R76, [R158+0x3800] ;  /* 0x003800009e4c783b */ /* 0x000f280000000200 */
[----:B------:R-:W4:Y:S04]  /*25a0*/  LDSM.16.M88.4 R68, [R158+0x3c00] ;  /* 0x003c00009e44783b */ /* 0x000f280000000200 */
[----:B------:R-:W4:Y:S04]  /*25b0*/  LDSM.16.M88.4 R60, [R158+0x4000] ;  /* 0x004000009e3c783b */ /* 0x000f280000000200 */
[----:B------:R-:W4:Y:S04]  /*25c0*/  LDSM.16.M88.4 R52, [R158+0x4400] ;  /* 0x004400009e34783b */ /* 0x000f280000000200 */
[----:B------:R-:W4:Y:S04]  /*25d0*/  LDSM.16.M88.4 R44, [R158+0x4800] ;  /* 0x004800009e2c783b */ /* 0x000f280000000200 */
[----:B------:R-:W4:Y:S01]  /*25e0*/  LDSM.16.M88.4 R20, [R158+0x4c00] ;  /* 0x004c00009e14783b */ /* 0x000f220000000200 */
[----:B------:R-:W-:Y:S01]  /*25f0*/  IMAD.MOV.U32 R5, RZ, RZ, 0x10 ;  /* 0x00000010ff057424 */ /* 0x000fe200078e00ff */
[----:B------:R-:W-:-:S02]  /*2600*/  LOP3.LUT P0, RZ, R171, 0x4, RZ, 0xc0, !PT ;  /* 0x00000004abff7812 */ /* 0x000fc4000780c0ff */
[----:B------:R-:W-:Y:S02]  /*2610*/  LDSM.16.M88.4 R96, [R159+0x1000] ;  /* 0x001000009f60783b */ /* 0x000fe40000000200 */
[----:B------:R-:W-:Y:S02]  /*2620*/  SEL R5, R5, 0xfffffff0, !P0 ;  /* 0xfffffff005057807 */ /* 0x000fe40004000000 */
[----:B------:R-:W-:Y:S03]  /*2630*/  LDSM.16.M88.4 R32, [R158+0x5000] ;  /* 0x005000009e20783b */ /* 0x000fe60000000200 */
[C---:B------:R-:W-:Y:S01]  /*2640*/  IMAD R157, R5.reuse, 0x2, R159 ;  /* 0x00000002059d7824 */ /* 0x040fe200078e029f */
[----:B------:R-:W-:Y:S01]  /*2650*/  LDSM.16.M88.4 R92, [R158+0x5400] ;  /* 0x005400009e5c783b */ /* 0x000fe20000000200 */
[----:B------:R-:W-:-:S03]  /*2660*/  IMAD R118, R5, 0x2, R158 ;  /* 0x0000000205767824 */ /* 0x000fc600078e029e */
[----:B------:R-:W-:Y:S04]  /*2670*/  LDSM.16.M88.4 R104, [R157] ;  /* 0x000000009d68783b */ /* 0x000fe80000000200 */
[----:B------:R-:W4:Y:S04]  /*2680*/  LDSM.16.M88.4 R12, [R118+0x3000] ;  /* 0x00300000760c783b */ /* 0x000f280000000200 */
[----:B------:R-:W4:Y:S04]  /*2690*/  LDSM.16.M88.4 R8, [R118+0x3800] ;  /* 0x003800007608783b */ /* 0x000f280000000200 */
[----:B------:R-:W4:Y:S01]  /*26a0*/  LDSM.16.M88.4 R36, [R118+0x3400] ;  /* 0x003400007624783b */ /* 0x000f220000000200 */
[C---:B--2---:R-:W-:Y:S03]  /*26b0*/  HMMA.16816.F32 R16, R100.reuse, R28, RZ ;  /* 0x0000001c6410723c */ /* 0x044fe600000018ff */
[----:B------:R-:W2:Y:S04]  /*26c0*/  LDSM.16.M88.4 R24, [R118+0x3c00] ;  /* 0x003c00007618783b */ /* 0x000ea80000000200 */
[----:B------:R-:W-:Y:S01]  /*26d0*/  LDSM.16.M88.4 R112, [R118+0x5000] ;  /* 0x005000007670783b */ /* 0x000fe20000000200 */
[C---:B-1----:R-:W-:Y:S03]  /*26e0*/  HMMA.16816.F32 R88, R100.reuse, R84, RZ ;  /* 0x000000546458723c */ /* 0x042fe600000018ff */
[----:B------:R-:W-:Y:S05]  /*26f0*/  LDSM.16.M88.4 R108, [R118+0x4c00] ;  /* 0x004c0000766c783b */ /* 0x000fea0000000200 */
[C---:B----4-:R-:W-:Y:S08]  /*2700*/  HMMA.16816.F32 R80, R100.reuse, R76, RZ ;  /* 0x0000004c6450723c */ /* 0x050ff000000018ff */
        /* <DEDUP_REMOVED lines=14> */
[C---:B------:R-:W-:Y:S08]  /*27f0*/  HMMA.16816.F32 R16, R104.reuse, R12, R16 ;  /* 0x0000000c6810723c */ /* 0x040ff00000001810 */
[C---:B------:R-:W-:Y:S01]  /*2800*/  HMMA.16816.F32 R28, R104.reuse, R14, R28 ;  /* 0x0000000e681c723c */ /* 0x040fe2000000181c */
[----:B------:R-:W4:Y:S07]  /*2810*/  LDSM.16.M88.4 R12, [R118+0x4400] ;  /* 0x00440000760c783b */ /* 0x000f2e0000000200 */
[C---:B------:R-:W-:Y:S08]  /*2820*/  HMMA.16816.F32 R80, R104.reuse, R8, R80 ;  /* 0x000000086850723c */ /* 0x040ff00000001850 */
[C---:B------:R-:W-:Y:S01]  /*2830*/  HMMA.16816.F32 R76, R104.reuse, R10, R76 ;  /* 0x0000000a684c723c */ /* 0x040fe2000000184c */
[----:B------:R-:W3:Y:S07]  /*2840*/  LDSM.16.M88.4 R8, [R118+0x4800] ;  /* 0x004800007608783b */ /* 0x000eee0000000200 */
[C---:B------:R-:W-:Y:S08]  /*2850*/  HMMA.16816.F32 R88, R104.reuse, R36, R88 ;  /* 0x000000246858723c */ /* 0x040ff00000001858 */
[C---:B------:R-:W-:Y:S01]  /*2860*/  HMMA.16816.F32 R84, R104.reuse, R38, R84 ;  /* 0x000000266854723c */ /* 0x040fe20000001854 */
[----:B------:R-:W3:Y:S07]  /*2870*/  LDSM.16.M88.4 R36, [R157+0x1000] ;  /* 0x001000009d24783b */ /* 0x000eee0000000200 */
[C---:B--2---:R-:W-:Y:S08]  /*2880*/  HMMA.16816.F32 R72, R104.reuse, R24, R72 ;  /* 0x000000186848723c */ /* 0x044ff00000001848 */
[C---:B------:R-:W-:Y:S01]  /*2890*/  HMMA.16816.F32 R68, R104.reuse, R26, R68 ;  /* 0x0000001a6844723c */ /* 0x040fe20000001844 */
[----:B------:R-:W-:Y:S07]  /*28a0*/  LDSM.16.M88.4 R24, [R159+0x2000] ;  /* 0x002000009f18783b */ /* 0x000fee0000000200 */
[C---:B-1----:R-:W-:Y:S08]  /*28b0*/  HMMA.16816.F32 R64, R104.reuse, R20, R64 ;  /* 0x000000146840723c */ /* 0x042ff00000001840 */
[----:B------:R-:W-:Y:S01]  /*28c0*/  HMMA.16816.F32 R60, R104, R22, R60 ;  /* 0x00000016683c723c */ /* 0x000fe2000000183c */
[----:B------:R-:W1:Y:S07]  /*28d0*/  LDSM.16.M88.4 R20, [R158+0x7000] ;  /* 0x007000009e14783b */ /* 0x000e6e0000000200 */
[C---:B------:R-:W-:Y:S08]  /*28e0*/  HMMA.16816.F32 R16, R96.reuse, R32, R16 ;  /* 0x000000206010723c */ /* 0x040ff00000001810 */
[----:B------:R-:W-:Y:S01]  /*28f0*/  HMMA.16816.F32 R28, R96, R34, R28 ;  /* 0x00000022601c723c */ /* 0x000fe2000000181c */
[----:B------:R-:W-:Y:S07]  /*2900*/  LDSM.16.M88.4 R32, [R118+0x5400] ;  /* 0x005400007620783b */ /* 0x000fee0000000200 */
[C---:B----4-:R-:W-:Y:S08]  /*2910*/  HMMA.16816.F32 R56, R104.reuse, R12, R56 ;  /* 0x0000000c6838723c */ /* 0x050ff00000001838 */
[C---:B------:R-:W-:Y:S01]  /*2920*/  HMMA.16816.F32 R52, R104.reuse, R14, R52 ;  /* 0x0000000e6834723c */ /* 0x040fe20000001834 */
[----:B------:R-:W-:Y:S07]  /*2930*/  LDSM.16.M88.4 R12, [R157+0x2000] ;  /* 0x002000009d0c783b */ /* 0x000fee0000000200 */
[C---:B---3--:R-:W-:Y:S08]  /*2940*/  HMMA.16816.F32 R48, R104.reuse, R8, R48 ;  /* 0x000000086830723c */ /* 0x048ff00000001830 */
[----:B------:R-:W-:Y:S01]  /*2950*/  HMMA.16816.F32 R44, R104, R10, R44 ;  /* 0x0000000a682c723c */ /* 0x000fe2000000182c */
[----:B------:R-:W2:Y:S07]  /*2960*/  LDSM.16.M88.4 R8, [R118+0x7000] ;  /* 0x007000007608783b */ /* 0x000eae0000000200 */
[C---:B------:R-:W-:Y:S08]  /*2970*/  HMMA.16816.F32 R16, R36.reuse, R112, R16 ;  /* 0x000000702410723c */ /* 0x040ff00000001810 */
[----:B------:R-:W-:-:S12]  /*2980*/  HMMA.16816.F32 R28, R36, R114, R28 ;  /* 0x00000072241c723c */ /* 0x000fd8000000181c */
[C---:B-1----:R-:W-:Y:S08]  /*2990*/  HMMA.16816.F32 R16, R24.reuse, R20, R16 ;  /* 0x000000141810723c */ /* 0x042ff00000001810 */
[----:B------:R-:W-:Y:S01]  /*29a0*/  HMMA.16816.F32 R28, R24, R22, R28 ;  /* 0x00000016181c723c */ /* 0x000fe2000000181c */
[----:B------:R-:W1:Y:S07]  /*29b0*/  LDSM.16.M88.4 R20, [R158+0x5800] ;  /* 0x005800009e14783b */ /* 0x000e6e0000000200 */
[----:B------:R-:W-:Y:S08]  /*29c0*/  HMMA.16816.F32 R40, R104, R108, R40 ;  /* 0x0000006c6828723c */ /* 0x000ff00000001828 */
[----:B--2---:R-:W-:Y:S08]  /*29d0*/  HMMA.16816.F32 R16, R12, R8, R16 ;  /* 0x000000080c10723c */ /* 0x004ff00000001810 */
[----:B------:R-:W-:Y:S08]  /*29e0*/  HMMA.16816.F32 R100, R104, R110, R100 ;  /* 0x0000006e6864723c */ /* 0x000ff00000001864 */
[C---:B------:R-:W-:Y:S01]  /*29f0*/  HMMA.16816.F32 R104, R96.reuse, R92, R88 ;  /* 0x0000005c6068723c */ /* 0x040fe20000001858 */
[----:B------:R-:W2:Y:S07]  /*2a00*/  LDSM.16.M88.4 R88, [R158+0x7400] ;  /* 0x007400009e58783b */ /* 0x000eae0000000200 */
[----:B------:R-:W-:Y:S08]  /*2a10*/  HMMA.16816.F32 R84, R96, R94, R84 ;  /* 0x0000005e6054723c */ /* 0x000ff00000001854 */
[----:B------:R-:W-:Y:S01]  /*2a20*/  HMMA.16816.F32 R28, R12, R10, R28 ;  /* 0x0000000a0c1c723c */ /* 0x000fe2000000181c */
[----:B------:R-:W3:Y:S01]  /*2a30*/  LDSM.16.M88.4 R8, [R118+0x5800] ;  /* 0x005800007608783b */ /* 0x000ee20000000200 */
[-C--:B------:R-:W-:Y:S01]  /*2a40*/  FMUL.FTZ R16, R16, R7.reuse ;  /* 0x0000000710107220 */ /* 0x080fe20000410000 */
[-C--:B------:R-:W-:Y:S01]  /*2a50*/  FMUL.FTZ R93, R17, R7.reuse ;  /* 0x00000007115d7220 */ /* 0x080fe20000410000 */
[-C--:B------:R-:W-:Y:S01]  /*2a60*/  FMUL.FTZ R94, R18, R7.reuse ;  /* 0x00000007125e7220 */ /* 0x080fe20000410000 */
[-C--:B------:R-:W-:Y:S01]  /*2a70*/  FMUL.FTZ R95, R19, R7.reuse ;  /* 0x00000007135f7220 */ /* 0x080fe20000410000 */
[----:B------:R4:W3:Y:S02]  /*2a80*/  MUFU.TANH R92, R16 ;  /* 0x00000010005c7308 */ /* 0x0008e40000002400 */
[C---:B------:R-:W-:Y:S01]  /*2a90*/  HMMA.16816.F32 R108, R36.reuse, R32, R104 ;  /* 0x00000020246c723c */ /* 0x040fe20000001868 */
[----:B------:R-:W-:Y:S07]  /*2aa0*/  LDSM.16.M88.4 R104, [R118+0x7400] ;  /* 0x007400007668783b */ /* 0x000fee0000000200 */
[----:B------:R-:W-:Y:S01]  /*2ab0*/  HMMA.16816.F32 R84, R36, R34, R84 ;  /* 0x000000222454723c */ /* 0x000fe20000001854 */
[----:B------:R-:W-:Y:S07]  /*2ac0*/  LDSM.16.M88.4 R32, [R158+0x5c00] ;  /* 0x005c00009e20783b */ /* 0x000fee0000000200 */
[C---:B-1----:R-:W-:Y:S01]  /*2ad0*/  HMMA.16816.F32 R80, R96.reuse, R20, R80 ;  /* 0x000000146050723c */ /* 0x042fe20000001850 */
[----:B----4-:R-:W1:Y:S07]  /*2ae0*/  LDSM.16.M88.4 R16, [R158+0x7800] ;  /* 0x007800009e10783b */ /* 0x010e6e0000000200 */
[----:B------:R-:W-:Y:S01]  /*2af0*/  HMMA.16816.F32 R76, R96, R22, R76 ;  /* 0x00000016604c723c */ /* 0x000fe2000000184c */
[----:B------:R-:W4:Y:S07]  /*2b00*/  LDSM.16.M88.4 R20, [R118+0x5c00] ;  /* 0x005c00007614783b */ /* 0x000f2e0000000200 */
[C---:B--2---:R-:W-:Y:S08]  /*2b10*/  HMMA.16816.F32 R108, R24.reuse, R88, R108 ;  /* 0x00000058186c723c */ /* 0x044ff0000000186c */
[----:B------:R-:W-:Y:S08]  /*2b20*/  HMMA.16816.F32 R84, R24, R90, R84 ;  /* 0x0000005a1854723c */ /* 0x000ff00000001854 */
[C---:B---3--:R-:W-:Y:S01]  /*2b30*/  HMMA.16816.F32 R88, R36.reuse, R8, R80 ;  /* 0x000000082458723c */ /* 0x048fe20000001850 */
[----:B------:R-:W-:Y:S07]  /*2b40*/  LDSM.16.M88.4 R80, [R118+0x7800] ;  /* 0x007800007650783b */ /* 0x000fee0000000200 */
[----:B------:R-:W-:Y:S01]  /*2b50*/  HMMA.16816.F32 R76, R36, R10, R76 ;  /* 0x0000000a244c723c */ /* 0x000fe2000000184c */
[----:B------:R-:W-:Y:S11]  /*2b60*/  LDSM.16.M88.4 R8, [R158+0x7c00] ;  /* 0x007c00009e08783b */ /* 0x000ff60000000200 */
[C---:B-1----:R-:W-:Y:S08]  /*2b70*/  HMMA.16816.F32 R88, R24.reuse, R16, R88 ;  /* 0x000000101858723c */ /* 0x042ff00000001858 */
[----:B------:R-:W-:Y:S01]  /*2b80*/  HMMA.16816.F32 R76, R24, R18, R76 ;  /* 0x00000012184c723c */ /* 0x000fe2000000184c */
[----:B------:R-:W1:Y:S07]  /*2b90*/  LDSM.16.M88.4 R16, [R158+0x6000] ;  /* 0x006000009e10783b */ /* 0x000e6e0000000200 */
[C---:B------:R-:W-:Y:S08]  /*2ba0*/  HMMA.16816.F32 R72, R96.reuse, R32, R72 ;  /* 0x000000206048723c */ /* 0x040ff00000001848 */
[----:B------:R-:W-:Y:S01]  /*2bb0*/  HMMA.16816.F32 R68, R96, R34, R68 ;  /* 0x000000226044723c */ /* 0x000fe20000001844 */
[----:B------:R-:W2:Y:S11]  /*2bc0*/  LDSM.16.M88.4 R32, [R118+0x6000] ;  /* 0x006000007620783b */ /* 0x000eb60000000200 */
[C---:B----4-:R-:W-:Y:S08]  /*2bd0*/  HMMA.16816.F32 R72, R36.reuse, R20, R72 ;  /* 0x000000142448723c */ /* 0x050ff00000001848 */
[----:B------:R-:W-:Y:S01]  /*2be0*/  HMMA.16816.F32 R68, R36, R22, R68 ;  /* 0x000000162444723c */ /* 0x000fe20000001844 */
[----:B------:R-:W3:Y:S01]  /*2bf0*/  LDSM.16.M88.4 R20, [R158+0x8000] ;  /* 0x008000009e14783b */ /* 0x000ee20000000200 */
[-C--:B------:R-:W-:Y:S01]  /*2c00*/  FMUL.FTZ R28, R28, R7.reuse ;  /* 0x000000071c1c7220 */ /* 0x080fe20000410000 */
[-C--:B------:R-:W-:Y:S01]  /*2c10*/  FMUL.FTZ R29, R29, R7.reuse ;  /* 0x000000071d1d7220 */ /* 0x080fe20000410000 */
[-C--:B------:R-:W-:Y:S01]  /*2c20*/  FMUL.FTZ R30, R30, R7.reuse ;  /* 0x000000071e1e7220 */ /* 0x080fe20000410000 */
[----:B------:R-:W-:-:S03]  /*2c30*/  FMUL.FTZ R31, R31, R7 ;  /* 0x000000071f1f7220 */ /* 0x000fc60000410000 */
[C---:B-1----:R-:W-:Y:S08]  /*2c40*/  HMMA.16816.F32 R64, R96.reuse, R16, R64 ;  /* 0x000000106040723c */ /* 0x042ff00000001840 */
[----:B------:R-:W-:Y:S01]  /*2c50*/  HMMA.16816.F32 R60, R96, R18, R60 ;  /* 0x00000012603c723c */ /* 0x000fe2000000183c */
[----:B------:R-:W-:Y:S01]  /*2c60*/  MUFU.TANH R112, R28 ;  /* 0x0000001c00707308 */ /* 0x000fe20000002400 */
[----:B------:R-:W-:Y:S06]  /*2c70*/  LDSM.16.M88.4 R16, [R118+0x6400] ;  /* 0x006400007610783b */ /* 0x000fec0000000200 */
[----:B------:R-:W-:Y:S01]  /*2c80*/  HMMA.16816.F32 R108, R12, R104, R108 ;  /* 0x000000680c6c723c */ /* 0x000fe2000000186c */
[----:B------:R-:W-:Y:S07]  /*2c90*/  MUFU.TANH R104, R29 ;  /* 0x0000001d00687308 */ /* 0x000fee0000002400 */
[C---:B------:R-:W-:Y:S01]  /*2ca0*/  HMMA.16816.F32 R72, R24.reuse, R8, R72 ;  /* 0x000000081848723c */ /* 0x040fe20000001848 */
[----:B------:R-:W-:Y:S07]  /*2cb0*/  MUFU.TANH R105, R30 ;  /* 0x0000001e00697308 */ /* 0x000fee0000002400 */
[----:B------:R-:W-:Y:S01]  /*2cc0*/  HMMA.16816.F32 R68, R24, R10, R68 ;  /* 0x0000000a1844723c */ /* 0x000fe20000001844 */
[----:B------:R1:W-:Y:S01]  /*2cd0*/  MUFU.TANH R113, R31 ;  /* 0x0000001f00717308 */ /* 0x0003e20000002400 */
[----:B------:R-:W-:Y:S06]  /*2ce0*/  LDSM.16.M88.4 R8, [R158+0x6400] ;  /* 0x006400009e08783b */ /* 0x000fec0000000200 */
[C---:B------:R-:W-:Y:S01]  /*2cf0*/  HMMA.16816.F32 R88, R12.reuse, R80, R88 ;  /* 0x000000500c58723c */ /* 0x040fe20000001858 */
[----:B-1----:R-:W1:Y:S07]  /*2d00*/  LDSM.16.M88.4 R28, [R118+0x7c00] ;  /* 0x007c0000761c783b */ /* 0x002e6e0000000200 */
[----:B------:R-:W-:Y:S08]  /*2d10*/  HMMA.16816.F32 R76, R12, R82, R76 ;  /* 0x000000520c4c723c */ /* 0x000ff0000000184c */
[C---:B--2---:R-:W-:Y:S01]  /*2d20*/  HMMA.16816.F32 R80, R36.reuse, R32, R64 ;  /* 0x000000202450723c */ /* 0x044fe20000001840 */
[----:B------:R-:W-:Y:S07]  /*2d30*/  LDSM.16.M88.4 R64, [R118+0x8000] ;  /* 0x008000007640783b */ /* 0x000fee0000000200 */
[----:B------:R-:W-:Y:S01]  /*2d40*/  HMMA.16816.F32 R60, R36, R34, R60 ;  /* 0x00000022243c723c */ /* 0x000fe2000000183c */
[----:B------:R-:W-:Y:S11]  /*2d50*/  LDSM.16.M88.4 R32, [R118+0x8400] ;  /* 0x008400007620783b */ /* 0x000ff60000000200 */
[C---:B---3--:R-:W-:Y:S08]  /*2d60*/  HMMA.16816.F32 R80, R24.reuse, R20, R80 ;  /* 0x000000141850723c */ /* 0x048ff00000001850 */
[----:B------:R-:W-:Y:S01]  /*2d70*/  HMMA.16816.F32 R60, R24, R22, R60 ;  /* 0x00000016183c723c */ /* 0x000fe2000000183c */
[----:B------:R-:W2:Y:S07]  /*2d80*/  LDSM.16.M88.4 R20, [R158+0x6800] ;  /* 0x006800009e14783b */ /* 0x000eae0000000200 */
[C---:B-1----:R-:W-:Y:S08]  /*2d90*/  HMMA.16816.F32 R72, R12.reuse, R28, R72 ;  /* 0x0000001c0c48723c */ /* 0x042ff00000001848 */
[----:B------:R-:W-:Y:S01]  /*2da0*/  HMMA.16816.F32 R68, R12, R30, R68 ;  /* 0x0000001e0c44723c */ /* 0x000fe20000001844 */
[----:B------:R-:W1:Y:S07]  /*2db0*/  LDSM.16.M88.4 R28, [R158+0x8400] ;  /* 0x008400009e1c783b */ /* 0x000e6e0000000200 */
[C---:B------:R-:W-:Y:S08]  /*2dc0*/  HMMA.16816.F32 R56, R96.reuse, R8, R56 ;  /* 0x000000086038723c */ /* 0x040ff00000001838 */
[----:B------:R-:W-:Y:S01]  /*2dd0*/  HMMA.16816.F32 R52, R96, R10, R52 ;  /* 0x0000000a6034723c */ /* 0x000fe20000001834 */
[----:B------:R-:W3:Y:S11]  /*2de0*/  LDSM.16.M88.4 R8, [R118+0x6800] ;  /* 0x006800007608783b */ /* 0x000ef60000000200 */
[----:B------:R-:W-:Y:S08]  /*2df0*/  HMMA.16816.F32 R56, R36, R16, R56 ;  /* 0x000000102438723c */ /* 0x000ff00000001838 */
[----:B--2---:R-:W-:Y:S08]  /*2e00*/  HMMA.16816.F32 R48, R96, R20, R48 ;  /* 0x000000146030723c */ /* 0x004ff00000001830 */
[----:B------:R-:W-:Y:S01]  /*2e10*/  HMMA.16816.F32 R52, R36, R18, R52 ;  /* 0x000000122434723c */ /* 0x000fe20000001834 */
[----:B------:R-:W2:Y:S07]  /*2e20*/  LDSM.16.M88.4 R16, [R158+0x8800] ;  /* 0x008800009e10783b */ /* 0x000eae0000000200 */
[----:B-1----:R-:W-:Y:S08]  /*2e30*/  HMMA.16816.F32 R56, R24, R28, R56 ;  /* 0x0000001c1838723c */ /* 0x002ff00000001838 */
[C---:B------:R-:W-:Y:S08]  /*2e40*/  HMMA.16816.F32 R80, R12.reuse, R64, R80 ;  /* 0x000000400c50723c */ /* 0x040ff00000001850 */
[----:B------:R-:W-:Y:S01]  /*2e50*/  HMMA.16816.F32 R60, R12, R66, R60 ;  /* 0x000000420c3c723c */ /* 0x000fe2000000183c */
[----:B------:R-:W1:Y:S07]  /*2e60*/  LDSM.16.M88.4 R64, [R158+0x6c00] ;  /* 0x006c00009e40783b */ /* 0x000e6e0000000200 */
[----:B---3--:R-:W-:Y:S01]  /*2e70*/  HMMA.16816.F32 R48, R36, R8, R48 ;  /* 0x000000082430723c */ /* 0x008fe20000001830 */
[----:B------:R-:W-:-:S07]  /*2e80*/  IMAD.SHL.U32 R8, R171, 0x2, RZ ;  /* 0x00000002ab087824 */ /* 0x000fce00078e00ff */
[----:B------:R-:W-:Y:S01]  /*2e90*/  HMMA.16816.F32 R52, R24, R30, R52 ;  /* 0x0000001e1834723c */ /* 0x000fe20000001834 */
[----:B------:R-:W3:Y:S01]  /*2ea0*/  LDSM.16.M88.4 R28, [R118+0x8800] ;  /* 0x00880000761c783b */ /* 0x000ee20000000200 */
[----:B------:R-:W-:-:S06]  /*2eb0*/  LOP3.LUT R8, R8, 0x6, RZ, 0xc0, !PT ;  /* 0x0000000608087812 */ /* 0x000fcc00078ec0ff */
[----:B------:R-:W-:Y:S01]  /*2ec0*/  HMMA.16816.F32 R44, R96, R22, R44 ;  /* 0x00000016602c723c */ /* 0x000fe2000000182c */
[----:B------:R-:W4:Y:S07]  /*2ed0*/  LDSM.16.M88.4 R20, [R118+0x6c00] ;  /* 0x006c00007614783b */ /* 0x000f2e0000000200 */
[----:B------:R-:W-:Y:S01]  /*2ee0*/  HMMA.16816.F32 R56, R12, R32, R56 ;  /* 0x000000200c38723c */ /* 0x000fe20000001838 */
[----:B------:R-:W-:-:S05]  /*2ef0*/  IADD3 R33, PT, PT, R185, R8, RZ ;  /* 0x00000008b9217210 */ /* 0x000fca0007ffe0ff */
[----:B------:R-:W-:Y:S02]  /*2f00*/  VIADD R9, R33, 0x1 ;  /* 0x0000000121097836 */ /* 0x000fe40000000000 */
[----:B--2---:R-:W-:Y:S03]  /*2f10*/  HMMA.16816.F32 R48, R24, R16, R48 ;  /* 0x000000101830723c */ /* 0x004fe60000001830 */
[-C--:B------:R-:W-:Y:S01]  /*2f20*/  ISETP.GE.AND P3, PT, R9, R122.reuse, PT ;  /* 0x0000007a0900720c */ /* 0x080fe20003f66270 */
[----:B------:R-:W-:Y:S01]  /*2f30*/  VIADD R9, R33, 0x10 ;  /* 0x0000001021097836 */ /* 0x000fe20000000000 */
[----:B------:R-:W2:Y:S01]  /*2f40*/  MUFU.TANH R94, R94 ;  /* 0x0000005e005e7308 */ /* 0x000ea20000002400 */
[----:B------:R-:W-:Y:S02]  /*2f50*/  LOP3.LUT R8, R117, 0x100, RZ, 0xc0, !PT ;  /* 0x0000010075087812 */ /* 0x000fe400078ec0ff */
[----:B------:R-:W-:Y:S01]  /*2f60*/  HMMA.16816.F32 R44, R36, R10, R44 ;  /* 0x0000000a242c723c */ /* 0x000fe2000000182c */
[----:B------:R-:W-:Y:S01]  /*2f70*/  ISETP.GE.AND P0, PT, R9, R122, PT ;  /* 0x0000007a0900720c */ /* 0x000fe20003f06270 */
[----:B------:R-:W-:-:S02]  /*2f80*/  VIADD R11, R33, 0x9 ;  /* 0x00000009210b7836 */ /* 0x000fc40000000000 */
[C---:B------:R-:W-:Y:S02]  /*2f90*/  VIADD R9, R33.reuse, 0x11 ;  /* 0x0000001121097836 */ /* 0x040fe40000000000 */
[----:B------:R-:W-:Y:S01]  /*2fa0*/  VIADD R17, R33, 0x8 ;  /* 0x0000000821117836 */ /* 0x000fe20000000000 */
[----:B------:R-:W-:Y:S01]  /*2fb0*/  MUFU.TANH R93, R93 ;  /* 0x0000005d005d7308 */ /* 0x000fe20000002400 */
[----:B------:R-:W-:Y:S01]  /*2fc0*/  HMMA.16816.F32 R52, R12, R34, R52 ;  /* 0x000000220c34723c */ /* 0x000fe20000001834 */
[----:B------:R-:W-:Y:S02]  /*2fd0*/  LOP3.LUT R35, R8, 0x20, R117, 0xf8, !PT ;  /* 0x0000002008237812 */ /* 0x000fe400078ef875 */
[-C--:B------:R-:W-:Y:S02]  /*2fe0*/  ISETP.GE.AND P1, PT, R11, R122.reuse, PT ;  /* 0x0000007a0b00720c */ /* 0x080fe40003f26270 */
[-C--:B------:R-:W-:Y:S02]  /*2ff0*/  ISETP.GE.AND P6, PT, R9, R122.reuse, PT ;  /* 0x0000007a0900720c */ /* 0x080fe40003fc6270 */
[----:B------:R-:W4:Y:S01]  /*3000*/  MUFU.TANH R95, R95 ;  /* 0x0000005f005f7308 */ /* 0x000f220000002400 */
[----:B------:R-:W-:Y:S01]  /*3010*/  ISETP.GE.AND P2, PT, R17, R122, PT ;  /* 0x0000007a1100720c */ /* 0x000fe20003f46270 */
[----:B-1----:R-:W-:Y:S01]  /*3020*/  HMMA.16816.F32 R100, R96, R66, R100 ;  /* 0x000000426064723c */ /* 0x002fe20000001864 */
[----:B------:R-:W1:Y:S01]  /*3030*/  LDSM.16.M88.4 R8, [R158+0x8c00] ;  /* 0x008c00009e08783b */ /* 0x000e620000000200 */
[----:B------:R-:W-:-:S02]  /*3040*/  VIADD R17, R33, 0x18 ;  /* 0x0000001821117836 */ /* 0x000fc40000000000 */
[----:B------:R-:W-:Y:S01]  /*3050*/  FMUL.FTZ R71, R71, R7 ;  /* 0x0000000747477220 */ /* 0x000fe20000410000 */
[----:B------:R-:W-:-:S03]  /*3060*/  ISETP.GE.AND P4, PT, R33, R122, PT ;  /* 0x0000007a2100720c */ /* 0x000fc60003f86270 */
[----:B------:R-:W-:Y:S01]  /*3070*/  HMMA.16816.F32 R84, R12, R106, R84 ;  /* 0x0000006a0c54723c */ /* 0x000fe20000001854 */
[----:B------:R-:W-:Y:S01]  /*3080*/  ISETP.GE.AND P5, PT, R17, R122, PT ;  /* 0x0000007a1100720c */ /* 0x000fe20003fa6270 */
[----:B------:R-:W-:Y:S01]  /*3090*/  VIADD R17, R33, 0x19 ;  /* 0x0000001921117836 */ /* 0x000fe20000000000 */
[----:B------:R2:W-:Y:S05]  /*30a0*/  MUFU.TANH R145, R71 ;  /* 0x0000004700917308 */ /* 0x0005ea0000002400 */
[----:B------:R-:W-:Y:S01]  /*30b0*/  HMMA.16816.F32 R40, R96, R64, R40 ;  /* 0x000000406028723c */ /* 0x000fe20000001828 */
[-C--:B------:R-:W-:Y:S01]  /*30c0*/  FMUL.FTZ R108, R108, R7.reuse ;  /* 0x000000076c6c7220 */ /* 0x080fe20000410000 */
[-C--:B------:R-:W-:Y:S01]  /*30d0*/  FMUL.FTZ R107, R110, R7.reuse ;  /* 0x000000076e6b7220 */ /* 0x080fe20000410000 */
[----:B------:R-:W-:-:S05]  /*30e0*/  FMUL.FTZ R106, R109, R7 ;  /* 0x000000076d6a7220 */ /* 0x000fca0000410000 */
[----:B---3--:R-:W-:Y:S01]  /*30f0*/  HMMA.16816.F32 R48, R12, R28, R48 ;  /* 0x0000001c0c30723c */ /* 0x008fe20000001830 */
[----:B------:R-:W-:Y:S02]  /*3100*/  FSEL R29, R92, -INF , !P4 ;  /* 0xff8000005c1d7808 */ /* 0x000fe40006000000 */
[----:B--2---:R-:W-:Y:S02]  /*3110*/  FSEL R71, R94, -INF , !P4 ;  /* 0xff8000005e477808 */ /* 0x004fe40006000000 */
[-C--:B------:R-:W-:Y:S01]  /*3120*/  ISETP.GE.AND P4, PT, R17, R122.reuse, PT ;  /* 0x0000007a1100720c */ /* 0x080fe20003f86270 */
[----:B------:R-:W-:Y:S02]  /*3130*/  VIADD R17, R33, 0x20 ;  /* 0x0000002021117836 */ /* 0x000fe40000000000 */
[-C--:B------:R-:W-:Y:S01]  /*3140*/  FMUL.FTZ R109, R111, R7.reuse ;  /* 0x000000076f6d7220 */ /* 0x080fe20000410000 */
[----:B----4-:R-:W-:Y:S02]  /*3150*/  FSEL R95, R95, -INF , !P3 ;  /* 0xff8000005f5f7808 */ /* 0x010fe40005800000 */
[----:B------:R-:W-:Y:S01]  /*3160*/  FSEL R93, R93, -INF , !P3 ;  /* 0xff8000005d5d7808 */ /* 0x000fe20005800000 */
[----:B------:R-:W-:Y:S01]  /*3170*/  HMMA.16816.F32 R44, R24, R18, R44 ;  /* 0x00000012182c723c */ /* 0x000fe2000000182c */
[----:B------:R-:W-:Y:S01]  /*3180*/  ISETP.GE.AND P3, PT, R17, R122, PT ;  /* 0x0000007a1100720c */ /* 0x000fe20003f66270 */
[----:B------:R-:W-:Y:S01]  /*3190*/  MUFU.TANH R108, R108 ;  /* 0x0000006c006c7308 */ /* 0x000fe20000002400 */
[----:B------:R-:W-:Y:S01]  /*31a0*/  IADD3 R17, PT, PT, R33, 0x21, RZ ;  /* 0x0000002121117810 */ /* 0x000fe20007ffe0ff */
[-C--:B------:R-:W-:Y:S01]  /*31b0*/  FMUL.FTZ R72, R72, R7.reuse ;  /* 0x0000000748487220 */ /* 0x080fe20000410000 */
[-C--:B------:R-:W-:Y:S01]  /*31c0*/  FMUL.FTZ R84, R84, R7.reuse ;  /* 0x0000000754547220 */ /* 0x080fe20000410000 */
[----:B------:R-:W-:-:S02]  /*31d0*/  FMUL.FTZ R86, R86, R7 ;  /* 0x0000000756567220 */ /* 0x000fc40000410000 */
[C---:B------:R-:W-:Y:S02]  /*31e0*/  HMMA.16816.F32 R100, R36.reuse, R22, R100 ;  /* 0x000000162464723c */ /* 0x040fe40000001864 */
[----:B------:R-:W2:Y:S01]  /*31f0*/  MUFU.TANH R107, R107 ;  /* 0x0000006b006b7308 */ /* 0x000ea20000002400 */
[-C--:B------:R-:W-:Y:S01]  /*3200*/  FMUL.FTZ R74, R74, R7.reuse ;  /* 0x000000074a4a7220 */ /* 0x080fe20000410000 */
[----:B------:R-:W-:Y:S02]  /*3210*/  FSEL R105, R105, -INF , !P2 ;  /* 0xff80000069697808 */ /* 0x000fe40005000000 */
[----:B------:R-:W-:Y:S02]  /*3220*/  FSEL R112, R112, -INF , !P2 ;  /* 0xff80000070707808 */ /* 0x000fe40005000000 */
[----:B------:R-:W-:Y:S02]  /*3230*/  ISETP.GE.AND P2, PT, R17, R122, PT ;  /* 0x0000007a1100720c */ /* 0x000fe40003f46270 */
[----:B------:R-:W-:Y:S01]  /*3240*/  MUFU.TANH R106, R106 ;  /* 0x0000006a006a7308 */ /* 0x000fe20000002400 */
[----:B------:R-:W-:Y:S01]  /*3250*/  HMMA.16816.F32 R40, R36, R20, R40 ;  /* 0x000000142428723c */ /* 0x000fe20000001828 */
[----:B------:R-:W3:Y:S01]  /*3260*/  LDSM.16.M88.4 R16, [R118+0x8c00] ;  /* 0x008c00007610783b */ /* 0x000ee20000000200 */
[----:B------:R-:W-:-:S05]  /*3270*/  FMUL.FTZ R73, R73, R7 ;  /* 0x0000000749497220 */ /* 0x000fca0000410000 */
[----:B------:R-:W4:Y:S01]  /*3280*/  MUFU.TANH R109, R109 ;  /* 0x0000006d006d7308 */ /* 0x000f220000002400 */
[-C--:B------:R-:W-:Y:S01]  /*3290*/  FMUL.FTZ R69, R69, R7.reuse ;  /* 0x0000000745457220 */ /* 0x080fe20000410000 */
[-C--:B------:R-:W-:Y:S01]  /*32a0*/  FMUL.FTZ R85, R85, R7.reuse ;  /* 0x0000000755557220 */ /* 0x080fe20000410000 */
[-C--:B------:R-:W-:Y:S01]  /*32b0*/  FMUL.FTZ R87, R87, R7.reuse ;  /* 0x0000000757577220 */ /* 0x080fe20000410000 */
[----:B------:R-:W-:Y:S02]  /*32c0*/  VIADD R21, R33, 0x28 ;  /* 0x0000002821157836 */ /* 0x000fe40000000000 */
[-C--:B------:R-:W-:Y:S01]  /*32d0*/  FMUL.FTZ R75, R75, R7.reuse ;  /* 0x000000074b4b7220 */ /* 0x080fe20000410000 */
[-C--:B------:R-:W-:Y:S01]  /*32e0*/  FMUL.FTZ R54, R54, R7.reuse ;  /* 0x0000000736367220 */ /* 0x080fe20000410000 */
[----:B------:R-:W-:Y:S01]  /*32f0*/  MUFU.TANH R72, R72 ;  /* 0x0000004800487308 */ /* 0x000fe20000002400 */
[----:B------:R-:W-:Y:S01]  /*3300*/  FMUL.FTZ R49, R49, R7 ;  /* 0x0000000731317220 */ /* 0x000fe20000410000 */
[----:B------:R-:W-:-:S06]  /*3310*/  FSEL R113, R113, -INF , !P1 ;  /* 0xff80000071717808 */ /* 0x000fcc0004800000 */
[----:B------:R-:W-:Y:S01]  /*3320*/  MUFU.TANH R84, R84 ;  /* 0x0000005400547308 */ /* 0x000fe20000002400 */
[----:B------:R-:W-:-:S07]  /*3330*/  FMUL.FTZ R88, R88, R7 ;  /* 0x0000000758587220 */ /* 0x000fce0000410000 */
[----:B------:R-:W3:Y:S01]  /*3340*/  MUFU.TANH R189, R74 ;  /* 0x0000004a00bd7308 */ /* 0x000ee20000002400 */
[----:B------:R-:W-:-:S07]  /*3350*/  FMUL.FTZ R90, R90, R7 ;  /* 0x000000075a5a7220 */ /* 0x000fce0000410000 */
[----:B------:R-:W-:Y:S01]  /*3360*/  MUFU.TANH R86, R86 ;  /* 0x0000005600567308 */ /* 0x000fe20000002400 */
[-C--:B------:R-:W-:Y:S01]  /*3370*/  FMUL.FTZ R68, R68, R7.reuse ;  /* 0x0000000744447220 */ /* 0x080fe20000410000 */
[-C--:B------:R-:W-:Y:S01]  /*3380*/  FMUL.FTZ R70, R70, R7.reuse ;  /* 0x0000000746467220 */ /* 0x080fe20000410000 */
[----:B--2---:R-:W-:Y:S01]  /*3390*/  FSEL R107, R107, -INF , !P0 ;  /* 0xff8000006b6b7808 */ /* 0x004fe20004000000 */
[----:B------:R-:W-:Y:S01]  /*33a0*/  HMMA.16816.F32 R44, R12, R30, R44 ;  /* 0x0000001e0c2c723c */ /* 0x000fe2000000182c */
[-C--:B------:R-:W-:Y:S01]  /*33b0*/  FMUL.FTZ R89, R89, R7.reuse ;  /* 0x0000000759597220 */ /* 0x080fe20000410000 */
[-C--:B------:R-:W-:Y:S01]  /*33c0*/  FMUL.FTZ R91, R91, R7.reuse ;  /* 0x000000075b5b7220 */ /* 0x080fe20000410000 */
[-C--:B------:R-:W-:Y:S01]  /*33d0*/  FMUL.FTZ R81, R81, R7.reuse ;  /* 0x0000000751517220 */ /* 0x080fe20000410000 */
[----:B------:R2:W-:Y:S01]  /*33e0*/  MUFU.TANH R147, R69 ;  /* 0x0000004500937308 */ /* 0x0005e20000002400 */
[----:B----4-:R-:W-:Y:S01]  /*33f0*/  FSEL R31, R109, -INF , !P6 ;  /* 0xff8000006d1f7808 */ /* 0x010fe20007000000 */
[-C--:B------:R-:W-:Y:S01]  /*3400*/  FMUL.FTZ R76, R76, R7.reuse ;  /* 0x000000074c4c7220 */ /* 0x080fe20000410000 */
[-C--:B------:R-:W-:Y:S01]  /*3410*/  FMUL.FTZ R78, R78, R7.reuse ;  /* 0x000000074e4e7220 */ /* 0x080fe20000410000 */
[C---:B-1----:R-:W-:Y:S01]  /*3420*/  HMMA.16816.F32 R100, R24.reuse, R10, R100 ;  /* 0x0000000a1864723c */ /* 0x042fe20000001864 */
[-C--:B------:R-:W-:Y:S01]  /*3430*/  FMUL.FTZ R80, R80, R7.reuse ;  /* 0x0000000750507220 */ /* 0x080fe20000410000 */
[-C--:B------:R-:W-:Y:S01]  /*3440*/  FMUL.FTZ R82, R82, R7.reuse ;  /* 0x0000000752527220 */ /* 0x080fe20000410000 */
[-C--:B------:R-:W-:Y:S01]  /*3450*/  FMUL.FTZ R77, R77, R7.reuse ;  /* 0x000000074d4d7220 */ /* 0x080fe20000410000 */
[----:B------:R-:W-:Y:S01]  /*3460*/  MUFU.TANH R73, R73 ;  /* 0x0000004900497308 */ /* 0x000fe20000002400 */
[-C--:B------:R-:W-:Y:S01]  /*3470*/  FMUL.FTZ R79, R79, R7.reuse ;  /* 0x000000074f4f7220 */ /* 0x080fe20000410000 */
[-C--:B------:R-:W-:Y:S01]  /*3480*/  FMUL.FTZ R83, R83, R7.reuse ;  /* 0x0000000753537220 */ /* 0x080fe20000410000 */
[----:B------:R-:W-:Y:S01]  /*3490*/  VIADD R23, R33, 0x39 ;  /* 0x0000003921177836 */ /* 0x000fe20000000000 */
[----:B------:R-:W-:Y:S01]  /*34a0*/  HMMA.16816.F32 R40, R24, R8, R40 ;  /* 0x000000081828723c */ /* 0x000fe20000001828 */
[-C--:B------:R-:W-:Y:S01]  /*34b0*/  FMUL.FTZ R60, R60, R7.reuse ;  /* 0x000000073c3c7220 */ /* 0x080fe20000410000 */
[-C--:B------:R-:W-:Y:S01]  /*34c0*/  FMUL.FTZ R62, R62, R7.reuse ;  /* 0x000000073e3e7220 */ /* 0x080fe20000410000 */
[-C--:B------:R-:W-:Y:S01]  /*34d0*/  FMUL.FTZ R61, R61, R7.reuse ;  /* 0x000000073d3d7220 */ /* 0x080fe20000410000 */
[----:B------:R1:W-:Y:S01]  /*34e0*/  MUFU.TANH R179, R75 ;  /* 0x0000004b00b37308 */ /* 0x0003e20000002400 */
[-C--:B------:R-:W-:Y:S01]  /*34f0*/  FMUL.FTZ R63, R63, R7.reuse ;  /* 0x000000073f3f7220 */ /* 0x080fe20000410000 */
[----:B--2---:R-:W-:Y:S01]  /*3500*/  FSEL R69, R104, -INF , !P1 ;  /* 0xff80000068457808 */ /* 0x004fe20004800000 */
[----:B------:R-:W-:Y:S01]  /*3510*/  FMUL.FTZ R56, R56, R7 ;  /* 0x0000000738387220 */ /* 0x000fe20000410000 */
[----:B------:R-:W-:Y:S01]  /*3520*/  ISETP.GE.AND P1, PT, R21, R122, PT ;  /* 0x0000007a1500720c */ /* 0x000fe20003f26270 */
[----:B------:R-:W-:-:S02]  /*3530*/  VIADD R21, R33, 0x29 ;  /* 0x0000002921157836 */ /* 0x000fc40000000000 */
[-C--:B------:R-:W-:Y:S01]  /*3540*/  FMUL.FTZ R58, R58, R7.reuse ;  /* 0x000000073a3a7220 */ /* 0x080fe20000410000 */
[-C--:B------:R-:W-:Y:S01]  /*3550*/  FMUL.FTZ R32, R57, R7.reuse ;  /* 0x0000000739207220 */ /* 0x080fe20000410000 */
[----:B------:R-:W-:Y:S01]  /*3560*/  MUFU.TANH R85, R85 ;  /* 0x0000005500557308 */ /* 0x000fe20000002400 */
[----:B------:R-:W-:Y:S02]  /*3570*/  VIADD R11, R33, 0x49 ;  /* 0x00000049210b7836 */ /* 0x000fe40000000000 */
[-C--:B------:R-:W-:Y:S01]  /*3580*/  FMUL.FTZ R34, R59, R7.reuse ;  /* 0x000000073b227220 */ /* 0x080fe20000410000 */
[-C--:B------:R-:W-:Y:S01]  /*3590*/  FMUL.FTZ R52, R52, R7.reuse ;  /* 0x0000000734347220 */ /* 0x080fe20000410000 */
[-C--:B------:R-:W-:Y:S01]  /*35a0*/  FMUL.FTZ R53, R53, R7.reuse ;  /* 0x0000000735357220 */ /* 0x080fe20000410000 */
[-C--:B------:R-:W-:Y:S01]  /*35b0*/  FMUL.FTZ R55, R55, R7.reuse ;  /* 0x0000000737377220 */ /* 0x080fe20000410000 */
[-C--:B------:R-:W-:Y:S01]  /*35c0*/  FMUL.FTZ R48, R48, R7.reuse ;  /* 0x0000000730307220 */ /* 0x080fe20000410000 */
[----:B------:R-:W-:Y:S01]  /*35d0*/  FMUL.FTZ R50, R50, R7 ;  /* 0x0000000732327220 */ /* 0x000fe20000410000 */
[----:B------:R-:W2:Y:S01]  /*35e0*/  MUFU.TANH R87, R87 ;  /* 0x0000005700577308 */ /* 0x000ea20000002400 */
[----:B------:R-:W-:-:S07]  /*35f0*/  DEPBAR.LE SB0, 0x0 ;  /* 0x000080000000791a */ /* 0x000fce0000000000 */
[----:B------:R-:W-:Y:S01]  /*3600*/  MUFU.TANH R128, R54 ;  /* 0x0000003600807308 */ /* 0x000fe20000002400 */
[----:B-1----:R-:W-:Y:S02]  /*3610*/  FSEL R75, R108, -INF , !P0 ;  /* 0xff8000006c4b7808 */ /* 0x002fe40004000000 */
[----:B------:R-:W-:-:S05]  /*3620*/  ISETP.GE.AND P0, PT, R21, R122, PT ;  /* 0x0000007a1500720c */ /* 0x000fca0003f06270 */
[----:B------:R1:W-:Y:S01]  /*3630*/  MUFU.TANH R54, R49 ;  /* 0x0000003100367308 */ /* 0x0003e20000002400 */
[----:B------:R-:W-:-:S07]  /*3640*/  FSEL R21, R106, -INF , !P6 ;  /* 0xff8000006a157808 */ /* 0x000fce0007000000 */
[----:B------:R-:W-:Y:S01]  /*3650*/  MUFU.TANH R149, R68 ;  /* 0x0000004400957308 */ /* 0x000fe20000002400 */
[----:B-1----:R-:W-:-:S07]  /*3660*/  VIADD R49, R33, 0x30 ;  /* 0x0000003021317836 */ /* 0x002fce0000000000 */
[----:B------:R-:W1:Y:S01]  /*3670*/  MUFU.TANH R155, R70 ;  /* 0x00000046009b7308 */ /* 0x000e620000002400 */
[----:B------:R-:W-:Y:S01]  /*3680*/  ISETP.GE.AND P6, PT, R49, R122, PT ;  /* 0x0000007a3100720c */ /* 0x000fe20003fc6270 */
[----:B------:R-:W-:-:S06]  /*3690*/  VIADD R49, R33, 0x31 ;  /* 0x0000003121317836 */ /* 0x000fcc0000000000 */
[----:B------:R-:W-:Y:S01]  /*36a0*/  MUFU.TANH R88, R88 ;  /* 0x0000005800587308 */ /* 0x000fe20000002400 */
[----:B---3--:R-:W-:Y:S02]  /*36b0*/  FSEL R189, R189, -INF , !P6 ;  /* 0xff800000bdbd7808 */ /* 0x008fe40007000000 */
[----:B------:R-:W-:-:S05]  /*36c0*/  FSEL R153, R72, -INF , !P6 ;  /* 0xff80000048997808 */ /* 0x000fca0007000000 */
[----:B------:R-:W3:Y:S01]  /*36d0*/  MUFU.TANH R90, R90 ;  /* 0x0000005a005a7308 */ /* 0x000ee20000002400 */
[----:B------:R-:W-:Y:S02]  /*36e0*/  FSEL R9, R84, -INF , !P5 ;  /* 0xff80000054097808 */ /* 0x000fe40006800000 */
[----:B------:R-:W-:Y:S01]  /*36f0*/  ISETP.GE.AND P6, PT, R11, R122, PT ;  /* 0x0000007a0b00720c */ /* 0x000fe20003fc6270 */
[----:B------:R-:W-:-:S04]  /*3700*/  VIADD R11, R33, 0x50 ;  /* 0x00000050210b7836 */ /* 0x000fc80000000000 */
[----:B------:R4:W-:Y:S01]  /*3710*/  MUFU.TANH R137, R81 ;  /* 0x0000005100897308 */ /* 0x0009e20000002400 */
[----:B--2---:R-:W-:-:S07]  /*3720*/  FSEL R87, R87, -INF , !P4 ;  /* 0xff80000057577808 */ /* 0x004fce0006000000 */
[----:B------:R-:W-:Y:S01]  /*3730*/  MUFU.TANH R89, R89 ;  /* 0x0000005900597308 */ /* 0x000fe20000002400 */
[----:B------:R-:W-:-:S07]  /*3740*/  FSEL R85, R85, -INF , !P4 ;  /* 0xff80000055557808 */ /* 0x000fce0006000000 */
[----:B------:R-:W2:Y:S01]  /*3750*/  MUFU.TANH R91, R91 ;  /* 0x0000005b005b7308 */ /* 0x000ea20000002400 */
[----:B----4-:R-:W-:Y:S02]  /*3760*/  FSEL R81, R86, -INF , !P5 ;  /* 0xff80000056517808 */ /* 0x010fe40006800000 */
[----:B------:R-:W-:Y:S01]  /*3770*/  ISETP.GE.AND P5, PT, R49, R122, PT ;  /* 0x0000007a3100720c */ /* 0x000fe20003fa6270 */
[----:B------:R-:W-:-:S04]  /*3780*/  VIADD R49, R33, 0x38 ;  /* 0x0000003821317836 */ /* 0x000fc80000000000 */
[----:B------:R-:W-:Y:S01]  /*3790*/  MUFU.TANH R76, R76 ;  /* 0x0000004c004c7308 */ /* 0x000fe20000002400 */
[----:B------:R-:W-:Y:S02]  /*37a0*/  FSEL R179, R179, -INF , !P5 ;  /* 0xff800000b3b37808 */ /* 0x000fe40006800000 */
[----:B------:R-:W-:Y:S02]  /*37b0*/  FSEL R151, R73, -INF , !P5 ;  /* 0xff80000049977808 */ /* 0x000fe40006800000 */
[-C--:B------:R-:W-:Y:S01]  /*37c0*/  ISETP.GE.AND P5, PT, R11, R122.reuse, PT ;  /* 0x0000007a0b00720c */ /* 0x080fe20003fa6270 */
[----:B------:R-:W-:Y:S02]  /*37d0*/  VIADD R11, R33, 0x51 ;  /* 0x00000051210b7836 */ /* 0x000fe40000000000 */
[----:B------:R-:W4:Y:S01]  /*37e0*/  MUFU.TANH R78, R78 ;  /* 0x0000004e004e7308 */ /* 0x000f220000002400 */
[----:B------:R-:W-:-:S07]  /*37f0*/  ISETP.GE.AND P4, PT, R49, R122, PT ;  /* 0x0000007a3100720c */ /* 0x000fce0003f86270 */
[----:B------:R-:W-:Y:S01]  /*3800*/  MUFU.TANH R139, R80 ;  /* 0x00000050008b7308 */ /* 0x000fe20000002400 */
[----:B-1----:R-:W-:-:S07]  /*3810*/  FSEL R155, R155, -INF , !P4 ;  /* 0xff8000009b9b7808 */ /* 0x002fce0006000000 */
[----:B------:R-:W1:Y:S01]  /*3820*/  MUFU.TANH R143, R82 ;  /* 0x00000052008f7308 */ /* 0x000e620000002400 */
[----:B------:R-:W-:Y:S02]  /*3830*/  FSEL R149, R149, -INF , !P4 ;  /* 0xff80000095957808 */ /* 0x000fe40006000000 */
[----:B---3--:R-:W-:Y:S02]  /*3840*/  FSEL R191, R90, -INF , !P3 ;  /* 0xff8000005abf7808 */ /* 0x008fe40005800000 */
[----:B------:R-:W-:Y:S02]  /*3850*/  FSEL R39, R88, -INF , !P3 ;  /* 0xff80000058277808 */ /* 0x000fe40005800000 */
[-C--:B------:R-:W-:Y:S01]  /*3860*/  ISETP.GE.AND P4, PT, R11, R122.reuse, PT ;  /* 0x0000007a0b00720c */ /* 0x080fe20003f86270 */
[----:B------:R-:W-:Y:S01]  /*3870*/  MUFU.TANH R77, R77 ;  /* 0x0000004d004d7308 */ /* 0x000fe20000002400 */
[----:B------:R-:W-:Y:S01]  /*3880*/  ISETP.GE.AND P3, PT, R23, R122, PT ;  /* 0x0000007a1700720c */ /* 0x000fe20003f66270 */
[----:B------:R-:W-:-:S02]  /*3890*/  VIADD R11, R33, 0x58 ;  /* 0x00000058210b7836 */ /* 0x000fc40000000000 */
[----:B------:R-:W-:-:S04]  /*38a0*/  VIADD R23, R33, 0x40 ;  /* 0x0000004021177836 */ /* 0x000fc80000000000 */
[----:B------:R-:W3:Y:S01]  /*38b0*/  MUFU.TANH R79, R79 ;  /* 0x0000004f004f7308 */ /* 0x000ee20000002400 */
[----:B------:R-:W-:-:S07]  /*38c0*/  FSEL R145, R145, -INF , !P3 ;  /* 0xff80000091917808 */ /* 0x000fce0005800000 */
[----:B------:R-:W3:Y:S01]  /*38d0*/  MUFU.TANH R141, R83 ;  /* 0x00000053008d7308 */ /* 0x000ee20000002400 */
[----:B------:R-:W-:Y:S01]  /*38e0*/  FSEL R147, R147, -INF , !P3 ;  /* 0xff80000093937808 */ /* 0x000fe20005800000 */
[----:B------:R-:W-:Y:S01]  /*38f0*/  HMMA.16816.F32 R40, R12, R16, R40 ;  /* 0x000000100c28723c */ /* 0x000fe20000001828 */
[----:B--2---:R-:W-:Y:S02]  /*3900*/  FSEL R193, R91, -INF , !P2 ;  /* 0xff8000005bc17808 */ /* 0x004fe40005000000 */
[----:B------:R-:W-:-:S03]  /*3910*/  FSEL R37, R89, -INF , !P2 ;  /* 0xff80000059257808 */ /* 0x000fc60005000000 */
[----:B------:R-:W-:Y:S01]  /*3920*/  MUFU.TANH R135, R60 ;  /* 0x0000003c00877308 */ /* 0x000fe20000002400 */
[-C--:B------:R-:W-:Y:S01]  /*3930*/  ISETP.GE.AND P3, PT, R11, R122.reuse, PT ;  /* 0x0000007a0b00720c */ /* 0x080fe20003f66270 */
[----:B------:R-:W-:Y:S01]  /*3940*/  VIADD R11, R33, 0x59 ;  /* 0x00000059210b7836 */ /* 0x000fe20000000000 */
[----:B------:R-:W-:-:S05]  /*3950*/  ISETP.GE.AND P2, PT, R23, R122, PT ;  /* 0x0000007a1700720c */ /* 0x000fca0003f46270 */
[----:B------:R-:W2:Y:S01]  /*3960*/  MUFU.TANH R133, R62 ;  /* 0x0000003e00857308 */ /* 0x000ea20000002400 */
[----:B------:R-:W-:Y:S02]  /*3970*/  IADD3 R17, PT, PT, R33, 0x41, RZ ;  /* 0x0000004121117810 */ /* 0x000fe40007ffe0ff */
[----:B----4-:R-:W-:Y:S02]  /*3980*/  FSEL R201, R78, -INF , !P1 ;  /* 0xff8000004ec97808 */ /* 0x010fe40004800000 */
[----:B------:R-:W-:Y:S02]  /*3990*/  FSEL R197, R76, -INF , !P1 ;  /* 0xff8000004cc57808 */ /* 0x000fe40004800000 */
[----:B-1----:R-:W-:Y:S01]  /*39a0*/  FSEL R143, R143, -INF , !P2 ;  /* 0xff8000008f8f7808 */ /* 0x002fe20005000000 */
[----:B------:R-:W-:Y:S01]  /*39b0*/  MUFU.TANH R131, R61 ;  /* 0x0000003d00837308 */ /* 0x000fe20000002400 */
[----:B------:R-:W-:Y:S02]  /*39c0*/  FSEL R139, R139, -INF , !P2 ;  /* 0xff8000008b8b7808 */ /* 0x000fe40005000000 */
[-C--:B------:R-:W-:Y:S01]  /*39d0*/  ISETP.GE.AND P1, PT, R17, R122.reuse, PT ;  /* 0x0000007a1100720c */ /* 0x080fe20003f26270 */
[----:B------:R-:W-:Y:S01]  /*39e0*/  VIADD R17, R33, 0x48 ;  /* 0x0000004821117836 */ /* 0x000fe20000000000 */
[----:B------:R-:W-:-:S03]  /*39f0*/  ISETP.GE.AND P2, PT, R11, R122, PT ;  /* 0x0000007a0b00720c */ /* 0x000fc60003f46270 */
[----:B------:R1:W4:Y:S01]  /*3a00*/  MUFU.TANH R129, R63 ;  /* 0x0000003f00817308 */ /* 0x0003220000002400 */
[----:B------:R-:W-:Y:S01]  /*3a10*/  VIADD R11, R33, 0x60 ;  /* 0x00000060210b7836 */ /* 0x000fe20000000000 */
[----:B---3--:R-:W-:Y:S01]  /*3a20*/  FSEL R195, R79, -INF , !P0 ;  /* 0xff8000004fc37808 */ /* 0x008fe20004000000 */
[----:B------:R-:W-:Y:S01]  /*3a30*/  HMMA.16816.F32 R12, R12, R18, R100 ;  /* 0x000000120c0c723c */ /* 0x000fe20000001864 */
[----:B------:R-:W-:Y:S02]  /*3a40*/  FSEL R199, R77, -INF , !P0 ;  /* 0xff8000004dc77808 */ /* 0x000fe40004000000 */
[----:B------:R-:W-:Y:S02]  /*3a50*/  FSEL R141, R141, -INF , !P1 ;  /* 0xff8000008d8d7808 */ /* 0x000fe40004800000 */
[----:B------:R-:W-:Y:S01]  /*3a60*/  MUFU.TANH R119, R56 ;  /* 0x0000003800777308 */ /* 0x000fe20000002400 */
[----:B------:R-:W-:Y:S02]  /*3a70*/  FSEL R137, R137, -INF , !P1 ;  /* 0xff80000089897808 */ /* 0x000fe40004800000 */
[----:B------:R-:W-:-:S02]  /*3a80*/  ISETP.GE.AND P0, PT, R17, R122, PT ;  /* 0x0000007a1100720c */ /* 0x000fc40003f06270 */
[----:B------:R-:W-:-:S03]  /*3a90*/  ISETP.GE.AND P1, PT, R11, R122, PT ;  /* 0x0000007a0b00720c */ /* 0x000fc60003f26270 */
[----:B------:R-:W3:Y:S01]  /*3aa0*/  MUFU.TANH R130, R58 ;  /* 0x0000003a00827308 */ /* 0x000ee20000002400 */
[----:B------:R-:W-:Y:S01]  /*3ab0*/  IADD3 R11, PT, PT, R33, 0x61, RZ ;  /* 0x00000061210b7810 */ /* 0x000fe20007ffe0ff */
[----:B-1----:R-:W-:Y:S01]  /*3ac0*/  FMUL.FTZ R63, R51, R7 ;  /* 0x00000007333f7220 */ /* 0x002fe20000410000 */
[----:B--2---:R-:W-:Y:S02]  /*3ad0*/  FSEL R133, R133, -INF , !P0 ;  /* 0xff80000085857808 */ /* 0x004fe40004000000 */
[----:B------:R-:W-:Y:S02]  /*3ae0*/  FSEL R135, R135, -INF , !P0 ;  /* 0xff80000087877808 */ /* 0x000fe40004000000 */
[----:B------:R-:W-:Y:S01]  /*3af0*/  ISETP.GE.AND P0, PT, R11, R122, PT ;  /* 0x0000007a0b00720c */ /* 0x000fe20003f06270 */
[----:B------:R-:W-:Y:S01]  /*3b00*/  MUFU.TANH R32, R32 ;  /* 0x0000002000207308 */ /* 0x000fe20000002400 */
[----:B------:R-:W-:Y:S01]  /*3b10*/  VIADD R11, R33, 0x68 ;  /* 0x00000068210b7836 */ /* 0x000fe20000000000 */
[----:B----4-:R-:W-:-:S06]  /*3b20*/  FSEL R129, R129, -INF , !P6 ;  /* 0xff80000081817808 */ /* 0x010fcc0007000000 */
[----:B------:R-:W1:Y:S01]  /*3b30*/  MUFU.TANH R34, R34 ;  /* 0x0000002200227308 */ /* 0x000e620000002400 */
[----:B------:R-:W-:Y:S02]  /*3b40*/  FSEL R131, R131, -INF , !P6 ;  /* 0xff80000083837808 */ /* 0x000fe40007000000 */
[----:B------:R-:W-:-:S05]  /*3b50*/  ISETP.GE.AND P6, PT, R11, R122, PT ;  /* 0x0000007a0b00720c */ /* 0x000fca0003fc6270 */
[----:B------:R-:W2:Y:S01]  /*3b60*/  MUFU.TANH R63, R63 ;  /* 0x0000003f003f7308 */ /* 0x000ea20000002400 */
[----:B------:R-:W-:Y:S02]  /*3b70*/  VIADD R11, R33, 0x69 ;  /* 0x00000069210b7836 */ /* 0x000fe40000000000 */
[----:B------:R-:W-:-:S05]  /*3b80*/  FMUL.FTZ R46, R46, R7 ;  /* 0x000000072e2e7220 */ /* 0x000fca0000410000 */
[----:B------:R-:W4:Y:S01]  /*3b90*/  MUFU.TANH R52, R52 ;  /* 0x0000003400347308 */ /* 0x000f220000002400 */
[-C--:B------:R-:W-:Y:S01]  /*3ba0*/  FMUL.FTZ R47, R47, R7.reuse ;  /* 0x000000072f2f7220 */ /* 0x080fe20000410000 */
[-C--:B------:R-:W-:Y:S01]  /*3bb0*/  FMUL.FTZ R8, R42, R7.reuse ;  /* 0x000000072a087220 */ /* 0x080fe20000410000 */
[----:B---3--:R-:W-:Y:S02]  /*3bc0*/  FSEL R130, R130, -INF , !P5 ;  /* 0xff80000082827808 */ /* 0x008fe40006800000 */
[----:B------:R-:W-:Y:S01]  /*3bd0*/  FSEL R119, R119, -INF , !P5 ;  /* 0xff80000077777808 */ /* 0x000fe20006800000 */
[-C--:B------:R-:W-:Y:S01]  /*3be0*/  FMUL.FTZ R44, R44, R7.reuse ;  /* 0x000000072c2c7220 */ /* 0x080fe20000410000 */
[----:B------:R-:W-:Y:S01]  /*3bf0*/  ISETP.GE.AND P5, PT, R11, R122, PT ;  /* 0x0000007a0b00720c */ /* 0x000fe20003fa6270 */
[----:B------:R-:W-:Y:S01]  /*3c00*/  MUFU.TANH R56, R53 ;  /* 0x0000003500387308 */ /* 0x000fe20000002400 */
[-C--:B------:R-:W-:Y:S01]  /*3c10*/  FMUL.FTZ R45, R45, R7.reuse ;  /* 0x000000072d2d7220 */ /* 0x080fe20000410000 */
[-C--:B------:R-:W-:Y:S01]  /*3c20*/  FMUL.FTZ R40, R40, R7.reuse ;  /* 0x0000000728287220 */ /* 0x080fe20000410000 */
[-C--:B------:R-:W-:Y:S01]  /*3c30*/  FMUL.FTZ R41, R41, R7.reuse ;  /* 0x0000000729297220 */ /* 0x080fe20000410000 */
[-C--:B------:R-:W-:Y:S01]  /*3c40*/  FMUL.FTZ R43, R43, R7.reuse ;  /* 0x000000072b2b7220 */ /* 0x080fe20000410000 */
[----:B------:R-:W-:Y:S01]  /*3c50*/  FMUL.FTZ R12, R12, R7 ;  /* 0x000000070c0c7220 */ /* 0x000fe20000410000 */
[----:B------:R-:W-:-:S02]  /*3c60*/  VIADD R11, R33, 0x70 ;  /* 0x00000070210b7836 */ /* 0x000fc40000000000 */
[-C--:B------:R-:W-:Y:S01]  /*3c70*/  FMUL.FTZ R14, R14, R7.reuse ;  /* 0x000000070e0e7220 */ /* 0x080fe20000410000 */
[----:B------:R4:W3:Y:S01]  /*3c80*/  MUFU.TANH R65, R55 ;  /* 0x0000003700417308 */ /* 0x0008e20000002400 */
[-C--:B------:R-:W-:Y:S01]  /*3c90*/  FMUL.FTZ R15, R15, R7.reuse ;  /* 0x000000070f0f7220 */ /* 0x080fe20000410000 */
[----:B------:R-:W-:Y:S01]  /*3ca0*/  FMUL.FTZ R13, R13, R7 ;  /* 0x000000070d0d7220 */ /* 0x000fe20000410000 */
[----:B-1----:R-:W-:-:S05]  /*3cb0*/  FSEL R117, R34, -INF , !P4 ;  /* 0xff80000022757808 */ /* 0x002fca0006000000 */
[----:B------:R-:W-:Y:S01]  /*3cc0*/  MUFU.TANH R53, R48 ;  /* 0x0000003000357308 */ /* 0x000fe20000002400 */
[----:B------:R-:W-:-:S07]  /*3cd0*/  FSEL R67, R32, -INF , !P4 ;  /* 0xff80000020437808 */ /* 0x000fce0006000000 */
[----:B------:R-:W1:Y:S01]  /*3ce0*/  MUFU.TANH R126, R50 ;  /* 0x00000032007e7308 */ /* 0x000e620000002400 */
[----:B------:R-:W-:Y:S01]  /*3cf0*/  ISETP.GE.AND P4, PT, R11, R122, PT ;  /* 0x0000007a0b00720c */ /* 0x000fe20003f86270 */
[----:B------:R-:W-:Y:S01]  /*3d00*/  VIADD R11, R33, 0x71 ;  /* 0x00000071210b7836 */ /* 0x000fe20000000000 */
[----:B--2---:R-:W-:Y:S02]  /*3d10*/  FSEL R63, R63, -INF , !P0 ;  /* 0xff8000003f3f7808 */ /* 0x004fe40004000000 */
[----:B------:R-:W-:-:S03]  /*3d20*/  FSEL R54, R54, -INF , !P0 ;  /* 0xff80000036367808 */ /* 0x000fc60004000000 */
[----:B------:R-:W2:Y:S01]  /*3d30*/  MUFU.TANH R124, R46 ;  /* 0x0000002e007c7308 */ /* 0x000ea20000002400 */
[----:B------:R-:W-:-:S07]  /*3d40*/  ISETP.GT.AND P0, PT, R172, R165, PT ;  /* 0x000000a5ac00720c */ /* 0x000fce0003f04270 */
[----:B------:R-:W-:Y:S01]  /*3d50*/  MUFU.TANH R61, R47 ;  /* 0x0000002f003d7308 */ /* 0x000fe20000002400 */
[----:B------:R-:W-:-:S07]  /*3d60*/  FSEL R128, R128, -INF , !P3 ;  /* 0xff80000080807808 */ /* 0x000fce0005800000 */
[----:B------:R-:W2:Y:S01]  /*3d70*/  MUFU.TANH R51, R44 ;  /* 0x0000002c00337308 */ /* 0x000ea20000002400 */
[----:B----4-:R-:W-:-:S07]  /*3d80*/  FSEL R55, R52, -INF , !P3 ;  /* 0xff80000034377808 */ /* 0x010fce0005800000 */
[----:B------:R-:W4:Y:S01]  /*3d90*/  MUFU.TANH R50, R45 ;  /* 0x0000002d00327308 */ /* 0x000f220000002400 */
[----:B------:R-:W-:-:S07]  /*3da0*/  ISETP.GE.AND P3, PT, R11, R122, PT ;  /* 0x0000007a0b00720c */ /* 0x000fce0003f66270 */
[----:B------:R-:W-:Y:S08]  /*3db0*/  MUFU.TANH R49, R40 ;  /* 0x0000002800317308 */ /* 0x000ff00000002400 */
[----:B------:R-:W4:Y:S08]  /*3dc0*/  MUFU.TANH R8, R8 ;  /* 0x0000000800087308 */ /* 0x000f300000002400 */
[----:B------:R-:W-:Y:S08]  /*3dd0*/  MUFU.TANH R48, R41 ;  /* 0x0000002900307308 */ /* 0x000ff00000002400 */
[----:B------:R-:W4:Y:S08]  /*3de0*/  MUFU.TANH R59, R43 ;  /* 0x0000002b003b7308 */ /* 0x000f300000002400 */
[----:B------:R-:W-:Y:S08]  /*3df0*/  MUFU.TANH R47, R12 ;  /* 0x0000000c002f7308 */ /* 0x000ff00000002400 */
[----:B------:R-:W4:Y:S08]  /*3e00*/  MUFU.TANH R66, R14 ;  /* 0x0000000e00427308 */ /* 0x000f300000002400 */
[----:B------:R-:W4:Y:S08]  /*3e10*/  MUFU.TANH R64, R15 ;  /* 0x0000000f00407308 */ /* 0x000f300000002400 */
[----:B------:R-:W4:Y:S01]  /*3e20*/  MUFU.TANH R46, R13 ;  /* 0x0000000d002e7308 */ /* 0x000f220000002400 */
[----:B------:R-:W-:-:S02]  /*3e30*/  VIADD R11, R33, 0x78 ;  /* 0x00000078210b7836 */ /* 0x000fc40000000000 */
[----:B------:R-:W-:Y:S01]  /*3e40*/  VIADD R33, R33, 0x79 ;  /* 0x0000007921217836 */ /* 0x000fe20000000000 */
[----:B---3--:R-:W-:Y:S02]  /*3e50*/  FSEL R65, R65, -INF , !P2 ;  /* 0xff80000041417808 */ /* 0x008fe40005000000 */
[----:B------:R-:W-:Y:S02]  /*3e60*/  FSEL R56, R56, -INF , !P2 ;  /* 0xff80000038387808 */ /* 0x000fe40005000000 */
[----:B-1----:R-:W-:Y:S02]  /*3e70*/  FSEL R126, R126, -INF , !P1 ;  /* 0xff8000007e7e7808 */ /* 0x002fe40004800000 */
[----:B------:R-:W-:Y:S01]  /*3e80*/  FSEL R53, R53, -INF , !P1 ;  /* 0xff80000035357808 */ /* 0x000fe20004800000 */
[----:B------:R-:W-:Y:S01]  /*3e90*/  BSSY.RECONVERGENT B1, `(.L_x_561) ;  /* 0x0000077000017945 */ /* 0x000fe20003800200 */
[-C--:B------:R-:W-:Y:S02]  /*3ea0*/  ISETP.GE.AND P2, PT, R11, R122.reuse, PT ;  /* 0x0000007a0b00720c */ /* 0x080fe40003f46270 */
[----:B------:R-:W-:-:S02]  /*3eb0*/  ISETP.GE.AND P1, PT, R33, R122, PT ;  /* 0x0000007a2100720c */ /* 0x000fc40003f26270 */
[----:B------:R-:W-:Y:S02]  /*3ec0*/  LOP3.LUT R7, R35, R116, RZ, 0xfc, !PT ;  /* 0x0000007423077212 */ /* 0x000fe400078efcff */
[----:B------:R-:W-:Y:S02]  /*3ed0*/  SHF.R.U32.HI R178, RZ, 0x3, R171 ;  /* 0x00000003ffb27819 */ /* 0x000fe400000116ab */
[----:B--2---:R-:W-:Y:S02]  /*3ee0*/  FSEL R124, R124, -INF , !P6 ;  /* 0xff8000007c7c7808 */ /* 0x004fe40007000000 */
[----:B------:R-:W-:Y:S02]  /*3ef0*/  FSEL R51, R51, -INF , !P6 ;  /* 0xff80000033337808 */ /* 0x000fe40007000000 */
[----:B------:R-:W-:Y:S02]  /*3f00*/  FSEL R61, R61, -INF , !P5 ;  /* 0xff8000003d3d7808 */ /* 0x000fe40006800000 */
[----:B----4-:R-:W-:-:S02]  /*3f10*/  FSEL R50, R50, -INF , !P5 ;  /* 0xff80000032327808 */ /* 0x010fc40006800000 */
        /* <DEDUP_REMOVED lines=23> */
.L_x_564:
[----:B------:R-:W2:Y:S01]  /*4090*/  LD.E R16, desc[UR4][R2.64+0x170] ;  /* 0x0001700402107980 */ /* 0x000ea2000c101900 */
[----:B------:R-:W-:Y:S02]  /*40a0*/  IADD3 R14, PT, PT, R185, -0x80, RZ ;  /* 0xffffff80b90e7810 */ /* 0x000fe40007ffe0ff */
[----:B------:R-:W-:Y:S02]  /*40b0*/  IABS R10, R185 ;  /* 0x000000b9000a7213 */ /* 0x000fe40000000000 */
[----:B------:R-:W-:Y:S02]  /*40c0*/  IABS R8, R14 ;  /* 0x0000000e00087213 */ /* 0x000fe40000000000 */
[-C--:B--2---:R-:W-:Y:S02]  /*40d0*/  IABS R12, R16.reuse ;  /* 0x00000010000c7213 */ /* 0x084fe40000000000 */
[-C--:B------:R-:W-:Y:S02]  /*40e0*/  IABS R11, R16.reuse ;  /* 0x00000010000b7213 */ /* 0x080fe40000000000 */
[----:B------:R-:W1:Y:S01]  /*40f0*/  I2F.RP R13, R12 ;  /* 0x0000000c000d7306 */ /* 0x000e620000209400 */
[----:B------:R-:W-:-:S02]  /*4100*/  LOP3.LUT R14, R14, R16, RZ, 0x3c, !PT ;  /* 0x000000100e0e7212 */ /* 0x000fc400078e3cff */
[----:B------:R-:W-:Y:S02]  /*4110*/  IMAD.MOV R11, RZ, RZ, -R11 ;  /* 0x000000ffff0b7224 */ /* 0x000fe400078e0a0b */
[----:B------:R-:W-:-:S03]  /*4120*/  ISETP.GE.AND P0, PT, R14, RZ, PT ;  /* 0x000000ff0e00720c */ /* 0x000fc60003f06270 */
[----:B-1----:R-:W1:Y:S02]  /*4130*/  MUFU.RCP R18, R13 ;  /* 0x0000000d00127308 */ /* 0x002e640000001000 */
[----:B-1----:R-:W-:-:S06]  /*4140*/  VIADD R18, R18, 0xffffffe ;  /* 0x0ffffffe12127836 */ /* 0x002fcc0000000000 */
[----:B------:R-:W1:Y:S02]  /*4150*/  F2I.FTZ.U32.TRUNC.NTZ R19, R18 ;  /* 0x0000001200137305 */ /* 0x000e64000021f000 */
[----:B-1----:R-:W-:Y:S02]  /*4160*/  IMAD.MOV R15, RZ, RZ, -R19 ;  /* 0x000000ffff0f7224 */ /* 0x002fe400078e0a13 */
[----:B------:R-:W-:Y:S02]  /*4170*/  IMAD.MOV.U32 R18, RZ, RZ, RZ ;  /* 0x000000ffff127224 */ /* 0x000fe400078e00ff */
[----:B------:R-:W-:-:S04]  /*4180*/  IMAD R15, R15, R12, RZ ;  /* 0x0000000c0f0f7224 */ /* 0x000fc800078e02ff */
[----:B------:R-:W-:Y:S02]  /*4190*/  IMAD.HI.U32 R15, R19, R15, R18 ;  /* 0x0000000f130f7227 */ /* 0x000fe400078e0012 */
[----:B------:R-:W2:Y:S04]  /*41a0*/  LD.E.64 R18, desc[UR4][R2.64+0x20] ;  /* 0x0000200402127980 */ /* 0x000ea8000c101b00 */
[----:B------:R-:W-:-:S04]  /*41b0*/  IMAD.HI.U32 R13, R15, R8, RZ ;  /* 0x000000080f0d7227 */ /* 0x000fc800078e00ff */
[----:B------:R-:W-:-:S04]  /*41c0*/  IMAD.HI.U32 R15, R15, R10, RZ ;  /* 0x0000000a0f0f7227 */ /* 0x000fc800078e00ff */
[-C--:B------:R-:W-:Y:S01]  /*41d0*/  IMAD R17, R13, R11.reuse, R8 ;  /* 0x0000000b0d117224 */ /* 0x080fe200078e0208 */
[----:B------:R-:W-:Y:S01]  /*41e0*/  LOP3.LUT R8, R185, R16, RZ, 0x3c, !PT ;  /* 0x00000010b9087212 */ /* 0x000fe200078e3cff */
[----:B------:R-:W-:-:S03]  /*41f0*/  IMAD R11, R15, R11, R10 ;  /* 0x0000000b0f0b7224 */ /* 0x000fc600078e020a */
[C---:B------:R-:W-:Y:S02]  /*4200*/  ISETP.GT.U32.AND P1, PT, R12.reuse, R17, PT ;  /* 0x000000110c00720c */ /* 0x040fe40003f24070 */
[----:B------:R-:W-:Y:S02]  /*4210*/  ISETP.GT.U32.AND P3, PT, R12, R11, PT ;  /* 0x0000000b0c00720c */ /* 0x000fe40003f64070 */
[----:B------:R-:W-:Y:S02]  /*4220*/  ISETP.GE.AND P2, PT, R8, RZ, PT ;  /* 0x000000ff0800720c */ /* 0x000fe40003f46270 */
[----:B------:R-:W-:-:S07]  /*4230*/  LOP3.LUT R8, RZ, R16, RZ, 0x33, !PT ;  /* 0x00000010ff087212 */ /* 0x000fce00078e33ff */
[-C--:B------:R-:W-:Y:S01]  /*4240*/  @!P1 IADD3 R17, PT, PT, R17, -R12.reuse, RZ ;  /* 0x8000000c11119210 */ /* 0x080fe20007ffe0ff */
[----:B------:R-:W-:Y:S01]  /*4250*/  @!P1 VIADD R13, R13, 0x1 ;  /* 0x000000010d0d9836 */ /* 0x000fe20000000000 */
[----:B------:R-:W-:Y:S01]  /*4260*/  @!P3 IADD3 R15, PT, PT, R15, 0x1, RZ ;  /* 0x000000010f0fb810 */ /* 0x000fe20007ffe0ff */
[----:B------:R-:W-:Y:S01]  /*4270*/  @!P3 IMAD.IADD R11, R11, 0x1, -R12 ;  /* 0x000000010b0bb824 */ /* 0x000fe200078e0a0c */
[-C--:B------:R-:W-:Y:S02]  /*4280*/  ISETP.GE.U32.AND P4, PT, R17, R12.reuse, PT ;  /* 0x0000000c1100720c */ /* 0x080fe40003f86070 */
[----:B------:R-:W-:Y:S02]  /*4290*/  ISETP.NE.AND P1, PT, R16, RZ, PT ;  /* 0x000000ff1000720c */ /* 0x000fe40003f25270 */
[----:B------:R-:W-:-:S09]  /*42a0*/  ISETP.GE.U32.AND P5, PT, R11, R12, PT ;  /* 0x0000000c0b00720c */ /* 0x000fd20003fa6070 */
[----:B------:R-:W-:-:S04]  /*42b0*/  @P4 VIADD R13, R13, 0x1 ;  /* 0x000000010d0d4836 */ /* 0x000fc80000000000 */
[----:B------:R-:W-:Y:S01]  /*42c0*/  @P5 IADD3 R15, PT, PT, R15, 0x1, RZ ;  /* 0x000000010f0f5810 */ /* 0x000fe20007ffe0ff */
[----:B------:R-:W-:-:S03]  /*42d0*/  @!P0 IMAD.MOV R13, RZ, RZ, -R13 ;  /* 0x000000ffff0d8224 */ /* 0x000fc600078e0a0d */
[----:B------:R-:W-:Y:S02]  /*42e0*/  @!P2 IADD3 R15, PT, PT, -R15, RZ, RZ ;  /* 0x000000ff0f0fa210 */ /* 0x000fe40007ffe1ff */
[C---:B------:R-:W-:Y:S02]  /*42f0*/  SEL R10, R8.reuse, R13, !P1 ;  /* 0x0000000d080a7207 */ /* 0x040fe40004800000 */
[----:B------:R-:W-:Y:S02]  /*4300*/  SEL R13, R8, R15, !P1 ;  /* 0x0000000f080d7207 */ /* 0x000fe40004800000 */
[----:B------:R-:W3:Y:S01]  /*4310*/  LD.E.64 R14, desc[UR4][R2.64+0x38] ;  /* 0x00003804020e7980 */ /* 0x000ee2000c101b00 */
[----:B------:R-:W-:-:S04]  /*4320*/  IMAD.WIDE R24, R10, 0x4, R186 ;  /* 0x000000040a187825 */ /* 0x000fc800078e02ba */
[C---:B------:R-:W-:Y:S01]  /*4330*/  IMAD.WIDE R22, R13.reuse, 0x4, R186 ;  /* 0x000000040d167825 */ /* 0x040fe200078e02ba */
[----:B------:R-:W4:Y:S04]  /*4340*/  LD.E R11, desc[UR4][R24.64] ;  /* 0x00000004180b7980 */ /* 0x000f28000c101900 */
[----:B------:R-:W4:Y:S01]  /*4350*/  LD.E R8, desc[UR4][R22.64] ;  /* 0x0000000416087980 */ /* 0x000f22000c101900 */
[----:B------:R-:W-:-:S04]  /*4360*/  IMAD.IADD R13, R13, 0x1, -R10 ;  /* 0x000000010d0d7824 */ /* 0x000fc800078e0a0a */
[----:B------:R-:W-:-:S05]  /*4370*/  IMAD R16, R16, R13, -0x80 ;  /* 0xffffff8010107424 */ /* 0x000fca00078e020d */
[----:B------:R-:W-:Y:S01]  /*4380*/  SHF.R.S32.HI R13, RZ, 0x1f, R16 ;  /* 0x0000001fff0d7819 */ /* 0x000fe20000011410 */
[-C--:B---3--:R-:W-:Y:S02]  /*4390*/  IMAD R10, R15, R16.reuse, RZ ;  /* 0x000000100f0a7224 */ /* 0x088fe400078e02ff */
[----:B------:R-:W-:-:S04]  /*43a0*/  IMAD.WIDE.U32 R16, R14, R16, RZ ;  /* 0x000000100e107225 */ /* 0x000fc800078e00ff */
[----:B------:R-:W-:Y:S01]  /*43b0*/  IMAD R10, R14, R13, R10 ;  /* 0x0000000d0e0a7224 */ /* 0x000fe200078e020a */
[----:B----4-:R-:W-:-:S03]  /*43c0*/  IADD3 R11, PT, PT, R11, -R8, RZ ;  /* 0x800000080b0b7210 */ /* 0x010fc60007ffe0ff */
[----:B------:R-:W-:Y:S01]  /*43d0*/  IMAD.IADD R17, R17, 0x1, R10 ;  /* 0x0000000111117824 */ /* 0x000fe200078e020a */
[----:B------:R-:W-:Y:S01]  /*43e0*/  SHF.R.S32.HI R8, RZ, 0x1f, R11 ;  /* 0x0000001fff087819 */ /* 0x000fe2000001140b */
[----:B--2---:R-:W-:Y:S02]  /*43f0*/  IMAD R13, R19, R11, RZ ;  /* 0x0000000b130d7224 */ /* 0x004fe400078e02ff */
[----:B------:R-:W-:-:S04]  /*4400*/  IMAD.WIDE.U32 R10, R11, R18, R16 ;  /* 0x000000120b0a7225 */ /* 0x000fc800078e0010 */
[----:B------:R-:W-:Y:S01]  /*4410*/  IMAD R8, R18, R8, R13 ;  /* 0x0000000812087224 */ /* 0x000fe200078e020d */
[----:B------:R-:W-:-:S04]  /*4420*/  LEA R167, P0, R10, R167, 0x1 ;  /* 0x000000a70aa77211 */ /* 0x000fc800078008ff */
[----:B------:R-:W-:-:S04]  /*4430*/  IADD3 R11, PT, PT, R11, R8, RZ ;  /* 0x000000080b0b7210 */ /* 0x000fc80007ffe0ff */
[----:B------:R-:W-:Y:S02]  /*4440*/  LEA.HI.X R166, R10, R166, R11, 0x1, P0 ;  /* 0x000000a60aa67211 */ /* 0x000fe400000f0c0b */
.L_x_565:
[----:B------:R-:W-:Y:S05]  /*4450*/  BSYNC.RECONVERGENT B0 ;  /* 0x0000000000007941 */ /* 0x000fea0003800200 */
.L_x_563:
[----:B------:R-:W-:Y:S01]  /*4460*/  IMAD.SHL.U32 R10, R162, 0x40, RZ ;  /* 0x00000040a20a7824 */ /* 0x000fe200078e00ff */
[----:B------:R-:W-:Y:S01]  /*4470*/  LEA R12, P0, R0, R167, 0x1 ;  /* 0x000000a7000c7211 */ /* 0x000fe200078008ff */
[----:B------:R-:W-:Y:S01]  /*4480*/  IMAD.MOV.U32 R11, RZ, RZ, R166 ;  /* 0x000000ffff0b7224 */ /* 0x000fe200078e00a6 */
[----:B------:R-:W-:Y:S02]  /*4490*/  SHF.L.U64.HI R8, R162, 0x6, R163 ;  /* 0x00000006a2087819 */ /* 0x000fe400000102a3 */
[----:B------:R-:W-:Y:S02]  /*44a0*/  IADD3 R14, P1, PT, R10, R12, RZ ;  /* 0x0000000c0a0e7210 */ /* 0x000fe40007f3e0ff */
[----:B------:R-:W-:Y:S02]  /*44b0*/  LEA.HI.X R13, R0, R166, R123, 0x1, P0 ;  /* 0x000000a6000d7211 */ /* 0x000fe400000f0c7b */
[----:B------:R-:W-:Y:S01]  /*44c0*/  IADD3 R16, P0, PT, R10, R14, RZ ;  /* 0x0000000e0a107210 */ /* 0x000fe20007f1e0ff */
[----:B------:R-:W-:-:S02]  /*44d0*/  IMAD.MOV.U32 R10, RZ, RZ, R167 ;  /* 0x000000ffff0a7224 */ /* 0x000fc400078e00a7 */
[----:B------:R-:W-:-:S03]  /*44e0*/  IMAD.X R15, R8, 0x1, R13, P1 ;  /* 0x00000001080f7824 */ /* 0x000fc600008e060d */
[----:B------:R-:W-:Y:S01]  /*44f0*/  @!PT LDS RZ, [RZ] ;  /* 0x00000000fffff984 */ /* 0x000fe20000000800 */
[----:B------:R-:W-:Y:S01]  /*4500*/  @!PT LDS RZ, [RZ] ;  /* 0x00000000fffff984 */ /* 0x000fe20000000800 */
[----:B------:R-:W-:Y:S01]  /*4510*/  @!PT LDS RZ, [RZ] ;  /* 0x00000000fffff984 */ /* 0x000fe20000000800 */
[----:B------:R1:W-:Y:S01]  /*4520*/  LDGSTS.E.BYPASS.LTC128B.128 [R6+0x3000], desc[UR4][R10.64] ;  /* 0x030000000a067fae */ /* 0x0003e2000b981a04 */
[----:B------:R-:W-:-:S03]  /*4530*/  IMAD.X R17, R8, 0x1, R15, P0 ;  /* 0x0000000108117824 */ /* 0x000fc600000e060f */
        /* <DEDUP_REMOVED lines=12> */
.L_x_562:
[----:B------:R-:W-:Y:S05]  /*4600*/  BSYNC.RECONVERGENT B1 ;  /* 0x0000000000017941 */ /* 0x000fea0003800200 */
.L_x_561:
        /* <DEDUP_REMOVED lines=46> */
[----:B------:R-:W3:Y:S01]  /*48f0*/  SHFL.BFLY PT, R52, R11, 0x1, 0x1f ;  /* 0x0c201f000b347f89 */ /* 0x000ee200000e0000 */
[----:B-1----:R-:W-:-:S03]  /*4900*/  FMNMX.FTZ R0, R13, R0, !PT ;  /* 0x000000000d007209 */ /* 0x002fc60007810000 */
[----:B------:R-:W-:Y:S01]  /*4910*/  LDSM.16.MT88.4 R12, [R156+0xb400] ;  /* 0x00b400009c0c783b */ /* 0x000fe20000004200 */
        /* <DEDUP_REMOVED lines=14> */
[----:B------:R-:W1:Y:S01]  /*4a00*/  LDSM.16.MT88.4 R92, [R156+0xb000] ;  /* 0x00b000009c5c783b */ /* 0x000e620000004200 */
[-CC-:B------:R-:W-:Y:S01]  /*4a10*/  FFMA.FTZ R60, R112, R57.reuse, -R62.reuse ;  /* 0x00000039703c7223 */ /* 0x180fe2000001083e */
        /* <DEDUP_REMOVED lines=10> */
[-C--:B------:R-:W-:Y:S01]  /*4ac0*/  FFMA.FTZ R24, R87, R57.reuse, -R132 ;  /* 0x0000003957187223 */ /* 0x080fe20000010884 */
[----:B------:R-:W-:Y:S01]  /*4ad0*/  LDSM.16.MT88.4 R20, [R116+0xb400] ;  /* 0x00b400007414783b */ /* 0x000fe20000004200 */
[-C--:B------:R-:W-:Y:S01]  /*4ae0*/  FFMA.FTZ R42, R37, R57.reuse, -R62 ;  /* 0x00000039252a7223 */ /* 0x080fe2000001083e */
[----:B------:R-:W3:Y:S01]  /*4af0*/  MUFU.EX2 R58, R58 ;  /* 0x0000003a003a7308 */ /* 0x000ee20000000800 */
[-CC-:B------:R-:W-:Y:S01]  /*4b00*/  FFMA.FTZ R44, R191, R57.reuse, -R132.reuse ;  /* 0x00000039bf2c7223 */ /* 0x180fe20000010884 */
[----:B------:R-:W-:Y:S01]  /*4b10*/  LDSM.16.MT88.4 R84, [R116+0xb000] ;  /* 0x00b000007454783b */ /* 0x000fe20000004200 */
[-C--:B------:R-:W-:Y:S01]  /*4b20*/  FFMA.FTZ R41, R193, R57.reuse, -R132 ;  /* 0x00000039c1297223 */ /* 0x080fe20000010884 */
[----:B------:R-:W-:Y:S01]  /*4b30*/  MUFU.EX2 R136, R136 ;  /* 0x0000008800887308 */ /* 0x000fe20000000800 */
[--C-:B------:R-:W-:Y:S01]  /*4b40*/  FFMA.FTZ R43, R39, R57, -R62.reuse ;  /* 0x00000039272b7223 */ /* 0x100fe2000001083e */
[----:B--2---:R-:W-:Y:S01]  /*4b50*/  F2FP.F16.F32.PACK_AB R69, R134, R123 ;  /* 0x0000007b8645723e */ /* 0x004fe200000000ff */
[-CC-:B------:R-:W-:Y:S01]  /*4b60*/  FFMA.FTZ R40, R197, R57.reuse, -R62.reuse ;  /* 0x00000039c5287223 */ /* 0x180fe2000001083e */
[----:B------:R-:W2:Y:S01]  /*4b70*/  MUFU.EX2 R127, R127 ;  /* 0x0000007f007f7308 */ /* 0x000ea20000000800 */
[-C--:B------:R-:W-:Y:S01]  /*4b80*/  FFMA.FTZ R37, R199, R57.reuse, -R62 ;  /* 0x00000039c7257223 */ /* 0x080fe2000001083e */
[-CC-:B------:R-:W-:Y:S01]  /*4b90*/  FFMA.FTZ R38, R195, R57.reuse, -R132.reuse ;  /* 0x00000039c3267223 */ /* 0x180fe20000010884 */
[-CC-:B------:R-:W-:Y:S01]  /*4ba0*/  FFMA.FTZ R201, R201, R57.reuse, -R132.reuse ;  /* 0x00000039c9c97223 */ /* 0x180fe20000010884 */
[----:B------:R-:W-:Y:S01]  /*4bb0*/  MUFU.EX2 R60, R60 ;  /* 0x0000003c003c7308 */ /* 0x000fe20000000800 */
[----:B------:R-:W-:Y:S01]  /*4bc0*/  FFMA.FTZ R6, R155, R57, -R132 ;  /* 0x000000399b067223 */ /* 0x000fe20000010884 */
[----:B---3--:R-:W-:Y:S01]  /*4bd0*/  F2FP.F16.F32.PACK_AB R71, R58, R125 ;  /* 0x0000007d3a47723e */ /* 0x008fe200000000ff */
[-CC-:B------:R-:W-:Y:S01]  /*4be0*/  FFMA.FTZ R36, R153, R57.reuse, -R62.reuse ;  /* 0x0000003999247223 */ /* 0x180fe2000001083e */
[----:B------:R-:W3:Y:S01]  /*4bf0*/  MUFU.EX2 R31, R31 ;  /* 0x0000001f001f7308 */ /* 0x000ee20000000800 */
[-C--:B------:R-:W-:Y:S01]  /*4c00*/  FFMA.FTZ R7, R147, R57.reuse, -R62 ;  /* 0x0000003993077223 */ /* 0x080fe2000001083e */
[-CC-:B------:R-:W-:Y:S01]  /*4c10*/  FFMA.FTZ R5, R145, R57.reuse, -R132.reuse ;  /* 0x0000003991057223 */ /* 0x180fe20000010884 */
[-CC-:B------:R-:W-:Y:S01]  /*4c20*/  FFMA.FTZ R142, R143, R57.reuse, -R132.reuse ;  /* 0x000000398f8e7223 */ /* 0x180fe20000010884 */
[----:B------:R-:W-:Y:S01]  /*4c30*/  MUFU.EX2 R26, R26 ;  /* 0x0000001a001a7308 */ /* 0x000fe20000000800 */
[-C--:B------:R-:W-:Y:S01]  /*4c40*/  FFMA.FTZ R138, R133, R57.reuse, -R132 ;  /* 0x00000039858a7223 */ /* 0x080fe20000010884 */
[----:B--2---:R-:W-:Y:S01]  /*4c50*/  F2FP.F16.F32.PACK_AB R68, R127, R136 ;  /* 0x000000887f44723e */ /* 0x004fe200000000ff */
[-CC-:B------:R-:W-:Y:S01]  /*4c60*/  FFMA.FTZ R144, R139, R57.reuse, -R62.reuse ;  /* 0x000000398b907223 */ /* 0x180fe2000001083e */
[----:B------:R-:W2:Y:S01]  /*4c70*/  MUFU.EX2 R25, R25 ;  /* 0x0000001900197308 */ /* 0x000ea20000000800 */
[-CC-:B------:R-:W-:Y:S01]  /*4c80*/  FFMA.FTZ R140, R135, R57.reuse, -R62.reuse ;  /* 0x00000039878c7223 */ /* 0x180fe2000001083e */
[-C--:B------:R-:W-:Y:S01]  /*4c90*/  FFMA.FTZ R131, R131, R57.reuse, -R62 ;  /* 0x0000003983837223 */ /* 0x080fe2000001083e */
[-CC-:B------:R-:W-:Y:S01]  /*4ca0*/  FFMA.FTZ R129, R129, R57.reuse, -R132.reuse ;  /* 0x0000003981817223 */ /* 0x180fe20000010884 */
[----:B------:R-:W-:Y:S01]  /*4cb0*/  MUFU.EX2 R27, R27 ;  /* 0x0000001b001b7308 */ /* 0x000fe20000000800 */
[-C--:B------:R-:W-:Y:S01]  /*4cc0*/  FFMA.FTZ R141, R141, R57.reuse, -R132 ;  /* 0x000000398d8d7223 */ /* 0x080fe20000010884 */
[----:B---3--:R-:W-:Y:S01]  /*4cd0*/  F2FP.F16.F32.PACK_AB R70, R31, R60 ;  /* 0x0000003c1f46723e */ /* 0x008fe200000000ff */
[-C--:B------:R-:W-:Y:S01]  /*4ce0*/  FFMA.FTZ R137, R137, R57.reuse, -R62 ;  /* 0x0000003989897223 */ /* 0x080fe2000001083e */
[----:B------:R-:W-:Y:S01]  /*4cf0*/  MUFU.EX2 R30, R30 ;  /* 0x0000001e001e7308 */ /* 0x000fe20000000800 */
[----:B------:R-:W-:Y:S01]  /*4d00*/  FADD.FTZ R134, R123, R134 ;  /* 0x000000867b867221 */ /* 0x000fe20000010000 */
[----:B------:R-:W-:Y:S01]  /*4d10*/  FADD.FTZ R127, R136, R127 ;  /* 0x0000007f887f7221 */ /* 0x000fe20000010000 */
[-C--:B------:R-:W-:Y:S01]  /*4d20*/  FFMA.FTZ R123, R53, R57.reuse, -R62 ;  /* 0x00000039357b7223 */ /* 0x080fe2000001083e */
[----:B------:R-:W3:Y:S01]  /*4d30*/  MUFU.EX2 R29, R29 ;  /* 0x0000001d001d7308 */ /* 0x000ee20000000800 */
[C---:B-1----:R-:W-:Y:S01]  /*4d40*/  HMMA.16816.F32 R96, R68.reuse, R92, RZ ;  /* 0x0000005c4460723c */ /* 0x042fe200000018ff */
[----:B--2---:R-:W-:Y:S01]  /*4d50*/  F2FP.F16.F32.PACK_AB R9, R25, R26 ;  /* 0x0000001a1909723e */ /* 0x004fe200000000ff */
[----:B------:R-:W-:Y:S01]  /*4d60*/  FADD.FTZ R125, R125, R134 ;  /* 0x000000867d7d7221 */ /* 0x000fe20000010000 */
[----:B------:R-:W-:Y:S01]  /*4d70*/  MUFU.EX2 R28, R28 ;  /* 0x0000001c001c7308 */ /* 0x000fe20000000800 */
[-CC-:B------:R-:W-:Y:S01]  /*4d80*/  FFMA.FTZ R48, R48, R57.reuse, -R62.reuse ;  /* 0x0000003930307223 */ /* 0x180fe2000001083e */
[----:B------:R-:W-:Y:S01]  /*4d90*/  FFMA.FTZ R47, R47, R57, -R62 ;  /* 0x000000392f2f7223 */ /* 0x000fe2000001083e */
[----:B------:R-:W-:Y:S01]  /*4da0*/  ISETP.GE.AND P0, PT, R4, R165, PT ;  /* 0x000000a50400720c */ /* 0x000fe20003f06270 */
[----:B------:R-:W1:Y:S01]  /*4db0*/  MUFU.EX2 R45, R45 ;  /* 0x0000002d002d7308 */ /* 0x000e620000000800 */
[----:B------:R-:W-:Y:S03]  /*4dc0*/  HMMA.16816.F32 R92, R68, R94, RZ ;  /* 0x0000005e445c723c */ /* 0x000fe600000018ff */
[----:B------:R-:W2:Y:S01]  /*4dd0*/  MUFU.EX2 R24, R24 ;  /* 0x0000001800187308 */ /* 0x000ea20000000800 */
[----:B---3--:R-:W-:-:S03]  /*4de0*/  F2FP.F16.F32.PACK_AB R8, R29, R30 ;  /* 0x0000001e1d08723e */ /* 0x008fc600000000ff */
[----:B------:R-:W-:Y:S01]  /*4df0*/  MUFU.EX2 R44, R44 ;  /* 0x0000002c002c7308 */ /* 0x000fe20000000800 */
[----:B------:R-:W-:Y:S03]  /*4e00*/  HMMA.16816.F32 R104, R68, R100, RZ ;  /* 0x000000644468723c */ /* 0x000fe600000018ff */
[----:B------:R-:W-:Y:S01]  /*4e10*/  MUFU.EX2 R41, R41 ;  /* 0x0000002900297308 */ /* 0x000fe20000000800 */
[----:B-1----:R-:W-:-:S03]  /*4e20*/  F2FP.F16.F32.PACK_AB R10, R45, R28 ;  /* 0x0000001c2d0a723e */ /* 0x002fc600000000ff */
[----:B------:R-:W-:Y:S01]  /*4e30*/  MUFU.EX2 R39, R201 ;  /* 0x000000c900277308 */ /* 0x000fe20000000800 */
[----:B------:R-:W-:Y:S01]  /*4e40*/  HMMA.16816.F32 R100, R68, R102, RZ ;  /* 0x000000664464723c */ /* 0x000fe200000018ff */
[----:B--2---:R-:W-:Y:S02]  /*4e50*/  F2FP.F16.F32.PACK_AB R11, R24, R27 ;  /* 0x0000001b180b723e */ /* 0x004fe400000000ff */
[----:B------:R-:W-:Y:S04]  /*4e60*/  MUFU.EX2 R43, R43 ;  /* 0x0000002b002b7308 */ /* 0x000fe80000000800 */
[----:B------:R-:W1:Y:S01]  /*4e70*/  MUFU.EX2 R42, R42 ;  /* 0x0000002a002a7308 */ /* 0x000e620000000800 */
[C---:B------:R-:W-:Y:S03]  /*4e80*/  HMMA.16816.F32 R96, R8.reuse, R12, R96 ;  /* 0x0000000c0860723c */ /* 0x040fe60000001860 */
[----:B------:R-:W-:Y:S04]  /*4e90*/  MUFU.EX2 R40, R40 ;  /* 0x0000002800287308 */ /* 0x000fe80000000800 */
[----:B------:R-:W2:Y:S01]  /*4ea0*/  MUFU.EX2 R37, R37 ;  /* 0x0000002500257308 */ /* 0x000ea20000000800 */
[C---:B------:R-:W-:Y:S01]  /*4eb0*/  HMMA.16816.F32 R92, R8.reuse, R14, R92 ;  /* 0x0000000e085c723c */ /* 0x040fe2000000185c */
[----:B------:R-:W3:Y:S02]  /*4ec0*/  LDSM.16.MT88.4 R12, [R156+0xd400] ;  /* 0x00d400009c0c783b */ /* 0x000ee40000004200 */
[----:B------:R-:W4:Y:S04]  /*4ed0*/  MUFU.EX2 R38, R38 ;  /* 0x0000002600267308 */ /* 0x000f280000000800 */
[----:B------:R-:W-:Y:S01]  /*4ee0*/  MUFU.EX2 R6, R6 ;  /* 0x0000000600067308 */ /* 0x000fe20000000800 */
[C---:B------:R-:W-:Y:S03]  /*4ef0*/  HMMA.16816.F32 R104, R8.reuse, R16, R104 ;  /* 0x000000100868723c */ /* 0x040fe60000001868 */
[----:B------:R-:W-:Y:S04]  /*4f00*/  MUFU.EX2 R36, R36 ;  /* 0x0000002400247308 */ /* 0x000fe80000000800 */
[----:B------:R-:W-:Y:S01]  /*4f10*/  MUFU.EX2 R7, R7 ;  /* 0x0000000700077308 */ /* 0x000fe20000000800 */
[----:B------:R-:W-:Y:S01]  /*4f20*/  HMMA.16816.F32 R100, R8, R18, R100 ;  /* 0x000000120864723c */ /* 0x000fe20000001864 */
[----:B------:R-:W5:Y:S02]  /*4f30*/  LDSM.16.MT88.4 R16, [R116+0xd000] ;  /* 0x00d000007410783b */ /* 0x000f640000004200 */
        /* <DEDUP_REMOVED lines=8> */
[----:B------:R-:W-:Y:S03]  /*4fc0*/  HMMA.16816.F32 R112, R68, R108, RZ ;  /* 0x0000006c4470723c */ /* 0x000fe600000018ff */
[----:B------:R-:W-:Y:S04]  /*4fd0*/  MUFU.EX2 R140, R140 ;  /* 0x0000008c008c7308 */ /* 0x000fe80000000800 */
[----:B------:R-:W-:Y:S01]  /*4fe0*/  MUFU.EX2 R131, R131 ;  /* 0x0000008300837308 */ /* 0x000fe20000000800 */
[----:B---3--:R-:W-:Y:S03]  /*4ff0*/  HMMA.16816.F32 R80, R8, R12, R80 ;  /* 0x0000000c0850723c */ /* 0x008fe60000001850 */
[----:B------:R-:W-:Y:S01]  /*5000*/  MUFU.EX2 R129, R129 ;  /* 0x0000008100817308 */ /* 0x000fe20000000800 */
[-CC-:B-1----:R-:W-:Y:S01]  /*5010*/  FFMA.FTZ R137, R126, R57.reuse, -R132.reuse ;  /* 0x000000397e897223 */ /* 0x182fe20000010884 */
[----:B------:R-:W-:-:S02]  /*5020*/  FFMA.FTZ R126, R61, R57, -R132 ;  /* 0x000000393d7e7223 */ /* 0x000fc40000010884 */
[----:B------:R-:W-:Y:S01]  /*5030*/  MUFU.EX2 R47, R47 ;  /* 0x0000002f002f7308 */ /* 0x000fe20000000800 */
[----:B------:R-:W-:Y:S01]  /*5040*/  HMMA.16816.F32 R76, R8, R14, R76 ;  /* 0x0000000e084c723c */ /* 0x000fe2000000184c */
[----:B------:R-:W1:Y:S07]  /*5050*/  LDSM.16.MT88.4 R12, [R116+0xd400] ;  /* 0x00d40000740c783b */ /* 0x000e6e0000004200 */
[C---:B------:R-:W-:Y:S08]  /*5060*/  HMMA.16816.F32 R88, R68.reuse, R84, RZ ;  /* 0x000000544458723c */ /* 0x040ff000000018ff */
[C---:B------:R-:W-:Y:S08]  /*5070*/  HMMA.16816.F32 R108, R68.reuse, R110, RZ ;  /* 0x0000006e446c723c */ /* 0x040ff000000018ff */
[C---:B------:R-:W-:Y:S08]  /*5080*/  HMMA.16816.F32 R84, R68.reuse, R86, RZ ;  /* 0x000000564454723c */ /* 0x040ff000000018ff */
[C---:B-----5:R-:W-:Y:S08]  /*5090*/  HMMA.16816.F32 R72, R68.reuse, R16, RZ ;  /* 0x000000104448723c */ /* 0x060ff000000018ff */
[----:B------:R-:W-:Y:S01]  /*50a0*/  HMMA.16816.F32 R68, R68, R18, RZ ;  /* 0x000000124444723c */ /* 0x000fe200000018ff */
[----:B------:R-:W-:Y:S07]  /*50b0*/  LDSM.16.MT88.4 R16, [R116+0xa400] ;  /* 0x00a400007410783b */ /* 0x000fee0000004200 */
[----:B------:R-:W-:Y:S01]  /*50c0*/  HMMA.16816.F32 R112, R8, R32, R112 ;  /* 0x000000200870723c */ /* 0x000fe20000001870 */
[-C--:B------:R-:W-:Y:S01]  /*50d0*/  FFMA.FTZ R33, R179, R57.reuse, -R132 ;  /* 0x00000039b3217223 */ /* 0x080fe20000010884 */
[----:B------:R-:W-:-:S05]  /*50e0*/  FFMA.FTZ R32, R149, R57, -R62 ;  /* 0x0000003995207223 */ /* 0x000fca000001083e */
        /* <DEDUP_REMOVED lines=9> */
[C---:B------:R-:W-:Y:S03]  /*5180*/  HMMA.16816.F32 R88, R8.reuse, R20, R88 ;  /* 0x000000140858723c */ /* 0x040fe60000001858 */
[----:B------:R-:W3:Y:S05]  /*5190*/  MUFU.EX2 R35, R35 ;  /* 0x0000002300237308 */ /* 0x000eea0000000800 */
[----:B------:R-:W-:Y:S01]  /*51a0*/  HMMA.16816.F32 R84, R8, R22, R84 ;  /* 0x000000160854723c */ /* 0x000fe20000001854 */
[----:B------:R-:W-:Y:S01]  /*51b0*/  F2FP.F16.F32.PACK_AB R8, R42, R43 ;  /* 0x0000002b2a08723e */ /* 0x000fe200000000ff */
[----:B------:R-:W-:Y:S01]  /*51c0*/  LDSM.16.MT88.4 R20, [R156+0xa400] ;  /* 0x00a400009c14783b */ /* 0x000fe20000004200 */
[----:B------:R-:W-:-:S02]  /*51d0*/  F2FP.F16.F32.PACK_AB R9, R41, R44 ;  /* 0x0000002c2909723e */ /* 0x000fc400000000ff */
[----:B--2---:R-:W-:Y:S02]  /*51e0*/  F2FP.F16.F32.PACK_AB R10, R37, R40 ;  /* 0x00000028250a723e */ /* 0x004fe400000000ff */
[----:B----4-:R-:W-:-:S07]  /*51f0*/  F2FP.F16.F32.PACK_AB R11, R38, R39 ;  /* 0x00000027260b723e */ /* 0x010fce00000000ff */
        /* <DEDUP_REMOVED lines=18> */
[----:B---3--:R-:W-:-:S02]  /*5320*/  F2FP.F16.F32.PACK_AB R8, R35, R36 ;  /* 0x000000242308723e */ /* 0x008fc400000000ff */
        /* <DEDUP_REMOVED lines=53> */
[-CC-:B------:R-:W-:Y:S01]  /*5680*/  FFMA.FTZ R10, R117, R57.reuse, -R132.reuse ;  /* 0x00000039750a7223 */ /* 0x180fe20000010884 */
[-CC-:B------:R-:W-:Y:S01]  /*5690*/  FFMA.FTZ R117, R59, R57.reuse, -R132.reuse ;  /* 0x000000393b757223 */ /* 0x180fe20000010884 */
[-C--:B------:R-:W-:Y:S01]  /*56a0*/  FFMA.FTZ R132, R64, R57.reuse, -R132 ;  /* 0x0000003940847223 */ /* 0x080fe20000010884 */
[----:B------:R-:W-:Y:S01]  /*56b0*/  MUFU.EX2 R59, R11 ;  /* 0x0000000b003b7308 */ /* 0x000fe20000000800 */
[----:B------:R-:W1:Y:S01]  /*56c0*/  LDSM.16.MT88.4 R12, [R156+0xc400] ;  /* 0x00c400009c0c783b */ /* 0x000e620000004200 */
[-CC-:B------:R-:W-:Y:S01]  /*56d0*/  FFMA.FTZ R67, R54, R57.reuse, -R62.reuse ;  /* 0x0000003936437223 */ /* 0x180fe2000001083e */
[-CC-:B------:R-:W-:Y:S01]  /*56e0*/  FFMA.FTZ R54, R50, R57.reuse, -R62.reuse ;  /* 0x0000003932367223 */ /* 0x180fe2000001083e */
[----:B------:R-:W2:Y:S01]  /*56f0*/  MUFU.EX2 R64, R10 ;  /* 0x0000000a00407308 */ /* 0x000ea20000000800 */
[-CC-:B------:R-:W-:Y:S01]  /*5700*/  FFMA.FTZ R50, R49, R57.reuse, -R62.reuse ;  /* 0x0000003931327223 */ /* 0x180fe2000001083e */
[----:B------:R-:W-:Y:S01]  /*5710*/  FADD.FTZ R49, R58, R125 ;  /* 0x0000007d3a317221 */ /* 0x000fe20000010000 */
[-CC-:B------:R-:W-:Y:S01]  /*5720*/  FFMA.FTZ R119, R51, R57.reuse, -R62.reuse ;  /* 0x0000003933777223 */ /* 0x180fe2000001083e */
[----:B------:R2:W-:Y:S01]  /*5730*/  MUFU.EX2 R61, R9 ;  /* 0x00000009003d7308 */ /* 0x0005e20000000800 */
[----:B------:R-:W-:Y:S01]  /*5740*/  FFMA.FTZ R57, R46, R57, -R62 ;  /* 0x000000392e397223 */ /* 0x000fe2000001083e */
[----:B------:R-:W-:Y:S01]  /*5750*/  FADD.FTZ R62, R60, R127 ;  /* 0x0000007f3c3e7221 */ /* 0x000fe20000010000 */
[----:B------:R-:W-:Y:S01]  /*5760*/  FADD.FTZ R26, R26, R49 ;  /* 0x000000311a1a7221 */ /* 0x000fe20000010000 */
[----:B------:R-:W-:Y:S02]  /*5770*/  MUFU.EX2 R63, R63 ;  /* 0x0000003f003f7308 */ /* 0x000fe40000000800 */
[----:B------:R-:W-:Y:S01]  /*5780*/  FADD.FTZ R31, R31, R62 ;  /* 0x0000003e1f1f7221 */ /* 0x000fe20000010000 */
[----:B------:R-:W-:Y:S01]  /*5790*/  FADD.FTZ R26, R25, R26 ;  /* 0x0000001a191a7221 */ /* 0x000fe20000010000 */
[----:B------:R-:W-:Y:S02]  /*57a0*/  MUFU.EX2 R122, R122 ;  /* 0x0000007a007a7308 */ /* 0x000fe40000000800 */
[----:B------:R-:W-:Y:S01]  /*57b0*/  FADD.FTZ R30, R30, R31 ;  /* 0x0000001f1e1e7221 */ /* 0x000fe20000010000 */
[----:B------:R-:W-:Y:S01]  /*57c0*/  FADD.FTZ R27, R27, R26 ;  /* 0x0000001a1b1b7221 */ /* 0x000fe20000010000 */
[----:B------:R-:W-:Y:S01]  /*57d0*/  MUFU.EX2 R66, R66 ;  /* 0x0000004200427308 */ /* 0x000fe20000000800 */
[----:B--2---:R-:W-:Y:S01]  /*57e0*/  F2FP.F16.F32.PACK_AB R9, R64, R59 ;  /* 0x0000003b4009723e */ /* 0x004fe200000000ff */
[----:B------:R-:W-:-:S02]  /*57f0*/  FADD.FTZ R29, R29, R30 ;  /* 0x0000001e1d1d7221 */ /* 0x000fc40000010000 */
[----:B------:R-:W2:Y:S02]  /*5800*/  MUFU.EX2 R55, R55 ;  /* 0x0000003700377308 */ /* 0x000ea40000000800 */
[----:B------:R-:W-:Y:S02]  /*5810*/  FADD.FTZ R62, R28, R29 ;  /* 0x0000001d1c3e7221 */ /* 0x000fe40000010000 */
[----:B------:R3:W4:Y:S01]  /*5820*/  MUFU.EX2 R56, R8 ;  /* 0x0000000800387308 */ /* 0x0007220000000800 */
[----:B------:R-:W-:Y:S01]  /*5830*/  LDSM.16.MT88.4 R28, [R116+0xa800] ;  /* 0x00a80000741c783b */ /* 0x000fe20000004200 */
[----:B------:R-:W-:Y:S02]  /*5840*/  FADD.FTZ R62, R45, R62 ;  /* 0x0000003e2d3e7221 */ /* 0x000fe40000010000 */
[----:B------:R-:W-:Y:S04]  /*5850*/  MUFU.EX2 R58, R137 ;  /* 0x00000089003a7308 */ /* 0x000fe80000000800 */
[----:B------:R-:W-:Y:S01]  /*5860*/  MUFU.EX2 R53, R130 ;  /* 0x0000008200357308 */ /* 0x000fe20000000800 */
[----:B--2---:R-:W-:-:S03]  /*5870*/  F2FP.F16.F32.PACK_AB R10, R55, R66 ;  /* 0x00000042370a723e */ /* 0x004fc600000000ff */
[----:B------:R-:W-:Y:S01]  /*5880*/  MUFU.EX2 R46, R128 ;  /* 0x00000080002e7308 */ /* 0x000fe20000000800 */
[----:B---3--:R-:W-:Y:S02]  /*5890*/  F2FP.F16.F32.PACK_AB R8, R122, R63 ;  /* 0x0000003f7a08723e */ /* 0x008fe400000000ff */
[----:B----4-:R-:W-:Y:S01]  /*58a0*/  F2FP.F16.F32.PACK_AB R11, R56, R61 ;  /* 0x0000003d380b723e */ /* 0x010fe200000000ff */
[----:B------:R2:W-:Y:S04]  /*58b0*/  MUFU.EX2 R60, R123 ;  /* 0x0000007b003c7308 */ /* 0x0005e80000000800 */
[----:B------:R-:W3:Y:S02]  /*58c0*/  MUFU.EX2 R67, R67 ;  /* 0x0000004300437308 */ /* 0x000ee40000000800 */
[C---:B------:R-:W-:Y:S02]  /*58d0*/  HMMA.16816.F32 R112, R8.reuse, R20, R112 ;  /* 0x000000140870723c */ /* 0x040fe40000001870 */
[----:B------:R-:W-:Y:S04]  /*58e0*/  MUFU.EX2 R49, R119 ;  /* 0x0000007700317308 */ /* 0x000fe80000000800 */
[----:B------:R-:W4:Y:S02]  /*58f0*/  MUFU.EX2 R54, R54 ;  /* 0x0000003600367308 */ /* 0x000f240000000800 */
[----:B------:R-:W-:Y:S01]  /*5900*/  HMMA.16816.F32 R108, R8, R22, R108 ;  /* 0x00000016086c723c */ /* 0x000fe2000000186c */
[----:B------:R-:W5:Y:S01]  /*5910*/  LDSM.16.MT88.4 R20, [R116+0xc400] ;  /* 0x00c400007414783b */ /* 0x000f620000004200 */
[----:B------:R-:W4:Y:S01]  /*5920*/  MUFU.EX2 R51, R126 ;  /* 0x0000007e00337308 */ /* 0x000f220000000800 */
[----:B--2---:R-:W-:-:S02]  /*5930*/  FADD.FTZ R123, R24, R27 ;  /* 0x0000001b187b7221 */ /* 0x004fc40000010000 */
[----:B------:R-:W-:Y:S01]  /*5940*/  LDSM.16.MT88.4 R24, [R156+0xc800] ;  /* 0x00c800009c18783b */ /* 0x000fe20000004200 */
[----:B------:R-:W-:Y:S01]  /*5950*/  MUFU.EX2 R65, R65 ;  /* 0x0000004100417308 */ /* 0x000fe20000000800 */
[----:B------:R-:W-:Y:S01]  /*5960*/  FADD.FTZ R44, R44, R123 ;  /* 0x0000007b2c2c7221 */ /* 0x000fe20000010000 */
[----:B------:R-:W-:Y:S02]  /*5970*/  HMMA.16816.F32 R104, R8, R16, R104 ;  /* 0x000000100868723c */ /* 0x000fe40000001868 */
[----:B------:R-:W-:Y:S01]  /*5980*/  MUFU.EX2 R124, R124 ;  /* 0x0000007c007c7308 */ /* 0x000fe20000000800 */
[----:B------:R-:W-:-:S03]  /*5990*/  FADD.FTZ R44, R41, R44 ;  /* 0x0000002c292c7221 */ /* 0x000fc60000010000 */
[----:B------:R-:W-:Y:S02]  /*59a0*/  MUFU.EX2 R50, R50 ;  /* 0x0000003200327308 */ /* 0x000fe40000000800 */
[C---:B------:R-:W-:Y:S01]  /*59b0*/  HMMA.16816.F32 R100, R8.reuse, R18, R100 ;  /* 0x000000120864723c */ /* 0x040fe20000001864 */
[----:B------:R-:W2:Y:S01]  /*59c0*/  LDSM.16.MT88.4 R16, [R156+0xe400] ;  /* 0x00e400009c10783b */ /* 0x000ea20000004200 */
[----:B------:R-:W-:Y:S04]  /*59d0*/  MUFU.EX2 R188, R57 ;  /* 0x0000003900bc7308 */ /* 0x000fe80000000800 */
[----:B------:R-:W-:Y:S02]  /*59e0*/  MUFU.EX2 R189, R132 ;  /* 0x0000008400bd7308 */ /* 0x000fe40000000800 */
[C---:B-1----:R-:W-:Y:S08]  /*59f0*/  HMMA.16816.F32 R96, R8.reuse, R12, R96 ;  /* 0x0000000c0860723c */ /* 0x042ff00000001860 */
[C---:B------:R-:W-:Y:S01]  /*5a00*/  HMMA.16816.F32 R92, R8.reuse, R14, R92 ;  /* 0x0000000e085c723c */ /* 0x040fe2000000185c */
[----:B------:R-:W1:Y:S07]  /*5a10*/  LDSM.16.MT88.4 R12, [R116+0xe400] ;  /* 0x00e40000740c783b */ /* 0x000e6e0000004200 */
[C---:B-----5:R-:W-:Y:S08]  /*5a20*/  HMMA.16816.F32 R88, R8.reuse, R20, R88 ;  /* 0x000000140858723c */ /* 0x060ff00000001858 */
[C---:B------:R-:W-:Y:S01]  /*5a30*/  HMMA.16816.F32 R84, R8.reuse, R22, R84 ;  /* 0x000000160854723c */ /* 0x040fe20000001854 */
[----:B------:R-:W5:Y:S07]  /*5a40*/  LDSM.16.MT88.4 R20, [R156+0xa800] ;  /* 0x00a800009c14783b */ /* 0x000f6e0000004200 */
[C---:B--2---:R-:W-:Y:S08]  /*5a50*/  HMMA.16816.F32 R80, R8.reuse, R16, R80 ;  /* 0x000000100850723c */ /* 0x044ff00000001850 */
[C---:B------:R-:W-:Y:S01]  /*5a60*/  HMMA.16816.F32 R76, R8.reuse, R18, R76 ;  /* 0x00000012084c723c */ /* 0x040fe2000000184c */
[----:B------:R-:W2:Y:S07]  /*5a70*/  LDSM.16.MT88.4 R16, [R116+0xc800] ;  /* 0x00c800007410783b */ /* 0x000eae0000004200 */
[C---:B-1----:R-:W-:Y:S08]  /*5a80*/  HMMA.16816.F32 R72, R8.reuse, R12, R72 ;  /* 0x0000000c0848723c */ /* 0x042ff00000001848 */
[----:B------:R-:W-:Y:S01]  /*5a90*/  HMMA.16816.F32 R68, R8, R14, R68 ;  /* 0x0000000e0844723c */ /* 0x000fe20000001844 */
[----:B---3--:R-:W-:Y:S01]  /*5aa0*/  F2FP.F16.F32.PACK_AB R8, R67, R60 ;  /* 0x0000003c4308723e */ /* 0x008fe200000000ff */
[----:B------:R-:W1:Y:S01]  /*5ab0*/  LDSM.16.MT88.4 R12, [R156+0xe800] ;  /* 0x00e800009c0c783b */ /* 0x000e620000004200 */
[----:B------:R-:W-:-:S02]  /*5ac0*/  F2FP.F16.F32.PACK_AB R9, R53, R58 ;  /* 0x0000003a3509723e */ /* 0x000fc400000000ff */
[----:B----4-:R-:W-:Y:S02]  /*5ad0*/  F2FP.F16.F32.PACK_AB R10, R54, R49 ;  /* 0x00000031360a723e */ /* 0x010fe400000000ff */
[----:B------:R-:W-:-:S07]  /*5ae0*/  F2FP.F16.F32.PACK_AB R11, R51, R46 ;  /* 0x0000002e330b723e */ /* 0x000fce00000000ff */
[C---:B-----5:R-:W-:Y:S08]  /*5af0*/  HMMA.16816.F32 R112, R8.reuse, R20, R112 ;  /* 0x000000140870723c */ /* 0x060ff00000001870 */
[C---:B------:R-:W-:Y:S01]  /*5b00*/  HMMA.16816.F32 R108, R8.reuse, R22, R108 ;  /* 0x00000016086c723c */ /* 0x040fe2000000186c */
[----:B------:R-:W3:Y:S07]  /*5b10*/  LDSM.16.MT88.4 R20, [R116+0xe800] ;  /* 0x00e800007414783b */ /* 0x000eee0000004200 */
[----:B------:R-:W-:Y:S01]  /*5b20*/  HMMA.16816.F32 R100, R8, R30, R100 ;  /* 0x0000001e0864723c */ /* 0x000fe20000001864 */
[----:B------:R-:W-:-:S04]  /*5b30*/  FADD.FTZ R31, R39, R44 ;  /* 0x0000002c271f7221 */ /* 0x000fc80000010000 */
[----:B------:R-:W-:-:S03]  /*5b40*/  FADD.FTZ R31, R38, R31 ;  /* 0x0000001f261f7221 */ /* 0x000fc60000010000 */
[----:B--2---:R-:W-:Y:S01]  /*5b50*/  HMMA.16816.F32 R88, R8, R16, R88 ;  /* 0x000000100858723c */ /* 0x004fe20000001858 */
[----:B------:R-:W-:-:S04]  /*5b60*/  FADD.FTZ R34, R34, R31 ;  /* 0x0000001f22227221 */ /* 0x000fc80000010000 */
[----:B------:R-:W-:-:S03]  /*5b70*/  FADD.FTZ R33, R33, R34 ;  /* 0x0000002221217221 */ /* 0x000fc60000010000 */
[----:B------:R-:W-:Y:S01]  /*5b80*/  HMMA.16816.F32 R84, R8, R18, R84 ;  /* 0x000000120854723c */ /* 0x000fe20000001854 */
[----:B------:R-:W2:Y:S01]  /*5b90*/  LDSM.16.MT88.4 R16, [R116+0xac00] ;  /* 0x00ac00007410783b */ /* 0x000ea20000004200 */
[----:B------:R-:W-:-:S04]  /*5ba0*/  FADD.FTZ R6, R6, R33 ;  /* 0x0000002106067221 */ /* 0x000fc80000010000 */
[----:B------:R-:W-:Y:S02]  /*5bb0*/  FADD.FTZ R5, R5, R6 ;  /* 0x0000000605057221 */ /* 0x000fe40000010000 */
[----:B-1----:R-:W-:Y:S02]  /*5bc0*/  HMMA.16816.F32 R80, R8, R12, R80 ;  /* 0x0000000c0850723c */ /* 0x002fe40000001850 */
[----:B------:R-:W-:-:S04]  /*5bd0*/  FADD.FTZ R142, R142, R5 ;  /* 0x000000058e8e7221 */ /* 0x000fc80000010000 */
[----:B------:R-:W-:Y:S02]  /*5be0*/  FADD.FTZ R133, R133, R142 ;  /* 0x0000008e85857221 */ /* 0x000fe40000010000 */
[----:B------:R-:W-:Y:S01]  /*5bf0*/  HMMA.16816.F32 R76, R8, R14, R76 ;  /* 0x0000000e084c723c */ /* 0x000fe2000000184c */
[----:B------:R-:W-:Y:S01]  /*5c00*/  LDSM.16.MT88.4 R12, [R156+0xcc00] ;  /* 0x00cc00009c0c783b */ /* 0x000fe20000004200 */
[----:B------:R-:W-:-:S04]  /*5c10*/  FADD.FTZ R6, R138, R133 ;  /* 0x000000858a067221 */ /* 0x000fc80000010000 */
[----:B------:R-:W-:Y:S02]  /*5c20*/  FADD.FTZ R6, R129, R6 ;  /* 0x0000000681067221 */ /* 0x000fe40000010000 */
[----:B---3--:R-:W-:Y:S01]  /*5c30*/  HMMA.16816.F32 R72, R8, R20, R72 ;  /* 0x000000140848723c */ /* 0x008fe20000001848 */
[----:B------:R-:W-:Y:S01]  /*5c40*/  FADD.FTZ R21, R43, R62 ;  /* 0x0000003e2b157221 */ /* 0x000fe20000010000 */
[----:B------:R-:W-:-:S03]  /*5c50*/  FADD.FTZ R59, R59, R6 ;  /* 0x000000063b3b7221 */ /* 0x000fc60000010000 */
[----:B------:R-:W-:Y:S01]  /*5c60*/  FADD.FTZ R21, R42, R21 ;  /* 0x000000152a157221 */ /* 0x000fe20000010000 */
[----:B------:R-:W-:Y:S02]  /*5c70*/  FADD.FTZ R64, R64, R59 ;  /* 0x0000003b40407221 */ /* 0x000fe40000010000 */
[----:B------:R-:W-:Y:S01]  /*5c80*/  HMMA.16816.F32 R68, R8, R22, R68 ;  /* 0x000000160844723c */ /* 0x000fe20000001844 */
[----:B------:R-:W-:Y:S01]  /*5c90*/  FADD.FTZ R40, R40, R21 ;  /* 0x0000001528287221 */ /* 0x000fe20000010000 */
[----:B------:R-:W-:Y:S01]  /*5ca0*/  FADD.FTZ R61, R61, R64 ;  /* 0x000000403d3d7221 */ /* 0x000fe20000010000 */
[----:B------:R-:W1:Y:S02]  /*5cb0*/  LDSM.16.MT88.4 R20, [R116+0xcc00] ;  /* 0x00cc00007414783b */ /* 0x000e640000004200 */
[----:B------:R-:W-:-:S03]  /*5cc0*/  FADD.FTZ R37, R37, R40 ;  /* 0x0000002825257221 */ /* 0x000fc60000010000 */
[C---:B------:R-:W-:Y:S01]  /*5cd0*/  HMMA.16816.F32 R104, R8.reuse, R28, R104 ;  /* 0x0000001c0868723c */ /* 0x040fe20000001868 */
[----:B------:R-:W-:Y:S01]  /*5ce0*/  FADD.FTZ R36, R36, R37 ;  /* 0x0000002524247221 */ /* 0x000fe20000010000 */
[----:B------:R-:W3:Y:S03]  /*5cf0*/  MUFU.EX2 R28, R117 ;  /* 0x00000075001c7308 */ /* 0x000ee60000000800 */
[----:B------:R-:W-:Y:S01]  /*5d00*/  FADD.FTZ R35, R35, R36 ;  /* 0x0000002423237221 */ /* 0x000fe20000010000 */
[----:B------:R-:W4:Y:S02]  /*5d10*/  MUFU.EX2 R29, R48 ;  /* 0x00000030001d7308 */ /* 0x000f240000000800 */
[----:B------:R-:W-:Y:S01]  /*5d20*/  HMMA.16816.F32 R96, R8, R24, R96 ;  /* 0x000000180860723c */ /* 0x000fe20000001860 */
[----:B------:R-:W-:-:S04]  /*5d30*/  FADD.FTZ R32, R32, R35 ;  /* 0x0000002320207221 */ /* 0x000fc80000010000 */
[----:B------:R-:W-:-:S03]  /*5d40*/  FADD.FTZ R7, R7, R32 ;  /* 0x0000002007077221 */ /* 0x000fc60000010000 */
[----:B------:R-:W-:Y:S01]  /*5d50*/  HMMA.16816.F32 R92, R8, R26, R92 ;  /* 0x0000001a085c723c */ /* 0x000fe2000000185c */
[----:B---3--:R-:W-:Y:S01]  /*5d60*/  F2FP.F16.F32.PACK_AB R9, R28, R65 ;  /* 0x000000411c09723e */ /* 0x008fe200000000ff */
[----:B------:R-:W-:Y:S01]  /*5d70*/  FADD.FTZ R144, R144, R7 ;  /* 0x0000000790907221 */ /* 0x000fe20000010000 */
[----:B------:R-:W-:Y:S01]  /*5d80*/  F2FP.F16.F32.PACK_AB R10, R188, R47 ;  /* 0x0000002fbc0a723e */ /* 0x000fe200000000ff */
[----:B------:R-:W3:Y:S01]  /*5d90*/  LDSM.16.MT88.4 R24, [R156+0xac00] ;  /* 0x00ac00009c18783b */ /* 0x000ee20000004200 */
[----:B----4-:R-:W-:Y:S01]  /*5da0*/  F2FP.F16.F32.PACK_AB R8, R29, R50 ;  /* 0x000000321d08723e */ /* 0x010fe200000000ff */
[----:B------:R-:W-:Y:S01]  /*5db0*/  FADD.FTZ R135, R135, R144 ;  /* 0x0000009087877221 */ /* 0x000fe20000010000 */
[----:B------:R-:W-:-:S07]  /*5dc0*/  F2FP.F16.F32.PACK_AB R11, R189, R124 ;  /* 0x0000007cbd0b723e */ /* 0x000fce00000000ff */
[C---:B--2---:R-:W-:Y:S08]  /*5dd0*/  HMMA.16816.F32 R104, R8.reuse, R16, R104 ;  /* 0x000000100868723c */ /* 0x044ff00000001868 */
[----:B-1----:R-:W-:Y:S01]  /*5de0*/  HMMA.16816.F32 R88, R8, R20, R88 ;  /* 0x000000140858723c */ /* 0x002fe20000001858 */
[----:B------:R-:W-:-:S04]  /*5df0*/  FADD.FTZ R20, R140, R135 ;  /* 0x000000878c147221 */ /* 0x000fc80000010000 */
[----:B------:R-:W-:-:S03]  /*5e00*/  FADD.FTZ R20, R131, R20 ;  /* 0x0000001483147221 */ /* 0x000fc60000010000 */
[----:B------:R-:W-:Y:S01]  /*5e10*/  HMMA.16816.F32 R100, R8, R18, R100 ;  /* 0x000000120864723c */ /* 0x000fe20000001864 */
[----:B------:R-:W-:Y:S01]  /*5e20*/  FADD.FTZ R5, R63, R20 ;  /* 0x000000143f057221 */ /* 0x000fe20000010000 */
[----:B------:R-:W1:Y:S03]  /*5e30*/  LDSM.16.MT88.4 R16, [R156+0xec00] ;  /* 0x00ec00009c10783b */ /* 0x000e660000004200 */
[----:B------:R-:W-:-:S03]  /*5e40*/  FADD.FTZ R5, R122, R5 ;  /* 0x000000057a057221 */ /* 0x000fc60000010000 */
[----:B------:R-:W-:Y:S01]  /*5e50*/  HMMA.16816.F32 R96, R8, R12, R96 ;  /* 0x0000000c0860723c */ /* 0x000fe20000001860 */
[----:B------:R-:W-:Y:S01]  /*5e60*/  FADD.FTZ R66, R66, R5 ;  /* 0x0000000542427221 */ /* 0x000fe20000010000 */
[----:B------:R-:W-:-:S03]  /*5e70*/  FADD.FTZ R5, R56, R61 ;  /* 0x0000003d38057221 */ /* 0x000fc60000010000 */
[----:B------:R-:W-:Y:S01]  /*5e80*/  FADD.FTZ R55, R55, R66 ;  /* 0x0000004237377221 */ /* 0x000fe20000010000 */
[----:B------:R-:W-:Y:S02]  /*5e90*/  FADD.FTZ R58, R58, R5 ;  /* 0x000000053a3a7221 */ /* 0x000fe40000010000 */
        /* <DEDUP_REMOVED lines=13> */
[----:B------:R-:W-:-:S03]  /*5f70*/  FADD.FTZ R65, R28, R65 ;  /* 0x000000411c417221 */ /* 0x000fc60000010000 */
[----:B------:R-:W-:Y:S01]  /*5f80*/  FADD.FTZ R50, R29, R50 ;  /* 0x000000321d327221 */ /* 0x000fe20000010000 */
[----:B------:R-:W-:Y:S01]  /*5f90*/  FADD.FTZ R124, R124, R65 ;  /* 0x000000417c7c7221 */ /* 0x000fe20000010000 */
[----:B------:R-:W-:Y:S02]  /*5fa0*/  HMMA.16816.F32 R84, R8, R22, R84 ;  /* 0x000000160854723c */ /* 0x000fe40000001854 */
[----:B------:R-:W-:Y:S01]  /*5fb0*/  FADD.FTZ R47, R47, R50 ;  /* 0x000000322f2f7221 */ /* 0x000fe20000010000 */
[----:B------:R-:W-:-:S03]  /*5fc0*/  FADD.FTZ R189, R189, R124 ;  /* 0x0000007cbdbd7221 */ /* 0x000fc60000010000 */
[----:B------:R-:W-:Y:S02]  /*5fd0*/  FADD.FTZ R188, R188, R47 ;  /* 0x0000002fbcbc7221 */ /* 0x000fe40000010000 */
        /* <DEDUP_REMOVED lines=12> */
.L_x_573:
        /* <DEDUP_REMOVED lines=78> */
.L_x_568:
[----:B------:R-:W-:Y:S05]  /*6580*/  BSYNC.RECONVERGENT B0 ;  /* 0x0000000000007941 */ /* 0x000fea0003800200 */
.L_x_567:
[----:B------:R-:W1:Y:S01]  /*6590*/  S2UR UR6, SR_CgaCtaId ;  /* 0x00000000000679c3 */ /* 0x000e620000008800 */
[----:B------:R-:W-:Y:S01]  /*65a0*/  SHF.L.U32 R174, R171, 0x3, RZ ;  /* 0x00000003abae7819 */ /* 0x000fe200000006ff */
[----:B------:R-:W-:Y:S01]  /*65b0*/  UMOV UR7, 0x400 ;  /* 0x0000040000077882 */ /* 0x000fe20000000000 */
[----:B------:R-:W-:Y:S01]  /*65c0*/  SHF.L.U32 R191, R180, 0x5, RZ ;  /* 0x00000005b4bf7819 */ /* 0x000fe200000006ff */
[----:B------:R-:W-:Y:S01]  /*65d0*/  BSSY.RECONVERGENT B1, `(.L_x_569) ;  /* 0x00001a2000017945 */ /* 0x000fe20003800200 */
[C---:B------:R-:W-:Y:S02]  /*65e0*/  LOP3.LUT R0, R174.reuse, 0x18, RZ, 0xc0, !PT ;  /* 0x00000018ae007812 */ /* 0x040fe400078ec0ff */
[----:B------:R-:W-:Y:S02]  /*65f0*/  LOP3.LUT R190, R174, 0x1f00, RZ, 0xc0, !PT ;  /* 0x00001f00aebe7812 */ /* 0x000fe400078ec0ff */
[----:B------:R-:W-:Y:S02]  /*6600*/  LOP3.LUT R0, R173, R0, RZ, 0x3c, !PT ;  /* 0x00000000ad007212 */ /* 0x000fe400078e3cff */
[----:B------:R-:W-:Y:S02]  /*6610*/  LOP3.LUT R191, R190, 0x20, R191, 0xf8, !PT ;  /* 0x00000020bebf7812 */ /* 0x000fe400078ef8bf */
[C---:B------:R-:W-:Y:S02]  /*6620*/  IADD3 R194, P1, PT, R179.reuse, R168, RZ ;  /* 0x000000a8b3c27210 */ /* 0x040fe40007f3e0ff */
[----:B------:R-:W-:Y:S02]  /*6630*/  IADD3 R193, PT, PT, R0, R191, RZ ;  /* 0x000000bf00c17210 */ /* 0x000fe40007ffe0ff */
[----:B------:R-:W-:Y:S02]  /*6640*/  IADD3.X R195, PT, PT, R184, R169, RZ, P1, !PT ;  /* 0x000000a9b8c37210 */ /* 0x000fe40000ffe4ff */
[C---:B------:R-:W-:Y:S02]  /*6650*/  IADD3 R196, P1, PT, R179.reuse, R194, RZ ;  /* 0x000000c2b3c47210 */ /* 0x040fe40007f3e0ff */
[----:B------:R-:W-:Y:S02]  /*6660*/  IADD3 R172, PT, PT, R172, -0x1, RZ ;  /* 0xffffffffacac7810 */ /* 0x000fe40007ffe0ff */
[C---:B------:R-:W-:Y:S01]  /*6670*/  IADD3.X R197, PT, PT, R184.reuse, R195, RZ, P1, !PT ;  /* 0x000000c3b8c57210 */ /* 0x040fe20000ffe4ff */
[----:B-1----:R-:W-:Y:S01]  /*6680*/  ULEA UR6, UR6, UR7, 0x18 ;  /* 0x0000000706067291 */ /* 0x002fe2000f8ec0ff */
[----:B------:R-:W-:Y:S05]  /*6690*/  IADD3 R192, P1, PT, R179, R196, RZ ;  /* 0x000000c4b3c07210 */ /* 0x000fea0007f3e0ff */
[----:B------:R-:W-:Y:S04]  /*66a0*/  MOV R160, UR6 ;  /* 0x0000000600a07c02 */ /* 0x000fe80008000f00 */
[----:B------:R-:W-:Y:S02]  /*66b0*/  LEA R191, R193, R160, 0x1 ;  /* 0x000000a0c1bf7211 */ /* 0x000fe400078e08ff */
[----:B------:R-:W-:Y:S02]  /*66c0*/  IADD3.X R193, PT, PT, R184, R197, RZ, P1, !PT ;  /* 0x000000c5b8c17210 */ /* 0x000fe40000ffe4ff */
[----:B------:R-:W-:Y:S01]  /*66d0*/  ISETP.GT.AND P1, PT, R172, R165, PT ;  /* 0x000000a5ac00720c */ /* 0x000fe20003f24270 */
[----:B------:R-:W-:Y:S01]  /*66e0*/  @!PT LDS RZ, [RZ] ;  /* 0x00000000fffff984 */ /* 0x000fe20000000800 */
[----:B------:R-:W-:Y:S01]  /*66f0*/  @!PT LDS RZ, [RZ] ;  /* 0x00000000fffff984 */ /* 0x000fe20000000800 */
[----:B------:R-:W-:Y:S01]  /*6700*/  @!PT LDS RZ, [RZ] ;  /* 0x00000000fffff984 */ /* 0x000fe20000000800 */
        /* <DEDUP_REMOVED lines=29> */
[C---:B------:R-:W-:Y:S08]  /*68e0*/  HMMA.16816.F32 R24, R120.reuse, R134, RZ ;  /* 0x000000867818723c */ /* 0x040ff000000018ff */
[C---:B-1----:R-:W-:Y:S08]  /*68f0*/  HMMA.16816.F32 R28, R120.reuse, R136, RZ ;  /* 0x00000088781c723c */ /* 0x042ff000000018ff */
[C---:B------:R-:W-:Y:S08]  /*6900*/  HMMA.16816.F32 R32, R120.reuse, R138, RZ ;  /* 0x0000008a7820723c */ /* 0x040ff000000018ff */
[C---:B--2---:R-:W-:Y:S08]  /*6910*/  HMMA.16816.F32 R36, R120.reuse, R140, RZ ;  /* 0x0000008c7824723c */ /* 0x044ff000000018ff */
[C---:B------:R-:W-:Y:S08]  /*6920*/  HMMA.16816.F32 R40, R120.reuse, R142, RZ ;  /* 0x0000008e7828723c */ /* 0x040ff000000018ff */
[C---:B------:R-:W-:Y:S08]  /*6930*/  HMMA.16816.F32 R44, R120.reuse, R144, RZ ;  /* 0x00000090782c723c */ /* 0x040ff000000018ff */
[C---:B------:R-:W-:Y:S08]  /*6940*/  HMMA.16816.F32 R48, R120.reuse, R146, RZ ;  /* 0x000000927830723c */ /* 0x040ff000000018ff */
[C---:B---3--:R-:W-:Y:S08]  /*6950*/  HMMA.16816.F32 R52, R120.reuse, R148, RZ ;  /* 0x000000947834723c */ /* 0x048ff000000018ff */
        /* <DEDUP_REMOVED lines=27> */
[----:B------:R-:W-:Y:S08]  /*6b10*/  LDSM.16.M88.4 R120, [R159+0x1000] ;  /* 0x001000009f78783b */ /* 0x000ff00000000200 */
        /* <DEDUP_REMOVED lines=78> */
[----:B------:R-:W1:Y:S10]  /*7000*/  LDSM.16.M88.4 R124, [R118+0x7400] ;  /* 0x00740000767c783b */ /* 0x000e740000000200 */
[-C--:B-----5:R-:W-:Y:S01]  /*7010*/  FMUL.FTZ R244, R4, R0.reuse ;  /* 0x0000000004f47220 */ /* 0x0a0fe20000410000 */
[-C--:B------:R-:W-:Y:S01]  /*7020*/  FMUL.FTZ R234, R5, R0.reuse ;  /* 0x0000000005ea7220 */ /* 0x080fe20000410000 */
[-C--:B------:R-:W-:Y:S01]  /*7030*/  FMUL.FTZ R238, R6, R0.reuse ;  /* 0x0000000006ee7220 */ /* 0x080fe20000410000 */
[-C--:B------:R-:W-:Y:S03]  /*7040*/  FMUL.FTZ R236, R7, R0.reuse ;  /* 0x0000000007ec7220 */ /* 0x080fe60000410000 */
[----:B------:R-:W2:Y:S02]  /*7050*/  MUFU.TANH R244, R244 ;  /* 0x000000f400f47308 */ /* 0x000ea40000002400 */
[-C--:B------:R-:W-:Y:S01]  /*7060*/  FMUL.FTZ R190, R10, R0.reuse ;  /* 0x000000000abe7220 */ /* 0x080fe20000410000 */
[-C--:B------:R-:W-:Y:S01]  /*7070*/  FMUL.FTZ R240, R9, R0.reuse ;  /* 0x0000000009f07220 */ /* 0x080fe20000410000 */
[-C--:B------:R-:W-:Y:S01]  /*7080*/  FMUL.FTZ R242, R8, R0.reuse ;  /* 0x0000000008f27220 */ /* 0x080fe20000410000 */
[-C--:B------:R-:W-:Y:S05]  /*7090*/  FMUL.FTZ R246, R11, R0.reuse ;  /* 0x000000000bf67220 */ /* 0x080fea0000410000 */
[----:B------:R3:W4:Y:S10]  /*70a0*/  MUFU.TANH R9, R190 ;  /* 0x000000be00097308 */ /* 0x0007340000002400 */
[----:B------:R-:W2:Y:S10]  /*70b0*/  MUFU.TANH R234, R234 ;  /* 0x000000ea00ea7308 */ /* 0x000eb40000002400 */
[----:B------:R-:W2:Y:S01]  /*70c0*/  MUFU.TANH R238, R238 ;  /* 0x000000ee00ee7308 */ /* 0x000ea20000002400 */
[C---:B-1----:R-:W-:Y:S09]  /*70d0*/  HMMA.16816.F32 R12, R120.reuse, R124, R12 ;  /* 0x0000007c780c723c */ /* 0x042ff2000000180c */
[----:B------:R-:W1:Y:S01]  /*70e0*/  MUFU.TANH R236, R236 ;  /* 0x000000ec00ec7308 */ /* 0x000e620000002400 */
[C---:B------:R-:W-:Y:S01]  /*70f0*/  HMMA.16816.F32 R16, R120.reuse, R126, R16 ;  /* 0x0000007e7810723c */ /* 0x040fe20000001810 */
[----:B------:R-:W5:Y:S08]  /*7100*/  LDSM.16.M88.4 R124, [R118+0x7800] ;  /* 0x00780000767c783b */ /* 0x000f700000000200 */
[----:B------:R-:W1:Y:S01]  /*7110*/  MUFU.TANH R242, R242 ;  /* 0x000000f200f27308 */ /* 0x000e620000002400 */
[-C--:B------:R-:W-:Y:S01]  /*7120*/  FMUL.FTZ R232, R12, R0.reuse ;  /* 0x000000000ce87220 */ /* 0x080fe20000410000 */
[-C--:B------:R-:W-:Y:S01]  /*7130*/  FMUL.FTZ R218, R13, R0.reuse ;  /* 0x000000000dda7220 */ /* 0x080fe20000410000 */
[-C--:B------:R-:W-:Y:S01]  /*7140*/  FMUL.FTZ R220, R14, R0.reuse ;  /* 0x000000000edc7220 */ /* 0x080fe20000410000 */
[-C--:B------:R-:W-:Y:S06]  /*7150*/  FMUL.FTZ R222, R15, R0.reuse ;  /* 0x000000000fde7220 */ /* 0x080fec0000410000 */
[----:B------:R-:W1:Y:S01]  /*7160*/  MUFU.TANH R240, R240 ;  /* 0x000000f000f07308 */ /* 0x000e620000002400 */
[-C--:B------:R-:W-:Y:S01]  /*7170*/  FMUL.FTZ R224, R16, R0.reuse ;  /* 0x0000000010e07220 */ /* 0x080fe20000410000 */
[-C--:B------:R-:W-:Y:S01]  /*7180*/  FMUL.FTZ R230, R17, R0.reuse ;  /* 0x0000000011e67220 */ /* 0x080fe20000410000 */
[-C--:B------:R-:W-:Y:S01]  /*7190*/  FMUL.FTZ R228, R18, R0.reuse ;  /* 0x0000000012e47220 */ /* 0x080fe20000410000 */
[-C--:B------:R-:W-:Y:S06]  /*71a0*/  FMUL.FTZ R226, R19, R0.reuse ;  /* 0x0000000013e27220 */ /* 0x080fec0000410000 */
[----:B------:R-:W1:Y:S10]  /*71b0*/  MUFU.TANH R246, R246 ;  /* 0x000000f600f67308 */ /* 0x000e740000002400 */
[----:B------:R-:W1:Y:S10]  /*71c0*/  MUFU.TANH R232, R232 ;  /* 0x000000e800e87308 */ /* 0x000e740000002400 */
[----:B------:R-:W1:Y:S01]  /*71d0*/  MUFU.TANH R218, R218 ;  /* 0x000000da00da7308 */ /* 0x000e620000002400 */
[C---:B-----5:R-:W-:Y:S09]  /*71e0*/  HMMA.16816.F32 R20, R120.reuse, R124, R20 ;  /* 0x0000007c7814723c */ /* 0x060ff20000001814 */
[----:B------:R-:W1:Y:S01]  /*71f0*/  MUFU.TANH R220, R220 ;  /* 0x000000dc00dc7308 */ /* 0x000e620000002400 */
[C---:B------:R-:W-:Y:S01]  /*7200*/  HMMA.16816.F32 R24, R120.reuse, R126, R24 ;  /* 0x0000007e7818723c */ /* 0x040fe20000001818 */
[----:B------:R-:W5:Y:S08]  /*7210*/  LDSM.16.M88.4 R124, [R118+0x7c00] ;  /* 0x007c0000767c783b */ /* 0x000f700000000200 */
[----:B------:R-:W1:Y:S01]  /*7220*/  MUFU.TANH R222, R222 ;  /* 0x000000de00de7308 */ /* 0x000e620000002400 */
[-C--:B------:R-:W-:Y:S01]  /*7230*/  FMUL.FTZ R212, R20, R0.reuse ;  /* 0x0000000014d47220 */ /* 0x080fe20000410000 */
[-C--:B------:R-:W-:Y:S01]  /*7240*/  FMUL.FTZ R247, R21, R0.reuse ;  /* 0x0000000015f77220 */ /* 0x080fe20000410000 */
[-C--:B------:R-:W-:Y:S07]  /*7250*/  FMUL.FTZ R251, R22, R0.reuse ;  /* 0x0000000016fb7220 */ /* 0x080fee0000410000 */
[----:B------:R-:W1:Y:S01]  /*7260*/  MUFU.TANH R224, R224 ;  /* 0x000000e000e07308 */ /* 0x000e620000002400 */
[-C--:B------:R-:W-:Y:S01]  /*7270*/  FMUL.FTZ R249, R23, R0.reuse ;  /* 0x0000000017f97220 */ /* 0x080fe20000410000 */
[-C--:B------:R-:W-:Y:S01]  /*7280*/  FMUL.FTZ R216, R24, R0.reuse ;  /* 0x0000000018d87220 */ /* 0x080fe20000410000 */
[-C--:B------:R-:W-:Y:S01]  /*7290*/  FMUL.FTZ R214, R25, R0.reuse ;  /* 0x0000000019d67220 */ /* 0x080fe20000410000 */
[-C--:B------:R-:W-:Y:S06]  /*72a0*/  FMUL.FTZ R245, R26, R0.reuse ;  /* 0x000000001af57220 */ /* 0x080fec0000410000 */
[----:B------:R-:W1:Y:S01]  /*72b0*/  MUFU.TANH R230, R230 ;  /* 0x000000e600e67308 */ /* 0x000e620000002400 */
[-C--:B------:R-:W-:Y:S09]  /*72c0*/  FMUL.FTZ R243, R27, R0.reuse ;  /* 0x000000001bf37220 */ /* 0x080ff20000410000 */
        /* <DEDUP_REMOVED lines=8> */
[-C--:B------:R-:W-:Y:S08]  /*7350*/  FMUL.FTZ R241, R29, R0.reuse ;  /* 0x000000001df17220 */ /* 0x080ff00000410000 */
[----:B------:R-:W1:Y:S01]  /*7360*/  MUFU.TANH R251, R251 ;  /* 0x000000fb00fb7308 */ /* 0x000e620000002400 */
[-C--:B------:R-:W-:Y:S01]  /*7370*/  FMUL.FTZ R237, R30, R0.reuse ;  /* 0x000000001eed7220 */ /* 0x080fe20000410000 */
[-C--:B------:R-:W-:Y:S01]  /*7380*/  FMUL.FTZ R239, R31, R0.reuse ;  /* 0x000000001fef7220 */ /* 0x080fe20000410000 */
[-C--:B------:R-:W-:Y:S01]  /*7390*/  FMUL.FTZ R235, R32, R0.reuse ;  /* 0x0000000020eb7220 */ /* 0x080fe20000410000 */
[-C--:B------:R-:W-:Y:S06]  /*73a0*/  FMUL.FTZ R229, R33, R0.reuse ;  /* 0x0000000021e57220 */ /* 0x080fec0000410000 */
[----:B------:R-:W1:Y:S01]  /*73b0*/  MUFU.TANH R249, R249 ;  /* 0x000000f900f97308 */ /* 0x000e620000002400 */
[-C--:B------:R-:W-:Y:S01]  /*73c0*/  FMUL.FTZ R231, R34, R0.reuse ;  /* 0x0000000022e77220 */ /* 0x080fe20000410000 */
[-C--:B------:R-:W-:Y:S08]  /*73d0*/  FMUL.FTZ R233, R35, R0.reuse ;  /* 0x0000000023e97220 */ /* 0x080ff00000410000 */
[----:B------:R-:W1:Y:S10]  /*73e0*/  MUFU.TANH R216, R216 ;  /* 0x000000d800d87308 */ /* 0x000e740000002400 */
[----:B------:R-:W1:Y:S01]  /*73f0*/  MUFU.TANH R214, R214 ;  /* 0x000000d600d67308 */ /* 0x000e620000002400 */
[C---:B-----5:R-:W-:Y:S09]  /*7400*/  HMMA.16816.F32 R36, R120.reuse, R124, R36 ;  /* 0x0000007c7824723c */ /* 0x060ff20000001824 */
[----:B------:R-:W1:Y:S01]  /*7410*/  MUFU.TANH R245, R245 ;  /* 0x000000f500f57308 */ /* 0x000e620000002400 */
[C---:B------:R-:W-:Y:S01]  /*7420*/  HMMA.16816.F32 R40, R120.reuse, R126, R40 ;  /* 0x0000007e7828723c */ /* 0x040fe20000001828 */
[----:B------:R-:W5:Y:S08]  /*7430*/  LDSM.16.M88.4 R124, [R118+0x8400] ;  /* 0x00840000767c783b */ /* 0x000f700000000200 */
[----:B------:R-:W1:Y:S01]  /*7440*/  MUFU.TANH R243, R243 ;  /* 0x000000f300f37308 */ /* 0x000e620000002400 */
[-C--:B------:R-:W-:Y:S09]  /*7450*/  FMUL.FTZ R215, R36, R0.reuse ;  /* 0x0000000024d77220 */ /* 0x080ff20000410000 */
        /* <DEDUP_REMOVED lines=8> */
[-C--:B------:R-:W-:Y:S07]  /*74e0*/  FMUL.FTZ R219, R43, R0.reuse ;  /* 0x000000002bdb7220 */ /* 0x080fee0000410000 */
[----:B------:R-:W1:Y:S10]  /*74f0*/  MUFU.TANH R237, R237 ;  /* 0x000000ed00ed7308 */ /* 0x000e740000002400 */
[----:B------:R-:W1:Y:S01]  /*7500*/  MUFU.TANH R239, R239 ;  /* 0x000000ef00ef7308 */ /* 0x000e620000002400 */
[C---:B-----5:R-:W-:Y:S09]  /*7510*/  HMMA.16816.F32 R44, R120.reuse, R124, R44 ;  /* 0x0000007c782c723c */ /* 0x060ff2000000182c */
[----:B------:R-:W1:Y:S01]  /*7520*/  MUFU.TANH R235, R235 ;  /* 0x000000eb00eb7308 */ /* 0x000e620000002400 */
[C---:B------:R-:W-:Y:S01]  /*7530*/  HMMA.16816.F32 R48, R120.reuse, R126, R48 ;  /* 0x0000007e7830723c */ /* 0x040fe20000001830 */
[----:B------:R-:W5:Y:S08]  /*7540*/  LDSM.16.M88.4 R124, [R118+0x8800] ;  /* 0x00880000767c783b */ /* 0x000f700000000200 */
[----:B------:R-:W1:Y:S10]  /*7550*/  MUFU.TANH R229, R229 ;  /* 0x000000e500e57308 */ /* 0x000e740000002400 */
[----:B------:R-:W1:Y:S01]  /*7560*/  MUFU.TANH R231, R231 ;  /* 0x000000e700e77308 */ /* 0x000e620000002400 */
[-C--:B---3--:R-:W-:Y:S01]  /*7570*/  FMUL.FTZ R190, R44, R0.reuse ;  /* 0x000000002cbe7220 */ /* 0x088fe20000410000 */
[-C--:B------:R-:W-:Y:S01]  /*7580*/  FMUL.FTZ R192, R45, R0.reuse ;  /* 0x000000002dc07220 */ /* 0x080fe20000410000 */
[-C--:B------:R-:W-:Y:S01]  /*7590*/  FMUL.FTZ R201, R46, R0.reuse ;  /* 0x000000002ec97220 */ /* 0x080fe20000410000 */
[-C--:B------:R-:W-:Y:S06]  /*75a0*/  FMUL.FTZ R203, R47, R0.reuse ;  /* 0x000000002fcb7220 */ /* 0x080fec0000410000 */
[----:B------:R-:W3:Y:S01]  /*75b0*/  MUFU.TANH R233, R233 ;  /* 0x000000e900e97308 */ /* 0x000ee20000002400 */
[-C--:B------:R-:W-:Y:S01]  /*75c0*/  FMUL.FTZ R200, R48, R0.reuse ;  /* 0x0000000030c87220 */ /* 0x080fe20000410000 */
[-C--:B------:R-:W-:Y:S01]  /*75d0*/  FMUL.FTZ R198, R49, R0.reuse ;  /* 0x0000000031c67220 */ /* 0x080fe20000410000 */
[-C--:B------:R-:W-:Y:S01]  /*75e0*/  FMUL.FTZ R205, R50, R0.reuse ;  /* 0x0000000032cd7220 */ /* 0x080fe20000410000 */
[-C--:B------:R-:W-:Y:S06]  /*75f0*/  FMUL.FTZ R207, R51, R0.reuse ;  /* 0x0000000033cf7220 */ /* 0x080fec0000410000 */
[----:B------:R-:W1:Y:S10]  /*7600*/  MUFU.TANH R215, R215 ;  /* 0x000000d700d77308 */ /* 0x000e740000002400 */
[----:B------:R-:W1:Y:S01]  /*7610*/  MUFU.TANH R211, R211 ;  /* 0x000000d300d37308 */ /* 0x000e620000002400 */
[C---:B-----5:R-:W-:Y:S09]  /*7620*/  HMMA.16816.F32 R52, R120.reuse, R124, R52 ;  /* 0x0000007c7834723c */ /* 0x060ff20000001834 */
[----:B------:R-:W1:Y:S01]  /*7630*/  MUFU.TANH R213, R213 ;  /* 0x000000d500d57308 */ /* 0x000e620000002400 */
[C---:B------:R-:W-:Y:S01]  /*7640*/  HMMA.16816.F32 R56, R120.reuse, R126, R56 ;  /* 0x0000007e7838723c */ /* 0x040fe20000001838 */
[----:B------:R-:W5:Y:S08]  /*7650*/  LDSM.16.M88.4 R124, [R118+0x8c00] ;  /* 0x008c0000767c783b */ /* 0x000f700000000200 */
[----:B------:R-:W1:Y:S01]  /*7660*/  MUFU.TANH R221, R221 ;  /* 0x000000dd00dd7308 */ /* 0x000e620000002400 */
[----:B------:R-:W-:Y:S09]  /*7670*/  DEPBAR.LE SB0, 0x0 ;  /* 0x000080000000791a */ /* 0x000ff20000000000 */
        /* <DEDUP_REMOVED lines=15> */
[----:B------:R-:W-:Y:S09]  /*7770*/  HMMA.16816.F32 R64, R120, R126, R64 ;  /* 0x0000007e7840723c */ /* 0x000ff20000001840 */
[----:B------:R-:W1:Y:S10]  /*7780*/  MUFU.TANH R192, R192 ;  /* 0x000000c000c07308 */ /* 0x000e740000002400 */
        /* <DEDUP_REMOVED lines=9> */
[----:B------:R-:W-:Y:S06]  /*7820*/  FMUL.FTZ R54, R67, R0 ;  /* 0x0000000043367220 */ /* 0x000fec0000410000 */
        /* <DEDUP_REMOVED lines=37> */
[----:B------:R-:W3:Y:S01]  /*7a80*/  LD.E.64 R16, desc[UR4][R2.64+0x20] ;  /* 0x0000200402107980 */ /* 0x000ee2000c101b00 */
[-C--:B--2---:R-:W-:Y:S02]  /*7a90*/  IABS R7, R13.reuse ;  /* 0x0000000d00077213 */ /* 0x084fe40000000000 */
[-C--:B------:R-:W-:Y:S02]  /*7aa0*/  LOP3.LUT R10, R10, R13.reuse, RZ, 0x3c, !PT ;  /* 0x0000000d0a0a7212 */ /* 0x080fe400078e3cff */
[----:B------:R-:W2:Y:S02]  /*7ab0*/  I2F.RP R5, R7 ;  /* 0x0000000700057306 */ /* 0x000ea40000209400 */
[----:B------:R-:W-:Y:S08]  /*7ac0*/  ISETP.GE.AND P1, PT, R10, RZ, PT ;  /* 0x000000ff0a00720c */ /* 0x000ff00003f26270 */
[----:B--2---:R-:W2:Y:S02]  /*7ad0*/  MUFU.RCP R0, R5 ;  /* 0x0000000500007308 */ /* 0x004ea40000001000 */
[----:B--2---:R-:W-:Y:S01]  /*7ae0*/  VIADD R14, R0, 0xffffffe ;  /* 0x0ffffffe000e7836 */ /* 0x004fe20000000000 */
[----:B------:R-:W-:Y:S07]  /*7af0*/  IABS R5, R13 ;  /* 0x0000000d00057213 */ /* 0x000fee0000000000 */
[----:B------:R-:W2:Y:S01]  /*7b00*/  F2I.FTZ.U32.TRUNC.NTZ R15, R14 ;  /* 0x0000000e000f7305 */ /* 0x000ea2000021f000 */
[----:B------:R-:W-:Y:S02]  /*7b10*/  IMAD.MOV R5, RZ, RZ, -R5 ;  /* 0x000000ffff057224 */ /* 0x000fe400078e0a05 */
[--C-:B--2---:R-:W-:Y:S02]  /*7b20*/  IMAD.MOV R0, RZ, RZ, -R15.reuse ;  /* 0x000000ffff007224 */ /* 0x104fe400078e0a0f */
[----:B------:R-:W-:Y:S02]  /*7b30*/  IMAD.MOV.U32 R14, RZ, RZ, RZ ;  /* 0x000000ffff0e7224 */ /* 0x000fe400078e00ff */
[----:B------:R-:W-:Y:S01]  /*7b40*/  IMAD R11, R0, R7, RZ ;  /* 0x00000007000b7224 */ /* 0x000fe200078e02ff */
[----:B------:R-:W-:Y:S03]  /*7b50*/  IADD3 R0, PT, PT, R185, -0x80, RZ ;  /* 0xffffff80b9007810 */ /* 0x000fe60007ffe0ff */
[----:B------:R-:W-:Y:S01]  /*7b60*/  IMAD.HI.U32 R11, R15, R11, R14 ;  /* 0x0000000b0f0b7227 */ /* 0x000fe200078e000e */
[----:B------:R-:W-:Y:S01]  /*7b70*/  IABS R6, R0 ;  /* 0x0000000000067213 */ /* 0x000fe20000000000 */
[----:B------:R-:W2:Y:S01]  /*7b80*/  LD.E.64 R14, desc[UR4][R2.64+0x38] ;  /* 0x00003804020e7980 */ /* 0x000ea2000c101b00 */
[-C--:B------:R-:W-:Y:S03]  /*7b90*/  LOP3.LUT R0, R0, R13.reuse, RZ, 0x3c, !PT ;  /* 0x0000000d00007212 */ /* 0x080fe600078e3cff */
[C---:B------:R-:W-:Y:S01]  /*7ba0*/  IMAD.HI.U32 R8, R11.reuse, R4, RZ ;  /* 0x000000040b087227 */ /* 0x040fe200078e00ff */
[----:B------:R-:W-:Y:S02]  /*7bb0*/  ISETP.GE.AND P3, PT, R0, RZ, PT ;  /* 0x000000ff0000720c */ /* 0x000fe40003f66270 */
[----:B------:R-:W-:Y:S01]  /*7bc0*/  LOP3.LUT R0, RZ, R13, RZ, 0x33, !PT ;  /* 0x0000000dff007212 */ /* 0x000fe200078e33ff */
        /* <DEDUP_REMOVED lines=11> */
[----:B------:R-:W-:Y:S11]  /*7c80*/  ISETP.GE.U32.AND P6, PT, R6, R7, PT ;  /* 0x000000070600720c */ /* 0x000ff60003fc6070 */
        /* <DEDUP_REMOVED lines=15> */
[----:B--2---:R-:W-:Y:S04]  /*7d80*/  IMAD R4, R15, R13, RZ ;  /* 0x0000000d0f047224 */ /* 0x004fe800078e02ff */
[C---:B------:R-:W-:Y:S02]  /*7d90*/  IMAD R4, R14.reuse, R7, R4 ;  /* 0x000000070e047224 */ /* 0x040fe400078e0204 */
[----:B------:R-:W-:Y:S05]  /*7da0*/  IMAD.WIDE.U32 R14, R14, R13, RZ ;  /* 0x0000000d0e0e7225 */ /* 0x000fea00078e00ff */
        /* <DEDUP_REMOVED lines=9> */
.L_x_572:
[----:B------:R-:W-:Y:S05]  /*7e40*/  BSYNC.RECONVERGENT B0 ;  /* 0x0000000000007941 */ /* 0x000fea0003800200 */
.L_x_571:
[-C--:B------:R-:W-:Y:S01]  /*7e50*/  MOV R12, R167.reuse ;  /* 0x000000a7000c7202 */ /* 0x080fe20000000f00 */
[--C-:B------:R-:W-:Y:S01]  /*7e60*/  IMAD.MOV.U32 R13, RZ, RZ, R166.reuse ;  /* 0x000000ffff0d7224 */ /* 0x100fe200078e00a6 */
[C---:B------:R-:W-:Y:S01]  /*7e70*/  SHF.L.U64.HI R5, R162.reuse, 0x6, R163 ;  /* 0x00000006a2057819 */ /* 0x040fe200000102a3 */
[----:B------:R-:W-:Y:S03]  /*7e80*/  IMAD.SHL.U32 R0, R162, 0x40, RZ ;  /* 0x00000040a2007824 */ /* 0x000fe600078e00ff */
[----:B------:R-:W-:Y:S01]  /*7e90*/  @!PT LDS RZ, [RZ] ;  /* 0x00000000fffff984 */ /* 0x000fe20000000800 */
[----:B------:R-:W-:Y:S01]  /*7ea0*/  @!PT LDS RZ, [RZ] ;  /* 0x00000000fffff984 */ /* 0x000fe20000000800 */
[----:B------:R-:W-:Y:S01]  /*7eb0*/  @!PT LDS RZ, [RZ] ;  /* 0x00000000fffff984 */ /* 0x000fe20000000800 */
[----:B------:R2:W-:Y:S02]  /*7ec0*/  LDGSTS.E.BYPASS.LTC128B.128 [R191+0x3000], desc[UR4][R12.64] ;  /* 0x030000000cbf7fae */ /* 0x0005e4000b981a04 */
[C---:B------:R-:W-:Y:S02]  /*7ed0*/  IADD3 R10, P1, PT, R0.reuse, R167, RZ ;  /* 0x000000a7000a7210 */ /* 0x040fe40007f3e0ff */
[----:B------:R2:W-:Y:S02]  /*7ee0*/  LDGSTS.E.BYPASS.LTC128B.128 [R191+0x5000], desc[UR4][R12.64+0x40] ;  /* 0x050000400cbf7fae */ /* 0x0005e4000b981a04 */
[C---:B------:R-:W-:Y:S01]  /*7ef0*/  IADD3 R6, P2, PT, R0.reuse, R10, RZ ;  /* 0x0000000a00067210 */ /* 0x040fe20007f5e0ff */
[C---:B------:R-:W-:Y:S01]  /*7f00*/  IMAD.X R11, R5.reuse, 0x1, R166, P1 ;  /* 0x00000001050b7824 */ /* 0x040fe200008e06a6 */
[----:B------:R2:W-:Y:S02]  /*7f10*/  LDGSTS.E.BYPASS.LTC128B.128 [R191+0x7000], desc[UR4][R12.64+0x80] ;  /* 0x070000800cbf7fae */ /* 0x0005e4000b981a04 */
[----:B------:R-:W-:Y:S01]  /*7f20*/  IADD3 R4, P1, PT, R0, R6, RZ ;  /* 0x0000000600047210 */ /* 0x000fe20007f3e0ff */
[C---:B------:R-:W-:Y:S01]  /*7f30*/  IMAD.X R7, R5.reuse, 0x1, R11, P2 ;  /* 0x0000000105077824 */ /* 0x040fe200010e060b */
[----:B------:R2:W-:Y:S04]  /*7f40*/  LDGSTS.E.BYPASS.LTC128B.128 [R191+0x3800], desc[UR4][R10.64] ;  /* 0x038000000abf7fae */ /* 0x0005e8000b981a04 */
[----:B------:R2:W-:Y:S01]  /*7f50*/  LDGSTS.E.BYPASS.LTC128B.128 [R191+0x5800], desc[UR4][R10.64+0x40] ;  /* 0x058000400abf7fae */ /* 0x0005e2000b981a04 */
[----:B------:R-:W-:Y:S03]  /*7f60*/  IADD3.X R5, PT, PT, R5, R7, RZ, P1, !PT ;  /* 0x0000000705057210 */ /* 0x000fe60000ffe4ff */
        /* <DEDUP_REMOVED lines=8> */
.L_x_570:
[----:B------:R-:W-:Y:S05]  /*7ff0*/  BSYNC.RECONVERGENT B1 ;  /* 0x0000000000017941 */ /* 0x000fea0003800200 */
.L_x_569:
[----:B------:R-:W3:Y:S01]  /*8000*/  LD.E R53, desc[UR4][R2.64+0xdc] ;  /* 0x0000dc0402357980 */ /* 0x000ee2000c101900 */
[----:B-12---:R-:W-:Y:S02]  /*8010*/  FMNMX3.FTZ R7, R119, R238, R236, !PT ;  /* 0x000000ee77077276 */ /* 0x006fe400078100ec */
        /* <DEDUP_REMOVED lines=38> */
[----:B------:R-:W2:Y:S01]  /*8280*/  SHFL.BFLY PT, R4, R13, 0x2, 0x1f ;  /* 0x0c401f000d047f89 */ /* 0x000ea200000e0000 */
[----:B-1----:R-:W-:Y:S02]  /*8290*/  FMNMX.FTZ R5, R7, R0, !PT ;  /* 0x0000000007057209 */ /* 0x002fe40007810000 */
[----:B--2---:R-:W-:Y:S05]  /*82a0*/  FMNMX.FTZ R11, R13, R4, !PT ;  /* 0x000000040d0b7209 */ /* 0x004fea0007810000 */
[----:B------:R-:W1:Y:S08]  /*82b0*/  SHFL.BFLY PT, R0, R5, 0x1, 0x1f ;  /* 0x0c201f0005007f89 */ /* 0x000e7000000e0000 */
[----:B------:R-:W2:Y:S08]  /*82c0*/  SHFL.BFLY PT, R52, R11, 0x1, 0x1f ;  /* 0x0c201f000b347f89 */ /* 0x000eb000000e0000 */
[----:B------:R-:W4:Y:S01]  /*82d0*/  LDSM.16.MT88.4 R12, [R156+0x9000] ;  /* 0x009000009c0c783b */ /* 0x000f220000004200 */
        /* <DEDUP_REMOVED lines=13> */
[----:B------:R-:W-:Y:S01]  /*83b0*/  ISETP.GT.AND P1, PT, R172, R165, PT ;  /* 0x000000a5ac00720c */ /* 0x000fe20003f24270 */
[-CC-:B------:R-:W-:Y:S01]  /*83c0*/  FFMA.FTZ R128, R244, R53.reuse, -R122.reuse ;  /* 0x00000035f4807223 */ /* 0x180fe2000001087a */
[-C--:B------:R-:W-:Y:S01]  /*83d0*/  FFMA.FTZ R123, R234, R53.reuse, -R122 ;  /* 0x00000035ea7b7223 */ /* 0x080fe2000001087a */
[-CC-:B------:R-:W-:Y:S01]  /*83e0*/  FFMA.FTZ R126, R9, R53.reuse, -R120.reuse ;  /* 0x00000035097e7223 */ /* 0x180fe20000010878 */
[-CC-:B------:R-:W-:Y:S01]  /*83f0*/  FFMA.FTZ R125, R238, R53.reuse, -R120.reuse ;  /* 0x00000035ee7d7223 */ /* 0x180fe20000010878 */
[-C--:B------:R-:W-:Y:S01]  /*8400*/  FFMA.FTZ R121, R236, R53.reuse, -R120 ;  /* 0x00000035ec797223 */ /* 0x080fe20000010878 */
[-CC-:B------:R-:W-:Y:S01]  /*8410*/  FFMA.FTZ R124, R242, R53.reuse, -R122.reuse ;  /* 0x00000035f27c7223 */ /* 0x180fe2000001087a */
[-C--:B------:R-:W-:Y:S01]  /*8420*/  FFMA.FTZ R117, R240, R53.reuse, -R122 ;  /* 0x00000035f0757223 */ /* 0x080fe2000001087a */
[-CC-:B------:R-:W-:Y:S01]  /*8430*/  FFMA.FTZ R119, R246, R53.reuse, -R120.reuse ;  /* 0x00000035f6777223 */ /* 0x180fe20000010878 */
        /* <DEDUP_REMOVED lines=8> */
[----:B------:R-:W1:Y:S01]  /*84c0*/  MUFU.EX2 R123, R123 ;  /* 0x0000007b007b7308 */ /* 0x000e620000000800 */
[C---:B------:R-:W-:Y:S01]  /*84d0*/  FMUL.FTZ R11, R58.reuse, R111 ;  /* 0x0000006f3a0b7220 */ /* 0x040fe20000410000 */
[C---:B------:R-:W-:Y:S01]  /*84e0*/  FMUL.FTZ R18, R58.reuse, R102 ;  /* 0x000000663a127220 */ /* 0x040fe20000410000 */
[C---:B------:R-:W-:Y:S07]  /*84f0*/  FMUL.FTZ R19, R58.reuse, R103 ;  /* 0x000000673a137220 */ /* 0x040fee0000410000 */
[----:B------:R-:W-:Y:S01]  /*8500*/  MUFU.EX2 R125, R125 ;  /* 0x0000007d007d7308 */ /* 0x000fe20000000800 */
[C---:B------:R-:W-:Y:S01]  /*8510*/  FMUL.FTZ R26, R58.reuse, R94 ;  /* 0x0000005e3a1a7220 */ /* 0x040fe20000410000 */
[C---:B--2---:R-:W-:Y:S01]  /*8520*/  FMUL.FTZ R4, R59.reuse, R112 ;  /* 0x000000703b047220 */ /* 0x044fe20000410000 */
[C---:B------:R-:W-:Y:S07]  /*8530*/  FMUL.FTZ R5, R59.reuse, R113 ;  /* 0x000000713b057220 */ /* 0x040fee0000410000 */
[----:B------:R-:W2:Y:S01]  /*8540*/  MUFU.EX2 R121, R121 ;  /* 0x0000007900797308 */ /* 0x000ea20000000800 */
[C---:B------:R-:W-:Y:S01]  /*8550*/  FMUL.FTZ R8, R59.reuse, R108 ;  /* 0x0000006c3b087220 */ /* 0x040fe20000410000 */
[C---:B------:R-:W-:Y:S01]  /*8560*/  FMUL.FTZ R9, R59.reuse, R109 ;  /* 0x0000006d3b097220 */ /* 0x040fe20000410000 */
[C---:B------:R-:W-:Y:S07]  /*8570*/  FMUL.FTZ R16, R59.reuse, R100 ;  /* 0x000000643b107220 */ /* 0x040fee0000410000 */
[----:B------:R-:W-:Y:S01]  /*8580*/  MUFU.EX2 R124, R124 ;  /* 0x0000007c007c7308 */ /* 0x000fe20000000800 */
[----:B------:R-:W-:Y:S01]  /*8590*/  FMUL.FTZ R17, R59, R101 ;  /* 0x000000653b117220 */ /* 0x000fe20000410000 */
[----:B-1----:R-:W-:Y:S01]  /*85a0*/  F2FP.F16.F32.PACK_AB R60, R123, R128 ;  /* 0x000000807b3c723e */ /* 0x002fe200000000ff */
[C---:B------:R-:W-:Y:S07]  /*85b0*/  FMUL.FTZ R27, R58.reuse, R95 ;  /* 0x0000005f3a1b7220 */ /* 0x040fee0000410000 */
[----:B------:R-:W1:Y:S01]  /*85c0*/  MUFU.EX2 R117, R117 ;  /* 0x0000007500757308 */ /* 0x000e620000000800 */
[C---:B------:R-:W-:Y:S01]  /*85d0*/  FMUL.FTZ R24, R59.reuse, R92 ;  /* 0x0000005c3b187220 */ /* 0x040fe20000410000 */
[----:B------:R-:W-:Y:S01]  /*85e0*/  FMUL.FTZ R25, R59, R93 ;  /* 0x0000005d3b197220 */ /* 0x000fe20000410000 */
[C---:B------:R-:W-:Y:S07]  /*85f0*/  FMUL.FTZ R35, R58.reuse, R87 ;  /* 0x000000573a237220 */ /* 0x040fee0000410000 */
[----:B------:R-:W-:Y:S01]  /*8600*/  MUFU.EX2 R126, R126 ;  /* 0x0000007e007e7308 */ /* 0x000fe20000000800 */
[C---:B------:R-:W-:Y:S01]  /*8610*/  FMUL.FTZ R34, R58.reuse, R86 ;  /* 0x000000563a227220 */ /* 0x040fe20000410000 */
[----:B--2---:R-:W-:Y:S01]  /*8620*/  F2FP.F16.F32.PACK_AB R61, R121, R125 ;  /* 0x0000007d793d723e */ /* 0x004fe200000000ff */
[C---:B------:R-:W-:Y:S07]  /*8630*/  FMUL.FTZ R32, R59.reuse, R84 ;  /* 0x000000543b207220 */ /* 0x040fee0000410000 */
[----:B------:R-:W2:Y:S01]  /*8640*/  MUFU.EX2 R119, R119 ;  /* 0x0000007700777308 */ /* 0x000ea20000000800 */
[C---:B------:R-:W-:Y:S01]  /*8650*/  FMUL.FTZ R33, R59.reuse, R85 ;  /* 0x000000553b217220 */ /* 0x040fe20000410000 */
[C---:B------:R-:W-:Y:S01]  /*8660*/  FMUL.FTZ R42, R58.reuse, R78 ;  /* 0x0000004e3a2a7220 */ /* 0x040fe20000410000 */
[C---:B------:R-:W-:Y:S01]  /*8670*/  FMUL.FTZ R43, R58.reuse, R79 ;  /* 0x0000004f3a2b7220 */ /* 0x040fe20000410000 */
[C---:B------:R-:W-:Y:S01]  /*8680*/  FMUL.FTZ R40, R59.reuse, R76 ;  /* 0x0000004c3b287220 */ /* 0x040fe20000410000 */
[----:B------:R-:W-:Y:S01]  /*8690*/  FMUL.FTZ R41, R59, R77 ;  /* 0x0000004d3b297220 */ /* 0x000fe20000410000 */
[----:B-1----:R-:W-:Y:S01]  /*86a0*/  F2FP.F16.F32.PACK_AB R62, R117, R124 ;  /* 0x0000007c753e723e */ /* 0x002fe200000000ff */
[C---:B------:R-:W-:Y:S01]  /*86b0*/  FMUL.FTZ R50, R58.reuse, R70 ;  /* 0x000000463a327220 */ /* 0x040fe20000410000 */
[----:B------:R-:W-:Y:S01]  /*86c0*/  FMUL.FTZ R51, R58, R71 ;  /* 0x000000473a337220 */ /* 0x000fe20000410000 */
[C---:B------:R-:W-:Y:S01]  /*86d0*/  FMUL.FTZ R48, R59.reuse, R68 ;  /* 0x000000443b307220 */ /* 0x040fe20000410000 */
[----:B------:R-:W-:Y:S01]  /*86e0*/  FMUL.FTZ R49, R59, R69 ;  /* 0x000000453b317220 */ /* 0x000fe20000410000 */
[-CC-:B------:R-:W-:Y:S01]  /*86f0*/  FFMA.FTZ R77, R232, R53.reuse, -R122.reuse ;  /* 0x00000035e84d7223 */ /* 0x180fe2000001087a */
[-C--:B------:R-:W-:Y:S01]  /*8700*/  FFMA.FTZ R76, R218, R53.reuse, -R122 ;  /* 0x00000035da4c7223 */ /* 0x080fe2000001087a */
[-C--:B------:R-:W-:Y:S01]  /*8710*/  FFMA.FTZ R79, R228, R53.reuse, -R120 ;  /* 0x00000035e44f7223 */ /* 0x080fe20000010878 */
[----:B--2---:R-:W-:Y:S01]  /*8720*/  F2FP.F16.F32.PACK_AB R63, R119, R126 ;  /* 0x0000007e773f723e */ /* 0x004fe200000000ff */
[----:B------:R-:W-:Y:S01]  /*8730*/  LDSM.16.MT88.4 R68, [R116+0x9800] ;  /* 0x009800007444783b */ /* 0x000fe20000004200 */
[-CC-:B------:R-:W-:Y:S01]  /*8740*/  FFMA.FTZ R84, R212, R53.reuse, -R122.reuse ;  /* 0x00000035d4547223 */ /* 0x180fe2000001087a */
[----:B------:R-:W-:Y:S01]  /*8750*/  MUFU.EX2 R77, R77 ;  /* 0x0000004d004d7308 */ /* 0x000fe20000000800 */
[-C--:B------:R-:W-:Y:S01]  /*8760*/  FFMA.FTZ R93, R247, R53.reuse, -R122 ;  /* 0x00000035f75d7223 */ /* 0x080fe2000001087a */
[-CC-:B------:R-:W-:Y:S01]  /*8770*/  FFMA.FTZ R85, R251, R53.reuse, -R120.reuse ;  /* 0x00000035fb557223 */ /* 0x180fe20000010878 */
[--C-:B------:R-:W-:Y:S01]  /*8780*/  FFMA.FTZ R92, R249, R53, -R120.reuse ;  /* 0x00000035f95c7223 */ /* 0x100fe20000010878 */
[C---:B----4-:R-:W-:Y:S06]  /*8790*/  HMMA.16816.F32 R4, R60.reuse, R12, R4 ;  /* 0x0000000c3c04723c */ /* 0x050fec0000001804 */
[----:B------:R-:W1:Y:S01]  /*87a0*/  MUFU.EX2 R76, R76 ;  /* 0x0000004c004c7308 */ /* 0x000e620000000800 */
[----:B------:R-:W-:Y:S09]  /*87b0*/  LDSM.16.MT88.4 R108, [R156+0xac00] ;  /* 0x00ac00009c6c783b */ /* 0x000ff20000004200 */
[----:B------:R-:W-:Y:S01]  /*87c0*/  MUFU.EX2 R79, R79 ;  /* 0x0000004f004f7308 */ /* 0x000fe20000000800 */
[C---:B------:R-:W-:Y:S01]  /*87d0*/  FMUL.FTZ R12, R59.reuse, R104 ;  /* 0x000000683b0c7220 */ /* 0x040fe20000410000 */
[----:B------:R-:W-:Y:S01]  /*87e0*/  FMUL.FTZ R13, R59, R105 ;  /* 0x000000693b0d7220 */ /* 0x000fe20000410000 */
[C---:B------:R-:W-:Y:S07]  /*87f0*/  HMMA.16816.F32 R8, R60.reuse, R14, R8 ;  /* 0x0000000e3c08723c */ /* 0x040fee0000001808 */
[----:B------:R-:W-:Y:S01]  /*8800*/  MUFU.EX2 R84, R84 ;  /* 0x0000005400547308 */ /* 0x000fe20000000800 */
[----:B------:R-:W-:Y:S01]  /*8810*/  LDSM.16.MT88.4 R100, [R116+0xac00] ;  /* 0x00ac00007464783b */ /* 0x000fe20000004200 */
[C---:B------:R-:W-:Y:S01]  /*8820*/  FMUL.FTZ R14, R58.reuse, R106 ;  /* 0x0000006a3a0e7220 */ /* 0x040fe20000410000 */
[----:B------:R-:W-:Y:S07]  /*8830*/  FMUL.FTZ R15, R58, R107 ;  /* 0x0000006b3a0f7220 */ /* 0x000fee0000410000 */
[----:B------:R-:W-:Y:S01]  /*8840*/  MUFU.EX2 R93, R93 ;  /* 0x0000005d005d7308 */ /* 0x000fe20000000800 */
[----:B------:R-:W-:Y:S01]  /*8850*/  FFMA.FTZ R78, R222, R53, -R120 ;  /* 0x00000035de4e7223 */ /* 0x000fe20000010878 */
[C---:B------:R-:W-:Y:S01]  /*8860*/  FFMA.FTZ R125, R58.reuse, R189, R125 ;  /* 0x000000bd3a7d7223 */ /* 0x040fe2000001007d */
[-C--:B------:R-:W-:Y:S07]  /*8870*/  FFMA.FTZ R105, R227, R53.reuse, -R122 ;  /* 0x00000035e3697223 */ /* 0x080fee000001087a */
[----:B------:R-:W-:Y:S01]  /*8880*/  MUFU.EX2 R85, R85 ;  /* 0x0000005500557308 */ /* 0x000fe20000000800 */
[----:B------:R-:W-:Y:S01]  /*8890*/  FFMA.FTZ R104, R237, R53, -R120 ;  /* 0x00000035ed687223 */ /* 0x000fe20000010878 */
[C---:B------:R-:W-:Y:S08]  /*88a0*/  HMMA.16816.F32 R12, R60.reuse, R20, R12 ;  /* 0x000000143c0c723c */ /* 0x040ff0000000180c */
[----:B------:R-:W-:Y:S01]  /*88b0*/  MUFU.EX2 R92, R92 ;  /* 0x0000005c005c7308 */ /* 0x000fe20000000800 */
[C---:B------:R-:W-:Y:S01]  /*88c0*/  FMUL.FTZ R20, R59.reuse, R96 ;  /* 0x000000603b147220 */ /* 0x040fe20000410000 */
[----:B------:R-:W-:Y:S01]  /*88d0*/  FMUL.FTZ R21, R59, R97 ;  /* 0x000000613b157220 */ /* 0x000fe20000410000 */
[-C--:B------:R-:W-:Y:S07]  /*88e0*/  FFMA.FTZ R96, R235, R53.reuse, -R122 ;  /* 0x00000035eb607223 */ /* 0x080fee000001087a */
[----:B------:R-:W-:Y:S01]  /*88f0*/  MUFU.EX2 R78, R78 ;  /* 0x0000004e004e7308 */ /* 0x000fe20000000800 */
[--C-:B------:R-:W-:Y:S01]  /*8900*/  FFMA.FTZ R97, R233, R53, -R120.reuse ;  /* 0x00000035e9617223 */ /* 0x100fe20000010878 */
[C---:B------:R-:W-:Y:S08]  /*8910*/  HMMA.16816.F32 R16, R60.reuse, R22, R16 ;  /* 0x000000163c10723c */ /* 0x040ff00000001810 */
[----:B------:R-:W-:Y:S01]  /*8920*/  MUFU.EX2 R105, R105 ;  /* 0x0000006900697308 */ /* 0x000fe20000000800 */
[C---:B------:R-:W-:Y:S01]  /*8930*/  FMUL.FTZ R22, R58.reuse, R98 ;  /* 0x000000623a167220 */ /* 0x040fe20000410000 */
[----:B------:R-:W-:Y:S01]  /*8940*/  FMUL.FTZ R23, R58, R99 ;  /* 0x000000633a177220 */ /* 0x000fe20000410000 */
[-CC-:B------:R-:W-:Y:S07]  /*8950*/  FFMA.FTZ R99, R239, R53.reuse, -R120.reuse ;  /* 0x00000035ef637223 */ /* 0x180fee0000010878 */
[----:B------:R-:W-:Y:S01]  /*8960*/  MUFU.EX2 R96, R96 ;  /* 0x0000006000607308 */ /* 0x000fe20000000800 */
[-CC-:B------:R-:W-:Y:S01]  /*8970*/  FFMA.FTZ R98, R231, R53.reuse, -R120.reuse ;  /* 0x00000035e7627223 */ /* 0x180fe20000010878 */
[----:B------:R-:W-:Y:S01]  /*8980*/  FADD.FTZ R125, R121, R125 ;  /* 0x0000007d797d7221 */ /* 0x000fe20000010000 */
[----:B------:R-:W-:Y:S07]  /*8990*/  FFMA.FTZ R121, R213, R53, -R120 ;  /* 0x00000035d5797223 */ /* 0x000fee0000010878 */
[----:B------:R-:W-:Y:S01]  /*89a0*/  MUFU.EX2 R97, R97 ;  /* 0x0000006100617308 */ /* 0x000fe20000000800 */
[C---:B------:R-:W-:Y:S03]  /*89b0*/  HMMA.16816.F32 R20, R60.reuse, R28, R20 ;  /* 0x0000001c3c14723c */ /* 0x040fe60000001814 */
[C---:B------:R-:W-:Y:S06]  /*89c0*/  FMUL.FTZ R28, R59.reuse, R88 ;  /* 0x000000583b1c7220 */ /* 0x040fec0000410000 */
[----:B------:R-:W-:Y:S01]  /*89d0*/  MUFU.EX2 R121, R121 ;  /* 0x0000007900797308 */ /* 0x000fe20000000800 */
[----:B------:R-:W-:Y:S01]  /*89e0*/  FMUL.FTZ R29, R59, R89 ;  /* 0x000000593b1d7220 */ /* 0x000fe20000410000 */
[-C--:B------:R-:W-:Y:S01]  /*89f0*/  FFMA.FTZ R88, R216, R53.reuse, -R122 ;  /* 0x00000035d8587223 */ /* 0x080fe2000001087a */
[----:B------:R-:W-:Y:S01]  /*8a00*/  FFMA.FTZ R89, R245, R53, -R120 ;  /* 0x00000035f5597223 */ /* 0x000fe20000010878 */
[C---:B------:R-:W-:Y:S06]  /*8a10*/  HMMA.16816.F32 R24, R60.reuse, R30, R24 ;  /* 0x0000001e3c18723c */ /* 0x040fec0000001818 */
[----:B------:R-:W-:Y:S01]  /*8a20*/  MUFU.EX2 R104, R104 ;  /* 0x0000006800687308 */ /* 0x000fe20000000800 */
[C---:B------:R-:W-:Y:S01]  /*8a30*/  FMUL.FTZ R30, R58.reuse, R90 ;  /* 0x0000005a3a1e7220 */ /* 0x040fe20000410000 */
[----:B------:R-:W-:Y:S08]  /*8a40*/  FMUL.FTZ R31, R58, R91 ;  /* 0x0000005b3a1f7220 */ /* 0x000ff00000410000 */
[----:B------:R-:W-:Y:S01]  /*8a50*/  MUFU.EX2 R88, R88 ;  /* 0x0000005800587308 */ /* 0x000fe20000000800 */
[-CC-:B------:R-:W-:Y:S01]  /*8a60*/  FFMA.FTZ R91, R229, R53.reuse, -R122.reuse ;  /* 0x00000035e55b7223 */ /* 0x180fe2000001087a */
[-CC-:B------:R-:W-:Y:S01]  /*8a70*/  FFMA.FTZ R90, R241, R53.reuse, -R122.reuse ;  /* 0x00000035f15a7223 */ /* 0x180fe2000001087a */
[----:B------:R-:W-:Y:S07]  /*8a80*/  FADD.FTZ R126, R126, R125 ;  /* 0x0000007d7e7e7221 */ /* 0x000fee0000010000 */
[----:B------:R-:W-:Y:S01]  /*8a90*/  MUFU.EX2 R89, R89 ;  /* 0x0000005900597308 */ /* 0x000fe20000000800 */
[-C--:B------:R-:W-:Y:S01]  /*8aa0*/  FFMA.FTZ R125, R190, R53.reuse, -R122 ;  /* 0x00000035be7d7223 */ /* 0x080fe2000001087a */
[C---:B------:R-:W-:Y:S08]  /*8ab0*/  HMMA.16816.F32 R28, R60.reuse, R36, R28 ;  /* 0x000000243c1c723c */ /* 0x040ff0000000181c */
[----:B------:R-:W-:Y:S01]  /*8ac0*/  MUFU.EX2 R91, R91 ;  /* 0x0000005b005b7308 */ /* 0x000fe20000000800 */
[C---:B------:R-:W-:Y:S01]  /*8ad0*/  FMUL.FTZ R36, R59.reuse, R80 ;  /* 0x000000503b247220 */ /* 0x040fe20000410000 */
[----:B------:R-:W-:Y:S01]  /*8ae0*/  FFMA.FTZ R80, R226, R53, -R120 ;  /* 0x00000035e2507223 */ /* 0x000fe20000010878 */
[----:B------:R-:W-:Y:S01]  /*8af0*/  FMUL.FTZ R37, R59, R81 ;  /* 0x000000513b257220 */ /* 0x000fe20000410000 */
[--C-:B------:R-:W-:Y:S06]  /*8b00*/  FFMA.FTZ R81, R230, R53, -R122.reuse ;  /* 0x00000035e6517223 */ /* 0x100fec000001087a */
[----:B------:R-:W-:Y:S01]  /*8b10*/  MUFU.EX2 R90, R90 ;  /* 0x0000005a005a7308 */ /* 0x000fe20000000800 */
[C---:B------:R-:W-:Y:S03]  /*8b20*/  HMMA.16816.F32 R32, R60.reuse, R38, R32 ;  /* 0x000000263c20723c */ /* 0x040fe60000001820 */
[C---:B------:R-:W-:Y:S01]  /*8b30*/  FMUL.FTZ R38, R58.reuse, R82 ;  /* 0x000000523a267220 */ /* 0x040fe20000410000 */
[----:B------:R-:W-:Y:S05]  /*8b40*/  FMUL.FTZ R39, R58, R83 ;  /* 0x000000533a277220 */ /* 0x000fea0000410000 */
[----:B------:R-:W-:Y:S01]  /*8b50*/  MUFU.EX2 R81, R81 ;  /* 0x0000005100517308 */ /* 0x000fe20000000800 */
[-C--:B------:R-:W-:Y:S01]  /*8b60*/  FFMA.FTZ R82, R224, R53.reuse, -R122 ;  /* 0x00000035e0527223 */ /* 0x080fe2000001087a */
[----:B------:R-:W-:Y:S01]  /*8b70*/  FADD.FTZ R126, R119, R126 ;  /* 0x0000007e777e7221 */ /* 0x000fe20000010000 */
[-C--:B------:R-:W-:Y:S07]  /*8b80*/  FFMA.FTZ R83, R220, R53.reuse, -R120 ;  /* 0x00000035dc537223 */ /* 0x080fee0000010878 */
[----:B------:R-:W-:Y:S01]  /*8b90*/  MUFU.EX2 R80, R80 ;  /* 0x0000005000507308 */ /* 0x000fe20000000800 */
[----:B------:R-:W-:Y:S01]  /*8ba0*/  FFMA.FTZ R119, R223, R53, -R122 ;  /* 0x00000035df777223 */ /* 0x000fe2000001087a */
[C---:B------:R-:W-:Y:S08]  /*8bb0*/  HMMA.16816.F32 R36, R60.reuse, R44, R36 ;  /* 0x0000002c3c24723c */ /* 0x040ff00000001824 */
[----:B------:R-:W2:Y:S01]  /*8bc0*/  MUFU.EX2 R82, R82 ;  /* 0x0000005200527308 */ /* 0x000ea20000000800 */
[C---:B------:R-:W-:Y:S01]  /*8bd0*/  FMUL.FTZ R44, R59.reuse, R72 ;  /* 0x000000483b2c7220 */ /* 0x040fe20000410000 */
[----:B------:R-:W-:Y:S01]  /*8be0*/  FMUL.FTZ R45, R59, R73 ;  /* 0x000000493b2d7220 */ /* 0x000fe20000410000 */
[-C--:B------:R-:W-:Y:S07]  /*8bf0*/  FFMA.FTZ R134, R203, R53.reuse, -R120 ;  /* 0x00000035cb867223 */ /* 0x080fee0000010878 */
[----:B------:R-:W3:Y:S01]  /*8c00*/  MUFU.EX2 R83, R83 ;  /* 0x0000005300537308 */ /* 0x000ee20000000800 */
[----:B------:R-:W-:Y:S01]  /*8c10*/  FFMA.FTZ R136, R200, R53, -R122 ;  /* 0x00000035c8887223 */ /* 0x000fe2000001087a */
[C---:B------:R-:W-:Y:S08]  /*8c20*/  HMMA.16816.F32 R40, R60.reuse, R46, R40 ;  /* 0x0000002e3c28723c */ /* 0x040ff00000001828 */
[----:B------:R-:W-:Y:S01]  /*8c30*/  MUFU.EX2 R99, R99 ;  /* 0x0000006300637308 */ /* 0x000fe20000000800 */
[C---:B------:R-:W-:Y:S01]  /*8c40*/  FMUL.FTZ R46, R58.reuse, R74 ;  /* 0x0000004a3a2e7220 */ /* 0x040fe20000410000 */
[----:B------:R-:W-:Y:S01]  /*8c50*/  FMUL.FTZ R47, R58, R75 ;  /* 0x0000004b3a2f7220 */ /* 0x000fe20000410000 */
[-C--:B------:R-:W-:Y:S01]  /*8c60*/  FFMA.FTZ R58, R243, R53.reuse, -R120 ;  /* 0x00000035f33a7223 */ /* 0x080fe20000010878 */
[----:B------:R-:W-:Y:S06]  /*8c70*/  LDSM.16.MT88.4 R72, [R116+0x9c00] ;  /* 0x009c00007448783b */ /* 0x000fec0000004200 */
[----:B------:R-:W-:Y:S01]  /*8c80*/  MUFU.EX2 R98, R98 ;  /* 0x0000006200627308 */ /* 0x000fe20000000800 */
[-C--:B------:R-:W-:Y:S01]  /*8c90*/  FFMA.FTZ R129, R198, R53.reuse, -R122 ;  /* 0x00000035c6817223 */ /* 0x080fe2000001087a */
[-CC-:B------:R-:W-:Y:S01]  /*8ca0*/  FFMA.FTZ R131, R205, R53.reuse, -R120.reuse ;  /* 0x00000035cd837223 */ /* 0x180fe20000010878 */
[-C--:B------:R-:W-:Y:S01]  /*8cb0*/  FFMA.FTZ R138, R207, R53.reuse, -R120 ;  /* 0x00000035cf8a7223 */ /* 0x080fe20000010878 */
[C---:B------:R-:W-:Y:S06]  /*8cc0*/  HMMA.16816.F32 R44, R60.reuse, R64, R44 ;  /* 0x000000403c2c723c */ /* 0x040fec000000182c */
[----:B------:R-:W-:Y:S01]  /*8cd0*/  MUFU.EX2 R58, R58 ;  /* 0x0000003a003a7308 */ /* 0x000fe20000000800 */
[-CC-:B------:R-:W-:Y:S01]  /*8ce0*/  FFMA.FTZ R144, R194, R53.reuse, -R122.reuse ;  /* 0x00000035c2907223 */ /* 0x180fe2000001087a */
[-CC-:B------:R-:W-:Y:S08]  /*8cf0*/  FFMA.FTZ R135, R196, R53.reuse, -R122.reuse ;  /* 0x00000035c4877223 */ /* 0x180ff0000001087a */
[----:B------:R-:W-:Y:S01]  /*8d00*/  MUFU.EX2 R119, R119 ;  /* 0x0000007700777308 */ /* 0x000fe20000000800 */
[-CC-:B------:R-:W-:Y:S01]  /*8d10*/  FFMA.FTZ R140, R202, R53.reuse, -R122.reuse ;  /* 0x00000035ca8c7223 */ /* 0x180fe2000001087a */
[----:B------:R-:W-:Y:S01]  /*8d20*/  FFMA.FTZ R133, R204, R53, -R122 ;  /* 0x00000035cc857223 */ /* 0x000fe2000001087a */
[----:B------:R-:W-:Y:S01]  /*8d30*/  HMMA.16816.F32 R48, R60, R66, R48 ;  /* 0x000000423c30723c */ /* 0x000fe20000001830 */
[----:B------:R-:W4:Y:S06]  /*8d40*/  LDSM.16.MT88.4 R64, [R156+0x9400] ;  /* 0x009400009c40783b */ /* 0x000f2c0000004200 */
[----:B------:R-:W-:Y:S01]  /*8d50*/  MUFU.EX2 R130, R130 ;  /* 0x0000008200827308 */ /* 0x000fe20000000800 */
[----:B-1----:R-:W-:Y:S01]  /*8d60*/  F2FP.F16.F32.PACK_AB R60, R76, R77 ;  /* 0x0000004d4c3c723e */ /* 0x002fe200000000ff */
[--C-:B------:R-:W-:Y:S01]  /*8d70*/  FFMA.FTZ R146, R199, R53, -R120.reuse ;  /* 0x00000035c7927223 */ /* 0x100fe20000010878 */
[----:B--2---:R-:W-:Y:S07]  /*8d80*/  F2FP.F16.F32.PACK_AB R62, R81, R82 ;  /* 0x00000052513e723e */ /* 0x004fee00000000ff */
[----:B------:R-:W-:Y:S01]  /*8d90*/  MUFU.EX2 R125, R125 ;  /* 0x0000007d007d7308 */ /* 0x000fe20000000800 */
[----:B------:R-:W-:Y:S01]  /*8da0*/  F2FP.F16.F32.PACK_AB R63, R80, R79 ;  /* 0x0000004f503f723e */ /* 0x000fe200000000ff */
[----:B------:R-:W-:Y:S01]  /*8db0*/  FFMA.FTZ R139, R193, R53, -R120 ;  /* 0x00000035c18b7223 */ /* 0x000fe20000010878 */
[C---:B---3--:R-:W-:Y:S01]  /*8dc0*/  F2FP.F16.F32.PACK_AB R61, R78.reuse, R83 ;  /* 0x000000534e3d723e */ /* 0x048fe200000000ff */
[----:B------:R-:W-:Y:S06]  /*8dd0*/  FADD.FTZ R83, R83, R126 ;  /* 0x0000007e53537221 */ /* 0x000fec0000010000 */
[----:B------:R-:W-:Y:S01]  /*8de0*/  MUFU.EX2 R132, R132 ;  /* 0x0000008400847308 */ /* 0x000fe20000000800 */
[-C--:B------:R-:W-:Y:S01]  /*8df0*/  FFMA.FTZ R126, R225, R53.reuse, -R122 ;  /* 0x00000035e17e7223 */ /* 0x080fe2000001087a */
[-CC-:B------:R-:W-:Y:S01]  /*8e00*/  FFMA.FTZ R142, R195, R53.reuse, -R120.reuse ;  /* 0x00000035c38e7223 */ /* 0x180fe20000010878 */
[----:B------:R-:W-:Y:S07]  /*8e10*/  FADD.FTZ R78, R78, R83 ;  /* 0x000000534e4e7221 */ /* 0x000fee0000010000 */
[----:B------:R-:W-:Y:S01]  /*8e20*/  MUFU.EX2 R127, R127 ;  /* 0x0000007f007f7308 */ /* 0x000fe20000000800 */
[-C--:B------:R-:W-:Y:S01]  /*8e30*/  FFMA.FTZ R137, R197, R53.reuse, -R120 ;  /* 0x00000035c5897223 */ /* 0x080fe20000010878 */
[-C--:B------:R-:W-:Y:S01]  /*8e40*/  FFMA.FTZ R208, R208, R53.reuse, -R122 ;  /* 0x00000035d0d07223 */ /* 0x080fe2000001087a */
[----:B------:R-:W-:Y:S07]  /*8e50*/  FADD.FTZ R83, R79, R78 ;  /* 0x0000004e4f537221 */ /* 0x000fee0000010000 */
[----:B------:R-:W-:Y:S01]  /*8e60*/  MUFU.EX2 R126, R126 ;  /* 0x0000007e007e7308 */ /* 0x000fe20000000800 */
[-C--:B------:R-:W-:Y:S01]  /*8e70*/  FFMA.FTZ R210, R210, R53.reuse, -R122 ;  /* 0x00000035d2d27223 */ /* 0x080fe2000001087a */
[-CC-:B------:R-:W-:Y:S01]  /*8e80*/  FFMA.FTZ R57, R57, R53.reuse, -R120.reuse ;  /* 0x0000003539397223 */ /* 0x180fe20000010878 */
[-C--:B------:R-:W-:Y:S07]  /*8e90*/  FFMA.FTZ R56, R56, R53.reuse, -R120 ;  /* 0x0000003538387223 */ /* 0x080fee0000010878 */
[----:B------:R-:W-:Y:S01]  /*8ea0*/  MUFU.EX2 R134, R134 ;  /* 0x0000008600867308 */ /* 0x000fe20000000800 */
[-C--:B------:R-:W-:Y:S01]  /*8eb0*/  FFMA.FTZ R206, R206, R53.reuse, -R122 ;  /* 0x00000035cece7223 */ /* 0x080fe2000001087a */
[----:B------:R-:W-:Y:S01]  /*8ec0*/  FFMA.FTZ R128, R59, R188, R128 ;  /* 0x000000bc3b807223 */ /* 0x000fe20000010080 */
[-C--:B------:R-:W-:Y:S07]  /*8ed0*/  FFMA.FTZ R59, R214, R53.reuse, -R122 ;  /* 0x00000035d63b7223 */ /* 0x080fee000001087a */
[----:B------:R-:W-:Y:S01]  /*8ee0*/  MUFU.EX2 R136, R136 ;  /* 0x0000008800887308 */ /* 0x000fe20000000800 */
[----:B------:R-:W-:Y:S01]  /*8ef0*/  FADD.FTZ R123, R123, R128 ;  /* 0x000000807b7b7221 */ /* 0x000fe20000010000 */
[-C--:B------:R-:W-:Y:S08]  /*8f00*/  FFMA.FTZ R128, R221, R53.reuse, -R120 ;  /* 0x00000035dd807223 */ /* 0x080ff00000010878 */
[----:B------:R-:W-:Y:S01]  /*8f10*/  MUFU.EX2 R129, R129 ;  /* 0x0000008100817308 */ /* 0x000fe20000000800 */
[----:B------:R-:W-:Y:S01]  /*8f20*/  FADD.FTZ R86, R124, R123 ;  /* 0x0000007b7c567221 */ /* 0x000fe20000010000 */
[-C--:B------:R-:W-:Y:S08]  /*8f30*/  FFMA.FTZ R124, R215, R53.reuse, -R122 ;  /* 0x00000035d77c7223 */ /* 0x080ff0000001087a */
[----:B------:R-:W1:Y:S01]  /*8f40*/  MUFU.EX2 R59, R59 ;  /* 0x0000003b003b7308 */ /* 0x000e620000000800 */
[-C--:B------:R-:W-:Y:S01]  /*8f50*/  FFMA.FTZ R123, R219, R53.reuse, -R120 ;  /* 0x00000035db7b7223 */ /* 0x080fe20000010878 */
[----:B------:R-:W-:Y:S01]  /*8f60*/  FADD.FTZ R86, R117, R86 ;  /* 0x0000005675567221 */ /* 0x000fe20000010000 */
[-CC-:B------:R-:W-:Y:S07]  /*8f70*/  FFMA.FTZ R117, R211, R53.reuse, -R122.reuse ;  /* 0x00000035d3757223 */ /* 0x180fee000001087a */
[----:B------:R-:W-:Y:S01]  /*8f80*/  MUFU.EX2 R128, R128 ;  /* 0x0000008000807308 */ /* 0x000fe20000000800 */
[----:B------:R-:W-:Y:S01]  /*8f90*/  FFMA.FTZ R122, R209, R53, -R122 ;  /* 0x00000035d17a7223 */ /* 0x000fe2000001087a */
[C---:B----4-:R-:W-:Y:S08]  /*8fa0*/  HMMA.16816.F32 R4, R60.reuse, R64, R4 ;  /* 0x000000403c04723c */ /* 0x050ff00000001804 */
[----:B------:R-:W-:Y:S01]  /*8fb0*/  MUFU.EX2 R124, R124 ;  /* 0x0000007c007c7308 */ /* 0x000fe20000000800 */
[----:B------:R-:W-:Y:S01]  /*8fc0*/  FADD.FTZ R87, R77, R86 ;  /* 0x000000564d577221 */ /* 0x000fe20000010000 */
[----:B------:R-:W-:Y:S08]  /*8fd0*/  FADD.FTZ R86, R80, R83 ;  /* 0x0000005350567221 */ /* 0x000ff00000010000 */
[----:B------:R-:W2:Y:S01]  /*8fe0*/  MUFU.EX2 R117, R117 ;  /* 0x0000007500757308 */ /* 0x000ea20000000800 */
[----:B------:R-:W-:Y:S01]  /*8ff0*/  FADD.FTZ R87, R76, R87 ;  /* 0x000000574c577221 */ /* 0x000fe20000010000 */
[C---:B------:R-:W-:Y:S01]  /*9000*/  HMMA.16816.F32 R8, R60.reuse, R66, R8 ;  /* 0x000000423c08723c */ /* 0x040fe20000001808 */
[----:B------:R-:W3:Y:S07]  /*9010*/  LDSM.16.MT88.4 R64, [R116+0x9400] ;  /* 0x009400007440783b */ /* 0x000eee0000004200 */
[----:B------:R-:W4:Y:S01]  /*9020*/  MUFU.EX2 R123, R123 ;  /* 0x0000007b007b7308 */ /* 0x000f220000000800 */
[----:B------:R-:W-:Y:S01]  /*9030*/  FADD.FTZ R82, R82, R87 ;  /* 0x0000005752527221 */ /* 0x000fe20000010000 */
[----:B------:R-:W-:Y:S08]  /*9040*/  FADD.FTZ R95, R85, R86 ;  /* 0x00000056555f7221 */ /* 0x000ff00000010000 */
[----:B------:R-:W-:Y:S01]  /*9050*/  MUFU.EX2 R131, R131 ;  /* 0x0000008300837308 */ /* 0x000fe20000000800 */
[----:B------:R-:W-:Y:S01]  /*9060*/  FADD.FTZ R87, R81, R82 ;  /* 0x0000005251577221 */ /* 0x000fe20000010000 */
[----:B------:R-:W-:Y:S01]  /*9070*/  FADD.FTZ R106, R92, R95 ;  /* 0x0000005f5c6a7221 */ /* 0x000fe20000010000 */
[----:B------:R-:W-:Y:S07]  /*9080*/  LDSM.16.MT88.4 R76, [R116+0xc000] ;  /* 0x00c00000744c783b */ /* 0x000fee0000004200 */
[----:B------:R-:W5:Y:S01]  /*9090*/  MUFU.EX2 R138, R138 ;  /* 0x0000008a008a7308 */ /* 0x000f620000000800 */
[----:B------:R-:W-:Y:S09]  /*90a0*/  FADD.FTZ R94, R84, R87 ;  /* 0x00000057545e7221 */ /* 0x000ff20000010000 */
[----:B------:R-:W-:Y:S01]  /*90b0*/  MUFU.EX2 R144, R144 ;  /* 0x0000009000907308 */ /* 0x000fe20000000800 */
[C---:B------:R-:W-:Y:S01]  /*90c0*/  FADD.FTZ R107, R93.reuse, R94 ;  /* 0x0000005e5d6b7221 */ /* 0x040fe20000010000 */
[----:B------:R-:W-:Y:S08]  /*90d0*/  LDSM.16.MT88.4 R80, [R156+0xe400] ;  /* 0x00e400009c50783b */ /* 0x000ff00000004200 */
[----:B------:R-:W5:Y:S10]  /*90e0*/  MUFU.EX2 R135, R135 ;  /* 0x0000008700877308 */ /* 0x000f740000000800 */
[----:B------:R-:W-:Y:S10]  /*90f0*/  MUFU.EX2 R146, R146 ;  /* 0x0000009200927308 */ /* 0x000ff40000000800 */
[----:B------:R-:W5:Y:S10]  /*9100*/  MUFU.EX2 R139, R139 ;  /* 0x0000008b008b7308 */ /* 0x000f740000000800 */
[----:B------:R-:W-:Y:S10]  /*9110*/  MUFU.EX2 R140, R140 ;  /* 0x0000008c008c7308 */ /* 0x000ff40000000800 */
[----:B------:R-:W5:Y:S10]  /*9120*/  MUFU.EX2 R133, R133 ;  /* 0x0000008500857308 */ /* 0x000f740000000800 */
[----:B------:R-:W-:Y:S01]  /*9130*/  MUFU.EX2 R142, R142 ;  /* 0x0000008e008e7308 */ /* 0x000fe20000000800 */
[C---:B---3--:R-:W-:Y:S09]  /*9140*/  HMMA.16816.F32 R12, R60.reuse, R64, R12 ;  /* 0x000000403c0c723c */ /* 0x048ff2000000180c */
[----:B------:R-:W3:Y:S10]  /*9150*/  MUFU.EX2 R137, R137 ;  /* 0x0000008900897308 */ /* 0x000ef40000000800 */
[----:B------:R-:W-:Y:S01]  /*9160*/  MUFU.EX2 R208, R208 ;  /* 0x000000d000d07308 */ /* 0x000fe20000000800 */
[C---:B------:R-:W-:Y:S01]  /*9170*/  HMMA.16816.F32 R16, R60.reuse, R66, R16 ;  /* 0x000000423c10723c */ /* 0x040fe20000001810 */
[----:B------:R-:W1:Y:S08]  /*9180*/  LDSM.16.MT88.4 R64, [R156+0xb400] ;  /* 0x00b400009c40783b */ /* 0x000e700000004200 */
[----:B------:R-:W-:Y:S10]  /*9190*/  MUFU.EX2 R57, R57 ;  /* 0x0000003900397308 */ /* 0x000ff40000000800 */
        /* <DEDUP_REMOVED lines=14> */
[----:B------:R-:W-:Y:S02]  /*9280*/  F2FP.F16.F32.PACK_AB R60, R93, R84 ;  /* 0x000000545d3c723e */ /* 0x000fe400000000ff */
[----:B------:R-:W-:Y:S02]  /*9290*/  F2FP.F16.F32.PACK_AB R61, R92, R85 ;  /* 0x000000555c3d723e */ /* 0x000fe400000000ff */
[----:B------:R-:W-:Y:S01]  /*92a0*/  F2FP.F16.F32.PACK_AB R62, R59, R88 ;  /* 0x000000583b3e723e */ /* 0x000fe200000000ff */
[----:B------:R-:W-:Y:S01]  /*92b0*/  FADD.FTZ R88, R88, R107 ;  /* 0x0000006b58587221 */ /* 0x000fe20000010000 */
[C---:B------:R-:W-:Y:S01]  /*92c0*/  F2FP.F16.F32.PACK_AB R63, R58.reuse, R89 ;  /* 0x000000593a3f723e */ /* 0x040fe200000000ff */
[----:B------:R-:W-:Y:S01]  /*92d0*/  LDSM.16.MT88.4 R84, [R156+0xe800] ;  /* 0x00e800009c54783b */ /* 0x000fe20000004200 */
[----:B------:R-:W-:Y:S01]  /*92e0*/  FADD.FTZ R89, R89, R106 ;  /* 0x0000006a59597221 */ /* 0x000fe20000010000 */
[----:B------:R-:W-:Y:S03]  /*92f0*/  FADD.FTZ R88, R59, R88 ;  /* 0x000000583b587221 */ /* 0x000fe60000010000 */
[----:B------:R-:W-:Y:S01]  /*9300*/  FADD.FTZ R89, R58, R89 ;  /* 0x000000593a597221 */ /* 0x000fe20000010000 */
[----:B------:R-:W-:Y:S02]  /*9310*/  FADD.FTZ R59, R105, R88 ;  /* 0x00000058693b7221 */ /* 0x000fe40000010000 */
[----:B------:R-:W-:Y:S01]  /*9320*/  LDSM.16.MT88.4 R92, [R156+0xcc00] ;  /* 0x00cc00009c5c783b */ /* 0x000fe20000004200 */
[----:B------:R-:W-:Y:S01]  /*9330*/  FADD.FTZ R58, R104, R89 ;  /* 0x00000059683a7221 */ /* 0x000fe20000010000 */
[C---:B------:R-:W-:Y:S01]  /*9340*/  FADD.FTZ R59, R90.reuse, R59 ;  /* 0x0000003b5a3b7221 */ /* 0x040fe20000010000 */
[C---:B-1----:R-:W-:Y:S08]  /*9350*/  HMMA.16816.F32 R4, R60.reuse, R64, R4 ;  /* 0x000000403c04723c */ /* 0x042ff00000001804 */
[C---:B------:R-:W-:Y:S01]  /*9360*/  HMMA.16816.F32 R8, R60.reuse, R66, R8 ;  /* 0x000000423c08723c */ /* 0x040fe20000001808 */
[----:B------:R-:W1:Y:S07]  /*9370*/  LDSM.16.MT88.4 R64, [R156+0xb800] ;  /* 0x00b800009c40783b */ /* 0x000e6e0000004200 */
[C---:B------:R-:W-:Y:S08]  /*9380*/  HMMA.16816.F32 R12, R60.reuse, R68, R12 ;  /* 0x000000443c0c723c */ /* 0x040ff0000000180c */
        /* <DEDUP_REMOVED lines=15> */
[C---:B------:R-:W-:Y:S01]  /*9480*/  F2FP.F16.F32.PACK_AB R61, R99.reuse, R104 ;  /* 0x00000068633d723e */ /* 0x040fe200000000ff */
[----:B------:R-:W-:Y:S01]  /*9490*/  FADD.FTZ R99, R99, R58 ;  /* 0x0000003a63637221 */ /* 0x000fe20000010000 */
[----:B------:R-:W-:Y:S02]  /*94a0*/  F2FP.F16.F32.PACK_AB R62, R91, R96 ;  /* 0x000000605b3e723e */ /* 0x000fe400000000ff */
[----:B------:R-:W-:Y:S07]  /*94b0*/  F2FP.F16.F32.PACK_AB R63, R97, R98 ;  /* 0x00000062613f723e */ /* 0x000fee00000000ff */
[C---:B-1----:R-:W-:Y:S08]  /*94c0*/  HMMA.16816.F32 R4, R60.reuse, R64, R4 ;  /* 0x000000403c04723c */ /* 0x042ff00000001804 */
[C---:B------:R-:W-:Y:S01]  /*94d0*/  HMMA.16816.F32 R8, R60.reuse, R66, R8 ;  /* 0x000000423c08723c */ /* 0x040fe20000001808 */
[----:B------:R-:W1:Y:S07]  /*94e0*/  LDSM.16.MT88.4 R64, [R116+0xbc00] ;  /* 0x00bc00007440783b */ /* 0x000e6e0000004200 */
[C---:B------:R-:W-:Y:S08]  /*94f0*/  HMMA.16816.F32 R12, R60.reuse, R72, R12 ;  /* 0x000000483c0c723c */ /* 0x040ff0000000180c */
[C---:B------:R-:W-:Y:S01]  /*9500*/  HMMA.16816.F32 R16, R60.reuse, R74, R16 ;  /* 0x0000004a3c10723c */ /* 0x040fe20000001810 */
[----:B------:R-:W4:Y:S07]  /*9510*/  LDSM.16.MT88.4 R72, [R156+0xdc00] ;  /* 0x00dc00009c48783b */ /* 0x000f2e0000004200 */
[C---:B--2---:R-:W-:Y:S08]  /*9520*/  HMMA.16816.F32 R20, R60.reuse, R68, R20 ;  /* 0x000000443c14723c */ /* 0x044ff00000001814 */
[C---:B------:R-:W-:Y:S01]  /*9530*/  HMMA.16816.F32 R24, R60.reuse, R70, R24 ;  /* 0x000000463c18723c */ /* 0x040fe20000001818 */
[----:B------:R-:W2:Y:S07]  /*9540*/  LDSM.16.MT88.4 R68, [R116+0xdc00] ;  /* 0x00dc00007444783b */ /* 0x000eae0000004200 */
[C---:B-1----:R-:W-:Y:S08]  /*9550*/  HMMA.16816.F32 R28, R60.reuse, R64, R28 ;  /* 0x000000403c1c723c */ /* 0x042ff0000000181c */
[C---:B------:R-:W-:Y:S01]  /*9560*/  HMMA.16816.F32 R32, R60.reuse, R66, R32 ;  /* 0x000000423c20723c */ /* 0x040fe20000001820 */
[----:B------:R-:W1:Y:S07]  /*9570*/  LDSM.16.MT88.4 R64, [R156+0xa000] ;  /* 0x00a000009c40783b */ /* 0x000e6e0000004200 */
[C---:B----4-:R-:W-:Y:S08]  /*9580*/  HMMA.16816.F32 R36, R60.reuse, R72, R36 ;  /* 0x000000483c24723c */ /* 0x050ff00000001824 */
[C---:B------:R-:W-:Y:S01]  /*9590*/  HMMA.16816.F32 R40, R60.reuse, R74, R40 ;  /* 0x0000004a3c28723c */ /* 0x040fe20000001828 */
[----:B------:R-:W4:Y:S07]  /*95a0*/  LDSM.16.MT88.4 R72, [R116+0xa000] ;  /* 0x00a000007448783b */ /* 0x000f2e0000004200 */
        /* <DEDUP_REMOVED lines=10> */
[C---:B----4-:R-:W-:Y:S08]  /*9650*/  HMMA.16816.F32 R12, R60.reuse, R72, R12 ;  /* 0x000000483c0c723c */ /* 0x050ff0000000180c */
[C---:B------:R-:W-:Y:S01]  /*9660*/  HMMA.16816.F32 R16, R60.reuse, R74, R16 ;  /* 0x0000004a3c10723c */ /* 0x040fe20000001810 */
[----:B------:R-:W4:Y:S07]  /*9670*/  LDSM.16.MT88.4 R72, [R116+0xe000] ;  /* 0x00e000007448783b */ /* 0x000f2e0000004200 */
[C---:B--2---:R-:W-:Y:S08]  /*9680*/  HMMA.16816.F32 R20, R60.reuse, R68, R20 ;  /* 0x000000443c14723c */ /* 0x044ff00000001814 */
        /* <DEDUP_REMOVED lines=8> */
[C---:B----4-:R-:W-:Y:S08]  /*9710*/  HMMA.16816.F32 R44, R60.reuse, R72, R44 ;  /* 0x000000483c2c723c */ /* 0x050ff0000000182c */
[----:B------:R-:W-:Y:S01]  /*9720*/  HMMA.16816.F32 R48, R60, R74, R48 ;  /* 0x0000004a3c30723c */ /* 0x000fe20000001830 */
[----:B------:R-:W4:Y:S02]  /*9730*/  LDSM.16.MT88.4 R72, [R156+0xc400] ;  /* 0x00c400009c48783b */ /* 0x000f240000004200 */
[----:B------:R-:W-:Y:S02]  /*9740*/  F2FP.F16.F32.PACK_AB R60, R132, R125 ;  /* 0x0000007d843c723e */ /* 0x000fe400000000ff */
[----:B------:R-:W-:Y:S02]  /*9750*/  F2FP.F16.F32.PACK_AB R61, R134, R127 ;  /* 0x0000007f863d723e */ /* 0x000fe400000000ff */
[----:B------:R-:W-:Y:S02]  /*9760*/  F2FP.F16.F32.PACK_AB R62, R129, R136 ;  /* 0x00000088813e723e */ /* 0x000fe400000000ff */
[----:B-----5:R-:W-:Y:S07]  /*9770*/  F2FP.F16.F32.PACK_AB R63, R138, R131 ;  /* 0x000000838a3f723e */ /* 0x020fee00000000ff */
        /* <DEDUP_REMOVED lines=15> */
[C---:B--2---:R-:W-:Y:S08]  /*9870*/  HMMA.16816.F32 R44, R60.reuse, R68, R44 ;  /* 0x000000443c2c723c */ /* 0x044ff0000000182c */
[----:B------:R-:W-:Y:S01]  /*9880*/  HMMA.16816.F32 R48, R60, R70, R48 ;  /* 0x000000463c30723c */ /* 0x000fe20000001830 */
[----:B------:R-:W2:Y:S02]  /*9890*/  LDSM.16.MT88.4 R68, [R116+0xe800] ;  /* 0x00e800007444783b */ /* 0x000ea40000004200 */
[----:B------:R-:W-:Y:S02]  /*98a0*/  F2FP.F16.F32.PACK_AB R60, R135, R144 ;  /* 0x00000090873c723e */ /* 0x000fe400000000ff */
[----:B------:R-:W-:Y:S02]  /*98b0*/  F2FP.F16.F32.PACK_AB R61, R139, R146 ;  /* 0x000000928b3d723e */ /* 0x000fe400000000ff */
[----:B------:R-:W-:Y:S02]  /*98c0*/  F2FP.F16.F32.PACK_AB R62, R133, R140 ;  /* 0x0000008c853e723e */ /* 0x000fe400000000ff */
[----:B---3--:R-:W-:Y:S07]  /*98d0*/  F2FP.F16.F32.PACK_AB R63, R137, R142 ;  /* 0x0000008e893f723e */ /* 0x008fee00000000ff */
[C---:B-1----:R-:W-:Y:S01]  /*98e0*/  HMMA.16816.F32 R4, R60.reuse, R64, R4 ;  /* 0x000000403c04723c */ /* 0x042fe20000001804 */
[----:B------:R-:W1:Y:S02]  /*98f0*/  MUFU.EX2 R65, R206 ;  /* 0x000000ce00417308 */ /* 0x000e640000000800 */
[-CC-:B------:R-:W-:Y:S01]  /*9900*/  FFMA.FTZ R64, R55, R53.reuse, -R120.reuse ;  /* 0x0000003537407223 */ /* 0x180fe20000010878 */
[----:B------:R-:W-:Y:S07]  /*9910*/  FFMA.FTZ R120, R54, R53, -R120 ;  /* 0x0000003536787223 */ /* 0x000fee0000010878 */
[----:B------:R-:W3:Y:S01]  /*9920*/  MUFU.EX2 R55, R122 ;  /* 0x0000007a00377308 */ /* 0x000ee20000000800 */
[C---:B------:R-:W-:Y:S09]  /*9930*/  HMMA.16816.F32 R8, R60.reuse, R66, R8 ;  /* 0x000000423c08723c */ /* 0x040ff20000001808 */
[----:B------:R-:W-:Y:S10]  /*9940*/  MUFU.EX2 R54, R64 ;  /* 0x0000004000367308 */ /* 0x000ff40000000800 */
[----:B------:R-:W3:Y:S01]  /*9950*/  MUFU.EX2 R189, R120 ;  /* 0x0000007800bd7308 */ /* 0x000ee20000000800 */
[C---:B----4-:R-:W-:Y:S08]  /*9960*/  HMMA.16816.F32 R12, R60.reuse, R72, R12 ;  /* 0x000000483c0c723c */ /* 0x050ff0000000180c */
[C---:B------:R-:W-:Y:S08]  /*9970*/  HMMA.16816.F32 R16, R60.reuse, R74, R16 ;  /* 0x0000004a3c10723c */ /* 0x040ff00000001810 */
[C---:B-----5:R-:W-:Y:S08]  /*9980*/  HMMA.16816.F32 R20, R60.reuse, R76, R20 ;  /* 0x0000004c3c14723c */ /* 0x060ff00000001814 */
[C---:B------:R-:W-:Y:S01]  /*9990*/  HMMA.16816.F32 R24, R60.reuse, R78, R24 ;  /* 0x0000004e3c18723c */ /* 0x040fe20000001818 */
[----:B------:R-:W-:Y:S07]  /*99a0*/  LDSM.16.MT88.4 R76, [R156+0xec00] ;  /* 0x00ec00009c4c783b */ /* 0x000fee0000004200 */
[C---:B------:R-:W-:Y:S08]  /*99b0*/  HMMA.16816.F32 R28, R60.reuse, R80, R28 ;  /* 0x000000503c1c723c */ /* 0x040ff0000000181c */
[C---:B------:R-:W-:Y:S08]  /*99c0*/  HMMA.16816.F32 R32, R60.reuse, R82, R32 ;  /* 0x000000523c20723c */ /* 0x040ff00000001820 */
[C---:B------:R-:W-:Y:S08]  /*99d0*/  HMMA.16816.F32 R36, R60.reuse, R84, R36 ;  /* 0x000000543c24723c */ /* 0x040ff00000001824 */
[C---:B------:R-:W-:Y:S01]  /*99e0*/  HMMA.16816.F32 R40, R60.reuse, R86, R40 ;  /* 0x000000563c28723c */ /* 0x040fe20000001828 */
[----:B------:R-:W4:Y:S07]  /*99f0*/  LDSM.16.MT88.4 R84, [R116+0xcc00] ;  /* 0x00cc00007454783b */ /* 0x000f2e0000004200 */
[C---:B--2---:R-:W-:Y:S03]  /*9a00*/  HMMA.16816.F32 R44, R60.reuse, R68, R44 ;  /* 0x000000443c2c723c */ /* 0x044fe6000000182c */
[----:B-1----:R-:W-:Y:S02]  /*9a10*/  F2FP.F16.F32.PACK_AB R68, R208, R65 ;  /* 0x00000041d044723e */ /* 0x002fe400000000ff */
[----:B------:R-:W-:Y:S03]  /*9a20*/  F2FP.F16.F32.PACK_AB R69, R56, R57 ;  /* 0x000000393845723e */ /* 0x000fe600000000ff */
[----:B------:R-:W-:Y:S03]  /*9a30*/  HMMA.16816.F32 R48, R60, R70, R48 ;  /* 0x000000463c30723c */ /* 0x000fe60000001830 */
[----:B---3--:R-:W-:Y:S02]  /*9a40*/  F2FP.F16.F32.PACK_AB R70, R55, R210 ;  /* 0x000000d23746723e */ /* 0x008fe400000000ff */
[----:B------:R-:W-:Y:S07]  /*9a50*/  F2FP.F16.F32.PACK_AB R71, R189, R54 ;  /* 0x00000036bd47723e */ /* 0x000fee00000000ff */
[C---:B------:R-:W-:Y:S05]  /*9a60*/  HMMA.16816.F32 R112, R68.reuse, R108, R4 ;  /* 0x0000006c4470723c */ /* 0x040fea0000001804 */
[----:B------:R-:W-:Y:S01]  /*9a70*/  FADD.FTZ R4, R96, R59 ;  /* 0x0000003b60047221 */ /* 0x000fe20000010000 */
[----:B------:R-:W-:Y:S02]  /*9a80*/  FADD.FTZ R6, R98, R99 ;  /* 0x0000006362067221 */ /* 0x000fe40000010000 */
[C---:B------:R-:W-:Y:S03]  /*9a90*/  HMMA.16816.F32 R108, R68.reuse, R110, R8 ;  /* 0x0000006e446c723c */ /* 0x040fe60000001808 */
[----:B------:R-:W-:Y:S01]  /*9aa0*/  FADD.FTZ R6, R97, R6 ;  /* 0x0000000661067221 */ /* 0x000fe20000010000 */
[----:B------:R-:W-:Y:S03]  /*9ab0*/  FADD.FTZ R91, R91, R4 ;  /* 0x000000045b5b7221 */ /* 0x000fe60000010000 */
[----:B------:R-:W-:Y:S01]  /*9ac0*/  FADD.FTZ R9, R121, R6 ;  /* 0x0000000679097221 */ /* 0x000fe20000010000 */
[C---:B------:R-:W-:Y:S01]  /*9ad0*/  HMMA.16816.F32 R104, R68.reuse, R100, R12 ;  /* 0x000000644468723c */ /* 0x040fe2000000180c */
[----:B------:R-:W1:Y:S02]  /*9ae0*/  LDSM.16.MT88.4 R4, [R116+0xec00] ;  /* 0x00ec00007404783b */ /* 0x000e640000004200 */
[----:B------:R-:W-:Y:S01]  /*9af0*/  FADD.FTZ R124, R124, R91 ;  /* 0x0000005b7c7c7221 */ /* 0x000fe20000010000 */
[----:B------:R-:W-:Y:S03]  /*9b00*/  FADD.FTZ R9, R128, R9 ;  /* 0x0000000980097221 */ /* 0x000fe60000010000 */
[----:B------:R-:W-:Y:S01]  /*9b10*/  FADD.FTZ R124, R117, R124 ;  /* 0x0000007c757c7221 */ /* 0x000fe20000010000 */
[C---:B------:R-:W-:Y:S03]  /*9b20*/  HMMA.16816.F32 R100, R68.reuse, R102, R16 ;  /* 0x000000664464723c */ /* 0x040fe60000001810 */
[----:B------:R-:W-:Y:S01]  /*9b30*/  MOV R117, R52 ;  /* 0x0000003400757202 */ /* 0x000fe20000000f00 */
[----:B------:R-:W-:Y:S01]  /*9b40*/  FADD.FTZ R8, R130, R9 ;  /* 0x0000000982087221 */ /* 0x000fe20000010000 */
[----:B------:R-:W-:Y:S03]  /*9b50*/  FADD.FTZ R119, R119, R124 ;  /* 0x0000007c77777221 */ /* 0x000fe60000010000 */
        /* <DEDUP_REMOVED lines=35> */
[----:B------:R-:W-:Y:S08]  /*9d90*/  @P1 BRA `(.L_x_573) ;  /* 0xffffffc000c01947 */ /* 0x000ff0000383ffff */
.L_x_566:
        /* <DEDUP_REMOVED lines=10> */
.L_x_581:
        /* <DEDUP_REMOVED lines=90> */
[----:B------:R-:W-:Y:S04]  /*a3e0*/  STS.64 [R9+0x4040], R72 ;  /* 0x0040404809007388 */ /* 0x000fe80000000a00 */
[----:B------:R-:W-:Y:S04]  /*a3f0*/  STS.64 [R9+0x4440], R74 ;  /* 0x0044404a09007388 */ /* 0x000fe80000000a00 */
[----:B------:R-:W-:Y:S04]  /*a400*/  STS.64 [R7+0x4060], R68 ;  /* 0x0040604407007388 */ /* 0x000fe80000000a00 */
        /* <DEDUP_REMOVED lines=15> */
[----:B----4-:R-:W-:Y:S02]  /*a500*/  LOP3.LUT R7, R164, 0x18, R55, 0x78, !PT ;  /* 0x00000018a4077812 */ /* 0x010fe400078e7837 */
        /* <DEDUP_REMOVED lines=23> */
[----:B------:R1:W4:Y:S04]  /*a680*/  LDS.128 R16, [R160+0x4000] ;  /* 0x00400000a0107984 */ /* 0x0003280000000c00 */
[----:B------:R1:W1:Y:S04]  /*a690*/  LDS.128 R44, [R160+0x800] ;  /* 0x00080000a02c7984 */ /* 0x0002680000000c00 */
[----:B------:R1:W1:Y:S04]  /*a6a0*/  LDS.128 R28, [R160+0x2800] ;  /* 0x00280000a01c7984 */ /* 0x0002680000000c00 */
[----:B------:R1:W1:Y:S04]  /*a6b0*/  LDS.128 R40, [R160+0x1000] ;  /* 0x00100000a0287984 */ /* 0x0002680000000c00 */
[----:B------:R1:W1:Y:S04]  /*a6c0*/  LDS.128 R24, [R160+0x3000] ;  /* 0x00300000a0187984 */ /* 0x0002680000000c00 */
[----:B------:R1:W1:Y:S04]  /*a6d0*/  LDS.128 R36, [R160+0x1800] ;  /* 0x00180000a0247984 */ /* 0x0002680000000c00 */
[----:B------:R1:W1:Y:S01]  /*a6e0*/  LDS.128 R20, [R160+0x3800] ;  /* 0x00380000a0147984 */ /* 0x0002620000000c00 */
[----:B------:R-:W-:-:S04]  /*a6f0*/  IMAD R10, R10, UR8, R177 ;  /* 0x000000080a0a7c24 */ /* 0x000fc8000f8e02b1 */
        /* <DEDUP_REMOVED lines=10> */
[----:B--234-:R-:W-:Y:S08]  /*a7a0*/  @P6 BRA `(.L_x_576) ;  /* 0x0000000000246947 */ /* 0x01cff00003800000 */
        /* <DEDUP_REMOVED lines=9> */
.L_x_576:
[----:B------:R-:W-:Y:S05]  /*a840*/  BSYNC.RECONVERGENT B0 ;  /* 0x0000000000007941 */ /* 0x000fea0003800200 */
.L_x_575:
[----:B------:R-:W-:Y:S01]  /*a850*/  MOV R171, 0x0 ;  /* 0x0000000000ab7802 */ /* 0x000fe20000000f00 */
[----:B------:R-:W-:Y:S04]  /*a860*/  @!P4 ST.E.128 desc[UR4][R56.64], R48 ;  /* 0x000000303800c985 */ /* 0x000fe8000c101d04 */
[----:B------:R-:W-:Y:S04]  /*a870*/  @!P4 ST.E.128 desc[UR4][R56.64+0x80], R32 ;  /* 0x000080203800c985 */ /* 0x000fe8000c101d04 */
[----:B------:R-:W-:Y:S04]  /*a880*/  @!P4 ST.E.128 desc[UR4][R56.64+0x100], R16 ;  /* 0x000100103800c985 */ /* 0x000fe8000c101d04 */
[----:B-1----:R-:W-:Y:S04]  /*a890*/  @!P3 ST.E.128 desc[UR4][R56.64+0x1800], R44 ;  /* 0x0018002c3800b985 */ /* 0x002fe8000c101d04 */
[----:B------:R-:W-:Y:S04]  /*a8a0*/  @!P3 ST.E.128 desc[UR4][R56.64+0x1880], R28 ;  /* 0x0018801c3800b985 */ /* 0x000fe8000c101d04 */
[----:B------:R-:W-:Y:S04]  /*a8b0*/  @!P3 ST.E.128 desc[UR4][R56.64+0x1900], R12 ;  /* 0x0019000c3800b985 */ /* 0x000fe8000c101d04 */
[----:B------:R-:W-:Y:S04]  /*a8c0*/  @!P2 ST.E.128 desc[UR4][R56.64+0x3000], R40 ;  /* 0x003000283800a985 */ /* 0x000fe8000c101d04 */
[----:B------:R-:W-:Y:S04]  /*a8d0*/  @!P2 ST.E.128 desc[UR4][R56.64+0x3080], R24 ;  /* 0x003080183800a985 */ /* 0x000fe8000c101d04 */
[----:B------:R2:W-:Y:S02]  /*a8e0*/  @!P2 ST.E.128 desc[UR4][R56.64+0x3100], R8 ;  /* 0x003100083800a985 */ /* 0x0005e4000c101d04 */
[----:B--2---:R-:W-:Y:S05]  /*a8f0*/  @P1 RET.REL.NODEC R170 `(_ZN5flash24flash_fwd_splitkv_kernelI23Flash_fwd_kernel_traitsILi96ELi64ELi128ELi4ELb0ELb0EN7cutlass6half_tE19Flash_kernel_traitsILi96ELi64ELi128ELi4ES3_EELb0ELb0ELb0ELb0ELb1ELb1ELb1ELb0EEEvNS_16Flash_fwd_paramsE) ;  /* 0xffffff54aac01950 */ /* 0x004fea0003c3ffff */
[----:B------:R-:W-:Y:S01]  /*a900*/  MOV R171, 0x0 ;  /* 0x0000000000ab7802 */ /* 0x000fe20000000f00 */
[----:B------:R-:W-:Y:S04]  /*a910*/  ST.E.128 desc[UR4][R56.64+0x4800], R36 ;  /* 0x0048002438007985 */ /* 0x000fe8000c101d04 */
[----:B------:R-:W-:Y:S04]  /*a920*/  ST.E.128 desc[UR4][R56.64+0x4880], R20 ;  /* 0x0048801438007985 */ /* 0x000fe8000c101d04 */
[----:B------:R1:W-:Y:S02]  /*a930*/  ST.E.128 desc[UR4][R56.64+0x4900], R4 ;  /* 0x0049000438007985 */ /* 0x0003e4000c101d04 */
[----:B-1----:R-:W-:Y:S05]  /*a940*/  RET.REL.NODEC R170 `(_ZN5flash24flash_fwd_splitkv_kernelI23Flash_fwd_kernel_traitsILi96ELi64ELi128ELi4ELb0ELb0EN7cutlass6half_tE19Flash_kernel_traitsILi96ELi64ELi128ELi4ES3_EELb0ELb0ELb0ELb0ELb1ELb1ELb1ELb0EEEvNS_16Flash_fwd_paramsE) ;  /* 0xffffff54aaac7950 */ /* 0x002fea0003c3ffff */
.L_x_574:
[----:B------:R-:W-:Y:S01]  /*a950*/  MOV R6, 0x2 ;  /* 0x0000000200067802 */ /* 0x000fe20000000f00 */
[----:B------:R-:W-:Y:S01]  /*a960*/  IMAD.MOV.U32 R5, RZ, RZ, 0x1f ;  /* 0x0000001fff057424 */ /* 0x000fe200078e00ff */
[----:B------:R-:W-:-:S07]  /*a970*/  MOV R7, 0xffffffff ;  /* 0xffffffff00077802 */ /* 0x000fce0000000f00 */
[----:B-1---5:R-:W-:Y:S05]  /*a980*/  WARPSYNC.COLLECTIVE R7, `(.L_x_577) ;  /* 0x0000000007087348 */ /* 0x022fea0003c00000 */
[----:B------:R2:W3:Y:S02]  /*a990*/  SHFL.BFLY P0, R8, R188, R6, R5 ;  /* 0x0c000006bc087389 */ /* 0x0004e40000000005 */
[----:B-123-5:R-:W-:Y:S05]  /*a9a0*/  ENDCOLLECTIVE ;  /* 0x000000000000791b */ /* 0x02efea0003800000 */
.L_x_577:
[----:B------:R-:W-:Y:S02]  /*a9b0*/  IMAD.MOV.U32 R9, RZ, RZ, R8 ;  /* 0x000000ffff097224 */ /* 0x000fe400078e0008 */
[----:B------:R-:W-:Y:S02]  /*a9c0*/  IMAD.MOV.U32 R6, RZ, RZ, 0x1 ;  /* 0x00000001ff067424 */ /* 0x000fe400078e00ff */
[----:B------:R-:W-:-:S05]  /*a9d0*/  FADD.FTZ R9, R9, R188 ;  /* 0x000000bc09097221 */ /* 0x000fca0000010000 */
[----:B------:R-:W-:-:S07]  /*a9e0*/  MOV R188, R9 ;  /* 0x0000000900bc7202 */ /* 0x000fce0000000f00 */
[----:B------:R-:W-:Y:S05]  /*a9f0*/  WARPSYNC.COLLECTIVE R7, `(.L_x_578) ;  /* 0x0000000007087348 */ /* 0x000fea0003c00000 */
[----:B------:R1:W2:Y:S02]  /*aa00*/  SHFL.BFLY P0, R8, R188, R6, R5 ;  /* 0x0c000006bc087389 */ /* 0x0002a40000000005 */
[----:B-12---:R-:W-:Y:S05]  /*aa10*/  ENDCOLLECTIVE ;  /* 0x000000000000791b */ /* 0x006fea0003800000 */
.L_x_578:
[----:B------:R-:W-:Y:S01]  /*aa20*/  MOV R188, R189 ;  /* 0x000000bd00bc7202 */ /* 0x000fe20000000f00 */
[----:B------:R-:W-:Y:S01]  /*aa30*/  IMAD.MOV.U32 R6, RZ, RZ, 0x2 ;  /* 0x00000002ff067424 */ /* 0x000fe200078e00ff */
[----:B------:R-:W-:-:S07]  /*aa40*/  MOV R4, R8 ;  /* 0x0000000800047202 */ /* 0x000fce0000000f00 */
[----:B------:R-:W-:Y:S05]  /*aa50*/  WARPSYNC.COLLECTIVE R7, `(.L_x_579) ;  /* 0x0000000007087348 */ /* 0x000fea0003c00000 */
[----:B------:R1:W2:Y:S02]  /*aa60*/  SHFL.BFLY P0, R8, R188, R6, R5 ;  /* 0x0c000006bc087389 */ /* 0x0002a40000000005 */
[----:B-12---:R-:W-:Y:S05]  /*aa70*/  ENDCOLLECTIVE ;  /* 0x000000000000791b */ /* 0x006fea0003800000 */
.L_x_579:
[----:B------:R-:W-:Y:S01]  /*aa80*/  FADD.FTZ R4, R9, R4 ;  /* 0x0000000409047221 */ /* 0x000fe20000010000 */
[----:B------:R-:W-:Y:S01]  /*aa90*/  FADD.FTZ R54, R8, R189 ;  /* 0x000000bd08367221 */ /* 0x000fe20000010000 */
[----:B------:R-:W-:-:S04]  /*aaa0*/  MOV R6, 0x1 ;  /* 0x0000000100067802 */ /* 0x000fc80000000f00 */
[----:B------:R-:W-:-:S07]  /*aab0*/  MOV R188, R54 ;  /* 0x0000003600bc7202 */ /* 0x000fce0000000f00 */
[----:B------:R-:W-:Y:S05]  /*aac0*/  WARPSYNC.COLLECTIVE R7, `(.L_x_580) ;  /* 0x0000000007087348 */ /* 0x000fea0003c00000 */
[----:B------:R1:W2:Y:S02]  /*aad0*/  SHFL.BFLY P0, R8, R188, R6, R5 ;  /* 0x0c000006bc087389 */ /* 0x0002a40000000005 */
[----:B-12---:R-:W-:Y:S05]  /*aae0*/  ENDCOLLECTIVE ;  /* 0x000000000000791b */ /* 0x006fea0003800000 */
.L_x_580:
[----:B------:R-:W-:Y:S05]  /*aaf0*/  BRA `(.L_x_581) ;  /* 0xfffffff000d07947 */ /* 0x000fea000383ffff */
.L_x_582:
        /* <DEDUP_REMOVED lines=16> */
.L_x_11627:


//--------------------- .text._ZN5flash24flash_fwd_splitkv_kernelI23Flash_fwd_kernel_traitsILi96ELi64ELi128ELi4ELb0ELb0EN7cutlass6half_tE19Flash_kernel_traitsILi96ELi64ELi128ELi4ES3_EELb0ELb0ELb0ELb0ELb0ELb0ELb0ELb0EEEvNS_16Flash_fwd_paramsE --------------------------
	.section	.text._ZN5flash24flash_fwd_splitkv_kernelI23Flash_fwd_kernel_traitsILi96ELi64ELi128ELi4ELb0ELb0EN7cutlass6half_tE19Flash_kernel_traitsILi96ELi64ELi128ELi4ES3_EELb0ELb0ELb0ELb0ELb0ELb0ELb0ELb0EEEvNS_16Flash_fwd_paramsE,"ax",@progbits
	.align	128
        .global         _ZN5flash24flash_fwd_splitkv_kernelI23Flash_fwd_kernel_traitsILi96ELi64ELi128ELi4ELb0ELb0EN7cutlass6half_tE19Flash_kernel_traitsILi96ELi64ELi128ELi4ES3_EELb0ELb0ELb0ELb0ELb0ELb0ELb0ELb0EEEvNS_16Flash_fwd_paramsE
        .type           _ZN5flash24flash_fwd_splitkv_kernelI23Flash_fwd_kernel_traitsILi96ELi64ELi128ELi4ELb0ELb0EN7cutlass6half_tE19Flash_kernel_traitsILi96ELi64ELi128ELi4ES3_EELb0ELb0ELb0ELb0ELb0ELb0ELb0ELb0EEEvNS_16Flash_fwd_paramsE,@function
        .size           _ZN5flash24flash_fwd_splitkv_kernelI23Flash_fwd_kernel_traitsILi96ELi64ELi128ELi4ELb0ELb0EN7cutlass6half_tE19Flash_kernel_traitsILi96ELi64ELi128ELi4ES3_EELb0ELb0ELb0ELb0ELb0ELb0ELb0ELb0EEEvNS_16Flash_fwd_paramsE,(.L_x_11628 - _ZN5flash24flash_fwd_splitkv_kernelI23Flash_fwd_kernel_traitsILi96ELi64ELi128ELi4ELb0ELb0EN7cutlass6half_tE19Flash_kernel_traitsILi96ELi64ELi128ELi4ES3_EELb0ELb0ELb0ELb0ELb0ELb0ELb0ELb0EEEvNS_16Flash_fwd_paramsE)
        .other          _ZN5flash24flash_fwd_splitkv_kernelI23Flash_fwd_kernel_traitsILi96ELi64ELi128ELi4ELb0ELb0EN7cutlass6half_tE19Flash_kernel_traitsILi96ELi64ELi128ELi4ES3_EELb0ELb0ELb0ELb0ELb0ELb0ELb0ELb0EEEvNS_16Flash_fwd_paramsE,@"STO_CUDA_ENTRY STV_DEFAULT"
_ZN5flash24flash_fwd_splitkv_kernelI23Flash_fwd_kernel_traitsILi96ELi64ELi128ELi4ELb0ELb0EN7cutlass6half_tE19Flash_kernel_traitsILi96ELi64ELi128ELi4ES3_EELb0ELb0ELb0ELb0ELb0ELb0ELb0ELb0EEEvNS_16Flash_fwd_paramsE:
.text._ZN5flash24flash_fwd_splitkv_kernelI23Flash_fwd_kernel_traitsILi96ELi64ELi128ELi4ELb0ELb0EN7cutlass6half_tE19Flash_kernel_traitsILi96ELi64ELi128ELi4ES3_EELb0ELb0ELb0ELb0ELb0ELb0ELb0ELb0EEEvNS_16Flash_fwd_paramsE:
[----:B------:R-:W-:Y:S01]  /*0000*/  LDC R1, c[0x0][0x37c] ;  /* 0x0000df00ff017b82 */ /* 0x000fe20000000800 */
[----:B------:R-:W1:Y:S07]  /*0010*/  S2R R11, SR_CTAID.X ;  /* 0x00000000000b7919 */ /* 0x000e6e0000002500 */
[----:B------:R-:W2:Y:S01]  /*0020*/  LDC.64 R2, c[0x0][0x348] ;  /* 0x0000d200ff027b82 */ /* 0x000ea20000000a00 */
[----:B------:R-:W-:Y:S01]  /*0030*/  BSSY.RECONVERGENT B2, `(.L_x_583) ;  /* 0x0000005000027945 */ /* 0x000fe20003800200 */
[----:B------:R-:W-:Y:S01]  /*0040*/  MOV R186, 0x80 ;  /* 0x0000008000ba7802 */ /* 0x000fe20000000f00 */
[----:B------:R-:W3:Y:S01]  /*0050*/  S2R R188, SR_CTAID.Y ;  /* 0x0000000000bc7919 */ /* 0x000ee20000002600 */
[----:B------:R-:W4:Y:S05]  /*0060*/  S2R R187, SR_CTAID.Z ;  /* 0x0000000000bb7919 */ /* 0x000f2a0000002700 */
[----:B-1234-:R-:W-:Y:S05]  /*0070*/  CALL.REL.NOINC `($_ZN5flash24flash_fwd_splitkv_kernelI23Flash_fwd_kernel_traitsILi96ELi64ELi128ELi4ELb0ELb0EN7cutlass6half_tE19Flash_kernel_traitsILi96ELi64ELi128ELi4ES3_EELb0ELb0ELb0ELb0ELb0ELb0ELb0ELb0EEEvNS_16Flash_fwd_paramsE$_ZN5flash30compute_attn_1rowblock_splitkvI23Flash_fwd_kernel_traitsILi96ELi64ELi128ELi4ELb0ELb0EN7cutlass6half_tE19Flash_kernel_traitsILi96ELi64ELi128ELi4ES3_EELb0ELb0ELb0ELb0ELb0ELb0ELb0ELb0ENS_16Flash_fwd_paramsEEEvRKT8_iiiii) ;  /* 0x0000000000087944 */ /* 0x01efea0003c00000 */
[----:B------:R-:W-:Y:S05]  /*0080*/  BSYNC.RECONVERGENT B2 ;  /* 0x0000000000027941 */ /* 0x000fea0003800200 */
.L_x_583:
[----:B------:R-:W-:Y:S05]  /*0090*/  EXIT ;  /* 0x000000000000794d */ /* 0x000fea0003800000 */
        .type           $_ZN5flash24flash_fwd_splitkv_kernelI23Flash_fwd_kernel_traitsILi96ELi64ELi128ELi4ELb0ELb0EN7cutlass6half_tE19Flash_kernel_traitsILi96ELi64ELi128ELi4ES3_EELb0ELb0ELb0ELb0ELb0ELb0ELb0ELb0EEEvNS_16Flash_fwd_paramsE$_ZN5flash30compute_attn_1rowblock_splitkvI23Flash_fwd_kernel_traitsILi96ELi64ELi128ELi4ELb0ELb0EN7cutlass6half_tE19Flash_kernel_traitsILi96ELi64ELi128ELi4ES3_EELb0ELb0ELb0ELb0ELb0ELb0ELb0ELb0ENS_16Flash_fwd_paramsEEEvRKT8_iiiii,@function
        .size           $_ZN5flash24flash_fwd_splitkv_kernelI23Flash_fwd_kernel_traitsILi96ELi64ELi128ELi4ELb0ELb0EN7cutlass6half_tE19Flash_kernel_traitsILi96ELi64ELi128ELi4ES3_EELb0ELb0ELb0ELb0ELb0ELb0ELb0ELb0EEEvNS_16Flash_fwd_paramsE$_ZN5flash30compute_attn_1rowblock_splitkvI23Flash_fwd_kernel_traitsILi96ELi64ELi128ELi4ELb0ELb0EN7cutlass6half_tE19Flash_kernel_traitsILi96ELi64ELi128ELi4ES3_EELb0ELb0ELb0ELb0ELb0ELb0ELb0ELb0ENS_16Flash_fwd_paramsEEEvRKT8_iiiii,(.L_x_11628 - $_ZN5flash24flash_fwd_splitkv_kernelI23Flash_fwd_kernel_traitsILi96ELi64ELi128ELi4ELb0ELb0EN7cutlass6half_tE19Flash_kernel_traitsILi96ELi64ELi128ELi4ES3_EELb0ELb0ELb0ELb0ELb0ELb0ELb0ELb0EEEvNS_16Flash_fwd_paramsE$_ZN5flash30compute_attn_1rowblock_splitkvI23Flash_fwd_kernel_traitsILi96ELi64ELi128ELi4ELb0ELb0EN7cutlass6half_tE19Flash_kernel_traitsILi96ELi64ELi128ELi4ES3_EELb0ELb0ELb0ELb0ELb0ELb0ELb0ELb0ENS_16Flash_fwd_paramsEEEvRKT8_iiiii)
$_ZN5flash24flash_fwd_splitkv_kernelI23Flash_fwd_kernel_traitsILi96ELi64ELi128ELi4ELb0ELb0EN7cutlass6half_tE19Flash_kernel_traitsILi96ELi64ELi128ELi4ES3_EELb0ELb0ELb0ELb0ELb0ELb0ELb0ELb0EEEvNS_16Flash_fwd_paramsE$_ZN5flash30compute_attn_1rowblock_splitkvI23Flash_fwd_kernel_traitsILi96ELi64ELi128ELi4ELb0ELb0EN7cutlass6half_tE19Flash_kernel_traitsILi96ELi64ELi128ELi4ES3_EELb0ELb0ELb0ELb0ELb0ELb0ELb0ELb0ENS_16Flash_fwd_paramsEEEvRKT8_iiiii:
[----:B------:R-:W1:Y:S02]  /*00a0*/  LDCU.64 UR4, c[0x0][0x358] ;  /* 0x00006b00ff0477ac */ /* 0x000e640008000a00 */
[----:B-1----:R-:W2:Y:S04]  /*00b0*/  LD.E.64 R16, desc[UR4][R2.64+0xe0] ;  /* 0x0000e00402107980 */ /* 0x002ea8000c101b00 */
[----:B------:R-:W3:Y:S04]  /*00c0*/  LD.E.64 R12, desc[UR4][R2.64+0xe8] ;  /* 0x0000e804020c7980 */ /* 0x000ee8000c101b00 */
[----:B------:R-:W4:Y:S04]  /*00d0*/  LD.E.64 R6, desc[UR4][R2.64+0xf0] ;  /* 0x0000f00402067980 */ /* 0x000f28000c101b00 */
[----:B------:R-:W4:Y:S01]  /*00e0*/  LD.E.64 R8, desc[UR4][R2.64+0xf8] ;  /* 0x0000f80402087980 */ /* 0x000f22000c101b00 */
[----:B------:R-:W-:Y:S01]  /*00f0*/  IMAD.MOV.U32 R193, RZ, RZ, -0x1 ;  /* 0xffffffffffc17424 */ /* 0x000fe200078e00ff */
[----:B--2---:R-:W-:-:S02]  /*0100*/  ISETP.NE.U32.AND P4, PT, R16, RZ, PT ;  /* 0x000000ff1000720c */ /* 0x004fc40003f85070 */
[----:B---3--:R-:W-:Y:S02]  /*0110*/  ISETP.NE.U32.AND P3, PT, R12, RZ, PT ;  /* 0x000000ff0c00720c */ /* 0x008fe40003f65070 */
[----:B------:R-:W-:Y:S02]  /*0120*/  ISETP.NE.AND.EX P4, PT, R17, RZ, PT, P4 ;  /* 0x000000ff1100720c */ /* 0x000fe40003f85340 */
[----:B------:R-:W-:-:S11]  /*0130*/  ISETP.NE.AND.EX P3, PT, R13, RZ, PT, P3 ;  /* 0x000000ff0d00720c */ /* 0x000fd60003f65330 */
[----:B------:R-:W5:Y:S04]  /*0140*/  @!P4 LD.E R5, desc[UR4][R2.64+0xb4] ;  /* 0x0000b4040205c980 */ /* 0x000f68000c101900 */
[----:B------:R-:W5:Y:S01]  /*0150*/  @!P3 LD.E R126, desc[UR4][R2.64+0xb8] ;  /* 0x0000b804027eb980 */ /* 0x000f62000c101900 */
[----:B------:R-:W-:Y:S02]  /*0160*/  ISETP.NE.U32.AND P2, PT, R16, RZ, PT ;  /* 0x000000ff1000720c */ /* 0x000fe40003f45070 */
[----:B----4-:R-:W-:Y:S02]  /*0170*/  ISETP.NE.U32.AND P1, PT, R6, RZ, PT ;  /* 0x000000ff0600720c */ /* 0x010fe40003f25070 */
[----:B------:R-:W-:Y:S02]  /*0180*/  ISETP.NE.AND.EX P2, PT, R17, RZ, PT, P2 ;  /* 0x000000ff1100720c */ /* 0x000fe40003f45320 */
[----:B------:R-:W-:Y:S01]  /*0190*/  ISETP.NE.AND.EX P1, PT, R7, RZ, PT, P1 ;  /* 0x000000ff0700720c */ /* 0x000fe20003f25310 */
[C---:B------:R-:W-:Y:S01]  /*01a0*/  IMAD.WIDE.U32 R16, R188.reuse, 0x4, R16 ;  /* 0x00000004bc107825 */ /* 0x040fe200078e0010 */
[----:B------:R-:W1:Y:S03]  /*01b0*/  S2R R124, SR_TID.X ;  /* 0x00000000007c7919 */ /* 0x000e660000002100 */
[----:B------:R-:W-:Y:S01]  /*01c0*/  IMAD.SHL.U32 R4, R188, 0x4, RZ ;  /* 0x00000004bc047824 */ /* 0x000fe200078e00ff */
[----:B------:R-:W-:-:S05]  /*01d0*/  SHF.R.U32.HI R0, RZ, 0x1e, R188 ;  /* 0x0000001eff007819 */ /* 0x000fca00000116bc */
[----:B------:R-:W5:Y:S01]  /*01e0*/  @P2 LD.E R193, desc[UR4][R16.64] ;  /* 0x0000000410c12980 */ /* 0x000f62000c101900 */
[----:B------:R-:W-:Y:S02]  /*01f0*/  ISETP.NE.U32.AND P2, PT, R12, RZ, PT ;  /* 0x000000ff0c00720c */ /* 0x000fe40003f45070 */
[-C--:B------:R-:W-:Y:S02]  /*0200*/  @P1 IADD3 R18, P0, PT, R6, R4.reuse, RZ ;  /* 0x0000000406121210 */ /* 0x080fe40007f1e0ff */
[----:B------:R-:W-:Y:S01]  /*0210*/  ISETP.NE.AND.EX P2, PT, R13, RZ, PT, P2 ;  /* 0x000000ff0d00720c */ /* 0x000fe20003f45320 */
[----:B------:R-:W-:Y:S01]  /*0220*/  IMAD.MOV.U32 R15, RZ, RZ, RZ ;  /* 0x000000ffff0f7224 */ /* 0x000fe200078e00ff */
[----:B------:R-:W-:Y:S01]  /*0230*/  BSSY.RECONVERGENT B0, `(.L_x_584) ;  /* 0x000000e000007945 */ /* 0x000fe20003800200 */
[----:B------:R-:W-:Y:S01]  /*0240*/  @P1 IMAD.X R19, R7, 0x1, R0, P0 ;  /* 0x0000000107131824 */ /* 0x000fe200000e0600 */
[----:B------:R-:W-:Y:S01]  /*0250*/  ISETP.NE.U32.AND P0, PT, R8, RZ, PT ;  /* 0x000000ff0800720c */ /* 0x000fe20003f05070 */
[----:B------:R2:W5:Y:S04]  /*0260*/  @P4 LD.E R6, desc[UR4][R16.64+0x4] ;  /* 0x0000040410064980 */ /* 0x000568000c101900 */
[----:B------:R3:W5:Y:S01]  /*0270*/  @P1 LD.E R15, desc[UR4][R18.64] ;  /* 0x00000004120f1980 */ /* 0x000762000c101900 */
[----:B------:R-:W-:-:S02]  /*0280*/  IADD3 R12, P1, PT, R12, R4, RZ ;  /* 0x000000040c0c7210 */ /* 0x000fc40007f3e0ff */
[----:B------:R-:W-:-:S03]  /*0290*/  ISETP.NE.AND.EX P0, PT, R9, RZ, PT, P0 ;  /* 0x000000ff0900720c */ /* 0x000fc60003f05300 */
[----:B------:R-:W-:Y:S02]  /*02a0*/  IMAD.X R13, R13, 0x1, R0, P1 ;  /* 0x000000010d0d7824 */ /* 0x000fe400008e0600 */
[----:B--2---:R-:W-:Y:S01]  /*02b0*/  IMAD.MOV.U32 R16, RZ, RZ, -0x1 ;  /* 0xffffffffff107424 */ /* 0x004fe200078e00ff */
[----:B-1----:R-:W-:Y:S07]  /*02c0*/  @!P2 BRA `(.L_x_585) ;  /* 0x000000000010a947 */ /* 0x002fee0003800000 */
[----:B------:R-:W2:Y:S02]  /*02d0*/  LD.E.U8 R7, desc[UR4][R2.64+0x1b2] ;  /* 0x0001b20402077980 */ /* 0x000ea4000c101100 */
[----:B--2---:R-:W-:-:S13]  /*02e0*/  ISETP.NE.AND P1, PT, R7, RZ, PT ;  /* 0x000000ff0700720c */ /* 0x004fda0003f25270 */
[----:B------:R-:W-:Y:S05]  /*02f0*/  @!P1 BRA `(.L_x_585) ;  /* 0x0000000000049947 */ /* 0x000fea0003800000 */
[----:B------:R1:W5:Y:S02]  /*0300*/  LD.E R16, desc[UR4][R12.64] ;  /* 0x000000040c107980 */ /* 0x000364000c101900 */
.L_x_585:
[----:B------:R-:W-:Y:S05]  /*0310*/  BSYNC.RECONVERGENT B0 ;  /* 0x0000000000007941 */ /* 0x000fea0003800200 */
.L_x_584:
[----:B------:R-:W-:Y:S04]  /*0320*/  BSSY.RECONVERGENT B0, `(.L_x_586) ;  /* 0x0000007000007945 */ /* 0x000fe80003800200 */
[----:B------:R-:W-:Y:S05]  /*0330*/  @!P3 BRA `(.L_x_587) ;  /* 0x000000000014b947 */ /* 0x000fea0003800000 */
[----:B------:R-:W2:Y:S02]  /*0340*/  LD.E.U8 R7, desc[UR4][R2.64+0x1b2] ;  /* 0x0001b20402077980 */ /* 0x000ea4000c101100 */
[----:B--2---:R-:W-:-:S13]  /*0350*/  ISETP.NE.AND P1, PT, R7, RZ, PT ;  /* 0x000000ff0700720c */ /* 0x004fda0003f25270 */
[----:B------:R-:W2:Y:S02]  /*0360*/  @P1 LD.E R7, desc[UR4][R12.64+0x4] ;  /* 0x000004040c071980 */ /* 0x000ea4000c101900 */
[----:B--2--5:R-:W-:-:S06]  /*0370*/  @P1 IADD3 R126, PT, PT, R7, -R16, RZ ;  /* 0x80000010077e1210 */ /* 0x024fcc0007ffe0ff */
[----:B------:R2:W5:Y:S02]  /*0380*/  @!P1 LD.E R126, desc[UR4][R12.64] ;  /* 0x000000040c7e9980 */ /* 0x000564000c101900 */
.L_x_587:
[----:B------:R-:W-:Y:S05]  /*0390*/  BSYNC.RECONVERGENT B0 ;  /* 0x0000000000007941 */ /* 0x000fea0003800200 */
.L_x_586:
[----:B------:R-:W-:Y:S01]  /*03a0*/  BSSY.RECONVERGENT B1, `(.L_x_588) ;  /* 0x0000011000017945 */ /* 0x000fe20003800200 */
[----:B-----5:R-:W-:-:S03]  /*03b0*/  @P4 IADD3 R5, PT, PT, -R193, R6, RZ ;  /* 0x00000006c1054210 */ /* 0x020fc60007ffe1ff */
[----:B------:R-:W-:Y:S05]  /*03c0*/  @!P0 BRA `(.L_x_589) ;  /* 0x0000000000148947 */ /* 0x000fea0003800000 */
[----:B------:R-:W-:-:S05]  /*03d0*/  IADD3 R6, P0, PT, R8, R4, RZ ;  /* 0x0000000408067210 */ /* 0x000fca0007f1e0ff */
[----:B------:R-:W-:-:S05]  /*03e0*/  IMAD.X R7, R9, 0x1, R0, P0 ;  /* 0x0000000109077824 */ /* 0x000fca00000e0600 */
[----:B------:R-:W4:Y:S02]  /*03f0*/  LD.E R126, desc[UR4][R6.64] ;  /* 0x00000004067e7980 */ /* 0x000f24000c101900 */
[----:B----4-:R-:W-:Y:S01]  /*0400*/  IADD3 R126, PT, PT, R126, -R15, RZ ;  /* 0x8000000f7e7e7210 */ /* 0x010fe20007ffe0ff */
[----:B------:R-:W-:Y:S05]  /*0410*/  BRA `(.L_x_590) ;  /* 0x0000000000247947 */ /* 0x000fea0003800000 */
.L_x_589:
[----:B------:R-:W4:Y:S01]  /*0420*/  LD.E.64 R6, desc[UR4][R2.64+0x108] ;  /* 0x0001080402067980 */ /* 0x000f22000c101b00 */
[----:B------:R-:W-:Y:S01]  /*0430*/  BSSY.RECONVERGENT B0, `(.L_x_591) ;  /* 0x0000006000007945 */ /* 0x000fe20003800200 */
[----:B----4-:R-:W-:Y:S01]  /*0440*/  ISETP.NE.U32.AND P0, PT, R6, RZ, PT ;  /* 0x000000ff0600720c */ /* 0x010fe20003f05070 */
[----:B------:R-:W-:-:S03]  /*0450*/  IMAD.MOV.U32 R6, RZ, RZ, RZ ;  /* 0x000000ffff067224 */ /* 0x000fc600078e00ff */
[----:B------:R-:W-:-:S13]  /*0460*/  ISETP.NE.AND.EX P0, PT, R7, RZ, PT, P0 ;  /* 0x000000ff0700720c */ /* 0x000fda0003f05300 */
[----:B------:R-:W-:Y:S05]  /*0470*/  @!P0 BRA `(.L_x_592) ;  /* 0x0000000000048947 */ /* 0x000fea0003800000 */
[----:B------:R4:W5:Y:S02]  /*0480*/  LD.E R6, desc[UR4][R2.64+0xbc] ;  /* 0x0000bc0402067980 */ /* 0x000964000c101900 */
.L_x_592:
[----:B------:R-:W-:Y:S05]  /*0490*/  BSYNC.RECONVERGENT B0 ;  /* 0x0000000000007941 */ /* 0x000fea0003800200 */
.L_x_591:
[----:B-----5:R-:W-:Y:S02]  /*04a0*/  IADD3 R126, PT, PT, R6, R126, -R15 ;  /* 0x0000007e067e7210 */ /* 0x020fe40007ffe80f */
.L_x_590:
[----:B------:R-:W-:Y:S05]  /*04b0*/  BSYNC.RECONVERGENT B1 ;  /* 0x0000000000017941 */ /* 0x000fea0003800200 */
.L_x_588:
[----:B------:R-:W-:Y:S01]  /*04c0*/  IMAD.SHL.U32 R192, R11, 0x40, RZ ;  /* 0x000000400bc07824 */ /* 0x000fe200078e00ff */
[----:B------:R-:W-:Y:S01]  /*04d0*/  MOV R6, R186 ;  /* 0x000000ba00067202 */ /* 0x000fe20000000f00 */
[----:B------:R-:W-:-:S03]  /*04e0*/  IMAD.MOV.U32 R7, RZ, RZ, 0x0 ;  /* 0x00000000ff077424 */ /* 0x000fc600078e00ff */
[----:B------:R-:W-:-:S13]  /*04f0*/  ISETP.GT.AND P0, PT, R5, R192, PT ;  /* 0x000000c00500720c */ /* 0x000fda0003f04270 */
[----:B-1234-:R-:W-:Y:S05]  /*0500*/  @!P0 RET.REL.NODEC R6 `(_ZN5flash24flash_fwd_splitkv_kernelI23Flash_fwd_kernel_traitsILi96ELi64ELi128ELi4ELb0ELb0EN7cutlass6half_tE19Flash_kernel_traitsILi96ELi64ELi128ELi4ES3_EELb0ELb0ELb0ELb0ELb0ELb0ELb0ELb0EEEvNS_16Flash_fwd_paramsE) ;  /* 0xfffffff806bc8950 */ /* 0x01efea0003c3ffff */
        /* <DEDUP_REMOVED lines=19> */
[----:B------:R-:W-:Y:S01]  /*0640*/  IMAD.SHL.U32 R9, R124, 0x8, RZ ;  /* 0x000000087c097824 */ /* 0x000fe200078e00ff */
[----:B------:R-:W-:-:S02]  /*0650*/  MOV R23, RZ ;  /* 0x000000ff00177202 */ /* 0x000fc40000000f00 */
[----:B------:R-:W5:Y:S02]  /*0660*/  LD.E R0, desc[UR4][R2.64+0xc0] ;  /* 0x0000c00402007980 */ /* 0x000f64000c101900 */
[----:B------:R-:W-:Y:S01]  /*0670*/  LOP3.LUT R22, R9, 0x18, RZ, 0xc0, !PT ;  /* 0x0000001809167812 */ /* 0x000fe200078ec0ff */
[----:B------:R-:W-:Y:S01]  /*0680*/  IMAD.IADD R5, R5, 0x1, -R192 ;  /* 0x0000000105057824 */ /* 0x000fe200078e0ac0 */
[----:B------:R1:W5:Y:S02]  /*0690*/  LD.E.64 R18, desc[UR4][R2.64+0x70] ;  /* 0x0000700402127980 */ /* 0x000364000c101b00 */
[----:B------:R-:W-:Y:S01]  /*06a0*/  ISETP.NE.AND P5, PT, R22, RZ, PT ;  /* 0x000000ff1600720c */ /* 0x000fe20003fa5270 */
[----:B------:R-:W-:Y:S01]  /*06b0*/  BSSY.RECONVERGENT B0, `(.L_x_594) ;  /* 0x000002b000007945 */ /* 0x000fe20003800200 */
[----:B--2---:R-:W-:-:S04]  /*06c0*/  @P0 IMAD.WIDE.U32 R20, R14, R193, RZ ;  /* 0x000000c10e140225 */ /* 0x004fc800078e00ff */
[----:B---3--:R-:W-:Y:S02]  /*06d0*/  IMAD R4, R188, R4, R187 ;  /* 0x00000004bc047224 */ /* 0x008fe400078e02bb */
[----:B------:R-:W-:Y:S02]  /*06e0*/  @P0 IMAD R6, R15, R193, RZ ;  /* 0x000000c10f060224 */ /* 0x000fe400078e02ff */
[----:B------:R-:W-:-:S04]  /*06f0*/  IMAD.WIDE.U32 R24, R192, R14, R22 ;  /* 0x0000000ec0187225 */ /* 0x000fc800078e0016 */
[-C--:B----4-:R-:W-:Y:S02]  /*0700*/  @!P0 IMAD R8, R17, R188.reuse, RZ ;  /* 0x000000bc11088224 */ /* 0x090fe400078e02ff */
[----:B------:R-:W-:-:S04]  /*0710*/  @!P0 IMAD.WIDE.U32 R16, R16, R188, RZ ;  /* 0x000000bc10108225 */ /* 0x000fc800078e00ff */
[----:B------:R-:W-:Y:S02]  /*0720*/  @P0 IMAD.MOV.U32 R16, RZ, RZ, R20 ;  /* 0x000000ffff100224 */ /* 0x000fe400078e0014 */
[----:B------:R-:W-:Y:S01]  /*0730*/  IMAD R4, R7, R4, R192 ;  /* 0x0000000407047224 */ /* 0x000fe200078e02c0 */
[----:B------:R-:W-:Y:S01]  /*0740*/  SHF.R.U32.HI R7, RZ, 0x2, R124 ;  /* 0x00000002ff077819 */ /* 0x000fe2000001167c */
[----:B------:R-:W-:Y:S02]  /*0750*/  @!P0 IMAD.IADD R8, R17, 0x1, R8 ;  /* 0x0000000111088824 */ /* 0x000fe400078e0208 */
[----:B------:R-:W-:Y:S01]  /*0760*/  @P0 IMAD.IADD R8, R21, 0x1, R6 ;  /* 0x0000000115080824 */ /* 0x000fe200078e0206 */
[----:B------:R-:W-:Y:S01]  /*0770*/  IADD3 R16, P0, PT, R16, R24, RZ ;  /* 0x0000001810107210 */ /* 0x000fe20007f1e0ff */
[----:B-1----:R-:W-:Y:S01]  /*0780*/  IMAD R3, R15, R192, RZ ;  /* 0x000000c00f037224 */ /* 0x002fe200078e02ff */
[CC--:B------:R-:W-:Y:S02]  /*0790*/  ISETP.GE.AND P2, PT, R7.reuse, R5.reuse, PT ;  /* 0x000000050700720c */ /* 0x0c0fe40003f46270 */
[----:B------:R-:W-:-:S02]  /*07a0*/  ISETP.GE.OR P6, PT, R7, R5, P5 ;  /* 0x000000050700720c */ /* 0x000fc40002fc6670 */
[----:B------:R-:W-:Y:S02]  /*07b0*/  IADD3.X R17, PT, PT, R8, R25, R3, P0, !PT ;  /* 0x0000001908117210 */ /* 0x000fe400007fe403 */
[----:B------:R-:W-:Y:S02]  /*07c0*/  IADD3 R2, PT, PT, R7, 0x20, RZ ;  /* 0x0000002007027810 */ /* 0x000fe40007ffe0ff */
[----:B------:R-:W-:Y:S01]  /*07d0*/  IADD3 R3, P0, PT, R4, R7, RZ ;  /* 0x0000000704037210 */ /* 0x000fe20007f1e0ff */
[----:B------:R-:W-:Y:S01]  /*07e0*/  IMAD.WIDE.U32 R16, R187, R12, R16 ;  /* 0x0000000cbb107225 */ /* 0x000fe200078e0010 */
[CC--:B------:R-:W-:Y:S02]  /*07f0*/  ISETP.GE.AND P1, PT, R2.reuse, R5.reuse, PT ;  /* 0x000000050200720c */ /* 0x0c0fe40003f26270 */
[----:B------:R-:W-:Y:S01]  /*0800*/  ISETP.GE.OR P5, PT, R2, R5, P5 ;  /* 0x000000050200720c */ /* 0x000fe20002fa6670 */
[----:B------:R-:W-:Y:S01]  /*0810*/  IMAD R2, R13, R187, RZ ;  /* 0x000000bb0d027224 */ /* 0x000fe200078e02ff */
[----:B------:R-:W-:-:S02]  /*0820*/  LEA.HI.X.SX32 R4, R4, RZ, 0x1, P0 ;  /* 0x000000ff04047211 */ /* 0x000fc400000f0eff */
[C---:B------:R-:W-:Y:S02]  /*0830*/  LEA R8, P0, R3.reuse, R10, 0x2 ;  /* 0x0000000a03087211 */ /* 0x040fe400078010ff */
[C---:B------:R-:W-:Y:S02]  /*0840*/  LOP3.LUT R5, R22.reuse, 0x40, RZ, 0xfc, !PT ;  /* 0x0000004016057812 */ /* 0x040fe400078efcff */
[----:B------:R-:W-:Y:S01]  /*0850*/  LEA.HI.X R9, R3, R11, R4, 0x2, P0 ;  /* 0x0000000b03097211 */ /* 0x000fe200000f1404 */
[----:B------:R-:W-:Y:S01]  /*0860*/  @!P6 IMAD.MOV.U32 R3, RZ, RZ, 0x7f800000 ;  /* 0x7f800000ff03e424 */ /* 0x000fe200078e00ff */
[----:B------:R-:W-:Y:S02]  /*0870*/  LOP3.LUT R11, R22, 0x20, RZ, 0xfc, !PT ;  /* 0x00000020160b7812 */ /* 0x000fe400078efcff */
[----:B------:R-:W-:Y:S01]  /*0880*/  IADD3 R21, PT, PT, R17, R2, RZ ;  /* 0x0000000211157210 */ /* 0x000fe20007ffe0ff */
[----:B------:R-:W-:Y:S06]  /*0890*/  @P2 BRA `(.L_x_595) ;  /* 0x0000000000302947 */ /* 0x000fec0003800000 */
[----:B------:R-:W-:Y:S01]  /*08a0*/  IMAD.MOV.U32 R20, RZ, RZ, R16 ;  /* 0x000000ffff147224 */ /* 0x000fe200078e0010 */
[-C--:B-----5:R-:W-:Y:S01]  /*08b0*/  ISETP.GE.AND P4, PT, R22, R0.reuse, PT ;  /* 0x000000001600720c */ /* 0x0a0fe20003f86270 */
[-C--:B------:R-:W-:Y:S01]  /*08c0*/  IMAD R2, R15, R7.reuse, RZ ;  /* 0x000000070f027224 */ /* 0x080fe200078e02ff */
[-C--:B------:R-:W-:Y:S01]  /*08d0*/  ISETP.GE.AND P3, PT, R11, R0.reuse, PT ;  /* 0x000000000b00720c */ /* 0x080fe20003f66270 */
[----:B------:R-:W-:Y:S01]  /*08e0*/  IMAD.WIDE.U32 R12, R14, R7, R20 ;  /* 0x000000070e0c7225 */ /* 0x000fe200078e0014 */
[----:B------:R-:W-:-:S03]  /*08f0*/  ISETP.GE.AND P2, PT, R5, R0, PT ;  /* 0x000000000500720c */ /* 0x000fc60003f46270 */
[----:B------:R-:W-:Y:S01]  /*0900*/  IMAD.IADD R13, R13, 0x1, R2 ;  /* 0x000000010d0d7824 */ /* 0x000fe200078e0202 */
[----:B------:R-:W-:-:S04]  /*0910*/  LEA R24, P0, R12, R18, 0x1 ;  /* 0x000000120c187211 */ /* 0x000fc800078008ff */
[----:B------:R-:W-:-:S05]  /*0920*/  LEA.HI.X R25, R12, R19, R13, 0x1, P0 ;  /* 0x000000130c197211 */ /* 0x000fca00000f0c0d */
[----:B------:R1:W-:Y:S04]  /*0930*/  @!P4 ST.E.128 desc[UR4][R24.64], RZ ;  /* 0x000000ff1800c985 */ /* 0x0003e8000c101d04 */
[----:B------:R1:W-:Y:S04]  /*0940*/  @!P3 ST.E.128 desc[UR4][R24.64+0x40], RZ ;  /* 0x000040ff1800b985 */ /* 0x0003e8000c101d04 */
[----:B------:R1:W-:Y:S02]  /*0950*/  @!P2 ST.E.128 desc[UR4][R24.64+0x80], RZ ;  /* 0x000080ff1800a985 */ /* 0x0003e4000c101d04 */
.L_x_595:
[----:B------:R-:W-:Y:S05]  /*0960*/  BSYNC.RECONVERGENT B0 ;  /* 0x0000000000007941 */ /* 0x000fea0003800200 */
.L_x_594:
[----:B------:R-:W-:Y:S04]  /*0970*/  BSSY.RECONVERGENT B0, `(.L_x_596) ;  /* 0x0000011000007945 */ /* 0x000fe80003800200 */
[----:B------:R-:W-:Y:S05]  /*0980*/  @P1 BRA `(.L_x_597) ;  /* 0x00000000003c1947 */ /* 0x000fea0003800000 */
[----:B------:R-:W-:Y:S01]  /*0990*/  IADD3 R13, P0, PT, R7, 0x20, RZ ;  /* 0x00000020070d7810 */ /* 0x000fe20007f1e0ff */
[----:B------:R-:W-:Y:S01]  /*09a0*/  IMAD.MOV.U32 R17, RZ, RZ, R21 ;  /* 0x000000ffff117224 */ /* 0x000fe200078e0015 */
[-C--:B-----5:R-:W-:Y:S02]  /*09b0*/  ISETP.GE.AND P2, PT, R22, R0.reuse, PT ;  /* 0x000000001600720c */ /* 0x0a0fe40003f46270 */
[-C--:B------:R-:W-:Y:S01]  /*09c0*/  ISETP.GE.AND P1, PT, R11, R0.reuse, PT ;  /* 0x000000000b00720c */ /* 0x080fe20003f26270 */
[----:B------:R-:W-:Y:S01]  /*09d0*/  IMAD.X R7, RZ, RZ, RZ, P0 ;  /* 0x000000ffff077224 */ /* 0x000fe200000e06ff */
[----:B------:R-:W-:Y:S01]  /*09e0*/  ISETP.GE.AND P0, PT, R5, R0, PT ;  /* 0x000000000500720c */ /* 0x000fe20003f06270 */
[----:B------:R-:W-:-:S04]  /*09f0*/  IMAD.WIDE.U32 R16, R14, R13, R16 ;  /* 0x0000000d0e107225 */ /* 0x000fc800078e0010 */
[----:B------:R-:W-:Y:S01]  /*0a00*/  IMAD R7, R7, R14, RZ ;  /* 0x0000000e07077224 */ /* 0x000fe200078e02ff */
[----:B------:R-:W-:-:S03]  /*0a10*/  LEA R4, P3, R16, R18, 0x1 ;  /* 0x0000001210047211 */ /* 0x000fc600078608ff */
[----:B------:R-:W-:-:S04]  /*0a20*/  IMAD R7, R15, R13, R7 ;  /* 0x0000000d0f077224 */ /* 0x000fc800078e0207 */
[----:B------:R-:W-:-:S05]  /*0a30*/  IMAD.IADD R7, R17, 0x1, R7 ;  /* 0x0000000111077824 */ /* 0x000fca00078e0207 */
[----:B------:R-:W-:-:S05]  /*0a40*/  LEA.HI.X R5, R16, R19, R7, 0x1, P3 ;  /* 0x0000001310057211 */ /* 0x000fca00018f0c07 */
[----:B------:R2:W-:Y:S04]  /*0a50*/  @!P2 ST.E.128 desc[UR4][R4.64], RZ ;  /* 0x000000ff0400a985 */ /* 0x0005e8000c101d04 */
[----:B------:R2:W-:Y:S04]  /*0a60*/  @!P1 ST.E.128 desc[UR4][R4.64+0x40], RZ ;  /* 0x000040ff04009985 */ /* 0x0005e8000c101d04 */
[----:B------:R2:W-:Y:S02]  /*0a70*/  @!P0 ST.E.128 desc[UR4][R4.64+0x80], RZ ;  /* 0x000080ff04008985 */ /* 0x0005e4000c101d04 */
.L_x_597:
[----:B------:R-:W-:Y:S05]  /*0a80*/  BSYNC.RECONVERGENT B0 ;  /* 0x0000000000007941 */ /* 0x000fea0003800200 */
.L_x_596:
[----:B------:R-:W-:Y:S01]  /*0a90*/  MOV R187, 0x0 ;  /* 0x0000000000bb7802 */ /* 0x000fe20000000f00 */
[----:B------:R1:W-:Y:S03]  /*0aa0*/  @!P6 ST.E desc[UR4][R8.64], R3 ;  /* 0x000000030800e985 */ /* 0x0003e6000c101904 */
[----:B-12--5:R-:W-:Y:S05]  /*0ab0*/  @P5 RET.REL.NODEC R186 `(_ZN5flash24flash_fwd_splitkv_kernelI23Flash_fwd_kernel_traitsILi96ELi64ELi128ELi4ELb0ELb0EN7cutlass6half_tE19Flash_kernel_traitsILi96ELi64ELi128ELi4ES3_EELb0ELb0ELb0ELb0ELb0ELb0ELb0ELb0EEEvNS_16Flash_fwd_paramsE) ;  /* 0xfffffff4ba505950 */ /* 0x026fea0003c3ffff */
[----:B------:R-:W-:Y:S02]  /*0ac0*/  MOV R3, 0x7f800000 ;  /* 0x7f80000000037802 */ /* 0x000fe40000000f00 */
[----:B------:R-:W-:-:S03]  /*0ad0*/  MOV R187, 0x0 ;  /* 0x0000000000bb7802 */ /* 0x000fc60000000f00 */
[----:B------:R1:W-:Y:S02]  /*0ae0*/  ST.E desc[UR4][R8.64+0x80], R3 ;  /* 0x0000800308007985 */ /* 0x0003e4000c101904 */
[----:B-1----:R-:W-:Y:S05]  /*0af0*/  RET.REL.NODEC R186 `(_ZN5flash24flash_fwd_splitkv_kernelI23Flash_fwd_kernel_traitsILi96ELi64ELi128ELi4ELb0ELb0EN7cutlass6half_tE19Flash_kernel_traitsILi96ELi64ELi128ELi4ES3_EELb0ELb0ELb0ELb0ELb0ELb0ELb0ELb0EEEvNS_16Flash_fwd_paramsE) ;  /* 0xfffffff4ba407950 */ /* 0x002fea0003c3ffff */
.L_x_593:
        /* <DEDUP_REMOVED lines=19> */
[----:B------:R-:W4:Y:S04]  /*0c30*/  LD.E.64 R18, desc[UR4][R2.64+0x28] ;  /* 0x0000280402127980 */ /* 0x000f28000c101b00 */
[----:B------:R-:W5:Y:S04]  /*0c40*/  LD.E.64 R34, desc[UR4][R2.64+0x58] ;  /* 0x0000580402227980 */ /* 0x000f68000c101b00 */
[----:B------:R-:W5:Y:S01]  /*0c50*/  LD.E.64 R176, desc[UR4][R2.64+0x40] ;  /* 0x0000400402b07980 */ /* 0x000f62000c101b00 */
[----:B-1----:R-:W-:-:S04]  /*0c60*/  IABS R8, R17 ;  /* 0x0000001100087213 */ /* 0x002fc80000000000 */
[----:B------:R-:W1:Y:S08]  /*0c70*/  I2F.RP R9, R8 ;  /* 0x0000000800097306 */ /* 0x000e700000209400 */
[----:B-1---5:R-:W1:Y:S02]  /*0c80*/  MUFU.RCP R14, R9 ;  /* 0x00000009000e7308 */ /* 0x022e640000001000 */
[----:B-1----:R-:W-:-:S06]  /*0c90*/  VIADD R14, R14, 0xffffffe ;  /* 0x0ffffffe0e0e7836 */ /* 0x002fcc0000000000 */
[----:B------:R-:W1:Y:S01]  /*0ca0*/  F2I.FTZ.U32.TRUNC.NTZ R15, R14 ;  /* 0x0000000e000f7305 */ /* 0x000e62000021f000 */
[----:B------:R-:W-:Y:S01]  /*0cb0*/  IABS R0, R17 ;  /* 0x0000001100007213 */ /* 0x000fe20000000000 */
[----:B-1----:R-:W-:Y:S01]  /*0cc0*/  IMAD.MOV R7, RZ, RZ, -R15 ;  /* 0x000000ffff077224 */ /* 0x002fe200078e0a0f */
[----:B------:R-:W-:-:S03]  /*0cd0*/  MOV R14, RZ ;  /* 0x000000ff000e7202 */ /* 0x000fc60000000f00 */
[----:B------:R-:W-:Y:S01]  /*0ce0*/  IMAD R10, R7, R8, RZ ;  /* 0x00000008070a7224 */ /* 0x000fe200078e02ff */
        /* <DEDUP_REMOVED lines=16> */
[C---:B------:R-:W-:Y:S02]  /*0df0*/  LEA R196, P0, R12.reuse, R198, 0x2 ;  /* 0x000000c60cc47211 */ /* 0x040fe400078010ff */
[----:B------:R-:W-:Y:S02]  /*0e00*/  @!P1 IADD3 R15, PT, PT, -R15, RZ, RZ ;  /* 0x000000ff0f0f9210 */ /* 0x000fe40007ffe1ff */
[----:B------:R-:W-:Y:S02]  /*0e10*/  LEA.HI.X R197, R12, R199, R197, 0x2, P0 ;  /* 0x000000c70cc57211 */ /* 0x000fe400000f14c5 */
[----:B------:R-:W-:-:S05]  /*0e20*/  @!P2 LOP3.LUT R15, RZ, R17, RZ, 0x33, !PT ;  /* 0x00000011ff0fa212 */ /* 0x000fca00078e33ff */
[----:B------:R-:W-:-:S05]  /*0e30*/  IMAD.WIDE R12, R15, 0x4, R196 ;  /* 0x000000040f0c7825 */ /* 0x000fca00078e02c4 */
[----:B------:R1:W2:Y:S01]  /*0e40*/  LD.E R7, desc[UR4][R12.64] ;  /* 0x000000040c077980 */ /* 0x0002a2000c101900 */
[----:B---3--:R-:W-:-:S04]  /*0e50*/  IABS R9, R24 ;  /* 0x0000001800097213 */ /* 0x008fc80000000000 */
[----:B------:R-:W3:Y:S08]  /*0e60*/  I2F.RP R10, R9 ;  /* 0x00000009000a7306 */ /* 0x000ef00000209400 */
[----:B---3--:R-:W3:Y:S02]  /*0e70*/  MUFU.RCP R26, R10 ;  /* 0x0000000a001a7308 */ /* 0x008ee40000001000 */
[----:B---3--:R-:W-:-:S06]  /*0e80*/  VIADD R26, R26, 0xffffffe ;  /* 0x0ffffffe1a1a7836 */ /* 0x008fcc0000000000 */
[----:B------:R-:W3:Y:S01]  /*0e90*/  F2I.FTZ.U32.TRUNC.NTZ R27, R26 ;  /* 0x0000001a001b7305 */ /* 0x000ee2000021f000 */
[----:B------:R-:W-:Y:S02]  /*0ea0*/  IABS R8, R187 ;  /* 0x000000bb00087213 */ /* 0x000fe40000000000 */
[----:B---3--:R-:W-:Y:S01]  /*0eb0*/  IADD3 R0, PT, PT, RZ, -R27, RZ ;  /* 0x8000001bff007210 */ /* 0x008fe20007ffe0ff */
[----:B------:R-:W-:-:S04]  /*0ec0*/  IMAD.MOV.U32 R26, RZ, RZ, RZ ;  /* 0x000000ffff1a7224 */ /* 0x000fc800078e00ff */
[----:B-1----:R-:W-:Y:S01]  /*0ed0*/  IMAD R13, R0, R9, RZ ;  /* 0x00000009000d7224 */ /* 0x002fe200078e02ff */
[----:B------:R-:W-:-:S03]  /*0ee0*/  IABS R0, R24 ;  /* 0x0000001800007213 */ /* 0x000fc60000000000 */
        /* <DEDUP_REMOVED lines=16> */
[----:B------:R-:W-:-:S05]  /*0ff0*/  @!P1 LOP3.LUT R13, RZ, R24, RZ, 0x33, !PT ;  /* 0x00000018ff0d9212 */ /* 0x000fca00078e33ff */
[----:B----4-:R-:W-:Y:S01]  /*1000*/  IMAD R15, R21, R13, RZ ;  /* 0x0000000d150f7224 */ /* 0x010fe200078e02ff */
        /* <DEDUP_REMOVED lines=8> */
[----:B------:R-:W-:Y:S01]  /*1090*/  IMAD.IADD R23, R23, 0x1, R9 ;  /* 0x0000000117177824 */ /* 0x000fe200078e0209 */
[----:B------:R-:W-:-:S05]  /*10a0*/  SHF.R.S32.HI R9, RZ, 0x1f, R13 ;  /* 0x0000001fff097819 */ /* 0x000fca000001140d */
        /* <DEDUP_REMOVED lines=10> */
.L_x_599:
        /* <DEDUP_REMOVED lines=9> */
[----:B------:R-:W-:Y:S02]  /*11e0*/  CS2R R196, SRZ ;  /* 0x0000000000c47805 */ /* 0x000fe4000001ff00 */
[----:B--2---:R-:W-:-:S04]  /*11f0*/  IABS R7, R24 ;  /* 0x0000001800077213 */ /* 0x004fc80000000000 */
[----:B------:R-:W1:Y:S08]  /*1200*/  I2F.RP R10, R7 ;  /* 0x00000007000a7306 */ /* 0x000e700000209400 */
[----:B-1----:R-:W1:Y:S02]  /*1210*/  MUFU.RCP R12, R10 ;  /* 0x0000000a000c7308 */ /* 0x002e640000001000 */
[----:B-1----:R-:W-:-:S06]  /*1220*/  IADD3 R12, PT, PT, R12, 0xffffffe, RZ ;  /* 0x0ffffffe0c0c7810 */ /* 0x002fcc0007ffe0ff */
[----:B------:R-:W1:Y:S01]  /*1230*/  F2I.FTZ.U32.TRUNC.NTZ R13, R12 ;  /* 0x0000000c000d7305 */ /* 0x000e62000021f000 */
[----:B------:R-:W-:Y:S02]  /*1240*/  IABS R4, R24 ;  /* 0x0000001800047213 */ /* 0x000fe40000000000 */
[----:B-1----:R-:W-:Y:S01]  /*1250*/  IADD3 R0, PT, PT, RZ, -R13, RZ ;  /* 0x8000000dff007210 */ /* 0x002fe20007ffe0ff */
[----:B------:R-:W-:-:S04]  /*1260*/  IMAD.MOV.U32 R12, RZ, RZ, RZ ;  /* 0x000000ffff0c7224 */ /* 0x000fc800078e00ff */
[----:B------:R-:W-:-:S04]  /*1270*/  IMAD R9, R0, R7, RZ ;  /* 0x0000000700097224 */ /* 0x000fc800078e02ff */
[----:B------:R-:W-:Y:S01]  /*1280*/  IMAD.HI.U32 R9, R13, R9, R12 ;  /* 0x000000090d097227 */ /* 0x000fe200078e000c */
[----:B------:R-:W-:-:S05]  /*1290*/  IADD3 R4, PT, PT, RZ, -R4, RZ ;  /* 0x80000004ff047210 */ /* 0x000fca0007ffe0ff */
[----:B------:R-:W-:-:S04]  /*12a0*/  IMAD.HI.U32 R9, R9, R8, RZ ;  /* 0x0000000809097227 */ /* 0x000fc800078e00ff */
[----:B------:R-:W-:Y:S01]  /*12b0*/  IMAD R4, R9, R4, R8 ;  /* 0x0000000409047224 */ /* 0x000fe200078e0208 */
[----:B------:R-:W-:-:S04]  /*12c0*/  @!P3 SHF.R.S32.HI R0, RZ, 0x1f, R15 ;  /* 0x0000001fff00b819 */ /* 0x000fc8000001140f */
[----:B------:R-:W-:Y:S01]  /*12d0*/  ISETP.GT.U32.AND P0, PT, R7, R4, PT ;  /* 0x000000040700720c */ /* 0x000fe20003f04070 */
[-C--:B---3--:R-:W-:Y:S02]  /*12e0*/  @!P3 IMAD R13, R175, R15.reuse, RZ ;  /* 0x0000000faf0db224 */ /* 0x088fe400078e02ff */
[----:B------:R-:W-:-:S04]  /*12f0*/  @!P3 IMAD.WIDE.U32 R26, R174, R15, RZ ;  /* 0x0000000fae1ab225 */ /* 0x000fc800078e00ff */
[----:B------:R-:W-:Y:S01]  /*1300*/  @!P3 IMAD R0, R0, R174, R13 ;  /* 0x000000ae0000b224 */ /* 0x000fe200078e020d */
[----:B-----5:R-:W-:Y:S01]  /*1310*/  @!P3 SHF.R.S32.HI R10, RZ, 0x1f, R14 ;  /* 0x0000001fff0ab819 */ /* 0x020fe2000001140e */
[----:B----4-:R-:W-:Y:S02]  /*1320*/  @!P3 IMAD R13, R23, R14, RZ ;  /* 0x0000000e170db224 */ /* 0x010fe400078e02ff */
[----:B------:R-:W-:Y:S01]  /*1330*/  @!P3 IMAD.IADD R27, R27, 0x1, R0 ;  /* 0x000000011b1bb824 */ /* 0x000fe200078e0200 */
[----:B------:R-:W-:Y:S01]  /*1340*/  @P3 IADD3 R0, PT, PT, R15, R16, RZ ;  /* 0x000000100f003210 */ /* 0x000fe20007ffe0ff */
[----:B------:R-:W-:Y:S02]  /*1350*/  @!P0 IMAD.IADD R4, R4, 0x1, -R7 ;  /* 0x0000000104048824 */ /* 0x000fe400078e0a07 */
[C---:B------:R-:W-:Y:S02]  /*1360*/  @!P3 IMAD R13, R22.reuse, R10, R13 ;  /* 0x0000000a160db224 */ /* 0x040fe400078e020d */
[----:B------:R-:W-:Y:S01]  /*1370*/  @!P3 IMAD.WIDE.U32 R26, R22, R14, R26 ;  /* 0x0000000e161ab225 */ /* 0x000fe200078e001a */
[----:B------:R-:W-:-:S03]  /*1380*/  ISETP.GE.U32.AND P2, PT, R4, R7, PT ;  /* 0x000000070400720c */ /* 0x000fc60003f46070 */
[-C--:B------:R-:W-:Y:S02]  /*1390*/  @P3 IMAD R7, R175, R0.reuse, RZ ;  /* 0x00000000af073224 */ /* 0x080fe400078e02ff */
[----:B------:R-:W-:Y:S01]  /*13a0*/  @P3 IMAD.WIDE.U32 R22, R174, R0, RZ ;  /* 0x00000000ae163225 */ /* 0x000fe200078e00ff */
[----:B------:R-:W-:Y:S02]  /*13b0*/  LOP3.LUT R0, R187, R24, RZ, 0x3c, !PT ;  /* 0x00000018bb007212 */ /* 0x000fe400078e3cff */
[----:B------:R-:W-:Y:S02]  /*13c0*/  @!P0 IADD3 R9, PT, PT, R9, 0x1, RZ ;  /* 0x0000000109098810 */ /* 0x000fe40007ffe0ff */
[----:B------:R-:W-:Y:S02]  /*13d0*/  ISETP.GE.AND P1, PT, R0, RZ, PT ;  /* 0x000000ff0000720c */ /* 0x000fe40003f26270 */
[----:B------:R-:W-:Y:S02]  /*13e0*/  ISETP.NE.AND P0, PT, R24, RZ, PT ;  /* 0x000000ff1800720c */ /* 0x000fe40003f05270 */
[----:B------:R-:W-:Y:S01]  /*13f0*/  @!P3 IADD3 R13, PT, PT, R27, R13, RZ ;  /* 0x0000000d1b0db210 */ /* 0x000fe20007ffe0ff */
[----:B------:R-:W-:Y:S01]  /*1400*/  @P3 IMAD.IADD R13, R23, 0x1, R7 ;  /* 0x00000001170d3824 */ /* 0x000fe200078e0207 */
[----:B------:R-:W-:Y:S01]  /*1410*/  @!P3 MOV R12, R26 ;  /* 0x0000001a000cb202 */ /* 0x000fe20000000f00 */
[----:B------:R-:W-:Y:S01]  /*1420*/  @!P3 IMAD R0, R177, R15, RZ ;  /* 0x0000000fb100b224 */ /* 0x000fe200078e02ff */
[----:B------:R-:W-:Y:S01]  /*1430*/  LEA R4, R6, 0xffffff80, 0x7 ;  /* 0xffffff8006047811 */ /* 0x000fe200078e38ff */
[----:B------:R-:W-:Y:S01]  /*1440*/  @P2 VIADD R9, R9, 0x1 ;  /* 0x0000000109092836 */ /* 0x000fe20000000000 */
[----:B------:R-:W-:-:S02]  /*1450*/  @P3 MOV R12, R22 ;  /* 0x00000016000c3202 */ /* 0x000fc40000000f00 */
[----:B------:R-:W-:Y:S01]  /*1460*/  @!P3 SHF.R.S32.HI R7, RZ, 0x1f, R15 ;  /* 0x0000001fff07b819 */ /* 0x000fe2000001140f */
[-C--:B------:R-:W-:Y:S01]  /*1470*/  IMAD R10, R175, R4.reuse, RZ ;  /* 0x00000004af0a7224 */ /* 0x080fe200078e02ff */
        /* <DEDUP_REMOVED lines=10> */
[----:B------:R-:W-:Y:S01]  /*1520*/  MOV R16, R12 ;  /* 0x0000000c00107202 */ /* 0x000fe20000000f00 */
[----:B------:R-:W-:Y:S01]  /*1530*/  IMAD R13, R21, R9, RZ ;  /* 0x00000009150d7224 */ /* 0x000fe200078e02ff */
[----:B------:R-:W-:Y:S01]  /*1540*/  SHF.R.S32.HI R10, RZ, 0x1f, R9 ;  /* 0x0000001fff0a7819 */ /* 0x000fe20000011409 */
[----:B------:R-:W-:-:S02]  /*1550*/  @!P3 IMAD R0, R18, R7, R0 ;  /* 0x000000071200b224 */ /* 0x000fc400078e0200 */
[----:B------:R-:W-:-:S04]  /*1560*/  @!P3 IMAD.WIDE.U32 R18, R18, R14, R22 ;  /* 0x0000000e1212b225 */ /* 0x000fc800078e0016 */
[----:B------:R-:W-:-:S04]  /*1570*/  IMAD.WIDE.U32 R16, R20, R9, R16 ;  /* 0x0000000914107225 */ /* 0x000fc800078e0010 */
[----:B------:R-:W-:Y:S02]  /*1580*/  IMAD R10, R20, R10, R13 ;  /* 0x0000000a140a7224 */ /* 0x000fe400078e020d */
[----:B------:R-:W-:-:S04]  /*1590*/  @P3 IMAD.WIDE.U32 R12, R176, R15, RZ ;  /* 0x0000000fb00c3225 */ /* 0x000fc800078e00ff */
[----:B------:R-:W-:Y:S01]  /*15a0*/  @P3 IMAD R7, R177, R15, RZ ;  /* 0x0000000fb1073224 */ /* 0x000fe200078e02ff */
[----:B------:R-:W-:Y:S01]  /*15b0*/  IADD3 R15, PT, PT, R17, R10, RZ ;  /* 0x0000000a110f7210 */ /* 0x000fe20007ffe0ff */
[----:B------:R-:W-:Y:S01]  /*15c0*/  @!P3 IMAD.IADD R28, R19, 0x1, R0 ;  /* 0x00000001131cb824 */ /* 0x000fe200078e0200 */
[----:B------:R-:W-:Y:S01]  /*15d0*/  @!P3 MOV R0, R18 ;  /* 0x000000120000b202 */ /* 0x000fe20000000f00 */
[----:B------:R-:W-:Y:S01]  /*15e0*/  @P3 IMAD.IADD R28, R13, 0x1, R7 ;  /* 0x000000010d1c3824 */ /* 0x000fe200078e0207 */
[----:B------:R-:W-:Y:S02]  /*15f0*/  @P3 MOV R0, R12 ;  /* 0x0000000c00003202 */ /* 0x000fe40000000f00 */
[----:B------:R-:W-:Y:S02]  /*1600*/  MOV R17, RZ ;  /* 0x000000ff00117202 */ /* 0x000fe40000000f00 */
.L_x_600:
[----:B------:R-:W-:Y:S05]  /*1610*/  BSYNC.RECONVERGENT B0 ;  /* 0x0000000000007941 */ /* 0x000fea0003800200 */
.L_x_598:
[----:B------:R-:W-:Y:S01]  /*1620*/  ISETP.NE.AND P0, PT, R193, -0x1, PT ;  /* 0xffffffffc100780c */ /* 0x000fe20003f05270 */
[----:B------:R-:W2:Y:S04]  /*1630*/  LD.E.64 R26, desc[UR4][R2.64+0x30] ;  /* 0x00003004021a7980 */ /* 0x000ea8000c101b00 */
[----:B------:R-:W3:Y:S04]  /*1640*/  LD.E.64 R22, desc[UR4][R2.64+0x48] ;  /* 0x0000480402167980 */ /* 0x000ee8000c101b00 */
[----:B------:R-:W4:Y:S04]  /*1650*/  LD.E.64 R32, desc[UR4][R2.64+0x10] ;  /* 0x0000100402207980 */ /* 0x000f28000c101b00 */
[----:B------:R-:W3:Y:S04]  /*1660*/  @!P0 LD.E.64 R36, desc[UR4][R2.64+0x18] ;  /* 0x0000180402248980 */ /* 0x000ee8000c101b00 */
[----:B------:R-:W4:Y:S04]  /*1670*/  LD.E.64 R30, desc[UR4][R2.64+0x8] ;  /* 0x00000804021e7980 */ /* 0x000f28000c101b00 */
[----:B------:R1:W5:Y:S04]  /*1680*/  LD.E R190, desc[UR4][R2.64+0xc0] ;  /* 0x0000c00402be7980 */ /* 0x000368000c101900 */
[----:B------:R1:W5:Y:S01]  /*1690*/  LD.E.64 R12, desc[UR4][R2.64] ;  /* 0x00000004020c7980 */ /* 0x000362000c101b00 */
        /* <DEDUP_REMOVED lines=11> */
[----:B------:R-:W-:Y:S01]  /*1750*/  IMAD.HI.U32 R21, R21, R8, RZ ;  /* 0x0000000815157227 */ /* 0x000fe200078e00ff */
[----:B------:R-:W1:Y:S03]  /*1760*/  S2R R7, SR_CgaCtaId ;  /* 0x0000000000077919 */ /* 0x000e660000008800 */
[----:B------:R-:W-:-:S05]  /*1770*/  IMAD R10, R21, R10, R8 ;  /* 0x0000000a150a7224 */ /* 0x000fca00078e0208 */
[----:B------:R-:W-:Y:S01]  /*1780*/  ISETP.GT.U32.AND P4, PT, R9, R10, PT ;  /* 0x0000000a0900720c */ /* 0x000fe20003f84070 */
[----:B------:R-:W-:Y:S01]  /*1790*/  IMAD.SHL.U32 R14, R124, 0x8, RZ ;  /* 0x000000087c0e7824 */ /* 0x000fe200078e00ff */
[----:B------:R-:W-:Y:S01]  /*17a0*/  LOP3.LUT R8, R187, R24, RZ, 0x3c, !PT ;  /* 0x00000018bb087212 */ /* 0x000fe200078e3cff */
[-C--:B------:R-:W-:Y:S02]  /*17b0*/  IMAD R17, R17, R176.reuse, RZ ;  /* 0x000000b011117224 */ /* 0x080fe400078e02ff */
[----:B------:R-:W-:-:S08]  /*17c0*/  IMAD.WIDE.U32 R18, R4, R176, RZ ;  /* 0x000000b004127225 */ /* 0x000fd000078e00ff */
[----:B------:R-:W-:Y:S01]  /*17d0*/  @!P4 IMAD.IADD R10, R10, 0x1, -R9 ;  /* 0x000000010a0ac824 */ /* 0x000fe200078e0a09 */
[----:B------:R-:W-:-:S04]  /*17e0*/  LOP3.LUT R194, R14, 0x18, RZ, 0xc0, !PT ;  /* 0x000000180ec27812 */ /* 0x000fc800078ec0ff */
[----:B------:R-:W-:Y:S02]  /*17f0*/  ISETP.GE.U32.AND P6, PT, R10, R9, PT ;  /* 0x000000090a00720c */ /* 0x000fe40003fc6070 */
[----:B------:R-:W-:Y:S01]  /*1800*/  ISETP.GE.AND P3, PT, R8, RZ, PT ;  /* 0x000000ff0800720c */ /* 0x000fe20003f66270 */
[----:B------:R-:W-:Y:S01]  /*1810*/  IMAD R17, R4, R177, R17 ;  /* 0x000000b104117224 */ /* 0x000fe200078e0211 */
[----:B------:R-:W-:Y:S01]  /*1820*/  ISETP.NE.AND P5, PT, R24, RZ, PT ;  /* 0x000000ff1800720c */ /* 0x000fe20003fa5270 */
[----:B------:R-:W-:Y:S01]  /*1830*/  IMAD.SHL.U32 R20, R124, 0x20, RZ ;  /* 0x000000207c147824 */ /* 0x000fe200078e00ff */
[----:B------:R-:W-:Y:S01]  /*1840*/  MOV R4, 0x400 ;  /* 0x0000040000047802 */ /* 0x000fe20000000f00 */
[----:B------:R-:W-:Y:S01]  /*1850*/  @!P4 VIADD R21, R21, 0x1 ;  /* 0x000000011515c836 */ /* 0x000fe20000000000 */
[----:B------:R-:W-:Y:S01]  /*1860*/  IADD3 R0, P2, P1, R18, R0, R194 ;  /* 0x0000000012007210 */ /* 0x000fe2000795e0c2 */
[C---:B------:R-:W-:Y:S01]  /*1870*/  IMAD.SHL.U32 R18, R124.reuse, 0x10, RZ ;  /* 0x000000107c127824 */ /* 0x040fe200078e00ff */
[----:B-1----:R-:W-:Y:S01]  /*1880*/  LEA R7, R7, R4, 0x18 ;  /* 0x0000000407077211 */ /* 0x002fe200078ec0ff */
[----:B------:R-:W-:Y:S01]  /*1890*/  IMAD.SHL.U32 R4, R124, 0x4, RZ ;  /* 0x000000047c047824 */ /* 0x000fe200078e00ff */
[----:B------:R-:W-:Y:S01]  /*18a0*/  LOP3.LUT R29, R20, 0xc0, RZ, 0xc0, !PT ;  /* 0x000000c0141d7812 */ /* 0x000fe200078ec0ff */
[----:B------:R-:W-:Y:S01]  /*18b0*/  @P6 VIADD R21, R21, 0x1 ;  /* 0x0000000115156836 */ /* 0x000fe20000000000 */
[----:B------:R-:W-:-:S02]  /*18c0*/  LOP3.LUT R25, R18, 0x100, RZ, 0xc0, !PT ;  /* 0x0000010012197812 */ /* 0x000fc400078ec0ff */
[--C-:B------:R-:W-:Y:S01]  /*18d0*/  SHF.R.U32.HI R10, RZ, 0x1, R124.reuse ;  /* 0x00000001ff0a7819 */ /* 0x100fe2000001167c */
[----:B------:R-:W-:Y:S01]  /*18e0*/  IMAD.IADD R17, R19, 0x1, R17 ;  /* 0x0000000113117824 */ /* 0x000fe200078e0211 */
[----:B------:R-:W-:Y:S02]  /*18f0*/  LOP3.LUT R4, R4, 0x18, RZ, 0xc0, !PT ;  /* 0x0000001804047812 */ /* 0x000fe400078ec0ff */
[----:B------:R-:W-:Y:S02]  /*1900*/  LOP3.LUT R172, R29, 0x8, R124, 0xf8, !PT ;  /* 0x000000081dac7812 */ /* 0x000fe400078ef87c */
[----:B------:R-:W-:Y:S02]  /*1910*/  LOP3.LUT R25, R25, 0x20, R20, 0xf8, !PT ;  /* 0x0000002019197812 */ /* 0x000fe400078ef814 */
[----:B------:R-:W-:Y:S02]  /*1920*/  @!P3 IADD3 R21, PT, PT, -R21, RZ, RZ ;  /* 0x000000ff1515b210 */ /* 0x000fe40007ffe1ff */
[----:B------:R-:W-:-:S02]  /*1930*/  @!P5 LOP3.LUT R21, RZ, R24, RZ, 0x33, !PT ;  /* 0x00000018ff15d212 */ /* 0x000fc400078e33ff */
[----:B------:R-:W-:Y:S02]  /*1940*/  LOP3.LUT R19, R29, 0x8, R10, 0xf8, !PT ;  /* 0x000000081d137812 */ /* 0x000fe400078ef80a */
[----:B------:R-:W-:Y:S02]  /*1950*/  LOP3.LUT R172, R25, R172, R4, 0xf6, !PT ;  /* 0x000000ac19ac7212 */ /* 0x000fe400078ef604 */
[----:B------:R-:W-:Y:S01]  /*1960*/  LOP3.LUT R25, R18, 0x3e00, RZ, 0xc0, !PT ;  /* 0x00003e0012197812 */ /* 0x000fe200078ec0ff */
[-C--:B------:R-:W-:Y:S01]  /*1970*/  IMAD R18, R35, R21.reuse, RZ ;  /* 0x0000001523127224 */ /* 0x080fe200078e02ff */
[----:B------:R-:W-:Y:S02]  /*1980*/  LOP3.LUT R4, R19, R4, RZ, 0x3c, !PT ;  /* 0x0000000413047212 */ /* 0x000fe400078e3cff */
[----:B------:R-:W-:Y:S02]  /*1990*/  SHF.R.S32.HI R19, RZ, 0x1f, R21 ;  /* 0x0000001fff137819 */ /* 0x000fe40000011415 */
[----:B------:R-:W-:Y:S01]  /*19a0*/  LOP3.LUT R35, R14, 0xc0, RZ, 0xc0, !PT ;  /* 0x000000c00e237812 */ /* 0x000fe200078ec0ff */
[----:B------:R-:W-:Y:S01]  /*19b0*/  IMAD.WIDE.U32 R38, R34, R21, RZ ;  /* 0x0000001522267225 */ /* 0x000fe200078e00ff */
[----:B------:R-:W-:-:S02]  /*19c0*/  LOP3.LUT R29, R20, 0x100, RZ, 0xc0, !PT ;  /* 0x00000100141d7812 */ /* 0x000fc400078ec0ff */
[----:B------:R-:W-:Y:S01]  /*19d0*/  LOP3.LUT R25, R25, 0x20, R20, 0xf8, !PT ;  /* 0x0000002019197812 */ /* 0x000fe200078ef814 */
[----:B------:R-:W-:Y:S01]  /*19e0*/  IMAD R18, R19, R34, R18 ;  /* 0x0000002213127224 */ /* 0x000fe200078e0212 */
[----:B------:R-:W-:Y:S02]  /*19f0*/  LOP3.LUT R21, R35, 0x18, R124, 0xf8, !PT ;  /* 0x0000001823157812 */ /* 0x000fe400078ef87c */
[----:B------:R-:W-:Y:S02]  /*1a00*/  IADD3.X R17, PT, PT, R17, R28, RZ, P2, P1 ;  /* 0x0000001c11117210 */ /* 0x000fe400017e24ff */
[--C-:B------:R-:W-:Y:S02]  /*1a10*/  LOP3.LUT R29, R29, 0x20, R20.reuse, 0xf8, !PT ;  /* 0x000000201d1d7812 */ /* 0x100fe400078ef814 */
[----:B------:R-:W-:Y:S01]  /*1a20*/  LOP3.LUT R25, R25, 0x100, R20, 0xf8, !PT ;  /* 0x0000010019197812 */ /* 0x000fe200078ef814 */
[----:B------:R-:W-:Y:S01]  /*1a30*/  IMAD.IADD R18, R39, 0x1, R18 ;  /* 0x0000000127127824 */ /* 0x000fe200078e0212 */
[----:B------:R-:W-:-:S02]  /*1a40*/  IADD3 R20, P1, PT, R0, R38, RZ ;  /* 0x0000002600147210 */ /* 0x000fc40007f3e0ff */
[----:B------:R-:W-:-:S04]  /*1a50*/  LOP3.LUT R21, R21, 0x18, R14, 0x78, !PT ;  /* 0x0000001815157812 */ /* 0x000fc800078e780e */
[----:B------:R-:W-:Y:S01]  /*1a60*/  LOP3.LUT R14, R21, 0x1f20, R14, 0xf8, !PT ;  /* 0x00001f20150e7812 */ /* 0x000fe200078ef80e */
[----:B------:R-:W-:Y:S01]  /*1a70*/  IMAD.X R21, R17, 0x1, R18, P1 ;  /* 0x0000000111157824 */ /* 0x000fe200008e0612 */
[----:B------:R-:W-:Y:S02]  /*1a80*/  IADD3 R24, P1, PT, R194, R16, RZ ;  /* 0x00000010c2187210 */ /* 0x000fe40007f3e0ff */
[----:B------:R-:W-:Y:S02]  /*1a90*/  SHF.R.U32.HI R8, RZ, 0x2, R124 ;  /* 0x00000002ff087819 */ /* 0x000fe4000001167c */
[-C--:B------:R-:W-:Y:S01]  /*1aa0*/  LOP3.LUT R0, R25, R4.reuse, RZ, 0xfc, !PT ;  /* 0x0000000419007212 */ /* 0x080fe200078efcff */
[----:B------:R-:W-:Y:S01]  /*1ab0*/  IMAD.X R25, RZ, RZ, R15, P1 ;  /* 0x000000ffff197224 */ /* 0x000fe200008e060f */
[----:B------:R-:W-:Y:S01]  /*1ac0*/  LOP3.LUT R4, R29, R4, RZ, 0xfc, !PT ;  /* 0x000000041d047212 */ /* 0x000fe200078efcff */
[----:B------:R-:W-:-:S04]  /*1ad0*/  IMAD.WIDE.U32 R28, R8, R176, R20 ;  /* 0x000000b0081c7225 */ /* 0x000fc800078e0014 */
[----:B------:R-:W-:Y:S02]  /*1ae0*/  IMAD.IADD R178, R5, 0x1, -R192 ;  /* 0x0000000105b27824 */ /* 0x000fe400078e0ac0 */
[-C--:B------:R-:W-:Y:S02]  /*1af0*/  IMAD R18, R177, R8.reuse, RZ ;  /* 0x00000008b1127224 */ /* 0x080fe400078e02ff */
[----:B------:R-:W-:Y:S02]  /*1b00*/  IMAD R16, R175, R8, RZ ;  /* 0x00000008af107224 */ /* 0x000fe400078e02ff */
[----:B------:R-:W-:Y:S01]  /*1b10*/  IMAD.WIDE.U32 R24, R8, R174, R24 ;  /* 0x000000ae08187225 */ /* 0x000fe200078e0018 */
[----:B------:R-:W-:Y:S01]  /*1b20*/  IADD3 R185, PT, PT, R29, R18, RZ ;  /* 0x000000121db97210 */ /* 0x000fe20007ffe0ff */
[----:B------:R-:W-:Y:S02]  /*1b30*/  BSSY.RECONVERGENT B0, `(.L_x_601) ;  /* 0x0000035000007945 */ /* 0x000fe40003800200 */
[----:B------:R-:W-:-:S02]  /*1b40*/  IMAD.IADD R181, R25, 0x1, R16 ;  /* 0x0000000119b57824 */ /* 0x000fc400078e0210 */
[----:B------:R-:W-:Y:S01]  /*1b50*/  IMAD.MOV.U32 R9, RZ, RZ, RZ ;  /* 0x000000ffff097224 */ /* 0x000fe200078e00ff */
[----:B------:R-:W-:Y:S01]  /*1b60*/  LOP3.LUT R180, R194, 0x20, RZ, 0xfc, !PT ;  /* 0x00000020c2b47812 */ /* 0x000fe200078efcff */
[----:B------:R-:W-:Y:S01]  /*1b70*/  IMAD R191, R14, 0x2, R7 ;  /* 0x000000020ebf7824 */ /* 0x000fe200078e0207 */
[----:B------:R-:W-:Y:S01]  /*1b80*/  LOP3.LUT R179, R194, 0x40, RZ, 0xfc, !PT ;  /* 0x00000040c2b37812 */ /* 0x000fe200078efcff */
[----:B------:R-:W-:-:S04]  /*1b90*/  IMAD.WIDE.U32 R10, R11, 0x40, R8 ;  /* 0x000000400b0a7825 */ /* 0x000fc800078e0008 */
[----:B--2---:R-:W-:-:S04]  /*1ba0*/  @P0 IMAD.WIDE.U32 R34, R26, R193, RZ ;  /* 0x000000c11a220225 */ /* 0x004fc800078e00ff */
[----:B------:R-:W-:Y:S02]  /*1bb0*/  @P0 IMAD R15, R27, R193, RZ ;  /* 0x000000c11b0f0224 */ /* 0x000fe400078e02ff */
[-C--:B---3--:R-:W-:Y:S02]  /*1bc0*/  @!P0 IMAD R19, R37, R188.reuse, RZ ;  /* 0x000000bc25138224 */ /* 0x088fe400078e02ff */
[----:B------:R-:W-:-:S04]  /*1bd0*/  @!P0 IMAD.WIDE.U32 R36, R36, R188, RZ ;  /* 0x000000bc24248225 */ /* 0x000fc800078e00ff */
[----:B------:R-:W-:Y:S02]  /*1be0*/  @!P0 IMAD.MOV.U32 R17, RZ, RZ, R36 ;  /* 0x000000ffff118224 */ /* 0x000fe400078e0024 */
[----:B------:R-:W-:Y:S02]  /*1bf0*/  @P0 IMAD.MOV.U32 R17, RZ, RZ, R34 ;  /* 0x000000ffff110224 */ /* 0x000fe400078e0022 */
[----:B------:R-:W-:Y:S02]  /*1c00*/  @!P0 IMAD.IADD R19, R37, 0x1, R19 ;  /* 0x0000000125138824 */ /* 0x000fe400078e0213 */
[----:B------:R-:W-:Y:S01]  /*1c10*/  @P0 IMAD.IADD R19, R35, 0x1, R15 ;  /* 0x0000000123130824 */ /* 0x000fe200078e020f */
[----:B------:R-:W-:-:S05]  /*1c20*/  IADD3 R20, P1, PT, R194, R17, RZ ;  /* 0x00000011c2147210 */ /* 0x000fca0007f3e0ff */
[----:B------:R-:W-:Y:S01]  /*1c30*/  IMAD.X R21, RZ, RZ, R19, P1 ;  /* 0x000000ffff157224 */ /* 0x000fe200008e0613 */
[----:B------:R-:W-:Y:S01]  /*1c40*/  ISETP.GE.AND P1, PT, R8, R178, PT ;  /* 0x000000b20800720c */ /* 0x000fe20003f26270 */
[----:B------:R-:W-:Y:S01]  /*1c50*/  IMAD R5, R23, R187, RZ ;  /* 0x000000bb17057224 */ /* 0x000fe200078e02ff */
[----:B----4-:R-:W-:Y:S01]  /*1c60*/  LEA R184, P2, R28, R32, 0x1 ;  /* 0x000000201cb87211 */ /* 0x010fe200078408ff */
[----:B------:R-:W-:Y:S01]  /*1c70*/  IMAD.WIDE.U32 R22, R187, R22, R20 ;  /* 0x00000016bb167225 */ /* 0x000fe200078e0014 */
[----:B------:R-:W-:Y:S02]  /*1c80*/  LEA R182, P3, R24, R30, 0x1 ;  /* 0x0000001e18b67211 */ /* 0x000fe400078608ff */
[----:B------:R-:W-:Y:S01]  /*1c90*/  LEA.HI.X R185, R28, R33, R185, 0x1, P2 ;  /* 0x000000211cb97211 */ /* 0x000fe200010f0cb9 */
[----:B------:R-:W-:Y:S01]  /*1ca0*/  IMAD.IADD R15, R23, 0x1, R5 ;  /* 0x00000001170f7824 */ /* 0x000fe200078e0205 */
[----:B------:R-:W-:-:S05]  /*1cb0*/  LEA.HI.X R181, R24, R31, R181, 0x1, P3 ;  /* 0x0000001f18b57211 */ /* 0x000fca00018f0cb5 */
[----:B------:R-:W-:Y:S05]  /*1cc0*/  @P1 BRA `(.L_x_602) ;  /* 0x00000000006c1947 */ /* 0x000fea0003800000 */
[----:B------:R-:W-:Y:S01]  /*1cd0*/  IMAD R5, R11, R26, RZ ;  /* 0x0000001a0b057224 */ /* 0x000fe200078e02ff */
[-C--:B-----5:R-:W-:Y:S01]  /*1ce0*/  ISETP.GE.AND P2, PT, R194, R190.reuse, PT ;  /* 0x000000bec200720c */ /* 0x0a0fe20003f46270 */
[----:B------:R-:W-:Y:S01]  /*1cf0*/  IMAD.MOV.U32 R14, RZ, RZ, R22 ;  /* 0x000000ffff0e7224 */ /* 0x000fe200078e0016 */
[----:B------:R-:W-:Y:S01]  /*1d00*/  ISETP.GE.AND P1, PT, R180, R190, PT ;  /* 0x000000beb400720c */ /* 0x000fe20003f26270 */
[C---:B------:R-:W-:Y:S02]  /*1d10*/  IMAD R5, R10.reuse, R27, R5 ;  /* 0x0000001b0a057224 */ /* 0x040fe400078e0205 */
[----:B------:R-:W-:-:S04]  /*1d20*/  IMAD.WIDE.U32 R16, R10, R26, R14 ;  /* 0x0000001a0a107225 */ /* 0x000fc800078e000e */
[----:B------:R-:W-:Y:S01]  /*1d30*/  IMAD.IADD R5, R17, 0x1, R5 ;  /* 0x0000000111057824 */ /* 0x000fe200078e0205 */
[----:B------:R-:W-:-:S04]  /*1d40*/  LEA R18, P0, R16, R12, 0x1 ;  /* 0x0000000c10127211 */ /* 0x000fc800078008ff */
[----:B------:R-:W-:Y:S02]  /*1d50*/  LEA.HI.X R19, R16, R13, R5, 0x1, P0 ;  /* 0x0000000d10137211 */ /* 0x000fe400000f0c05 */
[----:B------:R-:W-:-:S03]  /*1d60*/  ISETP.GE.AND P0, PT, R179, R190, PT ;  /* 0x000000beb300720c */ /* 0x000fc60003f06270 */
[----:B------:R-:W-:Y:S01]  /*1d70*/  @!PT LDS RZ, [RZ] ;  /* 0x00000000fffff984 */ /* 0x000fe20000000800 */
[----:B------:R-:W-:Y:S01]  /*1d80*/  @!PT LDS RZ, [RZ] ;  /* 0x00000000fffff984 */ /* 0x000fe20000000800 */
[----:B------:R-:W-:Y:S01]  /*1d90*/  @!PT LDS RZ, [RZ] ;  /* 0x00000000fffff984 */ /* 0x000fe20000000800 */
[----:B------:R1:W-:Y:S04]  /*1da0*/  @!P2 LDGSTS.E.BYPASS.LTC128B.128 [R191], desc[UR4][R18.64] ;  /* 0x0000000012bfafae */ /* 0x0003e8000b981a04 */
[----:B------:R1:W-:Y:S04]  /*1db0*/  @P2 STS.128 [R191], RZ ;  /* 0x000000ffbf002388 */ /* 0x0003e80000000c00 */
[----:B------:R-:W-:Y:S01]  /*1dc0*/  @!PT LDS RZ, [RZ] ;  /* 0x00000000fffff984 */ /* 0x000fe20000000800 */
[----:B------:R-:W-:Y:S01]  /*1dd0*/  @!PT LDS RZ, [RZ] ;  /* 0x00000000fffff984 */ /* 0x000fe20000000800 */
[----:B------:R-:W-:Y:S01]  /*1de0*/  @!PT LDS RZ, [RZ] ;  /* 0x00000000fffff984 */ /* 0x000fe20000000800 */
[----:B------:R1:W-:Y:S04]  /*1df0*/  @!P1 LDGSTS.E.BYPASS.LTC128B.128 [R191+0x1000], desc[UR4][R18.64+0x40] ;  /* 0x0100004012bf9fae */ /* 0x0003e8000b981a04 */
[----:B------:R1:W-:Y:S01]  /*1e00*/  @P1 STS.128 [R191+0x1000], RZ ;  /* 0x001000ffbf001388 */ /* 0x0003e20000000c00 */
[----:B------:R-:W-:Y:S05]  /*1e10*/  @P0 BRA `(.L_x_603) ;  /* 0x0000000000140947 */ /* 0x000fea0003800000 */
[----:B------:R-:W-:Y:S01]  /*1e20*/  @!PT LDS RZ, [RZ] ;  /* 0x00000000fffff984 */ /* 0x000fe20000000800 */
[----:B------:R-:W-:Y:S01]  /*1e30*/  @!PT LDS RZ, [RZ] ;  /* 0x00000000fffff984 */ /* 0x000fe20000000800 */
[----:B------:R-:W-:Y:S01]  /*1e40*/  @!PT LDS RZ, [RZ] ;  /* 0x00000000fffff984 */ /* 0x000fe20000000800 */
[----:B------:R2:W-:Y:S01]  /*1e50*/  LDGSTS.E.BYPASS.LTC128B.128 [R191+0x2000], desc[UR4][R18.64+0x80] ;  /* 0x0200008012bf7fae */ /* 0x0005e2000b981a04 */
[----:B------:R-:W-:Y:S05]  /*1e60*/  BRA `(.L_x_602) ;  /* 0x0000000000047947 */ /* 0x000fea0003800000 */
.L_x_603:
[----:B------:R3:W-:Y:S02]  /*1e70*/  STS.128 [R191+0x2000], RZ ;  /* 0x002000ffbf007388 */ /* 0x0007e40000000c00 */
.L_x_602:
[----:B------:R-:W-:Y:S05]  /*1e80*/  BSYNC.RECONVERGENT B0 ;  /* 0x0000000000007941 */ /* 0x000fea0003800200 */
.L_x_601:
[----:B------:R-:W-:Y:S01]  /*1e90*/  IADD3 R5, PT, PT, R8, 0x20, RZ ;  /* 0x0000002008057810 */ /* 0x000fe20007ffe0ff */
[----:B------:R-:W-:Y:S03]  /*1ea0*/  BSSY.RECONVERGENT B0, `(.L_x_604) ;  /* 0x0000020000007945 */ /* 0x000fe60003800200 */
[----:B------:R-:W-:-:S13]  /*1eb0*/  ISETP.GE.AND P0, PT, R5, R178, PT ;  /* 0x000000b20500720c */ /* 0x000fda0003f06270 */
[----:B------:R-:W-:Y:S05]  /*1ec0*/  @P0 BRA `(.L_x_605) ;  /* 0x0000000000740947 */ /* 0x000fea0003800000 */
[----:B------:R-:W-:Y:S01]  /*1ed0*/  IADD3 R10, P0, PT, R10, 0x20, RZ ;  /* 0x000000200a0a7810 */ /* 0x000fe20007f1e0ff */
[----:B------:R-:W-:Y:S01]  /*1ee0*/  IMAD.MOV.U32 R14, RZ, RZ, R22 ;  /* 0x000000ffff0e7224 */ /* 0x000fe200078e0016 */
[----:B-----5:R-:W-:-:S03]  /*1ef0*/  ISETP.GE.AND P1, PT, R194, R190, PT ;  /* 0x000000bec200720c */ /* 0x020fc60003f26270 */
[----:B------:R-:W-:Y:S01]  /*1f00*/  IMAD.X R11, RZ, RZ, R11, P0 ;  /* 0x000000ffff0b7224 */ /* 0x000fe200000e060b */
[----:B------:R-:W-:Y:S01]  /*1f10*/  ISETP.GE.AND P0, PT, R180, R190, PT ;  /* 0x000000beb400720c */ /* 0x000fe20003f06270 */
[----:B------:R-:W-:-:S04]  /*1f20*/  IMAD.WIDE.U32 R14, R26, R10, R14 ;  /* 0x0000000a1a0e7225 */ /* 0x000fc800078e000e */
[----:B------:R-:W-:-:S04]  /*1f30*/  IMAD R11, R11, R26, RZ ;  /* 0x0000001a0b0b7224 */ /* 0x000fc800078e02ff */
[----:B------:R-:W-:Y:S01]  /*1f40*/  IMAD R11, R27, R10, R11 ;  /* 0x0000000a1b0b7224 */ /* 0x000fe200078e020b */
[----:B------:R-:W-:-:S03]  /*1f50*/  LEA R10, P2, R14, R12, 0x1 ;  /* 0x0000000c0e0a7211 */ /* 0x000fc600078408ff */
[----:B------:R-:W-:-:S05]  /*1f60*/  IMAD.IADD R11, R15, 0x1, R11 ;  /* 0x000000010f0b7824 */ /* 0x000fca00078e020b */
[----:B------:R-:W-:-:S05]  /*1f70*/  LEA.HI.X R11, R14, R13, R11, 0x1, P2 ;  /* 0x0000000d0e0b7211 */ /* 0x000fca00010f0c0b */
[----:B------:R-:W-:Y:S01]  /*1f80*/  @!PT LDS RZ, [RZ] ;  /* 0x00000000fffff984 */ /* 0x000fe20000000800 */
[----:B------:R-:W-:Y:S01]  /*1f90*/  @!PT LDS RZ, [RZ] ;  /* 0x00000000fffff984 */ /* 0x000fe20000000800 */
[----:B------:R-:W-:Y:S01]  /*1fa0*/  @!PT LDS RZ, [RZ] ;  /* 0x00000000fffff984 */ /* 0x000fe20000000800 */
[----:B------:R4:W-:Y:S04]  /*1fb0*/  @!P1 LDGSTS.E.BYPASS.LTC128B.128 [R191+0x800], desc[UR4][R10.64] ;  /* 0x008000000abf9fae */ /* 0x0009e8000b981a04 */
[----:B------:R4:W-:Y:S04]  /*1fc0*/  @P1 STS.128 [R191+0x800], RZ ;  /* 0x000800ffbf001388 */ /* 0x0009e80000000c00 */
[----:B------:R-:W-:Y:S01]  /*1fd0*/  @!PT LDS RZ, [RZ] ;  /* 0x00000000fffff984 */ /* 0x000fe20000000800 */
[----:B------:R-:W-:Y:S01]  /*1fe0*/  @!PT LDS RZ, [RZ] ;  /* 0x00000000fffff984 */ /* 0x000fe20000000800 */
[----:B------:R-:W-:Y:S01]  /*1ff0*/  @!PT LDS RZ, [RZ] ;  /* 0x00000000fffff984 */ /* 0x000fe20000000800 */
[----:B------:R4:W-:Y:S04]  /*2000*/  @!P0 LDGSTS.E.BYPASS.LTC128B.128 [R191+0x1800], desc[UR4][R10.64+0x40] ;  /* 0x018000400abf8fae */ /* 0x0009e8000b981a04 */
[----:B------:R4:W-:Y:S01]  /*2010*/  @P0 STS.128 [R191+0x1800], RZ ;  /* 0x001800ffbf000388 */ /* 0x0009e20000000c00 */
[----:B------:R-:W-:-:S13]  /*2020*/  ISETP.GE.AND P0, PT, R179, R190, PT ;  /* 0x000000beb300720c */ /* 0x000fda0003f06270 */
[----:B------:R-:W-:Y:S05]  /*2030*/  @P0 BRA `(.L_x_606) ;  /* 0x0000000000140947 */ /* 0x000fea0003800000 */
[----:B------:R-:W-:Y:S01]  /*2040*/  @!PT LDS RZ, [RZ] ;  /* 0x00000000fffff984 */ /* 0x000fe20000000800 */
[----:B------:R-:W-:Y:S01]  /*2050*/  @!PT LDS RZ, [RZ] ;  /* 0x00000000fffff984 */ /* 0x000fe20000000800 */
[----:B------:R-:W-:Y:S01]  /*2060*/  @!PT LDS RZ, [RZ] ;  /* 0x00000000fffff984 */ /* 0x000fe20000000800 */
[----:B------:R1:W-:Y:S01]  /*2070*/  LDGSTS.E.BYPASS.LTC128B.128 [R191+0x2800], desc[UR4][R10.64+0x80] ;  /* 0x028000800abf7fae */ /* 0x0003e2000b981a04 */
[----:B------:R-:W-:Y:S05]  /*2080*/  BRA `(.L_x_605) ;  /* 0x0000000000047947 */ /* 0x000fea0003800000 */
.L_x_606:
[----:B------:R1:W-:Y:S02]  /*2090*/  STS.128 [R191+0x2800], RZ ;  /* 0x002800ffbf007388 */ /* 0x0003e40000000c00 */
.L_x_605:
[----:B------:R-:W-:Y:S05]  /*20a0*/  BSYNC.RECONVERGENT B0 ;  /* 0x0000000000007941 */ /* 0x000fea0003800200 */
.L_x_604:
[----:B------:R-:W-:Y:S01]  /*20b0*/  LEA R189, R6, 0xffffff80, 0x7 ;  /* 0xffffff8006bd7811 */ /* 0x000fe200078e38ff */
[----:B------:R-:W-:Y:S04]  /*20c0*/  BSSY.RECONVERGENT B0, `(.L_x_607) ;  /* 0x000001c000007945 */ /* 0x000fe80003800200 */
[----:B-----5:R-:W-:-:S05]  /*20d0*/  IMAD.IADD R12, R126, 0x1, -R189 ;  /* 0x000000017e0c7824 */ /* 0x020fca00078e0abd */
[----:B------:R-:W-:-:S13]  /*20e0*/  ISETP.GE.AND P3, PT, R8, R12, PT ;  /* 0x0000000c0800720c */ /* 0x000fda0003f66270 */
[----:B------:R-:W-:Y:S05]  /*20f0*/  @P3 BRA `(.L_x_608) ;  /* 0x0000000000603947 */ /* 0x000fea0003800000 */
[-C--:B------:R-:W-:Y:S02]  /*2100*/  ISETP.GE.AND P1, PT, R194, R190.reuse, PT ;  /* 0x000000bec200720c */ /* 0x080fe40003f26270 */
[----:B------:R-:W-:-:S11]  /*2110*/  ISETP.GE.AND P0, PT, R180, R190, PT ;  /* 0x000000beb400720c */ /* 0x000fd60003f06270 */
[----:B-1--4-:R-:W-:Y:S02]  /*2120*/  @!P1 IMAD.MOV.U32 R10, RZ, RZ, R182 ;  /* 0x000000ffff0a9224 */ /* 0x012fe400078e00b6 */
[--C-:B------:R-:W-:Y:S02]  /*2130*/  @!P1 IMAD.MOV.U32 R11, RZ, RZ, R181.reuse ;  /* 0x000000ffff0b9224 */ /* 0x100fe400078e00b5 */
[----:B------:R-:W-:-:S03]  /*2140*/  @!P0 IMAD.MOV.U32 R183, RZ, RZ, R181 ;  /* 0x000000ffffb78224 */ /* 0x000fc600078e00b5 */
        /* <DEDUP_REMOVED lines=12> */
[----:B-1----:R-:W-:-:S05]  /*2210*/  MOV R183, R181 ;  /* 0x000000b500b77202 */ /* 0x002fca0000000f00 */
[----:B------:R-:W-:Y:S01]  /*2220*/  @!PT LDS RZ, [RZ] ;  /* 0x00000000fffff984 */ /* 0x000fe20000000800 */
[----:B------:R-:W-:Y:S01]  /*2230*/  @!PT LDS RZ, [RZ] ;  /* 0x00000000fffff984 */ /* 0x000fe20000000800 */
[----:B------:R-:W-:Y:S01]  /*2240*/  @!PT LDS RZ, [RZ] ;  /* 0x00000000fffff984 */ /* 0x000fe20000000800 */
[----:B------:R1:W-:Y:S01]  /*2250*/  LDGSTS.E.BYPASS.LTC128B.128 [R191+0x7000], desc[UR4][R182.64+0x80] ;  /* 0x07000080b6bf7fae */ /* 0x0003e2000b981a04 */
[----:B------:R-:W-:Y:S05]  /*2260*/  BRA `(.L_x_608) ;  /* 0x0000000000047947 */ /* 0x000fea0003800000 */
.L_x_609:
[----:B------:R4:W-:Y:S02]  /*2270*/  STS.128 [R191+0x7000], RZ ;  /* 0x007000ffbf007388 */ /* 0x0009e40000000c00 */
.L_x_608:
[----:B------:R-:W-:Y:S05]  /*2280*/  BSYNC.RECONVERGENT B0 ;  /* 0x0000000000007941 */ /* 0x000fea0003800200 */
.L_x_607:
[----:B------:R-:W-:Y:S01]  /*2290*/  ISETP.GE.AND P0, PT, R5, R12, PT ;  /* 0x0000000c0500720c */ /* 0x000fe20003f06270 */
[----:B------:R-:W-:-:S12]  /*22a0*/  BSSY.RECONVERGENT B0, `(.L_x_610) ;  /* 0x000001a000007945 */ /* 0x000fd80003800200 */
[----:B------:R-:W-:Y:S05]  /*22b0*/  @P0 BRA `(.L_x_611) ;  /* 0x0000000000600947 */ /* 0x000fea0003800000 */
[----:B-1--4-:R-:W-:Y:S01]  /*22c0*/  IMAD.SHL.U32 R10, R174, 0x20, RZ ;  /* 0x00000020ae0a7824 */ /* 0x012fe200078e00ff */
[-C--:B------:R-:W-:Y:S02]  /*22d0*/  ISETP.GE.AND P1, PT, R194, R190.reuse, PT ;  /* 0x000000bec200720c */ /* 0x080fe40003f26270 */
[----:B------:R-:W-:Y:S02]  /*22e0*/  ISETP.GE.AND P0, PT, R180, R190, PT ;  /* 0x000000beb400720c */ /* 0x000fe40003f06270 */
[----:B------:R-:W-:Y:S02]  /*22f0*/  SHF.L.U64.HI R11, R174, 0x5, R175 ;  /* 0x00000005ae0b7819 */ /* 0x000fe400000102af */
[----:B------:R-:W-:-:S04]  /*2300*/  LEA R14, P2, R10, R182, 0x1 ;  /* 0x000000b60a0e7211 */ /* 0x000fc800078408ff */
        /* <DEDUP_REMOVED lines=18> */
.L_x_612:
[----:B------:R4:W-:Y:S02]  /*2430*/  STS.128 [R191+0x7800], RZ ;  /* 0x007800ffbf007388 */ /* 0x0009e40000000c00 */
.L_x_611:
[----:B------:R-:W-:Y:S05]  /*2440*/  BSYNC.RECONVERGENT B0 ;  /* 0x0000000000007941 */ /* 0x000fea0003800200 */
.L_x_610:
[----:B-1--4-:R-:W-:Y:S01]  /*2450*/  IADD3 R11, PT, PT, R8, 0x40, RZ ;  /* 0x00000040080b7810 */ /* 0x012fe20007ffe0ff */
[----:B------:R-:W-:Y:S03]  /*2460*/  BSSY.RECONVERGENT B0, `(.L_x_613) ;  /* 0x0000019000007945 */ /* 0x000fe60003800200 */
[----:B------:R-:W-:-:S13]  /*2470*/  ISETP.GE.AND P0, PT, R11, R12, PT ;  /* 0x0000000c0b00720c */ /* 0x000fda0003f06270 */
[----:B------:R-:W-:Y:S05]  /*2480*/  @P0 BRA `(.L_x_614) ;  /* 0x0000000000580947 */ /* 0x000fea0003800000 */
[-C--:B------:R-:W-:Y:S02]  /*2490*/  ISETP.GE.AND P1, PT, R194, R190.reuse, PT ;  /* 0x000000bec200720c */ /* 0x080fe40003f26270 */
[----:B------:R-:W-:Y:S02]  /*24a0*/  ISETP.GE.AND P0, PT, R180, R190, PT ;  /* 0x000000beb400720c */ /* 0x000fe40003f06270 */
        /* <DEDUP_REMOVED lines=19> */
.L_x_615:
[----:B------:R4:W-:Y:S02]  /*25e0*/  STS.128 [R191+0x8000], RZ ;  /* 0x008000ffbf007388 */ /* 0x0009e40000000c00 */
.L_x_614:
[----:B------:R-:W-:Y:S05]  /*25f0*/  BSYNC.RECONVERGENT B0 ;  /* 0x0000000000007941 */ /* 0x000fea0003800200 */
.L_x_613:
[----:B------:R-:W-:Y:S01]  /*2600*/  IADD3 R9, PT, PT, R8, 0x60, RZ ;  /* 0x0000006008097810 */ /* 0x000fe20007ffe0ff */
[----:B------:R-:W-:Y:S03]  /*2610*/  BSSY.RECONVERGENT B0, `(.L_x_616) ;  /* 0x000001b000007945 */ /* 0x000fe60003800200 */
[----:B------:R-:W-:-:S13]  /*2620*/  ISETP.GE.AND P0, PT, R9, R12, PT ;  /* 0x0000000c0900720c */ /* 0x000fda0003f06270 */
[----:B------:R-:W-:Y:S05]  /*2630*/  @P0 BRA `(.L_x_617) ;  /* 0x0000000000600947 */ /* 0x000fea0003800000 */
[----:B------:R-:W-:Y:S01]  /*2640*/  IMAD.MOV.U32 R183, RZ, RZ, R181 ;  /* 0x000000ffffb77224 */ /* 0x000fe200078e00b5 */
[-C--:B------:R-:W-:Y:S01]  /*2650*/  ISETP.GE.AND P1, PT, R194, R190.reuse, PT ;  /* 0x000000bec200720c */ /* 0x080fe20003f26270 */
[----:B------:R-:W-:Y:S01]  /*2660*/  IMAD R8, R175, 0xc0, RZ ;  /* 0x000000c0af087824 */ /* 0x000fe200078e02ff */
[----:B------:R-:W-:Y:S01]  /*2670*/  ISETP.GE.AND P0, PT, R180, R190, PT ;  /* 0x000000beb400720c */ /* 0x000fe20003f06270 */
[----:B-1--4-:R-:W-:-:S05]  /*2680*/  IMAD.WIDE.U32 R14, R174, 0xc0, R182 ;  /* 0x000000c0ae0e7825 */ /* 0x012fca00078e00b6 */
[----:B------:R-:W-:-:S05]  /*2690*/  IADD3 R15, PT, PT, R15, R8, RZ ;  /* 0x000000080f0f7210 */ /* 0x000fca0007ffe0ff */
        /* <DEDUP_REMOVED lines=17> */
.L_x_618:
[----:B------:R4:W-:Y:S02]  /*27b0*/  STS.128 [R191+0x8800], RZ ;  /* 0x008800ffbf007388 */ /* 0x0009e40000000c00 */
.L_x_617:
[----:B------:R-:W-:Y:S05]  /*27c0*/  BSYNC.RECONVERGENT B0 ;  /* 0x0000000000007941 */ /* 0x000fea0003800200 */
.L_x_616:
[----:B------:R-:W0:Y:S01]  /*27d0*/  LDGDEPBAR ;  /* 0x00000000000079af */ /* 0x000e220000000000 */
[----:B------:R-:W-:-:S04]  /*27e0*/  DEPBAR.LE SB0, 0x0 ;  /* 0x000080000000791a */ /* 0x000fc80000000000 */
[----:B------:R-:W-:Y:S05]  /*27f0*/  WARPSYNC.ALL ;  /* 0x0000000000007948 */ /* 0x000fea0003800000 */
[----:B------:R-:W-:Y:S01]  /*2800*/  BSSY.RECONVERGENT B0, `(.L_x_619) ;  /* 0x000001d000007945 */ /* 0x000fe20003800200 */
[----:B------:R-:W-:Y:S06]  /*2810*/  BAR.SYNC.DEFER_BLOCKING 0x0 ;  /* 0x0000000000007b1d */ /* 0x000fec0000010000 */
[----:B------:R-:W-:Y:S05]  /*2820*/  @P3 BRA `(.L_x_620) ;  /* 0x00000000005c3947 */ /* 0x000fea0003800000 */
[-C--:B------:R-:W-:Y:S02]  /*2830*/  ISETP.GE.AND P1, PT, R194, R190.reuse, PT ;  /* 0x000000bec200720c */ /* 0x080fe40003f26270 */
[----:B------:R-:W-:-:S11]  /*2840*/  ISETP.GE.AND P0, PT, R180, R190, PT ;  /* 0x000000beb400720c */ /* 0x000fd60003f06270 */
[----:B-1--4-:R-:W-:Y:S02]  /*2850*/  @!P1 IMAD.MOV.U32 R14, RZ, RZ, R184 ;  /* 0x000000ffff0e9224 */ /* 0x012fe400078e00b8 */
[----:B------:R-:W-:-:S05]  /*2860*/  @!P1 IMAD.MOV.U32 R15, RZ, RZ, R185 ;  /* 0x000000ffff0f9224 */ /* 0x000fca00078e00b9 */
        /* <DEDUP_REMOVED lines=17> */
.L_x_621:
[----:B------:R4:W-:Y:S01]  /*2980*/  STS.128 [R191+0xd000], RZ ;  /* 0x00d000ffbf007388 */ /* 0x0009e20000000c00 */
[----:B------:R-:W-:Y:S05]  /*2990*/  BRA `(.L_x_622) ;  /* 0x00000000000c7947 */ /* 0x000fea0003800000 */
.L_x_620:
[----:B------:R1:W-:Y:S04]  /*29a0*/  STS.128 [R191+0x9000], RZ ;  /* 0x009000ffbf007388 */ /* 0x0003e80000000c00 */
[----:B------:R1:W-:Y:S04]  /*29b0*/  STS.128 [R191+0xb000], RZ ;  /* 0x00b000ffbf007388 */ /* 0x0003e80000000c00 */
[----:B------:R1:W-:Y:S02]  /*29c0*/  STS.128 [R191+0xd000], RZ ;  /* 0x00d000ffbf007388 */ /* 0x0003e40000000c00 */
.L_x_622:
[----:B------:R-:W-:Y:S05]  /*29d0*/  BSYNC.RECONVERGENT B0 ;  /* 0x0000000000007941 */ /* 0x000fea0003800200 */
.L_x_619:
[----:B------:R-:W-:Y:S01]  /*29e0*/  ISETP.GE.AND P0, PT, R5, R12, PT ;  /* 0x0000000c0500720c */ /* 0x000fe20003f06270 */
[----:B------:R-:W-:-:S12]  /*29f0*/  BSSY.RECONVERGENT B0, `(.L_x_623) ;  /* 0x000001d000007945 */ /* 0x000fd80003800200 */
[----:B------:R1:W-:Y:S04]  /*2a00*/  @P0 STS.128 [R191+0x9800], RZ ;  /* 0x009800ffbf000388 */ /* 0x0003e80000000c00 */
[----:B------:R1:W-:Y:S04]  /*2a10*/  @P0 STS.128 [R191+0xb800], RZ ;  /* 0x00b800ffbf000388 */ /* 0x0003e80000000c00 */
[----:B------:R1:W-:Y:S01]  /*2a20*/  @P0 STS.128 [R191+0xd800], RZ ;  /* 0x00d800ffbf000388 */ /* 0x0003e20000000c00 */
[----:B------:R-:W-:Y:S05]  /*2a30*/  @P0 BRA `(.L_x_624) ;  /* 0x0000000000600947 */ /* 0x000fea0003800000 */
[----:B------:R-:W-:Y:S01]  /*2a40*/  IMAD.SHL.U32 R5, R176, 0x20, RZ ;  /* 0x00000020b0057824 */ /* 0x000fe200078e00ff */
[-C--:B------:R-:W-:Y:S02]  /*2a50*/  ISETP.GE.AND P1, PT, R194, R190.reuse, PT ;  /* 0x000000bec200720c */ /* 0x080fe40003f26270 */
[----:B------:R-:W-:Y:S02]  /*2a60*/  ISETP.GE.AND P0, PT, R180, R190, PT ;  /* 0x000000beb400720c */ /* 0x000fe40003f06270 */
[----:B------:R-:W-:Y:S02]  /*2a70*/  SHF.L.U64.HI R8, R176, 0x5, R177 ;  /* 0x00000005b0087819 */ /* 0x000fe400000102b1 */
[----:B-1--4-:R-:W-:-:S04]  /*2a80*/  LEA R14, P2, R5, R184, 0x1 ;  /* 0x000000b8050e7211 */ /* 0x012fc800078408ff */
        /* <DEDUP_REMOVED lines=18> */
.L_x_625:
[----:B------:R4:W-:Y:S02]  /*2bb0*/  STS.128 [R191+0xd800], RZ ;  /* 0x00d800ffbf007388 */ /* 0x0009e40000000c00 */
.L_x_624:
[----:B------:R-:W-:Y:S05]  /*2bc0*/  BSYNC.RECONVERGENT B0 ;  /* 0x0000000000007941 */ /* 0x000fea0003800200 */
.L_x_623:
[----:B------:R-:W-:Y:S01]  /*2bd0*/  ISETP.GE.AND P0, PT, R11, R12, PT ;  /* 0x0000000c0b00720c */ /* 0x000fe20003f06270 */
[----:B------:R-:W-:-:S12]  /*2be0*/  BSSY.RECONVERGENT B0, `(.L_x_626) ;  /* 0x000001b000007945 */ /* 0x000fd80003800200 */
[----:B------:R1:W-:Y:S04]  /*2bf0*/  @P0 STS.128 [R191+0xa000], RZ ;  /* 0x00a000ffbf000388 */ /* 0x0003e80000000c00 */
[----:B------:R1:W-:Y:S04]  /*2c00*/  @P0 STS.128 [R191+0xc000], RZ ;  /* 0x00c000ffbf000388 */ /* 0x0003e80000000c00 */
[----:B------:R1:W-:Y:S01]  /*2c10*/  @P0 STS.128 [R191+0xe000], RZ ;  /* 0x00e000ffbf000388 */ /* 0x0003e20000000c00 */
        /* <DEDUP_REMOVED lines=22> */
.L_x_628:
[----:B------:R1:W-:Y:S02]  /*2d80*/  STS.128 [R191+0xe000], RZ ;  /* 0x00e000ffbf007388 */ /* 0x0003e40000000c00 */
.L_x_627:
[----:B------:R-:W-:Y:S05]  /*2d90*/  BSYNC.RECONVERGENT B0 ;  /* 0x0000000000007941 */ /* 0x000fea0003800200 */
.L_x_626:
[----:B------:R-:W-:Y:S01]  /*2da0*/  ISETP.GE.AND P0, PT, R9, R12, PT ;  /* 0x0000000c0900720c */ /* 0x000fe20003f06270 */
[----:B------:R-:W-:Y:S01]  /*2db0*/  IMAD.MOV.U32 R5, RZ, RZ, 0x10 ;  /* 0x00000010ff057424 */ /* 0x000fe200078e00ff */
[----:B------:R-:W-:Y:S01]  /*2dc0*/  LOP3.LUT P1, RZ, R124, 0x4, RZ, 0xc0, !PT ;  /* 0x000000047cff7812 */ /* 0x000fe2000782c0ff */
[----:B------:R-:W-:Y:S03]  /*2dd0*/  BSSY.RECONVERGENT B0, `(.L_x_629) ;  /* 0x000001d000007945 */ /* 0x000fe60003800200 */
[----:B------:R-:W-:-:S07]  /*2de0*/  SEL R5, R5, 0xfffffff0, !P1 ;  /* 0xfffffff005057807 */ /* 0x000fce0004800000 */
[----:B------:R1:W-:Y:S04]  /*2df0*/  @P0 STS.128 [R191+0xa800], RZ ;  /* 0x00a800ffbf000388 */ /* 0x0003e80000000c00 */
[----:B------:R1:W-:Y:S04]  /*2e00*/  @P0 STS.128 [R191+0xc800], RZ ;  /* 0x00c800ffbf000388 */ /* 0x0003e80000000c00 */
[----:B------:R1:W-:Y:S01]  /*2e10*/  @P0 STS.128 [R191+0xe800], RZ ;  /* 0x00e800ffbf000388 */ /* 0x0003e20000000c00 */
[----:B------:R-:W-:Y:S05]  /*2e20*/  @P0 BRA `(.L_x_630) ;  /* 0x00000000005c0947 */ /* 0x000fea0003800000 */
[-C--:B------:R-:W-:Y:S01]  /*2e30*/  ISETP.GE.AND P1, PT, R194, R190.reuse, PT ;  /* 0x000000bec200720c */ /* 0x080fe20003f26270 */
[----:B------:R-:W-:Y:S01]  /*2e40*/  IMAD R8, R177, 0xc0, RZ ;  /* 0x000000c0b1087824 */ /* 0x000fe200078e02ff */
[----:B------:R-:W-:Y:S01]  /*2e50*/  ISETP.GE.AND P0, PT, R180, R190, PT ;  /* 0x000000beb400720c */ /* 0x000fe20003f06270 */
[----:B-1----:R-:W-:-:S05]  /*2e60*/  IMAD.WIDE.U32 R10, R176, 0xc0, R184 ;  /* 0x000000c0b00a7825 */ /* 0x002fca00078e00b8 */
        /* <DEDUP_REMOVED lines=18> */
.L_x_631:
[----:B------:R1:W-:Y:S02]  /*2f90*/  STS.128 [R191+0xe800], RZ ;  /* 0x00e800ffbf007388 */ /* 0x0003e40000000c00 */
.L_x_630:
[----:B------:R-:W-:Y:S05]  /*2fa0*/  BSYNC.RECONVERGENT B0 ;  /* 0x0000000000007941 */ /* 0x000fea0003800200 */
.L_x_629:
[--C-:B------:R-:W-:Y:S01]  /*2fb0*/  IMAD R173, R0, 0x2, R7.reuse ;  /* 0x0000000200ad7824 */ /* 0x100fe200078e0207 */
[----:B------:R-:W0:Y:S01]  /*2fc0*/  LDGDEPBAR ;  /* 0x00000000000079af */ /* 0x000e220000000000 */
[----:B------:R-:W-:Y:S01]  /*2fd0*/  IMAD R172, R172, 0x2, R7 ;  /* 0x00000002acac7824 */ /* 0x000fe200078e0207 */
[----:B------:R-:W-:Y:S01]  /*2fe0*/  BSSY.RECONVERGENT B1, `(.L_x_632) ;  /* 0x00001b8000017945 */ /* 0x000fe20003800200 */
[C---:B------:R-:W-:Y:S01]  /*2ff0*/  IMAD R171, R5.reuse, 0x2, R173 ;  /* 0x0000000205ab7824 */ /* 0x040fe200078e02ad */
[----:B------:R-:W-:Y:S01]  /*3000*/  LDSM.16.M88.4 R108, [R173] ;  /* 0x00000000ad6c783b */ /* 0x000fe20000000200 */
[----:B------:R-:W-:Y:S02]  /*3010*/  IMAD R169, R5, 0x2, R172 ;  /* 0x0000000205a97824 */ /* 0x000fe400078e02ac */
[----:B------:R-:W-:Y:S01]  /*3020*/  IMAD.SHL.U32 R124, R124, 0x2, RZ ;  /* 0x000000027c7c7824 */ /* 0x000fe200078e00ff */
[----:B------:R-:W5:Y:S04]  /*3030*/  LDSM.16.M88.4 R64, [R172+0x3000] ;  /* 0x00300000ac40783b */ /* 0x000f680000000200 */
[----:B------:R-:W3:Y:S01]  /*3040*/  LDSM.16.M88.4 R56, [R172+0x3400] ;  /* 0x00340000ac38783b */ /* 0x000ee20000000200 */
[----:B------:R-:W-:-:S03]  /*3050*/  LOP3.LUT R124, R124, 0x6, RZ, 0xc0, !PT ;  /* 0x000000067c7c7812 */ /* 0x000fc600078ec0ff */
[----:B------:R-:W3:Y:S04]  /*3060*/  LDSM.16.M88.4 R48, [R172+0x3800] ;  /* 0x00380000ac30783b */ /* 0x000ee80000000200 */
[----:B------:R-:W3:Y:S04]  /*3070*/  LDSM.16.M88.4 R40, [R172+0x3c00] ;  /* 0x003c0000ac28783b */ /* 0x000ee80000000200 */
[----:B------:R-:W3:Y:S04]  /*3080*/  LDSM.16.M88.4 R32, [R172+0x4000] ;  /* 0x00400000ac20783b */ /* 0x000ee80000000200 */
[----:B------:R-:W3:Y:S04]  /*3090*/  LDSM.16.M88.4 R24, [R172+0x4400] ;  /* 0x00440000ac18783b */ /* 0x000ee80000000200 */
[----:B--2---:R-:W2:Y:S04]  /*30a0*/  LDSM.16.M88.4 R16, [R172+0x4800] ;  /* 0x00480000ac10783b */ /* 0x004ea80000000200 */
[----:B-1----:R-:W1:Y:S04]  /*30b0*/  LDSM.16.M88.4 R8, [R172+0x4c00] ;  /* 0x004c0000ac08783b */ /* 0x002e680000000200 */
[----:B------:R-:W-:Y:S04]  /*30c0*/  LDSM.16.M88.4 R80, [R171] ;  /* 0x00000000ab50783b */ /* 0x000fe80000000200 */
[----:B------:R-:W1:Y:S01]  /*30d0*/  LDSM.16.M88.4 R72, [R169+0x3400] ;  /* 0x00340000a948783b */ /* 0x000e620000000200 */
[C---:B-----5:R-:W-:Y:S03]  /*30e0*/  HMMA.16816.F32 R68, R108.reuse, R64, RZ ;  /* 0x000000406c44723c */ /* 0x060fe600000018ff */
[----:B----4-:R-:W4:Y:S04]  /*30f0*/  LDSM.16.M88.4 R12, [R169+0x4000] ;  /* 0x00400000a90c783b */ /* 0x010f280000000200 */
[----:B------:R-:W5:Y:S01]  /*3100*/  LDSM.16.M88.4 R76, [R169+0x3000] ;  /* 0x00300000a94c783b */ /* 0x000f620000000200 */
[C---:B---3--:R-:W-:Y:S03]  /*3110*/  HMMA.16816.F32 R60, R108.reuse, R56, RZ ;  /* 0x000000386c3c723c */ /* 0x048fe600000018ff */
        /* <DEDUP_REMOVED lines=11> */
[C---:B------:R-:W-:Y:S08]  /*31d0*/  HMMA.16816.F32 R28, R108.reuse, R24, RZ ;  /* 0x000000186c1c723c */ /* 0x040ff000000018ff */
[C---:B--2---:R-:W-:Y:S08]  /*31e0*/  HMMA.16816.F32 R20, R108.reuse, R16, RZ ;  /* 0x000000106c14723c */ /* 0x044ff000000018ff */
[C---:B------:R-:W-:Y:S08]  /*31f0*/  HMMA.16816.F32 R64, R108.reuse, R66, RZ ;  /* 0x000000426c40723c */ /* 0x040ff000000018ff */
[C---:B------:R-:W-:Y:S08]  /*3200*/  HMMA.16816.F32 R56, R108.reuse, R58, RZ ;  /* 0x0000003a6c38723c */ /* 0x040ff000000018ff */
[C---:B------:R-:W-:Y:S08]  /*3210*/  HMMA.16816.F32 R48, R108.reuse, R50, RZ ;  /* 0x000000326c30723c */ /* 0x040ff000000018ff */
[C---:B------:R-:W-:Y:S08]  /*3220*/  HMMA.16816.F32 R40, R108.reuse, R42, RZ ;  /* 0x0000002a6c28723c */ /* 0x040ff000000018ff */
[C---:B------:R-:W-:Y:S08]  /*3230*/  HMMA.16816.F32 R32, R108.reuse, R34, RZ ;  /* 0x000000226c20723c */ /* 0x040ff000000018ff */
[C---:B------:R-:W-:Y:S08]  /*3240*/  HMMA.16816.F32 R24, R108.reuse, R26, RZ ;  /* 0x0000001a6c18723c */ /* 0x040ff000000018ff */
[C---:B------:R-:W-:Y:S08]  /*3250*/  HMMA.16816.F32 R16, R108.reuse, R18, RZ ;  /* 0x000000126c10723c */ /* 0x040ff000000018ff */
[C---:B-1----:R-:W-:Y:S08]  /*3260*/  HMMA.16816.F32 R112, R108.reuse, R8, RZ ;  /* 0x000000086c70723c */ /* 0x042ff000000018ff */
[----:B------:R-:W-:Y:S01]  /*3270*/  HMMA.16816.F32 R108, R108, R10, RZ ;  /* 0x0000000a6c6c723c */ /* 0x000fe200000018ff */
[----:B------:R-:W1:Y:S07]  /*3280*/  LDSM.16.M88.4 R8, [R169+0x4400] ;  /* 0x00440000a908783b */ /* 0x000e6e0000000200 */
[C---:B------:R-:W-:Y:S08]  /*3290*/  HMMA.16816.F32 R60, R80.reuse, R72, R60 ;  /* 0x00000048503c723c */ /* 0x040ff0000000183c */
[C---:B------:R-:W-:Y:S01]  /*32a0*/  HMMA.16816.F32 R56, R80.reuse, R74, R56 ;  /* 0x0000004a5038723c */ /* 0x040fe20000001838 */
[----:B------:R-:W2:Y:S07]  /*32b0*/  LDSM.16.M88.4 R72, [R172+0x5400] ;  /* 0x00540000ac48783b */ /* 0x000eae0000000200 */
[C---:B----4-:R-:W-:Y:S08]  /*32c0*/  HMMA.16816.F32 R36, R80.reuse, R12, R36 ;  /* 0x0000000c5024723c */ /* 0x050ff00000001824 */
[C---:B------:R-:W-:Y:S01]  /*32d0*/  HMMA.16816.F32 R32, R80.reuse, R14, R32 ;  /* 0x0000000e5020723c */ /* 0x040fe20000001820 */
[----:B------:R-:W3:Y:S07]  /*32e0*/  LDSM.16.M88.4 R12, [R172+0x6000] ;  /* 0x00600000ac0c783b */ /* 0x000eee0000000200 */
[C---:B-----5:R-:W-:Y:S08]  /*32f0*/  HMMA.16816.F32 R68, R80.reuse, R76, R68 ;  /* 0x0000004c5044723c */ /* 0x060ff00000001844 */
[C---:B-1----:R-:W-:Y:S08]  /*3300*/  HMMA.16816.F32 R28, R80.reuse, R8, R28 ;  /* 0x00000008501c723c */ /* 0x042ff0000000181c */
[C---:B------:R-:W-:Y:S01]  /*3310*/  HMMA.16816.F32 R24, R80.reuse, R10, R24 ;  /* 0x0000000a5018723c */ /* 0x040fe20000001818 */
[----:B------:R-:W1:Y:S07]  /*3320*/  LDSM.16.M88.4 R8, [R172+0x6400] ;  /* 0x00640000ac08783b */ /* 0x000e6e0000000200 */
[C---:B------:R-:W-:Y:S01]  /*3330*/  HMMA.16816.F32 R64, R80.reuse, R78, R64 ;  /* 0x0000004e5040723c */ /* 0x040fe20000001840 */
[----:B------:R-:W4:Y:S07]  /*3340*/  LDSM.16.M88.4 R76, [R172+0x5000] ;  /* 0x00500000ac4c783b */ /* 0x000f2e0000000200 */
[C---:B------:R-:W-:Y:S08]  /*3350*/  HMMA.16816.F32 R52, R80.reuse, R100, R52 ;  /* 0x000000645034723c */ /* 0x040ff00000001834 */
[C---:B------:R-:W-:Y:S01]  /*3360*/  HMMA.16816.F32 R48, R80.reuse, R102, R48 ;  /* 0x000000665030723c */ /* 0x040fe20000001830 */
[----:B------:R-:W5:Y:S07]  /*3370*/  LDSM.16.M88.4 R100, [R172+0x6800] ;  /* 0x00680000ac64783b */ /* 0x000f6e0000000200 */
[C---:B------:R-:W-:Y:S08]  /*3380*/  HMMA.16816.F32 R44, R80.reuse, R96, R44 ;  /* 0x00000060502c723c */ /* 0x040ff0000000182c */
[----:B------:R-:W-:Y:S01]  /*3390*/  HMMA.16816.F32 R40, R80, R98, R40 ;  /* 0x000000625028723c */ /* 0x000fe20000001828 */
[----:B------:R-:W5:Y:S07]  /*33a0*/  LDSM.16.M88.4 R96, [R172+0x6c00] ;  /* 0x006c0000ac60783b */ /* 0x000f6e0000000200 */
[C---:B--2---:R-:W-:Y:S08]  /*33b0*/  HMMA.16816.F32 R60, R92.reuse, R72, R60 ;  /* 0x000000485c3c723c */ /* 0x044ff0000000183c */
[C---:B------:R-:W-:Y:S01]  /*33c0*/  HMMA.16816.F32 R56, R92.reuse, R74, R56 ;  /* 0x0000004a5c38723c */ /* 0x040fe20000001838 */
[----:B------:R-:W2:Y:S07]  /*33d0*/  LDSM.16.M88.4 R72, [R169+0x6000] ;  /* 0x00600000a948783b */ /* 0x000eae0000000200 */
[C---:B---3--:R-:W-:Y:S08]  /*33e0*/  HMMA.16816.F32 R36, R92.reuse, R12, R36 ;  /* 0x0000000c5c24723c */ /* 0x048ff00000001824 */
[C---:B------:R-:W-:Y:S01]  /*33f0*/  HMMA.16816.F32 R32, R92.reuse, R14, R32 ;  /* 0x0000000e5c20723c */ /* 0x040fe20000001820 */
[----:B------:R-:W3:Y:S07]  /*3400*/  LDSM.16.M88.4 R12, [R169+0x6400] ;  /* 0x00640000a90c783b */ /* 0x000eee0000000200 */
[C---:B-1----:R-:W-:Y:S08]  /*3410*/  HMMA.16816.F32 R28, R92.reuse, R8, R28 ;  /* 0x000000085c1c723c */ /* 0x042ff0000000181c */
[----:B------:R-:W-:Y:S01]  /*3420*/  HMMA.16816.F32 R24, R92, R10, R24 ;  /* 0x0000000a5c18723c */ /* 0x000fe20000001818 */
[----:B------:R-:W1:Y:S07]  /*3430*/  LDSM.16.M88.4 R8, [R169+0x6800] ;  /* 0x00680000a908783b */ /* 0x000e6e0000000200 */
[C---:B------:R-:W-:Y:S08]  /*3440*/  HMMA.16816.F32 R20, R80.reuse, R88, R20 ;  /* 0x000000585014723c */ /* 0x040ff00000001814 */
[C---:B------:R-:W-:Y:S01]  /*3450*/  HMMA.16816.F32 R16, R80.reuse, R90, R16 ;  /* 0x0000005a5010723c */ /* 0x040fe20000001810 */
[----:B------:R-:W1:Y:S07]  /*3460*/  LDSM.16.M88.4 R88, [R169+0x5000] ;  /* 0x00500000a958783b */ /* 0x000e6e0000000200 */
[C---:B------:R-:W-:Y:S08]  /*3470*/  HMMA.16816.F32 R112, R80.reuse, R84, R112 ;  /* 0x000000545070723c */ /* 0x040ff00000001870 */
[----:B------:R-:W-:Y:S01]  /*3480*/  HMMA.16816.F32 R108, R80, R86, R108 ;  /* 0x00000056506c723c */ /* 0x000fe2000000186c */
[----:B------:R-:W1:Y:S04]  /*3490*/  LDSM.16.M88.4 R84, [R169+0x5400] ;  /* 0x00540000a954783b */ /* 0x000e680000000200 */
[----:B------:R-:W-:Y:S03]  /*34a0*/  LDSM.16.M88.4 R80, [R169+0x5800] ;  /* 0x00580000a950783b */ /* 0x000fe60000000200 */
[C---:B------:R-:W-:Y:S08]  /*34b0*/  HMMA.16816.F32 R52, R92.reuse, R116, R52 ;  /* 0x000000745c34723c */ /* 0x040ff00000001834 */
[C---:B------:R-:W-:Y:S01]  /*34c0*/  HMMA.16816.F32 R48, R92.reuse, R118, R48 ;  /* 0x000000765c30723c */ /* 0x040fe20000001830 */
[----:B------:R-:W1:Y:S07]  /*34d0*/  LDSM.16.M88.4 R116, [R169+0x6c00] ;  /* 0x006c0000a974783b */ /* 0x000e6e0000000200 */
[C---:B----4-:R-:W-:Y:S08]  /*34e0*/  HMMA.16816.F32 R68, R92.reuse, R76, R68 ;  /* 0x0000004c5c44723c */ /* 0x050ff00000001844 */
[C---:B------:R-:W-:Y:S01]  /*34f0*/  HMMA.16816.F32 R64, R92.reuse, R78, R64 ;  /* 0x0000004e5c40723c */ /* 0x040fe20000001840 */
[----:B------:R-:W4:Y:S07]  /*3500*/  LDSM.16.M88.4 R76, [R169+0x5c00] ;  /* 0x005c0000a94c783b */ /* 0x000f2e0000000200 */
[C---:B------:R-:W-:Y:S08]  /*3510*/  HMMA.16816.F32 R44, R92.reuse, R104, R44 ;  /* 0x000000685c2c723c */ /* 0x040ff0000000182c */
[C---:B------:R-:W-:Y:S01]  /*3520*/  HMMA.16816.F32 R40, R92.reuse, R106, R40 ;  /* 0x0000006a5c28723c */ /* 0x040fe20000001828 */
[----:B------:R-:W-:Y:S07]  /*3530*/  LDSM.16.M88.4 R104, [R173+0x2000] ;  /* 0x00200000ad68783b */ /* 0x000fee0000000200 */
[C---:B-----5:R-:W-:Y:S08]  /*3540*/  HMMA.16816.F32 R20, R92.reuse, R100, R20 ;  /* 0x000000645c14723c */ /* 0x060ff00000001814 */
[C---:B------:R-:W-:Y:S01]  /*3550*/  HMMA.16816.F32 R16, R92.reuse, R102, R16 ;  /* 0x000000665c10723c */ /* 0x040fe20000001810 */
[----:B------:R-:W5:Y:S07]  /*3560*/  LDSM.16.M88.4 R100, [R172+0x7000] ;  /* 0x00700000ac64783b */ /* 0x000f6e0000000200 */
[C---:B------:R-:W-:Y:S08]  /*3570*/  HMMA.16816.F32 R112, R92.reuse, R96, R112 ;  /* 0x000000605c70723c */ /* 0x040ff00000001870 */
[----:B------:R-:W-:Y:S01]  /*3580*/  HMMA.16816.F32 R108, R92, R98, R108 ;  /* 0x000000625c6c723c */ /* 0x000fe2000000186c */
[----:B------:R-:W5:Y:S04]  /*3590*/  LDSM.16.M88.4 R96, [R172+0x7400] ;  /* 0x00740000ac60783b */ /* 0x000f680000000200 */
[----:B------:R-:W-:Y:S03]  /*35a0*/  LDSM.16.M88.4 R92, [R172+0x7800] ;  /* 0x00780000ac5c783b */ /* 0x000fe60000000200 */
[C---:B--2---:R-:W-:Y:S08]  /*35b0*/  HMMA.16816.F32 R36, R120.reuse, R72, R36 ;  /* 0x000000487824723c */ /* 0x044ff00000001824 */
[C---:B------:R-:W-:Y:S01]  /*35c0*/  HMMA.16816.F32 R32, R120.reuse, R74, R32 ;  /* 0x0000004a7820723c */ /* 0x040fe20000001820 */
[----:B------:R-:W2:Y:S07]  /*35d0*/  LDSM.16.M88.4 R72, [R172+0x8c00] ;  /* 0x008c0000ac48783b */ /* 0x000eae0000000200 */
[C---:B---3--:R-:W-:Y:S08]  /*35e0*/  HMMA.16816.F32 R28, R120.reuse, R12, R28 ;  /* 0x0000000c781c723c */ /* 0x048ff0000000181c */
        /* <DEDUP_REMOVED lines=8> */
[C---:B------:R-:W-:Y:S08]  /*3670*/  HMMA.16816.F32 R60, R120.reuse, R84, R60 ;  /* 0x00000054783c723c */ /* 0x040ff0000000183c */
[C---:B------:R-:W-:Y:S01]  /*3680*/  HMMA.16816.F32 R56, R120.reuse, R86, R56 ;  /* 0x000000567838723c */ /* 0x040fe20000001838 */
[----:B------:R-:W-:Y:S07]  /*3690*/  LDSM.16.M88.4 R84, [R172+0x8000] ;  /* 0x00800000ac54783b */ /* 0x000fee0000000200 */
[C---:B------:R-:W-:Y:S08]  /*36a0*/  HMMA.16816.F32 R112, R120.reuse, R116, R112 ;  /* 0x000000747870723c */ /* 0x040ff00000001870 */
[C---:B------:R-:W-:Y:S08]  /*36b0*/  HMMA.16816.F32 R108, R120.reuse, R118, R108 ;  /* 0x00000076786c723c */ /* 0x040ff0000000186c */
[C---:B----4-:R-:W-:Y:S08]  /*36c0*/  HMMA.16816.F32 R44, R120.reuse, R76, R44 ;  /* 0x0000004c782c723c */ /* 0x050ff0000000182c */
[----:B------:R-:W-:Y:S01]  /*36d0*/  HMMA.16816.F32 R40, R120, R78, R40 ;  /* 0x0000004e7828723c */ /* 0x000fe20000001828 */
[----:B------:R-:W3:Y:S07]  /*36e0*/  LDSM.16.M88.4 R76, [R172+0x8800] ;  /* 0x00880000ac4c783b */ /* 0x000eee0000000200 */
[----:B-----5:R-:W-:Y:S01]  /*36f0*/  HMMA.16816.F32 R68, R104, R100, R68 ;  /* 0x000000646844723c */ /* 0x020fe20000001844 */
[----:B------:R-:W-:-:S05]  /*3700*/  IMAD.IADD R101, R189, 0x1, R124 ;  /* 0x00000001bd657824 */ /* 0x000fca00078e027c */
[C---:B------:R-:W-:Y:S02]  /*3710*/  ISETP.GE.AND P3, PT, R101.reuse, R126, PT ;  /* 0x0000007e6500720c */ /* 0x040fe40003f66270 */
[----:B------:R-:W-:Y:S08]  /*3720*/  HMMA.16816.F32 R64, R104, R102, R64 ;  /* 0x000000666840723c */ /* 0x000ff00000001840 */
[C---:B------:R-:W-:Y:S08]  /*3730*/  HMMA.16816.F32 R52, R120.reuse, R80, R52 ;  /* 0x000000507834723c */ /* 0x040ff00000001834 */
[----:B------:R-:W-:Y:S01]  /*3740*/  HMMA.16816.F32 R48, R120, R82, R48 ;  /* 0x000000527830723c */ /* 0x000fe20000001830 */
[----:B------:R-:W4:Y:S07]  /*3750*/  LDSM.16.M88.4 R80, [R172+0x8400] ;  /* 0x00840000ac50783b */ /* 0x000f2e0000000200 */
[C---:B------:R-:W-:Y:S08]  /*3760*/  HMMA.16816.F32 R60, R104.reuse, R96, R60 ;  /* 0x00000060683c723c */ /* 0x040ff0000000183c */
[C---:B------:R-:W-:Y:S01]  /*3770*/  HMMA.16816.F32 R56, R104.reuse, R98, R56 ;  /* 0x000000626838723c */ /* 0x040fe20000001838 */
[----:B------:R-:W5:Y:S07]  /*3780*/  LDSM.16.M88.4 R96, [R169+0x7400] ;  /* 0x00740000a960783b */ /* 0x000f6e0000000200 */
[C---:B--2---:R-:W-:Y:S08]  /*3790*/  HMMA.16816.F32 R112, R104.reuse, R72, R112 ;  /* 0x000000486870723c */ /* 0x044ff00000001870 */
[----:B------:R-:W-:Y:S01]  /*37a0*/  HMMA.16816.F32 R108, R104, R74, R108 ;  /* 0x0000004a686c723c */ /* 0x000fe2000000186c */
[----:B------:R-:W2:Y:S07]  /*37b0*/  LDSM.16.M88.4 R72, [R169+0x7800] ;  /* 0x00780000a948783b */ /* 0x000eae0000000200 */
[----:B-1----:R-:W-:Y:S01]  /*37c0*/  HMMA.16816.F32 R68, R12, R8, R68 ;  /* 0x000000080c44723c */ /* 0x002fe20000001844 */
[----:B------:R-:W-:-:S05]  /*37d0*/  VIADD R9, R101, 0x8 ;  /* 0x0000000865097836 */ /* 0x000fca0000000000 */
[----:B------:R-:W-:Y:S02]  /*37e0*/  ISETP.GE.AND P1, PT, R9, R126, PT ;  /* 0x0000007e0900720c */ /* 0x000fe40003f26270 */
[----:B------:R-:W-:Y:S01]  /*37f0*/  HMMA.16816.F32 R64, R12, R10, R64 ;  /* 0x0000000a0c40723c */ /* 0x000fe20000001840 */
[----:B------:R-:W-:-:S05]  /*3800*/  VIADD R11, R101, 0x1 ;  /* 0x00000001650b7836 */ /* 0x000fca0000000000 */
[----:B------:R-:W-:Y:S02]  /*3810*/  ISETP.GE.AND P2, PT, R11, R126, PT ;  /* 0x0000007e0b00720c */ /* 0x000fe40003f46270 */
[----:B------:R-:W1:Y:S01]  /*3820*/  LDSM.16.M88.4 R8, [R169+0x7c00] ;  /* 0x007c0000a908783b */ /* 0x000e620000000200 */
[----:B------:R-:W-:Y:S02]  /*3830*/  HMMA.16816.F32 R52, R104, R92, R52 ;  /* 0x0000005c6834723c */ /* 0x000fe40000001834 */
[----:B------:R-:W-:-:S06]  /*3840*/  FSEL R93, R71, -INF , !P2 ;  /* 0xff800000475d7808 */ /* 0x000fcc0005000000 */
[----:B---3--:R-:W-:Y:S01]  /*3850*/  HMMA.16816.F32 R20, R104, R76, R20 ;  /* 0x0000004c6814723c */ /* 0x008fe20000001814 */
[----:B------:R-:W-:Y:S01]  /*3860*/  VIADD R77, R101, 0x9 ;  /* 0x00000009654d7836 */ /* 0x000fe20000000000 */
[----:B------:R-:W-:-:S04]  /*3870*/  FSEL R76, R66, -INF , !P1 ;  /* 0xff800000424c7808 */ /* 0x000fc80004800000 */
[----:B------:R-:W-:Y:S01]  /*3880*/  ISETP.GE.AND P0, PT, R77, R126, PT ;  /* 0x0000007e4d00720c */ /* 0x000fe20003f06270 */
[C---:B------:R-:W-:Y:S01]  /*3890*/  VIADD R77, R101.reuse, 0x18 ;  /* 0x00000018654d7836 */ /* 0x040fe20000000000 */
[----:B----4-:R-:W-:Y:S01]  /*38a0*/  HMMA.16816.F32 R28, R104, R80, R28 ;  /* 0x00000050681c723c */ /* 0x010fe2000000181c */
[----:B------:R-:W-:-:S03]  /*38b0*/  VIADD R81, R101, 0x10 ;  /* 0x0000001065517836 */ /* 0x000fc60000000000 */
[-C--:B------:R-:W-:Y:S01]  /*38c0*/  ISETP.GE.AND P4, PT, R77, R126.reuse, PT ;  /* 0x0000007e4d00720c */ /* 0x080fe20003f86270 */
[----:B------:R-:W-:Y:S01]  /*38d0*/  VIADD R77, R101, 0x19 ;  /* 0x00000019654d7836 */ /* 0x000fe20000000000 */
[----:B------:R-:W-:Y:S02]  /*38e0*/  ISETP.GE.AND P6, PT, R81, R126, PT ;  /* 0x0000007e5100720c */ /* 0x000fe40003fc6270 */
[----:B------:R-:W-:Y:S01]  /*38f0*/  HMMA.16816.F32 R44, R104, R88, R44 ;  /* 0x00000058682c723c */ /* 0x000fe2000000182c */
[----:B------:R-:W-:-:S07]  /*3900*/  FSEL R81, R68, -INF , !P3 ;  /* 0xff80000044517808 */ /* 0x000fce0005800000 */
[----:B------:R-:W-:Y:S01]  /*3910*/  HMMA.16816.F32 R24, R104, R82, R24 ;  /* 0x000000526818723c */ /* 0x000fe20000001818 */
[----:B------:R-:W-:-:S07]  /*3920*/  FSEL R83, R69, -INF , !P2 ;  /* 0xff80000045537808 */ /* 0x000fce0005000000 */
[----:B-----5:R-:W-:Y:S01]  /*3930*/  HMMA.16816.F32 R60, R12, R96, R60 ;  /* 0x000000600c3c723c */ /* 0x020fe2000000183c */
[----:B------:R-:W-:Y:S02]  /*3940*/  FSEL R97, R70, -INF , !P3 ;  /* 0xff80000046617808 */ /* 0x000fe40005800000 */
[----:B------:R-:W3:Y:S01]  /*3950*/  LDSM.16.M88.4 R68, [R169+0x8000] ;  /* 0x00800000a944783b */ /* 0x000ee20000000200 */
[----:B------:R-:W-:Y:S01]  /*3960*/  ISETP.GE.AND P3, PT, R77, R126, PT ;  /* 0x0000007e4d00720c */ /* 0x000fe20003f66270 */
[----:B------:R-:W-:-:S03]  /*3970*/  VIADD R77, R101, 0x20 ;  /* 0x00000020654d7836 */ /* 0x000fc60000000000 */
[----:B------:R-:W-:Y:S01]  /*3980*/  HMMA.16816.F32 R56, R12, R98, R56 ;  /* 0x000000620c38723c */ /* 0x000fe20000001838 */
[----:B------:R-:W-:Y:S02]  /*3990*/  FSEL R99, R67, -INF , !P0 ;  /* 0xff80000043637808 */ /* 0x000fe40004000000 */
[----:B------:R-:W-:Y:S01]  /*39a0*/  ISETP.GE.AND P2, PT, R77, R126, PT ;  /* 0x0000007e4d00720c */ /* 0x000fe20003f46270 */
[----:B------:R-:W-:-:S04]  /*39b0*/  VIADD R77, R101, 0x28 ;  /* 0x00000028654d7836 */ /* 0x000fc80000000000 */
[----:B------:R-:W-:Y:S03]  /*39c0*/  HMMA.16816.F32 R40, R104, R90, R40 ;  /* 0x0000005a6828723c */ /* 0x000fe60000001828 */
[----:B------:R-:W-:-:S05]  /*39d0*/  FSEL R91, R62, -INF , !P6 ;  /* 0xff8000003e5b7808 */ /* 0x000fca0007000000 */
[----:B--2---:R-:W-:Y:S01]  /*39e0*/  HMMA.16816.F32 R52, R12, R72, R52 ;  /* 0x000000480c34723c */ /* 0x004fe20000001834 */
[----:B------:R-:W-:Y:S01]  /*39f0*/  VIADD R73, R101, 0x21 ;  /* 0x0000002165497836 */ /* 0x000fe20000000000 */
[----:B------:R-:W-:Y:S02]  /*3a00*/  FSEL R72, R64, -INF , !P1 ;  /* 0xff80000040487808 */ /* 0x000fe40004800000 */
[----:B------:R-:W-:Y:S02]  /*3a10*/  FSEL R103, R58, -INF , !P4 ;  /* 0xff8000003a677808 */ /* 0x000fe40006000000 */
[-C--:B------:R-:W-:Y:S02]  /*3a20*/  ISETP.GE.AND P1, PT, R73, R126.reuse, PT ;  /* 0x0000007e4900720c */ /* 0x080fe40003f26270 */
[----:B------:R-:W-:Y:S01]  /*3a30*/  HMMA.16816.F32 R16, R104, R78, R16 ;  /* 0x0000004e6810723c */ /* 0x000fe20000001810 */
[----:B------:R-:W-:Y:S01]  /*3a40*/  VIADD R79, R101, 0x11 ;  /* 0x00000011654f7836 */ /* 0x000fe20000000000 */
[----:B------:R-:W-:Y:S01]  /*3a50*/  FSEL R73, R65, -INF , !P0 ;  /* 0xff80000041497808 */ /* 0x000fe20004000000 */
[----:B------:R-:W-:Y:S01]  /*3a60*/  VIADD R65, R101, 0x29 ;  /* 0x0000002965417836 */ /* 0x000fe20000000000 */
[----:B------:R-:W-:-:S02]  /*3a70*/  ISETP.GE.AND P0, PT, R77, R126, PT ;  /* 0x0000007e4d00720c */ /* 0x000fc40003f06270 */
[-C--:B------:R-:W-:Y:S02]  /*3a80*/  ISETP.GE.AND P5, PT, R79, R126.reuse, PT ;  /* 0x0000007e4f00720c */ /* 0x080fe40003fa6270 */
[----:B-1----:R-:W-:Y:S01]  /*3a90*/  HMMA.16816.F32 R44, R12, R8, R44 ;  /* 0x000000080c2c723c */ /* 0x002fe2000000182c */
[----:B------:R-:W-:Y:S01]  /*3aa0*/  VIADD R9, R101, 0x38 ;  /* 0x0000003865097836 */ /* 0x000fe20000000000 */
[----:B------:R-:W-:Y:S02]  /*3ab0*/  FSEL R77, R59, -INF , !P3 ;  /* 0xff8000003b4d7808 */ /* 0x000fe40005800000 */
[----:B------:R-:W-:Y:S01]  /*3ac0*/  FSEL R79, R57, -INF , !P3 ;  /* 0xff800000394f7808 */ /* 0x000fe20005800000 */
[----:B------:R-:W-:Y:S01]  /*3ad0*/  VIADD R57, R101, 0x40 ;  /* 0x0000004065397836 */ /* 0x000fe20000000000 */
[----:B------:R-:W-:Y:S01]  /*3ae0*/  ISETP.GE.AND P3, PT, R9, R126, PT ;  /* 0x0000007e0900720c */ /* 0x000fe20003f66270 */
[----:B------:R-:W-:Y:S01]  /*3af0*/  VIADD R9, R101, 0x39 ;  /* 0x0000003965097836 */ /* 0x000fe20000000000 */
[----:B------:R-:W-:Y:S01]  /*3b00*/  HMMA.16816.F32 R48, R104, R94, R48 ;  /* 0x0000005e6830723c */ /* 0x000fe20000001830 */
[----:B------:R-:W-:-:S02]  /*3b10*/  FSEL R95, R63, -INF , !P5 ;  /* 0xff8000003f5f7808 */ /* 0x000fc40006800000 */
[----:B------:R-:W-:Y:S02]  /*3b20*/  FSEL R157, R54, -INF , !P2 ;  /* 0xff800000369d7808 */ /* 0x000fe40005000000 */
[----:B------:R-:W-:Y:S02]  /*3b30*/  FSEL R155, R52, -INF , !P2 ;  /* 0xff800000349b7808 */ /* 0x000fe40005000000 */
[-C--:B------:R-:W-:Y:S01]  /*3b40*/  ISETP.GE.AND P2, PT, R9, R126.reuse, PT ;  /* 0x0000007e0900720c */ /* 0x080fe20003f46270 */
[C---:B------:R-:W-:Y:S01]  /*3b50*/  HMMA.16816.F32 R36, R104.reuse, R84, R36 ;  /* 0x000000546824723c */ /* 0x040fe20000001824 */
[----:B------:R-:W-:Y:S02]  /*3b60*/  FSEL R85, R61, -INF , !P5 ;  /* 0xff8000003d557808 */ /* 0x000fe40006800000 */
[----:B------:R-:W-:Y:S01]  /*3b70*/  FSEL R153, R53, -INF , !P1 ;  /* 0xff80000035997808 */ /* 0x000fe20004800000 */
[----:B------:R-:W-:Y:S01]  /*3b80*/  VIADD R53, R101, 0x48 ;  /* 0x0000004865357836 */ /* 0x000fe20000000000 */
[----:B------:R-:W-:Y:S01]  /*3b90*/  FSEL R161, R55, -INF , !P1 ;  /* 0xff80000037a17808 */ /* 0x000fe20004800000 */
[----:B------:R-:W-:Y:S01]  /*3ba0*/  VIADD R55, R101, 0x41 ;  /* 0x0000004165377836 */ /* 0x000fe20000000000 */
[----:B------:R-:W-:Y:S01]  /*3bb0*/  ISETP.GE.AND P1, PT, R57, R126, PT ;  /* 0x0000007e3900720c */ /* 0x000fe20003f26270 */
[----:B------:R-:W-:Y:S01]  /*3bc0*/  HMMA.16816.F32 R32, R104, R86, R32 ;  /* 0x000000566820723c */ /* 0x000fe20000001820 */
[----:B------:R-:W-:-:S02]  /*3bd0*/  FSEL R87, R60, -INF , !P6 ;  /* 0xff8000003c577808 */ /* 0x000fc40007000000 */
[----:B------:R-:W1:Y:S01]  /*3be0*/  LDSM.16.M88.4 R60, [R169+0x8400] ;  /* 0x00840000a93c783b */ /* 0x000e620000000200 */
[-C--:B------:R-:W-:Y:S01]  /*3bf0*/  ISETP.GE.AND P6, PT, R65, R126.reuse, PT ;  /* 0x0000007e4100720c */ /* 0x080fe20003fc6270 */
[----:B------:R-:W-:Y:S01]  /*3c00*/  VIADD R65, R101, 0x30 ;  /* 0x0000003065417836 */ /* 0x000fe20000000000 */
[----:B------:R-:W-:Y:S02]  /*3c10*/  FSEL R89, R56, -INF , !P4 ;  /* 0xff80000038597808 */ /* 0x000fe40006000000 */
[----:B------:R-:W-:Y:S01]  /*3c20*/  HMMA.16816.F32 R40, R12, R10, R40 ;  /* 0x0000000a0c28723c */ /* 0x000fe20000001828 */
[----:B------:R-:W2:Y:S01]  /*3c30*/  LDSM.16.M88.4 R8, [R169+0x8800] ;  /* 0x00880000a908783b */ /* 0x000ea20000000200 */
[----:B------:R-:W-:Y:S01]  /*3c40*/  ISETP.GE.AND P5, PT, R65, R126, PT ;  /* 0x0000007e4100720c */ /* 0x000fe20003fa6270 */
[----:B------:R-:W-:-:S03]  /*3c50*/  VIADD R65, R101, 0x31 ;  /* 0x0000003165417836 */ /* 0x000fc60000000000 */
[----:B------:R-:W-:Y:S02]  /*3c60*/  FSEL R57, R46, -INF , !P5 ;  /* 0xff8000002e397808 */ /* 0x000fe40006800000 */
[----:B---3--:R-:W-:Y:S01]  /*3c70*/  HMMA.16816.F32 R36, R12, R68, R36 ;  /* 0x000000440c24723c */ /* 0x008fe20000001824 */
[----:B------:R-:W-:-:S04]  /*3c80*/  ISETP.GE.AND P4, PT, R65, R126, PT ;  /* 0x0000007e4100720c */ /* 0x000fc80003f86270 */
[----:B------:R-:W-:Y:S01]  /*3c90*/  FSEL R59, R47, -INF , !P4 ;  /* 0xff8000002f3b7808 */ /* 0x000fe20006000000 */
[----:B------:R-:W-:Y:S02]  /*3ca0*/  VIADD R47, R101, 0x51 ;  /* 0x00000051652f7836 */ /* 0x000fe40000000000 */
[----:B------:R-:W-:Y:S01]  /*3cb0*/  HMMA.16816.F32 R68, R12, R70, R32 ;  /* 0x000000460c44723c */ /* 0x000fe20000001820 */
[----:B------:R-:W3:Y:S01]  /*3cc0*/  LDSM.16.M88.4 R32, [R169+0x8c00] ;  /* 0x008c0000a920783b */ /* 0x000ee20000000200 */
[----:B------:R-:W-:-:S04]  /*3cd0*/  DEPBAR.LE SB0, 0x0 ;  /* 0x000080000000791a */ /* 0x000fc80000000000 */
[----:B------:R-:W-:Y:S02]  /*3ce0*/  FSEL R151, R42, -INF , !P3 ;  /* 0xff8000002a977808 */ /* 0x000fe40005800000 */
[C---:B------:R-:W-:Y:S01]  /*3cf0*/  HMMA.16816.F32 R48, R12.reuse, R74, R48 ;  /* 0x0000004a0c30723c */ /* 0x040fe20000001830 */
[----:B------:R-:W-:Y:S02]  /*3d00*/  FSEL R147, R40, -INF , !P3 ;  /* 0xff80000028937808 */ /* 0x000fe40005800000 */
[----:B------:R-:W-:Y:S02]  /*3d10*/  ISETP.GE.AND P3, PT, R47, R126, PT ;  /* 0x0000007e2f00720c */ /* 0x000fe40003f66270 */
[----:B------:R-:W-:Y:S01]  /*3d20*/  FSEL R145, R43, -INF , !P2 ;  /* 0xff8000002b917808 */ /* 0x000fe20005000000 */
[----:B------:R-:W-:Y:S01]  /*3d30*/  VIADD R43, R101, 0x59 ;  /* 0x00000059652b7836 */ /* 0x000fe20000000000 */
[----:B------:R-:W-:Y:S01]  /*3d40*/  FSEL R149, R41, -INF , !P2 ;  /* 0xff80000029957808 */ /* 0x000fe20005000000 */
[----:B------:R-:W-:Y:S01]  /*3d50*/  VIADD R41, R101, 0x60 ;  /* 0x0000006065297836 */ /* 0x000fe20000000000 */
[----:B------:R-:W-:Y:S01]  /*3d60*/  FSEL R141, R38, -INF , !P1 ;  /* 0xff800000268d7808 */ /* 0x000fe20004800000 */
[----:B-1----:R-:W-:Y:S01]  /*3d70*/  HMMA.16816.F32 R28, R12, R60, R28 ;  /* 0x0000003c0c1c723c */ /* 0x002fe2000000181c */
[----:B------:R-:W-:-:S02]  /*3d80*/  FSEL R139, R36, -INF , !P1 ;  /* 0xff800000248b7808 */ /* 0x000fc40004800000 */
[----:B------:R-:W-:-:S06]  /*3d90*/  ISETP.GE.AND P1, PT, R43, R126, PT ;  /* 0x0000007e2b00720c */ /* 0x000fcc0003f26270 */
[----:B------:R-:W-:Y:S01]  /*3da0*/  FSEL R165, R49, -INF , !P6 ;  /* 0xff80000031a57808 */ /* 0x000fe20007000000 */
[----:B------:R-:W-:Y:S01]  /*3db0*/  VIADD R49, R101, 0x49 ;  /* 0x0000004965317836 */ /* 0x000fe20000000000 */
[C---:B--2---:R-:W-:Y:S01]  /*3dc0*/  HMMA.16816.F32 R16, R12.reuse, R10, R16 ;  /* 0x0000000a0c10723c */ /* 0x044fe20000001810 */
[----:B------:R-:W-:Y:S01]  /*3dd0*/  FSEL R159, R51, -INF , !P6 ;  /* 0xff800000339f7808 */ /* 0x000fe20007000000 */
[----:B------:R-:W-:Y:S01]  /*3de0*/  VIADD R11, R101, 0x69 ;  /* 0x00000069650b7836 */ /* 0x000fe20000000000 */
[-C--:B------:R-:W-:Y:S02]  /*3df0*/  ISETP.GE.AND P6, PT, R53, R126.reuse, PT ;  /* 0x0000007e3500720c */ /* 0x080fe40003fc6270 */
[----:B------:R-:W-:Y:S02]  /*3e00*/  FSEL R53, R44, -INF , !P5 ;  /* 0xff8000002c357808 */ /* 0x000fe40006800000 */
[----:B------:R-:W-:Y:S01]  /*3e10*/  ISETP.GE.AND P5, PT, R49, R126, PT ;  /* 0x0000007e3100720c */ /* 0x000fe20003fa6270 */
[----:B------:R-:W-:Y:S01]  /*3e20*/  VIADD R49, R101, 0x50 ;  /* 0x0000005065317836 */ /* 0x000fe20000000000 */
[----:B------:R-:W-:Y:S01]  /*3e30*/  FSEL R167, R50, -INF , !P0 ;  /* 0xff80000032a77808 */ /* 0x000fe20004000000 */
[----:B------:R-:W-:Y:S01]  /*3e40*/  HMMA.16816.F32 R24, R12, R62, R24 ;  /* 0x0000003e0c18723c */ /* 0x000fe20000001818 */
[----:B------:R-:W-:-:S02]  /*3e50*/  FSEL R163, R48, -INF , !P0 ;  /* 0xff80000030a37808 */ /* 0x000fc40004000000 */
[-C--:B------:R-:W-:Y:S02]  /*3e60*/  ISETP.GE.AND P0, PT, R55, R126.reuse, PT ;  /* 0x0000007e3700720c */ /* 0x080fe40003f06270 */
[----:B------:R-:W-:Y:S01]  /*3e70*/  FSEL R55, R45, -INF , !P4 ;  /* 0xff8000002d377808 */ /* 0x000fe20006000000 */
[----:B------:R-:W-:Y:S01]  /*3e80*/  VIADD R45, R101, 0x58 ;  /* 0x00000058652d7836 */ /* 0x000fe20000000000 */
[----:B------:R-:W-:Y:S01]  /*3e90*/  ISETP.GE.AND P4, PT, R49, R126, PT ;  /* 0x0000007e3100720c */ /* 0x000fe20003f86270 */
[----:B------:R-:W-:Y:S01]  /*3ea0*/  HMMA.16816.F32 R20, R12, R8, R20 ;  /* 0x000000080c14723c */ /* 0x000fe20000001814 */
[----:B------:R-:W-:Y:S01]  /*3eb0*/  VIADD R9, R101, 0x68 ;  /* 0x0000006865097836 */ /* 0x000fe20000000000 */
[----:B------:R-:W-:Y:S02]  /*3ec0*/  FSEL R131, R71, -INF , !P5 ;  /* 0xff80000047837808 */ /* 0x000fe40006800000 */
[----:B------:R-:W-:Y:S02]  /*3ed0*/  FSEL R62, R30, -INF , !P4 ;  /* 0xff8000001e3e7808 */ /* 0x000fe40006000000 */
[----:B------:R-:W-:-:S02]  /*3ee0*/  FSEL R63, R28, -INF , !P4 ;  /* 0xff8000001c3f7808 */ /* 0x000fc40006000000 */
[-C--:B------:R-:W-:Y:S01]  /*3ef0*/  ISETP.GE.AND P4, PT, R11, R126.reuse, PT ;  /* 0x0000007e0b00720c */ /* 0x080fe20003f86270 */
[C---:B---3--:R-:W-:Y:S01]  /*3f00*/  HMMA.16816.F32 R112, R12.reuse, R32, R112 ;  /* 0x000000200c70723c */ /* 0x048fe20000001870 */
[----:B------:R-:W-:Y:S01]  /*3f10*/  FSEL R137, R69, -INF , !P5 ;  /* 0xff80000045897808 */ /* 0x000fe20006800000 */
[----:B------:R-:W-:Y:S01]  /*3f20*/  VIADD R11, R101, 0x71 ;  /* 0x00000071650b7836 */ /* 0x000fe20000000000 */
[----:B------:R-:W-:Y:S01]  /*3f30*/  ISETP.GE.AND P5, PT, R9, R126, PT ;  /* 0x0000007e0900720c */ /* 0x000fe20003fa6270 */
[----:B------:R-:W-:Y:S01]  /*3f40*/  VIADD R9, R101, 0x70 ;  /* 0x0000007065097836 */ /* 0x000fe20000000000 */
[----:B------:R-:W-:Y:S02]  /*3f50*/  FSEL R67, R19, -INF , !P4 ;  /* 0xff80000013437808 */ /* 0x000fe40006000000 */
[----:B------:R-:W-:Y:S01]  /*3f60*/  FSEL R44, R17, -INF , !P4 ;  /* 0xff800000112c7808 */ /* 0x000fe20006000000 */
[----:B------:R-:W-:Y:S01]  /*3f70*/  HMMA.16816.F32 R108, R12, R34, R108 ;  /* 0x000000220c6c723c */ /* 0x000fe2000000186c */
[----:B------:R-:W-:-:S02]  /*3f80*/  ISETP.NE.AND P4, PT, R6, 0x1, PT ;  /* 0x000000010600780c */ /* 0x000fc40003f85270 */
[----:B------:R-:W-:Y:S01]  /*3f90*/  FSEL R129, R37, -INF , !P0 ;  /* 0xff80000025817808 */ /* 0x000fe20004000000 */
[----:B------:R-:W-:Y:S01]  /*3fa0*/  VIADD R37, R101, 0x61 ;  /* 0x0000006165257836 */ /* 0x000fe20000000000 */
[----:B------:R-:W-:Y:S02]  /*3fb0*/  FSEL R60, R31, -INF , !P3 ;  /* 0xff8000001f3c7808 */ /* 0x000fe40005800000 */
[----:B------:R-:W-:Y:S01]  /*3fc0*/  FSEL R61, R29, -INF , !P3 ;  /* 0xff8000001d3d7808 */ /* 0x000fe20005800000 */
[----:B------:R-:W-:Y:S01]  /*3fd0*/  BAR.SYNC.DEFER_BLOCKING 0x0 ;  /* 0x0000000000007b1d */ /* 0x000fe20000010000 */
[-C--:B------:R-:W-:Y:S02]  /*3fe0*/  ISETP.GE.AND P2, PT, R45, R126.reuse, PT ;  /* 0x0000007e2d00720c */ /* 0x080fe40003f46270 */
[-C--:B------:R-:W-:Y:S01]  /*3ff0*/  ISETP.GE.AND P3, PT, R9, R126.reuse, PT ;  /* 0x0000007e0900720c */ /* 0x080fe20003f66270 */
[----:B------:R-:W-:Y:S01]  /*4000*/  VIADD R9, R101, 0x78 ;  /* 0x0000007865097836 */ /* 0x000fe20000000000 */
[----:B------:R-:W-:Y:S01]  /*4010*/  FSEL R133, R39, -INF , !P0 ;  /* 0xff80000027857808 */ /* 0x000fe20004000000 */
[----:B------:R-:W-:Y:S01]  /*4020*/  VIADD R101, R101, 0x79 ;  /* 0x0000007965657836 */ /* 0x000fe20000000000 */
[----:B------:R-:W-:-:S02]  /*4030*/  ISETP.GE.AND P0, PT, R41, R126, PT ;  /* 0x0000007e2900720c */ /* 0x000fc40003f06270 */
[----:B------:R-:W-:Y:S02]  /*4040*/  FSEL R143, R70, -INF , !P6 ;  /* 0xff800000468f7808 */ /* 0x000fe40007000000 */
[----:B------:R-:W-:Y:S02]  /*4050*/  FSEL R135, R68, -INF , !P6 ;  /* 0xff80000044877808 */ /* 0x000fe40007000000 */
[----:B------:R-:W-:Y:S02]  /*4060*/  FSEL R125, R26, -INF , !P2 ;  /* 0xff8000001a7d7808 */ /* 0x000fe40005000000 */
[----:B------:R-:W-:Y:S02]  /*4070*/  ISETP.GE.AND P6, PT, R37, R126, PT ;  /* 0x0000007e2500720c */ /* 0x000fe40003fc6270 */
[----:B------:R-:W-:Y:S02]  /*4080*/  FSEL R26, R27, -INF , !P1 ;  /* 0xff8000001b1a7808 */ /* 0x000fe40004800000 */
[----:B------:R-:W-:-:S02]  /*4090*/  FSEL R123, R24, -INF , !P2 ;  /* 0xff800000187b7808 */ /* 0x000fc40005000000 */
[----:B------:R-:W-:Y:S02]  /*40a0*/  FSEL R25, R25, -INF , !P1 ;  /* 0xff80000019197808 */ /* 0x000fe40004800000 */
[----:B------:R-:W-:Y:S02]  /*40b0*/  FSEL R27, R22, -INF , !P0 ;  /* 0xff800000161b7808 */ /* 0x000fe40004000000 */
[----:B------:R-:W-:Y:S02]  /*40c0*/  FSEL R37, R20, -INF , !P0 ;  /* 0xff80000014257808 */ /* 0x000fe40004000000 */
        /* <DEDUP_REMOVED lines=14> */
[----:B------:R-:W-:Y:S01]  /*41b0*/  FSEL R40, R109, -INF , !P0 ;  /* 0xff8000006d287808 */ /* 0x000fe20004000000 */
[----:B------:R-:W-:Y:S06]  /*41c0*/  @!P4 BRA `(.L_x_633) ;  /* 0x000000080064c947 */ /* 0x000fec0003800000 */
        /* <DEDUP_REMOVED lines=13> */
.L_x_635:
[----:B------:R-:W2:Y:S01]  /*42a0*/  LD.E R14, desc[UR4][R2.64+0x170] ;  /* 0x00017004020e7980 */ /* 0x000ea2000c101900 */
[----:B------:R-:W-:Y:S02]  /*42b0*/  LEA R12, R6, 0xffffff00, 0x7 ;  /* 0xffffff00060c7811 */ /* 0x000fe400078e38ff */
        /* <DEDUP_REMOVED lines=11> */
[----:B-1----:R-:W-:Y:S01]  /*4370*/  IMAD.MOV R13, RZ, RZ, -R17 ;  /* 0x000000ffff0d7224 */ /* 0x002fe200078e0a11 */
[----:B------:R-:W-:-:S03]  /*4380*/  MOV R16, RZ ;  /* 0x000000ff00107202 */ /* 0x000fc60000000f00 */
        /* <DEDUP_REMOVED lines=12> */
[----:B------:R-:W-:Y:S02]  /*4450*/  @!P1 IMAD.IADD R15, R15, 0x1, -R10 ;  /* 0x000000010f0f9824 */ /* 0x000fe400078e0a0a */
[-C--:B------:R-:W-:Y:S01]  /*4460*/  @!P3 IADD3 R9, PT, PT, R9, -R10.reuse, RZ ;  /* 0x8000000a0909b210 */ /* 0x080fe20007ffe0ff */
[----:B------:R-:W-:Y:S01]  /*4470*/  @!P1 VIADD R11, R11, 0x1 ;  /* 0x000000010b0b9836 */ /* 0x000fe20000000000 */
[----:B------:R-:W-:Y:S01]  /*4480*/  ISETP.NE.AND P1, PT, R14, RZ, PT ;  /* 0x000000ff0e00720c */ /* 0x000fe20003f25270 */
[----:B------:R-:W-:Y:S01]  /*4490*/  @!P3 VIADD R13, R13, 0x1 ;  /* 0x000000010d0db836 */ /* 0x000fe20000000000 */
[-C--:B------:R-:W-:Y:S02]  /*44a0*/  ISETP.GE.U32.AND P5, PT, R15, R10.reuse, PT ;  /* 0x0000000a0f00720c */ /* 0x080fe40003fa6070 */
[----:B------:R-:W-:-:S11]  /*44b0*/  ISETP.GE.U32.AND P6, PT, R9, R10, PT ;  /* 0x0000000a0900720c */ /* 0x000fd60003fc6070 */
[----:B------:R-:W-:Y:S02]  /*44c0*/  @P5 IADD3 R11, PT, PT, R11, 0x1, RZ ;  /* 0x000000010b0b5810 */ /* 0x000fe40007ffe0ff */
[----:B------:R-:W-:-:S03]  /*44d0*/  @P6 VIADD R13, R13, 0x1 ;  /* 0x000000010d0d6836 */ /* 0x000fc60000000000 */
[----:B------:R-:W-:Y:S02]  /*44e0*/  @!P0 IMAD.MOV R11, RZ, RZ, -R11 ;  /* 0x000000ffff0b8224 */ /* 0x000fe400078e0a0b */
[----:B------:R-:W-:-:S03]  /*44f0*/  @!P2 IADD3 R13, PT, PT, -R13, RZ, RZ ;  /* 0x000000ff0d0da210 */ /* 0x000fc60007ffe1ff */
        /* <DEDUP_REMOVED lines=22> */
.L_x_636:
[----:B------:R-:W-:Y:S05]  /*4660*/  BSYNC.RECONVERGENT B0 ;  /* 0x0000000000007941 */ /* 0x000fea0003800200 */
.L_x_634:
[-C--:B------:R-:W-:Y:S01]  /*4670*/  ISETP.GE.AND P2, PT, R194, R190.reuse, PT ;  /* 0x000000bec200720c */ /* 0x080fe20003f46270 */
[----:B------:R-:W-:Y:S01]  /*4680*/  IMAD.SHL.U32 R9, R174, 0x40, RZ ;  /* 0x00000040ae097824 */ /* 0x000fe200078e00ff */
[-C--:B------:R-:W-:Y:S01]  /*4690*/  ISETP.GE.AND P1, PT, R180, R190.reuse, PT ;  /* 0x000000beb400720c */ /* 0x080fe20003f26270 */
[----:B------:R-:W-:Y:S01]  /*46a0*/  BSSY.RECONVERGENT B0, `(.L_x_637) ;  /* 0x000004a000007945 */ /* 0x000fe20003800200 */
[----:B------:R-:W-:Y:S02]  /*46b0*/  ISETP.GE.AND P0, PT, R179, R190, PT ;  /* 0x000000beb300720c */ /* 0x000fe40003f06270 */
[C---:B------:R-:W-:Y:S02]  /*46c0*/  IADD3 R10, P3, PT, R9.reuse, R182, RZ ;  /* 0x000000b6090a7210 */ /* 0x040fe40007f7e0ff */
[----:B------:R-:W-:Y:S02]  /*46d0*/  SHF.L.U64.HI R0, R174, 0x6, R175 ;  /* 0x00000006ae007819 */ /* 0x000fe400000102af */
[----:B------:R-:W-:-:S03]  /*46e0*/  IADD3 R8, P5, PT, R9, R10, RZ ;  /* 0x0000000a09087210 */ /* 0x000fc60007fbe0ff */
[--C-:B------:R-:W-:Y:S02]  /*46f0*/  @!P2 IMAD.MOV.U32 R183, RZ, RZ, R181.reuse ;  /* 0x000000ffffb7a224 */ /* 0x100fe400078e00b5 */
[C---:B------:R-:W-:Y:S01]  /*4700*/  IMAD.X R11, R0.reuse, 0x1, R181, P3 ;  /* 0x00000001000b7824 */ /* 0x040fe200018e06b5 */
[----:B------:R-:W-:Y:S02]  /*4710*/  IADD3 R12, P3, PT, R9, R8, RZ ;  /* 0x00000008090c7210 */ /* 0x000fe40007f7e0ff */
[----:B------:R-:W-:Y:S01]  /*4720*/  @!PT LDS RZ, [RZ] ;  /* 0x00000000fffff984 */ /* 0x000fe20000000800 */
[----:B------:R-:W-:Y:S01]  /*4730*/  @!PT LDS RZ, [RZ] ;  /* 0x00000000fffff984 */ /* 0x000fe20000000800 */
[----:B------:R-:W-:Y:S01]  /*4740*/  @!PT LDS RZ, [RZ] ;  /* 0x00000000fffff984 */ /* 0x000fe20000000800 */
[----:B------:R1:W-:Y:S01]  /*4750*/  @!P2 LDGSTS.E.BYPASS.LTC128B.128 [R191+0x3000], desc[UR4][R182.64] ;  /* 0x03000000b6bfafae */ /* 0x0003e2000b981a04 */
[----:B------:R-:W-:-:S03]  /*4760*/  IMAD.X R9, R0, 0x1, R11, P5 ;  /* 0x0000000100097824 */ /* 0x000fc600028e060b */
[----:B------:R2:W-:Y:S01]  /*4770*/  @P2 STS.128 [R191+0x3000], RZ ;  /* 0x003000ffbf002388 */ /* 0x0005e20000000c00 */
[----:B------:R-:W-:Y:S02]  /*4780*/  IMAD.X R13, R0, 0x1, R9, P3 ;  /* 0x00000001000d7824 */ /* 0x000fe400018e0609 */
[----:B-1----:R-:W-:-:S05]  /*4790*/  @!P1 IMAD.MOV.U32 R183, RZ, RZ, R181 ;  /* 0x000000ffffb79224 */ /* 0x002fca00078e00b5 */
[----:B------:R-:W-:Y:S01]  /*47a0*/  @!PT LDS RZ, [RZ] ;  /* 0x00000000fffff984 */ /* 0x000fe20000000800 */
[----:B------:R-:W-:Y:S01]  /*47b0*/  @!PT LDS RZ, [RZ] ;  /* 0x00000000fffff984 */ /* 0x000fe20000000800 */
[----:B------:R-:W-:Y:S01]  /*47c0*/  @!PT LDS RZ, [RZ] ;  /* 0x00000000fffff984 */ /* 0x000fe20000000800 */
[----:B------:R1:W-:Y:S04]  /*47d0*/  @!P1 LDGSTS.E.BYPASS.LTC128B.128 [R191+0x5000], desc[UR4][R182.64+0x40] ;  /* 0x05000040b6bf9fae */ /* 0x0003e8000b981a04 */
[----:B------:R2:W-:Y:S01]  /*47e0*/  @P1 STS.128 [R191+0x5000], RZ ;  /* 0x005000ffbf001388 */ /* 0x0005e20000000c00 */
[----:B-1----:R-:W-:-:S05]  /*47f0*/  @!P0 IMAD.MOV.U32 R183, RZ, RZ, R181 ;  /* 0x000000ffffb78224 */ /* 0x002fca00078e00b5 */
        /* <DEDUP_REMOVED lines=51> */
.L_x_638:
[----:B------:R3:W-:Y:S02]  /*4b30*/  STS.128 [R191+0x8800], RZ ;  /* 0x008800ffbf007388 */ /* 0x0007e40000000c00 */
.L_x_639:
[----:B------:R-:W-:Y:S05]  /*4b40*/  BSYNC.RECONVERGENT B0 ;  /* 0x0000000000007941 */ /* 0x000fea0003800200 */
.L_x_637:
[----:B------:R-:W0:Y:S02]  /*4b50*/  LDGDEPBAR ;  /* 0x00000000000079af */ /* 0x000e240000000000 */
.L_x_633:
[----:B------:R-:W-:Y:S05]  /*4b60*/  BSYNC.RECONVERGENT B1 ;  /* 0x0000000000017941 */ /* 0x000fea0003800200 */
.L_x_632:
[----:B------:R-:W4:Y:S01]  /*4b70*/  LD.E R47, desc[UR4][R2.64+0xdc] ;  /* 0x0000dc04022f7980 */ /* 0x000f22000c101900 */
[----:B--2---:R-:W-:Y:S02]  /*4b80*/  FMNMX3.FTZ R8, R97, R93, R76, !PT ;  /* 0x0000005d61087276 */ /* 0x004fe4000781004c */
        /* <DEDUP_REMOVED lines=32> */
[----:B------:R-:W2:Y:S03]  /*4d90*/  SHFL.BFLY PT, R11, R10, 0x2, 0x1f ;  /* 0x0c401f000a0b7f89 */ /* 0x000ea600000e0000 */
[----:B------:R-:W-:Y:S01]  /*4da0*/  LEA R168, R5, R170, 0x1 ;  /* 0x000000aa05a87211 */ /* 0x000fe200078e08ff */
[----:B------:R-:W5:Y:S04]  /*4db0*/  SHFL.BFLY PT, R9, R8, 0x2, 0x1f ;  /* 0x0c401f0008097f89 */ /* 0x000f6800000e0000 */
[----:B-1----:R-:W-:Y:S04]  /*4dc0*/  LDSM.16.MT88.4 R12, [R170+0xb400] ;  /* 0x00b40000aa0c783b */ /* 0x002fe80000004200 */
[----:B------:R-:W-:Y:S04]  /*4dd0*/  LDSM.16.MT88.4 R16, [R168+0x9400] ;  /* 0x00940000a810783b */ /* 0x000fe80000004200 */
[----:B------:R-:W-:Y:S04]  /*4de0*/  LDSM.16.MT88.4 R108, [R170+0x9000] ;  /* 0x00900000aa6c783b */ /* 0x000fe80000004200 */
[----:B------:R-:W-:Y:S01]  /*4df0*/  LDSM.16.MT88.4 R20, [R170+0x9400] ;  /* 0x00940000aa14783b */ /* 0x000fe20000004200 */
[----:B--2---:R-:W-:-:S02]  /*4e00*/  FMNMX.FTZ R11, R10, R11, !PT ;  /* 0x0000000b0a0b7209 */ /* 0x004fc40007810000 */
[----:B-----5:R-:W-:-:S03]  /*4e10*/  FMNMX.FTZ R9, R8, R9, !PT ;  /* 0x0000000908097209 */ /* 0x020fc60007810000 */
[----:B------:R-:W1:Y:S04]  /*4e20*/  SHFL.BFLY PT, R0, R11, 0x1, 0x1f ;  /* 0x0c201f000b007f89 */ /* 0x000e6800000e0000 */
[----:B------:R-:W2:Y:S01]  /*4e30*/  SHFL.BFLY PT, R116, R9, 0x1, 0x1f ;  /* 0x0c201f0009747f89 */ /* 0x000ea200000e0000 */
[----:B-1----:R-:W-:Y:S02]  /*4e40*/  FMNMX.FTZ R0, R11, R0, !PT ;  /* 0x000000000b007209 */ /* 0x002fe40007810000 */
[----:B--2---:R-:W-:Y:S02]  /*4e50*/  FMNMX.FTZ R116, R9, R116, !PT ;  /* 0x0000007409747209 */ /* 0x004fe40007810000 */
[----:B------:R-:W-:Y:S01]  /*4e60*/  FSETP.NEU.FTZ.AND P0, PT, R0, -INF , PT ;  /* 0xff8000000000780b */ /* 0x000fe20003f1d000 */
[----:B----4-:R-:W-:-:S02]  /*4e70*/  FMUL.FTZ R122, R47, R0 ;  /* 0x000000002f7a7220 */ /* 0x010fc40000410000 */
        /* <DEDUP_REMOVED lines=24> */
[----:B------:R-:W4:Y:S01]  /*5000*/  LDSM.16.MT88.4 R72, [R168+0x9000] ;  /* 0x00900000a848783b */ /* 0x000f220000004200 */
[-CC-:B------:R-:W-:Y:S01]  /*5010*/  FFMA.FTZ R32, R157, R47.reuse, -R122.reuse ;  /* 0x0000002f9d207223 */ /* 0x180fe2000001087a */
[----:B------:R-:W5:Y:S01]  /*5020*/  MUFU.EX2 R24, R24 ;  /* 0x0000001800187308 */ /* 0x000f620000000800 */
[-CC-:B------:R-:W-:Y:S01]  /*5030*/  FFMA.FTZ R29, R161, R47.reuse, -R122.reuse ;  /* 0x0000002fa11d7223 */ /* 0x180fe2000001087a */
[----:B------:R-:W3:Y:S01]  /*5040*/  LDSM.16.MT88.4 R88, [R168+0xb000] ;  /* 0x00b00000a858783b */ /* 0x000ee20000004200 */
[-C--:B------:R-:W-:Y:S01]  /*5050*/  FFMA.FTZ R5, R167, R47.reuse, -R122 ;  /* 0x0000002fa7057223 */ /* 0x080fe2000001087a */
[----:B------:R-:W-:Y:S01]  /*5060*/  MUFU.EX2 R121, R121 ;  /* 0x0000007900797308 */ /* 0x000fe20000000800 */
[-CC-:B------:R-:W-:Y:S01]  /*5070*/  FFMA.FTZ R33, R155, R47.reuse, -R48.reuse ;  /* 0x0000002f9b217223 */ /* 0x180fe20000010830 */
[----:B--2---:R-:W-:Y:S01]  /*5080*/  F2FP.F16.F32.PACK_AB R105, R127, R128 ;  /* 0x000000807f69723e */ /* 0x004fe200000000ff */
[----:B------:R-:W2:Y:S01]  /*5090*/  LDSM.16.MT88.4 R96, [R170+0xd000] ;  /* 0x00d00000aa60783b */ /* 0x000ea20000004200 */
[----:B------:R-:W1:Y:S01]  /*50a0*/  MUFU.EX2 R126, R126 ;  /* 0x0000007e007e7308 */ /* 0x000e620000000800 */
[-CC-:B------:R-:W-:Y:S01]  /*50b0*/  FFMA.FTZ R30, R153, R47.reuse, -R48.reuse ;  /* 0x0000002f991e7223 */ /* 0x180fe20000010830 */
[-CC-:B------:R-:W-:Y:S01]  /*50c0*/  FFMA.FTZ R28, R163, R47.reuse, -R48.reuse ;  /* 0x0000002fa31c7223 */ /* 0x180fe20000010830 */
[-C--:B------:R-:W-:Y:S01]  /*50d0*/  FFMA.FTZ R7, R165, R47.reuse, -R48 ;  /* 0x0000002fa5077223 */ /* 0x080fe20000010830 */
[----:B------:R-:W-:Y:S01]  /*50e0*/  MUFU.EX2 R124, R124 ;  /* 0x0000007c007c7308 */ /* 0x000fe20000000800 */
[--C-:B------:R-:W-:Y:S01]  /*50f0*/  FFMA.FTZ R4, R159, R47, -R122.reuse ;  /* 0x0000002f9f047223 */ /* 0x100fe2000001087a */
[----:B-----5:R-:W-:Y:S01]  /*5100*/  F2FP.F16.F32.PACK_AB R107, R24, R119 ;  /* 0x00000077186b723e */ /* 0x020fe200000000ff */
[-C--:B------:R-:W-:Y:S01]  /*5110*/  FFMA.FTZ R56, R59, R47.reuse, -R122 ;  /* 0x0000002f3b387223 */ /* 0x080fe2000001087a */
[----:B------:R-:W5:Y:S01]  /*5120*/  MUFU.EX2 R51, R51 ;  /* 0x0000003300337308 */ /* 0x000f620000000800 */
[-C--:B------:R-:W-:Y:S01]  /*5130*/  FFMA.FTZ R58, R55, R47.reuse, -R48 ;  /* 0x0000002f373a7223 */ /* 0x080fe20000010830 */
[-C--:B------:R-:W-:Y:S01]  /*5140*/  FFMA.FTZ R57, R57, R47.reuse, -R122 ;  /* 0x0000002f39397223 */ /* 0x080fe2000001087a */
[-CC-:B------:R-:W-:Y:S01]  /*5150*/  FFMA.FTZ R59, R53, R47.reuse, -R48.reuse ;  /* 0x0000002f353b7223 */ /* 0x180fe20000010830 */
[----:B------:R-:W-:Y:S01]  /*5160*/  MUFU.EX2 R49, R49 ;  /* 0x0000003100317308 */ /* 0x000fe20000000800 */
[--C-:B------:R-:W-:Y:S01]  /*5170*/  FFMA.FTZ R55, R147, R47, -R48.reuse ;  /* 0x0000002f93377223 */ /* 0x100fe20000010830 */
[----:B-1----:R-:W-:Y:S01]  /*5180*/  F2FP.F16.F32.PACK_AB R104, R126, R121 ;  /* 0x000000797e68723e */ /* 0x002fe200000000ff */
[-C--:B------:R-:W-:Y:S01]  /*5190*/  FFMA.FTZ R54, R149, R47.reuse, -R48 ;  /* 0x0000002f95367223 */ /* 0x080fe20000010830 */
[----:B------:R-:W1:Y:S01]  /*51a0*/  MUFU.EX2 R38, R38 ;  /* 0x0000002600267308 */ /* 0x000e620000000800 */
[-CC-:B------:R-:W-:Y:S01]  /*51b0*/  FFMA.FTZ R52, R145, R47.reuse, -R122.reuse ;  /* 0x0000002f91347223 */ /* 0x180fe2000001087a */
[-C--:B------:R-:W-:Y:S01]  /*51c0*/  FFMA.FTZ R151, R151, R47.reuse, -R122 ;  /* 0x0000002f97977223 */ /* 0x080fe2000001087a */
[-C--:B------:R-:W-:Y:S01]  /*51d0*/  FFMA.FTZ R132, R135, R47.reuse, -R48 ;  /* 0x0000002f87847223 */ /* 0x080fe20000010830 */
[----:B------:R-:W-:Y:S01]  /*51e0*/  MUFU.EX2 R36, R36 ;  /* 0x0000002400247308 */ /* 0x000fe20000000800 */
[-CC-:B------:R-:W-:Y:S01]  /*51f0*/  FFMA.FTZ R134, R141, R47.reuse, -R122.reuse ;  /* 0x0000002f8d867223 */ /* 0x180fe2000001087a */
[----:B-----5:R-:W-:Y:S01]  /*5200*/  F2FP.F16.F32.PACK_AB R106, R51, R124 ;  /* 0x0000007c336a723e */ /* 0x020fe200000000ff */
[-CC-:B------:R-:W-:Y:S01]  /*5210*/  FFMA.FTZ R133, R133, R47.reuse, -R122.reuse ;  /* 0x0000002f85857223 */ /* 0x180fe2000001087a */
[----:B------:R-:W-:Y:S01]  /*5220*/  MUFU.EX2 R50, R50 ;  /* 0x0000003200327308 */ /* 0x000fe20000000800 */
[-C--:B------:R-:W-:Y:S01]  /*5230*/  FFMA.FTZ R130, R143, R47.reuse, -R122 ;  /* 0x0000002f8f827223 */ /* 0x080fe2000001087a */
[-CC-:B------:R-:W-:Y:S01]  /*5240*/  FFMA.FTZ R136, R139, R47.reuse, -R48.reuse ;  /* 0x0000002f8b887223 */ /* 0x180fe20000010830 */
[--C-:B------:R-:W-:Y:S01]  /*5250*/  FFMA.FTZ R137, R137, R47, -R48.reuse ;  /* 0x0000002f89897223 */ /* 0x100fe20000010830 */
[----:B------:R-:W5:Y:S01]  /*5260*/  MUFU.EX2 R39, R39 ;  /* 0x0000002700277308 */ /* 0x000f620000000800 */
[C---:B------:R-:W-:Y:S01]  /*5270*/  HMMA.16816.F32 R76, R104.reuse, R80, RZ ;  /* 0x00000050684c723c */ /* 0x040fe200000018ff */
[----:B-1----:R-:W-:Y:S01]  /*5280*/  F2FP.F16.F32.PACK_AB R9, R38, R49 ;  /* 0x000000312609723e */ /* 0x002fe200000000ff */
[-C--:B------:R-:W-:Y:S01]  /*5290*/  FFMA.FTZ R138, R61, R47.reuse, -R48 ;  /* 0x0000002f3d8a7223 */ /* 0x080fe20000010830 */
[----:B------:R-:W-:Y:S01]  /*52a0*/  MUFU.EX2 R35, R35 ;  /* 0x0000002300237308 */ /* 0x000fe20000000800 */
[-C--:B------:R-:W-:Y:S01]  /*52b0*/  FFMA.FTZ R62, R62, R47.reuse, -R122 ;  /* 0x0000002f3e3e7223 */ /* 0x080fe2000001087a */
[-CC-:B------:R-:W-:Y:S01]  /*52c0*/  FFMA.FTZ R63, R63, R47.reuse, -R48.reuse ;  /* 0x0000002f3f3f7223 */ /* 0x180fe20000010830 */
[-C--:B------:R-:W-:Y:S01]  /*52d0*/  FFMA.FTZ R61, R123, R47.reuse, -R48 ;  /* 0x0000002f7b3d7223 */ /* 0x080fe20000010830 */
[----:B------:R-:W1:Y:S01]  /*52e0*/  MUFU.EX2 R34, R34 ;  /* 0x0000002200227308 */ /* 0x000e620000000800 */
[C---:B------:R-:W-:Y:S01]  /*52f0*/  HMMA.16816.F32 R80, R104.reuse, R82, RZ ;  /* 0x000000526850723c */ /* 0x040fe200000018ff */
[-CC-:B------:R-:W-:Y:S01]  /*5300*/  FFMA.FTZ R26, R26, R47.reuse, -R122.reuse ;  /* 0x0000002f1a1a7223 */ /* 0x180fe2000001087a */
[-CC-:B------:R-:W-:Y:S01]  /*5310*/  FFMA.FTZ R123, R67, R47.reuse, -R122.reuse ;  /* 0x0000002f437b7223 */ /* 0x180fe2000001087a */
[----:B------:R-:W3:Y:S01]  /*5320*/  MUFU.EX2 R31, R31 ;  /* 0x0000001f001f7308 */ /* 0x000ee20000000800 */
[-C--:B------:R-:W-:Y:S01]  /*5330*/  FFMA.FTZ R67, R65, R47.reuse, -R122 ;  /* 0x0000002f41437223 */ /* 0x080fe2000001087a */
[----:B-----5:R-:W-:Y:S01]  /*5340*/  F2FP.F16.F32.PACK_AB R8, R39, R50 ;  /* 0x000000322708723e */ /* 0x020fe200000000ff */
[-C--:B------:R-:W-:Y:S01]  /*5350*/  FFMA.FTZ R203, R40, R47.reuse, -R48 ;  /* 0x0000002f28cb7223 */ /* 0x080fe20000010830 */
[----:B------:R-:W-:Y:S01]  /*5360*/  MUFU.EX2 R32, R32 ;  /* 0x0000002000207308 */ /* 0x000fe20000000800 */
[C---:B----4-:R-:W-:Y:S01]  /*5370*/  HMMA.16816.F32 R68, R104.reuse, R72, RZ ;  /* 0x000000486844723c */ /* 0x050fe200000018ff */
[-CC-:B------:R-:W-:Y:S01]  /*5380*/  FFMA.FTZ R118, R118, R47.reuse, -R122.reuse ;  /* 0x0000002f76767223 */ /* 0x180fe2000001087a */
[-CC-:B------:R-:W-:Y:S01]  /*5390*/  FFMA.FTZ R66, R66, R47.reuse, -R122.reuse ;  /* 0x0000002f42427223 */ /* 0x180fe2000001087a */
[----:B------:R-:W-:Y:S01]  /*53a0*/  MUFU.EX2 R29, R29 ;  /* 0x0000001d001d7308 */ /* 0x000fe20000000800 */
[----:B------:R-:W-:Y:S01]  /*53b0*/  FFMA.FTZ R64, R64, R47, -R122 ;  /* 0x0000002f40407223 */ /* 0x000fe2000001087a */
[----:B-1----:R-:W-:Y:S01]  /*53c0*/  F2FP.F16.F32.PACK_AB R10, R34, R35 ;  /* 0x00000023220a723e */ /* 0x002fe200000000ff */
[----:B------:R-:W-:Y:S01]  /*53d0*/  FFMA.FTZ R41, R41, R47, -R48 ;  /* 0x0000002f29297223 */ /* 0x000fe20000010830 */
[----:B------:R-:W-:Y:S01]  /*53e0*/  MUFU.EX2 R5, R5 ;  /* 0x0000000500057308 */ /* 0x000fe20000000800 */
[----:B------:R-:W-:Y:S01]  /*53f0*/  HMMA.16816.F32 R72, R104, R74, RZ ;  /* 0x0000004a6848723c */ /* 0x000fe200000018ff */
[----:B---3--:R-:W-:-:S02]  /*5400*/  F2FP.F16.F32.PACK_AB R11, R31, R36 ;  /* 0x000000241f0b723e */ /* 0x008fc400000000ff */
[----:B------:R-:W-:Y:S04]  /*5410*/  MUFU.EX2 R33, R33 ;  /* 0x0000002100217308 */ /* 0x000fe80000000800 */
[----:B------:R-:W1:Y:S01]  /*5420*/  MUFU.EX2 R30, R30 ;  /* 0x0000001e001e7308 */ /* 0x000e620000000800 */
[C---:B------:R-:W-:Y:S03]  /*5430*/  HMMA.16816.F32 R76, R8.reuse, R12, R76 ;  /* 0x0000000c084c723c */ /* 0x040fe6000000184c */
[----:B------:R-:W-:Y:S04]  /*5440*/  MUFU.EX2 R28, R28 ;  /* 0x0000001c001c7308 */ /* 0x000fe80000000800 */
[----:B------:R-:W3:Y:S01]  /*5450*/  MUFU.EX2 R7, R7 ;  /* 0x0000000700077308 */ /* 0x000ee20000000800 */
[C---:B------:R-:W-:Y:S01]  /*5460*/  HMMA.16816.F32 R80, R8.reuse, R14, R80 ;  /* 0x0000000e0850723c */ /* 0x040fe20000001850 */
[----:B------:R-:W4:Y:S02]  /*5470*/  LDSM.16.MT88.4 R12, [R168+0xd000] ;  /* 0x00d00000a80c783b */ /* 0x000f240000004200 */
[----:B------:R-:W5:Y:S04]  /*5480*/  MUFU.EX2 R4, R4 ;  /* 0x0000000400047308 */ /* 0x000f680000000800 */
[----:B------:R-:W-:Y:S01]  /*5490*/  MUFU.EX2 R57, R57 ;  /* 0x0000003900397308 */ /* 0x000fe20000000800 */
[C---:B------:R-:W-:Y:S03]  /*54a0*/  HMMA.16816.F32 R68, R8.reuse, R16, R68 ;  /* 0x000000100844723c */ /* 0x040fe60000001844 */
[----:B------:R-:W-:Y:S04]  /*54b0*/  MUFU.EX2 R56, R56 ;  /* 0x0000003800387308 */ /* 0x000fe80000000800 */
[----:B------:R-:W-:Y:S01]  /*54c0*/  MUFU.EX2 R53, R151 ;  /* 0x0000009700357308 */ /* 0x000fe20000000800 */
[----:B------:R-:W-:Y:S01]  /*54d0*/  HMMA.16816.F32 R72, R8, R18, R72 ;  /* 0x000000120848723c */ /* 0x000fe20000001848 */
[----:B------:R-:W1:Y:S02]  /*54e0*/  LDSM.16.MT88.4 R16, [R170+0xd400] ;  /* 0x00d40000aa10783b */ /* 0x000e640000004200 */
[----:B------:R-:W-:Y:S04]  /*54f0*/  MUFU.EX2 R59, R59 ;  /* 0x0000003b003b7308 */ /* 0x000fe80000000800 */
[----:B------:R-:W5:Y:S01]  /*5500*/  MUFU.EX2 R58, R58 ;  /* 0x0000003a003a7308 */ /* 0x000f620000000800 */
[C---:B------:R-:W-:Y:S03]  /*5510*/  HMMA.16816.F32 R112, R104.reuse, R108, RZ ;  /* 0x0000006c6870723c */ /* 0x040fe600000018ff */
[----:B------:R-:W-:Y:S04]  /*5520*/  MUFU.EX2 R55, R55 ;  /* 0x0000003700377308 */ /* 0x000fe80000000800 */
[----:B------:R-:W5:Y:S01]  /*5530*/  MUFU.EX2 R54, R54 ;  /* 0x0000003600367308 */ /* 0x000f620000000800 */
[C---:B------:R-:W-:Y:S03]  /*5540*/  HMMA.16816.F32 R84, R104.reuse, R88, RZ ;  /* 0x000000586854723c */ /* 0x040fe600000018ff */
[----:B------:R-:W5:Y:S04]  /*5550*/  MUFU.EX2 R52, R52 ;  /* 0x0000003400347308 */ /* 0x000f680000000800 */
[----:B------:R-:W-:Y:S01]  /*5560*/  MUFU.EX2 R134, R134 ;  /* 0x0000008600867308 */ /* 0x000fe20000000800 */
[C---:B--2---:R-:W-:Y:S03]  /*5570*/  HMMA.16816.F32 R92, R104.reuse, R96, RZ ;  /* 0x00000060685c723c */ /* 0x044fe600000018ff */
[----:B------:R-:W2:Y:S04]  /*5580*/  MUFU.EX2 R133, R133 ;  /* 0x0000008500857308 */ /* 0x000ea80000000800 */
[----:B------:R-:W-:Y:S01]  /*5590*/  MUFU.EX2 R130, R130 ;  /* 0x0000008200827308 */ /* 0x000fe20000000800 */
[C---:B------:R-:W-:Y:S03]  /*55a0*/  HMMA.16816.F32 R108, R104.reuse, R110, RZ ;  /* 0x0000006e686c723c */ /* 0x040fe600000018ff */
        /* <DEDUP_REMOVED lines=8> */
[C---:B----4-:R-:W-:Y:S03]  /*5630*/  HMMA.16816.F32 R100, R104.reuse, R12, RZ ;  /* 0x0000000c6864723c */ /* 0x050fe600000018ff */
[----:B------:R-:W-:Y:S04]  /*5640*/  MUFU.EX2 R118, R118 ;  /* 0x0000007600767308 */ /* 0x000fe80000000800 */
[----:B------:R-:W-:Y:S01]  /*5650*/  MUFU.EX2 R67, R67 ;  /* 0x0000004300437308 */ /* 0x000fe20000000800 */
[----:B------:R-:W-:Y:S01]  /*5660*/  HMMA.16816.F32 R104, R104, R14, RZ ;  /* 0x0000000e6868723c */ /* 0x000fe200000018ff */
[----:B------:R-:W4:Y:S02]  /*5670*/  LDSM.16.MT88.4 R12, [R168+0xd400] ;  /* 0x00d40000a80c783b */ /* 0x000f240000004200 */
[----:B------:R-:W-:Y:S04]  /*5680*/  MUFU.EX2 R66, R66 ;  /* 0x0000004200427308 */ /* 0x000fe80000000800 */
[----:B------:R-:W-:Y:S01]  /*5690*/  MUFU.EX2 R203, R203 ;  /* 0x000000cb00cb7308 */ /* 0x000fe20000000800 */
[C---:B------:R-:W-:Y:S08]  /*56a0*/  HMMA.16816.F32 R112, R8.reuse, R20, R112 ;  /* 0x000000140870723c */ /* 0x040ff00000001870 */
[C---:B------:R-:W-:Y:S01]  /*56b0*/  HMMA.16816.F32 R108, R8.reuse, R22, R108 ;  /* 0x00000016086c723c */ /* 0x040fe2000000186c */
[----:B------:R-:W3:Y:S07]  /*56c0*/  LDSM.16.MT88.4 R20, [R168+0xb400] ;  /* 0x00b40000a814783b */ /* 0x000eee0000004200 */
[C---:B-1----:R-:W-:Y:S08]  /*56d0*/  HMMA.16816.F32 R92, R8.reuse, R16, R92 ;  /* 0x00000010085c723c */ /* 0x042ff0000000185c */
[C---:B------:R-:W-:Y:S01]  /*56e0*/  HMMA.16816.F32 R96, R8.reuse, R18, R96 ;  /* 0x000000120860723c */ /* 0x040fe20000001860 */
[----:B------:R-:W1:Y:S07]  /*56f0*/  LDSM.16.MT88.4 R16, [R170+0x9800] ;  /* 0x00980000aa10783b */ /* 0x000e6e0000004200 */
[C---:B----4-:R-:W-:Y:S08]  /*5700*/  HMMA.16816.F32 R100, R8.reuse, R12, R100 ;  /* 0x0000000c0864723c */ /* 0x050ff00000001864 */
[C---:B------:R-:W-:Y:S01]  /*5710*/  HMMA.16816.F32 R104, R8.reuse, R14, R104 ;  /* 0x0000000e0868723c */ /* 0x040fe20000001868 */
[----:B------:R-:W4:Y:S07]  /*5720*/  LDSM.16.MT88.4 R12, [R168+0x9800] ;  /* 0x00980000a80c783b */ /* 0x000f2e0000004200 */
[C---:B---3--:R-:W-:Y:S08]  /*5730*/  HMMA.16816.F32 R84, R8.reuse, R20, R84 ;  /* 0x000000140854723c */ /* 0x048ff00000001854 */
[----:B------:R-:W-:Y:S01]  /*5740*/  HMMA.16816.F32 R88, R8, R22, R88 ;  /* 0x000000160858723c */ /* 0x000fe20000001858 */
[----:B------:R-:W-:Y:S01]  /*5750*/  F2FP.F16.F32.PACK_AB R8, R30, R33 ;  /* 0x000000211e08723e */ /* 0x000fe200000000ff */
[----:B------:R-:W-:Y:S01]  /*5760*/  LDSM.16.MT88.4 R20, [R170+0xa400] ;  /* 0x00a40000aa14783b */ /* 0x000fe20000004200 */
[----:B------:R-:W-:-:S02]  /*5770*/  F2FP.F16.F32.PACK_AB R9, R29, R32 ;  /* 0x000000201d09723e */ /* 0x000fc400000000ff */
[----:B------:R-:W-:Y:S02]  /*5780*/  F2FP.F16.F32.PACK_AB R10, R7, R28 ;  /* 0x0000001c070a723e */ /* 0x000fe400000000ff */
[----:B-----5:R-:W-:-:S07]  /*5790*/  F2FP.F16.F32.PACK_AB R11, R4, R5 ;  /* 0x00000005040b723e */ /* 0x020fce00000000ff */
[C---:B-1----:R-:W-:Y:S08]  /*57a0*/  HMMA.16816.F32 R112, R8.reuse, R16, R112 ;  /* 0x000000100870723c */ /* 0x042ff00000001870 */
[C---:B------:R-:W-:Y:S01]  /*57b0*/  HMMA.16816.F32 R108, R8.reuse, R18, R108 ;  /* 0x00000012086c723c */ /* 0x040fe2000000186c */
[----:B------:R-:W1:Y:S07]  /*57c0*/  LDSM.16.MT88.4 R16, [R170+0xb800] ;  /* 0x00b80000aa10783b */ /* 0x000e6e0000004200 */
[C---:B----4-:R-:W-:Y:S08]  /*57d0*/  HMMA.16816.F32 R68, R8.reuse, R12, R68 ;  /* 0x0000000c0844723c */ /* 0x050ff00000001844 */
[C---:B------:R-:W-:Y:S01]  /*57e0*/  HMMA.16816.F32 R72, R8.reuse, R14, R72 ;  /* 0x0000000e0848723c */ /* 0x040fe20000001848 */
[----:B------:R-:W3:Y:S07]  /*57f0*/  LDSM.16.MT88.4 R12, [R168+0xb800] ;  /* 0x00b80000a80c783b */ /* 0x000eee0000004200 */
[C---:B-1----:R-:W-:Y:S08]  /*5800*/  HMMA.16816.F32 R76, R8.reuse, R16, R76 ;  /* 0x00000010084c723c */ /* 0x042ff0000000184c */
[C---:B------:R-:W-:Y:S01]  /*5810*/  HMMA.16816.F32 R80, R8.reuse, R18, R80 ;  /* 0x000000120850723c */ /* 0x040fe20000001850 */
[----:B------:R-:W1:Y:S07]  /*5820*/  LDSM.16.MT88.4 R16, [R170+0xd800] ;  /* 0x00d80000aa10783b */ /* 0x000e6e0000004200 */
[C---:B---3--:R-:W-:Y:S08]  /*5830*/  HMMA.16816.F32 R84, R8.reuse, R12, R84 ;  /* 0x0000000c0854723c */ /* 0x048ff00000001854 */
[C---:B------:R-:W-:Y:S01]  /*5840*/  HMMA.16816.F32 R88, R8.reuse, R14, R88 ;  /* 0x0000000e0858723c */ /* 0x040fe20000001858 */
[----:B------:R-:W3:Y:S07]  /*5850*/  LDSM.16.MT88.4 R12, [R168+0xd800] ;  /* 0x00d80000a80c783b */ /* 0x000eee0000004200 */
[C---:B-1----:R-:W-:Y:S08]  /*5860*/  HMMA.16816.F32 R92, R8.reuse, R16, R92 ;  /* 0x00000010085c723c */ /* 0x042ff0000000185c */
[C---:B------:R-:W-:Y:S01]  /*5870*/  HMMA.16816.F32 R96, R8.reuse, R18, R96 ;  /* 0x000000120860723c */ /* 0x040fe20000001860 */
[----:B------:R-:W1:Y:S07]  /*5880*/  LDSM.16.MT88.4 R16, [R170+0x9c00] ;  /* 0x009c0000aa10783b */ /* 0x000e6e0000004200 */
[C---:B---3--:R-:W-:Y:S08]  /*5890*/  HMMA.16816.F32 R100, R8.reuse, R12, R100 ;  /* 0x0000000c0864723c */ /* 0x048ff00000001864 */
[----:B------:R-:W-:Y:S01]  /*58a0*/  HMMA.16816.F32 R104, R8, R14, R104 ;  /* 0x0000000e0868723c */ /* 0x000fe20000001868 */
[----:B------:R-:W3:Y:S01]  /*58b0*/  LDSM.16.MT88.4 R12, [R168+0x9c00] ;  /* 0x009c0000a80c783b */ /* 0x000ee20000004200 */
[----:B------:R-:W-:-:S02]  /*58c0*/  F2FP.F16.F32.PACK_AB R8, R58, R59 ;  /* 0x0000003b3a08723e */ /* 0x000fc400000000ff */
[----:B------:R-:W-:Y:S02]  /*58d0*/  F2FP.F16.F32.PACK_AB R9, R56, R57 ;  /* 0x000000393809723e */ /* 0x000fe400000000ff */
[----:B------:R-:W-:Y:S02]  /*58e0*/  F2FP.F16.F32.PACK_AB R10, R54, R55 ;  /* 0x00000037360a723e */ /* 0x000fe400000000ff */
[----:B------:R-:W-:-:S07]  /*58f0*/  F2FP.F16.F32.PACK_AB R11, R52, R53 ;  /* 0x00000035340b723e */ /* 0x000fce00000000ff */
        /* <DEDUP_REMOVED lines=15> */
[----:B---3--:R-:W-:Y:S01]  /*59f0*/  HMMA.16816.F32 R100, R8, R12, R100 ;  /* 0x0000000c0864723c */ /* 0x008fe20000001864 */
[-C--:B------:R-:W-:Y:S01]  /*5a00*/  FFMA.FTZ R12, R129, R47.reuse, -R48 ;  /* 0x0000002f810c7223 */ /* 0x080fe20000010830 */
[----:B------:R-:W-:-:S02]  /*5a10*/  FFMA.FTZ R129, R131, R47, -R122 ;  /* 0x0000002f83817223 */ /* 0x000fc4000001087a */
[----:B------:R-:W3:Y:S04]  /*5a20*/  MUFU.EX2 R131, R137 ;  /* 0x0000008900837308 */ /* 0x000ee80000000800 */
[----:B------:R-:W-:Y:S01]  /*5a30*/  HMMA.16816.F32 R104, R8, R14, R104 ;  /* 0x0000000e0868723c */ /* 0x000fe20000001868 */
[----:B------:R4:W5:Y:S01]  /*5a40*/  MUFU.EX2 R135, R12 ;  /* 0x0000000c00877308 */ /* 0x0009620000000800 */
[----:B--2---:R-:W-:-:S03]  /*5a50*/  F2FP.F16.F32.PACK_AB R9, R133, R134 ;  /* 0x000000868509723e */ /* 0x004fc600000000ff */
[----:B------:R-:W2:Y:S01]  /*5a60*/  MUFU.EX2 R129, R129 ;  /* 0x0000008100817308 */ /* 0x000ea20000000800 */
[----:B---3--:R-:W-:Y:S01]  /*5a70*/  F2FP.F16.F32.PACK_AB R10, R131, R132 ;  /* 0x00000084830a723e */ /* 0x008fe200000000ff */
[----:B------:R-:W-:Y:S01]  /*5a80*/  FFMA.FTZ R137, R27, R47, -R122 ;  /* 0x0000002f1b897223 */ /* 0x000fe2000001087a */
[----:B----4-:R-:W3:Y:S01]  /*5a90*/  LDSM.16.MT88.4 R12, [R168+0xa000] ;  /* 0x00a00000a80c783b */ /* 0x010ee20000004200 */
[----:B-----5:R-:W-:Y:S02]  /*5aa0*/  F2FP.F16.F32.PACK_AB R8, R135, R136 ;  /* 0x000000888708723e */ /* 0x020fe400000000ff */
[----:B------:R-:W-:Y:S01]  /*5ab0*/  MUFU.EX2 R65, R137 ;  /* 0x0000008900417308 */ /* 0x000fe20000000800 */
[----:B--2---:R-:W-:-:S07]  /*5ac0*/  F2FP.F16.F32.PACK_AB R11, R129, R130 ;  /* 0x00000082810b723e */ /* 0x004fce00000000ff */
[C---:B-1----:R-:W-:Y:S08]  /*5ad0*/  HMMA.16816.F32 R112, R8.reuse, R16, R112 ;  /* 0x000000100870723c */ /* 0x042ff00000001870 */
[C---:B------:R-:W-:Y:S01]  /*5ae0*/  HMMA.16816.F32 R108, R8.reuse, R18, R108 ;  /* 0x00000012086c723c */ /* 0x040fe2000000186c */
[----:B------:R-:W1:Y:S07]  /*5af0*/  LDSM.16.MT88.4 R16, [R170+0xc000] ;  /* 0x00c00000aa10783b */ /* 0x000e6e0000004200 */
[C---:B---3--:R-:W-:Y:S08]  /*5b00*/  HMMA.16816.F32 R68, R8.reuse, R12, R68 ;  /* 0x0000000c0844723c */ /* 0x048ff00000001844 */
        /* <DEDUP_REMOVED lines=13> */
[----:B------:R-:W2:Y:S01]  /*5be0*/  LDSM.16.MT88.4 R12, [R170+0xc400] ;  /* 0x00c40000aa0c783b */ /* 0x000ea20000004200 */
[-CC-:B------:R-:W-:Y:S01]  /*5bf0*/  FFMA.FTZ R9, R60, R47.reuse, -R122.reuse ;  /* 0x0000002f3c097223 */ /* 0x180fe2000001087a */
[----:B------:R-:W-:Y:S01]  /*5c00*/  FADD.FTZ R8, R128, R127 ;  /* 0x0000007f80087221 */ /* 0x000fe20000010000 */
[-C--:B------:R-:W-:Y:S01]  /*5c10*/  FFMA.FTZ R60, R125, R47.reuse, -R122 ;  /* 0x0000002f7d3c7223 */ /* 0x080fe2000001087a */
[----:B------:R-:W-:Y:S01]  /*5c20*/  FFMA.FTZ R128, R25, R47, -R48 ;  /* 0x0000002f19807223 */ /* 0x000fe20000010830 */
[----:B------:R3:W4:Y:S01]  /*5c30*/  MUFU.EX2 R125, R9 ;  /* 0x00000009007d7308 */ /* 0x0007220000000800 */
[----:B------:R-:W-:Y:S01]  /*5c40*/  FADD.FTZ R119, R119, R8 ;  /* 0x0000000877777221 */ /* 0x000fe20000010000 */
[----:B------:R-:W-:Y:S01]  /*5c50*/  F2FP.F16.F32.PACK_AB R8, R138, R63 ;  /* 0x0000003f8a08723e */ /* 0x000fe200000000ff */
[-C--:B------:R-:W-:Y:S01]  /*5c60*/  FFMA.FTZ R127, R117, R47.reuse, -R122 ;  /* 0x0000002f757f7223 */ /* 0x080fe2000001087a */
[----:B------:R-:W-:Y:S01]  /*5c70*/  MUFU.EX2 R60, R60 ;  /* 0x0000003c003c7308 */ /* 0x000fe20000000800 */
[----:B------:R-:W-:-:S03]  /*5c80*/  FFMA.FTZ R117, R46, R47, -R48 ;  /* 0x0000002f2e757223 */ /* 0x000fc60000010830 */
[----:B------:R-:W5:Y:S04]  /*5c90*/  MUFU.EX2 R128, R128 ;  /* 0x0000008000807308 */ /* 0x000f680000000800 */
[----:B------:R-:W-:Y:S01]  /*5ca0*/  MUFU.EX2 R117, R117 ;  /* 0x0000007500757308 */ /* 0x000fe20000000800 */
[----:B---3--:R-:W-:Y:S01]  /*5cb0*/  FADD.FTZ R9, R121, R126 ;  /* 0x0000007e79097221 */ /* 0x008fe20000010000 */
[----:B------:R-:W-:Y:S02]  /*5cc0*/  FFMA.FTZ R126, R120, R47, -R122 ;  /* 0x0000002f787e7223 */ /* 0x000fe4000001087a */
[----:B------:R-:W3:Y:S01]  /*5cd0*/  MUFU.EX2 R121, R26 ;  /* 0x0000001a00797308 */ /* 0x000ee20000000800 */
[----:B------:R-:W-:Y:S01]  /*5ce0*/  FADD.FTZ R124, R124, R9 ;  /* 0x000000097c7c7221 */ /* 0x000fe20000010000 */
[----:B----4-:R-:W-:-:S02]  /*5cf0*/  F2FP.F16.F32.PACK_AB R9, R125, R62 ;  /* 0x0000003e7d09723e */ /* 0x010fc400000000ff */
[----:B------:R-:W4:Y:S01]  /*5d00*/  MUFU.EX2 R120, R127 ;  /* 0x0000007f00787308 */ /* 0x000f220000000800 */
[----:B-----5:R-:W-:Y:S02]  /*5d10*/  F2FP.F16.F32.PACK_AB R10, R128, R61 ;  /* 0x0000003d800a723e */ /* 0x020fe400000000ff */
[----:B---3--:R-:W-:-:S07]  /*5d20*/  F2FP.F16.F32.PACK_AB R11, R121, R60 ;  /* 0x0000003c790b723e */ /* 0x008fce00000000ff */
        /* <DEDUP_REMOVED lines=9> */
[----:B-1----:R-:W-:Y:S01]  /*5dc0*/  HMMA.16816.F32 R92, R8, R16, R92 ;  /* 0x00000010085c723c */ /* 0x002fe2000000185c */
[----:B------:R-:W-:-:S02]  /*5dd0*/  FADD.FTZ R16, R24, R119 ;  /* 0x0000007718107221 */ /* 0x000fc40000010000 */
[----:B------:R-:W1:Y:S05]  /*5de0*/  LDSM.16.MT88.4 R24, [R168+0xa800] ;  /* 0x00a80000a818783b */ /* 0x000e6a0000004200 */
[C---:B------:R-:W-:Y:S08]  /*5df0*/  HMMA.16816.F32 R96, R8.reuse, R18, R96 ;  /* 0x000000120860723c */ /* 0x040ff00000001860 */
[C---:B--2---:R-:W-:Y:S08]  /*5e00*/  HMMA.16816.F32 R100, R8.reuse, R12, R100 ;  /* 0x0000000c0864723c */ /* 0x044ff00000001864 */
[C---:B------:R-:W-:Y:S01]  /*5e10*/  HMMA.16816.F32 R104, R8.reuse, R14, R104 ;  /* 0x0000000e0868723c */ /* 0x040fe20000001868 */
[----:B------:R-:W2:Y:S07]  /*5e20*/  LDSM.16.MT88.4 R12, [R170+0xa800] ;  /* 0x00a80000aa0c783b */ /* 0x000eae0000004200 */
[C---:B---3--:R-:W-:Y:S08]  /*5e30*/  HMMA.16816.F32 R84, R8.reuse, R20, R84 ;  /* 0x000000140854723c */ /* 0x048ff00000001854 */
[----:B------:R-:W-:Y:S01]  /*5e40*/  HMMA.16816.F32 R88, R8, R22, R88 ;  /* 0x000000160858723c */ /* 0x000fe20000001858 */
[-CC-:B------:R-:W-:Y:S01]  /*5e50*/  FFMA.FTZ R8, R45, R47.reuse, -R48.reuse ;  /* 0x0000002f2d087223 */ /* 0x180fe20000010830 */
[-CC-:B------:R-:W-:Y:S01]  /*5e60*/  FFMA.FTZ R45, R44, R47.reuse, -R48.reuse ;  /* 0x0000002f2c2d7223 */ /* 0x180fe20000010830 */
[-C--:B------:R-:W-:Y:S01]  /*5e70*/  FFMA.FTZ R10, R37, R47.reuse, -R48 ;  /* 0x0000002f250a7223 */ /* 0x080fe20000010830 */
[----:B------:R-:W-:Y:S01]  /*5e80*/  FADD.FTZ R9, R51, R124 ;  /* 0x0000007c33097221 */ /* 0x000fe20000010000 */
[-CC-:B------:R-:W-:Y:S01]  /*5e90*/  FFMA.FTZ R51, R43, R47.reuse, -R48.reuse ;  /* 0x0000002f2b337223 */ /* 0x180fe20000010830 */
[----:B------:R-:W-:Y:S01]  /*5ea0*/  FFMA.FTZ R43, R42, R47, -R48 ;  /* 0x0000002f2a2b7223 */ /* 0x000fe20000010830 */
[----:B------:R-:W-:Y:S01]  /*5eb0*/  MUFU.EX2 R37, R126 ;  /* 0x0000007e00257308 */ /* 0x000fe20000000800 */
[----:B------:R-:W-:Y:S01]  /*5ec0*/  FADD.FTZ R40, R50, R9 ;  /* 0x0000000932287221 */ /* 0x000fe20000010000 */
[----:B------:R-:W3:Y:S01]  /*5ed0*/  LDSM.16.MT88.4 R20, [R170+0xc800] ;  /* 0x00c80000aa14783b */ /* 0x000ee20000004200 */
[----:B----4-:R-:W-:Y:S01]  /*5ee0*/  F2FP.F16.F32.PACK_AB R9, R120, R65 ;  /* 0x000000417809723e */ /* 0x010fe200000000ff */
[----:B------:R-:W4:Y:S01]  /*5ef0*/  MUFU.EX2 R46, R10 ;  /* 0x0000000a002e7308 */ /* 0x000f220000000800 */
[----:B------:R-:W-:Y:S01]  /*5f00*/  FADD.FTZ R47, R49, R16 ;  /* 0x00000010312f7221 */ /* 0x000fe20000010000 */
[----:B------:R-:W-:Y:S01]  /*5f10*/  FADD.FTZ R40, R39, R40 ;  /* 0x0000002827287221 */ /* 0x000fe20000010000 */
[----:B------:R-:W5:Y:S01]  /*5f20*/  LDSM.16.MT88.4 R16, [R168+0xc800] ;  /* 0x00c80000a810783b */ /* 0x000f620000004200 */
[----:B------:R4:W-:Y:S01]  /*5f30*/  MUFU.EX2 R44, R8 ;  /* 0x00000008002c7308 */ /* 0x0009e20000000800 */
[----:B------:R-:W-:Y:S01]  /*5f40*/  FADD.FTZ R47, R38, R47 ;  /* 0x0000002f262f7221 */ /* 0x000fe20000010000 */
[----:B------:R-:W-:-:S02]  /*5f50*/  FADD.FTZ R35, R35, R40 ;  /* 0x0000002823237221 */ /* 0x000fc40000010000 */
[----:B------:R-:W1:Y:S02]  /*5f60*/  MUFU.EX2 R45, R45 ;  /* 0x0000002d002d7308 */ /* 0x000e640000000800 */
[----:B------:R-:W-:Y:S02]  /*5f70*/  FADD.FTZ R34, R34, R35 ;  /* 0x0000002322227221 */ /* 0x000fe40000010000 */
[----:B------:R-:W2:Y:S02]  /*5f80*/  MUFU.EX2 R42, R123 ;  /* 0x0000007b002a7308 */ /* 0x000ea40000000800 */
[----:B------:R-:W-:Y:S02]  /*5f90*/  FADD.FTZ R33, R33, R34 ;  /* 0x0000002221217221 */ /* 0x000fe40000010000 */
[----:B------:R-:W-:Y:S01]  /*5fa0*/  MUFU.EX2 R38, R51 ;  /* 0x0000003300267308 */ /* 0x000fe20000000800 */
[----:B----4-:R-:W-:-:S03]  /*5fb0*/  F2FP.F16.F32.PACK_AB R8, R117, R46 ;  /* 0x0000002e7508723e */ /* 0x010fc600000000ff */
[----:B------:R-:W4:Y:S01]  /*5fc0*/  MUFU.EX2 R39, R43 ;  /* 0x0000002b00277308 */ /* 0x000f220000000800 */
[----:B-1----:R-:W-:Y:S02]  /*5fd0*/  F2FP.F16.F32.PACK_AB R10, R45, R44 ;  /* 0x0000002c2d0a723e */ /* 0x002fe400000000ff */
[----:B--2---:R-:W-:-:S07]  /*5fe0*/  F2FP.F16.F32.PACK_AB R11, R42, R37 ;  /* 0x000000252a0b723e */ /* 0x004fce00000000ff */
[C---:B------:R-:W-:Y:S08]  /*5ff0*/  HMMA.16816.F32 R68, R8.reuse, R24, R68 ;  /* 0x000000180844723c */ /* 0x040ff00000001844 */
[C---:B------:R-:W-:Y:S01]  /*6000*/  HMMA.16816.F32 R72, R8.reuse, R26, R72 ;  /* 0x0000001a0848723c */ /* 0x040fe20000001848 */
[----:B------:R-:W1:Y:S07]  /*6010*/  LDSM.16.MT88.4 R24, [R168+0xe800] ;  /* 0x00e80000a818783b */ /* 0x000e6e0000004200 */
[C---:B------:R-:W-:Y:S08]  /*6020*/  HMMA.16816.F32 R112, R8.reuse, R12, R112 ;  /* 0x0000000c0870723c */ /* 0x040ff00000001870 */
[C---:B------:R-:W-:Y:S01]  /*6030*/  HMMA.16816.F32 R108, R8.reuse, R14, R108 ;  /* 0x0000000e086c723c */ /* 0x040fe2000000186c */
[----:B------:R-:W2:Y:S07]  /*6040*/  LDSM.16.MT88.4 R12, [R170+0xe800] ;  /* 0x00e80000aa0c783b */ /* 0x000eae0000004200 */
[----:B---3--:R-:W-:Y:S01]  /*6050*/  HMMA.16816.F32 R76, R8, R20, R76 ;  /* 0x00000014084c723c */ /* 0x008fe2000000184c */
[----:B------:R-:W-:-:S02]  /*6060*/  FADD.FTZ R20, R36, R47 ;  /* 0x0000002f24147221 */ /* 0x000fc40000010000 */
[----:B------:R-:W3:Y:S02]  /*6070*/  MUFU.EX2 R36, R41 ;  /* 0x0000002900247308 */ /* 0x000ee40000000800 */
[----:B------:R-:W-:-:S03]  /*6080*/  FADD.FTZ R31, R31, R20 ;  /* 0x000000141f1f7221 */ /* 0x000fc60000010000 */
[C---:B------:R-:W-:Y:S01]  /*6090*/  HMMA.16816.F32 R80, R8.reuse, R22, R80 ;  /* 0x000000160850723c */ /* 0x040fe20000001850 */
[----:B------:R-:W3:Y:S07]  /*60a0*/  LDSM.16.MT88.4 R20, [R170+0xcc00] ;  /* 0x00cc0000aa14783b */ /* 0x000eee0000004200 */
[C---:B-----5:R-:W-:Y:S08]  /*60b0*/  HMMA.16816.F32 R84, R8.reuse, R16, R84 ;  /* 0x000000100854723c */ /* 0x060ff00000001854 */
[----:B-1----:R-:W-:Y:S01]  /*60c0*/  HMMA.16816.F32 R100, R8, R24, R100 ;  /* 0x000000180864723c */ /* 0x002fe20000001864 */
[----:B------:R-:W-:Y:S01]  /*60d0*/  FADD.FTZ R24, R32, R31 ;  /* 0x0000001f20187221 */ /* 0x000fe20000010000 */
[----:B------:R-:W1:Y:S03]  /*60e0*/  MUFU.EX2 R25, R64 ;  /* 0x0000004000197308 */ /* 0x000e660000000800 */
[----:B------:R-:W-:-:S03]  /*60f0*/  FADD.FTZ R24, R29, R24 ;  /* 0x000000181d187221 */ /* 0x000fc60000010000 */
[----:B------:R-:W-:Y:S01]  /*6100*/  HMMA.16816.F32 R104, R8, R26, R104 ;  /* 0x0000001a0868723c */ /* 0x000fe20000001868 */
[----:B------:R-:W-:Y:S01]  /*6110*/  FADD.FTZ R27, R30, R33 ;  /* 0x000000211e1b7221 */ /* 0x000fe20000010000 */
[----:B------:R-:W-:-:S03]  /*6120*/  FADD.FTZ R5, R5, R24 ;  /* 0x0000001805057221 */ /* 0x000fc60000010000 */
[----:B------:R-:W-:Y:S01]  /*6130*/  FADD.FTZ R24, R28, R27 ;  /* 0x0000001b1c187221 */ /* 0x000fe20000010000 */
[----:B------:R-:W-:Y:S02]  /*6140*/  FADD.FTZ R4, R4, R5 ;  /* 0x0000000504047221 */ /* 0x000fe40000010000 */
[----:B------:R-:W-:Y:S01]  /*6150*/  HMMA.16816.F32 R88, R8, R18, R88 ;  /* 0x000000120858723c */ /* 0x000fe20000001858 */
[----:B------:R-:W5:Y:S01]  /*6160*/  LDSM.16.MT88.4 R16, [R170+0xac00] ;  /* 0x00ac0000aa10783b */ /* 0x000f620000004200 */
[----:B------:R-:W-:Y:S01]  /*6170*/  FADD.FTZ R24, R7, R24 ;  /* 0x0000001807187221 */ /* 0x000fe20000010000 */
[----:B------:R-:W-:-:S03]  /*6180*/  FADD.FTZ R57, R57, R4 ;  /* 0x0000000439397221 */ /* 0x000fc60000010000 */
[----:B------:R-:W-:Y:S01]  /*6190*/  FADD.FTZ R59, R59, R24 ;  /* 0x000000183b3b7221 */ /* 0x000fe20000010000 */
[----:B------:R-:W-:Y:S01]  /*61a0*/  FADD.FTZ R56, R56, R57 ;  /* 0x0000003938387221 */ /* 0x000fe20000010000 */
[----:B--2---:R-:W-:Y:S02]  /*61b0*/  HMMA.16816.F32 R92, R8, R12, R92 ;  /* 0x0000000c085c723c */ /* 0x004fe4000000185c */
[----:B------:R-:W-:Y:S01]  /*61c0*/  FADD.FTZ R58, R58, R59 ;  /* 0x0000003b3a3a7221 */ /* 0x000fe20000010000 */
[----:B------:R-:W-:-:S03]  /*61d0*/  FADD.FTZ R5, R53, R56 ;  /* 0x0000003835057221 */ /* 0x000fc60000010000 */
[----:B------:R-:W-:Y:S01]  /*61e0*/  FADD.FTZ R7, R55, R58 ;  /* 0x0000003a37077221 */ /* 0x000fe20000010000 */
[----:B------:R-:W-:Y:S01]  /*61f0*/  FADD.FTZ R5, R52, R5 ;  /* 0x0000000534057221 */ /* 0x000fe20000010000 */
[----:B------:R-:W-:Y:S01]  /*6200*/  HMMA.16816.F32 R96, R8, R14, R96 ;  /* 0x0000000e0860723c */ /* 0x000fe20000001860 */
[----:B------:R-:W2:Y:S01]  /*6210*/  LDSM.16.MT88.4 R12, [R168+0xac00] ;  /* 0x00ac0000a80c783b */ /* 0x000ea20000004200 */
[----:B------:R-:W-:Y:S01]  /*6220*/  FADD.FTZ R7, R54, R7 ;  /* 0x0000000736077221 */ /* 0x000fe20000010000 */
[----:B------:R-:W-:Y:S01]  /*6230*/  FADD.FTZ R134, R134, R5 ;  /* 0x0000000586867221 */ /* 0x000fe20000010000 */
[----:B----4-:R-:W-:Y:S02]  /*6240*/  F2FP.F16.F32.PACK_AB R8, R39, R38 ;  /* 0x000000262708723e */ /* 0x010fe400000000ff */
[----:B------:R-:W-:Y:S01]  /*6250*/  FADD.FTZ R136, R136, R7 ;  /* 0x0000000788887221 */ /* 0x000fe20000010000 */
[----:B------:R-:W-:Y:S01]  /*6260*/  FADD.FTZ R133, R133, R134 ;  /* 0x0000008685857221 */ /* 0x000fe20000010000 */
[----:B------:R-:W-:-:S02]  /*6270*/  F2FP.F16.F32.PACK_AB R9, R67, R118 ;  /* 0x000000764309723e */ /* 0x000fc400000000ff */
[----:B------:R-:W-:Y:S01]  /*6280*/  FADD.FTZ R135, R135, R136 ;  /* 0x0000008887877221 */ /* 0x000fe20000010000 */
[----:B------:R-:W-:Y:S01]  /*6290*/  FADD.FTZ R130, R130, R133 ;  /* 0x0000008582827221 */ /* 0x000fe20000010000 */
[----:B---3--:R-:W-:Y:S02]  /*62a0*/  F2FP.F16.F32.PACK_AB R10, R203, R36 ;  /* 0x00000024cb0a723e */ /* 0x008fe400000000ff */
[----:B------:R-:W-:Y:S01]  /*62b0*/  FADD.FTZ R4, R132, R135 ;  /* 0x0000008784047221 */ /* 0x000fe20000010000 */
[----:B-1----:R-:W-:Y:S01]  /*62c0*/  F2FP.F16.F32.PACK_AB R11, R25, R66 ;  /* 0x00000042190b723e */ /* 0x002fe200000000ff */
[----:B------:R-:W-:Y:S02]  /*62d0*/  FADD.FTZ R129, R129, R130 ;  /* 0x0000008281817221 */ /* 0x000fe40000010000 */
[----:B------:R-:W-:Y:S02]  /*62e0*/  FADD.FTZ R4, R131, R4 ;  /* 0x0000000483047221 */ /* 0x000fe40000010000 */
[----:B------:R-:W-:-:S02]  /*62f0*/  FADD.FTZ R62, R62, R129 ;  /* 0x000000813e3e7221 */ /* 0x000fc40000010000 */
[----:B------:R-:W-:Y:S01]  /*6300*/  HMMA.16816.F32 R76, R8, R20, R76 ;  /* 0x00000014084c723c */ /* 0x000fe2000000184c */
[----:B------:R-:W-:Y:S01]  /*6310*/  FADD.FTZ R63, R63, R4 ;  /* 0x000000043f3f7221 */ /* 0x000fe20000010000 */
[----:B------:R-:W-:-:S03]  /*6320*/  FADD.FTZ R125, R125, R62 ;  /* 0x0000003e7d7d7221 */ /* 0x000fc60000010000 */
[----:B------:R-:W-:Y:S01]  /*6330*/  FADD.FTZ R138, R138, R63 ;  /* 0x0000003f8a8a7221 */ /* 0x000fe20000010000 */
        /* <DEDUP_REMOVED lines=27> */
[----:B------:R-:W-:Y:S02]  /*64f0*/  FADD.FTZ R203, R203, R36 ;  /* 0x00000024cbcb7221 */ /* 0x000fe40000010000 */
[C---:B-1----:R-:W-:Y:S08]  /*6500*/  HMMA.16816.F32 R84, R8.reuse, R16, R84 ;  /* 0x000000100854723c */ /* 0x042ff00000001854 */
[C---:B------:R-:W-:Y:S08]  /*6510*/  HMMA.16816.F32 R88, R8.reuse, R18, R88 ;  /* 0x000000120858723c */ /* 0x040ff00000001858 */
[C---:B--2---:R-:W-:Y:S08]  /*6520*/  HMMA.16816.F32 R92, R8.reuse, R12, R92 ;  /* 0x0000000c085c723c */ /* 0x044ff0000000185c */
[C---:B------:R-:W-:Y:S08]  /*6530*/  HMMA.16816.F32 R96, R8.reuse, R14, R96 ;  /* 0x0000000e0860723c */ /* 0x040ff00000001860 */
[C---:B---3--:R-:W-:Y:S08]  /*6540*/  HMMA.16816.F32 R100, R8.reuse, R20, R100 ;  /* 0x000000140864723c */ /* 0x048ff00000001864 */
[----:B------:R-:W-:Y:S01]  /*6550*/  HMMA.16816.F32 R104, R8, R22, R104 ;  /* 0x000000160868723c */ /* 0x000fe20000001868 */
[----:B------:R-:W-:-:S04]  /*6560*/  NOP ;  /* 0x0000000000007918 */ /* 0x000fc80000000000 */
[----:B------:R-:W-:-:S15]  /*6570*/  @!P4 BRA `(.L_x_640) ;  /* 0x0000003800acc947 */ /* 0x000fde0003800000 */
[----:B------:R-:W-:Y:S01]  /*6580*/  ISETP.NE.U32.AND P3, PT, R198, RZ, PT ;  /* 0x000000ffc600720c */ /* 0x000fe20003f65070 */
[----:B------:R-:W-:Y:S01]  /*6590*/  IMAD.MOV.U32 R121, RZ, RZ, R0 ;  /* 0x000000ffff797224 */ /* 0x000fe200078e0000 */
[C---:B------:R-:W-:Y:S01]  /*65a0*/  IADD3 R200, PT, PT, -R6.reuse, 0x1, RZ ;  /* 0x0000000106c87810 */ /* 0x040fe20007ffe1ff */
[----:B------:R-:W-:Y:S01]  /*65b0*/  IMAD.MOV.U32 R119, RZ, RZ, R116 ;  /* 0x000000ffff777224 */ /* 0x000fe200078e0074 */
[----:B------:R-:W-:Y:S01]  /*65c0*/  ISETP.NE.AND.EX P3, PT, R199, RZ, PT, P3 ;  /* 0x000000ffc700720c */ /* 0x000fe20003f65330 */
[----:B------:R-:W-:-:S12]  /*65d0*/  VIADD R201, R6, 0xfffffffe ;  /* 0xfffffffe06c97836 */ /* 0x000fd80000000000 */
.L_x_647:
[-C--:B------:R-:W-:Y:S01]  /*65e0*/  ISETP.GE.AND P2, PT, R194, R190.reuse, PT ;  /* 0x000000bec200720c */ /* 0x080fe20003f46270 */
[----:B------:R-:W-:Y:S04]  /*65f0*/  DEPBAR.LE SB0, 0x0 ;  /* 0x000080000000791a */ /* 0x000fe80000000000 */
[----:B------:R-:W-:Y:S05]  /*6600*/  WARPSYNC.ALL ;  /* 0x0000000000007948 */ /* 0x000fea0003800000 */
[----:B------:R-:W-:Y:S01]  /*6610*/  BAR.SYNC.DEFER_BLOCKING 0x0 ;  /* 0x0000000000007b1d */ /* 0x000fe20000010000 */
[----:B------:R-:W-:Y:S01]  /*6620*/  @!P3 IMAD.MOV.U32 R5, RZ, RZ, RZ ;  /* 0x000000ffff05b224 */ /* 0x000fe200078e00ff */
[----:B------:R-:W-:Y:S01]  /*6630*/  ISETP.GE.AND P1, PT, R180, R190, PT ;  /* 0x000000beb400720c */ /* 0x000fe20003f26270 */
[----:B------:R-:W-:Y:S02]  /*6640*/  IMAD.MOV.U32 R4, RZ, RZ, R184 ;  /* 0x000000ffff047224 */ /* 0x000fe400078e00b8 */
[----:B------:R-:W-:Y:S01]  /*6650*/  IMAD.MOV.U32 R0, RZ, RZ, R185 ;  /* 0x000000ffff007224 */ /* 0x000fe200078e00b9 */
[----:B------:R-:W-:Y:S01]  /*6660*/  @!P3 IADD3 R5, P0, PT, RZ, -R5, RZ ;  /* 0x80000005ff05b210 */ /* 0x000fe20007f1e0ff */
[----:B------:R-:W-:Y:S01]  /*6670*/  IMAD.SHL.U32 R117, R176, 0x40, RZ ;  /* 0x00000040b0757824 */ /* 0x000fe200078e00ff */
[----:B------:R-:W2:Y:S01]  /*6680*/  @!P3 LD.E R6, desc[UR4][R2.64+0x40] ;  /* 0x000040040206b980 */ /* 0x000ea2000c101900 */
[----:B------:R-:W-:Y:S01]  /*6690*/  BSSY.RECONVERGENT B0, `(.L_x_641) ;  /* 0x0000045000007945 */ /* 0x000fe20003800200 */
[----:B--2---:R-:W-:Y:S04]  /*66a0*/  @!P3 IMAD.SHL.U32 R6, R6, 0x80, RZ ;  /* 0x000000800606b824 */ /* 0x004fe800078e00ff */
[----:B------:R-:W-:Y:S05]  /*66b0*/  @!P3 IMAD.X R6, RZ, RZ, ~R6, P0 ;  /* 0x000000ffff06b224 */ /* 0x000fea00000e0e06 */
[----:B------:R-:W-:Y:S04]  /*66c0*/  @!P3 SHF.R.S64 R5, R5, 0x1f, R6 ;  /* 0x0000001f0505b819 */ /* 0x000fe80000001006 */
[----:B------:R-:W-:Y:S04]  /*66d0*/  @!P3 IADD3 R184, P0, PT, R184, R5, RZ ;  /* 0x00000005b8b8b210 */ /* 0x000fe80007f1e0ff */
[----:B------:R-:W-:Y:S01]  /*66e0*/  @!P3 LEA.HI.X.SX32 R185, R6, R185, 0x1, P0 ;  /* 0x000000b906b9b211 */ /* 0x000fe200000f0eff */
[----:B------:R-:W-:Y:S08]  /*66f0*/  @!P3 BRA `(.L_x_642) ;  /* 0x0000000000f8b947 */ /* 0x000ff00003800000 */
        /* <DEDUP_REMOVED lines=16> */
[----:B------:R-:W-:Y:S01]  /*6800*/  LOP3.LUT R5, R5, R12, RZ, 0x3c, !PT ;  /* 0x0000000c05057212 */ /* 0x000fe200078e3cff */
[----:B------:R-:W-:Y:S06]  /*6810*/  IMAD.HI.U32 R11, R11, R13, R10 ;  /* 0x0000000d0b0b7227 */ /* 0x000fec00078e000a */
        /* <DEDUP_REMOVED lines=11> */
[-C--:B------:R-:W-:Y:S02]  /*68d0*/  LOP3.LUT R6, R189, R12.reuse, RZ, 0x3c, !PT ;  /* 0x0000000cbd067212 */ /* 0x080fe400078e3cff */
[----:B------:R-:W-:Y:S02]  /*68e0*/  ISETP.GE.U32.AND P6, PT, R8, R9, PT ;  /* 0x000000090800720c */ /* 0x000fe40003fc6070 */
[----:B------:R-:W-:Y:S02]  /*68f0*/  ISETP.GE.AND P0, PT, R5, RZ, PT ;  /* 0x000000ff0500720c */ /* 0x000fe40003f06270 */
[----:B------:R-:W-:Y:S02]  /*6900*/  ISETP.GE.AND P4, PT, R6, RZ, PT ;  /* 0x000000ff0600720c */ /* 0x000fe40003f86270 */
[----:B------:R-:W-:Y:S03]  /*6910*/  LOP3.LUT R5, RZ, R12, RZ, 0x33, !PT ;  /* 0x0000000cff057212 */ /* 0x000fe600078e33ff */
[----:B------:R-:W-:Y:S01]  /*6920*/  @P5 VIADD R10, R10, 0x1 ;  /* 0x000000010a0a5836 */ /* 0x000fe20000000000 */
[C---:B------:R-:W-:Y:S03]  /*6930*/  ISETP.NE.AND P5, PT, R12.reuse, RZ, PT ;  /* 0x000000ff0c00720c */ /* 0x040fe60003fa5270 */
        /* <DEDUP_REMOVED lines=26> */
.L_x_642:
[----:B------:R-:W-:Y:S05]  /*6ae0*/  BSYNC.RECONVERGENT B0 ;  /* 0x0000000000007941 */ /* 0x000fea0003800200 */
.L_x_641:
[----:B------:R-:W-:Y:S01]  /*6af0*/  @!PT LDS RZ, [RZ] ;  /* 0x00000000fffff984 */ /* 0x000fe20000000800 */
[----:B------:R-:W-:Y:S01]  /*6b00*/  @!PT LDS RZ, [RZ] ;  /* 0x00000000fffff984 */ /* 0x000fe20000000800 */
[----:B------:R-:W-:Y:S01]  /*6b10*/  @!PT LDS RZ, [RZ] ;  /* 0x00000000fffff984 */ /* 0x000fe20000000800 */
[----:B------:R1:W-:Y:S01]  /*6b20*/  @!P2 LDGSTS.E.BYPASS.LTC128B.128 [R191+0x9000], desc[UR4][R184.64] ;  /* 0x09000000b8bfafae */ /* 0x0003e2000b981a04 */
[----:B------:R-:W-:Y:S01]  /*6b30*/  ISETP.GE.AND P0, PT, R179, R190, PT ;  /* 0x000000beb300720c */ /* 0x000fe20003f06270 */
[----:B------:R-:W-:Y:S01]  /*6b40*/  VIADD R200, R200, 0x1 ;  /* 0x00000001c8c87836 */ /* 0x000fe20000000000 */
[C---:B------:R-:W-:Y:S01]  /*6b50*/  IADD3 R122, P4, PT, R117.reuse, R184, RZ ;  /* 0x000000b8757a7210 */ /* 0x040fe20007f9e0ff */
[----:B------:R-:W-:Y:S01]  /*6b60*/  @P2 STS.128 [R191+0x9000], RZ ;  /* 0x009000ffbf002388 */ /* 0x000fe20000000c00 */
[----:B------:R-:W-:Y:S01]  /*6b70*/  SHF.L.U64.HI R0, R176, 0x6, R177 ;  /* 0x00000006b0007819 */ /* 0x000fe200000102b1 */
[----:B------:R-:W-:Y:S01]  /*6b80*/  BSSY.RECONVERGENT B1, `(.L_x_643) ;  /* 0x000016e000017945 */ /* 0x000fe20003800200 */
[C---:B------:R-:W-:Y:S01]  /*6b90*/  IADD3 R116, P5, PT, R117.reuse, R122, RZ ;  /* 0x0000007a75747210 */ /* 0x040fe20007fbe0ff */
[----:B------:R-:W-:Y:S01]  /*6ba0*/  @!PT LDS RZ, [RZ] ;  /* 0x00000000fffff984 */ /* 0x000fe20000000800 */
[----:B------:R-:W-:Y:S01]  /*6bb0*/  @!PT LDS RZ, [RZ] ;  /* 0x00000000fffff984 */ /* 0x000fe20000000800 */
[----:B------:R-:W-:Y:S01]  /*6bc0*/  @!PT LDS RZ, [RZ] ;  /* 0x00000000fffff984 */ /* 0x000fe20000000800 */
[----:B------:R1:W-:Y:S02]  /*6bd0*/  @!P1 LDGSTS.E.BYPASS.LTC128B.128 [R191+0xb000], desc[UR4][R184.64+0x40] ;  /* 0x0b000040b8bf9fae */ /* 0x0003e4000b981a04 */
[C---:B------:R-:W-:Y:S01]  /*6be0*/  IMAD.X R123, R0.reuse, 0x1, R185, P4 ;  /* 0x00000001007b7824 */ /* 0x040fe200020e06b9 */
[----:B------:R-:W-:Y:S01]  /*6bf0*/  IADD3 R204, P4, PT, R117, R116, RZ ;  /* 0x0000007475cc7210 */ /* 0x000fe20007f9e0ff */
[----:B------:R-:W-:Y:S02]  /*6c00*/  @P1 STS.128 [R191+0xb000], RZ ;  /* 0x00b000ffbf001388 */ /* 0x000fe40000000c00 */
[C---:B------:R-:W-:Y:S02]  /*6c10*/  IMAD.X R117, R0.reuse, 0x1, R123, P5 ;  /* 0x0000000100757824 */ /* 0x040fe400028e067b */
[----:B------:R-:W-:Y:S01]  /*6c20*/  @!PT LDS RZ, [RZ] ;  /* 0x00000000fffff984 */ /* 0x000fe20000000800 */
[----:B------:R-:W-:Y:S01]  /*6c30*/  @!PT LDS RZ, [RZ] ;  /* 0x00000000fffff984 */ /* 0x000fe20000000800 */
[----:B------:R-:W-:Y:S01]  /*6c40*/  @!PT LDS RZ, [RZ] ;  /* 0x00000000fffff984 */ /* 0x000fe20000000800 */
[----:B------:R1:W-:Y:S02]  /*6c50*/  @!P0 LDGSTS.E.BYPASS.LTC128B.128 [R191+0xd000], desc[UR4][R184.64+0x80] ;  /* 0x0d000080b8bf8fae */ /* 0x0003e4000b981a04 */
[----:B------:R-:W-:Y:S01]  /*6c60*/  IMAD.X R205, R0, 0x1, R117, P4 ;  /* 0x0000000100cd7824 */ /* 0x000fe200020e0675 */
[----:B------:R-:W-:Y:S01]  /*6c70*/  ISETP.NE.AND P4, PT, R200, RZ, PT ;  /* 0x000000ffc800720c */ /* 0x000fe20003f85270 */
[----:B------:R-:W-:Y:S04]  /*6c80*/  @P0 STS.128 [R191+0xd000], RZ ;  /* 0x00d000ffbf000388 */ /* 0x000fe80000000c00 */
[----:B------:R-:W-:Y:S01]  /*6c90*/  @!PT LDS RZ, [RZ] ;  /* 0x00000000fffff984 */ /* 0x000fe20000000800 */
[----:B------:R-:W-:Y:S01]  /*6ca0*/  @!PT LDS RZ, [RZ] ;  /* 0x00000000fffff984 */ /* 0x000fe20000000800 */
[----:B------:R-:W-:Y:S01]  /*6cb0*/  @!PT LDS RZ, [RZ] ;  /* 0x00000000fffff984 */ /* 0x000fe20000000800 */
[----:B------:R1:W-:Y:S04]  /*6cc0*/  @!P2 LDGSTS.E.BYPASS.LTC128B.128 [R191+0x9800], desc[UR4][R122.64] ;  /* 0x098000007abfafae */ /* 0x0003e8000b981a04 */
        /* <DEDUP_REMOVED lines=41> */
[----:B------:R-:W-:Y:S04]  /*6f60*/  LDSM.16.M88.4 R124, [R173] ;  /* 0x00000000ad7c783b */ /* 0x000fe80000000200 */
[----:B------:R-:W2:Y:S04]  /*6f70*/  LDSM.16.M88.4 R128, [R172+0x3000] ;  /* 0x00300000ac80783b */ /* 0x000ea80000000200 */
[----:B------:R-:W3:Y:S04]  /*6f80*/  LDSM.16.M88.4 R132, [R172+0x3400] ;  /* 0x00340000ac84783b */ /* 0x000ee80000000200 */
[----:B------:R-:W4:Y:S04]  /*6f90*/  LDSM.16.M88.4 R136, [R172+0x3800] ;  /* 0x00380000ac88783b */ /* 0x000f280000000200 */
[----:B------:R-:W0:Y:S04]  /*6fa0*/  LDGDEPBAR ;  /* 0x00000000000079af */ /* 0x000e280000000000 */
[----:B------:R-:W5:Y:S04]  /*6fb0*/  LDSM.16.M88.4 R140, [R172+0x3c00] ;  /* 0x003c0000ac8c783b */ /* 0x000f680000000200 */
[----:B------:R-:W1:Y:S04]  /*6fc0*/  LDSM.16.M88.4 R144, [R172+0x4000] ;  /* 0x00400000ac90783b */ /* 0x000e680000000200 */
[----:B------:R-:W1:Y:S04]  /*6fd0*/  LDSM.16.M88.4 R148, [R172+0x4400] ;  /* 0x00440000ac94783b */ /* 0x000e680000000200 */
[----:B------:R-:W1:Y:S04]  /*6fe0*/  LDSM.16.M88.4 R152, [R172+0x4800] ;  /* 0x00480000ac98783b */ /* 0x000e680000000200 */
[----:B------:R-:W1:Y:S04]  /*6ff0*/  LDSM.16.M88.4 R156, [R172+0x4c00] ;  /* 0x004c0000ac9c783b */ /* 0x000e680000000200 */
[----:B------:R-:W-:Y:S01]  /*7000*/  LDSM.16.M88.4 R160, [R171] ;  /* 0x00000000aba0783b */ /* 0x000fe20000000200 */
[C---:B--2---:R-:W-:Y:S03]  /*7010*/  HMMA.16816.F32 R4, R124.reuse, R128, RZ ;  /* 0x000000807c04723c */ /* 0x044fe600000018ff */
[----:B------:R-:W2:Y:S05]  /*7020*/  LDSM.16.M88.4 R164, [R169+0x3000] ;  /* 0x00300000a9a4783b */ /* 0x000eaa0000000200 */
[C---:B------:R-:W-:Y:S01]  /*7030*/  HMMA.16816.F32 R8, R124.reuse, R130, RZ ;  /* 0x000000827c08723c */ /* 0x040fe200000018ff */
[----:B------:R-:W-:Y:S07]  /*7040*/  LDSM.16.M88.4 R128, [R169+0x3800] ;  /* 0x00380000a980783b */ /* 0x000fee0000000200 */
[C---:B---3--:R-:W-:Y:S08]  /*7050*/  HMMA.16816.F32 R12, R124.reuse, R132, RZ ;  /* 0x000000847c0c723c */ /* 0x048ff000000018ff */
[C---:B------:R-:W-:Y:S01]  /*7060*/  HMMA.16816.F32 R16, R124.reuse, R134, RZ ;  /* 0x000000867c10723c */ /* 0x040fe200000018ff */
[----:B------:R-:W-:Y:S07]  /*7070*/  LDSM.16.M88.4 R132, [R172+0x5400] ;  /* 0x00540000ac84783b */ /* 0x000fee0000000200 */
        /* <DEDUP_REMOVED lines=15> */
[C---:B-1----:R-:W-:Y:S08]  /*7170*/  HMMA.16816.F32 R12, R160.reuse, R124, R12 ;  /* 0x0000007ca00c723c */ /* 0x042ff0000000180c */
[C---:B------:R-:W-:Y:S01]  /*7180*/  HMMA.16816.F32 R16, R160.reuse, R126, R16 ;  /* 0x0000007ea010723c */ /* 0x040fe20000001810 */
[----:B------:R-:W1:Y:S07]  /*7190*/  LDSM.16.M88.4 R124, [R169+0x3c00] ;  /* 0x003c0000a97c783b */ /* 0x000e6e0000000200 */
[C---:B------:R-:W-:Y:S08]  /*71a0*/  HMMA.16816.F32 R20, R160.reuse, R128, R20 ;  /* 0x00000080a014723c */ /* 0x040ff00000001814 */
[C---:B------:R-:W-:Y:S01]  /*71b0*/  HMMA.16816.F32 R24, R160.reuse, R130, R24 ;  /* 0x00000082a018723c */ /* 0x040fe20000001818 */
        /* <DEDUP_REMOVED lines=10> */
[C---:B--2---:R-:W-:Y:S08]  /*7260*/  HMMA.16816.F32 R52, R160.reuse, R128, R52 ;  /* 0x00000080a034723c */ /* 0x044ff00000001834 */
[C---:B------:R-:W-:Y:S01]  /*7270*/  HMMA.16816.F32 R56, R160.reuse, R130, R56 ;  /* 0x00000082a038723c */ /* 0x040fe20000001838 */
[----:B------:R-:W-:Y:S07]  /*7280*/  LDSM.16.M88.4 R128, [R173+0x1000] ;  /* 0x00100000ad80783b */ /* 0x000fee0000000200 */
[C---:B-1----:R-:W-:Y:S08]  /*7290*/  HMMA.16816.F32 R60, R160.reuse, R124, R60 ;  /* 0x0000007ca03c723c */ /* 0x042ff0000000183c */
[----:B------:R-:W-:Y:S01]  /*72a0*/  HMMA.16816.F32 R64, R160, R126, R64 ;  /* 0x0000007ea040723c */ /* 0x000fe20000001840 */
[----:B------:R-:W1:Y:S07]  /*72b0*/  LDSM.16.M88.4 R124, [R172+0x5000] ;  /* 0x00500000ac7c783b */ /* 0x000e6e0000000200 */
        /* <DEDUP_REMOVED lines=20> */
[----:B------:R-:W-:Y:S07]  /*7400*/  LDSM.16.M88.4 R124, [R171+0x1000] ;  /* 0x00100000ab7c783b */ /* 0x000fee0000000200 */
[C---:B--2---:R-:W-:Y:S08]  /*7410*/  HMMA.16816.F32 R60, R128.reuse, R132, R60 ;  /* 0x00000084803c723c */ /* 0x044ff0000000183c */
[----:B------:R-:W-:Y:S01]  /*7420*/  HMMA.16816.F32 R64, R128, R134, R64 ;  /* 0x000000868040723c */ /* 0x000fe20000001840 */
[----:B------:R-:W1:Y:S04]  /*7430*/  LDSM.16.M88.4 R128, [R169+0x5000] ;  /* 0x00500000a980783b */ /* 0x000e680000000200 */
[----:B------:R-:W2:Y:S03]  /*7440*/  LDSM.16.M88.4 R132, [R169+0x5400] ;  /* 0x00540000a984783b */ /* 0x000ea60000000200 */
        /* <DEDUP_REMOVED lines=90> */
[----:B------:R-:W2:Y:S01]  /*79f0*/  LD.E R125, desc[UR4][R2.64+0x170] ;  /* 0x00017004027d7980 */ /* 0x000ea2000c101900 */
[----:B------:R-:W-:Y:S03]  /*7a00*/  VIADD R116, R189, 0xffffff80 ;  /* 0xffffff80bd747836 */ /* 0x000fe60000000000 */
[----:B------:R-:W3:Y:S06]  /*7a10*/  LD.E.64 R128, desc[UR4][R2.64+0x38] ;  /* 0x0000380402807980 */ /* 0x000eec000c101b00 */
[----:B------:R-:W4:Y:S01]  /*7a20*/  LD.E.64 R130, desc[UR4][R2.64+0x20] ;  /* 0x0000200402827980 */ /* 0x000f22000c101b00 */
[-C--:B--2---:R-:W-:Y:S02]  /*7a30*/  IABS R120, R125.reuse ;  /* 0x0000007d00787213 */ /* 0x084fe40000000000 */
[-C--:B------:R-:W-:Y:S02]  /*7a40*/  IABS R118, R125.reuse ;  /* 0x0000007d00767213 */ /* 0x080fe40000000000 */
[----:B------:R-:W1:Y:S03]  /*7a50*/  I2F.RP R0, R120 ;  /* 0x0000007800007306 */ /* 0x000e660000209400 */
[----:B------:R-:W-:Y:S07]  /*7a60*/  IMAD.MOV R118, RZ, RZ, -R118 ;  /* 0x000000ffff767224 */ /* 0x000fee00078e0a76 */
[----:B-1----:R-:W1:Y:S02]  /*7a70*/  MUFU.RCP R0, R0 ;  /* 0x0000000000007308 */ /* 0x002e640000001000 */
[----:B-1----:R-:W-:Y:S01]  /*7a80*/  VIADD R126, R0, 0xffffffe ;  /* 0x0ffffffe007e7836 */ /* 0x002fe20000000000 */
[----:B------:R-:W-:Y:S02]  /*7a90*/  IABS R0, R116 ;  /* 0x0000007400007213 */ /* 0x000fe40000000000 */
[----:B------:R-:W-:Y:S05]  /*7aa0*/  LOP3.LUT R116, R116, R125, RZ, 0x3c, !PT ;  /* 0x0000007d74747212 */ /* 0x000fea00078e3cff */
[----:B------:R-:W1:Y:S02]  /*7ab0*/  F2I.FTZ.U32.TRUNC.NTZ R127, R126 ;  /* 0x0000007e007f7305 */ /* 0x000e64000021f000 */
[--C-:B-1----:R-:W-:Y:S01]  /*7ac0*/  IMAD.MOV R117, RZ, RZ, -R127.reuse ;  /* 0x000000ffff757224 */ /* 0x102fe200078e0a7f */
[----:B------:R-:W-:Y:S03]  /*7ad0*/  MOV R126, RZ ;  /* 0x000000ff007e7202 */ /* 0x000fe60000000f00 */
[----:B------:R-:W-:Y:S01]  /*7ae0*/  IMAD R124, R117, R120, RZ ;  /* 0x00000078757c7224 */ /* 0x000fe200078e02ff */
[----:B------:R-:W-:Y:S02]  /*7af0*/  IABS R117, R123 ;  /* 0x0000007b00757213 */ /* 0x000fe40000000000 */
[----:B------:R-:W-:Y:S01]  /*7b00*/  LOP3.LUT R123, R123, R125, RZ, 0x3c, !PT ;  /* 0x0000007d7b7b7212 */ /* 0x000fe200078e3cff */
[----:B------:R-:W-:Y:S06]  /*7b10*/  IMAD.HI.U32 R124, R127, R124, R126 ;  /* 0x0000007c7f7c7227 */ /* 0x000fec00078e007e */
[----:B------:R-:W-:Y:S04]  /*7b20*/  IMAD.HI.U32 R122, R124, R117, RZ ;  /* 0x000000757c7a7227 */ /* 0x000fe800078e00ff */
[----:B------:R-:W-:Y:S02]  /*7b30*/  IMAD R117, R122, R118, R117 ;  /* 0x000000767a757224 */ /* 0x000fe400078e0275 */
[----:B------:R-:W-:Y:S03]  /*7b40*/  IMAD.HI.U32 R127, R124, R0, RZ ;  /* 0x000000007c7f7227 */ /* 0x000fe600078e00ff */
[C---:B------:R-:W-:Y:S01]  /*7b50*/  ISETP.GT.U32.AND P6, PT, R120.reuse, R117, PT ;  /* 0x000000757800720c */ /* 0x040fe20003fc4070 */
[----:B------:R-:W-:Y:S05]  /*7b60*/  IMAD R0, R127, R118, R0 ;  /* 0x000000767f007224 */ /* 0x000fea00078e0200 */
[----:B------:R-:W-:Y:S07]  /*7b70*/  ISETP.GT.U32.AND P4, PT, R120, R0, PT ;  /* 0x000000007800720c */ /* 0x000fee0003f84070 */
[----:B------:R-:W-:Y:S02]  /*7b80*/  @!P6 IMAD.IADD R117, R117, 0x1, -R120 ;  /* 0x000000017575e824 */ /* 0x000fe400078e0a78 */
[----:B------:R-:W-:Y:S03]  /*7b90*/  @!P6 VIADD R122, R122, 0x1 ;  /* 0x000000017a7ae836 */ /* 0x000fe60000000000 */
[-C--:B------:R-:W-:Y:S01]  /*7ba0*/  ISETP.GE.U32.AND P5, PT, R117, R120.reuse, PT ;  /* 0x000000787500720c */ /* 0x080fe20003fa6070 */
[----:B------:R-:W-:Y:S01]  /*7bb0*/  @!P4 VIADD R127, R127, 0x1 ;  /* 0x000000017f7fc836 */ /* 0x000fe20000000000 */
[-C--:B------:R-:W-:Y:S02]  /*7bc0*/  @!P4 IADD3 R0, PT, PT, R0, -R120.reuse, RZ ;  /* 0x800000780000c210 */ /* 0x080fe40007ffe0ff */
[----:B------:R-:W-:Y:S02]  /*7bd0*/  ISETP.GE.AND P4, PT, R123, RZ, PT ;  /* 0x000000ff7b00720c */ /* 0x000fe40003f86270 */
[----:B------:R-:W-:Y:S02]  /*7be0*/  ISETP.GE.U32.AND P6, PT, R0, R120, PT ;  /* 0x000000780000720c */ /* 0x000fe40003fc6070 */
[----:B------:R-:W-:Y:S05]  /*7bf0*/  LOP3.LUT R0, RZ, R125, RZ, 0x33, !PT ;  /* 0x0000007dff007212 */ /* 0x000fea00078e33ff */
[----:B------:R-:W-:Y:S02]  /*7c00*/  @P5 IADD3 R122, PT, PT, R122, 0x1, RZ ;  /* 0x000000017a7a5810 */ /* 0x000fe40007ffe0ff */
[----:B------:R-:W-:Y:S03]  /*7c10*/  ISETP.GE.AND P5, PT, R116, RZ, PT ;  /* 0x000000ff7400720c */ /* 0x000fe60003fa6270 */
[----:B------:R-:W-:Y:S02]  /*7c20*/  @!P4 IMAD.MOV R122, RZ, RZ, -R122 ;  /* 0x000000ffff7ac224 */ /* 0x000fe400078e0a7a */
[----:B------:R-:W-:Y:S01]  /*7c30*/  @P6 VIADD R127, R127, 0x1 ;  /* 0x000000017f7f6836 */ /* 0x000fe20000000000 */
[----:B------:R-:W-:Y:S04]  /*7c40*/  ISETP.NE.AND P6, PT, R125, RZ, PT ;  /* 0x000000ff7d00720c */ /* 0x000fe80003fc5270 */
[C---:B------:R-:W-:Y:S03]  /*7c50*/  SEL R123, R0.reuse, R122, !P6 ;  /* 0x0000007a007b7207 */ /* 0x040fe60007000000 */
[----:B------:R-:W-:Y:S02]  /*7c60*/  @!P5 IADD3 R127, PT, PT, -R127, RZ, RZ ;  /* 0x000000ff7f7fd210 */ /* 0x000fe40007ffe1ff */
[CC--:B------:R-:W-:Y:S02]  /*7c70*/  LEA R134, P5, R123.reuse, R196.reuse, 0x2 ;  /* 0x000000c47b867211 */ /* 0x0c0fe400078a10ff */
[----:B------:R-:W-:Y:S02]  /*7c80*/  SEL R127, R0, R127, !P6 ;  /* 0x0000007f007f7207 */ /* 0x000fe40007000000 */
[-C--:B------:R-:W-:Y:S02]  /*7c90*/  LEA.HI.X.SX32 R135, R123, R197.reuse, 0x2, P5 ;  /* 0x000000c57b877211 */ /* 0x080fe400028f16ff */
[C---:B------:R-:W-:Y:S01]  /*7ca0*/  LEA R132, P4, R127.reuse, R196, 0x2 ;  /* 0x000000c47f847211 */ /* 0x040fe200078810ff */
[C---:B------:R-:W-:Y:S02]  /*7cb0*/  IMAD.IADD R116, R127.reuse, 0x1, -R123 ;  /* 0x000000017f747824 */ /* 0x040fe400078e0a7b */
[----:B------:R-:W2:Y:S01]  /*7cc0*/  LD.E R117, desc[UR4][R134.64] ;  /* 0x0000000486757980 */ /* 0x000ea2000c101900 */
[----:B------:R-:W-:Y:S01]  /*7cd0*/  LEA.HI.X.SX32 R133, R127, R197, 0x2, P4 ;  /* 0x000000c57f857211 */ /* 0x000fe200020f16ff */
[----:B------:R-:W-:Y:S04]  /*7ce0*/  IMAD R125, R125, R116, -0x80 ;  /* 0xffffff807d7d7424 */ /* 0x000fe800078e0274 */
[-C--:B---3--:R-:W-:Y:S01]  /*7cf0*/  IMAD R116, R129, R125.reuse, RZ ;  /* 0x0000007d81747224 */ /* 0x088fe200078e02ff */
[----:B------:R-:W2:Y:S01]  /*7d00*/  LD.E R0, desc[UR4][R132.64] ;  /* 0x0000000484007980 */ /* 0x000ea2000c101900 */
[----:B------:R-:W-:Y:S01]  /*7d10*/  SHF.R.S32.HI R123, RZ, 0x1f, R125 ;  /* 0x0000001fff7b7819 */ /* 0x000fe2000001147d */
[C---:B------:R-:W-:Y:S04]  /*7d20*/  IMAD.WIDE.U32 R124, R128.reuse, R125, RZ ;  /* 0x0000007d807c7225 */ /* 0x040fe800078e00ff */
[----:B------:R-:W-:Y:S05]  /*7d30*/  IMAD R116, R128, R123, R116 ;  /* 0x0000007b80747224 */ /* 0x000fea00078e0274 */
        /* <DEDUP_REMOVED lines=9> */
.L_x_646:
[----:B------:R-:W-:Y:S05]  /*7dd0*/  BSYNC.RECONVERGENT B0 ;  /* 0x0000000000007941 */ /* 0x000fea0003800200 */
.L_x_645:
[----:B------:R-:W-:Y:S01]  /*7de0*/  @!P2 IMAD.MOV.U32 R183, RZ, RZ, R181 ;  /* 0x000000ffffb7a224 */ /* 0x000fe200078e00b5 */
[C---:B------:R-:W-:Y:S01]  /*7df0*/  LEA R124, P4, R174.reuse, R182, 0x6 ;  /* 0x000000b6ae7c7211 */ /* 0x040fe200078830ff */
[C---:B------:R-:W-:Y:S01]  /*7e00*/  IMAD.SHL.U32 R0, R174.reuse, 0x40, RZ ;  /* 0x00000040ae007824 */ /* 0x040fe200078e00ff */
[C-C-:B------:R-:W-:Y:S02]  /*7e10*/  SHF.L.U64.HI R116, R174.reuse, 0x6, R175.reuse ;  /* 0x00000006ae747819 */ /* 0x140fe400000102af */
[----:B------:R-:W-:Y:S01]  /*7e20*/  @!PT LDS RZ, [RZ] ;  /* 0x00000000fffff984 */ /* 0x000fe20000000800 */
[----:B------:R-:W-:Y:S01]  /*7e30*/  @!PT LDS RZ, [RZ] ;  /* 0x00000000fffff984 */ /* 0x000fe20000000800 */
[----:B------:R-:W-:Y:S01]  /*7e40*/  @!PT LDS RZ, [RZ] ;  /* 0x00000000fffff984 */ /* 0x000fe20000000800 */
[----:B------:R1:W-:Y:S01]  /*7e50*/  @!P2 LDGSTS.E.BYPASS.LTC128B.128 [R191+0x3000], desc[UR4][R182.64] ;  /* 0x03000000b6bfafae */ /* 0x0003e2000b981a04 */
[----:B------:R-:W-:Y:S02]  /*7e60*/  LEA.HI.X R125, R174, R181, R175, 0x6, P4 ;  /* 0x000000b5ae7d7211 */ /* 0x000fe400020f34af */
[----:B------:R-:W-:Y:S01]  /*7e70*/  IADD3 R122, P5, PT, R0, R124, RZ ;  /* 0x0000007c007a7210 */ /* 0x000fe20007fbe0ff */
[----:B------:R2:W-:Y:S03]  /*7e80*/  @P2 STS.128 [R191+0x3000], RZ ;  /* 0x003000ffbf002388 */ /* 0x0005e60000000c00 */
[----:B------:R-:W-:Y:S02]  /*7e90*/  IADD3.X R123, PT, PT, R116, R125, RZ, P5, !PT ;  /* 0x0000007d747b7210 */ /* 0x000fe40002ffe4ff */
[----:B------:R-:W-:Y:S04]  /*7ea0*/  IADD3 R126, P4, PT, R0, R122, RZ ;  /* 0x0000007a007e7210 */ /* 0x000fe80007f9e0ff */
[----:B------:R-:W-:Y:S01]  /*7eb0*/  IADD3.X R127, PT, PT, R116, R123, RZ, P4, !PT ;  /* 0x0000007b747f7210 */ /* 0x000fe200027fe4ff */
[--C-:B-1----:R-:W-:Y:S05]  /*7ec0*/  @!P1 IMAD.MOV.U32 R183, RZ, RZ, R181.reuse ;  /* 0x000000ffffb79224 */ /* 0x102fea00078e00b5 */
[----:B------:R-:W-:Y:S01]  /*7ed0*/  @!PT LDS RZ, [RZ] ;  /* 0x00000000fffff984 */ /* 0x000fe20000000800 */
[----:B------:R-:W-:Y:S01]  /*7ee0*/  @!PT LDS RZ, [RZ] ;  /* 0x00000000fffff984 */ /* 0x000fe20000000800 */
[----:B------:R-:W-:Y:S01]  /*7ef0*/  @!PT LDS RZ, [RZ] ;  /* 0x00000000fffff984 */ /* 0x000fe20000000800 */
[----:B------:R1:W-:Y:S04]  /*7f00*/  @!P1 LDGSTS.E.BYPASS.LTC128B.128 [R191+0x5000], desc[UR4][R182.64+0x40] ;  /* 0x05000040b6bf9fae */ /* 0x0003e8000b981a04 */
[----:B------:R2:W-:Y:S01]  /*7f10*/  @P1 STS.128 [R191+0x5000], RZ ;  /* 0x005000ffbf001388 */ /* 0x0005e20000000c00 */
[----:B-1----:R-:W-:Y:S05]  /*7f20*/  @!P0 IMAD.MOV.U32 R183, RZ, RZ, R181 ;  /* 0x000000ffffb78224 */ /* 0x002fea00078e00b5 */
        /* <DEDUP_REMOVED lines=50> */
[----:B------:R-:W0:Y:S02]  /*8250*/  LDGDEPBAR ;  /* 0x00000000000079af */ /* 0x000e240000000000 */
.L_x_644:
[----:B------:R-:W-:Y:S05]  /*8260*/  BSYNC.RECONVERGENT B1 ;  /* 0x0000000000017941 */ /* 0x000fea0003800200 */
.L_x_643:
[----:B------:R-:W3:Y:S01]  /*8270*/  LD.E R117, desc[UR4][R2.64+0xdc] ;  /* 0x0000dc0402757980 */ /* 0x000ee2000c101900 */
        /* <DEDUP_REMOVED lines=30> */
[----:B--2---:R-:W-:Y:S02]  /*8460*/  FMNMX3.FTZ R125, R0, R66, R67, !PT ;  /* 0x00000042007d7276 */ /* 0x004fe40007810043 */
        /* <DEDUP_REMOVED lines=15> */
[C---:B---3--:R-:W-:Y:S03]  /*8560*/  FMUL.FTZ R119, R117.reuse, R118 ;  /* 0x0000007675777220 */ /* 0x048fe60000410000 */
        /* <DEDUP_REMOVED lines=31> */
[----:B------:R-:W-:Y:S01]  /*8760*/  MUFU.EX2 R127, R127 ;  /* 0x0000007f007f7308 */ /* 0x000fe20000000800 */
        /* <DEDUP_REMOVED lines=8> */
[----:B------:R-:W-:Y:S01]  /*87f0*/  FMUL.FTZ R78, R119, R78 ;  /* 0x0000004e774e7220 */ /* 0x000fe20000410000 */
[----:B---3--:R-:W-:Y:S01]  /*8800*/  F2FP.F16.F32.PACK_AB R114, R133, R128 ;  /* 0x000000808572723e */ /* 0x008fe200000000ff */
[C---:B------:R-:W-:Y:S07]  /*8810*/  FMUL.FTZ R79, R119.reuse, R79 ;  /* 0x0000004f774f7220 */ /* 0x040fee0000410000 */
[----:B------:R-:W-:Y:S01]  /*8820*/  MUFU.EX2 R136, R136 ;  /* 0x0000008800887308 */ /* 0x000fe20000000800 */
[C---:B------:R-:W-:Y:S01]  /*8830*/  FMUL.FTZ R76, R118.reuse, R76 ;  /* 0x0000004c764c7220 */ /* 0x040fe20000410000 */
[----:B------:R-:W-:Y:S01]  /*8840*/  FMUL.FTZ R77, R118, R77 ;  /* 0x0000004d764d7220 */ /* 0x000fe20000410000 */
        /* <DEDUP_REMOVED lines=16> */
[-C--:B------:R-:W-:Y:S01]  /*8950*/  FFMA.FTZ R129, R16, R117.reuse, -R126 ;  /* 0x0000007510817223 */ /* 0x080fe2000001087e */
[-CC-:B------:R-:W-:Y:S01]  /*8960*/  FFMA.FTZ R131, R18, R117.reuse, -R124.reuse ;  /* 0x0000007512837223 */ /* 0x180fe2000001087c */
[--C-:B------:R-:W-:Y:S01]  /*8970*/  FFMA.FTZ R130, R19, R117, -R124.reuse ;  /* 0x0000007513827223 */ /* 0x100fe2000001087c */
[C---:B------:R-:W-:Y:S01]  /*8980*/  FMUL.FTZ R94, R119.reuse, R94 ;  /* 0x0000005e775e7220 */ /* 0x040fe20000410000 */
[C---:B------:R-:W-:Y:S01]  /*8990*/  FMUL.FTZ R95, R119.reuse, R95 ;  /* 0x0000005f775f7220 */ /* 0x040fe20000410000 */
[----:B------:R-:W-:Y:S01]  /*89a0*/  FMUL.FTZ R92, R118, R92 ;  /* 0x0000005c765c7220 */ /* 0x000fe20000410000 */
[C---:B-1----:R-:W-:Y:S01]  /*89b0*/  HMMA.16816.F32 R4, R112.reuse, R120, R4 ;  /* 0x000000787004723c */ /* 0x042fe20000001804 */
[----:B------:R-:W-:Y:S04]  /*89c0*/  MUFU.EX2 R129, R129 ;  /* 0x0000008100817308 */ /* 0x000fe80000000800 */
[----:B------:R-:W-:Y:S01]  /*89d0*/  FFMA.FTZ R120, R26, R117, -R124 ;  /* 0x000000751a787223 */ /* 0x000fe2000001087c */
[----:B------:R-:W-:Y:S01]  /*89e0*/  FMUL.FTZ R93, R118, R93 ;  /* 0x0000005d765d7220 */ /* 0x000fe20000410000 */
[----:B------:R-:W-:Y:S01]  /*89f0*/  FMUL.FTZ R98, R119, R98 ;  /* 0x0000006277627220 */ /* 0x000fe20000410000 */
[C---:B------:R-:W-:Y:S03]  /*8a00*/  HMMA.16816.F32 R8, R112.reuse, R122, R8 ;  /* 0x0000007a7008723c */ /* 0x040fe60000001808 */
[----:B------:R-:W-:Y:S01]  /*8a10*/  MUFU.EX2 R130, R130 ;  /* 0x0000008200827308 */ /* 0x000fe20000000800 */
[-CC-:B------:R-:W-:Y:S01]  /*8a20*/  FFMA.FTZ R122, R32, R117.reuse, -R126.reuse ;  /* 0x00000075207a7223 */ /* 0x180fe2000001087e */
[----:B------:R-:W-:Y:S01]  /*8a30*/  FFMA.FTZ R123, R33, R117, -R126 ;  /* 0x00000075217b7223 */ /* 0x000fe2000001087e */
[C---:B------:R-:W-:Y:S01]  /*8a40*/  FMUL.FTZ R99, R119.reuse, R99 ;  /* 0x0000006377637220 */ /* 0x040fe20000410000 */
[C---:B------:R-:W-:Y:S01]  /*8a50*/  FMUL.FTZ R96, R118.reuse, R96 ;  /* 0x0000006076607220 */ /* 0x040fe20000410000 */
[C---:B------:R-:W-:Y:S01]  /*8a60*/  FMUL.FTZ R97, R118.reuse, R97 ;  /* 0x0000006176617220 */ /* 0x040fe20000410000 */
[C---:B--2---:R-:W-:Y:S04]  /*8a70*/  HMMA.16816.F32 R68, R112.reuse, R108, R68 ;  /* 0x0000006c7044723c */ /* 0x044fe80000001844 */
[----:B------:R-:W1:Y:S01]  /*8a80*/  MUFU.EX2 R131, R131 ;  /* 0x0000008300837308 */ /* 0x000e620000000800 */
        /* <DEDUP_REMOVED lines=11> */
[----:B------:R-:W-:Y:S01]  /*8b40*/  FFMA.FTZ R136, R119, R202, R136 ;  /* 0x000000ca77887223 */ /* 0x000fe20000010088 */
[----:B------:R-:W-:Y:S01]  /*8b50*/  FFMA.FTZ R119, R27, R117, -R124 ;  /* 0x000000751b777223 */ /* 0x000fe2000001087c */
[----:B------:R-:W-:Y:S01]  /*8b60*/  FFMA.FTZ R125, R118, R203, R125 ;  /* 0x000000cb767d7223 */ /* 0x000fe2000001007d */
[-C--:B------:R-:W-:Y:S01]  /*8b70*/  FFMA.FTZ R121, R28, R117.reuse, -R126 ;  /* 0x000000751c797223 */ /* 0x080fe2000001087e */
[----:B------:R-:W-:Y:S01]  /*8b80*/  FADD.FTZ R136, R135, R136 ;  /* 0x0000008887887221 */ /* 0x000fe20000010000 */
[-C--:B------:R-:W-:Y:S01]  /*8b90*/  FFMA.FTZ R135, R38, R117.reuse, -R124 ;  /* 0x0000007526877223 */ /* 0x080fe2000001087c */
[-CC-:B------:R-:W-:Y:S01]  /*8ba0*/  FFMA.FTZ R38, R48, R117.reuse, -R126.reuse ;  /* 0x0000007530267223 */ /* 0x180fe2000001087e */
[-CC-:B------:R-:W-:Y:S01]  /*8bb0*/  FFMA.FTZ R48, R49, R117.reuse, -R126.reuse ;  /* 0x0000007531307223 */ /* 0x180fe2000001087e */
[-CC-:B------:R-:W-:Y:S01]  /*8bc0*/  FFMA.FTZ R137, R12, R117.reuse, -R126.reuse ;  /* 0x000000750c897223 */ /* 0x180fe2000001087e */
[-C--:B------:R-:W-:Y:S01]  /*8bd0*/  FFMA.FTZ R138, R13, R117.reuse, -R126 ;  /* 0x000000750d8a7223 */ /* 0x080fe2000001087e */
[----:B------:R-:W-:Y:S01]  /*8be0*/  MUFU.EX2 R49, R38 ;  /* 0x0000002600317308 */ /* 0x000fe20000000800 */
[-CC-:B------:R-:W-:Y:S01]  /*8bf0*/  FFMA.FTZ R139, R14, R117.reuse, -R124.reuse ;  /* 0x000000750e8b7223 */ /* 0x180fe2000001087c */
[----:B------:R-:W-:Y:S01]  /*8c00*/  FFMA.FTZ R140, R15, R117, -R124 ;  /* 0x000000750f8c7223 */ /* 0x000fe2000001087c */
[----:B-1----:R-:W-:Y:S07]  /*8c10*/  F2FP.F16.F32.PACK_AB R15, R130, R131 ;  /* 0x00000083820f723e */ /* 0x002fee00000000ff */
[----:B------:R-:W-:Y:S01]  /*8c20*/  MUFU.EX2 R137, R137 ;  /* 0x0000008900897308 */ /* 0x000fe20000000800 */
[-C--:B------:R-:W-:Y:S01]  /*8c30*/  FFMA.FTZ R118, R29, R117.reuse, -R126 ;  /* 0x000000751d767223 */ /* 0x080fe2000001087e */
[----:B------:R-:W-:Y:S01]  /*8c40*/  FADD.FTZ R29, R127, R136 ;  /* 0x000000887f1d7221 */ /* 0x000fe20000010000 */
[-CC-:B------:R-:W-:Y:S01]  /*8c50*/  FFMA.FTZ R127, R35, R117.reuse, -R124.reuse ;  /* 0x00000075237f7223 */ /* 0x180fe2000001087c */
[-CC-:B------:R-:W-:Y:S06]  /*8c60*/  FFMA.FTZ R136, R39, R117.reuse, -R124.reuse ;  /* 0x0000007527887223 */ /* 0x180fec000001087c */
[----:B------:R-:W-:Y:S01]  /*8c70*/  MUFU.EX2 R139, R139 ;  /* 0x0000008b008b7308 */ /* 0x000fe20000000800 */
[----:B------:R-:W-:Y:S01]  /*8c80*/  FADD.FTZ R28, R134, R29 ;  /* 0x0000001d861c7221 */ /* 0x000fe20000010000 */
[-C--:B------:R-:W-:Y:S01]  /*8c90*/  FFMA.FTZ R29, R42, R117.reuse, -R124 ;  /* 0x000000752a1d7223 */ /* 0x080fe2000001087c */
[-C--:B------:R-:W-:Y:S01]  /*8ca0*/  FFMA.FTZ R134, R36, R117.reuse, -R126 ;  /* 0x0000007524867223 */ /* 0x080fe2000001087e */
[-CC-:B------:R-:W-:Y:S06]  /*8cb0*/  FFMA.FTZ R36, R50, R117.reuse, -R124.reuse ;  /* 0x0000007532247223 */ /* 0x180fec000001087c */
[----:B------:R-:W-:Y:S01]  /*8cc0*/  MUFU.EX2 R127, R127 ;  /* 0x0000007f007f7308 */ /* 0x000fe20000000800 */
[-CC-:B------:R-:W-:Y:S01]  /*8cd0*/  FFMA.FTZ R42, R43, R117.reuse, -R124.reuse ;  /* 0x000000752b2a7223 */ /* 0x180fe2000001087c */
[-C--:B------:R-:W-:Y:S01]  /*8ce0*/  FFMA.FTZ R50, R51, R117.reuse, -R124 ;  /* 0x0000007533327223 */ /* 0x080fe2000001087c */
[-CC-:B------:R-:W-:Y:S07]  /*8cf0*/  FFMA.FTZ R44, R44, R117.reuse, -R126.reuse ;  /* 0x000000752c2c7223 */ /* 0x180fee000001087e */
[----:B------:R-:W-:Y:S01]  /*8d00*/  MUFU.EX2 R43, R29 ;  /* 0x0000001d002b7308 */ /* 0x000fe20000000800 */
[-CC-:B------:R-:W-:Y:S01]  /*8d10*/  FFMA.FTZ R45, R45, R117.reuse, -R126.reuse ;  /* 0x000000752d2d7223 */ /* 0x180fe2000001087e */
[-CC-:B------:R-:W-:Y:S01]  /*8d20*/  FFMA.FTZ R52, R52, R117.reuse, -R126.reuse ;  /* 0x0000007534347223 */ /* 0x180fe2000001087e */
[-CC-:B------:R-:W-:Y:S07]  /*8d30*/  FFMA.FTZ R53, R53, R117.reuse, -R126.reuse ;  /* 0x0000007535357223 */ /* 0x180fee000001087e */
[----:B------:R-:W-:Y:S01]  /*8d40*/  MUFU.EX2 R51, R36 ;  /* 0x0000002400337308 */ /* 0x000fe20000000800 */
[-CC-:B------:R-:W-:Y:S01]  /*8d50*/  FFMA.FTZ R60, R60, R117.reuse, -R126.reuse ;  /* 0x000000753c3c7223 */ /* 0x180fe2000001087e */
[-CC-:B------:R-:W-:Y:S01]  /*8d60*/  FFMA.FTZ R61, R61, R117.reuse, -R126.reuse ;  /* 0x000000753d3d7223 */ /* 0x180fe2000001087e */
[C---:B--2---:R-:W-:Y:S07]  /*8d70*/  HMMA.16816.F32 R76, R112.reuse, R108, R76 ;  /* 0x0000006c704c723c */ /* 0x044fee000000184c */
[----:B------:R-:W-:Y:S01]  /*8d80*/  MUFU.EX2 R135, R135 ;  /* 0x0000008700877308 */ /* 0x000fe20000000800 */
[-C--:B------:R-:W-:Y:S01]  /*8d90*/  FFMA.FTZ R64, R64, R117.reuse, -R126 ;  /* 0x0000007540407223 */ /* 0x080fe2000001087e */
[-CC-:B------:R-:W-:Y:S08]  /*8da0*/  FFMA.FTZ R46, R46, R117.reuse, -R124.reuse ;  /* 0x000000752e2e7223 */ /* 0x180ff0000001087c */
[----:B------:R-:W1:Y:S01]  /*8db0*/  MUFU.EX2 R138, R138 ;  /* 0x0000008a008a7308 */ /* 0x000e620000000800 */
[-CC-:B------:R-:W-:Y:S01]  /*8dc0*/  FFMA.FTZ R47, R47, R117.reuse, -R124.reuse ;  /* 0x000000752f2f7223 */ /* 0x180fe2000001087c */
[----:B------:R-:W-:Y:S01]  /*8dd0*/  FFMA.FTZ R54, R54, R117, -R124 ;  /* 0x0000007536367223 */ /* 0x000fe2000001087c */
[C---:B------:R-:W-:Y:S01]  /*8de0*/  HMMA.16816.F32 R80, R112.reuse, R110, R80 ;  /* 0x0000006e7050723c */ /* 0x040fe20000001850 */
[----:B------:R-:W2:Y:S06]  /*8df0*/  LDSM.16.MT88.4 R108, [R168+0xb000] ;  /* 0x00b00000a86c783b */ /* 0x000eac0000004200 */
[----:B------:R-:W3:Y:S10]  /*8e00*/  MUFU.EX2 R140, R140 ;  /* 0x0000008c008c7308 */ /* 0x000ef40000000800 */
[----:B------:R-:W-:Y:S10]  /*8e10*/  MUFU.EX2 R119, R119 ;  /* 0x0000007700777308 */ /* 0x000ff40000000800 */
[----:B------:R-:W-:Y:S01]  /*8e20*/  MUFU.EX2 R121, R121 ;  /* 0x0000007900797308 */ /* 0x000fe20000000800 */
[----:B-1----:R-:W-:Y:S09]  /*8e30*/  F2FP.F16.F32.PACK_AB R12, R138, R137 ;  /* 0x000000898a0c723e */ /* 0x002ff200000000ff */
[----:B------:R-:W-:Y:S01]  /*8e40*/  MUFU.EX2 R118, R118 ;  /* 0x0000007600767308 */ /* 0x000fe20000000800 */
[C---:B---3--:R-:W-:Y:S01]  /*8e50*/  F2FP.F16.F32.PACK_AB R13, R140.reuse, R139 ;  /* 0x0000008b8c0d723e */ /* 0x048fe200000000ff */
[----:B------:R-:W-:Y:S08]  /*8e60*/  FADD.FTZ R139, R139, R28 ;  /* 0x0000001c8b8b7221 */ /* 0x000ff00000010000 */
[----:B------:R-:W-:Y:S01]  /*8e70*/  MUFU.EX2 R122, R122 ;  /* 0x0000007a007a7308 */ /* 0x000fe20000000800 */
[----:B------:R-:W-:Y:S09]  /*8e80*/  FADD.FTZ R140, R140, R139 ;  /* 0x0000008b8c8c7221 */ /* 0x000ff20000010000 */
[----:B------:R-:W-:Y:S10]  /*8e90*/  MUFU.EX2 R123, R123 ;  /* 0x0000007b007b7308 */ /* 0x000ff40000000800 */
[----:B------:R-:W-:Y:S10]  /*8ea0*/  MUFU.EX2 R134, R134 ;  /* 0x0000008600867308 */ /* 0x000ff40000000800 */
[----:B------:R-:W-:Y:S10]  /*8eb0*/  MUFU.EX2 R136, R136 ;  /* 0x0000008800887308 */ /* 0x000ff40000000800 */
[----:B------:R-:W-:Y:S10]  /*8ec0*/  MUFU.EX2 R42, R42 ;  /* 0x0000002a002a7308 */ /* 0x000ff40000000800 */
[----:B------:R-:W-:Y:S01]  /*8ed0*/  MUFU.EX2 R44, R44 ;  /* 0x0000002c002c7308 */ /* 0x000fe20000000800 */
[C---:B--2---:R-:W-:Y:S09]  /*8ee0*/  HMMA.16816.F32 R84, R112.reuse, R108, R84 ;  /* 0x0000006c7054723c */ /* 0x044ff20000001854 */
[----:B------:R-:W-:Y:S10]  /*8ef0*/  MUFU.EX2 R45, R45 ;  /* 0x0000002d002d7308 */ /* 0x000ff40000000800 */
[----:B------:R-:W-:Y:S01]  /*8f00*/  MUFU.EX2 R46, R46 ;  /* 0x0000002e002e7308 */ /* 0x000fe20000000800 */
[C---:B------:R-:W-:Y:S01]  /*8f10*/  HMMA.16816.F32 R88, R112.reuse, R110, R88 ;  /* 0x0000006e7058723c */ /* 0x040fe20000001858 */
[----:B------:R-:W1:Y:S08]  /*8f20*/  LDSM.16.MT88.4 R108, [R170+0xd000] ;  /* 0x00d00000aa6c783b */ /* 0x000e700000004200 */
        /* <DEDUP_REMOVED lines=9> */
[C---:B-1----:R-:W-:Y:S08]  /*8fc0*/  HMMA.16816.F32 R92, R112.reuse, R108, R92 ;  /* 0x0000006c705c723c */ /* 0x042ff0000000185c */
[C---:B------:R-:W-:Y:S01]  /*8fd0*/  HMMA.16816.F32 R96, R112.reuse, R110, R96 ;  /* 0x0000006e7060723c */ /* 0x040fe20000001860 */
[----:B------:R-:W1:Y:S07]  /*8fe0*/  LDSM.16.MT88.4 R108, [R168+0xd000] ;  /* 0x00d00000a86c783b */ /* 0x000e6e0000004200 */
[C---:B-1----:R-:W-:Y:S08]  /*8ff0*/  HMMA.16816.F32 R100, R112.reuse, R108, R100 ;  /* 0x0000006c7064723c */ /* 0x042ff00000001864 */
[----:B------:R-:W-:Y:S01]  /*9000*/  HMMA.16816.F32 R104, R112, R110, R104 ;  /* 0x0000006e7068723c */ /* 0x000fe20000001868 */
[----:B------:R-:W1:Y:S02]  /*9010*/  LDSM.16.MT88.4 R108, [R170+0x9400] ;  /* 0x00940000aa6c783b */ /* 0x000e640000004200 */
[-CC-:B------:R-:W-:Y:S01]  /*9020*/  FFMA.FTZ R112, R17, R117.reuse, -R126.reuse ;  /* 0x0000007511707223 */ /* 0x180fe2000001087e */
[-CC-:B------:R-:W-:Y:S01]  /*9030*/  FFMA.FTZ R115, R21, R117.reuse, -R126.reuse ;  /* 0x0000007515737223 */ /* 0x180fe2000001087e */
[-CC-:B------:R-:W-:Y:S01]  /*9040*/  FFMA.FTZ R113, R24, R117.reuse, -R126.reuse ;  /* 0x0000007518717223 */ /* 0x180fe2000001087e */
[-C--:B------:R-:W-:Y:S01]  /*9050*/  FFMA.FTZ R114, R25, R117.reuse, -R126 ;  /* 0x0000007519727223 */ /* 0x080fe2000001087e */
[----:B------:R-:W-:Y:S01]  /*9060*/  FADD.FTZ R25, R132, R125 ;  /* 0x0000007d84197221 */ /* 0x000fe20000010000 */
[-CC-:B------:R-:W-:Y:S01]  /*9070*/  FFMA.FTZ R132, R30, R117.reuse, -R124.reuse ;  /* 0x000000751e847223 */ /* 0x180fe2000001087c */
[----:B------:R-:W2:Y:S01]  /*9080*/  LDSM.16.MT88.4 R16, [R168+0x9400] ;  /* 0x00940000a810783b */ /* 0x000ea20000004200 */
[----:B------:R-:W3:Y:S01]  /*9090*/  MUFU.EX2 R112, R112 ;  /* 0x0000007000707308 */ /* 0x000ee20000000800 */
[----:B------:R-:W-:Y:S01]  /*90a0*/  FADD.FTZ R30, R128, R25 ;  /* 0x00000019801e7221 */ /* 0x000fe20000010000 */
[-CC-:B------:R-:W-:Y:S01]  /*90b0*/  FFMA.FTZ R128, R34, R117.reuse, -R124.reuse ;  /* 0x0000007522807223 */ /* 0x180fe2000001087c */
[-C--:B------:R-:W-:Y:S07]  /*90c0*/  FFMA.FTZ R125, R31, R117.reuse, -R124 ;  /* 0x000000751f7d7223 */ /* 0x080fee000001087c */
[----:B------:R-:W-:Y:S01]  /*90d0*/  MUFU.EX2 R115, R115 ;  /* 0x0000007300737308 */ /* 0x000fe20000000800 */
[----:B------:R-:W-:Y:S01]  /*90e0*/  FADD.FTZ R30, R133, R30 ;  /* 0x0000001e851e7221 */ /* 0x000fe20000010000 */
[-C--:B------:R-:W-:Y:S01]  /*90f0*/  FFMA.FTZ R31, R40, R117.reuse, -R126 ;  /* 0x00000075281f7223 */ /* 0x080fe2000001087e */
[----:B------:R-:W-:Y:S07]  /*9100*/  LDSM.16.MT88.4 R24, [R168+0x9c00] ;  /* 0x009c0000a818783b */ /* 0x000fee0000004200 */
[----:B------:R-:W-:Y:S01]  /*9110*/  MUFU.EX2 R114, R114 ;  /* 0x0000007200727308 */ /* 0x000fe20000000800 */
[----:B------:R-:W-:Y:S01]  /*9120*/  FADD.FTZ R137, R137, R30 ;  /* 0x0000001e89897221 */ /* 0x000fe20000010000 */
[-CC-:B------:R-:W-:Y:S01]  /*9130*/  FFMA.FTZ R40, R41, R117.reuse, -R126.reuse ;  /* 0x0000007529287223 */ /* 0x180fe2000001087e */
[----:B------:R-:W-:Y:S07]  /*9140*/  FFMA.FTZ R133, R37, R117, -R126 ;  /* 0x0000007525857223 */ /* 0x000fee000001087e */
[----:B------:R-:W-:Y:S01]  /*9150*/  MUFU.EX2 R113, R113 ;  /* 0x0000007100717308 */ /* 0x000fe20000000800 */
[----:B------:R-:W-:Y:S01]  /*9160*/  FADD.FTZ R37, R131, R140 ;  /* 0x0000008c83257221 */ /* 0x000fe20000010000 */
[----:B---3--:R-:W-:Y:S01]  /*9170*/  F2FP.F16.F32.PACK_AB R14, R112, R129 ;  /* 0x00000081700e723e */ /* 0x008fe200000000ff */
[----:B------:R-:W-:Y:S07]  /*9180*/  LDSM.16.MT88.4 R32, [R170+0xe400] ;  /* 0x00e40000aa20783b */ /* 0x000fee0000004200 */
[----:B------:R3:W-:Y:S01]  /*9190*/  MUFU.EX2 R41, R31 ;  /* 0x0000001f00297308 */ /* 0x0007e20000000800 */
[----:B------:R-:W-:Y:S01]  /*91a0*/  FADD.FTZ R37, R130, R37 ;  /* 0x0000002582257221 */ /* 0x000fe20000010000 */
[-CC-:B------:R-:W-:Y:S01]  /*91b0*/  FFMA.FTZ R130, R58, R117.reuse, -R124.reuse ;  /* 0x000000753a827223 */ /* 0x180fe2000001087c */
[-C--:B------:R-:W-:Y:S07]  /*91c0*/  FFMA.FTZ R58, R59, R117.reuse, -R124 ;  /* 0x000000753b3a7223 */ /* 0x080fee000001087c */
[----:B------:R-:W-:Y:S01]  /*91d0*/  MUFU.EX2 R132, R132 ;  /* 0x0000008400847308 */ /* 0x000fe20000000800 */
[----:B------:R-:W-:Y:S09]  /*91e0*/  FADD.FTZ R138, R138, R137 ;  /* 0x000000898a8a7221 */ /* 0x000ff20000010000 */
[----:B------:R-:W-:Y:S01]  /*91f0*/  MUFU.EX2 R125, R125 ;  /* 0x0000007d007d7308 */ /* 0x000fe20000000800 */
[----:B------:R-:W-:Y:S09]  /*9200*/  FADD.FTZ R129, R129, R138 ;  /* 0x0000008a81817221 */ /* 0x000ff20000010000 */
[----:B------:R-:W-:Y:S01]  /*9210*/  MUFU.EX2 R128, R128 ;  /* 0x0000008000807308 */ /* 0x000fe20000000800 */
[----:B------:R-:W-:Y:S01]  /*9220*/  FADD.FTZ R129, R112, R129 ;  /* 0x0000008170817221 */ /* 0x000fe20000010000 */
[----:B---3--:R-:W-:Y:S01]  /*9230*/  LDSM.16.MT88.4 R28, [R168+0xc000] ;  /* 0x00c00000a81c783b */ /* 0x008fe20000004200 */
[C---:B-1----:R-:W-:Y:S07]  /*9240*/  HMMA.16816.F32 R4, R12.reuse, R108, R4 ;  /* 0x0000006c0c04723c */ /* 0x042fee0000001804 */
[----:B------:R-:W-:Y:S01]  /*9250*/  MUFU.EX2 R133, R133 ;  /* 0x0000008500857308 */ /* 0x000fe20000000800 */
[-C--:B------:R-:W-:Y:S01]  /*9260*/  FFMA.FTZ R108, R20, R117.reuse, -R126 ;  /* 0x00000075146c7223 */ /* 0x080fe2000001087e */
[-CC-:B------:R-:W-:Y:S08]  /*9270*/  FFMA.FTZ R109, R23, R117.reuse, -R124.reuse ;  /* 0x00000075176d7223 */ /* 0x180ff0000001087c */
[----:B------:R-:W-:Y:S01]  /*9280*/  MUFU.EX2 R40, R40 ;  /* 0x0000002800287308 */ /* 0x000fe20000000800 */
[C---:B------:R-:W-:Y:S03]  /*9290*/  HMMA.16816.F32 R8, R12.reuse, R110, R8 ;  /* 0x0000006e0c08723c */ /* 0x040fe60000001808 */
[-C--:B------:R-:W-:Y:S06]  /*92a0*/  FFMA.FTZ R110, R22, R117.reuse, -R124 ;  /* 0x00000075166e7223 */ /* 0x080fec000001087c */
[----:B------:R-:W1:Y:S01]  /*92b0*/  MUFU.EX2 R108, R108 ;  /* 0x0000006c006c7308 */ /* 0x000e620000000800 */
[----:B------:R-:W-:Y:S01]  /*92c0*/  LDSM.16.MT88.4 R20, [R168+0x9800] ;  /* 0x00980000a814783b */ /* 0x000fe20000004200 */
[-CC-:B------:R-:W-:Y:S01]  /*92d0*/  FFMA.FTZ R111, R56, R117.reuse, -R126.reuse ;  /* 0x00000075386f7223 */ /* 0x180fe2000001087e */
[-C--:B------:R-:W-:Y:S01]  /*92e0*/  FFMA.FTZ R56, R57, R117.reuse, -R126 ;  /* 0x0000007539387223 */ /* 0x080fe2000001087e */
[C---:B--2---:R-:W-:Y:S06]  /*92f0*/  HMMA.16816.F32 R68, R12.reuse, R16, R68 ;  /* 0x000000100c44723c */ /* 0x044fec0000001844 */
[----:B------:R-:W-:Y:S01]  /*9300*/  MUFU.EX2 R109, R109 ;  /* 0x0000006d006d7308 */ /* 0x000fe20000000800 */
[-C--:B------:R-:W-:Y:S01]  /*9310*/  FFMA.FTZ R57, R55, R117.reuse, -R124 ;  /* 0x0000007537397223 */ /* 0x080fe2000001087c */
[----:B------:R-:W-:Y:S08]  /*9320*/  FFMA.FTZ R126, R65, R117, -R126 ;  /* 0x00000075417e7223 */ /* 0x000ff0000001087e */
[----:B------:R-:W-:Y:S01]  /*9330*/  MUFU.EX2 R55, R111 ;  /* 0x0000006f00377308 */ /* 0x000fe20000000800 */
[C---:B------:R-:W-:Y:S01]  /*9340*/  HMMA.16816.F32 R72, R12.reuse, R18, R72 ;  /* 0x000000120c48723c */ /* 0x040fe20000001848 */
[----:B------:R-:W2:Y:S08]  /*9350*/  LDSM.16.MT88.4 R16, [R170+0xb400] ;  /* 0x00b40000aa10783b */ /* 0x000eb00000004200 */
[----:B------:R-:W3:Y:S01]  /*9360*/  MUFU.EX2 R110, R110 ;  /* 0x0000006e006e7308 */ /* 0x000ee20000000800 */
[----:B-1----:R-:W-:Y:S09]  /*9370*/  FADD.FTZ R112, R108, R129 ;  /* 0x000000816c707221 */ /* 0x002ff20000010000 */
[----:B------:R-:W1:Y:S01]  /*9380*/  MUFU.EX2 R57, R57 ;  /* 0x0000003900397308 */ /* 0x000e620000000800 */
[C---:B------:R-:W-:Y:S09]  /*9390*/  FADD.FTZ R112, R115.reuse, R112 ;  /* 0x0000007073707221 */ /* 0x040ff20000010000 */
[----:B------:R-:W4:Y:S10]  /*93a0*/  MUFU.EX2 R56, R56 ;  /* 0x0000003800387308 */ /* 0x000f340000000800 */
[----:B------:R-:W-:Y:S10]  /*93b0*/  MUFU.EX2 R59, R130 ;  /* 0x00000082003b7308 */ /* 0x000ff40000000800 */
[----:B------:R-:W5:Y:S10]  /*93c0*/  MUFU.EX2 R58, R58 ;  /* 0x0000003a003a7308 */ /* 0x000f740000000800 */
[----:B------:R-:W-:Y:S01]  /*93d0*/  MUFU.EX2 R203, R126 ;  /* 0x0000007e00cb7308 */ /* 0x000fe20000000800 */
        /* <DEDUP_REMOVED lines=11> */
[----:B------:R-:W2:Y:S02]  /*9490*/  LDSM.16.MT88.4 R16, [R170+0x9800] ;  /* 0x00980000aa10783b */ /* 0x000ea40000004200 */
[----:B------:R-:W-:Y:S02]  /*94a0*/  F2FP.F16.F32.PACK_AB R12, R115, R108 ;  /* 0x0000006c730c723e */ /* 0x000fe400000000ff */
[----:B---3--:R-:W-:Y:S01]  /*94b0*/  F2FP.F16.F32.PACK_AB R13, R109, R110 ;  /* 0x0000006e6d0d723e */ /* 0x008fe200000000ff */
[----:B------:R-:W-:Y:S01]  /*94c0*/  FADD.FTZ R110, R110, R37 ;  /* 0x000000256e6e7221 */ /* 0x000fe20000010000 */
[----:B------:R-:W-:Y:S01]  /*94d0*/  F2FP.F16.F32.PACK_AB R14, R114, R113 ;  /* 0x00000071720e723e */ /* 0x000fe200000000ff */
[----:B------:R-:W-:Y:S01]  /*94e0*/  FADD.FTZ R113, R113, R112 ;  /* 0x0000007071717221 */ /* 0x000fe20000010000 */
[----:B------:R-:W-:Y:S01]  /*94f0*/  F2FP.F16.F32.PACK_AB R15, R119, R120 ;  /* 0x00000078770f723e */ /* 0x000fe200000000ff */
[----:B------:R-:W-:Y:S01]  /*9500*/  LDSM.16.MT88.4 R36, [R170+0xe800] ;  /* 0x00e80000aa24783b */ /* 0x000fe20000004200 */
[----:B------:R-:W-:Y:S04]  /*9510*/  FADD.FTZ R65, R109, R110 ;  /* 0x0000006e6d417221 */ /* 0x000fe80000010000 */
[----:B------:R-:W-:Y:S03]  /*9520*/  FADD.FTZ R120, R120, R65 ;  /* 0x0000004178787221 */ /* 0x000fe60000010000 */
[----:B------:R-:W-:Y:S01]  /*9530*/  LDSM.16.MT88.4 R108, [R170+0xac00] ;  /* 0x00ac0000aa6c783b */ /* 0x000fe20000004200 */
[----:B------:R-:W-:Y:S01]  /*9540*/  FADD.FTZ R119, R119, R120 ;  /* 0x0000007877777221 */ /* 0x000fe20000010000 */
        /* <DEDUP_REMOVED lines=9> */
[C---:B---3--:R-:W-:Y:S08]  /*95e0*/  HMMA.16816.F32 R84, R12.reuse, R20, R84 ;  /* 0x000000140c54723c */ /* 0x048ff00000001854 */
[C---:B------:R-:W-:Y:S01]  /*95f0*/  HMMA.16816.F32 R88, R12.reuse, R22, R88 ;  /* 0x000000160c58723c */ /* 0x040fe20000001858 */
[----:B------:R-:W3:Y:S07]  /*9600*/  LDSM.16.MT88.4 R20, [R168+0xd800] ;  /* 0x00d80000a814783b */ /* 0x000eee0000004200 */
[C---:B--2---:R-:W-:Y:S08]  /*9610*/  HMMA.16816.F32 R92, R12.reuse, R16, R92 ;  /* 0x000000100c5c723c */ /* 0x044ff0000000185c */
[C---:B------:R-:W-:Y:S01]  /*9620*/  HMMA.16816.F32 R96, R12.reuse, R18, R96 ;  /* 0x000000120c60723c */ /* 0x040fe20000001860 */
[----:B------:R-:W2:Y:S07]  /*9630*/  LDSM.16.MT88.4 R16, [R170+0x9c00] ;  /* 0x009c0000aa10783b */ /* 0x000eae0000004200 */
[C---:B---3--:R-:W-:Y:S08]  /*9640*/  HMMA.16816.F32 R100, R12.reuse, R20, R100 ;  /* 0x000000140c64723c */ /* 0x048ff00000001864 */
[----:B------:R-:W-:Y:S01]  /*9650*/  HMMA.16816.F32 R104, R12, R22, R104 ;  /* 0x000000160c68723c */ /* 0x000fe20000001868 */
[----:B------:R-:W3:Y:S02]  /*9660*/  LDSM.16.MT88.4 R20, [R170+0xbc00] ;  /* 0x00bc0000aa14783b */ /* 0x000ee40000004200 */
[----:B------:R-:W-:Y:S02]  /*9670*/  F2FP.F16.F32.PACK_AB R12, R118, R121 ;  /* 0x00000079760c723e */ /* 0x000fe400000000ff */
[----:B------:R-:W-:Y:S01]  /*9680*/  F2FP.F16.F32.PACK_AB R13, R125, R132 ;  /* 0x000000847d0d723e */ /* 0x000fe200000000ff */
[----:B------:R-:W-:Y:S01]  /*9690*/  FADD.FTZ R132, R132, R119 ;  /* 0x0000007784847221 */ /* 0x000fe20000010000 */
[----:B------:R-:W-:Y:S02]  /*96a0*/  F2FP.F16.F32.PACK_AB R14, R123, R122 ;  /* 0x0000007a7b0e723e */ /* 0x000fe400000000ff */
[----:B------:R-:W-:Y:S01]  /*96b0*/  F2FP.F16.F32.PACK_AB R15, R127, R128 ;  /* 0x000000807f0f723e */ /* 0x000fe200000000ff */
[----:B------:R-:W-:Y:S01]  /*96c0*/  FADD.FTZ R125, R125, R132 ;  /* 0x000000847d7d7221 */ /* 0x000fe20000010000 */
[----:B------:R-:W-:Y:S05]  /*96d0*/  MOV R119, R116 ;  /* 0x0000007400777202 */ /* 0x000fea0000000f00 */
[C---:B--2---:R-:W-:Y:S08]  /*96e0*/  HMMA.16816.F32 R4, R12.reuse, R16, R4 ;  /* 0x000000100c04723c */ /* 0x044ff00000001804 */
[C---:B------:R-:W-:Y:S01]  /*96f0*/  HMMA.16816.F32 R8, R12.reuse, R18, R8 ;  /* 0x000000120c08723c */ /* 0x040fe20000001808 */
[----:B------:R-:W2:Y:S07]  /*9700*/  LDSM.16.MT88.4 R16, [R168+0xbc00] ;  /* 0x00bc0000a810783b */ /* 0x000eae0000004200 */
[C---:B------:R-:W-:Y:S08]  /*9710*/  HMMA.16816.F32 R68, R12.reuse, R24, R68 ;  /* 0x000000180c44723c */ /* 0x040ff00000001844 */
[C---:B------:R-:W-:Y:S01]  /*9720*/  HMMA.16816.F32 R72, R12.reuse, R26, R72 ;  /* 0x0000001a0c48723c */ /* 0x040fe20000001848 */
[----:B------:R-:W1:Y:S07]  /*9730*/  LDSM.16.MT88.4 R24, [R170+0xdc00] ;  /* 0x00dc0000aa18783b */ /* 0x000e6e0000004200 */
[C---:B---3--:R-:W-:Y:S08]  /*9740*/  HMMA.16816.F32 R76, R12.reuse, R20, R76 ;  /* 0x000000140c4c723c */ /* 0x048ff0000000184c */
[C---:B------:R-:W-:Y:S01]  /*9750*/  HMMA.16816.F32 R80, R12.reuse, R22, R80 ;  /* 0x000000160c50723c */ /* 0x040fe20000001850 */
[----:B------:R-:W3:Y:S07]  /*9760*/  LDSM.16.MT88.4 R20, [R168+0xdc00] ;  /* 0x00dc0000a814783b */ /* 0x000eee0000004200 */
[C---:B--2---:R-:W-:Y:S08]  /*9770*/  HMMA.16816.F32 R84, R12.reuse, R16, R84 ;  /* 0x000000100c54723c */ /* 0x044ff00000001854 */
[C---:B------:R-:W-:Y:S01]  /*9780*/  HMMA.16816.F32 R88, R12.reuse, R18, R88 ;  /* 0x000000120c58723c */ /* 0x040fe20000001858 */
[----:B------:R-:W2:Y:S07]  /*9790*/  LDSM.16.MT88.4 R16, [R170+0xa000] ;  /* 0x00a00000aa10783b */ /* 0x000eae0000004200 */
[C---:B-1----:R-:W-:Y:S08]  /*97a0*/  HMMA.16816.F32 R92, R12.reuse, R24, R92 ;  /* 0x000000180c5c723c */ /* 0x042ff0000000185c */
[C---:B------:R-:W-:Y:S01]  /*97b0*/  HMMA.16816.F32 R96, R12.reuse, R26, R96 ;  /* 0x0000001a0c60723c */ /* 0x040fe20000001860 */
[----:B------:R-:W1:Y:S07]  /*97c0*/  LDSM.16.MT88.4 R24, [R168+0xa000] ;  /* 0x00a00000a818783b */ /* 0x000e6e0000004200 */
[C---:B---3--:R-:W-:Y:S08]  /*97d0*/  HMMA.16816.F32 R100, R12.reuse, R20, R100 ;  /* 0x000000140c64723c */ /* 0x048ff00000001864 */
[----:B------:R-:W-:Y:S01]  /*97e0*/  HMMA.16816.F32 R104, R12, R22, R104 ;  /* 0x000000160c68723c */ /* 0x000fe20000001868 */
[----:B------:R-:W3:Y:S02]  /*97f0*/  LDSM.16.MT88.4 R20, [R170+0xc000] ;  /* 0x00c00000aa14783b */ /* 0x000ee40000004200 */
[----:B------:R-:W-:Y:S02]  /*9800*/  F2FP.F16.F32.PACK_AB R12, R133, R134 ;  /* 0x00000086850c723e */ /* 0x000fe400000000ff */
[----:B------:R-:W-:Y:S02]  /*9810*/  F2FP.F16.F32.PACK_AB R13, R136, R135 ;  /* 0x00000087880d723e */ /* 0x000fe400000000ff */
[----:B------:R-:W-:Y:S02]  /*9820*/  F2FP.F16.F32.PACK_AB R14, R40, R41 ;  /* 0x00000029280e723e */ /* 0x000fe400000000ff */
[----:B------:R-:W-:Y:S07]  /*9830*/  F2FP.F16.F32.PACK_AB R15, R42, R43 ;  /* 0x0000002b2a0f723e */ /* 0x000fee00000000ff */
[C---:B--2---:R-:W-:Y:S08]  /*9840*/  HMMA.16816.F32 R4, R12.reuse, R16, R4 ;  /* 0x000000100c04723c */ /* 0x044ff00000001804 */
[C---:B------:R-:W-:Y:S01]  /*9850*/  HMMA.16816.F32 R8, R12.reuse, R18, R8 ;  /* 0x000000120c08723c */ /* 0x040fe20000001808 */
[----:B------:R-:W2:Y:S07]  /*9860*/  LDSM.16.MT88.4 R16, [R170+0xe000] ;  /* 0x00e00000aa10783b */ /* 0x000eae0000004200 */
[C---:B-1----:R-:W-:Y:S08]  /*9870*/  HMMA.16816.F32 R68, R12.reuse, R24, R68 ;  /* 0x000000180c44723c */ /* 0x042ff00000001844 */
[C---:B------:R-:W-:Y:S01]  /*9880*/  HMMA.16816.F32 R72, R12.reuse, R26, R72 ;  /* 0x0000001a0c48723c */ /* 0x040fe20000001848 */
[----:B------:R-:W1:Y:S07]  /*9890*/  LDSM.16.MT88.4 R24, [R168+0xe000] ;  /* 0x00e00000a818783b */ /* 0x000e6e0000004200 */
[C---:B---3--:R-:W-:Y:S08]  /*98a0*/  HMMA.16816.F32 R76, R12.reuse, R20, R76 ;  /* 0x000000140c4c723c */ /* 0x048ff0000000184c */
[C---:B------:R-:W-:Y:S01]  /*98b0*/  HMMA.16816.F32 R80, R12.reuse, R22, R80 ;  /* 0x000000160c50723c */ /* 0x040fe20000001850 */
[----:B------:R-:W-:Y:S07]  /*98c0*/  LDSM.16.MT88.4 R20, [R168+0xa400] ;  /* 0x00a40000a814783b */ /* 0x000fee0000004200 */
[C---:B------:R-:W-:Y:S08]  /*98d0*/  HMMA.16816.F32 R84, R12.reuse, R28, R84 ;  /* 0x0000001c0c54723c */ /* 0x040ff00000001854 */
[C---:B------:R-:W-:Y:S01]  /*98e0*/  HMMA.16816.F32 R88, R12.reuse, R30, R88 ;  /* 0x0000001e0c58723c */ /* 0x040fe20000001858 */
[----:B------:R-:W-:Y:S07]  /*98f0*/  LDSM.16.MT88.4 R28, [R168+0xc400] ;  /* 0x00c40000a81c783b */ /* 0x000fee0000004200 */
[C---:B--2---:R-:W-:Y:S08]  /*9900*/  HMMA.16816.F32 R92, R12.reuse, R16, R92 ;  /* 0x000000100c5c723c */ /* 0x044ff0000000185c */
[C---:B------:R-:W-:Y:S01]  /*9910*/  HMMA.16816.F32 R96, R12.reuse, R18, R96 ;  /* 0x000000120c60723c */ /* 0x040fe20000001860 */
[----:B------:R-:W2:Y:S07]  /*9920*/  LDSM.16.MT88.4 R16, [R170+0xa400] ;  /* 0x00a40000aa10783b */ /* 0x000eae0000004200 */
[C---:B-1----:R-:W-:Y:S08]  /*9930*/  HMMA.16816.F32 R100, R12.reuse, R24, R100 ;  /* 0x000000180c64723c */ /* 0x042ff00000001864 */
[----:B------:R-:W-:Y:S01]  /*9940*/  HMMA.16816.F32 R104, R12, R26, R104 ;  /* 0x0000001a0c68723c */ /* 0x000fe20000001868 */
[----:B------:R-:W1:Y:S02]  /*9950*/  LDSM.16.MT88.4 R24, [R170+0xc400] ;  /* 0x00c40000aa18783b */ /* 0x000e640000004200 */
        /* <DEDUP_REMOVED lines=13> */
[C---:B------:R-:W-:Y:S08]  /*9a30*/  HMMA.16816.F32 R84, R12.reuse, R28, R84 ;  /* 0x0000001c0c54723c */ /* 0x040ff00000001854 */
[C---:B------:R-:W-:Y:S01]  /*9a40*/  HMMA.16816.F32 R88, R12.reuse, R30, R88 ;  /* 0x0000001e0c58723c */ /* 0x040fe20000001858 */
[----:B------:R-:W1:Y:S07]  /*9a50*/  LDSM.16.MT88.4 R28, [R170+0xc800] ;  /* 0x00c80000aa1c783b */ /* 0x000e6e0000004200 */
[C---:B------:R-:W-:Y:S08]  /*9a60*/  HMMA.16816.F32 R92, R12.reuse, R32, R92 ;  /* 0x000000200c5c723c */ /* 0x040ff0000000185c */
[C---:B------:R-:W-:Y:S01]  /*9a70*/  HMMA.16816.F32 R96, R12.reuse, R34, R96 ;  /* 0x000000220c60723c */ /* 0x040fe20000001860 */
[----:B------:R-:W1:Y:S07]  /*9a80*/  LDSM.16.MT88.4 R32, [R168+0xc800] ;  /* 0x00c80000a820783b */ /* 0x000e6e0000004200 */
[C---:B--2---:R-:W-:Y:S08]  /*9a90*/  HMMA.16816.F32 R100, R12.reuse, R16, R100 ;  /* 0x000000100c64723c */ /* 0x044ff00000001864 */
[----:B------:R-:W-:Y:S01]  /*9aa0*/  HMMA.16816.F32 R104, R12, R18, R104 ;  /* 0x000000120c68723c */ /* 0x000fe20000001868 */
[----:B------:R-:W2:Y:S02]  /*9ab0*/  LDSM.16.MT88.4 R16, [R168+0xe800] ;  /* 0x00e80000a810783b */ /* 0x000ea40000004200 */
[----:B------:R-:W-:Y:S02]  /*9ac0*/  F2FP.F16.F32.PACK_AB R12, R53, R52 ;  /* 0x00000034350c723e */ /* 0x000fe400000000ff */
[----:B------:R-:W-:Y:S02]  /*9ad0*/  F2FP.F16.F32.PACK_AB R13, R57, R54 ;  /* 0x00000036390d723e */ /* 0x000fe400000000ff */
[----:B----4-:R-:W-:Y:S02]  /*9ae0*/  F2FP.F16.F32.PACK_AB R14, R56, R55 ;  /* 0x00000037380e723e */ /* 0x010fe400000000ff */
[----:B-----5:R-:W-:Y:S07]  /*9af0*/  F2FP.F16.F32.PACK_AB R15, R58, R59 ;  /* 0x0000003b3a0f723e */ /* 0x020fee00000000ff */
[C---:B---3--:R-:W-:Y:S08]  /*9b00*/  HMMA.16816.F32 R4, R12.reuse, R20, R4 ;  /* 0x000000140c04723c */ /* 0x048ff00000001804 */
[C---:B------:R-:W-:Y:S01]  /*9b10*/  HMMA.16816.F32 R8, R12.reuse, R22, R8 ;  /* 0x000000160c08723c */ /* 0x040fe20000001808 */
[----:B------:R-:W3:Y:S07]  /*9b20*/  LDSM.16.MT88.4 R20, [R168+0xac00] ;  /* 0x00ac0000a814783b */ /* 0x000eee0000004200 */
[C---:B-1----:R-:W-:Y:S08]  /*9b30*/  HMMA.16816.F32 R68, R12.reuse, R24, R68 ;  /* 0x000000180c44723c */ /* 0x042ff00000001844 */
[C---:B------:R-:W-:Y:S01]  /*9b40*/  HMMA.16816.F32 R72, R12.reuse, R26, R72 ;  /* 0x0000001a0c48723c */ /* 0x040fe20000001848 */
[----:B------:R-:W1:Y:S07]  /*9b50*/  LDSM.16.MT88.4 R24, [R170+0xcc00] ;  /* 0x00cc0000aa18783b */ /* 0x000e6e0000004200 */
[C---:B------:R-:W-:Y:S03]  /*9b60*/  HMMA.16816.F32 R76, R12.reuse, R28, R76 ;  /* 0x0000001c0c4c723c */ /* 0x040fe6000000184c */
        /* <DEDUP_REMOVED lines=8> */
[----:B------:R-:W-:Y:S01]  /*9bf0*/  MUFU.EX2 R30, R30 ;  /* 0x0000001e001e7308 */ /* 0x000fe20000000800 */
[----:B------:R-:W-:Y:S09]  /*9c00*/  FADD.FTZ R32, R114, R113 ;  /* 0x0000007172207221 */ /* 0x000ff20000010000 */
[----:B------:R-:W5:Y:S01]  /*9c10*/  MUFU.EX2 R31, R124 ;  /* 0x0000007c001f7308 */ /* 0x000f620000000800 */
[----:B------:R-:W-:Y:S01]  /*9c20*/  FADD.FTZ R121, R121, R32 ;  /* 0x0000002079797221 */ /* 0x000fe20000010000 */
[C---:B------:R-:W-:Y:S03]  /*9c30*/  HMMA.16816.F32 R88, R12.reuse, R34, R88 ;  /* 0x000000220c58723c */ /* 0x040fe60000001858 */
[----:B------:R-:W-:Y:S04]  /*9c40*/  FADD.FTZ R121, R118, R121 ;  /* 0x0000007976797221 */ /* 0x000fe80000010000 */
[----:B------:R-:W-:Y:S01]  /*9c50*/  FADD.FTZ R122, R122, R121 ;  /* 0x000000797a7a7221 */ /* 0x000fe20000010000 */
[C---:B------:R-:W-:Y:S03]  /*9c60*/  HMMA.16816.F32 R92, R12.reuse, R36, R92 ;  /* 0x000000240c5c723c */ /* 0x040fe6000000185c */
[----:B------:R-:W-:Y:S01]  /*9c70*/  MOV R121, R0 ;  /* 0x0000000000797202 */ /* 0x000fe20000000f00 */
[----:B------:R-:W-:Y:S04]  /*9c80*/  FADD.FTZ R123, R123, R122 ;  /* 0x0000007a7b7b7221 */ /* 0x000fe80000010000 */
[C---:B------:R-:W-:Y:S03]  /*9c90*/  HMMA.16816.F32 R96, R12.reuse, R38, R96 ;  /* 0x000000260c60723c */ /* 0x040fe60000001860 */
[----:B------:R-:W-:Y:S04]  /*9ca0*/  FADD.FTZ R134, R134, R123 ;  /* 0x0000007b86867221 */ /* 0x000fe80000010000 */
[----:B------:R-:W-:Y:S01]  /*9cb0*/  FADD.FTZ R134, R133, R134 ;  /* 0x0000008685867221 */ /* 0x000fe20000010000 */
[C---:B--2---:R-:W-:Y:S03]  /*9cc0*/  HMMA.16816.F32 R100, R12.reuse, R16, R100 ;  /* 0x000000100c64723c */ /* 0x044fe60000001864 */
[----:B------:R-:W-:Y:S04]  /*9cd0*/  FADD.FTZ R41, R41, R134 ;  /* 0x0000008629297221 */ /* 0x000fe80000010000 */
[----:B------:R-:W-:Y:S01]  /*9ce0*/  FADD.FTZ R41, R40, R41 ;  /* 0x0000002928297221 */ /* 0x000fe20000010000 */
[----:B------:R-:W-:Y:S01]  /*9cf0*/  HMMA.16816.F32 R104, R12, R18, R104 ;  /* 0x000000120c68723c */ /* 0x000fe20000001868 */
[----:B------:R-:W2:Y:S02]  /*9d00*/  LDSM.16.MT88.4 R16, [R168+0xcc00] ;  /* 0x00cc0000a810783b */ /* 0x000ea40000004200 */
[----:B------:R-:W-:Y:S01]  /*9d10*/  F2FP.F16.F32.PACK_AB R12, R61, R60 ;  /* 0x0000003c3d0c723e */ /* 0x000fe200000000ff */
[----:B------:R-:W-:Y:S01]  /*9d20*/  FADD.FTZ R44, R44, R41 ;  /* 0x000000292c2c7221 */ /* 0x000fe20000010000 */
[----:B----4-:R-:W-:Y:S02]  /*9d30*/  F2FP.F16.F32.PACK_AB R13, R28, R29 ;  /* 0x0000001d1c0d723e */ /* 0x010fe400000000ff */
[----:B------:R-:W-:Y:S01]  /*9d40*/  F2FP.F16.F32.PACK_AB R14, R203, R64 ;  /* 0x00000040cb0e723e */ /* 0x000fe200000000ff */
[----:B------:R-:W-:Y:S01]  /*9d50*/  FADD.FTZ R44, R45, R44 ;  /* 0x0000002c2d2c7221 */ /* 0x000fe20000010000 */
[----:B-----5:R-:W-:Y:S03]  /*9d60*/  F2FP.F16.F32.PACK_AB R15, R31, R30 ;  /* 0x0000001e1f0f723e */ /* 0x020fe600000000ff */
[----:B------:R-:W-:Y:S04]  /*9d70*/  FADD.FTZ R49, R49, R44 ;  /* 0x0000002c31317221 */ /* 0x000fe80000010000 */
[C---:B------:R-:W-:Y:S01]  /*9d80*/  HMMA.16816.F32 R112, R12.reuse, R108, R4 ;  /* 0x0000006c0c70723c */ /* 0x040fe20000001804 */
[----:B------:R-:W4:Y:S02]  /*9d90*/  LDSM.16.MT88.4 R4, [R170+0xec00] ;  /* 0x00ec0000aa04783b */ /* 0x000f240000004200 */
[----:B------:R-:W-:Y:S04]  /*9da0*/  FADD.FTZ R49, R48, R49 ;  /* 0x0000003130317221 */ /* 0x000fe80000010000 */
[----:B------:R-:W-:Y:S01]  /*9db0*/  FADD.FTZ R52, R52, R49 ;  /* 0x0000003134347221 */ /* 0x000fe20000010000 */
[C---:B------:R-:W-:Y:S03]  /*9dc0*/  HMMA.16816.F32 R108, R12.reuse, R110, R8 ;  /* 0x0000006e0c6c723c */ /* 0x040fe60000001808 */
[----:B------:R-:W-:Y:S01]  /*9dd0*/  FADD.FTZ R8, R128, R125 ;  /* 0x0000007d80087221 */ /* 0x000fe20000010000 */
[----:B------:R-:W-:Y:S03]  /*9de0*/  FADD.FTZ R52, R53, R52 ;  /* 0x0000003435347221 */ /* 0x000fe60000010000 */
[----:B------:R-:W-:Y:S01]  /*9df0*/  FADD.FTZ R8, R127, R8 ;  /* 0x000000087f087221 */ /* 0x000fe20000010000 */
[C---:B---3--:R-:W-:Y:S03]  /*9e00*/  HMMA.16816.F32 R68, R12.reuse, R20, R68 ;  /* 0x000000140c44723c */ /* 0x048fe60000001844 */
[----:B------:R-:W-:Y:S01]  /*9e10*/  FADD.FTZ R135, R135, R8 ;  /* 0x0000000887877221 */ /* 0x000fe20000010000 */
[----:B------:R-:W-:Y:S01]  /*9e20*/  FADD.FTZ R55, R55, R52 ;  /* 0x0000003437377221 */ /* 0x000fe20000010000 */
[----:B------:R-:W3:Y:S02]  /*9e30*/  LDSM.16.MT88.4 R8, [R168+0xec00] ;  /* 0x00ec0000a808783b */ /* 0x000ee40000004200 */
[----:B------:R-:W-:Y:S01]  /*9e40*/  FADD.FTZ R136, R136, R135 ;  /* 0x0000008788887221 */ /* 0x000fe20000010000 */
[C---:B------:R-:W-:Y:S03]  /*9e50*/  HMMA.16816.F32 R72, R12.reuse, R22, R72 ;  /* 0x000000160c48723c */ /* 0x040fe60000001848 */
[----:B------:R-:W-:Y:S01]  /*9e60*/  FADD.FTZ R21, R43, R136 ;  /* 0x000000882b157221 */ /* 0x000fe20000010000 */
[----:B------:R-:W-:Y:S03]  /*9e70*/  FADD.FTZ R55, R56, R55 ;  /* 0x0000003738377221 */ /* 0x000fe60000010000 */
[----:B------:R-:W-:Y:S01]  /*9e80*/  FADD.FTZ R21, R42, R21 ;  /* 0x000000152a157221 */ /* 0x000fe20000010000 */
[C---:B-1----:R-:W-:Y:S03]  /*9e90*/  HMMA.16816.F32 R76, R12.reuse, R24, R76 ;  /* 0x000000180c4c723c */ /* 0x042fe6000000184c */
[----:B------:R-:W-:Y:S04]  /*9ea0*/  FADD.FTZ R60, R60, R55 ;  /* 0x000000373c3c7221 */ /* 0x000fe80000010000 */
        /* <DEDUP_REMOVED lines=13> */
[C---:B------:R-:W-:Y:S03]  /*9f80*/  HMMA.16816.F32 R96, R12.reuse, R6, R96 ;  /* 0x000000060c60723c */ /* 0x040fe60000001860 */
[----:B------:R-:W-:Y:S04]  /*9f90*/  FADD.FTZ R59, R59, R4 ;  /* 0x000000043b3b7221 */ /* 0x000fe80000010000 */
[----:B------:R-:W-:Y:S01]  /*9fa0*/  FADD.FTZ R58, R58, R59 ;  /* 0x0000003b3a3a7221 */ /* 0x000fe20000010000 */
[C---:B---3--:R-:W-:Y:S03]  /*9fb0*/  HMMA.16816.F32 R100, R12.reuse, R8, R100 ;  /* 0x000000080c64723c */ /* 0x048fe60000001864 */
[----:B------:R-:W-:Y:S04]  /*9fc0*/  FADD.FTZ R5, R29, R58 ;  /* 0x0000003a1d057221 */ /* 0x000fe80000010000 */
[----:B------:R-:W-:Y:S01]  /*9fd0*/  FADD.FTZ R5, R28, R5 ;  /* 0x000000051c057221 */ /* 0x000fe20000010000 */
[----:B------:R-:W-:Y:S03]  /*9fe0*/  HMMA.16816.F32 R104, R12, R10, R104 ;  /* 0x0000000a0c68723c */ /* 0x000fe60000001868 */
[----:B------:R-:W-:Y:S04]  /*9ff0*/  FADD.FTZ R30, R30, R5 ;  /* 0x000000051e1e7221 */ /* 0x000fe80000010000 */
[----:B------:R-:W-:Y:S01]  /*a000*/  FADD.FTZ R202, R31, R30 ;  /* 0x0000001e1fca7221 */ /* 0x000fe20000010000 */
[----:B------:R-:W-:Y:S01]  /*a010*/  @!UPT UIADD3 URZ, UPT, UPT, URZ, URZ, URZ ;  /* 0x000000fffffff290 */ /* 0x000fe2000fffe0ff */
[----:B------:R-:W-:Y:S11]  /*a020*/  @P0 BRA `(.L_x_647) ;  /* 0xffffffc4006c0947 */ /* 0x000ff6000383ffff */
.L_x_640:
[----:B------:R1:W5:Y:S01]  /*a030*/  LD.E R9, desc[UR4][R2.64+0xd8] ;  /* 0x0000d80402097980 */ /* 0x000362000c101900 */
[----:B------:R-:W-:Y:S01]  /*a040*/  UMOV UR6, 0xffffffff ;  /* 0xffffffff00067882 */ /* 0x000fe20000000000 */
[----:B------:R-:W2:Y:S02]  /*a050*/  S2R R7, SR_TID.X ;  /* 0x0000000000077919 */ /* 0x000ea40000002100 */
[----:B------:R-:W-:Y:S05]  /*a060*/  BRA.DIV UR6, `(.L_x_648) ;  /* 0x0000000e06b47947 */ /* 0x000fea000b800000 */
[----:B------:R-:W3:Y:S04]  /*a070*/  SHFL.BFLY PT, R8, R203, 0x2, 0x1f ;  /* 0x0c401f00cb087f89 */ /* 0x000ee800000e0000 */
[----:B------:R-:W4:Y:S01]  /*a080*/  SHFL.BFLY PT, R12, R202, 0x2, 0x1f ;  /* 0x0c401f00ca0c7f89 */ /* 0x000f2200000e0000 */
[----:B---3--:R-:W-:Y:S01]  /*a090*/  FADD.FTZ R11, R8, R203 ;  /* 0x000000cb080b7221 */ /* 0x008fe20000010000 */
[----:B----4-:R-:W-:-:S04]  /*a0a0*/  FADD.FTZ R10, R12, R202 ;  /* 0x000000ca0c0a7221 */ /* 0x010fc80000010000 */
[----:B------:R-:W3:Y:S04]  /*a0b0*/  SHFL.BFLY PT, R8, R11, 0x1, 0x1f ;  /* 0x0c201f000b087f89 */ /* 0x000ee800000e0000 */
[----:B------:R4:W1:Y:S01]  /*a0c0*/  SHFL.BFLY PT, R12, R10, 0x1, 0x1f ;  /* 0x0c201f000a0c7f89 */ /* 0x00086200000e0000 */
[----:B---3--:R-:W-:-:S07]  /*a0d0*/  FADD.FTZ R8, R11, R8 ;  /* 0x000000080b087221 */ /* 0x008fce0000010000 */
.L_x_659:
[----:B------:R-:W3:Y:S01]  /*a0e0*/  MUFU.RCP R6, R8 ;  /* 0x0000000800067308 */ /* 0x000ee20000001000 */
[----:B------:R-:W3:Y:S01]  /*a0f0*/  S2UR UR6, SR_CgaCtaId ;  /* 0x00000000000679c3 */ /* 0x000ee20000008800 */
[----:B-1--4-:R-:W-:Y:S01]  /*a100*/  FADD.FTZ R10, R10, R12 ;  /* 0x0000000c0a0a7221 */ /* 0x012fe20000010000 */
[C---:B--2---:R-:W-:Y:S01]  /*a110*/  SHF.L.U32 R5, R7.reuse, 0x1, RZ ;  /* 0x0000000107057819 */ /* 0x044fe200000006ff */
[----:B------:R-:W-:Y:S01]  /*a120*/  UMOV UR7, 0x400 ;  /* 0x0000040000077882 */ /* 0x000fe20000000000 */
[----:B------:R-:W-:Y:S02]  /*a130*/  FSETP.NE.FTZ.AND P3, PT, R8, RZ, PT ;  /* 0x000000ff0800720b */ /* 0x000fe40003f75000 */
[----:B------:R-:W-:Y:S01]  /*a140*/  SHF.L.U32 R4, R7, 0x4, RZ ;  /* 0x0000000407047819 */ /* 0x000fe200000006ff */
[----:B------:R-:W1:Y:S01]  /*a150*/  MUFU.RCP R11, R10 ;  /* 0x0000000a000b7308 */ /* 0x000e620000001000 */
[----:B------:R-:W-:Y:S02]  /*a160*/  LOP3.LUT R5, R5, 0x6, RZ, 0xc0, !PT ;  /* 0x0000000605057812 */ /* 0x000fe400078ec0ff */
[----:B------:R-:W-:-:S02]  /*a170*/  FSETP.NE.FTZ.AND P1, PT, R10, RZ, PT ;  /* 0x000000ff0a00720b */ /* 0x000fc40003f35000 */
[----:B------:R-:W-:Y:S02]  /*a180*/  LOP3.LUT R4, R5, 0x3e00, R4, 0xf8, !PT ;  /* 0x00003e0005047812 */ /* 0x000fe400078ef804 */
[----:B------:R-:W-:Y:S02]  /*a190*/  SHF.L.U32 R5, R7, 0x3, RZ ;  /* 0x0000000307057819 */ /* 0x000fe400000006ff */
[----:B---3--:R-:W-:Y:S02]  /*a1a0*/  FSEL R6, R6, 1, P3 ;  /* 0x3f80000006067808 */ /* 0x008fe40001800000 */
[----:B------:R-:W-:-:S03]  /*a1b0*/  LOP3.LUT R4, R4, 0x20, R5, 0xf8, !PT ;  /* 0x0000002004047812 */ /* 0x000fc600078ef805 */
        /* <DEDUP_REMOVED lines=25> */
[----:B------:R-:W-:Y:S01]  /*a350*/  ULEA UR6, UR6, UR7, 0x18 ;  /* 0x0000000706067291 */ /* 0x000fe2000f8ec0ff */
[----:B-1----:R-:W-:-:S02]  /*a360*/  FSEL R11, R11, 1, P1 ;  /* 0x3f8000000b0b7808 */ /* 0x002fc40000800000 */
[----:B------:R-:W-:Y:S02]  /*a370*/  LOP3.LUT R5, R6, 0x18, R7, 0xf8, !PT ;  /* 0x0000001806057812 */ /* 0x000fe400078ef807 */
[----:B------:R-:W-:Y:S01]  /*a380*/  SHF.L.U32 R6, R7, 0x2, RZ ;  /* 0x0000000207067819 */ /* 0x000fe200000006ff */
[C---:B------:R-:W-:Y:S01]  /*a390*/  FMUL.FTZ R114, R11.reuse, R114 ;  /* 0x000000720b727220 */ /* 0x040fe20000410000 */
[----:B------:R-:W-:Y:S01]  /*a3a0*/  LOP3.LUT R4, R4, R5, RZ, 0xfc, !PT ;  /* 0x0000000504047212 */ /* 0x000fe200078efcff */
        /* <DEDUP_REMOVED lines=9> */
[----:B------:R-:W-:Y:S01]  /*a440*/  LOP3.LUT R6, R6, 0x40, RZ, 0xc0, !PT ;  /* 0x0000004006067812 */ /* 0x000fe200078ec0ff */
[C---:B------:R-:W-:Y:S01]  /*a450*/  FMUL.FTZ R78, R11.reuse, R78 ;  /* 0x0000004e0b4e7220 */ /* 0x040fe20000410000 */
[----:B------:R-:W-:Y:S01]  /*a460*/  FMUL.FTZ R79, R11, R79 ;  /* 0x0000004f0b4f7220 */ /* 0x000fe20000410000 */
[----:B------:R-:W-:Y:S01]  /*a470*/  IADD3 R5, PT, PT, R13, -R5, RZ ;  /* 0x800000050d057210 */ /* 0x000fe20007ffe0ff */
[C---:B------:R-:W-:Y:S01]  /*a480*/  FMUL.FTZ R82, R11.reuse, R82 ;  /* 0x000000520b527220 */ /* 0x040fe20000410000 */
[----:B------:R-:W-:Y:S01]  /*a490*/  FMUL.FTZ R83, R11, R83 ;  /* 0x000000530b537220 */ /* 0x000fe20000410000 */
[----:B------:R-:W-:Y:S01]  /*a4a0*/  F2FP.F16.F32.PACK_AB R112, R113, R112 ;  /* 0x000000707170723e */ /* 0x000fe200000000ff */
        /* <DEDUP_REMOVED lines=11> */
[----:B------:R-:W-:Y:S01]  /*a560*/  IADD3 R15, PT, PT, R13, -R6, RZ ;  /* 0x800000060d0f7210 */ /* 0x000fe20007ffe0ff */
        /* <DEDUP_REMOVED lines=10> */
[----:B------:R-:W-:Y:S01]  /*a610*/  STS [R13], R112 ;  /* 0x000000700d007388 */ /* 0x000fe20000000800 */
[----:B------:R-:W-:Y:S01]  /*a620*/  F2FP.F16.F32.PACK_AB R80, R81, R80 ;  /* 0x000000505150723e */ /* 0x000fe200000000ff */
[----:B------:R-:W-:Y:S01]  /*a630*/  FMUL.FTZ R11, R11, R107 ;  /* 0x0000006b0b0b7220 */ /* 0x000fe20000410000 */
        /* <DEDUP_REMOVED lines=33> */
[----:B------:R-:W-:Y:S04]  /*a850*/  STS [R15+0x2220], R102 ;  /* 0x002220660f007388 */ /* 0x000fe80000000800 */
[----:B------:R-:W-:Y:S04]  /*a860*/  STS [R17+0x2030], R104 ;  /* 0x0020306811007388 */ /* 0x000fe80000000800 */
[----:B------:R2:W-:Y:S04]  /*a870*/  STS [R17+0x2230], R11 ;  /* 0x0022300b11007388 */ /* 0x0005e80000000800 */
[----:B------:R-:W3:Y:S01]  /*a880*/  LD.E.U8 R4, desc[UR4][R2.64+0x1c8] ;  /* 0x0001c80402047980 */ /* 0x000ee2000c101100 */
[----:B------:R-:W-:-:S03]  /*a890*/  ISETP.NE.AND P2, PT, R193, -0x1, PT ;  /* 0xffffffffc100780c */ /* 0x000fc60003f45270 */
[----:B------:R-:W4:Y:S04]  /*a8a0*/  LD.E.64 R40, desc[UR4][R2.64+0x88] ;  /* 0x0000880402287980 */ /* 0x000f28000c101b00 */
[----:B------:R1:W5:Y:S06]  /*a8b0*/  LD.E.64 R36, desc[UR4][R2.64+0x90] ;  /* 0x0000900402247980 */ /* 0x00036c000c101b00 */
[----:B------:R1:W5:Y:S01]  /*a8c0*/  @!P2 LD.E.64 R38, desc[UR4][R2.64+0x80] ;  /* 0x000080040226a980 */ /* 0x000362000c101b00 */
[----:B---3--:R-:W-:-:S13]  /*a8d0*/  ISETP.NE.AND P0, PT, R4, RZ, PT ;  /* 0x000000ff0400720c */ /* 0x008fda0003f05270 */
[----:B------:R-:W3:Y:S04]  /*a8e0*/  @!P0 LD.E R6, desc[UR4][R2.64+0x60] ;  /* 0x0000600402068980 */ /* 0x000ee8000c101900 */
[----:B------:R-:W3:Y:S01]  /*a8f0*/  @!P0 LD.E R33, desc[UR4][R2.64+0xb4] ;  /* 0x0000b40402218980 */ /* 0x000ee2000c101900 */
[----:B------:R-:W2:Y:S08]  /*a900*/  @P1 MUFU.LG2 R10, R10 ;  /* 0x0000000a000a1308 */ /* 0x000eb00000000c00 */
[----:B------:R-:W2:Y:S01]  /*a910*/  @P3 MUFU.LG2 R8, R8 ;  /* 0x0000000800083308 */ /* 0x000ea20000000c00 */
[----:B------:R-:W-:Y:S01]  /*a920*/  BSSY.RECONVERGENT B0, `(.L_x_649) ;  /* 0x0000011000007945 */ /* 0x000fe20003800200 */
[----:B------:R-:W-:Y:S01]  /*a930*/  MOV R4, 0x7f800000 ;  /* 0x7f80000000047802 */ /* 0x000fe20000000f00 */
[----:B----4-:R-:W-:Y:S01]  /*a940*/  @P2 IMAD.WIDE.U32 R42, R40, R193, RZ ;  /* 0x000000c1282a2225 */ /* 0x010fe200078e00ff */
[----:B-1----:R-:W-:-:S03]  /*a950*/  MOV R5, 0x7f800000 ;  /* 0x7f80000000057802 */ /* 0x002fc60000000f00 */
[----:B--2---:R-:W-:-:S04]  /*a960*/  @P1 FMUL.FTZ R11, R10, 0.69314718246459960938 ;  /* 0x3f3172180a0b1820 */ /* 0x004fc80000410000 */
[----:B-----5:R-:W-:Y:S01]  /*a970*/  @P1 FFMA.FTZ R4, R9, R0, R11 ;  /* 0x0000000009041223 */ /* 0x020fe2000001000b */
[----:B------:R-:W-:Y:S01]  /*a980*/  @P3 FMUL.FTZ R12, R8, 0.69314718246459960938 ;  /* 0x3f317218080c3820 */ /* 0x000fe20000410000 */
[----:B------:R-:W-:-:S03]  /*a990*/  @P2 IMAD R0, R41, R193, RZ ;  /* 0x000000c129002224 */ /* 0x000fc600078e02ff */
[----:B------:R-:W-:Y:S01]  /*a9a0*/  @P3 FFMA.FTZ R5, R9, R116, R12 ;  /* 0x0000007409053223 */ /* 0x000fe2000001000c */
[----:B---3--:R-:W-:-:S04]  /*a9b0*/  @!P0 IMAD R6, R188, R6, R187 ;  /* 0x00000006bc068224 */ /* 0x008fc800078e02bb */
[----:B------:R-:W-:Y:S01]  /*a9c0*/  @!P0 IMAD R33, R6, R33, RZ ;  /* 0x0000002106218224 */ /* 0x000fe200078e02ff */
[----:B------:R-:W-:Y:S06]  /*a9d0*/  @!P0 BRA `(.L_x_650) ;  /* 0x0000000000148947 */ /* 0x000fec0003800000 */
[----:B------:R-:W2:Y:S04]  /*a9e0*/  @!P2 LD.E R9, desc[UR4][R2.64+0xb4] ;  /* 0x0000b4040209a980 */ /* 0x000ea8000c101900 */
[----:B------:R-:W3:Y:S01]  /*a9f0*/  LD.E R6, desc[UR4][R2.64+0xd4] ;  /* 0x0000d40402067980 */ /* 0x000ee2000c101900 */
[----:B--2---:R-:W-:Y:S02]  /*aa00*/  @!P2 IMAD R193, R188, R9, RZ ;  /* 0x00000009bcc1a224 */ /* 0x004fe400078e02ff */
[----:B---3--:R-:W-:-:S05]  /*aa10*/  IMAD R6, R187, R6, RZ ;  /* 0x00000006bb067224 */ /* 0x008fca00078e02ff */
[----:B------:R-:W-:Y:S02]  /*aa20*/  IADD3 R33, PT, PT, R6, R193, RZ ;  /* 0x000000c106217210 */ /* 0x000fe40007ffe0ff */
.L_x_650:
[----:B------:R-:W-:Y:S05]  /*aa30*/  BSYNC.RECONVERGENT B0 ;  /* 0x0000000000007941 */ /* 0x000fea0003800200 */
.L_x_649:
[----:B------:R1:W5:Y:S01]  /*aa40*/  LD.E.64 R44, desc[UR4][R2.64+0x70] ;  /* 0x00007004022c7980 */ /* 0x000362000c101b00 */
[----:B------:R-:W-:Y:S05]  /*aa50*/  WARPSYNC.ALL ;  /* 0x0000000000007948 */ /* 0x000fea0003800000 */
[----:B------:R1:W5:Y:S01]  /*aa60*/  LD.E.64 R46, desc[UR4][R2.64+0xa0] ;  /* 0x0000a004022e7980 */ /* 0x000362000c101b00 */
[----:B------:R-:W-:Y:S01]  /*aa70*/  BAR.SYNC.DEFER_BLOCKING 0x0 ;  /* 0x0000000000007b1d */ /* 0x000fe20000010000 */
[----:B------:R-:W-:Y:S02]  /*aa80*/  LOP3.LUT P0, RZ, R7, 0x3, RZ, 0xc0, !PT ;  /* 0x0000000307ff7812 */ /* 0x000fe4000780c0ff */
[----:B------:R-:W-:-:S03]  /*aa90*/  SHF.R.U32.HI R35, RZ, 0x2, R7 ;  /* 0x00000002ff237819 */ /* 0x000fc60000011607 */
[----:B------:R1:W2:Y:S04]  /*aaa0*/  LDS.128 R24, [R191] ;  /* 0x00000000bf187984 */ /* 0x0002a80000000c00 */
[----:B------:R1:W3:Y:S04]  /*aab0*/  LDS.128 R20, [R191+0x800] ;  /* 0x00080000bf147984 */ /* 0x0002e80000000c00 */
[----:B------:R1:W4:Y:S04]  /*aac0*/  LDS.128 R16, [R191+0x1000] ;  /* 0x00100000bf107984 */ /* 0x0003280000000c00 */
[----:B------:R1:W1:Y:S04]  /*aad0*/  LDS.128 R12, [R191+0x1800] ;  /* 0x00180000bf0c7984 */ /* 0x0002680000000c00 */
[----:B------:R1:W1:Y:S04]  /*aae0*/  LDS.128 R8, [R191+0x2000] ;  /* 0x00200000bf087984 */ /* 0x0002680000000c00 */
[----:B------:R1:W1:Y:S01]  /*aaf0*/  LDS.128 R28, [R191+0x2800] ;  /* 0x00280000bf1c7984 */ /* 0x0002620000000c00 */
[----:B------:R-:W-:Y:S04]  /*ab00*/  BSSY.RECONVERGENT B0, `(.L_x_651) ;  /* 0x000000f000007945 */ /* 0x000fe80003800200 */
[----:B------:R-:W-:Y:S05]  /*ab10*/  @P0 BRA `(.L_x_652) ;  /* 0x0000000000340947 */ /* 0x000fea0003800000 */
[----:B------:R-:W-:-:S04]  /*ab20*/  SHF.R.U32.HI R7, RZ, 0x1, R7 ;  /* 0x00000001ff077819 */ /* 0x000fc80000011607 */
[----:B------:R-:W-:-:S04]  /*ab30*/  LOP3.LUT R6, R7, 0x30, RZ, 0xc0, !PT ;  /* 0x0000003007067812 */ /* 0x000fc800078ec0ff */
[----:B------:R-:W-:Y:S01]  /*ab40*/  LOP3.LUT R7, R6, 0x7, R35, 0xf8, !PT ;  /* 0x0000000706077812 */ /* 0x000fe200078ef823 */
[----:B------:R-:W-:-:S03]  /*ab50*/  IMAD.IADD R6, R192, 0x1, R33 ;  /* 0x00000001c0067824 */ /* 0x000fc600078e0221 */
[C---:B------:R-:W-:Y:S01]  /*ab60*/  ISETP.GE.AND P3, PT, R7.reuse, R178, PT ;  /* 0x000000b20700720c */ /* 0x040fe20003f66270 */
[----:B------:R-:W-:Y:S01]  /*ab70*/  VIADD R33, R7, 0x8 ;  /* 0x0000000807217836 */ /* 0x000fe20000000000 */
[----:B------:R-:W-:-:S04]  /*ab80*/  IADD3 R32, P0, PT, R6, R7, RZ ;  /* 0x0000000706207210 */ /* 0x000fc80007f1e0ff */
[----:B------:R-:W-:Y:S02]  /*ab90*/  ISETP.GE.AND P1, PT, R33, R178, PT ;  /* 0x000000b22100720c */ /* 0x000fe40003f26270 */
[----:B------:R-:W-:Y:S02]  /*aba0*/  LEA.HI.X.SX32 R7, R6, RZ, 0x1, P0 ;  /* 0x000000ff06077211 */ /* 0x000fe400000f0eff */
[----:B-----5:R-:W-:-:S04]  /*abb0*/  LEA R6, P0, R32, R46, 0x2 ;  /* 0x0000002e20067211 */ /* 0x020fc800078010ff */
[----:B------:R-:W-:-:S05]  /*abc0*/  LEA.HI.X R7, R32, R47, R7, 0x2, P0 ;  /* 0x0000002f20077211 */ /* 0x000fca00000f1407 */
[----:B------:R1:W-:Y:S04]  /*abd0*/  @!P3 ST.E desc[UR4][R6.64], R5 ;  /* 0x000000050600b985 */ /* 0x0003e8000c101904 */
[----:B------:R1:W-:Y:S02]  /*abe0*/  @!P1 ST.E desc[UR4][R6.64+0x20], R4 ;  /* 0x0000200406009985 */ /* 0x0003e4000c101904 */
.L_x_652:
[----:B------:R-:W-:Y:S05]  /*abf0*/  BSYNC.RECONVERGENT B0 ;  /* 0x0000000000007941 */ /* 0x000fea0003800200 */
.L_x_651:
[----:B-1----:R1:W5:Y:S01]  /*ac00*/  LD.E R3, desc[UR4][R2.64+0xc0] ;  /* 0x0000c00402037980 */ /* 0x002362000c101900 */
[-C--:B------:R-:W-:Y:S01]  /*ac10*/  @!P2 IMAD R4, R39, R188.reuse, RZ ;  /* 0x000000bc2704a224 */ /* 0x080fe200078e02ff */
[----:B------:R-:W-:Y:S01]  /*ac20*/  MOV R195, RZ ;  /* 0x000000ff00c37202 */ /* 0x000fe20000000f00 */
[----:B------:R-:W-:Y:S01]  /*ac30*/  @!P2 IMAD.WIDE.U32 R6, R38, R188, RZ ;  /* 0x000000bc2606a225 */ /* 0x000fe200078e00ff */
[----:B------:R-:W-:Y:S01]  /*ac40*/  ISETP.GE.AND P1, PT, R35, R178, PT ;  /* 0x000000b22300720c */ /* 0x000fe20003f26270 */
[----:B------:R-:W-:Y:S01]  /*ac50*/  BSSY.RECONVERGENT B0, `(.L_x_653) ;  /* 0x000001a000007945 */ /* 0x000fe20003800200 */
[----:B------:R-:W-:Y:S01]  /*ac60*/  @P2 MOV R6, R42 ;  /* 0x0000002a00062202 */ /* 0x000fe20000000f00 */
[----:B------:R-:W-:Y:S01]  /*ac70*/  IMAD.WIDE.U32 R32, R192, R40, R194 ;  /* 0x00000028c0207225 */ /* 0x000fe200078e00c2 */
[----:B------:R-:W-:-:S03]  /*ac80*/  @!P2 IADD3 R5, PT, PT, R7, R4, RZ ;  /* 0x000000040705a210 */ /* 0x000fc60007ffe0ff */
[-C--:B------:R-:W-:Y:S02]  /*ac90*/  IMAD R4, R37, R187.reuse, RZ ;  /* 0x000000bb25047224 */ /* 0x080fe400078e02ff */
[----:B------:R-:W-:-:S04]  /*aca0*/  IMAD.WIDE.U32 R36, R36, R187, RZ ;  /* 0x000000bb24247225 */ /* 0x000fc800078e00ff */
[----:B------:R-:W-:Y:S01]  /*acb0*/  IMAD R192, R41, R192, RZ ;  /* 0x000000c029c07224 */ /* 0x000fe200078e02ff */
[----:B------:R-:W-:Y:S01]  /*acc0*/  IADD3 R4, PT, PT, R37, R4, RZ ;  /* 0x0000000425047210 */ /* 0x000fe20007ffe0ff */
[----:B------:R-:W-:Y:S02]  /*acd0*/  VIADD R7, R35, 0x20 ;  /* 0x0000002023077836 */ /* 0x000fe40000000000 */
[----:B------:R-:W-:Y:S01]  /*ace0*/  @P2 IMAD.IADD R5, R43, 0x1, R0 ;  /* 0x000000012b052824 */ /* 0x000fe200078e0200 */
[----:B------:R-:W-:Y:S02]  /*acf0*/  IADD3 R192, PT, PT, R33, R192, RZ ;  /* 0x000000c021c07210 */ /* 0x000fe40007ffe0ff */
[----:B------:R-:W-:Y:S02]  /*ad00*/  IADD3 R6, P3, P2, R36, R32, R6 ;  /* 0x0000002024067210 */ /* 0x000fe40007a7e006 */
[----:B------:R-:W-:Y:S02]  /*ad10*/  ISETP.GE.AND P0, PT, R7, R178, PT ;  /* 0x000000b20700720c */ /* 0x000fe40003f06270 */
[----:B------:R-:W-:Y:S01]  /*ad20*/  IADD3.X R7, PT, PT, R4, R192, R5, P3, P2 ;  /* 0x000000c004077210 */ /* 0x000fe20001fe4405 */
[----:B-1----:R-:W-:Y:S10]  /*ad30*/  @P1 BRA `(.L_x_654) ;  /* 0x00000000002c1947 */ /* 0x002ff40003800000 */
[----:B------:R-:W-:Y:S01]  /*ad40*/  IMAD R0, R41, R35, RZ ;  /* 0x0000002329007224 */ /* 0x000fe200078e02ff */
[-C--:B-----5:R-:W-:Y:S01]  /*ad50*/  ISETP.GE.AND P4, PT, R194, R3.reuse, PT ;  /* 0x00000003c200720c */ /* 0x0a0fe20003f86270 */
[----:B------:R-:W-:Y:S01]  /*ad60*/  IMAD.WIDE.U32 R4, R35, R40, R6 ;  /* 0x0000002823047225 */ /* 0x000fe200078e0006 */
[-C--:B------:R-:W-:Y:S02]  /*ad70*/  ISETP.GE.AND P3, PT, R180, R3.reuse, PT ;  /* 0x00000003b400720c */ /* 0x080fe40003f66270 */
[----:B------:R-:W-:Y:S01]  /*ad80*/  ISETP.GE.AND P2, PT, R179, R3, PT ;  /* 0x00000003b300720c */ /* 0x000fe20003f46270 */
[----:B------:R-:W-:Y:S01]  /*ad90*/  IMAD.IADD R5, R5, 0x1, R0 ;  /* 0x0000000105057824 */ /* 0x000fe200078e0200 */
[----:B------:R-:W-:-:S04]  /*ada0*/  LEA R32, P1, R4, R44, 0x1 ;  /* 0x0000002c04207211 */ /* 0x000fc800078208ff */
[----:B------:R-:W-:-:S05]  /*adb0*/  LEA.HI.X R33, R4, R45, R5, 0x1, P1 ;  /* 0x0000002d04217211 */ /* 0x000fca00008f0c05 */
[----:B--2---:R1:W-:Y:S04]  /*adc0*/  @!P4 ST.E.128 desc[UR4][R32.64], R24 ;  /* 0x000000182000c985 */ /* 0x0043e8000c101d04 */
[----:B----4-:R1:W-:Y:S04]  /*add0*/  @!P3 ST.E.128 desc[UR4][R32.64+0x40], R16 ;  /* 0x000040102000b985 */ /* 0x0103e8000c101d04 */
[----:B------:R1:W-:Y:S02]  /*ade0*/  @!P2 ST.E.128 desc[UR4][R32.64+0x80], R8 ;  /* 0x000080082000a985 */ /* 0x0003e4000c101d04 */
.L_x_654:
[----:B------:R-:W-:Y:S05]  /*adf0*/  BSYNC.RECONVERGENT B0 ;  /* 0x0000000000007941 */ /* 0x000fea0003800200 */
.L_x_653:
[----:B------:R-:W-:-:S04]  /*ae00*/  MOV R187, 0x0 ;  /* 0x0000000000bb7802 */ /* 0x000fc80000000f00 */
[----:B-12345:R-:W-:Y:S05]  /*ae10*/  @P0 RET.REL.NODEC R186 `(_ZN5flash24flash_fwd_splitkv_kernelI23Flash_fwd_kernel_traitsILi96ELi64ELi128ELi4ELb0ELb0EN7cutlass6half_tE19Flash_kernel_traitsILi96ELi64ELi128ELi4ES3_EELb0ELb0ELb0ELb0ELb0ELb0ELb0ELb0EEEvNS_16Flash_fwd_paramsE) ;  /* 0xffffff50ba780950 */ /* 0x03efea0003c3ffff */
[----:B------:R-:W-:Y:S01]  /*ae20*/  IADD3 R35, P0, PT, R35, 0x20, RZ ;  /* 0x0000002023237810 */ /* 0x000fe20007f1e0ff */
[----:B------:R-:W-:Y:S01]  /*ae30*/  IMAD.MOV.U32 R187, RZ, RZ, 0x0 ;  /* 0x00000000ffbb7424 */ /* 0x000fe200078e00ff */
[-C--:B------:R-:W-:Y:S02]  /*ae40*/  ISETP.GE.AND P2, PT, R194, R3.reuse, PT ;  /* 0x00000003c200720c */ /* 0x080fe40003f46270 */
        /* <DEDUP_REMOVED lines=9> */
[----:B------:R-:W-:Y:S04]  /*aee0*/  @!P2 ST.E.128 desc[UR4][R2.64], R20 ;  /* 0x000000140200a985 */ /* 0x000fe8000c101d04 */
[----:B------:R1:W-:Y:S02]  /*aef0*/  @!P1 ST.E.128 desc[UR4][R2.64+0x40], R12 ;  /* 0x0000400c02009985 */ /* 0x0003e4000c101d04 */
[----:B-1----:R-:W-:Y:S05]  /*af00*/  @P0 RET.REL.NODEC R186 `(_ZN5flash24flash_fwd_splitkv_kernelI23Flash_fwd_kernel_traitsILi96ELi64ELi128ELi4ELb0ELb0EN7cutlass6half_tE19Flash_kernel_traitsILi96ELi64ELi128ELi4ES3_EELb0ELb0ELb0ELb0ELb0ELb0ELb0ELb0EEEvNS_16Flash_fwd_paramsE) ;  /* 0xffffff50ba3c0950 */ /* 0x002fea0003c3ffff */
[----:B------:R-:W-:Y:S01]  /*af10*/  MOV R187, 0x0 ;  /* 0x0000000000bb7802 */ /* 0x000fe20000000f00 */
[----:B------:R1:W-:Y:S03]  /*af20*/  ST.E.128 desc[UR4][R2.64+0x80], R28 ;  /* 0x0000801c02007985 */ /* 0x0003e6000c101d04 */
[----:B-1----:R-:W-:Y:S05]  /*af30*/  RET.REL.NODEC R186 `(_ZN5flash24flash_fwd_splitkv_kernelI23Flash_fwd_kernel_traitsILi96ELi64ELi128ELi4ELb0ELb0EN7cutlass6half_tE19Flash_kernel_traitsILi96ELi64ELi128ELi4ES3_EELb0ELb0ELb0ELb0ELb0ELb0ELb0ELb0EEEvNS_16Flash_fwd_paramsE) ;  /* 0xffffff50ba307950 */ /* 0x002fea0003c3ffff */
.L_x_648:
[----:B------:R-:W-:Y:S01]  /*af40*/  MOV R5, 0x2 ;  /* 0x0000000200057802 */ /* 0x000fe20000000f00 */
[----:B------:R-:W-:Y:S01]  /*af50*/  IMAD.MOV.U32 R4, RZ, RZ, 0x1f ;  /* 0x0000001fff047424 */ /* 0x000fe200078e00ff */
[----:B------:R-:W-:-:S07]  /*af60*/  MOV R6, 0xffffffff ;  /* 0xffffffff00067802 */ /* 0x000fce0000000f00 */
[----:B-12--5:R-:W-:Y:S05]  /*af70*/  WARPSYNC.COLLECTIVE R6, `(.L_x_655) ;  /* 0x0000000006087348 */ /* 0x026fea0003c00000 */
[----:B------:R3:W4:Y:S02]  /*af80*/  SHFL.BFLY P0, R12, R203, R5, R4 ;  /* 0x0c000005cb0c7389 */ /* 0x0007240000000004 */
[----:B-12345:R-:W-:Y:S05]  /*af90*/  ENDCOLLECTIVE ;  /* 0x000000000000791b */ /* 0x03efea0003800000 */
.L_x_655:
[----:B------:R-:W-:Y:S02]  /*afa0*/  IMAD.MOV.U32 R8, RZ, RZ, R12 ;  /* 0x000000ffff087224 */ /* 0x000fe400078e000c */
[----:B------:R-:W-:Y:S02]  /*afb0*/  IMAD.MOV.U32 R5, RZ, RZ, 0x1 ;  /* 0x00000001ff057424 */ /* 0x000fe400078e00ff */
[----:B------:R-:W-:-:S05]  /*afc0*/  FADD.FTZ R11, R8, R203 ;  /* 0x000000cb080b7221 */ /* 0x000fca0000010000 */
[----:B------:R-:W-:-:S07]  /*afd0*/  MOV R203, R11 ;  /* 0x0000000b00cb7202 */ /* 0x000fce0000000f00 */
[----:B------:R-:W-:Y:S05]  /*afe0*/  WARPSYNC.COLLECTIVE R6, `(.L_x_656) ;  /* 0x0000000006087348 */ /* 0x000fea0003c00000 */
[----:B------:R1:W2:Y:S02]  /*aff0*/  SHFL.BFLY P0, R12, R203, R5, R4 ;  /* 0x0c000005cb0c7389 */ /* 0x0002a40000000004 */
[----:B-12---:R-:W-:Y:S05]  /*b000*/  ENDCOLLECTIVE ;  /* 0x000000000000791b */ /* 0x006fea0003800000 */
.L_x_656:
[----:B------:R-:W-:Y:S01]  /*b010*/  MOV R203, R202 ;  /* 0x000000ca00cb7202 */ /* 0x000fe20000000f00 */
[----:B------:R-:W-:Y:S01]  /*b020*/  IMAD.MOV.U32 R5, RZ, RZ, 0x2 ;  /* 0x00000002ff057424 */ /* 0x000fe200078e00ff */
[----:B------:R-:W-:-:S07]  /*b030*/  MOV R8, R12 ;  /* 0x0000000c00087202 */ /* 0x000fce0000000f00 */
[----:B------:R-:W-:Y:S05]  /*b040*/  WARPSYNC.COLLECTIVE R6, `(.L_x_657) ;  /* 0x0000000006087348 */ /* 0x000fea0003c00000 */
[----:B------:R1:W2:Y:S02]  /*b050*/  SHFL.BFLY P0, R12, R203, R5, R4 ;  /* 0x0c000005cb0c7389 */ /* 0x0002a40000000004 */
[----:B-12---:R-:W-:Y:S05]  /*b060*/  ENDCOLLECTIVE ;  /* 0x000000000000791b */ /* 0x006fea0003800000 */
.L_x_657:
[----:B------:R-:W-:Y:S01]  /*b070*/  FADD.FTZ R8, R11, R8 ;  /* 0x000000080b087221 */ /* 0x000fe20000010000 */
[----:B------:R-:W-:Y:S01]  /*b080*/  FADD.FTZ R10, R12, R202 ;  /* 0x000000ca0c0a7221 */ /* 0x000fe20000010000 */
[----:B------:R-:W-:-:S04]  /*b090*/  MOV R5, 0x1 ;  /* 0x0000000100057802 */ /* 0x000fc80000000f00 */
[----:B------:R-:W-:-:S07]  /*b0a0*/  MOV R203, R10 ;  /* 0x0000000a00cb7202 */ /* 0x000fce0000000f00 */
[----:B------:R-:W-:Y:S05]  /*b0b0*/  WARPSYNC.COLLECTIVE R6, `(.L_x_658) ;  /* 0x0000000006087348 */ /* 0x000fea0003c00000 */
[----:B------:R1:W2:Y:S02]  /*b0c0*/  SHFL.BFLY P0, R12, R203, R5, R4 ;  /* 0x0c000005cb0c7389 */ /* 0x0002a40000000004 */
[----:B-12---:R-:W-:Y:S05]  /*b0d0*/  ENDCOLLECTIVE ;  /* 0x000000000000791b */ /* 0x006fea0003800000 */
.L_x_658:
[----:B------:R-:W-:Y:S05]  /*b0e0*/  BRA `(.L_x_659) ;  /* 0xffffffec00fc7947 */ /* 0x000fea000383ffff */
.L_x_660:
        /* <DEDUP_REMOVED lines=9> */
.L_x_11628:


//--------------------- .text._ZN5flash24flash_fwd_splitkv_kernelI23Flash_fwd_kernel_traitsILi96ELi64ELi128ELi4ELb0ELb0EN7cutlass6half_tE19Flash_kernel_traitsILi96ELi64ELi128ELi4ES3_EELb0ELb0ELb0ELb0ELb0ELb1ELb0ELb0EEEvNS_16Flash_fwd_paramsE --------------------------
	.section	.text._ZN5flash24flash_fwd_splitkv_kernelI23Flash_fwd_kernel_traitsILi96ELi64ELi128ELi4ELb0ELb0EN7cutlass6half_tE19Flash_kernel_traitsILi96ELi64ELi128ELi4ES3_EELb0ELb0ELb0ELb0ELb0ELb1ELb0ELb0EEEvNS_16Flash_fwd_paramsE,"ax",@progbits
	.align	128
        .global         _ZN5flash24flash_fwd_splitkv_kernelI23Flash_fwd_kernel_traitsILi96ELi64ELi128ELi4ELb0ELb0EN7cutlass6half_tE19Flash_kernel_traitsILi96ELi64ELi128ELi4ES3_EELb0ELb0ELb0ELb0ELb0ELb1ELb0ELb0EEEvNS_16Flash_fwd_paramsE
        .type           _ZN5flash24flash_fwd_splitkv_kernelI23Flash_fwd_kernel_traitsILi96ELi64ELi128ELi4ELb0ELb0EN7cutlass6half_tE19Flash_kernel_traitsILi96ELi64ELi128ELi4ES3_EELb0ELb0ELb0ELb0ELb0ELb1ELb0ELb0EEEvNS_16Flash_fwd_paramsE,@function
        .size           _ZN5flash24flash_fwd_splitkv_kernelI23Flash_fwd_kernel_traitsILi96ELi64ELi128ELi4ELb0ELb0EN7cutlass6half_tE19Flash_kernel_traitsILi96ELi64ELi128ELi4ES3_EELb0ELb0ELb0ELb0ELb0ELb1ELb0ELb0EEEvNS_16Flash_fwd_paramsE,(.L_x_11629 - _ZN5flash24flash_fwd_splitkv_kernelI23Flash_fwd_kernel_traitsILi96ELi64ELi128ELi4ELb0ELb0EN7cutlass6half_tE19Flash_kernel_traitsILi96ELi64ELi128ELi4ES3_EELb0ELb0ELb0ELb0ELb0ELb1ELb0ELb0EEEvNS_16Flash_fwd_paramsE)
        .other          _ZN5flash24flash_fwd_splitkv_kernelI23Flash_fwd_kernel_traitsILi96ELi64ELi128ELi4ELb0ELb0EN7cutlass6half_tE19Flash_kernel_traitsILi96ELi64ELi128ELi4ES3_EELb0ELb0ELb0ELb0ELb0ELb1ELb0ELb0EEEvNS_16Flash_fwd_paramsE,@"STO_CUDA_ENTRY STV_DEFAULT"
_ZN5flash24flash_fwd_splitkv_kernelI23Flash_fwd_kernel_traitsILi96ELi64ELi128ELi4ELb0ELb0EN7cutlass6half_tE19Flash_kernel_traitsILi96ELi64ELi128ELi4ES3_EELb0ELb0ELb0ELb0ELb0ELb1ELb0ELb0EEEvNS_16Flash_fwd_paramsE:
.text._ZN5flash24flash_fwd_splitkv_kernelI23Flash_fwd_kernel_traitsILi96ELi64ELi128ELi4ELb0ELb0EN7cutlass6half_tE19Flash_kernel_traitsILi96ELi64ELi128ELi4ES3_EELb0ELb0ELb0ELb0ELb0ELb1ELb0ELb0EEEvNS_16Flash_fwd_paramsE:
[----:B------:R-:W-:Y:S01]  /*0000*/  LDC R1, c[0x0][0x37c] ;  /* 0x0000df00ff017b82 */ /* 0x000fe20000000800 */
[----:B------:R-:W1:Y:S07]  /*0010*/  S2R R11, SR_CTAID.X ;  /* 0x00000000000b7919 */ /* 0x000e6e0000002500 */
[----:B------:R-:W2:Y:S01]  /*0020*/  LDC.64 R2, c[0x0][0x348] ;  /* 0x0000d200ff027b82 */ /* 0x000ea20000000a00 */
[----:B------:R-:W-:Y:S01]  /*0030*/  BSSY.RECONVERGENT B2, `(.L_x_661) ;  /* 0x0000005000027945 */ /* 0x000fe20003800200 */
[----:B------:R-:W-:Y:S01]  /*0040*/  MOV R180, 0x80 ;  /* 0x0000008000b47802 */ /* 0x000fe20000000f00 */
[----:B------:R-:W3:Y:S01]  /*0050*/  S2R R182, SR_CTAID.Y ;  /* 0x0000000000b67919 */ /* 0x000ee20000002600 */
[----:B------:R-:W4:Y:S05]  /*0060*/  S2R R181, SR_CTAID.Z ;  /* 0x0000000000b57919 */ /* 0x000f2a0000002700 */
[----:B-1234-:R-:W-:Y:S05]  /*0070*/  CALL.REL.NOINC `($_ZN5flash24flash_fwd_splitkv_kernelI23Flash_fwd_kernel_traitsILi96ELi64ELi128ELi4ELb0ELb0EN7cutlass6half_tE19Flash_kernel_traitsILi96ELi64ELi128ELi4ES3_EELb0ELb0ELb0ELb0ELb0ELb1ELb0ELb0EEEvNS_16Flash_fwd_paramsE$_ZN5flash30compute_attn_1rowblock_splitkvI23Flash_fwd_kernel_traitsILi96ELi64ELi128ELi4ELb0ELb0EN7cutlass6half_tE19Flash_kernel_traitsILi96ELi64ELi128ELi4ES3_EELb0ELb0ELb0ELb0ELb0ELb1ELb0ELb0ENS_16Flash_fwd_paramsEEEvRKT8_iiiii) ;  /* 0x0000000000087944 */ /* 0x01efea0003c00000 */
[----:B------:R-:W-:Y:S05]  /*0080*/  BSYNC.RECONVERGENT B2 ;  /* 0x0000000000027941 */ /* 0x000fea0003800200 */
.L_x_661:
[----:B------:R-:W-:Y:S05]  /*0090*/  EXIT ;  /* 0x000000000000794d */ /* 0x000fea0003800000 */
        .type           $_ZN5flash24flash_fwd_splitkv_kernelI23Flash_fwd_kernel_traitsILi96ELi64ELi128ELi4ELb0ELb0EN7cutlass6half_tE19Flash_kernel_traitsILi96ELi64ELi128ELi4ES3_EELb0ELb0ELb0ELb0ELb0ELb1ELb0ELb0EEEvNS_16Flash_fwd_paramsE$_ZN5flash30compute_attn_1rowblock_splitkvI23Flash_fwd_kernel_traitsILi96ELi64ELi128ELi4ELb0ELb0EN7cutlass6half_tE19Flash_kernel_traitsILi96ELi64ELi128ELi4ES3_EELb0ELb0ELb0ELb0ELb0ELb1ELb0ELb0ENS_16Flash_fwd_paramsEEEvRKT8_iiiii,@function
        .size           $_ZN5flash24flash_fwd_splitkv_kernelI23Flash_fwd_kernel_traitsILi96ELi64ELi128ELi4ELb0ELb0EN7cutlass6half_tE19Flash_kernel_traitsILi96ELi64ELi128ELi4ES3_EELb0ELb0ELb0ELb0ELb0ELb1ELb0ELb0EEEvNS_16Flash_fwd_paramsE$_ZN5flash30compute_attn_1rowblock_splitkvI23Flash_fwd_kernel_traitsILi96ELi64ELi128ELi4ELb0ELb0EN7cutlass6half_tE19Flash_kernel_traitsILi96ELi64ELi128ELi4ES3_EELb0ELb0ELb0ELb0ELb0ELb1ELb0ELb0ENS_16Flash_fwd_paramsEEEvRKT8_iiiii,(.L_x_11629 - $_ZN5flash24flash_fwd_splitkv_kernelI23Flash_fwd_kernel_traitsILi96ELi64ELi128ELi4ELb0ELb0EN7cutlass6half_tE19Flash_kernel_traitsILi96ELi64ELi128ELi4ES3_EELb0ELb0ELb0ELb0ELb0ELb1ELb0ELb0EEEvNS_16Flash_fwd_paramsE$_ZN5flash30compute_attn_1rowblock_splitkvI23Flash_fwd_kernel_traitsILi96ELi64ELi128ELi4ELb0ELb0EN7cutlass6half_tE19Flash_kernel_traitsILi96ELi64ELi128ELi4ES3_EELb0ELb0ELb0ELb0ELb0ELb1ELb0ELb0ENS_16Flash_fwd_paramsEEEvRKT8_iiiii)
$_ZN5flash24flash_fwd_splitkv_kernelI23Flash_fwd_kernel_traitsILi96ELi64ELi128ELi4ELb0ELb0EN7cutlass6half_tE19Flash_kernel_traitsILi96ELi64ELi128ELi4ES3_EELb0ELb0ELb0ELb0ELb0ELb1ELb0ELb0EEEvNS_16Flash_fwd_paramsE$_ZN5flash30compute_attn_1rowblock_splitkvI23Flash_fwd_kernel_traitsILi96ELi64ELi128ELi4ELb0ELb0EN7cutlass6half_tE19Flash_kernel_traitsILi96ELi64ELi128ELi4ES3_EELb0ELb0ELb0ELb0ELb0ELb1ELb0ELb0ENS_16Flash_fwd_paramsEEEvRKT8_iiiii:
        /* <DEDUP_REMOVED lines=39> */
.L_x_663:
[----:B------:R-:W-:Y:S05]  /*0310*/  BSYNC.RECONVERGENT B0 ;  /* 0x0000000000007941 */ /* 0x000fea0003800200 */
.L_x_662:
[----:B------:R-:W-:Y:S04]  /*0320*/  BSSY.RECONVERGENT B0, `(.L_x_664) ;  /* 0x0000007000007945 */ /* 0x000fe80003800200 */
[----:B------:R-:W-:Y:S05]  /*0330*/  @!P3 BRA `(.L_x_665) ;  /* 0x000000000014b947 */ /* 0x000fea0003800000 */
[----:B------:R-:W2:Y:S02]  /*0340*/  LD.E.U8 R7, desc[UR4][R2.64+0x1b2] ;  /* 0x0001b20402077980 */ /* 0x000ea4000c101100 */
[----:B--2---:R-:W-:-:S13]  /*0350*/  ISETP.NE.AND P1, PT, R7, RZ, PT ;  /* 0x000000ff0700720c */ /* 0x004fda0003f25270 */
[----:B------:R-:W2:Y:S02]  /*0360*/  @P1 LD.E R7, desc[UR4][R12.64+0x4] ;  /* 0x000004040c071980 */ /* 0x000ea4000c101900 */
[----:B--2--5:R-:W-:-:S06]  /*0370*/  @P1 IADD3 R112, PT, PT, R7, -R16, RZ ;  /* 0x8000001007701210 */ /* 0x024fcc0007ffe0ff */
[----:B------:R2:W5:Y:S02]  /*0380*/  @!P1 LD.E R112, desc[UR4][R12.64] ;  /* 0x000000040c709980 */ /* 0x000564000c101900 */
.L_x_665:
[----:B------:R-:W-:Y:S05]  /*0390*/  BSYNC.RECONVERGENT B0 ;  /* 0x0000000000007941 */ /* 0x000fea0003800200 */
.L_x_664:
        /* <DEDUP_REMOVED lines=8> */
.L_x_667:
[----:B------:R-:W4:Y:S01]  /*0420*/  LD.E.64 R6, desc[UR4][R2.64+0x108] ;  /* 0x0001080402067980 */ /* 0x000f22000c101b00 */
[----:B------:R-:W-:Y:S01]  /*0430*/  BSSY.RECONVERGENT B0, `(.L_x_669) ;  /* 0x0000006000007945 */ /* 0x000fe20003800200 */
[----:B----4-:R-:W-:Y:S01]  /*0440*/  ISETP.NE.U32.AND P0, PT, R6, RZ, PT ;  /* 0x000000ff0600720c */ /* 0x010fe20003f05070 */
[----:B------:R-:W-:-:S03]  /*0450*/  IMAD.MOV.U32 R6, RZ, RZ, RZ ;  /* 0x000000ffff067224 */ /* 0x000fc600078e00ff */
[----:B------:R-:W-:-:S13]  /*0460*/  ISETP.NE.AND.EX P0, PT, R7, RZ, PT, P0 ;  /* 0x000000ff0700720c */ /* 0x000fda0003f05300 */
[----:B------:R-:W-:Y:S05]  /*0470*/  @!P0 BRA `(.L_x_670) ;  /* 0x0000000000048947 */ /* 0x000fea0003800000 */
[----:B------:R4:W5:Y:S02]  /*0480*/  LD.E R6, desc[UR4][R2.64+0xbc] ;  /* 0x0000bc0402067980 */ /* 0x000964000c101900 */
.L_x_670:
[----:B------:R-:W-:Y:S05]  /*0490*/  BSYNC.RECONVERGENT B0 ;  /* 0x0000000000007941 */ /* 0x000fea0003800200 */
.L_x_669:
[----:B-----5:R-:W-:Y:S02]  /*04a0*/  IADD3 R112, PT, PT, R6, R112, -R15 ;  /* 0x0000007006707210 */ /* 0x020fe40007ffe80f */
.L_x_668:
[----:B------:R-:W-:Y:S05]  /*04b0*/  BSYNC.RECONVERGENT B1 ;  /* 0x0000000000017941 */ /* 0x000fea0003800200 */
.L_x_666:
[----:B------:R-:W-:Y:S01]  /*04c0*/  IMAD.SHL.U32 R186, R11, 0x40, RZ ;  /* 0x000000400bba7824 */ /* 0x000fe200078e00ff */
[----:B------:R-:W-:Y:S01]  /*04d0*/  MOV R6, R180 ;  /* 0x000000b400067202 */ /* 0x000fe20000000f00 */
[----:B------:R-:W-:-:S03]  /*04e0*/  IMAD.MOV.U32 R7, RZ, RZ, 0x0 ;  /* 0x00000000ff077424 */ /* 0x000fc600078e00ff */
[----:B------:R-:W-:-:S13]  /*04f0*/  ISETP.GT.AND P0, PT, R5, R186, PT ;  /* 0x000000ba0500720c */ /* 0x000fda0003f04270 */
[----:B-1234-:R-:W-:Y:S05]  /*0500*/  @!P0 RET.REL.NODEC R6 `(_ZN5flash24flash_fwd_splitkv_kernelI23Flash_fwd_kernel_traitsILi96ELi64ELi128ELi4ELb0ELb0EN7cutlass6half_tE19Flash_kernel_traitsILi96ELi64ELi128ELi4ES3_EELb0ELb0ELb0ELb0ELb0ELb1ELb0ELb0EEEvNS_16Flash_fwd_paramsE) ;  /* 0xfffffff806bc8950 */ /* 0x01efea0003c3ffff */
        /* <DEDUP_REMOVED lines=69> */
.L_x_673:
[----:B------:R-:W-:Y:S05]  /*0960*/  BSYNC.RECONVERGENT B0 ;  /* 0x0000000000007941 */ /* 0x000fea0003800200 */
.L_x_672:
        /* <DEDUP_REMOVED lines=17> */
.L_x_675:
[----:B------:R-:W-:Y:S05]  /*0a80*/  BSYNC.RECONVERGENT B0 ;  /* 0x0000000000007941 */ /* 0x000fea0003800200 */
.L_x_674:
[----:B------:R-:W-:Y:S01]  /*0a90*/  MOV R181, 0x0 ;  /* 0x0000000000b57802 */ /* 0x000fe20000000f00 */
[----:B------:R1:W-:Y:S03]  /*0aa0*/  @!P6 ST.E desc[UR4][R8.64], R3 ;  /* 0x000000030800e985 */ /* 0x0003e6000c101904 */
[----:B-12--5:R-:W-:Y:S05]  /*0ab0*/  @P5 RET.REL.NODEC R180 `(_ZN5flash24flash_fwd_splitkv_kernelI23Flash_fwd_kernel_traitsILi96ELi64ELi128ELi4ELb0ELb0EN7cutlass6half_tE19Flash_kernel_traitsILi96ELi64ELi128ELi4ES3_EELb0ELb0ELb0ELb0ELb0ELb1ELb0ELb0EEEvNS_16Flash_fwd_paramsE) ;  /* 0xfffffff4b4505950 */ /* 0x026fea0003c3ffff */
[----:B------:R-:W-:Y:S02]  /*0ac0*/  MOV R3, 0x7f800000 ;  /* 0x7f80000000037802 */ /* 0x000fe40000000f00 */
[----:B------:R-:W-:-:S03]  /*0ad0*/  MOV R181, 0x0 ;  /* 0x0000000000b57802 */ /* 0x000fc60000000f00 */
[----:B------:R1:W-:Y:S02]  /*0ae0*/  ST.E desc[UR4][R8.64+0x80], R3 ;  /* 0x0000800308007985 */ /* 0x0003e4000c101904 */
[----:B-1----:R-:W-:Y:S05]  /*0af0*/  RET.REL.NODEC R180 `(_ZN5flash24flash_fwd_splitkv_kernelI23Flash_fwd_kernel_traitsILi96ELi64ELi128ELi4ELb0ELb0EN7cutlass6half_tE19Flash_kernel_traitsILi96ELi64ELi128ELi4ES3_EELb0ELb0ELb0ELb0ELb0ELb1ELb0ELb0EEEvNS_16Flash_fwd_paramsE) ;  /* 0xfffffff4b4407950 */ /* 0x002fea0003c3ffff */
.L_x_671:
        /* <DEDUP_REMOVED lines=101> */
.L_x_677:
        /* <DEDUP_REMOVED lines=76> */
.L_x_678:
[----:B------:R-:W-:Y:S05]  /*1610*/  BSYNC.RECONVERGENT B0 ;  /* 0x0000000000007941 */ /* 0x000fea0003800200 */
.L_x_676:
        /* <DEDUP_REMOVED lines=133> */
.L_x_681:
[----:B------:R3:W-:Y:S02]  /*1e70*/  STS.128 [R185+0x2000], RZ ;  /* 0x002000ffb9007388 */ /* 0x0007e40000000c00 */
.L_x_680:
[----:B------:R-:W-:Y:S05]  /*1e80*/  BSYNC.RECONVERGENT B0 ;  /* 0x0000000000007941 */ /* 0x000fea0003800200 */
.L_x_679:
        /* <DEDUP_REMOVED lines=32> */
.L_x_684:
[----:B------:R1:W-:Y:S02]  /*2090*/  STS.128 [R185+0x2800], RZ ;  /* 0x002800ffb9007388 */ /* 0x0003e40000000c00 */
.L_x_683:
[----:B------:R-:W-:Y:S05]  /*20a0*/  BSYNC.RECONVERGENT B0 ;  /* 0x0000000000007941 */ /* 0x000fea0003800200 */
.L_x_682:
        /* <DEDUP_REMOVED lines=28> */
.L_x_687:
[----:B------:R4:W-:Y:S02]  /*2270*/  STS.128 [R185+0x7000], RZ ;  /* 0x007000ffb9007388 */ /* 0x0009e40000000c00 */
.L_x_686:
[----:B------:R-:W-:Y:S05]  /*2280*/  BSYNC.RECONVERGENT B0 ;  /* 0x0000000000007941 */ /* 0x000fea0003800200 */
.L_x_685:
        /* <DEDUP_REMOVED lines=26> */
.L_x_690:
[----:B------:R4:W-:Y:S02]  /*2430*/  STS.128 [R185+0x7800], RZ ;  /* 0x007800ffb9007388 */ /* 0x0009e40000000c00 */
.L_x_689:
[----:B------:R-:W-:Y:S05]  /*2440*/  BSYNC.RECONVERGENT B0 ;  /* 0x0000000000007941 */ /* 0x000fea0003800200 */
.L_x_688:
        /* <DEDUP_REMOVED lines=25> */
.L_x_693:
[----:B------:R4:W-:Y:S02]  /*25e0*/  STS.128 [R185+0x8000], RZ ;  /* 0x008000ffb9007388 */ /* 0x0009e40000000c00 */
.L_x_692:
[----:B------:R-:W-:Y:S05]  /*25f0*/  BSYNC.RECONVERGENT B0 ;  /* 0x0000000000007941 */ /* 0x000fea0003800200 */
.L_x_691:
        /* <DEDUP_REMOVED lines=27> */
.L_x_696:
[----:B------:R4:W-:Y:S02]  /*27b0*/  STS.128 [R185+0x8800], RZ ;  /* 0x008800ffb9007388 */ /* 0x0009e40000000c00 */
.L_x_695:
[----:B------:R-:W-:Y:S05]  /*27c0*/  BSYNC.RECONVERGENT B0 ;  /* 0x0000000000007941 */ /* 0x000fea0003800200 */
.L_x_694:
        /* <DEDUP_REMOVED lines=27> */
.L_x_699:
[----:B------:R4:W-:Y:S01]  /*2980*/  STS.128 [R185+0xd000], RZ ;  /* 0x00d000ffb9007388 */ /* 0x0009e20000000c00 */
[----:B------:R-:W-:Y:S05]  /*2990*/  BRA `(.L_x_700) ;  /* 0x00000000000c7947 */ /* 0x000fea0003800000 */
.L_x_698:
[----:B------:R1:W-:Y:S04]  /*29a0*/  STS.128 [R185+0x9000], RZ ;  /* 0x009000ffb9007388 */ /* 0x0003e80000000c00 */
[----:B------:R1:W-:Y:S04]  /*29b0*/  STS.128 [R185+0xb000], RZ ;  /* 0x00b000ffb9007388 */ /* 0x0003e80000000c00 */
[----:B------:R1:W-:Y:S02]  /*29c0*/  STS.128 [R185+0xd000], RZ ;  /* 0x00d000ffb9007388 */ /* 0x0003e40000000c00 */
.L_x_700:
[----:B------:R-:W-:Y:S05]  /*29d0*/  BSYNC.RECONVERGENT B0 ;  /* 0x0000000000007941 */ /* 0x000fea0003800200 */
.L_x_697:
        /* <DEDUP_REMOVED lines=29> */
.L_x_703:
[----:B------:R4:W-:Y:S02]  /*2bb0*/  STS.128 [R185+0xd800], RZ ;  /* 0x00d800ffb9007388 */ /* 0x0009e40000000c00 */
.L_x_702:
[----:B------:R-:W-:Y:S05]  /*2bc0*/  BSYNC.RECONVERGENT B0 ;  /* 0x0000000000007941 */ /* 0x000fea0003800200 */
.L_x_701:
        /* <DEDUP_REMOVED lines=27> */
.L_x_706:
[----:B------:R1:W-:Y:S02]  /*2d80*/  STS.128 [R185+0xe000], RZ ;  /* 0x00e000ffb9007388 */ /* 0x0003e40000000c00 */
.L_x_705:
[----:B------:R-:W-:Y:S05]  /*2d90*/  BSYNC.RECONVERGENT B0 ;  /* 0x0000000000007941 */ /* 0x000fea0003800200 */
.L_x_704:
        /* <DEDUP_REMOVED lines=31> */
.L_x_709:
[----:B------:R1:W-:Y:S02]  /*2f90*/  STS.128 [R185+0xe800], RZ ;  /* 0x00e800ffb9007388 */ /* 0x0003e40000000c00 */
.L_x_708:
[----:B------:R-:W-:Y:S05]  /*2fa0*/  BSYNC.RECONVERGENT B0 ;  /* 0x0000000000007941 */ /* 0x000fea0003800200 */
.L_x_707:
[----:B------:R-:W5:Y:S01]  /*2fb0*/  LD.E R113, desc[UR4][R2.64+0x18c] ;  /* 0x00018c0402717980 */ /* 0x000f62000c101900 */
[--C-:B------:R-:W-:Y:S01]  /*2fc0*/  IMAD R167, R0, 0x2, R7.reuse ;  /* 0x0000000200a77824 */ /* 0x100fe200078e0207 */
[----:B------:R-:W-:Y:S01]  /*2fd0*/  BSSY.RECONVERGENT B1, `(.L_x_710) ;  /* 0x000023d000017945 */ /* 0x000fe20003800200 */
[----:B------:R-:W-:Y:S01]  /*2fe0*/  IMAD R166, R166, 0x2, R7 ;  /* 0x00000002a6a67824 */ /* 0x000fe200078e0207 */
[----:B------:R-:W0:Y:S01]  /*2ff0*/  LDGDEPBAR ;  /* 0x00000000000079af */ /* 0x000e220000000000 */
[C---:B------:R-:W-:Y:S02]  /*3000*/  IMAD R165, R5.reuse, 0x2, R167 ;  /* 0x0000000205a57824 */ /* 0x040fe400078e02a7 */
[----:B------:R-:W-:Y:S01]  /*3010*/  IMAD R118, R5, 0x2, R166 ;  /* 0x0000000205767824 */ /* 0x000fe200078e02a6 */
[----:B------:R-:W-:Y:S01]  /*3020*/  LDSM.16.M88.4 R44, [R167] ;  /* 0x00000000a72c783b */ /* 0x000fe20000000200 */
[----:B------:R-:W-:-:S03]  /*3030*/  IMAD.SHL.U32 R114, R114, 0x2, RZ ;  /* 0x0000000272727824 */ /* 0x000fc600078e00ff */
[----:B------:R-:W2:Y:S02]  /*3040*/  LDSM.16.M88.4 R32, [R166+0x3000] ;  /* 0x00300000a620783b */ /* 0x000ea40000000200 */
[----:B------:R-:W-:Y:S02]  /*3050*/  LOP3.LUT R114, R114, 0x6, RZ, 0xc0, !PT ;  /* 0x0000000672727812 */ /* 0x000fe400078ec0ff */
[----:B------:R-:W3:Y:S04]  /*3060*/  LDSM.16.M88.4 R92, [R166+0x3400] ;  /* 0x00340000a65c783b */ /* 0x000ee80000000200 */
[----:B------:R-:W3:Y:S04]  /*3070*/  LDSM.16.M88.4 R84, [R166+0x3800] ;  /* 0x00380000a654783b */ /* 0x000ee80000000200 */
[----:B------:R-:W3:Y:S04]  /*3080*/  LDSM.16.M88.4 R76, [R166+0x3c00] ;  /* 0x003c0000a64c783b */ /* 0x000ee80000000200 */
[----:B------:R-:W3:Y:S04]  /*3090*/  LDSM.16.M88.4 R68, [R166+0x4000] ;  /* 0x00400000a644783b */ /* 0x000ee80000000200 */
[----:B------:R-:W3:Y:S04]  /*30a0*/  LDSM.16.M88.4 R60, [R166+0x4400] ;  /* 0x00440000a63c783b */ /* 0x000ee80000000200 */
[----:B------:R-:W3:Y:S04]  /*30b0*/  LDSM.16.M88.4 R52, [R166+0x4800] ;  /* 0x00480000a634783b */ /* 0x000ee80000000200 */
[----:B------:R-:W3:Y:S04]  /*30c0*/  LDSM.16.M88.4 R24, [R166+0x4c00] ;  /* 0x004c0000a618783b */ /* 0x000ee80000000200 */
[----:B-1----:R-:W-:Y:S04]  /*30d0*/  LDSM.16.M88.4 R8, [R165] ;  /* 0x00000000a508783b */ /* 0x002fe80000000200 */
[----:B------:R-:W1:Y:S04]  /*30e0*/  LDSM.16.M88.4 R20, [R118+0x3000] ;  /* 0x003000007614783b */ /* 0x000e680000000200 */
[----:B------:R-:W1:Y:S01]  /*30f0*/  LDSM.16.M88.4 R36, [R118+0x3400] ;  /* 0x003400007624783b */ /* 0x000e620000000200 */
[C---:B--2---:R-:W-:Y:S03]  /*3100*/  HMMA.16816.F32 R16, R44.reuse, R32, RZ ;  /* 0x000000202c10723c */ /* 0x044fe600000018ff */
[----:B----4-:R-:W2:Y:S04]  /*3110*/  LDSM.16.M88.4 R12, [R118+0x3c00] ;  /* 0x003c0000760c783b */ /* 0x010ea80000000200 */
[----:B------:R-:W4:Y:S01]  /*3120*/  LDSM.16.M88.4 R40, [R118+0x3800] ;  /* 0x003800007628783b */ /* 0x000f220000000200 */
[C---:B------:R-:W-:Y:S03]  /*3130*/  HMMA.16816.F32 R32, R44.reuse, R34, RZ ;  /* 0x000000222c20723c */ /* 0x040fe600000018ff */
[----:B------:R-:W-:Y:S04]  /*3140*/  LDSM.16.M88.4 R100, [R167+0x1000] ;  /* 0x00100000a764783b */ /* 0x000fe80000000200 */
[----:B------:R-:W-:Y:S01]  /*3150*/  LDSM.16.M88.4 R96, [R118+0x4800] ;  /* 0x004800007660783b */ /* 0x000fe20000000200 */
[C---:B---3--:R-:W-:Y:S03]  /*3160*/  HMMA.16816.F32 R28, R44.reuse, R92, RZ ;  /* 0x0000005c2c1c723c */ /* 0x048fe600000018ff */
[----:B------:R-:W-:Y:S04]  /*3170*/  LDSM.16.M88.4 R108, [R118+0x5000] ;  /* 0x00500000766c783b */ /* 0x000fe80000000200 */
[----:B------:R-:W-:Y:S01]  /*3180*/  LDSM.16.M88.4 R104, [R166+0x5400] ;  /* 0x00540000a668783b */ /* 0x000fe20000000200 */
        /* <DEDUP_REMOVED lines=14> */
[C---:B-1----:R-:W-:Y:S08]  /*3270*/  HMMA.16816.F32 R16, R8.reuse, R20, R16 ;  /* 0x000000140810723c */ /* 0x042ff00000001810 */
[C---:B------:R-:W-:Y:S01]  /*3280*/  HMMA.16816.F32 R32, R8.reuse, R22, R32 ;  /* 0x000000160820723c */ /* 0x040fe20000001820 */
[----:B------:R-:W1:Y:S07]  /*3290*/  LDSM.16.M88.4 R20, [R118+0x4400] ;  /* 0x004400007614783b */ /* 0x000e6e0000000200 */
[C---:B------:R-:W-:Y:S08]  /*32a0*/  HMMA.16816.F32 R28, R8.reuse, R36, R28 ;  /* 0x00000024081c723c */ /* 0x040ff0000000181c */
[C---:B------:R-:W-:Y:S01]  /*32b0*/  HMMA.16816.F32 R92, R8.reuse, R38, R92 ;  /* 0x00000026085c723c */ /* 0x040fe2000000185c */
[----:B------:R-:W1:Y:S07]  /*32c0*/  LDSM.16.M88.4 R36, [R166+0x5000] ;  /* 0x00500000a624783b */ /* 0x000e6e0000000200 */
[C---:B--2---:R-:W-:Y:S08]  /*32d0*/  HMMA.16816.F32 R80, R8.reuse, R12, R80 ;  /* 0x0000000c0850723c */ /* 0x044ff00000001850 */
[C---:B------:R-:W-:Y:S01]  /*32e0*/  HMMA.16816.F32 R76, R8.reuse, R14, R76 ;  /* 0x0000000e084c723c */ /* 0x040fe2000000184c */
[----:B------:R-:W2:Y:S07]  /*32f0*/  LDSM.16.M88.4 R12, [R118+0x4c00] ;  /* 0x004c0000760c783b */ /* 0x000eae0000000200 */
[C---:B----4-:R-:W-:Y:S08]  /*3300*/  HMMA.16816.F32 R88, R8.reuse, R40, R88 ;  /* 0x000000280858723c */ /* 0x050ff00000001858 */
[C---:B------:R-:W-:Y:S01]  /*3310*/  HMMA.16816.F32 R84, R8.reuse, R42, R84 ;  /* 0x0000002a0854723c */ /* 0x040fe20000001854 */
[----:B------:R-:W4:Y:S07]  /*3320*/  LDSM.16.M88.4 R40, [R165+0x1000] ;  /* 0x00100000a528783b */ /* 0x000f2e0000000200 */
[C---:B---3--:R-:W-:Y:S08]  /*3330*/  HMMA.16816.F32 R72, R8.reuse, R24, R72 ;  /* 0x000000180848723c */ /* 0x048ff00000001848 */
        /* <DEDUP_REMOVED lines=8> */
[C---:B------:R-:W-:Y:S08]  /*33c0*/  HMMA.16816.F32 R56, R8.reuse, R96, R56 ;  /* 0x000000600838723c */ /* 0x040ff00000001838 */
[C---:B------:R-:W-:Y:S01]  /*33d0*/  HMMA.16816.F32 R52, R8.reuse, R98, R52 ;  /* 0x000000620834723c */ /* 0x040fe20000001834 */
[----:B------:R-:W-:Y:S07]  /*33e0*/  LDSM.16.M88.4 R96, [R166+0x5800] ;  /* 0x00580000a660783b */ /* 0x000fee0000000200 */
[C---:B--2---:R-:W-:Y:S08]  /*33f0*/  HMMA.16816.F32 R48, R8.reuse, R12, R48 ;  /* 0x0000000c0830723c */ /* 0x044ff00000001830 */
[----:B------:R-:W-:Y:S01]  /*3400*/  HMMA.16816.F32 R44, R8, R14, R44 ;  /* 0x0000000e082c723c */ /* 0x000fe2000000182c */
[----:B------:R-:W-:Y:S04]  /*3410*/  LDSM.16.M88.4 R12, [R165+0x2000] ;  /* 0x00200000a50c783b */ /* 0x000fe80000000200 */
[----:B------:R-:W2:Y:S03]  /*3420*/  LDSM.16.M88.4 R8, [R118+0x7000] ;  /* 0x007000007608783b */ /* 0x000ea60000000200 */
[C---:B----4-:R-:W-:Y:S08]  /*3430*/  HMMA.16816.F32 R16, R40.reuse, R108, R16 ;  /* 0x0000006c2810723c */ /* 0x050ff00000001810 */
[----:B------:R-:W-:Y:S08]  /*3440*/  HMMA.16816.F32 R32, R40, R110, R32 ;  /* 0x0000006e2820723c */ /* 0x000ff00000001820 */
[----:B------:R-:W-:Y:S08]  /*3450*/  HMMA.16816.F32 R28, R100, R104, R28 ;  /* 0x00000068641c723c */ /* 0x000ff0000000181c */
[C---:B-1----:R-:W-:Y:S08]  /*3460*/  HMMA.16816.F32 R16, R24.reuse, R20, R16 ;  /* 0x000000141810723c */ /* 0x042ff00000001810 */
[----:B------:R-:W-:Y:S01]  /*3470*/  HMMA.16816.F32 R32, R24, R22, R32 ;  /* 0x000000161820723c */ /* 0x000fe20000001820 */
[----:B------:R-:W1:Y:S07]  /*3480*/  LDSM.16.M88.4 R20, [R166+0x5c00] ;  /* 0x005c0000a614783b */ /* 0x000e6e0000000200 */
[----:B------:R-:W-:Y:S08]  /*3490*/  HMMA.16816.F32 R92, R100, R106, R92 ;  /* 0x0000006a645c723c */ /* 0x000ff0000000185c */
[C---:B--2---:R-:W-:Y:S08]  /*34a0*/  HMMA.16816.F32 R16, R12.reuse, R8, R16 ;  /* 0x000000080c10723c */ /* 0x044ff00000001810 */
[----:B------:R-:W-:Y:S01]  /*34b0*/  HMMA.16816.F32 R32, R12, R10, R32 ;  /* 0x0000000a0c20723c */ /* 0x000fe20000001820 */
[----:B------:R-:W2:Y:S07]  /*34c0*/  LDSM.16.M88.4 R8, [R118+0x5800] ;  /* 0x005800007608783b */ /* 0x000eae0000000200 */
[----:B------:R-:W-:Y:S01]  /*34d0*/  HMMA.16816.F32 R104, R100, R96, R88 ;  /* 0x000000606468723c */ /* 0x000fe20000001858 */
[----:B------:R-:W3:Y:S02]  /*34e0*/  LDSM.16.M88.4 R88, [R166+0x7400] ;  /* 0x00740000a658783b */ /* 0x000ee40000000200 */
[-C--:B-----5:R-:W-:Y:S01]  /*34f0*/  FMUL.FTZ R0, R16, R113.reuse ;  /* 0x0000007110007220 */ /* 0x0a0fe20000410000 */
[-C--:B------:R-:W-:Y:S01]  /*3500*/  FMUL.FTZ R96, R17, R113.reuse ;  /* 0x0000007111607220 */ /* 0x080fe20000410000 */
[----:B------:R-:W-:-:S03]  /*3510*/  FMUL.FTZ R97, R18, R113 ;  /* 0x0000007112617220 */ /* 0x000fc60000410000 */
[----:B------:R-:W-:Y:S01]  /*3520*/  HMMA.16816.F32 R84, R100, R98, R84 ;  /* 0x000000626454723c */ /* 0x000fe20000001854 */
[-C--:B------:R-:W-:Y:S01]  /*3530*/  FMUL.FTZ R98, R19, R113.reuse ;  /* 0x0000007113627220 */ /* 0x080fe20000410000 */
[----:B------:R-:W-:Y:S01]  /*3540*/  MUFU.TANH R0, R0 ;  /* 0x0000000000007308 */ /* 0x000fe20000002400 */
[----:B------:R-:W4:Y:S01]  /*3550*/  LDSM.16.M88.4 R16, [R166+0x7800] ;  /* 0x00780000a610783b */ /* 0x000f220000000200 */
[-C--:B------:R-:W-:Y:S01]  /*3560*/  FMUL.FTZ R32, R32, R113.reuse ;  /* 0x0000007120207220 */ /* 0x080fe20000410000 */
[-C--:B------:R-:W-:Y:S01]  /*3570*/  FMUL.FTZ R33, R33, R113.reuse ;  /* 0x0000007121217220 */ /* 0x080fe20000410000 */
[-C--:B------:R-:W-:Y:S01]  /*3580*/  FMUL.FTZ R34, R34, R113.reuse ;  /* 0x0000007122227220 */ /* 0x080fe20000410000 */
[-C--:B------:R-:W-:Y:S01]  /*3590*/  FMUL.FTZ R35, R35, R113.reuse ;  /* 0x0000007123237220 */ /* 0x080fe20000410000 */
[C---:B------:R-:W-:Y:S01]  /*35a0*/  HMMA.16816.F32 R108, R40.reuse, R36, R28 ;  /* 0x00000024286c723c */ /* 0x040fe2000000181c */
[----:B------:R-:W5:Y:S01]  /*35b0*/  LDSM.16.M88.4 R28, [R118+0x7400] ;  /* 0x00740000761c783b */ /* 0x000f620000000200 */
[----:B------:R-:W-:Y:S06]  /*35c0*/  MUFU.TANH R99, R32 ;  /* 0x0000002000637308 */ /* 0x000fec0000002400 */
[----:B------:R-:W-:Y:S01]  /*35d0*/  HMMA.16816.F32 R92, R40, R38, R92 ;  /* 0x00000026285c723c */ /* 0x000fe2000000185c */
[----:B------:R-:W-:Y:S01]  /*35e0*/  LDSM.16.M88.4 R36, [R166+0x6000] ;  /* 0x00600000a624783b */ /* 0x000fe20000000200 */
[----:B------:R-:W-:Y:S06]  /*35f0*/  MUFU.TANH R115, R33 ;  /* 0x0000002100737308 */ /* 0x000fec0000002400 */
[C---:B-1----:R-:W-:Y:S02]  /*3600*/  HMMA.16816.F32 R80, R100.reuse, R20, R80 ;  /* 0x000000146450723c */ /* 0x042fe40000001850 */
[----:B------:R-:W-:Y:S06]  /*3610*/  MUFU.TANH R116, R34 ;  /* 0x0000002200747308 */ /* 0x000fec0000002400 */
[----:B------:R-:W-:Y:S01]  /*3620*/  HMMA.16816.F32 R76, R100, R22, R76 ;  /* 0x00000016644c723c */ /* 0x000fe2000000184c */
[----:B------:R-:W1:Y:S01]  /*3630*/  LDSM.16.M88.4 R20, [R118+0x5c00] ;  /* 0x005c00007614783b */ /* 0x000e620000000200 */
[----:B------:R3:W-:Y:S06]  /*3640*/  MUFU.TANH R117, R35 ;  /* 0x0000002300757308 */ /* 0x0007ec0000002400 */
[C---:B--2---:R-:W-:Y:S02]  /*3650*/  HMMA.16816.F32 R104, R40.reuse, R8, R104 ;  /* 0x000000082868723c */ /* 0x044fe40000001868 */
[----:B------:R-:W2:Y:S06]  /*3660*/  MUFU.TANH R97, R97 ;  /* 0x0000006100617308 */ /* 0x000eac0000002400 */
[----:B------:R-:W-:Y:S01]  /*3670*/  HMMA.16816.F32 R84, R40, R10, R84 ;  /* 0x0000000a2854723c */ /* 0x000fe20000001854 */
[----:B------:R-:W2:Y:S01]  /*3680*/  LDSM.16.M88.4 R8, [R166+0x7c00] ;  /* 0x007c0000a608783b */ /* 0x000ea20000000200 */
[----:B------:R-:W-:Y:S03]  /*3690*/  MUFU.TANH R96, R96 ;  /* 0x0000006000607308 */ /* 0x000fe60000002400 */
[----:B---3--:R-:W-:Y:S03]  /*36a0*/  LDSM.16.M88.4 R32, [R118+0x6000] ;  /* 0x006000007620783b */ /* 0x008fe60000000200 */
[C---:B------:R-:W-:Y:S02]  /*36b0*/  HMMA.16816.F32 R108, R24.reuse, R88, R108 ;  /* 0x00000058186c723c */ /* 0x040fe4000000186c */
[----:B------:R-:W3:Y:S06]  /*36c0*/  MUFU.TANH R98, R98 ;  /* 0x0000006200627308 */ /* 0x000eec0000002400 */
[C---:B------:R-:W-:Y:S01]  /*36d0*/  HMMA.16816.F32 R92, R24.reuse, R90, R92 ;  /* 0x0000005a185c723c */ /* 0x040fe2000000185c */
[----:B------:R-:W-:Y:S07]  /*36e0*/  LDSM.16.M88.4 R88, [R118+0x7800] ;  /* 0x007800007658783b */ /* 0x000fee0000000200 */
[C---:B----4-:R-:W-:Y:S08]  /*36f0*/  HMMA.16816.F32 R104, R24.reuse, R16, R104 ;  /* 0x000000101868723c */ /* 0x050ff00000001868 */
[----:B------:R-:W-:Y:S01]  /*3700*/  HMMA.16816.F32 R84, R24, R18, R84 ;  /* 0x000000121854723c */ /* 0x000fe20000001854 */
[----:B------:R-:W4:Y:S07]  /*3710*/  LDSM.16.M88.4 R16, [R166+0x6400] ;  /* 0x00640000a610783b */ /* 0x000f2e0000000200 */
[C---:B-----5:R-:W-:Y:S08]  /*3720*/  HMMA.16816.F32 R108, R12.reuse, R28, R108 ;  /* 0x0000001c0c6c723c */ /* 0x060ff0000000186c */
[----:B------:R-:W-:Y:S01]  /*3730*/  HMMA.16816.F32 R92, R12, R30, R92 ;  /* 0x0000001e0c5c723c */ /* 0x000fe2000000185c */
[----:B------:R-:W5:Y:S07]  /*3740*/  LDSM.16.M88.4 R28, [R118+0x7c00] ;  /* 0x007c0000761c783b */ /* 0x000f6e0000000200 */
[----:B-1----:R-:W-:Y:S03]  /*3750*/  HMMA.16816.F32 R80, R40, R20, R80 ;  /* 0x000000142850723c */ /* 0x002fe60000001850 */
[-C--:B------:R-:W-:Y:S01]  /*3760*/  FMUL.FTZ R108, R108, R113.reuse ;  /* 0x000000716c6c7220 */ /* 0x080fe20000410000 */
[-C--:B------:R-:W-:Y:S01]  /*3770*/  FMUL.FTZ R110, R110, R113.reuse ;  /* 0x000000716e6e7220 */ /* 0x080fe20000410000 */
[-C--:B------:R-:W-:Y:S01]  /*3780*/  FMUL.FTZ R109, R109, R113.reuse ;  /* 0x000000716d6d7220 */ /* 0x080fe20000410000 */
[----:B------:R-:W-:-:S02]  /*3790*/  FMUL.FTZ R111, R111, R113 ;  /* 0x000000716f6f7220 */ /* 0x000fc40000410000 */
[----:B------:R-:W-:Y:S01]  /*37a0*/  HMMA.16816.F32 R76, R40, R22, R76 ;  /* 0x00000016284c723c */ /* 0x000fe2000000184c */
[----:B------:R-:W1:Y:S01]  /*37b0*/  LDSM.16.M88.4 R20, [R166+0x8000] ;  /* 0x00800000a614783b */ /* 0x000e620000000200 */
[----:B------:R-:W-:Y:S01]  /*37c0*/  MUFU.TANH R108, R108 ;  /* 0x0000006c006c7308 */ /* 0x000fe20000002400 */
[----:B------:R-:W-:-:S05]  /*37d0*/  FMUL.FTZ R92, R92, R113 ;  /* 0x000000715c5c7220 */ /* 0x000fca0000410000 */
[C---:B------:R-:W-:Y:S02]  /*37e0*/  HMMA.16816.F32 R72, R100.reuse, R36, R72 ;  /* 0x000000246448723c */ /* 0x040fe40000001848 */
[----:B------:R-:W-:Y:S06]  /*37f0*/  MUFU.TANH R110, R110 ;  /* 0x0000006e006e7308 */ /* 0x000fec0000002400 */
[----:B------:R-:W-:Y:S01]  /*3800*/  HMMA.16816.F32 R68, R100, R38, R68 ;  /* 0x000000266444723c */ /* 0x000fe20000001844 */
[----:B------:R-:W-:Y:S01]  /*3810*/  LDSM.16.M88.4 R36, [R118+0x8000] ;  /* 0x008000007624783b */ /* 0x000fe20000000200 */
[----:B------:R-:W-:Y:S06]  /*3820*/  MUFU.TANH R109, R109 ;  /* 0x0000006d006d7308 */ /* 0x000fec0000002400 */
[C---:B--2---:R-:W-:Y:S02]  /*3830*/  HMMA.16816.F32 R80, R24.reuse, R8, R80 ;  /* 0x000000081850723c */ /* 0x044fe40000001850 */
[----:B------:R-:W2:Y:S06]  /*3840*/  MUFU.TANH R111, R111 ;  /* 0x0000006f006f7308 */ /* 0x000eac0000002400 */
[----:B------:R-:W-:Y:S01]  /*3850*/  HMMA.16816.F32 R76, R24, R10, R76 ;  /* 0x0000000a184c723c */ /* 0x000fe2000000184c */
[----:B------:R-:W3:Y:S01]  /*3860*/  LDSM.16.M88.4 R8, [R118+0x6400] ;  /* 0x006400007608783b */ /* 0x000ee20000000200 */
[----:B------:R-:W2:Y:S06]  /*3870*/  MUFU.TANH R92, R92 ;  /* 0x0000005c005c7308 */ /* 0x000eac0000002400 */
[C---:B----4-:R-:W-:Y:S08]  /*3880*/  HMMA.16816.F32 R64, R100.reuse, R16, R64 ;  /* 0x000000106440723c */ /* 0x050ff00000001840 */
[----:B------:R-:W-:Y:S01]  /*3890*/  HMMA.16816.F32 R60, R100, R18, R60 ;  /* 0x00000012643c723c */ /* 0x000fe2000000183c */
[----:B------:R-:W4:Y:S07]  /*38a0*/  LDSM.16.M88.4 R16, [R166+0x6800] ;  /* 0x00680000a610783b */ /* 0x000f2e0000000200 */
[C---:B------:R-:W-:Y:S08]  /*38b0*/  HMMA.16816.F32 R72, R40.reuse, R32, R72 ;  /* 0x000000202848723c */ /* 0x040ff00000001848 */
[----:B------:R-:W-:Y:S01]  /*38c0*/  HMMA.16816.F32 R68, R40, R34, R68 ;  /* 0x000000222844723c */ /* 0x000fe20000001844 */
[----:B------:R-:W-:Y:S07]  /*38d0*/  LDSM.16.M88.4 R32, [R118+0x6800] ;  /* 0x006800007620783b */ /* 0x000fee0000000200 */
        /* <DEDUP_REMOVED lines=11> */
[-C--:B------:R-:W-:Y:S01]  /*3990*/  FMUL.FTZ R151, R77, R113.reuse ;  /* 0x000000714d977220 */ /* 0x080fe20000410000 */
[-C--:B------:R-:W-:Y:S01]  /*39a0*/  FMUL.FTZ R76, R76, R113.reuse ;  /* 0x000000714c4c7220 */ /* 0x080fe20000410000 */
[-C--:B------:R-:W-:Y:S01]  /*39b0*/  FMUL.FTZ R77, R78, R113.reuse ;  /* 0x000000714e4d7220 */ /* 0x080fe20000410000 */
[-C--:B------:R-:W-:Y:S02]  /*39c0*/  FMUL.FTZ R79, R79, R113.reuse ;  /* 0x000000714f4f7220 */ /* 0x080fe40000410000 */
[C---:B---3--:R-:W-:Y:S02]  /*39d0*/  HMMA.16816.F32 R64, R40.reuse, R8, R64 ;  /* 0x000000082840723c */ /* 0x048fe40000001840 */
[----:B------:R-:W-:Y:S06]  /*39e0*/  MUFU.TANH R155, R82 ;  /* 0x00000052009b7308 */ /* 0x000fec0000002400 */
[----:B------:R-:W-:Y:S01]  /*39f0*/  HMMA.16816.F32 R60, R40, R10, R60 ;  /* 0x0000000a283c723c */ /* 0x000fe2000000183c */
[----:B------:R-:W3:Y:S01]  /*3a00*/  LDSM.16.M88.4 R8, [R166+0x8800] ;  /* 0x00880000a608783b */ /* 0x000ee20000000200 */
[----:B------:R-:W-:Y:S06]  /*3a10*/  MUFU.TANH R81, R81 ;  /* 0x0000005100517308 */ /* 0x000fec0000002400 */
[----:B----4-:R-:W-:Y:S02]  /*3a20*/  HMMA.16816.F32 R56, R100, R16, R56 ;  /* 0x000000106438723c */ /* 0x010fe40000001838 */
[----:B------:R-:W-:Y:S06]  /*3a30*/  MUFU.TANH R153, R83 ;  /* 0x0000005300997308 */ /* 0x000fec0000002400 */
[C---:B------:R-:W-:Y:S02]  /*3a40*/  HMMA.16816.F32 R72, R12.reuse, R36, R72 ;  /* 0x000000240c48723c */ /* 0x040fe40000001848 */
[----:B------:R-:W-:Y:S06]  /*3a50*/  MUFU.TANH R76, R76 ;  /* 0x0000004c004c7308 */ /* 0x000fec0000002400 */
[----:B------:R-:W-:Y:S01]  /*3a60*/  HMMA.16816.F32 R68, R12, R38, R68 ;  /* 0x000000260c44723c */ /* 0x000fe20000001844 */
[----:B------:R-:W4:Y:S01]  /*3a70*/  LDSM.16.M88.4 R36, [R166+0x6c00] ;  /* 0x006c0000a624783b */ /* 0x000f220000000200 */
[----:B------:R-:W-:Y:S06]  /*3a80*/  MUFU.TANH R77, R77 ;  /* 0x0000004d004d7308 */ /* 0x000fec0000002400 */
[----:B-----5:R-:W-:Y:S02]  /*3a90*/  HMMA.16816.F32 R64, R24, R28, R64 ;  /* 0x0000001c1840723c */ /* 0x020fe40000001840 */
[----:B------:R-:W-:Y:S01]  /*3aa0*/  MUFU.TANH R149, R79 ;  /* 0x0000004f00957308 */ /* 0x000fe20000002400 */
[-C--:B------:R-:W-:Y:S01]  /*3ab0*/  FMUL.FTZ R75, R75, R113.reuse ;  /* 0x000000714b4b7220 */ /* 0x080fe20000410000 */
[-C--:B------:R-:W-:Y:S01]  /*3ac0*/  FMUL.FTZ R73, R73, R113.reuse ;  /* 0x0000007149497220 */ /* 0x080fe20000410000 */
[-C--:B------:R-:W-:Y:S01]  /*3ad0*/  FMUL.FTZ R72, R72, R113.reuse ;  /* 0x0000007148487220 */ /* 0x080fe20000410000 */
[----:B------:R-:W-:-:S02]  /*3ae0*/  FMUL.FTZ R74, R74, R113 ;  /* 0x000000714a4a7220 */ /* 0x000fc40000410000 */
[----:B------:R-:W-:Y:S02]  /*3af0*/  HMMA.16816.F32 R60, R24, R30, R60 ;  /* 0x0000001e183c723c */ /* 0x000fe4000000183c */
[----:B------:R-:W-:Y:S01]  /*3b00*/  MUFU.TANH R137, R75 ;  /* 0x0000004b00897308 */ /* 0x000fe20000002400 */
[-C--:B------:R-:W-:Y:S01]  /*3b10*/  FMUL.FTZ R69, R69, R113.reuse ;  /* 0x0000007145457220 */ /* 0x080fe20000410000 */
[-C--:B------:R-:W-:Y:S01]  /*3b20*/  FMUL.FTZ R68, R68, R113.reuse ;  /* 0x0000007144447220 */ /* 0x080fe20000410000 */
[-C--:B------:R-:W-:Y:S01]  /*3b30*/  FMUL.FTZ R70, R70, R113.reuse ;  /* 0x0000007146467220 */ /* 0x080fe20000410000 */
[-C--:B------:R-:W-:Y:S02]  /*3b40*/  FMUL.FTZ R71, R71, R113.reuse ;  /* 0x0000007147477220 */ /* 0x080fe40000410000 */
[----:B------:R-:W-:Y:S01]  /*3b50*/  HMMA.16816.F32 R52, R100, R18, R52 ;  /* 0x000000126434723c */ /* 0x000fe20000001834 */
[----:B------:R-:W5:Y:S01]  /*3b60*/  LDSM.16.M88.4 R16, [R118+0x8800] ;  /* 0x008800007610783b */ /* 0x000f620000000200 */
[----:B------:R-:W-:Y:S06]  /*3b70*/  MUFU.TANH R135, R69 ;  /* 0x0000004500877308 */ /* 0x000fec0000002400 */
[----:B------:R-:W-:Y:S02]  /*3b80*/  HMMA.16816.F32 R56, R40, R32, R56 ;  /* 0x000000202838723c */ /* 0x000fe40000001838 */
[----:B------:R-:W-:Y:S06]  /*3b90*/  MUFU.TANH R151, R151 ;  /* 0x0000009700977308 */ /* 0x000fec0000002400 */
[C---:B-1----:R-:W-:Y:S02]  /*3ba0*/  HMMA.16816.F32 R64, R12.reuse, R20, R64 ;  /* 0x000000140c40723c */ /* 0x042fe40000001840 */
[----:B------:R-:W-:Y:S06]  /*3bb0*/  MUFU.TANH R139, R73 ;  /* 0x00000049008b7308 */ /* 0x000fec0000002400 */
[----:B------:R-:W-:Y:S01]  /*3bc0*/  HMMA.16816.F32 R60, R12, R22, R60 ;  /* 0x000000160c3c723c */ /* 0x000fe2000000183c */
[----:B------:R-:W1:Y:S01]  /*3bd0*/  LDSM.16.M88.4 R20, [R118+0x6c00] ;  /* 0x006c00007614783b */ /* 0x000e620000000200 */
[----:B------:R-:W-:Y:S06]  /*3be0*/  MUFU.TANH R133, R72 ;  /* 0x0000004800857308 */ /* 0x000fec0000002400 */
[----:B---3--:R-:W-:Y:S02]  /*3bf0*/  HMMA.16816.F32 R56, R24, R8, R56 ;  /* 0x000000081838723c */ /* 0x008fe40000001838 */
[----:B------:R-:W-:Y:S01]  /*3c00*/  MUFU.TANH R147, R74 ;  /* 0x0000004a00937308 */ /* 0x000fe20000002400 */
[-C--:B------:R-:W-:Y:S01]  /*3c10*/  FMUL.FTZ R67, R67, R113.reuse ;  /* 0x0000007143437220 */ /* 0x080fe20000410000 */
[-C--:B------:R-:W-:Y:S01]  /*3c20*/  FMUL.FTZ R64, R64, R113.reuse ;  /* 0x0000007140407220 */ /* 0x080fe20000410000 */
[-C--:B------:R-:W-:Y:S01]  /*3c30*/  FMUL.FTZ R66, R66, R113.reuse ;  /* 0x0000007142427220 */ /* 0x080fe20000410000 */
[----:B------:R-:W-:-:S02]  /*3c40*/  FMUL.FTZ R65, R65, R113 ;  /* 0x0000007141417220 */ /* 0x000fc40000410000 */
[----:B----4-:R-:W-:Y:S01]  /*3c50*/  HMMA.16816.F32 R48, R100, R36, R48 ;  /* 0x000000246430723c */ /* 0x010fe20000001830 */
[----:B------:R-:W-:Y:S01]  /*3c60*/  IMAD.IADD R37, R183, 0x1, R114 ;  /* 0x00000001b7257824 */ /* 0x000fe200078e0272 */
[----:B------:R3:W-:Y:S01]  /*3c70*/  MUFU.TANH R125, R67 ;  /* 0x00000043007d7308 */ /* 0x0007e20000002400 */
[-C--:B------:R-:W-:Y:S01]  /*3c80*/  FMUL.FTZ R61, R61, R113.reuse ;  /* 0x000000713d3d7220 */ /* 0x080fe20000410000 */
[-C--:B------:R-:W-:Y:S01]  /*3c90*/  FMUL.FTZ R60, R60, R113.reuse ;  /* 0x000000713c3c7220 */ /* 0x080fe20000410000 */
[C---:B------:R-:W-:Y:S01]  /*3ca0*/  VIADD R31, R37.reuse, 0x1 ;  /* 0x00000001251f7836 */ /* 0x040fe20000000000 */
[CC--:B------:R-:W-:Y:S01]  /*3cb0*/  ISETP.GE.AND P4, PT, R37.reuse, R112.reuse, PT ;  /* 0x000000702500720c */ /* 0x0c0fe20003f86270 */
[C---:B------:R-:W-:Y:S01]  /*3cc0*/  VIADD R29, R37.reuse, 0x8 ;  /* 0x00000008251d7836 */ /* 0x040fe20000000000 */
[----:B------:R-:W-:Y:S01]  /*3cd0*/  HMMA.16816.F32 R52, R40, R34, R52 ;  /* 0x000000222834723c */ /* 0x000fe20000001834 */
[----:B------:R-:W-:Y:S01]  /*3ce0*/  VIADD R9, R37, 0x9 ;  /* 0x0000000925097836 */ /* 0x000fe20000000000 */
[-C--:B------:R-:W-:Y:S01]  /*3cf0*/  ISETP.GE.AND P3, PT, R31, R112.reuse, PT ;  /* 0x000000701f00720c */ /* 0x080fe20003f66270 */
[----:B------:R-:W-:Y:S01]  /*3d00*/  VIADD R33, R37, 0x10 ;  /* 0x0000001025217836 */ /* 0x000fe20000000000 */
[-C--:B------:R-:W-:Y:S01]  /*3d10*/  ISETP.GE.AND P2, PT, R29, R112.reuse, PT ;  /* 0x000000701d00720c */ /* 0x080fe20003f46270 */
[----:B------:R-:W-:Y:S01]  /*3d20*/  MUFU.TANH R143, R68 ;  /* 0x00000044008f7308 */ /* 0x000fe20000002400 */
[----:B------:R-:W4:Y:S01]  /*3d30*/  LDSM.16.M88.4 R28, [R166+0x8c00] ;  /* 0x008c0000a61c783b */ /* 0x000f220000000200 */
[-C--:B------:R-:W-:Y:S01]  /*3d40*/  ISETP.GE.AND P1, PT, R9, R112.reuse, PT ;  /* 0x000000700900720c */ /* 0x080fe20003f26270 */
[C---:B------:R-:W-:Y:S01]  /*3d50*/  VIADD R9, R37.reuse, 0x18 ;  /* 0x0000001825097836 */ /* 0x040fe20000000000 */
[----:B-----5:R-:W-:Y:S01]  /*3d60*/  HMMA.16816.F32 R56, R12, R16, R56 ;  /* 0x000000100c38723c */ /* 0x020fe20000001838 */
[----:B------:R-:W-:Y:S01]  /*3d70*/  VIADD R17, R37, 0x11 ;  /* 0x0000001125117836 */ /* 0x000fe20000000000 */
[----:B------:R-:W-:Y:S01]  /*3d80*/  FSEL R97, R97, -INF , !P4 ;  /* 0xff80000061617808 */ /* 0x000fe20006000000 */
[-C--:B------:R-:W-:Y:S01]  /*3d90*/  FMUL.FTZ R62, R62, R113.reuse ;  /* 0x000000713e3e7220 */ /* 0x080fe20000410000 */
[-C--:B------:R-:W-:Y:S01]  /*3da0*/  ISETP.GE.AND P5, PT, R9, R112.reuse, PT ;  /* 0x000000700900720c */ /* 0x080fe20003fa6270 */
[----:B------:R-:W-:Y:S01]  /*3db0*/  MUFU.TANH R16, R61 ;  /* 0x0000003d00107308 */ /* 0x000fe20000002400 */
[----:B------:R-:W-:Y:S01]  /*3dc0*/  IADD3 R9, PT, PT, R37, 0x19, RZ ;  /* 0x0000001925097810 */ /* 0x000fe20007ffe0ff */
[-C--:B------:R-:W-:Y:S01]  /*3dd0*/  FMUL.FTZ R63, R63, R113.reuse ;  /* 0x000000713f3f7220 */ /* 0x080fe20000410000 */
[-C--:B------:R-:W-:Y:S01]  /*3de0*/  ISETP.GE.AND P6, PT, R17, R112.reuse, PT ;  /* 0x000000701100720c */ /* 0x080fe20003fc6270 */
[----:B-1----:R-:W-:Y:S01]  /*3df0*/  HMMA.16816.F32 R48, R40, R20, R48 ;  /* 0x000000142830723c */ /* 0x002fe20000001830 */
[----:B------:R-:W-:Y:S01]  /*3e00*/  FSEL R17, R0, -INF , !P4 ;  /* 0xff80000000117808 */ /* 0x000fe20006000000 */
[----:B------:R-:W-:Y:S01]  /*3e10*/  VIADD R21, R37, 0x21 ;  /* 0x0000002125157836 */ /* 0x000fe20000000000 */
[-C--:B------:R-:W-:Y:S01]  /*3e20*/  ISETP.GE.AND P4, PT, R9, R112.reuse, PT ;  /* 0x000000700900720c */ /* 0x080fe20003f86270 */
[----:B------:R-:W-:Y:S01]  /*3e30*/  VIADD R9, R37, 0x20 ;  /* 0x0000002025097836 */ /* 0x000fe20000000000 */
[----:B---3--:R-:W-:Y:S01]  /*3e40*/  FSEL R67, R98, -INF , !P3 ;  /* 0xff80000062437808 */ /* 0x008fe20005800000 */
[----:B------:R-:W-:Y:S01]  /*3e50*/  MUFU.TANH R145, R70 ;  /* 0x0000004600917308 */ /* 0x000fe20000002400 */
[----:B------:R-:W-:Y:S01]  /*3e60*/  FSEL R35, R96, -INF , !P3 ;  /* 0xff80000060237808 */ /* 0x000fe20005800000 */
[----:B------:R-:W-:Y:S01]  /*3e70*/  HMMA.16816.F32 R52, R24, R10, R52 ;  /* 0x0000000a1834723c */ /* 0x000fe20000001834 */
[-C--:B------:R-:W-:Y:S01]  /*3e80*/  ISETP.GE.AND P3, PT, R9, R112.reuse, PT ;  /* 0x000000700900720c */ /* 0x080fe20003f66270 */
[-C--:B------:R-:W-:Y:S01]  /*3e90*/  FMUL.FTZ R59, R59, R113.reuse ;  /* 0x000000713b3b7220 */ /* 0x080fe20000410000 */
[----:B------:R-:W1:Y:S01]  /*3ea0*/  LDSM.16.M88.4 R8, [R118+0x8c00] ;  /* 0x008c00007608783b */ /* 0x000e620000000200 */
[----:B------:R-:W-:Y:S01]  /*3eb0*/  FSEL R116, R116, -INF , !P2 ;  /* 0xff80000074747808 */ /* 0x000fe20005000000 */
[-C--:B------:R-:W-:Y:S01]  /*3ec0*/  FMUL.FTZ R57, R57, R113.reuse ;  /* 0x0000007139397220 */ /* 0x080fe20000410000 */
[----:B------:R-:W-:Y:S01]  /*3ed0*/  FSEL R99, R99, -INF , !P2 ;  /* 0xff80000063637808 */ /* 0x000fe20005000000 */
[----:B------:R-:W-:Y:S01]  /*3ee0*/  MUFU.TANH R61, R59 ;  /* 0x0000003b003d7308 */ /* 0x000fe20000002400 */
[C---:B------:R-:W-:Y:S01]  /*3ef0*/  HMMA.16816.F32 R104, R12.reuse, R88, R104 ;  /* 0x000000580c68723c */ /* 0x040fe20000001868 */
[-C--:B------:R-:W-:Y:S01]  /*3f00*/  FMUL.FTZ R88, R93, R113.reuse ;  /* 0x000000715d587220 */ /* 0x080fe20000410000 */
[-C--:B------:R-:W-:Y:S01]  /*3f10*/  FMUL.FTZ R93, R95, R113.reuse ;  /* 0x000000715f5d7220 */ /* 0x080fe20000410000 */
[-C--:B------:R-:W-:Y:S01]  /*3f20*/  FMUL.FTZ R89, R94, R113.reuse ;  /* 0x000000715e597220 */ /* 0x080fe20000410000 */
[-C--:B------:R-:W-:Y:S01]  /*3f30*/  ISETP.GE.AND P2, PT, R21, R112.reuse, PT ;  /* 0x000000701500720c */ /* 0x080fe20003f46270 */
[-C--:B------:R-:W-:Y:S01]  /*3f40*/  FMUL.FTZ R0, R56, R113.reuse ;  /* 0x0000007138007220 */ /* 0x080fe20000410000 */
[----:B------:R-:W-:Y:S01]  /*3f50*/  FSEL R117, R117, -INF , !P1 ;  /* 0xff80000075757808 */ /* 0x000fe20004800000 */
[----:B------:R-:W3:Y:S01]  /*3f60*/  MUFU.TANH R88, R88 ;  /* 0x0000005800587308 */ /* 0x000ee20000002400 */
[----:B------:R-:W-:Y:S01]  /*3f70*/  HMMA.16816.F32 R84, R12, R90, R84 ;  /* 0x0000005a0c54723c */ /* 0x000fe20000001854 */
[----:B------:R-:W-:Y:S01]  /*3f80*/  FSEL R115, R115, -INF , !P1 ;  /* 0xff80000073737808 */ /* 0x000fe20004800000 */
[----:B------:R-:W-:Y:S01]  /*3f90*/  FMUL.FTZ R58, R58, R113 ;  /* 0x000000713a3a7220 */ /* 0x000fe20000410000 */
[----:B------:R-:W-:Y:S01]  /*3fa0*/  ISETP.GE.AND P0, PT, R33, R112, PT ;  /* 0x000000702100720c */ /* 0x000fe20003f06270 */
[----:B------:R-:W-:Y:S01]  /*3fb0*/  VIADD R33, R37, 0x29 ;  /* 0x0000002925217836 */ /* 0x000fe20000000000 */
[----:B--2---:R-:W-:Y:S01]  /*3fc0*/  FSEL R69, R111, -INF , !P6 ;  /* 0xff8000006f457808 */ /* 0x004fe20007000000 */
[----:B------:R-:W-:-:S04]  /*3fd0*/  DEPBAR.LE SB0, 0x0 ;  /* 0x000080000000791a */ /* 0x000fc80000000000 */
[----:B------:R-:W-:Y:S01]  /*3fe0*/  HMMA.16816.F32 R44, R100, R38, R44 ;  /* 0x00000026642c723c */ /* 0x000fe2000000182c */
[-C--:B------:R-:W-:Y:S01]  /*3ff0*/  FMUL.FTZ R90, R105, R113.reuse ;  /* 0x00000071695a7220 */ /* 0x080fe20000410000 */
[-C--:B------:R-:W-:Y:S01]  /*4000*/  FMUL.FTZ R95, R107, R113.reuse ;  /* 0x000000716b5f7220 */ /* 0x080fe20000410000 */
[----:B------:R-:W-:Y:S01]  /*4010*/  MUFU.TANH R89, R89 ;  /* 0x0000005900597308 */ /* 0x000fe20000002400 */
[----:B------:R-:W-:Y:S01]  /*4020*/  FSEL R21, R110, -INF , !P0 ;  /* 0xff8000006e157808 */ /* 0x000fe20004000000 */
[-C--:B------:R-:W-:Y:S01]  /*4030*/  FMUL.FTZ R94, R104, R113.reuse ;  /* 0x00000071685e7220 */ /* 0x080fe20000410000 */
[-C--:B------:R-:W-:Y:S01]  /*4040*/  FMUL.FTZ R91, R106, R113.reuse ;  /* 0x000000716a5b7220 */ /* 0x080fe20000410000 */
[----:B------:R-:W-:Y:S01]  /*4050*/  FSEL R75, R109, -INF , !P6 ;  /* 0xff8000006d4b7808 */ /* 0x000fe20007000000 */
[----:B----4-:R-:W-:Y:S01]  /*4060*/  HMMA.16816.F32 R48, R24, R28, R48 ;  /* 0x0000001c1830723c */ /* 0x010fe20000001830 */
[-C--:B------:R-:W-:Y:S01]  /*4070*/  FMUL.FTZ R84, R84, R113.reuse ;  /* 0x0000007154547220 */ /* 0x080fe20000410000 */
[-C--:B------:R-:W-:Y:S01]  /*4080*/  FMUL.FTZ R86, R86, R113.reuse ;  /* 0x0000007156567220 */ /* 0x080fe20000410000 */
[----:B------:R-:W2:Y:S01]  /*4090*/  MUFU.TANH R90, R90 ;  /* 0x0000005a005a7308 */ /* 0x000ea20000002400 */
[-C--:B------:R-:W-:Y:S01]  /*40a0*/  FMUL.FTZ R85, R85, R113.reuse ;  /* 0x0000007155557220 */ /* 0x080fe20000410000 */
[----:B------:R-:W-:Y:S01]  /*40b0*/  FMUL.FTZ R87, R87, R113 ;  /* 0x0000007157577220 */ /* 0x000fe20000410000 */
[C---:B------:R-:W-:Y:S01]  /*40c0*/  VIADD R29, R37.reuse, 0x30 ;  /* 0x00000030251d7836 */ /* 0x040fe20000000000 */
[----:B------:R-:W-:Y:S01]  /*40d0*/  FSEL R79, R92, -INF , !P5 ;  /* 0xff8000005c4f7808 */ /* 0x000fe20006800000 */
[----:B------:R-:W-:Y:S01]  /*40e0*/  HMMA.16816.F32 R52, R12, R18, R52 ;  /* 0x000000120c34723c */ /* 0x000fe20000001834 */
[----:B------:R-:W-:Y:S01]  /*40f0*/  VIADD R19, R37, 0x28 ;  /* 0x0000002825137836 */ /* 0x000fe20000000000 */
[----:B---3--:R-:W-:Y:S01]  /*4100*/  FSEL R83, R88, -INF , !P4 ;  /* 0xff80000058537808 */ /* 0x008fe20006000000 */
[----:B------:R-:W3:Y:S01]  /*4110*/  MUFU.TANH R95, R95 ;  /* 0x0000005f005f7308 */ /* 0x000ee20000002400 */
[-C--:B------:R-:W-:Y:S01]  /*4120*/  ISETP.GE.AND P6, PT, R29, R112.reuse, PT ;  /* 0x000000701d00720c */ /* 0x080fe20003fc6270 */
[----:B------:R-:W-:Y:S01]  /*4130*/  VIADD R29, R37, 0x31 ;  /* 0x00000031251d7836 */ /* 0x000fe20000000000 */
[----:B------:R-:W-:-:S02]  /*4140*/  ISETP.GE.AND P1, PT, R19, R112, PT ;  /* 0x000000701300720c */ /* 0x000fc40003f26270 */
[----:B------:R-:W-:Y:S01]  /*4150*/  HMMA.16816.F32 R44, R40, R22, R44 ;  /* 0x00000016282c723c */ /* 0x000fe2000000182c */
[----:B------:R-:W-:Y:S01]  /*4160*/  FSEL R19, R108, -INF , !P0 ;  /* 0xff8000006c137808 */ /* 0x000fe20004000000 */
[----:B------:R-:W-:Y:S01]  /*4170*/  VIADD R23, R37, 0x38 ;  /* 0x0000003825177836 */ /* 0x000fe20000000000 */
[----:B------:R-:W4:Y:S01]  /*4180*/  MUFU.TANH R84, R84 ;  /* 0x0000005400547308 */ /* 0x000f220000002400 */
[-C--:B------:R-:W-:Y:S02]  /*4190*/  ISETP.GE.AND P0, PT, R33, R112.reuse, PT ;  /* 0x000000702100720c */ /* 0x080fe40003f06270 */
[----:B--2---:R-:W-:Y:S02]  /*41a0*/  FSEL R157, R90, -INF , !P2 ;  /* 0xff8000005a9d7808 */ /* 0x004fe40005000000 */
[----:B-1----:R-:W-:Y:S01]  /*41b0*/  HMMA.16816.F32 R48, R12, R8, R48 ;  /* 0x000000080c30723c */ /* 0x002fe20000001830 */
[----:B------:R-:W-:Y:S02]  /*41c0*/  IADD3 R9, PT, PT, R37, 0x40, RZ ;  /* 0x0000004025097810 */ /* 0x000fe40007ffe0ff */
[----:B------:R-:W1:Y:S01]  /*41d0*/  MUFU.TANH R86, R86 ;  /* 0x0000005600567308 */ /* 0x000e620000002400 */
[----:B------:R-:W-:Y:S01]  /*41e0*/  FSEL R155, R155, -INF , !P6 ;  /* 0xff8000009b9b7808 */ /* 0x000fe20007000000 */
[-C--:B------:R-:W-:Y:S01]  /*41f0*/  FMUL.FTZ R43, R53, R113.reuse ;  /* 0x00000071352b7220 */ /* 0x080fe20000410000 */
[----:B---3--:R-:W-:Y:S01]  /*4200*/  FSEL R161, R95, -INF , !P2 ;  /* 0xff8000005fa17808 */ /* 0x008fe20005000000 */
[-C--:B------:R-:W-:Y:S01]  /*4210*/  FMUL.FTZ R20, R52, R113.reuse ;  /* 0x0000007134147220 */ /* 0x080fe20000410000 */
[-C--:B------:R-:W-:Y:S01]  /*4220*/  ISETP.GE.AND P2, PT, R9, R112.reuse, PT ;  /* 0x000000700900720c */ /* 0x080fe20003f46270 */
[----:B------:R-:W-:Y:S01]  /*4230*/  VIADD R9, R37, 0x41 ;  /* 0x0000004125097836 */ /* 0x000fe20000000000 */
[----:B------:R-:W-:Y:S01]  /*4240*/  FSEL R59, R80, -INF , !P6 ;  /* 0xff800000503b7808 */ /* 0x000fe20007000000 */
[----:B------:R-:W2:Y:S01]  /*4250*/  MUFU.TANH R85, R85 ;  /* 0x0000005500557308 */ /* 0x000ea20000002400 */
[----:B------:R-:W-:Y:S01]  /*4260*/  HMMA.16816.F32 R44, R24, R30, R44 ;  /* 0x0000001e182c723c */ /* 0x000fe2000000182c */
[----:B----4-:R-:W-:Y:S01]  /*4270*/  FSEL R159, R84, -INF , !P1 ;  /* 0xff800000549f7808 */ /* 0x010fe20004800000 */
[-C--:B------:R-:W-:Y:S01]  /*4280*/  FMUL.FTZ R27, R55, R113.reuse ;  /* 0x00000071371b7220 */ /* 0x080fe20000410000 */
[----:B------:R-:W-:Y:S01]  /*4290*/  FSEL R89, R89, -INF , !P5 ;  /* 0xff80000059597808 */ /* 0x000fe20006800000 */
[----:B------:R-:W-:Y:S01]  /*42a0*/  FMUL.FTZ R54, R54, R113 ;  /* 0x0000007136367220 */ /* 0x000fe20000410000 */
[----:B------:R-:W-:-:S02]  /*42b0*/  ISETP.GE.AND P5, PT, R29, R112, PT ;  /* 0x000000701d00720c */ /* 0x000fc40003fa6270 */
[----:B------:R-:W3:Y:S01]  /*42c0*/  MUFU.TANH R87, R87 ;  /* 0x0000005700577308 */ /* 0x000ee20000002400 */
[----:B------:R-:W-:Y:S01]  /*42d0*/  FSEL R147, R147, -INF , !P2 ;  /* 0xff80000093937808 */ /* 0x000fe20005000000 */
[-C--:B------:R-:W-:Y:S01]  /*42e0*/  FMUL.FTZ R42, R48, R113.reuse ;  /* 0x00000071302a7220 */ /* 0x080fe20000410000 */
[----:B-1----:R-:W-:Y:S01]  /*42f0*/  FSEL R163, R86, -INF , !P1 ;  /* 0xff80000056a37808 */ /* 0x002fe20004800000 */
[-C--:B------:R-:W-:Y:S01]  /*4300*/  FMUL.FTZ R41, R49, R113.reuse ;  /* 0x0000007131297220 */ /* 0x080fe20000410000 */
[----:B------:R-:W-:Y:S01]  /*4310*/  ISETP.GE.AND P1, PT, R9, R112, PT ;  /* 0x000000700900720c */ /* 0x000fe20003f26270 */
[----:B------:R-:W-:Y:S01]  /*4320*/  VIADD R9, R37, 0x48 ;  /* 0x0000004825097836 */ /* 0x000fe20000000000 */
[----:B------:R-:W-:Y:S01]  /*4330*/  FSEL R153, R153, -INF , !P5 ;  /* 0xff80000099997808 */ /* 0x000fe20006800000 */
[----:B------:R-:W1:Y:S01]  /*4340*/  MUFU.TANH R93, R93 ;  /* 0x0000005d005d7308 */ /* 0x000e620000002400 */
[----:B------:R-:W-:Y:S01]  /*4350*/  FSEL R55, R81, -INF , !P5 ;  /* 0xff80000051377808 */ /* 0x000fe20006800000 */
[-C--:B------:R-:W-:Y:S01]  /*4360*/  FMUL.FTZ R25, R51, R113.reuse ;  /* 0x0000007133197220 */ /* 0x080fe20000410000 */
[----:B--2---:R-:W-:Y:S01]  /*4370*/  FSEL R195, R85, -INF , !P0 ;  /* 0xff80000055c37808 */ /* 0x004fe20004000000 */
[----:B------:R-:W-:Y:S01]  /*4380*/  FMUL.FTZ R50, R50, R113 ;  /* 0x0000007132327220 */ /* 0x000fe20000410000 */
[----:B------:R-:W-:-:S02]  /*4390*/  FSEL R133, R133, -INF , !P2 ;  /* 0xff80000085857808 */ /* 0x000fc40005000000 */
[----:B------:R-:W-:Y:S01]  /*43a0*/  FSEL R137, R137, -INF , !P1 ;  /* 0xff80000089897808 */ /* 0x000fe20004800000 */
[----:B------:R-:W2:Y:S01]  /*43b0*/  MUFU.TANH R94, R94 ;  /* 0x0000005e005e7308 */ /* 0x000ea20000002400 */
[----:B------:R-:W-:Y:S02]  /*43c0*/  FSEL R139, R139, -INF , !P1 ;  /* 0xff8000008b8b7808 */ /* 0x000fe40004800000 */
[----:B---3--:R-:W-:Y:S02]  /*43d0*/  FSEL R177, R87, -INF , !P0 ;  /* 0xff80000057b17808 */ /* 0x008fe40004000000 */
[----:B------:R-:W-:Y:S01]  /*43e0*/  ISETP.GE.AND P0, PT, R9, R112, PT ;  /* 0x000000700900720c */ /* 0x000fe20003f06270 */
[----:B------:R-:W-:Y:S02]  /*43f0*/  VIADD R9, R37, 0x49 ;  /* 0x0000004925097836 */ /* 0x000fe40000000000 */
[----:B------:R-:W3:Y:S01]  /*4400*/  MUFU.TANH R91, R91 ;  /* 0x0000005b005b7308 */ /* 0x000ee20000002400 */
[----:B------:R-:W-:-:S02]  /*4410*/  FSEL R145, R145, -INF , !P0 ;  /* 0xff80000091917808 */ /* 0x000fc40004000000 */
[-C--:B------:R-:W-:Y:S01]  /*4420*/  ISETP.GE.AND P6, PT, R9, R112.reuse, PT ;  /* 0x000000700900720c */ /* 0x080fe20003fc6270 */
[----:B------:R-:W-:Y:S01]  /*4430*/  VIADD R9, R37, 0x50 ;  /* 0x0000005025097836 */ /* 0x000fe20000000000 */
[----:B-1----:R-:W-:Y:S02]  /*4440*/  FSEL R73, R93, -INF , !P4 ;  /* 0xff8000005d497808 */ /* 0x002fe40006000000 */
[-C--:B------:R-:W-:Y:S01]  /*4450*/  ISETP.GE.AND P4, PT, R23, R112.reuse, PT ;  /* 0x000000701700720c */ /* 0x080fe20003f86270 */
[----:B------:R-:W-:Y:S01]  /*4460*/  VIADD R23, R37, 0x39 ;  /* 0x0000003925177836 */ /* 0x000fe20000000000 */
[----:B------:R-:W-:Y:S01]  /*4470*/  ISETP.GE.AND P5, PT, R9, R112, PT ;  /* 0x000000700900720c */ /* 0x000fe20003fa6270 */
[----:B------:R-:W-:Y:S01]  /*4480*/  VIADD R9, R37, 0x51 ;  /* 0x0000005125097836 */ /* 0x000fe20000000000 */
[----:B------:R1:W-:Y:S01]  /*4490*/  MUFU.TANH R18, R57 ;  /* 0x0000003900127308 */ /* 0x0003e20000002400 */
[----:B------:R-:W-:Y:S02]  /*44a0*/  FSEL R53, R76, -INF , !P4 ;  /* 0xff8000004c357808 */ /* 0x000fe40006000000 */
[----:B--2---:R-:W-:-:S02]  /*44b0*/  FSEL R33, R94, -INF , !P3 ;  /* 0xff8000005e217808 */ /* 0x004fc40005800000 */
[----:B------:R-:W-:Y:S02]  /*44c0*/  FSEL R143, R143, -INF , !P0 ;  /* 0xff8000008f8f7808 */ /* 0x000fe40004000000 */
[----:B---3--:R-:W-:Y:S01]  /*44d0*/  FSEL R29, R91, -INF , !P3 ;  /* 0xff8000005b1d7808 */ /* 0x008fe20005800000 */
[----:B------:R-:W2:Y:S01]  /*44e0*/  MUFU.TANH R141, R71 ;  /* 0x00000047008d7308 */ /* 0x000ea20000002400 */
[----:B------:R-:W-:Y:S02]  /*44f0*/  ISETP.GE.AND P3, PT, R23, R112, PT ;  /* 0x000000701700720c */ /* 0x000fe40003f66270 */
[----:B------:R-:W-:Y:S02]  /*4500*/  FSEL R135, R135, -INF , !P6 ;  /* 0xff80000087877808 */ /* 0x000fe40007000000 */
[----:B------:R-:W-:Y:S02]  /*4510*/  FSEL R149, R149, -INF , !P3 ;  /* 0xff80000095957808 */ /* 0x000fe40005800000 */
[----:B------:R-:W-:Y:S01]  /*4520*/  FSEL R151, R151, -INF , !P3 ;  /* 0xff80000097977808 */ /* 0x000fe20005800000 */
[----:B------:R-:W3:Y:S01]  /*4530*/  MUFU.TANH R127, R64 ;  /* 0x00000040007f7308 */ /* 0x000ee20000002400 */
[----:B-1----:R-:W-:-:S02]  /*4540*/  FSEL R57, R77, -INF , !P4 ;  /* 0xff8000004d397808 */ /* 0x002fc40006000000 */
[-C--:B------:R-:W-:Y:S02]  /*4550*/  ISETP.GE.AND P4, PT, R9, R112.reuse, PT ;  /* 0x000000700900720c */ /* 0x080fe40003f86270 */
[----:B------:R-:W-:Y:S01]  /*4560*/  HMMA.16816.F32 R8, R12, R10, R44 ;  /* 0x0000000a0c08723c */ /* 0x000fe2000000182c */
[----:B------:R-:W-:Y:S02]  /*4570*/  VIADD R13, R37, 0x58 ;  /* 0x00000058250d7836 */ /* 0x000fe40000000000 */
[----:B------:R-:W1:Y:S01]  /*4580*/  MUFU.TANH R129, R66 ;  /* 0x0000004200817308 */ /* 0x000e620000002400 */
[----:B------:R-:W-:Y:S02]  /*4590*/  FSEL R125, R125, -INF , !P4 ;  /* 0xff8000007d7d7808 */ /* 0x000fe40006000000 */
[----:B--2---:R-:W-:Y:S02]  /*45a0*/  FSEL R141, R141, -INF , !P6 ;  /* 0xff8000008d8d7808 */ /* 0x004fe40007000000 */
[----:B------:R-:W-:Y:S01]  /*45b0*/  ISETP.GE.AND P3, PT, R13, R112, PT ;  /* 0x000000700d00720c */ /* 0x000fe20003f66270 */
[----:B------:R-:W-:-:S02]  /*45c0*/  VIADD R13, R37, 0x59 ;  /* 0x00000059250d7836 */ /* 0x000fc40000000000 */
[----:B------:R-:W2:Y:S01]  /*45d0*/  MUFU.TANH R123, R65 ;  /* 0x00000041007b7308 */ /* 0x000ea20000002400 */
[----:B---3--:R-:W-:Y:S02]  /*45e0*/  FSEL R127, R127, -INF , !P5 ;  /* 0xff8000007f7f7808 */ /* 0x008fe40006800000 */
[----:B------:R-:W-:Y:S01]  /*45f0*/  ISETP.GE.AND P2, PT, R13, R112, PT ;  /* 0x000000700d00720c */ /* 0x000fe20003f46270 */
[----:B------:R-:W-:-:S04]  /*4600*/  VIADD R13, R37, 0x60 ;  /* 0x00000060250d7836 */ /* 0x000fc80000000000 */
[----:B------:R-:W3:Y:S01]  /*4610*/  MUFU.TANH R119, R60 ;  /* 0x0000003c00777308 */ /* 0x000ee20000002400 */
[-C--:B------:R-:W-:Y:S01]  /*4620*/  FMUL.FTZ R8, R8, R113.reuse ;  /* 0x0000007108087220 */ /* 0x080fe20000410000 */
[-C--:B------:R-:W-:Y:S01]  /*4630*/  ISETP.GE.AND P1, PT, R13, R112.reuse, PT ;  /* 0x000000700d00720c */ /* 0x080fe20003f26270 */
[-C--:B------:R-:W-:Y:S01]  /*4640*/  FMUL.FTZ R10, R10, R113.reuse ;  /* 0x000000710a0a7220 */ /* 0x080fe20000410000 */
[----:B------:R-:W-:Y:S01]  /*4650*/  IADD3 R13, PT, PT, R37, 0x61, RZ ;  /* 0x00000061250d7810 */ /* 0x000fe20007ffe0ff */
[-C--:B------:R-:W-:Y:S01]  /*4660*/  FMUL.FTZ R11, R11, R113.reuse ;  /* 0x000000710b0b7220 */ /* 0x080fe20000410000 */
[----:B-1----:R-:W-:Y:S01]  /*4670*/  FSEL R129, R129, -INF , !P5 ;  /* 0xff80000081817808 */ /* 0x002fe20006800000 */
[----:B------:R-:W-:Y:S01]  /*4680*/  FMUL.FTZ R9, R9, R113 ;  /* 0x0000007109097220 */ /* 0x000fe20000410000 */
[----:B------:R-:W-:Y:S01]  /*4690*/  ISETP.GE.AND P0, PT, R13, R112, PT ;  /* 0x000000700d00720c */ /* 0x000fe20003f06270 */
[----:B------:R-:W-:Y:S01]  /*46a0*/  VIADD R13, R37, 0x68 ;  /* 0x00000068250d7836 */ /* 0x000fe20000000000 */
[----:B------:R-:W1:Y:S01]  /*46b0*/  MUFU.TANH R121, R62 ;  /* 0x0000003e00797308 */ /* 0x000e620000002400 */
[----:B--2---:R-:W-:-:S02]  /*46c0*/  FSEL R123, R123, -INF , !P4 ;  /* 0xff8000007b7b7808 */ /* 0x004fc40006000000 */
[----:B------:R-:W-:Y:S02]  /*46d0*/  FSEL R61, R61, -INF , !P0 ;  /* 0xff8000003d3d7808 */ /* 0x000fe40004000000 */
[-C--:B------:R-:W-:Y:S01]  /*46e0*/  ISETP.GE.AND P6, PT, R13, R112.reuse, PT ;  /* 0x000000700d00720c */ /* 0x080fe20003fc6270 */
[----:B------:R-:W-:Y:S01]  /*46f0*/  VIADD R13, R37, 0x69 ;  /* 0x00000069250d7836 */ /* 0x000fe20000000000 */
[----:B------:R-:W-:Y:S01]  /*4700*/  FSEL R45, R18, -INF , !P0 ;  /* 0xff800000122d7808 */ /* 0x000fe20004000000 */
[----:B------:R-:W2:Y:S01]  /*4710*/  MUFU.TANH R65, R63 ;  /* 0x0000003f00417308 */ /* 0x000ea20000002400 */
[----:B------:R-:W-:Y:S02]  /*4720*/  ISETP.NE.AND P0, PT, R6, 0x1, PT ;  /* 0x000000010600780c */ /* 0x000fe40003f05270 */
[----:B------:R-:W-:Y:S01]  /*4730*/  ISETP.GE.AND P5, PT, R13, R112, PT ;  /* 0x000000700d00720c */ /* 0x000fe20003fa6270 */
[----:B------:R-:W-:Y:S01]  /*4740*/  VIADD R13, R37, 0x70 ;  /* 0x00000070250d7836 */ /* 0x000fe20000000000 */
[----:B---3--:R-:W-:-:S03]  /*4750*/  FSEL R119, R119, -INF , !P3 ;  /* 0xff80000077777808 */ /* 0x008fc60005800000 */
[----:B------:R-:W3:Y:S01]  /*4760*/  MUFU.TANH R0, R0 ;  /* 0x0000000000007308 */ /* 0x000ee20000002400 */
[----:B------:R-:W-:Y:S01]  /*4770*/  ISETP.GE.AND P4, PT, R13, R112, PT ;  /* 0x000000700d00720c */ /* 0x000fe20003f86270 */
[----:B------:R-:W-:Y:S01]  /*4780*/  VIADD R13, R37, 0x71 ;  /* 0x00000071250d7836 */ /* 0x000fe20000000000 */
[----:B-1----:R-:W-:-:S04]  /*4790*/  FSEL R121, R121, -INF , !P3 ;  /* 0xff80000079797808 */ /* 0x002fc80005800000 */
[-C--:B------:R-:W-:Y:S01]  /*47a0*/  ISETP.GE.AND P3, PT, R13, R112.reuse, PT ;  /* 0x000000700d00720c */ /* 0x080fe20003f66270 */
[----:B------:R-:W1:Y:S01]  /*47b0*/  MUFU.TANH R120, R58 ;  /* 0x0000003a00787308 */ /* 0x000e620000002400 */
[----:B------:R-:W-:Y:S01]  /*47c0*/  VIADD R13, R37, 0x78 ;  /* 0x00000078250d7836 */ /* 0x000fe20000000000 */
[----:B--2---:R-:W-:Y:S01]  /*47d0*/  FSEL R65, R65, -INF , !P2 ;  /* 0xff80000041417808 */ /* 0x004fe20005000000 */
[----:B------:R-:W-:Y:S01]  /*47e0*/  VIADD R37, R37, 0x79 ;  /* 0x0000007925257836 */ /* 0x000fe20000000000 */
[----:B------:R-:W-:Y:S02]  /*47f0*/  FSEL R63, R16, -INF , !P2 ;  /* 0xff800000103f7808 */ /* 0x000fe40005000000 */
[----:B------:R-:W-:Y:S02]  /*4800*/  ISETP.GE.AND P2, PT, R13, R112, PT ;  /* 0x000000700d00720c */ /* 0x000fe40003f46270 */
[----:B------:R-:W2:Y:S01]  /*4810*/  MUFU.TANH R20, R20 ;  /* 0x0000001400147308 */ /* 0x000ea20000002400 */
[----:B---3--:R-:W-:-:S07]  /*4820*/  FSEL R46, R0, -INF , !P1 ;  /* 0xff800000002e7808 */ /* 0x008fce0004800000 */
[----:B------:R-:W3:Y:S01]  /*4830*/  MUFU.TANH R43, R43 ;  /* 0x0000002b002b7308 */ /* 0x000ee20000002400 */
[----:B-1----:R-:W-:Y:S02]  /*4840*/  FSEL R120, R120, -INF , !P1 ;  /* 0xff80000078787808 */ /* 0x002fe40004800000 */
[----:B------:R-:W-:-:S05]  /*4850*/  ISETP.GE.AND P1, PT, R37, R112, PT ;  /* 0x000000702500720c */ /* 0x000fca0003f26270 */
[----:B------:R-:W1:Y:S01]  /*4860*/  MUFU.TANH R66, R54 ;  /* 0x0000003600427308 */ /* 0x000e620000002400 */
[----:B--2---:R-:W-:-:S07]  /*4870*/  FSEL R44, R20, -INF , !P6 ;  /* 0xff800000142c7808 */ /* 0x004fce0007000000 */
[----:B------:R-:W2:Y:S01]  /*4880*/  MUFU.TANH R27, R27 ;  /* 0x0000001b001b7308 */ /* 0x000ea20000002400 */
[----:B---3--:R-:W-:-:S07]  /*4890*/  FSEL R43, R43, -INF , !P5 ;  /* 0xff8000002b2b7808 */ /* 0x008fce0006800000 */
[----:B------:R-:W3:Y:S01]  /*48a0*/  MUFU.TANH R42, R42 ;  /* 0x0000002a002a7308 */ /* 0x000ee20000002400 */
[----:B-1----:R-:W-:-:S07]  /*48b0*/  FSEL R66, R66, -INF , !P6 ;  /* 0xff80000042427808 */ /* 0x002fce0007000000 */
        /* <DEDUP_REMOVED lines=13> */
[----:B--2---:R-:W-:Y:S02]  /*4990*/  FSEL R62, R62, -INF , !P2 ;  /* 0xff8000003e3e7808 */ /* 0x004fe40005000000 */
[----:B---3--:R-:W-:Y:S02]  /*49a0*/  FSEL R26, R26, -INF , !P1 ;  /* 0xff8000001a1a7808 */ /* 0x008fe40004800000 */
[----:B-1----:R-:W-:Y:S01]  /*49b0*/  FSEL R39, R39, -INF , !P1 ;  /* 0xff80000027277808 */ /* 0x002fe20004800000 */
        /* <DEDUP_REMOVED lines=15> */
.L_x_713:
        /* <DEDUP_REMOVED lines=60> */
.L_x_714:
[----:B------:R-:W-:Y:S05]  /*4e70*/  BSYNC.RECONVERGENT B0 ;  /* 0x0000000000007941 */ /* 0x000fea0003800200 */
.L_x_712:
[-C--:B------:R-:W-:Y:S01]  /*4e80*/  ISETP.GE.AND P3, PT, R188, R184.reuse, PT ;  /* 0x000000b8bc00720c */ /* 0x080fe20003f66270 */
[----:B------:R-:W-:Y:S01]  /*4e90*/  IMAD.SHL.U32 R9, R168, 0x40, RZ ;  /* 0x00000040a8097824 */ /* 0x000fe200078e00ff */
[-C--:B------:R-:W-:Y:S01]  /*4ea0*/  ISETP.GE.AND P2, PT, R174, R184.reuse, PT ;  /* 0x000000b8ae00720c */ /* 0x080fe20003f46270 */
[----:B------:R-:W-:Y:S01]  /*4eb0*/  BSSY.RECONVERGENT B0, `(.L_x_715) ;  /* 0x000004d000007945 */ /* 0x000fe20003800200 */
[----:B------:R-:W-:Y:S02]  /*4ec0*/  ISETP.GE.AND P1, PT, R173, R184, PT ;  /* 0x000000b8ad00720c */ /* 0x000fe40003f26270 */
[C---:B------:R-:W-:Y:S02]  /*4ed0*/  IADD3 R12, P4, PT, R9.reuse, R176, RZ ;  /* 0x000000b0090c7210 */ /* 0x040fe40007f9e0ff */
[----:B------:R-:W-:Y:S02]  /*4ee0*/  SHF.L.U64.HI R0, R168, 0x6, R169 ;  /* 0x00000006a8007819 */ /* 0x000fe400000102a9 */
[----:B------:R-:W-:-:S02]  /*4ef0*/  IADD3 R8, P5, PT, R9, R12, RZ ;  /* 0x0000000c09087210 */ /* 0x000fc40007fbe0ff */
[C---:B------:R-:W-:Y:S01]  /*4f00*/  IADD3.X R13, PT, PT, R0.reuse, R175, RZ, P4, !PT ;  /* 0x000000af000d7210 */ /* 0x040fe200027fe4ff */
[----:B------:R-:W-:Y:S01]  /*4f10*/  @!P3 IMAD.MOV.U32 R10, RZ, RZ, R176 ;  /* 0x000000ffff0ab224 */ /* 0x000fe200078e00b0 */
[----:B------:R-:W-:Y:S01]  /*4f20*/  IADD3 R14, P4, PT, R9, R8, RZ ;  /* 0x00000008090e7210 */ /* 0x000fe20007f9e0ff */
[----:B------:R-:W-:Y:S01]  /*4f30*/  @!P3 IMAD.MOV.U32 R11, RZ, RZ, R175 ;  /* 0x000000ffff0bb224 */ /* 0x000fe200078e00af */
[----:B------:R-:W-:-:S04]  /*4f40*/  IADD3.X R9, PT, PT, R0, R13, RZ, P5, !PT ;  /* 0x0000000d00097210 */ /* 0x000fc80002ffe4ff */
[----:B------:R-:W-:Y:S01]  /*4f50*/  @!PT LDS RZ, [RZ] ;  /* 0x00000000fffff984 */ /* 0x000fe20000000800 */
[----:B------:R-:W-:Y:S01]  /*4f60*/  @!PT LDS RZ, [RZ] ;  /* 0x00000000fffff984 */ /* 0x000fe20000000800 */
[----:B------:R-:W-:Y:S01]  /*4f70*/  @!PT LDS RZ, [RZ] ;  /* 0x00000000fffff984 */ /* 0x000fe20000000800 */
[----:B------:R1:W-:Y:S01]  /*4f80*/  @!P3 LDGSTS.E.BYPASS.LTC128B.128 [R185+0x3000], desc[UR4][R10.64] ;  /* 0x030000000ab9bfae */ /* 0x0003e2000b981a04 */
[----:B------:R-:W-:-:S03]  /*4f90*/  IADD3.X R15, PT, PT, R0, R9, RZ, P4, !PT ;  /* 0x00000009000f7210 */ /* 0x000fc600027fe4ff */
[----:B------:R2:W-:Y:S01]  /*4fa0*/  @P3 STS.128 [R185+0x3000], RZ ;  /* 0x003000ffb9003388 */ /* 0x0005e20000000c00 */
[----:B-1----:R-:W-:Y:S02]  /*4fb0*/  @!P2 IMAD.MOV.U32 R10, RZ, RZ, R176 ;  /* 0x000000ffff0aa224 */ /* 0x002fe400078e00b0 */
[----:B------:R-:W-:-:S05]  /*4fc0*/  @!P2 IMAD.MOV.U32 R11, RZ, RZ, R175 ;  /* 0x000000ffff0ba224 */ /* 0x000fca00078e00af */
[----:B------:R-:W-:Y:S01]  /*4fd0*/  @!PT LDS RZ, [RZ] ;  /* 0x00000000fffff984 */ /* 0x000fe20000000800 */
[----:B------:R-:W-:Y:S01]  /*4fe0*/  @!PT LDS RZ, [RZ] ;  /* 0x00000000fffff984 */ /* 0x000fe20000000800 */
[----:B------:R-:W-:Y:S01]  /*4ff0*/  @!PT LDS RZ, [RZ] ;  /* 0x00000000fffff984 */ /* 0x000fe20000000800 */
[----:B------:R1:W-:Y:S04]  /*5000*/  @!P2 LDGSTS.E.BYPASS.LTC128B.128 [R185+0x5000], desc[UR4][R10.64+0x40] ;  /* 0x050000400ab9afae */ /* 0x0003e8000b981a04 */
[----:B------:R2:W-:Y:S01]  /*5010*/  @P2 STS.128 [R185+0x5000], RZ ;  /* 0x005000ffb9002388 */ /* 0x0005e20000000c00 */
[----:B-1----:R-:W-:Y:S02]  /*5020*/  @!P1 IMAD.MOV.U32 R10, RZ, RZ, R176 ;  /* 0x000000ffff0a9224 */ /* 0x002fe400078e00b0 */
        /* <DEDUP_REMOVED lines=52> */
.L_x_716:
[----:B------:R3:W-:Y:S02]  /*5370*/  STS.128 [R185+0x8800], RZ ;  /* 0x008800ffb9007388 */ /* 0x0007e40000000c00 */
.L_x_717:
[----:B------:R-:W-:Y:S05]  /*5380*/  BSYNC.RECONVERGENT B0 ;  /* 0x0000000000007941 */ /* 0x000fea0003800200 */
.L_x_715:
[----:B------:R-:W0:Y:S02]  /*5390*/  LDGDEPBAR ;  /* 0x00000000000079af */ /* 0x000e240000000000 */
.L_x_711:
[----:B------:R-:W-:Y:S05]  /*53a0*/  BSYNC.RECONVERGENT B1 ;  /* 0x0000000000017941 */ /* 0x000fea0003800200 */
.L_x_710:
[----:B------:R-:W4:Y:S01]  /*53b0*/  LD.E R47, desc[UR4][R2.64+0xdc] ;  /* 0x0000dc04022f7980 */ /* 0x000f22000c101900 */
[----:B------:R-:W-:Y:S02]  /*53c0*/  FMNMX3.FTZ R0, R97, R67, R116, !PT ;  /* 0x0000004361007276 */ /* 0x000fe40007810074 */
[----:B--2---:R-:W-:Y:S02]  /*53d0*/  FMNMX3.FTZ R8, R17, R35, R99, !PT ;  /* 0x0000002311087276 */ /* 0x004fe40007810063 */
        /* <DEDUP_REMOVED lines=31> */
[----:B------:R-:W2:Y:S04]  /*55d0*/  SHFL.BFLY PT, R11, R10, 0x2, 0x1f ;  /* 0x0c401f000a0b7f89 */ /* 0x000ea800000e0000 */
[----:B------:R-:W5:Y:S04]  /*55e0*/  SHFL.BFLY PT, R9, R8, 0x2, 0x1f ;  /* 0x0c401f0008097f89 */ /* 0x000f6800000e0000 */
[----:B------:R-:W-:Y:S04]  /*55f0*/  LDSM.16.MT88.4 R92, [R164+0xb000] ;  /* 0x00b00000a45c783b */ /* 0x000fe80000004200 */
[----:B-1----:R-:W-:Y:S04]  /*5600*/  LDSM.16.MT88.4 R12, [R164+0xb400] ;  /* 0x00b40000a40c783b */ /* 0x002fe80000004200 */
        /* <DEDUP_REMOVED lines=32> */
[----:B------:R-:W-:Y:S01]  /*5810*/  LEA R116, R5, R164, 0x1 ;  /* 0x000000a405747211 */ /* 0x000fe200078e08ff */
[----:B------:R-:W-:Y:S01]  /*5820*/  LDSM.16.MT88.4 R76, [R164+0xd000] ;  /* 0x00d00000a44c783b */ /* 0x000fe20000004200 */
[----:B------:R-:W2:Y:S01]  /*5830*/  MUFU.EX2 R24, R24 ;  /* 0x0000001800187308 */ /* 0x000ea20000000800 */
[-CC-:B------:R-:W-:Y:S01]  /*5840*/  FFMA.FTZ R32, R29, R47.reuse, -R122.reuse ;  /* 0x0000002f1d207223 */ /* 0x180fe2000001087a */
[-CC-:B------:R-:W-:Y:S01]  /*5850*/  FFMA.FTZ R29, R161, R47.reuse, -R122.reuse ;  /* 0x0000002fa11d7223 */ /* 0x180fe2000001087a */
[----:B------:R-:W4:Y:S01]  /*5860*/  LDSM.16.MT88.4 R100, [R116+0x9000] ;  /* 0x009000007464783b */ /* 0x000f220000004200 */
[----:B------:R-:W-:Y:S01]  /*5870*/  MUFU.EX2 R117, R117 ;  /* 0x0000007500757308 */ /* 0x000fe20000000800 */
[----:B------:R-:W-:Y:S01]  /*5880*/  FFMA.FTZ R5, R163, R47, -R122 ;  /* 0x0000002fa3057223 */ /* 0x000fe2000001087a */
[----:B-1----:R-:W-:Y:S01]  /*5890*/  F2FP.F16.F32.PACK_AB R69, R128, R131 ;  /* 0x000000838045723e */ /* 0x002fe200000000ff */
[----:B------:R-:W1:Y:S01]  /*58a0*/  LDSM.16.MT88.4 R84, [R116+0xb000] ;  /* 0x00b000007454783b */ /* 0x000e620000004200 */
[----:B------:R-:W5:Y:S01]  /*58b0*/  MUFU.EX2 R126, R126 ;  /* 0x0000007e007e7308 */ /* 0x000f620000000800 */
[-CC-:B------:R-:W-:Y:S01]  /*58c0*/  FFMA.FTZ R33, R33, R47.reuse, -R48.reuse ;  /* 0x0000002f21217223 */ /* 0x180fe20000010830 */
[-CC-:B------:R-:W-:Y:S01]  /*58d0*/  FFMA.FTZ R30, R157, R47.reuse, -R48.reuse ;  /* 0x0000002f9d1e7223 */ /* 0x180fe20000010830 */
[----:B------:R-:W-:Y:S01]  /*58e0*/  LDSM.16.MT88.4 R16, [R116+0x9400] ;  /* 0x009400007410783b */ /* 0x000fe20000004200 */
[----:B------:R-:W-:Y:S01]  /*58f0*/  MUFU.EX2 R124, R124 ;  /* 0x0000007c007c7308 */ /* 0x000fe20000000800 */
[--C-:B------:R-:W-:Y:S01]  /*5900*/  FFMA.FTZ R28, R159, R47, -R48.reuse ;  /* 0x0000002f9f1c7223 */ /* 0x100fe20000010830 */
[----:B--2---:R-:W-:Y:S01]  /*5910*/  F2FP.F16.F32.PACK_AB R71, R24, R67 ;  /* 0x000000431847723e */ /* 0x004fe200000000ff */
[----:B------:R-:W-:Y:S01]  /*5920*/  LDSM.16.MT88.4 R20, [R164+0x9400] ;  /* 0x00940000a414783b */ /* 0x000fe20000004200 */
[----:B------:R-:W2:Y:S01]  /*5930*/  MUFU.EX2 R51, R51 ;  /* 0x0000003300337308 */ /* 0x000ea20000000800 */
[-C--:B------:R-:W-:Y:S01]  /*5940*/  FFMA.FTZ R7, R195, R47.reuse, -R48 ;  /* 0x0000002fc3077223 */ /* 0x080fe20000010830 */
[-C--:B------:R-:W-:Y:S01]  /*5950*/  FFMA.FTZ R4, R177, R47.reuse, -R122 ;  /* 0x0000002fb1047223 */ /* 0x080fe2000001087a */
[-CC-:B------:R-:W-:Y:S01]  /*5960*/  FFMA.FTZ R60, R59, R47.reuse, -R48.reuse ;  /* 0x0000002f3b3c7223 */ /* 0x180fe20000010830 */
[----:B------:R-:W-:Y:S01]  /*5970*/  MUFU.EX2 R50, R50 ;  /* 0x0000003200327308 */ /* 0x000fe20000000800 */
[--C-:B------:R-:W-:Y:S01]  /*5980*/  FFMA.FTZ R59, R55, R47, -R48.reuse ;  /* 0x0000002f373b7223 */ /* 0x100fe20000010830 */
[----:B-----5:R-:W-:Y:S01]  /*5990*/  F2FP.F16.F32.PACK_AB R68, R126, R117 ;  /* 0x000000757e44723e */ /* 0x020fe200000000ff */
[-C--:B------:R-:W-:Y:S01]  /*59a0*/  FFMA.FTZ R56, R53, R47.reuse, -R48 ;  /* 0x0000002f35387223 */ /* 0x080fe20000010830 */
[----:B------:R-:W5:Y:S01]  /*59b0*/  MUFU.EX2 R37, R37 ;  /* 0x0000002500257308 */ /* 0x000f620000000800 */
[-CC-:B------:R-:W-:Y:S01]  /*59c0*/  FFMA.FTZ R58, R155, R47.reuse, -R122.reuse ;  /* 0x0000002f9b3a7223 */ /* 0x180fe2000001087a */
[-C--:B------:R-:W-:Y:S01]  /*59d0*/  FFMA.FTZ R54, R57, R47.reuse, -R122 ;  /* 0x0000002f39367223 */ /* 0x080fe2000001087a */
[-C--:B------:R-:W-:Y:S01]  /*59e0*/  FFMA.FTZ R55, R151, R47.reuse, -R48 ;  /* 0x0000002f97377223 */ /* 0x080fe20000010830 */
[----:B------:R-:W-:Y:S01]  /*59f0*/  MUFU.EX2 R36, R36 ;  /* 0x0000002400247308 */ /* 0x000fe20000000800 */
[-CC-:B------:R-:W-:Y:S01]  /*5a00*/  FFMA.FTZ R53, R149, R47.reuse, -R122.reuse ;  /* 0x0000002f95357223 */ /* 0x180fe2000001087a */
[----:B--2---:R-:W-:Y:S01]  /*5a10*/  F2FP.F16.F32.PACK_AB R70, R51, R124 ;  /* 0x0000007c3346723e */ /* 0x004fe200000000ff */
[-CC-:B------:R-:W-:Y:S01]  /*5a20*/  FFMA.FTZ R153, R153, R47.reuse, -R122.reuse ;  /* 0x0000002f99997223 */ /* 0x180fe2000001087a */
[----:B------:R-:W-:Y:S01]  /*5a30*/  MUFU.EX2 R49, R49 ;  /* 0x0000003100317308 */ /* 0x000fe20000000800 */
[-C--:B------:R-:W-:Y:S01]  /*5a40*/  FFMA.FTZ R134, R137, R47.reuse, -R122 ;  /* 0x0000002f89867223 */ /* 0x080fe2000001087a */
[-CC-:B------:R-:W-:Y:S01]  /*5a50*/  FFMA.FTZ R136, R139, R47.reuse, -R48.reuse ;  /* 0x0000002f8b887223 */ /* 0x180fe20000010830 */
[-C--:B------:R-:W-:Y:S01]  /*5a60*/  FFMA.FTZ R132, R135, R47.reuse, -R48 ;  /* 0x0000002f87847223 */ /* 0x080fe20000010830 */
[----:B------:R-:W2:Y:S01]  /*5a70*/  MUFU.EX2 R38, R38 ;  /* 0x0000002600267308 */ /* 0x000ea20000000800 */
[C---:B------:R-:W-:Y:S01]  /*5a80*/  HMMA.16816.F32 R96, R68.reuse, R92, RZ ;  /* 0x0000005c4460723c */ /* 0x040fe200000018ff */
[----:B-----5:R-:W-:Y:S01]  /*5a90*/  F2FP.F16.F32.PACK_AB R9, R37, R50 ;  /* 0x000000322509723e */ /* 0x020fe200000000ff */
[-CC-:B------:R-:W-:Y:S01]  /*5aa0*/  FFMA.FTZ R130, R141, R47.reuse, -R122.reuse ;  /* 0x0000002f8d827223 */ /* 0x180fe2000001087a */
[----:B------:R-:W-:Y:S01]  /*5ab0*/  MUFU.EX2 R35, R35 ;  /* 0x0000002300237308 */ /* 0x000fe20000000800 */
[-CC-:B------:R-:W-:Y:S01]  /*5ac0*/  FFMA.FTZ R147, R147, R47.reuse, -R122.reuse ;  /* 0x0000002f93937223 */ /* 0x180fe2000001087a */
[-C--:B------:R-:W-:Y:S01]  /*5ad0*/  FFMA.FTZ R145, R145, R47.reuse, -R122 ;  /* 0x0000002f91917223 */ /* 0x080fe2000001087a */
[-C--:B------:R-:W-:Y:S01]  /*5ae0*/  FFMA.FTZ R143, R143, R47.reuse, -R48 ;  /* 0x0000002f8f8f7223 */ /* 0x080fe20000010830 */
[----:B------:R-:W5:Y:S01]  /*5af0*/  MUFU.EX2 R34, R34 ;  /* 0x0000002200227308 */ /* 0x000f620000000800 */
[C---:B------:R-:W-:Y:S01]  /*5b00*/  HMMA.16816.F32 R92, R68.reuse, R94, RZ ;  /* 0x0000005e445c723c */ /* 0x040fe200000018ff */
[-CC-:B------:R-:W-:Y:S01]  /*5b10*/  FFMA.FTZ R138, R125, R47.reuse, -R122.reuse ;  /* 0x0000002f7d8a7223 */ /* 0x180fe2000001087a */
[-C--:B------:R-:W-:Y:S01]  /*5b20*/  FFMA.FTZ R121, R121, R47.reuse, -R122 ;  /* 0x0000002f79797223 */ /* 0x080fe2000001087a */
[----:B------:R-:W3:Y:S01]  /*5b30*/  MUFU.EX2 R31, R31 ;  /* 0x0000001f001f7308 */ /* 0x000ee20000000800 */
[----:B------:R-:W-:Y:S01]  /*5b40*/  FFMA.FTZ R140, R123, R47, -R48 ;  /* 0x0000002f7b8c7223 */ /* 0x000fe20000010830 */
[----:B--2---:R-:W-:Y:S01]  /*5b50*/  F2FP.F16.F32.PACK_AB R8, R38, R49 ;  /* 0x000000312608723e */ /* 0x004fe200000000ff */
[-C--:B------:R-:W-:Y:S01]  /*5b60*/  FFMA.FTZ R129, R129, R47.reuse, -R122 ;  /* 0x0000002f81817223 */ /* 0x080fe2000001087a */
[----:B------:R-:W-:Y:S01]  /*5b70*/  MUFU.EX2 R32, R32 ;  /* 0x0000002000207308 */ /* 0x000fe20000000800 */
[C---:B----4-:R-:W-:Y:S01]  /*5b80*/  HMMA.16816.F32 R104, R68.reuse, R100, RZ ;  /* 0x000000644468723c */ /* 0x050fe200000018ff */
[-C--:B------:R-:W-:Y:S01]  /*5b90*/  FFMA.FTZ R127, R127, R47.reuse, -R48 ;  /* 0x0000002f7f7f7223 */ /* 0x080fe20000010830 */
[-C--:B------:R-:W-:Y:S01]  /*5ba0*/  FFMA.FTZ R62, R62, R47.reuse, -R122 ;  /* 0x0000002f3e3e7223 */ /* 0x080fe2000001087a */
[----:B------:R-:W-:Y:S01]  /*5bb0*/  MUFU.EX2 R29, R29 ;  /* 0x0000001d001d7308 */ /* 0x000fe20000000800 */
[--C-:B------:R-:W-:Y:S01]  /*5bc0*/  FFMA.FTZ R40, R40, R47, -R48.reuse ;  /* 0x0000002f28287223 */ /* 0x100fe20000010830 */
[----:B-----5:R-:W-:Y:S01]  /*5bd0*/  F2FP.F16.F32.PACK_AB R10, R34, R35 ;  /* 0x00000023220a723e */ /* 0x020fe200000000ff */
[----:B------:R-:W-:Y:S01]  /*5be0*/  FFMA.FTZ R197, R39, R47, -R48 ;  /* 0x0000002f27c57223 */ /* 0x000fe20000010830 */
[----:B------:R-:W-:Y:S01]  /*5bf0*/  MUFU.EX2 R5, R5 ;  /* 0x0000000500057308 */ /* 0x000fe20000000800 */
[----:B------:R-:W-:Y:S01]  /*5c00*/  HMMA.16816.F32 R100, R68, R102, RZ ;  /* 0x000000664464723c */ /* 0x000fe200000018ff */
[----:B---3--:R-:W-:-:S02]  /*5c10*/  F2FP.F16.F32.PACK_AB R11, R31, R36 ;  /* 0x000000241f0b723e */ /* 0x008fc400000000ff */
[----:B------:R-:W-:Y:S04]  /*5c20*/  MUFU.EX2 R33, R33 ;  /* 0x0000002100217308 */ /* 0x000fe80000000800 */
[----:B------:R-:W2:Y:S01]  /*5c30*/  MUFU.EX2 R30, R30 ;  /* 0x0000001e001e7308 */ /* 0x000ea20000000800 */
[C---:B------:R-:W-:Y:S03]  /*5c40*/  HMMA.16816.F32 R96, R8.reuse, R12, R96 ;  /* 0x0000000c0860723c */ /* 0x040fe60000001860 */
[----:B------:R-:W-:Y:S04]  /*5c50*/  MUFU.EX2 R28, R28 ;  /* 0x0000001c001c7308 */ /* 0x000fe80000000800 */
[----:B------:R-:W3:Y:S01]  /*5c60*/  MUFU.EX2 R7, R7 ;  /* 0x0000000700077308 */ /* 0x000ee20000000800 */
[----:B------:R-:W-:Y:S01]  /*5c70*/  HMMA.16816.F32 R92, R8, R14, R92 ;  /* 0x0000000e085c723c */ /* 0x000fe2000000185c */
[----:B------:R-:W4:Y:S02]  /*5c80*/  LDSM.16.MT88.4 R12, [R116+0xd000] ;  /* 0x00d00000740c783b */ /* 0x000f240000004200 */
[----:B------:R-:W5:Y:S04]  /*5c90*/  MUFU.EX2 R4, R4 ;  /* 0x0000000400047308 */ /* 0x000f680000000800 */
[----:B------:R-:W-:Y:S01]  /*5ca0*/  MUFU.EX2 R58, R58 ;  /* 0x0000003a003a7308 */ /* 0x000fe20000000800 */
[C---:B------:R-:W-:Y:S03]  /*5cb0*/  HMMA.16816.F32 R112, R68.reuse, R108, RZ ;  /* 0x0000006c4470723c */ /* 0x040fe600000018ff */
[----:B------:R-:W-:Y:S04]  /*5cc0*/  MUFU.EX2 R57, R153 ;  /* 0x0000009900397308 */ /* 0x000fe80000000800 */
[----:B------:R-:W-:Y:S01]  /*5cd0*/  MUFU.EX2 R54, R54 ;  /* 0x0000003600367308 */ /* 0x000fe20000000800 */
[C---:B-1----:R-:W-:Y:S03]  /*5ce0*/  HMMA.16816.F32 R88, R68.reuse, R84, RZ ;  /* 0x000000544458723c */ /* 0x042fe600000018ff */
[----:B------:R-:W-:Y:S04]  /*5cf0*/  MUFU.EX2 R60, R60 ;  /* 0x0000003c003c7308 */ /* 0x000fe80000000800 */
[----:B------:R-:W1:Y:S01]  /*5d00*/  MUFU.EX2 R59, R59 ;  /* 0x0000003b003b7308 */ /* 0x000e620000000800 */
[C---:B------:R-:W-:Y:S03]  /*5d10*/  HMMA.16816.F32 R80, R68.reuse, R76, RZ ;  /* 0x0000004c4450723c */ /* 0x040fe600000018ff */
[----:B------:R-:W-:Y:S04]  /*5d20*/  MUFU.EX2 R56, R56 ;  /* 0x0000003800387308 */ /* 0x000fe80000000800 */
[----:B------:R-:W1:Y:S01]  /*5d30*/  MUFU.EX2 R55, R55 ;  /* 0x0000003700377308 */ /* 0x000e620000000800 */
[C---:B------:R-:W-:Y:S03]  /*5d40*/  HMMA.16816.F32 R108, R68.reuse, R110, RZ ;  /* 0x0000006e446c723c */ /* 0x040fe600000018ff */
[----:B------:R-:W1:Y:S04]  /*5d50*/  MUFU.EX2 R53, R53 ;  /* 0x0000003500357308 */ /* 0x000e680000000800 */
[----:B------:R-:W-:Y:S01]  /*5d60*/  MUFU.EX2 R137, R147 ;  /* 0x0000009300897308 */ /* 0x000fe20000000800 */
[C---:B------:R-:W-:Y:S03]  /*5d70*/  HMMA.16816.F32 R84, R68.reuse, R86, RZ ;  /* 0x000000564454723c */ /* 0x040fe600000018ff */
[----:B------:R-:W1:Y:S04]  /*5d80*/  MUFU.EX2 R134, R134 ;  /* 0x0000008600867308 */ /* 0x000e680000000800 */
[----:B------:R-:W-:Y:S01]  /*5d90*/  MUFU.EX2 R136, R136 ;  /* 0x0000008800887308 */ /* 0x000fe20000000800 */
[C---:B------:R-:W-:Y:S03]  /*5da0*/  HMMA.16816.F32 R76, R68.reuse, R78, RZ ;  /* 0x0000004e444c723c */ /* 0x040fe600000018ff */
[----:B------:R-:W-:Y:S04]  /*5db0*/  MUFU.EX2 R135, R143 ;  /* 0x0000008f00877308 */ /* 0x000fe80000000800 */
[----:B------:R-:W1:Y:S01]  /*5dc0*/  MUFU.EX2 R132, R132 ;  /* 0x0000008400847308 */ /* 0x000e620000000800 */
[C---:B----4-:R-:W-:Y:S03]  /*5dd0*/  HMMA.16816.F32 R72, R68.reuse, R12, RZ ;  /* 0x0000000c4448723c */ /* 0x050fe600000018ff */
[----:B------:R-:W-:Y:S04]  /*5de0*/  MUFU.EX2 R130, R130 ;  /* 0x0000008200827308 */ /* 0x000fe80000000800 */
[----:B------:R4:W-:Y:S01]  /*5df0*/  MUFU.EX2 R125, R129 ;  /* 0x00000081007d7308 */ /* 0x0009e20000000800 */
[----:B------:R-:W-:Y:S01]  /*5e00*/  HMMA.16816.F32 R68, R68, R14, RZ ;  /* 0x0000000e4444723c */ /* 0x000fe200000018ff */
[----:B------:R-:W2:Y:S02]  /*5e10*/  LDSM.16.MT88.4 R12, [R116+0xd400] ;  /* 0x00d40000740c783b */ /* 0x000ea40000004200 */
[----:B------:R-:W-:Y:S04]  /*5e20*/  MUFU.EX2 R138, R138 ;  /* 0x0000008a008a7308 */ /* 0x000fe80000000800 */
[----:B------:R-:W-:Y:S01]  /*5e30*/  MUFU.EX2 R121, R121 ;  /* 0x0000007900797308 */ /* 0x000fe20000000800 */
[----:B------:R-:W-:Y:S03]  /*5e40*/  HMMA.16816.F32 R104, R8, R16, R104 ;  /* 0x000000100868723c */ /* 0x000fe60000001868 */
[----:B------:R3:W-:Y:S01]  /*5e50*/  MUFU.EX2 R123, R127 ;  /* 0x0000007f007b7308 */ /* 0x0007e20000000800 */
[-C--:B----4-:R-:W-:Y:S01]  /*5e60*/  FFMA.FTZ R129, R120, R47.reuse, -R122 ;  /* 0x0000002f78817223 */ /* 0x090fe2000001087a */
[----:B------:R-:W-:-:S02]  /*5e70*/  FFMA.FTZ R120, R45, R47, -R48 ;  /* 0x0000002f2d787223 */ /* 0x000fc40000010830 */
[----:B------:R-:W-:Y:S01]  /*5e80*/  MUFU.EX2 R140, R140 ;  /* 0x0000008c008c7308 */ /* 0x000fe20000000800 */
[C---:B------:R-:W-:Y:S01]  /*5e90*/  HMMA.16816.F32 R100, R8.reuse, R18, R100 ;  /* 0x000000120864723c */ /* 0x040fe20000001864 */
[----:B------:R-:W4:Y:S02]  /*5ea0*/  LDSM.16.MT88.4 R16, [R164+0xd400] ;  /* 0x00d40000a410783b */ /* 0x000f240000004200 */
[----:B------:R-:W-:Y:S04]  /*5eb0*/  MUFU.EX2 R62, R62 ;  /* 0x0000003e003e7308 */ /* 0x000fe80000000800 */
[----:B------:R-:W-:Y:S01]  /*5ec0*/  MUFU.EX2 R120, R120 ;  /* 0x0000007800787308 */ /* 0x000fe20000000800 */
[----:B------:R-:W-:Y:S01]  /*5ed0*/  HMMA.16816.F32 R112, R8, R20, R112 ;  /* 0x000000140870723c */ /* 0x000fe20000001870 */
[----:B---3--:R-:W-:-:S02]  /*5ee0*/  FFMA.FTZ R127, R61, R47, -R122 ;  /* 0x0000002f3d7f7223 */ /* 0x008fc4000001087a */
[----:B------:R-:W-:Y:S04]  /*5ef0*/  MUFU.EX2 R61, R129 ;  /* 0x00000081003d7308 */ /* 0x000fe80000000800 */
[----:B------:R-:W-:Y:S01]  /*5f00*/  MUFU.EX2 R197, R197 ;  /* 0x000000c500c57308 */ /* 0x000fe20000000800 */
[C---:B------:R-:W-:Y:S01]  /*5f10*/  HMMA.16816.F32 R108, R8.reuse, R22, R108 ;  /* 0x00000016086c723c */ /* 0x040fe2000000186c */
[----:B------:R-:W3:Y:S07]  /*5f20*/  LDSM.16.MT88.4 R20, [R116+0xb400] ;  /* 0x00b400007414783b */ /* 0x000eee0000004200 */
[C---:B--2---:R-:W-:Y:S08]  /*5f30*/  HMMA.16816.F32 R72, R8.reuse, R12, R72 ;  /* 0x0000000c0848723c */ /* 0x044ff00000001848 */
[C---:B------:R-:W-:Y:S01]  /*5f40*/  HMMA.16816.F32 R68, R8.reuse, R14, R68 ;  /* 0x0000000e0844723c */ /* 0x040fe20000001844 */
[----:B------:R-:W2:Y:S07]  /*5f50*/  LDSM.16.MT88.4 R12, [R116+0x9800] ;  /* 0x00980000740c783b */ /* 0x000eae0000004200 */
        /* <DEDUP_REMOVED lines=10> */
[C---:B--2---:R-:W-:Y:S08]  /*6000*/  HMMA.16816.F32 R104, R8.reuse, R12, R104 ;  /* 0x0000000c0868723c */ /* 0x044ff00000001868 */
[C---:B------:R-:W-:Y:S01]  /*6010*/  HMMA.16816.F32 R100, R8.reuse, R14, R100 ;  /* 0x0000000e0864723c */ /* 0x040fe20000001864 */
[----:B------:R-:W2:Y:S07]  /*6020*/  LDSM.16.MT88.4 R12, [R116+0xb800] ;  /* 0x00b80000740c783b */ /* 0x000eae0000004200 */
[C---:B----4-:R-:W-:Y:S08]  /*6030*/  HMMA.16816.F32 R112, R8.reuse, R16, R112 ;  /* 0x000000100870723c */ /* 0x050ff00000001870 */
        /* <DEDUP_REMOVED lines=13> */
[----:B------:R-:W3:Y:S01]  /*6110*/  LDSM.16.MT88.4 R16, [R164+0x9c00] ;  /* 0x009c0000a410783b */ /* 0x000ee20000004200 */
[----:B-1----:R-:W-:-:S02]  /*6120*/  F2FP.F16.F32.PACK_AB R8, R59, R60 ;  /* 0x0000003c3b08723e */ /* 0x002fc400000000ff */
[----:B------:R-:W-:Y:S02]  /*6130*/  F2FP.F16.F32.PACK_AB R9, R57, R58 ;  /* 0x0000003a3909723e */ /* 0x000fe400000000ff */
[----:B------:R-:W-:Y:S02]  /*6140*/  F2FP.F16.F32.PACK_AB R10, R55, R56 ;  /* 0x00000038370a723e */ /* 0x000fe400000000ff */
[----:B------:R-:W-:-:S07]  /*6150*/  F2FP.F16.F32.PACK_AB R11, R53, R54 ;  /* 0x00000036350b723e */ /* 0x000fce00000000ff */
[C---:B--2---:R-:W-:Y:S08]  /*6160*/  HMMA.16816.F32 R104, R8.reuse, R12, R104 ;  /* 0x0000000c0868723c */ /* 0x044ff00000001868 */
        /* <DEDUP_REMOVED lines=17> */
[----:B------:R-:W-:Y:S01]  /*6280*/  FFMA.FTZ R11, R133, R47, -R48 ;  /* 0x0000002f850b7223 */ /* 0x000fe20000010830 */
[----:B------:R-:W-:Y:S01]  /*6290*/  F2FP.F16.F32.PACK_AB R9, R134, R137 ;  /* 0x000000898609723e */ /* 0x000fe200000000ff */
[----:B------:R-:W-:Y:S01]  /*62a0*/  MUFU.EX2 R133, R145 ;  /* 0x0000009100857308 */ /* 0x000fe20000000800 */
[----:B------:R-:W-:-:S03]  /*62b0*/  F2FP.F16.F32.PACK_AB R10, R132, R135 ;  /* 0x00000087840a723e */ /* 0x000fc600000000ff */
[----:B------:R-:W3:Y:S02]  /*62c0*/  MUFU.EX2 R139, R11 ;  /* 0x0000000b008b7308 */ /* 0x000ee40000000800 */
[----:B---3--:R-:W-:Y:S02]  /*62d0*/  F2FP.F16.F32.PACK_AB R8, R136, R139 ;  /* 0x0000008b8808723e */ /* 0x008fe400000000ff */
[----:B------:R-:W-:-:S07]  /*62e0*/  F2FP.F16.F32.PACK_AB R11, R130, R133 ;  /* 0x00000085820b723e */ /* 0x000fce00000000ff */
        /* <DEDUP_REMOVED lines=17> */
[----:B------:R-:W-:Y:S01]  /*6400*/  FADD.FTZ R8, R131, R128 ;  /* 0x0000008083087221 */ /* 0x000fe20000010000 */
[----:B------:R-:W2:Y:S01]  /*6410*/  LDSM.16.MT88.4 R16, [R116+0xa400] ;  /* 0x00a400007410783b */ /* 0x000ea20000004200 */
[-CC-:B------:R-:W-:Y:S01]  /*6420*/  FFMA.FTZ R128, R63, R47.reuse, -R48.reuse ;  /* 0x0000002f3f807223 */ /* 0x180fe20000010830 */
[-C--:B------:R-:W-:Y:S01]  /*6430*/  FFMA.FTZ R11, R119, R47.reuse, -R48 ;  /* 0x0000002f770b7223 */ /* 0x080fe20000010830 */
[----:B------:R-:W-:Y:S01]  /*6440*/  FFMA.FTZ R10, R65, R47, -R122 ;  /* 0x0000002f410a7223 */ /* 0x000fe2000001087a */
[----:B------:R-:W-:Y:S01]  /*6450*/  FADD.FTZ R9, R117, R126 ;  /* 0x0000007e75097221 */ /* 0x000fe20000010000 */
[----:B------:R-:W-:Y:S01]  /*6460*/  FADD.FTZ R67, R67, R8 ;  /* 0x0000000843437221 */ /* 0x000fe20000010000 */
[----:B------:R-:W-:Y:S01]  /*6470*/  MUFU.EX2 R63, R11 ;  /* 0x0000000b003f7308 */ /* 0x000fe20000000800 */
[----:B------:R-:W-:Y:S01]  /*6480*/  F2FP.F16.F32.PACK_AB R8, R140, R123 ;  /* 0x0000007b8c08723e */ /* 0x000fe200000000ff */
[----:B------:R-:W-:Y:S01]  /*6490*/  FADD.FTZ R124, R124, R9 ;  /* 0x000000097c7c7221 */ /* 0x000fe20000010000 */
[----:B------:R-:W-:Y:S01]  /*64a0*/  F2FP.F16.F32.PACK_AB R9, R138, R125 ;  /* 0x0000007d8a09723e */ /* 0x000fe200000000ff */
[----:B------:R-:W3:Y:S01]  /*64b0*/  MUFU.EX2 R128, R128 ;  /* 0x0000008000807308 */ /* 0x000ee20000000800 */
[-CC-:B------:R-:W-:Y:S01]  /*64c0*/  FFMA.FTZ R65, R64, R47.reuse, -R122.reuse ;  /* 0x0000002f40417223 */ /* 0x180fe2000001087a */
[-CC-:B------:R-:W-:Y:S01]  /*64d0*/  FFMA.FTZ R119, R66, R47.reuse, -R122.reuse ;  /* 0x0000002f42777223 */ /* 0x180fe2000001087a */
[-CC-:B------:R-:W-:Y:S01]  /*64e0*/  FFMA.FTZ R117, R27, R47.reuse, -R122.reuse ;  /* 0x0000002f1b757223 */ /* 0x180fe2000001087a */
[----:B------:R3:W4:Y:S01]  /*64f0*/  MUFU.EX2 R126, R10 ;  /* 0x0000000a007e7308 */ /* 0x0007220000000800 */
[-CC-:B------:R-:W-:Y:S01]  /*6500*/  FFMA.FTZ R64, R25, R47.reuse, -R122.reuse ;  /* 0x0000002f19407223 */ /* 0x180fe2000001087a */
[-C--:B------:R-:W-:Y:S01]  /*6510*/  FFMA.FTZ R122, R26, R47.reuse, -R122 ;  /* 0x0000002f1a7a7223 */ /* 0x080fe2000001087a */
[----:B------:R-:W-:Y:S01]  /*6520*/  FADD.FTZ R67, R24, R67 ;  /* 0x0000004318437221 */ /* 0x000fe20000010000 */
[----:B------:R-:W-:Y:S01]  /*6530*/  FADD.FTZ R124, R51, R124 ;  /* 0x0000007c337c7221 */ /* 0x000fe20000010000 */
[----:B------:R-:W-:Y:S01]  /*6540*/  LDSM.16.MT88.4 R24, [R116+0xa800] ;  /* 0x00a800007418783b */ /* 0x000fe20000004200 */
[-CC-:B------:R-:W-:Y:S01]  /*6550*/  FFMA.FTZ R51, R42, R47.reuse, -R48.reuse ;  /* 0x0000002f2a337223 */ /* 0x180fe20000010830 */
[----:B------:R-:W-:Y:S01]  /*6560*/  FFMA.FTZ R42, R41, R47, -R48 ;  /* 0x0000002f292a7223 */ /* 0x000fe20000010830 */
[----:B------:R-:W-:Y:S01]  /*6570*/  MUFU.EX2 R66, R127 ;  /* 0x0000007f00427308 */ /* 0x000fe20000000800 */
[----:B------:R-:W-:Y:S01]  /*6580*/  FADD.FTZ R50, R50, R67 ;  /* 0x0000004332327221 */ /* 0x000fe20000010000 */
[----:B------:R-:W-:-:S02]  /*6590*/  FADD.FTZ R49, R49, R124 ;  /* 0x0000007c31317221 */ /* 0x000fc40000010000 */
[----:B------:R-:W-:Y:S01]  /*65a0*/  MUFU.EX2 R41, R117 ;  /* 0x0000007500297308 */ /* 0x000fe20000000800 */
[----:B------:R-:W-:Y:S01]  /*65b0*/  FADD.FTZ R39, R37, R50 ;  /* 0x0000003225277221 */ /* 0x000fe20000010000 */
[----:B---3--:R-:W-:Y:S02]  /*65c0*/  F2FP.F16.F32.PACK_AB R10, R128, R63 ;  /* 0x0000003f800a723e */ /* 0x008fe400000000ff */
[----:B----4-:R-:W-:Y:S01]  /*65d0*/  F2FP.F16.F32.PACK_AB R11, R126, R121 ;  /* 0x000000797e0b723e */ /* 0x010fe200000000ff */
[----:B------:R-:W-:Y:S04]  /*65e0*/  MUFU.EX2 R65, R65 ;  /* 0x0000004100417308 */ /* 0x000fe80000000800 */
[----:B------:R-:W-:Y:S02]  /*65f0*/  MUFU.EX2 R64, R64 ;  /* 0x0000004000407308 */ /* 0x000fe40000000800 */
[C---:B-1----:R-:W-:Y:S02]  /*6600*/  HMMA.16816.F32 R96, R8.reuse, R12, R96 ;  /* 0x0000000c0860723c */ /* 0x042fe40000001860 */
[----:B------:R-:W-:Y:S06]  /*6610*/  MUFU.EX2 R37, R51 ;  /* 0x0000003300257308 */ /* 0x000fec0000000800 */
[C---:B------:R-:W-:Y:S01]  /*6620*/  HMMA.16816.F32 R92, R8.reuse, R14, R92 ;  /* 0x0000000e085c723c */ /* 0x040fe2000000185c */
[----:B------:R-:W1:Y:S07]  /*6630*/  LDSM.16.MT88.4 R12, [R116+0xe400] ;  /* 0x00e40000740c783b */ /* 0x000e6e0000004200 */
[C---:B------:R-:W-:Y:S08]  /*6640*/  HMMA.16816.F32 R112, R8.reuse, R20, R112 ;  /* 0x000000140870723c */ /* 0x040ff00000001870 */
        /* <DEDUP_REMOVED lines=10> */
[----:B------:R-:W3:Y:S07]  /*66f0*/  LDSM.16.MT88.4 R20, [R164+0xc800] ;  /* 0x00c80000a414783b */ /* 0x000eee0000004200 */
[C---:B--2---:R-:W-:Y:S08]  /*6700*/  HMMA.16816.F32 R80, R8.reuse, R16, R80 ;  /* 0x000000100850723c */ /* 0x044ff00000001850 */
[----:B------:R-:W-:Y:S01]  /*6710*/  HMMA.16816.F32 R76, R8, R18, R76 ;  /* 0x00000012084c723c */ /* 0x000fe2000000184c */
[-CC-:B------:R-:W-:Y:S01]  /*6720*/  FFMA.FTZ R8, R44, R47.reuse, -R48.reuse ;  /* 0x0000002f2c087223 */ /* 0x180fe20000010830 */
[-CC-:B------:R-:W-:Y:S01]  /*6730*/  FFMA.FTZ R44, R43, R47.reuse, -R48.reuse ;  /* 0x0000002f2b2c7223 */ /* 0x180fe20000010830 */
[----:B------:R-:W-:Y:S01]  /*6740*/  FFMA.FTZ R9, R46, R47, -R48 ;  /* 0x0000002f2e097223 */ /* 0x000fe20000010830 */
[----:B------:R-:W2:Y:S01]  /*6750*/  LDSM.16.MT88.4 R16, [R116+0xc800] ;  /* 0x00c800007410783b */ /* 0x000ea20000004200 */
[----:B------:R-:W4:Y:S01]  /*6760*/  MUFU.EX2 R46, R119 ;  /* 0x00000077002e7308 */ /* 0x000f220000000800 */
[----:B------:R-:W-:-:S03]  /*6770*/  FADD.FTZ R48, R38, R49 ;  /* 0x0000003126307221 */ /* 0x000fc60000010000 */
[----:B------:R5:W1:Y:S01]  /*6780*/  MUFU.EX2 R45, R9 ;  /* 0x00000009002d7308 */ /* 0x000a620000000800 */
[----:B------:R-:W-:-:S03]  /*6790*/  FADD.FTZ R35, R35, R48 ;  /* 0x0000003023237221 */ /* 0x000fc60000010000 */
[----:B------:R1:W-:Y:S01]  /*67a0*/  MUFU.EX2 R43, R8 ;  /* 0x00000008002b7308 */ /* 0x0003e20000000800 */
[----:B------:R-:W-:-:S03]  /*67b0*/  FADD.FTZ R34, R34, R35 ;  /* 0x0000002322227221 */ /* 0x000fc60000010000 */
[----:B------:R-:W3:Y:S01]  /*67c0*/  MUFU.EX2 R44, R44 ;  /* 0x0000002c002c7308 */ /* 0x000ee20000000800 */
[----:B------:R-:W-:Y:S01]  /*67d0*/  FADD.FTZ R33, R33, R34 ;  /* 0x0000002221217221 */ /* 0x000fe20000010000 */
[----:B----4-:R-:W-:Y:S02]  /*67e0*/  F2FP.F16.F32.PACK_AB R11, R41, R46 ;  /* 0x0000002e290b723e */ /* 0x010fe400000000ff */
[----:B------:R-:W4:Y:S01]  /*67f0*/  MUFU.EX2 R38, R42 ;  /* 0x0000002a00267308 */ /* 0x000f220000000800 */
[----:B-----5:R-:W-:Y:S02]  /*6800*/  F2FP.F16.F32.PACK_AB R9, R66, R61 ;  /* 0x0000003d4209723e */ /* 0x020fe400000000ff */
[----:B-1----:R-:W-:Y:S02]  /*6810*/  F2FP.F16.F32.PACK_AB R8, R120, R45 ;  /* 0x0000002d7808723e */ /* 0x002fe400000000ff */
[----:B---3--:R-:W-:-:S07]  /*6820*/  F2FP.F16.F32.PACK_AB R10, R44, R43 ;  /* 0x0000002b2c0a723e */ /* 0x008fce00000000ff */
[C---:B------:R-:W-:Y:S08]  /*6830*/  HMMA.16816.F32 R112, R8.reuse, R12, R112 ;  /* 0x0000000c0870723c */ /* 0x040ff00000001870 */
[C---:B------:R-:W-:Y:S01]  /*6840*/  HMMA.16816.F32 R108, R8.reuse, R14, R108 ;  /* 0x0000000e086c723c */ /* 0x040fe2000000186c */
[----:B------:R-:W1:Y:S07]  /*6850*/  LDSM.16.MT88.4 R12, [R164+0xe800] ;  /* 0x00e80000a40c783b */ /* 0x000e6e0000004200 */
[C---:B------:R-:W-:Y:S08]  /*6860*/  HMMA.16816.F32 R104, R8.reuse, R24, R104 ;  /* 0x000000180868723c */ /* 0x040ff00000001868 */
[C---:B------:R-:W-:Y:S01]  /*6870*/  HMMA.16816.F32 R100, R8.reuse, R26, R100 ;  /* 0x0000001a0864723c */ /* 0x040fe20000001864 */
[----:B------:R-:W3:Y:S07]  /*6880*/  LDSM.16.MT88.4 R24, [R116+0xe800] ;  /* 0x00e800007418783b */ /* 0x000eee0000004200 */
[C---:B------:R-:W-:Y:S08]  /*6890*/  HMMA.16816.F32 R96, R8.reuse, R20, R96 ;  /* 0x000000140860723c */ /* 0x040ff00000001860 */
[C---:B------:R-:W-:Y:S01]  /*68a0*/  HMMA.16816.F32 R92, R8.reuse, R22, R92 ;  /* 0x00000016085c723c */ /* 0x040fe2000000185c */
[----:B------:R-:W5:Y:S07]  /*68b0*/  LDSM.16.MT88.4 R20, [R164+0xac00] ;  /* 0x00ac0000a414783b */ /* 0x000f6e0000004200 */
[C---:B--2---:R-:W-:Y:S08]  /*68c0*/  HMMA.16816.F32 R88, R8.reuse, R16, R88 ;  /* 0x000000100858723c */ /* 0x044ff00000001858 */
[----:B-1----:R-:W-:Y:S01]  /*68d0*/  HMMA.16816.F32 R80, R8, R12, R80 ;  /* 0x0000000c0850723c */ /* 0x002fe20000001850 */
[----:B------:R-:W-:-:S02]  /*68e0*/  FADD.FTZ R12, R36, R39 ;  /* 0x00000027240c7221 */ /* 0x000fc40000010000 */
[----:B------:R-:W1:Y:S02]  /*68f0*/  MUFU.EX2 R36, R40 ;  /* 0x0000002800247308 */ /* 0x000e640000000800 */
[----:B------:R-:W-:-:S03]  /*6900*/  FADD.FTZ R31, R31, R12 ;  /* 0x0000000c1f1f7221 */ /* 0x000fc60000010000 */
[C---:B------:R-:W-:Y:S01]  /*6910*/  HMMA.16816.F32 R84, R8.reuse, R18, R84 ;  /* 0x000000120854723c */ /* 0x040fe20000001854 */
[----:B------:R-:W2:Y:S07]  /*6920*/  LDSM.16.MT88.4 R16, [R116+0xac00] ;  /* 0x00ac00007410783b */ /* 0x000eae0000004200 */
[----:B---3--:R-:W-:Y:S01]  /*6930*/  HMMA.16816.F32 R72, R8, R24, R72 ;  /* 0x000000180848723c */ /* 0x008fe20000001848 */
[----:B------:R-:W-:Y:S01]  /*6940*/  FADD.FTZ R24, R32, R31 ;  /* 0x0000001f20187221 */ /* 0x000fe20000010000 */
[----:B------:R-:W3:Y:S03]  /*6950*/  MUFU.EX2 R25, R122 ;  /* 0x0000007a00197308 */ /* 0x000ee60000000800 */
        /* <DEDUP_REMOVED lines=16> */
[----:B-1----:R-:W-:Y:S02]  /*6a60*/  F2FP.F16.F32.PACK_AB R10, R197, R36 ;  /* 0x00000024c50a723e */ /* 0x002fe400000000ff */
[----:B------:R-:W-:Y:S01]  /*6a70*/  FADD.FTZ R24, R56, R59 ;  /* 0x0000003b38187221 */ /* 0x000fe20000010000 */
[----:B------:R-:W-:Y:S01]  /*6a80*/  FADD.FTZ R4, R53, R4 ;  /* 0x0000000435047221 */ /* 0x000fe20000010000 */
[----:B---3--:R-:W-:Y:S02]  /*6a90*/  F2FP.F16.F32.PACK_AB R11, R25, R62 ;  /* 0x0000003e190b723e */ /* 0x008fe400000000ff */
[----:B------:R-:W-:Y:S01]  /*6aa0*/  FADD.FTZ R24, R55, R24 ;  /* 0x0000001837187221 */ /* 0x000fe20000010000 */
[----:B------:R-:W-:-:S03]  /*6ab0*/  FADD.FTZ R137, R137, R4 ;  /* 0x0000000489897221 */ /* 0x000fc60000010000 */
[----:B------:R-:W-:Y:S01]  /*6ac0*/  FADD.FTZ R139, R139, R24 ;  /* 0x000000188b8b7221 */ /* 0x000fe20000010000 */
[----:B------:R-:W-:Y:S01]  /*6ad0*/  FADD.FTZ R134, R134, R137 ;  /* 0x0000008986867221 */ /* 0x000fe20000010000 */
[----:B-----5:R-:W-:Y:S02]  /*6ae0*/  HMMA.16816.F32 R112, R8, R20, R112 ;  /* 0x000000140870723c */ /* 0x020fe40000001870 */
[----:B------:R-:W-:Y:S01]  /*6af0*/  FADD.FTZ R136, R136, R139 ;  /* 0x0000008b88887221 */ /* 0x000fe20000010000 */
[----:B------:R-:W-:-:S03]  /*6b00*/  FADD.FTZ R133, R133, R134 ;  /* 0x0000008685857221 */ /* 0x000fc60000010000 */
[----:B------:R-:W-:Y:S01]  /*6b10*/  FADD.FTZ R135, R135, R136 ;  /* 0x0000008887877221 */ /* 0x000fe20000010000 */
[----:B------:R-:W-:Y:S01]  /*6b20*/  FADD.FTZ R130, R130, R133 ;  /* 0x0000008582827221 */ /* 0x000fe20000010000 */
        /* <DEDUP_REMOVED lines=28> */
[----:B-1----:R-:W-:Y:S02]  /*6cf0*/  HMMA.16816.F32 R88, R8, R20, R88 ;  /* 0x000000140858723c */ /* 0x002fe40000001858 */
[----:B------:R-:W-:Y:S01]  /*6d00*/  FADD.FTZ R37, R38, R37 ;  /* 0x0000002526257221 */ /* 0x000fe20000010000 */
[----:B------:R-:W-:-:S03]  /*6d10*/  FADD.FTZ R62, R62, R65 ;  /* 0x000000413e3e7221 */ /* 0x000fc60000010000 */
[----:B------:R-:W-:Y:S01]  /*6d20*/  FADD.FTZ R36, R36, R37 ;  /* 0x0000002524247221 */ /* 0x000fe20000010000 */
[----:B------:R-:W-:Y:S01]  /*6d30*/  FADD.FTZ R196, R25, R62 ;  /* 0x0000003e19c47221 */ /* 0x000fe20000010000 */
[----:B------:R-:W-:Y:S02]  /*6d40*/  HMMA.16816.F32 R84, R8, R22, R84 ;  /* 0x000000160854723c */ /* 0x000fe40000001854 */
[----:B------:R-:W-:-:S06]  /*6d50*/  FADD.FTZ R197, R197, R36 ;  /* 0x00000024c5c57221 */ /* 0x000fcc0000010000 */
        /* <DEDUP_REMOVED lines=12> */
.L_x_725:
        /* <DEDUP_REMOVED lines=80> */
.L_x_720:
[----:B------:R-:W-:Y:S05]  /*7320*/  BSYNC.RECONVERGENT B0 ;  /* 0x0000000000007941 */ /* 0x000fea0003800200 */
.L_x_719:
[----:B------:R-:W-:Y:S01]  /*7330*/  @!PT LDS RZ, [RZ] ;  /* 0x00000000fffff984 */ /* 0x000fe20000000800 */
[----:B------:R-:W-:Y:S01]  /*7340*/  @!PT LDS RZ, [RZ] ;  /* 0x00000000fffff984 */ /* 0x000fe20000000800 */
[----:B------:R-:W-:Y:S01]  /*7350*/  @!PT LDS RZ, [RZ] ;  /* 0x00000000fffff984 */ /* 0x000fe20000000800 */
[----:B------:R-:W-:Y:S01]  /*7360*/  @!P2 LDGSTS.E.BYPASS.LTC128B.128 [R185+0x9000], desc[UR4][R178.64] ;  /* 0x09000000b2b9afae */ /* 0x000fe2000b981a04 */
[----:B------:R-:W-:Y:S01]  /*7370*/  ISETP.GE.AND P0, PT, R173, R184, PT ;  /* 0x000000b8ad00720c */ /* 0x000fe20003f06270 */
[----:B------:R-:W-:Y:S01]  /*7380*/  BSSY.RECONVERGENT B1, `(.L_x_721) ;  /* 0x00001f2000017945 */ /* 0x000fe20003800200 */
[C---:B------:R-:W-:Y:S03]  /*7390*/  IADD3 R200, P4, PT, R177.reuse, R178, RZ ;  /* 0x000000b2b1c87210 */ /* 0x040fe60007f9e0ff */
[----:B------:R-:W-:Y:S01]  /*73a0*/  @P2 STS.128 [R185+0x9000], RZ ;  /* 0x009000ffb9002388 */ /* 0x000fe20000000c00 */
[----:B------:R-:W-:Y:S02]  /*73b0*/  SHF.L.U64.HI R0, R170, 0x6, R171 ;  /* 0x00000006aa007819 */ /* 0x000fe400000102ab */
[C---:B------:R-:W-:Y:S03]  /*73c0*/  IADD3 R198, P5, PT, R177.reuse, R200, RZ ;  /* 0x000000c8b1c67210 */ /* 0x040fe60007fbe0ff */
[----:B------:R-:W-:Y:S01]  /*73d0*/  @!PT LDS RZ, [RZ] ;  /* 0x00000000fffff984 */ /* 0x000fe20000000800 */
[----:B------:R-:W-:Y:S01]  /*73e0*/  @!PT LDS RZ, [RZ] ;  /* 0x00000000fffff984 */ /* 0x000fe20000000800 */
[----:B------:R-:W-:Y:S01]  /*73f0*/  @!PT LDS RZ, [RZ] ;  /* 0x00000000fffff984 */ /* 0x000fe20000000800 */
[----:B------:R-:W-:Y:S01]  /*7400*/  @!P1 LDGSTS.E.BYPASS.LTC128B.128 [R185+0xb000], desc[UR4][R178.64+0x40] ;  /* 0x0b000040b2b99fae */ /* 0x000fe2000b981a04 */
[C---:B------:R-:W-:Y:S02]  /*7410*/  IADD3.X R201, PT, PT, R0.reuse, R179, RZ, P4, !PT ;  /* 0x000000b300c97210 */ /* 0x040fe400027fe4ff */
[----:B------:R-:W-:Y:S03]  /*7420*/  IADD3 R202, P4, PT, R177, R198, RZ ;  /* 0x000000c6b1ca7210 */ /* 0x000fe60007f9e0ff */
[----:B------:R-:W-:Y:S01]  /*7430*/  @P1 STS.128 [R185+0xb000], RZ ;  /* 0x00b000ffb9001388 */ /* 0x000fe20000000c00 */
[----:B------:R-:W-:Y:S02]  /*7440*/  IADD3.X R199, PT, PT, R0, R201, RZ, P5, !PT ;  /* 0x000000c900c77210 */ /* 0x000fe40002ffe4ff */
[----:B------:R-:W-:Y:S03]  /*7450*/  IADD3 R194, PT, PT, R194, 0x1, RZ ;  /* 0x00000001c2c27810 */ /* 0x000fe60007ffe0ff */
[----:B------:R-:W-:Y:S01]  /*7460*/  @!PT LDS RZ, [RZ] ;  /* 0x00000000fffff984 */ /* 0x000fe20000000800 */
[----:B------:R-:W-:Y:S01]  /*7470*/  @!PT LDS RZ, [RZ] ;  /* 0x00000000fffff984 */ /* 0x000fe20000000800 */
[----:B------:R-:W-:Y:S01]  /*7480*/  @!PT LDS RZ, [RZ] ;  /* 0x00000000fffff984 */ /* 0x000fe20000000800 */
[----:B------:R-:W-:Y:S01]  /*7490*/  @!P0 LDGSTS.E.BYPASS.LTC128B.128 [R185+0xd000], desc[UR4][R178.64+0x80] ;  /* 0x0d000080b2b98fae */ /* 0x000fe2000b981a04 */
[----:B------:R-:W-:Y:S02]  /*74a0*/  IADD3.X R203, PT, PT, R0, R199, RZ, P4, !PT ;  /* 0x000000c700cb7210 */ /* 0x000fe400027fe4ff */
[----:B------:R-:W-:Y:S03]  /*74b0*/  ISETP.NE.AND P4, PT, R194, RZ, PT ;  /* 0x000000ffc200720c */ /* 0x000fe60003f85270 */
[----:B------:R-:W-:Y:S06]  /*74c0*/  @P0 STS.128 [R185+0xd000], RZ ;  /* 0x00d000ffb9000388 */ /* 0x000fec0000000c00 */
[----:B------:R-:W-:Y:S01]  /*74d0*/  @!PT LDS RZ, [RZ] ;  /* 0x00000000fffff984 */ /* 0x000fe20000000800 */
[----:B------:R-:W-:Y:S01]  /*74e0*/  @!PT LDS RZ, [RZ] ;  /* 0x00000000fffff984 */ /* 0x000fe20000000800 */
[----:B------:R-:W-:Y:S01]  /*74f0*/  @!PT LDS RZ, [RZ] ;  /* 0x00000000fffff984 */ /* 0x000fe20000000800 */
[----:B------:R-:W-:Y:S06]  /*7500*/  @!P2 LDGSTS.E.BYPASS.LTC128B.128 [R185+0x9800], desc[UR4][R200.64] ;  /* 0x09800000c8b9afae */ /* 0x000fec000b981a04 */
        /* <DEDUP_REMOVED lines=24> */
[----:B------:R1:W-:Y:S06]  /*7690*/  @!P0 LDGSTS.E.BYPASS.LTC128B.128 [R185+0xe000], desc[UR4][R198.64+0x80] ;  /* 0x0e000080c6b98fae */ /* 0x0003ec000b981a04 */
        /* <DEDUP_REMOVED lines=16> */
[----:B------:R-:W-:Y:S06]  /*77a0*/  LDSM.16.M88.4 R120, [R167] ;  /* 0x00000000a778783b */ /* 0x000fec0000000200 */
[----:B------:R-:W3:Y:S06]  /*77b0*/  LDSM.16.M88.4 R124, [R166+0x3000] ;  /* 0x00300000a67c783b */ /* 0x000eec0000000200 */
[----:B------:R-:W4:Y:S06]  /*77c0*/  LDSM.16.M88.4 R128, [R166+0x3400] ;  /* 0x00340000a680783b */ /* 0x000f2c0000000200 */
[----:B------:R-:W5:Y:S06]  /*77d0*/  LDSM.16.M88.4 R132, [R166+0x3800] ;  /* 0x00380000a684783b */ /* 0x000f6c0000000200 */
[----:B------:R-:W2:Y:S06]  /*77e0*/  LD.E R0, desc[UR4][R2.64+0x18c] ;  /* 0x00018c0402007980 */ /* 0x000eac000c101900 */
[----:B------:R-:W1:Y:S06]  /*77f0*/  LDSM.16.M88.4 R136, [R166+0x3c00] ;  /* 0x003c0000a688783b */ /* 0x000e6c0000000200 */
[----:B------:R-:W0:Y:S06]  /*7800*/  LDGDEPBAR ;  /* 0x00000000000079af */ /* 0x000e2c0000000000 */
[----:B------:R-:W1:Y:S06]  /*7810*/  LDSM.16.M88.4 R140, [R166+0x4000] ;  /* 0x00400000a68c783b */ /* 0x000e6c0000000200 */
[----:B------:R-:W1:Y:S01]  /*7820*/  LDSM.16.M88.4 R144, [R166+0x4400] ;  /* 0x00440000a690783b */ /* 0x000e620000000200 */
[C---:B---3--:R-:W-:Y:S05]  /*7830*/  HMMA.16816.F32 R4, R120.reuse, R124, RZ ;  /* 0x0000007c7804723c */ /* 0x048fea00000018ff */
[----:B------:R-:W3:Y:S03]  /*7840*/  LDSM.16.M88.4 R148, [R166+0x4800] ;  /* 0x00480000a694783b */ /* 0x000ee60000000200 */
[C---:B------:R-:W-:Y:S03]  /*7850*/  HMMA.16816.F32 R8, R120.reuse, R126, RZ ;  /* 0x0000007e7808723c */ /* 0x040fe600000018ff */
[----:B------:R-:W3:Y:S05]  /*7860*/  LDSM.16.M88.4 R152, [R166+0x4c00] ;  /* 0x004c0000a698783b */ /* 0x000eea0000000200 */
[C---:B----4-:R-:W-:Y:S01]  /*7870*/  HMMA.16816.F32 R12, R120.reuse, R128, RZ ;  /* 0x00000080780c723c */ /* 0x050fe200000018ff */
[----:B------:R-:W-:Y:S06]  /*7880*/  LDSM.16.M88.4 R156, [R165] ;  /* 0x00000000a59c783b */ /* 0x000fec0000000200 */
[----:B------:R-:W4:Y:S01]  /*7890*/  LDSM.16.M88.4 R160, [R118+0x3000] ;  /* 0x0030000076a0783b */ /* 0x000f220000000200 */
[C---:B------:R-:W-:Y:S05]  /*78a0*/  HMMA.16816.F32 R16, R120.reuse, R130, RZ ;  /* 0x000000827810723c */ /* 0x040fea00000018ff */
[----:B------:R-:W-:Y:S03]  /*78b0*/  LDSM.16.M88.4 R124, [R118+0x3800] ;  /* 0x00380000767c783b */ /* 0x000fe60000000200 */
[C---:B-----5:R-:W-:Y:S03]  /*78c0*/  HMMA.16816.F32 R20, R120.reuse, R132, RZ ;  /* 0x000000847814723c */ /* 0x060fe600000018ff */
[----:B------:R-:W-:Y:S05]  /*78d0*/  LDSM.16.M88.4 R128, [R166+0x5400] ;  /* 0x00540000a680783b */ /* 0x000fea0000000200 */
[C---:B------:R-:W-:Y:S08]  /*78e0*/  HMMA.16816.F32 R24, R120.reuse, R134, RZ ;  /* 0x000000867818723c */ /* 0x040ff000000018ff */
[C---:B-1----:R-:W-:Y:S08]  /*78f0*/  HMMA.16816.F32 R28, R120.reuse, R136, RZ ;  /* 0x00000088781c723c */ /* 0x042ff000000018ff */
[C---:B------:R-:W-:Y:S08]  /*7900*/  HMMA.16816.F32 R32, R120.reuse, R138, RZ ;  /* 0x0000008a7820723c */ /* 0x040ff000000018ff */
[C---:B------:R-:W-:Y:S08]  /*7910*/  HMMA.16816.F32 R36, R120.reuse, R140, RZ ;  /* 0x0000008c7824723c */ /* 0x040ff000000018ff */
        /* <DEDUP_REMOVED lines=8> */
[C---:B----4-:R-:W-:Y:S08]  /*79a0*/  HMMA.16816.F32 R4, R156.reuse, R160, R4 ;  /* 0x000000a09c04723c */ /* 0x050ff00000001804 */
[C---:B------:R-:W-:Y:S08]  /*79b0*/  HMMA.16816.F32 R8, R156.reuse, R162, R8 ;  /* 0x000000a29c08723c */ /* 0x040ff00000001808 */
[C---:B-1----:R-:W-:Y:S08]  /*79c0*/  HMMA.16816.F32 R12, R156.reuse, R120, R12 ;  /* 0x000000789c0c723c */ /* 0x042ff0000000180c */
[C---:B------:R-:W-:Y:S01]  /*79d0*/  HMMA.16816.F32 R16, R156.reuse, R122, R16 ;  /* 0x0000007a9c10723c */ /* 0x040fe20000001810 */
[----:B------:R-:W1:Y:S07]  /*79e0*/  LDSM.16.M88.4 R120, [R118+0x3c00] ;  /* 0x003c00007678783b */ /* 0x000e6e0000000200 */
[C---:B------:R-:W-:Y:S08]  /*79f0*/  HMMA.16816.F32 R20, R156.reuse, R124, R20 ;  /* 0x0000007c9c14723c */ /* 0x040ff00000001814 */
[C---:B------:R-:W-:Y:S01]  /*7a00*/  HMMA.16816.F32 R24, R156.reuse, R126, R24 ;  /* 0x0000007e9c18723c */ /* 0x040fe20000001818 */
[----:B------:R-:W3:Y:S07]  /*7a10*/  LDSM.16.M88.4 R124, [R118+0x4000] ;  /* 0x00400000767c783b */ /* 0x000eee0000000200 */
[C---:B-1----:R-:W-:Y:S08]  /*7a20*/  HMMA.16816.F32 R28, R156.reuse, R120, R28 ;  /* 0x000000789c1c723c */ /* 0x042ff0000000181c */
[C---:B------:R-:W-:Y:S01]  /*7a30*/  HMMA.16816.F32 R32, R156.reuse, R122, R32 ;  /* 0x0000007a9c20723c */ /* 0x040fe20000001820 */
[----:B------:R-:W1:Y:S07]  /*7a40*/  LDSM.16.M88.4 R120, [R118+0x4400] ;  /* 0x004400007678783b */ /* 0x000e6e0000000200 */
[C---:B---3--:R-:W-:Y:S08]  /*7a50*/  HMMA.16816.F32 R36, R156.reuse, R124, R36 ;  /* 0x0000007c9c24723c */ /* 0x048ff00000001824 */
[C---:B------:R-:W-:Y:S01]  /*7a60*/  HMMA.16816.F32 R40, R156.reuse, R126, R40 ;  /* 0x0000007e9c28723c */ /* 0x040fe20000001828 */
[----:B------:R-:W3:Y:S07]  /*7a70*/  LDSM.16.M88.4 R124, [R118+0x4800] ;  /* 0x00480000767c783b */ /* 0x000eee0000000200 */
[C---:B-1----:R-:W-:Y:S08]  /*7a80*/  HMMA.16816.F32 R44, R156.reuse, R120, R44 ;  /* 0x000000789c2c723c */ /* 0x042ff0000000182c */
[C---:B------:R-:W-:Y:S01]  /*7a90*/  HMMA.16816.F32 R48, R156.reuse, R122, R48 ;  /* 0x0000007a9c30723c */ /* 0x040fe20000001830 */
[----:B------:R-:W1:Y:S07]  /*7aa0*/  LDSM.16.M88.4 R120, [R118+0x4c00] ;  /* 0x004c00007678783b */ /* 0x000e6e0000000200 */
[C---:B---3--:R-:W-:Y:S08]  /*7ab0*/  HMMA.16816.F32 R52, R156.reuse, R124, R52 ;  /* 0x0000007c9c34723c */ /* 0x048ff00000001834 */
        /* <DEDUP_REMOVED lines=25> */
[----:B------:R-:W-:Y:S07]  /*7c50*/  LDSM.16.M88.4 R120, [R165+0x1000] ;  /* 0x00100000a578783b */ /* 0x000fee0000000200 */
[C---:B---3--:R-:W-:Y:S08]  /*7c60*/  HMMA.16816.F32 R60, R124.reuse, R128, R60 ;  /* 0x000000807c3c723c */ /* 0x048ff0000000183c */
[----:B------:R-:W-:Y:S01]  /*7c70*/  HMMA.16816.F32 R64, R124, R130, R64 ;  /* 0x000000827c40723c */ /* 0x000fe20000001840 */
[----:B------:R-:W1:Y:S06]  /*7c80*/  LDSM.16.M88.4 R124, [R118+0x5000] ;  /* 0x00500000767c783b */ /* 0x000e6c0000000200 */
[----:B------:R-:W3:Y:S01]  /*7c90*/  LDSM.16.M88.4 R128, [R118+0x5400] ;  /* 0x005400007680783b */ /* 0x000ee20000000200 */
        /* <DEDUP_REMOVED lines=53> */
[C---:B---3--:R-:W-:Y:S03]  /*7ff0*/  HMMA.16816.F32 R12, R120.reuse, R128, R12 ;  /* 0x00000080780c723c */ /* 0x048fe6000000180c */
[-C--:B--2---:R-:W-:Y:S01]  /*8000*/  FMUL.FTZ R177, R4, R0.reuse ;  /* 0x0000000004b17220 */ /* 0x084fe20000410000 */
        /* <DEDUP_REMOVED lines=9> */
[----:B------:R-:W1:Y:S02]  /*80a0*/  MUFU.TANH R138, R198 ;  /* 0x000000c6008a7308 */ /* 0x000e640000002400 */
[-C--:B------:R-:W-:Y:S01]  /*80b0*/  FMUL.FTZ R244, R12, R0.reuse ;  /* 0x000000000cf47220 */ /* 0x080fe20000410000 */
[-C--:B------:R-:W-:Y:S01]  /*80c0*/  FMUL.FTZ R242, R13, R0.reuse ;  /* 0x000000000df27220 */ /* 0x080fe20000410000 */
[-C--:B------:R-:W-:Y:S01]  /*80d0*/  FMUL.FTZ R245, R14, R0.reuse ;  /* 0x000000000ef57220 */ /* 0x080fe20000410000 */
[-C--:B------:R-:W-:Y:S05]  /*80e0*/  FMUL.FTZ R243, R15, R0.reuse ;  /* 0x000000000ff37220 */ /* 0x080fea0000410000 */
[----:B------:R5:W3:Y:S01]  /*80f0*/  MUFU.TANH R134, R200 ;  /* 0x000000c800867308 */ /* 0x000ae20000002400 */
[-C--:B--2---:R-:W-:Y:S01]  /*8100*/  FMUL.FTZ R177, R11, R0.reuse ;  /* 0x000000000bb17220 */ /* 0x084fe20000410000 */
[-C--:B------:R-:W-:Y:S01]  /*8110*/  FMUL.FTZ R246, R16, R0.reuse ;  /* 0x0000000010f67220 */ /* 0x080fe20000410000 */
[-C--:B------:R-:W-:Y:S01]  /*8120*/  FMUL.FTZ R248, R17, R0.reuse ;  /* 0x0000000011f87220 */ /* 0x080fe20000410000 */
[-C--:B------:R-:W-:Y:S01]  /*8130*/  FMUL.FTZ R249, R18, R0.reuse ;  /* 0x0000000012f97220 */ /* 0x080fe20000410000 */
[-C--:B------:R-:W-:Y:S05]  /*8140*/  FMUL.FTZ R247, R19, R0.reuse ;  /* 0x0000000013f77220 */ /* 0x080fea0000410000 */
[----:B------:R2:W2:Y:S01]  /*8150*/  MUFU.TANH R163, R199 ;  /* 0x000000c700a37308 */ /* 0x0004a20000002400 */
[C---:B-1----:R-:W-:Y:S09]  /*8160*/  HMMA.16816.F32 R20, R120.reuse, R124, R20 ;  /* 0x0000007c7814723c */ /* 0x042ff20000001814 */
[----:B------:R1:W1:Y:S01]  /*8170*/  MUFU.TANH R9, R177 ;  /* 0x000000b100097308 */ /* 0x0002620000002400 */
[C---:B------:R-:W-:Y:S01]  /*8180*/  HMMA.16816.F32 R24, R120.reuse, R126, R24 ;  /* 0x0000007e7818723c */ /* 0x040fe20000001818 */
[----:B------:R-:W3:Y:S08]  /*8190*/  LDSM.16.M88.4 R124, [R118+0x8000] ;  /* 0x00800000767c783b */ /* 0x000ef00000000200 */
[----:B------:R-:W1:Y:S01]  /*81a0*/  MUFU.TANH R252, R252 ;  /* 0x000000fc00fc7308 */ /* 0x000e620000002400 */
[C---:B----4-:R-:W-:Y:S03]  /*81b0*/  HMMA.16816.F32 R28, R120.reuse, R128, R28 ;  /* 0x00000080781c723c */ /* 0x050fe6000000181c */
[-C--:B------:R-:W-:Y:S01]  /*81c0*/  FMUL.FTZ R240, R20, R0.reuse ;  /* 0x0000000014f07220 */ /* 0x080fe20000410000 */
[-C--:B------:R-:W-:Y:S01]  /*81d0*/  FMUL.FTZ R234, R21, R0.reuse ;  /* 0x0000000015ea7220 */ /* 0x080fe20000410000 */
[-C--:B------:R-:W-:Y:S04]  /*81e0*/  FMUL.FTZ R237, R22, R0.reuse ;  /* 0x0000000016ed7220 */ /* 0x080fe80000410000 */
[----:B------:R-:W4:Y:S01]  /*81f0*/  MUFU.TANH R250, R250 ;  /* 0x000000fa00fa7308 */ /* 0x000f220000002400 */
[-C--:B------:R-:W-:Y:S01]  /*8200*/  FMUL.FTZ R235, R23, R0.reuse ;  /* 0x0000000017eb7220 */ /* 0x080fe20000410000 */
[C---:B------:R-:W-:Y:S01]  /*8210*/  HMMA.16816.F32 R32, R120.reuse, R130, R32 ;  /* 0x000000827820723c */ /* 0x040fe20000001820 */
[----:B------:R-:W5:Y:S02]  /*8220*/  LDSM.16.M88.4 R128, [R118+0x8400] ;  /* 0x008400007680783b */ /* 0x000f640000000200 */
[-C--:B------:R-:W-:Y:S01]  /*8230*/  FMUL.FTZ R238, R24, R0.reuse ;  /* 0x0000000018ee7220 */ /* 0x080fe20000410000 */
[-C--:B------:R-:W-:Y:S01]  /*8240*/  FMUL.FTZ R236, R25, R0.reuse ;  /* 0x0000000019ec7220 */ /* 0x080fe20000410000 */
[-C--:B------:R-:W-:Y:S03]  /*8250*/  FMUL.FTZ R241, R26, R0.reuse ;  /* 0x000000001af17220 */ /* 0x080fe60000410000 */
        /* <DEDUP_REMOVED lines=10> */
[----:B------:R-:W1:Y:S01]  /*8300*/  MUFU.TANH R242, R242 ;  /* 0x000000f200f27308 */ /* 0x000e620000002400 */
[-C--:B------:R-:W-:Y:S01]  /*8310*/  FMUL.FTZ R231, R35, R0.reuse ;  /* 0x0000000023e77220 */ /* 0x080fe20000410000 */
[C---:B---3--:R-:W-:Y:S08]  /*8320*/  HMMA.16816.F32 R36, R120.reuse, R124, R36 ;  /* 0x0000007c7824723c */ /* 0x048ff00000001824 */
[----:B------:R-:W3:Y:S01]  /*8330*/  MUFU.TANH R245, R245 ;  /* 0x000000f500f57308 */ /* 0x000ee20000002400 */
[C---:B------:R-:W-:Y:S01]  /*8340*/  HMMA.16816.F32 R40, R120.reuse, R126, R40 ;  /* 0x0000007e7828723c */ /* 0x040fe20000001828 */
[----:B------:R-:W2:Y:S08]  /*8350*/  LDSM.16.M88.4 R124, [R118+0x8800] ;  /* 0x00880000767c783b */ /* 0x000eb00000000200 */
[----:B------:R-:W1:Y:S01]  /*8360*/  MUFU.TANH R243, R243 ;  /* 0x000000f300f37308 */ /* 0x000e620000002400 */
[C---:B-----5:R-:W-:Y:S03]  /*8370*/  HMMA.16816.F32 R44, R120.reuse, R128, R44 ;  /* 0x00000080782c723c */ /* 0x060fe6000000182c */
[-C--:B------:R-:W-:Y:S01]  /*8380*/  FMUL.FTZ R200, R36, R0.reuse ;  /* 0x0000000024c87220 */ /* 0x080fe20000410000 */
[-C--:B------:R-:W-:Y:S05]  /*8390*/  FMUL.FTZ R202, R37, R0.reuse ;  /* 0x0000000025ca7220 */ /* 0x080fea0000410000 */
[----:B------:R-:W1:Y:S01]  /*83a0*/  MUFU.TANH R246, R246 ;  /* 0x000000f600f67308 */ /* 0x000e620000002400 */
[-C--:B------:R-:W-:Y:S01]  /*83b0*/  FMUL.FTZ R221, R38, R0.reuse ;  /* 0x0000000026dd7220 */ /* 0x080fe20000410000 */
[-C--:B------:R-:W-:Y:S01]  /*83c0*/  FMUL.FTZ R215, R39, R0.reuse ;  /* 0x0000000027d77220 */ /* 0x080fe20000410000 */
[C---:B------:R-:W-:Y:S01]  /*83d0*/  HMMA.16816.F32 R48, R120.reuse, R130, R48 ;  /* 0x000000827830723c */ /* 0x040fe20000001830 */
[----:B------:R-:W5:Y:S01]  /*83e0*/  LDSM.16.M88.4 R128, [R118+0x8c00] ;  /* 0x008c00007680783b */ /* 0x000f620000000200 */
[----:B------:R-:W-:Y:S05]  /*83f0*/  DEPBAR.LE SB0, 0x0 ;  /* 0x000080000000791a */ /* 0x000fea0000000000 */
[----:B------:R-:W1:Y:S01]  /*8400*/  MUFU.TANH R248, R248 ;  /* 0x000000f800f87308 */ /* 0x000e620000002400 */
[----:B------:R-:W-:Y:S01]  /*8410*/  BAR.SYNC.DEFER_BLOCKING 0x0 ;  /* 0x0000000000007b1d */ /* 0x000fe20000010000 */
[-C--:B------:R-:W-:Y:S01]  /*8420*/  FMUL.FTZ R204, R40, R0.reuse ;  /* 0x0000000028cc7220 */ /* 0x080fe20000410000 */
[-C--:B------:R-:W-:Y:S01]  /*8430*/  FMUL.FTZ R206, R41, R0.reuse ;  /* 0x0000000029ce7220 */ /* 0x080fe20000410000 */
[-C--:B------:R-:W-:Y:S01]  /*8440*/  FMUL.FTZ R217, R42, R0.reuse ;  /* 0x000000002ad97220 */ /* 0x080fe20000410000 */
[-C--:B------:R-:W-:Y:S01]  /*8450*/  FMUL.FTZ R219, R43, R0.reuse ;  /* 0x000000002bdb7220 */ /* 0x080fe20000410000 */
[-C--:B------:R-:W-:Y:S01]  /*8460*/  FMUL.FTZ R198, R44, R0.reuse ;  /* 0x000000002cc67220 */ /* 0x080fe20000410000 */
[-C--:B------:R-:W-:Y:S03]  /*8470*/  FMUL.FTZ R208, R45, R0.reuse ;  /* 0x000000002dd07220 */ /* 0x080fe60000410000 */
[----:B------:R-:W1:Y:S01]  /*8480*/  MUFU.TANH R249, R249 ;  /* 0x000000f900f97308 */ /* 0x000e620000002400 */
[-C--:B------:R-:W-:Y:S01]  /*8490*/  FMUL.FTZ R207, R46, R0.reuse ;  /* 0x000000002ecf7220 */ /* 0x080fe20000410000 */
[-C--:B------:R-:W-:Y:S01]  /*84a0*/  FMUL.FTZ R209, R47, R0.reuse ;  /* 0x000000002fd17220 */ /* 0x080fe20000410000 */
[-C--:B------:R-:W-:Y:S01]  /*84b0*/  FMUL.FTZ R210, R48, R0.reuse ;  /* 0x0000000030d27220 */ /* 0x080fe20000410000 */
[-C--:B------:R-:W-:Y:S01]  /*84c0*/  FMUL.FTZ R212, R49, R0.reuse ;  /* 0x0000000031d47220 */ /* 0x080fe20000410000 */
[-C--:B------:R-:W-:Y:S05]  /*84d0*/  FMUL.FTZ R211, R50, R0.reuse ;  /* 0x0000000032d37220 */ /* 0x080fea0000410000 */
[----:B------:R-:W1:Y:S01]  /*84e0*/  MUFU.TANH R247, R247 ;  /* 0x000000f700f77308 */ /* 0x000e620000002400 */
[-C--:B------:R-:W-:Y:S01]  /*84f0*/  FMUL.FTZ R213, R51, R0.reuse ;  /* 0x0000000033d57220 */ /* 0x080fe20000410000 */
[C---:B--2---:R-:W-:Y:S08]  /*8500*/  HMMA.16816.F32 R52, R120.reuse, R124, R52 ;  /* 0x0000007c7834723c */ /* 0x044ff00000001834 */
[----:B------:R-:W2:Y:S01]  /*8510*/  MUFU.TANH R240, R240 ;  /* 0x000000f000f07308 */ /* 0x000ea20000002400 */
[C---:B------:R-:W-:Y:S09]  /*8520*/  HMMA.16816.F32 R56, R120.reuse, R126, R56 ;  /* 0x0000007e7838723c */ /* 0x040ff20000001838 */
[----:B------:R-:W1:Y:S01]  /*8530*/  MUFU.TANH R234, R234 ;  /* 0x000000ea00ea7308 */ /* 0x000e620000002400 */
[C---:B-----5:R-:W-:Y:S03]  /*8540*/  HMMA.16816.F32 R60, R120.reuse, R128, R60 ;  /* 0x00000080783c723c */ /* 0x060fe6000000183c */
[-C--:B------:R-:W-:Y:S01]  /*8550*/  FMUL.FTZ R205, R54, R0.reuse ;  /* 0x0000000036cd7220 */ /* 0x080fe20000410000 */
[-C--:B------:R-:W-:Y:S05]  /*8560*/  FMUL.FTZ R203, R55, R0.reuse ;  /* 0x0000000037cb7220 */ /* 0x080fea0000410000 */
[----:B------:R-:W1:Y:S01]  /*8570*/  MUFU.TANH R237, R237 ;  /* 0x000000ed00ed7308 */ /* 0x000e620000002400 */
[-C--:B------:R-:W-:Y:S01]  /*8580*/  FMUL.FTZ R214, R52, R0.reuse ;  /* 0x0000000034d67220 */ /* 0x080fe20000410000 */
[-C--:B------:R-:W-:Y:S01]  /*8590*/  FMUL.FTZ R216, R53, R0.reuse ;  /* 0x0000000035d87220 */ /* 0x080fe20000410000 */
[----:B------:R-:W-:Y:S03]  /*85a0*/  HMMA.16816.F32 R64, R120, R130, R64 ;  /* 0x000000827840723c */ /* 0x000fe60000001840 */
[-C--:B------:R-:W-:Y:S01]  /*85b0*/  FMUL.FTZ R220, R57, R0.reuse ;  /* 0x0000000039dc7220 */ /* 0x080fe20000410000 */
[-C--:B------:R-:W-:Y:S03]  /*85c0*/  FMUL.FTZ R218, R56, R0.reuse ;  /* 0x0000000038da7220 */ /* 0x080fe60000410000 */
[----:B------:R-:W2:Y:S01]  /*85d0*/  MUFU.TANH R235, R235 ;  /* 0x000000eb00eb7308 */ /* 0x000ea20000002400 */
[-C--:B------:R-:W-:Y:S01]  /*85e0*/  FMUL.FTZ R199, R58, R0.reuse ;  /* 0x000000003ac77220 */ /* 0x080fe20000410000 */
[-C--:B------:R-:W-:Y:S01]  /*85f0*/  FMUL.FTZ R201, R59, R0.reuse ;  /* 0x000000003bc97220 */ /* 0x080fe20000410000 */
[-C--:B------:R-:W-:Y:S01]  /*8600*/  FMUL.FTZ R222, R60, R0.reuse ;  /* 0x000000003cde7220 */ /* 0x080fe20000410000 */
[-C--:B------:R-:W-:Y:S06]  /*8610*/  FMUL.FTZ R230, R61, R0.reuse ;  /* 0x000000003de67220 */ /* 0x080fec0000410000 */
[----:B------:R-:W2:Y:S01]  /*8620*/  MUFU.TANH R238, R238 ;  /* 0x000000ee00ee7308 */ /* 0x000ea20000002400 */
[-C--:B------:R-:W-:Y:S01]  /*8630*/  FMUL.FTZ R57, R62, R0.reuse ;  /* 0x000000003e397220 */ /* 0x080fe20000410000 */
[-C--:B-1----:R-:W-:Y:S01]  /*8640*/  FMUL.FTZ R177, R63, R0.reuse ;  /* 0x000000003fb17220 */ /* 0x082fe20000410000 */
[-C--:B------:R-:W-:Y:S01]  /*8650*/  FMUL.FTZ R232, R64, R0.reuse ;  /* 0x0000000040e87220 */ /* 0x080fe20000410000 */
[-C--:B------:R-:W-:Y:S06]  /*8660*/  FMUL.FTZ R233, R65, R0.reuse ;  /* 0x0000000041e97220 */ /* 0x080fec0000410000 */
[----:B------:R-:W1:Y:S01]  /*8670*/  MUFU.TANH R236, R236 ;  /* 0x000000ec00ec7308 */ /* 0x000e620000002400 */
        /* <DEDUP_REMOVED lines=66> */
[----:B------:R-:W-:Y:S07]  /*8aa0*/  IMAD.MOV R6, RZ, RZ, -R6 ;  /* 0x000000ffff067224 */ /* 0x000fee00078e0a06 */
[----:B--2---:R-:W2:Y:S02]  /*8ab0*/  MUFU.RCP R0, R4 ;  /* 0x0000000400007308 */ /* 0x004ea40000001000 */
[----:B--2---:R-:W-:Y:S02]  /*8ac0*/  VIADD R14, R0, 0xffffffe ;  /* 0x0ffffffe000e7836 */ /* 0x004fe40000000000 */
[----:B------:R-:W-:Y:S06]  /*8ad0*/  VIADD R4, R183, 0xffffff80 ;  /* 0xffffff80b7047836 */ /* 0x000fec0000000000 */
[----:B------:R-:W2:Y:S02]  /*8ae0*/  F2I.FTZ.U32.TRUNC.NTZ R15, R14 ;  /* 0x0000000e000f7305 */ /* 0x000ea4000021f000 */
[--C-:B--2---:R-:W-:Y:S01]  /*8af0*/  IMAD.MOV R0, RZ, RZ, -R15.reuse ;  /* 0x000000ffff007224 */ /* 0x104fe200078e0a0f */
[----:B------:R-:W-:Y:S03]  /*8b00*/  MOV R14, RZ ;  /* 0x000000ff000e7202 */ /* 0x000fe60000000f00 */
[----:B------:R-:W-:Y:S01]  /*8b10*/  IMAD R11, R0, R7, RZ ;  /* 0x00000007000b7224 */ /* 0x000fe200078e02ff */
[----:B------:R-:W-:Y:S02]  /*8b20*/  IABS R0, R4 ;  /* 0x0000000400007213 */ /* 0x000fe40000000000 */
[----:B------:R-:W-:Y:S01]  /*8b30*/  LOP3.LUT R4, R4, R13, RZ, 0x3c, !PT ;  /* 0x0000000d04047212 */ /* 0x000fe200078e3cff */
[----:B------:R-:W-:Y:S02]  /*8b40*/  IMAD.HI.U32 R11, R15, R11, R14 ;  /* 0x0000000b0f0b7227 */ /* 0x000fe400078e000e */
[----:B------:R-:W2:Y:S04]  /*8b50*/  LD.E.64 R14, desc[UR4][R2.64+0x38] ;  /* 0x00003804020e7980 */ /* 0x000ea8000c101b00 */
[C---:B------:R-:W-:Y:S04]  /*8b60*/  IMAD.HI.U32 R8, R11.reuse, R5, RZ ;  /* 0x000000050b087227 */ /* 0x040fe800078e00ff */
[C---:B------:R-:W-:Y:S02]  /*8b70*/  IMAD R5, R8.reuse, R6, R5 ;  /* 0x0000000608057224 */ /* 0x040fe400078e0205 */
[----:B------:R-:W-:Y:S03]  /*8b80*/  IMAD.HI.U32 R11, R11, R0, RZ ;  /* 0x000000000b0b7227 */ /* 0x000fe600078e00ff */
[----:B------:R-:W-:Y:S01]  /*8b90*/  ISETP.GT.U32.AND P6, PT, R7, R5, PT ;  /* 0x000000050700720c */ /* 0x000fe20003fc4070 */
        /* <DEDUP_REMOVED lines=22> */
[----:B------:R-:W4:Y:S01]  /*8d00*/  LD.E R5, desc[UR4][R20.64] ;  /* 0x0000000414057980 */ /* 0x000f22000c101900 */
[----:B------:R-:W-:Y:S01]  /*8d10*/  LEA.HI.X.SX32 R19, R11, R191, 0x2, P4 ;  /* 0x000000bf0b137211 */ /* 0x000fe200020f16ff */
[----:B------:R-:W-:Y:S04]  /*8d20*/  IMAD R13, R13, R4, -0x80 ;  /* 0xffffff800d0d7424 */ /* 0x000fe800078e0204 */
        /* <DEDUP_REMOVED lines=14> */
.L_x_724:
[----:B------:R-:W-:Y:S05]  /*8e10*/  BSYNC.RECONVERGENT B0 ;  /* 0x0000000000007941 */ /* 0x000fea0003800200 */
.L_x_723:
[----:B-1----:R-:W-:Y:S01]  /*8e20*/  @!P2 IMAD.MOV.U32 R177, RZ, RZ, R175 ;  /* 0x000000ffffb1a224 */ /* 0x002fe200078e00af */
        /* <DEDUP_REMOVED lines=71> */
.L_x_722:
[----:B------:R-:W-:Y:S05]  /*92a0*/  BSYNC.RECONVERGENT B1 ;  /* 0x0000000000017941 */ /* 0x000fea0003800200 */
.L_x_721:
[----:B------:R-:W3:Y:S01]  /*92b0*/  LD.E R53, desc[UR4][R2.64+0xdc] ;  /* 0x0000dc0402357980 */ /* 0x000ee2000c101900 */
        /* <DEDUP_REMOVED lines=13> */
[----:B-1----:R-:W-:Y:S02]  /*9390*/  FMNMX3.FTZ R0, R0, R241, R239, !PT ;  /* 0x000000f100007276 */ /* 0x002fe400078100ef */
        /* <DEDUP_REMOVED lines=47> */
[-CC-:B------:R-:W-:Y:S01]  /*9690*/  FFMA.FTZ R127, R162, R53.reuse, -R117.reuse ;  /* 0x00000035a27f7223 */ /* 0x180fe20000010875 */
[-CC-:B------:R-:W-:Y:S01]  /*96a0*/  FFMA.FTZ R122, R9, R53.reuse, -R120.reuse ;  /* 0x00000035097a7223 */ /* 0x180fe20000010878 */
[-CC-:B------:R-:W-:Y:S01]  /*96b0*/  FFMA.FTZ R121, R252, R53.reuse, -R117.reuse ;  /* 0x00000035fc797223 */ /* 0x180fe20000010875 */
[-CC-:B------:R-:W-:Y:S01]  /*96c0*/  FFMA.FTZ R126, R250, R53.reuse, -R120.reuse ;  /* 0x00000035fa7e7223 */ /* 0x180fe20000010878 */
[-CC-:B------:R-:W-:Y:S01]  /*96d0*/  FFMA.FTZ R119, R251, R53.reuse, -R120.reuse ;  /* 0x00000035fb777223 */ /* 0x180fe20000010878 */
[-CC-:B------:R-:W-:Y:S01]  /*96e0*/  FFMA.FTZ R125, R138, R53.reuse, -R117.reuse ;  /* 0x000000358a7d7223 */ /* 0x180fe20000010875 */
[-CC-:B------:R-:W-:Y:S01]  /*96f0*/  FFMA.FTZ R123, R163, R53.reuse, -R120.reuse ;  /* 0x00000035a37b7223 */ /* 0x180fe20000010878 */
[----:B------:R-:W2:Y:S01]  /*9700*/  MUFU.EX2 R58, R58 ;  /* 0x0000003a003a7308 */ /* 0x000ea20000000800 */
[-CC-:B------:R-:W-:Y:S01]  /*9710*/  FFMA.FTZ R128, R217, R53.reuse, -R120.reuse ;  /* 0x00000035d9807223 */ /* 0x180fe20000010878 */
[-CC-:B------:R-:W-:Y:S01]  /*9720*/  FFMA.FTZ R129, R219, R53.reuse, -R120.reuse ;  /* 0x00000035db817223 */ /* 0x180fe20000010878 */
[--C-:B------:R-:W-:Y:S07]  /*9730*/  FFMA.FTZ R130, R198, R53, -R117.reuse ;  /* 0x00000035c6827223 */ /* 0x100fee0000010875 */
        /* <DEDUP_REMOVED lines=8> */
[----:B------:R-:W1:Y:S01]  /*97c0*/  MUFU.EX2 R121, R121 ;  /* 0x0000007900797308 */ /* 0x000e620000000800 */
[C---:B------:R-:W-:Y:S01]  /*97d0*/  FMUL.FTZ R27, R59.reuse, R95 ;  /* 0x0000005f3b1b7220 */ /* 0x040fe20000410000 */
[C---:B--2---:R-:W-:Y:S01]  /*97e0*/  FMUL.FTZ R4, R58.reuse, R112 ;  /* 0x000000703a047220 */ /* 0x044fe20000410000 */
[C---:B------:R-:W-:Y:S07]  /*97f0*/  FMUL.FTZ R5, R58.reuse, R113 ;  /* 0x000000713a057220 */ /* 0x040fee0000410000 */
[----:B------:R-:W-:Y:S01]  /*9800*/  MUFU.EX2 R126, R126 ;  /* 0x0000007e007e7308 */ /* 0x000fe20000000800 */
[C---:B------:R-:W-:Y:S01]  /*9810*/  FMUL.FTZ R8, R58.reuse, R108 ;  /* 0x0000006c3a087220 */ /* 0x040fe20000410000 */
[C---:B------:R-:W-:Y:S01]  /*9820*/  FMUL.FTZ R9, R58.reuse, R109 ;  /* 0x0000006d3a097220 */ /* 0x040fe20000410000 */
[C---:B------:R-:W-:Y:S07]  /*9830*/  FMUL.FTZ R16, R58.reuse, R100 ;  /* 0x000000643a107220 */ /* 0x040fee0000410000 */
[----:B------:R-:W2:Y:S01]  /*9840*/  MUFU.EX2 R119, R119 ;  /* 0x0000007700777308 */ /* 0x000ea20000000800 */
[C---:B------:R-:W-:Y:S01]  /*9850*/  FMUL.FTZ R17, R58.reuse, R101 ;  /* 0x000000653a117220 */ /* 0x040fe20000410000 */
[----:B------:R-:W-:Y:S01]  /*9860*/  FMUL.FTZ R26, R59, R94 ;  /* 0x0000005e3b1a7220 */ /* 0x000fe20000410000 */
[C---:B------:R-:W-:Y:S07]  /*9870*/  FMUL.FTZ R24, R58.reuse, R92 ;  /* 0x0000005c3a187220 */ /* 0x040fee0000410000 */
[----:B------:R-:W3:Y:S01]  /*9880*/  MUFU.EX2 R125, R125 ;  /* 0x0000007d007d7308 */ /* 0x000ee20000000800 */
[C---:B------:R-:W-:Y:S01]  /*9890*/  FMUL.FTZ R25, R58.reuse, R93 ;  /* 0x0000005d3a197220 */ /* 0x040fe20000410000 */
[----:B-1----:R-:W-:Y:S01]  /*98a0*/  F2FP.F16.F32.PACK_AB R60, R121, R127 ;  /* 0x0000007f793c723e */ /* 0x002fe200000000ff */
[C---:B------:R-:W-:Y:S07]  /*98b0*/  FMUL.FTZ R35, R59.reuse, R87 ;  /* 0x000000573b237220 */ /* 0x040fee0000410000 */
[----:B------:R-:W-:Y:S01]  /*98c0*/  MUFU.EX2 R123, R123 ;  /* 0x0000007b007b7308 */ /* 0x000fe20000000800 */
[C---:B------:R-:W-:Y:S01]  /*98d0*/  FMUL.FTZ R34, R59.reuse, R86 ;  /* 0x000000563b227220 */ /* 0x040fe20000410000 */
[C---:B------:R-:W-:Y:S01]  /*98e0*/  FMUL.FTZ R32, R58.reuse, R84 ;  /* 0x000000543a207220 */ /* 0x040fe20000410000 */
[C---:B------:R-:W-:Y:S07]  /*98f0*/  FMUL.FTZ R33, R58.reuse, R85 ;  /* 0x000000553a217220 */ /* 0x040fee0000410000 */
[----:B------:R-:W1:Y:S01]  /*9900*/  MUFU.EX2 R122, R122 ;  /* 0x0000007a007a7308 */ /* 0x000e620000000800 */
[----:B------:R-:W-:Y:S01]  /*9910*/  FMUL.FTZ R42, R59, R78 ;  /* 0x0000004e3b2a7220 */ /* 0x000fe20000410000 */
[----:B--2---:R-:W-:Y:S01]  /*9920*/  F2FP.F16.F32.PACK_AB R61, R119, R126 ;  /* 0x0000007e773d723e */ /* 0x004fe200000000ff */
[C---:B------:R-:W-:Y:S01]  /*9930*/  FMUL.FTZ R43, R59.reuse, R79 ;  /* 0x0000004f3b2b7220 */ /* 0x040fe20000410000 */
[C---:B------:R-:W-:Y:S01]  /*9940*/  FMUL.FTZ R40, R58.reuse, R76 ;  /* 0x0000004c3a287220 */ /* 0x040fe20000410000 */
[----:B------:R-:W-:Y:S01]  /*9950*/  FMUL.FTZ R41, R58, R77 ;  /* 0x0000004d3a297220 */ /* 0x000fe20000410000 */
[----:B---3--:R-:W-:Y:S01]  /*9960*/  F2FP.F16.F32.PACK_AB R62, R124, R125 ;  /* 0x0000007d7c3e723e */ /* 0x008fe200000000ff */
[C---:B------:R-:W-:Y:S01]  /*9970*/  FMUL.FTZ R50, R59.reuse, R70 ;  /* 0x000000463b327220 */ /* 0x040fe20000410000 */
[----:B------:R-:W-:Y:S01]  /*9980*/  FMUL.FTZ R51, R59, R71 ;  /* 0x000000473b337220 */ /* 0x000fe20000410000 */
[C---:B------:R-:W-:Y:S01]  /*9990*/  FMUL.FTZ R48, R58.reuse, R68 ;  /* 0x000000443a307220 */ /* 0x040fe20000410000 */
[----:B------:R-:W-:Y:S01]  /*99a0*/  FMUL.FTZ R49, R58, R69 ;  /* 0x000000453a317220 */ /* 0x000fe20000410000 */
[-CC-:B------:R-:W-:Y:S01]  /*99b0*/  FFMA.FTZ R77, R244, R53.reuse, -R117.reuse ;  /* 0x00000035f44d7223 */ /* 0x180fe20000010875 */
[-CC-:B------:R-:W-:Y:S01]  /*99c0*/  FFMA.FTZ R79, R245, R53.reuse, -R120.reuse ;  /* 0x00000035f54f7223 */ /* 0x180fe20000010878 */
[--C-:B------:R-:W-:Y:S01]  /*99d0*/  FFMA.FTZ R76, R243, R53, -R120.reuse ;  /* 0x00000035f34c7223 */ /* 0x100fe20000010878 */
[----:B-1----:R-:W-:Y:S01]  /*99e0*/  F2FP.F16.F32.PACK_AB R63, R122, R123 ;  /* 0x0000007b7a3f723e */ /* 0x002fe200000000ff */
[----:B------:R-:W-:Y:S01]  /*99f0*/  LDSM.16.MT88.4 R68, [R116+0x9800] ;  /* 0x009800007444783b */ /* 0x000fe20000004200 */
[-CC-:B------:R-:W-:Y:S01]  /*9a00*/  FFMA.FTZ R84, R248, R53.reuse, -R117.reuse ;  /* 0x00000035f8547223 */ /* 0x180fe20000010875 */
[----:B------:R-:W1:Y:S01]  /*9a10*/  MUFU.EX2 R77, R77 ;  /* 0x0000004d004d7308 */ /* 0x000e620000000800 */
[-C--:B------:R-:W-:Y:S01]  /*9a20*/  FFMA.FTZ R92, R240, R53.reuse, -R117 ;  /* 0x00000035f05c7223 */ /* 0x080fe20000010875 */
[-CC-:B------:R-:W-:Y:S01]  /*9a30*/  FFMA.FTZ R86, R237, R53.reuse, -R120.reuse ;  /* 0x00000035ed567223 */ /* 0x180fe20000010878 */
[--C-:B------:R-:W-:Y:S01]  /*9a40*/  FFMA.FTZ R93, R235, R53, -R120.reuse ;  /* 0x00000035eb5d7223 */ /* 0x100fe20000010878 */
[C---:B----4-:R-:W-:Y:S06]  /*9a50*/  HMMA.16816.F32 R4, R60.reuse, R12, R4 ;  /* 0x0000000c3c04723c */ /* 0x050fec0000001804 */
[----:B------:R-:W-:Y:S01]  /*9a60*/  MUFU.EX2 R79, R79 ;  /* 0x0000004f004f7308 */ /* 0x000fe20000000800 */
[----:B------:R-:W-:Y:S09]  /*9a70*/  LDSM.16.MT88.4 R108, [R164+0xac00] ;  /* 0x00ac0000a46c783b */ /* 0x000ff20000004200 */
[----:B------:R-:W-:Y:S01]  /*9a80*/  MUFU.EX2 R76, R76 ;  /* 0x0000004c004c7308 */ /* 0x000fe20000000800 */
[C---:B------:R-:W-:Y:S01]  /*9a90*/  FMUL.FTZ R13, R58.reuse, R105 ;  /* 0x000000693a0d7220 */ /* 0x040fe20000410000 */
[C---:B------:R-:W-:Y:S01]  /*9aa0*/  FMUL.FTZ R12, R58.reuse, R104 ;  /* 0x000000683a0c7220 */ /* 0x040fe20000410000 */
[C---:B------:R-:W-:Y:S07]  /*9ab0*/  HMMA.16816.F32 R8, R60.reuse, R14, R8 ;  /* 0x0000000e3c08723c */ /* 0x040fee0000001808 */
[----:B------:R-:W-:Y:S01]  /*9ac0*/  MUFU.EX2 R84, R84 ;  /* 0x0000005400547308 */ /* 0x000fe20000000800 */
[----:B------:R-:W-:Y:S01]  /*9ad0*/  LDSM.16.MT88.4 R100, [R116+0xac00] ;  /* 0x00ac00007464783b */ /* 0x000fe20000004200 */
[C---:B------:R-:W-:Y:S01]  /*9ae0*/  FMUL.FTZ R14, R59.reuse, R106 ;  /* 0x0000006a3b0e7220 */ /* 0x040fe20000410000 */
[----:B------:R-:W-:Y:S07]  /*9af0*/  FMUL.FTZ R15, R59, R107 ;  /* 0x0000006b3b0f7220 */ /* 0x000fee0000410000 */
[----:B------:R-:W-:Y:S01]  /*9b00*/  MUFU.EX2 R92, R92 ;  /* 0x0000005c005c7308 */ /* 0x000fe20000000800 */
[--C-:B------:R-:W-:Y:S01]  /*9b10*/  FFMA.FTZ R85, R247, R53, -R120.reuse ;  /* 0x00000035f7557223 */ /* 0x100fe20000010878 */
[----:B------:R-:W-:Y:S01]  /*9b20*/  FFMA.FTZ R127, R58, R197, R127 ;  /* 0x000000c53a7f7223 */ /* 0x000fe2000001007f */
[-C--:B------:R-:W-:Y:S07]  /*9b30*/  FFMA.FTZ R104, R223, R53.reuse, -R120 ;  /* 0x00000035df687223 */ /* 0x080fee0000010878 */
[----:B------:R-:W-:Y:S01]  /*9b40*/  MUFU.EX2 R86, R86 ;  /* 0x0000005600567308 */ /* 0x000fe20000000800 */
[----:B------:R-:W-:Y:S01]  /*9b50*/  FFMA.FTZ R131, R208, R53, -R117 ;  /* 0x00000035d0837223 */ /* 0x000fe20000010875 */
[C---:B------:R-:W-:Y:S08]  /*9b60*/  HMMA.16816.F32 R12, R60.reuse, R20, R12 ;  /* 0x000000143c0c723c */ /* 0x040ff0000000180c */
[----:B------:R-:W-:Y:S01]  /*9b70*/  MUFU.EX2 R93, R93 ;  /* 0x0000005d005d7308 */ /* 0x000fe20000000800 */
[----:B------:R-:W-:Y:S01]  /*9b80*/  FADD.FTZ R78, R121, R127 ;  /* 0x0000007f794e7221 */ /* 0x000fe20000010000 */
[C---:B------:R-:W-:Y:S01]  /*9b90*/  FMUL.FTZ R20, R58.reuse, R96 ;  /* 0x000000603a147220 */ /* 0x040fe20000410000 */
[----:B------:R-:W-:Y:S07]  /*9ba0*/  FMUL.FTZ R21, R58, R97 ;  /* 0x000000613a157220 */ /* 0x000fee0000410000 */
[----:B------:R-:W-:Y:S01]  /*9bb0*/  MUFU.EX2 R85, R85 ;  /* 0x0000005500557308 */ /* 0x000fe20000000800 */
[----:B------:R-:W-:Y:S01]  /*9bc0*/  FADD.FTZ R125, R125, R78 ;  /* 0x0000004e7d7d7221 */ /* 0x000fe20000010000 */
[C---:B------:R-:W-:Y:S08]  /*9bd0*/  HMMA.16816.F32 R16, R60.reuse, R22, R16 ;  /* 0x000000163c10723c */ /* 0x040ff00000001810 */
[----:B------:R-:W-:Y:S01]  /*9be0*/  MUFU.EX2 R104, R104 ;  /* 0x0000006800687308 */ /* 0x000fe20000000800 */
[C---:B------:R-:W-:Y:S01]  /*9bf0*/  FMUL.FTZ R22, R59.reuse, R98 ;  /* 0x000000623b167220 */ /* 0x040fe20000410000 */
[----:B------:R-:W-:Y:S01]  /*9c00*/  FMUL.FTZ R23, R59, R99 ;  /* 0x000000633b177220 */ /* 0x000fe20000410000 */
[----:B------:R-:W-:Y:S01]  /*9c10*/  FADD.FTZ R78, R124, R125 ;  /* 0x0000007d7c4e7221 */ /* 0x000fe20000010000 */
[-C--:B------:R-:W-:Y:S06]  /*9c20*/  FFMA.FTZ R98, R231, R53.reuse, -R120 ;  /* 0x00000035e7627223 */ /* 0x080fec0000010878 */
[----:B------:R-:W-:Y:S01]  /*9c30*/  MUFU.EX2 R128, R128 ;  /* 0x0000008000807308 */ /* 0x000fe20000000800 */
[-CC-:B------:R-:W-:Y:S01]  /*9c40*/  FFMA.FTZ R97, R224, R53.reuse, -R117.reuse ;  /* 0x00000035e0617223 */ /* 0x180fe20000010875 */
[----:B-1----:R-:W-:Y:S01]  /*9c50*/  FADD.FTZ R87, R77, R78 ;  /* 0x0000004e4d577221 */ /* 0x002fe20000010000 */
[--C-:B------:R-:W-:Y:S01]  /*9c60*/  FFMA.FTZ R121, R225, R53, -R120.reuse ;  /* 0x00000035e1797223 */ /* 0x100fe20000010878 */
[C---:B------:R-:W-:Y:S06]  /*9c70*/  HMMA.16816.F32 R20, R60.reuse, R28, R20 ;  /* 0x0000001c3c14723c */ /* 0x040fec0000001814 */
[----:B------:R-:W-:Y:S01]  /*9c80*/  MUFU.EX2 R98, R98 ;  /* 0x0000006200627308 */ /* 0x000fe20000000800 */
[C---:B------:R-:W-:Y:S01]  /*9c90*/  FMUL.FTZ R28, R58.reuse, R88 ;  /* 0x000000583a1c7220 */ /* 0x040fe20000410000 */
[----:B------:R-:W-:Y:S08]  /*9ca0*/  FMUL.FTZ R29, R58, R89 ;  /* 0x000000593a1d7220 */ /* 0x000ff00000410000 */
[----:B------:R-:W-:Y:S01]  /*9cb0*/  MUFU.EX2 R97, R97 ;  /* 0x0000006100617308 */ /* 0x000fe20000000800 */
[-CC-:B------:R-:W-:Y:S01]  /*9cc0*/  FFMA.FTZ R89, R238, R53.reuse, -R117.reuse ;  /* 0x00000035ee597223 */ /* 0x180fe20000010875 */
[--C-:B------:R-:W-:Y:S01]  /*9cd0*/  FFMA.FTZ R88, R236, R53, -R117.reuse ;  /* 0x00000035ec587223 */ /* 0x100fe20000010875 */
[C---:B------:R-:W-:Y:S07]  /*9ce0*/  HMMA.16816.F32 R24, R60.reuse, R30, R24 ;  /* 0x0000001e3c18723c */ /* 0x040fee0000001818 */
[----:B------:R-:W-:Y:S01]  /*9cf0*/  MUFU.EX2 R121, R121 ;  /* 0x0000007900797308 */ /* 0x000fe20000000800 */
[C---:B------:R-:W-:Y:S01]  /*9d00*/  FMUL.FTZ R30, R59.reuse, R90 ;  /* 0x0000005a3b1e7220 */ /* 0x040fe20000410000 */
[----:B------:R-:W-:Y:S01]  /*9d10*/  FMUL.FTZ R31, R59, R91 ;  /* 0x0000005b3b1f7220 */ /* 0x000fe20000410000 */
[-CC-:B------:R-:W-:Y:S07]  /*9d20*/  FFMA.FTZ R91, R234, R53.reuse, -R117.reuse ;  /* 0x00000035ea5b7223 */ /* 0x180fee0000010875 */
[----:B------:R-:W-:Y:S01]  /*9d30*/  MUFU.EX2 R89, R89 ;  /* 0x0000005900597308 */ /* 0x000fe20000000800 */
[-CC-:B------:R-:W-:Y:S01]  /*9d40*/  FFMA.FTZ R90, R241, R53.reuse, -R120.reuse ;  /* 0x00000035f15a7223 */ /* 0x180fe20000010878 */
[-CC-:B------:R-:W-:Y:S01]  /*9d50*/  FFMA.FTZ R96, R226, R53.reuse, -R117.reuse ;  /* 0x00000035e2607223 */ /* 0x180fe20000010875 */
[-CC-:B------:R-:W-:Y:S07]  /*9d60*/  FFMA.FTZ R99, R229, R53.reuse, -R120.reuse ;  /* 0x00000035e5637223 */ /* 0x180fee0000010878 */
[----:B------:R-:W-:Y:S01]  /*9d70*/  MUFU.EX2 R88, R88 ;  /* 0x0000005800587308 */ /* 0x000fe20000000800 */
[C---:B------:R-:W-:Y:S09]  /*9d80*/  HMMA.16816.F32 R28, R60.reuse, R36, R28 ;  /* 0x000000243c1c723c */ /* 0x040ff2000000181c */
[----:B------:R-:W-:Y:S01]  /*9d90*/  MUFU.EX2 R91, R91 ;  /* 0x0000005b005b7308 */ /* 0x000fe20000000800 */
[C---:B------:R-:W-:Y:S01]  /*9da0*/  FMUL.FTZ R36, R58.reuse, R80 ;  /* 0x000000503a247220 */ /* 0x040fe20000410000 */
[--C-:B------:R-:W-:Y:S01]  /*9db0*/  FFMA.FTZ R80, R249, R53, -R120.reuse ;  /* 0x00000035f9507223 */ /* 0x100fe20000010878 */
[----:B------:R-:W-:Y:S01]  /*9dc0*/  FMUL.FTZ R37, R58, R81 ;  /* 0x000000513a257220 */ /* 0x000fe20000410000 */
[--C-:B------:R-:W-:Y:S01]  /*9dd0*/  FFMA.FTZ R81, R246, R53, -R117.reuse ;  /* 0x00000035f6517223 */ /* 0x100fe20000010875 */
[C---:B------:R-:W-:Y:S05]  /*9de0*/  HMMA.16816.F32 R32, R60.reuse, R38, R32 ;  /* 0x000000263c20723c */ /* 0x040fea0000001820 */
[----:B------:R-:W-:Y:S01]  /*9df0*/  MUFU.EX2 R90, R90 ;  /* 0x0000005a005a7308 */ /* 0x000fe20000000800 */
[C---:B------:R-:W-:Y:S01]  /*9e00*/  FMUL.FTZ R39, R59.reuse, R83 ;  /* 0x000000533b277220 */ /* 0x040fe20000410000 */
[----:B------:R-:W-:Y:S08]  /*9e10*/  FMUL.FTZ R38, R59, R82 ;  /* 0x000000523b267220 */ /* 0x000ff00000410000 */
[----:B------:R-:W-:Y:S01]  /*9e20*/  MUFU.EX2 R81, R81 ;  /* 0x0000005100517308 */ /* 0x000fe20000000800 */
[-CC-:B------:R-:W-:Y:S01]  /*9e30*/  FFMA.FTZ R82, R242, R53.reuse, -R117.reuse ;  /* 0x00000035f2527223 */ /* 0x180fe20000010875 */
[-CC-:B------:R-:W-:Y:S01]  /*9e40*/  FFMA.FTZ R127, R215, R53.reuse, -R120.reuse ;  /* 0x00000035d77f7223 */ /* 0x180fe20000010878 */
[-CC-:B------:R-:W-:Y:S07]  /*9e50*/  FFMA.FTZ R124, R204, R53.reuse, -R117.reuse ;  /* 0x00000035cc7c7223 */ /* 0x180fee0000010875 */
[----:B------:R-:W-:Y:S01]  /*9e60*/  MUFU.EX2 R80, R80 ;  /* 0x0000005000507308 */ /* 0x000fe20000000800 */
[--C-:B------:R-:W-:Y:S01]  /*9e70*/  FFMA.FTZ R125, R206, R53, -R117.reuse ;  /* 0x00000035ce7d7223 */ /* 0x100fe20000010875 */
[C---:B------:R-:W-:Y:S08]  /*9e80*/  HMMA.16816.F32 R36, R60.reuse, R44, R36 ;  /* 0x0000002c3c24723c */ /* 0x040ff00000001824 */
[----:B------:R-:W1:Y:S01]  /*9e90*/  MUFU.EX2 R82, R82 ;  /* 0x0000005200527308 */ /* 0x000e620000000800 */
[C---:B------:R-:W-:Y:S01]  /*9ea0*/  FMUL.FTZ R44, R58.reuse, R72 ;  /* 0x000000483a2c7220 */ /* 0x040fe20000410000 */
[----:B------:R-:W-:Y:S01]  /*9eb0*/  FMUL.FTZ R45, R58, R73 ;  /* 0x000000493a2d7220 */ /* 0x000fe20000410000 */
[-CC-:B------:R-:W-:Y:S07]  /*9ec0*/  FFMA.FTZ R58, R228, R53.reuse, -R117.reuse ;  /* 0x00000035e43a7223 */ /* 0x180fee0000010875 */
[----:B------:R-:W-:Y:S01]  /*9ed0*/  MUFU.EX2 R96, R96 ;  /* 0x0000006000607308 */ /* 0x000fe20000000800 */
[--C-:B------:R-:W-:Y:S01]  /*9ee0*/  FFMA.FTZ R135, R210, R53, -R117.reuse ;  /* 0x00000035d2877223 */ /* 0x100fe20000010875 */
[C---:B------:R-:W-:Y:S08]  /*9ef0*/  HMMA.16816.F32 R40, R60.reuse, R46, R40 ;  /* 0x0000002e3c28723c */ /* 0x040ff00000001828 */
[----:B------:R-:W-:Y:S01]  /*9f00*/  MUFU.EX2 R99, R99 ;  /* 0x0000006300637308 */ /* 0x000fe20000000800 */
[C---:B------:R-:W-:Y:S01]  /*9f10*/  FMUL.FTZ R46, R59.reuse, R74 ;  /* 0x0000004a3b2e7220 */ /* 0x040fe20000410000 */
[----:B------:R-:W-:Y:S01]  /*9f20*/  FMUL.FTZ R47, R59, R75 ;  /* 0x0000004b3b2f7220 */ /* 0x000fe20000410000 */
[-CC-:B------:R-:W-:Y:S01]  /*9f30*/  FFMA.FTZ R132, R212, R53.reuse, -R117.reuse ;  /* 0x00000035d4847223 */ /* 0x180fe20000010875 */
[----:B------:R-:W-:Y:S06]  /*9f40*/  LDSM.16.MT88.4 R72, [R164+0xbc00] ;  /* 0x00bc0000a448783b */ /* 0x000fec0000004200 */
[----:B------:R-:W-:Y:S01]  /*9f50*/  MUFU.EX2 R58, R58 ;  /* 0x0000003a003a7308 */ /* 0x000fe20000000800 */
[-CC-:B------:R-:W-:Y:S01]  /*9f60*/  FFMA.FTZ R134, R207, R53.reuse, -R120.reuse ;  /* 0x00000035cf867223 */ /* 0x180fe20000010878 */
[-CC-:B------:R-:W-:Y:S01]  /*9f70*/  FFMA.FTZ R133, R209, R53.reuse, -R120.reuse ;  /* 0x00000035d1857223 */ /* 0x180fe20000010878 */
[-CC-:B------:R-:W-:Y:S01]  /*9f80*/  FFMA.FTZ R136, R211, R53.reuse, -R120.reuse ;  /* 0x00000035d3887223 */ /* 0x180fe20000010878 */
[C---:B------:R-:W-:Y:S06]  /*9f90*/  HMMA.16816.F32 R44, R60.reuse, R64, R44 ;  /* 0x000000403c2c723c */ /* 0x040fec000000182c */
[----:B------:R-:W-:Y:S01]  /*9fa0*/  MUFU.EX2 R127, R127 ;  /* 0x0000007f007f7308 */ /* 0x000fe20000000800 */
[-CC-:B------:R-:W-:Y:S01]  /*9fb0*/  FFMA.FTZ R137, R213, R53.reuse, -R120.reuse ;  /* 0x00000035d5897223 */ /* 0x180fe20000010878 */
[-CC-:B------:R-:W-:Y:S08]  /*9fc0*/  FFMA.FTZ R214, R214, R53.reuse, -R117.reuse ;  /* 0x00000035d6d67223 */ /* 0x180ff00000010875 */
[----:B------:R-:W-:Y:S01]  /*9fd0*/  MUFU.EX2 R124, R124 ;  /* 0x0000007c007c7308 */ /* 0x000fe20000000800 */
[-C--:B------:R-:W-:Y:S01]  /*9fe0*/  FFMA.FTZ R220, R220, R53.reuse, -R117 ;  /* 0x00000035dcdc7223 */ /* 0x080fe20000010875 */
[----:B------:R-:W-:Y:S01]  /*9ff0*/  FFMA.FTZ R138, R205, R53, -R120 ;  /* 0x00000035cd8a7223 */ /* 0x000fe20000010878 */
[----:B------:R-:W-:Y:S01]  /*a000*/  HMMA.16816.F32 R48, R60, R66, R48 ;  /* 0x000000423c30723c */ /* 0x000fe20000001830 */
[----:B------:R-:W2:Y:S06]  /*a010*/  LDSM.16.MT88.4 R64, [R164+0x9400] ;  /* 0x00940000a440783b */ /* 0x000eac0000004200 */
[----:B------:R-:W-:Y:S01]  /*a020*/  MUFU.EX2 R125, R125 ;  /* 0x0000007d007d7308 */ /* 0x000fe20000000800 */
[----:B-1----:R-:W-:Y:S01]  /*a030*/  F2FP.F16.F32.PACK_AB R60, R82, R77 ;  /* 0x0000004d523c723e */ /* 0x002fe200000000ff */
[----:B------:R-:W-:Y:S01]  /*a040*/  FFMA.FTZ R126, R59, R196, R126 ;  /* 0x000000c43b7e7223 */ /* 0x000fe2000001007e */
[----:B------:R-:W-:Y:S01]  /*a050*/  F2FP.F16.F32.PACK_AB R61, R76, R79 ;  /* 0x0000004f4c3d723e */ /* 0x000fe200000000ff */
[----:B------:R-:W-:Y:S01]  /*a060*/  FADD.FTZ R82, R82, R87 ;  /* 0x0000005752527221 */ /* 0x000fe20000010000 */
[C---:B------:R-:W-:Y:S05]  /*a070*/  F2FP.F16.F32.PACK_AB R62, R84.reuse, R81 ;  /* 0x00000051543e723e */ /* 0x040fea00000000ff */
[----:B------:R-:W-:Y:S01]  /*a080*/  MUFU.EX2 R129, R129 ;  /* 0x0000008100817308 */ /* 0x000fe20000000800 */
[----:B------:R-:W-:Y:S01]  /*a090*/  F2FP.F16.F32.PACK_AB R63, R85, R80 ;  /* 0x00000050553f723e */ /* 0x000fe200000000ff */
[----:B------:R-:W-:Y:S01]  /*a0a0*/  FADD.FTZ R87, R81, R82 ;  /* 0x0000005251577221 */ /* 0x000fe20000010000 */
[-C--:B------:R-:W-:Y:S07]  /*a0b0*/  FFMA.FTZ R59, R239, R53.reuse, -R120 ;  /* 0x00000035ef3b7223 */ /* 0x080fee0000010878 */
[----:B------:R-:W-:Y:S01]  /*a0c0*/  MUFU.EX2 R130, R130 ;  /* 0x0000008200827308 */ /* 0x000fe20000000800 */
[----:B------:R-:W-:Y:S01]  /*a0d0*/  FADD.FTZ R126, R119, R126 ;  /* 0x0000007e777e7221 */ /* 0x000fe20000010000 */
[----:B------:R-:W-:Y:S01]  /*a0e0*/  FADD.FTZ R95, R84, R87 ;  /* 0x00000057545f7221 */ /* 0x000fe20000010000 */
[-C--:B------:R-:W-:Y:S07]  /*a0f0*/  FFMA.FTZ R119, R227, R53.reuse, -R117 ;  /* 0x00000035e3777223 */ /* 0x080fee0000010875 */
[----:B------:R-:W-:Y:S01]  /*a100*/  MUFU.EX2 R131, R131 ;  /* 0x0000008300837308 */ /* 0x000fe20000000800 */
[----:B------:R-:W-:Y:S01]  /*a110*/  FADD.FTZ R123, R123, R126 ;  /* 0x0000007e7b7b7221 */ /* 0x000fe20000010000 */
[----:B------:R-:W-:Y:S01]  /*a120*/  FADD.FTZ R106, R92, R95 ;  /* 0x0000005f5c6a7221 */ /* 0x000fe20000010000 */
[-C--:B------:R-:W-:Y:S07]  /*a130*/  FFMA.FTZ R126, R221, R53.reuse, -R120 ;  /* 0x00000035dd7e7223 */ /* 0x080fee0000010878 */
[----:B------:R-:W1:Y:S01]  /*a140*/  MUFU.EX2 R59, R59 ;  /* 0x0000003b003b7308 */ /* 0x000e620000000800 */
[----:B------:R-:W-:Y:S01]  /*a150*/  FADD.FTZ R94, R122, R123 ;  /* 0x0000007b7a5e7221 */ /* 0x000fe20000010000 */
[-CC-:B------:R-:W-:Y:S01]  /*a160*/  FFMA.FTZ R123, R200, R53.reuse, -R117.reuse ;  /* 0x00000035c87b7223 */ /* 0x180fe20000010875 */
[-C--:B------:R-:W-:Y:S07]  /*a170*/  FFMA.FTZ R122, R202, R53.reuse, -R117 ;  /* 0x00000035ca7a7223 */ /* 0x080fee0000010875 */
[----:B------:R-:W3:Y:S01]  /*a180*/  MUFU.EX2 R119, R119 ;  /* 0x0000007700777308 */ /* 0x000ee20000000800 */
[----:B------:R-:W-:Y:S01]  /*a190*/  FADD.FTZ R83, R79, R94 ;  /* 0x0000005e4f537221 */ /* 0x000fe20000010000 */
[-CC-:B------:R-:W-:Y:S01]  /*a1a0*/  FFMA.FTZ R141, R203, R53.reuse, -R120.reuse ;  /* 0x00000035cb8d7223 */ /* 0x180fe20000010878 */
[-CC-:B------:R-:W-:Y:S07]  /*a1b0*/  FFMA.FTZ R145, R199, R53.reuse, -R120.reuse ;  /* 0x00000035c7917223 */ /* 0x180fee0000010878 */
[----:B------:R-:W-:Y:S01]  /*a1c0*/  MUFU.EX2 R123, R123 ;  /* 0x0000007b007b7308 */ /* 0x000fe20000000800 */
[----:B------:R-:W-:Y:S01]  /*a1d0*/  FADD.FTZ R83, R76, R83 ;  /* 0x000000534c537221 */ /* 0x000fe20000010000 */
[-C--:B------:R-:W-:Y:S01]  /*a1e0*/  FFMA.FTZ R140, R201, R53.reuse, -R120 ;  /* 0x00000035c98c7223 */ /* 0x080fe20000010878 */
[----:B------:R-:W-:Y:S07]  /*a1f0*/  LDSM.16.MT88.4 R76, [R116+0xc000] ;  /* 0x00c00000744c783b */ /* 0x000fee0000004200 */
[----:B------:R-:W-:Y:S01]  /*a200*/  MUFU.EX2 R126, R126 ;  /* 0x0000007e007e7308 */ /* 0x000fe20000000800 */
[----:B------:R-:W-:Y:S01]  /*a210*/  FADD.FTZ R94, R80, R83 ;  /* 0x00000053505e7221 */ /* 0x000fe20000010000 */
[-CC-:B------:R-:W-:Y:S01]  /*a220*/  FFMA.FTZ R216, R216, R53.reuse, -R117.reuse ;  /* 0x00000035d8d87223 */ /* 0x180fe20000010875 */
[-CC-:B------:R-:W-:Y:S07]  /*a230*/  FFMA.FTZ R218, R218, R53.reuse, -R117.reuse ;  /* 0x00000035dada7223 */ /* 0x180fee0000010875 */
[----:B------:R-:W4:Y:S01]  /*a240*/  MUFU.EX2 R122, R122 ;  /* 0x0000007a007a7308 */ /* 0x000f220000000800 */
[----:B------:R-:W-:Y:S01]  /*a250*/  FADD.FTZ R85, R85, R94 ;  /* 0x0000005e55557221 */ /* 0x000fe20000010000 */
[-C--:B------:R-:W-:Y:S01]  /*a260*/  FFMA.FTZ R222, R222, R53.reuse, -R117 ;  /* 0x00000035dede7223 */ /* 0x080fe20000010875 */
[----:B------:R-:W-:Y:S07]  /*a270*/  LDSM.16.MT88.4 R80, [R116+0xc400] ;  /* 0x00c400007450783b */ /* 0x000fee0000004200 */
[----:B------:R-:W-:Y:S01]  /*a280*/  MUFU.EX2 R134, R134 ;  /* 0x0000008600867308 */ /* 0x000fe20000000800 */
[C---:B--2---:R-:W-:Y:S03]  /*a290*/  HMMA.16816.F32 R4, R60.reuse, R64, R4 ;  /* 0x000000403c04723c */ /* 0x044fe60000001804 */
[----:B------:R-:W-:Y:S06]  /*a2a0*/  FADD.FTZ R94, R86, R85 ;  /* 0x00000055565e7221 */ /* 0x000fec0000010000 */
[----:B------:R-:W2:Y:S01]  /*a2b0*/  MUFU.EX2 R133, R133 ;  /* 0x0000008500857308 */ /* 0x000ea20000000800 */
[-CC-:B------:R-:W-:Y:S01]  /*a2c0*/  FFMA.FTZ R230, R230, R53.reuse, -R117.reuse ;  /* 0x00000035e6e67223 */ /* 0x180fe20000010875 */
[-CC-:B------:R-:W-:Y:S01]  /*a2d0*/  FFMA.FTZ R232, R232, R53.reuse, -R117.reuse ;  /* 0x00000035e8e87223 */ /* 0x180fe20000010875 */
[----:B------:R-:W-:Y:S01]  /*a2e0*/  FADD.FTZ R105, R93, R94 ;  /* 0x0000005e5d697221 */ /* 0x000fe20000010000 */
[C---:B------:R-:W-:Y:S01]  /*a2f0*/  HMMA.16816.F32 R8, R60.reuse, R66, R8 ;  /* 0x000000423c08723c */ /* 0x040fe20000001808 */
[----:B------:R-:W5:Y:S05]  /*a300*/  LDSM.16.MT88.4 R64, [R116+0x9400] ;  /* 0x009400007440783b */ /* 0x000f6a0000004200 */
[----:B------:R-:W-:Y:S01]  /*a310*/  MUFU.EX2 R135, R135 ;  /* 0x0000008700877308 */ /* 0x000fe20000000800 */
[-C--:B------:R-:W-:Y:S01]  /*a320*/  FFMA.FTZ R117, R233, R53.reuse, -R117 ;  /* 0x00000035e9757223 */ /* 0x080fe20000010875 */
[----:B------:R-:W-:Y:S01]  /*a330*/  FFMA.FTZ R56, R56, R53, -R120 ;  /* 0x0000003538387223 */ /* 0x000fe20000010878 */
[C---:B------:R-:W-:Y:S07]  /*a340*/  FADD.FTZ R106, R91.reuse, R106 ;  /* 0x0000006a5b6a7221 */ /* 0x040fee0000010000 */
[----:B------:R-:W2:Y:S10]  /*a350*/  MUFU.EX2 R132, R132 ;  /* 0x0000008400847308 */ /* 0x000eb40000000800 */
[----:B------:R-:W-:Y:S10]  /*a360*/  MUFU.EX2 R136, R136 ;  /* 0x0000008800887308 */ /* 0x000ff40000000800 */
[----:B------:R-:W2:Y:S10]  /*a370*/  MUFU.EX2 R137, R137 ;  /* 0x0000008900897308 */ /* 0x000eb40000000800 */
[----:B------:R-:W-:Y:S10]  /*a380*/  MUFU.EX2 R214, R214 ;  /* 0x000000d600d67308 */ /* 0x000ff40000000800 */
[----:B------:R-:W2:Y:S10]  /*a390*/  MUFU.EX2 R139, R216 ;  /* 0x000000d8008b7308 */ /* 0x000eb40000000800 */
[----:B------:R-:W-:Y:S10]  /*a3a0*/  MUFU.EX2 R138, R138 ;  /* 0x0000008a008a7308 */ /* 0x000ff40000000800 */
[----:B------:R-:W2:Y:S10]  /*a3b0*/  MUFU.EX2 R141, R141 ;  /* 0x0000008d008d7308 */ /* 0x000eb40000000800 */
[----:B------:R-:W-:Y:S10]  /*a3c0*/  MUFU.EX2 R143, R218 ;  /* 0x000000da008f7308 */ /* 0x000ff40000000800 */
[----:B------:R-:W2:Y:S01]  /*a3d0*/  MUFU.EX2 R220, R220 ;  /* 0x000000dc00dc7308 */ /* 0x000ea20000000800 */
[C---:B-----5:R-:W-:Y:S09]  /*a3e0*/  HMMA.16816.F32 R12, R60.reuse, R64, R12 ;  /* 0x000000403c0c723c */ /* 0x060ff2000000180c */
[----:B------:R-:W-:Y:S10]  /*a3f0*/  MUFU.EX2 R145, R145 ;  /* 0x0000009100917308 */ /* 0x000ff40000000800 */
[----:B------:R-:W5:Y:S01]  /*a400*/  MUFU.EX2 R140, R140 ;  /* 0x0000008c008c7308 */ /* 0x000f620000000800 */
[C---:B------:R-:W-:Y:S01]  /*a410*/  HMMA.16816.F32 R16, R60.reuse, R66, R16 ;  /* 0x000000423c10723c */ /* 0x040fe20000001810 */
[----:B------:R-:W1:Y:S08]  /*a420*/  LDSM.16.MT88.4 R64, [R164+0xb400] ;  /* 0x00b40000a440783b */ /* 0x000e700000004200 */
        /* <DEDUP_REMOVED lines=20> */
[----:B------:R-:W-:Y:S01]  /*a570*/  F2FP.F16.F32.PACK_AB R63, R59, R90 ;  /* 0x0000005a3b3f723e */ /* 0x000fe200000000ff */
[----:B------:R-:W-:Y:S01]  /*a580*/  LDSM.16.MT88.4 R84, [R164+0xe800] ;  /* 0x00e80000a454783b */ /* 0x000fe20000004200 */
[----:B------:R-:W-:Y:S07]  /*a590*/  FADD.FTZ R90, R90, R105 ;  /* 0x000000695a5a7221 */ /* 0x000fee0000010000 */
[----:B------:R-:W-:Y:S01]  /*a5a0*/  LDSM.16.MT88.4 R92, [R164+0xcc00] ;  /* 0x00cc0000a45c783b */ /* 0x000fe20000004200 */
[C---:B-1----:R-:W-:Y:S08]  /*a5b0*/  HMMA.16816.F32 R4, R60.reuse, R64, R4 ;  /* 0x000000403c04723c */ /* 0x042ff00000001804 */
[C---:B------:R-:W-:Y:S01]  /*a5c0*/  HMMA.16816.F32 R8, R60.reuse, R66, R8 ;  /* 0x000000423c08723c */ /* 0x040fe20000001808 */
[----:B------:R-:W1:Y:S07]  /*a5d0*/  LDSM.16.MT88.4 R64, [R164+0xb800] ;  /* 0x00b80000a440783b */ /* 0x000e6e0000004200 */
[C---:B------:R-:W-:Y:S08]  /*a5e0*/  HMMA.16816.F32 R12, R60.reuse, R68, R12 ;  /* 0x000000443c0c723c */ /* 0x040ff0000000180c */
        /* <DEDUP_REMOVED lines=21> */
[C---:B---3--:R-:W-:Y:S08]  /*a740*/  HMMA.16816.F32 R12, R60.reuse, R68, R12 ;  /* 0x000000443c0c723c */ /* 0x048ff0000000180c */
[C---:B------:R-:W-:Y:S01]  /*a750*/  HMMA.16816.F32 R16, R60.reuse, R70, R16 ;  /* 0x000000463c10723c */ /* 0x040fe20000001810 */
[----:B------:R-:W3:Y:S07]  /*a760*/  LDSM.16.MT88.4 R68, [R164+0xdc00] ;  /* 0x00dc0000a444783b */ /* 0x000eee0000004200 */
[C---:B------:R-:W-:Y:S08]  /*a770*/  HMMA.16816.F32 R20, R60.reuse, R72, R20 ;  /* 0x000000483c14723c */ /* 0x040ff00000001814 */
[C---:B------:R-:W-:Y:S01]  /*a780*/  HMMA.16816.F32 R24, R60.reuse, R74, R24 ;  /* 0x0000004a3c18723c */ /* 0x040fe20000001818 */
[----:B------:R-:W4:Y:S07]  /*a790*/  LDSM.16.MT88.4 R72, [R116+0xdc00] ;  /* 0x00dc00007448783b */ /* 0x000f2e0000004200 */
[C---:B-1----:R-:W-:Y:S08]  /*a7a0*/  HMMA.16816.F32 R28, R60.reuse, R64, R28 ;  /* 0x000000403c1c723c */ /* 0x042ff0000000181c */
[C---:B------:R-:W-:Y:S01]  /*a7b0*/  HMMA.16816.F32 R32, R60.reuse, R66, R32 ;  /* 0x000000423c20723c */ /* 0x040fe20000001820 */
[----:B------:R-:W1:Y:S07]  /*a7c0*/  LDSM.16.MT88.4 R64, [R164+0xa000] ;  /* 0x00a00000a440783b */ /* 0x000e6e0000004200 */
[C---:B---3--:R-:W-:Y:S08]  /*a7d0*/  HMMA.16816.F32 R36, R60.reuse, R68, R36 ;  /* 0x000000443c24723c */ /* 0x048ff00000001824 */
[C---:B------:R-:W-:Y:S01]  /*a7e0*/  HMMA.16816.F32 R40, R60.reuse, R70, R40 ;  /* 0x000000463c28723c */ /* 0x040fe20000001828 */
[----:B------:R-:W3:Y:S07]  /*a7f0*/  LDSM.16.MT88.4 R68, [R116+0xa000] ;  /* 0x00a000007444783b */ /* 0x000eee0000004200 */
[C---:B----4-:R-:W-:Y:S08]  /*a800*/  HMMA.16816.F32 R44, R60.reuse, R72, R44 ;  /* 0x000000483c2c723c */ /* 0x050ff0000000182c */
[----:B------:R-:W-:Y:S01]  /*a810*/  HMMA.16816.F32 R48, R60, R74, R48 ;  /* 0x0000004a3c30723c */ /* 0x000fe20000001830 */
[----:B------:R-:W4:Y:S02]  /*a820*/  LDSM.16.MT88.4 R72, [R164+0xc000] ;  /* 0x00c00000a448783b */ /* 0x000f240000004200 */
        /* <DEDUP_REMOVED lines=10> */
[C---:B----4-:R-:W-:Y:S08]  /*a8d0*/  HMMA.16816.F32 R20, R60.reuse, R72, R20 ;  /* 0x000000483c14723c */ /* 0x050ff00000001814 */
[C---:B------:R-:W-:Y:S01]  /*a8e0*/  HMMA.16816.F32 R24, R60.reuse, R74, R24 ;  /* 0x0000004a3c18723c */ /* 0x040fe20000001818 */
[----:B------:R-:W4:Y:S07]  /*a8f0*/  LDSM.16.MT88.4 R72, [R164+0xa400] ;  /* 0x00a40000a448783b */ /* 0x000f2e0000004200 */
[C---:B------:R-:W-:Y:S08]  /*a900*/  HMMA.16816.F32 R28, R60.reuse, R76, R28 ;  /* 0x0000004c3c1c723c */ /* 0x040ff0000000181c */
[C---:B------:R-:W-:Y:S01]  /*a910*/  HMMA.16816.F32 R32, R60.reuse, R78, R32 ;  /* 0x0000004e3c20723c */ /* 0x040fe20000001820 */
[----:B------:R-:W-:Y:S07]  /*a920*/  LDSM.16.MT88.4 R76, [R164+0xc400] ;  /* 0x00c40000a44c783b */ /* 0x000fee0000004200 */
[C---:B-1----:R-:W-:Y:S08]  /*a930*/  HMMA.16816.F32 R36, R60.reuse, R64, R36 ;  /* 0x000000403c24723c */ /* 0x042ff00000001824 */
[C---:B------:R-:W-:Y:S01]  /*a940*/  HMMA.16816.F32 R40, R60.reuse, R66, R40 ;  /* 0x000000423c28723c */ /* 0x040fe20000001828 */
[----:B------:R-:W1:Y:S07]  /*a950*/  LDSM.16.MT88.4 R64, [R116+0xa400] ;  /* 0x00a400007440783b */ /* 0x000e6e0000004200 */
[C---:B---3--:R-:W-:Y:S08]  /*a960*/  HMMA.16816.F32 R44, R60.reuse, R68, R44 ;  /* 0x000000443c2c723c */ /* 0x048ff0000000182c */
[----:B------:R-:W-:Y:S01]  /*a970*/  HMMA.16816.F32 R48, R60, R70, R48 ;  /* 0x000000463c30723c */ /* 0x000fe20000001830 */
[----:B------:R-:W3:Y:S02]  /*a980*/  LDSM.16.MT88.4 R68, [R164+0xe400] ;  /* 0x00e40000a444783b */ /* 0x000ee40000004200 */
[----:B------:R-:W-:Y:S02]  /*a990*/  F2FP.F16.F32.PACK_AB R60, R131, R130 ;  /* 0x00000082833c723e */ /* 0x000fe400000000ff */
[----:B--2---:R-:W-:Y:S02]  /*a9a0*/  F2FP.F16.F32.PACK_AB R61, R133, R134 ;  /* 0x00000086853d723e */ /* 0x004fe400000000ff */
[----:B------:R-:W-:Y:S02]  /*a9b0*/  F2FP.F16.F32.PACK_AB R62, R132, R135 ;  /* 0x00000087843e723e */ /* 0x000fe400000000ff */
[----:B------:R-:W-:Y:S07]  /*a9c0*/  F2FP.F16.F32.PACK_AB R63, R137, R136 ;  /* 0x00000088893f723e */ /* 0x000fee00000000ff */
[C---:B----4-:R-:W-:Y:S08]  /*a9d0*/  HMMA.16816.F32 R4, R60.reuse, R72, R4 ;  /* 0x000000483c04723c */ /* 0x050ff00000001804 */
        /* <DEDUP_REMOVED lines=8> */
[C---:B------:R-:W-:Y:S08]  /*aa60*/  HMMA.16816.F32 R28, R60.reuse, R80, R28 ;  /* 0x000000503c1c723c */ /* 0x040ff0000000181c */
[C---:B------:R-:W-:Y:S01]  /*aa70*/  HMMA.16816.F32 R32, R60.reuse, R82, R32 ;  /* 0x000000523c20723c */ /* 0x040fe20000001820 */
[----:B------:R-:W-:Y:S07]  /*aa80*/  LDSM.16.MT88.4 R80, [R116+0xc800] ;  /* 0x00c800007450783b */ /* 0x000fee0000004200 */
[C---:B---3--:R-:W-:Y:S08]  /*aa90*/  HMMA.16816.F32 R36, R60.reuse, R68, R36 ;  /* 0x000000443c24723c */ /* 0x048ff00000001824 */
[C---:B------:R-:W-:Y:S01]  /*aaa0*/  HMMA.16816.F32 R40, R60.reuse, R70, R40 ;  /* 0x000000463c28723c */ /* 0x040fe20000001828 */
[----:B------:R-:W3:Y:S07]  /*aab0*/  LDSM.16.MT88.4 R68, [R116+0xa800] ;  /* 0x00a800007444783b */ /* 0x000eee0000004200 */
[C---:B--2---:R-:W-:Y:S08]  /*aac0*/  HMMA.16816.F32 R44, R60.reuse, R72, R44 ;  /* 0x000000483c2c723c */ /* 0x044ff0000000182c */
[----:B------:R-:W-:Y:S01]  /*aad0*/  HMMA.16816.F32 R48, R60, R74, R48 ;  /* 0x0000004a3c30723c */ /* 0x000fe20000001830 */
[----:B------:R-:W2:Y:S02]  /*aae0*/  LDSM.16.MT88.4 R72, [R116+0xe800] ;  /* 0x00e800007448783b */ /* 0x000ea40000004200 */
[----:B------:R-:W-:Y:S02]  /*aaf0*/  F2FP.F16.F32.PACK_AB R60, R139, R214 ;  /* 0x000000d68b3c723e */ /* 0x000fe400000000ff */
[----:B------:R-:W-:Y:S02]  /*ab00*/  F2FP.F16.F32.PACK_AB R61, R141, R138 ;  /* 0x0000008a8d3d723e */ /* 0x000fe400000000ff */
[----:B------:R-:W-:Y:S02]  /*ab10*/  F2FP.F16.F32.PACK_AB R62, R220, R143 ;  /* 0x0000008fdc3e723e */ /* 0x000fe400000000ff */
[----:B-----5:R-:W-:Y:S07]  /*ab20*/  F2FP.F16.F32.PACK_AB R63, R140, R145 ;  /* 0x000000918c3f723e */ /* 0x020fee00000000ff */
[C---:B-1----:R-:W-:Y:S03]  /*ab30*/  HMMA.16816.F32 R4, R60.reuse, R64, R4 ;  /* 0x000000403c04723c */ /* 0x042fe60000001804 */
[-CC-:B------:R-:W-:Y:S02]  /*ab40*/  FFMA.FTZ R65, R57, R53.reuse, -R120.reuse ;  /* 0x0000003539417223 */ /* 0x180fe40000010878 */
[----:B------:R-:W1:Y:S03]  /*ab50*/  MUFU.EX2 R57, R230 ;  /* 0x000000e600397308 */ /* 0x000e660000000800 */
[C---:B------:R-:W-:Y:S07]  /*ab60*/  HMMA.16816.F32 R8, R60.reuse, R66, R8 ;  /* 0x000000423c08723c */ /* 0x040fee0000001808 */
[----:B------:R-:W4:Y:S01]  /*ab70*/  MUFU.EX2 R65, R65 ;  /* 0x0000004100417308 */ /* 0x000f220000000800 */
[-CC-:B------:R-:W-:Y:S01]  /*ab80*/  FFMA.FTZ R66, R55, R53.reuse, -R120.reuse ;  /* 0x0000003537427223 */ /* 0x180fe20000010878 */
[----:B------:R-:W-:Y:S01]  /*ab90*/  FFMA.FTZ R120, R54, R53, -R120 ;  /* 0x0000003536787223 */ /* 0x000fe20000010878 */
[----:B------:R-:W-:Y:S01]  /*aba0*/  FADD.FTZ R67, R59, R90 ;  /* 0x0000005a3b437221 */ /* 0x000fe20000010000 */
[----:B------:R-:W-:Y:S06]  /*abb0*/  FADD.FTZ R59, R88, R89 ;  /* 0x00000059583b7221 */ /* 0x000fec0000010000 */
[----:B------:R-:W-:Y:S01]  /*abc0*/  MUFU.EX2 R54, R66 ;  /* 0x0000004200367308 */ /* 0x000fe20000000800 */
[C---:B---3--:R-:W-:Y:S03]  /*abd0*/  HMMA.16816.F32 R12, R60.reuse, R68, R12 ;  /* 0x000000443c0c723c */ /* 0x048fe6000000180c */
[----:B-1----:R-:W-:Y:S06]  /*abe0*/  F2FP.F16.F32.PACK_AB R68, R57, R222 ;  /* 0x000000de3944723e */ /* 0x002fec00000000ff */
[----:B------:R-:W1:Y:S01]  /*abf0*/  MUFU.EX2 R55, R120 ;  /* 0x0000007800377308 */ /* 0x000e620000000800 */
[----:B------:R-:W-:Y:S01]  /*ac00*/  FADD.FTZ R64, R104, R67 ;  /* 0x0000004368407221 */ /* 0x000fe20000010000 */
[----:B------:R-:W-:Y:S01]  /*ac10*/  FADD.FTZ R58, R58, R59 ;  /* 0x0000003b3a3a7221 */ /* 0x000fe20000010000 */
[----:B----4-:R-:W-:Y:S01]  /*ac20*/  F2FP.F16.F32.PACK_AB R69, R56, R65 ;  /* 0x000000413845723e */ /* 0x010fe200000000ff */
[C---:B------:R-:W-:Y:S03]  /*ac30*/  HMMA.16816.F32 R16, R60.reuse, R70, R16 ;  /* 0x000000463c10723c */ /* 0x040fe60000001810 */
[----:B------:R-:W-:Y:S01]  /*ac40*/  F2FP.F16.F32.PACK_AB R70, R117, R232 ;  /* 0x000000e87546723e */ /* 0x000fe200000000ff */
[----:B------:R-:W-:Y:S01]  /*ac50*/  FADD.FTZ R64, R121, R64 ;  /* 0x0000004079407221 */ /* 0x000fe20000010000 */
[----:B------:R-:W-:Y:S03]  /*ac60*/  FADD.FTZ R97, R97, R58 ;  /* 0x0000003a61617221 */ /* 0x000fe60000010000 */
[C---:B------:R-:W-:Y:S03]  /*ac70*/  HMMA.16816.F32 R20, R60.reuse, R76, R20 ;  /* 0x0000004c3c14723c */ /* 0x040fe60000001814 */
[----:B-1----:R-:W-:Y:S05]  /*ac80*/  F2FP.F16.F32.PACK_AB R71, R55, R54 ;  /* 0x000000363747723e */ /* 0x002fea00000000ff */
[C---:B------:R-:W-:Y:S01]  /*ac90*/  HMMA.16816.F32 R24, R60.reuse, R78, R24 ;  /* 0x0000004e3c18723c */ /* 0x040fe20000001818 */
[----:B------:R-:W-:Y:S07]  /*aca0*/  LDSM.16.MT88.4 R76, [R164+0xec00] ;  /* 0x00ec0000a44c783b */ /* 0x000fee0000004200 */
[C---:B------:R-:W-:Y:S08]  /*acb0*/  HMMA.16816.F32 R28, R60.reuse, R80, R28 ;  /* 0x000000503c1c723c */ /* 0x040ff0000000181c */
[C---:B------:R-:W-:Y:S08]  /*acc0*/  HMMA.16816.F32 R32, R60.reuse, R82, R32 ;  /* 0x000000523c20723c */ /* 0x040ff00000001820 */
[C---:B------:R-:W-:Y:S08]  /*acd0*/  HMMA.16816.F32 R36, R60.reuse, R84, R36 ;  /* 0x000000543c24723c */ /* 0x040ff00000001824 */
[C---:B------:R-:W-:Y:S01]  /*ace0*/  HMMA.16816.F32 R40, R60.reuse, R86, R40 ;  /* 0x000000563c28723c */ /* 0x040fe20000001828 */
[----:B------:R-:W1:Y:S07]  /*acf0*/  LDSM.16.MT88.4 R84, [R116+0xcc00] ;  /* 0x00cc00007454783b */ /* 0x000e6e0000004200 */
[C---:B--2---:R-:W-:Y:S08]  /*ad00*/  HMMA.16816.F32 R44, R60.reuse, R72, R44 ;  /* 0x000000483c2c723c */ /* 0x044ff0000000182c */
[----:B------:R-:W-:Y:S08]  /*ad10*/  HMMA.16816.F32 R48, R60, R74, R48 ;  /* 0x0000004a3c30723c */ /* 0x000ff00000001830 */
[C---:B------:R-:W-:Y:S05]  /*ad20*/  HMMA.16816.F32 R112, R68.reuse, R108, R4 ;  /* 0x0000006c4470723c */ /* 0x040fea0000001804 */
[----:B------:R-:W-:Y:S01]  /*ad30*/  FADD.FTZ R5, R99, R64 ;  /* 0x0000004063057221 */ /* 0x000fe20000010000 */
[----:B------:R-:W-:Y:S02]  /*ad40*/  FADD.FTZ R4, R96, R97 ;  /* 0x0000006160047221 */ /* 0x000fe40000010000 */
[C---:B------:R-:W-:Y:S03]  /*ad50*/  HMMA.16816.F32 R108, R68.reuse, R110, R8 ;  /* 0x0000006e446c723c */ /* 0x040fe60000001808 */
[----:B------:R-:W-:Y:S01]  /*ad60*/  FADD.FTZ R5, R98, R5 ;  /* 0x0000000562057221 */ /* 0x000fe20000010000 */
[----:B------:R-:W-:Y:S01]  /*ad70*/  FADD.FTZ R4, R119, R4 ;  /* 0x0000000477047221 */ /* 0x000fe20000010000 */
[----:B------:R-:W-:Y:S02]  /*ad80*/  MOV R119, R0 ;  /* 0x0000000000777202 */ /* 0x000fe40000000f00 */
[----:B------:R-:W-:Y:S01]  /*ad90*/  FADD.FTZ R126, R126, R5 ;  /* 0x000000057e7e7221 */ /* 0x000fe20000010000 */
[C---:B------:R-:W-:Y:S03]  /*ada0*/  HMMA.16816.F32 R104, R68.reuse, R100, R12 ;  /* 0x000000644468723c */ /* 0x040fe6000000180c */
[----:B------:R-:W-:Y:S01]  /*adb0*/  FADD.FTZ R123, R123, R4 ;  /* 0x000000047b7b7221 */ /* 0x000fe20000010000 */
[----:B------:R-:W-:Y:S01]  /*adc0*/  FADD.FTZ R127, R127, R126 ;  /* 0x0000007e7f7f7221 */ /* 0x000fe20000010000 */
[----:B------:R-:W2:Y:S02]  /*add0*/  LDSM.16.MT88.4 R4, [R116+0xec00] ;  /* 0x00ec00007404783b */ /* 0x000ea40000004200 */
        /* <DEDUP_REMOVED lines=37> */
[----:B------:R-:W-:Y:S01]  /*b030*/  MOV R117, R52 ;  /* 0x0000003400757202 */ /* 0x000fe20000000f00 */
[----:B------:R-:W-:Y:S01]  /*b040*/  FADD.FTZ R196, R55, R54 ;  /* 0x0000003637c47221 */ /* 0x000fe20000010000 */
[----:B------:R-:W-:Y:S10]  /*b050*/  @P0 BRA `(.L_x_725) ;  /* 0xffffffbc00700947 */ /* 0x000ff4000383ffff */
.L_x_718:
        /* <DEDUP_REMOVED lines=11> */
.L_x_737:
        /* <DEDUP_REMOVED lines=149> */
.L_x_728:
[----:B------:R-:W-:Y:S05]  /*ba60*/  BSYNC.RECONVERGENT B0 ;  /* 0x0000000000007941 */ /* 0x000fea0003800200 */
.L_x_727:
        /* <DEDUP_REMOVED lines=27> */
.L_x_730:
[----:B------:R-:W-:Y:S05]  /*bc20*/  BSYNC.RECONVERGENT B0 ;  /* 0x0000000000007941 */ /* 0x000fea0003800200 */
.L_x_729:
        /* <DEDUP_REMOVED lines=31> */
.L_x_732:
[----:B------:R-:W-:Y:S05]  /*be20*/  BSYNC.RECONVERGENT B0 ;  /* 0x0000000000007941 */ /* 0x000fea0003800200 */
.L_x_731:
[----:B------:R-:W-:-:S04]  /*be30*/  MOV R181, 0x0 ;  /* 0x0000000000b57802 */ /* 0x000fc80000000f00 */
[----:B-12345:R-:W-:Y:S05]  /*be40*/  @P0 RET.REL.NODEC R180 `(_ZN5flash24flash_fwd_splitkv_kernelI23Flash_fwd_kernel_traitsILi96ELi64ELi128ELi4ELb0ELb0EN7cutlass6half_tE19Flash_kernel_traitsILi96ELi64ELi128ELi4ES3_EELb0ELb0ELb0ELb0ELb0ELb1ELb0ELb0EEEvNS_16Flash_fwd_paramsE) ;  /* 0xffffff40b46c0950 */ /* 0x03efea0003c3ffff */
        /* <DEDUP_REMOVED lines=14> */
[----:B-1----:R-:W-:Y:S05]  /*bf30*/  @P0 RET.REL.NODEC R180 `(_ZN5flash24flash_fwd_splitkv_kernelI23Flash_fwd_kernel_traitsILi96ELi64ELi128ELi4ELb0ELb0EN7cutlass6half_tE19Flash_kernel_traitsILi96ELi64ELi128ELi4ES3_EELb0ELb0ELb0ELb0ELb0ELb1ELb0ELb0EEEvNS_16Flash_fwd_paramsE) ;  /* 0xffffff40b4300950 */ /* 0x002fea0003c3ffff */
[----:B------:R-:W-:Y:S01]  /*bf40*/  MOV R181, 0x0 ;  /* 0x0000000000b57802 */ /* 0x000fe20000000f00 */
[----:B------:R1:W-:Y:S03]  /*bf50*/  ST.E.128 desc[UR4][R2.64+0x80], R28 ;  /* 0x0000801c02007985 */ /* 0x0003e6000c101d04 */
[----:B-1----:R-:W-:Y:S05]  /*bf60*/  RET.REL.NODEC R180 `(_ZN5flash24flash_fwd_splitkv_kernelI23Flash_fwd_kernel_traitsILi96ELi64ELi128ELi4ELb0ELb0EN7cutlass6half_tE19Flash_kernel_traitsILi96ELi64ELi128ELi4ES3_EELb0ELb0ELb0ELb0ELb0ELb1ELb0ELb0EEEvNS_16Flash_fwd_paramsE) ;  /* 0xffffff40b4247950 */ /* 0x002fea0003c3ffff */
.L_x_726:
[----:B------:R-:W-:Y:S01]  /*bf70*/  MOV R5, 0x2 ;  /* 0x0000000200057802 */ /* 0x000fe20000000f00 */
[----:B------:R-:W-:Y:S01]  /*bf80*/  IMAD.MOV.U32 R4, RZ, RZ, 0x1f ;  /* 0x0000001fff047424 */ /* 0x000fe200078e00ff */
[----:B------:R-:W-:-:S07]  /*bf90*/  MOV R6, 0xffffffff ;  /* 0xffffffff00067802 */ /* 0x000fce0000000f00 */
[----:B-12--5:R-:W-:Y:S05]  /*bfa0*/  WARPSYNC.COLLECTIVE R6, `(.L_x_733) ;  /* 0x0000000006087348 */ /* 0x026fea0003c00000 */
[----:B------:R3:W4:Y:S02]  /*bfb0*/  SHFL.BFLY P0, R12, R197, R5, R4 ;  /* 0x0c000005c50c7389 */ /* 0x0007240000000004 */
[----:B-12345:R-:W-:Y:S05]  /*bfc0*/  ENDCOLLECTIVE ;  /* 0x000000000000791b */ /* 0x03efea0003800000 */
.L_x_733:
[----:B------:R-:W-:Y:S02]  /*bfd0*/  IMAD.MOV.U32 R8, RZ, RZ, R12 ;  /* 0x000000ffff087224 */ /* 0x000fe400078e000c */
[----:B------:R-:W-:Y:S02]  /*bfe0*/  IMAD.MOV.U32 R5, RZ, RZ, 0x1 ;  /* 0x00000001ff057424 */ /* 0x000fe400078e00ff */
[----:B------:R-:W-:-:S05]  /*bff0*/  FADD.FTZ R11, R8, R197 ;  /* 0x000000c5080b7221 */ /* 0x000fca0000010000 */
[----:B------:R-:W-:-:S07]  /*c000*/  MOV R197, R11 ;  /* 0x0000000b00c57202 */ /* 0x000fce0000000f00 */
[----:B------:R-:W-:Y:S05]  /*c010*/  WARPSYNC.COLLECTIVE R6, `(.L_x_734) ;  /* 0x0000000006087348 */ /* 0x000fea0003c00000 */
[----:B------:R1:W2:Y:S02]  /*c020*/  SHFL.BFLY P0, R12, R197, R5, R4 ;  /* 0x0c000005c50c7389 */ /* 0x0002a40000000004 */
[----:B-12---:R-:W-:Y:S05]  /*c030*/  ENDCOLLECTIVE ;  /* 0x000000000000791b */ /* 0x006fea0003800000 */
.L_x_734:
[----:B------:R-:W-:Y:S01]  /*c040*/  MOV R197, R196 ;  /* 0x000000c400c57202 */ /* 0x000fe20000000f00 */
[----:B------:R-:W-:Y:S01]  /*c050*/  IMAD.MOV.U32 R5, RZ, RZ, 0x2 ;  /* 0x00000002ff057424 */ /* 0x000fe200078e00ff */
[----:B------:R-:W-:-:S07]  /*c060*/  MOV R8, R12 ;  /* 0x0000000c00087202 */ /* 0x000fce0000000f00 */
[----:B------:R-:W-:Y:S05]  /*c070*/  WARPSYNC.COLLECTIVE R6, `(.L_x_735) ;  /* 0x0000000006087348 */ /* 0x000fea0003c00000 */
[----:B------:R1:W2:Y:S02]  /*c080*/  SHFL.BFLY P0, R12, R197, R5, R4 ;  /* 0x0c000005c50c7389 */ /* 0x0002a40000000004 */
[----:B-12---:R-:W-:Y:S05]  /*c090*/  ENDCOLLECTIVE ;  /* 0x000000000000791b */ /* 0x006fea0003800000 */
.L_x_735:
[----:B------:R-:W-:Y:S01]  /*c0a0*/  FADD.FTZ R8, R11, R8 ;  /* 0x000000080b087221 */ /* 0x000fe20000010000 */
[----:B------:R-:W-:Y:S01]  /*c0b0*/  FADD.FTZ R10, R12, R196 ;  /* 0x000000c40c0a7221 */ /* 0x000fe20000010000 */
[----:B------:R-:W-:-:S04]  /*c0c0*/  MOV R5, 0x1 ;  /* 0x0000000100057802 */ /* 0x000fc80000000f00 */
[----:B------:R-:W-:-:S07]  /*c0d0*/  MOV R197, R10 ;  /* 0x0000000a00c57202 */ /* 0x000fce0000000f00 */
[----:B------:R-:W-:Y:S05]  /*c0e0*/  WARPSYNC.COLLECTIVE R6, `(.L_x_736) ;  /* 0x0000000006087348 */ /* 0x000fea0003c00000 */
[----:B------:R1:W2:Y:S02]  /*c0f0*/  SHFL.BFLY P0, R12, R197, R5, R4 ;  /* 0x0c000005c50c7389 */ /* 0x0002a40000000004 */
[----:B-12---:R-:W-:Y:S05]  /*c100*/  ENDCOLLECTIVE ;  /* 0x000000000000791b */ /* 0x006fea0003800000 */
.L_x_736:
[----:B------:R-:W-:Y:S05]  /*c110*/  BRA `(.L_x_737) ;  /* 0xffffffec00fc7947 */ /* 0x000fea000383ffff */
.L_x_738:
        /* <DEDUP_REMOVED lines=14> */
.L_x_11629:


//--------------------- .text._ZN5flash24flash_fwd_splitkv_kernelI23Flash_fwd_kernel_traitsILi96ELi64ELi128ELi4ELb0ELb0EN7cutlass6half_tE19Flash_kernel_traitsILi96ELi64ELi128ELi4ES3_EELb0ELb0ELb0ELb0ELb0ELb0ELb0ELb1EEEvNS_16Flash_fwd_paramsE --------------------------
	.section	.text._ZN5flash24flash_fwd_splitkv_kernelI23Flash_fwd_kernel_traitsILi96ELi64ELi128ELi4ELb0ELb0EN7cutlass6half_tE19Flash_kernel_traitsILi96ELi64ELi128ELi4ES3_EELb0ELb0ELb0ELb0ELb0ELb0ELb0ELb1EEEvNS_16Flash_fwd_paramsE,"ax",@progbits
	.align	128
        .global         _ZN5flash24flash_fwd_splitkv_kernelI23Flash_fwd_kernel_traitsILi96ELi64ELi128ELi4ELb0ELb0EN7cutlass6half_tE19Flash_kernel_traitsILi96ELi64ELi128ELi4ES3_EELb0ELb0ELb0ELb0ELb0ELb0ELb0ELb1EEEvNS_16Flash_fwd_paramsE
        .type           _ZN5flash24flash_fwd_splitkv_kernelI23Flash_fwd_kernel_traitsILi96ELi64ELi128ELi4ELb0ELb0EN7cutlass6half_tE19Flash_kernel_traitsILi96ELi64ELi128ELi4ES3_EELb0ELb0ELb0ELb0ELb0ELb0ELb0ELb1EEEvNS_16Flash_fwd_paramsE,@function
        .size           _ZN5flash24flash_fwd_splitkv_kernelI23Flash_fwd_kernel_traitsILi96ELi64ELi128ELi4ELb0ELb0EN7cutlass6half_tE19Flash_kernel_traitsILi96ELi64ELi128ELi4ES3_EELb0ELb0ELb0ELb0ELb0ELb0ELb0ELb1EEEvNS_16Flash_fwd_paramsE,(.L_x_11630 - _ZN5flash24flash_fwd_splitkv_kernelI23Flash_fwd_kernel_traitsILi96ELi64ELi128ELi4ELb0ELb0EN7cutlass6half_tE19Flash_kernel_traitsILi96ELi64ELi128ELi4ES3_EELb0ELb0ELb0ELb0ELb0ELb0ELb0ELb1EEEvNS_16Flash_fwd_paramsE)
        .other          _ZN5flash24flash_fwd_splitkv_kernelI23Flash_fwd_kernel_traitsILi96ELi64ELi128ELi4ELb0ELb0EN7cutlass6half_tE19Flash_kernel_traitsILi96ELi64ELi128ELi4ES3_EELb0ELb0ELb0ELb0ELb0ELb0ELb0ELb1EEEvNS_16Flash_fwd_paramsE,@"STO_CUDA_ENTRY STV_DEFAULT"
_ZN5flash24flash_fwd_splitkv_kernelI23Flash_fwd_kernel_traitsILi96ELi64ELi128ELi4ELb0ELb0EN7cutlass6half_tE19Flash_kernel_traitsILi96ELi64ELi128ELi4ES3_EELb0ELb0ELb0ELb0ELb0ELb0ELb0ELb1EEEvNS_16Flash_fwd_paramsE:
.text._ZN5flash24flash_fwd_splitkv_kernelI23Flash_fwd_kernel_traitsILi96ELi64ELi128ELi4ELb0ELb0EN7cutlass6half_tE19Flash_kernel_traitsILi96ELi64ELi128ELi4ES3_EELb0ELb0ELb0ELb0ELb0ELb0ELb0ELb1EEEvNS_16Flash_fwd_paramsE:
[----:B------:R-:W-:Y:S01]  /*0000*/  LDC R1, c[0x0][0x37c] ;  /* 0x0000df00ff017b82 */ /* 0x000fe20000000800 */
[----:B------:R-:W1:Y:S07]  /*0010*/  S2R R21, SR_CTAID.X ;  /* 0x0000000000157919 */ /* 0x000e6e0000002500 */
[----:B------:R-:W2:Y:S01]  /*0020*/  LDC.64 R120, c[0x0][0x348] ;  /* 0x0000d200ff787b82 */ /* 0x000ea20000000a00 */
[----:B------:R-:W-:Y:S01]  /*0030*/  BSSY.RECONVERGENT B4, `(.L_x_739) ;  /* 0x0000005000047945 */ /* 0x000fe20003800200 */
[----:B------:R-:W-:Y:S01]  /*0040*/  MOV R150, 0x80 ;  /* 0x0000008000967802 */ /* 0x000fe20000000f00 */
[----:B------:R-:W3:Y:S01]  /*0050*/  S2R R152, SR_CTAID.Y ;  /* 0x0000000000987919 */ /* 0x000ee20000002600 */
[----:B------:R-:W4:Y:S05]  /*0060*/  S2R R151, SR_CTAID.Z ;  /* 0x0000000000977919 */ /* 0x000f2a0000002700 */
[----:B-1234-:R-:W-:Y:S05]  /*0070*/  CALL.REL.NOINC `($_ZN5flash24flash_fwd_splitkv_kernelI23Flash_fwd_kernel_traitsILi96ELi64ELi128ELi4ELb0ELb0EN7cutlass6half_tE19Flash_kernel_traitsILi96ELi64ELi128ELi4ES3_EELb0ELb0ELb0ELb0ELb0ELb0ELb0ELb1EEEvNS_16Flash_fwd_paramsE$_ZN5flash30compute_attn_1rowblock_splitkvI23Flash_fwd_kernel_traitsILi96ELi64ELi128ELi4ELb0ELb0EN7cutlass6half_tE19Flash_kernel_traitsILi96ELi64ELi128ELi4ES3_EELb0ELb0ELb0ELb0ELb0ELb0ELb0ELb1ENS_16Flash_fwd_paramsEEEvRKT8_iiiii) ;  /* 0x0000000000087944 */ /* 0x01efea0003c00000 */
[----:B------:R-:W-:Y:S05]  /*0080*/  BSYNC.RECONVERGENT B4 ;  /* 0x0000000000047941 */ /* 0x000fea0003800200 */
.L_x_739:
[----:B------:R-:W-:Y:S05]  /*0090*/  EXIT ;  /* 0x000000000000794d */ /* 0x000fea0003800000 */
        .type           $_ZN5flash24flash_fwd_splitkv_kernelI23Flash_fwd_kernel_traitsILi96ELi64ELi128ELi4ELb0ELb0EN7cutlass6half_tE19Flash_kernel_traitsILi96ELi64ELi128ELi4ES3_EELb0ELb0ELb0ELb0ELb0ELb0ELb0ELb1EEEvNS_16Flash_fwd_paramsE$_ZN5flash30compute_attn_1rowblock_splitkvI23Flash_fwd_kernel_traitsILi96ELi64ELi128ELi4ELb0ELb0EN7cutlass6half_tE19Flash_kernel_traitsILi96ELi64ELi128ELi4ES3_EELb0ELb0ELb0ELb0ELb0ELb0ELb0ELb1ENS_16Flash_fwd_paramsEEEvRKT8_iiiii,@function
        .size           $_ZN5flash24flash_fwd_splitkv_kernelI23Flash_fwd_kernel_traitsILi96ELi64ELi128ELi4ELb0ELb0EN7cutlass6half_tE19Flash_kernel_traitsILi96ELi64ELi128ELi4ES3_EELb0ELb0ELb0ELb0ELb0ELb0ELb0ELb1EEEvNS_16Flash_fwd_paramsE$_ZN5flash30compute_attn_1rowblock_splitkvI23Flash_fwd_kernel_traitsILi96ELi64ELi128ELi4ELb0ELb0EN7cutlass6half_tE19Flash_kernel_traitsILi96ELi64ELi128ELi4ES3_EELb0ELb0ELb0ELb0ELb0ELb0ELb0ELb1ENS_16Flash_fwd_paramsEEEvRKT8_iiiii,(.L_x_11630 - $_ZN5flash24flash_fwd_splitkv_kernelI23Flash_fwd_kernel_traitsILi96ELi64ELi128ELi4ELb0ELb0EN7cutlass6half_tE19Flash_kernel_traitsILi96ELi64ELi128ELi4ES3_EELb0ELb0ELb0ELb0ELb0ELb0ELb0ELb1EEEvNS_16Flash_fwd_paramsE$_ZN5flash30compute_attn_1rowblock_splitkvI23Flash_fwd_kernel_traitsILi96ELi64ELi128ELi4ELb0ELb0EN7cutlass6half_tE19Flash_kernel_traitsILi96ELi64ELi128ELi4ES3_EELb0ELb0ELb0ELb0ELb0ELb0ELb0ELb1ENS_16Flash_fwd_paramsEEEvRKT8_iiiii)
$_ZN5flash24flash_fwd_splitkv_kernelI23Flash_fwd_kernel_traitsILi96ELi64ELi128ELi4ELb0ELb0EN7cutlass6half_tE19Flash_kernel_traitsILi96ELi64ELi128ELi4ES3_EELb0ELb0ELb0ELb0ELb0ELb0ELb0ELb1EEEvNS_16Flash_fwd_paramsE$_ZN5flash30compute_attn_1rowblock_splitkvI23Flash_fwd_kernel_traitsILi96ELi64ELi128ELi4ELb0ELb0EN7cutlass6half_tE19Flash_kernel_traitsILi96ELi64ELi128ELi4ES3_EELb0ELb0ELb0ELb0ELb0ELb0ELb0ELb1ENS_16Flash_fwd_paramsEEEvRKT8_iiiii:
[----:B------:R-:W1:Y:S02]  /*00a0*/  LDCU.64 UR4, c[0x0][0x358] ;  /* 0x00006b00ff0477ac */ /* 0x000e640008000a00 */
[----:B-1----:R-:W2:Y:S04]  /*00b0*/  LD.E.64 R12, desc[UR4][R120.64+0xe0] ;  /* 0x0000e004780c7980 */ /* 0x002ea8000c101b00 */
[----:B------:R-:W3:Y:S04]  /*00c0*/  LD.E.64 R6, desc[UR4][R120.64+0xe8] ;  /* 0x0000e80478067980 */ /* 0x000ee8000c101b00 */
[----:B------:R-:W4:Y:S01]  /*00d0*/  LD.E.64 R2, desc[UR4][R120.64+0xf0] ;  /* 0x0000f00478027980 */ /* 0x000f22000c101b00 */
[----:B------:R-:W-:Y:S01]  /*00e0*/  IMAD.SHL.U32 R93, R152, 0x4, RZ ;  /* 0x00000004985d7824 */ /* 0x000fe200078e00ff */
[----:B------:R-:W-:-:S02]  /*00f0*/  SHF.R.U32.HI R92, RZ, 0x1e, R152 ;  /* 0x0000001eff5c7819 */ /* 0x000fc40000011698 */
[----:B------:R-:W4:Y:S01]  /*0100*/  LD.E.64 R4, desc[UR4][R120.64+0xf8] ;  /* 0x0000f80478047980 */ /* 0x000f22000c101b00 */
[----:B------:R-:W-:Y:S02]  /*0110*/  IMAD.MOV.U32 R11, RZ, RZ, RZ ;  /* 0x000000ffff0b7224 */ /* 0x000fe400078e00ff */
[----:B------:R-:W-:Y:S01]  /*0120*/  IMAD.MOV.U32 R156, RZ, RZ, -0x1 ;  /* 0xffffffffff9c7424 */ /* 0x000fe200078e00ff */
[C---:B--2---:R-:W-:Y:S02]  /*0130*/  ISETP.NE.U32.AND P5, PT, R12.reuse, RZ, PT ;  /* 0x000000ff0c00720c */ /* 0x044fe40003fa5070 */
[----:B------:R-:W-:Y:S02]  /*0140*/  ISETP.NE.U32.AND P1, PT, R12, RZ, PT ;  /* 0x000000ff0c00720c */ /* 0x000fe40003f25070 */
[----:B---3--:R-:W-:Y:S02]  /*0150*/  ISETP.NE.U32.AND P3, PT, R6, RZ, PT ;  /* 0x000000ff0600720c */ /* 0x008fe40003f65070 */
[----:B------:R-:W-:-:S02]  /*0160*/  ISETP.NE.AND.EX P5, PT, R13, RZ, PT, P5 ;  /* 0x000000ff0d00720c */ /* 0x000fc40003fa5350 */
[C---:B----4-:R-:W-:Y:S02]  /*0170*/  ISETP.NE.U32.AND P4, PT, R2.reuse, RZ, PT ;  /* 0x000000ff0200720c */ /* 0x050fe40003f85070 */
[----:B------:R-:W-:Y:S02]  /*0180*/  ISETP.NE.AND.EX P3, PT, R7, RZ, PT, P3 ;  /* 0x000000ff0700720c */ /* 0x000fe40003f65330 */
[----:B------:R-:W-:Y:S02]  /*0190*/  ISETP.NE.AND.EX P4, PT, R3, RZ, PT, P4 ;  /* 0x000000ff0300720c */ /* 0x000fe40003f85340 */
[----:B------:R-:W-:Y:S01]  /*01a0*/  IADD3 R32, P0, PT, R2, R93, RZ ;  /* 0x0000005d02207210 */ /* 0x000fe20007f1e0ff */
[----:B------:R-:W1:Y:S01]  /*01b0*/  S2R R55, SR_TID.X ;  /* 0x0000000000377919 */ /* 0x000e620000002100 */
[----:B------:R-:W-:Y:S01]  /*01c0*/  ISETP.NE.AND.EX P1, PT, R13, RZ, PT, P1 ;  /* 0x000000ff0d00720c */ /* 0x000fe20003f25310 */
[----:B------:R-:W-:Y:S02]  /*01d0*/  IMAD.WIDE.U32 R12, R152, 0x4, R12 ;  /* 0x00000004980c7825 */ /* 0x000fe400078e000c */
[----:B------:R-:W5:Y:S02]  /*01e0*/  @!P5 LD.E R159, desc[UR4][R120.64+0xb4] ;  /* 0x0000b404789fd980 */ /* 0x000f64000c101900 */
[----:B------:R-:W-:-:S02]  /*01f0*/  IMAD.X R33, R3, 0x1, R92, P0 ;  /* 0x0000000103217824 */ /* 0x000fc400000e065c */
[----:B------:R-:W5:Y:S04]  /*0200*/  @!P3 LD.E R0, desc[UR4][R120.64+0xb8] ;  /* 0x0000b8047800b980 */ /* 0x000f68000c101900 */
[----:B------:R-:W5:Y:S01]  /*0210*/  @P4 LD.E R11, desc[UR4][R32.64] ;  /* 0x00000004200b4980 */ /* 0x000f62000c101900 */
[----:B------:R-:W-:-:S03]  /*0220*/  ISETP.NE.U32.AND P2, PT, R6, RZ, PT ;  /* 0x000000ff0600720c */ /* 0x000fc60003f45070 */
[----:B------:R-:W5:Y:S01]  /*0230*/  @P1 LD.E R156, desc[UR4][R12.64] ;  /* 0x000000040c9c1980 */ /* 0x000f62000c101900 */
[C---:B------:R-:W-:Y:S02]  /*0240*/  ISETP.NE.AND.EX P2, PT, R7.reuse, RZ, PT, P2 ;  /* 0x000000ff0700720c */ /* 0x040fe40003f45320 */
[----:B------:R-:W-:Y:S01]  /*0250*/  IADD3 R8, P1, PT, R6, R93, RZ ;  /* 0x0000005d06087210 */ /* 0x000fe20007f3e0ff */
[----:B------:R-:W-:Y:S01]  /*0260*/  BSSY.RECONVERGENT B0, `(.L_x_740) ;  /* 0x000000b000007945 */ /* 0x000fe20003800200 */
[----:B------:R-:W-:Y:S01]  /*0270*/  ISETP.NE.U32.AND P0, PT, R4, RZ, PT ;  /* 0x000000ff0400720c */ /* 0x000fe20003f05070 */
[----:B------:R2:W5:Y:S02]  /*0280*/  @P5 LD.E R3, desc[UR4][R12.64+0x4] ;  /* 0x000004040c035980 */ /* 0x000564000c101900 */
[----:B------:R-:W-:Y:S01]  /*0290*/  IMAD.X R9, R7, 0x1, R92, P1 ;  /* 0x0000000107097824 */ /* 0x000fe200008e065c */
[----:B------:R-:W-:Y:S01]  /*02a0*/  ISETP.NE.AND.EX P0, PT, R5, RZ, PT, P0 ;  /* 0x000000ff0500720c */ /* 0x000fe20003f05300 */
[----:B--2---:R-:W-:-:S04]  /*02b0*/  IMAD.MOV.U32 R12, RZ, RZ, -0x1 ;  /* 0xffffffffff0c7424 */ /* 0x004fc800078e00ff */
[----:B-1----:R-:W-:Y:S08]  /*02c0*/  @!P2 BRA `(.L_x_741) ;  /* 0x000000000010a947 */ /* 0x002ff00003800000 */
[----:B------:R-:W2:Y:S02]  /*02d0*/  LD.E.U8 R2, desc[UR4][R120.64+0x1b2] ;  /* 0x0001b20478027980 */ /* 0x000ea4000c101100 */
[----:B--2---:R-:W-:-:S13]  /*02e0*/  ISETP.NE.AND P1, PT, R2, RZ, PT ;  /* 0x000000ff0200720c */ /* 0x004fda0003f25270 */
[----:B------:R-:W-:Y:S05]  /*02f0*/  @!P1 BRA `(.L_x_741) ;  /* 0x0000000000049947 */ /* 0x000fea0003800000 */
[----:B------:R1:W5:Y:S02]  /*0300*/  LD.E R12, desc[UR4][R8.64] ;  /* 0x00000004080c7980 */ /* 0x000364000c101900 */
.L_x_741:
[----:B------:R-:W-:Y:S05]  /*0310*/  BSYNC.RECONVERGENT B0 ;  /* 0x0000000000007941 */ /* 0x000fea0003800200 */
.L_x_740:
[----:B------:R-:W-:Y:S04]  /*0320*/  BSSY.RECONVERGENT B0, `(.L_x_742) ;  /* 0x0000007000007945 */ /* 0x000fe80003800200 */
[----:B------:R-:W-:Y:S05]  /*0330*/  @!P3 BRA `(.L_x_743) ;  /* 0x000000000014b947 */ /* 0x000fea0003800000 */
[----:B-----5:R-:W2:Y:S02]  /*0340*/  LD.E.U8 R0, desc[UR4][R120.64+0x1b2] ;  /* 0x0001b20478007980 */ /* 0x020ea4000c101100 */
[----:B--2---:R-:W-:-:S13]  /*0350*/  ISETP.NE.AND P1, PT, R0, RZ, PT ;  /* 0x000000ff0000720c */ /* 0x004fda0003f25270 */
[----:B------:R-:W2:Y:S02]  /*0360*/  @P1 LD.E R7, desc[UR4][R8.64+0x4] ;  /* 0x0000040408071980 */ /* 0x000ea4000c101900 */
[----:B--2---:R-:W-:-:S06]  /*0370*/  @P1 IADD3 R0, PT, PT, R7, -R12, RZ ;  /* 0x8000000c07001210 */ /* 0x004fcc0007ffe0ff */
[----:B------:R2:W5:Y:S02]  /*0380*/  @!P1 LD.E R0, desc[UR4][R8.64] ;  /* 0x0000000408009980 */ /* 0x000564000c101900 */
.L_x_743:
[----:B------:R-:W-:Y:S05]  /*0390*/  BSYNC.RECONVERGENT B0 ;  /* 0x0000000000007941 */ /* 0x000fea0003800200 */
.L_x_742:
[----:B------:R-:W-:Y:S01]  /*03a0*/  BSSY.RECONVERGENT B1, `(.L_x_744) ;  /* 0x0000012000017945 */ /* 0x000fe20003800200 */
[----:B-----5:R-:W-:Y:S02]  /*03b0*/  @P5 IADD3 R159, PT, PT, -R156, R3, RZ ;  /* 0x000000039c9f5210 */ /* 0x020fe40007ffe1ff */
[----:B------:R-:W-:Y:S01]  /*03c0*/  IADD3 R77, PT, PT, R0, -R11, RZ ;  /* 0x8000000b004d7210 */ /* 0x000fe20007ffe0ff */
[----:B------:R-:W-:Y:S06]  /*03d0*/  @!P0 BRA `(.L_x_745) ;  /* 0x0000000000148947 */ /* 0x000fec0003800000 */
[----:B------:R-:W-:-:S05]  /*03e0*/  IADD3 R2, P0, PT, R4, R93, RZ ;  /* 0x0000005d04027210 */ /* 0x000fca0007f1e0ff */
[----:B------:R-:W-:-:S05]  /*03f0*/  IMAD.X R3, R5, 0x1, R92, P0 ;  /* 0x0000000105037824 */ /* 0x000fca00000e065c */
[----:B------:R-:W3:Y:S02]  /*0400*/  LD.E R0, desc[UR4][R2.64] ;  /* 0x0000000402007980 */ /* 0x000ee4000c101900 */
[----:B---3--:R-:W-:Y:S01]  /*0410*/  IADD3 R67, PT, PT, R0, -R11, RZ ;  /* 0x8000000b00437210 */ /* 0x008fe20007ffe0ff */
[----:B------:R-:W-:Y:S05]  /*0420*/  BRA `(.L_x_746) ;  /* 0x0000000000247947 */ /* 0x000fea0003800000 */
.L_x_745:
[----:B------:R-:W3:Y:S01]  /*0430*/  LD.E.64 R2, desc[UR4][R120.64+0x108] ;  /* 0x0001080478027980 */ /* 0x000ee2000c101b00 */
[----:B------:R-:W-:Y:S01]  /*0440*/  BSSY.RECONVERGENT B0, `(.L_x_747) ;  /* 0x0000006000007945 */ /* 0x000fe20003800200 */
[----:B------:R-:W-:Y:S01]  /*0450*/  IMAD.MOV.U32 R0, RZ, RZ, RZ ;  /* 0x000000ffff007224 */ /* 0x000fe200078e00ff */
[----:B---3--:R-:W-:-:S04]  /*0460*/  ISETP.NE.U32.AND P0, PT, R2, RZ, PT ;  /* 0x000000ff0200720c */ /* 0x008fc80003f05070 */
[----:B------:R-:W-:-:S13]  /*0470*/  ISETP.NE.AND.EX P0, PT, R3, RZ, PT, P0 ;  /* 0x000000ff0300720c */ /* 0x000fda0003f05300 */
[----:B------:R-:W-:Y:S05]  /*0480*/  @!P0 BRA `(.L_x_748) ;  /* 0x0000000000048947 */ /* 0x000fea0003800000 */
[----:B------:R3:W5:Y:S02]  /*0490*/  LD.E R0, desc[UR4][R120.64+0xbc] ;  /* 0x0000bc0478007980 */ /* 0x000764000c101900 */
.L_x_748:
[----:B------:R-:W-:Y:S05]  /*04a0*/  BSYNC.RECONVERGENT B0 ;  /* 0x0000000000007941 */ /* 0x000fea0003800200 */
.L_x_747:
[----:B-----5:R-:W-:Y:S02]  /*04b0*/  IADD3 R67, PT, PT, R77, R0, RZ ;  /* 0x000000004d437210 */ /* 0x020fe40007ffe0ff */
.L_x_746:
[----:B------:R-:W-:Y:S05]  /*04c0*/  BSYNC.RECONVERGENT B1 ;  /* 0x0000000000017941 */ /* 0x000fea0003800200 */
.L_x_744:
[----:B------:R-:W-:Y:S01]  /*04d0*/  IMAD.SHL.U32 R154, R21, 0x40, RZ ;  /* 0x00000040159a7824 */ /* 0x000fe200078e00ff */
[----:B------:R-:W-:Y:S01]  /*04e0*/  MOV R2, R150 ;  /* 0x0000009600027202 */ /* 0x000fe20000000f00 */
[----:B------:R-:W-:-:S03]  /*04f0*/  IMAD.MOV.U32 R3, RZ, RZ, 0x0 ;  /* 0x00000000ff037424 */ /* 0x000fc600078e00ff */
[----:B------:R-:W-:-:S13]  /*0500*/  ISETP.GT.AND P0, PT, R159, R154, PT ;  /* 0x0000009a9f00720c */ /* 0x000fda0003f04270 */
[----:B-123--:R-:W-:Y:S05]  /*0510*/  @!P0 RET.REL.NODEC R2 `(_ZN5flash24flash_fwd_splitkv_kernelI23Flash_fwd_kernel_traitsILi96ELi64ELi128ELi4ELb0ELb0EN7cutlass6half_tE19Flash_kernel_traitsILi96ELi64ELi128ELi4ES3_EELb0ELb0ELb0ELb0ELb0ELb0ELb0ELb1EEEvNS_16Flash_fwd_paramsE) ;  /* 0xfffffff802b88950 */ /* 0x00efea0003c3ffff */
        /* <DEDUP_REMOVED lines=18> */
[----:B------:R-:W4:Y:S04]  /*0640*/  LD.E.64 R8, desc[UR4][R120.64+0xa0] ;  /* 0x0000a00478087980 */ /* 0x000f28000c101b00 */
[----:B------:R1:W5:Y:S04]  /*0650*/  LD.E R0, desc[UR4][R120.64+0xc0] ;  /* 0x0000c00478007980 */ /* 0x000368000c101900 */
[----:B------:R1:W5:Y:S01]  /*0660*/  LD.E.64 R14, desc[UR4][R120.64+0x70] ;  /* 0x00007004780e7980 */ /* 0x000362000c101b00 */
[----:B------:R-:W-:-:S02]  /*0670*/  IMAD.SHL.U32 R6, R55, 0x8, RZ ;  /* 0x0000000837067824 */ /* 0x000fc400078e00ff */
[----:B------:R-:W-:-:S03]  /*0680*/  IMAD.MOV.U32 R19, RZ, RZ, RZ ;  /* 0x000000ffff137224 */ /* 0x000fc600078e00ff */
[----:B------:R-:W-:Y:S02]  /*0690*/  LOP3.LUT R18, R6, 0x18, RZ, 0xc0, !PT ;  /* 0x0000001806127812 */ /* 0x000fe400078ec0ff */
[----:B------:R-:W-:Y:S02]  /*06a0*/  IADD3 R159, PT, PT, -R154, R159, RZ ;  /* 0x0000009f9a9f7210 */ /* 0x000fe40007ffe1ff */
[----:B------:R-:W-:Y:S02]  /*06b0*/  SHF.R.U32.HI R55, RZ, 0x2, R55 ;  /* 0x00000002ff377819 */ /* 0x000fe40000011637 */
[----:B------:R-:W-:Y:S02]  /*06c0*/  ISETP.NE.AND P5, PT, R18, RZ, PT ;  /* 0x000000ff1200720c */ /* 0x000fe40003fa5270 */
[CC--:B------:R-:W-:Y:S02]  /*06d0*/  ISETP.GE.AND P2, PT, R55.reuse, R159.reuse, PT ;  /* 0x0000009f3700720c */ /* 0x0c0fe40003f46270 */
[----:B------:R-:W-:Y:S01]  /*06e0*/  ISETP.GE.OR P6, PT, R55, R159, P5 ;  /* 0x0000009f3700720c */ /* 0x000fe20002fc6670 */
[----:B------:R-:W-:Y:S01]  /*06f0*/  BSSY.RECONVERGENT B0, `(.L_x_750) ;  /* 0x0000029000007945 */ /* 0x000fe20003800200 */
[----:B--2---:R-:W-:-:S02]  /*0700*/  @P0 IMAD R4, R13, R156, RZ ;  /* 0x0000009c0d040224 */ /* 0x004fc400078e02ff */
[----:B------:R-:W-:-:S04]  /*0710*/  @P0 IMAD.WIDE.U32 R156, R12, R156, RZ ;  /* 0x0000009c0c9c0225 */ /* 0x000fc800078e00ff */
[----:B---3--:R-:W-:Y:S02]  /*0720*/  IMAD R2, R152, R2, R151 ;  /* 0x0000000298027224 */ /* 0x008fe400078e0297 */
[-C--:B----4-:R-:W-:Y:S02]  /*0730*/  @!P0 IMAD R5, R17, R152.reuse, RZ ;  /* 0x0000009811058224 */ /* 0x090fe400078e02ff */
[----:B------:R-:W-:-:S04]  /*0740*/  @!P0 IMAD.WIDE.U32 R16, R16, R152, RZ ;  /* 0x0000009810108225 */ /* 0x000fc800078e00ff */
[----:B------:R-:W-:Y:S02]  /*0750*/  @!P0 IMAD.IADD R5, R17, 0x1, R5 ;  /* 0x0000000111058824 */ /* 0x000fe400078e0205 */
[----:B------:R-:W-:Y:S02]  /*0760*/  @!P0 IMAD.MOV.U32 R6, RZ, RZ, R16 ;  /* 0x000000ffff068224 */ /* 0x000fe400078e0010 */
[----:B------:R-:W-:-:S04]  /*0770*/  IMAD.WIDE.U32 R16, R154, R12, R18 ;  /* 0x0000000c9a107225 */ /* 0x000fc800078e0012 */
[----:B------:R-:W-:Y:S01]  /*0780*/  @P0 IMAD.MOV.U32 R6, RZ, RZ, R156 ;  /* 0x000000ffff060224 */ /* 0x000fe200078e009c */
[----:B------:R-:W-:Y:S01]  /*0790*/  @P0 IADD3 R5, PT, PT, R157, R4, RZ ;  /* 0x000000049d050210 */ /* 0x000fe20007ffe0ff */
[----:B------:R-:W-:Y:S02]  /*07a0*/  IMAD R2, R3, R2, R154 ;  /* 0x0000000203027224 */ /* 0x000fe400078e029a */
[----:B------:R-:W-:Y:S01]  /*07b0*/  IMAD R154, R13, R154, RZ ;  /* 0x0000009a0d9a7224 */ /* 0x000fe200078e02ff */
[----:B------:R-:W-:Y:S01]  /*07c0*/  IADD3 R6, P0, PT, R6, R16, RZ ;  /* 0x0000001006067210 */ /* 0x000fe20007f1e0ff */
[----:B------:R-:W-:-:S03]  /*07d0*/  VIADD R4, R55, 0x20 ;  /* 0x0000002037047836 */ /* 0x000fc60000000000 */
[----:B------:R-:W-:Y:S02]  /*07e0*/  IADD3.X R7, PT, PT, R5, R17, R154, P0, !PT ;  /* 0x0000001105077210 */ /* 0x000fe400007fe49a */
[----:B------:R-:W-:Y:S02]  /*07f0*/  IADD3 R3, P0, PT, R2, R55, RZ ;  /* 0x0000003702037210 */ /* 0x000fe40007f1e0ff */
[CC--:B------:R-:W-:Y:S02]  /*0800*/  ISETP.GE.AND P1, PT, R4.reuse, R159.reuse, PT ;  /* 0x0000009f0400720c */ /* 0x0c0fe40003f26270 */
[----:B------:R-:W-:Y:S02]  /*0810*/  ISETP.GE.OR P5, PT, R4, R159, P5 ;  /* 0x0000009f0400720c */ /* 0x000fe40002fa6670 */
[----:B------:R-:W-:Y:S01]  /*0820*/  LEA.HI.X.SX32 R4, R2, RZ, 0x1, P0 ;  /* 0x000000ff02047211 */ /* 0x000fe200000f0eff */
[----:B------:R-:W-:Y:S01]  /*0830*/  IMAD R2, R11, R151, RZ ;  /* 0x000000970b027224 */ /* 0x000fe200078e02ff */
[----:B------:R-:W-:Y:S01]  /*0840*/  LEA R8, P0, R3, R8, 0x2 ;  /* 0x0000000803087211 */ /* 0x000fe200078010ff */
[----:B------:R-:W-:Y:S01]  /*0850*/  IMAD.WIDE.U32 R10, R151, R10, R6 ;  /* 0x0000000a970a7225 */ /* 0x000fe200078e0006 */
[----:B------:R-:W-:-:S02]  /*0860*/  LOP3.LUT R7, R18, 0x20, RZ, 0xfc, !PT ;  /* 0x0000002012077812 */ /* 0x000fc400078efcff */
[----:B------:R-:W-:Y:S01]  /*0870*/  LEA.HI.X R9, R3, R9, R4, 0x2, P0 ;  /* 0x0000000903097211 */ /* 0x000fe200000f1404 */
[----:B------:R-:W-:Y:S01]  /*0880*/  @!P6 IMAD.MOV.U32 R3, RZ, RZ, 0x7f800000 ;  /* 0x7f800000ff03e424 */ /* 0x000fe200078e00ff */
[----:B------:R-:W-:Y:S02]  /*0890*/  LOP3.LUT R5, R18, 0x40, RZ, 0xfc, !PT ;  /* 0x0000004012057812 */ /* 0x000fe400078efcff */
[----:B------:R-:W-:Y:S01]  /*08a0*/  IADD3 R21, PT, PT, R11, R2, RZ ;  /* 0x000000020b157210 */ /* 0x000fe20007ffe0ff */
[----:B-1----:R-:W-:Y:S06]  /*08b0*/  @P2 BRA `(.L_x_751) ;  /* 0x0000000000302947 */ /* 0x002fec0003800000 */
        /* <DEDUP_REMOVED lines=12> */
.L_x_751:
[----:B------:R-:W-:Y:S05]  /*0980*/  BSYNC.RECONVERGENT B0 ;  /* 0x0000000000007941 */ /* 0x000fea0003800200 */
.L_x_750:
[----:B------:R-:W-:Y:S04]  /*0990*/  BSSY.RECONVERGENT B0, `(.L_x_752) ;  /* 0x0000012000007945 */ /* 0x000fe80003800200 */
[----:B------:R-:W-:Y:S05]  /*09a0*/  @P1 BRA `(.L_x_753) ;  /* 0x0000000000401947 */ /* 0x000fea0003800000 */
[----:B------:R-:W-:Y:S01]  /*09b0*/  IADD3 R55, P0, PT, R55, 0x20, RZ ;  /* 0x0000002037377810 */ /* 0x000fe20007f1e0ff */
[----:B------:R-:W-:Y:S01]  /*09c0*/  IMAD.MOV.U32 R16, RZ, RZ, R10 ;  /* 0x000000ffff107224 */ /* 0x000fe200078e000a */
[----:B------:R-:W-:Y:S02]  /*09d0*/  MOV R17, R21 ;  /* 0x0000001500117202 */ /* 0x000fe40000000f00 */
[-C--:B-----5:R-:W-:Y:S01]  /*09e0*/  ISETP.GE.AND P2, PT, R18, R0.reuse, PT ;  /* 0x000000001200720c */ /* 0x0a0fe20003f46270 */
[----:B------:R-:W-:Y:S01]  /*09f0*/  IMAD.X R11, RZ, RZ, RZ, P0 ;  /* 0x000000ffff0b7224 */ /* 0x000fe200000e06ff */
[-C--:B------:R-:W-:Y:S01]  /*0a00*/  ISETP.GE.AND P1, PT, R7, R0.reuse, PT ;  /* 0x000000000700720c */ /* 0x080fe20003f26270 */
[----:B------:R-:W-:Y:S01]  /*0a10*/  IMAD.WIDE.U32 R16, R12, R55, R16 ;  /* 0x000000370c107225 */ /* 0x000fe200078e0010 */
[----:B------:R-:W-:-:S03]  /*0a20*/  ISETP.GE.AND P0, PT, R5, R0, PT ;  /* 0x000000000500720c */ /* 0x000fc60003f06270 */
        /* <DEDUP_REMOVED lines=8> */
.L_x_753:
[----:B------:R-:W-:Y:S05]  /*0ab0*/  BSYNC.RECONVERGENT B0 ;  /* 0x0000000000007941 */ /* 0x000fea0003800200 */
.L_x_752:
[----:B------:R-:W-:Y:S01]  /*0ac0*/  MOV R151, 0x0 ;  /* 0x0000000000977802 */ /* 0x000fe20000000f00 */
[----:B------:R1:W-:Y:S03]  /*0ad0*/  @!P6 ST.E desc[UR4][R8.64], R3 ;  /* 0x000000030800e985 */ /* 0x0003e6000c101904 */
[----:B-12--5:R-:W-:Y:S05]  /*0ae0*/  @P5 RET.REL.NODEC R150 `(_ZN5flash24flash_fwd_splitkv_kernelI23Flash_fwd_kernel_traitsILi96ELi64ELi128ELi4ELb0ELb0EN7cutlass6half_tE19Flash_kernel_traitsILi96ELi64ELi128ELi4ES3_EELb0ELb0ELb0ELb0ELb0ELb0ELb0ELb1EEEvNS_16Flash_fwd_paramsE) ;  /* 0xfffffff496445950 */ /* 0x026fea0003c3ffff */
[----:B------:R-:W-:Y:S02]  /*0af0*/  MOV R3, 0x7f800000 ;  /* 0x7f80000000037802 */ /* 0x000fe40000000f00 */
[----:B------:R-:W-:-:S03]  /*0b00*/  MOV R151, 0x0 ;  /* 0x0000000000977802 */ /* 0x000fc60000000f00 */
[----:B------:R1:W-:Y:S02]  /*0b10*/  ST.E desc[UR4][R8.64+0x80], R3 ;  /* 0x0000800308007985 */ /* 0x0003e4000c101904 */
[----:B-1----:R-:W-:Y:S05]  /*0b20*/  RET.REL.NODEC R150 `(_ZN5flash24flash_fwd_splitkv_kernelI23Flash_fwd_kernel_traitsILi96ELi64ELi128ELi4ELb0ELb0EN7cutlass6half_tE19Flash_kernel_traitsILi96ELi64ELi128ELi4ES3_EELb0ELb0ELb0ELb0ELb0ELb0ELb0ELb1EEEvNS_16Flash_fwd_paramsE) ;  /* 0xfffffff496347950 */ /* 0x002fea0003c3ffff */
.L_x_749:
        /* <DEDUP_REMOVED lines=14> */
[----:B-1----:R-:W4:Y:S01]  /*0c10*/  LD.E R2, desc[UR4][R120.64+0x68] ;  /* 0x0000680478027980 */ /* 0x002f22000c101900 */
[----:B------:R-:W-:-:S03]  /*0c20*/  LEA R5, R54, 0xffffff80, 0x7 ;  /* 0xffffff8036057811 */ /* 0x000fc600078e38ff */
[----:B------:R-:W4:Y:S04]  /*0c30*/  LD.E.64 R18, desc[UR4][R120.64+0x20] ;  /* 0x0000200478127980 */ /* 0x000f28000c101b00 */
[----:B------:R-:W4:Y:S04]  /*0c40*/  LD.E.64 R142, desc[UR4][R120.64+0x38] ;  /* 0x00003804788e7980 */ /* 0x000f28000c101b00 */
[----:B------:R-:W4:Y:S04]  /*0c50*/  LD.E.64 R16, desc[UR4][R120.64+0x50] ;  /* 0x0000500478107980 */ /* 0x000f28000c101b00 */
[----:B------:R-:W5:Y:S04]  /*0c60*/  LD.E.64 R14, desc[UR4][R120.64+0x58] ;  /* 0x00005804780e7980 */ /* 0x000f68000c101b00 */
[----:B------:R-:W5:Y:S01]  /*0c70*/  LD.E.64 R144, desc[UR4][R120.64+0x40] ;  /* 0x0000400478907980 */ /* 0x000f62000c101b00 */
[----:B--2---:R-:W-:-:S04]  /*0c80*/  IABS R4, R10 ;  /* 0x0000000a00047213 */ /* 0x004fc80000000000 */
[----:B------:R-:W1:Y:S08]  /*0c90*/  I2F.RP R7, R4 ;  /* 0x0000000400077306 */ /* 0x000e700000209400 */
[----:B-1----:R-:W1:Y:S02]  /*0ca0*/  MUFU.RCP R12, R7 ;  /* 0x00000007000c7308 */ /* 0x002e640000001000 */
        /* <DEDUP_REMOVED lines=18> */
[-C--:B---3--:R-:W-:Y:S02]  /*0dd0*/  IMAD R0, R9, R152.reuse, RZ ;  /* 0x0000009809007224 */ /* 0x088fe400078e02ff */
[----:B------:R-:W-:-:S06]  /*0de0*/  IMAD.WIDE.U32 R12, R8, R152, RZ ;  /* 0x00000098080c7225 */ /* 0x000fcc00078e00ff */
[----:B------:R-:W-:Y:S02]  /*0df0*/  @P0 IADD3 R6, PT, PT, R6, 0x1, RZ ;  /* 0x0000000106060810 */ /* 0x000fe40007ffe0ff */
[----:B------:R-:W-:Y:S02]  /*0e00*/  IADD3 R161, PT, PT, R13, R0, RZ ;  /* 0x000000000da17210 */ /* 0x000fe40007ffe0ff */
[----:B------:R-:W-:Y:S01]  /*0e10*/  LEA R160, P0, R12, R162, 0x2 ;  /* 0x000000a20ca07211 */ /* 0x000fe200078010ff */
[----:B------:R-:W-:-:S03]  /*0e20*/  IMAD.MOV.U32 R8, RZ, RZ, R6 ;  /* 0x000000ffff087224 */ /* 0x000fc600078e0006 */
[----:B------:R-:W-:Y:S01]  /*0e30*/  LEA.HI.X R161, R12, R163, R161, 0x2, P0 ;  /* 0x000000a30ca17211 */ /* 0x000fe200000f14a1 */
[----:B------:R-:W-:Y:S01]  /*0e40*/  @!P1 IMAD.MOV R8, RZ, RZ, -R8 ;  /* 0x000000ffff089224 */ /* 0x000fe200078e0a08 */
[----:B------:R-:W-:Y:S01]  /*0e50*/  @!P2 LOP3.LUT R8, RZ, R10, RZ, 0x33, !PT ;  /* 0x0000000aff08a212 */ /* 0x000fe200078e33ff */
[----:B------:R-:W2:Y:S04]  /*0e60*/  LD.E.64 R12, desc[UR4][R120.64+0x28] ;  /* 0x00002804780c7980 */ /* 0x000ea8000c101b00 */
[----:B------:R-:W-:-:S05]  /*0e70*/  IMAD.WIDE R22, R8, 0x4, R160 ;  /* 0x0000000408167825 */ /* 0x000fca00078e02a0 */
[----:B------:R1:W3:Y:S01]  /*0e80*/  LD.E R3, desc[UR4][R22.64] ;  /* 0x0000000416037980 */ /* 0x0002e2000c101900 */
[----:B----4-:R-:W-:-:S04]  /*0e90*/  IABS R6, R2 ;  /* 0x0000000200067213 */ /* 0x010fc80000000000 */
[----:B------:R-:W4:Y:S08]  /*0ea0*/  I2F.RP R11, R6 ;  /* 0x00000006000b7306 */ /* 0x000f300000209400 */
[----:B----4-:R-:W4:Y:S02]  /*0eb0*/  MUFU.RCP R7, R11 ;  /* 0x0000000b00077308 */ /* 0x010f240000001000 */
[----:B----4-:R-:W-:-:S06]  /*0ec0*/  IADD3 R7, PT, PT, R7, 0xffffffe, RZ ;  /* 0x0ffffffe07077810 */ /* 0x010fcc0007ffe0ff */
[----:B-1----:R-:W1:Y:S01]  /*0ed0*/  F2I.FTZ.U32.TRUNC.NTZ R23, R7 ;  /* 0x0000000700177305 */ /* 0x002e62000021f000 */
[----:B------:R-:W-:Y:S02]  /*0ee0*/  MOV R22, RZ ;  /* 0x000000ff00167202 */ /* 0x000fe40000000f00 */
[----:B------:R-:W-:Y:S02]  /*0ef0*/  IABS R4, R151 ;  /* 0x0000009700047213 */ /* 0x000fe40000000000 */
        /* <DEDUP_REMOVED lines=11> */
[----:B------:R-:W-:Y:S02]  /*0fb0*/  LOP3.LUT R6, R151, R2, RZ, 0x3c, !PT ;  /* 0x0000000297067212 */ /* 0x000fe400078e3cff */
[----:B------:R-:W-:Y:S02]  /*0fc0*/  @!P1 IADD3 R9, PT, PT, R9, 0x1, RZ ;  /* 0x0000000109099810 */ /* 0x000fe40007ffe0ff */
[----:B------:R-:W-:Y:S02]  /*0fd0*/  ISETP.GE.AND P0, PT, R6, RZ, PT ;  /* 0x000000ff0600720c */ /* 0x000fe40003f06270 */
[----:B------:R-:W-:Y:S01]  /*0fe0*/  ISETP.NE.AND P1, PT, R2, RZ, PT ;  /* 0x000000ff0200720c */ /* 0x000fe20003f25270 */
[----:B------:R-:W-:-:S04]  /*0ff0*/  IMAD R5, R10, R8, R5 ;  /* 0x000000080a057224 */ /* 0x000fc800078e0205 */
[----:B------:R-:W-:Y:S02]  /*1000*/  @P2 VIADD R9, R9, 0x1 ;  /* 0x0000000109092836 */ /* 0x000fe40000000000 */
[----:B------:R-:W-:Y:S02]  /*1010*/  IMAD R6, R143, R5, RZ ;  /* 0x000000058f067224 */ /* 0x000fe400078e02ff */
[----:B------:R-:W-:-:S05]  /*1020*/  IMAD.MOV.U32 R11, RZ, RZ, R9 ;  /* 0x000000ffff0b7224 */ /* 0x000fca00078e0009 */
[----:B------:R-:W-:Y:S02]  /*1030*/  @!P0 IADD3 R11, PT, PT, -R11, RZ, RZ ;  /* 0x000000ff0b0b8210 */ /* 0x000fe40007ffe1ff */
[----:B------:R-:W-:-:S05]  /*1040*/  @!P1 LOP3.LUT R11, RZ, R2, RZ, 0x33, !PT ;  /* 0x00000002ff0b9212 */ /* 0x000fca00078e33ff */
[----:B------:R-:W-:Y:S01]  /*1050*/  IMAD R9, R17, R11, RZ ;  /* 0x0000000b11097224 */ /* 0x000fe200078e02ff */
[----:B---3--:R-:W-:Y:S01]  /*1060*/  SHF.R.S32.HI R0, RZ, 0x1f, R3 ;  /* 0x0000001fff007819 */ /* 0x008fe20000011403 */
[----:B------:R-:W-:-:S04]  /*1070*/  IMAD R7, R19, R3, RZ ;  /* 0x0000000313077224 */ /* 0x000fc800078e02ff */
[C---:B------:R-:W-:Y:S02]  /*1080*/  IMAD R7, R18.reuse, R0, R7 ;  /* 0x0000000012077224 */ /* 0x040fe400078e0207 */
[----:B------:R-:W-:-:S05]  /*1090*/  IMAD.WIDE.U32 R18, R18, R3, RZ ;  /* 0x0000000312127225 */ /* 0x000fca00078e00ff */
[----:B------:R-:W-:Y:S02]  /*10a0*/  IADD3 R19, PT, PT, R19, R7, RZ ;  /* 0x0000000713137210 */ /* 0x000fe40007ffe0ff */
[----:B------:R-:W-:Y:S01]  /*10b0*/  SHF.R.S32.HI R7, RZ, 0x1f, R5 ;  /* 0x0000001fff077819 */ /* 0x000fe20000011405 */
[----:B------:R-:W-:-:S04]  /*10c0*/  IMAD.WIDE.U32 R18, R5, R142, R18 ;  /* 0x0000008e05127225 */ /* 0x000fc800078e0012 */
[----:B------:R-:W-:-:S04]  /*10d0*/  IMAD R6, R142, R7, R6 ;  /* 0x000000078e067224 */ /* 0x000fc800078e0206 */
[----:B------:R-:W-:Y:S01]  /*10e0*/  IMAD.IADD R19, R19, 0x1, R6 ;  /* 0x0000000113137824 */ /* 0x000fe200078e0206 */
[----:B------:R-:W-:-:S05]  /*10f0*/  SHF.R.S32.HI R6, RZ, 0x1f, R11 ;  /* 0x0000001fff067819 */ /* 0x000fca000001140b */
[----:B------:R-:W-:Y:S02]  /*1100*/  IMAD R6, R16, R6, R9 ;  /* 0x0000000610067224 */ /* 0x000fe400078e0209 */
[----:B--2---:R-:W-:Y:S02]  /*1110*/  IMAD R9, R13, R3, RZ ;  /* 0x000000030d097224 */ /* 0x004fe400078e02ff */
[----:B------:R-:W-:-:S04]  /*1120*/  IMAD.WIDE.U32 R10, R11, R16, R18 ;  /* 0x000000100b0a7225 */ /* 0x000fc800078e0012 */
[----:B------:R-:W-:-:S04]  /*1130*/  IMAD.WIDE.U32 R18, R12, R3, RZ ;  /* 0x000000030c127225 */ /* 0x000fc800078e00ff */
[----:B------:R-:W-:Y:S01]  /*1140*/  IMAD R9, R12, R0, R9 ;  /* 0x000000000c097224 */ /* 0x000fe200078e0209 */
[----:B------:R-:W-:-:S04]  /*1150*/  IADD3 R3, PT, PT, R11, R6, RZ ;  /* 0x000000060b037210 */ /* 0x000fc80007ffe0ff */
[----:B------:R-:W-:Y:S01]  /*1160*/  IADD3 R11, PT, PT, R19, R9, RZ ;  /* 0x00000009130b7210 */ /* 0x000fe20007ffe0ff */
[----:B------:R-:W-:Y:S05]  /*1170*/  BRA `(.L_x_756) ;  /* 0x0000000400347947 */ /* 0x000fea0003800000 */
.L_x_755:
[----:B-1----:R-:W2:Y:S01]  /*1180*/  LD.E R2, desc[UR4][R120.64+0x68] ;  /* 0x0000680478027980 */ /* 0x002ea2000c101900 */
[----:B------:R-:W-:-:S03]  /*1190*/  ISETP.NE.AND P3, PT, R12, -0x1, PT ;  /* 0xffffffff0c00780c */ /* 0x000fc60003f65270 */
[----:B------:R-:W3:Y:S04]  /*11a0*/  LD.E.64 R142, desc[UR4][R120.64+0x38] ;  /* 0x00003804788e7980 */ /* 0x000ee8000c101b00 */
[----:B------:R-:W4:Y:S04]  /*11b0*/  LD.E.64 R144, desc[UR4][R120.64+0x40] ;  /* 0x0000400478907980 */ /* 0x000f28000c101b00 */
[----:B------:R-:W4:Y:S04]  /*11c0*/  LD.E.64 R18, desc[UR4][R120.64+0x50] ;  /* 0x0000500478127980 */ /* 0x000f28000c101b00 */
[----:B------:R-:W4:Y:S04]  /*11d0*/  @!P3 LD.E.64 R22, desc[UR4][R120.64+0x20] ;  /* 0x000020047816b980 */ /* 0x000f28000c101b00 */
[----:B------:R-:W4:Y:S04]  /*11e0*/  @!P3 LD.E.64 R16, desc[UR4][R120.64+0x28] ;  /* 0x000028047810b980 */ /* 0x000f28000c101b00 */
[----:B------:R1:W5:Y:S01]  /*11f0*/  LD.E.64 R14, desc[UR4][R120.64+0x58] ;  /* 0x00005804780e7980 */ /* 0x000362000c101b00 */
[----:B------:R-:W-:Y:S01]  /*1200*/  IMAD.MOV.U32 R8, RZ, RZ, RZ ;  /* 0x000000ffff087224 */ /* 0x000fe200078e00ff */
[----:B------:R-:W-:-:S02]  /*1210*/  IABS R4, R151 ;  /* 0x0000009700047213 */ /* 0x000fc40000000000 */
[----:B------:R-:W-:Y:S02]  /*1220*/  CS2R R160, SRZ ;  /* 0x0000000000a07805 */ /* 0x000fe4000001ff00 */
[----:B--2---:R-:W-:-:S04]  /*1230*/  IABS R6, R2 ;  /* 0x0000000200067213 */ /* 0x004fc80000000000 */
[----:B------:R-:W2:Y:S08]  /*1240*/  I2F.RP R5, R6 ;  /* 0x0000000600057306 */ /* 0x000eb00000209400 */
[----:B--2---:R-:W2:Y:S02]  /*1250*/  MUFU.RCP R0, R5 ;  /* 0x0000000500007308 */ /* 0x004ea40000001000 */
[----:B--2---:R-:W-:-:S06]  /*1260*/  IADD3 R0, PT, PT, R0, 0xffffffe, RZ ;  /* 0x0ffffffe00007810 */ /* 0x004fcc0007ffe0ff */
[----:B------:R-:W2:Y:S01]  /*1270*/  F2I.FTZ.U32.TRUNC.NTZ R9, R0 ;  /* 0x0000000000097305 */ /* 0x000ea2000021f000 */
[----:B------:R-:W-:Y:S02]  /*1280*/  IABS R3, R2 ;  /* 0x0000000200037213 */ /* 0x000fe40000000000 */
[----:B--2---:R-:W-:-:S05]  /*1290*/  IADD3 R7, PT, PT, RZ, -R9, RZ ;  /* 0x80000009ff077210 */ /* 0x004fca0007ffe0ff */
        /* <DEDUP_REMOVED lines=23> */
[----:B------:R-:W-:Y:S01]  /*1410*/  ISETP.NE.AND P0, PT, R2, RZ, PT ;  /* 0x000000ff0200720c */ /* 0x000fe20003f05270 */
[----:B------:R-:W-:Y:S01]  /*1420*/  @!P3 IMAD.IADD R9, R25, 0x1, R9 ;  /* 0x000000011909b824 */ /* 0x000fe200078e0209 */
[----:B------:R-:W-:Y:S01]  /*1430*/  @P3 IADD3 R9, PT, PT, R23, R3, RZ ;  /* 0x0000000317093210 */ /* 0x000fe20007ffe0ff */
[----:B------:R-:W-:Y:S01]  /*1440*/  @!P3 IMAD R0, R145, R11, RZ ;  /* 0x0000000b9100b224 */ /* 0x000fe200078e02ff */
[----:B------:R-:W-:-:S02]  /*1450*/  @!P3 SHF.R.S32.HI R3, RZ, 0x1f, R11 ;  /* 0x0000001fff03b819 */ /* 0x000fc4000001140b */
[----:B------:R-:W-:Y:S01]  /*1460*/  @!P3 MOV R8, R24 ;  /* 0x000000180008b202 */ /* 0x000fe20000000f00 */
[----:B------:R-:W-:Y:S01]  /*1470*/  @P3 IMAD.MOV.U32 R8, RZ, RZ, R22 ;  /* 0x000000ffff083224 */ /* 0x000fe200078e0016 */
[----:B------:R-:W-:Y:S02]  /*1480*/  LEA R5, R54, 0xffffff80, 0x7 ;  /* 0xffffff8036057811 */ /* 0x000fe400078e38ff */
[----:B------:R-:W-:Y:S01]  /*1490*/  @P2 IADD3 R7, PT, PT, R7, 0x1, RZ ;  /* 0x0000000107072810 */ /* 0x000fe20007ffe0ff */
[----:B------:R-:W-:Y:S02]  /*14a0*/  @!P3 IMAD R0, R3, R144, R0 ;  /* 0x000000900300b224 */ /* 0x000fe400078e0200 */
[----:B------:R-:W-:Y:S01]  /*14b0*/  @!P3 IMAD.WIDE.U32 R22, R144, R11, RZ ;  /* 0x0000000b9016b225 */ /* 0x000fe200078e00ff */
[----:B------:R-:W-:Y:S02]  /*14c0*/  @!P1 IADD3 R7, PT, PT, -R7, RZ, RZ ;  /* 0x000000ff07079210 */ /* 0x000fe40007ffe1ff */
[----:B------:R-:W-:Y:S01]  /*14d0*/  @!P0 LOP3.LUT R7, RZ, R2, RZ, 0x33, !PT ;  /* 0x00000002ff078212 */ /* 0x000fe200078e33ff */
[----:B------:R-:W-:-:S02]  /*14e0*/  IMAD R6, R143, R5, RZ ;  /* 0x000000058f067224 */ /* 0x000fc400078e02ff */
[----:B------:R-:W-:Y:S01]  /*14f0*/  IMAD.WIDE.U32 R8, R142, R5, R8 ;  /* 0x000000058e087225 */ /* 0x000fe200078e0008 */
[----:B------:R-:W-:Y:S02]  /*1500*/  @!P3 SHF.R.S32.HI R3, RZ, 0x1f, R10 ;  /* 0x0000001fff03b819 */ /* 0x000fe4000001140a */
[----:B------:R-:W-:Y:S01]  /*1510*/  @P3 IADD3 R11, PT, PT, R11, R12, RZ ;  /* 0x0000000c0b0b3210 */ /* 0x000fe20007ffe0ff */
[----:B------:R-:W-:Y:S01]  /*1520*/  @!P3 IMAD.IADD R23, R23, 0x1, R0 ;  /* 0x000000011717b824 */ /* 0x000fe200078e0200 */
[----:B------:R-:W-:Y:S01]  /*1530*/  MOV R12, R8 ;  /* 0x00000008000c7202 */ /* 0x000fe20000000f00 */
[----:B------:R-:W-:Y:S01]  /*1540*/  IMAD.IADD R13, R9, 0x1, R6 ;  /* 0x00000001090d7824 */ /* 0x000fe200078e0206 */
[----:B------:R-:W-:Y:S01]  /*1550*/  SHF.R.S32.HI R6, RZ, 0x1f, R7 ;  /* 0x0000001fff067819 */ /* 0x000fe20000011407 */
[----:B------:R-:W-:Y:S02]  /*1560*/  @!P3 IMAD R0, R17, R10, RZ ;  /* 0x0000000a1100b224 */ /* 0x000fe400078e02ff */
[----:B------:R-:W-:-:S02]  /*1570*/  IMAD R9, R19, R7, RZ ;  /* 0x0000000713097224 */ /* 0x000fc400078e02ff */
[C---:B------:R-:W-:Y:S02]  /*1580*/  @!P3 IMAD R0, R16.reuse, R3, R0 ;  /* 0x000000031000b224 */ /* 0x040fe400078e0200 */
[----:B------:R-:W-:-:S04]  /*1590*/  @!P3 IMAD.WIDE.U32 R16, R16, R10, R22 ;  /* 0x0000000a1010b225 */ /* 0x000fc800078e0016 */
[----:B------:R-:W-:-:S04]  /*15a0*/  IMAD.WIDE.U32 R12, R18, R7, R12 ;  /* 0x00000007120c7225 */ /* 0x000fc800078e000c */
[----:B------:R-:W-:Y:S02]  /*15b0*/  IMAD R9, R18, R6, R9 ;  /* 0x0000000612097224 */ /* 0x000fe400078e0209 */
[----:B------:R-:W-:-:S04]  /*15c0*/  @P3 IMAD.WIDE.U32 R22, R144, R11, RZ ;  /* 0x0000000b90163225 */ /* 0x000fc800078e00ff */
[----:B------:R-:W-:Y:S01]  /*15d0*/  @P3 IMAD R6, R145, R11, RZ ;  /* 0x0000000b91063224 */ /* 0x000fe200078e02ff */
[----:B------:R-:W-:Y:S01]  /*15e0*/  @!P3 IADD3 R11, PT, PT, R17, R0, RZ ;  /* 0x00000000110bb210 */ /* 0x000fe20007ffe0ff */
[----:B------:R-:W-:Y:S01]  /*15f0*/  @!P3 IMAD.MOV.U32 R18, RZ, RZ, R16 ;  /* 0x000000ffff12b224 */ /* 0x000fe200078e0010 */
[----:B------:R-:W-:Y:S01]  /*1600*/  MOV R10, R12 ;  /* 0x0000000c000a7202 */ /* 0x000fe20000000f00 */
[----:B------:R-:W-:Y:S01]  /*1610*/  @P3 IMAD.IADD R11, R23, 0x1, R6 ;  /* 0x00000001170b3824 */ /* 0x000fe200078e0206 */
[----:B------:R-:W-:Y:S02]  /*1620*/  IADD3 R3, PT, PT, R13, R9, RZ ;  /* 0x000000090d037210 */ /* 0x000fe40007ffe0ff */
[----:B------:R-:W-:Y:S02]  /*1630*/  @P3 MOV R18, R22 ;  /* 0x0000001600123202 */ /* 0x000fe40000000f00 */
[----:B-1----:R-:W-:Y:S02]  /*1640*/  MOV R7, RZ ;  /* 0x000000ff00077202 */ /* 0x002fe40000000f00 */
.L_x_756:
[----:B------:R-:W-:Y:S05]  /*1650*/  BSYNC.RECONVERGENT B0 ;  /* 0x0000000000007941 */ /* 0x000fea0003800200 */
.L_x_754:
[----:B------:R-:W-:Y:S01]  /*1660*/  ISETP.NE.AND P0, PT, R156, -0x1, PT ;  /* 0xffffffff9c00780c */ /* 0x000fe20003f05270 */
[----:B------:R-:W2:Y:S04]  /*1670*/  LD.E.64 R24, desc[UR4][R120.64+0x30] ;  /* 0x0000300478187980 */ /* 0x000ea8000c101b00 */
[----:B------:R-:W3:Y:S04]  /*1680*/  LD.E.64 R26, desc[UR4][R120.64+0x48] ;  /* 0x00004804781a7980 */ /* 0x000ee8000c101b00 */
[----:B------:R-:W4:Y:S04]  /*1690*/  LD.E.64 R12, desc[UR4][R120.64+0x10] ;  /* 0x00001004780c7980 */ /* 0x000f28000c101b00 */
[----:B------:R-:W3:Y:S01]  /*16a0*/  @!P0 LD.E.64 R22, desc[UR4][R120.64+0x18] ;  /* 0x0000180478168980 */ /* 0x000ee2000c101b00 */
[----:B------:R-:W-:-:S03]  /*16b0*/  IMAD.MOV.U32 R82, RZ, RZ, RZ ;  /* 0x000000ffff527224 */ /* 0x000fc600078e00ff */
[----:B------:R-:W4:Y:S04]  /*16c0*/  LD.E.64 R16, desc[UR4][R120.64+0x8] ;  /* 0x0000080478107980 */ /* 0x000f28000c101b00 */
[----:B------:R-:W4:Y:S04]  /*16d0*/  LD.E.64 R8, desc[UR4][R120.64] ;  /* 0x0000000478087980 */ /* 0x000f28000c101b00 */
[----:B------:R-:W4:Y:S04]  /*16e0*/  LD.E R105, desc[UR4][R120.64+0xd0] ;  /* 0x0000d00478697980 */ /* 0x000f28000c101900 */
[----:B------:R1:W5:Y:S04]  /*16f0*/  @P4 LD.E R82, desc[UR4][R32.64] ;  /* 0x0000000420524980 */ /* 0x000368000c101900 */
[----:B------:R1:W5:Y:S01]  /*1700*/  LD.E R155, desc[UR4][R120.64+0xc0] ;  /* 0x0000c004789b7980 */ /* 0x000362000c101900 */
        /* <DEDUP_REMOVED lines=14> */
[----:B------:R-:W1:Y:S01]  /*17f0*/  S2R R47, SR_CgaCtaId ;  /* 0x00000000002f7919 */ /* 0x000e620000008800 */
[----:B------:R-:W-:-:S05]  /*1800*/  IMAD.SHL.U32 R4, R55, 0x8, RZ ;  /* 0x0000000837047824 */ /* 0x000fca00078e00ff */
[----:B------:R-:W-:-:S06]  /*1810*/  LOP3.LUT R118, R4, 0x18, RZ, 0xc0, !PT ;  /* 0x0000001804767812 */ /* 0x000fcc00078ec0ff */
[----:B------:R-:W-:Y:S01]  /*1820*/  @!P2 IMAD.IADD R19, R19, 0x1, -R6 ;  /* 0x000000011313a824 */ /* 0x000fe200078e0a06 */
[----:B------:R-:W-:-:S04]  /*1830*/  IADD3 R28, P1, PT, R118, R18, RZ ;  /* 0x00000012761c7210 */ /* 0x000fc80007f3e0ff */
[----:B------:R-:W-:Y:S01]  /*1840*/  ISETP.GE.U32.AND P3, PT, R19, R6, PT ;  /* 0x000000061300720c */ /* 0x000fe20003f66070 */
[----:B-----5:R-:W-:Y:S01]  /*1850*/  IMAD R6, R7, R144, RZ ;  /* 0x0000009007067224 */ /* 0x020fe200078e02ff */
[----:B------:R-:W-:Y:S01]  /*1860*/  LOP3.LUT R7, R151, R2, RZ, 0x3c, !PT ;  /* 0x0000000297077212 */ /* 0x000fe200078e3cff */
[----:B------:R-:W-:Y:S02]  /*1870*/  IMAD.X R29, RZ, RZ, R11, P1 ;  /* 0x000000ffff1d7224 */ /* 0x000fe400008e060b */
[----:B------:R-:W-:Y:S01]  /*1880*/  @!P2 VIADD R0, R0, 0x1 ;  /* 0x000000010000a836 */ /* 0x000fe20000000000 */
[----:B------:R-:W-:Y:S02]  /*1890*/  ISETP.GE.AND P1, PT, R7, RZ, PT ;  /* 0x000000ff0700720c */ /* 0x000fe40003f26270 */
[----:B------:R-:W-:Y:S02]  /*18a0*/  ISETP.NE.AND P2, PT, R2, RZ, PT ;  /* 0x000000ff0200720c */ /* 0x000fe40003f45270 */
[----:B------:R-:W-:Y:S01]  /*18b0*/  LOP3.LUT R20, R4, 0xc0, RZ, 0xc0, !PT ;  /* 0x000000c004147812 */ /* 0x000fe200078ec0ff */
[----:B------:R-:W-:-:S02]  /*18c0*/  IMAD R6, R5, R145, R6 ;  /* 0x0000009105067224 */ /* 0x000fc400078e0206 */
[----:B------:R-:W-:Y:S01]  /*18d0*/  IMAD.WIDE.U32 R28, R5, R144, R28 ;  /* 0x00000090051c7225 */ /* 0x000fe200078e001c */
[----:B------:R-:W-:-:S03]  /*18e0*/  LOP3.LUT R5, R20, 0x18, R55, 0xf8, !PT ;  /* 0x0000001814057812 */ /* 0x000fc600078ef837 */
[----:B------:R-:W-:Y:S01]  /*18f0*/  @P3 VIADD R0, R0, 0x1 ;  /* 0x0000000100003836 */ /* 0x000fe20000000000 */
[----:B------:R-:W-:Y:S02]  /*1900*/  LOP3.LUT R5, R5, 0x18, R4, 0x78, !PT ;  /* 0x0000001805057812 */ /* 0x000fe400078e7804 */
[----:B------:R-:W-:Y:S01]  /*1910*/  MOV R18, 0x400 ;  /* 0x0000040000127802 */ /* 0x000fe20000000f00 */
[----:B------:R-:W-:Y:S01]  /*1920*/  @!P1 IMAD.MOV R0, RZ, RZ, -R0 ;  /* 0x000000ffff009224 */ /* 0x000fe200078e0a00 */
[----:B------:R-:W-:Y:S02]  /*1930*/  LOP3.LUT R4, R5, 0x1f20, R4, 0xf8, !PT ;  /* 0x00001f2005047812 */ /* 0x000fe400078ef804 */
[----:B------:R-:W-:Y:S01]  /*1940*/  @!P2 LOP3.LUT R0, RZ, R2, RZ, 0x33, !PT ;  /* 0x00000002ff00a212 */ /* 0x000fe200078e33ff */
[----:B------:R-:W-:Y:S01]  /*1950*/  IMAD.IADD R19, R29, 0x1, R6 ;  /* 0x000000011d137824 */ /* 0x000fe200078e0206 */
[----:B-1----:R-:W-:Y:S01]  /*1960*/  LEA R47, R47, R18, 0x18 ;  /* 0x000000122f2f7211 */ /* 0x002fe200078ec0ff */
[----:B------:R-:W-:Y:S01]  /*1970*/  IMAD.MOV.U32 R18, RZ, RZ, R28 ;  /* 0x000000ffff127224 */ /* 0x000fe200078e001c */
[----:B------:R-:W-:Y:S01]  /*1980*/  SHF.R.S32.HI R2, RZ, 0x1f, R0 ;  /* 0x0000001fff027819 */ /* 0x000fe20000011400 */
[----:B------:R-:W-:-:S02]  /*1990*/  IMAD R11, R15, R0, RZ ;  /* 0x000000000f0b7224 */ /* 0x000fc400078e02ff */
[C---:B------:R-:W-:Y:S01]  /*19a0*/  IMAD.SHL.U32 R66, R55.reuse, 0x20, RZ ;  /* 0x0000002037427824 */ /* 0x040fe200078e00ff */
[----:B------:R-:W-:Y:S01]  /*19b0*/  SHF.L.U32 R15, R55, 0x4, RZ ;  /* 0x00000004370f7819 */ /* 0x000fe200000006ff */
[----:B------:R-:W-:Y:S01]  /*19c0*/  IMAD R11, R2, R14, R11 ;  /* 0x0000000e020b7224 */ /* 0x000fe200078e020b */
[--C-:B------:R-:W-:Y:S02]  /*19d0*/  SHF.R.U32.HI R65, RZ, 0x1, R55.reuse ;  /* 0x00000001ff417819 */ /* 0x100fe40000011637 */
[----:B------:R-:W-:Y:S02]  /*19e0*/  SHF.R.U32.HI R108, RZ, 0x2, R55 ;  /* 0x00000002ff6c7819 */ /* 0x000fe40000011637 */
[----:B------:R-:W-:-:S03]  /*19f0*/  MOV R109, RZ ;  /* 0x000000ff006d7202 */ /* 0x000fc60000000f00 */
[----:B------:R-:W-:-:S04]  /*1a00*/  IMAD.WIDE.U32 R20, R21, 0x40, R108 ;  /* 0x0000004015147825 */ /* 0x000fc800078e006c */
[-C--:B------:R-:W-:Y:S02]  /*1a10*/  IMAD R149, R145, R108.reuse, RZ ;  /* 0x0000006c91957224 */ /* 0x080fe400078e02ff */
[----:B------:R-:W-:Y:S01]  /*1a20*/  IMAD R147, R143, R108, RZ ;  /* 0x0000006c8f937224 */ /* 0x000fe200078e02ff */
[----:B------:R-:W-:Y:S01]  /*1a30*/  LEA R153, R54, 0xffffff80, 0x7 ;  /* 0xffffff8036997811 */ /* 0x000fe200078e38ff */
[----:B------:R-:W-:Y:S01]  /*1a40*/  IMAD.SHL.U32 R72, R144, 0x20, RZ ;  /* 0x0000002090487824 */ /* 0x000fe200078e00ff */
[----:B------:R-:W-:Y:S01]  /*1a50*/  LOP3.LUT R64, R55, 0x3, RZ, 0xc0, !PT ;  /* 0x0000000337407812 */ /* 0x000fe200078ec0ff */
[----:B------:R-:W-:Y:S01]  /*1a60*/  IMAD.SHL.U32 R70, R142, 0x20, RZ ;  /* 0x000000208e467824 */ /* 0x000fe200078e00ff */
[----:B------:R-:W-:Y:S01]  /*1a70*/  SHF.L.U64.HI R73, R144, 0x5, R145 ;  /* 0x0000000590497819 */ /* 0x000fe20000010291 */
[----:B------:R-:W-:Y:S01]  /*1a80*/  IMAD R157, R4, 0x2, R47 ;  /* 0x00000002049d7824 */ /* 0x000fe200078e022f */
[----:B------:R-:W-:Y:S02]  /*1a90*/  SHF.L.U64.HI R71, R142, 0x5, R143 ;  /* 0x000000058e477819 */ /* 0x000fe4000001028f */
[----:B------:R-:W-:-:S02]  /*1aa0*/  LOP3.LUT R117, R118, 0x20, RZ, 0xfc, !PT ;  /* 0x0000002076757812 */ /* 0x000fc400078efcff */
[----:B------:R-:W-:Y:S01]  /*1ab0*/  LOP3.LUT R116, R118, 0x40, RZ, 0xfc, !PT ;  /* 0x0000004076747812 */ /* 0x000fe200078efcff */
[----:B--2---:R-:W-:-:S04]  /*1ac0*/  @P0 IMAD.WIDE.U32 R28, R24, R156, RZ ;  /* 0x0000009c181c0225 */ /* 0x004fc800078e00ff */
[----:B------:R-:W-:Y:S02]  /*1ad0*/  @P0 IMAD R6, R25, R156, RZ ;  /* 0x0000009c19060224 */ /* 0x000fe400078e02ff */
[-C--:B---3--:R-:W-:Y:S02]  /*1ae0*/  @!P0 IMAD R5, R23, R152.reuse, RZ ;  /* 0x0000009817058224 */ /* 0x088fe400078e02ff */
[----:B------:R-:W-:-:S04]  /*1af0*/  @!P0 IMAD.WIDE.U32 R22, R22, R152, RZ ;  /* 0x0000009816168225 */ /* 0x000fc800078e00ff */
[----:B------:R-:W-:Y:S02]  /*1b00*/  @!P0 IMAD.MOV.U32 R7, RZ, RZ, R22 ;  /* 0x000000ffff078224 */ /* 0x000fe400078e0016 */
[----:B------:R-:W-:Y:S02]  /*1b10*/  @P0 IMAD.MOV.U32 R7, RZ, RZ, R28 ;  /* 0x000000ffff070224 */ /* 0x000fe400078e001c */
[----:B------:R-:W-:Y:S02]  /*1b20*/  @!P0 IMAD.IADD R5, R23, 0x1, R5 ;  /* 0x0000000117058824 */ /* 0x000fe400078e0205 */
[----:B------:R-:W-:Y:S01]  /*1b30*/  IMAD.WIDE.U32 R22, R0, R14, R18 ;  /* 0x0000000e00167225 */ /* 0x000fe200078e0012 */
[----:B------:R-:W-:Y:S02]  /*1b40*/  LOP3.LUT R14, R66, 0xc0, RZ, 0xc0, !PT ;  /* 0x000000c0420e7812 */ /* 0x000fe400078ec0ff */
[----:B------:R-:W-:Y:S01]  /*1b50*/  IADD3 R28, P1, PT, R118, R7, RZ ;  /* 0x00000007761c7210 */ /* 0x000fe20007f3e0ff */
[----:B------:R-:W-:Y:S01]  /*1b60*/  @P0 IMAD.IADD R5, R29, 0x1, R6 ;  /* 0x000000011d050824 */ /* 0x000fe200078e0206 */
[----:B------:R-:W-:Y:S01]  /*1b70*/  LOP3.LUT R7, R15, 0x3e00, RZ, 0xc0, !PT ;  /* 0x00003e000f077812 */ /* 0x000fe200078ec0ff */
[----:B------:R-:W-:Y:S01]  /*1b80*/  IMAD.SHL.U32 R6, R55, 0x4, RZ ;  /* 0x0000000437067824 */ /* 0x000fe200078e00ff */
[----:B------:R-:W-:-:S02]  /*1b90*/  LOP3.LUT R15, R15, 0x100, RZ, 0xc0, !PT ;  /* 0x000001000f0f7812 */ /* 0x000fc400078ec0ff */
[C---:B------:R-:W-:Y:S01]  /*1ba0*/  LOP3.LUT R19, R14.reuse, 0x8, R55, 0xf8, !PT ;  /* 0x000000080e137812 */ /* 0x040fe200078ef837 */
[----:B------:R-:W-:Y:S01]  /*1bb0*/  IMAD.X R29, RZ, RZ, R5, P1 ;  /* 0x000000ffff1d7224 */ /* 0x000fe200008e0605 */
[----:B------:R-:W-:Y:S02]  /*1bc0*/  LOP3.LUT R65, R14, 0x8, R65, 0xf8, !PT ;  /* 0x000000080e417812 */ /* 0x000fe400078ef841 */
[----:B------:R-:W-:Y:S02]  /*1bd0*/  LOP3.LUT R15, R15, 0x20, R66, 0xf8, !PT ;  /* 0x000000200f0f7812 */ /* 0x000fe400078ef842 */
[----:B------:R-:W-:Y:S02]  /*1be0*/  LOP3.LUT R48, R19, 0x18, R6, 0x78, !PT ;  /* 0x0000001813307812 */ /* 0x000fe400078e7806 */
[----:B------:R-:W-:Y:S01]  /*1bf0*/  IADD3 R14, P1, PT, R118, R10, RZ ;  /* 0x0000000a760e7210 */ /* 0x000fe20007f3e0ff */
[----:B------:R-:W-:Y:S01]  /*1c00*/  IMAD R5, R27, R151, RZ ;  /* 0x000000971b057224 */ /* 0x000fe200078e02ff */
[----:B------:R-:W-:Y:S01]  /*1c10*/  LOP3.LUT R48, R15, R48, RZ, 0xfc, !PT ;  /* 0x000000300f307212 */ /* 0x000fe200078efcff */
[----:B------:R-:W-:-:S04]  /*1c20*/  IMAD.WIDE.U32 R26, R151, R26, R28 ;  /* 0x0000001a971a7225 */ /* 0x000fc800078e001c */
[----:B------:R-:W-:Y:S02]  /*1c30*/  IMAD.X R15, RZ, RZ, R3, P1 ;  /* 0x000000ffff0f7224 */ /* 0x000fe400008e0603 */
[----:B------:R-:W-:Y:S02]  /*1c40*/  IMAD.IADD R23, R23, 0x1, R11 ;  /* 0x0000000117177824 */ /* 0x000fe400078e020b */
[----:B------:R-:W-:Y:S02]  /*1c50*/  IMAD R3, R21, R24, RZ ;  /* 0x0000001815037224 */ /* 0x000fe400078e02ff */
[----:B------:R-:W-:Y:S02]  /*1c60*/  IMAD.IADD R11, R27, 0x1, R5 ;  /* 0x000000011b0b7824 */ /* 0x000fe400078e0205 */
[----:B------:R-:W-:Y:S02]  /*1c70*/  IMAD.MOV.U32 R10, RZ, RZ, R26 ;  /* 0x000000ffff0a7224 */ /* 0x000fe400078e001a */
[----:B------:R-:W-:-:S02]  /*1c80*/  IMAD R3, R20, R25, R3 ;  /* 0x0000001914037224 */ /* 0x000fc400078e0203 */
[----:B------:R-:W-:Y:S01]  /*1c90*/  IMAD.WIDE.U32 R20, R20, R24, R10 ;  /* 0x0000001814147225 */ /* 0x000fe200078e000a */
[----:B------:R-:W-:-:S03]  /*1ca0*/  SHF.R.S32.HI R10, RZ, 0x1f, R77 ;  /* 0x0000001fff0a7819 */ /* 0x000fc6000001144d */
[----:B------:R-:W-:Y:S01]  /*1cb0*/  IMAD.WIDE.U32 R22, R108, R144, R22 ;  /* 0x000000906c167225 */ /* 0x000fe200078e0016 */
[----:B------:R-:W-:-:S03]  /*1cc0*/  LEA.HI R10, R10, R77, RZ, 0x7 ;  /* 0x0000004d0a0a7211 */ /* 0x000fc600078f38ff */
[----:B------:R-:W-:Y:S01]  /*1cd0*/  IMAD.IADD R149, R23, 0x1, R149 ;  /* 0x0000000117957824 */ /* 0x000fe200078e0295 */
[C---:B----4-:R-:W-:Y:S02]  /*1ce0*/  LEA R148, P0, R22.reuse, R12, 0x1 ;  /* 0x0000000c16947211 */ /* 0x050fe400078008ff */
[----:B------:R-:W-:Y:S02]  /*1cf0*/  SHF.R.S32.HI R69, RZ, 0x7, R10 ;  /* 0x00000007ff457819 */ /* 0x000fe4000001140a */
[----:B------:R-:W-:Y:S02]  /*1d00*/  LEA.HI.X R149, R22, R13, R149, 0x1, P0 ;  /* 0x0000000d16957211 */ /* 0x000fe400000f0c95 */
[----:B------:R-:W-:Y:S01]  /*1d10*/  ISETP.GE.AND P0, PT, R69, R54, PT ;  /* 0x000000364500720c */ /* 0x000fe20003f06270 */
[----:B------:R-:W-:Y:S01]  /*1d20*/  IMAD.WIDE.U32 R14, R108, R142, R14 ;  /* 0x0000008e6c0e7225 */ /* 0x000fe200078e000e */
[--C-:B------:R-:W-:Y:S02]  /*1d30*/  LOP3.LUT R7, R7, 0x20, R66.reuse, 0xf8, !PT ;  /* 0x0000002007077812 */ /* 0x100fe400078ef842 */
[----:B------:R-:W-:Y:S01]  /*1d40*/  LEA R106, P2, R20, R8, 0x1 ;  /* 0x00000008146a7211 */ /* 0x000fe200078408ff */
[----:B------:R-:W-:Y:S01]  /*1d50*/  IMAD.IADD R3, R21, 0x1, R3 ;  /* 0x0000000115037824 */ /* 0x000fe200078e0203 */
[----:B------:R-:W-:-:S02]  /*1d60*/  LOP3.LUT R50, R7, 0x100, R66, 0xf8, !PT ;  /* 0x0000010007327812 */ /* 0x000fc400078ef842 */
[----:B------:R-:W-:Y:S02]  /*1d70*/  LOP3.LUT R7, R65, 0x18, R6, 0x78, !PT ;  /* 0x0000001841077812 */ /* 0x000fe400078e7806 */
[----:B------:R-:W-:Y:S02]  /*1d80*/  IADD3 R147, PT, PT, R15, R147, RZ ;  /* 0x000000930f937210 */ /* 0x000fe40007ffe0ff */
[----:B------:R-:W-:Y:S01]  /*1d90*/  LEA R146, P1, R14, R16, 0x1 ;  /* 0x000000100e927211 */ /* 0x000fe200078208ff */
[----:B------:R-:W-:Y:S01]  /*1da0*/  IMAD.SHL.U32 R74, R24, 0x20, RZ ;  /* 0x00000020184a7824 */ /* 0x000fe200078e00ff */
[----:B------:R-:W-:Y:S02]  /*1db0*/  LOP3.LUT R50, R50, R7, RZ, 0xfc, !PT ;  /* 0x0000000732327212 */ /* 0x000fe400078efcff */
[----:B------:R-:W-:Y:S02]  /*1dc0*/  SHF.L.U64.HI R75, R24, 0x5, R25 ;  /* 0x00000005184b7819 */ /* 0x000fe40000010219 */
[----:B------:R-:W-:-:S02]  /*1dd0*/  LEA.HI.X R147, R14, R17, R147, 0x1, P1 ;  /* 0x000000110e937211 */ /* 0x000fc400008f0c93 */
[----:B------:R-:W-:Y:S02]  /*1de0*/  LEA.HI.X R107, R20, R9, R3, 0x1, P2 ;  /* 0x00000009146b7211 */ /* 0x000fe400010f0c03 */
[----:B------:R-:W-:Y:S02]  /*1df0*/  LOP3.LUT R103, R6, 0xc, RZ, 0xc0, !PT ;  /* 0x0000000c06677812 */ /* 0x000fe400078ec0ff */
[----:B------:R-:W-:Y:S01]  /*1e00*/  LEA.HI R105, R105, R105, RZ, 0x1 ;  /* 0x0000006969697211 */ /* 0x000fe200078f08ff */
[----:B------:R-:W-:Y:S06]  /*1e10*/  @P0 BRA `(.L_x_757) ;  /* 0x0000008800300947 */ /* 0x000fec0003800000 */
[----:B------:R-:W2:Y:S04]  /*1e20*/  LD.E.64 R12, desc[UR4][R120.64+0x120] ;  /* 0x00012004780c7980 */ /* 0x000ea8000c101b00 */
[----:B------:R-:W3:Y:S04]  /*1e30*/  LD.E.64 R8, desc[UR4][R120.64+0x118] ;  /* 0x0001180478087980 */ /* 0x000ee8000c101b00 */
[----:B------:R-:W4:Y:S04]  /*1e40*/  LD.E.64 R110, desc[UR4][R120.64+0x130] ;  /* 0x00013004786e7980 */ /* 0x000f28000c101b00 */
[----:B------:R-:W5:Y:S04]  /*1e50*/  LD.E.64 R112, desc[UR4][R120.64+0x128] ;  /* 0x0001280478707980 */ /* 0x000f68000c101b00 */
[----:B------:R-:W4:Y:S04]  /*1e60*/  LD.E.64 R20, desc[UR4][R120.64+0x140] ;  /* 0x0001400478147980 */ /* 0x000f28000c101b00 */
[----:B------:R-:W4:Y:S04]  /*1e70*/  LD.E.64 R22, desc[UR4][R120.64+0x138] ;  /* 0x0001380478167980 */ /* 0x000f28000c101b00 */
[----:B------:R-:W4:Y:S04]  /*1e80*/  LD.E.64 R18, desc[UR4][R120.64+0x110] ;  /* 0x0001100478127980 */ /* 0x000f28000c101b00 */
[----:B------:R-:W4:Y:S04]  /*1e90*/  LD.E.64 R16, desc[UR4][R120.64+0x108] ;  /* 0x0001080478107980 */ /* 0x000f28000c101b00 */
[----:B------:R-:W4:Y:S04]  /*1ea0*/  LD.E.64 R6, desc[UR4][R120.64+0x150] ;  /* 0x0001500478067980 */ /* 0x000f28000c101b00 */
[----:B------:R-:W4:Y:S01]  /*1eb0*/  LD.E.64 R4, desc[UR4][R120.64+0x148] ;  /* 0x0001480478047980 */ /* 0x000f22000c101b00 */
[----:B------:R-:W-:Y:S01]  /*1ec0*/  MOV R119, RZ ;  /* 0x000000ff00777202 */ /* 0x000fe20000000f00 */
[----:B------:R-:W-:Y:S01]  /*1ed0*/  IMAD.IADD R82, R153, 0x1, R82 ;  /* 0x0000000199527824 */ /* 0x000fe200078e0252 */
[----:B------:R-:W-:Y:S01]  /*1ee0*/  SHF.R.S32.HI R105, RZ, 0x1, R105 ;  /* 0x00000001ff697819 */ /* 0x000fe20000011469 */
[C---:B------:R-:W-:Y:S01]  /*1ef0*/  VIADD R68, R108.reuse, 0x20 ;  /* 0x000000206c447836 */ /* 0x040fe20000000000 */
[----:B------:R-:W-:Y:S01]  /*1f00*/  VIMNMX R69, PT, PT, RZ, R69, !PT ;  /* 0x00000045ff457248 */ /* 0x000fe20007fe0100 */
[----:B------:R-:W-:Y:S01]  /*1f10*/  VIADD R100, R108, 0x60 ;  /* 0x000000606c647836 */ /* 0x000fe20000000000 */
[C---:B------:R-:W-:Y:S01]  /*1f20*/  SHF.L.U32 R98, R105.reuse, 0x6, RZ ;  /* 0x0000000669627819 */ /* 0x040fe200000006ff */
[----:B------:R-:W-:Y:S01]  /*1f30*/  IMAD R82, R82, R105, RZ ;  /* 0x0000006952527224 */ /* 0x000fe200078e02ff */
[----:B------:R-:W-:Y:S01]  /*1f40*/  IADD3 R102, PT, PT, R108, 0x40, RZ ;  /* 0x000000406c667810 */ /* 0x000fe20007ffe0ff */
[C---:B------:R-:W-:Y:S01]  /*1f50*/  IMAD.SHL.U32 R101, R105.reuse, 0x20, RZ ;  /* 0x0000002069657824 */ /* 0x040fe200078e00ff */
[----:B------:R-:W-:Y:S01]  /*1f60*/  MOV R96, R153 ;  /* 0x0000009900607202 */ /* 0x000fe20000000f00 */
[----:B------:R-:W-:Y:S01]  /*1f70*/  IMAD R99, R105, 0x60, RZ ;  /* 0x0000006069637824 */ /* 0x000fe200078e02ff */
[----:B------:R-:W-:Y:S01]  /*1f80*/  MOV R84, R146 ;  /* 0x0000009200547202 */ /* 0x000fe20000000f00 */
[C---:B------:R-:W-:Y:S01]  /*1f90*/  IMAD R97, R54.reuse, -0x80, R77 ;  /* 0xffffff8036617824 */ /* 0x040fe200078e024d */
[----:B------:R-:W-:Y:S01]  /*1fa0*/  MOV R86, R148 ;  /* 0x0000009400567202 */ /* 0x000fe20000000f00 */
[----:B------:R-:W-:Y:S01]  /*1fb0*/  IMAD R95, R54, -0x80, R67 ;  /* 0xffffff80365f7824 */ /* 0x000fe200078e0243 */
[----:B------:R-:W-:Y:S01]  /*1fc0*/  MOV R87, R149 ;  /* 0x0000009500577202 */ /* 0x000fe20000000f00 */
[----:B------:R-:W-:Y:S01]  /*1fd0*/  IMAD.MOV.U32 R94, RZ, RZ, R54 ;  /* 0x000000ffff5e7224 */ /* 0x000fe200078e0036 */
[----:B------:R-:W-:Y:S01]  /*1fe0*/  SHF.R.S32.HI R90, RZ, 0x1f, R101 ;  /* 0x0000001fff5a7819 */ /* 0x000fe20000011465 */
[----:B------:R-:W-:Y:S01]  /*1ff0*/  IMAD.MOV.U32 R85, RZ, RZ, R147 ;  /* 0x000000ffff557224 */ /* 0x000fe200078e0093 */
[----:B------:R-:W-:-:S02]  /*2000*/  SHF.R.S32.HI R88, RZ, 0x1f, R98 ;  /* 0x0000001fff587819 */ /* 0x000fc40000011462 */
[----:B------:R-:W-:Y:S01]  /*2010*/  SHF.R.S32.HI R76, RZ, 0x1f, R99 ;  /* 0x0000001fff4c7819 */ /* 0x000fe20000011463 */
[----:B--2---:R-:W-:Y:S02]  /*2020*/  IMAD R3, R13, R152, RZ ;  /* 0x000000980d037224 */ /* 0x004fe400078e02ff */
[----:B------:R-:W-:-:S04]  /*2030*/  IMAD.WIDE.U32 R12, R152, R12, R118 ;  /* 0x0000000c980c7225 */ /* 0x000fc800078e0076 */
[----:B------:R-:W-:Y:S02]  /*2040*/  IMAD.IADD R13, R13, 0x1, R3 ;  /* 0x000000010d0d7824 */ /* 0x000fe400078e0203 */
[----:B---3--:R-:W-:-:S04]  /*2050*/  IMAD.WIDE.U32 R10, R152, R8, R118 ;  /* 0x00000008980a7225 */ /* 0x008fc800078e0076 */
[----:B------:R-:W-:Y:S01]  /*2060*/  IMAD R3, R9, R152, RZ ;  /* 0x0000009809037224 */ /* 0x000fe200078e02ff */
[C---:B-----5:R-:W-:Y:S01]  /*2070*/  SHF.L.U64.HI R89, R112.reuse, 0x5, R113 ;  /* 0x0000000570597819 */ /* 0x060fe20000010271 */
[----:B----4-:R-:W-:Y:S01]  /*2080*/  IMAD R8, R111, R153, RZ ;  /* 0x000000996f087224 */ /* 0x010fe200078e02ff */
[----:B------:R-:W-:Y:S01]  /*2090*/  SHF.L.U32 R91, R112, 0x5, RZ ;  /* 0x00000005705b7819 */ /* 0x000fe200000006ff */
[----:B------:R-:W-:Y:S01]  /*20a0*/  IMAD.WIDE.U32 R12, R153, R110, R12 ;  /* 0x0000006e990c7225 */ /* 0x000fe200078e000c */
[----:B------:R-:W-:-:S03]  /*20b0*/  IADD3 R11, PT, PT, R11, R3, RZ ;  /* 0x000000030b0b7210 */ /* 0x000fc60007ffe0ff */
[----:B------:R-:W-:Y:S02]  /*20c0*/  IMAD R3, R113, R153, RZ ;  /* 0x0000009971037224 */ /* 0x000fe400078e02ff */
[----:B------:R-:W-:-:S04]  /*20d0*/  IMAD.WIDE.U32 R10, R153, R112, R10 ;  /* 0x00000070990a7225 */ /* 0x000fc800078e000a */
[----:B------:R-:W-:Y:S01]  /*20e0*/  IMAD R9, R21, R0, RZ ;  /* 0x0000000015097224 */ /* 0x000fe200078e02ff */
[----:B------:R-:W-:Y:S01]  /*20f0*/  IADD3 R11, PT, PT, R11, R3, RZ ;  /* 0x000000030b0b7210 */ /* 0x000fe20007ffe0ff */
[----:B------:R-:W-:Y:S02]  /*2100*/  IMAD.IADD R13, R13, 0x1, R8 ;  /* 0x000000010d0d7824 */ /* 0x000fe400078e0208 */
[----:B------:R-:W-:Y:S02]  /*2110*/  IMAD R3, R20, R2, R9 ;  /* 0x0000000214037224 */ /* 0x000fe400078e0209 */
[----:B------:R-:W-:-:S04]  /*2120*/  IMAD.WIDE.U32 R20, R0, R20, R12 ;  /* 0x0000001400147225 */ /* 0x000fc800078e000c */
[----:B------:R-:W-:Y:S02]  /*2130*/  IMAD R9, R23, R0, RZ ;  /* 0x0000000017097224 */ /* 0x000fe400078e02ff */
[----:B------:R-:W-:Y:S02]  /*2140*/  IMAD R13, R108, R105, RZ ;  /* 0x000000696c0d7224 */ /* 0x000fe400078e02ff */
[----:B------:R-:W-:Y:S01]  /*2150*/  IMAD R2, R22, R2, R9 ;  /* 0x0000000216027224 */ /* 0x000fe200078e0209 */
[----:B------:R-:W-:Y:S01]  /*2160*/  SHF.R.S32.HI R9, RZ, 0x1f, R77 ;  /* 0x0000001fff097819 */ /* 0x000fe2000001144d */
[----:B------:R-:W-:Y:S01]  /*2170*/  IMAD.WIDE.U32 R22, R0, R22, R10 ;  /* 0x0000001600167225 */ /* 0x000fe200078e000a */
[----:B------:R-:W-:Y:S02]  /*2180*/  IADD3 R15, PT, PT, R103, R13, RZ ;  /* 0x0000000d670f7210 */ /* 0x000fe40007ffe0ff */
[----:B------:R-:W-:Y:S01]  /*2190*/  IADD3 R11, P0, PT, -R77, R108, RZ ;  /* 0x0000006c4d0b7210 */ /* 0x000fe20007f1e1ff */
[----:B------:R-:W-:Y:S01]  /*21a0*/  IMAD R13, R64, 0x8, R13 ;  /* 0x00000008400d7824 */ /* 0x000fe200078e020d */
[----:B------:R-:W-:Y:S01]  /*21b0*/  SHF.R.S32.HI R0, RZ, 0x1f, R82 ;  /* 0x0000001fff007819 */ /* 0x000fe20000011452 */
[----:B------:R-:W-:Y:S01]  /*21c0*/  IMAD.IADD R21, R21, 0x1, R3 ;  /* 0x0000000115157824 */ /* 0x000fe200078e0203 */
[----:B------:R-:W-:-:S02]  /*21d0*/  IADD3 R12, P1, PT, R82, R15, RZ ;  /* 0x0000000f520c7210 */ /* 0x000fc40007f3e0ff */
[----:B------:R-:W-:Y:S02]  /*21e0*/  IADD3.X R9, PT, PT, RZ, ~R9, RZ, P0, !PT ;  /* 0x80000009ff097210 */ /* 0x000fe400007fe4ff */
[----:B------:R-:W-:Y:S02]  /*21f0*/  IADD3 R82, P0, PT, R82, R13, RZ ;  /* 0x0000000d52527210 */ /* 0x000fe40007f1e0ff */
[----:B------:R-:W-:Y:S01]  /*2200*/  LEA.HI.X.SX32 R3, R15, R0, 0x1, P1 ;  /* 0x000000000f037211 */ /* 0x000fe200008f0eff */
[----:B------:R-:W-:Y:S01]  /*2210*/  IMAD R79, R9, R110, RZ ;  /* 0x0000006e094f7224 */ /* 0x000fe200078e02ff */
[----:B------:R-:W-:Y:S02]  /*2220*/  IADD3 R23, PT, PT, R23, R2, RZ ;  /* 0x0000000217177210 */ /* 0x000fe40007ffe0ff */
[----:B------:R-:W-:Y:S01]  /*2230*/  LEA.HI.X.SX32 R83, R13, R0, 0x1, P0 ;  /* 0x000000000d537211 */ /* 0x000fe200000f0eff */
[----:B------:R-:W-:Y:S02]  /*2240*/  IMAD R0, R9, R112, RZ ;  /* 0x0000007009007224 */ /* 0x000fe400078e02ff */
[-C--:B------:R-:W-:Y:S01]  /*2250*/  IMAD R79, R111, R11.reuse, R79 ;  /* 0x0000000b6f4f7224 */ /* 0x080fe200078e024f */
[----:B------:R-:W-:Y:S01]  /*2260*/  SHF.L.U64.HI R83, R82, 0x1, R83 ;  /* 0x0000000152537819 */ /* 0x000fe20000010253 */
[----:B------:R-:W-:-:S04]  /*2270*/  IMAD.WIDE.U32 R8, R110, R11, R20 ;  /* 0x0000000b6e087225 */ /* 0x000fc800078e0014 */
[----:B------:R-:W-:Y:S01]  /*2280*/  IMAD R0, R113, R11, R0 ;  /* 0x0000000b71007224 */ /* 0x000fe200078e0200 */
[----:B------:R-:W-:Y:S01]  /*2290*/  IADD3 R79, PT, PT, R9, R79, RZ ;  /* 0x0000004f094f7210 */ /* 0x000fe20007ffe0ff */
[----:B------:R-:W-:Y:S01]  /*22a0*/  IMAD.WIDE.U32 R14, R112, R11, R22 ;  /* 0x0000000b700e7225 */ /* 0x000fe200078e0016 */
[----:B------:R-:W-:-:S03]  /*22b0*/  LEA R78, P1, R8, R18, 0x1 ;  /* 0x00000012084e7211 */ /* 0x000fc600078208ff */
[----:B------:R-:W-:Y:S01]  /*22c0*/  IMAD.SHL.U32 R82, R82, 0x2, RZ ;  /* 0x0000000252527824 */ /* 0x000fe200078e00ff */
[----:B------:R-:W-:Y:S01]  /*22d0*/  LEA R10, P0, R14, R16, 0x1 ;  /* 0x000000100e0a7211 */ /* 0x000fe200078008ff */
[----:B------:R-:W-:Y:S01]  /*22e0*/  IMAD.IADD R11, R15, 0x1, R0 ;  /* 0x000000010f0b7824 */ /* 0x000fe200078e0200 */
[C---:B------:R-:W-:Y:S02]  /*22f0*/  SHF.L.U64.HI R0, R12.reuse, 0x1, R3 ;  /* 0x000000010c007819 */ /* 0x040fe40000010203 */
[----:B------:R-:W-:Y:S02]  /*2300*/  SHF.L.U32 R12, R12, 0x1, RZ ;  /* 0x000000010c0c7819 */ /* 0x000fe400000006ff */
[----:B------:R-:W-:Y:S02]  /*2310*/  LEA.HI.X R79, R8, R19, R79, 0x1, P1 ;  /* 0x00000013084f7211 */ /* 0x000fe400008f0c4f */
[----:B------:R-:W-:Y:S02]  /*2320*/  IADD3 R80, P3, PT, R6, R82, RZ ;  /* 0x0000005206507210 */ /* 0x000fe40007f7e0ff */
[----:B------:R-:W-:-:S02]  /*2330*/  LEA.HI.X R11, R14, R17, R11, 0x1, P0 ;  /* 0x000000110e0b7211 */ /* 0x000fc400000f0c0b */
[----:B------:R-:W-:Y:S01]  /*2340*/  IADD3 R52, P1, PT, R6, R12, RZ ;  /* 0x0000000c06347210 */ /* 0x000fe20007f3e0ff */
[C-C-:B------:R-:W-:Y:S01]  /*2350*/  IMAD.X R81, R7.reuse, 0x1, R83.reuse, P3 ;  /* 0x0000000107517824 */ /* 0x140fe200018e0653 */
[C---:B------:R-:W-:Y:S02]  /*2360*/  IADD3 R82, P2, PT, R4.reuse, R82, RZ ;  /* 0x0000005204527210 */ /* 0x040fe40007f5e0ff */
[----:B------:R-:W-:Y:S02]  /*2370*/  IADD3 R12, P0, PT, R4, R12, RZ ;  /* 0x0000000c040c7210 */ /* 0x000fe40007f1e0ff */
[-C--:B------:R-:W-:Y:S01]  /*2380*/  IADD3.X R53, PT, PT, R7, R0.reuse, RZ, P1, !PT ;  /* 0x0000000007357210 */ /* 0x080fe20000ffe4ff */
[C---:B------:R-:W-:Y:S01]  /*2390*/  IMAD.X R83, R5.reuse, 0x1, R83, P2 ;  /* 0x0000000105537824 */ /* 0x040fe200010e0653 */
[----:B------:R-:W-:-:S09]  /*23a0*/  IADD3.X R13, PT, PT, R5, R0, RZ, P0, !PT ;  /* 0x00000000050d7210 */ /* 0x000fd200007fe4ff */
.L_x_826:
[----:B------:R-:W-:Y:S01]  /*23b0*/  VIADD R95, R95, 0x80 ;  /* 0x000000805f5f7836 */ /* 0x000fe20000000000 */
[----:B------:R-:W-:Y:S01]  /*23c0*/  BSSY.RECONVERGENT B0, `(.L_x_758) ;  /* 0x0000011000007945 */ /* 0x000fe20003800200 */
[----:B------:R-:W-:Y:S03]  /*23d0*/  VIADD R97, R97, 0x80 ;  /* 0x0000008061617836 */ /* 0x000fe60000000000 */
[-C--:B------:R-:W-:Y:S02]  /*23e0*/  ISETP.GE.AND P0, PT, R108, R95.reuse, PT ;  /* 0x0000005f6c00720c */ /* 0x080fe40003f06270 */
[----:B------:R-:W-:Y:S02]  /*23f0*/  ISETP.GE.AND P5, PT, R68, R95, PT ;  /* 0x0000005f4400720c */ /* 0x000fe40003fa6270 */
[----:B------:R-:W-:Y:S02]  /*2400*/  ISETP.GE.AND P0, PT, R108, R97, !P0 ;  /* 0x000000616c00720c */ /* 0x000fe40004706270 */
[----:B------:R-:W-:Y:S02]  /*2410*/  ISETP.GE.AND P4, PT, R102, R95, PT ;  /* 0x0000005f6600720c */ /* 0x000fe40003f86270 */
[----:B------:R-:W-:Y:S09]  /*2420*/  ISETP.GE.AND P5, PT, R68, R97, !P5 ;  /* 0x000000614400720c */ /* 0x000ff20006fa6270 */
[----:B-----5:R-:W-:Y:S05]  /*2430*/  @!P0 BRA `(.L_x_759) ;  /* 0x0000000000248947 */ /* 0x020fea0003800000 */
[-C--:B------:R-:W-:Y:S02]  /*2440*/  ISETP.GE.AND P1, PT, R118, R155.reuse, PT ;  /* 0x0000009b7600720c */ /* 0x080fe40003f26270 */
[-C--:B------:R-:W-:Y:S11]  /*2450*/  ISETP.GE.AND P2, PT, R117, R155.reuse, PT ;  /* 0x0000009b7500720c */ /* 0x080ff60003f46270 */
[----:B------:R-:W2:Y:S04]  /*2460*/  @!P1 LD.E.128 R20, desc[UR4][R78.64] ;  /* 0x000000044e149980 */ /* 0x000ea8000c101d00 */
[----:B--2---:R1:W-:Y:S01]  /*2470*/  @!P1 ST.E.128 desc[UR4][R86.64], R20 ;  /* 0x0000001456009985 */ /* 0x0043e2000c101d04 */
[----:B------:R-:W-:Y:S03]  /*2480*/  ISETP.GE.AND P1, PT, R116, R155, PT ;  /* 0x0000009b7400720c */ /* 0x000fe60003f26270 */
[----:B------:R-:W2:Y:S04]  /*2490*/  @!P2 LD.E.128 R16, desc[UR4][R78.64+0x40] ;  /* 0x000040044e10a980 */ /* 0x000ea8000c101d00 */
[----:B--2---:R1:W-:Y:S06]  /*24a0*/  @!P2 ST.E.128 desc[UR4][R86.64+0x40], R16 ;  /* 0x000040105600a985 */ /* 0x0043ec000c101d04 */
[----:B------:R-:W2:Y:S04]  /*24b0*/  @!P1 LD.E.128 R4, desc[UR4][R78.64+0x80] ;  /* 0x000080044e049980 */ /* 0x000ea8000c101d00 */
[----:B--2---:R1:W-:Y:S02]  /*24c0*/  @!P1 ST.E.128 desc[UR4][R86.64+0x80], R4 ;  /* 0x0000800456009985 */ /* 0x0043e4000c101d04 */
.L_x_759:
[----:B------:R-:W-:Y:S05]  /*24d0*/  BSYNC.RECONVERGENT B0 ;  /* 0x0000000000007941 */ /* 0x000fea0003800200 */
.L_x_758:
[----:B------:R-:W-:Y:S04]  /*24e0*/  BSSY.RECONVERGENT B0, `(.L_x_760) ;  /* 0x000000f000007945 */ /* 0x000fe80003800200 */
[----:B------:R-:W-:Y:S05]  /*24f0*/  @!P5 BRA `(.L_x_761) ;  /* 0x000000000034d947 */ /* 0x000fea0003800000 */
[----:B------:R-:W-:Y:S02]  /*2500*/  ISETP.GE.AND P2, PT, R118, R155, PT ;  /* 0x0000009b7600720c */ /* 0x000fe40003f46270 */
[----:B------:R-:W-:Y:S02]  /*2510*/  LEA R8, P1, R110, R78, 0x6 ;  /* 0x0000004e6e087211 */ /* 0x000fe400078230ff */
[----:B------:R-:W-:Y:S02]  /*2520*/  LEA R2, P3, R72, R86, 0x1 ;  /* 0x0000005648027211 */ /* 0x000fe400078608ff */
[----:B------:R-:W-:Y:S02]  /*2530*/  LEA.HI.X R9, R110, R79, R111, 0x6, P1 ;  /* 0x0000004f6e097211 */ /* 0x000fe400008f346f */
[----:B------:R-:W-:Y:S02]  /*2540*/  ISETP.GE.AND P1, PT, R117, R155, PT ;  /* 0x0000009b7500720c */ /* 0x000fe40003f26270 */
[----:B------:R-:W-:Y:S03]  /*2550*/  LEA.HI.X R3, R72, R87, R73, 0x1, P3 ;  /* 0x0000005748037211 */ /* 0x000fe600018f0c49 */
[----:B-1----:R-:W2:Y:S04]  /*2560*/  @!P2 LD.E.128 R20, desc[UR4][R8.64] ;  /* 0x000000040814a980 */ /* 0x002ea8000c101d00 */
[----:B--2---:R2:W-:Y:S01]  /*2570*/  @!P2 ST.E.128 desc[UR4][R2.64], R20 ;  /* 0x000000140200a985 */ /* 0x0045e2000c101d04 */
[----:B------:R-:W-:Y:S03]  /*2580*/  ISETP.GE.AND P2, PT, R116, R155, PT ;  /* 0x0000009b7400720c */ /* 0x000fe60003f46270 */
[----:B------:R-:W3:Y:S04]  /*2590*/  @!P1 LD.E.128 R16, desc[UR4][R8.64+0x40] ;  /* 0x0000400408109980 */ /* 0x000ee8000c101d00 */
[----:B---3--:R2:W-:Y:S06]  /*25a0*/  @!P1 ST.E.128 desc[UR4][R2.64+0x40], R16 ;  /* 0x0000401002009985 */ /* 0x0085ec000c101d04 */
[----:B------:R-:W3:Y:S04]  /*25b0*/  @!P2 LD.E.128 R4, desc[UR4][R8.64+0x80] ;  /* 0x000080040804a980 */ /* 0x000ee8000c101d00 */
[----:B---3--:R2:W-:Y:S02]  /*25c0*/  @!P2 ST.E.128 desc[UR4][R2.64+0x80], R4 ;  /* 0x000080040200a985 */ /* 0x0085e4000c101d04 */
.L_x_761:
[----:B------:R-:W-:Y:S05]  /*25d0*/  BSYNC.RECONVERGENT B0 ;  /* 0x0000000000007941 */ /* 0x000fea0003800200 */
.L_x_760:
[----:B------:R-:W-:Y:S01]  /*25e0*/  ISETP.GE.AND P4, PT, R102, R97, !P4 ;  /* 0x000000616600720c */ /* 0x000fe20006786270 */
[----:B------:R-:W-:Y:S01]  /*25f0*/  BSSY.RECONVERGENT B0, `(.L_x_762) ;  /* 0x0000011000007945 */ /* 0x000fe20003800200 */
[C---:B------:R-:W-:Y:S04]  /*2600*/  ISETP.GE.AND P3, PT, R100.reuse, R95, PT ;  /* 0x0000005f6400720c */ /* 0x040fe80003f66270 */
[----:B------:R-:W-:Y:S07]  /*2610*/  ISETP.GE.AND P3, PT, R100, R97, !P3 ;  /* 0x000000616400720c */ /* 0x000fee0005f66270 */
[----:B------:R-:W-:Y:S05]  /*2620*/  @!P4 BRA `(.L_x_763) ;  /* 0x000000000034c947 */ /* 0x000fea0003800000 */
[----:B------:R-:W-:Y:S02]  /*2630*/  ISETP.GE.AND P2, PT, R118, R155, PT ;  /* 0x0000009b7600720c */ /* 0x000fe40003f46270 */
[----:B------:R-:W-:Y:S02]  /*2640*/  LEA R8, P1, R110, R78, 0x7 ;  /* 0x0000004e6e087211 */ /* 0x000fe400078238ff */
[----:B--2---:R-:W-:Y:S02]  /*2650*/  LEA R2, P6, R144, R86, 0x7 ;  /* 0x0000005690027211 */ /* 0x004fe400078c38ff */
[----:B------:R-:W-:Y:S02]  /*2660*/  LEA.HI.X R9, R110, R79, R111, 0x7, P1 ;  /* 0x0000004f6e097211 */ /* 0x000fe400008f3c6f */
[----:B------:R-:W-:Y:S02]  /*2670*/  ISETP.GE.AND P1, PT, R117, R155, PT ;  /* 0x0000009b7500720c */ /* 0x000fe40003f26270 */
[----:B------:R-:W-:Y:S03]  /*2680*/  LEA.HI.X R3, R144, R87, R145, 0x7, P6 ;  /* 0x0000005790037211 */ /* 0x000fe600030f3c91 */
[----:B-1----:R-:W2:Y:S04]  /*2690*/  @!P2 LD.E.128 R20, desc[UR4][R8.64] ;  /* 0x000000040814a980 */ /* 0x002ea8000c101d00 */
[----:B--2---:R3:W-:Y:S01]  /*26a0*/  @!P2 ST.E.128 desc[UR4][R2.64], R20 ;  /* 0x000000140200a985 */ /* 0x0047e2000c101d04 */
[----:B------:R-:W-:Y:S03]  /*26b0*/  ISETP.GE.AND P2, PT, R116, R155, PT ;  /* 0x0000009b7400720c */ /* 0x000fe60003f46270 */
[----:B------:R-:W2:Y:S04]  /*26c0*/  @!P1 LD.E.128 R16, desc[UR4][R8.64+0x40] ;  /* 0x0000400408109980 */ /* 0x000ea8000c101d00 */
[----:B--2---:R3:W-:Y:S06]  /*26d0*/  @!P1 ST.E.128 desc[UR4][R2.64+0x40], R16 ;  /* 0x0000401002009985 */ /* 0x0047ec000c101d04 */
[----:B------:R-:W2:Y:S04]  /*26e0*/  @!P2 LD.E.128 R4, desc[UR4][R8.64+0x80] ;  /* 0x000080040804a980 */ /* 0x000ea8000c101d00 */
[----:B--2---:R3:W-:Y:S02]  /*26f0*/  @!P2 ST.E.128 desc[UR4][R2.64+0x80], R4 ;  /* 0x000080040200a985 */ /* 0x0047e4000c101d04 */
.L_x_763:
[----:B------:R-:W-:Y:S05]  /*2700*/  BSYNC.RECONVERGENT B0 ;  /* 0x0000000000007941 */ /* 0x000fea0003800200 */
.L_x_762:
[----:B------:R-:W-:Y:S04]  /*2710*/  BSSY.RECONVERGENT B0, `(.L_x_764) ;  /* 0x0000011000007945 */ /* 0x000fe80003800200 */
[----:B------:R-:W-:Y:S05]  /*2720*/  @!P3 BRA `(.L_x_765) ;  /* 0x00000000003cb947 */ /* 0x000fea0003800000 */
[-C--:B------:R-:W-:Y:S01]  /*2730*/  ISETP.GE.AND P1, PT, R118, R155.reuse, PT ;  /* 0x0000009b7600720c */ /* 0x080fe20003f26270 */
[----:B------:R-:W-:Y:S01]  /*2740*/  IMAD.WIDE.U32 R8, R110, 0xc0, R78 ;  /* 0x000000c06e087825 */ /* 0x000fe200078e004e */
[-C--:B------:R-:W-:Y:S03]  /*2750*/  ISETP.GE.AND P2, PT, R117, R155.reuse, PT ;  /* 0x0000009b7500720c */ /* 0x080fe60003f46270 */
[----:B------:R-:W-:Y:S02]  /*2760*/  IMAD R0, R111, 0xc0, RZ ;  /* 0x000000c06f007824 */ /* 0x000fe400078e02ff */
[----:B--23--:R-:W-:Y:S03]  /*2770*/  IMAD.WIDE.U32 R2, R144, 0xc0, R86 ;  /* 0x000000c090027825 */ /* 0x00cfe600078e0056 */
[----:B------:R-:W-:Y:S01]  /*2780*/  IADD3 R9, PT, PT, R9, R0, RZ ;  /* 0x0000000009097210 */ /* 0x000fe20007ffe0ff */
[----:B------:R-:W-:Y:S04]  /*2790*/  IMAD R0, R145, 0xc0, RZ ;  /* 0x000000c091007824 */ /* 0x000fe800078e02ff */
[----:B-1----:R-:W2:Y:S01]  /*27a0*/  @!P1 LD.E.128 R20, desc[UR4][R8.64] ;  /* 0x0000000408149980 */ /* 0x002ea2000c101d00 */
[----:B------:R-:W-:Y:S05]  /*27b0*/  IADD3 R3, PT, PT, R3, R0, RZ ;  /* 0x0000000003037210 */ /* 0x000fea0007ffe0ff */
[----:B--2---:R4:W-:Y:S01]  /*27c0*/  @!P1 ST.E.128 desc[UR4][R2.64], R20 ;  /* 0x0000001402009985 */ /* 0x0049e2000c101d04 */
[----:B------:R-:W-:Y:S03]  /*27d0*/  ISETP.GE.AND P1, PT, R116, R155, PT ;  /* 0x0000009b7400720c */ /* 0x000fe60003f26270 */
[----:B------:R-:W2:Y:S04]  /*27e0*/  @!P2 LD.E.128 R16, desc[UR4][R8.64+0x40] ;  /* 0x000040040810a980 */ /* 0x000ea8000c101d00 */
[----:B--2---:R4:W-:Y:S06]  /*27f0*/  @!P2 ST.E.128 desc[UR4][R2.64+0x40], R16 ;  /* 0x000040100200a985 */ /* 0x0049ec000c101d04 */
[----:B------:R-:W2:Y:S04]  /*2800*/  @!P1 LD.E.128 R4, desc[UR4][R8.64+0x80] ;  /* 0x0000800408049980 */ /* 0x000ea8000c101d00 */
[----:B--2---:R4:W-:Y:S02]  /*2810*/  @!P1 ST.E.128 desc[UR4][R2.64+0x80], R4 ;  /* 0x0000800402009985 */ /* 0x0049e4000c101d04 */
.L_x_765:
[----:B------:R-:W-:Y:S05]  /*2820*/  BSYNC.RECONVERGENT B0 ;  /* 0x0000000000007941 */ /* 0x000fea0003800200 */
.L_x_764:
[----:B------:R-:W5:Y:S01]  /*2830*/  LD.E R0, desc[UR4][R120.64+0x130] ;  /* 0x0001300478007980 */ /* 0x000f62000c101900 */
[----:B------:R-:W-:Y:S01]  /*2840*/  UMOV UR6, URZ ;  /* 0x000000ff00067c82 */ /* 0x000fe20008000000 */
[----:B------:R-:W-:Y:S01]  /*2850*/  VIADD R94, R94, 0xffffffff ;  /* 0xffffffff5e5e7836 */ /* 0x000fe20000000000 */
[----:B--234-:R-:W-:Y:S01]  /*2860*/  IADD3 R3, P1, PT, RZ, -UR6, RZ ;  /* 0x80000006ff037c10 */ /* 0x01cfe2000ff3e0ff */
[----:B------:R-:W2:Y:S01]  /*2870*/  LD.E R9, desc[UR4][R120.64+0xd0] ;  /* 0x0000d00478097980 */ /* 0x000ea2000c101900 */
[----:B------:R-:W-:Y:S01]  /*2880*/  BSSY.RECONVERGENT B2, `(.L_x_766) ;  /* 0x000077e000027945 */ /* 0x000fe20003800200 */
[----:B------:R-:W-:Y:S01]  /*2890*/  IMAD.MOV.U32 R104, RZ, RZ, R96 ;  /* 0x000000ffff687224 */ /* 0x000fe200078e0060 */
[----:B------:R-:W-:Y:S01]  /*28a0*/  ISETP.GT.AND P2, PT, R94, R69, PT ;  /* 0x000000455e00720c */ /* 0x000fe20003f44270 */
[----:B------:R-:W-:Y:S01]  /*28b0*/  VIADD R96, R96, 0xffffff80 ;  /* 0xffffff8060607836 */ /* 0x000fe20000000000 */
[----:B--2---:R-:W-:Y:S01]  /*28c0*/  ISETP.NE.AND P6, PT, R9, RZ, PT ;  /* 0x000000ff0900720c */ /* 0x004fe20003fc5270 */
[----:B-----5:R-:W-:Y:S04]  /*28d0*/  IMAD.SHL.U32 R0, R0, 0x80, RZ ;  /* 0x0000008000007824 */ /* 0x020fe800078e00ff */
[----:B------:R-:W-:Y:S05]  /*28e0*/  IMAD.X R0, RZ, RZ, ~R0, P1 ;  /* 0x000000ffff007224 */ /* 0x000fea00008e0e00 */
[----:B------:R-:W-:Y:S04]  /*28f0*/  SHF.R.S64 R3, R3, 0x1f, R0 ;  /* 0x0000001f03037819 */ /* 0x000fe80000001000 */
[----:B------:R-:W-:Y:S04]  /*2900*/  IADD3 R78, P1, PT, R78, R3, RZ ;  /* 0x000000034e4e7210 */ /* 0x000fe80007f3e0ff */
[----:B------:R-:W-:Y:S01]  /*2910*/  LEA.HI.X.SX32 R79, R0, R79, 0x1, P1 ;  /* 0x0000004f004f7211 */ /* 0x000fe200008f0eff */
[----:B------:R-:W-:Y:S08]  /*2920*/  @P6 BRA `(.L_x_767) ;  /* 0x0000000000fc6947 */ /* 0x000ff00003800000 */
[----:B------:R-:W-:Y:S04]  /*2930*/  BSSY.RECONVERGENT B0, `(.L_x_768) ;  /* 0x000000b000007945 */ /* 0x000fe80003800200 */
[----:B------:R-:W-:Y:S05]  /*2940*/  @!P0 BRA `(.L_x_769) ;  /* 0x0000000000248947 */ /* 0x000fea0003800000 */
[-C--:B------:R-:W-:Y:S02]  /*2950*/  ISETP.GE.AND P0, PT, R118, R155.reuse, PT ;  /* 0x0000009b7600720c */ /* 0x080fe40003f06270 */
[-C--:B------:R-:W-:Y:S11]  /*2960*/  ISETP.GE.AND P1, PT, R117, R155.reuse, PT ;  /* 0x0000009b7500720c */ /* 0x080ff60003f26270 */
[----:B-1----:R-:W2:Y:S04]  /*2970*/  @!P0 LD.E.128 R20, desc[UR4][R10.64] ;  /* 0x000000040a148980 */ /* 0x002ea8000c101d00 */
[----:B--2---:R2:W-:Y:S01]  /*2980*/  @!P0 ST.E.128 desc[UR4][R84.64], R20 ;  /* 0x0000001454008985 */ /* 0x0045e2000c101d04 */
[----:B------:R-:W-:Y:S03]  /*2990*/  ISETP.GE.AND P0, PT, R116, R155, PT ;  /* 0x0000009b7400720c */ /* 0x000fe60003f06270 */
[----:B------:R-:W3:Y:S04]  /*29a0*/  @!P1 LD.E.128 R16, desc[UR4][R10.64+0x40] ;  /* 0x000040040a109980 */ /* 0x000ee8000c101d00 */
[----:B---3--:R2:W-:Y:S06]  /*29b0*/  @!P1 ST.E.128 desc[UR4][R84.64+0x40], R16 ;  /* 0x0000401054009985 */ /* 0x0085ec000c101d04 */
[----:B------:R-:W3:Y:S04]  /*29c0*/  @!P0 LD.E.128 R4, desc[UR4][R10.64+0x80] ;  /* 0x000080040a048980 */ /* 0x000ee8000c101d00 */
[----:B---3--:R2:W-:Y:S02]  /*29d0*/  @!P0 ST.E.128 desc[UR4][R84.64+0x80], R4 ;  /* 0x0000800454008985 */ /* 0x0085e4000c101d04 */
.L_x_769:
[----:B------:R-:W-:Y:S05]  /*29e0*/  BSYNC.RECONVERGENT B0 ;  /* 0x0000000000007941 */ /* 0x000fea0003800200 */
.L_x_768:
[----:B------:R-:W-:Y:S04]  /*29f0*/  BSSY.RECONVERGENT B0, `(.L_x_770) ;  /* 0x000000f000007945 */ /* 0x000fe80003800200 */
[----:B------:R-:W-:Y:S05]  /*2a00*/  @!P5 BRA `(.L_x_771) ;  /* 0x000000000034d947 */ /* 0x000fea0003800000 */
[----:B------:R-:W-:Y:S02]  /*2a10*/  ISETP.GE.AND P1, PT, R118, R155, PT ;  /* 0x0000009b7600720c */ /* 0x000fe40003f26270 */
[C---:B------:R-:W-:Y:S02]  /*2a20*/  LEA R8, P0, R91.reuse, R10, 0x1 ;  /* 0x0000000a5b087211 */ /* 0x040fe400078008ff */
[C---:B------:R-:W-:Y:S02]  /*2a30*/  LEA R2, P5, R70.reuse, R84, 0x1 ;  /* 0x0000005446027211 */ /* 0x040fe400078a08ff */
[----:B------:R-:W-:Y:S02]  /*2a40*/  LEA.HI.X R9, R91, R11, R89, 0x1, P0 ;  /* 0x0000000b5b097211 */ /* 0x000fe400000f0c59 */
[----:B------:R-:W-:Y:S02]  /*2a50*/  ISETP.GE.AND P0, PT, R117, R155, PT ;  /* 0x0000009b7500720c */ /* 0x000fe40003f06270 */
[----:B------:R-:W-:Y:S03]  /*2a60*/  LEA.HI.X R3, R70, R85, R71, 0x1, P5 ;  /* 0x0000005546037211 */ /* 0x000fe600028f0c47 */
[----:B-12---:R-:W2:Y:S04]  /*2a70*/  @!P1 LD.E.128 R20, desc[UR4][R8.64] ;  /* 0x0000000408149980 */ /* 0x006ea8000c101d00 */
[----:B--2---:R3:W-:Y:S01]  /*2a80*/  @!P1 ST.E.128 desc[UR4][R2.64], R20 ;  /* 0x0000001402009985 */ /* 0x0047e2000c101d04 */
[----:B------:R-:W-:Y:S03]  /*2a90*/  ISETP.GE.AND P1, PT, R116, R155, PT ;  /* 0x0000009b7400720c */ /* 0x000fe60003f26270 */
[----:B------:R-:W2:Y:S04]  /*2aa0*/  @!P0 LD.E.128 R16, desc[UR4][R8.64+0x40] ;  /* 0x0000400408108980 */ /* 0x000ea8000c101d00 */
[----:B--2---:R3:W-:Y:S06]  /*2ab0*/  @!P0 ST.E.128 desc[UR4][R2.64+0x40], R16 ;  /* 0x0000401002008985 */ /* 0x0047ec000c101d04 */
[----:B------:R-:W2:Y:S04]  /*2ac0*/  @!P1 LD.E.128 R4, desc[UR4][R8.64+0x80] ;  /* 0x0000800408049980 */ /* 0x000ea8000c101d00 */
[----:B--2---:R3:W-:Y:S02]  /*2ad0*/  @!P1 ST.E.128 desc[UR4][R2.64+0x80], R4 ;  /* 0x0000800402009985 */ /* 0x0047e4000c101d04 */
.L_x_771:
[----:B------:R-:W-:Y:S05]  /*2ae0*/  BSYNC.RECONVERGENT B0 ;  /* 0x0000000000007941 */ /* 0x000fea0003800200 */
.L_x_770:
[----:B------:R-:W-:Y:S04]  /*2af0*/  BSSY.RECONVERGENT B0, `(.L_x_772) ;  /* 0x000000f000007945 */ /* 0x000fe80003800200 */
[----:B------:R-:W-:Y:S05]  /*2b00*/  @!P4 BRA `(.L_x_773) ;  /* 0x000000000034c947 */ /* 0x000fea0003800000 */
[----:B------:R-:W-:Y:S02]  /*2b10*/  ISETP.GE.AND P1, PT, R118, R155, PT ;  /* 0x0000009b7600720c */ /* 0x000fe40003f26270 */
[----:B------:R-:W-:Y:S02]  /*2b20*/  LEA R8, P0, R112, R10, 0x7 ;  /* 0x0000000a70087211 */ /* 0x000fe400078038ff */
[----:B---3--:R-:W-:Y:S02]  /*2b30*/  LEA R2, P4, R142, R84, 0x7 ;  /* 0x000000548e027211 */ /* 0x008fe400078838ff */
        /* <DEDUP_REMOVED lines=10> */
.L_x_773:
[----:B------:R-:W-:Y:S05]  /*2be0*/  BSYNC.RECONVERGENT B0 ;  /* 0x0000000000007941 */ /* 0x000fea0003800200 */
.L_x_772:
[----:B------:R-:W-:Y:S05]  /*2bf0*/  @!P3 BRA `(.L_x_774) ;  /* 0x000000740018b947 */ /* 0x000fea0003800000 */
[-C--:B------:R-:W-:Y:S01]  /*2c00*/  ISETP.GE.AND P1, PT, R118, R155.reuse, PT ;  /* 0x0000009b7600720c */ /* 0x080fe20003f26270 */
[----:B------:R-:W-:Y:S01]  /*2c10*/  IMAD.WIDE.U32 R8, R112, 0xc0, R10 ;  /* 0x000000c070087825 */ /* 0x000fe200078e000a */
[-C--:B------:R-:W-:Y:S03]  /*2c20*/  ISETP.GE.AND P0, PT, R117, R155.reuse, PT ;  /* 0x0000009b7500720c */ /* 0x080fe60003f06270 */
[----:B------:R-:W-:Y:S02]  /*2c30*/  IMAD R0, R113, 0xc0, RZ ;  /* 0x000000c071007824 */ /* 0x000fe400078e02ff */
[----:B---34-:R-:W-:Y:S03]  /*2c40*/  IMAD.WIDE.U32 R2, R142, 0xc0, R84 ;  /* 0x000000c08e027825 */ /* 0x018fe600078e0054 */
[----:B------:R-:W-:Y:S01]  /*2c50*/  IADD3 R9, PT, PT, R9, R0, RZ ;  /* 0x0000000009097210 */ /* 0x000fe20007ffe0ff */
[----:B------:R-:W-:Y:S04]  /*2c60*/  IMAD R0, R143, 0xc0, RZ ;  /* 0x000000c08f007824 */ /* 0x000fe800078e02ff */
[----:B-12---:R-:W2:Y:S01]  /*2c70*/  @!P1 LD.E.128 R16, desc[UR4][R8.64] ;  /* 0x0000000408109980 */ /* 0x006ea2000c101d00 */
[----:B------:R-:W-:Y:S05]  /*2c80*/  IADD3 R3, PT, PT, R3, R0, RZ ;  /* 0x0000000003037210 */ /* 0x000fea0007ffe0ff */
[----:B--2---:R1:W-:Y:S04]  /*2c90*/  @!P1 ST.E.128 desc[UR4][R2.64], R16 ;  /* 0x0000001002009985 */ /* 0x0043e8000c101d04 */
[----:B------:R-:W2:Y:S04]  /*2ca0*/  @!P0 LD.E.128 R4, desc[UR4][R8.64+0x40] ;  /* 0x0000400408048980 */ /* 0x000ea8000c101d00 */
[----:B--2---:R1:W-:Y:S01]  /*2cb0*/  @!P0 ST.E.128 desc[UR4][R2.64+0x40], R4 ;  /* 0x0000400402008985 */ /* 0x0043e2000c101d04 */
[----:B------:R-:W-:Y:S11]  /*2cc0*/  ISETP.GE.AND P0, PT, R116, R155, PT ;  /* 0x0000009b7400720c */ /* 0x000ff60003f06270 */
[----:B------:R-:W-:Y:S02]  /*2cd0*/  @!UPT UIADD3 URZ, UPT, UPT, URZ, URZ, URZ ;  /* 0x000000fffffff290 */ /* 0x000fe4000fffe0ff */
[----:B------:R-:W-:Y:S05]  /*2ce0*/  @P0 BRA `(.L_x_774) ;  /* 0x0000007000dc0947 */ /* 0x000fea0003800000 */
[----:B-1----:R-:W2:Y:S04]  /*2cf0*/  LD.E.128 R4, desc[UR4][R8.64+0x80] ;  /* 0x0000800408047980 */ /* 0x002ea8000c101d00 */
[----:B--2---:R1:W-:Y:S01]  /*2d00*/  ST.E.128 desc[UR4][R2.64+0x80], R4 ;  /* 0x0000800402007985 */ /* 0x0043e2000c101d04 */
[----:B------:R-:W-:Y:S05]  /*2d10*/  BRA `(.L_x_774) ;  /* 0x0000007000d07947 */ /* 0x000fea0003800000 */
.L_x_767:
[----:B------:R-:W2:Y:S02]  /*2d20*/  LD.E.U8 R0, desc[UR4][R120.64+0x1b3] ;  /* 0x0001b30478007980 */ /* 0x000ea4000c101100 */
[----:B--2---:R-:W-:Y:S11]  /*2d30*/  ISETP.NE.AND P1, PT, R0, RZ, PT ;  /* 0x000000ff0000720c */ /* 0x004ff60003f25270 */
[----:B------:R-:W-:Y:S02]  /*2d40*/  @!UPT UIADD3 URZ, UPT, UPT, URZ, URZ, URZ ;  /* 0x000000fffffff290 */ /* 0x000fe4000fffe0ff */
[----:B------:R-:W-:Y:S05]  /*2d50*/  @!P1 BRA `(.L_x_775) ;  /* 0x0000002800c49947 */ /* 0x000fea0003800000 */
[----:B------:R2:W5:Y:S01]  /*2d60*/  LD.E R39, desc[UR4][R120.64+0xc0] ;  /* 0x0000c00478277980 */ /* 0x000562000c101900 */
[----:B------:R-:W-:Y:S04]  /*2d70*/  BSSY.RECONVERGENT B1, `(.L_x_776) ;  /* 0x00000a2000017945 */ /* 0x000fe80003800200 */
[----:B------:R-:W-:Y:S05]  /*2d80*/  @!P0 BRA `(.L_x_777) ;  /* 0x0000000800808947 */ /* 0x000fea0003800000 */
[-C--:B-----5:R-:W-:Y:S01]  /*2d90*/  ISETP.GE.AND P0, PT, R118, R39.reuse, PT ;  /* 0x000000277600720c */ /* 0x0a0fe20003f06270 */
[----:B------:R-:W-:Y:S01]  /*2da0*/  BSSY.RECONVERGENT B0, `(.L_x_778) ;  /* 0x0000036000007945 */ /* 0x000fe20003800200 */
[-C--:B------:R-:W-:Y:S02]  /*2db0*/  ISETP.GE.AND P6, PT, R117, R39.reuse, PT ;  /* 0x000000277500720c */ /* 0x080fe40003fc6270 */
[----:B------:R-:W-:Y:S09]  /*2dc0*/  ISETP.GE.AND P1, PT, R116, R39, PT ;  /* 0x000000277400720c */ /* 0x000ff20003f26270 */
[----:B------:R-:W-:Y:S05]  /*2dd0*/  @P0 BRA `(.L_x_779) ;  /* 0x0000000000c80947 */ /* 0x000fea0003800000 */
[----:B------:R-:W-:Y:S01]  /*2de0*/  ISETP.GE.AND P0, PT, R118, R9, PT ;  /* 0x000000097600720c */ /* 0x000fe20003f06270 */
[----:B-1----:R-:W3:Y:S11]  /*2df0*/  LD.E.128 R16, desc[UR4][R10.64] ;  /* 0x000000040a107980 */ /* 0x002ef6000c101d00 */
[----:B------:R-:W-:Y:S01]  /*2e00*/  @!UPT UIADD3 URZ, UPT, UPT, URZ, URZ, URZ ;  /* 0x000000fffffff290 */ /* 0x000fe2000fffe0ff */
[----:B------:R-:W4:Y:S06]  /*2e10*/  @!P0 LD.E.64 R28, desc[UR4][R52.64] ;  /* 0x00000004341c8980 */ /* 0x000f2c000c101b00 */
[----:B------:R-:W5:Y:S01]  /*2e20*/  @!P0 LD.E.64 R6, desc[UR4][R12.64] ;  /* 0x000000040c068980 */ /* 0x000f62000c101b00 */
[--C-:B----4-:R-:W-:Y:S01]  /*2e30*/  @!P0 HADD2.F32 R23, -RZ, R28.reuse.H0_H0 ;  /* 0x2000001cff178230 */ /* 0x110fe20000004100 */
[----:B---3--:R-:W-:Y:S01]  /*2e40*/  @!P0 MOV R20, R16 ;  /* 0x0000001000148202 */ /* 0x008fe20000000f00 */
[----:B------:R-:W-:Y:S01]  /*2e50*/  @!P0 HADD2.F32 R22, -RZ, R29.H0_H0 ;  /* 0x2000001dff168230 */ /* 0x000fe20000004100 */
[----:B------:R-:W-:Y:S01]  /*2e60*/  @!P0 MOV R8, R17 ;  /* 0x0000001100088202 */ /* 0x000fe20000000f00 */
[----:B------:R-:W-:Y:S02]  /*2e70*/  @!P0 HADD2.F32 R27, -RZ, R28.H1_H1 ;  /* 0x3000001cff1b8230 */ /* 0x000fe40000004100 */
[----:B------:R-:W-:Y:S02]  /*2e80*/  @!P0 HADD2.F32 R15, -RZ, R20.H1_H1 ;  /* 0x30000014ff0f8230 */ /* 0x000fe40000004100 */
[----:B-----5:R-:W-:Y:S02]  /*2e90*/  @!P0 HADD2.F32 R14, -RZ, R6.H0_H0 ;  /* 0x20000006ff0e8230 */ /* 0x020fe40000004100 */
[----:B------:R-:W-:Y:S02]  /*2ea0*/  @!P0 HADD2.F32 R25, -RZ, R20.H0_H0 ;  /* 0x20000014ff198230 */ /* 0x000fe40000004100 */
[C---:B------:R-:W-:Y:S01]  /*2eb0*/  @!P0 FMUL.FTZ R31, R15.reuse, R23 ;  /* 0x000000170f1f8220 */ /* 0x040fe20000410000 */
[----:B------:R-:W-:Y:S02]  /*2ec0*/  @!P0 HADD2.F32 R6, -RZ, R6.H1_H1 ;  /* 0x30000006ff068230 */ /* 0x000fe40000004100 */
[----:B------:R-:W-:Y:S01]  /*2ed0*/  @!P0 FMUL.FTZ R0, R15, R14 ;  /* 0x0000000e0f008220 */ /* 0x000fe20000410000 */
[----:B------:R-:W-:Y:S01]  /*2ee0*/  @!P0 MOV R15, R18 ;  /* 0x00000012000f8202 */ /* 0x000fe20000000f00 */
[----:B------:R-:W-:Y:S01]  /*2ef0*/  @!P0 FFMA.FTZ R31, R25, R14, -R31 ;  /* 0x0000000e191f8223 */ /* 0x000fe2000001081f */
[----:B------:R-:W-:Y:S01]  /*2f00*/  @!P0 MOV R14, R19 ;  /* 0x00000013000e8202 */ /* 0x000fe20000000f00 */
[--C-:B------:R-:W-:Y:S02]  /*2f10*/  @!P0 HADD2.F32 R21, -RZ, R8.reuse.H1_H1 ;  /* 0x30000008ff158230 */ /* 0x100fe40000004100 */
[----:B------:R-:W-:Y:S01]  /*2f20*/  @!P0 FFMA.FTZ R0, R23, R25, R0 ;  /* 0x0000001917008223 */ /* 0x000fe20000010000 */
[----:B------:R-:W-:Y:S02]  /*2f30*/  @!P0 HADD2.F32 R5, -RZ, R7.H0_H0 ;  /* 0x20000007ff058230 */ /* 0x000fe40000004100 */
[----:B------:R-:W-:Y:S02]  /*2f40*/  @!P0 HADD2.F32 R23, -RZ, R8.H0_H0 ;  /* 0x20000008ff178230 */ /* 0x000fe40000004100 */
[C---:B------:R-:W-:Y:S01]  /*2f50*/  @!P0 FMUL.FTZ R2, R21.reuse, R6 ;  /* 0x0000000615028220 */ /* 0x040fe20000410000 */
[----:B------:R-:W-:Y:S01]  /*2f60*/  @!P0 F2FP.F16.F32.PACK_AB R31, R0, R31 ;  /* 0x0000001f001f823e */ /* 0x000fe200000000ff */
[----:B------:R-:W-:Y:S02]  /*2f70*/  @!P0 HADD2.F32 R20, -RZ, R15.H1_H1 ;  /* 0x3000000fff148230 */ /* 0x000fe40000004100 */
[----:B------:R-:W-:Y:S01]  /*2f80*/  @!P0 FMUL.FTZ R33, R21, R27 ;  /* 0x0000001b15218220 */ /* 0x000fe20000410000 */
[----:B------:R-:W-:Y:S01]  /*2f90*/  @!P0 HADD2.F32 R7, -RZ, R7.H1_H1 ;  /* 0x30000007ff078230 */ /* 0x000fe20000004100 */
[----:B------:R-:W-:Y:S01]  /*2fa0*/  @!P0 MOV R16, R31 ;  /* 0x0000001f00108202 */ /* 0x000fe20000000f00 */
[----:B------:R-:W-:Y:S02]  /*2fb0*/  @!P0 HADD2.F32 R29, -RZ, R29.H1_H1 ;  /* 0x3000001dff1d8230 */ /* 0x000fe40000004100 */
[C---:B------:R-:W-:Y:S01]  /*2fc0*/  @!P0 FMUL.FTZ R3, R20.reuse, R5 ;  /* 0x0000000514038220 */ /* 0x040fe20000410000 */
[--C-:B------:R-:W-:Y:S02]  /*2fd0*/  @!P0 HADD2.F32 R8, -RZ, R14.reuse.H1_H1 ;  /* 0x3000000eff088230 */ /* 0x100fe40000004100 */
[----:B------:R-:W-:Y:S01]  /*2fe0*/  @!P0 FMUL.FTZ R30, R20, R22 ;  /* 0x00000016141e8220 */ /* 0x000fe20000410000 */
[----:B------:R-:W-:Y:S02]  /*2ff0*/  @!P0 HADD2.F32 R24, -RZ, R15.H0_H0 ;  /* 0x2000000fff188230 */ /* 0x000fe40000004100 */
[----:B------:R-:W-:Y:S01]  /*3000*/  @!P0 FFMA.FTZ R2, R27, R23, R2 ;  /* 0x000000171b028223 */ /* 0x000fe20000010002 */
[----:B------:R-:W-:Y:S02]  /*3010*/  @!P0 HADD2.F32 R26, -RZ, R14.H0_H0 ;  /* 0x2000000eff1a8230 */ /* 0x000fe40000004100 */
[C---:B------:R-:W-:Y:S01]  /*3020*/  @!P0 FMUL.FTZ R35, R8.reuse, R29 ;  /* 0x0000001d08238220 */ /* 0x040fe20000410000 */
[----:B------:R-:W-:Y:S01]  /*3030*/  @!P0 FMUL.FTZ R4, R8, R7 ;  /* 0x0000000708048220 */ /* 0x000fe20000410000 */
[----:B------:R-:W-:Y:S01]  /*3040*/  @!P0 FFMA.FTZ R3, R22, R24, R3 ;  /* 0x0000001816038223 */ /* 0x000fe20000010003 */
[----:B------:R-:W-:Y:S01]  /*3050*/  @!P0 FFMA.FTZ R33, R23, R6, -R33 ;  /* 0x0000000617218223 */ /* 0x000fe20000010821 */
[----:B------:R-:W-:Y:S01]  /*3060*/  @!P0 FFMA.FTZ R30, R24, R5, -R30 ;  /* 0x00000005181e8223 */ /* 0x000fe2000001081e */
[----:B------:R-:W-:Y:S01]  /*3070*/  @!P0 FFMA.FTZ R35, R26, R7, -R35 ;  /* 0x000000071a238223 */ /* 0x000fe20000010823 */
[----:B------:R-:W-:Y:S02]  /*3080*/  @!P0 FFMA.FTZ R4, R29, R26, R4 ;  /* 0x0000001a1d048223 */ /* 0x000fe40000010004 */
[----:B------:R-:W-:Y:S02]  /*3090*/  @!P0 F2FP.F16.F32.PACK_AB R32, R2, R33 ;  /* 0x000000210220823e */ /* 0x000fe400000000ff */
[----:B------:R-:W-:Y:S02]  /*30a0*/  @!P0 F2FP.F16.F32.PACK_AB R30, R3, R30 ;  /* 0x0000001e031e823e */ /* 0x000fe400000000ff */
[----:B------:R-:W-:Y:S02]  /*30b0*/  @!P0 F2FP.F16.F32.PACK_AB R35, R4, R35 ;  /* 0x000000230423823e */ /* 0x000fe400000000ff */
[----:B------:R-:W-:Y:S02]  /*30c0*/  @!P0 MOV R17, R32 ;  /* 0x0000002000118202 */ /* 0x000fe40000000f00 */
[----:B------:R-:W-:Y:S02]  /*30d0*/  @!P0 MOV R18, R30 ;  /* 0x0000001e00128202 */ /* 0x000fe40000000f00 */
[----:B------:R-:W-:Y:S05]  /*30e0*/  @!P0 MOV R19, R35 ;  /* 0x0000002300138202 */ /* 0x000fea0000000f00 */
[----:B------:R3:W-:Y:S02]  /*30f0*/  ST.E.128 desc[UR4][R84.64], R16 ;  /* 0x0000001054007985 */ /* 0x0007e4000c101d04 */
.L_x_779:
[----:B------:R-:W-:Y:S05]  /*3100*/  BSYNC.RECONVERGENT B0 ;  /* 0x0000000000007941 */ /* 0x000fea0003800200 */
.L_x_778:
[----:B------:R-:W-:Y:S04]  /*3110*/  BSSY.RECONVERGENT B0, `(.L_x_780) ;  /* 0x0000034000007945 */ /* 0x000fe80003800200 */
[----:B------:R-:W-:Y:S05]  /*3120*/  @P6 BRA `(.L_x_781) ;  /* 0x0000000000c86947 */ /* 0x000fea0003800000 */
[----:B------:R-:W-:Y:S01]  /*3130*/  ISETP.GE.AND P0, PT, R117, R9, PT ;  /* 0x000000097500720c */ /* 0x000fe20003f06270 */
[----:B-1-3--:R-:W3:Y:S11]  /*3140*/  LD.E.128 R16, desc[UR4][R10.64+0x40] ;  /* 0x000040040a107980 */ /* 0x00aef6000c101d00 */
        /* <DEDUP_REMOVED lines=48> */
.L_x_781:
[----:B------:R-:W-:Y:S05]  /*3450*/  BSYNC.RECONVERGENT B0 ;  /* 0x0000000000007941 */ /* 0x000fea0003800200 */
.L_x_780:
[----:B------:R-:W-:Y:S05]  /*3460*/  @P1 BRA `(.L_x_777) ;  /* 0x0000000000c81947 */ /* 0x000fea0003800000 */
[----:B------:R-:W-:Y:S01]  /*3470*/  ISETP.GE.AND P0, PT, R116, R9, PT ;  /* 0x000000097400720c */ /* 0x000fe20003f06270 */
[----:B-1-34-:R-:W3:Y:S11]  /*3480*/  LD.E.128 R16, desc[UR4][R10.64+0x80] ;  /* 0x000080040a107980 */ /* 0x01aef6000c101d00 */
        /* <DEDUP_REMOVED lines=48> */
.L_x_777:
[----:B------:R-:W-:Y:S05]  /*3790*/  BSYNC.RECONVERGENT B1 ;  /* 0x0000000000017941 */ /* 0x000fea0003800200 */
.L_x_776:
[C---:B------:R-:W-:Y:S01]  /*37a0*/  SHF.L.U64.HI R3, R101.reuse, 0x1, R90 ;  /* 0x0000000165037819 */ /* 0x040fe2000001025a */
[----:B-1----:R-:W-:Y:S01]  /*37b0*/  IMAD.SHL.U32 R5, R101, 0x2, RZ ;  /* 0x0000000265057824 */ /* 0x002fe200078e00ff */
[----:B------:R-:W-:Y:S04]  /*37c0*/  BSSY.RECONVERGENT B1, `(.L_x_782) ;  /* 0x00000aa000017945 */ /* 0x000fe80003800200 */
[-C--:B------:R-:W-:Y:S02]  /*37d0*/  IADD3 R6, P1, PT, R12, R5.reuse, RZ ;  /* 0x000000050c067210 */ /* 0x080fe40007f3e0ff */
[----:B------:R-:W-:Y:S03]  /*37e0*/  IADD3 R34, P0, PT, R52, R5, RZ ;  /* 0x0000000534227210 */ /* 0x000fe60007f1e0ff */
[--C-:B------:R-:W-:Y:S02]  /*37f0*/  IMAD.X R7, R13, 0x1, R3.reuse, P1 ;  /* 0x000000010d077824 */ /* 0x100fe400008e0603 */
[----:B------:R-:W-:Y:S01]  /*3800*/  IMAD.X R35, R53, 0x1, R3, P0 ;  /* 0x0000000135237824 */ /* 0x000fe200000e0603 */
[----:B------:R-:W-:Y:S07]  /*3810*/  @!P5 BRA `(.L_x_783) ;  /* 0x000000080090d947 */ /* 0x000fee0003800000 */
[----:B-----5:R-:W-:Y:S01]  /*3820*/  ISETP.GE.AND P6, PT, R118, R39, PT ;  /* 0x000000277600720c */ /* 0x020fe20003fc6270 */
[----:B------:R-:W-:Y:S01]  /*3830*/  BSSY.RECONVERGENT B0, `(.L_x_784) ;  /* 0x000003a000007945 */ /* 0x000fe20003800200 */
[C---:B------:R-:W-:Y:S02]  /*3840*/  LEA R36, P1, R91.reuse, R10, 0x1 ;  /* 0x0000000a5b247211 */ /* 0x040fe400078208ff */
[----:B------:R-:W-:Y:S02]  /*3850*/  LEA R32, P0, R70, R84, 0x1 ;  /* 0x0000005446207211 */ /* 0x000fe400078008ff */
[----:B------:R-:W-:Y:S02]  /*3860*/  LEA.HI.X R37, R91, R11, R89, 0x1, P1 ;  /* 0x0000000b5b257211 */ /* 0x000fe400008f0c59 */
[-C--:B------:R-:W-:Y:S02]  /*3870*/  ISETP.GE.AND P5, PT, R117, R39.reuse, PT ;  /* 0x000000277500720c */ /* 0x080fe40003fa6270 */
[----:B------:R-:W-:Y:S02]  /*3880*/  ISETP.GE.AND P1, PT, R116, R39, PT ;  /* 0x000000277400720c */ /* 0x000fe40003f26270 */
[----:B------:R-:W-:Y:S01]  /*3890*/  LEA.HI.X R33, R70, R85, R71, 0x1, P0 ;  /* 0x0000005546217211 */ /* 0x000fe200000f0c47 */
[----:B------:R-:W-:Y:S10]  /*38a0*/  @P6 BRA `(.L_x_785) ;  /* 0x0000000000c86947 */ /* 0x000ff40003800000 */
[----:B------:R-:W-:Y:S01]  /*38b0*/  ISETP.GE.AND P0, PT, R118, R9, PT ;  /* 0x000000097600720c */ /* 0x000fe20003f06270 */
[----:B---34-:R-:W3:Y:S11]  /*38c0*/  LD.E.128 R16, desc[UR4][R36.64] ;  /* 0x0000000424107980 */ /* 0x018ef6000c101d00 */
        /* <DEDUP_REMOVED lines=48> */
.L_x_785:
[----:B------:R-:W-:Y:S05]  /*3bd0*/  BSYNC.RECONVERGENT B0 ;  /* 0x0000000000007941 */ /* 0x000fea0003800200 */
.L_x_784:
[----:B------:R-:W-:Y:S04]  /*3be0*/  BSSY.RECONVERGENT B0, `(.L_x_786) ;  /* 0x0000034000007945 */ /* 0x000fe80003800200 */
        /* <DEDUP_REMOVED lines=51> */
.L_x_787:
[----:B------:R-:W-:Y:S05]  /*3f20*/  BSYNC.RECONVERGENT B0 ;  /* 0x0000000000007941 */ /* 0x000fea0003800200 */
.L_x_786:
        /* <DEDUP_REMOVED lines=51> */
.L_x_783:
[----:B------:R-:W-:Y:S05]  /*4260*/  BSYNC.RECONVERGENT B1 ;  /* 0x0000000000017941 */ /* 0x000fea0003800200 */
.L_x_782:
[----:B------:R-:W-:Y:S04]  /*4270*/  BSSY.RECONVERGENT B1, `(.L_x_788) ;  /* 0x00000aa000017945 */ /* 0x000fe80003800200 */
[----:B------:R-:W-:Y:S05]  /*4280*/  @!P4 BRA `(.L_x_789) ;  /* 0x0000000800a0c947 */ /* 0x000fea0003800000 */
[----:B-----5:R-:W-:Y:S01]  /*4290*/  ISETP.GE.AND P6, PT, R118, R39, PT ;  /* 0x000000277600720c */ /* 0x020fe20003fc6270 */
[----:B------:R-:W-:Y:S01]  /*42a0*/  BSSY.RECONVERGENT B0, `(.L_x_790) ;  /* 0x000003e000007945 */ /* 0x000fe20003800200 */
[C---:B------:R-:W-:Y:S02]  /*42b0*/  LEA R20, P0, R105.reuse, R6, 0x6 ;  /* 0x0000000669147211 */ /* 0x040fe400078030ff */
[C---:B------:R-:W-:Y:S02]  /*42c0*/  LEA R36, P1, R105.reuse, R34, 0x6 ;  /* 0x0000002269247211 */ /* 0x040fe400078230ff */
[C---:B------:R-:W-:Y:S02]  /*42d0*/  LEA.HI.X.SX32 R21, R105.reuse, R7, 0x6, P0 ;  /* 0x0000000769157211 */ /* 0x040fe400000f36ff */
[----:B------:R-:W-:Y:S02]  /*42e0*/  LEA R42, P5, R112, R10, 0x7 ;  /* 0x0000000a702a7211 */ /* 0x000fe400078a38ff */
[----:B------:R-:W-:Y:S02]  /*42f0*/  LEA R40, P0, R142, R84, 0x7 ;  /* 0x000000548e287211 */ /* 0x000fe400078038ff */
[----:B------:R-:W-:Y:S02]  /*4300*/  LEA.HI.X.SX32 R37, R105, R35, 0x6, P1 ;  /* 0x0000002369257211 */ /* 0x000fe400008f36ff */
[-C--:B------:R-:W-:Y:S02]  /*4310*/  ISETP.GE.AND P4, PT, R117, R39.reuse, PT ;  /* 0x000000277500720c */ /* 0x080fe40003f86270 */
[----:B------:R-:W-:Y:S02]  /*4320*/  ISETP.GE.AND P1, PT, R116, R39, PT ;  /* 0x000000277400720c */ /* 0x000fe40003f26270 */
[----:B------:R-:W-:Y:S02]  /*4330*/  LEA.HI.X R43, R112, R11, R113, 0x7, P5 ;  /* 0x0000000b702b7211 */ /* 0x000fe400028f3c71 */
[----:B------:R-:W-:Y:S01]  /*4340*/  LEA.HI.X R41, R142, R85, R143, 0x7, P0 ;  /* 0x000000558e297211 */ /* 0x000fe200000f3c8f */
[----:B------:R-:W-:Y:S08]  /*4350*/  @P6 BRA `(.L_x_791) ;  /* 0x0000000000c86947 */ /* 0x000ff00003800000 */
        /* <DEDUP_REMOVED lines=50> */
.L_x_791:
[----:B------:R-:W-:Y:S05]  /*4680*/  BSYNC.RECONVERGENT B0 ;  /* 0x0000000000007941 */ /* 0x000fea0003800200 */
.L_x_790:
        /* <DEDUP_REMOVED lines=52> */
.L_x_793:
[----:B------:R-:W-:Y:S05]  /*49d0*/  BSYNC.RECONVERGENT B0 ;  /* 0x0000000000007941 */ /* 0x000fea0003800200 */
.L_x_792:
        /* <DEDUP_REMOVED lines=8> */
[----:B------:R-:W-:Y:S01]  /*4a60*/  @!P0 HADD2.F32 R14, -RZ, R14.H1_H1 ;  /* 0x3000000eff0e8230 */ /* 0x000fe20000004100 */
[----:B------:R-:W-:Y:S01]  /*4a70*/  @!P0 MOV R8, R17 ;  /* 0x0000001100088202 */ /* 0x000fe20000000f00 */
[----:B------:R-:W-:Y:S01]  /*4a80*/  @!P0 HADD2.F32 R5, -RZ, R15.H0_H0 ;  /* 0x2000000fff058230 */ /* 0x000fe20000004100 */
[----:B------:R-:W-:Y:S01]  /*4a90*/  @!P0 MOV R21, R18 ;  /* 0x0000001200158202 */ /* 0x000fe20000000f00 */
[----:B-----5:R-:W-:Y:S01]  /*4aa0*/  @!P0 HADD2.F32 R27, -RZ, R36.H0_H0 ;  /* 0x20000024ff1b8230 */ /* 0x020fe20000004100 */
[----:B------:R-:W-:Y:S01]  /*4ab0*/  @!P0 MOV R20, R19 ;  /* 0x0000001300148202 */ /* 0x000fe20000000f00 */
[--C-:B------:R-:W-:Y:S02]  /*4ac0*/  @!P0 HADD2.F32 R25, -RZ, R23.reuse.H1_H1 ;  /* 0x30000017ff198230 */ /* 0x100fe40000004100 */
[----:B------:R-:W-:Y:S02]  /*4ad0*/  @!P0 HADD2.F32 R29, -RZ, R23.H0_H0 ;  /* 0x20000017ff1d8230 */ /* 0x000fe40000004100 */
[----:B------:R-:W-:Y:S02]  /*4ae0*/  @!P0 HADD2.F32 R23, -RZ, R8.H1_H1 ;  /* 0x30000008ff178230 */ /* 0x000fe40000004100 */
[C---:B------:R-:W-:Y:S01]  /*4af0*/  @!P0 FMUL.FTZ R43, R25.reuse, R27 ;  /* 0x0000001b192b8220 */ /* 0x040fe20000410000 */
[----:B------:R-:W-:Y:S02]  /*4b00*/  @!P0 HADD2.F32 R15, -RZ, R15.H1_H1 ;  /* 0x3000000fff0f8230 */ /* 0x000fe40000004100 */
[-C--:B------:R-:W-:Y:S01]  /*4b10*/  @!P0 FMUL.FTZ R0, R25, R22.reuse ;  /* 0x0000001619008220 */ /* 0x080fe20000410000 */
[----:B------:R-:W-:Y:S02]  /*4b20*/  @!P0 HADD2.F32 R31, -RZ, R36.H1_H1 ;  /* 0x30000024ff1f8230 */ /* 0x000fe40000004100 */
[----:B------:R-:W-:Y:S01]  /*4b30*/  @!P0 FFMA.FTZ R43, R29, R22, -R43 ;  /* 0x000000161d2b8223 */ /* 0x000fe2000001082b */
[----:B------:R-:W-:Y:S02]  /*4b40*/  @!P0 HADD2.F32 R22, -RZ, R21.H1_H1 ;  /* 0x30000015ff168230 */ /* 0x000fe40000004100 */
[----:B------:R-:W-:Y:S01]  /*4b50*/  @!P0 FFMA.FTZ R0, R27, R29, R0 ;  /* 0x0000001d1b008223 */ /* 0x000fe20000010000 */
[----:B------:R-:W-:Y:S02]  /*4b60*/  @!P0 HADD2.F32 R27, -RZ, R8.H0_H0 ;  /* 0x20000008ff1b8230 */ /* 0x000fe40000004100 */
[C---:B------:R-:W-:Y:S01]  /*4b70*/  @!P0 FMUL.FTZ R2, R23.reuse, R14 ;  /* 0x0000000e17028220 */ /* 0x040fe20000410000 */
[--C-:B------:R-:W-:Y:S02]  /*4b80*/  @!P0 HADD2.F32 R24, -RZ, R37.reuse.H0_H0 ;  /* 0x20000025ff188230 */ /* 0x100fe40000004100 */
[----:B------:R-:W-:Y:S01]  /*4b90*/  @!P0 FMUL.FTZ R3, R22, R5 ;  /* 0x0000000516038220 */ /* 0x000fe20000410000 */
[----:B------:R-:W-:Y:S01]  /*4ba0*/  @!P0 F2FP.F16.F32.PACK_AB R43, R0, R43 ;  /* 0x0000002b002b823e */ /* 0x000fe200000000ff */
[----:B------:R-:W-:Y:S02]  /*4bb0*/  @!P0 HADD2.F32 R33, -RZ, R37.H1_H1 ;  /* 0x30000025ff218230 */ /* 0x000fe40000004100 */
[----:B------:R-:W-:Y:S01]  /*4bc0*/  @!P0 FMUL.FTZ R45, R23, R31 ;  /* 0x0000001f172d8220 */ /* 0x000fe20000410000 */
[--C-:B------:R-:W-:Y:S01]  /*4bd0*/  @!P0 HADD2.F32 R8, -RZ, R20.reuse.H1_H1 ;  /* 0x30000014ff088230 */ /* 0x100fe20000004100 */
[----:B------:R-:W-:Y:S01]  /*4be0*/  @!P0 MOV R16, R43 ;  /* 0x0000002b00108202 */ /* 0x000fe20000000f00 */
[----:B------:R-:W-:Y:S02]  /*4bf0*/  @!P0 HADD2.F32 R26, -RZ, R21.H0_H0 ;  /* 0x20000015ff1a8230 */ /* 0x000fe40000004100 */
[----:B------:R-:W-:Y:S01]  /*4c00*/  @!P0 FMUL.FTZ R30, R22, R24 ;  /* 0x00000018161e8220 */ /* 0x000fe20000410000 */
[----:B------:R-:W-:Y:S02]  /*4c10*/  @!P0 HADD2.F32 R28, -RZ, R20.H0_H0 ;  /* 0x20000014ff1c8230 */ /* 0x000fe40000004100 */
[C---:B------:R-:W-:Y:S01]  /*4c20*/  @!P0 FMUL.FTZ R49, R8.reuse, R33 ;  /* 0x0000002108318220 */ /* 0x040fe20000410000 */
[----:B------:R-:W-:Y:S01]  /*4c30*/  @!P0 FMUL.FTZ R4, R8, R15 ;  /* 0x0000000f08048220 */ /* 0x000fe20000410000 */
[----:B------:R-:W-:Y:S01]  /*4c40*/  @!P0 FFMA.FTZ R2, R31, R27, R2 ;  /* 0x0000001b1f028223 */ /* 0x000fe20000010002 */
        /* <DEDUP_REMOVED lines=12> */
.L_x_789:
[----:B------:R-:W-:Y:S05]  /*4d10*/  BSYNC.RECONVERGENT B1 ;  /* 0x0000000000017941 */ /* 0x000fea0003800200 */
.L_x_788:
[----:B------:R-:W-:Y:S04]  /*4d20*/  BSSY.RECONVERGENT B1, `(.L_x_794) ;  /* 0x00000ad000017945 */ /* 0x000fe80003800200 */
[----:B------:R-:W-:Y:S05]  /*4d30*/  @!P3 BRA `(.L_x_795) ;  /* 0x0000000800acb947 */ /* 0x000fea0003800000 */
[----:B------:R-:W-:Y:S01]  /*4d40*/  IMAD R38, R113, 0xc0, RZ ;  /* 0x000000c071267824 */ /* 0x000fe200078e02ff */
[-C--:B-----5:R-:W-:Y:S01]  /*4d50*/  ISETP.GE.AND P5, PT, R118, R39.reuse, PT ;  /* 0x000000277600720c */ /* 0x0a0fe20003fa6270 */
[----:B------:R-:W-:Y:S01]  /*4d60*/  IMAD.WIDE.U32 R4, R112, 0xc0, R10 ;  /* 0x000000c070047825 */ /* 0x000fe200078e000a */
[C---:B------:R-:W-:Y:S01]  /*4d70*/  LEA R14, P4, R105.reuse, R6, 0x7 ;  /* 0x00000006690e7211 */ /* 0x040fe200078838ff */
[----:B------:R-:W-:Y:S01]  /*4d80*/  BSSY.RECONVERGENT B0, `(.L_x_796) ;  /* 0x000003e000007945 */ /* 0x000fe20003800200 */
[----:B-1----:R-:W-:Y:S01]  /*4d90*/  LEA R32, P0, R105, R34, 0x7 ;  /* 0x0000002269207211 */ /* 0x002fe200078038ff */
[----:B------:R-:W-:Y:S01]  /*4da0*/  IMAD R3, R143, 0xc0, RZ ;  /* 0x000000c08f037824 */ /* 0x000fe200078e02ff */
[-C--:B------:R-:W-:Y:S01]  /*4db0*/  ISETP.GE.AND P3, PT, R117, R39.reuse, PT ;  /* 0x000000277500720c */ /* 0x080fe20003f66270 */
[----:B------:R-:W-:Y:S01]  /*4dc0*/  IMAD.WIDE.U32 R36, R142, 0xc0, R84 ;  /* 0x000000c08e247825 */ /* 0x000fe200078e0054 */
[----:B------:R-:W-:Y:S02]  /*4dd0*/  ISETP.GE.AND P1, PT, R116, R39, PT ;  /* 0x000000277400720c */ /* 0x000fe40003f26270 */
[----:B------:R-:W-:Y:S01]  /*4de0*/  LEA.HI.X.SX32 R15, R105, R7, 0x7, P4 ;  /* 0x00000007690f7211 */ /* 0x000fe200020f3eff */
[----:B------:R-:W-:Y:S01]  /*4df0*/  IMAD.IADD R39, R5, 0x1, R38 ;  /* 0x0000000105277824 */ /* 0x000fe200078e0226 */
[----:B------:R-:W-:Y:S01]  /*4e00*/  LEA.HI.X.SX32 R33, R105, R35, 0x7, P0 ;  /* 0x0000002369217211 */ /* 0x000fe200000f3eff */
[----:B------:R-:W-:Y:S02]  /*4e10*/  IMAD.IADD R37, R37, 0x1, R3 ;  /* 0x0000000125257824 */ /* 0x000fe400078e0203 */
[----:B------:R-:W-:Y:S01]  /*4e20*/  IMAD.MOV.U32 R38, RZ, RZ, R4 ;  /* 0x000000ffff267224 */ /* 0x000fe200078e0004 */
[----:B------:R-:W-:Y:S06]  /*4e30*/  @P5 BRA `(.L_x_797) ;  /* 0x0000000000c85947 */ /* 0x000fec0003800000 */
        /* <DEDUP_REMOVED lines=50> */
.L_x_797:
[----:B------:R-:W-:Y:S05]  /*5160*/  BSYNC.RECONVERGENT B0 ;  /* 0x0000000000007941 */ /* 0x000fea0003800200 */
.L_x_796:
        /* <DEDUP_REMOVED lines=52> */
.L_x_799:
[----:B------:R-:W-:Y:S05]  /*54b0*/  BSYNC.RECONVERGENT B0 ;  /* 0x0000000000007941 */ /* 0x000fea0003800200 */
.L_x_798:
[----:B------:R-:W-:Y:S05]  /*54c0*/  @P1 BRA `(.L_x_795) ;  /* 0x0000000000c81947 */ /* 0x000fea0003800000 */
[----:B------:R-:W-:Y:S01]  /*54d0*/  ISETP.GE.AND P0, PT, R116, R9, PT ;  /* 0x000000097400720c */ /* 0x000fe20003f06270 */
[----:B-1-34-:R-:W3:Y:S11]  /*54e0*/  LD.E.128 R16, desc[UR4][R38.64+0x80] ;  /* 0x0000800426107980 */ /* 0x01aef6000c101d00 */
[----:B------:R-:W-:Y:S01]  /*54f0*/  @!UPT UIADD3 URZ, UPT, UPT, URZ, URZ, URZ ;  /* 0x000000fffffff290 */ /* 0x000fe2000fffe0ff */
[----:B------:R-:W4:Y:S06]  /*5500*/  @!P0 LD.E.64 R32, desc[UR4][R32.64+0x40] ;  /* 0x0000400420208980 */ /* 0x000f2c000c101b00 */
[----:B------:R1:W5:Y:S01]  /*5510*/  @!P0 LD.E.64 R6, desc[UR4][R14.64+0x40] ;  /* 0x000040040e068980 */ /* 0x000362000c101b00 */
[--C-:B----4-:R-:W-:Y:S01]  /*5520*/  @!P0 HADD2.F32 R21, -RZ, R32.reuse.H0_H0 ;  /* 0x20000020ff158230 */ /* 0x110fe20000004100 */
[----:B---3--:R-:W-:Y:S01]  /*5530*/  @!P0 MOV R20, R16 ;  /* 0x0000001000148202 */ /* 0x008fe20000000f00 */
[----:B------:R-:W-:Y:S01]  /*5540*/  @!P0 HADD2.F32 R23, -RZ, R32.H1_H1 ;  /* 0x30000020ff178230 */ /* 0x000fe20000004100 */
[----:B------:R-:W-:Y:S01]  /*5550*/  @!P0 MOV R8, R17 ;  /* 0x0000001100088202 */ /* 0x000fe20000000f00 */
[----:B------:R-:W-:Y:S01]  /*5560*/  @!P0 HADD2.F32 R26, -RZ, R33.H0_H0 ;  /* 0x20000021ff1a8230 */ /* 0x000fe20000004100 */
[----:B-1----:R-:W-:Y:S01]  /*5570*/  @!P0 MOV R14, R18 ;  /* 0x00000012000e8202 */ /* 0x002fe20000000f00 */
[----:B------:R-:W-:Y:S02]  /*5580*/  @!P0 HADD2.F32 R22, -RZ, R20.H1_H1 ;  /* 0x30000014ff168230 */ /* 0x000fe40000004100 */
[----:B-----5:R-:W-:Y:S02]  /*5590*/  @!P0 HADD2.F32 R9, -RZ, R6.H0_H0 ;  /* 0x20000006ff098230 */ /* 0x020fe40000004100 */
[----:B------:R-:W-:Y:S02]  /*55a0*/  @!P0 HADD2.F32 R24, -RZ, R20.H0_H0 ;  /* 0x20000014ff188230 */ /* 0x000fe40000004100 */
[C---:B------:R-:W-:Y:S01]  /*55b0*/  @!P0 FMUL.FTZ R27, R22.reuse, R21 ;  /* 0x00000015161b8220 */ /* 0x040fe20000410000 */
[----:B------:R-:W-:Y:S02]  /*55c0*/  @!P0 HADD2.F32 R6, -RZ, R6.H1_H1 ;  /* 0x30000006ff068230 */ /* 0x000fe40000004100 */
[-C--:B------:R-:W-:Y:S01]  /*55d0*/  @!P0 FMUL.FTZ R0, R22, R9.reuse ;  /* 0x0000000916008220 */ /* 0x080fe20000410000 */
[--C-:B------:R-:W-:Y:S02]  /*55e0*/  @!P0 HADD2.F32 R15, -RZ, R8.reuse.H1_H1 ;  /* 0x30000008ff0f8230 */ /* 0x100fe40000004100 */
[----:B------:R-:W-:Y:S01]  /*55f0*/  @!P0 FFMA.FTZ R27, R24, R9, -R27 ;  /* 0x00000009181b8223 */ /* 0x000fe2000001081b */
[----:B------:R-:W-:Y:S01]  /*5600*/  @!P0 MOV R9, R19 ;  /* 0x0000001300098202 */ /* 0x000fe20000000f00 */
[----:B------:R-:W-:Y:S01]  /*5610*/  @!P0 FFMA.FTZ R0, R21, R24, R0 ;  /* 0x0000001815008223 */ /* 0x000fe20000010000 */
[--C-:B------:R-:W-:Y:S02]  /*5620*/  @!P0 HADD2.F32 R5, -RZ, R7.reuse.H0_H0 ;  /* 0x20000007ff058230 */ /* 0x100fe40000004100 */
[C---:B------:R-:W-:Y:S01]  /*5630*/  @!P0 FMUL.FTZ R2, R15.reuse, R6 ;  /* 0x000000060f028220 */ /* 0x040fe20000410000 */
[----:B------:R-:W-:Y:S02]  /*5640*/  @!P0 HADD2.F32 R21, -RZ, R8.H0_H0 ;  /* 0x20000008ff158230 */ /* 0x000fe40000004100 */
[----:B------:R-:W-:Y:S01]  /*5650*/  @!P0 FMUL.FTZ R29, R15, R23 ;  /* 0x000000170f1d8220 */ /* 0x000fe20000410000 */
[----:B------:R-:W-:Y:S01]  /*5660*/  @!P0 F2FP.F16.F32.PACK_AB R27, R0, R27 ;  /* 0x0000001b001b823e */ /* 0x000fe200000000ff */
[--C-:B------:R-:W-:Y:S02]  /*5670*/  @!P0 HADD2.F32 R20, -RZ, R14.reuse.H1_H1 ;  /* 0x3000000eff148230 */ /* 0x100fe40000004100 */
        /* <DEDUP_REMOVED lines=23> */
.L_x_795:
[----:B------:R-:W-:Y:S05]  /*57f0*/  BSYNC.RECONVERGENT B1 ;  /* 0x0000000000017941 */ /* 0x000fea0003800200 */
.L_x_794:
[----:B------:R-:W2:Y:S02]  /*5800*/  LD.E R3, desc[UR4][R120.64+0xd0] ;  /* 0x0000d00478037980 */ /* 0x000ea4000c101900 */
[----:B--2---:R-:W-:Y:S05]  /*5810*/  IMAD.U32 R3, R3, -0x40, RZ ;  /* 0xffffffc003037824 */ /* 0x004fea00078e00ff */
[C---:B------:R-:W-:Y:S02]  /*5820*/  LEA R12, P1, R3.reuse, R12, 0x1 ;  /* 0x0000000c030c7211 */ /* 0x040fe400078208ff */
[C---:B------:R-:W-:Y:S02]  /*5830*/  LEA R52, P0, R3.reuse, R52, 0x1 ;  /* 0x0000003403347211 */ /* 0x040fe400078008ff */
[C---:B------:R-:W-:Y:S02]  /*5840*/  LEA.HI.X.SX32 R13, R3.reuse, R13, 0x1, P1 ;  /* 0x0000000d030d7211 */ /* 0x040fe400008f0eff */
[----:B------:R-:W-:Y:S01]  /*5850*/  LEA.HI.X.SX32 R53, R3, R53, 0x1, P0 ;  /* 0x0000003503357211 */ /* 0x000fe200000f0eff */
[----:B------:R-:W-:Y:S05]  /*5860*/  BRA `(.L_x_774) ;  /* 0x0000004400fc7947 */ /* 0x000fea0003800000 */
.L_x_775:
[----:B-1----:R-:W-:Y:S01]  /*5870*/  LEA.HI R17, R9, R9, RZ, 0x1 ;  /* 0x0000000909117211 */ /* 0x002fe200078f08ff */
[----:B------:R1:W5:Y:S01]  /*5880*/  LD.E R115, desc[UR4][R120.64+0xc0] ;  /* 0x0000c00478737980 */ /* 0x000362000c101900 */
[----:B------:R-:W-:Y:S02]  /*5890*/  BSSY.RECONVERGENT B1, `(.L_x_800) ;  /* 0x000011c000017945 */ /* 0x000fe40003800200 */
[----:B------:R-:W-:Y:S05]  /*58a0*/  SHF.R.S32.HI R17, RZ, 0x1, R17 ;  /* 0x00000001ff117819 */ /* 0x000fea0000011411 */
[----:B------:R-:W-:Y:S02]  /*58b0*/  IMAD.MOV R14, RZ, RZ, -R17 ;  /* 0x000000ffff0e7224 */ /* 0x000fe400078e0a11 */
[----:B------:R-:W-:Y:S03]  /*58c0*/  IMAD.IADD R15, R17, 0x1, -R118 ;  /* 0x00000001110f7824 */ /* 0x000fe600078e0a76 */
[----:B------:R-:W-:Y:S01]  /*58d0*/  SHF.R.S32.HI R114, RZ, 0x1f, R14 ;  /* 0x0000001fff727819 */ /* 0x000fe2000001140e */
[----:B------:R-:W-:Y:S05]  /*58e0*/  @!P0 BRA `(.L_x_801) ;  /* 0x0000001000588947 */ /* 0x000fea0003800000 */
[----:B-----5:R-:W-:Y:S01]  /*58f0*/  ISETP.GE.AND P0, PT, R118, R115, PT ;  /* 0x000000737600720c */ /* 0x020fe20003f06270 */
[----:B------:R-:W-:Y:S11]  /*5900*/  BSSY.RECONVERGENT B0, `(.L_x_802) ;  /* 0x000005a000007945 */ /* 0x000ff60003800200 */
[----:B------:R-:W-:Y:S01]  /*5910*/  @!UPT UIADD3 URZ, UPT, UPT, URZ, URZ, URZ ;  /* 0x000000fffffff290 */ /* 0x000fe2000fffe0ff */
[----:B------:R-:W-:Y:S05]  /*5920*/  @P0 BRA `(.L_x_803) ;  /* 0x00000004005c0947 */ /* 0x000fea0003800000 */
[----:B------:R-:W-:Y:S01]  /*5930*/  ISETP.GE.AND P0, PT, R118, R9, PT ;  /* 0x000000097600720c */ /* 0x000fe20003f06270 */
[----:B------:R-:W2:Y:S11]  /*5940*/  LD.E.128 R56, desc[UR4][R10.64] ;  /* 0x000000040a387980 */ /* 0x000eb6000c101d00 */
[----:B------:R-:W-:Y:S01]  /*5950*/  @!UPT UIADD3 URZ, UPT, UPT, URZ, URZ, URZ ;  /* 0x000000fffffff290 */ /* 0x000fe2000fffe0ff */
[----:B------:R-:W-:Y:S04]  /*5960*/  @!P0 ISETP.GT.AND P1, PT, R15, RZ, PT ;  /* 0x000000ff0f00820c */ /* 0x000fe80003f24270 */
[----:B------:R-:W-:Y:S02]  /*5970*/  @!P0 SEL R51, R14, RZ, !P1 ;  /* 0x000000ff0e338207 */ /* 0x000fe40004800000 */
[----:B------:R-:W-:Y:S02]  /*5980*/  @!P0 SEL R122, R114, RZ, !P1 ;  /* 0x000000ff727a8207 */ /* 0x000fe40004800000 */
[----:B------:R-:W-:Y:S02]  /*5990*/  @!P0 SHF.L.U32 R49, R51, 0x1, RZ ;  /* 0x0000000133318819 */ /* 0x000fe400000006ff */
[----:B------:R-:W-:Y:S02]  /*59a0*/  @!P0 SEL R19, R17, R14, P1 ;  /* 0x0000000e11138207 */ /* 0x000fe40000800000 */
[----:B------:R-:W-:Y:S02]  /*59b0*/  @!P0 IADD3 R60, P1, PT, R49, R80, RZ ;  /* 0x00000050313c8210 */ /* 0x000fe40007f3e0ff */
[----:B------:R-:W-:Y:S01]  /*59c0*/  @!P0 SHF.L.U64.HI R122, R51, 0x1, R122 ;  /* 0x00000001337a8819 */ /* 0x000fe2000001027a */
[----:B------:R-:W-:Y:S03]  /*59d0*/  @!P0 IMAD.WIDE R20, R19, 0x2, R10 ;  /* 0x0000000213148825 */ /* 0x000fe600078e020a */
[C---:B------:R-:W-:Y:S02]  /*59e0*/  @!P0 IADD3.X R61, PT, PT, R122.reuse, R81, RZ, P1, !PT ;  /* 0x000000517a3d8210 */ /* 0x040fe40000ffe4ff */
[----:B------:R-:W-:Y:S01]  /*59f0*/  @!P0 IADD3 R34, P1, PT, R49, R82, RZ ;  /* 0x0000005231228210 */ /* 0x000fe20007f3e0ff */
[----:B------:R-:W3:Y:S03]  /*5a00*/  @!P0 LD.E.128 R20, desc[UR4][R20.64] ;  /* 0x0000000414148980 */ /* 0x000ee6000c101d00 */
[----:B------:R-:W-:Y:S02]  /*5a10*/  @!P0 IADD3.X R35, PT, PT, R122, R83, RZ, P1, !PT ;  /* 0x000000537a238210 */ /* 0x000fe40000ffe4ff */
[----:B------:R-:W-:Y:S03]  /*5a20*/  ISETP.GT.AND P1, PT, R15, RZ, !P0 ;  /* 0x000000ff0f00720c */ /* 0x000fe60004724270 */
[----:B------:R-:W4:Y:S08]  /*5a30*/  @!P0 LD.E.128 R60, desc[UR4][R60.64] ;  /* 0x000000043c3c8980 */ /* 0x000f30000c101d00 */
[----:B------:R5:W4:Y:S01]  /*5a40*/  @!P0 LD.E.128 R40, desc[UR4][R34.64] ;  /* 0x0000000422288980 */ /* 0x000b22000c101d00 */
[--C-:B---3--:R-:W-:Y:S01]  /*5a50*/  @!P0 HADD2.F32 R28, -RZ, R20.reuse.H0_H0 ;  /* 0x20000014ff1c8230 */ /* 0x108fe20000004100 */
[----:B--2---:R-:W-:Y:S01]  /*5a60*/  @!P0 MOV R32, R56 ;  /* 0x0000003800208202 */ /* 0x004fe20000000f00 */
[----:B------:R-:W-:Y:S01]  /*5a70*/  @!P0 HADD2.F32 R26, -RZ, R20.H1_H1 ;  /* 0x30000014ff1a8230 */ /* 0x000fe20000004100 */
[----:B------:R-:W-:Y:S01]  /*5a80*/  @!P0 MOV R45, R57 ;  /* 0x00000039002d8202 */ /* 0x000fe20000000f00 */
[----:B------:R-:W-:Y:S01]  /*5a90*/  @!P0 HADD2.F32 R18, -RZ, R23.H0_H0 ;  /* 0x20000017ff128230 */ /* 0x000fe20000004100 */
[----:B------:R-:W-:Y:S01]  /*5aa0*/  @!P0 MOV R46, R59 ;  /* 0x0000003b002e8202 */ /* 0x000fe20000000f00 */
[----:B-----5:R-:W-:Y:S02]  /*5ab0*/  @!P0 HADD2.F32 R35, -RZ, R32.H0_H0 ;  /* 0x20000020ff238230 */ /* 0x020fe40000004100 */
[--C-:B----4-:R-:W-:Y:S02]  /*5ac0*/  @!P0 HADD2.F32 R33, -RZ, R60.reuse.H0_H0 ;  /* 0x2000003cff218230 */ /* 0x110fe40000004100 */
[----:B------:R-:W-:Y:S02]  /*5ad0*/  @!P0 HADD2.F32 R31, -RZ, R60.H1_H1 ;  /* 0x3000003cff1f8230 */ /* 0x000fe40000004100 */
[--C-:B------:R-:W-:Y:S02]  /*5ae0*/  @!P0 HADD2.F32 R30, -RZ, R61.reuse.H0_H0 ;  /* 0x2000003dff1e8230 */ /* 0x100fe40000004100 */
[----:B------:R-:W-:Y:S01]  /*5af0*/  @P1 FADD.FTZ R33, -R33, -RZ ;  /* 0x800000ff21211221 */ /* 0x000fe20000010100 */
[----:B------:R-:W-:Y:S02]  /*5b00*/  @!P0 HADD2.F32 R29, -RZ, R61.H1_H1 ;  /* 0x3000003dff1d8230 */ /* 0x000fe40000004100 */
[----:B------:R-:W-:Y:S01]  /*5b10*/  @P1 FADD.FTZ R31, -R31, -RZ ;  /* 0x800000ff1f1f1221 */ /* 0x000fe20000010100 */
[----:B------:R-:W-:Y:S02]  /*5b20*/  @!P0 HADD2.F32 R37, -RZ, R32.H1_H1 ;  /* 0x30000020ff258230 */ /* 0x000fe40000004100 */
[----:B------:R-:W-:Y:S01]  /*5b30*/  @!P0 FMUL.FTZ R0, R28, R33 ;  /* 0x000000211c008220 */ /* 0x000fe20000410000 */
[----:B------:R-:W-:Y:S02]  /*5b40*/  @!P0 HADD2.F32 R19, -RZ, R23.H1_H1 ;  /* 0x30000017ff138230 */ /* 0x000fe40000004100 */
[----:B------:R-:W-:Y:S01]  /*5b50*/  @!P0 FMUL.FTZ R2, R26, R31 ;  /* 0x0000001f1a028220 */ /* 0x000fe20000410000 */
[----:B------:R-:W-:Y:S02]  /*5b60*/  @!P0 HADD2.F32 R27, -RZ, R62.H0_H0 ;  /* 0x2000003eff1b8230 */ /* 0x000fe40000004100 */
[----:B------:R-:W-:Y:S01]  /*5b70*/  @P1 FADD.FTZ R30, -R30, -RZ ;  /* 0x800000ff1e1e1221 */ /* 0x000fe20000010100 */
[--C-:B------:R-:W-:Y:S02]  /*5b80*/  @!P0 HADD2.F32 R32, -RZ, R40.reuse.H0_H0 ;  /* 0x20000028ff208230 */ /* 0x100fe40000004100 */
[----:B------:R-:W-:Y:S01]  /*5b90*/  @P1 FADD.FTZ R29, -R29, -RZ ;  /* 0x800000ff1d1d1221 */ /* 0x000fe20000010100 */
[----:B------:R-:W-:Y:S02]  /*5ba0*/  @!P0 HADD2.F32 R34, -RZ, R40.H1_H1 ;  /* 0x30000028ff228230 */ /* 0x000fe40000004100 */
[----:B------:R-:W-:Y:S01]  /*5bb0*/  @P1 FADD.FTZ R27, -R27, -RZ ;  /* 0x800000ff1b1b1221 */ /* 0x000fe20000010100 */
[--C-:B------:R-:W-:Y:S02]  /*5bc0*/  @!P0 HADD2.F32 R38, -RZ, R41.reuse.H0_H0 ;  /* 0x20000029ff268230 */ /* 0x100fe40000004100 */
[----:B------:R-:W-:Y:S01]  /*5bd0*/  @!P0 FFMA.FTZ R0, R35, R32, R0 ;  /* 0x0000002023008223 */ /* 0x000fe20000010000 */
[----:B------:R-:W-:Y:S02]  /*5be0*/  @!P0 HADD2.F32 R39, -RZ, R41.H1_H1 ;  /* 0x30000029ff278230 */ /* 0x000fe40000004100 */
[----:B------:R-:W-:Y:S01]  /*5bf0*/  @!P0 FFMA.FTZ R2, R37, R34, R2 ;  /* 0x0000002225028223 */ /* 0x000fe20000010002 */
[--C-:B------:R-:W-:Y:S02]  /*5c00*/  @!P0 HADD2.F32 R25, -RZ, R21.reuse.H0_H0 ;  /* 0x20000015ff198230 */ /* 0x100fe40000004100 */
[----:B------:R-:W-:Y:S02]  /*5c10*/  @!P0 HADD2.F32 R24, -RZ, R21.H1_H1 ;  /* 0x30000015ff188230 */ /* 0x000fe40000004100 */
[----:B------:R-:W-:Y:S01]  /*5c20*/  @!P0 HADD2.F32 R23, -RZ, R62.H1_H1 ;  /* 0x3000003eff178230 */ /* 0x000fe20000004100 */
[----:B------:R-:W-:Y:S01]  /*5c30*/  @!P0 F2FP.F16.F32.PACK_AB R49, R2, R0 ;  /* 0x000000000231823e */ /* 0x000fe200000000ff */
[--C-:B------:R-:W-:Y:S02]  /*5c40*/  @!P0 HADD2.F32 R40, -RZ, R42.reuse.H0_H0 ;  /* 0x2000002aff288230 */ /* 0x100fe40000004100 */
[----:B------:R-:W-:Y:S01]  /*5c50*/  @!P0 FMUL.FTZ R3, R25, R30 ;  /* 0x0000001e19038220 */ /* 0x000fe20000410000 */
[----:B------:R-:W-:Y:S01]  /*5c60*/  @!P0 HADD2.F32 R41, -RZ, R42.H1_H1 ;  /* 0x3000002aff298230 */ /* 0x000fe20000004100 */
[----:B------:R-:W-:Y:S01]  /*5c70*/  @!P0 MOV R56, R49 ;  /* 0x0000003100388202 */ /* 0x000fe20000000f00 */
[----:B------:R-:W-:Y:S02]  /*5c80*/  @!P0 HADD2.F32 R21, -RZ, R63.H0_H0 ;  /* 0x2000003fff158230 */ /* 0x000fe40000004100 */
[----:B------:R-:W-:Y:S01]  /*5c90*/  @!P0 FMUL.FTZ R4, R24, R29 ;  /* 0x0000001d18048220 */ /* 0x000fe20000410000 */
[--C-:B------:R-:W-:Y:S02]  /*5ca0*/  @!P0 HADD2.F32 R42, -RZ, R43.reuse.H0_H0 ;  /* 0x2000002bff2a8230 */ /* 0x100fe40000004100 */
[----:B------:R-:W-:Y:S01]  /*5cb0*/  @P1 FADD.FTZ R23, -R23, -RZ ;  /* 0x800000ff17171221 */ /* 0x000fe20000010100 */
[----:B------:R-:W-:Y:S01]  /*5cc0*/  @!P0 HADD2.F32 R44, -RZ, R43.H1_H1 ;  /* 0x3000002bff2c8230 */ /* 0x000fe20000004100 */
[----:B------:R-:W-:Y:S01]  /*5cd0*/  @!P0 MOV R43, R58 ;  /* 0x0000003a002b8202 */ /* 0x000fe20000000f00 */
[----:B------:R-:W-:Y:S02]  /*5ce0*/  @!P0 HADD2.F32 R16, -RZ, R63.H1_H1 ;  /* 0x3000003fff108230 */ /* 0x000fe40000004100 */
[----:B------:R-:W-:Y:S01]  /*5cf0*/  @P1 FADD.FTZ R21, -R21, -RZ ;  /* 0x800000ff15151221 */ /* 0x000fe20000010100 */
[--C-:B------:R-:W-:Y:S02]  /*5d00*/  @!P0 HADD2.F32 R20, -RZ, R22.reuse.H0_H0 ;  /* 0x20000016ff148230 */ /* 0x100fe40000004100 */
[----:B------:R-:W-:Y:S02]  /*5d10*/  @!P0 HADD2.F32 R22, -RZ, R22.H1_H1 ;  /* 0x30000016ff168230 */ /* 0x000fe40000004100 */
[----:B------:R-:W-:Y:S01]  /*5d20*/  @P1 FADD.FTZ R16, -R16, -RZ ;  /* 0x800000ff10101221 */ /* 0x000fe20000010100 */
[--C-:B------:R-:W-:Y:S02]  /*5d30*/  @!P0 HADD2.F32 R36, -RZ, R45.reuse.H0_H0 ;  /* 0x2000002dff248230 */ /* 0x100fe40000004100 */
[----:B------:R-:W-:Y:S01]  /*5d40*/  @!P0 FMUL.FTZ R5, R20, R27 ;  /* 0x0000001b14058220 */ /* 0x000fe20000410000 */
[----:B------:R-:W-:Y:S02]  /*5d50*/  @!P0 HADD2.F32 R35, -RZ, R45.H1_H1 ;  /* 0x3000002dff238230 */ /* 0x000fe40000004100 */
[----:B------:R-:W-:Y:S01]  /*5d60*/  @!P0 FMUL.FTZ R6, R22, R23 ;  /* 0x0000001716068220 */ /* 0x000fe20000410000 */
[--C-:B------:R-:W-:Y:S02]  /*5d70*/  @!P0 HADD2.F32 R32, -RZ, R43.reuse.H0_H0 ;  /* 0x2000002bff208230 */ /* 0x100fe40000004100 */
[----:B------:R-:W-:Y:S01]  /*5d80*/  @!P0 FFMA.FTZ R3, R36, R38, R3 ;  /* 0x0000002624038223 */ /* 0x000fe20000010003 */
[----:B------:R-:W-:Y:S02]  /*5d90*/  @!P0 HADD2.F32 R37, -RZ, R43.H1_H1 ;  /* 0x3000002bff258230 */ /* 0x000fe40000004100 */
[----:B------:R-:W-:Y:S01]  /*5da0*/  @!P0 FMUL.FTZ R7, R18, R21 ;  /* 0x0000001512078220 */ /* 0x000fe20000410000 */
[--C-:B------:R-:W-:Y:S02]  /*5db0*/  @!P0 HADD2.F32 R34, -RZ, R46.reuse.H0_H0 ;  /* 0x2000002eff228230 */ /* 0x100fe40000004100 */
[----:B------:R-:W-:Y:S01]  /*5dc0*/  @!P0 FFMA.FTZ R4, R35, R39, R4 ;  /* 0x0000002723048223 */ /* 0x000fe20000010004 */
[----:B------:R-:W-:Y:S02]  /*5dd0*/  @!P0 HADD2.F32 R43, -RZ, R46.H1_H1 ;  /* 0x3000002eff2b8230 */ /* 0x000fe40000004100 */
[----:B------:R-:W-:Y:S01]  /*5de0*/  @!P0 FMUL.FTZ R8, R19, R16 ;  /* 0x0000001013088220 */ /* 0x000fe20000410000 */
[----:B------:R-:W-:Y:S01]  /*5df0*/  @!P0 FFMA.FTZ R5, R32, R40, R5 ;  /* 0x0000002820058223 */ /* 0x000fe20000010005 */
[----:B------:R-:W-:Y:S01]  /*5e00*/  @!P0 FFMA.FTZ R6, R37, R41, R6 ;  /* 0x0000002925068223 */ /* 0x000fe20000010006 */
[----:B------:R-:W-:Y:S01]  /*5e10*/  @!P0 F2FP.F16.F32.PACK_AB R60, R4, R3 ;  /* 0x00000003043c823e */ /* 0x000fe200000000ff */
[----:B------:R-:W-:Y:S01]  /*5e20*/  @!P0 FFMA.FTZ R7, R34, R42, R7 ;  /* 0x0000002a22078223 */ /* 0x000fe20000010007 */
[----:B------:R-:W-:Y:S02]  /*5e30*/  @!P0 FFMA.FTZ R8, R43, R44, R8 ;  /* 0x0000002c2b088223 */ /* 0x000fe40000010008 */
[----:B------:R-:W-:Y:S02]  /*5e40*/  @!P0 F2FP.F16.F32.PACK_AB R51, R6, R5 ;  /* 0x000000050633823e */ /* 0x000fe400000000ff */
[----:B------:R-:W-:Y:S02]  /*5e50*/  @!P0 MOV R57, R60 ;  /* 0x0000003c00398202 */ /* 0x000fe40000000f00 */
[----:B------:R-:W-:Y:S02]  /*5e60*/  @!P0 F2FP.F16.F32.PACK_AB R62, R8, R7 ;  /* 0x00000007083e823e */ /* 0x000fe400000000ff */
[----:B------:R-:W-:Y:S02]  /*5e70*/  @!P0 MOV R58, R51 ;  /* 0x00000033003a8202 */ /* 0x000fe40000000f00 */
[----:B------:R-:W-:Y:S05]  /*5e80*/  @!P0 MOV R59, R62 ;  /* 0x0000003e003b8202 */ /* 0x000fea0000000f00 */
[----:B------:R2:W-:Y:S02]  /*5e90*/  ST.E.128 desc[UR4][R84.64], R56 ;  /* 0x0000003854007985 */ /* 0x0005e4000c101d04 */
.L_x_803:
[----:B------:R-:W-:Y:S05]  /*5ea0*/  BSYNC.RECONVERGENT B0 ;  /* 0x0000000000007941 */ /* 0x000fea0003800200 */
.L_x_802:
[----:B------:R-:W-:Y:S01]  /*5eb0*/  ISETP.GE.AND P0, PT, R117, R115, PT ;  /* 0x000000737500720c */ /* 0x000fe20003f06270 */
[----:B------:R-:W-:Y:S11]  /*5ec0*/  BSSY.RECONVERGENT B0, `(.L_x_804) ;  /* 0x000005c000007945 */ /* 0x000ff60003800200 */
[----:B------:R-:W-:Y:S01]  /*5ed0*/  @!UPT UIADD3 URZ, UPT, UPT, URZ, URZ, URZ ;  /* 0x000000fffffff290 */ /* 0x000fe2000fffe0ff */
[----:B------:R-:W-:Y:S05]  /*5ee0*/  @P0 BRA `(.L_x_805) ;  /* 0x0000000400640947 */ /* 0x000fea0003800000 */
[----:B------:R-:W-:Y:S01]  /*5ef0*/  ISETP.GE.AND P0, PT, R117, R9, PT ;  /* 0x000000097500720c */ /* 0x000fe20003f06270 */
[----:B--2---:R-:W2:Y:S11]  /*5f00*/  LD.E.128 R56, desc[UR4][R10.64+0x40] ;  /* 0x000040040a387980 */ /* 0x004eb6000c101d00 */
[----:B------:R-:W-:Y:S01]  /*5f10*/  @!UPT UIADD3 URZ, UPT, UPT, URZ, URZ, URZ ;  /* 0x000000fffffff290 */ /* 0x000fe2000fffe0ff */
[----:B------:R-:W-:Y:S02]  /*5f20*/  @!P0 ISETP.GT.AND P1, PT, R15, 0x20, PT ;  /* 0x000000200f00880c */ /* 0x000fe40003f24270 */
[----:B------:R-:W-:Y:S02]  /*5f30*/  @!P0 IADD3 R51, P6, PT, R14, 0x20, RZ ;  /* 0x000000200e338810 */ /* 0x000fe40007fde0ff */
[----:B------:R-:W-:Y:S02]  /*5f40*/  @!P0 SEL R19, R17, R14, P1 ;  /* 0x0000000e11138207 */ /* 0x000fe40000800000 */
[----:B------:R-:W-:Y:S02]  /*5f50*/  @!P0 SEL R51, R51, 0x20, !P1 ;  /* 0x0000002033338807 */ /* 0x000fe40004800000 */
[----:B------:R-:W-:Y:S01]  /*5f60*/  @!P0 IADD3.X R122, PT, PT, RZ, R114, RZ, P6, !PT ;  /* 0x00000072ff7a8210 */ /* 0x000fe200037fe4ff */
[----:B------:R-:W-:Y:S01]  /*5f70*/  @!P0 IMAD.WIDE R20, R19, 0x2, R10 ;  /* 0x0000000213148825 */ /* 0x000fe200078e020a */
[----:B------:R-:W-:Y:S02]  /*5f80*/  @!P0 SHF.L.U32 R49, R51, 0x1, RZ ;  /* 0x0000000133318819 */ /* 0x000fe400000006ff */
[----:B------:R-:W-:Y:S02]  /*5f90*/  @!P0 SEL R122, R122, RZ, !P1 ;  /* 0x000000ff7a7a8207 */ /* 0x000fe40004800000 */
[----:B------:R-:W-:Y:S01]  /*5fa0*/  @!P0 IADD3 R60, P1, PT, R49, R80, RZ ;  /* 0x00000050313c8210 */ /* 0x000fe20007f3e0ff */
[----:B------:R-:W3:Y:S01]  /*5fb0*/  @!P0 LD.E.128 R20, desc[UR4][R20.64+0x40] ;  /* 0x0000400414148980 */ /* 0x000ee2000c101d00 */
[----:B------:R-:W-:Y:S04]  /*5fc0*/  @!P0 SHF.L.U64.HI R122, R51, 0x1, R122 ;  /* 0x00000001337a8819 */ /* 0x000fe8000001027a */
[C---:B------:R-:W-:Y:S02]  /*5fd0*/  @!P0 IADD3.X R61, PT, PT, R122.reuse, R81, RZ, P1, !PT ;  /* 0x000000517a3d8210 */ /* 0x040fe40000ffe4ff */
[----:B------:R-:W-:Y:S04]  /*5fe0*/  @!P0 IADD3 R34, P1, PT, R49, R82, RZ ;  /* 0x0000005231228210 */ /* 0x000fe80007f3e0ff */
[----:B------:R-:W4:Y:S01]  /*5ff0*/  @!P0 LD.E.128 R60, desc[UR4][R60.64] ;  /* 0x000000043c3c8980 */ /* 0x000f22000c101d00 */
[----:B------:R-:W-:Y:S02]  /*6000*/  @!P0 IADD3.X R35, PT, PT, R122, R83, RZ, P1, !PT ;  /* 0x000000537a238210 */ /* 0x000fe40000ffe4ff */
[----:B------:R-:W-:Y:S05]  /*6010*/  ISETP.GT.AND P1, PT, R15, 0x20, !P0 ;  /* 0x000000200f00780c */ /* 0x000fea0004724270 */
[----:B------:R5:W4:Y:S01]  /*6020*/  @!P0 LD.E.128 R40, desc[UR4][R34.64] ;  /* 0x0000000422288980 */ /* 0x000b22000c101d00 */
[--C-:B---3--:R-:W-:Y:S01]  /*6030*/  @!P0 HADD2.F32 R28, -RZ, R20.reuse.H0_H0 ;  /* 0x20000014ff1c8230 */ /* 0x108fe20000004100 */
[----:B--2---:R-:W-:Y:S01]  /*6040*/  @!P0 MOV R32, R56 ;  /* 0x0000003800208202 */ /* 0x004fe20000000f00 */
[----:B------:R-:W-:Y:S01]  /*6050*/  @!P0 HADD2.F32 R26, -RZ, R20.H1_H1 ;  /* 0x30000014ff1a8230 */ /* 0x000fe20000004100 */
[----:B------:R-:W-:Y:S01]  /*6060*/  @!P0 MOV R45, R57 ;  /* 0x00000039002d8202 */ /* 0x000fe20000000f00 */
[--C-:B------:R-:W-:Y:S01]  /*6070*/  @!P0 HADD2.F32 R18, -RZ, R23.reuse.H0_H0 ;  /* 0x20000017ff128230 */ /* 0x100fe20000004100 */
[----:B------:R-:W-:Y:S01]  /*6080*/  @!P0 MOV R46, R59 ;  /* 0x0000003b002e8202 */ /* 0x000fe20000000f00 */
[--C-:B-----5:R-:W-:Y:S02]  /*6090*/  @!P0 HADD2.F32 R35, -RZ, R32.reuse.H0_H0 ;  /* 0x20000020ff238230 */ /* 0x120fe40000004100 */
[----:B------:R-:W-:Y:S02]  /*60a0*/  @!P0 HADD2.F32 R37, -RZ, R32.H1_H1 ;  /* 0x30000020ff258230 */ /* 0x000fe40000004100 */
[----:B------:R-:W-:Y:S02]  /*60b0*/  @!P0 HADD2.F32 R19, -RZ, R23.H1_H1 ;  /* 0x30000017ff138230 */ /* 0x000fe40000004100 */
[--C-:B----4-:R-:W-:Y:S02]  /*60c0*/  @!P0 HADD2.F32 R33, -RZ, R60.reuse.H0_H0 ;  /* 0x2000003cff218230 */ /* 0x110fe40000004100 */
[----:B------:R-:W-:Y:S02]  /*60d0*/  @!P0 HADD2.F32 R31, -RZ, R60.H1_H1 ;  /* 0x3000003cff1f8230 */ /* 0x000fe40000004100 */
[--C-:B------:R-:W-:Y:S02]  /*60e0*/  @!P0 HADD2.F32 R30, -RZ, R61.reuse.H0_H0 ;  /* 0x2000003dff1e8230 */ /* 0x100fe40000004100 */
[----:B------:R-:W-:Y:S01]  /*60f0*/  @P1 FADD.FTZ R33, -R33, -RZ ;  /* 0x800000ff21211221 */ /* 0x000fe20000010100 */
[----:B------:R-:W-:Y:S02]  /*6100*/  @!P0 HADD2.F32 R29, -RZ, R61.H1_H1 ;  /* 0x3000003dff1d8230 */ /* 0x000fe40000004100 */
[----:B------:R-:W-:Y:S01]  /*6110*/  @P1 FADD.FTZ R31, -R31, -RZ ;  /* 0x800000ff1f1f1221 */ /* 0x000fe20000010100 */
[----:B------:R-:W-:Y:S02]  /*6120*/  @!P0 HADD2.F32 R27, -RZ, R62.H0_H0 ;  /* 0x2000003eff1b8230 */ /* 0x000fe40000004100 */
[----:B------:R-:W-:Y:S01]  /*6130*/  @!P0 FMUL.FTZ R0, R28, R33 ;  /* 0x000000211c008220 */ /* 0x000fe20000410000 */
[--C-:B------:R-:W-:Y:S02]  /*6140*/  @!P0 HADD2.F32 R32, -RZ, R40.reuse.H0_H0 ;  /* 0x20000028ff208230 */ /* 0x100fe40000004100 */
[----:B------:R-:W-:Y:S01]  /*6150*/  @!P0 FMUL.FTZ R2, R26, R31 ;  /* 0x0000001f1a028220 */ /* 0x000fe20000410000 */
[----:B------:R-:W-:Y:S02]  /*6160*/  @!P0 HADD2.F32 R34, -RZ, R40.H1_H1 ;  /* 0x30000028ff228230 */ /* 0x000fe40000004100 */
[----:B------:R-:W-:Y:S01]  /*6170*/  @P1 FADD.FTZ R30, -R30, -RZ ;  /* 0x800000ff1e1e1221 */ /* 0x000fe20000010100 */
[--C-:B------:R-:W-:Y:S02]  /*6180*/  @!P0 HADD2.F32 R38, -RZ, R41.reuse.H0_H0 ;  /* 0x20000029ff268230 */ /* 0x100fe40000004100 */
[----:B------:R-:W-:Y:S01]  /*6190*/  @!P0 FFMA.FTZ R0, R35, R32, R0 ;  /* 0x0000002023008223 */ /* 0x000fe20000010000 */
[----:B------:R-:W-:Y:S02]  /*61a0*/  @!P0 HADD2.F32 R39, -RZ, R41.H1_H1 ;  /* 0x30000029ff278230 */ /* 0x000fe40000004100 */
[----:B------:R-:W-:Y:S01]  /*61b0*/  @!P0 FFMA.FTZ R2, R37, R34, R2 ;  /* 0x0000002225028223 */ /* 0x000fe20000010002 */
[--C-:B------:R-:W-:Y:S02]  /*61c0*/  @!P0 HADD2.F32 R25, -RZ, R21.reuse.H0_H0 ;  /* 0x20000015ff198230 */ /* 0x100fe40000004100 */
[----:B------:R-:W-:Y:S01]  /*61d0*/  @P1 FADD.FTZ R29, -R29, -RZ ;  /* 0x800000ff1d1d1221 */ /* 0x000fe20000010100 */
[----:B------:R-:W-:Y:S02]  /*61e0*/  @!P0 HADD2.F32 R24, -RZ, R21.H1_H1 ;  /* 0x30000015ff188230 */ /* 0x000fe40000004100 */
[----:B------:R-:W-:Y:S01]  /*61f0*/  @P1 FADD.FTZ R27, -R27, -RZ ;  /* 0x800000ff1b1b1221 */ /* 0x000fe20000010100 */
        /* <DEDUP_REMOVED lines=40> */
.L_x_805:
[----:B------:R-:W-:Y:S05]  /*6480*/  BSYNC.RECONVERGENT B0 ;  /* 0x0000000000007941 */ /* 0x000fea0003800200 */
.L_x_804:
[----:B------:R-:W-:Y:S11]  /*6490*/  ISETP.GE.AND P0, PT, R116, R115, PT ;  /* 0x000000737400720c */ /* 0x000ff60003f06270 */
[----:B------:R-:W-:Y:S02]  /*64a0*/  @!UPT UIADD3 URZ, UPT, UPT, URZ, URZ, URZ ;  /* 0x000000fffffff290 */ /* 0x000fe4000fffe0ff */
[----:B------:R-:W-:Y:S05]  /*64b0*/  @P0 BRA `(.L_x_801) ;  /* 0x0000000400640947 */ /* 0x000fea0003800000 */
[----:B------:R-:W-:Y:S01]  /*64c0*/  ISETP.GE.AND P0, PT, R116, R9, PT ;  /* 0x000000097400720c */ /* 0x000fe20003f06270 */
[----:B--23--:R-:W2:Y:S11]  /*64d0*/  LD.E.128 R56, desc[UR4][R10.64+0x80] ;  /* 0x000080040a387980 */ /* 0x00ceb6000c101d00 */
        /* <DEDUP_REMOVED lines=87> */
.L_x_801:
[----:B------:R-:W-:Y:S05]  /*6a50*/  BSYNC.RECONVERGENT B1 ;  /* 0x0000000000017941 */ /* 0x000fea0003800200 */
.L_x_800:
[----:B------:R-:W-:Y:S04]  /*6a60*/  BSSY.RECONVERGENT B1, `(.L_x_806) ;  /* 0x000011d000017945 */ /* 0x000fe80003800200 */
[----:B------:R-:W-:Y:S05]  /*6a70*/  @!P5 BRA `(.L_x_807) ;  /* 0x00000010006cd947 */ /* 0x000fea0003800000 */
[----:B-----5:R-:W-:Y:S01]  /*6a80*/  ISETP.GE.AND P5, PT, R118, R115, PT ;  /* 0x000000737600720c */ /* 0x020fe20003fa6270 */
[----:B------:R-:W-:Y:S01]  /*6a90*/  BSSY.RECONVERGENT B0, `(.L_x_808) ;  /* 0x000005f000007945 */ /* 0x000fe20003800200 */
[C---:B------:R-:W-:Y:S02]  /*6aa0*/  LEA R18, P1, R91.reuse, R10, 0x1 ;  /* 0x0000000a5b127211 */ /* 0x040fe400078208ff */
[C---:B------:R-:W-:Y:S02]  /*6ab0*/  LEA R122, P0, R70.reuse, R84, 0x1 ;  /* 0x00000054467a7211 */ /* 0x040fe400078008ff */
[----:B------:R-:W-:Y:S02]  /*6ac0*/  LEA.HI.X R19, R91, R11, R89, 0x1, P1 ;  /* 0x0000000b5b137211 */ /* 0x000fe400008f0c59 */
[----:B------:R-:W-:Y:S05]  /*6ad0*/  LEA.HI.X R123, R70, R85, R71, 0x1, P0 ;  /* 0x00000055467b7211 */ /* 0x000fea00000f0c47 */
[----:B------:R-:W-:Y:S05]  /*6ae0*/  @P5 BRA `(.L_x_809) ;  /* 0x0000000400645947 */ /* 0x000fea0003800000 */
[----:B------:R-:W-:Y:S01]  /*6af0*/  ISETP.GE.AND P0, PT, R118, R9, PT ;  /* 0x000000097600720c */ /* 0x000fe20003f06270 */
[----:B------:R-:W5:Y:S11]  /*6b00*/  LD.E.128 R60, desc[UR4][R18.64] ;  /* 0x00000004123c7980 */ /* 0x000f76000c101d00 */
[----:B------:R-:W-:Y:S01]  /*6b10*/  @!UPT UIADD3 URZ, UPT, UPT, URZ, URZ, URZ ;  /* 0x000000fffffff290 */ /* 0x000fe2000fffe0ff */
[----:B------:R-:W-:Y:S04]  /*6b20*/  @!P0 ISETP.GT.AND P1, PT, R15, RZ, PT ;  /* 0x000000ff0f00820c */ /* 0x000fe80003f24270 */
[----:B------:R-:W-:Y:S02]  /*6b30*/  @!P0 SEL R124, R14, RZ, !P1 ;  /* 0x000000ff0e7c8207 */ /* 0x000fe40004800000 */
[----:B------:R-:W-:Y:S02]  /*6b40*/  @!P0 SEL R127, R114, RZ, !P1 ;  /* 0x000000ff727f8207 */ /* 0x000fe40004800000 */
[----:B------:R-:W-:Y:S02]  /*6b50*/  @!P0 IADD3 R125, P5, PT, R101, R124, RZ ;  /* 0x0000007c657d8210 */ /* 0x000fe40007fbe0ff */
[----:B------:R-:W-:Y:S02]  /*6b60*/  @!P0 SEL R21, R17, R14, P1 ;  /* 0x0000000e11158207 */ /* 0x000fe40000800000 */
[----:B------:R-:W-:Y:S02]  /*6b70*/  @!P0 IADD3.X R128, PT, PT, R90, R127, RZ, P5, !PT ;  /* 0x0000007f5a808210 */ /* 0x000fe40002ffe4ff */
[----:B------:R-:W-:Y:S01]  /*6b80*/  @!P0 SHF.L.U32 R129, R125, 0x1, RZ ;  /* 0x000000017d818819 */ /* 0x000fe200000006ff */
[----:B------:R-:W-:Y:S01]  /*6b90*/  @!P0 IMAD.WIDE R22, R21, 0x2, R18 ;  /* 0x0000000215168825 */ /* 0x000fe200078e0212 */
[----:B------:R-:W-:Y:S02]  /*6ba0*/  @!P0 SHF.L.U64.HI R128, R125, 0x1, R128 ;  /* 0x000000017d808819 */ /* 0x000fe40000010280 */
[C---:B------:R-:W-:Y:S03]  /*6bb0*/  @!P0 IADD3 R130, P1, PT, R129.reuse, R80, RZ ;  /* 0x0000005081828210 */ /* 0x040fe60007f3e0ff */
[----:B------:R-:W5:Y:S01]  /*6bc0*/  @!P0 LD.E.128 R20, desc[UR4][R22.64] ;  /* 0x0000000416148980 */ /* 0x000f62000c101d00 */
[C---:B------:R-:W-:Y:S02]  /*6bd0*/  @!P0 IADD3.X R131, PT, PT, R128.reuse, R81, RZ, P1, !PT ;  /* 0x0000005180838210 */ /* 0x040fe40000ffe4ff */
[----:B------:R-:W-:Y:S04]  /*6be0*/  @!P0 IADD3 R36, P1, PT, R129, R82, RZ ;  /* 0x0000005281248210 */ /* 0x000fe80007f3e0ff */
[----:B------:R-:W-:Y:S01]  /*6bf0*/  @!P0 IADD3.X R37, PT, PT, R128, R83, RZ, P1, !PT ;  /* 0x0000005380258210 */ /* 0x000fe20000ffe4ff */
[----:B------:R-:W5:Y:S01]  /*6c00*/  @!P0 LD.E.128 R124, desc[UR4][R130.64] ;  /* 0x00000004827c8980 */ /* 0x000f62000c101d00 */
[----:B------:R-:W-:Y:S07]  /*6c10*/  ISETP.GT.AND P1, PT, R15, RZ, !P0 ;  /* 0x000000ff0f00720c */ /* 0x000fee0004724270 */
[----:B--234-:R2:W3:Y:S01]  /*6c20*/  @!P0 LD.E.128 R56, desc[UR4][R36.64] ;  /* 0x0000000424388980 */ /* 0x01c4e2000c101d00 */
[--C-:B-----5:R-:W-:Y:S01]  /*6c30*/  @!P0 HADD2.F32 R30, -RZ, R20.reuse.H0_H0 ;  /* 0x20000014ff1e8230 */ /* 0x120fe20000004100 */
[----:B------:R-:W-:Y:S01]  /*6c40*/  @!P0 MOV R34, R60 ;  /* 0x0000003c00228202 */ /* 0x000fe20000000f00 */
[----:B------:R-:W-:Y:S01]  /*6c50*/  @!P0 HADD2.F32 R28, -RZ, R20.H1_H1 ;  /* 0x30000014ff1c8230 */ /* 0x000fe20000004100 */
[----:B------:R-:W-:Y:S01]  /*6c60*/  @!P0 MOV R45, R61 ;  /* 0x0000003d002d8202 */ /* 0x000fe20000000f00 */
[----:B------:R-:W-:Y:S01]  /*6c70*/  @!P0 HADD2.F32 R27, -RZ, R21.H0_H0 ;  /* 0x20000015ff1b8230 */ /* 0x000fe20000004100 */
[----:B------:R-:W-:Y:S01]  /*6c80*/  @!P0 MOV R49, R62 ;  /* 0x0000003e00318202 */ /* 0x000fe20000000f00 */
[----:B--2---:R-:W-:Y:S01]  /*6c90*/  @!P0 HADD2.F32 R37, -RZ, R34.H0_H0 ;  /* 0x20000022ff258230 */ /* 0x004fe20000004100 */
[----:B------:R-:W-:Y:S01]  /*6ca0*/  @!P0 MOV R51, R63 ;  /* 0x0000003f00338202 */ /* 0x000fe20000000f00 */
[--C-:B------:R-:W-:Y:S02]  /*6cb0*/  @!P0 HADD2.F32 R35, -RZ, R124.reuse.H0_H0 ;  /* 0x2000007cff238230 */ /* 0x100fe40000004100 */
[----:B------:R-:W-:Y:S02]  /*6cc0*/  @!P0 HADD2.F32 R33, -RZ, R124.H1_H1 ;  /* 0x3000007cff218230 */ /* 0x000fe40000004100 */
[--C-:B------:R-:W-:Y:S02]  /*6cd0*/  @!P0 HADD2.F32 R32, -RZ, R125.reuse.H0_H0 ;  /* 0x2000007dff208230 */ /* 0x100fe40000004100 */
[----:B------:R-:W-:Y:S01]  /*6ce0*/  @P1 FADD.FTZ R35, -R35, -RZ ;  /* 0x800000ff23231221 */ /* 0x000fe20000010100 */
[----:B------:R-:W-:Y:S02]  /*6cf0*/  @!P0 HADD2.F32 R31, -RZ, R125.H1_H1 ;  /* 0x3000007dff1f8230 */ /* 0x000fe40000004100 */
[----:B------:R-:W-:Y:S01]  /*6d00*/  @P1 FADD.FTZ R33, -R33, -RZ ;  /* 0x800000ff21211221 */ /* 0x000fe20000010100 */
[----:B------:R-:W-:Y:S02]  /*6d10*/  @!P0 HADD2.F32 R29, -RZ, R126.H0_H0 ;  /* 0x2000007eff1d8230 */ /* 0x000fe40000004100 */
[----:B------:R-:W-:Y:S01]  /*6d20*/  @!P0 FMUL.FTZ R0, R30, R35 ;  /* 0x000000231e008220 */ /* 0x000fe20000410000 */
[----:B------:R-:W-:Y:S02]  /*6d30*/  @!P0 HADD2.F32 R39, -RZ, R34.H1_H1 ;  /* 0x30000022ff278230 */ /* 0x000fe40000004100 */
[----:B------:R-:W-:Y:S01]  /*6d40*/  @!P0 FMUL.FTZ R2, R28, R33 ;  /* 0x000000211c028220 */ /* 0x000fe20000410000 */
[----:B------:R-:W-:Y:S02]  /*6d50*/  @!P0 HADD2.F32 R26, -RZ, R21.H1_H1 ;  /* 0x30000015ff1a8230 */ /* 0x000fe40000004100 */
[----:B------:R-:W-:Y:S01]  /*6d60*/  @P1 FADD.FTZ R32, -R32, -RZ ;  /* 0x800000ff20201221 */ /* 0x000fe20000010100 */
[----:B------:R-:W-:Y:S02]  /*6d70*/  @!P0 HADD2.F32 R25, -RZ, R126.H1_H1 ;  /* 0x3000007eff198230 */ /* 0x000fe40000004100 */
[----:B------:R-:W-:Y:S01]  /*6d80*/  @P1 FADD.FTZ R31, -R31, -RZ ;  /* 0x800000ff1f1f1221 */ /* 0x000fe20000010100 */
[--C-:B---3--:R-:W-:Y:S02]  /*6d90*/  @!P0 HADD2.F32 R34, -RZ, R56.reuse.H0_H0 ;  /* 0x20000038ff228230 */ /* 0x108fe40000004100 */
[----:B------:R-:W-:Y:S01]  /*6da0*/  @!P0 FMUL.FTZ R3, R27, R32 ;  /* 0x000000201b038220 */ /* 0x000fe20000410000 */
[--C-:B------:R-:W-:Y:S02]  /*6db0*/  @!P0 HADD2.F32 R21, -RZ, R127.reuse.H0_H0 ;  /* 0x2000007fff158230 */ /* 0x100fe40000004100 */
[----:B------:R-:W-:Y:S01]  /*6dc0*/  @!P0 FMUL.FTZ R4, R26, R31 ;  /* 0x0000001f1a048220 */ /* 0x000fe20000410000 */
[----:B------:R-:W-:Y:S02]  /*6dd0*/  @!P0 HADD2.F32 R16, -RZ, R127.H1_H1 ;  /* 0x3000007fff108230 */ /* 0x000fe40000004100 */
[----:B------:R-:W-:Y:S01]  /*6de0*/  @!P0 FFMA.FTZ R0, R37, R34, R0 ;  /* 0x0000002225008223 */ /* 0x000fe20000010000 */
[----:B------:R-:W-:Y:S02]  /*6df0*/  @!P0 HADD2.F32 R36, -RZ, R56.H1_H1 ;  /* 0x30000038ff248230 */ /* 0x000fe40000004100 */
[----:B------:R-:W-:Y:S01]  /*6e00*/  @P1 FADD.FTZ R29, -R29, -RZ ;  /* 0x800000ff1d1d1221 */ /* 0x000fe20000010100 */
[--C-:B------:R-:W-:Y:S02]  /*6e10*/  @!P0 HADD2.F32 R24, -RZ, R22.reuse.H0_H0 ;  /* 0x20000016ff188230 */ /* 0x100fe40000004100 */
[----:B------:R-:W-:Y:S01]  /*6e20*/  @P1 FADD.FTZ R25, -R25, -RZ ;  /* 0x800000ff19191221 */ /* 0x000fe20000010100 */
[----:B------:R-:W-:Y:S02]  /*6e30*/  @!P0 HADD2.F32 R22, -RZ, R22.H1_H1 ;  /* 0x30000016ff168230 */ /* 0x000fe40000004100 */
[----:B------:R-:W-:Y:S01]  /*6e40*/  @!P0 FFMA.FTZ R2, R39, R36, R2 ;  /* 0x0000002427028223 */ /* 0x000fe20000010002 */
[----:B------:R-:W-:Y:S02]  /*6e50*/  @!P0 HADD2.F32 R20, -RZ, R23.H0_H0 ;  /* 0x20000017ff148230 */ /* 0x000fe40000004100 */
[----:B------:R-:W-:Y:S01]  /*6e60*/  @!P0 FMUL.FTZ R5, R24, R29 ;  /* 0x0000001d18058220 */ /* 0x000fe20000410000 */
[----:B------:R-:W-:Y:S02]  /*6e70*/  @!P0 HADD2.F32 R40, -RZ, R57.H0_H0 ;  /* 0x20000039ff288230 */ /* 0x000fe40000004100 */
[----:B------:R-:W-:Y:S01]  /*6e80*/  @!P0 FMUL.FTZ R6, R22, R25 ;  /* 0x0000001916068220 */ /* 0x000fe20000410000 */
[----:B------:R-:W-:Y:S01]  /*6e90*/  @!P0 HADD2.F32 R38, -RZ, R45.H0_H0 ;  /* 0x2000002dff268230 */ /* 0x000fe20000004100 */
[----:B------:R-:W-:Y:S01]  /*6ea0*/  @!P0 F2FP.F16.F32.PACK_AB R124, R2, R0 ;  /* 0x00000000027c823e */ /* 0x000fe200000000ff */
[----:B------:R-:W-:Y:S02]  /*6eb0*/  @!P0 HADD2.F32 R23, -RZ, R23.H1_H1 ;  /* 0x30000017ff178230 */ /* 0x000fe40000004100 */
[----:B------:R-:W-:Y:S01]  /*6ec0*/  @P1 FADD.FTZ R21, -R21, -RZ ;  /* 0x800000ff15151221 */ /* 0x000fe20000010100 */
[----:B------:R-:W-:Y:S01]  /*6ed0*/  @!P0 HADD2.F32 R41, -RZ, R57.H1_H1 ;  /* 0x30000039ff298230 */ /* 0x000fe20000004100 */
[----:B------:R-:W-:Y:S01]  /*6ee0*/  @!P0 MOV R60, R124 ;  /* 0x0000007c003c8202 */ /* 0x000fe20000000f00 */
[----:B------:R-:W-:Y:S02]  /*6ef0*/  @!P0 HADD2.F32 R37, -RZ, R45.H1_H1 ;  /* 0x3000002dff258230 */ /* 0x000fe40000004100 */
[----:B------:R-:W-:Y:S01]  /*6f00*/  @!P0 FFMA.FTZ R3, R38, R40, R3 ;  /* 0x0000002826038223 */ /* 0x000fe20000010003 */
[--C-:B------:R-:W-:Y:S02]  /*6f10*/  @!P0 HADD2.F32 R42, -RZ, R58.reuse.H0_H0 ;  /* 0x2000003aff2a8230 */ /* 0x100fe40000004100 */
[----:B------:R-:W-:Y:S01]  /*6f20*/  @!P0 FMUL.FTZ R7, R20, R21 ;  /* 0x0000001514078220 */ /* 0x000fe20000410000 */
[--C-:B------:R-:W-:Y:S02]  /*6f30*/  @!P0 HADD2.F32 R34, -RZ, R49.reuse.H0_H0 ;  /* 0x20000031ff228230 */ /* 0x100fe40000004100 */
[----:B------:R-:W-:Y:S01]  /*6f40*/  @P1 FADD.FTZ R16, -R16, -RZ ;  /* 0x800000ff10101221 */ /* 0x000fe20000010100 */
[----:B------:R-:W-:Y:S02]  /*6f50*/  @!P0 HADD2.F32 R43, -RZ, R58.H1_H1 ;  /* 0x3000003aff2b8230 */ /* 0x000fe40000004100 */
[----:B------:R-:W-:Y:S01]  /*6f60*/  @!P0 FFMA.FTZ R4, R37, R41, R4 ;  /* 0x0000002925048223 */ /* 0x000fe20000010004 */
[----:B------:R-:W-:Y:S02]  /*6f70*/  @!P0 HADD2.F32 R39, -RZ, R49.H1_H1 ;  /* 0x30000031ff278230 */ /* 0x000fe40000004100 */
[----:B------:R-:W-:Y:S01]  /*6f80*/  @!P0 FMUL.FTZ R8, R23, R16 ;  /* 0x0000001017088220 */ /* 0x000fe20000410000 */
[----:B------:R-:W-:Y:S02]  /*6f90*/  @!P0 HADD2.F32 R44, -RZ, R59.H0_H0 ;  /* 0x2000003bff2c8230 */ /* 0x000fe40000004100 */
[----:B------:R-:W-:Y:S01]  /*6fa0*/  @!P0 FFMA.FTZ R5, R34, R42, R5 ;  /* 0x0000002a22058223 */ /* 0x000fe20000010005 */
[----:B------:R-:W-:Y:S01]  /*6fb0*/  @!P0 F2FP.F16.F32.PACK_AB R125, R4, R3 ;  /* 0x00000003047d823e */ /* 0x000fe200000000ff */
[----:B------:R-:W-:Y:S02]  /*6fc0*/  @!P0 HADD2.F32 R36, -RZ, R51.H0_H0 ;  /* 0x20000033ff248230 */ /* 0x000fe40000004100 */
[----:B------:R-:W-:Y:S01]  /*6fd0*/  @!P0 FFMA.FTZ R6, R39, R43, R6 ;  /* 0x0000002b27068223 */ /* 0x000fe20000010006 */
[----:B------:R-:W-:Y:S01]  /*6fe0*/  @!P0 HADD2.F32 R46, -RZ, R59.H1_H1 ;  /* 0x3000003bff2e8230 */ /* 0x000fe20000004100 */
[----:B------:R-:W-:Y:S01]  /*6ff0*/  @!P0 MOV R61, R125 ;  /* 0x0000007d003d8202 */ /* 0x000fe20000000f00 */
[----:B------:R-:W-:Y:S02]  /*7000*/  @!P0 HADD2.F32 R45, -RZ, R51.H1_H1 ;  /* 0x30000033ff2d8230 */ /* 0x000fe40000004100 */
[----:B------:R-:W-:Y:S01]  /*7010*/  @!P0 FFMA.FTZ R7, R36, R44, R7 ;  /* 0x0000002c24078223 */ /* 0x000fe20000010007 */
[----:B------:R-:W-:Y:S02]  /*7020*/  @!P0 F2FP.F16.F32.PACK_AB R126, R6, R5 ;  /* 0x00000005067e823e */ /* 0x000fe400000000ff */
[----:B------:R-:W-:Y:S02]  /*7030*/  @!P0 FFMA.FTZ R8, R45, R46, R8 ;  /* 0x0000002e2d088223 */ /* 0x000fe40000010008 */
[----:B------:R-:W-:Y:S03]  /*7040*/  @!P0 MOV R62, R126 ;  /* 0x0000007e003e8202 */ /* 0x000fe60000000f00 */
[----:B------:R-:W-:Y:S04]  /*7050*/  @!P0 F2FP.F16.F32.PACK_AB R127, R8, R7 ;  /* 0x00000007087f823e */ /* 0x000fe800000000ff */
[----:B------:R-:W-:Y:S05]  /*7060*/  @!P0 MOV R63, R127 ;  /* 0x0000007f003f8202 */ /* 0x000fea0000000f00 */
[----:B------:R2:W-:Y:S02]  /*7070*/  ST.E.128 desc[UR4][R122.64], R60 ;  /* 0x0000003c7a007985 */ /* 0x0005e4000c101d04 */
.L_x_809:
[----:B------:R-:W-:Y:S05]  /*7080*/  BSYNC.RECONVERGENT B0 ;  /* 0x0000000000007941 */ /* 0x000fea0003800200 */
.L_x_808:
[----:B------:R-:W-:Y:S01]  /*7090*/  ISETP.GE.AND P0, PT, R117, R115, PT ;  /* 0x000000737500720c */ /* 0x000fe20003f06270 */
[----:B------:R-:W-:Y:S11]  /*70a0*/  BSSY.RECONVERGENT B0, `(.L_x_810) ;  /* 0x000005c000007945 */ /* 0x000ff60003800200 */
[----:B------:R-:W-:Y:S01]  /*70b0*/  @!UPT UIADD3 URZ, UPT, UPT, URZ, URZ, URZ ;  /* 0x000000fffffff290 */ /* 0x000fe2000fffe0ff */
[----:B------:R-:W-:Y:S05]  /*70c0*/  @P0 BRA `(.L_x_811) ;  /* 0x0000000400640947 */ /* 0x000fea0003800000 */
[----:B------:R-:W-:Y:S01]  /*70d0*/  ISETP.GE.AND P0, PT, R117, R9, PT ;  /* 0x000000097500720c */ /* 0x000fe20003f06270 */
[----:B--2---:R-:W2:Y:S11]  /*70e0*/  LD.E.128 R60, desc[UR4][R18.64+0x40] ;  /* 0x00004004123c7980 */ /* 0x004eb6000c101d00 */
[----:B------:R-:W-:Y:S01]  /*70f0*/  @!UPT UIADD3 URZ, UPT, UPT, URZ, URZ, URZ ;  /* 0x000000fffffff290 */ /* 0x000fe2000fffe0ff */
[----:B------:R-:W-:Y:S04]  /*7100*/  @!P0 ISETP.GT.AND P1, PT, R15, 0x20, PT ;  /* 0x000000200f00880c */ /* 0x000fe80003f24270 */
        /* <DEDUP_REMOVED lines=13> */
[----:B------:R-:W2:Y:S01]  /*71e0*/  @!P0 LD.E.128 R124, desc[UR4][R130.64+0x40] ;  /* 0x00004004827c8980 */ /* 0x000ea2000c101d00 */
[----:B------:R-:W-:Y:S07]  /*71f0*/  ISETP.GT.AND P1, PT, R15, 0x20, !P0 ;  /* 0x000000200f00780c */ /* 0x000fee0004724270 */
[----:B---34-:R3:W4:Y:S01]  /*7200*/  @!P0 LD.E.128 R56, desc[UR4][R36.64+0x40] ;  /* 0x0000400424388980 */ /* 0x018722000c101d00 */
[--C-:B-----5:R-:W-:Y:S01]  /*7210*/  @!P0 HADD2.F32 R30, -RZ, R20.reuse.H0_H0 ;  /* 0x20000014ff1e8230 */ /* 0x120fe20000004100 */
[----:B--2---:R-:W-:Y:S01]  /*7220*/  @!P0 MOV R34, R60 ;  /* 0x0000003c00228202 */ /* 0x004fe20000000f00 */
[----:B------:R-:W-:Y:S01]  /*7230*/  @!P0 HADD2.F32 R28, -RZ, R20.H1_H1 ;  /* 0x30000014ff1c8230 */ /* 0x000fe20000004100 */
[----:B------:R-:W-:Y:S01]  /*7240*/  @!P0 MOV R45, R61 ;  /* 0x0000003d002d8202 */ /* 0x000fe20000000f00 */
[----:B------:R-:W-:Y:S01]  /*7250*/  @!P0 HADD2.F32 R27, -RZ, R21.H0_H0 ;  /* 0x20000015ff1b8230 */ /* 0x000fe20000004100 */
[----:B------:R-:W-:Y:S01]  /*7260*/  @!P0 MOV R49, R62 ;  /* 0x0000003e00318202 */ /* 0x000fe20000000f00 */
[----:B---3--:R-:W-:Y:S01]  /*7270*/  @!P0 HADD2.F32 R37, -RZ, R34.H0_H0 ;  /* 0x20000022ff258230 */ /* 0x008fe20000004100 */
        /* <DEDUP_REMOVED lines=15> */
[--C-:B----4-:R-:W-:Y:S02]  /*7370*/  @!P0 HADD2.F32 R34, -RZ, R56.reuse.H0_H0 ;  /* 0x20000038ff228230 */ /* 0x110fe40000004100 */
        /* <DEDUP_REMOVED lines=46> */
.L_x_811:
[----:B------:R-:W-:Y:S05]  /*7660*/  BSYNC.RECONVERGENT B0 ;  /* 0x0000000000007941 */ /* 0x000fea0003800200 */
.L_x_810:
[----:B------:R-:W-:Y:S11]  /*7670*/  ISETP.GE.AND P0, PT, R116, R115, PT ;  /* 0x000000737400720c */ /* 0x000ff60003f06270 */
[----:B------:R-:W-:Y:S02]  /*7680*/  @!UPT UIADD3 URZ, UPT, UPT, URZ, URZ, URZ ;  /* 0x000000fffffff290 */ /* 0x000fe4000fffe0ff */
[----:B------:R-:W-:Y:S05]  /*7690*/  @P0 BRA `(.L_x_807) ;  /* 0x0000000400640947 */ /* 0x000fea0003800000 */
[----:B------:R-:W-:Y:S01]  /*76a0*/  ISETP.GE.AND P0, PT, R116, R9, PT ;  /* 0x000000097400720c */ /* 0x000fe20003f06270 */
[----:B--234-:R-:W2:Y:S11]  /*76b0*/  LD.E.128 R56, desc[UR4][R18.64+0x80] ;  /* 0x0000800412387980 */ /* 0x01ceb6000c101d00 */
        /* <DEDUP_REMOVED lines=11> */
[----:B------:R-:W3:Y:S01]  /*7770*/  @!P0 LD.E.128 R20, desc[UR4][R22.64+0x80] ;  /* 0x0000800416148980 */ /* 0x000ee2000c101d00 */
[C---:B------:R-:W-:Y:S02]  /*7780*/  @!P0 IADD3.X R61, PT, PT, R124.reuse, R81, RZ, P1, !PT ;  /* 0x000000517c3d8210 */ /* 0x040fe40000ffe4ff */
[----:B------:R-:W-:Y:S04]  /*7790*/  @!P0 IADD3 R34, P1, PT, R49, R82, RZ ;  /* 0x0000005231228210 */ /* 0x000fe80007f3e0ff */
[----:B------:R-:W-:Y:S01]  /*77a0*/  @!P0 IADD3.X R35, PT, PT, R124, R83, RZ, P1, !PT ;  /* 0x000000537c238210 */ /* 0x000fe20000ffe4ff */
[----:B------:R-:W4:Y:S01]  /*77b0*/  @!P0 LD.E.128 R60, desc[UR4][R60.64+0x80] ;  /* 0x000080043c3c8980 */ /* 0x000f22000c101d00 */
[----:B------:R-:W-:Y:S07]  /*77c0*/  ISETP.GT.AND P1, PT, R15, 0x40, !P0 ;  /* 0x000000400f00780c */ /* 0x000fee0004724270 */
        /* <DEDUP_REMOVED lines=70> */
.L_x_807:
[----:B------:R-:W-:Y:S05]  /*7c30*/  BSYNC.RECONVERGENT B1 ;  /* 0x0000000000017941 */ /* 0x000fea0003800200 */
.L_x_806:
[----:B------:R-:W-:Y:S04]  /*7c40*/  BSSY.RECONVERGENT B1, `(.L_x_812) ;  /* 0x000011d000017945 */ /* 0x000fe80003800200 */
[----:B------:R-:W-:Y:S05]  /*7c50*/  @!P4 BRA `(.L_x_813) ;  /* 0x00000010006cc947 */ /* 0x000fea0003800000 */
[----:B-----5:R-:W-:Y:S01]  /*7c60*/  ISETP.GE.AND P4, PT, R118, R115, PT ;  /* 0x000000737600720c */ /* 0x020fe20003f86270 */
[----:B------:R-:W-:Y:S01]  /*7c70*/  BSSY.RECONVERGENT B0, `(.L_x_814) ;  /* 0x000005f000007945 */ /* 0x000fe20003800200 */
[----:B------:R-:W-:Y:S02]  /*7c80*/  LEA R18, P1, R112, R10, 0x7 ;  /* 0x0000000a70127211 */ /* 0x000fe400078238ff */
[----:B--2---:R-:W-:Y:S02]  /*7c90*/  LEA R122, P0, R142, R84, 0x7 ;  /* 0x000000548e7a7211 */ /* 0x004fe400078038ff */
[----:B------:R-:W-:Y:S02]  /*7ca0*/  LEA.HI.X R19, R112, R11, R113, 0x7, P1 ;  /* 0x0000000b70137211 */ /* 0x000fe400008f3c71 */
[----:B------:R-:W-:Y:S05]  /*7cb0*/  LEA.HI.X R123, R142, R85, R143, 0x7, P0 ;  /* 0x000000558e7b7211 */ /* 0x000fea00000f3c8f */
[----:B------:R-:W-:Y:S05]  /*7cc0*/  @P4 BRA `(.L_x_815) ;  /* 0x0000000400644947 */ /* 0x000fea0003800000 */
[----:B------:R-:W-:Y:S01]  /*7cd0*/  ISETP.GE.AND P0, PT, R118, R9, PT ;  /* 0x000000097600720c */ /* 0x000fe20003f06270 */
[----:B------:R-:W2:Y:S11]  /*7ce0*/  LD.E.128 R60, desc[UR4][R18.64] ;  /* 0x00000004123c7980 */ /* 0x000eb6000c101d00 */
        /* <DEDUP_REMOVED lines=16> */
[----:B------:R-:W-:Y:S07]  /*7df0*/  ISETP.GT.AND P1, PT, R15, RZ, !P0 ;  /* 0x000000ff0f00720c */ /* 0x000fee0004724270 */
        /* <DEDUP_REMOVED lines=70> */
.L_x_815:
[----:B------:R-:W-:Y:S05]  /*8260*/  BSYNC.RECONVERGENT B0 ;  /* 0x0000000000007941 */ /* 0x000fea0003800200 */
.L_x_814:
        /* <DEDUP_REMOVED lines=93> */
.L_x_817:
[----:B------:R-:W-:Y:S05]  /*8840*/  BSYNC.RECONVERGENT B0 ;  /* 0x0000000000007941 */ /* 0x000fea0003800200 */
.L_x_816:
[----:B------:R-:W-:Y:S11]  /*8850*/  ISETP.GE.AND P0, PT, R116, R115, PT ;  /* 0x000000737400720c */ /* 0x000ff60003f06270 */
[----:B------:R-:W-:Y:S02]  /*8860*/  @!UPT UIADD3 URZ, UPT, UPT, URZ, URZ, URZ ;  /* 0x000000fffffff290 */ /* 0x000fe4000fffe0ff */
[----:B------:R-:W-:Y:S05]  /*8870*/  @P0 BRA `(.L_x_813) ;  /* 0x0000000400640947 */ /* 0x000fea0003800000 */
[----:B------:R-:W-:Y:S01]  /*8880*/  ISETP.GE.AND P0, PT, R116, R9, PT ;  /* 0x000000097400720c */ /* 0x000fe20003f06270 */
[----:B---34-:R-:W3:Y:S11]  /*8890*/  LD.E.128 R56, desc[UR4][R18.64+0x80] ;  /* 0x0000800412387980 */ /* 0x018ef6000c101d00 */
        /* <DEDUP_REMOVED lines=10> */
[C---:B--2---:R-:W-:Y:S03]  /*8940*/  @!P0 IADD3 R60, P1, PT, R49.reuse, R80, RZ ;  /* 0x00000050313c8210 */ /* 0x044fe60007f3e0ff */
[----:B------:R-:W2:Y:S01]  /*8950*/  @!P0 LD.E.128 R20, desc[UR4][R22.64+0x80] ;  /* 0x0000800416148980 */ /* 0x000ea2000c101d00 */
[C---:B------:R-:W-:Y:S02]  /*8960*/  @!P0 IADD3.X R61, PT, PT, R124.reuse, R81, RZ, P1, !PT ;  /* 0x000000517c3d8210 */ /* 0x040fe40000ffe4ff */
[----:B------:R-:W-:Y:S04]  /*8970*/  @!P0 IADD3 R34, P1, PT, R49, R82, RZ ;  /* 0x0000005231228210 */ /* 0x000fe80007f3e0ff */
[----:B------:R-:W-:Y:S01]  /*8980*/  @!P0 IADD3.X R35, PT, PT, R124, R83, RZ, P1, !PT ;  /* 0x000000537c238210 */ /* 0x000fe20000ffe4ff */
[----:B------:R-:W4:Y:S01]  /*8990*/  @!P0 LD.E.128 R60, desc[UR4][R60.64+0x80] ;  /* 0x000080043c3c8980 */ /* 0x000f22000c101d00 */
[----:B------:R-:W-:Y:S07]  /*89a0*/  ISETP.GT.AND P1, PT, R15, 0x40, !P0 ;  /* 0x000000400f00780c */ /* 0x000fee0004724270 */
[----:B------:R5:W4:Y:S01]  /*89b0*/  @!P0 LD.E.128 R40, desc[UR4][R34.64+0x80] ;  /* 0x0000800422288980 */ /* 0x000b22000c101d00 */
[--C-:B--2---:R-:W-:Y:S01]  /*89c0*/  @!P0 HADD2.F32 R29, -RZ, R20.reuse.H0_H0 ;  /* 0x20000014ff1d8230 */ /* 0x104fe20000004100 */
[----:B---3--:R-:W-:Y:S01]  /*89d0*/  @!P0 MOV R32, R56 ;  /* 0x0000003800208202 */ /* 0x008fe20000000f00 */
        /* <DEDUP_REMOVED lines=67> */
.L_x_813:
[----:B------:R-:W-:Y:S05]  /*8e10*/  BSYNC.RECONVERGENT B1 ;  /* 0x0000000000017941 */ /* 0x000fea0003800200 */
.L_x_812:
[----:B------:R-:W-:Y:S04]  /*8e20*/  BSSY.RECONVERGENT B1, `(.L_x_818) ;  /* 0x000011d000017945 */ /* 0x000fe80003800200 */
[----:B------:R-:W-:Y:S05]  /*8e30*/  @!P3 BRA `(.L_x_819) ;  /* 0x00000010006cb947 */ /* 0x000fea0003800000 */
[----:B------:R-:W-:Y:S01]  /*8e40*/  IMAD R5, R113, 0xc0, RZ ;  /* 0x000000c071057824 */ /* 0x000fe200078e02ff */
[-C--:B-----5:R-:W-:Y:S01]  /*8e50*/  ISETP.GE.AND P0, PT, R118, R115.reuse, PT ;  /* 0x000000737600720c */ /* 0x0a0fe20003f06270 */
[----:B------:R-:W-:Y:S01]  /*8e60*/  IMAD R3, R143, 0xc0, RZ ;  /* 0x000000c08f037824 */ /* 0x000fe200078e02ff */
[----:B------:R-:W-:Y:S01]  /*8e70*/  BSSY.RECONVERGENT B0, `(.L_x_820) ;  /* 0x0000060000007945 */ /* 0x000fe20003800200 */
[----:B------:R-:W-:Y:S01]  /*8e80*/  IMAD.WIDE.U32 R24, R112, 0xc0, R10 ;  /* 0x000000c070187825 */ /* 0x000fe200078e000a */
[----:B------:R-:W-:Y:S03]  /*8e90*/  ISETP.GE.AND P4, PT, R117, R115, PT ;  /* 0x000000737500720c */ /* 0x000fe60003f86270 */
[----:B--2---:R-:W-:Y:S01]  /*8ea0*/  IMAD.WIDE.U32 R122, R142, 0xc0, R84 ;  /* 0x000000c08e7a7825 */ /* 0x004fe200078e0054 */
[----:B------:R-:W-:Y:S04]  /*8eb0*/  IADD3 R25, PT, PT, R25, R5, RZ ;  /* 0x0000000519197210 */ /* 0x000fe80007ffe0ff */
[----:B------:R-:W-:Y:S01]  /*8ec0*/  IADD3 R123, PT, PT, R123, R3, RZ ;  /* 0x000000037b7b7210 */ /* 0x000fe20007ffe0ff */
[----:B------:R-:W-:Y:S06]  /*8ed0*/  @P0 BRA `(.L_x_821) ;  /* 0x0000000400640947 */ /* 0x000fec0003800000 */
        /* <DEDUP_REMOVED lines=24> */
[--C-:B------:R-:W-:Y:S01]  /*9060*/  @!P0 HADD2.F32 R18, -RZ, R23.reuse.H0_H0 ;  /* 0x20000017ff128230 */ /* 0x100fe20000004100 */
[----:B------:R-:W-:Y:S01]  /*9070*/  @!P0 MOV R49, R62 ;  /* 0x0000003e00318202 */ /* 0x000fe20000000f00 */
[----:B------:R-:W-:Y:S01]  /*9080*/  @!P0 HADD2.F32 R19, -RZ, R23.H1_H1 ;  /* 0x30000017ff138230 */ /* 0x000fe20000004100 */
        /* <DEDUP_REMOVED lines=9> */
[--C-:B---3--:R-:W-:Y:S02]  /*9120*/  @!P0 HADD2.F32 R37, -RZ, R34.reuse.H0_H0 ;  /* 0x20000022ff258230 */ /* 0x108fe40000004100 */
[----:B------:R-:W-:Y:S01]  /*9130*/  @!P0 FMUL.FTZ R2, R28, R33 ;  /* 0x000000211c028220 */ /* 0x000fe20000410000 */
[----:B------:R-:W-:Y:S02]  /*9140*/  @!P0 HADD2.F32 R39, -RZ, R34.H1_H1 ;  /* 0x30000022ff278230 */ /* 0x000fe40000004100 */
[----:B------:R-:W-:Y:S01]  /*9150*/  @P1 FADD.FTZ R32, -R32, -RZ ;  /* 0x800000ff20201221 */ /* 0x000fe20000010100 */
[--C-:B------:R-:W-:Y:S02]  /*9160*/  @!P0 HADD2.F32 R27, -RZ, R21.reuse.H0_H0 ;  /* 0x20000015ff1b8230 */ /* 0x100fe40000004100 */
[----:B------:R-:W-:Y:S01]  /*9170*/  @P1 FADD.FTZ R31, -R31, -RZ ;  /* 0x800000ff1f1f1221 */ /* 0x000fe20000010100 */
[----:B------:R-:W-:Y:S02]  /*9180*/  @!P0 HADD2.F32 R26, -RZ, R21.H1_H1 ;  /* 0x30000015ff1a8230 */ /* 0x000fe40000004100 */
[----:B------:R-:W-:Y:S01]  /*9190*/  @P1 FADD.FTZ R29, -R29, -RZ ;  /* 0x800000ff1d1d1221 */ /* 0x000fe20000010100 */
[----:B------:R-:W-:Y:S02]  /*91a0*/  @!P0 HADD2.F32 R23, -RZ, R126.H1_H1 ;  /* 0x3000007eff178230 */ /* 0x000fe40000004100 */
[----:B------:R-:W-:Y:S01]  /*91b0*/  @!P0 FMUL.FTZ R3, R27, R32 ;  /* 0x000000201b038220 */ /* 0x000fe20000410000 */
[--C-:B----4-:R-:W-:Y:S02]  /*91c0*/  @!P0 HADD2.F32 R34, -RZ, R56.reuse.H0_H0 ;  /* 0x20000038ff228230 */ /* 0x110fe40000004100 */
[----:B------:R-:W-:Y:S01]  /*91d0*/  @!P0 FMUL.FTZ R4, R26, R31 ;  /* 0x0000001f1a048220 */ /* 0x000fe20000410000 */
[--C-:B------:R-:W-:Y:S02]  /*91e0*/  @!P0 HADD2.F32 R21, -RZ, R127.reuse.H0_H0 ;  /* 0x2000007fff158230 */ /* 0x100fe40000004100 */
[----:B------:R-:W-:Y:S01]  /*91f0*/  @P1 FADD.FTZ R23, -R23, -RZ ;  /* 0x800000ff17171221 */ /* 0x000fe20000010100 */
        /* <DEDUP_REMOVED lines=12> */
[----:B------:R-:W-:Y:S01]  /*92c0*/  @!P0 HADD2.F32 R41, -RZ, R57.H1_H1 ;  /* 0x30000039ff298230 */ /* 0x000fe20000004100 */
[----:B------:R-:W-:Y:S01]  /*92d0*/  @!P0 F2FP.F16.F32.PACK_AB R124, R2, R0 ;  /* 0x00000000027c823e */ /* 0x000fe200000000ff */
[----:B------:R-:W-:Y:S02]  /*92e0*/  @!P0 HADD2.F32 R37, -RZ, R45.H1_H1 ;  /* 0x3000002dff258230 */ /* 0x000fe40000004100 */
[----:B------:R-:W-:Y:S01]  /*92f0*/  @!P0 FFMA.FTZ R3, R38, R40, R3 ;  /* 0x0000002826038223 */ /* 0x000fe20000010003 */
[--C-:B------:R-:W-:Y:S01]  /*9300*/  @!P0 HADD2.F32 R42, -RZ, R58.reuse.H0_H0 ;  /* 0x2000003aff2a8230 */ /* 0x100fe20000004100 */
[----:B------:R-:W-:Y:S01]  /*9310*/  @!P0 MOV R60, R124 ;  /* 0x0000007c003c8202 */ /* 0x000fe20000000f00 */
[--C-:B------:R-:W-:Y:S02]  /*9320*/  @!P0 HADD2.F32 R34, -RZ, R49.reuse.H0_H0 ;  /* 0x20000031ff228230 */ /* 0x100fe40000004100 */
[----:B------:R-:W-:Y:S01]  /*9330*/  @!P0 FMUL.FTZ R7, R18, R21 ;  /* 0x0000001512078220 */ /* 0x000fe20000410000 */
        /* <DEDUP_REMOVED lines=19> */
.L_x_821:
[----:B------:R-:W-:Y:S05]  /*9470*/  BSYNC.RECONVERGENT B0 ;  /* 0x0000000000007941 */ /* 0x000fea0003800200 */
.L_x_820:
[----:B------:R-:W-:Y:S01]  /*9480*/  ISETP.GE.AND P3, PT, R116, R115, PT ;  /* 0x000000737400720c */ /* 0x000fe20003f66270 */
[----:B------:R-:W-:Y:S04]  /*9490*/  BSSY.RECONVERGENT B0, `(.L_x_822) ;  /* 0x000005b000007945 */ /* 0x000fe80003800200 */
[----:B------:R-:W-:Y:S08]  /*94a0*/  @P4 BRA `(.L_x_823) ;  /* 0x0000000400644947 */ /* 0x000ff00003800000 */
        /* <DEDUP_REMOVED lines=89> */
.L_x_823:
[----:B------:R-:W-:Y:S05]  /*9a40*/  BSYNC.RECONVERGENT B0 ;  /* 0x0000000000007941 */ /* 0x000fea0003800200 */
.L_x_822:
[----:B------:R-:W-:Y:S05]  /*9a50*/  @P3 BRA `(.L_x_819) ;  /* 0x0000000400643947 */ /* 0x000fea0003800000 */
[----:B------:R-:W-:Y:S01]  /*9a60*/  ISETP.GE.AND P0, PT, R116, R9, PT ;  /* 0x000000097400720c */ /* 0x000fe20003f06270 */
[----:B------:R-:W5:Y:S11]  /*9a70*/  LD.E.128 R40, desc[UR4][R24.64+0x80] ;  /* 0x0000800418287980 */ /* 0x000f76000c101d00 */
[----:B------:R-:W-:Y:S01]  /*9a80*/  @!UPT UIADD3 URZ, UPT, UPT, URZ, URZ, URZ ;  /* 0x000000fffffff290 */ /* 0x000fe2000fffe0ff */
[----:B------:R-:W-:Y:S04]  /*9a90*/  @!P0 ISETP.GT.AND P1, PT, R15, 0x40, PT ;  /* 0x000000400f00880c */ /* 0x000fe80003f24270 */
[----:B--2---:R-:W-:Y:S02]  /*9aa0*/  @!P0 SEL R60, R14, RZ, !P1 ;  /* 0x000000ff0e3c8207 */ /* 0x004fe40004800000 */
[----:B------:R-:W-:Y:S02]  /*9ab0*/  @!P0 SEL R51, R114, RZ, !P1 ;  /* 0x000000ff72338207 */ /* 0x000fe40004800000 */
[----:B------:R-:W-:Y:S02]  /*9ac0*/  @!P0 IADD3 R60, P3, PT, R99, R60, RZ ;  /* 0x0000003c633c8210 */ /* 0x000fe40007f7e0ff */
[----:B------:R-:W-:Y:S02]  /*9ad0*/  @!P0 SEL R17, R17, R14, P1 ;  /* 0x0000000e11118207 */ /* 0x000fe40000800000 */
[----:B------:R-:W-:Y:S02]  /*9ae0*/  @!P0 SHF.L.U32 R49, R60, 0x1, RZ ;  /* 0x000000013c318819 */ /* 0x000fe400000006ff */
[----:B------:R-:W-:Y:S01]  /*9af0*/  @!P0 IADD3.X R51, PT, PT, R76, R51, RZ, P3, !PT ;  /* 0x000000334c338210 */ /* 0x000fe20001ffe4ff */
[----:B------:R-:W-:Y:S01]  /*9b00*/  @!P0 IMAD.WIDE R18, R17, 0x2, R24 ;  /* 0x0000000211128825 */ /* 0x000fe200078e0218 */
[C---:B---34-:R-:W-:Y:S02]  /*9b10*/  @!P0 IADD3 R56, P1, PT, R49.reuse, R80, RZ ;  /* 0x0000005031388210 */ /* 0x058fe40007f3e0ff */
[----:B------:R-:W-:Y:S03]  /*9b20*/  @!P0 SHF.L.U64.HI R60, R60, 0x1, R51 ;  /* 0x000000013c3c8819 */ /* 0x000fe60000010233 */
[----:B------:R-:W2:Y:S01]  /*9b30*/  @!P0 LD.E.128 R16, desc[UR4][R18.64+0x80] ;  /* 0x0000800412108980 */ /* 0x000ea2000c101d00 */
[C---:B------:R-:W-:Y:S02]  /*9b40*/  @!P0 IADD3.X R57, PT, PT, R60.reuse, R81, RZ, P1, !PT ;  /* 0x000000513c398210 */ /* 0x040fe40000ffe4ff */
[----:B------:R-:W-:Y:S04]  /*9b50*/  @!P0 IADD3 R30, P1, PT, R49, R82, RZ ;  /* 0x00000052311e8210 */ /* 0x000fe80007f3e0ff */
[----:B------:R-:W-:Y:S01]  /*9b60*/  @!P0 IADD3.X R31, PT, PT, R60, R83, RZ, P1, !PT ;  /* 0x000000533c1f8210 */ /* 0x000fe20000ffe4ff */
[----:B------:R-:W3:Y:S01]  /*9b70*/  @!P0 LD.E.128 R56, desc[UR4][R56.64+0x80] ;  /* 0x0000800438388980 */ /* 0x000ee2000c101d00 */
[----:B------:R-:W-:Y:S07]  /*9b80*/  ISETP.GT.AND P1, PT, R15, 0x40, !P0 ;  /* 0x000000400f00780c */ /* 0x000fee0004724270 */
[----:B------:R5:W4:Y:S01]  /*9b90*/  @!P0 LD.E.128 R36, desc[UR4][R30.64+0x80] ;  /* 0x000080041e248980 */ /* 0x000b22000c101d00 */
[--C-:B--2---:R-:W-:Y:S01]  /*9ba0*/  @!P0 HADD2.F32 R26, -RZ, R16.reuse.H0_H0 ;  /* 0x20000010ff1a8230 */ /* 0x104fe20000004100 */
[----:B-----5:R-:W-:Y:S01]  /*9bb0*/  @!P0 MOV R30, R40 ;  /* 0x00000028001e8202 */ /* 0x020fe20000000f00 */
[----:B------:R-:W-:Y:S01]  /*9bc0*/  @!P0 HADD2.F32 R23, -RZ, R16.H1_H1 ;  /* 0x30000010ff178230 */ /* 0x000fe20000004100 */
[----:B------:R-:W-:Y:S01]  /*9bd0*/  @!P0 MOV R44, R41 ;  /* 0x00000029002c8202 */ /* 0x000fe20000000f00 */
[--C-:B------:R-:W-:Y:S01]  /*9be0*/  @!P0 HADD2.F32 R15, -RZ, R19.reuse.H0_H0 ;  /* 0x20000013ff0f8230 */ /* 0x100fe20000004100 */
[----:B------:R-:W-:Y:S01]  /*9bf0*/  @!P0 MOV R45, R42 ;  /* 0x0000002a002d8202 */ /* 0x000fe20000000f00 */
[----:B------:R-:W-:Y:S01]  /*9c00*/  @!P0 HADD2.F32 R14, -RZ, R19.H1_H1 ;  /* 0x30000013ff0e8230 */ /* 0x000fe20000004100 */
[----:B------:R-:W-:Y:S01]  /*9c10*/  @!P0 MOV R46, R43 ;  /* 0x0000002b002e8202 */ /* 0x000fe20000000f00 */
[--C-:B---3--:R-:W-:Y:S02]  /*9c20*/  @!P0 HADD2.F32 R27, -RZ, R56.reuse.H0_H0 ;  /* 0x20000038ff1b8230 */ /* 0x108fe40000004100 */
        /* <DEDUP_REMOVED lines=11> */
[----:B------:R-:W-:Y:S02]  /*9ce0*/  @!P0 HADD2.F32 R21, -RZ, R17.H0_H0 ;  /* 0x20000011ff158230 */ /* 0x000fe40000004100 */
[----:B------:R-:W-:Y:S01]  /*9cf0*/  @P1 FADD.FTZ R25, -R25, -RZ ;  /* 0x800000ff19191221 */ /* 0x000fe20000010100 */
[----:B------:R-:W-:Y:S02]  /*9d00*/  @!P0 HADD2.F32 R19, -RZ, R58.H1_H1 ;  /* 0x3000003aff138230 */ /* 0x000fe40000004100 */
[----:B------:R-:W-:Y:S01]  /*9d10*/  @P1 FADD.FTZ R22, -R22, -RZ ;  /* 0x800000ff16161221 */ /* 0x000fe20000010100 */
[--C-:B----4-:R-:W-:Y:S02]  /*9d20*/  @!P0 HADD2.F32 R30, -RZ, R36.reuse.H0_H0 ;  /* 0x20000024ff1e8230 */ /* 0x110fe40000004100 */
[----:B------:R-:W-:Y:S01]  /*9d30*/  @!P0 FMUL.FTZ R3, R21, R24 ;  /* 0x0000001815038220 */ /* 0x000fe20000410000 */
[----:B------:R-:W-:Y:S02]  /*9d40*/  @!P0 HADD2.F32 R16, -RZ, R59.H0_H0 ;  /* 0x2000003bff108230 */ /* 0x000fe40000004100 */
[----:B------:R-:W-:Y:S01]  /*9d50*/  @P1 FADD.FTZ R19, -R19, -RZ ;  /* 0x800000ff13131221 */ /* 0x000fe20000010100 */
[----:B------:R-:W-:Y:S02]  /*9d60*/  @!P0 HADD2.F32 R20, -RZ, R17.H1_H1 ;  /* 0x30000011ff148230 */ /* 0x000fe40000004100 */
[----:B------:R-:W-:Y:S01]  /*9d70*/  @!P0 FFMA.FTZ R0, R29, R30, R0 ;  /* 0x0000001e1d008223 */ /* 0x000fe20000010000 */
[----:B------:R-:W-:Y:S02]  /*9d80*/  @!P0 HADD2.F32 R9, -RZ, R59.H1_H1 ;  /* 0x3000003bff098230 */ /* 0x000fe40000004100 */
[----:B------:R-:W-:Y:S01]  /*9d90*/  @P1 FADD.FTZ R16, -R16, -RZ ;  /* 0x800000ff10101221 */ /* 0x000fe20000010100 */
[----:B------:R-:W-:Y:S02]  /*9da0*/  @!P0 HADD2.F32 R32, -RZ, R36.H1_H1 ;  /* 0x30000024ff208230 */ /* 0x000fe40000004100 */
[----:B------:R-:W-:Y:S01]  /*9db0*/  @!P0 FMUL.FTZ R4, R20, R25 ;  /* 0x0000001914048220 */ /* 0x000fe20000410000 */
[--C-:B------:R-:W-:Y:S02]  /*9dc0*/  @!P0 HADD2.F32 R17, -RZ, R18.reuse.H0_H0 ;  /* 0x20000012ff118230 */ /* 0x100fe40000004100 */
[----:B------:R-:W-:Y:S01]  /*9dd0*/  @!P0 FMUL.FTZ R7, R15, R16 ;  /* 0x000000100f078220 */ /* 0x000fe20000410000 */
[----:B------:R-:W-:Y:S02]  /*9de0*/  @!P0 HADD2.F32 R18, -RZ, R18.H1_H1 ;  /* 0x30000012ff128230 */ /* 0x000fe40000004100 */
[----:B------:R-:W-:Y:S01]  /*9df0*/  @!P0 FFMA.FTZ R2, R31, R32, R2 ;  /* 0x000000201f028223 */ /* 0x000fe20000010002 */
[--C-:B------:R-:W-:Y:S02]  /*9e00*/  @!P0 HADD2.F32 R33, -RZ, R37.reuse.H0_H0 ;  /* 0x20000025ff218230 */ /* 0x100fe40000004100 */
[----:B------:R-:W-:Y:S01]  /*9e10*/  @!P0 FMUL.FTZ R5, R17, R22 ;  /* 0x0000001611058220 */ /* 0x000fe20000410000 */
[--C-:B------:R-:W-:Y:S02]  /*9e20*/  @!P0 HADD2.F32 R34, -RZ, R44.reuse.H0_H0 ;  /* 0x2000002cff228230 */ /* 0x100fe40000004100 */
        /* <DEDUP_REMOVED lines=8> */
[----:B------:R-:W-:Y:S01]  /*9eb0*/  @P1 FADD.FTZ R9, -R9, -RZ ;  /* 0x800000ff09091221 */ /* 0x000fe20000010100 */
[----:B------:R-:W-:Y:S02]  /*9ec0*/  @!P0 HADD2.F32 R37, -RZ, R38.H1_H1 ;  /* 0x30000026ff258230 */ /* 0x000fe40000004100 */
[----:B------:R-:W-:Y:S01]  /*9ed0*/  @!P0 FFMA.FTZ R4, R29, R35, R4 ;  /* 0x000000231d048223 */ /* 0x000fe20000010004 */
[----:B------:R-:W-:Y:S02]  /*9ee0*/  @!P0 HADD2.F32 R31, -RZ, R45.H1_H1 ;  /* 0x3000002dff1f8230 */ /* 0x000fe40000004100 */
[----:B------:R-:W-:Y:S01]  /*9ef0*/  @!P0 FMUL.FTZ R8, R14, R9 ;  /* 0x000000090e088220 */ /* 0x000fe20000410000 */
[--C-:B------:R-:W-:Y:S02]  /*9f00*/  @!P0 HADD2.F32 R38, -RZ, R39.reuse.H0_H0 ;  /* 0x20000027ff268230 */ /* 0x100fe40000004100 */
[----:B------:R-:W-:Y:S01]  /*9f10*/  @!P0 FFMA.FTZ R5, R30, R36, R5 ;  /* 0x000000241e058223 */ /* 0x000fe20000010005 */
[----:B------:R-:W-:Y:S01]  /*9f20*/  @!P0 F2FP.F16.F32.PACK_AB R56, R4, R3 ;  /* 0x000000030438823e */ /* 0x000fe200000000ff */
[--C-:B------:R-:W-:Y:S02]  /*9f30*/  @!P0 HADD2.F32 R32, -RZ, R46.reuse.H0_H0 ;  /* 0x2000002eff208230 */ /* 0x100fe40000004100 */
        /* <DEDUP_REMOVED lines=11> */
.L_x_819:
[----:B------:R-:W-:Y:S05]  /*9ff0*/  BSYNC.RECONVERGENT B1 ;  /* 0x0000000000017941 */ /* 0x000fea0003800200 */
.L_x_818:
[----:B------:R-:W3:Y:S02]  /*a000*/  LD.E R3, desc[UR4][R120.64+0xd0] ;  /* 0x0000d00478037980 */ /* 0x000ee4000c101900 */
[----:B---3--:R-:W-:Y:S05]  /*a010*/  IMAD.U32 R3, R3, -0x40, RZ ;  /* 0xffffffc003037824 */ /* 0x008fea00078e00ff */
[C---:B------:R-:W-:Y:S02]  /*a020*/  LEA R82, P1, R3.reuse, R82, 0x1 ;  /* 0x0000005203527211 */ /* 0x040fe400078208ff */
[C---:B------:R-:W-:Y:S02]  /*a030*/  LEA R80, P0, R3.reuse, R80, 0x1 ;  /* 0x0000005003507211 */ /* 0x040fe400078008ff */
[C---:B------:R-:W-:Y:S02]  /*a040*/  LEA.HI.X.SX32 R83, R3.reuse, R83, 0x1, P1 ;  /* 0x0000005303537211 */ /* 0x040fe400008f0eff */
[----:B------:R-:W-:Y:S09]  /*a050*/  LEA.HI.X.SX32 R81, R3, R81, 0x1, P0 ;  /* 0x0000005103517211 */ /* 0x000ff200000f0eff */
.L_x_774:
[----:B------:R-:W-:Y:S05]  /*a060*/  BSYNC.RECONVERGENT B2 ;  /* 0x0000000000027941 */ /* 0x000fea0003800200 */
.L_x_766:
[----:B------:R-:W-:Y:S01]  /*a070*/  ISETP.NE.U32.AND P4, PT, R162, RZ, PT ;  /* 0x000000ffa200720c */ /* 0x000fe20003f85070 */
[----:B-1-34-:R-:W3:Y:S01]  /*a080*/  LD.E R3, desc[UR4][R120.64+0x128] ;  /* 0x0001280478037980 */ /* 0x01aee2000c101900 */
[----:B------:R-:W-:Y:S01]  /*a090*/  UMOV UR6, URZ ;  /* 0x000000ff00067c82 */ /* 0x000fe20008000000 */
[----:B------:R-:W-:Y:S01]  /*a0a0*/  BSSY.RECONVERGENT B0, `(.L_x_824) ;  /* 0x0000062000007945 */ /* 0x000fe20003800200 */
[----:B------:R-:W-:Y:S02]  /*a0b0*/  ISETP.NE.AND.EX P4, PT, R163, RZ, PT, P4 ;  /* 0x000000ffa300720c */ /* 0x000fe40003f85340 */
[----:B--2---:R-:W-:Y:S11]  /*a0c0*/  IADD3 R7, P0, PT, RZ, -UR6, RZ ;  /* 0x80000006ff077c10 */ /* 0x004ff6000ff1e0ff */
[----:B------:R-:W2:Y:S04]  /*a0d0*/  @!P4 LD.E R2, desc[UR4][R120.64+0x40] ;  /* 0x000040047802c980 */ /* 0x000ea8000c101900 */
[----:B------:R-:W4:Y:S02]  /*a0e0*/  @!P4 LD.E R0, desc[UR4][R120.64+0x38] ;  /* 0x000038047800c980 */ /* 0x000f24000c101900 */
[----:B----4-:R-:W-:Y:S02]  /*a0f0*/  @!P4 IMAD.SHL.U32 R0, R0, 0x80, RZ ;  /* 0x000000800000c824 */ /* 0x010fe400078e00ff */
[----:B---3--:R-:W-:Y:S02]  /*a100*/  IMAD.SHL.U32 R3, R3, 0x80, RZ ;  /* 0x0000008003037824 */ /* 0x008fe400078e00ff */
[----:B--2---:R-:W-:Y:S02]  /*a110*/  @!P4 IMAD.SHL.U32 R2, R2, 0x80, RZ ;  /* 0x000000800202c824 */ /* 0x004fe400078e00ff */
[----:B------:R-:W-:Y:S02]  /*a120*/  IMAD.X R3, RZ, RZ, ~R3, P0 ;  /* 0x000000ffff037224 */ /* 0x000fe400000e0e03 */
[----:B------:R-:W-:Y:S02]  /*a130*/  @!P4 IMAD.X R2, RZ, RZ, ~R2, P0 ;  /* 0x000000ffff02c224 */ /* 0x000fe400000e0e02 */
[----:B------:R-:W-:Y:S01]  /*a140*/  @!P4 IMAD.X R0, RZ, RZ, ~R0, P0 ;  /* 0x000000ffff00c224 */ /* 0x000fe200000e0e00 */
[C---:B------:R-:W-:Y:S02]  /*a150*/  SHF.R.S64 R9, R7.reuse, 0x1f, R3 ;  /* 0x0000001f07097819 */ /* 0x040fe40000001003 */
[C---:B------:R-:W-:Y:S02]  /*a160*/  @!P4 SHF.R.S64 R5, R7.reuse, 0x1f, R2 ;  /* 0x0000001f0705c819 */ /* 0x040fe40000001002 */
[----:B------:R-:W-:Y:S02]  /*a170*/  @!P4 SHF.R.S64 R7, R7, 0x1f, R0 ;  /* 0x0000001f0707c819 */ /* 0x000fe40000001000 */
[----:B------:R-:W-:Y:S02]  /*a180*/  IADD3 R10, P3, PT, R10, R9, RZ ;  /* 0x000000090a0a7210 */ /* 0x000fe40007f7e0ff */
[----:B------:R-:W-:Y:S02]  /*a190*/  @!P4 IADD3 R86, P1, PT, R5, R86, RZ ;  /* 0x000000560556c210 */ /* 0x000fe40007f3e0ff */
[----:B------:R-:W-:Y:S02]  /*a1a0*/  @!P4 IADD3 R84, P0, PT, R7, R84, RZ ;  /* 0x000000540754c210 */ /* 0x000fe40007f1e0ff */
[----:B------:R-:W-:Y:S02]  /*a1b0*/  LEA.HI.X.SX32 R11, R3, R11, 0x1, P3 ;  /* 0x0000000b030b7211 */ /* 0x000fe400018f0eff */
[----:B------:R-:W-:Y:S02]  /*a1c0*/  @!P4 LEA.HI.X.SX32 R87, R2, R87, 0x1, P1 ;  /* 0x000000570257c211 */ /* 0x000fe400008f0eff */
[----:B------:R-:W-:Y:S01]  /*a1d0*/  @!P4 LEA.HI.X.SX32 R85, R0, R85, 0x1, P0 ;  /* 0x000000550055c211 */ /* 0x000fe200000f0eff */
[----:B------:R-:W-:Y:S06]  /*a1e0*/  @!P4 BRA `(.L_x_825) ;  /* 0x000000040034c947 */ /* 0x000fec0003800000 */
[----:B------:R-:W-:Y:S11]  /*a1f0*/  ISETP.GT.AND P0, PT, R94, R69, PT ;  /* 0x000000455e00720c */ /* 0x000ff60003f04270 */
[----:B------:R-:W-:Y:S02]  /*a200*/  @!UPT UIADD3 URZ, UPT, UPT, URZ, URZ, URZ ;  /* 0x000000fffffff290 */ /* 0x000fe4000fffe0ff */
[----:B------:R-:W-:Y:S05]  /*a210*/  @!P0 BRA `(.L_x_825) ;  /* 0x0000000400288947 */ /* 0x000fea0003800000 */
[----:B------:R-:W2:Y:S01]  /*a220*/  LD.E R3, desc[UR4][R120.64+0x170] ;  /* 0x0001700478037980 */ /* 0x000ea2000c101900 */
[----:B------:R-:W-:Y:S03]  /*a230*/  IABS R14, R104 ;  /* 0x00000068000e7213 */ /* 0x000fe60000000000 */
[----:B------:R-:W3:Y:S06]  /*a240*/  LD.E.64 R24, desc[UR4][R120.64+0x40] ;  /* 0x0000400478187980 */ /* 0x000eec000c101b00 */
[----:B------:R-:W4:Y:S06]  /*a250*/  LD.E.64 R22, desc[UR4][R120.64+0x20] ;  /* 0x0000200478167980 */ /* 0x000f2c000c101b00 */
[----:B------:R-:W4:Y:S01]  /*a260*/  LD.E.64 R20, desc[UR4][R120.64+0x28] ;  /* 0x0000280478147980 */ /* 0x000f22000c101b00 */
[-C--:B--2---:R-:W-:Y:S02]  /*a270*/  IABS R15, R3.reuse ;  /* 0x00000003000f7213 */ /* 0x084fe40000000000 */
[----:B------:R-:W-:Y:S02]  /*a280*/  LOP3.LUT R4, RZ, R3, RZ, 0x33, !PT ;  /* 0x00000003ff047212 */ /* 0x000fe400078e33ff */
[----:B------:R-:W1:Y:S10]  /*a290*/  I2F.RP R18, R15 ;  /* 0x0000000f00127306 */ /* 0x000e740000209400 */
[----:B-1----:R-:W1:Y:S02]  /*a2a0*/  MUFU.RCP R6, R18 ;  /* 0x0000001200067308 */ /* 0x002e640000001000 */
[----:B-1----:R-:W-:Y:S01]  /*a2b0*/  VIADD R16, R6, 0xffffffe ;  /* 0x0ffffffe06107836 */ /* 0x002fe20000000000 */
[----:B------:R-:W-:Y:S07]  /*a2c0*/  IABS R6, R96 ;  /* 0x0000006000067213 */ /* 0x000fee0000000000 */
[----:B------:R-:W1:Y:S02]  /*a2d0*/  F2I.FTZ.U32.TRUNC.NTZ R17, R16 ;  /* 0x0000001000117305 */ /* 0x000e64000021f000 */
[--C-:B-1----:R-:W-:Y:S01]  /*a2e0*/  IMAD.MOV R8, RZ, RZ, -R17.reuse ;  /* 0x000000ffff087224 */ /* 0x102fe200078e0a11 */
[----:B------:R-:W-:Y:S03]  /*a2f0*/  MOV R16, RZ ;  /* 0x000000ff00107202 */ /* 0x000fe60000000f00 */
[----:B------:R-:W-:Y:S01]  /*a300*/  IMAD R19, R8, R15, RZ ;  /* 0x0000000f08137224 */ /* 0x000fe200078e02ff */
[----:B------:R-:W-:Y:S03]  /*a310*/  IABS R8, R3 ;  /* 0x0000000300087213 */ /* 0x000fe60000000000 */
[----:B------:R-:W-:Y:S02]  /*a320*/  IMAD.HI.U32 R17, R17, R19, R16 ;  /* 0x0000001311117227 */ /* 0x000fe400078e0010 */
[----:B------:R-:W2:Y:S02]  /*a330*/  LD.E.64 R18, desc[UR4][R120.64+0x38] ;  /* 0x0000380478127980 */ /* 0x000ea4000c101b00 */
[----:B------:R-:W-:Y:S02]  /*a340*/  IMAD.MOV R8, RZ, RZ, -R8 ;  /* 0x000000ffff087224 */ /* 0x000fe400078e0a08 */
[C---:B------:R-:W-:Y:S04]  /*a350*/  IMAD.HI.U32 R7, R17.reuse, R6, RZ ;  /* 0x0000000611077227 */ /* 0x040fe800078e00ff */
[----:B------:R-:W-:Y:S04]  /*a360*/  IMAD.HI.U32 R5, R17, R14, RZ ;  /* 0x0000000e11057227 */ /* 0x000fe800078e00ff */
[-C--:B------:R-:W-:Y:S02]  /*a370*/  IMAD R6, R7, R8.reuse, R6 ;  /* 0x0000000807067224 */ /* 0x080fe400078e0206 */
[----:B------:R-:W-:Y:S01]  /*a380*/  IMAD R14, R5, R8, R14 ;  /* 0x00000008050e7224 */ /* 0x000fe200078e020e */
[----:B------:R-:W-:Y:S02]  /*a390*/  LOP3.LUT R8, R104, R3, RZ, 0x3c, !PT ;  /* 0x0000000368087212 */ /* 0x000fe400078e3cff */
[C---:B------:R-:W-:Y:S02]  /*a3a0*/  ISETP.GT.U32.AND P0, PT, R15.reuse, R6, PT ;  /* 0x000000060f00720c */ /* 0x040fe40003f04070 */
[----:B------:R-:W-:Y:S02]  /*a3b0*/  ISETP.GT.U32.AND P4, PT, R15, R14, PT ;  /* 0x0000000e0f00720c */ /* 0x000fe40003f84070 */
[----:B------:R-:W-:Y:S09]  /*a3c0*/  ISETP.GE.AND P3, PT, R8, RZ, PT ;  /* 0x000000ff0800720c */ /* 0x000ff20003f66270 */
[----:B------:R-:W-:Y:S02]  /*a3d0*/  @!P0 IMAD.IADD R6, R6, 0x1, -R15 ;  /* 0x0000000106068824 */ /* 0x000fe400078e0a0f */
[----:B------:R-:W-:Y:S01]  /*a3e0*/  @!P0 VIADD R7, R7, 0x1 ;  /* 0x0000000107078836 */ /* 0x000fe20000000000 */
[-C--:B------:R-:W-:Y:S01]  /*a3f0*/  @!P4 IADD3 R14, PT, PT, R14, -R15.reuse, RZ ;  /* 0x8000000f0e0ec210 */ /* 0x080fe20007ffe0ff */
[----:B------:R-:W-:Y:S01]  /*a400*/  @!P4 VIADD R5, R5, 0x1 ;  /* 0x000000010505c836 */ /* 0x000fe20000000000 */
[-C--:B------:R-:W-:Y:S02]  /*a410*/  ISETP.GE.U32.AND P5, PT, R6, R15.reuse, PT ;  /* 0x0000000f0600720c */ /* 0x080fe40003fa6070 */
[----:B------:R-:W-:Y:S02]  /*a420*/  ISETP.GE.U32.AND P6, PT, R14, R15, PT ;  /* 0x0000000f0e00720c */ /* 0x000fe40003fc6070 */
[----:B------:R-:W-:Y:S02]  /*a430*/  LOP3.LUT R6, R96, R3, RZ, 0x3c, !PT ;  /* 0x0000000360067212 */ /* 0x000fe400078e3cff */
[----:B------:R-:W-:Y:S02]  /*a440*/  ISETP.NE.AND P0, PT, R3, RZ, PT ;  /* 0x000000ff0300720c */ /* 0x000fe40003f05270 */
[----:B------:R-:W-:Y:S05]  /*a450*/  ISETP.GE.AND P1, PT, R6, RZ, PT ;  /* 0x000000ff0600720c */ /* 0x000fea0003f26270 */
[----:B------:R-:W-:Y:S02]  /*a460*/  @P5 IADD3 R7, PT, PT, R7, 0x1, RZ ;  /* 0x0000000107075810 */ /* 0x000fe40007ffe0ff */
[----:B------:R-:W-:Y:S05]  /*a470*/  @P6 VIADD R5, R5, 0x1 ;  /* 0x0000000105056836 */ /* 0x000fea0000000000 */
[----:B------:R-:W-:Y:S01]  /*a480*/  @!P3 IADD3 R5, PT, PT, -R5, RZ, RZ ;  /* 0x000000ff0505b210 */ /* 0x000fe20007ffe1ff */
[----:B------:R-:W-:Y:S03]  /*a490*/  @!P1 IMAD.MOV R7, RZ, RZ, -R7 ;  /* 0x000000ffff079224 */ /* 0x000fe600078e0a07 */
[C---:B------:R-:W-:Y:S02]  /*a4a0*/  SEL R9, R4.reuse, R5, !P0 ;  /* 0x0000000504097207 */ /* 0x040fe40004000000 */
[----:B------:R-:W-:Y:S02]  /*a4b0*/  SEL R2, R4, R7, !P0 ;  /* 0x0000000704027207 */ /* 0x000fe40004000000 */
[CC--:B------:R-:W-:Y:S02]  /*a4c0*/  LEA R26, P0, R9.reuse, R160.reuse, 0x2 ;  /* 0x000000a0091a7211 */ /* 0x0c0fe400078010ff */
[C---:B------:R-:W-:Y:S02]  /*a4d0*/  LEA R28, P1, R2.reuse, R160, 0x2 ;  /* 0x000000a0021c7211 */ /* 0x040fe400078210ff */
[CC--:B------:R-:W-:Y:S02]  /*a4e0*/  LEA.HI.X.SX32 R27, R9.reuse, R161.reuse, 0x2, P0 ;  /* 0x000000a1091b7211 */ /* 0x0c0fe400000f16ff */
[----:B------:R-:W-:Y:S01]  /*a4f0*/  LEA.HI.X.SX32 R29, R2, R161, 0x2, P1 ;  /* 0x000000a1021d7211 */ /* 0x000fe200008f16ff */
[----:B------:R-:W-:Y:S02]  /*a500*/  IMAD.IADD R2, R9, 0x1, -R2 ;  /* 0x0000000109027824 */ /* 0x000fe400078e0a02 */
[----:B------:R1:W4:Y:S02]  /*a510*/  LD.E R6, desc[UR4][R26.64] ;  /* 0x000000041a067980 */ /* 0x000324000c101900 */
[----:B------:R-:W-:Y:S02]  /*a520*/  IMAD R0, R2, R3, -0x80 ;  /* 0xffffff8002007424 */ /* 0x000fe400078e0203 */
[----:B------:R-:W4:Y:S02]  /*a530*/  LD.E R15, desc[UR4][R28.64] ;  /* 0x000000041c0f7980 */ /* 0x000f24000c101900 */
[----:B---3--:R-:W-:Y:S01]  /*a540*/  IMAD R14, R25, R0, RZ ;  /* 0x00000000190e7224 */ /* 0x008fe200078e02ff */
[----:B------:R-:W-:Y:S05]  /*a550*/  SHF.R.S32.HI R8, RZ, 0x1f, R0 ;  /* 0x0000001fff087819 */ /* 0x000fea0000011400 */
[C---:B------:R-:W-:Y:S02]  /*a560*/  IMAD R14, R24.reuse, R8, R14 ;  /* 0x00000008180e7224 */ /* 0x040fe400078e020e */
[-C--:B-1----:R-:W-:Y:S04]  /*a570*/  IMAD.WIDE.U32 R26, R24, R0.reuse, RZ ;  /* 0x00000000181a7225 */ /* 0x082fe800078e00ff */
[----:B--2---:R-:W-:Y:S04]  /*a580*/  IMAD R17, R19, R0, RZ ;  /* 0x0000000013117224 */ /* 0x004fe800078e02ff */
[----:B------:R-:W-:Y:S02]  /*a590*/  IMAD R17, R18, R8, R17 ;  /* 0x0000000812117224 */ /* 0x000fe400078e0211 */
[----:B----4-:R-:W-:Y:S04]  /*a5a0*/  IMAD.IADD R16, R15, 0x1, -R6 ;  /* 0x000000010f107824 */ /* 0x010fe800078e0a06 */
[-C--:B------:R-:W-:Y:S01]  /*a5b0*/  IMAD R6, R23, R16.reuse, RZ ;  /* 0x0000001017067224 */ /* 0x080fe200078e02ff */
[----:B------:R-:W-:Y:S01]  /*a5c0*/  SHF.R.S32.HI R15, RZ, 0x1f, R16 ;  /* 0x0000001fff0f7819 */ /* 0x000fe20000011410 */
[C---:B------:R-:W-:Y:S01]  /*a5d0*/  IMAD.WIDE.U32 R24, R22.reuse, R16, RZ ;  /* 0x0000001016187225 */ /* 0x040fe200078e00ff */
[----:B------:R-:W-:Y:S03]  /*a5e0*/  IADD3 R23, PT, PT, R27, R14, RZ ;  /* 0x0000000e1b177210 */ /* 0x000fe60007ffe0ff */
[-C--:B------:R-:W-:Y:S01]  /*a5f0*/  IMAD R6, R22, R15.reuse, R6 ;  /* 0x0000000f16067224 */ /* 0x080fe200078e0206 */
[----:B------:R-:W-:Y:S03]  /*a600*/  MOV R22, R26 ;  /* 0x0000001a00167202 */ /* 0x000fe60000000f00 */
[----:B------:R-:W-:Y:S02]  /*a610*/  IMAD.IADD R25, R25, 0x1, R6 ;  /* 0x0000000119197824 */ /* 0x000fe400078e0206 */
[----:B------:R-:W-:Y:S04]  /*a620*/  IMAD.WIDE.U32 R22, R16, R20, R22 ;  /* 0x0000001410167225 */ /* 0x000fe800078e0016 */
[----:B------:R-:W-:Y:S01]  /*a630*/  IMAD R16, R21, R16, RZ ;  /* 0x0000001015107224 */ /* 0x000fe200078e02ff */
[----:B------:R-:W-:Y:S01]  /*a640*/  LEA R86, P1, R22, R86, 0x1 ;  /* 0x0000005616567211 */ /* 0x000fe200078208ff */
[----:B------:R-:W-:Y:S04]  /*a650*/  IMAD.WIDE.U32 R24, R18, R0, R24 ;  /* 0x0000000012187225 */ /* 0x000fe800078e0018 */
[----:B------:R-:W-:Y:S01]  /*a660*/  IMAD R16, R20, R15, R16 ;  /* 0x0000000f14107224 */ /* 0x000fe200078e0210 */
[C---:B------:R-:W-:Y:S02]  /*a670*/  LEA R84, P0, R24.reuse, R84, 0x1 ;  /* 0x0000005418547211 */ /* 0x040fe400078008ff */
[----:B------:R-:W-:Y:S01]  /*a680*/  IADD3 R6, PT, PT, R25, R17, RZ ;  /* 0x0000001119067210 */ /* 0x000fe20007ffe0ff */
[----:B------:R-:W-:Y:S03]  /*a690*/  IMAD.IADD R16, R23, 0x1, R16 ;  /* 0x0000000117107824 */ /* 0x000fe600078e0210 */
[----:B------:R-:W-:Y:S02]  /*a6a0*/  LEA.HI.X R85, R24, R85, R6, 0x1, P0 ;  /* 0x0000005518557211 */ /* 0x000fe400000f0c06 */
[----:B------:R-:W-:Y:S02]  /*a6b0*/  LEA.HI.X R87, R22, R87, R16, 0x1, P1 ;  /* 0x0000005716577211 */ /* 0x000fe400008f0c10 */
.L_x_825:
[----:B------:R-:W-:Y:S05]  /*a6c0*/  BSYNC.RECONVERGENT B0 ;  /* 0x0000000000007941 */ /* 0x000fea0003800200 */
.L_x_824:
[----:B------:R-:W-:Y:S05]  /*a6d0*/  @P2 BRA `(.L_x_826) ;  /* 0xffffff7c00342947 */ /* 0x000fea000383ffff */
.L_x_757:
[----:B------:R-:W-:Y:S05]  /*a6e0*/  WARPSYNC.ALL ;  /* 0x0000000000007948 */ /* 0x000fea0003800000 */
[----:B------:R-:W-:Y:S06]  /*a6f0*/  BAR.SYNC.DEFER_BLOCKING 0x0 ;  /* 0x0000000000007b1d */ /* 0x000fec0000010000 */
[----:B------:R-:W2:Y:S01]  /*a700*/  LD.E R3, desc[UR4][R120.64+0xd0] ;  /* 0x0000d00478037980 */ /* 0x000ea2000c101900 */
[----:B------:R-:W-:Y:S01]  /*a710*/  BSSY.RECONVERGENT B3, `(.L_x_827) ;  /* 0x00003ac000037945 */ /* 0x000fe20003800200 */
[----:B--2---:R-:W-:-:S13]  /*a720*/  ISETP.NE.AND P0, PT, R3, RZ, PT ;  /* 0x000000ff0300720c */ /* 0x004fda0003f05270 */
[----:B------:R-:W-:Y:S05]  /*a730*/  @P0 BRA `(.L_x_828) ;  /* 0x0000000000cc0947 */ /* 0x000fea0003800000 */
[----:B------:R-:W-:Y:S01]  /*a740*/  IADD3 R3, PT, PT, -R154, R159, RZ ;  /* 0x0000009f9a037210 */ /* 0x000fe20007ffe1ff */
[----:B------:R-:W-:Y:S03]  /*a750*/  BSSY.RECONVERGENT B0, `(.L_x_829) ;  /* 0x0000017000007945 */ /* 0x000fe60003800200 */
[----:B------:R-:W-:-:S13]  /*a760*/  ISETP.GE.AND P0, PT, R108, R3, PT ;  /* 0x000000036c00720c */ /* 0x000fda0003f06270 */
[----:B------:R-:W-:Y:S05]  /*a770*/  @P0 BRA `(.L_x_830) ;  /* 0x0000000000500947 */ /* 0x000fea0003800000 */
[-C--:B------:R-:W-:Y:S02]  /*a780*/  ISETP.GE.AND P1, PT, R118, R155.reuse, PT ;  /* 0x0000009b7600720c */ /* 0x080fe40003f26270 */
[----:B------:R-:W-:-:S11]  /*a790*/  ISETP.GE.AND P0, PT, R117, R155, PT ;  /* 0x0000009b7500720c */ /* 0x000fd60003f06270 */
        /* <DEDUP_REMOVED lines=17> */
.L_x_831:
[----:B------:R2:W-:Y:S02]  /*a8b0*/  STS.128 [R157+0x2000], RZ ;  /* 0x002000ff9d007388 */ /* 0x0005e40000000c00 */
.L_x_830:
[----:B------:R-:W-:Y:S05]  /*a8c0*/  BSYNC.RECONVERGENT B0 ;  /* 0x0000000000007941 */ /* 0x000fea0003800200 */
.L_x_829:
[----:B------:R-:W-:-:S04]  /*a8d0*/  IADD3 R26, PT, PT, R108, 0x20, RZ ;  /* 0x000000206c1a7810 */ /* 0x000fc80007ffe0ff */
        /* <DEDUP_REMOVED lines=23> */
.L_x_833:
[----:B------:R1:W-:Y:S01]  /*aa50*/  STS.128 [R157+0x2800], RZ ;  /* 0x002800ff9d007388 */ /* 0x0003e20000000c00 */
[----:B------:R-:W-:Y:S05]  /*aa60*/  BRA `(.L_x_832) ;  /* 0x0000003400d87947 */ /* 0x000fea0003800000 */
.L_x_828:
[----:B------:R-:W2:Y:S01]  /*aa70*/  LD.E.64 R4, desc[UR4][R120.64+0xf0] ;  /* 0x0000f00478047980 */ /* 0x000ea2000c101b00 */
[----:B------:R-:W-:-:S03]  /*aa80*/  IMAD.MOV.U32 R6, RZ, RZ, RZ ;  /* 0x000000ffff067224 */ /* 0x000fc600078e00ff */
[----:B------:R-:W3:Y:S04]  /*aa90*/  LD.E.U8 R0, desc[UR4][R120.64+0x1b3] ;  /* 0x0001b30478007980 */ /* 0x000ee8000c101100 */
[----:B------:R1:W5:Y:S04]  /*aaa0*/  LD.E.64 R16, desc[UR4][R120.64+0x148] ;  /* 0x0001480478107980 */ /* 0x000368000c101b00 */
[----:B------:R1:W5:Y:S01]  /*aab0*/  LD.E.64 R28, desc[UR4][R120.64+0x150] ;  /* 0x00015004781c7980 */ /* 0x000362000c101b00 */
[----:B--2---:R-:W-:-:S04]  /*aac0*/  ISETP.NE.U32.AND P1, PT, R4, RZ, PT ;  /* 0x000000ff0400720c */ /* 0x004fc80003f25070 */
[----:B------:R-:W-:-:S13]  /*aad0*/  ISETP.NE.AND.EX P1, PT, R5, RZ, PT, P1 ;  /* 0x000000ff0500720c */ /* 0x000fda0003f25310 */
[----:B------:R-:W-:-:S05]  /*aae0*/  @P1 IADD3 R8, P0, PT, R4, R93, RZ ;  /* 0x0000005d04081210 */ /* 0x000fca0007f1e0ff */
[----:B------:R-:W-:-:S05]  /*aaf0*/  @P1 IMAD.X R9, R5, 0x1, R92, P0 ;  /* 0x0000000105091824 */ /* 0x000fca00000e065c */
[----:B------:R-:W2:Y:S01]  /*ab00*/  @P1 LD.E R6, desc[UR4][R8.64] ;  /* 0x0000000408061980 */ /* 0x000ea2000c101900 */
[----:B------:R-:W-:-:S04]  /*ab10*/  LEA.HI R19, R3, R3, RZ, 0x1 ;  /* 0x0000000303137211 */ /* 0x000fc800078f08ff */
[----:B------:R-:W-:Y:S02]  /*ab20*/  SHF.R.S32.HI R19, RZ, 0x1, R19 ;  /* 0x00000001ff137819 */ /* 0x000fe40000011413 */
[----:B---3--:R-:W-:Y:S01]  /*ab30*/  ISETP.NE.AND P2, PT, R0, RZ, PT ;  /* 0x000000ff0000720c */ /* 0x008fe20003f45270 */
[----:B--2---:R-:W-:-:S04]  /*ab40*/  IMAD.IADD R6, R77, 0x1, R6 ;  /* 0x000000014d067824 */ /* 0x004fc800078e0206 */
[----:B------:R-:W-:-:S05]  /*ab50*/  IMAD R6, R6, R19, RZ ;  /* 0x0000001306067224 */ /* 0x000fca00078e02ff */
[----:B------:R-:W-:-:S04]  /*ab60*/  IADD3 R4, P1, PT, R103, R6, RZ ;  /* 0x0000000667047210 */ /* 0x000fc80007f3e0ff */
[----:B------:R-:W-:Y:S02]  /*ab70*/  IADD3 R2, P0, PT, R103, R4, RZ ;  /* 0x0000000467027210 */ /* 0x000fe40007f1e0ff */
[----:B------:R-:W-:-:S05]  /*ab80*/  LEA.HI.X.SX32 R5, R6, RZ, 0x1, P1 ;  /* 0x000000ff06057211 */ /* 0x000fca00008f0eff */
[----:B------:R-:W-:Y:S01]  /*ab90*/  IMAD.X R0, RZ, RZ, R5, P0 ;  /* 0x000000ffff007224 */ /* 0x000fe200000e0605 */
[----:B-1----:R-:W-:Y:S06]  /*aba0*/  @!P2 BRA `(.L_x_834) ;  /* 0x000000140010a947 */ /* 0x002fec0003800000 */
[----:B------:R1:W5:Y:S01]  /*abb0*/  LD.E R13, desc[UR4][R120.64+0xc0] ;  /* 0x0000c004780d7980 */ /* 0x000362000c101900 */
[----:B------:R-:W-:Y:S01]  /*abc0*/  IMAD.IADD R15, R159, 0x1, -R154 ;  /* 0x000000019f0f7824 */ /* 0x000fe200078e0a9a */
[C---:B------:R-:W-:Y:S01]  /*abd0*/  SHF.L.U64.HI R5, R4.reuse, 0x1, R5 ;  /* 0x0000000104057819 */ /* 0x040fe20000010205 */
[----:B------:R-:W-:Y:S01]  /*abe0*/  IMAD.SHL.U32 R19, R4, 0x2, RZ ;  /* 0x0000000204137824 */ /* 0x000fe200078e00ff */
[----:B------:R-:W-:Y:S02]  /*abf0*/  BSSY.RECONVERGENT B2, `(.L_x_835) ;  /* 0x00000a3000027945 */ /* 0x000fe40003800200 */
[----:B------:R-:W-:Y:S02]  /*ac00*/  ISETP.GE.AND P2, PT, R108, R15, PT ;  /* 0x0000000f6c00720c */ /* 0x000fe40003f46270 */
[-C--:B-----5:R-:W-:Y:S02]  /*ac10*/  IADD3 R16, P1, PT, R16, R19.reuse, RZ ;  /* 0x0000001310107210 */ /* 0x0a0fe40007f3e0ff */
[----:B------:R-:W-:-:S03]  /*ac20*/  IADD3 R18, P0, PT, R28, R19, RZ ;  /* 0x000000131c127210 */ /* 0x000fc60007f1e0ff */
[--C-:B------:R-:W-:Y:S02]  /*ac30*/  IMAD.X R17, R17, 0x1, R5.reuse, P1 ;  /* 0x0000000111117824 */ /* 0x100fe400008e0605 */
[----:B------:R-:W-:-:S04]  /*ac40*/  IMAD.X R19, R29, 0x1, R5, P0 ;  /* 0x000000011d137824 */ /* 0x000fc800000e0605 */
[----:B------:R-:W-:Y:S05]  /*ac50*/  @P2 BRA `(.L_x_836) ;  /* 0x0000000800702947 */ /* 0x000fea0003800000 */
[----:B------:R-:W-:Y:S01]  /*ac60*/  ISETP.GE.AND P0, PT, R118, R13, PT ;  /* 0x0000000d7600720c */ /* 0x000fe20003f06270 */
[----:B------:R-:W-:Y:S01]  /*ac70*/  BSSY.RECONVERGENT B1, `(.L_x_837) ;  /* 0x0000035000017945 */ /* 0x000fe20003800200 */
[----:B------:R-:W-:Y:S02]  /*ac80*/  CS2R R4, SRZ ;  /* 0x0000000000047805 */ /* 0x000fe4000001ff00 */
[----:B------:R-:W-:-:S09]  /*ac90*/  CS2R R6, SRZ ;  /* 0x0000000000067805 */ /* 0x000fd2000001ff00 */
[----:B------:R-:W-:Y:S05]  /*aca0*/  @P0 BRA `(.L_x_838) ;  /* 0x0000000000c40947 */ /* 0x000fea0003800000 */
[----:B------:R2:W5:Y:S01]  /*acb0*/  LD.E.128 R8, desc[UR4][R106.64] ;  /* 0x000000046a087980 */ /* 0x000562000c101d00 */
[----:B------:R-:W-:Y:S01]  /*acc0*/  ISETP.GE.AND P0, PT, R118, R3, PT ;  /* 0x000000037600720c */ /* 0x000fe20003f06270 */
[----:B------:R-:W-:-:S12]  /*acd0*/  BSSY.RECONVERGENT B0, `(.L_x_839) ;  /* 0x000002a000007945 */ /* 0x000fd80003800200 */
[----:B------:R-:W-:Y:S05]  /*ace0*/  @P0 BRA `(.L_x_840) ;  /* 0x0000000000a00947 */ /* 0x000fea0003800000 */
[----:B------:R-:W3:Y:S04]  /*acf0*/  LD.E.64 R4, desc[UR4][R18.64] ;  /* 0x0000000412047980 */ /* 0x000ee8000c101b00 */
[----:B------:R-:W4:Y:S01]  /*ad00*/  LD.E.64 R6, desc[UR4][R16.64] ;  /* 0x0000000410067980 */ /* 0x000f22000c101b00 */
[----:B-----5:R-:W-:Y:S01]  /*ad10*/  MOV R14, R10 ;  /* 0x0000000a000e7202 */ /* 0x020fe20000000f00 */
[--C-:B------:R-:W-:Y:S02]  /*ad20*/  HADD2.F32 R21, -RZ, R9.reuse.H0_H0 ;  /* 0x20000009ff157230 */ /* 0x100fe40000004100 */
[----:B------:R-:W-:Y:S02]  /*ad30*/  HADD2.F32 R25, -RZ, R9.H1_H1 ;  /* 0x30000009ff197230 */ /* 0x000fe40000004100 */
[----:B------:R-:W-:-:S02]  /*ad40*/  HADD2.F32 R12, -RZ, R11.H1_H1 ;  /* 0x3000000bff0c7230 */ /* 0x000fc40000004100 */
[----:B------:R-:W-:Y:S02]  /*ad50*/  HADD2.F32 R23, -RZ, R11.H0_H0 ;  /* 0x2000000bff177230 */ /* 0x000fe40000004100 */
[----:B---3--:R-:W-:Y:S02]  /*ad60*/  HADD2.F32 R2, -RZ, R4.H1_H1 ;  /* 0x30000004ff027230 */ /* 0x008fe40000004100 */
[----:B------:R-:W-:Y:S02]  /*ad70*/  HADD2.F32 R0, -RZ, R5.H1_H1 ;  /* 0x30000005ff007230 */ /* 0x000fe40000004100 */
[--C-:B----4-:R-:W-:Y:S02]  /*ad80*/  HADD2.F32 R10, -RZ, R6.reuse.H1_H1 ;  /* 0x30000006ff0a7230 */ /* 0x110fe40000004100 */
[----:B------:R-:W-:Y:S01]  /*ad90*/  FMUL.FTZ R22, R25, R2 ;  /* 0x0000000219167220 */ /* 0x000fe20000410000 */
[----:B------:R-:W-:Y:S02]  /*ada0*/  HADD2.F32 R9, -RZ, R7.H1_H1 ;  /* 0x30000007ff097230 */ /* 0x000fe40000004100 */
[----:B------:R-:W-:Y:S01]  /*adb0*/  FMUL.FTZ R20, R12, R0 ;  /* 0x000000000c147220 */ /* 0x000fe20000410000 */
[----:B------:R-:W-:-:S02]  /*adc0*/  HADD2.F32 R6, -RZ, R6.H0_H0 ;  /* 0x20000006ff067230 */ /* 0x000fc40000004100 */
[----:B------:R-:W-:Y:S01]  /*add0*/  FMUL.FTZ R11, R25, R10 ;  /* 0x0000000a190b7220 */ /* 0x000fe20000410000 */
[----:B------:R-:W-:Y:S02]  /*ade0*/  HADD2.F32 R4, -RZ, R4.H0_H0 ;  /* 0x20000004ff047230 */ /* 0x000fe40000004100 */
[-C--:B------:R-:W-:Y:S01]  /*adf0*/  FMUL.FTZ R25, R12, R9.reuse ;  /* 0x000000090c197220 */ /* 0x080fe20000410000 */
[----:B------:R-:W-:Y:S01]  /*ae00*/  FFMA.FTZ R20, R23, R9, -R20 ;  /* 0x0000000917147223 */ /* 0x000fe20000010814 */
[----:B------:R-:W-:Y:S02]  /*ae10*/  HADD2.F32 R9, -RZ, R8.H1_H1 ;  /* 0x30000008ff097230 */ /* 0x000fe40000004100 */
[----:B------:R-:W-:Y:S01]  /*ae20*/  FFMA.FTZ R11, R21, R2, R11 ;  /* 0x00000002150b7223 */ /* 0x000fe2000001000b */
[----:B------:R-:W-:Y:S01]  /*ae30*/  FFMA.FTZ R25, R23, R0, R25 ;  /* 0x0000000017197223 */ /* 0x000fe20000010019 */
[----:B------:R-:W-:Y:S02]  /*ae40*/  HADD2.F32 R5, -RZ, R5.H0_H0 ;  /* 0x20000005ff057230 */ /* 0x000fe40000004100 */
[----:B------:R-:W-:Y:S01]  /*ae50*/  FFMA.FTZ R22, R21, R10, -R22 ;  /* 0x0000000a15167223 */ /* 0x000fe20000010816 */
[----:B------:R-:W-:-:S02]  /*ae60*/  HADD2.F32 R0, -RZ, R14.H1_H1 ;  /* 0x3000000eff007230 */ /* 0x000fc40000004100 */
[C---:B------:R-:W-:Y:S01]  /*ae70*/  FMUL.FTZ R2, R9.reuse, R4 ;  /* 0x0000000409027220 */ /* 0x040fe20000410000 */
[----:B------:R-:W-:Y:S02]  /*ae80*/  HADD2.F32 R7, -RZ, R7.H0_H0 ;  /* 0x20000007ff077230 */ /* 0x000fe40000004100 */
[----:B------:R-:W-:Y:S01]  /*ae90*/  FMUL.FTZ R23, R9, R6 ;  /* 0x0000000609177220 */ /* 0x000fe20000410000 */
[----:B------:R-:W-:Y:S02]  /*aea0*/  HADD2.F32 R14, -RZ, R14.H0_H0 ;  /* 0x2000000eff0e7230 */ /* 0x000fe40000004100 */
[C---:B------:R-:W-:Y:S01]  /*aeb0*/  FMUL.FTZ R9, R0.reuse, R5 ;  /* 0x0000000500097220 */ /* 0x040fe20000410000 */
[----:B------:R-:W-:Y:S02]  /*aec0*/  HADD2.F32 R21, -RZ, R8.H0_H0 ;  /* 0x20000008ff157230 */ /* 0x000fe40000004100 */
[-C--:B------:R-:W-:Y:S01]  /*aed0*/  FMUL.FTZ R0, R0, R7.reuse ;  /* 0x0000000700007220 */ /* 0x080fe20000410000 */
[----:B------:R-:W-:Y:S01]  /*aee0*/  F2FP.F16.F32.PACK_AB R22, R11, R22 ;  /* 0x000000160b16723e */ /* 0x000fe200000000ff */
[C---:B------:R-:W-:Y:S01]  /*aef0*/  FFMA.FTZ R9, R14.reuse, R7, -R9 ;  /* 0x000000070e097223 */ /* 0x040fe20000010809 */
[----:B------:R-:W-:Y:S01]  /*af00*/  F2FP.F16.F32.PACK_AB R11, R25, R20 ;  /* 0x00000014190b723e */ /* 0x000fe200000000ff */
[----:B------:R-:W-:Y:S01]  /*af10*/  FFMA.FTZ R0, R14, R5, R0 ;  /* 0x000000050e007223 */ /* 0x000fe20000010000 */
[C---:B------:R-:W-:Y:S01]  /*af20*/  FFMA.FTZ R2, R21.reuse, R6, -R2 ;  /* 0x0000000615027223 */ /* 0x040fe20000010802 */
[----:B------:R-:W-:-:S03]  /*af30*/  FFMA.FTZ R23, R21, R4, R23 ;  /* 0x0000000415177223 */ /* 0x000fc60000010017 */
[----:B------:R-:W-:Y:S02]  /*af40*/  F2FP.F16.F32.PACK_AB R10, R0, R9 ;  /* 0x00000009000a723e */ /* 0x000fe400000000ff */
[----:B------:R-:W-:Y:S02]  /*af50*/  F2FP.F16.F32.PACK_AB R8, R23, R2 ;  /* 0x000000021708723e */ /* 0x000fe400000000ff */
[----:B------:R-:W-:Y:S02]  /*af60*/  MOV R9, R22 ;  /* 0x0000001600097202 */ /* 0x000fe40000000f00 */
.L_x_840:
[----:B------:R-:W-:Y:S05]  /*af70*/  BSYNC.RECONVERGENT B0 ;  /* 0x0000000000007941 */ /* 0x000fea0003800200 */
.L_x_839:
[----:B-----5:R-:W-:Y:S01]  /*af80*/  IMAD.MOV.U32 R6, RZ, RZ, R10 ;  /* 0x000000ffff067224 */ /* 0x020fe200078e000a */
[----:B------:R-:W-:Y:S01]  /*af90*/  MOV R4, R8 ;  /* 0x0000000800047202 */ /* 0x000fe20000000f00 */
[----:B------:R-:W-:Y:S01]  /*afa0*/  IMAD.MOV.U32 R7, RZ, RZ, R11 ;  /* 0x000000ffff077224 */ /* 0x000fe200078e000b */
[----:B------:R-:W-:Y:S02]  /*afb0*/  MOV R5, R9 ;  /* 0x0000000900057202 */ /* 0x000fe40000000f00 */
.L_x_838:
[----:B------:R-:W-:Y:S05]  /*afc0*/  BSYNC.RECONVERGENT B1 ;  /* 0x0000000000017941 */ /* 0x000fea0003800200 */
.L_x_837:
[----:B------:R-:W-:Y:S01]  /*afd0*/  ISETP.GE.AND P0, PT, R117, R13, PT ;  /* 0x0000000d7500720c */ /* 0x000fe20003f06270 */
[----:B------:R3:W-:Y:S01]  /*afe0*/  STS.128 [R157], R4 ;  /* 0x000000049d007388 */ /* 0x0007e20000000c00 */
[----:B------:R-:W-:Y:S11]  /*aff0*/  BSSY.RECONVERGENT B1, `(.L_x_841) ;  /* 0x0000031000017945 */ /* 0x000ff60003800200 */
[----:B------:R3:W-:Y:S01]  /*b000*/  @P0 STS.128 [R157+0x1000], RZ ;  /* 0x001000ff9d000388 */ /* 0x0007e20000000c00 */
[----:B------:R-:W-:Y:S05]  /*b010*/  @P0 BRA `(.L_x_842) ;  /* 0x0000000000b80947 */ /* 0x000fea0003800000 */
[----:B------:R4:W5:Y:S01]  /*b020*/  LD.E.128 R8, desc[UR4][R106.64+0x40] ;  /* 0x000040046a087980 */ /* 0x000962000c101d00 */
[----:B------:R-:W-:Y:S01]  /*b030*/  ISETP.GE.AND P0, PT, R117, R3, PT ;  /* 0x000000037500720c */ /* 0x000fe20003f06270 */
[----:B------:R-:W-:-:S12]  /*b040*/  BSSY.RECONVERGENT B0, `(.L_x_843) ;  /* 0x000002a000007945 */ /* 0x000fd80003800200 */
[----:B------:R-:W-:Y:S05]  /*b050*/  @P0 BRA `(.L_x_844) ;  /* 0x0000000000a00947 */ /* 0x000fea0003800000 */
[----:B---3--:R-:W3:Y:S04]  /*b060*/  LD.E.64 R4, desc[UR4][R18.64+0x20] ;  /* 0x0000200412047980 */ /* 0x008ee8000c101b00 */
[----:B------:R-:W2:Y:S01]  /*b070*/  LD.E.64 R6, desc[UR4][R16.64+0x20] ;  /* 0x0000200410067980 */ /* 0x000ea2000c101b00 */
[----:B-----5:R-:W-:Y:S01]  /*b080*/  MOV R14, R10 ;  /* 0x0000000a000e7202 */ /* 0x020fe20000000f00 */
[--C-:B------:R-:W-:Y:S02]  /*b090*/  HADD2.F32 R21, -RZ, R9.reuse.H0_H0 ;  /* 0x20000009ff157230 */ /* 0x100fe40000004100 */
[----:B------:R-:W-:Y:S02]  /*b0a0*/  HADD2.F32 R25, -RZ, R9.H1_H1 ;  /* 0x30000009ff197230 */ /* 0x000fe40000004100 */
[----:B------:R-:W-:-:S02]  /*b0b0*/  HADD2.F32 R12, -RZ, R11.H1_H1 ;  /* 0x3000000bff0c7230 */ /* 0x000fc40000004100 */
[----:B------:R-:W-:Y:S02]  /*b0c0*/  HADD2.F32 R23, -RZ, R11.H0_H0 ;  /* 0x2000000bff177230 */ /* 0x000fe40000004100 */
[----:B---3--:R-:W-:Y:S02]  /*b0d0*/  HADD2.F32 R2, -RZ, R4.H1_H1 ;  /* 0x30000004ff027230 */ /* 0x008fe40000004100 */
[----:B------:R-:W-:Y:S02]  /*b0e0*/  HADD2.F32 R0, -RZ, R5.H1_H1 ;  /* 0x30000005ff007230 */ /* 0x000fe40000004100 */
[--C-:B--2---:R-:W-:Y:S02]  /*b0f0*/  HADD2.F32 R10, -RZ, R6.reuse.H1_H1 ;  /* 0x30000006ff0a7230 */ /* 0x104fe40000004100 */
        /* <DEDUP_REMOVED lines=30> */
.L_x_844:
[----:B------:R-:W-:Y:S05]  /*b2e0*/  BSYNC.RECONVERGENT B0 ;  /* 0x0000000000007941 */ /* 0x000fea0003800200 */
.L_x_843:
[----:B-----5:R1:W-:Y:S02]  /*b2f0*/  STS.128 [R157+0x1000], R8 ;  /* 0x001000089d007388 */ /* 0x0203e40000000c00 */
.L_x_842:
[----:B------:R-:W-:Y:S05]  /*b300*/  BSYNC.RECONVERGENT B1 ;  /* 0x0000000000017941 */ /* 0x000fea0003800200 */
.L_x_841:
[----:B------:R-:W-:-:S13]  /*b310*/  ISETP.GE.AND P0, PT, R116, R13, PT ;  /* 0x0000000d7400720c */ /* 0x000fda0003f06270 */
[----:B------:R1:W-:Y:S01]  /*b320*/  @P0 STS.128 [R157+0x2000], RZ ;  /* 0x002000ff9d000388 */ /* 0x0003e20000000c00 */
[----:B------:R-:W-:Y:S05]  /*b330*/  @P0 BRA `(.L_x_836) ;  /* 0x0000000000b80947 */ /* 0x000fea0003800000 */
[----:B-1----:R1:W5:Y:S01]  /*b340*/  LD.E.128 R8, desc[UR4][R106.64+0x80] ;  /* 0x000080046a087980 */ /* 0x002362000c101d00 */
        /* <DEDUP_REMOVED lines=43> */
.L_x_846:
[----:B------:R-:W-:Y:S05]  /*b600*/  BSYNC.RECONVERGENT B0 ;  /* 0x0000000000007941 */ /* 0x000fea0003800200 */
.L_x_845:
[----:B-----5:R1:W-:Y:S02]  /*b610*/  STS.128 [R157+0x2000], R8 ;  /* 0x002000089d007388 */ /* 0x0203e40000000c00 */
.L_x_836:
[----:B------:R-:W-:Y:S05]  /*b620*/  BSYNC.RECONVERGENT B2 ;  /* 0x0000000000027941 */ /* 0x000fea0003800200 */
.L_x_835:
[----:B------:R-:W-:-:S04]  /*b630*/  IADD3 R26, PT, PT, R108, 0x20, RZ ;  /* 0x000000206c1a7810 */ /* 0x000fc80007ffe0ff */
[----:B------:R-:W-:-:S13]  /*b640*/  ISETP.GE.AND P0, PT, R26, R15, PT ;  /* 0x0000000f1a00720c */ /* 0x000fda0003f06270 */
[----:B------:R-:W-:Y:S05]  /*b650*/  @P0 BRA `(.L_x_832) ;  /* 0x0000002800dc0947 */ /* 0x000fea0003800000 */
[----:B------:R-:W-:Y:S01]  /*b660*/  ISETP.GE.AND P1, PT, R118, R13, PT ;  /* 0x0000000d7600720c */ /* 0x000fe20003f26270 */
[----:B------:R-:W-:Y:S01]  /*b670*/  BSSY.RECONVERGENT B1, `(.L_x_847) ;  /* 0x0000033000017945 */ /* 0x000fe20003800200 */
[----:B------:R-:W-:-:S04]  /*b680*/  LEA R14, P0, R74, R106, 0x1 ;  /* 0x0000006a4a0e7211 */ /* 0x000fc800078008ff */
[----:B------:R-:W-:-:S07]  /*b690*/  LEA.HI.X R15, R74, R107, R75, 0x1, P0 ;  /* 0x0000006b4a0f7211 */ /* 0x000fce00000f0c4b */
        /* <DEDUP_REMOVED lines=46> */
.L_x_850:
[----:B------:R-:W-:Y:S05]  /*b980*/  BSYNC.RECONVERGENT B0 ;  /* 0x0000000000007941 */ /* 0x000fea0003800200 */
.L_x_849:
[----:B-----5:R1:W-:Y:S02]  /*b990*/  STS.128 [R157+0x800], R8 ;  /* 0x000800089d007388 */ /* 0x0203e40000000c00 */
.L_x_848:
[----:B------:R-:W-:Y:S05]  /*b9a0*/  BSYNC.RECONVERGENT B1 ;  /* 0x0000000000017941 */ /* 0x000fea0003800200 */
.L_x_847:
[----:B------:R-:W-:Y:S01]  /*b9b0*/  ISETP.GE.AND P0, PT, R117, R13, PT ;  /* 0x0000000d7500720c */ /* 0x000fe20003f06270 */
[----:B------:R-:W-:-:S12]  /*b9c0*/  BSSY.RECONVERGENT B1, `(.L_x_851) ;  /* 0x0000031000017945 */ /* 0x000fd80003800200 */
        /* <DEDUP_REMOVED lines=46> */
.L_x_854:
[----:B------:R-:W-:Y:S05]  /*bcb0*/  BSYNC.RECONVERGENT B0 ;  /* 0x0000000000007941 */ /* 0x000fea0003800200 */
.L_x_853:
[----:B-----5:R1:W-:Y:S02]  /*bcc0*/  STS.128 [R157+0x1800], R8 ;  /* 0x001800089d007388 */ /* 0x0203e40000000c00 */
.L_x_852:
[----:B------:R-:W-:Y:S05]  /*bcd0*/  BSYNC.RECONVERGENT B1 ;  /* 0x0000000000017941 */ /* 0x000fea0003800200 */
.L_x_851:
[----:B------:R-:W-:-:S13]  /*bce0*/  ISETP.GE.AND P0, PT, R116, R13, PT ;  /* 0x0000000d7400720c */ /* 0x000fda0003f06270 */
[----:B------:R1:W-:Y:S01]  /*bcf0*/  @P0 STS.128 [R157+0x2800], RZ ;  /* 0x002800ff9d000388 */ /* 0x0003e20000000c00 */
[----:B------:R-:W-:Y:S05]  /*bd00*/  @P0 BRA `(.L_x_832) ;  /* 0x0000002400300947 */ /* 0x000fea0003800000 */
[----:B-1----:R1:W5:Y:S01]  /*bd10*/  LD.E.128 R8, desc[UR4][R14.64+0x80] ;  /* 0x000080040e087980 */ /* 0x002362000c101d00 */
[----:B------:R-:W-:Y:S01]  /*bd20*/  ISETP.GE.AND P0, PT, R116, R3, PT ;  /* 0x000000037400720c */ /* 0x000fe20003f06270 */
[----:B------:R-:W-:-:S12]  /*bd30*/  BSSY.RECONVERGENT B0, `(.L_x_855) ;  /* 0x0000029000007945 */ /* 0x000fd80003800200 */
[----:B------:R-:W-:Y:S05]  /*bd40*/  @P0 BRA `(.L_x_856) ;  /* 0x00000000009c0947 */ /* 0x000fea0003800000 */
[----:B------:R-:W2:Y:S04]  /*bd50*/  LD.E.64 R2, desc[UR4][R18.64+0x40] ;  /* 0x0000400412027980 */ /* 0x000ea8000c101b00 */
[----:B---3--:R-:W3:Y:S01]  /*bd60*/  LD.E.64 R4, desc[UR4][R16.64+0x40] ;  /* 0x0000400410047980 */ /* 0x008ee2000c101b00 */
[--C-:B-----5:R-:W-:Y:S01]  /*bd70*/  HADD2.F32 R13, -RZ, R9.reuse.H0_H0 ;  /* 0x20000009ff0d7230 */ /* 0x120fe20000004100 */
[----:B------:R-:W-:Y:S01]  /*bd80*/  MOV R12, R10 ;  /* 0x0000000a000c7202 */ /* 0x000fe20000000f00 */
[----:B-1----:R-:W-:Y:S02]  /*bd90*/  HADD2.F32 R14, -RZ, R9.H1_H1 ;  /* 0x30000009ff0e7230 */ /* 0x002fe40000004100 */
[--C-:B------:R-:W-:Y:S02]  /*bda0*/  HADD2.F32 R10, -RZ, R11.reuse.H1_H1 ;  /* 0x3000000bff0a7230 */ /* 0x100fe40000004100 */
[----:B------:R-:W-:-:S02]  /*bdb0*/  HADD2.F32 R15, -RZ, R11.H0_H0 ;  /* 0x2000000bff0f7230 */ /* 0x000fc40000004100 */
[----:B--2---:R-:W-:Y:S02]  /*bdc0*/  HADD2.F32 R6, -RZ, R2.H1_H1 ;  /* 0x30000002ff067230 */ /* 0x004fe40000004100 */
[----:B------:R-:W-:Y:S02]  /*bdd0*/  HADD2.F32 R0, -RZ, R3.H1_H1 ;  /* 0x30000003ff007230 */ /* 0x000fe40000004100 */
[--C-:B---3--:R-:W-:Y:S02]  /*bde0*/  HADD2.F32 R9, -RZ, R4.reuse.H1_H1 ;  /* 0x30000004ff097230 */ /* 0x108fe40000004100 */
[C---:B------:R-:W-:Y:S01]  /*bdf0*/  FMUL.FTZ R16, R14.reuse, R6 ;  /* 0x000000060e107220 */ /* 0x040fe20000410000 */
[----:B------:R-:W-:Y:S02]  /*be00*/  HADD2.F32 R7, -RZ, R5.H1_H1 ;  /* 0x30000005ff077230 */ /* 0x000fe40000004100 */
[----:B------:R-:W-:Y:S02]  /*be10*/  HADD2.F32 R4, -RZ, R4.H0_H0 ;  /* 0x20000004ff047230 */ /* 0x000fe40000004100 */
[----:B------:R-:W-:Y:S01]  /*be20*/  FMUL.FTZ R11, R14, R9 ;  /* 0x000000090e0b7220 */ /* 0x000fe20000410000 */
[C---:B------:R-:W-:Y:S01]  /*be30*/  FMUL.FTZ R14, R10.reuse, R0 ;  /* 0x000000000a0e7220 */ /* 0x040fe20000410000 */
[----:B------:R-:W-:Y:S01]  /*be40*/  FMUL.FTZ R17, R10, R7 ;  /* 0x000000070a117220 */ /* 0x000fe20000410000 */
[----:B------:R-:W-:-:S02]  /*be50*/  HADD2.F32 R2, -RZ, R2.H0_H0 ;  /* 0x20000002ff027230 */ /* 0x000fc40000004100 */
[----:B------:R-:W-:Y:S01]  /*be60*/  FFMA.FTZ R16, R13, R9, -R16 ;  /* 0x000000090d107223 */ /* 0x000fe20000010810 */
[C---:B------:R-:W-:Y:S01]  /*be70*/  FFMA.FTZ R14, R15.reuse, R7, -R14 ;  /* 0x000000070f0e7223 */ /* 0x040fe2000001080e */
[----:B------:R-:W-:Y:S01]  /*be80*/  FFMA.FTZ R17, R15, R0, R17 ;  /* 0x000000000f117223 */ /* 0x000fe20000010011 */
[----:B------:R-:W-:Y:S02]  /*be90*/  HADD2.F32 R7, -RZ, R8.H1_H1 ;  /* 0x30000008ff077230 */ /* 0x000fe40000004100 */
[----:B------:R-:W-:Y:S01]  /*bea0*/  FFMA.FTZ R11, R13, R6, R11 ;  /* 0x000000060d0b7223 */ /* 0x000fe2000001000b */
[----:B------:R-:W-:Y:S02]  /*beb0*/  HADD2.F32 R3, -RZ, R3.H0_H0 ;  /* 0x20000003ff037230 */ /* 0x000fe40000004100 */
[----:B------:R-:W-:Y:S02]  /*bec0*/  HADD2.F32 R0, -RZ, R12.H1_H1 ;  /* 0x3000000cff007230 */ /* 0x000fe40000004100 */
[----:B------:R-:W-:Y:S01]  /*bed0*/  FMUL.FTZ R6, R7, R2 ;  /* 0x0000000207067220 */ /* 0x000fe20000410000 */
[----:B------:R-:W-:-:S02]  /*bee0*/  HADD2.F32 R5, -RZ, R5.H0_H0 ;  /* 0x20000005ff057230 */ /* 0x000fc40000004100 */
[-C--:B------:R-:W-:Y:S01]  /*bef0*/  FMUL.FTZ R13, R7, R4.reuse ;  /* 0x00000004070d7220 */ /* 0x080fe20000410000 */
[----:B------:R-:W-:Y:S02]  /*bf00*/  HADD2.F32 R9, -RZ, R8.H0_H0 ;  /* 0x20000008ff097230 */ /* 0x000fe40000004100 */
[C---:B------:R-:W-:Y:S01]  /*bf10*/  FMUL.FTZ R7, R0.reuse, R3 ;  /* 0x0000000300077220 */ /* 0x040fe20000410000 */
[----:B------:R-:W-:Y:S02]  /*bf20*/  HADD2.F32 R12, -RZ, R12.H0_H0 ;  /* 0x2000000cff0c7230 */ /* 0x000fe40000004100 */
[-C--:B------:R-:W-:Y:S01]  /*bf30*/  FMUL.FTZ R0, R0, R5.reuse ;  /* 0x0000000500007220 */ /* 0x080fe20000410000 */
[C---:B------:R-:W-:Y:S01]  /*bf40*/  FFMA.FTZ R6, R9.reuse, R4, -R6 ;  /* 0x0000000409067223 */ /* 0x040fe20000010806 */
[----:B------:R-:W-:Y:S01]  /*bf50*/  FFMA.FTZ R13, R9, R2, R13 ;  /* 0x00000002090d7223 */ /* 0x000fe2000001000d */
[C---:B------:R-:W-:Y:S01]  /*bf60*/  FFMA.FTZ R7, R12.reuse, R5, -R7 ;  /* 0x000000050c077223 */ /* 0x040fe20000010807 */
[----:B------:R-:W-:Y:S01]  /*bf70*/  FFMA.FTZ R0, R12, R3, R0 ;  /* 0x000000030c007223 */ /* 0x000fe20000010000 */
[----:B------:R-:W-:-:S02]  /*bf80*/  F2FP.F16.F32.PACK_AB R9, R11, R16 ;  /* 0x000000100b09723e */ /* 0x000fc400000000ff */
[----:B------:R-:W-:Y:S02]  /*bf90*/  F2FP.F16.F32.PACK_AB R11, R17, R14 ;  /* 0x0000000e110b723e */ /* 0x000fe400000000ff */
[----:B------:R-:W-:Y:S02]  /*bfa0*/  F2FP.F16.F32.PACK_AB R8, R13, R6 ;  /* 0x000000060d08723e */ /* 0x000fe400000000ff */
[----:B------:R-:W-:Y:S02]  /*bfb0*/  F2FP.F16.F32.PACK_AB R10, R0, R7 ;  /* 0x00000007000a723e */ /* 0x000fe400000000ff */
.L_x_856:
[----:B------:R-:W-:Y:S05]  /*bfc0*/  BSYNC.RECONVERGENT B0 ;  /* 0x0000000000007941 */ /* 0x000fea0003800200 */
.L_x_855:
[----:B-----5:R1:W-:Y:S01]  /*bfd0*/  STS.128 [R157+0x2800], R8 ;  /* 0x002800089d007388 */ /* 0x0203e20000000c00 */
[----:B------:R-:W-:Y:S05]  /*bfe0*/  BRA `(.L_x_832) ;  /* 0x0000002000787947 */ /* 0x000fea0003800000 */
.L_x_834:
[----:B------:R1:W5:Y:S01]  /*bff0*/  LD.E R27, desc[UR4][R120.64+0xc0] ;  /* 0x0000c004781b7980 */ /* 0x000362000c101900 */
[----:B------:R-:W-:Y:S01]  /*c000*/  IMAD.IADD R31, R159, 0x1, -R154 ;  /* 0x000000019f1f7824 */ /* 0x000fe200078e0a9a */
[C---:B------:R-:W-:Y:S01]  /*c010*/  IADD3 R18, PT, PT, -R19.reuse, RZ, RZ ;  /* 0x000000ff13127210 */ /* 0x040fe20007ffe1ff */
[----:B------:R-:W-:Y:S01]  /*c020*/  BSSY.RECONVERGENT B2, `(.L_x_857) ;  /* 0x0000110000027945 */ /* 0x000fe20003800200 */
[----:B------:R-:W-:Y:S02]  /*c030*/  IMAD.IADD R25, R19, 0x1, -R118 ;  /* 0x0000000113197824 */ /* 0x000fe400078e0a76 */
[----:B------:R-:W-:Y:S02]  /*c040*/  ISETP.GE.AND P0, PT, R108, R31, PT ;  /* 0x0000001f6c00720c */ /* 0x000fe40003f06270 */
[----:B------:R-:W-:-:S11]  /*c050*/  SHF.R.S32.HI R24, RZ, 0x1f, R18 ;  /* 0x0000001fff187819 */ /* 0x000fd60000011412 */
[----:B------:R-:W-:Y:S05]  /*c060*/  @P0 BRA `(.L_x_858) ;  /* 0x00000010002c0947 */ /* 0x000fea0003800000 */
[----:B-----5:R-:W-:Y:S01]  /*c070*/  ISETP.GE.AND P0, PT, R118, R27, PT ;  /* 0x0000001b7600720c */ /* 0x020fe20003f06270 */
        /* <DEDUP_REMOVED lines=8> */
[----:B------:R-:W-:-:S04]  /*c100*/  ISETP.GT.AND P1, PT, R25, RZ, PT ;  /* 0x000000ff1900720c */ /* 0x000fc80003f24270 */
[----:B------:R-:W-:Y:S02]  /*c110*/  SEL R5, R18, RZ, !P1 ;  /* 0x000000ff12057207 */ /* 0x000fe40004800000 */
[----:B------:R-:W-:Y:S02]  /*c120*/  SEL R9, R24, RZ, !P1 ;  /* 0x000000ff18097207 */ /* 0x000fe40004800000 */
[----:B------:R-:W-:Y:S02]  /*c130*/  IADD3 R4, P0, PT, R5, R2, RZ ;  /* 0x0000000205047210 */ /* 0x000fe40007f1e0ff */
[----:B------:R-:W-:Y:S02]  /*c140*/  SEL R5, R19, R18, P1 ;  /* 0x0000001213057207 */ /* 0x000fe40000800000 */
[----:B------:R-:W-:Y:S02]  /*c150*/  IADD3.X R9, PT, PT, R9, R0, RZ, P0, !PT ;  /* 0x0000000009097210 */ /* 0x000fe400007fe4ff */
[C---:B------:R-:W-:Y:S01]  /*c160*/  SHF.L.U32 R11, R4.reuse, 0x1, RZ ;  /* 0x00000001040b7819 */ /* 0x040fe200000006ff */
[----:B------:R-:W-:Y:S01]  /*c170*/  IMAD.WIDE R12, R5, 0x2, R106 ;  /* 0x00000002050c7825 */ /* 0x000fe200078e026a */
[----:B------:R-:W-:-:S02]  /*c180*/  SHF.L.U64.HI R9, R4, 0x1, R9 ;  /* 0x0000000104097819 */ /* 0x000fc40000010209 */
[----:B------:R-:W-:-:S03]  /*c190*/  IADD3 R4, P0, PT, R28, R11, RZ ;  /* 0x0000000b1c047210 */ /* 0x000fc60007f1e0ff */
[----:B------:R-:W3:Y:S01]  /*c1a0*/  LD.E.128 R12, desc[UR4][R12.64] ;  /* 0x000000040c0c7980 */ /* 0x000ee2000c101d00 */
[----:B------:R-:W-:Y:S02]  /*c1b0*/  IADD3.X R5, PT, PT, R29, R9, RZ, P0, !PT ;  /* 0x000000091d057210 */ /* 0x000fe400007fe4ff */
[----:B------:R-:W-:-:S04]  /*c1c0*/  IADD3 R8, P0, PT, R16, R11, RZ ;  /* 0x0000000b10087210 */ /* 0x000fc80007f1e0ff */
[----:B------:R-:W4:Y:S01]  /*c1d0*/  LD.E.128 R4, desc[UR4][R4.64] ;  /* 0x0000000404047980 */ /* 0x000f22000c101d00 */
[----:B------:R-:W-:-:S06]  /*c1e0*/  IADD3.X R9, PT, PT, R17, R9, RZ, P0, !PT ;  /* 0x0000000911097210 */ /* 0x000fcc00007fe4ff */
[----:B------:R-:W2:Y:S01]  /*c1f0*/  LD.E.128 R8, desc[UR4][R8.64] ;  /* 0x0000000408087980 */ /* 0x000ea2000c101d00 */
[----:B-----5:R-:W-:Y:S01]  /*c200*/  MOV R26, R22 ;  /* 0x00000016001a7202 */ /* 0x020fe20000000f00 */
[--C-:B---3--:R-:W-:Y:S02]  /*c210*/  HADD2.F32 R22, -RZ, R12.reuse.H0_H0 ;  /* 0x2000000cff167230 */ /* 0x108fe40000004100 */
[----:B------:R-:W-:Y:S02]  /*c220*/  HADD2.F32 R30, -RZ, R12.H1_H1 ;  /* 0x3000000cff1e7230 */ /* 0x000fe40000004100 */
[--C-:B------:R-:W-:Y:S02]  /*c230*/  HADD2.F32 R12, -RZ, R13.reuse.H0_H0 ;  /* 0x2000000dff0c7230 */ /* 0x100fe40000004100 */
[----:B------:R-:W-:Y:S02]  /*c240*/  HADD2.F32 R32, -RZ, R13.H1_H1 ;  /* 0x3000000dff207230 */ /* 0x000fe40000004100 */
[----:B------:R-:W-:-:S02]  /*c250*/  HADD2.F32 R13, -RZ, R14.H0_H0 ;  /* 0x2000000eff0d7230 */ /* 0x000fc40000004100 */
[----:B------:R-:W-:Y:S02]  /*c260*/  HADD2.F32 R33, -RZ, R14.H1_H1 ;  /* 0x3000000eff217230 */ /* 0x000fe40000004100 */
[--C-:B------:R-:W-:Y:S02]  /*c270*/  HADD2.F32 R14, -RZ, R15.reuse.H0_H0 ;  /* 0x2000000fff0e7230 */ /* 0x100fe40000004100 */
[----:B------:R-:W-:Y:S02]  /*c280*/  HADD2.F32 R34, -RZ, R15.H1_H1 ;  /* 0x3000000fff227230 */ /* 0x000fe40000004100 */
[--C-:B----4-:R-:W-:Y:S02]  /*c290*/  HADD2.F32 R15, -RZ, R4.reuse.H0_H0 ;  /* 0x20000004ff0f7230 */ /* 0x110fe40000004100 */
[----:B------:R-:W-:Y:S02]  /*c2a0*/  HADD2.F32 R37, -RZ, R4.H1_H1 ;  /* 0x30000004ff257230 */ /* 0x000fe40000004100 */
[----:B------:R-:W-:-:S02]  /*c2b0*/  HADD2.F32 R35, -RZ, R5.H0_H0 ;  /* 0x20000005ff237230 */ /* 0x000fc40000004100 */
[----:B------:R-:W-:Y:S01]  /*c2c0*/  @P1 FADD.FTZ R15, -R15, -RZ ;  /* 0x800000ff0f0f1221 */ /* 0x000fe20000010100 */
[--C-:B------:R-:W-:Y:S02]  /*c2d0*/  HADD2.F32 R4, -RZ, R6.reuse.H0_H0 ;  /* 0x20000006ff047230 */ /* 0x100fe40000004100 */
[----:B------:R-:W-:Y:S01]  /*c2e0*/  @P1 FADD.FTZ R37, -R37, -RZ ;  /* 0x800000ff25251221 */ /* 0x000fe20000010100 */
[----:B------:R-:W-:Y:S02]  /*c2f0*/  HADD2.F32 R5, -RZ, R5.H1_H1 ;  /* 0x30000005ff057230 */ /* 0x000fe40000004100 */
[----:B------:R-:W-:Y:S01]  /*c300*/  FMUL.FTZ R22, R22, R15 ;  /* 0x0000000f16167220 */ /* 0x000fe20000410000 */
[----:B------:R-:W-:Y:S02]  /*c310*/  HADD2.F32 R39, -RZ, R7.H0_H0 ;  /* 0x20000007ff277230 */ /* 0x000fe40000004100 */
[----:B------:R-:W-:Y:S01]  /*c320*/  @P1 FADD.FTZ R4, -R4, -RZ ;  /* 0x800000ff04041221 */ /* 0x000fe20000010100 */
[----:B------:R-:W-:-:S02]  /*c330*/  HADD2.F32 R6, -RZ, R6.H1_H1 ;  /* 0x30000006ff067230 */ /* 0x000fc40000004100 */
[----:B------:R-:W-:Y:S01]  /*c340*/  @P1 FADD.FTZ R5, -R5, -RZ ;  /* 0x800000ff05051221 */ /* 0x000fe20000010100 */
[----:B------:R-:W-:Y:S02]  /*c350*/  HADD2.F32 R7, -RZ, R7.H1_H1 ;  /* 0x30000007ff077230 */ /* 0x000fe40000004100 */
[----:B------:R-:W-:Y:S01]  /*c360*/  FMUL.FTZ R13, R13, R4 ;  /* 0x000000040d0d7220 */ /* 0x000fe20000410000 */
[----:B--2---:R-:W-:Y:S02]  /*c370*/  HADD2.F32 R4, -RZ, R8.H0_H0 ;  /* 0x20000008ff047230 */ /* 0x004fe40000004100 */
[----:B------:R-:W-:Y:S01]  /*c380*/  FMUL.FTZ R32, R32, R5 ;  /* 0x0000000520207220 */ /* 0x000fe20000410000 */
[--C-:B------:R-:W-:Y:S02]  /*c390*/  HADD2.F32 R5, -RZ, R20.reuse.H0_H0 ;  /* 0x20000014ff057230 */ /* 0x100fe40000004100 */
[----:B------:R-:W-:Y:S01]  /*c3a0*/  @P1 FADD.FTZ R35, -R35, -RZ ;  /* 0x800000ff23231221 */ /* 0x000fe20000010100 */
[----:B------:R-:W-:-:S02]  /*c3b0*/  HADD2.F32 R15, -RZ, R20.H1_H1 ;  /* 0x30000014ff0f7230 */ /* 0x000fc40000004100 */
[----:B------:R-:W-:Y:S01]  /*c3c0*/  FMUL.FTZ R30, R30, R37 ;  /* 0x000000251e1e7220 */ /* 0x000fe20000410000 */
[----:B------:R-:W-:Y:S02]  /*c3d0*/  HADD2.F32 R8, -RZ, R8.H1_H1 ;  /* 0x30000008ff087230 */ /* 0x000fe40000004100 */
[----:B------:R-:W-:Y:S01]  /*c3e0*/  @P1 FADD.FTZ R6, -R6, -RZ ;  /* 0x800000ff06061221 */ /* 0x000fe20000010100 */
[----:B------:R-:W-:Y:S01]  /*c3f0*/  @P1 FADD.FTZ R7, -R7, -RZ ;  /* 0x800000ff07071221 */ /* 0x000fe20000010100 */
[----:B------:R-:W-:Y:S01]  /*c400*/  @P1 FADD.FTZ R39, -R39, -RZ ;  /* 0x800000ff27271221 */ /* 0x000fe20000010100 */
[----:B------:R-:W-:Y:S01]  /*c410*/  FMUL.FTZ R12, R12, R35 ;  /* 0x000000230c0c7220 */ /* 0x000fe20000410000 */
[----:B------:R-:W-:Y:S01]  /*c420*/  FMUL.FTZ R33, R33, R6 ;  /* 0x0000000621217220 */ /* 0x000fe20000410000 */
[----:B------:R-:W-:Y:S01]  /*c430*/  FMUL.FTZ R34, R34, R7 ;  /* 0x0000000722227220 */ /* 0x000fe20000410000 */
[----:B------:R-:W-:Y:S01]  /*c440*/  FFMA.FTZ R4, R5, R4, R22 ;  /* 0x0000000405047223 */ /* 0x000fe20000010016 */
[----:B------:R-:W-:Y:S01]  /*c450*/  FFMA.FTZ R15, R15, R8, R30 ;  /* 0x000000080f0f7223 */ /* 0x000fe2000001001e */
[----:B------:R-:W-:-:S02]  /*c460*/  HADD2.F32 R7, -RZ, R21.H0_H0 ;  /* 0x20000015ff077230 */ /* 0x000fc40000004100 */
[----:B------:R-:W-:Y:S01]  /*c470*/  FMUL.FTZ R14, R14, R39 ;  /* 0x000000270e0e7220 */ /* 0x000fe20000410000 */
[----:B------:R-:W-:Y:S02]  /*c480*/  HADD2.F32 R6, -RZ, R9.H0_H0 ;  /* 0x20000009ff067230 */ /* 0x000fe40000004100 */
[----:B------:R-:W-:Y:S02]  /*c490*/  HADD2.F32 R20, -RZ, R10.H0_H0 ;  /* 0x2000000aff147230 */ /* 0x000fe40000004100 */
[----:B------:R-:W-:Y:S02]  /*c4a0*/  HADD2.F32 R35, -RZ, R11.H0_H0 ;  /* 0x2000000bff237230 */ /* 0x000fe40000004100 */
[----:B------:R-:W-:Y:S01]  /*c4b0*/  FFMA.FTZ R6, R7, R6, R12 ;  /* 0x0000000607067223 */ /* 0x000fe2000001000c */
[----:B------:R-:W-:Y:S02]  /*c4c0*/  HADD2.F32 R8, -RZ, R26.H0_H0 ;  /* 0x2000001aff087230 */ /* 0x000fe40000004100 */
[----:B------:R-:W-:-:S02]  /*c4d0*/  HADD2.F32 R5, -RZ, R23.H0_H0 ;  /* 0x20000017ff057230 */ /* 0x000fc40000004100 */
[----:B------:R-:W-:Y:S02]  /*c4e0*/  HADD2.F32 R9, -RZ, R9.H1_H1 ;  /* 0x30000009ff097230 */ /* 0x000fe40000004100 */
[----:B------:R-:W-:Y:S01]  /*c4f0*/  FFMA.FTZ R8, R8, R20, R13 ;  /* 0x0000001408087223 */ /* 0x000fe2000001000d */
[----:B------:R-:W-:Y:S02]  /*c500*/  HADD2.F32 R10, -RZ, R10.H1_H1 ;  /* 0x3000000aff0a7230 */ /* 0x000fe40000004100 */
[----:B------:R-:W-:Y:S01]  /*c510*/  FFMA.FTZ R5, R5, R35, R14 ;  /* 0x0000002305057223 */ /* 0x000fe2000001000e */
[----:B------:R-:W-:Y:S01]  /*c520*/  HADD2.F32 R11, -RZ, R11.H1_H1 ;  /* 0x3000000bff0b7230 */ /* 0x000fe20000004100 */
[----:B------:R-:W-:Y:S01]  /*c530*/  F2FP.F16.F32.PACK_AB R20, R15, R4 ;  /* 0x000000040f14723e */ /* 0x000fe200000000ff */
[----:B------:R-:W-:Y:S02]  /*c540*/  HADD2.F32 R21, -RZ, R21.H1_H1 ;  /* 0x30000015ff157230 */ /* 0x000fe40000004100 */
[----:B------:R-:W-:-:S02]  /*c550*/  HADD2.F32 R26, -RZ, R26.H1_H1 ;  /* 0x3000001aff1a7230 */ /* 0x000fc40000004100 */
[----:B------:R-:W-:Y:S02]  /*c560*/  HADD2.F32 R23, -RZ, R23.H1_H1 ;  /* 0x30000017ff177230 */ /* 0x000fe40000004100 */
[----:B------:R-:W-:Y:S01]  /*c570*/  FFMA.FTZ R9, R21, R9, R32 ;  /* 0x0000000915097223 */ /* 0x000fe20000010020 */
[----:B------:R-:W-:Y:S02]  /*c580*/  FFMA.FTZ R33, R26, R10, R33 ;  /* 0x0000000a1a217223 */ /* 0x000fe40000010021 */
[----:B------:R-:W-:Y:S02]  /*c590*/  FFMA.FTZ R34, R23, R11, R34 ;  /* 0x0000000b17227223 */ /* 0x000fe40000010022 */
[----:B------:R-:W-:Y:S02]  /*c5a0*/  F2FP.F16.F32.PACK_AB R21, R9, R6 ;  /* 0x000000060915723e */ /* 0x000fe400000000ff */
[----:B------:R-:W-:Y:S02]  /*c5b0*/  F2FP.F16.F32.PACK_AB R22, R33, R8 ;  /* 0x000000082116723e */ /* 0x000fe400000000ff */
[----:B------:R-:W-:-:S02]  /*c5c0*/  F2FP.F16.F32.PACK_AB R23, R34, R5 ;  /* 0x000000052217723e */ /* 0x000fc400000000ff */
.L_x_862:
[----:B------:R-:W-:Y:S05]  /*c5d0*/  BSYNC.RECONVERGENT B0 ;  /* 0x0000000000007941 */ /* 0x000fea0003800200 */
.L_x_861:
[----:B-----5:R-:W-:Y:S01]  /*c5e0*/  IMAD.MOV.U32 R6, RZ, RZ, R22 ;  /* 0x000000ffff067224 */ /* 0x020fe200078e0016 */
[----:B------:R-:W-:Y:S01]  /*c5f0*/  MOV R4, R20 ;  /* 0x0000001400047202 */ /* 0x000fe20000000f00 */
[----:B------:R-:W-:Y:S01]  /*c600*/  IMAD.MOV.U32 R7, RZ, RZ, R23 ;  /* 0x000000ffff077224 */ /* 0x000fe200078e0017 */
[----:B------:R-:W-:Y:S02]  /*c610*/  MOV R5, R21 ;  /* 0x0000001500057202 */ /* 0x000fe40000000f00 */
.L_x_860:
[----:B------:R-:W-:Y:S05]  /*c620*/  BSYNC.RECONVERGENT B1 ;  /* 0x0000000000017941 */ /* 0x000fea0003800200 */
.L_x_859:
        /* <DEDUP_REMOVED lines=9> */
[----:B------:R-:W-:-:S04]  /*c6c0*/  ISETP.GT.AND P1, PT, R25, 0x20, PT ;  /* 0x000000201900780c */ /* 0x000fc80003f24270 */
[----:B---3--:R-:W-:Y:S02]  /*c6d0*/  SEL R5, R18, RZ, !P1 ;  /* 0x000000ff12057207 */ /* 0x008fe40004800000 */
        /* <DEDUP_REMOVED lines=11> */
[----:B------:R-:W2:Y:S01]  /*c790*/  LD.E.128 R4, desc[UR4][R4.64+0x40] ;  /* 0x0000400404047980 */ /* 0x000ea2000c101d00 */
[----:B------:R-:W-:-:S06]  /*c7a0*/  IADD3.X R9, PT, PT, R17, R9, RZ, P0, !PT ;  /* 0x0000000911097210 */ /* 0x000fcc00007fe4ff */
[----:B------:R-:W4:Y:S01]  /*c7b0*/  LD.E.128 R8, desc[UR4][R8.64+0x40] ;  /* 0x0000400408087980 */ /* 0x000f22000c101d00 */
        /* <DEDUP_REMOVED lines=9> */
[--C-:B--2---:R-:W-:Y:S02]  /*c850*/  HADD2.F32 R15, -RZ, R4.reuse.H0_H0 ;  /* 0x20000004ff0f7230 */ /* 0x104fe40000004100 */
        /* <DEDUP_REMOVED lines=13> */
[----:B----4-:R-:W-:Y:S02]  /*c930*/  HADD2.F32 R4, -RZ, R8.H0_H0 ;  /* 0x20000008ff047230 */ /* 0x010fe40000004100 */
        /* <DEDUP_REMOVED lines=37> */
.L_x_866:
[----:B------:R-:W-:Y:S05]  /*cb90*/  BSYNC.RECONVERGENT B0 ;  /* 0x0000000000007941 */ /* 0x000fea0003800200 */
.L_x_865:
[----:B-----5:R1:W-:Y:S02]  /*cba0*/  STS.128 [R157+0x1000], R20 ;  /* 0x001000149d007388 */ /* 0x0203e40000000c00 */
.L_x_864:
[----:B------:R-:W-:Y:S05]  /*cbb0*/  BSYNC.RECONVERGENT B1 ;  /* 0x0000000000017941 */ /* 0x000fea0003800200 */
.L_x_863:
[----:B------:R-:W-:-:S13]  /*cbc0*/  ISETP.GE.AND P0, PT, R116, R27, PT ;  /* 0x0000001b7400720c */ /* 0x000fda0003f06270 */
[----:B------:R1:W-:Y:S01]  /*cbd0*/  @P0 STS.128 [R157+0x2000], RZ ;  /* 0x002000ff9d000388 */ /* 0x0003e20000000c00 */
[----:B------:R-:W-:Y:S05]  /*cbe0*/  @P0 BRA `(.L_x_858) ;  /* 0x00000004004c0947 */ /* 0x000fea0003800000 */
[----:B-1----:R1:W5:Y:S01]  /*cbf0*/  LD.E.128 R20, desc[UR4][R106.64+0x80] ;  /* 0x000080046a147980 */ /* 0x002362000c101d00 */
        /* <DEDUP_REMOVED lines=80> */
.L_x_868:
[----:B------:R-:W-:Y:S05]  /*d100*/  BSYNC.RECONVERGENT B0 ;  /* 0x0000000000007941 */ /* 0x000fea0003800200 */
.L_x_867:
[----:B-----5:R1:W-:Y:S02]  /*d110*/  STS.128 [R157+0x2000], R20 ;  /* 0x002000149d007388 */ /* 0x0203e40000000c00 */
.L_x_858:
[----:B------:R-:W-:Y:S05]  /*d120*/  BSYNC.RECONVERGENT B2 ;  /* 0x0000000000027941 */ /* 0x000fea0003800200 */
.L_x_857:
[----:B------:R-:W-:-:S04]  /*d130*/  IADD3 R26, PT, PT, R108, 0x20, RZ ;  /* 0x000000206c1a7810 */ /* 0x000fc80007ffe0ff */
[----:B------:R-:W-:-:S13]  /*d140*/  ISETP.GE.AND P0, PT, R26, R31, PT ;  /* 0x0000001f1a00720c */ /* 0x000fda0003f06270 */
[----:B------:R-:W-:Y:S05]  /*d150*/  @P0 BRA `(.L_x_832) ;  /* 0x00000010001c0947 */ /* 0x000fea0003800000 */
[----:B-----5:R-:W-:Y:S01]  /*d160*/  ISETP.GE.AND P1, PT, R118, R27, PT ;  /* 0x0000001b7600720c */ /* 0x020fe20003f26270 */
        /* <DEDUP_REMOVED lines=9> */
[----:B------:R-:W-:-:S04]  /*d200*/  ISETP.GT.AND P1, PT, R25, RZ, PT ;  /* 0x000000ff1900720c */ /* 0x000fc80003f24270 */
        /* <DEDUP_REMOVED lines=25> */
[----:B------:R-:W-:Y:S02]  /*d3a0*/  HADD2.F32 R37, -RZ, R5.H0_H0 ;  /* 0x20000005ff257230 */ /* 0x000fe40000004100 */
[----:B------:R-:W-:-:S02]  /*d3b0*/  HADD2.F32 R4, -RZ, R4.H1_H1 ;  /* 0x30000004ff047230 */ /* 0x000fc40000004100 */
[----:B------:R-:W-:Y:S01]  /*d3c0*/  @P1 FADD.FTZ R15, -R15, -RZ ;  /* 0x800000ff0f0f1221 */ /* 0x000fe20000010100 */
[----:B------:R-:W-:Y:S02]  /*d3d0*/  HADD2.F32 R5, -RZ, R5.H1_H1 ;  /* 0x30000005ff057230 */ /* 0x000fe40000004100 */
[----:B------:R-:W-:Y:S01]  /*d3e0*/  @P1 FADD.FTZ R37, -R37, -RZ ;  /* 0x800000ff25251221 */ /* 0x000fe20000010100 */
[--C-:B------:R-:W-:Y:S02]  /*d3f0*/  HADD2.F32 R38, -RZ, R6.reuse.H0_H0 ;  /* 0x20000006ff267230 */ /* 0x100fe40000004100 */
[----:B------:R-:W-:Y:S01]  /*d400*/  @P1 FADD.FTZ R4, -R4, -RZ ;  /* 0x800000ff04041221 */ /* 0x000fe20000010100 */
[----:B------:R-:W-:Y:S02]  /*d410*/  HADD2.F32 R39, -RZ, R7.H0_H0 ;  /* 0x20000007ff277230 */ /* 0x000fe40000004100 */
[----:B------:R-:W-:Y:S01]  /*d420*/  @P1 FADD.FTZ R5, -R5, -RZ ;  /* 0x800000ff05051221 */ /* 0x000fe20000010100 */
[----:B------:R-:W-:-:S02]  /*d430*/  HADD2.F32 R6, -RZ, R6.H1_H1 ;  /* 0x30000006ff067230 */ /* 0x000fc40000004100 */
[----:B------:R-:W-:Y:S01]  /*d440*/  FMUL.FTZ R33, R33, R4 ;  /* 0x0000000421217220 */ /* 0x000fe20000410000 */
[----:B------:R-:W-:Y:S02]  /*d450*/  HADD2.F32 R7, -RZ, R7.H1_H1 ;  /* 0x30000007ff077230 */ /* 0x000fe40000004100 */
[----:B------:R-:W-:Y:S01]  /*d460*/  FMUL.FTZ R34, R34, R5 ;  /* 0x0000000522227220 */ /* 0x000fe20000410000 */
[----:B------:R-:W-:Y:S02]  /*d470*/  HADD2.F32 R5, -RZ, R20.H0_H0 ;  /* 0x20000014ff057230 */ /* 0x000fe40000004100 */
[----:B------:R-:W-:Y:S01]  /*d480*/  FMUL.FTZ R22, R22, R15 ;  /* 0x0000000f16167220 */ /* 0x000fe20000410000 */
[----:B----4-:R-:W-:Y:S02]  /*d490*/  HADD2.F32 R4, -RZ, R8.H0_H0 ;  /* 0x20000008ff047230 */ /* 0x010fe40000004100 */
[----:B------:R-:W-:Y:S01]  /*d4a0*/  @P1 FADD.FTZ R38, -R38, -RZ ;  /* 0x800000ff26261221 */ /* 0x000fe20000010100 */
[----:B------:R-:W-:-:S02]  /*d4b0*/  HADD2.F32 R20, -RZ, R20.H1_H1 ;  /* 0x30000014ff147230 */ /* 0x000fc40000004100 */
[----:B------:R-:W-:Y:S01]  /*d4c0*/  @P1 FADD.FTZ R6, -R6, -RZ ;  /* 0x800000ff06061221 */ /* 0x000fe20000010100 */
[----:B------:R-:W-:Y:S02]  /*d4d0*/  HADD2.F32 R8, -RZ, R8.H1_H1 ;  /* 0x30000008ff087230 */ /* 0x000fe40000004100 */
        /* <DEDUP_REMOVED lines=10> */
[----:B------:R-:W-:Y:S01]  /*d580*/  FMUL.FTZ R14, R14, R39 ;  /* 0x000000270e0e7220 */ /* 0x000fe20000410000 */
[----:B------:R-:W-:Y:S01]  /*d590*/  HADD2.F32 R38, -RZ, R10.H0_H0 ;  /* 0x2000000aff267230 */ /* 0x000fe20000004100 */
[----:B------:R-:W-:Y:S01]  /*d5a0*/  F2FP.F16.F32.PACK_AB R20, R33, R4 ;  /* 0x000000042114723e */ /* 0x000fe200000000ff */
        /* <DEDUP_REMOVED lines=8> */
[----:B------:R-:W-:Y:S02]  /*d630*/  HADD2.F32 R11, -RZ, R11.H1_H1 ;  /* 0x3000000bff0b7230 */ /* 0x000fe40000004100 */
        /* <DEDUP_REMOVED lines=9> */
.L_x_872:
[----:B------:R-:W-:Y:S05]  /*d6d0*/  BSYNC.RECONVERGENT B0 ;  /* 0x0000000000007941 */ /* 0x000fea0003800200 */
.L_x_871:
[----:B-----5:R1:W-:Y:S02]  /*d6e0*/  STS.128 [R157+0x800], R20 ;  /* 0x000800149d007388 */ /* 0x0203e40000000c00 */
.L_x_870:
[----:B------:R-:W-:Y:S05]  /*d6f0*/  BSYNC.RECONVERGENT B1 ;  /* 0x0000000000017941 */ /* 0x000fea0003800200 */
.L_x_869:
        /* <DEDUP_REMOVED lines=85> */
.L_x_876:
[----:B------:R-:W-:Y:S05]  /*dc50*/  BSYNC.RECONVERGENT B0 ;  /* 0x0000000000007941 */ /* 0x000fea0003800200 */
.L_x_875:
[----:B-----5:R1:W-:Y:S02]  /*dc60*/  STS.128 [R157+0x1800], R20 ;  /* 0x001800149d007388 */ /* 0x0203e40000000c00 */
.L_x_874:
[----:B------:R-:W-:Y:S05]  /*dc70*/  BSYNC.RECONVERGENT B1 ;  /* 0x0000000000017941 */ /* 0x000fea0003800200 */
.L_x_873:
        /* <DEDUP_REMOVED lines=8> */
[----:B------:R-:W-:Y:S02]  /*dd00*/  SEL R3, R18, RZ, !P1 ;  /* 0x000000ff12037207 */ /* 0x000fe40004800000 */
[----:B---3--:R-:W-:Y:S02]  /*dd10*/  SEL R5, R24, RZ, !P1 ;  /* 0x000000ff18057207 */ /* 0x008fe40004800000 */
        /* <DEDUP_REMOVED lines=13> */
[--C-:B---3--:R-:W-:Y:S02]  /*ddf0*/  HADD2.F32 R3, -RZ, R14.reuse.H0_H0 ;  /* 0x2000000eff037230 */ /* 0x108fe40000004100 */
[----:B------:R-:W-:Y:S02]  /*de00*/  HADD2.F32 R16, -RZ, R14.H1_H1 ;  /* 0x3000000eff107230 */ /* 0x000fe40000004100 */
[--C-:B------:R-:W-:Y:S02]  /*de10*/  HADD2.F32 R14, -RZ, R15.reuse.H0_H0 ;  /* 0x2000000fff0e7230 */ /* 0x100fe40000004100 */
[----:B------:R-:W-:Y:S02]  /*de20*/  HADD2.F32 R17, -RZ, R15.H1_H1 ;  /* 0x3000000fff117230 */ /* 0x000fe40000004100 */
[--C-:B--2---:R-:W-:Y:S02]  /*de30*/  HADD2.F32 R15, -RZ, R4.reuse.H0_H0 ;  /* 0x20000004ff0f7230 */ /* 0x104fe40000004100 */
[----:B------:R-:W-:-:S02]  /*de40*/  HADD2.F32 R25, -RZ, R4.H1_H1 ;  /* 0x30000004ff197230 */ /* 0x000fc40000004100 */
[--C-:B------:R-:W-:Y:S02]  /*de50*/  HADD2.F32 R19, -RZ, R5.reuse.H0_H0 ;  /* 0x20000005ff137230 */ /* 0x100fe40000004100 */
[----:B------:R-:W-:Y:S01]  /*de60*/  @P1 FADD.FTZ R15, -R15, -RZ ;  /* 0x800000ff0f0f1221 */ /* 0x000fe20000010100 */
[----:B------:R-:W-:Y:S02]  /*de70*/  HADD2.F32 R18, -RZ, R5.H1_H1 ;  /* 0x30000005ff127230 */ /* 0x000fe40000004100 */
[----:B------:R-:W-:Y:S01]  /*de80*/  @P1 FADD.FTZ R25, -R25, -RZ ;  /* 0x800000ff19191221 */ /* 0x000fe20000010100 */
[--C-:B------:R-:W-:Y:S02]  /*de90*/  HADD2.F32 R4, -RZ, R6.reuse.H0_H0 ;  /* 0x20000006ff047230 */ /* 0x100fe40000004100 */
[----:B------:R-:W-:Y:S01]  /*dea0*/  @P1 FADD.FTZ R19, -R19, -RZ ;  /* 0x800000ff13131221 */ /* 0x000fe20000010100 */
[----:B------:R-:W-:Y:S02]  /*deb0*/  HADD2.F32 R27, -RZ, R6.H1_H1 ;  /* 0x30000006ff1b7230 */ /* 0x000fe40000004100 */
[----:B------:R-:W-:Y:S01]  /*dec0*/  @P1 FADD.FTZ R18, -R18, -RZ ;  /* 0x800000ff12121221 */ /* 0x000fe20000010100 */
[----:B------:R-:W-:-:S02]  /*ded0*/  HADD2.F32 R5, -RZ, R7.H0_H0 ;  /* 0x20000007ff057230 */ /* 0x000fc40000004100 */
        /* <DEDUP_REMOVED lines=8> */
[----:B------:R-:W-:Y:S01]  /*df60*/  FMUL.FTZ R3, R3, R4 ;  /* 0x0000000403037220 */ /* 0x000fe20000410000 */
[----:B------:R-:W-:Y:S02]  /*df70*/  HADD2.F32 R13, -RZ, R13.H1_H1 ;  /* 0x3000000dff0d7230 */ /* 0x000fe40000004100 */
[----:B------:R-:W-:Y:S01]  /*df80*/  FMUL.FTZ R0, R0, R15 ;  /* 0x0000000f00007220 */ /* 0x000fe20000410000 */
[----:B------:R-:W-:Y:S01]  /*df90*/  FMUL.FTZ R14, R14, R5 ;  /* 0x000000050e0e7220 */ /* 0x000fe20000410000 */
[----:B------:R-:W-:Y:S01]  /*dfa0*/  FMUL.FTZ R17, R17, R6 ;  /* 0x0000000611117220 */ /* 0x000fe20000410000 */
[----:B----4-:R-:W-:Y:S02]  /*dfb0*/  HADD2.F32 R4, -RZ, R8.H0_H0 ;  /* 0x20000008ff047230 */ /* 0x010fe40000004100 */
[----:B------:R-:W-:Y:S01]  /*dfc0*/  FMUL.FTZ R12, R12, R25 ;  /* 0x000000190c0c7220 */ /* 0x000fe20000410000 */
[--C-:B-----5:R-:W-:Y:S02]  /*dfd0*/  HADD2.F32 R5, -RZ, R20.reuse.H0_H0 ;  /* 0x20000014ff057230 */ /* 0x120fe40000004100 */
[----:B------:R-:W-:Y:S01]  /*dfe0*/  FMUL.FTZ R2, R2, R19 ;  /* 0x0000001302027220 */ /* 0x000fe20000410000 */
[----:B------:R-:W-:-:S02]  /*dff0*/  HADD2.F32 R15, -RZ, R20.H1_H1 ;  /* 0x30000014ff0f7230 */ /* 0x000fc40000004100 */
[----:B------:R-:W-:Y:S01]  /*e000*/  FMUL.FTZ R13, R13, R18 ;  /* 0x000000120d0d7220 */ /* 0x000fe20000410000 */
[----:B------:R-:W-:Y:S02]  /*e010*/  HADD2.F32 R7, -RZ, R21.H0_H0 ;  /* 0x20000015ff077230 */ /* 0x000fe40000004100 */
[----:B------:R-:W-:Y:S01]  /*e020*/  FFMA.FTZ R0, R5, R4, R0 ;  /* 0x0000000405007223 */ /* 0x000fe20000010000 */
[----:B------:R-:W-:Y:S02]  /*e030*/  HADD2.F32 R8, -RZ, R8.H1_H1 ;  /* 0x30000008ff087230 */ /* 0x000fe40000004100 */
[----:B------:R-:W-:Y:S01]  /*e040*/  FMUL.FTZ R16, R16, R27 ;  /* 0x0000001b10107220 */ /* 0x000fe20000410000 */
[--C-:B------:R-:W-:Y:S02]  /*e050*/  HADD2.F32 R6, -RZ, R9.reuse.H0_H0 ;  /* 0x20000009ff067230 */ /* 0x100fe40000004100 */
[----:B------:R-:W-:Y:S02]  /*e060*/  HADD2.F32 R20, -RZ, R9.H1_H1 ;  /* 0x30000009ff147230 */ /* 0x000fe40000004100 */
[----:B------:R-:W-:Y:S01]  /*e070*/  FFMA.FTZ R15, R15, R8, R12 ;  /* 0x000000080f0f7223 */ /* 0x000fe2000001000c */
[----:B------:R-:W-:-:S02]  /*e080*/  HADD2.F32 R18, -RZ, R10.H0_H0 ;  /* 0x2000000aff127230 */ /* 0x000fc40000004100 */
[----:B------:R-:W-:Y:S01]  /*e090*/  FFMA.FTZ R2, R7, R6, R2 ;  /* 0x0000000607027223 */ /* 0x000fe20000010002 */
[----:B------:R-:W-:Y:S02]  /*e0a0*/  HADD2.F32 R19, -RZ, R10.H1_H1 ;  /* 0x3000000aff137230 */ /* 0x000fe40000004100 */
[--C-:B------:R-:W-:Y:S02]  /*e0b0*/  HADD2.F32 R9, -RZ, R11.reuse.H0_H0 ;  /* 0x2000000bff097230 */ /* 0x100fe40000004100 */
[----:B------:R-:W-:Y:S02]  /*e0c0*/  HADD2.F32 R10, -RZ, R11.H1_H1 ;  /* 0x3000000bff0a7230 */ /* 0x000fe40000004100 */
[----:B------:R-:W-:Y:S02]  /*e0d0*/  HADD2.F32 R6, -RZ, R21.H1_H1 ;  /* 0x30000015ff067230 */ /* 0x000fe40000004100 */
[--C-:B------:R-:W-:Y:S02]  /*e0e0*/  HADD2.F32 R4, -RZ, R22.reuse.H0_H0 ;  /* 0x20000016ff047230 */ /* 0x100fe40000004100 */
[----:B------:R-:W-:-:S02]  /*e0f0*/  HADD2.F32 R7, -RZ, R22.H1_H1 ;  /* 0x30000016ff077230 */ /* 0x000fc40000004100 */
[----:B------:R-:W-:Y:S01]  /*e100*/  FFMA.FTZ R13, R6, R20, R13 ;  /* 0x00000014060d7223 */ /* 0x000fe2000001000d */
[--C-:B------:R-:W-:Y:S02]  /*e110*/  HADD2.F32 R5, -RZ, R23.reuse.H0_H0 ;  /* 0x20000017ff057230 */ /* 0x100fe40000004100 */
[----:B------:R-:W-:Y:S01]  /*e120*/  FFMA.FTZ R3, R4, R18, R3 ;  /* 0x0000001204037223 */ /* 0x000fe20000010003 */
[----:B------:R-:W-:Y:S02]  /*e130*/  HADD2.F32 R8, -RZ, R23.H1_H1 ;  /* 0x30000017ff087230 */ /* 0x000fe40000004100 */
[----:B------:R-:W-:Y:S01]  /*e140*/  FFMA.FTZ R16, R7, R19, R16 ;  /* 0x0000001307107223 */ /* 0x000fe20000010010 */
[----:B------:R-:W-:Y:S01]  /*e150*/  F2FP.F16.F32.PACK_AB R20, R15, R0 ;  /* 0x000000000f14723e */ /* 0x000fe200000000ff */
[----:B------:R-:W-:Y:S01]  /*e160*/  FFMA.FTZ R5, R5, R9, R14 ;  /* 0x0000000905057223 */ /* 0x000fe2000001000e */
[----:B------:R-:W-:Y:S01]  /*e170*/  F2FP.F16.F32.PACK_AB R21, R13, R2 ;  /* 0x000000020d15723e */ /* 0x000fe200000000ff */
[----:B------:R-:W-:Y:S01]  /*e180*/  FFMA.FTZ R8, R8, R10, R17 ;  /* 0x0000000a08087223 */ /* 0x000fe20000010011 */
[----:B------:R-:W-:-:S04]  /*e190*/  F2FP.F16.F32.PACK_AB R22, R16, R3 ;  /* 0x000000031016723e */ /* 0x000fc800000000ff */
[----:B------:R-:W-:Y:S02]  /*e1a0*/  F2FP.F16.F32.PACK_AB R23, R8, R5 ;  /* 0x000000050817723e */ /* 0x000fe400000000ff */
.L_x_878:
[----:B------:R-:W-:Y:S05]  /*e1b0*/  BSYNC.RECONVERGENT B0 ;  /* 0x0000000000007941 */ /* 0x000fea0003800200 */
.L_x_877:
[----:B-----5:R1:W-:Y:S02]  /*e1c0*/  STS.128 [R157+0x2800], R20 ;  /* 0x002800149d007388 */ /* 0x0203e40000000c00 */
.L_x_832:
[----:B------:R-:W-:Y:S05]  /*e1d0*/  BSYNC.RECONVERGENT B3 ;  /* 0x0000000000037941 */ /* 0x000fea0003800200 */
.L_x_827:
[----:B-1--4-:R-:W-:Y:S01]  /*e1e0*/  IADD3 R3, PT, PT, -R153, R67, RZ ;  /* 0x0000004399037210 */ /* 0x012fe20007ffe1ff */
[----:B------:R-:W-:Y:S03]  /*e1f0*/  BSSY.RECONVERGENT B0, `(.L_x_879) ;  /* 0x0000019000007945 */ /* 0x000fe60003800200 */
[----:B------:R-:W-:-:S13]  /*e200*/  ISETP.GE.AND P3, PT, R108, R3, PT ;  /* 0x000000036c00720c */ /* 0x000fda0003f66270 */
[----:B------:R-:W-:Y:S05]  /*e210*/  @P3 BRA `(.L_x_880) ;  /* 0x0000000000583947 */ /* 0x000fea0003800000 */
[-C--:B------:R-:W-:Y:S02]  /*e220*/  ISETP.GE.AND P1, PT, R118, R155.reuse, PT ;  /* 0x0000009b7600720c */ /* 0x080fe40003f26270 */
[----:B------:R-:W-:-:S11]  /*e230*/  ISETP.GE.AND P0, PT, R117, R155, PT ;  /* 0x0000009b7500720c */ /* 0x000fd60003f06270 */
[----:B---3--:R-:W-:Y:S02]  /*e240*/  @!P1 IMAD.MOV.U32 R4, RZ, RZ, R146 ;  /* 0x000000ffff049224 */ /* 0x008fe400078e0092 */
        /* <DEDUP_REMOVED lines=18> */
.L_x_881:
[----:B------:R3:W-:Y:S02]  /*e370*/  STS.128 [R157+0x7000], RZ ;  /* 0x007000ff9d007388 */ /* 0x0007e40000000c00 */
.L_x_880:
[----:B------:R-:W-:Y:S05]  /*e380*/  BSYNC.RECONVERGENT B0 ;  /* 0x0000000000007941 */ /* 0x000fea0003800200 */
.L_x_879:
[----:B------:R-:W-:Y:S01]  /*e390*/  ISETP.GE.AND P0, PT, R26, R3, PT ;  /* 0x000000031a00720c */ /* 0x000fe20003f06270 */
[----:B------:R-:W-:-:S12]  /*e3a0*/  BSSY.RECONVERGENT B0, `(.L_x_882) ;  /* 0x0000018000007945 */ /* 0x000fd80003800200 */
[----:B------:R-:W-:Y:S05]  /*e3b0*/  @P0 BRA `(.L_x_883) ;  /* 0x0000000000580947 */ /* 0x000fea0003800000 */
[-C--:B------:R-:W-:Y:S02]  /*e3c0*/  ISETP.GE.AND P1, PT, R118, R155.reuse, PT ;  /* 0x0000009b7600720c */ /* 0x080fe40003f26270 */
[----:B------:R-:W-:Y:S02]  /*e3d0*/  ISETP.GE.AND P0, PT, R117, R155, PT ;  /* 0x0000009b7500720c */ /* 0x000fe40003f06270 */
[----:B-1-3--:R-:W-:-:S04]  /*e3e0*/  LEA R4, P2, R70, R146, 0x1 ;  /* 0x0000009246047211 */ /* 0x00afc800078408ff */
        /* <DEDUP_REMOVED lines=18> */
.L_x_884:
[----:B------:R3:W-:Y:S02]  /*e510*/  STS.128 [R157+0x7800], RZ ;  /* 0x007800ff9d007388 */ /* 0x0007e40000000c00 */
.L_x_883:
[----:B------:R-:W-:Y:S05]  /*e520*/  BSYNC.RECONVERGENT B0 ;  /* 0x0000000000007941 */ /* 0x000fea0003800200 */
.L_x_882:
[----:B------:R-:W-:Y:S01]  /*e530*/  IADD3 R0, PT, PT, R108, 0x40, RZ ;  /* 0x000000406c007810 */ /* 0x000fe20007ffe0ff */
[----:B------:R-:W-:Y:S03]  /*e540*/  BSSY.RECONVERGENT B0, `(.L_x_885) ;  /* 0x0000019000007945 */ /* 0x000fe60003800200 */
[----:B------:R-:W-:-:S13]  /*e550*/  ISETP.GE.AND P0, PT, R0, R3, PT ;  /* 0x000000030000720c */ /* 0x000fda0003f06270 */
        /* <DEDUP_REMOVED lines=22> */
.L_x_887:
[----:B------:R3:W-:Y:S02]  /*e6c0*/  STS.128 [R157+0x8000], RZ ;  /* 0x008000ff9d007388 */ /* 0x0007e40000000c00 */
.L_x_886:
[----:B------:R-:W-:Y:S05]  /*e6d0*/  BSYNC.RECONVERGENT B0 ;  /* 0x0000000000007941 */ /* 0x000fea0003800200 */
.L_x_885:
[----:B------:R-:W-:Y:S01]  /*e6e0*/  IADD3 R108, PT, PT, R108, 0x60, RZ ;  /* 0x000000606c6c7810 */ /* 0x000fe20007ffe0ff */
[----:B------:R-:W-:Y:S03]  /*e6f0*/  BSSY.RECONVERGENT B0, `(.L_x_888) ;  /* 0x000001a000007945 */ /* 0x000fe60003800200 */
[----:B------:R-:W-:-:S13]  /*e700*/  ISETP.GE.AND P0, PT, R108, R3, PT ;  /* 0x000000036c00720c */ /* 0x000fda0003f06270 */
[----:B------:R-:W-:Y:S05]  /*e710*/  @P0 BRA `(.L_x_889) ;  /* 0x00000000005c0947 */ /* 0x000fea0003800000 */
[-C--:B------:R-:W-:Y:S01]  /*e720*/  ISETP.GE.AND P1, PT, R118, R155.reuse, PT ;  /* 0x0000009b7600720c */ /* 0x080fe20003f26270 */
[----:B------:R-:W-:Y:S01]  /*e730*/  IMAD R2, R143, 0xc0, RZ ;  /* 0x000000c08f027824 */ /* 0x000fe200078e02ff */
[----:B------:R-:W-:Y:S01]  /*e740*/  ISETP.GE.AND P0, PT, R117, R155, PT ;  /* 0x0000009b7500720c */ /* 0x000fe20003f06270 */
[----:B-1-3--:R-:W-:-:S05]  /*e750*/  IMAD.WIDE.U32 R4, R142, 0xc0, R146 ;  /* 0x000000c08e047825 */ /* 0x00afca00078e0092 */
        /* <DEDUP_REMOVED lines=18> */
.L_x_890:
[----:B------:R3:W-:Y:S02]  /*e880*/  STS.128 [R157+0x8800], RZ ;  /* 0x008800ff9d007388 */ /* 0x0007e40000000c00 */
.L_x_889:
[----:B------:R-:W-:Y:S05]  /*e890*/  BSYNC.RECONVERGENT B0 ;  /* 0x0000000000007941 */ /* 0x000fea0003800200 */
.L_x_888:
[----:B------:R-:W0:Y:S01]  /*e8a0*/  LDGDEPBAR ;  /* 0x00000000000079af */ /* 0x000e220000000000 */
[----:B------:R-:W-:Y:S01]  /*e8b0*/  BSSY.RECONVERGENT B0, `(.L_x_891) ;  /* 0x000001e000007945 */ /* 0x000fe20003800200 */
[----:B------:R-:W-:-:S04]  /*e8c0*/  DEPBAR.LE SB0, 0x0 ;  /* 0x000080000000791a */ /* 0x000fc80000000000 */
[----:B------:R-:W-:Y:S06]  /*e8d0*/  BAR.SYNC.DEFER_BLOCKING 0x0 ;  /* 0x0000000000007b1d */ /* 0x000fec0000010000 */
[----:B------:R-:W-:Y:S05]  /*e8e0*/  @P3 BRA `(.L_x_892) ;  /* 0x00000000005c3947 */ /* 0x000fea0003800000 */
[-C--:B------:R-:W-:Y:S02]  /*e8f0*/  ISETP.GE.AND P1, PT, R118, R155.reuse, PT ;  /* 0x0000009b7600720c */ /* 0x080fe40003f26270 */
[----:B------:R-:W-:-:S11]  /*e900*/  ISETP.GE.AND P0, PT, R117, R155, PT ;  /* 0x0000009b7500720c */ /* 0x000fd60003f06270 */
[----:B-1-3--:R-:W-:Y:S02]  /*e910*/  @!P1 IMAD.MOV.U32 R4, RZ, RZ, R148 ;  /* 0x000000ffff049224 */ /* 0x00afe400078e0094 */
        /* <DEDUP_REMOVED lines=18> */
.L_x_893:
[----:B------:R3:W-:Y:S01]  /*ea40*/  STS.128 [R157+0xd000], RZ ;  /* 0x00d000ff9d007388 */ /* 0x0007e20000000c00 */
[----:B------:R-:W-:Y:S05]  /*ea50*/  BRA `(.L_x_894) ;  /* 0x00000000000c7947 */ /* 0x000fea0003800000 */
.L_x_892:
[----:B------:R1:W-:Y:S04]  /*ea60*/  STS.128 [R157+0x9000], RZ ;  /* 0x009000ff9d007388 */ /* 0x0003e80000000c00 */
[----:B------:R1:W-:Y:S04]  /*ea70*/  STS.128 [R157+0xb000], RZ ;  /* 0x00b000ff9d007388 */ /* 0x0003e80000000c00 */
[----:B------:R1:W-:Y:S02]  /*ea80*/  STS.128 [R157+0xd000], RZ ;  /* 0x00d000ff9d007388 */ /* 0x0003e40000000c00 */
.L_x_894:
[----:B------:R-:W-:Y:S05]  /*ea90*/  BSYNC.RECONVERGENT B0 ;  /* 0x0000000000007941 */ /* 0x000fea0003800200 */
.L_x_891:
        /* <DEDUP_REMOVED lines=27> */
.L_x_897:
[----:B------:R3:W-:Y:S02]  /*ec50*/  STS.128 [R157+0xd800], RZ ;  /* 0x00d800ff9d007388 */ /* 0x0007e40000000c00 */
.L_x_896:
[----:B------:R-:W-:Y:S05]  /*ec60*/  BSYNC.RECONVERGENT B0 ;  /* 0x0000000000007941 */ /* 0x000fea0003800200 */
.L_x_895:
        /* <DEDUP_REMOVED lines=27> */
.L_x_900:
[----:B------:R3:W-:Y:S02]  /*ee20*/  STS.128 [R157+0xe000], RZ ;  /* 0x00e000ff9d007388 */ /* 0x0007e40000000c00 */
.L_x_899:
[----:B------:R-:W-:Y:S05]  /*ee30*/  BSYNC.RECONVERGENT B0 ;  /* 0x0000000000007941 */ /* 0x000fea0003800200 */
.L_x_898:
        /* <DEDUP_REMOVED lines=31> */
.L_x_903:
[----:B------:R3:W-:Y:S02]  /*f030*/  STS.128 [R157+0xe800], RZ ;  /* 0x00e800ff9d007388 */ /* 0x0007e40000000c00 */
.L_x_902:
[----:B------:R-:W-:Y:S05]  /*f040*/  BSYNC.RECONVERGENT B0 ;  /* 0x0000000000007941 */ /* 0x000fea0003800200 */
.L_x_901:
[--C-:B------:R-:W-:Y:S01]  /*f050*/  IMAD R141, R50, 0x2, R47.reuse ;  /* 0x00000002328d7824 */ /* 0x100fe200078e022f */
[----:B------:R-:W0:Y:S01]  /*f060*/  LDGDEPBAR ;  /* 0x00000000000079af */ /* 0x000e220000000000 */
[----:B------:R-:W-:Y:S01]  /*f070*/  IMAD R140, R48, 0x2, R47 ;  /* 0x00000002308c7824 */ /* 0x000fe200078e022f */
[----:B------:R-:W-:Y:S01]  /*f080*/  BSSY.RECONVERGENT B1, `(.L_x_904) ;  /* 0x00001b3000017945 */ /* 0x000fe20003800200 */
[C---:B------:R-:W-:Y:S01]  /*f090*/  IMAD R139, R3.reuse, 0x2, R141 ;  /* 0x00000002038b7824 */ /* 0x040fe200078e028d */
[----:B------:R-:W-:Y:S01]  /*f0a0*/  LDSM.16.M88.4 R12, [R141] ;  /* 0x000000008d0c783b */ /* 0x000fe20000000200 */
[----:B------:R-:W-:Y:S02]  /*f0b0*/  IMAD R137, R3, 0x2, R140 ;  /* 0x0000000203897824 */ /* 0x000fe400078e028c */
[----:B------:R-:W-:Y:S01]  /*f0c0*/  IMAD R64, R64, 0x2, R153 ;  /* 0x0000000240407824 */ /* 0x000fe200078e0299 */
[----:B------:R-:W4:Y:S03]  /*f0d0*/  LDSM.16.M88.4 R80, [R140+0x3000] ;  /* 0x003000008c50783b */ /* 0x000f260000000200 */
[C---:B------:R-:W-:Y:S01]  /*f0e0*/  VIADD R0, R64.reuse, 0x8 ;  /* 0x0000000840007836 */ /* 0x040fe20000000000 */
[----:B------:R-:W1:Y:S01]  /*f0f0*/  LDSM.16.M88.4 R72, [R140+0x3400] ;  /* 0x003400008c48783b */ /* 0x000e620000000200 */
[C---:B------:R-:W-:Y:S01]  /*f100*/  ISETP.GE.AND P3, PT, R64.reuse, R67, PT ;  /* 0x000000434000720c */ /* 0x040fe20003f66270 */
[----:B------:R-:W-:-:S02]  /*f110*/  VIADD R2, R64, 0x1 ;  /* 0x0000000140027836 */ /* 0x000fc40000000000 */
[----:B------:R-:W1:Y:S01]  /*f120*/  LDSM.16.M88.4 R60, [R140+0x3800] ;  /* 0x003800008c3c783b */ /* 0x000e620000000200 */
[-C--:B------:R-:W-:Y:S01]  /*f130*/  ISETP.GE.AND P1, PT, R0, R67.reuse, PT ;  /* 0x000000430000720c */ /* 0x080fe20003f26270 */
[----:B------:R-:W-:Y:S01]  /*f140*/  VIADD R0, R64, 0x9 ;  /* 0x0000000940007836 */ /* 0x000fe20000000000 */
[-C--:B------:R-:W-:Y:S01]  /*f150*/  ISETP.GE.AND P2, PT, R2, R67.reuse, PT ;  /* 0x000000430200720c */ /* 0x080fe20003f46270 */
[----:B------:R-:W1:Y:S01]  /*f160*/  LDSM.16.M88.4 R48, [R140+0x3c00] ;  /* 0x003c00008c30783b */ /* 0x000e620000000200 */
[----:B------:R-:W-:Y:S02]  /*f170*/  VIADD R44, R64, 0x10 ;  /* 0x00000010402c7836 */ /* 0x000fe40000000000 */
[-C--:B------:R-:W-:Y:S01]  /*f180*/  ISETP.GE.AND P0, PT, R0, R67.reuse, PT ;  /* 0x000000430000720c */ /* 0x080fe20003f06270 */
[----:B-----5:R-:W1:Y:S01]  /*f190*/  LDSM.16.M88.4 R36, [R140+0x4000] ;  /* 0x004000008c24783b */ /* 0x020e620000000200 */
[----:B------:R-:W-:Y:S01]  /*f1a0*/  VIADD R0, R64, 0x18 ;  /* 0x0000001840007836 */ /* 0x000fe20000000000 */
[-C--:B------:R-:W-:Y:S01]  /*f1b0*/  ISETP.GE.AND P6, PT, R44, R67.reuse, PT ;  /* 0x000000432c00720c */ /* 0x080fe20003fc6270 */
[----:B------:R-:W-:Y:S01]  /*f1c0*/  VIADD R2, R64, 0x11 ;  /* 0x0000001140027836 */ /* 0x000fe20000000000 */
[----:B------:R-:W1:Y:S02]  /*f1d0*/  LDSM.16.M88.4 R28, [R140+0x4400] ;  /* 0x004400008c1c783b */ /* 0x000e640000000200 */
[-C--:B------:R-:W-:Y:S01]  /*f1e0*/  ISETP.GE.AND P4, PT, R0, R67.reuse, PT ;  /* 0x000000430000720c */ /* 0x080fe20003f86270 */
[----:B------:R-:W-:Y:S01]  /*f1f0*/  VIADD R0, R64, 0x19 ;  /* 0x0000001940007836 */ /* 0x000fe20000000000 */
[----:B------:R-:W1:Y:S01]  /*f200*/  LDSM.16.M88.4 R20, [R140+0x4800] ;  /* 0x004800008c14783b */ /* 0x000e620000000200 */
[----:B------:R-:W-:Y:S01]  /*f210*/  ISETP.GE.AND P5, PT, R2, R67, PT ;  /* 0x000000430200720c */ /* 0x000fe20003fa6270 */
[----:B------:R-:W-:-:S02]  /*f220*/  VIADD R2, R64, 0x21 ;  /* 0x0000002140027836 */ /* 0x000fc40000000000 */
[----:B------:R-:W1:Y:S04]  /*f230*/  LDSM.16.M88.4 R88, [R140+0x4c00] ;  /* 0x004c00008c58783b */ /* 0x000e680000000200 */
[----:B--23--:R-:W-:Y:S04]  /*f240*/  LDSM.16.M88.4 R104, [R139] ;  /* 0x000000008b68783b */ /* 0x00cfe80000000200 */
[----:B------:R-:W2:Y:S01]  /*f250*/  LDSM.16.M88.4 R8, [R137+0x3000] ;  /* 0x003000008908783b */ /* 0x000ea20000000200 */
[C---:B----4-:R-:W-:Y:S03]  /*f260*/  HMMA.16816.F32 R84, R12.reuse, R80, RZ ;  /* 0x000000500c54723c */ /* 0x050fe600000018ff */
[----:B-1----:R-:W1:Y:S04]  /*f270*/  LDSM.16.M88.4 R4, [R137+0x3400] ;  /* 0x003400008904783b */ /* 0x002e680000000200 */
[----:B------:R-:W3:Y:S01]  /*f280*/  LDSM.16.M88.4 R128, [R137+0x3800] ;  /* 0x003800008980783b */ /* 0x000ee20000000200 */
[C---:B------:R-:W-:Y:S03]  /*f290*/  HMMA.16816.F32 R80, R12.reuse, R82, RZ ;  /* 0x000000520c50723c */ /* 0x040fe600000018ff */
[----:B------:R-:W4:Y:S04]  /*f2a0*/  LDSM.16.M88.4 R96, [R137+0x3c00] ;  /* 0x003c00008960783b */ /* 0x000f280000000200 */
        /* <DEDUP_REMOVED lines=19> */
[----:B------:R-:W-:Y:S07]  /*f3e0*/  LDSM.16.M88.4 R88, [R140+0x5400] ;  /* 0x005400008c58783b */ /* 0x000fee0000000200 */
[C---:B--2---:R-:W-:Y:S08]  /*f3f0*/  HMMA.16816.F32 R84, R104.reuse, R8, R84 ;  /* 0x000000086854723c */ /* 0x044ff00000001854 */
[C---:B------:R-:W-:Y:S01]  /*f400*/  HMMA.16816.F32 R80, R104.reuse, R10, R80 ;  /* 0x0000000a6850723c */ /* 0x040fe20000001850 */
[----:B------:R-:W2:Y:S07]  /*f410*/  LDSM.16.M88.4 R8, [R141+0x1000] ;  /* 0x001000008d08783b */ /* 0x000eae0000000200 */
[C---:B-1----:R-:W-:Y:S08]  /*f420*/  HMMA.16816.F32 R76, R104.reuse, R4, R76 ;  /* 0x00000004684c723c */ /* 0x042ff0000000184c */
[C---:B------:R-:W-:Y:S01]  /*f430*/  HMMA.16816.F32 R72, R104.reuse, R6, R72 ;  /* 0x000000066848723c */ /* 0x040fe20000001848 */
[----:B------:R-:W1:Y:S07]  /*f440*/  LDSM.16.M88.4 R4, [R140+0x5800] ;  /* 0x005800008c04783b */ /* 0x000e6e0000000200 */
[C---:B---3--:R-:W-:Y:S08]  /*f450*/  HMMA.16816.F32 R68, R104.reuse, R128, R68 ;  /* 0x000000806844723c */ /* 0x048ff00000001844 */
[C---:B------:R-:W-:Y:S01]  /*f460*/  HMMA.16816.F32 R60, R104.reuse, R130, R60 ;  /* 0x00000082683c723c */ /* 0x040fe2000000183c */
[----:B------:R-:W-:Y:S07]  /*f470*/  LDSM.16.M88.4 R128, [R140+0x6400] ;  /* 0x006400008c80783b */ /* 0x000fee0000000200 */
[----:B----4-:R-:W-:Y:S08]  /*f480*/  HMMA.16816.F32 R56, R104, R96, R56 ;  /* 0x000000606838723c */ /* 0x010ff00000001838 */
[C---:B--2---:R-:W-:Y:S08]  /*f490*/  HMMA.16816.F32 R76, R8.reuse, R88, R76 ;  /* 0x00000058084c723c */ /* 0x044ff0000000184c */
[----:B------:R-:W-:Y:S01]  /*f4a0*/  HMMA.16816.F32 R72, R8, R90, R72 ;  /* 0x0000005a0848723c */ /* 0x000fe20000001848 */
[----:B------:R-:W2:Y:S07]  /*f4b0*/  LDSM.16.M88.4 R88, [R140+0x6c00] ;  /* 0x006c00008c58783b */ /* 0x000eae0000000200 */
[C---:B------:R-:W-:Y:S01]  /*f4c0*/  HMMA.16816.F32 R48, R104.reuse, R98, R48 ;  /* 0x000000626830723c */ /* 0x040fe20000001830 */
[----:B------:R-:W3:Y:S07]  /*f4d0*/  LDSM.16.M88.4 R96, [R140+0x5c00] ;  /* 0x005c00008c60783b */ /* 0x000eee0000000200 */
[C---:B------:R-:W-:Y:S08]  /*f4e0*/  HMMA.16816.F32 R40, R104.reuse, R124, R40 ;  /* 0x0000007c6828723c */ /* 0x040ff00000001828 */
[C---:B------:R-:W-:Y:S01]  /*f4f0*/  HMMA.16816.F32 R36, R104.reuse, R126, R36 ;  /* 0x0000007e6824723c */ /* 0x040fe20000001824 */
[----:B------:R-:W-:Y:S07]  /*f500*/  LDSM.16.M88.4 R124, [R140+0x6800] ;  /* 0x006800008c7c783b */ /* 0x000fee0000000200 */
[C---:B------:R-:W-:Y:S08]  /*f510*/  HMMA.16816.F32 R32, R104.reuse, R92, R32 ;  /* 0x0000005c6820723c */ /* 0x040ff00000001820 */
[C---:B------:R-:W-:Y:S01]  /*f520*/  HMMA.16816.F32 R28, R104.reuse, R94, R28 ;  /* 0x0000005e681c723c */ /* 0x040fe2000000181c */
[----:B------:R-:W4:Y:S07]  /*f530*/  LDSM.16.M88.4 R92, [R140+0x6000] ;  /* 0x006000008c5c783b */ /* 0x000f2e0000000200 */
[C---:B------:R-:W-:Y:S08]  /*f540*/  HMMA.16816.F32 R16, R104.reuse, R108, R16 ;  /* 0x0000006c6810723c */ /* 0x040ff00000001810 */
[C---:B------:R-:W-:Y:S01]  /*f550*/  HMMA.16816.F32 R12, R104.reuse, R110, R12 ;  /* 0x0000006e680c723c */ /* 0x040fe2000000180c */
[----:B------:R-:W-:Y:S07]  /*f560*/  LDSM.16.M88.4 R108, [R137+0x5400] ;  /* 0x00540000896c783b */ /* 0x000fee0000000200 */
[C---:B------:R-:W-:Y:S08]  /*f570*/  HMMA.16816.F32 R24, R104.reuse, R112, R24 ;  /* 0x000000706818723c */ /* 0x040ff00000001818 */
[----:B------:R-:W-:Y:S01]  /*f580*/  HMMA.16816.F32 R20, R104, R114, R20 ;  /* 0x000000726814723c */ /* 0x000fe20000001814 */
[----:B------:R-:W-:Y:S04]  /*f590*/  LDSM.16.M88.4 R112, [R137+0x5000] ;  /* 0x005000008970783b */ /* 0x000fe80000000200 */
[----:B------:R-:W-:Y:S03]  /*f5a0*/  LDSM.16.M88.4 R104, [R137+0x5800] ;  /* 0x005800008968783b */ /* 0x000fe60000000200 */
        /* <DEDUP_REMOVED lines=8> */
[----:B------:R-:W2:Y:S07]  /*f630*/  LDSM.16.M88.4 R100, [R137+0x5c00] ;  /* 0x005c00008964783b */ /* 0x000eae0000000200 */
[C---:B---3--:R-:W-:Y:S08]  /*f640*/  HMMA.16816.F32 R56, R8.reuse, R96, R56 ;  /* 0x000000600838723c */ /* 0x048ff00000001838 */
[C---:B------:R-:W-:Y:S01]  /*f650*/  HMMA.16816.F32 R48, R8.reuse, R98, R48 ;  /* 0x000000620830723c */ /* 0x040fe20000001830 */
[----:B------:R-:W3:Y:S07]  /*f660*/  LDSM.16.M88.4 R96, [R137+0x6000] ;  /* 0x006000008960783b */ /* 0x000eee0000000200 */
[C---:B----4-:R-:W-:Y:S08]  /*f670*/  HMMA.16816.F32 R40, R8.reuse, R92, R40 ;  /* 0x0000005c0828723c */ /* 0x050ff00000001828 */
[C---:B------:R-:W-:Y:S01]  /*f680*/  HMMA.16816.F32 R36, R8.reuse, R94, R36 ;  /* 0x0000005e0824723c */ /* 0x040fe20000001824 */
[----:B------:R-:W4:Y:S07]  /*f690*/  LDSM.16.M88.4 R92, [R137+0x6400] ;  /* 0x00640000895c783b */ /* 0x000f2e0000000200 */
[C---:B------:R-:W-:Y:S08]  /*f6a0*/  HMMA.16816.F32 R32, R8.reuse, R128, R32 ;  /* 0x000000800820723c */ /* 0x040ff00000001820 */
[C---:B------:R-:W-:Y:S01]  /*f6b0*/  HMMA.16816.F32 R28, R8.reuse, R130, R28 ;  /* 0x00000082081c723c */ /* 0x040fe2000000181c */
[----:B------:R-:W-:Y:S07]  /*f6c0*/  LDSM.16.M88.4 R128, [R141+0x2000] ;  /* 0x002000008d80783b */ /* 0x000fee0000000200 */
[C---:B------:R-:W-:Y:S08]  /*f6d0*/  HMMA.16816.F32 R24, R8.reuse, R124, R24 ;  /* 0x0000007c0818723c */ /* 0x040ff00000001818 */
[----:B------:R-:W-:Y:S01]  /*f6e0*/  HMMA.16816.F32 R20, R8, R126, R20 ;  /* 0x0000007e0814723c */ /* 0x000fe20000001814 */
[----:B------:R-:W4:Y:S04]  /*f6f0*/  LDSM.16.M88.4 R8, [R137+0x6c00] ;  /* 0x006c00008908783b */ /* 0x000f280000000200 */
        /* <DEDUP_REMOVED lines=10> */
[C---:B------:R-:W-:Y:S08]  /*f7a0*/  HMMA.16816.F32 R68, R4.reuse, R104, R68 ;  /* 0x000000680444723c */ /* 0x040ff00000001844 */
[C---:B------:R-:W-:Y:S01]  /*f7b0*/  HMMA.16816.F32 R60, R4.reuse, R106, R60 ;  /* 0x0000006a043c723c */ /* 0x040fe2000000183c */
[----:B------:R-:W-:Y:S07]  /*f7c0*/  LDSM.16.M88.4 R104, [R140+0x7c00] ;  /* 0x007c00008c68783b */ /* 0x000fee0000000200 */
[C---:B------:R-:W-:Y:S08]  /*f7d0*/  HMMA.16816.F32 R56, R4.reuse, R100, R56 ;  /* 0x000000640438723c */ /* 0x040ff00000001838 */
[C---:B------:R-:W-:Y:S01]  /*f7e0*/  HMMA.16816.F32 R48, R4.reuse, R102, R48 ;  /* 0x000000660430723c */ /* 0x040fe20000001830 */
[----:B------:R-:W-:Y:S07]  /*f7f0*/  LDSM.16.M88.4 R100, [R140+0x8000] ;  /* 0x008000008c64783b */ /* 0x000fee0000000200 */
[C---:B---3--:R-:W-:Y:S08]  /*f800*/  HMMA.16816.F32 R40, R4.reuse, R96, R40 ;  /* 0x000000600428723c */ /* 0x048ff00000001828 */
[C---:B------:R-:W-:Y:S01]  /*f810*/  HMMA.16816.F32 R36, R4.reuse, R98, R36 ;  /* 0x000000620424723c */ /* 0x040fe20000001824 */
[----:B------:R-:W-:Y:S07]  /*f820*/  LDSM.16.M88.4 R96, [R140+0x8400] ;  /* 0x008400008c60783b */ /* 0x000fee0000000200 */
[C---:B----4-:R-:W-:Y:S08]  /*f830*/  HMMA.16816.F32 R32, R4.reuse, R92, R32 ;  /* 0x0000005c0420723c */ /* 0x050ff00000001820 */
[C---:B------:R-:W-:Y:S01]  /*f840*/  HMMA.16816.F32 R28, R4.reuse, R94, R28 ;  /* 0x0000005e041c723c */ /* 0x040fe2000000181c */
[----:B------:R-:W-:Y:S07]  /*f850*/  LDSM.16.M88.4 R92, [R140+0x8800] ;  /* 0x008800008c5c783b */ /* 0x000fee0000000200 */
[C---:B------:R-:W-:Y:S08]  /*f860*/  HMMA.16816.F32 R16, R4.reuse, R8, R16 ;  /* 0x000000080410723c */ /* 0x040ff00000001810 */
[----:B------:R-:W-:Y:S01]  /*f870*/  HMMA.16816.F32 R12, R4, R10, R12 ;  /* 0x0000000a040c723c */ /* 0x000fe2000000180c */
[----:B------:R-:W-:Y:S04]  /*f880*/  LDSM.16.M88.4 R8, [R139+0x2000] ;  /* 0x002000008b08783b */ /* 0x000fe80000000200 */
[----:B------:R-:W3:Y:S03]  /*f890*/  LDSM.16.M88.4 R4, [R137+0x7000] ;  /* 0x007000008904783b */ /* 0x000ee60000000200 */
[C---:B-1----:R-:W-:Y:S08]  /*f8a0*/  HMMA.16816.F32 R76, R128.reuse, R112, R76 ;  /* 0x00000070804c723c */ /* 0x042ff0000000184c */
[C---:B------:R-:W-:Y:S01]  /*f8b0*/  HMMA.16816.F32 R72, R128.reuse, R114, R72 ;  /* 0x000000728048723c */ /* 0x040fe20000001848 */
[----:B------:R-:W1:Y:S07]  /*f8c0*/  LDSM.16.M88.4 R112, [R137+0x7400] ;  /* 0x007400008970783b */ /* 0x000e6e0000000200 */
[C---:B------:R-:W-:Y:S08]  /*f8d0*/  HMMA.16816.F32 R84, R128.reuse, R124, R84 ;  /* 0x0000007c8054723c */ /* 0x040ff00000001854 */
[C---:B------:R-:W-:Y:S08]  /*f8e0*/  HMMA.16816.F32 R80, R128.reuse, R126, R80 ;  /* 0x0000007e8050723c */ /* 0x040ff00000001850 */
[C---:B--2---:R-:W-:Y:S08]  /*f8f0*/  HMMA.16816.F32 R16, R128.reuse, R88, R16 ;  /* 0x000000588010723c */ /* 0x044ff00000001810 */
[----:B------:R-:W-:Y:S01]  /*f900*/  HMMA.16816.F32 R12, R128, R90, R12 ;  /* 0x0000005a800c723c */ /* 0x000fe2000000180c */
[----:B------:R-:W2:Y:S07]  /*f910*/  LDSM.16.M88.4 R88, [R137+0x7800] ;  /* 0x007800008958783b */ /* 0x000eae0000000200 */
[C---:B---3--:R-:W-:Y:S08]  /*f920*/  HMMA.16816.F32 R84, R8.reuse, R4, R84 ;  /* 0x000000040854723c */ /* 0x048ff00000001854 */
[----:B------:R-:W-:Y:S01]  /*f930*/  HMMA.16816.F32 R80, R8, R6, R80 ;  /* 0x000000060850723c */ /* 0x000fe20000001850 */
[----:B------:R-:W3:Y:S07]  /*f940*/  LDSM.16.M88.4 R4, [R137+0x7c00] ;  /* 0x007c00008904783b */ /* 0x000eee0000000200 */
[C---:B------:R-:W-:Y:S08]  /*f950*/  HMMA.16816.F32 R68, R128.reuse, R108, R68 ;  /* 0x0000006c8044723c */ /* 0x040ff00000001844 */
[----:B------:R-:W-:Y:S03]  /*f960*/  HMMA.16816.F32 R48, R128, R106, R48 ;  /* 0x0000006a8030723c */ /* 0x000fe60000001830 */
[----:B------:R-:W-:-:S02]  /*f970*/  FSEL R107, R86, -INF , !P3 ;  /* 0xff800000566b7808 */ /* 0x000fc40005800000 */
[----:B------:R-:W-:Y:S02]  /*f980*/  FSEL R83, R83, -INF , !P0 ;  /* 0xff80000053537808 */ /* 0x000fe40004000000 */
[----:B------:R-:W-:Y:S02]  /*f990*/  FSEL R81, R81, -INF , !P0 ;  /* 0xff80000051517808 */ /* 0x000fe40004000000 */
[----:B------:R-:W-:Y:S01]  /*f9a0*/  FSEL R82, R82, -INF , !P1 ;  /* 0xff80000052527808 */ /* 0x000fe20004800000 */
[----:B------:R-:W-:Y:S03]  /*f9b0*/  HMMA.16816.F32 R20, R128, R94, R20 ;  /* 0x0000005e8014723c */ /* 0x000fe60000001814 */
[----:B------:R-:W-:Y:S02]  /*f9c0*/  FSEL R95, R84, -INF , !P3 ;  /* 0xff800000545f7808 */ /* 0x000fe40005800000 */
[----:B------:R-:W-:Y:S01]  /*f9d0*/  ISETP.GE.AND P3, PT, R0, R67, PT ;  /* 0x000000430000720c */ /* 0x000fe20003f66270 */
[----:B------:R-:W-:Y:S01]  /*f9e0*/  VIADD R0, R64, 0x20 ;  /* 0x0000002040007836 */ /* 0x000fe20000000000 */
[----:B------:R-:W-:-:S02]  /*f9f0*/  FSEL R80, R80, -INF , !P1 ;  /* 0xff80000050507808 */ /* 0x000fc40004800000 */
[----:B------:R-:W-:Y:S01]  /*fa00*/  ISETP.GE.AND P1, PT, R2, R67, PT ;  /* 0x000000430200720c */ /* 0x000fe20003f26270 */
[----:B-1----:R-:W-:Y:S05]  /*fa10*/  HMMA.16816.F32 R76, R8, R112, R76 ;  /* 0x00000070084c723c */ /* 0x002fea000000184c */
[----:B------:R-:W-:-:S03]  /*fa20*/  VIADD R2, R64, 0x31 ;  /* 0x0000003140027836 */ /* 0x000fc60000000000 */
[----:B------:R-:W-:Y:S05]  /*fa30*/  HMMA.16816.F32 R36, R128, R102, R36 ;  /* 0x000000668024723c */ /* 0x000fea0000001824 */
[----:B------:R-:W-:-:S03]  /*fa40*/  FSEL R103, R87, -INF , !P2 ;  /* 0xff80000057677808 */ /* 0x000fc60005000000 */
[C---:B------:R-:W-:Y:S03]  /*fa50*/  HMMA.16816.F32 R32, R128.reuse, R96, R32 ;  /* 0x000000608020723c */ /* 0x040fe60000001820 */
[----:B------:R-:W-:Y:S02]  /*fa60*/  FSEL R97, R85, -INF , !P2 ;  /* 0xff80000055617808 */ /* 0x000fe40005000000 */
[-C--:B------:R-:W-:Y:S01]  /*fa70*/  ISETP.GE.AND P2, PT, R0, R67.reuse, PT ;  /* 0x000000430000720c */ /* 0x080fe20003f46270 */
[----:B------:R-:W1:Y:S01]  /*fa80*/  LDSM.16.M88.4 R84, [R137+0x8000] ;  /* 0x008000008954783b */ /* 0x000e620000000200 */
[----:B------:R-:W-:Y:S01]  /*fa90*/  VIADD R0, R64, 0x28 ;  /* 0x0000002840007836 */ /* 0x000fe20000000000 */
[----:B------:R-:W-:Y:S01]  /*faa0*/  FSEL R45, R77, -INF , !P5 ;  /* 0xff8000004d2d7808 */ /* 0x000fe20006800000 */
[----:B------:R-:W-:Y:S03]  /*fab0*/  HMMA.16816.F32 R60, R128, R110, R60 ;  /* 0x0000006e803c723c */ /* 0x000fe6000000183c */
[----:B------:R-:W-:Y:S01]  /*fac0*/  ISETP.GE.AND P0, PT, R0, R67, PT ;  /* 0x000000430000720c */ /* 0x000fe20003f06270 */
[----:B------:R-:W-:-:S04]  /*fad0*/  VIADD R0, R64, 0x29 ;  /* 0x0000002940007836 */ /* 0x000fc80000000000 */
[----:B------:R-:W-:Y:S03]  /*fae0*/  HMMA.16816.F32 R56, R128, R104, R56 ;  /* 0x000000688038723c */ /* 0x000fe60000001838 */
[----:B------:R-:W-:-:S05]  /*faf0*/  FSEL R105, R79, -INF , !P5 ;  /* 0xff8000004f697808 */ /* 0x000fca0006800000 */
[----:B------:R-:W-:Y:S08]  /*fb00*/  HMMA.16816.F32 R72, R8, R114, R72 ;  /* 0x000000720848723c */ /* 0x000ff00000001848 */
[----:B------:R-:W-:Y:S05]  /*fb10*/  HMMA.16816.F32 R40, R128, R100, R40 ;  /* 0x000000648028723c */ /* 0x000fea0000001828 */
[----:B------:R-:W-:-:S03]  /*fb20*/  FSEL R101, R78, -INF , !P6 ;  /* 0xff8000004e657808 */ /* 0x000fc60007000000 */
[----:B------:R-:W-:Y:S03]  /*fb30*/  HMMA.16816.F32 R24, R128, R92, R24 ;  /* 0x0000005c8018723c */ /* 0x000fe60000001818 */
[----:B------:R-:W-:Y:S02]  /*fb40*/  FSEL R93, R76, -INF , !P6 ;  /* 0xff8000004c5d7808 */ /* 0x000fe40007000000 */
[-C--:B------:R-:W-:Y:S01]  /*fb50*/  ISETP.GE.AND P6, PT, R0, R67.reuse, PT ;  /* 0x000000430000720c */ /* 0x080fe20003fc6270 */
[----:B------:R-:W-:Y:S01]  /*fb60*/  VIADD R0, R64, 0x30 ;  /* 0x0000003040007836 */ /* 0x000fe20000000000 */
[----:B------:R-:W4:Y:S01]  /*fb70*/  LDSM.16.M88.4 R76, [R137+0x8400] ;  /* 0x00840000894c783b */ /* 0x000f220000000200 */
[----:B------:R-:W-:Y:S01]  /*fb80*/  FSEL R113, R74, -INF , !P4 ;  /* 0xff8000004a717808 */ /* 0x000fe20006000000 */
[C---:B--2---:R-:W-:Y:S05]  /*fb90*/  HMMA.16816.F32 R68, R8.reuse, R88, R68 ;  /* 0x000000580844723c */ /* 0x044fea0000001844 */
[----:B------:R-:W-:Y:S01]  /*fba0*/  ISETP.GE.AND P5, PT, R0, R67, PT ;  /* 0x000000430000720c */ /* 0x000fe20003fa6270 */
[----:B------:R-:W-:Y:S01]  /*fbb0*/  VIADD R0, R64, 0x38 ;  /* 0x0000003840007836 */ /* 0x000fe20000000000 */
[----:B------:R-:W-:Y:S01]  /*fbc0*/  FSEL R89, R75, -INF , !P3 ;  /* 0xff8000004b597808 */ /* 0x000fe20005800000 */
[----:B------:R-:W-:Y:S03]  /*fbd0*/  HMMA.16816.F32 R60, R8, R90, R60 ;  /* 0x0000005a083c723c */ /* 0x000fe6000000183c */
[----:B------:R-:W-:-:S02]  /*fbe0*/  FSEL R91, R73, -INF , !P3 ;  /* 0xff800000495b7808 */ /* 0x000fc40005800000 */
[-C--:B------:R-:W-:Y:S01]  /*fbf0*/  ISETP.GE.AND P3, PT, R0, R67.reuse, PT ;  /* 0x000000430000720c */ /* 0x080fe20003f66270 */
[----:B------:R-:W-:Y:S02]  /*fc00*/  VIADD R0, R64, 0x39 ;  /* 0x0000003940007836 */ /* 0x000fe40000000000 */
[C---:B---3--:R-:W-:Y:S03]  /*fc10*/  HMMA.16816.F32 R56, R8.reuse, R4, R56 ;  /* 0x000000040838723c */ /* 0x048fe60000001838 */
[----:B------:R-:W-:Y:S02]  /*fc20*/  FSEL R193, R70, -INF , !P2 ;  /* 0xff80000046c17808 */ /* 0x000fe40005000000 */
[----:B------:R-:W-:Y:S02]  /*fc30*/  FSEL R191, R68, -INF , !P2 ;  /* 0xff80000044bf7808 */ /* 0x000fe40005000000 */
[----:B------:R-:W-:Y:S01]  /*fc40*/  ISETP.GE.AND P2, PT, R0, R67, PT ;  /* 0x000000430000720c */ /* 0x000fe20003f46270 */
[----:B------:R-:W-:Y:S01]  /*fc50*/  HMMA.16816.F32 R48, R8, R6, R48 ;  /* 0x000000060830723c */ /* 0x000fe20000001830 */
[----:B------:R-:W2:Y:S02]  /*fc60*/  LDSM.16.M88.4 R4, [R137+0x8800] ;  /* 0x008800008904783b */ /* 0x000ea40000000200 */
[----:B------:R-:W-:Y:S01]  /*fc70*/  VIADD R0, R64, 0x40 ;  /* 0x0000004040007836 */ /* 0x000fe20000000000 */
[----:B------:R-:W-:-:S02]  /*fc80*/  FSEL R197, R71, -INF , !P1 ;  /* 0xff80000047c57808 */ /* 0x000fc40004800000 */
[----:B------:R-:W-:Y:S02]  /*fc90*/  FSEL R189, R69, -INF , !P1 ;  /* 0xff80000045bd7808 */ /* 0x000fe40004800000 */
[-C--:B------:R-:W-:Y:S01]  /*fca0*/  ISETP.GE.AND P1, PT, R0, R67.reuse, PT ;  /* 0x000000430000720c */ /* 0x080fe20003f26270 */
[----:B------:R-:W-:Y:S01]  /*fcb0*/  VIADD R0, R64, 0x48 ;  /* 0x0000004840007836 */ /* 0x000fe20000000000 */
[C---:B-1----:R-:W-:Y:S03]  /*fcc0*/  HMMA.16816.F32 R40, R8.reuse, R84, R40 ;  /* 0x000000540828723c */ /* 0x042fe60000001828 */
[----:B------:R-:W-:Y:S02]  /*fcd0*/  FSEL R195, R63, -INF , !P6 ;  /* 0xff8000003fc37808 */ /* 0x000fe40007000000 */
[----:B------:R-:W-:Y:S02]  /*fce0*/  FSEL R201, R61, -INF , !P6 ;  /* 0xff8000003dc97808 */ /* 0x000fe40007000000 */
[----:B------:R-:W-:Y:S01]  /*fcf0*/  ISETP.GE.AND P6, PT, R0, R67, PT ;  /* 0x000000430000720c */ /* 0x000fe20003fc6270 */
[----:B------:R-:W-:Y:S01]  /*fd00*/  VIADD R0, R64, 0x49 ;  /* 0x0000004940007836 */ /* 0x000fe20000000000 */
[----:B------:R-:W-:Y:S01]  /*fd10*/  FSEL R179, R58, -INF , !P5 ;  /* 0xff8000003ab37808 */ /* 0x000fe20006800000 */
[----:B------:R-:W-:Y:S01]  /*fd20*/  HMMA.16816.F32 R84, R8, R86, R36 ;  /* 0x000000560854723c */ /* 0x000fe20000001824 */
[----:B------:R-:W1:Y:S02]  /*fd30*/  LDSM.16.M88.4 R36, [R137+0x8c00] ;  /* 0x008c00008924783b */ /* 0x000e640000000200 */
[----:B------:R-:W-:Y:S01]  /*fd40*/  FSEL R177, R56, -INF , !P5 ;  /* 0xff80000038b17808 */ /* 0x000fe20006800000 */
[----:B------:R-:W-:-:S04]  /*fd50*/  DEPBAR.LE SB0, 0x0 ;  /* 0x000080000000791a */ /* 0x000fc80000000000 */
[-C--:B------:R-:W-:Y:S01]  /*fd60*/  ISETP.GE.AND P5, PT, R0, R67.reuse, PT ;  /* 0x000000430000720c */ /* 0x080fe20003fa6270 */
[----:B------:R-:W-:Y:S05]  /*fd70*/  HMMA.16816.F32 R28, R128, R98, R28 ;  /* 0x00000062801c723c */ /* 0x000fea000000181c */
[----:B------:R-:W-:Y:S01]  /*fd80*/  FSEL R99, R72, -INF , !P4 ;  /* 0xff80000048637808 */ /* 0x000fe20006000000 */
[----:B------:R-:W-:Y:S01]  /*fd90*/  VIADD R0, R64, 0x50 ;  /* 0x0000005040007836 */ /* 0x000fe20000000000 */
[----:B------:R-:W-:Y:S01]  /*fda0*/  ISETP.GE.AND P4, PT, R2, R67, PT ;  /* 0x000000430200720c */ /* 0x000fe20003f86270 */
[----:B------:R-:W-:Y:S01]  /*fdb0*/  VIADD R2, R64, 0x41 ;  /* 0x0000004140027836 */ /* 0x000fe20000000000 */
[----:B------:R-:W-:-:S02]  /*fdc0*/  FSEL R203, R62, -INF , !P0 ;  /* 0xff8000003ecb7808 */ /* 0x000fc40004000000 */
[----:B------:R-:W-:Y:S01]  /*fdd0*/  FSEL R199, R60, -INF , !P0 ;  /* 0xff8000003cc77808 */ /* 0x000fe20004000000 */
[C---:B----4-:R-:W-:Y:S05]  /*fde0*/  HMMA.16816.F32 R32, R8.reuse, R76, R32 ;  /* 0x0000004c0820723c */ /* 0x050fea0000001820 */
[----:B------:R-:W-:Y:S02]  /*fdf0*/  FSEL R183, R59, -INF , !P4 ;  /* 0xff8000003bb77808 */ /* 0x000fe40006000000 */
[----:B------:R-:W-:Y:S02]  /*fe00*/  FSEL R53, R57, -INF , !P4 ;  /* 0xff80000039357808 */ /* 0x000fe40006000000 */
[-C--:B------:R-:W-:Y:S01]  /*fe10*/  ISETP.GE.AND P0, PT, R2, R67.reuse, PT ;  /* 0x000000430200720c */ /* 0x080fe20003f06270 */
[----:B------:R-:W-:Y:S01]  /*fe20*/  VIADD R2, R64, 0x51 ;  /* 0x0000005140027836 */ /* 0x000fe20000000000 */
[----:B------:R-:W-:Y:S01]  /*fe30*/  ISETP.GE.AND P4, PT, R0, R67, PT ;  /* 0x000000430000720c */ /* 0x000fe20003f86270 */
[----:B------:R-:W-:Y:S01]  /*fe40*/  VIADD R0, R64, 0x58 ;  /* 0x0000005840007836 */ /* 0x000fe20000000000 */
[----:B------:R-:W-:Y:S01]  /*fe50*/  FSEL R187, R50, -INF , !P3 ;  /* 0xff80000032bb7808 */ /* 0x000fe20005800000 */
[----:B--2---:R-:W-:Y:S03]  /*fe60*/  HMMA.16816.F32 R24, R8, R4, R24 ;  /* 0x000000040818723c */ /* 0x004fe60000001818 */
[----:B------:R-:W-:-:S02]  /*fe70*/  FSEL R57, R48, -INF , !P3 ;  /* 0xff80000030397808 */ /* 0x000fc40005800000 */
[----:B------:R-:W-:Y:S02]  /*fe80*/  FSEL R181, R51, -INF , !P2 ;  /* 0xff80000033b57808 */ /* 0x000fe40005000000 */
[----:B------:R-:W-:Y:S02]  /*fe90*/  FSEL R185, R49, -INF , !P2 ;  /* 0xff80000031b97808 */ /* 0x000fe40005000000 */
[-C--:B------:R-:W-:Y:S01]  /*fea0*/  ISETP.GE.AND P3, PT, R2, R67.reuse, PT ;  /* 0x000000430200720c */ /* 0x080fe20003f66270 */
[----:B------:R-:W-:Y:S01]  /*feb0*/  VIADD R2, R64, 0x59 ;  /* 0x0000005940027836 */ /* 0x000fe20000000000 */
[----:B------:R-:W-:Y:S01]  /*fec0*/  ISETP.GE.AND P2, PT, R0, R67, PT ;  /* 0x000000430000720c */ /* 0x000fe20003f46270 */
[----:B------:R-:W-:Y:S01]  /*fed0*/  VIADD R0, R64, 0x60 ;  /* 0x0000006040007836 */ /* 0x000fe20000000000 */
[----:B------:R-:W-:Y:S03]  /*fee0*/  HMMA.16816.F32 R28, R8, R78, R28 ;  /* 0x0000004e081c723c */ /* 0x000fe6000000181c */
[----:B------:R-:W-:-:S02]  /*fef0*/  FSEL R173, R42, -INF , !P1 ;  /* 0xff8000002aad7808 */ /* 0x000fc40004800000 */
[----:B------:R-:W-:Y:S02]  /*ff00*/  FSEL R171, R40, -INF , !P1 ;  /* 0xff80000028ab7808 */ /* 0x000fe40004800000 */
[----:B------:R-:W-:Y:S02]  /*ff10*/  FSEL R169, R43, -INF , !P0 ;  /* 0xff8000002ba97808 */ /* 0x000fe40004000000 */
[----:B------:R-:W-:Y:S01]  /*ff20*/  FSEL R133, R41, -INF , !P0 ;  /* 0xff80000029857808 */ /* 0x000fe20004000000 */
[----:B------:R-:W-:Y:S03]  /*ff30*/  HMMA.16816.F32 R4, R8, R6, R20 ;  /* 0x000000060804723c */ /* 0x000fe60000001814 */
[-C--:B------:R-:W-:Y:S01]  /*ff40*/  ISETP.GE.AND P1, PT, R2, R67.reuse, PT ;  /* 0x000000430200720c */ /* 0x080fe20003f26270 */
[----:B------:R-:W-:Y:S01]  /*ff50*/  VIADD R2, R64, 0x61 ;  /* 0x0000006140027836 */ /* 0x000fe20000000000 */
[----:B------:R-:W-:Y:S01]  /*ff60*/  ISETP.GE.AND P0, PT, R0, R67, PT ;  /* 0x000000430000720c */ /* 0x000fe20003f06270 */
[----:B------:R-:W-:Y:S01]  /*ff70*/  VIADD R0, R64, 0x68 ;  /* 0x0000006840007836 */ /* 0x000fe20000000000 */
[----:B------:R-:W-:-:S02]  /*ff80*/  FSEL R175, R86, -INF , !P6 ;  /* 0xff80000056af7808 */ /* 0x000fc40007000000 */
[----:B------:R-:W-:Y:S01]  /*ff90*/  FSEL R167, R84, -INF , !P6 ;  /* 0xff80000054a77808 */ /* 0x000fe20007000000 */
[C---:B-1----:R-:W-:Y:S03]  /*ffa0*/  HMMA.16816.F32 R16, R8.reuse, R36, R16 ;  /* 0x000000240810723c */ /* 0x042fe60000001810 */
[----:B------:R-:W-:Y:S02]  /*ffb0*/  FSEL R165, R87, -INF , !P5 ;  /* 0xff80000057a57808 */ /* 0x000fe40006800000 */
[----:B------:R-:W-:Y:S02]  /*ffc0*/  FSEL R135, R85, -INF , !P5 ;  /* 0xff80000055877808 */ /* 0x000fe40006800000 */
[-C--:B------:R-:W-:Y:S01]  /*ffd0*/  ISETP.GE.AND P6, PT, R2, R67.reuse, PT ;  /* 0x000000430200720c */ /* 0x080fe20003fc6270 */
[----:B------:R-:W-:Y:S01]  /*ffe0*/  VIADD R2, R64, 0x69 ;  /* 0x0000006940027836 */ /* 0x000fe20000000000 */
[----:B------:R-:W-:Y:S01]  /*fff0*/  ISETP.GE.AND P5, PT, R0, R67, PT ;  /* 0x000000430000720c */ /* 0x000fe20003fa6270 */
[----:B------:R-:W-:Y:S01]  /*10000*/  VIADD R0, R64, 0x70 ;  /* 0x0000007040007836 */ /* 0x000fe20000000000 */
[----:B------:R-:W-:Y:S01]  /*10010*/  FSEL R62, R34, -INF , !P4 ;  /* 0xff800000223e7808 */ /* 0x000fe20006000000 */
[----:B------:R-:W-:Y:S03]  /*10020*/  HMMA.16816.F32 R12, R8, R38, R12 ;  /* 0x00000026080c723c */ /* 0x000fe6000000180c */
[----:B------:R-:W-:-:S02]  /*10030*/  FSEL R61, R32, -INF , !P4 ;  /* 0xff800000203d7808 */ /* 0x000fc40006000000 */
[----:B------:R-:W-:Y:S02]  /*10040*/  FSEL R60, R35, -INF , !P3 ;  /* 0xff800000233c7808 */ /* 0x000fe40005800000 */
[----:B------:R-:W-:Y:S02]  /*10050*/  FSEL R59, R33, -INF , !P3 ;  /* 0xff800000213b7808 */ /* 0x000fe40005800000 */
[-C--:B------:R-:W-:Y:S01]  /*10060*/  ISETP.GE.AND P4, PT, R2, R67.reuse, PT ;  /* 0x000000430200720c */ /* 0x080fe20003f86270 */
        /* <DEDUP_REMOVED lines=8> */
[----:B------:R-:W-:Y:S02]  /*100f0*/  FSEL R23, R26, -INF , !P0 ;  /* 0xff8000001a177808 */ /* 0x000fe40004000000 */
[----:B------:R-:W-:Y:S02]  /*10100*/  FSEL R35, R24, -INF , !P0 ;  /* 0xff80000018237808 */ /* 0x000fe40004000000 */
[-C--:B------:R-:W-:Y:S02]  /*10110*/  ISETP.GE.AND P2, PT, R2, R67.reuse, PT ;  /* 0x000000430200720c */ /* 0x080fe40003f46270 */
[----:B------:R-:W-:-:S02]  /*10120*/  ISETP.GE.AND P1, PT, R0, R67, PT ;  /* 0x000000430000720c */ /* 0x000fc40003f26270 */
[----:B------:R-:W-:Y:S02]  /*10130*/  ISETP.GE.AND P0, PT, R64, R67, PT ;  /* 0x000000434000720c */ /* 0x000fe40003f06270 */
[----:B------:R-:W-:Y:S02]  /*10140*/  FSEL R67, R7, -INF , !P4 ;  /* 0xff80000007437808 */ /* 0x000fe40006000000 */
[----:B------:R-:W-:Y:S02]  /*10150*/  FSEL R40, R5, -INF , !P4 ;  /* 0xff80000005287808 */ /* 0x000fe40006000000 */
[----:B------:R-:W-:Y:S02]  /*10160*/  ISETP.NE.AND P4, PT, R54, 0x1, PT ;  /* 0x000000013600780c */ /* 0x000fe40003f85270 */
        /* <DEDUP_REMOVED lines=27> */
.L_x_907:
        /* <DEDUP_REMOVED lines=9> */
[----:B------:R-:W-:Y:S02]  /*103b0*/  ISETP.GE.AND P0, PT, R7, RZ, PT ;  /* 0x000000ff0700720c */ /* 0x000fe40003f06270 */
[----:B------:R-:W-:Y:S01]  /*103c0*/  LOP3.LUT R7, RZ, R10, RZ, 0x33, !PT ;  /* 0x0000000aff077212 */ /* 0x000fe200078e33ff */
        /* <DEDUP_REMOVED lines=15> */
[----:B------:R-:W-:-:S09]  /*104c0*/  ISETP.GE.AND P2, PT, R0, RZ, PT ;  /* 0x000000ff0000720c */ /* 0x000fd20003f46270 */
        /* <DEDUP_REMOVED lines=33> */
.L_x_908:
[----:B------:R-:W-:Y:S05]  /*106e0*/  BSYNC.RECONVERGENT B0 ;  /* 0x0000000000007941 */ /* 0x000fea0003800200 */
.L_x_906:
        /* <DEDUP_REMOVED lines=8> */
[----:B------:R-:W-:Y:S01]  /*10770*/  @!PT LDS RZ, [RZ] ;  /* 0x00000000fffff984 */ /* 0x000fe20000000800 */
[----:B------:R-:W-:Y:S01]  /*10780*/  @!PT LDS RZ, [RZ] ;  /* 0x00000000fffff984 */ /* 0x000fe20000000800 */
[----:B------:R-:W-:Y:S01]  /*10790*/  @!PT LDS RZ, [RZ] ;  /* 0x00000000fffff984 */ /* 0x000fe20000000800 */
[----:B------:R1:W-:Y:S01]  /*107a0*/  @!P2 LDGSTS.E.BYPASS.LTC128B.128 [R157+0x3000], desc[UR4][R146.64] ;  /* 0x03000000929dafae */ /* 0x0003e2000b981a04 */
[C---:B------:R-:W-:Y:S01]  /*107b0*/  IMAD.X R7, R0.reuse, 0x1, R147, P3 ;  /* 0x0000000100077824 */ /* 0x040fe200018e0693 */
[----:B------:R-:W-:Y:S02]  /*107c0*/  IADD3 R8, P3, PT, R5, R4, RZ ;  /* 0x0000000405087210 */ /* 0x000fe40007f7e0ff */
[----:B------:R1:W-:Y:S01]  /*107d0*/  @P2 STS.128 [R157+0x3000], RZ ;  /* 0x003000ff9d002388 */ /* 0x0003e20000000c00 */
[----:B------:R-:W-:-:S03]  /*107e0*/  IMAD.X R5, R0, 0x1, R7, P5 ;  /* 0x0000000100057824 */ /* 0x000fc600028e0607 */
[----:B------:R-:W-:Y:S01]  /*107f0*/  @!PT LDS RZ, [RZ] ;  /* 0x00000000fffff984 */ /* 0x000fe20000000800 */
[----:B------:R-:W-:Y:S01]  /*10800*/  @!PT LDS RZ, [RZ] ;  /* 0x00000000fffff984 */ /* 0x000fe20000000800 */
[----:B------:R-:W-:Y:S01]  /*10810*/  @!PT LDS RZ, [RZ] ;  /* 0x00000000fffff984 */ /* 0x000fe20000000800 */
[----:B------:R1:W-:Y:S01]  /*10820*/  @!P1 LDGSTS.E.BYPASS.LTC128B.128 [R157+0x5000], desc[UR4][R146.64+0x40] ;  /* 0x05000040929d9fae */ /* 0x0003e2000b981a04 */
[----:B------:R-:W-:-:S03]  /*10830*/  IMAD.X R9, R0, 0x1, R5, P3 ;  /* 0x0000000100097824 */ /* 0x000fc600018e0605 */
        /* <DEDUP_REMOVED lines=52> */
.L_x_910:
[----:B------:R3:W-:Y:S02]  /*10b80*/  STS.128 [R157+0x8800], RZ ;  /* 0x008800ff9d007388 */ /* 0x0007e40000000c00 */
.L_x_911:
[----:B------:R-:W-:Y:S05]  /*10b90*/  BSYNC.RECONVERGENT B0 ;  /* 0x0000000000007941 */ /* 0x000fea0003800200 */
.L_x_909:
[----:B------:R-:W0:Y:S02]  /*10ba0*/  LDGDEPBAR ;  /* 0x00000000000079af */ /* 0x000e240000000000 */
.L_x_905:
[----:B------:R-:W-:Y:S05]  /*10bb0*/  BSYNC.RECONVERGENT B1 ;  /* 0x0000000000017941 */ /* 0x000fea0003800200 */
.L_x_904:
[----:B------:R-:W4:Y:S01]  /*10bc0*/  LD.E R43, desc[UR4][R120.64+0xdc] ;  /* 0x0000dc04782b7980 */ /* 0x000f22000c101900 */
        /* <DEDUP_REMOVED lines=16> */
[----:B-1----:R-:W-:Y:S02]  /*10cd0*/  FMNMX3.FTZ R7, R2, R169, R175, !PT ;  /* 0x000000a902077276 */ /* 0x002fe400078100af */
        /* <DEDUP_REMOVED lines=15> */
[----:B--2---:R-:W-:Y:S01]  /*10dd0*/  SHF.L.U32 R8, R55, 0x2, RZ ;  /* 0x0000000237087819 */ /* 0x004fe200000006ff */
[----:B------:R-:W1:Y:S03]  /*10de0*/  SHFL.BFLY PT, R7, R4, 0x2, 0x1f ;  /* 0x0c401f0004077f89 */ /* 0x000e6600000e0000 */
[----:B------:R-:W-:Y:S01]  /*10df0*/  LOP3.LUT R65, R65, 0x18, R8, 0x78, !PT ;  /* 0x0000001841417812 */ /* 0x000fe200078e7808 */
[----:B------:R-:W2:Y:S03]  /*10e00*/  SHFL.BFLY PT, R5, R6, 0x2, 0x1f ;  /* 0x0c401f0006057f89 */ /* 0x000ea600000e0000 */
[----:B------:R-:W-:-:S04]  /*10e10*/  LOP3.LUT R138, R65, 0x120, R66, 0xf8, !PT ;  /* 0x00000120418a7812 */ /* 0x000fc800078ef842 */
[----:B------:R-:W-:-:S04]  /*10e20*/  LEA R138, R138, R47, 0x1 ;  /* 0x0000002f8a8a7211 */ /* 0x000fc800078e08ff */
[----:B------:R-:W-:Y:S01]  /*10e30*/  LEA R136, R3, R138, 0x1 ;  /* 0x0000008a03887211 */ /* 0x000fe200078e08ff */
[----:B------:R-:W-:Y:S04]  /*10e40*/  LDSM.16.MT88.4 R8, [R138+0xb400] ;  /* 0x00b400008a08783b */ /* 0x000fe80000004200 */
[----:B------:R-:W-:Y:S01]  /*10e50*/  LDSM.16.MT88.4 R108, [R138+0x9000] ;  /* 0x009000008a6c783b */ /* 0x000fe20000004200 */
[----:B-1----:R-:W-:-:S03]  /*10e60*/  FMNMX.FTZ R7, R4, R7, !PT ;  /* 0x0000000704077209 */ /* 0x002fc60007810000 */
[----:B------:R-:W-:Y:S01]  /*10e70*/  LDSM.16.MT88.4 R72, [R136+0x9000] ;  /* 0x009000008848783b */ /* 0x000fe20000004200 */
[----:B--2---:R-:W-:-:S03]  /*10e80*/  FMNMX.FTZ R5, R6, R5, !PT ;  /* 0x0000000506057209 */ /* 0x004fc60007810000 */
[----:B------:R-:W1:Y:S04]  /*10e90*/  SHFL.BFLY PT, R0, R7, 0x1, 0x1f ;  /* 0x0c201f0007007f89 */ /* 0x000e6800000e0000 */
[----:B------:R-:W2:Y:S04]  /*10ea0*/  SHFL.BFLY PT, R2, R5, 0x1, 0x1f ;  /* 0x0c201f0005027f89 */ /* 0x000ea800000e0000 */
[----:B------:R-:W-:Y:S04]  /*10eb0*/  LDSM.16.MT88.4 R12, [R136+0x9400] ;  /* 0x00940000880c783b */ /* 0x000fe80000004200 */
[----:B------:R-:W-:Y:S01]  /*10ec0*/  LDSM.16.MT88.4 R16, [R138+0x9400] ;  /* 0x009400008a10783b */ /* 0x000fe20000004200 */
[----:B-1----:R-:W-:-:S02]  /*10ed0*/  FMNMX.FTZ R0, R7, R0, !PT ;  /* 0x0000000007007209 */ /* 0x002fc40007810000 */
[----:B--2---:R-:W-:Y:S02]  /*10ee0*/  FMNMX.FTZ R2, R5, R2, !PT ;  /* 0x0000000205027209 */ /* 0x004fe40007810000 */
[----:B------:R-:W-:Y:S01]  /*10ef0*/  FSETP.NEU.FTZ.AND P0, PT, R0, -INF , PT ;  /* 0xff8000000000780b */ /* 0x000fe20003f1d000 */
[C---:B----4-:R-:W-:Y:S02]  /*10f00*/  FMUL.FTZ R4, R43.reuse, R0 ;  /* 0x000000002b047220 */ /* 0x050fe40000410000 */
        /* <DEDUP_REMOVED lines=24> */
[----:B------:R-:W-:Y:S01]  /*11090*/  LDSM.16.MT88.4 R96, [R138+0xd000] ;  /* 0x00d000008a60783b */ /* 0x000fe20000004200 */
[-CC-:B------:R-:W-:Y:S01]  /*110a0*/  FFMA.FTZ R30, R193, R43.reuse, -R66.reuse ;  /* 0x0000002bc11e7223 */ /* 0x180fe20000010842 */
[----:B------:R-:W4:Y:S01]  /*110b0*/  MUFU.EX2 R20, R20 ;  /* 0x0000001400147308 */ /* 0x000f220000000800 */
[-CC-:B------:R-:W-:Y:S01]  /*110c0*/  FFMA.FTZ R27, R197, R43.reuse, -R66.reuse ;  /* 0x0000002bc51b7223 */ /* 0x180fe20000010842 */
[----:B------:R-:W5:Y:S01]  /*110d0*/  LDSM.16.MT88.4 R88, [R136+0xb000] ;  /* 0x00b000008858783b */ /* 0x000f620000004200 */
[-C--:B------:R-:W-:Y:S01]  /*110e0*/  FFMA.FTZ R24, R203, R43.reuse, -R66 ;  /* 0x0000002bcb187223 */ /* 0x080fe20000010842 */
[----:B------:R-:W-:Y:S01]  /*110f0*/  MUFU.EX2 R128, R128 ;  /* 0x0000008000807308 */ /* 0x000fe20000000800 */
[-CC-:B------:R-:W-:Y:S01]  /*11100*/  FFMA.FTZ R31, R191, R43.reuse, -R46.reuse ;  /* 0x0000002bbf1f7223 */ /* 0x180fe2000001082e */
[----:B--2---:R-:W-:Y:S01]  /*11110*/  F2FP.F16.F32.PACK_AB R105, R131, R132 ;  /* 0x000000848369723e */ /* 0x004fe200000000ff */
[-CC-:B------:R-:W-:Y:S01]  /*11120*/  FFMA.FTZ R28, R189, R43.reuse, -R46.reuse ;  /* 0x0000002bbd1c7223 */ /* 0x180fe2000001082e */
[----:B------:R-:W2:Y:S01]  /*11130*/  MUFU.EX2 R129, R129 ;  /* 0x0000008100817308 */ /* 0x000ea20000000800 */
[-CC-:B------:R-:W-:Y:S01]  /*11140*/  FFMA.FTZ R26, R199, R43.reuse, -R46.reuse ;  /* 0x0000002bc71a7223 */ /* 0x180fe2000001082e */
[-C--:B------:R-:W-:Y:S01]  /*11150*/  FFMA.FTZ R25, R201, R43.reuse, -R46 ;  /* 0x0000002bc9197223 */ /* 0x080fe2000001082e */
[-CC-:B------:R-:W-:Y:S01]  /*11160*/  FFMA.FTZ R3, R195, R43.reuse, -R66.reuse ;  /* 0x0000002bc3037223 */ /* 0x180fe20000010842 */
[----:B------:R-:W-:Y:S01]  /*11170*/  MUFU.EX2 R130, R130 ;  /* 0x0000008200827308 */ /* 0x000fe20000000800 */
[--C-:B------:R-:W-:Y:S01]  /*11180*/  FFMA.FTZ R56, R179, R43, -R66.reuse ;  /* 0x0000002bb3387223 */ /* 0x100fe20000010842 */
[----:B----4-:R-:W-:Y:S01]  /*11190*/  F2FP.F16.F32.PACK_AB R107, R20, R65 ;  /* 0x00000041146b723e */ /* 0x010fe200000000ff */
[-CC-:B------:R-:W-:Y:S01]  /*111a0*/  FFMA.FTZ R55, R183, R43.reuse, -R66.reuse ;  /* 0x0000002bb7377223 */ /* 0x180fe20000010842 */
[----:B------:R-:W4:Y:S01]  /*111b0*/  MUFU.EX2 R49, R49 ;  /* 0x0000003100317308 */ /* 0x000f220000000800 */
[-C--:B------:R-:W-:Y:S01]  /*111c0*/  FFMA.FTZ R51, R187, R43.reuse, -R66 ;  /* 0x0000002bbb337223 */ /* 0x080fe20000010842 */
[-CC-:B------:R-:W-:Y:S01]  /*111d0*/  FFMA.FTZ R58, R177, R43.reuse, -R46.reuse ;  /* 0x0000002bb13a7223 */ /* 0x180fe2000001082e */
[-C--:B------:R-:W-:Y:S01]  /*111e0*/  FFMA.FTZ R52, R185, R43.reuse, -R46 ;  /* 0x0000002bb9347223 */ /* 0x080fe2000001082e */
[----:B------:R-:W-:Y:S01]  /*111f0*/  MUFU.EX2 R47, R47 ;  /* 0x0000002f002f7308 */ /* 0x000fe20000000800 */
[-C--:B------:R-:W-:Y:S01]  /*11200*/  FFMA.FTZ R50, R181, R43.reuse, -R66 ;  /* 0x0000002bb5327223 */ /* 0x080fe20000010842 */
[----:B--2---:R-:W-:Y:S01]  /*11210*/  F2FP.F16.F32.PACK_AB R104, R129, R128 ;  /* 0x000000808168723e */ /* 0x004fe200000000ff */
[-C--:B------:R-:W-:Y:S01]  /*11220*/  FFMA.FTZ R164, R135, R43.reuse, -R46 ;  /* 0x0000002b87a47223 */ /* 0x080fe2000001082e */
[----:B------:R-:W2:Y:S01]  /*11230*/  MUFU.EX2 R44, R44 ;  /* 0x0000002c002c7308 */ /* 0x000ea20000000800 */
[-CC-:B------:R-:W-:Y:S01]  /*11240*/  FFMA.FTZ R158, R169, R43.reuse, -R66.reuse ;  /* 0x0000002ba99e7223 */ /* 0x180fe20000010842 */
[-C--:B------:R-:W-:Y:S01]  /*11250*/  FFMA.FTZ R134, R175, R43.reuse, -R66 ;  /* 0x0000002baf867223 */ /* 0x080fe20000010842 */
[-C--:B------:R-:W-:Y:S01]  /*11260*/  FFMA.FTZ R166, R171, R43.reuse, -R46 ;  /* 0x0000002baba67223 */ /* 0x080fe2000001082e */
[----:B------:R-:W-:Y:S01]  /*11270*/  MUFU.EX2 R34, R34 ;  /* 0x0000002200227308 */ /* 0x000fe20000000800 */
[-CC-:B------:R-:W-:Y:S01]  /*11280*/  FFMA.FTZ R135, R165, R43.reuse, -R66.reuse ;  /* 0x0000002ba5877223 */ /* 0x180fe20000010842 */
[----:B----4-:R-:W-:Y:S01]  /*11290*/  F2FP.F16.F32.PACK_AB R106, R49, R130 ;  /* 0x00000082316a723e */ /* 0x010fe200000000ff */
[-C--:B------:R-:W-:Y:S01]  /*112a0*/  FFMA.FTZ R173, R173, R43.reuse, -R66 ;  /* 0x0000002badad7223 */ /* 0x080fe20000010842 */
[----:B------:R-:W-:Y:S01]  /*112b0*/  MUFU.EX2 R48, R48 ;  /* 0x0000003000307308 */ /* 0x000fe20000000800 */
[-CC-:B------:R-:W-:Y:S01]  /*112c0*/  FFMA.FTZ R168, R59, R43.reuse, -R46.reuse ;  /* 0x0000002b3ba87223 */ /* 0x180fe2000001082e */
[-C--:B------:R-:W-:Y:S01]  /*112d0*/  FFMA.FTZ R59, R125, R43.reuse, -R46 ;  /* 0x0000002b7d3b7223 */ /* 0x080fe2000001082e */
[----:B------:R-:W-:Y:S01]  /*112e0*/  FFMA.FTZ R62, R62, R43, -R66 ;  /* 0x0000002b3e3e7223 */ /* 0x000fe20000010842 */
[----:B------:R-:W4:Y:S01]  /*112f0*/  MUFU.EX2 R45, R45 ;  /* 0x0000002d002d7308 */ /* 0x000f220000000800 */
[C---:B-1----:R-:W-:Y:S03]  /*11300*/  HMMA.16816.F32 R76, R104.reuse, R80, RZ ;  /* 0x00000050684c723c */ /* 0x042fe600000018ff */
[----:B--2---:R-:W-:Y:S01]  /*11310*/  F2FP.F16.F32.PACK_AB R5, R44, R47 ;  /* 0x0000002f2c05723e */ /* 0x004fe200000000ff */
[-C--:B------:R-:W-:Y:S01]  /*11320*/  FFMA.FTZ R61, R61, R43.reuse, -R46 ;  /* 0x0000002b3d3d7223 */ /* 0x080fe2000001082e */
[----:B------:R-:W-:Y:S01]  /*11330*/  MUFU.EX2 R33, R33 ;  /* 0x0000002100217308 */ /* 0x000fe20000000800 */
[-CC-:B------:R-:W-:Y:S01]  /*11340*/  FFMA.FTZ R125, R22, R43.reuse, -R66.reuse ;  /* 0x0000002b167d7223 */ /* 0x180fe20000010842 */
[-CC-:B------:R-:W-:Y:S01]  /*11350*/  FFMA.FTZ R126, R126, R43.reuse, -R66.reuse ;  /* 0x0000002b7e7e7223 */ /* 0x180fe20000010842 */
[-CC-:B------:R-:W-:Y:S01]  /*11360*/  FFMA.FTZ R124, R124, R43.reuse, -R66.reuse ;  /* 0x0000002b7c7c7223 */ /* 0x180fe20000010842 */
[----:B------:R-:W1:Y:S01]  /*11370*/  MUFU.EX2 R32, R32 ;  /* 0x0000002000207308 */ /* 0x000e620000000800 */
[----:B------:R-:W-:Y:S01]  /*11380*/  HMMA.16816.F32 R80, R104, R82, RZ ;  /* 0x000000526850723c */ /* 0x000fe200000018ff */
[-CC-:B------:R-:W-:Y:S01]  /*11390*/  FFMA.FTZ R122, R122, R43.reuse, -R66.reuse ;  /* 0x0000002b7a7a7223 */ /* 0x180fe20000010842 */
[----:B------:R-:W-:Y:S01]  /*113a0*/  FFMA.FTZ R64, R64, R43, -R66 ;  /* 0x0000002b40407223 */ /* 0x000fe20000010842 */
[----:B------:R-:W2:Y:S01]  /*113b0*/  MUFU.EX2 R29, R29 ;  /* 0x0000001d001d7308 */ /* 0x000ea20000000800 */
[----:B----4-:R-:W-:-:S03]  /*113c0*/  F2FP.F16.F32.PACK_AB R4, R45, R48 ;  /* 0x000000302d04723e */ /* 0x010fc600000000ff */
        /* <DEDUP_REMOVED lines=12> */
[----:B------:R-:W-:Y:S01]  /*11490*/  HMMA.16816.F32 R80, R4, R10, R80 ;  /* 0x0000000a0450723c */ /* 0x000fe20000001850 */
[----:B------:R-:W4:Y:S02]  /*114a0*/  LDSM.16.MT88.4 R8, [R136+0xd000] ;  /* 0x00d000008808783b */ /* 0x000f240000004200 */
[----:B------:R-:W3:Y:S04]  /*114b0*/  MUFU.EX2 R3, R3 ;  /* 0x0000000300037308 */ /* 0x000ee80000000800 */
[----:B------:R-:W-:Y:S01]  /*114c0*/  MUFU.EX2 R56, R56 ;  /* 0x0000003800387308 */ /* 0x000fe20000000800 */
[C---:B-----5:R-:W-:Y:S03]  /*114d0*/  HMMA.16816.F32 R84, R104.reuse, R88, RZ ;  /* 0x000000586854723c */ /* 0x060fe600000018ff */
        /* <DEDUP_REMOVED lines=24> */
[C---:B------:R-:W-:Y:S03]  /*11660*/  HMMA.16816.F32 R68, R4.reuse, R12, R68 ;  /* 0x0000000c0444723c */ /* 0x040fe60000001844 */
[----:B------:R-:W-:Y:S04]  /*11670*/  MUFU.EX2 R124, R124 ;  /* 0x0000007c007c7308 */ /* 0x000fe80000000800 */
[----:B------:R-:W-:Y:S01]  /*11680*/  MUFU.EX2 R122, R122 ;  /* 0x0000007a007a7308 */ /* 0x000fe20000000800 */
[C---:B------:R-:W-:Y:S01]  /*11690*/  HMMA.16816.F32 R72, R4.reuse, R14, R72 ;  /* 0x0000000e0448723c */ /* 0x040fe20000001848 */
[----:B------:R-:W5:Y:S02]  /*116a0*/  LDSM.16.MT88.4 R12, [R138+0xd400] ;  /* 0x00d400008a0c783b */ /* 0x000f640000004200 */
[----:B------:R-:W-:Y:S05]  /*116b0*/  MUFU.EX2 R165, R64 ;  /* 0x0000004000a57308 */ /* 0x000fea0000000800 */
[C---:B------:R-:W-:Y:S08]  /*116c0*/  HMMA.16816.F32 R112, R4.reuse, R16, R112 ;  /* 0x000000100470723c */ /* 0x040ff00000001870 */
[C---:B------:R-:W-:Y:S01]  /*116d0*/  HMMA.16816.F32 R108, R4.reuse, R18, R108 ;  /* 0x00000012046c723c */ /* 0x040fe2000000186c */
[----:B------:R-:W1:Y:S07]  /*116e0*/  LDSM.16.MT88.4 R16, [R136+0xb400] ;  /* 0x00b400008810783b */ /* 0x000e6e0000004200 */
[C---:B----4-:R-:W-:Y:S08]  /*116f0*/  HMMA.16816.F32 R100, R4.reuse, R8, R100 ;  /* 0x000000080464723c */ /* 0x050ff00000001864 */
[C---:B------:R-:W-:Y:S01]  /*11700*/  HMMA.16816.F32 R104, R4.reuse, R10, R104 ;  /* 0x0000000a0468723c */ /* 0x040fe20000001868 */
[----:B------:R-:W4:Y:S07]  /*11710*/  LDSM.16.MT88.4 R8, [R136+0x9800] ;  /* 0x009800008808783b */ /* 0x000f2e0000004200 */
[C---:B-----5:R-:W-:Y:S08]  /*11720*/  HMMA.16816.F32 R92, R4.reuse, R12, R92 ;  /* 0x0000000c045c723c */ /* 0x060ff0000000185c */
[C---:B------:R-:W-:Y:S01]  /*11730*/  HMMA.16816.F32 R96, R4.reuse, R14, R96 ;  /* 0x0000000e0460723c */ /* 0x040fe20000001860 */
[----:B------:R-:W5:Y:S07]  /*11740*/  LDSM.16.MT88.4 R12, [R138+0x9800] ;  /* 0x009800008a0c783b */ /* 0x000f6e0000004200 */
[C---:B-1----:R-:W-:Y:S08]  /*11750*/  HMMA.16816.F32 R84, R4.reuse, R16, R84 ;  /* 0x000000100454723c */ /* 0x042ff00000001854 */
[----:B------:R-:W-:Y:S03]  /*11760*/  HMMA.16816.F32 R88, R4, R18, R88 ;  /* 0x000000120458723c */ /* 0x000fe60000001858 */
[----:B------:R-:W-:Y:S01]  /*11770*/  F2FP.F16.F32.PACK_AB R4, R28, R31 ;  /* 0x0000001f1c04723e */ /* 0x000fe200000000ff */
[----:B------:R-:W-:Y:S01]  /*11780*/  LDSM.16.MT88.4 R16, [R138+0xa400] ;  /* 0x00a400008a10783b */ /* 0x000fe20000004200 */
[----:B------:R-:W-:-:S02]  /*11790*/  F2FP.F16.F32.PACK_AB R5, R27, R30 ;  /* 0x0000001e1b05723e */ /* 0x000fc400000000ff */
[----:B--2---:R-:W-:Y:S02]  /*117a0*/  F2FP.F16.F32.PACK_AB R6, R25, R26 ;  /* 0x0000001a1906723e */ /* 0x004fe400000000ff */
[----:B---3--:R-:W-:-:S07]  /*117b0*/  F2FP.F16.F32.PACK_AB R7, R3, R24 ;  /* 0x000000180307723e */ /* 0x008fce00000000ff */
[C---:B----4-:R-:W-:Y:S08]  /*117c0*/  HMMA.16816.F32 R68, R4.reuse, R8, R68 ;  /* 0x000000080444723c */ /* 0x050ff00000001844 */
[C---:B------:R-:W-:Y:S01]  /*117d0*/  HMMA.16816.F32 R72, R4.reuse, R10, R72 ;  /* 0x0000000a0448723c */ /* 0x040fe20000001848 */
[----:B------:R-:W1:Y:S07]  /*117e0*/  LDSM.16.MT88.4 R8, [R136+0xb800] ;  /* 0x00b800008808783b */ /* 0x000e6e0000004200 */
[C---:B-----5:R-:W-:Y:S08]  /*117f0*/  HMMA.16816.F32 R112, R4.reuse, R12, R112 ;  /* 0x0000000c0470723c */ /* 0x060ff00000001870 */
        /* <DEDUP_REMOVED lines=8> */
[----:B-1----:R-:W-:Y:S03]  /*11880*/  HMMA.16816.F32 R100, R4, R8, R100 ;  /* 0x000000080464723c */ /* 0x002fe60000001864 */
[-CC-:B------:R-:W-:Y:S01]  /*11890*/  FFMA.FTZ R8, R53, R43.reuse, -R46.reuse ;  /* 0x0000002b35087223 */ /* 0x180fe2000001082e */
[----:B------:R-:W-:-:S03]  /*118a0*/  FFMA.FTZ R53, R57, R43, -R46 ;  /* 0x0000002b39357223 */ /* 0x000fc6000001082e */
[----:B------:R1:W3:Y:S01]  /*118b0*/  MUFU.EX2 R57, R8 ;  /* 0x0000000800397308 */ /* 0x0002e20000000800 */
[C---:B------:R-:W-:Y:S03]  /*118c0*/  HMMA.16816.F32 R104, R4.reuse, R10, R104 ;  /* 0x0000000a0468723c */ /* 0x040fe60000001868 */
[----:B------:R-:W4:Y:S05]  /*118d0*/  MUFU.EX2 R53, R53 ;  /* 0x0000003500357308 */ /* 0x000f2a0000000800 */
[C---:B--2---:R-:W-:Y:S01]  /*118e0*/  HMMA.16816.F32 R92, R4.reuse, R12, R92 ;  /* 0x0000000c045c723c */ /* 0x044fe2000000185c */
[----:B-1----:R-:W1:Y:S07]  /*118f0*/  LDSM.16.MT88.4 R8, [R136+0x9c00] ;  /* 0x009c00008808783b */ /* 0x002e6e0000004200 */
[----:B------:R-:W-:Y:S01]  /*11900*/  HMMA.16816.F32 R96, R4, R14, R96 ;  /* 0x0000000e0460723c */ /* 0x000fe20000001860 */
[----:B------:R-:W2:Y:S02]  /*11910*/  LDSM.16.MT88.4 R12, [R138+0x9c00] ;  /* 0x009c00008a0c783b */ /* 0x000ea40000004200 */
[----:B---3--:R-:W-:-:S02]  /*11920*/  F2FP.F16.F32.PACK_AB R4, R57, R58 ;  /* 0x0000003a3904723e */ /* 0x008fc400000000ff */
[----:B------:R-:W-:Y:S02]  /*11930*/  F2FP.F16.F32.PACK_AB R5, R55, R56 ;  /* 0x000000383705723e */ /* 0x000fe400000000ff */
[----:B----4-:R-:W-:Y:S02]  /*11940*/  F2FP.F16.F32.PACK_AB R6, R52, R53 ;  /* 0x000000353406723e */ /* 0x010fe400000000ff */
        /* <DEDUP_REMOVED lines=43> */
[----:B------:R-:W-:Y:S03]  /*11c00*/  HMMA.16816.F32 R96, R4, R14, R96 ;  /* 0x0000000e0460723c */ /* 0x000fe60000001860 */
[-CC-:B------:R-:W-:Y:S01]  /*11c10*/  FFMA.FTZ R5, R60, R43.reuse, -R66.reuse ;  /* 0x0000002b3c057223 */ /* 0x180fe20000010842 */
[----:B------:R-:W-:Y:S01]  /*11c20*/  FADD.FTZ R4, R132, R131 ;  /* 0x0000008384047221 */ /* 0x000fe20000010000 */
[----:B------:R-:W2:Y:S01]  /*11c30*/  LDSM.16.MT88.4 R12, [R136+0xa400] ;  /* 0x00a40000880c783b */ /* 0x000ea20000004200 */
[-C--:B------:R-:W-:Y:S01]  /*11c40*/  FFMA.FTZ R60, R127, R43.reuse, -R66 ;  /* 0x0000002b7f3c7223 */ /* 0x080fe20000010842 */
[----:B------:R-:W-:Y:S01]  /*11c50*/  FFMA.FTZ R132, R21, R43, -R46 ;  /* 0x0000002b15847223 */ /* 0x000fe2000001082e */
[----:B------:R3:W4:Y:S01]  /*11c60*/  MUFU.EX2 R127, R5 ;  /* 0x00000005007f7308 */ /* 0x0007220000000800 */
[----:B------:R-:W-:Y:S01]  /*11c70*/  FADD.FTZ R65, R65, R4 ;  /* 0x0000000441417221 */ /* 0x000fe20000010000 */
[----:B------:R-:W-:-:S02]  /*11c80*/  F2FP.F16.F32.PACK_AB R4, R168, R61 ;  /* 0x0000003da804723e */ /* 0x000fc400000000ff */
[----:B------:R-:W5:Y:S04]  /*11c90*/  MUFU.EX2 R60, R60 ;  /* 0x0000003c003c7308 */ /* 0x000f680000000800 */
[----:B------:R-:W1:Y:S01]  /*11ca0*/  MUFU.EX2 R132, R132 ;  /* 0x0000008400847308 */ /* 0x000e620000000800 */
[----:B---3--:R-:W-:Y:S01]  /*11cb0*/  FADD.FTZ R5, R128, R129 ;  /* 0x0000008180057221 */ /* 0x008fe20000010000 */
[-CC-:B------:R-:W-:Y:S01]  /*11cc0*/  FFMA.FTZ R128, R123, R43.reuse, -R66.reuse ;  /* 0x0000002b7b807223 */ /* 0x180fe20000010842 */
[-CC-:B------:R-:W-:Y:S01]  /*11cd0*/  FFMA.FTZ R129, R23, R43.reuse, -R66.reuse ;  /* 0x0000002b17817223 */ /* 0x180fe20000010842 */
[-CC-:B------:R-:W-:Y:S01]  /*11ce0*/  FFMA.FTZ R123, R67, R43.reuse, -R66.reuse ;  /* 0x0000002b437b7223 */ /* 0x180fe20000010842 */
[----:B------:R-:W-:Y:S01]  /*11cf0*/  FADD.FTZ R130, R130, R5 ;  /* 0x0000000582827221 */ /* 0x000fe20000010000 */
[----:B----4-:R-:W-:Y:S01]  /*11d00*/  F2FP.F16.F32.PACK_AB R5, R127, R62 ;  /* 0x0000003e7f05723e */ /* 0x010fe200000000ff */
[----:B------:R-:W-:Y:S01]  /*11d10*/  FFMA.FTZ R67, R63, R43, -R66 ;  /* 0x0000002b3f437223 */ /* 0x000fe20000010842 */
[----:B-----5:R-:W-:Y:S01]  /*11d20*/  F2FP.F16.F32.PACK_AB R7, R125, R60 ;  /* 0x0000003c7d07723e */ /* 0x020fe200000000ff */
[----:B------:R-:W-:Y:S01]  /*11d30*/  MUFU.EX2 R63, R129 ;  /* 0x00000081003f7308 */ /* 0x000fe20000000800 */
[----:B-1----:R-:W-:-:S03]  /*11d40*/  F2FP.F16.F32.PACK_AB R6, R132, R59 ;  /* 0x0000003b8406723e */ /* 0x002fc600000000ff */
[----:B------:R1:W3:Y:S04]  /*11d50*/  MUFU.EX2 R66, R128 ;  /* 0x0000008000427308 */ /* 0x0002e80000000800 */
[C---:B------:R-:W-:Y:S01]  /*11d60*/  HMMA.16816.F32 R76, R4.reuse, R8, R76 ;  /* 0x00000008044c723c */ /* 0x040fe2000000184c */
[----:B------:R-:W-:Y:S07]  /*11d70*/  MUFU.EX2 R67, R67 ;  /* 0x0000004300437308 */ /* 0x000fee0000000800 */
[----:B------:R-:W-:Y:S01]  /*11d80*/  HMMA.16816.F32 R80, R4, R10, R80 ;  /* 0x0000000a0450723c */ /* 0x000fe20000001850 */
[----:B------:R-:W4:Y:S02]  /*11d90*/  LDSM.16.MT88.4 R8, [R136+0xe400] ;  /* 0x00e400008808783b */ /* 0x000f240000004200 */
[-CC-:B-1----:R-:W-:Y:S01]  /*11da0*/  FFMA.FTZ R128, R39, R43.reuse, -R46.reuse ;  /* 0x0000002b27807223 */ /* 0x182fe2000001082e */
[----:B------:R-:W-:-:S04]  /*11db0*/  FFMA.FTZ R39, R37, R43, -R46 ;  /* 0x0000002b25277223 */ /* 0x000fc8000001082e */
[C---:B------:R-:W-:Y:S08]  /*11dc0*/  HMMA.16816.F32 R112, R4.reuse, R16, R112 ;  /* 0x000000100470723c */ /* 0x040ff00000001870 */
[C---:B------:R-:W-:Y:S01]  /*11dd0*/  HMMA.16816.F32 R108, R4.reuse, R18, R108 ;  /* 0x00000012046c723c */ /* 0x040fe2000000186c */
[----:B------:R-:W1:Y:S07]  /*11de0*/  LDSM.16.MT88.4 R16, [R136+0xc400] ;  /* 0x00c400008810783b */ /* 0x000e6e0000004200 */
[C---:B--2---:R-:W-:Y:S08]  /*11df0*/  HMMA.16816.F32 R68, R4.reuse, R12, R68 ;  /* 0x0000000c0444723c */ /* 0x044ff00000001844 */
[C---:B------:R-:W-:Y:S01]  /*11e00*/  HMMA.16816.F32 R72, R4.reuse, R14, R72 ;  /* 0x0000000e0448723c */ /* 0x040fe20000001848 */
[----:B------:R-:W2:Y:S07]  /*11e10*/  LDSM.16.MT88.4 R12, [R138+0xe400] ;  /* 0x00e400008a0c783b */ /* 0x000eae0000004200 */
[C---:B----4-:R-:W-:Y:S08]  /*11e20*/  HMMA.16816.F32 R100, R4.reuse, R8, R100 ;  /* 0x000000080464723c */ /* 0x050ff00000001864 */
[C---:B------:R-:W-:Y:S01]  /*11e30*/  HMMA.16816.F32 R104, R4.reuse, R10, R104 ;  /* 0x0000000a0468723c */ /* 0x040fe20000001868 */
[----:B------:R-:W4:Y:S07]  /*11e40*/  LDSM.16.MT88.4 R8, [R138+0xa800] ;  /* 0x00a800008a08783b */ /* 0x000f2e0000004200 */
[C---:B-1----:R-:W-:Y:S08]  /*11e50*/  HMMA.16816.F32 R84, R4.reuse, R16, R84 ;  /* 0x000000100454723c */ /* 0x042ff00000001854 */
[C---:B------:R-:W-:Y:S01]  /*11e60*/  HMMA.16816.F32 R88, R4.reuse, R18, R88 ;  /* 0x000000120458723c */ /* 0x040fe20000001858 */
[----:B------:R-:W-:Y:S07]  /*11e70*/  LDSM.16.MT88.4 R16, [R138+0xc800] ;  /* 0x00c800008a10783b */ /* 0x000fee0000004200 */
[C---:B--2---:R-:W-:Y:S03]  /*11e80*/  HMMA.16816.F32 R92, R4.reuse, R12, R92 ;  /* 0x0000000c045c723c */ /* 0x044fe6000000185c */
[----:B------:R-:W-:Y:S01]  /*11e90*/  FADD.FTZ R12, R20, R65 ;  /* 0x00000041140c7221 */ /* 0x000fe20000010000 */
[-C--:B------:R-:W-:Y:S01]  /*11ea0*/  FFMA.FTZ R65, R42, R43.reuse, -R46 ;  /* 0x0000002b2a417223 */ /* 0x080fe2000001082e */
[----:B------:R-:W1:Y:S02]  /*11eb0*/  LDSM.16.MT88.4 R20, [R136+0xa800] ;  /* 0x00a800008814783b */ /* 0x000e640000004200 */
[----:B------:R-:W-:Y:S01]  /*11ec0*/  FADD.FTZ R37, R47, R12 ;  /* 0x0000000c2f257221 */ /* 0x000fe20000010000 */
[----:B------:R-:W-:Y:S03]  /*11ed0*/  HMMA.16816.F32 R96, R4, R14, R96 ;  /* 0x0000000e0460723c */ /* 0x000fe60000001860 */
[-CC-:B------:R-:W-:Y:S01]  /*11ee0*/  FFMA.FTZ R4, R41, R43.reuse, -R46.reuse ;  /* 0x0000002b29047223 */ /* 0x180fe2000001082e */
[-CC-:B------:R-:W-:Y:S01]  /*11ef0*/  FFMA.FTZ R41, R40, R43.reuse, -R46.reuse ;  /* 0x0000002b28297223 */ /* 0x180fe2000001082e */
[-C--:B------:R-:W-:Y:S01]  /*11f00*/  FFMA.FTZ R6, R35, R43.reuse, -R46 ;  /* 0x0000002b23067223 */ /* 0x080fe2000001082e */
[----:B------:R-:W-:Y:S01]  /*11f10*/  FADD.FTZ R5, R49, R130 ;  /* 0x0000008231057221 */ /* 0x000fe20000010000 */
[----:B------:R-:W-:Y:S01]  /*11f20*/  FFMA.FTZ R49, R38, R43, -R46 ;  /* 0x0000002b26317223 */ /* 0x000fe2000001082e */
[----:B------:R-:W-:Y:S01]  /*11f30*/  MUFU.EX2 R35, R126 ;  /* 0x0000007e00237308 */ /* 0x000fe20000000800 */
[----:B------:R-:W2:Y:S01]  /*11f40*/  LDSM.16.MT88.4 R12, [R136+0xc800] ;  /* 0x00c80000880c783b */ /* 0x000ea20000004200 */
[----:B------:R-:W-:Y:S01]  /*11f50*/  FADD.FTZ R48, R48, R5 ;  /* 0x0000000530307221 */ /* 0x000fe20000010000 */
[----:B---3--:R-:W-:Y:S01]  /*11f60*/  F2FP.F16.F32.PACK_AB R5, R66, R63 ;  /* 0x0000003f4205723e */ /* 0x008fe200000000ff */
[----:B------:R-:W-:Y:S01]  /*11f70*/  MUFU.EX2 R42, R6 ;  /* 0x00000006002a7308 */ /* 0x000fe20000000800 */
[----:B------:R-:W-:Y:S01]  /*11f80*/  FADD.FTZ R37, R44, R37 ;  /* 0x000000252c257221 */ /* 0x000fe20000010000 */
[----:B------:R-:W-:Y:S01]  /*11f90*/  FADD.FTZ R44, R45, R48 ;  /* 0x000000302d2c7221 */ /* 0x000fe20000010000 */
[----:B------:R-:W-:Y:S01]  /*11fa0*/  FFMA.FTZ R43, R36, R43, -R46 ;  /* 0x0000002b242b7223 */ /* 0x000fe2000001082e */
[----:B------:R-:W3:Y:S04]  /*11fb0*/  MUFU.EX2 R65, R65 ;  /* 0x0000004100417308 */ /* 0x000ee80000000800 */
[----:B------:R3:W-:Y:S04]  /*11fc0*/  MUFU.EX2 R40, R4 ;  /* 0x0000000400287308 */ /* 0x0007e80000000800 */
[----:B------:R-:W5:Y:S04]  /*11fd0*/  MUFU.EX2 R41, R41 ;  /* 0x0000002900297308 */ /* 0x000f680000000800 */
[----:B------:R-:W4:Y:S04]  /*11fe0*/  MUFU.EX2 R38, R123 ;  /* 0x0000007b00267308 */ /* 0x000f280000000800 */
[----:B------:R-:W-:Y:S01]  /*11ff0*/  MUFU.EX2 R36, R128 ;  /* 0x0000008000247308 */ /* 0x000fe20000000800 */
[----:B---3--:R-:W-:-:S02]  /*12000*/  F2FP.F16.F32.PACK_AB R4, R65, R42 ;  /* 0x0000002a4104723e */ /* 0x008fc400000000ff */
[----:B-----5:R-:W-:Y:S02]  /*12010*/  F2FP.F16.F32.PACK_AB R6, R41, R40 ;  /* 0x000000282906723e */ /* 0x020fe400000000ff */
[----:B----4-:R-:W-:-:S07]  /*12020*/  F2FP.F16.F32.PACK_AB R7, R38, R35 ;  /* 0x000000232607723e */ /* 0x010fce00000000ff */
[C---:B------:R-:W-:Y:S08]  /*12030*/  HMMA.16816.F32 R112, R4.reuse, R8, R112 ;  /* 0x000000080470723c */ /* 0x040ff00000001870 */
[C---:B------:R-:W-:Y:S01]  /*12040*/  HMMA.16816.F32 R108, R4.reuse, R10, R108 ;  /* 0x0000000a046c723c */ /* 0x040fe2000000186c */
[----:B------:R-:W3:Y:S07]  /*12050*/  LDSM.16.MT88.4 R8, [R138+0xe800] ;  /* 0x00e800008a08783b */ /* 0x000eee0000004200 */
[C---:B-1----:R-:W-:Y:S08]  /*12060*/  HMMA.16816.F32 R68, R4.reuse, R20, R68 ;  /* 0x000000140444723c */ /* 0x042ff00000001844 */
[C---:B------:R-:W-:Y:S01]  /*12070*/  HMMA.16816.F32 R72, R4.reuse, R22, R72 ;  /* 0x000000160448723c */ /* 0x040fe20000001848 */
[----:B------:R-:W1:Y:S07]  /*12080*/  LDSM.16.MT88.4 R20, [R136+0xe800] ;  /* 0x00e800008814783b */ /* 0x000e6e0000004200 */
[C---:B------:R-:W-:Y:S03]  /*12090*/  HMMA.16816.F32 R76, R4.reuse, R16, R76 ;  /* 0x00000010044c723c */ /* 0x040fe6000000184c */
[----:B------:R-:W-:Y:S01]  /*120a0*/  FADD.FTZ R16, R34, R37 ;  /* 0x0000002522107221 */ /* 0x000fe20000010000 */
[----:B------:R-:W-:Y:S01]  /*120b0*/  FADD.FTZ R17, R33, R44 ;  /* 0x0000002c21117221 */ /* 0x000fe20000010000 */
[----:B------:R-:W4:Y:S02]  /*120c0*/  MUFU.EX2 R37, R49 ;  /* 0x0000003100257308 */ /* 0x000f240000000800 */
[----:B------:R-:W-:Y:S01]  /*120d0*/  FADD.FTZ R29, R29, R16 ;  /* 0x000000101d1d7221 */ /* 0x000fe20000010000 */
[----:B------:R-:W-:Y:S01]  /*120e0*/  FADD.FTZ R32, R32, R17 ;  /* 0x0000001120207221 */ /* 0x000fe20000010000 */
[----:B------:R-:W-:Y:S01]  /*120f0*/  MUFU.EX2 R34, R39 ;  /* 0x0000002700227308 */ /* 0x000fe20000000800 */
[C---:B------:R-:W-:Y:S03]  /*12100*/  HMMA.16816.F32 R80, R4.reuse, R18, R80 ;  /* 0x000000120450723c */ /* 0x040fe60000001850 */
[----:B------:R-:W-:Y:S01]  /*12110*/  FADD.FTZ R30, R30, R29 ;  /* 0x0000001d1e1e7221 */ /* 0x000fe20000010000 */
[----:B------:R-:W5:Y:S01]  /*12120*/  LDSM.16.MT88.4 R16, [R138+0xcc00] ;  /* 0x00cc00008a10783b */ /* 0x000f620000004200 */
[----:B------:R-:W4:Y:S02]  /*12130*/  MUFU.EX2 R33, R43 ;  /* 0x0000002b00217308 */ /* 0x000f240000000800 */
[----:B------:R-:W-:Y:S01]  /*12140*/  FADD.FTZ R27, R27, R30 ;  /* 0x0000001e1b1b7221 */ /* 0x000fe20000010000 */
[----:B--2---:R-:W-:Y:S03]  /*12150*/  HMMA.16816.F32 R84, R4, R12, R84 ;  /* 0x0000000c0454723c */ /* 0x004fe60000001854 */
[----:B------:R-:W-:-:S04]  /*12160*/  FADD.FTZ R24, R24, R27 ;  /* 0x0000001b18187221 */ /* 0x000fc80000010000 */
[----:B------:R-:W-:Y:S01]  /*12170*/  FADD.FTZ R3, R3, R24 ;  /* 0x0000001803037221 */ /* 0x000fe20000010000 */
[C---:B---3--:R-:W-:Y:S08]  /*12180*/  HMMA.16816.F32 R92, R4.reuse, R8, R92 ;  /* 0x00000008045c723c */ /* 0x048ff0000000185c */
[C---:B------:R-:W-:Y:S01]  /*12190*/  HMMA.16816.F32 R96, R4.reuse, R10, R96 ;  /* 0x0000000a0460723c */ /* 0x040fe20000001860 */
[----:B------:R-:W2:Y:S07]  /*121a0*/  LDSM.16.MT88.4 R8, [R136+0xac00] ;  /* 0x00ac00008808783b */ /* 0x000eae0000004200 */
[----:B-1----:R-:W-:Y:S03]  /*121b0*/  HMMA.16816.F32 R100, R4, R20, R100 ;  /* 0x000000140464723c */ /* 0x002fe60000001864 */
[----:B------:R-:W-:Y:S01]  /*121c0*/  FADD.FTZ R21, R31, R32 ;  /* 0x000000201f157221 */ /* 0x000fe20000010000 */
[----:B------:R-:W-:-:S03]  /*121d0*/  FADD.FTZ R20, R56, R3 ;  /* 0x0000000338147221 */ /* 0x000fc60000010000 */
[----:B------:R-:W-:Y:S01]  /*121e0*/  FADD.FTZ R21, R28, R21 ;  /* 0x000000151c157221 */ /* 0x000fe20000010000 */
[----:B------:R-:W-:Y:S01]  /*121f0*/  FADD.FTZ R20, R55, R20 ;  /* 0x0000001437147221 */ /* 0x000fe20000010000 */
[----:B------:R-:W-:Y:S01]  /*12200*/  HMMA.16816.F32 R88, R4, R14, R88 ;  /* 0x0000000e0458723c */ /* 0x000fe20000001858 */
[----:B------:R-:W1:Y:S02]  /*12210*/  LDSM.16.MT88.4 R12, [R138+0xac00] ;  /* 0x00ac00008a0c783b */ /* 0x000e640000004200 */
[----:B------:R-:W-:Y:S01]  /*12220*/  FADD.FTZ R26, R26, R21 ;  /* 0x000000151a1a7221 */ /* 0x000fe20000010000 */
[----:B------:R-:W-:-:S03]  /*12230*/  FADD.FTZ R51, R51, R20 ;  /* 0x0000001433337221 */ /* 0x000fc60000010000 */
[----:B------:R-:W-:Y:S01]  /*12240*/  FADD.FTZ R25, R25, R26 ;  /* 0x0000001a19197221 */ /* 0x000fe20000010000 */
[----:B------:R-:W-:Y:S01]  /*12250*/  FADD.FTZ R50, R50, R51 ;  /* 0x0000003332327221 */ /* 0x000fe20000010000 */
[----:B------:R-:W-:Y:S03]  /*12260*/  HMMA.16816.F32 R104, R4, R22, R104 ;  /* 0x000000160468723c */ /* 0x000fe60000001868 */
[----:B----4-:R-:W-:Y:S01]  /*12270*/  F2FP.F16.F32.PACK_AB R4, R37, R36 ;  /* 0x000000242504723e */ /* 0x010fe200000000ff */
[----:B------:R-:W-:Y:S01]  /*12280*/  FADD.FTZ R22, R58, R25 ;  /* 0x000000193a167221 */ /* 0x000fe20000010000 */
[----:B------:R-:W-:Y:S01]  /*12290*/  F2FP.F16.F32.PACK_AB R5, R67, R124 ;  /* 0x0000007c4305723e */ /* 0x000fe200000000ff */
[----:B------:R-:W-:Y:S01]  /*122a0*/  FADD.FTZ R169, R169, R50 ;  /* 0x00000032a9a97221 */ /* 0x000fe20000010000 */
[----:B------:R-:W-:Y:S01]  /*122b0*/  F2FP.F16.F32.PACK_AB R6, R33, R34 ;  /* 0x000000222106723e */ /* 0x000fe200000000ff */
[----:B------:R-:W-:Y:S01]  /*122c0*/  FADD.FTZ R22, R57, R22 ;  /* 0x0000001639167221 */ /* 0x000fe20000010000 */
[----:B------:R-:W-:-:S03]  /*122d0*/  F2FP.F16.F32.PACK_AB R7, R165, R122 ;  /* 0x0000007aa507723e */ /* 0x000fc600000000ff */
[----:B------:R-:W-:-:S04]  /*122e0*/  FADD.FTZ R3, R53, R22 ;  /* 0x0000001635037221 */ /* 0x000fc80000010000 */
[----:B------:R-:W-:Y:S01]  /*122f0*/  FADD.FTZ R3, R52, R3 ;  /* 0x0000000334037221 */ /* 0x000fe20000010000 */
[----:B-----5:R-:W-:Y:S03]  /*12300*/  HMMA.16816.F32 R76, R4, R16, R76 ;  /* 0x00000010044c723c */ /* 0x020fe6000000184c */
[----:B------:R-:W-:Y:S01]  /*12310*/  FADD.FTZ R20, R166, R3 ;  /* 0x00000003a6147221 */ /* 0x000fe20000010000 */
[----:B------:R-:W-:-:S03]  /*12320*/  FADD.FTZ R3, R158, R169 ;  /* 0x000000a99e037221 */ /* 0x000fc60000010000 */
[----:B------:R-:W-:Y:S01]  /*12330*/  FADD.FTZ R20, R167, R20 ;  /* 0x00000014a7147221 */ /* 0x000fe20000010000 */
[----:B--2---:R-:W-:Y:S03]  /*12340*/  HMMA.16816.F32 R68, R4, R8, R68 ;  /* 0x000000080444723c */ /* 0x004fe60000001844 */
[----:B------:R-:W-:Y:S01]  /*12350*/  FADD.FTZ R134, R134, R3 ;  /* 0x0000000386867221 */ /* 0x000fe20000010000 */
[----:B------:R-:W-:-:S03]  /*12360*/  FADD.FTZ R133, R133, R20 ;  /* 0x0000001485857221 */ /* 0x000fc60000010000 */
[----:B------:R-:W-:Y:S01]  /*12370*/  FADD.FTZ R135, R135, R134 ;  /* 0x0000008687877221 */ /* 0x000fe20000010000 */
[----:B------:R-:W-:Y:S01]  /*12380*/  FADD.FTZ R164, R164, R133 ;  /* 0x00000085a4a47221 */ /* 0x000fe20000010000 */
[----:B------:R-:W-:Y:S01]  /*12390*/  HMMA.16816.F32 R72, R4, R10, R72 ;  /* 0x0000000a0448723c */ /* 0x000fe20000001848 */
[----:B------:R-:W2:Y:S02]  /*123a0*/  LDSM.16.MT88.4 R8, [R138+0xec00] ;  /* 0x00ec00008a08783b */ /* 0x000ea40000004200 */
[----:B------:R-:W-:Y:S01]  /*123b0*/  FADD.FTZ R62, R62, R135 ;  /* 0x000000873e3e7221 */ /* 0x000fe20000010000 */
[----:B------:R-:W-:-:S03]  /*123c0*/  FADD.FTZ R61, R61, R164 ;  /* 0x000000a43d3d7221 */ /* 0x000fc60000010000 */
[----:B------:R-:W-:Y:S01]  /*123d0*/  FADD.FTZ R127, R127, R62 ;  /* 0x0000003e7f7f7221 */ /* 0x000fe20000010000 */
[----:B------:R-:W-:Y:S01]  /*123e0*/  FADD.FTZ R168, R168, R61 ;  /* 0x0000003da8a87221 */ /* 0x000fe20000010000 */
[----:B-1----:R-:W-:Y:S03]  /*123f0*/  HMMA.16816.F32 R112, R4, R12, R112 ;  /* 0x0000000c0470723c */ /* 0x002fe60000001870 */
[----:B------:R-:W-:-:S04]  /*12400*/  FADD.FTZ R3, R59, R168 ;  /* 0x000000a83b037221 */ /* 0x000fc80000010000 */
[----:B------:R-:W-:Y:S01]  /*12410*/  FADD.FTZ R3, R132, R3 ;  /* 0x0000000384037221 */ /* 0x000fe20000010000 */
[----:B------:R-:W-:Y:S01]  /*12420*/  HMMA.16816.F32 R108, R4, R14, R108 ;  /* 0x0000000e046c723c */ /* 0x000fe2000000186c */
[----:B------:R-:W1:Y:S02]  /*12430*/  LDSM.16.MT88.4 R12, [R136+0xcc00] ;  /* 0x00cc0000880c783b */ /* 0x000e640000004200 */
[----:B------:R-:W-:-:S04]  /*12440*/  FADD.FTZ R42, R42, R3 ;  /* 0x000000032a2a7221 */ /* 0x000fc80000010000 */
[----:B------:R-:W-:Y:S01]  /*12450*/  FADD.FTZ R65, R65, R42 ;  /* 0x0000002a41417221 */ /* 0x000fe20000010000 */
[----:B------:R-:W-:Y:S01]  /*12460*/  HMMA.16816.F32 R80, R4, R18, R80 ;  /* 0x000000120450723c */ /* 0x000fe20000001850 */
[----:B------:R-:W3:Y:S02]  /*12470*/  LDSM.16.MT88.4 R16, [R136+0xec00] ;  /* 0x00ec00008810783b */ /* 0x000ee40000004200 */
[----:B------:R-:W-:-:S04]  /*12480*/  FADD.FTZ R40, R40, R65 ;  /* 0x0000004128287221 */ /* 0x000fc80000010000 */
[----:B------:R-:W-:-:S04]  /*12490*/  FADD.FTZ R41, R41, R40 ;  /* 0x0000002829297221 */ /* 0x000fc80000010000 */
[----:B------:R-:W-:-:S04]  /*124a0*/  FADD.FTZ R36, R36, R41 ;  /* 0x0000002924247221 */ /* 0x000fc80000010000 */
[----:B------:R-:W-:Y:S01]  /*124b0*/  FADD.FTZ R37, R37, R36 ;  /* 0x0000002425257221 */ /* 0x000fe20000010000 */
[----:B--2---:R-:W-:Y:S03]  /*124c0*/  HMMA.16816.F32 R92, R4, R8, R92 ;  /* 0x00000008045c723c */ /* 0x004fe6000000185c */
[----:B------:R-:W-:Y:S01]  /*124d0*/  FADD.FTZ R8, R60, R127 ;  /* 0x0000007f3c087221 */ /* 0x000fe20000010000 */
[----:B------:R-:W-:-:S03]  /*124e0*/  FADD.FTZ R34, R34, R37 ;  /* 0x0000002522227221 */ /* 0x000fc60000010000 */
[----:B------:R-:W-:Y:S01]  /*124f0*/  FADD.FTZ R8, R125, R8 ;  /* 0x000000087d087221 */ /* 0x000fe20000010000 */
[----:B------:R-:W-:Y:S01]  /*12500*/  FADD.FTZ R164, R33, R34 ;  /* 0x0000002221a47221 */ /* 0x000fe20000010000 */
[----:B------:R-:W-:Y:S03]  /*12510*/  HMMA.16816.F32 R96, R4, R10, R96 ;  /* 0x0000000a0460723c */ /* 0x000fe60000001860 */
[----:B------:R-:W-:-:S04]  /*12520*/  FADD.FTZ R63, R63, R8 ;  /* 0x000000083f3f7221 */ /* 0x000fc80000010000 */
[----:B------:R-:W-:Y:S01]  /*12530*/  FADD.FTZ R66, R66, R63 ;  /* 0x0000003f42427221 */ /* 0x000fe20000010000 */
[----:B-1----:R-:W-:Y:S03]  /*12540*/  HMMA.16816.F32 R84, R4, R12, R84 ;  /* 0x0000000c0454723c */ /* 0x002fe60000001854 */
[----:B------:R-:W-:-:S04]  /*12550*/  FADD.FTZ R3, R35, R66 ;  /* 0x0000004223037221 */ /* 0x000fc80000010000 */
[----:B------:R-:W-:Y:S01]  /*12560*/  FADD.FTZ R3, R38, R3 ;  /* 0x0000000326037221 */ /* 0x000fe20000010000 */
[----:B------:R-:W-:Y:S03]  /*12570*/  HMMA.16816.F32 R88, R4, R14, R88 ;  /* 0x0000000e0458723c */ /* 0x000fe60000001858 */
[----:B------:R-:W-:-:S04]  /*12580*/  FADD.FTZ R124, R124, R3 ;  /* 0x000000037c7c7221 */ /* 0x000fc80000010000 */
[----:B------:R-:W-:Y:S01]  /*12590*/  FADD.FTZ R67, R67, R124 ;  /* 0x0000007c43437221 */ /* 0x000fe20000010000 */
[----:B---3--:R-:W-:Y:S03]  /*125a0*/  HMMA.16816.F32 R100, R4, R16, R100 ;  /* 0x000000100464723c */ /* 0x008fe60000001864 */
[----:B------:R-:W-:-:S04]  /*125b0*/  FADD.FTZ R122, R122, R67 ;  /* 0x000000437a7a7221 */ /* 0x000fc80000010000 */
[----:B------:R-:W-:Y:S01]  /*125c0*/  FADD.FTZ R165, R165, R122 ;  /* 0x0000007aa5a57221 */ /* 0x000fe20000010000 */
[----:B------:R-:W-:Y:S01]  /*125d0*/  HMMA.16816.F32 R104, R4, R18, R104 ;  /* 0x000000120468723c */ /* 0x000fe20000001868 */
[----:B------:R-:W-:-:S04]  /*125e0*/  NOP ;  /* 0x0000000000007918 */ /* 0x000fc80000000000 */
[----:B------:R-:W-:-:S15]  /*125f0*/  @!P4 BRA `(.L_x_912) ;  /* 0x000000380094c947 */ /* 0x000fde0003800000 */
[----:B------:R-:W-:Y:S01]  /*12600*/  ISETP.NE.U32.AND P3, PT, R162, RZ, PT ;  /* 0x000000ffa200720c */ /* 0x000fe20003f65070 */
[----:B------:R-:W-:Y:S01]  /*12610*/  VIADD R158, R54, 0xfffffffe ;  /* 0xfffffffe369e7836 */ /* 0x000fe20000000000 */
[----:B------:R-:W-:Y:S01]  /*12620*/  MOV R123, R0 ;  /* 0x00000000007b7202 */ /* 0x000fe20000000f00 */
[----:B------:R-:W-:Y:S01]  /*12630*/  IMAD.MOV.U32 R3, RZ, RZ, R2 ;  /* 0x000000ffff037224 */ /* 0x000fe200078e0002 */
[----:B------:R-:W-:-:S13]  /*12640*/  ISETP.NE.AND.EX P3, PT, R163, RZ, PT, P3 ;  /* 0x000000ffa300720c */ /* 0x000fda0003f65330 */
.L_x_919:
        /* <DEDUP_REMOVED lines=9> */
[----:B------:R-:W2:Y:S01]  /*126e0*/  @!P3 LD.E R4, desc[UR4][R120.64+0x40] ;  /* 0x000040047804b980 */ /* 0x000ea2000c101900 */
[----:B------:R-:W-:Y:S01]  /*126f0*/  BSSY.RECONVERGENT B0, `(.L_x_913) ;  /* 0x0000046000007945 */ /* 0x000fe20003800200 */
[----:B--2---:R-:W-:Y:S04]  /*12700*/  @!P3 IMAD.SHL.U32 R4, R4, 0x80, RZ ;  /* 0x000000800404b824 */ /* 0x004fe800078e00ff */
[----:B------:R-:W-:Y:S05]  /*12710*/  @!P3 IMAD.X R4, RZ, RZ, ~R4, P0 ;  /* 0x000000ffff04b224 */ /* 0x000fea00000e0e04 */
[----:B------:R-:W-:Y:S04]  /*12720*/  @!P3 SHF.R.S64 R5, R5, 0x1f, R4 ;  /* 0x0000001f0505b819 */ /* 0x000fe80000001004 */
[----:B------:R-:W-:Y:S01]  /*12730*/  @!P3 IADD3 R148, P0, PT, R148, R5, RZ ;  /* 0x000000059494b210 */ /* 0x000fe20007f1e0ff */
[----:B------:R-:W-:Y:S03]  /*12740*/  IMAD.SHL.U32 R5, R144, 0x40, RZ ;  /* 0x0000004090057824 */ /* 0x000fe600078e00ff */
[----:B------:R-:W-:Y:S01]  /*12750*/  @!P3 LEA.HI.X.SX32 R149, R4, R149, 0x1, P0 ;  /* 0x000000950495b211 */ /* 0x000fe200000f0eff */
[----:B------:R-:W-:Y:S08]  /*12760*/  @!P3 BRA `(.L_x_914) ;  /* 0x0000000000f8b947 */ /* 0x000ff00003800000 */
[----:B------:R-:W2:Y:S01]  /*12770*/  LD.E R12, desc[UR4][R120.64+0x170] ;  /* 0x00017004780c7980 */ /* 0x000ea2000c101900 */
[----:B------:R-:W-:Y:S03]  /*12780*/  IABS R8, R153 ;  /* 0x0000009900087213 */ /* 0x000fe60000000000 */
[----:B------:R-:W3:Y:S01]  /*12790*/  LD.E.64 R16, desc[UR4][R120.64+0x28] ;  /* 0x0000280478107980 */ /* 0x000ee2000c101b00 */
[-C--:B--2---:R-:W-:Y:S02]  /*127a0*/  IABS R9, R12.reuse ;  /* 0x0000000c00097213 */ /* 0x084fe40000000000 */
[----:B------:R-:W-:Y:S02]  /*127b0*/  IABS R7, R12 ;  /* 0x0000000c00077213 */ /* 0x000fe40000000000 */
        /* <DEDUP_REMOVED lines=30> */
[----:B------:R-:W-:Y:S03]  /*129a0*/  ISETP.NE.AND P5, PT, R12, RZ, PT ;  /* 0x000000ff0c00720c */ /* 0x000fe60003fa5270 */
        /* <DEDUP_REMOVED lines=26> */
.L_x_914:
[----:B------:R-:W-:Y:S05]  /*12b50*/  BSYNC.RECONVERGENT B0 ;  /* 0x0000000000007941 */ /* 0x000fea0003800200 */
.L_x_913:
[----:B------:R-:W-:Y:S01]  /*12b60*/  @!PT LDS RZ, [RZ] ;  /* 0x00000000fffff984 */ /* 0x000fe20000000800 */
[----:B------:R-:W-:Y:S01]  /*12b70*/  @!PT LDS RZ, [RZ] ;  /* 0x00000000fffff984 */ /* 0x000fe20000000800 */
[----:B------:R-:W-:Y:S01]  /*12b80*/  @!PT LDS RZ, [RZ] ;  /* 0x00000000fffff984 */ /* 0x000fe20000000800 */
[----:B------:R-:W-:Y:S01]  /*12b90*/  @!P2 LDGSTS.E.BYPASS.LTC128B.128 [R157+0x9000], desc[UR4][R148.64] ;  /* 0x09000000949dafae */ /* 0x000fe2000b981a04 */
[----:B------:R-:W-:Y:S01]  /*12ba0*/  ISETP.GE.AND P0, PT, R116, R155, PT ;  /* 0x0000009b7400720c */ /* 0x000fe20003f06270 */
[----:B------:R-:W-:Y:S01]  /*12bb0*/  BSSY.RECONVERGENT B1, `(.L_x_915) ;  /* 0x000016e000017945 */ /* 0x000fe20003800200 */
[C---:B------:R-:W-:Y:S01]  /*12bc0*/  IADD3 R6, P4, PT, R5.reuse, R148, RZ ;  /* 0x0000009405067210 */ /* 0x040fe20007f9e0ff */
[----:B------:R-:W-:Y:S01]  /*12bd0*/  @P2 STS.128 [R157+0x9000], RZ ;  /* 0x009000ff9d002388 */ /* 0x000fe20000000c00 */
[----:B------:R-:W-:Y:S02]  /*12be0*/  SHF.L.U64.HI R0, R144, 0x6, R145 ;  /* 0x0000000690007819 */ /* 0x000fe40000010291 */
[C---:B------:R-:W-:Y:S01]  /*12bf0*/  IADD3 R4, P5, PT, R5.reuse, R6, RZ ;  /* 0x0000000605047210 */ /* 0x040fe20007fbe0ff */
[----:B------:R-:W-:Y:S01]  /*12c00*/  @!PT LDS RZ, [RZ] ;  /* 0x00000000fffff984 */ /* 0x000fe20000000800 */
[----:B------:R-:W-:Y:S01]  /*12c10*/  @!PT LDS RZ, [RZ] ;  /* 0x00000000fffff984 */ /* 0x000fe20000000800 */
[----:B------:R-:W-:Y:S01]  /*12c20*/  @!PT LDS RZ, [RZ] ;  /* 0x00000000fffff984 */ /* 0x000fe20000000800 */
[----:B------:R-:W-:Y:S02]  /*12c30*/  @!P1 LDGSTS.E.BYPASS.LTC128B.128 [R157+0xb000], desc[UR4][R148.64+0x40] ;  /* 0x0b000040949d9fae */ /* 0x000fe4000b981a04 */
[C---:B------:R-:W-:Y:S01]  /*12c40*/  IMAD.X R7, R0.reuse, 0x1, R149, P4 ;  /* 0x0000000100077824 */ /* 0x040fe200020e0695 */
[----:B------:R-:W-:Y:S01]  /*12c50*/  IADD3 R12, P4, PT, R5, R4, RZ ;  /* 0x00000004050c7210 */ /* 0x000fe20007f9e0ff */
[----:B------:R-:W-:Y:S02]  /*12c60*/  @P1 STS.128 [R157+0xb000], RZ ;  /* 0x00b000ff9d001388 */ /* 0x000fe40000000c00 */
[C---:B------:R-:W-:Y:S02]  /*12c70*/  IMAD.X R5, R0.reuse, 0x1, R7, P5 ;  /* 0x0000000100057824 */ /* 0x040fe400028e0607 */
[----:B------:R-:W-:Y:S01]  /*12c80*/  @!PT LDS RZ, [RZ] ;  /* 0x00000000fffff984 */ /* 0x000fe20000000800 */
[----:B------:R-:W-:Y:S01]  /*12c90*/  @!PT LDS RZ, [RZ] ;  /* 0x00000000fffff984 */ /* 0x000fe20000000800 */
[----:B------:R-:W-:Y:S01]  /*12ca0*/  @!PT LDS RZ, [RZ] ;  /* 0x00000000fffff984 */ /* 0x000fe20000000800 */
[----:B------:R-:W-:Y:S02]  /*12cb0*/  @!P0 LDGSTS.E.BYPASS.LTC128B.128 [R157+0xd000], desc[UR4][R148.64+0x80] ;  /* 0x0d000080949d8fae */ /* 0x000fe4000b981a04 */
[----:B------:R-:W-:Y:S01]  /*12cc0*/  IMAD.X R13, R0, 0x1, R5, P4 ;  /* 0x00000001000d7824 */ /* 0x000fe200020e0605 */
[----:B------:R-:W-:Y:S01]  /*12cd0*/  ISETP.NE.AND P4, PT, R158, RZ, PT ;  /* 0x000000ff9e00720c */ /* 0x000fe20003f85270 */
[----:B------:R-:W-:Y:S04]  /*12ce0*/  @P0 STS.128 [R157+0xd000], RZ ;  /* 0x00d000ff9d000388 */ /* 0x000fe80000000c00 */
[----:B------:R-:W-:Y:S01]  /*12cf0*/  @!PT LDS RZ, [RZ] ;  /* 0x00000000fffff984 */ /* 0x000fe20000000800 */
[----:B------:R-:W-:Y:S01]  /*12d00*/  @!PT LDS RZ, [RZ] ;  /* 0x00000000fffff984 */ /* 0x000fe20000000800 */
[----:B------:R-:W-:Y:S01]  /*12d10*/  @!PT LDS RZ, [RZ] ;  /* 0x00000000fffff984 */ /* 0x000fe20000000800 */
[----:B------:R-:W-:Y:S04]  /*12d20*/  @!P2 LDGSTS.E.BYPASS.LTC128B.128 [R157+0x9800], desc[UR4][R6.64] ;  /* 0x09800000069dafae */ /* 0x000fe8000b981a04 */
        /* <DEDUP_REMOVED lines=41> */
[----:B------:R-:W-:Y:S04]  /*12fc0*/  LDSM.16.M88.4 R124, [R141] ;  /* 0x000000008d7c783b */ /* 0x000fe80000000200 */
[----:B------:R-:W1:Y:S04]  /*12fd0*/  LDSM.16.M88.4 R8, [R140+0x3000] ;  /* 0x003000008c08783b */ /* 0x000e680000000200 */
[----:B------:R-:W2:Y:S04]  /*12fe0*/  LDSM.16.M88.4 R16, [R140+0x3400] ;  /* 0x003400008c10783b */ /* 0x000ea80000000200 */
[----:B------:R-:W3:Y:S04]  /*12ff0*/  LDSM.16.M88.4 R24, [R140+0x3800] ;  /* 0x003800008c18783b */ /* 0x000ee80000000200 */
[----:B------:R-:W0:Y:S04]  /*13000*/  LDGDEPBAR ;  /* 0x00000000000079af */ /* 0x000e280000000000 */
[----:B------:R-:W4:Y:S04]  /*13010*/  LDSM.16.M88.4 R32, [R140+0x3c00] ;  /* 0x003c00008c20783b */ /* 0x000f280000000200 */
[----:B------:R-:W5:Y:S04]  /*13020*/  LDSM.16.M88.4 R40, [R140+0x4000] ;  /* 0x004000008c28783b */ /* 0x000f680000000200 */
[----:B------:R-:W5:Y:S04]  /*13030*/  LDSM.16.M88.4 R48, [R140+0x4400] ;  /* 0x004400008c30783b */ /* 0x000f680000000200 */
[----:B------:R-:W5:Y:S04]  /*13040*/  LDSM.16.M88.4 R56, [R140+0x4800] ;  /* 0x004800008c38783b */ /* 0x000f680000000200 */
[----:B------:R-:W5:Y:S04]  /*13050*/  LDSM.16.M88.4 R64, [R140+0x4c00] ;  /* 0x004c00008c40783b */ /* 0x000f680000000200 */
[----:B------:R-:W-:Y:S01]  /*13060*/  LDSM.16.M88.4 R128, [R139] ;  /* 0x000000008b80783b */ /* 0x000fe20000000200 */
[C---:B-1----:R-:W-:Y:S03]  /*13070*/  HMMA.16816.F32 R4, R124.reuse, R8, RZ ;  /* 0x000000087c04723c */ /* 0x042fe600000018ff */
[----:B------:R-:W1:Y:S05]  /*13080*/  LDSM.16.M88.4 R132, [R137+0x3000] ;  /* 0x003000008984783b */ /* 0x000e6a0000000200 */
[C---:B------:R-:W-:Y:S08]  /*13090*/  HMMA.16816.F32 R8, R124.reuse, R10, RZ ;  /* 0x0000000a7c08723c */ /* 0x040ff000000018ff */
[C---:B--2---:R-:W-:Y:S08]  /*130a0*/  HMMA.16816.F32 R12, R124.reuse, R16, RZ ;  /* 0x000000107c0c723c */ /* 0x044ff000000018ff */
[C---:B------:R-:W-:Y:S08]  /*130b0*/  HMMA.16816.F32 R16, R124.reuse, R18, RZ ;  /* 0x000000127c10723c */ /* 0x040ff000000018ff */
[C---:B---3--:R-:W-:Y:S08]  /*130c0*/  HMMA.16816.F32 R20, R124.reuse, R24, RZ ;  /* 0x000000187c14723c */ /* 0x048ff000000018ff */
[C---:B------:R-:W-:Y:S08]  /*130d0*/  HMMA.16816.F32 R24, R124.reuse, R26, RZ ;  /* 0x0000001a7c18723c */ /* 0x040ff000000018ff */
[C---:B----4-:R-:W-:Y:S08]  /*130e0*/  HMMA.16816.F32 R28, R124.reuse, R32, RZ ;  /* 0x000000207c1c723c */ /* 0x050ff000000018ff */
        /* <DEDUP_REMOVED lines=8> */
[----:B------:R-:W-:Y:S01]  /*13170*/  HMMA.16816.F32 R64, R124, R66, RZ ;  /* 0x000000427c40723c */ /* 0x000fe200000018ff */
        /* <DEDUP_REMOVED lines=148> */
[----:B------:R-:W-:Y:S07]  /*13ac0*/  IMAD.MOV R125, RZ, RZ, -R125 ;  /* 0x000000ffff7d7224 */ /* 0x000fee00078e0a7d */
[----:B-1----:R-:W1:Y:S02]  /*13ad0*/  MUFU.RCP R0, R2 ;  /* 0x0000000200007308 */ /* 0x002e640000001000 */
[----:B-1----:R-:W-:Y:S02]  /*13ae0*/  VIADD R128, R0, 0xffffffe ;  /* 0x0ffffffe00807836 */ /* 0x002fe40000000000 */
[----:B------:R-:W-:Y:S06]  /*13af0*/  VIADD R2, R153, 0xffffff80 ;  /* 0xffffff8099027836 */ /* 0x000fec0000000000 */
[----:B------:R-:W1:Y:S02]  /*13b00*/  F2I.FTZ.U32.TRUNC.NTZ R129, R128 ;  /* 0x0000008000817305 */ /* 0x000e64000021f000 */
[--C-:B-1----:R-:W-:Y:S01]  /*13b10*/  IMAD.MOV R0, RZ, RZ, -R129.reuse ;  /* 0x000000ffff007224 */ /* 0x102fe200078e0a81 */
[----:B------:R-:W-:Y:S03]  /*13b20*/  MOV R128, RZ ;  /* 0x000000ff00807202 */ /* 0x000fe60000000f00 */
[----:B------:R-:W-:Y:S01]  /*13b30*/  IMAD R133, R0, R127, RZ ;  /* 0x0000007f00857224 */ /* 0x000fe200078e02ff */
[----:B------:R-:W-:Y:S02]  /*13b40*/  IABS R0, R2 ;  /* 0x0000000200007213 */ /* 0x000fe40000000000 */
[----:B------:R-:W-:Y:S01]  /*13b50*/  LOP3.LUT R2, R2, R131, RZ, 0x3c, !PT ;  /* 0x0000008302027212 */ /* 0x000fe200078e3cff */
[----:B------:R-:W-:Y:S02]  /*13b60*/  IMAD.HI.U32 R129, R129, R133, R128 ;  /* 0x0000008581817227 */ /* 0x000fe400078e0080 */
[----:B------:R-:W2:Y:S04]  /*13b70*/  LD.E.64 R132, desc[UR4][R120.64+0x38] ;  /* 0x0000380478847980 */ /* 0x000ea8000c101b00 */
[C---:B------:R-:W-:Y:S04]  /*13b80*/  IMAD.HI.U32 R124, R129.reuse, R122, RZ ;  /* 0x0000007a817c7227 */ /* 0x040fe800078e00ff */
[-C--:B------:R-:W-:Y:S02]  /*13b90*/  IMAD R122, R124, R125.reuse, R122 ;  /* 0x0000007d7c7a7224 */ /* 0x080fe400078e027a */
        /* <DEDUP_REMOVED lines=41> */
.L_x_918:
[----:B------:R-:W-:Y:S05]  /*13e30*/  BSYNC.RECONVERGENT B0 ;  /* 0x0000000000007941 */ /* 0x000fea0003800200 */
.L_x_917:
[----:B------:R-:W-:Y:S01]  /*13e40*/  @!PT LDS RZ, [RZ] ;  /* 0x00000000fffff984 */ /* 0x000fe20000000800 */
[----:B------:R-:W-:Y:S01]  /*13e50*/  @!PT LDS RZ, [RZ] ;  /* 0x00000000fffff984 */ /* 0x000fe20000000800 */
[----:B------:R-:W-:Y:S01]  /*13e60*/  @!PT LDS RZ, [RZ] ;  /* 0x00000000fffff984 */ /* 0x000fe20000000800 */
[----:B------:R1:W-:Y:S01]  /*13e70*/  @!P2 LDGSTS.E.BYPASS.LTC128B.128 [R157+0x3000], desc[UR4][R146.64] ;  /* 0x03000000929dafae */ /* 0x0003e2000b981a04 */
[C---:B------:R-:W-:Y:S01]  /*13e80*/  LEA R126, P4, R142.reuse, R146, 0x6 ;  /* 0x000000928e7e7211 */ /* 0x040fe200078830ff */
[C---:B------:R-:W-:Y:S01]  /*13e90*/  IMAD.SHL.U32 R0, R142.reuse, 0x40, RZ ;  /* 0x000000408e007824 */ /* 0x040fe200078e00ff */
[C-C-:B------:R-:W-:Y:S01]  /*13ea0*/  SHF.L.U64.HI R2, R142.reuse, 0x6, R143.reuse ;  /* 0x000000068e027819 */ /* 0x140fe2000001028f */
[----:B------:R1:W-:Y:S01]  /*13eb0*/  @P2 STS.128 [R157+0x3000], RZ ;  /* 0x003000ff9d002388 */ /* 0x0003e20000000c00 */
[----:B------:R-:W-:Y:S02]  /*13ec0*/  LEA.HI.X R127, R142, R147, R143, 0x6, P4 ;  /* 0x000000938e7f7211 */ /* 0x000fe400020f348f */
[C---:B------:R-:W-:Y:S01]  /*13ed0*/  IADD3 R124, P5, PT, R0.reuse, R126, RZ ;  /* 0x0000007e007c7210 */ /* 0x040fe20007fbe0ff */
[----:B------:R-:W-:Y:S01]  /*13ee0*/  @!PT LDS RZ, [RZ] ;  /* 0x00000000fffff984 */ /* 0x000fe20000000800 */
[----:B------:R-:W-:Y:S01]  /*13ef0*/  @!PT LDS RZ, [RZ] ;  /* 0x00000000fffff984 */ /* 0x000fe20000000800 */
[----:B------:R-:W-:Y:S01]  /*13f00*/  @!PT LDS RZ, [RZ] ;  /* 0x00000000fffff984 */ /* 0x000fe20000000800 */
[----:B------:R1:W-:Y:S03]  /*13f10*/  @!P1 LDGSTS.E.BYPASS.LTC128B.128 [R157+0x5000], desc[UR4][R146.64+0x40] ;  /* 0x05000040929d9fae */ /* 0x0003e6000b981a04 */
[----:B------:R-:W-:Y:S01]  /*13f20*/  IADD3 R128, P4, PT, R0, R124, RZ ;  /* 0x0000007c00807210 */ /* 0x000fe20007f9e0ff */
[----:B------:R1:W-:Y:S01]  /*13f30*/  @P1 STS.128 [R157+0x5000], RZ ;  /* 0x005000ff9d001388 */ /* 0x0003e20000000c00 */
[C---:B------:R-:W-:Y:S03]  /*13f40*/  IMAD.X R125, R2.reuse, 0x1, R127, P5 ;  /* 0x00000001027d7824 */ /* 0x040fe600028e067f */
[----:B------:R-:W-:Y:S01]  /*13f50*/  @!PT LDS RZ, [RZ] ;  /* 0x00000000fffff984 */ /* 0x000fe20000000800 */
[----:B------:R-:W-:Y:S01]  /*13f60*/  @!PT LDS RZ, [RZ] ;  /* 0x00000000fffff984 */ /* 0x000fe20000000800 */
[----:B------:R-:W-:Y:S01]  /*13f70*/  @!PT LDS RZ, [RZ] ;  /* 0x00000000fffff984 */ /* 0x000fe20000000800 */
[----:B------:R1:W-:Y:S01]  /*13f80*/  @!P0 LDGSTS.E.BYPASS.LTC128B.128 [R157+0x7000], desc[UR4][R146.64+0x80] ;  /* 0x07000080929d8fae */ /* 0x0003e2000b981a04 */
[----:B------:R-:W-:Y:S03]  /*13f90*/  IMAD.X R129, R2, 0x1, R125, P4 ;  /* 0x0000000102817824 */ /* 0x000fe600020e067d */
        /* <DEDUP_REMOVED lines=47> */
.L_x_916:
[----:B------:R-:W-:Y:S05]  /*14290*/  BSYNC.RECONVERGENT B1 ;  /* 0x0000000000017941 */ /* 0x000fea0003800200 */
.L_x_915:
        /* <DEDUP_REMOVED lines=42> */
[C---:B------:R-:W-:Y:S02]  /*14540*/  FADD.FTZ R124, -R0.reuse, R123 ;  /* 0x0000007b007c7221 */ /* 0x040fe40000010100 */
[----:B------:R-:W1:Y:S01]  /*14550*/  LDSM.16.MT88.4 R128, [R138+0x9000] ;  /* 0x009000008a80783b */ /* 0x000e620000004200 */
[----:B------:R-:W-:Y:S01]  /*14560*/  FSETP.NEU.FTZ.AND P0, PT, R0, -INF , PT ;  /* 0xff8000000000780b */ /* 0x000fe20003f1d000 */
[C---:B------:R-:W-:Y:S01]  /*14570*/  FADD.FTZ R126, -R2.reuse, R3 ;  /* 0x00000003027e7221 */ /* 0x040fe20000010100 */
[----:B------:R-:W-:Y:S03]  /*14580*/  FSETP.NEU.FTZ.AND P1, PT, R2, -INF , PT ;  /* 0xff8000000200780b */ /* 0x000fe60003f3d000 */
[C---:B--2---:R-:W-:Y:S01]  /*14590*/  FMUL.FTZ R3, R125.reuse, R126 ;  /* 0x0000007e7d037220 */ /* 0x044fe20000410000 */
[C---:B------:R-:W-:Y:S01]  /*145a0*/  FMUL.FTZ R122, R125.reuse, R124 ;  /* 0x0000007c7d7a7220 */ /* 0x040fe20000410000 */
[C---:B------:R-:W-:Y:S01]  /*145b0*/  FMUL.FTZ R132, R125.reuse, R2 ;  /* 0x000000027d847220 */ /* 0x040fe20000410000 */
[----:B------:R-:W-:Y:S03]  /*145c0*/  FMUL.FTZ R123, R125, R0 ;  /* 0x000000007d7b7220 */ /* 0x000fe60000410000 */
[----:B------:R-:W2:Y:S01]  /*145d0*/  MUFU.EX2 R3, R3 ;  /* 0x0000000300037308 */ /* 0x000ea20000000800 */
[----:B------:R-:W-:Y:S02]  /*145e0*/  FSEL R132, R132, RZ, P1 ;  /* 0x000000ff84847208 */ /* 0x000fe40000800000 */
[----:B------:R-:W-:Y:S07]  /*145f0*/  FSEL R124, R123, RZ, P0 ;  /* 0x000000ff7b7c7208 */ /* 0x000fee0000000000 */
[----:B------:R-:W3:Y:S01]  /*14600*/  MUFU.EX2 R122, R122 ;  /* 0x0000007a007a7308 */ /* 0x000ee20000000800 */
[----:B------:R-:W-:Y:S01]  /*14610*/  ISETP.GT.AND P0, PT, R158, RZ, PT ;  /* 0x000000ff9e00720c */ /* 0x000fe20003f04270 */
[-CC-:B------:R-:W-:Y:S01]  /*14620*/  FFMA.FTZ R172, R8, R125.reuse, -R132.reuse ;  /* 0x0000007d08ac7223 */ /* 0x180fe20000010884 */
[-C--:B------:R-:W-:Y:S01]  /*14630*/  FFMA.FTZ R133, R9, R125.reuse, -R132 ;  /* 0x0000007d09857223 */ /* 0x080fe20000010884 */
[-CC-:B------:R-:W-:Y:S01]  /*14640*/  FFMA.FTZ R174, R10, R125.reuse, -R124.reuse ;  /* 0x0000007d0aae7223 */ /* 0x180fe2000001087c */
[-C--:B------:R-:W-:Y:S01]  /*14650*/  FFMA.FTZ R173, R11, R125.reuse, -R124 ;  /* 0x0000007d0bad7223 */ /* 0x080fe2000001087c */
[-C--:B------:R-:W-:Y:S01]  /*14660*/  FFMA.FTZ R166, R4, R125.reuse, -R132 ;  /* 0x0000007d04a67223 */ /* 0x080fe20000010884 */
[-CC-:B------:R-:W-:Y:S01]  /*14670*/  FFMA.FTZ R123, R6, R125.reuse, -R124.reuse ;  /* 0x0000007d067b7223 */ /* 0x180fe2000001087c */
[-C--:B------:R-:W-:Y:S01]  /*14680*/  FFMA.FTZ R167, R7, R125.reuse, -R124 ;  /* 0x0000007d07a77223 */ /* 0x080fe2000001087c */
[--C-:B------:R-:W-:Y:S01]  /*14690*/  FFMA.FTZ R171, R5, R125, -R132.reuse ;  /* 0x0000007d05ab7223 */ /* 0x100fe20000010884 */
        /* <DEDUP_REMOVED lines=21> */
[----:B------:R-:W-:Y:S07]  /*147f0*/  FMUL.FTZ R73, R3, R73 ;  /* 0x0000004903497220 */ /* 0x000fee0000410000 */
[----:B------:R-:W-:Y:S01]  /*14800*/  MUFU.EX2 R173, R173 ;  /* 0x000000ad00ad7308 */ /* 0x000fe20000000800 */
[C---:B------:R-:W-:Y:S01]  /*14810*/  FMUL.FTZ R78, R122.reuse, R78 ;  /* 0x0000004e7a4e7220 */ /* 0x040fe20000410000 */
[----:B---3--:R-:W-:Y:S01]  /*14820*/  F2FP.F16.F32.PACK_AB R113, R167, R123 ;  /* 0x0000007ba771723e */ /* 0x008fe200000000ff */
[C---:B------:R-:W-:Y:S07]  /*14830*/  FMUL.FTZ R79, R122.reuse, R79 ;  /* 0x0000004f7a4f7220 */ /* 0x040fee0000410000 */
[----:B------:R-:W3:Y:S01]  /*14840*/  MUFU.EX2 R171, R171 ;  /* 0x000000ab00ab7308 */ /* 0x000ee20000000800 */
[C---:B------:R-:W-:Y:S01]  /*14850*/  FMUL.FTZ R76, R3.reuse, R76 ;  /* 0x0000004c034c7220 */ /* 0x040fe20000410000 */
[----:B------:R-:W-:Y:S01]  /*14860*/  FMUL.FTZ R77, R3, R77 ;  /* 0x0000004d034d7220 */ /* 0x000fe20000410000 */
[C---:B------:R-:W-:Y:S07]  /*14870*/  FMUL.FTZ R82, R122.reuse, R82 ;  /* 0x000000527a527220 */ /* 0x040fee0000410000 */
[----:B------:R-:W5:Y:S01]  /*14880*/  MUFU.EX2 R174, R174 ;  /* 0x000000ae00ae7308 */ /* 0x000f620000000800 */
[C---:B------:R-:W-:Y:S01]  /*14890*/  FMUL.FTZ R83, R122.reuse, R83 ;  /* 0x000000537a537220 */ /* 0x040fe20000410000 */
[----:B----4-:R-:W-:Y:S01]  /*148a0*/  F2FP.F16.F32.PACK_AB R114, R133, R172 ;  /* 0x000000ac8572723e */ /* 0x010fe200000000ff */
[C---:B------:R-:W-:Y:S01]  /*148b0*/  FMUL.FTZ R80, R3.reuse, R80 ;  /* 0x0000005003507220 */ /* 0x040fe20000410000 */
[C---:B------:R-:W-:Y:S01]  /*148c0*/  FMUL.FTZ R81, R3.reuse, R81 ;  /* 0x0000005103517220 */ /* 0x040fe20000410000 */
[C---:B------:R-:W-:Y:S01]  /*148d0*/  FMUL.FTZ R86, R122.reuse, R86 ;  /* 0x000000567a567220 */ /* 0x040fe20000410000 */
[C---:B------:R-:W-:Y:S01]  /*148e0*/  FMUL.FTZ R87, R122.reuse, R87 ;  /* 0x000000577a577220 */ /* 0x040fe20000410000 */
[C---:B------:R-:W-:Y:S01]  /*148f0*/  FMUL.FTZ R84, R3.reuse, R84 ;  /* 0x0000005403547220 */ /* 0x040fe20000410000 */
[----:B------:R-:W-:Y:S01]  /*14900*/  FMUL.FTZ R85, R3, R85 ;  /* 0x0000005503557220 */ /* 0x000fe20000410000 */
[C---:B------:R-:W-:Y:S01]  /*14910*/  FMUL.FTZ R90, R122.reuse, R90 ;  /* 0x0000005a7a5a7220 */ /* 0x040fe20000410000 */
[----:B---3--:R-:W-:Y:S01]  /*14920*/  F2FP.F16.F32.PACK_AB R112, R171, R166 ;  /* 0x000000a6ab70723e */ /* 0x008fe200000000ff */
[----:B------:R-:W-:Y:S01]  /*14930*/  FMUL.FTZ R91, R122, R91 ;  /* 0x0000005b7a5b7220 */ /* 0x000fe20000410000 */
[C---:B------:R-:W-:Y:S01]  /*14940*/  FMUL.FTZ R88, R3.reuse, R88 ;  /* 0x0000005803587220 */ /* 0x040fe20000410000 */
[----:B------:R-:W-:Y:S01]  /*14950*/  FMUL.FTZ R89, R3, R89 ;  /* 0x0000005903597220 */ /* 0x000fe20000410000 */
[----:B-----5:R-:W-:Y:S01]  /*14960*/  F2FP.F16.F32.PACK_AB R115, R173, R174 ;  /* 0x000000aead73723e */ /* 0x020fe200000000ff */
[-CC-:B------:R-:W-:Y:S01]  /*14970*/  FFMA.FTZ R126, R20, R125.reuse, -R132.reuse ;  /* 0x0000007d147e7223 */ /* 0x180fe20000010884 */
[-C--:B------:R-:W-:Y:S01]  /*14980*/  FFMA.FTZ R127, R24, R125.reuse, -R132 ;  /* 0x0000007d187f7223 */ /* 0x080fe20000010884 */
[-CC-:B------:R-:W-:Y:S01]  /*14990*/  FFMA.FTZ R169, R30, R125.reuse, -R124.reuse ;  /* 0x0000007d1ea97223 */ /* 0x180fe2000001087c */
[----:B------:R-:W-:Y:S01]  /*149a0*/  FFMA.FTZ R170, R31, R125, -R124 ;  /* 0x0000007d1faa7223 */ /* 0x000fe2000001087c */
[C---:B------:R-:W-:Y:S01]  /*149b0*/  FMUL.FTZ R94, R122.reuse, R94 ;  /* 0x0000005e7a5e7220 */ /* 0x040fe20000410000 */
[----:B------:R-:W-:Y:S01]  /*149c0*/  FMUL.FTZ R95, R122, R95 ;  /* 0x0000005f7a5f7220 */ /* 0x000fe20000410000 */
[C---:B-1----:R-:W-:Y:S01]  /*149d0*/  HMMA.16816.F32 R4, R112.reuse, R128, R4 ;  /* 0x000000807004723c */ /* 0x042fe20000001804 */
[----:B------:R-:W-:Y:S04]  /*149e0*/  MUFU.EX2 R127, R127 ;  /* 0x0000007f007f7308 */ /* 0x000fe80000000800 */
[-C--:B------:R-:W-:Y:S01]  /*149f0*/  FFMA.FTZ R129, R21, R125.reuse, -R132 ;  /* 0x0000007d15817223 */ /* 0x080fe20000010884 */
[-CC-:B------:R-:W-:Y:S01]  /*14a00*/  FFMA.FTZ R128, R26, R125.reuse, -R124.reuse ;  /* 0x0000007d1a807223 */ /* 0x180fe2000001087c */
[----:B------:R-:W-:Y:S01]  /*14a10*/  FMUL.FTZ R92, R3, R92 ;  /* 0x0000005c035c7220 */ /* 0x000fe20000410000 */
[C---:B------:R-:W-:Y:S03]  /*14a20*/  HMMA.16816.F32 R8, R112.reuse, R130, R8 ;  /* 0x000000827008723c */ /* 0x040fe60000001808 */
[----:B------:R-:W-:Y:S01]  /*14a30*/  MUFU.EX2 R126, R126 ;  /* 0x0000007e007e7308 */ /* 0x000fe20000000800 */
[-CC-:B------:R-:W-:Y:S01]  /*14a40*/  FFMA.FTZ R131, R22, R125.reuse, -R124.reuse ;  /* 0x0000007d16837223 */ /* 0x180fe2000001087c */
[----:B------:R-:W-:Y:S01]  /*14a50*/  FFMA.FTZ R130, R23, R125, -R124 ;  /* 0x0000007d17827223 */ /* 0x000fe2000001087c */
[C---:B------:R-:W-:Y:S01]  /*14a60*/  FMUL.FTZ R93, R3.reuse, R93 ;  /* 0x0000005d035d7220 */ /* 0x040fe20000410000 */
[----:B------:R-:W-:Y:S01]  /*14a70*/  LDSM.16.MT88.4 R20, [R136+0xb800] ;  /* 0x00b800008814783b */ /* 0x000fe20000004200 */
        /* <DEDUP_REMOVED lines=9> */
[----:B------:R-:W1:Y:S03]  /*14b10*/  LDSM.16.MT88.4 R108, [R138+0xb000] ;  /* 0x00b000008a6c783b */ /* 0x000e660000004200 */
[----:B------:R-:W-:Y:S01]  /*14b20*/  MUFU.EX2 R131, R131 ;  /* 0x0000008300837308 */ /* 0x000fe20000000800 */
[C---:B------:R-:W-:Y:S01]  /*14b30*/  FMUL.FTZ R100, R3.reuse, R100 ;  /* 0x0000006403647220 */ /* 0x040fe20000410000 */
[C---:B------:R-:W-:Y:S01]  /*14b40*/  FMUL.FTZ R101, R3.reuse, R101 ;  /* 0x0000006503657220 */ /* 0x040fe20000410000 */
[C---:B------:R-:W-:Y:S01]  /*14b50*/  FMUL.FTZ R106, R122.reuse, R106 ;  /* 0x0000006a7a6a7220 */ /* 0x040fe20000410000 */
[C---:B------:R-:W-:Y:S01]  /*14b60*/  FMUL.FTZ R107, R122.reuse, R107 ;  /* 0x0000006b7a6b7220 */ /* 0x040fe20000410000 */
[C---:B------:R-:W-:Y:S01]  /*14b70*/  FMUL.FTZ R104, R3.reuse, R104 ;  /* 0x0000006803687220 */ /* 0x040fe20000410000 */
[----:B------:R-:W-:Y:S01]  /*14b80*/  FMUL.FTZ R105, R3, R105 ;  /* 0x0000006903697220 */ /* 0x000fe20000410000 */
[----:B------:R-:W-:Y:S01]  /*14b90*/  FFMA.FTZ R168, R122, R165, R123 ;  /* 0x000000a57aa87223 */ /* 0x000fe2000001007b */
[-C--:B------:R-:W-:Y:S01]  /*14ba0*/  FFMA.FTZ R122, R25, R125.reuse, -R132 ;  /* 0x0000007d197a7223 */ /* 0x080fe20000010884 */
[-C--:B------:R-:W-:Y:S01]  /*14bb0*/  FFMA.FTZ R123, R27, R125.reuse, -R124 ;  /* 0x0000007d1b7b7223 */ /* 0x080fe2000001087c */
[-C--:B------:R-:W-:Y:S01]  /*14bc0*/  FFMA.FTZ R165, R33, R125.reuse, -R132 ;  /* 0x0000007d21a57223 */ /* 0x080fe20000010884 */
[----:B------:R-:W-:Y:S01]  /*14bd0*/  LDSM.16.MT88.4 R24, [R138+0xbc00] ;  /* 0x00bc00008a18783b */ /* 0x000fe20000004200 */
[----:B------:R-:W-:Y:S01]  /*14be0*/  FFMA.FTZ R178, R3, R164, R166 ;  /* 0x000000a403b27223 */ /* 0x000fe200000100a6 */
[-C--:B------:R-:W-:Y:S01]  /*14bf0*/  FFMA.FTZ R164, R32, R125.reuse, -R132 ;  /* 0x0000007d20a47223 */ /* 0x080fe20000010884 */
[-C--:B------:R-:W-:Y:S01]  /*14c00*/  FFMA.FTZ R166, R35, R125.reuse, -R124 ;  /* 0x0000007d23a67223 */ /* 0x080fe2000001087c */
[----:B------:R-:W-:Y:S01]  /*14c10*/  FADD.FTZ R177, R167, R168 ;  /* 0x000000a8a7b17221 */ /* 0x000fe20000010000 */
[-C--:B------:R-:W-:Y:S01]  /*14c20*/  FFMA.FTZ R167, R34, R125.reuse, -R124 ;  /* 0x0000007d22a77223 */ /* 0x080fe2000001087c */
[-C--:B------:R-:W-:Y:S01]  /*14c30*/  FFMA.FTZ R168, R29, R125.reuse, -R132 ;  /* 0x0000007d1da87223 */ /* 0x080fe20000010884 */
[----:B------:R-:W-:Y:S01]  /*14c40*/  MUFU.EX2 R165, R165 ;  /* 0x000000a500a57308 */ /* 0x000fe20000000800 */
[----:B------:R-:W-:Y:S01]  /*14c50*/  LDSM.16.MT88.4 R32, [R138+0xe400] ;  /* 0x00e400008a20783b */ /* 0x000fe20000004200 */
[----:B------:R-:W-:Y:S01]  /*14c60*/  FADD.FTZ R171, R171, R178 ;  /* 0x000000b2abab7221 */ /* 0x000fe20000010000 */
[----:B------:R-:W-:Y:S01]  /*14c70*/  FADD.FTZ R174, R174, R177 ;  /* 0x000000b1aeae7221 */ /* 0x000fe20000010000 */
[-CC-:B------:R-:W-:Y:S01]  /*14c80*/  FFMA.FTZ R175, R12, R125.reuse, -R132.reuse ;  /* 0x0000007d0caf7223 */ /* 0x180fe20000010884 */
[-C--:B------:R-:W-:Y:S01]  /*14c90*/  FFMA.FTZ R134, R13, R125.reuse, -R132 ;  /* 0x0000007d0d867223 */ /* 0x080fe20000010884 */
[-C--:B------:R-:W-:Y:S01]  /*14ca0*/  FFMA.FTZ R176, R14, R125.reuse, -R124 ;  /* 0x0000007d0eb07223 */ /* 0x080fe2000001087c */
[----:B------:R-:W-:Y:S01]  /*14cb0*/  FADD.FTZ R29, R173, R174 ;  /* 0x000000aead1d7221 */ /* 0x000fe20000010000 */
[-CC-:B------:R-:W-:Y:S01]  /*14cc0*/  FFMA.FTZ R173, R38, R125.reuse, -R124.reuse ;  /* 0x0000007d26ad7223 */ /* 0x180fe2000001087c */
[-CC-:B------:R-:W-:Y:S01]  /*14cd0*/  FFMA.FTZ R174, R39, R125.reuse, -R124.reuse ;  /* 0x0000007d27ae7223 */ /* 0x180fe2000001087c */
[----:B------:R-:W-:Y:S01]  /*14ce0*/  MUFU.EX2 R175, R175 ;  /* 0x000000af00af7308 */ /* 0x000fe20000000800 */
[-C--:B------:R-:W-:Y:S01]  /*14cf0*/  FFMA.FTZ R135, R15, R125.reuse, -R124 ;  /* 0x0000007d0f877223 */ /* 0x080fe2000001087c */
[-CC-:B------:R-:W-:Y:S01]  /*14d00*/  FFMA.FTZ R3, R28, R125.reuse, -R132.reuse ;  /* 0x0000007d1c037223 */ /* 0x180fe20000010884 */
[----:B------:R-:W-:Y:S01]  /*14d10*/  FADD.FTZ R28, R172, R171 ;  /* 0x000000abac1c7221 */ /* 0x000fe20000010000 */
[-CC-:B------:R-:W-:Y:S01]  /*14d20*/  FFMA.FTZ R171, R36, R125.reuse, -R132.reuse ;  /* 0x0000007d24ab7223 */ /* 0x180fe20000010884 */
[-C--:B------:R-:W-:Y:S05]  /*14d30*/  FFMA.FTZ R172, R37, R125.reuse, -R132 ;  /* 0x0000007d25ac7223 */ /* 0x080fea0000010884 */
[----:B------:R-:W-:Y:S01]  /*14d40*/  MUFU.EX2 R176, R176 ;  /* 0x000000b000b07308 */ /* 0x000fe20000000800 */
[----:B------:R-:W-:Y:S01]  /*14d50*/  LDSM.16.MT88.4 R36, [R138+0xe800] ;  /* 0x00e800008a24783b */ /* 0x000fe20000004200 */
[----:B------:R-:W-:Y:S01]  /*14d60*/  FADD.FTZ R28, R133, R28 ;  /* 0x0000001c851c7221 */ /* 0x000fe20000010000 */
[-CC-:B------:R-:W-:Y:S07]  /*14d70*/  FFMA.FTZ R40, R40, R125.reuse, -R132.reuse ;  /* 0x0000007d28287223 */ /* 0x180fee0000010884 */
[----:B------:R-:W-:Y:S01]  /*14d80*/  MUFU.EX2 R171, R171 ;  /* 0x000000ab00ab7308 */ /* 0x000fe20000000800 */
[C---:B-1----:R-:W-:Y:S09]  /*14d90*/  HMMA.16816.F32 R76, R112.reuse, R108, R76 ;  /* 0x0000006c704c723c */ /* 0x042ff2000000184c */
[----:B------:R-:W1:Y:S01]  /*14da0*/  MUFU.EX2 R134, R134 ;  /* 0x0000008600867308 */ /* 0x000e620000000800 */
[-C--:B------:R-:W-:Y:S01]  /*14db0*/  FFMA.FTZ R41, R41, R125.reuse, -R132 ;  /* 0x0000007d29297223 */ /* 0x080fe20000010884 */
[-CC-:B------:R-:W-:Y:S01]  /*14dc0*/  FFMA.FTZ R42, R42, R125.reuse, -R124.reuse ;  /* 0x0000007d2a2a7223 */ /* 0x180fe2000001087c */
[-C--:B------:R-:W-:Y:S07]  /*14dd0*/  FFMA.FTZ R43, R43, R125.reuse, -R124 ;  /* 0x0000007d2b2b7223 */ /* 0x080fee000001087c */
[----:B------:R-:W2:Y:S01]  /*14de0*/  MUFU.EX2 R135, R135 ;  /* 0x0000008700877308 */ /* 0x000ea20000000800 */
[C---:B------:R-:W-:Y:S01]  /*14df0*/  HMMA.16816.F32 R80, R112.reuse, R110, R80 ;  /* 0x0000006e7050723c */ /* 0x040fe20000001850 */
[----:B------:R-:W3:Y:S08]  /*14e00*/  LDSM.16.MT88.4 R108, [R136+0xb000] ;  /* 0x00b00000886c783b */ /* 0x000ef00000004200 */
[----:B------:R-:W-:Y:S01]  /*14e10*/  MUFU.EX2 R130, R130 ;  /* 0x0000008200827308 */ /* 0x000fe20000000800 */
[-CC-:B------:R-:W-:Y:S01]  /*14e20*/  FFMA.FTZ R44, R44, R125.reuse, -R132.reuse ;  /* 0x0000007d2c2c7223 */ /* 0x180fe20000010884 */
[-CC-:B------:R-:W-:Y:S01]  /*14e30*/  FFMA.FTZ R45, R45, R125.reuse, -R132.reuse ;  /* 0x0000007d2d2d7223 */ /* 0x180fe20000010884 */
[-CC-:B------:R-:W-:Y:S07]  /*14e40*/  FFMA.FTZ R48, R48, R125.reuse, -R132.reuse ;  /* 0x0000007d30307223 */ /* 0x180fee0000010884 */
[----:B------:R-:W-:Y:S01]  /*14e50*/  MUFU.EX2 R122, R122 ;  /* 0x0000007a007a7308 */ /* 0x000fe20000000800 */
[----:B------:R-:W-:Y:S01]  /*14e60*/  FFMA.FTZ R49, R49, R125, -R132 ;  /* 0x0000007d31317223 */ /* 0x000fe20000010884 */
[----:B-1----:R-:W-:Y:S01]  /*14e70*/  F2FP.F16.F32.PACK_AB R12, R134, R175 ;  /* 0x000000af860c723e */ /* 0x002fe200000000ff */
[----:B------:R-:W-:Y:S07]  /*14e80*/  FADD.FTZ R175, R175, R28 ;  /* 0x0000001cafaf7221 */ /* 0x000fee0000010000 */
[----:B------:R-:W-:Y:S01]  /*14e90*/  MUFU.EX2 R128, R128 ;  /* 0x0000008000807308 */ /* 0x000fe20000000800 */
[-CC-:B------:R-:W-:Y:S01]  /*14ea0*/  FFMA.FTZ R50, R50, R125.reuse, -R124.reuse ;  /* 0x0000007d32327223 */ /* 0x180fe2000001087c */
[----:B--2---:R-:W-:Y:S01]  /*14eb0*/  F2FP.F16.F32.PACK_AB R13, R135, R176 ;  /* 0x000000b0870d723e */ /* 0x004fe200000000ff */
[----:B------:R-:W-:Y:S07]  /*14ec0*/  FADD.FTZ R176, R176, R29 ;  /* 0x0000001db0b07221 */ /* 0x000fee0000010000 */
[----:B------:R-:W-:Y:S01]  /*14ed0*/  MUFU.EX2 R123, R123 ;  /* 0x0000007b007b7308 */ /* 0x000fe20000000800 */
[----:B------:R-:W-:Y:S01]  /*14ee0*/  LDSM.16.MT88.4 R28, [R136+0xc000] ;  /* 0x00c00000881c783b */ /* 0x000fe20000004200 */
[----:B------:R-:W-:Y:S01]  /*14ef0*/  FADD.FTZ R134, R134, R175 ;  /* 0x000000af86867221 */ /* 0x000fe20000010000 */
[-C--:B------:R-:W-:Y:S07]  /*14f00*/  FFMA.FTZ R51, R51, R125.reuse, -R124 ;  /* 0x0000007d33337223 */ /* 0x080fee000001087c */
[----:B------:R-:W-:Y:S01]  /*14f10*/  MUFU.EX2 R3, R3 ;  /* 0x0000000300037308 */ /* 0x000fe20000000800 */
[-CC-:B------:R-:W-:Y:S01]  /*14f20*/  FFMA.FTZ R52, R52, R125.reuse, -R132.reuse ;  /* 0x0000007d34347223 */ /* 0x180fe20000010884 */
[-CC-:B------:R-:W-:Y:S01]  /*14f30*/  FFMA.FTZ R53, R53, R125.reuse, -R132.reuse ;  /* 0x0000007d35357223 */ /* 0x180fe20000010884 */
[-CC-:B------:R-:W-:Y:S07]  /*14f40*/  FFMA.FTZ R56, R56, R125.reuse, -R132.reuse ;  /* 0x0000007d38387223 */ /* 0x180fee0000010884 */
[----:B------:R-:W-:Y:S01]  /*14f50*/  MUFU.EX2 R168, R168 ;  /* 0x000000a800a87308 */ /* 0x000fe20000000800 */
[-CC-:B------:R-:W-:Y:S01]  /*14f60*/  FFMA.FTZ R57, R57, R125.reuse, -R132.reuse ;  /* 0x0000007d39397223 */ /* 0x180fe20000010884 */
[-CC-:B------:R-:W-:Y:S01]  /*14f70*/  FFMA.FTZ R60, R60, R125.reuse, -R132.reuse ;  /* 0x0000007d3c3c7223 */ /* 0x180fe20000010884 */
[-CC-:B------:R-:W-:Y:S07]  /*14f80*/  FFMA.FTZ R61, R61, R125.reuse, -R132.reuse ;  /* 0x0000007d3d3d7223 */ /* 0x180fee0000010884 */
[----:B------:R-:W-:Y:S01]  /*14f90*/  MUFU.EX2 R169, R169 ;  /* 0x000000a900a97308 */ /* 0x000fe20000000800 */
[-C--:B------:R-:W-:Y:S01]  /*14fa0*/  FFMA.FTZ R64, R64, R125.reuse, -R132 ;  /* 0x0000007d40407223 */ /* 0x080fe20000010884 */
[-CC-:B------:R-:W-:Y:S01]  /*14fb0*/  FFMA.FTZ R62, R62, R125.reuse, -R124.reuse ;  /* 0x0000007d3e3e7223 */ /* 0x180fe2000001087c */
[-CC-:B------:R-:W-:Y:S07]  /*14fc0*/  FFMA.FTZ R63, R63, R125.reuse, -R124.reuse ;  /* 0x0000007d3f3f7223 */ /* 0x180fee000001087c */
[----:B------:R-:W-:Y:S01]  /*14fd0*/  MUFU.EX2 R170, R170 ;  /* 0x000000aa00aa7308 */ /* 0x000fe20000000800 */
[-C--:B------:R-:W-:Y:S01]  /*14fe0*/  FFMA.FTZ R66, R66, R125.reuse, -R124 ;  /* 0x0000007d42427223 */ /* 0x080fe2000001087c */
[----:B------:R-:W-:Y:S01]  /*14ff0*/  FADD.FTZ R135, R135, R176 ;  /* 0x000000b087877221 */ /* 0x000fe20000010000 */
[----:B------:R-:W-:Y:S07]  /*15000*/  IADD3 R158, PT, PT, R158, -0x1, RZ ;  /* 0xffffffff9e9e7810 */ /* 0x000fee0007ffe0ff */
[----:B------:R-:W-:Y:S10]  /*15010*/  MUFU.EX2 R164, R164 ;  /* 0x000000a400a47308 */ /* 0x000ff40000000800 */
[----:B------:R-:W-:Y:S01]  /*15020*/  MUFU.EX2 R167, R167 ;  /* 0x000000a700a77308 */ /* 0x000fe20000000800 */
[C---:B---3--:R-:W-:Y:S09]  /*15030*/  HMMA.16816.F32 R84, R112.reuse, R108, R84 ;  /* 0x0000006c7054723c */ /* 0x048ff20000001854 */
        /* <DEDUP_REMOVED lines=29> */
[----:B------:R-:W-:Y:S01]  /*15210*/  HMMA.16816.F32 R104, R112, R110, R104 ;  /* 0x0000006e7068723c */ /* 0x000fe20000001868 */
[----:B------:R-:W1:Y:S02]  /*15220*/  LDSM.16.MT88.4 R108, [R138+0x9400] ;  /* 0x009400008a6c783b */ /* 0x000e640000004200 */
[-CC-:B------:R-:W-:Y:S01]  /*15230*/  FFMA.FTZ R115, R16, R125.reuse, -R132.reuse ;  /* 0x0000007d10737223 */ /* 0x180fe20000010884 */
[-C--:B------:R-:W-:Y:S01]  /*15240*/  FFMA.FTZ R112, R17, R125.reuse, -R132 ;  /* 0x0000007d11707223 */ /* 0x080fe20000010884 */
[-CC-:B------:R-:W-:Y:S01]  /*15250*/  FFMA.FTZ R114, R18, R125.reuse, -R124.reuse ;  /* 0x0000007d12727223 */ /* 0x180fe2000001087c */
[-C--:B------:R-:W-:Y:S01]  /*15260*/  FFMA.FTZ R113, R19, R125.reuse, -R124 ;  /* 0x0000007d13717223 */ /* 0x080fe2000001087c */
[-C--:B------:R-:W-:Y:S01]  /*15270*/  FFMA.FTZ R132, R65, R125.reuse, -R132 ;  /* 0x0000007d41847223 */ /* 0x080fe20000010884 */
[-CC-:B------:R-:W-:Y:S01]  /*15280*/  FFMA.FTZ R65, R58, R125.reuse, -R124.reuse ;  /* 0x0000007d3a417223 */ /* 0x180fe2000001087c */
[----:B------:R-:W2:Y:S01]  /*15290*/  LDSM.16.MT88.4 R16, [R136+0x9400] ;  /* 0x009400008810783b */ /* 0x000ea20000004200 */
[----:B------:R-:W-:Y:S01]  /*152a0*/  MUFU.EX2 R115, R115 ;  /* 0x0000007300737308 */ /* 0x000fe20000000800 */
[----:B------:R-:W-:Y:S09]  /*152b0*/  FFMA.FTZ R58, R59, R125, -R124 ;  /* 0x0000007d3b3a7223 */ /* 0x000ff2000001087c */
[----:B------:R-:W3:Y:S10]  /*152c0*/  MUFU.EX2 R112, R112 ;  /* 0x0000007000707308 */ /* 0x000ef40000000800 */
[----:B------:R-:W-:Y:S10]  /*152d0*/  MUFU.EX2 R113, R113 ;  /* 0x0000007100717308 */ /* 0x000ff40000000800 */
[----:B------:R-:W4:Y:S10]  /*152e0*/  MUFU.EX2 R114, R114 ;  /* 0x0000007200727308 */ /* 0x000f340000000800 */
[----:B------:R-:W-:Y:S01]  /*152f0*/  MUFU.EX2 R59, R65 ;  /* 0x00000041003b7308 */ /* 0x000fe20000000800 */
[----:B---3--:R-:W-:Y:S09]  /*15300*/  F2FP.F16.F32.PACK_AB R14, R112, R115 ;  /* 0x00000073700e723e */ /* 0x008ff200000000ff */
[----:B------:R-:W-:Y:S10]  /*15310*/  MUFU.EX2 R58, R58 ;  /* 0x0000003a003a7308 */ /* 0x000ff40000000800 */
[----:B------:R-:W-:Y:S01]  /*15320*/  MUFU.EX2 R132, R132 ;  /* 0x0000008400847308 */ /* 0x000fe20000000800 */
[C---:B----4-:R-:W-:Y:S01]  /*15330*/  F2FP.F16.F32.PACK_AB R15, R113.reuse, R114 ;  /* 0x00000072710f723e */ /* 0x050fe200000000ff */
[----:B------:R-:W-:Y:S04]  /*15340*/  FADD.FTZ R114, R114, R135 ;  /* 0x0000008772727221 */ /* 0x000fe80000010000 */
[----:B------:R-:W-:Y:S02]  /*15350*/  FADD.FTZ R114, R113, R114 ;  /* 0x0000007271727221 */ /* 0x000fe40000010000 */
[C---:B-1----:R-:W-:Y:S08]  /*15360*/  HMMA.16816.F32 R4, R12.reuse, R108, R4 ;  /* 0x0000006c0c04723c */ /* 0x042ff00000001804 */
[C---:B------:R-:W-:Y:S01]  /*15370*/  HMMA.16816.F32 R8, R12.reuse, R110, R8 ;  /* 0x0000006e0c08723c */ /* 0x040fe20000001808 */
[----:B------:R-:W-:Y:S07]  /*15380*/  LDSM.16.MT88.4 R108, [R136+0x9800] ;  /* 0x00980000886c783b */ /* 0x000fee0000004200 */
        /* <DEDUP_REMOVED lines=16> */
[----:B------:R-:W-:Y:S01]  /*15490*/  F2FP.F16.F32.PACK_AB R13, R130, R131 ;  /* 0x00000083820d723e */ /* 0x000fe200000000ff */
[----:B------:R-:W-:Y:S01]  /*154a0*/  FADD.FTZ R131, R131, R114 ;  /* 0x0000007283837221 */ /* 0x000fe20000010000 */
[----:B------:R-:W-:Y:S02]  /*154b0*/  F2FP.F16.F32.PACK_AB R14, R122, R127 ;  /* 0x0000007f7a0e723e */ /* 0x000fe400000000ff */
[----:B------:R-:W-:Y:S01]  /*154c0*/  F2FP.F16.F32.PACK_AB R15, R123, R128 ;  /* 0x000000807b0f723e */ /* 0x000fe200000000ff */
[----:B------:R-:W-:Y:S06]  /*154d0*/  FADD.FTZ R131, R130, R131 ;  /* 0x0000008382837221 */ /* 0x000fec0000010000 */
[C---:B-1----:R-:W-:Y:S08]  /*154e0*/  HMMA.16816.F32 R4, R12.reuse, R16, R4 ;  /* 0x000000100c04723c */ /* 0x042ff00000001804 */
[C---:B------:R-:W-:Y:S01]  /*154f0*/  HMMA.16816.F32 R8, R12.reuse, R18, R8 ;  /* 0x000000120c08723c */ /* 0x040fe20000001808 */
[----:B------:R-:W1:Y:S07]  /*15500*/  LDSM.16.MT88.4 R16, [R138+0xb800] ;  /* 0x00b800008a10783b */ /* 0x000e6e0000004200 */
[C---:B------:R-:W-:Y:S03]  /*15510*/  HMMA.16816.F32 R68, R12.reuse, R108, R68 ;  /* 0x0000006c0c44723c */ /* 0x040fe60000001844 */
[-CC-:B------:R-:W-:Y:S01]  /*15520*/  FFMA.FTZ R108, R54, R125.reuse, -R124.reuse ;  /* 0x0000007d366c7223 */ /* 0x180fe2000001087c */
[--C-:B------:R-:W-:Y:S03]  /*15530*/  FFMA.FTZ R54, R55, R125, -R124.reuse ;  /* 0x0000007d37367223 */ /* 0x100fe6000001087c */
[----:B------:R2:W-:Y:S01]  /*15540*/  MUFU.EX2 R55, R108 ;  /* 0x0000006c00377308 */ /* 0x0005e20000000800 */
[C---:B------:R-:W-:Y:S09]  /*15550*/  HMMA.16816.F32 R72, R12.reuse, R110, R72 ;  /* 0x0000006e0c48723c */ /* 0x040ff20000001848 */
[----:B------:R-:W-:Y:S01]  /*15560*/  MUFU.EX2 R54, R54 ;  /* 0x0000003600367308 */ /* 0x000fe20000000800 */
[----:B--2---:R-:W-:Y:S01]  /*15570*/  LDSM.16.MT88.4 R108, [R138+0xac00] ;  /* 0x00ac00008a6c783b */ /* 0x004fe20000004200 */
        /* <DEDUP_REMOVED lines=58> */
[----:B------:R-:W-:Y:S01]  /*15920*/  FADD.FTZ R67, R112, R67 ;  /* 0x0000004370437221 */ /* 0x000fe20000010000 */
[C---:B--2---:R-:W-:Y:S01]  /*15930*/  HMMA.16816.F32 R100, R12.reuse, R20, R100 ;  /* 0x000000140c64723c */ /* 0x044fe20000001864 */
[----:B-1----:R-:W1:Y:S07]  /*15940*/  LDSM.16.MT88.4 R16, [R136+0xa400] ;  /* 0x00a400008810783b */ /* 0x002e6e0000004200 */
[----:B------:R-:W-:Y:S03]  /*15950*/  HMMA.16816.F32 R104, R12, R22, R104 ;  /* 0x000000160c68723c */ /* 0x000fe60000001868 */
[----:B------:R-:W-:Y:S02]  /*15960*/  F2FP.F16.F32.PACK_AB R12, R45, R44 ;  /* 0x0000002c2d0c723e */ /* 0x000fe400000000ff */
[----:B----4-:R-:W-:Y:S01]  /*15970*/  F2FP.F16.F32.PACK_AB R13, R46, R47 ;  /* 0x0000002f2e0d723e */ /* 0x010fe200000000ff */
[----:B------:R-:W2:Y:S01]  /*15980*/  LDSM.16.MT88.4 R20, [R136+0xc400] ;  /* 0x00c400008814783b */ /* 0x000ea20000004200 */
[----:B------:R-:W-:Y:S02]  /*15990*/  F2FP.F16.F32.PACK_AB R14, R49, R48 ;  /* 0x00000030310e723e */ /* 0x000fe400000000ff */
[----:B------:R-:W-:Y:S07]  /*159a0*/  F2FP.F16.F32.PACK_AB R15, R51, R50 ;  /* 0x00000032330f723e */ /* 0x000fee00000000ff */
        /* <DEDUP_REMOVED lines=25> */
[C---:B--2---:R-:W-:Y:S03]  /*15b40*/  HMMA.16816.F32 R68, R12.reuse, R20, R68 ;  /* 0x000000140c44723c */ /* 0x044fe60000001844 */
[----:B------:R-:W-:Y:S04]  /*15b50*/  FADD.FTZ R20, R126, R67 ;  /* 0x000000437e147221 */ /* 0x000fe80000010000 */
[----:B------:R-:W-:Y:S01]  /*15b60*/  FADD.FTZ R20, R129, R20 ;  /* 0x0000001481147221 */ /* 0x000fe20000010000 */
[C---:B------:R-:W-:Y:S03]  /*15b70*/  HMMA.16816.F32 R72, R12.reuse, R22, R72 ;  /* 0x000000160c48723c */ /* 0x040fe60000001848 */
[----:B------:R-:W-:Y:S02]  /*15b80*/  FADD.FTZ R127, R127, R20 ;  /* 0x000000147f7f7221 */ /* 0x000fe40000010000 */
[----:B------:R-:W2:Y:S02]  /*15b90*/  LDSM.16.MT88.4 R20, [R138+0xcc00] ;  /* 0x00cc00008a14783b */ /* 0x000ea40000004200 */
[----:B------:R-:W-:Y:S01]  /*15ba0*/  FADD.FTZ R122, R122, R127 ;  /* 0x0000007f7a7a7221 */ /* 0x000fe20000010000 */
[C---:B------:R-:W-:Y:S01]  /*15bb0*/  HMMA.16816.F32 R76, R12.reuse, R28, R76 ;  /* 0x0000001c0c4c723c */ /* 0x040fe2000000184c */
[----:B------:R-:W5:Y:S02]  /*15bc0*/  MUFU.EX2 R29, R64 ;  /* 0x00000040001d7308 */ /* 0x000f640000000800 */
[----:B------:R-:W-:Y:S04]  /*15bd0*/  FADD.FTZ R3, R3, R122 ;  /* 0x0000007a03037221 */ /* 0x000fe80000010000 */
[----:B------:R-:W-:Y:S01]  /*15be0*/  FADD.FTZ R3, R168, R3 ;  /* 0x00000003a8037221 */ /* 0x000fe20000010000 */
[C---:B------:R-:W-:Y:S03]  /*15bf0*/  HMMA.16816.F32 R80, R12.reuse, R30, R80 ;  /* 0x0000001e0c50723c */ /* 0x040fe60000001850 */
[----:B------:R-:W1:Y:S05]  /*15c00*/  MUFU.EX2 R31, R124 ;  /* 0x0000007c001f7308 */ /* 0x000e6a0000000800 */
[C---:B----4-:R-:W-:Y:S08]  /*15c10*/  HMMA.16816.F32 R84, R12.reuse, R32, R84 ;  /* 0x000000200c54723c */ /* 0x050ff00000001854 */
[C---:B------:R-:W-:Y:S08]  /*15c20*/  HMMA.16816.F32 R88, R12.reuse, R34, R88 ;  /* 0x000000220c58723c */ /* 0x040ff00000001858 */
[C---:B------:R-:W-:Y:S08]  /*15c30*/  HMMA.16816.F32 R92, R12.reuse, R36, R92 ;  /* 0x000000240c5c723c */ /* 0x040ff0000000185c */
[C---:B------:R-:W-:Y:S08]  /*15c40*/  HMMA.16816.F32 R96, R12.reuse, R38, R96 ;  /* 0x000000260c60723c */ /* 0x040ff00000001860 */
[C---:B---3--:R-:W-:Y:S03]  /*15c50*/  HMMA.16816.F32 R100, R12.reuse, R24, R100 ;  /* 0x000000180c64723c */ /* 0x048fe60000001864 */
[----:B------:R-:W-:Y:S04]  /*15c60*/  FADD.FTZ R24, R128, R131 ;  /* 0x0000008380187221 */ /* 0x000fe80000010000 */
[----:B------:R-:W-:Y:S01]  /*15c70*/  FADD.FTZ R24, R123, R24 ;  /* 0x000000187b187221 */ /* 0x000fe20000010000 */
[----:B------:R-:W-:Y:S03]  /*15c80*/  HMMA.16816.F32 R104, R12, R26, R104 ;  /* 0x0000001a0c68723c */ /* 0x000fe60000001868 */
[----:B------:R-:W-:Y:S01]  /*15c90*/  F2FP.F16.F32.PACK_AB R12, R61, R60 ;  /* 0x0000003c3d0c723e */ /* 0x000fe200000000ff */
[----:B------:R-:W-:Y:S01]  /*15ca0*/  FADD.FTZ R169, R169, R24 ;  /* 0x00000018a9a97221 */ /* 0x000fe20000010000 */
[----:B------:R-:W-:Y:S02]  /*15cb0*/  F2FP.F16.F32.PACK_AB R13, R63, R62 ;  /* 0x0000003e3f0d723e */ /* 0x000fe400000000ff */
[----:B-----5:R-:W-:Y:S01]  /*15cc0*/  F2FP.F16.F32.PACK_AB R14, R132, R29 ;  /* 0x0000001d840e723e */ /* 0x020fe200000000ff */
[----:B------:R-:W-:Y:S01]  /*15cd0*/  FADD.FTZ R170, R170, R169 ;  /* 0x000000a9aaaa7221 */ /* 0x000fe20000010000 */
[----:B-1----:R-:W-:Y:S02]  /*15ce0*/  F2FP.F16.F32.PACK_AB R15, R31, R66 ;  /* 0x000000421f0f723e */ /* 0x002fe400000000ff */
[----:B------:R-:W-:Y:S01]  /*15cf0*/  MOV R123, R0 ;  /* 0x00000000007b7202 */ /* 0x000fe20000000f00 */
[----:B------:R-:W-:Y:S04]  /*15d00*/  FADD.FTZ R167, R167, R170 ;  /* 0x000000aaa7a77221 */ /* 0x000fe80000010000 */
[C---:B------:R-:W-:Y:S01]  /*15d10*/  HMMA.16816.F32 R112, R12.reuse, R108, R4 ;  /* 0x0000006c0c70723c */ /* 0x040fe20000001804 */
[----:B------:R-:W1:Y:S02]  /*15d20*/  LDSM.16.MT88.4 R4, [R136+0xcc00] ;  /* 0x00cc00008804783b */ /* 0x000e640000004200 */
[----:B------:R-:W-:Y:S05]  /*15d30*/  FADD.FTZ R166, R166, R167 ;  /* 0x000000a7a6a67221 */ /* 0x000fea0000010000 */
[C---:B------:R-:W-:Y:S01]  /*15d40*/  HMMA.16816.F32 R108, R12.reuse, R110, R8 ;  /* 0x0000006e0c6c723c */ /* 0x040fe20000001808 */
[----:B------:R-:W3:Y:S07]  /*15d50*/  LDSM.16.MT88.4 R8, [R138+0xec00] ;  /* 0x00ec00008a08783b */ /* 0x000eee0000004200 */
[C---:B------:R-:W-:Y:S03]  /*15d60*/  HMMA.16816.F32 R68, R12.reuse, R16, R68 ;  /* 0x000000100c44723c */ /* 0x040fe60000001844 */
[----:B------:R-:W-:Y:S01]  /*15d70*/  FADD.FTZ R16, R164, R3 ;  /* 0x00000003a4107221 */ /* 0x000fe20000010000 */
[----:B------:R-:W-:Y:S03]  /*15d80*/  FADD.FTZ R3, R173, R166 ;  /* 0x000000a6ad037221 */ /* 0x000fe60000010000 */
[----:B------:R-:W-:Y:S01]  /*15d90*/  FADD.FTZ R16, R165, R16 ;  /* 0x00000010a5107221 */ /* 0x000fe20000010000 */
[C---:B------:R-:W-:Y:S03]  /*15da0*/  HMMA.16816.F32 R72, R12.reuse, R18, R72 ;  /* 0x000000120c48723c */ /* 0x040fe60000001848 */
[----:B------:R-:W-:Y:S05]  /*15db0*/  FADD.FTZ R3, R174, R3 ;  /* 0x00000003ae037221 */ /* 0x000fea0000010000 */
[C---:B--2---:R-:W-:Y:S03]  /*15dc0*/  HMMA.16816.F32 R76, R12.reuse, R20, R76 ;  /* 0x000000140c4c723c */ /* 0x044fe6000000184c */
        /* <DEDUP_REMOVED lines=30> */
[----:B------:R-:W-:Y:S01]  /*15fb0*/  FADD.FTZ R62, R62, R3 ;  /* 0x000000033e3e7221 */ /* 0x000fe20000010000 */
[----:B------:R-:W-:Y:S02]  /*15fc0*/  MOV R3, R2 ;  /* 0x0000000200037202 */ /* 0x000fe40000000f00 */
[----:B------:R-:W-:Y:S01]  /*15fd0*/  FADD.FTZ R4, R60, R57 ;  /* 0x000000393c047221 */ /* 0x000fe20000010000 */
[----:B------:R-:W-:Y:S03]  /*15fe0*/  FADD.FTZ R63, R63, R62 ;  /* 0x0000003e3f3f7221 */ /* 0x000fe60000010000 */
[----:B------:R-:W-:Y:S01]  /*15ff0*/  FADD.FTZ R4, R61, R4 ;  /* 0x000000043d047221 */ /* 0x000fe20000010000 */
[----:B------:R-:W-:Y:S03]  /*16000*/  FADD.FTZ R66, R66, R63 ;  /* 0x0000003f42427221 */ /* 0x000fe60000010000 */
[----:B------:R-:W-:Y:S01]  /*16010*/  FADD.FTZ R29, R29, R4 ;  /* 0x000000041d1d7221 */ /* 0x000fe20000010000 */
[----:B------:R-:W-:Y:S03]  /*16020*/  FADD.FTZ R165, R31, R66 ;  /* 0x000000421fa57221 */ /* 0x000fe60000010000 */
[----:B------:R-:W-:Y:S01]  /*16030*/  FADD.FTZ R164, R132, R29 ;  /* 0x0000001d84a47221 */ /* 0x000fe20000010000 */
[----:B------:R-:W-:Y:S06]  /*16040*/  @P0 BRA `(.L_x_919) ;  /* 0xffffffc400800947 */ /* 0x000fec000383ffff */
.L_x_912:
[----:B------:R1:W5:Y:S01]  /*16050*/  LD.E R5, desc[UR4][R120.64+0xd8] ;  /* 0x0000d80478057980 */ /* 0x000362000c101900 */
[----:B------:R-:W-:Y:S01]  /*16060*/  UMOV UR6, 0xffffffff ;  /* 0xffffffff00067882 */ /* 0x000fe20000000000 */
[----:B------:R-:W2:Y:S02]  /*16070*/  S2R R4, SR_TID.X ;  /* 0x0000000000047919 */ /* 0x000ea40000002100 */
[----:B--2---:R-:W-:Y:S01]  /*16080*/  LOP3.LUT R3, R4, 0x3, RZ, 0xc0, !PT ;  /* 0x0000000304037812 */ /* 0x004fe200078ec0ff */
[----:B-1----:R-:W-:Y:S05]  /*16090*/  BRA.DIV UR6, `(.L_x_920) ;  /* 0x0000000e06bc7947 */ /* 0x002fea000b800000 */
[----:B------:R-:W1:Y:S04]  /*160a0*/  SHFL.BFLY PT, R9, R164, 0x2, 0x1f ;  /* 0x0c401f00a4097f89 */ /* 0x000e6800000e0000 */
[----:B------:R-:W2:Y:S01]  /*160b0*/  SHFL.BFLY PT, R12, R165, 0x2, 0x1f ;  /* 0x0c401f00a50c7f89 */ /* 0x000ea200000e0000 */
[----:B-1----:R-:W-:Y:S01]  /*160c0*/  FADD.FTZ R9, R9, R164 ;  /* 0x000000a409097221 */ /* 0x002fe20000010000 */
[----:B--2---:R-:W-:-:S04]  /*160d0*/  FADD.FTZ R11, R12, R165 ;  /* 0x000000a50c0b7221 */ /* 0x004fc80000010000 */
[----:B------:R-:W1:Y:S04]  /*160e0*/  SHFL.BFLY PT, R10, R9, 0x1, 0x1f ;  /* 0x0c201f00090a7f89 */ /* 0x000e6800000e0000 */
[----:B------:R2:W3:Y:S01]  /*160f0*/  SHFL.BFLY PT, R12, R11, 0x1, 0x1f ;  /* 0x0c201f000b0c7f89 */ /* 0x0004e200000e0000 */
[----:B-1----:R-:W-:-:S07]  /*16100*/  FADD.FTZ R10, R9, R10 ;  /* 0x0000000a090a7221 */ /* 0x002fce0000010000 */
.L_x_931:
[----:B------:R-:W1:Y:S01]  /*16110*/  S2UR UR6, SR_CgaCtaId ;  /* 0x00000000000679c3 */ /* 0x000e620000008800 */
[----:B---3--:R-:W-:Y:S01]  /*16120*/  FADD.FTZ R9, R11, R12 ;  /* 0x0000000c0b097221 */ /* 0x008fe20000010000 */
[----:B------:R-:W3:Y:S01]  /*16130*/  MUFU.RCP R8, R10 ;  /* 0x0000000a00087308 */ /* 0x000ee20000001000 */
[C---:B------:R-:W-:Y:S01]  /*16140*/  SHF.L.U32 R7, R4.reuse, 0x3, RZ ;  /* 0x0000000304077819 */ /* 0x040fe200000006ff */
[----:B------:R-:W-:Y:S01]  /*16150*/  UMOV UR7, 0x400 ;  /* 0x0000040000077882 */ /* 0x000fe20000000000 */
[----:B------:R-:W-:Y:S02]  /*16160*/  SHF.L.U32 R6, R4, 0x4, RZ ;  /* 0x0000000404067819 */ /* 0x000fe400000006ff */
[C---:B--2---:R-:W-:Y:S02]  /*16170*/  LOP3.LUT R11, R7.reuse, 0x20, RZ, 0xc0, !PT ;  /* 0x00000020070b7812 */ /* 0x044fe400078ec0ff */
[----:B------:R-:W-:Y:S01]  /*16180*/  LOP3.LUT R6, R6, 0x3e00, RZ, 0xc0, !PT ;  /* 0x00003e0006067812 */ /* 0x000fe200078ec0ff */
[----:B------:R-:W2:Y:S01]  /*16190*/  MUFU.RCP R12, R9 ;  /* 0x00000009000c7308 */ /* 0x000ea20000001000 */
[----:B------:R-:W-:-:S02]  /*161a0*/  LOP3.LUT R7, R7, 0xc0, RZ, 0xc0, !PT ;  /* 0x000000c007077812 */ /* 0x000fc400078ec0ff */
[----:B------:R-:W-:Y:S02]  /*161b0*/  FSETP.NE.FTZ.AND P4, PT, R10, RZ, PT ;  /* 0x000000ff0a00720b */ /* 0x000fe40003f95000 */
[----:B------:R-:W-:Y:S02]  /*161c0*/  FSETP.NE.FTZ.AND P3, PT, R9, RZ, PT ;  /* 0x000000ff0900720b */ /* 0x000fe40003f75000 */
[----:B------:R-:W-:Y:S02]  /*161d0*/  LEA R6, R3, R6, 0x1 ;  /* 0x0000000603067211 */ /* 0x000fe400078e08ff */
[----:B------:R-:W-:Y:S02]  /*161e0*/  LOP3.LUT R7, R7, 0x18, R4, 0xf8, !PT ;  /* 0x0000001807077812 */ /* 0x000fe400078ef804 */
[----:B---3--:R-:W-:Y:S02]  /*161f0*/  FSEL R8, R8, 1, P4 ;  /* 0x3f80000008087808 */ /* 0x008fe40002000000 */
[----:B------:R-:W-:Y:S01]  /*16200*/  IADD3 R6, PT, PT, R7, R6, R11 ;  /* 0x0000000607067210 */ /* 0x000fe20007ffe00b */
[----:B-1----:R-:W-:Y:S01]  /*16210*/  ULEA UR6, UR6, UR7, 0x18 ;  /* 0x0000000706067291 */ /* 0x002fe2000f8ec0ff */
[----:B------:R-:W-:Y:S01]  /*16220*/  SHF.L.U32 R7, R4, 0x2, RZ ;  /* 0x0000000204077819 */ /* 0x000fe200000006ff */
[C---:B------:R-:W-:Y:S01]  /*16230*/  FMUL.FTZ R112, R8.reuse, R112 ;  /* 0x0000007008707220 */ /* 0x040fe20000410000 */
[----:B------:R-:W-:Y:S01]  /*16240*/  FMUL.FTZ R113, R8, R113 ;  /* 0x0000007108717220 */ /* 0x000fe20000410000 */
[----:B--2---:R-:W-:Y:S01]  /*16250*/  FSEL R12, R12, 1, P3 ;  /* 0x3f8000000c0c7808 */ /* 0x004fe20001800000 */
        /* <DEDUP_REMOVED lines=23> */
[C---:B------:R-:W-:Y:S01]  /*163d0*/  FMUL.FTZ R115, R12.reuse, R115 ;  /* 0x000000730c737220 */ /* 0x040fe20000410000 */
[C---:B------:R-:W-:Y:S01]  /*163e0*/  LOP3.LUT R8, R7.reuse, 0x20, RZ, 0xc0, !PT ;  /* 0x0000002007087812 */ /* 0x040fe200078ec0ff */
[----:B------:R-:W-:Y:S01]  /*163f0*/  FMUL.FTZ R110, R12, R110 ;  /* 0x0000006e0c6e7220 */ /* 0x000fe20000410000 */
        /* <DEDUP_REMOVED lines=8> */
[C---:B------:R-:W-:Y:S01]  /*16480*/  FMUL.FTZ R79, R12.reuse, R79 ;  /* 0x0000004f0c4f7220 */ /* 0x040fe20000410000 */
[----:B------:R-:W-:Y:S01]  /*16490*/  IADD3 R7, PT, PT, R11, -R8, RZ ;  /* 0x800000080b077210 */ /* 0x000fe20007ffe0ff */
[C---:B------:R-:W-:Y:S01]  /*164a0*/  FMUL.FTZ R82, R12.reuse, R82 ;  /* 0x000000520c527220 */ /* 0x040fe20000410000 */
[C---:B------:R-:W-:Y:S01]  /*164b0*/  FMUL.FTZ R83, R12.reuse, R83 ;  /* 0x000000530c537220 */ /* 0x040fe20000410000 */
[----:B------:R-:W-:Y:S01]  /*164c0*/  F2FP.F16.F32.PACK_AB R112, R113, R112 ;  /* 0x000000707170723e */ /* 0x000fe200000000ff */
        /* <DEDUP_REMOVED lines=11> */
[----:B------:R-:W-:Y:S01]  /*16580*/  IADD3 R13, PT, PT, R11, -R6, RZ ;  /* 0x800000060b0d7210 */ /* 0x000fe20007ffe0ff */
        /* <DEDUP_REMOVED lines=8> */
[----:B------:R-:W-:Y:S01]  /*16610*/  STS [R11], R112 ;  /* 0x000000700b007388 */ /* 0x000fe20000000800 */
[----:B------:R-:W-:Y:S01]  /*16620*/  F2FP.F16.F32.PACK_AB R78, R79, R78 ;  /* 0x0000004e4f4e723e */ /* 0x000fe200000000ff */
[C---:B------:R-:W-:Y:S01]  /*16630*/  FMUL.FTZ R106, R12.reuse, R106 ;  /* 0x0000006a0c6a7220 */ /* 0x040fe20000410000 */
[----:B------:R-:W-:Y:S01]  /*16640*/  F2FP.F16.F32.PACK_AB R80, R81, R80 ;  /* 0x000000505150723e */ /* 0x000fe200000000ff */
[----:B------:R-:W-:Y:S01]  /*16650*/  STS [R11+0x200], R114 ;  /* 0x000200720b007388 */ /* 0x000fe20000000800 */
        /* <DEDUP_REMOVED lines=19> */
[----:B------:R-:W-:-:S03]  /*16790*/  F2FP.F16.F32.PACK_AB R106, R107, R106 ;  /* 0x0000006a6b6a723e */ /* 0x000fc600000000ff */
        /* <DEDUP_REMOVED lines=12> */
[----:B------:R2:W-:Y:S04]  /*16860*/  STS [R13+0x2020], R100 ;  /* 0x002020640d007388 */ /* 0x0005e80000000800 */
[----:B------:R2:W-:Y:S04]  /*16870*/  STS [R13+0x2220], R102 ;  /* 0x002220660d007388 */ /* 0x0005e80000000800 */
[----:B------:R2:W-:Y:S04]  /*16880*/  STS [R15+0x2030], R104 ;  /* 0x002030680f007388 */ /* 0x0005e80000000800 */
        /* <DEDUP_REMOVED lines=8> */
[----:B------:R-:W2:Y:S01]  /*16910*/  @!P2 LD.E R8, desc[UR4][R120.64+0xb4] ;  /* 0x0000b4047808a980 */ /* 0x000ea2000c101900 */
[----:B------:R-:W1:Y:S08]  /*16920*/  @P4 MUFU.LG2 R10, R10 ;  /* 0x0000000a000a4308 */ /* 0x000e700000000c00 */
[----:B------:R-:W4:Y:S01]  /*16930*/  @P3 MUFU.LG2 R9, R9 ;  /* 0x0000000900093308 */ /* 0x000f220000000c00 */
[----:B------:R-:W-:Y:S01]  /*16940*/  ISETP.NE.AND P1, PT, R3, RZ, PT ;  /* 0x000000ff0300720c */ /* 0x000fe20003f25270 */
[----:B------:R-:W-:Y:S01]  /*16950*/  BSSY.RECONVERGENT B0, `(.L_x_921) ;  /* 0x0000011000007945 */ /* 0x000fe20003800200 */
[----:B------:R-:W-:-:S02]  /*16960*/  MOV R6, 0x7f800000 ;  /* 0x7f80000000067802 */ /* 0x000fc40000000f00 */
[----:B------:R-:W-:Y:S01]  /*16970*/  MOV R3, 0x7f800000 ;  /* 0x7f80000000037802 */ /* 0x000fe20000000f00 */
[----:B-1----:R-:W-:Y:S01]  /*16980*/  @P4 FMUL.FTZ R14, R10, 0.69314718246459960938 ;  /* 0x3f3172180a0e4820 */ /* 0x002fe20000410000 */
[----:B----4-:R-:W-:-:S04]  /*16990*/  @P0 IMAD.WIDE.U32 R40, R38, R156, RZ ;  /* 0x0000009c26280225 */ /* 0x010fc800078e00ff */
[----:B-----5:R-:W-:Y:S01]  /*169a0*/  @P4 FFMA.FTZ R6, R5, R2, R14 ;  /* 0x0000000205064223 */ /* 0x020fe2000001000e */
[----:B------:R-:W-:-:S04]  /*169b0*/  @P3 FMUL.FTZ R7, R9, 0.69314718246459960938 ;  /* 0x3f31721809073820 */ /* 0x000fc80000410000 */
[----:B------:R-:W-:Y:S01]  /*169c0*/  @P3 FFMA.FTZ R3, R5, R0, R7 ;  /* 0x0000000005033223 */ /* 0x000fe20000010007 */
[----:B------:R-:W-:Y:S02]  /*169d0*/  @P0 IMAD R0, R39, R156, RZ ;  /* 0x0000009c27000224 */ /* 0x000fe400078e02ff */
[----:B---3--:R-:W-:-:S04]  /*169e0*/  @!P2 IMAD R11, R152, R12, R151 ;  /* 0x0000000c980ba224 */ /* 0x008fc800078e0297 */
[----:B--2---:R-:W-:Y:S01]  /*169f0*/  @!P2 IMAD R5, R11, R8, RZ ;  /* 0x000000080b05a224 */ /* 0x004fe200078e02ff */
[----:B------:R-:W-:Y:S06]  /*16a00*/  @!P2 BRA `(.L_x_922) ;  /* 0x000000000014a947 */ /* 0x000fec0003800000 */
[----:B------:R-:W2:Y:S04]  /*16a10*/  @!P0 LD.E R5, desc[UR4][R120.64+0xb4] ;  /* 0x0000b40478058980 */ /* 0x000ea8000c101900 */
[----:B------:R-:W3:Y:S01]  /*16a20*/  LD.E R2, desc[UR4][R120.64+0xd4] ;  /* 0x0000d40478027980 */ /* 0x000ee2000c101900 */
[----:B--2---:R-:W-:Y:S02]  /*16a30*/  @!P0 IMAD R156, R152, R5, RZ ;  /* 0x00000005989c8224 */ /* 0x004fe400078e02ff */
[----:B---3--:R-:W-:-:S05]  /*16a40*/  IMAD R5, R151, R2, RZ ;  /* 0x0000000297057224 */ /* 0x008fca00078e02ff */
[----:B------:R-:W-:Y:S02]  /*16a50*/  IADD3 R5, PT, PT, R5, R156, RZ ;  /* 0x0000009c05057210 */ /* 0x000fe40007ffe0ff */
.L_x_922:
[----:B------:R-:W-:Y:S05]  /*16a60*/  BSYNC.RECONVERGENT B0 ;  /* 0x0000000000007941 */ /* 0x000fea0003800200 */
.L_x_921:
[----:B------:R1:W5:Y:S01]  /*16a70*/  LD.E.64 R42, desc[UR4][R120.64+0x70] ;  /* 0x00007004782a7980 */ /* 0x000362000c101b00 */
[----:B------:R-:W-:Y:S05]  /*16a80*/  WARPSYNC.ALL ;  /* 0x0000000000007948 */ /* 0x000fea0003800000 */
[----:B------:R1:W5:Y:S01]  /*16a90*/  LD.E.64 R44, desc[UR4][R120.64+0xa0] ;  /* 0x0000a004782c7980 */ /* 0x000362000c101b00 */
[----:B------:R-:W-:Y:S01]  /*16aa0*/  SHF.R.U32.HI R2, RZ, 0x2, R4 ;  /* 0x00000002ff027819 */ /* 0x000fe20000011604 */
[----:B------:R-:W-:Y:S06]  /*16ab0*/  BAR.SYNC.DEFER_BLOCKING 0x0 ;  /* 0x0000000000007b1d */ /* 0x000fec0000010000 */
        /* <DEDUP_REMOVED lines=8> */
[----:B------:R-:W-:Y:S01]  /*16b40*/  SHF.R.U32.HI R4, RZ, 0x1, R4 ;  /* 0x00000001ff047819 */ /* 0x000fe20000011604 */
[----:B------:R-:W-:-:S03]  /*16b50*/  IMAD.IADD R32, R154, 0x1, R5 ;  /* 0x000000019a207824 */ /* 0x000fc600078e0205 */
[----:B------:R-:W-:Y:S01]  /*16b60*/  LOP3.LUT R33, R4, 0x30, RZ, 0xc0, !PT ;  /* 0x0000003004217812 */ /* 0x000fe200078ec0ff */
[----:B------:R-:W-:-:S03]  /*16b70*/  IMAD.IADD R4, R159, 0x1, -R154 ;  /* 0x000000019f047824 */ /* 0x000fc600078e0a9a */
[----:B------:R-:W-:-:S04]  /*16b80*/  LOP3.LUT R33, R33, 0x7, R2, 0xf8, !PT ;  /* 0x0000000721217812 */ /* 0x000fc800078ef802 */
[C---:B------:R-:W-:Y:S01]  /*16b90*/  IADD3 R5, P1, PT, R33.reuse, R32, RZ ;  /* 0x0000002021057210 */ /* 0x040fe20007f3e0ff */
[C---:B------:R-:W-:Y:S01]  /*16ba0*/  VIADD R7, R33.reuse, 0x8 ;  /* 0x0000000821077836 */ /* 0x040fe20000000000 */
[-C--:B------:R-:W-:Y:S02]  /*16bb0*/  ISETP.GE.AND P3, PT, R33, R4.reuse, PT ;  /* 0x000000042100720c */ /* 0x080fe40003f66270 */
[----:B------:R-:W-:Y:S02]  /*16bc0*/  LEA.HI.X.SX32 R32, R32, RZ, 0x1, P1 ;  /* 0x000000ff20207211 */ /* 0x000fe400008f0eff */
[----:B------:R-:W-:Y:S02]  /*16bd0*/  ISETP.GE.AND P2, PT, R7, R4, PT ;  /* 0x000000040700720c */ /* 0x000fe40003f46270 */
[----:B-----5:R-:W-:-:S04]  /*16be0*/  LEA R4, P1, R5, R44, 0x2 ;  /* 0x0000002c05047211 */ /* 0x020fc800078210ff */
[----:B------:R-:W-:-:S05]  /*16bf0*/  LEA.HI.X R5, R5, R45, R32, 0x2, P1 ;  /* 0x0000002d05057211 */ /* 0x000fca00008f1420 */
[----:B------:R1:W-:Y:S04]  /*16c00*/  @!P3 ST.E desc[UR4][R4.64], R6 ;  /* 0x000000060400b985 */ /* 0x0003e8000c101904 */
[----:B------:R1:W-:Y:S02]  /*16c10*/  @!P2 ST.E desc[UR4][R4.64+0x20], R3 ;  /* 0x000020030400a985 */ /* 0x0003e4000c101904 */
.L_x_924:
[----:B------:R-:W-:Y:S05]  /*16c20*/  BSYNC.RECONVERGENT B0 ;  /* 0x0000000000007941 */ /* 0x000fea0003800200 */
.L_x_923:
[----:B-1----:R1:W5:Y:S01]  /*16c30*/  LD.E R121, desc[UR4][R120.64+0xc0] ;  /* 0x0000c00478797980 */ /* 0x002362000c101900 */
[----:B------:R-:W-:Y:S01]  /*16c40*/  IADD3 R159, PT, PT, -R154, R159, RZ ;  /* 0x0000009f9a9f7210 */ /* 0x000fe20007ffe1ff */
[-C--:B------:R-:W-:Y:S01]  /*16c50*/  @!P0 IMAD R3, R37, R152.reuse, RZ ;  /* 0x0000009825038224 */ /* 0x080fe200078e02ff */
[----:B------:R-:W-:Y:S01]  /*16c60*/  MOV R33, RZ ;  /* 0x000000ff00217202 */ /* 0x000fe20000000f00 */
[----:B------:R-:W-:Y:S01]  /*16c70*/  @!P0 IMAD.WIDE.U32 R6, R36, R152, RZ ;  /* 0x0000009824068225 */ /* 0x000fe200078e00ff */
[----:B------:R-:W-:Y:S01]  /*16c80*/  ISETP.GE.AND P2, PT, R2, R159, PT ;  /* 0x0000009f0200720c */ /* 0x000fe20003f46270 */
[----:B------:R-:W-:Y:S01]  /*16c90*/  BSSY.RECONVERGENT B0, `(.L_x_925) ;  /* 0x000001b000007945 */ /* 0x000fe20003800200 */
[----:B------:R-:W-:Y:S01]  /*16ca0*/  @P0 MOV R6, R40 ;  /* 0x0000002800060202 */ /* 0x000fe20000000f00 */
[----:B------:R-:W-:Y:S01]  /*16cb0*/  IMAD.MOV.U32 R32, RZ, RZ, R118 ;  /* 0x000000ffff207224 */ /* 0x000fe200078e0076 */
[----:B------:R-:W-:Y:S01]  /*16cc0*/  @!P0 IADD3 R4, PT, PT, R7, R3, RZ ;  /* 0x0000000307048210 */ /* 0x000fe20007ffe0ff */
[----:B------:R-:W-:-:S02]  /*16cd0*/  IMAD R3, R35, R151, RZ ;  /* 0x0000009723037224 */ /* 0x000fc400078e02ff */
[----:B------:R-:W-:Y:S02]  /*16ce0*/  VIADD R5, R2, 0x20 ;  /* 0x0000002002057836 */ /* 0x000fe40000000000 */
[----:B------:R-:W-:-:S03]  /*16cf0*/  IMAD.WIDE.U32 R32, R154, R38, R32 ;  /* 0x000000269a207225 */ /* 0x000fc600078e0020 */
[----:B------:R-:W-:Y:S01]  /*16d00*/  ISETP.GE.AND P1, PT, R5, R159, PT ;  /* 0x0000009f0500720c */ /* 0x000fe20003f26270 */
[----:B------:R-:W-:-:S04]  /*16d10*/  IMAD.WIDE.U32 R34, R34, R151, RZ ;  /* 0x0000009722227225 */ /* 0x000fc800078e00ff */
[----:B------:R-:W-:Y:S01]  /*16d20*/  IMAD R154, R39, R154, RZ ;  /* 0x0000009a279a7224 */ /* 0x000fe200078e02ff */
[----:B------:R-:W-:Y:S01]  /*16d30*/  IADD3 R3, PT, PT, R35, R3, RZ ;  /* 0x0000000323037210 */ /* 0x000fe20007ffe0ff */
[----:B------:R-:W-:Y:S01]  /*16d40*/  @P0 IMAD.IADD R4, R41, 0x1, R0 ;  /* 0x0000000129040824 */ /* 0x000fe200078e0200 */
[----:B------:R-:W-:Y:S02]  /*16d50*/  IADD3 R6, P3, P0, R34, R32, R6 ;  /* 0x0000002022067210 */ /* 0x000fe4000787e006 */
[----:B------:R-:W-:-:S04]  /*16d60*/  IADD3 R5, PT, PT, R33, R154, RZ ;  /* 0x0000009a21057210 */ /* 0x000fc80007ffe0ff */
[----:B------:R-:W-:Y:S01]  /*16d70*/  IADD3.X R7, PT, PT, R3, R5, R4, P3, P0 ;  /* 0x0000000503077210 */ /* 0x000fe20001fe0404 */
[----:B-1----:R-:W-:Y:S06]  /*16d80*/  @P2 BRA `(.L_x_926) ;  /* 0x00000000002c2947 */ /* 0x002fec0003800000 */
        /* <DEDUP_REMOVED lines=11> */
.L_x_926:
[----:B------:R-:W-:Y:S05]  /*16e40*/  BSYNC.RECONVERGENT B0 ;  /* 0x0000000000007941 */ /* 0x000fea0003800200 */
.L_x_925:
[----:B------:R-:W-:-:S04]  /*16e50*/  MOV R151, 0x0 ;  /* 0x0000000000977802 */ /* 0x000fc80000000f00 */
[----:B-12345:R-:W-:Y:S05]  /*16e60*/  @P1 RET.REL.NODEC R150 `(_ZN5flash24flash_fwd_splitkv_kernelI23Flash_fwd_kernel_traitsILi96ELi64ELi128ELi4ELb0ELb0EN7cutlass6half_tE19Flash_kernel_traitsILi96ELi64ELi128ELi4ES3_EELb0ELb0ELb0ELb0ELb0ELb0ELb0ELb1EEEvNS_16Flash_fwd_paramsE) ;  /* 0xfffffe9096641950 */ /* 0x03efea0003c3ffff */
        /* <DEDUP_REMOVED lines=14> */
[----:B-1----:R-:W-:Y:S05]  /*16f50*/  @P0 RET.REL.NODEC R150 `(_ZN5flash24flash_fwd_splitkv_kernelI23Flash_fwd_kernel_traitsILi96ELi64ELi128ELi4ELb0ELb0EN7cutlass6half_tE19Flash_kernel_traitsILi96ELi64ELi128ELi4ES3_EELb0ELb0ELb0ELb0ELb0ELb0ELb0ELb1EEEvNS_16Flash_fwd_paramsE) ;  /* 0xfffffe9096280950 */ /* 0x002fea0003c3ffff */
[----:B------:R-:W-:Y:S01]  /*16f60*/  MOV R151, 0x0 ;  /* 0x0000000000977802 */ /* 0x000fe20000000f00 */
[----:B------:R1:W-:Y:S03]  /*16f70*/  ST.E.128 desc[UR4][R2.64+0x80], R28 ;  /* 0x0000801c02007985 */ /* 0x0003e6000c101d04 */
[----:B-1----:R-:W-:Y:S05]  /*16f80*/  RET.REL.NODEC R150 `(_ZN5flash24flash_fwd_splitkv_kernelI23Flash_fwd_kernel_traitsILi96ELi64ELi128ELi4ELb0ELb0EN7cutlass6half_tE19Flash_kernel_traitsILi96ELi64ELi128ELi4ES3_EELb0ELb0ELb0ELb0ELb0ELb0ELb0ELb1EEEvNS_16Flash_fwd_paramsE) ;  /* 0xfffffe90961c7950 */ /* 0x002fea0003c3ffff */
.L_x_920:
[----:B------:R-:W-:Y:S01]  /*16f90*/  MOV R7, 0x2 ;  /* 0x0000000200077802 */ /* 0x000fe20000000f00 */
[----:B------:R-:W-:Y:S01]  /*16fa0*/  IMAD.MOV.U32 R6, RZ, RZ, 0x1f ;  /* 0x0000001fff067424 */ /* 0x000fe200078e00ff */
[----:B------:R-:W-:-:S07]  /*16fb0*/  MOV R8, 0xffffffff ;  /* 0xffffffff00087802 */ /* 0x000fce0000000f00 */
[----:B-----5:R-:W-:Y:S05]  /*16fc0*/  WARPSYNC.COLLECTIVE R8, `(.L_x_927) ;  /* 0x0000000008087348 */ /* 0x020fea0003c00000 */
[----:B------:R1:W2:Y:S02]  /*16fd0*/  SHFL.BFLY P0, R12, R164, R7, R6 ;  /* 0x0c000007a40c7389 */ /* 0x0002a40000000006 */
[----:B-12--5:R-:W-:Y:S05]  /*16fe0*/  ENDCOLLECTIVE ;  /* 0x000000000000791b */ /* 0x026fea0003800000 */
.L_x_927:
[----:B------:R-:W-:Y:S02]  /*16ff0*/  IMAD.MOV.U32 R9, RZ, RZ, R12 ;  /* 0x000000ffff097224 */ /* 0x000fe400078e000c */
[----:B------:R-:W-:Y:S02]  /*17000*/  IMAD.MOV.U32 R7, RZ, RZ, 0x1 ;  /* 0x00000001ff077424 */ /* 0x000fe400078e00ff */
[----:B------:R-:W-:-:S05]  /*17010*/  FADD.FTZ R9, R9, R164 ;  /* 0x000000a409097221 */ /* 0x000fca0000010000 */
[----:B------:R-:W-:-:S07]  /*17020*/  MOV R164, R9 ;  /* 0x0000000900a47202 */ /* 0x000fce0000000f00 */
[----:B------:R-:W-:Y:S05]  /*17030*/  WARPSYNC.COLLECTIVE R8, `(.L_x_928) ;  /* 0x0000000008087348 */ /* 0x000fea0003c00000 */
[----:B------:R1:W2:Y:S02]  /*17040*/  SHFL.BFLY P0, R12, R164, R7, R6 ;  /* 0x0c000007a40c7389 */ /* 0x0002a40000000006 */
[----:B-12---:R-:W-:Y:S05]  /*17050*/  ENDCOLLECTIVE ;  /* 0x000000000000791b */ /* 0x006fea0003800000 */
.L_x_928:
[----:B------:R-:W-:Y:S01]  /*17060*/  MOV R164, R165 ;  /* 0x000000a500a47202 */ /* 0x000fe20000000f00 */
[----:B------:R-:W-:Y:S01]  /*17070*/  IMAD.MOV.U32 R7, RZ, RZ, 0x2 ;  /* 0x00000002ff077424 */ /* 0x000fe200078e00ff */
[----:B------:R-:W-:-:S07]  /*17080*/  MOV R10, R12 ;  /* 0x0000000c000a7202 */ /* 0x000fce0000000f00 */
[----:B------:R-:W-:Y:S05]  /*17090*/  WARPSYNC.COLLECTIVE R8, `(.L_x_929) ;  /* 0x0000000008087348 */ /* 0x000fea0003c00000 */
[----:B------:R1:W2:Y:S02]  /*170a0*/  SHFL.BFLY P0, R12, R164, R7, R6 ;  /* 0x0c000007a40c7389 */ /* 0x0002a40000000006 */
[----:B-12---:R-:W-:Y:S05]  /*170b0*/  ENDCOLLECTIVE ;  /* 0x000000000000791b */ /* 0x006fea0003800000 */
.L_x_929:
[----:B------:R-:W-:Y:S01]  /*170c0*/  FADD.FTZ R10, R9, R10 ;  /* 0x0000000a090a7221 */ /* 0x000fe20000010000 */
[----:B------:R-:W-:Y:S01]  /*170d0*/  FADD.FTZ R11, R12, R165 ;  /* 0x000000a50c0b7221 */ /* 0x000fe20000010000 */
[----:B------:R-:W-:-:S04]  /*170e0*/  MOV R7, 0x1 ;  /* 0x0000000100077802 */ /* 0x000fc80000000f00 */
[----:B------:R-:W-:-:S07]  /*170f0*/  MOV R164, R11 ;  /* 0x0000000b00a47202 */ /* 0x000fce0000000f00 */
[----:B------:R-:W-:Y:S05]  /*17100*/  WARPSYNC.COLLECTIVE R8, `(.L_x_930) ;  /* 0x0000000008087348 */ /* 0x000fea0003c00000 */
[----:B------:R1:W2:Y:S02]  /*17110*/  SHFL.BFLY P0, R12, R164, R7, R6 ;  /* 0x0c000007a40c7389 */ /* 0x0002a40000000006 */
[----:B-12---:R-:W-:Y:S05]  /*17120*/  ENDCOLLECTIVE ;  /* 0x000000000000791b */ /* 0x006fea0003800000 */
.L_x_930:
[----:B------:R-:W-:Y:S05]  /*17130*/  BRA `(.L_x_931) ;  /* 0xffffffec00f47947 */ /* 0x000fea000383ffff */
.L_x_932:
        /* <DEDUP_REMOVED lines=12> */
.L_x_11630:


//--------------------- .text._ZN5flash24flash_fwd_splitkv_kernelI23Flash_fwd_kernel_traitsILi96ELi64ELi128ELi4ELb0ELb0EN7cutlass6half_tE19Flash_kernel_traitsILi96ELi64ELi128ELi4ES3_EELb0ELb0ELb0ELb0ELb0ELb1ELb0ELb1EEEvNS_16Flash_fwd_paramsE --------------------------
	.section	.text._ZN5flash24flash_fwd_splitkv_kernelI23Flash_fwd_kernel_traitsILi96ELi64ELi128ELi4ELb0ELb0EN7cutlass6half_tE19Flash_kernel_traitsILi96ELi64ELi128ELi4ES3_EELb0ELb0ELb0ELb0ELb0ELb1ELb0ELb1EEEvNS_16Flash_fwd_paramsE,"ax",@progbits
	.align	128
        .global         _ZN5flash24flash_fwd_splitkv_kernelI23Flash_fwd_kernel_traitsILi96ELi64ELi128ELi4ELb0ELb0EN7cutlass6half_tE19Flash_kernel_traitsILi96ELi64ELi128ELi4ES3_EELb0ELb0ELb0ELb0ELb0ELb1ELb0ELb1EEEvNS_16Flash_fwd_paramsE
        .type           _ZN5flash24flash_fwd_splitkv_kernelI23Flash_fwd_kernel_traitsILi96ELi64ELi128ELi4ELb0ELb0EN7cutlass6half_tE19Flash_kernel_traitsILi96ELi64ELi128ELi4ES3_EELb0ELb0ELb0ELb0ELb0ELb1ELb0ELb1EEEvNS_16Flash_fwd_paramsE,@function
        .size           _ZN5flash24flash_fwd_splitkv_kernelI23Flash_fwd_kernel_traitsILi96ELi64ELi128ELi4ELb0ELb0EN7cutlass6half_tE19Flash_kernel_traitsILi96ELi64ELi128ELi4ES3_EELb0ELb0ELb0ELb0ELb0ELb1ELb0ELb1EEEvNS_16Flash_fwd_paramsE,(.L_x_11631 - _ZN5flash24flash_fwd_splitkv_kernelI23Flash_fwd_kernel_traitsILi96ELi64ELi128ELi4ELb0ELb0EN7cutlass6half_tE19Flash_kernel_traitsILi96ELi64ELi128ELi4ES3_EELb0ELb0ELb0ELb0ELb0ELb1ELb0ELb1EEEvNS_16Flash_fwd_paramsE)
        .other          _ZN5flash24flash_fwd_splitkv_kernelI23Flash_fwd_kernel_traitsILi96ELi64ELi128ELi4ELb0ELb0EN7cutlass6half_tE19Flash_kernel_traitsILi96ELi64ELi128ELi4ES3_EELb0ELb0ELb0ELb0ELb0ELb1ELb0ELb1EEEvNS_16Flash_fwd_paramsE,@"STO_CUDA_ENTRY STV_DEFAULT"
_ZN5flash24flash_fwd_splitkv_kernelI23Flash_fwd_kernel_traitsILi96ELi64ELi128ELi4ELb0ELb0EN7cutlass6half_tE19Flash_kernel_traitsILi96ELi64ELi128ELi4ES3_EELb0ELb0ELb0ELb0ELb0ELb1ELb0ELb1EEEvNS_16Flash_fwd_paramsE:
.text._ZN5flash24flash_fwd_splitkv_kernelI23Flash_fwd_kernel_traitsILi96ELi64ELi128ELi4ELb0ELb0EN7cutlass6half_tE19Flash_kernel_traitsILi96ELi64ELi128ELi4ES3_EELb0ELb0ELb0ELb0ELb0ELb1ELb0ELb1EEEvNS_16Flash_fwd_paramsE:
[----:B------:R-:W-:Y:S01]  /*0000*/  LDC R1, c[0x0][0x37c] ;  /* 0x0000df00ff017b82 */ /* 0x000fe20000000800 */
[----:B------:R-:W1:Y:S07]  /*0010*/  S2R R23, SR_CTAID.X ;  /* 0x0000000000177919 */ /* 0x000e6e0000002500 */
[----:B------:R-:W2:Y:S01]  /*0020*/  LDC.64 R120, c[0x0][0x348] ;  /* 0x0000d200ff787b82 */ /* 0x000ea20000000a00 */
[----:B------:R-:W-:Y:S01]  /*0030*/  BSSY.RECONVERGENT B4, `(.L_x_933) ;  /* 0x0000005000047945 */ /* 0x000fe20003800200 */
[----:B------:R-:W-:Y:S01]  /*0040*/  MOV R150, 0x80 ;  /* 0x0000008000967802 */ /* 0x000fe20000000f00 */
[----:B------:R-:W3:Y:S01]  /*0050*/  S2R R152, SR_CTAID.Y ;  /* 0x0000000000987919 */ /* 0x000ee20000002600 */
[----:B------:R-:W4:Y:S05]  /*0060*/  S2R R151, SR_CTAID.Z ;  /* 0x0000000000977919 */ /* 0x000f2a0000002700 */
[----:B-1234-:R-:W-:Y:S05]  /*0070*/  CALL.REL.NOINC `($_ZN5flash24flash_fwd_splitkv_kernelI23Flash_fwd_kernel_traitsILi96ELi64ELi128ELi4ELb0ELb0EN7cutlass6half_tE19Flash_kernel_traitsILi96ELi64ELi128ELi4ES3_EELb0ELb0ELb0ELb0ELb0ELb1ELb0ELb1EEEvNS_16Flash_fwd_paramsE$_ZN5flash30compute_attn_1rowblock_splitkvI23Flash_fwd_kernel_traitsILi96ELi64ELi128ELi4ELb0ELb0EN7cutlass6half_tE19Flash_kernel_traitsILi96ELi64ELi128ELi4ES3_EELb0ELb0ELb0ELb0ELb0ELb1ELb0ELb1ENS_16Flash_fwd_paramsEEEvRKT8_iiiii) ;  /* 0x0000000000087944 */ /* 0x01efea0003c00000 */
[----:B------:R-:W-:Y:S05]  /*0080*/  BSYNC.RECONVERGENT B4 ;  /* 0x0000000000047941 */ /* 0x000fea0003800200 */
.L_x_933:
[----:B------:R-:W-:Y:S05]  /*0090*/  EXIT ;  /* 0x000000000000794d */ /* 0x000fea0003800000 */
        .type           $_ZN5flash24flash_fwd_splitkv_kernelI23Flash_fwd_kernel_traitsILi96ELi64ELi128ELi4ELb0ELb0EN7cutlass6half_tE19Flash_kernel_traitsILi96ELi64ELi128ELi4ES3_EELb0ELb0ELb0ELb0ELb0ELb1ELb0ELb1EEEvNS_16Flash_fwd_paramsE$_ZN5flash30compute_attn_1rowblock_splitkvI23Flash_fwd_kernel_traitsILi96ELi64ELi128ELi4ELb0ELb0EN7cutlass6half_tE19Flash_kernel_traitsILi96ELi64ELi128ELi4ES3_EELb0ELb0ELb0ELb0ELb0ELb1ELb0ELb1ENS_16Flash_fwd_paramsEEEvRKT8_iiiii,@function
        .size           $_ZN5flash24flash_fwd_splitkv_kernelI23Flash_fwd_kernel_traitsILi96ELi64ELi128ELi4ELb0ELb0EN7cutlass6half_tE19Flash_kernel_traitsILi96ELi64ELi128ELi4ES3_EELb0ELb0ELb0ELb0ELb0ELb1ELb0ELb1EEEvNS_16Flash_fwd_paramsE$_ZN5flash30compute_attn_1rowblock_splitkvI23Flash_fwd_kernel_traitsILi96ELi64ELi128ELi4ELb0ELb0EN7cutlass6half_tE19Flash_kernel_traitsILi96ELi64ELi128ELi4ES3_EELb0ELb0ELb0ELb0ELb0ELb1ELb0ELb1ENS_16Flash_fwd_paramsEEEvRKT8_iiiii,(.L_x_11631 - $_ZN5flash24flash_fwd_splitkv_kernelI23Flash_fwd_kernel_traitsILi96ELi64ELi128ELi4ELb0ELb0EN7cutlass6half_tE19Flash_kernel_traitsILi96ELi64ELi128ELi4ES3_EELb0ELb0ELb0ELb0ELb0ELb1ELb0ELb1EEEvNS_16Flash_fwd_paramsE$_ZN5flash30compute_attn_1rowblock_splitkvI23Flash_fwd_kernel_traitsILi96ELi64ELi128ELi4ELb0ELb0EN7cutlass6half_tE19Flash_kernel_traitsILi96ELi64ELi128ELi4ES3_EELb0ELb0ELb0ELb0ELb0ELb1ELb0ELb1ENS_16Flash_fwd_paramsEEEvRKT8_iiiii)
$_ZN5flash24flash_fwd_splitkv_kernelI23Flash_fwd_kernel_traitsILi96ELi64ELi128ELi4ELb0ELb0EN7cutlass6half_tE19Flash_kernel_traitsILi96ELi64ELi128ELi4ES3_EELb0ELb0ELb0ELb0ELb0ELb1ELb0ELb1EEEvNS_16Flash_fwd_paramsE$_ZN5flash30compute_attn_1rowblock_splitkvI23Flash_fwd_kernel_traitsILi96ELi64ELi128ELi4ELb0ELb0EN7cutlass6half_tE19Flash_kernel_traitsILi96ELi64ELi128ELi4ES3_EELb0ELb0ELb0ELb0ELb0ELb1ELb0ELb1ENS_16Flash_fwd_paramsEEEvRKT8_iiiii:
        /* <DEDUP_REMOVED lines=16> */
[----:B------:R-:W-:Y:S02]  /*01a0*/  IADD3 R32, P0, PT, R2, R94, RZ ;  /* 0x0000005e02207210 */ /* 0x000fe40007f1e0ff */
[----:B------:R-:W-:Y:S01]  /*01b0*/  ISETP.NE.AND.EX P1, PT, R13, RZ, PT, P1 ;  /* 0x000000ff0d00720c */ /* 0x000fe20003f25310 */
[----:B------:R-:W-:Y:S02]  /*01c0*/  IMAD.WIDE.U32 R12, R152, 0x4, R12 ;  /* 0x00000004980c7825 */ /* 0x000fe400078e000c */
[----:B------:R1:W5:Y:S02]  /*01d0*/  @!P5 LD.E R157, desc[UR4][R120.64+0xb4] ;  /* 0x0000b404789dd980 */ /* 0x000364000c101900 */
[----:B------:R-:W-:-:S02]  /*01e0*/  IMAD.X R33, R3, 0x1, R93, P0 ;  /* 0x0000000103217824 */ /* 0x000fc400000e065d */
[----:B------:R1:W5:Y:S04]  /*01f0*/  @P5 LD.E R5, desc[UR4][R12.64+0x4] ;  /* 0x000004040c055980 */ /* 0x000368000c101900 */
[----:B------:R1:W5:Y:S04]  /*0200*/  @!P3 LD.E R3, desc[UR4][R120.64+0xb8] ;  /* 0x0000b8047803b980 */ /* 0x000368000c101900 */
[----:B------:R1:W5:Y:S01]  /*0210*/  @P4 LD.E R10, desc[UR4][R32.64] ;  /* 0x00000004200a4980 */ /* 0x000362000c101900 */
[C---:B------:R-:W-:Y:S01]  /*0220*/  ISETP.NE.U32.AND P2, PT, R8.reuse, RZ, PT ;  /* 0x000000ff0800720c */ /* 0x040fe20003f45070 */
[----:B------:R-:W2:Y:S03]  /*0230*/  S2R R95, SR_TID.X ;  /* 0x00000000005f7919 */ /* 0x000ea60000002100 */
[----:B------:R-:W-:Y:S01]  /*0240*/  ISETP.NE.AND.EX P2, PT, R9, RZ, PT, P2 ;  /* 0x000000ff0900720c */ /* 0x000fe20003f45320 */
[----:B------:R1:W5:Y:S01]  /*0250*/  @P1 LD.E R156, desc[UR4][R12.64] ;  /* 0x000000040c9c1980 */ /* 0x000362000c101900 */
[----:B------:R-:W-:Y:S01]  /*0260*/  IADD3 R8, P1, PT, R8, R94, RZ ;  /* 0x0000005e08087210 */ /* 0x000fe20007f3e0ff */
[----:B------:R-:W-:Y:S01]  /*0270*/  BSSY.RECONVERGENT B0, `(.L_x_934) ;  /* 0x000000a000007945 */ /* 0x000fe20003800200 */
[----:B------:R-:W-:Y:S01]  /*0280*/  ISETP.NE.U32.AND P0, PT, R6, RZ, PT ;  /* 0x000000ff0600720c */ /* 0x000fe20003f05070 */
[----:B------:R-:W-:-:S02]  /*0290*/  IMAD.MOV.U32 R11, RZ, RZ, -0x1 ;  /* 0xffffffffff0b7424 */ /* 0x000fc400078e00ff */
[----:B------:R-:W-:Y:S01]  /*02a0*/  IMAD.X R9, R9, 0x1, R93, P1 ;  /* 0x0000000109097824 */ /* 0x000fe200008e065d */
[----:B------:R-:W-:-:S05]  /*02b0*/  ISETP.NE.AND.EX P0, PT, R7, RZ, PT, P0 ;  /* 0x000000ff0700720c */ /* 0x000fca0003f05300 */
[----:B------:R-:W-:Y:S08]  /*02c0*/  @!P2 BRA `(.L_x_935) ;  /* 0x000000000010a947 */ /* 0x000ff00003800000 */
[----:B------:R-:W3:Y:S02]  /*02d0*/  LD.E.U8 R0, desc[UR4][R120.64+0x1b2] ;  /* 0x0001b20478007980 */ /* 0x000ee4000c101100 */
[----:B---3--:R-:W-:-:S13]  /*02e0*/  ISETP.NE.AND P1, PT, R0, RZ, PT ;  /* 0x000000ff0000720c */ /* 0x008fda0003f25270 */
[----:B------:R-:W-:Y:S05]  /*02f0*/  @!P1 BRA `(.L_x_935) ;  /* 0x0000000000049947 */ /* 0x000fea0003800000 */
[----:B------:R3:W5:Y:S02]  /*0300*/  LD.E R11, desc[UR4][R8.64] ;  /* 0x00000004080b7980 */ /* 0x000764000c101900 */
.L_x_935:
[----:B------:R-:W-:Y:S05]  /*0310*/  BSYNC.RECONVERGENT B0 ;  /* 0x0000000000007941 */ /* 0x000fea0003800200 */
.L_x_934:
[----:B------:R-:W-:Y:S04]  /*0320*/  BSSY.RECONVERGENT B0, `(.L_x_936) ;  /* 0x0000007000007945 */ /* 0x000fe80003800200 */
[----:B------:R-:W-:Y:S05]  /*0330*/  @!P3 BRA `(.L_x_937) ;  /* 0x000000000014b947 */ /* 0x000fea0003800000 */
[----:B------:R-:W4:Y:S02]  /*0340*/  LD.E.U8 R0, desc[UR4][R120.64+0x1b2] ;  /* 0x0001b20478007980 */ /* 0x000f24000c101100 */
[----:B----4-:R-:W-:-:S13]  /*0350*/  ISETP.NE.AND P1, PT, R0, RZ, PT ;  /* 0x000000ff0000720c */ /* 0x010fda0003f25270 */
[----:B------:R-:W4:Y:S02]  /*0360*/  @P1 LD.E R0, desc[UR4][R8.64+0x4] ;  /* 0x0000040408001980 */ /* 0x000f24000c101900 */
[----:B----45:R-:W-:-:S06]  /*0370*/  @P1 IADD3 R3, PT, PT, R0, -R11, RZ ;  /* 0x8000000b00031210 */ /* 0x030fcc0007ffe0ff */
[----:B------:R4:W5:Y:S02]  /*0380*/  @!P1 LD.E R3, desc[UR4][R8.64] ;  /* 0x0000000408039980 */ /* 0x000964000c101900 */
.L_x_937:
[----:B------:R-:W-:Y:S05]  /*0390*/  BSYNC.RECONVERGENT B0 ;  /* 0x0000000000007941 */ /* 0x000fea0003800200 */
.L_x_936:
[----:B------:R-:W-:Y:S01]  /*03a0*/  BSSY.RECONVERGENT B1, `(.L_x_938) ;  /* 0x0000012000017945 */ /* 0x000fe20003800200 */
[----:B-----5:R-:W-:Y:S02]  /*03b0*/  @P5 IADD3 R157, PT, PT, -R156, R5, RZ ;  /* 0x000000059c9d5210 */ /* 0x020fe40007ffe1ff */
[----:B------:R-:W-:Y:S01]  /*03c0*/  IADD3 R76, PT, PT, R3, -R10, RZ ;  /* 0x8000000a034c7210 */ /* 0x000fe20007ffe0ff */
[----:B------:R-:W-:Y:S06]  /*03d0*/  @!P0 BRA `(.L_x_939) ;  /* 0x0000000000148947 */ /* 0x000fec0003800000 */
[----:B------:R-:W-:-:S05]  /*03e0*/  IADD3 R2, P0, PT, R6, R94, RZ ;  /* 0x0000005e06027210 */ /* 0x000fca0007f1e0ff */
[----:B------:R-:W-:-:S06]  /*03f0*/  IMAD.X R3, R7, 0x1, R93, P0 ;  /* 0x0000000107037824 */ /* 0x000fcc00000e065d */
[----:B------:R-:W5:Y:S02]  /*0400*/  LD.E R3, desc[UR4][R2.64] ;  /* 0x0000000402037980 */ /* 0x000f64000c101900 */
[----:B-----5:R-:W-:Y:S01]  /*0410*/  IADD3 R66, PT, PT, R3, -R10, RZ ;  /* 0x8000000a03427210 */ /* 0x020fe20007ffe0ff */
[----:B------:R-:W-:Y:S05]  /*0420*/  BRA `(.L_x_940) ;  /* 0x0000000000247947 */ /* 0x000fea0003800000 */
.L_x_939:
[----:B------:R-:W5:Y:S01]  /*0430*/  LD.E.64 R2, desc[UR4][R120.64+0x108] ;  /* 0x0001080478027980 */ /* 0x000f62000c101b00 */
[----:B------:R-:W-:Y:S01]  /*0440*/  BSSY.RECONVERGENT B0, `(.L_x_941) ;  /* 0x0000006000007945 */ /* 0x000fe20003800200 */
[----:B-----5:R-:W-:-:S04]  /*0450*/  ISETP.NE.U32.AND P0, PT, R2, RZ, PT ;  /* 0x000000ff0200720c */ /* 0x020fc80003f05070 */
[----:B------:R-:W-:Y:S01]  /*0460*/  ISETP.NE.AND.EX P0, PT, R3, RZ, PT, P0 ;  /* 0x000000ff0300720c */ /* 0x000fe20003f05300 */
[----:B------:R-:W-:-:S12]  /*0470*/  IMAD.MOV.U32 R3, RZ, RZ, RZ ;  /* 0x000000ffff037224 */ /* 0x000fd800078e00ff */
[----:B------:R-:W-:Y:S05]  /*0480*/  @!P0 BRA `(.L_x_942) ;  /* 0x0000000000048947 */ /* 0x000fea0003800000 */
[----:B------:R1:W5:Y:S02]  /*0490*/  LD.E R3, desc[UR4][R120.64+0xbc] ;  /* 0x0000bc0478037980 */ /* 0x000364000c101900 */
.L_x_942:
[----:B------:R-:W-:Y:S05]  /*04a0*/  BSYNC.RECONVERGENT B0 ;  /* 0x0000000000007941 */ /* 0x000fea0003800200 */
.L_x_941:
[----:B-----5:R-:W-:Y:S02]  /*04b0*/  IADD3 R66, PT, PT, R76, R3, RZ ;  /* 0x000000034c427210 */ /* 0x020fe40007ffe0ff */
.L_x_940:
[----:B------:R-:W-:Y:S05]  /*04c0*/  BSYNC.RECONVERGENT B1 ;  /* 0x0000000000017941 */ /* 0x000fea0003800200 */
.L_x_938:
[----:B------:R-:W-:Y:S01]  /*04d0*/  IMAD.SHL.U32 R154, R23, 0x40, RZ ;  /* 0x00000040179a7824 */ /* 0x000fe200078e00ff */
[----:B------:R-:W-:Y:S01]  /*04e0*/  MOV R2, R150 ;  /* 0x0000009600027202 */ /* 0x000fe20000000f00 */
[----:B------:R-:W-:-:S03]  /*04f0*/  IMAD.MOV.U32 R3, RZ, RZ, 0x0 ;  /* 0x00000000ff037424 */ /* 0x000fc600078e00ff */
[----:B------:R-:W-:-:S13]  /*0500*/  ISETP.GT.AND P0, PT, R157, R154, PT ;  /* 0x0000009a9d00720c */ /* 0x000fda0003f04270 */
[----:B-1234-:R-:W-:Y:S05]  /*0510*/  @!P0 RET.REL.NODEC R2 `(_ZN5flash24flash_fwd_splitkv_kernelI23Flash_fwd_kernel_traitsILi96ELi64ELi128ELi4ELb0ELb0EN7cutlass6half_tE19Flash_kernel_traitsILi96ELi64ELi128ELi4ES3_EELb0ELb0ELb0ELb0ELb0ELb1ELb0ELb1EEEvNS_16Flash_fwd_paramsE) ;  /* 0xfffffff802b88950 */ /* 0x01efea0003c3ffff */
        /* <DEDUP_REMOVED lines=30> */
[----:B--2---:R-:W-:-:S04]  /*0700*/  @P0 IMAD.WIDE.U32 R16, R12, R156, RZ ;  /* 0x0000009c0c100225 */ /* 0x004fc800078e00ff */
[----:B------:R-:W-:Y:S02]  /*0710*/  @P0 IMAD R4, R13, R156, RZ ;  /* 0x0000009c0d040224 */ /* 0x000fe400078e02ff */
        /* <DEDUP_REMOVED lines=38> */
.L_x_945:
[----:B------:R-:W-:Y:S05]  /*0980*/  BSYNC.RECONVERGENT B0 ;  /* 0x0000000000007941 */ /* 0x000fea0003800200 */
.L_x_944:
        /* <DEDUP_REMOVED lines=18> */
.L_x_947:
[----:B------:R-:W-:Y:S05]  /*0ab0*/  BSYNC.RECONVERGENT B0 ;  /* 0x0000000000007941 */ /* 0x000fea0003800200 */
.L_x_946:
[----:B------:R-:W-:Y:S01]  /*0ac0*/  MOV R151, 0x0 ;  /* 0x0000000000977802 */ /* 0x000fe20000000f00 */
[----:B------:R1:W-:Y:S03]  /*0ad0*/  @!P6 ST.E desc[UR4][R8.64], R3 ;  /* 0x000000030800e985 */ /* 0x0003e6000c101904 */
[----:B-12--5:R-:W-:Y:S05]  /*0ae0*/  @P5 RET.REL.NODEC R150 `(_ZN5flash24flash_fwd_splitkv_kernelI23Flash_fwd_kernel_traitsILi96ELi64ELi128ELi4ELb0ELb0EN7cutlass6half_tE19Flash_kernel_traitsILi96ELi64ELi128ELi4ES3_EELb0ELb0ELb0ELb0ELb0ELb1ELb0ELb1EEEvNS_16Flash_fwd_paramsE) ;  /* 0xfffffff496445950 */ /* 0x026fea0003c3ffff */
[----:B------:R-:W-:Y:S02]  /*0af0*/  MOV R3, 0x7f800000 ;  /* 0x7f80000000037802 */ /* 0x000fe40000000f00 */
[----:B------:R-:W-:-:S03]  /*0b00*/  MOV R151, 0x0 ;  /* 0x0000000000977802 */ /* 0x000fc60000000f00 */
[----:B------:R1:W-:Y:S02]  /*0b10*/  ST.E desc[UR4][R8.64+0x80], R3 ;  /* 0x0000800308007985 */ /* 0x0003e4000c101904 */
[----:B-1----:R-:W-:Y:S05]  /*0b20*/  RET.REL.NODEC R150 `(_ZN5flash24flash_fwd_splitkv_kernelI23Flash_fwd_kernel_traitsILi96ELi64ELi128ELi4ELb0ELb0EN7cutlass6half_tE19Flash_kernel_traitsILi96ELi64ELi128ELi4ES3_EELb0ELb0ELb0ELb0ELb0ELb1ELb0ELb1EEEvNS_16Flash_fwd_paramsE) ;  /* 0xfffffff496347950 */ /* 0x002fea0003c3ffff */
.L_x_943:
        /* <DEDUP_REMOVED lines=18> */
[----:B------:R-:W5:Y:S04]  /*0c50*/  LD.E.64 R28, desc[UR4][R120.64+0x58] ;  /* 0x00005804781c7980 */ /* 0x000f68000c101b00 */
[----:B------:R-:W5:Y:S01]  /*0c60*/  LD.E.64 R144, desc[UR4][R120.64+0x40] ;  /* 0x0000400478907980 */ /* 0x000f62000c101b00 */
        /* <DEDUP_REMOVED lines=12> */
[----:B------:R-:W2:Y:S04]  /*0d30*/  LD.E.64 R12, desc[UR4][R120.64+0x50] ;  /* 0x00005004780c7980 */ /* 0x000ea8000c101b00 */
        /* <DEDUP_REMOVED lines=9> */
[-C--:B---3--:R-:W-:Y:S02]  /*0dd0*/  IMAD R3, R11, R152.reuse, RZ ;  /* 0x000000980b037224 */ /* 0x088fe400078e02ff */
[----:B------:R-:W-:-:S05]  /*0de0*/  IMAD.WIDE.U32 R10, R10, R152, RZ ;  /* 0x000000980a0a7225 */ /* 0x000fca00078e00ff */
[----:B------:R-:W-:Y:S01]  /*0df0*/  IADD3 R3, PT, PT, R11, R3, RZ ;  /* 0x000000030b037210 */ /* 0x000fe20007ffe0ff */
[----:B------:R-:W-:Y:S01]  /*0e00*/  @P0 VIADD R7, R7, 0x1 ;  /* 0x0000000107070836 */ /* 0x000fe20000000000 */
[----:B------:R-:W-:-:S03]  /*0e10*/  LEA R158, P0, R10, R160, 0x2 ;  /* 0x000000a00a9e7211 */ /* 0x000fc600078010ff */
[----:B------:R-:W-:Y:S01]  /*0e20*/  @!P1 IMAD.MOV R7, RZ, RZ, -R7 ;  /* 0x000000ffff079224 */ /* 0x000fe200078e0a07 */
[----:B------:R-:W-:Y:S02]  /*0e30*/  LEA.HI.X R159, R10, R161, R3, 0x2, P0 ;  /* 0x000000a10a9f7211 */ /* 0x000fe400000f1403 */
[----:B------:R-:W-:Y:S01]  /*0e40*/  @!P2 LOP3.LUT R7, RZ, R9, RZ, 0x33, !PT ;  /* 0x00000009ff07a212 */ /* 0x000fe200078e33ff */
[----:B------:R-:W3:Y:S04]  /*0e50*/  LD.E.64 R10, desc[UR4][R120.64+0x28] ;  /* 0x00002804780a7980 */ /* 0x000ee8000c101b00 */
[----:B------:R-:W-:-:S05]  /*0e60*/  IMAD.WIDE R18, R7, 0x4, R158 ;  /* 0x0000000407127825 */ /* 0x000fca00078e029e */
[----:B------:R1:W2:Y:S01]  /*0e70*/  LD.E R4, desc[UR4][R18.64] ;  /* 0x0000000412047980 */ /* 0x0002a2000c101900 */
        /* <DEDUP_REMOVED lines=23> */
[----:B------:R-:W-:Y:S01]  /*0ff0*/  @P2 VIADD R8, R8, 0x1 ;  /* 0x0000000108082836 */ /* 0x000fe20000000000 */
[----:B------:R-:W-:Y:S01]  /*1000*/  SHF.R.S32.HI R7, RZ, 0x1f, R0 ;  /* 0x0000001fff077819 */ /* 0x000fe20000011400 */
[----:B------:R-:W-:-:S04]  /*1010*/  IMAD R5, R143, R0, RZ ;  /* 0x000000008f057224 */ /* 0x000fc800078e02ff */
[----:B------:R-:W-:Y:S02]  /*1020*/  @!P0 IMAD.MOV R8, RZ, RZ, -R8 ;  /* 0x000000ffff088224 */ /* 0x000fe400078e0a08 */
[----:B------:R-:W-:Y:S01]  /*1030*/  IMAD R5, R142, R7, R5 ;  /* 0x000000078e057224 */ /* 0x000fe200078e0205 */
[----:B------:R-:W-:Y:S02]  /*1040*/  @!P1 LOP3.LUT R8, RZ, R2, RZ, 0x33, !PT ;  /* 0x00000002ff089212 */ /* 0x000fe400078e33ff */
[----:B--2---:R-:W-:Y:S01]  /*1050*/  SHF.R.S32.HI R3, RZ, 0x1f, R4 ;  /* 0x0000001fff037819 */ /* 0x004fe20000011404 */
[----:B------:R-:W-:-:S04]  /*1060*/  IMAD R6, R17, R4, RZ ;  /* 0x0000000411067224 */ /* 0x000fc800078e02ff */
[C---:B------:R-:W-:Y:S02]  /*1070*/  IMAD R6, R16.reuse, R3, R6 ;  /* 0x0000000310067224 */ /* 0x040fe400078e0206 */
[----:B------:R-:W-:-:S05]  /*1080*/  IMAD.WIDE.U32 R16, R16, R4, RZ ;  /* 0x0000000410107225 */ /* 0x000fca00078e00ff */
[----:B------:R-:W-:-:S03]  /*1090*/  IADD3 R17, PT, PT, R17, R6, RZ ;  /* 0x0000000611117210 */ /* 0x000fc60007ffe0ff */
[----:B------:R-:W-:Y:S01]  /*10a0*/  IMAD.WIDE.U32 R16, R0, R142, R16 ;  /* 0x0000008e00107225 */ /* 0x000fe200078e0010 */
[----:B------:R-:W-:-:S04]  /*10b0*/  SHF.R.S32.HI R6, RZ, 0x1f, R8 ;  /* 0x0000001fff067819 */ /* 0x000fc80000011408 */
[----:B------:R-:W-:Y:S01]  /*10c0*/  IADD3 R17, PT, PT, R17, R5, RZ ;  /* 0x0000000511117210 */ /* 0x000fe20007ffe0ff */
[----:B------:R-:W-:-:S04]  /*10d0*/  IMAD R5, R13, R8, RZ ;  /* 0x000000080d057224 */ /* 0x000fc800078e02ff */
[----:B------:R-:W-:Y:S02]  /*10e0*/  IMAD R6, R12, R6, R5 ;  /* 0x000000060c067224 */ /* 0x000fe400078e0205 */
[----:B---3--:R-:W-:Y:S02]  /*10f0*/  IMAD R5, R11, R4, RZ ;  /* 0x000000040b057224 */ /* 0x008fe400078e02ff */
[----:B------:R-:W-:-:S04]  /*1100*/  IMAD.WIDE.U32 R8, R8, R12, R16 ;  /* 0x0000000c08087225 */ /* 0x000fc800078e0010 */
[----:B------:R-:W-:-:S04]  /*1110*/  IMAD.WIDE.U32 R16, R10, R4, RZ ;  /* 0x000000040a107225 */ /* 0x000fc800078e00ff */
[----:B------:R-:W-:Y:S02]  /*1120*/  IMAD R5, R10, R3, R5 ;  /* 0x000000030a057224 */ /* 0x000fe400078e0205 */
[----:B------:R-:W-:Y:S01]  /*1130*/  IMAD.IADD R3, R9, 0x1, R6 ;  /* 0x0000000109037824 */ /* 0x000fe200078e0206 */
[----:B------:R-:W-:Y:S01]  /*1140*/  MOV R6, R8 ;  /* 0x0000000800067202 */ /* 0x000fe20000000f00 */
[----:B------:R-:W-:Y:S01]  /*1150*/  IMAD.IADD R10, R17, 0x1, R5 ;  /* 0x00000001110a7824 */ /* 0x000fe200078e0205 */
[----:B------:R-:W-:Y:S05]  /*1160*/  BRA `(.L_x_950) ;  /* 0x0000000400387947 */ /* 0x000fea0003800000 */
.L_x_949:
        /* <DEDUP_REMOVED lines=8> */
[----:B------:R-:W-:-:S02]  /*11f0*/  MOV R20, RZ ;  /* 0x000000ff00147202 */ /* 0x000fc40000000f00 */
[----:B------:R-:W-:Y:S02]  /*1200*/  IABS R15, R151 ;  /* 0x00000097000f7213 */ /* 0x000fe40000000000 */
[----:B-----5:R-:W-:Y:S02]  /*1210*/  @!P3 SHF.R.S32.HI R8, RZ, 0x1f, R9 ;  /* 0x0000001fff08b819 */ /* 0x020fe40000011409 */
[----:B------:R-:W-:Y:S02]  /*1220*/  CS2R R158, SRZ ;  /* 0x00000000009e7805 */ /* 0x000fe4000001ff00 */
[----:B--2---:R-:W-:-:S04]  /*1230*/  IABS R6, R2 ;  /* 0x0000000200067213 */ /* 0x004fc80000000000 */
[----:B------:R-:W2:Y:S08]  /*1240*/  I2F.RP R5, R6 ;  /* 0x0000000600057306 */ /* 0x000eb00000209400 */
[----:B--2---:R-:W2:Y:S02]  /*1250*/  MUFU.RCP R0, R5 ;  /* 0x0000000500007308 */ /* 0x004ea40000001000 */
[----:B--2---:R-:W-:-:S06]  /*1260*/  IADD3 R0, PT, PT, R0, 0xffffffe, RZ ;  /* 0x0ffffffe00007810 */ /* 0x004fcc0007ffe0ff */
[----:B------:R-:W2:Y:S02]  /*1270*/  F2I.FTZ.U32.TRUNC.NTZ R21, R0 ;  /* 0x0000000000157305 */ /* 0x000ea4000021f000 */
[----:B--2---:R-:W-:-:S04]  /*1280*/  IMAD.MOV R3, RZ, RZ, -R21 ;  /* 0x000000ffff037224 */ /* 0x004fc800078e0a15 */
[----:B------:R-:W-:Y:S01]  /*1290*/  IMAD R4, R3, R6, RZ ;  /* 0x0000000603047224 */ /* 0x000fe200078e02ff */
[----:B------:R-:W-:-:S03]  /*12a0*/  IABS R3, R2 ;  /* 0x0000000200037213 */ /* 0x000fc60000000000 */
[----:B------:R-:W-:-:S04]  /*12b0*/  IMAD.HI.U32 R4, R21, R4, R20 ;  /* 0x0000000415047227 */ /* 0x000fc800078e0014 */
[----:B------:R-:W-:Y:S02]  /*12c0*/  IMAD.MOV R3, RZ, RZ, -R3 ;  /* 0x000000ffff037224 */ /* 0x000fe400078e0a03 */
[----:B------:R-:W-:-:S04]  /*12d0*/  IMAD.HI.U32 R4, R4, R15, RZ ;  /* 0x0000000f04047227 */ /* 0x000fc800078e00ff */
[----:B------:R-:W-:Y:S01]  /*12e0*/  IMAD R3, R4, R3, R15 ;  /* 0x0000000304037224 */ /* 0x000fe200078e020f */
[----:B------:R-:W-:-:S04]  /*12f0*/  @!P3 SHF.R.S32.HI R0, RZ, 0x1f, R10 ;  /* 0x0000001fff00b819 */ /* 0x000fc8000001140a */
[----:B------:R-:W-:Y:S01]  /*1300*/  ISETP.GT.U32.AND P0, PT, R6, R3, PT ;  /* 0x000000030600720c */ /* 0x000fe20003f04070 */
[-C--:B---3--:R-:W-:Y:S02]  /*1310*/  @!P3 IMAD R5, R143, R10.reuse, RZ ;  /* 0x0000000a8f05b224 */ /* 0x088fe400078e02ff */
[----:B------:R-:W-:-:S04]  /*1320*/  @!P3 IMAD.WIDE.U32 R20, R142, R10, RZ ;  /* 0x0000000a8e14b225 */ /* 0x000fc800078e00ff */
[----:B------:R-:W-:Y:S02]  /*1330*/  @!P3 IMAD R0, R0, R142, R5 ;  /* 0x0000008e0000b224 */ /* 0x000fe400078e0205 */
[----:B----4-:R-:W-:-:S03]  /*1340*/  @!P3 IMAD R7, R19, R9, RZ ;  /* 0x000000091307b224 */ /* 0x010fc600078e02ff */
[----:B------:R-:W-:Y:S02]  /*1350*/  @!P3 IADD3 R21, PT, PT, R21, R0, RZ ;  /* 0x000000001515b210 */ /* 0x000fe40007ffe0ff */
[----:B------:R-:W-:Y:S01]  /*1360*/  @!P0 IADD3 R3, PT, PT, R3, -R6, RZ ;  /* 0x8000000603038210 */ /* 0x000fe20007ffe0ff */
[----:B------:R-:W-:-:S03]  /*1370*/  @P3 IMAD.IADD R0, R10, 0x1, R11 ;  /* 0x000000010a003824 */ /* 0x000fc600078e020b */
[----:B------:R-:W-:Y:S01]  /*1380*/  ISETP.GE.U32.AND P2, PT, R3, R6, PT ;  /* 0x000000060300720c */ /* 0x000fe20003f46070 */
[C---:B------:R-:W-:Y:S01]  /*1390*/  @!P3 IMAD R7, R18.reuse, R8, R7 ;  /* 0x000000081207b224 */ /* 0x040fe200078e0207 */
[----:B------:R-:W-:Y:S01]  /*13a0*/  LOP3.LUT R3, R151, R2, RZ, 0x3c, !PT ;  /* 0x0000000297037212 */ /* 0x000fe200078e3cff */
[----:B------:R-:W-:-:S04]  /*13b0*/  @!P3 IMAD.WIDE.U32 R20, R18, R9, R20 ;  /* 0x000000091214b225 */ /* 0x000fc800078e0014 */
[-C--:B------:R-:W-:Y:S02]  /*13c0*/  @P3 IMAD R5, R143, R0.reuse, RZ ;  /* 0x000000008f053224 */ /* 0x080fe400078e02ff */
[----:B------:R-:W-:Y:S01]  /*13d0*/  @P3 IMAD.WIDE.U32 R18, R142, R0, RZ ;  /* 0x000000008e123225 */ /* 0x000fe200078e00ff */
[----:B------:R-:W-:-:S03]  /*13e0*/  ISETP.GE.AND P1, PT, R3, RZ, PT ;  /* 0x000000ff0300720c */ /* 0x000fc60003f26270 */
[----:B------:R-:W-:Y:S01]  /*13f0*/  @!P0 VIADD R4, R4, 0x1 ;  /* 0x0000000104048836 */ /* 0x000fe20000000000 */
[----:B------:R-:W-:Y:S01]  /*1400*/  ISETP.NE.AND P0, PT, R2, RZ, PT ;  /* 0x000000ff0200720c */ /* 0x000fe20003f05270 */
[----:B------:R-:W-:Y:S01]  /*1410*/  @!P3 IMAD.MOV.U32 R8, RZ, RZ, R20 ;  /* 0x000000ffff08b224 */ /* 0x000fe200078e0014 */
[----:B------:R-:W-:Y:S02]  /*1420*/  @!P3 IADD3 R7, PT, PT, R21, R7, RZ ;  /* 0x000000071507b210 */ /* 0x000fe40007ffe0ff */
[----:B------:R-:W-:Y:S02]  /*1430*/  @P3 IADD3 R7, PT, PT, R19, R5, RZ ;  /* 0x0000000513073210 */ /* 0x000fe40007ffe0ff */
[----:B------:R-:W-:Y:S01]  /*1440*/  @P3 MOV R8, R18 ;  /* 0x0000001200083202 */ /* 0x000fe20000000f00 */
[----:B------:R-:W-:Y:S01]  /*1450*/  @!P3 IMAD R5, R145, R10, RZ ;  /* 0x0000000a9105b224 */ /* 0x000fe200078e02ff */
[----:B------:R-:W-:Y:S01]  /*1460*/  @!P3 SHF.R.S32.HI R3, RZ, 0x1f, R10 ;  /* 0x0000001fff03b819 */ /* 0x000fe2000001140a */
[----:B------:R-:W-:Y:S01]  /*1470*/  @P2 VIADD R4, R4, 0x1 ;  /* 0x0000000104042836 */ /* 0x000fe20000000000 */
[----:B------:R-:W-:-:S02]  /*1480*/  LEA R0, R55, 0xffffff80, 0x7 ;  /* 0xffffff8037007811 */ /* 0x000fc400078e38ff */
[----:B------:R-:W-:Y:S02]  /*1490*/  MOV R18, R8 ;  /* 0x0000000800127202 */ /* 0x000fe40000000f00 */
[----:B------:R-:W-:Y:S01]  /*14a0*/  MOV R19, R7 ;  /* 0x0000000700137202 */ /* 0x000fe20000000f00 */
[----:B------:R-:W-:Y:S02]  /*14b0*/  @!P3 IMAD R3, R3, R144, R5 ;  /* 0x000000900303b224 */ /* 0x000fe400078e0205 */
[----:B------:R-:W-:Y:S01]  /*14c0*/  @!P3 IMAD.WIDE.U32 R20, R144, R10, RZ ;  /* 0x0000000a9014b225 */ /* 0x000fe200078e00ff */
[----:B------:R-:W-:-:S03]  /*14d0*/  @!P1 IADD3 R4, PT, PT, -R4, RZ, RZ ;  /* 0x000000ff04049210 */ /* 0x000fc60007ffe1ff */
[-C--:B------:R-:W-:Y:S02]  /*14e0*/  IMAD R6, R143, R0.reuse, RZ ;  /* 0x000000008f067224 */ /* 0x080fe400078e02ff */
[----:B------:R-:W-:Y:S01]  /*14f0*/  IMAD.WIDE.U32 R18, R142, R0, R18 ;  /* 0x000000008e127225 */ /* 0x000fe200078e0012 */
[----:B------:R-:W-:Y:S02]  /*1500*/  @!P0 LOP3.LUT R4, RZ, R2, RZ, 0x33, !PT ;  /* 0x00000002ff048212 */ /* 0x000fe400078e33ff */
[----:B------:R-:W-:Y:S01]  /*1510*/  @!P3 IADD3 R21, PT, PT, R21, R3, RZ ;  /* 0x000000031515b210 */ /* 0x000fe20007ffe0ff */
[----:B------:R-:W-:Y:S01]  /*1520*/  @!P3 IMAD R5, R13, R9, RZ ;  /* 0x000000090d05b224 */ /* 0x000fe200078e02ff */
[----:B------:R-:W-:Y:S02]  /*1530*/  @!P3 SHF.R.S32.HI R3, RZ, 0x1f, R9 ;  /* 0x0000001fff03b819 */ /* 0x000fe40000011409 */
[----:B------:R-:W-:Y:S01]  /*1540*/  IADD3 R19, PT, PT, R19, R6, RZ ;  /* 0x0000000613137210 */ /* 0x000fe20007ffe0ff */
[----:B------:R-:W-:Y:S01]  /*1550*/  IMAD R7, R17, R4, RZ ;  /* 0x0000000411077224 */ /* 0x000fe200078e02ff */
[----:B------:R-:W-:Y:S01]  /*1560*/  SHF.R.S32.HI R6, RZ, 0x1f, R4 ;  /* 0x0000001fff067819 */ /* 0x000fe20000011404 */
[----:B------:R-:W-:-:S02]  /*1570*/  @P3 IMAD.IADD R10, R10, 0x1, R11 ;  /* 0x000000010a0a3824 */ /* 0x000fc400078e020b */
        /* <DEDUP_REMOVED lines=8> */
[----:B------:R-:W-:Y:S01]  /*1600*/  IADD3 R3, PT, PT, R19, R7, RZ ;  /* 0x0000000713037210 */ /* 0x000fe20007ffe0ff */
[----:B------:R-:W-:Y:S01]  /*1610*/  @P3 IMAD.IADD R10, R9, 0x1, R4 ;  /* 0x00000001090a3824 */ /* 0x000fe200078e0204 */
[----:B------:R-:W-:Y:S02]  /*1620*/  MOV R6, R18 ;  /* 0x0000001200067202 */ /* 0x000fe40000000f00 */
[----:B------:R-:W-:Y:S02]  /*1630*/  @P3 MOV R16, R8 ;  /* 0x0000000800103202 */ /* 0x000fe40000000f00 */
[----:B-1----:R-:W-:Y:S02]  /*1640*/  MOV R7, RZ ;  /* 0x000000ff00077202 */ /* 0x002fe40000000f00 */
.L_x_950:
[----:B------:R-:W-:Y:S05]  /*1650*/  BSYNC.RECONVERGENT B0 ;  /* 0x0000000000007941 */ /* 0x000fea0003800200 */
.L_x_948:
[----:B------:R-:W-:Y:S01]  /*1660*/  ISETP.NE.AND P0, PT, R156, -0x1, PT ;  /* 0xffffffff9c00780c */ /* 0x000fe20003f05270 */
[----:B------:R-:W2:Y:S04]  /*1670*/  LD.E.64 R26, desc[UR4][R120.64+0x30] ;  /* 0x00003004781a7980 */ /* 0x000ea8000c101b00 */
[----:B------:R-:W3:Y:S04]  /*1680*/  LD.E.64 R8, desc[UR4][R120.64+0x10] ;  /* 0x0000100478087980 */ /* 0x000ee8000c101b00 */
[----:B------:R-:W4:Y:S04]  /*1690*/  LD.E.64 R24, desc[UR4][R120.64+0x48] ;  /* 0x0000480478187980 */ /* 0x000f28000c101b00 */
[----:B------:R-:W3:Y:S04]  /*16a0*/  @!P0 LD.E.64 R30, desc[UR4][R120.64+0x18] ;  /* 0x00001804781e8980 */ /* 0x000ee8000c101b00 */
[----:B------:R-:W4:Y:S04]  /*16b0*/  LD.E.64 R12, desc[UR4][R120.64+0x8] ;  /* 0x00000804780c7980 */ /* 0x000f28000c101b00 */
[----:B------:R-:W4:Y:S04]  /*16c0*/  LD.E.64 R4, desc[UR4][R120.64] ;  /* 0x0000000478047980 */ /* 0x000f28000c101b00 */
[----:B------:R-:W4:Y:S04]  /*16d0*/  LD.E R109, desc[UR4][R120.64+0xd0] ;  /* 0x0000d004786d7980 */ /* 0x000f28000c101900 */
[----:B------:R1:W5:Y:S01]  /*16e0*/  LD.E R153, desc[UR4][R120.64+0xc0] ;  /* 0x0000c00478997980 */ /* 0x000362000c101900 */
[----:B------:R-:W-:-:S04]  /*16f0*/  IABS R14, R2 ;  /* 0x00000002000e7213 */ /* 0x000fc80000000000 */
[----:B------:R-:W1:Y:S08]  /*1700*/  I2F.RP R19, R14 ;  /* 0x0000000e00137306 */ /* 0x000e700000209400 */
[----:B-1----:R-:W1:Y:S02]  /*1710*/  MUFU.RCP R17, R19 ;  /* 0x0000001300117308 */ /* 0x002e640000001000 */
[----:B-1----:R-:W-:-:S06]  /*1720*/  VIADD R17, R17, 0xffffffe ;  /* 0x0ffffffe11117836 */ /* 0x002fcc0000000000 */
[----:B------:R-:W1:Y:S01]  /*1730*/  F2I.FTZ.U32.TRUNC.NTZ R21, R17 ;  /* 0x0000001100157305 */ /* 0x000e62000021f000 */
[----:B------:R-:W-:Y:S01]  /*1740*/  IMAD.MOV.U32 R20, RZ, RZ, RZ ;  /* 0x000000ffff147224 */ /* 0x000fe200078e00ff */
[----:B------:R-:W1:Y:S01]  /*1750*/  S2R R48, SR_CgaCtaId ;  /* 0x0000000000307919 */ /* 0x000e620000008800 */
        /* <DEDUP_REMOVED lines=8> */
[----:B------:R-:W-:Y:S01]  /*17e0*/  IMAD.MOV.U32 R82, RZ, RZ, RZ ;  /* 0x000000ffff527224 */ /* 0x000fe200078e00ff */
[----:B------:R-:W-:Y:S01]  /*17f0*/  MOV R17, 0x400 ;  /* 0x0000040000117802 */ /* 0x000fe20000000f00 */
[----:B------:R-:W-:-:S03]  /*1800*/  IMAD.SHL.U32 R155, R95, 0x8, RZ ;  /* 0x000000085f9b7824 */ /* 0x000fc600078e00ff */
[----:B------:R-:W-:Y:S01]  /*1810*/  LEA R48, R48, R17, 0x18 ;  /* 0x0000001130307211 */ /* 0x000fe200078ec0ff */
[C---:B------:R-:W-:Y:S01]  /*1820*/  IMAD.SHL.U32 R17, R95.reuse, 0x10, RZ ;  /* 0x000000105f117824 */ /* 0x040fe200078e00ff */
[----:B------:R1:W5:Y:S01]  /*1830*/  @P4 LD.E R82, desc[UR4][R32.64] ;  /* 0x0000000420524980 */ /* 0x000362000c101900 */
[----:B------:R-:W-:-:S04]  /*1840*/  IMAD.SHL.U32 R20, R95, 0x20, RZ ;  /* 0x000000205f147824 */ /* 0x000fc800078e00ff */
[----:B------:R-:W-:Y:S01]  /*1850*/  @!P3 IMAD.IADD R15, R15, 0x1, -R14 ;  /* 0x000000010f0fb824 */ /* 0x000fe200078e0a0e */
[----:B------:R-:W-:Y:S02]  /*1860*/  LOP3.LUT R118, R155, 0x18, RZ, 0xc0, !PT ;  /* 0x000000189b767812 */ /* 0x000fe400078ec0ff */
[----:B------:R-:W-:Y:S02]  /*1870*/  LOP3.LUT R18, R151, R2, RZ, 0x3c, !PT ;  /* 0x0000000297127212 */ /* 0x000fe400078e3cff */
[----:B------:R-:W-:Y:S02]  /*1880*/  ISETP.GE.U32.AND P4, PT, R15, R14, PT ;  /* 0x0000000e0f00720c */ /* 0x000fe40003f86070 */
[----:B------:R-:W-:Y:S02]  /*1890*/  LOP3.LUT R51, R17, 0x3e00, RZ, 0xc0, !PT ;  /* 0x00003e0011337812 */ /* 0x000fe400078ec0ff */
[----:B------:R-:W-:Y:S02]  /*18a0*/  SHF.R.U32.HI R15, RZ, 0x1, R95 ;  /* 0x00000001ff0f7819 */ /* 0x000fe4000001165f */
[----:B------:R-:W-:-:S02]  /*18b0*/  LOP3.LUT R14, R20, 0xc0, RZ, 0xc0, !PT ;  /* 0x000000c0140e7812 */ /* 0x000fc400078ec0ff */
[----:B------:R-:W-:Y:S02]  /*18c0*/  LOP3.LUT R17, R17, 0x100, RZ, 0xc0, !PT ;  /* 0x0000010011117812 */ /* 0x000fe400078ec0ff */
[----:B------:R-:W-:Y:S01]  /*18d0*/  IADD3 R16, P1, PT, R118, R16, RZ ;  /* 0x0000001076107210 */ /* 0x000fe20007f3e0ff */
[----:B------:R-:W-:Y:S01]  /*18e0*/  IMAD.SHL.U32 R102, R95, 0x4, RZ ;  /* 0x000000045f667824 */ /* 0x000fe200078e00ff */
[----:B------:R-:W-:Y:S02]  /*18f0*/  ISETP.GE.AND P2, PT, R18, RZ, PT ;  /* 0x000000ff1200720c */ /* 0x000fe40003f46270 */
[----:B------:R-:W-:Y:S02]  /*1900*/  LOP3.LUT R15, R14, 0x8, R15, 0xf8, !PT ;  /* 0x000000080e0f7812 */ /* 0x000fe400078ef80f */
[----:B------:R-:W-:Y:S02]  /*1910*/  LOP3.LUT R47, R20, 0x100, RZ, 0xc0, !PT ;  /* 0x00000100142f7812 */ /* 0x000fe400078ec0ff */
[----:B------:R-:W-:-:S02]  /*1920*/  LOP3.LUT R51, R51, 0x20, R20, 0xf8, !PT ;  /* 0x0000002033337812 */ /* 0x000fc400078ef814 */
[----:B------:R-:W-:Y:S01]  /*1930*/  LOP3.LUT R18, R17, 0x20, R20, 0xf8, !PT ;  /* 0x0000002011127812 */ /* 0x000fe200078ef814 */
[----:B------:R-:W-:Y:S01]  /*1940*/  @!P3 VIADD R11, R11, 0x1 ;  /* 0x000000010b0bb836 */ /* 0x000fe20000000000 */
[----:B------:R-:W-:Y:S02]  /*1950*/  IADD3.X R17, PT, PT, RZ, R10, RZ, P1, !PT ;  /* 0x0000000aff117210 */ /* 0x000fe40000ffe4ff */
[----:B------:R-:W-:Y:S02]  /*1960*/  ISETP.NE.AND P1, PT, R2, RZ, PT ;  /* 0x000000ff0200720c */ /* 0x000fe40003f25270 */
[----:B------:R-:W-:Y:S01]  /*1970*/  LOP3.LUT R49, R14, 0x8, R95, 0xf8, !PT ;  /* 0x000000080e317812 */ /* 0x000fe200078ef85f */
[----:B-----5:R-:W-:Y:S01]  /*1980*/  IMAD R7, R7, R144, RZ ;  /* 0x0000009007077224 */ /* 0x020fe200078e02ff */
[----:B------:R-:W-:Y:S02]  /*1990*/  LOP3.LUT R14, R15, 0x18, R102, 0x78, !PT ;  /* 0x000000180f0e7812 */ /* 0x000fe400078e7866 */
[----:B------:R-:W-:-:S02]  /*19a0*/  LOP3.LUT R51, R51, 0x100, R20, 0xf8, !PT ;  /* 0x0000010033337812 */ /* 0x000fc400078ef814 */
[----:B------:R-:W-:Y:S01]  /*19b0*/  LOP3.LUT R47, R47, 0x20, R20, 0xf8, !PT ;  /* 0x000000202f2f7812 */ /* 0x000fe200078ef814 */
[----:B------:R-:W-:Y:S01]  /*19c0*/  @P4 VIADD R11, R11, 0x1 ;  /* 0x000000010b0b4836 */ /* 0x000fe20000000000 */
[----:B------:R-:W-:Y:S01]  /*19d0*/  LOP3.LUT R49, R49, 0x18, R102, 0x78, !PT ;  /* 0x0000001831317812 */ /* 0x000fe200078e7866 */
[C---:B------:R-:W-:Y:S01]  /*19e0*/  IMAD R7, R0.reuse, R145, R7 ;  /* 0x0000009100077224 */ /* 0x040fe200078e0207 */
[-C--:B------:R-:W-:Y:S02]  /*19f0*/  LOP3.LUT R51, R51, R14.reuse, RZ, 0xfc, !PT ;  /* 0x0000000e33337212 */ /* 0x080fe400078efcff */
[----:B------:R-:W-:Y:S01]  /*1a00*/  LOP3.LUT R47, R47, R14, RZ, 0xfc, !PT ;  /* 0x0000000e2f2f7212 */ /* 0x000fe200078efcff */
[----:B------:R-:W-:Y:S01]  /*1a10*/  IMAD.WIDE.U32 R14, R0, R144, R16 ;  /* 0x00000090000e7225 */ /* 0x000fe200078e0010 */
[----:B------:R-:W-:-:S03]  /*1a20*/  LOP3.LUT R49, R18, R49, RZ, 0xfc, !PT ;  /* 0x0000003112317212 */ /* 0x000fc600078efcff */
[----:B------:R-:W-:Y:S02]  /*1a30*/  IMAD.MOV.U32 R0, RZ, RZ, R11 ;  /* 0x000000ffff007224 */ /* 0x000fe400078e000b */
[----:B------:R-:W-:Y:S02]  /*1a40*/  IMAD.IADD R15, R15, 0x1, R7 ;  /* 0x000000010f0f7824 */ /* 0x000fe400078e0207 */
[----:B------:R-:W-:Y:S01]  /*1a50*/  @!P2 IMAD.MOV R0, RZ, RZ, -R0 ;  /* 0x000000ffff00a224 */ /* 0x000fe200078e0a00 */
[----:B------:R-:W-:Y:S01]  /*1a60*/  @!P1 LOP3.LUT R0, RZ, R2, RZ, 0x33, !PT ;  /* 0x00000002ff009212 */ /* 0x000fe200078e33ff */
[----:B------:R-:W-:Y:S01]  /*1a70*/  IMAD.MOV.U32 R113, RZ, RZ, RZ ;  /* 0x000000ffff717224 */ /* 0x000fe200078e00ff */
[----:B------:R-:W-:Y:S02]  /*1a80*/  SHF.R.U32.HI R112, RZ, 0x2, R95 ;  /* 0x00000002ff707819 */ /* 0x000fe4000001165f */
[----:B------:R-:W-:Y:S01]  /*1a90*/  SHF.R.S32.HI R2, RZ, 0x1f, R0 ;  /* 0x0000001fff027819 */ /* 0x000fe20000011400 */
[----:B------:R-:W-:-:S04]  /*1aa0*/  IMAD.WIDE.U32 R14, R0, R28, R14 ;  /* 0x0000001c000e7225 */ /* 0x000fc800078e000e */
[----:B------:R-:W-:-:S04]  /*1ab0*/  IMAD.WIDE.U32 R22, R23, 0x40, R112 ;  /* 0x0000004017167825 */ /* 0x000fc800078e0070 */
[-C--:B------:R-:W-:Y:S02]  /*1ac0*/  IMAD R149, R145, R112.reuse, RZ ;  /* 0x0000007091957224 */ /* 0x080fe400078e02ff */
[----:B------:R-:W-:Y:S02]  /*1ad0*/  IMAD R141, R143, R112, RZ ;  /* 0x000000708f8d7224 */ /* 0x000fe400078e02ff */
[----:B------:R-:W-:Y:S01]  /*1ae0*/  IMAD.SHL.U32 R64, R55, 0x80, RZ ;  /* 0x0000008037407824 */ /* 0x000fe200078e00ff */
[----:B------:R-:W-:Y:S01]  /*1af0*/  LOP3.LUT R65, R95, 0x3, RZ, 0xc0, !PT ;  /* 0x000000035f417812 */ /* 0x000fe200078ec0ff */
[C---:B------:R-:W-:Y:S01]  /*1b00*/  IMAD.SHL.U32 R71, R144.reuse, 0x20, RZ ;  /* 0x0000002090477824 */ /* 0x040fe200078e00ff */
[----:B------:R-:W-:Y:S01]  /*1b10*/  SHF.L.U64.HI R72, R144, 0x5, R145 ;  /* 0x0000000590487819 */ /* 0x000fe20000010291 */
[C---:B------:R-:W-:Y:S01]  /*1b20*/  IMAD.SHL.U32 R69, R142.reuse, 0x20, RZ ;  /* 0x000000208e457824 */ /* 0x040fe200078e00ff */
[----:B------:R-:W-:Y:S01]  /*1b30*/  SHF.L.U64.HI R70, R142, 0x5, R143 ;  /* 0x000000058e467819 */ /* 0x000fe2000001028f */
[----:B------:R-:W-:Y:S01]  /*1b40*/  VIADD R73, R64, 0xffffff80 ;  /* 0xffffff8040497836 */ /* 0x000fe20000000000 */
[----:B------:R-:W-:-:S02]  /*1b50*/  LOP3.LUT R102, R102, 0xc, RZ, 0xc0, !PT ;  /* 0x0000000c66667812 */ /* 0x000fc400078ec0ff */
[C---:B------:R-:W-:Y:S02]  /*1b60*/  LOP3.LUT R117, R118.reuse, 0x20, RZ, 0xfc, !PT ;  /* 0x0000002076757812 */ /* 0x040fe400078efcff */
[----:B------:R-:W-:Y:S01]  /*1b70*/  LOP3.LUT R116, R118, 0x40, RZ, 0xfc, !PT ;  /* 0x0000004076747812 */ /* 0x000fe200078efcff */
[----:B--2---:R-:W-:-:S04]  /*1b80*/  @P0 IMAD.WIDE.U32 R16, R26, R156, RZ ;  /* 0x0000009c1a100225 */ /* 0x004fc800078e00ff */
[----:B------:R-:W-:Y:S02]  /*1b90*/  @P0 IMAD R7, R27, R156, RZ ;  /* 0x0000009c1b070224 */ /* 0x000fe400078e02ff */
[----:B---3--:R-:W-:-:S04]  /*1ba0*/  @!P0 IMAD.WIDE.U32 R18, R30, R152, RZ ;  /* 0x000000981e128225 */ /* 0x008fc800078e00ff */
[----:B------:R-:W-:-:S04]  /*1bb0*/  @!P0 IMAD R30, R31, R152, RZ ;  /* 0x000000981f1e8224 */ /* 0x000fc800078e02ff */
[----:B------:R-:W-:Y:S02]  /*1bc0*/  @!P0 IMAD.IADD R30, R19, 0x1, R30 ;  /* 0x00000001131e8824 */ /* 0x000fe400078e021e */
[----:B------:R-:W-:Y:S02]  /*1bd0*/  @P0 IMAD.IADD R30, R17, 0x1, R7 ;  /* 0x00000001111e0824 */ /* 0x000fe400078e0207 */
[----:B------:R-:W-:Y:S02]  /*1be0*/  IMAD R7, R29, R0, RZ ;  /* 0x000000001d077224 */ /* 0x000fe400078e02ff */
[----:B------:R-:W-:Y:S02]  /*1bf0*/  @!P0 IMAD.MOV.U32 R10, RZ, RZ, R18 ;  /* 0x000000ffff0a8224 */ /* 0x000fe400078e0012 */
[----:B------:R-:W-:Y:S01]  /*1c00*/  IMAD R7, R2, R28, R7 ;  /* 0x0000001c02077224 */ /* 0x000fe200078e0207 */
[----:B------:R-:W-:Y:S02]  /*1c10*/  @P0 MOV R10, R16 ;  /* 0x00000010000a0202 */ /* 0x000fe40000000f00 */
[----:B------:R-:W-:Y:S01]  /*1c20*/  IADD3 R18, P0, PT, R118, R6, RZ ;  /* 0x0000000676127210 */ /* 0x000fe20007f1e0ff */
[----:B------:R-:W-:-:S02]  /*1c30*/  IMAD.IADD R15, R15, 0x1, R7 ;  /* 0x000000010f0f7824 */ /* 0x000fc400078e0207 */
[----:B------:R-:W-:Y:S02]  /*1c40*/  IMAD R7, R23, R26, RZ ;  /* 0x0000001a17077224 */ /* 0x000fe400078e02ff */
[----:B------:R-:W-:Y:S02]  /*1c50*/  IMAD.X R19, RZ, RZ, R3, P0 ;  /* 0x000000ffff137224 */ /* 0x000fe400000e0603 */
[----:B------:R-:W-:Y:S02]  /*1c60*/  IMAD R3, R22, R27, R7 ;  /* 0x0000001b16037224 */ /* 0x000fe400078e0207 */
[----:B------:R-:W-:Y:S01]  /*1c70*/  IMAD.WIDE.U32 R6, R112, R144, R14 ;  /* 0x0000009070067225 */ /* 0x000fe200078e000e */
[----:B------:R-:W-:-:S03]  /*1c80*/  IADD3 R16, P1, PT, R118, R10, RZ ;  /* 0x0000000a76107210 */ /* 0x000fc60007f3e0ff */
[----:B------:R-:W-:Y:S01]  /*1c90*/  IMAD.IADD R149, R7, 0x1, R149 ;  /* 0x0000000107957824 */ /* 0x000fe200078e0295 */
[----:B------:R-:W-:Y:S01]  /*1ca0*/  SHF.R.S32.HI R7, RZ, 0x1f, R76 ;  /* 0x0000001fff077819 */ /* 0x000fe2000001144c */
[----:B------:R-:W-:Y:S01]  /*1cb0*/  IMAD.X R17, RZ, RZ, R30, P1 ;  /* 0x000000ffff117224 */ /* 0x000fe200008e061e */
[----:B------:R-:W-:Y:S02]  /*1cc0*/  LOP3.LUT R10, R155, 0xc0, RZ, 0xc0, !PT ;  /* 0x000000c09b0a7812 */ /* 0x000fe400078ec0ff */
[----:B------:R-:W-:Y:S02]  /*1cd0*/  LEA.HI R7, R7, R76, RZ, 0x7 ;  /* 0x0000004c07077211 */ /* 0x000fe400078f38ff */
[----:B------:R-:W-:Y:S02]  /*1ce0*/  LEA R148, P0, R6, R8, 0x1 ;  /* 0x0000000806947211 */ /* 0x000fe400078008ff */
[----:B------:R-:W-:Y:S01]  /*1cf0*/  SHF.R.S32.HI R68, RZ, 0x7, R7 ;  /* 0x00000007ff447819 */ /* 0x000fe20000011407 */
[----:B----4-:R-:W-:Y:S01]  /*1d00*/  IMAD R11, R25, R151, RZ ;  /* 0x00000097190b7224 */ /* 0x010fe200078e02ff */
[----:B------:R-:W-:Y:S01]  /*1d10*/  LOP3.LUT R10, R10, 0x18, R95, 0xf8, !PT ;  /* 0x000000180a0a7812 */ /* 0x000fe200078ef85f */
[----:B------:R-:W-:Y:S01]  /*1d20*/  IMAD.WIDE.U32 R16, R151, R24, R16 ;  /* 0x0000001897107225 */ /* 0x000fe200078e0010 */
[----:B------:R-:W-:-:S02]  /*1d30*/  LEA.HI.X R149, R6, R9, R149, 0x1, P0 ;  /* 0x0000000906957211 */ /* 0x000fc400000f0c95 */
[----:B------:R-:W-:Y:S01]  /*1d40*/  ISETP.GE.AND P0, PT, R68, R55, PT ;  /* 0x000000374400720c */ /* 0x000fe20003f06270 */
[----:B------:R-:W-:Y:S01]  /*1d50*/  IMAD.IADD R17, R17, 0x1, R11 ;  /* 0x0000000111117824 */ /* 0x000fe200078e020b */
[----:B------:R-:W-:Y:S01]  /*1d60*/  LOP3.LUT R10, R10, 0x18, R155, 0x78, !PT ;  /* 0x000000180a0a7812 */ /* 0x000fe200078e789b */
[----:B------:R-:W-:-:S03]  /*1d70*/  IMAD.WIDE.U32 R22, R22, R26, R16 ;  /* 0x0000001a16167225 */ /* 0x000fc600078e0010 */
[----:B------:R-:W-:Y:S01]  /*1d80*/  LOP3.LUT R155, R10, 0x1f20, R155, 0xf8, !PT ;  /* 0x00001f200a9b7812 */ /* 0x000fe200078ef89b */
[----:B------:R-:W-:Y:S01]  /*1d90*/  IMAD.WIDE.U32 R10, R112, R142, R18 ;  /* 0x0000008e700a7225 */ /* 0x000fe200078e0012 */
[----:B------:R-:W-:Y:S02]  /*1da0*/  IADD3 R3, PT, PT, R23, R3, RZ ;  /* 0x0000000317037210 */ /* 0x000fe40007ffe0ff */
[----:B------:R-:W-:Y:S01]  /*1db0*/  LEA R110, P2, R22, R4, 0x1 ;  /* 0x00000004166e7211 */ /* 0x000fe200078408ff */
[----:B------:R-:W-:Y:S01]  /*1dc0*/  IMAD.IADD R141, R11, 0x1, R141 ;  /* 0x000000010b8d7824 */ /* 0x000fe200078e028d */
[----:B------:R-:W-:Y:S01]  /*1dd0*/  LEA R146, P1, R10, R12, 0x1 ;  /* 0x0000000c0a927211 */ /* 0x000fe200078208ff */
[C---:B------:R-:W-:Y:S01]  /*1de0*/  IMAD.SHL.U32 R74, R26.reuse, 0x20, RZ ;  /* 0x000000201a4a7824 */ /* 0x040fe200078e00ff */
[----:B------:R-:W-:Y:S01]  /*1df0*/  SHF.L.U64.HI R75, R26, 0x5, R27 ;  /* 0x000000051a4b7819 */ /* 0x000fe2000001021b */
[----:B------:R-:W-:Y:S01]  /*1e00*/  IMAD R155, R155, 0x2, R48 ;  /* 0x000000029b9b7824 */ /* 0x000fe200078e0230 */
[----:B------:R-:W-:-:S02]  /*1e10*/  LEA.HI.X R141, R10, R13, R141, 0x1, P1 ;  /* 0x0000000d0a8d7211 */ /* 0x000fc400008f0c8d */
[----:B------:R-:W-:Y:S02]  /*1e20*/  LEA.HI.X R111, R22, R5, R3, 0x1, P2 ;  /* 0x00000005166f7211 */ /* 0x000fe400010f0c03 */
[----:B------:R-:W-:Y:S01]  /*1e30*/  LEA.HI R109, R109, R109, RZ, 0x1 ;  /* 0x0000006d6d6d7211 */ /* 0x000fe200078f08ff */
[----:B-1----:R-:W-:Y:S06]  /*1e40*/  @P0 BRA `(.L_x_951) ;  /* 0x0000008800400947 */ /* 0x002fec0003800000 */
        /* <DEDUP_REMOVED lines=89> */
.L_x_1020:
[----:B------:R-:W-:Y:S01]  /*23e0*/  VIADD R98, R98, 0x80 ;  /* 0x0000008062627836 */ /* 0x000fe20000000000 */
[----:B------:R-:W-:Y:S01]  /*23f0*/  BSSY.RECONVERGENT B0, `(.L_x_952) ;  /* 0x0000014000007945 */ /* 0x000fe20003800200 */
[----:B------:R-:W-:Y:S03]  /*2400*/  VIADD R100, R100, 0x80 ;  /* 0x0000008064647836 */ /* 0x000fe60000000000 */
[CC--:B------:R-:W-:Y:S02]  /*2410*/  ISETP.GE.AND P0, PT, R112.reuse, R98.reuse, PT ;  /* 0x000000627000720c */ /* 0x0c0fe40003f06270 */
[----:B------:R-:W-:Y:S02]  /*2420*/  ISETP.GE.AND P5, PT, R67, R98, PT ;  /* 0x000000624300720c */ /* 0x000fe40003fa6270 */
[----:B------:R-:W-:Y:S02]  /*2430*/  ISETP.GE.AND P0, PT, R112, R100, !P0 ;  /* 0x000000647000720c */ /* 0x000fe40004706270 */
[----:B------:R-:W-:Y:S02]  /*2440*/  ISETP.GE.AND P4, PT, R105, R98, PT ;  /* 0x000000626900720c */ /* 0x000fe40003f86270 */
[----:B------:R-:W-:Y:S09]  /*2450*/  ISETP.GE.AND P5, PT, R67, R100, !P5 ;  /* 0x000000644300720c */ /* 0x000ff20006fa6270 */
[----:B-----5:R-:W-:Y:S05]  /*2460*/  @!P0 BRA `(.L_x_953) ;  /* 0x0000000000308947 */ /* 0x020fea0003800000 */
[-C--:B------:R-:W-:Y:S02]  /*2470*/  ISETP.GE.AND P1, PT, R118, R153.reuse, PT ;  /* 0x000000997600720c */ /* 0x080fe40003f26270 */
[-C--:B------:R-:W-:Y:S11]  /*2480*/  ISETP.GE.AND P2, PT, R117, R153.reuse, PT ;  /* 0x000000997500720c */ /* 0x080ff60003f46270 */
[--C-:B------:R-:W-:Y:S05]  /*2490*/  @!P1 IMAD.MOV.U32 R79, RZ, RZ, R77.reuse ;  /* 0x000000ffff4f9224 */ /* 0x100fea00078e004d */
[----:B------:R1:W2:Y:S02]  /*24a0*/  @!P1 LD.E.128 R20, desc[UR4][R78.64] ;  /* 0x000000044e149980 */ /* 0x0002a4000c101d00 */
[--C-:B-1----:R-:W-:Y:S02]  /*24b0*/  @!P2 IMAD.MOV.U32 R79, RZ, RZ, R77.reuse ;  /* 0x000000ffff4fa224 */ /* 0x102fe400078e004d */
[----:B--2---:R1:W-:Y:S01]  /*24c0*/  @!P1 ST.E.128 desc[UR4][R86.64], R20 ;  /* 0x0000001456009985 */ /* 0x0043e2000c101d04 */
[----:B------:R-:W-:Y:S03]  /*24d0*/  ISETP.GE.AND P1, PT, R116, R153, PT ;  /* 0x000000997400720c */ /* 0x000fe60003f26270 */
[----:B------:R2:W3:Y:S10]  /*24e0*/  @!P2 LD.E.128 R16, desc[UR4][R78.64+0x40] ;  /* 0x000040044e10a980 */ /* 0x0004f4000c101d00 */
[----:B--2---:R-:W-:Y:S01]  /*24f0*/  @!P1 IMAD.MOV.U32 R79, RZ, RZ, R77 ;  /* 0x000000ffff4f9224 */ /* 0x004fe200078e004d */
[----:B---3--:R1:W-:Y:S04]  /*2500*/  @!P2 ST.E.128 desc[UR4][R86.64+0x40], R16 ;  /* 0x000040105600a985 */ /* 0x0083e8000c101d04 */
[----:B------:R-:W2:Y:S04]  /*2510*/  @!P1 LD.E.128 R4, desc[UR4][R78.64+0x80] ;  /* 0x000080044e049980 */ /* 0x000ea8000c101d00 */
[----:B--2---:R1:W-:Y:S02]  /*2520*/  @!P1 ST.E.128 desc[UR4][R86.64+0x80], R4 ;  /* 0x0000800456009985 */ /* 0x0043e4000c101d04 */
.L_x_953:
[----:B------:R-:W-:Y:S05]  /*2530*/  BSYNC.RECONVERGENT B0 ;  /* 0x0000000000007941 */ /* 0x000fea0003800200 */
.L_x_952:
[----:B------:R-:W-:Y:S04]  /*2540*/  BSSY.RECONVERGENT B0, `(.L_x_954) ;  /* 0x000000f000007945 */ /* 0x000fe80003800200 */
[----:B------:R-:W-:Y:S05]  /*2550*/  @!P5 BRA `(.L_x_955) ;  /* 0x000000000034d947 */ /* 0x000fea0003800000 */
[----:B------:R-:W-:Y:S02]  /*2560*/  ISETP.GE.AND P2, PT, R118, R153, PT ;  /* 0x000000997600720c */ /* 0x000fe40003f46270 */
[C---:B------:R-:W-:Y:S02]  /*2570*/  LEA R8, P1, R114.reuse, R78, 0x6 ;  /* 0x0000004e72087211 */ /* 0x040fe400078230ff */
        /* <DEDUP_REMOVED lines=11> */
.L_x_955:
[----:B------:R-:W-:Y:S05]  /*2630*/  BSYNC.RECONVERGENT B0 ;  /* 0x0000000000007941 */ /* 0x000fea0003800200 */
.L_x_954:
        /* <DEDUP_REMOVED lines=18> */
.L_x_957:
[----:B------:R-:W-:Y:S05]  /*2760*/  BSYNC.RECONVERGENT B0 ;  /* 0x0000000000007941 */ /* 0x000fea0003800200 */
.L_x_956:
[----:B------:R-:W-:Y:S04]  /*2770*/  BSSY.RECONVERGENT B0, `(.L_x_958) ;  /* 0x0000012000007945 */ /* 0x000fe80003800200 */
[----:B------:R-:W-:Y:S05]  /*2780*/  @!P3 BRA `(.L_x_959) ;  /* 0x000000000040b947 */ /* 0x000fea0003800000 */
[----:B------:R-:W-:Y:S01]  /*2790*/  MOV R79, R77 ;  /* 0x0000004d004f7202 */ /* 0x000fe20000000f00 */
[----:B------:R-:W-:Y:S01]  /*27a0*/  IMAD R0, R115, 0xc0, RZ ;  /* 0x000000c073007824 */ /* 0x000fe200078e02ff */
[-C--:B------:R-:W-:Y:S01]  /*27b0*/  ISETP.GE.AND P1, PT, R118, R153.reuse, PT ;  /* 0x000000997600720c */ /* 0x080fe20003f26270 */
[----:B--23--:R-:W-:Y:S01]  /*27c0*/  IMAD.WIDE.U32 R2, R144, 0xc0, R86 ;  /* 0x000000c090027825 */ /* 0x00cfe200078e0056 */
[-C--:B------:R-:W-:Y:S03]  /*27d0*/  ISETP.GE.AND P2, PT, R117, R153.reuse, PT ;  /* 0x000000997500720c */ /* 0x080fe60003f46270 */
[----:B------:R-:W-:Y:S05]  /*27e0*/  IMAD.WIDE.U32 R8, R114, 0xc0, R78 ;  /* 0x000000c072087825 */ /* 0x000fea00078e004e */
        /* <DEDUP_REMOVED lines=10> */
.L_x_959:
[----:B------:R-:W-:Y:S05]  /*2890*/  BSYNC.RECONVERGENT B0 ;  /* 0x0000000000007941 */ /* 0x000fea0003800200 */
.L_x_958:
        /* <DEDUP_REMOVED lines=27> */
.L_x_963:
[----:B------:R-:W-:Y:S05]  /*2a50*/  BSYNC.RECONVERGENT B0 ;  /* 0x0000000000007941 */ /* 0x000fea0003800200 */
.L_x_962:
        /* <DEDUP_REMOVED lines=15> */
.L_x_965:
[----:B------:R-:W-:Y:S05]  /*2b50*/  BSYNC.RECONVERGENT B0 ;  /* 0x0000000000007941 */ /* 0x000fea0003800200 */
.L_x_964:
        /* <DEDUP_REMOVED lines=15> */
.L_x_967:
[----:B------:R-:W-:Y:S05]  /*2c50*/  BSYNC.RECONVERGENT B0 ;  /* 0x0000000000007941 */ /* 0x000fea0003800200 */
.L_x_966:
        /* <DEDUP_REMOVED lines=19> */
.L_x_961:
        /* <DEDUP_REMOVED lines=62> */
.L_x_973:
[----:B------:R-:W-:Y:S05]  /*3170*/  BSYNC.RECONVERGENT B0 ;  /* 0x0000000000007941 */ /* 0x000fea0003800200 */
.L_x_972:
        /* <DEDUP_REMOVED lines=52> */
.L_x_975:
[----:B------:R-:W-:Y:S05]  /*34c0*/  BSYNC.RECONVERGENT B0 ;  /* 0x0000000000007941 */ /* 0x000fea0003800200 */
.L_x_974:
        /* <DEDUP_REMOVED lines=51> */
.L_x_971:
[----:B------:R-:W-:Y:S05]  /*3800*/  BSYNC.RECONVERGENT B1 ;  /* 0x0000000000017941 */ /* 0x000fea0003800200 */
.L_x_970:
        /* <DEDUP_REMOVED lines=10> */
[----:B------:R-:W-:Y:S02]  /*38b0*/  LEA R36, P1, R91, R10, 0x1 ;  /* 0x0000000a5b247211 */ /* 0x000fe400078208ff */
        /* <DEDUP_REMOVED lines=56> */
.L_x_979:
[----:B------:R-:W-:Y:S05]  /*3c40*/  BSYNC.RECONVERGENT B0 ;  /* 0x0000000000007941 */ /* 0x000fea0003800200 */
.L_x_978:
        /* <DEDUP_REMOVED lines=52> */
.L_x_981:
[----:B------:R-:W-:Y:S05]  /*3f90*/  BSYNC.RECONVERGENT B0 ;  /* 0x0000000000007941 */ /* 0x000fea0003800200 */
.L_x_980:
        /* <DEDUP_REMOVED lines=51> */
.L_x_977:
[----:B------:R-:W-:Y:S05]  /*42d0*/  BSYNC.RECONVERGENT B1 ;  /* 0x0000000000017941 */ /* 0x000fea0003800200 */
.L_x_976:
        /* <DEDUP_REMOVED lines=65> */
.L_x_985:
[----:B------:R-:W-:Y:S05]  /*46f0*/  BSYNC.RECONVERGENT B0 ;  /* 0x0000000000007941 */ /* 0x000fea0003800200 */
.L_x_984:
        /* <DEDUP_REMOVED lines=52> */
.L_x_987:
[----:B------:R-:W-:Y:S05]  /*4a40*/  BSYNC.RECONVERGENT B0 ;  /* 0x0000000000007941 */ /* 0x000fea0003800200 */
.L_x_986:
        /* <DEDUP_REMOVED lines=51> */
.L_x_983:
[----:B------:R-:W-:Y:S05]  /*4d80*/  BSYNC.RECONVERGENT B1 ;  /* 0x0000000000017941 */ /* 0x000fea0003800200 */
.L_x_982:
        /* <DEDUP_REMOVED lines=68> */
.L_x_991:
[----:B------:R-:W-:Y:S05]  /*51d0*/  BSYNC.RECONVERGENT B0 ;  /* 0x0000000000007941 */ /* 0x000fea0003800200 */
.L_x_990:
        /* <DEDUP_REMOVED lines=52> */
.L_x_993:
[----:B------:R-:W-:Y:S05]  /*5520*/  BSYNC.RECONVERGENT B0 ;  /* 0x0000000000007941 */ /* 0x000fea0003800200 */
.L_x_992:
        /* <DEDUP_REMOVED lines=51> */
.L_x_989:
[----:B------:R-:W-:Y:S05]  /*5860*/  BSYNC.RECONVERGENT B1 ;  /* 0x0000000000017941 */ /* 0x000fea0003800200 */
.L_x_988:
[----:B------:R-:W2:Y:S02]  /*5870*/  LD.E R3, desc[UR4][R120.64+0xd0] ;  /* 0x0000d00478037980 */ /* 0x000ea4000c101900 */
[----:B--2---:R-:W-:Y:S05]  /*5880*/  IMAD.U32 R3, R3, -0x40, RZ ;  /* 0xffffffc003037824 */ /* 0x004fea00078e00ff */
[C---:B------:R-:W-:Y:S02]  /*5890*/  LEA R12, P1, R3.reuse, R12, 0x1 ;  /* 0x0000000c030c7211 */ /* 0x040fe400078208ff */
[C---:B------:R-:W-:Y:S02]  /*58a0*/  LEA R52, P0, R3.reuse, R52, 0x1 ;  /* 0x0000003403347211 */ /* 0x040fe400078008ff */
[C---:B------:R-:W-:Y:S02]  /*58b0*/  LEA.HI.X.SX32 R13, R3.reuse, R13, 0x1, P1 ;  /* 0x0000000d030d7211 */ /* 0x040fe400008f0eff */
[----:B------:R-:W-:Y:S01]  /*58c0*/  LEA.HI.X.SX32 R53, R3, R53, 0x1, P0 ;  /* 0x0000003503357211 */ /* 0x000fe200000f0eff */
[----:B------:R-:W-:Y:S05]  /*58d0*/  BRA `(.L_x_968) ;  /* 0x0000004400fc7947 */ /* 0x000fea0003800000 */
.L_x_969:
        /* <DEDUP_REMOVED lines=20> */
[----:B------:R-:W-:Y:S02]  /*5a20*/  @!P0 SHF.L.U64.HI R50, R61, 0x1, R50 ;  /* 0x000000013d328819 */ /* 0x000fe40000010232 */
[----:B------:R-:W-:Y:S01]  /*5a30*/  @!P0 IADD3 R62, P1, PT, R127, R80, RZ ;  /* 0x000000507f3e8210 */ /* 0x000fe20007f3e0ff */
        /* <DEDUP_REMOVED lines=77> */
.L_x_997:
[----:B------:R-:W-:Y:S05]  /*5f10*/  BSYNC.RECONVERGENT B0 ;  /* 0x0000000000007941 */ /* 0x000fea0003800200 */
.L_x_996:
        /* <DEDUP_REMOVED lines=93> */
.L_x_999:
[----:B------:R-:W-:Y:S05]  /*64f0*/  BSYNC.RECONVERGENT B0 ;  /* 0x0000000000007941 */ /* 0x000fea0003800200 */
.L_x_998:
        /* <DEDUP_REMOVED lines=92> */
.L_x_995:
[----:B------:R-:W-:Y:S05]  /*6ac0*/  BSYNC.RECONVERGENT B1 ;  /* 0x0000000000017941 */ /* 0x000fea0003800200 */
.L_x_994:
[----:B------:R-:W-:Y:S04]  /*6ad0*/  BSSY.RECONVERGENT B1, `(.L_x_1000) ;  /* 0x000011d000017945 */ /* 0x000fe80003800200 */
[----:B------:R-:W-:Y:S05]  /*6ae0*/  @!P5 BRA `(.L_x_1001) ;  /* 0x00000010006cd947 */ /* 0x000fea0003800000 */
[----:B-----5:R-:W-:Y:S01]  /*6af0*/  ISETP.GE.AND P5, PT, R118, R125, PT ;  /* 0x0000007d7600720c */ /* 0x020fe20003fa6270 */
[----:B------:R-:W-:Y:S01]  /*6b00*/  BSSY.RECONVERGENT B0, `(.L_x_1002) ;  /* 0x000005f000007945 */ /* 0x000fe20003800200 */
[----:B------:R-:W-:Y:S02]  /*6b10*/  LEA R18, P1, R91, R10, 0x1 ;  /* 0x0000000a5b127211 */ /* 0x000fe400078208ff */
[----:B------:R-:W-:Y:S02]  /*6b20*/  LEA R126, P0, R69, R84, 0x1 ;  /* 0x00000054457e7211 */ /* 0x000fe400078008ff */
        /* <DEDUP_REMOVED lines=69> */
[----:B------:R-:W-:Y:S02]  /*6f80*/  @!P0 HADD2.F32 R42, -RZ, R58.H0_H0 ;  /* 0x2000003aff2a8230 */ /* 0x000fe40000004100 */
[----:B------:R-:W-:Y:S01]  /*6f90*/  @!P0 FMUL.FTZ R7, R20, R21 ;  /* 0x0000001514078220 */ /* 0x000fe20000410000 */
[----:B------:R-:W-:Y:S02]  /*6fa0*/  @!P0 HADD2.F32 R34, -RZ, R50.H0_H0 ;  /* 0x20000032ff228230 */ /* 0x000fe40000004100 */
        /* <DEDUP_REMOVED lines=20> */
.L_x_1003:
[----:B------:R-:W-:Y:S05]  /*70f0*/  BSYNC.RECONVERGENT B0 ;  /* 0x0000000000007941 */ /* 0x000fea0003800200 */
.L_x_1002:
        /* <DEDUP_REMOVED lines=93> */
.L_x_1005:
[----:B------:R-:W-:Y:S05]  /*76d0*/  BSYNC.RECONVERGENT B0 ;  /* 0x0000000000007941 */ /* 0x000fea0003800200 */
.L_x_1004:
        /* <DEDUP_REMOVED lines=92> */
.L_x_1001:
[----:B------:R-:W-:Y:S05]  /*7ca0*/  BSYNC.RECONVERGENT B1 ;  /* 0x0000000000017941 */ /* 0x000fea0003800200 */
.L_x_1000:
        /* <DEDUP_REMOVED lines=98> */
.L_x_1009:
[----:B------:R-:W-:Y:S05]  /*82d0*/  BSYNC.RECONVERGENT B0 ;  /* 0x0000000000007941 */ /* 0x000fea0003800200 */
.L_x_1008:
        /* <DEDUP_REMOVED lines=93> */
.L_x_1011:
[----:B------:R-:W-:Y:S05]  /*88b0*/  BSYNC.RECONVERGENT B0 ;  /* 0x0000000000007941 */ /* 0x000fea0003800200 */
.L_x_1010:
        /* <DEDUP_REMOVED lines=8> */
[----:B--2---:R-:W-:Y:S02]  /*8940*/  @!P0 SEL R63, R79, RZ, !P1 ;  /* 0x000000ff4f3f8207 */ /* 0x004fe40004800000 */
[----:B------:R-:W-:Y:S02]  /*8950*/  @!P0 IADD3 R61, P4, PT, R99, R50, RZ ;  /* 0x00000032633d8210 */ /* 0x000fe40007f9e0ff */
[----:B------:R-:W-:Y:S02]  /*8960*/  @!P0 SEL R21, R17, R14, P1 ;  /* 0x0000000e11158207 */ /* 0x000fe40000800000 */
[----:B------:R-:W-:Y:S02]  /*8970*/  @!P0 IADD3.X R50, PT, PT, R90, R63, RZ, P4, !PT ;  /* 0x0000003f5a328210 */ /* 0x000fe400027fe4ff */
[----:B------:R-:W-:Y:S01]  /*8980*/  @!P0 SHF.L.U32 R129, R61, 0x1, RZ ;  /* 0x000000013d818819 */ /* 0x000fe200000006ff */
[----:B------:R-:W-:Y:S01]  /*8990*/  @!P0 IMAD.WIDE R22, R21, 0x2, R18 ;  /* 0x0000000215168825 */ /* 0x000fe200078e0212 */
[----:B------:R-:W-:Y:S02]  /*89a0*/  @!P0 SHF.L.U64.HI R50, R61, 0x1, R50 ;  /* 0x000000013d328819 */ /* 0x000fe40000010232 */
[C---:B------:R-:W-:Y:S03]  /*89b0*/  @!P0 IADD3 R130, P1, PT, R129.reuse, R80, RZ ;  /* 0x0000005081828210 */ /* 0x040fe60007f3e0ff */
        /* <DEDUP_REMOVED lines=76> */
.L_x_1007:
[----:B------:R-:W-:Y:S05]  /*8e80*/  BSYNC.RECONVERGENT B1 ;  /* 0x0000000000017941 */ /* 0x000fea0003800200 */
.L_x_1006:
        /* <DEDUP_REMOVED lines=8> */
[----:B------:R-:W-:Y:S01]  /*8f10*/  IMAD.WIDE.U32 R132, R142, 0xc0, R84 ;  /* 0x000000c08e847825 */ /* 0x000fe200078e0054 */
[----:B------:R-:W-:Y:S04]  /*8f20*/  IADD3 R25, PT, PT, R25, R5, RZ ;  /* 0x0000000519197210 */ /* 0x000fe80007ffe0ff */
[----:B------:R-:W-:Y:S01]  /*8f30*/  IADD3 R133, PT, PT, R133, R3, RZ ;  /* 0x0000000385857210 */ /* 0x000fe20007ffe0ff */
[----:B------:R-:W-:Y:S06]  /*8f40*/  @P0 BRA `(.L_x_1015) ;  /* 0x0000000400640947 */ /* 0x000fec0003800000 */
[----:B------:R-:W-:Y:S01]  /*8f50*/  ISETP.GE.AND P0, PT, R118, R9, PT ;  /* 0x000000097600720c */ /* 0x000fe20003f06270 */
[----:B--2---:R-:W2:Y:S11]  /*8f60*/  LD.E.128 R60, desc[UR4][R24.64] ;  /* 0x00000004183c7980 */ /* 0x004eb6000c101d00 */
        /* <DEDUP_REMOVED lines=64> */
[----:B------:R-:W-:Y:S01]  /*9370*/  @!P0 HADD2.F32 R42, -RZ, R58.H0_H0 ;  /* 0x2000003aff2a8230 */ /* 0x000fe20000004100 */
[----:B------:R-:W-:Y:S01]  /*9380*/  @!P0 MOV R60, R106 ;  /* 0x0000006a003c8202 */ /* 0x000fe20000000f00 */
[----:B------:R-:W-:Y:S02]  /*9390*/  @!P0 HADD2.F32 R34, -RZ, R50.H0_H0 ;  /* 0x20000032ff228230 */ /* 0x000fe40000004100 */
[----:B------:R-:W-:Y:S01]  /*93a0*/  @!P0 FMUL.FTZ R7, R18, R21 ;  /* 0x0000001512078220 */ /* 0x000fe20000410000 */
        /* <DEDUP_REMOVED lines=19> */
.L_x_1015:
[----:B------:R-:W-:Y:S05]  /*94e0*/  BSYNC.RECONVERGENT B0 ;  /* 0x0000000000007941 */ /* 0x000fea0003800200 */
.L_x_1014:
        /* <DEDUP_REMOVED lines=92> */
.L_x_1017:
[----:B------:R-:W-:Y:S05]  /*9ab0*/  BSYNC.RECONVERGENT B0 ;  /* 0x0000000000007941 */ /* 0x000fea0003800200 */
.L_x_1016:
[----:B------:R-:W-:Y:S05]  /*9ac0*/  @P3 BRA `(.L_x_1013) ;  /* 0x0000000400643947 */ /* 0x000fea0003800000 */
[----:B------:R-:W-:Y:S01]  /*9ad0*/  ISETP.GE.AND P0, PT, R116, R9, PT ;  /* 0x000000097400720c */ /* 0x000fe20003f06270 */
[----:B------:R-:W5:Y:S11]  /*9ae0*/  LD.E.128 R40, desc[UR4][R24.64+0x80] ;  /* 0x0000800418287980 */ /* 0x000f76000c101d00 */
[----:B------:R-:W-:Y:S01]  /*9af0*/  @!UPT UIADD3 URZ, UPT, UPT, URZ, URZ, URZ ;  /* 0x000000fffffff290 */ /* 0x000fe2000fffe0ff */
[----:B------:R-:W-:Y:S04]  /*9b00*/  @!P0 ISETP.GT.AND P1, PT, R15, 0x40, PT ;  /* 0x000000400f00880c */ /* 0x000fe80003f24270 */
[----:B------:R-:W-:Y:S02]  /*9b10*/  @!P0 SEL R50, R14, RZ, !P1 ;  /* 0x000000ff0e328207 */ /* 0x000fe40004800000 */
[----:B--234-:R-:W-:Y:S02]  /*9b20*/  @!P0 SEL R57, R79, RZ, !P1 ;  /* 0x000000ff4f398207 */ /* 0x01cfe40004800000 */
[----:B------:R-:W-:Y:S02]  /*9b30*/  @!P0 IADD3 R50, P3, PT, R101, R50, RZ ;  /* 0x0000003265328210 */ /* 0x000fe40007f7e0ff */
[----:B------:R-:W-:Y:S02]  /*9b40*/  @!P0 SEL R17, R17, R14, P1 ;  /* 0x0000000e11118207 */ /* 0x000fe40000800000 */
[----:B------:R-:W-:Y:S02]  /*9b50*/  @!P0 IADD3.X R57, PT, PT, R88, R57, RZ, P3, !PT ;  /* 0x0000003958398210 */ /* 0x000fe40001ffe4ff */
[C---:B------:R-:W-:Y:S01]  /*9b60*/  @!P0 SHF.L.U32 R61, R50.reuse, 0x1, RZ ;  /* 0x00000001323d8819 */ /* 0x040fe200000006ff */
[----:B------:R-:W-:Y:S01]  /*9b70*/  @!P0 IMAD.WIDE R18, R17, 0x2, R24 ;  /* 0x0000000211128825 */ /* 0x000fe200078e0218 */
[----:B------:R-:W-:Y:S02]  /*9b80*/  @!P0 SHF.L.U64.HI R50, R50, 0x1, R57 ;  /* 0x0000000132328819 */ /* 0x000fe40000010239 */
[C---:B------:R-:W-:Y:S03]  /*9b90*/  @!P0 IADD3 R58, P1, PT, R61.reuse, R80, RZ ;  /* 0x000000503d3a8210 */ /* 0x040fe60007f3e0ff */
        /* <DEDUP_REMOVED lines=76> */
.L_x_1013:
[----:B------:R-:W-:Y:S05]  /*a060*/  BSYNC.RECONVERGENT B1 ;  /* 0x0000000000017941 */ /* 0x000fea0003800200 */
.L_x_1012:
[----:B------:R-:W3:Y:S02]  /*a070*/  LD.E R3, desc[UR4][R120.64+0xd0] ;  /* 0x0000d00478037980 */ /* 0x000ee4000c101900 */
[----:B---3--:R-:W-:Y:S05]  /*a080*/  IMAD.U32 R3, R3, -0x40, RZ ;  /* 0xffffffc003037824 */ /* 0x008fea00078e00ff */
[C---:B------:R-:W-:Y:S02]  /*a090*/  LEA R82, P1, R3.reuse, R82, 0x1 ;  /* 0x0000005203527211 */ /* 0x040fe400078208ff */
[C---:B------:R-:W-:Y:S02]  /*a0a0*/  LEA R80, P0, R3.reuse, R80, 0x1 ;  /* 0x0000005003507211 */ /* 0x040fe400078008ff */
[C---:B------:R-:W-:Y:S02]  /*a0b0*/  LEA.HI.X.SX32 R83, R3.reuse, R83, 0x1, P1 ;  /* 0x0000005303537211 */ /* 0x040fe400008f0eff */
[----:B------:R-:W-:Y:S09]  /*a0c0*/  LEA.HI.X.SX32 R81, R3, R81, 0x1, P0 ;  /* 0x0000005103517211 */ /* 0x000ff200000f0eff */
.L_x_968:
[----:B------:R-:W-:Y:S05]  /*a0d0*/  BSYNC.RECONVERGENT B2 ;  /* 0x0000000000027941 */ /* 0x000fea0003800200 */
.L_x_960:
        /* <DEDUP_REMOVED lines=101> */
.L_x_1019:
[----:B------:R-:W-:Y:S05]  /*a730*/  BSYNC.RECONVERGENT B0 ;  /* 0x0000000000007941 */ /* 0x000fea0003800200 */
.L_x_1018:
[----:B------:R-:W-:Y:S05]  /*a740*/  @P2 BRA `(.L_x_1020) ;  /* 0xffffff7c00242947 */ /* 0x000fea000383ffff */
.L_x_951:
        /* <DEDUP_REMOVED lines=29> */
.L_x_1025:
[----:B------:R2:W-:Y:S02]  /*a920*/  STS.128 [R155+0x2000], RZ ;  /* 0x002000ff9b007388 */ /* 0x0005e40000000c00 */
.L_x_1024:
[----:B------:R-:W-:Y:S05]  /*a930*/  BSYNC.RECONVERGENT B0 ;  /* 0x0000000000007941 */ /* 0x000fea0003800200 */
.L_x_1023:
        /* <DEDUP_REMOVED lines=24> */
.L_x_1027:
[----:B------:R1:W-:Y:S01]  /*aac0*/  STS.128 [R155+0x2800], RZ ;  /* 0x002800ff9b007388 */ /* 0x0003e20000000c00 */
[----:B------:R-:W-:Y:S05]  /*aad0*/  BRA `(.L_x_1026) ;  /* 0x0000003400d87947 */ /* 0x000fea0003800000 */
.L_x_1022:
[----:B------:R-:W2:Y:S04]  /*aae0*/  LD.E.64 R4, desc[UR4][R120.64+0xf0] ;  /* 0x0000f00478047980 */ /* 0x000ea8000c101b00 */
[----:B------:R-:W3:Y:S04]  /*aaf0*/  LD.E.U8 R0, desc[UR4][R120.64+0x1b3] ;  /* 0x0001b30478007980 */ /* 0x000ee8000c101100 */
[----:B------:R1:W5:Y:S04]  /*ab00*/  LD.E.64 R16, desc[UR4][R120.64+0x148] ;  /* 0x0001480478107980 */ /* 0x000368000c101b00 */
[----:B------:R1:W5:Y:S01]  /*ab10*/  LD.E.64 R28, desc[UR4][R120.64+0x150] ;  /* 0x00015004781c7980 */ /* 0x000362000c101b00 */
[----:B--2---:R-:W-:-:S04]  /*ab20*/  ISETP.NE.U32.AND P1, PT, R4, RZ, PT ;  /* 0x000000ff0400720c */ /* 0x004fc80003f25070 */
[----:B------:R-:W-:-:S13]  /*ab30*/  ISETP.NE.AND.EX P1, PT, R5, RZ, PT, P1 ;  /* 0x000000ff0500720c */ /* 0x000fda0003f25310 */
[----:B------:R-:W-:-:S05]  /*ab40*/  @P1 IADD3 R8, P0, PT, R4, R94, RZ ;  /* 0x0000005e04081210 */ /* 0x000fca0007f1e0ff */
[----:B------:R-:W-:Y:S02]  /*ab50*/  @P1 IMAD.X R9, R5, 0x1, R93, P0 ;  /* 0x0000000105091824 */ /* 0x000fe400000e065d */
[----:B------:R-:W-:-:S06]  /*ab60*/  IMAD.MOV.U32 R5, RZ, RZ, RZ ;  /* 0x000000ffff057224 */ /* 0x000fcc00078e00ff */
        /* <DEDUP_REMOVED lines=13> */
[----:B------:R-:W-:Y:S01]  /*ac40*/  BSSY.RECONVERGENT B2, `(.L_x_1029) ;  /* 0x00000a5000027945 */ /* 0x000fe20003800200 */
[C---:B------:R-:W-:Y:S01]  /*ac50*/  IMAD.SHL.U32 R19, R5.reuse, 0x2, RZ ;  /* 0x0000000205137824 */ /* 0x040fe200078e00ff */
[----:B------:R-:W-:Y:S02]  /*ac60*/  SHF.L.U64.HI R5, R5, 0x1, R4 ;  /* 0x0000000105057819 */ /* 0x000fe40000010204 */
        /* <DEDUP_REMOVED lines=55> */
.L_x_1034:
[----:B------:R-:W-:Y:S05]  /*afe0*/  BSYNC.RECONVERGENT B0 ;  /* 0x0000000000007941 */ /* 0x000fea0003800200 */
.L_x_1033:
[----:B-----5:R-:W-:Y:S01]  /*aff0*/  IMAD.MOV.U32 R6, RZ, RZ, R10 ;  /* 0x000000ffff067224 */ /* 0x020fe200078e000a */
[----:B------:R-:W-:Y:S01]  /*b000*/  MOV R4, R8 ;  /* 0x0000000800047202 */ /* 0x000fe20000000f00 */
[----:B------:R-:W-:Y:S01]  /*b010*/  IMAD.MOV.U32 R7, RZ, RZ, R11 ;  /* 0x000000ffff077224 */ /* 0x000fe200078e000b */
[----:B------:R-:W-:Y:S02]  /*b020*/  MOV R5, R9 ;  /* 0x0000000900057202 */ /* 0x000fe40000000f00 */
.L_x_1032:
[----:B------:R-:W-:Y:S05]  /*b030*/  BSYNC.RECONVERGENT B1 ;  /* 0x0000000000017941 */ /* 0x000fea0003800200 */
.L_x_1031:
        /* <DEDUP_REMOVED lines=49> */
.L_x_1038:
[----:B------:R-:W-:Y:S05]  /*b350*/  BSYNC.RECONVERGENT B0 ;  /* 0x0000000000007941 */ /* 0x000fea0003800200 */
.L_x_1037:
[----:B-----5:R1:W-:Y:S02]  /*b360*/  STS.128 [R155+0x1000], R8 ;  /* 0x001000089b007388 */ /* 0x0203e40000000c00 */
.L_x_1036:
[----:B------:R-:W-:Y:S05]  /*b370*/  BSYNC.RECONVERGENT B1 ;  /* 0x0000000000017941 */ /* 0x000fea0003800200 */
.L_x_1035:
        /* <DEDUP_REMOVED lines=47> */
.L_x_1040:
[----:B------:R-:W-:Y:S05]  /*b670*/  BSYNC.RECONVERGENT B0 ;  /* 0x0000000000007941 */ /* 0x000fea0003800200 */
.L_x_1039:
[----:B-----5:R1:W-:Y:S02]  /*b680*/  STS.128 [R155+0x2000], R8 ;  /* 0x002000089b007388 */ /* 0x0203e40000000c00 */
.L_x_1030:
[----:B------:R-:W-:Y:S05]  /*b690*/  BSYNC.RECONVERGENT B2 ;  /* 0x0000000000027941 */ /* 0x000fea0003800200 */
.L_x_1029:
        /* <DEDUP_REMOVED lines=53> */
.L_x_1044:
[----:B------:R-:W-:Y:S05]  /*b9f0*/  BSYNC.RECONVERGENT B0 ;  /* 0x0000000000007941 */ /* 0x000fea0003800200 */
.L_x_1043:
[----:B-----5:R1:W-:Y:S02]  /*ba00*/  STS.128 [R155+0x800], R8 ;  /* 0x000800089b007388 */ /* 0x0203e40000000c00 */
.L_x_1042:
[----:B------:R-:W-:Y:S05]  /*ba10*/  BSYNC.RECONVERGENT B1 ;  /* 0x0000000000017941 */ /* 0x000fea0003800200 */
.L_x_1041:
        /* <DEDUP_REMOVED lines=48> */
.L_x_1048:
[----:B------:R-:W-:Y:S05]  /*bd20*/  BSYNC.RECONVERGENT B0 ;  /* 0x0000000000007941 */ /* 0x000fea0003800200 */
.L_x_1047:
[----:B-----5:R1:W-:Y:S02]  /*bd30*/  STS.128 [R155+0x1800], R8 ;  /* 0x001800089b007388 */ /* 0x0203e40000000c00 */
.L_x_1046:
[----:B------:R-:W-:Y:S05]  /*bd40*/  BSYNC.RECONVERGENT B1 ;  /* 0x0000000000017941 */ /* 0x000fea0003800200 */
.L_x_1045:
        /* <DEDUP_REMOVED lines=46> */
.L_x_1050:
[----:B------:R-:W-:Y:S05]  /*c030*/  BSYNC.RECONVERGENT B0 ;  /* 0x0000000000007941 */ /* 0x000fea0003800200 */
.L_x_1049:
[----:B-----5:R1:W-:Y:S01]  /*c040*/  STS.128 [R155+0x2800], R8 ;  /* 0x002800089b007388 */ /* 0x0203e20000000c00 */
[----:B------:R-:W-:Y:S05]  /*c050*/  BRA `(.L_x_1026) ;  /* 0x0000002000787947 */ /* 0x000fea0003800000 */
.L_x_1028:
        /* <DEDUP_REMOVED lines=94> */
.L_x_1056:
[----:B------:R-:W-:Y:S05]  /*c640*/  BSYNC.RECONVERGENT B0 ;  /* 0x0000000000007941 */ /* 0x000fea0003800200 */
.L_x_1055:
[----:B-----5:R-:W-:Y:S01]  /*c650*/  IMAD.MOV.U32 R6, RZ, RZ, R22 ;  /* 0x000000ffff067224 */ /* 0x020fe200078e0016 */
[----:B------:R-:W-:Y:S01]  /*c660*/  MOV R4, R20 ;  /* 0x0000001400047202 */ /* 0x000fe20000000f00 */
[----:B------:R-:W-:Y:S01]  /*c670*/  IMAD.MOV.U32 R7, RZ, RZ, R23 ;  /* 0x000000ffff077224 */ /* 0x000fe200078e0017 */
[----:B------:R-:W-:Y:S02]  /*c680*/  MOV R5, R21 ;  /* 0x0000001500057202 */ /* 0x000fe40000000f00 */
.L_x_1054:
[----:B------:R-:W-:Y:S05]  /*c690*/  BSYNC.RECONVERGENT B1 ;  /* 0x0000000000017941 */ /* 0x000fea0003800200 */
.L_x_1053:
        /* <DEDUP_REMOVED lines=86> */
.L_x_1060:
[----:B------:R-:W-:Y:S05]  /*cc00*/  BSYNC.RECONVERGENT B0 ;  /* 0x0000000000007941 */ /* 0x000fea0003800200 */
.L_x_1059:
[----:B-----5:R1:W-:Y:S02]  /*cc10*/  STS.128 [R155+0x1000], R20 ;  /* 0x001000149b007388 */ /* 0x0203e40000000c00 */
.L_x_1058:
[----:B------:R-:W-:Y:S05]  /*cc20*/  BSYNC.RECONVERGENT B1 ;  /* 0x0000000000017941 */ /* 0x000fea0003800200 */
.L_x_1057:
        /* <DEDUP_REMOVED lines=84> */
.L_x_1062:
[----:B------:R-:W-:Y:S05]  /*d170*/  BSYNC.RECONVERGENT B0 ;  /* 0x0000000000007941 */ /* 0x000fea0003800200 */
.L_x_1061:
[----:B-----5:R1:W-:Y:S02]  /*d180*/  STS.128 [R155+0x2000], R20 ;  /* 0x002000149b007388 */ /* 0x0203e40000000c00 */
.L_x_1052:
[----:B------:R-:W-:Y:S05]  /*d190*/  BSYNC.RECONVERGENT B2 ;  /* 0x0000000000027941 */ /* 0x000fea0003800200 */
.L_x_1051:
        /* <DEDUP_REMOVED lines=90> */
.L_x_1066:
[----:B------:R-:W-:Y:S05]  /*d740*/  BSYNC.RECONVERGENT B0 ;  /* 0x0000000000007941 */ /* 0x000fea0003800200 */
.L_x_1065:
[----:B-----5:R1:W-:Y:S02]  /*d750*/  STS.128 [R155+0x800], R20 ;  /* 0x000800149b007388 */ /* 0x0203e40000000c00 */
.L_x_1064:
[----:B------:R-:W-:Y:S05]  /*d760*/  BSYNC.RECONVERGENT B1 ;  /* 0x0000000000017941 */ /* 0x000fea0003800200 */
.L_x_1063:
        /* <DEDUP_REMOVED lines=85> */
.L_x_1070:
[----:B------:R-:W-:Y:S05]  /*dcc0*/  BSYNC.RECONVERGENT B0 ;  /* 0x0000000000007941 */ /* 0x000fea0003800200 */
.L_x_1069:
[----:B-----5:R1:W-:Y:S02]  /*dcd0*/  STS.128 [R155+0x1800], R20 ;  /* 0x001800149b007388 */ /* 0x0203e40000000c00 */
.L_x_1068:
[----:B------:R-:W-:Y:S05]  /*dce0*/  BSYNC.RECONVERGENT B1 ;  /* 0x0000000000017941 */ /* 0x000fea0003800200 */
.L_x_1067:
        /* <DEDUP_REMOVED lines=83> */
.L_x_1072:
[----:B------:R-:W-:Y:S05]  /*e220*/  BSYNC.RECONVERGENT B0 ;  /* 0x0000000000007941 */ /* 0x000fea0003800200 */
.L_x_1071:
[----:B-----5:R1:W-:Y:S02]  /*e230*/  STS.128 [R155+0x2800], R20 ;  /* 0x002800149b007388 */ /* 0x0203e40000000c00 */
.L_x_1026:
[----:B------:R-:W-:Y:S05]  /*e240*/  BSYNC.RECONVERGENT B3 ;  /* 0x0000000000037941 */ /* 0x000fea0003800200 */
.L_x_1021:
[----:B------:R-:W-:Y:S01]  /*e250*/  IADD3 R73, PT, PT, -R73, R66, RZ ;  /* 0x0000004249497210 */ /* 0x000fe20007ffe1ff */
[----:B------:R-:W-:Y:S03]  /*e260*/  BSSY.RECONVERGENT B0, `(.L_x_1073) ;  /* 0x000001a000007945 */ /* 0x000fe60003800200 */
[----:B------:R-:W-:-:S13]  /*e270*/  ISETP.GE.AND P3, PT, R112, R73, PT ;  /* 0x000000497000720c */ /* 0x000fda0003f66270 */
[----:B------:R-:W-:Y:S05]  /*e280*/  @P3 BRA `(.L_x_1074) ;  /* 0x00000000005c3947 */ /* 0x000fea0003800000 */
[-C--:B------:R-:W-:Y:S02]  /*e290*/  ISETP.GE.AND P1, PT, R118, R153.reuse, PT ;  /* 0x000000997600720c */ /* 0x080fe40003f26270 */
[----:B------:R-:W-:-:S11]  /*e2a0*/  ISETP.GE.AND P0, PT, R117, R153, PT ;  /* 0x000000997500720c */ /* 0x000fd60003f06270 */
[----:B------:R-:W-:Y:S02]  /*e2b0*/  @!P1 IMAD.MOV.U32 R147, RZ, RZ, R141 ;  /* 0x000000ffff939224 */ /* 0x000fe400078e008d */
        /* <DEDUP_REMOVED lines=19> */
.L_x_1075:
[----:B------:R1:W-:Y:S02]  /*e3f0*/  STS.128 [R155+0x7000], RZ ;  /* 0x007000ff9b007388 */ /* 0x0003e40000000c00 */
.L_x_1074:
[----:B------:R-:W-:Y:S05]  /*e400*/  BSYNC.RECONVERGENT B0 ;  /* 0x0000000000007941 */ /* 0x000fea0003800200 */
.L_x_1073:
[----:B------:R-:W-:Y:S01]  /*e410*/  ISETP.GE.AND P0, PT, R26, R73, PT ;  /* 0x000000491a00720c */ /* 0x000fe20003f06270 */
[----:B------:R-:W-:-:S12]  /*e420*/  BSSY.RECONVERGENT B0, `(.L_x_1076) ;  /* 0x0000018000007945 */ /* 0x000fd80003800200 */
[----:B------:R-:W-:Y:S05]  /*e430*/  @P0 BRA `(.L_x_1077) ;  /* 0x0000000000580947 */ /* 0x000fea0003800000 */
[-C--:B------:R-:W-:Y:S02]  /*e440*/  ISETP.GE.AND P1, PT, R118, R153.reuse, PT ;  /* 0x000000997600720c */ /* 0x080fe40003f26270 */
[----:B------:R-:W-:Y:S02]  /*e450*/  ISETP.GE.AND P0, PT, R117, R153, PT ;  /* 0x000000997500720c */ /* 0x000fe40003f06270 */
        /* <DEDUP_REMOVED lines=19> */
.L_x_1078:
[----:B------:R4:W-:Y:S02]  /*e590*/  STS.128 [R155+0x7800], RZ ;  /* 0x007800ff9b007388 */ /* 0x0009e40000000c00 */
.L_x_1077:
[----:B------:R-:W-:Y:S05]  /*e5a0*/  BSYNC.RECONVERGENT B0 ;  /* 0x0000000000007941 */ /* 0x000fea0003800200 */
.L_x_1076:
[----:B------:R-:W-:Y:S01]  /*e5b0*/  IADD3 R0, PT, PT, R112, 0x40, RZ ;  /* 0x0000004070007810 */ /* 0x000fe20007ffe0ff */
[----:B------:R-:W-:Y:S03]  /*e5c0*/  BSSY.RECONVERGENT B0, `(.L_x_1079) ;  /* 0x0000019000007945 */ /* 0x000fe60003800200 */
[----:B------:R-:W-:-:S13]  /*e5d0*/  ISETP.GE.AND P0, PT, R0, R73, PT ;  /* 0x000000490000720c */ /* 0x000fda0003f06270 */
        /* <DEDUP_REMOVED lines=22> */
.L_x_1081:
[----:B------:R4:W-:Y:S02]  /*e740*/  STS.128 [R155+0x8000], RZ ;  /* 0x008000ff9b007388 */ /* 0x0009e40000000c00 */
.L_x_1080:
[----:B------:R-:W-:Y:S05]  /*e750*/  BSYNC.RECONVERGENT B0 ;  /* 0x0000000000007941 */ /* 0x000fea0003800200 */
.L_x_1079:
[----:B------:R-:W-:Y:S01]  /*e760*/  IADD3 R112, PT, PT, R112, 0x60, RZ ;  /* 0x0000006070707810 */ /* 0x000fe20007ffe0ff */
[----:B------:R-:W-:Y:S03]  /*e770*/  BSSY.RECONVERGENT B0, `(.L_x_1082) ;  /* 0x000001b000007945 */ /* 0x000fe60003800200 */
[----:B------:R-:W-:-:S13]  /*e780*/  ISETP.GE.AND P0, PT, R112, R73, PT ;  /* 0x000000497000720c */ /* 0x000fda0003f06270 */
[----:B------:R-:W-:Y:S05]  /*e790*/  @P0 BRA `(.L_x_1083) ;  /* 0x0000000000600947 */ /* 0x000fea0003800000 */
[----:B-1----:R-:W-:Y:S01]  /*e7a0*/  IMAD.MOV.U32 R140, RZ, RZ, R146 ;  /* 0x000000ffff8c7224 */ /* 0x002fe200078e0092 */
[-C--:B------:R-:W-:Y:S01]  /*e7b0*/  ISETP.GE.AND P1, PT, R118, R153.reuse, PT ;  /* 0x000000997600720c */ /* 0x080fe20003f26270 */
[----:B----4-:R-:W-:Y:S01]  /*e7c0*/  IMAD R2, R143, 0xc0, RZ ;  /* 0x000000c08f027824 */ /* 0x010fe200078e02ff */
[----:B------:R-:W-:Y:S01]  /*e7d0*/  ISETP.GE.AND P0, PT, R117, R153, PT ;  /* 0x000000997500720c */ /* 0x000fe20003f06270 */
[----:B---3--:R-:W-:-:S05]  /*e7e0*/  IMAD.WIDE.U32 R4, R142, 0xc0, R140 ;  /* 0x000000c08e047825 */ /* 0x008fca00078e008c */
        /* <DEDUP_REMOVED lines=18> */
.L_x_1084:
[----:B------:R3:W-:Y:S02]  /*e910*/  STS.128 [R155+0x8800], RZ ;  /* 0x008800ff9b007388 */ /* 0x0007e40000000c00 */
.L_x_1083:
[----:B------:R-:W-:Y:S05]  /*e920*/  BSYNC.RECONVERGENT B0 ;  /* 0x0000000000007941 */ /* 0x000fea0003800200 */
.L_x_1082:
[----:B------:R-:W0:Y:S01]  /*e930*/  LDGDEPBAR ;  /* 0x00000000000079af */ /* 0x000e220000000000 */
[----:B------:R-:W-:Y:S01]  /*e940*/  BSSY.RECONVERGENT B0, `(.L_x_1085) ;  /* 0x000001e000007945 */ /* 0x000fe20003800200 */
[----:B------:R-:W-:-:S04]  /*e950*/  DEPBAR.LE SB0, 0x0 ;  /* 0x000080000000791a */ /* 0x000fc80000000000 */
        /* <DEDUP_REMOVED lines=23> */
.L_x_1087:
[----:B------:R4:W-:Y:S01]  /*ead0*/  STS.128 [R155+0xd000], RZ ;  /* 0x00d000ff9b007388 */ /* 0x0009e20000000c00 */
[----:B------:R-:W-:Y:S05]  /*eae0*/  BRA `(.L_x_1088) ;  /* 0x00000000000c7947 */ /* 0x000fea0003800000 */
.L_x_1086:
[----:B------:R1:W-:Y:S04]  /*eaf0*/  STS.128 [R155+0x9000], RZ ;  /* 0x009000ff9b007388 */ /* 0x0003e80000000c00 */
[----:B------:R1:W-:Y:S04]  /*eb00*/  STS.128 [R155+0xb000], RZ ;  /* 0x00b000ff9b007388 */ /* 0x0003e80000000c00 */
[----:B------:R1:W-:Y:S02]  /*eb10*/  STS.128 [R155+0xd000], RZ ;  /* 0x00d000ff9b007388 */ /* 0x0003e40000000c00 */
.L_x_1088:
[----:B------:R-:W-:Y:S05]  /*eb20*/  BSYNC.RECONVERGENT B0 ;  /* 0x0000000000007941 */ /* 0x000fea0003800200 */
.L_x_1085:
        /* <DEDUP_REMOVED lines=27> */
.L_x_1091:
[----:B------:R4:W-:Y:S02]  /*ece0*/  STS.128 [R155+0xd800], RZ ;  /* 0x00d800ff9b007388 */ /* 0x0009e40000000c00 */
.L_x_1090:
[----:B------:R-:W-:Y:S05]  /*ecf0*/  BSYNC.RECONVERGENT B0 ;  /* 0x0000000000007941 */ /* 0x000fea0003800200 */
.L_x_1089:
        /* <DEDUP_REMOVED lines=27> */
.L_x_1094:
[----:B------:R4:W-:Y:S02]  /*eeb0*/  STS.128 [R155+0xe000], RZ ;  /* 0x00e000ff9b007388 */ /* 0x0009e40000000c00 */
.L_x_1093:
[----:B------:R-:W-:Y:S05]  /*eec0*/  BSYNC.RECONVERGENT B0 ;  /* 0x0000000000007941 */ /* 0x000fea0003800200 */
.L_x_1092:
[----:B------:R-:W-:Y:S01]  /*eed0*/  ISETP.GE.AND P0, PT, R112, R73, PT ;  /* 0x000000497000720c */ /* 0x000fe20003f06270 */
[----:B-1-3--:R-:W-:Y:S01]  /*eee0*/  IMAD.MOV.U32 R4, RZ, RZ, 0x10 ;  /* 0x00000010ff047424 */ /* 0x00afe200078e00ff */
        /* <DEDUP_REMOVED lines=10> */
[----:B----4-:R-:W-:-:S05]  /*ef90*/  IMAD.WIDE.U32 R2, R144, 0xc0, R148 ;  /* 0x000000c090027825 */ /* 0x010fca00078e0094 */
        /* <DEDUP_REMOVED lines=18> */
.L_x_1097:
[----:B------:R4:W-:Y:S02]  /*f0c0*/  STS.128 [R155+0xe800], RZ ;  /* 0x00e800ff9b007388 */ /* 0x0009e40000000c00 */
.L_x_1096:
[----:B------:R-:W-:Y:S05]  /*f0d0*/  BSYNC.RECONVERGENT B0 ;  /* 0x0000000000007941 */ /* 0x000fea0003800200 */
.L_x_1095:
[----:B------:R-:W3:Y:S01]  /*f0e0*/  LD.E R0, desc[UR4][R120.64+0x18c] ;  /* 0x00018c0478007980 */ /* 0x000ee2000c101900 */
[--C-:B------:R-:W-:Y:S01]  /*f0f0*/  IMAD R140, R51, 0x2, R48.reuse ;  /* 0x00000002338c7824 */ /* 0x100fe200078e0230 */
[----:B------:R-:W-:Y:S01]  /*f100*/  BSSY.RECONVERGENT B1, `(.L_x_1098) ;  /* 0x0000239000017945 */ /* 0x000fe20003800200 */
[----:B------:R-:W-:Y:S01]  /*f110*/  IMAD R139, R49, 0x2, R48 ;  /* 0x00000002318b7824 */ /* 0x000fe200078e0230 */
[----:B------:R-:W0:Y:S01]  /*f120*/  LDGDEPBAR ;  /* 0x00000000000079af */ /* 0x000e220000000000 */
[C---:B------:R-:W-:Y:S02]  /*f130*/  IMAD R138, R4.reuse, 0x2, R140 ;  /* 0x00000002048a7824 */ /* 0x040fe400078e028c */
[----:B------:R-:W-:Y:S01]  /*f140*/  IMAD R136, R4, 0x2, R139 ;  /* 0x0000000204887824 */ /* 0x000fe200078e028b */
[----:B------:R-:W-:Y:S01]  /*f150*/  LDSM.16.M88.4 R56, [R140] ;  /* 0x000000008c38783b */ /* 0x000fe20000000200 */
[----:B------:R-:W-:-:S03]  /*f160*/  VIADD R162, R64, 0xffffff80 ;  /* 0xffffff8040a27836 */ /* 0x000fc60000000000 */
[----:B-----5:R-:W1:Y:S01]  /*f170*/  LDSM.16.M88.4 R36, [R139+0x3000] ;  /* 0x003000008b24783b */ /* 0x020e620000000200 */
[----:B------:R-:W-:-:S03]  /*f180*/  IMAD R65, R65, 0x2, R162 ;  /* 0x0000000241417824 */ /* 0x000fc600078e02a2 */
[----:B--2-4-:R-:W2:Y:S02]  /*f190*/  LDSM.16.M88.4 R108, [R139+0x3400] ;  /* 0x003400008b6c783b */ /* 0x014ea40000000200 */
[----:B------:R-:W-:Y:S02]  /*f1a0*/  ISETP.GE.AND P4, PT, R65, R66, PT ;  /* 0x000000424100720c */ /* 0x000fe40003f86270 */
[----:B------:R-:W4:Y:S04]  /*f1b0*/  LDSM.16.M88.4 R100, [R139+0x3800] ;  /* 0x003800008b64783b */ /* 0x000f280000000200 */
[----:B------:R-:W4:Y:S04]  /*f1c0*/  LDSM.16.M88.4 R92, [R139+0x3c00] ;  /* 0x003c00008b5c783b */ /* 0x000f280000000200 */
[----:B------:R-:W4:Y:S04]  /*f1d0*/  LDSM.16.M88.4 R84, [R139+0x4000] ;  /* 0x004000008b54783b */ /* 0x000f280000000200 */
[----:B------:R-:W4:Y:S04]  /*f1e0*/  LDSM.16.M88.4 R76, [R139+0x4400] ;  /* 0x004400008b4c783b */ /* 0x000f280000000200 */
[----:B------:R-:W4:Y:S04]  /*f1f0*/  LDSM.16.M88.4 R68, [R139+0x4800] ;  /* 0x004800008b44783b */ /* 0x000f280000000200 */
[----:B------:R-:W4:Y:S04]  /*f200*/  LDSM.16.M88.4 R28, [R139+0x4c00] ;  /* 0x004c00008b1c783b */ /* 0x000f280000000200 */
[----:B------:R-:W-:Y:S04]  /*f210*/  LDSM.16.M88.4 R8, [R138] ;  /* 0x000000008a08783b */ /* 0x000fe80000000200 */
[----:B------:R-:W4:Y:S04]  /*f220*/  LDSM.16.M88.4 R12, [R136+0x3000] ;  /* 0x00300000880c783b */ /* 0x000f280000000200 */
[----:B------:R-:W4:Y:S01]  /*f230*/  LDSM.16.M88.4 R40, [R136+0x3400] ;  /* 0x003400008828783b */ /* 0x000f220000000200 */
[C---:B-1----:R-:W-:Y:S03]  /*f240*/  HMMA.16816.F32 R24, R56.reuse, R36, RZ ;  /* 0x000000243818723c */ /* 0x042fe600000018ff */
[----:B------:R-:W1:Y:S04]  /*f250*/  LDSM.16.M88.4 R20, [R136+0x3800] ;  /* 0x003800008814783b */ /* 0x000e680000000200 */
[----:B------:R-:W1:Y:S01]  /*f260*/  LDSM.16.M88.4 R16, [R136+0x3c00] ;  /* 0x003c00008810783b */ /* 0x000e620000000200 */
[C---:B------:R-:W-:Y:S03]  /*f270*/  HMMA.16816.F32 R36, R56.reuse, R38, RZ ;  /* 0x000000263824723c */ /* 0x040fe600000018ff */
[----:B------:R-:W-:Y:S04]  /*f280*/  LDSM.16.M88.4 R124, [R140+0x1000] ;  /* 0x001000008c7c783b */ /* 0x000fe80000000200 */
[----:B------:R-:W-:Y:S01]  /*f290*/  LDSM.16.M88.4 R112, [R136+0x4800] ;  /* 0x004800008870783b */ /* 0x000fe20000000200 */
[C---:B--2---:R-:W-:Y:S03]  /*f2a0*/  HMMA.16816.F32 R32, R56.reuse, R108, RZ ;  /* 0x0000006c3820723c */ /* 0x044fe600000018ff */
[----:B------:R-:W-:Y:S04]  /*f2b0*/  LDSM.16.M88.4 R132, [R136+0x5000] ;  /* 0x005000008884783b */ /* 0x000fe80000000200 */
[----:B------:R-:W-:Y:S01]  /*f2c0*/  LDSM.16.M88.4 R128, [R139+0x5400] ;  /* 0x005400008b80783b */ /* 0x000fe20000000200 */
[C---:B------:R-:W-:Y:S08]  /*f2d0*/  HMMA.16816.F32 R108, R56.reuse, R110, RZ ;  /* 0x0000006e386c723c */ /* 0x040ff000000018ff */
        /* <DEDUP_REMOVED lines=13> */
[C---:B------:R-:W-:Y:S08]  /*f3b0*/  HMMA.16816.F32 R24, R8.reuse, R12, R24 ;  /* 0x0000000c0818723c */ /* 0x040ff00000001818 */
[C---:B------:R-:W-:Y:S01]  /*f3c0*/  HMMA.16816.F32 R36, R8.reuse, R14, R36 ;  /* 0x0000000e0824723c */ /* 0x040fe20000001824 */
[----:B------:R-:W4:Y:S07]  /*f3d0*/  LDSM.16.M88.4 R12, [R136+0x4400] ;  /* 0x00440000880c783b */ /* 0x000f2e0000000200 */
[C---:B------:R-:W-:Y:S08]  /*f3e0*/  HMMA.16816.F32 R32, R8.reuse, R40, R32 ;  /* 0x000000280820723c */ /* 0x040ff00000001820 */
[C---:B------:R-:W-:Y:S01]  /*f3f0*/  HMMA.16816.F32 R108, R8.reuse, R42, R108 ;  /* 0x0000002a086c723c */ /* 0x040fe2000000186c */
[----:B------:R-:W4:Y:S07]  /*f400*/  LDSM.16.M88.4 R40, [R139+0x5000] ;  /* 0x005000008b28783b */ /* 0x000f2e0000000200 */
        /* <DEDUP_REMOVED lines=8> */
[----:B------:R-:W-:Y:S07]  /*f490*/  LDSM.16.M88.4 R28, [R139+0x7000] ;  /* 0x007000008b1c783b */ /* 0x000fee0000000200 */
[C---:B----4-:R-:W-:Y:S08]  /*f4a0*/  HMMA.16816.F32 R80, R8.reuse, R12, R80 ;  /* 0x0000000c0850723c */ /* 0x050ff00000001850 */
[----:B------:R-:W-:Y:S01]  /*f4b0*/  HMMA.16816.F32 R76, R8, R14, R76 ;  /* 0x0000000e084c723c */ /* 0x000fe2000000184c */
[----:B------:R-:W2:Y:S07]  /*f4c0*/  LDSM.16.M88.4 R12, [R140+0x2000] ;  /* 0x002000008c0c783b */ /* 0x000eae0000000200 */
        /* <DEDUP_REMOVED lines=10> */
[C---:B------:R-:W-:Y:S08]  /*f570*/  HMMA.16816.F32 R24, R16.reuse, R132, R24 ;  /* 0x000000841018723c */ /* 0x040ff00000001818 */
[----:B------:R-:W-:Y:S08]  /*f580*/  HMMA.16816.F32 R36, R16, R134, R36 ;  /* 0x000000861024723c */ /* 0x000ff00000001824 */
[----:B------:R-:W-:Y:S08]  /*f590*/  HMMA.16816.F32 R32, R124, R128, R32 ;  /* 0x000000807c20723c */ /* 0x000ff00000001820 */
[C---:B--2---:R-:W-:Y:S08]  /*f5a0*/  HMMA.16816.F32 R24, R12.reuse, R28, R24 ;  /* 0x0000001c0c18723c */ /* 0x044ff00000001818 */
[----:B------:R-:W-:Y:S01]  /*f5b0*/  HMMA.16816.F32 R36, R12, R30, R36 ;  /* 0x0000001e0c24723c */ /* 0x000fe20000001824 */
[----:B------:R-:W2:Y:S07]  /*f5c0*/  LDSM.16.M88.4 R28, [R139+0x5c00] ;  /* 0x005c00008b1c783b */ /* 0x000eae0000000200 */
[----:B------:R-:W-:Y:S08]  /*f5d0*/  HMMA.16816.F32 R108, R124, R130, R108 ;  /* 0x000000827c6c723c */ /* 0x000ff0000000186c */
[C---:B-1----:R-:W-:Y:S08]  /*f5e0*/  HMMA.16816.F32 R24, R8.reuse, R20, R24 ;  /* 0x000000140818723c */ /* 0x042ff00000001818 */
[----:B------:R-:W-:Y:S01]  /*f5f0*/  HMMA.16816.F32 R36, R8, R22, R36 ;  /* 0x000000160824723c */ /* 0x000fe20000001824 */
[----:B------:R-:W1:Y:S07]  /*f600*/  LDSM.16.M88.4 R20, [R136+0x5800] ;  /* 0x005800008814783b */ /* 0x000e6e0000000200 */
[C---:B------:R-:W-:Y:S01]  /*f610*/  HMMA.16816.F32 R128, R124.reuse, R112, R104 ;  /* 0x000000707c80723c */ /* 0x040fe20000001868 */
[----:B------:R-:W4:Y:S04]  /*f620*/  LDSM.16.M88.4 R104, [R139+0x7400] ;  /* 0x007400008b68783b */ /* 0x000f280000000200 */
[-C--:B---3--:R-:W-:Y:S01]  /*f630*/  FMUL.FTZ R2, R24, R0.reuse ;  /* 0x0000000018027220 */ /* 0x088fe20000410000 */
[-C--:B------:R-:W-:Y:S01]  /*f640*/  FMUL.FTZ R3, R25, R0.reuse ;  /* 0x0000000019037220 */ /* 0x080fe20000410000 */
[-C--:B------:R-:W-:Y:S01]  /*f650*/  FMUL.FTZ R5, R26, R0.reuse ;  /* 0x000000001a057220 */ /* 0x080fe20000410000 */
[-C--:B------:R-:W-:Y:S01]  /*f660*/  FMUL.FTZ R6, R27, R0.reuse ;  /* 0x000000001b067220 */ /* 0x080fe20000410000 */
[----:B------:R-:W-:Y:S01]  /*f670*/  HMMA.16816.F32 R100, R124, R114, R100 ;  /* 0x000000727c64723c */ /* 0x000fe20000001864 */
[----:B------:R-:W3:Y:S01]  /*f680*/  LDSM.16.M88.4 R24, [R139+0x7800] ;  /* 0x007800008b18783b */ /* 0x000ee20000000200 */
[----:B------:R-:W-:Y:S01]  /*f690*/  MUFU.TANH R2, R2 ;  /* 0x0000000200027308 */ /* 0x000fe20000002400 */
[-C--:B------:R-:W-:Y:S01]  /*f6a0*/  FMUL.FTZ R37, R37, R0.reuse ;  /* 0x0000000025257220 */ /* 0x080fe20000410000 */
[-C--:B------:R-:W-:Y:S01]  /*f6b0*/  FMUL.FTZ R38, R38, R0.reuse ;  /* 0x0000000026267220 */ /* 0x080fe20000410000 */
[-C--:B------:R-:W-:Y:S01]  /*f6c0*/  FMUL.FTZ R39, R39, R0.reuse ;  /* 0x0000000027277220 */ /* 0x080fe20000410000 */
[----:B------:R-:W-:-:S02]  /*f6d0*/  FMUL.FTZ R7, R36, R0 ;  /* 0x0000000024077220 */ /* 0x000fc40000410000 */
[C---:B------:R-:W-:Y:S01]  /*f6e0*/  HMMA.16816.F32 R132, R16.reuse, R40, R32 ;  /* 0x000000281084723c */ /* 0x040fe20000001820 */
[----:B------:R-:W3:Y:S01]  /*f6f0*/  LDSM.16.M88.4 R32, [R136+0x7400] ;  /* 0x007400008820783b */ /* 0x000ee20000000200 */
[----:B------:R-:W-:Y:S06]  /*f700*/  MUFU.TANH R44, R37 ;  /* 0x00000025002c7308 */ /* 0x000fec0000002400 */
[----:B------:R-:W-:Y:S01]  /*f710*/  HMMA.16816.F32 R108, R16, R42, R108 ;  /* 0x0000002a106c723c */ /* 0x000fe2000000186c */
[----:B------:R-:W-:Y:S01]  /*f720*/  LDSM.16.M88.4 R40, [R139+0x6000] ;  /* 0x006000008b28783b */ /* 0x000fe20000000200 */
[----:B------:R-:W-:Y:S06]  /*f730*/  MUFU.TANH R45, R38 ;  /* 0x00000026002d7308 */ /* 0x000fec0000002400 */
[C---:B--2---:R-:W-:Y:S02]  /*f740*/  HMMA.16816.F32 R96, R124.reuse, R28, R96 ;  /* 0x0000001c7c60723c */ /* 0x044fe40000001860 */
[----:B------:R2:W3:Y:S06]  /*f750*/  MUFU.TANH R46, R39 ;  /* 0x00000027002e7308 */ /* 0x0004ec0000002400 */
[----:B------:R-:W-:Y:S01]  /*f760*/  HMMA.16816.F32 R92, R124, R30, R92 ;  /* 0x0000001e7c5c723c */ /* 0x000fe2000000185c */
[----:B------:R-:W3:Y:S01]  /*f770*/  LDSM.16.M88.4 R28, [R136+0x5c00] ;  /* 0x005c0000881c783b */ /* 0x000ee20000000200 */
[----:B------:R-:W-:Y:S06]  /*f780*/  MUFU.TANH R5, R5 ;  /* 0x0000000500057308 */ /* 0x000fec0000002400 */
[C---:B-1----:R-:W-:Y:S02]  /*f790*/  HMMA.16816.F32 R128, R16.reuse, R20, R128 ;  /* 0x000000141080723c */ /* 0x042fe40000001880 */
[----:B------:R-:W-:Y:S01]  /*f7a0*/  MUFU.TANH R3, R3 ;  /* 0x0000000300037308 */ /* 0x000fe20000002400 */
[----:B--2---:R-:W-:Y:S05]  /*f7b0*/  LDSM.16.M88.4 R36, [R136+0x6000] ;  /* 0x006000008824783b */ /* 0x004fea0000000200 */
[----:B------:R-:W-:Y:S01]  /*f7c0*/  HMMA.16816.F32 R100, R16, R22, R100 ;  /* 0x000000161064723c */ /* 0x000fe20000001864 */
[----:B------:R-:W1:Y:S01]  /*f7d0*/  LDSM.16.M88.4 R20, [R139+0x7c00] ;  /* 0x007c00008b14783b */ /* 0x000e620000000200 */
[----:B------:R-:W2:Y:S06]  /*f7e0*/  MUFU.TANH R6, R6 ;  /* 0x0000000600067308 */ /* 0x000eac0000002400 */
[C---:B----4-:R-:W-:Y:S02]  /*f7f0*/  HMMA.16816.F32 R132, R12.reuse, R104, R132 ;  /* 0x000000680c84723c */ /* 0x050fe40000001884 */
[----:B------:R-:W4:Y:S06]  /*f800*/  MUFU.TANH R7, R7 ;  /* 0x0000000700077308 */ /* 0x000f2c0000002400 */
[C---:B------:R-:W-:Y:S01]  /*f810*/  HMMA.16816.F32 R108, R12.reuse, R106, R108 ;  /* 0x0000006a0c6c723c */ /* 0x040fe2000000186c */
[----:B------:R-:W-:Y:S07]  /*f820*/  LDSM.16.M88.4 R104, [R136+0x7800] ;  /* 0x007800008868783b */ /* 0x000fee0000000200 */
[C---:B---3--:R-:W-:Y:S08]  /*f830*/  HMMA.16816.F32 R128, R12.reuse, R24, R128 ;  /* 0x000000180c80723c */ /* 0x048ff00000001880 */
[----:B------:R-:W-:Y:S01]  /*f840*/  HMMA.16816.F32 R100, R12, R26, R100 ;  /* 0x0000001a0c64723c */ /* 0x000fe20000001864 */
[----:B------:R-:W3:Y:S07]  /*f850*/  LDSM.16.M88.4 R24, [R139+0x6400] ;  /* 0x006400008b18783b */ /* 0x000eee0000000200 */
[C---:B------:R-:W-:Y:S08]  /*f860*/  HMMA.16816.F32 R132, R8.reuse, R32, R132 ;  /* 0x000000200884723c */ /* 0x040ff00000001884 */
[----:B------:R-:W-:Y:S01]  /*f870*/  HMMA.16816.F32 R108, R8, R34, R108 ;  /* 0x00000022086c723c */ /* 0x000fe2000000186c */
[----:B------:R-:W2:Y:S07]  /*f880*/  LDSM.16.M88.4 R32, [R136+0x7c00] ;  /* 0x007c00008820783b */ /* 0x000eae0000000200 */
[C---:B------:R-:W-:Y:S05]  /*f890*/  HMMA.16816.F32 R96, R16.reuse, R28, R96 ;  /* 0x0000001c1060723c */ /* 0x040fea0000001860 */
[-C--:B------:R-:W-:Y:S01]  /*f8a0*/  FMUL.FTZ R49, R132, R0.reuse ;  /* 0x0000000084317220 */ /* 0x080fe20000410000 */
[-C--:B------:R-:W-:Y:S01]  /*f8b0*/  FMUL.FTZ R51, R134, R0.reuse ;  /* 0x0000000086337220 */ /* 0x080fe20000410000 */
[-C--:B------:R-:W-:Y:S01]  /*f8c0*/  FMUL.FTZ R50, R133, R0.reuse ;  /* 0x0000000085327220 */ /* 0x080fe20000410000 */
[-C--:B------:R-:W-:Y:S01]  /*f8d0*/  FMUL.FTZ R52, R135, R0.reuse ;  /* 0x0000000087347220 */ /* 0x080fe20000410000 */
[----:B------:R-:W-:Y:S01]  /*f8e0*/  HMMA.16816.F32 R92, R16, R30, R92 ;  /* 0x0000001e105c723c */ /* 0x000fe2000000185c */
[----:B------:R-:W4:Y:S01]  /*f8f0*/  LDSM.16.M88.4 R28, [R139+0x8000] ;  /* 0x008000008b1c783b */ /* 0x000f220000000200 */
[----:B------:R-:W4:Y:S01]  /*f900*/  MUFU.TANH R49, R49 ;  /* 0x0000003100317308 */ /* 0x000f220000002400 */
[-C--:B------:R-:W-:Y:S01]  /*f910*/  FMUL.FTZ R53, R108, R0.reuse ;  /* 0x000000006c357220 */ /* 0x080fe20000410000 */
[-C--:B------:R-:W-:Y:S01]  /*f920*/  FMUL.FTZ R67, R110, R0.reuse ;  /* 0x000000006e437220 */ /* 0x080fe20000410000 */
[----:B------:R-:W-:-:S03]  /*f930*/  FMUL.FTZ R54, R109, R0 ;  /* 0x000000006d367220 */ /* 0x000fc60000410000 */
[C---:B------:R-:W-:Y:S02]  /*f940*/  HMMA.16816.F32 R88, R124.reuse, R40, R88 ;  /* 0x000000287c58723c */ /* 0x040fe40000001858 */
        /* <DEDUP_REMOVED lines=8> */
[----:B------:R-:W-:Y:S06]  /*f9d0*/  MUFU.TANH R53, R53 ;  /* 0x0000003500357308 */ /* 0x000fec0000002400 */
[C---:B---3--:R-:W-:Y:S02]  /*f9e0*/  HMMA.16816.F32 R80, R124.reuse, R24, R80 ;  /* 0x000000187c50723c */ /* 0x048fe40000001850 */
[----:B------:R-:W3:Y:S06]  /*f9f0*/  MUFU.TANH R67, R67 ;  /* 0x0000004300437308 */ /* 0x000eec0000002400 */
[----:B------:R-:W-:Y:S01]  /*fa00*/  HMMA.16816.F32 R76, R124, R26, R76 ;  /* 0x0000001a7c4c723c */ /* 0x000fe2000000184c */
[----:B------:R-:W3:Y:S01]  /*fa10*/  LDSM.16.M88.4 R24, [R139+0x6800] ;  /* 0x006800008b18783b */ /* 0x000ee20000000200 */
[----:B------:R-:W-:Y:S06]  /*fa20*/  MUFU.TANH R54, R54 ;  /* 0x0000003600367308 */ /* 0x000fec0000002400 */
[----:B--2---:R-:W-:Y:S08]  /*fa30*/  HMMA.16816.F32 R96, R8, R32, R96 ;  /* 0x000000200860723c */ /* 0x004ff00000001860 */
[----:B------:R-:W-:Y:S08]  /*fa40*/  HMMA.16816.F32 R88, R16, R36, R88 ;  /* 0x000000241058723c */ /* 0x000ff00000001858 */
[----:B------:R-:W-:Y:S01]  /*fa50*/  HMMA.16816.F32 R92, R8, R34, R92 ;  /* 0x00000022085c723c */ /* 0x000fe2000000185c */
[----:B------:R-:W2:Y:S04]  /*fa60*/  LDSM.16.M88.4 R32, [R139+0x8400] ;  /* 0x008400008b20783b */ /* 0x000ea80000000200 */
[-C--:B------:R-:W-:Y:S01]  /*fa70*/  FMUL.FTZ R96, R96, R0.reuse ;  /* 0x0000000060607220 */ /* 0x080fe20000410000 */
[-C--:B------:R-:W-:Y:S01]  /*fa80*/  FMUL.FTZ R185, R98, R0.reuse ;  /* 0x0000000062b97220 */ /* 0x080fe20000410000 */
[-C--:B------:R-:W-:Y:S01]  /*fa90*/  FMUL.FTZ R97, R97, R0.reuse ;  /* 0x0000000061617220 */ /* 0x080fe20000410000 */
[-C--:B------:R-:W-:Y:S01]  /*faa0*/  FMUL.FTZ R98, R99, R0.reuse ;  /* 0x0000000063627220 */ /* 0x080fe20000410000 */
[----:B------:R-:W-:Y:S01]  /*fab0*/  HMMA.16816.F32 R84, R16, R38, R84 ;  /* 0x000000261054723c */ /* 0x000fe20000001854 */
[----:B------:R-:W2:Y:S01]  /*fac0*/  LDSM.16.M88.4 R36, [R136+0x6800] ;  /* 0x006800008824783b */ /* 0x000ea20000000200 */
[----:B------:R-:W-:Y:S06]  /*fad0*/  MUFU.TANH R96, R96 ;  /* 0x0000006000607308 */ /* 0x000fec0000002400 */
[----:B----4-:R-:W-:Y:S02]  /*fae0*/  HMMA.16816.F32 R88, R12, R28, R88 ;  /* 0x0000001c0c58723c */ /* 0x010fe40000001858 */
[----:B------:R-:W-:Y:S03]  /*faf0*/  MUFU.TANH R185, R185 ;  /* 0x000000b900b97308 */ /* 0x000fe60000002400 */
[-C--:B------:R-:W-:Y:S01]  /*fb00*/  FMUL.FTZ R93, R93, R0.reuse ;  /* 0x000000005d5d7220 */ /* 0x080fe20000410000 */
[-C--:B------:R-:W-:Y:S01]  /*fb10*/  FMUL.FTZ R95, R95, R0.reuse ;  /* 0x000000005f5f7220 */ /* 0x080fe20000410000 */
[-C--:B------:R-:W-:Y:S01]  /*fb20*/  FMUL.FTZ R92, R92, R0.reuse ;  /* 0x000000005c5c7220 */ /* 0x080fe20000410000 */
[----:B------:R-:W-:Y:S01]  /*fb30*/  FMUL.FTZ R94, R94, R0 ;  /* 0x000000005e5e7220 */ /* 0x000fe20000410000 */
[----:B-1----:R-:W-:Y:S01]  /*fb40*/  HMMA.16816.F32 R80, R16, R20, R80 ;  /* 0x000000141050723c */ /* 0x002fe20000001850 */
[----:B------:R-:W-:Y:S07]  /*fb50*/  MUFU.TANH R181, R93 ;  /* 0x0000005d00b57308 */ /* 0x000fee0000002400 */
[----:B------:R-:W-:Y:S01]  /*fb60*/  HMMA.16816.F32 R84, R12, R30, R84 ;  /* 0x0000001e0c54723c */ /* 0x000fe20000001854 */
[----:B------:R-:W1:Y:S01]  /*fb70*/  LDSM.16.M88.4 R28, [R136+0x8400] ;  /* 0x00840000881c783b */ /* 0x000e620000000200 */
[----:B------:R-:W-:Y:S06]  /*fb80*/  MUFU.TANH R179, R95 ;  /* 0x0000005f00b37308 */ /* 0x000fec0000002400 */
[----:B------:R-:W-:Y:S01]  /*fb90*/  HMMA.16816.F32 R76, R16, R22, R76 ;  /* 0x00000016104c723c */ /* 0x000fe2000000184c */
[----:B------:R-:W4:Y:S01]  /*fba0*/  LDSM.16.M88.4 R20, [R139+0x8800] ;  /* 0x008800008b14783b */ /* 0x000f220000000200 */
[----:B------:R-:W-:Y:S06]  /*fbb0*/  MUFU.TANH R97, R97 ;  /* 0x0000006100617308 */ /* 0x000fec0000002400 */
[----:B---3--:R-:W-:Y:S02]  /*fbc0*/  HMMA.16816.F32 R72, R124, R24, R72 ;  /* 0x000000187c48723c */ /* 0x008fe40000001848 */
[----:B------:R-:W-:Y:S06]  /*fbd0*/  MUFU.TANH R98, R98 ;  /* 0x0000006200627308 */ /* 0x000fec0000002400 */
[----:B------:R-:W-:Y:S02]  /*fbe0*/  HMMA.16816.F32 R88, R8, R40, R88 ;  /* 0x000000280858723c */ /* 0x000fe40000001858 */
[----:B------:R-:W-:Y:S06]  /*fbf0*/  MUFU.TANH R92, R92 ;  /* 0x0000005c005c7308 */ /* 0x000fec0000002400 */
[----:B--2---:R-:W-:Y:S05]  /*fc00*/  HMMA.16816.F32 R80, R12, R32, R80 ;  /* 0x000000200c50723c */ /* 0x004fea0000001850 */
[----:B------:R-:W-:Y:S01]  /*fc10*/  VIADD R33, R65, 0x8 ;  /* 0x0000000841217836 */ /* 0x000fe20000000000 */
[----:B------:R-:W-:Y:S04]  /*fc20*/  MUFU.TANH R183, R94 ;  /* 0x0000005e00b77308 */ /* 0x000fe80000002400 */
[----:B------:R-:W-:Y:S01]  /*fc30*/  ISETP.GE.AND P2, PT, R33, R66, PT ;  /* 0x000000422100720c */ /* 0x000fe20003f46270 */
[----:B------:R-:W-:Y:S01]  /*fc40*/  HMMA.16816.F32 R84, R8, R42, R84 ;  /* 0x0000002a0854723c */ /* 0x000fe20000001854 */
[----:B------:R-:W2:Y:S04]  /*fc50*/  LDSM.16.M88.4 R40, [R139+0x6c00] ;  /* 0x006c00008b28783b */ /* 0x000ea80000000200 */
[-C--:B------:R-:W-:Y:S01]  /*fc60*/  FMUL.FTZ R89, R89, R0.reuse ;  /* 0x0000000059597220 */ /* 0x080fe20000410000 */
[-C--:B------:R-:W-:Y:S01]  /*fc70*/  FMUL.FTZ R88, R88, R0.reuse ;  /* 0x0000000058587220 */ /* 0x080fe20000410000 */
[-C--:B------:R-:W-:Y:S01]  /*fc80*/  FMUL.FTZ R90, R90, R0.reuse ;  /* 0x000000005a5a7220 */ /* 0x080fe20000410000 */
[----:B------:R-:W-:Y:S01]  /*fc90*/  FMUL.FTZ R91, R91, R0 ;  /* 0x000000005b5b7220 */ /* 0x000fe20000410000 */
[----:B------:R3:W-:Y:S01]  /*fca0*/  MUFU.TANH R169, R89 ;  /* 0x0000005900a97308 */ /* 0x0007e20000002400 */
[----:B------:R-:W-:Y:S05]  /*fcb0*/  HMMA.16816.F32 R76, R12, R34, R76 ;  /* 0x000000220c4c723c */ /* 0x000fea000000184c */
[----:B------:R-:W-:-:S05]  /*fcc0*/  VIADD R35, R65, 0x1 ;  /* 0x0000000141237836 */ /* 0x000fca0000000000 */
[----:B------:R-:W-:Y:S01]  /*fcd0*/  ISETP.GE.AND P3, PT, R35, R66, PT ;  /* 0x000000422300720c */ /* 0x000fe20003f66270 */
[----:B------:R-:W-:Y:S01]  /*fce0*/  MUFU.TANH R163, R88 ;  /* 0x0000005800a37308 */ /* 0x000fe20000002400 */
[----:B------:R-:W-:Y:S01]  /*fcf0*/  HMMA.16816.F32 R68, R124, R26, R68 ;  /* 0x0000001a7c44723c */ /* 0x000fe20000001844 */
[----:B------:R-:W2:Y:S04]  /*fd00*/  LDSM.16.M88.4 R24, [R136+0x8800] ;  /* 0x008800008818783b */ /* 0x000ea80000000200 */
[-C--:B------:R-:W-:Y:S01]  /*fd10*/  FMUL.FTZ R85, R85, R0.reuse ;  /* 0x0000000055557220 */ /* 0x080fe20000410000 */
[-C--:B------:R-:W-:Y:S01]  /*fd20*/  FMUL.FTZ R87, R87, R0.reuse ;  /* 0x0000000057577220 */ /* 0x080fe20000410000 */
[----:B------:R-:W-:Y:S01]  /*fd30*/  LDSM.16.M88.4 R32, [R139+0x8c00] ;  /* 0x008c00008b20783b */ /* 0x000fe20000000200 */
[----:B------:R-:W-:Y:S01]  /*fd40*/  FMUL.FTZ R84, R84, R0 ;  /* 0x0000000054547220 */ /* 0x000fe20000410000 */
[----:B------:R-:W-:Y:S01]  /*fd50*/  MUFU.TANH R165, R85 ;  /* 0x0000005500a57308 */ /* 0x000fe20000002400 */
[----:B------:R-:W-:Y:S05]  /*fd60*/  HMMA.16816.F32 R72, R16, R36, R72 ;  /* 0x000000241048723c */ /* 0x000fea0000001848 */
[----:B------:R-:W-:-:S02]  /*fd70*/  VIADD R37, R65, 0x10 ;  /* 0x0000001041257836 */ /* 0x000fc40000000000 */
[----:B------:R-:W-:-:S03]  /*fd80*/  FMUL.FTZ R86, R86, R0 ;  /* 0x0000000056567220 */ /* 0x000fc60000410000 */
[----:B------:R-:W-:Y:S01]  /*fd90*/  ISETP.GE.AND P0, PT, R37, R66, PT ;  /* 0x000000422500720c */ /* 0x000fe20003f06270 */
[----:B------:R2:W-:Y:S01]  /*fda0*/  MUFU.TANH R171, R87 ;  /* 0x0000005700ab7308 */ /* 0x0005e20000002400 */
[C---:B-1----:R-:W-:Y:S07]  /*fdb0*/  HMMA.16816.F32 R80, R8.reuse, R28, R80 ;  /* 0x0000001c0850723c */ /* 0x042fee0000001850 */
[----:B------:R-:W-:Y:S01]  /*fdc0*/  MUFU.TANH R177, R90 ;  /* 0x0000005a00b17308 */ /* 0x000fe20000002400 */
[----:B------:R-:W-:Y:S01]  /*fdd0*/  HMMA.16816.F32 R76, R8, R30, R76 ;  /* 0x0000001e084c723c */ /* 0x000fe2000000184c */
[----:B------:R-:W1:Y:S06]  /*fde0*/  LDSM.16.M88.4 R28, [R136+0x6c00] ;  /* 0x006c0000881c783b */ /* 0x000e6c0000000200 */
[----:B------:R-:W-:Y:S01]  /*fdf0*/  MUFU.TANH R167, R91 ;  /* 0x0000005b00a77308 */ /* 0x000fe20000002400 */
[----:B----4-:R-:W-:Y:S05]  /*fe00*/  HMMA.16816.F32 R72, R12, R20, R72 ;  /* 0x000000140c48723c */ /* 0x010fea0000001848 */
[----:B------:R-:W-:-:S02]  /*fe10*/  VIADD R21, R65, 0x9 ;  /* 0x0000000941157836 */ /* 0x000fc40000000000 */
[-C--:B------:R-:W-:Y:S01]  /*fe20*/  FMUL.FTZ R83, R83, R0.reuse ;  /* 0x0000000053537220 */ /* 0x080fe20000410000 */
[-C--:B------:R-:W-:Y:S01]  /*fe30*/  FMUL.FTZ R81, R81, R0.reuse ;  /* 0x0000000051517220 */ /* 0x080fe20000410000 */
[----:B------:R-:W-:Y:S01]  /*fe40*/  FMUL.FTZ R80, R80, R0 ;  /* 0x0000000050507220 */ /* 0x000fe20000410000 */
[----:B------:R-:W-:Y:S01]  /*fe50*/  ISETP.GE.AND P1, PT, R21, R66, PT ;  /* 0x000000421500720c */ /* 0x000fe20003f26270 */
[----:B------:R-:W-:Y:S01]  /*fe60*/  VIADD R21, R65, 0x18 ;  /* 0x0000001841157836 */ /* 0x000fe20000000000 */
[----:B------:R-:W-:Y:S01]  /*fe70*/  HMMA.16816.F32 R68, R16, R38, R68 ;  /* 0x000000261044723c */ /* 0x000fe20000001844 */
[----:B------:R-:W-:Y:S04]  /*fe80*/  MUFU.TANH R173, R84 ;  /* 0x0000005400ad7308 */ /* 0x000fe80000002400 */
[----:B---3--:R-:W-:Y:S01]  /*fe90*/  FSEL R89, R46, -INF , !P1 ;  /* 0xff8000002e597808 */ /* 0x008fe20004800000 */
[----:B------:R-:W-:Y:S01]  /*fea0*/  FMUL.FTZ R36, R77, R0 ;  /* 0x000000004d247220 */ /* 0x000fe20000410000 */
[----:B------:R-:W-:Y:S01]  /*feb0*/  ISETP.GE.AND P5, PT, R21, R66, PT ;  /* 0x000000421500720c */ /* 0x000fe20003fa6270 */
[-C--:B------:R-:W-:Y:S01]  /*fec0*/  FMUL.FTZ R82, R82, R0.reuse ;  /* 0x0000000052527220 */ /* 0x080fe20000410000 */
[----:B------:R-:W-:Y:S01]  /*fed0*/  IADD3 R21, PT, PT, R65, 0x19, RZ ;  /* 0x0000001941157810 */ /* 0x000fe20007ffe0ff */
[-C--:B------:R-:W-:Y:S01]  /*fee0*/  FMUL.FTZ R76, R76, R0.reuse ;  /* 0x000000004c4c7220 */ /* 0x080fe20000410000 */
[----:B--2---:R-:W-:Y:S05]  /*fef0*/  HMMA.16816.F32 R60, R124, R40, R60 ;  /* 0x000000287c3c723c */ /* 0x004fea000000183c */
[----:B------:R-:W-:Y:S01]  /*ff00*/  FSEL R77, R6, -INF , !P3 ;  /* 0xff800000064d7808 */ /* 0x000fe20005800000 */
[----:B------:R-:W-:Y:S01]  /*ff10*/  MUFU.TANH R175, R86 ;  /* 0x0000005600af7308 */ /* 0x000fe20000002400 */
[----:B------:R-:W-:Y:S01]  /*ff20*/  FSEL R6, R7, -INF , !P2 ;  /* 0xff80000007067808 */ /* 0x000fe20005000000 */
[----:B------:R-:W-:Y:S01]  /*ff30*/  FMUL.FTZ R78, R78, R0 ;  /* 0x000000004e4e7220 */ /* 0x000fe20000410000 */
[----:B------:R-:W-:-:S02]  /*ff40*/  FSEL R7, R49, -INF , !P0 ;  /* 0xff80000031077808 */ /* 0x000fc40004000000 */
[----:B------:R-:W-:Y:S01]  /*ff50*/  FSEL R87, R67, -INF , !P5 ;  /* 0xff80000043577808 */ /* 0x000fe20006800000 */
[----:B------:R-:W-:Y:S03]  /*ff60*/  HMMA.16816.F32 R56, R124, R42, R56 ;  /* 0x0000002a7c38723c */ /* 0x000fe60000001838 */
[----:B------:R-:W-:Y:S01]  /*ff70*/  FSEL R43, R3, -INF , !P3 ;  /* 0xff800000032b7808 */ /* 0x000fe20005800000 */
[----:B------:R-:W-:Y:S01]  /*ff80*/  VIADD R3, R65, 0x21 ;  /* 0x0000002141037836 */ /* 0x000fe20000000000 */
[----:B------:R-:W-:Y:S03]  /*ff90*/  MUFU.TANH R133, R80 ;  /* 0x0000005000857308 */ /* 0x000fe60000002400 */
[C---:B------:R-:W-:Y:S05]  /*ffa0*/  HMMA.16816.F32 R72, R8.reuse, R24, R72 ;  /* 0x000000180848723c */ /* 0x040fea0000001848 */
[----:B------:R-:W-:Y:S01]  /*ffb0*/  FMUL.FTZ R24, R79, R0 ;  /* 0x000000004f187220 */ /* 0x000fe20000410000 */
[----:B------:R-:W-:Y:S01]  /*ffc0*/  FSEL R79, R5, -INF , !P4 ;  /* 0xff800000054f7808 */ /* 0x000fe20006000000 */
[----:B------:R-:W-:Y:S01]  /*ffd0*/  VIADD R25, R65, 0x11 ;  /* 0x0000001141197836 */ /* 0x000fe20000000000 */
[----:B------:R-:W-:Y:S01]  /*ffe0*/  FSEL R5, R2, -INF , !P4 ;  /* 0xff80000002057808 */ /* 0x000fe20006000000 */
[----:B------:R-:W-:Y:S01]  /*fff0*/  MUFU.TANH R135, R82 ;  /* 0x0000005200877308 */ /* 0x000fe20000002400 */
[----:B------:R-:W-:Y:S01]  /*10000*/  ISETP.GE.AND P4, PT, R21, R66, PT ;  /* 0x000000421500720c */ /* 0x000fe20003f86270 */
[----:B------:R-:W-:Y:S01]  /*10010*/  VIADD R21, R65, 0x20 ;  /* 0x0000002041157836 */ /* 0x000fe20000000000 */
[----:B------:R-:W-:Y:S03]  /*10020*/  HMMA.16816.F32 R128, R8, R104, R128 ;  /* 0x000000680880723c */ /* 0x000fe60000001880 */
[----:B------:R-:W-:Y:S01]  /*10030*/  FMUL.FTZ R104, R111, R0 ;  /* 0x000000006f687220 */ /* 0x000fe20000410000 */
[----:B------:R-:W-:-:S02]  /*10040*/  ISETP.GE.AND P6, PT, R25, R66, PT ;  /* 0x000000421900720c */ /* 0x000fc40003fc6270 */
[----:B------:R-:W-:Y:S01]  /*10050*/  ISETP.GE.AND P3, PT, R21, R66, PT ;  /* 0x000000421500720c */ /* 0x000fe20003f66270 */
[----:B------:R2:W-:Y:S01]  /*10060*/  MUFU.TANH R2, R24 ;  /* 0x0000001800027308 */ /* 0x0005e20000002400 */
[----:B------:R-:W-:Y:S01]  /*10070*/  FSEL R85, R52, -INF , !P6 ;  /* 0xff80000034557808 */ /* 0x000fe20007000000 */
[----:B------:R-:W-:Y:S01]  /*10080*/  HMMA.16816.F32 R68, R12, R22, R68 ;  /* 0x000000160c44723c */ /* 0x000fe20000001844 */
[----:B------:R-:W3:Y:S01]  /*10090*/  LDSM.16.M88.4 R20, [R136+0x8c00] ;  /* 0x008c00008814783b */ /* 0x000ee20000000200 */
[----:B------:R-:W-:-:S04]  /*100a0*/  DEPBAR.LE SB0, 0x0 ;  /* 0x000080000000791a */ /* 0x000fc80000000000 */
[----:B------:R-:W4:Y:S01]  /*100b0*/  MUFU.TANH R104, R104 ;  /* 0x0000006800687308 */ /* 0x000f220000002400 */
[-C--:B------:R-:W-:Y:S01]  /*100c0*/  FMUL.FTZ R42, R73, R0.reuse ;  /* 0x00000000492a7220 */ /* 0x080fe20000410000 */
[C---:B-1----:R-:W-:Y:S05]  /*100d0*/  HMMA.16816.F32 R60, R16.reuse, R28, R60 ;  /* 0x0000001c103c723c */ /* 0x042fea000000183c */
[----:B------:R-:W-:Y:S01]  /*100e0*/  FSEL R73, R53, -INF , !P5 ;  /* 0xff80000035497808 */ /* 0x000fe20006800000 */
[-C--:B------:R-:W-:Y:S01]  /*100f0*/  FMUL.FTZ R72, R72, R0.reuse ;  /* 0x0000000048487220 */ /* 0x080fe20000410000 */
[-C--:B------:R-:W-:Y:S01]  /*10100*/  FMUL.FTZ R108, R131, R0.reuse ;  /* 0x00000000836c7220 */ /* 0x080fe20000410000 */
[----:B------:R-:W-:Y:S01]  /*10110*/  FMUL.FTZ R105, R128, R0 ;  /* 0x0000000080697220 */ /* 0x000fe20000410000 */
[----:B------:R1:W-:Y:S01]  /*10120*/  MUFU.TANH R131, R83 ;  /* 0x0000005300837308 */ /* 0x0003e20000002400 */
[----:B--2---:R-:W-:Y:S01]  /*10130*/  FSEL R24, R45, -INF , !P2 ;  /* 0xff8000002d187808 */ /* 0x004fe20005000000 */
[----:B------:R-:W-:Y:S03]  /*10140*/  HMMA.16816.F32 R56, R16, R30, R56 ;  /* 0x0000001e1038723c */ /* 0x000fe60000001838 */
[----:B------:R-:W-:Y:S01]  /*10150*/  ISETP.GE.AND P2, PT, R3, R66, PT ;  /* 0x000000420300720c */ /* 0x000fe20003f46270 */
[----:B------:R-:W-:-:S02]  /*10160*/  VIADD R3, R65, 0x28 ;  /* 0x0000002841037836 */ /* 0x000fc40000000000 */
[C---:B------:R-:W-:Y:S01]  /*10170*/  VIADD R17, R65.reuse, 0x39 ;  /* 0x0000003941117836 */ /* 0x040fe20000000000 */
[----:B------:R-:W-:Y:S01]  /*10180*/  MUFU.TANH R105, R105 ;  /* 0x0000006900697308 */ /* 0x000fe20000002400 */
[----:B------:R-:W-:Y:S01]  /*10190*/  VIADD R19, R65, 0x49 ;  /* 0x0000004941137836 */ /* 0x000fe20000000000 */
[----:B------:R-:W-:Y:S05]  /*101a0*/  HMMA.16816.F32 R100, R8, R106, R100 ;  /* 0x0000006a0864723c */ /* 0x000fea0000001864 */
[-C--:B------:R-:W-:Y:S01]  /*101b0*/  FMUL.FTZ R107, R130, R0.reuse ;  /* 0x00000000826b7220 */ /* 0x080fe20000410000 */
[----:B------:R-:W-:Y:S01]  /*101c0*/  FMUL.FTZ R106, R129, R0 ;  /* 0x00000000816a7220 */ /* 0x000fe20000410000 */
[----:B----4-:R-:W-:Y:S01]  /*101d0*/  FSEL R29, R104, -INF , !P4 ;  /* 0xff800000681d7808 */ /* 0x010fe20006000000 */
[----:B------:R2:W-:Y:S01]  /*101e0*/  MUFU.TANH R129, R81 ;  /* 0x0000005100817308 */ /* 0x0005e20000002400 */
[----:B-1----:R-:W-:Y:S01]  /*101f0*/  FSEL R83, R44, -INF , !P1 ;  /* 0xff8000002c537808 */ /* 0x002fe20004800000 */
[C---:B------:R-:W-:Y:S05]  /*10200*/  HMMA.16816.F32 R60, R12.reuse, R32, R60 ;  /* 0x000000200c3c723c */ /* 0x040fea000000183c */
[----:B------:R-:W-:Y:S01]  /*10210*/  ISETP.GE.AND P1, PT, R3, R66, PT ;  /* 0x000000420300720c */ /* 0x000fe20003f26270 */
[----:B------:R-:W-:Y:S01]  /*10220*/  VIADD R3, R65, 0x29 ;  /* 0x0000002941037836 */ /* 0x000fe20000000000 */
[----:B------:R-:W-:Y:S01]  /*10230*/  FSEL R33, R50, -INF , !P6 ;  /* 0xff80000032217808 */ /* 0x000fe20007000000 */
[-C--:B------:R-:W-:Y:S01]  /*10240*/  FMUL.FTZ R32, R75, R0.reuse ;  /* 0x000000004b207220 */ /* 0x080fe20000410000 */
[----:B------:R-:W1:Y:S01]  /*10250*/  MUFU.TANH R107, R107 ;  /* 0x0000006b006b7308 */ /* 0x000e620000002400 */
[----:B------:R-:W-:Y:S01]  /*10260*/  FSEL R75, R54, -INF , !P4 ;  /* 0xff800000364b7808 */ /* 0x000fe20006000000 */
[----:B------:R-:W-:Y:S03]  /*10270*/  HMMA.16816.F32 R12, R12, R34, R56 ;  /* 0x000000220c0c723c */ /* 0x000fe60000001838 */
[-C--:B------:R-:W-:Y:S01]  /*10280*/  FMUL.FTZ R100, R100, R0.reuse ;  /* 0x0000000064647220 */ /* 0x080fe20000410000 */
[-C--:B------:R-:W-:Y:S01]  /*10290*/  FMUL.FTZ R102, R102, R0.reuse ;  /* 0x0000000066667220 */ /* 0x080fe20000410000 */
[-C--:B------:R-:W-:Y:S01]  /*102a0*/  FMUL.FTZ R101, R101, R0.reuse ;  /* 0x0000000065657220 */ /* 0x080fe20000410000 */
[----:B------:R-:W4:Y:S01]  /*102b0*/  MUFU.TANH R106, R106 ;  /* 0x0000006a006a7308 */ /* 0x000f220000002400 */
[----:B------:R-:W-:Y:S01]  /*102c0*/  FMUL.FTZ R103, R103, R0 ;  /* 0x0000000067677220 */ /* 0x000fe20000410000 */
[----:B--2---:R-:W-:Y:S01]  /*102d0*/  FSEL R81, R51, -INF , !P0 ;  /* 0xff80000033517808 */ /* 0x004fe20004000000 */
[----:B------:R-:W-:Y:S05]  /*102e0*/  HMMA.16816.F32 R68, R8, R26, R68 ;  /* 0x0000001a0844723c */ /* 0x000fea0000001844 */
[----:B------:R-:W-:Y:S01]  /*102f0*/  ISETP.GE.AND P0, PT, R3, R66, PT ;  /* 0x000000420300720c */ /* 0x000fe20003f06270 */
[----:B------:R-:W-:-:S02]  /*10300*/  VIADD R3, R65, 0x30 ;  /* 0x0000003041037836 */ /* 0x000fc40000000000 */
[----:B------:R-:W-:Y:S01]  /*10310*/  FMUL.FTZ R26, R74, R0 ;  /* 0x000000004a1a7220 */ /* 0x000fe20000410000 */
[----:B------:R-:W2:Y:S02]  /*10320*/  MUFU.TANH R108, R108 ;  /* 0x0000006c006c7308 */ /* 0x000ea40000002400 */
[-C--:B------:R-:W-:Y:S01]  /*10330*/  ISETP.GE.AND P6, PT, R3, R66.reuse, PT ;  /* 0x000000420300720c */ /* 0x080fe20003fc6270 */
[----:B------:R-:W-:Y:S01]  /*10340*/  VIADD R3, R65, 0x31 ;  /* 0x0000003141037836 */ /* 0x000fe20000000000 */
[C---:B---3--:R-:W-:Y:S03]  /*10350*/  HMMA.16816.F32 R60, R8.reuse, R20, R60 ;  /* 0x00000014083c723c */ /* 0x048fe6000000183c */
[----:B-1----:R-:W-:Y:S02]  /*10360*/  FSEL R25, R107, -INF , !P3 ;  /* 0xff8000006b197808 */ /* 0x002fe40005800000 */
[----:B------:R-:W-:Y:S01]  /*10370*/  FSEL R185, R185, -INF , !P6 ;  /* 0xff800000b9b97808 */ /* 0x000fe20007000000 */
[----:B------:R-:W-:Y:S01]  /*10380*/  MUFU.TANH R100, R100 ;  /* 0x0000006400647308 */ /* 0x000fe20000002400 */
[----:B------:R-:W-:Y:S01]  /*10390*/  ISETP.GE.AND P5, PT, R3, R66, PT ;  /* 0x000000420300720c */ /* 0x000fe20003fa6270 */
[C---:B------:R-:W-:Y:S01]  /*103a0*/  VIADD R3, R65.reuse, 0x38 ;  /* 0x0000003841037836 */ /* 0x040fe20000000000 */
[----:B----4-:R-:W-:Y:S01]  /*103b0*/  FSEL R31, R106, -INF , !P2 ;  /* 0xff8000006a1f7808 */ /* 0x010fe20005000000 */
[----:B------:R-:W-:Y:S03]  /*103c0*/  HMMA.16816.F32 R8, R8, R22, R12 ;  /* 0x000000160808723c */ /* 0x000fe6000000180c */
[----:B------:R-:W-:Y:S01]  /*103d0*/  VIADD R13, R65, 0x58 ;  /* 0x00000058410d7836 */ /* 0x000fe20000000000 */
[----:B------:R-:W-:Y:S01]  /*103e0*/  FSEL R51, R96, -INF , !P6 ;  /* 0xff80000060337808 */ /* 0x000fe20007000000 */
[----:B------:R-:W-:Y:S01]  /*103f0*/  FMUL.FTZ R41, R68, R0 ;  /* 0x0000000044297220 */ /* 0x000fe20000410000 */
[----:B------:R-:W1:Y:S01]  /*10400*/  MUFU.TANH R102, R102 ;  /* 0x0000006600667308 */ /* 0x000e620000002400 */
[----:B------:R-:W-:Y:S01]  /*10410*/  ISETP.GE.AND P4, PT, R3, R66, PT ;  /* 0x000000420300720c */ /* 0x000fe20003f86270 */
[-C--:B------:R-:W-:Y:S01]  /*10420*/  FMUL.FTZ R40, R69, R0.reuse ;  /* 0x0000000045287220 */ /* 0x080fe20000410000 */
[----:B------:R-:W-:Y:S01]  /*10430*/  FSEL R3, R105, -INF , !P3 ;  /* 0xff80000069037808 */ /* 0x000fe20005800000 */
[----:B------:R-:W-:Y:S01]  /*10440*/  FMUL.FTZ R16, R70, R0 ;  /* 0x0000000046107220 */ /* 0x000fe20000410000 */
[----:B------:R-:W-:Y:S01]  /*10450*/  ISETP.GE.AND P3, PT, R17, R66, PT ;  /* 0x000000421100720c */ /* 0x000fe20003f66270 */
[-C--:B------:R-:W-:Y:S01]  /*10460*/  FMUL.FTZ R71, R71, R0.reuse ;  /* 0x0000000047477220 */ /* 0x080fe20000410000 */
[----:B------:R-:W-:Y:S01]  /*10470*/  IADD3 R17, PT, PT, R65, 0x40, RZ ;  /* 0x0000004041117810 */ /* 0x000fe20007ffe0ff */
[----:B------:R-:W3:Y:S01]  /*10480*/  MUFU.TANH R101, R101 ;  /* 0x0000006500657308 */ /* 0x000ee20000002400 */
[----:B--2---:R-:W-:Y:S01]  /*10490*/  FSEL R27, R108, -INF , !P2 ;  /* 0xff8000006c1b7808 */ /* 0x004fe20005000000 */
[-C--:B------:R-:W-:Y:S01]  /*104a0*/  FMUL.FTZ R38, R61, R0.reuse ;  /* 0x000000003d267220 */ /* 0x080fe20000410000 */
[----:B------:R-:W-:Y:S01]  /*104b0*/  FSEL R179, R179, -INF , !P3 ;  /* 0xff800000b3b37808 */ /* 0x000fe20005800000 */
[-C--:B------:R-:W-:Y:S01]  /*104c0*/  FMUL.FTZ R39, R60, R0.reuse ;  /* 0x000000003c277220 */ /* 0x080fe20000410000 */
[----:B------:R-:W-:Y:S01]  /*104d0*/  FSEL R181, R181, -INF , !P3 ;  /* 0xff800000b5b57808 */ /* 0x000fe20005800000 */
[----:B------:R-:W-:Y:S01]  /*104e0*/  FMUL.FTZ R62, R62, R0 ;  /* 0x000000003e3e7220 */ /* 0x000fe20000410000 */
[-C--:B------:R-:W-:Y:S01]  /*104f0*/  ISETP.GE.AND P2, PT, R17, R66.reuse, PT ;  /* 0x000000421100720c */ /* 0x080fe20003f46270 */
[----:B------:R-:W2:Y:S01]  /*10500*/  MUFU.TANH R103, R103 ;  /* 0x0000006700677308 */ /* 0x000ea20000002400 */
[----:B------:R-:W-:Y:S01]  /*10510*/  ISETP.GE.AND P3, PT, R13, R66, PT ;  /* 0x000000420d00720c */ /* 0x000fe20003f66270 */
[C---:B------:R-:W-:Y:S01]  /*10520*/  VIADD R17, R65.reuse, 0x41 ;  /* 0x0000004141117836 */ /* 0x040fe20000000000 */
[----:B-1----:R-:W-:Y:S01]  /*10530*/  FSEL R189, R102, -INF , !P1 ;  /* 0xff80000066bd7808 */ /* 0x002fe20004800000 */
[----:B------:R-:W-:Y:S01]  /*10540*/  VIADD R13, R65, 0x59 ;  /* 0x00000059410d7836 */ /* 0x000fe20000000000 */
[----:B------:R-:W-:Y:S01]  /*10550*/  FSEL R187, R100, -INF , !P1 ;  /* 0xff80000064bb7808 */ /* 0x000fe20004800000 */
[-C--:B------:R-:W-:Y:S01]  /*10560*/  FMUL.FTZ R61, R63, R0.reuse ;  /* 0x000000003f3d7220 */ /* 0x080fe20000410000 */
[----:B------:R-:W-:Y:S01]  /*10570*/  FSEL R177, R177, -INF , !P2 ;  /* 0xff800000b1b17808 */ /* 0x000fe20005000000 */
[----:B------:R-:W-:Y:S01]  /*10580*/  MUFU.TANH R125, R76 ;  /* 0x0000004c007d7308 */ /* 0x000fe20000002400 */
[----:B------:R-:W-:Y:S01]  /*10590*/  FSEL R163, R163, -INF , !P2 ;  /* 0xff800000a3a37808 */ /* 0x000fe20005000000 */
[----:B------:R-:W-:Y:S01]  /*105a0*/  FMUL.FTZ R8, R8, R0 ;  /* 0x0000000008087220 */ /* 0x000fe20000410000 */
[-C--:B------:R-:W-:Y:S01]  /*105b0*/  ISETP.GE.AND P1, PT, R17, R66.reuse, PT ;  /* 0x000000421100720c */ /* 0x080fe20003f26270 */
[----:B------:R-:W-:Y:S01]  /*105c0*/  VIADD R17, R65, 0x48 ;  /* 0x0000004841117836 */ /* 0x000fe20000000000 */
[----:B------:R-:W-:Y:S01]  /*105d0*/  ISETP.GE.AND P2, PT, R13, R66, PT ;  /* 0x000000420d00720c */ /* 0x000fe20003f46270 */
[----:B------:R-:W-:Y:S01]  /*105e0*/  VIADD R13, R65, 0x60 ;  /* 0x00000060410d7836 */ /* 0x000fe20000000000 */
[----:B---3--:R-:W-:Y:S01]  /*105f0*/  FSEL R193, R101, -INF , !P0 ;  /* 0xff80000065c17808 */ /* 0x008fe20004000000 */
[----:B------:R-:W1:Y:S01]  /*10600*/  MUFU.TANH R127, R78 ;  /* 0x0000004e007f7308 */ /* 0x000e620000002400 */
[----:B------:R-:W-:Y:S01]  /*10610*/  FSEL R167, R167, -INF , !P1 ;  /* 0xff800000a7a77808 */ /* 0x000fe20004800000 */
[-C--:B------:R-:W-:Y:S01]  /*10620*/  FMUL.FTZ R10, R10, R0.reuse ;  /* 0x000000000a0a7220 */ /* 0x080fe20000410000 */
[----:B--2---:R-:W-:Y:S01]  /*10630*/  FSEL R191, R103, -INF , !P0 ;  /* 0xff80000067bf7808 */ /* 0x004fe20004000000 */
[-C--:B------:R-:W-:Y:S01]  /*10640*/  FMUL.FTZ R11, R11, R0.reuse ;  /* 0x000000000b0b7220 */ /* 0x080fe20000410000 */
[----:B------:R-:W-:Y:S01]  /*10650*/  FSEL R169, R169, -INF , !P1 ;  /* 0xff800000a9a97808 */ /* 0x000fe20004800000 */
[----:B------:R-:W-:Y:S01]  /*10660*/  FMUL.FTZ R9, R9, R0 ;  /* 0x0000000009097220 */ /* 0x000fe20000410000 */
[-C--:B------:R-:W-:Y:S01]  /*10670*/  ISETP.GE.AND P0, PT, R17, R66.reuse, PT ;  /* 0x000000421100720c */ /* 0x080fe20003f06270 */
[----:B------:R-:W2:Y:S01]  /*10680*/  MUFU.TANH R36, R36 ;  /* 0x0000002400247308 */ /* 0x000ea20000002400 */
[----:B------:R-:W-:-:S02]  /*10690*/  ISETP.GE.AND P1, PT, R13, R66, PT ;  /* 0x000000420d00720c */ /* 0x000fc40003f26270 */
[----:B------:R-:W-:Y:S02]  /*106a0*/  IADD3 R13, PT, PT, R65, 0x61, RZ ;  /* 0x00000061410d7810 */ /* 0x000fe40007ffe0ff */
[----:B------:R-:W-:Y:S02]  /*106b0*/  FSEL R175, R175, -INF , !P0 ;  /* 0xff800000afaf7808 */ /* 0x000fe40004000000 */
[----:B------:R-:W-:Y:S01]  /*106c0*/  FSEL R173, R173, -INF , !P0 ;  /* 0xff800000adad7808 */ /* 0x000fe20004000000 */
[----:B------:R-:W-:Y:S01]  /*106d0*/  MUFU.TANH R28, R72 ;  /* 0x00000048001c7308 */ /* 0x000fe20000002400 */
[-C--:B------:R-:W-:Y:S01]  /*106e0*/  ISETP.GE.AND P0, PT, R13, R66.reuse, PT ;  /* 0x000000420d00720c */ /* 0x080fe20003f06270 */
[----:B------:R-:W-:Y:S01]  /*106f0*/  VIADD R13, R65, 0x68 ;  /* 0x00000068410d7836 */ /* 0x000fe20000000000 */
[----:B------:R-:W-:Y:S01]  /*10700*/  ISETP.GE.AND P6, PT, R19, R66, PT ;  /* 0x000000421300720c */ /* 0x000fe20003fc6270 */
[----:B------:R-:W-:Y:S01]  /*10710*/  VIADD R19, R65, 0x50 ;  /* 0x0000005041137836 */ /* 0x000fe20000000000 */
[----:B------:R-:W-:-:S02]  /*10720*/  FSEL R57, R98, -INF , !P5 ;  /* 0xff80000062397808 */ /* 0x000fc40006800000 */
[----:B------:R-:W-:Y:S01]  /*10730*/  FSEL R171, R171, -INF , !P6 ;  /* 0xff800000abab7808 */ /* 0x000fe20007000000 */
[----:B------:R-:W3:Y:S01]  /*10740*/  MUFU.TANH R26, R26 ;  /* 0x0000001a001a7308 */ /* 0x000ee20000002400 */
[----:B------:R-:W-:Y:S02]  /*10750*/  FSEL R165, R165, -INF , !P6 ;  /* 0xff800000a5a57808 */ /* 0x000fe40007000000 */
[----:B------:R-:W-:Y:S02]  /*10760*/  FSEL R59, R97, -INF , !P5 ;  /* 0xff800000613b7808 */ /* 0x000fe40006800000 */
[-C--:B------:R-:W-:Y:S01]  /*10770*/  ISETP.GE.AND P6, PT, R13, R66.reuse, PT ;  /* 0x000000420d00720c */ /* 0x080fe20003fc6270 */
[----:B------:R-:W-:Y:S01]  /*10780*/  VIADD R13, R65, 0x69 ;  /* 0x00000069410d7836 */ /* 0x000fe20000000000 */
[----:B------:R-:W-:Y:S01]  /*10790*/  ISETP.GE.AND P5, PT, R19, R66, PT ;  /* 0x000000421300720c */ /* 0x000fe20003fa6270 */
[----:B------:R-:W-:Y:S01]  /*107a0*/  VIADD R19, R65, 0x51 ;  /* 0x0000005141137836 */ /* 0x000fe20000000000 */
[----:B------:R-:W-:Y:S01]  /*107b0*/  FSEL R183, R183, -INF , !P4 ;  /* 0xff800000b7b77808 */ /* 0x000fe20006000000 */
[----:B------:R-:W4:Y:S01]  /*107c0*/  MUFU.TANH R42, R42 ;  /* 0x0000002a002a7308 */ /* 0x000f220000002400 */
[----:B------:R-:W-:-:S02]  /*107d0*/  FSEL R135, R135, -INF , !P5 ;  /* 0xff80000087877808 */ /* 0x000fc40006800000 */
[----:B------:R-:W-:Y:S02]  /*107e0*/  FSEL R133, R133, -INF , !P5 ;  /* 0xff80000085857808 */ /* 0x000fe40006800000 */
[----:B------:R-:W-:Y:S02]  /*107f0*/  FSEL R53, R92, -INF , !P4 ;  /* 0xff8000005c357808 */ /* 0x000fe40006000000 */
[-C--:B------:R-:W-:Y:S01]  /*10800*/  ISETP.GE.AND P5, PT, R13, R66.reuse, PT ;  /* 0x000000420d00720c */ /* 0x080fe20003fa6270 */
[----:B------:R-:W-:Y:S01]  /*10810*/  VIADD R13, R65, 0x70 ;  /* 0x00000070410d7836 */ /* 0x000fe20000000000 */
[----:B------:R-:W-:Y:S01]  /*10820*/  ISETP.GE.AND P4, PT, R19, R66, PT ;  /* 0x000000421300720c */ /* 0x000fe20003f86270 */
[----:B------:R-:W4:Y:S01]  /*10830*/  MUFU.TANH R32, R32 ;  /* 0x0000002000207308 */ /* 0x000f220000002400 */
[----:B-1----:R-:W-:Y:S02]  /*10840*/  FSEL R127, R127, -INF , !P3 ;  /* 0xff8000007f7f7808 */ /* 0x002fe40005800000 */
[----:B------:R-:W-:-:S02]  /*10850*/  FSEL R131, R131, -INF , !P4 ;  /* 0xff80000083837808 */ /* 0x000fc40006000000 */
[----:B------:R-:W-:Y:S02]  /*10860*/  FSEL R129, R129, -INF , !P4 ;  /* 0xff80000081817808 */ /* 0x000fe40006000000 */
[-C--:B------:R-:W-:Y:S01]  /*10870*/  ISETP.GE.AND P4, PT, R13, R66.reuse, PT ;  /* 0x000000420d00720c */ /* 0x080fe20003f86270 */
[----:B------:R-:W-:Y:S01]  /*10880*/  VIADD R13, R65, 0x71 ;  /* 0x00000071410d7836 */ /* 0x000fe20000000000 */
[----:B------:R-:W-:Y:S01]  /*10890*/  FSEL R125, R125, -INF , !P3 ;  /* 0xff8000007d7d7808 */ /* 0x000fe20005800000 */
[----:B------:R-:W1:Y:S01]  /*108a0*/  MUFU.TANH R41, R41 ;  /* 0x0000002900297308 */ /* 0x000e620000002400 */
[----:B--2---:R-:W-:Y:S02]  /*108b0*/  FSEL R21, R36, -INF , !P2 ;  /* 0xff80000024157808 */ /* 0x004fe40005000000 */
[----:B------:R-:W-:Y:S01]  /*108c0*/  ISETP.GE.AND P3, PT, R13, R66, PT ;  /* 0x000000420d00720c */ /* 0x000fe20003f66270 */
[C---:B------:R-:W-:Y:S01]  /*108d0*/  VIADD R13, R65.reuse, 0x78 ;  /* 0x00000078410d7836 */ /* 0x040fe20000000000 */
[----:B---3--:R-:W-:Y:S01]  /*108e0*/  FSEL R22, R26, -INF , !P1 ;  /* 0xff8000001a167808 */ /* 0x008fe20004800000 */
[----:B------:R-:W-:Y:S01]  /*108f0*/  VIADD R65, R65, 0x79 ;  /* 0x0000007941417836 */ /* 0x000fe20000000000 */
[----:B------:R-:W-:Y:S01]  /*10900*/  FSEL R35, R28, -INF , !P1 ;  /* 0xff8000001c237808 */ /* 0x000fe20004800000 */
[----:B------:R-:W2:Y:S01]  /*10910*/  MUFU.TANH R40, R40 ;  /* 0x0000002800287308 */ /* 0x000ea20000002400 */
[----:B----4-:R-:W-:-:S02]  /*10920*/  FSEL R42, R42, -INF , !P0 ;  /* 0xff8000002a2a7808 */ /* 0x010fc40004000000 */
[-C--:B------:R-:W-:Y:S02]  /*10930*/  ISETP.GE.AND P1, PT, R65, R66.reuse, PT ;  /* 0x000000424100720c */ /* 0x080fe40003f26270 */
[----:B------:R-:W-:Y:S02]  /*10940*/  FSEL R65, R32, -INF , !P0 ;  /* 0xff80000020417808 */ /* 0x000fe40004000000 */
[----:B------:R-:W-:Y:S01]  /*10950*/  ISETP.NE.AND P0, PT, R55, 0x1, PT ;  /* 0x000000013700780c */ /* 0x000fe20003f05270 */
[----:B------:R-:W3:Y:S01]  /*10960*/  MUFU.TANH R16, R16 ;  /* 0x0000001000107308 */ /* 0x000ee20000002400 */
[----:B------:R-:W-:Y:S02]  /*10970*/  FSEL R23, R2, -INF , !P2 ;  /* 0xff80000002177808 */ /* 0x000fe40005000000 */
[----:B------:R-:W-:Y:S02]  /*10980*/  ISETP.GE.AND P2, PT, R13, R66, PT ;  /* 0x000000420d00720c */ /* 0x000fe40003f46270 */
[----:B-1----:R-:W-:-:S03]  /*10990*/  FSEL R41, R41, -INF , !P6 ;  /* 0xff80000029297808 */ /* 0x002fc60007000000 */
        /* <DEDUP_REMOVED lines=17> */
[----:B-1----:R-:W-:Y:S02]  /*10ab0*/  FSEL R60, R60, -INF , !P2 ;  /* 0xff8000003c3c7808 */ /* 0x002fe40005000000 */
[----:B--2---:R-:W-:Y:S02]  /*10ac0*/  FSEL R58, R58, -INF , !P1 ;  /* 0xff8000003a3a7808 */ /* 0x004fe40004800000 */
[----:B---3--:R-:W-:Y:S01]  /*10ad0*/  FSEL R36, R36, -INF , !P1 ;  /* 0xff80000024247808 */ /* 0x008fe20004800000 */
        /* <DEDUP_REMOVED lines=15> */
.L_x_1101:
[----:B------:R-:W2:Y:S01]  /*10bd0*/  LD.E R9, desc[UR4][R120.64+0x170] ;  /* 0x0001700478097980 */ /* 0x000ea2000c101900 */
[----:B------:R-:W-:Y:S02]  /*10be0*/  IADD3 R64, PT, PT, R64, -0x100, RZ ;  /* 0xffffff0040407810 */ /* 0x000fe40007ffe0ff */
[----:B------:R-:W-:Y:S01]  /*10bf0*/  IABS R8, R162 ;  /* 0x000000a200087213 */ /* 0x000fe20000000000 */
[----:B------:R-:W3:Y:S01]  /*10c00*/  LD.E.64 R16, desc[UR4][R120.64+0x20] ;  /* 0x0000200478107980 */ /* 0x000ee2000c101b00 */
        /* <DEDUP_REMOVED lines=26> */
[----:B------:R-:W-:Y:S02]  /*10db0*/  ISETP.NE.AND P2, PT, R9, RZ, PT ;  /* 0x000000ff0900720c */ /* 0x000fe40003f45270 */
[----:B------:R-:W-:Y:S02]  /*10dc0*/  ISETP.GE.U32.AND P6, PT, R11, R0, PT ;  /* 0x000000000b00720c */ /* 0x000fe40003fc6070 */
[----:B------:R-:W-:-:S02]  /*10dd0*/  LOP3.LUT R0, R162, R9, RZ, 0x3c, !PT ;  /* 0x00000009a2007212 */ /* 0x000fc400078e3cff */
[----:B------:R-:W-:Y:S02]  /*10de0*/  LOP3.LUT R13, RZ, R9, RZ, 0x33, !PT ;  /* 0x00000009ff0d7212 */ /* 0x000fe400078e33ff */
[----:B------:R-:W-:-:S03]  /*10df0*/  ISETP.GE.AND P3, PT, R0, RZ, PT ;  /* 0x000000ff0000720c */ /* 0x000fc60003f66270 */
[----:B------:R-:W-:-:S04]  /*10e00*/  @P5 VIADD R10, R10, 0x1 ;  /* 0x000000010a0a5836 */ /* 0x000fc80000000000 */
[----:B------:R-:W-:Y:S01]  /*10e10*/  @P6 IADD3 R12, PT, PT, R12, 0x1, RZ ;  /* 0x000000010c0c6810 */ /* 0x000fe20007ffe0ff */
[----:B------:R-:W-:-:S05]  /*10e20*/  @!P1 IMAD.MOV R10, RZ, RZ, -R10 ;  /* 0x000000ffff0a9224 */ /* 0x000fca00078e0a0a */
[----:B------:R-:W-:Y:S02]  /*10e30*/  @!P3 IADD3 R12, PT, PT, -R12, RZ, RZ ;  /* 0x000000ff0c0cb210 */ /* 0x000fe40007ffe1ff */
[C---:B------:R-:W-:Y:S02]  /*10e40*/  SEL R2, R13.reuse, R10, !P2 ;  /* 0x0000000a0d027207 */ /* 0x040fe40005000000 */
[----:B------:R-:W-:-:S03]  /*10e50*/  SEL R13, R13, R12, !P2 ;  /* 0x0000000c0d0d7207 */ /* 0x000fc60005000000 */
[----:B------:R-:W-:-:S04]  /*10e60*/  IMAD.WIDE R44, R2, 0x4, R158 ;  /* 0x00000004022c7825 */ /* 0x000fc800078e029e */
[C---:B------:R-:W-:Y:S01]  /*10e70*/  IMAD.WIDE R18, R13.reuse, 0x4, R158 ;  /* 0x000000040d127825 */ /* 0x040fe200078e029e */
[----:B------:R-:W4:Y:S04]  /*10e80*/  LD.E R11, desc[UR4][R44.64] ;  /* 0x000000042c0b7980 */ /* 0x000f28000c101900 */
[----:B------:R-:W4:Y:S01]  /*10e90*/  LD.E R0, desc[UR4][R18.64] ;  /* 0x0000000412007980 */ /* 0x000f22000c101900 */
[----:B------:R-:W-:-:S04]  /*10ea0*/  IMAD.IADD R8, R13, 0x1, -R2 ;  /* 0x000000010d087824 */ /* 0x000fc800078e0a02 */
[----:B------:R-:W-:-:S05]  /*10eb0*/  IMAD R8, R9, R8, -0x80 ;  /* 0xffffff8009087424 */ /* 0x000fca00078e0208 */
[----:B------:R-:W-:Y:S01]  /*10ec0*/  SHF.R.S32.HI R9, RZ, 0x1f, R8 ;  /* 0x0000001fff097819 */ /* 0x000fe20000011408 */
[-C--:B--2---:R-:W-:Y:S02]  /*10ed0*/  IMAD R2, R15, R8.reuse, RZ ;  /* 0x000000080f027224 */ /* 0x084fe400078e02ff */
[----:B------:R-:W-:-:S04]  /*10ee0*/  IMAD.WIDE.U32 R12, R14, R8, RZ ;  /* 0x000000080e0c7225 */ /* 0x000fc800078e00ff */
[----:B------:R-:W-:-:S04]  /*10ef0*/  IMAD R2, R14, R9, R2 ;  /* 0x000000090e027224 */ /* 0x000fc800078e0202 */
[----:B------:R-:W-:Y:S01]  /*10f00*/  IMAD.IADD R13, R13, 0x1, R2 ;  /* 0x000000010d0d7824 */ /* 0x000fe200078e0202 */
[----:B----4-:R-:W-:-:S04]  /*10f10*/  IADD3 R11, PT, PT, R11, -R0, RZ ;  /* 0x800000000b0b7210 */ /* 0x010fc80007ffe0ff */
[----:B------:R-:W-:Y:S01]  /*10f20*/  SHF.R.S32.HI R0, RZ, 0x1f, R11 ;  /* 0x0000001fff007819 */ /* 0x000fe2000001140b */
[----:B---3--:R-:W-:Y:S02]  /*10f30*/  IMAD R9, R17, R11, RZ ;  /* 0x0000000b11097224 */ /* 0x008fe400078e02ff */
[----:B------:R-:W-:-:S04]  /*10f40*/  IMAD.WIDE.U32 R10, R11, R16, R12 ;  /* 0x000000100b0a7225 */ /* 0x000fc800078e000c */
[----:B------:R-:W-:Y:S01]  /*10f50*/  IMAD R0, R16, R0, R9 ;  /* 0x0000000010007224 */ /* 0x000fe200078e0209 */
[----:B------:R-:W-:-:S04]  /*10f60*/  LEA R146, P1, R10, R146, 0x1 ;  /* 0x000000920a927211 */ /* 0x000fc800078208ff */
[----:B------:R-:W-:-:S04]  /*10f70*/  IADD3 R0, PT, PT, R11, R0, RZ ;  /* 0x000000000b007210 */ /* 0x000fc80007ffe0ff */
[----:B------:R-:W-:Y:S02]  /*10f80*/  LEA.HI.X R141, R10, R141, R0, 0x1, P1 ;  /* 0x0000008d0a8d7211 */ /* 0x000fe400008f0c00 */
.L_x_1102:
[----:B------:R-:W-:Y:S05]  /*10f90*/  BSYNC.RECONVERGENT B0 ;  /* 0x0000000000007941 */ /* 0x000fea0003800200 */
.L_x_1100:
        /* <DEDUP_REMOVED lines=76> */
.L_x_1104:
[----:B------:R3:W-:Y:S02]  /*11460*/  STS.128 [R155+0x8800], RZ ;  /* 0x008800ff9b007388 */ /* 0x0007e40000000c00 */
.L_x_1105:
[----:B------:R-:W-:Y:S05]  /*11470*/  BSYNC.RECONVERGENT B0 ;  /* 0x0000000000007941 */ /* 0x000fea0003800200 */
.L_x_1103:
[----:B------:R-:W0:Y:S02]  /*11480*/  LDGDEPBAR ;  /* 0x00000000000079af */ /* 0x000e240000000000 */
.L_x_1099:
[----:B------:R-:W-:Y:S05]  /*11490*/  BSYNC.RECONVERGENT B1 ;  /* 0x0000000000017941 */ /* 0x000fea0003800200 */
.L_x_1098:
        /* <DEDUP_REMOVED lines=21> */
[----:B--2---:R-:W-:Y:S02]  /*115f0*/  FMNMX3.FTZ R11, R2, R131, R127, !PT ;  /* 0x00000083020b7276 */ /* 0x004fe4000781007f */
        /* <DEDUP_REMOVED lines=15> */
[----:B------:R-:W-:Y:S04]  /*116f0*/  LDSM.16.MT88.4 R92, [R137+0xb000] ;  /* 0x00b00000895c783b */ /* 0x000fe80000004200 */
[----:B------:R-:W-:Y:S04]  /*11700*/  LDSM.16.MT88.4 R100, [R122+0x9000] ;  /* 0x009000007a64783b */ /* 0x000fe80000004200 */
[----:B------:R-:W-:Y:S04]  /*11710*/  LDSM.16.MT88.4 R108, [R137+0x9000] ;  /* 0x00900000896c783b */ /* 0x000fe80000004200 */
[----:B-1----:R-:W-:Y:S01]  /*11720*/  LDSM.16.MT88.4 R12, [R122+0x9400] ;  /* 0x009400007a0c783b */ /* 0x002fe20000004200 */
[----:B--2---:R-:W-:-:S03]  /*11730*/  FMNMX.FTZ R11, R10, R11, !PT ;  /* 0x0000000b0a0b7209 */ /* 0x004fc60007810000 */
[----:B------:R-:W-:Y:S01]  /*11740*/  LDSM.16.MT88.4 R16, [R137+0x9400] ;  /* 0x009400008910783b */ /* 0x000fe20000004200 */
[----:B-----5:R-:W-:-:S03]  /*11750*/  FMNMX.FTZ R9, R8, R9, !PT ;  /* 0x0000000908097209 */ /* 0x020fc60007810000 */
[----:B------:R-:W1:Y:S04]  /*11760*/  SHFL.BFLY PT, R0, R11, 0x1, 0x1f ;  /* 0x0c201f000b007f89 */ /* 0x000e6800000e0000 */
[----:B------:R-:W2:Y:S01]  /*11770*/  SHFL.BFLY PT, R2, R9, 0x1, 0x1f ;  /* 0x0c201f0009027f89 */ /* 0x000ea200000e0000 */
[----:B-1----:R-:W-:Y:S02]  /*11780*/  FMNMX.FTZ R0, R11, R0, !PT ;  /* 0x000000000b007209 */ /* 0x002fe40007810000 */
[----:B--2---:R-:W-:Y:S02]  /*11790*/  FMNMX.FTZ R2, R9, R2, !PT ;  /* 0x0000000209027209 */ /* 0x004fe40007810000 */
[----:B------:R-:W-:Y:S01]  /*117a0*/  FSETP.NEU.FTZ.AND P1, PT, R0, -INF , PT ;  /* 0xff8000000000780b */ /* 0x000fe20003f3d000 */
[----:B------:R-:W1:Y:S01]  /*117b0*/  LDSM.16.MT88.4 R8, [R137+0xb400] ;  /* 0x00b400008908783b */ /* 0x000e620000004200 */
[C---:B----4-:R-:W-:Y:S01]  /*117c0*/  FMUL.FTZ R64, R45.reuse, R0 ;  /* 0x000000002d407220 */ /* 0x050fe20000410000 */
[----:B------:R-:W-:-:S04]  /*117d0*/  FMUL.FTZ R46, R45, R2 ;  /* 0x000000022d2e7220 */ /* 0x000fc80000410000 */
        /* <DEDUP_REMOVED lines=13> */
[-C--:B------:R-:W-:Y:S01]  /*118b0*/  FFMA.FTZ R44, R33, R45.reuse, -R46 ;  /* 0x0000002d212c7223 */ /* 0x080fe2000001082e */
[-CC-:B------:R-:W-:Y:S01]  /*118c0*/  FFMA.FTZ R43, R85, R45.reuse, -R64.reuse ;  /* 0x0000002d552b7223 */ /* 0x180fe20000010840 */
[-C--:B------:R-:W-:Y:S01]  /*118d0*/  FFMA.FTZ R34, R87, R45.reuse, -R64 ;  /* 0x0000002d57227223 */ /* 0x080fe20000010840 */
        /* <DEDUP_REMOVED lines=13> */
[--C-:B------:R-:W-:Y:S01]  /*119b0*/  FFMA.FTZ R28, R31, R45, -R46.reuse ;  /* 0x0000002d1f1c7223 */ /* 0x100fe2000001082e */
[----:B--2---:R-:W-:Y:S01]  /*119c0*/  F2FP.F16.F32.PACK_AB R69, R128, R147 ;  /* 0x000000938045723e */ /* 0x004fe200000000ff */
[-CC-:B------:R-:W-:Y:S01]  /*119d0*/  FFMA.FTZ R26, R187, R45.reuse, -R46.reuse ;  /* 0x0000002dbb1a7223 */ /* 0x180fe2000001082e */
        /* <DEDUP_REMOVED lines=10> */
[-CC-:B------:R-:W-:Y:S01]  /*11a80*/  FFMA.FTZ R185, R185, R45.reuse, -R64.reuse ;  /* 0x0000002db9b97223 */ /* 0x180fe20000010840 */
[-CC-:B------:R-:W-:Y:S01]  /*11a90*/  FFMA.FTZ R183, R183, R45.reuse, -R64.reuse ;  /* 0x0000002db7b77223 */ /* 0x180fe20000010840 */
[----:B------:R-:W-:Y:S01]  /*11aa0*/  MUFU.EX2 R48, R48 ;  /* 0x0000003000307308 */ /* 0x000fe20000000800 */
[----:B------:R-:W-:Y:S01]  /*11ab0*/  FFMA.FTZ R134, R167, R45, -R64 ;  /* 0x0000002da7867223 */ /* 0x000fe20000010840 */
[----:B--2---:R-:W-:Y:S01]  /*11ac0*/  F2FP.F16.F32.PACK_AB R68, R126, R123 ;  /* 0x0000007b7e44723e */ /* 0x004fe200000000ff */
[-CC-:B------:R-:W-:Y:S01]  /*11ad0*/  FFMA.FTZ R164, R169, R45.reuse, -R46.reuse ;  /* 0x0000002da9a47223 */ /* 0x180fe2000001082e */
[----:B------:R-:W2:Y:S01]  /*11ae0*/  MUFU.EX2 R43, R43 ;  /* 0x0000002b002b7308 */ /* 0x000ea20000000800 */
[-C--:B------:R-:W-:Y:S01]  /*11af0*/  FFMA.FTZ R132, R165, R45.reuse, -R46 ;  /* 0x0000002da5847223 */ /* 0x080fe2000001082e */
[-CC-:B------:R-:W-:Y:S01]  /*11b00*/  FFMA.FTZ R130, R171, R45.reuse, -R64.reuse ;  /* 0x0000002dab827223 */ /* 0x180fe20000010840 */
[-CC-:B------:R-:W-:Y:S01]  /*11b10*/  FFMA.FTZ R177, R177, R45.reuse, -R64.reuse ;  /* 0x0000002db1b17223 */ /* 0x180fe20000010840 */
[----:B------:R-:W-:Y:S01]  /*11b20*/  MUFU.EX2 R34, R34 ;  /* 0x0000002200227308 */ /* 0x000fe20000000800 */
[-C--:B------:R-:W-:Y:S01]  /*11b30*/  FFMA.FTZ R175, R175, R45.reuse, -R64 ;  /* 0x0000002dafaf7223 */ /* 0x080fe20000010840 */
[----:B-----5:R-:W-:Y:S01]  /*11b40*/  F2FP.F16.F32.PACK_AB R70, R49, R124 ;  /* 0x0000007c3146723e */ /* 0x020fe200000000ff */
[-C--:B------:R-:W-:Y:S01]  /*11b50*/  FFMA.FTZ R173, R173, R45.reuse, -R46 ;  /* 0x0000002dadad7223 */ /* 0x080fe2000001082e */
[----:B------:R-:W-:Y:S01]  /*11b60*/  MUFU.EX2 R47, R47 ;  /* 0x0000002f002f7308 */ /* 0x000fe20000000800 */
[-CC-:B------:R-:W-:Y:S01]  /*11b70*/  FFMA.FTZ R166, R131, R45.reuse, -R64.reuse ;  /* 0x0000002d83a67223 */ /* 0x180fe20000010840 */
[-C--:B------:R-:W-:Y:S01]  /*11b80*/  FFMA.FTZ R127, R127, R45.reuse, -R64 ;  /* 0x0000002d7f7f7223 */ /* 0x080fe20000010840 */
[-CC-:B------:R-:W-:Y:S01]  /*11b90*/  FFMA.FTZ R168, R129, R45.reuse, -R46.reuse ;  /* 0x0000002d81a87223 */ /* 0x180fe2000001082e */
[----:B------:R-:W5:Y:S01]  /*11ba0*/  MUFU.EX2 R44, R44 ;  /* 0x0000002c002c7308 */ /* 0x000f620000000800 */
[C---:B------:R-:W-:Y:S03]  /*11bb0*/  HMMA.16816.F32 R96, R68.reuse, R92, RZ ;  /* 0x0000005c4460723c */ /* 0x040fe600000018ff */
[----:B--2---:R-:W-:Y:S01]  /*11bc0*/  F2FP.F16.F32.PACK_AB R5, R43, R48 ;  /* 0x000000302b05723e */ /* 0x004fe200000000ff */
[-C--:B------:R-:W-:Y:S01]  /*11bd0*/  FFMA.FTZ R125, R125, R45.reuse, -R46 ;  /* 0x0000002d7d7d7223 */ /* 0x080fe2000001082e */
[----:B------:R-:W-:Y:S01]  /*11be0*/  MUFU.EX2 R33, R33 ;  /* 0x0000002100217308 */ /* 0x000fe20000000800 */
[-C--:B------:R-:W-:Y:S01]  /*11bf0*/  FFMA.FTZ R135, R135, R45.reuse, -R64 ;  /* 0x0000002d87877223 */ /* 0x080fe20000010840 */
[-C--:B------:R-:W-:Y:S01]  /*11c00*/  FFMA.FTZ R133, R133, R45.reuse, -R46 ;  /* 0x0000002d85857223 */ /* 0x080fe2000001082e */
[-CC-:B------:R-:W-:Y:S01]  /*11c10*/  FFMA.FTZ R23, R23, R45.reuse, -R64.reuse ;  /* 0x0000002d17177223 */ /* 0x180fe20000010840 */
[----:B------:R-:W2:Y:S01]  /*11c20*/  MUFU.EX2 R32, R32 ;  /* 0x0000002000207308 */ /* 0x000ea20000000800 */
[----:B------:R-:W-:Y:S01]  /*11c30*/  HMMA.16816.F32 R92, R68, R94, RZ ;  /* 0x0000005e445c723c */ /* 0x000fe200000018ff */
[-CC-:B------:R-:W-:Y:S01]  /*11c40*/  FFMA.FTZ R65, R65, R45.reuse, -R64.reuse ;  /* 0x0000002d41417223 */ /* 0x180fe20000010840 */
[-CC-:B------:R-:W-:Y:S01]  /*11c50*/  FFMA.FTZ R61, R61, R45.reuse, -R64.reuse ;  /* 0x0000002d3d3d7223 */ /* 0x180fe20000010840 */
[----:B------:R-:W1:Y:S01]  /*11c60*/  MUFU.EX2 R29, R29 ;  /* 0x0000001d001d7308 */ /* 0x000e620000000800 */
[----:B------:R-:W-:Y:S01]  /*11c70*/  FFMA.FTZ R58, R58, R45, -R64 ;  /* 0x0000002d3a3a7223 */ /* 0x000fe20000010840 */
[----:B-----5:R-:W-:-:S02]  /*11c80*/  F2FP.F16.F32.PACK_AB R4, R44, R47 ;  /* 0x0000002f2c04723e */ /* 0x020fc400000000ff */
[----:B------:R-:W-:Y:S01]  /*11c90*/  MUFU.EX2 R30, R30 ;  /* 0x0000001e001e7308 */ /* 0x000fe20000000800 */
[----:B------:R-:W-:Y:S03]  /*11ca0*/  HMMA.16816.F32 R104, R68, R100, RZ ;  /* 0x000000644468723c */ /* 0x000fe600000018ff */
[----:B------:R-:W5:Y:S01]  /*11cb0*/  MUFU.EX2 R27, R27 ;  /* 0x0000001b001b7308 */ /* 0x000f620000000800 */
[----:B--2---:R-:W-:-:S03]  /*11cc0*/  F2FP.F16.F32.PACK_AB R6, R32, R33 ;  /* 0x000000212006723e */ /* 0x004fc600000000ff */
[----:B------:R-:W-:Y:S01]  /*11cd0*/  MUFU.EX2 R24, R24 ;  /* 0x0000001800187308 */ /* 0x000fe20000000800 */
[----:B------:R-:W-:Y:S01]  /*11ce0*/  HMMA.16816.F32 R100, R68, R102, RZ ;  /* 0x000000664464723c */ /* 0x000fe200000018ff */
[----:B-1----:R-:W-:Y:S02]  /*11cf0*/  F2FP.F16.F32.PACK_AB R7, R29, R34 ;  /* 0x000000221d07723e */ /* 0x002fe400000000ff */
[----:B------:R-:W-:Y:S04]  /*11d00*/  MUFU.EX2 R28, R28 ;  /* 0x0000001c001c7308 */ /* 0x000fe80000000800 */
[----:B------:R-:W-:Y:S01]  /*11d10*/  MUFU.EX2 R26, R26 ;  /* 0x0000001a001a7308 */ /* 0x000fe20000000800 */
[C---:B------:R-:W-:Y:S03]  /*11d20*/  HMMA.16816.F32 R96, R4.reuse, R8, R96 ;  /* 0x000000080460723c */ /* 0x040fe60000001860 */
[----:B------:R-:W1:Y:S04]  /*11d30*/  MUFU.EX2 R25, R25 ;  /* 0x0000001900197308 */ /* 0x000e680000000800 */
        /* <DEDUP_REMOVED lines=14> */
[C---:B---3--:R-:W-:Y:S03]  /*11e20*/  HMMA.16816.F32 R80, R68.reuse, R76, RZ ;  /* 0x0000004c4450723c */ /* 0x048fe600000018ff */
        /* <DEDUP_REMOVED lines=8> */
[C---:B--2---:R-:W-:Y:S03]  /*11eb0*/  HMMA.16816.F32 R72, R68.reuse, R8, RZ ;  /* 0x000000084448723c */ /* 0x044fe600000018ff */
[----:B------:R2:W-:Y:S04]  /*11ec0*/  MUFU.EX2 R129, R133 ;  /* 0x0000008500817308 */ /* 0x0005e80000000800 */
[----:B------:R-:W-:Y:S01]  /*11ed0*/  MUFU.EX2 R168, R168 ;  /* 0x000000a800a87308 */ /* 0x000fe20000000800 */
[----:B------:R-:W-:Y:S01]  /*11ee0*/  HMMA.16816.F32 R68, R68, R10, RZ ;  /* 0x0000000a4444723c */ /* 0x000fe200000018ff */
[----:B------:R-:W3:Y:S02]  /*11ef0*/  LDSM.16.MT88.4 R8, [R122+0xd400] ;  /* 0x00d400007a08783b */ /* 0x000ee40000004200 */
[----:B------:R-:W-:Y:S04]  /*11f00*/  MUFU.EX2 R125, R125 ;  /* 0x0000007d007d7308 */ /* 0x000fe80000000800 */
[----:B------:R-:W-:Y:S01]  /*11f10*/  MUFU.EX2 R65, R65 ;  /* 0x0000004100417308 */ /* 0x000fe20000000800 */
[----:B------:R-:W-:Y:S05]  /*11f20*/  HMMA.16816.F32 R104, R4, R12, R104 ;  /* 0x0000000c0468723c */ /* 0x000fea0000001868 */
[----:B--2---:R-:W-:-:S03]  /*11f30*/  FFMA.FTZ R133, R22, R45, -R64 ;  /* 0x0000002d16857223 */ /* 0x004fc60000010840 */
[C---:B------:R-:W-:Y:S01]  /*11f40*/  HMMA.16816.F32 R100, R4.reuse, R14, R100 ;  /* 0x0000000e0464723c */ /* 0x040fe20000001864 */
[----:B------:R-:W2:Y:S07]  /*11f50*/  LDSM.16.MT88.4 R12, [R137+0xd400] ;  /* 0x00d40000890c783b */ /* 0x000eae0000004200 */
[C---:B------:R-:W-:Y:S08]  /*11f60*/  HMMA.16816.F32 R112, R4.reuse, R16, R112 ;  /* 0x000000100470723c */ /* 0x040ff00000001870 */
        /* <DEDUP_REMOVED lines=8> */
[C---:B----4-:R-:W-:Y:S08]  /*11ff0*/  HMMA.16816.F32 R88, R4.reuse, R16, R88 ;  /* 0x000000100458723c */ /* 0x050ff00000001858 */
[----:B------:R-:W-:Y:S03]  /*12000*/  HMMA.16816.F32 R84, R4, R18, R84 ;  /* 0x000000120454723c */ /* 0x000fe60000001854 */
[-C--:B------:R-:W-:Y:S01]  /*12010*/  FFMA.FTZ R7, R3, R45.reuse, -R46 ;  /* 0x0000002d03077223 */ /* 0x080fe2000001082e */
[----:B------:R-:W-:Y:S01]  /*12020*/  FFMA.FTZ R3, R191, R45, -R64 ;  /* 0x0000002dbf037223 */ /* 0x000fe20000010840 */
[----:B-----5:R-:W-:Y:S01]  /*12030*/  F2FP.F16.F32.PACK_AB R5, R27, R30 ;  /* 0x0000001e1b05723e */ /* 0x020fe200000000ff */
[----:B------:R-:W-:Y:S01]  /*12040*/  LDSM.16.MT88.4 R16, [R137+0xa400] ;  /* 0x00a400008910783b */ /* 0x000fe20000004200 */
[----:B------:R-:W4:Y:S01]  /*12050*/  MUFU.EX2 R31, R7 ;  /* 0x00000007001f7308 */ /* 0x000f220000000800 */
[----:B-1----:R-:W-:-:S03]  /*12060*/  F2FP.F16.F32.PACK_AB R6, R25, R26 ;  /* 0x0000001a1906723e */ /* 0x002fc600000000ff */
[----:B------:R-:W1:Y:S01]  /*12070*/  MUFU.EX2 R3, R3 ;  /* 0x0000000300037308 */ /* 0x000e620000000800 */
[----:B----4-:R-:W-:Y:S02]  /*12080*/  F2FP.F16.F32.PACK_AB R4, R28, R31 ;  /* 0x0000001f1c04723e */ /* 0x010fe400000000ff */
[----:B-1----:R-:W-:-:S07]  /*12090*/  F2FP.F16.F32.PACK_AB R7, R3, R24 ;  /* 0x000000180307723e */ /* 0x002fce00000000ff */
[C---:B---3--:R-:W-:Y:S08]  /*120a0*/  HMMA.16816.F32 R104, R4.reuse, R8, R104 ;  /* 0x000000080468723c */ /* 0x048ff00000001868 */
        /* <DEDUP_REMOVED lines=67> */
[----:B------:R-:W-:Y:S01]  /*124e0*/  FADD.FTZ R4, R147, R128 ;  /* 0x0000008093047221 */ /* 0x000fe20000010000 */
[-C--:B------:R-:W-:Y:S01]  /*124f0*/  FFMA.FTZ R128, R21, R45.reuse, -R46 ;  /* 0x0000002d15807223 */ /* 0x080fe2000001082e */
[----:B------:R-:W-:Y:S01]  /*12500*/  FADD.FTZ R5, R123, R126 ;  /* 0x0000007e7b057221 */ /* 0x000fe20000010000 */
[----:B------:R-:W-:Y:S01]  /*12510*/  FFMA.FTZ R123, R66, R45, -R64 ;  /* 0x0000002d427b7223 */ /* 0x000fe20000010840 */
[----:B------:R-:W3:Y:S01]  /*12520*/  MUFU.EX2 R126, R23 ;  /* 0x00000017007e7308 */ /* 0x000ee20000000800 */
[----:B------:R-:W-:Y:S01]  /*12530*/  FADD.FTZ R67, R67, R4 ;  /* 0x0000000443437221 */ /* 0x000fe20000010000 */
[----:B------:R-:W-:Y:S01]  /*12540*/  FADD.FTZ R124, R124, R5 ;  /* 0x000000057c7c7221 */ /* 0x000fe20000010000 */
[----:B------:R-:W-:Y:S01]  /*12550*/  F2FP.F16.F32.PACK_AB R4, R168, R129 ;  /* 0x00000081a804723e */ /* 0x000fe200000000ff */
[----:B------:R-:W4:Y:S01]  /*12560*/  MUFU.EX2 R128, R128 ;  /* 0x0000008000807308 */ /* 0x000f220000000800 */
[----:B------:R-:W-:Y:S01]  /*12570*/  F2FP.F16.F32.PACK_AB R5, R166, R131 ;  /* 0x00000083a605723e */ /* 0x000fe200000000ff */
[-CC-:B------:R-:W-:Y:S01]  /*12580*/  FFMA.FTZ R66, R63, R45.reuse, -R64.reuse ;  /* 0x0000002d3f427223 */ /* 0x180fe20000010840 */
[-C--:B------:R-:W-:Y:S01]  /*12590*/  FFMA.FTZ R63, R62, R45.reuse, -R64 ;  /* 0x0000002d3e3f7223 */ /* 0x080fe20000010840 */
[----:B------:R-:W-:Y:S01]  /*125a0*/  FADD.FTZ R124, R49, R124 ;  /* 0x0000007c317c7221 */ /* 0x000fe20000010000 */
[-C--:B------:R-:W-:Y:S01]  /*125b0*/  FFMA.FTZ R62, R60, R45.reuse, -R64 ;  /* 0x0000002d3c3e7223 */ /* 0x080fe20000010840 */
[-C--:B------:R-:W-:Y:S01]  /*125c0*/  FFMA.FTZ R49, R38, R45.reuse, -R46 ;  /* 0x0000002d26317223 */ /* 0x080fe2000001082e */
[----:B------:R-:W-:Y:S01]  /*125d0*/  MUFU.EX2 R60, R133 ;  /* 0x00000085003c7308 */ /* 0x000fe20000000800 */
[----:B------:R-:W-:Y:S01]  /*125e0*/  FADD.FTZ R47, R47, R124 ;  /* 0x0000007c2f2f7221 */ /* 0x000fe20000010000 */
[--C-:B------:R-:W-:Y:S01]  /*125f0*/  FFMA.FTZ R64, R39, R45, -R46.reuse ;  /* 0x0000002d27407223 */ /* 0x100fe2000001082e */
[----:B---3--:R-:W-:Y:S01]  /*12600*/  F2FP.F16.F32.PACK_AB R7, R126, R127 ;  /* 0x0000007f7e07723e */ /* 0x008fe200000000ff */
[----:B------:R-:W-:Y:S01]  /*12610*/  MUFU.EX2 R38, R66 ;  /* 0x0000004200267308 */ /* 0x000fe20000000800 */
[----:B------:R-:W-:Y:S01]  /*12620*/  FFMA.FTZ R39, R37, R45, -R46 ;  /* 0x0000002d25277223 */ /* 0x000fe2000001082e */
[----:B----4-:R-:W-:-:S02]  /*12630*/  F2FP.F16.F32.PACK_AB R6, R128, R125 ;  /* 0x0000007d8006723e */ /* 0x010fc400000000ff */
[----:B------:R-:W-:Y:S04]  /*12640*/  MUFU.EX2 R63, R63 ;  /* 0x0000003f003f7308 */ /* 0x000fe80000000800 */
[----:B------:R-:W-:Y:S01]  /*12650*/  MUFU.EX2 R62, R62 ;  /* 0x0000003e003e7308 */ /* 0x000fe20000000800 */
[C---:B-1----:R-:W-:Y:S03]  /*12660*/  HMMA.16816.F32 R96, R4.reuse, R8, R96 ;  /* 0x000000080460723c */ /* 0x042fe60000001860 */
[----:B------:R-:W-:Y:S05]  /*12670*/  MUFU.EX2 R37, R64 ;  /* 0x0000004000257308 */ /* 0x000fea0000000800 */
        /* <DEDUP_REMOVED lines=11> */
[C---:B--2---:R-:W-:Y:S03]  /*12730*/  HMMA.16816.F32 R80, R4.reuse, R12, R80 ;  /* 0x0000000c0450723c */ /* 0x044fe60000001850 */
[----:B------:R-:W-:Y:S01]  /*12740*/  FADD.FTZ R13, R20, R67 ;  /* 0x00000043140d7221 */ /* 0x000fe20000010000 */
[----:B------:R-:W-:Y:S01]  /*12750*/  FFMA.FTZ R67, R42, R45, -R46 ;  /* 0x0000002d2a437223 */ /* 0x000fe2000001082e */
[----:B------:R-:W2:Y:S02]  /*12760*/  LDSM.16.MT88.4 R20, [R122+0xa800] ;  /* 0x00a800007a14783b */ /* 0x000ea40000004200 */
[----:B------:R-:W-:Y:S01]  /*12770*/  FADD.FTZ R48, R48, R13 ;  /* 0x0000000d30307221 */ /* 0x000fe20000010000 */
[----:B------:R-:W-:Y:S02]  /*12780*/  HMMA.16816.F32 R76, R4, R14, R76 ;  /* 0x0000000e044c723c */ /* 0x000fe4000000184c */
[----:B------:R-:W-:Y:S01]  /*12790*/  MUFU.EX2 R67, R67 ;  /* 0x0000004300437308 */ /* 0x000fe20000000800 */
[----:B------:R-:W4:Y:S01]  /*127a0*/  LDSM.16.MT88.4 R12, [R122+0xc800] ;  /* 0x00c800007a0c783b */ /* 0x000f220000004200 */
[----:B------:R-:W-:-:S04]  /*127b0*/  FADD.FTZ R43, R43, R48 ;  /* 0x000000302b2b7221 */ /* 0x000fc80000010000 */
[C---:B---3--:R-:W-:Y:S08]  /*127c0*/  HMMA.16816.F32 R88, R4.reuse, R16, R88 ;  /* 0x000000100458723c */ /* 0x048ff00000001858 */
[----:B------:R-:W-:Y:S03]  /*127d0*/  HMMA.16816.F32 R84, R4, R18, R84 ;  /* 0x000000120454723c */ /* 0x000fe60000001854 */
[-CC-:B------:R-:W-:Y:S01]  /*127e0*/  FFMA.FTZ R4, R41, R45.reuse, -R46.reuse ;  /* 0x0000002d29047223 */ /* 0x180fe2000001082e */
[-CC-:B------:R-:W-:Y:S01]  /*127f0*/  FFMA.FTZ R41, R40, R45.reuse, -R46.reuse ;  /* 0x0000002d28297223 */ /* 0x180fe2000001082e */
[-CC-:B------:R-:W-:Y:S01]  /*12800*/  FFMA.FTZ R5, R35, R45.reuse, -R46.reuse ;  /* 0x0000002d23057223 */ /* 0x180fe2000001082e */
[----:B------:R-:W3:Y:S01]  /*12810*/  LDSM.16.MT88.4 R16, [R137+0xc800] ;  /* 0x00c800008910783b */ /* 0x000ee20000004200 */
[----:B------:R-:W5:Y:S01]  /*12820*/  MUFU.EX2 R35, R123 ;  /* 0x0000007b00237308 */ /* 0x000f620000000800 */
[----:B------:R-:W-:Y:S01]  /*12830*/  FFMA.FTZ R45, R36, R45, -R46 ;  /* 0x0000002d242d7223 */ /* 0x000fe2000001082e */
[----:B------:R-:W-:-:S02]  /*12840*/  FADD.FTZ R46, R44, R47 ;  /* 0x0000002f2c2e7221 */ /* 0x000fc40000010000 */
[----:B------:R1:W2:Y:S04]  /*12850*/  MUFU.EX2 R42, R5 ;  /* 0x00000005002a7308 */ /* 0x0002a80000000800 */
[----:B------:R2:W-:Y:S04]  /*12860*/  MUFU.EX2 R40, R4 ;  /* 0x0000000400287308 */ /* 0x0005e80000000800 */
[----:B------:R-:W4:Y:S01]  /*12870*/  MUFU.EX2 R41, R41 ;  /* 0x0000002900297308 */ /* 0x000f220000000800 */
[----:B-----5:R-:W-:-:S03]  /*12880*/  F2FP.F16.F32.PACK_AB R7, R38, R35 ;  /* 0x000000232607723e */ /* 0x020fc600000000ff */
[----:B------:R-:W-:Y:S01]  /*12890*/  MUFU.EX2 R36, R61 ;  /* 0x0000003d00247308 */ /* 0x000fe20000000800 */
[----:B-1----:R-:W-:-:S03]  /*128a0*/  F2FP.F16.F32.PACK_AB R5, R65, R60 ;  /* 0x0000003c4105723e */ /* 0x002fc600000000ff */
[----:B------:R-:W1:Y:S01]  /*128b0*/  MUFU.EX2 R44, R49 ;  /* 0x00000031002c7308 */ /* 0x000e620000000800 */
[----:B--2---:R-:W-:Y:S02]  /*128c0*/  F2FP.F16.F32.PACK_AB R4, R67, R42 ;  /* 0x0000002a4304723e */ /* 0x004fe400000000ff */
[----:B----4-:R-:W-:-:S07]  /*128d0*/  F2FP.F16.F32.PACK_AB R6, R41, R40 ;  /* 0x000000282906723e */ /* 0x010fce00000000ff */
[C---:B------:R-:W-:Y:S08]  /*128e0*/  HMMA.16816.F32 R112, R4.reuse, R8, R112 ;  /* 0x000000080470723c */ /* 0x040ff00000001870 */
[C---:B------:R-:W-:Y:S01]  /*128f0*/  HMMA.16816.F32 R108, R4.reuse, R10, R108 ;  /* 0x0000000a046c723c */ /* 0x040fe2000000186c */
[----:B------:R-:W2:Y:S07]  /*12900*/  LDSM.16.MT88.4 R8, [R137+0xe800] ;  /* 0x00e800008908783b */ /* 0x000eae0000004200 */
[C---:B------:R-:W-:Y:S08]  /*12910*/  HMMA.16816.F32 R104, R4.reuse, R20, R104 ;  /* 0x000000140468723c */ /* 0x040ff00000001868 */
[C---:B------:R-:W-:Y:S01]  /*12920*/  HMMA.16816.F32 R100, R4.reuse, R22, R100 ;  /* 0x000000160464723c */ /* 0x040fe20000001864 */
[----:B------:R-:W4:Y:S07]  /*12930*/  LDSM.16.MT88.4 R20, [R122+0xe800] ;  /* 0x00e800007a14783b */ /* 0x000f2e0000004200 */
[C---:B------:R-:W-:Y:S08]  /*12940*/  HMMA.16816.F32 R88, R4.reuse, R12, R88 ;  /* 0x0000000c0458723c */ /* 0x040ff00000001858 */
[C---:B------:R-:W-:Y:S01]  /*12950*/  HMMA.16816.F32 R84, R4.reuse, R14, R84 ;  /* 0x0000000e0454723c */ /* 0x040fe20000001854 */
[----:B------:R-:W5:Y:S07]  /*12960*/  LDSM.16.MT88.4 R12, [R122+0xac00] ;  /* 0x00ac00007a0c783b */ /* 0x000f6e0000004200 */
[C---:B---3--:R-:W-:Y:S08]  /*12970*/  HMMA.16816.F32 R96, R4.reuse, R16, R96 ;  /* 0x000000100460723c */ /* 0x048ff00000001860 */
[C---:B--2---:R-:W-:Y:S03]  /*12980*/  HMMA.16816.F32 R80, R4.reuse, R8, R80 ;  /* 0x000000080450723c */ /* 0x044fe60000001850 */
[----:B------:R-:W-:Y:S01]  /*12990*/  FADD.FTZ R8, R34, R43 ;  /* 0x0000002b22087221 */ /* 0x000fe20000010000 */
[----:B------:R-:W-:Y:S01]  /*129a0*/  FADD.FTZ R9, R33, R46 ;  /* 0x0000002e21097221 */ /* 0x000fe20000010000 */
[----:B------:R-:W-:Y:S02]  /*129b0*/  MUFU.EX2 R34, R39 ;  /* 0x0000002700227308 */ /* 0x000fe40000000800 */
[----:B------:R-:W-:Y:S01]  /*129c0*/  FADD.FTZ R29, R29, R8 ;  /* 0x000000081d1d7221 */ /* 0x000fe20000010000 */
[----:B------:R-:W-:Y:S01]  /*129d0*/  FADD.FTZ R32, R32, R9 ;  /* 0x0000000920207221 */ /* 0x000fe20000010000 */
[----:B------:R-:W2:Y:S01]  /*129e0*/  MUFU.EX2 R33, R45 ;  /* 0x0000002d00217308 */ /* 0x000ea20000000800 */
[----:B------:R-:W-:Y:S01]  /*129f0*/  HMMA.16816.F32 R76, R4, R10, R76 ;  /* 0x0000000a044c723c */ /* 0x000fe2000000184c */
[----:B------:R-:W3:Y:S02]  /*12a00*/  LDSM.16.MT88.4 R8, [R137+0xcc00] ;  /* 0x00cc00008908783b */ /* 0x000ee40000004200 */
[----:B------:R-:W-:Y:S01]  /*12a10*/  FADD.FTZ R30, R30, R29 ;  /* 0x0000001d1e1e7221 */ /* 0x000fe20000010000 */
[----:B------:R-:W-:-:S03]  /*12a20*/  FADD.FTZ R31, R31, R32 ;  /* 0x000000201f1f7221 */ /* 0x000fc60000010000 */
[----:B------:R-:W-:Y:S01]  /*12a30*/  FADD.FTZ R27, R27, R30 ;  /* 0x0000001e1b1b7221 */ /* 0x000fe20000010000 */
[----:B----4-:R-:W-:Y:S01]  /*12a40*/  HMMA.16816.F32 R72, R4, R20, R72 ;  /* 0x000000140448723c */ /* 0x010fe20000001848 */
[----:B------:R-:W4:Y:S02]  /*12a50*/  MUFU.EX2 R21, R58 ;  /* 0x0000003a00157308 */ /* 0x000f240000000800 */
[----:B------:R-:W-:-:S04]  /*12a60*/  FADD.FTZ R20, R24, R27 ;  /* 0x0000001b18147221 */ /* 0x000fc80000010000 */
[----:B------:R-:W-:Y:S01]  /*12a70*/  FADD.FTZ R20, R3, R20 ;  /* 0x0000001403147221 */ /* 0x000fe20000010000 */
[----:B------:R-:W-:Y:S03]  /*12a80*/  HMMA.16816.F32 R68, R4, R22, R68 ;  /* 0x000000160444723c */ /* 0x000fe60000001844 */
[----:B------:R-:W-:Y:S01]  /*12a90*/  FADD.FTZ R23, R28, R31 ;  /* 0x0000001f1c177221 */ /* 0x000fe20000010000 */
[----:B------:R-:W-:-:S03]  /*12aa0*/  FADD.FTZ R57, R57, R20 ;  /* 0x0000001439397221 */ /* 0x000fc60000010000 */
[----:B------:R-:W-:Y:S01]  /*12ab0*/  FADD.FTZ R22, R26, R23 ;  /* 0x000000171a167221 */ /* 0x000fe20000010000 */
[----:B------:R-:W-:Y:S01]  /*12ac0*/  FADD.FTZ R54, R54, R57 ;  /* 0x0000003936367221 */ /* 0x000fe20000010000 */
[----:B------:R-:W-:Y:S03]  /*12ad0*/  HMMA.16816.F32 R92, R4, R18, R92 ;  /* 0x00000012045c723c */ /* 0x000fe6000000185c */
[----:B-1----:R-:W-:Y:S01]  /*12ae0*/  F2FP.F16.F32.PACK_AB R4, R44, R37 ;  /* 0x000000252c04723e */ /* 0x002fe200000000ff */
[----:B------:R-:W1:Y:S01]  /*12af0*/  LDSM.16.MT88.4 R16, [R137+0xac00] ;  /* 0x00ac00008910783b */ /* 0x000e620000004200 */
[----:B------:R-:W-:Y:S01]  /*12b00*/  F2FP.F16.F32.PACK_AB R5, R36, R63 ;  /* 0x0000003f2405723e */ /* 0x000fe200000000ff */
[----:B------:R-:W-:Y:S01]  /*12b10*/  FADD.FTZ R22, R25, R22 ;  /* 0x0000001619167221 */ /* 0x000fe20000010000 */
[----:B--2---:R-:W-:Y:S01]  /*12b20*/  F2FP.F16.F32.PACK_AB R6, R33, R34 ;  /* 0x000000222106723e */ /* 0x004fe200000000ff */
[----:B------:R-:W-:Y:S01]  /*12b30*/  FADD.FTZ R51, R51, R54 ;  /* 0x0000003633337221 */ /* 0x000fe20000010000 */
[----:B----4-:R-:W-:Y:S01]  /*12b40*/  F2FP.F16.F32.PACK_AB R7, R21, R62 ;  /* 0x0000003e1507723e */ /* 0x010fe200000000ff */
[----:B------:R-:W-:-:S02]  /*12b50*/  FADD.FTZ R59, R59, R22 ;  /* 0x000000163b3b7221 */ /* 0x000fc40000010000 */
[----:B------:R-:W-:Y:S02]  /*12b60*/  FADD.FTZ R50, R50, R51 ;  /* 0x0000003332327221 */ /* 0x000fe40000010000 */
[----:B------:R-:W-:Y:S02]  /*12b70*/  FADD.FTZ R56, R56, R59 ;  /* 0x0000003b38387221 */ /* 0x000fe40000010000 */
[----:B-----5:R-:W-:Y:S03]  /*12b80*/  HMMA.16816.F32 R104, R4, R12, R104 ;  /* 0x0000000c0468723c */ /* 0x020fe60000001868 */
        /* <DEDUP_REMOVED lines=10> */
[----:B---3--:R-:W-:Y:S03]  /*12c30*/  HMMA.16816.F32 R96, R4, R8, R96 ;  /* 0x000000080460723c */ /* 0x008fe60000001860 */
[----:B------:R-:W-:Y:S01]  /*12c40*/  FADD.FTZ R165, R165, R164 ;  /* 0x000000a4a5a57221 */ /* 0x000fe20000010000 */
[----:B------:R-:W-:-:S03]  /*12c50*/  FADD.FTZ R131, R131, R130 ;  /* 0x0000008283837221 */ /* 0x000fc60000010000 */
[----:B------:R-:W-:Y:S01]  /*12c60*/  FADD.FTZ R132, R132, R165 ;  /* 0x000000a584847221 */ /* 0x000fe20000010000 */
[----:B------:R-:W-:Y:S01]  /*12c70*/  FADD.FTZ R166, R166, R131 ;  /* 0x00000083a6a67221 */ /* 0x000fe20000010000 */
[----:B------:R-:W-:Y:S01]  /*12c80*/  HMMA.16816.F32 R92, R4, R10, R92 ;  /* 0x0000000a045c723c */ /* 0x000fe2000000185c */
[----:B------:R-:W3:Y:S02]  /*12c90*/  LDSM.16.MT88.4 R8, [R122+0xec00] ;  /* 0x00ec00007a08783b */ /* 0x000ee40000004200 */
[----:B------:R-:W-:Y:S01]  /*12ca0*/  FADD.FTZ R129, R129, R132 ;  /* 0x0000008481817221 */ /* 0x000fe20000010000 */
[----:B------:R-:W-:-:S03]  /*12cb0*/  FADD.FTZ R3, R127, R166 ;  /* 0x000000a67f037221 */ /* 0x000fc60000010000 */
[----:B------:R-:W-:Y:S01]  /*12cc0*/  FADD.FTZ R168, R168, R129 ;  /* 0x00000081a8a87221 */ /* 0x000fe20000010000 */
[----:B------:R-:W-:Y:S01]  /*12cd0*/  FADD.FTZ R3, R126, R3 ;  /* 0x000000037e037221 */ /* 0x000fe20000010000 */
[C---:B-1----:R-:W-:Y:S08]  /*12ce0*/  HMMA.16816.F32 R112, R4.reuse, R16, R112 ;  /* 0x000000100470723c */ /* 0x042ff00000001870 */
[C---:B------:R-:W-:Y:S01]  /*12cf0*/  HMMA.16816.F32 R108, R4.reuse, R18, R108 ;  /* 0x00000012046c723c */ /* 0x040fe2000000186c */
[----:B------:R-:W1:Y:S07]  /*12d00*/  LDSM.16.MT88.4 R16, [R122+0xcc00] ;  /* 0x00cc00007a10783b */ /* 0x000e6e0000004200 */
[----:B--2---:R-:W-:Y:S03]  /*12d10*/  HMMA.16816.F32 R80, R4, R12, R80 ;  /* 0x0000000c0450723c */ /* 0x004fe60000001850 */
[----:B------:R-:W-:Y:S01]  /*12d20*/  FADD.FTZ R13, R125, R168 ;  /* 0x000000a87d0d7221 */ /* 0x000fe20000010000 */
[----:B------:R-:W-:-:S03]  /*12d30*/  FADD.FTZ R12, R60, R3 ;  /* 0x000000033c0c7221 */ /* 0x000fc60000010000 */
[----:B------:R-:W-:Y:S01]  /*12d40*/  FADD.FTZ R13, R128, R13 ;  /* 0x0000000d800d7221 */ /* 0x000fe20000010000 */
[----:B------:R-:W-:Y:S01]  /*12d50*/  FADD.FTZ R12, R65, R12 ;  /* 0x0000000c410c7221 */ /* 0x000fe20000010000 */
[----:B------:R-:W-:Y:S03]  /*12d60*/  HMMA.16816.F32 R76, R4, R14, R76 ;  /* 0x0000000e044c723c */ /* 0x000fe6000000184c */
        /* <DEDUP_REMOVED lines=25> */
.L_x_1113:
        /* <DEDUP_REMOVED lines=34> */
[----:B------:R-:W-:Y:S02]  /*13120*/  IMAD.HI.U32 R11, R11, R15, R10 ;  /* 0x0000000f0b0b7227 */ /* 0x000fe400078e000a */
[----:B------:R-:W2:Y:S04]  /*13130*/  LD.E.64 R14, desc[UR4][R120.64+0x40] ;  /* 0x00004004780e7980 */ /* 0x000ea8000c101b00 */
        /* <DEDUP_REMOVED lines=44> */
.L_x_1108:
[----:B------:R-:W-:Y:S05]  /*13400*/  BSYNC.RECONVERGENT B0 ;  /* 0x0000000000007941 */ /* 0x000fea0003800200 */
.L_x_1107:
        /* <DEDUP_REMOVED lines=17> */
[C---:B------:R-:W-:Y:S05]  /*13520*/  IADD3.X R5, PT, PT, R0.reuse, R7, RZ, P5, !PT ;  /* 0x0000000700057210 */ /* 0x040fea0002ffe4ff */
        /* <DEDUP_REMOVED lines=53> */
[----:B------:R-:W1:Y:S06]  /*13880*/  LDSM.16.M88.4 R8, [R139+0x3000] ;  /* 0x003000008b08783b */ /* 0x000e6c0000000200 */
[----:B------:R-:W2:Y:S06]  /*13890*/  LDSM.16.M88.4 R16, [R139+0x3400] ;  /* 0x003400008b10783b */ /* 0x000eac0000000200 */
[----:B------:R-:W3:Y:S06]  /*138a0*/  LDSM.16.M88.4 R24, [R139+0x3800] ;  /* 0x003800008b18783b */ /* 0x000eec0000000200 */
[----:B------:R-:W0:Y:S06]  /*138b0*/  LDGDEPBAR ;  /* 0x00000000000079af */ /* 0x000e2c0000000000 */
[----:B------:R-:W4:Y:S06]  /*138c0*/  LDSM.16.M88.4 R32, [R139+0x3c00] ;  /* 0x003c00008b20783b */ /* 0x000f2c0000000200 */
[----:B------:R-:W5:Y:S06]  /*138d0*/  LDSM.16.M88.4 R40, [R139+0x4000] ;  /* 0x004000008b28783b */ /* 0x000f6c0000000200 */
[----:B------:R-:W5:Y:S01]  /*138e0*/  LDSM.16.M88.4 R48, [R139+0x4400] ;  /* 0x004400008b30783b */ /* 0x000f620000000200 */
[C---:B-1----:R-:W-:Y:S05]  /*138f0*/  HMMA.16816.F32 R4, R124.reuse, R8, RZ ;  /* 0x000000087c04723c */ /* 0x042fea00000018ff */
[----:B------:R-:W1:Y:S06]  /*13900*/  LDSM.16.M88.4 R56, [R139+0x4800] ;  /* 0x004800008b38783b */ /* 0x000e6c0000000200 */
[----:B------:R-:W1:Y:S01]  /*13910*/  LDSM.16.M88.4 R64, [R139+0x4c00] ;  /* 0x004c00008b40783b */ /* 0x000e620000000200 */
[C---:B------:R-:W-:Y:S05]  /*13920*/  HMMA.16816.F32 R8, R124.reuse, R10, RZ ;  /* 0x0000000a7c08723c */ /* 0x040fea00000018ff */
[----:B------:R-:W-:Y:S03]  /*13930*/  LDSM.16.M88.4 R128, [R138] ;  /* 0x000000008a80783b */ /* 0x000fe60000000200 */
[C---:B--2---:R-:W-:Y:S03]  /*13940*/  HMMA.16816.F32 R12, R124.reuse, R16, RZ ;  /* 0x000000107c0c723c */ /* 0x044fe600000018ff */
[----:B------:R-:W2:Y:S05]  /*13950*/  LDSM.16.M88.4 R132, [R136+0x3000] ;  /* 0x003000008884783b */ /* 0x000eaa0000000200 */
[C---:B------:R-:W-:Y:S01]  /*13960*/  HMMA.16816.F32 R16, R124.reuse, R18, RZ ;  /* 0x000000127c10723c */ /* 0x040fe200000018ff */
[----:B------:R-:W2:Y:S07]  /*13970*/  LD.E R0, desc[UR4][R120.64+0x18c] ;  /* 0x00018c0478007980 */ /* 0x000eae000c101900 */
        /* <DEDUP_REMOVED lines=8> */
[C---:B-1----:R-:W-:Y:S08]  /*13a00*/  HMMA.16816.F32 R52, R124.reuse, R56, RZ ;  /* 0x000000387c34723c */ /* 0x042ff000000018ff */
[C---:B------:R-:W-:Y:S08]  /*13a10*/  HMMA.16816.F32 R56, R124.reuse, R58, RZ ;  /* 0x0000003a7c38723c */ /* 0x040ff000000018ff */
[C---:B------:R-:W-:Y:S08]  /*13a20*/  HMMA.16816.F32 R60, R124.reuse, R64, RZ ;  /* 0x000000407c3c723c */ /* 0x040ff000000018ff */
[----:B------:R-:W-:Y:S01]  /*13a30*/  HMMA.16816.F32 R64, R124, R66, RZ ;  /* 0x000000427c40723c */ /* 0x000fe200000018ff */
        /* <DEDUP_REMOVED lines=24> */
[----:B------:R-:W1:Y:S06]  /*13bc0*/  LDSM.16.M88.4 R124, [R139+0x5000] ;  /* 0x005000008b7c783b */ /* 0x000e6c0000000200 */
[----:B------:R-:W2:Y:S01]  /*13bd0*/  LDSM.16.M88.4 R128, [R139+0x5400] ;  /* 0x005400008b80783b */ /* 0x000ea20000000200 */
        /* <DEDUP_REMOVED lines=76> */
[C---:B------:R-:W-:Y:S08]  /*140a0*/  HMMA.16816.F32 R8, R124.reuse, R130, R8 ;  /* 0x000000827c08723c */ /* 0x040ff00000001808 */
[C---:B--2---:R-:W-:Y:S03]  /*140b0*/  HMMA.16816.F32 R12, R124.reuse, R132, R12 ;  /* 0x000000847c0c723c */ /* 0x044fe6000000180c */
[-C--:B------:R-:W-:Y:S01]  /*140c0*/  FMUL.FTZ R194, R4, R0.reuse ;  /* 0x0000000004c27220 */ /* 0x080fe20000410000 */
[-C--:B------:R-:W-:Y:S01]  /*140d0*/  FMUL.FTZ R227, R5, R0.reuse ;  /* 0x0000000005e37220 */ /* 0x080fe20000410000 */
[-C--:B------:R-:W-:Y:S01]  /*140e0*/  FMUL.FTZ R192, R6, R0.reuse ;  /* 0x0000000006c07220 */ /* 0x080fe20000410000 */
[-C--:B------:R-:W-:Y:S02]  /*140f0*/  FMUL.FTZ R225, R7, R0.reuse ;  /* 0x0000000007e17220 */ /* 0x080fe40000410000 */
[----:B------:R-:W1:Y:S01]  /*14100*/  LDSM.16.M88.4 R4, [R136+0x7800] ;  /* 0x007800008804783b */ /* 0x000e620000000200 */
[----:B------:R-:W2:Y:S01]  /*14110*/  MUFU.TANH R194, R194 ;  /* 0x000000c200c27308 */ /* 0x000ea20000002400 */
[C---:B------:R-:W-:Y:S03]  /*14120*/  HMMA.16816.F32 R16, R124.reuse, R134, R16 ;  /* 0x000000867c10723c */ /* 0x040fe60000001810 */
[-C--:B------:R-:W-:Y:S01]  /*14130*/  FMUL.FTZ R9, R9, R0.reuse ;  /* 0x0000000009097220 */ /* 0x080fe20000410000 */
[-C--:B------:R-:W-:Y:S01]  /*14140*/  FMUL.FTZ R10, R10, R0.reuse ;  /* 0x000000000a0a7220 */ /* 0x080fe20000410000 */
[-C--:B------:R-:W-:Y:S01]  /*14150*/  FMUL.FTZ R11, R11, R0.reuse ;  /* 0x000000000b0b7220 */ /* 0x080fe20000410000 */
[-C--:B------:R-:W-:Y:S03]  /*14160*/  FMUL.FTZ R235, R8, R0.reuse ;  /* 0x0000000008eb7220 */ /* 0x080fe60000410000 */
[----:B------:R-:W3:Y:S01]  /*14170*/  MUFU.TANH R233, R9 ;  /* 0x0000000900e97308 */ /* 0x000ee20000002400 */
[-C--:B------:R-:W-:Y:S01]  /*14180*/  FMUL.FTZ R12, R12, R0.reuse ;  /* 0x000000000c0c7220 */ /* 0x080fe20000410000 */
[-C--:B------:R-:W-:Y:S01]  /*14190*/  FMUL.FTZ R13, R13, R0.reuse ;  /* 0x000000000d0d7220 */ /* 0x080fe20000410000 */
[-C--:B------:R-:W-:Y:S01]  /*141a0*/  FMUL.FTZ R14, R14, R0.reuse ;  /* 0x000000000e0e7220 */ /* 0x080fe20000410000 */
[-C--:B------:R-:W-:Y:S06]  /*141b0*/  FMUL.FTZ R15, R15, R0.reuse ;  /* 0x000000000f0f7220 */ /* 0x080fec0000410000 */
[----:B------:R-:W4:Y:S01]  /*141c0*/  MUFU.TANH R231, R10 ;  /* 0x0000000a00e77308 */ /* 0x000f220000002400 */
[-C--:B------:R-:W-:Y:S01]  /*141d0*/  FMUL.FTZ R223, R16, R0.reuse ;  /* 0x0000000010df7220 */ /* 0x080fe20000410000 */
[-C--:B------:R-:W-:Y:S01]  /*141e0*/  FMUL.FTZ R17, R17, R0.reuse ;  /* 0x0000000011117220 */ /* 0x080fe20000410000 */
[-C--:B------:R-:W-:Y:S01]  /*141f0*/  FMUL.FTZ R18, R18, R0.reuse ;  /* 0x0000000012127220 */ /* 0x080fe20000410000 */
[-C--:B------:R-:W-:Y:S06]  /*14200*/  FMUL.FTZ R19, R19, R0.reuse ;  /* 0x0000000013137220 */ /* 0x080fec0000410000 */
[----:B------:R5:W2:Y:S10]  /*14210*/  MUFU.TANH R229, R11 ;  /* 0x0000000b00e57308 */ /* 0x000ab40000002400 */
[----:B------:R-:W2:Y:S01]  /*14220*/  MUFU.TANH R227, R227 ;  /* 0x000000e300e37308 */ /* 0x000ea20000002400 */
[C---:B-1----:R-:W-:Y:S09]  /*14230*/  HMMA.16816.F32 R20, R124.reuse, R4, R20 ;  /* 0x000000047c14723c */ /* 0x042ff20000001814 */
[----:B------:R-:W1:Y:S01]  /*14240*/  MUFU.TANH R192, R192 ;  /* 0x000000c000c07308 */ /* 0x000e620000002400 */
[----:B-----5:R-:W5:Y:S01]  /*14250*/  LDSM.16.M88.4 R8, [R136+0x7c00] ;  /* 0x007c00008808783b */ /* 0x020f620000000200 */
[C---:B------:R-:W-:Y:S08]  /*14260*/  HMMA.16816.F32 R24, R124.reuse, R6, R24 ;  /* 0x000000067c18723c */ /* 0x040ff00000001818 */
[----:B------:R-:W1:Y:S01]  /*14270*/  MUFU.TANH R225, R225 ;  /* 0x000000e100e17308 */ /* 0x000e620000002400 */
[----:B------:R-:W3:Y:S09]  /*14280*/  LDSM.16.M88.4 R4, [R136+0x8000] ;  /* 0x008000008804783b */ /* 0x000ef20000000200 */
        /* <DEDUP_REMOVED lines=17> */
[C---:B---3--:R-:W-:Y:S03]  /*143a0*/  HMMA.16816.F32 R36, R124.reuse, R4, R36 ;  /* 0x000000047c24723c */ /* 0x048fe60000001824 */
[-C--:B------:R-:W-:Y:S01]  /*143b0*/  FMUL.FTZ R28, R28, R0.reuse ;  /* 0x000000001c1c7220 */ /* 0x080fe20000410000 */
[-C--:B------:R-:W-:Y:S01]  /*143c0*/  FMUL.FTZ R29, R29, R0.reuse ;  /* 0x000000001d1d7220 */ /* 0x080fe20000410000 */
[-C--:B------:R-:W-:Y:S04]  /*143d0*/  FMUL.FTZ R30, R30, R0.reuse ;  /* 0x000000001e1e7220 */ /* 0x080fe80000410000 */
[----:B------:R-:W3:Y:S01]  /*143e0*/  MUFU.TANH R221, R17 ;  /* 0x0000001100dd7308 */ /* 0x000ee20000002400 */
[-C--:B------:R-:W-:Y:S01]  /*143f0*/  FMUL.FTZ R31, R31, R0.reuse ;  /* 0x000000001f1f7220 */ /* 0x080fe20000410000 */
[C---:B------:R-:W-:Y:S01]  /*14400*/  HMMA.16816.F32 R40, R124.reuse, R6, R40 ;  /* 0x000000067c28723c */ /* 0x040fe20000001828 */
[----:B------:R-:W4:Y:S02]  /*14410*/  LDSM.16.M88.4 R4, [R136+0x8800] ;  /* 0x008800008804783b */ /* 0x000f240000000200 */
        /* <DEDUP_REMOVED lines=16> */
[----:B------:R-:W1:Y:S01]  /*14520*/  MUFU.TANH R197, R21 ;  /* 0x0000001500c57308 */ /* 0x000e620000002400 */
[C---:B------:R-:W-:Y:S01]  /*14530*/  HMMA.16816.F32 R48, R124.reuse, R10, R48 ;  /* 0x0000000a7c30723c */ /* 0x040fe20000001830 */
[----:B------:R-:W5:Y:S01]  /*14540*/  LDSM.16.M88.4 R8, [R136+0x8c00] ;  /* 0x008c00008808783b */ /* 0x000f620000000200 */
[----:B------:R-:W-:Y:S07]  /*14550*/  DEPBAR.LE SB0, 0x0 ;  /* 0x000080000000791a */ /* 0x000fee0000000000 */
[----:B------:R-:W1:Y:S01]  /*14560*/  MUFU.TANH R195, R22 ;  /* 0x0000001600c37308 */ /* 0x000e620000002400 */
[----:B------:R-:W-:Y:S01]  /*14570*/  BAR.SYNC.DEFER_BLOCKING 0x0 ;  /* 0x0000000000007b1d */ /* 0x000fe20000010000 */
[C---:B----4-:R-:W-:Y:S05]  /*14580*/  HMMA.16816.F32 R52, R124.reuse, R4, R52 ;  /* 0x000000047c34723c */ /* 0x050fea0000001834 */
[-C--:B------:R-:W-:Y:S03]  /*14590*/  FMUL.FTZ R168, R44, R0.reuse ;  /* 0x000000002ca87220 */ /* 0x080fe60000410000 */
[----:B------:R-:W4:Y:S01]  /*145a0*/  MUFU.TANH R193, R23 ;  /* 0x0000001700c17308 */ /* 0x000f220000002400 */
[-C--:B------:R-:W-:Y:S01]  /*145b0*/  FMUL.FTZ R45, R45, R0.reuse ;  /* 0x000000002d2d7220 */ /* 0x080fe20000410000 */
[C---:B------:R-:W-:Y:S03]  /*145c0*/  HMMA.16816.F32 R56, R124.reuse, R6, R56 ;  /* 0x000000067c38723c */ /* 0x040fe60000001838 */
        /* <DEDUP_REMOVED lines=8> */
[-C--:B------:R-:W-:Y:S01]  /*14650*/  FMUL.FTZ R54, R54, R0.reuse ;  /* 0x0000000036367220 */ /* 0x080fe20000410000 */
[-C--:B------:R-:W-:Y:S04]  /*14660*/  FMUL.FTZ R55, R55, R0.reuse ;  /* 0x0000000037377220 */ /* 0x080fe80000410000 */
        /* <DEDUP_REMOVED lines=8> */
[----:B------:R5:W1:Y:S01]  /*146f0*/  MUFU.TANH R128, R54 ;  /* 0x0000003600807308 */ /* 0x000a620000002400 */
[----:B------:R-:W-:Y:S09]  /*14700*/  HMMA.16816.F32 R64, R124, R10, R64 ;  /* 0x0000000a7c40723c */ /* 0x000ff20000001840 */
[----:B------:R2:W1:Y:S01]  /*14710*/  MUFU.TANH R129, R55 ;  /* 0x0000003700817308 */ /* 0x0004620000002400 */
[-C--:B------:R-:W-:Y:S01]  /*14720*/  FMUL.FTZ R180, R60, R0.reuse ;  /* 0x000000003cb47220 */ /* 0x080fe20000410000 */
[-C--:B------:R-:W-:Y:S08]  /*14730*/  FMUL.FTZ R56, R63, R0.reuse ;  /* 0x000000003f387220 */ /* 0x080ff00000410000 */
[----:B------:R1:W1:Y:S01]  /*14740*/  MUFU.TANH R201, R26 ;  /* 0x0000001a00c97308 */ /* 0x0002620000002400 */
[-C--:B------:R-:W-:Y:S01]  /*14750*/  FMUL.FTZ R61, R61, R0.reuse ;  /* 0x000000003d3d7220 */ /* 0x080fe20000410000 */
[-C--:B------:R-:W-:Y:S01]  /*14760*/  FMUL.FTZ R190, R64, R0.reuse ;  /* 0x0000000040be7220 */ /* 0x080fe20000410000 */
[-C--:B-----5:R-:W-:Y:S07]  /*14770*/  FMUL.FTZ R54, R66, R0.reuse ;  /* 0x0000000042367220 */ /* 0x0a0fee0000410000 */
[----:B------:R1:W1:Y:S01]  /*14780*/  MUFU.TANH R199, R27 ;  /* 0x0000001b00c77308 */ /* 0x0002620000002400 */
[-C--:B------:R-:W-:Y:S01]  /*14790*/  FMUL.FTZ R52, R67, R0.reuse ;  /* 0x0000000043347220 */ /* 0x080fe20000410000 */
[-C--:B--2---:R-:W-:Y:S01]  /*147a0*/  FMUL.FTZ R55, R62, R0.reuse ;  /* 0x000000003e377220 */ /* 0x084fe20000410000 */
[----:B------:R-:W-:Y:S07]  /*147b0*/  FMUL.FTZ R65, R65, R0 ;  /* 0x0000000041417220 */ /* 0x000fee0000410000 */
[----:B------:R2:W1:Y:S10]  /*147c0*/  MUFU.TANH R186, R28 ;  /* 0x0000001c00ba7308 */ /* 0x0004740000002400 */
[----:B------:R2:W1:Y:S10]  /*147d0*/  MUFU.TANH R182, R29 ;  /* 0x0000001d00b67308 */ /* 0x0004740000002400 */
[----:B------:R2:W1:Y:S10]  /*147e0*/  MUFU.TANH R181, R30 ;  /* 0x0000001e00b57308 */ /* 0x0004740000002400 */
[----:B------:R2:W1:Y:S10]  /*147f0*/  MUFU.TANH R183, R31 ;  /* 0x0000001f00b77308 */ /* 0x0004740000002400 */
[----:B------:R-:W1:Y:S10]  /*14800*/  MUFU.TANH R184, R184 ;  /* 0x000000b800b87308 */ /* 0x000e740000002400 */
[----:B------:R2:W1:Y:S10]  /*14810*/  MUFU.TANH R185, R33 ;  /* 0x0000002100b97308 */ /* 0x0004740000002400 */
[----:B------:R2:W1:Y:S10]  /*14820*/  MUFU.TANH R187, R34 ;  /* 0x0000002200bb7308 */ /* 0x0004740000002400 */
[----:B------:R2:W1:Y:S10]  /*14830*/  MUFU.TANH R189, R35 ;  /* 0x0000002300bd7308 */ /* 0x0004740000002400 */
        /* <DEDUP_REMOVED lines=17> */
[----:B------:R-:W1:Y:S10]  /*14950*/  MUFU.TANH R178, R178 ;  /* 0x000000b200b27308 */ /* 0x000e740000002400 */
[----:B------:R2:W1:Y:S10]  /*14960*/  MUFU.TANH R179, R57 ;  /* 0x0000003900b37308 */ /* 0x0004740000002400 */
[----:B------:R-:W1:Y:S10]  /*14970*/  MUFU.TANH R58, R58 ;  /* 0x0000003a003a7308 */ /* 0x000e740000002400 */
[----:B------:R-:W1:Y:S10]  /*14980*/  MUFU.TANH R59, R59 ;  /* 0x0000003b003b7308 */ /* 0x000e740000002400 */
[----:B------:R-:W1:Y:S10]  /*14990*/  MUFU.TANH R180, R180 ;  /* 0x000000b400b47308 */ /* 0x000e740000002400 */
[----:B------:R2:W1:Y:S10]  /*149a0*/  MUFU.TANH R188, R61 ;  /* 0x0000003d00bc7308 */ /* 0x0004740000002400 */
[----:B------:R-:W1:Y:S10]  /*149b0*/  MUFU.TANH R55, R55 ;  /* 0x0000003700377308 */ /* 0x000e740000002400 */
[----:B------:R-:W1:Y:S10]  /*149c0*/  MUFU.TANH R56, R56 ;  /* 0x0000003800387308 */ /* 0x000e740000002400 */
[----:B------:R-:W1:Y:S10]  /*149d0*/  MUFU.TANH R190, R190 ;  /* 0x000000be00be7308 */ /* 0x000e740000002400 */
[----:B------:R2:W1:Y:S10]  /*149e0*/  MUFU.TANH R191, R65 ;  /* 0x0000004100bf7308 */ /* 0x0004740000002400 */
        /* <DEDUP_REMOVED lines=16> */
[----:B------:R-:W-:Y:S01]  /*14af0*/  VIADD R8, R162, 0xffffff00 ;  /* 0xffffff00a2087836 */ /* 0x000fe20000000000 */
        /* <DEDUP_REMOVED lines=62> */
.L_x_1112:
[----:B------:R-:W-:Y:S05]  /*14ee0*/  BSYNC.RECONVERGENT B0 ;  /* 0x0000000000007941 */ /* 0x000fea0003800200 */
.L_x_1111:
        /* <DEDUP_REMOVED lines=14> */
[--C-:B--2---:R-:W-:Y:S05]  /*14fd0*/  @!P1 IMAD.MOV.U32 R147, RZ, RZ, R141.reuse ;  /* 0x000000ffff939224 */ /* 0x104fea00078e008d */
[----:B------:R-:W-:Y:S01]  /*14fe0*/  @!PT LDS RZ, [RZ] ;  /* 0x00000000fffff984 */ /* 0x000fe20000000800 */
[----:B------:R-:W-:Y:S01]  /*14ff0*/  @!PT LDS RZ, [RZ] ;  /* 0x00000000fffff984 */ /* 0x000fe20000000800 */
[----:B------:R-:W-:Y:S01]  /*15000*/  @!PT LDS RZ, [RZ] ;  /* 0x00000000fffff984 */ /* 0x000fe20000000800 */
[----:B------:R2:W-:Y:S04]  /*15010*/  @!P1 LDGSTS.E.BYPASS.LTC128B.128 [R155+0x5000], desc[UR4][R146.64+0x40] ;  /* 0x05000040929b9fae */ /* 0x0005e8000b981a04 */
[----:B------:R3:W-:Y:S01]  /*15020*/  @P1 STS.128 [R155+0x5000], RZ ;  /* 0x005000ff9b001388 */ /* 0x0007e20000000c00 */
[----:B--2---:R-:W-:Y:S05]  /*15030*/  @!P0 IMAD.MOV.U32 R147, RZ, RZ, R141 ;  /* 0x000000ffff938224 */ /* 0x004fea00078e008d */
        /* <DEDUP_REMOVED lines=51> */
.L_x_1110:
[----:B------:R-:W-:Y:S05]  /*15370*/  BSYNC.RECONVERGENT B1 ;  /* 0x0000000000017941 */ /* 0x000fea0003800200 */
.L_x_1109:
[----:B------:R-:W2:Y:S01]  /*15380*/  LD.E R53, desc[UR4][R120.64+0xdc] ;  /* 0x0000dc0478357980 */ /* 0x000ea2000c101900 */
        /* <DEDUP_REMOVED lines=20> */
[----:B---3--:R-:W-:Y:S02]  /*154d0*/  FMNMX3.FTZ R9, R0, R171, R135, !PT ;  /* 0x000000ab00097276 */ /* 0x008fe40007810087 */
        /* <DEDUP_REMOVED lines=22> */
[----:B------:R-:W3:Y:S08]  /*15640*/  SHFL.BFLY PT, R2, R11, 0x1, 0x1f ;  /* 0x0c201f000b027f89 */ /* 0x000ef000000e0000 */
[----:B------:R-:W4:Y:S01]  /*15650*/  LDSM.16.MT88.4 R12, [R137+0x9000] ;  /* 0x00900000890c783b */ /* 0x000f220000004200 */
[----:B-1----:R-:W-:Y:S02]  /*15660*/  FMNMX.FTZ R0, R5, R0, !PT ;  /* 0x0000000005007209 */ /* 0x002fe40007810000 */
[----:B---3--:R-:W-:Y:S03]  /*15670*/  FMNMX.FTZ R2, R11, R2, !PT ;  /* 0x000000020b027209 */ /* 0x008fe60007810000 */
[C---:B------:R-:W-:Y:S01]  /*15680*/  FADD.FTZ R4, -R0.reuse, R123 ;  /* 0x0000007b00047221 */ /* 0x040fe20000010100 */
        /* <DEDUP_REMOVED lines=9> */
[----:B------:R-:W1:Y:S01]  /*15720*/  MUFU.EX2 R57, R57 ;  /* 0x0000003900397308 */ /* 0x000e620000000800 */
[----:B------:R-:W-:Y:S01]  /*15730*/  ISETP.GT.AND P0, PT, R163, RZ, PT ;  /* 0x000000ffa300720c */ /* 0x000fe20003f04270 */
[-CC-:B------:R-:W-:Y:S01]  /*15740*/  FFMA.FTZ R198, R192, R53.reuse, -R124.reuse ;  /* 0x00000035c0c67223 */ /* 0x180fe2000001087c */
[-C--:B------:R-:W-:Y:S01]  /*15750*/  FFMA.FTZ R125, R225, R53.reuse, -R124 ;  /* 0x00000035e17d7223 */ /* 0x080fe2000001087c */
[-CC-:B------:R-:W-:Y:S01]  /*15760*/  FFMA.FTZ R196, R194, R53.reuse, -R126.reuse ;  /* 0x00000035c2c47223 */ /* 0x180fe2000001087e */
[-C--:B------:R-:W-:Y:S01]  /*15770*/  FFMA.FTZ R123, R233, R53.reuse, -R126 ;  /* 0x00000035e97b7223 */ /* 0x080fe2000001087e */
[-CC-:B------:R-:W-:Y:S01]  /*15780*/  FFMA.FTZ R192, R231, R53.reuse, -R124.reuse ;  /* 0x00000035e7c07223 */ /* 0x180fe2000001087c */
[-C--:B------:R-:W-:Y:S01]  /*15790*/  FFMA.FTZ R127, R229, R53.reuse, -R124 ;  /* 0x00000035e57f7223 */ /* 0x080fe2000001087c */
[-CC-:B------:R-:W-:Y:S01]  /*157a0*/  FFMA.FTZ R147, R227, R53.reuse, -R126.reuse ;  /* 0x00000035e3937223 */ /* 0x180fe2000001087e */
        /* <DEDUP_REMOVED lines=14> */
[----:B------:R-:W-:Y:S01]  /*15890*/  FMUL.FTZ R27, R57, R95 ;  /* 0x0000005f391b7220 */ /* 0x000fe20000410000 */
[C---:B--2---:R-:W-:Y:S01]  /*158a0*/  FMUL.FTZ R4, R3.reuse, R112 ;  /* 0x0000007003047220 */ /* 0x044fe20000410000 */
[C---:B------:R-:W-:Y:S07]  /*158b0*/  FMUL.FTZ R5, R3.reuse, R113 ;  /* 0x0000007103057220 */ /* 0x040fee0000410000 */
[----:B------:R-:W1:Y:S01]  /*158c0*/  MUFU.EX2 R147, R147 ;  /* 0x0000009300937308 */ /* 0x000e620000000800 */
[C---:B------:R-:W-:Y:S01]  /*158d0*/  FMUL.FTZ R8, R3.reuse, R108 ;  /* 0x0000006c03087220 */ /* 0x040fe20000410000 */
[C---:B------:R-:W-:Y:S01]  /*158e0*/  FMUL.FTZ R9, R3.reuse, R109 ;  /* 0x0000006d03097220 */ /* 0x040fe20000410000 */
[C---:B------:R-:W-:Y:S07]  /*158f0*/  FMUL.FTZ R16, R3.reuse, R100 ;  /* 0x0000006403107220 */ /* 0x040fee0000410000 */
[----:B------:R-:W-:Y:S01]  /*15900*/  MUFU.EX2 R198, R198 ;  /* 0x000000c600c67308 */ /* 0x000fe20000000800 */
[----:B------:R-:W-:Y:S01]  /*15910*/  FMUL.FTZ R17, R3, R101 ;  /* 0x0000006503117220 */ /* 0x000fe20000410000 */
[----:B------:R-:W-:Y:S01]  /*15920*/  FMUL.FTZ R26, R57, R94 ;  /* 0x0000005e391a7220 */ /* 0x000fe20000410000 */
[C---:B------:R-:W-:Y:S07]  /*15930*/  FMUL.FTZ R24, R3.reuse, R92 ;  /* 0x0000005c03187220 */ /* 0x040fee0000410000 */
[----:B------:R-:W2:Y:S01]  /*15940*/  MUFU.EX2 R125, R125 ;  /* 0x0000007d007d7308 */ /* 0x000ea20000000800 */
[----:B------:R-:W-:Y:S01]  /*15950*/  FMUL.FTZ R25, R3, R93 ;  /* 0x0000005d03197220 */ /* 0x000fe20000410000 */
[C---:B------:R-:W-:Y:S01]  /*15960*/  FMUL.FTZ R34, R57.reuse, R86 ;  /* 0x0000005639227220 */ /* 0x040fe20000410000 */
[----:B------:R-:W-:Y:S07]  /*15970*/  FMUL.FTZ R35, R57, R87 ;  /* 0x0000005739237220 */ /* 0x000fee0000410000 */
[----:B------:R-:W3:Y:S01]  /*15980*/  MUFU.EX2 R194, R194 ;  /* 0x000000c200c27308 */ /* 0x000ee20000000800 */
[----:B------:R-:W-:Y:S01]  /*15990*/  FMUL.FTZ R32, R3, R84 ;  /* 0x0000005403207220 */ /* 0x000fe20000410000 */
[----:B-1----:R-:W-:Y:S01]  /*159a0*/  F2FP.F16.F32.PACK_AB R60, R147, R196 ;  /* 0x000000c4933c723e */ /* 0x002fe200000000ff */
[----:B------:R-:W-:Y:S07]  /*159b0*/  FMUL.FTZ R33, R3, R85 ;  /* 0x0000005503217220 */ /* 0x000fee0000410000 */
[----:B------:R-:W1:Y:S01]  /*159c0*/  MUFU.EX2 R192, R192 ;  /* 0x000000c000c07308 */ /* 0x000e620000000800 */
[C---:B------:R-:W-:Y:S01]  /*159d0*/  FMUL.FTZ R43, R57.reuse, R79 ;  /* 0x0000004f392b7220 */ /* 0x040fe20000410000 */
[----:B------:R-:W-:Y:S01]  /*159e0*/  FMUL.FTZ R42, R57, R78 ;  /* 0x0000004e392a7220 */ /* 0x000fe20000410000 */
[C---:B------:R-:W-:Y:S01]  /*159f0*/  FMUL.FTZ R40, R3.reuse, R76 ;  /* 0x0000004c03287220 */ /* 0x040fe20000410000 */
[----:B------:R-:W-:Y:S01]  /*15a00*/  FMUL.FTZ R41, R3, R77 ;  /* 0x0000004d03297220 */ /* 0x000fe20000410000 */
[----:B------:R-:W-:Y:S01]  /*15a10*/  FMUL.FTZ R50, R57, R70 ;  /* 0x0000004639327220 */ /* 0x000fe20000410000 */
[----:B--2---:R-:W-:Y:S01]  /*15a20*/  F2FP.F16.F32.PACK_AB R61, R125, R198 ;  /* 0x000000c67d3d723e */ /* 0x004fe200000000ff */
[----:B------:R-:W-:Y:S01]  /*15a30*/  FMUL.FTZ R51, R57, R71 ;  /* 0x0000004739337220 */ /* 0x000fe20000410000 */
[C---:B------:R-:W-:Y:S01]  /*15a40*/  FMUL.FTZ R48, R3.reuse, R68 ;  /* 0x0000004403307220 */ /* 0x040fe20000410000 */
[----:B------:R-:W-:Y:S01]  /*15a50*/  FMUL.FTZ R49, R3, R69 ;  /* 0x0000004503317220 */ /* 0x000fe20000410000 */
[----:B---3--:R-:W-:Y:S01]  /*15a60*/  F2FP.F16.F32.PACK_AB R62, R123, R194 ;  /* 0x000000c27b3e723e */ /* 0x008fe200000000ff */
[-C--:B------:R-:W-:Y:S01]  /*15a70*/  FFMA.FTZ R76, R215, R53.reuse, -R126 ;  /* 0x00000035d74c7223 */ /* 0x080fe2000001087e */
[-C--:B------:R-:W-:Y:S01]  /*15a80*/  FFMA.FTZ R77, R213, R53.reuse, -R124 ;  /* 0x00000035d54d7223 */ /* 0x080fe2000001087c */
[-C--:B------:R-:W-:Y:S01]  /*15a90*/  FFMA.FTZ R85, R221, R53.reuse, -R126 ;  /* 0x00000035dd557223 */ /* 0x080fe2000001087e */
[----:B-1----:R-:W-:Y:S01]  /*15aa0*/  F2FP.F16.F32.PACK_AB R63, R127, R192 ;  /* 0x000000c07f3f723e */ /* 0x002fe200000000ff */
[----:B------:R-:W-:Y:S01]  /*15ab0*/  LDSM.16.MT88.4 R68, [R122+0x9800] ;  /* 0x009800007a44783b */ /* 0x000fe20000004200 */
[-CC-:B------:R-:W-:Y:S01]  /*15ac0*/  FFMA.FTZ R102, R128, R53.reuse, -R124.reuse ;  /* 0x0000003580667223 */ /* 0x180fe2000001087c */
[----:B------:R-:W1:Y:S01]  /*15ad0*/  MUFU.EX2 R76, R76 ;  /* 0x0000004c004c7308 */ /* 0x000e620000000800 */
[-CC-:B------:R-:W-:Y:S01]  /*15ae0*/  FFMA.FTZ R101, R129, R53.reuse, -R124.reuse ;  /* 0x0000003581657223 */ /* 0x180fe2000001087c */
[-C--:B------:R-:W-:Y:S01]  /*15af0*/  FFMA.FTZ R95, R56, R53.reuse, -R124 ;  /* 0x00000035385f7223 */ /* 0x080fe2000001087c */
[-C--:B------:R-:W-:Y:S01]  /*15b00*/  FFMA.FTZ R87, R203, R53.reuse, -R126 ;  /* 0x00000035cb577223 */ /* 0x080fe2000001087e */
[C---:B----4-:R-:W-:Y:S06]  /*15b10*/  HMMA.16816.F32 R4, R60.reuse, R12, R4 ;  /* 0x0000000c3c04723c */ /* 0x050fec0000001804 */
[----:B------:R-:W-:Y:S01]  /*15b20*/  MUFU.EX2 R77, R77 ;  /* 0x0000004d004d7308 */ /* 0x000fe20000000800 */
[----:B------:R-:W-:Y:S09]  /*15b30*/  LDSM.16.MT88.4 R108, [R137+0xac00] ;  /* 0x00ac0000896c783b */ /* 0x000ff20000004200 */
[----:B------:R-:W-:Y:S01]  /*15b40*/  MUFU.EX2 R87, R87 ;  /* 0x0000005700577308 */ /* 0x000fe20000000800 */
[-C--:B------:R-:W-:Y:S01]  /*15b50*/  FFMA.FTZ R86, R199, R53.reuse, -R124 ;  /* 0x00000035c7567223 */ /* 0x080fe2000001087c */
[----:B------:R-:W-:Y:S01]  /*15b60*/  FFMA.FTZ R94, R174, R53, -R126 ;  /* 0x00000035ae5e7223 */ /* 0x000fe2000001087e */
[C---:B------:R-:W-:Y:S07]  /*15b70*/  HMMA.16816.F32 R8, R60.reuse, R14, R8 ;  /* 0x0000000e3c08723c */ /* 0x040fee0000001808 */
[----:B------:R-:W-:Y:S01]  /*15b80*/  MUFU.EX2 R85, R85 ;  /* 0x0000005500557308 */ /* 0x000fe20000000800 */
[C---:B------:R-:W-:Y:S01]  /*15b90*/  FMUL.FTZ R14, R57.reuse, R106 ;  /* 0x0000006a390e7220 */ /* 0x040fe20000410000 */
[----:B------:R-:W-:Y:S01]  /*15ba0*/  FMUL.FTZ R15, R57, R107 ;  /* 0x0000006b390f7220 */ /* 0x000fe20000410000 */
[C---:B------:R-:W-:Y:S01]  /*15bb0*/  FMUL.FTZ R12, R3.reuse, R104 ;  /* 0x00000068030c7220 */ /* 0x040fe20000410000 */
[----:B------:R-:W-:Y:S06]  /*15bc0*/  FMUL.FTZ R13, R3, R105 ;  /* 0x00000069030d7220 */ /* 0x000fec0000410000 */
[----:B------:R-:W-:Y:S01]  /*15bd0*/  MUFU.EX2 R86, R86 ;  /* 0x0000005600567308 */ /* 0x000fe20000000800 */
[-C--:B------:R-:W-:Y:S01]  /*15be0*/  FFMA.FTZ R84, R217, R53.reuse, -R124 ;  /* 0x00000035d9547223 */ /* 0x080fe2000001087c */
[-C--:B------:R-:W-:Y:S01]  /*15bf0*/  FFMA.FTZ R92, R207, R53.reuse, -R126 ;  /* 0x00000035cf5c7223 */ /* 0x080fe2000001087e */
[-CC-:B------:R-:W-:Y:S07]  /*15c00*/  FFMA.FTZ R93, R195, R53.reuse, -R124.reuse ;  /* 0x00000035c35d7223 */ /* 0x180fee000001087c */
        /* <DEDUP_REMOVED lines=16> */
[-CC-:B------:R-:W-:Y:S01]  /*15d10*/  FFMA.FTZ R129, R58, R53.reuse, -R124.reuse ;  /* 0x000000353a817223 */ /* 0x180fe2000001087c */
[----:B------:R-:W-:Y:S07]  /*15d20*/  FFMA.FTZ R128, R59, R53, -R124 ;  /* 0x000000353b807223 */ /* 0x000fee000001087c */
[----:B------:R2:W-:Y:S01]  /*15d30*/  MUFU.EX2 R130, R94 ;  /* 0x0000005e00827308 */ /* 0x0005e20000000800 */
[C---:B------:R-:W-:Y:S09]  /*15d40*/  HMMA.16816.F32 R20, R60.reuse, R28, R20 ;  /* 0x0000001c3c14723c */ /* 0x040ff20000001814 */
[----:B------:R-:W-:Y:S01]  /*15d50*/  MUFU.EX2 R98, R98 ;  /* 0x0000006200627308 */ /* 0x000fe20000000800 */
[C---:B------:R-:W-:Y:S01]  /*15d60*/  FMUL.FTZ R28, R3.reuse, R88 ;  /* 0x00000058031c7220 */ /* 0x040fe20000410000 */
[----:B------:R-:W-:Y:S01]  /*15d70*/  FMUL.FTZ R29, R3, R89 ;  /* 0x00000059031d7220 */ /* 0x000fe20000410000 */
[-C--:B------:R-:W-:Y:S01]  /*15d80*/  FFMA.FTZ R88, R205, R53.reuse, -R126 ;  /* 0x00000035cd587223 */ /* 0x080fe2000001087e */
[--C-:B------:R-:W-:Y:S01]  /*15d90*/  FFMA.FTZ R89, R201, R53, -R124.reuse ;  /* 0x00000035c9597223 */ /* 0x100fe2000001087c */
[C---:B------:R-:W-:Y:S05]  /*15da0*/  HMMA.16816.F32 R24, R60.reuse, R30, R24 ;  /* 0x0000001e3c18723c */ /* 0x040fea0000001818 */
[----:B------:R-:W-:Y:S01]  /*15db0*/  MUFU.EX2 R99, R99 ;  /* 0x0000006300637308 */ /* 0x000fe20000000800 */
[C---:B------:R-:W-:Y:S01]  /*15dc0*/  FMUL.FTZ R30, R57.reuse, R90 ;  /* 0x0000005a391e7220 */ /* 0x040fe20000410000 */
[----:B------:R-:W-:Y:S01]  /*15dd0*/  FMUL.FTZ R31, R57, R91 ;  /* 0x0000005b391f7220 */ /* 0x000fe20000410000 */
[-C--:B--2---:R-:W-:Y:S07]  /*15de0*/  FFMA.FTZ R94, R55, R53.reuse, -R124 ;  /* 0x00000035375e7223 */ /* 0x084fee000001087c */
[----:B------:R-:W-:Y:S01]  /*15df0*/  MUFU.EX2 R88, R88 ;  /* 0x0000005800587308 */ /* 0x000fe20000000800 */
[-C--:B------:R-:W-:Y:S01]  /*15e00*/  FFMA.FTZ R91, R197, R53.reuse, -R126 ;  /* 0x00000035c55b7223 */ /* 0x080fe2000001087e */
[-CC-:B------:R-:W-:Y:S01]  /*15e10*/  FFMA.FTZ R90, R193, R53.reuse, -R124.reuse ;  /* 0x00000035c15a7223 */ /* 0x180fe2000001087c */
[-C--:B------:R-:W-:Y:S07]  /*15e20*/  FFMA.FTZ R54, R54, R53.reuse, -R124 ;  /* 0x0000003536367223 */ /* 0x080fee000001087c */
[----:B------:R-:W-:Y:S01]  /*15e30*/  MUFU.EX2 R55, R102 ;  /* 0x0000006600377308 */ /* 0x000fe20000000800 */
[C---:B------:R-:W-:Y:S09]  /*15e40*/  HMMA.16816.F32 R28, R60.reuse, R36, R28 ;  /* 0x000000243c1c723c */ /* 0x040ff2000000181c */
[----:B------:R-:W-:Y:S01]  /*15e50*/  MUFU.EX2 R91, R91 ;  /* 0x0000005b005b7308 */ /* 0x000fe20000000800 */
[----:B------:R-:W-:Y:S01]  /*15e60*/  FMUL.FTZ R36, R3, R80 ;  /* 0x0000005003247220 */ /* 0x000fe20000410000 */
[----:B------:R-:W-:Y:S01]  /*15e70*/  FFMA.FTZ R80, R223, R53, -R126 ;  /* 0x00000035df507223 */ /* 0x000fe2000001087e */
[----:B------:R-:W-:Y:S01]  /*15e80*/  FMUL.FTZ R37, R3, R81 ;  /* 0x0000005103257220 */ /* 0x000fe20000410000 */
[----:B------:R-:W-:Y:S01]  /*15e90*/  FFMA.FTZ R81, R219, R53, -R124 ;  /* 0x00000035db517223 */ /* 0x000fe2000001087c */
[C---:B------:R-:W-:Y:S05]  /*15ea0*/  HMMA.16816.F32 R32, R60.reuse, R38, R32 ;  /* 0x000000263c20723c */ /* 0x040fea0000001820 */
[----:B------:R-:W-:Y:S01]  /*15eb0*/  MUFU.EX2 R90, R90 ;  /* 0x0000005a005a7308 */ /* 0x000fe20000000800 */
[C---:B------:R-:W-:Y:S01]  /*15ec0*/  FMUL.FTZ R38, R57.reuse, R82 ;  /* 0x0000005239267220 */ /* 0x040fe20000410000 */
[----:B------:R-:W-:Y:S08]  /*15ed0*/  FMUL.FTZ R39, R57, R83 ;  /* 0x0000005339277220 */ /* 0x000ff00000410000 */
[----:B------:R-:W-:Y:S01]  /*15ee0*/  MUFU.EX2 R80, R80 ;  /* 0x0000005000507308 */ /* 0x000fe20000000800 */
[-C--:B------:R-:W-:Y:S01]  /*15ef0*/  FFMA.FTZ R83, R209, R53.reuse, -R126 ;  /* 0x00000035d1537223 */ /* 0x080fe2000001087e */
[----:B------:R-:W-:Y:S01]  /*15f00*/  FFMA.FTZ R82, R211, R53, -R124 ;  /* 0x00000035d3527223 */ /* 0x000fe2000001087c */
[----:B------:R-:W-:Y:S07]  /*15f10*/  FFMA.FTZ R198, R57, R165, R198 ;  /* 0x000000a539c67223 */ /* 0x000fee00000100c6 */
[----:B------:R-:W-:Y:S01]  /*15f20*/  MUFU.EX2 R81, R81 ;  /* 0x0000005100517308 */ /* 0x000fe20000000800 */
[C---:B------:R-:W-:Y:S01]  /*15f30*/  FFMA.FTZ R196, R3.reuse, R164, R196 ;  /* 0x000000a403c47223 */ /* 0x040fe200000100c4 */
[C---:B------:R-:W-:Y:S08]  /*15f40*/  HMMA.16816.F32 R36, R60.reuse, R44, R36 ;  /* 0x0000002c3c24723c */ /* 0x040ff00000001824 */
[----:B------:R-:W2:Y:S01]  /*15f50*/  MUFU.EX2 R83, R83 ;  /* 0x0000005300537308 */ /* 0x000ea20000000800 */
[C---:B------:R-:W-:Y:S01]  /*15f60*/  FMUL.FTZ R44, R3.reuse, R72 ;  /* 0x00000048032c7220 */ /* 0x040fe20000410000 */
[----:B------:R-:W-:Y:S01]  /*15f70*/  FMUL.FTZ R45, R3, R73 ;  /* 0x00000049032d7220 */ /* 0x000fe20000410000 */
[----:B------:R-:W-:Y:S07]  /*15f80*/  FADD.FTZ R147, R147, R196 ;  /* 0x000000c493937221 */ /* 0x000fee0000010000 */
[----:B------:R-:W3:Y:S01]  /*15f90*/  MUFU.EX2 R82, R82 ;  /* 0x0000005200527308 */ /* 0x000ee20000000800 */
[----:B------:R-:W-:Y:S01]  /*15fa0*/  FFMA.FTZ R164, R182, R53, -R126 ;  /* 0x00000035b6a47223 */ /* 0x000fe2000001087e */
[C---:B------:R-:W-:Y:S08]  /*15fb0*/  HMMA.16816.F32 R40, R60.reuse, R46, R40 ;  /* 0x0000002e3c28723c */ /* 0x040ff00000001828 */
[----:B------:R-:W-:Y:S01]  /*15fc0*/  MUFU.EX2 R89, R89 ;  /* 0x0000005900597308 */ /* 0x000fe20000000800 */
[C---:B------:R-:W-:Y:S01]  /*15fd0*/  FMUL.FTZ R46, R57.reuse, R74 ;  /* 0x0000004a392e7220 */ /* 0x040fe20000410000 */
[----:B------:R-:W-:Y:S01]  /*15fe0*/  FMUL.FTZ R47, R57, R75 ;  /* 0x0000004b392f7220 */ /* 0x000fe20000410000 */
[----:B------:R-:W-:Y:S01]  /*15ff0*/  FADD.FTZ R194, R194, R147 ;  /* 0x00000093c2c27221 */ /* 0x000fe20000010000 */
[----:B------:R-:W-:Y:S01]  /*16000*/  LDSM.16.MT88.4 R72, [R137+0xbc00] ;  /* 0x00bc00008948783b */ /* 0x000fe20000004200 */
[----:B------:R-:W-:Y:S01]  /*16010*/  FADD.FTZ R57, R125, R198 ;  /* 0x000000c67d397221 */ /* 0x000fe20000010000 */
[-C--:B------:R-:W-:Y:S01]  /*16020*/  FFMA.FTZ R125, R181, R53.reuse, -R124 ;  /* 0x00000035b57d7223 */ /* 0x080fe2000001087c */
[----:B------:R-:W-:Y:S01]  /*16030*/  FADD.FTZ R79, R123, R194 ;  /* 0x000000c27b4f7221 */ /* 0x000fe20000010000 */
[-CC-:B------:R-:W-:Y:S01]  /*16040*/  FFMA.FTZ R182, R183, R53.reuse, -R124.reuse ;  /* 0x00000035b7b67223 */ /* 0x180fe2000001087c */
[C---:B------:R-:W-:Y:S01]  /*16050*/  HMMA.16816.F32 R44, R60.reuse, R64, R44 ;  /* 0x000000403c2c723c */ /* 0x040fe2000000182c */
[----:B------:R-:W-:Y:S02]  /*16060*/  MUFU.EX2 R164, R164 ;  /* 0x000000a400a47308 */ /* 0x000fe40000000800 */
[----:B-1----:R-:W-:Y:S01]  /*16070*/  FADD.FTZ R100, R76, R79 ;  /* 0x0000004f4c647221 */ /* 0x002fe20000010000 */
[----:B------:R-:W-:Y:S01]  /*16080*/  FADD.FTZ R78, R192, R57 ;  /* 0x00000039c04e7221 */ /* 0x000fe20000010000 */
[-CC-:B------:R-:W-:Y:S06]  /*16090*/  FFMA.FTZ R57, R135, R53.reuse, -R124.reuse ;  /* 0x0000003587397223 */ /* 0x180fec000001087c */
[----:B------:R-:W-:Y:S01]  /*160a0*/  MUFU.EX2 R125, R125 ;  /* 0x0000007d007d7308 */ /* 0x000fe20000000800 */
[----:B------:R-:W-:Y:S01]  /*160b0*/  FFMA.FTZ R147, R171, R53, -R124 ;  /* 0x00000035ab937223 */ /* 0x000fe2000001087c */
[----:B------:R-:W-:Y:S01]  /*160c0*/  HMMA.16816.F32 R48, R60, R66, R48 ;  /* 0x000000423c30723c */ /* 0x000fe20000001830 */
[----:B------:R-:W1:Y:S07]  /*160d0*/  LDSM.16.MT88.4 R64, [R137+0x9400] ;  /* 0x009400008940783b */ /* 0x000e6e0000004200 */
[----:B------:R-:W-:Y:S01]  /*160e0*/  MUFU.EX2 R182, R182 ;  /* 0x000000b600b67308 */ /* 0x000fe20000000800 */
[----:B--2---:R-:W-:Y:S01]  /*160f0*/  F2FP.F16.F32.PACK_AB R60, R83, R76 ;  /* 0x0000004c533c723e */ /* 0x004fe200000000ff */
[----:B------:R-:W-:Y:S01]  /*16100*/  FADD.FTZ R78, R127, R78 ;  /* 0x0000004e7f4e7221 */ /* 0x000fe20000010000 */
[----:B---3--:R-:W-:Y:S01]  /*16110*/  F2FP.F16.F32.PACK_AB R61, R82, R77 ;  /* 0x0000004d523d723e */ /* 0x008fe200000000ff */
[----:B------:R-:W-:Y:S01]  /*16120*/  FADD.FTZ R83, R83, R100 ;  /* 0x0000006453537221 */ /* 0x000fe20000010000 */
[----:B------:R-:W-:Y:S05]  /*16130*/  F2FP.F16.F32.PACK_AB R62, R85, R80 ;  /* 0x00000050553e723e */ /* 0x000fea00000000ff */
[----:B------:R-:W-:Y:S01]  /*16140*/  MUFU.EX2 R147, R147 ;  /* 0x0000009300937308 */ /* 0x000fe20000000800 */
[----:B------:R-:W-:Y:S01]  /*16150*/  F2FP.F16.F32.PACK_AB R63, R84, R81 ;  /* 0x00000051543f723e */ /* 0x000fe200000000ff */
[----:B------:R-:W-:Y:S01]  /*16160*/  FADD.FTZ R100, R80, R83 ;  /* 0x0000005350647221 */ /* 0x000fe20000010000 */
[-CC-:B------:R-:W-:Y:S01]  /*16170*/  FFMA.FTZ R127, R172, R53.reuse, -R126.reuse ;  /* 0x00000035ac7f7223 */ /* 0x180fe2000001087e */
[-CC-:B------:R-:W-:Y:S01]  /*16180*/  FFMA.FTZ R172, R169, R53.reuse, -R126.reuse ;  /* 0x00000035a9ac7223 */ /* 0x180fe2000001087e */
[-C--:B------:R-:W-:Y:S01]  /*16190*/  FFMA.FTZ R135, R170, R53.reuse, -R126 ;  /* 0x00000035aa877223 */ /* 0x080fe2000001087e */
[----:B------:R-:W-:Y:S04]  /*161a0*/  FADD.FTZ R85, R85, R100 ;  /* 0x0000006455557221 */ /* 0x000fe80000010000 */
[----:B------:R2:W-:Y:S01]  /*161b0*/  MUFU.EX2 R170, R57 ;  /* 0x0000003900aa7308 */ /* 0x0005e20000000800 */
[-C--:B------:R-:W-:Y:S01]  /*161c0*/  FFMA.FTZ R123, R134, R53.reuse, -R124 ;  /* 0x00000035867b7223 */ /* 0x080fe2000001087c */
[-CC-:B------:R-:W-:Y:S01]  /*161d0*/  FFMA.FTZ R3, R186, R53.reuse, -R126.reuse ;  /* 0x00000035ba037223 */ /* 0x180fe2000001087e */
        /* <DEDUP_REMOVED lines=11> */
[----:B--2---:R-:W-:Y:S01]  /*16290*/  FADD.FTZ R57, R77, R78 ;  /* 0x0000004e4d397221 */ /* 0x004fe20000010000 */
[-CC-:B------:R-:W-:Y:S01]  /*162a0*/  FFMA.FTZ R180, R180, R53.reuse, -R126.reuse ;  /* 0x00000035b4b47223 */ /* 0x180fe2000001087e */
[----:B------:R-:W-:Y:S06]  /*162b0*/  LDSM.16.MT88.4 R76, [R137+0xe000] ;  /* 0x00e00000894c783b */ /* 0x000fec0000004200 */
[----:B------:R2:W-:Y:S01]  /*162c0*/  MUFU.EX2 R134, R167 ;  /* 0x000000a700867308 */ /* 0x0005e20000000800 */
        /* <DEDUP_REMOVED lines=8> */
[C---:B-1----:R-:W-:Y:S03]  /*16350*/  HMMA.16816.F32 R4, R60.reuse, R64, R4 ;  /* 0x000000403c04723c */ /* 0x042fe60000001804 */
[----:B------:R-:W-:Y:S06]  /*16360*/  FADD.FTZ R84, R84, R103 ;  /* 0x0000006754547221 */ /* 0x000fec0000010000 */
[----:B------:R-:W-:Y:S01]  /*16370*/  MUFU.EX2 R96, R96 ;  /* 0x0000006000607308 */ /* 0x000fe20000000800 */
[-CC-:B--2---:R-:W-:Y:S01]  /*16380*/  FFMA.FTZ R167, R131, R53.reuse, -R124.reuse ;  /* 0x0000003583a77223 */ /* 0x184fe2000001087c */
[----:B------:R-:W-:Y:S01]  /*16390*/  FFMA.FTZ R124, R52, R53, -R124 ;  /* 0x00000035347c7223 */ /* 0x000fe2000001087c */
[----:B------:R-:W-:Y:S01]  /*163a0*/  IADD3 R163, PT, PT, R163, -0x1, RZ ;  /* 0xffffffffa3a37810 */ /* 0x000fe20007ffe0ff */
[C---:B------:R-:W-:Y:S01]  /*163b0*/  HMMA.16816.F32 R8, R60.reuse, R66, R8 ;  /* 0x000000423c08723c */ /* 0x040fe20000001808 */
[----:B------:R-:W1:Y:S05]  /*163c0*/  LDSM.16.MT88.4 R64, [R122+0x9400] ;  /* 0x009400007a40783b */ /* 0x000e6a0000004200 */
[----:B------:R2:W-:Y:S10]  /*163d0*/  MUFU.EX2 R52, R101 ;  /* 0x0000006500347308 */ /* 0x0005f40000000800 */
[----:B------:R-:W-:Y:S10]  /*163e0*/  MUFU.EX2 R165, R165 ;  /* 0x000000a500a57308 */ /* 0x000ff40000000800 */
[----:B------:R-:W3:Y:S10]  /*163f0*/  MUFU.EX2 R168, R168 ;  /* 0x000000a800a87308 */ /* 0x000ef40000000800 */
[----:B------:R-:W-:Y:S01]  /*16400*/  MUFU.EX2 R174, R174 ;  /* 0x000000ae00ae7308 */ /* 0x000fe20000000800 */
[----:B--2---:R-:W-:Y:S09]  /*16410*/  LDSM.16.MT88.4 R100, [R122+0xac00] ;  /* 0x00ac00007a64783b */ /* 0x004ff20000004200 */
[----:B------:R-:W2:Y:S10]  /*16420*/  MUFU.EX2 R167, R167 ;  /* 0x000000a700a77308 */ /* 0x000eb40000000800 */
[----:B------:R-:W4:Y:S01]  /*16430*/  MUFU.EX2 R131, R175 ;  /* 0x000000af00837308 */ /* 0x000f220000000800 */
[----:B---3--:R-:W-:Y:S09]  /*16440*/  F2FP.F16.F32.PACK_AB R56, R168, R165 ;  /* 0x000000a5a838723e */ /* 0x008ff200000000ff */
[----:B------:R-:W-:Y:S10]  /*16450*/  MUFU.EX2 R133, R133 ;  /* 0x0000008500857308 */ /* 0x000ff40000000800 */
[----:B------:R-:W3:Y:S01]  /*16460*/  MUFU.EX2 R132, R132 ;  /* 0x0000008400847308 */ /* 0x000ee20000000800 */
[----:B--2---:R-:W-:Y:S09]  /*16470*/  F2FP.F16.F32.PACK_AB R57, R167, R174 ;  /* 0x000000aea739723e */ /* 0x004ff200000000ff */
[----:B------:R-:W-:Y:S01]  /*16480*/  MUFU.EX2 R176, R176 ;  /* 0x000000b000b07308 */ /* 0x000fe20000000800 */
[----:B----4-:R-:W-:Y:S09]  /*16490*/  F2FP.F16.F32.PACK_AB R58, R131, R130 ;  /* 0x00000082833a723e */ /* 0x010ff200000000ff */
[----:B------:R-:W2:Y:S01]  /*164a0*/  MUFU.EX2 R177, R177 ;  /* 0x000000b100b17308 */ /* 0x000ea20000000800 */
[C---:B-1----:R-:W-:Y:S09]  /*164b0*/  HMMA.16816.F32 R12, R60.reuse, R64, R12 ;  /* 0x000000403c0c723c */ /* 0x042ff2000000180c */
[----:B------:R-:W-:Y:S01]  /*164c0*/  MUFU.EX2 R178, R178 ;  /* 0x000000b200b27308 */ /* 0x000fe20000000800 */
[----:B---3--:R-:W-:Y:S09]  /*164d0*/  F2FP.F16.F32.PACK_AB R59, R132, R133 ;  /* 0x00000085843b723e */ /* 0x008ff200000000ff */
[----:B------:R-:W1:Y:S01]  /*164e0*/  MUFU.EX2 R179, R179 ;  /* 0x000000b300b37308 */ /* 0x000e620000000800 */
[C---:B------:R-:W-:Y:S01]  /*164f0*/  HMMA.16816.F32 R16, R60.reuse, R66, R16 ;  /* 0x000000423c10723c */ /* 0x040fe20000001810 */
[----:B------:R-:W3:Y:S08]  /*16500*/  LDSM.16.MT88.4 R64, [R137+0xb400] ;  /* 0x00b400008940783b */ /* 0x000ef00000004200 */
[----:B------:R-:W-:Y:S10]  /*16510*/  MUFU.EX2 R129, R129 ;  /* 0x0000008100817308 */ /* 0x000ff40000000800 */
[----:B------:R-:W4:Y:S10]  /*16520*/  MUFU.EX2 R128, R128 ;  /* 0x0000008000807308 */ /* 0x000f340000000800 */
[----:B------:R-:W-:Y:S10]  /*16530*/  MUFU.EX2 R180, R180 ;  /* 0x000000b400b47308 */ /* 0x000ff40000000800 */
[----:B------:R-:W-:Y:S10]  /*16540*/  MUFU.EX2 R169, R190 ;  /* 0x000000be00a97308 */ /* 0x000ff40000000800 */
[----:B------:R-:W-:Y:S10]  /*16550*/  MUFU.EX2 R126, R126 ;  /* 0x0000007e007e7308 */ /* 0x000ff40000000800 */
[----:B------:R-:W-:Y:S10]  /*16560*/  MUFU.EX2 R54, R54 ;  /* 0x0000003600367308 */ /* 0x000ff40000000800 */
[----:B------:R-:W-:Y:S01]  /*16570*/  MUFU.EX2 R171, R124 ;  /* 0x0000007c00ab7308 */ /* 0x000fe20000000800 */
[C---:B---3--:R-:W-:Y:S08]  /*16580*/  HMMA.16816.F32 R20, R60.reuse, R64, R20 ;  /* 0x000000403c14723c */ /* 0x048ff00000001814 */
[C---:B------:R-:W-:Y:S01]  /*16590*/  HMMA.16816.F32 R24, R60.reuse, R66, R24 ;  /* 0x000000423c18723c */ /* 0x040fe20000001818 */
[----:B------:R-:W3:Y:S07]  /*165a0*/  LDSM.16.MT88.4 R64, [R122+0xb400] ;  /* 0x00b400007a40783b */ /* 0x000eee0000004200 */
[C---:B---3--:R-:W-:Y:S08]  /*165b0*/  HMMA.16816.F32 R28, R60.reuse, R64, R28 ;  /* 0x000000403c1c723c */ /* 0x048ff0000000181c */
[C---:B------:R-:W-:Y:S01]  /*165c0*/  HMMA.16816.F32 R32, R60.reuse, R66, R32 ;  /* 0x000000423c20723c */ /* 0x040fe20000001820 */
[----:B------:R-:W3:Y:S07]  /*165d0*/  LDSM.16.MT88.4 R64, [R137+0xd400] ;  /* 0x00d400008940783b */ /* 0x000eee0000004200 */
[C---:B---3--:R-:W-:Y:S08]  /*165e0*/  HMMA.16816.F32 R36, R60.reuse, R64, R36 ;  /* 0x000000403c24723c */ /* 0x048ff00000001824 */
[C---:B------:R-:W-:Y:S01]  /*165f0*/  HMMA.16816.F32 R40, R60.reuse, R66, R40 ;  /* 0x000000423c28723c */ /* 0x040fe20000001828 */
[----:B------:R-:W3:Y:S07]  /*16600*/  LDSM.16.MT88.4 R64, [R122+0xd400] ;  /* 0x00d400007a40783b */ /* 0x000eee0000004200 */
[C---:B---3--:R-:W-:Y:S08]  /*16610*/  HMMA.16816.F32 R44, R60.reuse, R64, R44 ;  /* 0x000000403c2c723c */ /* 0x048ff0000000182c */
[----:B------:R-:W-:Y:S01]  /*16620*/  HMMA.16816.F32 R48, R60, R66, R48 ;  /* 0x000000423c30723c */ /* 0x000fe20000001830 */
[----:B------:R-:W3:Y:S02]  /*16630*/  LDSM.16.MT88.4 R64, [R137+0x9800] ;  /* 0x009800008940783b */ /* 0x000ee40000004200 */
[----:B------:R-:W-:Y:S02]  /*16640*/  F2FP.F16.F32.PACK_AB R62, R87, R88 ;  /* 0x00000058573e723e */ /* 0x000fe400000000ff */
[----:B------:R-:W-:Y:S02]  /*16650*/  F2FP.F16.F32.PACK_AB R63, R86, R89 ;  /* 0x00000059563f723e */ /* 0x000fe400000000ff */
[----:B------:R-:W-:Y:S01]  /*16660*/  F2FP.F16.F32.PACK_AB R60, R91, R92 ;  /* 0x0000005c5b3c723e */ /* 0x000fe200000000ff */
[----:B------:R-:W-:Y:S01]  /*16670*/  FADD.FTZ R92, R92, R85 ;  /* 0x000000555c5c7221 */ /* 0x000fe20000010000 */
[C---:B------:R-:W-:Y:S01]  /*16680*/  F2FP.F16.F32.PACK_AB R61, R90.reuse, R93 ;  /* 0x0000005d5a3d723e */ /* 0x040fe200000000ff */
[----:B------:R-:W-:Y:S02]  /*16690*/  FADD.FTZ R93, R93, R84 ;  /* 0x000000545d5d7221 */ /* 0x000fe40000010000 */
[----:B------:R-:W-:Y:S02]  /*166a0*/  FADD.FTZ R91, R91, R92 ;  /* 0x0000005c5b5b7221 */ /* 0x000fe40000010000 */
[----:B------:R-:W-:Y:S04]  /*166b0*/  FADD.FTZ R90, R90, R93 ;  /* 0x0000005d5a5a7221 */ /* 0x000fe80000010000 */
[----:B------:R-:W-:Y:S01]  /*166c0*/  FADD.FTZ R89, R89, R90 ;  /* 0x0000005a59597221 */ /* 0x000fe20000010000 */
[C---:B---3--:R-:W-:Y:S08]  /*166d0*/  HMMA.16816.F32 R4, R60.reuse, R64, R4 ;  /* 0x000000403c04723c */ /* 0x048ff00000001804 */
[C---:B------:R-:W-:Y:S01]  /*166e0*/  HMMA.16816.F32 R8, R60.reuse, R66, R8 ;  /* 0x000000423c08723c */ /* 0x040fe20000001808 */
[----:B------:R-:W3:Y:S07]  /*166f0*/  LDSM.16.MT88.4 R64, [R137+0xb800] ;  /* 0x00b800008940783b */ /* 0x000eee0000004200 */
[C---:B------:R-:W-:Y:S08]  /*16700*/  HMMA.16816.F32 R12, R60.reuse, R68, R12 ;  /* 0x000000443c0c723c */ /* 0x040ff0000000180c */
[C---:B------:R-:W-:Y:S01]  /*16710*/  HMMA.16816.F32 R16, R60.reuse, R70, R16 ;  /* 0x000000463c10723c */ /* 0x040fe20000001810 */
[----:B------:R-:W5:Y:S07]  /*16720*/  LDSM.16.MT88.4 R68, [R122+0xb800] ;  /* 0x00b800007a44783b */ /* 0x000f6e0000004200 */
[C---:B---3--:R-:W-:Y:S08]  /*16730*/  HMMA.16816.F32 R20, R60.reuse, R64, R20 ;  /* 0x000000403c14723c */ /* 0x048ff00000001814 */
[C---:B------:R-:W-:Y:S01]  /*16740*/  HMMA.16816.F32 R24, R60.reuse, R66, R24 ;  /* 0x000000423c18723c */ /* 0x040fe20000001818 */
[----:B------:R-:W3:Y:S07]  /*16750*/  LDSM.16.MT88.4 R64, [R137+0xd800] ;  /* 0x00d800008940783b */ /* 0x000eee0000004200 */
[C---:B-----5:R-:W-:Y:S08]  /*16760*/  HMMA.16816.F32 R28, R60.reuse, R68, R28 ;  /* 0x000000443c1c723c */ /* 0x060ff0000000181c */
[C---:B------:R-:W-:Y:S01]  /*16770*/  HMMA.16816.F32 R32, R60.reuse, R70, R32 ;  /* 0x000000463c20723c */ /* 0x040fe20000001820 */
[----:B------:R-:W5:Y:S07]  /*16780*/  LDSM.16.MT88.4 R68, [R122+0xd800] ;  /* 0x00d800007a44783b */ /* 0x000f6e0000004200 */
[C---:B---3--:R-:W-:Y:S08]  /*16790*/  HMMA.16816.F32 R36, R60.reuse, R64, R36 ;  /* 0x000000403c24723c */ /* 0x048ff00000001824 */
[C---:B------:R-:W-:Y:S01]  /*167a0*/  HMMA.16816.F32 R40, R60.reuse, R66, R40 ;  /* 0x000000423c28723c */ /* 0x040fe20000001828 */
[----:B------:R-:W3:Y:S07]  /*167b0*/  LDSM.16.MT88.4 R64, [R137+0x9c00] ;  /* 0x009c00008940783b */ /* 0x000eee0000004200 */
[C---:B-----5:R-:W-:Y:S08]  /*167c0*/  HMMA.16816.F32 R44, R60.reuse, R68, R44 ;  /* 0x000000443c2c723c */ /* 0x060ff0000000182c */
[----:B------:R-:W-:Y:S01]  /*167d0*/  HMMA.16816.F32 R48, R60, R70, R48 ;  /* 0x000000463c30723c */ /* 0x000fe20000001830 */
[----:B------:R-:W5:Y:S02]  /*167e0*/  LDSM.16.MT88.4 R68, [R122+0x9c00] ;  /* 0x009c00007a44783b */ /* 0x000f640000004200 */
[----:B------:R-:W-:Y:S02]  /*167f0*/  F2FP.F16.F32.PACK_AB R60, R164, R3 ;  /* 0x00000003a43c723e */ /* 0x000fe400000000ff */
[----:B------:R-:W-:Y:S02]  /*16800*/  F2FP.F16.F32.PACK_AB R61, R182, R125 ;  /* 0x0000007db63d723e */ /* 0x000fe400000000ff */
[----:B------:R-:W-:Y:S02]  /*16810*/  F2FP.F16.F32.PACK_AB R62, R97, R96 ;  /* 0x00000060613e723e */ /* 0x000fe400000000ff */
[----:B------:R-:W-:Y:S07]  /*16820*/  F2FP.F16.F32.PACK_AB R63, R98, R99 ;  /* 0x00000063623f723e */ /* 0x000fee00000000ff */
[C---:B---3--:R-:W-:Y:S08]  /*16830*/  HMMA.16816.F32 R4, R60.reuse, R64, R4 ;  /* 0x000000403c04723c */ /* 0x048ff00000001804 */
[C---:B------:R-:W-:Y:S01]  /*16840*/  HMMA.16816.F32 R8, R60.reuse, R66, R8 ;  /* 0x000000423c08723c */ /* 0x040fe20000001808 */
[----:B------:R-:W3:Y:S07]  /*16850*/  LDSM.16.MT88.4 R64, [R122+0xbc00] ;  /* 0x00bc00007a40783b */ /* 0x000eee0000004200 */
[C---:B-----5:R-:W-:Y:S08]  /*16860*/  HMMA.16816.F32 R12, R60.reuse, R68, R12 ;  /* 0x000000443c0c723c */ /* 0x060ff0000000180c */
[C---:B------:R-:W-:Y:S01]  /*16870*/  HMMA.16816.F32 R16, R60.reuse, R70, R16 ;  /* 0x000000463c10723c */ /* 0x040fe20000001810 */
[----:B------:R-:W5:Y:S07]  /*16880*/  LDSM.16.MT88.4 R68, [R137+0xdc00] ;  /* 0x00dc00008944783b */ /* 0x000f6e0000004200 */
[C---:B------:R-:W-:Y:S08]  /*16890*/  HMMA.16816.F32 R20, R60.reuse, R72, R20 ;  /* 0x000000483c14723c */ /* 0x040ff00000001814 */
[C---:B------:R-:W-:Y:S01]  /*168a0*/  HMMA.16816.F32 R24, R60.reuse, R74, R24 ;  /* 0x0000004a3c18723c */ /* 0x040fe20000001818 */
[----:B------:R-:W2:Y:S07]  /*168b0*/  LDSM.16.MT88.4 R72, [R122+0xdc00] ;  /* 0x00dc00007a48783b */ /* 0x000eae0000004200 */
[C---:B---3--:R-:W-:Y:S08]  /*168c0*/  HMMA.16816.F32 R28, R60.reuse, R64, R28 ;  /* 0x000000403c1c723c */ /* 0x048ff0000000181c */
[C---:B------:R-:W-:Y:S01]  /*168d0*/  HMMA.16816.F32 R32, R60.reuse, R66, R32 ;  /* 0x000000423c20723c */ /* 0x040fe20000001820 */
[----:B------:R-:W3:Y:S07]  /*168e0*/  LDSM.16.MT88.4 R64, [R137+0xa000] ;  /* 0x00a000008940783b */ /* 0x000eee0000004200 */
[C---:B-----5:R-:W-:Y:S08]  /*168f0*/  HMMA.16816.F32 R36, R60.reuse, R68, R36 ;  /* 0x000000443c24723c */ /* 0x060ff00000001824 */
[C---:B------:R-:W-:Y:S01]  /*16900*/  HMMA.16816.F32 R40, R60.reuse, R70, R40 ;  /* 0x000000463c28723c */ /* 0x040fe20000001828 */
[----:B------:R-:W5:Y:S07]  /*16910*/  LDSM.16.MT88.4 R68, [R122+0xa000] ;  /* 0x00a000007a44783b */ /* 0x000f6e0000004200 */
[C---:B--2---:R-:W-:Y:S08]  /*16920*/  HMMA.16816.F32 R44, R60.reuse, R72, R44 ;  /* 0x000000483c2c723c */ /* 0x044ff0000000182c */
[----:B------:R-:W-:Y:S01]  /*16930*/  HMMA.16816.F32 R48, R60, R74, R48 ;  /* 0x0000004a3c30723c */ /* 0x000fe20000001830 */
[----:B------:R-:W-:Y:S02]  /*16940*/  LDSM.16.MT88.4 R72, [R122+0xc000] ;  /* 0x00c000007a48783b */ /* 0x000fe40000004200 */
[----:B------:R-:W-:Y:S02]  /*16950*/  F2FP.F16.F32.PACK_AB R60, R172, R127 ;  /* 0x0000007fac3c723e */ /* 0x000fe400000000ff */
[----:B------:R-:W-:Y:S02]  /*16960*/  F2FP.F16.F32.PACK_AB R61, R170, R147 ;  /* 0x00000093aa3d723e */ /* 0x000fe400000000ff */
[----:B------:R-:W-:Y:S02]  /*16970*/  F2FP.F16.F32.PACK_AB R62, R134, R135 ;  /* 0x00000087863e723e */ /* 0x000fe400000000ff */
[----:B------:R-:W-:Y:S07]  /*16980*/  F2FP.F16.F32.PACK_AB R63, R166, R123 ;  /* 0x0000007ba63f723e */ /* 0x000fee00000000ff */
[C---:B---3--:R-:W-:Y:S08]  /*16990*/  HMMA.16816.F32 R4, R60.reuse, R64, R4 ;  /* 0x000000403c04723c */ /* 0x048ff00000001804 */
[C---:B------:R-:W-:Y:S01]  /*169a0*/  HMMA.16816.F32 R8, R60.reuse, R66, R8 ;  /* 0x000000423c08723c */ /* 0x040fe20000001808 */
[----:B------:R-:W2:Y:S07]  /*169b0*/  LDSM.16.MT88.4 R64, [R137+0xc000] ;  /* 0x00c000008940783b */ /* 0x000eae0000004200 */
[C---:B-----5:R-:W-:Y:S08]  /*169c0*/  HMMA.16816.F32 R12, R60.reuse, R68, R12 ;  /* 0x000000443c0c723c */ /* 0x060ff0000000180c */
        /* <DEDUP_REMOVED lines=17> */
[----:B------:R-:W5:Y:S07]  /*16ae0*/  LDSM.16.MT88.4 R64, [R122+0xe400] ;  /* 0x00e400007a40783b */ /* 0x000f6e0000004200 */
        /* <DEDUP_REMOVED lines=12> */
[C---:B-----5:R-:W-:Y:S08]  /*16bb0*/  HMMA.16816.F32 R44, R56.reuse, R64, R44 ;  /* 0x00000040382c723c */ /* 0x060ff0000000182c */
[----:B------:R-:W-:Y:S01]  /*16bc0*/  HMMA.16816.F32 R48, R56, R66, R48 ;  /* 0x000000423830723c */ /* 0x000fe20000001830 */
[----:B------:R-:W5:Y:S02]  /*16bd0*/  LDSM.16.MT88.4 R64, [R122+0xe800] ;  /* 0x00e800007a40783b */ /* 0x000f640000004200 */
[----:B------:R-:W-:Y:S02]  /*16be0*/  F2FP.F16.F32.PACK_AB R56, R177, R176 ;  /* 0x000000b0b138723e */ /* 0x000fe400000000ff */
[----:B------:R-:W-:Y:S02]  /*16bf0*/  F2FP.F16.F32.PACK_AB R57, R52, R55 ;  /* 0x000000373439723e */ /* 0x000fe400000000ff */
[----:B-1----:R-:W-:Y:S02]  /*16c00*/  F2FP.F16.F32.PACK_AB R58, R179, R178 ;  /* 0x000000b2b33a723e */ /* 0x002fe400000000ff */
[----:B----4-:R-:W-:Y:S07]  /*16c10*/  F2FP.F16.F32.PACK_AB R59, R128, R129 ;  /* 0x00000081803b723e */ /* 0x010fee00000000ff */
[C---:B---3--:R-:W-:Y:S01]  /*16c20*/  HMMA.16816.F32 R4, R56.reuse, R60, R4 ;  /* 0x0000003c3804723c */ /* 0x048fe20000001804 */
[----:B------:R-:W-:Y:S10]  /*16c30*/  MUFU.EX2 R60, R94 ;  /* 0x0000005e003c7308 */ /* 0x000ff40000000800 */
[----:B------:R-:W1:Y:S01]  /*16c40*/  MUFU.EX2 R61, R188 ;  /* 0x000000bc003d7308 */ /* 0x000e620000000800 */
[C---:B------:R-:W-:Y:S09]  /*16c50*/  HMMA.16816.F32 R8, R56.reuse, R62, R8 ;  /* 0x0000003e3808723c */ /* 0x040ff20000001808 */
[----:B------:R3:W4:Y:S01]  /*16c60*/  MUFU.EX2 R63, R95 ;  /* 0x0000005f003f7308 */ /* 0x0007220000000800 */
[----:B------:R-:W-:Y:S04]  /*16c70*/  FADD.FTZ R62, R86, R89 ;  /* 0x00000059563e7221 */ /* 0x000fe80000010000 */
[----:B------:R-:W-:Y:S01]  /*16c80*/  FADD.FTZ R125, R125, R62 ;  /* 0x0000003e7d7d7221 */ /* 0x000fe20000010000 */
[C---:B--2---:R-:W-:Y:S03]  /*16c90*/  HMMA.16816.F32 R12, R56.reuse, R68, R12 ;  /* 0x00000044380c723c */ /* 0x044fe6000000180c */
[----:B-1----:R-:W-:Y:S01]  /*16ca0*/  F2FP.F16.F32.PACK_AB R68, R61, R180 ;  /* 0x000000b43d44723e */ /* 0x002fe200000000ff */
[----:B------:R-:W-:Y:S01]  /*16cb0*/  FADD.FTZ R182, R182, R125 ;  /* 0x0000007db6b67221 */ /* 0x000fe20000010000 */
[----:B---3--:R-:W1:Y:S03]  /*16cc0*/  LDSM.16.MT88.4 R92, [R137+0xcc00] ;  /* 0x00cc0000895c783b */ /* 0x008e660000004200 */
[C---:B------:R-:W-:Y:S03]  /*16cd0*/  HMMA.16816.F32 R16, R56.reuse, R70, R16 ;  /* 0x000000463810723c */ /* 0x040fe60000001810 */
[----:B----4-:R-:W-:Y:S01]  /*16ce0*/  F2FP.F16.F32.PACK_AB R69, R63, R60 ;  /* 0x0000003c3f45723e */ /* 0x010fe200000000ff */
[----:B------:R-:W-:Y:S01]  /*16cf0*/  FADD.FTZ R99, R99, R182 ;  /* 0x000000b663637221 */ /* 0x000fe20000010000 */
[----:B------:R-:W-:Y:S02]  /*16d00*/  F2FP.F16.F32.PACK_AB R70, R126, R169 ;  /* 0x000000a97e46723e */ /* 0x000fe400000000ff */
[----:B------:R-:W-:Y:S01]  /*16d10*/  F2FP.F16.F32.PACK_AB R71, R171, R54 ;  /* 0x00000036ab47723e */ /* 0x000fe200000000ff */
[C---:B------:R-:W-:Y:S08]  /*16d20*/  HMMA.16816.F32 R20, R56.reuse, R72, R20 ;  /* 0x000000483814723c */ /* 0x040ff00000001814 */
[C---:B------:R-:W-:Y:S08]  /*16d30*/  HMMA.16816.F32 R24, R56.reuse, R74, R24 ;  /* 0x0000004a3818723c */ /* 0x040ff00000001818 */
[C---:B------:R-:W-:Y:S08]  /*16d40*/  HMMA.16816.F32 R28, R56.reuse, R76, R28 ;  /* 0x0000004c381c723c */ /* 0x040ff0000000181c */
[C---:B------:R-:W-:Y:S01]  /*16d50*/  HMMA.16816.F32 R32, R56.reuse, R78, R32 ;  /* 0x0000004e3820723c */ /* 0x040fe20000001820 */
[----:B------:R-:W-:Y:S07]  /*16d60*/  LDSM.16.MT88.4 R76, [R137+0xec00] ;  /* 0x00ec0000894c783b */ /* 0x000fee0000004200 */
[C---:B------:R-:W-:Y:S08]  /*16d70*/  HMMA.16816.F32 R36, R56.reuse, R80, R36 ;  /* 0x000000503824723c */ /* 0x040ff00000001824 */
[C---:B------:R-:W-:Y:S08]  /*16d80*/  HMMA.16816.F32 R40, R56.reuse, R82, R40 ;  /* 0x000000523828723c */ /* 0x040ff00000001828 */
[C---:B-----5:R-:W-:Y:S03]  /*16d90*/  HMMA.16816.F32 R44, R56.reuse, R64, R44 ;  /* 0x00000040382c723c */ /* 0x060fe6000000182c */
[----:B------:R-:W-:Y:S04]  /*16da0*/  FADD.FTZ R64, R88, R91 ;  /* 0x0000005b58407221 */ /* 0x000fe80000010000 */
[----:B------:R-:W-:Y:S01]  /*16db0*/  FADD.FTZ R64, R87, R64 ;  /* 0x0000004057407221 */ /* 0x000fe20000010000 */
[----:B------:R-:W-:Y:S01]  /*16dc0*/  HMMA.16816.F32 R48, R56, R66, R48 ;  /* 0x000000423830723c */ /* 0x000fe20000001830 */
[----:B------:R-:W2:Y:S02]  /*16dd0*/  LDSM.16.MT88.4 R84, [R122+0xcc00] ;  /* 0x00cc00007a54783b */ /* 0x000ea40000004200 */
[----:B------:R-:W-:Y:S04]  /*16de0*/  FADD.FTZ R3, R3, R64 ;  /* 0x0000004003037221 */ /* 0x000fe80000010000 */
[----:B------:R-:W-:Y:S01]  /*16df0*/  FADD.FTZ R3, R164, R3 ;  /* 0x00000003a4037221 */ /* 0x000fe20000010000 */
        /* <DEDUP_REMOVED lines=8> */
[----:B------:R-:W3:Y:S02]  /*16e80*/  LDSM.16.MT88.4 R4, [R122+0xec00] ;  /* 0x00ec00007a04783b */ /* 0x000ee40000004200 */
[----:B------:R-:W-:Y:S01]  /*16e90*/  FADD.FTZ R170, R170, R147 ;  /* 0x00000093aaaa7221 */ /* 0x000fe20000010000 */
[----:B------:R-:W-:Y:S03]  /*16ea0*/  FADD.FTZ R172, R172, R127 ;  /* 0x0000007facac7221 */ /* 0x000fe60000010000 */
[----:B------:R-:W-:Y:S01]  /*16eb0*/  FADD.FTZ R3, R123, R170 ;  /* 0x000000aa7b037221 */ /* 0x000fe20000010000 */
[C---:B------:R-:W-:Y:S03]  /*16ec0*/  HMMA.16816.F32 R100, R68.reuse, R102, R16 ;  /* 0x000000664464723c */ /* 0x040fe60000001810 */
[----:B------:R-:W-:Y:S01]  /*16ed0*/  MOV R123, R0 ;  /* 0x00000000007b7202 */ /* 0x000fe20000000f00 */
[----:B------:R-:W-:Y:S01]  /*16ee0*/  FADD.FTZ R135, R135, R172 ;  /* 0x000000ac87877221 */ /* 0x000fe20000010000 */
[----:B------:R-:W-:Y:S03]  /*16ef0*/  FADD.FTZ R3, R166, R3 ;  /* 0x00000003a6037221 */ /* 0x000fe60000010000 */
        /* <DEDUP_REMOVED lines=33> */
[----:B------:R-:W-:Y:S01]  /*17110*/  FADD.FTZ R164, R126, R169 ;  /* 0x000000a97ea47221 */ /* 0x000fe20000010000 */
[----:B------:R-:W-:Y:S11]  /*17120*/  @P0 BRA `(.L_x_1113) ;  /* 0xffffffbc00740947 */ /* 0x000ff6000383ffff */
.L_x_1106:
        /* <DEDUP_REMOVED lines=12> */
.L_x_1125:
        /* <DEDUP_REMOVED lines=149> */
.L_x_1116:
[----:B------:R-:W-:Y:S05]  /*17b40*/  BSYNC.RECONVERGENT B0 ;  /* 0x0000000000007941 */ /* 0x000fea0003800200 */
.L_x_1115:
        /* <DEDUP_REMOVED lines=27> */
.L_x_1118:
[----:B------:R-:W-:Y:S05]  /*17d00*/  BSYNC.RECONVERGENT B0 ;  /* 0x0000000000007941 */ /* 0x000fea0003800200 */
.L_x_1117:
        /* <DEDUP_REMOVED lines=33> */
.L_x_1120:
[----:B------:R-:W-:Y:S05]  /*17f20*/  BSYNC.RECONVERGENT B0 ;  /* 0x0000000000007941 */ /* 0x000fea0003800200 */
.L_x_1119:
[----:B------:R-:W-:-:S04]  /*17f30*/  MOV R151, 0x0 ;  /* 0x0000000000977802 */ /* 0x000fc80000000f00 */
[----:B-12345:R-:W-:Y:S05]  /*17f40*/  @P1 RET.REL.NODEC R150 `(_ZN5flash24flash_fwd_splitkv_kernelI23Flash_fwd_kernel_traitsILi96ELi64ELi128ELi4ELb0ELb0EN7cutlass6half_tE19Flash_kernel_traitsILi96ELi64ELi128ELi4ES3_EELb0ELb0ELb0ELb0ELb0ELb1ELb0ELb1EEEvNS_16Flash_fwd_paramsE) ;  /* 0xfffffe80962c1950 */ /* 0x03efea0003c3ffff */
        /* <DEDUP_REMOVED lines=14> */
[----:B-1----:R-:W-:Y:S05]  /*18030*/  @P0 RET.REL.NODEC R150 `(_ZN5flash24flash_fwd_splitkv_kernelI23Flash_fwd_kernel_traitsILi96ELi64ELi128ELi4ELb0ELb0EN7cutlass6half_tE19Flash_kernel_traitsILi96ELi64ELi128ELi4ES3_EELb0ELb0ELb0ELb0ELb0ELb1ELb0ELb1EEEvNS_16Flash_fwd_paramsE) ;  /* 0xfffffe7c96f00950 */ /* 0x002fea0003c3ffff */
[----:B------:R-:W-:Y:S01]  /*18040*/  MOV R151, 0x0 ;  /* 0x0000000000977802 */ /* 0x000fe20000000f00 */
[----:B------:R1:W-:Y:S03]  /*18050*/  ST.E.128 desc[UR4][R2.64+0x80], R28 ;  /* 0x0000801c02007985 */ /* 0x0003e6000c101d04 */
[----:B-1----:R-:W-:Y:S05]  /*18060*/  RET.REL.NODEC R150 `(_ZN5flash24flash_fwd_splitkv_kernelI23Flash_fwd_kernel_traitsILi96ELi64ELi128ELi4ELb0ELb0EN7cutlass6half_tE19Flash_kernel_traitsILi96ELi64ELi128ELi4ES3_EELb0ELb0ELb0ELb0ELb0ELb1ELb0ELb1EEEvNS_16Flash_fwd_paramsE) ;  /* 0xfffffe7c96e47950 */ /* 0x002fea0003c3ffff */
.L_x_1114:
[----:B------:R-:W-:Y:S01]  /*18070*/  MOV R7, 0x2 ;  /* 0x0000000200077802 */ /* 0x000fe20000000f00 */
[----:B------:R-:W-:Y:S01]  /*18080*/  IMAD.MOV.U32 R6, RZ, RZ, 0x1f ;  /* 0x0000001fff067424 */ /* 0x000fe200078e00ff */
[----:B------:R-:W-:-:S07]  /*18090*/  MOV R8, 0xffffffff ;  /* 0xffffffff00087802 */ /* 0x000fce0000000f00 */
[----:B-----5:R-:W-:Y:S05]  /*180a0*/  WARPSYNC.COLLECTIVE R8, `(.L_x_1121) ;  /* 0x0000000008087348 */ /* 0x020fea0003c00000 */
[----:B------:R1:W2:Y:S02]  /*180b0*/  SHFL.BFLY P0, R12, R164, R7, R6 ;  /* 0x0c000007a40c7389 */ /* 0x0002a40000000006 */
[----:B-12--5:R-:W-:Y:S05]  /*180c0*/  ENDCOLLECTIVE ;  /* 0x000000000000791b */ /* 0x026fea0003800000 */
.L_x_1121:
[----:B------:R-:W-:Y:S02]  /*180d0*/  IMAD.MOV.U32 R9, RZ, RZ, R12 ;  /* 0x000000ffff097224 */ /* 0x000fe400078e000c */
[----:B------:R-:W-:Y:S02]  /*180e0*/  IMAD.MOV.U32 R7, RZ, RZ, 0x1 ;  /* 0x00000001ff077424 */ /* 0x000fe400078e00ff */
[----:B------:R-:W-:-:S05]  /*180f0*/  FADD.FTZ R9, R9, R164 ;  /* 0x000000a409097221 */ /* 0x000fca0000010000 */
[----:B------:R-:W-:-:S07]  /*18100*/  MOV R164, R9 ;  /* 0x0000000900a47202 */ /* 0x000fce0000000f00 */
[----:B------:R-:W-:Y:S05]  /*18110*/  WARPSYNC.COLLECTIVE R8, `(.L_x_1122) ;  /* 0x0000000008087348 */ /* 0x000fea0003c00000 */
[----:B------:R1:W2:Y:S02]  /*18120*/  SHFL.BFLY P0, R12, R164, R7, R6 ;  /* 0x0c000007a40c7389 */ /* 0x0002a40000000006 */
[----:B-12---:R-:W-:Y:S05]  /*18130*/  ENDCOLLECTIVE ;  /* 0x000000000000791b */ /* 0x006fea0003800000 */
.L_x_1122:
[----:B------:R-:W-:Y:S01]  /*18140*/  MOV R164, R165 ;  /* 0x000000a500a47202 */ /* 0x000fe20000000f00 */
[----:B------:R-:W-:Y:S01]  /*18150*/  IMAD.MOV.U32 R7, RZ, RZ, 0x2 ;  /* 0x00000002ff077424 */ /* 0x000fe200078e00ff */
[----:B------:R-:W-:-:S07]  /*18160*/  MOV R10, R12 ;  /* 0x0000000c000a7202 */ /* 0x000fce0000000f00 */
[----:B------:R-:W-:Y:S05]  /*18170*/  WARPSYNC.COLLECTIVE R8, `(.L_x_1123) ;  /* 0x0000000008087348 */ /* 0x000fea0003c00000 */
[----:B------:R1:W2:Y:S02]  /*18180*/  SHFL.BFLY P0, R12, R164, R7, R6 ;  /* 0x0c000007a40c7389 */ /* 0x0002a40000000006 */
[----:B-12---:R-:W-:Y:S05]  /*18190*/  ENDCOLLECTIVE ;  /* 0x000000000000791b */ /* 0x006fea0003800000 */
.L_x_1123:
[----:B------:R-:W-:Y:S01]  /*181a0*/  FADD.FTZ R10, R9, R10 ;  /* 0x0000000a090a7221 */ /* 0x000fe20000010000 */
[----:B------:R-:W-:Y:S01]  /*181b0*/  FADD.FTZ R11, R12, R165 ;  /* 0x000000a50c0b7221 */ /* 0x000fe20000010000 */
[----:B------:R-:W-:-:S04]  /*181c0*/  MOV R7, 0x1 ;  /* 0x0000000100077802 */ /* 0x000fc80000000f00 */
[----:B------:R-:W-:-:S07]  /*181d0*/  MOV R164, R11 ;  /* 0x0000000b00a47202 */ /* 0x000fce0000000f00 */
[----:B------:R-:W-:Y:S05]  /*181e0*/  WARPSYNC.COLLECTIVE R8, `(.L_x_1124) ;  /* 0x0000000008087348 */ /* 0x000fea0003c00000 */
[----:B------:R1:W2:Y:S02]  /*181f0*/  SHFL.BFLY P0, R12, R164, R7, R6 ;  /* 0x0c000007a40c7389 */ /* 0x0002a40000000006 */
[----:B-12---:R-:W-:Y:S05]  /*18200*/  ENDCOLLECTIVE ;  /* 0x000000000000791b */ /* 0x006fea0003800000 */
.L_x_1124:
[----:B------:R-:W-:Y:S05]  /*18210*/  BRA `(.L_x_1125) ;  /* 0xffffffec00f47947 */ /* 0x000fea000383ffff */
.L_x_1126:
        /* <DEDUP_REMOVED lines=14> */
.L_x_11631:


//--------------------- .text._ZN5flash24flash_fwd_splitkv_kernelI23Flash_fwd_kernel_traitsILi96ELi64ELi128ELi4ELb0ELb0EN7cutlass6half_tE19Flash_kernel_traitsILi96ELi64ELi128ELi4ES3_EELb0ELb0ELb0ELb0ELb0ELb0ELb1ELb0EEEvNS_16Flash_fwd_paramsE --------------------------
	.section	.text._ZN5flash24flash_fwd_splitkv_kernelI23Flash_fwd_kernel_traitsILi96ELi64ELi128ELi4ELb0ELb0EN7cutlass6half_tE19Flash_kernel_traitsILi96ELi64ELi128ELi4ES3_EELb0ELb0ELb0ELb0ELb0ELb0ELb1ELb0EEEvNS_16Flash_fwd_paramsE,"ax",@progbits
	.align	128
        .global         _ZN5flash24flash_fwd_splitkv_kernelI23Flash_fwd_kernel_traitsILi96ELi64ELi128ELi4ELb0ELb0EN7cutlass6half_tE19Flash_kernel_traitsILi96ELi64ELi128ELi4ES3_EELb0ELb0ELb0ELb0ELb0ELb0ELb1ELb0EEEvNS_16Flash_fwd_paramsE
        .type           _ZN5flash24flash_fwd_splitkv_kernelI23Flash_fwd_kernel_traitsILi96ELi64ELi128ELi4ELb0ELb0EN7cutlass6half_tE19Flash_kernel_traitsILi96ELi64ELi128ELi4ES3_EELb0ELb0ELb0ELb0ELb0ELb0ELb1ELb0EEEvNS_16Flash_fwd_paramsE,@function
        .size           _ZN5flash24flash_fwd_splitkv_kernelI23Flash_fwd_kernel_traitsILi96ELi64ELi128ELi4ELb0ELb0EN7cutlass6half_tE19Flash_kernel_traitsILi96ELi64ELi128ELi4ES3_EELb0ELb0ELb0ELb0ELb0ELb0ELb1ELb0EEEvNS_16Flash_fwd_paramsE,(.L_x_11632 - _ZN5flash24flash_fwd_splitkv_kernelI23Flash_fwd_kernel_traitsILi96ELi64ELi128ELi4ELb0ELb0EN7cutlass6half_tE19Flash_kernel_traitsILi96ELi64ELi128ELi4ES3_EELb0ELb0ELb0ELb0ELb0ELb0ELb1ELb0EEEvNS_16Flash_fwd_paramsE)
        .other          _ZN5flash24flash_fwd_splitkv_kernelI23Flash_fwd_kernel_traitsILi96ELi64ELi128ELi4ELb0ELb0EN7cutlass6half_tE19Flash_kernel_traitsILi96ELi64ELi128ELi4ES3_EELb0ELb0ELb0ELb0ELb0ELb0ELb1ELb0EEEvNS_16Flash_fwd_paramsE,@"STO_CUDA_ENTRY STV_DEFAULT"
_ZN5flash24flash_fwd_splitkv_kernelI23Flash_fwd_kernel_traitsILi96ELi64ELi128ELi4ELb0ELb0EN7cutlass6half_tE19Flash_kernel_traitsILi96ELi64ELi128ELi4ES3_EELb0ELb0ELb0ELb0ELb0ELb0ELb1ELb0EEEvNS_16Flash_fwd_paramsE:
.text._ZN5flash24flash_fwd_splitkv_kernelI23Flash_fwd_kernel_traitsILi96ELi64ELi128ELi4ELb0ELb0EN7cutlass6half_tE19Flash_kernel_traitsILi96ELi64ELi128ELi4ES3_EELb0ELb0ELb0ELb0ELb0ELb0ELb1ELb0EEEvNS_16Flash_fwd_paramsE:
        /* <DEDUP_REMOVED lines=13> */
[----:B-1----:R-:W-:Y:S01]  /*00d0*/  IMAD.MOV R0, RZ, RZ, -R3 ;  /* 0x000000ffff007224 */ /* 0x002fe200078e0a03 */
[----:B------:R-:W-:-:S03]  /*00e0*/  MOV R2, RZ ;  /* 0x000000ff00027202 */ /* 0x000fc60000000f00 */
[----:B------:R-:W-:-:S04]  /*00f0*/  IMAD R7, R0, R5, RZ ;  /* 0x0000000500077224 */ /* 0x000fc800078e02ff */
[----:B------:R-:W-:Y:S02]  /*0100*/  IMAD.HI.U32 R7, R3, R7, R2 ;  /* 0x0000000703077227 */ /* 0x000fe400078e0002 */
[----:B------:R-:W1:Y:S04]  /*0110*/  LDC.64 R2, c[0x0][0x348] ;  /* 0x0000d200ff027b82 */ /* 0x000e680000000a00 */
[----:B---3--:R-:W-:-:S04]  /*0120*/  IMAD.HI.U32 R181, R7, UR4, RZ ;  /* 0x0000000407b57c27 */ /* 0x008fc8000f8e00ff */
[----:B------:R-:W-:-:S04]  /*0130*/  IMAD.MOV R0, RZ, RZ, -R181 ;  /* 0x000000ffff007224 */ /* 0x000fc800078e0ab5 */
[----:B------:R-:W-:-:S05]  /*0140*/  IMAD R0, R5, R0, UR4 ;  /* 0x0000000405007e24 */ /* 0x000fca000f8e0200 */
[----:B------:R-:W-:-:S13]  /*0150*/  ISETP.GE.U32.AND P2, PT, R0, R5, PT ;  /* 0x000000050000720c */ /* 0x000fda0003f46070 */
[----:B------:R-:W-:Y:S01]  /*0160*/  @P2 IADD3 R0, PT, PT, R0, -R5, RZ ;  /* 0x8000000500002210 */ /* 0x000fe20007ffe0ff */
[----:B------:R-:W-:-:S03]  /*0170*/  @P2 VIADD R181, R181, 0x1 ;  /* 0x00000001b5b52836 */ /* 0x000fc60000000000 */
[----:B------:R-:W-:-:S13]  /*0180*/  ISETP.GE.U32.AND P1, PT, R0, R5, PT ;  /* 0x000000050000720c */ /* 0x000fda0003f26070 */
[----:B------:R-:W-:Y:S02]  /*0190*/  @P1 IADD3 R181, PT, PT, R181, 0x1, RZ ;  /* 0x00000001b5b51810 */ /* 0x000fe40007ffe0ff */
[----:B------:R-:W-:-:S04]  /*01a0*/  @!P0 LOP3.LUT R181, RZ, R5, RZ, 0x33, !PT ;  /* 0x00000005ffb58212 */ /* 0x000fc800078e33ff */
[----:B------:R-:W-:-:S05]  /*01b0*/  IADD3 R180, PT, PT, -R181, RZ, RZ ;  /* 0x000000ffb5b47210 */ /* 0x000fca0007ffe1ff */
[----:B-12-4-:R-:W-:Y:S02]  /*01c0*/  IMAD R180, R5, R180, UR4 ;  /* 0x0000000405b47e24 */ /* 0x016fe4000f8e02b4 */
[----:B------:R-:W-:Y:S05]  /*01d0*/  CALL.REL.NOINC `($_ZN5flash24flash_fwd_splitkv_kernelI23Flash_fwd_kernel_traitsILi96ELi64ELi128ELi4ELb0ELb0EN7cutlass6half_tE19Flash_kernel_traitsILi96ELi64ELi128ELi4ES3_EELb0ELb0ELb0ELb0ELb0ELb0ELb1ELb0EEEvNS_16Flash_fwd_paramsE$_ZN5flash30compute_attn_1rowblock_splitkvI23Flash_fwd_kernel_traitsILi96ELi64ELi128ELi4ELb0ELb0EN7cutlass6half_tE19Flash_kernel_traitsILi96ELi64ELi128ELi4ES3_EELb0ELb0ELb0ELb0ELb0ELb0ELb1ELb0ENS_16Flash_fwd_paramsEEEvRKT8_iiiii) ;  /* 0x0000000000087944 */ /* 0x000fea0003c00000 */
[----:B------:R-:W-:Y:S05]  /*01e0*/  BSYNC.RECONVERGENT B2 ;  /* 0x0000000000027941 */ /* 0x000fea0003800200 */
.L_x_1127:
[----:B------:R-:W-:Y:S05]  /*01f0*/  EXIT ;  /* 0x000000000000794d */ /* 0x000fea0003800000 */
        .type           $_ZN5flash24flash_fwd_splitkv_kernelI23Flash_fwd_kernel_traitsILi96ELi64ELi128ELi4ELb0ELb0EN7cutlass6half_tE19Flash_kernel_traitsILi96ELi64ELi128ELi4ES3_EELb0ELb0ELb0ELb0ELb0ELb0ELb1ELb0EEEvNS_16Flash_fwd_paramsE$_ZN5flash30compute_attn_1rowblock_splitkvI23Flash_fwd_kernel_traitsILi96ELi64ELi128ELi4ELb0ELb0EN7cutlass6half_tE19Flash_kernel_traitsILi96ELi64ELi128ELi4ES3_EELb0ELb0ELb0ELb0ELb0ELb0ELb1ELb0ENS_16Flash_fwd_paramsEEEvRKT8_iiiii,@function
        .size           $_ZN5flash24flash_fwd_splitkv_kernelI23Flash_fwd_kernel_traitsILi96ELi64ELi128ELi4ELb0ELb0EN7cutlass6half_tE19Flash_kernel_traitsILi96ELi64ELi128ELi4ES3_EELb0ELb0ELb0ELb0ELb0ELb0ELb1ELb0EEEvNS_16Flash_fwd_paramsE$_ZN5flash30compute_attn_1rowblock_splitkvI23Flash_fwd_kernel_traitsILi96ELi64ELi128ELi4ELb0ELb0EN7cutlass6half_tE19Flash_kernel_traitsILi96ELi64ELi128ELi4ES3_EELb0ELb0ELb0ELb0ELb0ELb0ELb1ELb0ENS_16Flash_fwd_paramsEEEvRKT8_iiiii,(.L_x_11632 - $_ZN5flash24flash_fwd_splitkv_kernelI23Flash_fwd_kernel_traitsILi96ELi64ELi128ELi4ELb0ELb0EN7cutlass6half_tE19Flash_kernel_traitsILi96ELi64ELi128ELi4ES3_EELb0ELb0ELb0ELb0ELb0ELb0ELb1ELb0EEEvNS_16Flash_fwd_paramsE$_ZN5flash30compute_attn_1rowblock_splitkvI23Flash_fwd_kernel_traitsILi96ELi64ELi128ELi4ELb0ELb0EN7cutlass6half_tE19Flash_kernel_traitsILi96ELi64ELi128ELi4ES3_EELb0ELb0ELb0ELb0ELb0ELb0ELb1ELb0ENS_16Flash_fwd_paramsEEEvRKT8_iiiii)
$_ZN5flash24flash_fwd_splitkv_kernelI23Flash_fwd_kernel_traitsILi96ELi64ELi128ELi4ELb0ELb0EN7cutlass6half_tE19Flash_kernel_traitsILi96ELi64ELi128ELi4ES3_EELb0ELb0ELb0ELb0ELb0ELb0ELb1ELb0EEEvNS_16Flash_fwd_paramsE$_ZN5flash30compute_attn_1rowblock_splitkvI23Flash_fwd_kernel_traitsILi96ELi64ELi128ELi4ELb0ELb0EN7cutlass6half_tE19Flash_kernel_traitsILi96ELi64ELi128ELi4ES3_EELb0ELb0ELb0ELb0ELb0ELb0ELb1ELb0ENS_16Flash_fwd_paramsEEEvRKT8_iiiii:
        /* <DEDUP_REMOVED lines=39> */
.L_x_1129:
[----:B------:R-:W-:Y:S05]  /*0470*/  BSYNC.RECONVERGENT B0 ;  /* 0x0000000000007941 */ /* 0x000fea0003800200 */
.L_x_1128:
[----:B------:R-:W-:Y:S04]  /*0480*/  BSSY.RECONVERGENT B0, `(.L_x_1130) ;  /* 0x0000007000007945 */ /* 0x000fe80003800200 */
[----:B------:R-:W-:Y:S05]  /*0490*/  @!P3 BRA `(.L_x_1131) ;  /* 0x000000000014b947 */ /* 0x000fea0003800000 */
[----:B------:R-:W4:Y:S02]  /*04a0*/  LD.E.U8 R6, desc[UR4][R2.64+0x1b2] ;  /* 0x0001b20402067980 */ /* 0x000f24000c101100 */
[----:B----4-:R-:W-:-:S13]  /*04b0*/  ISETP.NE.AND P1, PT, R6, RZ, PT ;  /* 0x000000ff0600720c */ /* 0x010fda0003f25270 */
[----:B------:R-:W4:Y:S02]  /*04c0*/  @P1 LD.E R6, desc[UR4][R12.64+0x4] ;  /* 0x000004040c061980 */ /* 0x000f24000c101900 */
[----:B----45:R-:W-:-:S06]  /*04d0*/  @P1 IADD3 R125, PT, PT, R6, -R17, RZ ;  /* 0x80000011067d1210 */ /* 0x030fcc0007ffe0ff */
[----:B------:R4:W5:Y:S02]  /*04e0*/  @!P1 LD.E R125, desc[UR4][R12.64] ;  /* 0x000000040c7d9980 */ /* 0x000964000c101900 */
.L_x_1131:
[----:B------:R-:W-:Y:S05]  /*04f0*/  BSYNC.RECONVERGENT B0 ;  /* 0x0000000000007941 */ /* 0x000fea0003800200 */
.L_x_1130:
[----:B------:R-:W-:Y:S01]  /*0500*/  BSSY.RECONVERGENT B1, `(.L_x_1132) ;  /* 0x0000011000017945 */ /* 0x000fe20003800200 */
[----:B-----5:R-:W-:-:S03]  /*0510*/  @P4 IADD3 R5, PT, PT, R7, -R18, RZ ;  /* 0x8000001207054210 */ /* 0x020fc60007ffe0ff */
[----:B------:R-:W-:Y:S05]  /*0520*/  @!P0 BRA `(.L_x_1133) ;  /* 0x0000000000148947 */ /* 0x000fea0003800000 */
[----:B------:R-:W-:-:S05]  /*0530*/  IADD3 R6, P0, PT, R8, R4, RZ ;  /* 0x0000000408067210 */ /* 0x000fca0007f1e0ff */
[----:B------:R-:W-:-:S05]  /*0540*/  IMAD.X R7, R9, 0x1, R0, P0 ;  /* 0x0000000109077824 */ /* 0x000fca00000e0600 */
[----:B------:R-:W5:Y:S02]  /*0550*/  LD.E R125, desc[UR4][R6.64] ;  /* 0x00000004067d7980 */ /* 0x000f64000c101900 */
[----:B-----5:R-:W-:Y:S01]  /*0560*/  IADD3 R125, PT, PT, R125, -R16, RZ ;  /* 0x800000107d7d7210 */ /* 0x020fe20007ffe0ff */
[----:B------:R-:W-:Y:S05]  /*0570*/  BRA `(.L_x_1134) ;  /* 0x0000000000247947 */ /* 0x000fea0003800000 */
.L_x_1133:
[----:B------:R-:W5:Y:S01]  /*0580*/  LD.E.64 R6, desc[UR4][R2.64+0x108] ;  /* 0x0001080402067980 */ /* 0x000f62000c101b00 */
[----:B------:R-:W-:Y:S01]  /*0590*/  BSSY.RECONVERGENT B0, `(.L_x_1135) ;  /* 0x0000006000007945 */ /* 0x000fe20003800200 */
[----:B-----5:R-:W-:Y:S01]  /*05a0*/  ISETP.NE.U32.AND P0, PT, R6, RZ, PT ;  /* 0x000000ff0600720c */ /* 0x020fe20003f05070 */
[----:B------:R-:W-:-:S03]  /*05b0*/  IMAD.MOV.U32 R6, RZ, RZ, RZ ;  /* 0x000000ffff067224 */ /* 0x000fc600078e00ff */
[----:B------:R-:W-:-:S13]  /*05c0*/  ISETP.NE.AND.EX P0, PT, R7, RZ, PT, P0 ;  /* 0x000000ff0700720c */ /* 0x000fda0003f05300 */
[----:B------:R-:W-:Y:S05]  /*05d0*/  @!P0 BRA `(.L_x_1136) ;  /* 0x0000000000048947 */ /* 0x000fea0003800000 */
[----:B------:R1:W5:Y:S02]  /*05e0*/  LD.E R6, desc[UR4][R2.64+0xbc] ;  /* 0x0000bc0402067980 */ /* 0x000364000c101900 */
.L_x_1136:
[----:B------:R-:W-:Y:S05]  /*05f0*/  BSYNC.RECONVERGENT B0 ;  /* 0x0000000000007941 */ /* 0x000fea0003800200 */
.L_x_1135:
[----:B-----5:R-:W-:Y:S02]  /*0600*/  IADD3 R125, PT, PT, R6, R125, -R16 ;  /* 0x0000007d067d7210 */ /* 0x020fe40007ffe810 */
.L_x_1134:
[----:B------:R-:W-:Y:S05]  /*0610*/  BSYNC.RECONVERGENT B1 ;  /* 0x0000000000017941 */ /* 0x000fea0003800200 */
.L_x_1132:
[----:B------:R-:W-:Y:S01]  /*0620*/  IMAD.SHL.U32 R178, R11, 0x40, RZ ;  /* 0x000000400bb27824 */ /* 0x000fe200078e00ff */
[----:B------:R-:W-:-:S04]  /*0630*/  MOV R173, 0x0 ;  /* 0x0000000000ad7802 */ /* 0x000fc80000000f00 */
[----:B------:R-:W-:-:S13]  /*0640*/  ISETP.GT.AND P0, PT, R5, R178, PT ;  /* 0x000000b20500720c */ /* 0x000fda0003f04270 */
[----:B-1234-:R-:W-:Y:S05]  /*0650*/  @!P0 RET.REL.NODEC R172 `(_ZN5flash24flash_fwd_splitkv_kernelI23Flash_fwd_kernel_traitsILi96ELi64ELi128ELi4ELb0ELb0EN7cutlass6half_tE19Flash_kernel_traitsILi96ELi64ELi128ELi4ES3_EELb0ELb0ELb0ELb0ELb0ELb0ELb1ELb0EEEvNS_16Flash_fwd_paramsE) ;  /* 0xfffffff8ac688950 */ /* 0x01efea0003c3ffff */
        /* <DEDUP_REMOVED lines=23> */
[----:B------:R-:W-:-:S13]  /*07d0*/  ISETP.GT.U32.AND P1, PT, R9, R6, PT ;  /* 0x000000060900720c */ /* 0x000fda0003f24070 */
[----:B------:R-:W-:Y:S02]  /*07e0*/  @!P1 IMAD.IADD R6, R6, 0x1, -R9 ;  /* 0x0000000106069824 */ /* 0x000fe400078e0a09 */
[----:B------:R-:W-:Y:S01]  /*07f0*/  @!P1 VIADD R8, R8, 0x1 ;  /* 0x0000000108089836 */ /* 0x000fe20000000000 */
[----:B------:R-:W-:Y:S02]  /*0800*/  ISETP.NE.AND P1, PT, R10, RZ, PT ;  /* 0x000000ff0a00720c */ /* 0x000fe40003f25270 */
[----:B------:R-:W-:Y:S02]  /*0810*/  ISETP.GE.U32.AND P2, PT, R6, R9, PT ;  /* 0x000000090600720c */ /* 0x000fe40003f46070 */
[----:B------:R-:W-:-:S04]  /*0820*/  SHF.R.S32.HI R6, RZ, 0x1f, R7 ;  /* 0x0000001fff067819 */ /* 0x000fc80000011407 */
[----:B------:R-:W-:-:S04]  /*0830*/  LEA.HI R6, R6, R7, RZ, 0x7 ;  /* 0x0000000706067211 */ /* 0x000fc800078f38ff */
[----:B------:R-:W-:-:S03]  /*0840*/  SHF.R.S32.HI R6, RZ, 0x7, R6 ;  /* 0x00000007ff067819 */ /* 0x000fc60000011406 */
        /* <DEDUP_REMOVED lines=9> */
[----:B------:R-:W4:Y:S01]  /*08e0*/  LD.E R4, desc[UR4][R2.64+0xcc] ;  /* 0x0000cc0402047980 */ /* 0x000f22000c101900 */
[----:B------:R-:W-:-:S03]  /*08f0*/  IMAD.IADD R5, R5, 0x1, -R178 ;  /* 0x0000000105057824 */ /* 0x000fc600078e0ab2 */
[----:B------:R-:W5:Y:S04]  /*0900*/  LD.E.64 R8, desc[UR4][R2.64+0xa8] ;  /* 0x0000a80402087980 */ /* 0x000f68000c101b00 */
[----:B------:R-:W5:Y:S04]  /*0910*/  LD.E R0, desc[UR4][R2.64+0xc0] ;  /* 0x0000c00402007980 */ /* 0x000f68000c101900 */
[----:B------:R4:W5:Y:S01]  /*0920*/  LD.E.64 R10, desc[UR4][R2.64+0x78] ;  /* 0x00007804020a7980 */ /* 0x000962000c101b00 */
[----:B------:R-:W-:Y:S01]  /*0930*/  BSSY.RECONVERGENT B0, `(.L_x_1138) ;  /* 0x000001c000007945 */ /* 0x000fe20003800200 */
[----:B--2---:R-:W-:-:S04]  /*0940*/  IMAD R6, R6, UR8, R181 ;  /* 0x0000000806067c24 */ /* 0x004fc8000f8e02b5 */
[----:B---3--:R-:W-:Y:S02]  /*0950*/  IMAD R180, R6, R13, R180 ;  /* 0x0000000d06b47224 */ /* 0x008fe400078e02b4 */
[----:B------:R-:W-:Y:S01]  /*0960*/  IMAD.SHL.U32 R13, R124, 0x4, RZ ;  /* 0x000000047c0d7824 */ /* 0x000fe200078e00ff */
[----:B------:R-:W-:Y:S01]  /*0970*/  SHF.R.U32.HI R124, RZ, 0x3, R124 ;  /* 0x00000003ff7c7819 */ /* 0x000fe2000001167c */
[----:B------:R-:W-:-:S03]  /*0980*/  IMAD R7, R7, R180, R178 ;  /* 0x000000b407077224 */ /* 0x000fc600078e02b2 */
[CC--:B------:R-:W-:Y:S01]  /*0990*/  ISETP.GE.AND P2, PT, R124.reuse, R5.reuse, PT ;  /* 0x000000057c00720c */ /* 0x0c0fe20003f46270 */
[----:B----4-:R-:W-:Y:S01]  /*09a0*/  IMAD R3, R7, R4, RZ ;  /* 0x0000000407037224 */ /* 0x010fe200078e02ff */
[----:B------:R-:W-:Y:S01]  /*09b0*/  LOP3.LUT R13, R13, 0x1c, RZ, 0xc0, !PT ;  /* 0x0000001c0d0d7812 */ /* 0x000fe200078ec0ff */
[C---:B------:R-:W-:Y:S02]  /*09c0*/  VIADD R6, R124.reuse, 0x10 ;  /* 0x000000107c067836 */ /* 0x040fe40000000000 */
[C---:B------:R-:W-:Y:S01]  /*09d0*/  VIADD R4, R124.reuse, 0x20 ;  /* 0x000000207c047836 */ /* 0x040fe20000000000 */
[----:B------:R-:W-:Y:S01]  /*09e0*/  ISETP.NE.AND P6, PT, R13, RZ, PT ;  /* 0x000000ff0d00720c */ /* 0x000fe20003fc5270 */
[----:B------:R-:W-:Y:S01]  /*09f0*/  IMAD R2, R124, 0x60, R13 ;  /* 0x000000607c027824 */ /* 0x000fe200078e020d */
[CC--:B------:R-:W-:Y:S02]  /*0a00*/  ISETP.GE.AND P0, PT, R6.reuse, R5.reuse, PT ;  /* 0x000000050600720c */ /* 0x0c0fe40003f06270 */
[----:B------:R-:W-:-:S02]  /*0a10*/  ISETP.GE.OR P4, PT, R6, R5, P6 ;  /* 0x000000050600720c */ /* 0x000fc40003786670 */
[----:B------:R-:W-:Y:S02]  /*0a20*/  IADD3 R15, P1, PT, R3, R2, RZ ;  /* 0x00000002030f7210 */ /* 0x000fe40007f3e0ff */
[C---:B------:R-:W-:Y:S02]  /*0a30*/  LOP3.LUT R19, R13.reuse, 0x20, RZ, 0xfc, !PT ;  /* 0x000000200d137812 */ /* 0x040fe400078efcff */
[----:B------:R-:W-:Y:S02]  /*0a40*/  LOP3.LUT R17, R13, 0x40, RZ, 0xfc, !PT ;  /* 0x000000400d117812 */ /* 0x000fe400078efcff */
[----:B------:R-:W-:Y:S01]  /*0a50*/  LEA.HI.X.SX32 R3, R3, RZ, 0x1, P1 ;  /* 0x000000ff03037211 */ /* 0x000fe200008f0eff */
[----:B------:R-:W-:Y:S06]  /*0a60*/  @P2 BRA `(.L_x_1139) ;  /* 0x0000000000202947 */ /* 0x000fec0003800000 */
[-C--:B-----5:R-:W-:Y:S02]  /*0a70*/  ISETP.GE.AND P5, PT, R13, R0.reuse, PT ;  /* 0x000000000d00720c */ /* 0x0a0fe40003fa6270 */
[-C--:B------:R-:W-:Y:S02]  /*0a80*/  ISETP.GE.AND P3, PT, R19, R0.reuse, PT ;  /* 0x000000001300720c */ /* 0x080fe40003f66270 */
[----:B------:R-:W-:Y:S02]  /*0a90*/  ISETP.GE.AND P2, PT, R17, R0, PT ;  /* 0x000000001100720c */ /* 0x000fe40003f46270 */
[----:B------:R-:W-:-:S04]  /*0aa0*/  LEA R20, P1, R15, R10, 0x2 ;  /* 0x0000000a0f147211 */ /* 0x000fc800078210ff */
[----:B------:R-:W-:-:S05]  /*0ab0*/  LEA.HI.X R21, R15, R11, R3, 0x2, P1 ;  /* 0x0000000b0f157211 */ /* 0x000fca00008f1403 */
[----:B------:R1:W-:Y:S04]  /*0ac0*/  @!P5 ST.E.128 desc[UR4][R20.64], RZ ;  /* 0x000000ff1400d985 */ /* 0x0003e8000c101d04 */
[----:B------:R1:W-:Y:S04]  /*0ad0*/  @!P3 ST.E.128 desc[UR4][R20.64+0x80], RZ ;  /* 0x000080ff1400b985 */ /* 0x0003e8000c101d04 */
[----:B------:R1:W-:Y:S02]  /*0ae0*/  @!P2 ST.E.128 desc[UR4][R20.64+0x100], RZ ;  /* 0x000100ff1400a985 */ /* 0x0003e4000c101d04 */
.L_x_1139:
[----:B------:R-:W-:Y:S05]  /*0af0*/  BSYNC.RECONVERGENT B0 ;  /* 0x0000000000007941 */ /* 0x000fea0003800200 */
.L_x_1138:
[----:B------:R-:W-:Y:S01]  /*0b00*/  BSSY.RECONVERGENT B0, `(.L_x_1140) ;  /* 0x0000010000007945 */ /* 0x000fe20003800200 */
[----:B------:R-:W-:Y:S02]  /*0b10*/  ISETP.GE.AND P1, PT, R4, R5, PT ;  /* 0x000000050400720c */ /* 0x000fe40003f26270 */
[----:B------:R-:W-:Y:S01]  /*0b20*/  IADD3 R2, PT, PT, R124, 0x30, RZ ;  /* 0x000000307c027810 */ /* 0x000fe20007ffe0ff */
[----:B------:R-:W-:Y:S05]  /*0b30*/  @P0 BRA `(.L_x_1141) ;  /* 0x0000000000300947 */ /* 0x000fea0003800000 */
[-C--:B-----5:R-:W-:Y:S02]  /*0b40*/  ISETP.GE.AND P5, PT, R13, R0.reuse, PT ;  /* 0x000000000d00720c */ /* 0x0a0fe40003fa6270 */
[-C--:B------:R-:W-:Y:S02]  /*0b50*/  ISETP.GE.AND P3, PT, R19, R0.reuse, PT ;  /* 0x000000001300720c */ /* 0x080fe40003f66270 */
[----:B------:R-:W-:-:S09]  /*0b60*/  ISETP.GE.AND P2, PT, R17, R0, PT ;  /* 0x000000001100720c */ /* 0x000fd20003f46270 */
[----:B------:R-:W-:-:S04]  /*0b70*/  @!P5 LEA R24, P0, R15, R10, 0x2 ;  /* 0x0000000a0f18d211 */ /* 0x000fc800078010ff */
[C---:B------:R-:W-:Y:S02]  /*0b80*/  @!P5 LEA.HI.X R25, R15.reuse, R11, R3, 0x2, P0 ;  /* 0x0000000b0f19d211 */ /* 0x040fe400000f1403 */
[----:B------:R-:W-:-:S03]  /*0b90*/  @!P3 LEA R22, P0, R15, R10, 0x2 ;  /* 0x0000000a0f16b211 */ /* 0x000fc600078010ff */
[----:B------:R2:W-:Y:S01]  /*0ba0*/  @!P5 ST.E.128 desc[UR4][R24.64+0x1800], RZ ;  /* 0x001800ff1800d985 */ /* 0x0005e2000c101d04 */
[C---:B------:R-:W-:Y:S02]  /*0bb0*/  @!P3 LEA.HI.X R23, R15.reuse, R11, R3, 0x2, P0 ;  /* 0x0000000b0f17b211 */ /* 0x040fe400000f1403 */
[----:B-1----:R-:W-:-:S03]  /*0bc0*/  @!P2 LEA R20, P0, R15, R10, 0x2 ;  /* 0x0000000a0f14a211 */ /* 0x002fc600078010ff */
[----:B------:R2:W-:Y:S01]  /*0bd0*/  @!P3 ST.E.128 desc[UR4][R22.64+0x1880], RZ ;  /* 0x001880ff1600b985 */ /* 0x0005e2000c101d04 */
[----:B------:R-:W-:-:S05]  /*0be0*/  @!P2 LEA.HI.X R21, R15, R11, R3, 0x2, P0 ;  /* 0x0000000b0f15a211 */ /* 0x000fca00000f1403 */
[----:B------:R2:W-:Y:S04]  /*0bf0*/  @!P2 ST.E.128 desc[UR4][R20.64+0x1900], RZ ;  /* 0x001900ff1400a985 */ /* 0x0005e8000c101d04 */
.L_x_1141:
[----:B------:R-:W-:Y:S05]  /*0c00*/  BSYNC.RECONVERGENT B0 ;  /* 0x0000000000007941 */ /* 0x000fea0003800200 */
.L_x_1140:
[----:B------:R-:W-:Y:S01]  /*0c10*/  BSSY.RECONVERGENT B0, `(.L_x_1142) ;  /* 0x000000f000007945 */ /* 0x000fe20003800200 */
[----:B------:R-:W-:-:S03]  /*0c20*/  ISETP.GE.AND P0, PT, R2, R5, PT ;  /* 0x000000050200720c */ /* 0x000fc60003f06270 */
[----:B------:R-:W-:Y:S10]  /*0c30*/  @P1 BRA `(.L_x_1143) ;  /* 0x0000000000301947 */ /* 0x000ff40003800000 */
[-C--:B-----5:R-:W-:Y:S02]  /*0c40*/  ISETP.GE.AND P5, PT, R13, R0.reuse, PT ;  /* 0x000000000d00720c */ /* 0x0a0fe40003fa6270 */
[-C--:B------:R-:W-:Y:S02]  /*0c50*/  ISETP.GE.AND P3, PT, R19, R0.reuse, PT ;  /* 0x000000001300720c */ /* 0x080fe40003f66270 */
[----:B------:R-:W-:-:S09]  /*0c60*/  ISETP.GE.AND P2, PT, R17, R0, PT ;  /* 0x000000001100720c */ /* 0x000fd20003f46270 */
[----:B--2---:R-:W-:-:S04]  /*0c70*/  @!P5 LEA R24, P1, R15, R10, 0x2 ;  /* 0x0000000a0f18d211 */ /* 0x004fc800078210ff */
        /* <DEDUP_REMOVED lines=8> */
.L_x_1143:
[----:B------:R-:W-:Y:S05]  /*0d00*/  BSYNC.RECONVERGENT B0 ;  /* 0x0000000000007941 */ /* 0x000fea0003800200 */
.L_x_1142:
[----:B------:R-:W-:Y:S01]  /*0d10*/  BSSY.RECONVERGENT B0, `(.L_x_1144) ;  /* 0x000000f000007945 */ /* 0x000fe20003800200 */
[----:B------:R-:W-:-:S03]  /*0d20*/  ISETP.GE.OR P5, PT, R124, R5, P6 ;  /* 0x000000057c00720c */ /* 0x000fc600037a6670 */
[----:B------:R-:W-:Y:S10]  /*0d30*/  @P0 BRA `(.L_x_1145) ;  /* 0x0000000000300947 */ /* 0x000ff40003800000 */
        /* <DEDUP_REMOVED lines=8> */
[----:B------:R-:W-:-:S03]  /*0dc0*/  @!P1 LEA R10, P0, R15, R10, 0x2 ;  /* 0x0000000a0f0a9211 */ /* 0x000fc600078010ff */
[----:B------:R4:W-:Y:S01]  /*0dd0*/  @!P2 ST.E.128 desc[UR4][R12.64+0x4880], RZ ;  /* 0x004880ff0c00a985 */ /* 0x0009e2000c101d04 */
[----:B------:R-:W-:-:S05]  /*0de0*/  @!P1 LEA.HI.X R11, R15, R11, R3, 0x2, P0 ;  /* 0x0000000b0f0b9211 */ /* 0x000fca00000f1403 */
[----:B------:R4:W-:Y:S04]  /*0df0*/  @!P1 ST.E.128 desc[UR4][R10.64+0x4900], RZ ;  /* 0x004900ff0a009985 */ /* 0x0009e8000c101d04 */
.L_x_1145:
[----:B------:R-:W-:Y:S05]  /*0e00*/  BSYNC.RECONVERGENT B0 ;  /* 0x0000000000007941 */ /* 0x000fea0003800200 */
.L_x_1144:
[-C--:B------:R-:W-:Y:S01]  /*0e10*/  ISETP.GE.OR P1, PT, R4, R5.reuse, P6 ;  /* 0x000000050400720c */ /* 0x080fe20003726670 */
[----:B------:R-:W-:Y:S01]  /*0e20*/  IMAD.MOV.U32 R173, RZ, RZ, 0x0 ;  /* 0x00000000ffad7424 */ /* 0x000fe200078e00ff */
[C---:B------:R-:W-:Y:S02]  /*0e30*/  IADD3 R3, P0, PT, R7.reuse, R124, RZ ;  /* 0x0000007c07037210 */ /* 0x040fe40007f1e0ff */
[----:B------:R-:W-:Y:S02]  /*0e40*/  ISETP.GE.OR P6, PT, R2, R5, P6 ;  /* 0x000000050200720c */ /* 0x000fe400037c6670 */
[----:B------:R-:W-:Y:S02]  /*0e50*/  LEA.HI.X.SX32 R7, R7, RZ, 0x1, P0 ;  /* 0x000000ff07077211 */ /* 0x000fe400000f0eff */
[----:B-----5:R-:W-:-:S04]  /*0e60*/  LEA R4, P0, R3, R8, 0x2 ;  /* 0x0000000803047211 */ /* 0x020fc800078010ff */
[----:B------:R-:W-:Y:S01]  /*0e70*/  LEA.HI.X R5, R3, R9, R7, 0x2, P0 ;  /* 0x0000000903057211 */ /* 0x000fe200000f1407 */
[----:B------:R-:W-:Y:S02]  /*0e80*/  @!P5 IMAD.MOV.U32 R9, RZ, RZ, -0x800000 ;  /* 0xff800000ff09d424 */ /* 0x000fe400078e00ff */
[----:B------:R-:W-:Y:S02]  /*0e90*/  @!P4 IMAD.MOV.U32 R7, RZ, RZ, -0x800000 ;  /* 0xff800000ff07c424 */ /* 0x000fe400078e00ff */
[----:B------:R-:W-:Y:S01]  /*0ea0*/  @!P1 IMAD.MOV.U32 R3, RZ, RZ, -0x800000 ;  /* 0xff800000ff039424 */ /* 0x000fe200078e00ff */
[----:B------:R-:W-:Y:S04]  /*0eb0*/  @!P5 ST.E desc[UR4][R4.64], R9 ;  /* 0x000000090400d985 */ /* 0x000fe8000c101904 */
[----:B------:R-:W-:Y:S04]  /*0ec0*/  @!P4 ST.E desc[UR4][R4.64+0x40], R7 ;  /* 0x000040070400c985 */ /* 0x000fe8000c101904 */
[----:B------:R1:W-:Y:S02]  /*0ed0*/  @!P1 ST.E desc[UR4][R4.64+0x80], R3 ;  /* 0x0000800304009985 */ /* 0x0003e4000c101904 */
[----:B-1234-:R-:W-:Y:S05]  /*0ee0*/  @P6 RET.REL.NODEC R172 `(_ZN5flash24flash_fwd_splitkv_kernelI23Flash_fwd_kernel_traitsILi96ELi64ELi128ELi4ELb0ELb0EN7cutlass6half_tE19Flash_kernel_traitsILi96ELi64ELi128ELi4ES3_EELb0ELb0ELb0ELb0ELb0ELb0ELb1ELb0EEEvNS_16Flash_fwd_paramsE) ;  /* 0xfffffff0ac446950 */ /* 0x01efea0003c3ffff */
[----:B------:R-:W-:Y:S02]  /*0ef0*/  MOV R3, 0xff800000 ;  /* 0xff80000000037802 */ /* 0x000fe40000000f00 */
[----:B------:R-:W-:-:S03]  /*0f00*/  MOV R173, 0x0 ;  /* 0x0000000000ad7802 */ /* 0x000fc60000000f00 */
[----:B------:R1:W-:Y:S02]  /*0f10*/  ST.E desc[UR4][R4.64+0xc0], R3 ;  /* 0x0000c00304007985 */ /* 0x0003e4000c101904 */
[----:B-1----:R-:W-:Y:S05]  /*0f20*/  RET.REL.NODEC R172 `(_ZN5flash24flash_fwd_splitkv_kernelI23Flash_fwd_kernel_traitsILi96ELi64ELi128ELi4ELb0ELb0EN7cutlass6half_tE19Flash_kernel_traitsILi96ELi64ELi128ELi4ES3_EELb0ELb0ELb0ELb0ELb0ELb0ELb1ELb0EEEvNS_16Flash_fwd_paramsE) ;  /* 0xfffffff0ac347950 */ /* 0x002fea0003c3ffff */
.L_x_1137:
        /* <DEDUP_REMOVED lines=50> */
[----:B------:R-:W-:-:S05]  /*1250*/  @!P2 LOP3.LUT R15, RZ, R17, RZ, 0x33, !PT ;  /* 0x00000011ff0fa212 */ /* 0x000fca00078e33ff */
[----:B------:R-:W-:-:S05]  /*1260*/  IMAD.WIDE R12, R15, 0x4, R182 ;  /* 0x000000040f0c7825 */ /* 0x000fca00078e02b6 */
[----:B------:R1:W2:Y:S01]  /*1270*/  LD.E R7, desc[UR4][R12.64] ;  /* 0x000000040c077980 */ /* 0x0002a2000c101900 */
[----:B---3--:R-:W-:-:S04]  /*1280*/  IABS R8, R27 ;  /* 0x0000001b00087213 */ /* 0x008fc80000000000 */
[----:B------:R-:W3:Y:S08]  /*1290*/  I2F.RP R9, R8 ;  /* 0x0000000800097306 */ /* 0x000ef00000209400 */
[----:B---3--:R-:W3:Y:S02]  /*12a0*/  MUFU.RCP R28, R9 ;  /* 0x00000009001c7308 */ /* 0x008ee40000001000 */
[----:B---3--:R-:W-:-:S06]  /*12b0*/  IADD3 R28, PT, PT, R28, 0xffffffe, RZ ;  /* 0x0ffffffe1c1c7810 */ /* 0x008fcc0007ffe0ff */
[----:B------:R-:W1:Y:S01]  /*12c0*/  F2I.FTZ.U32.TRUNC.NTZ R29, R28 ;  /* 0x0000001c001d7305 */ /* 0x000e62000021f000 */
[----:B------:R-:W-:Y:S02]  /*12d0*/  IABS R10, R180 ;  /* 0x000000b4000a7213 */ /* 0x000fe40000000000 */
[----:B------:R-:W-:Y:S01]  /*12e0*/  IABS R0, R27 ;  /* 0x0000001b00007213 */ /* 0x000fe20000000000 */
[----:B-1----:R-:W-:Y:S01]  /*12f0*/  IMAD.MOV R13, RZ, RZ, -R29 ;  /* 0x000000ffff0d7224 */ /* 0x002fe200078e0a1d */
        /* <DEDUP_REMOVED lines=17> */
[----:B----4-:R-:W-:-:S04]  /*1410*/  IMAD R8, R163, R4, RZ ;  /* 0x00000004a3087224 */ /* 0x010fc800078e02ff */
[----:B------:R-:W-:Y:S02]  /*1420*/  @!P0 IMAD.MOV R13, RZ, RZ, -R13 ;  /* 0x000000ffff0d8224 */ /* 0x000fe400078e0a0d */
[----:B------:R-:W-:Y:S01]  /*1430*/  @!P1 LOP3.LUT R13, RZ, R27, RZ, 0x33, !PT ;  /* 0x0000001bff0d9212 */ /* 0x000fe200078e33ff */
[----:B------:R-:W-:-:S03]  /*1440*/  IMAD R8, R162, R15, R8 ;  /* 0x0000000fa2087224 */ /* 0x000fc600078e0208 */
[----:B------:R-:W-:Y:S02]  /*1450*/  SHF.R.S32.HI R14, RZ, 0x1f, R13 ;  /* 0x0000001fff0e7819 */ /* 0x000fe4000001140d */
[----:B--2---:R-:W-:Y:S01]  /*1460*/  SHF.R.S32.HI R0, RZ, 0x1f, R7 ;  /* 0x0000001fff007819 */ /* 0x004fe20000011407 */
[-C--:B------:R-:W-:Y:S02]  /*1470*/  IMAD R9, R25, R7.reuse, RZ ;  /* 0x0000000719097224 */ /* 0x080fe400078e02ff */
[----:B------:R-:W-:-:S04]  /*1480*/  IMAD.WIDE.U32 R16, R24, R7, RZ ;  /* 0x0000000718107225 */ /* 0x000fc800078e00ff */
[----:B------:R-:W-:-:S05]  /*1490*/  IMAD R9, R24, R0, R9 ;  /* 0x0000000018097224 */ /* 0x000fca00078e0209 */
[----:B------:R-:W-:Y:S01]  /*14a0*/  IADD3 R17, PT, PT, R17, R9, RZ ;  /* 0x0000000911117210 */ /* 0x000fe20007ffe0ff */
[----:B------:R-:W-:Y:S02]  /*14b0*/  IMAD R9, R23, R13, RZ ;  /* 0x0000000d17097224 */ /* 0x000fe400078e02ff */
[----:B------:R-:W-:-:S05]  /*14c0*/  IMAD.WIDE.U32 R16, R4, R162, R16 ;  /* 0x000000a204107225 */ /* 0x000fca00078e0010 */
[----:B------:R-:W-:Y:S01]  /*14d0*/  IADD3 R17, PT, PT, R17, R8, RZ ;  /* 0x0000000811117210 */ /* 0x000fe20007ffe0ff */
        /* <DEDUP_REMOVED lines=9> */
.L_x_1147:
        /* <DEDUP_REMOVED lines=9> */
[----:B-1---5:R-:W-:Y:S02]  /*1600*/  @!P4 SHF.R.S32.HI R8, RZ, 0x1f, R14 ;  /* 0x0000001fff08c819 */ /* 0x022fe4000001140e */
        /* <DEDUP_REMOVED lines=18> */
[----:B------:R-:W-:-:S06]  /*1730*/  @!P4 IMAD R4, R4, R162, R7 ;  /* 0x000000a20404c224 */ /* 0x000fcc00078e0207 */
[----:B------:R-:W-:Y:S02]  /*1740*/  @!P3 IMAD.IADD R0, R0, 0x1, -R15 ;  /* 0x000000010000b824 */ /* 0x000fe400078e0a0f */
[----:B------:R-:W-:Y:S01]  /*1750*/  @!P4 IMAD.IADD R25, R25, 0x1, R4 ;  /* 0x000000011919c824 */ /* 0x000fe200078e0204 */
[----:B------:R-:W-:Y:S01]  /*1760*/  @P4 IADD3 R4, PT, PT, R16, R17, RZ ;  /* 0x0000001110044210 */ /* 0x000fe20007ffe0ff */
[----:B----4-:R-:W-:Y:S01]  /*1770*/  @!P4 IMAD R13, R13, R14, RZ ;  /* 0x0000000e0d0dc224 */ /* 0x010fe200078e02ff */
[----:B------:R-:W-:Y:S02]  /*1780*/  ISETP.GE.U32.AND P2, PT, R0, R15, PT ;  /* 0x0000000f0000720c */ /* 0x000fe40003f46070 */
[----:B------:R-:W-:Y:S01]  /*1790*/  LOP3.LUT R0, R180, R27, RZ, 0x3c, !PT ;  /* 0x0000001bb4007212 */ /* 0x000fe200078e3cff */
[C---:B------:R-:W-:Y:S01]  /*17a0*/  @!P4 IMAD R13, R12.reuse, R8, R13 ;  /* 0x000000080c0dc224 */ /* 0x040fe200078e020d */
[----:B------:R-:W-:Y:S01]  /*17b0*/  ISETP.NE.AND P0, PT, R27, RZ, PT ;  /* 0x000000ff1b00720c */ /* 0x000fe20003f05270 */
[----:B------:R-:W-:Y:S01]  /*17c0*/  @!P4 IMAD.WIDE.U32 R28, R12, R14, R24 ;  /* 0x0000000e0c1cc225 */ /* 0x000fe200078e0018 */
[----:B------:R-:W-:-:S03]  /*17d0*/  ISETP.GE.AND P1, PT, R0, RZ, PT ;  /* 0x000000ff0000720c */ /* 0x000fc60003f26270 */
[----:B------:R-:W-:Y:S01]  /*17e0*/  @P4 IMAD.WIDE.U32 R24, R162, R4, RZ ;  /* 0x00000004a2184225 */ /* 0x000fe200078e00ff */
[----:B------:R-:W-:-:S03]  /*17f0*/  @!P3 IADD3 R9, PT, PT, R9, 0x1, RZ ;  /* 0x000000010909b810 */ /* 0x000fc60007ffe0ff */
[----:B------:R-:W-:Y:S01]  /*1800*/  @P4 IMAD R7, R163, R4, RZ ;  /* 0x00000004a3074224 */ /* 0x000fe200078e02ff */
[----:B------:R-:W-:Y:S02]  /*1810*/  LEA R4, R6, 0xffffff80, 0x7 ;  /* 0xffffff8006047811 */ /* 0x000fe400078e38ff */
[----:B------:R-:W-:Y:S01]  /*1820*/  @!P4 IADD3 R13, PT, PT, R29, R13, RZ ;  /* 0x0000000d1d0dc210 */ /* 0x000fe20007ffe0ff */
[----:B------:R-:W-:Y:S01]  /*1830*/  @P4 IMAD.IADD R13, R25, 0x1, R7 ;  /* 0x00000001190d4824 */ /* 0x000fe200078e0207 */
[----:B------:R-:W-:Y:S02]  /*1840*/  @!P4 MOV R12, R28 ;  /* 0x0000001c000cc202 */ /* 0x000fe40000000f00 */
[----:B------:R-:W-:Y:S01]  /*1850*/  @P4 MOV R12, R24 ;  /* 0x00000018000c4202 */ /* 0x000fe20000000f00 */
[----:B------:R-:W-:Y:S01]  /*1860*/  IMAD R8, R163, R4, RZ ;  /* 0x00000004a3087224 */ /* 0x000fe200078e02ff */
[----:B------:R-:W-:Y:S01]  /*1870*/  SHF.R.S32.HI R15, RZ, 0x1f, R4 ;  /* 0x0000001fff0f7819 */ /* 0x000fe20000011404 */
[----:B------:R-:W-:Y:S01]  /*1880*/  @!P4 IMAD R0, R165, R16, RZ ;  /* 0x00000010a500c224 */ /* 0x000fe200078e02ff */
[----:B------:R-:W-:Y:S01]  /*1890*/  @!P4 SHF.R.S32.HI R7, RZ, 0x1f, R16 ;  /* 0x0000001fff07c819 */ /* 0x000fe20000011410 */
[----:B------:R-:W-:-:S02]  /*18a0*/  @P2 VIADD R9, R9, 0x1 ;  /* 0x0000000109092836 */ /* 0x000fc40000000000 */
[----:B------:R-:W-:-:S03]  /*18b0*/  IMAD.WIDE.U32 R24, R162, R4, R12 ;  /* 0x00000004a2187225 */ /* 0x000fc600078e000c */
[----:B------:R-:W-:Y:S01]  /*18c0*/  @!P1 IADD3 R9, PT, PT, -R9, RZ, RZ ;  /* 0x000000ff09099210 */ /* 0x000fe20007ffe1ff */
[----:B------:R-:W-:Y:S02]  /*18d0*/  IMAD R8, R15, R162, R8 ;  /* 0x000000a20f087224 */ /* 0x000fe400078e0208 */
[----:B------:R-:W-:Y:S02]  /*18e0*/  @!P4 IMAD R0, R7, R164, R0 ;  /* 0x000000a40700c224 */ /* 0x000fe400078e0200 */
[----:B------:R-:W-:Y:S01]  /*18f0*/  @!P4 IMAD.WIDE.U32 R12, R164, R16, RZ ;  /* 0x00000010a40cc225 */ /* 0x000fe200078e00ff */
[----:B------:R-:W-:Y:S02]  /*1900*/  @!P0 LOP3.LUT R9, RZ, R27, RZ, 0x33, !PT ;  /* 0x0000001bff098212 */ /* 0x000fe400078e33ff */
[----:B------:R-:W-:Y:S02]  /*1910*/  IADD3 R25, PT, PT, R25, R8, RZ ;  /* 0x0000000819197210 */ /* 0x000fe40007ffe0ff */
[----:B------:R-:W-:Y:S01]  /*1920*/  @!P4 IADD3 R29, PT, PT, R13, R0, RZ ;  /* 0x000000000d1dc210 */ /* 0x000fe20007ffe0ff */
[----:B------:R-:W-:Y:S01]  /*1930*/  @!P4 IMAD R0, R21, R14, RZ ;  /* 0x0000000e1500c224 */ /* 0x000fe200078e02ff */
[----:B------:R-:W-:Y:S01]  /*1940*/  @!P4 SHF.R.S32.HI R7, RZ, 0x1f, R14 ;  /* 0x0000001fff07c819 */ /* 0x000fe2000001140e */
[----:B------:R-:W-:Y:S01]  /*1950*/  IMAD R13, R23, R9, RZ ;  /* 0x00000009170d7224 */ /* 0x000fe200078e02ff */
[----:B------:R-:W-:-:S02]  /*1960*/  @!P4 MOV R28, R12 ;  /* 0x0000000c001cc202 */ /* 0x000fc40000000f00 */
[----:B------:R-:W-:Y:S01]  /*1970*/  SHF.R.S32.HI R8, RZ, 0x1f, R9 ;  /* 0x0000001fff087819 */ /* 0x000fe20000011409 */
[----:B------:R-:W-:Y:S02]  /*1980*/  @P4 IMAD.IADD R16, R16, 0x1, R17 ;  /* 0x0000000110104824 */ /* 0x000fe400078e0211 */
[C---:B------:R-:W-:Y:S02]  /*1990*/  @!P4 IMAD R0, R20.reuse, R7, R0 ;  /* 0x000000071400c224 */ /* 0x040fe400078e0200 */
[----:B------:R-:W-:-:S04]  /*19a0*/  @!P4 IMAD.WIDE.U32 R20, R20, R14, R28 ;  /* 0x0000000e1414c225 */ /* 0x000fc800078e001c */
[C---:B------:R-:W-:Y:S02]  /*19b0*/  IMAD R8, R22.reuse, R8, R13 ;  /* 0x0000000816087224 */ /* 0x040fe400078e020d */
[----:B------:R-:W-:-:S04]  /*19c0*/  IMAD.WIDE.U32 R24, R22, R9, R24 ;  /* 0x0000000916187225 */ /* 0x000fc800078e0018 */
[-C--:B------:R-:W-:Y:S02]  /*19d0*/  @P4 IMAD R7, R165, R16.reuse, RZ ;  /* 0x00000010a5074224 */ /* 0x080fe400078e02ff */
[----:B------:R-:W-:Y:S01]  /*19e0*/  @P4 IMAD.WIDE.U32 R12, R164, R16, RZ ;  /* 0x00000010a40c4225 */ /* 0x000fe200078e00ff */
[----:B------:R-:W-:-:S03]  /*19f0*/  MOV R16, R24 ;  /* 0x0000001800107202 */ /* 0x000fc60000000f00 */
[----:B------:R-:W-:Y:S01]  /*1a00*/  @!P4 IMAD.IADD R28, R21, 0x1, R0 ;  /* 0x00000001151cc824 */ /* 0x000fe200078e0200 */
[----:B------:R-:W-:Y:S01]  /*1a10*/  @!P4 MOV R0, R20 ;  /* 0x000000140000c202 */ /* 0x000fe20000000f00 */
[----:B------:R-:W-:Y:S01]  /*1a20*/  IMAD.IADD R14, R25, 0x1, R8 ;  /* 0x00000001190e7824 */ /* 0x000fe200078e0208 */
[----:B------:R-:W-:Y:S02]  /*1a30*/  @P4 IADD3 R28, PT, PT, R13, R7, RZ ;  /* 0x000000070d1c4210 */ /* 0x000fe40007ffe0ff */
[----:B------:R-:W-:Y:S02]  /*1a40*/  @P4 MOV R0, R12 ;  /* 0x0000000c00004202 */ /* 0x000fe40000000f00 */
.L_x_1148:
[----:B------:R-:W-:Y:S05]  /*1a50*/  BSYNC.RECONVERGENT B0 ;  /* 0x0000000000007941 */ /* 0x000fea0003800200 */
.L_x_1146:
        /* <DEDUP_REMOVED lines=29> */
[----:B------:R-:W-:Y:S01]  /*1c30*/  ISETP.GE.U32.AND P6, PT, R10, R9, PT ;  /* 0x000000090a00720c */ /* 0x000fe20003fc6070 */
[----:B------:R-:W-:Y:S01]  /*1c40*/  IMAD R15, R4, R165, R15 ;  /* 0x000000a5040f7224 */ /* 0x000fe200078e020f */
[----:B------:R-:W-:Y:S02]  /*1c50*/  ISETP.GE.AND P3, PT, R8, RZ, PT ;  /* 0x000000ff0800720c */ /* 0x000fe40003f66270 */
[----:B------:R-:W-:Y:S01]  /*1c60*/  ISETP.NE.AND P5, PT, R27, RZ, PT ;  /* 0x000000ff1b00720c */ /* 0x000fe20003fa5270 */
[----:B------:R-:W-:Y:S01]  /*1c70*/  IMAD.SHL.U32 R19, R124, 0x10, RZ ;  /* 0x000000107c137824 */ /* 0x000fe200078e00ff */
[----:B------:R-:W-:Y:S02]  /*1c80*/  MOV R4, 0x400 ;  /* 0x0000040000047802 */ /* 0x000fe40000000f00 */
[----:B------:R-:W-:Y:S01]  /*1c90*/  IADD3 R0, P1, P0, R22, R0, R179 ;  /* 0x0000000016007210 */ /* 0x000fe2000783e0b3 */
[----:B------:R-:W-:Y:S02]  /*1ca0*/  IMAD.SHL.U32 R22, R124, 0x20, RZ ;  /* 0x000000207c167824 */ /* 0x000fe400078e00ff */
[----:B------:R-:W-:Y:S01]  /*1cb0*/  @!P4 VIADD R26, R26, 0x1 ;  /* 0x000000011a1ac836 */ /* 0x000fe20000000000 */
        /* <DEDUP_REMOVED lines=10> */
[----:B------:R-:W-:Y:S02]  /*1d60*/  LOP3.LUT R23, R39, 0x8, R10, 0xf8, !PT ;  /* 0x0000000827177812 */ /* 0x000fe400078ef80a */
[----:B------:R-:W-:-:S02]  /*1d70*/  @!P3 IADD3 R26, PT, PT, -R26, RZ, RZ ;  /* 0x000000ff1a1ab210 */ /* 0x000fc40007ffe1ff */
[----:B------:R-:W-:Y:S02]  /*1d80*/  @!P5 LOP3.LUT R26, RZ, R27, RZ, 0x33, !PT ;  /* 0x0000001bff1ad212 */ /* 0x000fe400078e33ff */
[----:B------:R-:W-:Y:S02]  /*1d90*/  LOP3.LUT R160, R29, R160, R4, 0xf6, !PT ;  /* 0x000000a01da07212 */ /* 0x000fe400078ef604 */
[----:B------:R-:W-:Y:S02]  /*1da0*/  IADD3.X R15, PT, PT, R15, R28, RZ, P1, P0 ;  /* 0x0000001c0f0f7210 */ /* 0x000fe40000fe04ff */
[----:B------:R-:W-:Y:S02]  /*1db0*/  LOP3.LUT R4, R23, R4, RZ, 0x3c, !PT ;  /* 0x0000000417047212 */ /* 0x000fe400078e3cff */
[----:B------:R-:W-:Y:S01]  /*1dc0*/  LOP3.LUT R23, R19, 0x3e00, RZ, 0xc0, !PT ;  /* 0x00003e0013177812 */ /* 0x000fe200078ec0ff */
[-C--:B------:R-:W-:Y:S01]  /*1dd0*/  IMAD R19, R37, R26.reuse, RZ ;  /* 0x0000001a25137224 */ /* 0x080fe200078e02ff */
[----:B------:R-:W-:Y:S01]  /*1de0*/  SHF.R.S32.HI R28, RZ, 0x1f, R26 ;  /* 0x0000001fff1c7819 */ /* 0x000fe2000001141a */
[----:B------:R-:W-:Y:S01]  /*1df0*/  IMAD.WIDE.U32 R38, R36, R26, RZ ;  /* 0x0000001a24267225 */ /* 0x000fe200078e00ff */
[----:B------:R-:W-:-:S03]  /*1e00*/  LOP3.LUT R27, R22, 0x100, RZ, 0xc0, !PT ;  /* 0x00000100161b7812 */ /* 0x000fc600078ec0ff */
[----:B------:R-:W-:Y:S01]  /*1e10*/  IMAD R19, R28, R36, R19 ;  /* 0x000000241c137224 */ /* 0x000fe200078e0213 */
[--C-:B------:R-:W-:Y:S02]  /*1e20*/  LOP3.LUT R23, R23, 0x20, R22.reuse, 0xf8, !PT ;  /* 0x0000002017177812 */ /* 0x100fe400078ef816 */
[----:B------:R-:W-:Y:S01]  /*1e30*/  LOP3.LUT R29, R17, 0xc0, RZ, 0xc0, !PT ;  /* 0x000000c0111d7812 */ /* 0x000fe200078ec0ff */
[----:B------:R-:W-:Y:S01]  /*1e40*/  IMAD.IADD R26, R39, 0x1, R19 ;  /* 0x00000001271a7824 */ /* 0x000fe200078e0213 */
[----:B------:R-:W-:Y:S02]  /*1e50*/  IADD3 R28, P0, PT, R0, R38, RZ ;  /* 0x00000026001c7210 */ /* 0x000fe40007f1e0ff */
[--C-:B------:R-:W-:Y:S02]  /*1e60*/  LOP3.LUT R27, R27, 0x20, R22.reuse, 0xf8, !PT ;  /* 0x000000201b1b7812 */ /* 0x100fe400078ef816 */
[----:B------:R-:W-:Y:S02]  /*1e70*/  LOP3.LUT R23, R23, 0x100, R22, 0xf8, !PT ;  /* 0x0000010017177812 */ /* 0x000fe400078ef816 */
[----:B------:R-:W-:-:S02]  /*1e80*/  SHF.R.U32.HI R8, RZ, 0x2, R124 ;  /* 0x00000002ff087819 */ /* 0x000fc4000001167c */
[----:B------:R-:W-:Y:S01]  /*1e90*/  LOP3.LUT R22, R29, 0x18, R124, 0xf8, !PT ;  /* 0x000000181d167812 */ /* 0x000fe200078ef87c */
[----:B------:R-:W-:Y:S01]  /*1ea0*/  IMAD.X R29, R15, 0x1, R26, P0 ;  /* 0x000000010f1d7824 */ /* 0x000fe200000e061a */
[----:B------:R-:W-:Y:S01]  /*1eb0*/  IADD3 R36, P0, PT, R179, R16, RZ ;  /* 0x00000010b3247210 */ /* 0x000fe20007f1e0ff */
[----:B------:R-:W-:-:S04]  /*1ec0*/  IMAD R15, R165, R8, RZ ;  /* 0x00000008a50f7224 */ /* 0x000fc800078e02ff */
[----:B------:R-:W-:Y:S02]  /*1ed0*/  IMAD.X R37, RZ, RZ, R14, P0 ;  /* 0x000000ffff257224 */ /* 0x000fe400000e060e */
[----:B------:R-:W-:Y:S01]  /*1ee0*/  IMAD.IADD R166, R5, 0x1, -R178 ;  /* 0x0000000105a67824 */ /* 0x000fe200078e0ab2 */
[-C--:B------:R-:W-:Y:S02]  /*1ef0*/  LOP3.LUT R0, R23, R4.reuse, RZ, 0xfc, !PT ;  /* 0x0000000417007212 */ /* 0x080fe400078efcff */
[----:B------:R-:W-:Y:S01]  /*1f00*/  LOP3.LUT R4, R27, R4, RZ, 0xfc, !PT ;  /* 0x000000041b047212 */ /* 0x000fe200078efcff */
[----:B------:R-:W-:Y:S01]  /*1f10*/  IMAD R16, R163, R8, RZ ;  /* 0x00000008a3107224 */ /* 0x000fe200078e02ff */
[--C-:B------:R-:W-:Y:S01]  /*1f20*/  LOP3.LUT R22, R22, 0x18, R17.reuse, 0x78, !PT ;  /* 0x0000001816167812 */ /* 0x100fe200078e7811 */
[----:B------:R-:W-:Y:S01]  /*1f30*/  IMAD.MOV.U32 R9, RZ, RZ, RZ ;  /* 0x000000ffff097224 */ /* 0x000fe200078e00ff */
[----:B------:R-:W-:Y:S02]  /*1f40*/  BSSY.RECONVERGENT B0, `(.L_x_1149) ;  /* 0x000003a000007945 */ /* 0x000fe40003800200 */
[----:B------:R-:W-:Y:S01]  /*1f50*/  LOP3.LUT R22, R22, 0x1f20, R17, 0xf8, !PT ;  /* 0x00001f2016167812 */ /* 0x000fe200078ef811 */
[----:B------:R-:W-:Y:S01]  /*1f60*/  IMAD.WIDE.U32 R10, R11, 0x40, R8 ;  /* 0x000000400b0a7825 */ /* 0x000fe200078e0008 */
[----:B------:R-:W-:-:S02]  /*1f70*/  LOP3.LUT R175, R179, 0x20, RZ, 0xfc, !PT ;  /* 0x00000020b3af7812 */ /* 0x000fc400078efcff */
[----:B------:R-:W-:Y:S01]  /*1f80*/  LOP3.LUT R173, R179, 0x40, RZ, 0xfc, !PT ;  /* 0x00000040b3ad7812 */ /* 0x000fe200078efcff */
[----:B------:R-:W-:Y:S02]  /*1f90*/  IMAD R177, R22, 0x2, R7 ;  /* 0x0000000216b17824 */ /* 0x000fe400078e0207 */
[----:B--2---:R-:W-:-:S04]  /*1fa0*/  @P2 IMAD.WIDE.U32 R38, R24, R18, RZ ;  /* 0x0000001218262225 */ /* 0x004fc800078e00ff */
[-C--:B---3--:R-:W-:Y:S02]  /*1fb0*/  @!P2 IMAD R19, R35, R181.reuse, RZ ;  /* 0x000000b52313a224 */ /* 0x088fe400078e02ff */
[----:B------:R-:W-:-:S04]  /*1fc0*/  @!P2 IMAD.WIDE.U32 R34, R34, R181, RZ ;  /* 0x000000b52222a225 */ /* 0x000fc800078e00ff */
[----:B------:R-:W-:Y:S02]  /*1fd0*/  @!P2 IMAD.IADD R19, R35, 0x1, R19 ;  /* 0x000000012313a824 */ /* 0x000fe400078e0213 */
[----:B------:R-:W-:Y:S02]  /*1fe0*/  @!P2 IMAD.MOV.U32 R26, RZ, RZ, R34 ;  /* 0x000000ffff1aa224 */ /* 0x000fe400078e0022 */
[----:B------:R-:W-:-:S04]  /*1ff0*/  IMAD.WIDE.U32 R34, R8, R164, R28 ;  /* 0x000000a408227225 */ /* 0x000fc800078e001c */
[----:B------:R-:W-:Y:S01]  /*2000*/  IMAD.IADD R15, R35, 0x1, R15 ;  /* 0x00000001230f7824 */ /* 0x000fe200078e020f */
[C---:B------:R-:W-:Y:S01]  /*2010*/  LEA R170, P0, R34.reuse, R32, 0x1 ;  /* 0x0000002022aa7211 */ /* 0x040fe200078008ff */
[----:B------:R-:W-:Y:S02]  /*2020*/  @P2 IMAD R18, R25, R18, RZ ;  /* 0x0000001219122224 */ /* 0x000fe400078e02ff */
[----:B------:R-:W-:Y:S01]  /*2030*/  @P2 IMAD.MOV.U32 R26, RZ, RZ, R38 ;  /* 0x000000ffff1a2224 */ /* 0x000fe200078e0026 */
[----:B------:R-:W-:Y:S02]  /*2040*/  LEA.HI.X R171, R34, R33, R15, 0x1, P0 ;  /* 0x0000002122ab7211 */ /* 0x000fe400000f0c0f */
[----:B------:R-:W-:Y:S02]  /*2050*/  @P2 IADD3 R19, PT, PT, R39, R18, RZ ;  /* 0x0000001227132210 */ /* 0x000fe40007ffe0ff */
[----:B------:R-:W-:-:S05]  /*2060*/  IADD3 R26, P0, PT, R179, R26, RZ ;  /* 0x0000001ab31a7210 */ /* 0x000fca0007f1e0ff */
[----:B------:R-:W-:Y:S01]  /*2070*/  IMAD.X R27, RZ, RZ, R19, P0 ;  /* 0x000000ffff1b7224 */ /* 0x000fe200000e0613 */
[C---:B------:R-:W-:Y:S01]  /*2080*/  ISETP.GE.AND P0, PT, R8.reuse, R166, PT ;  /* 0x000000a60800720c */ /* 0x040fe20003f06270 */
[----:B------:R-:W-:Y:S01]  /*2090*/  IMAD.WIDE.U32 R28, R8, R162, R36 ;  /* 0x000000a2081c7225 */ /* 0x000fe200078e0024 */
[----:B------:R-:W-:-:S03]  /*20a0*/  SHF.R.S32.HI R15, RZ, 0x1f, R180 ;  /* 0x0000001fff0f7819 */ /* 0x000fc600000114b4 */
[----:B----4-:R-:W-:Y:S01]  /*20b0*/  IMAD R14, R21, R180, RZ ;  /* 0x000000b4150e7224 */ /* 0x010fe200078e02ff */
[----:B------:R-:W-:Y:S01]  /*20c0*/  LEA R168, P1, R28, R30, 0x1 ;  /* 0x0000001e1ca87211 */ /* 0x000fe200078208ff */
[----:B------:R-:W-:Y:S02]  /*20d0*/  IMAD.IADD R169, R29, 0x1, R16 ;  /* 0x000000011da97824 */ /* 0x000fe400078e0210 */
[----:B------:R-:W-:Y:S02]  /*20e0*/  IMAD R14, R20, R15, R14 ;  /* 0x0000000f140e7224 */ /* 0x000fe400078e020e */
[----:B------:R-:W-:Y:S01]  /*20f0*/  IMAD.WIDE.U32 R20, R180, R20, R26 ;  /* 0x00000014b4147225 */ /* 0x000fe200078e001a */
[----:B------:R-:W-:-:S03]  /*2100*/  LEA.HI.X R169, R28, R31, R169, 0x1, P1 ;  /* 0x0000001f1ca97211 */ /* 0x000fc600008f0ca9 */
[----:B------:R-:W-:Y:S01]  /*2110*/  IMAD.IADD R15, R21, 0x1, R14 ;  /* 0x00000001150f7824 */ /* 0x000fe200078e020e */
[----:B------:R-:W-:Y:S06]  /*2120*/  @P0 BRA `(.L_x_1150) ;  /* 0x00000000006c0947 */ /* 0x000fec0003800000 */
        /* <DEDUP_REMOVED lines=26> */
.L_x_1151:
[----:B------:R3:W-:Y:S02]  /*22d0*/  STS.128 [R177+0x2000], RZ ;  /* 0x002000ffb1007388 */ /* 0x0007e40000000c00 */
.L_x_1150:
[----:B------:R-:W-:Y:S05]  /*22e0*/  BSYNC.RECONVERGENT B0 ;  /* 0x0000000000007941 */ /* 0x000fea0003800200 */
.L_x_1149:
        /* <DEDUP_REMOVED lines=32> */
.L_x_1154:
[----:B------:R1:W-:Y:S02]  /*24f0*/  STS.128 [R177+0x2800], RZ ;  /* 0x002800ffb1007388 */ /* 0x0003e40000000c00 */
.L_x_1153:
[----:B------:R-:W-:Y:S05]  /*2500*/  BSYNC.RECONVERGENT B0 ;  /* 0x0000000000007941 */ /* 0x000fea0003800200 */
.L_x_1152:
[----:B------:R-:W-:Y:S01]  /*2510*/  VIADD R174, R6, 0xffffffff ;  /* 0xffffffff06ae7836 */ /* 0x000fe20000000000 */
[----:B------:R-:W-:Y:S04]  /*2520*/  BSSY.RECONVERGENT B0, `(.L_x_1155) ;  /* 0x000001b000007945 */ /* 0x000fe80003800200 */
[----:B------:R-:W-:-:S05]  /*2530*/  SHF.L.U32 R186, R174, 0x7, RZ ;  /* 0x00000007aeba7819 */ /* 0x000fca00000006ff */
[----:B-----5:R-:W-:-:S05]  /*2540*/  IMAD.IADD R12, R125, 0x1, -R186 ;  /* 0x000000017d0c7824 */ /* 0x020fca00078e0aba */
[----:B------:R-:W-:-:S13]  /*2550*/  ISETP.GE.AND P3, PT, R8, R12, PT ;  /* 0x0000000c0800720c */ /* 0x000fda0003f66270 */
        /* <DEDUP_REMOVED lines=22> */
.L_x_1157:
[----:B------:R4:W-:Y:S02]  /*26c0*/  STS.128 [R177+0x7000], RZ ;  /* 0x007000ffb1007388 */ /* 0x0009e40000000c00 */
.L_x_1156:
[----:B------:R-:W-:Y:S05]  /*26d0*/  BSYNC.RECONVERGENT B0 ;  /* 0x0000000000007941 */ /* 0x000fea0003800200 */
.L_x_1155:
[----:B------:R-:W-:Y:S01]  /*26e0*/  ISETP.GE.AND P0, PT, R5, R12, PT ;  /* 0x0000000c0500720c */ /* 0x000fe20003f06270 */
[----:B------:R-:W-:-:S12]  /*26f0*/  BSSY.RECONVERGENT B0, `(.L_x_1158) ;  /* 0x000001a000007945 */ /* 0x000fd80003800200 */
[----:B------:R-:W-:Y:S05]  /*2700*/  @P0 BRA `(.L_x_1159) ;  /* 0x0000000000600947 */ /* 0x000fea0003800000 */
[C---:B-1--4-:R-:W-:Y:S01]  /*2710*/  IMAD.SHL.U32 R10, R162.reuse, 0x20, RZ ;  /* 0x00000020a20a7824 */ /* 0x052fe200078e00ff */
        /* <DEDUP_REMOVED lines=22> */
.L_x_1160:
[----:B------:R4:W-:Y:S02]  /*2880*/  STS.128 [R177+0x7800], RZ ;  /* 0x007800ffb1007388 */ /* 0x0009e40000000c00 */
.L_x_1159:
[----:B------:R-:W-:Y:S05]  /*2890*/  BSYNC.RECONVERGENT B0 ;  /* 0x0000000000007941 */ /* 0x000fea0003800200 */
.L_x_1158:
        /* <DEDUP_REMOVED lines=25> */
.L_x_1163:
[----:B------:R4:W-:Y:S02]  /*2a30*/  STS.128 [R177+0x8000], RZ ;  /* 0x008000ffb1007388 */ /* 0x0009e40000000c00 */
.L_x_1162:
[----:B------:R-:W-:Y:S05]  /*2a40*/  BSYNC.RECONVERGENT B0 ;  /* 0x0000000000007941 */ /* 0x000fea0003800200 */
.L_x_1161:
[----:B------:R-:W-:Y:S01]  /*2a50*/  IADD3 R9, PT, PT, R8, 0x60, RZ ;  /* 0x0000006008097810 */ /* 0x000fe20007ffe0ff */
[----:B------:R-:W-:Y:S03]  /*2a60*/  BSSY.RECONVERGENT B0, `(.L_x_1164) ;  /* 0x000001a000007945 */ /* 0x000fe60003800200 */
[----:B------:R-:W-:-:S13]  /*2a70*/  ISETP.GE.AND P0, PT, R9, R12, PT ;  /* 0x0000000c0900720c */ /* 0x000fda0003f06270 */
[----:B------:R-:W-:Y:S05]  /*2a80*/  @P0 BRA `(.L_x_1165) ;  /* 0x00000000005c0947 */ /* 0x000fea0003800000 */
        /* <DEDUP_REMOVED lines=22> */
.L_x_1166:
[----:B------:R4:W-:Y:S02]  /*2bf0*/  STS.128 [R177+0x8800], RZ ;  /* 0x008800ffb1007388 */ /* 0x0009e40000000c00 */
.L_x_1165:
[----:B------:R-:W-:Y:S05]  /*2c00*/  BSYNC.RECONVERGENT B0 ;  /* 0x0000000000007941 */ /* 0x000fea0003800200 */
.L_x_1164:
        /* <DEDUP_REMOVED lines=27> */
.L_x_1169:
[----:B------:R4:W-:Y:S01]  /*2dc0*/  STS.128 [R177+0xd000], RZ ;  /* 0x00d000ffb1007388 */ /* 0x0009e20000000c00 */
[----:B------:R-:W-:Y:S05]  /*2dd0*/  BRA `(.L_x_1170) ;  /* 0x00000000000c7947 */ /* 0x000fea0003800000 */
.L_x_1168:
[----:B------:R1:W-:Y:S04]  /*2de0*/  STS.128 [R177+0x9000], RZ ;  /* 0x009000ffb1007388 */ /* 0x0003e80000000c00 */
[----:B------:R1:W-:Y:S04]  /*2df0*/  STS.128 [R177+0xb000], RZ ;  /* 0x00b000ffb1007388 */ /* 0x0003e80000000c00 */
[----:B------:R1:W-:Y:S02]  /*2e00*/  STS.128 [R177+0xd000], RZ ;  /* 0x00d000ffb1007388 */ /* 0x0003e40000000c00 */
.L_x_1170:
[----:B------:R-:W-:Y:S05]  /*2e10*/  BSYNC.RECONVERGENT B0 ;  /* 0x0000000000007941 */ /* 0x000fea0003800200 */
.L_x_1167:
[----:B------:R-:W-:Y:S01]  /*2e20*/  ISETP.GE.AND P0, PT, R5, R12, PT ;  /* 0x0000000c0500720c */ /* 0x000fe20003f06270 */
[----:B------:R-:W-:-:S12]  /*2e30*/  BSSY.RECONVERGENT B0, `(.L_x_1171) ;  /* 0x000001d000007945 */ /* 0x000fd80003800200 */
[----:B------:R1:W-:Y:S04]  /*2e40*/  @P0 STS.128 [R177+0x9800], RZ ;  /* 0x009800ffb1000388 */ /* 0x0003e80000000c00 */
[----:B------:R1:W-:Y:S04]  /*2e50*/  @P0 STS.128 [R177+0xb800], RZ ;  /* 0x00b800ffb1000388 */ /* 0x0003e80000000c00 */
[----:B------:R1:W-:Y:S01]  /*2e60*/  @P0 STS.128 [R177+0xd800], RZ ;  /* 0x00d800ffb1000388 */ /* 0x0003e20000000c00 */
[----:B------:R-:W-:Y:S05]  /*2e70*/  @P0 BRA `(.L_x_1172) ;  /* 0x0000000000600947 */ /* 0x000fea0003800000 */
[C---:B------:R-:W-:Y:S01]  /*2e80*/  IMAD.SHL.U32 R5, R164.reuse, 0x20, RZ ;  /* 0x00000020a4057824 */ /* 0x040fe200078e00ff */
        /* <DEDUP_REMOVED lines=22> */
.L_x_1173:
[----:B------:R4:W-:Y:S02]  /*2ff0*/  STS.128 [R177+0xd800], RZ ;  /* 0x00d800ffb1007388 */ /* 0x0009e40000000c00 */
.L_x_1172:
[----:B------:R-:W-:Y:S05]  /*3000*/  BSYNC.RECONVERGENT B0 ;  /* 0x0000000000007941 */ /* 0x000fea0003800200 */
.L_x_1171:
        /* <DEDUP_REMOVED lines=27> */
.L_x_1176:
[----:B------:R1:W-:Y:S02]  /*31c0*/  STS.128 [R177+0xe000], RZ ;  /* 0x00e000ffb1007388 */ /* 0x0003e40000000c00 */
.L_x_1175:
[----:B------:R-:W-:Y:S05]  /*31d0*/  BSYNC.RECONVERGENT B0 ;  /* 0x0000000000007941 */ /* 0x000fea0003800200 */
.L_x_1174:
        /* <DEDUP_REMOVED lines=31> */
.L_x_1179:
[----:B------:R1:W-:Y:S02]  /*33d0*/  STS.128 [R177+0xe800], RZ ;  /* 0x00e800ffb1007388 */ /* 0x0003e40000000c00 */
.L_x_1178:
[----:B------:R-:W-:Y:S05]  /*33e0*/  BSYNC.RECONVERGENT B0 ;  /* 0x0000000000007941 */ /* 0x000fea0003800200 */
.L_x_1177:
        /* <DEDUP_REMOVED lines=9> */
[----:B------:R-:W2:Y:S04]  /*3480*/  LDSM.16.M88.4 R52, [R160+0x3800] ;  /* 0x00380000a034783b */ /* 0x000ea80000000200 */
[----:B------:R-:W3:Y:S04]  /*3490*/  LDSM.16.M88.4 R68, [R160+0x3000] ;  /* 0x00300000a044783b */ /* 0x000ee80000000200 */
[----:B-1--4-:R-:W-:Y:S04]  /*34a0*/  LDSM.16.M88.4 R12, [R159] ;  /* 0x000000009f0c783b */ /* 0x012fe80000000200 */
[----:B------:R-:W1:Y:S04]  /*34b0*/  LDSM.16.M88.4 R76, [R157+0x3400] ;  /* 0x003400009d4c783b */ /* 0x000e680000000200 */
[----:B------:R-:W4:Y:S04]  /*34c0*/  LDSM.16.M88.4 R8, [R157+0x3800] ;  /* 0x003800009d08783b */ /* 0x000f280000000200 */
[----:B------:R-:W4:Y:S04]  /*34d0*/  LDSM.16.M88.4 R44, [R160+0x3c00] ;  /* 0x003c0000a02c783b */ /* 0x000f280000000200 */
[----:B------:R-:W4:Y:S04]  /*34e0*/  LDSM.16.M88.4 R36, [R160+0x4000] ;  /* 0x00400000a024783b */ /* 0x000f280000000200 */
[----:B------:R-:W4:Y:S04]  /*34f0*/  LDSM.16.M88.4 R28, [R160+0x4400] ;  /* 0x00440000a01c783b */ /* 0x000f280000000200 */
[----:B------:R-:W4:Y:S01]  /*3500*/  LDSM.16.M88.4 R20, [R160+0x4800] ;  /* 0x00480000a014783b */ /* 0x000f220000000200 */
[C---:B-----5:R-:W-:Y:S03]  /*3510*/  HMMA.16816.F32 R64, R112.reuse, R60, RZ ;  /* 0x0000003c7040723c */ /* 0x060fe600000018ff */
[----:B------:R-:W5:Y:S04]  /*3520*/  LDSM.16.M88.4 R88, [R160+0x4c00] ;  /* 0x004c0000a058783b */ /* 0x000f680000000200 */
[----:B------:R-:W5:Y:S01]  /*3530*/  LDSM.16.M88.4 R84, [R157+0x3000] ;  /* 0x003000009d54783b */ /* 0x000f620000000200 */
[C---:B--2---:R-:W-:Y:S03]  /*3540*/  HMMA.16816.F32 R56, R112.reuse, R52, RZ ;  /* 0x000000347038723c */ /* 0x044fe600000018ff */
[----:B------:R-:W2:Y:S04]  /*3550*/  LDSM.16.M88.4 R80, [R157+0x3c00] ;  /* 0x003c00009d50783b */ /* 0x000ea80000000200 */
[----:B------:R-:W2:Y:S01]  /*3560*/  LDSM.16.M88.4 R108, [R157+0x4000] ;  /* 0x004000009d6c783b */ /* 0x000ea20000000200 */
[C---:B------:R-:W-:Y:S03]  /*3570*/  HMMA.16816.F32 R60, R112.reuse, R62, RZ ;  /* 0x0000003e703c723c */ /* 0x040fe600000018ff */
[----:B------:R-:W2:Y:S04]  /*3580*/  LDSM.16.M88.4 R104, [R157+0x4400] ;  /* 0x004400009d68783b */ /* 0x000ea80000000200 */
[----:B------:R-:W-:Y:S01]  /*3590*/  LDSM.16.M88.4 R100, [R157+0x4c00] ;  /* 0x004c00009d64783b */ /* 0x000fe20000000200 */
[C---:B------:R-:W-:Y:S03]  /*35a0*/  HMMA.16816.F32 R52, R112.reuse, R54, RZ ;  /* 0x000000367034723c */ /* 0x040fe600000018ff */
[----:B------:R-:W-:Y:S04]  /*35b0*/  LDSM.16.M88.4 R96, [R160+0x5000] ;  /* 0x00500000a060783b */ /* 0x000fe80000000200 */
[----:B------:R-:W-:Y:S01]  /*35c0*/  LDSM.16.M88.4 R92, [R160+0x5400] ;  /* 0x00540000a05c783b */ /* 0x000fe20000000200 */
[----:B---3--:R-:W-:Y:S03]  /*35d0*/  HMMA.16816.F32 R72, R112, R68, RZ ;  /* 0x000000447048723c */ /* 0x008fe600000018ff */
[----:B------:R-:W-:Y:S04]  /*35e0*/  LDSM.16.M88.4 R116, [R159+0x1000] ;  /* 0x001000009f74783b */ /* 0x000fe80000000200 */
[----:B------:R-:W-:Y:S01]  /*35f0*/  LDSM.16.M88.4 R120, [R157+0x6c00] ;  /* 0x006c00009d78783b */ /* 0x000fe20000000200 */
[C---:B-1----:R-:W-:Y:S08]  /*3600*/  HMMA.16816.F32 R64, R12.reuse, R76, R64 ;  /* 0x0000004c0c40723c */ /* 0x042ff00000001840 */
[C---:B------:R-:W-:Y:S01]  /*3610*/  HMMA.16816.F32 R60, R12.reuse, R78, R60 ;  /* 0x0000004e0c3c723c */ /* 0x040fe2000000183c */
[----:B------:R-:W1:Y:S07]  /*3620*/  LDSM.16.M88.4 R76, [R157+0x4800] ;  /* 0x004800009d4c783b */ /* 0x000e6e0000000200 */
[C---:B----4-:R-:W-:Y:S08]  /*3630*/  HMMA.16816.F32 R56, R12.reuse, R8, R56 ;  /* 0x000000080c38723c */ /* 0x050ff00000001838 */
[----:B------:R-:W-:Y:S01]  /*3640*/  HMMA.16816.F32 R52, R12, R10, R52 ;  /* 0x0000000a0c34723c */ /* 0x000fe20000001834 */
[----:B------:R-:W3:Y:S07]  /*3650*/  LDSM.16.M88.4 R8, [R161+0x1000] ;  /* 0x00100000a108783b */ /* 0x000eee0000000200 */
        /* <DEDUP_REMOVED lines=9> */
[C---:B-----5:R-:W-:Y:S08]  /*36f0*/  HMMA.16816.F32 R16, R112.reuse, R88, RZ ;  /* 0x000000587010723c */ /* 0x060ff000000018ff */
[----:B------:R-:W-:Y:S01]  /*3700*/  HMMA.16816.F32 R112, R112, R90, RZ ;  /* 0x0000005a7070723c */ /* 0x000fe200000018ff */
[----:B------:R-:W4:Y:S07]  /*3710*/  LDSM.16.M88.4 R88, [R160+0x5800] ;  /* 0x00580000a058783b */ /* 0x000f2e0000000200 */
[C---:B------:R-:W-:Y:S08]  /*3720*/  HMMA.16816.F32 R72, R12.reuse, R84, R72 ;  /* 0x000000540c48723c */ /* 0x040ff00000001848 */
[C---:B------:R-:W-:Y:S01]  /*3730*/  HMMA.16816.F32 R68, R12.reuse, R86, R68 ;  /* 0x000000560c44723c */ /* 0x040fe20000001844 */
[----:B------:R-:W5:Y:S07]  /*3740*/  LDSM.16.M88.4 R84, [R160+0x5c00] ;  /* 0x005c0000a054783b */ /* 0x000f6e0000000200 */
        /* <DEDUP_REMOVED lines=14> */
[----:B------:R-:W1:Y:S04]  /*3830*/  LDSM.16.M88.4 R12, [R160+0x6800] ;  /* 0x00680000a00c783b */ /* 0x000e680000000200 */
[----:B------:R-:W-:Y:S03]  /*3840*/  LDSM.16.M88.4 R100, [R160+0x7400] ;  /* 0x00740000a064783b */ /* 0x000fe60000000200 */
[C---:B---3--:R-:W-:Y:S08]  /*3850*/  HMMA.16816.F32 R72, R8.reuse, R96, R72 ;  /* 0x000000600848723c */ /* 0x048ff00000001848 */
[C---:B------:R-:W-:Y:S01]  /*3860*/  HMMA.16816.F32 R68, R8.reuse, R98, R68 ;  /* 0x000000620844723c */ /* 0x040fe20000001844 */
[----:B------:R-:W3:Y:S07]  /*3870*/  LDSM.16.M88.4 R96, [R160+0x6c00] ;  /* 0x006c0000a060783b */ /* 0x000eee0000000200 */
[C---:B------:R-:W-:Y:S08]  /*3880*/  HMMA.16816.F32 R64, R8.reuse, R92, R64 ;  /* 0x0000005c0840723c */ /* 0x040ff00000001840 */
[C---:B------:R-:W-:Y:S01]  /*3890*/  HMMA.16816.F32 R60, R8.reuse, R94, R60 ;  /* 0x0000005e083c723c */ /* 0x040fe2000000183c */
[----:B------:R-:W3:Y:S07]  /*38a0*/  LDSM.16.M88.4 R92, [R157+0x5000] ;  /* 0x005000009d5c783b */ /* 0x000eee0000000200 */
[C---:B----4-:R-:W-:Y:S08]  /*38b0*/  HMMA.16816.F32 R56, R8.reuse, R88, R56 ;  /* 0x000000580838723c */ /* 0x050ff00000001838 */
[C---:B------:R-:W-:Y:S01]  /*38c0*/  HMMA.16816.F32 R52, R8.reuse, R90, R52 ;  /* 0x0000005a0834723c */ /* 0x040fe20000001834 */
[----:B------:R-:W-:Y:S07]  /*38d0*/  LDSM.16.M88.4 R88, [R157+0x5400] ;  /* 0x005400009d58783b */ /* 0x000fee0000000200 */
[C---:B-----5:R-:W-:Y:S08]  /*38e0*/  HMMA.16816.F32 R48, R8.reuse, R84, R48 ;  /* 0x000000540830723c */ /* 0x060ff00000001830 */
[C---:B------:R-:W-:Y:S01]  /*38f0*/  HMMA.16816.F32 R44, R8.reuse, R86, R44 ;  /* 0x00000056082c723c */ /* 0x040fe2000000182c */
[----:B------:R-:W-:Y:S07]  /*3900*/  LDSM.16.M88.4 R84, [R157+0x5800] ;  /* 0x005800009d54783b */ /* 0x000fee0000000200 */
[C---:B--2---:R-:W-:Y:S08]  /*3910*/  HMMA.16816.F32 R40, R8.reuse, R80, R40 ;  /* 0x000000500828723c */ /* 0x044ff00000001828 */
[C---:B------:R-:W-:Y:S01]  /*3920*/  HMMA.16816.F32 R36, R8.reuse, R82, R36 ;  /* 0x000000520824723c */ /* 0x040fe20000001824 */
[----:B------:R-:W-:Y:S07]  /*3930*/  LDSM.16.M88.4 R80, [R157+0x5c00] ;  /* 0x005c00009d50783b */ /* 0x000fee0000000200 */
[C---:B-1----:R-:W-:Y:S08]  /*3940*/  HMMA.16816.F32 R32, R8.reuse, R76, R32 ;  /* 0x0000004c0820723c */ /* 0x042ff00000001820 */
[C---:B------:R-:W-:Y:S01]  /*3950*/  HMMA.16816.F32 R28, R8.reuse, R78, R28 ;  /* 0x0000004e081c723c */ /* 0x040fe2000000181c */
[----:B------:R-:W1:Y:S07]  /*3960*/  LDSM.16.M88.4 R76, [R157+0x6000] ;  /* 0x006000009d4c783b */ /* 0x000e6e0000000200 */
[C---:B------:R-:W-:Y:S08]  /*3970*/  HMMA.16816.F32 R24, R8.reuse, R12, R24 ;  /* 0x0000000c0818723c */ /* 0x040ff00000001818 */
[C---:B------:R-:W-:Y:S01]  /*3980*/  HMMA.16816.F32 R20, R8.reuse, R14, R20 ;  /* 0x0000000e0814723c */ /* 0x040fe20000001814 */
[----:B------:R-:W2:Y:S07]  /*3990*/  LDSM.16.M88.4 R12, [R157+0x6400] ;  /* 0x006400009d0c783b */ /* 0x000eae0000000200 */
[C---:B---3--:R-:W-:Y:S08]  /*39a0*/  HMMA.16816.F32 R16, R8.reuse, R96, R16 ;  /* 0x000000600810723c */ /* 0x048ff00000001810 */
[----:B------:R-:W-:Y:S01]  /*39b0*/  HMMA.16816.F32 R112, R8, R98, R112 ;  /* 0x000000620870723c */ /* 0x000fe20000001870 */
[----:B------:R-:W3:Y:S04]  /*39c0*/  LDSM.16.M88.4 R8, [R157+0x6800] ;  /* 0x006800009d08783b */ /* 0x000ee80000000200 */
[----:B------:R-:W-:Y:S03]  /*39d0*/  LDSM.16.M88.4 R96, [R160+0x7800] ;  /* 0x00780000a060783b */ /* 0x000fe60000000200 */
[C---:B------:R-:W-:Y:S08]  /*39e0*/  HMMA.16816.F32 R72, R116.reuse, R92, R72 ;  /* 0x0000005c7448723c */ /* 0x040ff00000001848 */
[C---:B-1----:R-:W-:Y:S08]  /*39f0*/  HMMA.16816.F32 R40, R116.reuse, R76, R40 ;  /* 0x0000004c7428723c */ /* 0x042ff00000001828 */
[C---:B------:R-:W-:Y:S01]  /*3a00*/  HMMA.16816.F32 R36, R116.reuse, R78, R36 ;  /* 0x0000004e7424723c */ /* 0x040fe20000001824 */
[----:B------:R-:W-:Y:S07]  /*3a10*/  LDSM.16.M88.4 R76, [R160+0x8c00] ;  /* 0x008c0000a04c783b */ /* 0x000fee0000000200 */
[C---:B--2---:R-:W-:Y:S08]  /*3a20*/  HMMA.16816.F32 R32, R116.reuse, R12, R32 ;  /* 0x0000000c7420723c */ /* 0x044ff00000001820 */
[C---:B------:R-:W-:Y:S01]  /*3a30*/  HMMA.16816.F32 R28, R116.reuse, R14, R28 ;  /* 0x0000000e741c723c */ /* 0x040fe2000000181c */
[----:B------:R-:W-:Y:S07]  /*3a40*/  LDSM.16.M88.4 R12, [R159+0x2000] ;  /* 0x002000009f0c783b */ /* 0x000fee0000000200 */
[C---:B---3--:R-:W-:Y:S08]  /*3a50*/  HMMA.16816.F32 R24, R116.reuse, R8, R24 ;  /* 0x000000087418723c */ /* 0x048ff00000001818 */
[C---:B------:R-:W-:Y:S01]  /*3a60*/  HMMA.16816.F32 R20, R116.reuse, R10, R20 ;  /* 0x0000000a7414723c */ /* 0x040fe20000001814 */
[----:B------:R-:W1:Y:S07]  /*3a70*/  LDSM.16.M88.4 R8, [R157+0x7000] ;  /* 0x007000009d08783b */ /* 0x000e6e0000000200 */
[----:B------:R-:W-:Y:S01]  /*3a80*/  HMMA.16816.F32 R68, R116, R94, R68 ;  /* 0x0000005e7444723c */ /* 0x000fe20000001844 */
[----:B------:R-:W2:Y:S07]  /*3a90*/  LDSM.16.M88.4 R92, [R160+0x7c00] ;  /* 0x007c0000a05c783b */ /* 0x000eae0000000200 */
[----:B------:R-:W-:Y:S08]  /*3aa0*/  HMMA.16816.F32 R72, R108, R104, R72 ;  /* 0x000000686c48723c */ /* 0x000ff00000001848 */
[C---:B------:R-:W-:Y:S08]  /*3ab0*/  HMMA.16816.F32 R64, R116.reuse, R88, R64 ;  /* 0x000000587440723c */ /* 0x040ff00000001840 */
[C---:B------:R-:W-:Y:S01]  /*3ac0*/  HMMA.16816.F32 R60, R116.reuse, R90, R60 ;  /* 0x0000005a743c723c */ /* 0x040fe2000000183c */
[----:B------:R-:W-:Y:S07]  /*3ad0*/  LDSM.16.M88.4 R88, [R160+0x8000] ;  /* 0x00800000a058783b */ /* 0x000fee0000000200 */
[C---:B------:R-:W-:Y:S08]  /*3ae0*/  HMMA.16816.F32 R16, R116.reuse, R120, R16 ;  /* 0x000000787410723c */ /* 0x040ff00000001810 */
[----:B------:R-:W-:Y:S08]  /*3af0*/  HMMA.16816.F32 R112, R116, R122, R112 ;  /* 0x0000007a7470723c */ /* 0x000ff00000001870 */
[----:B------:R-:W-:Y:S08]  /*3b00*/  HMMA.16816.F32 R68, R108, R106, R68 ;  /* 0x0000006a6c44723c */ /* 0x000ff00000001844 */
[C---:B------:R-:W-:Y:S08]  /*3b10*/  HMMA.16816.F32 R48, R116.reuse, R80, R48 ;  /* 0x000000507430723c */ /* 0x040ff00000001830 */
[C---:B------:R-:W-:Y:S01]  /*3b20*/  HMMA.16816.F32 R44, R116.reuse, R82, R44 ;  /* 0x00000052742c723c */ /* 0x040fe2000000182c */
[----:B------:R-:W3:Y:S07]  /*3b30*/  LDSM.16.M88.4 R80, [R160+0x8800] ;  /* 0x00880000a050783b */ /* 0x000eee0000000200 */
[C---:B------:R-:W-:Y:S08]  /*3b40*/  HMMA.16816.F32 R56, R116.reuse, R84, R56 ;  /* 0x000000547438723c */ /* 0x040ff00000001838 */
[----:B------:R-:W-:Y:S01]  /*3b50*/  HMMA.16816.F32 R52, R116, R86, R52 ;  /* 0x000000567434723c */ /* 0x000fe20000001834 */
[----:B------:R-:W4:Y:S07]  /*3b60*/  LDSM.16.M88.4 R84, [R160+0x8400] ;  /* 0x00840000a054783b */ /* 0x000f2e0000000200 */
[----:B-1----:R-:W-:Y:S01]  /*3b70*/  HMMA.16816.F32 R72, R12, R8, R72 ;  /* 0x000000080c48723c */ /* 0x002fe20000001848 */
[----:B------:R-:W-:-:S05]  /*3b80*/  LOP3.LUT R9, R124, 0x6, RZ, 0xc0, !PT ;  /* 0x000000067c097812 */ /* 0x000fca00078ec0ff */
[----:B------:R-:W-:Y:S02]  /*3b90*/  IMAD.IADD R0, R186, 0x1, R9 ;  /* 0x00000001ba007824 */ /* 0x000fe400078e0209 */
[----:B------:R-:W-:Y:S02]  /*3ba0*/  HMMA.16816.F32 R64, R108, R100, R64 ;  /* 0x000000646c40723c */ /* 0x000fe40000001840 */
[C---:B------:R-:W-:Y:S01]  /*3bb0*/  VIADD R8, R0.reuse, 0x8 ;  /* 0x0000000800087836 */ /* 0x040fe20000000000 */
[----:B------:R-:W-:-:S04]  /*3bc0*/  ISETP.GE.AND P3, PT, R0, R125, PT ;  /* 0x0000007d0000720c */ /* 0x000fc80003f66270 */
[----:B------:R-:W-:Y:S01]  /*3bd0*/  ISETP.GE.AND P1, PT, R8, R125, PT ;  /* 0x0000007d0800720c */ /* 0x000fe20003f26270 */
[C---:B------:R-:W-:Y:S01]  /*3be0*/  HMMA.16816.F32 R60, R108.reuse, R102, R60 ;  /* 0x000000666c3c723c */ /* 0x040fe2000000183c */
[----:B------:R-:W1:Y:S07]  /*3bf0*/  LDSM.16.M88.4 R100, [R157+0x7400] ;  /* 0x007400009d64783b */ /* 0x000e6e0000000200 */
[C---:B------:R-:W-:Y:S08]  /*3c00*/  HMMA.16816.F32 R16, R108.reuse, R76, R16 ;  /* 0x0000004c6c10723c */ /* 0x040ff00000001810 */
[----:B------:R-:W-:Y:S01]  /*3c10*/  HMMA.16816.F32 R112, R108, R78, R112 ;  /* 0x0000004e6c70723c */ /* 0x000fe20000001870 */
[----:B------:R-:W5:Y:S07]  /*3c20*/  LDSM.16.M88.4 R76, [R157+0x7800] ;  /* 0x007800009d4c783b */ /* 0x000f6e0000000200 */
[----:B------:R-:W-:Y:S01]  /*3c30*/  HMMA.16816.F32 R68, R12, R10, R68 ;  /* 0x0000000a0c44723c */ /* 0x000fe20000001844 */
[----:B------:R-:W-:-:S05]  /*3c40*/  VIADD R10, R0, 0x1 ;  /* 0x00000001000a7836 */ /* 0x000fca0000000000 */
[----:B------:R-:W-:Y:S02]  /*3c50*/  ISETP.GE.AND P2, PT, R10, R125, PT ;  /* 0x0000007d0a00720c */ /* 0x000fe40003f46270 */
[----:B------:R-:W5:Y:S01]  /*3c60*/  LDSM.16.M88.4 R8, [R157+0x7c00] ;  /* 0x007c00009d08783b */ /* 0x000f620000000200 */
[C---:B------:R-:W-:Y:S08]  /*3c70*/  HMMA.16816.F32 R56, R108.reuse, R96, R56 ;  /* 0x000000606c38723c */ /* 0x040ff00000001838 */
[----:B--2---:R-:W-:Y:S02]  /*3c80*/  HMMA.16816.F32 R48, R108, R92, R48 ;  /* 0x0000005c6c30723c */ /* 0x004fe40000001830 */
[----:B------:R-:W-:-:S02]  /*3c90*/  FSEL R70, R70, -INF , !P1 ;  /* 0xff80000046467808 */ /* 0x000fc40004800000 */
[----:B------:R-:W-:-:S04]  /*3ca0*/  FSEL R68, R68, -INF , !P1 ;  /* 0xff80000044447808 */ /* 0x000fc80004800000 */
[----:B---3--:R-:W-:Y:S01]  /*3cb0*/  HMMA.16816.F32 R24, R108, R80, R24 ;  /* 0x000000506c18723c */ /* 0x008fe20000001818 */
[----:B------:R-:W-:Y:S01]  /*3cc0*/  VIADD R80, R0, 0x9 ;  /* 0x0000000900507836 */ /* 0x000fe20000000000 */
[----:B------:R-:W-:-:S04]  /*3cd0*/  FSEL R81, R72, -INF , !P3 ;  /* 0xff80000048517808 */ /* 0x000fc80005800000 */
[-C--:B------:R-:W-:Y:S01]  /*3ce0*/  ISETP.GE.AND P0, PT, R80, R125.reuse, PT ;  /* 0x0000007d5000720c */ /* 0x080fe20003f06270 */
[----:B------:R-:W-:Y:S01]  /*3cf0*/  VIADD R80, R0, 0x18 ;  /* 0x0000001800507836 */ /* 0x000fe20000000000 */
[C---:B------:R-:W-:Y:S01]  /*3d00*/  HMMA.16816.F32 R36, R108.reuse, R90, R36 ;  /* 0x0000005a6c24723c */ /* 0x040fe20000001824 */
[----:B------:R-:W-:Y:S02]  /*3d10*/  FSEL R91, R75, -INF , !P2 ;  /* 0xff8000004b5b7808 */ /* 0x000fe40005000000 */
[----:B------:R-:W-:Y:S02]  /*3d20*/  FSEL R93, R71, -INF , !P0 ;  /* 0xff800000475d7808 */ /* 0x000fe40004000000 */
[----:B------:R-:W-:Y:S01]  /*3d30*/  ISETP.GE.AND P4, PT, R80, R125, PT ;  /* 0x0000007d5000720c */ /* 0x000fe20003f86270 */
[----:B------:R-:W-:Y:S02]  /*3d40*/  VIADD R80, R0, 0x19 ;  /* 0x0000001900507836 */ /* 0x000fe40000000000 */
[----:B----4-:R-:W-:Y:S01]  /*3d50*/  HMMA.16816.F32 R28, R108, R86, R28 ;  /* 0x000000566c1c723c */ /* 0x010fe2000000181c */
[----:B------:R-:W-:-:S02]  /*3d60*/  FSEL R87, R74, -INF , !P3 ;  /* 0xff8000004a577808 */ /* 0x000fc40005800000 */
[----:B------:R-:W-:Y:S01]  /*3d70*/  ISETP.GE.AND P3, PT, R80, R125, PT ;  /* 0x0000007d5000720c */ /* 0x000fe20003f66270 */
[----:B------:R-:W-:-:S04]  /*3d80*/  VIADD R80, R0, 0x20 ;  /* 0x0000002000507836 */ /* 0x000fc80000000000 */
[----:B------:R-:W-:Y:S01]  /*3d90*/  HMMA.16816.F32 R20, R108, R82, R20 ;  /* 0x000000526c14723c */ /* 0x000fe20000001814 */
[----:B------:R-:W-:Y:S01]  /*3da0*/  FSEL R83, R73, -INF , !P2 ;  /* 0xff80000049537808 */ /* 0x000fe20005000000 */
[----:B------:R-:W-:Y:S01]  /*3db0*/  VIADD R82, R0, 0x11 ;  /* 0x0000001100527836 */ /* 0x000fe20000000000 */
[----:B------:R-:W2:Y:S01]  /*3dc0*/  LDSM.16.M88.4 R72, [R157+0x8000] ;  /* 0x008000009d48783b */ /* 0x000ea20000000200 */
[-C--:B------:R-:W-:Y:S01]  /*3dd0*/  ISETP.GE.AND P2, PT, R80, R125.reuse, PT ;  /* 0x0000007d5000720c */ /* 0x080fe20003f46270 */
[----:B------:R-:W-:Y:S02]  /*3de0*/  VIADD R80, R0, 0x21 ;  /* 0x0000002100507836 */ /* 0x000fe40000000000 */
[-C--:B------:R-:W-:Y:S01]  /*3df0*/  ISETP.GE.AND P5, PT, R82, R125.reuse, PT ;  /* 0x0000007d5200720c */ /* 0x080fe20003fa6270 */
[----:B-1----:R-:W-:Y:S02]  /*3e00*/  HMMA.16816.F32 R60, R12, R102, R60 ;  /* 0x000000660c3c723c */ /* 0x002fe4000000183c */
[----:B------:R-:W-:-:S06]  /*3e10*/  ISETP.GE.AND P1, PT, R80, R125, PT ;  /* 0x0000007d5000720c */ /* 0x000fcc0003f26270 */
[----:B------:R-:W-:Y:S08]  /*3e20*/  HMMA.16816.F32 R64, R12, R100, R64 ;  /* 0x000000640c40723c */ /* 0x000ff00000001840 */
[----:B------:R-:W-:Y:S03]  /*3e30*/  HMMA.16816.F32 R44, R108, R94, R44 ;  /* 0x0000005e6c2c723c */ /* 0x000fe6000000182c */
[----:B------:R-:W-:-:S05]  /*3e40*/  FSEL R71, R63, -INF , !P3 ;  /* 0xff8000003f477808 */ /* 0x000fca0005800000 */
[----:B-----5:R-:W-:Y:S01]  /*3e50*/  HMMA.16816.F32 R56, R12, R76, R56 ;  /* 0x0000004c0c38723c */ /* 0x020fe20000001838 */
[----:B------:R-:W-:Y:S02]  /*3e60*/  VIADD R76, R0, 0x28 ;  /* 0x00000028004c7836 */ /* 0x000fe40000000000 */
[----:B------:R-:W-:-:S05]  /*3e70*/  FSEL R97, R67, -INF , !P5 ;  /* 0xff80000043617808 */ /* 0x000fca0006800000 */
[----:B------:R-:W-:Y:S01]  /*3e80*/  HMMA.16816.F32 R32, R108, R84, R32 ;  /* 0x000000546c20723c */ /* 0x000fe20000001820 */
[----:B------:R-:W-:Y:S01]  /*3e90*/  VIADD R84, R0, 0x10 ;  /* 0x0000001000547836 */ /* 0x000fe20000000000 */
[----:B------:R-:W-:Y:S02]  /*3ea0*/  FSEL R85, R69, -INF , !P0 ;  /* 0xff80000045557808 */ /* 0x000fe40004000000 */
[----:B------:R-:W-:Y:S02]  /*3eb0*/  FSEL R69, R65, -INF , !P5 ;  /* 0xff80000041457808 */ /* 0x000fe40006800000 */
[----:B------:R-:W-:Y:S02]  /*3ec0*/  ISETP.GE.AND P6, PT, R84, R125, PT ;  /* 0x0000007d5400720c */ /* 0x000fe40003fc6270 */
[----:B------:R-:W-:Y:S01]  /*3ed0*/  HMMA.16816.F32 R48, R12, R8, R48 ;  /* 0x000000080c30723c */ /* 0x000fe20000001830 */
[----:B------:R-:W-:Y:S01]  /*3ee0*/  VIADD R8, R0, 0x38 ;  /* 0x0000003800087836 */ /* 0x000fe20000000000 */
[----:B------:R-:W-:-:S02]  /*3ef0*/  FSEL R95, R66, -INF , !P6 ;  /* 0xff800000425f7808 */ /* 0x000fc40007000000 */
[----:B------:R-:W-:Y:S02]  /*3f00*/  FSEL R77, R64, -INF , !P6 ;  /* 0xff800000404d7808 */ /* 0x000fe40007000000 */
[----:B------:R-:W1:Y:S01]  /*3f10*/  LDSM.16.M88.4 R64, [R157+0x8400] ;  /* 0x008400009d40783b */ /* 0x000e620000000200 */
[----:B------:R-:W-:Y:S01]  /*3f20*/  FSEL R195, R58, -INF , !P2 ;  /* 0xff8000003ac37808 */ /* 0x000fe20005000000 */
[----:B------:R-:W-:Y:S01]  /*3f30*/  HMMA.16816.F32 R40, R108, R88, R40 ;  /* 0x000000586c28723c */ /* 0x000fe20000001828 */
[----:B------:R-:W-:Y:S01]  /*3f40*/  FSEL R89, R61, -INF , !P3 ;  /* 0xff8000003d597808 */ /* 0x000fe20005800000 */
[----:B------:R-:W-:Y:S01]  /*3f50*/  VIADD R58, R0, 0x41 ;  /* 0x00000041003a7836 */ /* 0x000fe20000000000 */
[-C--:B------:R-:W-:Y:S01]  /*3f60*/  ISETP.GE.AND P3, PT, R8, R125.reuse, PT ;  /* 0x0000007d0800720c */ /* 0x080fe20003f66270 */
[----:B------:R-:W-:Y:S01]  /*3f70*/  VIADD R8, R0, 0x39 ;  /* 0x0000003900087836 */ /* 0x000fe20000000000 */
[----:B------:R-:W-:Y:S01]  /*3f80*/  FSEL R193, R56, -INF , !P2 ;  /* 0xff80000038c17808 */ /* 0x000fe20005000000 */
[----:B------:R-:W-:Y:S01]  /*3f90*/  VIADD R56, R0, 0x40 ;  /* 0x0000004000387836 */ /* 0x000fe20000000000 */
[-C--:B------:R-:W-:Y:S01]  /*3fa0*/  ISETP.GE.AND P0, PT, R76, R125.reuse, PT ;  /* 0x0000007d4c00720c */ /* 0x080fe20003f06270 */
[----:B------:R-:W-:Y:S01]  /*3fb0*/  HMMA.16816.F32 R44, R12, R10, R44 ;  /* 0x0000000a0c2c723c */ /* 0x000fe2000000182c */
[----:B------:R-:W-:Y:S01]  /*3fc0*/  ISETP.GE.AND P2, PT, R8, R125, PT ;  /* 0x0000007d0800720c */ /* 0x000fe20003f46270 */
[----:B------:R-:W-:Y:S01]  /*3fd0*/  VIADD R76, R0, 0x29 ;  /* 0x00000029004c7836 */ /* 0x000fe20000000000 */
[----:B------:R-:W3:Y:S01]  /*3fe0*/  LDSM.16.M88.4 R8, [R157+0x8800] ;  /* 0x008800009d08783b */ /* 0x000ee20000000200 */
[----:B------:R-:W-:-:S02]  /*3ff0*/  FSEL R199, R59, -INF , !P1 ;  /* 0xff8000003bc77808 */ /* 0x000fc40004800000 */
[----:B------:R-:W-:Y:S02]  /*4000*/  FSEL R191, R57, -INF , !P1 ;  /* 0xff80000039bf7808 */ /* 0x000fe40004800000 */
[----:B------:R-:W-:Y:S01]  /*4010*/  HMMA.16816.F32 R52, R108, R98, R52 ;  /* 0x000000626c34723c */ /* 0x000fe20000001834 */
[-C--:B------:R-:W-:Y:S01]  /*4020*/  ISETP.GE.AND P6, PT, R76, R125.reuse, PT ;  /* 0x0000007d4c00720c */ /* 0x080fe20003fc6270 */
[----:B------:R-:W-:Y:S01]  /*4030*/  VIADD R76, R0, 0x30 ;  /* 0x00000030004c7836 */ /* 0x000fe20000000000 */
[----:B------:R-:W-:Y:S02]  /*4040*/  FSEL R99, R62, -INF , !P4 ;  /* 0xff8000003e637808 */ /* 0x000fe40006000000 */
[-C--:B------:R-:W-:Y:S01]  /*4050*/  ISETP.GE.AND P1, PT, R56, R125.reuse, PT ;  /* 0x0000007d3800720c */ /* 0x080fe20003f26270 */
[----:B------:R-:W-:Y:S01]  /*4060*/  VIADD R56, R0, 0x48 ;  /* 0x0000004800387836 */ /* 0x000fe20000000000 */
[----:B------:R-:W-:Y:S01]  /*4070*/  ISETP.GE.AND P5, PT, R76, R125, PT ;  /* 0x0000007d4c00720c */ /* 0x000fe20003fa6270 */
[----:B--2---:R-:W-:Y:S01]  /*4080*/  HMMA.16816.F32 R40, R12, R72, R40 ;  /* 0x000000480c28723c */ /* 0x004fe20000001828 */
[----:B------:R-:W-:-:S02]  /*4090*/  VIADD R76, R0, 0x31 ;  /* 0x00000031004c7836 */ /* 0x000fc40000000000 */
[----:B------:R-:W-:Y:S01]  /*40a0*/  FSEL R147, R48, -INF , !P5 ;  /* 0xff80000030937808 */ /* 0x000fe20006800000 */
[----:B------:R-:W-:Y:S01]  /*40b0*/  VIADD R48, R0, 0x50 ;  /* 0x0000005000307836 */ /* 0x000fe20000000000 */
[----:B------:R-:W-:Y:S01]  /*40c0*/  FSEL R189, R46, -INF , !P3 ;  /* 0xff8000002ebd7808 */ /* 0x000fe20005800000 */
[----:B------:R-:W-:Y:S01]  /*40d0*/  VIADD R46, R0, 0x59 ;  /* 0x00000059002e7836 */ /* 0x000fe20000000000 */
[----:B------:R-:W-:Y:S01]  /*40e0*/  FSEL R155, R44, -INF , !P3 ;  /* 0xff8000002c9b7808 */ /* 0x000fe20005800000 */
[----:B------:R-:W-:Y:S01]  /*40f0*/  HMMA.16816.F32 R72, R12, R74, R36 ;  /* 0x0000004a0c48723c */ /* 0x000fe20000001824 */
[----:B------:R-:W2:Y:S01]  /*4100*/  LDSM.16.M88.4 R36, [R157+0x8c00] ;  /* 0x008c00009d24783b */ /* 0x000ea20000000200 */
[----:B------:R-:W-:Y:S01]  /*4110*/  VIADD R44, R0, 0x60 ;  /* 0x00000060002c7836 */ /* 0x000fe20000000000 */
[----:B------:R-:W-:Y:S01]  /*4120*/  FSEL R151, R47, -INF , !P2 ;  /* 0xff8000002f977808 */ /* 0x000fe20005000000 */
[----:B------:R-:W-:-:S04]  /*4130*/  DEPBAR.LE SB0, 0x0 ;  /* 0x000080000000791a */ /* 0x000fc80000000000 */
[C---:B------:R-:W-:Y:S01]  /*4140*/  HMMA.16816.F32 R52, R12.reuse, R78, R52 ;  /* 0x0000004e0c34723c */ /* 0x040fe20000001834 */
[----:B------:R-:W-:Y:S02]  /*4150*/  FSEL R79, R60, -INF , !P4 ;  /* 0xff8000003c4f7808 */ /* 0x000fe40006000000 */
[----:B------:R-:W-:Y:S02]  /*4160*/  ISETP.GE.AND P4, PT, R76, R125, PT ;  /* 0x0000007d4c00720c */ /* 0x000fe40003f86270 */
[----:B------:R-:W-:Y:S02]  /*4170*/  FSEL R141, R42, -INF , !P1 ;  /* 0xff8000002a8d7808 */ /* 0x000fe40004800000 */
[----:B------:R-:W-:Y:S01]  /*4180*/  FSEL R153, R51, -INF , !P4 ;  /* 0xff80000033997808 */ /* 0x000fe20006000000 */
[----:B-1----:R-:W-:Y:S01]  /*4190*/  HMMA.16816.F32 R32, R12, R64, R32 ;  /* 0x000000400c20723c */ /* 0x002fe20000001820 */
[----:B------:R-:W-:Y:S02]  /*41a0*/  FSEL R145, R49, -INF , !P4 ;  /* 0xff80000031917808 */ /* 0x000fe40006000000 */
[----:B------:R-:W-:-:S02]  /*41b0*/  FSEL R139, R40, -INF , !P1 ;  /* 0xff800000288b7808 */ /* 0x000fc40004800000 */
[-C--:B------:R-:W-:Y:S01]  /*41c0*/  ISETP.GE.AND P4, PT, R48, R125.reuse, PT ;  /* 0x0000007d3000720c */ /* 0x080fe20003f86270 */
[----:B------:R-:W-:Y:S01]  /*41d0*/  VIADD R48, R0, 0x58 ;  /* 0x0000005800307836 */ /* 0x000fe20000000000 */
[----:B------:R-:W-:Y:S01]  /*41e0*/  FSEL R187, R45, -INF , !P2 ;  /* 0xff8000002dbb7808 */ /* 0x000fe20005000000 */
[C---:B---3--:R-:W-:Y:S01]  /*41f0*/  HMMA.16816.F32 R20, R12.reuse, R10, R20 ;  /* 0x0000000a0c14723c */ /* 0x048fe20000001814 */
[-C--:B------:R-:W-:Y:S01]  /*4200*/  ISETP.GE.AND P1, PT, R46, R125.reuse, PT ;  /* 0x0000007d2e00720c */ /* 0x080fe20003f26270 */
[----:B------:R-:W-:Y:S01]  /*4210*/  VIADD R10, R0, 0x69 ;  /* 0x00000069000a7836 */ /* 0x000fe20000000000 */
[----:B------:R-:W-:Y:S02]  /*4220*/  FSEL R205, R54, -INF , !P0 ;  /* 0xff80000036cd7808 */ /* 0x000fe40004000000 */
[----:B------:R-:W-:Y:S01]  /*4230*/  FSEL R201, R52, -INF , !P0 ;  /* 0xff80000034c97808 */ /* 0x000fe20004000000 */
[----:B------:R-:W-:Y:S01]  /*4240*/  VIADD R52, R0, 0x49 ;  /* 0x0000004900347836 */ /* 0x000fe20000000000 */
[----:B------:R-:W-:Y:S01]  /*4250*/  ISETP.GE.AND P0, PT, R58, R125, PT ;  /* 0x0000007d3a00720c */ /* 0x000fe20003f06270 */
[----:B------:R-:W-:Y:S01]  /*4260*/  HMMA.16816.F32 R28, R12, R66, R28 ;  /* 0x000000420c1c723c */ /* 0x000fe2000000181c */
[----:B------:R-:W-:Y:S01]  /*4270*/  FSEL R149, R50, -INF , !P5 ;  /* 0xff80000032957808 */ /* 0x000fe20006800000 */
[----:B------:R-:W-:Y:S01]  /*4280*/  VIADD R50, R0, 0x51 ;  /* 0x0000005100327836 */ /* 0x000fe20000000000 */
[----:B------:R-:W-:-:S02]  /*4290*/  FSEL R133, R43, -INF , !P0 ;  /* 0xff8000002b857808 */ /* 0x000fc40004000000 */
[----:B------:R-:W-:Y:S02]  /*42a0*/  FSEL R129, R41, -INF , !P0 ;  /* 0xff80000029817808 */ /* 0x000fe40004000000 */
[-C--:B------:R-:W-:Y:S02]  /*42b0*/  ISETP.GE.AND P0, PT, R44, R125.reuse, PT ;  /* 0x0000007d2c00720c */ /* 0x080fe40003f06270 */
[C---:B------:R-:W-:Y:S01]  /*42c0*/  HMMA.16816.F32 R44, R12.reuse, R8, R24 ;  /* 0x000000080c2c723c */ /* 0x040fe20000001818 */
[-C--:B------:R-:W-:Y:S01]  /*42d0*/  ISETP.GE.AND P5, PT, R52, R125.reuse, PT ;  /* 0x0000007d3400720c */ /* 0x080fe20003fa6270 */
[----:B------:R-:W-:Y:S01]  /*42e0*/  VIADD R8, R0, 0x68 ;  /* 0x0000006800087836 */ /* 0x000fe20000000000 */
[----:B------:R-:W-:Y:S01]  /*42f0*/  FSEL R62, R34, -INF , !P4 ;  /* 0xff800000223e7808 */ /* 0x000fe20006000000 */
[----:B------:R-:W-:Y:S01]  /*4300*/  VIADD R24, R0, 0x61 ;  /* 0x0000006100187836 */ /* 0x000fe20000000000 */
[----:B------:R-:W-:Y:S02]  /*4310*/  FSEL R61, R32, -INF , !P4 ;  /* 0xff800000203d7808 */ /* 0x000fe40006000000 */
[----:B------:R-:W-:Y:S01]  /*4320*/  ISETP.GE.AND P4, PT, R10, R125, PT ;  /* 0x0000007d0a00720c */ /* 0x000fe20003f86270 */
[----:B--2---:R-:W-:Y:S01]  /*4330*/  HMMA.16816.F32 R16, R12, R36, R16 ;  /* 0x000000240c10723c */ /* 0x004fe20000001810 */
[----:B------:R-:W-:Y:S01]  /*4340*/  FSEL R131, R75, -INF , !P5 ;  /* 0xff8000004b837808 */ /* 0x000fe20006800000 */
[----:B------:R-:W-:Y:S01]  /*4350*/  VIADD R10, R0, 0x71 ;  /* 0x00000071000a7836 */ /* 0x000fe20000000000 */
[----:B------:R-:W-:-:S02]  /*4360*/  FSEL R137, R73, -INF , !P5 ;  /* 0xff80000049897808 */ /* 0x000fc40006800000 */
[-C--:B------:R-:W-:Y:S01]  /*4370*/  ISETP.GE.AND P5, PT, R8, R125.reuse, PT ;  /* 0x0000007d0800720c */ /* 0x080fe20003fa6270 */
[----:B------:R-:W-:Y:S01]  /*4380*/  VIADD R8, R0, 0x70 ;  /* 0x0000007000087836 */ /* 0x000fe20000000000 */
[----:B------:R-:W-:Y:S01]  /*4390*/  ISETP.GE.AND P3, PT, R50, R125, PT ;  /* 0x0000007d3200720c */ /* 0x000fe20003f66270 */
[----:B------:R-:W-:Y:S01]  /*43a0*/  HMMA.16816.F32 R112, R12, R38, R112 ;  /* 0x000000260c70723c */ /* 0x000fe20000001870 */
[----:B------:R-:W-:Y:S02]  /*43b0*/  FSEL R65, R23, -INF , !P4 ;  /* 0xff80000017417808 */ /* 0x000fe40006000000 */
[----:B------:R-:W-:Y:S02]  /*43c0*/  FSEL R51, R21, -INF , !P4 ;  /* 0xff80000015337808 */ /* 0x000fe40006000000 */
[----:B------:R-:W-:Y:S02]  /*43d0*/  ISETP.GT.AND P4, PT, R174, R167, PT ;  /* 0x000000a7ae00720c */ /* 0x000fe40003f84270 */
[----:B------:R-:W-:-:S02]  /*43e0*/  FSEL R60, R35, -INF , !P3 ;  /* 0xff800000233c7808 */ /* 0x000fc40005800000 */
[----:B------:R-:W-:Y:S02]  /*43f0*/  FSEL R59, R33, -INF , !P3 ;  /* 0xff800000213b7808 */ /* 0x000fe40005800000 */
[----:B------:R-:W-:Y:S02]  /*4400*/  FSEL R197, R55, -INF , !P6 ;  /* 0xff80000037c57808 */ /* 0x000fe40007000000 */
[----:B------:R-:W-:Y:S02]  /*4410*/  FSEL R203, R53, -INF , !P6 ;  /* 0xff80000035cb7808 */ /* 0x000fe40007000000 */
[-C--:B------:R-:W-:Y:S01]  /*4420*/  ISETP.GE.AND P3, PT, R8, R125.reuse, PT ;  /* 0x0000007d0800720c */ /* 0x080fe20003f66270 */
[----:B------:R-:W-:Y:S01]  /*4430*/  VIADD R8, R0, 0x78 ;  /* 0x0000007800087836 */ /* 0x000fe20000000000 */
[-C--:B------:R-:W-:Y:S01]  /*4440*/  ISETP.GE.AND P6, PT, R56, R125.reuse, PT ;  /* 0x0000007d3800720c */ /* 0x080fe20003fc6270 */
[----:B------:R-:W-:Y:S01]  /*4450*/  VIADD R0, R0, 0x79 ;  /* 0x0000007900007836 */ /* 0x000fe20000000000 */
[----:B------:R-:W-:-:S02]  /*4460*/  ISETP.GE.AND P2, PT, R48, R125, PT ;  /* 0x0000007d3000720c */ /* 0x000fc40003f46270 */
        /* <DEDUP_REMOVED lines=39> */
.L_x_1183:
        /* <DEDUP_REMOVED lines=20> */
[----:B------:R-:W-:Y:S01]  /*4820*/  IMAD R15, R11, R9, R0 ;  /* 0x000000090b0f7224 */ /* 0x000fe200078e0200 */
[----:B------:R-:W-:Y:S01]  /*4830*/  LOP3.LUT R0, R186, R13, RZ, 0x3c, !PT ;  /* 0x0000000dba007212 */ /* 0x000fe200078e3cff */
[----:B------:R-:W-:Y:S01]  /*4840*/  IMAD R9, R14, R9, R8 ;  /* 0x000000090e097224 */ /* 0x000fe200078e0208 */
[----:B------:R-:W-:Y:S02]  /*4850*/  LOP3.LUT R8, RZ, R13, RZ, 0x33, !PT ;  /* 0x0000000dff087212 */ /* 0x000fe400078e33ff */
[C---:B------:R-:W-:Y:S02]  /*4860*/  ISETP.GT.U32.AND P1, PT, R10.reuse, R15, PT ;  /* 0x0000000f0a00720c */ /* 0x040fe40003f24070 */
[----:B------:R-:W-:Y:S02]  /*4870*/  ISETP.GT.U32.AND P3, PT, R10, R9, PT ;  /* 0x000000090a00720c */ /* 0x000fe40003f64070 */
[----:B------:R-:W-:-:S09]  /*4880*/  ISETP.GE.AND P2, PT, R0, RZ, PT ;  /* 0x000000ff0000720c */ /* 0x000fd20003f46270 */
        /* <DEDUP_REMOVED lines=33> */
.L_x_1184:
[----:B------:R-:W-:Y:S05]  /*4aa0*/  BSYNC.RECONVERGENT B0 ;  /* 0x0000000000007941 */ /* 0x000fea0003800200 */
.L_x_1182:
[-C--:B------:R-:W-:Y:S01]  /*4ab0*/  ISETP.GE.AND P2, PT, R179, R176.reuse, PT ;  /* 0x000000b0b300720c */ /* 0x080fe20003f46270 */
[C---:B------:R-:W-:Y:S01]  /*4ac0*/  IMAD.SHL.U32 R9, R162.reuse, 0x40, RZ ;  /* 0x00000040a2097824 */ /* 0x040fe200078e00ff */
        /* <DEDUP_REMOVED lines=71> */
.L_x_1186:
[----:B------:R3:W-:Y:S02]  /*4f40*/  STS.128 [R177+0x8800], RZ ;  /* 0x008800ffb1007388 */ /* 0x0007e40000000c00 */
.L_x_1187:
[----:B------:R-:W-:Y:S05]  /*4f50*/  BSYNC.RECONVERGENT B0 ;  /* 0x0000000000007941 */ /* 0x000fea0003800200 */
.L_x_1185:
[----:B------:R-:W0:Y:S02]  /*4f60*/  LDGDEPBAR ;  /* 0x00000000000079af */ /* 0x000e240000000000 */
.L_x_1181:
[----:B------:R-:W-:Y:S05]  /*4f70*/  BSYNC.RECONVERGENT B1 ;  /* 0x0000000000017941 */ /* 0x000fea0003800200 */
.L_x_1180:
[----:B------:R-:W4:Y:S01]  /*4f80*/  LD.E R55, desc[UR4][R2.64+0xdc] ;  /* 0x0000dc0402377980 */ /* 0x000f22000c101900 */
[----:B------:R-:W-:Y:S02]  /*4f90*/  FMNMX3.FTZ R0, R87, R91, R70, !PT ;  /* 0x0000005b57007276 */ /* 0x000fe40007810046 */
[----:B-1----:R-:W-:Y:S02]  /*4fa0*/  FMNMX3.FTZ R8, R81, R83, R68, !PT ;  /* 0x0000005351087276 */ /* 0x002fe40007810044 */
        /* <DEDUP_REMOVED lines=34> */
[----:B------:R-:W5:Y:S04]  /*51d0*/  SHFL.BFLY PT, R9, R8, 0x2, 0x1f ;  /* 0x0c401f0008097f89 */ /* 0x000f6800000e0000 */
[----:B--2---:R-:W-:Y:S04]  /*51e0*/  LDSM.16.MT88.4 R12, [R158+0xb400] ;  /* 0x00b400009e0c783b */ /* 0x004fe80000004200 */
[----:B------:R-:W-:Y:S04]  /*51f0*/  LDSM.16.MT88.4 R72, [R156+0x9000] ;  /* 0x009000009c48783b */ /* 0x000fe80000004200 */
[----:B------:R-:W-:Y:S04]  /*5200*/  LDSM.16.MT88.4 R108, [R158+0x9000] ;  /* 0x009000009e6c783b */ /* 0x000fe80000004200 */
[----:B------:R-:W-:Y:S01]  /*5210*/  LDSM.16.MT88.4 R16, [R156+0x9400] ;  /* 0x009400009c10783b */ /* 0x000fe20000004200 */
[----:B-1----:R-:W-:-:S03]  /*5220*/  FMNMX.FTZ R11, R10, R11, !PT ;  /* 0x0000000b0a0b7209 */ /* 0x002fc60007810000 */
[----:B------:R-:W-:Y:S01]  /*5230*/  LDSM.16.MT88.4 R20, [R158+0x9400] ;  /* 0x009400009e14783b */ /* 0x000fe20000004200 */
        /* <DEDUP_REMOVED lines=42> */
[-CC-:B------:R-:W-:Y:S01]  /*54e0*/  FFMA.FTZ R35, R201, R55.reuse, -R56.reuse ;  /* 0x00000037c9237223 */ /* 0x180fe20000010838 */
[-C--:B------:R-:W-:Y:S01]  /*54f0*/  FFMA.FTZ R34, R203, R55.reuse, -R56 ;  /* 0x00000037cb227223 */ /* 0x080fe20000010838 */
[-CC-:B------:R-:W-:Y:S01]  /*5500*/  FFMA.FTZ R33, R197, R55.reuse, -R122.reuse ;  /* 0x00000037c5217223 */ /* 0x180fe2000001087a */
[----:B------:R-:W-:Y:S01]  /*5510*/  MUFU.EX2 R119, R119 ;  /* 0x0000007700777308 */ /* 0x000fe20000000800 */
[-CC-:B------:R-:W-:Y:S01]  /*5520*/  FFMA.FTZ R30, R149, R55.reuse, -R122.reuse ;  /* 0x00000037951e7223 */ /* 0x180fe2000001087a */
[----:B-----5:R-:W-:Y:S01]  /*5530*/  F2FP.F16.F32.PACK_AB R107, R117, R124 ;  /* 0x0000007c756b723e */ /* 0x020fe200000000ff */
[-CC-:B------:R-:W-:Y:S01]  /*5540*/  FFMA.FTZ R29, R153, R55.reuse, -R122.reuse ;  /* 0x00000037991d7223 */ /* 0x180fe2000001087a */
[----:B------:R-:W5:Y:S01]  /*5550*/  MUFU.EX2 R24, R24 ;  /* 0x0000001800187308 */ /* 0x000f620000000800 */
[-C--:B------:R-:W-:Y:S01]  /*5560*/  FFMA.FTZ R5, R189, R55.reuse, -R122 ;  /* 0x00000037bd057223 */ /* 0x080fe2000001087a */
[-CC-:B------:R-:W-:Y:S01]  /*5570*/  FFMA.FTZ R32, R147, R55.reuse, -R56.reuse ;  /* 0x0000003793207223 */ /* 0x180fe20000010838 */
[-CC-:B------:R-:W-:Y:S01]  /*5580*/  FFMA.FTZ R31, R145, R55.reuse, -R56.reuse ;  /* 0x00000037911f7223 */ /* 0x180fe20000010838 */
[----:B------:R-:W-:Y:S01]  /*5590*/  MUFU.EX2 R57, R57 ;  /* 0x0000003900397308 */ /* 0x000fe20000000800 */
[-CC-:B------:R-:W-:Y:S01]  /*55a0*/  FFMA.FTZ R28, R155, R55.reuse, -R56.reuse ;  /* 0x000000379b1c7223 */ /* 0x180fe20000010838 */
[----:B--2---:R-:W-:Y:S01]  /*55b0*/  F2FP.F16.F32.PACK_AB R104, R127, R128 ;  /* 0x000000807f68723e */ /* 0x004fe200000000ff */
[-C--:B------:R-:W-:Y:S01]  /*55c0*/  FFMA.FTZ R7, R187, R55.reuse, -R56 ;  /* 0x00000037bb077223 */ /* 0x080fe20000010838 */
        /* <DEDUP_REMOVED lines=8> */
[----:B------:R-:W-:Y:S01]  /*5650*/  MUFU.EX2 R58, R58 ;  /* 0x0000003a003a7308 */ /* 0x000fe20000000800 */
[-CC-:B------:R-:W-:Y:S01]  /*5660*/  FFMA.FTZ R136, R139, R55.reuse, -R56.reuse ;  /* 0x000000378b887223 */ /* 0x180fe20000010838 */
[----:B------:R-:W-:Y:S01]  /*5670*/  FFMA.FTZ R137, R137, R55, -R56 ;  /* 0x0000003789897223 */ /* 0x000fe20000010838 */
[----:B------:R-:W-:Y:S01]  /*5680*/  FADD.FTZ R125, R125, R126 ;  /* 0x0000007e7d7d7221 */ /* 0x000fe20000010000 */
[----:B------:R-:W5:Y:S01]  /*5690*/  MUFU.EX2 R45, R45 ;  /* 0x0000002d002d7308 */ /* 0x000f620000000800 */
[C---:B-1----:R-:W-:Y:S01]  /*56a0*/  HMMA.16816.F32 R76, R104.reuse, R80, RZ ;  /* 0x00000050684c723c */ /* 0x042fe200000018ff */
[----:B--2---:R-:W-:Y:S01]  /*56b0*/  F2FP.F16.F32.PACK_AB R9, R54, R57 ;  /* 0x000000393609723e */ /* 0x004fe200000000ff */
[-C--:B------:R-:W-:Y:S01]  /*56c0*/  FFMA.FTZ R62, R62, R55.reuse, -R122 ;  /* 0x000000373e3e7223 */ /* 0x080fe2000001087a */
[----:B------:R-:W-:Y:S01]  /*56d0*/  MUFU.EX2 R43, R43 ;  /* 0x0000002b002b7308 */ /* 0x000fe20000000800 */
[-CC-:B------:R-:W-:Y:S01]  /*56e0*/  FFMA.FTZ R61, R61, R55.reuse, -R56.reuse ;  /* 0x000000373d3d7223 */ /* 0x180fe20000010838 */
[-C--:B------:R-:W-:Y:S01]  /*56f0*/  FFMA.FTZ R126, R25, R55.reuse, -R56 ;  /* 0x00000037197e7223 */ /* 0x080fe20000010838 */
[-CC-:B------:R-:W-:Y:S01]  /*5700*/  FFMA.FTZ R66, R66, R55.reuse, -R122.reuse ;  /* 0x0000003742427223 */ /* 0x180fe2000001087a */
[----:B------:R-:W1:Y:S01]  /*5710*/  MUFU.EX2 R42, R42 ;  /* 0x0000002a002a7308 */ /* 0x000e620000000800 */
[----:B------:R-:W-:Y:S01]  /*5720*/  HMMA.16816.F32 R80, R104, R82, RZ ;  /* 0x000000526850723c */ /* 0x000fe200000018ff */
[-C--:B------:R-:W-:Y:S01]  /*5730*/  FFMA.FTZ R64, R64, R55.reuse, -R122 ;  /* 0x0000003740407223 */ /* 0x080fe2000001087a */
[----:B------:R-:W-:Y:S01]  /*5740*/  FFMA.FTZ R188, R47, R55, -R56 ;  /* 0x000000372fbc7223 */ /* 0x000fe20000010838 */
[----:B------:R-:W2:Y:S01]  /*5750*/  MUFU.EX2 R41, R41 ;  /* 0x0000002900297308 */ /* 0x000ea20000000800 */
[----:B------:R-:W-:-:S02]  /*5760*/  ISETP.GE.AND P0, PT, R6, R167, PT ;  /* 0x000000a70600720c */ /* 0x000fc40003f06270 */
[----:B-----5:R-:W-:Y:S01]  /*5770*/  F2FP.F16.F32.PACK_AB R8, R45, R58 ;  /* 0x0000003a2d08723e */ /* 0x020fe200000000ff */
        /* <DEDUP_REMOVED lines=13> */
[----:B------:R-:W5:Y:S02]  /*5850*/  LDSM.16.MT88.4 R12, [R156+0xd000] ;  /* 0x00d000009c0c783b */ /* 0x000f640000004200 */
[----:B------:R-:W2:Y:S04]  /*5860*/  MUFU.EX2 R33, R33 ;  /* 0x0000002100217308 */ /* 0x000ea80000000800 */
[----:B------:R-:W-:Y:S01]  /*5870*/  MUFU.EX2 R30, R30 ;  /* 0x0000001e001e7308 */ /* 0x000fe20000000800 */
[C---:B------:R-:W-:Y:S03]  /*5880*/  HMMA.16816.F32 R112, R104.reuse, R108, RZ ;  /* 0x0000006c6870723c */ /* 0x040fe600000018ff */
[----:B------:R-:W-:Y:S04]  /*5890*/  MUFU.EX2 R29, R29 ;  /* 0x0000001d001d7308 */ /* 0x000fe80000000800 */
[----:B------:R-:W-:Y:S01]  /*58a0*/  MUFU.EX2 R5, R5 ;  /* 0x0000000500057308 */ /* 0x000fe20000000800 */
[C---:B----4-:R-:W-:Y:S03]  /*58b0*/  HMMA.16816.F32 R84, R104.reuse, R88, RZ ;  /* 0x000000586854723c */ /* 0x050fe600000018ff */
[----:B------:R-:W-:Y:S04]  /*58c0*/  MUFU.EX2 R32, R32 ;  /* 0x0000002000207308 */ /* 0x000fe80000000800 */
[----:B------:R-:W4:Y:S01]  /*58d0*/  MUFU.EX2 R31, R31 ;  /* 0x0000001f001f7308 */ /* 0x000f220000000800 */
[C---:B---3--:R-:W-:Y:S03]  /*58e0*/  HMMA.16816.F32 R92, R104.reuse, R96, RZ ;  /* 0x00000060685c723c */ /* 0x048fe600000018ff */
[----:B------:R-:W-:Y:S04]  /*58f0*/  MUFU.EX2 R28, R28 ;  /* 0x0000001c001c7308 */ /* 0x000fe80000000800 */
[----:B------:R-:W3:Y:S01]  /*5900*/  MUFU.EX2 R7, R7 ;  /* 0x0000000700077308 */ /* 0x000ee20000000800 */
[C---:B------:R-:W-:Y:S03]  /*5910*/  HMMA.16816.F32 R108, R104.reuse, R110, RZ ;  /* 0x0000006e686c723c */ /* 0x040fe600000018ff */
[----:B------:R-:W3:Y:S04]  /*5920*/  MUFU.EX2 R4, R4 ;  /* 0x0000000400047308 */ /* 0x000ee80000000800 */
[----:B------:R-:W-:Y:S01]  /*5930*/  MUFU.EX2 R134, R134 ;  /* 0x0000008600867308 */ /* 0x000fe20000000800 */
[C---:B------:R-:W-:Y:S03]  /*5940*/  HMMA.16816.F32 R88, R104.reuse, R90, RZ ;  /* 0x0000005a6858723c */ /* 0x040fe600000018ff */
[----:B------:R-:W-:Y:S04]  /*5950*/  MUFU.EX2 R133, R133 ;  /* 0x0000008500857308 */ /* 0x000fe80000000800 */
[----:B------:R-:W-:Y:S01]  /*5960*/  MUFU.EX2 R130, R130 ;  /* 0x0000008200827308 */ /* 0x000fe20000000800 */
[C---:B------:R-:W-:Y:S03]  /*5970*/  HMMA.16816.F32 R96, R104.reuse, R98, RZ ;  /* 0x000000626860723c */ /* 0x040fe600000018ff */
[----:B------:R-:W-:Y:S04]  /*5980*/  MUFU.EX2 R136, R136 ;  /* 0x0000008800887308 */ /* 0x000fe80000000800 */
[----:B------:R-:W-:Y:S01]  /*5990*/  MUFU.EX2 R132, R132 ;  /* 0x0000008400847308 */ /* 0x000fe20000000800 */
[C---:B-----5:R-:W-:Y:S03]  /*59a0*/  HMMA.16816.F32 R100, R104.reuse, R12, RZ ;  /* 0x0000000c6864723c */ /* 0x060fe600000018ff */
[----:B------:R-:W-:Y:S04]  /*59b0*/  MUFU.EX2 R62, R62 ;  /* 0x0000003e003e7308 */ /* 0x000fe80000000800 */
[----:B------:R-:W-:Y:S01]  /*59c0*/  MUFU.EX2 R61, R61 ;  /* 0x0000003d003d7308 */ /* 0x000fe20000000800 */
[----:B------:R-:W-:Y:S01]  /*59d0*/  HMMA.16816.F32 R104, R104, R14, RZ ;  /* 0x0000000e6868723c */ /* 0x000fe200000018ff */
[----:B------:R-:W5:Y:S02]  /*59e0*/  LDSM.16.MT88.4 R12, [R156+0xd400] ;  /* 0x00d400009c0c783b */ /* 0x000f640000004200 */
[----:B------:R-:W-:Y:S04]  /*59f0*/  MUFU.EX2 R126, R126 ;  /* 0x0000007e007e7308 */ /* 0x000fe80000000800 */
[----:B------:R-:W-:Y:S01]  /*5a00*/  MUFU.EX2 R66, R66 ;  /* 0x0000004200427308 */ /* 0x000fe20000000800 */
[C---:B------:R-:W-:Y:S03]  /*5a10*/  HMMA.16816.F32 R68, R8.reuse, R16, R68 ;  /* 0x000000100844723c */ /* 0x040fe60000001844 */
[----:B------:R-:W-:Y:S04]  /*5a20*/  MUFU.EX2 R188, R188 ;  /* 0x000000bc00bc7308 */ /* 0x000fe80000000800 */
[----:B------:R-:W-:Y:S01]  /*5a30*/  MUFU.EX2 R187, R64 ;  /* 0x0000004000bb7308 */ /* 0x000fe20000000800 */
[C---:B------:R-:W-:Y:S01]  /*5a40*/  HMMA.16816.F32 R72, R8.reuse, R18, R72 ;  /* 0x000000120848723c */ /* 0x040fe20000001848 */
[----:B------:R-:W1:Y:S07]  /*5a50*/  LDSM.16.MT88.4 R16, [R158+0xd400] ;  /* 0x00d400009e10783b */ /* 0x000e6e0000004200 */
[C---:B------:R-:W-:Y:S08]  /*5a60*/  HMMA.16816.F32 R112, R8.reuse, R20, R112 ;  /* 0x000000140870723c */ /* 0x040ff00000001870 */
[C---:B------:R-:W-:Y:S01]  /*5a70*/  HMMA.16816.F32 R108, R8.reuse, R22, R108 ;  /* 0x00000016086c723c */ /* 0x040fe2000000186c */
[----:B------:R-:W2:Y:S07]  /*5a80*/  LDSM.16.MT88.4 R20, [R156+0xb400] ;  /* 0x00b400009c14783b */ /* 0x000eae0000004200 */
[C---:B-----5:R-:W-:Y:S08]  /*5a90*/  HMMA.16816.F32 R100, R8.reuse, R12, R100 ;  /* 0x0000000c0864723c */ /* 0x060ff00000001864 */
[C---:B------:R-:W-:Y:S01]  /*5aa0*/  HMMA.16816.F32 R104, R8.reuse, R14, R104 ;  /* 0x0000000e0868723c */ /* 0x040fe20000001868 */
[----:B------:R-:W5:Y:S07]  /*5ab0*/  LDSM.16.MT88.4 R12, [R156+0x9800] ;  /* 0x009800009c0c783b */ /* 0x000f6e0000004200 */
[C---:B-1----:R-:W-:Y:S08]  /*5ac0*/  HMMA.16816.F32 R92, R8.reuse, R16, R92 ;  /* 0x00000010085c723c */ /* 0x042ff0000000185c */
[C---:B------:R-:W-:Y:S01]  /*5ad0*/  HMMA.16816.F32 R96, R8.reuse, R18, R96 ;  /* 0x000000120860723c */ /* 0x040fe20000001860 */
[----:B------:R-:W1:Y:S07]  /*5ae0*/  LDSM.16.MT88.4 R16, [R158+0x9800] ;  /* 0x009800009e10783b */ /* 0x000e6e0000004200 */
[C---:B--2---:R-:W-:Y:S08]  /*5af0*/  HMMA.16816.F32 R84, R8.reuse, R20, R84 ;  /* 0x000000140854723c */ /* 0x044ff00000001854 */
[----:B------:R-:W-:Y:S01]  /*5b00*/  HMMA.16816.F32 R88, R8, R22, R88 ;  /* 0x000000160858723c */ /* 0x000fe20000001858 */
[----:B------:R-:W-:Y:S01]  /*5b10*/  F2FP.F16.F32.PACK_AB R8, R37, R40 ;  /* 0x000000282508723e */ /* 0x000fe200000000ff */
[----:B------:R-:W-:Y:S01]  /*5b20*/  LDSM.16.MT88.4 R20, [R158+0xa400] ;  /* 0x00a400009e14783b */ /* 0x000fe20000004200 */
[----:B------:R-:W-:-:S02]  /*5b30*/  F2FP.F16.F32.PACK_AB R9, R38, R39 ;  /* 0x000000272609723e */ /* 0x000fc400000000ff */
[----:B------:R-:W-:Y:S02]  /*5b40*/  F2FP.F16.F32.PACK_AB R10, R34, R35 ;  /* 0x00000023220a723e */ /* 0x000fe400000000ff */
[----:B------:R-:W-:-:S07]  /*5b50*/  F2FP.F16.F32.PACK_AB R11, R33, R36 ;  /* 0x00000024210b723e */ /* 0x000fce00000000ff */
        /* <DEDUP_REMOVED lines=18> */
[----:B----4-:R-:W-:-:S02]  /*5c80*/  F2FP.F16.F32.PACK_AB R8, R31, R32 ;  /* 0x000000201f08723e */ /* 0x010fc400000000ff */
[----:B------:R-:W-:Y:S02]  /*5c90*/  F2FP.F16.F32.PACK_AB R9, R29, R30 ;  /* 0x0000001e1d09723e */ /* 0x000fe400000000ff */
[----:B---3--:R-:W-:Y:S02]  /*5ca0*/  F2FP.F16.F32.PACK_AB R10, R7, R28 ;  /* 0x0000001c070a723e */ /* 0x008fe400000000ff */
[----:B------:R-:W-:-:S07]  /*5cb0*/  F2FP.F16.F32.PACK_AB R11, R4, R5 ;  /* 0x00000005040b723e */ /* 0x000fce00000000ff */
        /* <DEDUP_REMOVED lines=12> */
[----:B--2---:R-:W-:Y:S01]  /*5d80*/  HMMA.16816.F32 R100, R8, R12, R100 ;  /* 0x0000000c0864723c */ /* 0x004fe20000001864 */
[-C--:B------:R-:W-:Y:S01]  /*5d90*/  FFMA.FTZ R12, R129, R55.reuse, -R56 ;  /* 0x00000037810c7223 */ /* 0x080fe20000010838 */
[----:B------:R-:W-:-:S02]  /*5da0*/  FFMA.FTZ R129, R131, R55, -R122 ;  /* 0x0000003783817223 */ /* 0x000fc4000001087a */
[----:B------:R2:W-:Y:S04]  /*5db0*/  MUFU.EX2 R131, R137 ;  /* 0x0000008900837308 */ /* 0x0005e80000000800 */
[C---:B------:R-:W-:Y:S01]  /*5dc0*/  HMMA.16816.F32 R104, R8.reuse, R14, R104 ;  /* 0x0000000e0868723c */ /* 0x040fe20000001868 */
[----:B------:R3:W4:Y:S04]  /*5dd0*/  MUFU.EX2 R135, R12 ;  /* 0x0000000c00877308 */ /* 0x0007280000000800 */
[----:B------:R-:W5:Y:S03]  /*5de0*/  MUFU.EX2 R129, R129 ;  /* 0x0000008100817308 */ /* 0x000f660000000800 */
[C---:B-1----:R-:W-:Y:S01]  /*5df0*/  HMMA.16816.F32 R92, R8.reuse, R16, R92 ;  /* 0x00000010085c723c */ /* 0x042fe2000000185c */
[----:B--2---:R-:W-:Y:S01]  /*5e00*/  FFMA.FTZ R137, R27, R55, -R122 ;  /* 0x000000371b897223 */ /* 0x004fe2000001087a */
[----:B---3--:R-:W1:Y:S06]  /*5e10*/  LDSM.16.MT88.4 R12, [R156+0xa000] ;  /* 0x00a000009c0c783b */ /* 0x008e6c0000004200 */
[----:B------:R-:W-:Y:S01]  /*5e20*/  HMMA.16816.F32 R96, R8, R18, R96 ;  /* 0x000000120860723c */ /* 0x000fe20000001860 */
[----:B----4-:R-:W-:Y:S01]  /*5e30*/  F2FP.F16.F32.PACK_AB R8, R135, R136 ;  /* 0x000000888708723e */ /* 0x010fe200000000ff */
[----:B------:R-:W2:Y:S01]  /*5e40*/  LDSM.16.MT88.4 R16, [R158+0xa000] ;  /* 0x00a000009e10783b */ /* 0x000ea20000004200 */
[----:B------:R-:W-:-:S02]  /*5e50*/  F2FP.F16.F32.PACK_AB R9, R133, R134 ;  /* 0x000000868509723e */ /* 0x000fc400000000ff */
[----:B------:R-:W-:Y:S02]  /*5e60*/  F2FP.F16.F32.PACK_AB R10, R131, R132 ;  /* 0x00000084830a723e */ /* 0x000fe400000000ff */
[----:B-----5:R-:W-:-:S07]  /*5e70*/  F2FP.F16.F32.PACK_AB R11, R129, R130 ;  /* 0x00000082810b723e */ /* 0x020fce00000000ff */
        /* <DEDUP_REMOVED lines=17> */
[-C--:B------:R-:W-:Y:S01]  /*5f90*/  FFMA.FTZ R9, R59, R55.reuse, -R56 ;  /* 0x000000373b097223 */ /* 0x080fe20000010838 */
[-C--:B------:R-:W-:Y:S01]  /*5fa0*/  FFMA.FTZ R10, R60, R55.reuse, -R122 ;  /* 0x000000373c0a7223 */ /* 0x080fe2000001087a */
[-C--:B------:R-:W-:Y:S01]  /*5fb0*/  FFMA.FTZ R59, R121, R55.reuse, -R56 ;  /* 0x00000037793b7223 */ /* 0x080fe20000010838 */
[----:B------:R-:W2:Y:S01]  /*5fc0*/  LDSM.16.MT88.4 R16, [R156+0xa400] ;  /* 0x00a400009c10783b */ /* 0x000ea20000004200 */
[-CC-:B------:R-:W-:Y:S01]  /*5fd0*/  FFMA.FTZ R60, R123, R55.reuse, -R122.reuse ;  /* 0x000000377b3c7223 */ /* 0x180fe2000001087a */
[-CC-:B------:R-:W-:Y:S01]  /*5fe0*/  FFMA.FTZ R121, R26, R55.reuse, -R122.reuse ;  /* 0x000000371a797223 */ /* 0x180fe2000001087a */
[----:B------:R-:W-:Y:S01]  /*5ff0*/  FADD.FTZ R8, R128, R127 ;  /* 0x0000007f80087221 */ /* 0x000fe20000010000 */
[----:B------:R3:W-:Y:S01]  /*6000*/  MUFU.EX2 R123, R10 ;  /* 0x0000000a007b7308 */ /* 0x0007e20000000800 */
[-CC-:B------:R-:W-:Y:S01]  /*6010*/  FFMA.FTZ R127, R67, R55.reuse, -R122.reuse ;  /* 0x00000037437f7223 */ /* 0x180fe2000001087a */
[-C--:B------:R-:W-:Y:S01]  /*6020*/  FFMA.FTZ R67, R118, R55.reuse, -R122 ;  /* 0x0000003776437223 */ /* 0x080fe2000001087a */
[----:B------:R-:W-:Y:S01]  /*6030*/  FADD.FTZ R119, R119, R8 ;  /* 0x0000000877777221 */ /* 0x000fe20000010000 */
[----:B------:R-:W-:Y:S03]  /*6040*/  MUFU.EX2 R60, R60 ;  /* 0x0000003c003c7308 */ /* 0x000fe60000000800 */
[----:B------:R-:W-:Y:S01]  /*6050*/  FADD.FTZ R119, R24, R119 ;  /* 0x0000007718777221 */ /* 0x000fe20000010000 */
[----:B------:R-:W4:Y:S01]  /*6060*/  MUFU.EX2 R128, R9 ;  /* 0x0000000900807308 */ /* 0x000f220000000800 */
[----:B------:R-:W-:Y:S03]  /*6070*/  LDSM.16.MT88.4 R24, [R156+0xa800] ;  /* 0x00a800009c18783b */ /* 0x000fe60000004200 */
[----:B------:R-:W5:Y:S01]  /*6080*/  MUFU.EX2 R59, R59 ;  /* 0x0000003b003b7308 */ /* 0x000f620000000800 */
[----:B---3--:R-:W-:Y:S01]  /*6090*/  FADD.FTZ R10, R124, R125 ;  /* 0x0000007d7c0a7221 */ /* 0x008fe20000010000 */
[----:B------:R-:W-:-:S02]  /*60a0*/  FFMA.FTZ R124, R65, R55, -R122 ;  /* 0x00000037417c7223 */ /* 0x000fc4000001087a */
[----:B------:R-:W3:Y:S01]  /*60b0*/  MUFU.EX2 R121, R121 ;  /* 0x0000007900797308 */ /* 0x000ee20000000800 */
[-CC-:B------:R-:W-:Y:S01]  /*60c0*/  FFMA.FTZ R125, R120, R55.reuse, -R122.reuse ;  /* 0x00000037787d7223 */ /* 0x180fe2000001087a */
[-C--:B------:R-:W-:Y:S01]  /*60d0*/  FFMA.FTZ R65, R63, R55.reuse, -R122 ;  /* 0x000000373f417223 */ /* 0x080fe2000001087a */
[----:B------:R-:W-:Y:S01]  /*60e0*/  FADD.FTZ R122, R117, R10 ;  /* 0x0000000a757a7221 */ /* 0x000fe20000010000 */
[--C-:B------:R-:W-:Y:S01]  /*60f0*/  FFMA.FTZ R120, R53, R55, -R56.reuse ;  /* 0x0000003735787223 */ /* 0x100fe20000010838 */
[----:B------:R-:W-:Y:S01]  /*6100*/  MUFU.EX2 R63, R137 ;  /* 0x00000089003f7308 */ /* 0x000fe20000000800 */
[----:B----4-:R-:W-:Y:S01]  /*6110*/  F2FP.F16.F32.PACK_AB R8, R128, R61 ;  /* 0x0000003d8008723e */ /* 0x010fe200000000ff */
[--C-:B------:R-:W-:Y:S01]  /*6120*/  FFMA.FTZ R117, R50, R55, -R56.reuse ;  /* 0x0000003732757223 */ /* 0x100fe20000010838 */
[----:B------:R-:W-:Y:S01]  /*6130*/  F2FP.F16.F32.PACK_AB R9, R123, R62 ;  /* 0x0000003e7b09723e */ /* 0x000fe200000000ff */
[----:B------:R-:W4:Y:S01]  /*6140*/  MUFU.EX2 R118, R127 ;  /* 0x0000007f00767308 */ /* 0x000f220000000800 */
[----:B-----5:R-:W-:Y:S01]  /*6150*/  F2FP.F16.F32.PACK_AB R10, R126, R59 ;  /* 0x0000003b7e0a723e */ /* 0x020fe200000000ff */
[----:B------:R-:W-:-:S02]  /*6160*/  FFMA.FTZ R50, R48, R55, -R56 ;  /* 0x0000003730327223 */ /* 0x000fc40000010838 */
[----:B------:R-:W-:Y:S01]  /*6170*/  MUFU.EX2 R120, R120 ;  /* 0x0000007800787308 */ /* 0x000fe20000000800 */
[----:B---3--:R-:W-:-:S03]  /*6180*/  F2FP.F16.F32.PACK_AB R11, R121, R60 ;  /* 0x0000003c790b723e */ /* 0x008fc600000000ff */
[----:B------:R-:W-:Y:S04]  /*6190*/  MUFU.EX2 R67, R67 ;  /* 0x0000004300437308 */ /* 0x000fe80000000800 */
[C---:B-1----:R-:W-:Y:S01]  /*61a0*/  HMMA.16816.F32 R76, R8.reuse, R12, R76 ;  /* 0x0000000c084c723c */ /* 0x042fe2000000184c */
[----:B------:R-:W-:Y:S07]  /*61b0*/  MUFU.EX2 R48, R117 ;  /* 0x0000007500307308 */ /* 0x000fee0000000800 */
        /* <DEDUP_REMOVED lines=24> */
[----:B------:R-:W-:Y:S01]  /*6340*/  FADD.FTZ R56, R58, R119 ;  /* 0x000000773a387221 */ /* 0x000fe20000010000 */
[----:B------:R-:W5:Y:S02]  /*6350*/  MUFU.EX2 R53, R10 ;  /* 0x0000000a00357308 */ /* 0x000f640000000800 */
[----:B------:R-:W-:Y:S01]  /*6360*/  FADD.FTZ R54, R46, R9 ;  /* 0x000000092e367221 */ /* 0x000fe20000010000 */
[----:B----4-:R-:W-:Y:S01]  /*6370*/  F2FP.F16.F32.PACK_AB R9, R118, R63 ;  /* 0x0000003f7609723e */ /* 0x010fe200000000ff */
[----:B------:R5:W-:Y:S01]  /*6380*/  MUFU.EX2 R51, R8 ;  /* 0x0000000800337308 */ /* 0x000be20000000800 */
[----:B------:R-:W-:Y:S01]  /*6390*/  FADD.FTZ R56, R45, R56 ;  /* 0x000000382d387221 */ /* 0x000fe20000010000 */
[----:B------:R-:W-:-:S02]  /*63a0*/  FADD.FTZ R54, R41, R54 ;  /* 0x0000003629367221 */ /* 0x000fc40000010000 */
[----:B------:R-:W4:Y:S04]  /*63b0*/  MUFU.EX2 R52, R52 ;  /* 0x0000003400347308 */ /* 0x000f280000000800 */
[----:B------:R-:W1:Y:S04]  /*63c0*/  MUFU.EX2 R49, R124 ;  /* 0x0000007c00317308 */ /* 0x000e680000000800 */
[----:B------:R-:W-:Y:S01]  /*63d0*/  MUFU.EX2 R46, R65 ;  /* 0x00000041002e7308 */ /* 0x000fe20000000800 */
[----:B-----5:R-:W-:-:S03]  /*63e0*/  F2FP.F16.F32.PACK_AB R8, R120, R53 ;  /* 0x000000357808723e */ /* 0x020fc600000000ff */
[----:B------:R-:W5:Y:S01]  /*63f0*/  MUFU.EX2 R45, R57 ;  /* 0x00000039002d7308 */ /* 0x000f620000000800 */
[----:B----4-:R-:W-:Y:S02]  /*6400*/  F2FP.F16.F32.PACK_AB R10, R52, R51 ;  /* 0x00000033340a723e */ /* 0x010fe400000000ff */
[----:B-1----:R-:W-:-:S07]  /*6410*/  F2FP.F16.F32.PACK_AB R11, R49, R44 ;  /* 0x0000002c310b723e */ /* 0x002fce00000000ff */
[C---:B------:R-:W-:Y:S08]  /*6420*/  HMMA.16816.F32 R112, R8.reuse, R12, R112 ;  /* 0x0000000c0870723c */ /* 0x040ff00000001870 */
        /* <DEDUP_REMOVED lines=8> */
[C---:B--2---:R-:W-:Y:S08]  /*64b0*/  HMMA.16816.F32 R84, R8.reuse, R16, R84 ;  /* 0x000000100854723c */ /* 0x044ff00000001854 */
[----:B-1----:R-:W-:Y:S01]  /*64c0*/  HMMA.16816.F32 R92, R8, R12, R92 ;  /* 0x0000000c085c723c */ /* 0x002fe2000000185c */
[----:B------:R-:W-:-:S02]  /*64d0*/  FADD.FTZ R13, R43, R56 ;  /* 0x000000382b0d7221 */ /* 0x000fc40000010000 */
[----:B------:R-:W1:Y:S02]  /*64e0*/  MUFU.EX2 R43, R50 ;  /* 0x00000032002b7308 */ /* 0x000e640000000800 */
[----:B------:R-:W-:-:S03]  /*64f0*/  FADD.FTZ R13, R42, R13 ;  /* 0x0000000d2a0d7221 */ /* 0x000fc60000010000 */
[C---:B------:R-:W-:Y:S01]  /*6500*/  HMMA.16816.F32 R88, R8.reuse, R18, R88 ;  /* 0x000000120858723c */ /* 0x040fe20000001858 */
[----:B------:R-:W-:Y:S01]  /*6510*/  FADD.FTZ R40, R40, R13 ;  /* 0x0000000d28287221 */ /* 0x000fe20000010000 */
[----:B------:R-:W2:Y:S06]  /*6520*/  LDSM.16.MT88.4 R16, [R156+0xac00] ;  /* 0x00ac00009c10783b */ /* 0x000eac0000004200 */
[----:B---3--:R-:W-:Y:S01]  /*6530*/  HMMA.16816.F32 R100, R8, R20, R100 ;  /* 0x000000140864723c */ /* 0x008fe20000001864 */
[----:B------:R-:W-:-:S04]  /*6540*/  FADD.FTZ R21, R39, R54 ;  /* 0x0000003627157221 */ /* 0x000fc80000010000 */
[----:B------:R-:W-:Y:S01]  /*6550*/  FADD.FTZ R21, R38, R21 ;  /* 0x0000001526157221 */ /* 0x000fe20000010000 */
[----:B------:R-:W-:Y:S02]  /*6560*/  FADD.FTZ R38, R37, R40 ;  /* 0x0000002825267221 */ /* 0x000fe40000010000 */
[----:B------:R-:W-:Y:S01]  /*6570*/  HMMA.16816.F32 R96, R8, R14, R96 ;  /* 0x0000000e0860723c */ /* 0x000fe20000001860 */
[----:B------:R-:W-:Y:S01]  /*6580*/  FADD.FTZ R36, R36, R21 ;  /* 0x0000001524247221 */ /* 0x000fe20000010000 */
[----:B------:R-:W3:Y:S03]  /*6590*/  LDSM.16.MT88.4 R12, [R158+0xcc00] ;  /* 0x00cc00009e0c783b */ /* 0x000ee60000004200 */
[----:B------:R-:W-:-:S03]  /*65a0*/  FADD.FTZ R33, R33, R36 ;  /* 0x0000002421217221 */ /* 0x000fc60000010000 */
[----:B------:R-:W-:Y:S01]  /*65b0*/  HMMA.16816.F32 R104, R8, R22, R104 ;  /* 0x000000160868723c */ /* 0x000fe20000001868 */
[----:B-----5:R-:W-:Y:S01]  /*65c0*/  F2FP.F16.F32.PACK_AB R8, R45, R48 ;  /* 0x000000302d08723e */ /* 0x020fe200000000ff */
[----:B------:R-:W5:Y:S01]  /*65d0*/  LDSM.16.MT88.4 R20, [R156+0xcc00] ;  /* 0x00cc00009c14783b */ /* 0x000f620000004200 */
[----:B------:R-:W-:Y:S02]  /*65e0*/  F2FP.F16.F32.PACK_AB R9, R46, R67 ;  /* 0x000000432e09723e */ /* 0x000fe400000000ff */
[----:B-1----:R-:W-:Y:S02]  /*65f0*/  F2FP.F16.F32.PACK_AB R10, R188, R43 ;  /* 0x0000002bbc0a723e */ /* 0x002fe400000000ff */
[----:B------:R-:W-:-:S07]  /*6600*/  F2FP.F16.F32.PACK_AB R11, R187, R66 ;  /* 0x00000042bb0b723e */ /* 0x000fce00000000ff */
[----:B----4-:R-:W-:Y:S01]  /*6610*/  HMMA.16816.F32 R112, R8, R24, R112 ;  /* 0x000000180870723c */ /* 0x010fe20000001870 */
[----:B------:R-:W-:Y:S01]  /*6620*/  FADD.FTZ R25, R35, R38 ;  /* 0x0000002623197221 */ /* 0x000fe20000010000 */
[----:B------:R-:W-:-:S03]  /*6630*/  FADD.FTZ R24, R30, R33 ;  /* 0x000000211e187221 */ /* 0x000fc60000010000 */
[----:B------:R-:W-:Y:S01]  /*6640*/  FADD.FTZ R25, R34, R25 ;  /* 0x0000001922197221 */ /* 0x000fe20000010000 */
[----:B------:R-:W-:Y:S02]  /*6650*/  FADD.FTZ R24, R29, R24 ;  /* 0x000000181d187221 */ /* 0x000fe40000010000 */
        /* <DEDUP_REMOVED lines=8> */
[----:B------:R-:W1:Y:S02]  /*66e0*/  LDSM.16.MT88.4 R16, [R158+0xec00] ;  /* 0x00ec00009e10783b */ /* 0x000e640000004200 */
[----:B------:R-:W-:Y:S01]  /*66f0*/  FADD.FTZ R7, R7, R28 ;  /* 0x0000001c07077221 */ /* 0x000fe20000010000 */
[----:B------:R-:W-:Y:S02]  /*6700*/  FADD.FTZ R133, R133, R134 ;  /* 0x0000008685857221 */ /* 0x000fe40000010000 */
[----:B---3--:R-:W-:Y:S01]  /*6710*/  HMMA.16816.F32 R76, R8, R12, R76 ;  /* 0x0000000c084c723c */ /* 0x008fe2000000184c */
        /* <DEDUP_REMOVED lines=21> */
[----:B------:R-:W-:Y:S01]  /*6870*/  FADD.FTZ R53, R53, R126 ;  /* 0x0000007e35357221 */ /* 0x000fe20000010000 */
[----:B------:R-:W-:-:S03]  /*6880*/  FADD.FTZ R4, R44, R5 ;  /* 0x000000052c047221 */ /* 0x000fc60000010000 */
[----:B------:R-:W-:Y:S01]  /*6890*/  FADD.FTZ R120, R120, R53 ;  /* 0x0000003578787221 */ /* 0x000fe20000010000 */
[----:B------:R-:W-:Y:S02]  /*68a0*/  FADD.FTZ R4, R49, R4 ;  /* 0x0000000431047221 */ /* 0x000fe40000010000 */
[----:B-1----:R-:W-:Y:S01]  /*68b0*/  HMMA.16816.F32 R92, R8, R16, R92 ;  /* 0x00000010085c723c */ /* 0x002fe2000000185c */
        /* <DEDUP_REMOVED lines=9> */
[----:B--2---:R-:W-:Y:S01]  /*6950*/  HMMA.16816.F32 R100, R8, R12, R100 ;  /* 0x0000000c0864723c */ /* 0x004fe20000001864 */
[----:B------:R-:W-:-:S04]  /*6960*/  FADD.FTZ R43, R43, R48 ;  /* 0x000000302b2b7221 */ /* 0x000fc80000010000 */
[----:B------:R-:W-:-:S03]  /*6970*/  FADD.FTZ R188, R188, R43 ;  /* 0x0000002bbcbc7221 */ /* 0x000fc60000010000 */
[----:B------:R-:W-:Y:S01]  /*6980*/  HMMA.16816.F32 R104, R8, R14, R104 ;  /* 0x0000000e0868723c */ /* 0x000fe20000001868 */
[----:B------:R-:W-:-:S04]  /*6990*/  NOP ;  /* 0x0000000000007918 */ /* 0x000fc80000000000 */
[----:B------:R-:W-:-:S15]  /*69a0*/  @!P0 BRA `(.L_x_1188) ;  /* 0x0000003800948947 */ /* 0x000fde0003800000 */
[----:B------:R-:W-:Y:S01]  /*69b0*/  ISETP.NE.U32.AND P3, PT, R184, RZ, PT ;  /* 0x000000ffb800720c */ /* 0x000fe20003f65070 */
[----:B------:R-:W-:Y:S02]  /*69c0*/  IMAD.MOV.U32 R119, RZ, RZ, R0 ;  /* 0x000000ffff777224 */ /* 0x000fe400078e0000 */
[----:B------:R-:W-:Y:S01]  /*69d0*/  IMAD.MOV.U32 R117, RZ, RZ, R116 ;  /* 0x000000ffff757224 */ /* 0x000fe200078e0074 */
[----:B------:R-:W-:-:S13]  /*69e0*/  ISETP.NE.AND.EX P3, PT, R185, RZ, PT, P3 ;  /* 0x000000ffb900720c */ /* 0x000fda0003f65330 */
.L_x_1195:
        /* <DEDUP_REMOVED lines=18> */
[----:B------:R-:W-:Y:S01]  /*6b10*/  VIADD R6, R186, 0xffffff80 ;  /* 0xffffff80ba067836 */ /* 0x000fe20000000000 */
[----:B------:R-:W2:Y:S01]  /*6b20*/  LD.E R11, desc[UR4][R2.64+0x170] ;  /* 0x00017004020b7980 */ /* 0x000ea2000c101900 */
[----:B------:R-:W-:Y:S02]  /*6b30*/  IABS R7, R186 ;  /* 0x000000ba00077213 */ /* 0x000fe40000000000 */
[-C--:B--2---:R-:W-:Y:S02]  /*6b40*/  IABS R10, R11.reuse ;  /* 0x0000000b000a7213 */ /* 0x084fe40000000000 */
[-C--:B------:R-:W-:Y:S02]  /*6b50*/  IABS R8, R11.reuse ;  /* 0x0000000b00087213 */ /* 0x080fe40000000000 */
[----:B------:R-:W1:Y:S02]  /*6b60*/  I2F.RP R9, R10 ;  /* 0x0000000a00097306 */ /* 0x000e640000209400 */
[----:B------:R-:W-:Y:S08]  /*6b70*/  IADD3 R8, PT, PT, RZ, -R8, RZ ;  /* 0x80000008ff087210 */ /* 0x000ff00007ffe0ff */
[----:B-1----:R-:W1:Y:S02]  /*6b80*/  MUFU.RCP R5, R9 ;  /* 0x0000000900057308 */ /* 0x002e640000001000 */
[----:B-1----:R-:W-:Y:S08]  /*6b90*/  VIADD R14, R5, 0xffffffe ;  /* 0x0ffffffe050e7836 */ /* 0x002ff00000000000 */
        /* <DEDUP_REMOVED lines=31> */
[-C--:B------:R-:W-:Y:S01]  /*6d90*/  LEA R18, P4, R7, R182.reuse, 0x2 ;  /* 0x000000b607127211 */ /* 0x080fe200078810ff */
[----:B------:R-:W3:Y:S01]  /*6da0*/  LD.E.64 R12, desc[UR4][R2.64+0x40] ;  /* 0x00004004020c7980 */ /* 0x000ee2000c101b00 */
        /* <DEDUP_REMOVED lines=8> */
[-C--:B---3--:R-:W-:Y:S02]  /*6e30*/  IMAD R5, R13, R7.reuse, RZ ;  /* 0x000000070d057224 */ /* 0x088fe400078e02ff */
[C---:B------:R-:W-:Y:S04]  /*6e40*/  IMAD.WIDE.U32 R10, R12.reuse, R7, RZ ;  /* 0x000000070c0a7225 */ /* 0x040fe800078e00ff */
[----:B------:R-:W-:Y:S05]  /*6e50*/  IMAD R5, R12, R6, R5 ;  /* 0x000000060c057224 */ /* 0x000fea00078e0205 */
[----:B------:R-:W-:Y:S01]  /*6e60*/  IADD3 R11, PT, PT, R11, R5, RZ ;  /* 0x000000050b0b7210 */ /* 0x000fe20007ffe0ff */
[----:B----4-:R-:W-:Y:S04]  /*6e70*/  IMAD.IADD R9, R9, 0x1, -R8 ;  /* 0x0000000109097824 */ /* 0x010fe800078e0a08 */
[----:B--2---:R-:W-:Y:S01]  /*6e80*/  IMAD R5, R15, R9, RZ ;  /* 0x000000090f057224 */ /* 0x004fe200078e02ff */
[----:B------:R-:W-:Y:S01]  /*6e90*/  SHF.R.S32.HI R6, RZ, 0x1f, R9 ;  /* 0x0000001fff067819 */ /* 0x000fe20000011409 */
[----:B------:R-:W-:Y:S04]  /*6ea0*/  IMAD.WIDE.U32 R10, R9, R14, R10 ;  /* 0x0000000e090a7225 */ /* 0x000fe800078e000a */
[----:B------:R-:W-:Y:S01]  /*6eb0*/  IMAD R5, R14, R6, R5 ;  /* 0x000000060e057224 */ /* 0x000fe200078e0205 */
[C---:B------:R-:W-:Y:S03]  /*6ec0*/  LEA R170, P0, R10.reuse, R4, 0x1 ;  /* 0x000000040aaa7211 */ /* 0x040fe600078008ff */
[----:B------:R-:W-:Y:S05]  /*6ed0*/  IMAD.IADD R5, R11, 0x1, R5 ;  /* 0x000000010b057824 */ /* 0x000fea00078e0205 */
[----:B------:R-:W-:Y:S02]  /*6ee0*/  LEA.HI.X R171, R10, R0, R5, 0x1, P0 ;  /* 0x000000000aab7211 */ /* 0x000fe400000f0c05 */
.L_x_1190:
[----:B------:R-:W-:Y:S05]  /*6ef0*/  BSYNC.RECONVERGENT B0 ;  /* 0x0000000000007941 */ /* 0x000fea0003800200 */
.L_x_1189:
        /* <DEDUP_REMOVED lines=24> */
[----:B------:R-:W-:Y:S01]  /*7080*/  ISETP.GT.AND P4, PT, R174, R167, PT ;  /* 0x000000a7ae00720c */ /* 0x000fe20003f84270 */
        /* <DEDUP_REMOVED lines=55> */
[----:B------:R-:W1:Y:S01]  /*7400*/  LDSM.16.M88.4 R152, [R160+0x4c00] ;  /* 0x004c0000a098783b */ /* 0x000e620000000200 */
[C---:B--2---:R-:W-:Y:S08]  /*7410*/  HMMA.16816.F32 R4, R120.reuse, R124, RZ ;  /* 0x0000007c7804723c */ /* 0x044ff000000018ff */
[C---:B------:R-:W-:Y:S01]  /*7420*/  HMMA.16816.F32 R8, R120.reuse, R126, RZ ;  /* 0x0000007e7808723c */ /* 0x040fe200000018ff */
[----:B------:R-:W-:Y:S07]  /*7430*/  LDSM.16.M88.4 R124, [R159] ;  /* 0x000000009f7c783b */ /* 0x000fee0000000200 */
[C---:B---3--:R-:W-:Y:S08]  /*7440*/  HMMA.16816.F32 R12, R120.reuse, R128, RZ ;  /* 0x00000080780c723c */ /* 0x048ff000000018ff */
[C---:B------:R-:W-:Y:S01]  /*7450*/  HMMA.16816.F32 R16, R120.reuse, R130, RZ ;  /* 0x000000827810723c */ /* 0x040fe200000018ff */
[----:B------:R-:W2:Y:S07]  /*7460*/  LDSM.16.M88.4 R128, [R157+0x3000] ;  /* 0x003000009d80783b */ /* 0x000eae0000000200 */
        /* <DEDUP_REMOVED lines=215> */
.L_x_1194:
[----:B------:R-:W-:Y:S05]  /*81e0*/  BSYNC.RECONVERGENT B0 ;  /* 0x0000000000007941 */ /* 0x000fea0003800200 */
.L_x_1193:
        /* <DEDUP_REMOVED lines=69> */
.L_x_1192:
[----:B------:R-:W-:Y:S05]  /*8640*/  BSYNC.RECONVERGENT B1 ;  /* 0x0000000000017941 */ /* 0x000fea0003800200 */
.L_x_1191:
        /* <DEDUP_REMOVED lines=70> */
[----:B------:R-:W2:Y:S01]  /*8ab0*/  MUFU.EX2 R138, R138 ;  /* 0x0000008a008a7308 */ /* 0x000ea20000000800 */
[----:B------:R-:W3:Y:S01]  /*8ac0*/  LDSM.16.MT88.4 R108, [R156+0x9000] ;  /* 0x009000009c6c783b */ /* 0x000ee20000004200 */
        /* <DEDUP_REMOVED lines=11> */
[----:B------:R-:W-:Y:S01]  /*8b80*/  FMUL.FTZ R75, R118, R75 ;  /* 0x0000004b764b7220 */ /* 0x000fe20000410000 */
[----:B--2---:R-:W-:Y:S01]  /*8b90*/  F2FP.F16.F32.PACK_AB R112, R138, R130 ;  /* 0x000000828a70723e */ /* 0x004fe200000000ff */
        /* <DEDUP_REMOVED lines=23> */
[----:B-----5:R-:W-:Y:S01]  /*8d10*/  F2FP.F16.F32.PACK_AB R115, R141, R142 ;  /* 0x0000008e8d73723e */ /* 0x020fe200000000ff */
[-CC-:B------:R-:W-:Y:S01]  /*8d20*/  FFMA.FTZ R122, R20, R121.reuse, -R128.reuse ;  /* 0x00000079147a7223 */ /* 0x180fe20000010880 */
[-C--:B------:R-:W-:Y:S01]  /*8d30*/  FFMA.FTZ R123, R24, R121.reuse, -R128 ;  /* 0x00000079187b7223 */ /* 0x080fe20000010880 */
[-CC-:B------:R-:W-:Y:S01]  /*8d40*/  FFMA.FTZ R136, R30, R121.reuse, -R120.reuse ;  /* 0x000000791e887223 */ /* 0x180fe20000010878 */
[-CC-:B------:R-:W-:Y:S01]  /*8d50*/  FFMA.FTZ R139, R31, R121.reuse, -R120.reuse ;  /* 0x000000791f8b7223 */ /* 0x180fe20000010878 */
[-CC-:B------:R-:W-:Y:S01]  /*8d60*/  FFMA.FTZ R137, R34, R121.reuse, -R120.reuse ;  /* 0x0000007922897223 */ /* 0x180fe20000010878 */
[-C--:B------:R-:W-:Y:S01]  /*8d70*/  FFMA.FTZ R134, R35, R121.reuse, -R120 ;  /* 0x0000007923867223 */ /* 0x080fe20000010878 */
        /* <DEDUP_REMOVED lines=12> */
[C---:B---3--:R-:W-:Y:S04]  /*8e40*/  HMMA.16816.F32 R68, R112.reuse, R108, R68 ;  /* 0x0000006c7044723c */ /* 0x048fe80000001844 */
        /* <DEDUP_REMOVED lines=20> */
[----:B------:R-:W-:Y:S01]  /*8f90*/  FFMA.FTZ R143, R117, R188, R130 ;  /* 0x000000bc758f7223 */ /* 0x000fe20000010082 */
[----:B------:R-:W-:Y:S01]  /*8fa0*/  LDSM.16.MT88.4 R24, [R158+0xbc00] ;  /* 0x00bc00009e18783b */ /* 0x000fe20000004200 */
[-CC-:B------:R-:W-:Y:S01]  /*8fb0*/  FFMA.FTZ R130, R33, R121.reuse, -R128.reuse ;  /* 0x0000007921827223 */ /* 0x180fe20000010880 */
[-CC-:B------:R-:W-:Y:S01]  /*8fc0*/  FFMA.FTZ R117, R28, R121.reuse, -R128.reuse ;  /* 0x000000791c757223 */ /* 0x180fe20000010880 */
[-CC-:B------:R-:W-:Y:S01]  /*8fd0*/  FFMA.FTZ R135, R32, R121.reuse, -R128.reuse ;  /* 0x0000007920877223 */ /* 0x180fe20000010880 */
[-CC-:B------:R-:W-:Y:S01]  /*8fe0*/  FFMA.FTZ R32, R48, R121.reuse, -R128.reuse ;  /* 0x0000007930207223 */ /* 0x180fe20000010880 */
[----:B------:R-:W-:Y:S01]  /*8ff0*/  MUFU.EX2 R134, R134 ;  /* 0x0000008600867308 */ /* 0x000fe20000000800 */
[----:B------:R-:W-:Y:S01]  /*9000*/  FADD.FTZ R143, R138, R143 ;  /* 0x0000008f8a8f7221 */ /* 0x000fe20000010000 */
[-CC-:B------:R-:W-:Y:S01]  /*9010*/  FFMA.FTZ R138, R37, R121.reuse, -R128.reuse ;  /* 0x00000079258a7223 */ /* 0x180fe20000010880 */
[-CC-:B------:R-:W-:Y:S01]  /*9020*/  FFMA.FTZ R48, R49, R121.reuse, -R128.reuse ;  /* 0x0000007931307223 */ /* 0x180fe20000010880 */
[-C--:B------:R-:W-:Y:S01]  /*9030*/  FFMA.FTZ R144, R12, R121.reuse, -R128 ;  /* 0x000000790c907223 */ /* 0x080fe20000010880 */
[----:B------:R-:W-:Y:S01]  /*9040*/  FADD.FTZ R28, R140, R143 ;  /* 0x0000008f8c1c7221 */ /* 0x000fe20000010000 */
[-CC-:B------:R-:W-:Y:S01]  /*9050*/  FFMA.FTZ R140, R38, R121.reuse, -R120.reuse ;  /* 0x00000079268c7223 */ /* 0x180fe20000010878 */
[-C--:B------:R-:W-:Y:S03]  /*9060*/  FFMA.FTZ R143, R39, R121.reuse, -R120 ;  /* 0x00000079278f7223 */ /* 0x080fe60000010878 */
[----:B------:R2:W-:Y:S01]  /*9070*/  MUFU.EX2 R49, R32 ;  /* 0x0000002000317308 */ /* 0x0005e20000000800 */
[----:B------:R-:W-:Y:S01]  /*9080*/  FADD.FTZ R129, R129, R28 ;  /* 0x0000001c81817221 */ /* 0x000fe20000010000 */
[-C--:B------:R-:W-:Y:S01]  /*9090*/  FFMA.FTZ R131, R13, R121.reuse, -R128 ;  /* 0x000000790d837223 */ /* 0x080fe20000010880 */
[-CC-:B------:R-:W-:Y:S07]  /*90a0*/  FFMA.FTZ R146, R14, R121.reuse, -R120.reuse ;  /* 0x000000790e927223 */ /* 0x180fee0000010878 */
[----:B------:R-:W-:Y:S01]  /*90b0*/  MUFU.EX2 R140, R140 ;  /* 0x0000008c008c7308 */ /* 0x000fe20000000800 */
[-C--:B------:R-:W-:Y:S01]  /*90c0*/  FFMA.FTZ R133, R15, R121.reuse, -R120 ;  /* 0x000000790f857223 */ /* 0x080fe20000010878 */
[----:B------:R-:W-:Y:S01]  /*90d0*/  FADD.FTZ R145, R132, R145 ;  /* 0x0000009184917221 */ /* 0x000fe20000010000 */
[-CC-:B------:R-:W-:Y:S07]  /*90e0*/  FFMA.FTZ R132, R29, R121.reuse, -R128.reuse ;  /* 0x000000791d847223 */ /* 0x180fee0000010880 */
[----:B------:R-:W-:Y:S01]  /*90f0*/  MUFU.EX2 R144, R144 ;  /* 0x0000009000907308 */ /* 0x000fe20000000800 */
[-CC-:B------:R-:W-:Y:S01]  /*9100*/  FFMA.FTZ R40, R40, R121.reuse, -R128.reuse ;  /* 0x0000007928287223 */ /* 0x180fe20000010880 */
[----:B------:R-:W-:Y:S01]  /*9110*/  FADD.FTZ R142, R142, R145 ;  /* 0x000000918e8e7221 */ /* 0x000fe20000010000 */
[-C--:B------:R-:W-:Y:S07]  /*9120*/  FFMA.FTZ R41, R41, R121.reuse, -R128 ;  /* 0x0000007929297223 */ /* 0x080fee0000010880 */
[----:B------:R-:W-:Y:S01]  /*9130*/  MUFU.EX2 R146, R146 ;  /* 0x0000009200927308 */ /* 0x000fe20000000800 */
[C---:B-1----:R-:W-:Y:S01]  /*9140*/  HMMA.16816.F32 R76, R112.reuse, R108, R76 ;  /* 0x0000006c704c723c */ /* 0x042fe2000000184c */
[----:B--2---:R-:W-:Y:S02]  /*9150*/  LDSM.16.MT88.4 R32, [R158+0xe400] ;  /* 0x00e400009e20783b */ /* 0x004fe40000004200 */
[----:B------:R-:W-:Y:S01]  /*9160*/  FADD.FTZ R29, R141, R142 ;  /* 0x0000008e8d1d7221 */ /* 0x000fe20000010000 */
[-C--:B------:R-:W-:Y:S05]  /*9170*/  FFMA.FTZ R141, R36, R121.reuse, -R128 ;  /* 0x00000079248d7223 */ /* 0x080fea0000010880 */
[----:B------:R-:W1:Y:S01]  /*9180*/  MUFU.EX2 R131, R131 ;  /* 0x0000008300837308 */ /* 0x000e620000000800 */
[-CC-:B------:R-:W-:Y:S01]  /*9190*/  FFMA.FTZ R42, R42, R121.reuse, -R120.reuse ;  /* 0x000000792a2a7223 */ /* 0x180fe20000010878 */
[-C--:B------:R-:W-:Y:S01]  /*91a0*/  FFMA.FTZ R43, R43, R121.reuse, -R120 ;  /* 0x000000792b2b7223 */ /* 0x080fe20000010878 */
[C---:B------:R-:W-:Y:S01]  /*91b0*/  HMMA.16816.F32 R80, R112.reuse, R110, R80 ;  /* 0x0000006e7050723c */ /* 0x040fe20000001850 */
[----:B------:R-:W2:Y:S06]  /*91c0*/  LDSM.16.MT88.4 R108, [R156+0xb000] ;  /* 0x00b000009c6c783b */ /* 0x000eac0000004200 */
[----:B------:R-:W3:Y:S01]  /*91d0*/  MUFU.EX2 R133, R133 ;  /* 0x0000008500857308 */ /* 0x000ee20000000800 */
[-CC-:B------:R-:W-:Y:S01]  /*91e0*/  FFMA.FTZ R44, R44, R121.reuse, -R128.reuse ;  /* 0x000000792c2c7223 */ /* 0x180fe20000010880 */
[-C--:B------:R-:W-:Y:S01]  /*91f0*/  FFMA.FTZ R45, R45, R121.reuse, -R128 ;  /* 0x000000792d2d7223 */ /* 0x080fe20000010880 */
[-CC-:B------:R-:W-:Y:S07]  /*9200*/  FFMA.FTZ R50, R50, R121.reuse, -R120.reuse ;  /* 0x0000007932327223 */ /* 0x180fee0000010878 */
[----:B------:R-:W-:Y:S01]  /*9210*/  MUFU.EX2 R122, R122 ;  /* 0x0000007a007a7308 */ /* 0x000fe20000000800 */
[-C--:B------:R-:W-:Y:S01]  /*9220*/  FFMA.FTZ R51, R51, R121.reuse, -R120 ;  /* 0x0000007933337223 */ /* 0x080fe20000010878 */
[-CC-:B------:R-:W-:Y:S01]  /*9230*/  FFMA.FTZ R52, R52, R121.reuse, -R128.reuse ;  /* 0x0000007934347223 */ /* 0x180fe20000010880 */
[----:B------:R-:W-:Y:S07]  /*9240*/  LDSM.16.MT88.4 R36, [R158+0xe800] ;  /* 0x00e800009e24783b */ /* 0x000fee0000004200 */
[----:B------:R-:W-:Y:S01]  /*9250*/  MUFU.EX2 R127, R127 ;  /* 0x0000007f007f7308 */ /* 0x000fe20000000800 */
[----:B-1----:R-:W-:Y:S01]  /*9260*/  F2FP.F16.F32.PACK_AB R12, R131, R144 ;  /* 0x00000090830c723e */ /* 0x002fe200000000ff */
[-CC-:B------:R-:W-:Y:S01]  /*9270*/  FFMA.FTZ R53, R53, R121.reuse, -R128.reuse ;  /* 0x0000007935357223 */ /* 0x180fe20000010880 */
[-CC-:B------:R-:W-:Y:S07]  /*9280*/  FFMA.FTZ R56, R56, R121.reuse, -R128.reuse ;  /* 0x0000007938387223 */ /* 0x180fee0000010880 */
[----:B------:R-:W-:Y:S01]  /*9290*/  MUFU.EX2 R126, R126 ;  /* 0x0000007e007e7308 */ /* 0x000fe20000000800 */
[-CC-:B------:R-:W-:Y:S01]  /*92a0*/  FFMA.FTZ R57, R57, R121.reuse, -R128.reuse ;  /* 0x0000007939397223 */ /* 0x180fe20000010880 */
[----:B---3--:R-:W-:Y:S01]  /*92b0*/  F2FP.F16.F32.PACK_AB R13, R133, R146 ;  /* 0x00000092850d723e */ /* 0x008fe200000000ff */
[----:B------:R-:W-:Y:S07]  /*92c0*/  FADD.FTZ R146, R146, R29 ;  /* 0x0000001d92927221 */ /* 0x000fee0000010000 */
[----:B------:R-:W-:Y:S01]  /*92d0*/  MUFU.EX2 R118, R118 ;  /* 0x0000007600767308 */ /* 0x000fe20000000800 */
[----:B------:R-:W-:Y:S01]  /*92e0*/  LDSM.16.MT88.4 R28, [R156+0xc000] ;  /* 0x00c000009c1c783b */ /* 0x000fe20000004200 */
[-CC-:B------:R-:W-:Y:S01]  /*92f0*/  FFMA.FTZ R60, R60, R121.reuse, -R128.reuse ;  /* 0x000000793c3c7223 */ /* 0x180fe20000010880 */
[-CC-:B------:R-:W-:Y:S07]  /*9300*/  FFMA.FTZ R61, R61, R121.reuse, -R128.reuse ;  /* 0x000000793d3d7223 */ /* 0x180fee0000010880 */
[----:B------:R-:W-:Y:S01]  /*9310*/  MUFU.EX2 R124, R124 ;  /* 0x0000007c007c7308 */ /* 0x000fe20000000800 */
[-C--:B------:R-:W-:Y:S01]  /*9320*/  FFMA.FTZ R64, R64, R121.reuse, -R128 ;  /* 0x0000007940407223 */ /* 0x080fe20000010880 */
[----:B------:R-:W-:Y:S01]  /*9330*/  FADD.FTZ R144, R144, R129 ;  /* 0x0000008190907221 */ /* 0x000fe20000010000 */
[-CC-:B------:R-:W-:Y:S07]  /*9340*/  FFMA.FTZ R62, R62, R121.reuse, -R120.reuse ;  /* 0x000000793e3e7223 */ /* 0x180fee0000010878 */
[----:B------:R-:W-:Y:S01]  /*9350*/  MUFU.EX2 R119, R119 ;  /* 0x0000007700777308 */ /* 0x000fe20000000800 */
[-C--:B------:R-:W-:Y:S01]  /*9360*/  FFMA.FTZ R63, R63, R121.reuse, -R120 ;  /* 0x000000793f3f7223 */ /* 0x080fe20000010878 */
[----:B------:R-:W-:Y:S01]  /*9370*/  FADD.FTZ R144, R131, R144 ;  /* 0x0000009083907221 */ /* 0x000fe20000010000 */
[-C--:B------:R-:W-:Y:S07]  /*9380*/  FFMA.FTZ R66, R66, R121.reuse, -R120 ;  /* 0x0000007942427223 */ /* 0x080fee0000010878 */
[----:B------:R-:W-:Y:S01]  /*9390*/  MUFU.EX2 R117, R117 ;  /* 0x0000007500757308 */ /* 0x000fe20000000800 */
[----:B------:R-:W-:Y:S09]  /*93a0*/  FADD.FTZ R133, R133, R146 ;  /* 0x0000009285857221 */ /* 0x000ff20000010000 */
        /* <DEDUP_REMOVED lines=75> */
[C---:B------:R-:W-:Y:S01]  /*9860*/  F2FP.F16.F32.PACK_AB R15, R119.reuse, R124 ;  /* 0x0000007c770f723e */ /* 0x040fe200000000ff */
[----:B------:R-:W-:Y:S04]  /*9870*/  FADD.FTZ R127, R126, R127 ;  /* 0x0000007f7e7f7221 */ /* 0x000fe80000010000 */
[----:B------:R-:W-:Y:S04]  /*9880*/  FADD.FTZ R124, R124, R127 ;  /* 0x0000007f7c7c7221 */ /* 0x000fe80000010000 */
[----:B------:R-:W-:Y:S01]  /*9890*/  FADD.FTZ R119, R119, R124 ;  /* 0x0000007c77777221 */ /* 0x000fe20000010000 */
        /* <DEDUP_REMOVED lines=69> */
[----:B------:R-:W-:Y:S01]  /*9cf0*/  MUFU.EX2 R187, R120 ;  /* 0x0000007800bb7308 */ /* 0x000fe20000000800 */
        /* <DEDUP_REMOVED lines=45> */
[----:B------:R-:W-:Y:S01]  /*9fd0*/  MOV R117, R116 ;  /* 0x0000007400757202 */ /* 0x000fe20000000f00 */
[----:B------:R-:W-:Y:S04]  /*9fe0*/  FADD.FTZ R135, R135, R132 ;  /* 0x0000008487877221 */ /* 0x000fe80000010000 */
[C---:B----4-:R-:W-:Y:S03]  /*9ff0*/  HMMA.16816.F32 R84, R12.reuse, R32, R84 ;  /* 0x000000200c54723c */ /* 0x050fe60000001854 */
[----:B------:R-:W-:Y:S04]  /*a000*/  FADD.FTZ R130, R130, R135 ;  /* 0x0000008782827221 */ /* 0x000fe80000010000 */
[----:B------:R-:W-:Y:S01]  /*a010*/  FADD.FTZ R141, R141, R130 ;  /* 0x000000828d8d7221 */ /* 0x000fe20000010000 */
[C---:B------:R-:W-:Y:S03]  /*a020*/  HMMA.16816.F32 R88, R12.reuse, R34, R88 ;  /* 0x000000220c58723c */ /* 0x040fe60000001858 */
        /* <DEDUP_REMOVED lines=17> */
[----:B------:R-:W-:Y:S03]  /*a140*/  F2FP.F16.F32.PACK_AB R15, R187, R66 ;  /* 0x00000042bb0f723e */ /* 0x000fe600000000ff */
[----:B------:R-:W-:Y:S04]  /*a150*/  FADD.FTZ R57, R57, R56 ;  /* 0x0000003839397221 */ /* 0x000fe80000010000 */
[C---:B------:R-:W-:Y:S01]  /*a160*/  HMMA.16816.F32 R112, R12.reuse, R108, R4 ;  /* 0x0000006c0c70723c */ /* 0x040fe20000001804 */
[----:B------:R-:W3:Y:S02]  /*a170*/  LDSM.16.MT88.4 R4, [R156+0xcc00] ;  /* 0x00cc00009c04783b */ /* 0x000ee40000004200 */
[----:B------:R-:W-:Y:S04]  /*a180*/  FADD.FTZ R60, R60, R57 ;  /* 0x000000393c3c7221 */ /* 0x000fe80000010000 */
[----:B------:R-:W-:Y:S01]  /*a190*/  FADD.FTZ R60, R61, R60 ;  /* 0x0000003c3d3c7221 */ /* 0x000fe20000010000 */
[C---:B------:R-:W-:Y:S01]  /*a1a0*/  HMMA.16816.F32 R108, R12.reuse, R110, R8 ;  /* 0x0000006e0c6c723c */ /* 0x040fe20000001808 */
[----:B------:R-:W4:Y:S02]  /*a1b0*/  LDSM.16.MT88.4 R8, [R158+0xec00] ;  /* 0x00ec00009e08783b */ /* 0x000f240000004200 */
[----:B------:R-:W-:Y:S04]  /*a1c0*/  FADD.FTZ R29, R29, R60 ;  /* 0x0000003c1d1d7221 */ /* 0x000fe80000010000 */
[----:B------:R-:W-:Y:S01]  /*a1d0*/  FADD.FTZ R188, R128, R29 ;  /* 0x0000001d80bc7221 */ /* 0x000fe20000010000 */
[C---:B-1----:R-:W-:Y:S03]  /*a1e0*/  HMMA.16816.F32 R68, R12.reuse, R16, R68 ;  /* 0x000000100c44723c */ /* 0x042fe60000001844 */
[----:B------:R-:W-:Y:S01]  /*a1f0*/  FADD.FTZ R16, R136, R119 ;  /* 0x0000007788107221 */ /* 0x000fe20000010000 */
[----:B------:R-:W-:Y:S03]  /*a200*/  MOV R119, R0 ;  /* 0x0000000000777202 */ /* 0x000fe60000000f00 */
[----:B------:R-:W-:Y:S01]  /*a210*/  FADD.FTZ R16, R139, R16 ;  /* 0x000000108b107221 */ /* 0x000fe20000010000 */
[C---:B------:R-:W-:Y:S03]  /*a220*/  HMMA.16816.F32 R72, R12.reuse, R18, R72 ;  /* 0x000000120c48723c */ /* 0x040fe60000001848 */
[----:B------:R-:W-:Y:S04]  /*a230*/  FADD.FTZ R17, R137, R16 ;  /* 0x0000001089117221 */ /* 0x000fe80000010000 */
[----:B------:R-:W-:Y:S01]  /*a240*/  FADD.FTZ R17, R134, R17 ;  /* 0x0000001186117221 */ /* 0x000fe20000010000 */
[C---:B--2---:R-:W-:Y:S03]  /*a250*/  HMMA.16816.F32 R76, R12.reuse, R20, R76 ;  /* 0x000000140c4c723c */ /* 0x044fe6000000184c */
[----:B------:R-:W-:Y:S02]  /*a260*/  FADD.FTZ R140, R140, R17 ;  /* 0x000000118c8c7221 */ /* 0x000fe40000010000 */
[----:B------:R-:W1:Y:S02]  /*a270*/  LDSM.16.MT88.4 R16, [R156+0xec00] ;  /* 0x00ec00009c10783b */ /* 0x000e640000004200 */
[----:B------:R-:W-:Y:S01]  /*a280*/  FADD.FTZ R143, R143, R140 ;  /* 0x0000008c8f8f7221 */ /* 0x000fe20000010000 */
[C---:B------:R-:W-:Y:S03]  /*a290*/  HMMA.16816.F32 R80, R12.reuse, R22, R80 ;  /* 0x000000160c50723c */ /* 0x040fe60000001850 */
[----:B------:R-:W-:Y:S04]  /*a2a0*/  FADD.FTZ R20, R42, R143 ;  /* 0x0000008f2a147221 */ /* 0x000fe80000010000 */
[----:B------:R-:W-:Y:S01]  /*a2b0*/  FADD.FTZ R20, R43, R20 ;  /* 0x000000142b147221 */ /* 0x000fe20000010000 */
[C---:B---3--:R-:W-:Y:S03]  /*a2c0*/  HMMA.16816.F32 R84, R12.reuse, R4, R84 ;  /* 0x000000040c54723c */ /* 0x048fe60000001854 */
        /* <DEDUP_REMOVED lines=11> */
[C---:B-1----:R-:W-:Y:S03]  /*a380*/  HMMA.16816.F32 R100, R12.reuse, R16, R100 ;  /* 0x000000100c64723c */ /* 0x042fe60000001864 */
[----:B------:R-:W-:Y:S04]  /*a390*/  FADD.FTZ R62, R62, R5 ;  /* 0x000000053e3e7221 */ /* 0x000fe80000010000 */
[----:B------:R-:W-:Y:S01]  /*a3a0*/  FADD.FTZ R63, R63, R62 ;  /* 0x0000003e3f3f7221 */ /* 0x000fe20000010000 */
[----:B------:R-:W-:Y:S03]  /*a3b0*/  HMMA.16816.F32 R104, R12, R18, R104 ;  /* 0x000000120c68723c */ /* 0x000fe60000001868 */
[----:B------:R-:W-:Y:S04]  /*a3c0*/  FADD.FTZ R66, R66, R63 ;  /* 0x0000003f42427221 */ /* 0x000fe80000010000 */
[----:B------:R-:W-:Y:S01]  /*a3d0*/  FADD.FTZ R187, R187, R66 ;  /* 0x00000042bbbb7221 */ /* 0x000fe20000010000 */
[----:B------:R-:W-:Y:S01]  /*a3e0*/  @!UPT UIADD3 URZ, UPT, UPT, URZ, URZ, URZ ;  /* 0x000000fffffff290 */ /* 0x000fe2000fffe0ff */
[----:B------:R-:W-:Y:S11]  /*a3f0*/  @P0 BRA `(.L_x_1195) ;  /* 0xffffffc4007c0947 */ /* 0x000ff6000383ffff */
.L_x_1188:
[----:B------:R1:W5:Y:S01]  /*a400*/  LD.E R7, desc[UR4][R2.64+0xd8] ;  /* 0x0000d80402077980 */ /* 0x000362000c101900 */
[----:B------:R-:W-:Y:S01]  /*a410*/  UMOV UR6, 0xffffffff ;  /* 0xffffffff00067882 */ /* 0x000fe20000000000 */
[----:B------:R-:W2:Y:S02]  /*a420*/  S2R R5, SR_TID.X ;  /* 0x0000000000057919 */ /* 0x000ea40000002100 */
[----:B--2---:R-:W-:Y:S01]  /*a430*/  IMAD.SHL.U32 R6, R5, 0x8, RZ ;  /* 0x0000000805067824 */ /* 0x004fe200078e00ff */
[--C-:B------:R-:W-:Y:S02]  /*a440*/  SHF.R.U32.HI R4, RZ, 0x2, R5.reuse ;  /* 0x00000002ff047819 */ /* 0x100fe40000011605 */
[----:B------:R-:W-:Y:S02]  /*a450*/  SHF.R.U32.HI R53, RZ, 0x3, R5 ;  /* 0x00000003ff357819 */ /* 0x000fe40000011605 */
        /* <DEDUP_REMOVED lines=10> */
.L_x_1209:
[----:B------:R-:W-:Y:S05]  /*a500*/  WARPSYNC.ALL ;  /* 0x0000000000007948 */ /* 0x000fea0003800000 */
[----:B------:R-:W1:Y:S01]  /*a510*/  S2UR UR6, SR_CgaCtaId ;  /* 0x00000000000679c3 */ /* 0x000e620000008800 */
[----:B------:R-:W4:Y:S01]  /*a520*/  MUFU.RCP R10, R8 ;  /* 0x00000008000a7308 */ /* 0x000f220000001000 */
[----:B---3--:R-:W-:Y:S01]  /*a530*/  FADD.FTZ R6, R12, R14 ;  /* 0x0000000e0c067221 */ /* 0x008fe20000010000 */
[----:B--2---:R-:W-:-:S05]  /*a540*/  SHF.L.U32 R12, R5, 0x1, RZ ;  /* 0x00000001050c7819 */ /* 0x004fca00000006ff */
[----:B------:R-:W-:Y:S01]  /*a550*/  BAR.SYNC.DEFER_BLOCKING 0x0 ;  /* 0x0000000000007b1d */ /* 0x000fe20000010000 */
[----:B------:R-:W-:Y:S02]  /*a560*/  SHF.L.U32 R13, R5, 0x4, RZ ;  /* 0x00000004050d7819 */ /* 0x000fe400000006ff */
[----:B------:R-:W-:Y:S02]  /*a570*/  LOP3.LUT R12, R12, 0x6, RZ, 0xc0, !PT ;  /* 0x000000060c0c7812 */ /* 0x000fe400078ec0ff */
[----:B------:R-:W-:Y:S01]  /*a580*/  FSETP.NE.FTZ.AND P1, PT, R8, RZ, PT ;  /* 0x000000ff0800720b */ /* 0x000fe20003f35000 */
[----:B------:R-:W2:Y:S01]  /*a590*/  MUFU.RCP R9, R6 ;  /* 0x0000000600097308 */ /* 0x000ea20000001000 */
[----:B------:R-:W-:Y:S01]  /*a5a0*/  LOP3.LUT R13, R12, 0x3e00, R13, 0xf8, !PT ;  /* 0x00003e000c0d7812 */ /* 0x000fe200078ef80d */
[----:B------:R-:W-:Y:S01]  /*a5b0*/  UMOV UR7, 0x400 ;  /* 0x0000040000077882 */ /* 0x000fe20000000000 */
[----:B------:R-:W-:Y:S02]  /*a5c0*/  SHF.L.U32 R12, R4, 0x5, RZ ;  /* 0x00000005040c7819 */ /* 0x000fe400000006ff */
[----:B------:R-:W-:-:S02]  /*a5d0*/  FSETP.NE.FTZ.AND P0, PT, R6, RZ, PT ;  /* 0x000000ff0600720b */ /* 0x000fc40003f15000 */
[----:B------:R-:W-:Y:S02]  /*a5e0*/  LOP3.LUT R12, R13, 0x20, R12, 0xf8, !PT ;  /* 0x000000200d0c7812 */ /* 0x000fe400078ef80c */
[----:B----4-:R-:W-:Y:S02]  /*a5f0*/  FSEL R10, R10, 1, P1 ;  /* 0x3f8000000a0a7808 */ /* 0x010fe40000800000 */
[----:B------:R-:W-:Y:S02]  /*a600*/  IADD3 R12, PT, PT, R11, R12, RZ ;  /* 0x0000000c0b0c7210 */ /* 0x000fe40007ffe0ff */
[----:B------:R-:W-:Y:S01]  /*a610*/  SHF.L.U32 R11, R5, 0x3, RZ ;  /* 0x00000003050b7819 */ /* 0x000fe200000006ff */
[----:B-1----:R-:W-:Y:S01]  /*a620*/  ULEA UR6, UR6, UR7, 0x18 ;  /* 0x0000000706067291 */ /* 0x002fe2000f8ec0ff */
[C---:B------:R-:W-:Y:S01]  /*a630*/  FMUL.FTZ R112, R10.reuse, R112 ;  /* 0x000000700a707220 */ /* 0x040fe20000410000 */
[C---:B------:R-:W-:Y:S01]  /*a640*/  FMUL.FTZ R113, R10.reuse, R113 ;  /* 0x000000710a717220 */ /* 0x040fe20000410000 */
[C---:B------:R-:W-:Y:S01]  /*a650*/  FMUL.FTZ R108, R10.reuse, R108 ;  /* 0x0000006c0a6c7220 */ /* 0x040fe20000410000 */
        /* <DEDUP_REMOVED lines=49> */
[----:B------:R-:W-:Y:S01]  /*a970*/  STS.64 [R13], R112 ;  /* 0x000000700d007388 */ /* 0x000fe20000000a00 */
[----:B------:R-:W-:-:S02]  /*a980*/  IADD3 R9, PT, PT, R13, -R10, RZ ;  /* 0x8000000a0d097210 */ /* 0x000fc40007ffe0ff */
[-C--:B------:R-:W-:Y:S01]  /*a990*/  IADD3 R10, PT, PT, R13, -R12.reuse, RZ ;  /* 0x8000000c0d0a7210 */ /* 0x080fe20007ffe0ff */
[----:B------:R-:W-:Y:S01]  /*a9a0*/  STS.64 [R13+0x400], R114 ;  /* 0x000400720d007388 */ /* 0x000fe20000000a00 */
[----:B------:R-:W-:-:S03]  /*a9b0*/  IADD3 R12, PT, PT, R9, -R12, RZ ;  /* 0x8000000c090c7210 */ /* 0x000fc60007ffe0ff */
        /* <DEDUP_REMOVED lines=23> */
[----:B------:R-:W3:Y:S01]  /*ab30*/  LD.E R11, desc[UR4][R2.64+0x60] ;  /* 0x00006004020b7980 */ /* 0x000ee2000c101900 */
[----:B------:R-:W2:Y:S01]  /*ab40*/  @P0 MUFU.LG2 R6, R6 ;  /* 0x0000000600060308 */ /* 0x000ea20000000c00 */
[----:B------:R-:W-:-:S02]  /*ab50*/  SHF.L.U32 R52, R5, 0x2, RZ ;  /* 0x0000000205347819 */ /* 0x000fc400000006ff */
[----:B------:R3:W5:Y:S01]  /*ab60*/  LD.E R54, desc[UR4][R2.64+0xcc] ;  /* 0x0000cc0402367980 */ /* 0x000762000c101900 */
[----:B-1----:R-:W-:Y:S02]  /*ab70*/  SHF.R.U32.HI R13, RZ, 0x1, R5 ;  /* 0x00000001ff0d7819 */ /* 0x002fe40000011605 */
[----:B------:R-:W-:Y:S01]  /*ab80*/  SHF.L.U32 R16, R53, 0x5, RZ ;  /* 0x0000000535107819 */ /* 0x000fe200000006ff */
[----:B------:R1:W5:Y:S01]  /*ab90*/  LD.E.64 R62, desc[UR4][R2.64+0x78] ;  /* 0x00007804023e7980 */ /* 0x000362000c101b00 */
[----:B------:R-:W1:Y:S01]  /*aba0*/  @P1 MUFU.LG2 R8, R8 ;  /* 0x0000000800081308 */ /* 0x000e620000000c00 */
[C---:B------:R-:W-:Y:S02]  /*abb0*/  LOP3.LUT R18, R52.reuse, 0xd8, RZ, 0xc0, !PT ;  /* 0x000000d834127812 */ /* 0x040fe400078ec0ff */
[----:B------:R3:W5:Y:S01]  /*abc0*/  LD.E.64 R60, desc[UR4][R2.64+0xa8] ;  /* 0x0000a804023c7980 */ /* 0x000762000c101b00 */
[----:B--2---:R-:W-:Y:S02]  /*abd0*/  LOP3.LUT R9, R52, 0xf04, RZ, 0xc0, !PT ;  /* 0x00000f0434097812 */ /* 0x004fe400078ec0ff */
[----:B------:R-:W-:-:S02]  /*abe0*/  LOP3.LUT P2, RZ, R5, 0x3, RZ, 0xc0, !PT ;  /* 0x0000000305ff7812 */ /* 0x000fc4000784c0ff */
[----:B------:R-:W-:Y:S02]  /*abf0*/  LOP3.LUT R5, R18, 0x18, R13, 0x78, !PT ;  /* 0x0000001812057812 */ /* 0x000fe400078e780d */
[----:B------:R-:W-:Y:S01]  /*ac00*/  LOP3.LUT R16, R9, 0x20, R16, 0xf8, !PT ;  /* 0x0000002009107812 */ /* 0x000fe200078ef810 */
[----:B------:R-:W-:Y:S01]  /*ac10*/  @P0 FMUL.FTZ R9, R6, 0.69314718246459960938 ;  /* 0x3f31721806090820 */ /* 0x000fe20000410000 */
[----:B------:R-:W-:Y:S02]  /*ac20*/  MOV R56, 0xff800000 ;  /* 0xff80000000387802 */ /* 0x000fe40000000f00 */
[----:B------:R-:W-:Y:S01]  /*ac30*/  LOP3.LUT R5, R16, R5, RZ, 0xfc, !PT ;  /* 0x0000000510057212 */ /* 0x000fe200078efcff */
[----:B-----5:R-:W-:Y:S01]  /*ac40*/  @P0 FFMA.FTZ R56, R7, R0, R9 ;  /* 0x0000000007380223 */ /* 0x020fe20000010009 */
[----:B------:R-:W-:Y:S01]  /*ac50*/  LOP3.LUT R55, R13, 0x30, RZ, 0xc0, !PT ;  /* 0x000000300d377812 */ /* 0x000fe200078ec0ff */
[----:B-1----:R-:W-:Y:S01]  /*ac60*/  @P1 FMUL.FTZ R8, R8, 0.69314718246459960938 ;  /* 0x3f31721808081820 */ /* 0x002fe20000410000 */
[----:B------:R-:W-:Y:S01]  /*ac70*/  LEA R0, R5, UR6, 0x2 ;  /* 0x0000000605007c11 */ /* 0x000fe2000f8e10ff */
[----:B------:R-:W-:Y:S01]  /*ac80*/  BAR.SYNC.DEFER_BLOCKING 0x0 ;  /* 0x0000000000007b1d */ /* 0x000fe20000010000 */
[----:B------:R-:W-:Y:S01]  /*ac90*/  MOV R57, 0xff800000 ;  /* 0xff80000000397802 */ /* 0x000fe20000000f00 */
[----:B------:R-:W-:Y:S01]  /*aca0*/  @P1 FFMA.FTZ R57, R7, R116, R8 ;  /* 0x0000007407391223 */ /* 0x000fe20000010008 */
[----:B------:R-:W-:-:S03]  /*acb0*/  LOP3.LUT R55, R55, 0x7, R4, 0xf8, !PT ;  /* 0x0000000737377812 */ /* 0x000fc600078ef804 */
[----:B------:R1:W2:Y:S04]  /*acc0*/  LDS.128 R48, [R0] ;  /* 0x0000000000307984 */ /* 0x0002a80000000c00 */
[----:B------:R1:W1:Y:S04]  /*acd0*/  LDS.128 R44, [R0+0x800] ;  /* 0x00080000002c7984 */ /* 0x0002680000000c00 */
[----:B------:R1:W1:Y:S04]  /*ace0*/  LDS.128 R40, [R0+0x1000] ;  /* 0x0010000000287984 */ /* 0x0002680000000c00 */
[----:B------:R1:W1:Y:S04]  /*acf0*/  LDS.128 R36, [R0+0x1800] ;  /* 0x0018000000247984 */ /* 0x0002680000000c00 */
[----:B------:R1:W1:Y:S04]  /*ad00*/  LDS.128 R32, [R0+0x2000] ;  /* 0x0020000000207984 */ /* 0x0002680000000c00 */
[----:B------:R1:W1:Y:S04]  /*ad10*/  LDS.128 R28, [R0+0x2800] ;  /* 0x00280000001c7984 */ /* 0x0002680000000c00 */
[----:B------:R1:W1:Y:S04]  /*ad20*/  LDS.128 R24, [R0+0x3000] ;  /* 0x0030000000187984 */ /* 0x0002680000000c00 */
[----:B------:R1:W1:Y:S04]  /*ad30*/  LDS.128 R20, [R0+0x3800] ;  /* 0x0038000000147984 */ /* 0x0002680000000c00 */
[----:B------:R1:W1:Y:S04]  /*ad40*/  LDS.128 R16, [R0+0x4000] ;  /* 0x0040000000107984 */ /* 0x0002680000000c00 */
[----:B------:R1:W1:Y:S01]  /*ad50*/  LDS.128 R4, [R0+0x5800] ;  /* 0x0058000000047984 */ /* 0x0002620000000c00 */
[----:B------:R-:W-:Y:S01]  /*ad60*/  BSSY.RECONVERGENT B0, `(.L_x_1197) ;  /* 0x0000010000007945 */ /* 0x000fe20003800200 */
[----:B----4-:R-:W-:-:S04]  /*ad70*/  IMAD R14, R14, UR8, R181 ;  /* 0x000000080e0e7c24 */ /* 0x010fc8000f8e02b5 */
[----:B---3--:R-:W-:-:S04]  /*ad80*/  IMAD R11, R14, R11, R180 ;  /* 0x0000000b0e0b7224 */ /* 0x008fc800078e02b4 */
[----:B------:R-:W-:Y:S02]  /*ad90*/  IMAD R178, R15, R11, R178 ;  /* 0x0000000b0fb27224 */ /* 0x000fe400078e02b2 */
[----:B------:R3:W4:Y:S04]  /*ada0*/  LDS.128 R12, [R0+0x4800] ;  /* 0x00480000000c7984 */ /* 0x0007280000000c00 */
[----:B------:R3:W1:Y:S01]  /*adb0*/  LDS.128 R8, [R0+0x5000] ;  /* 0x0050000000087984 */ /* 0x0006620000000c00 */
[----:B--2---:R-:W-:Y:S05]  /*adc0*/  @P2 BRA `(.L_x_1198) ;  /* 0x0000000000242947 */ /* 0x004fea0003800000 */
[C---:B------:R-:W-:Y:S01]  /*add0*/  VIADD R59, R55.reuse, 0x8 ;  /* 0x00000008373b7836 */ /* 0x040fe20000000000 */
[C---:B-1-3--:R-:W-:Y:S02]  /*ade0*/  IADD3 R0, P0, PT, R178.reuse, R55, RZ ;  /* 0x00000037b2007210 */ /* 0x04afe40007f1e0ff */
[-C--:B------:R-:W-:Y:S02]  /*adf0*/  ISETP.GE.AND P2, PT, R55, R166.reuse, PT ;  /* 0x000000a63700720c */ /* 0x080fe40003f46270 */
[----:B------:R-:W-:Y:S02]  /*ae00*/  ISETP.GE.AND P1, PT, R59, R166, PT ;  /* 0x000000a63b00720c */ /* 0x000fe40003f26270 */
[----:B------:R-:W-:Y:S02]  /*ae10*/  LEA.HI.X.SX32 R55, R178, RZ, 0x1, P0 ;  /* 0x000000ffb2377211 */ /* 0x000fe400000f0eff */
[----:B------:R-:W-:-:S04]  /*ae20*/  LEA R58, P0, R0, R60, 0x2 ;  /* 0x0000003c003a7211 */ /* 0x000fc800078010ff */
[----:B------:R-:W-:-:S05]  /*ae30*/  LEA.HI.X R59, R0, R61, R55, 0x2, P0 ;  /* 0x0000003d003b7211 */ /* 0x000fca00000f1437 */
[----:B------:R2:W-:Y:S04]  /*ae40*/  @!P2 ST.E desc[UR4][R58.64], R57 ;  /* 0x000000393a00a985 */ /* 0x0005e8000c101904 */
[----:B------:R2:W-:Y:S02]  /*ae50*/  @!P1 ST.E desc[UR4][R58.64+0x20], R56 ;  /* 0x000020383a009985 */ /* 0x0005e4000c101904 */
.L_x_1198:
[----:B------:R-:W-:Y:S05]  /*ae60*/  BSYNC.RECONVERGENT B0 ;  /* 0x0000000000007941 */ /* 0x000fea0003800200 */
.L_x_1197:
[C---:B------:R-:W-:Y:S01]  /*ae70*/  VIADD R55, R53.reuse, 0x10 ;  /* 0x0000001035377836 */ /* 0x040fe20000000000 */
[CC--:B------:R-:W-:Y:S01]  /*ae80*/  ISETP.GE.AND P2, PT, R53.reuse, R166.reuse, PT ;  /* 0x000000a63500720c */ /* 0x0c0fe20003f46270 */
[----:B------:R3:W5:Y:S01]  /*ae90*/  LD.E R2, desc[UR4][R2.64+0xc0] ;  /* 0x0000c00402027980 */ /* 0x000762000c101900 */
[----:B--2---:R-:W-:Y:S01]  /*aea0*/  VIADD R59, R53, 0x20 ;  /* 0x00000020353b7836 */ /* 0x004fe20000000000 */
[----:B------:R-:W-:Y:S01]  /*aeb0*/  BSSY.RECONVERGENT B0, `(.L_x_1199) ;  /* 0x0000015000007945 */ /* 0x000fe20003800200 */
[----:B------:R-:W-:Y:S01]  /*aec0*/  ISETP.GE.AND P1, PT, R55, R166, PT ;  /* 0x000000a63700720c */ /* 0x000fe20003f26270 */
[----:B------:R-:W-:Y:S01]  /*aed0*/  VIADD R57, R53, 0x30 ;  /* 0x0000003035397836 */ /* 0x000fe20000000000 */
[----:B------:R-:W-:Y:S01]  /*aee0*/  LOP3.LUT R55, R52, 0x1c, RZ, 0xc0, !PT ;  /* 0x0000001c34377812 */ /* 0x000fe200078ec0ff */
[----:B------:R-:W-:Y:S01]  /*aef0*/  IMAD R54, R178, R54, RZ ;  /* 0x00000036b2367224 */ /* 0x000fe200078e02ff */
[-C--:B------:R-:W-:Y:S02]  /*af00*/  ISETP.GE.AND P5, PT, R59, R166.reuse, PT ;  /* 0x000000a63b00720c */ /* 0x080fe40003fa6270 */
[----:B------:R-:W-:Y:S01]  /*af10*/  ISETP.GE.AND P6, PT, R57, R166, PT ;  /* 0x000000a63900720c */ /* 0x000fe20003fc6270 */
[----:B------:R-:W-:-:S05]  /*af20*/  IMAD R53, R53, 0x60, R55 ;  /* 0x0000006035357824 */ /* 0x000fca00078e0237 */
[----:B------:R-:W-:Y:S02]  /*af30*/  IADD3 R57, P0, PT, R53, R54, RZ ;  /* 0x0000003635397210 */ /* 0x000fe40007f1e0ff */
[C---:B------:R-:W-:Y:S02]  /*af40*/  LOP3.LUT R53, R55.reuse, 0x20, RZ, 0xfc, !PT ;  /* 0x0000002037357812 */ /* 0x040fe400078efcff */
[----:B------:R-:W-:Y:S02]  /*af50*/  LEA.HI.X.SX32 R54, R54, RZ, 0x1, P0 ;  /* 0x000000ff36367211 */ /* 0x000fe400000f0eff */
[----:B---3--:R-:W-:Y:S01]  /*af60*/  LOP3.LUT R3, R55, 0x40, RZ, 0xfc, !PT ;  /* 0x0000004037037812 */ /* 0x008fe200078efcff */
[----:B------:R-:W-:Y:S06]  /*af70*/  @P2 BRA `(.L_x_1200) ;  /* 0x0000000000202947 */ /* 0x000fec0003800000 */
[-C--:B-----5:R-:W-:Y:S02]  /*af80*/  ISETP.GE.AND P4, PT, R55, R2.reuse, PT ;  /* 0x000000023700720c */ /* 0x0a0fe40003f86270 */
[-C--:B------:R-:W-:Y:S02]  /*af90*/  ISETP.GE.AND P3, PT, R53, R2.reuse, PT ;  /* 0x000000023500720c */ /* 0x080fe40003f66270 */
[----:B------:R-:W-:Y:S02]  /*afa0*/  ISETP.GE.AND P2, PT, R3, R2, PT ;  /* 0x000000020300720c */ /* 0x000fe40003f46270 */
[----:B------:R-:W-:-:S04]  /*afb0*/  LEA R58, P0, R57, R62, 0x2 ;  /* 0x0000003e393a7211 */ /* 0x000fc800078010ff */
[----:B------:R-:W-:-:S05]  /*afc0*/  LEA.HI.X R59, R57, R63, R54, 0x2, P0 ;  /* 0x0000003f393b7211 */ /* 0x000fca00000f1436 */
[----:B------:R2:W-:Y:S04]  /*afd0*/  @!P4 ST.E.128 desc[UR4][R58.64], R48 ;  /* 0x000000303a00c985 */ /* 0x0005e8000c101d04 */
[----:B-1----:R2:W-:Y:S04]  /*afe0*/  @!P3 ST.E.128 desc[UR4][R58.64+0x80], R32 ;  /* 0x000080203a00b985 */ /* 0x0025e8000c101d04 */
[----:B------:R2:W-:Y:S02]  /*aff0*/  @!P2 ST.E.128 desc[UR4][R58.64+0x100], R16 ;  /* 0x000100103a00a985 */ /* 0x0005e4000c101d04 */
.L_x_1200:
[----:B------:R-:W-:Y:S05]  /*b000*/  BSYNC.RECONVERGENT B0 ;  /* 0x0000000000007941 */ /* 0x000fea0003800200 */
.L_x_1199:
[----:B------:R-:W-:Y:S04]  /*b010*/  BSSY.RECONVERGENT B0, `(.L_x_1201) ;  /* 0x000000e000007945 */ /* 0x000fe80003800200 */
[----:B------:R-:W-:Y:S05]  /*b020*/  @P1 BRA `(.L_x_1202) ;  /* 0x0000000000301947 */ /* 0x000fea0003800000 */
[-C--:B-----5:R-:W-:Y:S02]  /*b030*/  ISETP.GE.AND P4, PT, R55, R2.reuse, PT ;  /* 0x000000023700720c */ /* 0x0a0fe40003f86270 */
[-C--:B------:R-:W-:Y:S02]  /*b040*/  ISETP.GE.AND P3, PT, R53, R2.reuse, PT ;  /* 0x000000023500720c */ /* 0x080fe40003f66270 */
[----:B------:R-:W-:-:S09]  /*b050*/  ISETP.GE.AND P1, PT, R3, R2, PT ;  /* 0x000000020300720c */ /* 0x000fd20003f26270 */
[CC--:B-12---:R-:W-:Y:S02]  /*b060*/  @!P4 LEA R32, P0, R57.reuse, R62.reuse, 0x2 ;  /* 0x0000003e3920c211 */ /* 0x0c6fe400078010ff */
[CC--:B------:R-:W-:Y:S02]  /*b070*/  @!P3 LEA R18, P2, R57.reuse, R62.reuse, 0x2 ;  /* 0x0000003e3912b211 */ /* 0x0c0fe400078410ff */
[CCC-:B------:R-:W-:Y:S02]  /*b080*/  @!P4 LEA.HI.X R33, R57.reuse, R63.reuse, R54.reuse, 0x2, P0 ;  /* 0x0000003f3921c211 */ /* 0x1c0fe400000f1436 */
[C---:B------:R-:W-:Y:S02]  /*b090*/  @!P1 LEA R16, P0, R57.reuse, R62, 0x2 ;  /* 0x0000003e39109211 */ /* 0x040fe400078010ff */
[CCC-:B------:R-:W-:Y:S01]  /*b0a0*/  @!P3 LEA.HI.X R19, R57.reuse, R63.reuse, R54.reuse, 0x2, P2 ;  /* 0x0000003f3913b211 */ /* 0x1c0fe200010f1436 */
[----:B------:R3:W-:Y:S01]  /*b0b0*/  @!P4 ST.E.128 desc[UR4][R32.64+0x1800], R44 ;  /* 0x0018002c2000c985 */ /* 0x0007e2000c101d04 */
[----:B------:R-:W-:-:S03]  /*b0c0*/  @!P1 LEA.HI.X R17, R57, R63, R54, 0x2, P0 ;  /* 0x0000003f39119211 */ /* 0x000fc600000f1436 */
[----:B------:R3:W-:Y:S04]  /*b0d0*/  @!P3 ST.E.128 desc[UR4][R18.64+0x1880], R28 ;  /* 0x0018801c1200b985 */ /* 0x0007e8000c101d04 */
[----:B----4-:R3:W-:Y:S02]  /*b0e0*/  @!P1 ST.E.128 desc[UR4][R16.64+0x1900], R12 ;  /* 0x0019000c10009985 */ /* 0x0107e4000c101d04 */
.L_x_1202:
[----:B------:R-:W-:Y:S05]  /*b0f0*/  BSYNC.RECONVERGENT B0 ;  /* 0x0000000000007941 */ /* 0x000fea0003800200 */
.L_x_1201:
[----:B------:R-:W-:Y:S04]  /*b100*/  BSSY.RECONVERGENT B0, `(.L_x_1203) ;  /* 0x000000e000007945 */ /* 0x000fe80003800200 */
[----:B------:R-:W-:Y:S05]  /*b110*/  @P5 BRA `(.L_x_1204) ;  /* 0x0000000000305947 */ /* 0x000fea0003800000 */
[-C--:B-----5:R-:W-:Y:S02]  /*b120*/  ISETP.GE.AND P5, PT, R55, R2.reuse, PT ;  /* 0x000000023700720c */ /* 0x0a0fe40003fa6270 */
[-C--:B------:R-:W-:Y:S02]  /*b130*/  ISETP.GE.AND P3, PT, R53, R2.reuse, PT ;  /* 0x000000023500720c */ /* 0x080fe40003f66270 */
[----:B------:R-:W-:-:S09]  /*b140*/  ISETP.GE.AND P1, PT, R3, R2, PT ;  /* 0x000000020300720c */ /* 0x000fd20003f26270 */
[CC--:B-123--:R-:W-:Y:S02]  /*b150*/  @!P5 LEA R16, P4, R57.reuse, R62.reuse, 0x2 ;  /* 0x0000003e3910d211 */ /* 0x0cefe400078810ff */
[CC--:B----4-:R-:W-:Y:S02]  /*b160*/  @!P3 LEA R14, P2, R57.reuse, R62.reuse, 0x2 ;  /* 0x0000003e390eb211 */ /* 0x0d0fe400078410ff */
[C---:B------:R-:W-:Y:S02]  /*b170*/  @!P1 LEA R12, P0, R57.reuse, R62, 0x2 ;  /* 0x0000003e390c9211 */ /* 0x040fe400078010ff */
[CCC-:B------:R-:W-:Y:S02]  /*b180*/  @!P5 LEA.HI.X R17, R57.reuse, R63.reuse, R54.reuse, 0x2, P4 ;  /* 0x0000003f3911d211 */ /* 0x1c0fe400020f1436 */
[CCC-:B------:R-:W-:Y:S02]  /*b190*/  @!P3 LEA.HI.X R15, R57.reuse, R63.reuse, R54.reuse, 0x2, P2 ;  /* 0x0000003f390fb211 */ /* 0x1c0fe400010f1436 */
[----:B------:R-:W-:Y:S01]  /*b1a0*/  @!P1 LEA.HI.X R13, R57, R63, R54, 0x2, P0 ;  /* 0x0000003f390d9211 */ /* 0x000fe200000f1436 */
[----:B------:R1:W-:Y:S04]  /*b1b0*/  @!P5 ST.E.128 desc[UR4][R16.64+0x3000], R40 ;  /* 0x003000281000d985 */ /* 0x0003e8000c101d04 */
[----:B------:R1:W-:Y:S04]  /*b1c0*/  @!P3 ST.E.128 desc[UR4][R14.64+0x3080], R24 ;  /* 0x003080180e00b985 */ /* 0x0003e8000c101d04 */
[----:B------:R1:W-:Y:S02]  /*b1d0*/  @!P1 ST.E.128 desc[UR4][R12.64+0x3100], R8 ;  /* 0x003100080c009985 */ /* 0x0003e4000c101d04 */
.L_x_1204:
[----:B------:R-:W-:Y:S05]  /*b1e0*/  BSYNC.RECONVERGENT B0 ;  /* 0x0000000000007941 */ /* 0x000fea0003800200 */
.L_x_1203:
[----:B------:R-:W-:-:S04]  /*b1f0*/  MOV R173, 0x0 ;  /* 0x0000000000ad7802 */ /* 0x000fc80000000f00 */
[----:B-12345:R-:W-:Y:S05]  /*b200*/  @P6 RET.REL.NODEC R172 `(_ZN5flash24flash_fwd_splitkv_kernelI23Flash_fwd_kernel_traitsILi96ELi64ELi128ELi4ELb0ELb0EN7cutlass6half_tE19Flash_kernel_traitsILi96ELi64ELi128ELi4ES3_EELb0ELb0ELb0ELb0ELb0ELb0ELb1ELb0EEEvNS_16Flash_fwd_paramsE) ;  /* 0xffffff4cac7c6950 */ /* 0x03efea0003c3ffff */
[-C--:B------:R-:W-:Y:S01]  /*b210*/  ISETP.GE.AND P4, PT, R55, R2.reuse, PT ;  /* 0x000000023700720c */ /* 0x080fe20003f86270 */
[----:B------:R-:W-:Y:S01]  /*b220*/  IMAD.MOV.U32 R173, RZ, RZ, 0x0 ;  /* 0x00000000ffad7424 */ /* 0x000fe200078e00ff */
[-C--:B------:R-:W-:Y:S02]  /*b230*/  ISETP.GE.AND P2, PT, R53, R2.reuse, PT ;  /* 0x000000023500720c */ /* 0x080fe40003f46270 */
[----:B------:R-:W-:-:S09]  /*b240*/  ISETP.GE.AND P0, PT, R3, R2, PT ;  /* 0x000000020300720c */ /* 0x000fd20003f06270 */
[CC--:B------:R-:W-:Y:S02]  /*b250*/  @!P4 LEA R10, P3, R57.reuse, R62.reuse, 0x2 ;  /* 0x0000003e390ac211 */ /* 0x0c0fe400078610ff */
[C---:B------:R-:W-:Y:S02]  /*b260*/  @!P2 LEA R8, P1, R57.reuse, R62, 0x2 ;  /* 0x0000003e3908a211 */ /* 0x040fe400078210ff */
[CCC-:B------:R-:W-:Y:S02]  /*b270*/  @!P4 LEA.HI.X R11, R57.reuse, R63.reuse, R54.reuse, 0x2, P3 ;  /* 0x0000003f390bc211 */ /* 0x1c0fe400018f1436 */
[----:B------:R-:W-:-:S03]  /*b280*/  @!P2 LEA.HI.X R9, R57, R63, R54, 0x2, P1 ;  /* 0x0000003f3909a211 */ /* 0x000fc600008f1436 */
[----:B------:R-:W-:Y:S04]  /*b290*/  @!P4 ST.E.128 desc[UR4][R10.64+0x4800], R36 ;  /* 0x004800240a00c985 */ /* 0x000fe8000c101d04 */
[----:B------:R1:W-:Y:S02]  /*b2a0*/  @!P2 ST.E.128 desc[UR4][R8.64+0x4880], R20 ;  /* 0x004880140800a985 */ /* 0x0003e4000c101d04 */
[----:B-1----:R-:W-:Y:S05]  /*b2b0*/  @P0 RET.REL.NODEC R172 `(_ZN5flash24flash_fwd_splitkv_kernelI23Flash_fwd_kernel_traitsILi96ELi64ELi128ELi4ELb0ELb0EN7cutlass6half_tE19Flash_kernel_traitsILi96ELi64ELi128ELi4ES3_EELb0ELb0ELb0ELb0ELb0ELb0ELb1ELb0EEEvNS_16Flash_fwd_paramsE) ;  /* 0xffffff4cac500950 */ /* 0x002fea0003c3ffff */
[----:B------:R-:W-:Y:S01]  /*b2c0*/  LEA R2, P0, R57, R62, 0x2 ;  /* 0x0000003e39027211 */ /* 0x000fe200078010ff */
[----:B------:R-:W-:-:S03]  /*b2d0*/  IMAD.MOV.U32 R173, RZ, RZ, 0x0 ;  /* 0x00000000ffad7424 */ /* 0x000fc600078e00ff */
[----:B------:R-:W-:-:S05]  /*b2e0*/  LEA.HI.X R3, R57, R63, R54, 0x2, P0 ;  /* 0x0000003f39037211 */ /* 0x000fca00000f1436 */
[----:B------:R1:W-:Y:S02]  /*b2f0*/  ST.E.128 desc[UR4][R2.64+0x4900], R4 ;  /* 0x0049000402007985 */ /* 0x0003e4000c101d04 */
[----:B-1----:R-:W-:Y:S05]  /*b300*/  RET.REL.NODEC R172 `(_ZN5flash24flash_fwd_splitkv_kernelI23Flash_fwd_kernel_traitsILi96ELi64ELi128ELi4ELb0ELb0EN7cutlass6half_tE19Flash_kernel_traitsILi96ELi64ELi128ELi4ES3_EELb0ELb0ELb0ELb0ELb0ELb0ELb1ELb0EEEvNS_16Flash_fwd_paramsE) ;  /* 0xffffff4cac3c7950 */ /* 0x002fea0003c3ffff */
.L_x_1196:
[----:B------:R-:W-:Y:S01]  /*b310*/  MOV R9, 0x2 ;  /* 0x0000000200097802 */ /* 0x000fe20000000f00 */
[----:B------:R-:W-:Y:S01]  /*b320*/  IMAD.MOV.U32 R6, RZ, RZ, 0x1f ;  /* 0x0000001fff067424 */ /* 0x000fe200078e00ff */
[----:B------:R-:W-:-:S07]  /*b330*/  MOV R10, 0xffffffff ;  /* 0xffffffff000a7802 */ /* 0x000fce0000000f00 */
[----:B-----5:R-:W-:Y:S05]  /*b340*/  WARPSYNC.COLLECTIVE R10, `(.L_x_1205) ;  /* 0x000000000a087348 */ /* 0x020fea0003c00000 */
[----:B------:R1:W2:Y:S02]  /*b350*/  SHFL.BFLY P0, R14, R188, R9, R6 ;  /* 0x0c000009bc0e7389 */ /* 0x0002a40000000006 */
[----:B-12--5:R-:W-:Y:S05]  /*b360*/  ENDCOLLECTIVE ;  /* 0x000000000000791b */ /* 0x026fea0003800000 */
.L_x_1205:
[----:B------:R-:W-:Y:S02]  /*b370*/  IMAD.MOV.U32 R13, RZ, RZ, R14 ;  /* 0x000000ffff0d7224 */ /* 0x000fe400078e000e */
[----:B------:R-:W-:Y:S02]  /*b380*/  IMAD.MOV.U32 R9, RZ, RZ, 0x1 ;  /* 0x00000001ff097424 */ /* 0x000fe400078e00ff */
[----:B------:R-:W-:-:S05]  /*b390*/  FADD.FTZ R13, R13, R188 ;  /* 0x000000bc0d0d7221 */ /* 0x000fca0000010000 */
[----:B------:R-:W-:-:S07]  /*b3a0*/  MOV R188, R13 ;  /* 0x0000000d00bc7202 */ /* 0x000fce0000000f00 */
[----:B------:R-:W-:Y:S05]  /*b3b0*/  WARPSYNC.COLLECTIVE R10, `(.L_x_1206) ;  /* 0x000000000a087348 */ /* 0x000fea0003c00000 */
[----:B------:R1:W2:Y:S02]  /*b3c0*/  SHFL.BFLY P0, R14, R188, R9, R6 ;  /* 0x0c000009bc0e7389 */ /* 0x0002a40000000006 */
[----:B-12---:R-:W-:Y:S05]  /*b3d0*/  ENDCOLLECTIVE ;  /* 0x000000000000791b */ /* 0x006fea0003800000 */
.L_x_1206:
[----:B------:R-:W-:Y:S01]  /*b3e0*/  MOV R188, R187 ;  /* 0x000000bb00bc7202 */ /* 0x000fe20000000f00 */
[----:B------:R-:W-:Y:S01]  /*b3f0*/  IMAD.MOV.U32 R9, RZ, RZ, 0x2 ;  /* 0x00000002ff097424 */ /* 0x000fe200078e00ff */
[----:B------:R-:W-:-:S07]  /*b400*/  MOV R8, R14 ;  /* 0x0000000e00087202 */ /* 0x000fce0000000f00 */
[----:B------:R-:W-:Y:S05]  /*b410*/  WARPSYNC.COLLECTIVE R10, `(.L_x_1207) ;  /* 0x000000000a087348 */ /* 0x000fea0003c00000 */
[----:B------:R1:W2:Y:S02]  /*b420*/  SHFL.BFLY P0, R14, R188, R9, R6 ;  /* 0x0c000009bc0e7389 */ /* 0x0002a40000000006 */
[----:B-12---:R-:W-:Y:S05]  /*b430*/  ENDCOLLECTIVE ;  /* 0x000000000000791b */ /* 0x006fea0003800000 */
.L_x_1207:
[----:B------:R-:W-:Y:S01]  /*b440*/  FADD.FTZ R8, R13, R8 ;  /* 0x000000080d087221 */ /* 0x000fe20000010000 */
[----:B------:R-:W-:Y:S01]  /*b450*/  FADD.FTZ R12, R14, R187 ;  /* 0x000000bb0e0c7221 */ /* 0x000fe20000010000 */
[----:B------:R-:W-:-:S04]  /*b460*/  MOV R9, 0x1 ;  /* 0x0000000100097802 */ /* 0x000fc80000000f00 */
[----:B------:R-:W-:-:S07]  /*b470*/  MOV R188, R12 ;  /* 0x0000000c00bc7202 */ /* 0x000fce0000000f00 */
[----:B------:R-:W-:Y:S05]  /*b480*/  WARPSYNC.COLLECTIVE R10, `(.L_x_1208) ;  /* 0x000000000a087348 */ /* 0x000fea0003c00000 */
[----:B------:R1:W2:Y:S02]  /*b490*/  SHFL.BFLY P0, R14, R188, R9, R6 ;  /* 0x0c000009bc0e7389 */ /* 0x0002a40000000006 */
[----:B-12---:R-:W-:Y:S05]  /*b4a0*/  ENDCOLLECTIVE ;  /* 0x000000000000791b */ /* 0x006fea0003800000 */
.L_x_1208:
[----:B------:R-:W-:Y:S05]  /*b4b0*/  BRA `(.L_x_1209) ;  /* 0xfffffff000107947 */ /* 0x000fea000383ffff */
.L_x_1210:
        /* <DEDUP_REMOVED lines=12> */
.L_x_11632:


//--------------------- .text._ZN5flash24flash_fwd_splitkv_kernelI23Flash_fwd_kernel_traitsILi96ELi64ELi128ELi4ELb0ELb0EN7cutlass6half_tE19Flash_kernel_traitsILi96ELi64ELi128ELi4ES3_EELb0ELb0ELb0ELb0ELb0ELb1ELb1ELb0EEEvNS_16Flash_fwd_paramsE --------------------------
	.section	.text._ZN5flash24flash_fwd_splitkv_kernelI23Flash_fwd_kernel_traitsILi96ELi64ELi128ELi4ELb0ELb0EN7cutlass6half_tE19Flash_kernel_traitsILi96ELi64ELi128ELi4ES3_EELb0ELb0ELb0ELb0ELb0ELb1ELb1ELb0EEEvNS_16Flash_fwd_paramsE,"ax",@progbits
	.align	128
        .global         _ZN5flash24flash_fwd_splitkv_kernelI23Flash_fwd_kernel_traitsILi96ELi64ELi128ELi4ELb0ELb0EN7cutlass6half_tE19Flash_kernel_traitsILi96ELi64ELi128ELi4ES3_EELb0ELb0ELb0ELb0ELb0ELb1ELb1ELb0EEEvNS_16Flash_fwd_paramsE
        .type           _ZN5flash24flash_fwd_splitkv_kernelI23Flash_fwd_kernel_traitsILi96ELi64ELi128ELi4ELb0ELb0EN7cutlass6half_tE19Flash_kernel_traitsILi96ELi64ELi128ELi4ES3_EELb0ELb0ELb0ELb0ELb0ELb1ELb1ELb0EEEvNS_16Flash_fwd_paramsE,@function
        .size           _ZN5flash24flash_fwd_splitkv_kernelI23Flash_fwd_kernel_traitsILi96ELi64ELi128ELi4ELb0ELb0EN7cutlass6half_tE19Flash_kernel_traitsILi96ELi64ELi128ELi4ES3_EELb0ELb0ELb0ELb0ELb0ELb1ELb1ELb0EEEvNS_16Flash_fwd_paramsE,(.L_x_11633 - _ZN5flash24flash_fwd_splitkv_kernelI23Flash_fwd_kernel_traitsILi96ELi64ELi128ELi4ELb0ELb0EN7cutlass6half_tE19Flash_kernel_traitsILi96ELi64ELi128ELi4ES3_EELb0ELb0ELb0ELb0ELb0ELb1ELb1ELb0EEEvNS_16Flash_fwd_paramsE)
        .other          _ZN5flash24flash_fwd_splitkv_kernelI23Flash_fwd_kernel_traitsILi96ELi64ELi128ELi4ELb0ELb0EN7cutlass6half_tE19Flash_kernel_traitsILi96ELi64ELi128ELi4ES3_EELb0ELb0ELb0ELb0ELb0ELb1ELb1ELb0EEEvNS_16Flash_fwd_paramsE,@"STO_CUDA_ENTRY STV_DEFAULT"
_ZN5flash24flash_fwd_splitkv_kernelI23Flash_fwd_kernel_traitsILi96ELi64ELi128ELi4ELb0ELb0EN7cutlass6half_tE19Flash_kernel_traitsILi96ELi64ELi128ELi4ES3_EELb0ELb0ELb0ELb0ELb0ELb1ELb1ELb0EEEvNS_16Flash_fwd_paramsE:
.text._ZN5flash24flash_fwd_splitkv_kernelI23Flash_fwd_kernel_traitsILi96ELi64ELi128ELi4ELb0ELb0EN7cutlass6half_tE19Flash_kernel_traitsILi96ELi64ELi128ELi4ES3_EELb0ELb0ELb0ELb0ELb0ELb1ELb1ELb0EEEvNS_16Flash_fwd_paramsE:
        /* <DEDUP_REMOVED lines=29> */
[----:B------:R-:W-:Y:S05]  /*01d0*/  CALL.REL.NOINC `($_ZN5flash24flash_fwd_splitkv_kernelI23Flash_fwd_kernel_traitsILi96ELi64ELi128ELi4ELb0ELb0EN7cutlass6half_tE19Flash_kernel_traitsILi96ELi64ELi128ELi4ES3_EELb0ELb0ELb0ELb0ELb0ELb1ELb1ELb0EEEvNS_16Flash_fwd_paramsE$_ZN5flash30compute_attn_1rowblock_splitkvI23Flash_fwd_kernel_traitsILi96ELi64ELi128ELi4ELb0ELb0EN7cutlass6half_tE19Flash_kernel_traitsILi96ELi64ELi128ELi4ES3_EELb0ELb0ELb0ELb0ELb0ELb1ELb1ELb0ENS_16Flash_fwd_paramsEEEvRKT8_iiiii) ;  /* 0x0000000000087944 */ /* 0x000fea0003c00000 */
[----:B------:R-:W-:Y:S05]  /*01e0*/  BSYNC.RECONVERGENT B2 ;  /* 0x0000000000027941 */ /* 0x000fea0003800200 */
.L_x_1211:
[----:B------:R-:W-:Y:S05]  /*01f0*/  EXIT ;  /* 0x000000000000794d */ /* 0x000fea0003800000 */
        .type           $_ZN5flash24flash_fwd_splitkv_kernelI23Flash_fwd_kernel_traitsILi96ELi64ELi128ELi4ELb0ELb0EN7cutlass6half_tE19Flash_kernel_traitsILi96ELi64ELi128ELi4ES3_EELb0ELb0ELb0ELb0ELb0ELb1ELb1ELb0EEEvNS_16Flash_fwd_paramsE$_ZN5flash30compute_attn_1rowblock_splitkvI23Flash_fwd_kernel_traitsILi96ELi64ELi128ELi4ELb0ELb0EN7cutlass6half_tE19Flash_kernel_traitsILi96ELi64ELi128ELi4ES3_EELb0ELb0ELb0ELb0ELb0ELb1ELb1ELb0ENS_16Flash_fwd_paramsEEEvRKT8_iiiii,@function
        .size           $_ZN5flash24flash_fwd_splitkv_kernelI23Flash_fwd_kernel_traitsILi96ELi64ELi128ELi4ELb0ELb0EN7cutlass6half_tE19Flash_kernel_traitsILi96ELi64ELi128ELi4ES3_EELb0ELb0ELb0ELb0ELb0ELb1ELb1ELb0EEEvNS_16Flash_fwd_paramsE$_ZN5flash30compute_attn_1rowblock_splitkvI23Flash_fwd_kernel_traitsILi96ELi64ELi128ELi4ELb0ELb0EN7cutlass6half_tE19Flash_kernel_traitsILi96ELi64ELi128ELi4ES3_EELb0ELb0ELb0ELb0ELb0ELb1ELb1ELb0ENS_16Flash_fwd_paramsEEEvRKT8_iiiii,(.L_x_11633 - $_ZN5flash24flash_fwd_splitkv_kernelI23Flash_fwd_kernel_traitsILi96ELi64ELi128ELi4ELb0ELb0EN7cutlass6half_tE19Flash_kernel_traitsILi96ELi64ELi128ELi4ES3_EELb0ELb0ELb0ELb0ELb0ELb1ELb1ELb0EEEvNS_16Flash_fwd_paramsE$_ZN5flash30compute_attn_1rowblock_splitkvI23Flash_fwd_kernel_traitsILi96ELi64ELi128ELi4ELb0ELb0EN7cutlass6half_tE19Flash_kernel_traitsILi96ELi64ELi128ELi4ES3_EELb0ELb0ELb0ELb0ELb0ELb1ELb1ELb0ENS_16Flash_fwd_paramsEEEvRKT8_iiiii)
$_ZN5flash24flash_fwd_splitkv_kernelI23Flash_fwd_kernel_traitsILi96ELi64ELi128ELi4ELb0ELb0EN7cutlass6half_tE19Flash_kernel_traitsILi96ELi64ELi128ELi4ES3_EELb0ELb0ELb0ELb0ELb0ELb1ELb1ELb0EEEvNS_16Flash_fwd_paramsE$_ZN5flash30compute_attn_1rowblock_splitkvI23Flash_fwd_kernel_traitsILi96ELi64ELi128ELi4ELb0ELb0EN7cutlass6half_tE19Flash_kernel_traitsILi96ELi64ELi128ELi4ES3_EELb0ELb0ELb0ELb0ELb0ELb1ELb1ELb0ENS_16Flash_fwd_paramsEEEvRKT8_iiiii:
        /* <DEDUP_REMOVED lines=39> */
.L_x_1213:
[----:B------:R-:W-:Y:S05]  /*0470*/  BSYNC.RECONVERGENT B0 ;  /* 0x0000000000007941 */ /* 0x000fea0003800200 */
.L_x_1212:
[----:B------:R-:W-:Y:S04]  /*0480*/  BSSY.RECONVERGENT B0, `(.L_x_1214) ;  /* 0x0000007000007945 */ /* 0x000fe80003800200 */
[----:B------:R-:W-:Y:S05]  /*0490*/  @!P3 BRA `(.L_x_1215) ;  /* 0x000000000014b947 */ /* 0x000fea0003800000 */
[----:B------:R-:W4:Y:S02]  /*04a0*/  LD.E.U8 R6, desc[UR4][R2.64+0x1b2] ;  /* 0x0001b20402067980 */ /* 0x000f24000c101100 */
[----:B----4-:R-:W-:-:S13]  /*04b0*/  ISETP.NE.AND P1, PT, R6, RZ, PT ;  /* 0x000000ff0600720c */ /* 0x010fda0003f25270 */
[----:B------:R-:W4:Y:S02]  /*04c0*/  @P1 LD.E R6, desc[UR4][R12.64+0x4] ;  /* 0x000004040c061980 */ /* 0x000f24000c101900 */
[----:B----45:R-:W-:-:S06]  /*04d0*/  @P1 IADD3 R113, PT, PT, R6, -R17, RZ ;  /* 0x8000001106711210 */ /* 0x030fcc0007ffe0ff */
[----:B------:R4:W5:Y:S02]  /*04e0*/  @!P1 LD.E R113, desc[UR4][R12.64] ;  /* 0x000000040c719980 */ /* 0x000964000c101900 */
.L_x_1215:
[----:B------:R-:W-:Y:S05]  /*04f0*/  BSYNC.RECONVERGENT B0 ;  /* 0x0000000000007941 */ /* 0x000fea0003800200 */
.L_x_1214:
        /* <DEDUP_REMOVED lines=8> */
.L_x_1217:
[----:B------:R-:W5:Y:S01]  /*0580*/  LD.E.64 R6, desc[UR4][R2.64+0x108] ;  /* 0x0001080402067980 */ /* 0x000f62000c101b00 */
[----:B------:R-:W-:Y:S01]  /*0590*/  BSSY.RECONVERGENT B0, `(.L_x_1219) ;  /* 0x0000006000007945 */ /* 0x000fe20003800200 */
[----:B-----5:R-:W-:Y:S01]  /*05a0*/  ISETP.NE.U32.AND P0, PT, R6, RZ, PT ;  /* 0x000000ff0600720c */ /* 0x020fe20003f05070 */
[----:B------:R-:W-:-:S03]  /*05b0*/  IMAD.MOV.U32 R6, RZ, RZ, RZ ;  /* 0x000000ffff067224 */ /* 0x000fc600078e00ff */
[----:B------:R-:W-:-:S13]  /*05c0*/  ISETP.NE.AND.EX P0, PT, R7, RZ, PT, P0 ;  /* 0x000000ff0700720c */ /* 0x000fda0003f05300 */
[----:B------:R-:W-:Y:S05]  /*05d0*/  @!P0 BRA `(.L_x_1220) ;  /* 0x0000000000048947 */ /* 0x000fea0003800000 */
[----:B------:R1:W5:Y:S02]  /*05e0*/  LD.E R6, desc[UR4][R2.64+0xbc] ;  /* 0x0000bc0402067980 */ /* 0x000364000c101900 */
.L_x_1220:
[----:B------:R-:W-:Y:S05]  /*05f0*/  BSYNC.RECONVERGENT B0 ;  /* 0x0000000000007941 */ /* 0x000fea0003800200 */
.L_x_1219:
[----:B-----5:R-:W-:Y:S02]  /*0600*/  IADD3 R113, PT, PT, R6, R113, -R16 ;  /* 0x0000007106717210 */ /* 0x020fe40007ffe810 */
.L_x_1218:
[----:B------:R-:W-:Y:S05]  /*0610*/  BSYNC.RECONVERGENT B1 ;  /* 0x0000000000017941 */ /* 0x000fea0003800200 */
.L_x_1216:
[----:B------:R-:W-:Y:S01]  /*0620*/  IMAD.SHL.U32 R176, R11, 0x40, RZ ;  /* 0x000000400bb07824 */ /* 0x000fe200078e00ff */
[----:B------:R-:W-:-:S04]  /*0630*/  MOV R171, 0x0 ;  /* 0x0000000000ab7802 */ /* 0x000fc80000000f00 */
[----:B------:R-:W-:-:S13]  /*0640*/  ISETP.GT.AND P0, PT, R5, R176, PT ;  /* 0x000000b00500720c */ /* 0x000fda0003f04270 */
[----:B-1234-:R-:W-:Y:S05]  /*0650*/  @!P0 RET.REL.NODEC R170 `(_ZN5flash24flash_fwd_splitkv_kernelI23Flash_fwd_kernel_traitsILi96ELi64ELi128ELi4ELb0ELb0EN7cutlass6half_tE19Flash_kernel_traitsILi96ELi64ELi128ELi4ES3_EELb0ELb0ELb0ELb0ELb0ELb1ELb1ELb0EEEvNS_16Flash_fwd_paramsE) ;  /* 0xfffffff8aa688950 */ /* 0x01efea0003c3ffff */
        /* <DEDUP_REMOVED lines=73> */
.L_x_1223:
[----:B------:R-:W-:Y:S05]  /*0af0*/  BSYNC.RECONVERGENT B0 ;  /* 0x0000000000007941 */ /* 0x000fea0003800200 */
.L_x_1222:
        /* <DEDUP_REMOVED lines=16> */
.L_x_1225:
[----:B------:R-:W-:Y:S05]  /*0c00*/  BSYNC.RECONVERGENT B0 ;  /* 0x0000000000007941 */ /* 0x000fea0003800200 */
.L_x_1224:
        /* <DEDUP_REMOVED lines=15> */
.L_x_1227:
[----:B------:R-:W-:Y:S05]  /*0d00*/  BSYNC.RECONVERGENT B0 ;  /* 0x0000000000007941 */ /* 0x000fea0003800200 */
.L_x_1226:
        /* <DEDUP_REMOVED lines=15> */
.L_x_1229:
[----:B------:R-:W-:Y:S05]  /*0e00*/  BSYNC.RECONVERGENT B0 ;  /* 0x0000000000007941 */ /* 0x000fea0003800200 */
.L_x_1228:
        /* <DEDUP_REMOVED lines=13> */
[----:B-1234-:R-:W-:Y:S05]  /*0ee0*/  @P6 RET.REL.NODEC R170 `(_ZN5flash24flash_fwd_splitkv_kernelI23Flash_fwd_kernel_traitsILi96ELi64ELi128ELi4ELb0ELb0EN7cutlass6half_tE19Flash_kernel_traitsILi96ELi64ELi128ELi4ES3_EELb0ELb0ELb0ELb0ELb0ELb1ELb1ELb0EEEvNS_16Flash_fwd_paramsE) ;  /* 0xfffffff0aa446950 */ /* 0x01efea0003c3ffff */
[----:B------:R-:W-:Y:S02]  /*0ef0*/  MOV R3, 0xff800000 ;  /* 0xff80000000037802 */ /* 0x000fe40000000f00 */
[----:B------:R-:W-:-:S03]  /*0f00*/  MOV R171, 0x0 ;  /* 0x0000000000ab7802 */ /* 0x000fc60000000f00 */
[----:B------:R1:W-:Y:S02]  /*0f10*/  ST.E desc[UR4][R4.64+0xc0], R3 ;  /* 0x0000c00304007985 */ /* 0x0003e4000c101904 */
[----:B-1----:R-:W-:Y:S05]  /*0f20*/  RET.REL.NODEC R170 `(_ZN5flash24flash_fwd_splitkv_kernelI23Flash_fwd_kernel_traitsILi96ELi64ELi128ELi4ELb0ELb0EN7cutlass6half_tE19Flash_kernel_traitsILi96ELi64ELi128ELi4ES3_EELb0ELb0ELb0ELb0ELb0ELb1ELb1ELb0EEEvNS_16Flash_fwd_paramsE) ;  /* 0xfffffff0aa347950 */ /* 0x002fea0003c3ffff */
.L_x_1221:
        /* <DEDUP_REMOVED lines=100> */
.L_x_1231:
        /* <DEDUP_REMOVED lines=78> */
.L_x_1232:
[----:B------:R-:W-:Y:S05]  /*1a50*/  BSYNC.RECONVERGENT B0 ;  /* 0x0000000000007941 */ /* 0x000fea0003800200 */
.L_x_1230:
[----:B------:R-:W-:Y:S01]  /*1a60*/  ISETP.NE.AND P2, PT, R18, -0x1, PT ;  /* 0xffffffff1200780c */ /* 0x000fe20003f45270 */
[----:B------:R-:W2:Y:S04]  /*1a70*/  LD.E.64 R24, desc[UR4][R2.64+0x30] ;  /* 0x0000300402187980 */ /* 0x000ea8000c101b00 */
[----:B------:R-:W3:Y:S04]  /*1a80*/  LD.E.64 R32, desc[UR4][R2.64+0x10] ;  /* 0x0000100402207980 */ /* 0x000ee8000c101b00 */
[----:B------:R-:W4:Y:S04]  /*1a90*/  LD.E.64 R20, desc[UR4][R2.64+0x48] ;  /* 0x0000480402147980 */ /* 0x000f28000c101b00 */
[----:B------:R-:W2:Y:S04]  /*1aa0*/  @!P2 LD.E.64 R34, desc[UR4][R2.64+0x18] ;  /* 0x000018040222a980 */ /* 0x000ea8000c101b00 */
        /* <DEDUP_REMOVED lines=65> */
[----:B------:R-:W-:Y:S02]  /*1ec0*/  IMAD R15, R163, R8, RZ ;  /* 0x00000008a30f7224 */ /* 0x000fe400078e02ff */
[----:B------:R-:W-:-:S04]  /*1ed0*/  IMAD.WIDE.U32 R28, R8, R162, R28 ;  /* 0x000000a2081c7225 */ /* 0x000fc800078e001c */
[----:B------:R-:W-:Y:S02]  /*1ee0*/  IMAD.X R167, RZ, RZ, R14, P0 ;  /* 0x000000ffffa77224 */ /* 0x000fe400000e060e */
[----:B------:R-:W-:Y:S02]  /*1ef0*/  IMAD.IADD R15, R29, 0x1, R15 ;  /* 0x000000011d0f7824 */ /* 0x000fe400078e020f */
[----:B------:R-:W-:Y:S01]  /*1f00*/  IMAD.IADD R164, R5, 0x1, -R176 ;  /* 0x0000000105a47824 */ /* 0x000fe200078e0ab0 */
[-C--:B------:R-:W-:Y:S02]  /*1f10*/  LOP3.LUT R0, R23, R4.reuse, RZ, 0xfc, !PT ;  /* 0x0000000417007212 */ /* 0x080fe400078efcff */
[----:B------:R-:W-:Y:S01]  /*1f20*/  LOP3.LUT R4, R27, R4, RZ, 0xfc, !PT ;  /* 0x000000041b047212 */ /* 0x000fe200078efcff */
[----:B------:R-:W-:Y:S01]  /*1f30*/  IMAD R16, R161, R8, RZ ;  /* 0x00000008a1107224 */ /* 0x000fe200078e02ff */
[----:B------:R-:W-:Y:S01]  /*1f40*/  LOP3.LUT R22, R22, 0x18, R17, 0x78, !PT ;  /* 0x0000001816167812 */ /* 0x000fe200078e7811 */
[----:B------:R-:W-:-:S03]  /*1f50*/  IMAD.WIDE.U32 R166, R8, R160, R166 ;  /* 0x000000a008a67225 */ /* 0x000fc600078e00a6 */
[----:B------:R-:W-:Y:S01]  /*1f60*/  LOP3.LUT R22, R22, 0x1f20, R17, 0xf8, !PT ;  /* 0x00001f2016167812 */ /* 0x000fe200078ef811 */
[----:B------:R-:W-:Y:S01]  /*1f70*/  IMAD.IADD R17, R167, 0x1, R16 ;  /* 0x00000001a7117824 */ /* 0x000fe200078e0210 */
[----:B------:R-:W-:Y:S01]  /*1f80*/  BSSY.RECONVERGENT B0, `(.L_x_1233) ;  /* 0x0000036000007945 */ /* 0x000fe20003800200 */
[----:B------:R-:W-:Y:S01]  /*1f90*/  IMAD.MOV.U32 R9, RZ, RZ, RZ ;  /* 0x000000ffff097224 */ /* 0x000fe200078e00ff */
[C---:B------:R-:W-:Y:S01]  /*1fa0*/  LOP3.LUT R173, R177.reuse, 0x20, RZ, 0xfc, !PT ;  /* 0x00000020b1ad7812 */ /* 0x040fe200078efcff */
[----:B------:R-:W-:Y:S01]  /*1fb0*/  IMAD R175, R22, 0x2, R7 ;  /* 0x0000000216af7824 */ /* 0x000fe200078e0207 */
[----:B------:R-:W-:Y:S01]  /*1fc0*/  LOP3.LUT R171, R177, 0x40, RZ, 0xfc, !PT ;  /* 0x00000040b1ab7812 */ /* 0x000fe200078efcff */
[----:B------:R-:W-:-:S04]  /*1fd0*/  IMAD.WIDE.U32 R10, R11, 0x40, R8 ;  /* 0x000000400b0a7825 */ /* 0x000fc800078e0008 */
[-C--:B--2---:R-:W-:Y:S02]  /*1fe0*/  @!P2 IMAD R19, R35, R179.reuse, RZ ;  /* 0x000000b32313a224 */ /* 0x084fe400078e02ff */
[----:B------:R-:W-:-:S04]  /*1ff0*/  @!P2 IMAD.WIDE.U32 R34, R34, R179, RZ ;  /* 0x000000b32222a225 */ /* 0x000fc800078e00ff */
[----:B------:R-:W-:Y:S02]  /*2000*/  @!P2 IMAD.IADD R19, R35, 0x1, R19 ;  /* 0x000000012313a824 */ /* 0x000fe400078e0213 */
[----:B------:R-:W-:Y:S02]  /*2010*/  @!P2 IMAD.MOV.U32 R26, RZ, RZ, R34 ;  /* 0x000000ffff1aa224 */ /* 0x000fe400078e0022 */
[----:B------:R-:W-:Y:S01]  /*2020*/  @P2 IMAD.WIDE.U32 R34, R24, R18, RZ ;  /* 0x0000001218222225 */ /* 0x000fe200078e00ff */
[----:B---3--:R-:W-:-:S03]  /*2030*/  LEA R168, P0, R28, R32, 0x1 ;  /* 0x000000201ca87211 */ /* 0x008fc600078008ff */
[----:B------:R-:W-:Y:S02]  /*2040*/  @P2 IMAD R18, R25, R18, RZ ;  /* 0x0000001219122224 */ /* 0x000fe400078e02ff */
[----:B------:R-:W-:Y:S01]  /*2050*/  @P2 IMAD.MOV.U32 R26, RZ, RZ, R34 ;  /* 0x000000ffff1a2224 */ /* 0x000fe200078e0022 */
[----:B------:R-:W-:Y:S02]  /*2060*/  LEA.HI.X R169, R28, R33, R15, 0x1, P0 ;  /* 0x000000211ca97211 */ /* 0x000fe400000f0c0f */
[----:B------:R-:W-:Y:S02]  /*2070*/  @P2 IADD3 R19, PT, PT, R35, R18, RZ ;  /* 0x0000001223132210 */ /* 0x000fe40007ffe0ff */
[----:B------:R-:W-:-:S05]  /*2080*/  IADD3 R26, P0, PT, R177, R26, RZ ;  /* 0x0000001ab11a7210 */ /* 0x000fca0007f1e0ff */
[----:B------:R-:W-:Y:S01]  /*2090*/  IMAD.X R27, RZ, RZ, R19, P0 ;  /* 0x000000ffff1b7224 */ /* 0x000fe200000e0613 */
[----:B------:R-:W-:Y:S01]  /*20a0*/  ISETP.GE.AND P0, PT, R8, R164, PT ;  /* 0x000000a40800720c */ /* 0x000fe20003f06270 */
[----:B----4-:R-:W-:Y:S01]  /*20b0*/  IMAD R14, R21, R178, RZ ;  /* 0x000000b2150e7224 */ /* 0x010fe200078e02ff */
[----:B------:R-:W-:Y:S02]  /*20c0*/  SHF.R.S32.HI R15, RZ, 0x1f, R178 ;  /* 0x0000001fff0f7819 */ /* 0x000fe400000114b2 */
[----:B------:R-:W-:-:S03]  /*20d0*/  LEA R167, P1, R166, R30, 0x1 ;  /* 0x0000001ea6a77211 */ /* 0x000fc600078208ff */
        /* <DEDUP_REMOVED lines=31> */
.L_x_1235:
[----:B------:R3:W-:Y:S02]  /*22d0*/  STS.128 [R175+0x2000], RZ ;  /* 0x002000ffaf007388 */ /* 0x0007e40000000c00 */
.L_x_1234:
[----:B------:R-:W-:Y:S05]  /*22e0*/  BSYNC.RECONVERGENT B0 ;  /* 0x0000000000007941 */ /* 0x000fea0003800200 */
.L_x_1233:
        /* <DEDUP_REMOVED lines=32> */
.L_x_1238:
[----:B------:R1:W-:Y:S02]  /*24f0*/  STS.128 [R175+0x2800], RZ ;  /* 0x002800ffaf007388 */ /* 0x0003e40000000c00 */
.L_x_1237:
[----:B------:R-:W-:Y:S05]  /*2500*/  BSYNC.RECONVERGENT B0 ;  /* 0x0000000000007941 */ /* 0x000fea0003800200 */
.L_x_1236:
        /* <DEDUP_REMOVED lines=8> */
[----:B------:R-:W-:Y:S02]  /*2590*/  @!P1 IMAD.MOV.U32 R14, RZ, RZ, R167 ;  /* 0x000000ffff0e9224 */ /* 0x000fe400078e00a7 */
[--C-:B------:R-:W-:Y:S01]  /*25a0*/  @!P1 IMAD.MOV.U32 R15, RZ, RZ, R166.reuse ;  /* 0x000000ffff0f9224 */ /* 0x100fe200078e00a6 */
[----:B-1--4-:R-:W-:Y:S01]  /*25b0*/  @!P0 MOV R10, R167 ;  /* 0x000000a7000a8202 */ /* 0x012fe20000000f00 */
        /* <DEDUP_REMOVED lines=13> */
[----:B-1----:R-:W-:Y:S02]  /*2690*/  MOV R10, R167 ;  /* 0x000000a7000a7202 */ /* 0x002fe40000000f00 */
[----:B------:R-:W-:-:S05]  /*26a0*/  MOV R11, R166 ;  /* 0x000000a6000b7202 */ /* 0x000fca0000000f00 */
[----:B------:R-:W-:Y:S01]  /*26b0*/  @!PT LDS RZ, [RZ] ;  /* 0x00000000fffff984 */ /* 0x000fe20000000800 */
[----:B------:R-:W-:Y:S01]  /*26c0*/  @!PT LDS RZ, [RZ] ;  /* 0x00000000fffff984 */ /* 0x000fe20000000800 */
[----:B------:R-:W-:Y:S01]  /*26d0*/  @!PT LDS RZ, [RZ] ;  /* 0x00000000fffff984 */ /* 0x000fe20000000800 */
[----:B------:R1:W-:Y:S01]  /*26e0*/  LDGSTS.E.BYPASS.LTC128B.128 [R175+0x7000], desc[UR4][R10.64+0x80] ;  /* 0x070000800aaf7fae */ /* 0x0003e2000b981a04 */
[----:B------:R-:W-:Y:S05]  /*26f0*/  BRA `(.L_x_1240) ;  /* 0x0000000000047947 */ /* 0x000fea0003800000 */
.L_x_1241:
[----:B------:R4:W-:Y:S02]  /*2700*/  STS.128 [R175+0x7000], RZ ;  /* 0x007000ffaf007388 */ /* 0x0009e40000000c00 */
.L_x_1240:
[----:B------:R-:W-:Y:S05]  /*2710*/  BSYNC.RECONVERGENT B0 ;  /* 0x0000000000007941 */ /* 0x000fea0003800200 */
.L_x_1239:
        /* <DEDUP_REMOVED lines=26> */
.L_x_1244:
[----:B------:R4:W-:Y:S02]  /*28c0*/  STS.128 [R175+0x7800], RZ ;  /* 0x007800ffaf007388 */ /* 0x0009e40000000c00 */
.L_x_1243:
[----:B------:R-:W-:Y:S05]  /*28d0*/  BSYNC.RECONVERGENT B0 ;  /* 0x0000000000007941 */ /* 0x000fea0003800200 */
.L_x_1242:
        /* <DEDUP_REMOVED lines=25> */
.L_x_1247:
[----:B------:R4:W-:Y:S02]  /*2a70*/  STS.128 [R175+0x8000], RZ ;  /* 0x008000ffaf007388 */ /* 0x0009e40000000c00 */
.L_x_1246:
[----:B------:R-:W-:Y:S05]  /*2a80*/  BSYNC.RECONVERGENT B0 ;  /* 0x0000000000007941 */ /* 0x000fea0003800200 */
.L_x_1245:
[----:B------:R-:W-:Y:S01]  /*2a90*/  IADD3 R9, PT, PT, R8, 0x60, RZ ;  /* 0x0000006008097810 */ /* 0x000fe20007ffe0ff */
[----:B------:R-:W-:Y:S03]  /*2aa0*/  BSSY.RECONVERGENT B0, `(.L_x_1248) ;  /* 0x000001c000007945 */ /* 0x000fe60003800200 */
[----:B------:R-:W-:-:S13]  /*2ab0*/  ISETP.GE.AND P0, PT, R9, R12, PT ;  /* 0x0000000c0900720c */ /* 0x000fda0003f06270 */
[----:B------:R-:W-:Y:S05]  /*2ac0*/  @P0 BRA `(.L_x_1249) ;  /* 0x0000000000640947 */ /* 0x000fea0003800000 */
[----:B-1--4-:R-:W-:Y:S01]  /*2ad0*/  MOV R15, R166 ;  /* 0x000000a6000f7202 */ /* 0x012fe20000000f00 */
[----:B------:R-:W-:Y:S01]  /*2ae0*/  IMAD.MOV.U32 R14, RZ, RZ, R167 ;  /* 0x000000ffff0e7224 */ /* 0x000fe200078e00a7 */
[-C--:B------:R-:W-:Y:S01]  /*2af0*/  ISETP.GE.AND P1, PT, R177, R174.reuse, PT ;  /* 0x000000aeb100720c */ /* 0x080fe20003f26270 */
[----:B------:R-:W-:Y:S01]  /*2b00*/  IMAD R8, R161, 0xc0, RZ ;  /* 0x000000c0a1087824 */ /* 0x000fe200078e02ff */
[----:B------:R-:W-:Y:S01]  /*2b10*/  ISETP.GE.AND P0, PT, R173, R174, PT ;  /* 0x000000aead00720c */ /* 0x000fe20003f06270 */
[----:B------:R-:W-:-:S04]  /*2b20*/  IMAD.WIDE.U32 R14, R160, 0xc0, R14 ;  /* 0x000000c0a00e7825 */ /* 0x000fc800078e000e */
[----:B------:R-:W-:-:S06]  /*2b30*/  IMAD.IADD R15, R15, 0x1, R8 ;  /* 0x000000010f0f7824 */ /* 0x000fcc00078e0208 */
        /* <DEDUP_REMOVED lines=17> */
.L_x_1250:
[----:B------:R4:W-:Y:S02]  /*2c50*/  STS.128 [R175+0x8800], RZ ;  /* 0x008800ffaf007388 */ /* 0x0009e40000000c00 */
.L_x_1249:
[----:B------:R-:W-:Y:S05]  /*2c60*/  BSYNC.RECONVERGENT B0 ;  /* 0x0000000000007941 */ /* 0x000fea0003800200 */
.L_x_1248:
        /* <DEDUP_REMOVED lines=27> */
.L_x_1253:
[----:B------:R4:W-:Y:S01]  /*2e20*/  STS.128 [R175+0xd000], RZ ;  /* 0x00d000ffaf007388 */ /* 0x0009e20000000c00 */
[----:B------:R-:W-:Y:S05]  /*2e30*/  BRA `(.L_x_1254) ;  /* 0x00000000000c7947 */ /* 0x000fea0003800000 */
.L_x_1252:
[----:B------:R1:W-:Y:S04]  /*2e40*/  STS.128 [R175+0x9000], RZ ;  /* 0x009000ffaf007388 */ /* 0x0003e80000000c00 */
[----:B------:R1:W-:Y:S04]  /*2e50*/  STS.128 [R175+0xb000], RZ ;  /* 0x00b000ffaf007388 */ /* 0x0003e80000000c00 */
[----:B------:R1:W-:Y:S02]  /*2e60*/  STS.128 [R175+0xd000], RZ ;  /* 0x00d000ffaf007388 */ /* 0x0003e40000000c00 */
.L_x_1254:
[----:B------:R-:W-:Y:S05]  /*2e70*/  BSYNC.RECONVERGENT B0 ;  /* 0x0000000000007941 */ /* 0x000fea0003800200 */
.L_x_1251:
        /* <DEDUP_REMOVED lines=29> */
.L_x_1257:
[----:B------:R4:W-:Y:S02]  /*3050*/  STS.128 [R175+0xd800], RZ ;  /* 0x00d800ffaf007388 */ /* 0x0009e40000000c00 */
.L_x_1256:
[----:B------:R-:W-:Y:S05]  /*3060*/  BSYNC.RECONVERGENT B0 ;  /* 0x0000000000007941 */ /* 0x000fea0003800200 */
.L_x_1255:
        /* <DEDUP_REMOVED lines=27> */
.L_x_1260:
[----:B------:R1:W-:Y:S02]  /*3220*/  STS.128 [R175+0xe000], RZ ;  /* 0x00e000ffaf007388 */ /* 0x0003e40000000c00 */
.L_x_1259:
[----:B------:R-:W-:Y:S05]  /*3230*/  BSYNC.RECONVERGENT B0 ;  /* 0x0000000000007941 */ /* 0x000fea0003800200 */
.L_x_1258:
        /* <DEDUP_REMOVED lines=31> */
.L_x_1263:
[----:B------:R1:W-:Y:S02]  /*3430*/  STS.128 [R175+0xe800], RZ ;  /* 0x00e800ffaf007388 */ /* 0x0003e40000000c00 */
.L_x_1262:
[----:B------:R-:W-:Y:S05]  /*3440*/  BSYNC.RECONVERGENT B0 ;  /* 0x0000000000007941 */ /* 0x000fea0003800200 */
.L_x_1261:
        /* <DEDUP_REMOVED lines=9> */
[----:B------:R-:W2:Y:S04]  /*34e0*/  LDSM.16.M88.4 R32, [R158+0x3000] ;  /* 0x003000009e20783b */ /* 0x000ea80000000200 */
        /* <DEDUP_REMOVED lines=121> */
[----:B------:R-:W3:Y:S06]  /*3c80*/  MUFU.TANH R110, R110 ;  /* 0x0000006e006e7308 */ /* 0x000eec0000002400 */
[----:B------:R-:W-:Y:S01]  /*3c90*/  HMMA.16816.F32 R68, R100, R38, R68 ;  /* 0x000000266444723c */ /* 0x000fe20000001844 */
[----:B------:R-:W-:Y:S01]  /*3ca0*/  LDSM.16.M88.4 R36, [R118+0x8000] ;  /* 0x008000007624783b */ /* 0x000fe20000000200 */
[----:B------:R-:W-:Y:S06]  /*3cb0*/  MUFU.TANH R109, R109 ;  /* 0x0000006d006d7308 */ /* 0x000fec0000002400 */
[C---:B--2---:R-:W-:Y:S02]  /*3cc0*/  HMMA.16816.F32 R80, R24.reuse, R8, R80 ;  /* 0x000000081850723c */ /* 0x044fe40000001850 */
[----:B------:R-:W2:Y:S06]  /*3cd0*/  MUFU.TANH R111, R111 ;  /* 0x0000006f006f7308 */ /* 0x000eac0000002400 */
[----:B------:R-:W-:Y:S01]  /*3ce0*/  HMMA.16816.F32 R76, R24, R10, R76 ;  /* 0x0000000a184c723c */ /* 0x000fe2000000184c */
[----:B------:R-:W3:Y:S01]  /*3cf0*/  LDSM.16.M88.4 R8, [R118+0x6400] ;  /* 0x006400007608783b */ /* 0x000ee20000000200 */
[----:B------:R-:W-:Y:S06]  /*3d00*/  MUFU.TANH R92, R92 ;  /* 0x0000005c005c7308 */ /* 0x000fec0000002400 */
[C---:B----4-:R-:W-:Y:S08]  /*3d10*/  HMMA.16816.F32 R64, R100.reuse, R16, R64 ;  /* 0x000000106440723c */ /* 0x050ff00000001840 */
[----:B------:R-:W-:Y:S01]  /*3d20*/  HMMA.16816.F32 R60, R100, R18, R60 ;  /* 0x00000012643c723c */ /* 0x000fe2000000183c */
[----:B------:R-:W4:Y:S07]  /*3d30*/  LDSM.16.M88.4 R16, [R158+0x6800] ;  /* 0x006800009e10783b */ /* 0x000f2e0000000200 */
[----:B-----5:R-:W-:Y:S08]  /*3d40*/  HMMA.16816.F32 R80, R12, R28, R80 ;  /* 0x0000001c0c50723c */ /* 0x020ff00000001850 */
[----:B------:R-:W-:Y:S08]  /*3d50*/  HMMA.16816.F32 R72, R40, R32, R72 ;  /* 0x000000202848723c */ /* 0x000ff00000001848 */
[----:B------:R-:W-:Y:S01]  /*3d60*/  HMMA.16816.F32 R76, R12, R30, R76 ;  /* 0x0000001e0c4c723c */ /* 0x000fe2000000184c */
[----:B------:R-:W5:Y:S02]  /*3d70*/  LDSM.16.M88.4 R28, [R158+0x8400] ;  /* 0x008400009e1c783b */ /* 0x000f640000000200 */
[-C--:B------:R-:W-:Y:S01]  /*3d80*/  FMUL.FTZ R80, R80, R112.reuse ;  /* 0x0000007050507220 */ /* 0x080fe20000410000 */
[-C--:B------:R-:W-:Y:S01]  /*3d90*/  FMUL.FTZ R82, R82, R112.reuse ;  /* 0x0000007052527220 */ /* 0x080fe20000410000 */
[-C--:B------:R-:W-:Y:S01]  /*3da0*/  FMUL.FTZ R81, R81, R112.reuse ;  /* 0x0000007051517220 */ /* 0x080fe20000410000 */
[----:B------:R-:W-:-:S02]  /*3db0*/  FMUL.FTZ R83, R83, R112 ;  /* 0x0000007053537220 */ /* 0x000fc40000410000 */
[----:B------:R-:W-:Y:S01]  /*3dc0*/  HMMA.16816.F32 R68, R40, R34, R68 ;  /* 0x000000222844723c */ /* 0x000fe20000001844 */
[----:B------:R-:W2:Y:S01]  /*3dd0*/  LDSM.16.M88.4 R32, [R118+0x6800] ;  /* 0x006800007620783b */ /* 0x000ea20000000200 */
[----:B------:R-:W-:Y:S06]  /*3de0*/  MUFU.TANH R80, R80 ;  /* 0x0000005000507308 */ /* 0x000fec0000002400 */
[----:B-1----:R-:W-:Y:S02]  /*3df0*/  HMMA.16816.F32 R72, R24, R20, R72 ;  /* 0x000000141848723c */ /* 0x002fe40000001848 */
[----:B------:R-:W-:Y:S01]  /*3e00*/  MUFU.TANH R187, R82 ;  /* 0x0000005200bb7308 */ /* 0x000fe20000002400 */
[-C--:B------:R-:W-:Y:S01]  /*3e10*/  FMUL.FTZ R153, R77, R112.reuse ;  /* 0x000000704d997220 */ /* 0x080fe20000410000 */
[-C--:B------:R-:W-:Y:S01]  /*3e20*/  FMUL.FTZ R76, R76, R112.reuse ;  /* 0x000000704c4c7220 */ /* 0x080fe20000410000 */
[-C--:B------:R-:W-:Y:S01]  /*3e30*/  FMUL.FTZ R77, R78, R112.reuse ;  /* 0x000000704e4d7220 */ /* 0x080fe20000410000 */
[----:B------:R-:W-:-:S02]  /*3e40*/  FMUL.FTZ R79, R79, R112 ;  /* 0x000000704f4f7220 */ /* 0x000fc40000410000 */
[----:B---3--:R-:W-:Y:S02]  /*3e50*/  HMMA.16816.F32 R64, R40, R8, R64 ;  /* 0x000000082840723c */ /* 0x008fe40000001840 */
[----:B------:R-:W-:Y:S06]  /*3e60*/  MUFU.TANH R81, R81 ;  /* 0x0000005100517308 */ /* 0x000fec0000002400 */
[----:B------:R-:W-:Y:S01]  /*3e70*/  HMMA.16816.F32 R68, R24, R22, R68 ;  /* 0x000000161844723c */ /* 0x000fe20000001844 */
[----:B------:R-:W1:Y:S01]  /*3e80*/  LDSM.16.M88.4 R20, [R118+0x8400] ;  /* 0x008400007614783b */ /* 0x000e620000000200 */
[----:B------:R-:W-:Y:S06]  /*3e90*/  MUFU.TANH R185, R83 ;  /* 0x0000005300b97308 */ /* 0x000fec0000002400 */
[----:B------:R-:W-:Y:S01]  /*3ea0*/  HMMA.16816.F32 R60, R40, R10, R60 ;  /* 0x0000000a283c723c */ /* 0x000fe2000000183c */
[----:B------:R-:W3:Y:S01]  /*3eb0*/  LDSM.16.M88.4 R8, [R158+0x8800] ;  /* 0x008800009e08783b */ /* 0x000ee20000000200 */
[----:B------:R-:W-:Y:S06]  /*3ec0*/  MUFU.TANH R76, R76 ;  /* 0x0000004c004c7308 */ /* 0x000fec0000002400 */
[----:B----4-:R-:W-:Y:S02]  /*3ed0*/  HMMA.16816.F32 R56, R100, R16, R56 ;  /* 0x000000106438723c */ /* 0x010fe40000001838 */
[----:B------:R-:W-:Y:S06]  /*3ee0*/  MUFU.TANH R77, R77 ;  /* 0x0000004d004d7308 */ /* 0x000fec0000002400 */
[----:B------:R-:W-:Y:S02]  /*3ef0*/  HMMA.16816.F32 R72, R12, R36, R72 ;  /* 0x000000240c48723c */ /* 0x000fe40000001848 */
[----:B------:R-:W-:Y:S06]  /*3f00*/  MUFU.TANH R153, R153 ;  /* 0x0000009900997308 */ /* 0x000fec0000002400 */
[----:B-----5:R-:W-:Y:S02]  /*3f10*/  HMMA.16816.F32 R64, R24, R28, R64 ;  /* 0x0000001c1840723c */ /* 0x020fe40000001840 */
[----:B------:R-:W-:Y:S06]  /*3f20*/  MUFU.TANH R151, R79 ;  /* 0x0000004f00977308 */ /* 0x000fec0000002400 */
[----:B------:R-:W-:Y:S01]  /*3f30*/  HMMA.16816.F32 R68, R12, R38, R68 ;  /* 0x000000260c44723c */ /* 0x000fe20000001844 */
[----:B------:R-:W4:Y:S02]  /*3f40*/  LDSM.16.M88.4 R36, [R158+0x6c00] ;  /* 0x006c00009e24783b */ /* 0x000f240000000200 */
[-C--:B------:R-:W-:Y:S01]  /*3f50*/  FMUL.FTZ R73, R73, R112.reuse ;  /* 0x0000007049497220 */ /* 0x080fe20000410000 */
[-C--:B------:R-:W-:Y:S01]  /*3f60*/  FMUL.FTZ R72, R72, R112.reuse ;  /* 0x0000007048487220 */ /* 0x080fe20000410000 */
[-C--:B------:R-:W-:Y:S01]  /*3f70*/  FMUL.FTZ R74, R74, R112.reuse ;  /* 0x000000704a4a7220 */ /* 0x080fe20000410000 */
[-C--:B------:R-:W-:Y:S01]  /*3f80*/  FMUL.FTZ R75, R75, R112.reuse ;  /* 0x000000704b4b7220 */ /* 0x080fe20000410000 */
[----:B------:R-:W-:Y:S01]  /*3f90*/  MUFU.TANH R139, R73 ;  /* 0x00000049008b7308 */ /* 0x000fe20000002400 */
[----:B------:R-:W-:Y:S07]  /*3fa0*/  HMMA.16816.F32 R60, R24, R30, R60 ;  /* 0x0000001e183c723c */ /* 0x000fee000000183c */
[----:B------:R-:W-:Y:S01]  /*3fb0*/  MUFU.TANH R133, R72 ;  /* 0x0000004800857308 */ /* 0x000fe20000002400 */
[----:B--2---:R-:W-:Y:S03]  /*3fc0*/  HMMA.16816.F32 R56, R40, R32, R56 ;  /* 0x000000202838723c */ /* 0x004fe60000001838 */
[-C--:B------:R-:W-:Y:S01]  /*3fd0*/  FMUL.FTZ R69, R69, R112.reuse ;  /* 0x0000007045457220 */ /* 0x080fe20000410000 */
[-C--:B------:R-:W-:Y:S01]  /*3fe0*/  FMUL.FTZ R71, R71, R112.reuse ;  /* 0x0000007047477220 */ /* 0x080fe20000410000 */
[-C--:B------:R-:W-:Y:S01]  /*3ff0*/  FMUL.FTZ R68, R68, R112.reuse ;  /* 0x0000007044447220 */ /* 0x080fe20000410000 */
[----:B------:R-:W-:Y:S01]  /*4000*/  FMUL.FTZ R70, R70, R112 ;  /* 0x0000007046467220 */ /* 0x000fe20000410000 */
[----:B------:R-:W-:Y:S01]  /*4010*/  MUFU.TANH R135, R69 ;  /* 0x0000004500877308 */ /* 0x000fe20000002400 */
[----:B------:R-:W-:Y:S01]  /*4020*/  HMMA.16816.F32 R52, R100, R18, R52 ;  /* 0x000000126434723c */ /* 0x000fe20000001834 */
[----:B------:R-:W2:Y:S06]  /*4030*/  LDSM.16.M88.4 R16, [R118+0x8800] ;  /* 0x008800007610783b */ /* 0x000eac0000000200 */
[----:B------:R-:W-:Y:S01]  /*4040*/  MUFU.TANH R141, R71 ;  /* 0x00000047008d7308 */ /* 0x000fe20000002400 */
[C---:B-1----:R-:W-:Y:S07]  /*4050*/  HMMA.16816.F32 R64, R12.reuse, R20, R64 ;  /* 0x000000140c40723c */ /* 0x042fee0000001840 */
[----:B------:R-:W-:Y:S01]  /*4060*/  MUFU.TANH R147, R74 ;  /* 0x0000004a00937308 */ /* 0x000fe20000002400 */
[----:B------:R-:W-:Y:S01]  /*4070*/  HMMA.16816.F32 R60, R12, R22, R60 ;  /* 0x000000160c3c723c */ /* 0x000fe2000000183c */
[----:B------:R-:W1:Y:S06]  /*4080*/  LDSM.16.M88.4 R20, [R118+0x6c00] ;  /* 0x006c00007614783b */ /* 0x000e6c0000000200 */
[----:B------:R-:W-:Y:S01]  /*4090*/  MUFU.TANH R137, R75 ;  /* 0x0000004b00897308 */ /* 0x000fe20000002400 */
[----:B---3--:R-:W-:Y:S01]  /*40a0*/  HMMA.16816.F32 R56, R24, R8, R56 ;  /* 0x000000081838723c */ /* 0x008fe20000001838 */
[----:B------:R-:W-:-:S02]  /*40b0*/  LOP3.LUT R9, R114, 0x6, RZ, 0xc0, !PT ;  /* 0x0000000672097812 */ /* 0x000fc400078ec0ff */
[-C--:B------:R-:W-:Y:S01]  /*40c0*/  FMUL.FTZ R65, R65, R112.reuse ;  /* 0x0000007041417220 */ /* 0x080fe20000410000 */
[-C--:B------:R-:W-:Y:S01]  /*40d0*/  FMUL.FTZ R67, R67, R112.reuse ;  /* 0x0000007043437220 */ /* 0x080fe20000410000 */
[-C--:B------:R-:W-:Y:S01]  /*40e0*/  FMUL.FTZ R64, R64, R112.reuse ;  /* 0x0000007040407220 */ /* 0x080fe20000410000 */
[----:B------:R-:W-:Y:S01]  /*40f0*/  IMAD.IADD R32, R184, 0x1, R9 ;  /* 0x00000001b8207824 */ /* 0x000fe200078e0209 */
[----:B------:R3:W-:Y:S01]  /*4100*/  MUFU.TANH R121, R65 ;  /* 0x0000004100797308 */ /* 0x0007e20000002400 */
[----:B------:R-:W-:Y:S01]  /*4110*/  HMMA.16816.F32 R52, R40, R34, R52 ;  /* 0x000000222834723c */ /* 0x000fe20000001834 */
[-C--:B------:R-:W-:Y:S01]  /*4120*/  FMUL.FTZ R66, R66, R112.reuse ;  /* 0x0000007042427220 */ /* 0x080fe20000410000 */
[C---:B------:R-:W-:Y:S01]  /*4130*/  VIADD R30, R32.reuse, 0x1 ;  /* 0x00000001201e7836 */ /* 0x040fe20000000000 */
[CC--:B------:R-:W-:Y:S01]  /*4140*/  ISETP.GE.AND P4, PT, R32.reuse, R113.reuse, PT ;  /* 0x000000712000720c */ /* 0x0c0fe20003f86270 */
[----:B------:R-:W-:Y:S02]  /*4150*/  VIADD R28, R32, 0x8 ;  /* 0x00000008201c7836 */ /* 0x000fe40000000000 */
[-C--:B------:R-:W-:Y:S01]  /*4160*/  FMUL.FTZ R60, R60, R112.reuse ;  /* 0x000000703c3c7220 */ /* 0x080fe20000410000 */
[----:B------:R-:W-:Y:S01]  /*4170*/  VIADD R8, R32, 0x9 ;  /* 0x0000000920087836 */ /* 0x000fe20000000000 */
[-C--:B------:R-:W-:Y:S01]  /*4180*/  ISETP.GE.AND P3, PT, R30, R113.reuse, PT ;  /* 0x000000711e00720c */ /* 0x080fe20003f66270 */
[----:B----4-:R-:W-:Y:S01]  /*4190*/  HMMA.16816.F32 R48, R100, R36, R48 ;  /* 0x000000246430723c */ /* 0x010fe20000001830 */
[-C--:B------:R-:W-:Y:S01]  /*41a0*/  ISETP.GE.AND P2, PT, R28, R113.reuse, PT ;  /* 0x000000711c00720c */ /* 0x080fe20003f46270 */
[----:B------:R4:W-:Y:S01]  /*41b0*/  MUFU.TANH R123, R67 ;  /* 0x00000043007b7308 */ /* 0x0009e20000002400 */
[----:B------:R-:W5:Y:S01]  /*41c0*/  LDSM.16.M88.4 R28, [R158+0x8c00] ;  /* 0x008c00009e1c783b */ /* 0x000f620000000200 */
[-C--:B------:R-:W-:Y:S01]  /*41d0*/  ISETP.GE.AND P1, PT, R8, R113.reuse, PT ;  /* 0x000000710800720c */ /* 0x080fe20003f26270 */
[C---:B------:R-:W-:Y:S01]  /*41e0*/  VIADD R8, R32.reuse, 0x18 ;  /* 0x0000001820087836 */ /* 0x040fe20000000000 */
[----:B------:R-:W-:Y:S01]  /*41f0*/  FSEL R97, R97, -INF , !P4 ;  /* 0xff80000061617808 */ /* 0x000fe20006000000 */
[----:B------:R-:W-:Y:S01]  /*4200*/  VIADD R36, R32, 0x10 ;  /* 0x0000001020247836 */ /* 0x000fe20000000000 */
[----:B--2---:R-:W-:Y:S01]  /*4210*/  HMMA.16816.F32 R56, R12, R16, R56 ;  /* 0x000000100c38723c */ /* 0x004fe20000001838 */
[----:B------:R-:W-:Y:S01]  /*4220*/  FSEL R17, R0, -INF , !P4 ;  /* 0xff80000000117808 */ /* 0x000fe20006000000 */
[----:B------:R-:W-:Y:S01]  /*4230*/  VIADD R16, R32, 0x11 ;  /* 0x0000001120107836 */ /* 0x000fe20000000000 */
[-C--:B------:R-:W-:Y:S01]  /*4240*/  ISETP.GE.AND P5, PT, R8, R113.reuse, PT ;  /* 0x000000710800720c */ /* 0x080fe20003fa6270 */
[----:B------:R-:W-:Y:S01]  /*4250*/  MUFU.TANH R125, R64 ;  /* 0x00000040007d7308 */ /* 0x000fe20000002400 */
[----:B------:R-:W-:Y:S01]  /*4260*/  IADD3 R8, PT, PT, R32, 0x19, RZ ;  /* 0x0000001920087810 */ /* 0x000fe20007ffe0ff */
[-C--:B------:R-:W-:Y:S01]  /*4270*/  FMUL.FTZ R62, R62, R112.reuse ;  /* 0x000000703e3e7220 */ /* 0x080fe20000410000 */
[----:B---3--:R-:W-:Y:S01]  /*4280*/  FSEL R65, R98, -INF , !P3 ;  /* 0xff80000062417808 */ /* 0x008fe20005800000 */
[----:B------:R-:W-:Y:S01]  /*4290*/  HMMA.16816.F32 R52, R24, R10, R52 ;  /* 0x0000000a1834723c */ /* 0x000fe20000001834 */
[-C--:B------:R-:W-:Y:S01]  /*42a0*/  ISETP.GE.AND P4, PT, R8, R113.reuse, PT ;  /* 0x000000710800720c */ /* 0x080fe20003f86270 */
[----:B------:R-:W-:Y:S01]  /*42b0*/  VIADD R8, R32, 0x20 ;  /* 0x0000002020087836 */ /* 0x000fe20000000000 */
[----:B------:R-:W-:Y:S01]  /*42c0*/  FSEL R116, R116, -INF , !P2 ;  /* 0xff80000074747808 */ /* 0x000fe20005000000 */
[----:B------:R-:W-:Y:S01]  /*42d0*/  MUFU.TANH R127, R66 ;  /* 0x00000042007f7308 */ /* 0x000fe20000002400 */
[----:B----4-:R-:W-:Y:S01]  /*42e0*/  FSEL R67, R96, -INF , !P3 ;  /* 0xff80000060437808 */ /* 0x010fe20005800000 */
[-C--:B------:R-:W-:Y:S01]  /*42f0*/  FMUL.FTZ R61, R61, R112.reuse ;  /* 0x000000703d3d7220 */ /* 0x080fe20000410000 */
[-C--:B------:R-:W-:Y:S01]  /*4300*/  ISETP.GE.AND P3, PT, R8, R113.reuse, PT ;  /* 0x000000710800720c */ /* 0x080fe20003f66270 */
[----:B-1----:R-:W-:Y:S01]  /*4310*/  HMMA.16816.F32 R48, R40, R20, R48 ;  /* 0x000000142830723c */ /* 0x002fe20000001830 */
[----:B------:R-:W1:Y:S01]  /*4320*/  LDSM.16.M88.4 R8, [R118+0x8c00] ;  /* 0x008c00007608783b */ /* 0x000e620000000200 */
[----:B------:R-:W-:Y:S01]  /*4330*/  VIADD R20, R32, 0x21 ;  /* 0x0000002120147836 */ /* 0x000fe20000000000 */
[----:B------:R-:W-:Y:S01]  /*4340*/  FSEL R99, R99, -INF , !P2 ;  /* 0xff80000063637808 */ /* 0x000fe20005000000 */
[-C--:B------:R-:W-:Y:S01]  /*4350*/  FMUL.FTZ R59, R59, R112.reuse ;  /* 0x000000703b3b7220 */ /* 0x080fe20000410000 */
[----:B------:R-:W-:Y:S01]  /*4360*/  FSEL R21, R117, -INF , !P1 ;  /* 0xff80000075157808 */ /* 0x000fe20004800000 */
[----:B------:R-:W-:Y:S01]  /*4370*/  MUFU.TANH R143, R68 ;  /* 0x00000044008f7308 */ /* 0x000fe20000002400 */
[-C--:B------:R-:W-:Y:S01]  /*4380*/  ISETP.GE.AND P2, PT, R20, R113.reuse, PT ;  /* 0x000000711400720c */ /* 0x080fe20003f46270 */
[C---:B------:R-:W-:Y:S01]  /*4390*/  HMMA.16816.F32 R104, R12.reuse, R88, R104 ;  /* 0x000000580c68723c */ /* 0x040fe20000001868 */
[-C--:B------:R-:W-:Y:S01]  /*43a0*/  FMUL.FTZ R88, R93, R112.reuse ;  /* 0x000000705d587220 */ /* 0x080fe20000410000 */
[-C--:B------:R-:W-:Y:S01]  /*43b0*/  FMUL.FTZ R93, R95, R112.reuse ;  /* 0x000000705f5d7220 */ /* 0x080fe20000410000 */
[-C--:B------:R-:W-:Y:S01]  /*43c0*/  FMUL.FTZ R89, R94, R112.reuse ;  /* 0x000000705e597220 */ /* 0x080fe20000410000 */
[----:B------:R-:W-:Y:S01]  /*43d0*/  FSEL R115, R115, -INF , !P1 ;  /* 0xff80000073737808 */ /* 0x000fe20004800000 */
[-C--:B------:R-:W-:Y:S01]  /*43e0*/  FMUL.FTZ R63, R63, R112.reuse ;  /* 0x000000703f3f7220 */ /* 0x080fe20000410000 */
[-C--:B------:R-:W-:Y:S01]  /*43f0*/  ISETP.GE.AND P0, PT, R36, R113.reuse, PT ;  /* 0x000000712400720c */ /* 0x080fe20003f06270 */
[----:B------:R-:W-:Y:S01]  /*4400*/  MUFU.TANH R88, R88 ;  /* 0x0000005800587308 */ /* 0x000fe20000002400 */
[----:B------:R-:W-:Y:S01]  /*4410*/  HMMA.16816.F32 R84, R12, R90, R84 ;  /* 0x0000005a0c54723c */ /* 0x000fe20000001854 */
[----:B------:R-:W-:Y:S01]  /*4420*/  ISETP.GE.AND P6, PT, R16, R113, PT ;  /* 0x000000711000720c */ /* 0x000fe20003fc6270 */
[-C--:B------:R-:W-:Y:S01]  /*4430*/  FMUL.FTZ R16, R57, R112.reuse ;  /* 0x0000007039107220 */ /* 0x080fe20000410000 */
[----:B------:R-:W-:Y:S01]  /*4440*/  FSEL R57, R110, -INF , !P0 ;  /* 0xff8000006e397808 */ /* 0x000fe20004000000 */
[-C--:B------:R-:W-:Y:S01]  /*4450*/  FMUL.FTZ R0, R56, R112.reuse ;  /* 0x0000007038007220 */ /* 0x080fe20000410000 */
[----:B------:R-:W-:Y:S01]  /*4460*/  FSEL R73, R111, -INF , !P6 ;  /* 0xff8000006f497808 */ /* 0x000fe20007000000 */
[----:B------:R-:W-:Y:S01]  /*4470*/  FMUL.FTZ R58, R58, R112 ;  /* 0x000000703a3a7220 */ /* 0x000fe20000410000 */
[----:B------:R-:W2:Y:S01]  /*4480*/  MUFU.TANH R89, R89 ;  /* 0x0000005900597308 */ /* 0x000ea20000002400 */
[----:B------:R-:W-:Y:S01]  /*4490*/  HMMA.16816.F32 R44, R100, R38, R44 ;  /* 0x00000026642c723c */ /* 0x000fe2000000182c */
[----:B------:R-:W-:Y:S01]  /*44a0*/  FSEL R69, R109, -INF , !P6 ;  /* 0xff8000006d457808 */ /* 0x000fe20007000000 */
[----:B------:R-:W-:-:S04]  /*44b0*/  DEPBAR.LE SB0, 0x0 ;  /* 0x000080000000791a */ /* 0x000fc80000000000 */
[-C--:B------:R-:W-:Y:S01]  /*44c0*/  FMUL.FTZ R90, R105, R112.reuse ;  /* 0x00000070695a7220 */ /* 0x080fe20000410000 */
[-C--:B------:R-:W-:Y:S01]  /*44d0*/  FMUL.FTZ R95, R107, R112.reuse ;  /* 0x000000706b5f7220 */ /* 0x080fe20000410000 */
[----:B-----5:R-:W-:Y:S01]  /*44e0*/  HMMA.16816.F32 R48, R24, R28, R48 ;  /* 0x0000001c1830723c */ /* 0x020fe20000001830 */
[----:B------:R-:W3:Y:S01]  /*44f0*/  MUFU.TANH R93, R93 ;  /* 0x0000005d005d7308 */ /* 0x000ee20000002400 */
[-C--:B------:R-:W-:Y:S01]  /*4500*/  FMUL.FTZ R94, R104, R112.reuse ;  /* 0x00000070685e7220 */ /* 0x080fe20000410000 */
[-C--:B------:R-:W-:Y:S01]  /*4510*/  FMUL.FTZ R84, R84, R112.reuse ;  /* 0x0000007054547220 */ /* 0x080fe20000410000 */
[-C--:B------:R-:W-:Y:S01]  /*4520*/  FMUL.FTZ R86, R86, R112.reuse ;  /* 0x0000007056567220 */ /* 0x080fe20000410000 */
[-C--:B------:R-:W-:Y:S01]  /*4530*/  FMUL.FTZ R85, R85, R112.reuse ;  /* 0x0000007055557220 */ /* 0x080fe20000410000 */
[-C--:B------:R-:W-:Y:S01]  /*4540*/  FMUL.FTZ R87, R87, R112.reuse ;  /* 0x0000007057577220 */ /* 0x080fe20000410000 */
[----:B------:R-:W-:Y:S01]  /*4550*/  FMUL.FTZ R91, R106, R112 ;  /* 0x000000706a5b7220 */ /* 0x000fe20000410000 */
[----:B------:R-:W-:Y:S01]  /*4560*/  HMMA.16816.F32 R52, R12, R18, R52 ;  /* 0x000000120c34723c */ /* 0x000fe20000001834 */
[----:B------:R-:W4:Y:S01]  /*4570*/  MUFU.TANH R90, R90 ;  /* 0x0000005a005a7308 */ /* 0x000f220000002400 */
[----:B------:R-:W-:Y:S01]  /*4580*/  VIADD R18, R32, 0x28 ;  /* 0x0000002820127836 */ /* 0x000fe20000000000 */
[----:B------:R-:W-:-:S02]  /*4590*/  FSEL R19, R108, -INF , !P0 ;  /* 0xff8000006c137808 */ /* 0x000fc40004000000 */
[----:B--2---:R-:W-:Y:S02]  /*45a0*/  FSEL R89, R89, -INF , !P5 ;  /* 0xff80000059597808 */ /* 0x004fe40006800000 */
[-C--:B------:R-:W-:Y:S01]  /*45b0*/  ISETP.GE.AND P1, PT, R18, R113.reuse, PT ;  /* 0x000000711200720c */ /* 0x080fe20003f26270 */
[----:B------:R-:W-:Y:S01]  /*45c0*/  HMMA.16816.F32 R44, R40, R22, R44 ;  /* 0x00000016282c723c */ /* 0x000fe2000000182c */
[----:B------:R-:W2:Y:S01]  /*45d0*/  MUFU.TANH R95, R95 ;  /* 0x0000005f005f7308 */ /* 0x000ea20000002400 */
[----:B------:R-:W-:Y:S01]  /*45e0*/  VIADD R18, R32, 0x29 ;  /* 0x0000002920127836 */ /* 0x000fe20000000000 */
[----:B------:R-:W-:Y:S01]  /*45f0*/  FSEL R71, R92, -INF , !P5 ;  /* 0xff8000005c477808 */ /* 0x000fe20006800000 */
[----:B------:R-:W-:Y:S01]  /*4600*/  VIADD R22, R32, 0x39 ;  /* 0x0000003920167836 */ /* 0x000fe20000000000 */
[----:B---3--:R-:W-:Y:S02]  /*4610*/  FSEL R41, R93, -INF , !P4 ;  /* 0xff8000005d297808 */ /* 0x008fe40006000000 */
[-C--:B------:R-:W-:Y:S01]  /*4620*/  ISETP.GE.AND P0, PT, R18, R113.reuse, PT ;  /* 0x000000711200720c */ /* 0x080fe20003f06270 */
[----:B-1----:R-:W-:Y:S01]  /*4630*/  HMMA.16816.F32 R48, R12, R8, R48 ;  /* 0x000000080c30723c */ /* 0x002fe20000001830 */
[----:B------:R-:W1:Y:S01]  /*4640*/  MUFU.TANH R84, R84 ;  /* 0x0000005400547308 */ /* 0x000e620000002400 */
[C---:B------:R-:W-:Y:S01]  /*4650*/  IADD3 R8, PT, PT, R32.reuse, 0x40, RZ ;  /* 0x0000004020087810 */ /* 0x040fe20007ffe0ff */
[----:B------:R-:W-:Y:S01]  /*4660*/  VIADD R18, R32, 0x30 ;  /* 0x0000003020127836 */ /* 0x000fe20000000000 */
[----:B----4-:R-:W-:Y:S01]  /*4670*/  FSEL R37, R90, -INF , !P2 ;  /* 0xff8000005a257808 */ /* 0x010fe20005000000 */
[-C--:B------:R-:W-:Y:S01]  /*4680*/  FMUL.FTZ R20, R53, R112.reuse ;  /* 0x0000007035147220 */ /* 0x080fe20000410000 */
[----:B------:R-:W-:Y:S01]  /*4690*/  FSEL R43, R88, -INF , !P4 ;  /* 0xff800000582b7808 */ /* 0x000fe20006000000 */
[-C--:B------:R-:W-:Y:S01]  /*46a0*/  FMUL.FTZ R52, R52, R112.reuse ;  /* 0x0000007034347220 */ /* 0x080fe20000410000 */
[-C--:B------:R-:W-:Y:S01]  /*46b0*/  ISETP.GE.AND P6, PT, R18, R113.reuse, PT ;  /* 0x000000711200720c */ /* 0x080fe20003fc6270 */
[----:B------:R-:W3:Y:S01]  /*46c0*/  MUFU.TANH R86, R86 ;  /* 0x0000005600567308 */ /* 0x000ee20000002400 */
[----:B------:R-:W-:Y:S01]  /*46d0*/  VIADD R18, R32, 0x31 ;  /* 0x0000003120127836 */ /* 0x000fe20000000000 */
[----:B--2---:R-:W-:Y:S01]  /*46e0*/  FSEL R39, R95, -INF , !P2 ;  /* 0xff8000005f277808 */ /* 0x004fe20005000000 */
[----:B------:R-:W-:Y:S01]  /*46f0*/  HMMA.16816.F32 R44, R24, R30, R44 ;  /* 0x0000001e182c723c */ /* 0x000fe2000000182c */
[-C--:B------:R-:W-:Y:S01]  /*4700*/  ISETP.GE.AND P2, PT, R8, R113.reuse, PT ;  /* 0x000000710800720c */ /* 0x080fe20003f46270 */
[----:B------:R-:W-:Y:S01]  /*4710*/  VIADD R8, R32, 0x41 ;  /* 0x0000004120087836 */ /* 0x000fe20000000000 */
[----:B------:R-:W-:Y:S01]  /*4720*/  FSEL R187, R187, -INF , !P6 ;  /* 0xff800000bbbb7808 */ /* 0x000fe20007000000 */
[-C--:B------:R-:W-:Y:S01]  /*4730*/  FMUL.FTZ R27, R55, R112.reuse ;  /* 0x00000070371b7220 */ /* 0x080fe20000410000 */
[----:B------:R-:W2:Y:S01]  /*4740*/  MUFU.TANH R85, R85 ;  /* 0x0000005500557308 */ /* 0x000ea20000002400 */
        /* <DEDUP_REMOVED lines=9> */
[----:B------:R-:W-:Y:S01]  /*47e0*/  FMUL.FTZ R50, R50, R112 ;  /* 0x0000007032327220 */ /* 0x000fe20000410000 */
[----:B---3--:R-:W-:-:S02]  /*47f0*/  FSEL R191, R86, -INF , !P1 ;  /* 0xff80000056bf7808 */ /* 0x008fc40004800000 */
[-C--:B------:R-:W-:Y:S01]  /*4800*/  ISETP.GE.AND P1, PT, R8, R113.reuse, PT ;  /* 0x000000710800720c */ /* 0x080fe20003f26270 */
[----:B------:R-:W-:Y:S01]  /*4810*/  VIADD R8, R32, 0x48 ;  /* 0x0000004820087836 */ /* 0x000fe20000000000 */
[----:B------:R-:W-:Y:S01]  /*4820*/  FSEL R149, R81, -INF , !P5 ;  /* 0xff80000051957808 */ /* 0x000fe20006800000 */
[----:B------:R-:W3:Y:S01]  /*4830*/  MUFU.TANH R94, R94 ;  /* 0x0000005e005e7308 */ /* 0x000ee20000002400 */
[----:B------:R-:W-:Y:S02]  /*4840*/  ISETP.GE.AND P4, PT, R18, R113, PT ;  /* 0x000000711200720c */ /* 0x000fe40003f86270 */
[----:B--2---:R-:W-:Y:S02]  /*4850*/  FSEL R195, R85, -INF , !P0 ;  /* 0xff80000055c37808 */ /* 0x004fe40004000000 */
[----:B------:R-:W-:Y:S02]  /*4860*/  FSEL R29, R77, -INF , !P4 ;  /* 0xff8000004d1d7808 */ /* 0x000fe40006000000 */
[----:B------:R-:W-:Y:S01]  /*4870*/  FSEL R31, R76, -INF , !P4 ;  /* 0xff8000004c1f7808 */ /* 0x000fe20006000000 */
[----:B------:R-:W2:Y:S01]  /*4880*/  MUFU.TANH R91, R91 ;  /* 0x0000005b005b7308 */ /* 0x000ea20000002400 */
[----:B------:R-:W-:-:S02]  /*4890*/  FSEL R133, R133, -INF , !P2 ;  /* 0xff80000085857808 */ /* 0x000fc40005000000 */
[----:B-1----:R-:W-:Y:S02]  /*48a0*/  FSEL R193, R87, -INF , !P0 ;  /* 0xff80000057c17808 */ /* 0x002fe40004000000 */
[-C--:B------:R-:W-:Y:S01]  /*48b0*/  ISETP.GE.AND P0, PT, R8, R113.reuse, PT ;  /* 0x000000710800720c */ /* 0x080fe20003f06270 */
[----:B------:R-:W-:Y:S01]  /*48c0*/  VIADD R8, R32, 0x49 ;  /* 0x0000004920087836 */ /* 0x000fe20000000000 */
[----:B------:R-:W-:Y:S01]  /*48d0*/  FSEL R137, R137, -INF , !P1 ;  /* 0xff80000089897808 */ /* 0x000fe20004800000 */
[----:B------:R-:W1:Y:S01]  /*48e0*/  MUFU.TANH R145, R70 ;  /* 0x0000004600917308 */ /* 0x000e620000002400 */
[----:B------:R-:W-:Y:S02]  /*48f0*/  FSEL R139, R139, -INF , !P1 ;  /* 0xff8000008b8b7808 */ /* 0x000fe40004800000 */
[----:B------:R-:W-:Y:S01]  /*4900*/  ISETP.GE.AND P6, PT, R8, R113, PT ;  /* 0x000000710800720c */ /* 0x000fe20003fc6270 */
[----:B------:R-:W-:Y:S01]  /*4910*/  VIADD R8, R32, 0x50 ;  /* 0x0000005020087836 */ /* 0x000fe20000000000 */
[----:B---3--:R-:W-:-:S02]  /*4920*/  FSEL R33, R94, -INF , !P3 ;  /* 0xff8000005e217808 */ /* 0x008fc40005800000 */
[----:B------:R-:W-:Y:S01]  /*4930*/  FSEL R143, R143, -INF , !P0 ;  /* 0xff8000008f8f7808 */ /* 0x000fe20004000000 */
[----:B------:R-:W-:Y:S01]  /*4940*/  MUFU.TANH R16, R16 ;  /* 0x0000001000107308 */ /* 0x000fe20000002400 */
[-C--:B------:R-:W-:Y:S01]  /*4950*/  ISETP.GE.AND P5, PT, R8, R113.reuse, PT ;  /* 0x000000710800720c */ /* 0x080fe20003fa6270 */
[----:B------:R-:W-:Y:S01]  /*4960*/  VIADD R8, R32, 0x51 ;  /* 0x0000005120087836 */ /* 0x000fe20000000000 */
[----:B--2---:R-:W-:Y:S02]  /*4970*/  FSEL R35, R91, -INF , !P3 ;  /* 0xff8000005b237808 */ /* 0x004fe40005800000 */
[-C--:B------:R-:W-:Y:S01]  /*4980*/  ISETP.GE.AND P3, PT, R22, R113.reuse, PT ;  /* 0x000000711600720c */ /* 0x080fe20003f66270 */
[-C--:B------:R-:W-:Y:S01]  /*4990*/  FMUL.FTZ R22, R48, R112.reuse ;  /* 0x0000007030167220 */ /* 0x080fe20000410000 */
[----:B------:R-:W-:Y:S01]  /*49a0*/  ISETP.GE.AND P4, PT, R8, R113, PT ;  /* 0x000000710800720c */ /* 0x000fe20003f86270 */
[----:B------:R-:W2:Y:S01]  /*49b0*/  MUFU.TANH R59, R59 ;  /* 0x0000003b003b7308 */ /* 0x000ea20000002400 */
[----:B------:R-:W-:Y:S01]  /*49c0*/  HMMA.16816.F32 R8, R12, R10, R44 ;  /* 0x0000000a0c08723c */ /* 0x000fe2000000182c */
[----:B------:R-:W-:Y:S01]  /*49d0*/  VIADD R12, R32, 0x58 ;  /* 0x00000058200c7836 */ /* 0x000fe20000000000 */
[----:B------:R-:W-:Y:S01]  /*49e0*/  FSEL R151, R151, -INF , !P3 ;  /* 0xff80000097977808 */ /* 0x000fe20005800000 */
[----:B------:R-:W-:Y:S01]  /*49f0*/  FMUL.FTZ R48, R49, R112 ;  /* 0x0000007031307220 */ /* 0x000fe20000410000 */
[----:B------:R-:W-:-:S02]  /*4a00*/  FSEL R153, R153, -INF , !P3 ;  /* 0xff80000099997808 */ /* 0x000fc40005800000 */
[-C--:B------:R-:W-:Y:S01]  /*4a10*/  ISETP.GE.AND P3, PT, R12, R113.reuse, PT ;  /* 0x000000710c00720c */ /* 0x080fe20003f66270 */
[----:B------:R-:W-:Y:S01]  /*4a20*/  VIADD R12, R32, 0x59 ;  /* 0x00000059200c7836 */ /* 0x000fe20000000000 */
[----:B------:R-:W-:Y:S01]  /*4a30*/  MUFU.TANH R34, R60 ;  /* 0x0000003c00227308 */ /* 0x000fe20000002400 */
[----:B------:R-:W-:Y:S02]  /*4a40*/  FSEL R127, R127, -INF , !P5 ;  /* 0xff8000007f7f7808 */ /* 0x000fe40006800000 */
[----:B------:R-:W-:Y:S02]  /*4a50*/  FSEL R125, R125, -INF , !P5 ;  /* 0xff8000007d7d7808 */ /* 0x000fe40006800000 */
[----:B------:R-:W-:Y:S01]  /*4a60*/  ISETP.GE.AND P2, PT, R12, R113, PT ;  /* 0x000000710c00720c */ /* 0x000fe20003f46270 */
[----:B------:R-:W-:Y:S01]  /*4a70*/  VIADD R12, R32, 0x60 ;  /* 0x00000060200c7836 */ /* 0x000fe20000000000 */
[----:B-1----:R-:W-:Y:S01]  /*4a80*/  FSEL R145, R145, -INF , !P0 ;  /* 0xff80000091917808 */ /* 0x002fe20004000000 */
[----:B------:R-:W1:Y:S01]  /*4a90*/  MUFU.TANH R119, R62 ;  /* 0x0000003e00777308 */ /* 0x000e620000002400 */
[----:B------:R-:W-:-:S02]  /*4aa0*/  FSEL R123, R123, -INF , !P4 ;  /* 0xff8000007b7b7808 */ /* 0x000fc40006000000 */
[-C--:B------:R-:W-:Y:S01]  /*4ab0*/  FMUL.FTZ R47, R8, R112.reuse ;  /* 0x00000070082f7220 */ /* 0x080fe20000410000 */
[----:B------:R-:W-:Y:S01]  /*4ac0*/  VIADD R8, R32, 0x69 ;  /* 0x0000006920087836 */ /* 0x000fe20000000000 */
[-C--:B------:R-:W-:Y:S01]  /*4ad0*/  ISETP.GE.AND P1, PT, R12, R113.reuse, PT ;  /* 0x000000710c00720c */ /* 0x080fe20003f26270 */
[-C--:B------:R-:W-:Y:S01]  /*4ae0*/  FMUL.FTZ R10, R10, R112.reuse ;  /* 0x000000700a0a7220 */ /* 0x080fe20000410000 */
[----:B------:R-:W-:Y:S01]  /*4af0*/  IADD3 R12, PT, PT, R32, 0x61, RZ ;  /* 0x00000061200c7810 */ /* 0x000fe20007ffe0ff */
[----:B------:R-:W3:Y:S01]  /*4b00*/  MUFU.TANH R61, R61 ;  /* 0x0000003d003d7308 */ /* 0x000ee20000002400 */
[-C--:B------:R-:W-:Y:S01]  /*4b10*/  ISETP.GE.AND P5, PT, R8, R113.reuse, PT ;  /* 0x000000710800720c */ /* 0x080fe20003fa6270 */
[----:B------:R-:W-:Y:S02]  /*4b20*/  VIADD R8, R32, 0x70 ;  /* 0x0000007020087836 */ /* 0x000fe40000000000 */
[-C--:B------:R-:W-:Y:S01]  /*4b30*/  FMUL.FTZ R11, R11, R112.reuse ;  /* 0x000000700b0b7220 */ /* 0x080fe20000410000 */
[----:B------:R-:W-:Y:S01]  /*4b40*/  FMUL.FTZ R9, R9, R112 ;  /* 0x0000007009097220 */ /* 0x000fe20000410000 */
[-C--:B------:R-:W-:Y:S01]  /*4b50*/  ISETP.GE.AND P0, PT, R12, R113.reuse, PT ;  /* 0x000000710c00720c */ /* 0x080fe20003f06270 */
[----:B------:R-:W-:Y:S01]  /*4b60*/  VIADD R12, R32, 0x68 ;  /* 0x00000068200c7836 */ /* 0x000fe20000000000 */
[----:B------:R-:W-:Y:S01]  /*4b70*/  FSEL R121, R121, -INF , !P4 ;  /* 0xff80000079797808 */ /* 0x000fe20006000000 */
[----:B------:R-:W4:Y:S01]  /*4b80*/  MUFU.TANH R63, R63 ;  /* 0x0000003f003f7308 */ /* 0x000f220000002400 */
[----:B------:R-:W-:Y:S01]  /*4b90*/  ISETP.GE.AND P4, PT, R8, R113, PT ;  /* 0x000000710800720c */ /* 0x000fe20003f86270 */
[----:B------:R-:W-:Y:S01]  /*4ba0*/  VIADD R8, R32, 0x71 ;  /* 0x0000007120087836 */ /* 0x000fe20000000000 */
[----:B--2---:R-:W-:-:S02]  /*4bb0*/  FSEL R59, R59, -INF , !P0 ;  /* 0xff8000003b3b7808 */ /* 0x004fc40004000000 */
[----:B-1----:R-:W-:Y:S02]  /*4bc0*/  FSEL R119, R119, -INF , !P3 ;  /* 0xff80000077777808 */ /* 0x002fe40005800000 */
[----:B------:R-:W-:Y:S01]  /*4bd0*/  FSEL R117, R34, -INF , !P3 ;  /* 0xff80000022757808 */ /* 0x000fe20005800000 */
[----:B------:R-:W1:Y:S01]  /*4be0*/  MUFU.TANH R0, R0 ;  /* 0x0000000000007308 */ /* 0x000e620000002400 */
[-C--:B------:R-:W-:Y:S01]  /*4bf0*/  ISETP.GE.AND P3, PT, R8, R113.reuse, PT ;  /* 0x000000710800720c */ /* 0x080fe20003f66270 */
[C---:B------:R-:W-:Y:S01]  /*4c00*/  VIADD R8, R32.reuse, 0x78 ;  /* 0x0000007820087836 */ /* 0x040fe20000000000 */
[----:B------:R-:W-:Y:S01]  /*4c10*/  FSEL R141, R141, -INF , !P6 ;  /* 0xff8000008d8d7808 */ /* 0x000fe20007000000 */
[----:B------:R-:W-:Y:S01]  /*4c20*/  VIADD R32, R32, 0x79 ;  /* 0x0000007920207836 */ /* 0x000fe20000000000 */
[----:B------:R-:W-:Y:S02]  /*4c30*/  FSEL R135, R135, -INF , !P6 ;  /* 0xff80000087877808 */ /* 0x000fe40007000000 */
[----:B---3--:R-:W-:Y:S01]  /*4c40*/  FSEL R61, R61, -INF , !P2 ;  /* 0xff8000003d3d7808 */ /* 0x008fe20005000000 */
[----:B------:R-:W2:Y:S01]  /*4c50*/  MUFU.TANH R120, R58 ;  /* 0x0000003a00787308 */ /* 0x000ea20000002400 */
[----:B------:R-:W-:-:S02]  /*4c60*/  ISETP.GE.AND P6, PT, R12, R113, PT ;  /* 0x000000710c00720c */ /* 0x000fc40003fc6270 */
[----:B----4-:R-:W-:Y:S02]  /*4c70*/  FSEL R63, R63, -INF , !P2 ;  /* 0xff8000003f3f7808 */ /* 0x010fe40005000000 */
[----:B------:R-:W-:-:S03]  /*4c80*/  ISETP.GE.AND P2, PT, R8, R113, PT ;  /* 0x000000710800720c */ /* 0x000fc60003f46270 */
[----:B------:R-:W3:Y:S01]  /*4c90*/  MUFU.TANH R18, R52 ;  /* 0x0000003400127308 */ /* 0x000ee20000002400 */
[----:B-1----:R-:W-:-:S07]  /*4ca0*/  FSEL R53, R0, -INF , !P1 ;  /* 0xff80000000357808 */ /* 0x002fce0004800000 */
[----:B------:R-:W-:Y:S01]  /*4cb0*/  MUFU.TANH R20, R20 ;  /* 0x0000001400147308 */ /* 0x000fe20000002400 */
[----:B--2---:R-:W-:Y:S02]  /*4cc0*/  FSEL R120, R120, -INF , !P1 ;  /* 0xff80000078787808 */ /* 0x004fe40004800000 */
[----:B------:R-:W-:-:S05]  /*4cd0*/  ISETP.GE.AND P1, PT, R32, R113, PT ;  /* 0x000000712000720c */ /* 0x000fca0003f26270 */
[----:B------:R1:W2:Y:S01]  /*4ce0*/  MUFU.TANH R66, R54 ;  /* 0x0000003600427308 */ /* 0x0002a20000002400 */
[----:B---3--:R-:W-:-:S07]  /*4cf0*/  FSEL R51, R18, -INF , !P6 ;  /* 0xff80000012337808 */ /* 0x008fce0007000000 */
[----:B------:R-:W3:Y:S08]  /*4d00*/  MUFU.TANH R27, R27 ;  /* 0x0000001b001b7308 */ /* 0x000ef00000002400 */
[----:B------:R-:W4:Y:S01]  /*4d10*/  MUFU.TANH R22, R22 ;  /* 0x0000001600167308 */ /* 0x000f220000002400 */
[----:B-1----:R-:W-:Y:S02]  /*4d20*/  FSEL R54, R16, -INF , !P0 ;  /* 0xff80000010367808 */ /* 0x002fe40004000000 */
[----:B------:R-:W-:-:S02]  /*4d30*/  ISETP.GT.AND P0, PT, R172, R165, PT ;  /* 0x000000a5ac00720c */ /* 0x000fc40003f04270 */
[----:B--2---:R-:W-:-:S03]  /*4d40*/  FSEL R66, R66, -INF , !P6 ;  /* 0xff80000042427808 */ /* 0x004fc60007000000 */
[----:B------:R-:W1:Y:S01]  /*4d50*/  MUFU.TANH R48, R48 ;  /* 0x0000003000307308 */ /* 0x000e620000002400 */
[----:B---3--:R-:W-:-:S07]  /*4d60*/  FSEL R27, R27, -INF , !P5 ;  /* 0xff8000001b1b7808 */ /* 0x008fce0006800000 */
[----:B------:R2:W3:Y:S01]  /*4d70*/  MUFU.TANH R64, R50 ;  /* 0x0000003200407308 */ /* 0x0004e20000002400 */
[----:B----4-:R-:W-:-:S07]  /*4d80*/  FSEL R49, R22, -INF , !P4 ;  /* 0xff80000016317808 */ /* 0x010fce0006000000 */
[----:B------:R-:W4:Y:S01]  /*4d90*/  MUFU.TANH R25, R25 ;  /* 0x0000001900197308 */ /* 0x000f220000002400 */
[----:B-1----:R-:W-:-:S07]  /*4da0*/  FSEL R48, R48, -INF , !P3 ;  /* 0xff80000030307808 */ /* 0x002fce0005800000 */
[----:B------:R-:W1:Y:S01]  /*4db0*/  MUFU.TANH R47, R47 ;  /* 0x0000002f002f7308 */ /* 0x000e620000002400 */
[----:B--2---:R-:W-:Y:S02]  /*4dc0*/  FSEL R50, R20, -INF , !P5 ;  /* 0xff80000014327808 */ /* 0x004fe40006800000 */
[----:B---3--:R-:W-:-:S05]  /*4dd0*/  FSEL R64, R64, -INF , !P4 ;  /* 0xff80000040407808 */ /* 0x008fca0006000000 */
[----:B------:R-:W2:Y:S01]  /*4de0*/  MUFU.TANH R62, R10 ;  /* 0x0000000a003e7308 */ /* 0x000ea20000002400 */
[----:B----4-:R-:W-:-:S07]  /*4df0*/  FSEL R25, R25, -INF , !P3 ;  /* 0xff80000019197808 */ /* 0x010fce0005800000 */
        /* <DEDUP_REMOVED lines=21> */
.L_x_1267:
        /* <DEDUP_REMOVED lines=60> */
.L_x_1268:
[----:B------:R-:W-:Y:S05]  /*5310*/  BSYNC.RECONVERGENT B0 ;  /* 0x0000000000007941 */ /* 0x000fea0003800200 */
.L_x_1266:
[-C--:B------:R-:W-:Y:S01]  /*5320*/  ISETP.GE.AND P2, PT, R177, R174.reuse, PT ;  /* 0x000000aeb100720c */ /* 0x080fe20003f46270 */
[----:B------:R-:W-:Y:S01]  /*5330*/  IMAD.SHL.U32 R0, R160, 0x40, RZ ;  /* 0x00000040a0007824 */ /* 0x000fe200078e00ff */
[-C--:B------:R-:W-:Y:S01]  /*5340*/  ISETP.GE.AND P1, PT, R173, R174.reuse, PT ;  /* 0x000000aead00720c */ /* 0x080fe20003f26270 */
[----:B------:R-:W-:Y:S01]  /*5350*/  BSSY.RECONVERGENT B0, `(.L_x_1269) ;  /* 0x000004d000007945 */ /* 0x000fe20003800200 */
[----:B------:R-:W-:Y:S02]  /*5360*/  ISETP.GE.AND P0, PT, R171, R174, PT ;  /* 0x000000aeab00720c */ /* 0x000fe40003f06270 */
[----:B------:R-:W-:Y:S02]  /*5370*/  IADD3 R14, P3, PT, R0, R167, RZ ;  /* 0x000000a7000e7210 */ /* 0x000fe40007f7e0ff */
        /* <DEDUP_REMOVED lines=73> */
.L_x_1270:
[----:B------:R3:W-:Y:S02]  /*5810*/  STS.128 [R175+0x8800], RZ ;  /* 0x008800ffaf007388 */ /* 0x0007e40000000c00 */
.L_x_1271:
[----:B------:R-:W-:Y:S05]  /*5820*/  BSYNC.RECONVERGENT B0 ;  /* 0x0000000000007941 */ /* 0x000fea0003800200 */
.L_x_1269:
[----:B------:R-:W0:Y:S02]  /*5830*/  LDGDEPBAR ;  /* 0x00000000000079af */ /* 0x000e240000000000 */
.L_x_1265:
[----:B------:R-:W-:Y:S05]  /*5840*/  BSYNC.RECONVERGENT B1 ;  /* 0x0000000000017941 */ /* 0x000fea0003800200 */
.L_x_1264:
[----:B------:R-:W4:Y:S01]  /*5850*/  LD.E R55, desc[UR4][R2.64+0xdc] ;  /* 0x0000dc0402377980 */ /* 0x000f22000c101900 */
[----:B-12---:R-:W-:Y:S02]  /*5860*/  FMNMX3.FTZ R8, R97, R65, R116, !PT ;  /* 0x0000004161087276 */ /* 0x006fe40007810074 */
        /* <DEDUP_REMOVED lines=33> */
[----:B------:R-:W-:-:S03]  /*5a80*/  IADD3 R6, PT, PT, R6, -0x2, RZ ;  /* 0xfffffffe06067810 */ /* 0x000fc60007ffe0ff */
[----:B------:R-:W2:Y:S04]  /*5a90*/  SHFL.BFLY PT, R9, R8, 0x2, 0x1f ;  /* 0x0c401f0008097f89 */ /* 0x000ea800000e0000 */
[----:B------:R-:W-:Y:S04]  /*5aa0*/  LDSM.16.MT88.4 R92, [R156+0xb000] ;  /* 0x00b000009c5c783b */ /* 0x000fe80000004200 */
[----:B------:R-:W-:Y:S04]  /*5ab0*/  LDSM.16.MT88.4 R12, [R156+0xb400] ;  /* 0x00b400009c0c783b */ /* 0x000fe80000004200 */
[----:B------:R-:W-:Y:S04]  /*5ac0*/  LDSM.16.MT88.4 R108, [R156+0x9000] ;  /* 0x009000009c6c783b */ /* 0x000fe80000004200 */
[----:B------:R-:W-:Y:S01]  /*5ad0*/  LDSM.16.MT88.4 R76, [R156+0xd000] ;  /* 0x00d000009c4c783b */ /* 0x000fe20000004200 */
[----:B-1----:R-:W-:-:S02]  /*5ae0*/  FMNMX.FTZ R11, R10, R11, !PT ;  /* 0x0000000b0a0b7209 */ /* 0x002fc40007810000 */
[----:B--2---:R-:W-:-:S03]  /*5af0*/  FMNMX.FTZ R9, R8, R9, !PT ;  /* 0x0000000908097209 */ /* 0x004fc60007810000 */
        /* <DEDUP_REMOVED lines=28> */
[-C--:B------:R-:W-:Y:S01]  /*5cc0*/  FFMA.FTZ R41, R41, R55.reuse, -R122 ;  /* 0x0000003729297223 */ /* 0x080fe2000001087a */
[----:B------:R-:W-:Y:S01]  /*5cd0*/  LEA R116, R5, R156, 0x1 ;  /* 0x0000009c05747211 */ /* 0x000fe200078e08ff */
[----:B------:R-:W-:Y:S01]  /*5ce0*/  LDSM.16.MT88.4 R20, [R156+0x9400] ;  /* 0x009400009c14783b */ /* 0x000fe20000004200 */
[----:B------:R-:W2:Y:S01]  /*5cf0*/  MUFU.EX2 R65, R65 ;  /* 0x0000004100417308 */ /* 0x000ea20000000800 */
[-C--:B------:R-:W-:Y:S01]  /*5d00*/  FFMA.FTZ R40, R33, R55.reuse, -R58 ;  /* 0x0000003721287223 */ /* 0x080fe2000001083a */
[-CC-:B------:R-:W-:Y:S01]  /*5d10*/  FFMA.FTZ R38, R39, R55.reuse, -R122.reuse ;  /* 0x0000003727267223 */ /* 0x180fe2000001087a */
[----:B------:R-:W4:Y:S01]  /*5d20*/  LDSM.16.MT88.4 R100, [R116+0x9000] ;  /* 0x009000007464783b */ /* 0x000f220000004200 */
[----:B------:R-:W-:Y:S01]  /*5d30*/  MUFU.EX2 R131, R131 ;  /* 0x0000008300837308 */ /* 0x000fe20000000800 */
[-C--:B------:R-:W-:Y:S01]  /*5d40*/  FFMA.FTZ R36, R191, R55.reuse, -R122 ;  /* 0x00000037bf247223 */ /* 0x080fe2000001087a */
[----:B-1----:R-:W-:Y:S01]  /*5d50*/  F2FP.F16.F32.PACK_AB R69, R129, R126 ;  /* 0x0000007e8145723e */ /* 0x002fe200000000ff */
[----:B------:R-:W1:Y:S01]  /*5d60*/  LDSM.16.MT88.4 R84, [R116+0xb000] ;  /* 0x00b000007454783b */ /* 0x000e620000004200 */
[----:B------:R-:W5:Y:S01]  /*5d70*/  MUFU.EX2 R128, R128 ;  /* 0x0000008000807308 */ /* 0x000f620000000800 */
[-CC-:B------:R-:W-:Y:S01]  /*5d80*/  FFMA.FTZ R37, R37, R55.reuse, -R58.reuse ;  /* 0x0000003725257223 */ /* 0x180fe2000001083a */
[-C--:B------:R-:W-:Y:S01]  /*5d90*/  FFMA.FTZ R34, R195, R55.reuse, -R58 ;  /* 0x00000037c3227223 */ /* 0x080fe2000001083a */
[----:B------:R-:W-:Y:S01]  /*5da0*/  LDSM.16.MT88.4 R16, [R116+0x9400] ;  /* 0x009400007410783b */ /* 0x000fe20000004200 */
[----:B------:R-:W-:Y:S01]  /*5db0*/  MUFU.EX2 R67, R67 ;  /* 0x0000004300437308 */ /* 0x000fe20000000800 */
[-CC-:B------:R-:W-:Y:S01]  /*5dc0*/  FFMA.FTZ R33, R193, R55.reuse, -R122.reuse ;  /* 0x00000037c1217223 */ /* 0x180fe2000001087a */
        /* <DEDUP_REMOVED lines=8> */
[----:B-----5:R-:W-:Y:S01]  /*5e50*/  F2FP.F16.F32.PACK_AB R68, R128, R131 ;  /* 0x000000838044723e */ /* 0x020fe200000000ff */
[-C--:B------:R-:W-:Y:S01]  /*5e60*/  FFMA.FTZ R185, R185, R55.reuse, -R122 ;  /* 0x00000037b9b97223 */ /* 0x080fe2000001087a */
[----:B------:R-:W5:Y:S01]  /*5e70*/  MUFU.EX2 R56, R56 ;  /* 0x0000003800387308 */ /* 0x000f620000000800 */
[-C--:B------:R-:W-:Y:S01]  /*5e80*/  FFMA.FTZ R149, R149, R55.reuse, -R58 ;  /* 0x0000003795957223 */ /* 0x080fe2000001083a */
[-C--:B------:R-:W-:Y:S01]  /*5e90*/  FFMA.FTZ R134, R137, R55.reuse, -R122 ;  /* 0x0000003789867223 */ /* 0x080fe2000001087a */
[-CC-:B------:R-:W-:Y:S01]  /*5ea0*/  FFMA.FTZ R136, R139, R55.reuse, -R58.reuse ;  /* 0x000000378b887223 */ /* 0x180fe2000001083a */
[----:B------:R-:W-:Y:S01]  /*5eb0*/  MUFU.EX2 R44, R44 ;  /* 0x0000002c002c7308 */ /* 0x000fe20000000800 */
[----:B------:R-:W-:Y:S01]  /*5ec0*/  FFMA.FTZ R132, R135, R55, -R58 ;  /* 0x0000003787847223 */ /* 0x000fe2000001083a */
[----:B--2---:R-:W-:Y:S01]  /*5ed0*/  F2FP.F16.F32.PACK_AB R70, R24, R67 ;  /* 0x000000431846723e */ /* 0x004fe200000000ff */
[-CC-:B------:R-:W-:Y:S01]  /*5ee0*/  FFMA.FTZ R130, R141, R55.reuse, -R122.reuse ;  /* 0x000000378d827223 */ /* 0x180fe2000001087a */
[----:B------:R-:W-:Y:S01]  /*5ef0*/  MUFU.EX2 R60, R60 ;  /* 0x0000003c003c7308 */ /* 0x000fe20000000800 */
[-CC-:B------:R-:W-:Y:S01]  /*5f00*/  FFMA.FTZ R147, R147, R55.reuse, -R122.reuse ;  /* 0x0000003793937223 */ /* 0x180fe2000001087a */
[-C--:B------:R-:W-:Y:S01]  /*5f10*/  FFMA.FTZ R145, R145, R55.reuse, -R122 ;  /* 0x0000003791917223 */ /* 0x080fe2000001087a */
[----:B------:R-:W-:Y:S01]  /*5f20*/  FFMA.FTZ R143, R143, R55, -R58 ;  /* 0x000000378f8f7223 */ /* 0x000fe2000001083a */
[----:B------:R-:W2:Y:S01]  /*5f30*/  MUFU.EX2 R45, R45 ;  /* 0x0000002d002d7308 */ /* 0x000ea20000000800 */
[C---:B------:R-:W-:Y:S01]  /*5f40*/  HMMA.16816.F32 R96, R68.reuse, R92, RZ ;  /* 0x0000005c4460723c */ /* 0x040fe200000018ff */
[----:B-----5:R-:W-:Y:S01]  /*5f50*/  F2FP.F16.F32.PACK_AB R9, R56, R57 ;  /* 0x000000393809723e */ /* 0x020fe200000000ff */
[----:B------:R-:W-:Y:S01]  /*5f60*/  FADD.FTZ R129, R126, R129 ;  /* 0x000000817e817221 */ /* 0x000fe20000010000 */
[----:B------:R5:W-:Y:S01]  /*5f70*/  MUFU.EX2 R43, R4 ;  /* 0x00000004002b7308 */ /* 0x000be20000000800 */
[-CC-:B------:R-:W-:Y:S01]  /*5f80*/  FFMA.FTZ R138, R123, R55.reuse, -R122.reuse ;  /* 0x000000377b8a7223 */ /* 0x180fe2000001087a */
[-C--:B------:R-:W-:Y:S01]  /*5f90*/  FFMA.FTZ R119, R119, R55.reuse, -R122 ;  /* 0x0000003777777223 */ /* 0x080fe2000001087a */
[-C--:B------:R-:W-:Y:S01]  /*5fa0*/  FFMA.FTZ R126, R61, R55.reuse, -R58 ;  /* 0x000000373d7e7223 */ /* 0x080fe2000001083a */
[----:B------:R-:W3:Y:S01]  /*5fb0*/  MUFU.EX2 R42, R42 ;  /* 0x0000002a002a7308 */ /* 0x000ee20000000800 */
[C---:B------:R-:W-:Y:S01]  /*5fc0*/  HMMA.16816.F32 R92, R68.reuse, R94, RZ ;  /* 0x0000005e445c723c */ /* 0x040fe200000018ff */
[-C--:B------:R-:W-:Y:S01]  /*5fd0*/  FFMA.FTZ R127, R127, R55.reuse, -R122 ;  /* 0x000000377f7f7223 */ /* 0x080fe2000001087a */
[-C--:B------:R-:W-:Y:S01]  /*5fe0*/  FFMA.FTZ R125, R125, R55.reuse, -R58 ;  /* 0x000000377d7d7223 */ /* 0x080fe2000001083a */
[----:B------:R-:W1:Y:S01]  /*5ff0*/  MUFU.EX2 R41, R41 ;  /* 0x0000002900297308 */ /* 0x000e620000000800 */
[----:B------:R-:W-:Y:S01]  /*6000*/  FADD.FTZ R140, R124, R129 ;  /* 0x000000817c8c7221 */ /* 0x000fe20000010000 */
[----:B--2---:R-:W-:Y:S01]  /*6010*/  F2FP.F16.F32.PACK_AB R8, R45, R60 ;  /* 0x0000003c2d08723e */ /* 0x004fe200000000ff */
[-CC-:B------:R-:W-:Y:S01]  /*6020*/  FFMA.FTZ R62, R62, R55.reuse, -R122.reuse ;  /* 0x000000373e3e7223 */ /* 0x180fe2000001087a */
[----:B------:R-:W-:Y:S01]  /*6030*/  MUFU.EX2 R38, R38 ;  /* 0x0000002600267308 */ /* 0x000fe20000000800 */
[C---:B----4-:R-:W-:Y:S01]  /*6040*/  HMMA.16816.F32 R104, R68.reuse, R100, RZ ;  /* 0x000000644468723c */ /* 0x050fe200000018ff */
[-C--:B-----5:R-:W-:Y:S01]  /*6050*/  FFMA.FTZ R4, R35, R55.reuse, -R122 ;  /* 0x0000003723047223 */ /* 0x0a0fe2000001087a */
[----:B------:R-:W-:Y:S01]  /*6060*/  FFMA.FTZ R35, R189, R55, -R58 ;  /* 0x00000037bd237223 */ /* 0x000fe2000001083a */
[----:B------:R-:W-:Y:S01]  /*6070*/  MUFU.EX2 R36, R36 ;  /* 0x0000002400247308 */ /* 0x000fe20000000800 */
[----:B------:R-:W-:Y:S01]  /*6080*/  FADD.FTZ R140, R65, R140 ;  /* 0x0000008c418c7221 */ /* 0x000fe20000010000 */
[----:B---3--:R-:W-:Y:S01]  /*6090*/  F2FP.F16.F32.PACK_AB R10, R42, R43 ;  /* 0x0000002b2a0a723e */ /* 0x008fe200000000ff */
[-CC-:B------:R-:W-:Y:S01]  /*60a0*/  FFMA.FTZ R65, R54, R55.reuse, -R58.reuse ;  /* 0x0000003736417223 */ /* 0x180fe2000001083a */
[----:B------:R2:W-:Y:S01]  /*60b0*/  MUFU.EX2 R39, R4 ;  /* 0x0000000400277308 */ /* 0x0005e20000000800 */
[----:B------:R-:W-:Y:S01]  /*60c0*/  HMMA.16816.F32 R100, R68, R102, RZ ;  /* 0x000000664464723c */ /* 0x000fe200000018ff */
[----:B-1----:R-:W-:Y:S01]  /*60d0*/  F2FP.F16.F32.PACK_AB R11, R41, R44 ;  /* 0x0000002c290b723e */ /* 0x002fe200000000ff */
[----:B------:R-:W-:Y:S01]  /*60e0*/  FFMA.FTZ R47, R47, R55, -R58 ;  /* 0x000000372f2f7223 */ /* 0x000fe2000001083a */
[----:B------:R-:W-:Y:S01]  /*60f0*/  MUFU.EX2 R40, R40 ;  /* 0x0000002800287308 */ /* 0x000fe20000000800 */
[----:B------:R-:W-:-:S03]  /*6100*/  ISETP.GE.AND P0, PT, R6, R165, PT ;  /* 0x000000a50600720c */ /* 0x000fc60003f06270 */
[----:B------:R-:W1:Y:S01]  /*6110*/  MUFU.EX2 R37, R37 ;  /* 0x0000002500257308 */ /* 0x000e620000000800 */
[----:B------:R-:W-:Y:S03]  /*6120*/  HMMA.16816.F32 R96, R8, R12, R96 ;  /* 0x0000000c0860723c */ /* 0x000fe60000001860 */
[----:B------:R-:W-:Y:S01]  /*6130*/  MUFU.EX2 R35, R35 ;  /* 0x0000002300237308 */ /* 0x000fe20000000800 */
[----:B--2---:R-:W-:-:S03]  /*6140*/  FFMA.FTZ R4, R151, R55, -R122 ;  /* 0x0000003797047223 */ /* 0x004fc6000001087a */
[----:B------:R-:W2:Y:S01]  /*6150*/  MUFU.EX2 R34, R34 ;  /* 0x0000002200227308 */ /* 0x000ea20000000800 */
[----:B------:R-:W-:Y:S01]  /*6160*/  HMMA.16816.F32 R92, R8, R14, R92 ;  /* 0x0000000e085c723c */ /* 0x000fe2000000185c */
[----:B------:R-:W3:Y:S02]  /*6170*/  LDSM.16.MT88.4 R12, [R116+0xd000] ;  /* 0x00d00000740c783b */ /* 0x000ee40000004200 */
[----:B------:R-:W4:Y:S04]  /*6180*/  MUFU.EX2 R33, R33 ;  /* 0x0000002100217308 */ /* 0x000f280000000800 */
[----:B------:R-:W-:Y:S01]  /*6190*/  MUFU.EX2 R30, R30 ;  /* 0x0000001e001e7308 */ /* 0x000fe20000000800 */
[C---:B------:R-:W-:Y:S03]  /*61a0*/  HMMA.16816.F32 R112, R68.reuse, R108, RZ ;  /* 0x0000006c4470723c */ /* 0x040fe600000018ff */
[----:B------:R5:W-:Y:S04]  /*61b0*/  MUFU.EX2 R29, R185 ;  /* 0x000000b9001d7308 */ /* 0x000be80000000800 */
[----:B------:R-:W-:Y:S01]  /*61c0*/  MUFU.EX2 R5, R5 ;  /* 0x0000000500057308 */ /* 0x000fe20000000800 */
[C---:B------:R-:W-:Y:S03]  /*61d0*/  HMMA.16816.F32 R88, R68.reuse, R84, RZ ;  /* 0x000000544458723c */ /* 0x040fe600000018ff */
[----:B------:R-:W-:Y:S04]  /*61e0*/  MUFU.EX2 R32, R32 ;  /* 0x0000002000207308 */ /* 0x000fe80000000800 */
[----:B------:R-:W4:Y:S01]  /*61f0*/  MUFU.EX2 R31, R149 ;  /* 0x00000095001f7308 */ /* 0x000f220000000800 */
[----:B------:R-:W-:Y:S01]  /*6200*/  HMMA.16816.F32 R80, R68, R76, RZ ;  /* 0x0000004c4450723c */ /* 0x000fe200000018ff */
[----:B-----5:R-:W-:-:S02]  /*6210*/  FFMA.FTZ R185, R46, R55, -R58 ;  /* 0x000000372eb97223 */ /* 0x020fc4000001083a */
[----:B------:R-:W-:Y:S04]  /*6220*/  MUFU.EX2 R28, R28 ;  /* 0x0000001c001c7308 */ /* 0x000fe80000000800 */
[----:B------:R-:W5:Y:S01]  /*6230*/  MUFU.EX2 R7, R7 ;  /* 0x0000000700077308 */ /* 0x000f620000000800 */
[C---:B------:R-:W-:Y:S03]  /*6240*/  HMMA.16816.F32 R108, R68.reuse, R110, RZ ;  /* 0x0000006e446c723c */ /* 0x040fe600000018ff */
[----:B------:R-:W5:Y:S04]  /*6250*/  MUFU.EX2 R4, R4 ;  /* 0x0000000400047308 */ /* 0x000f680000000800 */
[----:B------:R-:W-:Y:S01]  /*6260*/  MUFU.EX2 R137, R147 ;  /* 0x0000009300897308 */ /* 0x000fe20000000800 */
[C---:B------:R-:W-:Y:S03]  /*6270*/  HMMA.16816.F32 R84, R68.reuse, R86, RZ ;  /* 0x000000564454723c */ /* 0x040fe600000018ff */
[----:B------:R-:W5:Y:S04]  /*6280*/  MUFU.EX2 R134, R134 ;  /* 0x0000008600867308 */ /* 0x000f680000000800 */
[----:B------:R-:W-:Y:S01]  /*6290*/  MUFU.EX2 R136, R136 ;  /* 0x0000008800887308 */ /* 0x000fe20000000800 */
[C---:B------:R-:W-:Y:S03]  /*62a0*/  HMMA.16816.F32 R76, R68.reuse, R78, RZ ;  /* 0x0000004e444c723c */ /* 0x040fe600000018ff */
[----:B------:R-:W-:Y:S04]  /*62b0*/  MUFU.EX2 R135, R143 ;  /* 0x0000008f00877308 */ /* 0x000fe80000000800 */
[----:B------:R-:W5:Y:S01]  /*62c0*/  MUFU.EX2 R132, R132 ;  /* 0x0000008400847308 */ /* 0x000f620000000800 */
[C---:B---3--:R-:W-:Y:S03]  /*62d0*/  HMMA.16816.F32 R72, R68.reuse, R12, RZ ;  /* 0x0000000c4448723c */ /* 0x048fe600000018ff */
[----:B------:R-:W-:Y:S04]  /*62e0*/  MUFU.EX2 R130, R130 ;  /* 0x0000008200827308 */ /* 0x000fe80000000800 */
[----:B------:R3:W-:Y:S01]  /*62f0*/  MUFU.EX2 R123, R127 ;  /* 0x0000007f007b7308 */ /* 0x0007e20000000800 */
[----:B------:R-:W-:Y:S01]  /*6300*/  HMMA.16816.F32 R68, R68, R14, RZ ;  /* 0x0000000e4444723c */ /* 0x000fe200000018ff */
[----:B------:R-:W1:Y:S02]  /*6310*/  LDSM.16.MT88.4 R12, [R116+0xd400] ;  /* 0x00d40000740c783b */ /* 0x000e640000004200 */
[----:B------:R-:W-:Y:S04]  /*6320*/  MUFU.EX2 R138, R138 ;  /* 0x0000008a008a7308 */ /* 0x000fe80000000800 */
[----:B------:R-:W-:Y:S01]  /*6330*/  MUFU.EX2 R119, R119 ;  /* 0x0000007700777308 */ /* 0x000fe20000000800 */
[----:B------:R-:W-:Y:S03]  /*6340*/  HMMA.16816.F32 R104, R8, R16, R104 ;  /* 0x000000100868723c */ /* 0x000fe60000001868 */
[----:B------:R-:W-:Y:S01]  /*6350*/  MUFU.EX2 R126, R126 ;  /* 0x0000007e007e7308 */ /* 0x000fe20000000800 */
[-CC-:B---3--:R-:W-:Y:S01]  /*6360*/  FFMA.FTZ R127, R120, R55.reuse, -R122.reuse ;  /* 0x00000037787f7223 */ /* 0x188fe2000001087a */
[-CC-:B------:R-:W-:Y:S01]  /*6370*/  FFMA.FTZ R120, R66, R55.reuse, -R122.reuse ;  /* 0x0000003742787223 */ /* 0x180fe2000001087a */
[----:B------:R-:W-:-:S02]  /*6380*/  FFMA.FTZ R66, R64, R55, -R122 ;  /* 0x0000003740427223 */ /* 0x000fc4000001087a */
[C---:B------:R-:W-:Y:S01]  /*6390*/  HMMA.16816.F32 R100, R8.reuse, R18, R100 ;  /* 0x000000120864723c */ /* 0x040fe20000001864 */
[----:B------:R-:W3:Y:S01]  /*63a0*/  LDSM.16.MT88.4 R16, [R156+0xd400] ;  /* 0x00d400009c10783b */ /* 0x000ee20000004200 */
[----:B------:R-:W-:Y:S04]  /*63b0*/  MUFU.EX2 R65, R65 ;  /* 0x0000004100417308 */ /* 0x000fe80000000800 */
[----:B------:R-:W-:Y:S02]  /*63c0*/  MUFU.EX2 R66, R66 ;  /* 0x0000004200427308 */ /* 0x000fe40000000800 */
[C---:B------:R-:W-:Y:S02]  /*63d0*/  HMMA.16816.F32 R112, R8.reuse, R20, R112 ;  /* 0x000000140870723c */ /* 0x040fe40000001870 */
[----:B------:R-:W-:Y:S04]  /*63e0*/  MUFU.EX2 R62, R62 ;  /* 0x0000003e003e7308 */ /* 0x000fe80000000800 */
[----:B------:R-:W-:Y:S02]  /*63f0*/  MUFU.EX2 R185, R185 ;  /* 0x000000b900b97308 */ /* 0x000fe40000000800 */
        /* <DEDUP_REMOVED lines=10> */
[----:B------:R-:W-:Y:S01]  /*64a0*/  F2FP.F16.F32.PACK_AB R8, R37, R40 ;  /* 0x000000282508723e */ /* 0x000fe200000000ff */
[----:B------:R-:W-:Y:S01]  /*64b0*/  LDSM.16.MT88.4 R20, [R156+0xa400] ;  /* 0x00a400009c14783b */ /* 0x000fe20000004200 */
[----:B------:R-:W-:-:S02]  /*64c0*/  F2FP.F16.F32.PACK_AB R9, R38, R39 ;  /* 0x000000272609723e */ /* 0x000fc400000000ff */
[----:B------:R-:W-:Y:S02]  /*64d0*/  F2FP.F16.F32.PACK_AB R10, R34, R35 ;  /* 0x00000023220a723e */ /* 0x000fe400000000ff */
[----:B----4-:R-:W-:-:S07]  /*64e0*/  F2FP.F16.F32.PACK_AB R11, R33, R36 ;  /* 0x00000024210b723e */ /* 0x010fce00000000ff */
        /* <DEDUP_REMOVED lines=18> */
[----:B------:R-:W-:-:S02]  /*6610*/  F2FP.F16.F32.PACK_AB R8, R31, R32 ;  /* 0x000000201f08723e */ /* 0x000fc400000000ff */
[----:B------:R-:W-:Y:S02]  /*6620*/  F2FP.F16.F32.PACK_AB R9, R29, R30 ;  /* 0x0000001e1d09723e */ /* 0x000fe400000000ff */
[----:B-----5:R-:W-:Y:S02]  /*6630*/  F2FP.F16.F32.PACK_AB R10, R7, R28 ;  /* 0x0000001c070a723e */ /* 0x020fe400000000ff */
        /* <DEDUP_REMOVED lines=45> */
[-C--:B------:R-:W-:Y:S01]  /*6910*/  FFMA.FTZ R10, R117, R55.reuse, -R58 ;  /* 0x00000037750a7223 */ /* 0x080fe2000001083a */
[-C--:B------:R-:W-:Y:S01]  /*6920*/  FFMA.FTZ R9, R63, R55.reuse, -R122 ;  /* 0x000000373f097223 */ /* 0x080fe2000001087a */
[----:B------:R-:W-:Y:S01]  /*6930*/  FADD.FTZ R8, R131, R128 ;  /* 0x0000008083087221 */ /* 0x000fe20000010000 */
[----:B------:R3:W-:Y:S01]  /*6940*/  MUFU.EX2 R121, R125 ;  /* 0x0000007d00797308 */ /* 0x0007e20000000800 */
[-CC-:B------:R-:W-:Y:S01]  /*6950*/  FFMA.FTZ R117, R27, R55.reuse, -R122.reuse ;  /* 0x000000371b757223 */ /* 0x180fe2000001087a */
[-C--:B------:R-:W-:Y:S01]  /*6960*/  FFMA.FTZ R63, R25, R55.reuse, -R122 ;  /* 0x00000037193f7223 */ /* 0x080fe2000001087a */
[----:B------:R-:W-:Y:S01]  /*6970*/  FADD.FTZ R67, R67, R8 ;  /* 0x0000000843437221 */ /* 0x000fe20000010000 */
[----:B------:R-:W4:Y:S03]  /*6980*/  MUFU.EX2 R128, R11 ;  /* 0x0000000b00807308 */ /* 0x000f260000000800 */
[----:B------:R-:W-:Y:S01]  /*6990*/  FADD.FTZ R67, R24, R67 ;  /* 0x0000004318437221 */ /* 0x000fe20000010000 */
[----:B------:R-:W5:Y:S03]  /*69a0*/  MUFU.EX2 R61, R10 ;  /* 0x0000000a003d7308 */ /* 0x000f660000000800 */
[----:B------:R-:W-:Y:S01]  /*69b0*/  FADD.FTZ R46, R60, R67 ;  /* 0x000000433c2e7221 */ /* 0x000fe20000010000 */
[----:B------:R1:W1:Y:S01]  /*69c0*/  MUFU.EX2 R124, R9 ;  /* 0x00000009007c7308 */ /* 0x0002620000000800 */
[-CC-:B---3--:R-:W-:Y:S01]  /*69d0*/  FFMA.FTZ R125, R59, R55.reuse, -R122.reuse ;  /* 0x000000373b7d7223 */ /* 0x188fe2000001087a */
[----:B------:R-:W-:-:S02]  /*69e0*/  FFMA.FTZ R122, R26, R55, -R122 ;  /* 0x000000371a7a7223 */ /* 0x000fc4000001087a */
[----:B------:R-:W-:Y:S01]  /*69f0*/  MUFU.EX2 R59, R127 ;  /* 0x0000007f003b7308 */ /* 0x000fe20000000800 */
[----:B------:R-:W-:Y:S01]  /*6a00*/  LDSM.16.MT88.4 R24, [R116+0xa800] ;  /* 0x00a800007418783b */ /* 0x000fe20000004200 */
[----:B----4-:R-:W-:Y:S01]  /*6a10*/  F2FP.F16.F32.PACK_AB R8, R128, R121 ;  /* 0x000000798008723e */ /* 0x010fe200000000ff */
[----:B------:R-:W-:Y:S01]  /*6a20*/  FADD.FTZ R46, R45, R46 ;  /* 0x0000002e2d2e7221 */ /* 0x000fe20000010000 */
[----:B------:R-:W3:Y:S01]  /*6a30*/  MUFU.EX2 R64, R125 ;  /* 0x0000007d00407308 */ /* 0x000ee20000000800 */
[----:B-----5:R-:W-:Y:S02]  /*6a40*/  F2FP.F16.F32.PACK_AB R10, R126, R61 ;  /* 0x0000003d7e0a723e */ /* 0x020fe400000000ff */
[----:B------:R-:W-:Y:S01]  /*6a50*/  FADD.FTZ R43, R43, R46 ;  /* 0x0000002e2b2b7221 */ /* 0x000fe20000010000 */
[----:B------:R-:W-:Y:S01]  /*6a60*/  MUFU.EX2 R63, R63 ;  /* 0x0000003f003f7308 */ /* 0x000fe20000000800 */
[----:B-1----:R-:W-:Y:S02]  /*6a70*/  F2FP.F16.F32.PACK_AB R9, R138, R123 ;  /* 0x0000007b8a09723e */ /* 0x002fe400000000ff */
[----:B------:R-:W-:Y:S01]  /*6a80*/  FADD.FTZ R43, R42, R43 ;  /* 0x0000002b2a2b7221 */ /* 0x000fe20000010000 */
[----:B------:R-:W-:Y:S01]  /*6a90*/  F2FP.F16.F32.PACK_AB R11, R124, R119 ;  /* 0x000000777c0b723e */ /* 0x000fe200000000ff */
[----:B------:R-:W-:Y:S02]  /*6aa0*/  MUFU.EX2 R46, R47 ;  /* 0x0000002f002e7308 */ /* 0x000fe40000000800 */
[----:B------:R-:W-:-:S04]  /*6ab0*/  FADD.FTZ R40, R40, R43 ;  /* 0x0000002b28287221 */ /* 0x000fc80000010000 */
[C---:B------:R-:W-:Y:S08]  /*6ac0*/  HMMA.16816.F32 R112, R8.reuse, R20, R112 ;  /* 0x000000140870723c */ /* 0x040ff00000001870 */
        /* <DEDUP_REMOVED lines=24> */
[----:B------:R-:W2:Y:S02]  /*6c50*/  LDSM.16.MT88.4 R16, [R116+0xc800] ;  /* 0x00c800007410783b */ /* 0x000ea40000004200 */
[----:B------:R-:W5:Y:S01]  /*6c60*/  MUFU.EX2 R54, R10 ;  /* 0x0000000a00367308 */ /* 0x000f620000000800 */
[----:B------:R-:W-:Y:S01]  /*6c70*/  FADD.FTZ R56, R44, R9 ;  /* 0x000000092c387221 */ /* 0x000fe20000010000 */
[----:B---3--:R-:W-:-:S02]  /*6c80*/  F2FP.F16.F32.PACK_AB R9, R64, R59 ;  /* 0x0000003b4009723e */ /* 0x008fc400000000ff */
[----:B------:R5:W-:Y:S01]  /*6c90*/  MUFU.EX2 R50, R8 ;  /* 0x0000000800327308 */ /* 0x000be20000000800 */
[----:B------:R-:W-:-:S03]  /*6ca0*/  FADD.FTZ R56, R41, R56 ;  /* 0x0000003829387221 */ /* 0x000fc60000010000 */
[----:B------:R-:W3:Y:S04]  /*6cb0*/  MUFU.EX2 R51, R51 ;  /* 0x0000003300337308 */ /* 0x000ee80000000800 */
[----:B------:R-:W1:Y:S04]  /*6cc0*/  MUFU.EX2 R48, R117 ;  /* 0x0000007500307308 */ /* 0x000e680000000800 */
[----:B------:R-:W-:Y:S01]  /*6cd0*/  MUFU.EX2 R45, R57 ;  /* 0x00000039002d7308 */ /* 0x000fe20000000800 */
[----:B-----5:R-:W-:-:S03]  /*6ce0*/  F2FP.F16.F32.PACK_AB R8, R65, R54 ;  /* 0x000000364108723e */ /* 0x020fc600000000ff */
[----:B------:R-:W5:Y:S01]  /*6cf0*/  MUFU.EX2 R44, R49 ;  /* 0x00000031002c7308 */ /* 0x000f620000000800 */
[----:B---3--:R-:W-:-:S03]  /*6d00*/  F2FP.F16.F32.PACK_AB R10, R51, R50 ;  /* 0x00000032330a723e */ /* 0x008fc600000000ff */
[----:B------:R-:W3:Y:S01]  /*6d10*/  MUFU.EX2 R41, R122 ;  /* 0x0000007a00297308 */ /* 0x000ee20000000800 */
[----:B-1----:R-:W-:-:S07]  /*6d20*/  F2FP.F16.F32.PACK_AB R11, R48, R53 ;  /* 0x00000035300b723e */ /* 0x002fce00000000ff */
[C---:B------:R-:W-:Y:S08]  /*6d30*/  HMMA.16816.F32 R96, R8.reuse, R20, R96 ;  /* 0x000000140860723c */ /* 0x040ff00000001860 */
[C---:B------:R-:W-:Y:S01]  /*6d40*/  HMMA.16816.F32 R92, R8.reuse, R22, R92 ;  /* 0x00000016085c723c */ /* 0x040fe2000000185c */
[----:B------:R-:W1:Y:S07]  /*6d50*/  LDSM.16.MT88.4 R20, [R116+0xe800] ;  /* 0x00e800007414783b */ /* 0x000e6e0000004200 */
[C---:B----4-:R-:W-:Y:S08]  /*6d60*/  HMMA.16816.F32 R112, R8.reuse, R12, R112 ;  /* 0x0000000c0870723c */ /* 0x050ff00000001870 */
[C---:B------:R-:W-:Y:S01]  /*6d70*/  HMMA.16816.F32 R108, R8.reuse, R14, R108 ;  /* 0x0000000e086c723c */ /* 0x040fe2000000186c */
[----:B------:R-:W4:Y:S07]  /*6d80*/  LDSM.16.MT88.4 R12, [R156+0xe800] ;  /* 0x00e800009c0c783b */ /* 0x000f2e0000004200 */
[C---:B------:R-:W-:Y:S08]  /*6d90*/  HMMA.16816.F32 R104, R8.reuse, R24, R104 ;  /* 0x000000180868723c */ /* 0x040ff00000001868 */
[C---:B------:R-:W-:Y:S01]  /*6da0*/  HMMA.16816.F32 R100, R8.reuse, R26, R100 ;  /* 0x0000001a0864723c */ /* 0x040fe20000001864 */
[----:B------:R-:W3:Y:S07]  /*6db0*/  LDSM.16.MT88.4 R24, [R156+0xac00] ;  /* 0x00ac00009c18783b */ /* 0x000eee0000004200 */
[C---:B--2---:R-:W-:Y:S08]  /*6dc0*/  HMMA.16816.F32 R88, R8.reuse, R16, R88 ;  /* 0x000000100858723c */ /* 0x044ff00000001858 */
[----:B-1----:R-:W-:Y:S01]  /*6dd0*/  HMMA.16816.F32 R72, R8, R20, R72 ;  /* 0x000000140848723c */ /* 0x002fe20000001848 */
[----:B------:R-:W-:-:S04]  /*6de0*/  FADD.FTZ R21, R39, R56 ;  /* 0x0000003827157221 */ /* 0x000fc80000010000 */
[----:B------:R-:W-:Y:S01]  /*6df0*/  FADD.FTZ R21, R38, R21 ;  /* 0x0000001526157221 */ /* 0x000fe20000010000 */
[----:B------:R-:W-:Y:S02]  /*6e00*/  FADD.FTZ R38, R37, R40 ;  /* 0x0000002825267221 */ /* 0x000fe40000010000 */
[----:B------:R-:W-:Y:S01]  /*6e10*/  HMMA.16816.F32 R84, R8, R18, R84 ;  /* 0x000000120854723c */ /* 0x000fe20000001854 */
[----:B------:R-:W-:Y:S01]  /*6e20*/  FADD.FTZ R36, R36, R21 ;  /* 0x0000001524247221 */ /* 0x000fe20000010000 */
[----:B------:R-:W1:Y:S03]  /*6e30*/  LDSM.16.MT88.4 R16, [R116+0xac00] ;  /* 0x00ac00007410783b */ /* 0x000e660000004200 */
[----:B------:R-:W-:-:S03]  /*6e40*/  FADD.FTZ R33, R33, R36 ;  /* 0x0000002421217221 */ /* 0x000fc60000010000 */
[C---:B----4-:R-:W-:Y:S08]  /*6e50*/  HMMA.16816.F32 R80, R8.reuse, R12, R80 ;  /* 0x0000000c0850723c */ /* 0x050ff00000001850 */
[C---:B------:R-:W-:Y:S01]  /*6e60*/  HMMA.16816.F32 R76, R8.reuse, R14, R76 ;  /* 0x0000000e084c723c */ /* 0x040fe2000000184c */
[----:B------:R-:W2:Y:S07]  /*6e70*/  LDSM.16.MT88.4 R12, [R156+0xcc00] ;  /* 0x00cc00009c0c783b */ /* 0x000eae0000004200 */
[----:B------:R-:W-:Y:S01]  /*6e80*/  HMMA.16816.F32 R68, R8, R22, R68 ;  /* 0x000000160844723c */ /* 0x000fe20000001844 */
[----:B-----5:R-:W-:Y:S01]  /*6e90*/  F2FP.F16.F32.PACK_AB R8, R44, R45 ;  /* 0x0000002d2c08723e */ /* 0x020fe200000000ff */
[----:B------:R-:W4:Y:S01]  /*6ea0*/  LDSM.16.MT88.4 R20, [R116+0xcc00] ;  /* 0x00cc00007414783b */ /* 0x000f220000004200 */
[----:B------:R-:W-:-:S02]  /*6eb0*/  F2FP.F16.F32.PACK_AB R9, R63, R66 ;  /* 0x000000423f09723e */ /* 0x000fc400000000ff */
[----:B------:R-:W-:Y:S02]  /*6ec0*/  F2FP.F16.F32.PACK_AB R10, R185, R46 ;  /* 0x0000002eb90a723e */ /* 0x000fe400000000ff */
[----:B---3--:R-:W-:-:S07]  /*6ed0*/  F2FP.F16.F32.PACK_AB R11, R41, R62 ;  /* 0x0000003e290b723e */ /* 0x008fce00000000ff */
        /* <DEDUP_REMOVED lines=32> */
[----:B----4-:R-:W-:Y:S01]  /*70e0*/  HMMA.16816.F32 R88, R8, R20, R88 ;  /* 0x000000140858723c */ /* 0x010fe20000001858 */
        /* <DEDUP_REMOVED lines=29> */
.L_x_1279:
        /* <DEDUP_REMOVED lines=80> */
.L_x_1274:
[----:B------:R-:W-:Y:S05]  /*77c0*/  BSYNC.RECONVERGENT B0 ;  /* 0x0000000000007941 */ /* 0x000fea0003800200 */
.L_x_1273:
        /* <DEDUP_REMOVED lines=18> */
[----:B------:R-:W-:Y:S03]  /*78f0*/  IADD3 R172, PT, PT, R172, -0x1, RZ ;  /* 0xffffffffacac7810 */ /* 0x000fe60007ffe0ff */
[----:B------:R-:W-:Y:S01]  /*7900*/  @!PT LDS RZ, [RZ] ;  /* 0x00000000fffff984 */ /* 0x000fe20000000800 */
[----:B------:R-:W-:Y:S01]  /*7910*/  @!PT LDS RZ, [RZ] ;  /* 0x00000000fffff984 */ /* 0x000fe20000000800 */
[----:B------:R-:W-:Y:S01]  /*7920*/  @!PT LDS RZ, [RZ] ;  /* 0x00000000fffff984 */ /* 0x000fe20000000800 */
[----:B------:R-:W-:Y:S01]  /*7930*/  @!P0 LDGSTS.E.BYPASS.LTC128B.128 [R175+0xd000], desc[UR4][R168.64+0x80] ;  /* 0x0d000080a8af8fae */ /* 0x000fe2000b981a04 */
[----:B------:R-:W-:Y:S02]  /*7940*/  IADD3.X R193, PT, PT, R0, R189, RZ, P4, !PT ;  /* 0x000000bd00c17210 */ /* 0x000fe400027fe4ff */
[----:B------:R-:W-:Y:S03]  /*7950*/  ISETP.GT.AND P4, PT, R172, R165, PT ;  /* 0x000000a5ac00720c */ /* 0x000fe60003f84270 */
        /* <DEDUP_REMOVED lines=47> */
[----:B------:R-:W4:Y:S06]  /*7c50*/  LDSM.16.M88.4 R124, [R158+0x3000] ;  /* 0x003000009e7c783b */ /* 0x000f2c0000000200 */
[----:B------:R-:W5:Y:S06]  /*7c60*/  LDSM.16.M88.4 R128, [R158+0x3400] ;  /* 0x003400009e80783b */ /* 0x000f6c0000000200 */
[----:B------:R-:W1:Y:S06]  /*7c70*/  LDSM.16.M88.4 R132, [R158+0x3800] ;  /* 0x003800009e84783b */ /* 0x000e6c0000000200 */
[----:B------:R-:W2:Y:S06]  /*7c80*/  LD.E R0, desc[UR4][R2.64+0x18c] ;  /* 0x00018c0402007980 */ /* 0x000eac000c101900 */
[----:B------:R-:W3:Y:S06]  /*7c90*/  LDSM.16.M88.4 R136, [R158+0x3c00] ;  /* 0x003c00009e88783b */ /* 0x000eec0000000200 */
[----:B------:R-:W0:Y:S06]  /*7ca0*/  LDGDEPBAR ;  /* 0x00000000000079af */ /* 0x000e2c0000000000 */
[----:B------:R-:W3:Y:S06]  /*7cb0*/  LDSM.16.M88.4 R140, [R158+0x4000] ;  /* 0x004000009e8c783b */ /* 0x000eec0000000200 */
[----:B------:R-:W3:Y:S01]  /*7cc0*/  LDSM.16.M88.4 R144, [R158+0x4400] ;  /* 0x004400009e90783b */ /* 0x000ee20000000200 */
[C---:B----4-:R-:W-:Y:S05]  /*7cd0*/  HMMA.16816.F32 R4, R120.reuse, R124, RZ ;  /* 0x0000007c7804723c */ /* 0x050fea00000018ff */
[----:B------:R-:W4:Y:S03]  /*7ce0*/  LDSM.16.M88.4 R148, [R158+0x4800] ;  /* 0x004800009e94783b */ /* 0x000f260000000200 */
[C---:B------:R-:W-:Y:S03]  /*7cf0*/  HMMA.16816.F32 R8, R120.reuse, R126, RZ ;  /* 0x0000007e7808723c */ /* 0x040fe600000018ff */
[----:B------:R-:W4:Y:S05]  /*7d00*/  LDSM.16.M88.4 R152, [R158+0x4c00] ;  /* 0x004c00009e98783b */ /* 0x000f2a0000000200 */
[C---:B-----5:R-:W-:Y:S01]  /*7d10*/  HMMA.16816.F32 R12, R120.reuse, R128, RZ ;  /* 0x00000080780c723c */ /* 0x060fe200000018ff */
[----:B------:R-:W-:Y:S07]  /*7d20*/  LDSM.16.M88.4 R124, [R157] ;  /* 0x000000009d7c783b */ /* 0x000fee0000000200 */
[C---:B------:R-:W-:Y:S01]  /*7d30*/  HMMA.16816.F32 R16, R120.reuse, R130, RZ ;  /* 0x000000827810723c */ /* 0x040fe200000018ff */
[----:B------:R-:W5:Y:S07]  /*7d40*/  LDSM.16.M88.4 R128, [R118+0x3000] ;  /* 0x003000007680783b */ /* 0x000f6e0000000200 */
[C---:B-1----:R-:W-:Y:S08]  /*7d50*/  HMMA.16816.F32 R20, R120.reuse, R132, RZ ;  /* 0x000000847814723c */ /* 0x042ff000000018ff */
[C---:B------:R-:W-:Y:S08]  /*7d60*/  HMMA.16816.F32 R24, R120.reuse, R134, RZ ;  /* 0x000000867818723c */ /* 0x040ff000000018ff */
[C---:B---3--:R-:W-:Y:S08]  /*7d70*/  HMMA.16816.F32 R28, R120.reuse, R136, RZ ;  /* 0x00000088781c723c */ /* 0x048ff000000018ff */
[C---:B------:R-:W-:Y:S08]  /*7d80*/  HMMA.16816.F32 R32, R120.reuse, R138, RZ ;  /* 0x0000008a7820723c */ /* 0x040ff000000018ff */
[C---:B------:R-:W-:Y:S08]  /*7d90*/  HMMA.16816.F32 R36, R120.reuse, R140, RZ ;  /* 0x0000008c7824723c */ /* 0x040ff000000018ff */
[C---:B------:R-:W-:Y:S08]  /*7da0*/  HMMA.16816.F32 R40, R120.reuse, R142, RZ ;  /* 0x0000008e7828723c */ /* 0x040ff000000018ff */
[C---:B------:R-:W-:Y:S08]  /*7db0*/  HMMA.16816.F32 R44, R120.reuse, R144, RZ ;  /* 0x00000090782c723c */ /* 0x040ff000000018ff */
[C---:B------:R-:W-:Y:S08]  /*7dc0*/  HMMA.16816.F32 R48, R120.reuse, R146, RZ ;  /* 0x000000927830723c */ /* 0x040ff000000018ff */
[C---:B----4-:R-:W-:Y:S08]  /*7dd0*/  HMMA.16816.F32 R52, R120.reuse, R148, RZ ;  /* 0x000000947834723c */ /* 0x050ff000000018ff */
[C---:B------:R-:W-:Y:S08]  /*7de0*/  HMMA.16816.F32 R56, R120.reuse, R150, RZ ;  /* 0x000000967838723c */ /* 0x040ff000000018ff */
[C---:B------:R-:W-:Y:S08]  /*7df0*/  HMMA.16816.F32 R60, R120.reuse, R152, RZ ;  /* 0x00000098783c723c */ /* 0x040ff000000018ff */
[----:B------:R-:W-:Y:S01]  /*7e00*/  HMMA.16816.F32 R64, R120, R154, RZ ;  /* 0x0000009a7840723c */ /* 0x000fe200000018ff */
[----:B------:R-:W1:Y:S07]  /*7e10*/  LDSM.16.M88.4 R120, [R118+0x3400] ;  /* 0x003400007678783b */ /* 0x000e6e0000000200 */
[C---:B-----5:R-:W-:Y:S08]  /*7e20*/  HMMA.16816.F32 R4, R124.reuse, R128, R4 ;  /* 0x000000807c04723c */ /* 0x060ff00000001804 */
        /* <DEDUP_REMOVED lines=106> */
[-C--:B------:R-:W-:Y:S02]  /*84d0*/  FMUL.FTZ R226, R7, R0.reuse ;  /* 0x0000000007e27220 */ /* 0x080fe40000410000 */
[C---:B------:R-:W-:Y:S01]  /*84e0*/  HMMA.16816.F32 R16, R120.reuse, R130, R16 ;  /* 0x000000827810723c */ /* 0x040fe20000001810 */
[----:B------:R-:W2:Y:S01]  /*84f0*/  MUFU.TANH R232, R232 ;  /* 0x000000e800e87308 */ /* 0x000ea20000002400 */
[----:B------:R-:W3:Y:S01]  /*8500*/  LDSM.16.M88.4 R128, [R118+0x7c00] ;  /* 0x007c00007680783b */ /* 0x000ee20000000200 */
[-C--:B------:R-:W-:Y:S01]  /*8510*/  FMUL.FTZ R187, R11, R0.reuse ;  /* 0x000000000bbb7220 */ /* 0x080fe20000410000 */
[-C--:B------:R-:W-:Y:S01]  /*8520*/  FMUL.FTZ R236, R9, R0.reuse ;  /* 0x0000000009ec7220 */ /* 0x080fe20000410000 */
[-C--:B------:R-:W-:Y:S01]  /*8530*/  FMUL.FTZ R238, R8, R0.reuse ;  /* 0x0000000008ee7220 */ /* 0x080fe20000410000 */
[-C--:B------:R-:W-:Y:S05]  /*8540*/  FMUL.FTZ R234, R10, R0.reuse ;  /* 0x000000000aea7220 */ /* 0x080fea0000410000 */
[----:B------:R4:W1:Y:S01]  /*8550*/  MUFU.TANH R9, R187 ;  /* 0x000000bb00097308 */ /* 0x0008620000002400 */
[-C--:B------:R-:W-:Y:S01]  /*8560*/  FMUL.FTZ R245, R12, R0.reuse ;  /* 0x000000000cf57220 */ /* 0x080fe20000410000 */
[-C--:B------:R-:W-:Y:S01]  /*8570*/  FMUL.FTZ R239, R13, R0.reuse ;  /* 0x000000000def7220 */ /* 0x080fe20000410000 */
[-C--:B------:R-:W-:Y:S01]  /*8580*/  FMUL.FTZ R243, R14, R0.reuse ;  /* 0x000000000ef37220 */ /* 0x080fe20000410000 */
[-C--:B------:R-:W-:Y:S06]  /*8590*/  FMUL.FTZ R241, R15, R0.reuse ;  /* 0x000000000ff17220 */ /* 0x080fec0000410000 */
[----:B------:R-:W2:Y:S01]  /*85a0*/  MUFU.TANH R230, R230 ;  /* 0x000000e600e67308 */ /* 0x000ea20000002400 */
[-C--:B------:R-:W-:Y:S01]  /*85b0*/  FMUL.FTZ R224, R16, R0.reuse ;  /* 0x0000000010e07220 */ /* 0x080fe20000410000 */
[-C--:B------:R-:W-:Y:S01]  /*85c0*/  FMUL.FTZ R251, R17, R0.reuse ;  /* 0x0000000011fb7220 */ /* 0x080fe20000410000 */
[-C--:B------:R-:W-:Y:S01]  /*85d0*/  FMUL.FTZ R249, R18, R0.reuse ;  /* 0x0000000012f97220 */ /* 0x080fe20000410000 */
[-C--:B------:R-:W-:Y:S06]  /*85e0*/  FMUL.FTZ R247, R19, R0.reuse ;  /* 0x0000000013f77220 */ /* 0x080fec0000410000 */
[----:B------:R-:W2:Y:S01]  /*85f0*/  MUFU.TANH R228, R228 ;  /* 0x000000e400e47308 */ /* 0x000ea20000002400 */
[C---:B-1----:R-:W-:Y:S09]  /*8600*/  HMMA.16816.F32 R20, R120.reuse, R124, R20 ;  /* 0x0000007c7814723c */ /* 0x042ff20000001814 */
[----:B------:R-:W1:Y:S01]  /*8610*/  MUFU.TANH R226, R226 ;  /* 0x000000e200e27308 */ /* 0x000e620000002400 */
[C---:B------:R-:W-:Y:S01]  /*8620*/  HMMA.16816.F32 R24, R120.reuse, R126, R24 ;  /* 0x0000007e7818723c */ /* 0x040fe20000001818 */
[----:B------:R-:W5:Y:S08]  /*8630*/  LDSM.16.M88.4 R124, [R118+0x8000] ;  /* 0x00800000767c783b */ /* 0x000f700000000200 */
[----:B------:R-:W1:Y:S01]  /*8640*/  MUFU.TANH R238, R238 ;  /* 0x000000ee00ee7308 */ /* 0x000e620000002400 */
[C---:B---3--:R-:W-:Y:S03]  /*8650*/  HMMA.16816.F32 R28, R120.reuse, R128, R28 ;  /* 0x00000080781c723c */ /* 0x048fe6000000181c */
[-C--:B------:R-:W-:Y:S01]  /*8660*/  FMUL.FTZ R237, R20, R0.reuse ;  /* 0x0000000014ed7220 */ /* 0x080fe20000410000 */
[-C--:B------:R-:W-:Y:S01]  /*8670*/  FMUL.FTZ R227, R21, R0.reuse ;  /* 0x0000000015e37220 */ /* 0x080fe20000410000 */
[-C--:B------:R-:W-:Y:S01]  /*8680*/  FMUL.FTZ R225, R22, R0.reuse ;  /* 0x0000000016e17220 */ /* 0x080fe20000410000 */
[-C--:B------:R-:W-:Y:S03]  /*8690*/  FMUL.FTZ R223, R23, R0.reuse ;  /* 0x0000000017df7220 */ /* 0x080fe60000410000 */
[----:B------:R-:W3:Y:S01]  /*86a0*/  MUFU.TANH R236, R236 ;  /* 0x000000ec00ec7308 */ /* 0x000ee20000002400 */
[C---:B------:R-:W-:Y:S01]  /*86b0*/  HMMA.16816.F32 R32, R120.reuse, R130, R32 ;  /* 0x000000827820723c */ /* 0x040fe20000001820 */
[----:B------:R-:W4:Y:S02]  /*86c0*/  LDSM.16.M88.4 R128, [R118+0x8400] ;  /* 0x008400007680783b */ /* 0x000f240000000200 */
        /* <DEDUP_REMOVED lines=15> */
[C---:B-----5:R-:W-:Y:S09]  /*87c0*/  HMMA.16816.F32 R36, R120.reuse, R124, R36 ;  /* 0x0000007c7824723c */ /* 0x060ff20000001824 */
[----:B------:R-:W1:Y:S01]  /*87d0*/  MUFU.TANH R243, R243 ;  /* 0x000000f300f37308 */ /* 0x000e620000002400 */
[C---:B------:R-:W-:Y:S01]  /*87e0*/  HMMA.16816.F32 R40, R120.reuse, R126, R40 ;  /* 0x0000007e7828723c */ /* 0x040fe20000001828 */
[----:B------:R-:W5:Y:S08]  /*87f0*/  LDSM.16.M88.4 R124, [R118+0x8800] ;  /* 0x00880000767c783b */ /* 0x000f700000000200 */
        /* <DEDUP_REMOVED lines=8> */
[----:B------:R-:W2:Y:S01]  /*8880*/  LDSM.16.M88.4 R128, [R118+0x8c00] ;  /* 0x008c00007680783b */ /* 0x000ea20000000200 */
[----:B------:R-:W-:Y:S06]  /*8890*/  DEPBAR.LE SB0, 0x0 ;  /* 0x000080000000791a */ /* 0x000fec0000000000 */
        /* <DEDUP_REMOVED lines=20> */
[C---:B--2---:R-:W-:Y:S03]  /*89e0*/  HMMA.16816.F32 R60, R120.reuse, R128, R60 ;  /* 0x00000080783c723c */ /* 0x044fe6000000183c */
[-C--:B------:R-:W-:Y:S01]  /*89f0*/  FMUL.FTZ R188, R54, R0.reuse ;  /* 0x0000000036bc7220 */ /* 0x080fe20000410000 */
[-C--:B------:R-:W-:Y:S05]  /*8a00*/  FMUL.FTZ R187, R55, R0.reuse ;  /* 0x0000000037bb7220 */ /* 0x080fea0000410000 */
[----:B------:R-:W2:Y:S01]  /*8a10*/  MUFU.TANH R225, R225 ;  /* 0x000000e100e17308 */ /* 0x000ea20000002400 */
[-C--:B------:R-:W-:Y:S01]  /*8a20*/  FMUL.FTZ R208, R52, R0.reuse ;  /* 0x0000000034d07220 */ /* 0x080fe20000410000 */
[-C--:B------:R-:W-:Y:S01]  /*8a30*/  FMUL.FTZ R207, R53, R0.reuse ;  /* 0x0000000035cf7220 */ /* 0x080fe20000410000 */
[----:B------:R-:W-:Y:S03]  /*8a40*/  HMMA.16816.F32 R64, R120, R130, R64 ;  /* 0x000000827840723c */ /* 0x000fe60000001840 */
        /* <DEDUP_REMOVED lines=134> */
.L_x_1278:
[----:B------:R-:W-:Y:S05]  /*92b0*/  BSYNC.RECONVERGENT B0 ;  /* 0x0000000000007941 */ /* 0x000fea0003800200 */
.L_x_1277:
[----:B------:R-:W-:Y:S01]  /*92c0*/  @!P2 IMAD.MOV.U32 R6, RZ, RZ, R167 ;  /* 0x000000ffff06a224 */ /* 0x000fe200078e00a7 */
[C---:B------:R-:W-:Y:S01]  /*92d0*/  LEA R12, P4, R160.reuse, R167, 0x6 ;  /* 0x000000a7a00c7211 */ /* 0x040fe200078830ff */
[--C-:B------:R-:W-:Y:S01]  /*92e0*/  @!P2 IMAD.MOV.U32 R7, RZ, RZ, R166.reuse ;  /* 0x000000ffff07a224 */ /* 0x100fe200078e00a6 */
[C-C-:B------:R-:W-:Y:S01]  /*92f0*/  SHF.L.U64.HI R4, R160.reuse, 0x6, R161.reuse ;  /* 0x00000006a0047819 */ /* 0x140fe200000102a1 */
[C---:B------:R-:W-:Y:S01]  /*9300*/  IMAD.SHL.U32 R0, R160.reuse, 0x40, RZ ;  /* 0x00000040a0007824 */ /* 0x040fe200078e00ff */
[----:B------:R-:W-:Y:S02]  /*9310*/  LEA.HI.X R13, R160, R166, R161, 0x6, P4 ;  /* 0x000000a6a00d7211 */ /* 0x000fe400020f34a1 */
[----:B------:R-:W-:Y:S01]  /*9320*/  @!PT LDS RZ, [RZ] ;  /* 0x00000000fffff984 */ /* 0x000fe20000000800 */
[----:B------:R-:W-:Y:S01]  /*9330*/  @!PT LDS RZ, [RZ] ;  /* 0x00000000fffff984 */ /* 0x000fe20000000800 */
[----:B------:R-:W-:Y:S01]  /*9340*/  @!PT LDS RZ, [RZ] ;  /* 0x00000000fffff984 */ /* 0x000fe20000000800 */
[----:B------:R2:W-:Y:S02]  /*9350*/  @!P2 LDGSTS.E.BYPASS.LTC128B.128 [R175+0x3000], desc[UR4][R6.64] ;  /* 0x0300000006afafae */ /* 0x0005e4000b981a04 */
[C---:B------:R-:W-:Y:S02]  /*9360*/  IADD3 R10, P5, PT, R0.reuse, R12, RZ ;  /* 0x0000000c000a7210 */ /* 0x040fe40007fbe0ff */
[----:B------:R3:W-:Y:S02]  /*9370*/  @P2 STS.128 [R175+0x3000], RZ ;  /* 0x003000ffaf002388 */ /* 0x0007e40000000c00 */
[----:B------:R-:W-:Y:S01]  /*9380*/  IADD3 R14, P4, PT, R0, R10, RZ ;  /* 0x0000000a000e7210 */ /* 0x000fe20007f9e0ff */
[C---:B------:R-:W-:Y:S05]  /*9390*/  IMAD.X R11, R4.reuse, 0x1, R13, P5 ;  /* 0x00000001040b7824 */ /* 0x040fea00028e060d */
[----:B------:R-:W-:Y:S02]  /*93a0*/  IADD3.X R15, PT, PT, R4, R11, RZ, P4, !PT ;  /* 0x0000000b040f7210 */ /* 0x000fe400027fe4ff */
[-C--:B--2---:R-:W-:Y:S01]  /*93b0*/  @!P1 MOV R6, R167.reuse ;  /* 0x000000a700069202 */ /* 0x084fe20000000f00 */
[--C-:B------:R-:W-:Y:S05]  /*93c0*/  @!P1 IMAD.MOV.U32 R7, RZ, RZ, R166.reuse ;  /* 0x000000ffff079224 */ /* 0x100fea00078e00a6 */
[----:B------:R-:W-:Y:S01]  /*93d0*/  @!PT LDS RZ, [RZ] ;  /* 0x00000000fffff984 */ /* 0x000fe20000000800 */
[----:B------:R-:W-:Y:S01]  /*93e0*/  @!PT LDS RZ, [RZ] ;  /* 0x00000000fffff984 */ /* 0x000fe20000000800 */
[----:B------:R-:W-:Y:S01]  /*93f0*/  @!PT LDS RZ, [RZ] ;  /* 0x00000000fffff984 */ /* 0x000fe20000000800 */
[----:B------:R2:W-:Y:S04]  /*9400*/  @!P1 LDGSTS.E.BYPASS.LTC128B.128 [R175+0x5000], desc[UR4][R6.64+0x40] ;  /* 0x0500004006af9fae */ /* 0x0005e8000b981a04 */
[----:B------:R3:W-:Y:S01]  /*9410*/  @P1 STS.128 [R175+0x5000], RZ ;  /* 0x005000ffaf001388 */ /* 0x0007e20000000c00 */
[----:B--2---:R-:W-:Y:S01]  /*9420*/  @!P0 MOV R6, R167 ;  /* 0x000000a700068202 */ /* 0x004fe20000000f00 */
[----:B------:R-:W-:Y:S05]  /*9430*/  @!P0 IMAD.MOV.U32 R7, RZ, RZ, R166 ;  /* 0x000000ffff078224 */ /* 0x000fea00078e00a6 */
        /* <DEDUP_REMOVED lines=51> */
.L_x_1276:
[----:B------:R-:W-:Y:S05]  /*9770*/  BSYNC.RECONVERGENT B1 ;  /* 0x0000000000017941 */ /* 0x000fea0003800200 */
.L_x_1275:
        /* <DEDUP_REMOVED lines=15> */
[----:B---3--:R-:W-:Y:S02]  /*9870*/  FMNMX3.FTZ R15, R4, R235, R233, !PT ;  /* 0x000000eb040f7276 */ /* 0x008fe400078100e9 */
        /* <DEDUP_REMOVED lines=49> */
[-C--:B------:R-:W-:Y:S01]  /*9b90*/  FFMA.FTZ R119, R226, R53.reuse, -R120 ;  /* 0x00000035e2777223 */ /* 0x080fe20000010878 */
[-C--:B------:R-:W-:Y:S01]  /*9ba0*/  FFMA.FTZ R130, R238, R53.reuse, -R122 ;  /* 0x00000035ee827223 */ /* 0x080fe2000001087a */
[-CC-:B------:R-:W-:Y:S01]  /*9bb0*/  FFMA.FTZ R128, R234, R53.reuse, -R120.reuse ;  /* 0x00000035ea807223 */ /* 0x180fe20000010878 */
[----:B------:R-:W2:Y:S01]  /*9bc0*/  MUFU.EX2 R58, R58 ;  /* 0x0000003a003a7308 */ /* 0x000ea20000000800 */
[-CC-:B------:R-:W-:Y:S01]  /*9bd0*/  FFMA.FTZ R126, R213, R53.reuse, -R120.reuse ;  /* 0x00000035d57e7223 */ /* 0x180fe20000010878 */
[-CC-:B------:R-:W-:Y:S01]  /*9be0*/  FFMA.FTZ R127, R203, R53.reuse, -R120.reuse ;  /* 0x00000035cb7f7223 */ /* 0x180fe20000010878 */
        /* <DEDUP_REMOVED lines=32> */
[----:B------:R-:W-:Y:S01]  /*9df0*/  FMUL.FTZ R43, R59, R79 ;  /* 0x0000004f3b2b7220 */ /* 0x000fe20000410000 */
[C---:B------:R-:W-:Y:S01]  /*9e00*/  FMUL.FTZ R40, R58.reuse, R76 ;  /* 0x0000004c3a287220 */ /* 0x040fe20000410000 */
[C---:B------:R-:W-:Y:S01]  /*9e10*/  FMUL.FTZ R41, R58.reuse, R77 ;  /* 0x0000004d3a297220 */ /* 0x040fe20000410000 */
[----:B---3--:R-:W-:Y:S01]  /*9e20*/  F2FP.F16.F32.PACK_AB R62, R117, R130 ;  /* 0x00000082753e723e */ /* 0x008fe200000000ff */
[C---:B------:R-:W-:Y:S01]  /*9e30*/  FMUL.FTZ R50, R59.reuse, R70 ;  /* 0x000000463b327220 */ /* 0x040fe20000410000 */
[----:B------:R-:W-:Y:S01]  /*9e40*/  FMUL.FTZ R51, R59, R71 ;  /* 0x000000473b337220 */ /* 0x000fe20000410000 */
[C---:B------:R-:W-:Y:S01]  /*9e50*/  FMUL.FTZ R48, R58.reuse, R68 ;  /* 0x000000443a307220 */ /* 0x040fe20000410000 */
[----:B------:R-:W-:Y:S01]  /*9e60*/  FMUL.FTZ R49, R58, R69 ;  /* 0x000000453a317220 */ /* 0x000fe20000410000 */
[-C--:B------:R-:W-:Y:S01]  /*9e70*/  FFMA.FTZ R76, R245, R53.reuse, -R122 ;  /* 0x00000035f54c7223 */ /* 0x080fe2000001087a */
[-C--:B------:R-:W-:Y:S01]  /*9e80*/  FFMA.FTZ R77, R243, R53.reuse, -R120 ;  /* 0x00000035f34d7223 */ /* 0x080fe20000010878 */
[-C--:B------:R-:W-:Y:S01]  /*9e90*/  FFMA.FTZ R85, R251, R53.reuse, -R122 ;  /* 0x00000035fb557223 */ /* 0x080fe2000001087a */
[----:B-1----:R-:W-:Y:S01]  /*9ea0*/  F2FP.F16.F32.PACK_AB R63, R123, R128 ;  /* 0x000000807b3f723e */ /* 0x002fe200000000ff */
[----:B------:R-:W-:Y:S01]  /*9eb0*/  LDSM.16.MT88.4 R68, [R116+0x9800] ;  /* 0x009800007444783b */ /* 0x000fe20000004200 */
[-CC-:B------:R-:W-:Y:S01]  /*9ec0*/  FFMA.FTZ R94, R57, R53.reuse, -R120.reuse ;  /* 0x00000035395e7223 */ /* 0x180fe20000010878 */
[----:B------:R-:W-:Y:S01]  /*9ed0*/  MUFU.EX2 R76, R76 ;  /* 0x0000004c004c7308 */ /* 0x000fe20000000800 */
[-C--:B------:R-:W-:Y:S01]  /*9ee0*/  FFMA.FTZ R95, R56, R53.reuse, -R120 ;  /* 0x00000035385f7223 */ /* 0x080fe20000010878 */
[-C--:B------:R-:W-:Y:S01]  /*9ef0*/  FFMA.FTZ R87, R233, R53.reuse, -R122 ;  /* 0x00000035e9577223 */ /* 0x080fe2000001087a */
        /* <DEDUP_REMOVED lines=9> */
[C---:B------:R-:W-:Y:S01]  /*9f90*/  FMUL.FTZ R14, R59.reuse, R106 ;  /* 0x0000006a3b0e7220 */ /* 0x040fe20000410000 */
[----:B------:R-:W-:Y:S08]  /*9fa0*/  FMUL.FTZ R15, R59, R107 ;  /* 0x0000006b3b0f7220 */ /* 0x000ff00000410000 */
[----:B------:R-:W-:Y:S01]  /*9fb0*/  MUFU.EX2 R86, R86 ;  /* 0x0000005600567308 */ /* 0x000fe20000000800 */
[-C--:B------:R-:W-:Y:S01]  /*9fc0*/  FFMA.FTZ R84, R247, R53.reuse, -R120 ;  /* 0x00000035f7547223 */ /* 0x080fe20000010878 */
[-C--:B------:R-:W-:Y:S01]  /*9fd0*/  FFMA.FTZ R92, R237, R53.reuse, -R122 ;  /* 0x00000035ed5c7223 */ /* 0x080fe2000001087a */
[----:B------:R-:W-:Y:S07]  /*9fe0*/  FFMA.FTZ R93, R225, R53, -R120 ;  /* 0x00000035e15d7223 */ /* 0x000fee0000010878 */
[----:B------:R-:W-:Y:S01]  /*9ff0*/  MUFU.EX2 R126, R126 ;  /* 0x0000007e007e7308 */ /* 0x000fe20000000800 */
[----:B------:R-:W-:Y:S01]  /*a000*/  FFMA.FTZ R124, R59, R186, R124 ;  /* 0x000000ba3b7c7223 */ /* 0x000fe2000001007c */
        /* <DEDUP_REMOVED lines=11> */
[-C--:B------:R-:W-:Y:S07]  /*a0c0*/  FFMA.FTZ R98, R216, R53.reuse, -R122 ;  /* 0x00000035d8627223 */ /* 0x080fee000001087a */
[----:B------:R-:W-:Y:S01]  /*a0d0*/  MUFU.EX2 R127, R127 ;  /* 0x0000007f007f7308 */ /* 0x000fe20000000800 */
[-C--:B------:R-:W-:Y:S01]  /*a0e0*/  FFMA.FTZ R99, R221, R53.reuse, -R120 ;  /* 0x00000035dd637223 */ /* 0x080fe20000010878 */
[-CC-:B------:R-:W-:Y:S01]  /*a0f0*/  FFMA.FTZ R96, R218, R53.reuse, -R122.reuse ;  /* 0x00000035da607223 */ /* 0x180fe2000001087a */
[--C-:B------:R-:W-:Y:S07]  /*a100*/  FFMA.FTZ R97, R214, R53, -R122.reuse ;  /* 0x00000035d6617223 */ /* 0x100fee000001087a */
[----:B------:R-:W-:Y:S01]  /*a110*/  MUFU.EX2 R132, R132 ;  /* 0x0000008400847308 */ /* 0x000fe20000000800 */
[C---:B------:R-:W-:Y:S09]  /*a120*/  HMMA.16816.F32 R20, R60.reuse, R28, R20 ;  /* 0x0000001c3c14723c */ /* 0x040ff20000001814 */
[----:B------:R-:W-:Y:S01]  /*a130*/  MUFU.EX2 R98, R98 ;  /* 0x0000006200627308 */ /* 0x000fe20000000800 */
[C---:B------:R-:W-:Y:S01]  /*a140*/  FMUL.FTZ R28, R58.reuse, R88 ;  /* 0x000000583a1c7220 */ /* 0x040fe20000410000 */
[----:B------:R-:W-:Y:S01]  /*a150*/  FMUL.FTZ R29, R58, R89 ;  /* 0x000000593a1d7220 */ /* 0x000fe20000410000 */
[--C-:B------:R-:W-:Y:S07]  /*a160*/  FFMA.FTZ R88, R235, R53, -R122.reuse ;  /* 0x00000035eb587223 */ /* 0x100fee000001087a */
[----:B------:R-:W-:Y:S01]  /*a170*/  MUFU.EX2 R99, R99 ;  /* 0x0000006300637308 */ /* 0x000fe20000000800 */
[C---:B------:R-:W-:Y:S03]  /*a180*/  HMMA.16816.F32 R24, R60.reuse, R30, R24 ;  /* 0x0000001e3c18723c */ /* 0x040fe60000001818 */
[C---:B------:R-:W-:Y:S01]  /*a190*/  FMUL.FTZ R30, R59.reuse, R90 ;  /* 0x0000005a3b1e7220 */ /* 0x040fe20000410000 */
[----:B------:R-:W-:Y:S05]  /*a1a0*/  FMUL.FTZ R31, R59, R91 ;  /* 0x0000005b3b1f7220 */ /* 0x000fea0000410000 */
[----:B------:R-:W-:Y:S01]  /*a1b0*/  MUFU.EX2 R88, R88 ;  /* 0x0000005800587308 */ /* 0x000fe20000000800 */
[-C--:B------:R-:W-:Y:S01]  /*a1c0*/  FFMA.FTZ R91, R227, R53.reuse, -R122 ;  /* 0x00000035e35b7223 */ /* 0x080fe2000001087a */
[-CC-:B------:R-:W-:Y:S01]  /*a1d0*/  FFMA.FTZ R90, R223, R53.reuse, -R120.reuse ;  /* 0x00000035df5a7223 */ /* 0x180fe20000010878 */
[-C--:B------:R-:W-:Y:S07]  /*a1e0*/  FFMA.FTZ R89, R231, R53.reuse, -R120 ;  /* 0x00000035e7597223 */ /* 0x080fee0000010878 */
[----:B------:R-:W-:Y:S01]  /*a1f0*/  MUFU.EX2 R134, R134 ;  /* 0x0000008600867308 */ /* 0x000fe20000000800 */
[-CC-:B------:R-:W-:Y:S01]  /*a200*/  FFMA.FTZ R129, R196, R53.reuse, -R122.reuse ;  /* 0x00000035c4817223 */ /* 0x180fe2000001087a */
[C---:B------:R-:W-:Y:S08]  /*a210*/  HMMA.16816.F32 R28, R60.reuse, R36, R28 ;  /* 0x000000243c1c723c */ /* 0x040ff0000000181c */
[----:B------:R-:W-:Y:S01]  /*a220*/  MUFU.EX2 R91, R91 ;  /* 0x0000005b005b7308 */ /* 0x000fe20000000800 */
[----:B------:R-:W-:Y:S01]  /*a230*/  FMUL.FTZ R36, R58, R80 ;  /* 0x000000503a247220 */ /* 0x000fe20000410000 */
[----:B------:R-:W-:Y:S01]  /*a240*/  FFMA.FTZ R80, R224, R53, -R122 ;  /* 0x00000035e0507223 */ /* 0x000fe2000001087a */
[----:B------:R-:W-:Y:S01]  /*a250*/  FMUL.FTZ R37, R58, R81 ;  /* 0x000000513a257220 */ /* 0x000fe20000410000 */
[----:B------:R-:W-:Y:S06]  /*a260*/  FFMA.FTZ R81, R249, R53, -R120 ;  /* 0x00000035f9517223 */ /* 0x000fec0000010878 */
[----:B------:R-:W-:Y:S01]  /*a270*/  MUFU.EX2 R90, R90 ;  /* 0x0000005a005a7308 */ /* 0x000fe20000000800 */
[C---:B------:R-:W-:Y:S03]  /*a280*/  HMMA.16816.F32 R32, R60.reuse, R38, R32 ;  /* 0x000000263c20723c */ /* 0x040fe60000001820 */
[C---:B------:R-:W-:Y:S01]  /*a290*/  FMUL.FTZ R38, R59.reuse, R82 ;  /* 0x000000523b267220 */ /* 0x040fe20000410000 */
[----:B------:R-:W-:Y:S05]  /*a2a0*/  FMUL.FTZ R39, R59, R83 ;  /* 0x000000533b277220 */ /* 0x000fea0000410000 */
[----:B------:R-:W-:Y:S01]  /*a2b0*/  MUFU.EX2 R80, R80 ;  /* 0x0000005000507308 */ /* 0x000fe20000000800 */
[-C--:B------:R-:W-:Y:S01]  /*a2c0*/  FFMA.FTZ R83, R239, R53.reuse, -R122 ;  /* 0x00000035ef537223 */ /* 0x080fe2000001087a */
[-C--:B------:R-:W-:Y:S01]  /*a2d0*/  FFMA.FTZ R82, R241, R53.reuse, -R120 ;  /* 0x00000035f1527223 */ /* 0x080fe20000010878 */
[-CC-:B------:R-:W-:Y:S07]  /*a2e0*/  FFMA.FTZ R136, R204, R53.reuse, -R122.reuse ;  /* 0x00000035cc887223 */ /* 0x180fee000001087a */
[----:B------:R-:W-:Y:S01]  /*a2f0*/  MUFU.EX2 R81, R81 ;  /* 0x0000005100517308 */ /* 0x000fe20000000800 */
[----:B------:R-:W-:Y:S01]  /*a300*/  FFMA.FTZ R138, R206, R53, -R122 ;  /* 0x00000035ce8a7223 */ /* 0x000fe2000001087a */
[C---:B------:R-:W-:Y:S08]  /*a310*/  HMMA.16816.F32 R36, R60.reuse, R44, R36 ;  /* 0x0000002c3c24723c */ /* 0x040ff00000001824 */
[----:B------:R-:W1:Y:S01]  /*a320*/  MUFU.EX2 R83, R83 ;  /* 0x0000005300537308 */ /* 0x000e620000000800 */
[C---:B------:R-:W-:Y:S01]  /*a330*/  FMUL.FTZ R44, R58.reuse, R72 ;  /* 0x000000483a2c7220 */ /* 0x040fe20000410000 */
[C---:B------:R-:W-:Y:S01]  /*a340*/  FMUL.FTZ R45, R58.reuse, R73 ;  /* 0x000000493a2d7220 */ /* 0x040fe20000410000 */
[----:B------:R-:W-:Y:S07]  /*a350*/  FFMA.FTZ R58, R58, R185, R121 ;  /* 0x000000b93a3a7223 */ /* 0x000fee0000010079 */
[----:B------:R-:W2:Y:S01]  /*a360*/  MUFU.EX2 R82, R82 ;  /* 0x0000005200527308 */ /* 0x000ea20000000800 */
[----:B------:R-:W-:Y:S01]  /*a370*/  FFMA.FTZ R121, R211, R53, -R120 ;  /* 0x00000035d3797223 */ /* 0x000fe20000010878 */
[C---:B------:R-:W-:Y:S08]  /*a380*/  HMMA.16816.F32 R40, R60.reuse, R46, R40 ;  /* 0x0000002e3c28723c */ /* 0x040ff00000001828 */
[----:B------:R-:W-:Y:S01]  /*a390*/  MUFU.EX2 R89, R89 ;  /* 0x0000005900597308 */ /* 0x000fe20000000800 */
[C---:B------:R-:W-:Y:S01]  /*a3a0*/  FMUL.FTZ R46, R59.reuse, R74 ;  /* 0x0000004a3b2e7220 */ /* 0x040fe20000410000 */
[----:B------:R-:W-:Y:S01]  /*a3b0*/  FMUL.FTZ R47, R59, R75 ;  /* 0x0000004b3b2f7220 */ /* 0x000fe20000410000 */
[----:B------:R-:W-:Y:S01]  /*a3c0*/  FADD.FTZ R59, R119, R124 ;  /* 0x0000007c773b7221 */ /* 0x000fe20000010000 */
[----:B------:R-:W-:Y:S01]  /*a3d0*/  LDSM.16.MT88.4 R72, [R156+0xbc00] ;  /* 0x00bc00009c48783b */ /* 0x000fe20000004200 */
[-C--:B------:R-:W-:Y:S01]  /*a3e0*/  FFMA.FTZ R119, R215, R53.reuse, -R122 ;  /* 0x00000035d7777223 */ /* 0x080fe2000001087a */
[-C--:B------:R-:W-:Y:S04]  /*a3f0*/  FFMA.FTZ R124, R217, R53.reuse, -R120 ;  /* 0x00000035d97c7223 */ /* 0x080fe80000010878 */
[----:B------:R-:W-:Y:S01]  /*a400*/  MUFU.EX2 R96, R96 ;  /* 0x0000006000607308 */ /* 0x000fe20000000800 */
[----:B------:R-:W-:Y:S01]  /*a410*/  FADD.FTZ R125, R125, R58 ;  /* 0x0000003a7d7d7221 */ /* 0x000fe20000010000 */
[C---:B------:R-:W-:Y:S08]  /*a420*/  HMMA.16816.F32 R44, R60.reuse, R64, R44 ;  /* 0x000000403c2c723c */ /* 0x040ff0000000182c */
[----:B------:R-:W-:Y:S01]  /*a430*/  MUFU.EX2 R119, R119 ;  /* 0x0000007700777308 */ /* 0x000fe20000000800 */
[----:B------:R-:W-:Y:S01]  /*a440*/  FADD.FTZ R58, R128, R59 ;  /* 0x0000003b803a7221 */ /* 0x000fe20000010000 */
[----:B------:R-:W-:Y:S01]  /*a450*/  FADD.FTZ R130, R130, R125 ;  /* 0x0000007d82827221 */ /* 0x000fe20000010000 */
[----:B------:R-:W-:Y:S07]  /*a460*/  FFMA.FTZ R128, R202, R53, -R122 ;  /* 0x00000035ca807223 */ /* 0x000fee000001087a */
[----:B------:R-:W-:Y:S01]  /*a470*/  MUFU.EX2 R124, R124 ;  /* 0x0000007c007c7308 */ /* 0x000fe20000000800 */
[----:B------:R-:W-:Y:S01]  /*a480*/  FADD.FTZ R58, R123, R58 ;  /* 0x0000003a7b3a7221 */ /* 0x000fe20000010000 */
[----:B------:R-:W-:Y:S01]  /*a490*/  HMMA.16816.F32 R48, R60, R66, R48 ;  /* 0x000000423c30723c */ /* 0x000fe20000001830 */
[----:B------:R-:W3:Y:S07]  /*a4a0*/  LDSM.16.MT88.4 R64, [R156+0x9400] ;  /* 0x009400009c40783b */ /* 0x000eee0000004200 */
[----:B------:R-:W-:Y:S01]  /*a4b0*/  MUFU.EX2 R97, R97 ;  /* 0x0000006100617308 */ /* 0x000fe20000000800 */
[----:B-1----:R-:W-:Y:S01]  /*a4c0*/  F2FP.F16.F32.PACK_AB R60, R83, R76 ;  /* 0x0000004c533c723e */ /* 0x002fe200000000ff */
[----:B------:R-:W-:Y:S01]  /*a4d0*/  FADD.FTZ R79, R117, R130 ;  /* 0x00000082754f7221 */ /* 0x000fe20000010000 */
[----:B--2---:R-:W-:Y:S01]  /*a4e0*/  F2FP.F16.F32.PACK_AB R61, R82, R77 ;  /* 0x0000004d523d723e */ /* 0x004fe200000000ff */
[----:B------:R-:W-:Y:S01]  /*a4f0*/  FADD.FTZ R59, R77, R58 ;  /* 0x0000003a4d3b7221 */ /* 0x000fe20000010000 */
[----:B------:R-:W-:Y:S01]  /*a500*/  F2FP.F16.F32.PACK_AB R62, R85, R80 ;  /* 0x00000050553e723e */ /* 0x000fe200000000ff */
[----:B------:R-:W-:Y:S01]  /*a510*/  FADD.FTZ R58, R76, R79 ;  /* 0x0000004f4c3a7221 */ /* 0x000fe20000010000 */
[----:B------:R-:W-:Y:S01]  /*a520*/  F2FP.F16.F32.PACK_AB R63, R84, R81 ;  /* 0x00000051543f723e */ /* 0x000fe200000000ff */
[----:B------:R-:W-:Y:S01]  /*a530*/  LDSM.16.MT88.4 R76, [R156+0xe000] ;  /* 0x00e000009c4c783b */ /* 0x000fe20000004200 */
[----:B------:R-:W-:Y:S01]  /*a540*/  FADD.FTZ R82, R82, R59 ;  /* 0x0000003b52527221 */ /* 0x000fe20000010000 */
[----:B------:R-:W-:Y:S01]  /*a550*/  FADD.FTZ R83, R83, R58 ;  /* 0x0000003a53537221 */ /* 0x000fe20000010000 */
[----:B------:R-:W-:Y:S01]  /*a560*/  MUFU.EX2 R128, R128 ;  /* 0x0000008000807308 */ /* 0x000fe20000000800 */
[-C--:B------:R-:W-:Y:S01]  /*a570*/  FFMA.FTZ R123, R201, R53.reuse, -R122 ;  /* 0x00000035c97b7223 */ /* 0x080fe2000001087a */
[----:B------:R-:W-:Y:S01]  /*a580*/  FADD.FTZ R101, R81, R82 ;  /* 0x0000005251657221 */ /* 0x000fe20000010000 */
[----:B------:R-:W-:Y:S07]  /*a590*/  FADD.FTZ R100, R80, R83 ;  /* 0x0000005350647221 */ /* 0x000fee0000010000 */
[----:B------:R-:W-:Y:S01]  /*a5a0*/  MUFU.EX2 R130, R200 ;  /* 0x000000c800827308 */ /* 0x000fe20000000800 */
[----:B------:R-:W-:Y:S01]  /*a5b0*/  LDSM.16.MT88.4 R80, [R156+0xe800] ;  /* 0x00e800009c50783b */ /* 0x000fe20000004200 */
[----:B------:R-:W-:Y:S01]  /*a5c0*/  FADD.FTZ R84, R84, R101 ;  /* 0x0000006554547221 */ /* 0x000fe20000010000 */
[----:B------:R-:W-:Y:S07]  /*a5d0*/  FADD.FTZ R85, R85, R100 ;  /* 0x0000006455557221 */ /* 0x000fee0000010000 */
[----:B------:R-:W-:Y:S01]  /*a5e0*/  MUFU.EX2 R123, R123 ;  /* 0x0000007b007b7308 */ /* 0x000fe20000000800 */
[-C--:B------:R-:W-:Y:S01]  /*a5f0*/  FFMA.FTZ R125, R198, R53.reuse, -R122 ;  /* 0x00000035c67d7223 */ /* 0x080fe2000001087a */
[-C--:B------:R-:W-:Y:S01]  /*a600*/  FFMA.FTZ R117, R197, R53.reuse, -R120 ;  /* 0x00000035c5757223 */ /* 0x080fe20000010878 */
[-C--:B------:R-:W-:Y:S07]  /*a610*/  FFMA.FTZ R131, R205, R53.reuse, -R122 ;  /* 0x00000035cd837223 */ /* 0x080fee000001087a */
[----:B------:R-:W-:Y:S01]  /*a620*/  MUFU.EX2 R121, R121 ;  /* 0x0000007900797308 */ /* 0x000fe20000000800 */
[----:B------:R-:W-:Y:S01]  /*a630*/  LDSM.16.MT88.4 R100, [R116+0xac00] ;  /* 0x00ac00007464783b */ /* 0x000fe20000004200 */
[-CC-:B------:R-:W-:Y:S01]  /*a640*/  FFMA.FTZ R140, R190, R53.reuse, -R120.reuse ;  /* 0x00000035be8c7223 */ /* 0x180fe20000010878 */
[-CC-:B------:R-:W-:Y:S07]  /*a650*/  FFMA.FTZ R133, R189, R53.reuse, -R120.reuse ;  /* 0x00000035bd857223 */ /* 0x180fee0000010878 */
[----:B------:R-:W-:Y:S01]  /*a660*/  MUFU.EX2 R125, R125 ;  /* 0x0000007d007d7308 */ /* 0x000fe20000000800 */
[-CC-:B------:R-:W-:Y:S01]  /*a670*/  FFMA.FTZ R142, R191, R53.reuse, -R120.reuse ;  /* 0x00000035bf8e7223 */ /* 0x180fe20000010878 */
[-C--:B------:R-:W-:Y:S01]  /*a680*/  FFMA.FTZ R135, R192, R53.reuse, -R120 ;  /* 0x00000035c0877223 */ /* 0x080fe20000010878 */
        /* <DEDUP_REMOVED lines=8> */
[-CC-:B------:R-:W-:Y:S01]  /*a710*/  FFMA.FTZ R139, R193, R53.reuse, -R120.reuse ;  /* 0x00000035c18b7223 */ /* 0x180fe20000010878 */
[C---:B---3--:R-:W-:Y:S06]  /*a720*/  HMMA.16816.F32 R4, R60.reuse, R64, R4 ;  /* 0x000000403c04723c */ /* 0x048fec0000001804 */
[----:B------:R-:W1:Y:S01]  /*a730*/  MUFU.EX2 R136, R136 ;  /* 0x0000008800887308 */ /* 0x000e620000000800 */
[-CC-:B------:R-:W-:Y:S01]  /*a740*/  FFMA.FTZ R187, R187, R53.reuse, -R120.reuse ;  /* 0x00000035bbbb7223 */ /* 0x180fe20000010878 */
[-CC-:B------:R-:W-:Y:S08]  /*a750*/  FFMA.FTZ R55, R55, R53.reuse, -R120.reuse ;  /* 0x0000003537377223 */ /* 0x180ff00000010878 */
[----:B------:R-:W-:Y:S01]  /*a760*/  MUFU.EX2 R140, R140 ;  /* 0x0000008c008c7308 */ /* 0x000fe20000000800 */
[-C--:B------:R-:W-:Y:S01]  /*a770*/  FFMA.FTZ R120, R54, R53.reuse, -R120 ;  /* 0x0000003536787223 */ /* 0x080fe20000010878 */
[-CC-:B------:R-:W-:Y:S01]  /*a780*/  FFMA.FTZ R212, R212, R53.reuse, -R122.reuse ;  /* 0x00000035d4d47223 */ /* 0x180fe2000001087a */
[C---:B------:R-:W-:Y:S01]  /*a790*/  HMMA.16816.F32 R8, R60.reuse, R66, R8 ;  /* 0x000000423c08723c */ /* 0x040fe20000001808 */
[----:B------:R-:W2:Y:S06]  /*a7a0*/  LDSM.16.MT88.4 R64, [R116+0x9400] ;  /* 0x009400007440783b */ /* 0x000eac0000004200 */
[----:B------:R-:W3:Y:S01]  /*a7b0*/  MUFU.EX2 R133, R133 ;  /* 0x0000008500857308 */ /* 0x000ee20000000800 */
[-CC-:B------:R-:W-:Y:S01]  /*a7c0*/  FFMA.FTZ R219, R219, R53.reuse, -R122.reuse ;  /* 0x00000035dbdb7223 */ /* 0x180fe2000001087a */
[-CC-:B------:R-:W-:Y:S01]  /*a7d0*/  FFMA.FTZ R220, R220, R53.reuse, -R122.reuse ;  /* 0x00000035dcdc7223 */ /* 0x180fe2000001087a */
[----:B------:R-:W-:Y:S07]  /*a7e0*/  FFMA.FTZ R122, R222, R53, -R122 ;  /* 0x00000035de7a7223 */ /* 0x000fee000001087a */
[----:B------:R-:W-:Y:S01]  /*a7f0*/  MUFU.EX2 R138, R138 ;  /* 0x0000008a008a7308 */ /* 0x000fe20000000800 */
[----:B-1----:R-:W-:Y:S09]  /*a800*/  F2FP.F16.F32.PACK_AB R56, R136, R129 ;  /* 0x000000818838723e */ /* 0x002ff200000000ff */
[----:B------:R-:W1:Y:S10]  /*a810*/  MUFU.EX2 R131, R131 ;  /* 0x0000008300837308 */ /* 0x000e740000000800 */
[----:B------:R-:W-:Y:S01]  /*a820*/  MUFU.EX2 R142, R142 ;  /* 0x0000008e008e7308 */ /* 0x000fe20000000800 */
[----:B---3--:R-:W-:Y:S09]  /*a830*/  F2FP.F16.F32.PACK_AB R57, R133, R140 ;  /* 0x0000008c8539723e */ /* 0x008ff200000000ff */
[----:B------:R-:W3:Y:S10]  /*a840*/  MUFU.EX2 R135, R135 ;  /* 0x0000008700877308 */ /* 0x000ef40000000800 */
[----:B------:R-:W-:Y:S01]  /*a850*/  MUFU.EX2 R208, R208 ;  /* 0x000000d000d07308 */ /* 0x000fe20000000800 */
[----:B-1----:R-:W-:Y:S09]  /*a860*/  F2FP.F16.F32.PACK_AB R58, R131, R138 ;  /* 0x0000008a833a723e */ /* 0x002ff200000000ff */
[----:B------:R-:W1:Y:S10]  /*a870*/  MUFU.EX2 R207, R207 ;  /* 0x000000cf00cf7308 */ /* 0x000e740000000800 */
[----:B------:R-:W-:Y:S01]  /*a880*/  MUFU.EX2 R137, R137 ;  /* 0x0000008900897308 */ /* 0x000fe20000000800 */
[----:B---3--:R-:W-:Y:S09]  /*a890*/  F2FP.F16.F32.PACK_AB R59, R135, R142 ;  /* 0x0000008e873b723e */ /* 0x008ff200000000ff */
[----:B------:R-:W3:Y:S10]  /*a8a0*/  MUFU.EX2 R54, R187 ;  /* 0x000000bb00367308 */ /* 0x000ef40000000800 */
[----:B------:R-:W-:Y:S01]  /*a8b0*/  MUFU.EX2 R210, R210 ;  /* 0x000000d200d27308 */ /* 0x000fe20000000800 */
[C---:B--2---:R-:W-:Y:S09]  /*a8c0*/  HMMA.16816.F32 R12, R60.reuse, R64, R12 ;  /* 0x000000403c0c723c */ /* 0x044ff2000000180c */
[----:B------:R-:W2:Y:S10]  /*a8d0*/  MUFU.EX2 R209, R209 ;  /* 0x000000d100d17308 */ /* 0x000eb40000000800 */
[----:B------:R-:W-:Y:S01]  /*a8e0*/  MUFU.EX2 R144, R144 ;  /* 0x0000009000907308 */ /* 0x000fe20000000800 */
[C---:B------:R-:W-:Y:S01]  /*a8f0*/  HMMA.16816.F32 R16, R60.reuse, R66, R16 ;  /* 0x000000423c10723c */ /* 0x040fe20000001810 */
[----:B------:R-:W4:Y:S08]  /*a900*/  LDSM.16.MT88.4 R64, [R156+0xb400] ;  /* 0x00b400009c40783b */ /* 0x000f300000004200 */
[----:B------:R-:W5:Y:S10]  /*a910*/  MUFU.EX2 R139, R139 ;  /* 0x0000008b008b7308 */ /* 0x000f740000000800 */
[----:B------:R-:W-:Y:S10]  /*a920*/  MUFU.EX2 R212, R212 ;  /* 0x000000d400d47308 */ /* 0x000ff40000000800 */
[----:B------:R-:W5:Y:S10]  /*a930*/  MUFU.EX2 R219, R219 ;  /* 0x000000db00db7308 */ /* 0x000f740000000800 */
[----:B------:R-:W-:Y:S10]  /*a940*/  MUFU.EX2 R122, R122 ;  /* 0x0000007a007a7308 */ /* 0x000ff40000000800 */
[----:B------:R-:W-:Y:S10]  /*a950*/  MUFU.EX2 R55, R55 ;  /* 0x0000003700377308 */ /* 0x000ff40000000800 */
[----:B------:R-:W-:Y:S01]  /*a960*/  MUFU.EX2 R120, R120 ;  /* 0x0000007800787308 */ /* 0x000fe20000000800 */
[C---:B----4-:R-:W-:Y:S08]  /*a970*/  HMMA.16816.F32 R20, R60.reuse, R64, R20 ;  /* 0x000000403c14723c */ /* 0x050ff00000001814 */
[C---:B------:R-:W-:Y:S01]  /*a980*/  HMMA.16816.F32 R24, R60.reuse, R66, R24 ;  /* 0x000000423c18723c */ /* 0x040fe20000001818 */
[----:B------:R-:W4:Y:S07]  /*a990*/  LDSM.16.MT88.4 R64, [R116+0xb400] ;  /* 0x00b400007440783b */ /* 0x000f2e0000004200 */
[C---:B----4-:R-:W-:Y:S08]  /*a9a0*/  HMMA.16816.F32 R28, R60.reuse, R64, R28 ;  /* 0x000000403c1c723c */ /* 0x050ff0000000181c */
[C---:B------:R-:W-:Y:S01]  /*a9b0*/  HMMA.16816.F32 R32, R60.reuse, R66, R32 ;  /* 0x000000423c20723c */ /* 0x040fe20000001820 */
[----:B------:R-:W4:Y:S07]  /*a9c0*/  LDSM.16.MT88.4 R64, [R156+0xd400] ;  /* 0x00d400009c40783b */ /* 0x000f2e0000004200 */
[C---:B----4-:R-:W-:Y:S08]  /*a9d0*/  HMMA.16816.F32 R36, R60.reuse, R64, R36 ;  /* 0x000000403c24723c */ /* 0x050ff00000001824 */
[C---:B------:R-:W-:Y:S01]  /*a9e0*/  HMMA.16816.F32 R40, R60.reuse, R66, R40 ;  /* 0x000000423c28723c */ /* 0x040fe20000001828 */
[----:B------:R-:W4:Y:S07]  /*a9f0*/  LDSM.16.MT88.4 R64, [R116+0xd400] ;  /* 0x00d400007440783b */ /* 0x000f2e0000004200 */
[C---:B----4-:R-:W-:Y:S08]  /*aa00*/  HMMA.16816.F32 R44, R60.reuse, R64, R44 ;  /* 0x000000403c2c723c */ /* 0x050ff0000000182c */
[----:B------:R-:W-:Y:S01]  /*aa10*/  HMMA.16816.F32 R48, R60, R66, R48 ;  /* 0x000000423c30723c */ /* 0x000fe20000001830 */
[----:B------:R-:W4:Y:S02]  /*aa20*/  LDSM.16.MT88.4 R64, [R156+0x9800] ;  /* 0x009800009c40783b */ /* 0x000f240000004200 */
[----:B------:R-:W-:Y:S02]  /*aa30*/  F2FP.F16.F32.PACK_AB R62, R87, R88 ;  /* 0x00000058573e723e */ /* 0x000fe400000000ff */
[----:B------:R-:W-:Y:S02]  /*aa40*/  F2FP.F16.F32.PACK_AB R63, R86, R89 ;  /* 0x00000059563f723e */ /* 0x000fe400000000ff */
[----:B------:R-:W-:Y:S01]  /*aa50*/  F2FP.F16.F32.PACK_AB R60, R91, R92 ;  /* 0x0000005c5b3c723e */ /* 0x000fe200000000ff */
[----:B------:R-:W-:Y:S01]  /*aa60*/  FADD.FTZ R92, R92, R85 ;  /* 0x000000555c5c7221 */ /* 0x000fe20000010000 */
[C---:B------:R-:W-:Y:S01]  /*aa70*/  F2FP.F16.F32.PACK_AB R61, R90.reuse, R93 ;  /* 0x0000005d5a3d723e */ /* 0x040fe200000000ff */
[----:B------:R-:W-:Y:S02]  /*aa80*/  FADD.FTZ R93, R93, R84 ;  /* 0x000000545d5d7221 */ /* 0x000fe40000010000 */
[----:B------:R-:W-:Y:S02]  /*aa90*/  FADD.FTZ R91, R91, R92 ;  /* 0x0000005c5b5b7221 */ /* 0x000fe40000010000 */
[----:B------:R-:W-:Y:S02]  /*aaa0*/  FADD.FTZ R90, R90, R93 ;  /* 0x0000005d5a5a7221 */ /* 0x000fe40000010000 */
[----:B------:R-:W-:Y:S02]  /*aab0*/  FADD.FTZ R88, R88, R91 ;  /* 0x0000005b58587221 */ /* 0x000fe40000010000 */
[----:B------:R-:W-:Y:S01]  /*aac0*/  FADD.FTZ R89, R89, R90 ;  /* 0x0000005a59597221 */ /* 0x000fe20000010000 */
[C---:B----4-:R-:W-:Y:S08]  /*aad0*/  HMMA.16816.F32 R4, R60.reuse, R64, R4 ;  /* 0x000000403c04723c */ /* 0x050ff00000001804 */
[C---:B------:R-:W-:Y:S01]  /*aae0*/  HMMA.16816.F32 R8, R60.reuse, R66, R8 ;  /* 0x000000423c08723c */ /* 0x040fe20000001808 */
[----:B------:R-:W4:Y:S07]  /*aaf0*/  LDSM.16.MT88.4 R64, [R156+0xb800] ;  /* 0x00b800009c40783b */ /* 0x000f2e0000004200 */
[C---:B------:R-:W-:Y:S08]  /*ab00*/  HMMA.16816.F32 R12, R60.reuse, R68, R12 ;  /* 0x000000443c0c723c */ /* 0x040ff0000000180c */
        /* <DEDUP_REMOVED lines=12> */
[----:B------:R-:W-:Y:S01]  /*abd0*/  HMMA.16816.F32 R48, R60, R70, R48 ;  /* 0x000000463c30723c */ /* 0x000fe20000001830 */
[----:B------:R-:W1:Y:S02]  /*abe0*/  LDSM.16.MT88.4 R68, [R116+0x9c00] ;  /* 0x009c00007444783b */ /* 0x000e640000004200 */
[----:B------:R-:W-:Y:S02]  /*abf0*/  F2FP.F16.F32.PACK_AB R60, R97, R96 ;  /* 0x00000060613c723e */ /* 0x000fe400000000ff */
[----:B------:R-:W-:Y:S02]  /*ac00*/  F2FP.F16.F32.PACK_AB R61, R126, R121 ;  /* 0x000000797e3d723e */ /* 0x000fe400000000ff */
[----:B------:R-:W-:Y:S02]  /*ac10*/  F2FP.F16.F32.PACK_AB R62, R119, R98 ;  /* 0x00000062773e723e */ /* 0x000fe400000000ff */
[----:B------:R-:W-:Y:S07]  /*ac20*/  F2FP.F16.F32.PACK_AB R63, R99, R124 ;  /* 0x0000007c633f723e */ /* 0x000fee00000000ff */
[C---:B----4-:R-:W-:Y:S08]  /*ac30*/  HMMA.16816.F32 R4, R60.reuse, R64, R4 ;  /* 0x000000403c04723c */ /* 0x050ff00000001804 */
[C---:B------:R-:W-:Y:S01]  /*ac40*/  HMMA.16816.F32 R8, R60.reuse, R66, R8 ;  /* 0x000000423c08723c */ /* 0x040fe20000001808 */
[----:B------:R-:W4:Y:S07]  /*ac50*/  LDSM.16.MT88.4 R64, [R116+0xbc00] ;  /* 0x00bc00007440783b */ /* 0x000f2e0000004200 */
[C---:B-1----:R-:W-:Y:S08]  /*ac60*/  HMMA.16816.F32 R12, R60.reuse, R68, R12 ;  /* 0x000000443c0c723c */ /* 0x042ff0000000180c */
[C---:B------:R-:W-:Y:S01]  /*ac70*/  HMMA.16816.F32 R16, R60.reuse, R70, R16 ;  /* 0x000000463c10723c */ /* 0x040fe20000001810 */
[----:B------:R-:W1:Y:S07]  /*ac80*/  LDSM.16.MT88.4 R68, [R156+0xdc00] ;  /* 0x00dc00009c44783b */ /* 0x000e6e0000004200 */
[C---:B------:R-:W-:Y:S08]  /*ac90*/  HMMA.16816.F32 R20, R60.reuse, R72, R20 ;  /* 0x000000483c14723c */ /* 0x040ff00000001814 */
[C---:B------:R-:W-:Y:S01]  /*aca0*/  HMMA.16816.F32 R24, R60.reuse, R74, R24 ;  /* 0x0000004a3c18723c */ /* 0x040fe20000001818 */
[----:B------:R-:W3:Y:S07]  /*acb0*/  LDSM.16.MT88.4 R72, [R116+0xdc00] ;  /* 0x00dc00007448783b */ /* 0x000eee0000004200 */
[C---:B----4-:R-:W-:Y:S08]  /*acc0*/  HMMA.16816.F32 R28, R60.reuse, R64, R28 ;  /* 0x000000403c1c723c */ /* 0x050ff0000000181c */
[C---:B------:R-:W-:Y:S01]  /*acd0*/  HMMA.16816.F32 R32, R60.reuse, R66, R32 ;  /* 0x000000423c20723c */ /* 0x040fe20000001820 */
[----:B------:R-:W4:Y:S07]  /*ace0*/  LDSM.16.MT88.4 R64, [R156+0xa000] ;  /* 0x00a000009c40783b */ /* 0x000f2e0000004200 */
[C---:B-1----:R-:W-:Y:S08]  /*acf0*/  HMMA.16816.F32 R36, R60.reuse, R68, R36 ;  /* 0x000000443c24723c */ /* 0x042ff00000001824 */
[C---:B------:R-:W-:Y:S01]  /*ad00*/  HMMA.16816.F32 R40, R60.reuse, R70, R40 ;  /* 0x000000463c28723c */ /* 0x040fe20000001828 */
[----:B------:R-:W1:Y:S07]  /*ad10*/  LDSM.16.MT88.4 R68, [R116+0xa000] ;  /* 0x00a000007444783b */ /* 0x000e6e0000004200 */
[C---:B---3--:R-:W-:Y:S08]  /*ad20*/  HMMA.16816.F32 R44, R60.reuse, R72, R44 ;  /* 0x000000483c2c723c */ /* 0x048ff0000000182c */
[----:B------:R-:W-:Y:S01]  /*ad30*/  HMMA.16816.F32 R48, R60, R74, R48 ;  /* 0x0000004a3c30723c */ /* 0x000fe20000001830 */
[----:B------:R-:W-:Y:S02]  /*ad40*/  LDSM.16.MT88.4 R72, [R116+0xc000] ;  /* 0x00c000007448783b */ /* 0x000fe40000004200 */
[----:B------:R-:W-:Y:S02]  /*ad50*/  F2FP.F16.F32.PACK_AB R60, R123, R128 ;  /* 0x000000807b3c723e */ /* 0x000fe400000000ff */
[----:B------:R-:W-:Y:S02]  /*ad60*/  F2FP.F16.F32.PACK_AB R61, R132, R127 ;  /* 0x0000007f843d723e */ /* 0x000fe400000000ff */
[----:B------:R-:W-:Y:S02]  /*ad70*/  F2FP.F16.F32.PACK_AB R62, R130, R125 ;  /* 0x0000007d823e723e */ /* 0x000fe400000000ff */
[----:B------:R-:W-:Y:S07]  /*ad80*/  F2FP.F16.F32.PACK_AB R63, R134, R117 ;  /* 0x00000075863f723e */ /* 0x000fee00000000ff */
        /* <DEDUP_REMOVED lines=11> */
[----:B------:R-:W-:Y:S07]  /*ae40*/  LDSM.16.MT88.4 R72, [R116+0xc400] ;  /* 0x00c400007448783b */ /* 0x000fee0000004200 */
[C---:B------:R-:W-:Y:S08]  /*ae50*/  HMMA.16816.F32 R36, R60.reuse, R76, R36 ;  /* 0x0000004c3c24723c */ /* 0x040ff00000001824 */
[C---:B------:R-:W-:Y:S01]  /*ae60*/  HMMA.16816.F32 R40, R60.reuse, R78, R40 ;  /* 0x0000004e3c28723c */ /* 0x040fe20000001828 */
[----:B------:R-:W-:Y:S07]  /*ae70*/  LDSM.16.MT88.4 R76, [R156+0xe400] ;  /* 0x00e400009c4c783b */ /* 0x000fee0000004200 */
[C---:B-1----:R-:W-:Y:S08]  /*ae80*/  HMMA.16816.F32 R44, R60.reuse, R68, R44 ;  /* 0x000000443c2c723c */ /* 0x042ff0000000182c */
[----:B------:R-:W-:Y:S01]  /*ae90*/  HMMA.16816.F32 R48, R60, R70, R48 ;  /* 0x000000463c30723c */ /* 0x000fe20000001830 */
[----:B------:R-:W1:Y:S07]  /*aea0*/  LDSM.16.MT88.4 R60, [R116+0xa400] ;  /* 0x00a40000743c783b */ /* 0x000e6e0000004200 */
[C---:B---3--:R-:W-:Y:S01]  /*aeb0*/  HMMA.16816.F32 R4, R56.reuse, R64, R4 ;  /* 0x000000403804723c */ /* 0x048fe20000001804 */
[----:B------:R-:W3:Y:S07]  /*aec0*/  LDSM.16.MT88.4 R68, [R156+0xc400] ;  /* 0x00c400009c44783b */ /* 0x000eee0000004200 */
        /* <DEDUP_REMOVED lines=10> */
[----:B------:R-:W3:Y:S07]  /*af70*/  LDSM.16.MT88.4 R72, [R156+0xc800] ;  /* 0x00c800009c48783b */ /* 0x000eee0000004200 */
[C---:B------:R-:W-:Y:S08]  /*af80*/  HMMA.16816.F32 R36, R56.reuse, R76, R36 ;  /* 0x0000004c3824723c */ /* 0x040ff00000001824 */
[C---:B------:R-:W-:Y:S01]  /*af90*/  HMMA.16816.F32 R40, R56.reuse, R78, R40 ;  /* 0x0000004e3828723c */ /* 0x040fe20000001828 */
[----:B------:R-:W3:Y:S07]  /*afa0*/  LDSM.16.MT88.4 R76, [R116+0xc800] ;  /* 0x00c80000744c783b */ /* 0x000eee0000004200 */
[C---:B----4-:R-:W-:Y:S08]  /*afb0*/  HMMA.16816.F32 R44, R56.reuse, R64, R44 ;  /* 0x00000040382c723c */ /* 0x050ff0000000182c */
[----:B------:R-:W-:Y:S01]  /*afc0*/  HMMA.16816.F32 R48, R56, R66, R48 ;  /* 0x000000423830723c */ /* 0x000fe20000001830 */
[----:B------:R-:W4:Y:S02]  /*afd0*/  LDSM.16.MT88.4 R64, [R116+0xe800] ;  /* 0x00e800007440783b */ /* 0x000f240000004200 */
[----:B------:R-:W-:Y:S02]  /*afe0*/  F2FP.F16.F32.PACK_AB R56, R207, R208 ;  /* 0x000000d0cf38723e */ /* 0x000fe400000000ff */
[----:B------:R-:W-:Y:S02]  /*aff0*/  F2FP.F16.F32.PACK_AB R57, R54, R137 ;  /* 0x000000893639723e */ /* 0x000fe400000000ff */
[----:B--2---:R-:W-:Y:S02]  /*b000*/  F2FP.F16.F32.PACK_AB R58, R209, R210 ;  /* 0x000000d2d13a723e */ /* 0x004fe400000000ff */
[----:B-----5:R-:W-:Y:S07]  /*b010*/  F2FP.F16.F32.PACK_AB R59, R139, R144 ;  /* 0x000000908b3b723e */ /* 0x020fee00000000ff */
[C---:B-1----:R-:W-:Y:S01]  /*b020*/  HMMA.16816.F32 R4, R56.reuse, R60, R4 ;  /* 0x0000003c3804723c */ /* 0x042fe20000001804 */
[----:B------:R-:W-:Y:S10]  /*b030*/  MUFU.EX2 R60, R94 ;  /* 0x0000005e003c7308 */ /* 0x000ff40000000800 */
[----:B------:R1:W2:Y:S01]  /*b040*/  MUFU.EX2 R61, R95 ;  /* 0x0000005f003d7308 */ /* 0x0002a20000000800 */
[C---:B------:R-:W-:Y:S09]  /*b050*/  HMMA.16816.F32 R8, R56.reuse, R62, R8 ;  /* 0x0000003e3808723c */ /* 0x040ff20000001808 */
[----:B------:R-:W5:Y:S01]  /*b060*/  MUFU.EX2 R63, R220 ;  /* 0x000000dc003f7308 */ /* 0x000f620000000800 */
[----:B------:R-:W-:Y:S01]  /*b070*/  FADD.FTZ R62, R86, R89 ;  /* 0x00000059563e7221 */ /* 0x000fe20000010000 */
[C---:B---3--:R-:W-:Y:S01]  /*b080*/  HMMA.16816.F32 R12, R56.reuse, R68, R12 ;  /* 0x00000044380c723c */ /* 0x048fe2000000180c */
[----:B-1----:R-:W1:Y:S02]  /*b090*/  LDSM.16.MT88.4 R92, [R156+0xcc00] ;  /* 0x00cc00009c5c783b */ /* 0x002e640000004200 */
[----:B------:R-:W-:Y:S02]  /*b0a0*/  F2FP.F16.F32.PACK_AB R68, R219, R212 ;  /* 0x000000d4db44723e */ /* 0x000fe400000000ff */
[----:B--2---:R-:W-:Y:S03]  /*b0b0*/  F2FP.F16.F32.PACK_AB R69, R61, R60 ;  /* 0x0000003c3d45723e */ /* 0x004fe600000000ff */
[C---:B------:R-:W-:Y:S03]  /*b0c0*/  HMMA.16816.F32 R16, R56.reuse, R70, R16 ;  /* 0x000000463810723c */ /* 0x040fe60000001810 */
[----:B-----5:R-:W-:Y:S02]  /*b0d0*/  F2FP.F16.F32.PACK_AB R70, R122, R63 ;  /* 0x0000003f7a46723e */ /* 0x020fe400000000ff */
[----:B------:R-:W-:Y:S03]  /*b0e0*/  F2FP.F16.F32.PACK_AB R71, R120, R55 ;  /* 0x000000377847723e */ /* 0x000fe600000000ff */
[C---:B------:R-:W-:Y:S08]  /*b0f0*/  HMMA.16816.F32 R20, R56.reuse, R72, R20 ;  /* 0x000000483814723c */ /* 0x040ff00000001814 */
        /* <DEDUP_REMOVED lines=8> */
[----:B------:R-:W2:Y:S02]  /*b180*/  LDSM.16.MT88.4 R84, [R116+0xcc00] ;  /* 0x00cc00007454783b */ /* 0x000ea40000004200 */
        /* <DEDUP_REMOVED lines=15> */
[C---:B------:R-:W-:Y:S01]  /*b280*/  HMMA.16816.F32 R100, R68.reuse, R102, R16 ;  /* 0x000000664464723c */ /* 0x040fe20000001810 */
[----:B------:R-:W3:Y:S02]  /*b290*/  LDSM.16.MT88.4 R4, [R116+0xec00] ;  /* 0x00ec00007404783b */ /* 0x000ee40000004200 */
[----:B------:R-:W-:Y:S01]  /*b2a0*/  FADD.FTZ R132, R132, R127 ;  /* 0x0000007f84847221 */ /* 0x000fe20000010000 */
[----:B------:R-:W-:Y:S03]  /*b2b0*/  FADD.FTZ R128, R123, R128 ;  /* 0x000000807b807221 */ /* 0x000fe60000010000 */
[----:B------:R-:W-:Y:S01]  /*b2c0*/  FADD.FTZ R9, R117, R132 ;  /* 0x0000008475097221 */ /* 0x000fe20000010000 */
[C---:B-1----:R-:W-:Y:S03]  /*b2d0*/  HMMA.16816.F32 R96, R68.reuse, R92, R20 ;  /* 0x0000005c4460723c */ /* 0x042fe60000001814 */
        /* <DEDUP_REMOVED lines=36> */
.L_x_1272:
        /* <DEDUP_REMOVED lines=16> */
.L_x_1293:
        /* <DEDUP_REMOVED lines=150> */
.L_x_1282:
[----:B------:R-:W-:Y:S05]  /*bf80*/  BSYNC.RECONVERGENT B0 ;  /* 0x0000000000007941 */ /* 0x000fea0003800200 */
.L_x_1281:
[C---:B------:R-:W-:Y:S01]  /*bf90*/  VIADD R57, R53.reuse, 0x10 ;  /* 0x0000001035397836 */ /* 0x040fe20000000000 */
[-C--:B------:R-:W-:Y:S01]  /*bfa0*/  ISETP.GE.AND P2, PT, R53, R164.reuse, PT ;  /* 0x000000a43500720c */ /* 0x080fe20003f46270 */
[----:B------:R3:W5:Y:S01]  /*bfb0*/  LD.E R2, desc[UR4][R2.64+0xc0] ;  /* 0x0000c00402027980 */ /* 0x000762000c101900 */
[----:B------:R-:W-:Y:S01]  /*bfc0*/  IMAD R176, R176, R55, RZ ;  /* 0x00000037b0b07224 */ /* 0x000fe200078e02ff */
[----:B------:R-:W-:Y:S01]  /*bfd0*/  BSSY.RECONVERGENT B0, `(.L_x_1283) ;  /* 0x0000015000007945 */ /* 0x000fe20003800200 */
[----:B------:R-:W-:Y:S01]  /*bfe0*/  ISETP.GE.AND P1, PT, R57, R164, PT ;  /* 0x000000a43900720c */ /* 0x000fe20003f26270 */
[C---:B------:R-:W-:Y:S01]  /*bff0*/  VIADD R59, R53.reuse, 0x20 ;  /* 0x00000020353b7836 */ /* 0x040fe20000000000 */
[----:B------:R-:W-:Y:S01]  /*c000*/  LOP3.LUT R57, R54, 0x1c, RZ, 0xc0, !PT ;  /* 0x0000001c36397812 */ /* 0x000fe200078ec0ff */
[----:B------:R-:W-:-:S03]  /*c010*/  VIADD R55, R53, 0x30 ;  /* 0x0000003035377836 */ /* 0x000fc60000000000 */
[-C--:B------:R-:W-:Y:S01]  /*c020*/  ISETP.GE.AND P5, PT, R59, R164.reuse, PT ;  /* 0x000000a43b00720c */ /* 0x080fe20003fa6270 */
[----:B------:R-:W-:Y:S01]  /*c030*/  IMAD R53, R53, 0x60, R57 ;  /* 0x0000006035357824 */ /* 0x000fe200078e0239 */
[----:B------:R-:W-:-:S04]  /*c040*/  ISETP.GE.AND P6, PT, R55, R164, PT ;  /* 0x000000a43700720c */ /* 0x000fc80003fc6270 */
        /* <DEDUP_REMOVED lines=8> */
[----:B--2---:R-:W-:-:S04]  /*c0d0*/  LEA R58, P0, R55, R62, 0x2 ;  /* 0x0000003e373a7211 */ /* 0x004fc800078010ff */
[----:B------:R-:W-:-:S05]  /*c0e0*/  LEA.HI.X R59, R55, R63, R176, 0x2, P0 ;  /* 0x0000003f373b7211 */ /* 0x000fca00000f14b0 */
[----:B------:R3:W-:Y:S04]  /*c0f0*/  @!P4 ST.E.128 desc[UR4][R58.64], R48 ;  /* 0x000000303a00c985 */ /* 0x0007e8000c101d04 */
[----:B-1----:R3:W-:Y:S04]  /*c100*/  @!P3 ST.E.128 desc[UR4][R58.64+0x80], R32 ;  /* 0x000080203a00b985 */ /* 0x0027e8000c101d04 */
[----:B------:R3:W-:Y:S02]  /*c110*/  @!P2 ST.E.128 desc[UR4][R58.64+0x100], R16 ;  /* 0x000100103a00a985 */ /* 0x0007e4000c101d04 */
.L_x_1284:
[----:B------:R-:W-:Y:S05]  /*c120*/  BSYNC.RECONVERGENT B0 ;  /* 0x0000000000007941 */ /* 0x000fea0003800200 */
.L_x_1283:
[----:B------:R-:W-:Y:S04]  /*c130*/  BSSY.RECONVERGENT B0, `(.L_x_1285) ;  /* 0x000000e000007945 */ /* 0x000fe80003800200 */
[----:B------:R-:W-:Y:S05]  /*c140*/  @P1 BRA `(.L_x_1286) ;  /* 0x0000000000301947 */ /* 0x000fea0003800000 */
[-C--:B-----5:R-:W-:Y:S02]  /*c150*/  ISETP.GE.AND P4, PT, R57, R2.reuse, PT ;  /* 0x000000023900720c */ /* 0x0a0fe40003f86270 */
[-C--:B------:R-:W-:Y:S02]  /*c160*/  ISETP.GE.AND P3, PT, R53, R2.reuse, PT ;  /* 0x000000023500720c */ /* 0x080fe40003f66270 */
[----:B------:R-:W-:-:S09]  /*c170*/  ISETP.GE.AND P1, PT, R3, R2, PT ;  /* 0x000000020300720c */ /* 0x000fd20003f26270 */
[CC--:B-1-3--:R-:W-:Y:S02]  /*c180*/  @!P4 LEA R32, P0, R55.reuse, R62.reuse, 0x2 ;  /* 0x0000003e3720c211 */ /* 0x0cafe400078010ff */
        /* <DEDUP_REMOVED lines=8> */
.L_x_1286:
[----:B------:R-:W-:Y:S05]  /*c210*/  BSYNC.RECONVERGENT B0 ;  /* 0x0000000000007941 */ /* 0x000fea0003800200 */
.L_x_1285:
[----:B------:R-:W-:Y:S04]  /*c220*/  BSSY.RECONVERGENT B0, `(.L_x_1287) ;  /* 0x000000e000007945 */ /* 0x000fe80003800200 */
[----:B------:R-:W-:Y:S05]  /*c230*/  @P5 BRA `(.L_x_1288) ;  /* 0x0000000000305947 */ /* 0x000fea0003800000 */
[-C--:B-----5:R-:W-:Y:S02]  /*c240*/  ISETP.GE.AND P5, PT, R57, R2.reuse, PT ;  /* 0x000000023900720c */ /* 0x0a0fe40003fa6270 */
[-C--:B------:R-:W-:Y:S02]  /*c250*/  ISETP.GE.AND P3, PT, R53, R2.reuse, PT ;  /* 0x000000023500720c */ /* 0x080fe40003f66270 */
[----:B------:R-:W-:-:S09]  /*c260*/  ISETP.GE.AND P1, PT, R3, R2, PT ;  /* 0x000000020300720c */ /* 0x000fd20003f26270 */
[CC--:B-1-3--:R-:W-:Y:S02]  /*c270*/  @!P5 LEA R16, P4, R55.reuse, R62.reuse, 0x2 ;  /* 0x0000003e3710d211 */ /* 0x0cafe400078810ff */
        /* <DEDUP_REMOVED lines=8> */
.L_x_1288:
[----:B------:R-:W-:Y:S05]  /*c300*/  BSYNC.RECONVERGENT B0 ;  /* 0x0000000000007941 */ /* 0x000fea0003800200 */
.L_x_1287:
[----:B------:R-:W-:-:S04]  /*c310*/  MOV R171, 0x0 ;  /* 0x0000000000ab7802 */ /* 0x000fc80000000f00 */
[----:B-12345:R-:W-:Y:S05]  /*c320*/  @P6 RET.REL.NODEC R170 `(_ZN5flash24flash_fwd_splitkv_kernelI23Flash_fwd_kernel_traitsILi96ELi64ELi128ELi4ELb0ELb0EN7cutlass6half_tE19Flash_kernel_traitsILi96ELi64ELi128ELi4ES3_EELb0ELb0ELb0ELb0ELb0ELb1ELb1ELb0EEEvNS_16Flash_fwd_paramsE) ;  /* 0xffffff3caa346950 */ /* 0x03efea0003c3ffff */
        /* <DEDUP_REMOVED lines=10> */
[----:B-1----:R-:W-:Y:S05]  /*c3d0*/  @P0 RET.REL.NODEC R170 `(_ZN5flash24flash_fwd_splitkv_kernelI23Flash_fwd_kernel_traitsILi96ELi64ELi128ELi4ELb0ELb0EN7cutlass6half_tE19Flash_kernel_traitsILi96ELi64ELi128ELi4ES3_EELb0ELb0ELb0ELb0ELb0ELb1ELb1ELb0EEEvNS_16Flash_fwd_paramsE) ;  /* 0xffffff3caa080950 */ /* 0x002fea0003c3ffff */
[----:B------:R-:W-:Y:S01]  /*c3e0*/  LEA R2, P0, R55, R62, 0x2 ;  /* 0x0000003e37027211 */ /* 0x000fe200078010ff */
[----:B------:R-:W-:-:S03]  /*c3f0*/  IMAD.MOV.U32 R171, RZ, RZ, 0x0 ;  /* 0x00000000ffab7424 */ /* 0x000fc600078e00ff */
[----:B------:R-:W-:-:S05]  /*c400*/  LEA.HI.X R3, R55, R63, R176, 0x2, P0 ;  /* 0x0000003f37037211 */ /* 0x000fca00000f14b0 */
[----:B------:R1:W-:Y:S02]  /*c410*/  ST.E.128 desc[UR4][R2.64+0x4900], R4 ;  /* 0x0049000402007985 */ /* 0x0003e4000c101d04 */
[----:B-1----:R-:W-:Y:S05]  /*c420*/  RET.REL.NODEC R170 `(_ZN5flash24flash_fwd_splitkv_kernelI23Flash_fwd_kernel_traitsILi96ELi64ELi128ELi4ELb0ELb0EN7cutlass6half_tE19Flash_kernel_traitsILi96ELi64ELi128ELi4ES3_EELb0ELb0ELb0ELb0ELb0ELb1ELb1ELb0EEEvNS_16Flash_fwd_paramsE) ;  /* 0xffffff38aaf47950 */ /* 0x002fea0003c3ffff */
.L_x_1280:
[----:B------:R-:W-:Y:S01]  /*c430*/  MOV R9, 0x2 ;  /* 0x0000000200097802 */ /* 0x000fe20000000f00 */
[----:B------:R-:W-:Y:S01]  /*c440*/  IMAD.MOV.U32 R6, RZ, RZ, 0x1f ;  /* 0x0000001fff067424 */ /* 0x000fe200078e00ff */
[----:B------:R-:W-:-:S07]  /*c450*/  MOV R10, 0xffffffff ;  /* 0xffffffff000a7802 */ /* 0x000fce0000000f00 */
[----:B-----5:R-:W-:Y:S05]  /*c460*/  WARPSYNC.COLLECTIVE R10, `(.L_x_1289) ;  /* 0x000000000a087348 */ /* 0x020fea0003c00000 */
[----:B------:R1:W2:Y:S02]  /*c470*/  SHFL.BFLY P0, R14, R185, R9, R6 ;  /* 0x0c000009b90e7389 */ /* 0x0002a40000000006 */
[----:B-12--5:R-:W-:Y:S05]  /*c480*/  ENDCOLLECTIVE ;  /* 0x000000000000791b */ /* 0x026fea0003800000 */
.L_x_1289:
[----:B------:R-:W-:Y:S02]  /*c490*/  IMAD.MOV.U32 R8, RZ, RZ, R14 ;  /* 0x000000ffff087224 */ /* 0x000fe400078e000e */
[----:B------:R-:W-:Y:S02]  /*c4a0*/  IMAD.MOV.U32 R9, RZ, RZ, 0x1 ;  /* 0x00000001ff097424 */ /* 0x000fe400078e00ff */
[----:B------:R-:W-:-:S05]  /*c4b0*/  FADD.FTZ R13, R8, R185 ;  /* 0x000000b9080d7221 */ /* 0x000fca0000010000 */
[----:B------:R-:W-:-:S07]  /*c4c0*/  MOV R185, R13 ;  /* 0x0000000d00b97202 */ /* 0x000fce0000000f00 */
[----:B------:R-:W-:Y:S05]  /*c4d0*/  WARPSYNC.COLLECTIVE R10, `(.L_x_1290) ;  /* 0x000000000a087348 */ /* 0x000fea0003c00000 */
[----:B------:R1:W2:Y:S02]  /*c4e0*/  SHFL.BFLY P0, R14, R185, R9, R6 ;  /* 0x0c000009b90e7389 */ /* 0x0002a40000000006 */
[----:B-12---:R-:W-:Y:S05]  /*c4f0*/  ENDCOLLECTIVE ;  /* 0x000000000000791b */ /* 0x006fea0003800000 */
.L_x_1290:
[----:B------:R-:W-:Y:S01]  /*c500*/  MOV R185, R186 ;  /* 0x000000ba00b97202 */ /* 0x000fe20000000f00 */
[----:B------:R-:W-:Y:S01]  /*c510*/  IMAD.MOV.U32 R9, RZ, RZ, 0x2 ;  /* 0x00000002ff097424 */ /* 0x000fe200078e00ff */
[----:B------:R-:W-:-:S07]  /*c520*/  MOV R8, R14 ;  /* 0x0000000e00087202 */ /* 0x000fce0000000f00 */
[----:B------:R-:W-:Y:S05]  /*c530*/  WARPSYNC.COLLECTIVE R10, `(.L_x_1291) ;  /* 0x000000000a087348 */ /* 0x000fea0003c00000 */
[----:B------:R1:W2:Y:S02]  /*c540*/  SHFL.BFLY P0, R14, R185, R9, R6 ;  /* 0x0c000009b90e7389 */ /* 0x0002a40000000006 */
[----:B-12---:R-:W-:Y:S05]  /*c550*/  ENDCOLLECTIVE ;  /* 0x000000000000791b */ /* 0x006fea0003800000 */
.L_x_1291:
[----:B------:R-:W-:Y:S01]  /*c560*/  FADD.FTZ R8, R13, R8 ;  /* 0x000000080d087221 */ /* 0x000fe20000010000 */
[----:B------:R-:W-:Y:S01]  /*c570*/  FADD.FTZ R12, R14, R186 ;  /* 0x000000ba0e0c7221 */ /* 0x000fe20000010000 */
[----:B------:R-:W-:-:S04]  /*c580*/  MOV R9, 0x1 ;  /* 0x0000000100097802 */ /* 0x000fc80000000f00 */
[----:B------:R-:W-:-:S07]  /*c590*/  MOV R185, R12 ;  /* 0x0000000c00b97202 */ /* 0x000fce0000000f00 */
[----:B------:R-:W-:Y:S05]  /*c5a0*/  WARPSYNC.COLLECTIVE R10, `(.L_x_1292) ;  /* 0x000000000a087348 */ /* 0x000fea0003c00000 */
[----:B------:R1:W2:Y:S02]  /*c5b0*/  SHFL.BFLY P0, R14, R185, R9, R6 ;  /* 0x0c000009b90e7389 */ /* 0x0002a40000000006 */
[----:B-12---:R-:W-:Y:S05]  /*c5c0*/  ENDCOLLECTIVE ;  /* 0x000000000000791b */ /* 0x006fea0003800000 */
.L_x_1292:
[----:B------:R-:W-:Y:S05]  /*c5d0*/  BRA `(.L_x_1293) ;  /* 0xfffffff000107947 */ /* 0x000fea000383ffff */
.L_x_1294:
        /* <DEDUP_REMOVED lines=10> */
.L_x_11633:


//--------------------- .text._ZN5flash24flash_fwd_splitkv_kernelI23Flash_fwd_kernel_traitsILi96ELi64ELi128ELi4ELb0ELb0EN7cutlass6half_tE19Flash_kernel_traitsILi96ELi64ELi128ELi4ES3_EELb0ELb0ELb0ELb0ELb0ELb0ELb1ELb1EEEvNS_16Flash_fwd_paramsE --------------------------
	.section	.text._ZN5flash24flash_fwd_splitkv_kernelI23Flash_fwd_kernel_traitsILi96ELi64ELi128ELi4ELb0ELb0EN7cutlass6half_tE19Flash_kernel_traitsILi96ELi64ELi128ELi4ES3_EELb0ELb0ELb0ELb0ELb0ELb0ELb1ELb1EEEvNS_16Flash_fwd_paramsE,"ax",@progbits
	.align	128
        .global         _ZN5flash24flash_fwd_splitkv_kernelI23Flash_fwd_kernel_traitsILi96ELi64ELi128ELi4ELb0ELb0EN7cutlass6half_tE19Flash_kernel_traitsILi96ELi64ELi128ELi4ES3_EELb0ELb0ELb0ELb0ELb0ELb0ELb1ELb1EEEvNS_16Flash_fwd_paramsE
        .type           _ZN5flash24flash_fwd_splitkv_kernelI23Flash_fwd_kernel_traitsILi96ELi64ELi128ELi4ELb0ELb0EN7cutlass6half_tE19Flash_kernel_traitsILi96ELi64ELi128ELi4ES3_EELb0ELb0ELb0ELb0ELb0ELb0ELb1ELb1EEEvNS_16Flash_fwd_paramsE,@function
        .size           _ZN5flash24flash_fwd_splitkv_kernelI23Flash_fwd_kernel_traitsILi96ELi64ELi128ELi4ELb0ELb0EN7cutlass6half_tE19Flash_kernel_traitsILi96ELi64ELi128ELi4ES3_EELb0ELb0ELb0ELb0ELb0ELb0ELb1ELb1EEEvNS_16Flash_fwd_paramsE,(.L_x_11634 - _ZN5flash24flash_fwd_splitkv_kernelI23Flash_fwd_kernel_traitsILi96ELi64ELi128ELi4ELb0ELb0EN7cutlass6half_tE19Flash_kernel_traitsILi96ELi64ELi128ELi4ES3_EELb0ELb0ELb0ELb0ELb0ELb0ELb1ELb1EEEvNS_16Flash_fwd_paramsE)
        .other          _ZN5flash24flash_fwd_splitkv_kernelI23Flash_fwd_kernel_traitsILi96ELi64ELi128ELi4ELb0ELb0EN7cutlass6half_tE19Flash_kernel_traitsILi96ELi64ELi128ELi4ES3_EELb0ELb0ELb0ELb0ELb0ELb0ELb1ELb1EEEvNS_16Flash_fwd_paramsE,@"STO_CUDA_ENTRY STV_DEFAULT"
_ZN5flash24flash_fwd_splitkv_kernelI23Flash_fwd_kernel_traitsILi96ELi64ELi128ELi4ELb0ELb0EN7cutlass6half_tE19Flash_kernel_traitsILi96ELi64ELi128ELi4ES3_EELb0ELb0ELb0ELb0ELb0ELb0ELb1ELb1EEEvNS_16Flash_fwd_paramsE:
.text._ZN5flash24flash_fwd_splitkv_kernelI23Flash_fwd_kernel_traitsILi96ELi64ELi128ELi4ELb0ELb0EN7cutlass6half_tE19Flash_kernel_traitsILi96ELi64ELi128ELi4ES3_EELb0ELb0ELb0ELb0ELb0ELb0ELb1ELb1EEEvNS_16Flash_fwd_paramsE:
        /* <DEDUP_REMOVED lines=9> */
[----:B------:R-:W2:Y:S01]  /*0090*/  LDC.64 R120, c[0x0][0x348] ;  /* 0x0000d200ff787b82 */ /* 0x000ea20000000a00 */
[----:B-1----:R-:W1:Y:S02]  /*00a0*/  MUFU.RCP R4, R2 ;  /* 0x0000000200047308 */ /* 0x002e640000001000 */
[----:B-1----:R-:W-:-:S06]  /*00b0*/  VIADD R4, R4, 0xffffffe ;  /* 0x0ffffffe04047836 */ /* 0x002fcc0000000000 */
[----:B------:R-:W1:Y:S02]  /*00c0*/  F2I.FTZ.U32.TRUNC.NTZ R5, R4 ;  /* 0x0000000400057305 */ /* 0x000e64000021f000 */
[----:B-1----:R-:W-:Y:S01]  /*00d0*/  IMAD.MOV R0, RZ, RZ, -R5 ;  /* 0x000000ffff007224 */ /* 0x002fe200078e0a05 */
[----:B------:R-:W-:-:S03]  /*00e0*/  MOV R4, RZ ;  /* 0x000000ff00047202 */ /* 0x000fc60000000f00 */
[----:B------:R-:W-:-:S04]  /*00f0*/  IMAD R7, R0, R3, RZ ;  /* 0x0000000300077224 */ /* 0x000fc800078e02ff */
[----:B------:R-:W-:Y:S02]  /*0100*/  IMAD.HI.U32 R7, R5, R7, R4 ;  /* 0x0000000705077227 */ /* 0x000fe400078e0004 */
[----:B------:R-:W1:Y:S04]  /*0110*/  LDC R5, c[0x0][0x374] ;  /* 0x0000dd00ff057b82 */ /* 0x000e680000000800 */
        /* <DEDUP_REMOVED lines=11> */
[----:B------:R-:W-:Y:S05]  /*01d0*/  CALL.REL.NOINC `($_ZN5flash24flash_fwd_splitkv_kernelI23Flash_fwd_kernel_traitsILi96ELi64ELi128ELi4ELb0ELb0EN7cutlass6half_tE19Flash_kernel_traitsILi96ELi64ELi128ELi4ES3_EELb0ELb0ELb0ELb0ELb0ELb0ELb1ELb1EEEvNS_16Flash_fwd_paramsE$_ZN5flash30compute_attn_1rowblock_splitkvI23Flash_fwd_kernel_traitsILi96ELi64ELi128ELi4ELb0ELb0EN7cutlass6half_tE19Flash_kernel_traitsILi96ELi64ELi128ELi4ES3_EELb0ELb0ELb0ELb0ELb0ELb0ELb1ELb1ENS_16Flash_fwd_paramsEEEvRKT8_iiiii) ;  /* 0x0000000000087944 */ /* 0x000fea0003c00000 */
[----:B------:R-:W-:Y:S05]  /*01e0*/  BSYNC.RECONVERGENT B4 ;  /* 0x0000000000047941 */ /* 0x000fea0003800200 */
.L_x_1295:
[----:B------:R-:W-:Y:S05]  /*01f0*/  EXIT ;  /* 0x000000000000794d */ /* 0x000fea0003800000 */
        .type           $_ZN5flash24flash_fwd_splitkv_kernelI23Flash_fwd_kernel_traitsILi96ELi64ELi128ELi4ELb0ELb0EN7cutlass6half_tE19Flash_kernel_traitsILi96ELi64ELi128ELi4ES3_EELb0ELb0ELb0ELb0ELb0ELb0ELb1ELb1EEEvNS_16Flash_fwd_paramsE$_ZN5flash30compute_attn_1rowblock_splitkvI23Flash_fwd_kernel_traitsILi96ELi64ELi128ELi4ELb0ELb0EN7cutlass6half_tE19Flash_kernel_traitsILi96ELi64ELi128ELi4ES3_EELb0ELb0ELb0ELb0ELb0ELb0ELb1ELb1ENS_16Flash_fwd_paramsEEEvRKT8_iiiii,@function
        .size           $_ZN5flash24flash_fwd_splitkv_kernelI23Flash_fwd_kernel_traitsILi96ELi64ELi128ELi4ELb0ELb0EN7cutlass6half_tE19Flash_kernel_traitsILi96ELi64ELi128ELi4ES3_EELb0ELb0ELb0ELb0ELb0ELb0ELb1ELb1EEEvNS_16Flash_fwd_paramsE$_ZN5flash30compute_attn_1rowblock_splitkvI23Flash_fwd_kernel_traitsILi96ELi64ELi128ELi4ELb0ELb0EN7cutlass6half_tE19Flash_kernel_traitsILi96ELi64ELi128ELi4ES3_EELb0ELb0ELb0ELb0ELb0ELb0ELb1ELb1ENS_16Flash_fwd_paramsEEEvRKT8_iiiii,(.L_x_11634 - $_ZN5flash24flash_fwd_splitkv_kernelI23Flash_fwd_kernel_traitsILi96ELi64ELi128ELi4ELb0ELb0EN7cutlass6half_tE19Flash_kernel_traitsILi96ELi64ELi128ELi4ES3_EELb0ELb0ELb0ELb0ELb0ELb0ELb1ELb1EEEvNS_16Flash_fwd_paramsE$_ZN5flash30compute_attn_1rowblock_splitkvI23Flash_fwd_kernel_traitsILi96ELi64ELi128ELi4ELb0ELb0EN7cutlass6half_tE19Flash_kernel_traitsILi96ELi64ELi128ELi4ES3_EELb0ELb0ELb0ELb0ELb0ELb0ELb1ELb1ENS_16Flash_fwd_paramsEEEvRKT8_iiiii)
$_ZN5flash24flash_fwd_splitkv_kernelI23Flash_fwd_kernel_traitsILi96ELi64ELi128ELi4ELb0ELb0EN7cutlass6half_tE19Flash_kernel_traitsILi96ELi64ELi128ELi4ES3_EELb0ELb0ELb0ELb0ELb0ELb0ELb1ELb1EEEvNS_16Flash_fwd_paramsE$_ZN5flash30compute_attn_1rowblock_splitkvI23Flash_fwd_kernel_traitsILi96ELi64ELi128ELi4ELb0ELb0EN7cutlass6half_tE19Flash_kernel_traitsILi96ELi64ELi128ELi4ES3_EELb0ELb0ELb0ELb0ELb0ELb0ELb1ELb1ENS_16Flash_fwd_paramsEEEvRKT8_iiiii:
[----:B------:R-:W1:Y:S02]  /*0200*/  LDCU.64 UR4, c[0x0][0x358] ;  /* 0x00006b00ff0477ac */ /* 0x000e640008000a00 */
[----:B-1----:R-:W2:Y:S04]  /*0210*/  LD.E.64 R10, desc[UR4][R120.64+0xe0] ;  /* 0x0000e004780a7980 */ /* 0x002ea8000c101b00 */
[----:B------:R-:W3:Y:S04]  /*0220*/  LD.E.64 R2, desc[UR4][R120.64+0xe8] ;  /* 0x0000e80478027980 */ /* 0x000ee8000c101b00 */
[----:B------:R-:W4:Y:S01]  /*0230*/  LD.E.64 R8, desc[UR4][R120.64+0xf0] ;  /* 0x0000f00478087980 */ /* 0x000f22000c101b00 */
[----:B------:R-:W-:Y:S01]  /*0240*/  IMAD.SHL.U32 R96, R163, 0x4, RZ ;  /* 0x00000004a3607824 */ /* 0x000fe200078e00ff */
[----:B------:R-:W-:-:S02]  /*0250*/  SHF.R.U32.HI R95, RZ, 0x1e, R163 ;  /* 0x0000001eff5f7819 */ /* 0x000fc400000116a3 */
[----:B------:R-:W4:Y:S01]  /*0260*/  LD.E.64 R6, desc[UR4][R120.64+0xf8] ;  /* 0x0000f80478067980 */ /* 0x000f22000c101b00 */
[----:B------:R-:W-:Y:S01]  /*0270*/  IMAD.MOV.U32 R17, RZ, RZ, -0x1 ;  /* 0xffffffffff117424 */ /* 0x000fe200078e00ff */
[C---:B--2---:R-:W-:Y:S02]  /*0280*/  ISETP.NE.U32.AND P4, PT, R10.reuse, RZ, PT ;  /* 0x000000ff0a00720c */ /* 0x044fe40003f85070 */
[----:B------:R-:W-:Y:S02]  /*0290*/  ISETP.NE.U32.AND P1, PT, R10, RZ, PT ;  /* 0x000000ff0a00720c */ /* 0x000fe40003f25070 */
[----:B---3--:R-:W-:Y:S02]  /*02a0*/  ISETP.NE.U32.AND P3, PT, R2, RZ, PT ;  /* 0x000000ff0200720c */ /* 0x008fe40003f65070 */
[----:B------:R-:W-:Y:S02]  /*02b0*/  ISETP.NE.AND.EX P4, PT, R11, RZ, PT, P4 ;  /* 0x000000ff0b00720c */ /* 0x000fe40003f85340 */
[----:B----4-:R-:W-:-:S02]  /*02c0*/  ISETP.NE.U32.AND P5, PT, R8, RZ, PT ;  /* 0x000000ff0800720c */ /* 0x010fc40003fa5070 */
        /* <DEDUP_REMOVED lines=8> */
[----:B------:R-:W-:Y:S01]  /*0350*/  IMAD.MOV.U32 R9, RZ, RZ, RZ ;  /* 0x000000ffff097224 */ /* 0x000fe200078e00ff */
[----:B------:R-:W5:Y:S01]  /*0360*/  @!P3 LD.E R78, desc[UR4][R120.64+0xb8] ;  /* 0x0000b804784eb980 */ /* 0x000f62000c101900 */
[----:B------:R-:W-:Y:S01]  /*0370*/  ISETP.NE.U32.AND P2, PT, R2, RZ, PT ;  /* 0x000000ff0200720c */ /* 0x000fe20003f45070 */
[----:B------:R-:W-:Y:S02]  /*0380*/  BSSY.RECONVERGENT B0, `(.L_x_1296) ;  /* 0x000000f000007945 */ /* 0x000fe40003800200 */
[----:B------:R-:W5:Y:S04]  /*0390*/  @P4 LD.E R0, desc[UR4][R10.64+0x4] ;  /* 0x000004040a004980 */ /* 0x000f68000c101900 */
[----:B------:R-:W5:Y:S01]  /*03a0*/  @P5 LD.E R9, desc[UR4][R22.64] ;  /* 0x0000000416095980 */ /* 0x000f62000c101900 */
[----:B------:R-:W-:-:S03]  /*03b0*/  ISETP.NE.AND.EX P2, PT, R3, RZ, PT, P2 ;  /* 0x000000ff0300720c */ /* 0x000fc60003f45320 */
[----:B------:R2:W5:Y:S01]  /*03c0*/  @P1 LD.E R17, desc[UR4][R10.64] ;  /* 0x000000040a111980 */ /* 0x000562000c101900 */
[----:B------:R-:W-:Y:S02]  /*03d0*/  IADD3 R12, P1, PT, R2, R96, RZ ;  /* 0x00000060020c7210 */ /* 0x000fe40007f3e0ff */
[----:B------:R-:W-:-:S03]  /*03e0*/  ISETP.NE.U32.AND P0, PT, R6, RZ, PT ;  /* 0x000000ff0600720c */ /* 0x000fc60003f05070 */
[----:B------:R-:W-:Y:S01]  /*03f0*/  IMAD.X R13, R3, 0x1, R95, P1 ;  /* 0x00000001030d7824 */ /* 0x000fe200008e065f */
[----:B------:R-:W-:Y:S01]  /*0400*/  ISETP.NE.AND.EX P0, PT, R7, RZ, PT, P0 ;  /* 0x000000ff0700720c */ /* 0x000fe20003f05300 */
[----:B--2---:R-:W-:Y:S02]  /*0410*/  IMAD.MOV.U32 R10, RZ, RZ, -0x1 ;  /* 0xffffffffff0a7424 */ /* 0x004fe400078e00ff */
[----:B-1----:R-:W-:Y:S10]  /*0420*/  @!P2 BRA `(.L_x_1297) ;  /* 0x000000000010a947 */ /* 0x002ff40003800000 */
[----:B------:R-:W2:Y:S02]  /*0430*/  LD.E.U8 R2, desc[UR4][R120.64+0x1b2] ;  /* 0x0001b20478027980 */ /* 0x000ea4000c101100 */
[----:B--2---:R-:W-:-:S13]  /*0440*/  ISETP.NE.AND P1, PT, R2, RZ, PT ;  /* 0x000000ff0200720c */ /* 0x004fda0003f25270 */
[----:B------:R-:W-:Y:S05]  /*0450*/  @!P1 BRA `(.L_x_1297) ;  /* 0x0000000000049947 */ /* 0x000fea0003800000 */
[----:B------:R1:W5:Y:S02]  /*0460*/  LD.E R10, desc[UR4][R12.64] ;  /* 0x000000040c0a7980 */ /* 0x000364000c101900 */
.L_x_1297:
[----:B------:R-:W-:Y:S05]  /*0470*/  BSYNC.RECONVERGENT B0 ;  /* 0x0000000000007941 */ /* 0x000fea0003800200 */
.L_x_1296:
[----:B------:R-:W-:Y:S04]  /*0480*/  BSSY.RECONVERGENT B0, `(.L_x_1298) ;  /* 0x0000007000007945 */ /* 0x000fe80003800200 */
[----:B------:R-:W-:Y:S05]  /*0490*/  @!P3 BRA `(.L_x_1299) ;  /* 0x000000000014b947 */ /* 0x000fea0003800000 */
[----:B------:R-:W2:Y:S02]  /*04a0*/  LD.E.U8 R2, desc[UR4][R120.64+0x1b2] ;  /* 0x0001b20478027980 */ /* 0x000ea4000c101100 */
[----:B--2---:R-:W-:-:S13]  /*04b0*/  ISETP.NE.AND P1, PT, R2, RZ, PT ;  /* 0x000000ff0200720c */ /* 0x004fda0003f25270 */
[----:B------:R-:W2:Y:S02]  /*04c0*/  @P1 LD.E R3, desc[UR4][R12.64+0x4] ;  /* 0x000004040c031980 */ /* 0x000ea4000c101900 */
[----:B--2--5:R-:W-:-:S06]  /*04d0*/  @P1 IADD3 R78, PT, PT, R3, -R10, RZ ;  /* 0x8000000a034e1210 */ /* 0x024fcc0007ffe0ff */
[----:B------:R2:W5:Y:S02]  /*04e0*/  @!P1 LD.E R78, desc[UR4][R12.64] ;  /* 0x000000040c4e9980 */ /* 0x000564000c101900 */
.L_x_1299:
[----:B------:R-:W-:Y:S05]  /*04f0*/  BSYNC.RECONVERGENT B0 ;  /* 0x0000000000007941 */ /* 0x000fea0003800200 */
.L_x_1298:
[----:B------:R-:W-:Y:S01]  /*0500*/  BSSY.RECONVERGENT B1, `(.L_x_1300) ;  /* 0x0000012000017945 */ /* 0x000fe20003800200 */
[----:B-----5:R-:W-:Y:S02]  /*0510*/  @P4 IADD3 R161, PT, PT, R0, -R17, RZ ;  /* 0x8000001100a14210 */ /* 0x020fe40007ffe0ff */
[----:B------:R-:W-:Y:S01]  /*0520*/  IADD3 R78, PT, PT, R78, -R9, RZ ;  /* 0x800000094e4e7210 */ /* 0x000fe20007ffe0ff */
[----:B------:R-:W-:Y:S05]  /*0530*/  @!P0 BRA `(.L_x_1301) ;  /* 0x0000000000148947 */ /* 0x000fea0003800000 */
[----:B------:R-:W-:-:S05]  /*0540*/  IADD3 R2, P0, PT, R6, R96, RZ ;  /* 0x0000006006027210 */ /* 0x000fca0007f1e0ff */
[----:B------:R-:W-:-:S05]  /*0550*/  IMAD.X R3, R7, 0x1, R95, P0 ;  /* 0x0000000107037824 */ /* 0x000fca00000e065f */
[----:B------:R-:W3:Y:S02]  /*0560*/  LD.E R68, desc[UR4][R2.64] ;  /* 0x0000000402447980 */ /* 0x000ee4000c101900 */
[----:B---3--:R-:W-:Y:S01]  /*0570*/  IADD3 R68, PT, PT, R68, -R9, RZ ;  /* 0x8000000944447210 */ /* 0x008fe20007ffe0ff */
[----:B------:R-:W-:Y:S05]  /*0580*/  BRA `(.L_x_1302) ;  /* 0x0000000000247947 */ /* 0x000fea0003800000 */
.L_x_1301:
[----:B------:R-:W3:Y:S01]  /*0590*/  LD.E.64 R2, desc[UR4][R120.64+0x108] ;  /* 0x0001080478027980 */ /* 0x000ee2000c101b00 */
[----:B------:R-:W-:Y:S01]  /*05a0*/  BSSY.RECONVERGENT B0, `(.L_x_1303) ;  /* 0x0000006000007945 */ /* 0x000fe20003800200 */
[----:B---3--:R-:W-:-:S04]  /*05b0*/  ISETP.NE.U32.AND P0, PT, R2, RZ, PT ;  /* 0x000000ff0200720c */ /* 0x008fc80003f05070 */
[----:B------:R-:W-:Y:S01]  /*05c0*/  ISETP.NE.AND.EX P0, PT, R3, RZ, PT, P0 ;  /* 0x000000ff0300720c */ /* 0x000fe20003f05300 */
[----:B------:R-:W-:-:S12]  /*05d0*/  IMAD.MOV.U32 R3, RZ, RZ, RZ ;  /* 0x000000ffff037224 */ /* 0x000fd800078e00ff */
[----:B------:R-:W-:Y:S05]  /*05e0*/  @!P0 BRA `(.L_x_1304) ;  /* 0x0000000000048947 */ /* 0x000fea0003800000 */
[----:B------:R3:W5:Y:S02]  /*05f0*/  LD.E R3, desc[UR4][R120.64+0xbc] ;  /* 0x0000bc0478037980 */ /* 0x000764000c101900 */
.L_x_1304:
[----:B------:R-:W-:Y:S05]  /*0600*/  BSYNC.RECONVERGENT B0 ;  /* 0x0000000000007941 */ /* 0x000fea0003800200 */
.L_x_1303:
[----:B-----5:R-:W-:Y:S02]  /*0610*/  IADD3 R68, PT, PT, R78, R3, RZ ;  /* 0x000000034e447210 */ /* 0x020fe40007ffe0ff */
.L_x_1302:
[----:B------:R-:W-:Y:S05]  /*0620*/  BSYNC.RECONVERGENT B1 ;  /* 0x0000000000017941 */ /* 0x000fea0003800200 */
.L_x_1300:
[----:B------:R-:W-:Y:S01]  /*0630*/  IMAD.SHL.U32 R156, R19, 0x40, RZ ;  /* 0x00000040139c7824 */ /* 0x000fe200078e00ff */
[----:B------:R-:W-:Y:S01]  /*0640*/  MOV R2, R152 ;  /* 0x0000009800027202 */ /* 0x000fe20000000f00 */
[----:B------:R-:W-:-:S03]  /*0650*/  IMAD.MOV.U32 R3, RZ, RZ, 0x0 ;  /* 0x00000000ff037424 */ /* 0x000fc600078e00ff */
[----:B------:R-:W-:-:S13]  /*0660*/  ISETP.GT.AND P0, PT, R161, R156, PT ;  /* 0x0000009ca100720c */ /* 0x000fda0003f04270 */
[----:B-123--:R-:W-:Y:S05]  /*0670*/  @!P0 RET.REL.NODEC R2 `(_ZN5flash24flash_fwd_splitkv_kernelI23Flash_fwd_kernel_traitsILi96ELi64ELi128ELi4ELb0ELb0EN7cutlass6half_tE19Flash_kernel_traitsILi96ELi64ELi128ELi4ES3_EELb0ELb0ELb0ELb0ELb0ELb0ELb1ELb1EEEvNS_16Flash_fwd_paramsE) ;  /* 0xfffffff802608950 */ /* 0x00efea0003c3ffff */
        /* <DEDUP_REMOVED lines=41> */
[----:B------:R1:W5:Y:S04]  /*0910*/  LD.E.64 R6, desc[UR4][R120.64+0xa8] ;  /* 0x0000a80478067980 */ /* 0x000368000c101b00 */
[----:B------:R1:W5:Y:S04]  /*0920*/  LD.E R0, desc[UR4][R120.64+0xc0] ;  /* 0x0000c00478007980 */ /* 0x000368000c101900 */
[----:B------:R1:W5:Y:S01]  /*0930*/  LD.E.64 R8, desc[UR4][R120.64+0x78] ;  /* 0x0000780478087980 */ /* 0x000362000c101b00 */
[----:B------:R-:W-:Y:S01]  /*0940*/  IMAD.IADD R161, R161, 0x1, -R156 ;  /* 0x00000001a1a17824 */ /* 0x000fe200078e0a9c */
[----:B------:R-:W-:Y:S01]  /*0950*/  BSSY.RECONVERGENT B0, `(.L_x_1306) ;  /* 0x000001c000007945 */ /* 0x000fe20003800200 */
[----:B--2---:R-:W-:-:S04]  /*0960*/  IMAD R2, R2, UR8, R163 ;  /* 0x0000000802027c24 */ /* 0x004fc8000f8e02a3 */
[----:B---3--:R-:W-:Y:S01]  /*0970*/  IMAD R158, R2, R5, R158 ;  /* 0x00000005029e7224 */ /* 0x008fe200078e029e */
[----:B------:R-:W-:Y:S01]  /*0980*/  SHF.R.U32.HI R2, RZ, 0x3, R153 ;  /* 0x00000003ff027819 */ /* 0x000fe20000011699 */
[----:B------:R-:W-:Y:S02]  /*0990*/  IMAD.SHL.U32 R5, R153, 0x4, RZ ;  /* 0x0000000499057824 */ /* 0x000fe400078e00ff */
[----:B------:R-:W-:Y:S01]  /*09a0*/  IMAD R3, R3, R158, R156 ;  /* 0x0000009e03037224 */ /* 0x000fe200078e029c */
[C---:B------:R-:W-:Y:S01]  /*09b0*/  ISETP.GE.AND P2, PT, R2.reuse, R161, PT ;  /* 0x000000a10200720c */ /* 0x040fe20003f46270 */
[----:B------:R-:W-:Y:S01]  /*09c0*/  VIADD R10, R2, 0x10 ;  /* 0x00000010020a7836 */ /* 0x000fe20000000000 */
[----:B------:R-:W-:Y:S01]  /*09d0*/  LOP3.LUT R5, R5, 0x1c, RZ, 0xc0, !PT ;  /* 0x0000001c05057812 */ /* 0x000fe200078ec0ff */
[----:B----4-:R-:W-:-:S03]  /*09e0*/  IMAD R4, R3, R4, RZ ;  /* 0x0000000403047224 */ /* 0x010fc600078e02ff */
[C---:B------:R-:W-:Y:S01]  /*09f0*/  ISETP.NE.AND P6, PT, R5.reuse, RZ, PT ;  /* 0x000000ff0500720c */ /* 0x040fe20003fc5270 */
[----:B------:R-:W-:Y:S01]  /*0a00*/  IMAD R13, R2, 0x60, R5 ;  /* 0x00000060020d7824 */ /* 0x000fe200078e0205 */
[CC--:B------:R-:W-:Y:S02]  /*0a10*/  ISETP.GE.AND P0, PT, R10.reuse, R161.reuse, PT ;  /* 0x000000a10a00720c */ /* 0x0c0fe40003f06270 */
[----:B------:R-:W-:Y:S01]  /*0a20*/  ISETP.GE.OR P4, PT, R10, R161, P6 ;  /* 0x000000a10a00720c */ /* 0x000fe20003786670 */
[----:B------:R-:W-:Y:S01]  /*0a30*/  VIADD R10, R2, 0x20 ;  /* 0x00000020020a7836 */ /* 0x000fe20000000000 */
[----:B------:R-:W-:Y:S02]  /*0a40*/  IADD3 R13, P1, PT, R4, R13, RZ ;  /* 0x0000000d040d7210 */ /* 0x000fe40007f3e0ff */
[C---:B------:R-:W-:Y:S02]  /*0a50*/  LOP3.LUT R17, R5.reuse, 0x20, RZ, 0xfc, !PT ;  /* 0x0000002005117812 */ /* 0x040fe400078efcff */
[----:B------:R-:W-:-:S02]  /*0a60*/  LOP3.LUT R15, R5, 0x40, RZ, 0xfc, !PT ;  /* 0x00000040050f7812 */ /* 0x000fc400078efcff */
[----:B------:R-:W-:Y:S01]  /*0a70*/  LEA.HI.X.SX32 R11, R4, RZ, 0x1, P1 ;  /* 0x000000ff040b7211 */ /* 0x000fe200008f0eff */
[----:B-1----:R-:W-:Y:S06]  /*0a80*/  @P2 BRA `(.L_x_1307) ;  /* 0x0000000000202947 */ /* 0x002fec0003800000 */
        /* <DEDUP_REMOVED lines=8> */
.L_x_1307:
[----:B------:R-:W-:Y:S05]  /*0b10*/  BSYNC.RECONVERGENT B0 ;  /* 0x0000000000007941 */ /* 0x000fea0003800200 */
.L_x_1306:
        /* <DEDUP_REMOVED lines=16> */
.L_x_1309:
[----:B------:R-:W-:Y:S05]  /*0c20*/  BSYNC.RECONVERGENT B0 ;  /* 0x0000000000007941 */ /* 0x000fea0003800200 */
.L_x_1308:
        /* <DEDUP_REMOVED lines=15> */
.L_x_1311:
[----:B------:R-:W-:Y:S05]  /*0d20*/  BSYNC.RECONVERGENT B0 ;  /* 0x0000000000007941 */ /* 0x000fea0003800200 */
.L_x_1310:
        /* <DEDUP_REMOVED lines=15> */
.L_x_1313:
[----:B------:R-:W-:Y:S05]  /*0e20*/  BSYNC.RECONVERGENT B0 ;  /* 0x0000000000007941 */ /* 0x000fea0003800200 */
.L_x_1312:
[-C--:B------:R-:W-:Y:S01]  /*0e30*/  ISETP.GE.OR P1, PT, R10, R161.reuse, P6 ;  /* 0x000000a10a00720c */ /* 0x080fe20003726670 */
[----:B----45:R-:W-:Y:S01]  /*0e40*/  @!P5 IMAD.MOV.U32 R9, RZ, RZ, -0x800000 ;  /* 0xff800000ff09d424 */ /* 0x030fe200078e00ff */
[C---:B------:R-:W-:Y:S01]  /*0e50*/  IADD3 R5, P0, PT, R3.reuse, R2, RZ ;  /* 0x0000000203057210 */ /* 0x040fe20007f1e0ff */
[----:B------:R-:W-:Y:S01]  /*0e60*/  IMAD.MOV.U32 R153, RZ, RZ, 0x0 ;  /* 0x00000000ff997424 */ /* 0x000fe200078e00ff */
[----:B------:R-:W-:Y:S02]  /*0e70*/  ISETP.GE.OR P6, PT, R4, R161, P6 ;  /* 0x000000a10400720c */ /* 0x000fe400037c6670 */
[----:B------:R-:W-:Y:S02]  /*0e80*/  LEA.HI.X.SX32 R3, R3, RZ, 0x1, P0 ;  /* 0x000000ff03037211 */ /* 0x000fe400000f0eff */
[----:B------:R-:W-:-:S04]  /*0e90*/  LEA R2, P0, R5, R6, 0x2 ;  /* 0x0000000605027211 */ /* 0x000fc800078010ff */
[----:B------:R-:W-:Y:S01]  /*0ea0*/  LEA.HI.X R3, R5, R7, R3, 0x2, P0 ;  /* 0x0000000705037211 */ /* 0x000fe200000f1403 */
[----:B------:R-:W-:Y:S02]  /*0eb0*/  @!P4 IMAD.MOV.U32 R7, RZ, RZ, -0x800000 ;  /* 0xff800000ff07c424 */ /* 0x000fe400078e00ff */
[----:B------:R-:W-:Y:S02]  /*0ec0*/  @!P1 IMAD.MOV.U32 R5, RZ, RZ, -0x800000 ;  /* 0xff800000ff059424 */ /* 0x000fe400078e00ff */
[----:B------:R-:W-:Y:S04]  /*0ed0*/  @!P5 ST.E desc[UR4][R2.64], R9 ;  /* 0x000000090200d985 */ /* 0x000fe8000c101904 */
[----:B------:R-:W-:Y:S04]  /*0ee0*/  @!P4 ST.E desc[UR4][R2.64+0x40], R7 ;  /* 0x000040070200c985 */ /* 0x000fe8000c101904 */
[----:B------:R1:W-:Y:S02]  /*0ef0*/  @!P1 ST.E desc[UR4][R2.64+0x80], R5 ;  /* 0x0000800502009985 */ /* 0x0003e4000c101904 */
[----:B-123--:R-:W-:Y:S05]  /*0f00*/  @P6 RET.REL.NODEC R152 `(_ZN5flash24flash_fwd_splitkv_kernelI23Flash_fwd_kernel_traitsILi96ELi64ELi128ELi4ELb0ELb0EN7cutlass6half_tE19Flash_kernel_traitsILi96ELi64ELi128ELi4ES3_EELb0ELb0ELb0ELb0ELb0ELb0ELb1ELb1EEEvNS_16Flash_fwd_paramsE) ;  /* 0xfffffff0983c6950 */ /* 0x00efea0003c3ffff */
[----:B------:R-:W-:Y:S02]  /*0f10*/  MOV R5, 0xff800000 ;  /* 0xff80000000057802 */ /* 0x000fe40000000f00 */
[----:B------:R-:W-:-:S03]  /*0f20*/  MOV R153, 0x0 ;  /* 0x0000000000997802 */ /* 0x000fc60000000f00 */
[----:B------:R1:W-:Y:S02]  /*0f30*/  ST.E desc[UR4][R2.64+0xc0], R5 ;  /* 0x0000c00502007985 */ /* 0x0003e4000c101904 */
[----:B-1----:R-:W-:Y:S05]  /*0f40*/  RET.REL.NODEC R152 `(_ZN5flash24flash_fwd_splitkv_kernelI23Flash_fwd_kernel_traitsILi96ELi64ELi128ELi4ELb0ELb0EN7cutlass6half_tE19Flash_kernel_traitsILi96ELi64ELi128ELi4ES3_EELb0ELb0ELb0ELb0ELb0ELb0ELb1ELb1EEEvNS_16Flash_fwd_paramsE) ;  /* 0xfffffff0982c7950 */ /* 0x002fea0003c3ffff */
.L_x_1305:
        /* <DEDUP_REMOVED lines=12> */
[----:B------:R-:W2:Y:S04]  /*1010*/  LD.E R13, desc[UR4][R120.64+0x170] ;  /* 0x00017004780d7980 */ /* 0x000ea8000c101900 */
[----:B-----5:R-:W3:Y:S04]  /*1020*/  LD.E.64 R8, desc[UR4][R120.64+0x168] ;  /* 0x0001680478087980 */ /* 0x020ee8000c101b00 */
[----:B------:R-:W4:Y:S01]  /*1030*/  LD.E R11, desc[UR4][R120.64+0x68] ;  /* 0x00006804780b7980 */ /* 0x000f22000c101900 */
[----:B-1----:R-:W-:-:S03]  /*1040*/  LEA R2, R55, 0xffffff80, 0x7 ;  /* 0xffffff8037027811 */ /* 0x002fc600078e38ff */
        /* <DEDUP_REMOVED lines=27> */
[-C--:B---3--:R-:W-:Y:S02]  /*1200*/  IMAD R0, R9, R163.reuse, RZ ;  /* 0x000000a309007224 */ /* 0x088fe400078e02ff */
        /* <DEDUP_REMOVED lines=8> */
[----:B------:R-:W-:-:S05]  /*1290*/  IMAD.WIDE R26, R9, 0x4, R164 ;  /* 0x00000004091a7825 */ /* 0x000fca00078e02a4 */
[----:B------:R1:W3:Y:S01]  /*12a0*/  LD.E R3, desc[UR4][R26.64] ;  /* 0x000000041a037980 */ /* 0x0002e2000c101900 */
[----:B----4-:R-:W-:-:S04]  /*12b0*/  IABS R4, R11 ;  /* 0x0000000b00047213 */ /* 0x010fc80000000000 */
[----:B------:R-:W4:Y:S08]  /*12c0*/  I2F.RP R6, R4 ;  /* 0x0000000400067306 */ /* 0x000f300000209400 */
[----:B----4-:R-:W4:Y:S02]  /*12d0*/  MUFU.RCP R5, R6 ;  /* 0x0000000600057308 */ /* 0x010f240000001000 */
[----:B----4-:R-:W-:-:S06]  /*12e0*/  VIADD R5, R5, 0xffffffe ;  /* 0x0ffffffe05057836 */ /* 0x010fcc0000000000 */
[----:B-1----:R-:W1:Y:S01]  /*12f0*/  F2I.FTZ.U32.TRUNC.NTZ R27, R5 ;  /* 0x00000005001b7305 */ /* 0x002e62000021f000 */
[----:B------:R-:W-:Y:S01]  /*1300*/  IMAD.MOV.U32 R26, RZ, RZ, RZ ;  /* 0x000000ffff1a7224 */ /* 0x000fe200078e00ff */
[----:B------:R-:W-:Y:S02]  /*1310*/  IABS R18, R158 ;  /* 0x0000009e00127213 */ /* 0x000fe40000000000 */
[----:B------:R-:W-:Y:S02]  /*1320*/  IABS R0, R11 ;  /* 0x0000000b00007213 */ /* 0x000fe40000000000 */
[----:B-1----:R-:W-:-:S05]  /*1330*/  IADD3 R7, PT, PT, RZ, -R27, RZ ;  /* 0x8000001bff077210 */ /* 0x002fca0007ffe0ff */
        /* <DEDUP_REMOVED lines=14> */
[----:B------:R-:W-:Y:S01]  /*1420*/  IMAD R4, R143, R2, RZ ;  /* 0x000000028f047224 */ /* 0x000fe200078e02ff */
[----:B------:R-:W-:Y:S02]  /*1430*/  SHF.R.S32.HI R13, RZ, 0x1f, R2 ;  /* 0x0000001fff0d7819 */ /* 0x000fe40000011402 */
[----:B------:R-:W-:-:S03]  /*1440*/  @P2 IADD3 R7, PT, PT, R7, 0x1, RZ ;  /* 0x0000000107072810 */ /* 0x000fc60007ffe0ff */
[----:B------:R-:W-:Y:S02]  /*1450*/  IMAD R4, R142, R13, R4 ;  /* 0x0000000d8e047224 */ /* 0x000fe400078e0204 */
[----:B------:R-:W-:Y:S02]  /*1460*/  @!P0 IADD3 R7, PT, PT, -R7, RZ, RZ ;  /* 0x000000ff07078210 */ /* 0x000fe40007ffe1ff */
[----:B------:R-:W-:Y:S02]  /*1470*/  @!P1 LOP3.LUT R7, RZ, R11, RZ, 0x33, !PT ;  /* 0x0000000bff079212 */ /* 0x000fe400078e33ff */
[----:B---3--:R-:W-:Y:S01]  /*1480*/  SHF.R.S32.HI R0, RZ, 0x1f, R3 ;  /* 0x0000001fff007819 */ /* 0x008fe20000011403 */
[-C--:B------:R-:W-:Y:S02]  /*1490*/  IMAD R5, R25, R3.reuse, RZ ;  /* 0x0000000319057224 */ /* 0x080fe400078e02ff */
[----:B------:R-:W-:-:S04]  /*14a0*/  IMAD.WIDE.U32 R8, R24, R3, RZ ;  /* 0x0000000318087225 */ /* 0x000fc800078e00ff */
[----:B------:R-:W-:-:S04]  /*14b0*/  IMAD R5, R24, R0, R5 ;  /* 0x0000000018057224 */ /* 0x000fc800078e0205 */
[----:B------:R-:W-:Y:S02]  /*14c0*/  IMAD.IADD R9, R9, 0x1, R5 ;  /* 0x0000000109097824 */ /* 0x000fe400078e0205 */
[----:B------:R-:W-:-:S04]  /*14d0*/  IMAD.WIDE.U32 R8, R2, R142, R8 ;  /* 0x0000008e02087225 */ /* 0x000fc800078e0008 */
[----:B------:R-:W-:Y:S01]  /*14e0*/  IMAD.IADD R9, R9, 0x1, R4 ;  /* 0x0000000109097824 */ /* 0x000fe200078e0204 */
[----:B------:R-:W-:Y:S01]  /*14f0*/  SHF.R.S32.HI R4, RZ, 0x1f, R7 ;  /* 0x0000001fff047819 */ /* 0x000fe20000011407 */
[----:B------:R-:W-:-:S04]  /*1500*/  IMAD R5, R21, R7, RZ ;  /* 0x0000000715057224 */ /* 0x000fc800078e02ff */
[----:B------:R-:W-:Y:S02]  /*1510*/  IMAD R4, R20, R4, R5 ;  /* 0x0000000414047224 */ /* 0x000fe400078e0205 */
[----:B--2---:R-:W-:Y:S02]  /*1520*/  IMAD R5, R15, R3, RZ ;  /* 0x000000030f057224 */ /* 0x004fe400078e02ff */
[----:B------:R-:W-:-:S04]  /*1530*/  IMAD.WIDE.U32 R8, R7, R20, R8 ;  /* 0x0000001407087225 */ /* 0x000fc800078e0008 */
[----:B------:R-:W-:Y:S01]  /*1540*/  IMAD.WIDE.U32 R6, R14, R3, RZ ;  /* 0x000000030e067225 */ /* 0x000fe200078e00ff */
[----:B------:R-:W-:-:S03]  /*1550*/  IADD3 R3, PT, PT, R9, R4, RZ ;  /* 0x0000000409037210 */ /* 0x000fc60007ffe0ff */
[----:B------:R-:W-:Y:S01]  /*1560*/  IMAD R5, R14, R0, R5 ;  /* 0x000000000e057224 */ /* 0x000fe200078e0205 */
[----:B------:R-:W-:Y:S01]  /*1570*/  MOV R10, R6 ;  /* 0x00000006000a7202 */ /* 0x000fe20000000f00 */
[----:B------:R-:W-:Y:S02]  /*1580*/  IMAD.MOV.U32 R4, RZ, RZ, R8 ;  /* 0x000000ffff047224 */ /* 0x000fe400078e0008 */
[----:B------:R-:W-:Y:S01]  /*1590*/  IMAD.IADD R12, R7, 0x1, R5 ;  /* 0x00000001070c7824 */ /* 0x000fe200078e0205 */
[----:B------:R-:W-:Y:S05]  /*15a0*/  BRA `(.L_x_1316) ;  /* 0x0000000400387947 */ /* 0x000fea0003800000 */
.L_x_1315:
        /* <DEDUP_REMOVED lines=10> */
[----:B-----5:R-:W-:Y:S02]  /*1650*/  @!P4 SHF.R.S32.HI R4, RZ, 0x1f, R8 ;  /* 0x0000001fff04c819 */ /* 0x020fe40000011408 */
[----:B------:R-:W-:Y:S02]  /*1660*/  CS2R R164, SRZ ;  /* 0x0000000000a47805 */ /* 0x000fe4000001ff00 */
[----:B--2---:R-:W-:-:S04]  /*1670*/  IABS R13, R11 ;  /* 0x0000000b000d7213 */ /* 0x004fc80000000000 */
[----:B-1----:R-:W1:Y:S08]  /*1680*/  I2F.RP R3, R13 ;  /* 0x0000000d00037306 */ /* 0x002e700000209400 */
[----:B-1----:R-:W1:Y:S02]  /*1690*/  MUFU.RCP R2, R3 ;  /* 0x0000000300027308 */ /* 0x002e640000001000 */
[----:B-1----:R-:W-:-:S06]  /*16a0*/  IADD3 R2, PT, PT, R2, 0xffffffe, RZ ;  /* 0x0ffffffe02027810 */ /* 0x002fcc0007ffe0ff */
[----:B------:R-:W1:Y:S02]  /*16b0*/  F2I.FTZ.U32.TRUNC.NTZ R25, R2 ;  /* 0x0000000200197305 */ /* 0x000e64000021f000 */
[----:B-1----:R-:W-:-:S05]  /*16c0*/  IADD3 R0, PT, PT, RZ, -R25, RZ ;  /* 0x80000019ff007210 */ /* 0x002fca0007ffe0ff */
        /* <DEDUP_REMOVED lines=10> */
[----:B------:R-:W-:Y:S02]  /*1770*/  @!P4 IMAD R2, R2, R142, R3 ;  /* 0x0000008e0202c224 */ /* 0x000fe400078e0203 */
[----:B----4-:R-:W-:-:S04]  /*1780*/  @!P4 IMAD R7, R7, R8, RZ ;  /* 0x000000080707c224 */ /* 0x010fc800078e02ff */
[----:B------:R-:W-:Y:S02]  /*1790*/  @!P3 IMAD.IADD R0, R0, 0x1, -R13 ;  /* 0x000000010000b824 */ /* 0x000fe400078e0a0d */
[----:B------:R-:W-:Y:S01]  /*17a0*/  @!P4 IMAD.IADD R25, R25, 0x1, R2 ;  /* 0x000000011919c824 */ /* 0x000fe200078e0202 */
[----:B------:R-:W-:Y:S02]  /*17b0*/  @P4 IADD3 R2, PT, PT, R9, R10, RZ ;  /* 0x0000000a09024210 */ /* 0x000fe40007ffe0ff */
[----:B------:R-:W-:Y:S02]  /*17c0*/  ISETP.GE.U32.AND P2, PT, R0, R13, PT ;  /* 0x0000000d0000720c */ /* 0x000fe40003f46070 */
[----:B------:R-:W-:Y:S01]  /*17d0*/  LOP3.LUT R0, R158, R11, RZ, 0x3c, !PT ;  /* 0x0000000b9e007212 */ /* 0x000fe200078e3cff */
[C---:B------:R-:W-:Y:S02]  /*17e0*/  @!P4 IMAD R7, R6.reuse, R4, R7 ;  /* 0x000000040607c224 */ /* 0x040fe400078e0207 */
[----:B------:R-:W-:Y:S01]  /*17f0*/  @!P4 IMAD.WIDE.U32 R26, R6, R8, R24 ;  /* 0x00000008061ac225 */ /* 0x000fe200078e0018 */
[----:B------:R-:W-:-:S03]  /*1800*/  ISETP.GE.AND P1, PT, R0, RZ, PT ;  /* 0x000000ff0000720c */ /* 0x000fc60003f26270 */
[----:B------:R-:W-:Y:S01]  /*1810*/  @P4 IMAD.WIDE.U32 R24, R142, R2, RZ ;  /* 0x000000028e184225 */ /* 0x000fe200078e00ff */
[----:B------:R-:W-:-:S03]  /*1820*/  ISETP.NE.AND P0, PT, R11, RZ, PT ;  /* 0x000000ff0b00720c */ /* 0x000fc60003f05270 */
[----:B------:R-:W-:Y:S01]  /*1830*/  @P4 IMAD R3, R143, R2, RZ ;  /* 0x000000028f034224 */ /* 0x000fe200078e02ff */
[----:B------:R-:W-:Y:S02]  /*1840*/  LEA R2, R55, 0xffffff80, 0x7 ;  /* 0xffffff8037027811 */ /* 0x000fe400078e38ff */
[----:B------:R-:W-:Y:S01]  /*1850*/  @!P4 IADD3 R7, PT, PT, R27, R7, RZ ;  /* 0x000000071b07c210 */ /* 0x000fe20007ffe0ff */
[----:B------:R-:W-:Y:S01]  /*1860*/  @P4 IMAD.IADD R7, R25, 0x1, R3 ;  /* 0x0000000119074824 */ /* 0x000fe200078e0203 */
[----:B------:R-:W-:Y:S02]  /*1870*/  @!P4 MOV R6, R26 ;  /* 0x0000001a0006c202 */ /* 0x000fe40000000f00 */
[----:B------:R-:W-:Y:S02]  /*1880*/  @!P3 IADD3 R5, PT, PT, R5, 0x1, RZ ;  /* 0x000000010505b810 */ /* 0x000fe40007ffe0ff */
[----:B------:R-:W-:Y:S01]  /*1890*/  @P4 MOV R6, R24 ;  /* 0x0000001800064202 */ /* 0x000fe20000000f00 */
[----:B------:R-:W-:Y:S01]  /*18a0*/  IMAD R4, R143, R2, RZ ;  /* 0x000000028f047224 */ /* 0x000fe200078e02ff */
[----:B------:R-:W-:Y:S01]  /*18b0*/  SHF.R.S32.HI R13, RZ, 0x1f, R2 ;  /* 0x0000001fff0d7819 */ /* 0x000fe20000011402 */
[----:B------:R-:W-:Y:S01]  /*18c0*/  @!P4 IMAD R0, R145, R9, RZ ;  /* 0x000000099100c224 */ /* 0x000fe200078e02ff */
[----:B------:R-:W-:Y:S01]  /*18d0*/  @!P4 SHF.R.S32.HI R3, RZ, 0x1f, R9 ;  /* 0x0000001fff03c819 */ /* 0x000fe20000011409 */
[----:B------:R-:W-:-:S02]  /*18e0*/  @P2 VIADD R5, R5, 0x1 ;  /* 0x0000000105052836 */ /* 0x000fc40000000000 */
[----:B------:R-:W-:-:S04]  /*18f0*/  IMAD.WIDE.U32 R24, R142, R2, R6 ;  /* 0x000000028e187225 */ /* 0x000fc800078e0006 */
[----:B------:R-:W-:Y:S02]  /*1900*/  IMAD R4, R13, R142, R4 ;  /* 0x0000008e0d047224 */ /* 0x000fe400078e0204 */
[----:B------:R-:W-:Y:S02]  /*1910*/  @!P4 IMAD R0, R3, R144, R0 ;  /* 0x000000900300c224 */ /* 0x000fe400078e0200 */
[----:B------:R-:W-:Y:S01]  /*1920*/  @!P4 IMAD.WIDE.U32 R6, R144, R9, RZ ;  /* 0x000000099006c225 */ /* 0x000fe200078e00ff */
[----:B------:R-:W-:Y:S02]  /*1930*/  @!P1 IADD3 R5, PT, PT, -R5, RZ, RZ ;  /* 0x000000ff05059210 */ /* 0x000fe40007ffe1ff */
[----:B------:R-:W-:Y:S02]  /*1940*/  @!P0 LOP3.LUT R5, RZ, R11, RZ, 0x33, !PT ;  /* 0x0000000bff058212 */ /* 0x000fe400078e33ff */
[----:B------:R-:W-:Y:S02]  /*1950*/  IADD3 R25, PT, PT, R25, R4, RZ ;  /* 0x0000000419197210 */ /* 0x000fe40007ffe0ff */
[----:B------:R-:W-:Y:S01]  /*1960*/  @!P4 IADD3 R27, PT, PT, R7, R0, RZ ;  /* 0x00000000071bc210 */ /* 0x000fe20007ffe0ff */
[----:B------:R-:W-:Y:S01]  /*1970*/  @!P4 IMAD R0, R15, R8, RZ ;  /* 0x000000080f00c224 */ /* 0x000fe200078e02ff */
[----:B------:R-:W-:Y:S01]  /*1980*/  @!P4 SHF.R.S32.HI R3, RZ, 0x1f, R8 ;  /* 0x0000001fff03c819 */ /* 0x000fe20000011408 */
[----:B------:R-:W-:Y:S01]  /*1990*/  @P4 IMAD.IADD R9, R9, 0x1, R10 ;  /* 0x0000000109094824 */ /* 0x000fe200078e020a */
[----:B------:R-:W-:Y:S01]  /*19a0*/  @!P4 MOV R26, R6 ;  /* 0x00000006001ac202 */ /* 0x000fe20000000f00 */
[----:B------:R-:W-:Y:S01]  /*19b0*/  IMAD R7, R21, R5, RZ ;  /* 0x0000000515077224 */ /* 0x000fe200078e02ff */
[----:B------:R-:W-:Y:S01]  /*19c0*/  SHF.R.S32.HI R4, RZ, 0x1f, R5 ;  /* 0x0000001fff047819 */ /* 0x000fe20000011405 */
[----:B------:R-:W-:-:S02]  /*19d0*/  @!P4 IMAD R0, R14, R3, R0 ;  /* 0x000000030e00c224 */ /* 0x000fc400078e0200 */
[----:B------:R-:W-:-:S04]  /*19e0*/  IMAD.WIDE.U32 R24, R20, R5, R24 ;  /* 0x0000000514187225 */ /* 0x000fc800078e0018 */
[----:B------:R-:W-:-:S04]  /*19f0*/  @!P4 IMAD.WIDE.U32 R14, R14, R8, R26 ;  /* 0x000000080e0ec225 */ /* 0x000fc800078e001a */
[-C--:B------:R-:W-:Y:S02]  /*1a00*/  @P4 IMAD R5, R145, R9.reuse, RZ ;  /* 0x0000000991054224 */ /* 0x080fe400078e02ff */
[----:B------:R-:W-:Y:S01]  /*1a10*/  @P4 IMAD.WIDE.U32 R8, R144, R9, RZ ;  /* 0x0000000990084225 */ /* 0x000fe200078e00ff */
[----:B------:R-:W-:-:S03]  /*1a20*/  @!P4 MOV R10, R14 ;  /* 0x0000000e000ac202 */ /* 0x000fc60000000f00 */
[----:B------:R-:W-:Y:S01]  /*1a30*/  IMAD R7, R20, R4, R7 ;  /* 0x0000000414077224 */ /* 0x000fe200078e0207 */
[----:B------:R-:W-:Y:S01]  /*1a40*/  MOV R4, R24 ;  /* 0x0000001800047202 */ /* 0x000fe20000000f00 */
[----:B------:R-:W-:Y:S01]  /*1a50*/  @!P4 IMAD.IADD R12, R15, 0x1, R0 ;  /* 0x000000010f0cc824 */ /* 0x000fe200078e0200 */
[----:B------:R-:W-:Y:S01]  /*1a60*/  @P4 IADD3 R12, PT, PT, R9, R5, RZ ;  /* 0x00000005090c4210 */ /* 0x000fe20007ffe0ff */
[----:B------:R-:W-:Y:S01]  /*1a70*/  IMAD.IADD R3, R25, 0x1, R7 ;  /* 0x0000000119037824 */ /* 0x000fe200078e0207 */
[----:B------:R-:W-:Y:S02]  /*1a80*/  @P4 MOV R10, R8 ;  /* 0x00000008000a4202 */ /* 0x000fe40000000f00 */
.L_x_1316:
[----:B------:R-:W-:Y:S05]  /*1a90*/  BSYNC.RECONVERGENT B0 ;  /* 0x0000000000007941 */ /* 0x000fea0003800200 */
.L_x_1314:
        /* <DEDUP_REMOVED lines=8> */
[----:B------:R-:W5:Y:S01]  /*1b20*/  LD.E R157, desc[UR4][R120.64+0xc0] ;  /* 0x0000c004789d7980 */ /* 0x000f62000c101900 */
[----:B------:R-:W-:-:S04]  /*1b30*/  IABS R16, R11 ;  /* 0x0000000b00107213 */ /* 0x000fc80000000000 */
[----:B------:R-:W1:Y:S08]  /*1b40*/  I2F.RP R21, R16 ;  /* 0x0000001000157306 */ /* 0x000e700000209400 */
[----:B-1----:R-:W1:Y:S02]  /*1b50*/  MUFU.RCP R20, R21 ;  /* 0x0000001500147308 */ /* 0x002e640000001000 */
[----:B-1----:R-:W-:-:S06]  /*1b60*/  VIADD R20, R20, 0xffffffe ;  /* 0x0ffffffe14147836 */ /* 0x002fcc0000000000 */
[----:B------:R-:W1:Y:S01]  /*1b70*/  F2I.FTZ.U32.TRUNC.NTZ R33, R20 ;  /* 0x0000001400217305 */ /* 0x000e62000021f000 */
[----:B------:R-:W-:Y:S02]  /*1b80*/  IMAD.MOV.U32 R5, RZ, RZ, RZ ;  /* 0x000000ffff057224 */ /* 0x000fe400078e00ff */
[----:B------:R-:W-:-:S04]  /*1b90*/  IMAD.MOV.U32 R32, RZ, RZ, RZ ;  /* 0x000000ffff207224 */ /* 0x000fc800078e00ff */
[----:B------:R1:W5:Y:S02]  /*1ba0*/  @P5 LD.E R5, desc[UR4][R22.64] ;  /* 0x0000000416055980 */ /* 0x000364000c101900 */
[----:B-1----:R-:W-:-:S04]  /*1bb0*/  IMAD.MOV R0, RZ, RZ, -R33 ;  /* 0x000000ffff007224 */ /* 0x002fc800078e0a21 */
[----:B------:R-:W-:-:S04]  /*1bc0*/  IMAD R0, R0, R16, RZ ;  /* 0x0000001000007224 */ /* 0x000fc800078e02ff */
[----:B------:R-:W-:Y:S01]  /*1bd0*/  IMAD.HI.U32 R0, R33, R0, R32 ;  /* 0x0000000021007227 */ /* 0x000fe200078e0020 */
[----:B------:R-:W-:-:S05]  /*1be0*/  IABS R23, R11 ;  /* 0x0000000b00177213 */ /* 0x000fca0000000000 */
[----:B------:R-:W-:-:S04]  /*1bf0*/  IMAD.HI.U32 R0, R0, R18, RZ ;  /* 0x0000001200007227 */ /* 0x000fc800078e00ff */
[----:B------:R-:W-:-:S04]  /*1c00*/  IMAD.MOV R23, RZ, RZ, -R23 ;  /* 0x000000ffff177224 */ /* 0x000fc800078e0a17 */
[----:B------:R-:W-:-:S05]  /*1c10*/  IMAD R23, R0, R23, R18 ;  /* 0x0000001700177224 */ /* 0x000fca00078e0212 */
[----:B------:R-:W-:Y:S01]  /*1c20*/  ISETP.GT.U32.AND P3, PT, R16, R23, PT ;  /* 0x000000171000720c */ /* 0x000fe20003f64070 */
[----:B------:R-:W1:Y:S01]  /*1c30*/  S2R R47, SR_CgaCtaId ;  /* 0x00000000002f7919 */ /* 0x000e620000008800 */
[----:B------:R-:W-:-:S05]  /*1c40*/  IMAD.SHL.U32 R21, R153, 0x8, RZ ;  /* 0x0000000899157824 */ /* 0x000fca00078e00ff */
[----:B------:R-:W-:-:S06]  /*1c50*/  LOP3.LUT R118, R21, 0x18, RZ, 0xc0, !PT ;  /* 0x0000001815767812 */ /* 0x000fcc00078ec0ff */
[----:B------:R-:W-:Y:S01]  /*1c60*/  @!P3 IMAD.IADD R23, R23, 0x1, -R16 ;  /* 0x000000011717b824 */ /* 0x000fe200078e0a10 */
[----:B------:R-:W-:Y:S02]  /*1c70*/  IADD3 R22, P1, PT, R118, R10, RZ ;  /* 0x0000000a76167210 */ /* 0x000fe40007f3e0ff */
[----:B------:R-:W-:Y:S02]  /*1c80*/  LOP3.LUT R18, R158, R11, RZ, 0x3c, !PT ;  /* 0x0000000b9e127212 */ /* 0x000fe400078e3cff */
[----:B------:R-:W-:Y:S01]  /*1c90*/  ISETP.GE.U32.AND P4, PT, R23, R16, PT ;  /* 0x000000101700720c */ /* 0x000fe20003f86070 */
[----:B------:R-:W-:Y:S01]  /*1ca0*/  IMAD.X R23, RZ, RZ, R12, P1 ;  /* 0x000000ffff177224 */ /* 0x000fe200008e060c */
[----:B------:R-:W-:Y:S02]  /*1cb0*/  ISETP.GE.AND P2, PT, R18, RZ, PT ;  /* 0x000000ff1200720c */ /* 0x000fe40003f46270 */
[----:B------:R-:W-:Y:S02]  /*1cc0*/  ISETP.NE.AND P1, PT, R11, RZ, PT ;  /* 0x000000ff0b00720c */ /* 0x000fe40003f25270 */
[----:B------:R-:W-:Y:S01]  /*1cd0*/  @!P3 IADD3 R0, PT, PT, R0, 0x1, RZ ;  /* 0x000000010000b810 */ /* 0x000fe20007ffe0ff */
[-C--:B-----5:R-:W-:Y:S01]  /*1ce0*/  IMAD R10, R13, R144.reuse, RZ ;  /* 0x000000900d0a7224 */ /* 0x0a0fe200078e02ff */
[----:B------:R-:W-:Y:S01]  /*1cf0*/  LOP3.LUT R12, R21, 0xc0, RZ, 0xc0, !PT ;  /* 0x000000c0150c7812 */ /* 0x000fe200078ec0ff */
[----:B------:R-:W-:Y:S01]  /*1d00*/  IMAD.WIDE.U32 R32, R2, R144, R22 ;  /* 0x0000009002207225 */ /* 0x000fe200078e0016 */
[----:B------:R-:W-:-:S02]  /*1d10*/  MOV R16, 0x400 ;  /* 0x0000040000107802 */ /* 0x000fc40000000f00 */
[----:B------:R-:W-:Y:S01]  /*1d20*/  LOP3.LUT R23, R12, 0x18, R153, 0xf8, !PT ;  /* 0x000000180c177812 */ /* 0x000fe200078ef899 */
[----:B------:R-:W-:Y:S02]  /*1d30*/  @P4 VIADD R0, R0, 0x1 ;  /* 0x0000000100004836 */ /* 0x000fe40000000000 */
[----:B------:R-:W-:Y:S01]  /*1d40*/  IMAD R10, R2, R145, R10 ;  /* 0x00000091020a7224 */ /* 0x000fe200078e020a */
[----:B------:R-:W-:Y:S01]  /*1d50*/  LOP3.LUT R2, R23, R118, RZ, 0x3c, !PT ;  /* 0x0000007617027212 */ /* 0x000fe200078e3cff */
[----:B------:R-:W-:Y:S01]  /*1d60*/  @!P2 IMAD.MOV R0, RZ, RZ, -R0 ;  /* 0x000000ffff00a224 */ /* 0x000fe200078e0a00 */
[----:B------:R-:W-:Y:S01]  /*1d70*/  @!P1 LOP3.LUT R0, RZ, R11, RZ, 0x33, !PT ;  /* 0x0000000bff009212 */ /* 0x000fe200078e33ff */
[----:B------:R-:W-:Y:S01]  /*1d80*/  IMAD.IADD R23, R33, 0x1, R10 ;  /* 0x0000000121177824 */ /* 0x000fe200078e020a */
[----:B-1----:R-:W-:Y:S02]  /*1d90*/  LEA R47, R47, R16, 0x18 ;  /* 0x000000102f2f7211 */ /* 0x002fe400078ec0ff */
[----:B------:R-:W-:Y:S01]  /*1da0*/  SHF.R.S32.HI R16, RZ, 0x1f, R158 ;  /* 0x0000001fff107819 */ /* 0x000fe2000001149e */
[----:B------:R-:W-:Y:S01]  /*1db0*/  IMAD.MOV.U32 R22, RZ, RZ, R32 ;  /* 0x000000ffff167224 */ /* 0x000fe200078e0020 */
[----:B------:R-:W-:Y:S01]  /*1dc0*/  LOP3.LUT R2, R2, 0x1f20, R21, 0xf8, !PT ;  /* 0x00001f2002027812 */ /* 0x000fe200078ef815 */
[----:B------:R-:W-:Y:S01]  /*1dd0*/  IMAD R21, R29, R0, RZ ;  /* 0x000000001d157224 */ /* 0x000fe200078e02ff */
[----:B------:R-:W-:Y:S01]  /*1de0*/  SHF.R.S32.HI R20, RZ, 0x1f, R0 ;  /* 0x0000001fff147819 */ /* 0x000fe20000011400 */
[----:B------:R-:W-:-:S02]  /*1df0*/  IMAD.SHL.U32 R66, R153, 0x20, RZ ;  /* 0x0000002099427824 */ /* 0x000fc400078e00ff */
[----:B------:R-:W-:Y:S01]  /*1e00*/  IMAD.WIDE.U32 R22, R0, R28, R22 ;  /* 0x0000001c00167225 */ /* 0x000fe200078e0016 */
[----:B------:R-:W-:-:S03]  /*1e10*/  SHF.R.U32.HI R65, RZ, 0x1, R153 ;  /* 0x00000001ff417819 */ /* 0x000fc60000011699 */
[----:B------:R-:W-:Y:S02]  /*1e20*/  IMAD R12, R20, R28, R21 ;  /* 0x0000001c140c7224 */ /* 0x000fe400078e0215 */
[----:B------:R-:W-:Y:S01]  /*1e30*/  IMAD.SHL.U32 R106, R153, 0x4, RZ ;  /* 0x00000004996a7824 */ /* 0x000fe200078e00ff */
[----:B------:R-:W-:Y:S02]  /*1e40*/  SHF.R.U32.HI R112, RZ, 0x2, R153 ;  /* 0x00000002ff707819 */ /* 0x000fe40000011699 */
[----:B------:R-:W-:-:S03]  /*1e50*/  IADD3 R23, PT, PT, R23, R12, RZ ;  /* 0x0000000c17177210 */ /* 0x000fc60007ffe0ff */
[----:B------:R-:W-:Y:S02]  /*1e60*/  IMAD R151, R145, R112, RZ ;  /* 0x0000007091977224 */ /* 0x000fe400078e02ff */
[----:B------:R-:W-:-:S04]  /*1e70*/  IMAD.WIDE.U32 R22, R112, R144, R22 ;  /* 0x0000009070167225 */ /* 0x000fc800078e0016 */
[----:B------:R-:W-:Y:S02]  /*1e80*/  IMAD.MOV.U32 R113, RZ, RZ, RZ ;  /* 0x000000ffff717224 */ /* 0x000fe400078e00ff */
[----:B------:R-:W-:Y:S02]  /*1e90*/  IMAD.IADD R151, R23, 0x1, R151 ;  /* 0x0000000117977824 */ /* 0x000fe400078e0297 */
[----:B------:R-:W-:-:S04]  /*1ea0*/  IMAD.WIDE.U32 R18, R19, 0x40, R112 ;  /* 0x0000004013127825 */ /* 0x000fc800078e0070 */
[----:B------:R-:W-:Y:S02]  /*1eb0*/  IMAD R147, R143, R112, RZ ;  /* 0x000000708f937224 */ /* 0x000fe400078e02ff */
[----:B------:R-:W-:Y:S01]  /*1ec0*/  VIADD R155, R55, 0xffffffff ;  /* 0xffffffff379b7836 */ /* 0x000fe20000000000 */
[----:B------:R-:W-:Y:S01]  /*1ed0*/  SHF.R.U32.HI R54, RZ, 0x3, R153 ;  /* 0x00000003ff367819 */ /* 0x000fe20000011699 */
[----:B------:R-:W-:Y:S01]  /*1ee0*/  IMAD.SHL.U32 R69, R144, 0x20, RZ ;  /* 0x0000002090457824 */ /* 0x000fe200078e00ff */
[----:B------:R-:W-:Y:S01]  /*1ef0*/  LOP3.LUT R64, R153, 0x3, RZ, 0xc0, !PT ;  /* 0x0000000399407812 */ /* 0x000fe200078ec0ff */
[----:B------:R-:W-:Y:S01]  /*1f00*/  IMAD.SHL.U32 R67, R142, 0x20, RZ ;  /* 0x000000208e437824 */ /* 0x000fe200078e00ff */
[----:B------:R-:W-:Y:S01]  /*1f10*/  SHF.L.U64.HI R72, R144, 0x5, R145 ;  /* 0x0000000590487819 */ /* 0x000fe20000010291 */
[----:B------:R-:W-:Y:S01]  /*1f20*/  IMAD.SHL.U32 R154, R155, 0x80, RZ ;  /* 0x000000809b9a7824 */ /* 0x000fe200078e00ff */
[----:B------:R-:W-:Y:S01]  /*1f30*/  SHF.L.U64.HI R70, R142, 0x5, R143 ;  /* 0x000000058e467819 */ /* 0x000fe2000001028f */
[----:B------:R-:W-:Y:S01]  /*1f40*/  IMAD R159, R2, 0x2, R47 ;  /* 0x00000002029f7824 */ /* 0x000fe200078e022f */
[----:B------:R-:W-:-:S02]  /*1f50*/  LOP3.LUT R117, R118, 0x20, RZ, 0xfc, !PT ;  /* 0x0000002076757812 */ /* 0x000fc400078efcff */
[----:B------:R-:W-:Y:S01]  /*1f60*/  LOP3.LUT R116, R118, 0x40, RZ, 0xfc, !PT ;  /* 0x0000004076747812 */ /* 0x000fe200078efcff */
[----:B--2---:R-:W-:Y:S02]  /*1f70*/  @P0 IMAD R10, R25, R17, RZ ;  /* 0x00000011190a0224 */ /* 0x004fe400078e02ff */
[-C--:B---3--:R-:W-:Y:S02]  /*1f80*/  @!P0 IMAD R13, R31, R163.reuse, RZ ;  /* 0x000000a31f0d8224 */ /* 0x088fe400078e02ff */
[----:B------:R-:W-:-:S04]  /*1f90*/  @!P0 IMAD.WIDE.U32 R30, R30, R163, RZ ;  /* 0x000000a31e1e8225 */ /* 0x000fc800078e00ff */
[----:B------:R-:W-:Y:S01]  /*1fa0*/  @!P0 IMAD.IADD R13, R31, 0x1, R13 ;  /* 0x000000011f0d8824 */ /* 0x000fe200078e020d */
[----:B------:R-:W-:Y:S01]  /*1fb0*/  @!P0 MOV R11, R30 ;  /* 0x0000001e000b8202 */ /* 0x000fe20000000f00 */
[----:B------:R-:W-:-:S04]  /*1fc0*/  @P0 IMAD.WIDE.U32 R30, R24, R17, RZ ;  /* 0x00000011181e0225 */ /* 0x000fc800078e00ff */
[----:B------:R-:W-:Y:S02]  /*1fd0*/  IMAD R17, R27, R158, RZ ;  /* 0x0000009e1b117224 */ /* 0x000fe400078e02ff */
[----:B------:R-:W-:Y:S02]  /*1fe0*/  @P0 IMAD.IADD R13, R31, 0x1, R10 ;  /* 0x000000011f0d0824 */ /* 0x000fe400078e020a */
[----:B------:R-:W-:Y:S02]  /*1ff0*/  @P0 IMAD.MOV.U32 R11, RZ, RZ, R30 ;  /* 0x000000ffff0b0224 */ /* 0x000fe400078e001e */
[----:B------:R-:W-:Y:S02]  /*2000*/  IMAD R10, R26, R16, R17 ;  /* 0x000000101a0a7224 */ /* 0x000fe400078e0211 */
[----:B------:R-:W-:Y:S01]  /*2010*/  IMAD.SHL.U32 R17, R153, 0x10, RZ ;  /* 0x0000001099117824 */ /* 0x000fe200078e00ff */
[----:B------:R-:W-:Y:S02]  /*2020*/  IADD3 R28, P1, PT, R118, R11, RZ ;  /* 0x0000000b761c7210 */ /* 0x000fe40007f3e0ff */
[----:B------:R-:W-:-:S02]  /*2030*/  LOP3.LUT R16, R66, 0xc0, RZ, 0xc0, !PT ;  /* 0x000000c042107812 */ /* 0x000fc400078ec0ff */
[----:B------:R-:W-:Y:S02]  /*2040*/  LOP3.LUT R11, R17, 0x3e00, RZ, 0xc0, !PT ;  /* 0x00003e00110b7812 */ /* 0x000fe400078ec0ff */
[----:B------:R-:W-:Y:S02]  /*2050*/  LOP3.LUT R65, R16, 0x8, R65, 0xf8, !PT ;  /* 0x0000000810417812 */ /* 0x000fe400078ef841 */
[----:B------:R-:W-:-:S04]  /*2060*/  LOP3.LUT R11, R11, 0x20, R66, 0xf8, !PT ;  /* 0x000000200b0b7812 */ /* 0x000fc800078ef842 */
[----:B------:R-:W-:Y:S02]  /*2070*/  LOP3.LUT R50, R11, 0x100, R66, 0xf8, !PT ;  /* 0x000001000b327812 */ /* 0x000fe400078ef842 */
[----:B------:R-:W-:-:S04]  /*2080*/  LOP3.LUT R11, R65, 0x18, R106, 0x78, !PT ;  /* 0x00000018410b7812 */ /* 0x000fc800078e786a */
[----:B------:R-:W-:Y:S02]  /*2090*/  LOP3.LUT R50, R50, R11, RZ, 0xfc, !PT ;  /* 0x0000000b32327212 */ /* 0x000fe400078efcff */
[----:B------:R-:W-:Y:S01]  /*20a0*/  SHF.R.S32.HI R11, RZ, 0x1f, R78 ;  /* 0x0000001fff0b7819 */ /* 0x000fe2000001144e */
[----:B------:R-:W-:-:S03]  /*20b0*/  IMAD.X R29, RZ, RZ, R13, P1 ;  /* 0x000000ffff1d7224 */ /* 0x000fc600008e060d */
[----:B------:R-:W-:Y:S02]  /*20c0*/  LEA.HI R11, R11, R78, RZ, 0x7 ;  /* 0x0000004e0b0b7211 */ /* 0x000fe400078f38ff */
[----:B------:R-:W-:Y:S02]  /*20d0*/  LOP3.LUT R13, R17, 0x100, RZ, 0xc0, !PT ;  /* 0x00000100110d7812 */ /* 0x000fe400078ec0ff */
[----:B------:R-:W-:Y:S02]  /*20e0*/  LOP3.LUT R17, R16, 0x8, R153, 0xf8, !PT ;  /* 0x0000000810117812 */ /* 0x000fe400078ef899 */
[----:B------:R-:W-:Y:S02]  /*20f0*/  SHF.R.S32.HI R11, RZ, 0x7, R11 ;  /* 0x00000007ff0b7819 */ /* 0x000fe4000001140b */
[----:B----4-:R-:W-:Y:S02]  /*2100*/  LEA R150, P0, R22, R8, 0x1 ;  /* 0x0000000816967211 */ /* 0x010fe400078008ff */
[----:B------:R-:W-:-:S02]  /*2110*/  LOP3.LUT R13, R13, 0x20, R66, 0xf8, !PT ;  /* 0x000000200d0d7812 */ /* 0x000fc400078ef842 */
[----:B------:R-:W-:Y:S02]  /*2120*/  LOP3.LUT R48, R17, 0x18, R106, 0x78, !PT ;  /* 0x0000001811307812 */ /* 0x000fe400078e786a */
[----:B------:R-:W-:Y:S02]  /*2130*/  IADD3 R12, P1, PT, R118, R4, RZ ;  /* 0x00000004760c7210 */ /* 0x000fe40007f3e0ff */
[----:B------:R-:W-:Y:S01]  /*2140*/  VIMNMX R74, PT, PT, R146, R11, !PT ;  /* 0x0000000b924a7248 */ /* 0x000fe20007fe0100 */
[----:B------:R-:W-:Y:S01]  /*2150*/  IMAD.WIDE.U32 R26, R158, R26, R28 ;  /* 0x0000001a9e1a7225 */ /* 0x000fe200078e001c */
[----:B------:R-:W-:Y:S02]  /*2160*/  LEA.HI.X R151, R22, R9, R151, 0x1, P0 ;  /* 0x0000000916977211 */ /* 0x000fe400000f0c97 */
[----:B------:R-:W-:Y:S01]  /*2170*/  LOP3.LUT R48, R13, R48, RZ, 0xfc, !PT ;  /* 0x000000300d307212 */ /* 0x000fe200078efcff */
[----:B------:R-:W-:Y:S01]  /*2180*/  IMAD.X R13, RZ, RZ, R3, P1 ;  /* 0x000000ffff0d7224 */ /* 0x000fe200008e0603 */
[----:B------:R-:W-:Y:S01]  /*2190*/  ISETP.GT.AND P0, PT, R55, R74, PT ;  /* 0x0000004a3700720c */ /* 0x000fe20003f04270 */
[----:B------:R-:W-:-:S02]  /*21a0*/  IMAD.IADD R17, R27, 0x1, R10 ;  /* 0x000000011b117824 */ /* 0x000fc400078e020a */
[----:B------:R-:W-:Y:S02]  /*21b0*/  IMAD.MOV.U32 R16, RZ, RZ, R26 ;  /* 0x000000ffff107224 */ /* 0x000fe400078e001a */
[----:B------:R-:W-:Y:S02]  /*21c0*/  IMAD R3, R19, R24, RZ ;  /* 0x0000001813037224 */ /* 0x000fe400078e02ff */
[----:B------:R-:W-:-:S04]  /*21d0*/  IMAD.WIDE.U32 R12, R112, R142, R12 ;  /* 0x0000008e700c7225 */ /* 0x000fc800078e000c */
[C---:B------:R-:W-:Y:S02]  /*21e0*/  IMAD R3, R18.reuse, R25, R3 ;  /* 0x0000001912037224 */ /* 0x040fe400078e0203 */
[----:B------:R-:W-:Y:S01]  /*21f0*/  IMAD.WIDE.U32 R16, R18, R24, R16 ;  /* 0x0000001812107225 */ /* 0x000fe200078e0010 */
[----:B------:R-:W-:-:S03]  /*2200*/  LEA R148, P1, R12, R14, 0x1 ;  /* 0x0000000e0c947211 */ /* 0x000fc600078208ff */
[----:B------:R-:W-:Y:S01]  /*2210*/  IMAD.IADD R147, R13, 0x1, R147 ;  /* 0x000000010d937824 */ /* 0x000fe200078e0293 */
[----:B------:R-:W-:Y:S02]  /*2220*/  IADD3 R3, PT, PT, R17, R3, RZ ;  /* 0x0000000311037210 */ /* 0x000fe40007ffe0ff */
[----:B------:R-:W-:Y:S01]  /*2230*/  LEA R110, P2, R16, R6, 0x1 ;  /* 0x00000006106e7211 */ /* 0x000fe200078408ff */
[C---:B------:R-:W-:Y:S01]  /*2240*/  IMAD.SHL.U32 R71, R24.reuse, 0x20, RZ ;  /* 0x0000002018477824 */ /* 0x040fe200078e00ff */
[----:B------:R-:W-:Y:S02]  /*2250*/  SHF.L.U64.HI R76, R24, 0x5, R25 ;  /* 0x00000005184c7819 */ /* 0x000fe40000010219 */
[----:B------:R-:W-:Y:S02]  /*2260*/  LEA.HI.X R147, R12, R15, R147, 0x1, P1 ;  /* 0x0000000f0c937211 */ /* 0x000fe400008f0c93 */
[----:B------:R-:W-:Y:S02]  /*2270*/  LEA.HI.X R111, R16, R7, R3, 0x1, P2 ;  /* 0x00000007106f7211 */ /* 0x000fe400010f0c03 */
[----:B------:R-:W-:-:S02]  /*2280*/  LOP3.LUT R106, R106, 0xc, RZ, 0xc0, !PT ;  /* 0x0000000c6a6a7812 */ /* 0x000fc400078ec0ff */
[----:B------:R-:W-:Y:S01]  /*2290*/  LEA.HI R109, R109, R109, RZ, 0x1 ;  /* 0x0000006d6d6d7211 */ /* 0x000fe200078f08ff */
[----:B------:R-:W-:Y:S06]  /*22a0*/  @!P0 BRA `(.L_x_1317) ;  /* 0x0000008800708947 */ /* 0x000fec0003800000 */
[----:B------:R-:W2:Y:S04]  /*22b0*/  LD.E.64 R26, desc[UR4][R120.64+0x120] ;  /* 0x00012004781a7980 */ /* 0x000ea8000c101b00 */
[----:B------:R-:W3:Y:S04]  /*22c0*/  LD.E.64 R8, desc[UR4][R120.64+0x118] ;  /* 0x0001180478087980 */ /* 0x000ee8000c101b00 */
[----:B------:R-:W4:Y:S04]  /*22d0*/  LD.E.64 R114, desc[UR4][R120.64+0x130] ;  /* 0x0001300478727980 */ /* 0x000f28000c101b00 */
[----:B------:R-:W5:Y:S04]  /*22e0*/  LD.E.64 R122, desc[UR4][R120.64+0x128] ;  /* 0x00012804787a7980 */ /* 0x000f68000c101b00 */
[----:B------:R-:W5:Y:S04]  /*22f0*/  LD.E.64 R22, desc[UR4][R120.64+0x140] ;  /* 0x0001400478167980 */ /* 0x000f68000c101b00 */
[----:B------:R-:W5:Y:S04]  /*2300*/  LD.E.64 R12, desc[UR4][R120.64+0x138] ;  /* 0x00013804780c7980 */ /* 0x000f68000c101b00 */
[----:B------:R-:W5:Y:S04]  /*2310*/  LD.E.64 R16, desc[UR4][R120.64+0x110] ;  /* 0x0001100478107980 */ /* 0x000f68000c101b00 */
[----:B------:R-:W5:Y:S04]  /*2320*/  LD.E.64 R14, desc[UR4][R120.64+0x108] ;  /* 0x00010804780e7980 */ /* 0x000f68000c101b00 */
[----:B------:R-:W5:Y:S04]  /*2330*/  LD.E.64 R6, desc[UR4][R120.64+0x150] ;  /* 0x0001500478067980 */ /* 0x000f68000c101b00 */
[----:B------:R-:W5:Y:S01]  /*2340*/  LD.E.64 R2, desc[UR4][R120.64+0x148] ;  /* 0x0001480478027980 */ /* 0x000f62000c101b00 */
[----:B------:R-:W-:Y:S01]  /*2350*/  MOV R119, RZ ;  /* 0x000000ff00777202 */ /* 0x000fe20000000f00 */
[C---:B------:R-:W-:Y:S01]  /*2360*/  VIADD R105, R112.reuse, 0x20 ;  /* 0x0000002070697836 */ /* 0x040fe20000000000 */
[----:B------:R-:W-:Y:S01]  /*2370*/  SHF.R.S32.HI R109, RZ, 0x1, R109 ;  /* 0x00000001ff6d7819 */ /* 0x000fe2000001146d */
[C---:B------:R-:W-:Y:S01]  /*2380*/  IMAD R100, R55.reuse, -0x80, R78 ;  /* 0xffffff8037647824 */ /* 0x040fe200078e024e */
[C---:B------:R-:W-:Y:S01]  /*2390*/  IADD3 R104, PT, PT, R112.reuse, 0x40, RZ ;  /* 0x0000004070687810 */ /* 0x040fe20007ffe0ff */
[----:B------:R-:W-:Y:S01]  /*23a0*/  IMAD R99, R55, -0x80, R68 ;  /* 0xffffff8037637824 */ /* 0x000fe200078e0244 */
[C---:B------:R-:W-:Y:S01]  /*23b0*/  SHF.L.U32 R101, R109.reuse, 0x6, RZ ;  /* 0x000000066d657819 */ /* 0x040fe200000006ff */
[C---:B------:R-:W-:Y:S01]  /*23c0*/  IMAD.SHL.U32 R107, R109.reuse, 0x20, RZ ;  /* 0x000000206d6b7824 */ /* 0x040fe200078e00ff */
[----:B------:R-:W-:Y:S01]  /*23d0*/  IADD3 R103, PT, PT, R112, 0x60, RZ ;  /* 0x0000006070677810 */ /* 0x000fe20007ffe0ff */
[----:B------:R-:W-:Y:S01]  /*23e0*/  IMAD R102, R109, 0x60, RZ ;  /* 0x000000606d667824 */ /* 0x000fe200078e02ff */
[----:B------:R-:W-:Y:S01]  /*23f0*/  MOV R97, R55 ;  /* 0x0000003700617202 */ /* 0x000fe20000000f00 */
[----:B------:R-:W-:Y:S01]  /*2400*/  IMAD.MOV.U32 R98, RZ, RZ, R154 ;  /* 0x000000ffff627224 */ /* 0x000fe200078e009a */
[----:B------:R-:W-:Y:S01]  /*2410*/  MOV R86, R148 ;  /* 0x0000009400567202 */ /* 0x000fe20000000f00 */
[----:B------:R-:W-:Y:S01]  /*2420*/  IMAD.MOV.U32 R79, RZ, RZ, R147 ;  /* 0x000000ffff4f7224 */ /* 0x000fe200078e0093 */
[----:B------:R-:W-:-:S02]  /*2430*/  MOV R88, R150 ;  /* 0x0000009600587202 */ /* 0x000fc40000000f00 */
[----:B------:R-:W-:Y:S02]  /*2440*/  MOV R89, R151 ;  /* 0x0000009700597202 */ /* 0x000fe40000000f00 */
[----:B------:R-:W-:Y:S02]  /*2450*/  SHF.R.S32.HI R94, RZ, 0x1f, R107 ;  /* 0x0000001fff5e7819 */ /* 0x000fe4000001146b */
[----:B------:R-:W-:Y:S02]  /*2460*/  SHF.R.S32.HI R92, RZ, 0x1f, R101 ;  /* 0x0000001fff5c7819 */ /* 0x000fe40000011465 */
[----:B------:R-:W-:Y:S01]  /*2470*/  SHF.R.S32.HI R90, RZ, 0x1f, R102 ;  /* 0x0000001fff5a7819 */ /* 0x000fe20000011466 */
[----:B--2---:R-:W-:Y:S02]  /*2480*/  IMAD R4, R27, R163, RZ ;  /* 0x000000a31b047224 */ /* 0x004fe400078e02ff */
[----:B------:R-:W-:-:S04]  /*2490*/  IMAD.WIDE.U32 R26, R163, R26, R118 ;  /* 0x0000001aa31a7225 */ /* 0x000fc800078e0076 */
[----:B---3--:R-:W-:-:S04]  /*24a0*/  IMAD.WIDE.U32 R18, R163, R8, R118 ;  /* 0x00000008a3127225 */ /* 0x008fc800078e0076 */
[----:B------:R-:W-:Y:S02]  /*24b0*/  IMAD R8, R9, R163, RZ ;  /* 0x000000a309087224 */ /* 0x000fe400078e02ff */
[----:B------:R-:W-:Y:S01]  /*24c0*/  IMAD.IADD R27, R27, 0x1, R4 ;  /* 0x000000011b1b7824 */ /* 0x000fe200078e0204 */
[----:B------:R-:W-:Y:S01]  /*24d0*/  SHF.R.S32.HI R4, RZ, 0x1f, R154 ;  /* 0x0000001fff047819 */ /* 0x000fe2000001149a */
[----:B----4-:R-:W-:Y:S01]  /*24e0*/  IMAD R11, R115, R154, RZ ;  /* 0x0000009a730b7224 */ /* 0x010fe200078e02ff */
[----:B------:R-:W-:Y:S01]  /*24f0*/  IADD3 R19, PT, PT, R19, R8, RZ ;  /* 0x0000000813137210 */ /* 0x000fe20007ffe0ff */
[----:B-----5:R-:W-:Y:S01]  /*2500*/  IMAD R9, R123, R154, RZ ;  /* 0x0000009a7b097224 */ /* 0x020fe200078e02ff */
[----:B------:R-:W-:Y:S01]  /*2510*/  SHF.L.U64.HI R91, R122, 0x5, R123 ;  /* 0x000000057a5b7819 */ /* 0x000fe2000001027b */
[----:B------:R-:W-:Y:S01]  /*2520*/  IMAD R11, R114, R4, R11 ;  /* 0x00000004720b7224 */ /* 0x000fe200078e020b */
[----:B------:R-:W-:Y:S01]  /*2530*/  SHF.L.U32 R93, R122, 0x5, RZ ;  /* 0x000000057a5d7819 */ /* 0x000fe200000006ff */
[----:B------:R-:W-:-:S04]  /*2540*/  IMAD.WIDE.U32 R26, R114, R154, R26 ;  /* 0x0000009a721a7225 */ /* 0x000fc800078e001a */
[C---:B------:R-:W-:Y:S02]  /*2550*/  IMAD R9, R122.reuse, R4, R9 ;  /* 0x000000047a097224 */ /* 0x040fe400078e0209 */
[----:B------:R-:W-:-:S04]  /*2560*/  IMAD.WIDE.U32 R24, R122, R154, R18 ;  /* 0x0000009a7a187225 */ /* 0x000fc800078e0012 */
[----:B------:R-:W-:Y:S01]  /*2570*/  IMAD.IADD R27, R27, 0x1, R11 ;  /* 0x000000011b1b7824 */ /* 0x000fe200078e020b */
[----:B------:R-:W-:Y:S01]  /*2580*/  IADD3 R25, PT, PT, R25, R9, RZ ;  /* 0x0000000919197210 */ /* 0x000fe20007ffe0ff */
[-C--:B------:R-:W-:Y:S02]  /*2590*/  IMAD R11, R23, R0.reuse, RZ ;  /* 0x00000000170b7224 */ /* 0x080fe400078e02ff */
[----:B------:R-:W-:Y:S02]  /*25a0*/  IMAD R9, R13, R0, RZ ;  /* 0x000000000d097224 */ /* 0x000fe400078e02ff */
[-C--:B------:R-:W-:Y:S01]  /*25b0*/  IMAD R18, R22, R20.reuse, R11 ;  /* 0x0000001416127224 */ /* 0x080fe200078e020b */
[----:B------:R-:W-:Y:S01]  /*25c0*/  SHF.R.S32.HI R11, RZ, 0x1f, R78 ;  /* 0x0000001fff0b7819 */ /* 0x000fe2000001144e */
[----:B------:R-:W-:Y:S01]  /*25d0*/  IMAD R20, R12, R20, R9 ;  /* 0x000000140c147224 */ /* 0x000fe200078e0209 */
[----:B------:R-:W-:Y:S01]  /*25e0*/  IADD3 R9, P0, PT, -R78, R112, RZ ;  /* 0x000000704e097210 */ /* 0x000fe20007f1e1ff */
[----:B------:R-:W-:-:S04]  /*25f0*/  IMAD.WIDE.U32 R22, R0, R22, R26 ;  /* 0x0000001600167225 */ /* 0x000fc800078e001a */
[----:B------:R-:W-:Y:S01]  /*2600*/  IMAD.WIDE.U32 R12, R0, R12, R24 ;  /* 0x0000000c000c7225 */ /* 0x000fe200078e0018 */
[----:B------:R-:W-:Y:S02]  /*2610*/  IADD3 R19, PT, PT, R23, R18, RZ ;  /* 0x0000001217137210 */ /* 0x000fe40007ffe0ff */
[----:B------:R-:W-:Y:S01]  /*2620*/  MOV R18, R22 ;  /* 0x0000001600127202 */ /* 0x000fe20000000f00 */
[----:B------:R-:W-:Y:S02]  /*2630*/  IMAD.IADD R0, R154, 0x1, R5 ;  /* 0x000000019a007824 */ /* 0x000fe400078e0205 */
[-C--:B------:R-:W-:Y:S02]  /*2640*/  IMAD R5, R112, R109.reuse, RZ ;  /* 0x0000006d70057224 */ /* 0x080fe400078e02ff */
[----:B------:R-:W-:Y:S01]  /*2650*/  IMAD.IADD R21, R13, 0x1, R20 ;  /* 0x000000010d157824 */ /* 0x000fe200078e0214 */
[----:B------:R-:W-:Y:S01]  /*2660*/  MOV R20, R12 ;  /* 0x0000000c00147202 */ /* 0x000fe20000000f00 */
[----:B------:R-:W-:Y:S01]  /*2670*/  IMAD R13, R0, R109, RZ ;  /* 0x0000006d000d7224 */ /* 0x000fe200078e02ff */
[----:B------:R-:W-:Y:S01]  /*2680*/  LEA R4, R64, R5, 0x3 ;  /* 0x0000000540047211 */ /* 0x000fe200078e18ff */
[----:B------:R-:W-:-:S02]  /*2690*/  IMAD.X R11, RZ, RZ, ~R11, P0 ;  /* 0x000000ffff0b7224 */ /* 0x000fc400000e0e0b */
[----:B------:R-:W-:Y:S01]  /*26a0*/  IMAD.IADD R0, R106, 0x1, R5 ;  /* 0x000000016a007824 */ /* 0x000fe200078e0205 */
[----:B------:R-:W-:Y:S01]  /*26b0*/  SHF.R.S32.HI R5, RZ, 0x1f, R13 ;  /* 0x0000001fff057819 */ /* 0x000fe2000001140d */
[----:B------:R-:W-:Y:S01]  /*26c0*/  IMAD R73, R11, R114, RZ ;  /* 0x000000720b497224 */ /* 0x000fe200078e02ff */
[----:B------:R-:W-:Y:S01]  /*26d0*/  IADD3 R84, P0, PT, R13, R4, RZ ;  /* 0x000000040d547210 */ /* 0x000fe20007f1e0ff */
[----:B------:R-:W-:Y:S01]  /*26e0*/  IMAD R11, R11, R122, RZ ;  /* 0x0000007a0b0b7224 */ /* 0x000fe200078e02ff */
[----:B------:R-:W-:Y:S01]  /*26f0*/  IADD3 R12, P1, PT, R13, R0, RZ ;  /* 0x000000000d0c7210 */ /* 0x000fe20007f3e0ff */
[----:B------:R-:W-:Y:S01]  /*2700*/  IMAD R73, R115, R9, R73 ;  /* 0x0000000973497224 */ /* 0x000fe200078e0249 */
[----:B------:R-:W-:Y:S01]  /*2710*/  LEA.HI.X.SX32 R77, R4, R5, 0x1, P0 ;  /* 0x00000005044d7211 */ /* 0x000fe200000f0eff */
[----:B------:R-:W-:Y:S01]  /*2720*/  IMAD R11, R123, R9, R11 ;  /* 0x000000097b0b7224 */ /* 0x000fe200078e020b */
[----:B------:R-:W-:Y:S01]  /*2730*/  LEA.HI.X.SX32 R5, R0, R5, 0x1, P1 ;  /* 0x0000000500057211 */ /* 0x000fe200008f0eff */
[----:B------:R-:W-:Y:S01]  /*2740*/  IMAD.WIDE.U32 R18, R114, R9, R18 ;  /* 0x0000000972127225 */ /* 0x000fe200078e0012 */
[----:B------:R-:W-:-:S02]  /*2750*/  SHF.L.U64.HI R77, R84, 0x1, R77 ;  /* 0x00000001544d7819 */ /* 0x000fc4000001024d */
[----:B------:R-:W-:Y:S01]  /*2760*/  SHF.L.U64.HI R0, R12, 0x1, R5 ;  /* 0x000000010c007819 */ /* 0x000fe20000010205 */
[----:B------:R-:W-:Y:S01]  /*2770*/  IMAD.WIDE.U32 R8, R122, R9, R20 ;  /* 0x000000097a087225 */ /* 0x000fe200078e0014 */
[----:B------:R-:W-:Y:S02]  /*2780*/  IADD3 R73, PT, PT, R19, R73, RZ ;  /* 0x0000004913497210 */ /* 0x000fe40007ffe0ff */
[----:B------:R-:W-:Y:S01]  /*2790*/  LEA R80, P1, R18, R16, 0x1 ;  /* 0x0000001012507211 */ /* 0x000fe200078208ff */
[----:B------:R-:W-:Y:S01]  /*27a0*/  IMAD.SHL.U32 R84, R84, 0x2, RZ ;  /* 0x0000000254547824 */ /* 0x000fe200078e00ff */
[----:B------:R-:W-:Y:S01]  /*27b0*/  LEA R10, P0, R8, R14, 0x1 ;  /* 0x0000000e080a7211 */ /* 0x000fe200078008ff */
[----:B------:R-:W-:Y:S01]  /*27c0*/  IMAD.IADD R11, R9, 0x1, R11 ;  /* 0x00000001090b7824 */ /* 0x000fe200078e020b */
[----:B------:R-:W-:Y:S02]  /*27d0*/  SHF.L.U32 R12, R12, 0x1, RZ ;  /* 0x000000010c0c7819 */ /* 0x000fe400000006ff */
[----:B------:R-:W-:-:S02]  /*27e0*/  LEA.HI.X R73, R18, R17, R73, 0x1, P1 ;  /* 0x0000001112497211 */ /* 0x000fc400008f0c49 */
[----:B------:R-:W-:Y:S02]  /*27f0*/  IADD3 R82, P3, PT, R6, R84, RZ ;  /* 0x0000005406527210 */ /* 0x000fe40007f7e0ff */
[----:B------:R-:W-:Y:S02]  /*2800*/  LEA.HI.X R11, R8, R15, R11, 0x1, P0 ;  /* 0x0000000f080b7211 */ /* 0x000fe400000f0c0b */
[----:B------:R-:W-:Y:S01]  /*2810*/  IADD3 R52, P1, PT, R6, R12, RZ ;  /* 0x0000000c06347210 */ /* 0x000fe20007f3e0ff */
[C-C-:B------:R-:W-:Y:S01]  /*2820*/  IMAD.X R75, R7.reuse, 0x1, R77.reuse, P3 ;  /* 0x00000001074b7824 */ /* 0x140fe200018e064d */
[C---:B------:R-:W-:Y:S02]  /*2830*/  IADD3 R84, P2, PT, R2.reuse, R84, RZ ;  /* 0x0000005402547210 */ /* 0x040fe40007f5e0ff */
[----:B------:R-:W-:Y:S02]  /*2840*/  IADD3 R12, P0, PT, R2, R12, RZ ;  /* 0x0000000c020c7210 */ /* 0x000fe40007f1e0ff */
[-C--:B------:R-:W-:Y:S01]  /*2850*/  IADD3.X R53, PT, PT, R7, R0.reuse, RZ, P1, !PT ;  /* 0x0000000007357210 */ /* 0x080fe20000ffe4ff */
[C---:B------:R-:W-:Y:S01]  /*2860*/  IMAD.X R77, R3.reuse, 0x1, R77, P2 ;  /* 0x00000001034d7824 */ /* 0x040fe200010e064d */
[----:B------:R-:W-:-:S09]  /*2870*/  IADD3.X R13, PT, PT, R3, R0, RZ, P0, !PT ;  /* 0x00000000030d7210 */ /* 0x000fd200007fe4ff */
.L_x_1386:
[----:B------:R-:W-:Y:S01]  /*2880*/  VIADD R99, R99, 0x80 ;  /* 0x0000008063637836 */ /* 0x000fe20000000000 */
[----:B------:R-:W-:Y:S01]  /*2890*/  BSSY.RECONVERGENT B0, `(.L_x_1318) ;  /* 0x0000014000007945 */ /* 0x000fe20003800200 */
[----:B------:R-:W-:Y:S03]  /*28a0*/  VIADD R100, R100, 0x80 ;  /* 0x0000008064647836 */ /* 0x000fe60000000000 */
[CC--:B------:R-:W-:Y:S02]  /*28b0*/  ISETP.GE.AND P0, PT, R112.reuse, R99.reuse, PT ;  /* 0x000000637000720c */ /* 0x0c0fe40003f06270 */
[CC--:B------:R-:W-:Y:S02]  /*28c0*/  ISETP.GE.AND P5, PT, R105.reuse, R99.reuse, PT ;  /* 0x000000636900720c */ /* 0x0c0fe40003fa6270 */
[-C--:B------:R-:W-:Y:S02]  /*28d0*/  ISETP.GE.AND P0, PT, R112, R100.reuse, !P0 ;  /* 0x000000647000720c */ /* 0x080fe40004706270 */
        /* <DEDUP_REMOVED lines=15> */
.L_x_1319:
[----:B------:R-:W-:Y:S05]  /*29d0*/  BSYNC.RECONVERGENT B0 ;  /* 0x0000000000007941 */ /* 0x000fea0003800200 */
.L_x_1318:
        /* <DEDUP_REMOVED lines=15> */
.L_x_1321:
[----:B------:R-:W-:Y:S05]  /*2ad0*/  BSYNC.RECONVERGENT B0 ;  /* 0x0000000000007941 */ /* 0x000fea0003800200 */
.L_x_1320:
[-C--:B------:R-:W-:Y:S01]  /*2ae0*/  ISETP.GE.AND P4, PT, R104, R100.reuse, !P4 ;  /* 0x000000646800720c */ /* 0x080fe20006786270 */
        /* <DEDUP_REMOVED lines=17> */
.L_x_1323:
[----:B------:R-:W-:Y:S05]  /*2c00*/  BSYNC.RECONVERGENT B0 ;  /* 0x0000000000007941 */ /* 0x000fea0003800200 */
.L_x_1322:
        /* <DEDUP_REMOVED lines=18> */
.L_x_1325:
[----:B------:R-:W-:Y:S05]  /*2d30*/  BSYNC.RECONVERGENT B0 ;  /* 0x0000000000007941 */ /* 0x000fea0003800200 */
.L_x_1324:
        /* <DEDUP_REMOVED lines=20> */
[----:B-1----:R-:W2:Y:S01]  /*2e80*/  @!P0 LD.E.128 R20, desc[UR4][R10.64] ;  /* 0x000000040a148980 */ /* 0x002ea2000c101d00 */
[--C-:B------:R-:W-:Y:S05]  /*2e90*/  @!P0 IMAD.MOV.U32 R87, RZ, RZ, R79.reuse ;  /* 0x000000ffff578224 */ /* 0x100fea00078e004f */
[----:B--2---:R1:W-:Y:S01]  /*2ea0*/  @!P0 ST.E.128 desc[UR4][R86.64], R20 ;  /* 0x0000001456008985 */ /* 0x0043e2000c101d04 */
[----:B------:R-:W-:Y:S03]  /*2eb0*/  ISETP.GE.AND P0, PT, R116, R157, PT ;  /* 0x0000009d7400720c */ /* 0x000fe60003f06270 */
[----:B------:R-:W2:Y:S01]  /*2ec0*/  @!P1 LD.E.128 R16, desc[UR4][R10.64+0x40] ;  /* 0x000040040a109980 */ /* 0x000ea2000c101d00 */
[--C-:B-1----:R-:W-:Y:S05]  /*2ed0*/  @!P1 IMAD.MOV.U32 R87, RZ, RZ, R79.reuse ;  /* 0x000000ffff579224 */ /* 0x102fea00078e004f */
[----:B--2---:R1:W-:Y:S04]  /*2ee0*/  @!P1 ST.E.128 desc[UR4][R86.64+0x40], R16 ;  /* 0x0000401056009985 */ /* 0x0043e8000c101d04 */
[----:B------:R-:W2:Y:S01]  /*2ef0*/  @!P0 LD.E.128 R4, desc[UR4][R10.64+0x80] ;  /* 0x000080040a048980 */ /* 0x000ea2000c101d00 */
[----:B-1----:R-:W-:Y:S05]  /*2f00*/  @!P0 IMAD.MOV.U32 R87, RZ, RZ, R79 ;  /* 0x000000ffff578224 */ /* 0x002fea00078e004f */
[----:B--2---:R2:W-:Y:S02]  /*2f10*/  @!P0 ST.E.128 desc[UR4][R86.64+0x80], R4 ;  /* 0x0000800456008985 */ /* 0x0045e4000c101d04 */
.L_x_1329:
[----:B------:R-:W-:Y:S05]  /*2f20*/  BSYNC.RECONVERGENT B0 ;  /* 0x0000000000007941 */ /* 0x000fea0003800200 */
.L_x_1328:
        /* <DEDUP_REMOVED lines=8> */
[----:B-1----:R-:W3:Y:S04]  /*2fb0*/  @!P1 LD.E.128 R20, desc[UR4][R8.64] ;  /* 0x0000000408149980 */ /* 0x002ee8000c101d00 */
[----:B---3--:R3:W-:Y:S01]  /*2fc0*/  @!P1 ST.E.128 desc[UR4][R2.64], R20 ;  /* 0x0000001402009985 */ /* 0x0087e2000c101d04 */
[----:B------:R-:W-:Y:S03]  /*2fd0*/  ISETP.GE.AND P1, PT, R116, R157, PT ;  /* 0x0000009d7400720c */ /* 0x000fe60003f26270 */
[----:B------:R-:W4:Y:S04]  /*2fe0*/  @!P0 LD.E.128 R16, desc[UR4][R8.64+0x40] ;  /* 0x0000400408108980 */ /* 0x000f28000c101d00 */
[----:B----4-:R3:W-:Y:S06]  /*2ff0*/  @!P0 ST.E.128 desc[UR4][R2.64+0x40], R16 ;  /* 0x0000401002008985 */ /* 0x0107ec000c101d04 */
[----:B--2---:R-:W2:Y:S04]  /*3000*/  @!P1 LD.E.128 R4, desc[UR4][R8.64+0x80] ;  /* 0x0000800408049980 */ /* 0x004ea8000c101d00 */
[----:B--2---:R3:W-:Y:S02]  /*3010*/  @!P1 ST.E.128 desc[UR4][R2.64+0x80], R4 ;  /* 0x0000800402009985 */ /* 0x0047e4000c101d04 */
.L_x_1331:
[----:B------:R-:W-:Y:S05]  /*3020*/  BSYNC.RECONVERGENT B0 ;  /* 0x0000000000007941 */ /* 0x000fea0003800200 */
.L_x_1330:
        /* <DEDUP_REMOVED lines=8> */
[----:B-1----:R-:W3:Y:S04]  /*30b0*/  @!P1 LD.E.128 R20, desc[UR4][R8.64] ;  /* 0x0000000408149980 */ /* 0x002ee8000c101d00 */
[----:B---3--:R4:W-:Y:S01]  /*30c0*/  @!P1 ST.E.128 desc[UR4][R2.64], R20 ;  /* 0x0000001402009985 */ /* 0x0089e2000c101d04 */
[----:B------:R-:W-:Y:S03]  /*30d0*/  ISETP.GE.AND P1, PT, R116, R157, PT ;  /* 0x0000009d7400720c */ /* 0x000fe60003f26270 */
[----:B------:R-:W3:Y:S04]  /*30e0*/  @!P0 LD.E.128 R16, desc[UR4][R8.64+0x40] ;  /* 0x0000400408108980 */ /* 0x000ee8000c101d00 */
[----:B---3--:R4:W-:Y:S06]  /*30f0*/  @!P0 ST.E.128 desc[UR4][R2.64+0x40], R16 ;  /* 0x0000401002008985 */ /* 0x0089ec000c101d04 */
[----:B--2---:R-:W2:Y:S04]  /*3100*/  @!P1 LD.E.128 R4, desc[UR4][R8.64+0x80] ;  /* 0x0000800408049980 */ /* 0x004ea8000c101d00 */
[----:B--2---:R4:W-:Y:S02]  /*3110*/  @!P1 ST.E.128 desc[UR4][R2.64+0x80], R4 ;  /* 0x0000800402009985 */ /* 0x0049e4000c101d04 */
.L_x_1333:
[----:B------:R-:W-:Y:S05]  /*3120*/  BSYNC.RECONVERGENT B0 ;  /* 0x0000000000007941 */ /* 0x000fea0003800200 */
.L_x_1332:
[----:B------:R-:W-:Y:S05]  /*3130*/  @!P3 BRA `(.L_x_1334) ;  /* 0x00000074002cb947 */ /* 0x000fea0003800000 */
[----:B------:R-:W-:Y:S01]  /*3140*/  ISETP.GE.AND P1, PT, R118, R157, PT ;  /* 0x0000009d7600720c */ /* 0x000fe20003f26270 */
[----:B------:R-:W-:Y:S01]  /*3150*/  IMAD.WIDE.U32 R8, R122, 0xc0, R10 ;  /* 0x000000c07a087825 */ /* 0x000fe200078e000a */
[----:B--2---:R-:W-:Y:S02]  /*3160*/  MOV R87, R79 ;  /* 0x0000004f00577202 */ /* 0x004fe40000000f00 */
[-C--:B------:R-:W-:Y:S01]  /*3170*/  ISETP.GE.AND P0, PT, R117, R157.reuse, PT ;  /* 0x0000009d7500720c */ /* 0x080fe20003f06270 */
[----:B------:R-:W-:Y:S02]  /*3180*/  IMAD R0, R123, 0xc0, RZ ;  /* 0x000000c07b007824 */ /* 0x000fe400078e02ff */
[----:B---34-:R-:W-:Y:S03]  /*3190*/  IMAD.WIDE.U32 R2, R142, 0xc0, R86 ;  /* 0x000000c08e027825 */ /* 0x018fe600078e0056 */
[----:B------:R-:W-:Y:S01]  /*31a0*/  IADD3 R9, PT, PT, R9, R0, RZ ;  /* 0x0000000009097210 */ /* 0x000fe20007ffe0ff */
[----:B------:R-:W-:Y:S04]  /*31b0*/  IMAD R0, R143, 0xc0, RZ ;  /* 0x000000c08f007824 */ /* 0x000fe800078e02ff */
[----:B-1----:R-:W2:Y:S01]  /*31c0*/  @!P1 LD.E.128 R16, desc[UR4][R8.64] ;  /* 0x0000000408109980 */ /* 0x002ea2000c101d00 */
        /* <DEDUP_REMOVED lines=10> */
.L_x_1327:
        /* <DEDUP_REMOVED lines=13> */
[----:B-1----:R-:W3:Y:S01]  /*3340*/  LD.E.128 R16, desc[UR4][R10.64] ;  /* 0x000000040a107980 */ /* 0x002ee2000c101d00 */
[----:B------:R-:W-:Y:S11]  /*3350*/  MOV R87, R79 ;  /* 0x0000004f00577202 */ /* 0x000ff60000000f00 */
        /* <DEDUP_REMOVED lines=47> */
.L_x_1339:
[----:B------:R-:W-:Y:S05]  /*3650*/  BSYNC.RECONVERGENT B0 ;  /* 0x0000000000007941 */ /* 0x000fea0003800200 */
.L_x_1338:
[----:B------:R-:W-:Y:S04]  /*3660*/  BSSY.RECONVERGENT B0, `(.L_x_1340) ;  /* 0x0000034000007945 */ /* 0x000fe80003800200 */
[----:B------:R-:W-:Y:S05]  /*3670*/  @P6 BRA `(.L_x_1341) ;  /* 0x0000000000c86947 */ /* 0x000fea0003800000 */
[----:B------:R-:W-:Y:S01]  /*3680*/  ISETP.GE.AND P0, PT, R117, R9, PT ;  /* 0x000000097500720c */ /* 0x000fe20003f06270 */
[----:B-1-3--:R-:W3:Y:S01]  /*3690*/  LD.E.128 R16, desc[UR4][R10.64+0x40] ;  /* 0x000040040a107980 */ /* 0x00aee2000c101d00 */
        /* <DEDUP_REMOVED lines=48> */
.L_x_1341:
[----:B------:R-:W-:Y:S05]  /*39a0*/  BSYNC.RECONVERGENT B0 ;  /* 0x0000000000007941 */ /* 0x000fea0003800200 */
.L_x_1340:
[----:B------:R-:W-:Y:S05]  /*39b0*/  @P1 BRA `(.L_x_1337) ;  /* 0x0000000000c81947 */ /* 0x000fea0003800000 */
[----:B------:R-:W-:Y:S01]  /*39c0*/  ISETP.GE.AND P0, PT, R116, R9, PT ;  /* 0x000000097400720c */ /* 0x000fe20003f06270 */
[----:B-1-34-:R-:W3:Y:S01]  /*39d0*/  LD.E.128 R16, desc[UR4][R10.64+0x80] ;  /* 0x000080040a107980 */ /* 0x01aee2000c101d00 */
        /* <DEDUP_REMOVED lines=48> */
.L_x_1337:
[----:B------:R-:W-:Y:S05]  /*3ce0*/  BSYNC.RECONVERGENT B1 ;  /* 0x0000000000017941 */ /* 0x000fea0003800200 */
.L_x_1336:
        /* <DEDUP_REMOVED lines=67> */
.L_x_1345:
[----:B------:R-:W-:Y:S05]  /*4120*/  BSYNC.RECONVERGENT B0 ;  /* 0x0000000000007941 */ /* 0x000fea0003800200 */
.L_x_1344:
        /* <DEDUP_REMOVED lines=52> */
.L_x_1347:
[----:B------:R-:W-:Y:S05]  /*4470*/  BSYNC.RECONVERGENT B0 ;  /* 0x0000000000007941 */ /* 0x000fea0003800200 */
.L_x_1346:
        /* <DEDUP_REMOVED lines=51> */
.L_x_1343:
[----:B------:R-:W-:Y:S05]  /*47b0*/  BSYNC.RECONVERGENT B1 ;  /* 0x0000000000017941 */ /* 0x000fea0003800200 */
.L_x_1342:
        /* <DEDUP_REMOVED lines=65> */
.L_x_1351:
[----:B------:R-:W-:Y:S05]  /*4bd0*/  BSYNC.RECONVERGENT B0 ;  /* 0x0000000000007941 */ /* 0x000fea0003800200 */
.L_x_1350:
        /* <DEDUP_REMOVED lines=52> */
.L_x_1353:
[----:B------:R-:W-:Y:S05]  /*4f20*/  BSYNC.RECONVERGENT B0 ;  /* 0x0000000000007941 */ /* 0x000fea0003800200 */
.L_x_1352:
        /* <DEDUP_REMOVED lines=51> */
.L_x_1349:
[----:B------:R-:W-:Y:S05]  /*5260*/  BSYNC.RECONVERGENT B1 ;  /* 0x0000000000017941 */ /* 0x000fea0003800200 */
.L_x_1348:
[----:B------:R-:W-:Y:S04]  /*5270*/  BSSY.RECONVERGENT B1, `(.L_x_1354) ;  /* 0x00000ae000017945 */ /* 0x000fe80003800200 */
[----:B------:R-:W-:Y:S05]  /*5280*/  @!P3 BRA `(.L_x_1355) ;  /* 0x0000000800b0b947 */ /* 0x000fea0003800000 */
[----:B---34-:R-:W-:Y:S01]  /*5290*/  IMAD.MOV.U32 R87, RZ, RZ, R79 ;  /* 0x000000ffff577224 */ /* 0x018fe200078e004f */
[-C--:B-----5:R-:W-:Y:S01]  /*52a0*/  ISETP.GE.AND P5, PT, R118, R39.reuse, PT ;  /* 0x000000277600720c */ /* 0x0a0fe20003fa6270 */
[----:B------:R-:W-:Y:S01]  /*52b0*/  IMAD R38, R123, 0xc0, RZ ;  /* 0x000000c07b267824 */ /* 0x000fe200078e02ff */
[----:B------:R-:W-:Y:S01]  /*52c0*/  LEA R14, P4, R109, R6, 0x7 ;  /* 0x000000066d0e7211 */ /* 0x000fe200078838ff */
[----:B------:R-:W-:Y:S01]  /*52d0*/  IMAD R3, R143, 0xc0, RZ ;  /* 0x000000c08f037824 */ /* 0x000fe200078e02ff */
[----:B-1----:R-:W-:Y:S01]  /*52e0*/  LEA R32, P0, R109, R34, 0x7 ;  /* 0x000000226d207211 */ /* 0x002fe200078038ff */
[----:B------:R-:W-:Y:S01]  /*52f0*/  IMAD.WIDE.U32 R4, R122, 0xc0, R10 ;  /* 0x000000c07a047825 */ /* 0x000fe200078e000a */
[-C--:B------:R-:W-:Y:S01]  /*5300*/  ISETP.GE.AND P3, PT, R117, R39.reuse, PT ;  /* 0x000000277500720c */ /* 0x080fe20003f66270 */
[----:B------:R-:W-:Y:S01]  /*5310*/  BSSY.RECONVERGENT B0, `(.L_x_1356) ;  /* 0x000003b000007945 */ /* 0x000fe20003800200 */
[----:B------:R-:W-:Y:S01]  /*5320*/  ISETP.GE.AND P1, PT, R116, R39, PT ;  /* 0x000000277400720c */ /* 0x000fe20003f26270 */
[----:B------:R-:W-:Y:S01]  /*5330*/  IMAD.WIDE.U32 R36, R142, 0xc0, R86 ;  /* 0x000000c08e247825 */ /* 0x000fe200078e0056 */
[C---:B------:R-:W-:Y:S02]  /*5340*/  LEA.HI.X.SX32 R15, R109.reuse, R7, 0x7, P4 ;  /* 0x000000076d0f7211 */ /* 0x040fe400020f3eff */
[----:B------:R-:W-:Y:S01]  /*5350*/  LEA.HI.X.SX32 R33, R109, R35, 0x7, P0 ;  /* 0x000000236d217211 */ /* 0x000fe200000f3eff */
[----:B------:R-:W-:Y:S01]  /*5360*/  IMAD.IADD R39, R5, 0x1, R38 ;  /* 0x0000000105277824 */ /* 0x000fe200078e0226 */
[----:B------:R-:W-:Y:S01]  /*5370*/  IADD3 R37, PT, PT, R37, R3, RZ ;  /* 0x0000000325257210 */ /* 0x000fe20007ffe0ff */
[----:B------:R-:W-:Y:S01]  /*5380*/  IMAD.MOV.U32 R38, RZ, RZ, R4 ;  /* 0x000000ffff267224 */ /* 0x000fe200078e0004 */
[----:B------:R-:W-:Y:S06]  /*5390*/  @P5 BRA `(.L_x_1357) ;  /* 0x0000000000c85947 */ /* 0x000fec0003800000 */
[----:B------:R-:W-:Y:S01]  /*53a0*/  ISETP.GE.AND P0, PT, R118, R9, PT ;  /* 0x000000097600720c */ /* 0x000fe20003f06270 */
[----:B------:R-:W3:Y:S11]  /*53b0*/  LD.E.128 R16, desc[UR4][R38.64] ;  /* 0x0000000426107980 */ /* 0x000ef6000c101d00 */
        /* <DEDUP_REMOVED lines=48> */
.L_x_1357:
[----:B------:R-:W-:Y:S05]  /*56c0*/  BSYNC.RECONVERGENT B0 ;  /* 0x0000000000007941 */ /* 0x000fea0003800200 */
.L_x_1356:
[----:B------:R-:W-:Y:S04]  /*56d0*/  BSSY.RECONVERGENT B0, `(.L_x_1358) ;  /* 0x0000034000007945 */ /* 0x000fe80003800200 */
        /* <DEDUP_REMOVED lines=51> */
.L_x_1359:
[----:B------:R-:W-:Y:S05]  /*5a10*/  BSYNC.RECONVERGENT B0 ;  /* 0x0000000000007941 */ /* 0x000fea0003800200 */
.L_x_1358:
[----:B------:R-:W-:Y:S05]  /*5a20*/  @P1 BRA `(.L_x_1355) ;  /* 0x0000000000c81947 */ /* 0x000fea0003800000 */
[----:B------:R-:W-:Y:S01]  /*5a30*/  ISETP.GE.AND P0, PT, R116, R9, PT ;  /* 0x000000097400720c */ /* 0x000fe20003f06270 */
[----:B-1-3--:R-:W3:Y:S11]  /*5a40*/  LD.E.128 R16, desc[UR4][R38.64+0x80] ;  /* 0x0000800426107980 */ /* 0x00aef6000c101d00 */
        /* <DEDUP_REMOVED lines=48> */
.L_x_1355:
[----:B------:R-:W-:Y:S05]  /*5d50*/  BSYNC.RECONVERGENT B1 ;  /* 0x0000000000017941 */ /* 0x000fea0003800200 */
.L_x_1354:
[----:B------:R-:W2:Y:S02]  /*5d60*/  LD.E R3, desc[UR4][R120.64+0xd0] ;  /* 0x0000d00478037980 */ /* 0x000ea4000c101900 */
[----:B--2---:R-:W-:Y:S05]  /*5d70*/  IMAD.U32 R3, R3, -0x40, RZ ;  /* 0xffffffc003037824 */ /* 0x004fea00078e00ff */
[C---:B------:R-:W-:Y:S02]  /*5d80*/  LEA R12, P1, R3.reuse, R12, 0x1 ;  /* 0x0000000c030c7211 */ /* 0x040fe400078208ff */
[C---:B------:R-:W-:Y:S02]  /*5d90*/  LEA R52, P0, R3.reuse, R52, 0x1 ;  /* 0x0000003403347211 */ /* 0x040fe400078008ff */
[C---:B------:R-:W-:Y:S02]  /*5da0*/  LEA.HI.X.SX32 R13, R3.reuse, R13, 0x1, P1 ;  /* 0x0000000d030d7211 */ /* 0x040fe400008f0eff */
[----:B------:R-:W-:Y:S01]  /*5db0*/  LEA.HI.X.SX32 R53, R3, R53, 0x1, P0 ;  /* 0x0000003503357211 */ /* 0x000fe200000f0eff */
[----:B------:R-:W-:Y:S05]  /*5dc0*/  BRA `(.L_x_1334) ;  /* 0x0000004800087947 */ /* 0x000fea0003800000 */
.L_x_1335:
        /* <DEDUP_REMOVED lines=13> */
[----:B------:R-:W2:Y:S01]  /*5ea0*/  LD.E.128 R56, desc[UR4][R10.64] ;  /* 0x000000040a387980 */ /* 0x000ea2000c101d00 */
[----:B------:R-:W-:Y:S11]  /*5eb0*/  MOV R87, R79 ;  /* 0x0000004f00577202 */ /* 0x000ff60000000f00 */
        /* <DEDUP_REMOVED lines=84> */
.L_x_1363:
[----:B------:R-:W-:Y:S05]  /*6400*/  BSYNC.RECONVERGENT B0 ;  /* 0x0000000000007941 */ /* 0x000fea0003800200 */
.L_x_1362:
[----:B------:R-:W-:Y:S01]  /*6410*/  ISETP.GE.AND P0, PT, R117, R83, PT ;  /* 0x000000537500720c */ /* 0x000fe20003f06270 */
[----:B------:R-:W-:Y:S11]  /*6420*/  BSSY.RECONVERGENT B0, `(.L_x_1364) ;  /* 0x000005c000007945 */ /* 0x000ff60003800200 */
[----:B------:R-:W-:Y:S01]  /*6430*/  @!UPT UIADD3 URZ, UPT, UPT, URZ, URZ, URZ ;  /* 0x000000fffffff290 */ /* 0x000fe2000fffe0ff */
[----:B------:R-:W-:Y:S05]  /*6440*/  @P0 BRA `(.L_x_1365) ;  /* 0x0000000400640947 */ /* 0x000fea0003800000 */
[----:B------:R-:W-:Y:S01]  /*6450*/  ISETP.GE.AND P0, PT, R117, R9, PT ;  /* 0x000000097500720c */ /* 0x000fe20003f06270 */
[----:B--2---:R-:W2:Y:S01]  /*6460*/  LD.E.128 R56, desc[UR4][R10.64+0x40] ;  /* 0x000040040a387980 */ /* 0x004ea2000c101d00 */
[----:B------:R-:W-:Y:S11]  /*6470*/  MOV R87, R79 ;  /* 0x0000004f00577202 */ /* 0x000ff60000000f00 */
        /* <DEDUP_REMOVED lines=86> */
.L_x_1365:
[----:B------:R-:W-:Y:S05]  /*69e0*/  BSYNC.RECONVERGENT B0 ;  /* 0x0000000000007941 */ /* 0x000fea0003800200 */
.L_x_1364:
[----:B------:R-:W-:Y:S11]  /*69f0*/  ISETP.GE.AND P0, PT, R116, R83, PT ;  /* 0x000000537400720c */ /* 0x000ff60003f06270 */
[----:B------:R-:W-:Y:S02]  /*6a00*/  @!UPT UIADD3 URZ, UPT, UPT, URZ, URZ, URZ ;  /* 0x000000fffffff290 */ /* 0x000fe4000fffe0ff */
[----:B------:R-:W-:Y:S05]  /*6a10*/  @P0 BRA `(.L_x_1361) ;  /* 0x0000000400640947 */ /* 0x000fea0003800000 */
[----:B------:R-:W-:Y:S01]  /*6a20*/  ISETP.GE.AND P0, PT, R116, R9, PT ;  /* 0x000000097400720c */ /* 0x000fe20003f06270 */
[----:B--23--:R-:W2:Y:S01]  /*6a30*/  LD.E.128 R56, desc[UR4][R10.64+0x80] ;  /* 0x000080040a387980 */ /* 0x00cea2000c101d00 */
        /* <DEDUP_REMOVED lines=87> */
.L_x_1361:
[----:B------:R-:W-:Y:S05]  /*6fb0*/  BSYNC.RECONVERGENT B1 ;  /* 0x0000000000017941 */ /* 0x000fea0003800200 */
.L_x_1360:
        /* <DEDUP_REMOVED lines=15> */
[----:B--234-:R-:W-:Y:S02]  /*70b0*/  @!P0 IADD3 R87, P5, PT, R107, R124, RZ ;  /* 0x0000007c6b578210 */ /* 0x01cfe40007fbe0ff */
        /* <DEDUP_REMOVED lines=11> */
[----:B------:R-:W-:Y:S07]  /*7170*/  ISETP.GT.AND P1, PT, R15, RZ, !P0 ;  /* 0x000000ff0f00720c */ /* 0x000fee0004724270 */
[----:B------:R4:W3:Y:S01]  /*7180*/  @!P0 LD.E.128 R56, desc[UR4][R36.64] ;  /* 0x0000000424388980 */ /* 0x0008e2000c101d00 */
[--C-:B--2---:R-:W-:Y:S01]  /*7190*/  @!P0 HADD2.F32 R30, -RZ, R20.reuse.H0_H0 ;  /* 0x20000014ff1e8230 */ /* 0x104fe20000004100 */
[----:B-----5:R-:W-:Y:S01]  /*71a0*/  @!P0 MOV R34, R60 ;  /* 0x0000003c00228202 */ /* 0x020fe20000000f00 */
[----:B------:R-:W-:Y:S01]  /*71b0*/  @!P0 HADD2.F32 R28, -RZ, R20.H1_H1 ;  /* 0x30000014ff1c8230 */ /* 0x000fe20000004100 */
[----:B------:R-:W-:Y:S01]  /*71c0*/  @!P0 MOV R45, R61 ;  /* 0x0000003d002d8202 */ /* 0x000fe20000000f00 */
[----:B------:R-:W-:Y:S01]  /*71d0*/  @!P0 HADD2.F32 R27, -RZ, R21.H0_H0 ;  /* 0x20000015ff1b8230 */ /* 0x000fe20000004100 */
[----:B------:R-:W-:Y:S01]  /*71e0*/  @!P0 MOV R49, R62 ;  /* 0x0000003e00318202 */ /* 0x000fe20000000f00 */
[----:B----4-:R-:W-:Y:S01]  /*71f0*/  @!P0 HADD2.F32 R37, -RZ, R34.H0_H0 ;  /* 0x20000022ff258230 */ /* 0x010fe20000004100 */
        /* <DEDUP_REMOVED lines=15> */
[--C-:B------:R-:W-:Y:S02]  /*72f0*/  @!P0 HADD2.F32 R34, -RZ, R56.reuse.H0_H0 ;  /* 0x20000038ff228230 */ /* 0x100fe40000004100 */
        /* <DEDUP_REMOVED lines=46> */
.L_x_1369:
[----:B------:R-:W-:Y:S05]  /*75e0*/  BSYNC.RECONVERGENT B0 ;  /* 0x0000000000007941 */ /* 0x000fea0003800200 */
.L_x_1368:
        /* <DEDUP_REMOVED lines=10> */
[----:B---34-:R-:W-:Y:S02]  /*7690*/  @!P0 IADD3 R87, P5, PT, R107, R124, RZ ;  /* 0x0000007c6b578210 */ /* 0x018fe40007fbe0ff */
        /* <DEDUP_REMOVED lines=19> */
[----:B-----5:R-:W-:Y:S01]  /*77d0*/  @!P0 HADD2.F32 R37, -RZ, R34.H0_H0 ;  /* 0x20000022ff258230 */ /* 0x020fe20000004100 */
[----:B------:R-:W-:Y:S01]  /*77e0*/  @!P0 MOV R51, R63 ;  /* 0x0000003f00338202 */ /* 0x000fe20000000f00 */
        /* <DEDUP_REMOVED lines=61> */
.L_x_1371:
[----:B------:R-:W-:Y:S05]  /*7bc0*/  BSYNC.RECONVERGENT B0 ;  /* 0x0000000000007941 */ /* 0x000fea0003800200 */
.L_x_1370:
        /* <DEDUP_REMOVED lines=92> */
.L_x_1367:
[----:B------:R-:W-:Y:S05]  /*8190*/  BSYNC.RECONVERGENT B1 ;  /* 0x0000000000017941 */ /* 0x000fea0003800200 */
.L_x_1366:
        /* <DEDUP_REMOVED lines=27> */
[----:B------:R-:W-:Y:S07]  /*8350*/  ISETP.GT.AND P1, PT, R15, RZ, !P0 ;  /* 0x000000ff0f00720c */ /* 0x000fee0004724270 */
        /* <DEDUP_REMOVED lines=70> */
.L_x_1375:
[----:B------:R-:W-:Y:S05]  /*87c0*/  BSYNC.RECONVERGENT B0 ;  /* 0x0000000000007941 */ /* 0x000fea0003800200 */
.L_x_1374:
        /* <DEDUP_REMOVED lines=93> */
.L_x_1377:
[----:B------:R-:W-:Y:S05]  /*8da0*/  BSYNC.RECONVERGENT B0 ;  /* 0x0000000000007941 */ /* 0x000fea0003800200 */
.L_x_1376:
[----:B------:R-:W-:Y:S11]  /*8db0*/  ISETP.GE.AND P0, PT, R116, R83, PT ;  /* 0x000000537400720c */ /* 0x000ff60003f06270 */
[----:B------:R-:W-:Y:S02]  /*8dc0*/  @!UPT UIADD3 URZ, UPT, UPT, URZ, URZ, URZ ;  /* 0x000000fffffff290 */ /* 0x000fe4000fffe0ff */
[----:B------:R-:W-:Y:S05]  /*8dd0*/  @P0 BRA `(.L_x_1373) ;  /* 0x0000000400640947 */ /* 0x000fea0003800000 */
[----:B------:R-:W-:Y:S01]  /*8de0*/  ISETP.GE.AND P0, PT, R116, R9, PT ;  /* 0x000000097400720c */ /* 0x000fe20003f06270 */
[----:B---34-:R-:W3:Y:S11]  /*8df0*/  LD.E.128 R56, desc[UR4][R18.64+0x80] ;  /* 0x0000800412387980 */ /* 0x018ef6000c101d00 */
[----:B------:R-:W-:Y:S01]  /*8e00*/  @!UPT UIADD3 URZ, UPT, UPT, URZ, URZ, URZ ;  /* 0x000000fffffff290 */ /* 0x000fe2000fffe0ff */
[----:B------:R-:W-:Y:S04]  /*8e10*/  @!P0 ISETP.GT.AND P1, PT, R15, 0x40, PT ;  /* 0x000000400f00880c */ /* 0x000fe80003f24270 */
[----:B--2---:R-:W-:Y:S02]  /*8e20*/  @!P0 SEL R60, R14, RZ, !P1 ;  /* 0x000000ff0e3c8207 */ /* 0x004fe40004800000 */
        /* <DEDUP_REMOVED lines=84> */
.L_x_1373:
[----:B------:R-:W-:Y:S05]  /*9370*/  BSYNC.RECONVERGENT B1 ;  /* 0x0000000000017941 */ /* 0x000fea0003800200 */
.L_x_1372:
[----:B------:R-:W-:Y:S04]  /*9380*/  BSSY.RECONVERGENT B1, `(.L_x_1378) ;  /* 0x000011e000017945 */ /* 0x000fe80003800200 */
[----:B------:R-:W-:Y:S05]  /*9390*/  @!P3 BRA `(.L_x_1379) ;  /* 0x000000100070b947 */ /* 0x000fea0003800000 */
[----:B------:R-:W-:Y:S01]  /*93a0*/  IMAD R5, R123, 0xc0, RZ ;  /* 0x000000c07b057824 */ /* 0x000fe200078e02ff */
[----:B-----5:R-:W-:Y:S01]  /*93b0*/  ISETP.GE.AND P0, PT, R118, R83, PT ;  /* 0x000000537600720c */ /* 0x020fe20003f06270 */
[----:B------:R-:W-:Y:S01]  /*93c0*/  IMAD R3, R143, 0xc0, RZ ;  /* 0x000000c08f037824 */ /* 0x000fe200078e02ff */
[----:B--234-:R-:W-:Y:S01]  /*93d0*/  MOV R87, R79 ;  /* 0x0000004f00577202 */ /* 0x01cfe20000000f00 */
[----:B------:R-:W-:Y:S01]  /*93e0*/  IMAD.WIDE.U32 R24, R122, 0xc0, R10 ;  /* 0x000000c07a187825 */ /* 0x000fe200078e000a */
[----:B------:R-:W-:Y:S01]  /*93f0*/  ISETP.GE.AND P4, PT, R117, R83, PT ;  /* 0x000000537500720c */ /* 0x000fe20003f86270 */
[----:B------:R-:W-:Y:S02]  /*9400*/  BSSY.RECONVERGENT B0, `(.L_x_1380) ;  /* 0x000005e000007945 */ /* 0x000fe40003800200 */
[----:B------:R-:W-:Y:S01]  /*9410*/  IMAD.WIDE.U32 R128, R142, 0xc0, R86 ;  /* 0x000000c08e807825 */ /* 0x000fe200078e0056 */
        /* <DEDUP_REMOVED lines=22> */
[----:B------:R5:W5:Y:S01]  /*9580*/  @!P0 LD.E.128 R56, desc[UR4][R36.64] ;  /* 0x0000000424388980 */ /* 0x000b62000c101d00 */
[--C-:B---3--:R-:W-:Y:S01]  /*9590*/  @!P0 HADD2.F32 R30, -RZ, R20.reuse.H0_H0 ;  /* 0x20000014ff1e8230 */ /* 0x108fe20000004100 */
[----:B--2---:R-:W-:Y:S01]  /*95a0*/  @!P0 MOV R34, R60 ;  /* 0x0000003c00228202 */ /* 0x004fe20000000f00 */
[----:B------:R-:W-:Y:S01]  /*95b0*/  @!P0 HADD2.F32 R28, -RZ, R20.H1_H1 ;  /* 0x30000014ff1c8230 */ /* 0x000fe20000004100 */
[----:B------:R-:W-:Y:S01]  /*95c0*/  @!P0 MOV R45, R61 ;  /* 0x0000003d002d8202 */ /* 0x000fe20000000f00 */
[--C-:B------:R-:W-:Y:S01]  /*95d0*/  @!P0 HADD2.F32 R18, -RZ, R23.reuse.H0_H0 ;  /* 0x20000017ff128230 */ /* 0x100fe20000004100 */
[----:B------:R-:W-:Y:S01]  /*95e0*/  @!P0 MOV R49, R62 ;  /* 0x0000003e00318202 */ /* 0x000fe20000000f00 */
[----:B------:R-:W-:Y:S01]  /*95f0*/  @!P0 HADD2.F32 R19, -RZ, R23.H1_H1 ;  /* 0x30000017ff138230 */ /* 0x000fe20000004100 */
        /* <DEDUP_REMOVED lines=9> */
[--C-:B-----5:R-:W-:Y:S02]  /*9690*/  @!P0 HADD2.F32 R37, -RZ, R34.reuse.H0_H0 ;  /* 0x20000022ff258230 */ /* 0x120fe40000004100 */
        /* <DEDUP_REMOVED lines=9> */
[--C-:B------:R-:W-:Y:S02]  /*9730*/  @!P0 HADD2.F32 R34, -RZ, R56.reuse.H0_H0 ;  /* 0x20000038ff228230 */ /* 0x100fe40000004100 */
        /* <DEDUP_REMOVED lines=42> */
.L_x_1381:
[----:B------:R-:W-:Y:S05]  /*99e0*/  BSYNC.RECONVERGENT B0 ;  /* 0x0000000000007941 */ /* 0x000fea0003800200 */
.L_x_1380:
        /* <DEDUP_REMOVED lines=92> */
.L_x_1383:
[----:B------:R-:W-:Y:S05]  /*9fb0*/  BSYNC.RECONVERGENT B0 ;  /* 0x0000000000007941 */ /* 0x000fea0003800200 */
.L_x_1382:
[----:B------:R-:W-:Y:S05]  /*9fc0*/  @P3 BRA `(.L_x_1379) ;  /* 0x0000000400643947 */ /* 0x000fea0003800000 */
[----:B------:R-:W-:Y:S01]  /*9fd0*/  ISETP.GE.AND P0, PT, R116, R9, PT ;  /* 0x000000097400720c */ /* 0x000fe20003f06270 */
[----:B------:R-:W4:Y:S11]  /*9fe0*/  LD.E.128 R40, desc[UR4][R24.64+0x80] ;  /* 0x0000800418287980 */ /* 0x000f36000c101d00 */
[----:B------:R-:W-:Y:S01]  /*9ff0*/  @!UPT UIADD3 URZ, UPT, UPT, URZ, URZ, URZ ;  /* 0x000000fffffff290 */ /* 0x000fe2000fffe0ff */
[----:B------:R-:W-:Y:S04]  /*a000*/  @!P0 ISETP.GT.AND P1, PT, R15, 0x40, PT ;  /* 0x000000400f00880c */ /* 0x000fe80003f24270 */
[----:B------:R-:W-:Y:S02]  /*a010*/  @!P0 SEL R49, R14, RZ, !P1 ;  /* 0x000000ff0e318207 */ /* 0x000fe40004800000 */
[----:B------:R-:W-:Y:S02]  /*a020*/  @!P0 SEL R51, R81, RZ, !P1 ;  /* 0x000000ff51338207 */ /* 0x000fe40004800000 */
[----:B--23--:R-:W-:Y:S02]  /*a030*/  @!P0 IADD3 R60, P3, PT, R102, R49, RZ ;  /* 0x00000031663c8210 */ /* 0x00cfe40007f7e0ff */
[----:B------:R-:W-:Y:S02]  /*a040*/  @!P0 SEL R17, R17, R14, P1 ;  /* 0x0000000e11118207 */ /* 0x000fe40000800000 */
[----:B------:R-:W-:Y:S02]  /*a050*/  @!P0 SHF.L.U32 R49, R60, 0x1, RZ ;  /* 0x000000013c318819 */ /* 0x000fe400000006ff */
[----:B------:R-:W-:Y:S01]  /*a060*/  @!P0 IADD3.X R51, PT, PT, R90, R51, RZ, P3, !PT ;  /* 0x000000335a338210 */ /* 0x000fe20001ffe4ff */
[----:B------:R-:W-:Y:S01]  /*a070*/  @!P0 IMAD.WIDE R18, R17, 0x2, R24 ;  /* 0x0000000211128825 */ /* 0x000fe200078e0218 */
[C---:B------:R-:W-:Y:S02]  /*a080*/  @!P0 IADD3 R56, P1, PT, R49.reuse, R82, RZ ;  /* 0x0000005231388210 */ /* 0x040fe40007f3e0ff */
[----:B------:R-:W-:Y:S03]  /*a090*/  @!P0 SHF.L.U64.HI R60, R60, 0x1, R51 ;  /* 0x000000013c3c8819 */ /* 0x000fe60000010233 */
[----:B------:R-:W2:Y:S01]  /*a0a0*/  @!P0 LD.E.128 R16, desc[UR4][R18.64+0x80] ;  /* 0x0000800412108980 */ /* 0x000ea2000c101d00 */
[C---:B------:R-:W-:Y:S02]  /*a0b0*/  @!P0 IADD3.X R57, PT, PT, R60.reuse, R75, RZ, P1, !PT ;  /* 0x0000004b3c398210 */ /* 0x040fe40000ffe4ff */
[----:B------:R-:W-:Y:S04]  /*a0c0*/  @!P0 IADD3 R30, P1, PT, R49, R84, RZ ;  /* 0x00000054311e8210 */ /* 0x000fe80007f3e0ff */
[----:B------:R-:W-:Y:S01]  /*a0d0*/  @!P0 IADD3.X R31, PT, PT, R60, R77, RZ, P1, !PT ;  /* 0x0000004d3c1f8210 */ /* 0x000fe20000ffe4ff */
[----:B------:R-:W3:Y:S01]  /*a0e0*/  @!P0 LD.E.128 R56, desc[UR4][R56.64+0x80] ;  /* 0x0000800438388980 */ /* 0x000ee2000c101d00 */
[----:B------:R-:W-:Y:S07]  /*a0f0*/  ISETP.GT.AND P1, PT, R15, 0x40, !P0 ;  /* 0x000000400f00780c */ /* 0x000fee0004724270 */
[----:B------:R4:W5:Y:S01]  /*a100*/  @!P0 LD.E.128 R36, desc[UR4][R30.64+0x80] ;  /* 0x000080041e248980 */ /* 0x000962000c101d00 */
[--C-:B--2---:R-:W-:Y:S01]  /*a110*/  @!P0 HADD2.F32 R26, -RZ, R16.reuse.H0_H0 ;  /* 0x20000010ff1a8230 */ /* 0x104fe20000004100 */
[----:B----4-:R-:W-:Y:S01]  /*a120*/  @!P0 MOV R30, R40 ;  /* 0x00000028001e8202 */ /* 0x010fe20000000f00 */
        /* <DEDUP_REMOVED lines=22> */
[--C-:B-----5:R-:W-:Y:S02]  /*a290*/  @!P0 HADD2.F32 R30, -RZ, R36.reuse.H0_H0 ;  /* 0x20000024ff1e8230 */ /* 0x120fe40000004100 */
        /* <DEDUP_REMOVED lines=44> */
.L_x_1379:
[----:B------:R-:W-:Y:S05]  /*a560*/  BSYNC.RECONVERGENT B1 ;  /* 0x0000000000017941 */ /* 0x000fea0003800200 */
.L_x_1378:
[----:B------:R-:W4:Y:S01]  /*a570*/  LD.E R3, desc[UR4][R120.64+0xd0] ;  /* 0x0000d00478037980 */ /* 0x000f22000c101900 */
[----:B------:R-:W-:Y:S02]  /*a580*/  IMAD.MOV.U32 R85, RZ, RZ, R77 ;  /* 0x000000ffff557224 */ /* 0x000fe400078e004d */
[----:B-----5:R-:W-:Y:S02]  /*a590*/  IMAD.MOV.U32 R83, RZ, RZ, R75 ;  /* 0x000000ffff537224 */ /* 0x020fe400078e004b */
[----:B----4-:R-:W-:Y:S05]  /*a5a0*/  IMAD.U32 R3, R3, -0x40, RZ ;  /* 0xffffffc003037824 */ /* 0x010fea00078e00ff */
[C---:B------:R-:W-:Y:S02]  /*a5b0*/  LEA R84, P1, R3.reuse, R84, 0x1 ;  /* 0x0000005403547211 */ /* 0x040fe400078208ff */
[C---:B------:R-:W-:Y:S02]  /*a5c0*/  LEA R82, P0, R3.reuse, R82, 0x1 ;  /* 0x0000005203527211 */ /* 0x040fe400078008ff */
[C---:B------:R-:W-:Y:S02]  /*a5d0*/  LEA.HI.X.SX32 R77, R3.reuse, R85, 0x1, P1 ;  /* 0x00000055034d7211 */ /* 0x040fe400008f0eff */
[----:B------:R-:W-:Y:S09]  /*a5e0*/  LEA.HI.X.SX32 R75, R3, R83, 0x1, P0 ;  /* 0x00000053034b7211 */ /* 0x000ff200000f0eff */
.L_x_1334:
[----:B------:R-:W-:Y:S05]  /*a5f0*/  BSYNC.RECONVERGENT B2 ;  /* 0x0000000000027941 */ /* 0x000fea0003800200 */
.L_x_1326:
        /* <DEDUP_REMOVED lines=101> */
.L_x_1385:
[----:B------:R-:W-:Y:S05]  /*ac50*/  BSYNC.RECONVERGENT B0 ;  /* 0x0000000000007941 */ /* 0x000fea0003800200 */
.L_x_1384:
[----:B------:R-:W-:Y:S05]  /*ac60*/  @P2 BRA `(.L_x_1386) ;  /* 0xffffff7c00042947 */ /* 0x000fea000383ffff */
.L_x_1317:
        /* <DEDUP_REMOVED lines=29> */
.L_x_1391:
[----:B------:R2:W-:Y:S02]  /*ae40*/  STS.128 [R159+0x2000], RZ ;  /* 0x002000ff9f007388 */ /* 0x0005e40000000c00 */
.L_x_1390:
[----:B------:R-:W-:Y:S05]  /*ae50*/  BSYNC.RECONVERGENT B0 ;  /* 0x0000000000007941 */ /* 0x000fea0003800200 */
.L_x_1389:
        /* <DEDUP_REMOVED lines=24> */
.L_x_1393:
[----:B------:R1:W-:Y:S01]  /*afe0*/  STS.128 [R159+0x2800], RZ ;  /* 0x002800ff9f007388 */ /* 0x0003e20000000c00 */
[----:B------:R-:W-:Y:S05]  /*aff0*/  BRA `(.L_x_1392) ;  /* 0x0000003400d87947 */ /* 0x000fea0003800000 */
.L_x_1388:
        /* <DEDUP_REMOVED lines=80> */
.L_x_1400:
[----:B------:R-:W-:Y:S05]  /*b500*/  BSYNC.RECONVERGENT B0 ;  /* 0x0000000000007941 */ /* 0x000fea0003800200 */
.L_x_1399:
[----:B-----5:R-:W-:Y:S01]  /*b510*/  IMAD.MOV.U32 R6, RZ, RZ, R10 ;  /* 0x000000ffff067224 */ /* 0x020fe200078e000a */
[----:B------:R-:W-:Y:S01]  /*b520*/  MOV R4, R8 ;  /* 0x0000000800047202 */ /* 0x000fe20000000f00 */
[----:B------:R-:W-:Y:S01]  /*b530*/  IMAD.MOV.U32 R7, RZ, RZ, R11 ;  /* 0x000000ffff077224 */ /* 0x000fe200078e000b */
[----:B------:R-:W-:Y:S02]  /*b540*/  MOV R5, R9 ;  /* 0x0000000900057202 */ /* 0x000fe40000000f00 */
.L_x_1398:
[----:B------:R-:W-:Y:S05]  /*b550*/  BSYNC.RECONVERGENT B1 ;  /* 0x0000000000017941 */ /* 0x000fea0003800200 */
.L_x_1397:
        /* <DEDUP_REMOVED lines=49> */
.L_x_1404:
[----:B------:R-:W-:Y:S05]  /*b870*/  BSYNC.RECONVERGENT B0 ;  /* 0x0000000000007941 */ /* 0x000fea0003800200 */
.L_x_1403:
[----:B-----5:R1:W-:Y:S02]  /*b880*/  STS.128 [R159+0x1000], R8 ;  /* 0x001000089f007388 */ /* 0x0203e40000000c00 */
.L_x_1402:
[----:B------:R-:W-:Y:S05]  /*b890*/  BSYNC.RECONVERGENT B1 ;  /* 0x0000000000017941 */ /* 0x000fea0003800200 */
.L_x_1401:
        /* <DEDUP_REMOVED lines=47> */
.L_x_1406:
[----:B------:R-:W-:Y:S05]  /*bb90*/  BSYNC.RECONVERGENT B0 ;  /* 0x0000000000007941 */ /* 0x000fea0003800200 */
.L_x_1405:
[----:B-----5:R1:W-:Y:S02]  /*bba0*/  STS.128 [R159+0x2000], R8 ;  /* 0x002000089f007388 */ /* 0x0203e40000000c00 */
.L_x_1396:
[----:B------:R-:W-:Y:S05]  /*bbb0*/  BSYNC.RECONVERGENT B2 ;  /* 0x0000000000027941 */ /* 0x000fea0003800200 */
.L_x_1395:
        /* <DEDUP_REMOVED lines=53> */
.L_x_1410:
[----:B------:R-:W-:Y:S05]  /*bf10*/  BSYNC.RECONVERGENT B0 ;  /* 0x0000000000007941 */ /* 0x000fea0003800200 */
.L_x_1409:
[----:B-----5:R1:W-:Y:S02]  /*bf20*/  STS.128 [R159+0x800], R8 ;  /* 0x000800089f007388 */ /* 0x0203e40000000c00 */
.L_x_1408:
[----:B------:R-:W-:Y:S05]  /*bf30*/  BSYNC.RECONVERGENT B1 ;  /* 0x0000000000017941 */ /* 0x000fea0003800200 */
.L_x_1407:
        /* <DEDUP_REMOVED lines=48> */
.L_x_1414:
[----:B------:R-:W-:Y:S05]  /*c240*/  BSYNC.RECONVERGENT B0 ;  /* 0x0000000000007941 */ /* 0x000fea0003800200 */
.L_x_1413:
[----:B-----5:R1:W-:Y:S02]  /*c250*/  STS.128 [R159+0x1800], R8 ;  /* 0x001800089f007388 */ /* 0x0203e40000000c00 */
.L_x_1412:
[----:B------:R-:W-:Y:S05]  /*c260*/  BSYNC.RECONVERGENT B1 ;  /* 0x0000000000017941 */ /* 0x000fea0003800200 */
.L_x_1411:
        /* <DEDUP_REMOVED lines=8> */
[----:B---3--:R3:W4:Y:S01]  /*c2f0*/  LD.E.64 R4, desc[UR4][R14.64+0x40] ;  /* 0x000040040e047980 */ /* 0x008722000c101b00 */
[----:B-----5:R-:W-:Y:S01]  /*c300*/  MOV R12, R10 ;  /* 0x0000000a000c7202 */ /* 0x020fe20000000f00 */
[--C-:B------:R-:W-:Y:S02]  /*c310*/  HADD2.F32 R13, -RZ, R9.reuse.H0_H0 ;  /* 0x20000009ff0d7230 */ /* 0x100fe40000004100 */
[----:B-1----:R-:W-:Y:S02]  /*c320*/  HADD2.F32 R17, -RZ, R9.H1_H1 ;  /* 0x30000009ff117230 */ /* 0x002fe40000004100 */
[----:B------:R-:W-:-:S02]  /*c330*/  HADD2.F32 R10, -RZ, R11.H1_H1 ;  /* 0x3000000bff0a7230 */ /* 0x000fc40000004100 */
[----:B---3--:R-:W-:Y:S02]  /*c340*/  HADD2.F32 R15, -RZ, R11.H0_H0 ;  /* 0x2000000bff0f7230 */ /* 0x008fe40000004100 */
[----:B--2---:R-:W-:Y:S02]  /*c350*/  HADD2.F32 R6, -RZ, R2.H1_H1 ;  /* 0x30000002ff067230 */ /* 0x004fe40000004100 */
        /* <DEDUP_REMOVED lines=11> */
[----:B------:R-:W-:Y:S01]  /*c410*/  FFMA.FTZ R16, R13, R9, -R16 ;  /* 0x000000090d107223 */ /* 0x000fe20000010810 */
[----:B------:R-:W-:Y:S01]  /*c420*/  FFMA.FTZ R17, R15, R0, R17 ;  /* 0x000000000f117223 */ /* 0x000fe20000010011 */
[----:B------:R-:W-:Y:S02]  /*c430*/  HADD2.F32 R3, -RZ, R3.H0_H0 ;  /* 0x20000003ff037230 */ /* 0x000fe40000004100 */
[----:B------:R-:W-:Y:S01]  /*c440*/  FFMA.FTZ R11, R13, R6, R11 ;  /* 0x000000060d0b7223 */ /* 0x000fe2000001000b */
[----:B------:R-:W-:-:S02]  /*c450*/  HADD2.F32 R0, -RZ, R12.H1_H1 ;  /* 0x3000000cff007230 */ /* 0x000fc40000004100 */
[C---:B------:R-:W-:Y:S01]  /*c460*/  FMUL.FTZ R6, R7.reuse, R2 ;  /* 0x0000000207067220 */ /* 0x040fe20000410000 */
[----:B------:R-:W-:Y:S02]  /*c470*/  HADD2.F32 R5, -RZ, R5.H0_H0 ;  /* 0x20000005ff057230 */ /* 0x000fe40000004100 */
        /* <DEDUP_REMOVED lines=13> */
.L_x_1416:
[----:B------:R-:W-:Y:S05]  /*c550*/  BSYNC.RECONVERGENT B0 ;  /* 0x0000000000007941 */ /* 0x000fea0003800200 */
.L_x_1415:
[----:B-----5:R1:W-:Y:S01]  /*c560*/  STS.128 [R159+0x2800], R8 ;  /* 0x002800089f007388 */ /* 0x0203e20000000c00 */
[----:B------:R-:W-:Y:S05]  /*c570*/  BRA `(.L_x_1392) ;  /* 0x0000002000787947 */ /* 0x000fea0003800000 */
.L_x_1394:
        /* <DEDUP_REMOVED lines=94> */
.L_x_1422:
[----:B------:R-:W-:Y:S05]  /*cb60*/  BSYNC.RECONVERGENT B0 ;  /* 0x0000000000007941 */ /* 0x000fea0003800200 */
.L_x_1421:
[----:B-----5:R-:W-:Y:S01]  /*cb70*/  IMAD.MOV.U32 R6, RZ, RZ, R18 ;  /* 0x000000ffff067224 */ /* 0x020fe200078e0012 */
[----:B------:R-:W-:Y:S01]  /*cb80*/  MOV R4, R16 ;  /* 0x0000001000047202 */ /* 0x000fe20000000f00 */
[----:B------:R-:W-:Y:S01]  /*cb90*/  IMAD.MOV.U32 R7, RZ, RZ, R19 ;  /* 0x000000ffff077224 */ /* 0x000fe200078e0013 */
[----:B------:R-:W-:Y:S02]  /*cba0*/  MOV R5, R17 ;  /* 0x0000001100057202 */ /* 0x000fe40000000f00 */
.L_x_1420:
[----:B------:R-:W-:Y:S05]  /*cbb0*/  BSYNC.RECONVERGENT B1 ;  /* 0x0000000000017941 */ /* 0x000fea0003800200 */
.L_x_1419:
        /* <DEDUP_REMOVED lines=86> */
.L_x_1426:
[----:B------:R-:W-:Y:S05]  /*d120*/  BSYNC.RECONVERGENT B0 ;  /* 0x0000000000007941 */ /* 0x000fea0003800200 */
.L_x_1425:
[----:B-----5:R1:W-:Y:S02]  /*d130*/  STS.128 [R159+0x1000], R16 ;  /* 0x001000109f007388 */ /* 0x0203e40000000c00 */
.L_x_1424:
[----:B------:R-:W-:Y:S05]  /*d140*/  BSYNC.RECONVERGENT B1 ;  /* 0x0000000000017941 */ /* 0x000fea0003800200 */
.L_x_1423:
        /* <DEDUP_REMOVED lines=84> */
.L_x_1428:
[----:B------:R-:W-:Y:S05]  /*d690*/  BSYNC.RECONVERGENT B0 ;  /* 0x0000000000007941 */ /* 0x000fea0003800200 */
.L_x_1427:
[----:B-----5:R1:W-:Y:S02]  /*d6a0*/  STS.128 [R159+0x2000], R16 ;  /* 0x002000109f007388 */ /* 0x0203e40000000c00 */
.L_x_1418:
[----:B------:R-:W-:Y:S05]  /*d6b0*/  BSYNC.RECONVERGENT B2 ;  /* 0x0000000000027941 */ /* 0x000fea0003800200 */
.L_x_1417:
        /* <DEDUP_REMOVED lines=90> */
.L_x_1432:
[----:B------:R-:W-:Y:S05]  /*dc60*/  BSYNC.RECONVERGENT B0 ;  /* 0x0000000000007941 */ /* 0x000fea0003800200 */
.L_x_1431:
[----:B-----5:R1:W-:Y:S02]  /*dc70*/  STS.128 [R159+0x800], R16 ;  /* 0x000800109f007388 */ /* 0x0203e40000000c00 */
.L_x_1430:
[----:B------:R-:W-:Y:S05]  /*dc80*/  BSYNC.RECONVERGENT B1 ;  /* 0x0000000000017941 */ /* 0x000fea0003800200 */
.L_x_1429:
        /* <DEDUP_REMOVED lines=85> */
.L_x_1436:
[----:B------:R-:W-:Y:S05]  /*e1e0*/  BSYNC.RECONVERGENT B0 ;  /* 0x0000000000007941 */ /* 0x000fea0003800200 */
.L_x_1435:
[----:B-----5:R1:W-:Y:S02]  /*e1f0*/  STS.128 [R159+0x1800], R16 ;  /* 0x001800109f007388 */ /* 0x0203e40000000c00 */
.L_x_1434:
[----:B------:R-:W-:Y:S05]  /*e200*/  BSYNC.RECONVERGENT B1 ;  /* 0x0000000000017941 */ /* 0x000fea0003800200 */
.L_x_1433:
        /* <DEDUP_REMOVED lines=83> */
.L_x_1438:
[----:B------:R-:W-:Y:S05]  /*e740*/  BSYNC.RECONVERGENT B0 ;  /* 0x0000000000007941 */ /* 0x000fea0003800200 */
.L_x_1437:
[----:B-----5:R1:W-:Y:S02]  /*e750*/  STS.128 [R159+0x2800], R16 ;  /* 0x002800109f007388 */ /* 0x0203e40000000c00 */
.L_x_1392:
[----:B------:R-:W-:Y:S05]  /*e760*/  BSYNC.RECONVERGENT B3 ;  /* 0x0000000000037941 */ /* 0x000fea0003800200 */
.L_x_1387:
[----:B-1--4-:R-:W-:Y:S01]  /*e770*/  IADD3 R3, PT, PT, -R154, R68, RZ ;  /* 0x000000449a037210 */ /* 0x012fe20007ffe1ff */
[----:B------:R-:W-:Y:S03]  /*e780*/  BSSY.RECONVERGENT B0, `(.L_x_1439) ;  /* 0x000001b000007945 */ /* 0x000fe60003800200 */
[----:B------:R-:W-:-:S13]  /*e790*/  ISETP.GE.AND P3, PT, R112, R3, PT ;  /* 0x000000037000720c */ /* 0x000fda0003f66270 */
[----:B------:R-:W-:Y:S05]  /*e7a0*/  @P3 BRA `(.L_x_1440) ;  /* 0x0000000000603947 */ /* 0x000fea0003800000 */
[-C--:B------:R-:W-:Y:S02]  /*e7b0*/  ISETP.GE.AND P1, PT, R118, R157.reuse, PT ;  /* 0x0000009d7600720c */ /* 0x080fe40003f26270 */
[----:B------:R-:W-:-:S11]  /*e7c0*/  ISETP.GE.AND P0, PT, R117, R157, PT ;  /* 0x0000009d7500720c */ /* 0x000fd60003f06270 */
[----:B---3--:R-:W-:Y:S02]  /*e7d0*/  @!P1 IMAD.MOV.U32 R4, RZ, RZ, R148 ;  /* 0x000000ffff049224 */ /* 0x008fe400078e0094 */
        /* <DEDUP_REMOVED lines=20> */
.L_x_1441:
[----:B------:R4:W-:Y:S02]  /*e920*/  STS.128 [R159+0x7000], RZ ;  /* 0x007000ff9f007388 */ /* 0x0009e40000000c00 */
.L_x_1440:
[----:B------:R-:W-:Y:S05]  /*e930*/  BSYNC.RECONVERGENT B0 ;  /* 0x0000000000007941 */ /* 0x000fea0003800200 */
.L_x_1439:
        /* <DEDUP_REMOVED lines=24> */
.L_x_1444:
[----:B------:R3:W-:Y:S02]  /*eac0*/  STS.128 [R159+0x7800], RZ ;  /* 0x007800ff9f007388 */ /* 0x0007e40000000c00 */
.L_x_1443:
[----:B------:R-:W-:Y:S05]  /*ead0*/  BSYNC.RECONVERGENT B0 ;  /* 0x0000000000007941 */ /* 0x000fea0003800200 */
.L_x_1442:
        /* <DEDUP_REMOVED lines=25> */
.L_x_1447:
[----:B------:R3:W-:Y:S02]  /*ec70*/  STS.128 [R159+0x8000], RZ ;  /* 0x008000ff9f007388 */ /* 0x0007e40000000c00 */
.L_x_1446:
[----:B------:R-:W-:Y:S05]  /*ec80*/  BSYNC.RECONVERGENT B0 ;  /* 0x0000000000007941 */ /* 0x000fea0003800200 */
.L_x_1445:
[----:B------:R-:W-:Y:S01]  /*ec90*/  IADD3 R112, PT, PT, R112, 0x60, RZ ;  /* 0x0000006070707810 */ /* 0x000fe20007ffe0ff */
[----:B------:R-:W-:Y:S03]  /*eca0*/  BSSY.RECONVERGENT B0, `(.L_x_1448) ;  /* 0x000001b000007945 */ /* 0x000fe60003800200 */
[----:B------:R-:W-:-:S13]  /*ecb0*/  ISETP.GE.AND P0, PT, R112, R3, PT ;  /* 0x000000037000720c */ /* 0x000fda0003f06270 */
[----:B------:R-:W-:Y:S05]  /*ecc0*/  @P0 BRA `(.L_x_1449) ;  /* 0x0000000000600947 */ /* 0x000fea0003800000 */
[----:B-1----:R-:W-:Y:S01]  /*ecd0*/  IMAD.MOV.U32 R149, RZ, RZ, R147 ;  /* 0x000000ffff957224 */ /* 0x002fe200078e0093 */
[-C--:B------:R-:W-:Y:S01]  /*ece0*/  ISETP.GE.AND P1, PT, R118, R157.reuse, PT ;  /* 0x0000009d7600720c */ /* 0x080fe20003f26270 */
[----:B------:R-:W-:Y:S01]  /*ecf0*/  IMAD R2, R143, 0xc0, RZ ;  /* 0x000000c08f027824 */ /* 0x000fe200078e02ff */
        /* <DEDUP_REMOVED lines=20> */
.L_x_1450:
[----:B------:R3:W-:Y:S02]  /*ee40*/  STS.128 [R159+0x8800], RZ ;  /* 0x008800ff9f007388 */ /* 0x0007e40000000c00 */
.L_x_1449:
[----:B------:R-:W-:Y:S05]  /*ee50*/  BSYNC.RECONVERGENT B0 ;  /* 0x0000000000007941 */ /* 0x000fea0003800200 */
.L_x_1448:
        /* <DEDUP_REMOVED lines=26> */
.L_x_1453:
[----:B------:R3:W-:Y:S01]  /*f000*/  STS.128 [R159+0xd000], RZ ;  /* 0x00d000ff9f007388 */ /* 0x0007e20000000c00 */
[----:B------:R-:W-:Y:S05]  /*f010*/  BRA `(.L_x_1454) ;  /* 0x00000000000c7947 */ /* 0x000fea0003800000 */
.L_x_1452:
[----:B------:R1:W-:Y:S04]  /*f020*/  STS.128 [R159+0x9000], RZ ;  /* 0x009000ff9f007388 */ /* 0x0003e80000000c00 */
[----:B------:R1:W-:Y:S04]  /*f030*/  STS.128 [R159+0xb000], RZ ;  /* 0x00b000ff9f007388 */ /* 0x0003e80000000c00 */
[----:B------:R1:W-:Y:S02]  /*f040*/  STS.128 [R159+0xd000], RZ ;  /* 0x00d000ff9f007388 */ /* 0x0003e40000000c00 */
.L_x_1454:
[----:B------:R-:W-:Y:S05]  /*f050*/  BSYNC.RECONVERGENT B0 ;  /* 0x0000000000007941 */ /* 0x000fea0003800200 */
.L_x_1451:
        /* <DEDUP_REMOVED lines=27> */
.L_x_1457:
[----:B------:R3:W-:Y:S02]  /*f210*/  STS.128 [R159+0xd800], RZ ;  /* 0x00d800ff9f007388 */ /* 0x0007e40000000c00 */
.L_x_1456:
[----:B------:R-:W-:Y:S05]  /*f220*/  BSYNC.RECONVERGENT B0 ;  /* 0x0000000000007941 */ /* 0x000fea0003800200 */
.L_x_1455:
        /* <DEDUP_REMOVED lines=27> */
.L_x_1460:
[----:B------:R3:W-:Y:S02]  /*f3e0*/  STS.128 [R159+0xe000], RZ ;  /* 0x00e000ff9f007388 */ /* 0x0007e40000000c00 */
.L_x_1459:
[----:B------:R-:W-:Y:S05]  /*f3f0*/  BSYNC.RECONVERGENT B0 ;  /* 0x0000000000007941 */ /* 0x000fea0003800200 */
.L_x_1458:
        /* <DEDUP_REMOVED lines=31> */
.L_x_1463:
[----:B------:R3:W-:Y:S02]  /*f5f0*/  STS.128 [R159+0xe800], RZ ;  /* 0x00e800ff9f007388 */ /* 0x0007e40000000c00 */
.L_x_1462:
[----:B------:R-:W-:Y:S05]  /*f600*/  BSYNC.RECONVERGENT B0 ;  /* 0x0000000000007941 */ /* 0x000fea0003800200 */
.L_x_1461:
        /* <DEDUP_REMOVED lines=22> */
[----:B------:R-:W-:Y:S01]  /*f770*/  ISETP.GE.AND P5, PT, R67, R68, PT ;  /* 0x000000444300720c */ /* 0x000fe20003fa6270 */
[C---:B------:R-:W-:Y:S01]  /*f780*/  VIADD R67, R53.reuse, 0x21 ;  /* 0x0000002135437836 */ /* 0x040fe20000000000 */
[----:B------:R-:W1:Y:S04]  /*f790*/  LDSM.16.M88.4 R28, [R140+0x4400] ;  /* 0x004400008c1c783b */ /* 0x000e680000000200 */
[----:B------:R-:W1:Y:S04]  /*f7a0*/  LDSM.16.M88.4 R20, [R140+0x4800] ;  /* 0x004800008c14783b */ /* 0x000e680000000200 */
        /* <DEDUP_REMOVED lines=77> */
[----:B------:R-:W4:Y:S03]  /*fc80*/  LDSM.16.M88.4 R128, [R140+0x7000] ;  /* 0x007000008c80783b */ /* 0x000f260000000200 */
        /* <DEDUP_REMOVED lines=25> */
[C---:B------:R-:W-:Y:S08]  /*fe20*/  HMMA.16816.F32 R88, R132.reuse, R128, R88 ;  /* 0x000000808458723c */ /* 0x040ff00000001858 */
[C---:B------:R-:W-:Y:S08]  /*fe30*/  HMMA.16816.F32 R84, R132.reuse, R130, R84 ;  /* 0x000000828454723c */ /* 0x040ff00000001854 */
[C---:B-1----:R-:W-:Y:S08]  /*fe40*/  HMMA.16816.F32 R80, R132.reuse, R124, R80 ;  /* 0x0000007c8450723c */ /* 0x042ff00000001850 */
[C---:B------:R-:W-:Y:S01]  /*fe50*/  HMMA.16816.F32 R76, R132.reuse, R126, R76 ;  /* 0x0000007e844c723c */ /* 0x040fe2000000184c */
[----:B------:R-:W1:Y:S07]  /*fe60*/  LDSM.16.M88.4 R124, [R137+0x7400] ;  /* 0x00740000897c783b */ /* 0x000e6e0000000200 */
[C---:B--2---:R-:W-:Y:S08]  /*fe70*/  HMMA.16816.F32 R16, R132.reuse, R92, R16 ;  /* 0x0000005c8410723c */ /* 0x044ff00000001810 */
[----:B------:R-:W-:Y:S01]  /*fe80*/  HMMA.16816.F32 R12, R132, R94, R12 ;  /* 0x0000005e840c723c */ /* 0x000fe2000000180c */
[----:B------:R-:W2:Y:S07]  /*fe90*/  LDSM.16.M88.4 R92, [R137+0x7800] ;  /* 0x00780000895c783b */ /* 0x000eae0000000200 */
[----:B---3--:R-:W-:Y:S05]  /*fea0*/  HMMA.16816.F32 R88, R8, R4, R88 ;  /* 0x000000040858723c */ /* 0x008fea0000001858 */
[----:B------:R-:W-:-:S05]  /*feb0*/  VIADD R5, R53, 0x8 ;  /* 0x0000000835057836 */ /* 0x000fca0000000000 */
[----:B------:R-:W-:Y:S01]  /*fec0*/  ISETP.GE.AND P1, PT, R5, R68, PT ;  /* 0x000000440500720c */ /* 0x000fe20003f26270 */
[----:B------:R-:W-:Y:S03]  /*fed0*/  HMMA.16816.F32 R84, R8, R6, R84 ;  /* 0x000000060854723c */ /* 0x000fe60000001854 */
[----:B------:R-:W-:-:S05]  /*fee0*/  VIADD R7, R53, 0x1 ;  /* 0x0000000135077836 */ /* 0x000fca0000000000 */
[----:B------:R-:W-:Y:S02]  /*fef0*/  ISETP.GE.AND P2, PT, R7, R68, PT ;  /* 0x000000440700720c */ /* 0x000fe40003f46270 */
[----:B------:R-:W3:Y:S01]  /*ff00*/  LDSM.16.M88.4 R4, [R137+0x7c00] ;  /* 0x007c00008904783b */ /* 0x000ee20000000200 */
[C---:B------:R-:W-:Y:S08]  /*ff10*/  HMMA.16816.F32 R72, R132.reuse, R112, R72 ;  /* 0x000000708448723c */ /* 0x040ff00000001848 */
[----:B------:R-:W-:Y:S03]  /*ff20*/  HMMA.16816.F32 R56, R132, R108, R56 ;  /* 0x0000006c8438723c */ /* 0x000fe60000001838 */
[----:B------:R-:W-:-:S02]  /*ff30*/  FSEL R86, R86, -INF , !P1 ;  /* 0xff80000056567808 */ /* 0x000fc40004800000 */
[----:B------:R-:W-:Y:S02]  /*ff40*/  FSEL R84, R84, -INF , !P1 ;  /* 0xff80000054547808 */ /* 0x000fe40004800000 */
[----:B------:R-:W-:Y:S01]  /*ff50*/  ISETP.GE.AND P1, PT, R67, R68, PT ;  /* 0x000000444300720c */ /* 0x000fe20003f26270 */
[----:B------:R-:W-:Y:S01]  /*ff60*/  VIADD R67, R53, 0x29 ;  /* 0x0000002935437836 */ /* 0x000fe20000000000 */
[----:B------:R-:W-:Y:S03]  /*ff70*/  HMMA.16816.F32 R32, R132, R100, R32 ;  /* 0x000000648420723c */ /* 0x000fe60000001820 */
[----:B------:R-:W-:-:S05]  /*ff80*/  FSEL R101, R91, -INF , !P2 ;  /* 0xff8000005b657808 */ /* 0x000fca0005000000 */
[----:B------:R-:W-:Y:S03]  /*ff90*/  HMMA.16816.F32 R28, R132, R102, R28 ;  /* 0x00000066841c723c */ /* 0x000fe6000000181c */
[----:B------:R-:W-:-:S05]  /*ffa0*/  FSEL R103, R90, -INF , !P3 ;  /* 0xff8000005a677808 */ /* 0x000fca0005800000 */
[C---:B------:R-:W-:Y:S03]  /*ffb0*/  HMMA.16816.F32 R24, R132.reuse, R96, R24 ;  /* 0x000000608418723c */ /* 0x040fe60000001818 */
[----:B------:R-:W-:Y:S02]  /*ffc0*/  FSEL R97, R88, -INF , !P3 ;  /* 0xff80000058617808 */ /* 0x000fe40005800000 */
[----:B------:R-:W-:Y:S01]  /*ffd0*/  ISETP.GE.AND P3, PT, R45, R68, PT ;  /* 0x000000442d00720c */ /* 0x000fe20003f66270 */
[----:B------:R-:W-:Y:S02]  /*ffe0*/  VIADD R45, R53, 0x20 ;  /* 0x00000020352d7836 */ /* 0x000fe40000000000 */
[----:B------:R-:W-:Y:S03]  /*fff0*/  HMMA.16816.F32 R20, R132, R98, R20 ;  /* 0x000000628414723c */ /* 0x000fe60000001814 */
[----:B------:R-:W-:-:S02]  /*10000*/  FSEL R99, R89, -INF , !P2 ;  /* 0xff80000059637808 */ /* 0x000fc40005000000 */
[----:B------:R-:W4:Y:S01]  /*10010*/  LDSM.16.M88.4 R88, [R137+0x8000] ;  /* 0x008000008958783b */ /* 0x000f220000000200 */
[----:B------:R-:W-:Y:S01]  /*10020*/  ISETP.GE.AND P2, PT, R45, R68, PT ;  /* 0x000000442d00720c */ /* 0x000fe20003f46270 */
[----:B------:R-:W-:Y:S01]  /*10030*/  VIADD R45, R53, 0x28 ;  /* 0x00000028352d7836 */ /* 0x000fe20000000000 */
[C---:B-1----:R-:W-:Y:S08]  /*10040*/  HMMA.16816.F32 R76, R8.reuse, R126, R76 ;  /* 0x0000007e084c723c */ /* 0x042ff0000000184c */
[----:B------:R-:W-:Y:S08]  /*10050*/  HMMA.16816.F32 R80, R8, R124, R80 ;  /* 0x0000007c0850723c */ /* 0x000ff00000001850 */
[----:B------:R-:W-:Y:S05]  /*10060*/  HMMA.16816.F32 R48, R132, R110, R48 ;  /* 0x0000006e8430723c */ /* 0x000fea0000001830 */
[----:B------:R-:W-:-:S02]  /*10070*/  FSEL R79, R79, -INF , !P3 ;  /* 0xff8000004f4f7808 */ /* 0x000fc40005800000 */
[----:B------:R-:W-:Y:S02]  /*10080*/  FSEL R77, R77, -INF , !P3 ;  /* 0xff8000004d4d7808 */ /* 0x000fe40005800000 */
[----:B------:R-:W-:Y:S01]  /*10090*/  FSEL R71, R76, -INF , !P4 ;  /* 0xff8000004c477808 */ /* 0x000fe20006000000 */
[C---:B--2---:R-:W-:Y:S05]  /*100a0*/  HMMA.16816.F32 R72, R8.reuse, R92, R72 ;  /* 0x0000005c0848723c */ /* 0x044fea0000001848 */
[----:B------:R-:W-:Y:S02]  /*100b0*/  FSEL R93, R82, -INF , !P6 ;  /* 0xff800000525d7808 */ /* 0x000fe40007000000 */
[----:B------:R-:W-:Y:S01]  /*100c0*/  FSEL R69, R81, -INF , !P5 ;  /* 0xff80000051457808 */ /* 0x000fe20006800000 */
[----:B---3--:R-:W-:Y:S03]  /*100d0*/  HMMA.16816.F32 R56, R8, R4, R56 ;  /* 0x000000040838723c */ /* 0x008fe60000001838 */
[----:B------:R-:W-:-:S05]  /*100e0*/  VIADD R5, R53, 0x38 ;  /* 0x0000003835057836 */ /* 0x000fca0000000000 */
[-C--:B------:R-:W-:Y:S01]  /*100f0*/  ISETP.GE.AND P3, PT, R5, R68.reuse, PT ;  /* 0x000000440500720c */ /* 0x080fe20003f66270 */
[----:B------:R-:W-:Y:S01]  /*10100*/  VIADD R5, R53, 0x39 ;  /* 0x0000003935057836 */ /* 0x000fe20000000000 */
[----:B------:R-:W-:Y:S05]  /*10110*/  HMMA.16816.F32 R40, R132, R104, R40 ;  /* 0x000000688428723c */ /* 0x000fea0000001828 */
[----:B------:R-:W-:Y:S02]  /*10120*/  FSEL R105, R87, -INF , !P0 ;  /* 0xff80000057697808 */ /* 0x000fe40004000000 */
[----:B------:R-:W-:Y:S02]  /*10130*/  FSEL R87, R85, -INF , !P0 ;  /* 0xff80000055577808 */ /* 0x000fe40004000000 */
[----:B------:R-:W-:-:S02]  /*10140*/  ISETP.GE.AND P0, PT, R45, R68, PT ;  /* 0x000000442d00720c */ /* 0x000fc40003f06270 */
[----:B------:R-:W-:Y:S01]  /*10150*/  FSEL R45, R80, -INF , !P6 ;  /* 0xff800000502d7808 */ /* 0x000fe20007000000 */
[----:B------:R-:W-:Y:S03]  /*10160*/  HMMA.16816.F32 R36, R132, R106, R36 ;  /* 0x0000006a8424723c */ /* 0x000fe60000001824 */
[----:B------:R-:W-:Y:S02]  /*10170*/  FSEL R85, R83, -INF , !P5 ;  /* 0xff80000053557808 */ /* 0x000fe40006800000 */
[----:B------:R-:W1:Y:S01]  /*10180*/  LDSM.16.M88.4 R80, [R137+0x8400] ;  /* 0x008400008950783b */ /* 0x000e620000000200 */
[----:B------:R-:W-:Y:S02]  /*10190*/  FSEL R197, R74, -INF , !P2 ;  /* 0xff8000004ac57808 */ /* 0x000fe40005000000 */
[----:B------:R-:W-:Y:S01]  /*101a0*/  FSEL R195, R72, -INF , !P2 ;  /* 0xff80000048c37808 */ /* 0x000fe20005000000 */
[----:B------:R-:W-:Y:S05]  /*101b0*/  HMMA.16816.F32 R48, R8, R6, R48 ;  /* 0x000000060830723c */ /* 0x000fea0000001830 */
[----:B------:R-:W-:-:S02]  /*101c0*/  ISETP.GE.AND P2, PT, R5, R68, PT ;  /* 0x000000440500720c */ /* 0x000fc40003f46270 */
[----:B------:R-:W2:Y:S01]  /*101d0*/  LDSM.16.M88.4 R4, [R137+0x8800] ;  /* 0x008800008904783b */ /* 0x000ea20000000200 */
[----:B------:R-:W-:Y:S01]  /*101e0*/  ISETP.GE.AND P6, PT, R67, R68, PT ;  /* 0x000000444300720c */ /* 0x000fe20003fc6270 */
[----:B------:R-:W-:Y:S01]  /*101f0*/  VIADD R67, R53, 0x30 ;  /* 0x0000003035437836 */ /* 0x000fe20000000000 */
[----:B------:R-:W-:Y:S01]  /*10200*/  FSEL R193, R73, -INF , !P1 ;  /* 0xff80000049c17808 */ /* 0x000fe20004800000 */
[----:B------:R-:W-:Y:S01]  /*10210*/  VIADD R73, R53, 0x41 ;  /* 0x0000004135497836 */ /* 0x000fe20000000000 */
[----:B------:R-:W-:Y:S05]  /*10220*/  HMMA.16816.F32 R60, R132, R114, R60 ;  /* 0x00000072843c723c */ /* 0x000fea000000183c */
[----:B------:R-:W-:-:S02]  /*10230*/  FSEL R201, R75, -INF , !P1 ;  /* 0xff8000004bc97808 */ /* 0x000fc40004800000 */
[----:B------:R-:W-:Y:S01]  /*10240*/  ISETP.GE.AND P5, PT, R67, R68, PT ;  /* 0x000000444300720c */ /* 0x000fe20003fa6270 */
[----:B------:R-:W-:-:S03]  /*10250*/  VIADD R67, R53, 0x31 ;  /* 0x0000003135437836 */ /* 0x000fc60000000000 */
[----:B------:R-:W-:Y:S01]  /*10260*/  FSEL R181, R58, -INF , !P5 ;  /* 0xff8000003ab57808 */ /* 0x000fe20006800000 */
[----:B----4-:R-:W-:Y:S05]  /*10270*/  HMMA.16816.F32 R40, R8, R88, R40 ;  /* 0x000000580828723c */ /* 0x010fea0000001828 */
[----:B------:R-:W-:Y:S02]  /*10280*/  FSEL R179, R56, -INF , !P5 ;  /* 0xff80000038b37808 */ /* 0x000fe40006800000 */
[----:B------:R-:W-:Y:S01]  /*10290*/  FSEL R189, R49, -INF , !P2 ;  /* 0xff80000031bd7808 */ /* 0x000fe20005000000 */
[----:B------:R-:W-:Y:S01]  /*102a0*/  VIADD R49, R53, 0x60 ;  /* 0x0000006035317836 */ /* 0x000fe20000000000 */
[----:B------:R-:W-:-:S02]  /*102b0*/  FSEL R191, R50, -INF , !P3 ;  /* 0xff80000032bf7808 */ /* 0x000fc40005800000 */
[----:B------:R-:W-:Y:S01]  /*102c0*/  FSEL R187, R48, -INF , !P3 ;  /* 0xff80000030bb7808 */ /* 0x000fe20005800000 */
[----:B------:R-:W-:Y:S01]  /*102d0*/  HMMA.16816.F32 R88, R8, R90, R36 ;  /* 0x0000005a0858723c */ /* 0x000fe20000001824 */
[----:B------:R-:W3:Y:S02]  /*102e0*/  LDSM.16.M88.4 R36, [R137+0x8c00] ;  /* 0x008c00008924783b */ /* 0x000ee40000000200 */
[----:B------:R-:W-:Y:S01]  /*102f0*/  FSEL R183, R51, -INF , !P2 ;  /* 0xff80000033b77808 */ /* 0x000fe20005000000 */
[----:B------:R-:W-:-:S04]  /*10300*/  VIADD R51, R53, 0x59 ;  /* 0x0000005935337836 */ /* 0x000fc80000000000 */
[----:B------:R-:W-:-:S04]  /*10310*/  DEPBAR.LE SB0, 0x0 ;  /* 0x000080000000791a */ /* 0x000fc80000000000 */
[----:B------:R-:W-:Y:S05]  /*10320*/  HMMA.16816.F32 R60, R8, R94, R60 ;  /* 0x0000005e083c723c */ /* 0x000fea000000183c */
[----:B------:R-:W-:Y:S02]  /*10330*/  FSEL R95, R78, -INF , !P4 ;  /* 0xff8000004e5f7808 */ /* 0x000fe40006000000 */
[----:B------:R-:W-:Y:S01]  /*10340*/  ISETP.GE.AND P4, PT, R67, R68, PT ;  /* 0x000000444300720c */ /* 0x000fe20003f86270 */
[----:B------:R-:W-:-:S03]  /*10350*/  VIADD R67, R53, 0x40 ;  /* 0x0000004035437836 */ /* 0x000fc60000000000 */
[----:B------:R-:W-:Y:S01]  /*10360*/  FSEL R185, R59, -INF , !P4 ;  /* 0xff8000003bb97808 */ /* 0x000fe20006000000 */
[C---:B-1----:R-:W-:Y:S03]  /*10370*/  HMMA.16816.F32 R32, R8.reuse, R80, R32 ;  /* 0x000000500820723c */ /* 0x042fe60000001820 */
[----:B------:R-:W-:Y:S01]  /*10380*/  VIADD R59, R53, 0x51 ;  /* 0x00000051353b7836 */ /* 0x000fe20000000000 */
[----:B------:R-:W-:Y:S01]  /*10390*/  FSEL R177, R57, -INF , !P4 ;  /* 0xff80000039b17808 */ /* 0x000fe20006000000 */
[----:B------:R-:W-:Y:S01]  /*103a0*/  VIADD R57, R53, 0x58 ;  /* 0x0000005835397836 */ /* 0x000fe20000000000 */
[-C--:B------:R-:W-:Y:S01]  /*103b0*/  ISETP.GE.AND P1, PT, R67, R68.reuse, PT ;  /* 0x000000444300720c */ /* 0x080fe20003f26270 */
[----:B------:R-:W-:Y:S01]  /*103c0*/  VIADD R67, R53, 0x48 ;  /* 0x0000004835437836 */ /* 0x000fe20000000000 */
[-C--:B------:R-:W-:Y:S01]  /*103d0*/  ISETP.GE.AND P3, PT, R59, R68.reuse, PT ;  /* 0x000000443b00720c */ /* 0x080fe20003f66270 */
[----:B--2---:R-:W-:Y:S03]  /*103e0*/  HMMA.16816.F32 R24, R8, R4, R24 ;  /* 0x000000040818723c */ /* 0x004fe60000001818 */
[----:B------:R-:W-:Y:S01]  /*103f0*/  VIADD R5, R53, 0x68 ;  /* 0x0000006835057836 */ /* 0x000fe20000000000 */
[----:B------:R-:W-:-:S02]  /*10400*/  ISETP.GE.AND P2, PT, R57, R68, PT ;  /* 0x000000443900720c */ /* 0x000fc40003f46270 */
[----:B------:R-:W-:Y:S01]  /*10410*/  FSEL R205, R61, -INF , !P6 ;  /* 0xff8000003dcd7808 */ /* 0x000fe20007000000 */
[C---:B------:R-:W-:Y:S01]  /*10420*/  VIADD R61, R53.reuse, 0x49 ;  /* 0x00000049353d7836 */ /* 0x040fe20000000000 */
[----:B------:R-:W-:Y:S01]  /*10430*/  FSEL R207, R62, -INF , !P0 ;  /* 0xff8000003ecf7808 */ /* 0x000fe20004000000 */
[----:B------:R-:W-:Y:S03]  /*10440*/  HMMA.16816.F32 R20, R8, R6, R20 ;  /* 0x000000060814723c */ /* 0x000fe60000001814 */
[----:B------:R-:W-:Y:S01]  /*10450*/  FSEL R203, R60, -INF , !P0 ;  /* 0xff8000003ccb7808 */ /* 0x000fe20004000000 */
[----:B------:R-:W-:Y:S01]  /*10460*/  VIADD R7, R53, 0x69 ;  /* 0x0000006935077836 */ /* 0x000fe20000000000 */
[-C--:B------:R-:W-:Y:S01]  /*10470*/  ISETP.GE.AND P5, PT, R61, R68.reuse, PT ;  /* 0x000000443d00720c */ /* 0x080fe20003fa6270 */
[----:B------:R-:W-:Y:S01]  /*10480*/  VIADD R61, R53, 0x50 ;  /* 0x00000050353d7836 */ /* 0x000fe20000000000 */
[----:B------:R-:W-:-:S02]  /*10490*/  ISETP.GE.AND P0, PT, R73, R68, PT ;  /* 0x000000444900720c */ /* 0x000fc40003f06270 */
[----:B------:R-:W-:Y:S01]  /*104a0*/  FSEL R135, R91, -INF , !P5 ;  /* 0xff8000005b877808 */ /* 0x000fe20006800000 */
[C---:B------:R-:W-:Y:S03]  /*104b0*/  HMMA.16816.F32 R28, R8.reuse, R82, R28 ;  /* 0x00000052081c723c */ /* 0x040fe6000000181c */
[-C--:B------:R-:W-:Y:S02]  /*104c0*/  ISETP.GE.AND P4, PT, R61, R68.reuse, PT ;  /* 0x000000443d00720c */ /* 0x080fe40003f86270 */
[----:B------:R-:W-:Y:S02]  /*104d0*/  FSEL R133, R89, -INF , !P5 ;  /* 0xff80000059857808 */ /* 0x000fe40006800000 */
[----:B------:R-:W-:Y:S02]  /*104e0*/  FSEL R169, R43, -INF , !P0 ;  /* 0xff8000002ba97808 */ /* 0x000fe40004000000 */
[----:B------:R-:W-:Y:S01]  /*104f0*/  FSEL R131, R41, -INF , !P0 ;  /* 0xff80000029837808 */ /* 0x000fe20004000000 */
[----:B---3--:R-:W-:Y:S03]  /*10500*/  HMMA.16816.F32 R16, R8, R36, R16 ;  /* 0x000000240810723c */ /* 0x008fe60000001810 */
[-C--:B------:R-:W-:Y:S01]  /*10510*/  ISETP.GE.AND P5, PT, R5, R68.reuse, PT ;  /* 0x000000440500720c */ /* 0x080fe20003fa6270 */
[----:B------:R-:W-:Y:S01]  /*10520*/  VIADD R5, R53, 0x70 ;  /* 0x0000007035057836 */ /* 0x000fe20000000000 */
[----:B------:R-:W-:Y:S01]  /*10530*/  ISETP.GE.AND P0, PT, R49, R68, PT ;  /* 0x000000443100720c */ /* 0x000fe20003f06270 */
[----:B------:R-:W-:Y:S01]  /*10540*/  VIADD R41, R53, 0x61 ;  /* 0x0000006135297836 */ /* 0x000fe20000000000 */
[----:B------:R-:W-:-:S02]  /*10550*/  FSEL R60, R34, -INF , !P4 ;  /* 0xff800000223c7808 */ /* 0x000fc40006000000 */
[----:B------:R-:W-:Y:S01]  /*10560*/  FSEL R59, R32, -INF , !P4 ;  /* 0xff800000203b7808 */ /* 0x000fe20006000000 */
[----:B------:R-:W-:Y:S03]  /*10570*/  HMMA.16816.F32 R12, R8, R38, R12 ;  /* 0x00000026080c723c */ /* 0x000fe6000000180c */
[----:B------:R-:W-:Y:S01]  /*10580*/  ISETP.GE.AND P4, PT, R7, R68, PT ;  /* 0x000000440700720c */ /* 0x000fe20003f86270 */
[----:B------:R-:W-:Y:S01]  /*10590*/  VIADD R7, R53, 0x71 ;  /* 0x0000007135077836 */ /* 0x000fe20000000000 */
[----:B------:R-:W-:Y:S02]  /*105a0*/  FSEL R199, R63, -INF , !P6 ;  /* 0xff8000003fc77808 */ /* 0x000fe40007000000 */
[----:B------:R-:W-:Y:S02]  /*105b0*/  FSEL R58, R35, -INF , !P3 ;  /* 0xff800000233a7808 */ /* 0x000fe40005800000 */
[----:B------:R-:W-:-:S02]  /*105c0*/  FSEL R57, R33, -INF , !P3 ;  /* 0xff80000021397808 */ /* 0x000fc40005800000 */
[----:B------:R-:W-:Y:S02]  /*105d0*/  FSEL R46, R24, -INF , !P0 ;  /* 0xff800000182e7808 */ /* 0x000fe40004000000 */
[----:B------:R-:W-:Y:S02]  /*105e0*/  FSEL R173, R42, -INF , !P1 ;  /* 0xff8000002aad7808 */ /* 0x000fe40004800000 */
[----:B------:R-:W-:Y:S02]  /*105f0*/  FSEL R171, R40, -INF , !P1 ;  /* 0xff80000028ab7808 */ /* 0x000fe40004800000 */
[----:B------:R-:W-:Y:S01]  /*10600*/  ISETP.GE.AND P3, PT, R5, R68, PT ;  /* 0x000000440500720c */ /* 0x000fe20003f66270 */
[----:B------:R-:W-:Y:S01]  /*10610*/  VIADD R5, R53, 0x78 ;  /* 0x0000007835057836 */ /* 0x000fe20000000000 */
[----:B------:R-:W-:Y:S02]  /*10620*/  FSEL R63, R23, -INF , !P4 ;  /* 0xff800000173f7808 */ /* 0x000fe40006000000 */
[----:B------:R-:W-:-:S02]  /*10630*/  FSEL R24, R21, -INF , !P4 ;  /* 0xff80000015187808 */ /* 0x000fc40006000000 */
[----:B------:R-:W-:Y:S02]  /*10640*/  ISETP.GE.AND P1, PT, R51, R68, PT ;  /* 0x000000443300720c */ /* 0x000fe40003f26270 */
[----:B------:R-:W-:Y:S02]  /*10650*/  ISETP.GT.AND P4, PT, R155, R146, PT ;  /* 0x000000929b00720c */ /* 0x000fe40003f84270 */
[-C--:B------:R-:W-:Y:S02]  /*10660*/  ISETP.GE.AND P6, PT, R67, R68.reuse, PT ;  /* 0x000000444300720c */ /* 0x080fe40003fc6270 */
[----:B------:R-:W-:Y:S02]  /*10670*/  FSEL R56, R31, -INF , !P1 ;  /* 0xff8000001f387808 */ /* 0x000fe40004800000 */
[----:B------:R-:W-:Y:S02]  /*10680*/  FSEL R51, R29, -INF , !P1 ;  /* 0xff8000001d337808 */ /* 0x000fe40004800000 */
[----:B------:R-:W-:Y:S01]  /*10690*/  ISETP.GE.AND P1, PT, R5, R68, PT ;  /* 0x000000440500720c */ /* 0x000fe20003f26270 */
[----:B------:R-:W-:Y:S01]  /*106a0*/  VIADD R5, R53, 0x79 ;  /* 0x0000007935057836 */ /* 0x000fe20000000000 */
[----:B------:R-:W-:-:S02]  /*106b0*/  FSEL R175, R90, -INF , !P6 ;  /* 0xff8000005aaf7808 */ /* 0x000fc40007000000 */
[----:B------:R-:W-:Y:S02]  /*106c0*/  FSEL R149, R88, -INF , !P6 ;  /* 0xff80000058957808 */ /* 0x000fe40007000000 */
[-C--:B------:R-:W-:Y:S02]  /*106d0*/  ISETP.GE.AND P6, PT, R41, R68.reuse, PT ;  /* 0x000000442900720c */ /* 0x080fe40003fc6270 */
[----:B------:R-:W-:Y:S02]  /*106e0*/  FSEL R123, R30, -INF , !P2 ;  /* 0xff8000001e7b7808 */ /* 0x000fe40005000000 */
[----:B------:R-:W-:Y:S02]  /*106f0*/  FSEL R119, R28, -INF , !P2 ;  /* 0xff8000001c777808 */ /* 0x000fe40005000000 */
[----:B------:R-:W-:Y:S02]  /*10700*/  FSEL R53, R26, -INF , !P0 ;  /* 0xff8000001a357808 */ /* 0x000fe40004000000 */
[----:B------:R-:W-:-:S02]  /*10710*/  ISETP.GE.AND P2, PT, R7, R68, PT ;  /* 0x000000440700720c */ /* 0x000fc40003f46270 */
[----:B------:R-:W-:Y:S02]  /*10720*/  ISETP.GE.AND P0, PT, R5, R68, PT ;  /* 0x000000440500720c */ /* 0x000fe40003f06270 */
        /* <DEDUP_REMOVED lines=27> */
.L_x_1467:
        /* <DEDUP_REMOVED lines=23> */
[----:B------:R-:W-:-:S03]  /*10a50*/  IMAD R5, R8, R5, R2 ;  /* 0x0000000508057224 */ /* 0x000fc600078e0202 */
        /* <DEDUP_REMOVED lines=8> */
[----:B------:R-:W-:Y:S01]  /*10ae0*/  ISETP.NE.AND P1, PT, R9, RZ, PT ;  /* 0x000000ff0900720c */ /* 0x000fe20003f25270 */
[----:B------:R-:W3:Y:S01]  /*10af0*/  LD.E.64 R10, desc[UR4][R120.64+0x38] ;  /* 0x00003804780a7980 */ /* 0x000ee2000c101b00 */
[----:B------:R-:W-:-:S09]  /*10b00*/  ISETP.GE.U32.AND P5, PT, R5, R4, PT ;  /* 0x000000040500720c */ /* 0x000fd20003fa6070 */
[----:B------:R-:W-:-:S04]  /*10b10*/  @P4 VIADD R6, R6, 0x1 ;  /* 0x0000000106064836 */ /* 0x000fc80000000000 */
[----:B------:R-:W-:Y:S01]  /*10b20*/  @P5 IADD3 R8, PT, PT, R8, 0x1, RZ ;  /* 0x0000000108085810 */ /* 0x000fe20007ffe0ff */
[----:B------:R-:W-:-:S03]  /*10b30*/  @!P0 IMAD.MOV R6, RZ, RZ, -R6 ;  /* 0x000000ffff068224 */ /* 0x000fc600078e0a06 */
        /* <DEDUP_REMOVED lines=12> */
[----:B------:R-:W-:-:S04]  /*10c00*/  IMAD R2, R10, R7, R2 ;  /* 0x000000070a027224 */ /* 0x000fc800078e0202 */
[----:B------:R-:W-:Y:S01]  /*10c10*/  IMAD.IADD R9, R9, 0x1, R2 ;  /* 0x0000000109097824 */ /* 0x000fe200078e0202 */
[----:B----4-:R-:W-:-:S04]  /*10c20*/  IADD3 R5, PT, PT, R5, -R0, RZ ;  /* 0x8000000005057210 */ /* 0x010fc80007ffe0ff */
[----:B------:R-:W-:Y:S01]  /*10c30*/  SHF.R.S32.HI R0, RZ, 0x1f, R5 ;  /* 0x0000001fff007819 */ /* 0x000fe20000011405 */
[----:B--2---:R-:W-:Y:S02]  /*10c40*/  IMAD R7, R13, R5, RZ ;  /* 0x000000050d077224 */ /* 0x004fe400078e02ff */
[----:B------:R-:W-:-:S04]  /*10c50*/  IMAD.WIDE.U32 R4, R5, R12, R8 ;  /* 0x0000000c05047225 */ /* 0x000fc800078e0008 */
[----:B------:R-:W-:Y:S01]  /*10c60*/  IMAD R0, R12, R0, R7 ;  /* 0x000000000c007224 */ /* 0x000fe200078e0207 */
[----:B------:R-:W-:-:S04]  /*10c70*/  LEA R148, P0, R4, R148, 0x1 ;  /* 0x0000009404947211 */ /* 0x000fc800078008ff */
[----:B------:R-:W-:-:S04]  /*10c80*/  IADD3 R0, PT, PT, R5, R0, RZ ;  /* 0x0000000005007210 */ /* 0x000fc80007ffe0ff */
[----:B------:R-:W-:Y:S02]  /*10c90*/  LEA.HI.X R147, R4, R147, R0, 0x1, P0 ;  /* 0x0000009304937211 */ /* 0x000fe400000f0c00 */
.L_x_1468:
[----:B------:R-:W-:Y:S05]  /*10ca0*/  BSYNC.RECONVERGENT B0 ;  /* 0x0000000000007941 */ /* 0x000fea0003800200 */
.L_x_1466:
        /* <DEDUP_REMOVED lines=79> */
.L_x_1470:
[----:B------:R3:W-:Y:S02]  /*111a0*/  STS.128 [R159+0x8800], RZ ;  /* 0x008800ff9f007388 */ /* 0x0007e40000000c00 */
.L_x_1471:
[----:B------:R-:W-:Y:S05]  /*111b0*/  BSYNC.RECONVERGENT B0 ;  /* 0x0000000000007941 */ /* 0x000fea0003800200 */
.L_x_1469:
[----:B------:R-:W0:Y:S02]  /*111c0*/  LDGDEPBAR ;  /* 0x00000000000079af */ /* 0x000e240000000000 */
.L_x_1465:
[----:B------:R-:W-:Y:S05]  /*111d0*/  BSYNC.RECONVERGENT B1 ;  /* 0x0000000000017941 */ /* 0x000fea0003800200 */
.L_x_1464:
        /* <DEDUP_REMOVED lines=17> */
[----:B--2---:R-:W-:Y:S02]  /*112f0*/  FMNMX3.FTZ R7, R2, R169, R175, !PT ;  /* 0x000000a902077276 */ /* 0x004fe400078100af */
        /* <DEDUP_REMOVED lines=15> */
[----:B------:R-:W-:Y:S01]  /*113f0*/  SHF.L.U32 R54, R54, 0x8, RZ ;  /* 0x0000000836367819 */ /* 0x000fe200000006ff */
[----:B------:R-:W2:Y:S01]  /*11400*/  SHFL.BFLY PT, R7, R8, 0x2, 0x1f ;  /* 0x0c401f0008077f89 */ /* 0x000ea200000e0000 */
[----:B------:R-:W-:Y:S02]  /*11410*/  SHF.L.U32 R4, R153, 0x2, RZ ;  /* 0x0000000299047819 */ /* 0x000fe400000006ff */
[----:B------:R-:W-:Y:S01]  /*11420*/  LOP3.LUT R9, R54, 0x100, RZ, 0xc0, !PT ;  /* 0x0000010036097812 */ /* 0x000fe200078ec0ff */
[----:B------:R-:W5:Y:S01]  /*11430*/  SHFL.BFLY PT, R5, R6, 0x2, 0x1f ;  /* 0x0c401f0006057f89 */ /* 0x000f6200000e0000 */
[----:B------:R-:W-:-:S02]  /*11440*/  LOP3.LUT R4, R65, 0x18, R4, 0x78, !PT ;  /* 0x0000001841047812 */ /* 0x000fc400078e7804 */
[----:B------:R-:W-:Y:S02]  /*11450*/  LOP3.LUT R9, R9, 0x20, R66, 0xf8, !PT ;  /* 0x0000002009097812 */ /* 0x000fe400078ef842 */
[----:B------:R-:W-:Y:S02]  /*11460*/  IADD3 R55, PT, PT, R55, -0x2, RZ ;  /* 0xfffffffe37377810 */ /* 0x000fe40007ffe0ff */
[----:B------:R-:W-:-:S04]  /*11470*/  LOP3.LUT R138, R9, R4, RZ, 0xfc, !PT ;  /* 0x00000004098a7212 */ /* 0x000fc800078efcff */
[----:B------:R-:W-:-:S04]  /*11480*/  LEA R138, R138, R47, 0x1 ;  /* 0x0000002f8a8a7211 */ /* 0x000fc800078e08ff */
[----:B------:R-:W-:Y:S01]  /*11490*/  LEA R136, R3, R138, 0x1 ;  /* 0x0000008a03887211 */ /* 0x000fe200078e08ff */
[----:B------:R-:W-:Y:S01]  /*114a0*/  LDSM.16.MT88.4 R80, [R138+0xb000] ;  /* 0x00b000008a50783b */ /* 0x000fe20000004200 */
[----:B--2---:R-:W-:-:S03]  /*114b0*/  FMNMX.FTZ R7, R8, R7, !PT ;  /* 0x0000000708077209 */ /* 0x004fc60007810000 */
[----:B------:R-:W-:Y:S01]  /*114c0*/  LDSM.16.MT88.4 R72, [R136+0x9000] ;  /* 0x009000008848783b */ /* 0x000fe20000004200 */
[----:B-----5:R-:W-:-:S03]  /*114d0*/  FMNMX.FTZ R5, R6, R5, !PT ;  /* 0x0000000506057209 */ /* 0x020fc60007810000 */
[----:B------:R-:W2:Y:S04]  /*114e0*/  SHFL.BFLY PT, R0, R7, 0x1, 0x1f ;  /* 0x0c201f0007007f89 */ /* 0x000ea800000e0000 */
[----:B------:R-:W5:Y:S04]  /*114f0*/  SHFL.BFLY PT, R2, R5, 0x1, 0x1f ;  /* 0x0c201f0005027f89 */ /* 0x000f6800000e0000 */
[----:B-1----:R-:W1:Y:S04]  /*11500*/  LDSM.16.MT88.4 R8, [R138+0xb400] ;  /* 0x00b400008a08783b */ /* 0x002e680000004200 */
[----:B------:R-:W3:Y:S04]  /*11510*/  LDSM.16.MT88.4 R12, [R136+0x9400] ;  /* 0x00940000880c783b */ /* 0x000ee80000004200 */
[----:B------:R-:W-:Y:S04]  /*11520*/  LDSM.16.MT88.4 R108, [R138+0x9000] ;  /* 0x009000008a6c783b */ /* 0x000fe80000004200 */
[----:B------:R-:W-:Y:S01]  /*11530*/  LDSM.16.MT88.4 R88, [R136+0xb000] ;  /* 0x00b000008858783b */ /* 0x000fe20000004200 */
[----:B--2---:R-:W-:-:S03]  /*11540*/  FMNMX.FTZ R0, R7, R0, !PT ;  /* 0x0000000007007209 */ /* 0x004fc60007810000 */
[----:B------:R-:W-:Y:S01]  /*11550*/  LDSM.16.MT88.4 R28, [R138+0x9400] ;  /* 0x009400008a1c783b */ /* 0x000fe20000004200 */
[----:B-----5:R-:W-:-:S03]  /*11560*/  FMNMX.FTZ R2, R5, R2, !PT ;  /* 0x0000000205027209 */ /* 0x020fc60007810000 */
[----:B------:R-:W-:Y:S01]  /*11570*/  LDSM.16.MT88.4 R16, [R136+0xb400] ;  /* 0x00b400008810783b */ /* 0x000fe20000004200 */
[----:B------:R-:W-:Y:S01]  /*11580*/  FSETP.NEU.FTZ.AND P0, PT, R0, -INF , PT ;  /* 0xff8000000000780b */ /* 0x000fe20003f1d000 */
        /* <DEDUP_REMOVED lines=15> */
[-C--:B------:R-:W-:Y:S01]  /*11680*/  FFMA.FTZ R47, R85, R27.reuse, -R66 ;  /* 0x0000001b552f7223 */ /* 0x080fe20000010842 */
[-CC-:B------:R-:W-:Y:S01]  /*11690*/  FFMA.FTZ R52, R45, R27.reuse, -R48.reuse ;  /* 0x0000001b2d347223 */ /* 0x180fe20000010830 */
[-CC-:B------:R-:W-:Y:S01]  /*116a0*/  FFMA.FTZ R49, R69, R27.reuse, -R48.reuse ;  /* 0x0000001b45317223 */ /* 0x180fe20000010830 */
[----:B------:R-:W2:Y:S01]  /*116b0*/  MUFU.EX2 R127, R127 ;  /* 0x0000007f007f7308 */ /* 0x000ea20000000800 */
[-CC-:B------:R-:W-:Y:S01]  /*116c0*/  FFMA.FTZ R50, R71, R27.reuse, -R48.reuse ;  /* 0x0000001b47327223 */ /* 0x180fe20000010830 */
[-C--:B------:R-:W-:Y:S01]  /*116d0*/  FFMA.FTZ R43, R77, R27.reuse, -R48 ;  /* 0x0000001b4d2b7223 */ /* 0x080fe20000010830 */
[-CC-:B------:R-:W-:Y:S01]  /*116e0*/  FFMA.FTZ R44, R79, R27.reuse, -R66.reuse ;  /* 0x0000001b4f2c7223 */ /* 0x180fe20000010842 */
[----:B------:R-:W-:Y:S01]  /*116f0*/  MUFU.EX2 R128, R128 ;  /* 0x0000008000807308 */ /* 0x000fe20000000800 */
[-CC-:B------:R-:W-:Y:S01]  /*11700*/  FFMA.FTZ R95, R95, R27.reuse, -R66.reuse ;  /* 0x0000001b5f5f7223 */ /* 0x180fe20000010842 */
[----:B------:R-:W4:Y:S01]  /*11710*/  LDSM.16.MT88.4 R96, [R138+0xd000] ;  /* 0x00d000008a60783b */ /* 0x000f220000004200 */
[-CC-:B------:R-:W-:Y:S01]  /*11720*/  FFMA.FTZ R42, R197, R27.reuse, -R66.reuse ;  /* 0x0000001bc52a7223 */ /* 0x180fe20000010842 */
[----:B------:R-:W5:Y:S01]  /*11730*/  MUFU.EX2 R65, R65 ;  /* 0x0000004100417308 */ /* 0x000f620000000800 */
[-CC-:B------:R-:W-:Y:S01]  /*11740*/  FFMA.FTZ R39, R201, R27.reuse, -R66.reuse ;  /* 0x0000001bc9277223 */ /* 0x180fe20000010842 */
[-C--:B------:R-:W-:Y:S01]  /*11750*/  FFMA.FTZ R38, R207, R27.reuse, -R66 ;  /* 0x0000001bcf267223 */ /* 0x080fe20000010842 */
[-CC-:B------:R-:W-:Y:S01]  /*11760*/  FFMA.FTZ R41, R195, R27.reuse, -R48.reuse ;  /* 0x0000001bc3297223 */ /* 0x180fe20000010830 */
[----:B------:R-:W-:Y:S01]  /*11770*/  MUFU.EX2 R129, R129 ;  /* 0x0000008100817308 */ /* 0x000fe20000000800 */
[-CC-:B------:R-:W-:Y:S01]  /*11780*/  FFMA.FTZ R40, R193, R27.reuse, -R48.reuse ;  /* 0x0000001bc1287223 */ /* 0x180fe20000010830 */
[----:B--2---:R-:W-:Y:S01]  /*11790*/  F2FP.F16.F32.PACK_AB R105, R127, R130 ;  /* 0x000000827f69723e */ /* 0x004fe200000000ff */
[-CC-:B------:R-:W-:Y:S01]  /*117a0*/  FFMA.FTZ R37, R203, R27.reuse, -R48.reuse ;  /* 0x0000001bcb257223 */ /* 0x180fe20000010830 */
[----:B------:R-:W2:Y:S01]  /*117b0*/  MUFU.EX2 R132, R132 ;  /* 0x0000008400847308 */ /* 0x000ea20000000800 */
[-C--:B------:R-:W-:Y:S01]  /*117c0*/  FFMA.FTZ R36, R205, R27.reuse, -R48 ;  /* 0x0000001bcd247223 */ /* 0x080fe20000010830 */
[-CC-:B------:R-:W-:Y:S01]  /*117d0*/  FFMA.FTZ R35, R199, R27.reuse, -R66.reuse ;  /* 0x0000001bc7237223 */ /* 0x180fe20000010842 */
[-C--:B------:R-:W-:Y:S01]  /*117e0*/  FFMA.FTZ R32, R181, R27.reuse, -R66 ;  /* 0x0000001bb5207223 */ /* 0x080fe20000010842 */
[----:B------:R-:W-:Y:S01]  /*117f0*/  MUFU.EX2 R126, R126 ;  /* 0x0000007e007e7308 */ /* 0x000fe20000000800 */
[-CC-:B------:R-:W-:Y:S01]  /*11800*/  FFMA.FTZ R34, R179, R27.reuse, -R48.reuse ;  /* 0x0000001bb3227223 */ /* 0x180fe20000010830 */
        /* <DEDUP_REMOVED lines=9> */
[-C--:B------:R-:W-:Y:S01]  /*118a0*/  FFMA.FTZ R168, R171, R27.reuse, -R48 ;  /* 0x0000001baba87223 */ /* 0x080fe20000010830 */
[----:B------:R-:W2:Y:S01]  /*118b0*/  MUFU.EX2 R47, R47 ;  /* 0x0000002f002f7308 */ /* 0x000ea20000000800 */
[-CC-:B------:R-:W-:Y:S01]  /*118c0*/  FFMA.FTZ R133, R135, R27.reuse, -R66.reuse ;  /* 0x0000001b87857223 */ /* 0x180fe20000010842 */
[-CC-:B------:R-:W-:Y:S01]  /*118d0*/  FFMA.FTZ R173, R173, R27.reuse, -R66.reuse ;  /* 0x0000001badad7223 */ /* 0x180fe20000010842 */
[-C--:B------:R-:W-:Y:S01]  /*118e0*/  FFMA.FTZ R60, R60, R27.reuse, -R66 ;  /* 0x0000001b3c3c7223 */ /* 0x080fe20000010842 */
[----:B------:R-:W-:Y:S01]  /*118f0*/  MUFU.EX2 R45, R95 ;  /* 0x0000005f002d7308 */ /* 0x000fe20000000800 */
[----:B------:R-:W-:Y:S01]  /*11900*/  FADD.FTZ R127, R130, R127 ;  /* 0x0000007f827f7221 */ /* 0x000fe20000010000 */
[----:B-----5:R-:W-:Y:S01]  /*11910*/  F2FP.F16.F32.PACK_AB R106, R125, R126 ;  /* 0x0000007e7d6a723e */ /* 0x020fe200000000ff */
[-C--:B------:R-:W-:Y:S01]  /*11920*/  FFMA.FTZ R119, R119, R27.reuse, -R48 ;  /* 0x0000001b77777223 */ /* 0x080fe20000010830 */
[----:B------:R-:W-:Y:S01]  /*11930*/  MUFU.EX2 R52, R52 ;  /* 0x0000003400347308 */ /* 0x000fe20000000800 */
[----:B------:R-:W-:Y:S01]  /*11940*/  FADD.FTZ R129, R129, R132 ;  /* 0x0000008481817221 */ /* 0x000fe20000010000 */
[-CC-:B------:R-:W-:Y:S01]  /*11950*/  FFMA.FTZ R122, R122, R27.reuse, -R66.reuse ;  /* 0x0000001b7a7a7223 */ /* 0x180fe20000010842 */
[----:B------:R-:W-:Y:S01]  /*11960*/  FFMA.FTZ R62, R62, R27, -R66 ;  /* 0x0000001b3e3e7223 */ /* 0x000fe20000010842 */
[----:B------:R-:W5:Y:S01]  /*11970*/  MUFU.EX2 R49, R49 ;  /* 0x0000003100317308 */ /* 0x000f620000000800 */
[----:B------:R-:W-:Y:S03]  /*11980*/  HMMA.16816.F32 R76, R104, R80, RZ ;  /* 0x00000050684c723c */ /* 0x000fe600000018ff */
[----:B--2---:R-:W-:Y:S01]  /*11990*/  F2FP.F16.F32.PACK_AB R5, R47, R54 ;  /* 0x000000362f05723e */ /* 0x004fe200000000ff */
[----:B------:R-:W-:Y:S01]  /*119a0*/  MUFU.EX2 R50, R50 ;  /* 0x0000003200327308 */ /* 0x000fe20000000800 */
[----:B------:R-:W-:-:S03]  /*119b0*/  ISETP.GE.AND P0, PT, R55, R146, PT ;  /* 0x000000923700720c */ /* 0x000fc60003f06270 */
[----:B------:R-:W2:Y:S01]  /*119c0*/  MUFU.EX2 R43, R43 ;  /* 0x0000002b002b7308 */ /* 0x000ea20000000800 */
[----:B------:R-:W-:Y:S03]  /*119d0*/  HMMA.16816.F32 R80, R104, R82, RZ ;  /* 0x000000526850723c */ /* 0x000fe600000018ff */
[----:B------:R-:W1:Y:S01]  /*119e0*/  MUFU.EX2 R44, R44 ;  /* 0x0000002c002c7308 */ /* 0x000e620000000800 */
[----:B-----5:R-:W-:-:S03]  /*119f0*/  F2FP.F16.F32.PACK_AB R4, R49, R52 ;  /* 0x000000343104723e */ /* 0x020fc600000000ff */
[----:B------:R-:W-:Y:S01]  /*11a00*/  MUFU.EX2 R42, R42 ;  /* 0x0000002a002a7308 */ /* 0x000fe20000000800 */
[----:B------:R-:W-:Y:S03]  /*11a10*/  HMMA.16816.F32 R68, R104, R72, RZ ;  /* 0x000000486844723c */ /* 0x000fe600000018ff */
[----:B------:R-:W-:Y:S01]  /*11a20*/  MUFU.EX2 R39, R39 ;  /* 0x0000002700277308 */ /* 0x000fe20000000800 */
[----:B--2---:R-:W-:-:S03]  /*11a30*/  F2FP.F16.F32.PACK_AB R6, R43, R50 ;  /* 0x000000322b06723e */ /* 0x004fc600000000ff */
[----:B------:R-:W-:Y:S01]  /*11a40*/  MUFU.EX2 R38, R38 ;  /* 0x0000002600267308 */ /* 0x000fe20000000800 */
[----:B------:R-:W-:Y:S01]  /*11a50*/  HMMA.16816.F32 R72, R104, R74, RZ ;  /* 0x0000004a6848723c */ /* 0x000fe200000018ff */
[----:B-1----:R-:W-:Y:S02]  /*11a60*/  F2FP.F16.F32.PACK_AB R7, R44, R45 ;  /* 0x0000002d2c07723e */ /* 0x002fe400000000ff */
[----:B------:R-:W-:Y:S04]  /*11a70*/  MUFU.EX2 R41, R41 ;  /* 0x0000002900297308 */ /* 0x000fe80000000800 */
[----:B------:R-:W1:Y:S01]  /*11a80*/  MUFU.EX2 R40, R40 ;  /* 0x0000002800287308 */ /* 0x000e620000000800 */
[C---:B------:R-:W-:Y:S03]  /*11a90*/  HMMA.16816.F32 R76, R4.reuse, R8, R76 ;  /* 0x00000008044c723c */ /* 0x040fe6000000184c */
[----:B------:R-:W-:Y:S04]  /*11aa0*/  MUFU.EX2 R37, R37 ;  /* 0x0000002500257308 */ /* 0x000fe80000000800 */
[----:B------:R-:W2:Y:S01]  /*11ab0*/  MUFU.EX2 R36, R36 ;  /* 0x0000002400247308 */ /* 0x000ea20000000800 */
[C---:B------:R-:W-:Y:S01]  /*11ac0*/  HMMA.16816.F32 R80, R4.reuse, R10, R80 ;  /* 0x0000000a0450723c */ /* 0x040fe20000001850 */
[----:B------:R-:W5:Y:S02]  /*11ad0*/  LDSM.16.MT88.4 R8, [R138+0xd400] ;  /* 0x00d400008a08783b */ /* 0x000f640000004200 */
[----:B------:R-:W2:Y:S04]  /*11ae0*/  MUFU.EX2 R35, R35 ;  /* 0x0000002300237308 */ /* 0x000ea80000000800 */
[----:B------:R-:W-:Y:S01]  /*11af0*/  MUFU.EX2 R32, R32 ;  /* 0x0000002000207308 */ /* 0x000fe20000000800 */
[C---:B---3--:R-:W-:Y:S03]  /*11b00*/  HMMA.16816.F32 R68, R4.reuse, R12, R68 ;  /* 0x0000000c0444723c */ /* 0x048fe60000001844 */
[----:B------:R-:W-:Y:S04]  /*11b10*/  MUFU.EX2 R34, R34 ;  /* 0x0000002200227308 */ /* 0x000fe80000000800 */
[----:B------:R-:W3:Y:S01]  /*11b20*/  MUFU.EX2 R33, R33 ;  /* 0x0000002100217308 */ /* 0x000ee20000000800 */
[----:B------:R-:W-:Y:S01]  /*11b30*/  HMMA.16816.F32 R72, R4, R14, R72 ;  /* 0x0000000e0448723c */ /* 0x000fe20000001848 */
[----:B------:R-:W1:Y:S02]  /*11b40*/  LDSM.16.MT88.4 R12, [R136+0xd000] ;  /* 0x00d00000880c783b */ /* 0x000e640000004200 */
[----:B------:R-:W-:Y:S04]  /*11b50*/  MUFU.EX2 R3, R3 ;  /* 0x0000000300037308 */ /* 0x000fe80000000800 */
[----:B------:R-:W-:Y:S01]  /*11b60*/  MUFU.EX2 R169, R173 ;  /* 0x000000ad00a97308 */ /* 0x000fe20000000800 */
[C---:B----4-:R-:W-:Y:S03]  /*11b70*/  HMMA.16816.F32 R92, R104.reuse, R96, RZ ;  /* 0x00000060685c723c */ /* 0x050fe600000018ff */
[----:B------:R-:W-:Y:S04]  /*11b80*/  MUFU.EX2 R160, R160 ;  /* 0x000000a000a07308 */ /* 0x000fe80000000800 */
[----:B------:R-:W-:Y:S01]  /*11b90*/  MUFU.EX2 R134, R134 ;  /* 0x0000008600867308 */ /* 0x000fe20000000800 */
[C---:B------:R-:W-:Y:S03]  /*11ba0*/  HMMA.16816.F32 R96, R104.reuse, R98, RZ ;  /* 0x000000626860723c */ /* 0x040fe600000018ff */
[----:B------:R-:W-:Y:S04]  /*11bb0*/  MUFU.EX2 R168, R168 ;  /* 0x000000a800a87308 */ /* 0x000fe80000000800 */
[----:B------:R-:W-:Y:S01]  /*11bc0*/  MUFU.EX2 R162, R162 ;  /* 0x000000a200a27308 */ /* 0x000fe20000000800 */
[----:B------:R-:W-:Y:S03]  /*11bd0*/  HMMA.16816.F32 R112, R104, R108, RZ ;  /* 0x0000006c6870723c */ /* 0x000fe600000018ff */
[----:B------:R-:W-:Y:S04]  /*11be0*/  MUFU.EX2 R133, R133 ;  /* 0x0000008500857308 */ /* 0x000fe80000000800 */
[----:B------:R-:W-:Y:S01]  /*11bf0*/  MUFU.EX2 R60, R60 ;  /* 0x0000003c003c7308 */ /* 0x000fe20000000800 */
[C---:B-----5:R-:W-:Y:S03]  /*11c00*/  HMMA.16816.F32 R92, R4.reuse, R8, R92 ;  /* 0x00000008045c723c */ /* 0x060fe6000000185c */
[----:B------:R-:W-:Y:S04]  /*11c10*/  MUFU.EX2 R122, R122 ;  /* 0x0000007a007a7308 */ /* 0x000fe80000000800 */
[----:B------:R-:W-:Y:S01]  /*11c20*/  MUFU.EX2 R62, R62 ;  /* 0x0000003e003e7308 */ /* 0x000fe20000000800 */
[----:B------:R-:W-:Y:S01]  /*11c30*/  HMMA.16816.F32 R96, R4, R10, R96 ;  /* 0x0000000a0460723c */ /* 0x000fe20000001860 */
[----:B------:R-:W4:Y:S07]  /*11c40*/  LDSM.16.MT88.4 R8, [R136+0xd400] ;  /* 0x00d400008808783b */ /* 0x000f2e0000004200 */
[C---:B------:R-:W-:Y:S08]  /*11c50*/  HMMA.16816.F32 R84, R104.reuse, R88, RZ ;  /* 0x000000586854723c */ /* 0x040ff000000018ff */
[C---:B------:R-:W-:Y:S08]  /*11c60*/  HMMA.16816.F32 R108, R104.reuse, R110, RZ ;  /* 0x0000006e686c723c */ /* 0x040ff000000018ff */
[C---:B------:R-:W-:Y:S08]  /*11c70*/  HMMA.16816.F32 R88, R104.reuse, R90, RZ ;  /* 0x0000005a6858723c */ /* 0x040ff000000018ff */
[----:B-1----:R-:W-:Y:S01]  /*11c80*/  HMMA.16816.F32 R100, R104, R12, RZ ;  /* 0x0000000c6864723c */ /* 0x002fe200000018ff */
[-CC-:B------:R-:W-:Y:S01]  /*11c90*/  FFMA.FTZ R12, R131, R27.reuse, -R48.reuse ;  /* 0x0000001b830c7223 */ /* 0x180fe20000010830 */
[----:B------:R-:W-:-:S03]  /*11ca0*/  FFMA.FTZ R131, R149, R27, -R48 ;  /* 0x0000001b95837223 */ /* 0x000fc60000010830 */
[----:B------:R1:W-:Y:S03]  /*11cb0*/  MUFU.EX2 R149, R12 ;  /* 0x0000000c00957308 */ /* 0x0003e60000000800 */
[----:B------:R-:W-:Y:S01]  /*11cc0*/  HMMA.16816.F32 R104, R104, R14, RZ ;  /* 0x0000000e6868723c */ /* 0x000fe200000018ff */
[----:B------:R-:W-:Y:S07]  /*11cd0*/  MUFU.EX2 R131, R131 ;  /* 0x0000008300837308 */ /* 0x000fee0000000800 */
[C---:B------:R-:W-:Y:S05]  /*11ce0*/  HMMA.16816.F32 R112, R4.reuse, R28, R112 ;  /* 0x0000001c0470723c */ /* 0x040fea0000001870 */
[-C--:B------:R-:W-:Y:S01]  /*11cf0*/  FFMA.FTZ R28, R191, R27.reuse, -R66 ;  /* 0x0000001bbf1c7223 */ /* 0x080fe20000010842 */
[-C--:B------:R-:W-:Y:S01]  /*11d00*/  FFMA.FTZ R29, R189, R27.reuse, -R48 ;  /* 0x0000001bbd1d7223 */ /* 0x080fe20000010830 */
[----:B-1----:R-:W-:Y:S04]  /*11d10*/  LDSM.16.MT88.4 R12, [R136+0xa400] ;  /* 0x00a40000880c783b */ /* 0x002fe80000004200 */
[----:B------:R-:W-:Y:S01]  /*11d20*/  MUFU.EX2 R28, R28 ;  /* 0x0000001c001c7308 */ /* 0x000fe20000000800 */
[C---:B----4-:R-:W-:Y:S03]  /*11d30*/  HMMA.16816.F32 R100, R4.reuse, R8, R100 ;  /* 0x000000080464723c */ /* 0x050fe60000001864 */
[----:B------:R-:W-:Y:S05]  /*11d40*/  MUFU.EX2 R29, R29 ;  /* 0x0000001d001d7308 */ /* 0x000fea0000000800 */
[C---:B------:R-:W-:Y:S01]  /*11d50*/  HMMA.16816.F32 R104, R4.reuse, R10, R104 ;  /* 0x0000000a0468723c */ /* 0x040fe20000001868 */
[----:B------:R-:W1:Y:S07]  /*11d60*/  LDSM.16.MT88.4 R8, [R138+0x9800] ;  /* 0x009800008a08783b */ /* 0x000e6e0000004200 */
[----:B------:R-:W-:Y:S03]  /*11d70*/  HMMA.16816.F32 R108, R4, R30, R108 ;  /* 0x0000001e046c723c */ /* 0x000fe6000000186c */
[-C--:B------:R-:W-:Y:S01]  /*11d80*/  FFMA.FTZ R31, R185, R27.reuse, -R66 ;  /* 0x0000001bb91f7223 */ /* 0x080fe20000010842 */
[----:B------:R-:W-:-:S05]  /*11d90*/  FFMA.FTZ R30, R187, R27, -R48 ;  /* 0x0000001bbb1e7223 */ /* 0x000fca0000010830 */
[----:B------:R-:W4:Y:S01]  /*11da0*/  MUFU.EX2 R31, R31 ;  /* 0x0000001f001f7308 */ /* 0x000f220000000800 */
[C---:B------:R-:W-:Y:S03]  /*11db0*/  HMMA.16816.F32 R84, R4.reuse, R16, R84 ;  /* 0x000000100454723c */ /* 0x040fe60000001854 */
[----:B------:R-:W5:Y:S05]  /*11dc0*/  MUFU.EX2 R30, R30 ;  /* 0x0000001e001e7308 */ /* 0x000f6a0000000800 */
[----:B------:R-:W-:Y:S03]  /*11dd0*/  HMMA.16816.F32 R88, R4, R18, R88 ;  /* 0x000000120458723c */ /* 0x000fe60000001858 */
[----:B------:R-:W-:Y:S01]  /*11de0*/  F2FP.F16.F32.PACK_AB R4, R40, R41 ;  /* 0x000000292804723e */ /* 0x000fe200000000ff */
[----:B------:R-:W-:Y:S01]  /*11df0*/  LDSM.16.MT88.4 R16, [R138+0xa400] ;  /* 0x00a400008a10783b */ /* 0x000fe20000004200 */
[----:B------:R-:W-:-:S02]  /*11e00*/  F2FP.F16.F32.PACK_AB R5, R39, R42 ;  /* 0x0000002a2705723e */ /* 0x000fc400000000ff */
[----:B--2---:R-:W-:Y:S02]  /*11e10*/  F2FP.F16.F32.PACK_AB R6, R36, R37 ;  /* 0x000000252406723e */ /* 0x004fe400000000ff */
        /* <DEDUP_REMOVED lines=19> */
[----:B---3--:R-:W-:-:S02]  /*11f50*/  F2FP.F16.F32.PACK_AB R4, R33, R34 ;  /* 0x000000222104723e */ /* 0x008fc400000000ff */
[----:B----4-:R-:W-:Y:S02]  /*11f60*/  F2FP.F16.F32.PACK_AB R5, R31, R32 ;  /* 0x000000201f05723e */ /* 0x010fe400000000ff */
[----:B-----5:R-:W-:Y:S02]  /*11f70*/  F2FP.F16.F32.PACK_AB R6, R29, R30 ;  /* 0x0000001e1d06723e */ /* 0x020fe400000000ff */
        /* <DEDUP_REMOVED lines=41> */
[-C--:B------:R-:W-:Y:S01]  /*12210*/  FFMA.FTZ R5, R58, R27.reuse, -R66 ;  /* 0x0000001b3a057223 */ /* 0x080fe20000010842 */
[-C--:B------:R-:W-:Y:S01]  /*12220*/  FFMA.FTZ R6, R59, R27.reuse, -R48 ;  /* 0x0000001b3b067223 */ /* 0x080fe20000010830 */
[-CC-:B------:R-:W-:Y:S01]  /*12230*/  FFMA.FTZ R58, R123, R27.reuse, -R66.reuse ;  /* 0x0000001b7b3a7223 */ /* 0x180fe20000010842 */
[-C--:B------:R-:W-:Y:S01]  /*12240*/  FFMA.FTZ R59, R56, R27.reuse, -R66 ;  /* 0x0000001b383b7223 */ /* 0x080fe20000010842 */
[----:B------:R2:W-:Y:S01]  /*12250*/  MUFU.EX2 R123, R5 ;  /* 0x00000005007b7308 */ /* 0x0005e20000000800 */
[-C--:B------:R-:W-:Y:S01]  /*12260*/  FFMA.FTZ R7, R57, R27.reuse, -R48 ;  /* 0x0000001b39077223 */ /* 0x080fe20000010830 */
[----:B------:R-:W-:Y:S01]  /*12270*/  FADD.FTZ R4, R128, R127 ;  /* 0x0000007f80047221 */ /* 0x000fe20000010000 */
[-CC-:B------:R-:W-:Y:S01]  /*12280*/  FFMA.FTZ R127, R53, R27.reuse, -R66.reuse ;  /* 0x0000001b357f7223 */ /* 0x180fe20000010842 */
[----:B------:R-:W-:Y:S01]  /*12290*/  MUFU.EX2 R58, R58 ;  /* 0x0000003a003a7308 */ /* 0x000fe20000000800 */
[-C--:B------:R-:W-:Y:S01]  /*122a0*/  FFMA.FTZ R53, R67, R27.reuse, -R66 ;  /* 0x0000001b43357223 */ /* 0x080fe20000010842 */
[----:B------:R-:W-:Y:S01]  /*122b0*/  FADD.FTZ R65, R65, R4 ;  /* 0x0000000441417221 */ /* 0x000fe20000010000 */
[-C--:B------:R-:W-:Y:S01]  /*122c0*/  FFMA.FTZ R67, R61, R27.reuse, -R66 ;  /* 0x0000001b3d437223 */ /* 0x080fe20000010842 */
[----:B------:R3:W-:Y:S01]  /*122d0*/  MUFU.EX2 R57, R6 ;  /* 0x0000000600397308 */ /* 0x0007e20000000800 */
[----:B------:R-:W-:-:S03]  /*122e0*/  FFMA.FTZ R61, R24, R27, -R48 ;  /* 0x0000001b183d7223 */ /* 0x000fc60000010830 */
[----:B------:R-:W4:Y:S01]  /*122f0*/  MUFU.EX2 R128, R7 ;  /* 0x0000000700807308 */ /* 0x000f220000000800 */
[----:B--2---:R-:W-:-:S03]  /*12300*/  FFMA.FTZ R5, R51, R27, -R48 ;  /* 0x0000001b33057223 */ /* 0x004fc60000010830 */
[----:B------:R2:W-:Y:S04]  /*12310*/  MUFU.EX2 R51, R119 ;  /* 0x0000007700337308 */ /* 0x0005e80000000800 */
[----:B------:R5:W1:Y:S01]  /*12320*/  MUFU.EX2 R56, R5 ;  /* 0x0000000500387308 */ /* 0x000a620000000800 */
[----:B---3--:R-:W-:Y:S01]  /*12330*/  FADD.FTZ R6, R126, R129 ;  /* 0x000000817e067221 */ /* 0x008fe20000010000 */
[-CC-:B------:R-:W-:Y:S02]  /*12340*/  FFMA.FTZ R126, R124, R27.reuse, -R66.reuse ;  /* 0x0000001b7c7e7223 */ /* 0x180fe40000010842 */
[----:B------:R-:W3:Y:S01]  /*12350*/  MUFU.EX2 R59, R59 ;  /* 0x0000003b003b7308 */ /* 0x000ee20000000800 */
[----:B------:R-:W-:Y:S01]  /*12360*/  FFMA.FTZ R124, R63, R27, -R66 ;  /* 0x0000001b3f7c7223 */ /* 0x000fe20000010842 */
[----:B------:R-:W-:Y:S01]  /*12370*/  FADD.FTZ R125, R125, R6 ;  /* 0x000000067d7d7221 */ /* 0x000fe20000010000 */
[----:B----4-:R-:W-:Y:S01]  /*12380*/  F2FP.F16.F32.PACK_AB R4, R128, R57 ;  /* 0x000000398004723e */ /* 0x010fe200000000ff */
[-C--:B------:R-:W-:Y:S01]  /*12390*/  FFMA.FTZ R63, R46, R27.reuse, -R48 ;  /* 0x0000001b2e3f7223 */ /* 0x080fe20000010830 */
[----:B------:R-:W-:Y:S01]  /*123a0*/  MUFU.EX2 R53, R53 ;  /* 0x0000003500357308 */ /* 0x000fe20000000800 */
[----:B------:R-:W-:Y:S01]  /*123b0*/  FADD.FTZ R52, R52, R125 ;  /* 0x0000007d34347221 */ /* 0x000fe20000010000 */
[-C--:B--2---:R-:W-:Y:S01]  /*123c0*/  FFMA.FTZ R119, R64, R27.reuse, -R66 ;  /* 0x0000001b40777223 */ /* 0x084fe20000010842 */
[----:B------:R-:W-:Y:S01]  /*123d0*/  FFMA.FTZ R66, R26, R27, -R48 ;  /* 0x0000001b1a427223 */ /* 0x000fe20000010830 */
[----:B------:R-:W-:Y:S01]  /*123e0*/  MUFU.EX2 R64, R127 ;  /* 0x0000007f00407308 */ /* 0x000fe20000000800 */
[----:B-----5:R-:W-:-:S02]  /*123f0*/  F2FP.F16.F32.PACK_AB R5, R123, R60 ;  /* 0x0000003c7b05723e */ /* 0x020fc400000000ff */
[----:B-1----:R-:W-:Y:S01]  /*12400*/  F2FP.F16.F32.PACK_AB R6, R56, R51 ;  /* 0x000000333806723e */ /* 0x002fe200000000ff */
[----:B------:R-:W-:Y:S01]  /*12410*/  MUFU.EX2 R46, R126 ;  /* 0x0000007e002e7308 */ /* 0x000fe20000000800 */
[----:B---3--:R-:W-:-:S03]  /*12420*/  F2FP.F16.F32.PACK_AB R7, R59, R58 ;  /* 0x0000003a3b07723e */ /* 0x008fc600000000ff */
[----:B------:R-:W-:Y:S04]  /*12430*/  MUFU.EX2 R63, R63 ;  /* 0x0000003f003f7308 */ /* 0x000fe80000000800 */
[C---:B------:R-:W-:Y:S01]  /*12440*/  HMMA.16816.F32 R112, R4.reuse, R16, R112 ;  /* 0x000000100470723c */ /* 0x040fe20000001870 */
[----:B------:R-:W1:Y:S04]  /*12450*/  MUFU.EX2 R66, R66 ;  /* 0x0000004200427308 */ /* 0x000e680000000800 */
[----:B------:R-:W-:Y:S03]  /*12460*/  MUFU.EX2 R61, R61 ;  /* 0x0000003d003d7308 */ /* 0x000fe60000000800 */
[C---:B------:R-:W-:Y:S01]  /*12470*/  HMMA.16816.F32 R108, R4.reuse, R18, R108 ;  /* 0x00000012046c723c */ /* 0x040fe2000000186c */
[----:B------:R-:W2:Y:S01]  /*12480*/  LDSM.16.MT88.4 R16, [R136+0xc400] ;  /* 0x00c400008810783b */ /* 0x000ea20000004200 */
[----:B------:R-:W-:Y:S04]  /*12490*/  MUFU.EX2 R67, R67 ;  /* 0x0000004300437308 */ /* 0x000fe80000000800 */
[----:B------:R-:W-:Y:S02]  /*124a0*/  MUFU.EX2 R119, R119 ;  /* 0x0000007700777308 */ /* 0x000fe40000000800 */
[C---:B------:R-:W-:Y:S08]  /*124b0*/  HMMA.16816.F32 R76, R4.reuse, R8, R76 ;  /* 0x00000008044c723c */ /* 0x040ff0000000184c */
[C---:B------:R-:W-:Y:S01]  /*124c0*/  HMMA.16816.F32 R80, R4.reuse, R10, R80 ;  /* 0x0000000a0450723c */ /* 0x040fe20000001850 */
[----:B------:R-:W3:Y:S07]  /*124d0*/  LDSM.16.MT88.4 R8, [R136+0xe400] ;  /* 0x00e400008808783b */ /* 0x000eee0000004200 */
[C---:B------:R-:W-:Y:S08]  /*124e0*/  HMMA.16816.F32 R68, R4.reuse, R12, R68 ;  /* 0x0000000c0444723c */ /* 0x040ff00000001844 */
[C---:B------:R-:W-:Y:S01]  /*124f0*/  HMMA.16816.F32 R72, R4.reuse, R14, R72 ;  /* 0x0000000e0448723c */ /* 0x040fe20000001848 */
[----:B------:R-:W4:Y:S07]  /*12500*/  LDSM.16.MT88.4 R12, [R138+0xe400] ;  /* 0x00e400008a0c783b */ /* 0x000f2e0000004200 */
[C---:B--2---:R-:W-:Y:S08]  /*12510*/  HMMA.16816.F32 R84, R4.reuse, R16, R84 ;  /* 0x000000100454723c */ /* 0x044ff00000001854 */
[C---:B------:R-:W-:Y:S01]  /*12520*/  HMMA.16816.F32 R88, R4.reuse, R18, R88 ;  /* 0x000000120458723c */ /* 0x040fe20000001858 */
[----:B------:R-:W2:Y:S07]  /*12530*/  LDSM.16.MT88.4 R16, [R138+0xa800] ;  /* 0x00a800008a10783b */ /* 0x000eae0000004200 */
[C---:B---3--:R-:W-:Y:S03]  /*12540*/  HMMA.16816.F32 R100, R4.reuse, R8, R100 ;  /* 0x000000080464723c */ /* 0x048fe60000001864 */
[----:B------:R-:W-:Y:S01]  /*12550*/  FADD.FTZ R8, R54, R65 ;  /* 0x0000004136087221 */ /* 0x000fe20000010000 */
[----:B------:R-:W-:Y:S01]  /*12560*/  FADD.FTZ R9, R49, R52 ;  /* 0x0000003431097221 */ /* 0x000fe20000010000 */
[-CC-:B------:R-:W-:Y:S01]  /*12570*/  FFMA.FTZ R54, R25, R27.reuse, -R48.reuse ;  /* 0x0000001b19367223 */ /* 0x180fe20000010830 */
[-CC-:B------:R-:W-:Y:S01]  /*12580*/  FFMA.FTZ R65, R23, R27.reuse, -R48.reuse ;  /* 0x0000001b17417223 */ /* 0x180fe20000010830 */
[-CC-:B------:R-:W-:Y:S01]  /*12590*/  FFMA.FTZ R52, R22, R27.reuse, -R48.reuse ;  /* 0x0000001b16347223 */ /* 0x180fe20000010830 */
[-CC-:B------:R-:W-:Y:S01]  /*125a0*/  FFMA.FTZ R49, R21, R27.reuse, -R48.reuse ;  /* 0x0000001b15317223 */ /* 0x180fe20000010830 */
[----:B------:R-:W-:Y:S01]  /*125b0*/  FFMA.FTZ R48, R20, R27, -R48 ;  /* 0x0000001b14307223 */ /* 0x000fe20000010830 */
[----:B------:R-:W-:Y:S01]  /*125c0*/  FADD.FTZ R8, R47, R8 ;  /* 0x000000082f087221 */ /* 0x000fe20000010000 */
[----:B------:R-:W3:Y:S01]  /*125d0*/  LDSM.16.MT88.4 R20, [R138+0xc800] ;  /* 0x00c800008a14783b */ /* 0x000ee20000004200 */
[----:B------:R-:W-:Y:S01]  /*125e0*/  FADD.FTZ R50, R50, R9 ;  /* 0x0000000932327221 */ /* 0x000fe20000010000 */
[C---:B------:R-:W-:Y:S03]  /*125f0*/  HMMA.16816.F32 R104, R4.reuse, R10, R104 ;  /* 0x0000000a0468723c */ /* 0x040fe60000001868 */
[----:B------:R-:W-:Y:S01]  /*12600*/  FADD.FTZ R45, R45, R8 ;  /* 0x000000082d2d7221 */ /* 0x000fe20000010000 */
[----:B------:R-:W5:Y:S01]  /*12610*/  MUFU.EX2 R54, R54 ;  /* 0x0000003600367308 */ /* 0x000f620000000800 */
[----:B------:R-:W3:Y:S01]  /*12620*/  LDSM.16.MT88.4 R8, [R138+0xe800] ;  /* 0x00e800008a08783b */ /* 0x000ee20000004200 */
[----:B------:R-:W-:Y:S01]  /*12630*/  FADD.FTZ R50, R43, R50 ;  /* 0x000000322b327221 */ /* 0x000fe20000010000 */
[----:B------:R-:W-:Y:S01]  /*12640*/  FADD.FTZ R45, R44, R45 ;  /* 0x0000002d2c2d7221 */ /* 0x000fe20000010000 */
[----:B------:R-:W2:Y:S01]  /*12650*/  MUFU.EX2 R47, R124 ;  /* 0x0000007c002f7308 */ /* 0x000ea20000000800 */
[----:B------:R-:W-:Y:S01]  /*12660*/  LDSM.16.MT88.4 R24, [R136+0xa800] ;  /* 0x00a800008818783b */ /* 0x000fe20000004200 */
[C---:B----4-:R-:W-:Y:S03]  /*12670*/  HMMA.16816.F32 R92, R4.reuse, R12, R92 ;  /* 0x0000000c045c723c */ /* 0x050fe6000000185c */
[----:B------:R-:W-:Y:S01]  /*12680*/  FADD.FTZ R42, R42, R45 ;  /* 0x0000002d2a2a7221 */ /* 0x000fe20000010000 */
[----:B------:R-:W-:Y:S01]  /*12690*/  FADD.FTZ R41, R41, R50 ;  /* 0x0000003229297221 */ /* 0x000fe20000010000 */
[----:B------:R-:W-:Y:S02]  /*126a0*/  MUFU.EX2 R65, R65 ;  /* 0x0000004100417308 */ /* 0x000fe40000000800 */
[----:B------:R-:W-:Y:S01]  /*126b0*/  FADD.FTZ R39, R39, R42 ;  /* 0x0000002a27277221 */ /* 0x000fe20000010000 */
[----:B------:R-:W-:Y:S01]  /*126c0*/  FADD.FTZ R40, R40, R41 ;  /* 0x0000002928287221 */ /* 0x000fe20000010000 */
[----:B------:R-:W4:Y:S01]  /*126d0*/  MUFU.EX2 R52, R52 ;  /* 0x0000003400347308 */ /* 0x000f220000000800 */
[----:B------:R-:W-:Y:S03]  /*126e0*/  HMMA.16816.F32 R96, R4, R14, R96 ;  /* 0x0000000e0460723c */ /* 0x000fe60000001860 */
[----:B-1----:R-:W-:Y:S01]  /*126f0*/  F2FP.F16.F32.PACK_AB R4, R66, R63 ;  /* 0x0000003f4204723e */ /* 0x002fe200000000ff */
[----:B------:R-:W1:Y:S01]  /*12700*/  LDSM.16.MT88.4 R12, [R136+0xc800] ;  /* 0x00c80000880c783b */ /* 0x000e620000004200 */
[----:B------:R-:W-:Y:S01]  /*12710*/  F2FP.F16.F32.PACK_AB R5, R53, R64 ;  /* 0x000000403505723e */ /* 0x000fe200000000ff */
[----:B------:R-:W-:Y:S01]  /*12720*/  MUFU.EX2 R49, R49 ;  /* 0x0000003100317308 */ /* 0x000fe20000000800 */
[----:B-----5:R-:W-:Y:S01]  /*12730*/  F2FP.F16.F32.PACK_AB R6, R61, R54 ;  /* 0x000000363d06723e */ /* 0x020fe200000000ff */
[----:B------:R-:W-:Y:S01]  /*12740*/  FADD.FTZ R38, R38, R39 ;  /* 0x0000002726267221 */ /* 0x000fe20000010000 */
[----:B--2---:R-:W-:Y:S01]  /*12750*/  F2FP.F16.F32.PACK_AB R7, R47, R46 ;  /* 0x0000002e2f07723e */ /* 0x004fe200000000ff */
[----:B------:R-:W2:Y:S01]  /*12760*/  MUFU.EX2 R48, R48 ;  /* 0x0000003000307308 */ /* 0x000ea20000000800 */
[----:B------:R-:W-:Y:S01]  /*12770*/  FADD.FTZ R37, R37, R40 ;  /* 0x0000002825257221 */ /* 0x000fe20000010000 */
[----:B------:R-:W-:-:S03]  /*12780*/  FADD.FTZ R35, R35, R38 ;  /* 0x0000002623237221 */ /* 0x000fc60000010000 */
[----:B------:R-:W-:Y:S01]  /*12790*/  FADD.FTZ R37, R36, R37 ;  /* 0x0000002524257221 */ /* 0x000fe20000010000 */
[----:B------:R-:W-:Y:S03]  /*127a0*/  HMMA.16816.F32 R112, R4, R16, R112 ;  /* 0x000000100470723c */ /* 0x000fe60000001870 */
[----:B------:R-:W-:Y:S01]  /*127b0*/  FADD.FTZ R32, R32, R35 ;  /* 0x0000002320207221 */ /* 0x000fe20000010000 */
[----:B------:R-:W-:-:S03]  /*127c0*/  FADD.FTZ R34, R34, R37 ;  /* 0x0000002522227221 */ /* 0x000fc60000010000 */
[----:B------:R-:W-:Y:S01]  /*127d0*/  FADD.FTZ R31, R31, R32 ;  /* 0x000000201f1f7221 */ /* 0x000fe20000010000 */
[----:B------:R-:W-:Y:S01]  /*127e0*/  FADD.FTZ R33, R33, R34 ;  /* 0x0000002221217221 */ /* 0x000fe20000010000 */
[----:B------:R-:W-:Y:S01]  /*127f0*/  HMMA.16816.F32 R108, R4, R18, R108 ;  /* 0x00000012046c723c */ /* 0x000fe2000000186c */
[----:B------:R-:W5:Y:S02]  /*12800*/  LDSM.16.MT88.4 R16, [R136+0xe800] ;  /* 0x00e800008810783b */ /* 0x000f640000004200 */
[----:B------:R-:W-:-:S04]  /*12810*/  FADD.FTZ R30, R30, R33 ;  /* 0x000000211e1e7221 */ /* 0x000fc80000010000 */
[----:B------:R-:W-:Y:S01]  /*12820*/  FADD.FTZ R29, R29, R30 ;  /* 0x0000001e1d1d7221 */ /* 0x000fe20000010000 */
[C---:B---3--:R-:W-:Y:S08]  /*12830*/  HMMA.16816.F32 R76, R4.reuse, R20, R76 ;  /* 0x00000014044c723c */ /* 0x048ff0000000184c */
[C---:B------:R-:W-:Y:S01]  /*12840*/  HMMA.16816.F32 R80, R4.reuse, R22, R80 ;  /* 0x000000160450723c */ /* 0x040fe20000001850 */
[----:B------:R-:W3:Y:S07]  /*12850*/  LDSM.16.MT88.4 R20, [R138+0xac00] ;  /* 0x00ac00008a14783b */ /* 0x000eee0000004200 */
[C---:B------:R-:W-:Y:S08]  /*12860*/  HMMA.16816.F32 R92, R4.reuse, R8, R92 ;  /* 0x00000008045c723c */ /* 0x040ff0000000185c */
[C---:B------:R-:W-:Y:S01]  /*12870*/  HMMA.16816.F32 R96, R4.reuse, R10, R96 ;  /* 0x0000000a0460723c */ /* 0x040fe20000001860 */
[----:B------:R-:W3:Y:S07]  /*12880*/  LDSM.16.MT88.4 R8, [R138+0xcc00] ;  /* 0x00cc00008a08783b */ /* 0x000eee0000004200 */
[C---:B-1----:R-:W-:Y:S08]  /*12890*/  HMMA.16816.F32 R84, R4.reuse, R12, R84 ;  /* 0x0000000c0454723c */ /* 0x042ff00000001854 */
[C---:B------:R-:W-:Y:S01]  /*128a0*/  HMMA.16816.F32 R88, R4.reuse, R14, R88 ;  /* 0x0000000e0458723c */ /* 0x040fe20000001858 */
[----:B------:R-:W1:Y:S07]  /*128b0*/  LDSM.16.MT88.4 R12, [R136+0xac00] ;  /* 0x00ac0000880c783b */ /* 0x000e6e0000004200 */
[C---:B------:R-:W-:Y:S08]  /*128c0*/  HMMA.16816.F32 R68, R4.reuse, R24, R68 ;  /* 0x000000180444723c */ /* 0x040ff00000001844 */
[C---:B------:R-:W-:Y:S08]  /*128d0*/  HMMA.16816.F32 R72, R4.reuse, R26, R72 ;  /* 0x0000001a0448723c */ /* 0x040ff00000001848 */
[C---:B-----5:R-:W-:Y:S08]  /*128e0*/  HMMA.16816.F32 R100, R4.reuse, R16, R100 ;  /* 0x000000100464723c */ /* 0x060ff00000001864 */
[----:B------:R-:W-:Y:S03]  /*128f0*/  HMMA.16816.F32 R104, R4, R18, R104 ;  /* 0x000000120468723c */ /* 0x000fe60000001868 */
[----:B----4-:R-:W-:Y:S01]  /*12900*/  F2FP.F16.F32.PACK_AB R4, R52, R65 ;  /* 0x000000413404723e */ /* 0x010fe200000000ff */
[----:B------:R-:W4:Y:S01]  /*12910*/  LDSM.16.MT88.4 R16, [R136+0xcc00] ;  /* 0x00cc00008810783b */ /* 0x000f220000004200 */
[----:B------:R-:W-:-:S02]  /*12920*/  F2FP.F16.F32.PACK_AB R5, R67, R122 ;  /* 0x0000007a4305723e */ /* 0x000fc400000000ff */
[----:B--2---:R-:W-:Y:S02]  /*12930*/  F2FP.F16.F32.PACK_AB R6, R48, R49 ;  /* 0x000000313006723e */ /* 0x004fe400000000ff */
[----:B------:R-:W-:-:S07]  /*12940*/  F2FP.F16.F32.PACK_AB R7, R62, R119 ;  /* 0x000000773e07723e */ /* 0x000fce00000000ff */
[----:B---3--:R-:W-:Y:S03]  /*12950*/  HMMA.16816.F32 R112, R4, R20, R112 ;  /* 0x000000140470723c */ /* 0x008fe60000001870 */
[----:B------:R-:W-:-:S04]  /*12960*/  FADD.FTZ R20, R28, R31 ;  /* 0x0000001f1c147221 */ /* 0x000fc80000010000 */
[----:B------:R-:W-:Y:S01]  /*12970*/  FADD.FTZ R20, R3, R20 ;  /* 0x0000001403147221 */ /* 0x000fe20000010000 */
[----:B------:R-:W-:Y:S03]  /*12980*/  HMMA.16816.F32 R76, R4, R8, R76 ;  /* 0x00000008044c723c */ /* 0x000fe6000000184c */
        /* <DEDUP_REMOVED lines=26> */
[----:B----4-:R-:W-:Y:S03]  /*12b30*/  HMMA.16816.F32 R84, R4, R16, R84 ;  /* 0x000000100454723c */ /* 0x010fe60000001854 */
[----:B------:R-:W-:-:S04]  /*12b40*/  FADD.FTZ R46, R46, R53 ;  /* 0x000000352e2e7221 */ /* 0x000fc80000010000 */
[----:B------:R-:W-:Y:S01]  /*12b50*/  FADD.FTZ R47, R47, R46 ;  /* 0x0000002e2f2f7221 */ /* 0x000fe20000010000 */
[----:B------:R-:W-:Y:S03]  /*12b60*/  HMMA.16816.F32 R88, R4, R18, R88 ;  /* 0x000000120458723c */ /* 0x000fe60000001858 */
        /* <DEDUP_REMOVED lines=17> */
[----:B------:R-:W-:Y:S02]  /*12c80*/  IMAD.MOV.U32 R123, RZ, RZ, R0 ;  /* 0x000000ffff7b7224 */ /* 0x000fe400078e0000 */
[----:B------:R-:W-:Y:S01]  /*12c90*/  IMAD.MOV.U32 R119, RZ, RZ, R2 ;  /* 0x000000ffff777224 */ /* 0x000fe200078e0002 */
[----:B------:R-:W-:-:S13]  /*12ca0*/  ISETP.NE.AND.EX P3, PT, R167, RZ, PT, P3 ;  /* 0x000000ffa700720c */ /* 0x000fda0003f65330 */
.L_x_1479:
        /* <DEDUP_REMOVED lines=47> */
[----:B------:R-:W-:Y:S02]  /*12fa0*/  ISETP.NE.AND P1, PT, R9, RZ, PT ;  /* 0x000000ff0900720c */ /* 0x000fe40003f25270 */
[----:B------:R-:W-:Y:S03]  /*12fb0*/  LOP3.LUT R3, RZ, R9, RZ, 0x33, !PT ;  /* 0x00000009ff037212 */ /* 0x000fe600078e33ff */
[----:B------:R-:W-:Y:S04]  /*12fc0*/  @P5 VIADD R7, R7, 0x1 ;  /* 0x0000000107075836 */ /* 0x000fe80000000000 */
        /* <DEDUP_REMOVED lines=27> */
.L_x_1474:
[----:B------:R-:W-:Y:S05]  /*13180*/  BSYNC.RECONVERGENT B0 ;  /* 0x0000000000007941 */ /* 0x000fea0003800200 */
.L_x_1473:
[-C--:B------:R-:W-:Y:S01]  /*13190*/  ISETP.GE.AND P2, PT, R118, R157.reuse, PT ;  /* 0x0000009d7600720c */ /* 0x080fe20003f46270 */
[----:B------:R-:W1:Y:S01]  /*131a0*/  S2UR UR6, SR_CgaCtaId ;  /* 0x00000000000679c3 */ /* 0x000e620000008800 */
[----:B------:R-:W-:Y:S01]  /*131b0*/  IMAD.SHL.U32 R5, R153, 0x8, RZ ;  /* 0x0000000899057824 */ /* 0x000fe200078e00ff */
[-C--:B------:R-:W-:Y:S01]  /*131c0*/  ISETP.GE.AND P1, PT, R117, R157.reuse, PT ;  /* 0x0000009d7500720c */ /* 0x080fe20003f26270 */
[----:B------:R-:W-:Y:S01]  /*131d0*/  UMOV UR7, 0x400 ;  /* 0x0000040000077882 */ /* 0x000fe20000000000 */
[----:B------:R-:W-:Y:S01]  /*131e0*/  ISETP.GE.AND P0, PT, R116, R157, PT ;  /* 0x0000009d7400720c */ /* 0x000fe20003f06270 */
[----:B------:R-:W-:Y:S01]  /*131f0*/  VIADD R155, R155, 0xffffffff ;  /* 0xffffffff9b9b7836 */ /* 0x000fe20000000000 */
[C---:B------:R-:W-:Y:S01]  /*13200*/  LOP3.LUT R0, R5.reuse, 0xc0, RZ, 0xc0, !PT ;  /* 0x000000c005007812 */ /* 0x040fe200078ec0ff */
[----:B------:R-:W-:Y:S01]  /*13210*/  BSSY.RECONVERGENT B1, `(.L_x_1475) ;  /* 0x000017e000017945 */ /* 0x000fe20003800200 */
[----:B------:R-:W-:Y:S02]  /*13220*/  LOP3.LUT R118, R5, 0x18, RZ, 0xc0, !PT ;  /* 0x0000001805767812 */ /* 0x000fe400078ec0ff */
[----:B------:R-:W-:Y:S02]  /*13230*/  LOP3.LUT R3, R0, 0x18, R153, 0xf8, !PT ;  /* 0x0000001800037812 */ /* 0x000fe400078ef899 */
[----:B------:R-:W-:Y:S01]  /*13240*/  @!PT LDS RZ, [RZ] ;  /* 0x00000000fffff984 */ /* 0x000fe20000000800 */
[----:B------:R-:W-:Y:S01]  /*13250*/  @!PT LDS RZ, [RZ] ;  /* 0x00000000fffff984 */ /* 0x000fe20000000800 */
[----:B------:R-:W-:Y:S01]  /*13260*/  @!PT LDS RZ, [RZ] ;  /* 0x00000000fffff984 */ /* 0x000fe20000000800 */
[----:B------:R2:W-:Y:S01]  /*13270*/  @!P2 LDGSTS.E.BYPASS.LTC128B.128 [R159+0x9000], desc[UR4][R150.64] ;  /* 0x09000000969fafae */ /* 0x0005e2000b981a04 */
[C---:B------:R-:W-:Y:S02]  /*13280*/  SHF.L.U64.HI R2, R144.reuse, 0x6, R145 ;  /* 0x0000000690027819 */ /* 0x040fe40000010291 */
[----:B------:R-:W-:Y:S01]  /*13290*/  LOP3.LUT R0, R3, R118, RZ, 0x3c, !PT ;  /* 0x0000007603007212 */ /* 0x000fe200078e3cff */
[----:B------:R2:W-:Y:S01]  /*132a0*/  @P2 STS.128 [R159+0x9000], RZ ;  /* 0x009000ff9f002388 */ /* 0x0005e20000000c00 */
[----:B------:R-:W-:Y:S02]  /*132b0*/  IMAD.SHL.U32 R3, R144, 0x40, RZ ;  /* 0x0000004090037824 */ /* 0x000fe400078e00ff */
[----:B------:R-:W-:Y:S01]  /*132c0*/  LOP3.LUT R0, R0, 0x1f20, R5, 0xf8, !PT ;  /* 0x00001f2000007812 */ /* 0x000fe200078ef805 */
[----:B------:R-:W-:Y:S02]  /*132d0*/  @!P0 IMAD.MOV.U32 R8, RZ, RZ, R150 ;  /* 0x000000ffff088224 */ /* 0x000fe400078e0096 */
[--C-:B------:R-:W-:Y:S01]  /*132e0*/  @!P0 IMAD.MOV.U32 R9, RZ, RZ, R151.reuse ;  /* 0x000000ffff098224 */ /* 0x100fe200078e0097 */
[C---:B------:R-:W-:Y:S01]  /*132f0*/  IADD3 R6, P4, PT, R3.reuse, R150, RZ ;  /* 0x0000009603067210 */ /* 0x040fe20007f9e0ff */
[----:B-1----:R-:W-:Y:S03]  /*13300*/  ULEA UR6, UR6, UR7, 0x18 ;  /* 0x0000000706067291 */ /* 0x002fe6000f8ec0ff */
[C---:B------:R-:W-:Y:S01]  /*13310*/  IADD3 R4, P5, PT, R3.reuse, R6, RZ ;  /* 0x0000000603047210 */ /* 0x040fe20007fbe0ff */
[C---:B------:R-:W-:Y:S03]  /*13320*/  IMAD.X R7, R2.reuse, 0x1, R151, P4 ;  /* 0x0000000102077824 */ /* 0x040fe600020e0697 */
[----:B------:R-:W-:Y:S01]  /*13330*/  IADD3 R12, P4, PT, R3, R4, RZ ;  /* 0x00000004030c7210 */ /* 0x000fe20007f9e0ff */
[C---:B------:R-:W-:Y:S04]  /*13340*/  IMAD.X R5, R2.reuse, 0x1, R7, P5 ;  /* 0x0000000102057824 */ /* 0x040fe800028e0607 */
[----:B------:R-:W-:Y:S01]  /*13350*/  IMAD.X R13, R2, 0x1, R5, P4 ;  /* 0x00000001020d7824 */ /* 0x000fe200020e0605 */
[----:B------:R-:W-:Y:S02]  /*13360*/  ISETP.GT.AND P4, PT, R155, R146, PT ;  /* 0x000000929b00720c */ /* 0x000fe40003f84270 */
[----:B--2---:R-:W-:Y:S05]  /*13370*/  LEA R159, R0, UR6, 0x1 ;  /* 0x00000006009f7c11 */ /* 0x004fea000f8e08ff */
        /* <DEDUP_REMOVED lines=56> */
[----:B-1----:R-:W2:Y:S04]  /*13700*/  LDSM.16.M88.4 R8, [R140+0x3000] ;  /* 0x003000008c08783b */ /* 0x002ea80000000200 */
[----:B------:R-:W3:Y:S04]  /*13710*/  LDSM.16.M88.4 R16, [R140+0x3400] ;  /* 0x003400008c10783b */ /* 0x000ee80000000200 */
[----:B------:R-:W1:Y:S04]  /*13720*/  LDSM.16.M88.4 R24, [R140+0x3800] ;  /* 0x003800008c18783b */ /* 0x000e680000000200 */
[----:B------:R-:W0:Y:S04]  /*13730*/  LDGDEPBAR ;  /* 0x00000000000079af */ /* 0x000e280000000000 */
[----:B------:R-:W4:Y:S04]  /*13740*/  LDSM.16.M88.4 R32, [R140+0x3c00] ;  /* 0x003c00008c20783b */ /* 0x000f280000000200 */
[----:B------:R-:W5:Y:S04]  /*13750*/  LDSM.16.M88.4 R40, [R140+0x4000] ;  /* 0x004000008c28783b */ /* 0x000f680000000200 */
[----:B------:R-:W5:Y:S04]  /*13760*/  LDSM.16.M88.4 R48, [R140+0x4400] ;  /* 0x004400008c30783b */ /* 0x000f680000000200 */
[----:B------:R-:W5:Y:S04]  /*13770*/  LDSM.16.M88.4 R56, [R140+0x4800] ;  /* 0x004800008c38783b */ /* 0x000f680000000200 */
[----:B------:R-:W5:Y:S04]  /*13780*/  LDSM.16.M88.4 R64, [R140+0x4c00] ;  /* 0x004c00008c40783b */ /* 0x000f680000000200 */
[----:B------:R-:W-:Y:S01]  /*13790*/  LDSM.16.M88.4 R128, [R139] ;  /* 0x000000008b80783b */ /* 0x000fe20000000200 */
[C---:B--2---:R-:W-:Y:S03]  /*137a0*/  HMMA.16816.F32 R4, R124.reuse, R8, RZ ;  /* 0x000000087c04723c */ /* 0x044fe600000018ff */
[----:B------:R-:W2:Y:S05]  /*137b0*/  LDSM.16.M88.4 R132, [R137+0x3000] ;  /* 0x003000008984783b */ /* 0x000eaa0000000200 */
[C---:B------:R-:W-:Y:S08]  /*137c0*/  HMMA.16816.F32 R8, R124.reuse, R10, RZ ;  /* 0x0000000a7c08723c */ /* 0x040ff000000018ff */
[C---:B---3--:R-:W-:Y:S08]  /*137d0*/  HMMA.16816.F32 R12, R124.reuse, R16, RZ ;  /* 0x000000107c0c723c */ /* 0x048ff000000018ff */
[C---:B------:R-:W-:Y:S08]  /*137e0*/  HMMA.16816.F32 R16, R124.reuse, R18, RZ ;  /* 0x000000127c10723c */ /* 0x040ff000000018ff */
[C---:B-1----:R-:W-:Y:S08]  /*137f0*/  HMMA.16816.F32 R20, R124.reuse, R24, RZ ;  /* 0x000000187c14723c */ /* 0x042ff000000018ff */
        /* <DEDUP_REMOVED lines=154> */
[----:B------:R-:W-:Y:S01]  /*141a0*/  IABS R3, R126 ;  /* 0x0000007e00037213 */ /* 0x000fe20000000000 */
[----:B------:R-:W3:Y:S01]  /*141b0*/  LD.E.64 R132, desc[UR4][R120.64+0x20] ;  /* 0x0000200478847980 */ /* 0x000ee2000c101b00 */
[-C--:B--2---:R-:W-:Y:S02]  /*141c0*/  IABS R124, R129.reuse ;  /* 0x00000081007c7213 */ /* 0x084fe40000000000 */
[-C--:B------:R-:W-:Y:S02]  /*141d0*/  IABS R122, R129.reuse ;  /* 0x00000081007a7213 */ /* 0x080fe40000000000 */
[----:B------:R-:W1:Y:S01]  /*141e0*/  I2F.RP R0, R124 ;  /* 0x0000007c00007306 */ /* 0x000e620000209400 */
[-C--:B------:R-:W-:Y:S02]  /*141f0*/  LOP3.LUT R126, R126, R129.reuse, RZ, 0x3c, !PT ;  /* 0x000000817e7e7212 */ /* 0x080fe400078e3cff */
        /* <DEDUP_REMOVED lines=8> */
[----:B------:R-:W-:Y:S04]  /*14280*/  IMAD R127, R127, R124, RZ ;  /* 0x0000007c7f7f7224 */ /* 0x000fe800078e02ff */
[----:B------:R-:W-:Y:S02]  /*14290*/  IMAD.HI.U32 R127, R131, R127, R130 ;  /* 0x0000007f837f7227 */ /* 0x000fe400078e0082 */
[----:B------:R-:W2:Y:S04]  /*142a0*/  LD.E.64 R130, desc[UR4][R120.64+0x38] ;  /* 0x0000380478827980 */ /* 0x000ea8000c101b00 */
        /* <DEDUP_REMOVED lines=43> */
.L_x_1478:
[----:B------:R-:W-:Y:S05]  /*14560*/  BSYNC.RECONVERGENT B0 ;  /* 0x0000000000007941 */ /* 0x000fea0003800200 */
.L_x_1477:
        /* <DEDUP_REMOVED lines=72> */
.L_x_1476:
[----:B------:R-:W-:Y:S05]  /*149f0*/  BSYNC.RECONVERGENT B1 ;  /* 0x0000000000017941 */ /* 0x000fea0003800200 */
.L_x_1475:
        /* <DEDUP_REMOVED lines=33> */
[----:B------:R-:W-:Y:S01]  /*14c10*/  IADD3 R154, PT, PT, R154, -0x80, RZ ;  /* 0xffffff809a9a7810 */ /* 0x000fe20007ffe0ff */
[----:B------:R-:W1:Y:S08]  /*14c20*/  SHFL.BFLY PT, R2, R131, 0x2, 0x1f ;  /* 0x0c401f0083027f89 */ /* 0x000e7000000e0000 */
        /* <DEDUP_REMOVED lines=10> */
[----:B------:R-:W-:Y:S04]  /*14cd0*/  FADD.FTZ R124, -R0, R123 ;  /* 0x0000007b007c7221 */ /* 0x000fe80000010100 */
[C---:B---3--:R-:W-:Y:S01]  /*14ce0*/  FMUL.FTZ R122, R3.reuse, R124 ;  /* 0x0000007c037a7220 */ /* 0x048fe20000410000 */
[C---:B------:R-:W-:Y:S01]  /*14cf0*/  FMUL.FTZ R119, R3.reuse, R126 ;  /* 0x0000007e03777220 */ /* 0x040fe20000410000 */
[C---:B------:R-:W-:Y:S01]  /*14d00*/  FMUL.FTZ R130, R3.reuse, R2 ;  /* 0x0000000203827220 */ /* 0x040fe20000410000 */
[----:B------:R-:W1:Y:S01]  /*14d10*/  LDSM.16.MT88.4 R124, [R138+0x9000] ;  /* 0x009000008a7c783b */ /* 0x000e620000004200 */
[----:B------:R-:W-:Y:S02]  /*14d20*/  FMUL.FTZ R128, R3, R0 ;  /* 0x0000000003807220 */ /* 0x000fe40000410000 */
        /* <DEDUP_REMOVED lines=8> */
[-CC-:B------:R-:W-:Y:S01]  /*14db0*/  FFMA.FTZ R149, R11, R3.reuse, -R128.reuse ;  /* 0x000000030b957223 */ /* 0x180fe20000010880 */
[-CC-:B------:R-:W-:Y:S01]  /*14dc0*/  FFMA.FTZ R123, R6, R3.reuse, -R128.reuse ;  /* 0x00000003067b7223 */ /* 0x180fe20000010880 */
[-C--:B------:R-:W-:Y:S01]  /*14dd0*/  FFMA.FTZ R174, R7, R3.reuse, -R128 ;  /* 0x0000000307ae7223 */ /* 0x080fe20000010880 */
[-CC-:B------:R-:W-:Y:S01]  /*14de0*/  FFMA.FTZ R134, R4, R3.reuse, -R130.reuse ;  /* 0x0000000304867223 */ /* 0x180fe20000010882 */
        /* <DEDUP_REMOVED lines=22> */
[----:B------:R-:W-:Y:S07]  /*14f50*/  FMUL.FTZ R73, R119, R73 ;  /* 0x0000004977497220 */ /* 0x000fee0000410000 */
[----:B------:R-:W4:Y:S01]  /*14f60*/  MUFU.EX2 R129, R129 ;  /* 0x0000008100817308 */ /* 0x000f220000000800 */
[C---:B------:R-:W-:Y:S01]  /*14f70*/  FMUL.FTZ R78, R122.reuse, R78 ;  /* 0x0000004e7a4e7220 */ /* 0x040fe20000410000 */
[----:B---3--:R-:W-:Y:S01]  /*14f80*/  F2FP.F16.F32.PACK_AB R114, R135, R132 ;  /* 0x000000848772723e */ /* 0x008fe200000000ff */
[C---:B------:R-:W-:Y:S07]  /*14f90*/  FMUL.FTZ R79, R122.reuse, R79 ;  /* 0x0000004f7a4f7220 */ /* 0x040fee0000410000 */
[----:B------:R-:W3:Y:S01]  /*14fa0*/  MUFU.EX2 R174, R174 ;  /* 0x000000ae00ae7308 */ /* 0x000ee20000000800 */
[C---:B------:R-:W-:Y:S01]  /*14fb0*/  FMUL.FTZ R76, R119.reuse, R76 ;  /* 0x0000004c774c7220 */ /* 0x040fe20000410000 */
[C---:B------:R-:W-:Y:S01]  /*14fc0*/  FMUL.FTZ R77, R119.reuse, R77 ;  /* 0x0000004d774d7220 */ /* 0x040fe20000410000 */
[C---:B------:R-:W-:Y:S07]  /*14fd0*/  FMUL.FTZ R82, R122.reuse, R82 ;  /* 0x000000527a527220 */ /* 0x040fee0000410000 */
[----:B------:R-:W5:Y:S01]  /*14fe0*/  MUFU.EX2 R168, R168 ;  /* 0x000000a800a87308 */ /* 0x000f620000000800 */
[C---:B------:R-:W-:Y:S01]  /*14ff0*/  FMUL.FTZ R83, R122.reuse, R83 ;  /* 0x000000537a537220 */ /* 0x040fe20000410000 */
[C---:B------:R-:W-:Y:S01]  /*15000*/  FMUL.FTZ R80, R119.reuse, R80 ;  /* 0x0000005077507220 */ /* 0x040fe20000410000 */
[----:B------:R-:W-:Y:S01]  /*15010*/  FMUL.FTZ R81, R119, R81 ;  /* 0x0000005177517220 */ /* 0x000fe20000410000 */
[C---:B------:R-:W-:Y:S01]  /*15020*/  FMUL.FTZ R86, R122.reuse, R86 ;  /* 0x000000567a567220 */ /* 0x040fe20000410000 */
[C---:B------:R-:W-:Y:S01]  /*15030*/  FMUL.FTZ R87, R122.reuse, R87 ;  /* 0x000000577a577220 */ /* 0x040fe20000410000 */
[----:B----4-:R-:W-:Y:S01]  /*15040*/  F2FP.F16.F32.PACK_AB R112, R129, R134 ;  /* 0x000000868170723e */ /* 0x010fe200000000ff */
[C---:B------:R-:W-:Y:S01]  /*15050*/  FMUL.FTZ R84, R119.reuse, R84 ;  /* 0x0000005477547220 */ /* 0x040fe20000410000 */
[C---:B------:R-:W-:Y:S01]  /*15060*/  FMUL.FTZ R85, R119.reuse, R85 ;  /* 0x0000005577557220 */ /* 0x040fe20000410000 */
[----:B------:R-:W-:Y:S01]  /*15070*/  FMUL.FTZ R90, R122, R90 ;  /* 0x0000005a7a5a7220 */ /* 0x000fe20000410000 */
[----:B---3--:R-:W-:Y:S01]  /*15080*/  F2FP.F16.F32.PACK_AB R113, R174, R123 ;  /* 0x0000007bae71723e */ /* 0x008fe200000000ff */
[----:B------:R-:W-:Y:S01]  /*15090*/  FMUL.FTZ R91, R122, R91 ;  /* 0x0000005b7a5b7220 */ /* 0x000fe20000410000 */
[C---:B------:R-:W-:Y:S01]  /*150a0*/  FMUL.FTZ R88, R119.reuse, R88 ;  /* 0x0000005877587220 */ /* 0x040fe20000410000 */
[----:B------:R-:W-:Y:S01]  /*150b0*/  FMUL.FTZ R89, R119, R89 ;  /* 0x0000005977597220 */ /* 0x000fe20000410000 */
[----:B-----5:R-:W-:Y:S01]  /*150c0*/  F2FP.F16.F32.PACK_AB R115, R149, R168 ;  /* 0x000000a89573723e */ /* 0x020fe200000000ff */
[-C--:B------:R-:W-:Y:S01]  /*150d0*/  FFMA.FTZ R131, R16, R3.reuse, -R130 ;  /* 0x0000000310837223 */ /* 0x080fe20000010882 */
[-CC-:B------:R-:W-:Y:S01]  /*150e0*/  FFMA.FTZ R162, R18, R3.reuse, -R128.reuse ;  /* 0x0000000312a27223 */ /* 0x180fe20000010880 */
[----:B------:R-:W-:Y:S01]  /*150f0*/  FFMA.FTZ R133, R19, R3, -R128 ;  /* 0x0000000313857223 */ /* 0x000fe20000010880 */
[C---:B------:R-:W-:Y:S01]  /*15100*/  FMUL.FTZ R94, R122.reuse, R94 ;  /* 0x0000005e7a5e7220 */ /* 0x040fe20000410000 */
[----:B------:R-:W-:Y:S01]  /*15110*/  FMUL.FTZ R95, R122, R95 ;  /* 0x0000005f7a5f7220 */ /* 0x000fe20000410000 */
[C---:B------:R-:W-:Y:S01]  /*15120*/  FMUL.FTZ R92, R119.reuse, R92 ;  /* 0x0000005c775c7220 */ /* 0x040fe20000410000 */
[C---:B-1----:R-:W-:Y:S01]  /*15130*/  HMMA.16816.F32 R4, R112.reuse, R124, R4 ;  /* 0x0000007c7004723c */ /* 0x042fe20000001804 */
[----:B------:R-:W-:Y:S04]  /*15140*/  MUFU.EX2 R131, R131 ;  /* 0x0000008300837308 */ /* 0x000fe80000000800 */
[--C-:B------:R-:W-:Y:S01]  /*15150*/  FFMA.FTZ R125, R32, R3, -R130.reuse ;  /* 0x00000003207d7223 */ /* 0x100fe20000010882 */
[----:B------:R-:W-:Y:S01]  /*15160*/  FMUL.FTZ R93, R119, R93 ;  /* 0x0000005d775d7220 */ /* 0x000fe20000410000 */
[C---:B------:R-:W-:Y:S01]  /*15170*/  FMUL.FTZ R98, R122.reuse, R98 ;  /* 0x000000627a627220 */ /* 0x040fe20000410000 */
[C---:B------:R-:W-:Y:S03]  /*15180*/  HMMA.16816.F32 R8, R112.reuse, R126, R8 ;  /* 0x0000007e7008723c */ /* 0x040fe60000001808 */
[----:B------:R-:W-:Y:S01]  /*15190*/  MUFU.EX2 R162, R162 ;  /* 0x000000a200a27308 */ /* 0x000fe20000000800 */
[----:B------:R-:W-:Y:S01]  /*151a0*/  FFMA.FTZ R126, R33, R3, -R130 ;  /* 0x00000003217e7223 */ /* 0x000fe20000010882 */
[C---:B------:R-:W-:Y:S01]  /*151b0*/  FMUL.FTZ R99, R122.reuse, R99 ;  /* 0x000000637a637220 */ /* 0x040fe20000410000 */
        /* <DEDUP_REMOVED lines=14> */
[----:B------:R-:W-:Y:S01]  /*152a0*/  FMUL.FTZ R105, R119, R105 ;  /* 0x0000006977697220 */ /* 0x000fe20000410000 */
[----:B------:R-:W-:Y:S01]  /*152b0*/  FFMA.FTZ R169, R122, R169, R123 ;  /* 0x000000a97aa97223 */ /* 0x000fe2000001007b */
[-CC-:B------:R-:W-:Y:S01]  /*152c0*/  FFMA.FTZ R123, R26, R3.reuse, -R128.reuse ;  /* 0x000000031a7b7223 */ /* 0x180fe20000010880 */
[-CC-:B------:R-:W-:Y:S01]  /*152d0*/  FFMA.FTZ R122, R27, R3.reuse, -R128.reuse ;  /* 0x000000031b7a7223 */ /* 0x180fe20000010880 */
[-C--:B------:R-:W-:Y:S01]  /*152e0*/  FFMA.FTZ R127, R31, R3.reuse, -R128 ;  /* 0x000000031f7f7223 */ /* 0x080fe20000010880 */
[-CC-:B------:R-:W-:Y:S01]  /*152f0*/  FFMA.FTZ R170, R12, R3.reuse, -R130.reuse ;  /* 0x000000030caa7223 */ /* 0x180fe20000010882 */
[-C--:B------:R-:W-:Y:S01]  /*15300*/  FFMA.FTZ R171, R13, R3.reuse, -R130 ;  /* 0x000000030dab7223 */ /* 0x080fe20000010882 */
[-CC-:B------:R-:W-:Y:S01]  /*15310*/  FFMA.FTZ R172, R14, R3.reuse, -R128.reuse ;  /* 0x000000030eac7223 */ /* 0x180fe20000010880 */
[-C--:B------:R-:W-:Y:S01]  /*15320*/  FFMA.FTZ R173, R15, R3.reuse, -R128 ;  /* 0x000000030fad7223 */ /* 0x080fe20000010880 */
[----:B-1----:R-:W-:Y:S01]  /*15330*/  F2FP.F16.F32.PACK_AB R15, R133, R162 ;  /* 0x000000a2850f723e */ /* 0x002fe200000000ff */
[----:B------:R-:W-:Y:S01]  /*15340*/  MUFU.EX2 R123, R123 ;  /* 0x0000007b007b7308 */ /* 0x000fe20000000800 */
[----:B------:R-:W-:Y:S01]  /*15350*/  FFMA.FTZ R134, R119, R160, R134 ;  /* 0x000000a077867223 */ /* 0x000fe20000010086 */
[-CC-:B------:R-:W-:Y:S01]  /*15360*/  FFMA.FTZ R119, R29, R3.reuse, -R130.reuse ;  /* 0x000000031d777223 */ /* 0x180fe20000010882 */
[-C--:B------:R-:W-:Y:S07]  /*15370*/  FFMA.FTZ R160, R36, R3.reuse, -R130 ;  /* 0x0000000324a07223 */ /* 0x080fee0000010882 */
[----:B------:R-:W1:Y:S01]  /*15380*/  MUFU.EX2 R170, R170 ;  /* 0x000000aa00aa7308 */ /* 0x000e620000000800 */
[----:B------:R-:W-:Y:S01]  /*15390*/  FADD.FTZ R129, R129, R134 ;  /* 0x0000008681817221 */ /* 0x000fe20000010000 */
[-C--:B------:R-:W-:Y:S01]  /*153a0*/  FFMA.FTZ R134, R30, R3.reuse, -R128 ;  /* 0x000000031e867223 */ /* 0x080fe20000010880 */
[-CC-:B------:R-:W-:Y:S07]  /*153b0*/  FFMA.FTZ R30, R40, R3.reuse, -R130.reuse ;  /* 0x00000003281e7223 */ /* 0x180fee0000010882 */
[----:B------:R-:W3:Y:S01]  /*153c0*/  MUFU.EX2 R171, R171 ;  /* 0x000000ab00ab7308 */ /* 0x000ee20000000800 */
[-CC-:B------:R-:W-:Y:S01]  /*153d0*/  FFMA.FTZ R40, R41, R3.reuse, -R130.reuse ;  /* 0x0000000329287223 */ /* 0x180fe20000010882 */
[-C--:B------:R-:W-:Y:S01]  /*153e0*/  FFMA.FTZ R124, R28, R3.reuse, -R130 ;  /* 0x000000031c7c7223 */ /* 0x080fe20000010882 */
[----:B------:R-:W-:Y:S01]  /*153f0*/  FADD.FTZ R28, R132, R129 ;  /* 0x00000081841c7221 */ /* 0x000fe20000010000 */
[-CC-:B------:R-:W-:Y:S01]  /*15400*/  FFMA.FTZ R132, R34, R3.reuse, -R128.reuse ;  /* 0x0000000322847223 */ /* 0x180fe20000010880 */
[-C--:B------:R-:W-:Y:S05]  /*15410*/  FFMA.FTZ R129, R35, R3.reuse, -R128 ;  /* 0x0000000323817223 */ /* 0x080fea0000010880 */
[----:B------:R-:W-:Y:S01]  /*15420*/  MUFU.EX2 R41, R30 ;  /* 0x0000001e00297308 */ /* 0x000fe20000000800 */
[----:B------:R-:W-:Y:S01]  /*15430*/  LDSM.16.MT88.4 R32, [R138+0xe400] ;  /* 0x00e400008a20783b */ /* 0x000fe20000004200 */
[----:B------:R-:W-:Y:S01]  /*15440*/  FADD.FTZ R31, R135, R28 ;  /* 0x0000001c871f7221 */ /* 0x000fe20000010000 */
[-C--:B------:R-:W-:Y:S07]  /*15450*/  FFMA.FTZ R28, R42, R3.reuse, -R128 ;  /* 0x000000032a1c7223 */ /* 0x080fee0000010880 */
[----:B------:R-:W-:Y:S01]  /*15460*/  MUFU.EX2 R172, R172 ;  /* 0x000000ac00ac7308 */ /* 0x000fe20000000800 */
[-C--:B------:R-:W-:Y:S01]  /*15470*/  FFMA.FTZ R135, R37, R3.reuse, -R130 ;  /* 0x0000000325877223 */ /* 0x080fe20000010882 */
[----:B-1----:R-:W-:Y:S01]  /*15480*/  FADD.FTZ R36, R170, R31 ;  /* 0x0000001faa247221 */ /* 0x002fe20000010000 */
[-C--:B------:R-:W-:Y:S01]  /*15490*/  FFMA.FTZ R37, R50, R3.reuse, -R128 ;  /* 0x0000000332257223 */ /* 0x080fe20000010880 */
[C---:B---3--:R-:W-:Y:S06]  /*154a0*/  F2FP.F16.F32.PACK_AB R12, R171.reuse, R170 ;  /* 0x000000aaab0c723e */ /* 0x048fec00000000ff */
[----:B------:R-:W-:Y:S01]  /*154b0*/  MUFU.EX2 R129, R129 ;  /* 0x0000008100817308 */ /* 0x000fe20000000800 */
[----:B------:R-:W-:Y:S01]  /*154c0*/  FADD.FTZ R36, R171, R36 ;  /* 0x00000024ab247221 */ /* 0x000fe20000010000 */
[-CC-:B------:R-:W-:Y:S01]  /*154d0*/  FFMA.FTZ R42, R43, R3.reuse, -R128.reuse ;  /* 0x000000032b2a7223 */ /* 0x180fe20000010880 */
[-C--:B------:R-:W-:Y:S01]  /*154e0*/  FFMA.FTZ R50, R51, R3.reuse, -R128 ;  /* 0x0000000333327223 */ /* 0x080fe20000010880 */
[C---:B--2---:R-:W-:Y:S06]  /*154f0*/  HMMA.16816.F32 R76, R112.reuse, R108, R76 ;  /* 0x0000006c704c723c */ /* 0x044fec000000184c */
[----:B------:R-:W-:Y:S01]  /*15500*/  MUFU.EX2 R43, R28 ;  /* 0x0000001c002b7308 */ /* 0x000fe20000000800 */
[----:B------:R-:W-:Y:S01]  /*15510*/  FADD.FTZ R169, R174, R169 ;  /* 0x000000a9aea97221 */ /* 0x000fe20000010000 */
[-CC-:B------:R-:W-:Y:S08]  /*15520*/  FFMA.FTZ R44, R44, R3.reuse, -R130.reuse ;  /* 0x000000032c2c7223 */ /* 0x180ff00000010882 */
[----:B------:R-:W-:Y:S01]  /*15530*/  MUFU.EX2 R51, R37 ;  /* 0x0000002500337308 */ /* 0x000fe20000000800 */
[-C--:B------:R-:W-:Y:S01]  /*15540*/  FFMA.FTZ R45, R45, R3.reuse, -R130 ;  /* 0x000000032d2d7223 */ /* 0x080fe20000010882 */
[----:B------:R-:W-:Y:S01]  /*15550*/  FADD.FTZ R168, R168, R169 ;  /* 0x000000a9a8a87221 */ /* 0x000fe20000010000 */
[C---:B------:R-:W-:Y:S01]  /*15560*/  HMMA.16816.F32 R80, R112.reuse, R110, R80 ;  /* 0x0000006e7050723c */ /* 0x040fe20000001850 */
[----:B------:R-:W1:Y:S06]  /*15570*/  LDSM.16.MT88.4 R108, [R136+0xb000] ;  /* 0x00b00000886c783b */ /* 0x000e6c0000004200 */
[----:B------:R-:W2:Y:S01]  /*15580*/  MUFU.EX2 R173, R173 ;  /* 0x000000ad00ad7308 */ /* 0x000ea20000000800 */
[----:B------:R-:W-:Y:S01]  /*15590*/  FADD.FTZ R29, R149, R168 ;  /* 0x000000a8951d7221 */ /* 0x000fe20000010000 */
[-CC-:B------:R-:W-:Y:S01]  /*155a0*/  FFMA.FTZ R168, R39, R3.reuse, -R128.reuse ;  /* 0x0000000327a87223 */ /* 0x180fe20000010880 */
[-C--:B------:R-:W-:Y:S01]  /*155b0*/  FFMA.FTZ R149, R38, R3.reuse, -R128 ;  /* 0x0000000326957223 */ /* 0x080fe20000010880 */
[-CC-:B------:R-:W-:Y:S01]  /*155c0*/  FFMA.FTZ R38, R48, R3.reuse, -R130.reuse ;  /* 0x0000000330267223 */ /* 0x180fe20000010882 */
[-C--:B------:R-:W-:Y:S05]  /*155d0*/  FFMA.FTZ R48, R49, R3.reuse, -R130 ;  /* 0x0000000331307223 */ /* 0x080fea0000010882 */
[----:B------:R-:W-:Y:S01]  /*155e0*/  MUFU.EX2 R122, R122 ;  /* 0x0000007a007a7308 */ /* 0x000fe20000000800 */
[-CC-:B------:R-:W-:Y:S01]  /*155f0*/  FFMA.FTZ R46, R46, R3.reuse, -R128.reuse ;  /* 0x000000032e2e7223 */ /* 0x180fe20000010880 */
[-C--:B------:R-:W-:Y:S01]  /*15600*/  FFMA.FTZ R47, R47, R3.reuse, -R128 ;  /* 0x000000032f2f7223 */ /* 0x080fe20000010880 */
[-CC-:B------:R-:W-:Y:S07]  /*15610*/  FFMA.FTZ R52, R52, R3.reuse, -R130.reuse ;  /* 0x0000000334347223 */ /* 0x180fee0000010882 */
[----:B------:R-:W-:Y:S01]  /*15620*/  MUFU.EX2 R49, R38 ;  /* 0x0000002600317308 */ /* 0x000fe20000000800 */
[-CC-:B------:R-:W-:Y:S01]  /*15630*/  FFMA.FTZ R53, R53, R3.reuse, -R130.reuse ;  /* 0x0000000335357223 */ /* 0x180fe20000010882 */
[-CC-:B------:R-:W-:Y:S01]  /*15640*/  FFMA.FTZ R60, R60, R3.reuse, -R130.reuse ;  /* 0x000000033c3c7223 */ /* 0x180fe20000010882 */
[-CC-:B------:R-:W-:Y:S01]  /*15650*/  FFMA.FTZ R61, R61, R3.reuse, -R130.reuse ;  /* 0x000000033d3d7223 */ /* 0x180fe20000010882 */
[C---:B--2---:R-:W-:Y:S01]  /*15660*/  F2FP.F16.F32.PACK_AB R13, R173.reuse, R172 ;  /* 0x000000acad0d723e */ /* 0x044fe200000000ff */
[----:B------:R-:W-:Y:S05]  /*15670*/  FADD.FTZ R172, R172, R29 ;  /* 0x0000001dacac7221 */ /* 0x000fea0000010000 */
[----:B------:R-:W-:Y:S01]  /*15680*/  MUFU.EX2 R149, R149 ;  /* 0x0000009500957308 */ /* 0x000fe20000000800 */
[----:B------:R-:W-:Y:S01]  /*15690*/  LDSM.16.MT88.4 R28, [R136+0xc000] ;  /* 0x00c00000881c783b */ /* 0x000fe20000004200 */
[-C--:B------:R-:W-:Y:S01]  /*156a0*/  FFMA.FTZ R64, R64, R3.reuse, -R130 ;  /* 0x0000000340407223 */ /* 0x080fe20000010882 */
[----:B------:R-:W-:Y:S07]  /*156b0*/  FADD.FTZ R173, R173, R172 ;  /* 0x000000acadad7221 */ /* 0x000fee0000010000 */
[----:B------:R-:W-:Y:S01]  /*156c0*/  MUFU.EX2 R124, R124 ;  /* 0x0000007c007c7308 */ /* 0x000fe20000000800 */
[-C--:B------:R-:W-:Y:S01]  /*156d0*/  FFMA.FTZ R54, R54, R3.reuse, -R128 ;  /* 0x0000000336367223 */ /* 0x080fe20000010880 */
[----:B------:R-:W-:Y:S08]  /*156e0*/  FADD.FTZ R162, R162, R173 ;  /* 0x000000ada2a27221 */ /* 0x000ff00000010000 */
[----:B------:R-:W-:Y:S01]  /*156f0*/  MUFU.EX2 R119, R119 ;  /* 0x0000007700777308 */ /* 0x000fe20000000800 */
[----:B------:R-:W-:Y:S09]  /*15700*/  FADD.FTZ R133, R133, R162 ;  /* 0x000000a285857221 */ /* 0x000ff20000010000 */
        /* <DEDUP_REMOVED lines=31> */
[-CC-:B------:R-:W-:Y:S01]  /*15900*/  FFMA.FTZ R115, R21, R3.reuse, -R130.reuse ;  /* 0x0000000315737223 */ /* 0x180fe20000010882 */
[-CC-:B------:R-:W-:Y:S01]  /*15910*/  FFMA.FTZ R113, R24, R3.reuse, -R130.reuse ;  /* 0x0000000318717223 */ /* 0x180fe20000010882 */
[----:B------:R-:W-:Y:S03]  /*15920*/  FFMA.FTZ R114, R25, R3, -R130 ;  /* 0x0000000319727223 */ /* 0x000fe60000010882 */
[----:B------:R-:W2:Y:S01]  /*15930*/  LDSM.16.MT88.4 R16, [R136+0x9400] ;  /* 0x009400008810783b */ /* 0x000ea20000004200 */
[----:B------:R-:W3:Y:S10]  /*15940*/  MUFU.EX2 R112, R112 ;  /* 0x0000007000707308 */ /* 0x000ef40000000800 */
[----:B------:R-:W-:Y:S01]  /*15950*/  MUFU.EX2 R115, R115 ;  /* 0x0000007300737308 */ /* 0x000fe20000000800 */
[----:B------:R-:W-:Y:S09]  /*15960*/  LDSM.16.MT88.4 R24, [R136+0x9c00] ;  /* 0x009c00008818783b */ /* 0x000ff20000004200 */
[----:B------:R-:W-:Y:S10]  /*15970*/  MUFU.EX2 R113, R113 ;  /* 0x0000007100717308 */ /* 0x000ff40000000800 */
[----:B------:R-:W-:Y:S01]  /*15980*/  MUFU.EX2 R114, R114 ;  /* 0x0000007200727308 */ /* 0x000fe20000000800 */
[C---:B---3--:R-:W-:Y:S01]  /*15990*/  F2FP.F16.F32.PACK_AB R14, R112.reuse, R131 ;  /* 0x00000083700e723e */ /* 0x048fe200000000ff */
[----:B------:R-:W-:Y:S02]  /*159a0*/  FADD.FTZ R131, R131, R36 ;  /* 0x0000002483837221 */ /* 0x000fe40000010000 */
[----:B------:R-:W-:Y:S02]  /*159b0*/  LDSM.16.MT88.4 R36, [R138+0xe800] ;  /* 0x00e800008a24783b */ /* 0x000fe40000004200 */
[----:B------:R-:W-:Y:S02]  /*159c0*/  FADD.FTZ R131, R112, R131 ;  /* 0x0000008370837221 */ /* 0x000fe40000010000 */
[C---:B-1----:R-:W-:Y:S05]  /*159d0*/  HMMA.16816.F32 R4, R12.reuse, R108, R4 ;  /* 0x0000006c0c04723c */ /* 0x042fea0000001804 */
[-C--:B------:R-:W-:Y:S01]  /*159e0*/  FFMA.FTZ R108, R20, R3.reuse, -R130 ;  /* 0x00000003146c7223 */ /* 0x080fe20000010882 */
[-CC-:B------:R-:W-:Y:S02]  /*159f0*/  FFMA.FTZ R109, R23, R3.reuse, -R128.reuse ;  /* 0x00000003176d7223 */ /* 0x180fe40000010880 */
[C---:B------:R-:W-:Y:S03]  /*15a00*/  HMMA.16816.F32 R8, R12.reuse, R110, R8 ;  /* 0x0000006e0c08723c */ /* 0x040fe60000001808 */
[-C--:B------:R-:W-:Y:S01]  /*15a10*/  FFMA.FTZ R110, R22, R3.reuse, -R128 ;  /* 0x00000003166e7223 */ /* 0x080fe20000010880 */
[----:B------:R-:W1:Y:S01]  /*15a20*/  MUFU.EX2 R108, R108 ;  /* 0x0000006c006c7308 */ /* 0x000e620000000800 */
[----:B------:R-:W-:Y:S01]  /*15a30*/  LDSM.16.MT88.4 R20, [R136+0x9800] ;  /* 0x009800008814783b */ /* 0x000fe20000004200 */
[-CC-:B------:R-:W-:Y:S01]  /*15a40*/  FFMA.FTZ R111, R56, R3.reuse, -R130.reuse ;  /* 0x00000003386f7223 */ /* 0x180fe20000010882 */
[-C--:B------:R-:W-:Y:S01]  /*15a50*/  FFMA.FTZ R56, R57, R3.reuse, -R130 ;  /* 0x0000000339387223 */ /* 0x080fe20000010882 */
[C---:B--2---:R-:W-:Y:S06]  /*15a60*/  HMMA.16816.F32 R68, R12.reuse, R16, R68 ;  /* 0x000000100c44723c */ /* 0x044fec0000001844 */
[----:B------:R-:W2:Y:S01]  /*15a70*/  MUFU.EX2 R110, R110 ;  /* 0x0000006e006e7308 */ /* 0x000ea20000000800 */
[-C--:B------:R-:W-:Y:S01]  /*15a80*/  FFMA.FTZ R57, R55, R3.reuse, -R128 ;  /* 0x0000000337397223 */ /* 0x080fe20000010880 */
[-C--:B------:R-:W-:Y:S08]  /*15a90*/  FFMA.FTZ R130, R65, R3.reuse, -R130 ;  /* 0x0000000341827223 */ /* 0x080ff00000010882 */
[----:B------:R-:W3:Y:S01]  /*15aa0*/  MUFU.EX2 R109, R109 ;  /* 0x0000006d006d7308 */ /* 0x000ee20000000800 */
[-CC-:B------:R-:W-:Y:S01]  /*15ab0*/  FFMA.FTZ R65, R58, R3.reuse, -R128.reuse ;  /* 0x000000033a417223 */ /* 0x180fe20000010880 */
[----:B------:R-:W-:Y:S01]  /*15ac0*/  FFMA.FTZ R58, R59, R3, -R128 ;  /* 0x000000033b3a7223 */ /* 0x000fe20000010880 */
[C---:B------:R-:W-:Y:S01]  /*15ad0*/  HMMA.16816.F32 R72, R12.reuse, R18, R72 ;  /* 0x000000120c48723c */ /* 0x040fe20000001848 */
[----:B------:R-:W4:Y:S06]  /*15ae0*/  LDSM.16.MT88.4 R16, [R138+0xb400] ;  /* 0x00b400008a10783b */ /* 0x000f2c0000004200 */
[----:B------:R5:W-:Y:S01]  /*15af0*/  MUFU.EX2 R55, R111 ;  /* 0x0000006f00377308 */ /* 0x000be20000000800 */
[----:B-1----:R-:W-:Y:S09]  /*15b00*/  FADD.FTZ R112, R108, R131 ;  /* 0x000000836c707221 */ /* 0x002ff20000010000 */
[----:B------:R-:W1:Y:S01]  /*15b10*/  MUFU.EX2 R57, R57 ;  /* 0x0000003900397308 */ /* 0x000e620000000800 */
[----:B--2---:R-:W-:Y:S01]  /*15b20*/  FADD.FTZ R162, R110, R133 ;  /* 0x000000856ea27221 */ /* 0x004fe20000010000 */
[----:B------:R-:W-:Y:S08]  /*15b30*/  FADD.FTZ R112, R115, R112 ;  /* 0x0000007073707221 */ /* 0x000ff00000010000 */
[----:B------:R-:W2:Y:S01]  /*15b40*/  MUFU.EX2 R56, R56 ;  /* 0x0000003800387308 */ /* 0x000ea20000000800 */
[----:B---3--:R-:W-:Y:S09]  /*15b50*/  FADD.FTZ R162, R109, R162 ;  /* 0x000000a26da27221 */ /* 0x008ff20000010000 */
[----:B------:R-:W-:Y:S10]  /*15b60*/  MUFU.EX2 R59, R65 ;  /* 0x00000041003b7308 */ /* 0x000ff40000000800 */
[----:B------:R-:W3:Y:S01]  /*15b70*/  MUFU.EX2 R58, R58 ;  /* 0x0000003a003a7308 */ /* 0x000ee20000000800 */
        /* <DEDUP_REMOVED lines=14> */
[----:B------:R-:W-:Y:S02]  /*15c60*/  F2FP.F16.F32.PACK_AB R14, R114, R113 ;  /* 0x00000071720e723e */ /* 0x000fe400000000ff */
[C---:B------:R-:W-:Y:S01]  /*15c70*/  F2FP.F16.F32.PACK_AB R15, R122.reuse, R123 ;  /* 0x0000007b7a0f723e */ /* 0x040fe200000000ff */
[----:B-----5:R-:W-:Y:S01]  /*15c80*/  LDSM.16.MT88.4 R108, [R138+0xac00] ;  /* 0x00ac00008a6c783b */ /* 0x020fe20000004200 */
[----:B------:R-:W-:Y:S04]  /*15c90*/  FADD.FTZ R123, R123, R162 ;  /* 0x000000a27b7b7221 */ /* 0x000fe80000010000 */
[----:B------:R-:W-:Y:S01]  /*15ca0*/  FADD.FTZ R123, R122, R123 ;  /* 0x0000007b7a7b7221 */ /* 0x000fe20000010000 */
[C---:B----4-:R-:W-:Y:S08]  /*15cb0*/  HMMA.16816.F32 R4, R12.reuse, R16, R4 ;  /* 0x000000100c04723c */ /* 0x050ff00000001804 */
[C---:B------:R-:W-:Y:S01]  /*15cc0*/  HMMA.16816.F32 R8, R12.reuse, R18, R8 ;  /* 0x000000120c08723c */ /* 0x040fe20000001808 */
[----:B------:R-:W4:Y:S07]  /*15cd0*/  LDSM.16.MT88.4 R16, [R138+0xb800] ;  /* 0x00b800008a10783b */ /* 0x000f2e0000004200 */
[C---:B------:R-:W-:Y:S08]  /*15ce0*/  HMMA.16816.F32 R68, R12.reuse, R20, R68 ;  /* 0x000000140c44723c */ /* 0x040ff00000001844 */
[C---:B------:R-:W-:Y:S01]  /*15cf0*/  HMMA.16816.F32 R72, R12.reuse, R22, R72 ;  /* 0x000000160c48723c */ /* 0x040fe20000001848 */
[----:B------:R-:W5:Y:S07]  /*15d00*/  LDSM.16.MT88.4 R20, [R136+0xb800] ;  /* 0x00b800008814783b */ /* 0x000f6e0000004200 */
[C---:B----4-:R-:W-:Y:S08]  /*15d10*/  HMMA.16816.F32 R76, R12.reuse, R16, R76 ;  /* 0x000000100c4c723c */ /* 0x050ff0000000184c */
[C---:B------:R-:W-:Y:S01]  /*15d20*/  HMMA.16816.F32 R80, R12.reuse, R18, R80 ;  /* 0x000000120c50723c */ /* 0x040fe20000001850 */
[----:B------:R-:W4:Y:S07]  /*15d30*/  LDSM.16.MT88.4 R16, [R138+0xd800] ;  /* 0x00d800008a10783b */ /* 0x000f2e0000004200 */
[C---:B-----5:R-:W-:Y:S08]  /*15d40*/  HMMA.16816.F32 R84, R12.reuse, R20, R84 ;  /* 0x000000140c54723c */ /* 0x060ff00000001854 */
[C---:B------:R-:W-:Y:S01]  /*15d50*/  HMMA.16816.F32 R88, R12.reuse, R22, R88 ;  /* 0x000000160c58723c */ /* 0x040fe20000001858 */
[----:B------:R-:W5:Y:S07]  /*15d60*/  LDSM.16.MT88.4 R20, [R136+0xd800] ;  /* 0x00d800008814783b */ /* 0x000f6e0000004200 */
[C---:B----4-:R-:W-:Y:S08]  /*15d70*/  HMMA.16816.F32 R92, R12.reuse, R16, R92 ;  /* 0x000000100c5c723c */ /* 0x050ff0000000185c */
[C---:B------:R-:W-:Y:S01]  /*15d80*/  HMMA.16816.F32 R96, R12.reuse, R18, R96 ;  /* 0x000000120c60723c */ /* 0x040fe20000001860 */
[----:B------:R-:W4:Y:S07]  /*15d90*/  LDSM.16.MT88.4 R16, [R138+0x9c00] ;  /* 0x009c00008a10783b */ /* 0x000f2e0000004200 */
[C---:B-----5:R-:W-:Y:S08]  /*15da0*/  HMMA.16816.F32 R100, R12.reuse, R20, R100 ;  /* 0x000000140c64723c */ /* 0x060ff00000001864 */
[----:B------:R-:W-:Y:S01]  /*15db0*/  HMMA.16816.F32 R104, R12, R22, R104 ;  /* 0x000000160c68723c */ /* 0x000fe20000001868 */
[----:B------:R-:W5:Y:S02]  /*15dc0*/  LDSM.16.MT88.4 R20, [R138+0xbc00] ;  /* 0x00bc00008a14783b */ /* 0x000f640000004200 */
[----:B------:R-:W-:Y:S02]  /*15dd0*/  F2FP.F16.F32.PACK_AB R12, R119, R124 ;  /* 0x0000007c770c723e */ /* 0x000fe400000000ff */
[----:B------:R-:W-:Y:S01]  /*15de0*/  F2FP.F16.F32.PACK_AB R13, R127, R134 ;  /* 0x000000867f0d723e */ /* 0x000fe200000000ff */
[----:B------:R-:W-:Y:S01]  /*15df0*/  FADD.FTZ R134, R134, R123 ;  /* 0x0000007b86867221 */ /* 0x000fe20000010000 */
[----:B------:R-:W-:Y:S02]  /*15e00*/  F2FP.F16.F32.PACK_AB R14, R126, R125 ;  /* 0x0000007d7e0e723e */ /* 0x000fe400000000ff */
[----:B------:R-:W-:Y:S01]  /*15e10*/  F2FP.F16.F32.PACK_AB R15, R129, R132 ;  /* 0x00000084810f723e */ /* 0x000fe200000000ff */
[----:B------:R-:W-:Y:S01]  /*15e20*/  FADD.FTZ R127, R127, R134 ;  /* 0x000000867f7f7221 */ /* 0x000fe20000010000 */
[----:B------:R-:W-:Y:S05]  /*15e30*/  MOV R123, R0 ;  /* 0x00000000007b7202 */ /* 0x000fea0000000f00 */
[C---:B----4-:R-:W-:Y:S08]  /*15e40*/  HMMA.16816.F32 R4, R12.reuse, R16, R4 ;  /* 0x000000100c04723c */ /* 0x050ff00000001804 */
[C---:B------:R-:W-:Y:S01]  /*15e50*/  HMMA.16816.F32 R8, R12.reuse, R18, R8 ;  /* 0x000000120c08723c */ /* 0x040fe20000001808 */
[----:B------:R-:W4:Y:S07]  /*15e60*/  LDSM.16.MT88.4 R16, [R136+0xbc00] ;  /* 0x00bc00008810783b */ /* 0x000f2e0000004200 */
[C---:B------:R-:W-:Y:S08]  /*15e70*/  HMMA.16816.F32 R68, R12.reuse, R24, R68 ;  /* 0x000000180c44723c */ /* 0x040ff00000001844 */
[C---:B------:R-:W-:Y:S01]  /*15e80*/  HMMA.16816.F32 R72, R12.reuse, R26, R72 ;  /* 0x0000001a0c48723c */ /* 0x040fe20000001848 */
[----:B------:R-:W1:Y:S07]  /*15e90*/  LDSM.16.MT88.4 R24, [R138+0xdc00] ;  /* 0x00dc00008a18783b */ /* 0x000e6e0000004200 */
[C---:B-----5:R-:W-:Y:S08]  /*15ea0*/  HMMA.16816.F32 R76, R12.reuse, R20, R76 ;  /* 0x000000140c4c723c */ /* 0x060ff0000000184c */
        /* <DEDUP_REMOVED lines=9> */
[----:B------:R-:W-:Y:S01]  /*15f40*/  HMMA.16816.F32 R104, R12, R22, R104 ;  /* 0x000000160c68723c */ /* 0x000fe20000001868 */
[----:B------:R-:W5:Y:S02]  /*15f50*/  LDSM.16.MT88.4 R20, [R138+0xc000] ;  /* 0x00c000008a14783b */ /* 0x000f640000004200 */
        /* <DEDUP_REMOVED lines=12> */
[----:B------:R-:W-:Y:S07]  /*16020*/  LDSM.16.MT88.4 R20, [R136+0xa400] ;  /* 0x00a400008814783b */ /* 0x000fee0000004200 */
[C---:B------:R-:W-:Y:S08]  /*16030*/  HMMA.16816.F32 R84, R12.reuse, R28, R84 ;  /* 0x0000001c0c54723c */ /* 0x040ff00000001854 */
[C---:B------:R-:W-:Y:S01]  /*16040*/  HMMA.16816.F32 R88, R12.reuse, R30, R88 ;  /* 0x0000001e0c58723c */ /* 0x040fe20000001858 */
[----:B------:R-:W-:Y:S07]  /*16050*/  LDSM.16.MT88.4 R28, [R136+0xc400] ;  /* 0x00c40000881c783b */ /* 0x000fee0000004200 */
        /* <DEDUP_REMOVED lines=13> */
[C---:B------:R-:W-:Y:S08]  /*16130*/  HMMA.16816.F32 R68, R12.reuse, R20, R68 ;  /* 0x000000140c44723c */ /* 0x040ff00000001844 */
[C---:B------:R-:W-:Y:S01]  /*16140*/  HMMA.16816.F32 R72, R12.reuse, R22, R72 ;  /* 0x000000160c48723c */ /* 0x040fe20000001848 */
[----:B------:R-:W5:Y:S07]  /*16150*/  LDSM.16.MT88.4 R20, [R138+0xa800] ;  /* 0x00a800008a14783b */ /* 0x000f6e0000004200 */
        /* <DEDUP_REMOVED lines=9> */
[C---:B----4-:R-:W-:Y:S08]  /*161f0*/  HMMA.16816.F32 R100, R12.reuse, R16, R100 ;  /* 0x000000100c64723c */ /* 0x050ff00000001864 */
[----:B------:R-:W-:Y:S01]  /*16200*/  HMMA.16816.F32 R104, R12, R18, R104 ;  /* 0x000000120c68723c */ /* 0x000fe20000001868 */
[----:B------:R-:W4:Y:S02]  /*16210*/  LDSM.16.MT88.4 R16, [R136+0xe800] ;  /* 0x00e800008810783b */ /* 0x000f240000004200 */
[----:B------:R-:W-:Y:S02]  /*16220*/  F2FP.F16.F32.PACK_AB R12, R53, R52 ;  /* 0x00000034350c723e */ /* 0x000fe400000000ff */
[----:B------:R-:W-:Y:S02]  /*16230*/  F2FP.F16.F32.PACK_AB R13, R57, R54 ;  /* 0x00000036390d723e */ /* 0x000fe400000000ff */
[----:B--2---:R-:W-:Y:S02]  /*16240*/  F2FP.F16.F32.PACK_AB R14, R56, R55 ;  /* 0x00000037380e723e */ /* 0x004fe400000000ff */
[----:B---3--:R-:W-:Y:S07]  /*16250*/  F2FP.F16.F32.PACK_AB R15, R58, R59 ;  /* 0x0000003b3a0f723e */ /* 0x008fee00000000ff */
[C---:B-----5:R-:W-:Y:S08]  /*16260*/  HMMA.16816.F32 R4, R12.reuse, R20, R4 ;  /* 0x000000140c04723c */ /* 0x060ff00000001804 */
[C---:B------:R-:W-:Y:S01]  /*16270*/  HMMA.16816.F32 R8, R12.reuse, R22, R8 ;  /* 0x000000160c08723c */ /* 0x040fe20000001808 */
[----:B------:R-:W2:Y:S07]  /*16280*/  LDSM.16.MT88.4 R20, [R136+0xac00] ;  /* 0x00ac00008814783b */ /* 0x000eae0000004200 */
[C---:B-1----:R-:W-:Y:S08]  /*16290*/  HMMA.16816.F32 R68, R12.reuse, R24, R68 ;  /* 0x000000180c44723c */ /* 0x042ff00000001844 */
[C---:B------:R-:W-:Y:S01]  /*162a0*/  HMMA.16816.F32 R72, R12.reuse, R26, R72 ;  /* 0x0000001a0c48723c */ /* 0x040fe20000001848 */
[----:B------:R-:W1:Y:S07]  /*162b0*/  LDSM.16.MT88.4 R24, [R138+0xcc00] ;  /* 0x00cc00008a18783b */ /* 0x000e6e0000004200 */
[C---:B------:R-:W-:Y:S01]  /*162c0*/  HMMA.16816.F32 R76, R12.reuse, R28, R76 ;  /* 0x0000001c0c4c723c */ /* 0x040fe2000000184c */
[----:B------:R-:W-:Y:S02]  /*162d0*/  MUFU.EX2 R29, R130 ;  /* 0x00000082001d7308 */ /* 0x000fe40000000800 */
[-CC-:B------:R-:W-:Y:S05]  /*162e0*/  FFMA.FTZ R28, R63, R3.reuse, -R128.reuse ;  /* 0x000000033f1c7223 */ /* 0x180fea0000010880 */
[C---:B------:R-:W-:Y:S03]  /*162f0*/  HMMA.16816.F32 R80, R12.reuse, R30, R80 ;  /* 0x0000001e0c50723c */ /* 0x040fe60000001850 */
[----:B------:R-:W-:Y:S01]  /*16300*/  MUFU.EX2 R28, R28 ;  /* 0x0000001c001c7308 */ /* 0x000fe20000000800 */
[-CC-:B------:R-:W-:Y:S01]  /*16310*/  FFMA.FTZ R31, R62, R3.reuse, -R128.reuse ;  /* 0x000000033e1f7223 */ /* 0x180fe20000010880 */
[-CC-:B------:R-:W-:Y:S01]  /*16320*/  FFMA.FTZ R30, R66, R3.reuse, -R128.reuse ;  /* 0x00000003421e7223 */ /* 0x180fe20000010880 */
[----:B------:R-:W-:Y:S02]  /*16330*/  FFMA.FTZ R128, R67, R3, -R128 ;  /* 0x0000000343807223 */ /* 0x000fe40000010880 */
[C---:B------:R-:W-:Y:S05]  /*16340*/  HMMA.16816.F32 R84, R12.reuse, R32, R84 ;  /* 0x000000200c54723c */ /* 0x040fea0000001854 */
[----:B------:R-:W3:Y:S01]  /*16350*/  MUFU.EX2 R31, R31 ;  /* 0x0000001f001f7308 */ /* 0x000ee20000000800 */
[----:B------:R-:W-:Y:S09]  /*16360*/  FADD.FTZ R33, R113, R112 ;  /* 0x0000007071217221 */ /* 0x000ff20000010000 */
[----:B------:R-:W-:Y:S01]  /*16370*/  MUFU.EX2 R30, R30 ;  /* 0x0000001e001e7308 */ /* 0x000fe20000000800 */
[----:B------:R-:W-:Y:S01]  /*16380*/  FADD.FTZ R33, R114, R33 ;  /* 0x0000002172217221 */ /* 0x000fe20000010000 */
[C---:B------:R-:W-:Y:S08]  /*16390*/  HMMA.16816.F32 R88, R12.reuse, R34, R88 ;  /* 0x000000220c58723c */ /* 0x040ff00000001858 */
[----:B------:R-:W5:Y:S01]  /*163a0*/  MUFU.EX2 R169, R128 ;  /* 0x0000008000a97308 */ /* 0x000f620000000800 */
        /* <DEDUP_REMOVED lines=8> */
[C---:B----4-:R-:W-:Y:S03]  /*16430*/  HMMA.16816.F32 R100, R12.reuse, R16, R100 ;  /* 0x000000100c64723c */ /* 0x050fe60000001864 */
[----:B------:R-:W-:Y:S04]  /*16440*/  FADD.FTZ R160, R135, R160 ;  /* 0x000000a087a07221 */ /* 0x000fe80000010000 */
[----:B------:R-:W-:Y:S01]  /*16450*/  FADD.FTZ R41, R41, R160 ;  /* 0x000000a029297221 */ /* 0x000fe20000010000 */
[----:B------:R-:W-:Y:S01]  /*16460*/  HMMA.16816.F32 R104, R12, R18, R104 ;  /* 0x000000120c68723c */ /* 0x000fe20000001868 */
[----:B------:R-:W4:Y:S02]  /*16470*/  LDSM.16.MT88.4 R16, [R136+0xcc00] ;  /* 0x00cc00008810783b */ /* 0x000f240000004200 */
[----:B------:R-:W-:Y:S01]  /*16480*/  F2FP.F16.F32.PACK_AB R12, R61, R60 ;  /* 0x0000003c3d0c723e */ /* 0x000fe200000000ff */
[----:B------:R-:W-:Y:S01]  /*16490*/  FADD.FTZ R41, R40, R41 ;  /* 0x0000002928297221 */ /* 0x000fe20000010000 */
[----:B---3--:R-:W-:Y:S02]  /*164a0*/  F2FP.F16.F32.PACK_AB R13, R28, R31 ;  /* 0x0000001f1c0d723e */ /* 0x008fe400000000ff */
[----:B------:R-:W-:Y:S01]  /*164b0*/  F2FP.F16.F32.PACK_AB R14, R29, R64 ;  /* 0x000000401d0e723e */ /* 0x000fe200000000ff */
[----:B------:R-:W-:Y:S01]  /*164c0*/  FADD.FTZ R44, R44, R41 ;  /* 0x000000292c2c7221 */ /* 0x000fe20000010000 */
[----:B-----5:R-:W-:Y:S03]  /*164d0*/  F2FP.F16.F32.PACK_AB R15, R169, R30 ;  /* 0x0000001ea90f723e */ /* 0x020fe600000000ff */
[----:B------:R-:W-:Y:S04]  /*164e0*/  FADD.FTZ R44, R45, R44 ;  /* 0x0000002c2d2c7221 */ /* 0x000fe80000010000 */
[C---:B------:R-:W-:Y:S01]  /*164f0*/  HMMA.16816.F32 R112, R12.reuse, R108, R4 ;  /* 0x0000006c0c70723c */ /* 0x040fe20000001804 */
[----:B------:R-:W3:Y:S02]  /*16500*/  LDSM.16.MT88.4 R4, [R138+0xec00] ;  /* 0x00ec00008a04783b */ /* 0x000ee40000004200 */
[----:B------:R-:W-:Y:S04]  /*16510*/  FADD.FTZ R49, R49, R44 ;  /* 0x0000002c31317221 */ /* 0x000fe80000010000 */
[----:B------:R-:W-:Y:S01]  /*16520*/  FADD.FTZ R49, R48, R49 ;  /* 0x0000003130317221 */ /* 0x000fe20000010000 */
[C---:B------:R-:W-:Y:S03]  /*16530*/  HMMA.16816.F32 R108, R12.reuse, R110, R8 ;  /* 0x0000006e0c6c723c */ /* 0x040fe60000001808 */
[----:B------:R-:W-:Y:S01]  /*16540*/  FADD.FTZ R8, R132, R127 ;  /* 0x0000007f84087221 */ /* 0x000fe20000010000 */
[----:B------:R-:W-:Y:S03]  /*16550*/  FADD.FTZ R52, R52, R49 ;  /* 0x0000003134347221 */ /* 0x000fe60000010000 */
[----:B------:R-:W-:Y:S01]  /*16560*/  FADD.FTZ R8, R129, R8 ;  /* 0x0000000881087221 */ /* 0x000fe20000010000 */
        /* <DEDUP_REMOVED lines=15> */
[C---:B----4-:R-:W-:Y:S03]  /*16660*/  HMMA.16816.F32 R84, R12.reuse, R16, R84 ;  /* 0x000000100c54723c */ /* 0x050fe60000001854 */
[----:B------:R-:W-:Y:S01]  /*16670*/  FADD.FTZ R16, R46, R21 ;  /* 0x000000152e107221 */ /* 0x000fe20000010000 */
[----:B------:R-:W-:Y:S03]  /*16680*/  FADD.FTZ R160, R29, R64 ;  /* 0x000000401da07221 */ /* 0x000fe60000010000 */
        /* <DEDUP_REMOVED lines=13> */
[----:B------:R-:W-:Y:S03]  /*16760*/  HMMA.16816.F32 R104, R12, R10, R104 ;  /* 0x0000000a0c68723c */ /* 0x000fe60000001868 */
[----:B------:R-:W-:Y:S04]  /*16770*/  FADD.FTZ R30, R30, R5 ;  /* 0x000000051e1e7221 */ /* 0x000fe80000010000 */
[----:B------:R-:W-:Y:S01]  /*16780*/  FADD.FTZ R169, R169, R30 ;  /* 0x0000001ea9a97221 */ /* 0x000fe20000010000 */
[----:B------:R-:W-:Y:S01]  /*16790*/  @!UPT UIADD3 URZ, UPT, UPT, URZ, URZ, URZ ;  /* 0x000000fffffff290 */ /* 0x000fe2000fffe0ff */
[----:B------:R-:W-:Y:S11]  /*167a0*/  @P0 BRA `(.L_x_1479) ;  /* 0xffffffc400400947 */ /* 0x000ff6000383ffff */
.L_x_1472:
[----:B------:R1:W5:Y:S01]  /*167b0*/  LD.E R5, desc[UR4][R120.64+0xd8] ;  /* 0x0000d80478057980 */ /* 0x000362000c101900 */
[----:B------:R-:W-:Y:S01]  /*167c0*/  UMOV UR6, 0xffffffff ;  /* 0xffffffff00067882 */ /* 0x000fe20000000000 */
[----:B------:R-:W-:Y:S01]  /*167d0*/  SHF.R.U32.HI R4, RZ, 0x2, R153 ;  /* 0x00000002ff047819 */ /* 0x000fe20000011699 */
[----:B------:R-:W2:Y:S02]  /*167e0*/  S2R R3, SR_TID.X ;  /* 0x0000000000037919 */ /* 0x000ea40000002100 */
[----:B--2---:R-:W-:Y:S01]  /*167f0*/  SHF.R.U32.HI R3, RZ, 0x3, R3 ;  /* 0x00000003ff037819 */ /* 0x004fe20000011603 */
        /* <DEDUP_REMOVED lines=8> */
.L_x_1493:
[----:B------:R-:W-:Y:S05]  /*16880*/  WARPSYNC.ALL ;  /* 0x0000000000007948 */ /* 0x000fea0003800000 */
[----:B------:R-:W1:Y:S01]  /*16890*/  S2UR UR6, SR_CgaCtaId ;  /* 0x00000000000679c3 */ /* 0x000e620000008800 */
[----:B---3--:R-:W-:Y:S01]  /*168a0*/  FADD.FTZ R6, R11, R12 ;  /* 0x0000000c0b067221 */ /* 0x008fe20000010000 */
[C---:B--2---:R-:W-:Y:S01]  /*168b0*/  SHF.L.U32 R11, R153.reuse, 0x1, RZ ;  /* 0x00000001990b7819 */ /* 0x044fe200000006ff */
[----:B------:R-:W2:Y:S01]  /*168c0*/  MUFU.RCP R9, R7 ;  /* 0x0000000700097308 */ /* 0x000ea20000001000 */
[----:B------:R-:W-:-:S04]  /*168d0*/  SHF.L.U32 R10, R153, 0x4, RZ ;  /* 0x00000004990a7819 */ /* 0x000fc800000006ff */
[----:B------:R-:W-:Y:S01]  /*168e0*/  BAR.SYNC.DEFER_BLOCKING 0x0 ;  /* 0x0000000000007b1d */ /* 0x000fe20000010000 */
[----:B------:R-:W-:Y:S02]  /*168f0*/  LOP3.LUT R11, R11, 0x6, RZ, 0xc0, !PT ;  /* 0x000000060b0b7812 */ /* 0x000fe400078ec0ff */
[----:B------:R-:W-:Y:S02]  /*16900*/  FSETP.NE.FTZ.AND P1, PT, R7, RZ, PT ;  /* 0x000000ff0700720b */ /* 0x000fe40003f35000 */
[----:B------:R-:W-:Y:S01]  /*16910*/  LOP3.LUT R10, R11, 0x3e00, R10, 0xf8, !PT ;  /* 0x00003e000b0a7812 */ /* 0x000fe200078ef80a */
[----:B------:R-:W3:Y:S01]  /*16920*/  MUFU.RCP R8, R6 ;  /* 0x0000000600087308 */ /* 0x000ee20000001000 */
[----:B------:R-:W-:Y:S01]  /*16930*/  SHF.L.U32 R11, R153, 0x3, RZ ;  /* 0x00000003990b7819 */ /* 0x000fe200000006ff */
[----:B------:R-:W-:Y:S01]  /*16940*/  UMOV UR7, 0x400 ;  /* 0x0000040000077882 */ /* 0x000fe20000000000 */
[----:B------:R-:W-:Y:S02]  /*16950*/  FSETP.NE.FTZ.AND P0, PT, R6, RZ, PT ;  /* 0x000000ff0600720b */ /* 0x000fe40003f15000 */
[----:B------:R-:W-:-:S02]  /*16960*/  LOP3.LUT R12, R11, 0xc0, RZ, 0xc0, !PT ;  /* 0x000000c00b0c7812 */ /* 0x000fc400078ec0ff */
[----:B------:R-:W-:Y:S02]  /*16970*/  LOP3.LUT R13, R10, 0x20, R11, 0xf8, !PT ;  /* 0x000000200a0d7812 */ /* 0x000fe400078ef80b */
[----:B------:R-:W-:Y:S02]  /*16980*/  LOP3.LUT R12, R12, 0x18, R153, 0xf8, !PT ;  /* 0x000000180c0c7812 */ /* 0x000fe400078ef899 */
[----:B--2---:R-:W-:Y:S01]  /*16990*/  FSEL R9, R9, 1, P1 ;  /* 0x3f80000009097808 */ /* 0x004fe20000800000 */
[----:B-1----:R-:W-:Y:S01]  /*169a0*/  ULEA UR6, UR6, UR7, 0x18 ;  /* 0x0000000706067291 */ /* 0x002fe2000f8ec0ff */
[----:B------:R-:W-:-:S03]  /*169b0*/  LOP3.LUT R10, R13, R12, RZ, 0xfc, !PT ;  /* 0x0000000c0d0a7212 */ /* 0x000fc600078efcff */
[C---:B------:R-:W-:Y:S01]  /*169c0*/  FMUL.FTZ R112, R9.reuse, R112 ;  /* 0x0000007009707220 */ /* 0x040fe20000410000 */
        /* <DEDUP_REMOVED lines=73> */
[----:B------:R-:W-:Y:S04]  /*16e60*/  STS.64 [R8+0x4420], R98 ;  /* 0x0044206208007388 */ /* 0x000fe80000000a00 */
[----:B------:R-:W-:Y:S04]  /*16e70*/  STS.64 [R9+0x4040], R100 ;  /* 0x0040406409007388 */ /* 0x000fe80000000a00 */
        /* <DEDUP_REMOVED lines=8> */
[----:B------:R-:W-:Y:S02]  /*16f00*/  SHF.R.U32.HI R14, RZ, 0x1, R153 ;  /* 0x00000001ff0e7819 */ /* 0x000fe40000011699 */
[----:B-1----:R-:W-:Y:S01]  /*16f10*/  SHF.L.U32 R10, R3, 0x5, RZ ;  /* 0x00000005030a7819 */ /* 0x002fe200000006ff */
[----:B------:R1:W5:Y:S01]  /*16f20*/  LD.E.64 R62, desc[UR4][R120.64+0x78] ;  /* 0x00007804783e7980 */ /* 0x000362000c101b00 */
[----:B------:R-:W1:Y:S01]  /*16f30*/  @P0 MUFU.LG2 R6, R6 ;  /* 0x0000000600060308 */ /* 0x000e620000000c00 */
[C---:B------:R-:W-:Y:S02]  /*16f40*/  LOP3.LUT R19, R52.reuse, 0xd8, RZ, 0xc0, !PT ;  /* 0x000000d834137812 */ /* 0x040fe400078ec0ff */
[----:B------:R3:W5:Y:S01]  /*16f50*/  LD.E.64 R60, desc[UR4][R120.64+0xa8] ;  /* 0x0000a804783c7980 */ /* 0x000762000c101b00 */
[----:B--2---:R-:W-:Y:S02]  /*16f60*/  LOP3.LUT R9, R52, 0xf04, RZ, 0xc0, !PT ;  /* 0x00000f0434097812 */ /* 0x004fe400078ec0ff */
[----:B------:R-:W-:-:S02]  /*16f70*/  LOP3.LUT R17, R14, 0x30, RZ, 0xc0, !PT ;  /* 0x000000300e117812 */ /* 0x000fc400078ec0ff */
[----:B------:R-:W-:Y:S02]  /*16f80*/  LOP3.LUT R8, R19, 0x18, R14, 0x78, !PT ;  /* 0x0000001813087812 */ /* 0x000fe400078e780e */
[----:B------:R-:W-:Y:S02]  /*16f90*/  LOP3.LUT R9, R9, 0x20, R10, 0xf8, !PT ;  /* 0x0000002009097812 */ /* 0x000fe400078ef80a */
[----:B------:R-:W-:Y:S01]  /*16fa0*/  LOP3.LUT R54, R17, 0x7, R4, 0xf8, !PT ;  /* 0x0000000711367812 */ /* 0x000fe200078ef804 */
[----:B------:R-:W-:Y:S01]  /*16fb0*/  @P1 FMUL.FTZ R4, R7, 0.69314718246459960938 ;  /* 0x3f31721807041820 */ /* 0x000fe20000410000 */
[----:B------:R-:W-:Y:S01]  /*16fc0*/  LOP3.LUT R8, R9, R8, RZ, 0xfc, !PT ;  /* 0x0000000809087212 */ /* 0x000fe200078efcff */
[----:B-1----:R-:W-:Y:S01]  /*16fd0*/  @P0 FMUL.FTZ R7, R6, 0.69314718246459960938 ;  /* 0x3f31721806070820 */ /* 0x002fe20000410000 */
[----:B------:R-:W-:-:S03]  /*16fe0*/  MOV R55, 0xff800000 ;  /* 0xff80000000377802 */ /* 0x000fc60000000f00 */
[C---:B-----5:R-:W-:Y:S01]  /*16ff0*/  @P0 FFMA.FTZ R55, R5.reuse, R0, R7 ;  /* 0x0000000005370223 */ /* 0x060fe20000010007 */
[----:B------:R-:W-:Y:S01]  /*17000*/  LEA R0, R8, UR6, 0x2 ;  /* 0x0000000608007c11 */ /* 0x000fe2000f8e10ff */
[----:B------:R-:W-:Y:S01]  /*17010*/  BAR.SYNC.DEFER_BLOCKING 0x0 ;  /* 0x0000000000007b1d */ /* 0x000fe20000010000 */
[----:B------:R-:W-:Y:S01]  /*17020*/  MOV R56, 0xff800000 ;  /* 0xff80000000387802 */ /* 0x000fe20000000f00 */
[----:B------:R-:W-:Y:S01]  /*17030*/  @P1 FFMA.FTZ R56, R5, R2, R4 ;  /* 0x0000000205381223 */ /* 0x000fe20000010004 */
[----:B------:R-:W-:-:S03]  /*17040*/  LOP3.LUT P2, RZ, R153, 0x3, RZ, 0xc0, !PT ;  /* 0x0000000399ff7812 */ /* 0x000fc6000784c0ff */
        /* <DEDUP_REMOVED lines=15> */
[----:B------:R3:W4:Y:S01]  /*17140*/  LDS.128 R12, [R0+0x4800] ;  /* 0x00480000000c7984 */ /* 0x0007220000000c00 */
[----:B-12---:R-:W-:Y:S05]  /*17150*/  @P2 BRA `(.L_x_1482) ;  /* 0x0000000000282947 */ /* 0x006fea0003800000 */
[----:B------:R-:W-:Y:S01]  /*17160*/  IMAD.IADD R57, R161, 0x1, -R156 ;  /* 0x00000001a1397824 */ /* 0x000fe200078e0a9c */
[----:B---3--:R-:W-:Y:S01]  /*17170*/  IADD3 R0, P0, PT, R58, R54, RZ ;  /* 0x000000363a007210 */ /* 0x008fe20007f1e0ff */
[----:B------:R-:W-:-:S03]  /*17180*/  VIADD R2, R54, 0x8 ;  /* 0x0000000836027836 */ /* 0x000fc60000000000 */
[-C--:B------:R-:W-:Y:S02]  /*17190*/  ISETP.GE.AND P2, PT, R54, R57.reuse, PT ;  /* 0x000000393600720c */ /* 0x080fe40003f46270 */
[----:B------:R-:W-:Y:S02]  /*171a0*/  ISETP.GE.AND P1, PT, R2, R57, PT ;  /* 0x000000390200720c */ /* 0x000fe40003f26270 */
[----:B------:R-:W-:Y:S02]  /*171b0*/  LEA.HI.X.SX32 R57, R58, RZ, 0x1, P0 ;  /* 0x000000ff3a397211 */ /* 0x000fe400000f0eff */
[----:B------:R-:W-:-:S04]  /*171c0*/  LEA R60, P0, R0, R60, 0x2 ;  /* 0x0000003c003c7211 */ /* 0x000fc800078010ff */
[----:B------:R-:W-:-:S05]  /*171d0*/  LEA.HI.X R61, R0, R61, R57, 0x2, P0 ;  /* 0x0000003d003d7211 */ /* 0x000fca00000f1439 */
[----:B------:R1:W-:Y:S04]  /*171e0*/  @!P2 ST.E desc[UR4][R60.64], R56 ;  /* 0x000000383c00a985 */ /* 0x0003e8000c101904 */
[----:B------:R1:W-:Y:S02]  /*171f0*/  @!P1 ST.E desc[UR4][R60.64+0x20], R55 ;  /* 0x000020373c009985 */ /* 0x0003e4000c101904 */
.L_x_1482:
[----:B------:R-:W-:Y:S05]  /*17200*/  BSYNC.RECONVERGENT B0 ;  /* 0x0000000000007941 */ /* 0x000fea0003800200 */
.L_x_1481:
[----:B------:R2:W5:Y:S01]  /*17210*/  LD.E R120, desc[UR4][R120.64+0xc0] ;  /* 0x0000c00478787980 */ /* 0x000562000c101900 */
[----:B------:R-:W-:Y:S01]  /*17220*/  IMAD.IADD R156, R161, 0x1, -R156 ;  /* 0x00000001a19c7824 */ /* 0x000fe200078e0a9c */
[----:B-1----:R-:W-:Y:S01]  /*17230*/  LOP3.LUT R55, R52, 0x1c, RZ, 0xc0, !PT ;  /* 0x0000001c34377812 */ /* 0x002fe200078ec0ff */
[----:B------:R-:W-:Y:S01]  /*17240*/  IMAD R58, R58, R53, RZ ;  /* 0x000000353a3a7224 */ /* 0x000fe200078e02ff */
[----:B------:R-:W-:Y:S01]  /*17250*/  BSSY.RECONVERGENT B0, `(.L_x_1483) ;  /* 0x0000016000007945 */ /* 0x000fe20003800200 */
[C---:B---3--:R-:W-:Y:S01]  /*17260*/  VIADD R0, R3.reuse, 0x10 ;  /* 0x0000001003007836 */ /* 0x048fe20000000000 */
[CC--:B------:R-:W-:Y:S01]  /*17270*/  ISETP.GE.AND P2, PT, R3.reuse, R156.reuse, PT ;  /* 0x0000009c0300720c */ /* 0x0c0fe20003f46270 */
[C---:B------:R-:W-:Y:S02]  /*17280*/  VIADD R57, R3.reuse, 0x20 ;  /* 0x0000002003397836 */ /* 0x040fe40000000000 */
[C---:B------:R-:W-:Y:S01]  /*17290*/  VIADD R53, R3.reuse, 0x30 ;  /* 0x0000003003357836 */ /* 0x040fe20000000000 */
[-C--:B------:R-:W-:Y:S01]  /*172a0*/  ISETP.GE.AND P1, PT, R0, R156.reuse, PT ;  /* 0x0000009c0000720c */ /* 0x080fe20003f26270 */
[----:B------:R-:W-:Y:S01]  /*172b0*/  IMAD R3, R3, 0x60, R55 ;  /* 0x0000006003037824 */ /* 0x000fe200078e0237 */
[----:B------:R-:W-:-:S02]  /*172c0*/  ISETP.GE.AND P5, PT, R57, R156, PT ;  /* 0x0000009c3900720c */ /* 0x000fc40003fa6270 */
[----:B------:R-:W-:Y:S02]  /*172d0*/  ISETP.GE.AND P6, PT, R53, R156, PT ;  /* 0x0000009c3500720c */ /* 0x000fe40003fc6270 */
        /* <DEDUP_REMOVED lines=10> */
[----:B------:R1:W-:Y:S04]  /*17380*/  @!P4 ST.E.128 desc[UR4][R60.64], R48 ;  /* 0x000000303c00c985 */ /* 0x0003e8000c101d04 */
[----:B------:R1:W-:Y:S04]  /*17390*/  @!P3 ST.E.128 desc[UR4][R60.64+0x80], R32 ;  /* 0x000080203c00b985 */ /* 0x0003e8000c101d04 */
[----:B------:R1:W-:Y:S02]  /*173a0*/  @!P2 ST.E.128 desc[UR4][R60.64+0x100], R16 ;  /* 0x000100103c00a985 */ /* 0x0003e4000c101d04 */
.L_x_1484:
[----:B------:R-:W-:Y:S05]  /*173b0*/  BSYNC.RECONVERGENT B0 ;  /* 0x0000000000007941 */ /* 0x000fea0003800200 */
.L_x_1483:
[----:B------:R-:W-:Y:S04]  /*173c0*/  BSSY.RECONVERGENT B0, `(.L_x_1485) ;  /* 0x000000e000007945 */ /* 0x000fe80003800200 */
[----:B------:R-:W-:Y:S05]  /*173d0*/  @P1 BRA `(.L_x_1486) ;  /* 0x0000000000301947 */ /* 0x000fea0003800000 */
[-C--:B-----5:R-:W-:Y:S02]  /*173e0*/  ISETP.GE.AND P4, PT, R55, R120.reuse, PT ;  /* 0x000000783700720c */ /* 0x0a0fe40003f86270 */
[-C--:B------:R-:W-:Y:S02]  /*173f0*/  ISETP.GE.AND P3, PT, R53, R120.reuse, PT ;  /* 0x000000783500720c */ /* 0x080fe40003f66270 */
[----:B------:R-:W-:-:S09]  /*17400*/  ISETP.GE.AND P1, PT, R3, R120, PT ;  /* 0x000000780300720c */ /* 0x000fd20003f26270 */
[CC--:B-1----:R-:W-:Y:S02]  /*17410*/  @!P4 LEA R32, P0, R57.reuse, R62.reuse, 0x2 ;  /* 0x0000003e3920c211 */ /* 0x0c2fe400078010ff */
        /* <DEDUP_REMOVED lines=8> */
.L_x_1486:
[----:B------:R-:W-:Y:S05]  /*174a0*/  BSYNC.RECONVERGENT B0 ;  /* 0x0000000000007941 */ /* 0x000fea0003800200 */
.L_x_1485:
        /* <DEDUP_REMOVED lines=14> */
.L_x_1488:
[----:B------:R-:W-:Y:S05]  /*17590*/  BSYNC.RECONVERGENT B0 ;  /* 0x0000000000007941 */ /* 0x000fea0003800200 */
.L_x_1487:
[----:B------:R-:W-:-:S04]  /*175a0*/  MOV R153, 0x0 ;  /* 0x0000000000997802 */ /* 0x000fc80000000f00 */
[----:B-12345:R-:W-:Y:S05]  /*175b0*/  @P6 RET.REL.NODEC R152 `(_ZN5flash24flash_fwd_splitkv_kernelI23Flash_fwd_kernel_traitsILi96ELi64ELi128ELi4ELb0ELb0EN7cutlass6half_tE19Flash_kernel_traitsILi96ELi64ELi128ELi4ES3_EELb0ELb0ELb0ELb0ELb0ELb0ELb1ELb1EEEvNS_16Flash_fwd_paramsE) ;  /* 0xfffffe8898906950 */ /* 0x03efea0003c3ffff */
        /* <DEDUP_REMOVED lines=10> */
[----:B-1----:R-:W-:Y:S05]  /*17660*/  @P0 RET.REL.NODEC R152 `(_ZN5flash24flash_fwd_splitkv_kernelI23Flash_fwd_kernel_traitsILi96ELi64ELi128ELi4ELb0ELb0EN7cutlass6half_tE19Flash_kernel_traitsILi96ELi64ELi128ELi4ES3_EELb0ELb0ELb0ELb0ELb0ELb0ELb1ELb1EEEvNS_16Flash_fwd_paramsE) ;  /* 0xfffffe8898640950 */ /* 0x002fea0003c3ffff */
[----:B------:R-:W-:Y:S01]  /*17670*/  LEA R2, P0, R57, R62, 0x2 ;  /* 0x0000003e39027211 */ /* 0x000fe200078010ff */
[----:B------:R-:W-:-:S03]  /*17680*/  IMAD.MOV.U32 R153, RZ, RZ, 0x0 ;  /* 0x00000000ff997424 */ /* 0x000fc600078e00ff */
[----:B------:R-:W-:-:S05]  /*17690*/  LEA.HI.X R3, R57, R63, R58, 0x2, P0 ;  /* 0x0000003f39037211 */ /* 0x000fca00000f143a */
[----:B------:R1:W-:Y:S02]  /*176a0*/  ST.E.128 desc[UR4][R2.64+0x4900], R4 ;  /* 0x0049000402007985 */ /* 0x0003e4000c101d04 */
[----:B-1----:R-:W-:Y:S05]  /*176b0*/  RET.REL.NODEC R152 `(_ZN5flash24flash_fwd_splitkv_kernelI23Flash_fwd_kernel_traitsILi96ELi64ELi128ELi4ELb0ELb0EN7cutlass6half_tE19Flash_kernel_traitsILi96ELi64ELi128ELi4ES3_EELb0ELb0ELb0ELb0ELb0ELb0ELb1ELb1EEEvNS_16Flash_fwd_paramsE) ;  /* 0xfffffe8898507950 */ /* 0x002fea0003c3ffff */
.L_x_1480:
[----:B------:R-:W-:Y:S01]  /*176c0*/  MOV R9, 0x2 ;  /* 0x0000000200097802 */ /* 0x000fe20000000f00 */
[----:B------:R-:W-:Y:S01]  /*176d0*/  IMAD.MOV.U32 R6, RZ, RZ, 0x1f ;  /* 0x0000001fff067424 */ /* 0x000fe200078e00ff */
[----:B------:R-:W-:-:S07]  /*176e0*/  MOV R8, 0xffffffff ;  /* 0xffffffff00087802 */ /* 0x000fce0000000f00 */
[----:B-----5:R-:W-:Y:S05]  /*176f0*/  WARPSYNC.COLLECTIVE R8, `(.L_x_1489) ;  /* 0x0000000008087348 */ /* 0x020fea0003c00000 */
[----:B------:R1:W2:Y:S02]  /*17700*/  SHFL.BFLY P0, R12, R160, R9, R6 ;  /* 0x0c000009a00c7389 */ /* 0x0002a40000000006 */
[----:B-12--5:R-:W-:Y:S05]  /*17710*/  ENDCOLLECTIVE ;  /* 0x000000000000791b */ /* 0x026fea0003800000 */
.L_x_1489:
[----:B------:R-:W-:Y:S02]  /*17720*/  IMAD.MOV.U32 R7, RZ, RZ, R12 ;  /* 0x000000ffff077224 */ /* 0x000fe400078e000c */
[----:B------:R-:W-:Y:S02]  /*17730*/  IMAD.MOV.U32 R9, RZ, RZ, 0x1 ;  /* 0x00000001ff097424 */ /* 0x000fe400078e00ff */
[----:B------:R-:W-:-:S05]  /*17740*/  FADD.FTZ R10, R7, R160 ;  /* 0x000000a0070a7221 */ /* 0x000fca0000010000 */
[----:B------:R-:W-:-:S07]  /*17750*/  MOV R160, R10 ;  /* 0x0000000a00a07202 */ /* 0x000fce0000000f00 */
[----:B------:R-:W-:Y:S05]  /*17760*/  WARPSYNC.COLLECTIVE R8, `(.L_x_1490) ;  /* 0x0000000008087348 */ /* 0x000fea0003c00000 */
[----:B------:R1:W2:Y:S02]  /*17770*/  SHFL.BFLY P0, R12, R160, R9, R6 ;  /* 0x0c000009a00c7389 */ /* 0x0002a40000000006 */
[----:B-12---:R-:W-:Y:S05]  /*17780*/  ENDCOLLECTIVE ;  /* 0x000000000000791b */ /* 0x006fea0003800000 */
.L_x_1490:
[----:B------:R-:W-:Y:S01]  /*17790*/  MOV R160, R169 ;  /* 0x000000a900a07202 */ /* 0x000fe20000000f00 */
[----:B------:R-:W-:Y:S01]  /*177a0*/  IMAD.MOV.U32 R9, RZ, RZ, 0x2 ;  /* 0x00000002ff097424 */ /* 0x000fe200078e00ff */
[----:B------:R-:W-:-:S07]  /*177b0*/  MOV R7, R12 ;  /* 0x0000000c00077202 */ /* 0x000fce0000000f00 */
[----:B------:R-:W-:Y:S05]  /*177c0*/  WARPSYNC.COLLECTIVE R8, `(.L_x_1491) ;  /* 0x0000000008087348 */ /* 0x000fea0003c00000 */
[----:B------:R1:W2:Y:S02]  /*177d0*/  SHFL.BFLY P0, R12, R160, R9, R6 ;  /* 0x0c000009a00c7389 */ /* 0x0002a40000000006 */
[----:B-12---:R-:W-:Y:S05]  /*177e0*/  ENDCOLLECTIVE ;  /* 0x000000000000791b */ /* 0x006fea0003800000 */
.L_x_1491:
[----:B------:R-:W-:Y:S01]  /*177f0*/  FADD.FTZ R7, R10, R7 ;  /* 0x000000070a077221 */ /* 0x000fe20000010000 */
[----:B------:R-:W-:Y:S01]  /*17800*/  FADD.FTZ R11, R12, R169 ;  /* 0x000000a90c0b7221 */ /* 0x000fe20000010000 */
[----:B------:R-:W-:-:S04]  /*17810*/  MOV R9, 0x1 ;  /* 0x0000000100097802 */ /* 0x000fc80000000f00 */
[----:B------:R-:W-:-:S07]  /*17820*/  MOV R160, R11 ;  /* 0x0000000b00a07202 */ /* 0x000fce0000000f00 */
[----:B------:R-:W-:Y:S05]  /*17830*/  WARPSYNC.COLLECTIVE R8, `(.L_x_1492) ;  /* 0x0000000008087348 */ /* 0x000fea0003c00000 */
[----:B------:R1:W2:Y:S02]  /*17840*/  SHFL.BFLY P0, R12, R160, R9, R6 ;  /* 0x0c000009a00c7389 */ /* 0x0002a40000000006 */
[----:B-12---:R-:W-:Y:S05]  /*17850*/  ENDCOLLECTIVE ;  /* 0x000000000000791b */ /* 0x006fea0003800000 */
.L_x_1492:
[----:B------:R-:W-:Y:S05]  /*17860*/  BRA `(.L_x_1493) ;  /* 0xfffffff000047947 */ /* 0x000fea000383ffff */
.L_x_1494:
        /* <DEDUP_REMOVED lines=9> */
.L_x_11634:


//--------------------- .text._ZN5flash24flash_fwd_splitkv_kernelI23Flash_fwd_kernel_traitsILi96ELi64ELi128ELi4ELb0ELb0EN7cutlass6half_tE19Flash_kernel_traitsILi96ELi64ELi128ELi4ES3_EELb0ELb0ELb0ELb0ELb0ELb1ELb1ELb1EEEvNS_16Flash_fwd_paramsE --------------------------
	.section	.text._ZN5flash24flash_fwd_splitkv_kernelI23Flash_fwd_kernel_traitsILi96ELi64ELi128ELi4ELb0ELb0EN7cutlass6half_tE19Flash_kernel_traitsILi96ELi64ELi128ELi4ES3_EELb0ELb0ELb0ELb0ELb0ELb1ELb1ELb1EEEvNS_16Flash_fwd_paramsE,"ax",@progbits
	.align	128
        .global         _ZN5flash24flash_fwd_splitkv_kernelI23Flash_fwd_kernel_traitsILi96ELi64ELi128ELi4ELb0ELb0EN7cutlass6half_tE19Flash_kernel_traitsILi96ELi64ELi128ELi4ES3_EELb0ELb0ELb0ELb0ELb0ELb1ELb1ELb1EEEvNS_16Flash_fwd_paramsE
        .type           _ZN5flash24flash_fwd_splitkv_kernelI23Flash_fwd_kernel_traitsILi96ELi64ELi128ELi4ELb0ELb0EN7cutlass6half_tE19Flash_kernel_traitsILi96ELi64ELi128ELi4ES3_EELb0ELb0ELb0ELb0ELb0ELb1ELb1ELb1EEEvNS_16Flash_fwd_paramsE,@function
        .size           _ZN5flash24flash_fwd_splitkv_kernelI23Flash_fwd_kernel_traitsILi96ELi64ELi128ELi4ELb0ELb0EN7cutlass6half_tE19Flash_kernel_traitsILi96ELi64ELi128ELi4ES3_EELb0ELb0ELb0ELb0ELb0ELb1ELb1ELb1EEEvNS_16Flash_fwd_paramsE,(.L_x_11635 - _ZN5flash24flash_fwd_splitkv_kernelI23Flash_fwd_kernel_traitsILi96ELi64ELi128ELi4ELb0ELb0EN7cutlass6half_tE19Flash_kernel_traitsILi96ELi64ELi128ELi4ES3_EELb0ELb0ELb0ELb0ELb0ELb1ELb1ELb1EEEvNS_16Flash_fwd_paramsE)
        .other          _ZN5flash24flash_fwd_splitkv_kernelI23Flash_fwd_kernel_traitsILi96ELi64ELi128ELi4ELb0ELb0EN7cutlass6half_tE19Flash_kernel_traitsILi96ELi64ELi128ELi4ES3_EELb0ELb0ELb0ELb0ELb0ELb1ELb1ELb1EEEvNS_16Flash_fwd_paramsE,@"STO_CUDA_ENTRY STV_DEFAULT"
_ZN5flash24flash_fwd_splitkv_kernelI23Flash_fwd_kernel_traitsILi96ELi64ELi128ELi4ELb0ELb0EN7cutlass6half_tE19Flash_kernel_traitsILi96ELi64ELi128ELi4ES3_EELb0ELb0ELb0ELb0ELb0ELb1ELb1ELb1EEEvNS_16Flash_fwd_paramsE:
.text._ZN5flash24flash_fwd_splitkv_kernelI23Flash_fwd_kernel_traitsILi96ELi64ELi128ELi4ELb0ELb0EN7cutlass6half_tE19Flash_kernel_traitsILi96ELi64ELi128ELi4ES3_EELb0ELb0ELb0ELb0ELb0ELb1ELb1ELb1EEEvNS_16Flash_fwd_paramsE:
        /* <DEDUP_REMOVED lines=29> */
[----:B------:R-:W-:Y:S05]  /*01d0*/  CALL.REL.NOINC `($_ZN5flash24flash_fwd_splitkv_kernelI23Flash_fwd_kernel_traitsILi96ELi64ELi128ELi4ELb0ELb0EN7cutlass6half_tE19Flash_kernel_traitsILi96ELi64ELi128ELi4ES3_EELb0ELb0ELb0ELb0ELb0ELb1ELb1ELb1EEEvNS_16Flash_fwd_paramsE$_ZN5flash30compute_attn_1rowblock_splitkvI23Flash_fwd_kernel_traitsILi96ELi64ELi128ELi4ELb0ELb0EN7cutlass6half_tE19Flash_kernel_traitsILi96ELi64ELi128ELi4ES3_EELb0ELb0ELb0ELb0ELb0ELb1ELb1ELb1ENS_16Flash_fwd_paramsEEEvRKT8_iiiii) ;  /* 0x0000000000087944 */ /* 0x000fea0003c00000 */
[----:B------:R-:W-:Y:S05]  /*01e0*/  BSYNC.RECONVERGENT B4 ;  /* 0x0000000000047941 */ /* 0x000fea0003800200 */
.L_x_1495:
[----:B------:R-:W-:Y:S05]  /*01f0*/  EXIT ;  /* 0x000000000000794d */ /* 0x000fea0003800000 */
        .type           $_ZN5flash24flash_fwd_splitkv_kernelI23Flash_fwd_kernel_traitsILi96ELi64ELi128ELi4ELb0ELb0EN7cutlass6half_tE19Flash_kernel_traitsILi96ELi64ELi128ELi4ES3_EELb0ELb0ELb0ELb0ELb0ELb1ELb1ELb1EEEvNS_16Flash_fwd_paramsE$_ZN5flash30compute_attn_1rowblock_splitkvI23Flash_fwd_kernel_traitsILi96ELi64ELi128ELi4ELb0ELb0EN7cutlass6half_tE19Flash_kernel_traitsILi96ELi64ELi128ELi4ES3_EELb0ELb0ELb0ELb0ELb0ELb1ELb1ELb1ENS_16Flash_fwd_paramsEEEvRKT8_iiiii,@function
        .size           $_ZN5flash24flash_fwd_splitkv_kernelI23Flash_fwd_kernel_traitsILi96ELi64ELi128ELi4ELb0ELb0EN7cutlass6half_tE19Flash_kernel_traitsILi96ELi64ELi128ELi4ES3_EELb0ELb0ELb0ELb0ELb0ELb1ELb1ELb1EEEvNS_16Flash_fwd_paramsE$_ZN5flash30compute_attn_1rowblock_splitkvI23Flash_fwd_kernel_traitsILi96ELi64ELi128ELi4ELb0ELb0EN7cutlass6half_tE19Flash_kernel_traitsILi96ELi64ELi128ELi4ES3_EELb0ELb0ELb0ELb0ELb0ELb1ELb1ELb1ENS_16Flash_fwd_paramsEEEvRKT8_iiiii,(.L_x_11635 - $_ZN5flash24flash_fwd_splitkv_kernelI23Flash_fwd_kernel_traitsILi96ELi64ELi128ELi4ELb0ELb0EN7cutlass6half_tE19Flash_kernel_traitsILi96ELi64ELi128ELi4ES3_EELb0ELb0ELb0ELb0ELb0ELb1ELb1ELb1EEEvNS_16Flash_fwd_paramsE$_ZN5flash30compute_attn_1rowblock_splitkvI23Flash_fwd_kernel_traitsILi96ELi64ELi128ELi4ELb0ELb0EN7cutlass6half_tE19Flash_kernel_traitsILi96ELi64ELi128ELi4ES3_EELb0ELb0ELb0ELb0ELb0ELb1ELb1ELb1ENS_16Flash_fwd_paramsEEEvRKT8_iiiii)
$_ZN5flash24flash_fwd_splitkv_kernelI23Flash_fwd_kernel_traitsILi96ELi64ELi128ELi4ELb0ELb0EN7cutlass6half_tE19Flash_kernel_traitsILi96ELi64ELi128ELi4ES3_EELb0ELb0ELb0ELb0ELb0ELb1ELb1ELb1EEEvNS_16Flash_fwd_paramsE$_ZN5flash30compute_attn_1rowblock_splitkvI23Flash_fwd_kernel_traitsILi96ELi64ELi128ELi4ELb0ELb0EN7cutlass6half_tE19Flash_kernel_traitsILi96ELi64ELi128ELi4ES3_EELb0ELb0ELb0ELb0ELb0ELb1ELb1ELb1ENS_16Flash_fwd_paramsEEEvRKT8_iiiii:
        /* <DEDUP_REMOVED lines=16> */
[----:B------:R-:W-:Y:S01]  /*0300*/  IMAD.MOV.U32 R10, RZ, RZ, RZ ;  /* 0x000000ffff0a7224 */ /* 0x000fe200078e00ff */
        /* <DEDUP_REMOVED lines=22> */
.L_x_1497:
[----:B------:R-:W-:Y:S05]  /*0470*/  BSYNC.RECONVERGENT B0 ;  /* 0x0000000000007941 */ /* 0x000fea0003800200 */
.L_x_1496:
[----:B------:R-:W-:Y:S04]  /*0480*/  BSSY.RECONVERGENT B0, `(.L_x_1498) ;  /* 0x0000007000007945 */ /* 0x000fe80003800200 */
[----:B------:R-:W-:Y:S05]  /*0490*/  @!P3 BRA `(.L_x_1499) ;  /* 0x000000000014b947 */ /* 0x000fea0003800000 */
[----:B------:R-:W4:Y:S02]  /*04a0*/  LD.E.U8 R2, desc[UR4][R120.64+0x1b2] ;  /* 0x0001b20478027980 */ /* 0x000f24000c101100 */
[----:B----4-:R-:W-:-:S13]  /*04b0*/  ISETP.NE.AND P1, PT, R2, RZ, PT ;  /* 0x000000ff0200720c */ /* 0x010fda0003f25270 */
[----:B------:R-:W4:Y:S02]  /*04c0*/  @P1 LD.E R2, desc[UR4][R12.64+0x4] ;  /* 0x000004040c021980 */ /* 0x000f24000c101900 */
[----:B----45:R-:W-:-:S06]  /*04d0*/  @P1 IADD3 R77, PT, PT, R2, -R11, RZ ;  /* 0x8000000b024d1210 */ /* 0x030fcc0007ffe0ff */
[----:B------:R4:W5:Y:S02]  /*04e0*/  @!P1 LD.E R77, desc[UR4][R12.64] ;  /* 0x000000040c4d9980 */ /* 0x000964000c101900 */
.L_x_1499:
[----:B------:R-:W-:Y:S05]  /*04f0*/  BSYNC.RECONVERGENT B0 ;  /* 0x0000000000007941 */ /* 0x000fea0003800200 */
.L_x_1498:
[----:B------:R-:W-:Y:S01]  /*0500*/  BSSY.RECONVERGENT B1, `(.L_x_1500) ;  /* 0x0000012000017945 */ /* 0x000fe20003800200 */
[----:B-----5:R-:W-:Y:S02]  /*0510*/  @P4 IADD3 R157, PT, PT, R0, -R9, RZ ;  /* 0x80000009009d4210 */ /* 0x020fe40007ffe0ff */
[----:B------:R-:W-:Y:S01]  /*0520*/  IADD3 R77, PT, PT, R77, -R10, RZ ;  /* 0x8000000a4d4d7210 */ /* 0x000fe20007ffe0ff */
[----:B------:R-:W-:Y:S06]  /*0530*/  @!P0 BRA `(.L_x_1501) ;  /* 0x0000000000148947 */ /* 0x000fec0003800000 */
[----:B------:R-:W-:-:S05]  /*0540*/  IADD3 R2, P0, PT, R6, R92, RZ ;  /* 0x0000005c06027210 */ /* 0x000fca0007f1e0ff */
[----:B------:R-:W-:-:S05]  /*0550*/  IMAD.X R3, R7, 0x1, R90, P0 ;  /* 0x0000000107037824 */ /* 0x000fca00000e065a */
[----:B------:R-:W5:Y:S02]  /*0560*/  LD.E R67, desc[UR4][R2.64] ;  /* 0x0000000402437980 */ /* 0x000f64000c101900 */
[----:B-----5:R-:W-:Y:S01]  /*0570*/  IADD3 R67, PT, PT, R67, -R10, RZ ;  /* 0x8000000a43437210 */ /* 0x020fe20007ffe0ff */
[----:B------:R-:W-:Y:S05]  /*0580*/  BRA `(.L_x_1502) ;  /* 0x0000000000247947 */ /* 0x000fea0003800000 */
.L_x_1501:
[----:B------:R-:W5:Y:S01]  /*0590*/  LD.E.64 R2, desc[UR4][R120.64+0x108] ;  /* 0x0001080478027980 */ /* 0x000f62000c101b00 */
[----:B------:R-:W-:Y:S01]  /*05a0*/  BSSY.RECONVERGENT B0, `(.L_x_1503) ;  /* 0x0000006000007945 */ /* 0x000fe20003800200 */
[----:B------:R-:W-:Y:S01]  /*05b0*/  IMAD.MOV.U32 R0, RZ, RZ, RZ ;  /* 0x000000ffff007224 */ /* 0x000fe200078e00ff */
[----:B-----5:R-:W-:-:S04]  /*05c0*/  ISETP.NE.U32.AND P0, PT, R2, RZ, PT ;  /* 0x000000ff0200720c */ /* 0x020fc80003f05070 */
[----:B------:R-:W-:-:S13]  /*05d0*/  ISETP.NE.AND.EX P0, PT, R3, RZ, PT, P0 ;  /* 0x000000ff0300720c */ /* 0x000fda0003f05300 */
[----:B------:R-:W-:Y:S05]  /*05e0*/  @!P0 BRA `(.L_x_1504) ;  /* 0x0000000000048947 */ /* 0x000fea0003800000 */
[----:B------:R1:W5:Y:S02]  /*05f0*/  LD.E R0, desc[UR4][R120.64+0xbc] ;  /* 0x0000bc0478007980 */ /* 0x000364000c101900 */
.L_x_1504:
[----:B------:R-:W-:Y:S05]  /*0600*/  BSYNC.RECONVERGENT B0 ;  /* 0x0000000000007941 */ /* 0x000fea0003800200 */
.L_x_1503:
[----:B-----5:R-:W-:Y:S02]  /*0610*/  IADD3 R67, PT, PT, R77, R0, RZ ;  /* 0x000000004d437210 */ /* 0x020fe40007ffe0ff */
.L_x_1502:
[----:B------:R-:W-:Y:S05]  /*0620*/  BSYNC.RECONVERGENT B1 ;  /* 0x0000000000017941 */ /* 0x000fea0003800200 */
.L_x_1500:
[----:B------:R-:W-:Y:S01]  /*0630*/  IMAD.SHL.U32 R156, R23, 0x40, RZ ;  /* 0x00000040179c7824 */ /* 0x000fe200078e00ff */
[----:B------:R-:W-:Y:S01]  /*0640*/  MOV R2, R150 ;  /* 0x0000009600027202 */ /* 0x000fe20000000f00 */
[----:B------:R-:W-:-:S03]  /*0650*/  IMAD.MOV.U32 R3, RZ, RZ, 0x0 ;  /* 0x00000000ff037424 */ /* 0x000fc600078e00ff */
[----:B------:R-:W-:-:S13]  /*0660*/  ISETP.GT.AND P0, PT, R157, R156, PT ;  /* 0x0000009c9d00720c */ /* 0x000fda0003f04270 */
[----:B-1234-:R-:W-:Y:S05]  /*0670*/  @!P0 RET.REL.NODEC R2 `(_ZN5flash24flash_fwd_splitkv_kernelI23Flash_fwd_kernel_traitsILi96ELi64ELi128ELi4ELb0ELb0EN7cutlass6half_tE19Flash_kernel_traitsILi96ELi64ELi128ELi4ES3_EELb0ELb0ELb0ELb0ELb0ELb1ELb1ELb1EEEvNS_16Flash_fwd_paramsE) ;  /* 0xfffffff802608950 */ /* 0x01efea0003c3ffff */
        /* <DEDUP_REMOVED lines=73> */
.L_x_1507:
[----:B------:R-:W-:Y:S05]  /*0b10*/  BSYNC.RECONVERGENT B0 ;  /* 0x0000000000007941 */ /* 0x000fea0003800200 */
.L_x_1506:
        /* <DEDUP_REMOVED lines=16> */
.L_x_1509:
[----:B------:R-:W-:Y:S05]  /*0c20*/  BSYNC.RECONVERGENT B0 ;  /* 0x0000000000007941 */ /* 0x000fea0003800200 */
.L_x_1508:
        /* <DEDUP_REMOVED lines=15> */
.L_x_1511:
[----:B------:R-:W-:Y:S05]  /*0d20*/  BSYNC.RECONVERGENT B0 ;  /* 0x0000000000007941 */ /* 0x000fea0003800200 */
.L_x_1510:
        /* <DEDUP_REMOVED lines=15> */
.L_x_1513:
[----:B------:R-:W-:Y:S05]  /*0e20*/  BSYNC.RECONVERGENT B0 ;  /* 0x0000000000007941 */ /* 0x000fea0003800200 */
.L_x_1512:
        /* <DEDUP_REMOVED lines=13> */
[----:B-123--:R-:W-:Y:S05]  /*0f00*/  @P6 RET.REL.NODEC R150 `(_ZN5flash24flash_fwd_splitkv_kernelI23Flash_fwd_kernel_traitsILi96ELi64ELi128ELi4ELb0ELb0EN7cutlass6half_tE19Flash_kernel_traitsILi96ELi64ELi128ELi4ES3_EELb0ELb0ELb0ELb0ELb0ELb1ELb1ELb1EEEvNS_16Flash_fwd_paramsE) ;  /* 0xfffffff0963c6950 */ /* 0x00efea0003c3ffff */
[----:B------:R-:W-:Y:S02]  /*0f10*/  MOV R5, 0xff800000 ;  /* 0xff80000000057802 */ /* 0x000fe40000000f00 */
[----:B------:R-:W-:-:S03]  /*0f20*/  MOV R151, 0x0 ;  /* 0x0000000000977802 */ /* 0x000fc60000000f00 */
[----:B------:R1:W-:Y:S02]  /*0f30*/  ST.E desc[UR4][R2.64+0xc0], R5 ;  /* 0x0000c00502007985 */ /* 0x0003e4000c101904 */
[----:B-1----:R-:W-:Y:S05]  /*0f40*/  RET.REL.NODEC R150 `(_ZN5flash24flash_fwd_splitkv_kernelI23Flash_fwd_kernel_traitsILi96ELi64ELi128ELi4ELb0ELb0EN7cutlass6half_tE19Flash_kernel_traitsILi96ELi64ELi128ELi4ES3_EELb0ELb0ELb0ELb0ELb0ELb1ELb1ELb1EEEvNS_16Flash_fwd_paramsE) ;  /* 0xfffffff0962c7950 */ /* 0x002fea0003c3ffff */
.L_x_1505:
        /* <DEDUP_REMOVED lines=13> */
[----:B------:R-:W3:Y:S04]  /*1020*/  LD.E.64 R10, desc[UR4][R120.64+0x168] ;  /* 0x00016804780a7980 */ /* 0x000ee8000c101b00 */
        /* <DEDUP_REMOVED lines=44> */
[----:B------:R-:W4:Y:S01]  /*12f0*/  F2I.FTZ.U32.TRUNC.NTZ R27, R5 ;  /* 0x00000005001b7305 */ /* 0x000f22000021f000 */
[----:B------:R-:W-:Y:S01]  /*1300*/  IMAD.MOV.U32 R26, RZ, RZ, RZ ;  /* 0x000000ffff1a7224 */ /* 0x000fe200078e00ff */
[----:B-1----:R-:W-:Y:S02]  /*1310*/  IABS R18, R158 ;  /* 0x0000009e00127213 */ /* 0x002fe40000000000 */
[----:B------:R-:W-:Y:S02]  /*1320*/  IABS R0, R13 ;  /* 0x0000000d00007213 */ /* 0x000fe40000000000 */
[----:B----4-:R-:W-:-:S05]  /*1330*/  IADD3 R7, PT, PT, RZ, -R27, RZ ;  /* 0x8000001bff077210 */ /* 0x010fca0007ffe0ff */
        /* <DEDUP_REMOVED lines=36> */
[----:B-----5:R-:W-:Y:S02]  /*1580*/  IMAD.MOV.U32 R8, RZ, RZ, R10 ;  /* 0x000000ffff087224 */ /* 0x020fe400078e000a */
[----:B------:R-:W-:Y:S01]  /*1590*/  IMAD.IADD R12, R7, 0x1, R5 ;  /* 0x00000001070c7824 */ /* 0x000fe200078e0205 */
[----:B------:R-:W-:Y:S05]  /*15a0*/  BRA `(.L_x_1516) ;  /* 0x0000000400387947 */ /* 0x000fea0003800000 */
.L_x_1515:
        /* <DEDUP_REMOVED lines=70> */
[----:B------:R-:W-:-:S04]  /*1a10*/  @P4 IMAD.WIDE.U32 R10, R144, R10, RZ ;  /* 0x0000000a900a4225 */ /* 0x000fc800078e00ff */
[----:B------:R-:W-:Y:S01]  /*1a20*/  IMAD R7, R20, R4, R7 ;  /* 0x0000000414077224 */ /* 0x000fe200078e0207 */
[----:B------:R-:W-:Y:S01]  /*1a30*/  @!P4 MOV R4, R16 ;  /* 0x000000100004c202 */ /* 0x000fe20000000f00 */
[----:B------:R-:W-:Y:S01]  /*1a40*/  @!P4 IMAD.IADD R12, R17, 0x1, R0 ;  /* 0x00000001110cc824 */ /* 0x000fe200078e0200 */
[----:B------:R-:W-:Y:S01]  /*1a50*/  MOV R8, R24 ;  /* 0x0000001800087202 */ /* 0x000fe20000000f00 */
[----:B------:R-:W-:Y:S01]  /*1a60*/  IMAD.IADD R3, R25, 0x1, R7 ;  /* 0x0000000119037824 */ /* 0x000fe200078e0207 */
[----:B------:R-:W-:Y:S02]  /*1a70*/  @P4 IADD3 R12, PT, PT, R11, R5, RZ ;  /* 0x000000050b0c4210 */ /* 0x000fe40007ffe0ff */
[----:B------:R-:W-:Y:S02]  /*1a80*/  @P4 MOV R4, R10 ;  /* 0x0000000a00044202 */ /* 0x000fe40000000f00 */
.L_x_1516:
[----:B------:R-:W-:Y:S05]  /*1a90*/  BSYNC.RECONVERGENT B0 ;  /* 0x0000000000007941 */ /* 0x000fea0003800200 */
.L_x_1514:
        /* <DEDUP_REMOVED lines=35> */
[----:B------:R-:W-:-:S02]  /*1cd0*/  LOP3.LUT R12, R19, 0xc0, RZ, 0xc0, !PT ;  /* 0x000000c0130c7812 */ /* 0x000fc400078ec0ff */
[----:B------:R-:W-:Y:S01]  /*1ce0*/  @!P3 IADD3 R0, PT, PT, R0, 0x1, RZ ;  /* 0x000000010000b810 */ /* 0x000fe20007ffe0ff */
[-C--:B------:R-:W-:Y:S02]  /*1cf0*/  IMAD R4, R15, R144.reuse, RZ ;  /* 0x000000900f047224 */ /* 0x080fe400078e02ff */
[----:B------:R-:W-:Y:S01]  /*1d00*/  IMAD.WIDE.U32 R32, R2, R144, R20 ;  /* 0x0000009002207225 */ /* 0x000fe200078e0014 */
[----:B------:R-:W-:-:S03]  /*1d10*/  LOP3.LUT R21, R12, 0x18, R151, 0xf8, !PT ;  /* 0x000000180c157812 */ /* 0x000fc600078ef897 */
[----:B------:R-:W-:Y:S01]  /*1d20*/  @P4 VIADD R0, R0, 0x1 ;  /* 0x0000000100004836 */ /* 0x000fe20000000000 */
[----:B------:R-:W-:Y:S01]  /*1d30*/  MOV R14, 0x400 ;  /* 0x00000400000e7802 */ /* 0x000fe20000000f00 */
[----:B------:R-:W-:Y:S01]  /*1d40*/  IMAD R4, R2, R145, R4 ;  /* 0x0000009102047224 */ /* 0x000fe200078e0204 */
[----:B------:R-:W-:Y:S01]  /*1d50*/  LOP3.LUT R2, R21, R118, RZ, 0x3c, !PT ;  /* 0x0000007615027212 */ /* 0x000fe200078e3cff */
[----:B------:R-:W-:Y:S01]  /*1d60*/  @!P2 IMAD.MOV R0, RZ, RZ, -R0 ;  /* 0x000000ffff00a224 */ /* 0x000fe200078e0a00 */
[----:B------:R-:W-:Y:S01]  /*1d70*/  @!P1 LOP3.LUT R0, RZ, R13, RZ, 0x33, !PT ;  /* 0x0000000dff009212 */ /* 0x000fe200078e33ff */
[----:B------:R-:W-:Y:S01]  /*1d80*/  IMAD.SHL.U32 R18, R151, 0x10, RZ ;  /* 0x0000001097127824 */ /* 0x000fe200078e00ff */
[----:B-1----:R-:W-:Y:S01]  /*1d90*/  LEA R47, R47, R14, 0x18 ;  /* 0x0000000e2f2f7211 */ /* 0x002fe200078ec0ff */
[----:B------:R-:W-:Y:S01]  /*1da0*/  IMAD.SHL.U32 R66, R151, 0x20, RZ ;  /* 0x0000002097427824 */ /* 0x000fe200078e00ff */
[----:B------:R-:W-:Y:S02]  /*1db0*/  SHF.R.S32.HI R14, RZ, 0x1f, R158 ;  /* 0x0000001fff0e7819 */ /* 0x000fe4000001149e */
[----:B------:R-:W-:Y:S01]  /*1dc0*/  LOP3.LUT R2, R2, 0x1f20, R19, 0xf8, !PT ;  /* 0x00001f2002027812 */ /* 0x000fe200078ef813 */
[----:B------:R-:W-:Y:S01]  /*1dd0*/  IMAD R19, R31, R0, RZ ;  /* 0x000000001f137224 */ /* 0x000fe200078e02ff */
[--C-:B------:R-:W-:Y:S01]  /*1de0*/  SHF.R.U32.HI R65, RZ, 0x1, R151.reuse ;  /* 0x00000001ff417819 */ /* 0x100fe20000011697 */
[----:B------:R-:W-:Y:S01]  /*1df0*/  IMAD.MOV.U32 R111, RZ, RZ, RZ ;  /* 0x000000ffff6f7224 */ /* 0x000fe200078e00ff */
[----:B------:R-:W-:-:S05]  /*1e00*/  SHF.R.U32.HI R110, RZ, 0x2, R151 ;  /* 0x00000002ff6e7819 */ /* 0x000fca0000011697 */
[----:B------:R-:W-:-:S04]  /*1e10*/  IMAD.WIDE.U32 R22, R23, 0x40, R110 ;  /* 0x0000004017167825 */ /* 0x000fc800078e006e */
[-C--:B------:R-:W-:Y:S02]  /*1e20*/  IMAD R149, R145, R110.reuse, RZ ;  /* 0x0000006e91957224 */ /* 0x080fe400078e02ff */
        /* <DEDUP_REMOVED lines=13> */
[----:B---3--:R-:W-:-:S04]  /*1f00*/  @!P0 IMAD.WIDE.U32 R20, R24, R159, RZ ;  /* 0x0000009f18148225 */ /* 0x008fc800078e00ff */
[----:B------:R-:W-:Y:S02]  /*1f10*/  @!P0 IMAD R15, R25, R159, RZ ;  /* 0x0000009f190f8224 */ /* 0x000fe400078e02ff */
[----:B------:R-:W-:Y:S02]  /*1f20*/  IMAD.IADD R25, R33, 0x1, R4 ;  /* 0x0000000121197824 */ /* 0x000fe400078e0204 */
[----:B------:R-:W-:Y:S02]  /*1f30*/  IMAD.MOV.U32 R24, RZ, RZ, R32 ;  /* 0x000000ffff187224 */ /* 0x000fe400078e0020 */
[----:B------:R-:W-:Y:S01]  /*1f40*/  @P0 IMAD.WIDE.U32 R32, R26, R9, RZ ;  /* 0x000000091a200225 */ /* 0x000fe200078e00ff */
[----:B------:R-:W-:Y:S02]  /*1f50*/  @!P0 MOV R4, R20 ;  /* 0x0000001400048202 */ /* 0x000fe40000000f00 */
[----:B------:R-:W-:Y:S01]  /*1f60*/  SHF.R.S32.HI R20, RZ, 0x1f, R0 ;  /* 0x0000001fff147819 */ /* 0x000fe20000011400 */
[----:B------:R-:W-:-:S02]  /*1f70*/  IMAD R9, R29, R158, RZ ;  /* 0x0000009e1d097224 */ /* 0x000fc400078e02ff */
[----:B------:R-:W-:Y:S02]  /*1f80*/  @!P0 IMAD.IADD R15, R21, 0x1, R15 ;  /* 0x00000001150f8824 */ /* 0x000fe400078e020f */
[----:B------:R-:W-:Y:S02]  /*1f90*/  @P0 IMAD.MOV.U32 R4, RZ, RZ, R32 ;  /* 0x000000ffff040224 */ /* 0x000fe400078e0020 */
[----:B------:R-:W-:Y:S01]  /*1fa0*/  @P0 IMAD.IADD R15, R33, 0x1, R13 ;  /* 0x00000001210f0824 */ /* 0x000fe200078e020d */
[----:B------:R-:W-:Y:S01]  /*1fb0*/  LOP3.LUT R13, R18, 0x3e00, RZ, 0xc0, !PT ;  /* 0x00003e00120d7812 */ /* 0x000fe200078ec0ff */
[----:B------:R-:W-:Y:S01]  /*1fc0*/  IMAD R9, R28, R14, R9 ;  /* 0x0000000e1c097224 */ /* 0x000fe200078e0209 */
[----:B------:R-:W-:Y:S01]  /*1fd0*/  LOP3.LUT R14, R66, 0xc0, RZ, 0xc0, !PT ;  /* 0x000000c0420e7812 */ /* 0x000fe200078ec0ff */
[----:B------:R-:W-:Y:S01]  /*1fe0*/  IMAD.WIDE.U32 R24, R0, R30, R24 ;  /* 0x0000001e00187225 */ /* 0x000fe200078e0018 */
[----:B------:R-:W-:-:S03]  /*1ff0*/  LOP3.LUT R13, R13, 0x20, R66, 0xf8, !PT ;  /* 0x000000200d0d7812 */ /* 0x000fc600078ef842 */
[----:B------:R-:W-:Y:S01]  /*2000*/  IMAD R12, R20, R30, R19 ;  /* 0x0000001e140c7224 */ /* 0x000fe200078e0213 */
[----:B------:R-:W-:Y:S01]  /*2010*/  IADD3 R30, P1, PT, R118, R4, RZ ;  /* 0x00000004761e7210 */ /* 0x000fe20007f3e0ff */
[----:B------:R-:W-:Y:S01]  /*2020*/  IMAD.SHL.U32 R4, R151, 0x4, RZ ;  /* 0x0000000497047824 */ /* 0x000fe200078e00ff */
[----:B------:R-:W-:Y:S02]  /*2030*/  LOP3.LUT R65, R14, 0x8, R65, 0xf8, !PT ;  /* 0x000000080e417812 */ /* 0x000fe400078ef841 */
[----:B------:R-:W-:Y:S01]  /*2040*/  LOP3.LUT R50, R13, 0x100, R66, 0xf8, !PT ;  /* 0x000001000d327812 */ /* 0x000fe200078ef842 */
[----:B------:R-:W-:Y:S01]  /*2050*/  IMAD.X R31, RZ, RZ, R15, P1 ;  /* 0x000000ffff1f7224 */ /* 0x000fe200008e060f */
[----:B------:R-:W-:Y:S02]  /*2060*/  IADD3 R25, PT, PT, R25, R12, RZ ;  /* 0x0000000c19197210 */ /* 0x000fe40007ffe0ff */
[----:B------:R-:W-:Y:S02]  /*2070*/  LOP3.LUT R13, R65, 0x18, R4, 0x78, !PT ;  /* 0x00000018410d7812 */ /* 0x000fe400078e7804 */
[----:B------:R-:W-:Y:S01]  /*2080*/  IADD3 R12, P1, PT, R118, R8, RZ ;  /* 0x00000008760c7210 */ /* 0x000fe20007f3e0ff */
[----:B------:R-:W-:Y:S01]  /*2090*/  IMAD.WIDE.U32 R28, R158, R28, R30 ;  /* 0x0000001c9e1c7225 */ /* 0x000fe200078e001e */
[----:B------:R-:W-:-:S03]  /*20a0*/  LOP3.LUT R50, R50, R13, RZ, 0xfc, !PT ;  /* 0x0000000d32327212 */ /* 0x000fc600078efcff */
[----:B------:R-:W-:Y:S02]  /*20b0*/  IMAD.X R13, RZ, RZ, R3, P1 ;  /* 0x000000ffff0d7224 */ /* 0x000fe400008e0603 */
[-C--:B------:R-:W-:Y:S02]  /*20c0*/  IMAD R3, R23, R26.reuse, RZ ;  /* 0x0000001a17037224 */ /* 0x080fe400078e02ff */
[----:B------:R-:W-:Y:S02]  /*20d0*/  IMAD.IADD R9, R29, 0x1, R9 ;  /* 0x000000011d097824 */ /* 0x000fe400078e0209 */
[----:B------:R-:W-:Y:S02]  /*20e0*/  IMAD.MOV.U32 R8, RZ, RZ, R28 ;  /* 0x000000ffff087224 */ /* 0x000fe400078e001c */
[C---:B------:R-:W-:Y:S02]  /*20f0*/  IMAD R3, R22.reuse, R27, R3 ;  /* 0x0000001b16037224 */ /* 0x040fe400078e0203 */
[----:B------:R-:W-:Y:S01]  /*2100*/  IMAD.WIDE.U32 R22, R22, R26, R8 ;  /* 0x0000001a16167225 */ /* 0x000fe200078e0008 */
[----:B------:R-:W-:-:S04]  /*2110*/  SHF.R.S32.HI R8, RZ, 0x1f, R77 ;  /* 0x0000001fff087819 */ /* 0x000fc8000001144d */
[----:B------:R-:W-:Y:S01]  /*2120*/  LEA.HI R8, R8, R77, RZ, 0x7 ;  /* 0x0000004d08087211 */ /* 0x000fe200078f38ff */
[----:B------:R-:W-:-:S03]  /*2130*/  IMAD.WIDE.U32 R24, R110, R144, R24 ;  /* 0x000000906e187225 */ /* 0x000fc600078e0018 */
[----:B------:R-:W-:Y:S01]  /*2140*/  SHF.R.S32.HI R8, RZ, 0x7, R8 ;  /* 0x00000007ff087819 */ /* 0x000fe20000011408 */
[----:B------:R-:W-:Y:S01]  /*2150*/  IMAD.IADD R149, R25, 0x1, R149 ;  /* 0x0000000119957824 */ /* 0x000fe200078e0295 */
[C---:B----4-:R-:W-:Y:S02]  /*2160*/  LEA R148, P0, R24.reuse, R10, 0x1 ;  /* 0x0000000a18947211 */ /* 0x050fe400078008ff */
[----:B------:R-:W-:Y:S02]  /*2170*/  VIMNMX R73, PT, PT, R141, R8, !PT ;  /* 0x000000088d497248 */ /* 0x000fe40007fe0100 */
[----:B------:R-:W-:Y:S02]  /*2180*/  LEA.HI.X R149, R24, R11, R149, 0x1, P0 ;  /* 0x0000000b18957211 */ /* 0x000fe400000f0c95 */
[----:B------:R-:W-:Y:S01]  /*2190*/  ISETP.GT.AND P0, PT, R54, R73, PT ;  /* 0x000000493600720c */ /* 0x000fe20003f04270 */
[----:B------:R-:W-:Y:S01]  /*21a0*/  IMAD.WIDE.U32 R12, R110, R142, R12 ;  /* 0x0000008e6e0c7225 */ /* 0x000fe200078e000c */
[----:B------:R-:W-:-:S02]  /*21b0*/  LOP3.LUT R15, R18, 0x100, RZ, 0xc0, !PT ;  /* 0x00000100120f7812 */ /* 0x000fc400078ec0ff */
[----:B------:R-:W-:Y:S01]  /*21c0*/  LOP3.LUT R19, R14, 0x8, R151, 0xf8, !PT ;  /* 0x000000080e137812 */ /* 0x000fe200078ef897 */
[----:B------:R-:W-:Y:S01]  /*21d0*/  IMAD.IADD R147, R13, 0x1, R147 ;  /* 0x000000010d937824 */ /* 0x000fe200078e0293 */
[----:B------:R-:W-:Y:S02]  /*21e0*/  LOP3.LUT R15, R15, 0x20, R66, 0xf8, !PT ;  /* 0x000000200f0f7812 */ /* 0x000fe400078ef842 */
[----:B------:R-:W-:Y:S02]  /*21f0*/  LOP3.LUT R48, R19, 0x18, R4, 0x78, !PT ;  /* 0x0000001813307812 */ /* 0x000fe400078e7804 */
[----:B------:R-:W-:Y:S02]  /*2200*/  LEA R146, P1, R12, R16, 0x1 ;  /* 0x000000100c927211 */ /* 0x000fe400078208ff */
[----:B------:R-:W-:Y:S02]  /*2210*/  IADD3 R3, PT, PT, R23, R3, RZ ;  /* 0x0000000317037210 */ /* 0x000fe40007ffe0ff */
[----:B------:R-:W-:Y:S01]  /*2220*/  LEA R108, P2, R22, R6, 0x1 ;  /* 0x00000006166c7211 */ /* 0x000fe200078408ff */
[----:B------:R-:W-:Y:S01]  /*2230*/  IMAD.SHL.U32 R72, R26, 0x20, RZ ;  /* 0x000000201a487824 */ /* 0x000fe200078e00ff */
[----:B------:R-:W-:-:S02]  /*2240*/  LOP3.LUT R48, R15, R48, RZ, 0xfc, !PT ;  /* 0x000000300f307212 */ /* 0x000fc400078efcff */
[----:B------:R-:W-:Y:S02]  /*2250*/  SHF.L.U64.HI R75, R26, 0x5, R27 ;  /* 0x000000051a4b7819 */ /* 0x000fe4000001021b */
[----:B------:R-:W-:Y:S02]  /*2260*/  LEA.HI.X R147, R12, R17, R147, 0x1, P1 ;  /* 0x000000110c937211 */ /* 0x000fe400008f0c93 */
[----:B------:R-:W-:Y:S02]  /*2270*/  LEA.HI.X R109, R22, R7, R3, 0x1, P2 ;  /* 0x00000007166d7211 */ /* 0x000fe400010f0c03 */
[----:B------:R-:W-:Y:S02]  /*2280*/  LOP3.LUT R101, R4, 0xc, RZ, 0xc0, !PT ;  /* 0x0000000c04657812 */ /* 0x000fe400078ec0ff */
[----:B------:R-:W-:Y:S01]  /*2290*/  LEA.HI R103, R103, R103, RZ, 0x1 ;  /* 0x0000006767677211 */ /* 0x000fe200078f08ff */
[----:B------:R-:W-:Y:S06]  /*22a0*/  @!P0 BRA `(.L_x_1517) ;  /* 0x0000008800408947 */ /* 0x000fec0003800000 */
[----:B------:R-:W2:Y:S04]  /*22b0*/  LD.E.64 R26, desc[UR4][R120.64+0x120] ;  /* 0x00012004781a7980 */ /* 0x000ea8000c101b00 */
[----:B------:R-:W3:Y:S04]  /*22c0*/  LD.E.64 R8, desc[UR4][R120.64+0x118] ;  /* 0x0001180478087980 */ /* 0x000ee8000c101b00 */
[----:B------:R-:W4:Y:S04]  /*22d0*/  LD.E.64 R112, desc[UR4][R120.64+0x130] ;  /* 0x0001300478707980 */ /* 0x000f28000c101b00 */
[----:B------:R-:W4:Y:S04]  /*22e0*/  LD.E.64 R114, desc[UR4][R120.64+0x128] ;  /* 0x0001280478727980 */ /* 0x000f28000c101b00 */
[----:B------:R-:W4:Y:S04]  /*22f0*/  LD.E.64 R22, desc[UR4][R120.64+0x140] ;  /* 0x0001400478167980 */ /* 0x000f28000c101b00 */
[----:B------:R-:W4:Y:S04]  /*2300*/  LD.E.64 R12, desc[UR4][R120.64+0x138] ;  /* 0x00013804780c7980 */ /* 0x000f28000c101b00 */
[----:B------:R-:W4:Y:S04]  /*2310*/  LD.E.64 R16, desc[UR4][R120.64+0x110] ;  /* 0x0001100478107980 */ /* 0x000f28000c101b00 */
[----:B------:R-:W4:Y:S04]  /*2320*/  LD.E.64 R14, desc[UR4][R120.64+0x108] ;  /* 0x00010804780e7980 */ /* 0x000f28000c101b00 */
[----:B------:R-:W4:Y:S04]  /*2330*/  LD.E.64 R6, desc[UR4][R120.64+0x150] ;  /* 0x0001500478067980 */ /* 0x000f28000c101b00 */
[----:B------:R-:W4:Y:S01]  /*2340*/  LD.E.64 R2, desc[UR4][R120.64+0x148] ;  /* 0x0001480478027980 */ /* 0x000f22000c101b00 */
[----:B------:R-:W-:Y:S01]  /*2350*/  MOV R119, RZ ;  /* 0x000000ff00777202 */ /* 0x000fe20000000f00 */
[----:B------:R-:W-:Y:S01]  /*2360*/  VIADD R104, R110, 0x20 ;  /* 0x000000206e687836 */ /* 0x000fe20000000000 */
[----:B------:R-:W-:Y:S01]  /*2370*/  SHF.R.S32.HI R103, RZ, 0x1, R103 ;  /* 0x00000001ff677819 */ /* 0x000fe20000011467 */
[----:B------:R-:W-:Y:S01]  /*2380*/  IMAD R95, R54, -0x80, R77 ;  /* 0xffffff80365f7824 */ /* 0x000fe200078e024d */
[----:B------:R-:W-:Y:S01]  /*2390*/  IADD3 R102, PT, PT, R110, 0x40, RZ ;  /* 0x000000406e667810 */ /* 0x000fe20007ffe0ff */
        /* <DEDUP_REMOVED lines=22> */
[----:B------:R-:W-:Y:S01]  /*2500*/  IMAD R9, R115, R152, RZ ;  /* 0x0000009873097224 */ /* 0x000fe200078e02ff */
        /* <DEDUP_REMOVED lines=18> */
[----:B-----5:R-:W-:Y:S02]  /*2630*/  IMAD.IADD R0, R152, 0x1, R5 ;  /* 0x0000000198007824 */ /* 0x020fe400078e0205 */
[-C--:B------:R-:W-:Y:S02]  /*2640*/  IMAD R4, R110, R103.reuse, RZ ;  /* 0x000000676e047224 */ /* 0x080fe400078e02ff */
[----:B------:R-:W-:Y:S01]  /*2650*/  IMAD.IADD R21, R13, 0x1, R20 ;  /* 0x000000010d157824 */ /* 0x000fe200078e0214 */
[----:B------:R-:W-:Y:S01]  /*2660*/  MOV R20, R12 ;  /* 0x0000000c00147202 */ /* 0x000fe20000000f00 */
[----:B------:R-:W-:-:S02]  /*2670*/  IMAD R13, R0, R103, RZ ;  /* 0x00000067000d7224 */ /* 0x000fc400078e02ff */
[----:B------:R-:W-:Y:S01]  /*2680*/  IMAD.IADD R0, R101, 0x1, R4 ;  /* 0x0000000165007824 */ /* 0x000fe200078e0204 */
[----:B------:R-:W-:Y:S01]  /*2690*/  LEA R4, R64, R4, 0x3 ;  /* 0x0000000440047211 */ /* 0x000fe200078e18ff */
[----:B------:R-:W-:Y:S01]  /*26a0*/  IMAD.X R11, RZ, RZ, ~R11, P0 ;  /* 0x000000ffff0b7224 */ /* 0x000fe200000e0e0b */
[----:B------:R-:W-:Y:S01]  /*26b0*/  SHF.R.S32.HI R5, RZ, 0x1f, R13 ;  /* 0x0000001fff057819 */ /* 0x000fe2000001140d */
[----:B------:R-:W-:Y:S01]  /*26c0*/  IMAD.WIDE.U32 R18, R112, R9, R18 ;  /* 0x0000000970127225 */ /* 0x000fe200078e0012 */
[C---:B------:R-:W-:Y:S02]  /*26d0*/  IADD3 R82, P0, PT, R13.reuse, R4, RZ ;  /* 0x000000040d527210 */ /* 0x040fe40007f1e0ff */
[----:B------:R-:W-:Y:S01]  /*26e0*/  IADD3 R12, P1, PT, R13, R0, RZ ;  /* 0x000000000d0c7210 */ /* 0x000fe20007f3e0ff */
[C---:B------:R-:W-:Y:S01]  /*26f0*/  IMAD R79, R11.reuse, R112, RZ ;  /* 0x000000700b4f7224 */ /* 0x040fe200078e02ff */
[-C--:B------:R-:W-:Y:S01]  /*2700*/  LEA.HI.X.SX32 R83, R4, R5.reuse, 0x1, P0 ;  /* 0x0000000504537211 */ /* 0x080fe200000f0eff */
[----:B------:R-:W-:Y:S01]  /*2710*/  IMAD R11, R11, R114, RZ ;  /* 0x000000720b0b7224 */ /* 0x000fe200078e02ff */
[----:B------:R-:W-:Y:S01]  /*2720*/  LEA.HI.X.SX32 R5, R0, R5, 0x1, P1 ;  /* 0x0000000500057211 */ /* 0x000fe200008f0eff */
[-C--:B------:R-:W-:Y:S01]  /*2730*/  IMAD R79, R113, R9.reuse, R79 ;  /* 0x00000009714f7224 */ /* 0x080fe200078e024f */
[----:B------:R-:W-:Y:S01]  /*2740*/  SHF.L.U64.HI R83, R82, 0x1, R83 ;  /* 0x0000000152537819 */ /* 0x000fe20000010253 */
[-C--:B------:R-:W-:Y:S01]  /*2750*/  IMAD R11, R115, R9.reuse, R11 ;  /* 0x00000009730b7224 */ /* 0x080fe200078e020b */
[----:B------:R-:W-:Y:S01]  /*2760*/  LEA R78, P1, R18, R16, 0x1 ;  /* 0x00000010124e7211 */ /* 0x000fe200078208ff */
[----:B------:R-:W-:Y:S01]  /*2770*/  IMAD.WIDE.U32 R8, R114, R9, R20 ;  /* 0x0000000972087225 */ /* 0x000fe200078e0014 */
[----:B------:R-:W-:-:S02]  /*2780*/  IADD3 R79, PT, PT, R19, R79, RZ ;  /* 0x0000004f134f7210 */ /* 0x000fc40007ffe0ff */
[----:B------:R-:W-:Y:S01]  /*2790*/  SHF.L.U64.HI R0, R12, 0x1, R5 ;  /* 0x000000010c007819 */ /* 0x000fe20000010205 */
[----:B------:R-:W-:Y:S01]  /*27a0*/  IMAD.SHL.U32 R82, R82, 0x2, RZ ;  /* 0x0000000252527824 */ /* 0x000fe200078e00ff */
[----:B------:R-:W-:Y:S01]  /*27b0*/  LEA R10, P0, R8, R14, 0x1 ;  /* 0x0000000e080a7211 */ /* 0x000fe200078008ff */
[----:B------:R-:W-:Y:S01]  /*27c0*/  IMAD.IADD R11, R9, 0x1, R11 ;  /* 0x00000001090b7824 */ /* 0x000fe200078e020b */
        /* <DEDUP_REMOVED lines=11> */
.L_x_1586:
        /* <DEDUP_REMOVED lines=18> */
.L_x_1519:
[----:B------:R-:W-:Y:S05]  /*29a0*/  BSYNC.RECONVERGENT B0 ;  /* 0x0000000000007941 */ /* 0x000fea0003800200 */
.L_x_1518:
        /* <DEDUP_REMOVED lines=15> */
.L_x_1521:
[----:B------:R-:W-:Y:S05]  /*2aa0*/  BSYNC.RECONVERGENT B0 ;  /* 0x0000000000007941 */ /* 0x000fea0003800200 */
.L_x_1520:
        /* <DEDUP_REMOVED lines=18> */
.L_x_1523:
[----:B------:R-:W-:Y:S05]  /*2bd0*/  BSYNC.RECONVERGENT B0 ;  /* 0x0000000000007941 */ /* 0x000fea0003800200 */
.L_x_1522:
        /* <DEDUP_REMOVED lines=17> */
.L_x_1525:
[----:B------:R-:W-:Y:S05]  /*2cf0*/  BSYNC.RECONVERGENT B0 ;  /* 0x0000000000007941 */ /* 0x000fea0003800200 */
.L_x_1524:
        /* <DEDUP_REMOVED lines=27> */
.L_x_1529:
[----:B------:R-:W-:Y:S05]  /*2eb0*/  BSYNC.RECONVERGENT B0 ;  /* 0x0000000000007941 */ /* 0x000fea0003800200 */
.L_x_1528:
        /* <DEDUP_REMOVED lines=15> */
.L_x_1531:
[----:B------:R-:W-:Y:S05]  /*2fb0*/  BSYNC.RECONVERGENT B0 ;  /* 0x0000000000007941 */ /* 0x000fea0003800200 */
.L_x_1530:
        /* <DEDUP_REMOVED lines=15> */
.L_x_1533:
[----:B------:R-:W-:Y:S05]  /*30b0*/  BSYNC.RECONVERGENT B0 ;  /* 0x0000000000007941 */ /* 0x000fea0003800200 */
.L_x_1532:
        /* <DEDUP_REMOVED lines=19> */
.L_x_1527:
        /* <DEDUP_REMOVED lines=62> */
.L_x_1539:
[----:B------:R-:W-:Y:S05]  /*35d0*/  BSYNC.RECONVERGENT B0 ;  /* 0x0000000000007941 */ /* 0x000fea0003800200 */
.L_x_1538:
        /* <DEDUP_REMOVED lines=52> */
.L_x_1541:
[----:B------:R-:W-:Y:S05]  /*3920*/  BSYNC.RECONVERGENT B0 ;  /* 0x0000000000007941 */ /* 0x000fea0003800200 */
.L_x_1540:
        /* <DEDUP_REMOVED lines=51> */
.L_x_1537:
[----:B------:R-:W-:Y:S05]  /*3c60*/  BSYNC.RECONVERGENT B1 ;  /* 0x0000000000017941 */ /* 0x000fea0003800200 */
.L_x_1536:
        /* <DEDUP_REMOVED lines=67> */
.L_x_1545:
[----:B------:R-:W-:Y:S05]  /*40a0*/  BSYNC.RECONVERGENT B0 ;  /* 0x0000000000007941 */ /* 0x000fea0003800200 */
.L_x_1544:
        /* <DEDUP_REMOVED lines=52> */
.L_x_1547:
[----:B------:R-:W-:Y:S05]  /*43f0*/  BSYNC.RECONVERGENT B0 ;  /* 0x0000000000007941 */ /* 0x000fea0003800200 */
.L_x_1546:
        /* <DEDUP_REMOVED lines=51> */
.L_x_1543:
[----:B------:R-:W-:Y:S05]  /*4730*/  BSYNC.RECONVERGENT B1 ;  /* 0x0000000000017941 */ /* 0x000fea0003800200 */
.L_x_1542:
        /* <DEDUP_REMOVED lines=65> */
.L_x_1551:
[----:B------:R-:W-:Y:S05]  /*4b50*/  BSYNC.RECONVERGENT B0 ;  /* 0x0000000000007941 */ /* 0x000fea0003800200 */
.L_x_1550:
        /* <DEDUP_REMOVED lines=52> */
.L_x_1553:
[----:B------:R-:W-:Y:S05]  /*4ea0*/  BSYNC.RECONVERGENT B0 ;  /* 0x0000000000007941 */ /* 0x000fea0003800200 */
.L_x_1552:
        /* <DEDUP_REMOVED lines=51> */
.L_x_1549:
[----:B------:R-:W-:Y:S05]  /*51e0*/  BSYNC.RECONVERGENT B1 ;  /* 0x0000000000017941 */ /* 0x000fea0003800200 */
.L_x_1548:
        /* <DEDUP_REMOVED lines=68> */
.L_x_1557:
[----:B------:R-:W-:Y:S05]  /*5630*/  BSYNC.RECONVERGENT B0 ;  /* 0x0000000000007941 */ /* 0x000fea0003800200 */
.L_x_1556:
        /* <DEDUP_REMOVED lines=52> */
.L_x_1559:
[----:B------:R-:W-:Y:S05]  /*5980*/  BSYNC.RECONVERGENT B0 ;  /* 0x0000000000007941 */ /* 0x000fea0003800200 */
.L_x_1558:
        /* <DEDUP_REMOVED lines=51> */
.L_x_1555:
[----:B------:R-:W-:Y:S05]  /*5cc0*/  BSYNC.RECONVERGENT B1 ;  /* 0x0000000000017941 */ /* 0x000fea0003800200 */
.L_x_1554:
[----:B------:R-:W2:Y:S02]  /*5cd0*/  LD.E R3, desc[UR4][R120.64+0xd0] ;  /* 0x0000d00478037980 */ /* 0x000ea4000c101900 */
[----:B--2---:R-:W-:Y:S05]  /*5ce0*/  IMAD.U32 R3, R3, -0x40, RZ ;  /* 0xffffffc003037824 */ /* 0x004fea00078e00ff */
[C---:B------:R-:W-:Y:S02]  /*5cf0*/  LEA R12, P1, R3.reuse, R12, 0x1 ;  /* 0x0000000c030c7211 */ /* 0x040fe400078208ff */
[C---:B------:R-:W-:Y:S02]  /*5d00*/  LEA R52, P0, R3.reuse, R52, 0x1 ;  /* 0x0000003403347211 */ /* 0x040fe400078008ff */
[C---:B------:R-:W-:Y:S02]  /*5d10*/  LEA.HI.X.SX32 R13, R3.reuse, R13, 0x1, P1 ;  /* 0x0000000d030d7211 */ /* 0x040fe400008f0eff */
[----:B------:R-:W-:Y:S01]  /*5d20*/  LEA.HI.X.SX32 R53, R3, R53, 0x1, P0 ;  /* 0x0000003503357211 */ /* 0x000fe200000f0eff */
[----:B------:R-:W-:Y:S05]  /*5d30*/  BRA `(.L_x_1534) ;  /* 0x0000004400fc7947 */ /* 0x000fea0003800000 */
.L_x_1535:
        /* <DEDUP_REMOVED lines=99> */
.L_x_1563:
[----:B------:R-:W-:Y:S05]  /*6370*/  BSYNC.RECONVERGENT B0 ;  /* 0x0000000000007941 */ /* 0x000fea0003800200 */
.L_x_1562:
        /* <DEDUP_REMOVED lines=93> */
.L_x_1565:
[----:B------:R-:W-:Y:S05]  /*6950*/  BSYNC.RECONVERGENT B0 ;  /* 0x0000000000007941 */ /* 0x000fea0003800200 */
.L_x_1564:
        /* <DEDUP_REMOVED lines=92> */
.L_x_1561:
[----:B------:R-:W-:Y:S05]  /*6f20*/  BSYNC.RECONVERGENT B1 ;  /* 0x0000000000017941 */ /* 0x000fea0003800200 */
.L_x_1560:
        /* <DEDUP_REMOVED lines=98> */
.L_x_1569:
[----:B------:R-:W-:Y:S05]  /*7550*/  BSYNC.RECONVERGENT B0 ;  /* 0x0000000000007941 */ /* 0x000fea0003800200 */
.L_x_1568:
        /* <DEDUP_REMOVED lines=93> */
.L_x_1571:
[----:B------:R-:W-:Y:S05]  /*7b30*/  BSYNC.RECONVERGENT B0 ;  /* 0x0000000000007941 */ /* 0x000fea0003800200 */
.L_x_1570:
        /* <DEDUP_REMOVED lines=92> */
.L_x_1567:
[----:B------:R-:W-:Y:S05]  /*8100*/  BSYNC.RECONVERGENT B1 ;  /* 0x0000000000017941 */ /* 0x000fea0003800200 */
.L_x_1566:
        /* <DEDUP_REMOVED lines=98> */
.L_x_1575:
[----:B------:R-:W-:Y:S05]  /*8730*/  BSYNC.RECONVERGENT B0 ;  /* 0x0000000000007941 */ /* 0x000fea0003800200 */
.L_x_1574:
        /* <DEDUP_REMOVED lines=93> */
.L_x_1577:
[----:B------:R-:W-:Y:S05]  /*8d10*/  BSYNC.RECONVERGENT B0 ;  /* 0x0000000000007941 */ /* 0x000fea0003800200 */
.L_x_1576:
        /* <DEDUP_REMOVED lines=92> */
.L_x_1573:
[----:B------:R-:W-:Y:S05]  /*92e0*/  BSYNC.RECONVERGENT B1 ;  /* 0x0000000000017941 */ /* 0x000fea0003800200 */
.L_x_1572:
        /* <DEDUP_REMOVED lines=101> */
.L_x_1581:
[----:B------:R-:W-:Y:S05]  /*9940*/  BSYNC.RECONVERGENT B0 ;  /* 0x0000000000007941 */ /* 0x000fea0003800200 */
.L_x_1580:
        /* <DEDUP_REMOVED lines=92> */
.L_x_1583:
[----:B------:R-:W-:Y:S05]  /*9f10*/  BSYNC.RECONVERGENT B0 ;  /* 0x0000000000007941 */ /* 0x000fea0003800200 */
.L_x_1582:
[----:B------:R-:W-:Y:S05]  /*9f20*/  @P3 BRA `(.L_x_1579) ;  /* 0x0000000400643947 */ /* 0x000fea0003800000 */
[----:B------:R-:W-:Y:S01]  /*9f30*/  ISETP.GE.AND P0, PT, R116, R9, PT ;  /* 0x000000097400720c */ /* 0x000fe20003f06270 */
[----:B------:R-:W5:Y:S11]  /*9f40*/  LD.E.128 R40, desc[UR4][R24.64+0x80] ;  /* 0x0000800418287980 */ /* 0x000f76000c101d00 */
[----:B------:R-:W-:Y:S01]  /*9f50*/  @!UPT UIADD3 URZ, UPT, UPT, URZ, URZ, URZ ;  /* 0x000000fffffff290 */ /* 0x000fe2000fffe0ff */
[----:B------:R-:W-:Y:S04]  /*9f60*/  @!P0 ISETP.GT.AND P1, PT, R15, 0x40, PT ;  /* 0x000000400f00880c */ /* 0x000fe80003f24270 */
[----:B------:R-:W-:Y:S02]  /*9f70*/  @!P0 SEL R49, R14, RZ, !P1 ;  /* 0x000000ff0e318207 */ /* 0x000fe40004800000 */
[----:B------:R-:W-:Y:S02]  /*9f80*/  @!P0 SEL R51, R105, RZ, !P1 ;  /* 0x000000ff69338207 */ /* 0x000fe40004800000 */
[----:B--2---:R-:W-:Y:S02]  /*9f90*/  @!P0 IADD3 R60, P3, PT, R98, R49, RZ ;  /* 0x00000031623c8210 */ /* 0x004fe40007f7e0ff */
        /* <DEDUP_REMOVED lines=82> */
.L_x_1579:
[----:B------:R-:W-:Y:S05]  /*a4c0*/  BSYNC.RECONVERGENT B1 ;  /* 0x0000000000017941 */ /* 0x000fea0003800200 */
.L_x_1578:
[----:B------:R-:W3:Y:S02]  /*a4d0*/  LD.E R3, desc[UR4][R120.64+0xd0] ;  /* 0x0000d00478037980 */ /* 0x000ee4000c101900 */
[----:B---3--:R-:W-:Y:S05]  /*a4e0*/  IMAD.U32 R3, R3, -0x40, RZ ;  /* 0xffffffc003037824 */ /* 0x008fea00078e00ff */
[C---:B------:R-:W-:Y:S02]  /*a4f0*/  LEA R82, P1, R3.reuse, R82, 0x1 ;  /* 0x0000005203527211 */ /* 0x040fe400078208ff */
[C---:B------:R-:W-:Y:S02]  /*a500*/  LEA R80, P0, R3.reuse, R80, 0x1 ;  /* 0x0000005003507211 */ /* 0x040fe400078008ff */
[C---:B------:R-:W-:Y:S02]  /*a510*/  LEA.HI.X.SX32 R83, R3.reuse, R83, 0x1, P1 ;  /* 0x0000005303537211 */ /* 0x040fe400008f0eff */
[----:B------:R-:W-:Y:S09]  /*a520*/  LEA.HI.X.SX32 R81, R3, R81, 0x1, P0 ;  /* 0x0000005103517211 */ /* 0x000ff200000f0eff */
.L_x_1534:
[----:B------:R-:W-:Y:S05]  /*a530*/  BSYNC.RECONVERGENT B2 ;  /* 0x0000000000027941 */ /* 0x000fea0003800200 */
.L_x_1526:
        /* <DEDUP_REMOVED lines=101> */
.L_x_1585:
[----:B------:R-:W-:Y:S05]  /*ab90*/  BSYNC.RECONVERGENT B0 ;  /* 0x0000000000007941 */ /* 0x000fea0003800200 */
.L_x_1584:
[----:B------:R-:W-:Y:S05]  /*aba0*/  @P2 BRA `(.L_x_1586) ;  /* 0xffffff7c00342947 */ /* 0x000fea000383ffff */
.L_x_1517:
        /* <DEDUP_REMOVED lines=10> */
[-C--:B-----5:R-:W-:Y:S02]  /*ac50*/  ISETP.GE.AND P1, PT, R118, R153.reuse, PT ;  /* 0x000000997600720c */ /* 0x0a0fe40003f26270 */
        /* <DEDUP_REMOVED lines=18> */
.L_x_1591:
[----:B------:R2:W-:Y:S02]  /*ad80*/  STS.128 [R155+0x2000], RZ ;  /* 0x002000ff9b007388 */ /* 0x0005e40000000c00 */
.L_x_1590:
[----:B------:R-:W-:Y:S05]  /*ad90*/  BSYNC.RECONVERGENT B0 ;  /* 0x0000000000007941 */ /* 0x000fea0003800200 */
.L_x_1589:
[----:B------:R-:W-:-:S04]  /*ada0*/  IADD3 R24, PT, PT, R110, 0x20, RZ ;  /* 0x000000206e187810 */ /* 0x000fc80007ffe0ff */
[----:B------:R-:W-:-:S13]  /*adb0*/  ISETP.GE.AND P0, PT, R24, R3, PT ;  /* 0x000000031800720c */ /* 0x000fda0003f06270 */
[----:B------:R-:W-:Y:S05]  /*adc0*/  @P0 BRA `(.L_x_1592) ;  /* 0x0000003800340947 */ /* 0x000fea0003800000 */
[-C--:B-----5:R-:W-:Y:S02]  /*add0*/  ISETP.GE.AND P1, PT, R118, R153.reuse, PT ;  /* 0x000000997600720c */ /* 0x0a0fe40003f26270 */
        /* <DEDUP_REMOVED lines=20> */
.L_x_1593:
[----:B------:R1:W-:Y:S01]  /*af20*/  STS.128 [R155+0x2800], RZ ;  /* 0x002800ff9b007388 */ /* 0x0003e20000000c00 */
[----:B------:R-:W-:Y:S05]  /*af30*/  BRA `(.L_x_1592) ;  /* 0x0000003400d87947 */ /* 0x000fea0003800000 */
.L_x_1588:
[----:B-----5:R-:W2:Y:S01]  /*af40*/  LD.E.64 R4, desc[UR4][R120.64+0xf0] ;  /* 0x0000f00478047980 */ /* 0x020ea2000c101b00 */
        /* <DEDUP_REMOVED lines=79> */
.L_x_1600:
[----:B------:R-:W-:Y:S05]  /*b440*/  BSYNC.RECONVERGENT B0 ;  /* 0x0000000000007941 */ /* 0x000fea0003800200 */
.L_x_1599:
[----:B-----5:R-:W-:Y:S01]  /*b450*/  IMAD.MOV.U32 R6, RZ, RZ, R10 ;  /* 0x000000ffff067224 */ /* 0x020fe200078e000a */
[----:B------:R-:W-:Y:S01]  /*b460*/  MOV R4, R8 ;  /* 0x0000000800047202 */ /* 0x000fe20000000f00 */
[----:B------:R-:W-:Y:S01]  /*b470*/  IMAD.MOV.U32 R7, RZ, RZ, R11 ;  /* 0x000000ffff077224 */ /* 0x000fe200078e000b */
[----:B------:R-:W-:Y:S02]  /*b480*/  MOV R5, R9 ;  /* 0x0000000900057202 */ /* 0x000fe40000000f00 */
.L_x_1598:
[----:B------:R-:W-:Y:S05]  /*b490*/  BSYNC.RECONVERGENT B1 ;  /* 0x0000000000017941 */ /* 0x000fea0003800200 */
.L_x_1597:
        /* <DEDUP_REMOVED lines=49> */
.L_x_1604:
[----:B------:R-:W-:Y:S05]  /*b7b0*/  BSYNC.RECONVERGENT B0 ;  /* 0x0000000000007941 */ /* 0x000fea0003800200 */
.L_x_1603:
[----:B-----5:R1:W-:Y:S02]  /*b7c0*/  STS.128 [R155+0x1000], R8 ;  /* 0x001000089b007388 */ /* 0x0203e40000000c00 */
.L_x_1602:
[----:B------:R-:W-:Y:S05]  /*b7d0*/  BSYNC.RECONVERGENT B1 ;  /* 0x0000000000017941 */ /* 0x000fea0003800200 */
.L_x_1601:
        /* <DEDUP_REMOVED lines=47> */
.L_x_1606:
[----:B------:R-:W-:Y:S05]  /*bad0*/  BSYNC.RECONVERGENT B0 ;  /* 0x0000000000007941 */ /* 0x000fea0003800200 */
.L_x_1605:
[----:B-----5:R1:W-:Y:S02]  /*bae0*/  STS.128 [R155+0x2000], R8 ;  /* 0x002000089b007388 */ /* 0x0203e40000000c00 */
.L_x_1596:
[----:B------:R-:W-:Y:S05]  /*baf0*/  BSYNC.RECONVERGENT B2 ;  /* 0x0000000000027941 */ /* 0x000fea0003800200 */
.L_x_1595:
        /* <DEDUP_REMOVED lines=53> */
.L_x_1610:
[----:B------:R-:W-:Y:S05]  /*be50*/  BSYNC.RECONVERGENT B0 ;  /* 0x0000000000007941 */ /* 0x000fea0003800200 */
.L_x_1609:
[----:B-----5:R1:W-:Y:S02]  /*be60*/  STS.128 [R155+0x800], R8 ;  /* 0x000800089b007388 */ /* 0x0203e40000000c00 */
.L_x_1608:
[----:B------:R-:W-:Y:S05]  /*be70*/  BSYNC.RECONVERGENT B1 ;  /* 0x0000000000017941 */ /* 0x000fea0003800200 */
.L_x_1607:
        /* <DEDUP_REMOVED lines=48> */
.L_x_1614:
[----:B------:R-:W-:Y:S05]  /*c180*/  BSYNC.RECONVERGENT B0 ;  /* 0x0000000000007941 */ /* 0x000fea0003800200 */
.L_x_1613:
[----:B-----5:R1:W-:Y:S02]  /*c190*/  STS.128 [R155+0x1800], R8 ;  /* 0x001800089b007388 */ /* 0x0203e40000000c00 */
.L_x_1612:
[----:B------:R-:W-:Y:S05]  /*c1a0*/  BSYNC.RECONVERGENT B1 ;  /* 0x0000000000017941 */ /* 0x000fea0003800200 */
.L_x_1611:
        /* <DEDUP_REMOVED lines=46> */
.L_x_1616:
[----:B------:R-:W-:Y:S05]  /*c490*/  BSYNC.RECONVERGENT B0 ;  /* 0x0000000000007941 */ /* 0x000fea0003800200 */
.L_x_1615:
[----:B-----5:R1:W-:Y:S01]  /*c4a0*/  STS.128 [R155+0x2800], R8 ;  /* 0x002800089b007388 */ /* 0x0203e20000000c00 */
[----:B------:R-:W-:Y:S05]  /*c4b0*/  BRA `(.L_x_1592) ;  /* 0x0000002000787947 */ /* 0x000fea0003800000 */
.L_x_1594:
        /* <DEDUP_REMOVED lines=94> */
.L_x_1622:
[----:B------:R-:W-:Y:S05]  /*caa0*/  BSYNC.RECONVERGENT B0 ;  /* 0x0000000000007941 */ /* 0x000fea0003800200 */
.L_x_1621:
[----:B-----5:R-:W-:Y:S01]  /*cab0*/  IMAD.MOV.U32 R6, RZ, RZ, R18 ;  /* 0x000000ffff067224 */ /* 0x020fe200078e0012 */
[----:B------:R-:W-:Y:S01]  /*cac0*/  MOV R4, R16 ;  /* 0x0000001000047202 */ /* 0x000fe20000000f00 */
[----:B------:R-:W-:Y:S01]  /*cad0*/  IMAD.MOV.U32 R7, RZ, RZ, R19 ;  /* 0x000000ffff077224 */ /* 0x000fe200078e0013 */
[----:B------:R-:W-:Y:S02]  /*cae0*/  MOV R5, R17 ;  /* 0x0000001100057202 */ /* 0x000fe40000000f00 */
.L_x_1620:
[----:B------:R-:W-:Y:S05]  /*caf0*/  BSYNC.RECONVERGENT B1 ;  /* 0x0000000000017941 */ /* 0x000fea0003800200 */
.L_x_1619:
        /* <DEDUP_REMOVED lines=86> */
.L_x_1626:
[----:B------:R-:W-:Y:S05]  /*d060*/  BSYNC.RECONVERGENT B0 ;  /* 0x0000000000007941 */ /* 0x000fea0003800200 */
.L_x_1625:
[----:B-----5:R1:W-:Y:S02]  /*d070*/  STS.128 [R155+0x1000], R16 ;  /* 0x001000109b007388 */ /* 0x0203e40000000c00 */
.L_x_1624:
[----:B------:R-:W-:Y:S05]  /*d080*/  BSYNC.RECONVERGENT B1 ;  /* 0x0000000000017941 */ /* 0x000fea0003800200 */
.L_x_1623:
        /* <DEDUP_REMOVED lines=84> */
.L_x_1628:
[----:B------:R-:W-:Y:S05]  /*d5d0*/  BSYNC.RECONVERGENT B0 ;  /* 0x0000000000007941 */ /* 0x000fea0003800200 */
.L_x_1627:
[----:B-----5:R1:W-:Y:S02]  /*d5e0*/  STS.128 [R155+0x2000], R16 ;  /* 0x002000109b007388 */ /* 0x0203e40000000c00 */
.L_x_1618:
[----:B------:R-:W-:Y:S05]  /*d5f0*/  BSYNC.RECONVERGENT B2 ;  /* 0x0000000000027941 */ /* 0x000fea0003800200 */
.L_x_1617:
        /* <DEDUP_REMOVED lines=90> */
.L_x_1632:
[----:B------:R-:W-:Y:S05]  /*dba0*/  BSYNC.RECONVERGENT B0 ;  /* 0x0000000000007941 */ /* 0x000fea0003800200 */
.L_x_1631:
[----:B-----5:R1:W-:Y:S02]  /*dbb0*/  STS.128 [R155+0x800], R16 ;  /* 0x000800109b007388 */ /* 0x0203e40000000c00 */
.L_x_1630:
[----:B------:R-:W-:Y:S05]  /*dbc0*/  BSYNC.RECONVERGENT B1 ;  /* 0x0000000000017941 */ /* 0x000fea0003800200 */
.L_x_1629:
        /* <DEDUP_REMOVED lines=85> */
.L_x_1636:
[----:B------:R-:W-:Y:S05]  /*e120*/  BSYNC.RECONVERGENT B0 ;  /* 0x0000000000007941 */ /* 0x000fea0003800200 */
.L_x_1635:
[----:B-----5:R1:W-:Y:S02]  /*e130*/  STS.128 [R155+0x1800], R16 ;  /* 0x001800109b007388 */ /* 0x0203e40000000c00 */
.L_x_1634:
[----:B------:R-:W-:Y:S05]  /*e140*/  BSYNC.RECONVERGENT B1 ;  /* 0x0000000000017941 */ /* 0x000fea0003800200 */
.L_x_1633:
        /* <DEDUP_REMOVED lines=83> */
.L_x_1638:
[----:B------:R-:W-:Y:S05]  /*e680*/  BSYNC.RECONVERGENT B0 ;  /* 0x0000000000007941 */ /* 0x000fea0003800200 */
.L_x_1637:
[----:B-----5:R1:W-:Y:S02]  /*e690*/  STS.128 [R155+0x2800], R16 ;  /* 0x002800109b007388 */ /* 0x0203e40000000c00 */
.L_x_1592:
[----:B------:R-:W-:Y:S05]  /*e6a0*/  BSYNC.RECONVERGENT B3 ;  /* 0x0000000000037941 */ /* 0x000fea0003800200 */
.L_x_1587:
[----:B-1--4-:R-:W-:Y:S01]  /*e6b0*/  IADD3 R3, PT, PT, -R152, R67, RZ ;  /* 0x0000004398037210 */ /* 0x012fe20007ffe1ff */
[----:B------:R-:W-:Y:S03]  /*e6c0*/  BSSY.RECONVERGENT B0, `(.L_x_1639) ;  /* 0x0000019000007945 */ /* 0x000fe60003800200 */
[----:B------:R-:W-:-:S13]  /*e6d0*/  ISETP.GE.AND P3, PT, R110, R3, PT ;  /* 0x000000036e00720c */ /* 0x000fda0003f66270 */
[----:B------:R-:W-:Y:S05]  /*e6e0*/  @P3 BRA `(.L_x_1640) ;  /* 0x0000000000583947 */ /* 0x000fea0003800000 */
[-C--:B-----5:R-:W-:Y:S02]  /*e6f0*/  ISETP.GE.AND P1, PT, R118, R153.reuse, PT ;  /* 0x000000997600720c */ /* 0x0a0fe40003f26270 */
        /* <DEDUP_REMOVED lines=20> */
.L_x_1641:
[----:B------:R3:W-:Y:S02]  /*e840*/  STS.128 [R155+0x7000], RZ ;  /* 0x007000ff9b007388 */ /* 0x0007e40000000c00 */
.L_x_1640:
[----:B------:R-:W-:Y:S05]  /*e850*/  BSYNC.RECONVERGENT B0 ;  /* 0x0000000000007941 */ /* 0x000fea0003800200 */
.L_x_1639:
[----:B------:R-:W-:Y:S01]  /*e860*/  ISETP.GE.AND P0, PT, R24, R3, PT ;  /* 0x000000031800720c */ /* 0x000fe20003f06270 */
[----:B------:R-:W-:-:S12]  /*e870*/  BSSY.RECONVERGENT B0, `(.L_x_1642) ;  /* 0x0000018000007945 */ /* 0x000fd80003800200 */
[----:B------:R-:W-:Y:S05]  /*e880*/  @P0 BRA `(.L_x_1643) ;  /* 0x0000000000580947 */ /* 0x000fea0003800000 */
[-C--:B-----5:R-:W-:Y:S02]  /*e890*/  ISETP.GE.AND P1, PT, R118, R153.reuse, PT ;  /* 0x000000997600720c */ /* 0x0a0fe40003f26270 */
        /* <DEDUP_REMOVED lines=20> */
.L_x_1644:
[----:B------:R3:W-:Y:S02]  /*e9e0*/  STS.128 [R155+0x7800], RZ ;  /* 0x007800ff9b007388 */ /* 0x0007e40000000c00 */
.L_x_1643:
[----:B------:R-:W-:Y:S05]  /*e9f0*/  BSYNC.RECONVERGENT B0 ;  /* 0x0000000000007941 */ /* 0x000fea0003800200 */
.L_x_1642:
[----:B------:R-:W-:Y:S01]  /*ea00*/  IADD3 R0, PT, PT, R110, 0x40, RZ ;  /* 0x000000406e007810 */ /* 0x000fe20007ffe0ff */
[----:B------:R-:W-:Y:S03]  /*ea10*/  BSSY.RECONVERGENT B0, `(.L_x_1645) ;  /* 0x0000019000007945 */ /* 0x000fe60003800200 */
[----:B------:R-:W-:-:S13]  /*ea20*/  ISETP.GE.AND P0, PT, R0, R3, PT ;  /* 0x000000030000720c */ /* 0x000fda0003f06270 */
        /* <DEDUP_REMOVED lines=22> */
.L_x_1647:
[----:B------:R3:W-:Y:S02]  /*eb90*/  STS.128 [R155+0x8000], RZ ;  /* 0x008000ff9b007388 */ /* 0x0007e40000000c00 */
.L_x_1646:
[----:B------:R-:W-:Y:S05]  /*eba0*/  BSYNC.RECONVERGENT B0 ;  /* 0x0000000000007941 */ /* 0x000fea0003800200 */
.L_x_1645:
[----:B------:R-:W-:Y:S01]  /*ebb0*/  IADD3 R110, PT, PT, R110, 0x60, RZ ;  /* 0x000000606e6e7810 */ /* 0x000fe20007ffe0ff */
[----:B------:R-:W-:Y:S03]  /*ebc0*/  BSSY.RECONVERGENT B0, `(.L_x_1648) ;  /* 0x000001a000007945 */ /* 0x000fe60003800200 */
[----:B------:R-:W-:-:S13]  /*ebd0*/  ISETP.GE.AND P0, PT, R110, R3, PT ;  /* 0x000000036e00720c */ /* 0x000fda0003f06270 */
[----:B------:R-:W-:Y:S05]  /*ebe0*/  @P0 BRA `(.L_x_1649) ;  /* 0x00000000005c0947 */ /* 0x000fea0003800000 */
[-C--:B-----5:R-:W-:Y:S01]  /*ebf0*/  ISETP.GE.AND P1, PT, R118, R153.reuse, PT ;  /* 0x000000997600720c */ /* 0x0a0fe20003f26270 */
        /* <DEDUP_REMOVED lines=21> */
.L_x_1650:
[----:B------:R3:W-:Y:S02]  /*ed50*/  STS.128 [R155+0x8800], RZ ;  /* 0x008800ff9b007388 */ /* 0x0007e40000000c00 */
.L_x_1649:
[----:B------:R-:W-:Y:S05]  /*ed60*/  BSYNC.RECONVERGENT B0 ;  /* 0x0000000000007941 */ /* 0x000fea0003800200 */
.L_x_1648:
[----:B------:R-:W0:Y:S01]  /*ed70*/  LDGDEPBAR ;  /* 0x00000000000079af */ /* 0x000e220000000000 */
[----:B------:R-:W-:Y:S01]  /*ed80*/  BSSY.RECONVERGENT B0, `(.L_x_1651) ;  /* 0x000001e000007945 */ /* 0x000fe20003800200 */
[----:B------:R-:W-:-:S04]  /*ed90*/  DEPBAR.LE SB0, 0x0 ;  /* 0x000080000000791a */ /* 0x000fc80000000000 */
[----:B------:R-:W-:Y:S06]  /*eda0*/  BAR.SYNC.DEFER_BLOCKING 0x0 ;  /* 0x0000000000007b1d */ /* 0x000fec0000010000 */
[----:B------:R-:W-:Y:S05]  /*edb0*/  @P3 BRA `(.L_x_1652) ;  /* 0x00000000005c3947 */ /* 0x000fea0003800000 */
[-C--:B-----5:R-:W-:Y:S02]  /*edc0*/  ISETP.GE.AND P1, PT, R118, R153.reuse, PT ;  /* 0x000000997600720c */ /* 0x0a0fe40003f26270 */
        /* <DEDUP_REMOVED lines=20> */
.L_x_1653:
[----:B------:R3:W-:Y:S01]  /*ef10*/  STS.128 [R155+0xd000], RZ ;  /* 0x00d000ff9b007388 */ /* 0x0007e20000000c00 */
[----:B------:R-:W-:Y:S05]  /*ef20*/  BRA `(.L_x_1654) ;  /* 0x00000000000c7947 */ /* 0x000fea0003800000 */
.L_x_1652:
[----:B------:R1:W-:Y:S04]  /*ef30*/  STS.128 [R155+0x9000], RZ ;  /* 0x009000ff9b007388 */ /* 0x0003e80000000c00 */
[----:B------:R1:W-:Y:S04]  /*ef40*/  STS.128 [R155+0xb000], RZ ;  /* 0x00b000ff9b007388 */ /* 0x0003e80000000c00 */
[----:B------:R1:W-:Y:S02]  /*ef50*/  STS.128 [R155+0xd000], RZ ;  /* 0x00d000ff9b007388 */ /* 0x0003e40000000c00 */
.L_x_1654:
[----:B------:R-:W-:Y:S05]  /*ef60*/  BSYNC.RECONVERGENT B0 ;  /* 0x0000000000007941 */ /* 0x000fea0003800200 */
.L_x_1651:
[----:B------:R-:W-:Y:S01]  /*ef70*/  ISETP.GE.AND P0, PT, R24, R3, PT ;  /* 0x000000031800720c */ /* 0x000fe20003f06270 */
[----:B------:R-:W-:-:S12]  /*ef80*/  BSSY.RECONVERGENT B0, `(.L_x_1655) ;  /* 0x000001b000007945 */ /* 0x000fd80003800200 */
[----:B------:R1:W-:Y:S04]  /*ef90*/  @P0 STS.128 [R155+0x9800], RZ ;  /* 0x009800ff9b000388 */ /* 0x0003e80000000c00 */
[----:B------:R1:W-:Y:S04]  /*efa0*/  @P0 STS.128 [R155+0xb800], RZ ;  /* 0x00b800ff9b000388 */ /* 0x0003e80000000c00 */
[----:B------:R1:W-:Y:S01]  /*efb0*/  @P0 STS.128 [R155+0xd800], RZ ;  /* 0x00d800ff9b000388 */ /* 0x0003e20000000c00 */
        /* <DEDUP_REMOVED lines=22> */
.L_x_1657:
[----:B------:R3:W-:Y:S02]  /*f120*/  STS.128 [R155+0xd800], RZ ;  /* 0x00d800ff9b007388 */ /* 0x0007e40000000c00 */
.L_x_1656:
[----:B------:R-:W-:Y:S05]  /*f130*/  BSYNC.RECONVERGENT B0 ;  /* 0x0000000000007941 */ /* 0x000fea0003800200 */
.L_x_1655:
        /* <DEDUP_REMOVED lines=27> */
.L_x_1660:
[----:B------:R3:W-:Y:S02]  /*f2f0*/  STS.128 [R155+0xe000], RZ ;  /* 0x00e000ff9b007388 */ /* 0x0007e40000000c00 */
.L_x_1659:
[----:B------:R-:W-:Y:S05]  /*f300*/  BSYNC.RECONVERGENT B0 ;  /* 0x0000000000007941 */ /* 0x000fea0003800200 */
.L_x_1658:
        /* <DEDUP_REMOVED lines=9> */
[-C--:B-----5:R-:W-:Y:S01]  /*f3a0*/  ISETP.GE.AND P1, PT, R118, R153.reuse, PT ;  /* 0x000000997600720c */ /* 0x0a0fe20003f26270 */
[----:B------:R-:W-:Y:S01]  /*f3b0*/  IMAD R0, R145, 0xc0, RZ ;  /* 0x000000c091007824 */ /* 0x000fe200078e02ff */
[----:B------:R-:W-:Y:S01]  /*f3c0*/  ISETP.GE.AND P0, PT, R117, R153, PT ;  /* 0x000000997500720c */ /* 0x000fe20003f06270 */
[----:B------:R-:W-:-:S05]  /*f3d0*/  IMAD.WIDE.U32 R2, R144, 0xc0, R148 ;  /* 0x000000c090027825 */ /* 0x000fca00078e0094 */
        /* <DEDUP_REMOVED lines=18> */
.L_x_1663:
[----:B------:R1:W-:Y:S02]  /*f500*/  STS.128 [R155+0xe800], RZ ;  /* 0x00e800ff9b007388 */ /* 0x0003e40000000c00 */
.L_x_1662:
[----:B------:R-:W-:Y:S05]  /*f510*/  BSYNC.RECONVERGENT B0 ;  /* 0x0000000000007941 */ /* 0x000fea0003800200 */
.L_x_1661:
[----:B------:R-:W1:Y:S01]  /*f520*/  LD.E R0, desc[UR4][R120.64+0x18c] ;  /* 0x00018c0478007980 */ /* 0x000e62000c101900 */
[--C-:B------:R-:W-:Y:S01]  /*f530*/  IMAD R140, R50, 0x2, R47.reuse ;  /* 0x00000002328c7824 */ /* 0x100fe200078e022f */
[----:B------:R-:W-:Y:S01]  /*f540*/  BSSY.RECONVERGENT B1, `(.L_x_1664) ;  /* 0x0000236000017945 */ /* 0x000fe20003800200 */
[----:B------:R-:W-:Y:S01]  /*f550*/  IMAD R139, R48, 0x2, R47 ;  /* 0x00000002308b7824 */ /* 0x000fe200078e022f */
[----:B------:R-:W0:Y:S01]  /*f560*/  LDGDEPBAR ;  /* 0x00000000000079af */ /* 0x000e220000000000 */
[C---:B------:R-:W-:Y:S02]  /*f570*/  IMAD R138, R4.reuse, 0x2, R140 ;  /* 0x00000002048a7824 */ /* 0x040fe400078e028c */
[----:B------:R-:W-:Y:S01]  /*f580*/  IMAD R136, R4, 0x2, R139 ;  /* 0x0000000204887824 */ /* 0x000fe200078e028b */
[----:B------:R-:W-:Y:S01]  /*f590*/  LDSM.16.M88.4 R48, [R140] ;  /* 0x000000008c30783b */ /* 0x000fe20000000200 */
[----:B------:R-:W-:-:S03]  /*f5a0*/  IMAD R64, R64, 0x2, R152 ;  /* 0x0000000240407824 */ /* 0x000fc600078e0298 */
[----:B------:R-:W2:Y:S02]  /*f5b0*/  LDSM.16.M88.4 R32, [R139+0x3000] ;  /* 0x003000008b20783b */ /* 0x000ea40000000200 */
[----:B------:R-:W-:Y:S02]  /*f5c0*/  ISETP.GE.AND P4, PT, R64, R67, PT ;  /* 0x000000434000720c */ /* 0x000fe40003f86270 */
[----:B-----5:R-:W3:Y:S04]  /*f5d0*/  LDSM.16.M88.4 R104, [R139+0x3400] ;  /* 0x003400008b68783b */ /* 0x020ee80000000200 */
        /* <DEDUP_REMOVED lines=9> */
[C---:B--2---:R-:W-:Y:S03]  /*f670*/  HMMA.16816.F32 R16, R48.reuse, R32, RZ ;  /* 0x000000203010723c */ /* 0x044fe600000018ff */
[----:B------:R-:W2:Y:S04]  /*f680*/  LDSM.16.M88.4 R12, [R136+0x3c00] ;  /* 0x003c0000880c783b */ /* 0x000ea80000000200 */
[----:B------:R-:W2:Y:S01]  /*f690*/  LDSM.16.M88.4 R40, [R136+0x3800] ;  /* 0x003800008828783b */ /* 0x000ea20000000200 */
[C---:B------:R-:W-:Y:S03]  /*f6a0*/  HMMA.16816.F32 R32, R48.reuse, R34, RZ ;  /* 0x000000223020723c */ /* 0x040fe600000018ff */
[----:B------:R-:W-:Y:S04]  /*f6b0*/  LDSM.16.M88.4 R112, [R140+0x1000] ;  /* 0x001000008c70783b */ /* 0x000fe80000000200 */
[----:B------:R-:W-:Y:S01]  /*f6c0*/  LDSM.16.M88.4 R108, [R136+0x4800] ;  /* 0x00480000886c783b */ /* 0x000fe20000000200 */
[C---:B---3--:R-:W-:Y:S03]  /*f6d0*/  HMMA.16816.F32 R28, R48.reuse, R104, RZ ;  /* 0x00000068301c723c */ /* 0x048fe600000018ff */
        /* <DEDUP_REMOVED lines=18> */
[----:B------:R-:W4:Y:S07]  /*f800*/  LDSM.16.M88.4 R20, [R136+0x4400] ;  /* 0x004400008814783b */ /* 0x000f2e0000000200 */
[C---:B------:R-:W-:Y:S08]  /*f810*/  HMMA.16816.F32 R28, R8.reuse, R36, R28 ;  /* 0x00000024081c723c */ /* 0x040ff0000000181c */
[C---:B------:R-:W-:Y:S01]  /*f820*/  HMMA.16816.F32 R104, R8.reuse, R38, R104 ;  /* 0x000000260868723c */ /* 0x040fe20000001868 */
[----:B------:R-:W4:Y:S07]  /*f830*/  LDSM.16.M88.4 R36, [R139+0x5000] ;  /* 0x005000008b24783b */ /* 0x000f2e0000000200 */
        /* <DEDUP_REMOVED lines=8> */
[----:B------:R-:W-:Y:S07]  /*f8c0*/  LDSM.16.M88.4 R24, [R140+0x2000] ;  /* 0x002000008c18783b */ /* 0x000fee0000000200 */
[C---:B----4-:R-:W-:Y:S08]  /*f8d0*/  HMMA.16816.F32 R76, R8.reuse, R20, R76 ;  /* 0x00000014084c723c */ /* 0x050ff0000000184c */
        /* <DEDUP_REMOVED lines=12> */
[C---:B------:R-:W-:Y:S08]  /*f9a0*/  HMMA.16816.F32 R16, R40.reuse, R128, R16 ;  /* 0x000000802810723c */ /* 0x040ff00000001810 */
[----:B------:R-:W-:Y:S08]  /*f9b0*/  HMMA.16816.F32 R32, R40, R130, R32 ;  /* 0x000000822820723c */ /* 0x000ff00000001820 */
[----:B------:R-:W-:Y:S08]  /*f9c0*/  HMMA.16816.F32 R28, R112, R124, R28 ;  /* 0x0000007c701c723c */ /* 0x000ff0000000181c */
[C---:B---3--:R-:W-:Y:S08]  /*f9d0*/  HMMA.16816.F32 R16, R24.reuse, R20, R16 ;  /* 0x000000141810723c */ /* 0x048ff00000001810 */
[----:B------:R-:W-:Y:S01]  /*f9e0*/  HMMA.16816.F32 R32, R24, R22, R32 ;  /* 0x000000161820723c */ /* 0x000fe20000001820 */
[----:B------:R-:W3:Y:S07]  /*f9f0*/  LDSM.16.M88.4 R20, [R139+0x5c00] ;  /* 0x005c00008b14783b */ /* 0x000eee0000000200 */
[----:B------:R-:W-:Y:S08]  /*fa00*/  HMMA.16816.F32 R104, R112, R126, R104 ;  /* 0x0000007e7068723c */ /* 0x000ff00000001868 */
[C---:B--2---:R-:W-:Y:S08]  /*fa10*/  HMMA.16816.F32 R16, R12.reuse, R8, R16 ;  /* 0x000000080c10723c */ /* 0x044ff00000001810 */
[----:B------:R-:W-:Y:S01]  /*fa20*/  HMMA.16816.F32 R32, R12, R10, R32 ;  /* 0x0000000a0c20723c */ /* 0x000fe20000001820 */
[----:B------:R-:W2:Y:S07]  /*fa30*/  LDSM.16.M88.4 R8, [R136+0x5800] ;  /* 0x005800008808783b */ /* 0x000eae0000000200 */
[C---:B------:R-:W-:Y:S01]  /*fa40*/  HMMA.16816.F32 R124, R112.reuse, R108, R100 ;  /* 0x0000006c707c723c */ /* 0x040fe20000001864 */
[----:B------:R-:W4:Y:S04]  /*fa50*/  LDSM.16.M88.4 R100, [R139+0x7400] ;  /* 0x007400008b64783b */ /* 0x000f280000000200 */
[-C--:B-1----:R-:W-:Y:S01]  /*fa60*/  FMUL.FTZ R2, R16, R0.reuse ;  /* 0x0000000010027220 */ /* 0x082fe20000410000 */
[-C--:B------:R-:W-:Y:S01]  /*fa70*/  FMUL.FTZ R3, R17, R0.reuse ;  /* 0x0000000011037220 */ /* 0x080fe20000410000 */
[-C--:B------:R-:W-:Y:S01]  /*fa80*/  FMUL.FTZ R5, R18, R0.reuse ;  /* 0x0000000012057220 */ /* 0x080fe20000410000 */
[-C--:B------:R-:W-:Y:S01]  /*fa90*/  FMUL.FTZ R6, R19, R0.reuse ;  /* 0x0000000013067220 */ /* 0x080fe20000410000 */
[----:B------:R-:W-:Y:S01]  /*faa0*/  HMMA.16816.F32 R96, R112, R110, R96 ;  /* 0x0000006e7060723c */ /* 0x000fe20000001860 */
[----:B------:R-:W1:Y:S01]  /*fab0*/  LDSM.16.M88.4 R16, [R139+0x7800] ;  /* 0x007800008b10783b */ /* 0x000e620000000200 */
[----:B------:R-:W-:Y:S01]  /*fac0*/  MUFU.TANH R2, R2 ;  /* 0x0000000200027308 */ /* 0x000fe20000002400 */
[-C--:B------:R-:W-:Y:S01]  /*fad0*/  FMUL.FTZ R33, R33, R0.reuse ;  /* 0x0000000021217220 */ /* 0x080fe20000410000 */
[-C--:B------:R-:W-:Y:S01]  /*fae0*/  FMUL.FTZ R34, R34, R0.reuse ;  /* 0x0000000022227220 */ /* 0x080fe20000410000 */
[-C--:B------:R-:W-:Y:S01]  /*faf0*/  FMUL.FTZ R35, R35, R0.reuse ;  /* 0x0000000023237220 */ /* 0x080fe20000410000 */
[----:B------:R-:W-:-:S02]  /*fb00*/  FMUL.FTZ R7, R32, R0 ;  /* 0x0000000020077220 */ /* 0x000fc40000410000 */
[C---:B------:R-:W-:Y:S01]  /*fb10*/  HMMA.16816.F32 R128, R40.reuse, R36, R28 ;  /* 0x000000242880723c */ /* 0x040fe2000000181c */
[----:B------:R-:W1:Y:S01]  /*fb20*/  LDSM.16.M88.4 R28, [R136+0x7400] ;  /* 0x00740000881c783b */ /* 0x000e620000000200 */
[----:B------:R-:W-:Y:S06]  /*fb30*/  MUFU.TANH R44, R33 ;  /* 0x00000021002c7308 */ /* 0x000fec0000002400 */
[----:B------:R-:W-:Y:S01]  /*fb40*/  HMMA.16816.F32 R104, R40, R38, R104 ;  /* 0x000000262868723c */ /* 0x000fe20000001868 */
[----:B------:R-:W-:Y:S01]  /*fb50*/  LDSM.16.M88.4 R36, [R139+0x6000] ;  /* 0x006000008b24783b */ /* 0x000fe20000000200 */
[----:B------:R-:W1:Y:S06]  /*fb60*/  MUFU.TANH R45, R34 ;  /* 0x00000022002d7308 */ /* 0x000e6c0000002400 */
[C---:B---3--:R-:W-:Y:S02]  /*fb70*/  HMMA.16816.F32 R92, R112.reuse, R20, R92 ;  /* 0x00000014705c723c */ /* 0x048fe4000000185c */
[----:B------:R3:W-:Y:S06]  /*fb80*/  MUFU.TANH R46, R35 ;  /* 0x00000023002e7308 */ /* 0x0007ec0000002400 */
[----:B------:R-:W-:Y:S01]  /*fb90*/  HMMA.16816.F32 R88, R112, R22, R88 ;  /* 0x000000167058723c */ /* 0x000fe20000001858 */
[----:B------:R-:W1:Y:S01]  /*fba0*/  LDSM.16.M88.4 R20, [R136+0x5c00] ;  /* 0x005c00008814783b */ /* 0x000e620000000200 */
[----:B------:R-:W-:Y:S06]  /*fbb0*/  MUFU.TANH R5, R5 ;  /* 0x0000000500057308 */ /* 0x000fec0000002400 */
[C---:B--2---:R-:W-:Y:S02]  /*fbc0*/  HMMA.16816.F32 R124, R40.reuse, R8, R124 ;  /* 0x00000008287c723c */ /* 0x044fe4000000187c */
[----:B------:R-:W-:Y:S01]  /*fbd0*/  MUFU.TANH R3, R3 ;  /* 0x0000000300037308 */ /* 0x000fe20000002400 */
[----:B---3--:R-:W-:Y:S05]  /*fbe0*/  LDSM.16.M88.4 R32, [R136+0x6000] ;  /* 0x006000008820783b */ /* 0x008fea0000000200 */
[----:B------:R-:W-:Y:S01]  /*fbf0*/  HMMA.16816.F32 R96, R40, R10, R96 ;  /* 0x0000000a2860723c */ /* 0x000fe20000001860 */
[----:B------:R-:W2:Y:S01]  /*fc00*/  LDSM.16.M88.4 R8, [R139+0x7c00] ;  /* 0x007c00008b08783b */ /* 0x000ea20000000200 */
[----:B------:R-:W-:Y:S06]  /*fc10*/  MUFU.TANH R6, R6 ;  /* 0x0000000600067308 */ /* 0x000fec0000002400 */
[C---:B----4-:R-:W-:Y:S02]  /*fc20*/  HMMA.16816.F32 R128, R24.reuse, R100, R128 ;  /* 0x000000641880723c */ /* 0x050fe40000001880 */
[----:B------:R-:W-:Y:S06]  /*fc30*/  MUFU.TANH R7, R7 ;  /* 0x0000000700077308 */ /* 0x000fec0000002400 */
[C---:B------:R-:W-:Y:S01]  /*fc40*/  HMMA.16816.F32 R104, R24.reuse, R102, R104 ;  /* 0x000000661868723c */ /* 0x040fe20000001868 */
[----:B------:R-:W-:Y:S07]  /*fc50*/  LDSM.16.M88.4 R100, [R136+0x7800] ;  /* 0x007800008864783b */ /* 0x000fee0000000200 */
[C---:B-1----:R-:W-:Y:S08]  /*fc60*/  HMMA.16816.F32 R124, R24.reuse, R16, R124 ;  /* 0x00000010187c723c */ /* 0x042ff0000000187c */
[----:B------:R-:W-:Y:S01]  /*fc70*/  HMMA.16816.F32 R96, R24, R18, R96 ;  /* 0x000000121860723c */ /* 0x000fe20000001860 */
[----:B------:R-:W1:Y:S07]  /*fc80*/  LDSM.16.M88.4 R16, [R139+0x6400] ;  /* 0x006400008b10783b */ /* 0x000e6e0000000200 */
[C---:B------:R-:W-:Y:S08]  /*fc90*/  HMMA.16816.F32 R128, R12.reuse, R28, R128 ;  /* 0x0000001c0c80723c */ /* 0x040ff00000001880 */
[----:B------:R-:W-:Y:S01]  /*fca0*/  HMMA.16816.F32 R104, R12, R30, R104 ;  /* 0x0000001e0c68723c */ /* 0x000fe20000001868 */
[----:B------:R-:W3:Y:S07]  /*fcb0*/  LDSM.16.M88.4 R28, [R136+0x7c00] ;  /* 0x007c0000881c783b */ /* 0x000eee0000000200 */
[C---:B------:R-:W-:Y:S05]  /*fcc0*/  HMMA.16816.F32 R92, R40.reuse, R20, R92 ;  /* 0x00000014285c723c */ /* 0x040fea000000185c */
[-C--:B------:R-:W-:Y:S01]  /*fcd0*/  FMUL.FTZ R52, R128, R0.reuse ;  /* 0x0000000080347220 */ /* 0x080fe20000410000 */
[-C--:B------:R-:W-:Y:S01]  /*fce0*/  FMUL.FTZ R108, R130, R0.reuse ;  /* 0x00000000826c7220 */ /* 0x080fe20000410000 */
[-C--:B------:R-:W-:Y:S01]  /*fcf0*/  FMUL.FTZ R53, R129, R0.reuse ;  /* 0x0000000081357220 */ /* 0x080fe20000410000 */
[-C--:B------:R-:W-:Y:S01]  /*fd00*/  FMUL.FTZ R109, R131, R0.reuse ;  /* 0x00000000836d7220 */ /* 0x080fe20000410000 */
[----:B------:R-:W-:Y:S01]  /*fd10*/  HMMA.16816.F32 R88, R40, R22, R88 ;  /* 0x000000162858723c */ /* 0x000fe20000001858 */
[----:B------:R-:W4:Y:S01]  /*fd20*/  LDSM.16.M88.4 R20, [R139+0x8000] ;  /* 0x008000008b14783b */ /* 0x000f220000000200 */
[----:B------:R-:W-:Y:S01]  /*fd30*/  MUFU.TANH R52, R52 ;  /* 0x0000003400347308 */ /* 0x000fe20000002400 */
[----:B------:R-:W-:-:S05]  /*fd40*/  FMUL.FTZ R104, R104, R0 ;  /* 0x0000000068687220 */ /* 0x000fca0000410000 */
[C---:B------:R-:W-:Y:S02]  /*fd50*/  HMMA.16816.F32 R84, R112.reuse, R36, R84 ;  /* 0x000000247054723c */ /* 0x040fe40000001854 */
[----:B------:R-:W4:Y:S06]  /*fd60*/  MUFU.TANH R108, R108 ;  /* 0x0000006c006c7308 */ /* 0x000f2c0000002400 */
[----:B------:R-:W-:Y:S01]  /*fd70*/  HMMA.16816.F32 R80, R112, R38, R80 ;  /* 0x000000267050723c */ /* 0x000fe20000001850 */
[----:B------:R-:W-:Y:S01]  /*fd80*/  LDSM.16.M88.4 R36, [R136+0x8000] ;  /* 0x008000008824783b */ /* 0x000fe20000000200 */
[----:B------:R-:W-:Y:S06]  /*fd90*/  MUFU.TANH R53, R53 ;  /* 0x0000003500357308 */ /* 0x000fec0000002400 */
[C---:B--2---:R-:W-:Y:S02]  /*fda0*/  HMMA.16816.F32 R92, R24.reuse, R8, R92 ;  /* 0x00000008185c723c */ /* 0x044fe4000000185c */
[----:B------:R-:W-:Y:S06]  /*fdb0*/  MUFU.TANH R109, R109 ;  /* 0x0000006d006d7308 */ /* 0x000fec0000002400 */
[----:B------:R-:W-:Y:S01]  /*fdc0*/  HMMA.16816.F32 R88, R24, R10, R88 ;  /* 0x0000000a1858723c */ /* 0x000fe20000001858 */
[----:B------:R-:W2:Y:S01]  /*fdd0*/  LDSM.16.M88.4 R8, [R136+0x6400] ;  /* 0x006400008808783b */ /* 0x000ea20000000200 */
[----:B------:R-:W2:Y:S06]  /*fde0*/  MUFU.TANH R104, R104 ;  /* 0x0000006800687308 */ /* 0x000eac0000002400 */
[C---:B-1----:R-:W-:Y:S08]  /*fdf0*/  HMMA.16816.F32 R76, R112.reuse, R16, R76 ;  /* 0x00000010704c723c */ /* 0x042ff0000000184c */
[----:B------:R-:W-:Y:S01]  /*fe00*/  HMMA.16816.F32 R72, R112, R18, R72 ;  /* 0x000000127048723c */ /* 0x000fe20000001848 */
[----:B------:R-:W1:Y:S07]  /*fe10*/  LDSM.16.M88.4 R16, [R139+0x6800] ;  /* 0x006800008b10783b */ /* 0x000e6e0000000200 */
[----:B---3--:R-:W-:Y:S08]  /*fe20*/  HMMA.16816.F32 R92, R12, R28, R92 ;  /* 0x0000001c0c5c723c */ /* 0x008ff0000000185c */
[----:B------:R-:W-:Y:S08]  /*fe30*/  HMMA.16816.F32 R84, R40, R32, R84 ;  /* 0x000000202854723c */ /* 0x000ff00000001854 */
[----:B------:R-:W-:Y:S01]  /*fe40*/  HMMA.16816.F32 R88, R12, R30, R88 ;  /* 0x0000001e0c58723c */ /* 0x000fe20000001858 */
[----:B------:R-:W3:Y:S04]  /*fe50*/  LDSM.16.M88.4 R28, [R139+0x8400] ;  /* 0x008400008b1c783b */ /* 0x000ee80000000200 */
[-C--:B------:R-:W-:Y:S01]  /*fe60*/  FMUL.FTZ R92, R92, R0.reuse ;  /* 0x000000005c5c7220 */ /* 0x080fe20000410000 */
[-C--:B------:R-:W-:Y:S01]  /*fe70*/  FMUL.FTZ R94, R94, R0.reuse ;  /* 0x000000005e5e7220 */ /* 0x080fe20000410000 */
[-C--:B------:R-:W-:Y:S01]  /*fe80*/  FMUL.FTZ R93, R93, R0.reuse ;  /* 0x000000005d5d7220 */ /* 0x080fe20000410000 */
[-C--:B------:R-:W-:Y:S01]  /*fe90*/  FMUL.FTZ R95, R95, R0.reuse ;  /* 0x000000005f5f7220 */ /* 0x080fe20000410000 */
[----:B------:R-:W-:Y:S01]  /*fea0*/  HMMA.16816.F32 R80, R40, R34, R80 ;  /* 0x000000222850723c */ /* 0x000fe20000001850 */
[----:B------:R-:W3:Y:S01]  /*feb0*/  LDSM.16.M88.4 R32, [R136+0x6800] ;  /* 0x006800008820783b */ /* 0x000ee20000000200 */
[----:B------:R-:W-:Y:S06]  /*fec0*/  MUFU.TANH R92, R92 ;  /* 0x0000005c005c7308 */ /* 0x000fec0000002400 */
[----:B----4-:R-:W-:Y:S02]  /*fed0*/  HMMA.16816.F32 R84, R24, R20, R84 ;  /* 0x000000141854723c */ /* 0x010fe40000001854 */
[----:B------:R-:W-:Y:S03]  /*fee0*/  MUFU.TANH R187, R94 ;  /* 0x0000005e00bb7308 */ /* 0x000fe60000002400 */
[-C--:B------:R-:W-:Y:S01]  /*fef0*/  FMUL.FTZ R88, R88, R0.reuse ;  /* 0x0000000058587220 */ /* 0x080fe20000410000 */
[-C--:B------:R-:W-:Y:S01]  /*ff00*/  FMUL.FTZ R90, R90, R0.reuse ;  /* 0x000000005a5a7220 */ /* 0x080fe20000410000 */
[-C--:B------:R-:W-:Y:S01]  /*ff10*/  FMUL.FTZ R89, R89, R0.reuse ;  /* 0x0000000059597220 */ /* 0x080fe20000410000 */
[-C--:B------:R-:W-:Y:S01]  /*ff20*/  FMUL.FTZ R91, R91, R0.reuse ;  /* 0x000000005b5b7220 */ /* 0x080fe20000410000 */
[----:B--2---:R-:W-:Y:S01]  /*ff30*/  HMMA.16816.F32 R76, R40, R8, R76 ;  /* 0x00000008284c723c */ /* 0x004fe2000000184c */
[----:B------:R-:W-:Y:S07]  /*ff40*/  MUFU.TANH R93, R93 ;  /* 0x0000005d005d7308 */ /* 0x000fee0000002400 */
[----:B------:R-:W-:Y:S01]  /*ff50*/  HMMA.16816.F32 R80, R24, R22, R80 ;  /* 0x000000161850723c */ /* 0x000fe20000001850 */
[----:B------:R-:W2:Y:S01]  /*ff60*/  LDSM.16.M88.4 R20, [R136+0x8400] ;  /* 0x008400008814783b */ /* 0x000ea20000000200 */
[----:B------:R-:W-:Y:S06]  /*ff70*/  MUFU.TANH R185, R95 ;  /* 0x0000005f00b97308 */ /* 0x000fec0000002400 */
[----:B------:R-:W-:Y:S01]  /*ff80*/  HMMA.16816.F32 R72, R40, R10, R72 ;  /* 0x0000000a2848723c */ /* 0x000fe20000001848 */
[----:B------:R-:W4:Y:S01]  /*ff90*/  LDSM.16.M88.4 R8, [R139+0x8800] ;  /* 0x008800008b08783b */ /* 0x000f220000000200 */
[----:B------:R-:W-:Y:S06]  /*ffa0*/  MUFU.TANH R88, R88 ;  /* 0x0000005800587308 */ /* 0x000fec0000002400 */
[----:B-1----:R-:W-:Y:S02]  /*ffb0*/  HMMA.16816.F32 R68, R112, R16, R68 ;  /* 0x000000107044723c */ /* 0x002fe40000001844 */
[----:B------:R-:W-:Y:S06]  /*ffc0*/  MUFU.TANH R183, R90 ;  /* 0x0000005a00b77308 */ /* 0x000fec0000002400 */
[----:B------:R-:W-:Y:S02]  /*ffd0*/  HMMA.16816.F32 R84, R12, R36, R84 ;  /* 0x000000240c54723c */ /* 0x000fe40000001854 */
[----:B------:R-:W-:Y:S06]  /*ffe0*/  MUFU.TANH R179, R89 ;  /* 0x0000005900b37308 */ /* 0x000fec0000002400 */
[----:B---3--:R-:W-:Y:S05]  /*fff0*/  HMMA.16816.F32 R76, R24, R28, R76 ;  /* 0x0000001c184c723c */ /* 0x008fea000000184c */
[----:B------:R-:W-:Y:S01]  /*10000*/  VIADD R28, R64, 0x8 ;  /* 0x00000008401c7836 */ /* 0x000fe20000000000 */
[----:B------:R-:W-:Y:S04]  /*10010*/  MUFU.TANH R177, R91 ;  /* 0x0000005b00b17308 */ /* 0x000fe80000002400 */
[----:B------:R-:W-:Y:S01]  /*10020*/  ISETP.GE.AND P2, PT, R28, R67, PT ;  /* 0x000000431c00720c */ /* 0x000fe20003f46270 */
[----:B------:R-:W-:Y:S01]  /*10030*/  HMMA.16816.F32 R80, R12, R38, R80 ;  /* 0x000000260c50723c */ /* 0x000fe20000001850 */
[----:B------:R-:W1:Y:S04]  /*10040*/  LDSM.16.M88.4 R36, [R139+0x6c00] ;  /* 0x006c00008b24783b */ /* 0x000e680000000200 */
[-C--:B------:R-:W-:Y:S01]  /*10050*/  FMUL.FTZ R84, R84, R0.reuse ;  /* 0x0000000054547220 */ /* 0x080fe20000410000 */
[-C--:B------:R-:W-:Y:S01]  /*10060*/  FMUL.FTZ R86, R86, R0.reuse ;  /* 0x0000000056567220 */ /* 0x080fe20000410000 */
[-C--:B------:R-:W-:Y:S01]  /*10070*/  FMUL.FTZ R85, R85, R0.reuse ;  /* 0x0000000055557220 */ /* 0x080fe20000410000 */
[----:B------:R-:W-:Y:S01]  /*10080*/  FMUL.FTZ R87, R87, R0 ;  /* 0x0000000057577220 */ /* 0x000fe20000410000 */
[----:B------:R-:W-:Y:S01]  /*10090*/  MUFU.TANH R171, R84 ;  /* 0x0000005400ab7308 */ /* 0x000fe20000002400 */
[----:B------:R-:W-:Y:S05]  /*100a0*/  HMMA.16816.F32 R72, R24, R30, R72 ;  /* 0x0000001e1848723c */ /* 0x000fea0000001848 */
[----:B------:R-:W-:-:S05]  /*100b0*/  VIADD R30, R64, 0x1 ;  /* 0x00000001401e7836 */ /* 0x000fca0000000000 */
[----:B------:R-:W-:Y:S01]  /*100c0*/  ISETP.GE.AND P3, PT, R30, R67, PT ;  /* 0x000000431e00720c */ /* 0x000fe20003f66270 */
[----:B------:R-:W-:Y:S01]  /*100d0*/  MUFU.TANH R175, R86 ;  /* 0x0000005600af7308 */ /* 0x000fe20000002400 */
[----:B------:R-:W-:Y:S01]  /*100e0*/  HMMA.16816.F32 R60, R112, R18, R60 ;  /* 0x00000012703c723c */ /* 0x000fe2000000183c */
[----:B------:R-:W3:Y:S04]  /*100f0*/  LDSM.16.M88.4 R16, [R136+0x8800] ;  /* 0x008800008810783b */ /* 0x000ee80000000200 */
[-C--:B------:R-:W-:Y:S01]  /*10100*/  FMUL.FTZ R83, R83, R0.reuse ;  /* 0x0000000053537220 */ /* 0x080fe20000410000 */
[-C--:B------:R-:W-:Y:S01]  /*10110*/  FMUL.FTZ R81, R81, R0.reuse ;  /* 0x0000000051517220 */ /* 0x080fe20000410000 */
[----:B------:R-:W-:Y:S01]  /*10120*/  LDSM.16.M88.4 R28, [R139+0x8c00] ;  /* 0x008c00008b1c783b */ /* 0x000fe20000000200 */
[----:B------:R-:W-:Y:S01]  /*10130*/  FMUL.FTZ R80, R80, R0 ;  /* 0x0000000050507220 */ /* 0x000fe20000410000 */
[----:B------:R1:W-:Y:S01]  /*10140*/  MUFU.TANH R133, R83 ;  /* 0x0000005300857308 */ /* 0x0003e20000002400 */
[----:B------:R-:W-:Y:S05]  /*10150*/  HMMA.16816.F32 R68, R40, R32, R68 ;  /* 0x000000202844723c */ /* 0x000fea0000001844 */
[----:B------:R-:W-:-:S02]  /*10160*/  VIADD R32, R64, 0x10 ;  /* 0x0000001040207836 */ /* 0x000fc40000000000 */
[----:B------:R-:W-:-:S03]  /*10170*/  FMUL.FTZ R82, R82, R0 ;  /* 0x0000000052527220 */ /* 0x000fc60000410000 */
[----:B------:R-:W-:Y:S01]  /*10180*/  ISETP.GE.AND P0, PT, R32, R67, PT ;  /* 0x000000432000720c */ /* 0x000fe20003f06270 */
[----:B------:R-:W-:Y:S01]  /*10190*/  MUFU.TANH R135, R81 ;  /* 0x0000005100877308 */ /* 0x000fe20000002400 */
[C---:B--2---:R-:W-:Y:S05]  /*101a0*/  HMMA.16816.F32 R76, R12.reuse, R20, R76 ;  /* 0x000000140c4c723c */ /* 0x044fea000000184c */
[----:B------:R-:W-:Y:S02]  /*101b0*/  FSEL R32, R45, -INF , !P2 ;  /* 0xff8000002d207808 */ /* 0x000fe40005000000 */
[----:B------:R-:W-:Y:S01]  /*101c0*/  FSEL R45, R108, -INF , !P0 ;  /* 0xff8000006c2d7808 */ /* 0x000fe20004000000 */
[----:B------:R-:W-:Y:S01]  /*101d0*/  MUFU.TANH R169, R85 ;  /* 0x0000005500a97308 */ /* 0x000fe20000002400 */
[----:B------:R-:W-:Y:S01]  /*101e0*/  HMMA.16816.F32 R72, R12, R22, R72 ;  /* 0x000000160c48723c */ /* 0x000fe20000001848 */
[----:B------:R-:W2:Y:S06]  /*101f0*/  LDSM.16.M88.4 R20, [R136+0x6c00] ;  /* 0x006c00008814783b */ /* 0x000eac0000000200 */
[----:B------:R-:W-:Y:S01]  /*10200*/  MUFU.TANH R173, R87 ;  /* 0x0000005700ad7308 */ /* 0x000fe20000002400 */
[----:B----4-:R-:W-:Y:S05]  /*10210*/  HMMA.16816.F32 R68, R24, R8, R68 ;  /* 0x000000081844723c */ /* 0x010fea0000001844 */
[----:B------:R-:W-:-:S02]  /*10220*/  VIADD R8, R64, 0x9 ;  /* 0x0000000940087836 */ /* 0x000fc40000000000 */
[-C--:B------:R-:W-:Y:S01]  /*10230*/  FMUL.FTZ R79, R79, R0.reuse ;  /* 0x000000004f4f7220 */ /* 0x080fe20000410000 */
[-C--:B------:R-:W-:Y:S01]  /*10240*/  FMUL.FTZ R77, R77, R0.reuse ;  /* 0x000000004d4d7220 */ /* 0x080fe20000410000 */
[-C--:B------:R-:W-:Y:S01]  /*10250*/  FMUL.FTZ R76, R76, R0.reuse ;  /* 0x000000004c4c7220 */ /* 0x080fe20000410000 */
[-C--:B------:R-:W-:Y:S01]  /*10260*/  ISETP.GE.AND P1, PT, R8, R67.reuse, PT ;  /* 0x000000430800720c */ /* 0x080fe20003f26270 */
[----:B------:R-:W-:Y:S01]  /*10270*/  VIADD R8, R64, 0x18 ;  /* 0x0000001840087836 */ /* 0x000fe20000000000 */
[----:B------:R-:W-:Y:S05]  /*10280*/  HMMA.16816.F32 R124, R12, R100, R124 ;  /* 0x000000640c7c723c */ /* 0x000fea000000187c */
[-C--:B------:R-:W-:Y:S01]  /*10290*/  FMUL.FTZ R100, R105, R0.reuse ;  /* 0x0000000069647220 */ /* 0x080fe20000410000 */
[-C--:B------:R-:W-:Y:S01]  /*102a0*/  FMUL.FTZ R105, R107, R0.reuse ;  /* 0x000000006b697220 */ /* 0x080fe20000410000 */
[-C--:B------:R-:W-:Y:S01]  /*102b0*/  FMUL.FTZ R101, R106, R0.reuse ;  /* 0x000000006a657220 */ /* 0x080fe20000410000 */
[----:B------:R-:W-:Y:S01]  /*102c0*/  ISETP.GE.AND P5, PT, R8, R67, PT ;  /* 0x000000430800720c */ /* 0x000fe20003fa6270 */
[----:B------:R-:W-:Y:S01]  /*102d0*/  VIADD R8, R64, 0x19 ;  /* 0x0000001940087836 */ /* 0x000fe20000000000 */
[----:B-1----:R-:W-:Y:S01]  /*102e0*/  FSEL R83, R46, -INF , !P1 ;  /* 0xff8000002e537808 */ /* 0x002fe20004800000 */
[----:B------:R-:W-:Y:S01]  /*102f0*/  MUFU.TANH R100, R100 ;  /* 0x0000006400647308 */ /* 0x000fe20000002400 */
[----:B------:R-:W-:Y:S05]  /*10300*/  HMMA.16816.F32 R60, R40, R34, R60 ;  /* 0x00000022283c723c */ /* 0x000fea000000183c */
[-C--:B------:R-:W-:Y:S01]  /*10310*/  FMUL.FTZ R34, R73, R0.reuse ;  /* 0x0000000049227220 */ /* 0x080fe20000410000 */
[----:B------:R-:W-:Y:S01]  /*10320*/  FSEL R73, R2, -INF , !P4 ;  /* 0xff80000002497808 */ /* 0x000fe20006000000 */
[-C--:B------:R-:W-:Y:S01]  /*10330*/  FMUL.FTZ R78, R78, R0.reuse ;  /* 0x000000004e4e7220 */ /* 0x080fe20000410000 */
[-C--:B------:R-:W-:Y:S01]  /*10340*/  FMUL.FTZ R72, R72, R0.reuse ;  /* 0x0000000048487220 */ /* 0x080fe20000410000 */
[-C--:B------:R-:W-:Y:S01]  /*10350*/  FMUL.FTZ R74, R74, R0.reuse ;  /* 0x000000004a4a7220 */ /* 0x080fe20000410000 */
[----:B------:R-:W1:Y:S01]  /*10360*/  MUFU.TANH R101, R101 ;  /* 0x0000006500657308 */ /* 0x000e620000002400 */
[----:B------:R-:W-:Y:S05]  /*10370*/  HMMA.16816.F32 R56, R112, R36, R56 ;  /* 0x000000247038723c */ /* 0x000fea0000001838 */
[-C--:B------:R-:W-:Y:S01]  /*10380*/  FMUL.FTZ R107, R127, R0.reuse ;  /* 0x000000007f6b7220 */ /* 0x080fe20000410000 */
[----:B------:R-:W-:Y:S01]  /*10390*/  FMUL.FTZ R106, R124, R0 ;  /* 0x000000007c6a7220 */ /* 0x000fe20000410000 */
[----:B------:R4:W-:Y:S01]  /*103a0*/  MUFU.TANH R127, R79 ;  /* 0x0000004f007f7308 */ /* 0x0009e20000002400 */
[----:B---3--:R-:W-:Y:S05]  /*103b0*/  HMMA.16816.F32 R68, R12, R16, R68 ;  /* 0x000000100c44723c */ /* 0x008fea0000001844 */
[----:B------:R-:W-:Y:S01]  /*103c0*/  VIADD R16, R64, 0x11 ;  /* 0x0000001140107836 */ /* 0x000fe20000000000 */
[----:B------:R-:W-:-:S04]  /*103d0*/  FSEL R17, R104, -INF , !P5 ;  /* 0xff80000068117808 */ /* 0x000fc80006800000 */
[----:B------:R-:W-:Y:S01]  /*103e0*/  ISETP.GE.AND P6, PT, R16, R67, PT ;  /* 0x000000431000720c */ /* 0x000fe20003fc6270 */
[-C--:B------:R-:W-:Y:S01]  /*103f0*/  FMUL.FTZ R16, R75, R0.reuse ;  /* 0x000000004b107220 */ /* 0x080fe20000410000 */
[----:B------:R-:W-:Y:S03]  /*10400*/  HMMA.16816.F32 R96, R12, R102, R96 ;  /* 0x000000660c60723c */ /* 0x000fe60000001860 */
[-C--:B------:R-:W-:Y:S01]  /*10410*/  FMUL.FTZ R102, R125, R0.reuse ;  /* 0x000000007d667220 */ /* 0x080fe20000410000 */
[----:B------:R-:W-:Y:S01]  /*10420*/  FSEL R75, R3, -INF , !P3 ;  /* 0xff800000034b7808 */ /* 0x000fe20005800000 */
[----:B------:R3:W-:Y:S01]  /*10430*/  MUFU.TANH R125, R77 ;  /* 0x0000004d007d7308 */ /* 0x0007e20000002400 */
[----:B------:R-:W-:Y:S01]  /*10440*/  FMUL.FTZ R103, R126, R0 ;  /* 0x000000007e677220 */ /* 0x000fe20000410000 */
[----:B-1----:R-:W-:Y:S01]  /*10450*/  FSEL R81, R101, -INF , !P5 ;  /* 0xff80000065517808 */ /* 0x002fe20006800000 */
[----:B------:R-:W-:Y:S05]  /*10460*/  HMMA.16816.F32 R60, R24, R10, R60 ;  /* 0x0000000a183c723c */ /* 0x000fea000000183c */
[----:B----4-:R-:W-:-:S02]  /*10470*/  FSEL R79, R5, -INF , !P4 ;  /* 0xff800000054f7808 */ /* 0x010fc40006000000 */
[----:B------:R-:W-:Y:S01]  /*10480*/  ISETP.GE.AND P4, PT, R8, R67, PT ;  /* 0x000000430800720c */ /* 0x000fe20003f86270 */
[----:B------:R-:W-:Y:S01]  /*10490*/  MUFU.TANH R102, R102 ;  /* 0x0000006600667308 */ /* 0x000fe20000002400 */
[----:B------:R-:W-:Y:S01]  /*104a0*/  IADD3 R8, PT, PT, R64, 0x20, RZ ;  /* 0x0000002040087810 */ /* 0x000fe20007ffe0ff */
[----:B------:R-:W-:Y:S01]  /*104b0*/  FMUL.FTZ R3, R69, R0 ;  /* 0x0000000045037220 */ /* 0x000fe20000410000 */
[----:B------:R-:W-:Y:S01]  /*104c0*/  FSEL R69, R44, -INF , !P1 ;  /* 0xff8000002c457808 */ /* 0x000fe20004800000 */
[----:B--2---:R-:W-:Y:S05]  /*104d0*/  HMMA.16816.F32 R56, R40, R20, R56 ;  /* 0x000000142838723c */ /* 0x004fea0000001838 */
[----:B------:R-:W-:-:S02]  /*104e0*/  VIADD R20, R64, 0x21 ;  /* 0x0000002140147836 */ /* 0x000fc40000000000 */
[-C--:B------:R-:W-:Y:S01]  /*104f0*/  FMUL.FTZ R21, R71, R0.reuse ;  /* 0x0000000047157220 */ /* 0x080fe20000410000 */
[-C--:B------:R-:W-:Y:S01]  /*10500*/  FMUL.FTZ R96, R96, R0.reuse ;  /* 0x0000000060607220 */ /* 0x080fe20000410000 */
[-C--:B------:R-:W-:Y:S01]  /*10510*/  FMUL.FTZ R98, R98, R0.reuse ;  /* 0x0000000062627220 */ /* 0x080fe20000410000 */
[----:B---3--:R-:W-:Y:S01]  /*10520*/  FSEL R77, R6, -INF , !P3 ;  /* 0xff800000064d7808 */ /* 0x008fe20005800000 */
[----:B------:R-:W1:Y:S01]  /*10530*/  MUFU.TANH R107, R107 ;  /* 0x0000006b006b7308 */ /* 0x000e620000002400 */
[----:B------:R-:W-:Y:S01]  /*10540*/  ISETP.GE.AND P3, PT, R8, R67, PT ;  /* 0x000000430800720c */ /* 0x000fe20003f66270 */
[----:B------:R-:W-:Y:S01]  /*10550*/  HMMA.16816.F32 R48, R112, R38, R48 ;  /* 0x000000267030723c */ /* 0x000fe20000001830 */
[----:B------:R-:W2:Y:S04]  /*10560*/  LDSM.16.M88.4 R8, [R136+0x8c00] ;  /* 0x008c00008808783b */ /* 0x000ea80000000200 */
[-C--:B------:R-:W-:Y:S01]  /*10570*/  FMUL.FTZ R97, R97, R0.reuse ;  /* 0x0000000061617220 */ /* 0x080fe20000410000 */
[-C--:B------:R-:W-:Y:S01]  /*10580*/  FMUL.FTZ R99, R99, R0.reuse ;  /* 0x0000000063637220 */ /* 0x080fe20000410000 */
[----:B------:R-:W-:Y:S01]  /*10590*/  FSEL R71, R109, -INF , !P6 ;  /* 0xff8000006d477808 */ /* 0x000fe20007000000 */
[-C--:B------:R-:W-:Y:S01]  /*105a0*/  FMUL.FTZ R68, R68, R0.reuse ;  /* 0x0000000044447220 */ /* 0x080fe20000410000 */
[----:B------:R-:W-:Y:S01]  /*105b0*/  MUFU.TANH R96, R96 ;  /* 0x0000006000607308 */ /* 0x000fe20000002400 */
[----:B------:R-:W-:Y:S01]  /*105c0*/  FSEL R5, R53, -INF , !P6 ;  /* 0xff80000035057808 */ /* 0x000fe20007000000 */
[----:B------:R-:W-:Y:S05]  /*105d0*/  HMMA.16816.F32 R60, R12, R18, R60 ;  /* 0x000000120c3c723c */ /* 0x000fea000000183c */
[----:B------:R-:W-:Y:S01]  /*105e0*/  FSEL R19, R100, -INF , !P4 ;  /* 0xff80000064137808 */ /* 0x000fe20006000000 */
[----:B------:R-:W-:-:S02]  /*105f0*/  FMUL.FTZ R70, R70, R0 ;  /* 0x0000000046467220 */ /* 0x000fc40000410000 */
[----:B------:R-:W-:-:S04]  /*10600*/  DEPBAR.LE SB0, 0x0 ;  /* 0x000080000000791a */ /* 0x000fc80000000000 */
[----:B------:R-:W3:Y:S01]  /*10610*/  MUFU.TANH R98, R98 ;  /* 0x0000006200627308 */ /* 0x000ee20000002400 */
[----:B------:R-:W-:Y:S05]  /*10620*/  HMMA.16816.F32 R56, R24, R28, R56 ;  /* 0x0000001c1838723c */ /* 0x000fea0000001838 */
[----:B------:R-:W-:-:S05]  /*10630*/  VIADD R28, R64, 0x30 ;  /* 0x00000030401c7836 */ /* 0x000fca0000000000 */
[-C--:B------:R-:W-:Y:S01]  /*10640*/  ISETP.GE.AND P6, PT, R28, R67.reuse, PT ;  /* 0x000000431c00720c */ /* 0x080fe20003fc6270 */
[----:B------:R-:W-:Y:S01]  /*10650*/  MUFU.TANH R97, R97 ;  /* 0x0000006100617308 */ /* 0x000fe20000002400 */
[----:B------:R-:W-:Y:S05]  /*10660*/  HMMA.16816.F32 R48, R40, R22, R48 ;  /* 0x000000162830723c */ /* 0x000fea0000001830 */
[C---:B------:R-:W-:Y:S01]  /*10670*/  VIADD R28, R64.reuse, 0x31 ;  /* 0x00000031401c7836 */ /* 0x040fe20000000000 */
[----:B------:R-:W-:Y:S01]  /*10680*/  FSEL R187, R187, -INF , !P6 ;  /* 0xff800000bbbb7808 */ /* 0x000fe20007000000 */
[----:B------:R-:W-:Y:S01]  /*10690*/  VIADD R22, R64, 0x38 ;  /* 0x0000003840167836 */ /* 0x000fe20000000000 */
[----:B------:R-:W-:Y:S01]  /*106a0*/  FSEL R181, R92, -INF , !P6 ;  /* 0xff8000005cb57808 */ /* 0x000fe20007000000 */
[----:B------:R-:W-:Y:S01]  /*106b0*/  FMUL.FTZ R62, R62, R0 ;  /* 0x000000003e3e7220 */ /* 0x000fe20000410000 */
[----:B------:R-:W-:Y:S01]  /*106c0*/  ISETP.GE.AND P5, PT, R28, R67, PT ;  /* 0x000000431c00720c */ /* 0x000fe20003fa6270 */
[----:B------:R-:W-:Y:S01]  /*106d0*/  MUFU.TANH R99, R99 ;  /* 0x0000006300637308 */ /* 0x000fe20000002400 */
[----:B------:R-:W-:-:S02]  /*106e0*/  VIADD R28, R64, 0x39 ;  /* 0x00000039401c7836 */ /* 0x000fc40000000000 */
[-C--:B------:R-:W-:Y:S01]  /*106f0*/  FMUL.FTZ R60, R60, R0.reuse ;  /* 0x000000003c3c7220 */ /* 0x080fe20000410000 */
[----:B------:R-:W-:Y:S01]  /*10700*/  FSEL R185, R185, -INF , !P5 ;  /* 0xff800000b9b97808 */ /* 0x000fe20006800000 */
[----:B------:R-:W-:Y:S01]  /*10710*/  FMUL.FTZ R23, R61, R0 ;  /* 0x000000003d177220 */ /* 0x000fe20000410000 */
[----:B------:R-:W-:Y:S02]  /*10720*/  FSEL R33, R93, -INF , !P5 ;  /* 0xff8000005d217808 */ /* 0x000fe40006800000 */
[----:B------:R4:W-:Y:S01]  /*10730*/  MUFU.TANH R2, R16 ;  /* 0x0000001000027308 */ /* 0x0009e20000002400 */
[----:B--2---:R-:W-:Y:S05]  /*10740*/  HMMA.16816.F32 R56, R12, R8, R56 ;  /* 0x000000080c38723c */ /* 0x004fea0000001838 */
[----:B------:R-:W-:-:S02]  /*10750*/  VIADD R8, R64, 0x40 ;  /* 0x0000004040087836 */ /* 0x000fc40000000000 */
[----:B------:R-:W2:Y:S01]  /*10760*/  MUFU.TANH R105, R105 ;  /* 0x0000006900697308 */ /* 0x000ea20000002400 */
[----:B------:R-:W-:Y:S05]  /*10770*/  HMMA.16816.F32 R48, R24, R30, R48 ;  /* 0x0000001e1830723c */ /* 0x000fea0000001830 */
[-C--:B------:R-:W-:Y:S02]  /*10780*/  FMUL.FTZ R24, R63, R0.reuse ;  /* 0x000000003f187220 */ /* 0x080fe40000410000 */
[----:B------:R-:W-:Y:S01]  /*10790*/  MUFU.TANH R106, R106 ;  /* 0x0000006a006a7308 */ /* 0x000fe20000002400 */
[----:B----4-:R-:W-:Y:S02]  /*107a0*/  FSEL R16, R7, -INF , !P2 ;  /* 0xff80000007107808 */ /* 0x010fe40005000000 */
[-C--:B------:R-:W-:Y:S01]  /*107b0*/  ISETP.GE.AND P2, PT, R20, R67.reuse, PT ;  /* 0x000000431400720c */ /* 0x080fe20003f46270 */
[----:B------:R-:W-:Y:S01]  /*107c0*/  VIADD R20, R64, 0x28 ;  /* 0x0000002840147836 */ /* 0x000fe20000000000 */
[----:B------:R-:W-:Y:S01]  /*107d0*/  FSEL R7, R52, -INF , !P0 ;  /* 0xff80000034077808 */ /* 0x000fe20004000000 */
[-C--:B------:R-:W-:Y:S01]  /*107e0*/  FMUL.FTZ R57, R57, R0.reuse ;  /* 0x0000000039397220 */ /* 0x080fe20000410000 */
[----:B-1----:R-:W-:Y:S01]  /*107f0*/  FSEL R39, R107, -INF , !P2 ;  /* 0xff8000006b277808 */ /* 0x002fe20005000000 */
[----:B------:R-:W1:Y:S01]  /*10800*/  MUFU.TANH R103, R103 ;  /* 0x0000006700677308 */ /* 0x000e620000002400 */
[----:B------:R-:W-:Y:S01]  /*10810*/  FSEL R41, R102, -INF , !P2 ;  /* 0xff80000066297808 */ /* 0x000fe20005000000 */
[----:B------:R-:W-:Y:S01]  /*10820*/  FMUL.FTZ R27, R56, R0 ;  /* 0x00000000381b7220 */ /* 0x000fe20000410000 */
[-C--:B------:R-:W-:Y:S01]  /*10830*/  ISETP.GE.AND P1, PT, R20, R67.reuse, PT ;  /* 0x000000431400720c */ /* 0x080fe20003f26270 */
[----:B------:R-:W-:Y:S01]  /*10840*/  VIADD R20, R64, 0x29 ;  /* 0x0000002940147836 */ /* 0x000fe20000000000 */
[----:B------:R-:W-:-:S02]  /*10850*/  ISETP.GE.AND P2, PT, R8, R67, PT ;  /* 0x000000430800720c */ /* 0x000fc40003f46270 */
[----:B------:R-:W-:Y:S01]  /*10860*/  IADD3 R8, PT, PT, R64, 0x41, RZ ;  /* 0x0000004140087810 */ /* 0x000fe20007ffe0ff */
[----:B------:R4:W-:Y:S01]  /*10870*/  MUFU.TANH R18, R3 ;  /* 0x0000000300127308 */ /* 0x0009e20000002400 */
[----:B---3--:R-:W-:Y:S02]  /*10880*/  FSEL R191, R98, -INF , !P1 ;  /* 0xff80000062bf7808 */ /* 0x008fe40004800000 */
[----:B------:R-:W-:Y:S02]  /*10890*/  FSEL R189, R96, -INF , !P1 ;  /* 0xff80000060bd7808 */ /* 0x000fe40004800000 */
[-C--:B------:R-:W-:Y:S01]  /*108a0*/  ISETP.GE.AND P1, PT, R8, R67.reuse, PT ;  /* 0x000000430800720c */ /* 0x080fe20003f26270 */
[----:B------:R-:W-:Y:S01]  /*108b0*/  VIADD R8, R64, 0x48 ;  /* 0x0000004840087836 */ /* 0x000fe20000000000 */
[----:B------:R-:W-:Y:S01]  /*108c0*/  ISETP.GE.AND P0, PT, R20, R67, PT ;  /* 0x000000431400720c */ /* 0x000fe20003f06270 */
[----:B------:R-:W-:Y:S01]  /*108d0*/  MUFU.TANH R167, R80 ;  /* 0x0000005000a77308 */ /* 0x000fe20000002400 */
[----:B--2---:R-:W-:-:S02]  /*108e0*/  FSEL R105, R105, -INF , !P4 ;  /* 0xff80000069697808 */ /* 0x004fc40006000000 */
[----:B------:R-:W-:Y:S02]  /*108f0*/  FSEL R193, R99, -INF , !P0 ;  /* 0xff80000063c17808 */ /* 0x000fe40004000000 */
[----:B------:R-:W-:Y:S02]  /*10900*/  FSEL R195, R97, -INF , !P0 ;  /* 0xff80000061c37808 */ /* 0x000fe40004000000 */
[-C--:B------:R-:W-:Y:S01]  /*10910*/  ISETP.GE.AND P0, PT, R8, R67.reuse, PT ;  /* 0x000000430800720c */ /* 0x080fe20003f06270 */
[----:B------:R-:W-:Y:S01]  /*10920*/  VIADD R8, R64, 0x49 ;  /* 0x0000004940087836 */ /* 0x000fe20000000000 */
[-C--:B------:R-:W-:Y:S01]  /*10930*/  ISETP.GE.AND P4, PT, R22, R67.reuse, PT ;  /* 0x000000431600720c */ /* 0x080fe20003f86270 */
[----:B------:R-:W2:Y:S01]  /*10940*/  MUFU.TANH R165, R82 ;  /* 0x0000005200a57308 */ /* 0x000ea20000002400 */
[----:B-1----:R-:W-:Y:S02]  /*10950*/  FSEL R37, R103, -INF , !P3 ;  /* 0xff80000067257808 */ /* 0x002fe40005800000 */
[----:B------:R-:W-:Y:S01]  /*10960*/  ISETP.GE.AND P6, PT, R8, R67, PT ;  /* 0x000000430800720c */ /* 0x000fe20003fc6270 */
[----:B------:R-:W-:Y:S01]  /*10970*/  VIADD R8, R64, 0x50 ;  /* 0x0000005040087836 */ /* 0x000fe20000000000 */
[----:B------:R-:W-:-:S02]  /*10980*/  FSEL R183, R183, -INF , !P4 ;  /* 0xff800000b7b77808 */ /* 0x000fc40006000000 */
[----:B----4-:R-:W-:Y:S01]  /*10990*/  FSEL R3, R88, -INF , !P4 ;  /* 0xff80000058037808 */ /* 0x010fe20006000000 */
[----:B------:R-:W1:Y:S01]  /*109a0*/  MUFU.TANH R21, R21 ;  /* 0x0000001500157308 */ /* 0x000e620000002400 */
[-C--:B------:R-:W-:Y:S01]  /*109b0*/  ISETP.GE.AND P5, PT, R8, R67.reuse, PT ;  /* 0x000000430800720c */ /* 0x080fe20003fa6270 */
[----:B------:R-:W-:Y:S01]  /*109c0*/  VIADD R8, R64, 0x51 ;  /* 0x0000005140087836 */ /* 0x000fe20000000000 */
[----:B------:R-:W-:Y:S02]  /*109d0*/  FSEL R35, R106, -INF , !P3 ;  /* 0xff8000006a237808 */ /* 0x000fe40005800000 */
[-C--:B------:R-:W-:Y:S02]  /*109e0*/  ISETP.GE.AND P3, PT, R28, R67.reuse, PT ;  /* 0x000000431c00720c */ /* 0x080fe40003f66270 */
[----:B------:R-:W-:Y:S01]  /*109f0*/  ISETP.GE.AND P4, PT, R8, R67, PT ;  /* 0x000000430800720c */ /* 0x000fe20003f86270 */
[----:B------:R-:W-:Y:S01]  /*10a00*/  MUFU.TANH R129, R76 ;  /* 0x0000004c00817308 */ /* 0x000fe20000002400 */
[----:B------:R-:W-:Y:S03]  /*10a10*/  HMMA.16816.F32 R8, R12, R10, R48 ;  /* 0x0000000a0c08723c */ /* 0x000fe60000001830 */
[----:B------:R-:W-:Y:S01]  /*10a20*/  VIADD R14, R64, 0x58 ;  /* 0x00000058400e7836 */ /* 0x000fe20000000000 */
[----:B------:R-:W-:Y:S01]  /*10a30*/  FSEL R177, R177, -INF , !P3 ;  /* 0xff800000b1b17808 */ /* 0x000fe20005800000 */
[----:B------:R-:W-:Y:S01]  /*10a40*/  FMUL.FTZ R13, R58, R0 ;  /* 0x000000003a0d7220 */ /* 0x000fe20000410000 */
[----:B------:R-:W-:-:S02]  /*10a50*/  FSEL R179, R179, -INF , !P3 ;  /* 0xff800000b3b37808 */ /* 0x000fc40005800000 */
[-C--:B------:R-:W-:Y:S01]  /*10a60*/  ISETP.GE.AND P3, PT, R14, R67.reuse, PT ;  /* 0x000000430e00720c */ /* 0x080fe20003f66270 */
[----:B------:R-:W-:Y:S01]  /*10a70*/  VIADD R14, R64, 0x59 ;  /* 0x00000059400e7836 */ /* 0x000fe20000000000 */
[----:B------:R-:W-:Y:S01]  /*10a80*/  FSEL R175, R175, -INF , !P2 ;  /* 0xff800000afaf7808 */ /* 0x000fe20005000000 */
[----:B------:R-:W3:Y:S01]  /*10a90*/  MUFU.TANH R131, R78 ;  /* 0x0000004e00837308 */ /* 0x000ee20000002400 */
[----:B------:R-:W-:Y:S02]  /*10aa0*/  FSEL R171, R171, -INF , !P2 ;  /* 0xff800000abab7808 */ /* 0x000fe40005000000 */
[-C--:B------:R-:W-:Y:S01]  /*10ab0*/  ISETP.GE.AND P2, PT, R14, R67.reuse, PT ;  /* 0x000000430e00720c */ /* 0x080fe20003f46270 */
[----:B------:R-:W-:Y:S01]  /*10ac0*/  VIADD R14, R64, 0x60 ;  /* 0x00000060400e7836 */ /* 0x000fe20000000000 */
[----:B------:R-:W-:Y:S02]  /*10ad0*/  FSEL R173, R173, -INF , !P1 ;  /* 0xff800000adad7808 */ /* 0x000fe40004800000 */
[----:B------:R-:W-:Y:S01]  /*10ae0*/  FSEL R169, R169, -INF , !P1 ;  /* 0xff800000a9a97808 */ /* 0x000fe20004800000 */
[----:B------:R-:W-:Y:S01]  /*10af0*/  MUFU.TANH R119, R72 ;  /* 0x0000004800777308 */ /* 0x000fe20000002400 */
[----:B------:R-:W-:Y:S01]  /*10b00*/  ISETP.GE.AND P1, PT, R14, R67, PT ;  /* 0x000000430e00720c */ /* 0x000fe20003f26270 */
[-C--:B------:R-:W-:Y:S01]  /*10b10*/  FMUL.FTZ R8, R8, R0.reuse ;  /* 0x0000000008087220 */ /* 0x080fe20000410000 */
[----:B------:R-:W-:Y:S01]  /*10b20*/  IADD3 R14, PT, PT, R64, 0x61, RZ ;  /* 0x00000061400e7810 */ /* 0x000fe20007ffe0ff */
[----:B------:R-:W-:Y:S01]  /*10b30*/  FMUL.FTZ R11, R11, R0 ;  /* 0x000000000b0b7220 */ /* 0x000fe20000410000 */
[----:B--2---:R-:W-:-:S02]  /*10b40*/  FSEL R165, R165, -INF , !P0 ;  /* 0xff800000a5a57808 */ /* 0x004fc40004000000 */
[----:B------:R-:W-:Y:S01]  /*10b50*/  FSEL R167, R167, -INF , !P0 ;  /* 0xff800000a7a77808 */ /* 0x000fe20004000000 */
[----:B------:R-:W2:Y:S01]  /*10b60*/  MUFU.TANH R123, R74 ;  /* 0x0000004a007b7308 */ /* 0x000ea20000002400 */
[-C--:B------:R-:W-:Y:S01]  /*10b70*/  ISETP.GE.AND P0, PT, R14, R67.reuse, PT ;  /* 0x000000430e00720c */ /* 0x080fe20003f06270 */
[----:B------:R-:W-:Y:S01]  /*10b80*/  VIADD R14, R64, 0x68 ;  /* 0x00000068400e7836 */ /* 0x000fe20000000000 */
[----:B------:R-:W-:Y:S02]  /*10b90*/  FSEL R133, R133, -INF , !P6 ;  /* 0xff80000085857808 */ /* 0x000fe40007000000 */
[----:B------:R-:W-:Y:S02]  /*10ba0*/  FSEL R135, R135, -INF , !P6 ;  /* 0xff80000087877808 */ /* 0x000fe40007000000 */
[----:B------:R-:W-:Y:S01]  /*10bb0*/  ISETP.GE.AND P6, PT, R14, R67, PT ;  /* 0x000000430e00720c */ /* 0x000fe20003fc6270 */
[----:B------:R4:W4:Y:S01]  /*10bc0*/  MUFU.TANH R124, R62 ;  /* 0x0000003e007c7308 */ /* 0x0009220000002400 */
[----:B------:R-:W-:Y:S01]  /*10bd0*/  VIADD R14, R64, 0x69 ;  /* 0x00000069400e7836 */ /* 0x000fe20000000000 */
[----:B-1----:R-:W-:-:S02]  /*10be0*/  FSEL R61, R21, -INF , !P0 ;  /* 0xff800000153d7808 */ /* 0x002fc40004000000 */
[----:B------:R-:W-:Y:S02]  /*10bf0*/  FSEL R26, R18, -INF , !P0 ;  /* 0xff800000121a7808 */ /* 0x000fe40004000000 */
[----:B------:R-:W-:Y:S02]  /*10c00*/  ISETP.GT.AND P0, PT, R154, R141, PT ;  /* 0x0000008d9a00720c */ /* 0x000fe40003f04270 */
[----:B------:R1:W-:Y:S01]  /*10c10*/  MUFU.TANH R12, R57 ;  /* 0x00000039000c7308 */ /* 0x0003e20000002400 */
[----:B---3--:R-:W-:Y:S02]  /*10c20*/  FSEL R131, R131, -INF , !P5 ;  /* 0xff80000083837808 */ /* 0x008fe40006800000 */
[----:B------:R-:W-:Y:S02]  /*10c30*/  FSEL R129, R129, -INF , !P5 ;  /* 0xff80000081817808 */ /* 0x000fe40006800000 */
[----:B--2---:R-:W-:Y:S02]  /*10c40*/  FSEL R123, R123, -INF , !P3 ;  /* 0xff8000007b7b7808 */ /* 0x004fe40005800000 */
[----:B------:R-:W-:Y:S01]  /*10c50*/  FSEL R119, R119, -INF , !P3 ;  /* 0xff80000077777808 */ /* 0x000fe20005800000 */
[----:B------:R-:W2:Y:S01]  /*10c60*/  MUFU.TANH R34, R34 ;  /* 0x0000002200227308 */ /* 0x000ea20000002400 */
[----:B------:R-:W-:Y:S01]  /*10c70*/  ISETP.GE.AND P5, PT, R14, R67, PT ;  /* 0x000000430e00720c */ /* 0x000fe20003fa6270 */
[----:B----4-:R-:W-:Y:S01]  /*10c80*/  FMUL.FTZ R62, R10, R0 ;  /* 0x000000000a3e7220 */ /* 0x010fe20000410000 */
[C---:B------:R-:W-:Y:S01]  /*10c90*/  VIADD R10, R64.reuse, 0x71 ;  /* 0x00000071400a7836 */ /* 0x040fe20000000000 */
[----:B------:R-:W-:Y:S01]  /*10ca0*/  FSEL R127, R127, -INF , !P4 ;  /* 0xff8000007f7f7808 */ /* 0x000fe20006000000 */
[----:B------:R-:W-:Y:S01]  /*10cb0*/  VIADD R14, R64, 0x70 ;  /* 0x00000070400e7836 */ /* 0x000fe20000000000 */
[----:B------:R-:W-:-:S02]  /*10cc0*/  FSEL R125, R125, -INF , !P4 ;  /* 0xff8000007d7d7808 */ /* 0x000fc40006000000 */
[----:B------:R-:W3:Y:S01]  /*10cd0*/  MUFU.TANH R6, R68 ;  /* 0x0000004400067308 */ /* 0x000ee20000002400 */
[-C--:B------:R-:W-:Y:S01]  /*10ce0*/  ISETP.GE.AND P3, PT, R10, R67.reuse, PT ;  /* 0x000000430a00720c */ /* 0x080fe20003f66270 */
[-C--:B-1----:R-:W-:Y:S01]  /*10cf0*/  FMUL.FTZ R57, R59, R0.reuse ;  /* 0x000000003b397220 */ /* 0x082fe20000410000 */
[----:B------:R-:W-:Y:S01]  /*10d00*/  FMUL.FTZ R0, R9, R0 ;  /* 0x0000000009007220 */ /* 0x000fe20000410000 */
[----:B------:R-:W-:Y:S01]  /*10d10*/  VIADD R10, R64, 0x78 ;  /* 0x00000078400a7836 */ /* 0x000fe20000000000 */
[----:B------:R-:W-:Y:S01]  /*10d20*/  FSEL R53, R2, -INF , !P2 ;  /* 0xff80000002357808 */ /* 0x000fe20005000000 */
[----:B------:R-:W-:Y:S01]  /*10d30*/  VIADD R64, R64, 0x79 ;  /* 0x0000007940407836 */ /* 0x000fe20000000000 */
[----:B------:R-:W-:Y:S01]  /*10d40*/  ISETP.GE.AND P4, PT, R14, R67, PT ;  /* 0x000000430e00720c */ /* 0x000fe20003f86270 */
[----:B------:R-:W1:Y:S01]  /*10d50*/  MUFU.TANH R20, R70 ;  /* 0x0000004600147308 */ /* 0x000e620000002400 */
[----:B------:R-:W-:Y:S02]  /*10d60*/  FSEL R124, R124, -INF , !P6 ;  /* 0xff8000007c7c7808 */ /* 0x000fe40007000000 */
[----:B--2---:R-:W-:-:S02]  /*10d70*/  FSEL R51, R34, -INF , !P2 ;  /* 0xff80000022337808 */ /* 0x004fc40005000000 */
[----:B------:R-:W-:-:S03]  /*10d80*/  ISETP.GE.AND P2, PT, R10, R67, PT ;  /* 0x000000430a00720c */ /* 0x000fc60003f46270 */
        /* <DEDUP_REMOVED lines=8> */
[----:B---3--:R-:W-:Y:S02]  /*10e10*/  FSEL R25, R22, -INF , !P6 ;  /* 0xff80000016197808 */ /* 0x008fe40007000000 */
[----:B------:R-:W-:-:S05]  /*10e20*/  FSEL R22, R12, -INF , !P3 ;  /* 0xff8000000c167808 */ /* 0x000fca0005800000 */
        /* <DEDUP_REMOVED lines=11> */
[----:B---3--:R-:W-:Y:S02]  /*10ee0*/  FSEL R62, R62, -INF , !P2 ;  /* 0xff8000003e3e7808 */ /* 0x008fe40005000000 */
[----:B-1----:R-:W-:Y:S02]  /*10ef0*/  FSEL R60, R60, -INF , !P1 ;  /* 0xff8000003c3c7808 */ /* 0x002fe40004800000 */
[----:B--2---:R-:W-:Y:S01]  /*10f00*/  FSEL R20, R0, -INF , !P1 ;  /* 0xff80000000147808 */ /* 0x004fe20004800000 */
        /* <DEDUP_REMOVED lines=15> */
.L_x_1667:
        /* <DEDUP_REMOVED lines=17> */
[----:B------:R-:W-:-:S06]  /*11110*/  IMAD.HI.U32 R11, R15, R11, R14 ;  /* 0x0000000b0f0b7227 */ /* 0x000fcc00078e000e */
        /* <DEDUP_REMOVED lines=8> */
[-C--:B------:R-:W-:Y:S02]  /*111a0*/  @!P1 IADD3 R15, PT, PT, R15, -R6.reuse, RZ ;  /* 0x800000060f0f9210 */ /* 0x080fe40007ffe0ff */
[----:B------:R-:W-:Y:S01]  /*111b0*/  @!P3 IMAD.IADD R9, R9, 0x1, -R6 ;  /* 0x000000010909b824 */ /* 0x000fe200078e0a06 */
[----:B------:R-:W-:Y:S01]  /*111c0*/  @!P1 IADD3 R8, PT, PT, R8, 0x1, RZ ;  /* 0x0000000108089810 */ /* 0x000fe20007ffe0ff */
[----:B------:R-:W-:Y:S01]  /*111d0*/  @!P3 VIADD R11, R11, 0x1 ;  /* 0x000000010b0bb836 */ /* 0x000fe20000000000 */
[-C--:B------:R-:W-:Y:S02]  /*111e0*/  ISETP.GE.U32.AND P4, PT, R15, R6.reuse, PT ;  /* 0x000000060f00720c */ /* 0x080fe40003f86070 */
[----:B------:R-:W-:Y:S01]  /*111f0*/  ISETP.GE.U32.AND P5, PT, R9, R6, PT ;  /* 0x000000060900720c */ /* 0x000fe20003fa6070 */
[----:B------:R-:W2:Y:S01]  /*11200*/  LD.E.64 R14, desc[UR4][R120.64+0x38] ;  /* 0x00003804780e7980 */ /* 0x000ea2000c101b00 */
[----:B------:R-:W-:-:S09]  /*11210*/  ISETP.NE.AND P1, PT, R13, RZ, PT ;  /* 0x000000ff0d00720c */ /* 0x000fd20003f25270 */
[----:B------:R-:W-:Y:S02]  /*11220*/  @P4 IADD3 R8, PT, PT, R8, 0x1, RZ ;  /* 0x0000000108084810 */ /* 0x000fe40007ffe0ff */
[----:B------:R-:W-:-:S03]  /*11230*/  @P5 VIADD R11, R11, 0x1 ;  /* 0x000000010b0b5836 */ /* 0x000fc60000000000 */
[----:B------:R-:W-:Y:S02]  /*11240*/  @!P0 IMAD.MOV R8, RZ, RZ, -R8 ;  /* 0x000000ffff088224 */ /* 0x000fe400078e0a08 */
[----:B------:R-:W-:Y:S02]  /*11250*/  MOV R0, R11 ;  /* 0x0000000b00007202 */ /* 0x000fe40000000f00 */
[----:B------:R-:W-:Y:S02]  /*11260*/  LOP3.LUT R11, RZ, R13, RZ, 0x33, !PT ;  /* 0x0000000dff0b7212 */ /* 0x000fe400078e33ff */
        /* <DEDUP_REMOVED lines=22> */
.L_x_1668:
[----:B------:R-:W-:Y:S05]  /*113d0*/  BSYNC.RECONVERGENT B0 ;  /* 0x0000000000007941 */ /* 0x000fea0003800200 */
.L_x_1666:
        /* <DEDUP_REMOVED lines=73> */
.L_x_1670:
[----:B------:R3:W-:Y:S02]  /*11870*/  STS.128 [R155+0x8800], RZ ;  /* 0x008800ff9b007388 */ /* 0x0007e40000000c00 */
.L_x_1671:
[----:B------:R-:W-:Y:S05]  /*11880*/  BSYNC.RECONVERGENT B0 ;  /* 0x0000000000007941 */ /* 0x000fea0003800200 */
.L_x_1669:
[----:B------:R-:W0:Y:S02]  /*11890*/  LDGDEPBAR ;  /* 0x00000000000079af */ /* 0x000e240000000000 */
.L_x_1665:
[----:B------:R-:W-:Y:S05]  /*118a0*/  BSYNC.RECONVERGENT B1 ;  /* 0x0000000000017941 */ /* 0x000fea0003800200 */
.L_x_1664:
        /* <DEDUP_REMOVED lines=21> */
[----:B-1----:R-:W-:Y:S02]  /*11a00*/  FMNMX3.FTZ R11, R2, R127, R123, !PT ;  /* 0x0000007f020b7276 */ /* 0x002fe4000781007b */
        /* <DEDUP_REMOVED lines=12> */
[----:B------:R-:W1:Y:S01]  /*11ad0*/  SHFL.BFLY PT, R11, R10, 0x2, 0x1f ;  /* 0x0c401f000a0b7f89 */ /* 0x000e6200000e0000 */
        /* <DEDUP_REMOVED lines=10> */
[----:B-1----:R-:W-:-:S03]  /*11b80*/  FMNMX.FTZ R11, R10, R11, !PT ;  /* 0x0000000b0a0b7209 */ /* 0x002fc60007810000 */
[----:B------:R-:W-:Y:S01]  /*11b90*/  LDSM.16.MT88.4 R100, [R122+0x9000] ;  /* 0x009000007a64783b */ /* 0x000fe20000004200 */
[----:B-----5:R-:W-:-:S03]  /*11ba0*/  FMNMX.FTZ R9, R8, R9, !PT ;  /* 0x0000000908097209 */ /* 0x020fc60007810000 */
[----:B------:R-:W1:Y:S04]  /*11bb0*/  SHFL.BFLY PT, R0, R11, 0x1, 0x1f ;  /* 0x0c201f000b007f89 */ /* 0x000e6800000e0000 */
[----:B------:R-:W5:Y:S04]  /*11bc0*/  SHFL.BFLY PT, R2, R9, 0x1, 0x1f ;  /* 0x0c201f0009027f89 */ /* 0x000f6800000e0000 */
[----:B--2---:R-:W-:Y:S04]  /*11bd0*/  LDSM.16.MT88.4 R12, [R122+0x9400] ;  /* 0x009400007a0c783b */ /* 0x004fe80000004200 */
[----:B------:R-:W-:Y:S04]  /*11be0*/  LDSM.16.MT88.4 R108, [R137+0x9000] ;  /* 0x00900000896c783b */ /* 0x000fe80000004200 */
[----:B------:R-:W-:Y:S04]  /*11bf0*/  LDSM.16.MT88.4 R84, [R122+0xb000] ;  /* 0x00b000007a54783b */ /* 0x000fe80000004200 */
[----:B------:R-:W-:Y:S01]  /*11c00*/  LDSM.16.MT88.4 R28, [R137+0x9400] ;  /* 0x00940000891c783b */ /* 0x000fe20000004200 */
[----:B-1----:R-:W-:-:S02]  /*11c10*/  FMNMX.FTZ R0, R11, R0, !PT ;  /* 0x000000000b007209 */ /* 0x002fc40007810000 */
[----:B-----5:R-:W-:Y:S02]  /*11c20*/  FMNMX.FTZ R2, R9, R2, !PT ;  /* 0x0000000209027209 */ /* 0x020fe40007810000 */
        /* <DEDUP_REMOVED lines=30> */
[----:B------:R-:W-:Y:S01]  /*11e10*/  LDSM.16.MT88.4 R16, [R122+0xb400] ;  /* 0x00b400007a10783b */ /* 0x000fe20000004200 */
[-C--:B------:R-:W-:Y:S01]  /*11e20*/  FFMA.FTZ R38, R191, R27.reuse, -R66 ;  /* 0x0000001bbf267223 */ /* 0x080fe20000010842 */
[----:B------:R-:W-:Y:S01]  /*11e30*/  MUFU.EX2 R67, R67 ;  /* 0x0000004300437308 */ /* 0x000fe20000000800 */
[-CC-:B------:R-:W-:Y:S01]  /*11e40*/  FFMA.FTZ R40, R41, R27.reuse, -R48.reuse ;  /* 0x0000001b29287223 */ /* 0x180fe20000010830 */
[----:B--2---:R-:W-:Y:S01]  /*11e50*/  F2FP.F16.F32.PACK_AB R69, R65, R130 ;  /* 0x000000824145723e */ /* 0x004fe200000000ff */
[-CC-:B------:R-:W-:Y:S01]  /*11e60*/  FFMA.FTZ R37, R189, R27.reuse, -R48.reuse ;  /* 0x0000001bbd257223 */ /* 0x180fe20000010830 */
[----:B------:R-:W2:Y:S01]  /*11e70*/  MUFU.EX2 R132, R132 ;  /* 0x0000008400847308 */ /* 0x000ea20000000800 */
[-C--:B------:R-:W-:Y:S01]  /*11e80*/  FFMA.FTZ R36, R195, R27.reuse, -R48 ;  /* 0x0000001bc3247223 */ /* 0x080fe20000010830 */
[-C--:B------:R-:W-:Y:S01]  /*11e90*/  FFMA.FTZ R32, R187, R27.reuse, -R66 ;  /* 0x0000001bbb207223 */ /* 0x080fe20000010842 */
[-CC-:B------:R-:W-:Y:S01]  /*11ea0*/  FFMA.FTZ R34, R181, R27.reuse, -R48.reuse ;  /* 0x0000001bb5227223 */ /* 0x180fe20000010830 */
[----:B------:R-:W-:Y:S01]  /*11eb0*/  MUFU.EX2 R126, R126 ;  /* 0x0000007e007e7308 */ /* 0x000fe20000000800 */
[-C--:B------:R-:W-:Y:S01]  /*11ec0*/  FFMA.FTZ R33, R33, R27.reuse, -R48 ;  /* 0x0000001b21217223 */ /* 0x080fe20000010830 */
[----:B-----5:R-:W-:Y:S01]  /*11ed0*/  F2FP.F16.F32.PACK_AB R71, R55, R128 ;  /* 0x000000803747723e */ /* 0x020fe200000000ff */
[-CC-:B------:R-:W-:Y:S01]  /*11ee0*/  FFMA.FTZ R166, R175, R27.reuse, -R66.reuse ;  /* 0x0000001bafa67223 */ /* 0x180fe20000010842 */
[----:B------:R-:W5:Y:S01]  /*11ef0*/  MUFU.EX2 R63, R63 ;  /* 0x0000003f003f7308 */ /* 0x000f620000000800 */
[-C--:B------:R-:W-:Y:S01]  /*11f00*/  FFMA.FTZ R134, R165, R27.reuse, -R66 ;  /* 0x0000001ba5867223 */ /* 0x080fe20000010842 */
        /* <DEDUP_REMOVED lines=8> */
[-C--:B------:R-:W-:Y:S01]  /*11f90*/  FFMA.FTZ R169, R169, R27.reuse, -R48 ;  /* 0x0000001ba9a97223 */ /* 0x080fe20000010830 */
[-C--:B------:R-:W-:Y:S01]  /*11fa0*/  FFMA.FTZ R131, R131, R27.reuse, -R66 ;  /* 0x0000001b83837223 */ /* 0x080fe20000010842 */
[----:B------:R-:W-:Y:S01]  /*11fb0*/  MUFU.EX2 R45, R45 ;  /* 0x0000002d002d7308 */ /* 0x000fe20000000800 */
[-CC-:B------:R-:W-:Y:S01]  /*11fc0*/  FFMA.FTZ R129, R129, R27.reuse, -R48.reuse ;  /* 0x0000001b81817223 */ /* 0x180fe20000010830 */
[----:B-----5:R-:W-:Y:S01]  /*11fd0*/  F2FP.F16.F32.PACK_AB R70, R63, R126 ;  /* 0x0000007e3f46723e */ /* 0x020fe200000000ff */
[-C--:B------:R-:W-:Y:S01]  /*11fe0*/  FFMA.FTZ R119, R119, R27.reuse, -R48 ;  /* 0x0000001b77777223 */ /* 0x080fe20000010830 */
[----:B------:R-:W-:Y:S01]  /*11ff0*/  MUFU.EX2 R52, R52 ;  /* 0x0000003400347308 */ /* 0x000fe20000000800 */
[-CC-:B------:R-:W-:Y:S01]  /*12000*/  FFMA.FTZ R58, R58, R27.reuse, -R66.reuse ;  /* 0x0000001b3a3a7223 */ /* 0x180fe20000010842 */
[-C--:B------:R-:W-:Y:S01]  /*12010*/  FFMA.FTZ R124, R124, R27.reuse, -R66 ;  /* 0x0000001b7c7c7223 */ /* 0x080fe20000010842 */
[-C--:B------:R-:W-:Y:S01]  /*12020*/  FFMA.FTZ R24, R24, R27.reuse, -R48 ;  /* 0x0000001b18187223 */ /* 0x080fe20000010830 */
[----:B------:R-:W5:Y:S01]  /*12030*/  MUFU.EX2 R49, R49 ;  /* 0x0000003100317308 */ /* 0x000f620000000800 */
[C---:B------:R-:W-:Y:S03]  /*12040*/  HMMA.16816.F32 R96, R68.reuse, R92, RZ ;  /* 0x0000005c4460723c */ /* 0x040fe600000018ff */
[----:B--2---:R-:W-:Y:S01]  /*12050*/  F2FP.F16.F32.PACK_AB R5, R47, R56 ;  /* 0x000000382f05723e */ /* 0x004fe200000000ff */
[-CC-:B------:R-:W-:Y:S01]  /*12060*/  FFMA.FTZ R64, R64, R27.reuse, -R66.reuse ;  /* 0x0000001b40407223 */ /* 0x180fe20000010842 */
[----:B------:R-:W-:Y:S01]  /*12070*/  MUFU.EX2 R50, R50 ;  /* 0x0000003200327308 */ /* 0x000fe20000000800 */
[-CC-:B------:R-:W-:Y:S01]  /*12080*/  FFMA.FTZ R62, R62, R27.reuse, -R66.reuse ;  /* 0x0000001b3e3e7223 */ /* 0x180fe20000010842 */
[----:B------:R-:W-:Y:S01]  /*12090*/  FFMA.FTZ R60, R60, R27, -R66 ;  /* 0x0000001b3c3c7223 */ /* 0x000fe20000010842 */
[----:B------:R-:W-:Y:S01]  /*120a0*/  ISETP.GE.AND P0, PT, R54, R141, PT ;  /* 0x0000008d3600720c */ /* 0x000fe20003f06270 */
[----:B------:R-:W2:Y:S01]  /*120b0*/  MUFU.EX2 R43, R43 ;  /* 0x0000002b002b7308 */ /* 0x000ea20000000800 */
[----:B------:R-:W-:Y:S03]  /*120c0*/  HMMA.16816.F32 R92, R68, R94, RZ ;  /* 0x0000005e445c723c */ /* 0x000fe600000018ff */
[----:B------:R-:W3:Y:S01]  /*120d0*/  MUFU.EX2 R44, R44 ;  /* 0x0000002c002c7308 */ /* 0x000ee20000000800 */
[----:B-----5:R-:W-:-:S03]  /*120e0*/  F2FP.F16.F32.PACK_AB R4, R49, R52 ;  /* 0x000000343104723e */ /* 0x020fc600000000ff */
[----:B------:R-:W-:Y:S01]  /*120f0*/  MUFU.EX2 R42, R42 ;  /* 0x0000002a002a7308 */ /* 0x000fe20000000800 */
[----:B------:R-:W-:Y:S03]  /*12100*/  HMMA.16816.F32 R104, R68, R100, RZ ;  /* 0x000000644468723c */ /* 0x000fe600000018ff */
[----:B------:R-:W5:Y:S01]  /*12110*/  MUFU.EX2 R39, R39 ;  /* 0x0000002700277308 */ /* 0x000f620000000800 */
[----:B--2---:R-:W-:-:S03]  /*12120*/  F2FP.F16.F32.PACK_AB R6, R43, R50 ;  /* 0x000000322b06723e */ /* 0x004fc600000000ff */
[----:B------:R-:W-:Y:S01]  /*12130*/  MUFU.EX2 R38, R38 ;  /* 0x0000002600267308 */ /* 0x000fe20000000800 */
[----:B------:R-:W-:Y:S01]  /*12140*/  HMMA.16816.F32 R100, R68, R102, RZ ;  /* 0x000000664464723c */ /* 0x000fe200000018ff */
[----:B---3--:R-:W-:Y:S02]  /*12150*/  F2FP.F16.F32.PACK_AB R7, R44, R45 ;  /* 0x0000002d2c07723e */ /* 0x008fe400000000ff */
[----:B------:R-:W-:Y:S04]  /*12160*/  MUFU.EX2 R40, R40 ;  /* 0x0000002800287308 */ /* 0x000fe80000000800 */
[----:B------:R-:W-:Y:S01]  /*12170*/  MUFU.EX2 R37, R37 ;  /* 0x0000002500257308 */ /* 0x000fe20000000800 */
[C---:B-1----:R-:W-:Y:S03]  /*12180*/  HMMA.16816.F32 R96, R4.reuse, R8, R96 ;  /* 0x000000080460723c */ /* 0x042fe60000001860 */
[----:B------:R-:W1:Y:S04]  /*12190*/  MUFU.EX2 R36, R36 ;  /* 0x0000002400247308 */ /* 0x000e680000000800 */
[----:B------:R-:W-:Y:S01]  /*121a0*/  MUFU.EX2 R32, R32 ;  /* 0x0000002000207308 */ /* 0x000fe20000000800 */
[C---:B------:R-:W-:Y:S01]  /*121b0*/  HMMA.16816.F32 R92, R4.reuse, R10, R92 ;  /* 0x0000000a045c723c */ /* 0x040fe2000000185c */
[----:B------:R-:W2:Y:S02]  /*121c0*/  LDSM.16.MT88.4 R8, [R137+0xd400] ;  /* 0x00d400008908783b */ /* 0x000ea40000004200 */
[----:B------:R-:W-:Y:S04]  /*121d0*/  MUFU.EX2 R34, R34 ;  /* 0x0000002200227308 */ /* 0x000fe80000000800 */
[----:B------:R-:W-:Y:S01]  /*121e0*/  MUFU.EX2 R33, R33 ;  /* 0x0000002100217308 */ /* 0x000fe20000000800 */
[C---:B------:R-:W-:Y:S03]  /*121f0*/  HMMA.16816.F32 R104, R4.reuse, R12, R104 ;  /* 0x0000000c0468723c */ /* 0x040fe60000001868 */
[----:B------:R-:W-:Y:S04]  /*12200*/  MUFU.EX2 R166, R166 ;  /* 0x000000a600a67308 */ /* 0x000fe80000000800 */
[----:B------:R-:W-:Y:S01]  /*12210*/  MUFU.EX2 R165, R173 ;  /* 0x000000ad00a57308 */ /* 0x000fe20000000800 */
[----:B------:R-:W-:Y:S01]  /*12220*/  HMMA.16816.F32 R100, R4, R14, R100 ;  /* 0x0000000e0464723c */ /* 0x000fe20000001864 */
[----:B------:R-:W3:Y:S02]  /*12230*/  LDSM.16.MT88.4 R12, [R122+0xd000] ;  /* 0x00d000007a0c783b */ /* 0x000ee40000004200 */
        /* <DEDUP_REMOVED lines=11> */
[C---:B--2---:R-:W-:Y:S03]  /*122f0*/  HMMA.16816.F32 R80, R4.reuse, R8, R80 ;  /* 0x000000080450723c */ /* 0x044fe60000001850 */
[----:B------:R-:W-:Y:S05]  /*12300*/  MUFU.EX2 R62, R62 ;  /* 0x0000003e003e7308 */ /* 0x000fea0000000800 */
[----:B------:R-:W-:Y:S01]  /*12310*/  HMMA.16816.F32 R76, R4, R10, R76 ;  /* 0x0000000a044c723c */ /* 0x000fe2000000184c */
[----:B------:R-:W2:Y:S07]  /*12320*/  LDSM.16.MT88.4 R8, [R122+0xd400] ;  /* 0x00d400007a08783b */ /* 0x000eae0000004200 */
[C---:B------:R-:W-:Y:S08]  /*12330*/  HMMA.16816.F32 R88, R68.reuse, R84, RZ ;  /* 0x000000544458723c */ /* 0x040ff000000018ff */
[C---:B------:R-:W-:Y:S08]  /*12340*/  HMMA.16816.F32 R108, R68.reuse, R110, RZ ;  /* 0x0000006e446c723c */ /* 0x040ff000000018ff */
[C---:B------:R-:W-:Y:S08]  /*12350*/  HMMA.16816.F32 R84, R68.reuse, R86, RZ ;  /* 0x000000564454723c */ /* 0x040ff000000018ff */
[C---:B---3--:R-:W-:Y:S08]  /*12360*/  HMMA.16816.F32 R72, R68.reuse, R12, RZ ;  /* 0x0000000c4448723c */ /* 0x048ff000000018ff */
[----:B------:R-:W-:Y:S01]  /*12370*/  HMMA.16816.F32 R68, R68, R14, RZ ;  /* 0x0000000e4444723c */ /* 0x000fe200000018ff */
[----:B------:R-:W-:Y:S07]  /*12380*/  LDSM.16.MT88.4 R12, [R122+0xa400] ;  /* 0x00a400007a0c783b */ /* 0x000fee0000004200 */
[----:B------:R-:W-:Y:S05]  /*12390*/  HMMA.16816.F32 R112, R4, R28, R112 ;  /* 0x0000001c0470723c */ /* 0x000fea0000001870 */
[-C--:B------:R-:W-:Y:S01]  /*123a0*/  FFMA.FTZ R28, R183, R27.reuse, -R66 ;  /* 0x0000001bb71c7223 */ /* 0x080fe20000010842 */
[----:B------:R-:W-:-:S05]  /*123b0*/  FFMA.FTZ R29, R179, R27, -R48 ;  /* 0x0000001bb31d7223 */ /* 0x000fca0000010830 */
[----:B------:R-:W-:Y:S01]  /*123c0*/  MUFU.EX2 R28, R28 ;  /* 0x0000001c001c7308 */ /* 0x000fe20000000800 */
[C---:B--2---:R-:W-:Y:S03]  /*123d0*/  HMMA.16816.F32 R72, R4.reuse, R8, R72 ;  /* 0x000000080448723c */ /* 0x044fe60000001848 */
[----:B------:R-:W-:Y:S05]  /*123e0*/  MUFU.EX2 R29, R29 ;  /* 0x0000001d001d7308 */ /* 0x000fea0000000800 */
[C---:B------:R-:W-:Y:S01]  /*123f0*/  HMMA.16816.F32 R68, R4.reuse, R10, R68 ;  /* 0x0000000a0444723c */ /* 0x040fe20000001844 */
[----:B------:R-:W2:Y:S07]  /*12400*/  LDSM.16.MT88.4 R8, [R137+0x9800] ;  /* 0x009800008908783b */ /* 0x000eae0000004200 */
[----:B------:R-:W-:Y:S03]  /*12410*/  HMMA.16816.F32 R108, R4, R30, R108 ;  /* 0x0000001e046c723c */ /* 0x000fe6000000186c */
[-C--:B------:R-:W-:Y:S01]  /*12420*/  FFMA.FTZ R30, R3, R27.reuse, -R48 ;  /* 0x0000001b031e7223 */ /* 0x080fe20000010830 */
[-CC-:B------:R-:W-:Y:S01]  /*12430*/  FFMA.FTZ R31, R185, R27.reuse, -R66.reuse ;  /* 0x0000001bb91f7223 */ /* 0x180fe20000010842 */
[----:B------:R-:W-:-:S04]  /*12440*/  FFMA.FTZ R3, R177, R27, -R66 ;  /* 0x0000001bb1037223 */ /* 0x000fc80000010842 */
[----:B------:R-:W-:Y:S01]  /*12450*/  MUFU.EX2 R30, R30 ;  /* 0x0000001e001e7308 */ /* 0x000fe20000000800 */
[C---:B------:R-:W-:Y:S03]  /*12460*/  HMMA.16816.F32 R88, R4.reuse, R16, R88 ;  /* 0x000000100458723c */ /* 0x040fe60000001858 */
[----:B------:R-:W-:Y:S04]  /*12470*/  MUFU.EX2 R31, R31 ;  /* 0x0000001f001f7308 */ /* 0x000fe80000000800 */
[----:B------:R-:W-:Y:S01]  /*12480*/  MUFU.EX2 R3, R3 ;  /* 0x0000000300037308 */ /* 0x000fe20000000800 */
[----:B------:R-:W-:Y:S03]  /*12490*/  HMMA.16816.F32 R84, R4, R18, R84 ;  /* 0x000000120454723c */ /* 0x000fe60000001854 */
[-C--:B------:R-:W-:Y:S01]  /*124a0*/  FFMA.FTZ R7, R35, R27.reuse, -R48 ;  /* 0x0000001b23077223 */ /* 0x080fe20000010830 */
[----:B------:R-:W-:Y:S01]  /*124b0*/  FFMA.FTZ R35, R193, R27, -R66 ;  /* 0x0000001bc1237223 */ /* 0x000fe20000010842 */
[----:B-----5:R-:W-:Y:S01]  /*124c0*/  F2FP.F16.F32.PACK_AB R5, R39, R42 ;  /* 0x0000002a2705723e */ /* 0x020fe200000000ff */
[----:B------:R-:W-:Y:S01]  /*124d0*/  LDSM.16.MT88.4 R16, [R137+0xa400] ;  /* 0x00a400008910783b */ /* 0x000fe20000004200 */
[----:B------:R-:W3:Y:S01]  /*124e0*/  MUFU.EX2 R41, R7 ;  /* 0x0000000700297308 */ /* 0x000ee20000000800 */
[----:B-1----:R-:W-:-:S03]  /*124f0*/  F2FP.F16.F32.PACK_AB R6, R36, R37 ;  /* 0x000000252406723e */ /* 0x002fc600000000ff */
[----:B------:R-:W1:Y:S01]  /*12500*/  MUFU.EX2 R35, R35 ;  /* 0x0000002300237308 */ /* 0x000e620000000800 */
[----:B---3--:R-:W-:Y:S02]  /*12510*/  F2FP.F16.F32.PACK_AB R4, R40, R41 ;  /* 0x000000292804723e */ /* 0x008fe400000000ff */
[----:B-1----:R-:W-:-:S07]  /*12520*/  F2FP.F16.F32.PACK_AB R7, R35, R38 ;  /* 0x000000262307723e */ /* 0x002fce00000000ff */
        /* <DEDUP_REMOVED lines=60> */
[----:B------:R-:W-:Y:S03]  /*128f0*/  HMMA.16816.F32 R68, R4, R10, R68 ;  /* 0x0000000a0444723c */ /* 0x000fe60000001844 */
[----:B------:R-:W-:Y:S01]  /*12900*/  FADD.FTZ R7, R130, R65 ;  /* 0x0000004182077221 */ /* 0x000fe20000010000 */
[----:B------:R-:W-:Y:S01]  /*12910*/  FADD.FTZ R5, R67, R132 ;  /* 0x0000008443057221 */ /* 0x000fe20000010000 */
[----:B------:R-:W1:Y:S01]  /*12920*/  LDSM.16.MT88.4 R8, [R137+0xc400] ;  /* 0x00c400008908783b */ /* 0x000e620000004200 */
[-CC-:B------:R-:W-:Y:S01]  /*12930*/  FFMA.FTZ R130, R127, R27.reuse, -R66.reuse ;  /* 0x0000001b7f827223 */ /* 0x180fe20000010842 */
[----:B------:R-:W-:Y:S01]  /*12940*/  FADD.FTZ R4, R128, R7 ;  /* 0x0000000780047221 */ /* 0x000fe20000010000 */
[-C--:B------:R-:W-:Y:S01]  /*12950*/  FFMA.FTZ R65, R123, R27.reuse, -R66 ;  /* 0x0000001b7b417223 */ /* 0x080fe20000010842 */
[-CC-:B------:R-:W-:Y:S01]  /*12960*/  FFMA.FTZ R132, R125, R27.reuse, -R48.reuse ;  /* 0x0000001b7d847223 */ /* 0x180fe20000010830 */
[-C--:B------:R-:W-:Y:S01]  /*12970*/  FFMA.FTZ R128, R51, R27.reuse, -R48 ;  /* 0x0000001b33807223 */ /* 0x080fe20000010830 */
[-C--:B------:R-:W-:Y:S01]  /*12980*/  FFMA.FTZ R7, R53, R27.reuse, -R66 ;  /* 0x0000001b35077223 */ /* 0x080fe20000010842 */
[----:B------:R-:W-:Y:S01]  /*12990*/  FADD.FTZ R6, R126, R5 ;  /* 0x000000057e067221 */ /* 0x000fe20000010000 */
[----:B------:R-:W-:Y:S01]  /*129a0*/  MUFU.EX2 R127, R131 ;  /* 0x00000083007f7308 */ /* 0x000fe20000000800 */
[----:B------:R-:W-:Y:S01]  /*129b0*/  FADD.FTZ R55, R55, R4 ;  /* 0x0000000437377221 */ /* 0x000fe20000010000 */
[-C--:B------:R-:W-:Y:S01]  /*129c0*/  FFMA.FTZ R53, R61, R27.reuse, -R66 ;  /* 0x0000001b3d357223 */ /* 0x080fe20000010842 */
[----:B------:R-:W-:Y:S01]  /*129d0*/  FADD.FTZ R63, R63, R6 ;  /* 0x000000063f3f7221 */ /* 0x000fe20000010000 */
[----:B------:R-:W2:Y:S01]  /*129e0*/  MUFU.EX2 R130, R130 ;  /* 0x0000008200827308 */ /* 0x000ea20000000800 */
[-CC-:B------:R-:W-:Y:S01]  /*129f0*/  FFMA.FTZ R61, R59, R27.reuse, -R66.reuse ;  /* 0x0000001b3b3d7223 */ /* 0x180fe20000010842 */
[-C--:B------:R-:W-:Y:S01]  /*12a00*/  FFMA.FTZ R59, R57, R27.reuse, -R66 ;  /* 0x0000001b393b7223 */ /* 0x080fe20000010842 */
[-CC-:B------:R-:W-:Y:S01]  /*12a10*/  FFMA.FTZ R57, R26, R27.reuse, -R48.reuse ;  /* 0x0000001b1a397223 */ /* 0x180fe20000010830 */
[----:B------:R-:W-:Y:S01]  /*12a20*/  MUFU.EX2 R65, R65 ;  /* 0x0000004100417308 */ /* 0x000fe20000000800 */
[----:B------:R-:W-:-:S03]  /*12a30*/  FFMA.FTZ R66, R23, R27, -R48 ;  /* 0x0000001b17427223 */ /* 0x000fc60000010830 */
[----:B------:R-:W-:Y:S04]  /*12a40*/  MUFU.EX2 R67, R129 ;  /* 0x0000008100437308 */ /* 0x000fe80000000800 */
[----:B------:R-:W3:Y:S01]  /*12a50*/  MUFU.EX2 R132, R132 ;  /* 0x0000008400847308 */ /* 0x000ee20000000800 */
[----:B--2---:R-:W-:-:S03]  /*12a60*/  F2FP.F16.F32.PACK_AB R5, R130, R127 ;  /* 0x0000007f8205723e */ /* 0x004fc600000000ff */
[----:B------:R-:W-:Y:S04]  /*12a70*/  MUFU.EX2 R51, R119 ;  /* 0x0000007700337308 */ /* 0x000fe80000000800 */
[----:B------:R-:W2:Y:S04]  /*12a80*/  MUFU.EX2 R128, R128 ;  /* 0x0000008000807308 */ /* 0x000ea80000000800 */
[----:B------:R-:W4:Y:S01]  /*12a90*/  MUFU.EX2 R126, R7 ;  /* 0x00000007007e7308 */ /* 0x000f220000000800 */
[----:B---3--:R-:W-:-:S03]  /*12aa0*/  F2FP.F16.F32.PACK_AB R4, R132, R67 ;  /* 0x000000438404723e */ /* 0x008fc600000000ff */
[----:B------:R-:W3:Y:S04]  /*12ab0*/  MUFU.EX2 R53, R53 ;  /* 0x0000003500357308 */ /* 0x000ee80000000800 */
[----:B------:R-:W-:Y:S01]  /*12ac0*/  MUFU.EX2 R57, R57 ;  /* 0x0000003900397308 */ /* 0x000fe20000000800 */
[----:B--2---:R-:W-:-:S03]  /*12ad0*/  F2FP.F16.F32.PACK_AB R6, R128, R51 ;  /* 0x000000338006723e */ /* 0x004fc600000000ff */
[----:B------:R-:W-:Y:S01]  /*12ae0*/  MUFU.EX2 R59, R59 ;  /* 0x0000003b003b7308 */ /* 0x000fe20000000800 */
[----:B----4-:R-:W-:-:S03]  /*12af0*/  F2FP.F16.F32.PACK_AB R7, R126, R65 ;  /* 0x000000417e07723e */ /* 0x010fc600000000ff */
[----:B------:R-:W-:Y:S04]  /*12b00*/  MUFU.EX2 R66, R66 ;  /* 0x0000004200427308 */ /* 0x000fe80000000800 */
[C---:B------:R-:W-:Y:S08]  /*12b10*/  HMMA.16816.F32 R112, R4.reuse, R16, R112 ;  /* 0x000000100470723c */ /* 0x040ff00000001870 */
[C---:B------:R-:W-:Y:S01]  /*12b20*/  HMMA.16816.F32 R108, R4.reuse, R18, R108 ;  /* 0x00000012046c723c */ /* 0x040fe2000000186c */
[----:B------:R-:W2:Y:S07]  /*12b30*/  LDSM.16.MT88.4 R16, [R122+0xc400] ;  /* 0x00c400007a10783b */ /* 0x000eae0000004200 */
[C---:B------:R-:W-:Y:S08]  /*12b40*/  HMMA.16816.F32 R104, R4.reuse, R12, R104 ;  /* 0x0000000c0468723c */ /* 0x040ff00000001868 */
[C---:B------:R-:W-:Y:S01]  /*12b50*/  HMMA.16816.F32 R100, R4.reuse, R14, R100 ;  /* 0x0000000e0464723c */ /* 0x040fe20000001864 */
[----:B------:R-:W4:Y:S07]  /*12b60*/  LDSM.16.MT88.4 R12, [R137+0xe400] ;  /* 0x00e40000890c783b */ /* 0x000f2e0000004200 */
[C---:B-1----:R-:W-:Y:S08]  /*12b70*/  HMMA.16816.F32 R96, R4.reuse, R8, R96 ;  /* 0x000000080460723c */ /* 0x042ff00000001860 */
[C---:B------:R-:W-:Y:S01]  /*12b80*/  HMMA.16816.F32 R92, R4.reuse, R10, R92 ;  /* 0x0000000a045c723c */ /* 0x040fe2000000185c */
[----:B------:R-:W1:Y:S07]  /*12b90*/  LDSM.16.MT88.4 R8, [R122+0xe400] ;  /* 0x00e400007a08783b */ /* 0x000e6e0000004200 */
[C---:B--2---:R-:W-:Y:S08]  /*12ba0*/  HMMA.16816.F32 R88, R4.reuse, R16, R88 ;  /* 0x000000100458723c */ /* 0x044ff00000001858 */
[C---:B------:R-:W-:Y:S01]  /*12bb0*/  HMMA.16816.F32 R84, R4.reuse, R18, R84 ;  /* 0x000000120454723c */ /* 0x040fe20000001854 */
[----:B------:R-:W2:Y:S07]  /*12bc0*/  LDSM.16.MT88.4 R16, [R137+0xa800] ;  /* 0x00a800008910783b */ /* 0x000eae0000004200 */
[C---:B----4-:R-:W-:Y:S03]  /*12bd0*/  HMMA.16816.F32 R80, R4.reuse, R12, R80 ;  /* 0x0000000c0450723c */ /* 0x050fe60000001850 */
[----:B------:R-:W-:Y:S01]  /*12be0*/  FADD.FTZ R12, R52, R63 ;  /* 0x0000003f340c7221 */ /* 0x000fe20000010000 */
[-CC-:B------:R-:W-:Y:S01]  /*12bf0*/  FFMA.FTZ R63, R22, R27.reuse, -R48.reuse ;  /* 0x0000001b163f7223 */ /* 0x180fe20000010830 */
[----:B------:R4:W-:Y:S03]  /*12c00*/  MUFU.EX2 R52, R24 ;  /* 0x0000001800347308 */ /* 0x0009e60000000800 */
[C---:B------:R-:W-:Y:S02]  /*12c10*/  HMMA.16816.F32 R76, R4.reuse, R14, R76 ;  /* 0x0000000e044c723c */ /* 0x040fe4000000184c */
[----:B------:R-:W-:Y:S06]  /*12c20*/  MUFU.EX2 R63, R63 ;  /* 0x0000003f003f7308 */ /* 0x000fec0000000800 */
[C---:B-1----:R-:W-:Y:S03]  /*12c30*/  HMMA.16816.F32 R72, R4.reuse, R8, R72 ;  /* 0x000000080448723c */ /* 0x042fe60000001848 */
[----:B------:R-:W-:Y:S01]  /*12c40*/  FADD.FTZ R8, R56, R55 ;  /* 0x0000003738087221 */ /* 0x000fe20000010000 */
[-CC-:B------:R-:W-:Y:S01]  /*12c50*/  FFMA.FTZ R56, R46, R27.reuse, -R48.reuse ;  /* 0x0000001b2e387223 */ /* 0x180fe20000010830 */
[-C--:B------:R-:W-:Y:S01]  /*12c60*/  FFMA.FTZ R55, R25, R27.reuse, -R48 ;  /* 0x0000001b19377223 */ /* 0x080fe20000010830 */
[----:B------:R-:W-:Y:S01]  /*12c70*/  FADD.FTZ R9, R49, R12 ;  /* 0x0000000c31097221 */ /* 0x000fe20000010000 */
[----:B------:R-:W-:Y:S01]  /*12c80*/  FADD.FTZ R8, R47, R8 ;  /* 0x000000082f087221 */ /* 0x000fe20000010000 */
[----:B------:R-:W1:Y:S01]  /*12c90*/  LDSM.16.MT88.4 R12, [R122+0xc800] ;  /* 0x00c800007a0c783b */ /* 0x000e620000004200 */
[----:B------:R-:W-:Y:S01]  /*12ca0*/  MUFU.EX2 R46, R124 ;  /* 0x0000007c002e7308 */ /* 0x000fe20000000800 */
[----:B------:R-:W-:Y:S03]  /*12cb0*/  HMMA.16816.F32 R68, R4, R10, R68 ;  /* 0x0000000a0444723c */ /* 0x000fe60000001844 */
[-CC-:B------:R-:W-:Y:S01]  /*12cc0*/  FFMA.FTZ R49, R21, R27.reuse, -R48.reuse ;  /* 0x0000001b15317223 */ /* 0x180fe20000010830 */
[----:B---3--:R-:W-:Y:S01]  /*12cd0*/  F2FP.F16.F32.PACK_AB R5, R53, R58 ;  /* 0x0000003a3505723e */ /* 0x008fe200000000ff */
[----:B------:R-:W3:Y:S01]  /*12ce0*/  MUFU.EX2 R56, R56 ;  /* 0x0000003800387308 */ /* 0x000ee20000000800 */
[----:B------:R-:W-:Y:S01]  /*12cf0*/  FFMA.FTZ R48, R20, R27, -R48 ;  /* 0x0000001b14307223 */ /* 0x000fe20000010830 */
[----:B------:R-:W-:Y:S01]  /*12d00*/  FADD.FTZ R45, R45, R8 ;  /* 0x000000082d2d7221 */ /* 0x000fe20000010000 */
[----:B----4-:R-:W4:Y:S01]  /*12d10*/  LDSM.16.MT88.4 R24, [R122+0xa800] ;  /* 0x00a800007a18783b */ /* 0x010f220000004200 */
[----:B------:R-:W5:Y:S01]  /*12d20*/  MUFU.EX2 R55, R55 ;  /* 0x0000003700377308 */ /* 0x000f620000000800 */
[----:B------:R-:W-:Y:S01]  /*12d30*/  FADD.FTZ R50, R50, R9 ;  /* 0x0000000932327221 */ /* 0x000fe20000010000 */
[----:B------:R-:W-:Y:S01]  /*12d40*/  FADD.FTZ R45, R44, R45 ;  /* 0x0000002d2c2d7221 */ /* 0x000fe20000010000 */
[----:B------:R-:W4:Y:S01]  /*12d50*/  LDSM.16.MT88.4 R20, [R137+0xc800] ;  /* 0x00c800008914783b */ /* 0x000f220000004200 */
[----:B------:R-:W2:Y:S01]  /*12d60*/  MUFU.EX2 R47, R61 ;  /* 0x0000003d002f7308 */ /* 0x000ea20000000800 */
[----:B------:R-:W-:Y:S01]  /*12d70*/  FADD.FTZ R50, R43, R50 ;  /* 0x000000322b327221 */ /* 0x000fe20000010000 */
[----:B------:R-:W-:Y:S01]  /*12d80*/  FADD.FTZ R42, R42, R45 ;  /* 0x0000002d2a2a7221 */ /* 0x000fe20000010000 */
[----:B------:R-:W-:Y:S01]  /*12d90*/  LDSM.16.MT88.4 R8, [R137+0xe800] ;  /* 0x00e800008908783b */ /* 0x000fe20000004200 */
[----:B------:R-:W-:Y:S01]  /*12da0*/  MUFU.EX2 R49, R49 ;  /* 0x0000003100317308 */ /* 0x000fe20000000800 */
[----:B------:R-:W-:Y:S01]  /*12db0*/  FADD.FTZ R41, R41, R50 ;  /* 0x0000003229297221 */ /* 0x000fe20000010000 */
[----:B---3--:R-:W-:Y:S01]  /*12dc0*/  F2FP.F16.F32.PACK_AB R4, R57, R56 ;  /* 0x000000383904723e */ /* 0x008fe200000000ff */
[----:B------:R-:W-:Y:S01]  /*12dd0*/  FADD.FTZ R39, R39, R42 ;  /* 0x0000002a27277221 */ /* 0x000fe20000010000 */
[----:B------:R-:W3:Y:S01]  /*12de0*/  MUFU.EX2 R48, R48 ;  /* 0x0000003000307308 */ /* 0x000ee20000000800 */
[----:B------:R-:W-:Y:S01]  /*12df0*/  FADD.FTZ R40, R40, R41 ;  /* 0x0000002928287221 */ /* 0x000fe20000010000 */
[----:B-----5:R-:W-:Y:S01]  /*12e00*/  F2FP.F16.F32.PACK_AB R6, R52, R55 ;  /* 0x000000373406723e */ /* 0x020fe200000000ff */
[----:B------:R-:W-:-:S02]  /*12e10*/  FADD.FTZ R38, R38, R39 ;  /* 0x0000002726267221 */ /* 0x000fc40000010000 */
[----:B------:R-:W-:Y:S01]  /*12e20*/  FADD.FTZ R37, R37, R40 ;  /* 0x0000002825257221 */ /* 0x000fe20000010000 */
[----:B--2---:R-:W-:Y:S01]  /*12e30*/  F2FP.F16.F32.PACK_AB R7, R47, R46 ;  /* 0x0000002e2f07723e */ /* 0x004fe200000000ff */
[----:B------:R-:W-:Y:S02]  /*12e40*/  FADD.FTZ R35, R35, R38 ;  /* 0x0000002623237221 */ /* 0x000fe40000010000 */
[----:B------:R-:W-:Y:S02]  /*12e50*/  FADD.FTZ R37, R36, R37 ;  /* 0x0000002524257221 */ /* 0x000fe40000010000 */
[----:B------:R-:W-:Y:S02]  /*12e60*/  FADD.FTZ R32, R32, R35 ;  /* 0x0000002320207221 */ /* 0x000fe40000010000 */
        /* <DEDUP_REMOVED lines=15> */
[C---:B------:R-:W-:Y:S01]  /*12f60*/  HMMA.16816.F32 R84, R4.reuse, R14, R84 ;  /* 0x0000000e0454723c */ /* 0x040fe20000001854 */
[----:B------:R-:W1:Y:S07]  /*12f70*/  LDSM.16.MT88.4 R12, [R122+0xac00] ;  /* 0x00ac00007a0c783b */ /* 0x000e6e0000004200 */
[C---:B----4-:R-:W-:Y:S01]  /*12f80*/  HMMA.16816.F32 R104, R4.reuse, R24, R104 ;  /* 0x000000180468723c */ /* 0x050fe20000001868 */
[----:B------:R-:W4:Y:S07]  /*12f90*/  MUFU.EX2 R25, R60 ;  /* 0x0000003c00197308 */ /* 0x000f2e0000000800 */
[C---:B------:R-:W-:Y:S08]  /*12fa0*/  HMMA.16816.F32 R100, R4.reuse, R26, R100 ;  /* 0x0000001a0464723c */ /* 0x040ff00000001864 */
[C---:B------:R-:W-:Y:S08]  /*12fb0*/  HMMA.16816.F32 R96, R4.reuse, R20, R96 ;  /* 0x000000140460723c */ /* 0x040ff00000001860 */
[C---:B------:R-:W-:Y:S01]  /*12fc0*/  HMMA.16816.F32 R92, R4.reuse, R22, R92 ;  /* 0x00000016045c723c */ /* 0x040fe2000000185c */
[----:B------:R-:W5:Y:S07]  /*12fd0*/  LDSM.16.MT88.4 R20, [R137+0xac00] ;  /* 0x00ac00008914783b */ /* 0x000f6e0000004200 */
[C---:B--2---:R-:W-:Y:S08]  /*12fe0*/  HMMA.16816.F32 R72, R4.reuse, R16, R72 ;  /* 0x000000100448723c */ /* 0x044ff00000001848 */
[C---:B------:R-:W-:Y:S01]  /*12ff0*/  HMMA.16816.F32 R68, R4.reuse, R18, R68 ;  /* 0x000000120444723c */ /* 0x040fe20000001844 */
[----:B------:R-:W2:Y:S07]  /*13000*/  LDSM.16.MT88.4 R16, [R122+0xcc00] ;  /* 0x00cc00007a10783b */ /* 0x000eae0000004200 */
[C---:B------:R-:W-:Y:S08]  /*13010*/  HMMA.16816.F32 R80, R4.reuse, R8, R80 ;  /* 0x000000080450723c */ /* 0x040ff00000001850 */
[----:B------:R-:W-:Y:S03]  /*13020*/  HMMA.16816.F32 R76, R4, R10, R76 ;  /* 0x0000000a044c723c */ /* 0x000fe6000000184c */
[----:B------:R-:W-:Y:S01]  /*13030*/  F2FP.F16.F32.PACK_AB R4, R63, R66 ;  /* 0x000000423f04723e */ /* 0x000fe200000000ff */
[----:B------:R-:W2:Y:S01]  /*13040*/  LDSM.16.MT88.4 R8, [R137+0xcc00] ;  /* 0x00cc00008908783b */ /* 0x000ea20000004200 */
[----:B------:R-:W-:-:S02]  /*13050*/  F2FP.F16.F32.PACK_AB R5, R59, R64 ;  /* 0x000000403b05723e */ /* 0x000fc400000000ff */
[----:B---3--:R-:W-:Y:S02]  /*13060*/  F2FP.F16.F32.PACK_AB R6, R48, R49 ;  /* 0x000000313006723e */ /* 0x008fe400000000ff */
[----:B----4-:R-:W-:-:S07]  /*13070*/  F2FP.F16.F32.PACK_AB R7, R25, R62 ;  /* 0x0000003e1907723e */ /* 0x010fce00000000ff */
[C---:B-1----:R-:W-:Y:S08]  /*13080*/  HMMA.16816.F32 R104, R4.reuse, R12, R104 ;  /* 0x0000000c0468723c */ /* 0x042ff00000001868 */
[C---:B------:R-:W-:Y:S01]  /*13090*/  HMMA.16816.F32 R100, R4.reuse, R14, R100 ;  /* 0x0000000e0464723c */ /* 0x040fe20000001864 */
[----:B------:R-:W1:Y:S07]  /*130a0*/  LDSM.16.MT88.4 R12, [R137+0xec00] ;  /* 0x00ec0000890c783b */ /* 0x000e6e0000004200 */
[----:B-----5:R-:W-:Y:S03]  /*130b0*/  HMMA.16816.F32 R112, R4, R20, R112 ;  /* 0x000000140470723c */ /* 0x020fe60000001870 */
        /* <DEDUP_REMOVED lines=10> */
[----:B------:R-:W-:Y:S01]  /*13160*/  HMMA.16816.F32 R92, R4, R10, R92 ;  /* 0x0000000a045c723c */ /* 0x000fe2000000185c */
[----:B------:R-:W2:Y:S02]  /*13170*/  LDSM.16.MT88.4 R8, [R122+0xec00] ;  /* 0x00ec00007a08783b */ /* 0x000ea40000004200 */
[----:B------:R-:W-:-:S04]  /*13180*/  FADD.FTZ R3, R65, R130 ;  /* 0x0000008241037221 */ /* 0x000fc80000010000 */
[----:B------:R-:W-:Y:S01]  /*13190*/  FADD.FTZ R3, R126, R3 ;  /* 0x000000037e037221 */ /* 0x000fe20000010000 */
[----:B------:R-:W-:Y:S03]  /*131a0*/  HMMA.16816.F32 R108, R4, R22, R108 ;  /* 0x00000016046c723c */ /* 0x000fe6000000186c */
[----:B------:R-:W-:-:S04]  /*131b0*/  FADD.FTZ R58, R58, R3 ;  /* 0x000000033a3a7221 */ /* 0x000fc80000010000 */
[----:B------:R-:W-:Y:S01]  /*131c0*/  FADD.FTZ R53, R53, R58 ;  /* 0x0000003a35357221 */ /* 0x000fe20000010000 */
[----:B-1----:R-:W-:Y:S03]  /*131d0*/  HMMA.16816.F32 R80, R4, R12, R80 ;  /* 0x0000000c0450723c */ /* 0x002fe60000001850 */
        /* <DEDUP_REMOVED lines=13> */
[----:B------:R-:W-:-:S03]  /*132b0*/  FADD.FTZ R164, R25, R62 ;  /* 0x0000003e19a47221 */ /* 0x000fc60000010000 */
[----:B------:R-:W-:Y:S01]  /*132c0*/  FADD.FTZ R66, R66, R3 ;  /* 0x0000000342427221 */ /* 0x000fe20000010000 */
[----:B--2---:R-:W-:Y:S03]  /*132d0*/  HMMA.16816.F32 R72, R4, R8, R72 ;  /* 0x000000080448723c */ /* 0x004fe60000001848 */
[----:B------:R-:W-:-:S04]  /*132e0*/  FADD.FTZ R66, R63, R66 ;  /* 0x000000423f427221 */ /* 0x000fc80000010000 */
[----:B------:R-:W-:Y:S01]  /*132f0*/  FADD.FTZ R49, R49, R66 ;  /* 0x0000004231317221 */ /* 0x000fe20000010000 */
[----:B------:R-:W-:Y:S03]  /*13300*/  HMMA.16816.F32 R68, R4, R10, R68 ;  /* 0x0000000a0444723c */ /* 0x000fe60000001844 */
[----:B------:R-:W-:-:S05]  /*13310*/  FADD.FTZ R165, R48, R49 ;  /* 0x0000003130a57221 */ /* 0x000fca0000010000 */
[----:B------:R-:W-:-:S12]  /*13320*/  @!P0 BRA `(.L_x_1672) ;  /* 0x0000004000c48947 */ /* 0x000fd80003800000 */
[----:B------:R-:W-:Y:S01]  /*13330*/  ISETP.NE.U32.AND P3, PT, R162, RZ, PT ;  /* 0x000000ffa200720c */ /* 0x000fe20003f65070 */
[----:B------:R-:W-:Y:S02]  /*13340*/  IMAD.MOV.U32 R123, RZ, RZ, R0 ;  /* 0x000000ffff7b7224 */ /* 0x000fe400078e0000 */
[----:B------:R-:W-:Y:S01]  /*13350*/  IMAD.MOV.U32 R119, RZ, RZ, R2 ;  /* 0x000000ffff777224 */ /* 0x000fe200078e0002 */
[----:B------:R-:W-:-:S13]  /*13360*/  ISETP.NE.AND.EX P3, PT, R163, RZ, PT, P3 ;  /* 0x000000ffa300720c */ /* 0x000fda0003f65330 */
.L_x_1679:
        /* <DEDUP_REMOVED lines=77> */
.L_x_1674:
[----:B------:R-:W-:Y:S05]  /*13840*/  BSYNC.RECONVERGENT B0 ;  /* 0x0000000000007941 */ /* 0x000fea0003800200 */
.L_x_1673:
[-C--:B------:R-:W-:Y:S01]  /*13850*/  ISETP.GE.AND P2, PT, R118, R153.reuse, PT ;  /* 0x000000997600720c */ /* 0x080fe20003f46270 */
[----:B------:R-:W1:Y:S01]  /*13860*/  S2UR UR6, SR_CgaCtaId ;  /* 0x00000000000679c3 */ /* 0x000e620000008800 */
[----:B------:R-:W-:Y:S01]  /*13870*/  SHF.L.U32 R5, R151, 0x3, RZ ;  /* 0x0000000397057819 */ /* 0x000fe200000006ff */
[----:B------:R-:W-:Y:S01]  /*13880*/  UMOV UR7, 0x400 ;  /* 0x0000040000077882 */ /* 0x000fe20000000000 */
[-C--:B------:R-:W-:Y:S01]  /*13890*/  ISETP.GE.AND P1, PT, R117, R153.reuse, PT ;  /* 0x000000997500720c */ /* 0x080fe20003f26270 */
[----:B------:R-:W-:Y:S01]  /*138a0*/  BSSY.RECONVERGENT B1, `(.L_x_1675) ;  /* 0x00001fe000017945 */ /* 0x000fe20003800200 */
[C---:B------:R-:W-:Y:S02]  /*138b0*/  LOP3.LUT R0, R5.reuse, 0xc0, RZ, 0xc0, !PT ;  /* 0x000000c005007812 */ /* 0x040fe400078ec0ff */
[----:B------:R-:W-:Y:S02]  /*138c0*/  LOP3.LUT R118, R5, 0x18, RZ, 0xc0, !PT ;  /* 0x0000001805767812 */ /* 0x000fe400078ec0ff */
[----:B------:R-:W-:Y:S02]  /*138d0*/  LOP3.LUT R3, R0, 0x18, R151, 0xf8, !PT ;  /* 0x0000001800037812 */ /* 0x000fe400078ef897 */
[----:B------:R-:W-:Y:S01]  /*138e0*/  ISETP.GE.AND P0, PT, R116, R153, PT ;  /* 0x000000997400720c */ /* 0x000fe20003f06270 */
[----:B------:R-:W-:Y:S01]  /*138f0*/  @!PT LDS RZ, [RZ] ;  /* 0x00000000fffff984 */ /* 0x000fe20000000800 */
[----:B------:R-:W-:Y:S01]  /*13900*/  @!PT LDS RZ, [RZ] ;  /* 0x00000000fffff984 */ /* 0x000fe20000000800 */
[----:B------:R-:W-:Y:S01]  /*13910*/  @!PT LDS RZ, [RZ] ;  /* 0x00000000fffff984 */ /* 0x000fe20000000800 */
[----:B------:R2:W-:Y:S01]  /*13920*/  @!P2 LDGSTS.E.BYPASS.LTC128B.128 [R155+0x9000], desc[UR4][R148.64] ;  /* 0x09000000949bafae */ /* 0x0005e2000b981a04 */
[----:B------:R-:W-:Y:S02]  /*13930*/  LOP3.LUT R0, R3, R118, RZ, 0x3c, !PT ;  /* 0x0000007603007212 */ /* 0x000fe400078e3cff */
[----:B------:R-:W-:Y:S03]  /*13940*/  SHF.L.U32 R3, R144, 0x6, RZ ;  /* 0x0000000690037819 */ /* 0x000fe600000006ff */
[----:B------:R2:W-:Y:S01]  /*13950*/  @P2 STS.128 [R155+0x9000], RZ ;  /* 0x009000ff9b002388 */ /* 0x0005e20000000c00 */
[----:B------:R-:W-:Y:S02]  /*13960*/  LOP3.LUT R0, R0, 0x1f20, R5, 0xf8, !PT ;  /* 0x00001f2000007812 */ /* 0x000fe400078ef805 */
[C---:B------:R-:W-:Y:S02]  /*13970*/  IADD3 R6, P4, PT, R3.reuse, R148, RZ ;  /* 0x0000009403067210 */ /* 0x040fe40007f9e0ff */
[----:B------:R-:W-:Y:S02]  /*13980*/  SHF.L.U64.HI R2, R144, 0x6, R145 ;  /* 0x0000000690027819 */ /* 0x000fe40000010291 */
[C---:B------:R-:W-:Y:S01]  /*13990*/  IADD3 R4, P5, PT, R3.reuse, R6, RZ ;  /* 0x0000000603047210 */ /* 0x040fe20007fbe0ff */
[----:B-1----:R-:W-:Y:S01]  /*139a0*/  ULEA UR6, UR6, UR7, 0x18 ;  /* 0x0000000706067291 */ /* 0x002fe2000f8ec0ff */
[----:B------:R-:W-:Y:S02]  /*139b0*/  @!P0 MOV R8, R148 ;  /* 0x0000009400088202 */ /* 0x000fe40000000f00 */
[-C--:B------:R-:W-:Y:S02]  /*139c0*/  @!P0 MOV R9, R149.reuse ;  /* 0x0000009500098202 */ /* 0x080fe40000000f00 */
[C---:B------:R-:W-:Y:S02]  /*139d0*/  IADD3.X R7, PT, PT, R2.reuse, R149, RZ, P4, !PT ;  /* 0x0000009502077210 */ /* 0x040fe400027fe4ff */
[----:B------:R-:W-:Y:S02]  /*139e0*/  IADD3 R12, P4, PT, R3, R4, RZ ;  /* 0x00000004030c7210 */ /* 0x000fe40007f9e0ff */
[----:B------:R-:W-:Y:S02]  /*139f0*/  IADD3.X R5, PT, PT, R2, R7, RZ, P5, !PT ;  /* 0x0000000702057210 */ /* 0x000fe40002ffe4ff */
[----:B------:R-:W-:Y:S02]  /*13a00*/  IADD3 R154, PT, PT, R154, -0x1, RZ ;  /* 0xffffffff9a9a7810 */ /* 0x000fe40007ffe0ff */
[----:B------:R-:W-:Y:S02]  /*13a10*/  IADD3.X R13, PT, PT, R2, R5, RZ, P4, !PT ;  /* 0x00000005020d7210 */ /* 0x000fe400027fe4ff */
[----:B--2---:R-:W-:Y:S02]  /*13a20*/  LEA R155, R0, UR6, 0x1 ;  /* 0x00000006009b7c11 */ /* 0x004fe4000f8e08ff */
[----:B------:R-:W-:Y:S03]  /*13a30*/  ISETP.GT.AND P4, PT, R154, R141, PT ;  /* 0x0000008d9a00720c */ /* 0x000fe60003f84270 */
        /* <DEDUP_REMOVED lines=56> */
[----:B-1----:R-:W2:Y:S06]  /*13dc0*/  LDSM.16.M88.4 R8, [R139+0x3000] ;  /* 0x003000008b08783b */ /* 0x002eac0000000200 */
[----:B------:R-:W3:Y:S06]  /*13dd0*/  LDSM.16.M88.4 R16, [R139+0x3400] ;  /* 0x003400008b10783b */ /* 0x000eec0000000200 */
[----:B------:R-:W1:Y:S06]  /*13de0*/  LDSM.16.M88.4 R24, [R139+0x3800] ;  /* 0x003800008b18783b */ /* 0x000e6c0000000200 */
[----:B------:R-:W0:Y:S06]  /*13df0*/  LDGDEPBAR ;  /* 0x00000000000079af */ /* 0x000e2c0000000000 */
[----:B------:R-:W4:Y:S06]  /*13e00*/  LDSM.16.M88.4 R32, [R139+0x3c00] ;  /* 0x003c00008b20783b */ /* 0x000f2c0000000200 */
[----:B------:R-:W5:Y:S06]  /*13e10*/  LDSM.16.M88.4 R40, [R139+0x4000] ;  /* 0x004000008b28783b */ /* 0x000f6c0000000200 */
[----:B------:R-:W5:Y:S01]  /*13e20*/  LDSM.16.M88.4 R48, [R139+0x4400] ;  /* 0x004400008b30783b */ /* 0x000f620000000200 */
[C---:B--2---:R-:W-:Y:S05]  /*13e30*/  HMMA.16816.F32 R4, R124.reuse, R8, RZ ;  /* 0x000000087c04723c */ /* 0x044fea00000018ff */
[----:B------:R-:W2:Y:S06]  /*13e40*/  LDSM.16.M88.4 R56, [R139+0x4800] ;  /* 0x004800008b38783b */ /* 0x000eac0000000200 */
[----:B------:R-:W2:Y:S01]  /*13e50*/  LDSM.16.M88.4 R64, [R139+0x4c00] ;  /* 0x004c00008b40783b */ /* 0x000ea20000000200 */
[C---:B------:R-:W-:Y:S05]  /*13e60*/  HMMA.16816.F32 R8, R124.reuse, R10, RZ ;  /* 0x0000000a7c08723c */ /* 0x040fea00000018ff */
[----:B------:R-:W-:Y:S03]  /*13e70*/  LDSM.16.M88.4 R128, [R138] ;  /* 0x000000008a80783b */ /* 0x000fe60000000200 */
[C---:B---3--:R-:W-:Y:S03]  /*13e80*/  HMMA.16816.F32 R12, R124.reuse, R16, RZ ;  /* 0x000000107c0c723c */ /* 0x048fe600000018ff */
[----:B------:R-:W3:Y:S05]  /*13e90*/  LDSM.16.M88.4 R132, [R136+0x3000] ;  /* 0x003000008884783b */ /* 0x000eea0000000200 */
[C---:B------:R-:W-:Y:S01]  /*13ea0*/  HMMA.16816.F32 R16, R124.reuse, R18, RZ ;  /* 0x000000127c10723c */ /* 0x040fe200000018ff */
[----:B------:R-:W3:Y:S07]  /*13eb0*/  LD.E R0, desc[UR4][R120.64+0x18c] ;  /* 0x00018c0478007980 */ /* 0x000eee000c101900 */
        /* <DEDUP_REMOVED lines=8> */
[C---:B--2---:R-:W-:Y:S08]  /*13f40*/  HMMA.16816.F32 R52, R124.reuse, R56, RZ ;  /* 0x000000387c34723c */ /* 0x044ff000000018ff */
[C---:B------:R-:W-:Y:S08]  /*13f50*/  HMMA.16816.F32 R56, R124.reuse, R58, RZ ;  /* 0x0000003a7c38723c */ /* 0x040ff000000018ff */
[C---:B------:R-:W-:Y:S08]  /*13f60*/  HMMA.16816.F32 R60, R124.reuse, R64, RZ ;  /* 0x000000407c3c723c */ /* 0x040ff000000018ff */
[----:B------:R-:W-:Y:S01]  /*13f70*/  HMMA.16816.F32 R64, R124, R66, RZ ;  /* 0x000000427c40723c */ /* 0x000fe200000018ff */
[----:B------:R-:W1:Y:S07]  /*13f80*/  LDSM.16.M88.4 R124, [R136+0x3400] ;  /* 0x00340000887c783b */ /* 0x000e6e0000000200 */
[C---:B---3--:R-:W-:Y:S08]  /*13f90*/  HMMA.16816.F32 R4, R128.reuse, R132, R4 ;  /* 0x000000848004723c */ /* 0x048ff00000001804 */
        /* <DEDUP_REMOVED lines=208> */
[-C--:B-----5:R-:W-:Y:S08]  /*14ca0*/  FMUL.FTZ R53, R66, R0.reuse ;  /* 0x0000000042357220 */ /* 0x0a0ff00000410000 */
[----:B------:R1:W1:Y:S01]  /*14cb0*/  MUFU.TANH R203, R26 ;  /* 0x0000001a00cb7308 */ /* 0x0002620000002400 */
[-C--:B------:R-:W-:Y:S01]  /*14cc0*/  FMUL.FTZ R52, R67, R0.reuse ;  /* 0x0000000043347220 */ /* 0x080fe20000410000 */
[-C--:B--2---:R-:W-:Y:S01]  /*14cd0*/  FMUL.FTZ R54, R63, R0.reuse ;  /* 0x000000003f367220 */ /* 0x084fe20000410000 */
[-C--:B------:R-:W-:Y:S07]  /*14ce0*/  FMUL.FTZ R65, R65, R0.reuse ;  /* 0x0000000041417220 */ /* 0x080fee0000410000 */
[----:B------:R2:W1:Y:S01]  /*14cf0*/  MUFU.TANH R201, R27 ;  /* 0x0000001b00c97308 */ /* 0x0004620000002400 */
[----:B---3--:R-:W-:Y:S09]  /*14d00*/  FMUL.FTZ R55, R62, R0 ;  /* 0x000000003e377220 */ /* 0x008ff20000410000 */
[----:B------:R2:W3:Y:S10]  /*14d10*/  MUFU.TANH R188, R28 ;  /* 0x0000001c00bc7308 */ /* 0x0004f40000002400 */
        /* <DEDUP_REMOVED lines=56> */
[----:B------:R-:W2:Y:S01]  /*150a0*/  I2F.RP R0, R5 ;  /* 0x0000000500007306 */ /* 0x000ea20000209400 */
[-C--:B------:R-:W-:Y:S02]  /*150b0*/  LOP3.LUT R7, R7, R9.reuse, RZ, 0x3c, !PT ;  /* 0x0000000907077212 */ /* 0x080fe400078e3cff */
[----:B------:R-:W-:Y:S07]  /*150c0*/  IMAD.MOV R4, RZ, RZ, -R4 ;  /* 0x000000ffff047224 */ /* 0x000fee00078e0a04 */
[----:B--2---:R-:W2:Y:S02]  /*150d0*/  MUFU.RCP R0, R0 ;  /* 0x0000000000007308 */ /* 0x004ea40000001000 */
[----:B--2---:R-:W-:Y:S01]  /*150e0*/  VIADD R10, R0, 0xffffffe ;  /* 0x0ffffffe000a7836 */ /* 0x004fe20000000000 */
[----:B------:R-:W-:Y:S02]  /*150f0*/  IABS R0, R2 ;  /* 0x0000000200007213 */ /* 0x000fe40000000000 */
[----:B------:R-:W-:Y:S05]  /*15100*/  LOP3.LUT R2, R2, R9, RZ, 0x3c, !PT ;  /* 0x0000000902027212 */ /* 0x000fea00078e3cff */
[----:B------:R-:W2:Y:S02]  /*15110*/  F2I.FTZ.U32.TRUNC.NTZ R11, R10 ;  /* 0x0000000a000b7305 */ /* 0x000ea4000021f000 */
[--C-:B--2---:R-:W-:Y:S01]  /*15120*/  IMAD.MOV R8, RZ, RZ, -R11.reuse ;  /* 0x000000ffff087224 */ /* 0x104fe200078e0a0b */
[----:B------:R-:W-:Y:S03]  /*15130*/  MOV R10, RZ ;  /* 0x000000ff000a7202 */ /* 0x000fe60000000f00 */
[----:B------:R-:W-:Y:S04]  /*15140*/  IMAD R8, R8, R5, RZ ;  /* 0x0000000508087224 */ /* 0x000fe800078e02ff */
[----:B------:R-:W-:Y:S06]  /*15150*/  IMAD.HI.U32 R8, R11, R8, R10 ;  /* 0x000000080b087227 */ /* 0x000fec00078e000a */
[----:B------:R-:W-:Y:S04]  /*15160*/  IMAD.HI.U32 R6, R8, R3, RZ ;  /* 0x0000000308067227 */ /* 0x000fe800078e00ff */
[----:B------:R-:W-:Y:S02]  /*15170*/  IMAD R3, R6, R4, R3 ;  /* 0x0000000406037224 */ /* 0x000fe400078e0203 */
        /* <DEDUP_REMOVED lines=17> */
[C---:B------:R-:W-:Y:S02]  /*15290*/  SEL R5, R0.reuse, R6, !P6 ;  /* 0x0000000600057207 */ /* 0x040fe40007000000 */
[----:B------:R-:W2:Y:S01]  /*152a0*/  LD.E.64 R6, desc[UR4][R120.64+0x38] ;  /* 0x0000380478067980 */ /* 0x000ea2000c101b00 */
        /* <DEDUP_REMOVED lines=23> */
.L_x_1678:
[----:B------:R-:W-:Y:S05]  /*15420*/  BSYNC.RECONVERGENT B0 ;  /* 0x0000000000007941 */ /* 0x000fea0003800200 */
.L_x_1677:
        /* <DEDUP_REMOVED lines=69> */
.L_x_1676:
[----:B------:R-:W-:Y:S05]  /*15880*/  BSYNC.RECONVERGENT B1 ;  /* 0x0000000000017941 */ /* 0x000fea0003800200 */
.L_x_1675:
[----:B------:R-:W3:Y:S01]  /*15890*/  LD.E R3, desc[UR4][R120.64+0xdc] ;  /* 0x0000dc0478037980 */ /* 0x000ee2000c101900 */
        /* <DEDUP_REMOVED lines=23> */
[----:B--2---:R-:W-:Y:S02]  /*15a10*/  FMNMX3.FTZ R5, R0, R167, R169, !PT ;  /* 0x000000a700057276 */ /* 0x004fe400078100a9 */
        /* <DEDUP_REMOVED lines=11> */
[----:B------:R-:W-:Y:S01]  /*15ad0*/  FMNMX3.FTZ R7, R0, R53, R52, !PT ;  /* 0x0000003500077276 */ /* 0x000fe20007810034 */
[----:B------:R-:W-:Y:S01]  /*15ae0*/  LDSM.16.MT88.4 R12, [R137+0x9000] ;  /* 0x00900000890c783b */ /* 0x000fe20000004200 */
[----:B------:R-:W-:Y:S02]  /*15af0*/  FMNMX3.FTZ R11, R2, R192, R193, !PT ;  /* 0x000000c0020b7276 */ /* 0x000fe400078100c1 */
[----:B------:R-:W-:Y:S05]  /*15b00*/  IADD3 R152, PT, PT, R152, -0x80, RZ ;  /* 0xffffff8098987810 */ /* 0x000fea0007ffe0ff */
        /* <DEDUP_REMOVED lines=13> */
[C---:B------:R-:W-:Y:S02]  /*15be0*/  FMUL.FTZ R126, R3.reuse, R2 ;  /* 0x00000002037e7220 */ /* 0x040fe40000410000 */
[C---:B------:R-:W-:Y:S01]  /*15bf0*/  FMUL.FTZ R57, R3.reuse, R4 ;  /* 0x0000000403397220 */ /* 0x040fe20000410000 */
[----:B------:R-:W-:Y:S01]  /*15c00*/  FMUL.FTZ R56, R3, R6 ;  /* 0x0000000603387220 */ /* 0x000fe20000410000 */
[----:B------:R-:W-:Y:S02]  /*15c10*/  FSEL R124, R124, RZ, P0 ;  /* 0x000000ff7c7c7208 */ /* 0x000fe40000000000 */
[----:B------:R-:W-:Y:S02]  /*15c20*/  FSEL R126, R126, RZ, P1 ;  /* 0x000000ff7e7e7208 */ /* 0x000fe40000800000 */
[----:B------:R-:W1:Y:S01]  /*15c30*/  MUFU.EX2 R57, R57 ;  /* 0x0000003900397308 */ /* 0x000e620000000800 */
        /* <DEDUP_REMOVED lines=29> */
[----:B------:R-:W2:Y:S01]  /*15e10*/  MUFU.EX2 R198, R198 ;  /* 0x000000c600c67308 */ /* 0x000ea20000000800 */
[C---:B------:R-:W-:Y:S01]  /*15e20*/  FMUL.FTZ R17, R56.reuse, R101 ;  /* 0x0000006538117220 */ /* 0x040fe20000410000 */
[C---:B------:R-:W-:Y:S01]  /*15e30*/  FMUL.FTZ R27, R57.reuse, R95 ;  /* 0x0000005f391b7220 */ /* 0x040fe20000410000 */
[C---:B------:R-:W-:Y:S07]  /*15e40*/  FMUL.FTZ R24, R56.reuse, R92 ;  /* 0x0000005c38187220 */ /* 0x040fee0000410000 */
[----:B------:R-:W3:Y:S01]  /*15e50*/  MUFU.EX2 R196, R196 ;  /* 0x000000c400c47308 */ /* 0x000ee20000000800 */
[C---:B------:R-:W-:Y:S01]  /*15e60*/  FMUL.FTZ R25, R56.reuse, R93 ;  /* 0x0000005d38197220 */ /* 0x040fe20000410000 */
[C---:B------:R-:W-:Y:S01]  /*15e70*/  FMUL.FTZ R34, R57.reuse, R86 ;  /* 0x0000005639227220 */ /* 0x040fe20000410000 */
[----:B------:R-:W-:Y:S07]  /*15e80*/  FMUL.FTZ R35, R57, R87 ;  /* 0x0000005739237220 */ /* 0x000fee0000410000 */
[----:B------:R-:W-:Y:S01]  /*15e90*/  MUFU.EX2 R194, R194 ;  /* 0x000000c200c27308 */ /* 0x000fe20000000800 */
[C---:B------:R-:W-:Y:S01]  /*15ea0*/  FMUL.FTZ R32, R56.reuse, R84 ;  /* 0x0000005438207220 */ /* 0x040fe20000410000 */
[----:B-1----:R-:W-:Y:S01]  /*15eb0*/  F2FP.F16.F32.PACK_AB R60, R59, R125 ;  /* 0x0000007d3b3c723e */ /* 0x002fe200000000ff */
[----:B------:R-:W-:Y:S07]  /*15ec0*/  FMUL.FTZ R33, R56, R85 ;  /* 0x0000005538217220 */ /* 0x000fee0000410000 */
[----:B------:R-:W1:Y:S01]  /*15ed0*/  MUFU.EX2 R119, R119 ;  /* 0x0000007700777308 */ /* 0x000e620000000800 */
[C---:B------:R-:W-:Y:S01]  /*15ee0*/  FMUL.FTZ R42, R57.reuse, R78 ;  /* 0x0000004e392a7220 */ /* 0x040fe20000410000 */
        /* <DEDUP_REMOVED lines=8> */
[C---:B------:R-:W-:Y:S01]  /*15f70*/  FMUL.FTZ R49, R56.reuse, R69 ;  /* 0x0000004538317220 */ /* 0x040fe20000410000 */
[-C--:B------:R-:W-:Y:S01]  /*15f80*/  FFMA.FTZ R77, R219, R3.reuse, -R126 ;  /* 0x00000003db4d7223 */ /* 0x080fe2000001087e */
[-C--:B------:R-:W-:Y:S01]  /*15f90*/  FFMA.FTZ R76, R223, R3.reuse, -R124 ;  /* 0x00000003df4c7223 */ /* 0x080fe2000001087c */
[-CC-:B------:R-:W-:Y:S01]  /*15fa0*/  FFMA.FTZ R78, R211, R3.reuse, -R126.reuse ;  /* 0x00000003d34e7223 */ /* 0x180fe2000001087e */
[----:B-1----:R-:W-:Y:S01]  /*15fb0*/  F2FP.F16.F32.PACK_AB R63, R119, R194 ;  /* 0x000000c2773f723e */ /* 0x002fe200000000ff */
[----:B------:R-:W-:Y:S01]  /*15fc0*/  LDSM.16.MT88.4 R68, [R137+0xbc00] ;  /* 0x00bc00008944783b */ /* 0x000fe20000004200 */
[-C--:B------:R-:W-:Y:S01]  /*15fd0*/  FFMA.FTZ R93, R209, R3.reuse, -R126 ;  /* 0x00000003d15d7223 */ /* 0x080fe2000001087e */
[----:B------:R-:W-:Y:S01]  /*15fe0*/  MUFU.EX2 R77, R77 ;  /* 0x0000004d004d7308 */ /* 0x000fe20000000800 */
[-C--:B------:R-:W-:Y:S01]  /*15ff0*/  FFMA.FTZ R92, R195, R3.reuse, -R124 ;  /* 0x00000003c35c7223 */ /* 0x080fe2000001087c */
[-CC-:B------:R-:W-:Y:S01]  /*16000*/  FFMA.FTZ R86, R207, R3.reuse, -R126.reuse ;  /* 0x00000003cf567223 */ /* 0x180fe2000001087e */
[----:B------:R-:W-:Y:S01]  /*16010*/  FFMA.FTZ R85, R205, R3, -R126 ;  /* 0x00000003cd557223 */ /* 0x000fe2000001087e */
[C---:B------:R-:W-:Y:S06]  /*16020*/  HMMA.16816.F32 R4, R60.reuse, R12, R4 ;  /* 0x0000000c3c04723c */ /* 0x040fec0000001804 */
        /* <DEDUP_REMOVED lines=11> */
[----:B------:R-:W-:Y:S01]  /*160e0*/  FFMA.FTZ R84, R201, R3, -R124 ;  /* 0x00000003c9547223 */ /* 0x000fe2000001087c */
[----:B------:R-:W-:Y:S01]  /*160f0*/  FFMA.FTZ R198, R57, R164, R198 ;  /* 0x000000a439c67223 */ /* 0x000fe200000100c6 */
[----:B------:R-:W-:Y:S07]  /*16100*/  FFMA.FTZ R125, R56, R165, R125 ;  /* 0x000000a5387d7223 */ /* 0x000fee000001007d */
[----:B------:R-:W-:Y:S01]  /*16110*/  MUFU.EX2 R86, R86 ;  /* 0x0000005600567308 */ /* 0x000fe20000000800 */
[----:B------:R-:W-:Y:S01]  /*16120*/  FFMA.FTZ R165, R168, R3, -R126 ;  /* 0x00000003a8a57223 */ /* 0x000fe2000001087e */
[C---:B------:R-:W-:Y:S08]  /*16130*/  HMMA.16816.F32 R12, R60.reuse, R20, R12 ;  /* 0x000000143c0c723c */ /* 0x040ff0000000180c */
[----:B------:R-:W1:Y:S01]  /*16140*/  MUFU.EX2 R85, R85 ;  /* 0x0000005500557308 */ /* 0x000e620000000800 */
[C---:B------:R-:W-:Y:S01]  /*16150*/  FMUL.FTZ R20, R56.reuse, R96 ;  /* 0x0000006038147220 */ /* 0x040fe20000410000 */
[----:B------:R-:W-:Y:S01]  /*16160*/  FMUL.FTZ R21, R56, R97 ;  /* 0x0000006138157220 */ /* 0x000fe20000410000 */
[----:B------:R-:W-:Y:S07]  /*16170*/  FADD.FTZ R79, R58, R198 ;  /* 0x000000c63a4f7221 */ /* 0x000fee0000010000 */
[----:B------:R-:W-:Y:S01]  /*16180*/  MUFU.EX2 R84, R84 ;  /* 0x0000005400547308 */ /* 0x000fe20000000800 */
[----:B------:R-:W-:Y:S01]  /*16190*/  FADD.FTZ R125, R59, R125 ;  /* 0x0000007d3b7d7221 */ /* 0x000fe20000010000 */
[C---:B------:R-:W-:Y:S08]  /*161a0*/  HMMA.16816.F32 R16, R60.reuse, R22, R16 ;  /* 0x000000163c10723c */ /* 0x040ff00000001810 */
[----:B------:R-:W-:Y:S01]  /*161b0*/  MUFU.EX2 R127, R127 ;  /* 0x0000007f007f7308 */ /* 0x000fe20000000800 */
[C---:B------:R-:W-:Y:S01]  /*161c0*/  FMUL.FTZ R22, R57.reuse, R98 ;  /* 0x0000006239167220 */ /* 0x040fe20000410000 */
[----:B------:R-:W-:Y:S01]  /*161d0*/  FMUL.FTZ R23, R57, R99 ;  /* 0x0000006339177220 */ /* 0x000fe20000410000 */
[-CC-:B------:R-:W-:Y:S01]  /*161e0*/  FFMA.FTZ R87, R203, R3.reuse, -R124.reuse ;  /* 0x00000003cb577223 */ /* 0x180fe2000001087c */
[-CC-:B------:R-:W-:Y:S01]  /*161f0*/  FFMA.FTZ R104, R183, R3.reuse, -R124.reuse ;  /* 0x00000003b7687223 */ /* 0x180fe2000001087c */
[-C--:B------:R-:W-:Y:S01]  /*16200*/  FFMA.FTZ R97, R191, R3.reuse, -R124 ;  /* 0x00000003bf617223 */ /* 0x080fe2000001087c */
[----:B-1----:R-:W-:Y:S04]  /*16210*/  F2FP.F16.F32.PACK_AB R58, R85, R86 ;  /* 0x00000056553a723e */ /* 0x002fe800000000ff */
        /* <DEDUP_REMOVED lines=14> */
[----:B------:R-:W2:Y:S01]  /*16300*/  MUFU.EX2 R88, R88 ;  /* 0x0000005800587308 */ /* 0x000ea20000000800 */
[--C-:B------:R-:W-:Y:S01]  /*16310*/  FFMA.FTZ R91, R186, R3, -R126.reuse ;  /* 0x00000003ba5b7223 */ /* 0x100fe2000001087e */
[----:B-1----:R-:W-:Y:S01]  /*16320*/  F2FP.F16.F32.PACK_AB R59, R84, R87 ;  /* 0x00000057543b723e */ /* 0x002fe200000000ff */
[--C-:B------:R-:W-:Y:S07]  /*16330*/  FFMA.FTZ R90, R187, R3, -R126.reuse ;  /* 0x00000003bb5a7223 */ /* 0x100fee000001087e */
[----:B------:R-:W-:Y:S01]  /*16340*/  MUFU.EX2 R89, R89 ;  /* 0x0000005900597308 */ /* 0x000fe20000000800 */
[C---:B------:R-:W-:Y:S03]  /*16350*/  HMMA.16816.F32 R28, R60.reuse, R36, R28 ;  /* 0x000000243c1c723c */ /* 0x040fe6000000181c */
[C---:B------:R-:W-:Y:S01]  /*16360*/  FMUL.FTZ R36, R56.reuse, R80 ;  /* 0x0000005038247220 */ /* 0x040fe20000410000 */
[----:B------:R-:W-:Y:S01]  /*16370*/  FMUL.FTZ R37, R56, R81 ;  /* 0x0000005138257220 */ /* 0x000fe20000410000 */
[-C--:B------:R-:W-:Y:S01]  /*16380*/  FFMA.FTZ R80, R225, R3.reuse, -R126 ;  /* 0x00000003e1507223 */ /* 0x080fe2000001087e */
[--C-:B------:R-:W-:Y:S03]  /*16390*/  FFMA.FTZ R81, R221, R3, -R124.reuse ;  /* 0x00000003dd517223 */ /* 0x100fe6000001087c */
[----:B------:R-:W-:Y:S01]  /*163a0*/  MUFU.EX2 R96, R96 ;  /* 0x0000006000607308 */ /* 0x000fe20000000800 */
[C---:B------:R-:W-:Y:S03]  /*163b0*/  HMMA.16816.F32 R32, R60.reuse, R38, R32 ;  /* 0x000000263c20723c */ /* 0x040fe60000001820 */
[C---:B------:R-:W-:Y:S01]  /*163c0*/  FMUL.FTZ R38, R57.reuse, R82 ;  /* 0x0000005239267220 */ /* 0x040fe20000410000 */
[----:B------:R-:W-:Y:S05]  /*163d0*/  FMUL.FTZ R39, R57, R83 ;  /* 0x0000005339277220 */ /* 0x000fea0000410000 */
[----:B------:R-:W-:Y:S01]  /*163e0*/  MUFU.EX2 R80, R80 ;  /* 0x0000005000507308 */ /* 0x000fe20000000800 */
[-CC-:B------:R-:W-:Y:S01]  /*163f0*/  FFMA.FTZ R83, R197, R3.reuse, -R124.reuse ;  /* 0x00000003c5537223 */ /* 0x180fe2000001087c */
[----:B------:R-:W-:Y:S01]  /*16400*/  FADD.FTZ R82, R194, R79 ;  /* 0x0000004fc2527221 */ /* 0x000fe20000010000 */
[-C--:B------:R-:W-:Y:S07]  /*16410*/  FFMA.FTZ R98, R189, R3.reuse, -R124 ;  /* 0x00000003bd627223 */ /* 0x080fee000001087c */
[----:B------:R-:W-:Y:S01]  /*16420*/  MUFU.EX2 R81, R81 ;  /* 0x0000005100517308 */ /* 0x000fe20000000800 */
[--C-:B------:R-:W-:Y:S01]  /*16430*/  FFMA.FTZ R164, R170, R3, -R126.reuse ;  /* 0x00000003aaa47223 */ /* 0x100fe2000001087e */
[C---:B------:R-:W-:Y:S08]  /*16440*/  HMMA.16816.F32 R36, R60.reuse, R44, R36 ;  /* 0x0000002c3c24723c */ /* 0x040ff00000001824 */
[----:B------:R-:W1:Y:S01]  /*16450*/  MUFU.EX2 R83, R83 ;  /* 0x0000005300537308 */ /* 0x000e620000000800 */
[C---:B------:R-:W-:Y:S01]  /*16460*/  FMUL.FTZ R44, R56.reuse, R72 ;  /* 0x00000048382c7220 */ /* 0x040fe20000410000 */
[----:B------:R-:W-:Y:S01]  /*16470*/  FMUL.FTZ R45, R56, R73 ;  /* 0x00000049382d7220 */ /* 0x000fe20000410000 */
[----:B--2---:R-:W-:Y:S01]  /*16480*/  F2FP.F16.F32.PACK_AB R56, R88, R93 ;  /* 0x0000005d5838723e */ /* 0x004fe200000000ff */
[-C--:B------:R-:W-:Y:S01]  /*16490*/  FFMA.FTZ R73, R217, R3.reuse, -R126 ;  /* 0x00000003d9497223 */ /* 0x080fe2000001087e */
[--C-:B------:R-:W-:Y:S01]  /*164a0*/  FFMA.FTZ R72, R213, R3, -R124.reuse ;  /* 0x00000003d5487223 */ /* 0x100fe2000001087c */
[C---:B------:R-:W-:Y:S04]  /*164b0*/  HMMA.16816.F32 R40, R60.reuse, R46, R40 ;  /* 0x0000002e3c28723c */ /* 0x040fe80000001828 */
[----:B------:R-:W-:Y:S01]  /*164c0*/  MUFU.EX2 R99, R99 ;  /* 0x0000006300637308 */ /* 0x000fe20000000800 */
[C---:B------:R-:W-:Y:S01]  /*164d0*/  FMUL.FTZ R46, R57.reuse, R74 ;  /* 0x0000004a392e7220 */ /* 0x040fe20000410000 */
[----:B------:R-:W-:Y:S08]  /*164e0*/  FMUL.FTZ R47, R57, R75 ;  /* 0x0000004b392f7220 */ /* 0x000ff00000410000 */
[----:B------:R-:W2:Y:S01]  /*164f0*/  MUFU.EX2 R73, R73 ;  /* 0x0000004900497308 */ /* 0x000ea20000000800 */
[----:B------:R-:W-:Y:S01]  /*16500*/  FFMA.FTZ R75, R215, R3, -R124 ;  /* 0x00000003d74b7223 */ /* 0x000fe2000001087c */
[----:B------:R-:W-:Y:S01]  /*16510*/  FADD.FTZ R74, R196, R125 ;  /* 0x0000007dc44a7221 */ /* 0x000fe20000010000 */
[----:B-1----:R-:W-:Y:S07]  /*16520*/  F2FP.F16.F32.PACK_AB R57, R92, R83 ;  /* 0x000000535c39723e */ /* 0x002fee00000000ff */
[----:B------:R-:W-:Y:S01]  /*16530*/  MUFU.EX2 R72, R72 ;  /* 0x0000004800487308 */ /* 0x000fe20000000800 */
[----:B------:R-:W-:Y:S01]  /*16540*/  FADD.FTZ R82, R119, R82 ;  /* 0x0000005277527221 */ /* 0x000fe20000010000 */
[C---:B------:R-:W-:Y:S08]  /*16550*/  HMMA.16816.F32 R44, R60.reuse, R64, R44 ;  /* 0x000000403c2c723c */ /* 0x040ff0000000182c */
[----:B------:R-:W1:Y:S01]  /*16560*/  MUFU.EX2 R75, R75 ;  /* 0x0000004b004b7308 */ /* 0x000e620000000800 */
[----:B------:R-:W-:Y:S01]  /*16570*/  FADD.FTZ R74, R123, R74 ;  /* 0x0000004a7b4a7221 */ /* 0x000fe20000010000 */
[-CC-:B------:R-:W-:Y:S01]  /*16580*/  FFMA.FTZ R125, R171, R3.reuse, -R124.reuse ;  /* 0x00000003ab7d7223 */ /* 0x180fe2000001087c */
[-C--:B------:R-:W-:Y:S07]  /*16590*/  FFMA.FTZ R170, R166, R3.reuse, -R124 ;  /* 0x00000003a6aa7223 */ /* 0x080fee000001087c */
[----:B------:R-:W-:Y:S01]  /*165a0*/  MUFU.EX2 R91, R91 ;  /* 0x0000005b005b7308 */ /* 0x000fe20000000800 */
[----:B------:R-:W-:Y:S01]  /*165b0*/  FFMA.FTZ R119, R172, R3, -R126 ;  /* 0x00000003ac777223 */ /* 0x000fe2000001087e */
[----:B------:R-:W-:Y:S01]  /*165c0*/  HMMA.16816.F32 R48, R60, R66, R48 ;  /* 0x000000423c30723c */ /* 0x000fe20000001830 */
[----:B------:R-:W3:Y:S07]  /*165d0*/  LDSM.16.MT88.4 R64, [R137+0x9400] ;  /* 0x009400008940783b */ /* 0x000eee0000004200 */
[----:B------:R-:W-:Y:S01]  /*165e0*/  MUFU.EX2 R125, R125 ;  /* 0x0000007d007d7308 */ /* 0x000fe20000000800 */
[----:B--2---:R-:W-:Y:S01]  /*165f0*/  F2FP.F16.F32.PACK_AB R60, R78, R73 ;  /* 0x000000494e3c723e */ /* 0x004fe200000000ff */
[----:B------:R-:W-:Y:S01]  /*16600*/  FADD.FTZ R95, R73, R74 ;  /* 0x0000004a495f7221 */ /* 0x000fe20000010000 */
[----:B------:R-:W-:Y:S07]  /*16610*/  F2FP.F16.F32.PACK_AB R62, R80, R77 ;  /* 0x0000004d503e723e */ /* 0x000fee00000000ff */
[----:B------:R-:W2:Y:S01]  /*16620*/  MUFU.EX2 R90, R90 ;  /* 0x0000005a005a7308 */ /* 0x000ea20000000800 */
[----:B------:R-:W-:Y:S01]  /*16630*/  F2FP.F16.F32.PACK_AB R63, R81, R76 ;  /* 0x0000004c513f723e */ /* 0x000fe200000000ff */
[----:B-1----:R-:W-:Y:S01]  /*16640*/  FADD.FTZ R79, R75, R82 ;  /* 0x000000524b4f7221 */ /* 0x002fe20000010000 */
[----:B------:R-:W-:Y:S01]  /*16650*/  F2FP.F16.F32.PACK_AB R61, R72, R75 ;  /* 0x0000004b483d723e */ /* 0x000fe200000000ff */
[----:B------:R-:W-:Y:S06]  /*16660*/  FADD.FTZ R78, R78, R95 ;  /* 0x0000005f4e4e7221 */ /* 0x000fec0000010000 */
[----:B------:R-:W1:Y:S01]  /*16670*/  MUFU.EX2 R98, R98 ;  /* 0x0000006200627308 */ /* 0x000e620000000800 */
[----:B------:R-:W-:Y:S01]  /*16680*/  FADD.FTZ R79, R72, R79 ;  /* 0x0000004f484f7221 */ /* 0x000fe20000010000 */
[-C--:B------:R-:W-:Y:S01]  /*16690*/  FFMA.FTZ R123, R174, R3.reuse, -R126 ;  /* 0x00000003ae7b7223 */ /* 0x080fe2000001087e */
[----:B------:R-:W-:Y:S01]  /*166a0*/  LDSM.16.MT88.4 R72, [R122+0xc000] ;  /* 0x00c000007a48783b */ /* 0x000fe20000004200 */
[----:B------:R-:W-:Y:S01]  /*166b0*/  FADD.FTZ R95, R77, R78 ;  /* 0x0000004e4d5f7221 */ /* 0x000fe20000010000 */
[----:B------:R-:W-:Y:S05]  /*166c0*/  FADD.FTZ R82, R76, R79 ;  /* 0x0000004f4c527221 */ /* 0x000fea0000010000 */
[----:B------:R-:W-:Y:S01]  /*166d0*/  MUFU.EX2 R164, R164 ;  /* 0x000000a400a47308 */ /* 0x000fe20000000800 */
[-C--:B------:R-:W-:Y:S01]  /*166e0*/  FFMA.FTZ R166, R173, R3.reuse, -R126 ;  /* 0x00000003ada67223 */ /* 0x080fe2000001087e */
[----:B------:R-:W-:Y:S01]  /*166f0*/  FADD.FTZ R94, R80, R95 ;  /* 0x0000005f505e7221 */ /* 0x000fe20000010000 */
[----:B------:R-:W-:Y:S07]  /*16700*/  FADD.FTZ R82, R81, R82 ;  /* 0x0000005251527221 */ /* 0x000fee0000010000 */
[----:B------:R-:W4:Y:S01]  /*16710*/  MUFU.EX2 R119, R119 ;  /* 0x0000007700777308 */ /* 0x000f220000000800 */
[----:B------:R-:W-:Y:S01]  /*16720*/  LDSM.16.MT88.4 R76, [R122+0xc400] ;  /* 0x00c400007a4c783b */ /* 0x000fe20000004200 */
[----:B------:R-:W-:Y:S01]  /*16730*/  FADD.FTZ R105, R93, R94 ;  /* 0x0000005e5d697221 */ /* 0x000fe20000010000 */
[----:B------:R-:W-:Y:S07]  /*16740*/  FADD.FTZ R95, R83, R82 ;  /* 0x00000052535f7221 */ /* 0x000fee0000010000 */
[----:B------:R-:W5:Y:S01]  /*16750*/  MUFU.EX2 R170, R170 ;  /* 0x000000aa00aa7308 */ /* 0x000f620000000800 */
[-CC-:B------:R-:W-:Y:S01]  /*16760*/  FFMA.FTZ R172, R128, R3.reuse, -R124.reuse ;  /* 0x0000000380ac7223 */ /* 0x180fe2000001087c */
[----:B------:R-:W-:Y:S01]  /*16770*/  FADD.FTZ R105, R88, R105 ;  /* 0x0000006958697221 */ /* 0x000fe20000010000 */
[----:B------:R-:W-:Y:S07]  /*16780*/  FADD.FTZ R106, R92, R95 ;  /* 0x0000005f5c6a7221 */ /* 0x000fee0000010000 */
[----:B------:R-:W-:Y:S01]  /*16790*/  MUFU.EX2 R123, R123 ;  /* 0x0000007b007b7308 */ /* 0x000fe20000000800 */
[----:B------:R-:W-:Y:S01]  /*167a0*/  LDSM.16.MT88.4 R80, [R137+0xe800] ;  /* 0x00e800008950783b */ /* 0x000fe20000004200 */
[-C--:B------:R-:W-:Y:S01]  /*167b0*/  FFMA.FTZ R171, R134, R3.reuse, -R124 ;  /* 0x0000000386ab7223 */ /* 0x080fe2000001087c */
[----:B------:R-:W-:Y:S07]  /*167c0*/  FADD.FTZ R87, R87, R106 ;  /* 0x0000006a57577221 */ /* 0x000fee0000010000 */
[----:B------:R-:W5:Y:S01]  /*167d0*/  MUFU.EX2 R166, R166 ;  /* 0x000000a600a67308 */ /* 0x000f620000000800 */
[-CC-:B------:R-:W-:Y:S01]  /*167e0*/  FFMA.FTZ R175, R175, R3.reuse, -R126.reuse ;  /* 0x00000003afaf7223 */ /* 0x180fe2000001087e */
[-C--:B------:R-:W-:Y:S01]  /*167f0*/  FFMA.FTZ R177, R177, R3.reuse, -R126 ;  /* 0x00000003b1b17223 */ /* 0x080fe2000001087e */
[----:B------:R-:W-:Y:S07]  /*16800*/  FADD.FTZ R87, R84, R87 ;  /* 0x0000005754577221 */ /* 0x000fee0000010000 */
[----:B------:R-:W-:Y:S01]  /*16810*/  MUFU.EX2 R172, R172 ;  /* 0x000000ac00ac7308 */ /* 0x000fe20000000800 */
[----:B------:R-:W-:Y:S01]  /*16820*/  LDSM.16.MT88.4 R92, [R137+0xcc00] ;  /* 0x00cc0000895c783b */ /* 0x000fe20000004200 */
[-C--:B------:R-:W-:Y:S01]  /*16830*/  FFMA.FTZ R174, R129, R3.reuse, -R124 ;  /* 0x0000000381ae7223 */ /* 0x080fe2000001087c */
[-CC-:B------:R-:W-:Y:S01]  /*16840*/  FFMA.FTZ R178, R178, R3.reuse, -R126.reuse ;  /* 0x00000003b2b27223 */ /* 0x180fe2000001087e */
[C---:B---3--:R-:W-:Y:S06]  /*16850*/  HMMA.16816.F32 R4, R60.reuse, R64, R4 ;  /* 0x000000403c04723c */ /* 0x048fec0000001804 */
[----:B------:R-:W-:Y:S01]  /*16860*/  MUFU.EX2 R128, R175 ;  /* 0x000000af00807308 */ /* 0x000fe20000000800 */
[-CC-:B------:R-:W-:Y:S01]  /*16870*/  FFMA.FTZ R179, R179, R3.reuse, -R126.reuse ;  /* 0x00000003b3b37223 */ /* 0x180fe2000001087e */
[-CC-:B------:R-:W-:Y:S08]  /*16880*/  FFMA.FTZ R180, R180, R3.reuse, -R126.reuse ;  /* 0x00000003b4b47223 */ /* 0x180ff0000001087e */
[----:B------:R-:W-:Y:S01]  /*16890*/  MUFU.EX2 R167, R167 ;  /* 0x000000a700a77308 */ /* 0x000fe20000000800 */
[-C--:B------:R-:W-:Y:S01]  /*168a0*/  FFMA.FTZ R181, R181, R3.reuse, -R126 ;  /* 0x00000003b5b57223 */ /* 0x080fe2000001087e */
[-CC-:B------:R-:W-:Y:S01]  /*168b0*/  FFMA.FTZ R134, R133, R3.reuse, -R124.reuse ;  /* 0x0000000385867223 */ /* 0x180fe2000001087c */
[C---:B------:R-:W-:Y:S01]  /*168c0*/  HMMA.16816.F32 R8, R60.reuse, R66, R8 ;  /* 0x000000423c08723c */ /* 0x040fe20000001808 */
[----:B------:R-:W3:Y:S06]  /*168d0*/  LDSM.16.MT88.4 R64, [R122+0x9400] ;  /* 0x009400007a40783b */ /* 0x000eec0000004200 */
[----:B------:R-:W-:Y:S01]  /*168e0*/  MUFU.EX2 R130, R177 ;  /* 0x000000b100827308 */ /* 0x000fe20000000800 */
[-CC-:B------:R-:W-:Y:S01]  /*168f0*/  FFMA.FTZ R129, R131, R3.reuse, -R124.reuse ;  /* 0x0000000383817223 */ /* 0x180fe2000001087c */
[-C--:B------:R-:W-:Y:S01]  /*16900*/  FFMA.FTZ R135, R135, R3.reuse, -R124 ;  /* 0x0000000387877223 */ /* 0x080fe2000001087c */
[-CC-:B------:R-:W-:Y:S07]  /*16910*/  FFMA.FTZ R182, R182, R3.reuse, -R126.reuse ;  /* 0x00000003b6b67223 */ /* 0x180fee000001087e */
[----:B------:R-:W-:Y:S01]  /*16920*/  MUFU.EX2 R132, R132 ;  /* 0x0000008400847308 */ /* 0x000fe20000000800 */
[-C--:B------:R-:W-:Y:S01]  /*16930*/  FFMA.FTZ R192, R192, R3.reuse, -R126 ;  /* 0x00000003c0c07223 */ /* 0x080fe2000001087e */
[-C--:B------:R-:W-:Y:S01]  /*16940*/  FFMA.FTZ R54, R54, R3.reuse, -R124 ;  /* 0x0000000336367223 */ /* 0x080fe2000001087c */
[----:B------:R-:W-:Y:S07]  /*16950*/  FFMA.FTZ R190, R190, R3, -R126 ;  /* 0x00000003bebe7223 */ /* 0x000fee000001087e */
        /* <DEDUP_REMOVED lines=8> */
[C---:B---3--:R-:W-:Y:S09]  /*169e0*/  HMMA.16816.F32 R12, R60.reuse, R64, R12 ;  /* 0x000000403c0c723c */ /* 0x048ff2000000180c */
[----:B------:R-:W-:Y:S10]  /*169f0*/  MUFU.EX2 R129, R129 ;  /* 0x0000008100817308 */ /* 0x000ff40000000800 */
[----:B------:R-:W-:Y:S01]  /*16a00*/  MUFU.EX2 R182, R182 ;  /* 0x000000b600b67308 */ /* 0x000fe20000000800 */
[C---:B------:R-:W-:Y:S01]  /*16a10*/  HMMA.16816.F32 R16, R60.reuse, R66, R16 ;  /* 0x000000423c10723c */ /* 0x040fe20000001810 */
[----:B------:R-:W3:Y:S08]  /*16a20*/  LDSM.16.MT88.4 R64, [R137+0xb400] ;  /* 0x00b400008940783b */ /* 0x000ef00000004200 */
        /* <DEDUP_REMOVED lines=13> */
[----:B------:R-:W3:Y:S08]  /*16b00*/  LDSM.16.MT88.4 R60, [R137+0x9800] ;  /* 0x00980000893c783b */ /* 0x000ef00000004200 */
[----:B------:R-:W2:Y:S01]  /*16b10*/  LDSM.16.MT88.4 R64, [R122+0x9800] ;  /* 0x009800007a40783b */ /* 0x000ea20000004200 */
[C---:B---3--:R-:W-:Y:S08]  /*16b20*/  HMMA.16816.F32 R4, R56.reuse, R60, R4 ;  /* 0x0000003c3804723c */ /* 0x048ff00000001804 */
        /* <DEDUP_REMOVED lines=20> */
[----:B-1----:R-:W-:Y:S07]  /*16c70*/  F2FP.F16.F32.PACK_AB R59, R97, R98 ;  /* 0x00000062613b723e */ /* 0x002fee00000000ff */
[C---:B---3--:R-:W-:Y:S08]  /*16c80*/  HMMA.16816.F32 R4, R56.reuse, R60, R4 ;  /* 0x0000003c3804723c */ /* 0x048ff00000001804 */
        /* <DEDUP_REMOVED lines=14> */
[C---:B---3--:R-:W-:Y:S03]  /*16d70*/  HMMA.16816.F32 R44, R56.reuse, R68, R44 ;  /* 0x00000044382c723c */ /* 0x048fe6000000182c */
[-C--:B------:R-:W-:Y:S01]  /*16d80*/  FFMA.FTZ R68, R169, R3.reuse, -R124 ;  /* 0x00000003a9447223 */ /* 0x080fe2000001087c */
[-CC-:B------:R-:W-:Y:S01]  /*16d90*/  FFMA.FTZ R169, R176, R3.reuse, -R126.reuse ;  /* 0x00000003b0a97223 */ /* 0x180fe2000001087e */
[----:B------:R-:W-:Y:S02]  /*16da0*/  FFMA.FTZ R126, R193, R3, -R126 ;  /* 0x00000003c17e7223 */ /* 0x000fe4000001087e */
[----:B------:R3:W1:Y:S01]  /*16db0*/  MUFU.EX2 R168, R68 ;  /* 0x0000004400a87308 */ /* 0x0006620000000800 */
[----:B------:R-:W-:Y:S03]  /*16dc0*/  HMMA.16816.F32 R48, R56, R70, R48 ;  /* 0x000000463830723c */ /* 0x000fe60000001830 */
[----:B----4-:R-:W-:Y:S06]  /*16dd0*/  F2FP.F16.F32.PACK_AB R56, R119, R164 ;  /* 0x000000a47738723e */ /* 0x010fec00000000ff */
[----:B------:R-:W4:Y:S01]  /*16de0*/  MUFU.EX2 R169, R169 ;  /* 0x000000a900a97308 */ /* 0x000f220000000800 */
[----:B-----5:R-:W-:Y:S02]  /*16df0*/  F2FP.F16.F32.PACK_AB R57, R170, R125 ;  /* 0x0000007daa39723e */ /* 0x020fe400000000ff */
[----:B------:R-:W-:Y:S01]  /*16e00*/  F2FP.F16.F32.PACK_AB R58, R166, R123 ;  /* 0x0000007ba63a723e */ /* 0x000fe200000000ff */
[----:B---3--:R-:W3:Y:S01]  /*16e10*/  LDSM.16.MT88.4 R68, [R137+0xc000] ;  /* 0x00c000008944783b */ /* 0x008ee20000004200 */
[----:B-1----:R-:W-:Y:S07]  /*16e20*/  F2FP.F16.F32.PACK_AB R59, R168, R127 ;  /* 0x0000007fa83b723e */ /* 0x002fee00000000ff */
[C---:B------:R-:W-:Y:S08]  /*16e30*/  HMMA.16816.F32 R4, R56.reuse, R60, R4 ;  /* 0x0000003c3804723c */ /* 0x040ff00000001804 */
        /* <DEDUP_REMOVED lines=43> */
[C---:B-1----:R-:W-:Y:S03]  /*170f0*/  HMMA.16816.F32 R4, R56.reuse, R60, R4 ;  /* 0x0000003c3804723c */ /* 0x042fe60000001804 */
[----:B------:R-:W-:Y:S01]  /*17100*/  FADD.FTZ R60, R86, R105 ;  /* 0x00000069563c7221 */ /* 0x000fe20000010000 */
[-C--:B------:R-:W-:Y:S02]  /*17110*/  FFMA.FTZ R61, R55, R3.reuse, -R124 ;  /* 0x00000003373d7223 */ /* 0x080fe4000001087c */
[----:B------:R-:W1:Y:S01]  /*17120*/  MUFU.EX2 R55, R190 ;  /* 0x000000be00377308 */ /* 0x000e620000000800 */
[----:B------:R-:W-:Y:S01]  /*17130*/  FADD.FTZ R60, R85, R60 ;  /* 0x0000003c553c7221 */ /* 0x000fe20000010000 */
[C---:B------:R-:W-:Y:S08]  /*17140*/  HMMA.16816.F32 R8, R56.reuse, R62, R8 ;  /* 0x0000003e3808723c */ /* 0x040ff00000001808 */
[----:B------:R-:W4:Y:S01]  /*17150*/  MUFU.EX2 R61, R61 ;  /* 0x0000003d003d7308 */ /* 0x000f220000000800 */
[----:B------:R-:W-:Y:S01]  /*17160*/  FADD.FTZ R62, R104, R87 ;  /* 0x00000057683e7221 */ /* 0x000fe20000010000 */
[----:B------:R-:W-:Y:S01]  /*17170*/  FADD.FTZ R89, R89, R60 ;  /* 0x0000003c59597221 */ /* 0x000fe20000010000 */
[----:B------:R-:W5:Y:S02]  /*17180*/  LDSM.16.MT88.4 R84, [R122+0xcc00] ;  /* 0x00cc00007a54783b */ /* 0x000f640000004200 */
[----:B------:R-:W-:Y:S01]  /*17190*/  FADD.FTZ R99, R99, R62 ;  /* 0x0000003e63637221 */ /* 0x000fe20000010000 */
[C---:B--2---:R-:W-:Y:S03]  /*171a0*/  HMMA.16816.F32 R12, R56.reuse, R64, R12 ;  /* 0x00000040380c723c */ /* 0x044fe6000000180c */
[-CC-:B------:R-:W-:Y:S01]  /*171b0*/  FFMA.FTZ R64, R53, R3.reuse, -R124.reuse ;  /* 0x0000000335407223 */ /* 0x180fe2000001087c */
[----:B------:R-:W-:Y:S01]  /*171c0*/  FFMA.FTZ R124, R52, R3, -R124 ;  /* 0x00000003347c7223 */ /* 0x000fe2000001087c */
[----:B------:R-:W2:Y:S01]  /*171d0*/  MUFU.EX2 R53, R126 ;  /* 0x0000007e00357308 */ /* 0x000ea20000000800 */
[----:B------:R-:W-:Y:S02]  /*171e0*/  FADD.FTZ R96, R96, R89 ;  /* 0x0000005960607221 */ /* 0x000fe40000010000 */
[C---:B------:R-:W-:Y:S07]  /*171f0*/  HMMA.16816.F32 R16, R56.reuse, R66, R16 ;  /* 0x000000423810723c */ /* 0x040fee0000001810 */
        /* <DEDUP_REMOVED lines=11> */
[----:B------:R-:W-:Y:S01]  /*172b0*/  FADD.FTZ R166, R166, R123 ;  /* 0x0000007ba6a67221 */ /* 0x000fe20000010000 */
[----:B------:R-:W-:Y:S03]  /*172c0*/  MOV R123, R0 ;  /* 0x00000000007b7202 */ /* 0x000fe60000000f00 */
[----:B------:R-:W-:Y:S01]  /*172d0*/  FADD.FTZ R165, R165, R166 ;  /* 0x000000a6a5a57221 */ /* 0x000fe20000010000 */
[C---:B------:R-:W-:Y:S01]  /*172e0*/  HMMA.16816.F32 R32, R56.reuse, R78, R32 ;  /* 0x0000004e3820723c */ /* 0x040fe20000001820 */
[----:B------:R-:W5:Y:S02]  /*172f0*/  LDSM.16.MT88.4 R76, [R137+0xec00] ;  /* 0x00ec0000894c783b */ /* 0x000f640000004200 */
        /* <DEDUP_REMOVED lines=9> */
[----:B-1----:R-:W-:Y:S01]  /*17390*/  F2FP.F16.F32.PACK_AB R68, R55, R182 ;  /* 0x000000b63744723e */ /* 0x002fe200000000ff */
[----:B------:R-:W-:Y:S01]  /*173a0*/  FADD.FTZ R181, R181, R180 ;  /* 0x000000b4b5b57221 */ /* 0x000fe20000010000 */
[----:B----4-:R-:W-:Y:S03]  /*173b0*/  F2FP.F16.F32.PACK_AB R69, R54, R61 ;  /* 0x0000003d3645723e */ /* 0x010fe600000000ff */
[----:B------:R-:W-:Y:S03]  /*173c0*/  HMMA.16816.F32 R48, R56, R70, R48 ;  /* 0x000000463830723c */ /* 0x000fe60000001830 */
[----:B--2---:R-:W-:Y:S01]  /*173d0*/  F2FP.F16.F32.PACK_AB R70, R53, R192 ;  /* 0x000000c03546723e */ /* 0x004fe200000000ff */
[----:B------:R-:W-:Y:S01]  /*173e0*/  FADD.FTZ R182, R182, R181 ;  /* 0x000000b5b6b67221 */ /* 0x000fe20000010000 */
[----:B-----5:R-:W-:Y:S03]  /*173f0*/  F2FP.F16.F32.PACK_AB R71, R63, R52 ;  /* 0x000000343f47723e */ /* 0x020fe600000000ff */
[----:B------:R-:W-:Y:S04]  /*17400*/  FADD.FTZ R55, R55, R182 ;  /* 0x000000b637377221 */ /* 0x000fe80000010000 */
        /* <DEDUP_REMOVED lines=24> */
[----:B------:R-:W-:Y:S05]  /*17590*/  FADD.FTZ R8, R129, R8 ;  /* 0x0000000881087221 */ /* 0x000fea0000010000 */
[C---:B------:R-:W-:Y:S08]  /*175a0*/  HMMA.16816.F32 R80, R68.reuse, R76, R36 ;  /* 0x0000004c4450723c */ /* 0x040ff00000001824 */
[C---:B------:R-:W-:Y:S08]  /*175b0*/  HMMA.16816.F32 R76, R68.reuse, R78, R40 ;  /* 0x0000004e444c723c */ /* 0x040ff00000001828 */
        /* <DEDUP_REMOVED lines=8> */
.L_x_1672:
        /* <DEDUP_REMOVED lines=13> */
.L_x_1693:
        /* <DEDUP_REMOVED lines=152> */
.L_x_1682:
[----:B------:R-:W-:Y:S05]  /*18090*/  BSYNC.RECONVERGENT B0 ;  /* 0x0000000000007941 */ /* 0x000fea0003800200 */
.L_x_1681:
        /* <DEDUP_REMOVED lines=26> */
.L_x_1684:
[----:B------:R-:W-:Y:S05]  /*18240*/  BSYNC.RECONVERGENT B0 ;  /* 0x0000000000007941 */ /* 0x000fea0003800200 */
.L_x_1683:
        /* <DEDUP_REMOVED lines=14> */
.L_x_1686:
[----:B------:R-:W-:Y:S05]  /*18330*/  BSYNC.RECONVERGENT B0 ;  /* 0x0000000000007941 */ /* 0x000fea0003800200 */
.L_x_1685:
        /* <DEDUP_REMOVED lines=14> */
.L_x_1688:
[----:B------:R-:W-:Y:S05]  /*18420*/  BSYNC.RECONVERGENT B0 ;  /* 0x0000000000007941 */ /* 0x000fea0003800200 */
.L_x_1687:
[----:B------:R-:W-:-:S04]  /*18430*/  MOV R151, 0x0 ;  /* 0x0000000000977802 */ /* 0x000fc80000000f00 */
[----:B-12345:R-:W-:Y:S05]  /*18440*/  @P6 RET.REL.NODEC R150 `(_ZN5flash24flash_fwd_splitkv_kernelI23Flash_fwd_kernel_traitsILi96ELi64ELi128ELi4ELb0ELb0EN7cutlass6half_tE19Flash_kernel_traitsILi96ELi64ELi128ELi4ES3_EELb0ELb0ELb0ELb0ELb0ELb1ELb1ELb1EEEvNS_16Flash_fwd_paramsE) ;  /* 0xfffffe7896ec6950 */ /* 0x03efea0003c3ffff */
        /* <DEDUP_REMOVED lines=10> */
[----:B-1----:R-:W-:Y:S05]  /*184f0*/  @P0 RET.REL.NODEC R150 `(_ZN5flash24flash_fwd_splitkv_kernelI23Flash_fwd_kernel_traitsILi96ELi64ELi128ELi4ELb0ELb0EN7cutlass6half_tE19Flash_kernel_traitsILi96ELi64ELi128ELi4ES3_EELb0ELb0ELb0ELb0ELb0ELb1ELb1ELb1EEEvNS_16Flash_fwd_paramsE) ;  /* 0xfffffe7896c00950 */ /* 0x002fea0003c3ffff */
[----:B------:R-:W-:Y:S01]  /*18500*/  LEA R2, P0, R57, R62, 0x2 ;  /* 0x0000003e39027211 */ /* 0x000fe200078010ff */
[----:B------:R-:W-:-:S03]  /*18510*/  IMAD.MOV.U32 R151, RZ, RZ, 0x0 ;  /* 0x00000000ff977424 */ /* 0x000fc600078e00ff */
[----:B------:R-:W-:-:S05]  /*18520*/  LEA.HI.X R3, R57, R63, R58, 0x2, P0 ;  /* 0x0000003f39037211 */ /* 0x000fca00000f143a */
[----:B------:R1:W-:Y:S02]  /*18530*/  ST.E.128 desc[UR4][R2.64+0x4900], R4 ;  /* 0x0049000402007985 */ /* 0x0003e4000c101d04 */
[----:B-1----:R-:W-:Y:S05]  /*18540*/  RET.REL.NODEC R150 `(_ZN5flash24flash_fwd_splitkv_kernelI23Flash_fwd_kernel_traitsILi96ELi64ELi128ELi4ELb0ELb0EN7cutlass6half_tE19Flash_kernel_traitsILi96ELi64ELi128ELi4ES3_EELb0ELb0ELb0ELb0ELb0ELb1ELb1ELb1EEEvNS_16Flash_fwd_paramsE) ;  /* 0xfffffe7896ac7950 */ /* 0x002fea0003c3ffff */
.L_x_1680:
[----:B------:R-:W-:Y:S01]  /*18550*/  MOV R9, 0x2 ;  /* 0x0000000200097802 */ /* 0x000fe20000000f00 */
[----:B------:R-:W-:Y:S01]  /*18560*/  IMAD.MOV.U32 R6, RZ, RZ, 0x1f ;  /* 0x0000001fff067424 */ /* 0x000fe200078e00ff */
[----:B------:R-:W-:-:S07]  /*18570*/  MOV R8, 0xffffffff ;  /* 0xffffffff00087802 */ /* 0x000fce0000000f00 */
[----:B-----5:R-:W-:Y:S05]  /*18580*/  WARPSYNC.COLLECTIVE R8, `(.L_x_1689) ;  /* 0x0000000008087348 */ /* 0x020fea0003c00000 */
[----:B------:R1:W2:Y:S02]  /*18590*/  SHFL.BFLY P0, R12, R165, R9, R6 ;  /* 0x0c000009a50c7389 */ /* 0x0002a40000000006 */
[----:B-12--5:R-:W-:Y:S05]  /*185a0*/  ENDCOLLECTIVE ;  /* 0x000000000000791b */ /* 0x026fea0003800000 */
.L_x_1689:
[----:B------:R-:W-:Y:S02]  /*185b0*/  IMAD.MOV.U32 R10, RZ, RZ, R12 ;  /* 0x000000ffff0a7224 */ /* 0x000fe400078e000c */
[----:B------:R-:W-:Y:S02]  /*185c0*/  IMAD.MOV.U32 R9, RZ, RZ, 0x1 ;  /* 0x00000001ff097424 */ /* 0x000fe400078e00ff */
[----:B------:R-:W-:-:S05]  /*185d0*/  FADD.FTZ R10, R10, R165 ;  /* 0x000000a50a0a7221 */ /* 0x000fca0000010000 */
[----:B------:R-:W-:-:S07]  /*185e0*/  MOV R165, R10 ;  /* 0x0000000a00a57202 */ /* 0x000fce0000000f00 */
[----:B------:R-:W-:Y:S05]  /*185f0*/  WARPSYNC.COLLECTIVE R8, `(.L_x_1690) ;  /* 0x0000000008087348 */ /* 0x000fea0003c00000 */
[----:B------:R1:W2:Y:S02]  /*18600*/  SHFL.BFLY P0, R12, R165, R9, R6 ;  /* 0x0c000009a50c7389 */ /* 0x0002a40000000006 */
[----:B-12---:R-:W-:Y:S05]  /*18610*/  ENDCOLLECTIVE ;  /* 0x000000000000791b */ /* 0x006fea0003800000 */
.L_x_1690:
[----:B------:R-:W-:Y:S01]  /*18620*/  MOV R165, R164 ;  /* 0x000000a400a57202 */ /* 0x000fe20000000f00 */
[----:B------:R-:W-:Y:S01]  /*18630*/  IMAD.MOV.U32 R9, RZ, RZ, 0x2 ;  /* 0x00000002ff097424 */ /* 0x000fe200078e00ff */
[----:B------:R-:W-:-:S07]  /*18640*/  MOV R7, R12 ;  /* 0x0000000c00077202 */ /* 0x000fce0000000f00 */
[----:B------:R-:W-:Y:S05]  /*18650*/  WARPSYNC.COLLECTIVE R8, `(.L_x_1691) ;  /* 0x0000000008087348 */ /* 0x000fea0003c00000 */
[----:B------:R1:W2:Y:S02]  /*18660*/  SHFL.BFLY P0, R12, R165, R9, R6 ;  /* 0x0c000009a50c7389 */ /* 0x0002a40000000006 */
[----:B-12---:R-:W-:Y:S05]  /*18670*/  ENDCOLLECTIVE ;  /* 0x000000000000791b */ /* 0x006fea0003800000 */
.L_x_1691:
[----:B------:R-:W-:Y:S01]  /*18680*/  FADD.FTZ R7, R10, R7 ;  /* 0x000000070a077221 */ /* 0x000fe20000010000 */
[----:B------:R-:W-:Y:S01]  /*18690*/  FADD.FTZ R11, R12, R164 ;  /* 0x000000a40c0b7221 */ /* 0x000fe20000010000 */
[----:B------:R-:W-:-:S04]  /*186a0*/  MOV R9, 0x1 ;  /* 0x0000000100097802 */ /* 0x000fc80000000f00 */
[----:B------:R-:W-:-:S07]  /*186b0*/  MOV R165, R11 ;  /* 0x0000000b00a57202 */ /* 0x000fce0000000f00 */
[----:B------:R-:W-:Y:S05]  /*186c0*/  WARPSYNC.COLLECTIVE R8, `(.L_x_1692) ;  /* 0x0000000008087348 */ /* 0x000fea0003c00000 */
[----:B------:R1:W2:Y:S02]  /*186d0*/  SHFL.BFLY P0, R12, R165, R9, R6 ;  /* 0x0c000009a50c7389 */ /* 0x0002a40000000006 */
[----:B-12---:R-:W-:Y:S05]  /*186e0*/  ENDCOLLECTIVE ;  /* 0x000000000000791b */ /* 0x006fea0003800000 */
.L_x_1692:
[----:B------:R-:W-:Y:S05]  /*186f0*/  BRA `(.L_x_1693) ;  /* 0xfffffff000047947 */ /* 0x000fea000383ffff */
.L_x_1694:
        /* <DEDUP_REMOVED lines=16> */
.L_x_11635:


//--------------------- .text._ZN5flash24flash_fwd_splitkv_kernelI23Flash_fwd_kernel_traitsILi96ELi64ELi128ELi4ELb0ELb0EN7cutlass6half_tE19Flash_kernel_traitsILi96ELi64ELi128ELi4ES3_EELb0ELb1ELb0ELb0ELb0ELb0ELb0ELb0EEEvNS_16Flash_fwd_paramsE --------------------------
	.section	.text._ZN5flash24flash_fwd_splitkv_kernelI23Flash_fwd_kernel_traitsILi96ELi64ELi128ELi4ELb0ELb0EN7cutlass6half_tE19Flash_kernel_traitsILi96ELi64ELi128ELi4ES3_EELb0ELb1ELb0ELb0ELb0ELb0ELb0ELb0EEEvNS_16Flash_fwd_paramsE,"ax",@progbits
	.align	128
        .global         _ZN5flash24flash_fwd_splitkv_kernelI23Flash_fwd_kernel_traitsILi96ELi64ELi128ELi4ELb0ELb0EN7cutlass6half_tE19Flash_kernel_traitsILi96ELi64ELi128ELi4ES3_EELb0ELb1ELb0ELb0ELb0ELb0ELb0ELb0EEEvNS_16Flash_fwd_paramsE
        .type           _ZN5flash24flash_fwd_splitkv_kernelI23Flash_fwd_kernel_traitsILi96ELi64ELi128ELi4ELb0ELb0EN7cutlass6half_tE19Flash_kernel_traitsILi96ELi64ELi128ELi4ES3_EELb0ELb1ELb0ELb0ELb0ELb0ELb0ELb0EEEvNS_16Flash_fwd_paramsE,@function
        .size           _ZN5flash24flash_fwd_splitkv_kernelI23Flash_fwd_kernel_traitsILi96ELi64ELi128ELi4ELb0ELb0EN7cutlass6half_tE19Flash_kernel_traitsILi96ELi64ELi128ELi4ES3_EELb0ELb1ELb0ELb0ELb0ELb0ELb0ELb0EEEvNS_16Flash_fwd_paramsE,(.L_x_11636 - _ZN5flash24flash_fwd_splitkv_kernelI23Flash_fwd_kernel_traitsILi96ELi64ELi128ELi4ELb0ELb0EN7cutlass6half_tE19Flash_kernel_traitsILi96ELi64ELi128ELi4ES3_EELb0ELb1ELb0ELb0ELb0ELb0ELb0ELb0EEEvNS_16Flash_fwd_paramsE)
        .other          _ZN5flash24flash_fwd_splitkv_kernelI23Flash_fwd_kernel_traitsILi96ELi64ELi128ELi4ELb0ELb0EN7cutlass6half_tE19Flash_kernel_traitsILi96ELi64ELi128ELi4ES3_EELb0ELb1ELb0ELb0ELb0ELb0ELb0ELb0EEEvNS_16Flash_fwd_paramsE,@"STO_CUDA_ENTRY STV_DEFAULT"
_ZN5flash24flash_fwd_splitkv_kernelI23Flash_fwd_kernel_traitsILi96ELi64ELi128ELi4ELb0ELb0EN7cutlass6half_tE19Flash_kernel_traitsILi96ELi64ELi128ELi4ES3_EELb0ELb1ELb0ELb0ELb0ELb0ELb0ELb0EEEvNS_16Flash_fwd_paramsE:
.text._ZN5flash24flash_fwd_splitkv_kernelI23Flash_fwd_kernel_traitsILi96ELi64ELi128ELi4ELb0ELb0EN7cutlass6half_tE19Flash_kernel_traitsILi96ELi64ELi128ELi4ES3_EELb0ELb1ELb0ELb0ELb0ELb0ELb0ELb0EEEvNS_16Flash_fwd_paramsE:
[----:B------:R-:W-:Y:S01]  /*0000*/  LDC R1, c[0x0][0x37c] ;  /* 0x0000df00ff017b82 */ /* 0x000fe20000000800 */
[----:B------:R-:W1:Y:S07]  /*0010*/  S2R R9, SR_CTAID.X ;  /* 0x0000000000097919 */ /* 0x000e6e0000002500 */
[----:B------:R-:W2:Y:S01]  /*0020*/  LDC.64 R2, c[0x0][0x348] ;  /* 0x0000d200ff027b82 */ /* 0x000ea20000000a00 */
[----:B------:R-:W-:Y:S01]  /*0030*/  BSSY.RECONVERGENT B3, `(.L_x_1695) ;  /* 0x0000005000037945 */ /* 0x000fe20003800200 */
[----:B------:R-:W-:Y:S01]  /*0040*/  MOV R196, 0x80 ;  /* 0x0000008000c47802 */ /* 0x000fe20000000f00 */
[----:B------:R-:W3:Y:S01]  /*0050*/  S2R R198, SR_CTAID.Y ;  /* 0x0000000000c67919 */ /* 0x000ee20000002600 */
[----:B------:R-:W4:Y:S05]  /*0060*/  S2R R197, SR_CTAID.Z ;  /* 0x0000000000c57919 */ /* 0x000f2a0000002700 */
[----:B-1234-:R-:W-:Y:S05]  /*0070*/  CALL.REL.NOINC `($_ZN5flash24flash_fwd_splitkv_kernelI23Flash_fwd_kernel_traitsILi96ELi64ELi128ELi4ELb0ELb0EN7cutlass6half_tE19Flash_kernel_traitsILi96ELi64ELi128ELi4ES3_EELb0ELb1ELb0ELb0ELb0ELb0ELb0ELb0EEEvNS_16Flash_fwd_paramsE$_ZN5flash30compute_attn_1rowblock_splitkvI23Flash_fwd_kernel_traitsILi96ELi64ELi128ELi4ELb0ELb0EN7cutlass6half_tE19Flash_kernel_traitsILi96ELi64ELi128ELi4ES3_EELb0ELb1ELb0ELb0ELb0ELb0ELb0ELb0ENS_16Flash_fwd_paramsEEEvRKT8_iiiii) ;  /* 0x0000000000087944 */ /* 0x01efea0003c00000 */
[----:B------:R-:W-:Y:S05]  /*0080*/  BSYNC.RECONVERGENT B3 ;  /* 0x0000000000037941 */ /* 0x000fea0003800200 */
.L_x_1695:
[----:B------:R-:W-:Y:S05]  /*0090*/  EXIT ;  /* 0x000000000000794d */ /* 0x000fea0003800000 */
        .type           $_ZN5flash24flash_fwd_splitkv_kernelI23Flash_fwd_kernel_traitsILi96ELi64ELi128ELi4ELb0ELb0EN7cutlass6half_tE19Flash_kernel_traitsILi96ELi64ELi128ELi4ES3_EELb0ELb1ELb0ELb0ELb0ELb0ELb0ELb0EEEvNS_16Flash_fwd_paramsE$_ZN5flash30compute_attn_1rowblock_splitkvI23Flash_fwd_kernel_traitsILi96ELi64ELi128ELi4ELb0ELb0EN7cutlass6half_tE19Flash_kernel_traitsILi96ELi64ELi128ELi4ES3_EELb0ELb1ELb0ELb0ELb0ELb0ELb0ELb0ENS_16Flash_fwd_paramsEEEvRKT8_iiiii,@function
        .size           $_ZN5flash24flash_fwd_splitkv_kernelI23Flash_fwd_kernel_traitsILi96ELi64ELi128ELi4ELb0ELb0EN7cutlass6half_tE19Flash_kernel_traitsILi96ELi64ELi128ELi4ES3_EELb0ELb1ELb0ELb0ELb0ELb0ELb0ELb0EEEvNS_16Flash_fwd_paramsE$_ZN5flash30compute_attn_1rowblock_splitkvI23Flash_fwd_kernel_traitsILi96ELi64ELi128ELi4ELb0ELb0EN7cutlass6half_tE19Flash_kernel_traitsILi96ELi64ELi128ELi4ES3_EELb0ELb1ELb0ELb0ELb0ELb0ELb0ELb0ENS_16Flash_fwd_paramsEEEvRKT8_iiiii,(.L_x_11636 - $_ZN5flash24flash_fwd_splitkv_kernelI23Flash_fwd_kernel_traitsILi96ELi64ELi128ELi4ELb0ELb0EN7cutlass6half_tE19Flash_kernel_traitsILi96ELi64ELi128ELi4ES3_EELb0ELb1ELb0ELb0ELb0ELb0ELb0ELb0EEEvNS_16Flash_fwd_paramsE$_ZN5flash30compute_attn_1rowblock_splitkvI23Flash_fwd_kernel_traitsILi96ELi64ELi128ELi4ELb0ELb0EN7cutlass6half_tE19Flash_kernel_traitsILi96ELi64ELi128ELi4ES3_EELb0ELb1ELb0ELb0ELb0ELb0ELb0ELb0ENS_16Flash_fwd_paramsEEEvRKT8_iiiii)
$_ZN5flash24flash_fwd_splitkv_kernelI23Flash_fwd_kernel_traitsILi96ELi64ELi128ELi4ELb0ELb0EN7cutlass6half_tE19Flash_kernel_traitsILi96ELi64ELi128ELi4ES3_EELb0ELb1ELb0ELb0ELb0ELb0ELb0ELb0EEEvNS_16Flash_fwd_paramsE$_ZN5flash30compute_attn_1rowblock_splitkvI23Flash_fwd_kernel_traitsILi96ELi64ELi128ELi4ELb0ELb0EN7cutlass6half_tE19Flash_kernel_traitsILi96ELi64ELi128ELi4ES3_EELb0ELb1ELb0ELb0ELb0ELb0ELb0ELb0ENS_16Flash_fwd_paramsEEEvRKT8_iiiii:
        /* <DEDUP_REMOVED lines=9> */
[----:B------:R-:W-:Y:S02]  /*0130*/  ISETP.NE.AND.EX P3, PT, R7, RZ, PT, P3 ;  /* 0x000000ff0700720c */ /* 0x000fe40003f65330 */
[----:B------:R-:W-:-:S04]  /*0140*/  ISETP.NE.U32.AND P2, PT, R18, RZ, PT ;  /* 0x000000ff1200720c */ /* 0x000fc80003f45070 */
[----:B------:R-:W-:Y:S01]  /*0150*/  ISETP.NE.AND.EX P2, PT, R19, RZ, PT, P2 ;  /* 0x000000ff1300720c */ /* 0x000fe20003f45320 */
[----:B------:R-:W-:-:S04]  /*0160*/  IMAD.WIDE.U32 R18, R198, 0x4, R18 ;  /* 0x00000004c6127825 */ /* 0x000fc800078e0012 */
[----:B------:R1:W5:Y:S04]  /*0170*/  @!P4 LD.E R137, desc[UR4][R2.64+0xb4] ;  /* 0x0000b4040289c980 */ /* 0x000368000c101900 */
[----:B------:R1:W5:Y:S04]  /*0180*/  @P4 LD.E R5, desc[UR4][R18.64+0x4] ;  /* 0x0000040412054980 */ /* 0x000368000c101900 */
[----:B------:R1:W5:Y:S01]  /*0190*/  @!P3 LD.E R133, desc[UR4][R2.64+0xb8] ;  /* 0x0000b8040285b980 */ /* 0x000362000c101900 */
[----:B----4-:R-:W-:Y:S01]  /*01a0*/  ISETP.NE.U32.AND P1, PT, R12, RZ, PT ;  /* 0x000000ff0c00720c */ /* 0x010fe20003f25070 */
[----:B------:R-:W-:-:S02]  /*01b0*/  IMAD.SHL.U32 R4, R198, 0x4, RZ ;  /* 0x00000004c6047824 */ /* 0x000fc400078e00ff */
[----:B------:R1:W5:Y:S01]  /*01c0*/  @P2 LD.E R202, desc[UR4][R18.64] ;  /* 0x0000000412ca2980 */ /* 0x000362000c101900 */
[----:B------:R-:W-:Y:S02]  /*01d0*/  ISETP.NE.AND.EX P1, PT, R13, RZ, PT, P1 ;  /* 0x000000ff0d00720c */ /* 0x000fe40003f25310 */
[----:B------:R-:W-:Y:S01]  /*01e0*/  ISETP.NE.U32.AND P2, PT, R6, RZ, PT ;  /* 0x000000ff0600720c */ /* 0x000fe20003f45070 */
[----:B------:R-:W2:Y:S01]  /*01f0*/  S2R R119, SR_TID.X ;  /* 0x0000000000777919 */ /* 0x000ea20000002100 */
[----:B------:R-:W-:Y:S02]  /*0200*/  SHF.R.U32.HI R0, RZ, 0x1e, R198 ;  /* 0x0000001eff007819 */ /* 0x000fe400000116c6 */
[----:B------:R-:W-:Y:S01]  /*0210*/  ISETP.NE.AND.EX P2, PT, R7, RZ, PT, P2 ;  /* 0x000000ff0700720c */ /* 0x000fe20003f45320 */
[----:B------:R-:W-:-:S06]  /*0220*/  IMAD.MOV.U32 R14, RZ, RZ, RZ ;  /* 0x000000ffff0e7224 */ /* 0x000fcc00078e00ff */
[----:B------:R-:W-:-:S05]  /*0230*/  @P1 IADD3 R16, P0, PT, R12, R4, RZ ;  /* 0x000000040c101210 */ /* 0x000fca0007f1e0ff */
[----:B------:R-:W-:Y:S01]  /*0240*/  @P1 IMAD.X R17, R13, 0x1, R0, P0 ;  /* 0x000000010d111824 */ /* 0x000fe200000e0600 */
[----:B------:R-:W-:Y:S01]  /*0250*/  ISETP.NE.U32.AND P0, PT, R10, RZ, PT ;  /* 0x000000ff0a00720c */ /* 0x000fe20003f05070 */
[----:B------:R-:W-:Y:S03]  /*0260*/  BSSY.RECONVERGENT B0, `(.L_x_1696) ;  /* 0x000000b000007945 */ /* 0x000fe60003800200 */
[----:B------:R1:W5:Y:S01]  /*0270*/  @P1 LD.E R14, desc[UR4][R16.64] ;  /* 0x00000004100e1980 */ /* 0x000362000c101900 */
[----:B------:R-:W-:Y:S01]  /*0280*/  IADD3 R12, P1, PT, R6, R4, RZ ;  /* 0x00000004060c7210 */ /* 0x000fe20007f3e0ff */
[----:B------:R-:W-:Y:S01]  /*0290*/  IMAD.MOV.U32 R15, RZ, RZ, -0x1 ;  /* 0xffffffffff0f7424 */ /* 0x000fe200078e00ff */
[----:B------:R-:W-:-:S03]  /*02a0*/  ISETP.NE.AND.EX P0, PT, R11, RZ, PT, P0 ;  /* 0x000000ff0b00720c */ /* 0x000fc60003f05300 */
[----:B------:R-:W-:Y:S01]  /*02b0*/  IMAD.X R13, R7, 0x1, R0, P1 ;  /* 0x00000001070d7824 */ /* 0x000fe200008e0600 */
[----:B------:R-:W-:Y:S09]  /*02c0*/  @!P2 BRA `(.L_x_1697) ;  /* 0x000000000010a947 */ /* 0x000ff20003800000 */
[----:B------:R-:W3:Y:S02]  /*02d0*/  LD.E.U8 R6, desc[UR4][R2.64+0x1b2] ;  /* 0x0001b20402067980 */ /* 0x000ee4000c101100 */
[----:B---3--:R-:W-:-:S13]  /*02e0*/  ISETP.NE.AND P1, PT, R6, RZ, PT ;  /* 0x000000ff0600720c */ /* 0x008fda0003f25270 */
[----:B------:R-:W-:Y:S05]  /*02f0*/  @!P1 BRA `(.L_x_1697) ;  /* 0x0000000000049947 */ /* 0x000fea0003800000 */
[----:B------:R3:W5:Y:S02]  /*0300*/  LD.E R15, desc[UR4][R12.64] ;  /* 0x000000040c0f7980 */ /* 0x000764000c101900 */
.L_x_1697:
[----:B------:R-:W-:Y:S05]  /*0310*/  BSYNC.RECONVERGENT B0 ;  /* 0x0000000000007941 */ /* 0x000fea0003800200 */
.L_x_1696:
[----:B------:R-:W-:Y:S04]  /*0320*/  BSSY.RECONVERGENT B0, `(.L_x_1698) ;  /* 0x0000007000007945 */ /* 0x000fe80003800200 */
[----:B------:R-:W-:Y:S05]  /*0330*/  @!P3 BRA `(.L_x_1699) ;  /* 0x000000000014b947 */ /* 0x000fea0003800000 */
[----:B------:R-:W4:Y:S02]  /*0340*/  LD.E.U8 R6, desc[UR4][R2.64+0x1b2] ;  /* 0x0001b20402067980 */ /* 0x000f24000c101100 */
[----:B----4-:R-:W-:-:S13]  /*0350*/  ISETP.NE.AND P1, PT, R6, RZ, PT ;  /* 0x000000ff0600720c */ /* 0x010fda0003f25270 */
[----:B------:R-:W4:Y:S02]  /*0360*/  @P1 LD.E R6, desc[UR4][R12.64+0x4] ;  /* 0x000004040c061980 */ /* 0x000f24000c101900 */
[----:B----45:R-:W-:-:S06]  /*0370*/  @P1 IADD3 R133, PT, PT, R6, -R15, RZ ;  /* 0x8000000f06851210 */ /* 0x030fcc0007ffe0ff */
[----:B------:R4:W5:Y:S02]  /*0380*/  @!P1 LD.E R133, desc[UR4][R12.64] ;  /* 0x000000040c859980 */ /* 0x000964000c101900 */
.L_x_1699:
[----:B------:R-:W-:Y:S05]  /*0390*/  BSYNC.RECONVERGENT B0 ;  /* 0x0000000000007941 */ /* 0x000fea0003800200 */
.L_x_1698:
[----:B------:R-:W-:Y:S01]  /*03a0*/  BSSY.RECONVERGENT B1, `(.L_x_1700) ;  /* 0x0000011000017945 */ /* 0x000fe20003800200 */
[----:B-----5:R-:W-:-:S03]  /*03b0*/  @P4 IADD3 R137, PT, PT, -R202, R5, RZ ;  /* 0x00000005ca894210 */ /* 0x020fc60007ffe1ff */
[----:B------:R-:W-:Y:S05]  /*03c0*/  @!P0 BRA `(.L_x_1701) ;  /* 0x0000000000148947 */ /* 0x000fea0003800000 */
[----:B------:R-:W-:-:S05]  /*03d0*/  IADD3 R6, P0, PT, R10, R4, RZ ;  /* 0x000000040a067210 */ /* 0x000fca0007f1e0ff */
[----:B------:R-:W-:-:S05]  /*03e0*/  IMAD.X R7, R11, 0x1, R0, P0 ;  /* 0x000000010b077824 */ /* 0x000fca00000e0600 */
[----:B------:R-:W5:Y:S02]  /*03f0*/  LD.E R133, desc[UR4][R6.64] ;  /* 0x0000000406857980 */ /* 0x000f64000c101900 */
[----:B-----5:R-:W-:Y:S01]  /*0400*/  IADD3 R133, PT, PT, R133, -R14, RZ ;  /* 0x8000000e85857210 */ /* 0x020fe20007ffe0ff */
[----:B------:R-:W-:Y:S05]  /*0410*/  BRA `(.L_x_1702) ;  /* 0x0000000000247947 */ /* 0x000fea0003800000 */
.L_x_1701:
[----:B------:R-:W5:Y:S01]  /*0420*/  LD.E.64 R6, desc[UR4][R2.64+0x108] ;  /* 0x0001080402067980 */ /* 0x000f62000c101b00 */
[----:B------:R-:W-:Y:S01]  /*0430*/  BSSY.RECONVERGENT B0, `(.L_x_1703) ;  /* 0x0000006000007945 */ /* 0x000fe20003800200 */
[----:B------:R-:W-:Y:S01]  /*0440*/  IMAD.MOV.U32 R5, RZ, RZ, RZ ;  /* 0x000000ffff057224 */ /* 0x000fe200078e00ff */
[----:B-----5:R-:W-:-:S04]  /*0450*/  ISETP.NE.U32.AND P0, PT, R6, RZ, PT ;  /* 0x000000ff0600720c */ /* 0x020fc80003f05070 */
[----:B------:R-:W-:-:S13]  /*0460*/  ISETP.NE.AND.EX P0, PT, R7, RZ, PT, P0 ;  /* 0x000000ff0700720c */ /* 0x000fda0003f05300 */
[----:B------:R-:W-:Y:S05]  /*0470*/  @!P0 BRA `(.L_x_1704) ;  /* 0x0000000000048947 */ /* 0x000fea0003800000 */
[----:B------:R1:W5:Y:S02]  /*0480*/  LD.E R5, desc[UR4][R2.64+0xbc] ;  /* 0x0000bc0402057980 */ /* 0x000364000c101900 */
.L_x_1704:
[----:B------:R-:W-:Y:S05]  /*0490*/  BSYNC.RECONVERGENT B0 ;  /* 0x0000000000007941 */ /* 0x000fea0003800200 */
.L_x_1703:
[----:B-----5:R-:W-:Y:S02]  /*04a0*/  IADD3 R133, PT, PT, R5, R133, -R14 ;  /* 0x0000008505857210 */ /* 0x020fe40007ffe80e */
.L_x_1702:
[----:B------:R-:W-:Y:S05]  /*04b0*/  BSYNC.RECONVERGENT B1 ;  /* 0x0000000000017941 */ /* 0x000fea0003800200 */
.L_x_1700:
[----:B------:R-:W-:Y:S01]  /*04c0*/  IMAD.SHL.U32 R200, R9, 0x40, RZ ;  /* 0x0000004009c87824 */ /* 0x000fe200078e00ff */
[----:B------:R-:W-:Y:S01]  /*04d0*/  MOV R6, R196 ;  /* 0x000000c400067202 */ /* 0x000fe20000000f00 */
[----:B------:R-:W-:-:S03]  /*04e0*/  IMAD.MOV.U32 R7, RZ, RZ, 0x0 ;  /* 0x00000000ff077424 */ /* 0x000fc600078e00ff */
[----:B------:R-:W-:-:S13]  /*04f0*/  ISETP.GT.AND P0, PT, R137, R200, PT ;  /* 0x000000c88900720c */ /* 0x000fda0003f04270 */
[----:B-1234-:R-:W-:Y:S05]  /*0500*/  @!P0 RET.REL.NODEC R6 `(_ZN5flash24flash_fwd_splitkv_kernelI23Flash_fwd_kernel_traitsILi96ELi64ELi128ELi4ELb0ELb0EN7cutlass6half_tE19Flash_kernel_traitsILi96ELi64ELi128ELi4ES3_EELb0ELb1ELb0ELb0ELb0ELb0ELb0ELb0EEEvNS_16Flash_fwd_paramsE) ;  /* 0xfffffff806bc8950 */ /* 0x01efea0003c3ffff */
[----:B------:R-:W2:Y:S04]  /*0510*/  LD.E R10, desc[UR4][R2.64+0x184] ;  /* 0x00018404020a7980 */ /* 0x000ea8000c101900 */
[----:B------:R-:W3:Y:S04]  /*0520*/  LD.E R13, desc[UR4][R2.64+0xb8] ;  /* 0x0000b804020d7980 */ /* 0x000ee8000c101900 */
[----:B------:R-:W4:Y:S01]  /*0530*/  LD.E R5, desc[UR4][R2.64+0x188] ;  /* 0x0001880402057980 */ /* 0x000f22000c101900 */
[----:B------:R-:W-:-:S05]  /*0540*/  VIADD R8, R133, 0x7f ;  /* 0x0000007f85087836 */ /* 0x000fca0000000000 */
[----:B------:R-:W-:Y:S02]  /*0550*/  IADD3 R6, PT, PT, R8, R200, -R137 ;  /* 0x000000c808067210 */ /* 0x000fe40007ffe889 */
[----:B------:R-:W-:-:S04]  /*0560*/  SHF.R.S32.HI R7, RZ, 0x1f, R8 ;  /* 0x0000001fff077819 */ /* 0x000fc80000011408 */
[----:B------:R-:W-:-:S04]  /*0570*/  LEA.HI R7, R7, R8, RZ, 0x7 ;  /* 0x0000000807077211 */ /* 0x000fc800078f38ff */
[----:B------:R-:W-:Y:S01]  /*0580*/  SHF.R.S32.HI R7, RZ, 0x7, R7 ;  /* 0x00000007ff077819 */ /* 0x000fe20000011407 */
[----:B--2---:R-:W-:Y:S02]  /*0590*/  IMAD.IADD R11, R10, 0x1, R137 ;  /* 0x000000010a0b7824 */ /* 0x004fe400078e0289 */
[----:B---3--:R-:W-:-:S03]  /*05a0*/  VIADD R13, R13, 0x7f ;  /* 0x0000007f0d0d7836 */ /* 0x008fc60000000000 */
[----:B------:R-:W-:Y:S02]  /*05b0*/  IADD3 R11, PT, PT, -R11, R200, R133 ;  /* 0x000000c80b0b7210 */ /* 0x000fe40007ffe185 */
[----:B----4-:R-:W-:Y:S02]  /*05c0*/  IADD3 R6, PT, PT, R6, 0x40, R5 ;  /* 0x0000004006067810 */ /* 0x010fe40007ffe005 */
[----:B------:R-:W-:Y:S02]  /*05d0*/  SHF.R.S32.HI R12, RZ, 0x1f, R13 ;  /* 0x0000001fff0c7819 */ /* 0x000fe4000001140d */
[----:B------:R-:W-:Y:S02]  /*05e0*/  SHF.R.S32.HI R5, RZ, 0x1f, R6 ;  /* 0x0000001fff057819 */ /* 0x000fe40000011406 */
[----:B------:R-:W-:Y:S02]  /*05f0*/  SHF.R.S32.HI R10, RZ, 0x1f, R11 ;  /* 0x0000001fff0a7819 */ /* 0x000fe4000001140b */
[----:B------:R-:W-:-:S02]  /*0600*/  LEA.HI R12, R12, R13, RZ, 0x7 ;  /* 0x0000000d0c0c7211 */ /* 0x000fc400078f38ff */
[----:B------:R-:W-:Y:S02]  /*0610*/  LEA.HI R5, R5, R6, RZ, 0x7 ;  /* 0x0000000605057211 */ /* 0x000fe400078f38ff */
[----:B------:R-:W-:Y:S02]  /*0620*/  LEA.HI R10, R10, R11, RZ, 0x7 ;  /* 0x0000000b0a0a7211 */ /* 0x000fe400078f38ff */
[----:B------:R-:W-:Y:S02]  /*0630*/  SHF.R.S32.HI R12, RZ, 0x7, R12 ;  /* 0x00000007ff0c7819 */ /* 0x000fe4000001140c */
[----:B------:R-:W-:Y:S02]  /*0640*/  SHF.R.S32.HI R5, RZ, 0x7, R5 ;  /* 0x00000007ff057819 */ /* 0x000fe40000011405 */
[----:B------:R-:W-:Y:S02]  /*0650*/  SHF.R.S32.HI R10, RZ, 0x7, R10 ;  /* 0x00000007ff0a7819 */ /* 0x000fe4000001140a */
[----:B------:R-:W-:-:S02]  /*0660*/  VIMNMX3 R53, R12, R7, R5, PT ;  /* 0x000000070c35720f */ /* 0x000fc40003800105 */
[----:B------:R-:W-:-:S04]  /*0670*/  VIMNMX R190, PT, PT, RZ, R10, !PT ;  /* 0x0000000affbe7248 */ /* 0x000fc80007fe0100 */
[----:B------:R-:W-:-:S13]  /*0680*/  ISETP.GE.AND P0, PT, R190, R53, PT ;  /* 0x00000035be00720c */ /* 0x000fda0003f06270 */
[----:B------:R-:W-:Y:S05]  /*0690*/  @!P0 BRA `(.L_x_1705) ;  /* 0x0000000400508947 */ /* 0x000fea0003800000 */
        /* <DEDUP_REMOVED lines=9> */
[----:B------:R-:W5:Y:S02]  /*0730*/  LD.E R0, desc[UR4][R2.64+0xc0] ;  /* 0x0000c00402007980 */ /* 0x000f64000c101900 */
[----:B------:R-:W-:Y:S02]  /*0740*/  LOP3.LUT R20, R8, 0x18, RZ, 0xc0, !PT ;  /* 0x0000001808147812 */ /* 0x000fe400078ec0ff */
[----:B------:R1:W5:Y:S01]  /*0750*/  LD.E.64 R16, desc[UR4][R2.64+0x70] ;  /* 0x0000700402107980 */ /* 0x000362000c101b00 */
[----:B------:R-:W-:Y:S02]  /*0760*/  IADD3 R137, PT, PT, -R200, R137, RZ ;  /* 0x00000089c8897210 */ /* 0x000fe40007ffe1ff */
[----:B------:R-:W-:Y:S02]  /*0770*/  SHF.R.U32.HI R119, RZ, 0x2, R119 ;  /* 0x00000002ff777819 */ /* 0x000fe40000011677 */
[----:B------:R-:W-:-:S02]  /*0780*/  ISETP.NE.AND P5, PT, R20, RZ, PT ;  /* 0x000000ff1400720c */ /* 0x000fc40003fa5270 */
[CC--:B------:R-:W-:Y:S02]  /*0790*/  ISETP.GE.AND P2, PT, R119.reuse, R137.reuse, PT ;  /* 0x000000897700720c */ /* 0x0c0fe40003f46270 */
[----:B------:R-:W-:Y:S01]  /*07a0*/  ISETP.GE.OR P6, PT, R119, R137, P5 ;  /* 0x000000897700720c */ /* 0x000fe20002fc6670 */
[----:B------:R-:W-:Y:S01]  /*07b0*/  BSSY.RECONVERGENT B0, `(.L_x_1706) ;  /* 0x0000029000007945 */ /* 0x000fe20003800200 */
[-C--:B--2---:R-:W-:Y:S02]  /*07c0*/  @P0 IMAD R6, R15, R202.reuse, RZ ;  /* 0x000000ca0f060224 */ /* 0x084fe400078e02ff */
[----:B------:R-:W-:-:S04]  /*07d0*/  @P0 IMAD.WIDE.U32 R202, R14, R202, RZ ;  /* 0x000000ca0eca0225 */ /* 0x000fc800078e00ff */
[----:B---3--:R-:W-:Y:S02]  /*07e0*/  IMAD R4, R198, R4, R197 ;  /* 0x00000004c6047224 */ /* 0x008fe400078e02c5 */
[-C--:B----4-:R-:W-:Y:S02]  /*07f0*/  @!P0 IMAD R7, R19, R198.reuse, RZ ;  /* 0x000000c613078224 */ /* 0x090fe400078e02ff */
[----:B------:R-:W-:-:S04]  /*0800*/  @!P0 IMAD.WIDE.U32 R18, R18, R198, RZ ;  /* 0x000000c612128225 */ /* 0x000fc800078e00ff */
[----:B------:R-:W-:Y:S02]  /*0810*/  @!P0 IMAD.MOV.U32 R8, RZ, RZ, R18 ;  /* 0x000000ffff088224 */ /* 0x000fe400078e0012 */
[----:B-1----:R-:W-:-:S04]  /*0820*/  IMAD.WIDE.U32 R2, R200, R14, R20 ;  /* 0x0000000ec8027225 */ /* 0x002fc800078e0014 */
[----:B------:R-:W-:Y:S02]  /*0830*/  @P0 IMAD.MOV.U32 R8, RZ, RZ, R202 ;  /* 0x000000ffff080224 */ /* 0x000fe400078e00ca */
[----:B------:R-:W-:Y:S01]  /*0840*/  @!P0 IMAD.IADD R7, R19, 0x1, R7 ;  /* 0x0000000113078824 */ /* 0x000fe200078e0207 */
[----:B------:R-:W-:Y:S01]  /*0850*/  @P0 IADD3 R7, PT, PT, R203, R6, RZ ;  /* 0x00000006cb070210 */ /* 0x000fe20007ffe0ff */
[----:B------:R-:W-:Y:S01]  /*0860*/  IMAD R4, R5, R4, R200 ;  /* 0x0000000405047224 */ /* 0x000fe200078e02c8 */
[----:B------:R-:W-:Y:S01]  /*0870*/  IADD3 R8, P0, PT, R8, R2, RZ ;  /* 0x0000000208087210 */ /* 0x000fe20007f1e0ff */
[----:B------:R-:W-:Y:S02]  /*0880*/  IMAD R200, R15, R200, RZ ;  /* 0x000000c80fc87224 */ /* 0x000fe400078e02ff */
[----:B------:R-:W-:-:S03]  /*0890*/  VIADD R2, R119, 0x20 ;  /* 0x0000002077027836 */ /* 0x000fc60000000000 */
[----:B------:R-:W-:Y:S02]  /*08a0*/  IADD3.X R9, PT, PT, R7, R3, R200, P0, !PT ;  /* 0x0000000307097210 */ /* 0x000fe400007fe4c8 */
[----:B------:R-:W-:Y:S02]  /*08b0*/  IADD3 R3, P0, PT, R4, R119, RZ ;  /* 0x0000007704037210 */ /* 0x000fe40007f1e0ff */
[CC--:B------:R-:W-:Y:S02]  /*08c0*/  ISETP.GE.AND P1, PT, R2.reuse, R137.reuse, PT ;  /* 0x000000890200720c */ /* 0x0c0fe40003f26270 */
[----:B------:R-:W-:Y:S01]  /*08d0*/  ISETP.GE.OR P5, PT, R2, R137, P5 ;  /* 0x000000890200720c */ /* 0x000fe20002fa6670 */
[----:B------:R-:W-:Y:S01]  /*08e0*/  IMAD R2, R13, R197, RZ ;  /* 0x000000c50d027224 */ /* 0x000fe200078e02ff */
[----:B------:R-:W-:Y:S01]  /*08f0*/  LEA.HI.X.SX32 R4, R4, RZ, 0x1, P0 ;  /* 0x000000ff04047211 */ /* 0x000fe200000f0eff */
[----:B------:R-:W-:Y:S01]  /*0900*/  IMAD.WIDE.U32 R12, R197, R12, R8 ;  /* 0x0000000cc50c7225 */ /* 0x000fe200078e0008 */
[----:B------:R-:W-:-:S02]  /*0910*/  LEA R6, P0, R3, R10, 0x2 ;  /* 0x0000000a03067211 */ /* 0x000fc400078010ff */
        /* <DEDUP_REMOVED lines=18> */
.L_x_1707:
[----:B------:R-:W-:Y:S05]  /*0a40*/  BSYNC.RECONVERGENT B0 ;  /* 0x0000000000007941 */ /* 0x000fea0003800200 */
.L_x_1706:
        /* <DEDUP_REMOVED lines=17> */
.L_x_1709:
[----:B------:R-:W-:Y:S05]  /*0b60*/  BSYNC.RECONVERGENT B0 ;  /* 0x0000000000007941 */ /* 0x000fea0003800200 */
.L_x_1708:
[----:B------:R-:W-:Y:S01]  /*0b70*/  MOV R197, 0x0 ;  /* 0x0000000000c57802 */ /* 0x000fe20000000f00 */
[----:B------:R1:W-:Y:S03]  /*0b80*/  @!P6 ST.E desc[UR4][R6.64], R3 ;  /* 0x000000030600e985 */ /* 0x0003e6000c101904 */
[----:B-12--5:R-:W-:Y:S05]  /*0b90*/  @P5 RET.REL.NODEC R196 `(_ZN5flash24flash_fwd_splitkv_kernelI23Flash_fwd_kernel_traitsILi96ELi64ELi128ELi4ELb0ELb0EN7cutlass6half_tE19Flash_kernel_traitsILi96ELi64ELi128ELi4ES3_EELb0ELb1ELb0ELb0ELb0ELb0ELb0ELb0EEEvNS_16Flash_fwd_paramsE) ;  /* 0xfffffff4c4185950 */ /* 0x026fea0003c3ffff */
[----:B------:R-:W-:Y:S02]  /*0ba0*/  MOV R3, 0x7f800000 ;  /* 0x7f80000000037802 */ /* 0x000fe40000000f00 */
[----:B------:R-:W-:-:S03]  /*0bb0*/  MOV R197, 0x0 ;  /* 0x0000000000c57802 */ /* 0x000fc60000000f00 */
[----:B------:R1:W-:Y:S02]  /*0bc0*/  ST.E desc[UR4][R6.64+0x80], R3 ;  /* 0x0000800306007985 */ /* 0x0003e4000c101904 */
[----:B-1----:R-:W-:Y:S05]  /*0bd0*/  RET.REL.NODEC R196 `(_ZN5flash24flash_fwd_splitkv_kernelI23Flash_fwd_kernel_traitsILi96ELi64ELi128ELi4ELb0ELb0EN7cutlass6half_tE19Flash_kernel_traitsILi96ELi64ELi128ELi4ES3_EELb0ELb1ELb0ELb0ELb0ELb0ELb0ELb0EEEvNS_16Flash_fwd_paramsE) ;  /* 0xfffffff4c4087950 */ /* 0x002fea0003c3ffff */
.L_x_1705:
        /* <DEDUP_REMOVED lines=14> */
[----:B-1----:R-:W4:Y:S01]  /*0cc0*/  LD.E R4, desc[UR4][R2.64+0x68] ;  /* 0x0000680402047980 */ /* 0x002f22000c101900 */
[----:B------:R-:W-:-:S03]  /*0cd0*/  LEA R7, R53, 0xffffff80, 0x7 ;  /* 0xffffff8035077811 */ /* 0x000fc600078e38ff */
[----:B------:R-:W4:Y:S04]  /*0ce0*/  LD.E.64 R22, desc[UR4][R2.64+0x20] ;  /* 0x0000200402167980 */ /* 0x000f28000c101b00 */
        /* <DEDUP_REMOVED lines=36> */
[----:B------:R1:W2:Y:S01]  /*0f30*/  LD.E R6, desc[UR4][R12.64] ;  /* 0x000000040c067980 */ /* 0x0002a2000c101900 */
[----:B----4-:R-:W-:-:S04]  /*0f40*/  IABS R5, R4 ;  /* 0x0000000400057213 */ /* 0x010fc80000000000 */
[----:B------:R-:W3:Y:S08]  /*0f50*/  I2F.RP R8, R5 ;  /* 0x0000000500087306 */ /* 0x000ef00000209400 */
[----:B---3--:R-:W3:Y:S02]  /*0f60*/  MUFU.RCP R24, R8 ;  /* 0x0000000800187308 */ /* 0x008ee40000001000 */
[----:B---3--:R-:W-:-:S06]  /*0f70*/  VIADD R24, R24, 0xffffffe ;  /* 0x0ffffffe18187836 */ /* 0x008fcc0000000000 */
[----:B------:R-:W3:Y:S01]  /*0f80*/  F2I.FTZ.U32.TRUNC.NTZ R25, R24 ;  /* 0x0000001800197305 */ /* 0x000ee2000021f000 */
[----:B-1----:R-:W-:Y:S02]  /*0f90*/  IABS R12, R197 ;  /* 0x000000c5000c7213 */ /* 0x002fe40000000000 */
[----:B---3--:R-:W-:Y:S01]  /*0fa0*/  IADD3 R0, PT, PT, RZ, -R25, RZ ;  /* 0x80000019ff007210 */ /* 0x008fe20007ffe0ff */
        /* <DEDUP_REMOVED lines=12> */
[----:B------:R-:W-:Y:S02]  /*1070*/  ISETP.GE.AND P0, PT, R8, RZ, PT ;  /* 0x000000ff0800720c */ /* 0x000fe40003f06270 */
[----:B------:R-:W-:Y:S02]  /*1080*/  ISETP.NE.AND P1, PT, R4, RZ, PT ;  /* 0x000000ff0400720c */ /* 0x000fe40003f25270 */
[----:B------:R-:W-:-:S07]  /*1090*/  IADD3 R10, PT, PT, -R10, RZ, RZ ;  /* 0x000000ff0a0a7210 */ /* 0x000fce0007ffe1ff */
[----:B------:R-:W-:Y:S01]  /*10a0*/  @P2 IADD3 R11, PT, PT, R11, 0x1, RZ ;  /* 0x000000010b0b2810 */ /* 0x000fe20007ffe0ff */
[----:B------:R-:W-:-:S03]  /*10b0*/  IMAD R7, R14, R10, R7 ;  /* 0x0000000a0e077224 */ /* 0x000fc600078e0207 */
[----:B------:R-:W-:Y:S01]  /*10c0*/  MOV R13, R11 ;  /* 0x0000000b000d7202 */ /* 0x000fe20000000f00 */
[----:B------:R-:W-:-:S04]  /*10d0*/  IMAD R8, R185, R7, RZ ;  /* 0x00000007b9087224 */ /* 0x000fc800078e02ff */
[----:B------:R-:W-:Y:S01]  /*10e0*/  @!P0 IMAD.MOV R13, RZ, RZ, -R13 ;  /* 0x000000ffff0d8224 */ /* 0x000fe200078e0a0d */
[----:B------:R-:W-:-:S04]  /*10f0*/  @!P1 LOP3.LUT R13, RZ, R4, RZ, 0x33, !PT ;  /* 0x00000004ff0d9212 */ /* 0x000fc800078e33ff */
[----:B------:R-:W-:Y:S01]  /*1100*/  SHF.R.S32.HI R14, RZ, 0x1f, R13 ;  /* 0x0000001fff0e7819 */ /* 0x000fe2000001140d */
[----:B------:R-:W-:-:S04]  /*1110*/  IMAD R11, R21, R13, RZ ;  /* 0x0000000d150b7224 */ /* 0x000fc800078e02ff */
[----:B------:R-:W-:Y:S01]  /*1120*/  IMAD R14, R20, R14, R11 ;  /* 0x0000000e140e7224 */ /* 0x000fe200078e020b */
[----:B--2---:R-:W-:Y:S01]  /*1130*/  SHF.R.S32.HI R0, RZ, 0x1f, R6 ;  /* 0x0000001fff007819 */ /* 0x004fe20000011406 */
[----:B------:R-:W-:-:S04]  /*1140*/  IMAD R5, R23, R6, RZ ;  /* 0x0000000617057224 */ /* 0x000fc800078e02ff */
[C---:B------:R-:W-:Y:S02]  /*1150*/  IMAD R5, R22.reuse, R0, R5 ;  /* 0x0000000016057224 */ /* 0x040fe400078e0205 */
[----:B------:R-:W-:-:S04]  /*1160*/  IMAD.WIDE.U32 R22, R22, R6, RZ ;  /* 0x0000000616167225 */ /* 0x000fc800078e00ff */
[----:B------:R-:W-:Y:S01]  /*1170*/  IMAD.IADD R23, R23, 0x1, R5 ;  /* 0x0000000117177824 */ /* 0x000fe200078e0205 */
[----:B------:R-:W-:Y:S01]  /*1180*/  SHF.R.S32.HI R5, RZ, 0x1f, R7 ;  /* 0x0000001fff057819 */ /* 0x000fe20000011407 */
[----:B------:R-:W-:-:S04]  /*1190*/  IMAD.WIDE.U32 R22, R7, R184, R22 ;  /* 0x000000b807167225 */ /* 0x000fc800078e0016 */
[----:B------:R-:W-:Y:S02]  /*11a0*/  IMAD R8, R184, R5, R8 ;  /* 0x00000005b8087224 */ /* 0x000fe400078e0208 */
[----:B------:R-:W-:-:S03]  /*11b0*/  IMAD R11, R17, R6, RZ ;  /* 0x00000006110b7224 */ /* 0x000fc600078e02ff */
[----:B------:R-:W-:Y:S01]  /*11c0*/  IADD3 R23, PT, PT, R23, R8, RZ ;  /* 0x0000000817177210 */ /* 0x000fe20007ffe0ff */
[----:B------:R-:W-:-:S04]  /*11d0*/  IMAD.WIDE.U32 R30, R16, R6, RZ ;  /* 0x00000006101e7225 */ /* 0x000fc800078e00ff */
[----:B------:R-:W-:-:S04]  /*11e0*/  IMAD.WIDE.U32 R20, R13, R20, R22 ;  /* 0x000000140d147225 */ /* 0x000fc800078e0016 */
[----:B------:R-:W-:Y:S01]  /*11f0*/  IMAD R0, R16, R0, R11 ;  /* 0x0000000010007224 */ /* 0x000fe200078e020b */
[----:B------:R-:W-:Y:S01]  /*1200*/  MOV R16, R20 ;  /* 0x0000001400107202 */ /* 0x000fe20000000f00 */
[----:B------:R-:W-:Y:S02]  /*1210*/  IMAD.IADD R14, R21, 0x1, R14 ;  /* 0x00000001150e7824 */ /* 0x000fe400078e020e */
[----:B------:R-:W-:Y:S01]  /*1220*/  IMAD.IADD R0, R31, 0x1, R0 ;  /* 0x000000011f007824 */ /* 0x000fe200078e0200 */
[----:B------:R-:W-:Y:S05]  /*1230*/  BRA `(.L_x_1712) ;  /* 0x0000000400307947 */ /* 0x000fea0003800000 */
.L_x_1711:
        /* <DEDUP_REMOVED lines=9> */
[----:B-----5:R-:W-:Y:S02]  /*12d0*/  @!P4 SHF.R.S32.HI R8, RZ, 0x1f, R10 ;  /* 0x0000001fff08c819 */ /* 0x020fe4000001140a */
[----:B------:R-:W-:Y:S02]  /*12e0*/  CS2R R210, SRZ ;  /* 0x0000000000d27805 */ /* 0x000fe4000001ff00 */
[----:B--2---:R-:W-:-:S04]  /*12f0*/  IABS R6, R4 ;  /* 0x0000000400067213 */ /* 0x004fc80000000000 */
[----:B------:R-:W2:Y:S08]  /*1300*/  I2F.RP R0, R6 ;  /* 0x0000000600007306 */ /* 0x000eb00000209400 */
[----:B--2---:R-:W2:Y:S02]  /*1310*/  MUFU.RCP R24, R0 ;  /* 0x0000000000187308 */ /* 0x004ea40000001000 */
[----:B--2---:R-:W-:-:S06]  /*1320*/  IADD3 R24, PT, PT, R24, 0xffffffe, RZ ;  /* 0x0ffffffe18187810 */ /* 0x004fcc0007ffe0ff */
[----:B------:R-:W2:Y:S01]  /*1330*/  F2I.FTZ.U32.TRUNC.NTZ R25, R24 ;  /* 0x0000001800197305 */ /* 0x000ea2000021f000 */
[----:B------:R-:W-:Y:S02]  /*1340*/  IABS R5, R4 ;  /* 0x0000000400057213 */ /* 0x000fe40000000000 */
[----:B--2---:R-:W-:Y:S01]  /*1350*/  IADD3 R11, PT, PT, RZ, -R25, RZ ;  /* 0x80000019ff0b7210 */ /* 0x004fe20007ffe0ff */
        /* <DEDUP_REMOVED lines=10> */
[----:B------:R-:W-:Y:S02]  /*1400*/  @!P4 IMAD R0, R0, R184, R7 ;  /* 0x000000b80000c224 */ /* 0x000fe400078e0207 */
        /* <DEDUP_REMOVED lines=15> */
[----:B------:R-:W-:-:S02]  /*1500*/  @!P4 MOV R8, R24 ;  /* 0x000000180008c202 */ /* 0x000fc40000000f00 */
[----:B------:R-:W-:Y:S01]  /*1510*/  @P4 MOV R8, R22 ;  /* 0x0000001600084202 */ /* 0x000fe20000000f00 */
[----:B------:R-:W-:Y:S01]  /*1520*/  @!P4 IMAD R0, R187, R14, RZ ;  /* 0x0000000ebb00c224 */ /* 0x000fe200078e02ff */
[----:B------:R-:W-:Y:S02]  /*1530*/  @!P4 SHF.R.S32.HI R5, RZ, 0x1f, R14 ;  /* 0x0000001fff05c819 */ /* 0x000fe4000001140e */
[----:B------:R-:W-:Y:S01]  /*1540*/  LEA R7, R53, 0xffffff80, 0x7 ;  /* 0xffffff8035077811 */ /* 0x000fe200078e38ff */
[----:B------:R-:W-:Y:S01]  /*1550*/  IMAD.MOV.U32 R22, RZ, RZ, R8 ;  /* 0x000000ffff167224 */ /* 0x000fe200078e0008 */
[----:B------:R-:W-:Y:S02]  /*1560*/  MOV R23, R13 ;  /* 0x0000000d00177202 */ /* 0x000fe40000000f00 */
[----:B------:R-:W-:Y:S01]  /*1570*/  @P2 IADD3 R11, PT, PT, R11, 0x1, RZ ;  /* 0x000000010b0b2810 */ /* 0x000fe20007ffe0ff */
[----:B------:R-:W-:Y:S02]  /*1580*/  @!P4 IMAD R0, R5, R186, R0 ;  /* 0x000000ba0500c224 */ /* 0x000fe400078e0200 */
[----:B------:R-:W-:Y:S01]  /*1590*/  @!P4 IMAD.WIDE.U32 R24, R186, R14, RZ ;  /* 0x0000000eba18c225 */ /* 0x000fe200078e00ff */
[----:B------:R-:W-:-:S02]  /*15a0*/  @!P1 IADD3 R11, PT, PT, -R11, RZ, RZ ;  /* 0x000000ff0b0b9210 */ /* 0x000fc40007ffe1ff */
[----:B------:R-:W-:Y:S01]  /*15b0*/  @!P0 LOP3.LUT R11, RZ, R4, RZ, 0x33, !PT ;  /* 0x00000004ff0b8212 */ /* 0x000fe200078e33ff */
[-C--:B------:R-:W-:Y:S02]  /*15c0*/  IMAD R6, R185, R7.reuse, RZ ;  /* 0x00000007b9067224 */ /* 0x080fe400078e02ff */
[----:B------:R-:W-:Y:S01]  /*15d0*/  IMAD.WIDE.U32 R22, R184, R7, R22 ;  /* 0x00000007b8167225 */ /* 0x000fe200078e0016 */
[----:B------:R-:W-:-:S03]  /*15e0*/  @!P4 SHF.R.S32.HI R5, RZ, 0x1f, R10 ;  /* 0x0000001fff05c819 */ /* 0x000fc6000001140a */
[----:B------:R-:W-:Y:S01]  /*15f0*/  @!P4 IMAD.IADD R25, R25, 0x1, R0 ;  /* 0x000000011919c824 */ /* 0x000fe200078e0200 */
[----:B------:R-:W-:Y:S01]  /*1600*/  @P4 IADD3 R14, PT, PT, R14, R15, RZ ;  /* 0x0000000f0e0e4210 */ /* 0x000fe20007ffe0ff */
[----:B------:R-:W-:Y:S01]  /*1610*/  IMAD.IADD R23, R23, 0x1, R6 ;  /* 0x0000000117177824 */ /* 0x000fe200078e0206 */
[----:B------:R-:W-:Y:S01]  /*1620*/  SHF.R.S32.HI R6, RZ, 0x1f, R11 ;  /* 0x0000001fff067819 */ /* 0x000fe2000001140b */
[-C--:B------:R-:W-:Y:S02]  /*1630*/  @!P4 IMAD R0, R17, R10.reuse, RZ ;  /* 0x0000000a1100c224 */ /* 0x080fe400078e02ff */
[----:B------:R-:W-:Y:S02]  /*1640*/  IMAD R13, R21, R11, RZ ;  /* 0x0000000b150d7224 */ /* 0x000fe400078e02ff */
[C---:B------:R-:W-:Y:S02]  /*1650*/  @!P4 IMAD R0, R16.reuse, R5, R0 ;  /* 0x000000051000c224 */ /* 0x040fe400078e0200 */
[----:B------:R-:W-:-:S04]  /*1660*/  @!P4 IMAD.WIDE.U32 R30, R16, R10, R24 ;  /* 0x0000000a101ec225 */ /* 0x000fc800078e0018 */
[----:B------:R-:W-:Y:S01]  /*1670*/  IMAD.WIDE.U32 R16, R20, R11, R22 ;  /* 0x0000000b14107225 */ /* 0x000fe200078e0016 */
[----:B------:R-:W-:-:S03]  /*1680*/  @!P4 IADD3 R0, PT, PT, R31, R0, RZ ;  /* 0x000000001f00c210 */ /* 0x000fc60007ffe0ff */
[----:B------:R-:W-:Y:S02]  /*1690*/  IMAD R6, R20, R6, R13 ;  /* 0x0000000614067224 */ /* 0x000fe400078e020d */
[-C--:B------:R-:W-:Y:S02]  /*16a0*/  @P4 IMAD R5, R187, R14.reuse, RZ ;  /* 0x0000000ebb054224 */ /* 0x080fe400078e02ff */
[----:B------:R-:W-:Y:S01]  /*16b0*/  @P4 IMAD.WIDE.U32 R10, R186, R14, RZ ;  /* 0x0000000eba0a4225 */ /* 0x000fe200078e00ff */
[----:B------:R-:W-:-:S03]  /*16c0*/  IADD3 R14, PT, PT, R17, R6, RZ ;  /* 0x00000006110e7210 */ /* 0x000fc60007ffe0ff */
[----:B------:R-:W-:Y:S01]  /*16d0*/  @P4 IMAD.IADD R0, R11, 0x1, R5 ;  /* 0x000000010b004824 */ /* 0x000fe200078e0205 */
[----:B------:R-:W-:Y:S02]  /*16e0*/  @P4 MOV R30, R10 ;  /* 0x0000000a001e4202 */ /* 0x000fe40000000f00 */
[----:B-1----:R-:W-:Y:S02]  /*16f0*/  MOV R5, RZ ;  /* 0x000000ff00057202 */ /* 0x002fe40000000f00 */
.L_x_1712:
[----:B------:R-:W-:Y:S05]  /*1700*/  BSYNC.RECONVERGENT B0 ;  /* 0x0000000000007941 */ /* 0x000fea0003800200 */
.L_x_1710:
        /* <DEDUP_REMOVED lines=20> */
[----:B------:R-:W-:-:S05]  /*1850*/  IMAD R15, R13, R6, R12 ;  /* 0x000000060d0f7224 */ /* 0x000fca00078e020c */
[----:B------:R-:W-:Y:S01]  /*1860*/  ISETP.GT.U32.AND P2, PT, R8, R15, PT ;  /* 0x0000000f0800720c */ /* 0x000fe20003f44070 */
[----:B------:R-:W1:Y:S01]  /*1870*/  S2R R12, SR_CgaCtaId ;  /* 0x00000000000c7919 */ /* 0x000e620000008800 */
[----:B------:R-:W-:-:S11]  /*1880*/  LOP3.LUT R6, R197, R4, RZ, 0x3c, !PT ;  /* 0x00000004c5067212 */ /* 0x000fd600078e3cff */
[----:B------:R-:W-:-:S04]  /*1890*/  @!P2 IADD3 R15, PT, PT, R15, -R8, RZ ;  /* 0x800000080f0fa210 */ /* 0x000fc80007ffe0ff */
[----:B------:R-:W-:Y:S01]  /*18a0*/  ISETP.GE.U32.AND P4, PT, R15, R8, PT ;  /* 0x000000080f00720c */ /* 0x000fe20003f86070 */
[----:B------:R-:W-:Y:S01]  /*18b0*/  @!P2 VIADD R13, R13, 0x1 ;  /* 0x000000010d0da836 */ /* 0x000fe20000000000 */
[----:B------:R-:W-:Y:S02]  /*18c0*/  ISETP.GE.AND P1, PT, R6, RZ, PT ;  /* 0x000000ff0600720c */ /* 0x000fe40003f26270 */
[----:B------:R-:W-:Y:S01]  /*18d0*/  ISETP.NE.AND P2, PT, R4, RZ, PT ;  /* 0x000000ff0400720c */ /* 0x000fe20003f45270 */
[----:B-----5:R-:W-:-:S08]  /*18e0*/  IMAD R8, R5, R186, RZ ;  /* 0x000000ba05087224 */ /* 0x020fd000078e02ff */
[----:B------:R-:W-:-:S04]  /*18f0*/  @P4 VIADD R13, R13, 0x1 ;  /* 0x000000010d0d4836 */ /* 0x000fc80000000000 */
[----:B------:R-:W-:Y:S01]  /*1900*/  IMAD.MOV.U32 R6, RZ, RZ, R13 ;  /* 0x000000ffff067224 */ /* 0x000fe200078e000d */
[----:B------:R-:W-:-:S03]  /*1910*/  MOV R13, 0x400 ;  /* 0x00000400000d7802 */ /* 0x000fc60000000f00 */
[----:B------:R-:W-:Y:S01]  /*1920*/  @!P1 IMAD.MOV R6, RZ, RZ, -R6 ;  /* 0x000000ffff069224 */ /* 0x000fe200078e0a06 */
[----:B------:R-:W-:Y:S02]  /*1930*/  @!P2 LOP3.LUT R6, RZ, R4, RZ, 0x33, !PT ;  /* 0x00000004ff06a212 */ /* 0x000fe400078e33ff */
[----:B------:R-:W-:Y:S01]  /*1940*/  SHF.L.U32 R4, R119, 0x3, RZ ;  /* 0x0000000377047819 */ /* 0x000fe200000006ff */
[C---:B------:R-:W-:Y:S01]  /*1950*/  IMAD R15, R7.reuse, R187, R8 ;  /* 0x000000bb070f7224 */ /* 0x040fe200078e0208 */
[----:B-1----:R-:W-:Y:S01]  /*1960*/  LEA R5, R12, R13, 0x18 ;  /* 0x0000000d0c057211 */ /* 0x002fe200078ec0ff */
[----:B------:R-:W-:Y:S01]  /*1970*/  IMAD.WIDE.U32 R22, R7, R186, RZ ;  /* 0x000000ba07167225 */ /* 0x000fe200078e00ff */
[----:B------:R-:W-:Y:S02]  /*1980*/  SHF.R.S32.HI R7, RZ, 0x1f, R6 ;  /* 0x0000001fff077819 */ /* 0x000fe40000011406 */
[----:B------:R-:W-:Y:S01]  /*1990*/  LOP3.LUT R204, R4, 0x18, RZ, 0xc0, !PT ;  /* 0x0000001804cc7812 */ /* 0x000fe200078ec0ff */
[----:B------:R-:W-:-:S02]  /*19a0*/  IMAD R12, R19, R6, RZ ;  /* 0x00000006130c7224 */ /* 0x000fc400078e02ff */
[----:B------:R-:W-:Y:S01]  /*19b0*/  IMAD.IADD R15, R23, 0x1, R15 ;  /* 0x00000001170f7824 */ /* 0x000fe200078e020f */
[----:B------:R-:W-:Y:S01]  /*19c0*/  IADD3 R30, P2, P1, R22, R30, R204 ;  /* 0x0000001e161e7210 */ /* 0x000fe2000795e0cc */
[----:B------:R-:W-:Y:S02]  /*19d0*/  IMAD R12, R7, R18, R12 ;  /* 0x00000012070c7224 */ /* 0x000fe400078e020c */
[----:B------:R-:W-:Y:S02]  /*19e0*/  IMAD.SHL.U32 R117, R119, 0x20, RZ ;  /* 0x0000002077757824 */ /* 0x000fe400078e00ff */
[----:B------:R-:W-:Y:S01]  /*19f0*/  IMAD.WIDE.U32 R22, R18, R6, RZ ;  /* 0x0000000612167225 */ /* 0x000fe200078e00ff */
[----:B------:R-:W-:-:S03]  /*1a00*/  IADD3.X R15, PT, PT, R15, R0, RZ, P2, P1 ;  /* 0x000000000f0f7210 */ /* 0x000fc600017e24ff */
[----:B------:R-:W-:Y:S01]  /*1a10*/  IMAD.SHL.U32 R7, R119, 0x10, RZ ;  /* 0x0000001077077824 */ /* 0x000fe200078e00ff */
[----:B------:R-:W-:Y:S02]  /*1a20*/  SHF.R.U32.HI R135, RZ, 0x1, R119 ;  /* 0x00000001ff877819 */ /* 0x000fe40000011677 */
[----:B------:R-:W-:Y:S01]  /*1a30*/  LOP3.LUT R0, R117, 0xc0, RZ, 0xc0, !PT ;  /* 0x000000c075007812 */ /* 0x000fe200078ec0ff */
[----:B------:R-:W-:Y:S01]  /*1a40*/  IMAD.IADD R12, R23, 0x1, R12 ;  /* 0x00000001170c7824 */ /* 0x000fe200078e020c */
[----:B------:R-:W-:Y:S02]  /*1a50*/  IADD3 R30, P1, PT, R30, R22, RZ ;  /* 0x000000161e1e7210 */ /* 0x000fe40007f3e0ff */
[----:B------:R-:W-:Y:S02]  /*1a60*/  SHF.L.U32 R6, R119, 0x2, RZ ;  /* 0x0000000277067819 */ /* 0x000fe400000006ff */
[----:B------:R-:W-:Y:S02]  /*1a70*/  LOP3.LUT R18, R7, 0x100, RZ, 0xc0, !PT ;  /* 0x0000010007127812 */ /* 0x000fe400078ec0ff */
[----:B------:R-:W-:Y:S01]  /*1a80*/  LOP3.LUT R19, R0, 0x8, R135, 0xf8, !PT ;  /* 0x0000000800137812 */ /* 0x000fe200078ef887 */
[----:B------:R-:W-:Y:S01]  /*1a90*/  IMAD.X R31, R15, 0x1, R12, P1 ;  /* 0x000000010f1f7824 */ /* 0x000fe200008e060c */
[----:B------:R-:W-:-:S02]  /*1aa0*/  LOP3.LUT R22, R4, 0xc0, RZ, 0xc0, !PT ;  /* 0x000000c004167812 */ /* 0x000fc400078ec0ff */
[----:B------:R-:W-:Y:S02]  /*1ab0*/  LOP3.LUT R6, R6, 0x18, RZ, 0xc0, !PT ;  /* 0x0000001806067812 */ /* 0x000fe400078ec0ff */
[----:B------:R-:W-:Y:S02]  /*1ac0*/  LOP3.LUT R0, R0, 0x8, R119, 0xf8, !PT ;  /* 0x0000000800007812 */ /* 0x000fe400078ef877 */
[----:B------:R-:W-:Y:S02]  /*1ad0*/  LOP3.LUT R23, R18, 0x20, R117, 0xf8, !PT ;  /* 0x0000002012177812 */ /* 0x000fe400078ef875 */
[----:B------:R-:W-:Y:S02]  /*1ae0*/  IADD3 R18, P1, PT, R204, R16, RZ ;  /* 0x00000010cc127210 */ /* 0x000fe40007f3e0ff */
[----:B------:R-:W-:Y:S02]  /*1af0*/  LOP3.LUT R17, R22, 0x18, R119, 0xf8, !PT ;  /* 0x0000001816117812 */ /* 0x000fe400078ef877 */
[----:B------:R-:W-:-:S02]  /*1b00*/  LOP3.LUT R0, R23, R0, R6, 0xf6, !PT ;  /* 0x0000000017007212 */ /* 0x000fc400078ef606 */
[----:B------:R-:W-:Y:S01]  /*1b10*/  LOP3.LUT R6, R19, R6, RZ, 0x3c, !PT ;  /* 0x0000000613067212 */ /* 0x000fe200078e3cff */
[----:B------:R-:W-:Y:S01]  /*1b20*/  IMAD.X R19, RZ, RZ, R14, P1 ;  /* 0x000000ffff137224 */ /* 0x000fe200008e060e */
[----:B------:R-:W-:Y:S01]  /*1b30*/  SHF.R.U32.HI R138, RZ, 0x2, R119 ;  /* 0x00000002ff8a7819 */ /* 0x000fe20000011677 */
[----:B------:R-:W-:Y:S01]  /*1b40*/  IMAD.IADD R183, R137, 0x1, -R200 ;  /* 0x0000000189b77824 */ /* 0x000fe200078e0ac8 */
[----:B------:R-:W-:-:S03]  /*1b50*/  LOP3.LUT R17, R17, 0x18, R4, 0x78, !PT ;  /* 0x0000001811117812 */ /* 0x000fc600078e7804 */
[----:B------:R-:W-:Y:S02]  /*1b60*/  IMAD R12, R185, R138, RZ ;  /* 0x0000008ab90c7224 */ /* 0x000fe400078e02ff */
[----:B------:R-:W-:-:S04]  /*1b70*/  IMAD.WIDE.U32 R18, R138, R184, R18 ;  /* 0x000000b88a127225 */ /* 0x000fc800078e0012 */
[----:B------:R-:W-:Y:S02]  /*1b80*/  IMAD R16, R187, R138, RZ ;  /* 0x0000008abb107224 */ /* 0x000fe400078e02ff */
[----:B------:R-:W-:Y:S01]  /*1b90*/  IMAD.WIDE.U32 R30, R138, R186, R30 ;  /* 0x000000ba8a1e7225 */ /* 0x000fe200078e001e */
[----:B------:R-:W-:-:S03]  /*1ba0*/  LOP3.LUT R4, R17, 0x1f20, R4, 0xf8, !PT ;  /* 0x00001f2011047812 */ /* 0x000fc600078ef804 */
[----:B------:R-:W-:Y:S02]  /*1bb0*/  IMAD.IADD R191, R19, 0x1, R12 ;  /* 0x0000000113bf7824 */ /* 0x000fe400078e020c */
[----:B------:R-:W-:Y:S01]  /*1bc0*/  IMAD.IADD R195, R31, 0x1, R16 ;  /* 0x000000011fc37824 */ /* 0x000fe200078e0210 */
[----:B------:R-:W-:Y:S01]  /*1bd0*/  BSSY.RECONVERGENT B0, `(.L_x_1713) ;  /* 0x0000034000007945 */ /* 0x000fe20003800200 */
        /* <DEDUP_REMOVED lines=10> */
[----:B------:R-:W-:Y:S01]  /*1c80*/  @P0 IMAD.MOV.U32 R15, RZ, RZ, R22 ;  /* 0x000000ffff0f0224 */ /* 0x000fe200078e0016 */
[----:B------:R-:W-:Y:S02]  /*1c90*/  @!P0 IADD3 R13, PT, PT, R33, R13, RZ ;  /* 0x0000000d210d8210 */ /* 0x000fe40007ffe0ff */
[----:B------:R-:W-:Y:S02]  /*1ca0*/  @P0 IADD3 R13, PT, PT, R23, R14, RZ ;  /* 0x0000000e170d0210 */ /* 0x000fe40007ffe0ff */
[----:B------:R-:W-:-:S04]  /*1cb0*/  IADD3 R14, P1, PT, R204, R15, RZ ;  /* 0x0000000fcc0e7210 */ /* 0x000fc80007f3e0ff */
[----:B------:R-:W-:Y:S02]  /*1cc0*/  IADD3.X R15, PT, PT, RZ, R13, RZ, P1, !PT ;  /* 0x0000000dff0f7210 */ /* 0x000fe40000ffe4ff */
        /* <DEDUP_REMOVED lines=9> */
[-C--:B------:R-:W-:Y:S01]  /*1d60*/  IMAD R13, R9, R24.reuse, RZ ;  /* 0x00000018090d7224 */ /* 0x080fe200078e02ff */
[-C--:B------:R-:W-:Y:S01]  /*1d70*/  ISETP.GE.AND P2, PT, R204, R199.reuse, PT ;  /* 0x000000c7cc00720c */ /* 0x080fe20003f46270 */
        /* <DEDUP_REMOVED lines=24> */
.L_x_1715:
[----:B------:R3:W-:Y:S02]  /*1f00*/  STS.128 [R201+0x2000], RZ ;  /* 0x002000ffc9007388 */ /* 0x0007e40000000c00 */
.L_x_1714:
[----:B------:R-:W-:Y:S05]  /*1f10*/  BSYNC.RECONVERGENT B0 ;  /* 0x0000000000007941 */ /* 0x000fea0003800200 */
.L_x_1713:
[----:B-12---:R-:W-:Y:S01]  /*1f20*/  IADD3 R12, PT, PT, R138, 0x20, RZ ;  /* 0x000000208a0c7810 */ /* 0x006fe20007ffe0ff */
[----:B------:R-:W-:Y:S03]  /*1f30*/  BSSY.RECONVERGENT B0, `(.L_x_1716) ;  /* 0x0000020000007945 */ /* 0x000fe60003800200 */
[----:B------:R-:W-:-:S13]  /*1f40*/  ISETP.GE.AND P0, PT, R12, R183, PT ;  /* 0x000000b70c00720c */ /* 0x000fda0003f06270 */
[----:B------:R-:W-:Y:S05]  /*1f50*/  @P0 BRA `(.L_x_1717) ;  /* 0x0000000000740947 */ /* 0x000fea0003800000 */
[----:B------:R-:W-:Y:S01]  /*1f60*/  IADD3 R4, P0, PT, R8, 0x20, RZ ;  /* 0x0000002008047810 */ /* 0x000fe20007f1e0ff */
[----:B------:R-:W-:Y:S01]  /*1f70*/  IMAD.MOV.U32 R14, RZ, RZ, R20 ;  /* 0x000000ffff0e7224 */ /* 0x000fe200078e0014 */
[----:B------:R-:W-:-:S03]  /*1f80*/  ISETP.GE.AND P1, PT, R204, R199, PT ;  /* 0x000000c7cc00720c */ /* 0x000fc60003f26270 */
[----:B------:R-:W-:Y:S01]  /*1f90*/  IMAD.X R9, RZ, RZ, R9, P0 ;  /* 0x000000ffff097224 */ /* 0x000fe200000e0609 */
[----:B------:R-:W-:Y:S01]  /*1fa0*/  ISETP.GE.AND P0, PT, R189, R199, PT ;  /* 0x000000c7bd00720c */ /* 0x000fe20003f06270 */
[----:B------:R-:W-:-:S04]  /*1fb0*/  IMAD.WIDE.U32 R14, R24, R4, R14 ;  /* 0x00000004180e7225 */ /* 0x000fc800078e000e */
[----:B------:R-:W-:Y:S01]  /*1fc0*/  IMAD R9, R9, R24, RZ ;  /* 0x0000001809097224 */ /* 0x000fe200078e02ff */
[----:B------:R-:W-:-:S03]  /*1fd0*/  LEA R8, P2, R14, R10, 0x1 ;  /* 0x0000000a0e087211 */ /* 0x000fc600078408ff */
[----:B------:R-:W-:-:S04]  /*1fe0*/  IMAD R9, R25, R4, R9 ;  /* 0x0000000419097224 */ /* 0x000fc800078e0209 */
        /* <DEDUP_REMOVED lines=19> */
.L_x_1718:
[----:B------:R2:W-:Y:S02]  /*2120*/  STS.128 [R201+0x2800], RZ ;  /* 0x002800ffc9007388 */ /* 0x0005e40000000c00 */
.L_x_1717:
[----:B------:R-:W-:Y:S05]  /*2130*/  BSYNC.RECONVERGENT B0 ;  /* 0x0000000000007941 */ /* 0x000fea0003800200 */
.L_x_1716:
[----:B------:R-:W-:Y:S01]  /*2140*/  VIADD R55, R53, 0xffffffff ;  /* 0xffffffff35377836 */ /* 0x000fe20000000000 */
[----:B------:R-:W-:Y:S04]  /*2150*/  BSSY.RECONVERGENT B0, `(.L_x_1719) ;  /* 0x000001d000007945 */ /* 0x000fe80003800200 */
[----:B------:R-:W-:-:S05]  /*2160*/  SHF.L.U32 R4, R55, 0x7, RZ ;  /* 0x0000000737047819 */ /* 0x000fca00000006ff */
[----:B-1--4-:R-:W-:-:S05]  /*2170*/  IMAD.IADD R9, R133, 0x1, -R4 ;  /* 0x0000000185097824 */ /* 0x012fca00078e0a04 */
[----:B------:R-:W-:-:S13]  /*2180*/  ISETP.GE.AND P4, PT, R138, R9, PT ;  /* 0x000000098a00720c */ /* 0x000fda0003f86270 */
[----:B------:R-:W-:Y:S05]  /*2190*/  @P4 BRA `(.L_x_1720) ;  /* 0x0000000000604947 */ /* 0x000fea0003800000 */
[-C--:B------:R-:W-:Y:S02]  /*21a0*/  ISETP.GE.AND P1, PT, R204, R199.reuse, PT ;  /* 0x000000c7cc00720c */ /* 0x080fe40003f26270 */
[----:B------:R-:W-:-:S11]  /*21b0*/  ISETP.GE.AND P0, PT, R189, R199, PT ;  /* 0x000000c7bd00720c */ /* 0x000fd60003f06270 */
[----:B------:R-:W-:Y:S02]  /*21c0*/  @!P1 IMAD.MOV.U32 R10, RZ, RZ, R192 ;  /* 0x000000ffff0a9224 */ /* 0x000fe400078e00c0 */
        /* <DEDUP_REMOVED lines=20> */
.L_x_1721:
[----:B------:R4:W-:Y:S02]  /*2310*/  STS.128 [R201+0x7000], RZ ;  /* 0x007000ffc9007388 */ /* 0x0009e40000000c00 */
.L_x_1720:
[----:B------:R-:W-:Y:S05]  /*2320*/  BSYNC.RECONVERGENT B0 ;  /* 0x0000000000007941 */ /* 0x000fea0003800200 */
.L_x_1719:
[----:B------:R-:W-:Y:S01]  /*2330*/  ISETP.GE.AND P0, PT, R12, R9, PT ;  /* 0x000000090c00720c */ /* 0x000fe20003f06270 */
[----:B------:R-:W-:-:S12]  /*2340*/  BSSY.RECONVERGENT B0, `(.L_x_1722) ;  /* 0x000001a000007945 */ /* 0x000fd80003800200 */
[----:B------:R-:W-:Y:S05]  /*2350*/  @P0 BRA `(.L_x_1723) ;  /* 0x0000000000600947 */ /* 0x000fea0003800000 */
[----:B------:R-:W-:Y:S01]  /*2360*/  IMAD.SHL.U32 R8, R184, 0x20, RZ ;  /* 0x00000020b8087824 */ /* 0x000fe200078e00ff */
[-C--:B------:R-:W-:Y:S02]  /*2370*/  ISETP.GE.AND P1, PT, R204, R199.reuse, PT ;  /* 0x000000c7cc00720c */ /* 0x080fe40003f26270 */
[----:B------:R-:W-:Y:S02]  /*2380*/  ISETP.GE.AND P0, PT, R189, R199, PT ;  /* 0x000000c7bd00720c */ /* 0x000fe40003f06270 */
[----:B-1----:R-:W-:Y:S02]  /*2390*/  SHF.L.U64.HI R10, R184, 0x5, R185 ;  /* 0x00000005b80a7819 */ /* 0x002fe400000102b9 */
        /* <DEDUP_REMOVED lines=19> */
.L_x_1724:
[----:B------:R1:W-:Y:S02]  /*24d0*/  STS.128 [R201+0x7800], RZ ;  /* 0x007800ffc9007388 */ /* 0x0003e40000000c00 */
.L_x_1723:
[----:B------:R-:W-:Y:S05]  /*24e0*/  BSYNC.RECONVERGENT B0 ;  /* 0x0000000000007941 */ /* 0x000fea0003800200 */
.L_x_1722:
[----:B-1----:R-:W-:Y:S01]  /*24f0*/  IADD3 R10, PT, PT, R138, 0x40, RZ ;  /* 0x000000408a0a7810 */ /* 0x002fe20007ffe0ff */
        /* <DEDUP_REMOVED lines=24> */
.L_x_1727:
[----:B------:R1:W-:Y:S02]  /*2680*/  STS.128 [R201+0x8000], RZ ;  /* 0x008000ffc9007388 */ /* 0x0003e40000000c00 */
.L_x_1726:
[----:B------:R-:W-:Y:S05]  /*2690*/  BSYNC.RECONVERGENT B0 ;  /* 0x0000000000007941 */ /* 0x000fea0003800200 */
.L_x_1725:
[----:B------:R-:W-:Y:S01]  /*26a0*/  IADD3 R8, PT, PT, R138, 0x60, RZ ;  /* 0x000000608a087810 */ /* 0x000fe20007ffe0ff */
[----:B------:R-:W-:Y:S03]  /*26b0*/  BSSY.RECONVERGENT B0, `(.L_x_1728) ;  /* 0x0000019000007945 */ /* 0x000fe60003800200 */
[----:B------:R-:W-:-:S13]  /*26c0*/  ISETP.GE.AND P0, PT, R8, R9, PT ;  /* 0x000000090800720c */ /* 0x000fda0003f06270 */
[----:B------:R-:W-:Y:S05]  /*26d0*/  @P0 BRA `(.L_x_1729) ;  /* 0x0000000000580947 */ /* 0x000fea0003800000 */
[----:B------:R-:W-:Y:S01]  /*26e0*/  IMAD.MOV.U32 R193, RZ, RZ, R191 ;  /* 0x000000ffffc17224 */ /* 0x000fe200078e00bf */
[-C--:B------:R-:W-:Y:S01]  /*26f0*/  ISETP.GE.AND P2, PT, R204, R199.reuse, PT ;  /* 0x000000c7cc00720c */ /* 0x080fe20003f46270 */
[----:B------:R-:W-:Y:S01]  /*2700*/  IMAD R11, R185, 0xc0, RZ ;  /* 0x000000c0b90b7824 */ /* 0x000fe200078e02ff */
[-C--:B------:R-:W-:Y:S01]  /*2710*/  ISETP.GE.AND P1, PT, R189, R199.reuse, PT ;  /* 0x000000c7bd00720c */ /* 0x080fe20003f26270 */
[----:B-1----:R-:W-:Y:S01]  /*2720*/  IMAD.WIDE.U32 R14, R184, 0xc0, R192 ;  /* 0x000000c0b80e7825 */ /* 0x002fe200078e00c0 */
[----:B------:R-:W-:-:S04]  /*2730*/  ISETP.GE.AND P0, PT, R188, R199, PT ;  /* 0x000000c7bc00720c */ /* 0x000fc80003f06270 */
        /* <DEDUP_REMOVED lines=15> */
[----:B------:R1:W-:Y:S02]  /*2830*/  @P0 STS.128 [R201+0x8800], RZ ;  /* 0x008800ffc9000388 */ /* 0x0003e40000000c00 */
.L_x_1729:
[----:B------:R-:W-:Y:S05]  /*2840*/  BSYNC.RECONVERGENT B0 ;  /* 0x0000000000007941 */ /* 0x000fea0003800200 */
.L_x_1728:
[----:B------:R-:W0:Y:S04]  /*2850*/  LDGDEPBAR ;  /* 0x00000000000079af */ /* 0x000e280000000000 */
[----:B------:R1:W5:Y:S04]  /*2860*/  LD.E R54, desc[UR4][R2.64+0x184] ;  /* 0x0001840402367980 */ /* 0x000368000c101900 */
[----:B------:R1:W5:Y:S01]  /*2870*/  LD.E R52, desc[UR4][R2.64+0x188] ;  /* 0x0001880402347980 */ /* 0x000362000c101900 */
[----:B------:R-:W-:-:S04]  /*2880*/  DEPBAR.LE SB0, 0x0 ;  /* 0x000080000000791a */ /* 0x000fc80000000000 */
[----:B------:R-:W-:Y:S05]  /*2890*/  WARPSYNC.ALL ;  /* 0x0000000000007948 */ /* 0x000fea0003800000 */
[----:B------:R-:W-:Y:S01]  /*28a0*/  BSSY.RECONVERGENT B0, `(.L_x_1730) ;  /* 0x000001d000007945 */ /* 0x000fe20003800200 */
[----:B------:R-:W-:Y:S06]  /*28b0*/  BAR.SYNC.DEFER_BLOCKING 0x0 ;  /* 0x0000000000007b1d */ /* 0x000fec0000010000 */
[----:B------:R-:W-:Y:S05]  /*28c0*/  @P4 BRA `(.L_x_1731) ;  /* 0x00000000005c4947 */ /* 0x000fea0003800000 */
[-C--:B------:R-:W-:Y:S02]  /*28d0*/  ISETP.GE.AND P1, PT, R204, R199.reuse, PT ;  /* 0x000000c7cc00720c */ /* 0x080fe40003f26270 */
[----:B------:R-:W-:-:S11]  /*28e0*/  ISETP.GE.AND P0, PT, R189, R199, PT ;  /* 0x000000c7bd00720c */ /* 0x000fd60003f06270 */
        /* <DEDUP_REMOVED lines=19> */
.L_x_1732:
[----:B------:R1:W-:Y:S01]  /*2a20*/  STS.128 [R201+0xd000], RZ ;  /* 0x00d000ffc9007388 */ /* 0x0003e20000000c00 */
[----:B------:R-:W-:Y:S05]  /*2a30*/  BRA `(.L_x_1733) ;  /* 0x00000000000c7947 */ /* 0x000fea0003800000 */
.L_x_1731:
[----:B------:R1:W-:Y:S04]  /*2a40*/  STS.128 [R201+0x9000], RZ ;  /* 0x009000ffc9007388 */ /* 0x0003e80000000c00 */
[----:B------:R1:W-:Y:S04]  /*2a50*/  STS.128 [R201+0xb000], RZ ;  /* 0x00b000ffc9007388 */ /* 0x0003e80000000c00 */
[----:B------:R1:W-:Y:S02]  /*2a60*/  STS.128 [R201+0xd000], RZ ;  /* 0x00d000ffc9007388 */ /* 0x0003e40000000c00 */
.L_x_1733:
[----:B------:R-:W-:Y:S05]  /*2a70*/  BSYNC.RECONVERGENT B0 ;  /* 0x0000000000007941 */ /* 0x000fea0003800200 */
.L_x_1730:
        /* <DEDUP_REMOVED lines=10> */
[----:B-1----:R-:W-:-:S04]  /*2b20*/  LEA R14, P2, R11, R194, 0x1 ;  /* 0x000000c20b0e7211 */ /* 0x002fc800078408ff */
        /* <DEDUP_REMOVED lines=18> */
.L_x_1736:
[----:B------:R1:W-:Y:S02]  /*2c50*/  STS.128 [R201+0xd800], RZ ;  /* 0x00d800ffc9007388 */ /* 0x0003e40000000c00 */
.L_x_1735:
[----:B------:R-:W-:Y:S05]  /*2c60*/  BSYNC.RECONVERGENT B0 ;  /* 0x0000000000007941 */ /* 0x000fea0003800200 */
.L_x_1734:
        /* <DEDUP_REMOVED lines=27> */
.L_x_1739:
[----:B------:R1:W-:Y:S02]  /*2e20*/  STS.128 [R201+0xe000], RZ ;  /* 0x00e000ffc9007388 */ /* 0x0003e40000000c00 */
.L_x_1738:
[----:B------:R-:W-:Y:S05]  /*2e30*/  BSYNC.RECONVERGENT B0 ;  /* 0x0000000000007941 */ /* 0x000fea0003800200 */
.L_x_1737:
[----:B------:R-:W-:Y:S01]  /*2e40*/  ISETP.GE.AND P0, PT, R8, R9, PT ;  /* 0x000000090800720c */ /* 0x000fe20003f06270 */
[----:B------:R-:W-:Y:S01]  /*2e50*/  BSSY.RECONVERGENT B0, `(.L_x_1740) ;  /* 0x0000024000007945 */ /* 0x000fe20003800200 */
[----:B------:R-:W-:Y:S01]  /*2e60*/  LOP3.LUT R8, R7, 0x3e00, RZ, 0xc0, !PT ;  /* 0x00003e0007087812 */ /* 0x000fe200078ec0ff */
[----:B------:R-:W-:Y:S01]  /*2e70*/  IMAD.MOV.U32 R7, RZ, RZ, 0x10 ;  /* 0x00000010ff077424 */ /* 0x000fe200078e00ff */
[----:B------:R-:W-:Y:S02]  /*2e80*/  LOP3.LUT P6, RZ, R119, 0x4, RZ, 0xc0, !PT ;  /* 0x0000000477ff7812 */ /* 0x000fe400078cc0ff */
[--C-:B------:R-:W-:Y:S02]  /*2e90*/  LOP3.LUT R8, R8, 0x20, R117.reuse, 0xf8, !PT ;  /* 0x0000002008087812 */ /* 0x100fe400078ef875 */
[----:B------:R-:W-:Y:S02]  /*2ea0*/  LOP3.LUT R135, R135, 0x1f0, RZ, 0xc0, !PT ;  /* 0x000001f087877812 */ /* 0x000fe400078ec0ff */
[----:B------:R-:W-:-:S02]  /*2eb0*/  LOP3.LUT R9, R8, 0x100, R117, 0xf8, !PT ;  /* 0x0000010008097812 */ /* 0x000fc400078ef875 */
[----:B------:R-:W-:Y:S01]  /*2ec0*/  SEL R7, R7, 0xfffffff0, !P6 ;  /* 0xfffffff007077807 */ /* 0x000fe20007000000 */
[----:B------:R1:W-:Y:S01]  /*2ed0*/  @P0 STS.128 [R201+0xa800], RZ ;  /* 0x00a800ffc9000388 */ /* 0x0003e20000000c00 */
[----:B------:R-:W-:-:S03]  /*2ee0*/  LOP3.LUT R182, R9, R6, RZ, 0xfc, !PT ;  /* 0x0000000609b67212 */ /* 0x000fc600078efcff */
        /* <DEDUP_REMOVED lines=25> */
.L_x_1742:
[----:B------:R1:W-:Y:S02]  /*3080*/  STS.128 [R201+0xe800], RZ ;  /* 0x00e800ffc9007388 */ /* 0x0003e40000000c00 */
.L_x_1741:
[----:B------:R-:W-:Y:S05]  /*3090*/  BSYNC.RECONVERGENT B0 ;  /* 0x0000000000007941 */ /* 0x000fea0003800200 */
.L_x_1740:
[--C-:B------:R-:W-:Y:S01]  /*30a0*/  IMAD R182, R182, 0x2, R5.reuse ;  /* 0x00000002b6b67824 */ /* 0x100fe200078e0205 */
[----:B------:R-:W-:Y:S01]  /*30b0*/  LOP3.LUT R138, R138, 0x7, RZ, 0xc0, !PT ;  /* 0x000000078a8a7812 */ /* 0x000fe200078ec0ff */
[----:B------:R-:W-:Y:S01]  /*30c0*/  IMAD R181, R0, 0x2, R5 ;  /* 0x0000000200b57824 */ /* 0x000fe200078e0205 */
[----:B-----5:R-:W-:Y:S01]  /*30d0*/  IADD3 R54, PT, PT, R133, -R137, -R54 ;  /* 0x8000008985367210 */ /* 0x020fe20007ffe836 */
[C---:B------:R-:W-:Y:S01]  /*30e0*/  IMAD R116, R7.reuse, 0x2, R182 ;  /* 0x0000000207747824 */ /* 0x040fe200078e02b6 */
[----:B------:R-:W-:Y:S01]  /*30f0*/  LDSM.16.M88.4 R88, [R182] ;  /* 0x00000000b658783b */ /* 0x000fe20000000200 */
[----:B------:R-:W-:Y:S01]  /*3100*/  IMAD R0, R7, 0x2, R181 ;  /* 0x0000000207007824 */ /* 0x000fe200078e02b5 */
[----:B------:R-:W-:Y:S01]  /*3110*/  IADD3 R135, PT, PT, R200, R138, R135 ;  /* 0x0000008ac8877210 */ /* 0x000fe20007ffe087 */
[----:B------:R-:W-:Y:S01]  /*3120*/  BSSY.RECONVERGENT B1, `(.L_x_1743) ;  /* 0x000025e000017945 */ /* 0x000fe20003800200 */
[----:B------:R-:W2:Y:S01]  /*3130*/  LDSM.16.M88.4 R48, [R181+0x3000] ;  /* 0x00300000b530783b */ /* 0x000ea20000000200 */
[----:B------:R-:W-:-:S02]  /*3140*/  IADD3 R52, PT, PT, R52, R133, -R137 ;  /* 0x0000008534347210 */ /* 0x000fc40007ffe889 */
[C---:B------:R-:W-:Y:S01]  /*3150*/  IMAD.IADD R208, R135.reuse, 0x1, R54 ;  /* 0x0000000187d07824 */ /* 0x040fe200078e0236 */
[----:B------:R-:W3:Y:S02]  /*3160*/  LDSM.16.M88.4 R40, [R181+0x3400] ;  /* 0x00340000b528783b */ /* 0x000ee40000000200 */
[----:B------:R-:W-:Y:S02]  /*3170*/  IMAD.IADD R52, R135, 0x1, R52 ;  /* 0x0000000187347824 */ /* 0x000fe400078e0234 */
[----:B------:R-:W-:Y:S01]  /*3180*/  LDSM.16.M88.4 R60, [R116] ;  /* 0x00000000743c783b */ /* 0x000fe20000000200 */
[----:B------:R-:W-:Y:S02]  /*3190*/  VIADD R206, R208, 0x8 ;  /* 0x00000008d0ce7836 */ /* 0x000fe40000000000 */
[C-C-:B------:R-:W-:Y:S01]  /*31a0*/  VIADDMNMX R207, R52.reuse, 0x1, R133.reuse, PT ;  /* 0x0000000134cf7846 */ /* 0x140fe20003800185 */
[----:B-1----:R-:W1:Y:S01]  /*31b0*/  LDSM.16.M88.4 R8, [R0+0x3000] ;  /* 0x003000000008783b */ /* 0x002e620000000200 */
[----:B------:R-:W-:-:S03]  /*31c0*/  VIADDMNMX R203, R52, 0x9, R133, PT ;  /* 0x0000000934cb7846 */ /* 0x000fc60003800185 */
[----:B------:R-:W4:Y:S04]  /*31d0*/  LDSM.16.M88.4 R32, [R181+0x3800] ;  /* 0x00380000b520783b */ /* 0x000f280000000200 */
[----:B------:R-:W4:Y:S04]  /*31e0*/  LDSM.16.M88.4 R24, [R181+0x3c00] ;  /* 0x003c0000b518783b */ /* 0x000f280000000200 */
[----:B------:R-:W4:Y:S04]  /*31f0*/  LDSM.16.M88.4 R16, [R181+0x4000] ;  /* 0x00400000b510783b */ /* 0x000f280000000200 */
[----:B------:R-:W4:Y:S04]  /*3200*/  LDSM.16.M88.4 R104, [R181+0x4400] ;  /* 0x00440000b568783b */ /* 0x000f280000000200 */
[----:B------:R-:W4:Y:S04]  /*3210*/  LDSM.16.M88.4 R96, [R181+0x4800] ;  /* 0x00480000b560783b */ /* 0x000f280000000200 */
[----:B------:R-:W4:Y:S01]  /*3220*/  LDSM.16.M88.4 R64, [R181+0x4c00] ;  /* 0x004c0000b540783b */ /* 0x000f220000000200 */
[C---:B--2---:R-:W-:Y:S03]  /*3230*/  HMMA.16816.F32 R56, R88.reuse, R48, RZ ;  /* 0x000000305838723c */ /* 0x044fe600000018ff */
[----:B------:R-:W2:Y:S04]  /*3240*/  LDSM.16.M88.4 R12, [R0+0x3400] ;  /* 0x00340000000c783b */ /* 0x000ea80000000200 */
[----:B------:R-:W2:Y:S01]  /*3250*/  LDSM.16.M88.4 R84, [R0+0x3800] ;  /* 0x003800000054783b */ /* 0x000ea20000000200 */
[C---:B------:R-:W-:Y:S03]  /*3260*/  HMMA.16816.F32 R48, R88.reuse, R50, RZ ;  /* 0x000000325830723c */ /* 0x040fe600000018ff */
[----:B------:R-:W2:Y:S04]  /*3270*/  LDSM.16.M88.4 R80, [R0+0x3c00] ;  /* 0x003c00000050783b */ /* 0x000ea80000000200 */
[----:B------:R-:W2:Y:S01]  /*3280*/  LDSM.16.M88.4 R76, [R0+0x4000] ;  /* 0x00400000004c783b */ /* 0x000ea20000000200 */
[----:B---3--:R-:W-:Y:S03]  /*3290*/  HMMA.16816.F32 R44, R88, R40, RZ ;  /* 0x00000028582c723c */ /* 0x008fe600000018ff */
[----:B------:R-:W3:Y:S04]  /*32a0*/  LDSM.16.M88.4 R72, [R0+0x4400] ;  /* 0x004400000048783b */ /* 0x000ee80000000200 */
[----:B------:R-:W-:Y:S01]  /*32b0*/  LDSM.16.M88.4 R68, [R0+0x4c00] ;  /* 0x004c00000044783b */ /* 0x000fe20000000200 */
[C---:B-1----:R-:W-:Y:S03]  /*32c0*/  HMMA.16816.F32 R56, R60.reuse, R8, R56 ;  /* 0x000000083c38723c */ /* 0x042fe60000001838 */
[----:B------:R-:W-:Y:S04]  /*32d0*/  LDSM.16.M88.4 R112, [R181+0x5400] ;  /* 0x00540000b570783b */ /* 0x000fe80000000200 */
[----:B------:R-:W-:Y:S01]  /*32e0*/  LDSM.16.M88.4 R128, [R182+0x2000] ;  /* 0x00200000b680783b */ /* 0x000fe20000000200 */
[----:B------:R-:W-:Y:S03]  /*32f0*/  HMMA.16816.F32 R48, R60, R10, R48 ;  /* 0x0000000a3c30723c */ /* 0x000fe60000001830 */
[----:B------:R-:W1:Y:S04]  /*3300*/  LDSM.16.M88.4 R8, [R0+0x4800] ;  /* 0x004800000008783b */ /* 0x000e680000000200 */
[----:B------:R-:W-:Y:S01]  /*3310*/  LDSM.16.M88.4 R124, [R181+0x8400] ;  /* 0x00840000b57c783b */ /* 0x000fe20000000200 */
[C---:B------:R-:W-:Y:S03]  /*3320*/  HMMA.16816.F32 R40, R88.reuse, R42, RZ ;  /* 0x0000002a5828723c */ /* 0x040fe600000018ff */
[----:B------:R-:W-:Y:S04]  /*3330*/  LDSM.16.M88.4 R120, [R181+0x8800] ;  /* 0x00880000b578783b */ /* 0x000fe80000000200 */
[----:B------:R-:W0:Y:S01]  /*3340*/  LDGDEPBAR ;  /* 0x00000000000079af */ /* 0x000e220000000000 */
        /* <DEDUP_REMOVED lines=21> */
[----:B------:R-:W4:Y:S07]  /*34a0*/  LDSM.16.M88.4 R80, [R181+0x5c00] ;  /* 0x005c0000b550783b */ /* 0x000f2e0000000200 */
[C---:B------:R-:W-:Y:S08]  /*34b0*/  HMMA.16816.F32 R20, R60.reuse, R76, R20 ;  /* 0x0000004c3c14723c */ /* 0x040ff00000001814 */
[C---:B------:R-:W-:Y:S01]  /*34c0*/  HMMA.16816.F32 R16, R60.reuse, R78, R16 ;  /* 0x0000004e3c10723c */ /* 0x040fe20000001810 */
[----:B------:R-:W4:Y:S07]  /*34d0*/  LDSM.16.M88.4 R76, [R181+0x6000] ;  /* 0x00600000b54c783b */ /* 0x000f2e0000000200 */
[C---:B---3--:R-:W-:Y:S08]  /*34e0*/  HMMA.16816.F32 R108, R60.reuse, R72, R108 ;  /* 0x000000483c6c723c */ /* 0x048ff0000000186c */
[C---:B------:R-:W-:Y:S01]  /*34f0*/  HMMA.16816.F32 R104, R60.reuse, R74, R104 ;  /* 0x0000004a3c68723c */ /* 0x040fe20000001868 */
[----:B------:R-:W-:Y:S07]  /*3500*/  LDSM.16.M88.4 R72, [R181+0x6c00] ;  /* 0x006c0000b548783b */ /* 0x000fee0000000200 */
[C---:B-1----:R-:W-:Y:S08]  /*3510*/  HMMA.16816.F32 R100, R60.reuse, R8, R100 ;  /* 0x000000083c64723c */ /* 0x042ff00000001864 */
[C---:B------:R-:W-:Y:S01]  /*3520*/  HMMA.16816.F32 R96, R60.reuse, R10, R96 ;  /* 0x0000000a3c60723c */ /* 0x040fe20000001860 */
[----:B------:R-:W1:Y:S07]  /*3530*/  LDSM.16.M88.4 R8, [R181+0x6400] ;  /* 0x00640000b508783b */ /* 0x000e6e0000000200 */
[C---:B------:R-:W-:Y:S08]  /*3540*/  HMMA.16816.F32 R92, R60.reuse, R68, R92 ;  /* 0x000000443c5c723c */ /* 0x040ff0000000185c */
[----:B------:R-:W-:Y:S01]  /*3550*/  HMMA.16816.F32 R88, R60, R70, R88 ;  /* 0x000000463c58723c */ /* 0x000fe20000001858 */
[----:B------:R-:W3:Y:S04]  /*3560*/  LDSM.16.M88.4 R60, [R181+0x6800] ;  /* 0x00680000b53c783b */ /* 0x000ee80000000200 */
[----:B------:R-:W-:Y:S03]  /*3570*/  LDSM.16.M88.4 R68, [R116+0x1000] ;  /* 0x001000007444783b */ /* 0x000fe60000000200 */
[C---:B--2---:R-:W-:Y:S08]  /*3580*/  HMMA.16816.F32 R56, R12.reuse, R64, R56 ;  /* 0x000000400c38723c */ /* 0x044ff00000001838 */
[C---:B------:R-:W-:Y:S01]  /*3590*/  HMMA.16816.F32 R48, R12.reuse, R66, R48 ;  /* 0x000000420c30723c */ /* 0x040fe20000001830 */
[----:B------:R-:W2:Y:S07]  /*35a0*/  LDSM.16.M88.4 R64, [R0+0x5000] ;  /* 0x005000000040783b */ /* 0x000eae0000000200 */
[C---:B------:R-:W-:Y:S08]  /*35b0*/  HMMA.16816.F32 R44, R12.reuse, R112, R44 ;  /* 0x000000700c2c723c */ /* 0x040ff0000000182c */
[C---:B------:R-:W-:Y:S01]  /*35c0*/  HMMA.16816.F32 R40, R12.reuse, R114, R40 ;  /* 0x000000720c28723c */ /* 0x040fe20000001828 */
[----:B------:R-:W-:Y:S07]  /*35d0*/  LDSM.16.M88.4 R112, [R0+0x5800] ;  /* 0x005800000070783b */ /* 0x000fee0000000200 */
[C---:B----4-:R-:W-:Y:S08]  /*35e0*/  HMMA.16816.F32 R36, R12.reuse, R84, R36 ;  /* 0x000000540c24723c */ /* 0x050ff00000001824 */
        /* <DEDUP_REMOVED lines=11> */
[C---:B---3--:R-:W-:Y:S08]  /*36a0*/  HMMA.16816.F32 R100, R12.reuse, R60, R100 ;  /* 0x0000003c0c64723c */ /* 0x048ff00000001864 */
[C---:B------:R-:W-:Y:S01]  /*36b0*/  HMMA.16816.F32 R96, R12.reuse, R62, R96 ;  /* 0x0000003e0c60723c */ /* 0x040fe20000001860 */
[----:B------:R-:W-:Y:S07]  /*36c0*/  LDSM.16.M88.4 R60, [R0+0x6000] ;  /* 0x00600000003c783b */ /* 0x000fee0000000200 */
[C---:B------:R-:W-:Y:S08]  /*36d0*/  HMMA.16816.F32 R92, R12.reuse, R72, R92 ;  /* 0x000000480c5c723c */ /* 0x040ff0000000185c */
[----:B------:R-:W-:Y:S01]  /*36e0*/  HMMA.16816.F32 R88, R12, R74, R88 ;  /* 0x0000004a0c58723c */ /* 0x000fe20000001858 */
[----:B------:R-:W3:Y:S04]  /*36f0*/  LDSM.16.M88.4 R12, [R181+0x7000] ;  /* 0x00700000b50c783b */ /* 0x000ee80000000200 */
[----:B------:R-:W-:Y:S03]  /*3700*/  LDSM.16.M88.4 R72, [R0+0x6c00] ;  /* 0x006c00000048783b */ /* 0x000fe60000000200 */
[C---:B--2---:R-:W-:Y:S08]  /*3710*/  HMMA.16816.F32 R56, R68.reuse, R64, R56 ;  /* 0x000000404438723c */ /* 0x044ff00000001838 */
[C---:B------:R-:W-:Y:S01]  /*3720*/  HMMA.16816.F32 R48, R68.reuse, R66, R48 ;  /* 0x000000424430723c */ /* 0x040fe20000001830 */
[----:B------:R-:W-:Y:S07]  /*3730*/  LDSM.16.M88.4 R64, [R181+0x7400] ;  /* 0x00740000b540783b */ /* 0x000fee0000000200 */
[C---:B-1----:R-:W-:Y:S08]  /*3740*/  HMMA.16816.F32 R44, R68.reuse, R8, R44 ;  /* 0x00000008442c723c */ /* 0x042ff0000000182c */
[C---:B------:R-:W-:Y:S01]  /*3750*/  HMMA.16816.F32 R40, R68.reuse, R10, R40 ;  /* 0x0000000a4428723c */ /* 0x040fe20000001828 */
[----:B------:R-:W1:Y:S07]  /*3760*/  LDSM.16.M88.4 R8, [R181+0x7800] ;  /* 0x00780000b508783b */ /* 0x000e6e0000000200 */
[----:B------:R-:W-:Y:S08]  /*3770*/  HMMA.16816.F32 R36, R68, R112, R36 ;  /* 0x000000704424723c */ /* 0x000ff00000001824 */
[C---:B---3--:R-:W-:Y:S08]  /*3780*/  HMMA.16816.F32 R56, R128.reuse, R12, R56 ;  /* 0x0000000c8038723c */ /* 0x048ff00000001838 */
[----:B------:R-:W-:Y:S01]  /*3790*/  HMMA.16816.F32 R48, R128, R14, R48 ;  /* 0x0000000e8030723c */ /* 0x000fe20000001830 */
[----:B------:R-:W2:Y:S07]  /*37a0*/  LDSM.16.M88.4 R12, [R181+0x8000] ;  /* 0x00800000b50c783b */ /* 0x000eae0000000200 */
[C---:B------:R-:W-:Y:S01]  /*37b0*/  HMMA.16816.F32 R32, R68.reuse, R114, R32 ;  /* 0x000000724420723c */ /* 0x040fe20000001820 */
[----:B------:R-:W3:Y:S07]  /*37c0*/  LDSM.16.M88.4 R112, [R181+0x8c00] ;  /* 0x008c0000b570783b */ /* 0x000eee0000000200 */
[C---:B------:R-:W-:Y:S08]  /*37d0*/  HMMA.16816.F32 R20, R68.reuse, R60, R20 ;  /* 0x0000003c4414723c */ /* 0x040ff00000001814 */
[C---:B------:R-:W-:Y:S01]  /*37e0*/  HMMA.16816.F32 R16, R68.reuse, R62, R16 ;  /* 0x0000003e4410723c */ /* 0x040fe20000001810 */
[----:B------:R-:W4:Y:S07]  /*37f0*/  LDSM.16.M88.4 R60, [R181+0x7c00] ;  /* 0x007c0000b53c783b */ /* 0x000f2e0000000200 */
[C---:B------:R-:W-:Y:S08]  /*3800*/  HMMA.16816.F32 R28, R68.reuse, R84, R28 ;  /* 0x00000054441c723c */ /* 0x040ff0000000181c */
[----:B------:R-:W-:Y:S01]  /*3810*/  HMMA.16816.F32 R24, R68, R86, R24 ;  /* 0x000000564418723c */ /* 0x000fe20000001818 */
[----:B------:R-:W-:Y:S07]  /*3820*/  LDSM.16.M88.4 R84, [R0+0x7000] ;  /* 0x007000000054783b */ /* 0x000fee0000000200 */
[C---:B-1----:R-:W-:Y:S08]  /*3830*/  HMMA.16816.F32 R36, R128.reuse, R8, R36 ;  /* 0x000000088024723c */ /* 0x042ff00000001824 */
[C---:B------:R-:W-:Y:S01]  /*3840*/  HMMA.16816.F32 R32, R128.reuse, R10, R32 ;  /* 0x0000000a8020723c */ /* 0x040fe20000001820 */
[----:B------:R-:W1:Y:S07]  /*3850*/  LDSM.16.M88.4 R8, [R116+0x2000] ;  /* 0x002000007408783b */ /* 0x000e6e0000000200 */
[C---:B--2---:R-:W-:Y:S08]  /*3860*/  HMMA.16816.F32 R20, R128.reuse, R12, R20 ;  /* 0x0000000c8014723c */ /* 0x044ff00000001814 */
[----:B------:R-:W-:Y:S01]  /*3870*/  HMMA.16816.F32 R16, R128, R14, R16 ;  /* 0x0000000e8010723c */ /* 0x000fe20000001810 */
[----:B------:R-:W2:Y:S07]  /*3880*/  LDSM.16.M88.4 R12, [R0+0x8c00] ;  /* 0x008c0000000c783b */ /* 0x000eae0000000200 */
[C---:B------:R-:W-:Y:S08]  /*3890*/  HMMA.16816.F32 R92, R68.reuse, R72, R92 ;  /* 0x00000048445c723c */ /* 0x040ff0000000185c */
[C---:B------:R-:W-:Y:S08]  /*38a0*/  HMMA.16816.F32 R108, R68.reuse, R80, R108 ;  /* 0x00000050446c723c */ /* 0x040ff0000000186c */
[C---:B------:R-:W-:Y:S01]  /*38b0*/  HMMA.16816.F32 R104, R68.reuse, R82, R104 ;  /* 0x000000524468723c */ /* 0x040fe20000001868 */
[----:B------:R-:W2:Y:S07]  /*38c0*/  LDSM.16.M88.4 R80, [R0+0x7400] ;  /* 0x007400000050783b */ /* 0x000eae0000000200 */
[C---:B------:R-:W-:Y:S08]  /*38d0*/  HMMA.16816.F32 R100, R68.reuse, R76, R100 ;  /* 0x0000004c4464723c */ /* 0x040ff00000001864 */
[C---:B------:R-:W-:Y:S01]  /*38e0*/  HMMA.16816.F32 R96, R68.reuse, R78, R96 ;  /* 0x0000004e4460723c */ /* 0x040fe20000001860 */
[----:B------:R-:W2:Y:S07]  /*38f0*/  LDSM.16.M88.4 R76, [R0+0x7800] ;  /* 0x00780000004c783b */ /* 0x000eae0000000200 */
[----:B------:R-:W-:Y:S01]  /*3900*/  HMMA.16816.F32 R88, R68, R74, R88 ;  /* 0x0000004a4458723c */ /* 0x000fe20000001858 */
[----:B------:R-:W2:Y:S04]  /*3910*/  LDSM.16.M88.4 R72, [R0+0x7c00] ;  /* 0x007c00000048783b */ /* 0x000ea80000000200 */
[----:B------:R-:W2:Y:S03]  /*3920*/  LDSM.16.M88.4 R68, [R0+0x8000] ;  /* 0x008000000044783b */ /* 0x000ea60000000200 */
[C---:B------:R-:W-:Y:S08]  /*3930*/  HMMA.16816.F32 R44, R128.reuse, R64, R44 ;  /* 0x00000040802c723c */ /* 0x040ff0000000182c */
[C---:B------:R-:W-:Y:S01]  /*3940*/  HMMA.16816.F32 R40, R128.reuse, R66, R40 ;  /* 0x000000428028723c */ /* 0x040fe20000001828 */
[----:B------:R-:W2:Y:S07]  /*3950*/  LDSM.16.M88.4 R64, [R0+0x8400] ;  /* 0x008400000040783b */ /* 0x000eae0000000200 */
[C---:B---3--:R-:W-:Y:S08]  /*3960*/  HMMA.16816.F32 R92, R128.reuse, R112, R92 ;  /* 0x00000070805c723c */ /* 0x048ff0000000185c */
[C---:B----4-:R-:W-:Y:S08]  /*3970*/  HMMA.16816.F32 R28, R128.reuse, R60, R28 ;  /* 0x0000003c801c723c */ /* 0x050ff0000000181c */
[----:B------:R-:W-:Y:S01]  /*3980*/  HMMA.16816.F32 R24, R128, R62, R24 ;  /* 0x0000003e8018723c */ /* 0x000fe20000001818 */
[----:B------:R3:W4:Y:S01]  /*3990*/  LDSM.16.M88.4 R60, [R0+0x8800] ;  /* 0x00880000003c783b */ /* 0x0007220000000200 */
[----:B------:R-:W-:-:S06]  /*39a0*/  DEPBAR.LE SB0, 0x0 ;  /* 0x000080000000791a */ /* 0x000fcc0000000000 */
[----:B------:R-:W-:Y:S08]  /*39b0*/  HMMA.16816.F32 R88, R128, R114, R88 ;  /* 0x000000728058723c */ /* 0x000ff00000001858 */
[----:B-1----:R-:W-:Y:S01]  /*39c0*/  HMMA.16816.F32 R56, R8, R84, R56 ;  /* 0x000000540838723c */ /* 0x002fe20000001838 */
[----:B---3--:R-:W-:-:S07]  /*39d0*/  IMAD.SHL.U32 R0, R119, 0x2, RZ ;  /* 0x0000000277007824 */ /* 0x008fce00078e00ff */
[----:B--2---:R-:W-:Y:S01]  /*39e0*/  HMMA.16816.F32 R92, R8, R12, R92 ;  /* 0x0000000c085c723c */ /* 0x004fe2000000185c */
[----:B------:R-:W-:-:S07]  /*39f0*/  LOP3.LUT R13, R0, 0x6, RZ, 0xc0, !PT ;  /* 0x00000006000d7812 */ /* 0x000fce00078ec0ff */
[----:B------:R-:W-:Y:S01]  /*3a00*/  HMMA.16816.F32 R104, R128, R126, R104 ;  /* 0x0000007e8068723c */ /* 0x000fe20000001868 */
[----:B------:R-:W-:-:S04]  /*3a10*/  IMAD.IADD R12, R4, 0x1, R13 ;  /* 0x00000001040c7824 */ /* 0x000fc800078e020d */
[----:B------:R-:W-:Y:S01]  /*3a20*/  VIADD R54, R12, 0x59 ;  /* 0x000000590c367836 */ /* 0x000fe20000000000 */
[----:B------:R-:W-:Y:S01]  /*3a30*/  ISETP.GT.AND P2, PT, R208, R12, PT ;  /* 0x0000000cd000720c */ /* 0x000fe20003f44270 */
[C---:B------:R-:W-:Y:S01]  /*3a40*/  VIADD R13, R12.reuse, 0x68 ;  /* 0x000000680c0d7836 */ /* 0x040fe20000000000 */
[----:B------:R-:W-:Y:S01]  /*3a50*/  HMMA.16816.F32 R48, R8, R86, R48 ;  /* 0x000000560830723c */ /* 0x000fe20000001830 */
[C---:B------:R-:W-:Y:S01]  /*3a60*/  VIADD R52, R12.reuse, 0x60 ;  /* 0x000000600c347836 */ /* 0x040fe20000000000 */
[C---:B------:R-:W-:Y:S01]  /*3a70*/  ISETP.GE.AND P5, PT, R12.reuse, R207, PT ;  /* 0x000000cf0c00720c */ /* 0x040fe20003fa6270 */
[----:B------:R-:W-:-:S05]  /*3a80*/  VIADD R0, R12, 0x79 ;  /* 0x000000790c007836 */ /* 0x000fca0000000000 */
[----:B------:R-:W-:Y:S08]  /*3a90*/  HMMA.16816.F32 R108, R128, R124, R108 ;  /* 0x0000007c806c723c */ /* 0x000ff0000000186c */
[C---:B------:R-:W-:Y:S08]  /*3aa0*/  HMMA.16816.F32 R44, R8.reuse, R80, R44 ;  /* 0x00000050082c723c */ /* 0x040ff0000000182c */
[----:B------:R-:W-:Y:S01]  /*3ab0*/  HMMA.16816.F32 R40, R8, R82, R40 ;  /* 0x000000520828723c */ /* 0x000fe20000001828 */
[----:B------:R-:W-:Y:S01]  /*3ac0*/  VIADD R82, R12, 0x1 ;  /* 0x000000010c527836 */ /* 0x000fe20000000000 */
[----:B------:R-:W-:-:S04]  /*3ad0*/  FSEL R83, R56, -INF , !P2 ;  /* 0xff80000038537808 */ /* 0x000fc80005000000 */
[----:B------:R-:W-:Y:S02]  /*3ae0*/  ISETP.GT.AND P1, PT, R208, R82, PT ;  /* 0x00000052d000720c */ /* 0x000fe40003f24270 */
[----:B------:R-:W-:Y:S02]  /*3af0*/  HMMA.16816.F32 R100, R128, R120, R100 ;  /* 0x000000788064723c */ /* 0x000fe40000001864 */
[----:B------:R-:W-:-:S06]  /*3b00*/  FSEL R81, R57, -INF , !P1 ;  /* 0xff80000039517808 */ /* 0x000fcc0004800000 */
[----:B------:R-:W-:Y:S01]  /*3b10*/  HMMA.16816.F32 R36, R8, R76, R36 ;  /* 0x0000004c0824723c */ /* 0x000fe20000001824 */
[C---:B------:R-:W-:Y:S02]  /*3b20*/  VIADD R76, R12.reuse, 0x21 ;  /* 0x000000210c4c7836 */ /* 0x040fe40000000000 */
[----:B------:R-:W-:-:S05]  /*3b30*/  VIADD R77, R12, 0x20 ;  /* 0x000000200c4d7836 */ /* 0x000fca0000000000 */
[----:B------:R-:W-:Y:S08]  /*3b40*/  HMMA.16816.F32 R96, R128, R122, R96 ;  /* 0x0000007a8060723c */ /* 0x000ff00000001860 */
[----:B------:R-:W-:Y:S01]  /*3b50*/  HMMA.16816.F32 R28, R8, R72, R28 ;  /* 0x00000048081c723c */ /* 0x000fe2000000181c */
[C---:B------:R-:W-:Y:S02]  /*3b60*/  VIADD R72, R12.reuse, 0x8 ;  /* 0x000000080c487836 */ /* 0x040fe40000000000 */
[----:B------:R-:W-:-:S03]  /*3b70*/  VIADD R73, R12, 0x31 ;  /* 0x000000310c497836 */ /* 0x000fc60000000000 */
[----:B------:R-:W-:Y:S02]  /*3b80*/  ISETP.GT.AND P4, PT, R208, R72, PT ;  /* 0x00000048d000720c */ /* 0x000fe40003f84270 */
[----:B------:R-:W-:Y:S01]  /*3b90*/  HMMA.16816.F32 R20, R8, R68, R20 ;  /* 0x000000440814723c */ /* 0x000fe20000001814 */
[----:B------:R-:W-:Y:S01]  /*3ba0*/  VIADD R68, R12, 0x9 ;  /* 0x000000090c447836 */ /* 0x000fe20000000000 */
[----:B------:R-:W-:Y:S01]  /*3bb0*/  FSEL R48, R48, -INF , !P4 ;  /* 0xff80000030307808 */ /* 0x000fe20006000000 */
[----:B------:R-:W-:-:S03]  /*3bc0*/  VIADD R69, R12, 0x39 ;  /* 0x000000390c457836 */ /* 0x000fc60000000000 */
[----:B------:R-:W-:Y:S02]  /*3bd0*/  ISETP.GT.AND P0, PT, R208, R68, PT ;  /* 0x00000044d000720c */ /* 0x000fe40003f04270 */
[----:B------:R-:W-:Y:S01]  /*3be0*/  HMMA.16816.F32 R32, R8, R78, R32 ;  /* 0x0000004e0820723c */ /* 0x000fe20000001820 */
[C---:B------:R-:W-:Y:S01]  /*3bf0*/  VIADD R79, R12.reuse, 0x11 ;  /* 0x000000110c4f7836 */ /* 0x040fe20000000000 */
[----:B------:R-:W-:Y:S01]  /*3c00*/  FSEL R80, R49, -INF , !P0 ;  /* 0xff80000031507808 */ /* 0x000fe20004000000 */
[----:B------:R-:W-:-:S03]  /*3c10*/  VIADD R78, R12, 0x18 ;  /* 0x000000180c4e7836 */ /* 0x000fc60000000000 */
[----:B------:R-:W-:Y:S02]  /*3c20*/  ISETP.GT.AND P1, PT, R208, R79, PT ;  /* 0x0000004fd000720c */ /* 0x000fe40003f24270 */
[C---:B------:R-:W-:Y:S01]  /*3c30*/  HMMA.16816.F32 R88, R8.reuse, R14, R88 ;  /* 0x0000000e0858723c */ /* 0x040fe20000001858 */
[----:B------:R-:W-:Y:S01]  /*3c40*/  VIADD R14, R12, 0x19 ;  /* 0x000000190c0e7836 */ /* 0x000fe20000000000 */
[----:B------:R-:W-:Y:S01]  /*3c50*/  ISETP.GT.AND P4, PT, R208, R78, PT ;  /* 0x0000004ed000720c */ /* 0x000fe20003f84270 */
[----:B------:R-:W-:Y:S01]  /*3c60*/  VIADD R15, R12, 0x61 ;  /* 0x000000610c0f7836 */ /* 0x000fe20000000000 */
[----:B------:R-:W-:Y:S02]  /*3c70*/  FSEL R49, R45, -INF , !P1 ;  /* 0xff8000002d317808 */ /* 0x000fe40004800000 */
[----:B------:R-:W-:Y:S02]  /*3c80*/  ISETP.GT.AND P0, PT, R208, R14, PT ;  /* 0x0000000ed000720c */ /* 0x000fe40003f04270 */
[----:B------:R-:W-:Y:S01]  /*3c90*/  HMMA.16816.F32 R24, R8, R74, R24 ;  /* 0x0000004a0818723c */ /* 0x000fe20000001818 */
[----:B------:R-:W-:Y:S01]  /*3ca0*/  VIADD R75, R12, 0x29 ;  /* 0x000000290c4b7836 */ /* 0x000fe20000000000 */
[----:B------:R-:W-:Y:S01]  /*3cb0*/  ISETP.GT.AND P1, PT, R208, R76, PT ;  /* 0x0000004cd000720c */ /* 0x000fe20003f24270 */
[----:B------:R-:W-:Y:S01]  /*3cc0*/  VIADD R74, R12, 0x30 ;  /* 0x000000300c4a7836 */ /* 0x000fe20000000000 */
[----:B------:R-:W-:-:S02]  /*3cd0*/  FSEL R45, R40, -INF , !P4 ;  /* 0xff800000282d7808 */ /* 0x000fc40006000000 */
[----:B------:R-:W-:Y:S02]  /*3ce0*/  FSEL R41, R41, -INF , !P0 ;  /* 0xff80000029297808 */ /* 0x000fe40004000000 */
[C---:B------:R-:W-:Y:S01]  /*3cf0*/  HMMA.16816.F32 R16, R8.reuse, R70, R16 ;  /* 0x000000460810723c */ /* 0x040fe20000001810 */
[----:B------:R-:W-:Y:S01]  /*3d00*/  VIADD R70, R12, 0x10 ;  /* 0x000000100c467836 */ /* 0x000fe20000000000 */
[----:B------:R-:W-:Y:S01]  /*3d10*/  ISETP.GT.AND P0, PT, R208, R75, PT ;  /* 0x0000004bd000720c */ /* 0x000fe20003f04270 */
[----:B------:R-:W-:Y:S01]  /*3d20*/  VIADD R71, R12, 0x38 ;  /* 0x000000380c477836 */ /* 0x000fe20000000000 */
[----:B------:R-:W-:Y:S01]  /*3d30*/  FSEL R37, R37, -INF , !P1 ;  /* 0xff80000025257808 */ /* 0x000fe20004800000 */
[----:B------:R-:W-:Y:S01]  /*3d40*/  BAR.SYNC.DEFER_BLOCKING 0x0 ;  /* 0x0000000000007b1d */ /* 0x000fe20000010000 */
[----:B------:R-:W-:Y:S02]  /*3d50*/  ISETP.GT.AND P2, PT, R208, R70, PT ;  /* 0x00000046d000720c */ /* 0x000fe40003f44270 */
[----:B------:R-:W-:Y:S01]  /*3d60*/  HMMA.16816.F32 R104, R8, R66, R104 ;  /* 0x000000420868723c */ /* 0x000fe20000001868 */
[----:B------:R-:W-:Y:S01]  /*3d70*/  VIADD R66, R12, 0x28 ;  /* 0x000000280c427836 */ /* 0x000fe20000000000 */
[----:B------:R-:W-:Y:S01]  /*3d80*/  FSEL R56, R44, -INF , !P2 ;  /* 0xff8000002c387808 */ /* 0x000fe20005000000 */
[----:B------:R-:W-:Y:S01]  /*3d90*/  VIADD R67, R12, 0x40 ;  /* 0x000000400c437836 */ /* 0x000fe20000000000 */
[----:B------:R-:W-:-:S02]  /*3da0*/  ISETP.GT.AND P2, PT, R208, R77, PT ;  /* 0x0000004dd000720c */ /* 0x000fc40003f44270 */
[----:B------:R-:W-:Y:S02]  /*3db0*/  ISETP.GT.AND P4, PT, R208, R66, PT ;  /* 0x00000042d000720c */ /* 0x000fe40003f84270 */
[C---:B------:R-:W-:Y:S01]  /*3dc0*/  HMMA.16816.F32 R108, R8.reuse, R64, R108 ;  /* 0x00000040086c723c */ /* 0x040fe2000000186c */
[----:B------:R-:W-:Y:S01]  /*3dd0*/  VIADD R65, R12, 0x41 ;  /* 0x000000410c417836 */ /* 0x000fe20000000000 */
[----:B------:R-:W-:Y:S01]  /*3de0*/  ISETP.GT.AND P1, PT, R208, R73, PT ;  /* 0x00000049d000720c */ /* 0x000fe20003f24270 */
[----:B------:R-:W-:Y:S01]  /*3df0*/  VIADD R64, R12, 0x48 ;  /* 0x000000480c407836 */ /* 0x000fe20000000000 */
[----:B------:R-:W-:Y:S02]  /*3e00*/  FSEL R118, R32, -INF , !P4 ;  /* 0xff80000020767808 */ /* 0x000fe40006000000 */
[----:B------:R-:W-:Y:S02]  /*3e10*/  FSEL R33, R33, -INF , !P0 ;  /* 0xff80000021217808 */ /* 0x000fe40004000000 */
[----:B----4-:R-:W-:Y:S01]  /*3e20*/  HMMA.16816.F32 R100, R8, R60, R100 ;  /* 0x0000003c0864723c */ /* 0x010fe20000001864 */
[----:B------:R-:W-:Y:S01]  /*3e30*/  ISETP.GT.AND P4, PT, R208, R71, PT ;  /* 0x00000047d000720c */ /* 0x000fe20003f84270 */
[----:B------:R-:W-:Y:S01]  /*3e40*/  VIADD R61, R12, 0x51 ;  /* 0x000000510c3d7836 */ /* 0x000fe20000000000 */
[----:B------:R-:W-:Y:S01]  /*3e50*/  ISETP.GT.AND P0, PT, R208, R69, PT ;  /* 0x00000045d000720c */ /* 0x000fe20003f04270 */
[----:B------:R-:W-:Y:S01]  /*3e60*/  VIADD R60, R12, 0x58 ;  /* 0x000000580c3c7836 */ /* 0x000fe20000000000 */
[----:B------:R-:W-:-:S02]  /*3e70*/  FSEL R222, R36, -INF , !P2 ;  /* 0xff80000024de7808 */ /* 0x000fc40005000000 */
[----:B------:R-:W-:Y:S01]  /*3e80*/  ISETP.GT.AND P2, PT, R208, R74, PT ;  /* 0x0000004ad000720c */ /* 0x000fe20003f44270 */
[----:B------:R-:W-:Y:S01]  /*3e90*/  HMMA.16816.F32 R96, R8, R62, R96 ;  /* 0x0000003e0860723c */ /* 0x000fe20000001860 */
[C---:B------:R-:W-:Y:S01]  /*3ea0*/  VIADD R63, R12.reuse, 0x49 ;  /* 0x000000490c3f7836 */ /* 0x040fe20000000000 */
[----:B------:R-:W-:Y:S01]  /*3eb0*/  FSEL R29, R29, -INF , !P1 ;  /* 0xff8000001d1d7808 */ /* 0x000fe20004800000 */
[----:B------:R-:W-:Y:S01]  /*3ec0*/  VIADD R62, R12, 0x50 ;  /* 0x000000500c3e7836 */ /* 0x000fe20000000000 */
[----:B------:R-:W-:Y:S01]  /*3ed0*/  ISETP.GT.AND P1, PT, R208, R65, PT ;  /* 0x00000041d000720c */ /* 0x000fe20003f24270 */
[----:B------:R-:W-:Y:S01]  /*3ee0*/  VIADD R11, R12, 0x69 ;  /* 0x000000690c0b7836 */ /* 0x000fe20000000000 */
[----:B------:R-:W-:Y:S01]  /*3ef0*/  FSEL R142, R24, -INF , !P4 ;  /* 0xff800000188e7808 */ /* 0x000fe20006000000 */
[C---:B------:R-:W-:Y:S01]  /*3f00*/  VIADD R9, R12.reuse, 0x71 ;  /* 0x000000710c097836 */ /* 0x040fe20000000000 */
[----:B------:R-:W-:Y:S01]  /*3f10*/  FSEL R25, R25, -INF , !P0 ;  /* 0xff80000019197808 */ /* 0x000fe20004000000 */
[----:B------:R-:W-:Y:S01]  /*3f20*/  VIADD R8, R12, 0x78 ;  /* 0x000000780c087836 */ /* 0x000fe20000000000 */
[----:B------:R-:W-:Y:S01]  /*3f30*/  ISETP.GT.AND P4, PT, R208, R64, PT ;  /* 0x00000040d000720c */ /* 0x000fe20003f84270 */
[----:B------:R-:W-:Y:S01]  /*3f40*/  VIADD R10, R12, 0x70 ;  /* 0x000000700c0a7836 */ /* 0x000fe20000000000 */
[----:B------:R-:W-:-:S02]  /*3f50*/  ISETP.GT.AND P0, PT, R208, R63, PT ;  /* 0x0000003fd000720c */ /* 0x000fc40003f04270 */
[----:B------:R-:W-:Y:S02]  /*3f60*/  FSEL R212, R28, -INF , !P2 ;  /* 0xff8000001cd47808 */ /* 0x000fe40005000000 */
[C---:B------:R-:W-:Y:S02]  /*3f70*/  ISETP.GT.AND P2, PT, R208.reuse, R67, PT ;  /* 0x00000043d000720c */ /* 0x040fe40003f44270 */
[----:B------:R-:W-:Y:S02]  /*3f80*/  FSEL R170, R21, -INF , !P1 ;  /* 0xff80000015aa7808 */ /* 0x000fe40004800000 */
[----:B------:R-:W-:Y:S02]  /*3f90*/  ISETP.GT.AND P1, PT, R208, R61, PT ;  /* 0x0000003dd000720c */ /* 0x000fe40003f24270 */
[----:B------:R-:W-:Y:S02]  /*3fa0*/  FSEL R166, R16, -INF , !P4 ;  /* 0xff80000010a67808 */ /* 0x000fe40006000000 */
[----:B------:R-:W-:-:S02]  /*3fb0*/  FSEL R162, R17, -INF , !P0 ;  /* 0xff80000011a27808 */ /* 0x000fc40004000000 */
[C---:B------:R-:W-:Y:S02]  /*3fc0*/  ISETP.GT.AND P4, PT, R208.reuse, R60, PT ;  /* 0x0000003cd000720c */ /* 0x040fe40003f84270 */
[----:B------:R-:W-:Y:S02]  /*3fd0*/  ISETP.GT.AND P0, PT, R208, R54, PT ;  /* 0x00000036d000720c */ /* 0x000fe40003f04270 */
[----:B------:R-:W-:Y:S02]  /*3fe0*/  FSEL R172, R20, -INF , !P2 ;  /* 0xff80000014ac7808 */ /* 0x000fe40005000000 */
[C---:B------:R-:W-:Y:S02]  /*3ff0*/  ISETP.GT.AND P2, PT, R208.reuse, R62, PT ;  /* 0x0000003ed000720c */ /* 0x040fe40003f44270 */
[----:B------:R-:W-:Y:S02]  /*4000*/  FSEL R109, R109, -INF , !P1 ;  /* 0xff8000006d6d7808 */ /* 0x000fe40004800000 */
[----:B------:R-:W-:-:S02]  /*4010*/  ISETP.GT.AND P1, PT, R208, R15, PT ;  /* 0x0000000fd000720c */ /* 0x000fc40003f24270 */
[----:B------:R-:W-:Y:S02]  /*4020*/  FSEL R104, R104, -INF , !P4 ;  /* 0xff80000068687808 */ /* 0x000fe40006000000 */
[----:B------:R-:W-:Y:S02]  /*4030*/  FSEL R105, R105, -INF , !P0 ;  /* 0xff80000069697808 */ /* 0x000fe40004000000 */
[C---:B------:R-:W-:Y:S02]  /*4040*/  ISETP.GT.AND P4, PT, R208.reuse, R13, PT ;  /* 0x0000000dd000720c */ /* 0x040fe40003f84270 */
[----:B------:R-:W-:Y:S02]  /*4050*/  ISETP.GT.AND P0, PT, R208, R11, PT ;  /* 0x0000000bd000720c */ /* 0x000fe40003f04270 */
[----:B------:R-:W-:Y:S02]  /*4060*/  FSEL R108, R108, -INF , !P2 ;  /* 0xff8000006c6c7808 */ /* 0x000fe40005000000 */
[----:B------:R-:W-:-:S02]  /*4070*/  ISETP.GT.AND P2, PT, R208, R52, PT ;  /* 0x00000034d000720c */ /* 0x000fc40003f44270 */
[----:B------:R-:W-:Y:S02]  /*4080*/  FSEL R101, R101, -INF , !P1 ;  /* 0xff80000065657808 */ /* 0x000fe40004800000 */
[----:B------:R-:W-:Y:S02]  /*4090*/  ISETP.GT.AND P1, PT, R208, R9, PT ;  /* 0x00000009d000720c */ /* 0x000fe40003f24270 */
[----:B------:R-:W-:Y:S02]  /*40a0*/  FSEL R96, R96, -INF , !P4 ;  /* 0xff80000060607808 */ /* 0x000fe40006000000 */
[----:B------:R-:W-:Y:S02]  /*40b0*/  FSEL R97, R97, -INF , !P0 ;  /* 0xff80000061617808 */ /* 0x000fe40004000000 */
[C---:B------:R-:W-:Y:S02]  /*40c0*/  ISETP.GT.AND P4, PT, R208.reuse, R8, PT ;  /* 0x00000008d000720c */ /* 0x040fe40003f84270 */
[----:B------:R-:W-:-:S02]  /*40d0*/  ISETP.GT.AND P0, PT, R208, R0, PT ;  /* 0x00000000d000720c */ /* 0x000fc40003f04270 */
[----:B------:R-:W-:Y:S02]  /*40e0*/  FSEL R100, R100, -INF , !P2 ;  /* 0xff80000064647808 */ /* 0x000fe40005000000 */
[----:B------:R-:W-:Y:S02]  /*40f0*/  ISETP.GT.AND P2, PT, R208, R10, PT ;  /* 0x0000000ad000720c */ /* 0x000fe40003f44270 */
[----:B------:R-:W-:Y:S02]  /*4100*/  FSEL R57, R93, -INF , !P1 ;  /* 0xff8000005d397808 */ /* 0x000fe40004800000 */
[----:B------:R-:W-:Y:S02]  /*4110*/  ISETP.GT.AND P1, PT, R206, R12, PT ;  /* 0x0000000cce00720c */ /* 0x000fe40003f24270 */
[----:B------:R-:W-:Y:S02]  /*4120*/  FSEL R88, R88, -INF , !P4 ;  /* 0xff80000058587808 */ /* 0x000fe40006000000 */
[----:B------:R-:W-:-:S02]  /*4130*/  FSEL R89, R89, -INF , !P0 ;  /* 0xff80000059597808 */ /* 0x000fc40004000000 */
[----:B------:R-:W-:Y:S02]  /*4140*/  ISETP.GT.AND P4, PT, R206, R82, PT ;  /* 0x00000052ce00720c */ /* 0x000fe40003f84270 */
[----:B------:R-:W-:Y:S02]  /*4150*/  ISETP.GE.AND P0, PT, R82, R207, PT ;  /* 0x000000cf5200720c */ /* 0x000fe40003f06270 */
[----:B------:R-:W-:Y:S02]  /*4160*/  FSEL R92, R92, -INF , !P2 ;  /* 0xff8000005c5c7808 */ /* 0x000fe40005000000 */
[-C--:B------:R-:W-:Y:S02]  /*4170*/  ISETP.GE.AND P2, PT, R12, R203.reuse, PT ;  /* 0x000000cb0c00720c */ /* 0x080fe40003f46270 */
[----:B------:R-:W-:Y:S02]  /*4180*/  FSEL R21, R58, -INF , !P1 ;  /* 0xff8000003a157808 */ /* 0x000fe40004800000 */
[----:B------:R-:W-:-:S02]  /*4190*/  ISETP.GE.AND P1, PT, R82, R203, PT ;  /* 0x000000cb5200720c */ /* 0x000fc40003f26270 */
[----:B------:R-:W-:Y:S02]  /*41a0*/  FSEL R59, R59, -INF , !P4 ;  /* 0xff8000003b3b7808 */ /* 0x000fe40006000000 */
[----:B------:R-:W-:Y:S02]  /*41b0*/  FSEL R44, R81, -INF , !P0 ;  /* 0xff800000512c7808 */ /* 0x000fe40004000000 */
[----:B------:R-:W-:Y:S02]  /*41c0*/  ISETP.GT.AND P0, PT, R206, R72, PT ;  /* 0x00000048ce00720c */ /* 0x000fe40003f04270 */
[----:B------:R-:W-:Y:S02]  /*41d0*/  FSEL R17, R83, -INF , !P5 ;  /* 0xff80000053117808 */ /* 0x000fe40006800000 */
[----:B------:R-:W-:Y:S02]  /*41e0*/  FSEL R21, R21, -INF , !P2 ;  /* 0xff80000015157808 */ /* 0x000fe40005000000 */
[----:B------:R-:W-:-:S02]  /*41f0*/  ISETP.GE.AND P5, PT, R72, R207, PT ;  /* 0x000000cf4800720c */ /* 0x000fc40003fa6270 */
[----:B------:R-:W-:Y:S02]  /*4200*/  ISETP.GE.AND P2, PT, R72, R203, PT ;  /* 0x000000cb4800720c */ /* 0x000fe40003f46270 */
[----:B------:R-:W-:Y:S02]  /*4210*/  ISETP.GT.AND P4, PT, R206, R68, PT ;  /* 0x00000044ce00720c */ /* 0x000fe40003f84270 */
[----:B------:R-:W-:Y:S02]  /*4220*/  FSEL R72, R59, -INF , !P1 ;  /* 0xff8000003b487808 */ /* 0x000fe40004800000 */
[----:B------:R-:W-:Y:S02]  /*4230*/  ISETP.GE.AND P1, PT, R68, R207, PT ;  /* 0x000000cf4400720c */ /* 0x000fe40003f26270 */
[----:B------:R-:W-:Y:S02]  /*4240*/  FSEL R50, R50, -INF , !P0 ;  /* 0xff80000032327808 */ /* 0x000fe40004000000 */
[----:B------:R-:W-:-:S02]  /*4250*/  ISETP.GE.AND P0, PT, R68, R203, PT ;  /* 0x000000cb4400720c */ /* 0x000fc40003f06270 */
[----:B------:R-:W-:Y:S02]  /*4260*/  FSEL R51, R51, -INF , !P4 ;  /* 0xff80000033337808 */ /* 0x000fe40006000000 */
[----:B------:R-:W-:Y:S02]  /*4270*/  FSEL R68, R48, -INF , !P5 ;  /* 0xff80000030447808 */ /* 0x000fe40006800000 */
[----:B------:R-:W-:Y:S02]  /*4280*/  FSEL R48, R50, -INF , !P2 ;  /* 0xff80000032307808 */ /* 0x000fe40005000000 */
[----:B------:R-:W-:Y:S02]  /*4290*/  FSEL R40, R80, -INF , !P1 ;  /* 0xff80000050287808 */ /* 0x000fe40004800000 */
[C---:B------:R-:W-:Y:S02]  /*42a0*/  ISETP.GE.AND P5, PT, R70.reuse, R207, PT ;  /* 0x000000cf4600720c */ /* 0x040fe40003fa6270 */
[----:B------:R-:W-:-:S02]  /*42b0*/  ISETP.GE.AND P2, PT, R70, R203, PT ;  /* 0x000000cb4600720c */ /* 0x000fc40003f46270 */
[C---:B------:R-:W-:Y:S02]  /*42c0*/  ISETP.GT.AND P1, PT, R206.reuse, R70, PT ;  /* 0x00000046ce00720c */ /* 0x040fe40003f24270 */
[----:B------:R-:W-:Y:S02]  /*42d0*/  FSEL R70, R51, -INF , !P0 ;  /* 0xff80000033467808 */ /* 0x000fe40004000000 */
[----:B------:R-:W-:Y:S02]  /*42e0*/  ISETP.GE.AND P0, PT, R79, R207, PT ;  /* 0x000000cf4f00720c */ /* 0x000fe40003f06270 */
[----:B------:R-:W-:Y:S02]  /*42f0*/  ISETP.GT.AND P4, PT, R206, R79, PT ;  /* 0x0000004fce00720c */ /* 0x000fe40003f84270 */
[----:B------:R-:W-:Y:S02]  /*4300*/  FSEL R12, R49, -INF , !P0 ;  /* 0xff800000310c7808 */ /* 0x000fe40004000000 */
[----:B------:R-:W-:-:S02]  /*4310*/  FSEL R16, R47, -INF , !P4 ;  /* 0xff8000002f107808 */ /* 0x000fc40006000000 */
[C---:B------:R-:W-:Y:S02]  /*4320*/  ISETP.GT.AND P0, PT, R206.reuse, R78, PT ;  /* 0x0000004ece00720c */ /* 0x040fe40003f04270 */
[----:B------:R-:W-:Y:S02]  /*4330*/  ISETP.GT.AND P4, PT, R206, R14, PT ;  /* 0x0000000ece00720c */ /* 0x000fe40003f84270 */
[----:B------:R-:W-:Y:S02]  /*4340*/  FSEL R20, R42, -INF , !P0 ;  /* 0xff8000002a147808 */ /* 0x000fe40004000000 */
[----:B------:R-:W-:Y:S02]  /*4350*/  FSEL R24, R46, -INF , !P1 ;  /* 0xff8000002e187808 */ /* 0x000fe40004800000 */
[----:B------:R-:W-:Y:S02]  /*4360*/  ISETP.GE.AND P0, PT, R14, R203, PT ;  /* 0x000000cb0e00720c */ /* 0x000fe40003f06270 */
[----:B------:R-:W-:-:S02]  /*4370*/  FSEL R28, R43, -INF , !P4 ;  /* 0xff8000002b1c7808 */ /* 0x000fc40006000000 */
[----:B------:R-:W-:Y:S02]  /*4380*/  ISETP.GE.AND P1, PT, R79, R203, PT ;  /* 0x000000cb4f00720c */ /* 0x000fe40003f26270 */
[----:B------:R-:W-:Y:S02]  /*4390*/  FSEL R28, R28, -INF , !P0 ;  /* 0xff8000001c1c7808 */ /* 0x000fe40004000000 */
[----:B------:R-:W-:Y:S02]  /*43a0*/  FSEL R16, R16, -INF , !P1 ;  /* 0xff80000010107808 */ /* 0x000fe40004800000 */
[-C--:B------:R-:W-:Y:S02]  /*43b0*/  ISETP.GE.AND P0, PT, R76, R207.reuse, PT ;  /* 0x000000cf4c00720c */ /* 0x080fe40003f06270 */
[----:B------:R-:W-:Y:S02]  /*43c0*/  ISETP.GE.AND P1, PT, R14, R207, PT ;  /* 0x000000cf0e00720c */ /* 0x000fe40003f26270 */
[----:B------:R-:W-:-:S02]  /*43d0*/  ISETP.GT.AND P4, PT, R206, R76, PT ;  /* 0x0000004cce00720c */ /* 0x000fc40003f84270 */
[----:B------:R-:W-:Y:S02]  /*43e0*/  FSEL R36, R56, -INF , !P5 ;  /* 0xff80000038247808 */ /* 0x000fe40006800000 */
[----:B------:R-:W-:Y:S02]  /*43f0*/  FSEL R24, R24, -INF , !P2 ;  /* 0xff80000018187808 */ /* 0x000fe40005000000 */
[----:B------:R-:W-:Y:S02]  /*4400*/  FSEL R220, R37, -INF , !P0 ;  /* 0xff80000025dc7808 */ /* 0x000fe40004000000 */
[C---:B------:R-:W-:Y:S02]  /*4410*/  ISETP.GE.AND P5, PT, R78.reuse, R207, PT ;  /* 0x000000cf4e00720c */ /* 0x040fe40003fa6270 */
[----:B------:R-:W-:Y:S02]  /*4420*/  ISETP.GE.AND P2, PT, R78, R203, PT ;  /* 0x000000cb4e00720c */ /* 0x000fe40003f46270 */
[----:B------:R-:W-:-:S02]  /*4430*/  FSEL R32, R41, -INF , !P1 ;  /* 0xff80000029207808 */ /* 0x000fc40004800000 */
[----:B------:R-:W-:Y:S02]  /*4440*/  FSEL R39, R39, -INF , !P4 ;  /* 0xff80000027277808 */ /* 0x000fe40006000000 */
[C---:B------:R-:W-:Y:S02]  /*4450*/  ISETP.GT.AND P0, PT, R206.reuse, R66, PT ;  /* 0x00000042ce00720c */ /* 0x040fe40003f04270 */
[C---:B------:R-:W-:Y:S02]  /*4460*/  ISETP.GT.AND P1, PT, R206.reuse, R77, PT ;  /* 0x0000004dce00720c */ /* 0x040fe40003f24270 */
[----:B------:R-:W-:Y:S02]  /*4470*/  ISETP.GT.AND P4, PT, R206, R75, PT ;  /* 0x0000004bce00720c */ /* 0x000fe40003f84270 */
[----:B------:R-:W-:Y:S02]  /*4480*/  FSEL R14, R45, -INF , !P5 ;  /* 0xff8000002d0e7808 */ /* 0x000fe40006800000 */
[----:B------:R-:W-:-:S02]  /*4490*/  FSEL R20, R20, -INF , !P2 ;  /* 0xff80000014147808 */ /* 0x000fc40005000000 */
[----:B------:R-:W-:Y:S02]  /*44a0*/  FSEL R34, R34, -INF , !P0 ;  /* 0xff80000022227808 */ /* 0x000fe40004000000 */
[C---:B------:R-:W-:Y:S02]  /*44b0*/  ISETP.GE.AND P5, PT, R77.reuse, R207, PT ;  /* 0x000000cf4d00720c */ /* 0x040fe40003fa6270 */
[-C--:B------:R-:W-:Y:S02]  /*44c0*/  ISETP.GE.AND P2, PT, R77, R203.reuse, PT ;  /* 0x000000cb4d00720c */ /* 0x080fe40003f46270 */
[----:B------:R-:W-:Y:S02]  /*44d0*/  FSEL R38, R38, -INF , !P1 ;  /* 0xff80000026267808 */ /* 0x000fe40004800000 */
[----:B------:R-:W-:Y:S02]  /*44e0*/  ISETP.GE.AND P0, PT, R75, R203, PT ;  /* 0x000000cb4b00720c */ /* 0x000fe40003f06270 */
[----:B------:R-:W-:-:S02]  /*44f0*/  FSEL R35, R35, -INF , !P4 ;  /* 0xff80000023237808 */ /* 0x000fc40006000000 */
[----:B------:R-:W-:Y:S02]  /*4500*/  ISETP.GE.AND P1, PT, R76, R203, PT ;  /* 0x000000cb4c00720c */ /* 0x000fe40003f26270 */
[----:B------:R-:W-:Y:S02]  /*4510*/  FSEL R222, R222, -INF , !P5 ;  /* 0xff800000dede7808 */ /* 0x000fe40006800000 */
[----:B------:R-:W-:Y:S02]  /*4520*/  FSEL R226, R38, -INF , !P2 ;  /* 0xff80000026e27808 */ /* 0x000fe40005000000 */
[----:B------:R-:W-:Y:S02]  /*4530*/  FSEL R116, R35, -INF , !P0 ;  /* 0xff80000023747808 */ /* 0x000fe40004000000 */
[C---:B------:R-:W-:Y:S02]  /*4540*/  ISETP.GE.AND P5, PT, R66.reuse, R207, PT ;  /* 0x000000cf4200720c */ /* 0x040fe40003fa6270 */
[----:B------:R-:W-:-:S02]  /*4550*/  ISETP.GE.AND P2, PT, R66, R203, PT ;  /* 0x000000cb4200720c */ /* 0x000fc40003f46270 */
[----:B------:R-:W-:Y:S02]  /*4560*/  ISETP.GE.AND P0, PT, R73, R207, PT ;  /* 0x000000cf4900720c */ /* 0x000fe40003f06270 */
[----:B------:R-:W-:Y:S02]  /*4570*/  FSEL R66, R39, -INF , !P1 ;  /* 0xff80000027427808 */ /* 0x000fe40004800000 */
[----:B------:R-:W-:Y:S02]  /*4580*/  ISETP.GT.AND P4, PT, R206, R73, PT ;  /* 0x00000049ce00720c */ /* 0x000fe40003f84270 */
[----:B------:R-:W-:Y:S02]  /*4590*/  ISETP.GE.AND P1, PT, R75, R207, PT ;  /* 0x000000cf4b00720c */ /* 0x000fe40003f26270 */
[----:B------:R-:W-:Y:S02]  /*45a0*/  FSEL R178, R29, -INF , !P0 ;  /* 0xff8000001db27808 */ /* 0x000fe40004000000 */
[----:B------:R-:W-:-:S02]  /*45b0*/  FSEL R31, R31, -INF , !P4 ;  /* 0xff8000001f1f7808 */ /* 0x000fc40006000000 */
[C---:B------:R-:W-:Y:S02]  /*45c0*/  ISETP.GT.AND P0, PT, R206.reuse, R71, PT ;  /* 0x00000047ce00720c */ /* 0x040fe40003f04270 */
[----:B------:R-:W-:Y:S02]  /*45d0*/  FSEL R120, R33, -INF , !P1 ;  /* 0xff80000021787808 */ /* 0x000fe40004800000 */
[C---:B------:R-:W-:Y:S02]  /*45e0*/  ISETP.GT.AND P4, PT, R206.reuse, R69, PT ;  /* 0x00000045ce00720c */ /* 0x040fe40003f84270 */
[----:B------:R-:W-:Y:S02]  /*45f0*/  ISETP.GT.AND P1, PT, R206, R74, PT ;  /* 0x0000004ace00720c */ /* 0x000fe40003f24270 */
[----:B------:R-:W-:Y:S02]  /*4600*/  FSEL R26, R26, -INF , !P0 ;  /* 0xff8000001a1a7808 */ /* 0x000fe40004000000 */
[----:B------:R-:W-:-:S02]  /*4610*/  ISETP.GE.AND P0, PT, R69, R203, PT ;  /* 0x000000cb4500720c */ /* 0x000fc40003f06270 */
[----:B------:R-:W-:Y:S02]  /*4620*/  FSEL R27, R27, -INF , !P4 ;  /* 0xff8000001b1b7808 */ /* 0x000fe40006000000 */
[----:B------:R-:W-:Y:S02]  /*4630*/  FSEL R30, R30, -INF , !P1 ;  /* 0xff8000001e1e7808 */ /* 0x000fe40004800000 */
[----:B------:R-:W-:Y:S02]  /*4640*/  ISETP.GE.AND P1, PT, R73, R203, PT ;  /* 0x000000cb4900720c */ /* 0x000fe40003f26270 */
[----:B------:R-:W-:Y:S02]  /*4650*/  FSEL R144, R27, -INF , !P0 ;  /* 0xff8000001b907808 */ /* 0x000fe40004000000 */
[----:B------:R-:W-:Y:S02]  /*4660*/  ISETP.GE.AND P0, PT, R65, R207, PT ;  /* 0x000000cf4100720c */ /* 0x000fe40003f06270 */
[----:B------:R-:W-:-:S02]  /*4670*/  FSEL R140, R31, -INF , !P1 ;  /* 0xff8000001f8c7808 */ /* 0x000fc40004800000 */
[----:B------:R-:W-:Y:S02]  /*4680*/  ISETP.GT.AND P4, PT, R206, R65, PT ;  /* 0x00000041ce00720c */ /* 0x000fe40003f84270 */
[----:B------:R-:W-:Y:S02]  /*4690*/  ISETP.GE.AND P1, PT, R69, R207, PT ;  /* 0x000000cf4500720c */ /* 0x000fe40003f26270 */
[----:B------:R-:W-:Y:S02]  /*46a0*/  FSEL R170, R170, -INF , !P0 ;  /* 0xff800000aaaa7808 */ /* 0x000fe40004000000 */
[----:B------:R-:W-:Y:S02]  /*46b0*/  FSEL R23, R23, -INF , !P4 ;  /* 0xff80000017177808 */ /* 0x000fe40006000000 */
[----:B------:R-:W-:Y:S02]  /*46c0*/  ISETP.GT.AND P0, PT, R206, R64, PT ;  /* 0x00000040ce00720c */ /* 0x000fe40003f04270 */
[----:B------:R-:W-:-:S02]  /*46d0*/  FSEL R138, R25, -INF , !P1 ;  /* 0xff800000198a7808 */ /* 0x000fc40004800000 */
[C---:B------:R-:W-:Y:S02]  /*46e0*/  ISETP.GT.AND P4, PT, R206.reuse, R63, PT ;  /* 0x0000003fce00720c */ /* 0x040fe40003f84270 */
[----:B------:R-:W-:Y:S02]  /*46f0*/  ISETP.GT.AND P1, PT, R206, R67, PT ;  /* 0x00000043ce00720c */ /* 0x000fe40003f24270 */
[----:B------:R-:W-:Y:S02]  /*4700*/  FSEL R18, R18, -INF , !P0 ;  /* 0xff80000012127808 */ /* 0x000fe40004000000 */
[----:B------:R-:W-:Y:S02]  /*4710*/  ISETP.GE.AND P0, PT, R63, R203, PT ;  /* 0x000000cb3f00720c */ /* 0x000fe40003f06270 */
[----:B------:R-:W-:Y:S02]  /*4720*/  FSEL R19, R19, -INF , !P4 ;  /* 0xff80000013137808 */ /* 0x000fe40006000000 */
[----:B------:R-:W-:-:S02]  /*4730*/  FSEL R22, R22, -INF , !P1 ;  /* 0xff80000016167808 */ /* 0x000fc40004800000 */
[----:B------:R-:W-:Y:S02]  /*4740*/  FSEL R224, R34, -INF , !P2 ;  /* 0xff80000022e07808 */ /* 0x000fe40005000000 */
[-C--:B------:R-:W-:Y:S02]  /*4750*/  ISETP.GE.AND P1, PT, R65, R203.reuse, PT ;  /* 0x000000cb4100720c */ /* 0x080fe40003f26270 */
[----:B------:R-:W-:Y:S02]  /*4760*/  ISETP.GE.AND P2, PT, R74, R203, PT ;  /* 0x000000cb4a00720c */ /* 0x000fe40003f46270 */
[----:B------:R-:W-:Y:S02]  /*4770*/  FSEL R168, R19, -INF , !P0 ;  /* 0xff80000013a87808 */ /* 0x000fe40004000000 */
[----:B------:R-:W-:Y:S02]  /*4780*/  ISETP.GE.AND P0, PT, R61, R207, PT ;  /* 0x000000cf3d00720c */ /* 0x000fe40003f06270 */
[----:B------:R-:W-:-:S02]  /*4790*/  FSEL R164, R23, -INF , !P1 ;  /* 0xff80000017a47808 */ /* 0x000fc40004800000 */
[----:B------:R-:W-:Y:S02]  /*47a0*/  ISETP.GT.AND P4, PT, R206, R61, PT ;  /* 0x0000003dce00720c */ /* 0x000fe40003f84270 */
[----:B------:R-:W-:Y:S02]  /*47b0*/  FSEL R218, R30, -INF , !P2 ;  /* 0xff8000001eda7808 */ /* 0x000fe40005000000 */
[----:B------:R-:W-:Y:S02]  /*47c0*/  ISETP.GE.AND P1, PT, R63, R207, PT ;  /* 0x000000cf3f00720c */ /* 0x000fe40003f26270 */
[----:B------:R-:W-:Y:S02]  /*47d0*/  ISETP.GE.AND P2, PT, R71, R203, PT ;  /* 0x000000cb4700720c */ /* 0x000fe40003f46270 */
[----:B------:R-:W-:Y:S02]  /*47e0*/  FSEL R152, R109, -INF , !P0 ;  /* 0xff8000006d987808 */ /* 0x000fe40004000000 */
[----:B------:R-:W-:-:S02]  /*47f0*/  FSEL R118, R118, -INF , !P5 ;  /* 0xff80000076767808 */ /* 0x000fc40006800000 */
[----:B------:R-:W-:Y:S02]  /*4800*/  FSEL R111, R111, -INF , !P4 ;  /* 0xff8000006f6f7808 */ /* 0x000fe40006000000 */
[----:B------:R-:W-:Y:S02]  /*4810*/  ISETP.GT.AND P0, PT, R206, R60, PT ;  /* 0x0000003cce00720c */ /* 0x000fe40003f04270 */
[----:B------:R-:W-:Y:S02]  /*4820*/  ISETP.GE.AND P5, PT, R74, R207, PT ;  /* 0x000000cf4a00720c */ /* 0x000fe40003fa6270 */
[----:B------:R-:W-:Y:S02]  /*4830*/  FSEL R162, R162, -INF , !P1 ;  /* 0xff800000a2a27808 */ /* 0x000fe40004800000 */
[----:B------:R-:W-:Y:S02]  /*4840*/  ISETP.GT.AND P4, PT, R206, R54, PT ;  /* 0x00000036ce00720c */ /* 0x000fe40003f84270 */
[----:B------:R-:W-:-:S02]  /*4850*/  FSEL R214, R26, -INF , !P2 ;  /* 0xff8000001ad67808 */ /* 0x000fc40005000000 */
[----:B------:R-:W-:Y:S02]  /*4860*/  ISETP.GT.AND P1, PT, R206, R62, PT ;  /* 0x0000003ece00720c */ /* 0x000fe40003f24270 */
[-C--:B------:R-:W-:Y:S02]  /*4870*/  ISETP.GE.AND P2, PT, R67, R203.reuse, PT ;  /* 0x000000cb4300720c */ /* 0x080fe40003f46270 */
        /* <DEDUP_REMOVED lines=9> */
[----:B------:R-:W-:-:S02]  /*4910*/  FSEL R146, R107, -INF , !P0 ;  /* 0xff8000006b927808 */ /* 0x000fc40004000000 */
[----:B------:R-:W-:Y:S02]  /*4920*/  FSEL R142, R142, -INF , !P5 ;  /* 0xff8000008e8e7808 */ /* 0x000fe40006800000 */
[-C--:B------:R-:W-:Y:S02]  /*4930*/  ISETP.GE.AND P0, PT, R15, R207.reuse, PT ;  /* 0x000000cf0f00720c */ /* 0x080fe40003f06270 */
[----:B------:R-:W-:Y:S02]  /*4940*/  ISETP.GE.AND P5, PT, R67, R207, PT ;  /* 0x000000cf4300720c */ /* 0x000fe40003fa6270 */
[----:B------:R-:W-:Y:S02]  /*4950*/  FSEL R158, R111, -INF , !P1 ;  /* 0xff8000006f9e7808 */ /* 0x000fe40004800000 */
[----:B------:R-:W-:Y:S02]  /*4960*/  ISETP.GT.AND P4, PT, R206, R15, PT ;  /* 0x0000000fce00720c */ /* 0x000fe40003f84270 */
[----:B------:R-:W-:-:S02]  /*4970*/  FSEL R174, R18, -INF , !P2 ;  /* 0xff80000012ae7808 */ /* 0x000fc40005000000 */
[----:B------:R-:W-:Y:S02]  /*4980*/  ISETP.GE.AND P1, PT, R54, R207, PT ;  /* 0x000000cf3600720c */ /* 0x000fe40003f26270 */
[----:B------:R-:W-:Y:S02]  /*4990*/  ISETP.GE.AND P2, PT, R62, R203, PT ;  /* 0x000000cb3e00720c */ /* 0x000fe40003f46270 */
[----:B------:R-:W-:Y:S02]  /*49a0*/  FSEL R128, R101, -INF , !P0 ;  /* 0xff80000065807808 */ /* 0x000fe40004000000 */
[----:B------:R-:W-:Y:S02]  /*49b0*/  FSEL R172, R172, -INF , !P5 ;  /* 0xff800000acac7808 */ /* 0x000fe40006800000 */
[----:B------:R-:W-:Y:S02]  /*49c0*/  FSEL R103, R103, -INF , !P4 ;  /* 0xff80000067677808 */ /* 0x000fe40006000000 */
[----:B------:R-:W-:-:S02]  /*49d0*/  ISETP.GT.AND P0, PT, R206, R13, PT ;  /* 0x0000000dce00720c */ /* 0x000fc40003f04270 */
[----:B------:R-:W-:Y:S02]  /*49e0*/  ISETP.GE.AND P5, PT, R64, R207, PT ;  /* 0x000000cf4000720c */ /* 0x000fe40003fa6270 */
[----:B------:R-:W-:Y:S02]  /*49f0*/  FSEL R148, R105, -INF , !P1 ;  /* 0xff80000069947808 */ /* 0x000fe40004800000 */
[----:B------:R-:W-:Y:S02]  /*4a00*/  ISETP.GT.AND P4, PT, R206, R11, PT ;  /* 0x0000000bce00720c */ /* 0x000fe40003f84270 */
[----:B------:R-:W-:Y:S02]  /*4a10*/  FSEL R160, R110, -INF , !P2 ;  /* 0xff8000006ea07808 */ /* 0x000fe40005000000 */
[----:B------:R-:W-:Y:S02]  /*4a20*/  ISETP.GT.AND P1, PT, R206, R52, PT ;  /* 0x00000034ce00720c */ /* 0x000fe40003f24270 */
[----:B------:R-:W-:-:S02]  /*4a30*/  ISETP.GE.AND P2, PT, R60, R203, PT ;  /* 0x000000cb3c00720c */ /* 0x000fc40003f46270 */
[----:B------:R-:W-:Y:S02]  /*4a40*/  FSEL R98, R98, -INF , !P0 ;  /* 0xff80000062627808 */ /* 0x000fe40004000000 */
[----:B------:R-:W-:Y:S02]  /*4a50*/  FSEL R166, R166, -INF , !P5 ;  /* 0xff800000a6a67808 */ /* 0x000fe40006800000 */
[----:B------:R-:W-:Y:S02]  /*4a60*/  ISETP.GE.AND P0, PT, R11, R203, PT ;  /* 0x000000cb0b00720c */ /* 0x000fe40003f06270 */
[----:B------:R-:W-:Y:S02]  /*4a70*/  FSEL R99, R99, -INF , !P4 ;  /* 0xff80000063637808 */ /* 0x000fe40006000000 */
[----:B------:R-:W-:Y:S02]  /*4a80*/  ISETP.GE.AND P5, PT, R62, R207, PT ;  /* 0x000000cf3e00720c */ /* 0x000fe40003fa6270 */
[----:B------:R-:W-:-:S02]  /*4a90*/  FSEL R102, R102, -INF , !P1 ;  /* 0xff80000066667808 */ /* 0x000fc40004800000 */
[----:B------:R-:W-:Y:S02]  /*4aa0*/  FSEL R156, R106, -INF , !P2 ;  /* 0xff8000006a9c7808 */ /* 0x000fe40005000000 */
[-C--:B------:R-:W-:Y:S02]  /*4ab0*/  ISETP.GE.AND P1, PT, R15, R203.reuse, PT ;  /* 0x000000cb0f00720c */ /* 0x080fe40003f26270 */
[----:B------:R-:W-:Y:S02]  /*4ac0*/  ISETP.GE.AND P2, PT, R52, R203, PT ;  /* 0x000000cb3400720c */ /* 0x000fe40003f46270 */
[----:B------:R-:W-:Y:S02]  /*4ad0*/  FSEL R122, R99, -INF , !P0 ;  /* 0xff800000637a7808 */ /* 0x000fe40004000000 */
[----:B------:R-:W-:Y:S02]  /*4ae0*/  FSEL R154, R108, -INF , !P5 ;  /* 0xff8000006c9a7808 */ /* 0x000fe40006800000 */
[----:B------:R-:W-:-:S02]  /*4af0*/  ISETP.GE.AND P0, PT, R9, R207, PT ;  /* 0x000000cf0900720c */ /* 0x000fc40003f06270 */
[-C--:B------:R-:W-:Y:S02]  /*4b00*/  ISETP.GE.AND P5, PT, R60, R207.reuse, PT ;  /* 0x000000cf3c00720c */ /* 0x080fe40003fa6270 */
[----:B------:R-:W-:Y:S02]  /*4b10*/  FSEL R134, R103, -INF , !P1 ;  /* 0xff80000067867808 */ /* 0x000fe40004800000 */
[----:B------:R-:W-:Y:S02]  /*4b20*/  FSEL R136, R102, -INF , !P2 ;  /* 0xff80000066887808 */ /* 0x000fe40005000000 */
[----:B------:R-:W-:Y:S02]  /*4b30*/  ISETP.GE.AND P1, PT, R11, R207, PT ;  /* 0x000000cf0b00720c */ /* 0x000fe40003f26270 */
[----:B------:R-:W-:Y:S02]  /*4b40*/  ISETP.GE.AND P2, PT, R13, R203, PT ;  /* 0x000000cb0d00720c */ /* 0x000fe40003f46270 */
[----:B------:R-:W-:-:S02]  /*4b50*/  FSEL R57, R57, -INF , !P0 ;  /* 0xff80000039397808 */ /* 0x000fc40004000000 */
[----:B------:R-:W-:Y:S02]  /*4b60*/  FSEL R150, R104, -INF , !P5 ;  /* 0xff80000068967808 */ /* 0x000fe40006800000 */
[----:B------:R-:W-:Y:S02]  /*4b70*/  ISETP.GT.AND P0, PT, R206, R8, PT ;  /* 0x00000008ce00720c */ /* 0x000fe40003f04270 */
[----:B------:R-:W-:Y:S02]  /*4b80*/  ISETP.GE.AND P5, PT, R52, R207, PT ;  /* 0x000000cf3400720c */ /* 0x000fe40003fa6270 */
[----:B------:R-:W-:Y:S02]  /*4b90*/  FSEL R124, R97, -INF , !P1 ;  /* 0xff800000617c7808 */ /* 0x000fe40004800000 */
[----:B------:R-:W-:Y:S02]  /*4ba0*/  FSEL R132, R98, -INF , !P2 ;  /* 0xff80000062847808 */ /* 0x000fe40005000000 */
[----:B------:R-:W-:-:S02]  /*4bb0*/  ISETP.GT.AND P1, PT, R206, R10, PT ;  /* 0x0000000ace00720c */ /* 0x000fc40003f24270 */
[----:B------:R-:W-:Y:S02]  /*4bc0*/  ISETP.GT.AND P2, PT, R206, R9, PT ;  /* 0x00000009ce00720c */ /* 0x000fe40003f44270 */
[----:B------:R-:W-:Y:S02]  /*4bd0*/  FSEL R60, R90, -INF , !P0 ;  /* 0xff8000005a3c7808 */ /* 0x000fe40004000000 */
[----:B------:R-:W-:Y:S02]  /*4be0*/  FSEL R130, R100, -INF , !P5 ;  /* 0xff80000064827808 */ /* 0x000fe40006800000 */
[----:B------:R-:W-:Y:S02]  /*4bf0*/  ISETP.GT.U32.AND P0, PT, R55, R190, PT ;  /* 0x000000be3700720c */ /* 0x000fe40003f04070 */
[----:B------:R-:W-:Y:S02]  /*4c00*/  ISETP.GE.AND P5, PT, R13, R207, PT ;  /* 0x000000cf0d00720c */ /* 0x000fe40003fa6270 */
[----:B------:R-:W-:-:S02]  /*4c10*/  FSEL R64, R94, -INF , !P1 ;  /* 0xff8000005e407808 */ /* 0x000fc40004800000 */
[----:B------:R-:W-:Y:S02]  /*4c20*/  ISETP.GE.AND P1, PT, R9, R203, PT ;  /* 0x000000cb0900720c */ /* 0x000fe40003f26270 */
[----:B------:R-:W-:Y:S02]  /*4c30*/  FSEL R62, R95, -INF , !P2 ;  /* 0xff8000005f3e7808 */ /* 0x000fe40005000000 */
[----:B------:R-:W-:Y:S02]  /*4c40*/  FSEL R126, R96, -INF , !P5 ;  /* 0xff800000607e7808 */ /* 0x000fe40006800000 */
[C---:B------:R-:W-:Y:S02]  /*4c50*/  ISETP.GE.AND P5, PT, R10.reuse, R207, PT ;  /* 0x000000cf0a00720c */ /* 0x040fe40003fa6270 */
[----:B------:R-:W-:Y:S02]  /*4c60*/  ISETP.GE.AND P4, PT, R10, R203, PT ;  /* 0x000000cb0a00720c */ /* 0x000fe40003f86270 */
[----:B------:R-:W-:-:S02]  /*4c70*/  ISETP.GE.AND P2, PT, R8, R207, PT ;  /* 0x000000cf0800720c */ /* 0x000fc40003f46270 */
[----:B------:R-:W-:Y:S02]  /*4c80*/  FSEL R62, R62, -INF , !P1 ;  /* 0xff8000003e3e7808 */ /* 0x000fe40004800000 */
[----:B------:R-:W-:Y:S02]  /*4c90*/  ISETP.GT.AND P1, PT, R206, R0, PT ;  /* 0x00000000ce00720c */ /* 0x000fe40003f24270 */
[----:B------:R-:W-:Y:S02]  /*4ca0*/  FSEL R58, R92, -INF , !P5 ;  /* 0xff8000005c3a7808 */ /* 0x000fe40006800000 */
[----:B------:R-:W-:Y:S02]  /*4cb0*/  FSEL R64, R64, -INF , !P4 ;  /* 0xff80000040407808 */ /* 0x000fe40006000000 */
[----:B------:R-:W-:Y:S02]  /*4cc0*/  FSEL R54, R88, -INF , !P2 ;  /* 0xff80000058367808 */ /* 0x000fe40005000000 */
[----:B------:R-:W-:-:S02]  /*4cd0*/  ISETP.GE.AND P4, PT, R8, R203, PT ;  /* 0x000000cb0800720c */ /* 0x000fc40003f86270 */
[C---:B------:R-:W-:Y:S02]  /*4ce0*/  ISETP.GE.AND P5, PT, R0.reuse, R207, PT ;  /* 0x000000cf0000720c */ /* 0x040fe40003fa6270 */
[----:B------:R-:W-:Y:S02]  /*4cf0*/  ISETP.GE.AND P2, PT, R0, R203, PT ;  /* 0x000000cb0000720c */ /* 0x000fe40003f46270 */
[----:B------:R-:W-:Y:S02]  /*4d00*/  FSEL R50, R91, -INF , !P1 ;  /* 0xff8000005b327808 */ /* 0x000fe40004800000 */
[----:B------:R-:W-:Y:S02]  /*4d10*/  VIMNMX R208, PT, PT, RZ, R208, !PT ;  /* 0x000000d0ffd07248 */ /* 0x000fe40007fe0100 */
[----:B------:R-:W-:Y:S02]  /*4d20*/  VIMNMX R206, PT, PT, RZ, R206, !PT ;  /* 0x000000ceffce7248 */ /* 0x000fe40007fe0100 */
[----:B------:R-:W-:-:S02]  /*4d30*/  FSEL R60, R60, -INF , !P4 ;  /* 0xff8000003c3c7808 */ /* 0x000fc40006000000 */
        /* <DEDUP_REMOVED lines=16> */
.L_x_1746:
        /* <DEDUP_REMOVED lines=25> */
[----:B------:R-:W-:-:S11]  /*4fd0*/  ISETP.GT.U32.AND P2, PT, R10, R9, PT ;  /* 0x000000090a00720c */ /* 0x000fd60003f44070 */
[-C--:B------:R-:W-:Y:S02]  /*4fe0*/  @!P1 IADD3 R19, PT, PT, R19, -R10.reuse, RZ ;  /* 0x8000000a13139210 */ /* 0x080fe40007ffe0ff */
[----:B------:R-:W-:Y:S01]  /*4ff0*/  @!P2 IMAD.IADD R9, R9, 0x1, -R10 ;  /* 0x000000010909a824 */ /* 0x000fe200078e0a0a */
[----:B------:R-:W-:Y:S01]  /*5000*/  @!P1 IADD3 R11, PT, PT, R11, 0x1, RZ ;  /* 0x000000010b0b9810 */ /* 0x000fe20007ffe0ff */
[----:B------:R-:W-:Y:S01]  /*5010*/  @!P2 VIADD R15, R15, 0x1 ;  /* 0x000000010f0fa836 */ /* 0x000fe20000000000 */
[-C--:B------:R-:W-:Y:S02]  /*5020*/  ISETP.GE.U32.AND P4, PT, R19, R10.reuse, PT ;  /* 0x0000000a1300720c */ /* 0x080fe40003f86070 */
[----:B------:R-:W-:Y:S02]  /*5030*/  ISETP.GE.U32.AND P5, PT, R9, R10, PT ;  /* 0x0000000a0900720c */ /* 0x000fe40003fa6070 */
[----:B------:R-:W-:Y:S02]  /*5040*/  ISETP.GE.AND P2, PT, R0, RZ, PT ;  /* 0x000000ff0000720c */ /* 0x000fe40003f46270 */
[----:B------:R-:W-:-:S02]  /*5050*/  ISETP.NE.AND P1, PT, R18, RZ, PT ;  /* 0x000000ff1200720c */ /* 0x000fc40003f25270 */
[----:B------:R-:W-:-:S05]  /*5060*/  LOP3.LUT R0, RZ, R18, RZ, 0x33, !PT ;  /* 0x00000012ff007212 */ /* 0x000fca00078e33ff */
[----:B------:R-:W-:Y:S02]  /*5070*/  @P4 VIADD R11, R11, 0x1 ;  /* 0x000000010b0b4836 */ /* 0x000fe40000000000 */
[----:B------:R-:W-:Y:S02]  /*5080*/  @P5 IADD3 R15, PT, PT, R15, 0x1, RZ ;  /* 0x000000010f0f5810 */ /* 0x000fe40007ffe0ff */
[----:B------:R-:W-:Y:S02]  /*5090*/  @!P0 IMAD.MOV R11, RZ, RZ, -R11 ;  /* 0x000000ffff0b8224 */ /* 0x000fe400078e0a0b */
[----:B------:R-:W-:-:S03]  /*50a0*/  @!P2 IADD3 R15, PT, PT, -R15, RZ, RZ ;  /* 0x000000ff0f0fa210 */ /* 0x000fc60007ffe1ff */
        /* <DEDUP_REMOVED lines=21> */
.L_x_1747:
[----:B------:R-:W-:Y:S05]  /*5200*/  BSYNC.RECONVERGENT B0 ;  /* 0x0000000000007941 */ /* 0x000fea0003800200 */
.L_x_1745:
        /* <DEDUP_REMOVED lines=76> */
.L_x_1749:
[----:B------:R3:W-:Y:S02]  /*56d0*/  STS.128 [R201+0x8800], RZ ;  /* 0x008800ffc9007388 */ /* 0x0007e40000000c00 */
.L_x_1750:
[----:B------:R-:W-:Y:S05]  /*56e0*/  BSYNC.RECONVERGENT B0 ;  /* 0x0000000000007941 */ /* 0x000fea0003800200 */
.L_x_1748:
[----:B------:R-:W0:Y:S02]  /*56f0*/  LDGDEPBAR ;  /* 0x00000000000079af */ /* 0x000e240000000000 */
.L_x_1744:
[----:B------:R-:W-:Y:S05]  /*5700*/  BSYNC.RECONVERGENT B1 ;  /* 0x0000000000017941 */ /* 0x000fea0003800200 */
.L_x_1743:
[----:B------:R-:W4:Y:S01]  /*5710*/  LD.E R56, desc[UR4][R2.64+0xdc] ;  /* 0x0000dc0402387980 */ /* 0x000f22000c101900 */
[----:B--2---:R-:W-:Y:S01]  /*5720*/  FMNMX3.FTZ R11, R21, R72, R48, !PT ;  /* 0x00000048150b7276 */ /* 0x004fe20007810030 */
[----:B------:R-:W-:Y:S01]  /*5730*/  BSSY B2, `(.L_x_1751) ;  /* 0x000066e000027945 */ /* 0x000fe20003800000 */
        /* <DEDUP_REMOVED lines=31> */
[----:B------:R-:W-:Y:S01]  /*5930*/  LOP3.LUT R180, R6, 0x120, R117, 0xf8, !PT ;  /* 0x0000012006b47812 */ /* 0x000fe200078ef875 */
[----:B------:R-:W2:Y:S03]  /*5940*/  SHFL.BFLY PT, R11, R10, 0x2, 0x1f ;  /* 0x0c401f000a0b7f89 */ /* 0x000ea600000e0000 */
[----:B------:R-:W-:Y:S01]  /*5950*/  LEA R180, R180, R5, 0x1 ;  /* 0x00000005b4b47211 */ /* 0x000fe200078e08ff */
[----:B------:R-:W5:Y:S03]  /*5960*/  SHFL.BFLY PT, R9, R8, 0x2, 0x1f ;  /* 0x0c401f0008097f89 */ /* 0x000f6600000e0000 */
[----:B------:R-:W-:Y:S01]  /*5970*/  LEA R5, R7, R180, 0x1 ;  /* 0x000000b407057211 */ /* 0x000fe200078e08ff */
[----:B------:R-:W-:Y:S01]  /*5980*/  LDSM.16.MT88.4 R108, [R180+0x9000] ;  /* 0x00900000b46c783b */ /* 0x000fe20000004200 */
[----:B------:R-:W-:-:S03]  /*5990*/  IADD3 R215, PT, PT, R180, 0x9000, RZ ;  /* 0x00009000b4d77810 */ /* 0x000fc60007ffe0ff */
[----:B------:R-:W-:Y:S04]  /*59a0*/  LDSM.16.MT88.4 R84, [R5+0xb000] ;  /* 0x00b000000554783b */ /* 0x000fe80000004200 */
[----:B------:R-:W-:Y:S04]  /*59b0*/  LDSM.16.MT88.4 R100, [R5+0x9000] ;  /* 0x009000000564783b */ /* 0x000fe80000004200 */
[----:B------:R-:W-:Y:S01]  /*59c0*/  LDSM.16.MT88.4 R92, [R180+0xb000] ;  /* 0x00b00000b45c783b */ /* 0x000fe20000004200 */
[----:B--2---:R-:W-:-:S03]  /*59d0*/  FMNMX.FTZ R11, R10, R11, !PT ;  /* 0x0000000b0a0b7209 */ /* 0x004fc60007810000 */
[----:B------:R-:W-:Y:S01]  /*59e0*/  LDSM.16.MT88.4 R76, [R180+0xd000] ;  /* 0x00d00000b44c783b */ /* 0x000fe20000004200 */
[----:B-----5:R-:W-:-:S03]  /*59f0*/  FMNMX.FTZ R9, R8, R9, !PT ;  /* 0x0000000908097209 */ /* 0x020fc60007810000 */
[----:B------:R-:W2:Y:S04]  /*5a00*/  SHFL.BFLY PT, R0, R11, 0x1, 0x1f ;  /* 0x0c201f000b007f89 */ /* 0x000ea800000e0000 */
[----:B------:R-:W5:Y:S01]  /*5a10*/  SHFL.BFLY PT, R52, R9, 0x1, 0x1f ;  /* 0x0c201f0009347f89 */ /* 0x000f6200000e0000 */
[----:B--2---:R-:W-:Y:S02]  /*5a20*/  FMNMX.FTZ R0, R11, R0, !PT ;  /* 0x000000000b007209 */ /* 0x004fe40007810000 */
[----:B-----5:R-:W-:Y:S02]  /*5a30*/  FMNMX.FTZ R52, R9, R52, !PT ;  /* 0x0000003409347209 */ /* 0x020fe40007810000 */
[----:B------:R-:W-:Y:S01]  /*5a40*/  FSETP.NEU.FTZ.AND P0, PT, R0, -INF , PT ;  /* 0xff8000000000780b */ /* 0x000fe20003f1d000 */
[----:B------:R-:W2:Y:S01]  /*5a50*/  LDSM.16.MT88.4 R8, [R5+0xd000] ;  /* 0x00d000000508783b */ /* 0x000ea20000004200 */
        /* <DEDUP_REMOVED lines=16> */
[-CC-:B------:R-:W-:Y:S01]  /*5b60*/  FFMA.FTZ R37, R14, R56.reuse, -R61.reuse ;  /* 0x000000380e257223 */ /* 0x180fe2000001083d */
[----:B------:R-:W-:Y:S01]  /*5b70*/  LDSM.16.MT88.4 R20, [R5+0x9400] ;  /* 0x009400000514783b */ /* 0x000fe20000004200 */
[----:B------:R-:W4:Y:S01]  /*5b80*/  MUFU.EX2 R48, R72 ;  /* 0x0000004800307308 */ /* 0x000f220000000800 */
[-C--:B------:R-:W-:Y:S01]  /*5b90*/  FFMA.FTZ R40, R36, R56.reuse, -R61 ;  /* 0x0000003824287223 */ /* 0x080fe2000001083d */
[-CC-:B------:R-:W-:Y:S01]  /*5ba0*/  FFMA.FTZ R41, R24, R56.reuse, -R59.reuse ;  /* 0x0000003818297223 */ /* 0x180fe2000001083b */
[----:B------:R-:W5:Y:S01]  /*5bb0*/  LDSM.16.MT88.4 R12, [R5+0xb400] ;  /* 0x00b40000050c783b */ /* 0x000f620000004200 */
[----:B------:R-:W-:Y:S01]  /*5bc0*/  MUFU.EX2 R45, R45 ;  /* 0x0000002d002d7308 */ /* 0x000fe20000000800 */
[-C--:B------:R-:W-:Y:S01]  /*5bd0*/  FFMA.FTZ R38, R16, R56.reuse, -R59 ;  /* 0x0000003810267223 */ /* 0x080fe2000001083b */
[-C--:B------:R-:W-:Y:S01]  /*5be0*/  FFMA.FTZ R36, R32, R56.reuse, -R61 ;  /* 0x0000003820247223 */ /* 0x080fe2000001083d */
[-C--:B------:R-:W-:Y:S01]  /*5bf0*/  FFMA.FTZ R6, R28, R56.reuse, -R59 ;  /* 0x000000381c067223 */ /* 0x080fe2000001083b */
[----:B------:R-:W3:Y:S01]  /*5c00*/  MUFU.EX2 R42, R42 ;  /* 0x0000002a002a7308 */ /* 0x000ee20000000800 */
[----:B------:R-:W5:Y:S01]  /*5c10*/  LDSM.16.MT88.4 R32, [R180+0xd400] ;  /* 0x00d40000b420783b */ /* 0x000f620000004200 */
[-C--:B------:R-:W-:Y:S01]  /*5c20*/  FFMA.FTZ R121, R120, R56.reuse, -R61 ;  /* 0x0000003878797223 */ /* 0x080fe2000001083d */
[-CC-:B------:R-:W-:Y:S01]  /*5c30*/  FFMA.FTZ R65, R66, R56.reuse, -R59.reuse ;  /* 0x0000003842417223 */ /* 0x180fe2000001083b */
[----:B------:R-:W-:Y:S01]  /*5c40*/  MUFU.EX2 R47, R47 ;  /* 0x0000002f002f7308 */ /* 0x000fe20000000800 */
[----:B-1----:R-:W1:Y:S01]  /*5c50*/  LDSM.16.MT88.4 R16, [R180+0xb400] ;  /* 0x00b40000b410783b */ /* 0x002e620000004200 */
[----:B----4-:R-:W-:Y:S01]  /*5c60*/  F2FP.F16.F32.PACK_AB R69, R48, R49 ;  /* 0x000000313045723e */ /* 0x010fe200000000ff */
[-C--:B------:R-:W-:Y:S01]  /*5c70*/  FFMA.FTZ R63, R224, R56.reuse, -R59 ;  /* 0x00000038e03f7223 */ /* 0x080fe2000001083b */
[----:B------:R-:W4:Y:S01]  /*5c80*/  MUFU.EX2 R46, R46 ;  /* 0x0000002e002e7308 */ /* 0x000f220000000800 */
[----:B------:R-:W1:Y:S01]  /*5c90*/  LDSM.16.MT88.4 R24, [R180+0x9400] ;  /* 0x00940000b418783b */ /* 0x000e620000004200 */
[-CC-:B------:R-:W-:Y:S01]  /*5ca0*/  FFMA.FTZ R67, R222, R56.reuse, -R61.reuse ;  /* 0x00000038de437223 */ /* 0x180fe2000001083d */
[-C--:B------:R-:W-:Y:S01]  /*5cb0*/  FFMA.FTZ R117, R118, R56.reuse, -R61 ;  /* 0x0000003876757223 */ /* 0x080fe2000001083d */
[----:B------:R-:W-:Y:S01]  /*5cc0*/  MUFU.EX2 R44, R44 ;  /* 0x0000002c002c7308 */ /* 0x000fe20000000800 */
[----:B------:R-:W1:Y:S01]  /*5cd0*/  LDSM.16.MT88.4 R28, [R5+0xd400] ;  /* 0x00d40000051c783b */ /* 0x000e620000004200 */
[----:B---3--:R-:W-:Y:S01]  /*5ce0*/  F2FP.F16.F32.PACK_AB R71, R42, R45 ;  /* 0x0000002d2a47723e */ /* 0x008fe200000000ff */
[-CC-:B------:R-:W-:Y:S01]  /*5cf0*/  FFMA.FTZ R120, R116, R56.reuse, -R59.reuse ;  /* 0x0000003874787223 */ /* 0x180fe2000001083b */
[----:B------:R-:W3:Y:S01]  /*5d00*/  MUFU.EX2 R43, R43 ;  /* 0x0000002b002b7308 */ /* 0x000ee20000000800 */
[-C--:B------:R-:W-:Y:S01]  /*5d10*/  FFMA.FTZ R226, R226, R56.reuse, -R59 ;  /* 0x00000038e2e27223 */ /* 0x080fe2000001083b */
        /* <DEDUP_REMOVED lines=9> */
[-CC-:B------:R-:W-:Y:S01]  /*5db0*/  FFMA.FTZ R178, R178, R56.reuse, -R61.reuse ;  /* 0x00000038b2b27223 */ /* 0x180fe2000001083d */
[----:B------:R-:W-:Y:S01]  /*5dc0*/  MUFU.EX2 R7, R7 ;  /* 0x0000000700077308 */ /* 0x000fe20000000800 */
[----:B------:R-:W-:Y:S01]  /*5dd0*/  FFMA.FTZ R129, R142, R56, -R61 ;  /* 0x000000388e817223 */ /* 0x000fe2000001083d */
[----:B---3--:R-:W-:Y:S01]  /*5de0*/  F2FP.F16.F32.PACK_AB R70, R43, R44 ;  /* 0x0000002c2b46723e */ /* 0x008fe200000000ff */
[-C--:B------:R-:W-:Y:S01]  /*5df0*/  FFMA.FTZ R131, R164, R56.reuse, -R59 ;  /* 0x00000038a4837223 */ /* 0x080fe2000001083b */
[----:B------:R-:W-:Y:S01]  /*5e00*/  MUFU.EX2 R40, R40 ;  /* 0x0000002800287308 */ /* 0x000fe20000000800 */
[-CC-:B------:R-:W-:Y:S01]  /*5e10*/  FFMA.FTZ R133, R172, R56.reuse, -R61.reuse ;  /* 0x00000038ac857223 */ /* 0x180fe2000001083d */
[-C--:B------:R-:W-:Y:S01]  /*5e20*/  FFMA.FTZ R135, R162, R56.reuse, -R61 ;  /* 0x00000038a2877223 */ /* 0x080fe2000001083d */
[-CC-:B------:R-:W-:Y:S01]  /*5e30*/  FFMA.FTZ R168, R168, R56.reuse, -R59.reuse ;  /* 0x00000038a8a87223 */ /* 0x180fe2000001083b */
[----:B------:R-:W3:Y:S01]  /*5e40*/  MUFU.EX2 R39, R39 ;  /* 0x0000002700277308 */ /* 0x000ee20000000800 */
[C---:B------:R-:W-:Y:S01]  /*5e50*/  HMMA.16816.F32 R88, R68.reuse, R84, RZ ;  /* 0x000000544458723c */ /* 0x040fe200000018ff */
[-C--:B------:R-:W-:Y:S01]  /*5e60*/  FFMA.FTZ R176, R176, R56.reuse, -R59 ;  /* 0x00000038b0b07223 */ /* 0x080fe2000001083b */
[-CC-:B------:R-:W-:Y:S01]  /*5e70*/  FFMA.FTZ R170, R170, R56.reuse, -R61.reuse ;  /* 0x00000038aaaa7223 */ /* 0x180fe2000001083d */
[----:B------:R-:W-:Y:S01]  /*5e80*/  MUFU.EX2 R37, R37 ;  /* 0x0000002500257308 */ /* 0x000fe20000000800 */
[-C--:B------:R-:W-:Y:S01]  /*5e90*/  FFMA.FTZ R137, R166, R56.reuse, -R61 ;  /* 0x00000038a6897223 */ /* 0x080fe2000001083d */
[-C--:B------:R-:W-:Y:S01]  /*5ea0*/  FFMA.FTZ R139, R156, R56.reuse, -R59 ;  /* 0x000000389c8b7223 */ /* 0x080fe2000001083b */
[-CC-:B------:R-:W-:Y:S01]  /*5eb0*/  FFMA.FTZ R141, R154, R56.reuse, -R61.reuse ;  /* 0x000000389a8d7223 */ /* 0x180fe2000001083d */
[----:B------:R-:W4:Y:S01]  /*5ec0*/  MUFU.EX2 R36, R36 ;  /* 0x0000002400247308 */ /* 0x000f220000000800 */
[C---:B------:R-:W-:Y:S01]  /*5ed0*/  HMMA.16816.F32 R84, R68.reuse, R86, RZ ;  /* 0x000000564454723c */ /* 0x040fe200000018ff */
[-C--:B------:R-:W-:Y:S01]  /*5ee0*/  FFMA.FTZ R143, R150, R56.reuse, -R61 ;  /* 0x00000038968f7223 */ /* 0x080fe2000001083d */
[-C--:B------:R-:W-:Y:S01]  /*5ef0*/  FFMA.FTZ R160, R160, R56.reuse, -R59 ;  /* 0x00000038a0a07223 */ /* 0x080fe2000001083b */
[----:B------:R-:W5:Y:S01]  /*5f00*/  MUFU.EX2 R6, R6 ;  /* 0x0000000600067308 */ /* 0x000f620000000800 */
[-C--:B------:R-:W-:Y:S01]  /*5f10*/  FFMA.FTZ R152, R152, R56.reuse, -R61 ;  /* 0x0000003898987223 */ /* 0x080fe2000001083d */
[-C--:B------:R-:W-:Y:S01]  /*5f20*/  FFMA.FTZ R145, R136, R56.reuse, -R59 ;  /* 0x0000003888917223 */ /* 0x080fe2000001083b */
[-CC-:B------:R-:W-:Y:S01]  /*5f30*/  FFMA.FTZ R147, R128, R56.reuse, -R61.reuse ;  /* 0x0000003880937223 */ /* 0x180fe2000001083d */
[----:B------:R-:W1:Y:S01]  /*5f40*/  MUFU.EX2 R66, R226 ;  /* 0x000000e200427308 */ /* 0x000e620000000800 */
[C---:B------:R-:W-:Y:S01]  /*5f50*/  HMMA.16816.F32 R104, R68.reuse, R100, RZ ;  /* 0x000000644468723c */ /* 0x040fe200000018ff */
[-C--:B------:R-:W-:Y:S01]  /*5f60*/  FFMA.FTZ R149, R124, R56.reuse, -R61 ;  /* 0x000000387c957223 */ /* 0x080fe2000001083d */
[-C--:B------:R-:W-:Y:S01]  /*5f70*/  FFMA.FTZ R151, R122, R56.reuse, -R59 ;  /* 0x000000387a977223 */ /* 0x080fe2000001083b */
[----:B------:R-:W1:Y:S01]  /*5f80*/  MUFU.EX2 R65, R65 ;  /* 0x0000004100417308 */ /* 0x000e620000000800 */
[-CC-:B------:R-:W-:Y:S01]  /*5f90*/  FFMA.FTZ R136, R130, R56.reuse, -R61.reuse ;  /* 0x0000003882887223 */ /* 0x180fe2000001083d */
[-C--:B------:R-:W-:Y:S01]  /*5fa0*/  FFMA.FTZ R126, R126, R56.reuse, -R61 ;  /* 0x000000387e7e7223 */ /* 0x080fe2000001083d */
[----:B------:R-:W-:Y:S01]  /*5fb0*/  FADD.FTZ R48, R49, R48 ;  /* 0x0000003031307221 */ /* 0x000fe20000010000 */
[----:B------:R-:W1:Y:S01]  /*5fc0*/  MUFU.EX2 R63, R63 ;  /* 0x0000003f003f7308 */ /* 0x000e620000000800 */
[C---:B------:R-:W-:Y:S01]  /*5fd0*/  HMMA.16816.F32 R100, R68.reuse, R102, RZ ;  /* 0x000000664464723c */ /* 0x040fe200000018ff */
[----:B------:R-:W-:Y:S01]  /*5fe0*/  FADD.FTZ R47, R47, R46 ;  /* 0x0000002e2f2f7221 */ /* 0x000fe20000010000 */
[----:B------:R-:W-:Y:S01]  /*5ff0*/  FADD.FTZ R45, R45, R48 ;  /* 0x000000302d2d7221 */ /* 0x000fe20000010000 */
[----:B------:R-:W-:Y:S01]  /*6000*/  MUFU.EX2 R67, R67 ;  /* 0x0000004300437308 */ /* 0x000fe20000000800 */
[----:B------:R-:W-:Y:S01]  /*6010*/  FFMA.FTZ R219, R50, R56, -R59 ;  /* 0x0000003832db7223 */ /* 0x000fe2000001083b */
[----:B------:R-:W-:Y:S01]  /*6020*/  FADD.FTZ R44, R44, R47 ;  /* 0x0000002f2c2c7221 */ /* 0x000fe20000010000 */
[----:B------:R-:W-:Y:S01]  /*6030*/  FADD.FTZ R42, R42, R45 ;  /* 0x0000002d2a2a7221 */ /* 0x000fe20000010000 */
[----:B------:R-:W-:Y:S01]  /*6040*/  MUFU.EX2 R118, R220 ;  /* 0x000000dc00767308 */ /* 0x000fe20000000800 */
[C---:B------:R-:W-:Y:S01]  /*6050*/  HMMA.16816.F32 R112, R68.reuse, R108, RZ ;  /* 0x0000006c4470723c */ /* 0x040fe200000018ff */
[----:B------:R-:W-:Y:S01]  /*6060*/  FADD.FTZ R43, R43, R44 ;  /* 0x0000002c2b2b7221 */ /* 0x000fe20000010000 */
[----:B------:R-:W-:Y:S01]  /*6070*/  ISETP.GT.U32.AND P0, PT, R55, R190, PT ;  /* 0x000000be3700720c */ /* 0x000fe20003f04070 */
[----:B------:R-:W-:Y:S04]  /*6080*/  MUFU.EX2 R117, R117 ;  /* 0x0000007500757308 */ /* 0x000fe80000000800 */
[----:B------:R2:W-:Y:S01]  /*6090*/  MUFU.EX2 R116, R121 ;  /* 0x0000007900747308 */ /* 0x0005e20000000800 */
[C---:B------:R-:W-:Y:S03]  /*60a0*/  HMMA.16816.F32 R96, R68.reuse, R92, RZ ;  /* 0x0000005c4460723c */ /* 0x040fe600000018ff */
[----:B------:R-:W1:Y:S04]  /*60b0*/  MUFU.EX2 R120, R120 ;  /* 0x0000007800787308 */ /* 0x000e680000000800 */
[----:B------:R3:W1:Y:S01]  /*60c0*/  MUFU.EX2 R140, R218 ;  /* 0x000000da008c7308 */ /* 0x0006620000000800 */
[----:B------:R-:W-:Y:S03]  /*60d0*/  HMMA.16816.F32 R80, R68, R76, RZ ;  /* 0x0000004c4450723c */ /* 0x000fe600000018ff */
[----:B------:R-:W1:Y:S01]  /*60e0*/  MUFU.EX2 R123, R123 ;  /* 0x0000007b007b7308 */ /* 0x000e620000000800 */
[----:B--2---:R-:W-:-:S03]  /*60f0*/  FFMA.FTZ R121, R214, R56, -R59 ;  /* 0x00000038d6797223 */ /* 0x004fc6000001083b */
[----:B------:R-:W-:Y:S01]  /*6100*/  MUFU.EX2 R125, R125 ;  /* 0x0000007d007d7308 */ /* 0x000fe20000000800 */
[----:B------:R-:W-:Y:S03]  /*6110*/  HMMA.16816.F32 R108, R68, R110, RZ ;  /* 0x0000006e446c723c */ /* 0x000fe600000018ff */
[----:B------:R-:W-:Y:S01]  /*6120*/  MUFU.EX2 R121, R121 ;  /* 0x0000007900797308 */ /* 0x000fe20000000800 */
[----:B---3--:R-:W-:-:S03]  /*6130*/  FFMA.FTZ R218, R51, R56, -R61 ;  /* 0x0000003833da7223 */ /* 0x008fc6000001083d */
[----:B------:R-:W2:Y:S01]  /*6140*/  MUFU.EX2 R142, R178 ;  /* 0x000000b2008e7308 */ /* 0x000ea20000000800 */
[C---:B------:R-:W-:Y:S03]  /*6150*/  HMMA.16816.F32 R92, R68.reuse, R94, RZ ;  /* 0x0000005e445c723c */ /* 0x040fe600000018ff */
[----:B------:R3:W-:Y:S04]  /*6160*/  MUFU.EX2 R138, R129 ;  /* 0x00000081008a7308 */ /* 0x0007e80000000800 */
[----:B------:R-:W2:Y:S01]  /*6170*/  MUFU.EX2 R127, R127 ;  /* 0x0000007f007f7308 */ /* 0x000ea20000000800 */
[C---:B------:R-:W-:Y:S03]  /*6180*/  HMMA.16816.F32 R76, R68.reuse, R78, RZ ;  /* 0x0000004e444c723c */ /* 0x040fe600000018ff */
[----:B------:R-:W2:Y:S04]  /*6190*/  MUFU.EX2 R144, R144 ;  /* 0x0000009000907308 */ /* 0x000ea80000000800 */
[----:B------:R-:W-:Y:S01]  /*61a0*/  MUFU.EX2 R164, R176 ;  /* 0x000000b000a47308 */ /* 0x000fe20000000800 */
[----:B------:R-:W-:Y:S01]  /*61b0*/  HMMA.16816.F32 R72, R68, R8, RZ ;  /* 0x000000084448723c */ /* 0x000fe200000018ff */
[----:B------:R-:W-:Y:S01]  /*61c0*/  F2FP.F16.F32.PACK_AB R8, R39, R40 ;  /* 0x000000282708723e */ /* 0x000fe200000000ff */
[----:B---3--:R-:W-:Y:S01]  /*61d0*/  FFMA.FTZ R129, R174, R56, -R59 ;  /* 0x00000038ae817223 */ /* 0x008fe2000001083b */
[----:B------:R-:W-:Y:S01]  /*61e0*/  F2FP.F16.F32.PACK_AB R9, R38, R41 ;  /* 0x000000292609723e */ /* 0x000fe200000000ff */
[----:B------:R-:W-:Y:S01]  /*61f0*/  MUFU.EX2 R131, R131 ;  /* 0x0000008300837308 */ /* 0x000fe20000000800 */
[----:B------:R-:W-:-:S03]  /*6200*/  FADD.FTZ R41, R41, R42 ;  /* 0x0000002a29297221 */ /* 0x000fc60000010000 */
[----:B------:R-:W-:Y:S01]  /*6210*/  HMMA.16816.F32 R68, R68, R10, RZ ;  /* 0x0000000a4444723c */ /* 0x000fe200000018ff */
[----:B----4-:R-:W-:Y:S01]  /*6220*/  F2FP.F16.F32.PACK_AB R10, R36, R37 ;  /* 0x00000025240a723e */ /* 0x010fe200000000ff */
[----:B------:R-:W-:Y:S01]  /*6230*/  MUFU.EX2 R129, R129 ;  /* 0x0000008100817308 */ /* 0x000fe20000000800 */
[----:B-----5:R-:W-:Y:S01]  /*6240*/  F2FP.F16.F32.PACK_AB R11, R6, R7 ;  /* 0x00000007060b723e */ /* 0x020fe200000000ff */
[----:B------:R-:W-:Y:S02]  /*6250*/  FADD.FTZ R38, R38, R41 ;  /* 0x0000002926267221 */ /* 0x000fe40000010000 */
[----:B------:R-:W-:Y:S02]  /*6260*/  MUFU.EX2 R133, R133 ;  /* 0x0000008500857308 */ /* 0x000fe40000000800 */
[----:B------:R-:W-:Y:S02]  /*6270*/  FADD.FTZ R7, R7, R38 ;  /* 0x0000002607077221 */ /* 0x000fe40000010000 */
[----:B------:R-:W-:Y:S01]  /*6280*/  HMMA.16816.F32 R88, R8, R12, R88 ;  /* 0x0000000c0858723c */ /* 0x000fe20000001858 */
[----:B------:R-:W3:Y:S01]  /*6290*/  MUFU.EX2 R166, R170 ;  /* 0x000000aa00a67308 */ /* 0x000ee20000000800 */
[----:B------:R-:W-:-:S03]  /*62a0*/  FADD.FTZ R7, R6, R7 ;  /* 0x0000000706077221 */ /* 0x000fc60000010000 */
[----:B------:R4:W-:Y:S01]  /*62b0*/  MUFU.EX2 R162, R137 ;  /* 0x0000008900a27308 */ /* 0x0009e20000000800 */
[----:B-1----:R-:W-:Y:S02]  /*62c0*/  FADD.FTZ R6, R66, R7 ;  /* 0x0000000742067221 */ /* 0x002fe40000010000 */
[----:B------:R-:W-:Y:S01]  /*62d0*/  HMMA.16816.F32 R84, R8, R14, R84 ;  /* 0x0000000e0854723c */ /* 0x000fe20000001854 */
[----:B------:R-:W1:Y:S01]  /*62e0*/  LDSM.16.MT88.4 R12, [R5+0xb800] ;  /* 0x00b80000050c783b */ /* 0x000e620000004200 */
[----:B------:R-:W5:Y:S01]  /*62f0*/  MUFU.EX2 R135, R135 ;  /* 0x0000008700877308 */ /* 0x000f620000000800 */
[----:B------:R-:W-:-:S03]  /*6300*/  FADD.FTZ R6, R65, R6 ;  /* 0x0000000641067221 */ /* 0x000fc60000010000 */
[----:B------:R-:W5:Y:S01]  /*6310*/  MUFU.EX2 R168, R168 ;  /* 0x000000a800a87308 */ /* 0x000f620000000800 */
[----:B------:R-:W-:Y:S01]  /*6320*/  FADD.FTZ R7, R63, R6 ;  /* 0x000000063f077221 */ /* 0x000fe20000010000 */
[C---:B------:R-:W-:Y:S02]  /*6330*/  HMMA.16816.F32 R104, R8.reuse, R20, R104 ;  /* 0x000000140868723c */ /* 0x040fe40000001868 */
[----:B------:R-:W-:Y:S01]  /*6340*/  MUFU.EX2 R139, R139 ;  /* 0x0000008b008b7308 */ /* 0x000fe20000000800 */
[----:B----4-:R-:W-:Y:S01]  /*6350*/  FFMA.FTZ R137, R158, R56, -R59 ;  /* 0x000000389e897223 */ /* 0x010fe2000001083b */
[----:B------:R-:W-:Y:S02]  /*6360*/  FADD.FTZ R7, R120, R7 ;  /* 0x0000000778077221 */ /* 0x000fe40000010000 */
[----:B------:R-:W-:Y:S02]  /*6370*/  MUFU.EX2 R158, R160 ;  /* 0x000000a0009e7308 */ /* 0x000fe40000000800 */
[----:B------:R-:W-:Y:S01]  /*6380*/  HMMA.16816.F32 R100, R8, R22, R100 ;  /* 0x000000160864723c */ /* 0x000fe20000001864 */
[----:B------:R-:W4:Y:S01]  /*6390*/  LDSM.16.MT88.4 R20, [R5+0x9800] ;  /* 0x009800000514783b */ /* 0x000f220000004200 */
[----:B------:R-:W-:Y:S01]  /*63a0*/  MUFU.EX2 R137, R137 ;  /* 0x0000008900897308 */ /* 0x000fe20000000800 */
[----:B------:R-:W-:-:S03]  /*63b0*/  FADD.FTZ R6, R140, R7 ;  /* 0x000000078c067221 */ /* 0x000fc60000010000 */
[----:B------:R-:W-:Y:S01]  /*63c0*/  MUFU.EX2 R141, R141 ;  /* 0x0000008d008d7308 */ /* 0x000fe20000000800 */
[----:B------:R-:W-:Y:S01]  /*63d0*/  FADD.FTZ R6, R123, R6 ;  /* 0x000000067b067221 */ /* 0x000fe20000010000 */
[C---:B------:R-:W-:Y:S02]  /*63e0*/  HMMA.16816.F32 R80, R8.reuse, R32, R80 ;  /* 0x000000200850723c */ /* 0x040fe40000001850 */
[----:B------:R-:W5:Y:S04]  /*63f0*/  MUFU.EX2 R150, R152 ;  /* 0x0000009800967308 */ /* 0x000f680000000800 */
[----:B------:R-:W-:Y:S02]  /*6400*/  MUFU.EX2 R143, R143 ;  /* 0x0000008f008f7308 */ /* 0x000fe40000000800 */
[C---:B------:R-:W-:Y:S01]  /*6410*/  HMMA.16816.F32 R76, R8.reuse, R34, R76 ;  /* 0x00000022084c723c */ /* 0x040fe2000000184c */
[----:B------:R-:W2:Y:S01]  /*6420*/  LDSM.16.MT88.4 R32, [R180+0xd800] ;  /* 0x00d80000b420783b */ /* 0x000ea20000004200 */
[----:B------:R-:W-:Y:S04]  /*6430*/  MUFU.EX2 R145, R145 ;  /* 0x0000009100917308 */ /* 0x000fe80000000800 */
[----:B------:R-:W-:Y:S02]  /*6440*/  MUFU.EX2 R128, R136 ;  /* 0x0000008800807308 */ /* 0x000fe40000000800 */
[C---:B------:R-:W-:Y:S02]  /*6450*/  HMMA.16816.F32 R96, R8.reuse, R16, R96 ;  /* 0x000000100860723c */ /* 0x040fe40000001860 */
[----:B------:R-:W-:Y:S04]  /*6460*/  MUFU.EX2 R147, R147 ;  /* 0x0000009300937308 */ /* 0x000fe80000000800 */
[----:B------:R-:W-:Y:S02]  /*6470*/  MUFU.EX2 R124, R126 ;  /* 0x0000007e007c7308 */ /* 0x000fe40000000800 */
        /* <DEDUP_REMOVED lines=8> */
[----:B------:R-:W5:Y:S07]  /*6500*/  LDSM.16.MT88.4 R24, [R180+0x9800] ;  /* 0x00980000b418783b */ /* 0x000f6e0000004200 */
[C---:B------:R-:W-:Y:S08]  /*6510*/  HMMA.16816.F32 R72, R8.reuse, R28, R72 ;  /* 0x0000001c0848723c */ /* 0x040ff00000001848 */
[----:B------:R-:W-:Y:S01]  /*6520*/  HMMA.16816.F32 R68, R8, R30, R68 ;  /* 0x0000001e0844723c */ /* 0x000fe20000001844 */
[----:B------:R-:W-:Y:S01]  /*6530*/  F2FP.F16.F32.PACK_AB R8, R118, R67 ;  /* 0x000000437608723e */ /* 0x000fe200000000ff */
[----:B------:R-:W5:Y:S01]  /*6540*/  LDSM.16.MT88.4 R28, [R5+0xd800] ;  /* 0x00d80000051c783b */ /* 0x000f620000004200 */
        /* <DEDUP_REMOVED lines=24> */
[----:B------:R-:W-:Y:S01]  /*66d0*/  F2FP.F16.F32.PACK_AB R11, R144, R121 ;  /* 0x00000079900b723e */ /* 0x000fe200000000ff */
[----:B------:R-:W-:-:S06]  /*66e0*/  FADD.FTZ R121, R121, R6 ;  /* 0x0000000679797221 */ /* 0x000fcc0000010000 */
        /* <DEDUP_REMOVED lines=18> */
[----:B------:R-:W-:Y:S01]  /*6810*/  LDSM.16.MT88.4 R28, [R180+0xa400] ;  /* 0x00a40000b41c783b */ /* 0x000fe20000004200 */
        /* <DEDUP_REMOVED lines=9> */
[----:B--2---:R-:W-:Y:S01]  /*68b0*/  HMMA.16816.F32 R80, R8, R32, R80 ;  /* 0x000000200850723c */ /* 0x004fe20000001850 */
[-C--:B------:R-:W-:Y:S01]  /*68c0*/  FFMA.FTZ R32, R148, R56.reuse, -R61 ;  /* 0x0000003894207223 */ /* 0x080fe2000001083d */
[----:B------:R-:W-:-:S03]  /*68d0*/  FFMA.FTZ R148, R146, R56, -R59 ;  /* 0x0000003892947223 */ /* 0x000fc6000001083b */
[----:B------:R2:W1:Y:S03]  /*68e0*/  MUFU.EX2 R146, R32 ;  /* 0x0000002000927308 */ /* 0x0004660000000800 */
[C---:B---3--:R-:W-:Y:S01]  /*68f0*/  HMMA.16816.F32 R88, R8.reuse, R16, R88 ;  /* 0x000000100858723c */ /* 0x048fe20000001858 */
[----:B------:R-:W3:Y:S07]  /*6900*/  MUFU.EX2 R148, R148 ;  /* 0x0000009400947308 */ /* 0x000eee0000000800 */
[C---:B------:R-:W-:Y:S01]  /*6910*/  HMMA.16816.F32 R84, R8.reuse, R18, R84 ;  /* 0x000000120854723c */ /* 0x040fe20000001854 */
[----:B------:R-:W4:Y:S07]  /*6920*/  LDSM.16.MT88.4 R16, [R5+0xc400] ;  /* 0x00c400000510783b */ /* 0x000f2e0000004200 */
[C---:B-----5:R-:W-:Y:S08]  /*6930*/  HMMA.16816.F32 R112, R8.reuse, R24, R112 ;  /* 0x000000180870723c */ /* 0x060ff00000001870 */
[C---:B------:R-:W-:Y:S01]  /*6940*/  HMMA.16816.F32 R108, R8.reuse, R26, R108 ;  /* 0x0000001a086c723c */ /* 0x040fe2000000186c */
[----:B------:R-:W5:Y:S07]  /*6950*/  LDSM.16.MT88.4 R24, [R5+0xa400] ;  /* 0x00a400000518783b */ /* 0x000f6e0000004200 */
[C---:B------:R-:W-:Y:S01]  /*6960*/  HMMA.16816.F32 R76, R8.reuse, R34, R76 ;  /* 0x00000022084c723c */ /* 0x040fe2000000184c */
[----:B--2---:R-:W-:Y:S07]  /*6970*/  LDSM.16.MT88.4 R32, [R5+0xe400] ;  /* 0x00e400000520783b */ /* 0x004fee0000004200 */
[C---:B-1----:R-:W-:Y:S08]  /*6980*/  HMMA.16816.F32 R72, R8.reuse, R12, R72 ;  /* 0x0000000c0848723c */ /* 0x042ff00000001848 */
[----:B------:R-:W-:Y:S01]  /*6990*/  HMMA.16816.F32 R68, R8, R14, R68 ;  /* 0x0000000e0844723c */ /* 0x000fe20000001844 */
[----:B------:R-:W1:Y:S01]  /*69a0*/  LDSM.16.MT88.4 R12, [R180+0xe400] ;  /* 0x00e40000b40c783b */ /* 0x000e620000004200 */
[----:B------:R-:W-:-:S02]  /*69b0*/  F2FP.F16.F32.PACK_AB R8, R150, R141 ;  /* 0x0000008d9608723e */ /* 0x000fc400000000ff */
[----:B------:R-:W-:Y:S02]  /*69c0*/  F2FP.F16.F32.PACK_AB R9, R137, R158 ;  /* 0x0000009e8909723e */ /* 0x000fe400000000ff */
[----:B------:R-:W-:Y:S02]  /*69d0*/  F2FP.F16.F32.PACK_AB R10, R146, R143 ;  /* 0x0000008f920a723e */ /* 0x000fe400000000ff */
[----:B---3--:R-:W-:-:S07]  /*69e0*/  F2FP.F16.F32.PACK_AB R11, R148, R139 ;  /* 0x0000008b940b723e */ /* 0x008fce00000000ff */
[C---:B----4-:R-:W-:Y:S08]  /*69f0*/  HMMA.16816.F32 R96, R8.reuse, R20, R96 ;  /* 0x000000140860723c */ /* 0x050ff00000001860 */
[C---:B------:R-:W-:Y:S01]  /*6a00*/  HMMA.16816.F32 R92, R8.reuse, R22, R92 ;  /* 0x00000016085c723c */ /* 0x040fe2000000185c */
[----:B------:R-:W2:Y:S07]  /*6a10*/  LDSM.16.MT88.4 R20, [R5+0xa800] ;  /* 0x00a800000514783b */ /* 0x000eae0000004200 */
[----:B------:R-:W-:Y:S01]  /*6a20*/  HMMA.16816.F32 R88, R8, R16, R88 ;  /* 0x000000100858723c */ /* 0x000fe20000001858 */
[-CC-:B------:R-:W-:Y:S01]  /*6a30*/  FFMA.FTZ R16, R134, R56.reuse, -R59.reuse ;  /* 0x0000003886107223 */ /* 0x180fe2000001083b */
[----:B------:R-:W-:-:S03]  /*6a40*/  FFMA.FTZ R134, R132, R56, -R59 ;  /* 0x0000003884867223 */ /* 0x000fc6000001083b */
[----:B------:R3:W4:Y:S03]  /*6a50*/  MUFU.EX2 R132, R16 ;  /* 0x0000001000847308 */ /* 0x0007260000000800 */
[C---:B------:R-:W-:Y:S01]  /*6a60*/  HMMA.16816.F32 R112, R8.reuse, R28, R112 ;  /* 0x0000001c0870723c */ /* 0x040fe20000001870 */
[----:B------:R-:W4:Y:S07]  /*6a70*/  MUFU.EX2 R130, R134 ;  /* 0x0000008600827308 */ /* 0x000f2e0000000800 */
[C---:B------:R-:W-:Y:S01]  /*6a80*/  HMMA.16816.F32 R108, R8.reuse, R30, R108 ;  /* 0x0000001e086c723c */ /* 0x040fe2000000186c */
[----:B------:R-:W2:Y:S07]  /*6a90*/  LDSM.16.MT88.4 R28, [R180+0xa800] ;  /* 0x00a80000b41c783b */ /* 0x000eae0000004200 */
[C---:B-----5:R-:W-:Y:S08]  /*6aa0*/  HMMA.16816.F32 R104, R8.reuse, R24, R104 ;  /* 0x000000180868723c */ /* 0x060ff00000001868 */
[C---:B------:R-:W-:Y:S01]  /*6ab0*/  HMMA.16816.F32 R100, R8.reuse, R26, R100 ;  /* 0x0000001a0864723c */ /* 0x040fe20000001864 */
[----:B------:R-:W-:Y:S07]  /*6ac0*/  LDSM.16.MT88.4 R24, [R180+0xc800] ;  /* 0x00c80000b418783b */ /* 0x000fee0000004200 */
[C---:B------:R-:W-:Y:S01]  /*6ad0*/  HMMA.16816.F32 R84, R8.reuse, R18, R84 ;  /* 0x000000120854723c */ /* 0x040fe20000001854 */
[----:B---3--:R-:W3:Y:S07]  /*6ae0*/  LDSM.16.MT88.4 R16, [R5+0xc800] ;  /* 0x00c800000510783b */ /* 0x008eee0000004200 */
[C---:B-1----:R-:W-:Y:S08]  /*6af0*/  HMMA.16816.F32 R80, R8.reuse, R12, R80 ;  /* 0x0000000c0850723c */ /* 0x042ff00000001850 */
[C---:B------:R-:W-:Y:S01]  /*6b00*/  HMMA.16816.F32 R76, R8.reuse, R14, R76 ;  /* 0x0000000e084c723c */ /* 0x040fe2000000184c */
[----:B------:R-:W1:Y:S07]  /*6b10*/  LDSM.16.MT88.4 R12, [R180+0xe800] ;  /* 0x00e80000b40c783b */ /* 0x000e6e0000004200 */
[C---:B------:R-:W-:Y:S08]  /*6b20*/  HMMA.16816.F32 R72, R8.reuse, R32, R72 ;  /* 0x000000200848723c */ /* 0x040ff00000001848 */
[----:B------:R-:W-:Y:S01]  /*6b30*/  HMMA.16816.F32 R68, R8, R34, R68 ;  /* 0x000000220844723c */ /* 0x000fe20000001844 */
[----:B------:R-:W-:-:S02]  /*6b40*/  F2FP.F16.F32.PACK_AB R8, R147, R128 ;  /* 0x000000809308723e */ /* 0x000fc400000000ff */
[----:B----4-:R-:W-:Y:S02]  /*6b50*/  F2FP.F16.F32.PACK_AB R9, R132, R145 ;  /* 0x000000918409723e */ /* 0x010fe400000000ff */
[----:B------:R-:W-:Y:S02]  /*6b60*/  F2FP.F16.F32.PACK_AB R10, R149, R124 ;  /* 0x0000007c950a723e */ /* 0x000fe400000000ff */
[----:B------:R-:W-:-:S07]  /*6b70*/  F2FP.F16.F32.PACK_AB R11, R151, R130 ;  /* 0x00000082970b723e */ /* 0x000fce00000000ff */
[C---:B--2---:R-:W-:Y:S08]  /*6b80*/  HMMA.16816.F32 R104, R8.reuse, R20, R104 ;  /* 0x000000140868723c */ /* 0x044ff00000001868 */
[C---:B------:R-:W-:Y:S01]  /*6b90*/  HMMA.16816.F32 R100, R8.reuse, R22, R100 ;  /* 0x000000160864723c */ /* 0x040fe20000001864 */
[----:B------:R-:W2:Y:S07]  /*6ba0*/  LDSM.16.MT88.4 R20, [R5+0xe800] ;  /* 0x00e800000514783b */ /* 0x000eae0000004200 */
[----:B------:R-:W-:Y:S01]  /*6bb0*/  HMMA.16816.F32 R108, R8, R30, R108 ;  /* 0x0000001e086c723c */ /* 0x000fe2000000186c */
[----:B------:R-:W-:-:S04]  /*6bc0*/  FADD.FTZ R30, R40, R43 ;  /* 0x0000002b281e7221 */ /* 0x000fc80000010000 */
[----:B------:R-:W-:-:S03]  /*6bd0*/  FADD.FTZ R30, R39, R30 ;  /* 0x0000001e271e7221 */ /* 0x000fc60000010000 */
[----:B---3--:R-:W-:Y:S01]  /*6be0*/  HMMA.16816.F32 R88, R8, R16, R88 ;  /* 0x000000100858723c */ /* 0x008fe20000001858 */
[----:B------:R-:W-:-:S04]  /*6bf0*/  FADD.FTZ R37, R37, R30 ;  /* 0x0000001e25257221 */ /* 0x000fc80000010000 */
[----:B------:R-:W-:-:S03]  /*6c00*/  FADD.FTZ R36, R36, R37 ;  /* 0x0000002524247221 */ /* 0x000fc60000010000 */
[----:B------:R-:W-:Y:S01]  /*6c10*/  HMMA.16816.F32 R84, R8, R18, R84 ;  /* 0x000000120854723c */ /* 0x000fe20000001854 */
[----:B------:R-:W-:Y:S01]  /*6c20*/  FADD.FTZ R67, R67, R36 ;  /* 0x0000002443437221 */ /* 0x000fe20000010000 */
[----:B------:R-:W3:Y:S03]  /*6c30*/  LDSM.16.MT88.4 R16, [R180+0xac00] ;  /* 0x00ac0000b410783b */ /* 0x000ee60000004200 */
[----:B------:R-:W-:-:S03]  /*6c40*/  FADD.FTZ R118, R118, R67 ;  /* 0x0000004376767221 */ /* 0x000fc60000010000 */
[----:B-1----:R-:W-:Y:S01]  /*6c50*/  HMMA.16816.F32 R80, R8, R12, R80 ;  /* 0x0000000c0850723c */ /* 0x002fe20000001850 */
[----:B------:R-:W-:-:S04]  /*6c60*/  FADD.FTZ R117, R117, R118 ;  /* 0x0000007675757221 */ /* 0x000fc80000010000 */
[----:B------:R-:W-:-:S03]  /*6c70*/  FADD.FTZ R116, R116, R117 ;  /* 0x0000007574747221 */ /* 0x000fc60000010000 */
[----:B------:R-:W-:Y:S01]  /*6c80*/  HMMA.16816.F32 R76, R8, R14, R76 ;  /* 0x0000000e084c723c */ /* 0x000fe2000000184c */
[----:B------:R-:W1:Y:S01]  /*6c90*/  LDSM.16.MT88.4 R12, [R5+0xac00] ;  /* 0x00ac0000050c783b */ /* 0x000e620000004200 */
[----:B------:R-:W-:-:S04]  /*6ca0*/  FADD.FTZ R7, R125, R116 ;  /* 0x000000747d077221 */ /* 0x000fc80000010000 */
[----:B------:R-:W-:Y:S02]  /*6cb0*/  FADD.FTZ R7, R142, R7 ;  /* 0x000000078e077221 */ /* 0x000fe40000010000 */
        /* <DEDUP_REMOVED lines=12> */
[-CC-:B------:R-:W-:Y:S01]  /*6d80*/  FFMA.FTZ R28, R57, R56.reuse, -R61.reuse ;  /* 0x00000038391c7223 */ /* 0x180fe2000001083d */
[----:B------:R-:W-:Y:S01]  /*6d90*/  FFMA.FTZ R29, R54, R56, -R61 ;  /* 0x00000038361d7223 */ /* 0x000fe2000001083d */
[----:B------:R-:W-:Y:S01]  /*6da0*/  FADD.FTZ R6, R162, R7 ;  /* 0x00000007a2067221 */ /* 0x000fe20000010000 */
[----:B------:R-:W-:-:S03]  /*6db0*/  FADD.FTZ R129, R168, R129 ;  /* 0x00000081a8817221 */ /* 0x000fc60000010000 */
[----:B------:R-:W-:Y:S01]  /*6dc0*/  MUFU.EX2 R28, R28 ;  /* 0x0000001c001c7308 */ /* 0x000fe20000000800 */
[C---:B------:R-:W-:Y:S01]  /*6dd0*/  HMMA.16816.F32 R96, R8.reuse, R24, R96 ;  /* 0x000000180860723c */ /* 0x040fe20000001860 */
[-CC-:B------:R-:W-:Y:S01]  /*6de0*/  FFMA.FTZ R24, R64, R56.reuse, -R59.reuse ;  /* 0x0000003840187223 */ /* 0x180fe2000001083b */
[-C--:B------:R-:W-:Y:S01]  /*6df0*/  FFMA.FTZ R25, R62, R56.reuse, -R59 ;  /* 0x000000383e197223 */ /* 0x080fe2000001083b */
[----:B------:R-:W4:Y:S01]  /*6e00*/  MUFU.EX2 R29, R29 ;  /* 0x0000001d001d7308 */ /* 0x000f220000000800 */
[----:B------:R-:W-:Y:S01]  /*6e10*/  FADD.FTZ R6, R135, R6 ;  /* 0x0000000687067221 */ /* 0x000fe20000010000 */
[----:B------:R-:W-:Y:S02]  /*6e20*/  FADD.FTZ R158, R158, R129 ;  /* 0x000000819e9e7221 */ /* 0x000fe40000010000 */
[----:B------:R-:W-:Y:S01]  /*6e30*/  MUFU.EX2 R24, R24 ;  /* 0x0000001800187308 */ /* 0x000fe20000000800 */
[----:B------:R-:W-:Y:S01]  /*6e40*/  HMMA.16816.F32 R92, R8, R26, R92 ;  /* 0x0000001a085c723c */ /* 0x000fe2000000185c */
[-C--:B------:R-:W-:Y:S01]  /*6e50*/  FFMA.FTZ R26, R60, R56.reuse, -R59 ;  /* 0x000000383c1a7223 */ /* 0x080fe2000001083b */
[----:B------:R-:W-:Y:S01]  /*6e60*/  FFMA.FTZ R27, R58, R56, -R61 ;  /* 0x000000383a1b7223 */ /* 0x000fe2000001083d */
[----:B------:R-:W5:Y:S01]  /*6e70*/  MUFU.EX2 R25, R25 ;  /* 0x0000001900197308 */ /* 0x000f620000000800 */
[----:B------:R-:W-:Y:S01]  /*6e80*/  FADD.FTZ R141, R141, R6 ;  /* 0x000000068d8d7221 */ /* 0x000fe20000010000 */
[----:B------:R-:W-:-:S02]  /*6e90*/  FADD.FTZ R158, R137, R158 ;  /* 0x0000009e899e7221 */ /* 0x000fc40000010000 */
[----:B------:R-:W3:Y:S01]  /*6ea0*/  MUFU.EX2 R26, R26 ;  /* 0x0000001a001a7308 */ /* 0x000ee20000000800 */
[----:B------:R-:W-:Y:S01]  /*6eb0*/  FADD.FTZ R150, R150, R141 ;  /* 0x0000008d96967221 */ /* 0x000fe20000010000 */
[----:B----4-:R-:W-:Y:S01]  /*6ec0*/  F2FP.F16.F32.PACK_AB R10, R218, R29 ;  /* 0x0000001dda0a723e */ /* 0x010fe200000000ff */
[----:B------:R-:W-:Y:S01]  /*6ed0*/  FADD.FTZ R139, R139, R158 ;  /* 0x0000009e8b8b7221 */ /* 0x000fe20000010000 */
[----:B------:R-:W4:Y:S03]  /*6ee0*/  MUFU.EX2 R27, R27 ;  /* 0x0000001b001b7308 */ /* 0x000f260000000800 */
[----:B------:R-:W-:Y:S01]  /*6ef0*/  FADD.FTZ R148, R148, R139 ;  /* 0x0000008b94947221 */ /* 0x000fe20000010000 */
[----:B-----5:R-:W-:-:S03]  /*6f00*/  F2FP.F16.F32.PACK_AB R9, R25, R24 ;  /* 0x000000181909723e */ /* 0x020fc600000000ff */
[----:B------:R-:W-:Y:S01]  /*6f10*/  FADD.FTZ R145, R145, R148 ;  /* 0x0000009491917221 */ /* 0x000fe20000010000 */
[----:B---3--:R-:W-:-:S03]  /*6f20*/  F2FP.F16.F32.PACK_AB R11, R219, R26 ;  /* 0x0000001adb0b723e */ /* 0x008fc600000000ff */
[----:B------:R-:W-:Y:S01]  /*6f30*/  FADD.FTZ R145, R132, R145 ;  /* 0x0000009184917221 */ /* 0x000fe20000010000 */
[----:B----4-:R-:W-:-:S03]  /*6f40*/  F2FP.F16.F32.PACK_AB R8, R28, R27 ;  /* 0x0000001b1c08723e */ /* 0x010fc600000000ff */
[----:B------:R-:W-:-:S04]  /*6f50*/  FADD.FTZ R130, R130, R145 ;  /* 0x0000009182827221 */ /* 0x000fc80000010000 */
[----:B------:R-:W-:Y:S01]  /*6f60*/  FADD.FTZ R151, R151, R130 ;  /* 0x0000008297977221 */ /* 0x000fe20000010000 */
[----:B------:R-:W-:Y:S03]  /*6f70*/  HMMA.16816.F32 R112, R8, R16, R112 ;  /* 0x000000100870723c */ /* 0x000fe60000001870 */
[----:B------:R-:W-:-:S04]  /*6f80*/  FADD.FTZ R24, R24, R151 ;  /* 0x0000009718187221 */ /* 0x000fc80000010000 */
[----:B------:R-:W-:Y:S01]  /*6f90*/  FADD.FTZ R25, R25, R24 ;  /* 0x0000001819197221 */ /* 0x000fe20000010000 */
[----:B------:R-:W-:Y:S01]  /*6fa0*/  HMMA.16816.F32 R108, R8, R18, R108 ;  /* 0x00000012086c723c */ /* 0x000fe2000000186c */
[----:B------:R-:W3:Y:S02]  /*6fb0*/  LDSM.16.MT88.4 R16, [R5+0xcc00] ;  /* 0x00cc00000510783b */ /* 0x000ee40000004200 */
[----:B------:R-:W-:-:S04]  /*6fc0*/  FADD.FTZ R26, R26, R25 ;  /* 0x000000191a1a7221 */ /* 0x000fc80000010000 */
[----:B------:R-:W-:Y:S01]  /*6fd0*/  FADD.FTZ R219, R219, R26 ;  /* 0x0000001adbdb7221 */ /* 0x000fe20000010000 */
[C---:B-1----:R-:W-:Y:S08]  /*6fe0*/  HMMA.16816.F32 R104, R8.reuse, R12, R104 ;  /* 0x0000000c0868723c */ /* 0x042ff00000001868 */
[C---:B------:R-:W-:Y:S01]  /*6ff0*/  HMMA.16816.F32 R100, R8.reuse, R14, R100 ;  /* 0x0000000e0864723c */ /* 0x040fe20000001864 */
[----:B------:R-:W1:Y:S07]  /*7000*/  LDSM.16.MT88.4 R12, [R180+0xec00] ;  /* 0x00ec0000b40c783b */ /* 0x000e6e0000004200 */
[C---:B--2---:R-:W-:Y:S08]  /*7010*/  HMMA.16816.F32 R96, R8.reuse, R20, R96 ;  /* 0x000000140860723c */ /* 0x044ff00000001860 */
[C---:B------:R-:W-:Y:S01]  /*7020*/  HMMA.16816.F32 R92, R8.reuse, R22, R92 ;  /* 0x00000016085c723c */ /* 0x040fe2000000185c */
[----:B------:R2:W4:Y:S07]  /*7030*/  LDSM.16.MT88.4 R20, [R5+0xec00] ;  /* 0x00ec00000514783b */ /* 0x00052e0000004200 */
[C---:B---3--:R-:W-:Y:S08]  /*7040*/  HMMA.16816.F32 R88, R8.reuse, R16, R88 ;  /* 0x000000100858723c */ /* 0x048ff00000001858 */
[----:B------:R-:W-:Y:S01]  /*7050*/  HMMA.16816.F32 R84, R8, R18, R84 ;  /* 0x000000120854723c */ /* 0x000fe20000001854 */
[----:B--2---:R-:W-:-:S07]  /*7060*/  FADD.FTZ R5, R143, R150 ;  /* 0x000000968f057221 */ /* 0x004fce0000010000 */
[----:B-1----:R-:W-:Y:S01]  /*7070*/  HMMA.16816.F32 R80, R8, R12, R80 ;  /* 0x0000000c0850723c */ /* 0x002fe20000001850 */
[----:B------:R-:W-:-:S04]  /*7080*/  FADD.FTZ R5, R146, R5 ;  /* 0x0000000592057221 */ /* 0x000fc80000010000 */
[----:B------:R-:W-:-:S03]  /*7090*/  FADD.FTZ R128, R128, R5 ;  /* 0x0000000580807221 */ /* 0x000fc60000010000 */
[----:B------:R-:W-:Y:S01]  /*70a0*/  HMMA.16816.F32 R76, R8, R14, R76 ;  /* 0x0000000e084c723c */ /* 0x000fe2000000184c */
[----:B------:R-:W-:-:S04]  /*70b0*/  FADD.FTZ R147, R147, R128 ;  /* 0x0000008093937221 */ /* 0x000fc80000010000 */
[----:B------:R-:W-:-:S03]  /*70c0*/  FADD.FTZ R6, R124, R147 ;  /* 0x000000937c067221 */ /* 0x000fc60000010000 */
[----:B----4-:R-:W-:Y:S01]  /*70d0*/  HMMA.16816.F32 R72, R8, R20, R72 ;  /* 0x000000140848723c */ /* 0x010fe20000001848 */
[----:B------:R-:W-:-:S04]  /*70e0*/  FADD.FTZ R6, R149, R6 ;  /* 0x0000000695067221 */ /* 0x000fc80000010000 */
[----:B------:R-:W-:-:S03]  /*70f0*/  FADD.FTZ R27, R27, R6 ;  /* 0x000000061b1b7221 */ /* 0x000fc60000010000 */
[----:B------:R-:W-:Y:S01]  /*7100*/  HMMA.16816.F32 R68, R8, R22, R68 ;  /* 0x000000160844723c */ /* 0x000fe20000001844 */
[----:B------:R-:W-:-:S04]  /*7110*/  FADD.FTZ R28, R28, R27 ;  /* 0x0000001b1c1c7221 */ /* 0x000fc80000010000 */
[----:B------:R-:W-:-:S04]  /*7120*/  FADD.FTZ R29, R29, R28 ;  /* 0x0000001c1d1d7221 */ /* 0x000fc80000010000 */
[----:B------:R-:W-:Y:S01]  /*7130*/  FADD.FTZ R218, R218, R29 ;  /* 0x0000001ddada7221 */ /* 0x000fe20000010000 */
[----:B------:R-:W-:Y:S10]  /*7140*/  @!P0 BRA `(.L_x_1752) ;  /* 0x0000004c002c8947 */ /* 0x000ff40003800000 */
[----:B------:R-:W-:-:S04]  /*7150*/  DEPBAR.LE SB0, 0x0 ;  /* 0x000080000000791a */ /* 0x000fc80000000000 */
[----:B------:R-:W-:Y:S05]  /*7160*/  WARPSYNC.ALL ;  /* 0x0000000000007948 */ /* 0x000fea0003800000 */
[----:B------:R-:W-:Y:S01]  /*7170*/  BSSY.RECONVERGENT B0, `(.L_x_1753) ;  /* 0x0000049000007945 */ /* 0x000fe20003800200 */
[----:B------:R-:W-:Y:S01]  /*7180*/  IADD3 R5, PT, PT, R53, -0x2, RZ ;  /* 0xfffffffe35057810 */ /* 0x000fe20007ffe0ff */
[----:B------:R-:W-:Y:S06]  /*7190*/  BAR.SYNC.DEFER_BLOCKING 0x0 ;  /* 0x0000000000007b1d */ /* 0x000fec0000010000 */
[----:B------:R-:W-:Y:S05]  /*71a0*/  @!P3 BRA `(.L_x_1754) ;  /* 0x0000000000f4b947 */ /* 0x000fea0003800000 */
[----:B------:R-:W2:Y:S01]  /*71b0*/  LD.E R12, desc[UR4][R2.64+0x170] ;  /* 0x00017004020c7980 */ /* 0x000ea2000c101900 */
[----:B------:R-:W-:Y:S02]  /*71c0*/  SHF.L.U32 R5, R5, 0x7, RZ ;  /* 0x0000000705057819 */ /* 0x000fe400000006ff */
        /* <DEDUP_REMOVED lines=15> */
[----:B------:R-:W-:-:S06]  /*72c0*/  IMAD.HI.U32 R11, R15, R11, R14 ;  /* 0x0000000b0f0b7227 */ /* 0x000fcc00078e000e */
[----:B------:R-:W-:-:S04]  /*72d0*/  IMAD.HI.U32 R10, R11, R6, RZ ;  /* 0x000000060b0a7227 */ /* 0x000fc800078e00ff */
[----:B------:R-:W-:-:S04]  /*72e0*/  IMAD.HI.U32 R11, R11, R8, RZ ;  /* 0x000000080b0b7227 */ /* 0x000fc800078e00ff */
[-C--:B------:R-:W-:Y:S02]  /*72f0*/  IMAD R6, R10, R7.reuse, R6 ;  /* 0x000000070a067224 */ /* 0x080fe400078e0206 */
[----:B------:R-:W-:Y:S01]  /*7300*/  IMAD R8, R11, R7, R8 ;  /* 0x000000070b087224 */ /* 0x000fe200078e0208 */
[----:B------:R-:W-:Y:S02]  /*7310*/  LOP3.LUT R7, RZ, R12, RZ, 0x33, !PT ;  /* 0x0000000cff077212 */ /* 0x000fe400078e33ff */
        /* <DEDUP_REMOVED lines=8> */
[----:B------:R-:W-:Y:S01]  /*73a0*/  ISETP.GE.AND P0, PT, R5, RZ, PT ;  /* 0x000000ff0500720c */ /* 0x000fe20003f06270 */
[----:B------:R-:W2:Y:S01]  /*73b0*/  LD.E.64 R8, desc[UR4][R2.64+0x40] ;  /* 0x0000400402087980 */ /* 0x000ea2000c101b00 */
[----:B------:R-:W-:-:S07]  /*73c0*/  ISETP.NE.AND P1, PT, R12, RZ, PT ;  /* 0x000000ff0c00720c */ /* 0x000fce0003f25270 */
[----:B------:R-:W-:Y:S02]  /*73d0*/  @P4 VIADD R10, R10, 0x1 ;  /* 0x000000010a0a4836 */ /* 0x000fe40000000000 */
[----:B------:R-:W-:Y:S02]  /*73e0*/  @P5 IADD3 R11, PT, PT, R11, 0x1, RZ ;  /* 0x000000010b0b5810 */ /* 0x000fe40007ffe0ff */
        /* <DEDUP_REMOVED lines=23> */
[----:B------:R-:W-:Y:S01]  /*7560*/  LEA.HI.X R195, R8, R195, R4, 0x1, P0 ;  /* 0x000000c308c37211 */ /* 0x000fe200000f0c04 */
[----:B------:R-:W-:Y:S05]  /*7570*/  BRA `(.L_x_1755) ;  /* 0x0000000000207947 */ /* 0x000fea0003800000 */
.L_x_1754:
[----:B------:R-:W2:Y:S01]  /*7580*/  LD.E R4, desc[UR4][R2.64+0x40] ;  /* 0x0000400402047980 */ /* 0x000ea2000c101900 */
[----:B------:R-:W-:Y:S02]  /*7590*/  UMOV UR6, URZ ;  /* 0x000000ff00067c82 */ /* 0x000fe40008000000 */
[----:B------:R-:W-:Y:S01]  /*75a0*/  IADD3 R5, P0, PT, RZ, -UR6, RZ ;  /* 0x80000006ff057c10 */ /* 0x000fe2000ff1e0ff */
[----:B--2---:R-:W-:-:S04]  /*75b0*/  IMAD.SHL.U32 R4, R4, 0x80, RZ ;  /* 0x0000008004047824 */ /* 0x004fc800078e00ff */
[----:B------:R-:W-:-:S05]  /*75c0*/  IMAD.X R4, RZ, RZ, ~R4, P0 ;  /* 0x000000ffff047224 */ /* 0x000fca00000e0e04 */
[----:B------:R-:W-:-:S04]  /*75d0*/  SHF.R.S64 R5, R5, 0x1f, R4 ;  /* 0x0000001f05057819 */ /* 0x000fc80000001004 */
[----:B------:R-:W-:-:S04]  /*75e0*/  IADD3 R194, P0, PT, R5, R194, RZ ;  /* 0x000000c205c27210 */ /* 0x000fc80007f1e0ff */
[----:B------:R-:W-:-:S09]  /*75f0*/  LEA.HI.X.SX32 R195, R4, R195, 0x1, P0 ;  /* 0x000000c304c37211 */ /* 0x000fd200000f0eff */
.L_x_1755:
[----:B------:R-:W-:Y:S05]  /*7600*/  BSYNC.RECONVERGENT B0 ;  /* 0x0000000000007941 */ /* 0x000fea0003800200 */
.L_x_1753:
[-C--:B------:R-:W-:Y:S01]  /*7610*/  ISETP.GE.AND P2, PT, R204, R199.reuse, PT ;  /* 0x000000c7cc00720c */ /* 0x080fe20003f46270 */
[----:B------:R-:W-:Y:S01]  /*7620*/  IMAD.SHL.U32 R5, R186, 0x40, RZ ;  /* 0x00000040ba057824 */ /* 0x000fe200078e00ff */
[-C--:B------:R-:W-:Y:S01]  /*7630*/  ISETP.GE.AND P1, PT, R189, R199.reuse, PT ;  /* 0x000000c7bd00720c */ /* 0x080fe20003f26270 */
[----:B------:R-:W-:Y:S01]  /*7640*/  IMAD.MOV.U32 R54, RZ, RZ, 0x20 ;  /* 0x00000020ff367424 */ /* 0x000fe200078e00ff */
[----:B------:R-:W-:Y:S01]  /*7650*/  ISETP.GE.AND P0, PT, R188, R199, PT ;  /* 0x000000c7bc00720c */ /* 0x000fe20003f06270 */
[----:B------:R-:W-:Y:S01]  /*7660*/  BSSY.RECONVERGENT B1, `(.L_x_1756) ;  /* 0x0000176000017945 */ /* 0x000fe20003800200 */
[C---:B------:R-:W-:Y:S02]  /*7670*/  IADD3 R8, P4, PT, R5.reuse, R194, RZ ;  /* 0x000000c205087210 */ /* 0x040fe40007f9e0ff */
[----:B------:R-:W-:Y:S02]  /*7680*/  SHF.L.U64.HI R4, R186, 0x6, R187 ;  /* 0x00000006ba047819 */ /* 0x000fe400000102bb */
[----:B------:R-:W-:-:S02]  /*7690*/  IADD3 R6, P5, PT, R5, R8, RZ ;  /* 0x0000000805067210 */ /* 0x000fc40007fbe0ff */
[----:B------:R-:W-:Y:S01]  /*76a0*/  SEL R54, R54, 0xffffffe0, !P6 ;  /* 0xffffffe036367807 */ /* 0x000fe20007000000 */
[----:B------:R-:W-:Y:S01]  /*76b0*/  @!PT LDS RZ, [RZ] ;  /* 0x00000000fffff984 */ /* 0x000fe20000000800 */
[----:B------:R-:W-:Y:S01]  /*76c0*/  @!PT LDS RZ, [RZ] ;  /* 0x00000000fffff984 */ /* 0x000fe20000000800 */
[----:B------:R-:W-:Y:S01]  /*76d0*/  @!PT LDS RZ, [RZ] ;  /* 0x00000000fffff984 */ /* 0x000fe20000000800 */
[----:B------:R-:W-:Y:S01]  /*76e0*/  @!P2 LDGSTS.E.BYPASS.LTC128B.128 [R201+0x9000], desc[UR4][R194.64] ;  /* 0x09000000c2c9afae */ /* 0x000fe2000b981a04 */
[C---:B------:R-:W-:Y:S01]  /*76f0*/  IMAD.X R9, R4.reuse, 0x1, R195, P4 ;  /* 0x0000000104097824 */ /* 0x040fe200020e06c3 */
[----:B------:R-:W-:Y:S02]  /*7700*/  IADD3 R10, P4, PT, R5, R6, RZ ;  /* 0x00000006050a7210 */ /* 0x000fe40007f9e0ff */
[----:B------:R-:W-:Y:S01]  /*7710*/  @P2 STS.128 [R201+0x9000], RZ ;  /* 0x009000ffc9002388 */ /* 0x000fe20000000c00 */
[----:B------:R-:W-:Y:S02]  /*7720*/  IMAD.X R7, R4, 0x1, R9, P5 ;  /* 0x0000000104077824 */ /* 0x000fe400028e0609 */
[----:B------:R-:W-:Y:S01]  /*7730*/  IMAD.IADD R55, R182, 0x1, R54 ;  /* 0x00000001b6377824 */ /* 0x000fe200078e0236 */
[----:B------:R-:W-:Y:S01]  /*7740*/  @!PT LDS RZ, [RZ] ;  /* 0x00000000fffff984 */ /* 0x000fe20000000800 */
[----:B------:R-:W-:Y:S01]  /*7750*/  @!PT LDS RZ, [RZ] ;  /* 0x00000000fffff984 */ /* 0x000fe20000000800 */
[----:B------:R-:W-:Y:S01]  /*7760*/  @!PT LDS RZ, [RZ] ;  /* 0x00000000fffff984 */ /* 0x000fe20000000800 */
[----:B------:R-:W-:Y:S01]  /*7770*/  @!P1 LDGSTS.E.BYPASS.LTC128B.128 [R201+0xb000], desc[UR4][R194.64+0x40] ;  /* 0x0b000040c2c99fae */ /* 0x000fe2000b981a04 */
[----:B------:R-:W-:-:S02]  /*7780*/  IMAD.X R11, R4, 0x1, R7, P4 ;  /* 0x00000001040b7824 */ /* 0x000fc400020e0607 */
[----:B------:R-:W-:Y:S01]  /*7790*/  IMAD.IADD R54, R181, 0x1, R54 ;  /* 0x00000001b5367824 */ /* 0x000fe200078e0236 */
        /* <DEDUP_REMOVED lines=52> */
[----:B------:R-:W3:Y:S04]  /*7ae0*/  LDSM.16.M88.4 R20, [R181+0x3000] ;  /* 0x00300000b514783b */ /* 0x000ee80000000200 */
[----:B------:R-:W4:Y:S04]  /*7af0*/  LDSM.16.M88.4 R12, [R181+0x3400] ;  /* 0x00340000b50c783b */ /* 0x000f280000000200 */
[----:B-1----:R-:W2:Y:S04]  /*7b00*/  LDSM.16.M88.4 R4, [R181+0x3800] ;  /* 0x00380000b504783b */ /* 0x002ea80000000200 */
[----:B------:R-:W-:Y:S04]  /*7b10*/  LDSM.16.M88.4 R40, [R55] ;  /* 0x000000003728783b */ /* 0x000fe80000000200 */
[----:B------:R-:W1:Y:S04]  /*7b20*/  LDSM.16.M88.4 R32, [R54+0x3000] ;  /* 0x003000003620783b */ /* 0x000e680000000200 */
[----:B------:R-:W5:Y:S04]  /*7b30*/  LDSM.16.M88.4 R28, [R54+0x3400] ;  /* 0x00340000361c783b */ /* 0x000f680000000200 */
[----:B------:R-:W5:Y:S04]  /*7b40*/  LDSM.16.M88.4 R152, [R181+0x3c00] ;  /* 0x003c0000b598783b */ /* 0x000f680000000200 */
[----:B------:R-:W5:Y:S04]  /*7b50*/  LDSM.16.M88.4 R144, [R181+0x4000] ;  /* 0x00400000b590783b */ /* 0x000f680000000200 */
[----:B------:R-:W5:Y:S04]  /*7b60*/  LDSM.16.M88.4 R136, [R181+0x4400] ;  /* 0x00440000b588783b */ /* 0x000f680000000200 */
[----:B------:R-:W5:Y:S01]  /*7b70*/  LDSM.16.M88.4 R128, [R181+0x4800] ;  /* 0x00480000b580783b */ /* 0x000f620000000200 */
[C---:B---3--:R-:W-:Y:S03]  /*7b80*/  HMMA.16816.F32 R24, R120.reuse, R20, RZ ;  /* 0x000000147818723c */ /* 0x048fe600000018ff */
[----:B------:R-:W3:Y:S04]  /*7b90*/  LDSM.16.M88.4 R56, [R181+0x4c00] ;  /* 0x004c0000b538783b */ /* 0x000ee80000000200 */
[----:B------:R-:W3:Y:S01]  /*7ba0*/  LDSM.16.M88.4 R48, [R54+0x3800] ;  /* 0x003800003630783b */ /* 0x000ee20000000200 */
[C---:B----4-:R-:W-:Y:S03]  /*7bb0*/  HMMA.16816.F32 R16, R120.reuse, R12, RZ ;  /* 0x0000000c7810723c */ /* 0x050fe600000018ff */
[----:B------:R-:W4:Y:S04]  /*7bc0*/  LDSM.16.M88.4 R44, [R54+0x3c00] ;  /* 0x003c0000362c783b */ /* 0x000f280000000200 */
[----:B------:R-:W4:Y:S01]  /*7bd0*/  LDSM.16.M88.4 R36, [R54+0x4000] ;  /* 0x004000003624783b */ /* 0x000f220000000200 */
[C---:B------:R-:W-:Y:S03]  /*7be0*/  HMMA.16816.F32 R20, R120.reuse, R22, RZ ;  /* 0x000000167814723c */ /* 0x040fe600000018ff */
[----:B------:R-:W4:Y:S04]  /*7bf0*/  LDSM.16.M88.4 R160, [R54+0x4400] ;  /* 0x0044000036a0783b */ /* 0x000f280000000200 */
[----:B------:R-:W4:Y:S01]  /*7c00*/  LDSM.16.M88.4 R64, [R54+0x4800] ;  /* 0x004800003640783b */ /* 0x000f220000000200 */
[C---:B------:R-:W-:Y:S03]  /*7c10*/  HMMA.16816.F32 R12, R120.reuse, R14, RZ ;  /* 0x0000000e780c723c */ /* 0x040fe600000018ff */
[----:B------:R-:W4:Y:S04]  /*7c20*/  LDSM.16.M88.4 R60, [R54+0x4c00] ;  /* 0x004c0000363c783b */ /* 0x000f280000000200 */
[----:B------:R-:W-:Y:S01]  /*7c30*/  LDSM.16.M88.4 R164, [R182+0x1000] ;  /* 0x00100000b6a4783b */ /* 0x000fe20000000200 */
[----:B--2---:R-:W-:Y:S03]  /*7c40*/  HMMA.16816.F32 R8, R120, R4, RZ ;  /* 0x000000047808723c */ /* 0x004fe600000018ff */
[----:B------:R-:W-:Y:S04]  /*7c50*/  LDSM.16.M88.4 R172, [R181+0x6800] ;  /* 0x00680000b5ac783b */ /* 0x000fe80000000200 */
[----:B------:R-:W-:Y:S01]  /*7c60*/  LDSM.16.M88.4 R168, [R181+0x6c00] ;  /* 0x006c0000b5a8783b */ /* 0x000fe20000000200 */
[C---:B-1----:R-:W-:Y:S03]  /*7c70*/  HMMA.16816.F32 R24, R40.reuse, R32, R24 ;  /* 0x000000202818723c */ /* 0x042fe60000001818 */
[----:B------:R-:W-:Y:S04]  /*7c80*/  LDSM.16.M88.4 R220, [R182+0x2000] ;  /* 0x00200000b6dc783b */ /* 0x000fe80000000200 */
[----:B------:R-:W-:Y:S01]  /*7c90*/  LDSM.16.M88.4 R176, [R181+0x7c00] ;  /* 0x007c0000b5b0783b */ /* 0x000fe20000000200 */
[C---:B------:R-:W-:Y:S03]  /*7ca0*/  HMMA.16816.F32 R20, R40.reuse, R34, R20 ;  /* 0x000000222814723c */ /* 0x040fe60000001814 */
[----:B------:R-:W1:Y:S04]  /*7cb0*/  LDSM.16.M88.4 R32, [R181+0x5000] ;  /* 0x00500000b520783b */ /* 0x000e680000000200 */
[----:B------:R-:W0:Y:S01]  /*7cc0*/  LDGDEPBAR ;  /* 0x00000000000079af */ /* 0x000e220000000000 */
        /* <DEDUP_REMOVED lines=12> */
[C---:B---3--:R-:W-:Y:S08]  /*7d90*/  HMMA.16816.F32 R124, R120.reuse, R56, RZ ;  /* 0x00000038787c723c */ /* 0x048ff000000018ff */
[----:B------:R-:W-:Y:S01]  /*7da0*/  HMMA.16816.F32 R120, R120, R58, RZ ;  /* 0x0000003a7878723c */ /* 0x000fe200000018ff */
[----:B------:R-:W3:Y:S07]  /*7db0*/  LDSM.16.M88.4 R56, [R181+0x5800] ;  /* 0x00580000b538783b */ /* 0x000eee0000000200 */
[C---:B------:R-:W-:Y:S08]  /*7dc0*/  HMMA.16816.F32 R8, R40.reuse, R48, R8 ;  /* 0x000000302808723c */ /* 0x040ff00000001808 */
[C---:B------:R-:W-:Y:S01]  /*7dd0*/  HMMA.16816.F32 R4, R40.reuse, R50, R4 ;  /* 0x000000322804723c */ /* 0x040fe20000001804 */
[----:B------:R-:W5:Y:S07]  /*7de0*/  LDSM.16.M88.4 R48, [R181+0x5c00] ;  /* 0x005c0000b530783b */ /* 0x000f6e0000000200 */
[C---:B----4-:R-:W-:Y:S08]  /*7df0*/  HMMA.16816.F32 R156, R40.reuse, R44, R156 ;  /* 0x0000002c289c723c */ /* 0x050ff0000000189c */
[C---:B------:R-:W-:Y:S01]  /*7e00*/  HMMA.16816.F32 R152, R40.reuse, R46, R152 ;  /* 0x0000002e2898723c */ /* 0x040fe20000001898 */
[----:B------:R-:W4:Y:S07]  /*7e10*/  LDSM.16.M88.4 R44, [R181+0x6000] ;  /* 0x00600000b52c783b */ /* 0x000f2e0000000200 */
[C---:B------:R-:W-:Y:S08]  /*7e20*/  HMMA.16816.F32 R148, R40.reuse, R36, R148 ;  /* 0x000000242894723c */ /* 0x040ff00000001894 */
[C---:B------:R-:W-:Y:S01]  /*7e30*/  HMMA.16816.F32 R144, R40.reuse, R38, R144 ;  /* 0x000000262890723c */ /* 0x040fe20000001890 */
[----:B------:R-:W4:Y:S07]  /*7e40*/  LDSM.16.M88.4 R36, [R181+0x6400] ;  /* 0x00640000b524783b */ /* 0x000f2e0000000200 */
[C---:B------:R-:W-:Y:S08]  /*7e50*/  HMMA.16816.F32 R140, R40.reuse, R160, R140 ;  /* 0x000000a0288c723c */ /* 0x040ff0000000188c */
[C---:B------:R-:W-:Y:S01]  /*7e60*/  HMMA.16816.F32 R136, R40.reuse, R162, R136 ;  /* 0x000000a22888723c */ /* 0x040fe20000001888 */
[----:B------:R-:W-:Y:S07]  /*7e70*/  LDSM.16.M88.4 R160, [R54+0x5000] ;  /* 0x0050000036a0783b */ /* 0x000fee0000000200 */
        /* <DEDUP_REMOVED lines=16> */
[C---:B-----5:R-:W-:Y:S08]  /*7f80*/  HMMA.16816.F32 R156, R164.reuse, R48, R156 ;  /* 0x00000030a49c723c */ /* 0x060ff0000000189c */
[C---:B------:R-:W-:Y:S01]  /*7f90*/  HMMA.16816.F32 R152, R164.reuse, R50, R152 ;  /* 0x00000032a498723c */ /* 0x040fe20000001898 */
[----:B------:R-:W5:Y:S07]  /*7fa0*/  LDSM.16.M88.4 R48, [R54+0x6800] ;  /* 0x006800003630783b */ /* 0x000f6e0000000200 */
[C---:B----4-:R-:W-:Y:S08]  /*7fb0*/  HMMA.16816.F32 R148, R164.reuse, R44, R148 ;  /* 0x0000002ca494723c */ /* 0x050ff00000001894 */
[C---:B------:R-:W-:Y:S01]  /*7fc0*/  HMMA.16816.F32 R144, R164.reuse, R46, R144 ;  /* 0x0000002ea490723c */ /* 0x040fe20000001890 */
[----:B------:R-:W4:Y:S07]  /*7fd0*/  LDSM.16.M88.4 R44, [R54+0x6c00] ;  /* 0x006c0000362c783b */ /* 0x000f2e0000000200 */
[C---:B------:R-:W-:Y:S08]  /*7fe0*/  HMMA.16816.F32 R140, R164.reuse, R36, R140 ;  /* 0x00000024a48c723c */ /* 0x040ff0000000188c */
[----:B------:R-:W-:Y:S01]  /*7ff0*/  HMMA.16816.F32 R136, R164, R38, R136 ;  /* 0x00000026a488723c */ /* 0x000fe20000001888 */
[----:B------:R-:W4:Y:S07]  /*8000*/  LDSM.16.M88.4 R36, [R181+0x7000] ;  /* 0x00700000b524783b */ /* 0x000f2e0000000200 */
[C---:B-1----:R-:W-:Y:S08]  /*8010*/  HMMA.16816.F32 R8, R40.reuse, R32, R8 ;  /* 0x000000202808723c */ /* 0x042ff00000001808 */
[C---:B------:R-:W-:Y:S01]  /*8020*/  HMMA.16816.F32 R4, R40.reuse, R34, R4 ;  /* 0x000000222804723c */ /* 0x040fe20000001804 */
[----:B------:R-:W1:Y:S07]  /*8030*/  LDSM.16.M88.4 R32, [R181+0x7400] ;  /* 0x00740000b520783b */ /* 0x000e6e0000000200 */
[C---:B--2---:R-:W-:Y:S08]  /*8040*/  HMMA.16816.F32 R156, R40.reuse, R28, R156 ;  /* 0x0000001c289c723c */ /* 0x044ff0000000189c */
[----:B------:R-:W-:Y:S01]  /*8050*/  HMMA.16816.F32 R152, R40, R30, R152 ;  /* 0x0000001e2898723c */ /* 0x000fe20000001898 */
[----:B------:R-:W2:Y:S07]  /*8060*/  LDSM.16.M88.4 R28, [R181+0x7800] ;  /* 0x00780000b51c783b */ /* 0x000eae0000000200 */
[C---:B------:R-:W-:Y:S08]  /*8070*/  HMMA.16816.F32 R132, R164.reuse, R172, R132 ;  /* 0x000000aca484723c */ /* 0x040ff00000001884 */
[C---:B------:R-:W-:Y:S01]  /*8080*/  HMMA.16816.F32 R128, R164.reuse, R174, R128 ;  /* 0x000000aea480723c */ /* 0x040fe20000001880 */
[----:B------:R-:W2:Y:S07]  /*8090*/  LDSM.16.M88.4 R172, [R181+0x8000] ;  /* 0x00800000b5ac783b */ /* 0x000eae0000000200 */
[C---:B------:R-:W-:Y:S08]  /*80a0*/  HMMA.16816.F32 R124, R164.reuse, R168, R124 ;  /* 0x000000a8a47c723c */ /* 0x040ff0000000187c */
[----:B------:R-:W-:Y:S01]  /*80b0*/  HMMA.16816.F32 R120, R164, R170, R120 ;  /* 0x000000aaa478723c */ /* 0x000fe20000001878 */
[----:B------:R-:W2:Y:S04]  /*80c0*/  LDSM.16.M88.4 R168, [R181+0x8400] ;  /* 0x00840000b5a8783b */ /* 0x000ea80000000200 */
[----:B------:R-:W2:Y:S03]  /*80d0*/  LDSM.16.M88.4 R164, [R181+0x8800] ;  /* 0x00880000b5a4783b */ /* 0x000ea60000000200 */
[C---:B------:R-:W-:Y:S08]  /*80e0*/  HMMA.16816.F32 R24, R40.reuse, R160, R24 ;  /* 0x000000a02818723c */ /* 0x040ff00000001818 */
[C---:B------:R-:W-:Y:S01]  /*80f0*/  HMMA.16816.F32 R20, R40.reuse, R162, R20 ;  /* 0x000000a22814723c */ /* 0x040fe20000001814 */
[----:B------:R-:W2:Y:S07]  /*8100*/  LDSM.16.M88.4 R160, [R181+0x8c00] ;  /* 0x008c0000b5a0783b */ /* 0x000eae0000000200 */
[C---:B------:R-:W-:Y:S08]  /*8110*/  HMMA.16816.F32 R16, R40.reuse, R64, R16 ;  /* 0x000000402810723c */ /* 0x040ff00000001810 */
[C---:B------:R-:W-:Y:S01]  /*8120*/  HMMA.16816.F32 R12, R40.reuse, R66, R12 ;  /* 0x00000042280c723c */ /* 0x040fe2000000180c */
[----:B------:R5:W-:Y:S07]  /*8130*/  LDSM.16.M88.4 R64, [R55+0x2000] ;  /* 0x002000003740783b */ /* 0x000bee0000000200 */
[C---:B------:R-:W-:Y:S08]  /*8140*/  HMMA.16816.F32 R148, R40.reuse, R60, R148 ;  /* 0x0000003c2894723c */ /* 0x040ff00000001894 */
[C---:B------:R-:W-:Y:S01]  /*8150*/  HMMA.16816.F32 R144, R40.reuse, R62, R144 ;  /* 0x0000003e2890723c */ /* 0x040fe20000001890 */
[----:B------:R-:W2:Y:S07]  /*8160*/  LDSM.16.M88.4 R60, [R54+0x7000] ;  /* 0x00700000363c783b */ /* 0x000eae0000000200 */
[----:B---3--:R-:W-:Y:S01]  /*8170*/  HMMA.16816.F32 R140, R40, R56, R140 ;  /* 0x00000038288c723c */ /* 0x008fe2000000188c */
[----:B-----5:R-:W-:-:S05]  /*8180*/  VIADD R55, R53, 0xfffffffe ;  /* 0xfffffffe35377836 */ /* 0x020fca0000000000 */
[----:B------:R-:W-:Y:S02]  /*8190*/  ISETP.GT.AND P5, PT, R55, R190, PT ;  /* 0x000000be3700720c */ /* 0x000fe40003fa4270 */
[C---:B------:R-:W-:Y:S01]  /*81a0*/  HMMA.16816.F32 R136, R40.reuse, R58, R136 ;  /* 0x0000003a2888723c */ /* 0x040fe20000001888 */
[----:B------:R-:W3:Y:S07]  /*81b0*/  LDSM.16.M88.4 R56, [R54+0x7400] ;  /* 0x007400003638783b */ /* 0x000eee0000000200 */
[C---:B------:R-:W-:Y:S08]  /*81c0*/  HMMA.16816.F32 R132, R40.reuse, R48, R132 ;  /* 0x000000302884723c */ /* 0x040ff00000001884 */
[C---:B------:R-:W-:Y:S01]  /*81d0*/  HMMA.16816.F32 R128, R40.reuse, R50, R128 ;  /* 0x000000322880723c */ /* 0x040fe20000001880 */
[----:B------:R-:W5:Y:S07]  /*81e0*/  LDSM.16.M88.4 R48, [R54+0x7800] ;  /* 0x007800003630783b */ /* 0x000f6e0000000200 */
[C---:B----4-:R-:W-:Y:S08]  /*81f0*/  HMMA.16816.F32 R124, R40.reuse, R44, R124 ;  /* 0x0000002c287c723c */ /* 0x050ff0000000187c */
[----:B------:R-:W-:Y:S01]  /*8200*/  HMMA.16816.F32 R120, R40, R46, R120 ;  /* 0x0000002e2878723c */ /* 0x000fe20000001878 */
[----:B------:R-:W4:Y:S04]  /*8210*/  LDSM.16.M88.4 R44, [R54+0x7c00] ;  /* 0x007c0000362c783b */ /* 0x000f280000000200 */
[----:B------:R-:W4:Y:S03]  /*8220*/  LDSM.16.M88.4 R40, [R54+0x8000] ;  /* 0x008000003628783b */ /* 0x000f260000000200 */
[C---:B------:R-:W-:Y:S08]  /*8230*/  HMMA.16816.F32 R24, R220.reuse, R36, R24 ;  /* 0x00000024dc18723c */ /* 0x040ff00000001818 */
[C---:B------:R-:W-:Y:S01]  /*8240*/  HMMA.16816.F32 R20, R220.reuse, R38, R20 ;  /* 0x00000026dc14723c */ /* 0x040fe20000001814 */
[----:B------:R-:W4:Y:S07]  /*8250*/  LDSM.16.M88.4 R36, [R54+0x8400] ;  /* 0x008400003624783b */ /* 0x000f2e0000000200 */
[C---:B-1----:R-:W-:Y:S08]  /*8260*/  HMMA.16816.F32 R16, R220.reuse, R32, R16 ;  /* 0x00000020dc10723c */ /* 0x042ff00000001810 */
[C---:B------:R-:W-:Y:S01]  /*8270*/  HMMA.16816.F32 R12, R220.reuse, R34, R12 ;  /* 0x00000022dc0c723c */ /* 0x040fe2000000180c */
[----:B------:R-:W1:Y:S07]  /*8280*/  LDSM.16.M88.4 R32, [R54+0x8800] ;  /* 0x008800003620783b */ /* 0x000e6e0000000200 */
[C---:B--2---:R-:W-:Y:S08]  /*8290*/  HMMA.16816.F32 R8, R220.reuse, R28, R8 ;  /* 0x0000001cdc08723c */ /* 0x044ff00000001808 */
[----:B------:R-:W-:Y:S01]  /*82a0*/  HMMA.16816.F32 R4, R220, R30, R4 ;  /* 0x0000001edc04723c */ /* 0x000fe20000001804 */
[----:B------:R-:W2:Y:S01]  /*82b0*/  LDSM.16.M88.4 R28, [R54+0x8c00] ;  /* 0x008c0000361c783b */ /* 0x000ea20000000200 */
[----:B------:R-:W-:-:S06]  /*82c0*/  DEPBAR.LE SB0, 0x0 ;  /* 0x000080000000791a */ /* 0x000fcc0000000000 */
[C---:B------:R-:W-:Y:S08]  /*82d0*/  HMMA.16816.F32 R156, R220.reuse, R176, R156 ;  /* 0x000000b0dc9c723c */ /* 0x040ff0000000189c */
        /* <DEDUP_REMOVED lines=8> */
[----:B------:R-:W-:Y:S08]  /*8360*/  HMMA.16816.F32 R120, R220, R162, R120 ;  /* 0x000000a2dc78723c */ /* 0x000ff00000001878 */
[C---:B------:R-:W-:Y:S08]  /*8370*/  HMMA.16816.F32 R24, R64.reuse, R60, R24 ;  /* 0x0000003c4018723c */ /* 0x040ff00000001818 */
[C---:B------:R-:W-:Y:S08]  /*8380*/  HMMA.16816.F32 R20, R64.reuse, R62, R20 ;  /* 0x0000003e4014723c */ /* 0x040ff00000001814 */
[C---:B---3--:R-:W-:Y:S08]  /*8390*/  HMMA.16816.F32 R16, R64.reuse, R56, R16 ;  /* 0x000000384010723c */ /* 0x048ff00000001810 */
[C---:B------:R-:W-:Y:S08]  /*83a0*/  HMMA.16816.F32 R12, R64.reuse, R58, R12 ;  /* 0x0000003a400c723c */ /* 0x040ff0000000180c */
[C---:B-----5:R-:W-:Y:S08]  /*83b0*/  HMMA.16816.F32 R8, R64.reuse, R48, R8 ;  /* 0x000000304008723c */ /* 0x060ff00000001808 */
[C---:B------:R-:W-:Y:S08]  /*83c0*/  HMMA.16816.F32 R4, R64.reuse, R50, R4 ;  /* 0x000000324004723c */ /* 0x040ff00000001804 */
[C---:B----4-:R-:W-:Y:S08]  /*83d0*/  HMMA.16816.F32 R156, R64.reuse, R44, R156 ;  /* 0x0000002c409c723c */ /* 0x050ff0000000189c */
[C---:B------:R-:W-:Y:S08]  /*83e0*/  HMMA.16816.F32 R152, R64.reuse, R46, R152 ;  /* 0x0000002e4098723c */ /* 0x040ff00000001898 */
[C---:B------:R-:W-:Y:S08]  /*83f0*/  HMMA.16816.F32 R148, R64.reuse, R40, R148 ;  /* 0x000000284094723c */ /* 0x040ff00000001894 */
[C---:B------:R-:W-:Y:S08]  /*8400*/  HMMA.16816.F32 R144, R64.reuse, R42, R144 ;  /* 0x0000002a4090723c */ /* 0x040ff00000001890 */
[C---:B------:R-:W-:Y:S08]  /*8410*/  HMMA.16816.F32 R140, R64.reuse, R36, R140 ;  /* 0x00000024408c723c */ /* 0x040ff0000000188c */
[C---:B------:R-:W-:Y:S08]  /*8420*/  HMMA.16816.F32 R136, R64.reuse, R38, R136 ;  /* 0x000000264088723c */ /* 0x040ff00000001888 */
[C---:B-1----:R-:W-:Y:S08]  /*8430*/  HMMA.16816.F32 R132, R64.reuse, R32, R132 ;  /* 0x000000204084723c */ /* 0x042ff00000001884 */
[C---:B------:R-:W-:Y:S08]  /*8440*/  HMMA.16816.F32 R128, R64.reuse, R34, R128 ;  /* 0x000000224080723c */ /* 0x040ff00000001880 */
[C---:B--2---:R-:W-:Y:S08]  /*8450*/  HMMA.16816.F32 R124, R64.reuse, R28, R124 ;  /* 0x0000001c407c723c */ /* 0x044ff0000000187c */
[----:B------:R-:W-:Y:S01]  /*8460*/  HMMA.16816.F32 R120, R64, R30, R120 ;  /* 0x0000001e4078723c */ /* 0x000fe20000001878 */
[----:B------:R-:W-:Y:S06]  /*8470*/  BAR.SYNC.DEFER_BLOCKING 0x0 ;  /* 0x0000000000007b1d */ /* 0x000fec0000010000 */
[----:B------:R-:W-:-:S13]  /*8480*/  @!P5 BRA `(.L_x_1757) ;  /* 0x00000008004cd947 */ /* 0x000fda0003800000 */
[----:B------:R-:W-:Y:S04]  /*8490*/  BSSY.RECONVERGENT B0, `(.L_x_1758) ;  /* 0x000004a000007945 */ /* 0x000fe80003800200 */
[----:B------:R-:W-:Y:S05]  /*84a0*/  @!P3 BRA `(.L_x_1759) ;  /* 0x000000040000b947 */ /* 0x000fea0003800000 */
[----:B------:R-:W2:Y:S01]  /*84b0*/  LD.E R36, desc[UR4][R2.64+0x170] ;  /* 0x0001700402247980 */ /* 0x000ea2000c101900 */
[----:B------:R-:W-:-:S04]  /*84c0*/  VIADD R32, R53, 0xffffffff ;  /* 0xffffffff35207836 */ /* 0x000fc80000000000 */
[----:B------:R-:W-:-:S04]  /*84d0*/  IMAD.SHL.U32 R32, R32, 0x80, RZ ;  /* 0x0000008020207824 */ /* 0x000fc800078e00ff */
[C---:B------:R-:W-:Y:S01]  /*84e0*/  VIADD R29, R32.reuse, 0xffffff80 ;  /* 0xffffff80201d7836 */ /* 0x040fe20000000000 */
[----:B------:R-:W-:-:S04]  /*84f0*/  IADD3 R32, PT, PT, R32, -0x100, RZ ;  /* 0xffffff0020207810 */ /* 0x000fc80007ffe0ff */
[----:B------:R-:W-:Y:S02]  /*8500*/  IABS R34, R29 ;  /* 0x0000001d00227213 */ /* 0x000fe40000000000 */
[-C--:B--2---:R-:W-:Y:S02]  /*8510*/  IABS R31, R36.reuse ;  /* 0x00000024001f7213 */ /* 0x084fe40000000000 */
[-C--:B------:R-:W-:Y:S02]  /*8520*/  IABS R30, R36.reuse ;  /* 0x00000024001e7213 */ /* 0x080fe40000000000 */
[----:B------:R-:W1:Y:S01]  /*8530*/  I2F.RP R33, R31 ;  /* 0x0000001f00217306 */ /* 0x000e620000209400 */
[----:B------:R-:W-:Y:S02]  /*8540*/  LOP3.LUT R29, R29, R36, RZ, 0x3c, !PT ;  /* 0x000000241d1d7212 */ /* 0x000fe400078e3cff */
[----:B------:R-:W-:-:S05]  /*8550*/  IADD3 R30, PT, PT, RZ, -R30, RZ ;  /* 0x8000001eff1e7210 */ /* 0x000fca0007ffe0ff */
[----:B-1----:R-:W1:Y:S02]  /*8560*/  MUFU.RCP R38, R33 ;  /* 0x0000002100267308 */ /* 0x002e640000001000 */
[----:B-1----:R-:W-:-:S06]  /*8570*/  VIADD R38, R38, 0xffffffe ;  /* 0x0ffffffe26267836 */ /* 0x002fcc0000000000 */
[----:B------:R-:W1:Y:S02]  /*8580*/  F2I.FTZ.U32.TRUNC.NTZ R39, R38 ;  /* 0x0000002600277305 */ /* 0x000e64000021f000 */
[----:B-1----:R-:W-:Y:S01]  /*8590*/  IADD3 R28, PT, PT, RZ, -R39, RZ ;  /* 0x80000027ff1c7210 */ /* 0x002fe20007ffe0ff */
[----:B------:R-:W-:-:S04]  /*85a0*/  IMAD.MOV.U32 R38, RZ, RZ, RZ ;  /* 0x000000ffff267224 */ /* 0x000fc800078e00ff */
[----:B------:R-:W-:Y:S01]  /*85b0*/  IMAD R35, R28, R31, RZ ;  /* 0x0000001f1c237224 */ /* 0x000fe200078e02ff */
[----:B------:R-:W-:Y:S02]  /*85c0*/  IABS R28, R32 ;  /* 0x00000020001c7213 */ /* 0x000fe40000000000 */
[----:B------:R-:W-:Y:S01]  /*85d0*/  LOP3.LUT R32, R32, R36, RZ, 0x3c, !PT ;  /* 0x0000002420207212 */ /* 0x000fe200078e3cff */
[----:B------:R-:W-:-:S06]  /*85e0*/  IMAD.HI.U32 R35, R39, R35, R38 ;  /* 0x0000002327237227 */ /* 0x000fcc00078e0026 */
[----:B------:R-:W-:-:S04]  /*85f0*/  IMAD.HI.U32 R33, R35, R34, RZ ;  /* 0x0000002223217227 */ /* 0x000fc800078e00ff */
[----:B------:R-:W-:Y:S02]  /*8600*/  IMAD R34, R33, R30, R34 ;  /* 0x0000001e21227224 */ /* 0x000fe400078e0222 */
[----:B------:R-:W-:-:S03]  /*8610*/  IMAD.HI.U32 R35, R35, R28, RZ ;  /* 0x0000001c23237227 */ /* 0x000fc600078e00ff */
[----:B------:R-:W-:Y:S01]  /*8620*/  ISETP.GT.U32.AND P3, PT, R31, R34, PT ;  /* 0x000000221f00720c */ /* 0x000fe20003f64070 */
[----:B------:R-:W-:-:S05]  /*8630*/  IMAD R28, R35, R30, R28 ;  /* 0x0000001e231c7224 */ /* 0x000fca00078e021c */
[----:B------:R-:W-:-:S07]  /*8640*/  ISETP.GT.U32.AND P4, PT, R31, R28, PT ;  /* 0x0000001c1f00720c */ /* 0x000fce0003f84070 */
[----:B------:R-:W-:Y:S01]  /*8650*/  @!P3 IADD3 R34, PT, PT, R34, -R31, RZ ;  /* 0x8000001f2222b210 */ /* 0x000fe20007ffe0ff */
[----:B------:R-:W-:-:S03]  /*8660*/  @!P3 VIADD R33, R33, 0x1 ;  /* 0x000000012121b836 */ /* 0x000fc60000000000 */
[----:B------:R-:W-:Y:S02]  /*8670*/  ISETP.GE.U32.AND P3, PT, R34, R31, PT ;  /* 0x0000001f2200720c */ /* 0x000fe40003f66070 */
[----:B------:R-:W-:Y:S02]  /*8680*/  @!P4 IMAD.IADD R28, R28, 0x1, -R31 ;  /* 0x000000011c1cc824 */ /* 0x000fe400078e0a1f */
[----:B------:R-:W-:Y:S01]  /*8690*/  @!P4 VIADD R35, R35, 0x1 ;  /* 0x000000012323c836 */ /* 0x000fe20000000000 */
[----:B------:R-:W-:-:S08]  /*86a0*/  ISETP.GE.AND P4, PT, R29, RZ, PT ;  /* 0x000000ff1d00720c */ /* 0x000fd00003f86270 */
[----:B------:R-:W-:Y:S02]  /*86b0*/  @P3 IADD3 R33, PT, PT, R33, 0x1, RZ ;  /* 0x0000000121213810 */ /* 0x000fe40007ffe0ff */
[----:B------:R-:W-:Y:S02]  /*86c0*/  ISETP.GE.U32.AND P3, PT, R28, R31, PT ;  /* 0x0000001f1c00720c */ /* 0x000fe40003f66070 */
[----:B------:R-:W-:Y:S01]  /*86d0*/  LOP3.LUT R28, RZ, R36, RZ, 0x33, !PT ;  /* 0x00000024ff1c7212 */ /* 0x000fe200078e33ff */
[----:B------:R-:W-:Y:S01]  /*86e0*/  @!P4 IMAD.MOV R33, RZ, RZ, -R33 ;  /* 0x000000ffff21c224 */ /* 0x000fe200078e0a21 */
[----:B------:R-:W-:-:S04]  /*86f0*/  ISETP.NE.AND P4, PT, R36, RZ, PT ;  /* 0x000000ff2400720c */ /* 0x000fc80003f85270 */
[----:B------:R-:W-:-:S05]  /*8700*/  SEL R31, R28, R33, !P4 ;  /* 0x000000211c1f7207 */ /* 0x000fca0006000000 */
[----:B------:R-:W-:Y:S02]  /*8710*/  @P3 IADD3 R35, PT, PT, R35, 0x1, RZ ;  /* 0x0000000123233810 */ /* 0x000fe40007ffe0ff */
[----:B------:R-:W-:Y:S01]  /*8720*/  ISETP.GE.AND P3, PT, R32, RZ, PT ;  /* 0x000000ff2000720c */ /* 0x000fe20003f66270 */
[----:B------:R-:W-:Y:S01]  /*8730*/  IMAD.WIDE R38, R31, 0x4, R210 ;  /* 0x000000041f267825 */ /* 0x000fe200078e02d2 */
[----:B------:R-:W2:Y:S11]  /*8740*/  LD.E.64 R32, desc[UR4][R2.64+0x38] ;  /* 0x0000380402207980 */ /* 0x000eb6000c101b00 */
[----:B------:R-:W-:-:S04]  /*8750*/  @!P3 IADD3 R35, PT, PT, -R35, RZ, RZ ;  /* 0x000000ff2323b210 */ /* 0x000fc80007ffe1ff */
[----:B------:R-:W-:Y:S02]  /*8760*/  SEL R30, R28, R35, !P4 ;  /* 0x000000231c1e7207 */ /* 0x000fe40006000000 */
[----:B------:R-:W3:Y:S03]  /*8770*/  LD.E R28, desc[UR4][R38.64] ;  /* 0x00000004261c7980 */ /* 0x000ee6000c101900 */
[----:B------:R-:W-:Y:S01]  /*8780*/  IMAD.WIDE R40, R30, 0x4, R210 ;  /* 0x000000041e287825 */ /* 0x000fe200078e02d2 */
[----:B------:R-:W4:Y:S04]  /*8790*/  LD.E.64 R34, desc[UR4][R2.64+0x20] ;  /* 0x0000200402227980 */ /* 0x000f28000c101b00 */
[----:B------:R-:W3:Y:S01]  /*87a0*/  LD.E R29, desc[UR4][R40.64] ;  /* 0x00000004281d7980 */ /* 0x000ee2000c101900 */
[----:B------:R-:W-:-:S04]  /*87b0*/  IMAD.IADD R31, R31, 0x1, -R30 ;  /* 0x000000011f1f7824 */ /* 0x000fc800078e0a1e */
[----:B------:R-:W-:-:S05]  /*87c0*/  IMAD R36, R36, R31, -0x80 ;  /* 0xffffff8024247424 */ /* 0x000fca00078e021f */
[----:B------:R-:W-:Y:S01]  /*87d0*/  SHF.R.S32.HI R31, RZ, 0x1f, R36 ;  /* 0x0000001fff1f7819 */ /* 0x000fe20000011424 */
[-C--:B--2---:R-:W-:Y:S02]  /*87e0*/  IMAD R30, R33, R36.reuse, RZ ;  /* 0x00000024211e7224 */ /* 0x084fe400078e02ff */
[----:B------:R-:W-:-:S04]  /*87f0*/  IMAD.WIDE.U32 R36, R32, R36, RZ ;  /* 0x0000002420247225 */ /* 0x000fc800078e00ff */
[----:B------:R-:W-:-:S04]  /*8800*/  IMAD R30, R32, R31, R30 ;  /* 0x0000001f201e7224 */ /* 0x000fc800078e021e */
[----:B------:R-:W-:Y:S01]  /*8810*/  IMAD.IADD R37, R37, 0x1, R30 ;  /* 0x0000000125257824 */ /* 0x000fe200078e021e */
[----:B---3--:R-:W-:-:S04]  /*8820*/  IADD3 R29, PT, PT, R29, -R28, RZ ;  /* 0x8000001c1d1d7210 */ /* 0x008fc80007ffe0ff */
[----:B------:R-:W-:Y:S01]  /*8830*/  SHF.R.S32.HI R28, RZ, 0x1f, R29 ;  /* 0x0000001fff1c7819 */ /* 0x000fe2000001141d */
[----:B----4-:R-:W-:Y:S02]  /*8840*/  IMAD R31, R35, R29, RZ ;  /* 0x0000001d231f7224 */ /* 0x010fe400078e02ff */
[----:B------:R-:W-:-:S04]  /*8850*/  IMAD.WIDE.U32 R32, R29, R34, R36 ;  /* 0x000000221d207225 */ /* 0x000fc800078e0024 */
[----:B------:R-:W-:Y:S01]  /*8860*/  IMAD R28, R34, R28, R31 ;  /* 0x0000001c221c7224 */ /* 0x000fe200078e021f */
[----:B------:R-:W-:-:S04]  /*8870*/  LEA R192, P3, R32, R192, 0x1 ;  /* 0x000000c020c07211 */ /* 0x000fc800078608ff */
[----:B------:R-:W-:-:S04]  /*8880*/  IADD3 R28, PT, PT, R33, R28, RZ ;  /* 0x0000001c211c7210 */ /* 0x000fc80007ffe0ff */
[----:B------:R-:W-:Y:S01]  /*8890*/  LEA.HI.X R191, R32, R191, R28, 0x1, P3 ;  /* 0x000000bf20bf7211 */ /* 0x000fe200018f0c1c */
[----:B------:R-:W-:Y:S05]  /*88a0*/  BRA `(.L_x_1760) ;  /* 0x0000000000207947 */ /* 0x000fea0003800000 */
.L_x_1759:
        /* <DEDUP_REMOVED lines=8> */
.L_x_1760:
[----:B------:R-:W-:Y:S05]  /*8930*/  BSYNC.RECONVERGENT B0 ;  /* 0x0000000000007941 */ /* 0x000fea0003800200 */
.L_x_1758:
        /* <DEDUP_REMOVED lines=11> */
[----:B------:R-:W-:-:S02]  /*89f0*/  IADD3.X R31, PT, PT, R29, R33, RZ, P4, !PT ;  /* 0x000000211d1f7210 */ /* 0x000fc400027fe4ff */
[----:B------:R-:W-:-:S04]  /*8a00*/  IADD3 R28, P3, PT, R28, R30, RZ ;  /* 0x0000001e1c1c7210 */ /* 0x000fc80007f7e0ff */
[----:B------:R-:W-:Y:S01]  /*8a10*/  IADD3.X R29, PT, PT, R29, R31, RZ, P3, !PT ;  /* 0x0000001f1d1d7210 */ /* 0x000fe20001ffe4ff */
        /* <DEDUP_REMOVED lines=58> */
.L_x_1757:
[----:B------:R-:W-:Y:S05]  /*8dc0*/  BSYNC.RECONVERGENT B1 ;  /* 0x0000000000017941 */ /* 0x000fea0003800200 */
.L_x_1756:
[----:B------:R-:W3:Y:S01]  /*8dd0*/  LD.E R54, desc[UR4][R2.64+0xdc] ;  /* 0x0000dc0402367980 */ /* 0x000ee2000c101900 */
[----:B--2---:R-:W-:-:S05]  /*8de0*/  IMAD.SHL.U32 R28, R119, 0x2, RZ ;  /* 0x00000002771c7824 */ /* 0x004fca00078e00ff */
[----:B------:R-:W-:-:S05]  /*8df0*/  LOP3.LUT R28, R28, 0x6, RZ, 0xc0, !PT ;  /* 0x000000061c1c7812 */ /* 0x000fca00078ec0ff */
[----:B------:R-:W-:-:S04]  /*8e00*/  IMAD R28, R53, 0x80, R28 ;  /* 0x00000080351c7824 */ /* 0x000fc800078e021c */
[C---:B------:R-:W-:Y:S02]  /*8e10*/  VIADD R29, R28.reuse, 0xffffff00 ;  /* 0xffffff001c1d7836 */ /* 0x040fe40000000000 */
[----:B------:R-:W-:-:S03]  /*8e20*/  VIADD R66, R28, 0xffffff01 ;  /* 0xffffff011c427836 */ /* 0x000fc60000000000 */
[C---:B------:R-:W-:Y:S01]  /*8e30*/  ISETP.GE.AND P0, PT, R29.reuse, R208, PT ;  /* 0x000000d01d00720c */ /* 0x040fe20003f06270 */
[C---:B------:R-:W-:Y:S01]  /*8e40*/  VIADD R65, R28.reuse, 0xffffff08 ;  /* 0xffffff081c417836 */ /* 0x040fe20000000000 */
[----:B------:R-:W-:Y:S01]  /*8e50*/  ISETP.GE.AND P1, PT, R29, R206, PT ;  /* 0x000000ce1d00720c */ /* 0x000fe20003f26270 */
[----:B------:R-:W-:Y:S01]  /*8e60*/  VIADD R64, R28, 0xffffff09 ;  /* 0xffffff091c407836 */ /* 0x000fe20000000000 */
[----:B------:R-:W-:Y:S02]  /*8e70*/  FSEL R48, R24, -INF , P0 ;  /* 0xff80000018307808 */ /* 0x000fe40000000000 */
[----:B------:R-:W-:Y:S01]  /*8e80*/  ISETP.GE.AND P0, PT, R66, R208, PT ;  /* 0x000000d04200720c */ /* 0x000fe20003f06270 */
[----:B------:R-:W-:Y:S01]  /*8e90*/  VIADD R63, R28, 0xffffff10 ;  /* 0xffffff101c3f7836 */ /* 0x000fe20000000000 */
[----:B------:R-:W-:Y:S01]  /*8ea0*/  FSEL R24, R26, -INF , P1 ;  /* 0xff8000001a187808 */ /* 0x000fe20000800000 */
[----:B------:R-:W-:Y:S01]  /*8eb0*/  VIADD R62, R28, 0xffffff11 ;  /* 0xffffff111c3e7836 */ /* 0x000fe20000000000 */
[----:B------:R-:W-:-:S02]  /*8ec0*/  FSEL R25, R25, -INF , P0 ;  /* 0xff80000019197808 */ /* 0x000fc40000000000 */
[-C--:B------:R-:W-:Y:S02]  /*8ed0*/  ISETP.GE.AND P1, PT, R65, R208.reuse, PT ;  /* 0x000000d04100720c */ /* 0x080fe40003f26270 */
[-C--:B------:R-:W-:Y:S01]  /*8ee0*/  ISETP.GE.AND P0, PT, R64, R208.reuse, PT ;  /* 0x000000d04000720c */ /* 0x080fe20003f06270 */
[----:B------:R-:W-:Y:S01]  /*8ef0*/  VIADD R61, R28, 0xffffff18 ;  /* 0xffffff181c3d7836 */ /* 0x000fe20000000000 */
[----:B------:R-:W-:Y:S01]  /*8f00*/  FSEL R20, R20, -INF , P1 ;  /* 0xff80000014147808 */ /* 0x000fe20000800000 */
[----:B------:R-:W-:Y:S01]  /*8f10*/  VIADD R60, R28, 0xffffff19 ;  /* 0xffffff191c3c7836 */ /* 0x000fe20000000000 */
[----:B------:R-:W-:Y:S02]  /*8f20*/  FSEL R21, R21, -INF , P0 ;  /* 0xff80000015157808 */ /* 0x000fe40000000000 */
[-C--:B------:R-:W-:Y:S02]  /*8f30*/  ISETP.GE.AND P1, PT, R63, R208.reuse, PT ;  /* 0x000000d03f00720c */ /* 0x080fe40003f26270 */
        /* <DEDUP_REMOVED lines=9> */
[C---:B------:R-:W-:Y:S01]  /*8fd0*/  VIADD R49, R28.reuse, 0xffffff29 ;  /* 0xffffff291c317836 */ /* 0x040fe20000000000 */
[----:B------:R-:W-:Y:S02]  /*8fe0*/  FSEL R13, R13, -INF , P0 ;  /* 0xff8000000d0d7808 */ /* 0x000fe40000000000 */
[-C--:B------:R-:W-:Y:S02]  /*8ff0*/  ISETP.GE.AND P1, PT, R59, R208.reuse, PT ;  /* 0x000000d03b00720c */ /* 0x080fe40003f26270 */
[----:B------:R-:W-:Y:S01]  /*9000*/  ISETP.GE.AND P0, PT, R57, R208, PT ;  /* 0x000000d03900720c */ /* 0x000fe20003f06270 */
[----:B------:R-:W-:Y:S01]  /*9010*/  VIADD R47, R28, 0xffffff30 ;  /* 0xffffff301c2f7836 */ /* 0x000fe20000000000 */
[----:B------:R-:W-:Y:S01]  /*9020*/  ISETP.GE.AND P2, PT, R66, R207, PT ;  /* 0x000000cf4200720c */ /* 0x000fe20003f46270 */
[----:B------:R-:W-:Y:S01]  /*9030*/  VIADD R46, R28, 0xffffff31 ;  /* 0xffffff311c2e7836 */ /* 0x000fe20000000000 */
[----:B------:R-:W-:-:S02]  /*9040*/  FSEL R8, R8, -INF , P1 ;  /* 0xff80000008087808 */ /* 0x000fc40000800000 */
[----:B------:R-:W-:Y:S02]  /*9050*/  FSEL R9, R9, -INF , P0 ;  /* 0xff80000009097808 */ /* 0x000fe40000000000 */
[-C--:B------:R-:W-:Y:S02]  /*9060*/  ISETP.GE.AND P1, PT, R51, R208.reuse, PT ;  /* 0x000000d03300720c */ /* 0x080fe40003f26270 */
[----:B------:R-:W-:Y:S02]  /*9070*/  ISETP.GE.AND P0, PT, R49, R208, PT ;  /* 0x000000d03100720c */ /* 0x000fe40003f06270 */
[----:B------:R-:W-:Y:S01]  /*9080*/  FSEL R25, R25, -INF , !P2 ;  /* 0xff80000019197808 */ /* 0x000fe20005000000 */
[C---:B------:R-:W-:Y:S01]  /*9090*/  VIADD R45, R28.reuse, 0xffffff38 ;  /* 0xffffff381c2d7836 */ /* 0x040fe20000000000 */
[----:B------:R-:W-:Y:S01]  /*90a0*/  ISETP.GE.AND P2, PT, R63, R207, PT ;  /* 0x000000cf3f00720c */ /* 0x000fe20003f46270 */
[----:B------:R-:W-:Y:S01]  /*90b0*/  VIADD R44, R28, 0xffffff39 ;  /* 0xffffff391c2c7836 */ /* 0x000fe20000000000 */
[----:B------:R-:W-:-:S02]  /*90c0*/  FSEL R4, R4, -INF , P1 ;  /* 0xff80000004047808 */ /* 0x000fc40000800000 */
[----:B------:R-:W-:Y:S02]  /*90d0*/  FSEL R5, R5, -INF , P0 ;  /* 0xff80000005057808 */ /* 0x000fe40000000000 */
[-C--:B------:R-:W-:Y:S02]  /*90e0*/  ISETP.GE.AND P1, PT, R47, R208.reuse, PT ;  /* 0x000000d02f00720c */ /* 0x080fe40003f26270 */
[----:B------:R-:W-:Y:S02]  /*90f0*/  ISETP.GE.AND P0, PT, R46, R208, PT ;  /* 0x000000d02e00720c */ /* 0x000fe40003f06270 */
[-C--:B------:R-:W-:Y:S02]  /*9100*/  ISETP.GE.AND P3, PT, R29, R207.reuse, PT ;  /* 0x000000cf1d00720c */ /* 0x080fe40003f66270 */
[----:B------:R-:W-:Y:S01]  /*9110*/  FSEL R58, R58, -INF , !P2 ;  /* 0xff8000003a3a7808 */ /* 0x000fe20005000000 */
[----:B------:R-:W-:Y:S01]  /*9120*/  VIADD R43, R28, 0xffffff40 ;  /* 0xffffff401c2b7836 */ /* 0x000fe20000000000 */
[----:B------:R-:W-:Y:S01]  /*9130*/  ISETP.GE.AND P2, PT, R60, R207, PT ;  /* 0x000000cf3c00720c */ /* 0x000fe20003f46270 */
[----:B------:R-:W-:Y:S01]  /*9140*/  VIADD R42, R28, 0xffffff41 ;  /* 0xffffff411c2a7836 */ /* 0x000fe20000000000 */
[----:B------:R-:W-:-:S02]  /*9150*/  FSEL R156, R156, -INF , P1 ;  /* 0xff8000009c9c7808 */ /* 0x000fc40000800000 */
[----:B------:R-:W-:Y:S02]  /*9160*/  FSEL R157, R157, -INF , P0 ;  /* 0xff8000009d9d7808 */ /* 0x000fe40000000000 */
[-C--:B------:R-:W-:Y:S02]  /*9170*/  ISETP.GE.AND P1, PT, R45, R208.reuse, PT ;  /* 0x000000d02d00720c */ /* 0x080fe40003f26270 */
[----:B------:R-:W-:Y:S02]  /*9180*/  ISETP.GE.AND P0, PT, R44, R208, PT ;  /* 0x000000d02c00720c */ /* 0x000fe40003f06270 */
[----:B------:R-:W-:Y:S02]  /*9190*/  ISETP.GE.AND P4, PT, R29, R203, PT ;  /* 0x000000cb1d00720c */ /* 0x000fe40003f86270 */
[----:B------:R-:W-:Y:S02]  /*91a0*/  FSEL R26, R48, -INF , !P3 ;  /* 0xff800000301a7808 */ /* 0x000fe40005800000 */
        /* <DEDUP_REMOVED lines=8> */
[----:B------:R-:W-:Y:S02]  /*9230*/  FSEL R24, R24, -INF , !P4 ;  /* 0xff80000018187808 */ /* 0x000fe40006000000 */
[-C--:B------:R-:W-:Y:S02]  /*9240*/  ISETP.GE.AND P4, PT, R64, R207.reuse, PT ;  /* 0x000000cf4000720c */ /* 0x080fe40003f86270 */
[----:B------:R-:W-:-:S02]  /*9250*/  ISETP.GE.AND P3, PT, R65, R207, PT ;  /* 0x000000cf4100720c */ /* 0x000fc40003f66270 */
[----:B------:R-:W-:Y:S01]  /*9260*/  FSEL R240, R4, -INF , !P2 ;  /* 0xff80000004f07808 */ /* 0x000fe20005000000 */
[----:B------:R-:W-:Y:S01]  /*9270*/  VIADD R39, R28, 0xffffff50 ;  /* 0xffffff501c277836 */ /* 0x000fe20000000000 */
[----:B------:R-:W-:Y:S01]  /*9280*/  ISETP.GE.AND P2, PT, R46, R207, PT ;  /* 0x000000cf2e00720c */ /* 0x000fe20003f46270 */
[----:B------:R-:W-:Y:S01]  /*9290*/  VIADD R38, R28, 0xffffff51 ;  /* 0xffffff511c267836 */ /* 0x000fe20000000000 */
[----:B------:R-:W-:Y:S02]  /*92a0*/  FSEL R148, R148, -INF , P1 ;  /* 0xff80000094947808 */ /* 0x000fe40000800000 */
[----:B------:R-:W-:Y:S02]  /*92b0*/  FSEL R149, R149, -INF , P0 ;  /* 0xff80000095957808 */ /* 0x000fe40000000000 */
[-C--:B------:R-:W-:Y:S02]  /*92c0*/  ISETP.GE.AND P1, PT, R41, R208.reuse, PT ;  /* 0x000000d02900720c */ /* 0x080fe40003f26270 */
[----:B------:R-:W-:-:S02]  /*92d0*/  ISETP.GE.AND P0, PT, R40, R208, PT ;  /* 0x000000d02800720c */ /* 0x000fc40003f06270 */
[----:B------:R-:W-:Y:S02]  /*92e0*/  FSEL R16, R21, -INF , !P4 ;  /* 0xff80000015107808 */ /* 0x000fe40006000000 */
[----:B------:R-:W-:Y:S02]  /*92f0*/  FSEL R20, R20, -INF , !P3 ;  /* 0xff80000014147808 */ /* 0x000fe40005800000 */
[-C--:B------:R-:W-:Y:S02]  /*9300*/  ISETP.GE.AND P4, PT, R61, R207.reuse, PT ;  /* 0x000000cf3d00720c */ /* 0x080fe40003f86270 */
[-C--:B------:R-:W-:Y:S02]  /*9310*/  ISETP.GE.AND P3, PT, R62, R207.reuse, PT ;  /* 0x000000cf3e00720c */ /* 0x080fe40003f66270 */
        /* <DEDUP_REMOVED lines=9> */
[----:B------:R-:W-:Y:S02]  /*93b0*/  FSEL R56, R17, -INF , !P3 ;  /* 0xff80000011387808 */ /* 0x000fe40005800000 */
[----:B------:R-:W-:-:S02]  /*93c0*/  ISETP.GE.AND P4, PT, R57, R207, PT ;  /* 0x000000cf3900720c */ /* 0x000fc40003f86270 */
[-C--:B------:R-:W-:Y:S02]  /*93d0*/  ISETP.GE.AND P3, PT, R59, R207.reuse, PT ;  /* 0x000000cf3b00720c */ /* 0x080fe40003f66270 */
[----:B------:R-:W-:Y:S01]  /*93e0*/  FSEL R174, R148, -INF , !P2 ;  /* 0xff80000094ae7808 */ /* 0x000fe20005000000 */
[----:B------:R-:W-:Y:S01]  /*93f0*/  VIADD R34, R28, 0xffffff61 ;  /* 0xffffff611c227836 */ /* 0x000fe20000000000 */
[----:B------:R-:W-:Y:S02]  /*9400*/  ISETP.GE.AND P2, PT, R40, R207, PT ;  /* 0x000000cf2800720c */ /* 0x000fe40003f46270 */
[----:B------:R-:W-:Y:S02]  /*9410*/  FSEL R140, R140, -INF , P1 ;  /* 0xff8000008c8c7808 */ /* 0x000fe40000800000 */
[----:B------:R-:W-:Y:S02]  /*9420*/  FSEL R141, R141, -INF , P0 ;  /* 0xff8000008d8d7808 */ /* 0x000fe40000000000 */
[----:B------:R-:W-:-:S02]  /*9430*/  ISETP.GE.AND P1, PT, R37, R208, PT ;  /* 0x000000d02500720c */ /* 0x000fc40003f26270 */
[----:B------:R-:W-:Y:S02]  /*9440*/  ISETP.GE.AND P0, PT, R36, R208, PT ;  /* 0x000000d02400720c */ /* 0x000fe40003f06270 */
[----:B------:R-:W-:Y:S01]  /*9450*/  FSEL R244, R9, -INF , !P4 ;  /* 0xff80000009f47808 */ /* 0x000fe20006000000 */
[----:B------:R-:W-:Y:S01]  /*9460*/  VIADD R35, R28, 0xffffff60 ;  /* 0xffffff601c237836 */ /* 0x000fe20000000000 */
[----:B------:R-:W-:Y:S02]  /*9470*/  FSEL R242, R8, -INF , !P3 ;  /* 0xff80000008f27808 */ /* 0x000fe40005800000 */
[-C--:B------:R-:W-:Y:S02]  /*9480*/  ISETP.GE.AND P4, PT, R47, R207.reuse, PT ;  /* 0x000000cf2f00720c */ /* 0x080fe40003f86270 */
[----:B------:R-:W-:Y:S02]  /*9490*/  ISETP.GE.AND P3, PT, R49, R207, PT ;  /* 0x000000cf3100720c */ /* 0x000fe40003f66270 */
[----:B------:R-:W-:-:S02]  /*94a0*/  FSEL R170, R145, -INF , !P2 ;  /* 0xff80000091aa7808 */ /* 0x000fc40005000000 */
[-C--:B------:R-:W-:Y:S02]  /*94b0*/  ISETP.GE.AND P2, PT, R37, R207.reuse, PT ;  /* 0x000000cf2500720c */ /* 0x080fe40003f46270 */
[----:B------:R-:W-:Y:S02]  /*94c0*/  FSEL R136, R136, -INF , P1 ;  /* 0xff80000088887808 */ /* 0x000fe40000800000 */
[----:B------:R-:W-:Y:S02]  /*94d0*/  FSEL R137, R137, -INF , P0 ;  /* 0xff80000089897808 */ /* 0x000fe40000000000 */
[----:B------:R-:W-:Y:S02]  /*94e0*/  ISETP.GE.AND P0, PT, R34, R208, PT ;  /* 0x000000d02200720c */ /* 0x000fe40003f06270 */
[----:B------:R-:W-:Y:S01]  /*94f0*/  FSEL R228, R156, -INF , !P4 ;  /* 0xff8000009ce47808 */ /* 0x000fe20006000000 */
[C---:B------:R-:W-:Y:S01]  /*9500*/  VIADD R33, R28.reuse, 0xffffff68 ;  /* 0xffffff681c217836 */ /* 0x040fe20000000000 */
[----:B------:R-:W-:Y:S01]  /*9510*/  FSEL R238, R5, -INF , !P3 ;  /* 0xff80000005ee7808 */ /* 0x000fe20005800000 */
[----:B------:R-:W-:Y:S01]  /*9520*/  VIADD R32, R28, 0xffffff69 ;  /* 0xffffff691c207836 */ /* 0x000fe20000000000 */
[-C--:B------:R-:W-:Y:S01]  /*9530*/  ISETP.GE.AND P4, PT, R44, R207.reuse, PT ;  /* 0x000000cf2c00720c */ /* 0x080fe20003f86270 */
[----:B------:R-:W-:Y:S01]  /*9540*/  VIADD R31, R28, 0xffffff70 ;  /* 0xffffff701c1f7836 */ /* 0x000fe20000000000 */
[----:B------:R-:W-:-:S02]  /*9550*/  ISETP.GE.AND P3, PT, R45, R207, PT ;  /* 0x000000cf2d00720c */ /* 0x000fc40003f66270 */
[----:B------:R-:W-:Y:S02]  /*9560*/  ISETP.GE.AND P1, PT, R35, R208, PT ;  /* 0x000000d02300720c */ /* 0x000fe40003f26270 */
[----:B------:R-:W-:Y:S02]  /*9570*/  FSEL R160, R136, -INF , !P2 ;  /* 0xff80000088a07808 */ /* 0x000fe40005000000 */
[----:B------:R-:W-:Y:S02]  /*9580*/  ISETP.GE.AND P2, PT, R34, R207, PT ;  /* 0x000000cf2200720c */ /* 0x000fe40003f46270 */
[----:B------:R-:W-:Y:S02]  /*9590*/  FSEL R133, R133, -INF , P0 ;  /* 0xff80000085857808 */ /* 0x000fe40000000000 */
[----:B------:R-:W-:Y:S01]  /*95a0*/  FSEL R220, R153, -INF , !P4 ;  /* 0xff80000099dc7808 */ /* 0x000fe20006000000 */
[----:B------:R-:W-:Y:S01]  /*95b0*/  VIADD R30, R28, 0xffffff71 ;  /* 0xffffff711c1e7836 */ /* 0x000fe20000000000 */
[----:B------:R-:W-:-:S02]  /*95c0*/  FSEL R226, R152, -INF , !P3 ;  /* 0xff80000098e27808 */ /* 0x000fc40005800000 */
[----:B------:R-:W-:Y:S02]  /*95d0*/  ISETP.GE.AND P4, PT, R41, R207, PT ;  /* 0x000000cf2900720c */ /* 0x000fe40003f86270 */
[----:B------:R-:W-:Y:S02]  /*95e0*/  FSEL R132, R132, -INF , P1 ;  /* 0xff80000084847808 */ /* 0x000fe40000800000 */
[-C--:B------:R-:W-:Y:S02]  /*95f0*/  ISETP.GE.AND P1, PT, R33, R208.reuse, PT ;  /* 0x000000d02100720c */ /* 0x080fe40003f26270 */
[-C--:B------:R-:W-:Y:S02]  /*9600*/  ISETP.GE.AND P0, PT, R32, R208.reuse, PT ;  /* 0x000000d02000720c */ /* 0x080fe40003f06270 */
[----:B------:R-:W-:Y:S02]  /*9610*/  FSEL R152, R133, -INF , !P2 ;  /* 0xff80000085987808 */ /* 0x000fe40005000000 */
[----:B------:R-:W-:-:S02]  /*9620*/  ISETP.GE.AND P2, PT, R31, R208, PT ;  /* 0x000000d01f00720c */ /* 0x000fc40003f46270 */
[-C--:B------:R-:W-:Y:S01]  /*9630*/  ISETP.GE.AND P3, PT, R42, R207.reuse, PT ;  /* 0x000000cf2a00720c */ /* 0x080fe20003f66270 */
[----:B------:R-:W-:Y:S01]  /*9640*/  VIADD R29, R28, 0xffffff78 ;  /* 0xffffff781c1d7836 */ /* 0x000fe20000000000 */
[----:B------:R-:W-:Y:S01]  /*9650*/  FSEL R172, R144, -INF , !P4 ;  /* 0xff80000090ac7808 */ /* 0x000fe20006000000 */
[----:B------:R-:W-:Y:S01]  /*9660*/  VIADD R28, R28, 0xffffff79 ;  /* 0xffffff791c1c7836 */ /* 0x000fe20000000000 */
[-C--:B------:R-:W-:Y:S02]  /*9670*/  ISETP.GE.AND P4, PT, R38, R207.reuse, PT ;  /* 0x000000cf2600720c */ /* 0x080fe40003f86270 */
[----:B------:R-:W-:Y:S02]  /*9680*/  FSEL R128, R128, -INF , P1 ;  /* 0xff80000080807808 */ /* 0x000fe40000800000 */
[----:B------:R-:W-:Y:S02]  /*9690*/  FSEL R129, R129, -INF , P0 ;  /* 0xff80000081817808 */ /* 0x000fe40000000000 */
[----:B------:R-:W-:-:S02]  /*96a0*/  ISETP.GE.AND P1, PT, R31, R207, PT ;  /* 0x000000cf1f00720c */ /* 0x000fc40003f26270 */
[----:B------:R-:W-:Y:S02]  /*96b0*/  ISETP.GE.AND P0, PT, R30, R208, PT ;  /* 0x000000d01e00720c */ /* 0x000fe40003f06270 */
[----:B------:R-:W-:Y:S02]  /*96c0*/  FSEL R117, R124, -INF , P2 ;  /* 0xff8000007c757808 */ /* 0x000fe40001000000 */
[----:B------:R-:W-:Y:S02]  /*96d0*/  FSEL R176, R149, -INF , !P3 ;  /* 0xff80000095b07808 */ /* 0x000fe40005800000 */
[-C--:B------:R-:W-:Y:S02]  /*96e0*/  ISETP.GE.AND P3, PT, R39, R207.reuse, PT ;  /* 0x000000cf2700720c */ /* 0x080fe40003f66270 */
[----:B------:R-:W-:Y:S02]  /*96f0*/  FSEL R164, R141, -INF , !P4 ;  /* 0xff8000008da47808 */ /* 0x000fe40006000000 */
[----:B------:R-:W-:-:S02]  /*9700*/  ISETP.GE.AND P4, PT, R35, R207, PT ;  /* 0x000000cf2300720c */ /* 0x000fc40003f86270 */
[----:B------:R-:W-:Y:S02]  /*9710*/  FSEL R116, R125, -INF , P0 ;  /* 0xff8000007d747808 */ /* 0x000fe40000000000 */
[----:B------:R-:W-:Y:S02]  /*9720*/  FSEL R117, R117, -INF , !P1 ;  /* 0xff80000075757808 */ /* 0x000fe40004800000 */
[----:B------:R-:W-:Y:S02]  /*9730*/  ISETP.GE.AND P1, PT, R28, R208, PT ;  /* 0x000000d01c00720c */ /* 0x000fe40003f26270 */
[----:B------:R-:W-:Y:S02]  /*9740*/  ISETP.GE.AND P0, PT, R66, R206, PT ;  /* 0x000000ce4200720c */ /* 0x000fe40003f06270 */
[----:B------:R-:W-:Y:S02]  /*9750*/  FSEL R162, R140, -INF , !P3 ;  /* 0xff8000008ca27808 */ /* 0x000fe40005800000 */
[----:B------:R-:W-:-:S02]  /*9760*/  ISETP.GE.AND P3, PT, R36, R207, PT ;  /* 0x000000cf2400720c */ /* 0x000fc40003f66270 */
[----:B------:R-:W-:Y:S02]  /*9770*/  FSEL R148, R132, -INF , !P4 ;  /* 0xff80000084947808 */ /* 0x000fe40006000000 */
[----:B------:R-:W-:Y:S02]  /*9780*/  ISETP.GE.AND P4, PT, R32, R207, PT ;  /* 0x000000cf2000720c */ /* 0x000fe40003f86270 */
[----:B------:R-:W-:Y:S02]  /*9790*/  FSEL R118, R121, -INF , P1 ;  /* 0xff80000079767808 */ /* 0x000fe40000800000 */
[----:B------:R-:W-:Y:S02]  /*97a0*/  FSEL R5, R27, -INF , P0 ;  /* 0xff8000001b057808 */ /* 0x000fe40000000000 */
[----:B------:R-:W-:Y:S02]  /*97b0*/  ISETP.GE.AND P2, PT, R29, R208, PT ;  /* 0x000000d01d00720c */ /* 0x000fe40003f46270 */
[----:B------:R-:W-:-:S02]  /*97c0*/  ISETP.GE.AND P1, PT, R65, R206, PT ;  /* 0x000000ce4100720c */ /* 0x000fc40003f26270 */
[----:B------:R-:W-:Y:S02]  /*97d0*/  ISETP.GE.AND P0, PT, R64, R206, PT ;  /* 0x000000ce4000720c */ /* 0x000fe40003f06270 */
[----:B------:R-:W-:Y:S02]  /*97e0*/  FSEL R156, R137, -INF , !P3 ;  /* 0xff800000899c7808 */ /* 0x000fe40005800000 */
[-C--:B------:R-:W-:Y:S02]  /*97f0*/  ISETP.GE.AND P3, PT, R33, R207.reuse, PT ;  /* 0x000000cf2100720c */ /* 0x080fe40003f66270 */
[----:B------:R-:W-:Y:S02]  /*9800*/  FSEL R140, R129, -INF , !P4 ;  /* 0xff800000818c7808 */ /* 0x000fe40006000000 */
[----:B------:R-:W-:Y:S02]  /*9810*/  ISETP.GE.AND P4, PT, R29, R207, PT ;  /* 0x000000cf1d00720c */ /* 0x000fe40003f86270 */
[----:B------:R-:W-:-:S02]  /*9820*/  FSEL R120, R120, -INF , P2 ;  /* 0xff80000078787808 */ /* 0x000fc40001000000 */
[----:B------:R-:W-:Y:S02]  /*9830*/  FSEL R8, R22, -INF , P1 ;  /* 0xff80000016087808 */ /* 0x000fe40000800000 */
[----:B------:R-:W-:Y:S02]  /*9840*/  FSEL R4, R23, -INF , P0 ;  /* 0xff80000017047808 */ /* 0x000fe40000000000 */
[-C--:B------:R-:W-:Y:S02]  /*9850*/  ISETP.GE.AND P1, PT, R63, R206.reuse, PT ;  /* 0x000000ce3f00720c */ /* 0x080fe40003f26270 */
[----:B------:R-:W-:Y:S02]  /*9860*/  ISETP.GE.AND P0, PT, R62, R206, PT ;  /* 0x000000ce3e00720c */ /* 0x000fe40003f06270 */
[----:B------:R-:W-:Y:S02]  /*9870*/  FSEL R144, R128, -INF , !P3 ;  /* 0xff80000080907808 */ /* 0x000fe40005800000 */
[----:B------:R-:W-:-:S02]  /*9880*/  ISETP.GE.AND P3, PT, R30, R207, PT ;  /* 0x000000cf1e00720c */ /* 0x000fc40003f66270 */
[----:B------:R-:W-:Y:S02]  /*9890*/  FSEL R121, R120, -INF , !P4 ;  /* 0xff80000078797808 */ /* 0x000fe40006000000 */
[----:B------:R-:W-:Y:S02]  /*98a0*/  ISETP.GE.AND P4, PT, R65, R203, PT ;  /* 0x000000cb4100720c */ /* 0x000fe40003f86270 */
[----:B------:R-:W-:Y:S02]  /*98b0*/  FSEL R18, R18, -INF , P1 ;  /* 0xff80000012127808 */ /* 0x000fe40000800000 */
[----:B------:R-:W-:Y:S02]  /*98c0*/  FSEL R19, R19, -INF , P0 ;  /* 0xff80000013137808 */ /* 0x000fe40000000000 */
[-C--:B------:R-:W-:Y:S02]  /*98d0*/  ISETP.GE.AND P1, PT, R61, R206.reuse, PT ;  /* 0x000000ce3d00720c */ /* 0x080fe40003f26270 */
[----:B------:R-:W-:-:S02]  /*98e0*/  ISETP.GE.AND P0, PT, R60, R206, PT ;  /* 0x000000ce3c00720c */ /* 0x000fc40003f06270 */
[----:B------:R-:W-:Y:S02]  /*98f0*/  FSEL R116, R116, -INF , !P3 ;  /* 0xff80000074747808 */ /* 0x000fe40005800000 */
[----:B------:R-:W-:Y:S02]  /*9900*/  ISETP.GE.AND P3, PT, R28, R207, PT ;  /* 0x000000cf1c00720c */ /* 0x000fe40003f66270 */
[----:B------:R-:W-:Y:S02]  /*9910*/  FSEL R8, R8, -INF , !P4 ;  /* 0xff80000008087808 */ /* 0x000fe40006000000 */
[----:B------:R-:W-:Y:S02]  /*9920*/  ISETP.GE.AND P4, PT, R62, R203, PT ;  /* 0x000000cb3e00720c */ /* 0x000fe40003f86270 */
[----:B------:R-:W-:Y:S02]  /*9930*/  FSEL R14, R14, -INF , P1 ;  /* 0xff8000000e0e7808 */ /* 0x000fe40000800000 */
[----:B------:R-:W-:-:S02]  /*9940*/  FSEL R15, R15, -INF , P0 ;  /* 0xff8000000f0f7808 */ /* 0x000fc40000000000 */
[-C--:B------:R-:W-:Y:S02]  /*9950*/  ISETP.GE.AND P1, PT, R59, R206.reuse, PT ;  /* 0x000000ce3b00720c */ /* 0x080fe40003f26270 */
[----:B------:R-:W-:Y:S02]  /*9960*/  ISETP.GE.AND P0, PT, R57, R206, PT ;  /* 0x000000ce3900720c */ /* 0x000fe40003f06270 */
[----:B------:R-:W-:Y:S02]  /*9970*/  FSEL R118, R118, -INF , !P3 ;  /* 0xff80000076767808 */ /* 0x000fe40005800000 */
[-C--:B------:R-:W-:Y:S02]  /*9980*/  ISETP.GE.AND P3, PT, R64, R203.reuse, PT ;  /* 0x000000cb4000720c */ /* 0x080fe40003f66270 */
[----:B------:R-:W-:Y:S02]  /*9990*/  FSEL R64, R19, -INF , !P4 ;  /* 0xff80000013407808 */ /* 0x000fe40006000000 */
[----:B------:R-:W-:-:S02]  /*99a0*/  ISETP.GE.AND P4, PT, R59, R203, PT ;  /* 0x000000cb3b00720c */ /* 0x000fc40003f86270 */
[----:B------:R-:W-:Y:S02]  /*99b0*/  FSEL R10, R10, -INF , P1 ;  /* 0xff8000000a0a7808 */ /* 0x000fe40000800000 */
[----:B------:R-:W-:Y:S02]  /*99c0*/  FSEL R11, R11, -INF , P0 ;  /* 0xff8000000b0b7808 */ /* 0x000fe40000000000 */
[C---:B------:R-:W-:Y:S02]  /*99d0*/  ISETP.GE.AND P0, PT, R49.reuse, R206, PT ;  /* 0x000000ce3100720c */ /* 0x040fe40003f06270 */
[-C--:B------:R-:W-:Y:S02]  /*99e0*/  ISETP.GE.AND P2, PT, R66, R203.reuse, PT ;  /* 0x000000cb4200720c */ /* 0x080fe40003f46270 */
[----:B------:R-:W-:Y:S02]  /*99f0*/  FSEL R252, R10, -INF , !P4 ;  /* 0xff8000000afc7808 */ /* 0x000fe40006000000 */
[----:B------:R-:W-:-:S02]  /*9a00*/  ISETP.GE.AND P4, PT, R49, R203, PT ;  /* 0x000000cb3100720c */ /* 0x000fc40003f86270 */
[----:B------:R-:W-:Y:S02]  /*9a10*/  FSEL R7, R7, -INF , P0 ;  /* 0xff80000007077808 */ /* 0x000fe40000000000 */
[----:B------:R-:W-:Y:S02]  /*9a20*/  FSEL R5, R5, -INF , !P2 ;  /* 0xff80000005057808 */ /* 0x000fe40005000000 */
[----:B------:R-:W-:Y:S02]  /*9a30*/  ISETP.GE.AND P2, PT, R63, R203, PT ;  /* 0x000000cb3f00720c */ /* 0x000fe40003f46270 */
[----:B------:R-:W-:Y:S02]  /*9a40*/  FSEL R246, R7, -INF , !P4 ;  /* 0xff80000007f67808 */ /* 0x000fe40006000000 */
[----:B------:R-:W-:Y:S02]  /*9a50*/  FMNMX3.FTZ R7, R52, R26, R25, !PT ;  /* 0x0000001a34077276 */ /* 0x000fe40007810019 */
[----:B------:R-:W-:-:S02]  /*9a60*/  FSEL R66, R18, -INF , !P2 ;  /* 0xff80000012427808 */ /* 0x000fc40005000000 */
[----:B------:R-:W-:Y:S02]  /*9a70*/  ISETP.GE.AND P2, PT, R60, R203, PT ;  /* 0x000000cb3c00720c */ /* 0x000fe40003f46270 */
[----:B------:R-:W-:Y:S02]  /*9a80*/  ISETP.GE.AND P1, PT, R51, R206, PT ;  /* 0x000000ce3300720c */ /* 0x000fe40003f26270 */
[----:B------:R-:W-:Y:S02]  /*9a90*/  FMNMX3.FTZ R7, R7, R20, R16, !PT ;  /* 0x0000001407077276 */ /* 0x000fe40007810010 */
[----:B------:R-:W-:Y:S02]  /*9aa0*/  FSEL R4, R4, -INF , !P3 ;  /* 0xff80000004047808 */ /* 0x000fe40005800000 */
[----:B------:R-:W-:Y:S02]  /*9ab0*/  FMNMX3.FTZ R9, R0, R24, R5, !PT ;  /* 0x0000001800097276 */ /* 0x000fe40007810005 */
[----:B------:R-:W-:-:S02]  /*9ac0*/  FSEL R141, R15, -INF , !P2 ;  /* 0xff8000000f8d7808 */ /* 0x000fc40005000000 */
[-C--:B------:R-:W-:Y:S02]  /*9ad0*/  ISETP.GE.AND P3, PT, R61, R203.reuse, PT ;  /* 0x000000cb3d00720c */ /* 0x080fe40003f66270 */
[----:B------:R-:W-:Y:S01]  /*9ae0*/  ISETP.GE.AND P2, PT, R51, R203, PT ;  /* 0x000000cb3300720c */ /* 0x000fe20003f46270 */
[----:B------:R-:W-:Y:S01]  /*9af0*/  VIADD R137, R180, 0x9020 ;  /* 0x00009020b4897836 */ /* 0x000fe20000000000 */
[----:B------:R-:W-:Y:S01]  /*9b00*/  FSEL R6, R6, -INF , P1 ;  /* 0xff80000006067808 */ /* 0x000fe20000800000 */
[----:B------:R-:W-:Y:S01]  /*9b10*/  LDSM.16.MT88.4 R60, [R180+0x9400] ;  /* 0x00940000b43c783b */ /* 0x000fe20000004200 */
[----:B------:R-:W-:Y:S02]  /*9b20*/  ISETP.GE.AND P0, PT, R46, R206, PT ;  /* 0x000000ce2e00720c */ /* 0x000fe40003f06270 */
[----:B------:R-:W-:Y:S02]  /*9b30*/  FMNMX3.FTZ R7, R7, R58, R56, !PT ;  /* 0x0000003a07077276 */ /* 0x000fe40007810038 */
[----:B------:R-:W-:-:S02]  /*9b40*/  ISETP.GE.AND P1, PT, R47, R206, PT ;  /* 0x000000ce2f00720c */ /* 0x000fc40003f26270 */
[----:B------:R-:W-:Y:S02]  /*9b50*/  FMNMX3.FTZ R9, R9, R8, R4, !PT ;  /* 0x0000000809097276 */ /* 0x000fe40007810004 */
[----:B------:R-:W-:Y:S02]  /*9b60*/  FSEL R145, R14, -INF , !P3 ;  /* 0xff8000000e917808 */ /* 0x000fe40005800000 */
[----:B------:R-:W-:Y:S02]  /*9b70*/  FSEL R248, R6, -INF , !P2 ;  /* 0xff80000006f87808 */ /* 0x000fe40005000000 */
[----:B------:R-:W-:Y:S01]  /*9b80*/  ISETP.GE.AND P4, PT, R45, R203, PT ;  /* 0x000000cb2d00720c */ /* 0x000fe20003f86270 */
[----:B------:R-:W-:Y:S01]  /*9b90*/  @P6 VIADD R137, R215, 0xffffffe0 ;  /* 0xffffffe0d7896836 */ /* 0x000fe20000000000 */
[----:B------:R-:W-:Y:S01]  /*9ba0*/  FSEL R159, R159, -INF , P0 ;  /* 0xff8000009f9f7808 */ /* 0x000fe20000000000 */
[----:B------:R-:W-:Y:S01]  /*9bb0*/  LDSM.16.MT88.4 R12, [R180+0x9000] ;  /* 0x00900000b40c783b */ /* 0x000fe20000004200 */
[----:B------:R-:W-:-:S02]  /*9bc0*/  FMNMX3.FTZ R7, R7, R50, R48, !PT ;  /* 0x0000003207077276 */ /* 0x000fc40007810030 */
[----:B------:R-:W-:Y:S02]  /*9bd0*/  ISETP.GE.AND P3, PT, R57, R203, PT ;  /* 0x000000cb3900720c */ /* 0x000fe40003f66270 */
[----:B------:R-:W-:Y:S02]  /*9be0*/  FSEL R158, R158, -INF , P1 ;  /* 0xff8000009e9e7808 */ /* 0x000fe40000800000 */
[----:B------:R-:W-:Y:S02]  /*9bf0*/  ISETP.GE.AND P0, PT, R44, R206, PT ;  /* 0x000000ce2c00720c */ /* 0x000fe40003f06270 */
[----:B------:R-:W-:Y:S02]  /*9c00*/  FMNMX3.FTZ R6, R9, R66, R64, !PT ;  /* 0x0000004209067276 */ /* 0x000fe40007810040 */
[----:B------:R-:W-:Y:S02]  /*9c10*/  ISETP.GE.AND P1, PT, R45, R206, PT ;  /* 0x000000ce2d00720c */ /* 0x000fe40003f26270 */
[----:B------:R-:W-:-:S02]  /*9c20*/  FMNMX3.FTZ R7, R7, R242, R244, !PT ;  /* 0x000000f207077276 */ /* 0x000fc400078100f4 */
[----:B------:R-:W-:Y:S02]  /*9c30*/  FSEL R250, R11, -INF , !P3 ;  /* 0xff8000000bfa7808 */ /* 0x000fe40005800000 */
[----:B------:R-:W-:Y:S02]  /*9c40*/  FSEL R155, R155, -INF , P0 ;  /* 0xff8000009b9b7808 */ /* 0x000fe40000000000 */
[----:B------:R-:W-:Y:S02]  /*9c50*/  FMNMX3.FTZ R9, R6, R145, R141, !PT ;  /* 0x0000009106097276 */ /* 0x000fe4000781008d */
[----:B------:R-:W-:Y:S02]  /*9c60*/  ISETP.GE.AND P3, PT, R47, R203, PT ;  /* 0x000000cb2f00720c */ /* 0x000fe40003f66270 */
[----:B------:R-:W-:Y:S02]  /*9c70*/  FSEL R154, R154, -INF , P1 ;  /* 0xff8000009a9a7808 */ /* 0x000fe40000800000 */
[----:B------:R-:W-:-:S02]  /*9c80*/  ISETP.GE.AND P0, PT, R42, R206, PT ;  /* 0x000000ce2a00720c */ /* 0x000fc40003f06270 */
[----:B------:R-:W-:Y:S02]  /*9c90*/  ISETP.GE.AND P1, PT, R43, R206, PT ;  /* 0x000000ce2b00720c */ /* 0x000fe40003f26270 */
[----:B------:R-:W-:Y:S02]  /*9ca0*/  FMNMX3.FTZ R7, R7, R240, R238, !PT ;  /* 0x000000f007077276 */ /* 0x000fe400078100ee */
[----:B------:R-:W-:Y:S02]  /*9cb0*/  ISETP.GE.AND P2, PT, R46, R203, PT ;  /* 0x000000cb2e00720c */ /* 0x000fe40003f46270 */
[----:B------:R-:W-:Y:S02]  /*9cc0*/  FMNMX3.FTZ R9, R9, R252, R250, !PT ;  /* 0x000000fc09097276 */ /* 0x000fe400078100fa */
[----:B------:R-:W-:Y:S02]  /*9cd0*/  FSEL R236, R158, -INF , !P3 ;  /* 0xff8000009eec7808 */ /* 0x000fe40005800000 */
[----:B------:R-:W-:-:S02]  /*9ce0*/  FSEL R151, R151, -INF , P0 ;  /* 0xff80000097977808 */ /* 0x000fc40000000000 */
[----:B------:R-:W-:Y:S02]  /*9cf0*/  ISETP.GE.AND P3, PT, R44, R203, PT ;  /* 0x000000cb2c00720c */ /* 0x000fe40003f66270 */
[----:B------:R-:W-:Y:S01]  /*9d00*/  FSEL R150, R150, -INF , P1 ;  /* 0xff80000096967808 */ /* 0x000fe20000800000 */
[----:B------:R-:W-:Y:S01]  /*9d10*/  LDSM.16.MT88.4 R44, [R180+0xd000] ;  /* 0x00d00000b42c783b */ /* 0x000fe20000004200 */
[-C--:B------:R-:W-:Y:S02]  /*9d20*/  ISETP.GE.AND P0, PT, R40, R206.reuse, PT ;  /* 0x000000ce2800720c */ /* 0x080fe40003f06270 */
[----:B------:R-:W-:Y:S02]  /*9d30*/  ISETP.GE.AND P1, PT, R41, R206, PT ;  /* 0x000000ce2900720c */ /* 0x000fe40003f26270 */
[----:B------:R-:W-:Y:S02]  /*9d40*/  FMNMX3.FTZ R7, R7, R228, R224, !PT ;  /* 0x000000e407077276 */ /* 0x000fe400078100e0 */
[----:B------:R-:W-:-:S02]  /*9d50*/  FSEL R234, R159, -INF , !P2 ;  /* 0xff8000009fea7808 */ /* 0x000fc40005000000 */
[----:B------:R-:W-:Y:S02]  /*9d60*/  FMNMX3.FTZ R9, R9, R248, R246, !PT ;  /* 0x000000f809097276 */ /* 0x000fe400078100f6 */
[----:B------:R-:W-:Y:S02]  /*9d70*/  FSEL R230, R155, -INF , !P3 ;  /* 0xff8000009be67808 */ /* 0x000fe40005800000 */
[----:B------:R-:W-:Y:S02]  /*9d80*/  FSEL R147, R147, -INF , P0 ;  /* 0xff80000093937808 */ /* 0x000fe40000000000 */
[-C--:B------:R-:W-:Y:S02]  /*9d90*/  ISETP.GE.AND P2, PT, R43, R203.reuse, PT ;  /* 0x000000cb2b00720c */ /* 0x080fe40003f46270 */
[----:B------:R-:W-:Y:S02]  /*9da0*/  FSEL R232, R154, -INF , !P4 ;  /* 0xff8000009ae87808 */ /* 0x000fe40006000000 */
[----:B------:R-:W-:-:S02]  /*9db0*/  ISETP.GE.AND P3, PT, R41, R203, PT ;  /* 0x000000cb2900720c */ /* 0x000fc40003f66270 */
[----:B------:R-:W-:Y:S02]  /*9dc0*/  FSEL R146, R146, -INF , P1 ;  /* 0xff80000092927808 */ /* 0x000fe40000800000 */
[----:B------:R-:W-:Y:S02]  /*9dd0*/  ISETP.GE.AND P0, PT, R38, R206, PT ;  /* 0x000000ce2600720c */ /* 0x000fe40003f06270 */
[----:B------:R-:W-:Y:S02]  /*9de0*/  FMNMX3.FTZ R7, R7, R226, R220, !PT ;  /* 0x000000e207077276 */ /* 0x000fe400078100dc */
[----:B------:R-:W-:Y:S02]  /*9df0*/  ISETP.GE.AND P4, PT, R42, R203, PT ;  /* 0x000000cb2a00720c */ /* 0x000fe40003f86270 */
[----:B------:R-:W-:Y:S02]  /*9e00*/  FMNMX3.FTZ R9, R9, R236, R234, !PT ;  /* 0x000000ec09097276 */ /* 0x000fe400078100ea */
[----:B------:R-:W-:-:S02]  /*9e10*/  ISETP.GE.AND P1, PT, R39, R206, PT ;  /* 0x000000ce2700720c */ /* 0x000fc40003f26270 */
[----:B------:R-:W-:Y:S02]  /*9e20*/  FSEL R222, R150, -INF , !P2 ;  /* 0xff80000096de7808 */ /* 0x000fe40005000000 */
[----:B------:R-:W-:Y:S02]  /*9e30*/  FSEL R212, R146, -INF , !P3 ;  /* 0xff80000092d47808 */ /* 0x000fe40005800000 */
[----:B------:R-:W-:Y:S02]  /*9e40*/  FSEL R143, R143, -INF , P0 ;  /* 0xff8000008f8f7808 */ /* 0x000fe40000000000 */
[----:B------:R-:W-:Y:S02]  /*9e50*/  FMNMX3.FTZ R7, R7, R174, R176, !PT ;  /* 0x000000ae07077276 */ /* 0x000fe400078100b0 */
[----:B------:R-:W-:Y:S02]  /*9e60*/  ISETP.GE.AND P2, PT, R40, R203, PT ;  /* 0x000000cb2800720c */ /* 0x000fe40003f46270 */
[----:B------:R-:W-:-:S02]  /*9e70*/  FSEL R178, R151, -INF , !P4 ;  /* 0xff80000097b27808 */ /* 0x000fc40006000000 */
[-C--:B------:R-:W-:Y:S02]  /*9e80*/  ISETP.GE.AND P3, PT, R38, R203.reuse, PT ;  /* 0x000000cb2600720c */ /* 0x080fe40003f66270 */
[----:B------:R-:W-:Y:S02]  /*9e90*/  ISETP.GE.AND P0, PT, R36, R206, PT ;  /* 0x000000ce2400720c */ /* 0x000fe40003f06270 */
[----:B------:R-:W-:Y:S02]  /*9ea0*/  FMNMX3.FTZ R9, R9, R232, R230, !PT ;  /* 0x000000e809097276 */ /* 0x000fe400078100e6 */
[----:B------:R-:W-:Y:S02]  /*9eb0*/  ISETP.GE.AND P4, PT, R39, R203, PT ;  /* 0x000000cb2700720c */ /* 0x000fe40003f86270 */
[----:B------:R-:W-:Y:S02]  /*9ec0*/  FSEL R142, R142, -INF , P1 ;  /* 0xff8000008e8e7808 */ /* 0x000fe40000800000 */
[----:B------:R-:W-:-:S02]  /*9ed0*/  ISETP.GE.AND P1, PT, R37, R206, PT ;  /* 0x000000ce2500720c */ /* 0x000fc40003f26270 */
[----:B------:R-:W-:Y:S02]  /*9ee0*/  FMNMX3.FTZ R7, R7, R172, R170, !PT ;  /* 0x000000ac07077276 */ /* 0x000fe400078100aa */
[----:B------:R-:W-:Y:S02]  /*9ef0*/  FSEL R214, R147, -INF , !P2 ;  /* 0xff80000093d67808 */ /* 0x000fe40005000000 */
[----:B------:R-:W-:Y:S02]  /*9f00*/  FSEL R166, R143, -INF , !P3 ;  /* 0xff8000008fa67808 */ /* 0x000fe40005800000 */
[----:B------:R-:W-:Y:S02]  /*9f10*/  FSEL R139, R139, -INF , P0 ;  /* 0xff8000008b8b7808 */ /* 0x000fe40000000000 */
[----:B------:R-:W-:Y:S02]  /*9f20*/  FMNMX3.FTZ R9, R9, R222, R178, !PT ;  /* 0x000000de09097276 */ /* 0x000fe400078100b2 */
[----:B------:R-:W-:-:S02]  /*9f30*/  FSEL R168, R142, -INF , !P4 ;  /* 0xff8000008ea87808 */ /* 0x000fc40006000000 */
[-C--:B------:R-:W-:Y:S02]  /*9f40*/  ISETP.GE.AND P3, PT, R35, R206.reuse, PT ;  /* 0x000000ce2300720c */ /* 0x080fe40003f66270 */
[----:B------:R-:W-:Y:S02]  /*9f50*/  ISETP.GE.AND P0, PT, R34, R206, PT ;  /* 0x000000ce2200720c */ /* 0x000fe40003f06270 */
[-C--:B------:R-:W-:Y:S02]  /*9f60*/  ISETP.GE.AND P2, PT, R37, R203.reuse, PT ;  /* 0x000000cb2500720c */ /* 0x080fe40003f46270 */
[----:B------:R-:W-:Y:S02]  /*9f70*/  ISETP.GE.AND P4, PT, R36, R203, PT ;  /* 0x000000cb2400720c */ /* 0x000fe40003f86270 */
[----:B------:R-:W-:Y:S01]  /*9f80*/  FSEL R138, R138, -INF , P1 ;  /* 0xff8000008a8a7808 */ /* 0x000fe20000800000 */
[----:B------:R-:W-:Y:S01]  /*9f90*/  LDSM.16.MT88.4 R36, [R137+0x2000] ;  /* 0x002000008924783b */ /* 0x000fe20000004200 */
[----:B------:R-:W-:-:S02]  /*9fa0*/  FMNMX3.FTZ R7, R7, R162, R164, !PT ;  /* 0x000000a207077276 */ /* 0x000fc400078100a4 */
[----:B------:R-:W-:Y:S02]  /*9fb0*/  FMNMX3.FTZ R9, R9, R212, R214, !PT ;  /* 0x000000d409097276 */ /* 0x000fe400078100d6 */
[----:B------:R-:W-:Y:S02]  /*9fc0*/  ISETP.GE.AND P1, PT, R35, R203, PT ;  /* 0x000000cb2300720c */ /* 0x000fe40003f26270 */
[----:B------:R-:W-:Y:S02]  /*9fd0*/  FSEL R134, R134, -INF , P3 ;  /* 0xff80000086867808 */ /* 0x000fe40001800000 */
[----:B------:R-:W-:Y:S02]  /*9fe0*/  FSEL R135, R135, -INF , P0 ;  /* 0xff80000087877808 */ /* 0x000fe40000000000 */
[----:B------:R-:W-:Y:S02]  /*9ff0*/  FSEL R158, R138, -INF , !P2 ;  /* 0xff8000008a9e7808 */ /* 0x000fe40005000000 */
[----:B------:R-:W-:-:S02]  /*a000*/  FSEL R154, R139, -INF , !P4 ;  /* 0xff8000008b9a7808 */ /* 0x000fc40006000000 */
[-C--:B------:R-:W-:Y:S02]  /*a010*/  ISETP.GE.AND P0, PT, R32, R206.reuse, PT ;  /* 0x000000ce2000720c */ /* 0x080fe40003f06270 */
[----:B------:R-:W-:Y:S02]  /*a020*/  ISETP.GE.AND P2, PT, R34, R203, PT ;  /* 0x000000cb2200720c */ /* 0x000fe40003f46270 */
[----:B------:R-:W-:Y:S02]  /*a030*/  ISETP.GE.AND P4, PT, R33, R206, PT ;  /* 0x000000ce2100720c */ /* 0x000fe40003f86270 */
[----:B------:R-:W-:Y:S02]  /*a040*/  FMNMX3.FTZ R7, R7, R160, R156, !PT ;  /* 0x000000a007077276 */ /* 0x000fe4000781009c */
[----:B------:R-:W-:Y:S02]  /*a050*/  FMNMX3.FTZ R9, R9, R168, R166, !PT ;  /* 0x000000a809097276 */ /* 0x000fe400078100a6 */
[----:B------:R-:W-:-:S02]  /*a060*/  FSEL R150, R134, -INF , !P1 ;  /* 0xff80000086967808 */ /* 0x000fc40004800000 */
[-C--:B------:R-:W-:Y:S02]  /*a070*/  ISETP.GE.AND P1, PT, R32, R203.reuse, PT ;  /* 0x000000cb2000720c */ /* 0x080fe40003f26270 */
[----:B------:R-:W-:Y:S02]  /*a080*/  FSEL R131, R131, -INF , P0 ;  /* 0xff80000083837808 */ /* 0x000fe40000000000 */
[----:B------:R-:W-:Y:S02]  /*a090*/  ISETP.GE.AND P3, PT, R33, R203, PT ;  /* 0x000000cb2100720c */ /* 0x000fe40003f66270 */
[----:B------:R-:W-:Y:S02]  /*a0a0*/  FSEL R146, R135, -INF , !P2 ;  /* 0xff80000087927808 */ /* 0x000fe40005000000 */
[----:B------:R-:W-:Y:S02]  /*a0b0*/  FSEL R130, R130, -INF , P4 ;  /* 0xff80000082827808 */ /* 0x000fe40002000000 */
[----:B------:R-:W-:-:S02]  /*a0c0*/  ISETP.GE.AND P0, PT, R30, R206, PT ;  /* 0x000000ce1e00720c */ /* 0x000fc40003f06270 */
[----:B------:R-:W-:Y:S02]  /*a0d0*/  FMNMX3.FTZ R11, R7, R148, R152, !PT ;  /* 0x00000094070b7276 */ /* 0x000fe40007810098 */
[----:B------:R-:W-:Y:S02]  /*a0e0*/  ISETP.GE.AND P2, PT, R31, R206, PT ;  /* 0x000000ce1f00720c */ /* 0x000fe40003f46270 */
[----:B------:R-:W-:Y:S02]  /*a0f0*/  FMNMX3.FTZ R7, R9, R158, R154, !PT ;  /* 0x0000009e09077276 */ /* 0x000fe4000781009a */
[----:B------:R-:W-:Y:S02]  /*a100*/  FSEL R138, R131, -INF , !P1 ;  /* 0xff800000838a7808 */ /* 0x000fe40004800000 */
[----:B------:R-:W-:Y:S02]  /*a110*/  FSEL R142, R130, -INF , !P3 ;  /* 0xff800000828e7808 */ /* 0x000fe40005800000 */
[----:B------:R-:W-:-:S02]  /*a120*/  ISETP.GE.AND P1, PT, R29, R206, PT ;  /* 0x000000ce1d00720c */ /* 0x000fc40003f26270 */
[----:B------:R-:W-:Y:S02]  /*a130*/  FSEL R127, R127, -INF , P0 ;  /* 0xff8000007f7f7808 */ /* 0x000fe40000000000 */
[-C--:B------:R-:W-:Y:S02]  /*a140*/  ISETP.GE.AND P4, PT, R31, R203.reuse, PT ;  /* 0x000000cb1f00720c */ /* 0x080fe40003f86270 */
[----:B------:R-:W-:Y:S02]  /*a150*/  ISETP.GE.AND P3, PT, R30, R203, PT ;  /* 0x000000cb1e00720c */ /* 0x000fe40003f66270 */
[----:B------:R-:W-:Y:S02]  /*a160*/  FSEL R126, R126, -INF , P2 ;  /* 0xff8000007e7e7808 */ /* 0x000fe40001000000 */
[----:B------:R-:W-:Y:S02]  /*a170*/  ISETP.GE.AND P0, PT, R28, R206, PT ;  /* 0x000000ce1c00720c */ /* 0x000fe40003f06270 */
[----:B------:R-:W-:-:S02]  /*a180*/  FMNMX3.FTZ R7, R7, R150, R146, !PT ;  /* 0x0000009607077276 */ /* 0x000fc40007810092 */
[----:B------:R-:W-:Y:S02]  /*a190*/  FSEL R122, R122, -INF , P1 ;  /* 0xff8000007a7a7808 */ /* 0x000fe40000800000 */
[-C--:B------:R-:W-:Y:S02]  /*a1a0*/  ISETP.GE.AND P2, PT, R29, R203.reuse, PT ;  /* 0x000000cb1d00720c */ /* 0x080fe40003f46270 */
[----:B------:R-:W-:Y:S02]  /*a1b0*/  ISETP.GE.AND P1, PT, R28, R203, PT ;  /* 0x000000cb1c00720c */ /* 0x000fe40003f26270 */
[----:B------:R-:W-:Y:S01]  /*a1c0*/  FSEL R123, R123, -INF , P0 ;  /* 0xff8000007b7b7808 */ /* 0x000fe20000000000 */
[----:B------:R-:W-:Y:S01]  /*a1d0*/  LDSM.16.MT88.4 R28, [R180+0xb000] ;  /* 0x00b00000b41c783b */ /* 0x000fe20000004200 */
[----:B------:R-:W-:Y:S02]  /*a1e0*/  FSEL R134, R126, -INF , !P4 ;  /* 0xff8000007e867808 */ /* 0x000fe40006000000 */
[----:B------:R-:W-:-:S02]  /*a1f0*/  FSEL R132, R127, -INF , !P3 ;  /* 0xff8000007f847808 */ /* 0x000fc40005800000 */
[----:B------:R-:W-:Y:S02]  /*a200*/  FMNMX3.FTZ R7, R7, R142, R138, !PT ;  /* 0x0000008e07077276 */ /* 0x000fe4000781008a */
[----:B------:R-:W-:Y:S02]  /*a210*/  FSEL R130, R122, -INF , !P2 ;  /* 0xff8000007a827808 */ /* 0x000fe40005000000 */
[----:B------:R-:W-:Y:S02]  /*a220*/  FSEL R128, R123, -INF , !P1 ;  /* 0xff8000007b807808 */ /* 0x000fe40004800000 */
[----:B------:R-:W-:Y:S02]  /*a230*/  FMNMX3.FTZ R7, R7, R134, R132, !PT ;  /* 0x0000008607077276 */ /* 0x000fe40007810084 */
[----:B------:R-:W-:Y:S02]  /*a240*/  FMNMX3.FTZ R9, R11, R144, R140, !PT ;  /* 0x000000900b097276 */ /* 0x000fe4000781008c */
[----:B------:R-:W-:-:S02]  /*a250*/  FMNMX3.FTZ R7, R7, R130, R128, !PT ;  /* 0x0000008207077276 */ /* 0x000fc40007810080 */
[----:B------:R-:W-:-:S03]  /*a260*/  FMNMX3.FTZ R9, R9, R117, R116, !PT ;  /* 0x0000007509097276 */ /* 0x000fc60007810074 */
[----:B------:R-:W1:Y:S01]  /*a270*/  SHFL.BFLY PT, R6, R7, 0x2, 0x1f ;  /* 0x0c401f0007067f89 */ /* 0x000e6200000e0000 */
[----:B------:R-:W-:-:S05]  /*a280*/  FMNMX3.FTZ R9, R9, R121, R118, !PT ;  /* 0x0000007909097276 */ /* 0x000fca0007810076 */
[----:B------:R-:W2:Y:S01]  /*a290*/  SHFL.BFLY PT, R10, R9, 0x2, 0x1f ;  /* 0x0c401f00090a7f89 */ /* 0x000ea200000e0000 */
[----:B-1----:R-:W-:-:S05]  /*a2a0*/  FMNMX.FTZ R6, R7, R6, !PT ;  /* 0x0000000607067209 */ /* 0x002fca0007810000 */
[----:B------:R-:W1:Y:S01]  /*a2b0*/  SHFL.BFLY PT, R123, R6, 0x1, 0x1f ;  /* 0x0c201f00067b7f89 */ /* 0x000e6200000e0000 */
[----:B--2---:R-:W-:-:S05]  /*a2c0*/  FMNMX.FTZ R10, R9, R10, !PT ;  /* 0x0000000a090a7209 */ /* 0x004fca0007810000 */
[----:B------:R-:W2:Y:S01]  /*a2d0*/  SHFL.BFLY PT, R125, R10, 0x1, 0x1f ;  /* 0x0c201f000a7d7f89 */ /* 0x000ea200000e0000 */
[----:B-1----:R-:W-:-:S04]  /*a2e0*/  FMNMX.FTZ R123, R6, R123, !PT ;  /* 0x0000007b067b7209 */ /* 0x002fc80007810000 */
[----:B------:R-:W-:Y:S01]  /*a2f0*/  FSETP.NEU.FTZ.AND P0, PT, R123, -INF , PT ;  /* 0xff8000007b00780b */ /* 0x000fe20003f1d000 */
[----:B---3--:R-:W-:Y:S01]  /*a300*/  FMUL.FTZ R127, R54, R123 ;  /* 0x0000007b367f7220 */ /* 0x008fe20000410000 */
[----:B--2---:R-:W-:-:S04]  /*a310*/  FMNMX.FTZ R125, R10, R125, !PT ;  /* 0x0000007d0a7d7209 */ /* 0x004fc80007810000 */
[----:B------:R-:W-:Y:S02]  /*a320*/  FSEL R127, R127, RZ, P0 ;  /* 0x000000ff7f7f7208 */ /* 0x000fe40000000000 */
[----:B------:R-:W-:Y:S01]  /*a330*/  FSETP.NEU.FTZ.AND P1, PT, R125, -INF , PT ;  /* 0xff8000007d00780b */ /* 0x000fe20003f3d000 */
[----:B------:R-:W-:Y:S02]  /*a340*/  FMUL.FTZ R133, R54, R125 ;  /* 0x0000007d36857220 */ /* 0x000fe40000410000 */
[----:B------:R-:W-:Y:S01]  /*a350*/  FFMA.FTZ R120, R5, R54, -R127 ;  /* 0x0000003605787223 */ /* 0x000fe2000001087f */
[----:B------:R-:W-:Y:S02]  /*a360*/  FSEL R7, R125, RZ, P1 ;  /* 0x000000ff7d077208 */ /* 0x000fe40000800000 */
[----:B------:R-:W-:Y:S02]  /*a370*/  FSEL R5, R123, RZ, P0 ;  /* 0x000000ff7b057208 */ /* 0x000fe40000000000 */
[----:B------:R-:W-:Y:S01]  /*a380*/  FSEL R133, R133, RZ, P1 ;  /* 0x000000ff85857208 */ /* 0x000fe20000800000 */
[----:B------:R-:W-:-:S02]  /*a390*/  FADD.FTZ R7, R52, -R7 ;  /* 0x8000000734077221 */ /* 0x000fc40000010000 */
[----:B------:R-:W-:Y:S01]  /*a3a0*/  FADD.FTZ R5, R0, -R5 ;  /* 0x8000000500057221 */ /* 0x000fe20000010000 */
[-C--:B------:R-:W-:Y:S01]  /*a3b0*/  FFMA.FTZ R122, R24, R54.reuse, -R127 ;  /* 0x00000036187a7223 */ /* 0x080fe2000001087f */
[-CC-:B------:R-:W-:Y:S01]  /*a3c0*/  FFMA.FTZ R131, R26, R54.reuse, -R133.reuse ;  /* 0x000000361a837223 */ /* 0x180fe20000010885 */
[-CC-:B------:R-:W-:Y:S01]  /*a3d0*/  FFMA.FTZ R126, R25, R54.reuse, -R133.reuse ;  /* 0x00000036197e7223 */ /* 0x180fe20000010885 */
[-CC-:B------:R-:W-:Y:S01]  /*a3e0*/  FFMA.FTZ R129, R20, R54.reuse, -R133.reuse ;  /* 0x0000003614817223 */ /* 0x180fe20000010885 */
[-C--:B------:R-:W-:Y:S01]  /*a3f0*/  FFMA.FTZ R124, R16, R54.reuse, -R133 ;  /* 0x00000036107c7223 */ /* 0x080fe20000010885 */
[-CC-:B------:R-:W-:Y:S01]  /*a400*/  FFMA.FTZ R135, R4, R54.reuse, -R127.reuse ;  /* 0x0000003604877223 */ /* 0x180fe2000001087f */
[C---:B------:R-:W-:Y:S01]  /*a410*/  FMUL.FTZ R136, R54.reuse, R7 ;  /* 0x0000000736887220 */ /* 0x040fe20000410000 */
[----:B------:R-:W-:Y:S01]  /*a420*/  FMUL.FTZ R0, R54, R5 ;  /* 0x0000000536007220 */ /* 0x000fe20000410000 */
[----:B------:R-:W-:Y:S01]  /*a430*/  FFMA.FTZ R8, R8, R54, -R127 ;  /* 0x0000003608087223 */ /* 0x000fe2000001087f */
[----:B------:R-:W-:Y:S01]  /*a440*/  MUFU.EX2 R131, R131 ;  /* 0x0000008300837308 */ /* 0x000fe20000000800 */
[----:B------:R-:W1:Y:S03]  /*a450*/  LDSM.16.MT88.4 R20, [R137] ;  /* 0x000000008914783b */ /* 0x000e660000004200 */
[----:B------:R-:W2:Y:S04]  /*a460*/  MUFU.EX2 R126, R126 ;  /* 0x0000007e007e7308 */ /* 0x000ea80000000800 */
[----:B------:R-:W-:Y:S04]  /*a470*/  MUFU.EX2 R129, R129 ;  /* 0x0000008100817308 */ /* 0x000fe80000000800 */
[----:B------:R-:W-:Y:S04]  /*a480*/  MUFU.EX2 R124, R124 ;  /* 0x0000007c007c7308 */ /* 0x000fe80000000800 */
[----:B------:R-:W-:Y:S04]  /*a490*/  MUFU.EX2 R122, R122 ;  /* 0x0000007a007a7308 */ /* 0x000fe80000000800 */
[----:B------:R-:W3:Y:S04]  /*a4a0*/  MUFU.EX2 R120, R120 ;  /* 0x0000007800787308 */ /* 0x000ee80000000800 */
[----:B------:R-:W-:Y:S04]  /*a4b0*/  MUFU.EX2 R52, R8 ;  /* 0x0000000800347308 */ /* 0x000fe80000000800 */
[----:B------:R-:W4:Y:S04]  /*a4c0*/  MUFU.EX2 R135, R135 ;  /* 0x0000008700877308 */ /* 0x000f280000000800 */
[----:B------:R-:W5:Y:S04]  /*a4d0*/  MUFU.EX2 R136, R136 ;  /* 0x0000008800887308 */ /* 0x000f680000000800 */
[----:B------:R-:W1:Y:S01]  /*a4e0*/  MUFU.EX2 R0, R0 ;  /* 0x0000000000007308 */ /* 0x000e620000000800 */
[----:B--2---:R-:W-:-:S02]  /*a4f0*/  F2FP.F16.F32.PACK_AB R4, R126, R131 ;  /* 0x000000837e04723e */ /* 0x004fc400000000ff */
[----:B---3--:R-:W-:Y:S02]  /*a500*/  F2FP.F16.F32.PACK_AB R5, R120, R122 ;  /* 0x0000007a7805723e */ /* 0x008fe400000000ff */
[----:B------:R-:W-:Y:S02]  /*a510*/  F2FP.F16.F32.PACK_AB R6, R124, R129 ;  /* 0x000000817c06723e */ /* 0x000fe400000000ff */
[----:B----4-:R-:W-:Y:S01]  /*a520*/  F2FP.F16.F32.PACK_AB R7, R135, R52 ;  /* 0x000000348707723e */ /* 0x010fe200000000ff */
[-C--:B-----5:R-:W-:Y:S01]  /*a530*/  FMUL.FTZ R32, R88, R136.reuse ;  /* 0x0000008858207220 */ /* 0x0a0fe20000410000 */
[-C--:B------:R-:W-:Y:S01]  /*a540*/  FMUL.FTZ R33, R89, R136.reuse ;  /* 0x0000008859217220 */ /* 0x080fe20000410000 */
[-C--:B------:R-:W-:Y:S01]  /*a550*/  FMUL.FTZ R84, R84, R136.reuse ;  /* 0x0000008854547220 */ /* 0x080fe20000410000 */
[----:B------:R-:W-:Y:S01]  /*a560*/  FMUL.FTZ R85, R85, R136 ;  /* 0x0000008855557220 */ /* 0x000fe20000410000 */
[-C--:B-1----:R-:W-:Y:S01]  /*a570*/  FMUL.FTZ R34, R90, R0.reuse ;  /* 0x000000005a227220 */ /* 0x082fe20000410000 */
[-C--:B------:R-:W-:Y:S01]  /*a580*/  FMUL.FTZ R35, R91, R0.reuse ;  /* 0x000000005b237220 */ /* 0x080fe20000410000 */
[-C--:B------:R-:W-:Y:S01]  /*a590*/  FMUL.FTZ R86, R86, R0.reuse ;  /* 0x0000000056567220 */ /* 0x080fe20000410000 */
[----:B------:R-:W-:-:S05]  /*a5a0*/  FMUL.FTZ R87, R87, R0 ;  /* 0x0000000057577220 */ /* 0x000fca0000410000 */
[C---:B------:R-:W-:Y:S08]  /*a5b0*/  HMMA.16816.F32 R32, R4.reuse, R36, R32 ;  /* 0x000000240420723c */ /* 0x040ff00000001820 */
[----:B------:R-:W-:Y:S01]  /*a5c0*/  HMMA.16816.F32 R36, R4, R38, R84 ;  /* 0x000000260424723c */ /* 0x000fe20000001854 */
[----:B------:R-:W1:Y:S01]  /*a5d0*/  LDSM.16.MT88.4 R84, [R137+0x4000] ;  /* 0x004000008954783b */ /* 0x000e620000004200 */
[-C--:B------:R-:W-:Y:S01]  /*a5e0*/  FMUL.FTZ R24, R96, R136.reuse ;  /* 0x0000008860187220 */ /* 0x080fe20000410000 */
[----:B------:R-:W-:Y:S01]  /*a5f0*/  FMUL.FTZ R25, R97, R136 ;  /* 0x0000008861197220 */ /* 0x000fe20000410000 */
[-C--:B------:R-:W-:Y:S01]  /*a600*/  FMUL.FTZ R26, R98, R0.reuse ;  /* 0x00000000621a7220 */ /* 0x080fe20000410000 */
[----:B------:R-:W-:Y:S01]  /*a610*/  FMUL.FTZ R27, R99, R0 ;  /* 0x00000000631b7220 */ /* 0x000fe20000410000 */
[-C--:B------:R-:W-:Y:S01]  /*a620*/  FMUL.FTZ R92, R92, R136.reuse ;  /* 0x000000885c5c7220 */ /* 0x080fe20000410000 */
[----:B------:R-:W-:Y:S01]  /*a630*/  FMUL.FTZ R93, R93, R136 ;  /* 0x000000885d5d7220 */ /* 0x000fe20000410000 */
[-C--:B------:R-:W-:Y:S01]  /*a640*/  FMUL.FTZ R94, R94, R0.reuse ;  /* 0x000000005e5e7220 */ /* 0x080fe20000410000 */
[----:B------:R-:W-:Y:S01]  /*a650*/  FMUL.FTZ R95, R95, R0 ;  /* 0x000000005f5f7220 */ /* 0x000fe20000410000 */
[----:B------:R-:W-:-:S02]  /*a660*/  FFMA.FTZ R89, R58, R54, -R133 ;  /* 0x000000363a597223 */ /* 0x000fc40000010885 */
[C---:B------:R-:W-:Y:S01]  /*a670*/  HMMA.16816.F32 R24, R4.reuse, R28, R24 ;  /* 0x0000001c0418723c */ /* 0x040fe20000001818 */
[-CC-:B------:R-:W-:Y:S01]  /*a680*/  FFMA.FTZ R91, R50, R54.reuse, -R133.reuse ;  /* 0x00000036325b7223 */ /* 0x180fe20000010885 */
[-CC-:B------:R-:W-:Y:S02]  /*a690*/  FFMA.FTZ R88, R48, R54.reuse, -R133.reuse ;  /* 0x0000003630587223 */ /* 0x180fe40000010885 */
[----:B------:R-:W-:Y:S04]  /*a6a0*/  LDSM.16.MT88.4 R48, [R180+0xb400] ;  /* 0x00b40000b430783b */ /* 0x000fe80000004200 */
[C---:B------:R-:W-:Y:S01]  /*a6b0*/  HMMA.16816.F32 R28, R4.reuse, R30, R92 ;  /* 0x0000001e041c723c */ /* 0x040fe2000000185c */
[-C--:B------:R-:W-:Y:S02]  /*a6c0*/  FFMA.FTZ R92, R56, R54.reuse, -R133 ;  /* 0x00000036385c7223 */ /* 0x080fe40000010885 */
[----:B------:R-:W2:Y:S01]  /*a6d0*/  LDSM.16.MT88.4 R56, [R137+0x400] ;  /* 0x000400008938783b */ /* 0x000ea20000004200 */
[-CC-:B------:R-:W-:Y:S01]  /*a6e0*/  FFMA.FTZ R90, R66, R54.reuse, -R127.reuse ;  /* 0x00000036425a7223 */ /* 0x180fe2000001087f */
[--C-:B------:R-:W-:Y:S01]  /*a6f0*/  FFMA.FTZ R95, R64, R54, -R127.reuse ;  /* 0x00000036405f7223 */ /* 0x100fe2000001087f */
        /* <DEDUP_REMOVED lines=12> */
[-CC-:B------:R-:W-:Y:S01]  /*a7c0*/  FFMA.FTZ R93, R145, R54.reuse, -R127.reuse ;  /* 0x00000036915d7223 */ /* 0x180fe2000001087f */
[----:B------:R-:W-:Y:S01]  /*a7d0*/  FFMA.FTZ R141, R141, R54, -R127 ;  /* 0x000000368d8d7223 */ /* 0x000fe2000001087f */
[C---:B------:R-:W-:Y:S01]  /*a7e0*/  HMMA.16816.F32 R16, R4.reuse, R20, R16 ;  /* 0x000000140410723c */ /* 0x040fe20000001810 */
[----:B------:R-:W-:Y:S01]  /*a7f0*/  MUFU.EX2 R89, R89 ;  /* 0x0000005900597308 */ /* 0x000fe20000000800 */
[-C--:B------:R-:W-:Y:S01]  /*a800*/  FMUL.FTZ R8, R112, R136.reuse ;  /* 0x0000008870087220 */ /* 0x080fe20000410000 */
[----:B------:R-:W-:Y:S01]  /*a810*/  FMUL.FTZ R9, R113, R136 ;  /* 0x0000008871097220 */ /* 0x000fe20000410000 */
[-C--:B------:R-:W-:Y:S01]  /*a820*/  FMUL.FTZ R10, R114, R0.reuse ;  /* 0x00000000720a7220 */ /* 0x080fe20000410000 */
[----:B------:R-:W3:Y:S01]  /*a830*/  MUFU.EX2 R92, R92 ;  /* 0x0000005c005c7308 */ /* 0x000ee20000000800 */
[----:B------:R-:W-:Y:S01]  /*a840*/  FMUL.FTZ R11, R115, R0 ;  /* 0x00000000730b7220 */ /* 0x000fe20000410000 */
[-C--:B------:R-:W-:Y:S01]  /*a850*/  FMUL.FTZ R108, R108, R136.reuse ;  /* 0x000000886c6c7220 */ /* 0x080fe20000410000 */
[C---:B-1----:R-:W-:Y:S01]  /*a860*/  HMMA.16816.F32 R64, R4.reuse, R84, R64 ;  /* 0x000000540440723c */ /* 0x042fe20000001840 */
[----:B------:R-:W-:Y:S01]  /*a870*/  MUFU.EX2 R91, R91 ;  /* 0x0000005b005b7308 */ /* 0x000fe20000000800 */
[----:B------:R-:W-:Y:S01]  /*a880*/  FMUL.FTZ R109, R109, R136 ;  /* 0x000000886d6d7220 */ /* 0x000fe20000410000 */
[-C--:B------:R-:W-:Y:S01]  /*a890*/  FMUL.FTZ R110, R110, R0.reuse ;  /* 0x000000006e6e7220 */ /* 0x080fe20000410000 */
[----:B------:R-:W-:Y:S01]  /*a8a0*/  FMUL.FTZ R111, R111, R0 ;  /* 0x000000006f6f7220 */ /* 0x000fe20000410000 */
[----:B------:R-:W-:Y:S01]  /*a8b0*/  MUFU.EX2 R88, R88 ;  /* 0x0000005800587308 */ /* 0x000fe20000000800 */
[-C--:B------:R-:W-:Y:S01]  /*a8c0*/  FMUL.FTZ R40, R80, R136.reuse ;  /* 0x0000008850287220 */ /* 0x080fe20000410000 */
[----:B------:R-:W-:Y:S01]  /*a8d0*/  FMUL.FTZ R41, R81, R136 ;  /* 0x0000008851297220 */ /* 0x000fe20000410000 */
[C---:B------:R-:W-:Y:S01]  /*a8e0*/  HMMA.16816.F32 R20, R4.reuse, R22, R100 ;  /* 0x000000160414723c */ /* 0x040fe20000001864 */
[----:B------:R-:W-:Y:S01]  /*a8f0*/  MUFU.EX2 R90, R90 ;  /* 0x0000005a005a7308 */ /* 0x000fe20000000800 */
[-C--:B------:R-:W-:Y:S01]  /*a900*/  FMUL.FTZ R42, R82, R0.reuse ;  /* 0x00000000522a7220 */ /* 0x080fe20000410000 */
[----:B------:R-:W-:Y:S01]  /*a910*/  FMUL.FTZ R43, R83, R0 ;  /* 0x00000000532b7220 */ /* 0x000fe20000410000 */
[-C--:B------:R-:W-:Y:S01]  /*a920*/  FMUL.FTZ R76, R76, R136.reuse ;  /* 0x000000884c4c7220 */ /* 0x080fe20000410000 */
[----:B------:R-:W1:Y:S01]  /*a930*/  MUFU.EX2 R95, R95 ;  /* 0x0000005f005f7308 */ /* 0x000e620000000800 */
[----:B------:R-:W-:Y:S01]  /*a940*/  FMUL.FTZ R77, R77, R136 ;  /* 0x000000884d4d7220 */ /* 0x000fe20000410000 */
[-C--:B------:R-:W-:Y:S01]  /*a950*/  FMUL.FTZ R78, R78, R0.reuse ;  /* 0x000000004e4e7220 */ /* 0x080fe20000410000 */
[----:B------:R-:W-:Y:S01]  /*a960*/  FMUL.FTZ R79, R79, R0 ;  /* 0x000000004f4f7220 */ /* 0x000fe20000410000 */
[----:B------:R-:W-:Y:S01]  /*a970*/  MUFU.EX2 R93, R93 ;  /* 0x0000005d005d7308 */ /* 0x000fe20000000800 */
[-C--:B------:R-:W-:Y:S01]  /*a980*/  FMUL.FTZ R68, R68, R136.reuse ;  /* 0x0000008844447220 */ /* 0x080fe20000410000 */
[----:B------:R-:W-:Y:S01]  /*a990*/  FMUL.FTZ R69, R69, R136 ;  /* 0x0000008845457220 */ /* 0x000fe20000410000 */
[-C--:B------:R-:W-:Y:S01]  /*a9a0*/  FMUL.FTZ R70, R70, R0.reuse ;  /* 0x0000000046467220 */ /* 0x080fe20000410000 */
[----:B------:R4:W5:Y:S01]  /*a9b0*/  MUFU.EX2 R84, R141 ;  /* 0x0000008d00547308 */ /* 0x0009620000000800 */
[----:B------:R-:W-:Y:S01]  /*a9c0*/  FMUL.FTZ R71, R71, R0 ;  /* 0x0000000047477220 */ /* 0x000fe20000410000 */
[C---:B------:R-:W-:Y:S01]  /*a9d0*/  HMMA.16816.F32 R8, R4.reuse, R12, R8 ;  /* 0x0000000c0408723c */ /* 0x040fe20000001808 */
[----:B------:R-:W-:Y:S01]  /*a9e0*/  LDSM.16.MT88.4 R72, [R137+0x2400] ;  /* 0x002400008948783b */ /* 0x000fe20000004200 */
[-CC-:B------:R-:W-:Y:S01]  /*a9f0*/  FFMA.FTZ R94, R240, R54.reuse, -R133.reuse ;  /* 0x00000036f05e7223 */ /* 0x180fe20000010885 */
[-C--:B------:R-:W-:Y:S01]  /*aa00*/  FFMA.FTZ R85, R238, R54.reuse, -R133 ;  /* 0x00000036ee557223 */ /* 0x080fe20000010885 */
[-CC-:B------:R-:W-:Y:S01]  /*aa10*/  FFMA.FTZ R96, R252, R54.reuse, -R127.reuse ;  /* 0x00000036fc607223 */ /* 0x180fe2000001087f */
[-CC-:B------:R-:W-:Y:S01]  /*aa20*/  FFMA.FTZ R99, R250, R54.reuse, -R127.reuse ;  /* 0x00000036fa637223 */ /* 0x180fe2000001087f */
[-CC-:B------:R-:W-:Y:S01]  /*aa30*/  FFMA.FTZ R97, R248, R54.reuse, -R127.reuse ;  /* 0x00000036f8617223 */ /* 0x180fe2000001087f */
[-C--:B------:R-:W-:Y:S01]  /*aa40*/  FFMA.FTZ R98, R246, R54.reuse, -R127 ;  /* 0x00000036f6627223 */ /* 0x080fe2000001087f */
[C---:B------:R-:W-:Y:S01]  /*aa50*/  HMMA.16816.F32 R12, R4.reuse, R14, R108 ;  /* 0x0000000e040c723c */ /* 0x040fe2000000186c */
[----:B------:R-:W-:Y:S07]  /*aa60*/  LDSM.16.MT88.4 R80, [R137+0x2800] ;  /* 0x002800008950783b */ /* 0x000fee0000004200 */
[C---:B------:R-:W-:Y:S01]  /*aa70*/  HMMA.16816.F32 R40, R4.reuse, R44, R40 ;  /* 0x0000002c0428723c */ /* 0x040fe20000001828 */
[----:B------:R-:W-:Y:S01]  /*aa80*/  MUFU.EX2 R94, R94 ;  /* 0x0000005e005e7308 */ /* 0x000fe20000000800 */
[-CC-:B------:R-:W-:Y:S01]  /*aa90*/  FFMA.FTZ R100, R226, R54.reuse, -R133.reuse ;  /* 0x00000036e2647223 */ /* 0x180fe20000010885 */
[-CC-:B----4-:R-:W-:Y:S01]  /*aaa0*/  FFMA.FTZ R141, R224, R54.reuse, -R133.reuse ;  /* 0x00000036e08d7223 */ /* 0x190fe20000010885 */
[-C--:B------:R-:W-:Y:S01]  /*aab0*/  FFMA.FTZ R139, R220, R54.reuse, -R133 ;  /* 0x00000036dc8b7223 */ /* 0x080fe20000010885 */
[----:B------:R-:W-:Y:S01]  /*aac0*/  MUFU.EX2 R85, R85 ;  /* 0x0000005500557308 */ /* 0x000fe20000000800 */
[-CC-:B------:R-:W-:Y:S01]  /*aad0*/  FFMA.FTZ R145, R234, R54.reuse, -R127.reuse ;  /* 0x00000036ea917223 */ /* 0x180fe2000001087f */
[----:B------:R-:W-:Y:S01]  /*aae0*/  FFMA.FTZ R143, R232, R54, -R127 ;  /* 0x00000036e88f7223 */ /* 0x000fe2000001087f */
[C---:B------:R-:W-:Y:S01]  /*aaf0*/  HMMA.16816.F32 R44, R4.reuse, R46, R76 ;  /* 0x0000002e042c723c */ /* 0x040fe2000000184c */
[----:B---3--:R-:W-:Y:S01]  /*ab00*/  F2FP.F16.F32.PACK_AB R76, R92, R89 ;  /* 0x000000595c4c723e */ /* 0x008fe200000000ff */
[----:B------:R-:W-:Y:S01]  /*ab10*/  MUFU.EX2 R96, R96 ;  /* 0x0000006000607308 */ /* 0x000fe20000000800 */
[----:B-1----:R-:W-:Y:S01]  /*ab20*/  F2FP.F16.F32.PACK_AB R77, R95, R90 ;  /* 0x0000005a5f4d723e */ /* 0x002fe200000000ff */
[-CC-:B------:R-:W-:Y:S01]  /*ab30*/  FFMA.FTZ R147, R176, R54.reuse, -R133.reuse ;  /* 0x00000036b0937223 */ /* 0x180fe20000010885 */
[----:B------:R-:W-:Y:S01]  /*ab40*/  F2FP.F16.F32.PACK_AB R78, R88, R91 ;  /* 0x0000005b584e723e */ /* 0x000fe200000000ff */
[----:B------:R-:W1:Y:S01]  /*ab50*/  MUFU.EX2 R99, R99 ;  /* 0x0000006300637308 */ /* 0x000e620000000800 */
[----:B-----5:R-:W-:Y:S01]  /*ab60*/  F2FP.F16.F32.PACK_AB R79, R84, R93 ;  /* 0x0000005d544f723e */ /* 0x020fe200000000ff */
[----:B------:R-:W-:Y:S01]  /*ab70*/  HMMA.16816.F32 R4, R4, R86, R68 ;  /* 0x000000560404723c */ /* 0x000fe20000001844 */
[----:B------:R-:W3:Y:S01]  /*ab80*/  LDSM.16.MT88.4 R68, [R180+0xd400] ;  /* 0x00d40000b444783b */ /* 0x000ee20000004200 */
[----:B------:R-:W-:Y:S01]  /*ab90*/  MUFU.EX2 R97, R97 ;  /* 0x0000006100617308 */ /* 0x000fe20000000800 */
[-CC-:B------:R-:W-:Y:S01]  /*aba0*/  FFMA.FTZ R149, R172, R54.reuse, -R133.reuse ;  /* 0x00000036ac957223 */ /* 0x180fe20000010885 */
[-CC-:B------:R-:W-:Y:S01]  /*abb0*/  FFMA.FTZ R174, R174, R54.reuse, -R133.reuse ;  /* 0x00000036aeae7223 */ /* 0x180fe20000010885 */
[-C--:B------:R-:W-:Y:S01]  /*abc0*/  FFMA.FTZ R170, R170, R54.reuse, -R133 ;  /* 0x00000036aaaa7223 */ /* 0x080fe20000010885 */
[----:B------:R-:W4:Y:S01]  /*abd0*/  MUFU.EX2 R98, R98 ;  /* 0x0000006200627308 */ /* 0x000f220000000800 */
[-CC-:B------:R-:W-:Y:S01]  /*abe0*/  FFMA.FTZ R151, R178, R54.reuse, -R127.reuse ;  /* 0x00000036b2977223 */ /* 0x180fe2000001087f */
[C---:B--2---:R-:W-:Y:S01]  /*abf0*/  HMMA.16816.F32 R16, R76.reuse, R56, R16 ;  /* 0x000000384c10723c */ /* 0x044fe20000001810 */
[-C--:B------:R-:W-:Y:S01]  /*ac00*/  FFMA.FTZ R153, R212, R54.reuse, -R127 ;  /* 0x00000036d4997223 */ /* 0x080fe2000001087f */
[-CC-:B------:R-:W-:Y:S01]  /*ac10*/  FFMA.FTZ R155, R162, R54.reuse, -R133.reuse ;  /* 0x00000036a29b7223 */ /* 0x180fe20000010885 */
[-CC-:B------:R-:W-:Y:S01]  /*ac20*/  FFMA.FTZ R157, R160, R54.reuse, -R133.reuse ;  /* 0x00000036a09d7223 */ /* 0x180fe20000010885 */
[-C--:B------:R-:W-:Y:S01]  /*ac30*/  FFMA.FTZ R156, R156, R54.reuse, -R133 ;  /* 0x000000369c9c7223 */ /* 0x080fe20000010885 */
[-CC-:B------:R-:W-:Y:S01]  /*ac40*/  FFMA.FTZ R161, R168, R54.reuse, -R127.reuse ;  /* 0x00000036a8a17223 */ /* 0x180fe2000001087f */
[-C--:B------:R-:W-:Y:S01]  /*ac50*/  FFMA.FTZ R159, R154, R54.reuse, -R127 ;  /* 0x000000369a9f7223 */ /* 0x080fe2000001087f */
[-C--:B------:R-:W-:Y:S01]  /*ac60*/  FFMA.FTZ R164, R164, R54.reuse, -R133 ;  /* 0x00000036a4a47223 */ /* 0x080fe20000010885 */
[C---:B------:R-:W-:Y:S01]  /*ac70*/  HMMA.16816.F32 R20, R76.reuse, R58, R20 ;  /* 0x0000003a4c14723c */ /* 0x040fe20000001814 */
[----:B------:R-:W2:Y:S01]  /*ac80*/  LDSM.16.MT88.4 R56, [R180+0xb800] ;  /* 0x00b80000b438783b */ /* 0x000ea20000004200 */
[----:B------:R-:W-:Y:S01]  /*ac90*/  FFMA.FTZ R166, R166, R54, -R127 ;  /* 0x00000036a6a67223 */ /* 0x000fe2000001087f */
[----:B------:R-:W-:Y:S01]  /*aca0*/  FFMA.FTZ R131, R218, R136, R131 ;  /* 0x00000088da837223 */ /* 0x000fe20000010083 */
[----:B------:R-:W-:Y:S01]  /*acb0*/  FFMA.FTZ R219, R219, R0, R122 ;  /* 0x00000000dbdb7223 */ /* 0x000fe2000001007a */
[-CC-:B------:R-:W-:Y:S01]  /*acc0*/  FFMA.FTZ R165, R144, R54.reuse, -R133.reuse ;  /* 0x0000003690a57223 */ /* 0x180fe20000010885 */
[-CC-:B------:R-:W-:Y:S01]  /*acd0*/  FFMA.FTZ R148, R148, R54.reuse, -R133.reuse ;  /* 0x0000003694947223 */ /* 0x180fe20000010885 */
[-CC-:B------:R-:W-:Y:S01]  /*ace0*/  FFMA.FTZ R163, R152, R54.reuse, -R133.reuse ;  /* 0x0000003698a37223 */ /* 0x180fe20000010885 */
[C---:B------:R-:W-:Y:S01]  /*acf0*/  HMMA.16816.F32 R24, R76.reuse, R48, R24 ;  /* 0x000000304c18723c */ /* 0x040fe20000001818 */
[-C--:B------:R-:W-:Y:S01]  /*ad00*/  FFMA.FTZ R140, R140, R54.reuse, -R133 ;  /* 0x000000368c8c7223 */ /* 0x080fe20000010885 */
[-CC-:B------:R-:W-:Y:S01]  /*ad10*/  FFMA.FTZ R167, R146, R54.reuse, -R127.reuse ;  /* 0x0000003692a77223 */ /* 0x180fe2000001087f */
[-CC-:B------:R-:W-:Y:S01]  /*ad20*/  FFMA.FTZ R142, R142, R54.reuse, -R127.reuse ;  /* 0x000000368e8e7223 */ /* 0x180fe2000001087f */
[-C--:B------:R-:W-:Y:S01]  /*ad30*/  FFMA.FTZ R169, R138, R54.reuse, -R127 ;  /* 0x000000368aa97223 */ /* 0x080fe2000001087f */
[----:B------:R-:W-:Y:S03]  /*ad40*/  LDSM.16.MT88.4 R108, [R180+0xac00] ;  /* 0x00ac0000b46c783b */ /* 0x000fe60000004200 */
[----:B------:R-:W-:Y:S01]  /*ad50*/  HMMA.16816.F32 R28, R76, R50, R28 ;  /* 0x000000324c1c723c */ /* 0x000fe2000000181c */
[----:B------:R-:W5:Y:S01]  /*ad60*/  LDSM.16.MT88.4 R48, [R137+0x4400] ;  /* 0x004400008930783b */ /* 0x000f620000004200 */
[----:B------:R-:W-:-:S06]  /*ad70*/  FFMA.FTZ R86, R242, R54, -R133 ;  /* 0x00000036f2567223 */ /* 0x000fcc0000010885 */
[----:B------:R-:W-:Y:S01]  /*ad80*/  HMMA.16816.F32 R8, R76, R60, R8 ;  /* 0x0000003c4c08723c */ /* 0x000fe20000001808 */
[----:B------:R-:W-:-:S07]  /*ad90*/  FFMA.FTZ R87, R244, R54, -R133 ;  /* 0x00000036f4577223 */ /* 0x000fce0000010885 */
[C---:B------:R-:W-:Y:S01]  /*ada0*/  HMMA.16816.F32 R12, R76.reuse, R62, R12 ;  /* 0x0000003e4c0c723c */ /* 0x040fe2000000180c */
[----:B------:R-:W5:Y:S01]  /*adb0*/  LDSM.16.MT88.4 R60, [R137+0x800] ;  /* 0x00080000893c783b */ /* 0x000f620000004200 */
[----:B------:R-:W-:Y:S04]  /*adc0*/  MUFU.EX2 R86, R86 ;  /* 0x0000005600567308 */ /* 0x000fe80000000800 */
[----:B------:R-:W2:Y:S02]  /*add0*/  MUFU.EX2 R87, R87 ;  /* 0x0000005700577308 */ /* 0x000ea40000000800 */
[----:B---3--:R-:W-:Y:S01]  /*ade0*/  HMMA.16816.F32 R40, R76, R68, R40 ;  /* 0x000000444c28723c */ /* 0x008fe20000001828 */
[----:B-1----:R-:W-:-:S07]  /*adf0*/  F2FP.F16.F32.PACK_AB R69, R99, R96 ;  /* 0x000000606345723e */ /* 0x002fce00000000ff */
[----:B------:R-:W-:Y:S01]  /*ae00*/  HMMA.16816.F32 R44, R76, R70, R44 ;  /* 0x000000464c2c723c */ /* 0x000fe2000000182c */
[----:B------:R-:W-:Y:S02]  /*ae10*/  F2FP.F16.F32.PACK_AB R70, R85, R94 ;  /* 0x0000005e5546723e */ /* 0x000fe400000000ff */
[----:B----4-:R-:W-:Y:S02]  /*ae20*/  F2FP.F16.F32.PACK_AB R71, R98, R97 ;  /* 0x000000616247723e */ /* 0x010fe400000000ff */
[----:B--2---:R-:W-:-:S03]  /*ae30*/  F2FP.F16.F32.PACK_AB R68, R87, R86 ;  /* 0x000000565744723e */ /* 0x004fc600000000ff */
[----:B------:R-:W-:Y:S08]  /*ae40*/  HMMA.16816.F32 R32, R76, R72, R32 ;  /* 0x000000484c20723c */ /* 0x000ff00000001820 */
[C---:B------:R-:W-:Y:S08]  /*ae50*/  HMMA.16816.F32 R24, R68.reuse, R56, R24 ;  /* 0x000000384418723c */ /* 0x040ff00000001818 */
[----:B------:R-:W-:Y:S01]  /*ae60*/  HMMA.16816.F32 R28, R68, R58, R28 ;  /* 0x0000003a441c723c */ /* 0x000fe2000000181c */
[----:B------:R-:W1:Y:S07]  /*ae70*/  LDSM.16.MT88.4 R56, [R137+0x4800] ;  /* 0x004800008938783b */ /* 0x000e6e0000004200 */
[C---:B------:R-:W-:Y:S01]  /*ae80*/  HMMA.16816.F32 R36, R76.reuse, R74, R36 ;  /* 0x0000004a4c24723c */ /* 0x040fe20000001824 */
[----:B------:R-:W2:Y:S07]  /*ae90*/  LDSM.16.MT88.4 R72, [R180+0x9800] ;  /* 0x00980000b448783b */ /* 0x000eae0000004200 */
[C---:B-----5:R-:W-:Y:S08]  /*aea0*/  HMMA.16816.F32 R64, R76.reuse, R48, R64 ;  /* 0x000000304c40723c */ /* 0x060ff00000001840 */
[----:B------:R-:W-:Y:S01]  /*aeb0*/  HMMA.16816.F32 R4, R76, R50, R4 ;  /* 0x000000324c04723c */ /* 0x000fe20000001804 */
[----:B------:R-:W3:Y:S01]  /*aec0*/  LDSM.16.MT88.4 R48, [R180+0xd800] ;  /* 0x00d80000b430783b */ /* 0x000ee20000004200 */
[-C--:B------:R-:W-:Y:S01]  /*aed0*/  FFMA.FTZ R226, R230, R54.reuse, -R127 ;  /* 0x00000036e6e27223 */ /* 0x080fe2000001087f */
[----:B------:R-:W-:Y:S02]  /*aee0*/  MUFU.EX2 R141, R141 ;  /* 0x0000008d008d7308 */ /* 0x000fe40000000800 */
[----:B------:R-:W-:Y:S03]  /*aef0*/  LDSM.16.MT88.4 R76, [R180+0x9c00] ;  /* 0x009c0000b44c783b */ /* 0x000fe60000004200 */
[C---:B------:R-:W-:Y:S08]  /*af00*/  HMMA.16816.F32 R16, R68.reuse, R60, R16 ;  /* 0x0000003c4410723c */ /* 0x040ff00000001810 */
[C---:B------:R-:W-:Y:S01]  /*af10*/  HMMA.16816.F32 R20, R68.reuse, R62, R20 ;  /* 0x0000003e4414723c */ /* 0x040fe20000001814 */
[----:B------:R-:W4:Y:S07]  /*af20*/  LDSM.16.MT88.4 R60, [R180+0xbc00] ;  /* 0x00bc0000b43c783b */ /* 0x000f2e0000004200 */
[C---:B------:R-:W-:Y:S01]  /*af30*/  HMMA.16816.F32 R32, R68.reuse, R80, R32 ;  /* 0x000000504420723c */ /* 0x040fe20000001820 */
[-C--:B------:R-:W-:Y:S01]  /*af40*/  FFMA.FTZ R80, R228, R54.reuse, -R133 ;  /* 0x00000036e4507223 */ /* 0x080fe20000010885 */
[----:B------:R-:W-:Y:S01]  /*af50*/  FFMA.FTZ R228, R236, R54, -R127 ;  /* 0x00000036ece47223 */ /* 0x000fe2000001087f */
[----:B------:R-:W-:Y:S04]  /*af60*/  MUFU.EX2 R220, R100 ;  /* 0x0000006400dc7308 */ /* 0x000fe80000000800 */
[----:B------:R-:W5:Y:S04]  /*af70*/  MUFU.EX2 R224, R80 ;  /* 0x0000005000e07308 */ /* 0x000f680000000800 */
[----:B------:R-:W-:Y:S04]  /*af80*/  MUFU.EX2 R139, R139 ;  /* 0x0000008b008b7308 */ /* 0x000fe80000000800 */
[----:B------:R-:W-:Y:S04]  /*af90*/  MUFU.EX2 R228, R228 ;  /* 0x000000e400e47308 */ /* 0x000fe80000000800 */
[----:B------:R-:W2:Y:S04]  /*afa0*/  MUFU.EX2 R145, R145 ;  /* 0x0000009100917308 */ /* 0x000ea80000000800 */
[----:B------:R-:W-:Y:S04]  /*afb0*/  MUFU.EX2 R143, R143 ;  /* 0x0000008f008f7308 */ /* 0x000fe80000000800 */
[----:B------:R-:W3:Y:S01]  /*afc0*/  MUFU.EX2 R226, R226 ;  /* 0x000000e200e27308 */ /* 0x000ee20000000800 */
[----:B-1----:R-:W-:Y:S01]  /*afd0*/  HMMA.16816.F32 R64, R68, R56, R64 ;  /* 0x000000384440723c */ /* 0x002fe20000001840 */
[----:B-----5:R-:W-:-:S02]  /*afe0*/  F2FP.F16.F32.PACK_AB R56, R141, R224 ;  /* 0x000000e08d38723e */ /* 0x020fc400000000ff */
[----:B--2---:R-:W-:-:S05]  /*aff0*/  F2FP.F16.F32.PACK_AB R57, R145, R228 ;  /* 0x000000e49139723e */ /* 0x004fca00000000ff */
[----:B------:R-:W-:Y:S01]  /*b000*/  HMMA.16816.F32 R4, R68, R58, R4 ;  /* 0x0000003a4404723c */ /* 0x000fe20000001804 */
[----:B------:R-:W-:Y:S02]  /*b010*/  F2FP.F16.F32.PACK_AB R58, R139, R220 ;  /* 0x000000dc8b3a723e */ /* 0x000fe400000000ff */
[----:B---3--:R-:W-:-:S05]  /*b020*/  F2FP.F16.F32.PACK_AB R59, R226, R143 ;  /* 0x0000008fe23b723e */ /* 0x008fca00000000ff */
[C---:B------:R-:W-:Y:S08]  /*b030*/  HMMA.16816.F32 R8, R68.reuse, R72, R8 ;  /* 0x000000484408723c */ /* 0x040ff00000001808 */
[C---:B------:R-:W-:Y:S01]  /*b040*/  HMMA.16816.F32 R12, R68.reuse, R74, R12 ;  /* 0x0000004a440c723c */ /* 0x040fe2000000180c */
[----:B------:R-:W-:Y:S07]  /*b050*/  LDSM.16.MT88.4 R72, [R137+0xc00] ;  /* 0x000c00008948783b */ /* 0x000fee0000004200 */
[C---:B------:R-:W-:Y:S08]  /*b060*/  HMMA.16816.F32 R40, R68.reuse, R48, R40 ;  /* 0x000000304428723c */ /* 0x040ff00000001828 */
[C---:B------:R-:W-:Y:S01]  /*b070*/  HMMA.16816.F32 R44, R68.reuse, R50, R44 ;  /* 0x00000032442c723c */ /* 0x040fe2000000182c */
[----:B------:R-:W1:Y:S07]  /*b080*/  LDSM.16.MT88.4 R48, [R180+0xdc00] ;  /* 0x00dc0000b430783b */ /* 0x000e6e0000004200 */
[----:B------:R-:W-:Y:S01]  /*b090*/  HMMA.16816.F32 R36, R68, R82, R36 ;  /* 0x000000524424723c */ /* 0x000fe20000001824 */
[----:B------:R-:W2:Y:S04]  /*b0a0*/  LDSM.16.MT88.4 R80, [R137+0x2c00] ;  /* 0x002c00008950783b */ /* 0x000ea80000004200 */
[----:B------:R-:W-:Y:S03]  /*b0b0*/  LDSM.16.MT88.4 R68, [R180+0xc000] ;  /* 0x00c00000b444783b */ /* 0x000fe60000004200 */
[C---:B----4-:R-:W-:Y:S08]  /*b0c0*/  HMMA.16816.F32 R24, R56.reuse, R60, R24 ;  /* 0x0000003c3818723c */ /* 0x050ff00000001818 */
[----:B------:R-:W-:Y:S01]  /*b0d0*/  HMMA.16816.F32 R28, R56, R62, R28 ;  /* 0x0000003e381c723c */ /* 0x000fe2000000181c */
[----:B------:R-:W3:Y:S01]  /*b0e0*/  LDSM.16.MT88.4 R60, [R137+0x4c00] ;  /* 0x004c0000893c783b */ /* 0x000ee20000004200 */
[-CC-:B------:R-:W-:Y:S01]  /*b0f0*/  FFMA.FTZ R176, R222, R54.reuse, -R127.reuse ;  /* 0x00000036deb07223 */ /* 0x180fe2000001087f */
[----:B------:R-:W-:-:S05]  /*b100*/  FFMA.FTZ R172, R214, R54, -R127 ;  /* 0x00000036d6ac7223 */ /* 0x000fca000001087f */
[C---:B------:R-:W-:Y:S08]  /*b110*/  HMMA.16816.F32 R8, R56.reuse, R76, R8 ;  /* 0x0000004c3808723c */ /* 0x040ff00000001808 */
[C---:B------:R-:W-:Y:S01]  /*b120*/  HMMA.16816.F32 R12, R56.reuse, R78, R12 ;  /* 0x0000004e380c723c */ /* 0x040fe2000000180c */
[----:B------:R-:W4:Y:S01]  /*b130*/  LDSM.16.MT88.4 R76, [R180+0xa000] ;  /* 0x00a00000b44c783b */ /* 0x000f220000004200 */
[----:B------:R-:W-:Y:S04]  /*b140*/  MUFU.EX2 R174, R174 ;  /* 0x000000ae00ae7308 */ /* 0x000fe80000000800 */
[----:B------:R-:W5:Y:S04]  /*b150*/  MUFU.EX2 R147, R147 ;  /* 0x0000009300937308 */ /* 0x000f680000000800 */
[----:B------:R-:W-:Y:S04]  /*b160*/  MUFU.EX2 R149, R149 ;  /* 0x0000009500957308 */ /* 0x000fe80000000800 */
[----:B------:R-:W-:Y:S04]  /*b170*/  MUFU.EX2 R170, R170 ;  /* 0x000000aa00aa7308 */ /* 0x000fe80000000800 */
[----:B------:R-:W-:Y:S04]  /*b180*/  MUFU.EX2 R176, R176 ;  /* 0x000000b000b07308 */ /* 0x000fe80000000800 */
[----:B------:R-:W5:Y:S04]  /*b190*/  MUFU.EX2 R151, R151 ;  /* 0x0000009700977308 */ /* 0x000f680000000800 */
[----:B------:R-:W-:Y:S04]  /*b1a0*/  MUFU.EX2 R153, R153 ;  /* 0x0000009900997308 */ /* 0x000fe80000000800 */
[----:B------:R-:W4:Y:S01]  /*b1b0*/  MUFU.EX2 R172, R172 ;  /* 0x000000ac00ac7308 */ /* 0x000f220000000800 */
[C---:B-1----:R-:W-:Y:S08]  /*b1c0*/  HMMA.16816.F32 R40, R56.reuse, R48, R40 ;  /* 0x000000303828723c */ /* 0x042ff00000001828 */
[C---:B------:R-:W-:Y:S01]  /*b1d0*/  HMMA.16816.F32 R44, R56.reuse, R50, R44 ;  /* 0x00000032382c723c */ /* 0x040fe2000000182c */
[----:B------:R-:W1:Y:S07]  /*b1e0*/  LDSM.16.MT88.4 R48, [R180+0xe000] ;  /* 0x00e00000b430783b */ /* 0x000e6e0000004200 */
[C---:B------:R-:W-:Y:S08]  /*b1f0*/  HMMA.16816.F32 R16, R56.reuse, R72, R16 ;  /* 0x000000483810723c */ /* 0x040ff00000001810 */
[C---:B------:R-:W-:Y:S01]  /*b200*/  HMMA.16816.F32 R20, R56.reuse, R74, R20 ;  /* 0x0000004a3814723c */ /* 0x040fe20000001814 */
[----:B------:R-:W1:Y:S07]  /*b210*/  LDSM.16.MT88.4 R72, [R137+0x1000] ;  /* 0x001000008948783b */ /* 0x000e6e0000004200 */
[C---:B--2---:R-:W-:Y:S08]  /*b220*/  HMMA.16816.F32 R32, R56.reuse, R80, R32 ;  /* 0x000000503820723c */ /* 0x044ff00000001820 */
[C---:B------:R-:W-:Y:S01]  /*b230*/  HMMA.16816.F32 R36, R56.reuse, R82, R36 ;  /* 0x000000523824723c */ /* 0x040fe20000001824 */
[----:B------:R-:W2:Y:S07]  /*b240*/  LDSM.16.MT88.4 R80, [R137+0x3000] ;  /* 0x003000008950783b */ /* 0x000eae0000004200 */
[C---:B---3--:R-:W-:Y:S08]  /*b250*/  HMMA.16816.F32 R64, R56.reuse, R60, R64 ;  /* 0x0000003c3840723c */ /* 0x048ff00000001840 */
[----:B------:R-:W-:Y:S01]  /*b260*/  HMMA.16816.F32 R4, R56, R62, R4 ;  /* 0x0000003e3804723c */ /* 0x000fe20000001804 */
[----:B-----5:R-:W-:Y:S01]  /*b270*/  F2FP.F16.F32.PACK_AB R56, R147, R174 ;  /* 0x000000ae9338723e */ /* 0x020fe200000000ff */
[----:B------:R-:W3:Y:S01]  /*b280*/  LDSM.16.MT88.4 R60, [R137+0x5000] ;  /* 0x00500000893c783b */ /* 0x000ee20000004200 */
[----:B------:R-:W-:-:S02]  /*b290*/  F2FP.F16.F32.PACK_AB R57, R151, R176 ;  /* 0x000000b09739723e */ /* 0x000fc400000000ff */
[----:B------:R-:W-:Y:S02]  /*b2a0*/  F2FP.F16.F32.PACK_AB R58, R170, R149 ;  /* 0x00000095aa3a723e */ /* 0x000fe400000000ff */
[----:B----4-:R-:W-:-:S07]  /*b2b0*/  F2FP.F16.F32.PACK_AB R59, R172, R153 ;  /* 0x00000099ac3b723e */ /* 0x010fce00000000ff */
[C---:B------:R-:W-:Y:S08]  /*b2c0*/  HMMA.16816.F32 R24, R56.reuse, R68, R24 ;  /* 0x000000443818723c */ /* 0x040ff00000001818 */
[C---:B------:R-:W-:Y:S01]  /*b2d0*/  HMMA.16816.F32 R28, R56.reuse, R70, R28 ;  /* 0x00000046381c723c */ /* 0x040fe2000000181c */
[----:B------:R-:W4:Y:S07]  /*b2e0*/  LDSM.16.MT88.4 R68, [R180+0xc400] ;  /* 0x00c40000b444783b */ /* 0x000f2e0000004200 */
[----:B------:R-:W-:Y:S01]  /*b2f0*/  HMMA.16816.F32 R8, R56, R76, R8 ;  /* 0x0000004c3808723c */ /* 0x000fe20000001808 */
[----:B------:R-:W-:-:S07]  /*b300*/  FFMA.FTZ R100, R158, R54, -R127 ;  /* 0x000000369e647223 */ /* 0x000fce000001087f */
[C---:B------:R-:W-:Y:S01]  /*b310*/  HMMA.16816.F32 R12, R56.reuse, R78, R12 ;  /* 0x0000004e380c723c */ /* 0x040fe2000000180c */
[----:B------:R-:W5:Y:S01]  /*b320*/  LDSM.16.MT88.4 R76, [R180+0xa400] ;  /* 0x00a40000b44c783b */ /* 0x000f620000004200 */
[----:B------:R-:W-:Y:S04]  /*b330*/  MUFU.EX2 R155, R155 ;  /* 0x0000009b009b7308 */ /* 0x000fe80000000800 */
[----:B------:R-:W4:Y:S04]  /*b340*/  MUFU.EX2 R160, R164 ;  /* 0x000000a400a07308 */ /* 0x000f280000000800 */
[----:B------:R-:W-:Y:S04]  /*b350*/  MUFU.EX2 R157, R157 ;  /* 0x0000009d009d7308 */ /* 0x000fe80000000800 */
[----:B------:R-:W-:Y:S04]  /*b360*/  MUFU.EX2 R156, R156 ;  /* 0x0000009c009c7308 */ /* 0x000fe80000000800 */
[----:B------:R-:W-:Y:S04]  /*b370*/  MUFU.EX2 R161, R161 ;  /* 0x000000a100a17308 */ /* 0x000fe80000000800 */
[----:B------:R-:W4:Y:S04]  /*b380*/  MUFU.EX2 R158, R166 ;  /* 0x000000a6009e7308 */ /* 0x000f280000000800 */
[----:B------:R-:W-:Y:S04]  /*b390*/  MUFU.EX2 R154, R100 ;  /* 0x00000064009a7308 */ /* 0x000fe80000000800 */
[----:B------:R-:W5:Y:S01]  /*b3a0*/  MUFU.EX2 R159, R159 ;  /* 0x0000009f009f7308 */ /* 0x000f620000000800 */
[----:B-1----:R-:W-:Y:S01]  /*b3b0*/  HMMA.16816.F32 R40, R56, R48, R40 ;  /* 0x000000303828723c */ /* 0x002fe20000001828 */
[----:B------:R-:W-:-:S07]  /*b3c0*/  FADD.FTZ R126, R126, R131 ;  /* 0x000000837e7e7221 */ /* 0x000fce0000010000 */
[----:B------:R-:W-:Y:S01]  /*b3d0*/  HMMA.16816.F32 R44, R56, R50, R44 ;  /* 0x00000032382c723c */ /* 0x000fe2000000182c */
[----:B------:R-:W1:Y:S01]  /*b3e0*/  LDSM.16.MT88.4 R48, [R180+0xe400] ;  /* 0x00e40000b430783b */ /* 0x000e620000004200 */
[----:B------:R-:W-:-:S06]  /*b3f0*/  FADD.FTZ R219, R120, R219 ;  /* 0x000000db78db7221 */ /* 0x000fcc0000010000 */
        /* <DEDUP_REMOVED lines=8> */
[----:B----4-:R-:W-:Y:S01]  /*b480*/  F2FP.F16.F32.PACK_AB R56, R160, R155 ;  /* 0x0000009ba038723e */ /* 0x010fe200000000ff */
[----:B------:R-:W3:Y:S01]  /*b490*/  LDSM.16.MT88.4 R60, [R137+0x5400] ;  /* 0x00540000893c783b */ /* 0x000ee20000004200 */
[----:B------:R-:W-:-:S02]  /*b4a0*/  F2FP.F16.F32.PACK_AB R57, R158, R161 ;  /* 0x000000a19e39723e */ /* 0x000fc400000000ff */
[----:B------:R-:W-:Y:S01]  /*b4b0*/  F2FP.F16.F32.PACK_AB R58, R156, R157 ;  /* 0x0000009d9c3a723e */ /* 0x000fe200000000ff */
[----:B------:R-:W-:Y:S01]  /*b4c0*/  FFMA.FTZ R144, R150, R54, -R127 ;  /* 0x0000003696907223 */ /* 0x000fe2000001087f */
[----:B-----5:R-:W-:Y:S01]  /*b4d0*/  F2FP.F16.F32.PACK_AB R59, R159, R154 ;  /* 0x0000009a9f3b723e */ /* 0x020fe200000000ff */
[----:B------:R-:W-:Y:S01]  /*b4e0*/  FADD.FTZ R129, R129, R126 ;  /* 0x0000007e81817221 */ /* 0x000fe20000010000 */
[----:B------:R-:W-:Y:S01]  /*b4f0*/  FADD.FTZ R52, R52, R219 ;  /* 0x000000db34347221 */ /* 0x000fe20000010000 */
[----:B------:R-:W-:Y:S01]  /*b500*/  MUFU.EX2 R148, R148 ;  /* 0x0000009400947308 */ /* 0x000fe20000000800 */
[-CC-:B------:R-:W-:Y:S01]  /*b510*/  FFMA.FTZ R117, R117, R54.reuse, -R133.reuse ;  /* 0x0000003675757223 */ /* 0x180fe20000010885 */
[-C--:B------:R-:W-:Y:S01]  /*b520*/  FFMA.FTZ R116, R116, R54.reuse, -R133 ;  /* 0x0000003674747223 */ /* 0x080fe20000010885 */
[-C--:B------:R-:W-:Y:S01]  /*b530*/  FFMA.FTZ R134, R134, R54.reuse, -R127 ;  /* 0x0000003686867223 */ /* 0x080fe2000001087f */
[C---:B------:R-:W-:Y:S01]  /*b540*/  HMMA.16816.F32 R24, R56.reuse, R68, R24 ;  /* 0x000000443818723c */ /* 0x040fe20000001818 */
[----:B------:R-:W-:Y:S01]  /*b550*/  FADD.FTZ R124, R124, R129 ;  /* 0x000000817c7c7221 */ /* 0x000fe20000010000 */
[----:B------:R-:W-:Y:S01]  /*b560*/  FADD.FTZ R135, R135, R52 ;  /* 0x0000003487877221 */ /* 0x000fe20000010000 */
[----:B------:R-:W4:Y:S01]  /*b570*/  MUFU.EX2 R163, R163 ;  /* 0x000000a300a37308 */ /* 0x000f220000000800 */
[-CC-:B------:R-:W-:Y:S01]  /*b580*/  FFMA.FTZ R132, R132, R54.reuse, -R127.reuse ;  /* 0x0000003684847223 */ /* 0x180fe2000001087f */
[-CC-:B------:R-:W-:Y:S01]  /*b590*/  FFMA.FTZ R130, R130, R54.reuse, -R127.reuse ;  /* 0x0000003682827223 */ /* 0x180fe2000001087f */
[----:B------:R-:W-:Y:S01]  /*b5a0*/  FFMA.FTZ R128, R128, R54, -R127 ;  /* 0x0000003680807223 */ /* 0x000fe2000001087f */
[----:B------:R-:W-:Y:S01]  /*b5b0*/  MUFU.EX2 R165, R165 ;  /* 0x000000a500a57308 */ /* 0x000fe20000000800 */
[C---:B------:R-:W-:Y:S01]  /*b5c0*/  HMMA.16816.F32 R28, R56.reuse, R70, R28 ;  /* 0x00000046381c723c */ /* 0x040fe2000000181c */
[----:B------:R-:W5:Y:S01]  /*b5d0*/  LDSM.16.MT88.4 R68, [R180+0xc800] ;  /* 0x00c80000b444783b */ /* 0x000f620000004200 */
[----:B------:R-:W-:Y:S01]  /*b5e0*/  FADD.FTZ R89, R89, R124 ;  /* 0x0000007c59597221 */ /* 0x000fe20000010000 */
[----:B------:R-:W-:Y:S01]  /*b5f0*/  FADD.FTZ R90, R90, R135 ;  /* 0x000000875a5a7221 */ /* 0x000fe20000010000 */
[----:B------:R-:W-:Y:S01]  /*b600*/  MUFU.EX2 R140, R140 ;  /* 0x0000008c008c7308 */ /* 0x000fe20000000800 */
[----:B------:R-:W-:Y:S03]  /*b610*/  LDSM.16.MT88.4 R100, [R137+0x1c00] ;  /* 0x001c00008964783b */ /* 0x000fe60000004200 */
[----:B------:R-:W-:Y:S01]  /*b620*/  HMMA.16816.F32 R8, R56, R76, R8 ;  /* 0x0000004c3808723c */ /* 0x000fe20000001808 */
[----:B------:R-:W-:Y:S01]  /*b630*/  FADD.FTZ R92, R92, R89 ;  /* 0x000000595c5c7221 */ /* 0x000fe20000010000 */
[----:B------:R-:W-:-:S06]  /*b640*/  FADD.FTZ R90, R95, R90 ;  /* 0x0000005a5f5a7221 */ /* 0x000fcc0000010000 */
[C---:B------:R-:W-:Y:S01]  /*b650*/  HMMA.16816.F32 R12, R56.reuse, R78, R12 ;  /* 0x0000004e380c723c */ /* 0x040fe2000000180c */
[----:B------:R-:W5:Y:S01]  /*b660*/  LDSM.16.MT88.4 R76, [R180+0xa800] ;  /* 0x00a80000b44c783b */ /* 0x000f620000004200 */
[----:B------:R-:W-:Y:S01]  /*b670*/  FADD.FTZ R91, R91, R92 ;  /* 0x0000005c5b5b7221 */ /* 0x000fe20000010000 */
[----:B------:R-:W-:Y:S01]  /*b680*/  FADD.FTZ R93, R93, R90 ;  /* 0x0000005a5d5d7221 */ /* 0x000fe20000010000 */
[----:B------:R-:W-:Y:S02]  /*b690*/  MUFU.EX2 R144, R144 ;  /* 0x0000009000907308 */ /* 0x000fe40000000800 */
[----:B------:R-:W-:Y:S01]  /*b6a0*/  FADD.FTZ R91, R88, R91 ;  /* 0x0000005b585b7221 */ /* 0x000fe20000010000 */
[----:B------:R-:W-:Y:S01]  /*b6b0*/  FADD.FTZ R93, R84, R93 ;  /* 0x0000005d545d7221 */ /* 0x000fe20000010000 */
[----:B------:R-:W4:Y:S04]  /*b6c0*/  MUFU.EX2 R167, R167 ;  /* 0x000000a700a77308 */ /* 0x000f280000000800 */
[----:B------:R-:W-:Y:S04]  /*b6d0*/  MUFU.EX2 R142, R142 ;  /* 0x0000008e008e7308 */ /* 0x000fe80000000800 */
[----:B------:R-:W4:Y:S01]  /*b6e0*/  MUFU.EX2 R169, R169 ;  /* 0x000000a900a97308 */ /* 0x000f220000000800 */
[----:B------:R-:W-:Y:S01]  /*b6f0*/  FADD.FTZ R86, R86, R91 ;  /* 0x0000005b56567221 */ /* 0x000fe20000010000 */
[----:B------:R-:W-:Y:S01]  /*b700*/  FADD.FTZ R96, R96, R93 ;  /* 0x0000005d60607221 */ /* 0x000fe20000010000 */
[----:B-1----:R-:W-:Y:S02]  /*b710*/  HMMA.16816.F32 R40, R56, R48, R40 ;  /* 0x000000303828723c */ /* 0x002fe40000001828 */
[----:B------:R-:W-:Y:S01]  /*b720*/  FADD.FTZ R87, R87, R86 ;  /* 0x0000005657577221 */ /* 0x000fe20000010000 */
[----:B------:R-:W-:-:S03]  /*b730*/  FADD.FTZ R96, R99, R96 ;  /* 0x0000006063607221 */ /* 0x000fc60000010000 */
[----:B------:R-:W-:Y:S02]  /*b740*/  FADD.FTZ R94, R94, R87 ;  /* 0x000000575e5e7221 */ /* 0x000fe40000010000 */
[----:B------:R-:W-:Y:S01]  /*b750*/  HMMA.16816.F32 R44, R56, R50, R44 ;  /* 0x00000032382c723c */ /* 0x000fe2000000182c */
[----:B------:R-:W1:Y:S01]  /*b760*/  LDSM.16.MT88.4 R48, [R180+0xe800] ;  /* 0x00e80000b430783b */ /* 0x000e620000004200 */
[----:B------:R-:W-:Y:S01]  /*b770*/  FADD.FTZ R97, R97, R96 ;  /* 0x0000006061617221 */ /* 0x000fe20000010000 */
[----:B------:R-:W-:-:S05]  /*b780*/  FADD.FTZ R85, R85, R94 ;  /* 0x0000005e55557221 */ /* 0x000fca0000010000 */
[----:B------:R-:W-:Y:S01]  /*b790*/  HMMA.16816.F32 R16, R56, R72, R16 ;  /* 0x000000483810723c */ /* 0x000fe20000001810 */
[----:B------:R-:W-:-:S07]  /*b7a0*/  FADD.FTZ R97, R98, R97 ;  /* 0x0000006162617221 */ /* 0x000fce0000010000 */
[----:B------:R-:W-:Y:S01]  /*b7b0*/  HMMA.16816.F32 R20, R56, R74, R20 ;  /* 0x0000004a3814723c */ /* 0x000fe20000001814 */
[----:B------:R-:W-:-:S07]  /*b7c0*/  FADD.FTZ R224, R224, R85 ;  /* 0x00000055e0e07221 */ /* 0x000fce0000010000 */
[----:B--2---:R-:W-:Y:S01]  /*b7d0*/  HMMA.16816.F32 R32, R56, R80, R32 ;  /* 0x000000503820723c */ /* 0x004fe20000001820 */
[----:B------:R-:W-:-:S07]  /*b7e0*/  FADD.FTZ R228, R228, R97 ;  /* 0x00000061e4e47221 */ /* 0x000fce0000010000 */
[C---:B------:R-:W-:Y:S08]  /*b7f0*/  HMMA.16816.F32 R36, R56.reuse, R82, R36 ;  /* 0x000000523824723c */ /* 0x040ff00000001824 */
[C---:B---3--:R-:W-:Y:S08]  /*b800*/  HMMA.16816.F32 R64, R56.reuse, R60, R64 ;  /* 0x0000003c3840723c */ /* 0x048ff00000001840 */
[----:B------:R-:W-:Y:S01]  /*b810*/  HMMA.16816.F32 R4, R56, R62, R4 ;  /* 0x0000003e3804723c */ /* 0x000fe20000001804 */
[----:B----4-:R-:W-:Y:S01]  /*b820*/  F2FP.F16.F32.PACK_AB R56, R163, R148 ;  /* 0x00000094a338723e */ /* 0x010fe200000000ff */
[----:B------:R-:W-:Y:S01]  /*b830*/  FADD.FTZ R141, R141, R224 ;  /* 0x000000e08d8d7221 */ /* 0x000fe20000010000 */
[----:B------:R-:W-:Y:S01]  /*b840*/  F2FP.F16.F32.PACK_AB R57, R167, R144 ;  /* 0x00000090a739723e */ /* 0x000fe200000000ff */
[----:B------:R-:W-:Y:S01]  /*b850*/  FADD.FTZ R228, R145, R228 ;  /* 0x000000e491e47221 */ /* 0x000fe20000010000 */
[----:B------:R-:W-:Y:S01]  /*b860*/  F2FP.F16.F32.PACK_AB R58, R140, R165 ;  /* 0x000000a58c3a723e */ /* 0x000fe200000000ff */
[----:B------:R-:W-:Y:S01]  /*b870*/  MUFU.EX2 R117, R117 ;  /* 0x0000007500757308 */ /* 0x000fe20000000800 */
[----:B------:R-:W-:Y:S01]  /*b880*/  F2FP.F16.F32.PACK_AB R59, R169, R142 ;  /* 0x0000008ea93b723e */ /* 0x000fe200000000ff */
[----:B------:R-:W2:Y:S02]  /*b890*/  LDSM.16.MT88.4 R72, [R137+0x1800] ;  /* 0x001800008948783b */ /* 0x000ea40000004200 */
[----:B------:R-:W3:Y:S02]  /*b8a0*/  MUFU.EX2 R116, R116 ;  /* 0x0000007400747308 */ /* 0x000ee40000000800 */
[----:B------:R-:W4:Y:S02]  /*b8b0*/  LDSM.16.MT88.4 R80, [R137+0x3800] ;  /* 0x003800008950783b */ /* 0x000f240000004200 */
[C---:B-----5:R-:W-:Y:S01]  /*b8c0*/  HMMA.16816.F32 R24, R56.reuse, R68, R24 ;  /* 0x000000443818723c */ /* 0x060fe20000001818 */
[-CC-:B------:R-:W-:Y:S01]  /*b8d0*/  FFMA.FTZ R68, R121, R54.reuse, -R133.reuse ;  /* 0x0000003679447223 */ /* 0x180fe20000010885 */
[----:B------:R-:W-:Y:S01]  /*b8e0*/  FFMA.FTZ R121, R118, R54, -R133 ;  /* 0x0000003676797223 */ /* 0x000fe20000010885 */
[----:B------:R-:W-:Y:S01]  /*b8f0*/  FADD.FTZ R220, R220, R141 ;  /* 0x0000008ddcdc7221 */ /* 0x000fe20000010000 */
[----:B------:R-:W-:Y:S01]  /*b900*/  FADD.FTZ R143, R143, R228 ;  /* 0x000000e48f8f7221 */ /* 0x000fe20000010000 */
[----:B------:R3:W-:Y:S01]  /*b910*/  MUFU.EX2 R118, R68 ;  /* 0x0000004400767308 */ /* 0x0007e20000000800 */
[----:B------:R-:W5:Y:S02]  /*b920*/  LDSM.16.MT88.4 R60, [R137+0x5800] ;  /* 0x00580000893c783b */ /* 0x000f640000004200 */
[----:B------:R-:W-:Y:S01]  /*b930*/  HMMA.16816.F32 R8, R56, R76, R8 ;  /* 0x0000004c3808723c */ /* 0x000fe20000001808 */
[----:B------:R-:W-:Y:S01]  /*b940*/  MUFU.EX2 R121, R121 ;  /* 0x0000007900797308 */ /* 0x000fe20000000800 */
[----:B------:R-:W-:-:S03]  /*b950*/  FADD.FTZ R139, R139, R220 ;  /* 0x000000dc8b8b7221 */ /* 0x000fc60000010000 */
[----:B------:R-:W-:Y:S01]  /*b960*/  MUFU.EX2 R0, R134 ;  /* 0x0000008600007308 */ /* 0x000fe20000000800 */
[----:B------:R-:W-:-:S03]  /*b970*/  FADD.FTZ R143, R226, R143 ;  /* 0x0000008fe28f7221 */ /* 0x000fc60000010000 */
[----:B------:R-:W1:Y:S04]  /*b980*/  MUFU.EX2 R127, R132 ;  /* 0x00000084007f7308 */ /* 0x000e680000000800 */
[----:B------:R-:W-:Y:S04]  /*b990*/  MUFU.EX2 R54, R130 ;  /* 0x0000008200367308 */ /* 0x000fe80000000800 */
[----:B------:R-:W2:Y:S01]  /*b9a0*/  MUFU.EX2 R219, R128 ;  /* 0x0000008000db7308 */ /* 0x000ea20000000800 */
[----:B------:R-:W-:Y:S01]  /*b9b0*/  FADD.FTZ R174, R174, R139 ;  /* 0x0000008baeae7221 */ /* 0x000fe20000010000 */
[----:B------:R-:W-:Y:S01]  /*b9c0*/  FADD.FTZ R176, R176, R143 ;  /* 0x0000008fb0b07221 */ /* 0x000fe20000010000 */
[----:B------:R-:W-:Y:S02]  /*b9d0*/  HMMA.16816.F32 R28, R56, R70, R28 ;  /* 0x00000046381c723c */ /* 0x000fe4000000181c */
[----:B------:R-:W-:Y:S01]  /*b9e0*/  FADD.FTZ R174, R147, R174 ;  /* 0x000000ae93ae7221 */ /* 0x000fe20000010000 */
[----:B------:R-:W-:Y:S01]  /*b9f0*/  FADD.FTZ R176, R151, R176 ;  /* 0x000000b097b07221 */ /* 0x000fe20000010000 */
[----:B---3--:R-:W-:-:S02]  /*ba00*/  F2FP.F16.F32.PACK_AB R68, R116, R117 ;  /* 0x000000757444723e */ /* 0x008fc400000000ff */
[----:B-1----:R-:W-:Y:S01]  /*ba10*/  F2FP.F16.F32.PACK_AB R69, R127, R0 ;  /* 0x000000007f45723e */ /* 0x002fe200000000ff */
[----:B------:R-:W-:Y:S01]  /*ba20*/  FADD.FTZ R149, R149, R174 ;  /* 0x000000ae95957221 */ /* 0x000fe20000010000 */
[----:B------:R-:W-:Y:S01]  /*ba30*/  F2FP.F16.F32.PACK_AB R70, R121, R118 ;  /* 0x000000767946723e */ /* 0x000fe200000000ff */
[----:B------:R-:W-:Y:S01]  /*ba40*/  FADD.FTZ R153, R153, R176 ;  /* 0x000000b099997221 */ /* 0x000fe20000010000 */
[----:B--2---:R-:W-:Y:S01]  /*ba50*/  F2FP.F16.F32.PACK_AB R71, R219, R54 ;  /* 0x00000036db47723e */ /* 0x004fe200000000ff */
[----:B------:R-:W-:Y:S02]  /*ba60*/  FADD.FTZ R170, R170, R149 ;  /* 0x00000095aaaa7221 */ /* 0x000fe40000010000 */
[----:B------:R-:W-:Y:S01]  /*ba70*/  FADD.FTZ R172, R172, R153 ;  /* 0x00000099acac7221 */ /* 0x000fe20000010000 */
[----:B------:R-:W-:Y:S01]  /*ba80*/  HMMA.16816.F32 R12, R56, R78, R12 ;  /* 0x0000004e380c723c */ /* 0x000fe2000000180c */
[----:B------:R-:W1:Y:S01]  /*ba90*/  LDSM.16.MT88.4 R76, [R180+0xec00] ;  /* 0x00ec0000b44c783b */ /* 0x000e620000004200 */
[----:B------:R-:W-:Y:S01]  /*baa0*/  FADD.FTZ R155, R155, R170 ;  /* 0x000000aa9b9b7221 */ /* 0x000fe20000010000 */
[----:B------:R-:W-:-:S05]  /*bab0*/  FADD.FTZ R161, R161, R172 ;  /* 0x000000aca1a17221 */ /* 0x000fca0000010000 */
[----:B------:R-:W-:Y:S01]  /*bac0*/  HMMA.16816.F32 R112, R68, R108, R8 ;  /* 0x0000006c4470723c */ /* 0x000fe20000001808 */
[----:B------:R-:W-:Y:S04]  /*bad0*/  LDSM.16.MT88.4 R8, [R137+0x3c00] ;  /* 0x003c00008908783b */ /* 0x000fe80000004200 */
[----:B------:R-:W-:Y:S03]  /*bae0*/  LDSM.16.MT88.4 R136, [R137+0x5c00] ;  /* 0x005c00008988783b */ /* 0x000fe60000004200 */
[----:B------:R-:W-:Y:S01]  /*baf0*/  HMMA.16816.F32 R40, R56, R48, R40 ;  /* 0x000000303828723c */ /* 0x000fe20000001828 */
[----:B------:R-:W-:Y:S01]  /*bb00*/  FADD.FTZ R160, R160, R155 ;  /* 0x0000009ba0a07221 */ /* 0x000fe20000010000 */
[----:B------:R-:W-:-:S06]  /*bb10*/  FADD.FTZ R161, R158, R161 ;  /* 0x000000a19ea17221 */ /* 0x000fcc0000010000 */
[----:B------:R-:W-:Y:S01]  /*bb20*/  HMMA.16816.F32 R44, R56, R50, R44 ;  /* 0x00000032382c723c */ /* 0x000fe2000000182c */
[----:B------:R-:W2:Y:S01]  /*bb30*/  LDSM.16.MT88.4 R48, [R180+0xcc00] ;  /* 0x00cc0000b430783b */ /* 0x000ea20000004200 */
[----:B------:R-:W-:Y:S01]  /*bb40*/  FADD.FTZ R157, R157, R160 ;  /* 0x000000a09d9d7221 */ /* 0x000fe20000010000 */
[----:B------:R-:W-:-:S03]  /*bb50*/  FADD.FTZ R154, R154, R161 ;  /* 0x000000a19a9a7221 */ /* 0x000fc60000010000 */
[----:B------:R-:W-:Y:S01]  /*bb60*/  FADD.FTZ R157, R156, R157 ;  /* 0x0000009d9c9d7221 */ /* 0x000fe20000010000 */
[----:B------:R-:W-:-:S03]  /*bb70*/  FADD.FTZ R159, R159, R154 ;  /* 0x0000009a9f9f7221 */ /* 0x000fc60000010000 */
[----:B------:R-:W-:Y:S01]  /*bb80*/  FADD.FTZ R148, R148, R157 ;  /* 0x0000009d94947221 */ /* 0x000fe20000010000 */
[----:B------:R-:W-:Y:S01]  /*bb90*/  FADD.FTZ R144, R144, R159 ;  /* 0x0000009f90907221 */ /* 0x000fe20000010000 */
[----:B------:R-:W-:Y:S02]  /*bba0*/  HMMA.16816.F32 R16, R56, R72, R16 ;  /* 0x000000483810723c */ /* 0x000fe40000001810 */
[----:B------:R-:W-:Y:S01]  /*bbb0*/  FADD.FTZ R148, R163, R148 ;  /* 0x00000094a3947221 */ /* 0x000fe20000010000 */
[----:B------:R-:W-:-:S05]  /*bbc0*/  FADD.FTZ R167, R167, R144 ;  /* 0x00000090a7a77221 */ /* 0x000fca0000010000 */
[----:B------:R-:W-:Y:S01]  /*bbd0*/  HMMA.16816.F32 R20, R56, R74, R20 ;  /* 0x0000004a3814723c */ /* 0x000fe20000001814 */
[----:B------:R-:W-:Y:S01]  /*bbe0*/  FADD.FTZ R165, R165, R148 ;  /* 0x00000094a5a57221 */ /* 0x000fe20000010000 */
[----:B------:R-:W-:-:S06]  /*bbf0*/  FADD.FTZ R142, R142, R167 ;  /* 0x000000a78e8e7221 */ /* 0x000fcc0000010000 */
[C---:B----4-:R-:W-:Y:S08]  /*bc00*/  HMMA.16816.F32 R32, R56.reuse, R80, R32 ;  /* 0x000000503820723c */ /* 0x050ff00000001820 */
[C---:B------:R-:W-:Y:S08]  /*bc10*/  HMMA.16816.F32 R36, R56.reuse, R82, R36 ;  /* 0x000000523824723c */ /* 0x040ff00000001824 */
[----:B-----5:R-:W-:Y:S01]  /*bc20*/  HMMA.16816.F32 R64, R56, R60, R64 ;  /* 0x0000003c3840723c */ /* 0x020fe20000001840 */
[----:B------:R-:W-:-:S07]  /*bc30*/  FADD.FTZ R140, R140, R165 ;  /* 0x000000a58c8c7221 */ /* 0x000fce0000010000 */
[----:B------:R-:W-:Y:S01]  /*bc40*/  HMMA.16816.F32 R4, R56, R62, R4 ;  /* 0x0000003e3804723c */ /* 0x000fe20000001804 */
[----:B------:R-:W-:Y:S01]  /*bc50*/  FADD.FTZ R169, R169, R142 ;  /* 0x0000008ea9a97221 */ /* 0x000fe20000010000 */
[----:B------:R-:W-:-:S03]  /*bc60*/  FADD.FTZ R117, R117, R140 ;  /* 0x0000008c75757221 */ /* 0x000fc60000010000 */
[----:B------:R-:W-:Y:S01]  /*bc70*/  FADD.FTZ R0, R0, R169 ;  /* 0x000000a900007221 */ /* 0x000fe20000010000 */
[----:B------:R-:W-:-:S03]  /*bc80*/  FADD.FTZ R117, R116, R117 ;  /* 0x0000007574757221 */ /* 0x000fc60000010000 */
[----:B------:R-:W-:Y:S01]  /*bc90*/  FADD.FTZ R127, R127, R0 ;  /* 0x000000007f7f7221 */ /* 0x000fe20000010000 */
[----:B------:R-:W-:Y:S01]  /*bca0*/  HMMA.16816.F32 R104, R68, R100, R16 ;  /* 0x000000644468723c */ /* 0x000fe20000001810 */
[----:B------:R-:W-:Y:S02]  /*bcb0*/  FADD.FTZ R118, R118, R117 ;  /* 0x0000007576767221 */ /* 0x000fe40000010000 */
[----:B------:R-:W-:Y:S01]  /*bcc0*/  FADD.FTZ R54, R54, R127 ;  /* 0x0000007f36367221 */ /* 0x000fe20000010000 */
[----:B------:R-:W-:-:S04]  /*bcd0*/  IMAD.MOV.U32 R0, RZ, RZ, R123 ;  /* 0x000000ffff007224 */ /* 0x000fc800078e007b */
[C---:B-1----:R-:W-:Y:S01]  /*bce0*/  HMMA.16816.F32 R80, R68.reuse, R76, R40 ;  /* 0x0000004c4450723c */ /* 0x042fe20000001828 */
[----:B------:R-:W-:Y:S02]  /*bcf0*/  IMAD.MOV.U32 R52, RZ, RZ, R125 ;  /* 0x000000ffff347224 */ /* 0x000fe400078e007d */
[----:B------:R-:W-:Y:S01]  /*bd00*/  FADD.FTZ R218, R121, R118 ;  /* 0x0000007679da7221 */ /* 0x000fe20000010000 */
[----:B------:R-:W-:Y:S02]  /*bd10*/  @P5 IMAD.MOV.U32 R0, RZ, RZ, R123 ;  /* 0x000000ffff005224 */ /* 0x000fe400078e007b */
[----:B------:R-:W-:Y:S02]  /*bd20*/  FADD.FTZ R219, R219, R54 ;  /* 0x00000036dbdb7221 */ /* 0x000fe40000010000 */
[----:B------:R-:W-:Y:S01]  /*bd30*/  HMMA.16816.F32 R108, R68, R110, R12 ;  /* 0x0000006e446c723c */ /* 0x000fe2000000180c */
[----:B------:R-:W-:Y:S02]  /*bd40*/  @P5 IMAD.MOV.U32 R52, RZ, RZ, R125 ;  /* 0x000000ffff345224 */ /* 0x000fe400078e007d */
[----:B------:R-:W-:-:S05]  /*bd50*/  @P5 VIADD R53, R53, 0xfffffffd ;  /* 0xfffffffd35355836 */ /* 0x000fca0000000000 */
[C---:B------:R-:W-:Y:S08]  /*bd60*/  HMMA.16816.F32 R100, R68.reuse, R102, R20 ;  /* 0x000000664464723c */ /* 0x040ff00000001814 */
[C---:B--2---:R-:W-:Y:S08]  /*bd70*/  HMMA.16816.F32 R96, R68.reuse, R48, R24 ;  /* 0x000000304460723c */ /* 0x044ff00000001818 */
[C---:B------:R-:W-:Y:S08]  /*bd80*/  HMMA.16816.F32 R92, R68.reuse, R50, R28 ;  /* 0x00000032445c723c */ /* 0x040ff0000000181c */
[C---:B------:R-:W-:Y:S08]  /*bd90*/  HMMA.16816.F32 R88, R68.reuse, R8, R32 ;  /* 0x000000084458723c */ /* 0x040ff00000001820 */
[C---:B------:R-:W-:Y:S08]  /*bda0*/  HMMA.16816.F32 R84, R68.reuse, R10, R36 ;  /* 0x0000000a4454723c */ /* 0x040ff00000001824 */
[C---:B------:R-:W-:Y:S08]  /*bdb0*/  HMMA.16816.F32 R76, R68.reuse, R78, R44 ;  /* 0x0000004e444c723c */ /* 0x040ff0000000182c */
[C---:B------:R-:W-:Y:S08]  /*bdc0*/  HMMA.16816.F32 R72, R68.reuse, R136, R64 ;  /* 0x000000884448723c */ /* 0x040ff00000001840 */
[----:B------:R-:W-:Y:S01]  /*bdd0*/  HMMA.16816.F32 R68, R68, R138, R4 ;  /* 0x0000008a4444723c */ /* 0x000fe20000001804 */
[----:B------:R-:W-:-:S04]  /*bde0*/  NOP ;  /* 0x0000000000007918 */ /* 0x000fc80000000000 */
[----:B------:R-:W-:-:S15]  /*bdf0*/  @P5 BRA `(.L_x_1761) ;  /* 0x0000000000045947 */ /* 0x000fde0003800000 */
.L_x_1752:
[----:B------:R-:W-:-:S05]  /*be00*/  IADD3 R53, PT, PT, R55, -0x1, RZ ;  /* 0xffffffff37357810 */ /* 0x000fca0007ffe0ff */
.L_x_1761:
[----:B------:R-:W-:Y:S05]  /*be10*/  BSYNC B2 ;  /* 0x0000000000027941 */ /* 0x000fea0003800000 */
.L_x_1751:
[----:B------:R-:W-:-:S13]  /*be20*/  ISETP.GE.AND P0, PT, R53, R190, PT ;  /* 0x000000be3500720c */ /* 0x000fda0003f06270 */
[----:B------:R-:W-:Y:S05]  /*be30*/  @!P0 BRA `(.L_x_1762) ;  /* 0x0000004c005c8947 */ /* 0x000fea0003800000 */
[----:B------:R-:W-:Y:S01]  /*be40*/  IMAD.SHL.U32 R5, R119, 0x2, RZ ;  /* 0x0000000277057824 */ /* 0x000fe200078e00ff */
[----:B------:R-:W-:Y:S01]  /*be50*/  SHF.L.U32 R212, R53, 0x7, RZ ;  /* 0x0000000735d47819 */ /* 0x000fe200000006ff */
[----:B------:R-:W-:Y:S01]  /*be60*/  IMAD.MOV.U32 R118, RZ, RZ, R0 ;  /* 0x000000ffff767224 */ /* 0x000fe200078e0000 */
[----:B------:R-:W-:Y:S01]  /*be70*/  ISETP.NE.U32.AND P3, PT, R216, RZ, PT ;  /* 0x000000ffd800720c */ /* 0x000fe20003f65070 */
[----:B------:R-:W-:Y:S01]  /*be80*/  IMAD.MOV.U32 R116, RZ, RZ, R52 ;  /* 0x000000ffff747224 */ /* 0x000fe200078e0034 */
[----:B------:R-:W-:Y:S01]  /*be90*/  LOP3.LUT R5, R5, 0x6, RZ, 0xc0, !PT ;  /* 0x0000000605057812 */ /* 0x000fe200078ec0ff */
[----:B------:R-:W-:Y:S01]  /*bea0*/  VIADD R209, R180, 0x9020 ;  /* 0x00009020b4d17836 */ /* 0x000fe20000000000 */
[----:B------:R-:W-:Y:S02]  /*beb0*/  ISETP.NE.AND.EX P3, PT, R217, RZ, PT, P3 ;  /* 0x000000ffd900720c */ /* 0x000fe40003f65330 */
[----:B------:R-:W-:Y:S02]  /*bec0*/  LOP3.LUT R214, R212, 0x40, R5, 0xfe, !PT ;  /* 0x00000040d4d67812 */ /* 0x000fe400078efe05 */
[----:B------:R-:W-:-:S02]  /*bed0*/  IADD3 R213, PT, PT, R53, 0x1, RZ ;  /* 0x0000000135d57810 */ /* 0x000fc40007ffe0ff */
[----:B------:R-:W-:-:S07]  /*bee0*/  IADD3 R212, PT, PT, R212, 0x80, RZ ;  /* 0x00000080d4d47810 */ /* 0x000fce0007ffe0ff */
.L_x_1769:
        /* <DEDUP_REMOVED lines=80> */
.L_x_1764:
[----:B------:R-:W-:Y:S05]  /*c3f0*/  BSYNC.RECONVERGENT B0 ;  /* 0x0000000000007941 */ /* 0x000fea0003800200 */
.L_x_1763:
[----:B------:R-:W-:Y:S01]  /*c400*/  @!PT LDS RZ, [RZ] ;  /* 0x00000000fffff984 */ /* 0x000fe20000000800 */
[----:B------:R-:W-:Y:S01]  /*c410*/  @!PT LDS RZ, [RZ] ;  /* 0x00000000fffff984 */ /* 0x000fe20000000800 */
[----:B------:R-:W-:Y:S01]  /*c420*/  @!PT LDS RZ, [RZ] ;  /* 0x00000000fffff984 */ /* 0x000fe20000000800 */
[----:B------:R-:W-:Y:S01]  /*c430*/  @!P6 LDGSTS.E.BYPASS.LTC128B.128 [R201+0x9000], desc[UR4][R194.64] ;  /* 0x09000000c2c9efae */ /* 0x000fe2000b981a04 */
[----:B------:R-:W-:Y:S01]  /*c440*/  ISETP.GE.AND P4, PT, R188, R199, PT ;  /* 0x000000c7bc00720c */ /* 0x000fe20003f86270 */
[----:B------:R-:W-:Y:S01]  /*c450*/  IMAD.MOV.U32 R144, RZ, RZ, 0x20 ;  /* 0x00000020ff907424 */ /* 0x000fe200078e00ff */
[----:B------:R-:W-:Y:S01]  /*c460*/  SHF.L.U64.HI R156, R186, 0x6, R187 ;  /* 0x00000006ba9c7819 */ /* 0x000fe200000102bb */
[----:B------:R-:W-:Y:S01]  /*c470*/  @P6 STS.128 [R201+0x9000], RZ ;  /* 0x009000ffc9006388 */ /* 0x000fe20000000c00 */
[----:B------:R-:W-:Y:S01]  /*c480*/  IADD3 R160, P0, PT, R157, R194, RZ ;  /* 0x000000c29da07210 */ /* 0x000fe20007f1e0ff */
[----:B------:R-:W-:Y:S01]  /*c490*/  VIADD R213, R213, 0xffffffff ;  /* 0xffffffffd5d57836 */ /* 0x000fe20000000000 */
[----:B------:R-:W-:Y:S01]  /*c4a0*/  LOP3.LUT P2, RZ, R119, 0x4, RZ, 0xc0, !PT ;  /* 0x0000000477ff7812 */ /* 0x000fe2000784c0ff */
[----:B------:R-:W-:Y:S01]  /*c4b0*/  @!PT LDS RZ, [RZ] ;  /* 0x00000000fffff984 */ /* 0x000fe20000000800 */
[----:B------:R-:W-:Y:S01]  /*c4c0*/  @!PT LDS RZ, [RZ] ;  /* 0x00000000fffff984 */ /* 0x000fe20000000800 */
[----:B------:R-:W-:Y:S01]  /*c4d0*/  @!PT LDS RZ, [RZ] ;  /* 0x00000000fffff984 */ /* 0x000fe20000000800 */
[----:B------:R-:W-:Y:S01]  /*c4e0*/  @!P5 LDGSTS.E.BYPASS.LTC128B.128 [R201+0xb000], desc[UR4][R194.64+0x40] ;  /* 0x0b000040c2c9dfae */ /* 0x000fe2000b981a04 */
[C---:B------:R-:W-:Y:S01]  /*c4f0*/  IADD3 R158, P1, PT, R157.reuse, R160, RZ ;  /* 0x000000a09d9e7210 */ /* 0x040fe20007f3e0ff */
[----:B------:R-:W-:Y:S01]  /*c500*/  IMAD.X R161, R156, 0x1, R195, P0 ;  /* 0x000000019ca17824 */ /* 0x000fe200000e06c3 */
[----:B------:R-:W-:Y:S01]  /*c510*/  SEL R144, R144, 0xffffffe0, !P2 ;  /* 0xffffffe090907807 */ /* 0x000fe20005000000 */
[----:B------:R-:W-:Y:S01]  /*c520*/  @P5 STS.128 [R201+0xb000], RZ ;  /* 0x00b000ffc9005388 */ /* 0x000fe20000000c00 */
[----:B------:R-:W-:Y:S01]  /*c530*/  IADD3 R162, P0, PT, R157, R158, RZ ;  /* 0x0000009e9da27210 */ /* 0x000fe20007f1e0ff */
[----:B------:R-:W-:Y:S01]  /*c540*/  IMAD.X R159, R156, 0x1, R161, P1 ;  /* 0x000000019c9f7824 */ /* 0x000fe200008e06a1 */
[----:B------:R-:W-:Y:S01]  /*c550*/  BSSY.RECONVERGENT B1, `(.L_x_1765) ;  /* 0x0000167000017945 */ /* 0x000fe20003800200 */
[----:B------:R-:W-:Y:S01]  /*c560*/  @!PT LDS RZ, [RZ] ;  /* 0x00000000fffff984 */ /* 0x000fe20000000800 */
[----:B------:R-:W-:Y:S01]  /*c570*/  @!PT LDS RZ, [RZ] ;  /* 0x00000000fffff984 */ /* 0x000fe20000000800 */
[----:B------:R-:W-:Y:S01]  /*c580*/  @!PT LDS RZ, [RZ] ;  /* 0x00000000fffff984 */ /* 0x000fe20000000800 */
[----:B------:R-:W-:Y:S01]  /*c590*/  @!P4 LDGSTS.E.BYPASS.LTC128B.128 [R201+0xd000], desc[UR4][R194.64+0x80] ;  /* 0x0d000080c2c9cfae */ /* 0x000fe2000b981a04 */
[--C-:B------:R-:W-:Y:S02]  /*c5a0*/  IMAD.IADD R117, R182, 0x1, R144.reuse ;  /* 0x00000001b6757824 */ /* 0x100fe400078e0290 */
[----:B------:R-:W-:Y:S01]  /*c5b0*/  IMAD.X R163, R156, 0x1, R159, P0 ;  /* 0x000000019ca37824 */ /* 0x000fe200000e069f */
[----:B------:R-:W-:Y:S01]  /*c5c0*/  @P4 STS.128 [R201+0xd000], RZ ;  /* 0x00d000ffc9004388 */ /* 0x000fe20000000c00 */
[----:B------:R-:W-:Y:S01]  /*c5d0*/  IMAD.IADD R0, R181, 0x1, R144 ;  /* 0x00000001b5007824 */ /* 0x000fe200078e0290 */
[----:B------:R-:W-:Y:S02]  /*c5e0*/  ISETP.GT.AND P0, PT, R213, R190, PT ;  /* 0x000000bed500720c */ /* 0x000fe40003f04270 */
        /* <DEDUP_REMOVED lines=48> */
[----:B------:R-:W5:Y:S04]  /*c8f0*/  LDSM.16.M88.4 R132, [R181+0x3800] ;  /* 0x00380000b584783b */ /* 0x000f680000000200 */
[----:B------:R-:W0:Y:S04]  /*c900*/  LDGDEPBAR ;  /* 0x00000000000079af */ /* 0x000e280000000000 */
[----:B------:R-:W5:Y:S04]  /*c910*/  LDSM.16.M88.4 R136, [R181+0x3c00] ;  /* 0x003c0000b588783b */ /* 0x000f680000000200 */
[----:B------:R-:W-:Y:S04]  /*c920*/  LDSM.16.M88.4 R140, [R181+0x4400] ;  /* 0x00440000b58c783b */ /* 0x000fe80000000200 */
[----:B------:R-:W-:Y:S04]  /*c930*/  LDSM.16.M88.4 R144, [R181+0x4c00] ;  /* 0x004c0000b590783b */ /* 0x000fe80000000200 */
[----:B------:R-:W-:Y:S04]  /*c940*/  LDSM.16.M88.4 R148, [R117] ;  /* 0x000000007594783b */ /* 0x000fe80000000200 */
[----:B------:R-:W-:Y:S04]  /*c950*/  LDSM.16.M88.4 R152, [R0+0x3000] ;  /* 0x003000000098783b */ /* 0x000fe80000000200 */
[----:B-1----:R-:W-:Y:S01]  /*c960*/  LDSM.16.M88.4 R156, [R181+0x5400] ;  /* 0x00540000b59c783b */ /* 0x002fe20000000200 */
[C---:B---3--:R-:W-:Y:S03]  /*c970*/  HMMA.16816.F32 R4, R120.reuse, R124, RZ ;  /* 0x0000007c7804723c */ /* 0x048fe600000018ff */
[----:B--2---:R-:W-:Y:S04]  /*c980*/  LDSM.16.M88.4 R160, [R181+0x6000] ;  /* 0x00600000b5a0783b */ /* 0x004fe80000000200 */
[----:B------:R-:W-:Y:S01]  /*c990*/  LDSM.16.M88.4 R164, [R0+0x5c00] ;  /* 0x005c000000a4783b */ /* 0x000fe20000000200 */
[C---:B------:R-:W-:Y:S03]  /*c9a0*/  HMMA.16816.F32 R8, R120.reuse, R126, RZ ;  /* 0x0000007e7808723c */ /* 0x040fe600000018ff */
[----:B------:R-:W1:Y:S04]  /*c9b0*/  LDSM.16.M88.4 R124, [R181+0x4000] ;  /* 0x00400000b57c783b */ /* 0x000e680000000200 */
[----:B------:R-:W-:Y:S01]  /*c9c0*/  LDSM.16.M88.4 R168, [R182+0x2000] ;  /* 0x00200000b6a8783b */ /* 0x000fe20000000200 */
[C---:B----4-:R-:W-:Y:S03]  /*c9d0*/  HMMA.16816.F32 R12, R120.reuse, R128, RZ ;  /* 0x00000080780c723c */ /* 0x050fe600000018ff */
[----:B------:R-:W-:Y:S04]  /*c9e0*/  LDSM.16.M88.4 R172, [R181+0x7000] ;  /* 0x00700000b5ac783b */ /* 0x000fe80000000200 */
[----:B------:R-:W-:Y:S01]  /*c9f0*/  LDSM.16.M88.4 R176, [R0+0x8800] ;  /* 0x0088000000b0783b */ /* 0x000fe20000000200 */
[C---:B------:R-:W-:Y:S03]  /*ca00*/  HMMA.16816.F32 R16, R120.reuse, R130, RZ ;  /* 0x000000827810723c */ /* 0x040fe600000018ff */
[----:B------:R-:W2:Y:S05]  /*ca10*/  LDSM.16.M88.4 R128, [R181+0x4800] ;  /* 0x00480000b580783b */ /* 0x000eaa0000000200 */
[C---:B-----5:R-:W-:Y:S08]  /*ca20*/  HMMA.16816.F32 R20, R120.reuse, R132, RZ ;  /* 0x000000847814723c */ /* 0x060ff000000018ff */
[C---:B------:R-:W-:Y:S01]  /*ca30*/  HMMA.16816.F32 R24, R120.reuse, R134, RZ ;  /* 0x000000867818723c */ /* 0x040fe200000018ff */
[----:B------:R-:W3:Y:S07]  /*ca40*/  LDSM.16.M88.4 R132, [R0+0x3400] ;  /* 0x003400000084783b */ /* 0x000eee0000000200 */
[C---:B------:R-:W-:Y:S08]  /*ca50*/  HMMA.16816.F32 R28, R120.reuse, R136, RZ ;  /* 0x00000088781c723c */ /* 0x040ff000000018ff */
[C---:B------:R-:W-:Y:S01]  /*ca60*/  HMMA.16816.F32 R32, R120.reuse, R138, RZ ;  /* 0x0000008a7820723c */ /* 0x040fe200000018ff */
[----:B------:R-:W4:Y:S07]  /*ca70*/  LDSM.16.M88.4 R136, [R0+0x3800] ;  /* 0x003800000088783b */ /* 0x000f2e0000000200 */
[C---:B-1----:R-:W-:Y:S08]  /*ca80*/  HMMA.16816.F32 R36, R120.reuse, R124, RZ ;  /* 0x0000007c7824723c */ /* 0x042ff000000018ff */
[C---:B------:R-:W-:Y:S01]  /*ca90*/  HMMA.16816.F32 R40, R120.reuse, R126, RZ ;  /* 0x0000007e7828723c */ /* 0x040fe200000018ff */
[----:B------:R-:W1:Y:S07]  /*caa0*/  LDSM.16.M88.4 R124, [R0+0x3c00] ;  /* 0x003c0000007c783b */ /* 0x000e6e0000000200 */
[C---:B------:R-:W-:Y:S08]  /*cab0*/  HMMA.16816.F32 R44, R120.reuse, R140, RZ ;  /* 0x0000008c782c723c */ /* 0x040ff000000018ff */
[C---:B------:R-:W-:Y:S01]  /*cac0*/  HMMA.16816.F32 R48, R120.reuse, R142, RZ ;  /* 0x0000008e7830723c */ /* 0x040fe200000018ff */
[----:B------:R-:W-:Y:S07]  /*cad0*/  LDSM.16.M88.4 R140, [R0+0x4c00] ;  /* 0x004c0000008c783b */ /* 0x000fee0000000200 */
[C---:B--2---:R-:W-:Y:S08]  /*cae0*/  HMMA.16816.F32 R52, R120.reuse, R128, RZ ;  /* 0x000000807834723c */ /* 0x044ff000000018ff */
[C---:B------:R-:W-:Y:S01]  /*caf0*/  HMMA.16816.F32 R56, R120.reuse, R130, RZ ;  /* 0x000000827838723c */ /* 0x040fe200000018ff */
[----:B------:R-:W2:Y:S07]  /*cb00*/  LDSM.16.M88.4 R128, [R0+0x4000] ;  /* 0x004000000080783b */ /* 0x000eae0000000200 */
[C---:B------:R-:W-:Y:S08]  /*cb10*/  HMMA.16816.F32 R60, R120.reuse, R144, RZ ;  /* 0x00000090783c723c */ /* 0x040ff000000018ff */
[----:B------:R-:W-:Y:S01]  /*cb20*/  HMMA.16816.F32 R64, R120, R146, RZ ;  /* 0x000000927840723c */ /* 0x000fe200000018ff */
[----:B------:R-:W5:Y:S04]  /*cb30*/  LDSM.16.M88.4 R120, [R0+0x4400] ;  /* 0x004400000078783b */ /* 0x000f680000000200 */
[----:B------:R-:W-:Y:S03]  /*cb40*/  LDSM.16.M88.4 R144, [R182+0x1000] ;  /* 0x00100000b690783b */ /* 0x000fe60000000200 */
[C---:B------:R-:W-:Y:S08]  /*cb50*/  HMMA.16816.F32 R4, R148.reuse, R152, R4 ;  /* 0x000000989404723c */ /* 0x040ff00000001804 */
[C---:B------:R-:W-:Y:S01]  /*cb60*/  HMMA.16816.F32 R8, R148.reuse, R154, R8 ;  /* 0x0000009a9408723c */ /* 0x040fe20000001808 */
[----:B------:R-:W-:Y:S07]  /*cb70*/  LDSM.16.M88.4 R152, [R181+0x5000] ;  /* 0x00500000b598783b */ /* 0x000fee0000000200 */
[C---:B---3--:R-:W-:Y:S08]  /*cb80*/  HMMA.16816.F32 R12, R148.reuse, R132, R12 ;  /* 0x00000084940c723c */ /* 0x048ff0000000180c */
[C---:B------:R-:W-:Y:S01]  /*cb90*/  HMMA.16816.F32 R16, R148.reuse, R134, R16 ;  /* 0x000000869410723c */ /* 0x040fe20000001810 */
[----:B------:R-:W3:Y:S07]  /*cba0*/  LDSM.16.M88.4 R132, [R0+0x4800] ;  /* 0x004800000084783b */ /* 0x000eee0000000200 */
[C---:B----4-:R-:W-:Y:S08]  /*cbb0*/  HMMA.16816.F32 R20, R148.reuse, R136, R20 ;  /* 0x000000889414723c */ /* 0x050ff00000001814 */
[C---:B------:R-:W-:Y:S01]  /*cbc0*/  HMMA.16816.F32 R24, R148.reuse, R138, R24 ;  /* 0x0000008a9418723c */ /* 0x040fe20000001818 */
[----:B------:R-:W4:Y:S07]  /*cbd0*/  LDSM.16.M88.4 R136, [R181+0x5800] ;  /* 0x00580000b588783b */ /* 0x000f2e0000000200 */
[C---:B-1----:R-:W-:Y:S08]  /*cbe0*/  HMMA.16816.F32 R28, R148.reuse, R124, R28 ;  /* 0x0000007c941c723c */ /* 0x042ff0000000181c */
[C---:B------:R-:W-:Y:S01]  /*cbf0*/  HMMA.16816.F32 R32, R148.reuse, R126, R32 ;  /* 0x0000007e9420723c */ /* 0x040fe20000001820 */
[----:B------:R-:W1:Y:S07]  /*cc00*/  LDSM.16.M88.4 R124, [R181+0x5c00] ;  /* 0x005c0000b57c783b */ /* 0x000e6e0000000200 */
[C---:B--2---:R-:W-:Y:S08]  /*cc10*/  HMMA.16816.F32 R36, R148.reuse, R128, R36 ;  /* 0x000000809424723c */ /* 0x044ff00000001824 */
[C---:B------:R-:W-:Y:S01]  /*cc20*/  HMMA.16816.F32 R40, R148.reuse, R130, R40 ;  /* 0x000000829428723c */ /* 0x040fe20000001828 */
[----:B------:R-:W2:Y:S07]  /*cc30*/  LDSM.16.M88.4 R128, [R181+0x6400] ;  /* 0x00640000b580783b */ /* 0x000eae0000000200 */
[C---:B-----5:R-:W-:Y:S08]  /*cc40*/  HMMA.16816.F32 R44, R148.reuse, R120, R44 ;  /* 0x00000078942c723c */ /* 0x060ff0000000182c */
[C---:B------:R-:W-:Y:S01]  /*cc50*/  HMMA.16816.F32 R48, R148.reuse, R122, R48 ;  /* 0x0000007a9430723c */ /* 0x040fe20000001830 */
[----:B------:R-:W5:Y:S07]  /*cc60*/  LDSM.16.M88.4 R120, [R181+0x6800] ;  /* 0x00680000b578783b */ /* 0x000f6e0000000200 */
[C---:B---3--:R-:W-:Y:S08]  /*cc70*/  HMMA.16816.F32 R52, R148.reuse, R132, R52 ;  /* 0x000000849434723c */ /* 0x048ff00000001834 */
[C---:B------:R-:W-:Y:S01]  /*cc80*/  HMMA.16816.F32 R56, R148.reuse, R134, R56 ;  /* 0x000000869438723c */ /* 0x040fe20000001838 */
[----:B------:R-:W3:Y:S07]  /*cc90*/  LDSM.16.M88.4 R132, [R181+0x6c00] ;  /* 0x006c0000b584783b */ /* 0x000eee0000000200 */
[C---:B------:R-:W-:Y:S08]  /*cca0*/  HMMA.16816.F32 R60, R148.reuse, R140, R60 ;  /* 0x0000008c943c723c */ /* 0x040ff0000000183c */
[----:B------:R-:W-:Y:S01]  /*ccb0*/  HMMA.16816.F32 R64, R148, R142, R64 ;  /* 0x0000008e9440723c */ /* 0x000fe20000001840 */
[----:B------:R-:W-:Y:S04]  /*ccc0*/  LDSM.16.M88.4 R140, [R117+0x1000] ;  /* 0x00100000758c783b */ /* 0x000fe80000000200 */
[----:B------:R-:W3:Y:S03]  /*ccd0*/  LDSM.16.M88.4 R148, [R0+0x5000] ;  /* 0x005000000094783b */ /* 0x000ee60000000200 */
[C---:B------:R-:W-:Y:S08]  /*cce0*/  HMMA.16816.F32 R4, R144.reuse, R152, R4 ;  /* 0x000000989004723c */ /* 0x040ff00000001804 */
        /* <DEDUP_REMOVED lines=8> */
[C---:B-1----:R-:W-:Y:S08]  /*cd70*/  HMMA.16816.F32 R28, R144.reuse, R124, R28 ;  /* 0x0000007c901c723c */ /* 0x042ff0000000181c */
[C---:B------:R-:W-:Y:S01]  /*cd80*/  HMMA.16816.F32 R32, R144.reuse, R126, R32 ;  /* 0x0000007e9020723c */ /* 0x040fe20000001820 */
[----:B------:R-:W1:Y:S07]  /*cd90*/  LDSM.16.M88.4 R124, [R0+0x6000] ;  /* 0x00600000007c783b */ /* 0x000e6e0000000200 */
[C---:B------:R-:W-:Y:S08]  /*cda0*/  HMMA.16816.F32 R36, R144.reuse, R160, R36 ;  /* 0x000000a09024723c */ /* 0x040ff00000001824 */
[C---:B------:R-:W-:Y:S01]  /*cdb0*/  HMMA.16816.F32 R40, R144.reuse, R162, R40 ;  /* 0x000000a29028723c */ /* 0x040fe20000001828 */
[----:B------:R-:W4:Y:S07]  /*cdc0*/  LDSM.16.M88.4 R160, [R0+0x6800] ;  /* 0x0068000000a0783b */ /* 0x000f2e0000000200 */
[C---:B--2---:R-:W-:Y:S08]  /*cdd0*/  HMMA.16816.F32 R44, R144.reuse, R128, R44 ;  /* 0x00000080902c723c */ /* 0x044ff0000000182c */
[C---:B------:R-:W-:Y:S01]  /*cde0*/  HMMA.16816.F32 R48, R144.reuse, R130, R48 ;  /* 0x000000829030723c */ /* 0x040fe20000001830 */
[----:B------:R-:W2:Y:S07]  /*cdf0*/  LDSM.16.M88.4 R128, [R0+0x6c00] ;  /* 0x006c00000080783b */ /* 0x000eae0000000200 */
[C---:B-----5:R-:W-:Y:S08]  /*ce00*/  HMMA.16816.F32 R52, R144.reuse, R120, R52 ;  /* 0x000000789034723c */ /* 0x060ff00000001834 */
[C---:B------:R-:W-:Y:S01]  /*ce10*/  HMMA.16816.F32 R56, R144.reuse, R122, R56 ;  /* 0x0000007a9038723c */ /* 0x040fe20000001838 */
[----:B------:R-:W5:Y:S07]  /*ce20*/  LDSM.16.M88.4 R120, [R181+0x7400] ;  /* 0x00740000b578783b */ /* 0x000f6e0000000200 */
[C---:B---3--:R-:W-:Y:S08]  /*ce30*/  HMMA.16816.F32 R60, R144.reuse, R132, R60 ;  /* 0x00000084903c723c */ /* 0x048ff0000000183c */
[----:B------:R-:W-:Y:S01]  /*ce40*/  HMMA.16816.F32 R64, R144, R134, R64 ;  /* 0x000000869040723c */ /* 0x000fe20000001840 */
[----:B------:R-:W3:Y:S04]  /*ce50*/  LDSM.16.M88.4 R132, [R181+0x7800] ;  /* 0x00780000b584783b */ /* 0x000ee80000000200 */
[----:B------:R-:W-:Y:S03]  /*ce60*/  LDSM.16.M88.4 R144, [R181+0x8c00] ;  /* 0x008c0000b590783b */ /* 0x000fe60000000200 */
        /* <DEDUP_REMOVED lines=18> */
[C---:B----4-:R-:W-:Y:S08]  /*cf90*/  HMMA.16816.F32 R52, R140.reuse, R160, R52 ;  /* 0x000000a08c34723c */ /* 0x050ff00000001834 */
[C---:B------:R-:W-:Y:S01]  /*cfa0*/  HMMA.16816.F32 R56, R140.reuse, R162, R56 ;  /* 0x000000a28c38723c */ /* 0x040fe20000001838 */
[----:B------:R-:W-:Y:S07]  /*cfb0*/  LDSM.16.M88.4 R160, [R0+0x7c00] ;  /* 0x007c000000a0783b */ /* 0x000fee0000000200 */
[C---:B--2---:R-:W-:Y:S08]  /*cfc0*/  HMMA.16816.F32 R60, R140.reuse, R128, R60 ;  /* 0x000000808c3c723c */ /* 0x044ff0000000183c */
[----:B------:R-:W-:Y:S01]  /*cfd0*/  HMMA.16816.F32 R64, R140, R130, R64 ;  /* 0x000000828c40723c */ /* 0x000fe20000001840 */
[----:B------:R-:W2:Y:S04]  /*cfe0*/  LDSM.16.M88.4 R128, [R181+0x8000] ;  /* 0x00800000b580783b */ /* 0x000ea80000000200 */
[----:B------:R-:W4:Y:S03]  /*cff0*/  LDSM.16.M88.4 R140, [R181+0x8800] ;  /* 0x00880000b58c783b */ /* 0x000f260000000200 */
[C---:B------:R-:W-:Y:S08]  /*d000*/  HMMA.16816.F32 R4, R168.reuse, R172, R4 ;  /* 0x000000aca804723c */ /* 0x040ff00000001804 */
[C---:B------:R-:W-:Y:S01]  /*d010*/  HMMA.16816.F32 R8, R168.reuse, R174, R8 ;  /* 0x000000aea808723c */ /* 0x040fe20000001808 */
[----:B------:R-:W-:Y:S07]  /*d020*/  LDSM.16.M88.4 R172, [R0+0x8400] ;  /* 0x0084000000ac783b */ /* 0x000fee0000000200 */
[C---:B-----5:R-:W-:Y:S08]  /*d030*/  HMMA.16816.F32 R12, R168.reuse, R120, R12 ;  /* 0x00000078a80c723c */ /* 0x060ff0000000180c */
[C---:B------:R-:W-:Y:S01]  /*d040*/  HMMA.16816.F32 R16, R168.reuse, R122, R16 ;  /* 0x0000007aa810723c */ /* 0x040fe20000001810 */
[----:B------:R-:W5:Y:S07]  /*d050*/  LDSM.16.M88.4 R120, [R0+0x7400] ;  /* 0x007400000078783b */ /* 0x000f6e0000000200 */
[C---:B---3--:R-:W-:Y:S08]  /*d060*/  HMMA.16816.F32 R20, R168.reuse, R132, R20 ;  /* 0x00000084a814723c */ /* 0x048ff00000001814 */
[C---:B------:R-:W-:Y:S01]  /*d070*/  HMMA.16816.F32 R24, R168.reuse, R134, R24 ;  /* 0x00000086a818723c */ /* 0x040fe20000001818 */
[----:B------:R-:W3:Y:S01]  /*d080*/  LDSM.16.M88.4 R132, [R0+0x8c00] ;  /* 0x008c00000084783b */ /* 0x000ee20000000200 */
[----:B------:R-:W-:Y:S04]  /*d090*/  DEPBAR.LE SB0, 0x0 ;  /* 0x000080000000791a */ /* 0x000fe80000000000 */
[----:B------:R-:W-:Y:S02]  /*d0a0*/  BAR.SYNC.DEFER_BLOCKING 0x0 ;  /* 0x0000000000007b1d */ /* 0x000fe40000010000 */
[C---:B-1----:R-:W-:Y:S08]  /*d0b0*/  HMMA.16816.F32 R28, R168.reuse, R124, R28 ;  /* 0x0000007ca81c723c */ /* 0x042ff0000000181c */
[C---:B------:R-:W-:Y:S08]  /*d0c0*/  HMMA.16816.F32 R32, R168.reuse, R126, R32 ;  /* 0x0000007ea820723c */ /* 0x040ff00000001820 */
[C---:B--2---:R-:W-:Y:S08]  /*d0d0*/  HMMA.16816.F32 R36, R168.reuse, R128, R36 ;  /* 0x00000080a824723c */ /* 0x044ff00000001824 */
[C---:B------:R-:W-:Y:S08]  /*d0e0*/  HMMA.16816.F32 R40, R168.reuse, R130, R40 ;  /* 0x00000082a828723c */ /* 0x040ff00000001828 */
[C---:B------:R-:W-:Y:S08]  /*d0f0*/  HMMA.16816.F32 R44, R168.reuse, R136, R44 ;  /* 0x00000088a82c723c */ /* 0x040ff0000000182c */
[C---:B------:R-:W-:Y:S08]  /*d100*/  HMMA.16816.F32 R48, R168.reuse, R138, R48 ;  /* 0x0000008aa830723c */ /* 0x040ff00000001830 */
[C---:B----4-:R-:W-:Y:S08]  /*d110*/  HMMA.16816.F32 R52, R168.reuse, R140, R52 ;  /* 0x0000008ca834723c */ /* 0x050ff00000001834 */
[C---:B------:R-:W-:Y:S08]  /*d120*/  HMMA.16816.F32 R56, R168.reuse, R142, R56 ;  /* 0x0000008ea838723c */ /* 0x040ff00000001838 */
[C---:B------:R-:W-:Y:S08]  /*d130*/  HMMA.16816.F32 R60, R168.reuse, R144, R60 ;  /* 0x00000090a83c723c */ /* 0x040ff0000000183c */
[----:B------:R-:W-:Y:S08]  /*d140*/  HMMA.16816.F32 R64, R168, R146, R64 ;  /* 0x00000092a840723c */ /* 0x000ff00000001840 */
[C---:B------:R-:W-:Y:S08]  /*d150*/  HMMA.16816.F32 R4, R148.reuse, R152, R4 ;  /* 0x000000989404723c */ /* 0x040ff00000001804 */
[C---:B------:R-:W-:Y:S08]  /*d160*/  HMMA.16816.F32 R8, R148.reuse, R154, R8 ;  /* 0x0000009a9408723c */ /* 0x040ff00000001808 */
[C---:B-----5:R-:W-:Y:S08]  /*d170*/  HMMA.16816.F32 R12, R148.reuse, R120, R12 ;  /* 0x00000078940c723c */ /* 0x060ff0000000180c */
        /* <DEDUP_REMOVED lines=11> */
[C---:B---3--:R-:W-:Y:S08]  /*d230*/  HMMA.16816.F32 R60, R148.reuse, R132, R60 ;  /* 0x00000084943c723c */ /* 0x048ff0000000183c */
[----:B------:R-:W-:Y:S01]  /*d240*/  HMMA.16816.F32 R64, R148, R134, R64 ;  /* 0x000000869440723c */ /* 0x000fe20000001840 */
[----:B------:R-:W-:Y:S08]  /*d250*/  @!UPT UIADD3 URZ, UPT, UPT, URZ, URZ, URZ ;  /* 0x000000fffffff290 */ /* 0x000ff0000fffe0ff */
[----:B------:R-:W-:Y:S11]  /*d260*/  @!P0 BRA `(.L_x_1766) ;  /* 0x0000000800548947 */ /* 0x000ff60003800000 */
[----:B------:R-:W-:Y:S01]  /*d270*/  ISETP.NE.U32.AND P3, PT, R216, RZ, PT ;  /* 0x000000ffd800720c */ /* 0x000fe20003f65070 */
[----:B------:R-:W-:Y:S01]  /*d280*/  BSSY.RECONVERGENT B0, `(.L_x_1767) ;  /* 0x000004c000007945 */ /* 0x000fe20003800200 */
[----:B------:R-:W-:Y:S02]  /*d290*/  IMAD.SHL.U32 R0, R184, 0x40, RZ ;  /* 0x00000040b8007824 */ /* 0x000fe400078e00ff */
        /* <DEDUP_REMOVED lines=12> */
[----:B------:R-:W2:Y:S02]  /*d360*/  LD.E R128, desc[UR4][R2.64+0x170] ;  /* 0x0001700402807980 */ /* 0x000ea4000c101900 */
[-C--:B--2---:R-:W-:Y:S02]  /*d370*/  IABS R123, R128.reuse ;  /* 0x00000080007b7213 */ /* 0x084fe40000000000 */
[-C--:B------:R-:W-:Y:S02]  /*d380*/  IABS R121, R128.reuse ;  /* 0x0000008000797213 */ /* 0x080fe40000000000 */
[----:B------:R-:W1:Y:S03]  /*d390*/  I2F.RP R122, R123 ;  /* 0x0000007b007a7306 */ /* 0x000e660000209400 */
[----:B------:R-:W-:Y:S07]  /*d3a0*/  IMAD.MOV R121, RZ, RZ, -R121 ;  /* 0x000000ffff797224 */ /* 0x000fee00078e0a79 */
[----:B-1----:R-:W1:Y:S02]  /*d3b0*/  MUFU.RCP R117, R122 ;  /* 0x0000007a00757308 */ /* 0x002e640000001000 */
[----:B-1----:R-:W-:Y:S01]  /*d3c0*/  VIADD R126, R117, 0xffffffe ;  /* 0x0ffffffe757e7836 */ /* 0x002fe20000000000 */
[----:B------:R-:W-:Y:S07]  /*d3d0*/  IADD3 R117, PT, PT, R212, -0x80, RZ ;  /* 0xffffff80d4757810 */ /* 0x000fee0007ffe0ff */
[----:B------:R-:W1:Y:S01]  /*d3e0*/  F2I.FTZ.U32.TRUNC.NTZ R127, R126 ;  /* 0x0000007e007f7305 */ /* 0x000e62000021f000 */
[----:B------:R-:W-:Y:S02]  /*d3f0*/  IABS R122, R117 ;  /* 0x00000075007a7213 */ /* 0x000fe40000000000 */
[-C--:B------:R-:W-:Y:S01]  /*d400*/  LOP3.LUT R117, R117, R128.reuse, RZ, 0x3c, !PT ;  /* 0x0000008075757212 */ /* 0x080fe200078e3cff */
        /* <DEDUP_REMOVED lines=9> */
[----:B------:R-:W-:Y:S01]  /*d4a0*/  IMAD R122, R126, R121, R122 ;  /* 0x000000797e7a7224 */ /* 0x000fe200078e027a */
[----:B------:R-:W-:Y:S02]  /*d4b0*/  LOP3.LUT R121, RZ, R128, RZ, 0x33, !PT ;  /* 0x00000080ff797212 */ /* 0x000fe400078e33ff */
[C---:B------:R-:W-:Y:S02]  /*d4c0*/  ISETP.GT.U32.AND P0, PT, R123.reuse, R120, PT ;  /* 0x000000787b00720c */ /* 0x040fe40003f04070 */
[----:B------:R-:W-:Y:S11]  /*d4d0*/  ISETP.GT.U32.AND P1, PT, R123, R122, PT ;  /* 0x0000007a7b00720c */ /* 0x000ff60003f24070 */
[----:B------:R-:W-:Y:S02]  /*d4e0*/  @!P0 IMAD.IADD R120, R120, 0x1, -R123 ;  /* 0x0000000178788824 */ /* 0x000fe400078e0a7b */
[-C--:B------:R-:W-:Y:S01]  /*d4f0*/  @!P1 IADD3 R122, PT, PT, R122, -R123.reuse, RZ ;  /* 0x8000007b7a7a9210 */ /* 0x080fe20007ffe0ff */
[----:B------:R-:W-:Y:S02]  /*d500*/  @!P0 VIADD R124, R124, 0x1 ;  /* 0x000000017c7c8836 */ /* 0x000fe40000000000 */
[-C--:B------:R-:W-:Y:S01]  /*d510*/  ISETP.GE.U32.AND P0, PT, R120, R123.reuse, PT ;  /* 0x0000007b7800720c */ /* 0x080fe20003f06070 */
[----:B------:R-:W-:Y:S01]  /*d520*/  @!P1 VIADD R126, R126, 0x1 ;  /* 0x000000017e7e9836 */ /* 0x000fe20000000000 */
[----:B------:R-:W-:Y:S11]  /*d530*/  ISETP.GE.U32.AND P1, PT, R122, R123, PT ;  /* 0x0000007b7a00720c */ /* 0x000ff60003f26070 */
[----:B------:R-:W-:Y:S02]  /*d540*/  @P0 IADD3 R124, PT, PT, R124, 0x1, RZ ;  /* 0x000000017c7c0810 */ /* 0x000fe40007ffe0ff */
[----:B------:R-:W-:Y:S01]  /*d550*/  ISETP.GE.AND P0, PT, R125, RZ, PT ;  /* 0x000000ff7d00720c */ /* 0x000fe20003f06270 */
[----:B------:R-:W-:Y:S01]  /*d560*/  @P1 VIADD R126, R126, 0x1 ;  /* 0x000000017e7e1836 */ /* 0x000fe20000000000 */
[----:B------:R-:W-:Y:S11]  /*d570*/  ISETP.GE.AND P1, PT, R117, RZ, PT ;  /* 0x000000ff7500720c */ /* 0x000ff60003f26270 */
[----:B------:R-:W-:Y:S01]  /*d580*/  @!P0 IMAD.MOV R124, RZ, RZ, -R124 ;  /* 0x000000ffff7c8224 */ /* 0x000fe200078e0a7c */
[----:B------:R-:W-:Y:S02]  /*d590*/  ISETP.NE.AND P0, PT, R128, RZ, PT ;  /* 0x000000ff8000720c */ /* 0x000fe40003f05270 */
[----:B------:R-:W-:Y:S02]  /*d5a0*/  @!P1 IADD3 R126, PT, PT, -R126, RZ, RZ ;  /* 0x000000ff7e7e9210 */ /* 0x000fe40007ffe1ff */
[C---:B------:R-:W-:Y:S02]  /*d5b0*/  SEL R123, R121.reuse, R124, !P0 ;  /* 0x0000007c797b7207 */ /* 0x040fe40004000000 */
[----:B------:R-:W-:Y:S01]  /*d5c0*/  SEL R121, R121, R126, !P0 ;  /* 0x0000007e79797207 */ /* 0x000fe20004000000 */
[----:B------:R-:W2:Y:S01]  /*d5d0*/  LD.E.64 R124, desc[UR4][R2.64+0x38] ;  /* 0x00003804027c7980 */ /* 0x000ea2000c101b00 */
[-C--:B------:R-:W-:Y:S02]  /*d5e0*/  LEA R132, P1, R123, R210.reuse, 0x2 ;  /* 0x000000d27b847211 */ /* 0x080fe400078210ff */
[----:B------:R-:W-:Y:S02]  /*d5f0*/  LEA R130, P0, R121, R210, 0x2 ;  /* 0x000000d279827211 */ /* 0x000fe400078010ff */
[-C--:B------:R-:W-:Y:S01]  /*d600*/  LEA.HI.X.SX32 R133, R123, R211.reuse, 0x2, P1 ;  /* 0x000000d37b857211 */ /* 0x080fe200008f16ff */
[----:B------:R-:W3:Y:S01]  /*d610*/  LD.E.64 R126, desc[UR4][R2.64+0x20] ;  /* 0x00002004027e7980 */ /* 0x000ee2000c101b00 */
[C---:B------:R-:W-:Y:S01]  /*d620*/  LEA.HI.X.SX32 R131, R121.reuse, R211, 0x2, P0 ;  /* 0x000000d379837211 */ /* 0x040fe200000f16ff */
[----:B------:R-:W-:Y:S04]  /*d630*/  IMAD.IADD R121, R121, 0x1, -R123 ;  /* 0x0000000179797824 */ /* 0x000fe800078e0a7b */
        /* <DEDUP_REMOVED lines=16> */
.L_x_1768:
[----:B------:R-:W-:Y:S05]  /*d740*/  BSYNC.RECONVERGENT B0 ;  /* 0x0000000000007941 */ /* 0x000fea0003800200 */
.L_x_1767:
[----:B------:R-:W-:Y:S01]  /*d750*/  @!P6 IMAD.MOV.U32 R193, RZ, RZ, R191 ;  /* 0x000000ffffc1e224 */ /* 0x000fe200078e00bf */
[C---:B------:R-:W-:Y:S02]  /*d760*/  LEA R122, P0, R184.reuse, R192, 0x6 ;  /* 0x000000c0b87a7211 */ /* 0x040fe400078030ff */
[C-C-:B------:R-:W-:Y:S02]  /*d770*/  SHF.L.U64.HI R117, R184.reuse, 0x6, R185.reuse ;  /* 0x00000006b8757819 */ /* 0x140fe400000102b9 */
[----:B------:R-:W-:Y:S01]  /*d780*/  @!PT LDS RZ, [RZ] ;  /* 0x00000000fffff984 */ /* 0x000fe20000000800 */
[----:B------:R-:W-:Y:S01]  /*d790*/  @!PT LDS RZ, [RZ] ;  /* 0x00000000fffff984 */ /* 0x000fe20000000800 */
[----:B------:R-:W-:Y:S01]  /*d7a0*/  @!PT LDS RZ, [RZ] ;  /* 0x00000000fffff984 */ /* 0x000fe20000000800 */
[----:B------:R1:W-:Y:S01]  /*d7b0*/  @!P6 LDGSTS.E.BYPASS.LTC128B.128 [R201+0x3000], desc[UR4][R192.64] ;  /* 0x03000000c0c9efae */ /* 0x0003e2000b981a04 */
[----:B------:R-:W-:Y:S02]  /*d7c0*/  LEA.HI.X R123, R184, R191, R185, 0x6, P0 ;  /* 0x000000bfb87b7211 */ /* 0x000fe400000f34b9 */
[C---:B------:R-:W-:Y:S01]  /*d7d0*/  IADD3 R120, P1, PT, R0.reuse, R122, RZ ;  /* 0x0000007a00787210 */ /* 0x040fe20007f3e0ff */
[----:B------:R2:W-:Y:S03]  /*d7e0*/  @P6 STS.128 [R201+0x3000], RZ ;  /* 0x003000ffc9006388 */ /* 0x0005e60000000c00 */
[----:B------:R-:W-:Y:S01]  /*d7f0*/  IADD3 R124, P0, PT, R0, R120, RZ ;  /* 0x00000078007c7210 */ /* 0x000fe20007f1e0ff */
[C---:B------:R-:W-:Y:S04]  /*d800*/  IMAD.X R121, R117.reuse, 0x1, R123, P1 ;  /* 0x0000000175797824 */ /* 0x040fe800008e067b */
[----:B------:R-:W-:Y:S02]  /*d810*/  IMAD.X R125, R117, 0x1, R121, P0 ;  /* 0x00000001757d7824 */ /* 0x000fe400000e0679 */
        /* <DEDUP_REMOVED lines=58> */
.L_x_1766:
[----:B------:R-:W-:Y:S05]  /*dbc0*/  BSYNC.RECONVERGENT B1 ;  /* 0x0000000000017941 */ /* 0x000fea0003800200 */
.L_x_1765:
[----:B------:R-:W3:Y:S01]  /*dbd0*/  LD.E R117, desc[UR4][R2.64+0xdc] ;  /* 0x0000dc0402757980 */ /* 0x000ee2000c101900 */
[C---:B------:R-:W-:Y:S02]  /*dbe0*/  VIADD R0, R214.reuse, 0xffffffc0 ;  /* 0xffffffc0d6007836 */ /* 0x040fe40000000000 */
[C---:B------:R-:W-:Y:S02]  /*dbf0*/  VIADD R141, R214.reuse, 0xffffffc1 ;  /* 0xffffffc1d68d7836 */ /* 0x040fe40000000000 */
[----:B--2---:R-:W-:Y:S01]  /*dc00*/  VIADD R122, R214, 0xffffffc8 ;  /* 0xffffffc8d67a7836 */ /* 0x004fe20000000000 */
[-C--:B------:R-:W-:Y:S01]  /*dc10*/  ISETP.GE.AND P1, PT, R0, R208.reuse, PT ;  /* 0x000000d00000720c */ /* 0x080fe20003f26270 */
[C---:B------:R-:W-:Y:S01]  /*dc20*/  VIADD R120, R214.reuse, 0xffffffc9 ;  /* 0xffffffc9d6787836 */ /* 0x040fe20000000000 */
[C---:B------:R-:W-:Y:S01]  /*dc30*/  ISETP.GE.AND P0, PT, R141.reuse, R208, PT ;  /* 0x000000d08d00720c */ /* 0x040fe20003f06270 */
[----:B------:R-:W-:Y:S01]  /*dc40*/  VIADD R124, R214, 0xffffffd0 ;  /* 0xffffffd0d67c7836 */ /* 0x000fe20000000000 */
[----:B------:R-:W-:Y:S01]  /*dc50*/  FSEL R142, R4, -INF , P1 ;  /* 0xff800000048e7808 */ /* 0x000fe20000800000 */
[C---:B------:R-:W-:Y:S01]  /*dc60*/  VIADD R136, R214.reuse, 0xffffffd1 ;  /* 0xffffffd1d6887836 */ /* 0x040fe20000000000 */
[-C--:B------:R-:W-:Y:S01]  /*dc70*/  ISETP.GE.AND P1, PT, R141, R206.reuse, PT ;  /* 0x000000ce8d00720c */ /* 0x080fe20003f26270 */
[C---:B------:R-:W-:Y:S01]  /*dc80*/  VIADD R121, R214.reuse, 0xffffffd8 ;  /* 0xffffffd8d6797836 */ /* 0x040fe20000000000 */
[----:B------:R-:W-:Y:S01]  /*dc90*/  FSEL R140, R5, -INF , P0 ;  /* 0xff800000058c7808 */ /* 0x000fe20000000000 */
[C---:B------:R-:W-:Y:S01]  /*dca0*/  VIADD R123, R214.reuse, 0xffffffe0 ;  /* 0xffffffe0d67b7836 */ /* 0x040fe20000000000 */
[----:B------:R-:W-:Y:S01]  /*dcb0*/  FSEL R128, R7, -INF , P1 ;  /* 0xff80000007807808 */ /* 0x000fe20000800000 */
[----:B------:R-:W-:Y:S01]  /*dcc0*/  VIADD R5, R214, 0xffffffd9 ;  /* 0xffffffd9d6057836 */ /* 0x000fe20000000000 */
[----:B------:R-:W-:Y:S01]  /*dcd0*/  ISETP.GE.AND P4, PT, R0, R206, PT ;  /* 0x000000ce0000720c */ /* 0x000fe20003f86270 */
[----:B------:R-:W-:Y:S01]  /*dce0*/  VIADD R131, R214, 0xffffffe1 ;  /* 0xffffffe1d6837836 */ /* 0x000fe20000000000 */
[----:B------:R-:W-:Y:S01]  /*dcf0*/  ISETP.GE.AND P0, PT, R122, R208, PT ;  /* 0x000000d07a00720c */ /* 0x000fe20003f06270 */
[----:B------:R-:W-:Y:S01]  /*dd00*/  VIADD R4, R214, 0xffffffe9 ;  /* 0xffffffe9d6047836 */ /* 0x000fe20000000000 */
[----:B------:R-:W-:Y:S01]  /*dd10*/  ISETP.GE.AND P1, PT, R122, R206, PT ;  /* 0x000000ce7a00720c */ /* 0x000fe20003f26270 */
[----:B------:R-:W-:Y:S01]  /*dd20*/  VIADD R130, R214, 0xfffffff1 ;  /* 0xfffffff1d6827836 */ /* 0x000fe20000000000 */
[----:B------:R-:W-:Y:S01]  /*dd30*/  FSEL R129, R6, -INF , P4 ;  /* 0xff80000006817808 */ /* 0x000fe20002000000 */
[----:B------:R-:W-:Y:S01]  /*dd40*/  VIADD R144, R214, 0x1 ;  /* 0x00000001d6907836 */ /* 0x000fe20000000000 */
[----:B------:R-:W-:Y:S01]  /*dd50*/  FSEL R139, R8, -INF , P0 ;  /* 0xff800000088b7808 */ /* 0x000fe20000000000 */
[----:B------:R-:W-:Y:S01]  /*dd60*/  VIADD R143, R214, 0x11 ;  /* 0x00000011d68f7836 */ /* 0x000fe20000000000 */
[----:B------:R-:W-:Y:S01]  /*dd70*/  FSEL R127, R10, -INF , P1 ;  /* 0xff8000000a7f7808 */ /* 0x000fe20000800000 */
[----:B------:R-:W-:Y:S01]  /*dd80*/  VIADD R10, R214, 0x9 ;  /* 0x00000009d60a7836 */ /* 0x000fe20000000000 */
[-C--:B------:R-:W-:Y:S01]  /*dd90*/  ISETP.GE.AND P4, PT, R120, R208.reuse, PT ;  /* 0x000000d07800720c */ /* 0x080fe20003f86270 */
        /* <DEDUP_REMOVED lines=9> */
[----:B------:R-:W-:Y:S02]  /*de30*/  FSEL R9, R11, -INF , P0 ;  /* 0xff8000000b097808 */ /* 0x000fe40000000000 */
[C---:B------:R-:W-:Y:S02]  /*de40*/  ISETP.GE.AND P0, PT, R136.reuse, R208, PT ;  /* 0x000000d08800720c */ /* 0x040fe40003f06270 */
[----:B------:R-:W-:Y:S02]  /*de50*/  ISETP.GE.AND P1, PT, R136, R206, PT ;  /* 0x000000ce8800720c */ /* 0x000fe40003f26270 */
[----:B------:R-:W-:Y:S02]  /*de60*/  FSEL R135, R13, -INF , P0 ;  /* 0xff8000000d877808 */ /* 0x000fe40000000000 */
[----:B------:R-:W-:Y:S02]  /*de70*/  FSEL R132, R15, -INF , P1 ;  /* 0xff8000000f847808 */ /* 0x000fe40000800000 */
[C---:B------:R-:W-:Y:S02]  /*de80*/  ISETP.GE.AND P0, PT, R121.reuse, R208, PT ;  /* 0x000000d07900720c */ /* 0x040fe40003f06270 */
[----:B------:R-:W-:Y:S02]  /*de90*/  ISETP.GE.AND P1, PT, R121, R206, PT ;  /* 0x000000ce7900720c */ /* 0x000fe40003f26270 */
[----:B------:R-:W-:Y:S01]  /*dea0*/  FSEL R134, R16, -INF , P0 ;  /* 0xff80000010867808 */ /* 0x000fe20000000000 */
[----:B------:R-:W-:Y:S01]  /*deb0*/  VIADD R16, R214, 0xfffffff0 ;  /* 0xfffffff0d6107836 */ /* 0x000fe20000000000 */
[----:B------:R-:W-:Y:S02]  /*dec0*/  FSEL R125, R18, -INF , P1 ;  /* 0xff800000127d7808 */ /* 0x000fe40000800000 */
[----:B------:R-:W-:Y:S02]  /*ded0*/  ISETP.GE.AND P1, PT, R123, R208, PT ;  /* 0x000000d07b00720c */ /* 0x000fe40003f26270 */
[-C--:B------:R-:W-:Y:S02]  /*dee0*/  ISETP.GE.AND P4, PT, R124, R206.reuse, PT ;  /* 0x000000ce7c00720c */ /* 0x080fe40003f86270 */
[----:B------:R-:W-:Y:S02]  /*def0*/  ISETP.GE.AND P0, PT, R5, R206, PT ;  /* 0x000000ce0500720c */ /* 0x000fe40003f06270 */
[----:B------:R-:W-:Y:S01]  /*df00*/  FSEL R126, R14, -INF , P4 ;  /* 0xff8000000e7e7808 */ /* 0x000fe20002000000 */
[----:B------:R-:W-:Y:S01]  /*df10*/  VIADD R14, R214, 0xffffffe8 ;  /* 0xffffffe8d60e7836 */ /* 0x000fe20000000000 */
[----:B------:R-:W-:Y:S02]  /*df20*/  FSEL R18, R19, -INF , P0 ;  /* 0xff80000013127808 */ /* 0x000fe40000000000 */
[----:B------:R-:W-:Y:S01]  /*df30*/  FSEL R251, R20, -INF , P1 ;  /* 0xff80000014fb7808 */ /* 0x000fe20000800000 */
[----:B------:R-:W-:Y:S01]  /*df40*/  VIADD R20, R214, 0x28 ;  /* 0x00000028d6147836 */ /* 0x000fe20000000000 */
[C---:B------:R-:W-:Y:S02]  /*df50*/  ISETP.GE.AND P0, PT, R131.reuse, R208, PT ;  /* 0x000000d08300720c */ /* 0x040fe40003f06270 */
[----:B------:R-:W-:Y:S02]  /*df60*/  ISETP.GE.AND P1, PT, R131, R206, PT ;  /* 0x000000ce8300720c */ /* 0x000fe40003f26270 */
[----:B------:R-:W-:Y:S02]  /*df70*/  FSEL R249, R21, -INF , P0 ;  /* 0xff80000015f97808 */ /* 0x000fe40000000000 */
[----:B------:R-:W-:Y:S02]  /*df80*/  FSEL R245, R23, -INF , P1 ;  /* 0xff80000017f57808 */ /* 0x000fe40000800000 */
[C---:B------:R-:W-:Y:S02]  /*df90*/  ISETP.GE.AND P0, PT, R14.reuse, R208, PT ;  /* 0x000000d00e00720c */ /* 0x040fe40003f06270 */
[-C--:B------:R-:W-:Y:S02]  /*dfa0*/  ISETP.GE.AND P1, PT, R14, R206.reuse, PT ;  /* 0x000000ce0e00720c */ /* 0x080fe40003f26270 */
[----:B------:R-:W-:Y:S01]  /*dfb0*/  FSEL R243, R24, -INF , P0 ;  /* 0xff80000018f37808 */ /* 0x000fe20000000000 */
[----:B------:R-:W-:Y:S01]  /*dfc0*/  VIADD R24, R214, 0x18 ;  /* 0x00000018d6187836 */ /* 0x000fe20000000000 */
[----:B------:R-:W-:Y:S02]  /*dfd0*/  FSEL R26, R26, -INF , P1 ;  /* 0xff8000001a1a7808 */ /* 0x000fe40000800000 */
[----:B------:R-:W-:Y:S02]  /*dfe0*/  ISETP.GE.AND P0, PT, R4, R206, PT ;  /* 0x000000ce0400720c */ /* 0x000fe40003f06270 */
[-C--:B------:R-:W-:Y:S02]  /*dff0*/  ISETP.GE.AND P1, PT, R16, R208.reuse, PT ;  /* 0x000000d01000720c */ /* 0x080fe40003f26270 */
[----:B------:R-:W-:Y:S02]  /*e000*/  FSEL R27, R27, -INF , P0 ;  /* 0xff8000001b1b7808 */ /* 0x000fe40000000000 */
[----:B------:R-:W-:Y:S01]  /*e010*/  FSEL R235, R28, -INF , P1 ;  /* 0xff8000001ceb7808 */ /* 0x000fe20000800000 */
[----:B------:R-:W-:Y:S01]  /*e020*/  VIADD R28, R214, 0x39 ;  /* 0x00000039d61c7836 */ /* 0x000fe20000000000 */
[C---:B------:R-:W-:Y:S02]  /*e030*/  ISETP.GE.AND P0, PT, R130.reuse, R208, PT ;  /* 0x000000d08200720c */ /* 0x040fe40003f06270 */
[----:B------:R-:W-:Y:S02]  /*e040*/  ISETP.GE.AND P1, PT, R130, R206, PT ;  /* 0x000000ce8200720c */ /* 0x000fe40003f26270 */
[-C--:B------:R-:W-:Y:S02]  /*e050*/  ISETP.GE.AND P4, PT, R5, R208.reuse, PT ;  /* 0x000000d00500720c */ /* 0x080fe40003f86270 */
[----:B------:R-:W-:Y:S02]  /*e060*/  FSEL R29, R29, -INF , P0 ;  /* 0xff8000001d1d7808 */ /* 0x000fe40000000000 */
[----:B------:R-:W-:Y:S02]  /*e070*/  FSEL R31, R31, -INF , P1 ;  /* 0xff8000001f1f7808 */ /* 0x000fe40000800000 */
[C---:B------:R-:W-:Y:S02]  /*e080*/  ISETP.GE.AND P6, PT, R0.reuse, R207, PT ;  /* 0x000000cf0000720c */ /* 0x040fe40003fc6270 */
[----:B------:R-:W-:Y:S01]  /*e090*/  ISETP.GE.AND P5, PT, R0, R203, PT ;  /* 0x000000cb0000720c */ /* 0x000fe20003fa6270 */
[----:B------:R-:W-:Y:S01]  /*e0a0*/  VIADD R0, R214, 0xfffffff9 ;  /* 0xfffffff9d6007836 */ /* 0x000fe20000000000 */
[----:B------:R-:W-:Y:S02]  /*e0b0*/  FSEL R133, R17, -INF , P4 ;  /* 0xff80000011857808 */ /* 0x000fe40002000000 */
[C---:B------:R-:W-:Y:S02]  /*e0c0*/  ISETP.GE.AND P0, PT, R12.reuse, R208, PT ;  /* 0x000000d00c00720c */ /* 0x040fe40003f06270 */
[-C--:B------:R-:W-:Y:S02]  /*e0d0*/  ISETP.GE.AND P1, PT, R12, R206.reuse, PT ;  /* 0x000000ce0c00720c */ /* 0x080fe40003f26270 */
[----:B------:R-:W-:Y:S02]  /*e0e0*/  ISETP.GE.AND P4, PT, R123, R206, PT ;  /* 0x000000ce7b00720c */ /* 0x000fe40003f86270 */
[----:B------:R-:W-:Y:S02]  /*e0f0*/  FSEL R32, R32, -INF , P0 ;  /* 0xff80000020207808 */ /* 0x000fe40000000000 */
[----:B------:R-:W-:Y:S02]  /*e100*/  FSEL R22, R22, -INF , P4 ;  /* 0xff80000016167808 */ /* 0x000fe40002000000 */
[----:B------:R-:W-:Y:S02]  /*e110*/  FSEL R34, R34, -INF , P1 ;  /* 0xff80000022227808 */ /* 0x000fe40000800000 */
[----:B------:R-:W-:Y:S02]  /*e120*/  ISETP.GE.AND P4, PT, R4, R208, PT ;  /* 0x000000d00400720c */ /* 0x000fe40003f86270 */
[----:B------:R-:W-:Y:S02]  /*e130*/  ISETP.GE.AND P0, PT, R0, R206, PT ;  /* 0x000000ce0000720c */ /* 0x000fe40003f06270 */
[----:B------:R-:W-:Y:S02]  /*e140*/  ISETP.GE.AND P1, PT, R214, R208, PT ;  /* 0x000000d0d600720c */ /* 0x000fe40003f26270 */
[----:B------:R-:W-:Y:S02]  /*e150*/  FSEL R35, R35, -INF , P0 ;  /* 0xff80000023237808 */ /* 0x000fe40000000000 */
[----:B------:R-:W-:Y:S01]  /*e160*/  FSEL R227, R36, -INF , P1 ;  /* 0xff80000024e37808 */ /* 0x000fe20000800000 */
[C---:B------:R-:W-:Y:S01]  /*e170*/  VIADD R36, R214.reuse, 0x30 ;  /* 0x00000030d6247836 */ /* 0x040fe20000000000 */
[----:B------:R-:W-:Y:S01]  /*e180*/  FSEL R241, R25, -INF , P4 ;  /* 0xff80000019f17808 */ /* 0x000fe20002000000 */
[----:B------:R-:W-:Y:S01]  /*e190*/  VIADD R25, R214, 0x8 ;  /* 0x00000008d6197836 */ /* 0x000fe20000000000 */
[-C--:B------:R-:W-:Y:S02]  /*e1a0*/  ISETP.GE.AND P1, PT, R144, R206.reuse, PT ;  /* 0x000000ce9000720c */ /* 0x080fe40003f26270 */
[-C--:B------:R-:W-:Y:S02]  /*e1b0*/  ISETP.GE.AND P0, PT, R214, R206.reuse, PT ;  /* 0x000000ced600720c */ /* 0x080fe40003f06270 */
[----:B------:R-:W-:Y:S02]  /*e1c0*/  FSEL R39, R39, -INF , P1 ;  /* 0xff80000027277808 */ /* 0x000fe40000800000 */
[----:B------:R-:W-:Y:S01]  /*e1d0*/  FSEL R223, R38, -INF , P0 ;  /* 0xff80000026df7808 */ /* 0x000fe20000000000 */
[----:B------:R-:W-:Y:S01]  /*e1e0*/  VIADD R38, R214, 0x10 ;  /* 0x00000010d6267836 */ /* 0x000fe20000000000 */
[-C--:B------:R-:W-:Y:S02]  /*e1f0*/  ISETP.GE.AND P4, PT, R16, R206.reuse, PT ;  /* 0x000000ce1000720c */ /* 0x080fe40003f86270 */
[C---:B------:R-:W-:Y:S02]  /*e200*/  ISETP.GE.AND P1, PT, R25.reuse, R206, PT ;  /* 0x000000ce1900720c */ /* 0x040fe40003f26270 */
[-C--:B------:R-:W-:Y:S02]  /*e210*/  ISETP.GE.AND P0, PT, R25, R208.reuse, PT ;  /* 0x000000d01900720c */ /* 0x080fe40003f06270 */
[----:B------:R-:W-:Y:S02]  /*e220*/  FSEL R30, R30, -INF , P4 ;  /* 0xff8000001e1e7808 */ /* 0x000fe40002000000 */
[----:B------:R-:W-:Y:S02]  /*e230*/  FSEL R42, R42, -INF , P1 ;  /* 0xff8000002a2a7808 */ /* 0x000fe40000800000 */
[----:B------:R-:W-:Y:S02]  /*e240*/  FSEL R193, R40, -INF , P0 ;  /* 0xff80000028c17808 */ /* 0x000fe40000000000 */
[-C--:B------:R-:W-:Y:S02]  /*e250*/  ISETP.GE.AND P1, PT, R38, R208.reuse, PT ;  /* 0x000000d02600720c */ /* 0x080fe40003f26270 */
[----:B------:R-:W-:Y:S02]  /*e260*/  ISETP.GE.AND P4, PT, R0, R208, PT ;  /* 0x000000d00000720c */ /* 0x000fe40003f86270 */
[-C--:B------:R-:W-:Y:S02]  /*e270*/  ISETP.GE.AND P0, PT, R10, R206.reuse, PT ;  /* 0x000000ce0a00720c */ /* 0x080fe40003f06270 */
[----:B------:R-:W-:Y:S02]  /*e280*/  FSEL R33, R33, -INF , P4 ;  /* 0xff80000021217808 */ /* 0x000fe40002000000 */
[----:B------:R-:W-:Y:S01]  /*e290*/  FSEL R165, R44, -INF , P1 ;  /* 0xff8000002ca57808 */ /* 0x000fe20000800000 */
[----:B------:R-:W-:Y:S01]  /*e2a0*/  VIADD R44, R214, 0x31 ;  /* 0x00000031d62c7836 */ /* 0x000fe20000000000 */
[----:B------:R-:W-:Y:S02]  /*e2b0*/  FSEL R167, R43, -INF , P0 ;  /* 0xff8000002ba77808 */ /* 0x000fe40000000000 */
[C---:B------:R-:W-:Y:S02]  /*e2c0*/  ISETP.GE.AND P1, PT, R143.reuse, R206, PT ;  /* 0x000000ce8f00720c */ /* 0x040fe40003f26270 */
[-C--:B------:R-:W-:Y:S02]  /*e2d0*/  ISETP.GE.AND P4, PT, R144, R208.reuse, PT ;  /* 0x000000d09000720c */ /* 0x080fe40003f86270 */
[----:B------:R-:W-:Y:S02]  /*e2e0*/  ISETP.GE.AND P0, PT, R143, R208, PT ;  /* 0x000000d08f00720c */ /* 0x000fe40003f06270 */
[----:B------:R-:W-:Y:S02]  /*e2f0*/  FSEL R47, R47, -INF , P1 ;  /* 0xff8000002f2f7808 */ /* 0x000fe40000800000 */
[----:B------:R-:W-:Y:S01]  /*e300*/  FSEL R225, R37, -INF , P4 ;  /* 0xff80000025e17808 */ /* 0x000fe20002000000 */
[C---:B------:R-:W-:Y:S01]  /*e310*/  VIADD R37, R214.reuse, 0x20 ;  /* 0x00000020d6257836 */ /* 0x040fe20000000000 */
[----:B------:R-:W-:Y:S01]  /*e320*/  FSEL R163, R45, -INF , P0 ;  /* 0xff8000002da37808 */ /* 0x000fe20000000000 */
[----:B------:R-:W-:Y:S01]  /*e330*/  VIADD R45, R214, 0x21 ;  /* 0x00000021d62d7836 */ /* 0x000fe20000000000 */
[C---:B------:R-:W-:Y:S02]  /*e340*/  ISETP.GE.AND P1, PT, R24.reuse, R206, PT ;  /* 0x000000ce1800720c */ /* 0x040fe40003f26270 */
[-C--:B------:R-:W-:Y:S02]  /*e350*/  ISETP.GE.AND P0, PT, R24, R208.reuse, PT ;  /* 0x000000d01800720c */ /* 0x080fe40003f06270 */
[----:B------:R-:W-:Y:S02]  /*e360*/  FSEL R153, R50, -INF , P1 ;  /* 0xff80000032997808 */ /* 0x000fe40000800000 */
[----:B------:R-:W-:Y:S02]  /*e370*/  FSEL R159, R48, -INF , P0 ;  /* 0xff800000309f7808 */ /* 0x000fe40000000000 */
[----:B------:R-:W-:Y:S02]  /*e380*/  ISETP.GE.AND P1, PT, R37, R208, PT ;  /* 0x000000d02500720c */ /* 0x000fe40003f26270 */
[----:B------:R-:W-:Y:S02]  /*e390*/  ISETP.GE.AND P0, PT, R8, R206, PT ;  /* 0x000000ce0800720c */ /* 0x000fe40003f06270 */
[----:B------:R-:W-:Y:S02]  /*e3a0*/  FSEL R52, R52, -INF , P1 ;  /* 0xff80000034347808 */ /* 0x000fe40000800000 */
[----:B------:R-:W-:Y:S02]  /*e3b0*/  FSEL R151, R51, -INF , P0 ;  /* 0xff80000033977808 */ /* 0x000fe40000000000 */
[C---:B------:R-:W-:Y:S02]  /*e3c0*/  ISETP.GE.AND P0, PT, R45.reuse, R208, PT ;  /* 0x000000d02d00720c */ /* 0x040fe40003f06270 */
[----:B------:R-:W-:Y:S02]  /*e3d0*/  ISETP.GE.AND P1, PT, R45, R206, PT ;  /* 0x000000ce2d00720c */ /* 0x000fe40003f26270 */
[----:B------:R-:W-:Y:S02]  /*e3e0*/  FSEL R147, R53, -INF , P0 ;  /* 0xff80000035937808 */ /* 0x000fe40000000000 */
[----:B------:R-:W-:Y:S02]  /*e3f0*/  FSEL R55, R55, -INF , P1 ;  /* 0xff80000037377808 */ /* 0x000fe40000800000 */
[C---:B------:R-:W-:Y:S02]  /*e400*/  ISETP.GE.AND P0, PT, R20.reuse, R208, PT ;  /* 0x000000d01400720c */ /* 0x040fe40003f06270 */
[----:B------:R-:W-:Y:S02]  /*e410*/  ISETP.GE.AND P1, PT, R20, R206, PT ;  /* 0x000000ce1400720c */ /* 0x000fe40003f26270 */
[-C--:B------:R-:W-:Y:S02]  /*e420*/  ISETP.GE.AND P4, PT, R10, R208.reuse, PT ;  /* 0x000000d00a00720c */ /* 0x080fe40003f86270 */
[----:B------:R-:W-:Y:S02]  /*e430*/  FSEL R58, R58, -INF , P1 ;  /* 0xff8000003a3a7808 */ /* 0x000fe40000800000 */
[----:B------:R-:W-:Y:S02]  /*e440*/  FSEL R56, R56, -INF , P0 ;  /* 0xff80000038387808 */ /* 0x000fe40000000000 */
[----:B------:R-:W-:Y:S02]  /*e450*/  ISETP.GE.AND P1, PT, R44, R208, PT ;  /* 0x000000d02c00720c */ /* 0x000fe40003f26270 */
[-C--:B------:R-:W-:Y:S02]  /*e460*/  ISETP.GE.AND P0, PT, R7, R206.reuse, PT ;  /* 0x000000ce0700720c */ /* 0x080fe40003f06270 */
[----:B------:R-:W-:Y:S02]  /*e470*/  FSEL R173, R41, -INF , P4 ;  /* 0xff80000029ad7808 */ /* 0x000fe40002000000 */
[----:B------:R-:W-:Y:S02]  /*e480*/  ISETP.GE.AND P4, PT, R38, R206, PT ;  /* 0x000000ce2600720c */ /* 0x000fe40003f86270 */
[----:B------:R-:W-:Y:S02]  /*e490*/  FSEL R59, R59, -INF , P0 ;  /* 0xff8000003b3b7808 */ /* 0x000fe40000000000 */
[----:B------:R-:W-:Y:S02]  /*e4a0*/  FSEL R61, R61, -INF , P1 ;  /* 0xff8000003d3d7808 */ /* 0x000fe40000800000 */
[-C--:B------:R-:W-:Y:S02]  /*e4b0*/  ISETP.GE.AND P0, PT, R36, R208.reuse, PT ;  /* 0x000000d02400720c */ /* 0x080fe40003f06270 */
[-C--:B------:R-:W-:Y:S02]  /*e4c0*/  ISETP.GE.AND P1, PT, R28, R208.reuse, PT ;  /* 0x000000d01c00720c */ /* 0x080fe40003f26270 */
[----:B------:R-:W-:Y:S02]  /*e4d0*/  FSEL R46, R46, -INF , P4 ;  /* 0xff8000002e2e7808 */ /* 0x000fe40002000000 */
[----:B------:R-:W-:Y:S02]  /*e4e0*/  FSEL R65, R65, -INF , P1 ;  /* 0xff80000041417808 */ /* 0x000fe40000800000 */
[----:B------:R-:W-:Y:S02]  /*e4f0*/  ISETP.GE.AND P4, PT, R8, R208, PT ;  /* 0x000000d00800720c */ /* 0x000fe40003f86270 */
[----:B------:R-:W-:Y:S02]  /*e500*/  FSEL R60, R60, -INF , P0 ;  /* 0xff8000003c3c7808 */ /* 0x000fe40000000000 */
[-C--:B------:R-:W-:Y:S02]  /*e510*/  ISETP.GE.AND P0, PT, R44, R206.reuse, PT ;  /* 0x000000ce2c00720c */ /* 0x080fe40003f06270 */
[-C--:B------:R-:W-:Y:S02]  /*e520*/  ISETP.GE.AND P1, PT, R6, R206.reuse, PT ;  /* 0x000000ce0600720c */ /* 0x080fe40003f26270 */
[----:B------:R-:W-:Y:S02]  /*e530*/  FSEL R155, R49, -INF , P4 ;  /* 0xff800000319b7808 */ /* 0x000fe40002000000 */
[-C--:B------:R-:W-:Y:S02]  /*e540*/  ISETP.GE.AND P4, PT, R37, R206.reuse, PT ;  /* 0x000000ce2500720c */ /* 0x080fe40003f86270 */
[----:B------:R-:W-:Y:S02]  /*e550*/  FSEL R53, R66, -INF , P1 ;  /* 0xff80000042357808 */ /* 0x000fe40000800000 */
[----:B------:R-:W-:Y:S02]  /*e560*/  FSEL R63, R63, -INF , P0 ;  /* 0xff8000003f3f7808 */ /* 0x000fe40000000000 */
[----:B------:R-:W-:Y:S02]  /*e570*/  ISETP.GE.AND P0, PT, R28, R206, PT ;  /* 0x000000ce1c00720c */ /* 0x000fe40003f06270 */
[----:B------:R-:W-:Y:S02]  /*e580*/  ISETP.GE.AND P1, PT, R141, R207, PT ;  /* 0x000000cf8d00720c */ /* 0x000fe40003f26270 */
[----:B------:R-:W-:Y:S02]  /*e590*/  FSEL R145, R54, -INF , P4 ;  /* 0xff80000036917808 */ /* 0x000fe40002000000 */
[----:B------:R-:W-:Y:S02]  /*e5a0*/  FSEL R54, R67, -INF , P0 ;  /* 0xff80000043367808 */ /* 0x000fe40000000000 */
[----:B------:R-:W-:Y:S02]  /*e5b0*/  FSEL R21, R140, -INF , !P1 ;  /* 0xff8000008c157808 */ /* 0x000fe40004800000 */
[----:B------:R-:W-:Y:S02]  /*e5c0*/  ISETP.GE.AND P0, PT, R214, R203, PT ;  /* 0x000000cbd600720c */ /* 0x000fe40003f06270 */
[-C--:B------:R-:W-:Y:S02]  /*e5d0*/  ISETP.GE.AND P1, PT, R120, R207.reuse, PT ;  /* 0x000000cf7800720c */ /* 0x080fe40003f26270 */
[----:B------:R-:W-:Y:S02]  /*e5e0*/  ISETP.GE.AND P4, PT, R7, R208, PT ;  /* 0x000000d00700720c */ /* 0x000fe40003f86270 */
[----:B------:R-:W-:Y:S02]  /*e5f0*/  FSEL R17, R138, -INF , !P1 ;  /* 0xff8000008a117808 */ /* 0x000fe40004800000 */
[----:B------:R-:W-:Y:S02]  /*e600*/  FSEL R223, R223, -INF , !P0 ;  /* 0xff800000dfdf7808 */ /* 0x000fe40004000000 */
[-C--:B------:R-:W-:Y:S02]  /*e610*/  ISETP.GE.AND P0, PT, R122, R207.reuse, PT ;  /* 0x000000cf7a00720c */ /* 0x080fe40003f06270 */
[----:B------:R-:W-:Y:S02]  /*e620*/  ISETP.GE.AND P1, PT, R136, R207, PT ;  /* 0x000000cf8800720c */ /* 0x000fe40003f26270 */
[----:B------:R-:W-:Y:S02]  /*e630*/  FSEL R57, R57, -INF , P4 ;  /* 0xff80000039397808 */ /* 0x000fe40002000000 */
[----:B------:R-:W-:Y:S02]  /*e640*/  ISETP.GE.AND P4, PT, R36, R206, PT ;  /* 0x000000ce2400720c */ /* 0x000fe40003f86270 */
[----:B------:R-:W-:Y:S02]  /*e650*/  FSEL R13, R139, -INF , !P0 ;  /* 0xff8000008b0d7808 */ /* 0x000fe40004000000 */
[----:B------:R-:W-:Y:S02]  /*e660*/  FSEL R43, R135, -INF , !P1 ;  /* 0xff800000872b7808 */ /* 0x000fe40004800000 */
[----:B------:R-:W-:Y:S02]  /*e670*/  ISETP.GE.AND P0, PT, R124, R203, PT ;  /* 0x000000cb7c00720c */ /* 0x000fe40003f06270 */
[----:B------:R-:W-:Y:S02]  /*e680*/  ISETP.GE.AND P1, PT, R5, R207, PT ;  /* 0x000000cf0500720c */ /* 0x000fe40003f26270 */
[----:B------:R-:W-:Y:S02]  /*e690*/  FSEL R62, R62, -INF , P4 ;  /* 0xff8000003e3e7808 */ /* 0x000fe40002000000 */
[----:B------:R-:W-:Y:S02]  /*e6a0*/  ISETP.GE.AND P4, PT, R6, R208, PT ;  /* 0x000000d00600720c */ /* 0x000fe40003f86270 */
[----:B------:R-:W-:Y:S02]  /*e6b0*/  FSEL R41, R126, -INF , !P0 ;  /* 0xff8000007e297808 */ /* 0x000fe40004000000 */
[----:B------:R-:W-:Y:S02]  /*e6c0*/  FSEL R48, R133, -INF , !P1 ;  /* 0xff80000085307808 */ /* 0x000fe40004800000 */
[----:B------:R-:W-:Y:S02]  /*e6d0*/  FSEL R19, R129, -INF , !P5 ;  /* 0xff80000081137808 */ /* 0x000fe40006800000 */
[----:B------:R-:W-:Y:S02]  /*e6e0*/  ISETP.GE.AND P0, PT, R5, R203, PT ;  /* 0x000000cb0500720c */ /* 0x000fe40003f06270 */
[----:B------:R-:W-:Y:S02]  /*e6f0*/  ISETP.GE.AND P1, PT, R131, R207, PT ;  /* 0x000000cf8300720c */ /* 0x000fe40003f26270 */
[----:B------:R-:W-:Y:S02]  /*e700*/  ISETP.GE.AND P5, PT, R120, R203, PT ;  /* 0x000000cb7800720c */ /* 0x000fe40003fa6270 */
[----:B------:R-:W-:Y:S02]  /*e710*/  FSEL R64, R64, -INF , P4 ;  /* 0xff80000040407808 */ /* 0x000fe40002000000 */
[----:B------:R-:W-:Y:S02]  /*e720*/  FSEL R49, R18, -INF , !P0 ;  /* 0xff80000012317808 */ /* 0x000fe40004000000 */
[CC--:B------:R-:W-:Y:S01]  /*e730*/  ISETP.GE.AND P4, PT, R214.reuse, R207.reuse, PT ;  /* 0x000000cfd600720c */ /* 0x0c0fe20003f86270 */
[----:B------:R-:W-:Y:S01]  /*e740*/  VIADD R214, R214, 0xffffff80 ;  /* 0xffffff80d6d67836 */ /* 0x000fe20000000000 */
[----:B------:R-:W-:Y:S02]  /*e750*/  FSEL R249, R249, -INF , !P1 ;  /* 0xff800000f9f97808 */ /* 0x000fe40004800000 */
[-C--:B------:R-:W-:Y:S02]  /*e760*/  ISETP.GE.AND P0, PT, R14, R207.reuse, PT ;  /* 0x000000cf0e00720c */ /* 0x080fe40003f06270 */
[-C--:B------:R-:W-:Y:S02]  /*e770*/  ISETP.GE.AND P1, PT, R4, R207.reuse, PT ;  /* 0x000000cf0400720c */ /* 0x080fe40003f26270 */
[----:B------:R-:W-:Y:S02]  /*e780*/  FSEL R9, R9, -INF , !P5 ;  /* 0xff80000009097808 */ /* 0x000fe40006800000 */
[----:B------:R-:W-:Y:S02]  /*e790*/  ISETP.GE.AND P5, PT, R121, R207, PT ;  /* 0x000000cf7900720c */ /* 0x000fe40003fa6270 */
[----:B------:R-:W-:Y:S02]  /*e7a0*/  FSEL R227, R227, -INF , !P4 ;  /* 0xff800000e3e37808 */ /* 0x000fe40006000000 */
[-C--:B------:R-:W-:Y:S02]  /*e7b0*/  ISETP.GE.AND P4, PT, R141, R203.reuse, PT ;  /* 0x000000cb8d00720c */ /* 0x080fe40003f86270 */
[----:B------:R-:W-:Y:S02]  /*e7c0*/  FSEL R243, R243, -INF , !P0 ;  /* 0xff800000f3f37808 */ /* 0x000fe40004000000 */
[----:B------:R-:W-:Y:S02]  /*e7d0*/  FSEL R241, R241, -INF , !P1 ;  /* 0xff800000f1f17808 */ /* 0x000fe40004800000 */
[----:B------:R-:W-:Y:S02]  /*e7e0*/  FSEL R50, R134, -INF , !P5 ;  /* 0xff80000086327808 */ /* 0x000fe40006800000 */
[----:B------:R-:W-:Y:S02]  /*e7f0*/  ISETP.GE.AND P0, PT, R16, R203, PT ;  /* 0x000000cb1000720c */ /* 0x000fe40003f06270 */
[----:B------:R-:W-:Y:S02]  /*e800*/  ISETP.GE.AND P1, PT, R130, R207, PT ;  /* 0x000000cf8200720c */ /* 0x000fe40003f26270 */
[----:B------:R-:W-:Y:S02]  /*e810*/  FSEL R23, R142, -INF , !P6 ;  /* 0xff8000008e177808 */ /* 0x000fe40007000000 */
[-C--:B------:R-:W-:Y:S02]  /*e820*/  ISETP.GE.AND P5, PT, R123, R203.reuse, PT ;  /* 0x000000cb7b00720c */ /* 0x080fe40003fa6270 */
[----:B------:R-:W-:Y:S02]  /*e830*/  ISETP.GE.AND P6, PT, R122, R203, PT ;  /* 0x000000cb7a00720c */ /* 0x000fe40003fc6270 */
[----:B------:R-:W-:Y:S02]  /*e840*/  FSEL R15, R128, -INF , !P4 ;  /* 0xff800000800f7808 */ /* 0x000fe40006000000 */
[----:B------:R-:W-:Y:S02]  /*e850*/  FSEL R177, R29, -INF , !P1 ;  /* 0xff8000001db17808 */ /* 0x000fe40004800000 */
[----:B------:R-:W-:Y:S02]  /*e860*/  FSEL R233, R30, -INF , !P0 ;  /* 0xff8000001ee97808 */ /* 0x000fe40004000000 */
[----:B------:R-:W-:Y:S02]  /*e870*/  FSEL R247, R22, -INF , !P5 ;  /* 0xff80000016f77808 */ /* 0x000fe40006800000 */
[C---:B------:R-:W-:Y:S02]  /*e880*/  ISETP.GE.AND P1, PT, R0.reuse, R207, PT ;  /* 0x000000cf0000720c */ /* 0x040fe40003f26270 */
[----:B------:R-:W-:Y:S02]  /*e890*/  ISETP.GE.AND P0, PT, R0, R203, PT ;  /* 0x000000cb0000720c */ /* 0x000fe40003f06270 */
[----:B------:R-:W-:Y:S02]  /*e8a0*/  ISETP.GE.AND P4, PT, R124, R207, PT ;  /* 0x000000cf7c00720c */ /* 0x000fe40003f86270 */
[----:B------:R-:W-:Y:S02]  /*e8b0*/  FMNMX3.FTZ R0, R116, R23, R21, !PT ;  /* 0x0000001774007276 */ /* 0x000fe40007810015 */
[----:B------:R-:W-:Y:S02]  /*e8c0*/  FSEL R11, R127, -INF , !P6 ;  /* 0xff8000007f0b7808 */ /* 0x000fe40007000000 */
[----:B------:R-:W-:Y:S02]  /*e8d0*/  ISETP.GE.AND P5, PT, R4, R203, PT ;  /* 0x000000cb0400720c */ /* 0x000fe40003fa6270 */
[----:B------:R-:W-:Y:S02]  /*e8e0*/  FMNMX3.FTZ R4, R118, R19, R15, !PT ;  /* 0x0000001376047276 */ /* 0x000fe4000781000f */
[----:B------:R-:W-:Y:S02]  /*e8f0*/  ISETP.GE.AND P6, PT, R136, R203, PT ;  /* 0x000000cb8800720c */ /* 0x000fe40003fc6270 */
[----:B------:R-:W-:Y:S02]  /*e900*/  FSEL R40, R137, -INF , !P4 ;  /* 0xff80000089287808 */ /* 0x000fe40006000000 */
[----:B------:R-:W-:Y:S02]  /*e910*/  FMNMX3.FTZ R0, R0, R13, R17, !PT ;  /* 0x0000000d00007276 */ /* 0x000fe40007810011 */
[----:B------:R-:W-:Y:S02]  /*e920*/  ISETP.GE.AND P4, PT, R121, R203, PT ;  /* 0x000000cb7900720c */ /* 0x000fe40003f86270 */
[----:B------:R-:W-:Y:S02]  /*e930*/  FMNMX3.FTZ R4, R4, R11, R9, !PT ;  /* 0x0000000b04047276 */ /* 0x000fe40007810009 */
[----:B------:R-:W-:Y:S02]  /*e940*/  FSEL R132, R132, -INF , !P6 ;  /* 0xff80000084847808 */ /* 0x000fe40007000000 */
[----:B------:R-:W-:Y:S02]  /*e950*/  ISETP.GE.AND P6, PT, R123, R207, PT ;  /* 0x000000cf7b00720c */ /* 0x000fe40003fc6270 */
[----:B------:R-:W-:Y:S02]  /*e960*/  FSEL R51, R125, -INF , !P4 ;  /* 0xff8000007d337808 */ /* 0x000fe40006000000 */
[----:B------:R-:W-:Y:S02]  /*e970*/  FMNMX3.FTZ R5, R0, R40, R43, !PT ;  /* 0x0000002800057276 */ /* 0x000fe4000781002b */
[----:B------:R-:W-:Y:S02]  /*e980*/  FMNMX3.FTZ R4, R4, R41, R132, !PT ;  /* 0x0000002904047276 */ /* 0x000fe40007810084 */
[-C--:B------:R-:W-:Y:S02]  /*e990*/  ISETP.GE.AND P4, PT, R131, R203.reuse, PT ;  /* 0x000000cb8300720c */ /* 0x080fe40003f86270 */
[----:B------:R-:W-:Y:S02]  /*e9a0*/  FSEL R251, R251, -INF , !P6 ;  /* 0xff800000fbfb7808 */ /* 0x000fe40007000000 */
[----:B------:R-:W-:Y:S02]  /*e9b0*/  ISETP.GE.AND P6, PT, R14, R203, PT ;  /* 0x000000cb0e00720c */ /* 0x000fe40003fc6270 */
[----:B------:R-:W-:Y:S02]  /*e9c0*/  FMNMX3.FTZ R0, R5, R50, R48, !PT ;  /* 0x0000003205007276 */ /* 0x000fe40007810030 */
[----:B------:R-:W-:Y:S02]  /*e9d0*/  FMNMX3.FTZ R4, R4, R51, R49, !PT ;  /* 0x0000003304047276 */ /* 0x000fe40007810031 */
[----:B------:R-:W-:Y:S02]  /*e9e0*/  FSEL R245, R245, -INF , !P4 ;  /* 0xff800000f5f57808 */ /* 0x000fe40006000000 */
[----:B------:R-:W-:Y:S02]  /*e9f0*/  ISETP.GE.AND P4, PT, R16, R207, PT ;  /* 0x000000cf1000720c */ /* 0x000fe40003f86270 */
[----:B------:R-:W-:Y:S02]  /*ea00*/  FSEL R239, R26, -INF , !P6 ;  /* 0xff8000001aef7808 */ /* 0x000fe40007000000 */
[----:B------:R-:W-:Y:S02]  /*ea10*/  FMNMX3.FTZ R0, R0, R251, R249, !PT ;  /* 0x000000fb00007276 */ /* 0x000fe400078100f9 */
        /* <DEDUP_REMOVED lines=9> */
[----:B------:R-:W-:Y:S02]  /*eab0*/  FSEL R221, R35, -INF , !P0 ;  /* 0xff80000023dd7808 */ /* 0x000fe40004000000 */
[-C--:B------:R-:W-:Y:S02]  /*eac0*/  ISETP.GE.AND P0, PT, R10, R207.reuse, PT ;  /* 0x000000cf0a00720c */ /* 0x080fe40003f06270 */
[----:B------:R-:W-:Y:S02]  /*ead0*/  FSEL R231, R32, -INF , !P5 ;  /* 0xff80000020e77808 */ /* 0x000fe40006800000 */
[----:B------:R-:W-:Y:S02]  /*eae0*/  FSEL R171, R33, -INF , !P1 ;  /* 0xff80000021ab7808 */ /* 0x000fe40004800000 */
[----:B------:R-:W-:Y:S02]  /*eaf0*/  ISETP.GE.AND P6, PT, R144, R207, PT ;  /* 0x000000cf9000720c */ /* 0x000fe40003fc6270 */
[----:B------:R-:W-:Y:S02]  /*eb00*/  FMNMX3.FTZ R0, R0, R235, R177, !PT ;  /* 0x000000eb00007276 */ /* 0x000fe400078100b1 */
[----:B------:R-:W-:Y:S02]  /*eb10*/  ISETP.GE.AND P5, PT, R144, R203, PT ;  /* 0x000000cb9000720c */ /* 0x000fe40003fa6270 */
[----:B------:R-:W-:Y:S02]  /*eb20*/  FSEL R229, R34, -INF , !P4 ;  /* 0xff80000022e57808 */ /* 0x000fe40006000000 */
[----:B------:R-:W-:Y:S02]  /*eb30*/  FMNMX3.FTZ R4, R4, R233, R175, !PT ;  /* 0x000000e904047276 */ /* 0x000fe400078100af */
[----:B------:R-:W-:Y:S02]  /*eb40*/  ISETP.GE.AND P1, PT, R25, R207, PT ;  /* 0x000000cf1900720c */ /* 0x000fe40003f26270 */
[----:B------:R-:W-:Y:S02]  /*eb50*/  FSEL R173, R173, -INF , !P0 ;  /* 0xff800000adad7808 */ /* 0x000fe40004000000 */
[----:B------:R-:W-:Y:S02]  /*eb60*/  ISETP.GE.AND P4, PT, R25, R203, PT ;  /* 0x000000cb1900720c */ /* 0x000fe40003f86270 */
[----:B------:R-:W-:Y:S02]  /*eb70*/  FSEL R225, R225, -INF , !P6 ;  /* 0xff800000e1e17808 */ /* 0x000fe40007000000 */
[----:B------:R-:W-:Y:S02]  /*eb80*/  ISETP.GE.AND P0, PT, R143, R207, PT ;  /* 0x000000cf8f00720c */ /* 0x000fe40003f06270 */
[----:B------:R-:W-:Y:S02]  /*eb90*/  FMNMX3.FTZ R0, R0, R231, R171, !PT ;  /* 0x000000e700007276 */ /* 0x000fe400078100ab */
[----:B------:R-:W-:Y:S02]  /*eba0*/  FSEL R179, R39, -INF , !P5 ;  /* 0xff80000027b37808 */ /* 0x000fe40006800000 */
[----:B------:R-:W-:Y:S02]  /*ebb0*/  ISETP.GE.AND P6, PT, R10, R203, PT ;  /* 0x000000cb0a00720c */ /* 0x000fe40003fc6270 */
[----:B------:R-:W-:Y:S02]  /*ebc0*/  FMNMX3.FTZ R4, R4, R229, R221, !PT ;  /* 0x000000e504047276 */ /* 0x000fe400078100dd */
[C---:B------:R-:W-:Y:S02]  /*ebd0*/  ISETP.GE.AND P5, PT, R38.reuse, R207, PT ;  /* 0x000000cf2600720c */ /* 0x040fe40003fa6270 */
[----:B------:R-:W-:Y:S02]  /*ebe0*/  FSEL R193, R193, -INF , !P1 ;  /* 0xff800000c1c17808 */ /* 0x000fe40004800000 */
[----:B------:R-:W-:Y:S02]  /*ebf0*/  ISETP.GE.AND P1, PT, R38, R203, PT ;  /* 0x000000cb2600720c */ /* 0x000fe40003f26270 */
[----:B------:R-:W-:Y:S02]  /*ec00*/  FSEL R169, R42, -INF , !P4 ;  /* 0xff8000002aa97808 */ /* 0x000fe40006000000 */
[----:B------:R-:W-:Y:S02]  /*ec10*/  FSEL R163, R163, -INF , !P0 ;  /* 0xff800000a3a37808 */ /* 0x000fe40004000000 */
[----:B------:R-:W-:Y:S02]  /*ec20*/  FMNMX3.FTZ R0, R0, R227, R225, !PT ;  /* 0x000000e300007276 */ /* 0x000fe400078100e1 */
[----:B------:R-:W-:Y:S02]  /*ec30*/  ISETP.GE.AND P4, PT, R143, R203, PT ;  /* 0x000000cb8f00720c */ /* 0x000fe40003f86270 */
[----:B------:R-:W-:Y:S02]  /*ec40*/  ISETP.GE.AND P0, PT, R8, R207, PT ;  /* 0x000000cf0800720c */ /* 0x000fe40003f06270 */
[----:B------:R-:W-:Y:S02]  /*ec50*/  FSEL R167, R167, -INF , !P6 ;  /* 0xff800000a7a77808 */ /* 0x000fe40007000000 */
[----:B------:R-:W-:Y:S02]  /*ec60*/  FMNMX3.FTZ R4, R4, R223, R179, !PT ;  /* 0x000000df04047276 */ /* 0x000fe400078100b3 */
[----:B------:R-:W-:Y:S02]  /*ec70*/  ISETP.GE.AND P6, PT, R24, R207, PT ;  /* 0x000000cf1800720c */ /* 0x000fe40003fc6270 */
[----:B------:R-:W-:Y:S02]  /*ec80*/  FSEL R165, R165, -INF , !P5 ;  /* 0xff800000a5a57808 */ /* 0x000fe40006800000 */
[----:B------:R-:W-:Y:S02]  /*ec90*/  FSEL R161, R46, -INF , !P1 ;  /* 0xff8000002ea17808 */ /* 0x000fe40004800000 */
[----:B------:R-:W-:Y:S02]  /*eca0*/  ISETP.GE.AND P5, PT, R24, R203, PT ;  /* 0x000000cb1800720c */ /* 0x000fe40003fa6270 */
[----:B------:R-:W-:Y:S02]  /*ecb0*/  FMNMX3.FTZ R0, R0, R193, R173, !PT ;  /* 0x000000c100007276 */ /* 0x000fe400078100ad */
[----:B------:R-:W-:Y:S02]  /*ecc0*/  FSEL R157, R47, -INF , !P4 ;  /* 0xff8000002f9d7808 */ /* 0x000fe40006000000 */
[----:B------:R-:W-:Y:S02]  /*ecd0*/  ISETP.GE.AND P1, PT, R8, R203, PT ;  /* 0x000000cb0800720c */ /* 0x000fe40003f26270 */
[----:B------:R-:W-:Y:S02]  /*ece0*/  FSEL R155, R155, -INF , !P0 ;  /* 0xff8000009b9b7808 */ /* 0x000fe40004000000 */
[----:B------:R-:W-:Y:S02]  /*ecf0*/  FMNMX3.FTZ R4, R4, R169, R167, !PT ;  /* 0x000000a904047276 */ /* 0x000fe400078100a7 */
[-C--:B------:R-:W-:Y:S02]  /*ed00*/  ISETP.GE.AND P0, PT, R45, R207.reuse, PT ;  /* 0x000000cf2d00720c */ /* 0x080fe40003f06270 */
[----:B------:R-:W-:Y:S02]  /*ed10*/  ISETP.GE.AND P4, PT, R37, R207, PT ;  /* 0x000000cf2500720c */ /* 0x000fe40003f86270 */
[----:B------:R-:W-:Y:S02]  /*ed20*/  FSEL R159, R159, -INF , !P6 ;  /* 0xff8000009f9f7808 */ /* 0x000fe40007000000 */
        /* <DEDUP_REMOVED lines=9> */
[----:B------:R-:W-:Y:S02]  /*edc0*/  ISETP.GE.AND P0, PT, R7, R207, PT ;  /* 0x000000cf0700720c */ /* 0x000fe40003f06270 */
[----:B------:R-:W-:Y:S02]  /*edd0*/  ISETP.GE.AND P4, PT, R20, R203, PT ;  /* 0x000000cb1400720c */ /* 0x000fe40003f86270 */
[----:B------:R-:W-:Y:S02]  /*ede0*/  FSEL R145, R145, -INF , !P6 ;  /* 0xff80000091917808 */ /* 0x000fe40007000000 */
[----:B------:R-:W-:Y:S02]  /*edf0*/  FMNMX3.FTZ R8, R0, R159, R155, !PT ;  /* 0x0000009f00087276 */ /* 0x000fe4000781009b */
[----:B------:R-:W-:Y:S02]  /*ee00*/  ISETP.GE.AND P6, PT, R7, R203, PT ;  /* 0x000000cb0700720c */ /* 0x000fe40003fc6270 */
[----:B------:R-:W-:Y:S02]  /*ee10*/  FSEL R141, R55, -INF , !P5 ;  /* 0xff800000378d7808 */ /* 0x000fe40006800000 */
[----:B------:R-:W-:Y:S02]  /*ee20*/  FMNMX3.FTZ R0, R4, R153, R151, !PT ;  /* 0x0000009904007276 */ /* 0x000fe40007810097 */
[----:B------:R-:W-:Y:S02]  /*ee30*/  FSEL R143, R56, -INF , !P1 ;  /* 0xff800000388f7808 */ /* 0x000fe40004800000 */
[----:B------:R-:W-:Y:S01]  /*ee40*/  FSEL R139, R57, -INF , !P0 ;  /* 0xff800000398b7808 */ /* 0x000fe20004000000 */
[----:B------:R-:W-:Y:S01]  /*ee50*/  IMAD.MOV.U32 R57, RZ, RZ, R209 ;  /* 0x000000ffff397224 */ /* 0x000fe200078e00d1 */
[C---:B------:R-:W-:Y:S01]  /*ee60*/  ISETP.GE.AND P5, PT, R36.reuse, R207, PT ;  /* 0x000000cf2400720c */ /* 0x040fe20003fa6270 */
[----:B------:R-:W-:Y:S01]  /*ee70*/  @P2 VIADD R57, R215, 0xffffffe0 ;  /* 0xffffffe0d7392836 */ /* 0x000fe20000000000 */
[----:B------:R-:W-:Y:S02]  /*ee80*/  ISETP.GE.AND P1, PT, R36, R203, PT ;  /* 0x000000cb2400720c */ /* 0x000fe40003f26270 */
[----:B------:R-:W-:Y:S02]  /*ee90*/  ISETP.GE.AND P0, PT, R44, R207, PT ;  /* 0x000000cf2c00720c */ /* 0x000fe40003f06270 */
[----:B------:R-:W-:Y:S01]  /*eea0*/  FSEL R137, R58, -INF , !P4 ;  /* 0xff8000003a897808 */ /* 0x000fe20006000000 */
[----:B------:R-:W-:Y:S01]  /*eeb0*/  LDSM.16.MT88.4 R36, [R57+0x2000] ;  /* 0x002000003924783b */ /* 0x000fe20000004200 */
[----:B------:R-:W-:Y:S02]  /*eec0*/  ISETP.GE.AND P4, PT, R44, R203, PT ;  /* 0x000000cb2c00720c */ /* 0x000fe40003f86270 */
[----:B------:R-:W-:Y:S02]  /*eed0*/  FSEL R135, R59, -INF , !P6 ;  /* 0xff8000003b877808 */ /* 0x000fe40007000000 */
[----:B------:R-:W-:Y:S02]  /*eee0*/  FMNMX3.FTZ R4, R8, R149, R147, !PT ;  /* 0x0000009508047276 */ /* 0x000fe40007810093 */
[----:B------:R-:W-:Y:S01]  /*eef0*/  FMNMX3.FTZ R0, R0, R145, R141, !PT ;  /* 0x0000009100007276 */ /* 0x000fe2000781008d */
[----:B------:R-:W-:Y:S01]  /*ef00*/  LDSM.16.MT88.4 R44, [R180+0xd000] ;  /* 0x00d00000b42c783b */ /* 0x000fe20000004200 */
[----:B------:R-:W-:Y:S02]  /*ef10*/  FSEL R131, R60, -INF , !P5 ;  /* 0xff8000003c837808 */ /* 0x000fe40006800000 */
[----:B------:R-:W-:Y:S02]  /*ef20*/  FSEL R129, R61, -INF , !P0 ;  /* 0xff8000003d817808 */ /* 0x000fe40004000000 */
[----:B------:R-:W-:Y:S02]  /*ef30*/  FSEL R127, R62, -INF , !P1 ;  /* 0xff8000003e7f7808 */ /* 0x000fe40004800000 */
[C---:B------:R-:W-:Y:S02]  /*ef40*/  ISETP.GE.AND P6, PT, R28.reuse, R207, PT ;  /* 0x000000cf1c00720c */ /* 0x040fe40003fc6270 */
[----:B------:R-:W-:Y:S02]  /*ef50*/  ISETP.GE.AND P5, PT, R28, R203, PT ;  /* 0x000000cb1c00720c */ /* 0x000fe40003fa6270 */
[C---:B------:R-:W-:Y:S01]  /*ef60*/  ISETP.GE.AND P0, PT, R6.reuse, R207, PT ;  /* 0x000000cf0600720c */ /* 0x040fe20003f06270 */
[----:B------:R-:W-:Y:S01]  /*ef70*/  LDSM.16.MT88.4 R28, [R180+0xb000] ;  /* 0x00b00000b41c783b */ /* 0x000fe20000004200 */
[----:B------:R-:W-:Y:S02]  /*ef80*/  FSEL R120, R63, -INF , !P4 ;  /* 0xff8000003f787808 */ /* 0x000fe40006000000 */
[----:B------:R-:W-:Y:S02]  /*ef90*/  ISETP.GE.AND P1, PT, R6, R203, PT ;  /* 0x000000cb0600720c */ /* 0x000fe40003f26270 */
[----:B------:R-:W-:Y:S02]  /*efa0*/  FMNMX3.FTZ R4, R4, R143, R139, !PT ;  /* 0x0000008f04047276 */ /* 0x000fe4000781008b */
[----:B------:R-:W-:Y:S02]  /*efb0*/  FMNMX3.FTZ R0, R0, R137, R135, !PT ;  /* 0x0000008900007276 */ /* 0x000fe40007810087 */
[----:B------:R-:W-:Y:S02]  /*efc0*/  FSEL R122, R65, -INF , !P6 ;  /* 0xff800000417a7808 */ /* 0x000fe40007000000 */
[----:B------:R-:W-:Y:S02]  /*efd0*/  FSEL R59, R64, -INF , !P0 ;  /* 0xff800000403b7808 */ /* 0x000fe40004000000 */
[----:B------:R-:W-:Y:S01]  /*efe0*/  FMNMX3.FTZ R5, R4, R131, R129, !PT ;  /* 0x0000008304057276 */ /* 0x000fe20007810081 */
[----:B------:R-:W-:Y:S01]  /*eff0*/  LDSM.16.MT88.4 R64, [R57+0x4000] ;  /* 0x004000003940783b */ /* 0x000fe20000004200 */
[----:B------:R-:W-:Y:S02]  /*f000*/  FSEL R53, R53, -INF , !P1 ;  /* 0xff80000035357808 */ /* 0x000fe40004800000 */
[----:B------:R-:W-:Y:S02]  /*f010*/  FMNMX3.FTZ R0, R0, R127, R120, !PT ;  /* 0x0000007f00007276 */ /* 0x000fe40007810078 */
[----:B------:R-:W-:Y:S02]  /*f020*/  FSEL R54, R54, -INF , !P5 ;  /* 0xff80000036367808 */ /* 0x000fe40006800000 */
[----:B------:R-:W-:Y:S02]  /*f030*/  FMNMX3.FTZ R6, R5, R59, R122, !PT ;  /* 0x0000003b05067276 */ /* 0x000fe4000781007a */
[----:B------:R-:W-:Y:S03]  /*f040*/  FMNMX3.FTZ R7, R0, R53, R54, !PT ;  /* 0x0000003500077276 */ /* 0x000fe60007810036 */
[----:B------:R-:W-:Y:S08]  /*f050*/  SHFL.BFLY PT, R25, R6, 0x2, 0x1f ;  /* 0x0c401f0006197f89 */ /* 0x000ff000000e0000 */
[----:B------:R-:W1:Y:S02]  /*f060*/  SHFL.BFLY PT, R0, R7, 0x2, 0x1f ;  /* 0x0c401f0007007f89 */ /* 0x000e6400000e0000 */
[----:B-1----:R-:W-:Y:S02]  /*f070*/  FMNMX.FTZ R5, R7, R0, !PT ;  /* 0x0000000007057209 */ /* 0x002fe40007810000 */
[----:B------:R-:W-:Y:S04]  /*f080*/  FMNMX.FTZ R4, R6, R25, !PT ;  /* 0x0000001906047209 */ /* 0x000fe80007810000 */
[----:B------:R-:W1:Y:S08]  /*f090*/  SHFL.BFLY PT, R0, R5, 0x1, 0x1f ;  /* 0x0c201f0005007f89 */ /* 0x000e7000000e0000 */
[----:B------:R-:W2:Y:S01]  /*f0a0*/  SHFL.BFLY PT, R25, R4, 0x1, 0x1f ;  /* 0x0c201f0004197f89 */ /* 0x000ea200000e0000 */
[----:B-1----:R-:W-:Y:S02]  /*f0b0*/  FMNMX.FTZ R0, R5, R0, !PT ;  /* 0x0000000005007209 */ /* 0x002fe40007810000 */
[----:B--2---:R-:W-:Y:S03]  /*f0c0*/  FMNMX.FTZ R52, R4, R25, !PT ;  /* 0x0000001904347209 */ /* 0x004fe60007810000 */
[C---:B---3--:R-:W-:Y:S01]  /*f0d0*/  FMUL.FTZ R124, R117.reuse, R0 ;  /* 0x00000000757c7220 */ /* 0x048fe20000410000 */
[----:B------:R-:W-:Y:S02]  /*f0e0*/  FSETP.NEU.FTZ.AND P0, PT, R0, -INF , PT ;  /* 0xff8000000000780b */ /* 0x000fe40003f1d000 */
[----:B------:R-:W-:Y:S01]  /*f0f0*/  FSETP.NEU.FTZ.AND P1, PT, R52, -INF , PT ;  /* 0xff8000003400780b */ /* 0x000fe20003f3d000 */
[----:B------:R-:W-:Y:S01]  /*f100*/  FMUL.FTZ R130, R117, R52 ;  /* 0x0000003475827220 */ /* 0x000fe20000410000 */
[----:B------:R-:W-:Y:S02]  /*f110*/  FSEL R124, R124, RZ, P0 ;  /* 0x000000ff7c7c7208 */ /* 0x000fe40000000000 */
[----:B------:R-:W-:Y:S02]  /*f120*/  FSEL R7, R52, RZ, P1 ;  /* 0x000000ff34077208 */ /* 0x000fe40000800000 */
[----:B------:R-:W-:Y:S01]  /*f130*/  FSEL R130, R130, RZ, P1 ;  /* 0x000000ff82827208 */ /* 0x000fe20000800000 */
[-C--:B------:R-:W-:Y:S01]  /*f140*/  FFMA.FTZ R126, R15, R117.reuse, -R124 ;  /* 0x000000750f7e7223 */ /* 0x080fe2000001087c */
[----:B------:R-:W-:Y:S01]  /*f150*/  FSEL R5, R0, RZ, P0 ;  /* 0x000000ff00057208 */ /* 0x000fe20000000000 */
[----:B------:R-:W-:Y:S01]  /*f160*/  FADD.FTZ R6, -R7, R116 ;  /* 0x0000007407067221 */ /* 0x000fe20000010100 */
[-C--:B------:R-:W-:Y:S01]  /*f170*/  FFMA.FTZ R133, R19, R117.reuse, -R124 ;  /* 0x0000007513857223 */ /* 0x080fe2000001087c */
[-CC-:B------:R-:W-:Y:S01]  /*f180*/  FFMA.FTZ R121, R13, R117.reuse, -R130.reuse ;  /* 0x000000750d797223 */ /* 0x180fe20000010882 */
[-C--:B------:R-:W-:Y:S01]  /*f190*/  FFMA.FTZ R128, R23, R117.reuse, -R130 ;  /* 0x0000007517807223 */ /* 0x080fe20000010882 */
[----:B------:R-:W1:Y:S01]  /*f1a0*/  LDSM.16.MT88.4 R12, [R180+0x9000] ;  /* 0x00900000b40c783b */ /* 0x000e620000004200 */
[----:B------:R-:W-:Y:S01]  /*f1b0*/  FADD.FTZ R4, -R5, R118 ;  /* 0x0000007605047221 */ /* 0x000fe20000010100 */
[-CC-:B------:R-:W-:Y:S01]  /*f1c0*/  FFMA.FTZ R123, R21, R117.reuse, -R130.reuse ;  /* 0x00000075157b7223 */ /* 0x180fe20000010882 */
[-C--:B------:R-:W-:Y:S01]  /*f1d0*/  FFMA.FTZ R58, R17, R117.reuse, -R130 ;  /* 0x00000075113a7223 */ /* 0x080fe20000010882 */
[-CC-:B------:R-:W-:Y:S01]  /*f1e0*/  FFMA.FTZ R125, R11, R117.reuse, -R124.reuse ;  /* 0x000000750b7d7223 */ /* 0x180fe2000001087c */
[-CC-:B------:R-:W-:Y:S01]  /*f1f0*/  FFMA.FTZ R9, R9, R117.reuse, -R124.reuse ;  /* 0x0000007509097223 */ /* 0x180fe2000001087c */
[C---:B------:R-:W-:Y:S01]  /*f200*/  FMUL.FTZ R8, R117.reuse, R6 ;  /* 0x0000000675087220 */ /* 0x040fe20000410000 */
[----:B------:R-:W-:Y:S01]  /*f210*/  FMUL.FTZ R5, R117, R4 ;  /* 0x0000000475057220 */ /* 0x000fe20000410000 */
[----:B------:R-:W2:Y:S01]  /*f220*/  LDSM.16.MT88.4 R20, [R57] ;  /* 0x000000003914783b */ /* 0x000ea20000004200 */
[----:B------:R-:W-:Y:S01]  /*f230*/  MUFU.EX2 R116, R9 ;  /* 0x0000000900747308 */ /* 0x000fe20000000800 */
[-C--:B------:R-:W-:Y:S01]  /*f240*/  FFMA.FTZ R154, R151, R117.reuse, -R124 ;  /* 0x00000075979a7223 */ /* 0x080fe2000001087c */
[-CC-:B------:R-:W-:Y:S01]  /*f250*/  FFMA.FTZ R134, R171, R117.reuse, -R130.reuse ;  /* 0x00000075ab867223 */ /* 0x180fe20000010882 */
[-C--:B------:R-:W-:Y:S07]  /*f260*/  FFMA.FTZ R140, R227, R117.reuse, -R130 ;  /* 0x00000075e38c7223 */ /* 0x080fee0000010882 */
[----:B------:R-:W3:Y:S01]  /*f270*/  MUFU.EX2 R56, R5 ;  /* 0x0000000500387308 */ /* 0x000ee20000000800 */
[-C--:B------:R-:W-:Y:S01]  /*f280*/  FFMA.FTZ R118, R237, R117.reuse, -R124 ;  /* 0x00000075ed767223 */ /* 0x080fe2000001087c */
[-C--:B------:R-:W-:Y:S01]  /*f290*/  FFMA.FTZ R138, R177, R117.reuse, -R130 ;  /* 0x00000075b18a7223 */ /* 0x080fe20000010882 */
[-CC-:B------:R-:W-:Y:S07]  /*f2a0*/  FFMA.FTZ R136, R175, R117.reuse, -R124.reuse ;  /* 0x00000075af887223 */ /* 0x180fee000001087c */
[----:B------:R-:W4:Y:S01]  /*f2b0*/  MUFU.EX2 R55, R8 ;  /* 0x0000000800377308 */ /* 0x000f220000000800 */
[-C--:B------:R-:W-:Y:S01]  /*f2c0*/  FFMA.FTZ R221, R221, R117.reuse, -R124 ;  /* 0x00000075dddd7223 */ /* 0x080fe2000001087c */
[-C--:B------:R-:W-:Y:S01]  /*f2d0*/  FFMA.FTZ R235, R235, R117.reuse, -R130 ;  /* 0x00000075ebeb7223 */ /* 0x080fe20000010882 */
[-C--:B------:R-:W-:Y:S07]  /*f2e0*/  FFMA.FTZ R233, R233, R117.reuse, -R124 ;  /* 0x00000075e9e97223 */ /* 0x080fee000001087c */
[----:B------:R-:W-:Y:S01]  /*f2f0*/  MUFU.EX2 R128, R128 ;  /* 0x0000008000807308 */ /* 0x000fe20000000800 */
[-C--:B------:R-:W-:Y:S01]  /*f300*/  FFMA.FTZ R231, R231, R117.reuse, -R130 ;  /* 0x00000075e7e77223 */ /* 0x080fe20000010882 */
[-CC-:B------:R-:W-:Y:S01]  /*f310*/  FFMA.FTZ R142, R223, R117.reuse, -R124.reuse ;  /* 0x00000075df8e7223 */ /* 0x180fe2000001087c */
[-C--:B------:R-:W-:Y:S07]  /*f320*/  FFMA.FTZ R179, R179, R117.reuse, -R124 ;  /* 0x00000075b3b37223 */ /* 0x080fee000001087c */
[----:B------:R-:W5:Y:S01]  /*f330*/  MUFU.EX2 R123, R123 ;  /* 0x0000007b007b7308 */ /* 0x000f620000000800 */
[----:B------:R-:W-:Y:S01]  /*f340*/  FFMA.FTZ R144, R193, R117, -R130 ;  /* 0x00000075c1907223 */ /* 0x000fe20000010882 */
[C---:B---3--:R-:W-:Y:S01]  /*f350*/  FMUL.FTZ R6, R56.reuse, R114 ;  /* 0x0000007238067220 */ /* 0x048fe20000410000 */
[C---:B------:R-:W-:Y:S07]  /*f360*/  FMUL.FTZ R7, R56.reuse, R115 ;  /* 0x0000007338077220 */ /* 0x040fee0000410000 */
[----:B------:R-:W-:Y:S01]  /*f370*/  MUFU.EX2 R133, R133 ;  /* 0x0000008500857308 */ /* 0x000fe20000000800 */
[C---:B------:R-:W-:Y:S01]  /*f380*/  FMUL.FTZ R10, R56.reuse, R110 ;  /* 0x0000006e380a7220 */ /* 0x040fe20000410000 */
[C---:B----4-:R-:W-:Y:S01]  /*f390*/  FMUL.FTZ R4, R55.reuse, R112 ;  /* 0x0000007037047220 */ /* 0x050fe20000410000 */
[C---:B------:R-:W-:Y:S07]  /*f3a0*/  FMUL.FTZ R5, R55.reuse, R113 ;  /* 0x0000007137057220 */ /* 0x040fee0000410000 */
[----:B------:R-:W3:Y:S01]  /*f3b0*/  MUFU.EX2 R126, R126 ;  /* 0x0000007e007e7308 */ /* 0x000ee20000000800 */
[C---:B------:R-:W-:Y:S01]  /*f3c0*/  FMUL.FTZ R11, R56.reuse, R111 ;  /* 0x0000006f380b7220 */ /* 0x040fe20000410000 */
[C---:B------:R-:W-:Y:S01]  /*f3d0*/  FMUL.FTZ R8, R55.reuse, R108 ;  /* 0x0000006c37087220 */ /* 0x040fe20000410000 */
[----:B------:R-:W-:Y:S07]  /*f3e0*/  FMUL.FTZ R9, R55, R109 ;  /* 0x0000006d37097220 */ /* 0x000fee0000410000 */
[----:B------:R-:W-:Y:S01]  /*f3f0*/  MUFU.EX2 R121, R121 ;  /* 0x0000007900797308 */ /* 0x000fe20000000800 */
[----:B------:R-:W-:Y:S01]  /*f400*/  LDSM.16.MT88.4 R108, [R180+0xac00] ;  /* 0x00ac0000b46c783b */ /* 0x000fe20000004200 */
[----:B-----5:R-:W-:Y:S01]  /*f410*/  F2FP.F16.F32.PACK_AB R60, R123, R128 ;  /* 0x000000807b3c723e */ /* 0x020fe200000000ff */
[C---:B------:R-:W-:Y:S07]  /*f420*/  FMUL.FTZ R18, R56.reuse, R102 ;  /* 0x0000006638127220 */ /* 0x040fee0000410000 */
[----:B------:R-:W4:Y:S01]  /*f430*/  MUFU.EX2 R58, R58 ;  /* 0x0000003a003a7308 */ /* 0x000f220000000800 */
[----:B------:R-:W-:Y:S01]  /*f440*/  FMUL.FTZ R19, R56, R103 ;  /* 0x0000006738137220 */ /* 0x000fe20000410000 */
[C---:B------:R-:W-:Y:S01]  /*f450*/  FMUL.FTZ R16, R55.reuse, R100 ;  /* 0x0000006437107220 */ /* 0x040fe20000410000 */
[C---:B------:R-:W-:Y:S07]  /*f460*/  FMUL.FTZ R17, R55.reuse, R101 ;  /* 0x0000006537117220 */ /* 0x040fee0000410000 */
[----:B------:R-:W5:Y:S01]  /*f470*/  MUFU.EX2 R125, R125 ;  /* 0x0000007d007d7308 */ /* 0x000f620000000800 */
[----:B------:R-:W-:Y:S01]  /*f480*/  LDSM.16.MT88.4 R100, [R57+0x1c00] ;  /* 0x001c00003964783b */ /* 0x000fe20000004200 */
[----:B---3--:R-:W-:Y:S01]  /*f490*/  F2FP.F16.F32.PACK_AB R61, R126, R133 ;  /* 0x000000857e3d723e */ /* 0x008fe200000000ff */
[C---:B------:R-:W-:Y:S01]  /*f4a0*/  FMUL.FTZ R34, R56.reuse, R86 ;  /* 0x0000005638227220 */ /* 0x040fe20000410000 */
[C---:B------:R-:W-:Y:S01]  /*f4b0*/  FMUL.FTZ R35, R56.reuse, R87 ;  /* 0x0000005738237220 */ /* 0x040fe20000410000 */
[C---:B------:R-:W-:Y:S01]  /*f4c0*/  FMUL.FTZ R32, R55.reuse, R84 ;  /* 0x0000005437207220 */ /* 0x040fe20000410000 */
[----:B------:R-:W-:Y:S01]  /*f4d0*/  FMUL.FTZ R33, R55, R85 ;  /* 0x0000005537217220 */ /* 0x000fe20000410000 */
[C---:B------:R-:W-:Y:S01]  /*f4e0*/  FMUL.FTZ R42, R56.reuse, R78 ;  /* 0x0000004e382a7220 */ /* 0x040fe20000410000 */
[----:B------:R-:W-:Y:S01]  /*f4f0*/  FMUL.FTZ R26, R56, R94 ;  /* 0x0000005e381a7220 */ /* 0x000fe20000410000 */
[----:B------:R-:W-:Y:S01]  /*f500*/  LDSM.16.MT88.4 R84, [R180+0xb400] ;  /* 0x00b40000b454783b */ /* 0x000fe20000004200 */
[----:B----4-:R-:W-:Y:S01]  /*f510*/  F2FP.F16.F32.PACK_AB R62, R58, R121 ;  /* 0x000000793a3e723e */ /* 0x010fe200000000ff */
[--C-:B------:R-:W-:Y:S01]  /*f520*/  FFMA.FTZ R94, R153, R117, -R124.reuse ;  /* 0x00000075995e7223 */ /* 0x100fe2000001087c */
[----:B------:R-:W-:Y:S01]  /*f530*/  MUFU.EX2 R134, R134 ;  /* 0x0000008600867308 */ /* 0x000fe20000000800 */
[----:B------:R-:W-:Y:S01]  /*f540*/  FMUL.FTZ R27, R56, R95 ;  /* 0x0000005f381b7220 */ /* 0x000fe20000410000 */
[----:B-----5:R-:W-:Y:S01]  /*f550*/  F2FP.F16.F32.PACK_AB R63, R116, R125 ;  /* 0x0000007d743f723e */ /* 0x020fe200000000ff */
[--C-:B------:R-:W-:Y:S01]  /*f560*/  FFMA.FTZ R95, R51, R117, -R124.reuse ;  /* 0x00000075335f7223 */ /* 0x100fe2000001087c */
[C---:B------:R-:W-:Y:S06]  /*f570*/  FMUL.FTZ R51, R56.reuse, R71 ;  /* 0x0000004738337220 */ /* 0x040fec0000410000 */
[----:B------:R-:W-:Y:S01]  /*f580*/  MUFU.EX2 R151, R94 ;  /* 0x0000005e00977308 */ /* 0x000fe20000000800 */
[C---:B------:R-:W-:Y:S01]  /*f590*/  FMUL.FTZ R24, R55.reuse, R92 ;  /* 0x0000005c37187220 */ /* 0x040fe20000410000 */
[----:B------:R-:W-:Y:S01]  /*f5a0*/  FMUL.FTZ R25, R55, R93 ;  /* 0x0000005d37197220 */ /* 0x000fe20000410000 */
[--C-:B------:R-:W-:Y:S01]  /*f5b0*/  FFMA.FTZ R93, R41, R117, -R124.reuse ;  /* 0x00000075295d7223 */ /* 0x100fe2000001087c */
[C---:B-1----:R-:W-:Y:S06]  /*f5c0*/  HMMA.16816.F32 R4, R60.reuse, R12, R4 ;  /* 0x0000000c3c04723c */ /* 0x042fec0000001804 */
[----:B------:R-:W-:Y:S01]  /*f5d0*/  MUFU.EX2 R95, R95 ;  /* 0x0000005f005f7308 */ /* 0x000fe20000000800 */
[C---:B------:R-:W-:Y:S09]  /*f5e0*/  FMUL.FTZ R41, R55.reuse, R77 ;  /* 0x0000004d37297220 */ /* 0x040ff20000410000 */
[----:B------:R-:W-:Y:S01]  /*f5f0*/  MUFU.EX2 R93, R93 ;  /* 0x0000005d005d7308 */ /* 0x000fe20000000800 */
[C---:B------:R-:W-:Y:S01]  /*f600*/  FMUL.FTZ R12, R55.reuse, R104 ;  /* 0x00000068370c7220 */ /* 0x040fe20000410000 */
[C---:B------:R-:W-:Y:S08]  /*f610*/  HMMA.16816.F32 R8, R60.reuse, R14, R8 ;  /* 0x0000000e3c08723c */ /* 0x040ff00000001808 */
[----:B------:R-:W-:Y:S01]  /*f620*/  MUFU.EX2 R140, R140 ;  /* 0x0000008c008c7308 */ /* 0x000fe20000000800 */
[C---:B------:R-:W-:Y:S01]  /*f630*/  FMUL.FTZ R14, R56.reuse, R106 ;  /* 0x0000006a380e7220 */ /* 0x040fe20000410000 */
[----:B------:R-:W-:Y:S01]  /*f640*/  FMUL.FTZ R15, R56, R107 ;  /* 0x0000006b380f7220 */ /* 0x000fe20000410000 */
[----:B------:R-:W-:Y:S01]  /*f650*/  FMUL.FTZ R13, R55, R105 ;  /* 0x00000069370d7220 */ /* 0x000fe20000410000 */
[-C--:B------:R-:W-:Y:S06]  /*f660*/  FFMA.FTZ R92, R132, R117.reuse, -R124 ;  /* 0x00000075845c7223 */ /* 0x080fec000001087c */
[----:B------:R-:W-:Y:S01]  /*f670*/  MUFU.EX2 R118, R118 ;  /* 0x0000007600767308 */ /* 0x000fe20000000800 */
[-CC-:B------:R-:W-:Y:S01]  /*f680*/  FFMA.FTZ R107, R251, R117.reuse, -R130.reuse ;  /* 0x00000075fb6b7223 */ /* 0x180fe20000010882 */
[-C--:B------:R-:W-:Y:S01]  /*f690*/  FFMA.FTZ R106, R249, R117.reuse, -R130 ;  /* 0x00000075f96a7223 */ /* 0x080fe20000010882 */
[-CC-:B------:R-:W-:Y:S07]  /*f6a0*/  FFMA.FTZ R105, R247, R117.reuse, -R124.reuse ;  /* 0x00000075f7697223 */ /* 0x180fee000001087c */
[----:B------:R-:W-:Y:S01]  /*f6b0*/  MUFU.EX2 R177, R235 ;  /* 0x000000eb00b17308 */ /* 0x000fe20000000800 */
[C---:B--2---:R-:W-:Y:S09]  /*f6c0*/  HMMA.16816.F32 R12, R60.reuse, R20, R12 ;  /* 0x000000143c0c723c */ /* 0x044ff2000000180c */
[----:B------:R-:W-:Y:S01]  /*f6d0*/  MUFU.EX2 R92, R92 ;  /* 0x0000005c005c7308 */ /* 0x000fe20000000800 */
[----:B------:R-:W-:Y:S01]  /*f6e0*/  FMUL.FTZ R20, R55, R96 ;  /* 0x0000006037147220 */ /* 0x000fe20000410000 */
[--C-:B------:R-:W-:Y:S01]  /*f6f0*/  FFMA.FTZ R96, R49, R117, -R124.reuse ;  /* 0x0000007531607223 */ /* 0x100fe2000001087c */
[C---:B------:R-:W-:Y:S01]  /*f700*/  FMUL.FTZ R49, R55.reuse, R69 ;  /* 0x0000004537317220 */ /* 0x040fe20000410000 */
[----:B------:R-:W-:Y:S01]  /*f710*/  FMUL.FTZ R21, R55, R97 ;  /* 0x0000006137157220 */ /* 0x000fe20000410000 */
[C---:B------:R-:W-:Y:S05]  /*f720*/  HMMA.16816.F32 R16, R60.reuse, R22, R16 ;  /* 0x000000163c10723c */ /* 0x040fea0000001810 */
[----:B------:R-:W-:Y:S01]  /*f730*/  MUFU.EX2 R107, R107 ;  /* 0x0000006b006b7308 */ /* 0x000fe20000000800 */
[C---:B------:R-:W-:Y:S01]  /*f740*/  FMUL.FTZ R22, R56.reuse, R98 ;  /* 0x0000006238167220 */ /* 0x040fe20000410000 */
[----:B------:R-:W-:Y:S08]  /*f750*/  FMUL.FTZ R23, R56, R99 ;  /* 0x0000006338177220 */ /* 0x000ff00000410000 */
[----:B------:R-:W1:Y:S01]  /*f760*/  MUFU.EX2 R96, R96 ;  /* 0x0000006000607308 */ /* 0x000e620000000800 */
[-C--:B------:R-:W-:Y:S01]  /*f770*/  FFMA.FTZ R104, R245, R117.reuse, -R124 ;  /* 0x00000075f5687223 */ /* 0x080fe2000001087c */
[-CC-:B------:R-:W-:Y:S01]  /*f780*/  FFMA.FTZ R99, R243, R117.reuse, -R130.reuse ;  /* 0x00000075f3637223 */ /* 0x180fe20000010882 */
[-C--:B------:R-:W-:Y:S07]  /*f790*/  FFMA.FTZ R98, R241, R117.reuse, -R130 ;  /* 0x00000075f1627223 */ /* 0x080fee0000010882 */
[----:B------:R-:W-:Y:S01]  /*f7a0*/  MUFU.EX2 R106, R106 ;  /* 0x0000006a006a7308 */ /* 0x000fe20000000800 */
[-C--:B------:R-:W-:Y:S01]  /*f7b0*/  FFMA.FTZ R97, R239, R117.reuse, -R124 ;  /* 0x00000075ef617223 */ /* 0x080fe2000001087c */
[C---:B------:R-:W-:Y:S08]  /*f7c0*/  HMMA.16816.F32 R20, R60.reuse, R28, R20 ;  /* 0x0000001c3c14723c */ /* 0x040ff00000001814 */
[----:B------:R-:W-:Y:S01]  /*f7d0*/  MUFU.EX2 R105, R105 ;  /* 0x0000006900697308 */ /* 0x000fe20000000800 */
[C---:B------:R-:W-:Y:S01]  /*f7e0*/  FMUL.FTZ R28, R55.reuse, R88 ;  /* 0x00000058371c7220 */ /* 0x040fe20000410000 */
[--C-:B------:R-:W-:Y:S01]  /*f7f0*/  FFMA.FTZ R88, R40, R117, -R130.reuse ;  /* 0x0000007528587223 */ /* 0x100fe20000010882 */
[C---:B------:R-:W-:Y:S01]  /*f800*/  FMUL.FTZ R40, R55.reuse, R76 ;  /* 0x0000004c37287220 */ /* 0x040fe20000410000 */
[----:B------:R-:W-:Y:S01]  /*f810*/  FMUL.FTZ R29, R55, R89 ;  /* 0x00000059371d7220 */ /* 0x000fe20000410000 */
[--C-:B------:R-:W-:Y:S01]  /*f820*/  FFMA.FTZ R89, R50, R117, -R130.reuse ;  /* 0x0000007532597223 */ /* 0x100fe20000010882 */
[C---:B------:R-:W-:Y:S04]  /*f830*/  HMMA.16816.F32 R24, R60.reuse, R30, R24 ;  /* 0x0000001e3c18723c */ /* 0x040fe80000001818 */
[----:B------:R-:W-:Y:S01]  /*f840*/  MUFU.EX2 R104, R104 ;  /* 0x0000006800687308 */ /* 0x000fe20000000800 */
[C---:B------:R-:W-:Y:S01]  /*f850*/  FMUL.FTZ R30, R56.reuse, R90 ;  /* 0x0000005a381e7220 */ /* 0x040fe20000410000 */
[C---:B------:R-:W-:Y:S01]  /*f860*/  FMUL.FTZ R31, R56.reuse, R91 ;  /* 0x0000005b381f7220 */ /* 0x040fe20000410000 */
[C---:B------:R-:W-:Y:S01]  /*f870*/  FMUL.FTZ R50, R56.reuse, R70 ;  /* 0x0000004638327220 */ /* 0x040fe20000410000 */
[--C-:B------:R-:W-:Y:S01]  /*f880*/  FFMA.FTZ R91, R43, R117, -R130.reuse ;  /* 0x000000752b5b7223 */ /* 0x100fe20000010882 */
[----:B------:R-:W-:Y:S01]  /*f890*/  FMUL.FTZ R43, R56, R79 ;  /* 0x0000004f382b7220 */ /* 0x000fe20000410000 */
[----:B------:R-:W-:Y:S01]  /*f8a0*/  FFMA.FTZ R90, R48, R117, -R130 ;  /* 0x00000075305a7223 */ /* 0x000fe20000010882 */
[----:B------:R-:W2:Y:S01]  /*f8b0*/  LDSM.16.MT88.4 R76, [R180+0x9400] ;  /* 0x00940000b44c783b */ /* 0x000ea20000004200 */
[C---:B------:R-:W-:Y:S01]  /*f8c0*/  FMUL.FTZ R48, R55.reuse, R68 ;  /* 0x0000004437307220 */ /* 0x040fe20000410000 */
[C---:B------:R-:W-:Y:S01]  /*f8d0*/  HMMA.16816.F32 R28, R60.reuse, R36, R28 ;  /* 0x000000243c1c723c */ /* 0x040fe2000000181c */
[----:B------:R-:W-:Y:S02]  /*f8e0*/  MUFU.EX2 R88, R88 ;  /* 0x0000005800587308 */ /* 0x000fe40000000800 */
[C---:B------:R-:W-:Y:S01]  /*f8f0*/  FMUL.FTZ R36, R55.reuse, R80 ;  /* 0x0000005037247220 */ /* 0x040fe20000410000 */
[----:B------:R-:W-:Y:S07]  /*f900*/  FMUL.FTZ R37, R55, R81 ;  /* 0x0000005137257220 */ /* 0x000fee0000410000 */
[----:B------:R-:W3:Y:S01]  /*f910*/  MUFU.EX2 R91, R91 ;  /* 0x0000005b005b7308 */ /* 0x000ee20000000800 */
[----:B------:R-:W-:Y:S01]  /*f920*/  LDSM.16.MT88.4 R68, [R180+0xd400] ;  /* 0x00d40000b444783b */ /* 0x000fe20000004200 */
[--C-:B------:R-:W-:Y:S01]  /*f930*/  FFMA.FTZ R132, R229, R117, -R124.reuse ;  /* 0x00000075e5847223 */ /* 0x100fe2000001087c */
[C---:B------:R-:W-:Y:S07]  /*f940*/  HMMA.16816.F32 R32, R60.reuse, R38, R32 ;  /* 0x000000263c20723c */ /* 0x040fee0000001820 */
[----:B------:R-:W-:Y:S01]  /*f950*/  MUFU.EX2 R89, R89 ;  /* 0x0000005900597308 */ /* 0x000fe20000000800 */
[C---:B------:R-:W-:Y:S01]  /*f960*/  FMUL.FTZ R38, R56.reuse, R82 ;  /* 0x0000005238267220 */ /* 0x040fe20000410000 */
[C---:B------:R-:W-:Y:S08]  /*f970*/  FMUL.FTZ R39, R56.reuse, R83 ;  /* 0x0000005338277220 */ /* 0x040ff00000410000 */
[----:B------:R-:W4:Y:S01]  /*f980*/  MUFU.EX2 R90, R90 ;  /* 0x0000005a005a7308 */ /* 0x000f220000000800 */
[----:B------:R-:W5:Y:S01]  /*f990*/  LDSM.16.MT88.4 R80, [R57+0x400] ;  /* 0x000400003950783b */ /* 0x000f620000004200 */
[-CC-:B------:R-:W-:Y:S01]  /*f9a0*/  FFMA.FTZ R146, R169, R117.reuse, -R124.reuse ;  /* 0x00000075a9927223 */ /* 0x180fe2000001087c */
[-C--:B------:R-:W-:Y:S07]  /*f9b0*/  FFMA.FTZ R167, R167, R117.reuse, -R124 ;  /* 0x00000075a7a77223 */ /* 0x080fee000001087c */
[----:B------:R-:W-:Y:S01]  /*f9c0*/  MUFU.EX2 R99, R99 ;  /* 0x0000006300637308 */ /* 0x000fe20000000800 */
[--C-:B------:R-:W-:Y:S01]  /*f9d0*/  FFMA.FTZ R225, R225, R117, -R130.reuse ;  /* 0x00000075e1e17223 */ /* 0x100fe20000010882 */
[C---:B------:R-:W-:Y:S08]  /*f9e0*/  HMMA.16816.F32 R36, R60.reuse, R44, R36 ;  /* 0x0000002c3c24723c */ /* 0x040ff00000001824 */
[----:B------:R-:W5:Y:S01]  /*f9f0*/  MUFU.EX2 R98, R98 ;  /* 0x0000006200627308 */ /* 0x000f620000000800 */
[C---:B------:R-:W-:Y:S01]  /*fa00*/  FMUL.FTZ R44, R55.reuse, R72 ;  /* 0x00000048372c7220 */ /* 0x040fe20000410000 */
[----:B------:R-:W-:Y:S01]  /*fa10*/  FMUL.FTZ R45, R55, R73 ;  /* 0x00000049372d7220 */ /* 0x000fe20000410000 */
[-CC-:B------:R-:W-:Y:S07]  /*fa20*/  FFMA.FTZ R173, R173, R117.reuse, -R130.reuse ;  /* 0x00000075adad7223 */ /* 0x180fee0000010882 */
[----:B------:R-:W5:Y:S01]  /*fa30*/  MUFU.EX2 R97, R97 ;  /* 0x0000006100617308 */ /* 0x000f620000000800 */
[----:B------:R-:W-:Y:S01]  /*fa40*/  FFMA.FTZ R148, R165, R117, -R130 ;  /* 0x00000075a5947223 */ /* 0x000fe20000010882 */
[C---:B------:R-:W-:Y:S08]  /*fa50*/  HMMA.16816.F32 R40, R60.reuse, R46, R40 ;  /* 0x0000002e3c28723c */ /* 0x040ff00000001828 */
[----:B------:R-:W5:Y:S01]  /*fa60*/  MUFU.EX2 R138, R138 ;  /* 0x0000008a008a7308 */ /* 0x000f620000000800 */
[C---:B------:R-:W-:Y:S01]  /*fa70*/  FMUL.FTZ R46, R56.reuse, R74 ;  /* 0x0000004a382e7220 */ /* 0x040fe20000410000 */
[----:B------:R-:W-:Y:S01]  /*fa80*/  FMUL.FTZ R47, R56, R75 ;  /* 0x0000004b382f7220 */ /* 0x000fe20000410000 */
[-CC-:B------:R-:W-:Y:S01]  /*fa90*/  FFMA.FTZ R150, R161, R117.reuse, -R124.reuse ;  /* 0x00000075a1967223 */ /* 0x180fe2000001087c */
[----:B------:R-:W5:Y:S06]  /*faa0*/  LDSM.16.MT88.4 R72, [R57+0x2400] ;  /* 0x002400003948783b */ /* 0x000f6c0000004200 */
[----:B------:R-:W-:Y:S01]  /*fab0*/  MUFU.EX2 R175, R233 ;  /* 0x000000e900af7308 */ /* 0x000fe20000000800 */
[-C--:B------:R-:W-:Y:S01]  /*fac0*/  FFMA.FTZ R157, R157, R117.reuse, -R124 ;  /* 0x000000759d9d7223 */ /* 0x080fe2000001087c */
[-CC-:B------:R-:W-:Y:S01]  /*fad0*/  FFMA.FTZ R152, R159, R117.reuse, -R130.reuse ;  /* 0x000000759f987223 */ /* 0x180fe20000010882 */
[-CC-:B------:R-:W-:Y:S01]  /*fae0*/  FFMA.FTZ R163, R163, R117.reuse, -R130.reuse ;  /* 0x00000075a3a37223 */ /* 0x180fe20000010882 */
[C---:B------:R-:W-:Y:S06]  /*faf0*/  HMMA.16816.F32 R44, R60.reuse, R64, R44 ;  /* 0x000000403c2c723c */ /* 0x040fec000000182c */
[----:B------:R-:W5:Y:S01]  /*fb00*/  MUFU.EX2 R136, R136 ;  /* 0x0000008800887308 */ /* 0x000f620000000800 */
[-CC-:B------:R-:W-:Y:S01]  /*fb10*/  FFMA.FTZ R155, R155, R117.reuse, -R130.reuse ;  /* 0x000000759b9b7223 */ /* 0x180fe20000010882 */
[-C--:B------:R-:W-:Y:S08]  /*fb20*/  FFMA.FTZ R156, R147, R117.reuse, -R130 ;  /* 0x00000075939c7223 */ /* 0x080ff00000010882 */
[----:B------:R-:W5:Y:S01]  /*fb30*/  MUFU.EX2 R171, R231 ;  /* 0x000000e700ab7308 */ /* 0x000f620000000800 */
[-C--:B------:R-:W-:Y:S01]  /*fb40*/  FFMA.FTZ R158, R141, R117.reuse, -R124 ;  /* 0x000000758d9e7223 */ /* 0x080fe2000001087c */
[----:B------:R-:W-:Y:S01]  /*fb50*/  FFMA.FTZ R160, R139, R117, -R130 ;  /* 0x000000758ba07223 */ /* 0x000fe20000010882 */
[----:B------:R-:W-:Y:S01]  /*fb60*/  HMMA.16816.F32 R48, R60, R66, R48 ;  /* 0x000000423c30723c */ /* 0x000fe20000001830 */
[----:B------:R-:W5:Y:S06]  /*fb70*/  LDSM.16.MT88.4 R64, [R57+0x4400] ;  /* 0x004400003940783b */ /* 0x000f6c0000004200 */
[----:B------:R-:W-:Y:S01]  /*fb80*/  MUFU.EX2 R132, R132 ;  /* 0x0000008400847308 */ /* 0x000fe20000000800 */
[----:B-1----:R-:W-:Y:S01]  /*fb90*/  F2FP.F16.F32.PACK_AB R63, R96, R95 ;  /* 0x0000005f603f723e */ /* 0x002fe200000000ff */
[----:B------:R-:W-:Y:S01]  /*fba0*/  FFMA.FTZ R162, R135, R117, -R124 ;  /* 0x0000007587a27223 */ /* 0x000fe2000001087c */
[----:B---3--:R-:W-:Y:S07]  /*fbb0*/  F2FP.F16.F32.PACK_AB R60, R91, R88 ;  /* 0x000000585b3c723e */ /* 0x008fee00000000ff */
[----:B------:R-:W1:Y:S01]  /*fbc0*/  MUFU.EX2 R221, R221 ;  /* 0x000000dd00dd7308 */ /* 0x000e620000000800 */
[----:B------:R-:W-:Y:S01]  /*fbd0*/  F2FP.F16.F32.PACK_AB R61, R92, R93 ;  /* 0x0000005d5c3d723e */ /* 0x000fe200000000ff */
[----:B------:R-:W-:Y:S01]  /*fbe0*/  FFMA.FTZ R149, R149, R117, -R130 ;  /* 0x0000007595957223 */ /* 0x000fe20000010882 */
[----:B----4-:R-:W-:Y:S07]  /*fbf0*/  F2FP.F16.F32.PACK_AB R62, R90, R89 ;  /* 0x000000595a3e723e */ /* 0x010fee00000000ff */
[----:B------:R-:W3:Y:S01]  /*fc00*/  MUFU.EX2 R223, R225 ;  /* 0x000000e100df7308 */ /* 0x000ee20000000800 */
[-C--:B------:R-:W-:Y:S01]  /*fc10*/  FFMA.FTZ R145, R145, R117.reuse, -R124 ;  /* 0x0000007591917223 */ /* 0x080fe2000001087c */
[-C--:B------:R-:W-:Y:S01]  /*fc20*/  FFMA.FTZ R143, R143, R117.reuse, -R130 ;  /* 0x000000758f8f7223 */ /* 0x080fe20000010882 */
[----:B------:R-:W-:Y:S07]  /*fc30*/  FFMA.FTZ R137, R137, R117, -R124 ;  /* 0x0000007589897223 */ /* 0x000fee000001087c */
[----:B------:R-:W-:Y:S01]  /*fc40*/  MUFU.EX2 R142, R142 ;  /* 0x0000008e008e7308 */ /* 0x000fe20000000800 */
[----:B------:R-:W-:Y:S01]  /*fc50*/  FFMA.FTZ R133, R56, R219, R133 ;  /* 0x000000db38857223 */ /* 0x000fe20000010085 */
[C---:B--2---:R-:W-:Y:S08]  /*fc60*/  HMMA.16816.F32 R4, R60.reuse, R76, R4 ;  /* 0x0000004c3c04723c */ /* 0x044ff00000001804 */
[----:B------:R-:W2:Y:S01]  /*fc70*/  MUFU.EX2 R179, R179 ;  /* 0x000000b300b37308 */ /* 0x000ea20000000800 */
[----:B------:R-:W-:Y:S01]  /*fc80*/  FADD.FTZ R126, R126, R133 ;  /* 0x000000857e7e7221 */ /* 0x000fe20000010000 */
[-C--:B------:R-:W-:Y:S01]  /*fc90*/  FFMA.FTZ R131, R131, R117.reuse, -R130 ;  /* 0x0000007583837223 */ /* 0x080fe20000010882 */
[-C--:B------:R-:W-:Y:S07]  /*fca0*/  FFMA.FTZ R127, R127, R117.reuse, -R124 ;  /* 0x000000757f7f7223 */ /* 0x080fee000001087c */
[----:B------:R-:W-:Y:S01]  /*fcb0*/  MUFU.EX2 R144, R144 ;  /* 0x0000009000907308 */ /* 0x000fe20000000800 */
[----:B------:R-:W-:Y:S01]  /*fcc0*/  FADD.FTZ R125, R125, R126 ;  /* 0x0000007e7d7d7221 */ /* 0x000fe20000010000 */
[C---:B------:R-:W-:Y:S01]  /*fcd0*/  HMMA.16816.F32 R8, R60.reuse, R78, R8 ;  /* 0x0000004e3c08723c */ /* 0x040fe20000001808 */
[----:B------:R-:W-:Y:S07]  /*fce0*/  LDSM.16.MT88.4 R76, [R57+0x800] ;  /* 0x00080000394c783b */ /* 0x000fee0000004200 */
[----:B------:R-:W4:Y:S01]  /*fcf0*/  MUFU.EX2 R169, R173 ;  /* 0x000000ad00a97308 */ /* 0x000f220000000800 */
[----:B------:R-:W-:Y:S01]  /*fd00*/  FADD.FTZ R116, R116, R125 ;  /* 0x0000007d74747221 */ /* 0x000fe20000010000 */
[-C--:B------:R-:W-:Y:S01]  /*fd10*/  FFMA.FTZ R59, R59, R117.reuse, -R130 ;  /* 0x000000753b3b7223 */ /* 0x080fe20000010882 */
[----:B------:R-:W-:Y:S07]  /*fd20*/  FFMA.FTZ R53, R53, R117, -R124 ;  /* 0x0000007535357223 */ /* 0x000fee000001087c */
[----:B------:R-:W-:Y:S01]  /*fd30*/  MUFU.EX2 R146, R146 ;  /* 0x0000009200927308 */ /* 0x000fe20000000800 */
[----:B------:R-:W-:Y:S01]  /*fd40*/  FADD.FTZ R93, R93, R116 ;  /* 0x000000745d5d7221 */ /* 0x000fe20000010000 */
[C---:B-----5:R-:W-:Y:S08]  /*fd50*/  HMMA.16816.F32 R12, R60.reuse, R80, R12 ;  /* 0x000000503c0c723c */ /* 0x060ff0000000180c */
[----:B------:R-:W5:Y:S01]  /*fd60*/  MUFU.EX2 R167, R167 ;  /* 0x000000a700a77308 */ /* 0x000f620000000800 */
[----:B------:R-:W-:Y:S01]  /*fd70*/  FADD.FTZ R92, R92, R93 ;  /* 0x0000005d5c5c7221 */ /* 0x000fe20000010000 */
[----:B------:R-:W-:Y:S01]  /*fd80*/  FFMA.FTZ R128, R55, R218, R128 ;  /* 0x000000da37807223 */ /* 0x000fe20000010080 */
[----:B------:R-:W-:Y:S07]  /*fd90*/  ISETP.GT.AND P0, PT, R213, R190, PT ;  /* 0x000000bed500720c */ /* 0x000fee0003f04270 */
[----:B------:R-:W-:Y:S01]  /*fda0*/  MUFU.EX2 R148, R148 ;  /* 0x0000009400947308 */ /* 0x000fe20000000800 */
[----:B------:R-:W-:Y:S01]  /*fdb0*/  IMAD.MOV.U32 R116, RZ, RZ, R52 ;  /* 0x000000ffff747224 */ /* 0x000fe200078e0034 */
[C---:B------:R-:W-:Y:S01]  /*fdc0*/  HMMA.16816.F32 R16, R60.reuse, R82, R16 ;  /* 0x000000523c10723c */ /* 0x040fe20000001810 */
[----:B------:R-:W-:Y:S07]  /*fdd0*/  LDSM.16.MT88.4 R80, [R180+0xb800] ;  /* 0x00b80000b450783b */ /* 0x000fee0000004200 */
[----:B------:R-:W5:Y:S01]  /*fde0*/  MUFU.EX2 R161, R163 ;  /* 0x000000a300a17308 */ /* 0x000f620000000800 */
[----:B------:R-:W-:Y:S09]  /*fdf0*/  FADD.FTZ R128, R123, R128 ;  /* 0x000000807b807221 */ /* 0x000ff20000010000 */
[----:B------:R-:W-:Y:S01]  /*fe00*/  MUFU.EX2 R150, R150 ;  /* 0x0000009600967308 */ /* 0x000fe20000000800 */
[----:B------:R-:W-:Y:S01]  /*fe10*/  FADD.FTZ R121, R121, R128 ;  /* 0x0000008079797221 */ /* 0x000fe20000010000 */
[C---:B------:R-:W-:Y:S08]  /*fe20*/  HMMA.16816.F32 R20, R60.reuse, R84, R20 ;  /* 0x000000543c14723c */ /* 0x040ff00000001814 */
[----:B------:R-:W5:Y:S01]  /*fe30*/  MUFU.EX2 R157, R157 ;  /* 0x0000009d009d7308 */ /* 0x000f620000000800 */
[----:B------:R-:W-:Y:S09]  /*fe40*/  FADD.FTZ R121, R58, R121 ;  /* 0x000000793a797221 */ /* 0x000ff20000010000 */
[----:B------:R-:W-:Y:S01]  /*fe50*/  MUFU.EX2 R152, R152 ;  /* 0x0000009800987308 */ /* 0x000fe20000000800 */
[C---:B------:R-:W-:Y:S01]  /*fe60*/  HMMA.16816.F32 R24, R60.reuse, R86, R24 ;  /* 0x000000563c18723c */ /* 0x040fe20000001818 */
[----:B------:R-:W-:Y:S08]  /*fe70*/  LDSM.16.MT88.4 R84, [R57+0x2800] ;  /* 0x002800003954783b */ /* 0x000ff00000004200 */
[----:B------:R-:W5:Y:S10]  /*fe80*/  MUFU.EX2 R153, R155 ;  /* 0x0000009b00997308 */ /* 0x000f740000000800 */
[----:B------:R-:W5:Y:S01]  /*fe90*/  MUFU.EX2 R154, R154 ;  /* 0x0000009a009a7308 */ /* 0x000f620000000800 */
[C---:B------:R-:W-:Y:S09]  /*fea0*/  HMMA.16816.F32 R28, R60.reuse, R72, R28 ;  /* 0x000000483c1c723c */ /* 0x040ff2000000181c */
[----:B------:R-:W-:Y:S10]  /*feb0*/  MUFU.EX2 R147, R149 ;  /* 0x0000009500937308 */ /* 0x000ff40000000800 */
[----:B------:R-:W5:Y:S01]  /*fec0*/  MUFU.EX2 R156, R156 ;  /* 0x0000009c009c7308 */ /* 0x000f620000000800 */
[C---:B------:R-:W-:Y:S01]  /*fed0*/  HMMA.16816.F32 R32, R60.reuse, R74, R32 ;  /* 0x0000004a3c20723c */ /* 0x040fe20000001820 */
[----:B------:R-:W1:Y:S08]  /*fee0*/  LDSM.16.MT88.4 R72, [R180+0x9800] ;  /* 0x00980000b448783b */ /* 0x000e700000004200 */
[----:B------:R-:W-:Y:S10]  /*fef0*/  MUFU.EX2 R141, R145 ;  /* 0x00000091008d7308 */ /* 0x000ff40000000800 */
[----:B------:R-:W5:Y:S01]  /*ff00*/  MUFU.EX2 R158, R158 ;  /* 0x0000009e009e7308 */ /* 0x000f620000000800 */
[C---:B------:R-:W-:Y:S09]  /*ff10*/  HMMA.16816.F32 R36, R60.reuse, R68, R36 ;  /* 0x000000443c24723c */ /* 0x040ff20000001824 */
[----:B------:R-:W-:Y:S10]  /*ff20*/  MUFU.EX2 R139, R143 ;  /* 0x0000008f008b7308 */ /* 0x000ff40000000800 */
[----:B------:R-:W5:Y:S01]  /*ff30*/  MUFU.EX2 R160, R160 ;  /* 0x000000a000a07308 */ /* 0x000f620000000800 */
[C---:B------:R-:W-:Y:S01]  /*ff40*/  HMMA.16816.F32 R40, R60.reuse, R70, R40 ;  /* 0x000000463c28723c */ /* 0x040fe20000001828 */
[----:B------:R-:W3:Y:S08]  /*ff50*/  LDSM.16.MT88.4 R68, [R180+0xd800] ;  /* 0x00d80000b444783b */ /* 0x000ef00000004200 */
[----:B------:R-:W-:Y:S10]  /*ff60*/  MUFU.EX2 R135, R137 ;  /* 0x0000008900877308 */ /* 0x000ff40000000800 */
[----:B------:R-:W5:Y:S01]  /*ff70*/  MUFU.EX2 R162, R162 ;  /* 0x000000a200a27308 */ /* 0x000f620000000800 */
[C---:B------:R-:W-:Y:S09]  /*ff80*/  HMMA.16816.F32 R44, R60.reuse, R64, R44 ;  /* 0x000000403c2c723c */ /* 0x040ff2000000182c */
[----:B------:R-:W-:Y:S10]  /*ff90*/  MUFU.EX2 R59, R59 ;  /* 0x0000003b003b7308 */ /* 0x000ff40000000800 */
[----:B------:R-:W-:Y:S01]  /*ffa0*/  MUFU.EX2 R53, R53 ;  /* 0x0000003500357308 */ /* 0x000fe20000000800 */
        /* <DEDUP_REMOVED lines=86> */
[----:B------:R-:W-:Y:S07]  /*10510*/  LDSM.16.MT88.4 R68, [R57+0x5800] ;  /* 0x005800003944783b */ /* 0x000fee0000004200 */
[C---:B--2---:R-:W-:Y:S08]  /*10520*/  HMMA.16816.F32 R44, R60.reuse, R64, R44 ;  /* 0x000000403c2c723c */ /* 0x044ff0000000182c */
[----:B------:R-:W-:Y:S01]  /*10530*/  HMMA.16816.F32 R48, R60, R66, R48 ;  /* 0x000000423c30723c */ /* 0x000fe20000001830 */
[----:B------:R-:W2:Y:S02]  /*10540*/  LDSM.16.MT88.4 R64, [R180+0xe800] ;  /* 0x00e80000b440783b */ /* 0x000ea40000004200 */
[----:B------:R-:W-:Y:S02]  /*10550*/  F2FP.F16.F32.PACK_AB R60, R156, R147 ;  /* 0x000000939c3c723e */ /* 0x000fe400000000ff */
[----:B------:R-:W-:Y:S02]  /*10560*/  F2FP.F16.F32.PACK_AB R61, R158, R141 ;  /* 0x0000008d9e3d723e */ /* 0x000fe400000000ff */
[----:B------:R-:W-:Y:S02]  /*10570*/  F2FP.F16.F32.PACK_AB R62, R160, R139 ;  /* 0x0000008ba03e723e */ /* 0x000fe400000000ff */
[----:B------:R-:W-:Y:S07]  /*10580*/  F2FP.F16.F32.PACK_AB R63, R162, R135 ;  /* 0x00000087a23f723e */ /* 0x000fee00000000ff */
[C---:B-1----:R-:W-:Y:S03]  /*10590*/  HMMA.16816.F32 R4, R60.reuse, R72, R4 ;  /* 0x000000483c04723c */ /* 0x042fe60000001804 */
[-C--:B------:R-:W-:Y:S01]  /*105a0*/  FFMA.FTZ R73, R129, R117.reuse, -R130 ;  /* 0x0000007581497223 */ /* 0x080fe20000010882 */
[-C--:B------:R-:W-:Y:S01]  /*105b0*/  FFMA.FTZ R72, R120, R117.reuse, -R124 ;  /* 0x0000007578487223 */ /* 0x080fe2000001087c */
[----:B------:R-:W-:Y:S01]  /*105c0*/  MUFU.EX2 R129, R131 ;  /* 0x0000008300817308 */ /* 0x000fe20000000800 */
[-C--:B------:R-:W-:Y:S01]  /*105d0*/  FFMA.FTZ R130, R122, R117.reuse, -R130 ;  /* 0x000000757a827223 */ /* 0x080fe20000010882 */
[----:B------:R-:W-:Y:S01]  /*105e0*/  FFMA.FTZ R124, R54, R117, -R124 ;  /* 0x00000075367c7223 */ /* 0x000fe2000001087c */
[C---:B------:R-:W-:Y:S07]  /*105f0*/  HMMA.16816.F32 R8, R60.reuse, R74, R8 ;  /* 0x0000004a3c08723c */ /* 0x040fee0000001808 */
[----:B------:R-:W1:Y:S01]  /*10600*/  MUFU.EX2 R56, R73 ;  /* 0x0000004900387308 */ /* 0x000e620000000800 */
[----:B------:R-:W-:Y:S09]  /*10610*/  FADD.FTZ R54, R88, R121 ;  /* 0x0000007958367221 */ /* 0x000ff20000010000 */
[----:B------:R-:W-:Y:S01]  /*10620*/  MUFU.EX2 R120, R127 ;  /* 0x0000007f00787308 */ /* 0x000fe20000000800 */
[----:B------:R-:W-:Y:S01]  /*10630*/  FADD.FTZ R54, R91, R54 ;  /* 0x000000365b367221 */ /* 0x000fe20000010000 */
[C---:B----4-:R-:W-:Y:S08]  /*10640*/  HMMA.16816.F32 R12, R60.reuse, R76, R12 ;  /* 0x0000004c3c0c723c */ /* 0x050ff0000000180c */
[----:B------:R-:W3:Y:S01]  /*10650*/  MUFU.EX2 R55, R72 ;  /* 0x0000004800377308 */ /* 0x000ee20000000800 */
[----:B------:R-:W-:Y:S09]  /*10660*/  FADD.FTZ R89, R89, R54 ;  /* 0x0000003659597221 */ /* 0x000ff20000010000 */
[----:B------:R-:W4:Y:S01]  /*10670*/  MUFU.EX2 R130, R130 ;  /* 0x0000008200827308 */ /* 0x000f220000000800 */
[----:B------:R-:W-:Y:S01]  /*10680*/  FADD.FTZ R90, R90, R89 ;  /* 0x000000595a5a7221 */ /* 0x000fe20000010000 */
[C---:B------:R-:W-:Y:S01]  /*10690*/  HMMA.16816.F32 R16, R60.reuse, R78, R16 ;  /* 0x0000004e3c10723c */ /* 0x040fe20000001810 */
[----:B------:R-:W-:Y:S07]  /*106a0*/  LDSM.16.MT88.4 R76, [R180+0xec00] ;  /* 0x00ec0000b44c783b */ /* 0x000fee0000004200 */
[----:B------:R-:W4:Y:S01]  /*106b0*/  MUFU.EX2 R124, R124 ;  /* 0x0000007c007c7308 */ /* 0x000f220000000800 */
[----:B------:R-:W-:Y:S04]  /*106c0*/  FADD.FTZ R107, R107, R90 ;  /* 0x0000005a6b6b7221 */ /* 0x000fe80000010000 */
[----:B------:R-:W-:Y:S01]  /*106d0*/  FADD.FTZ R106, R106, R107 ;  /* 0x0000006b6a6a7221 */ /* 0x000fe20000010000 */
[C---:B-----5:R-:W-:Y:S03]  /*106e0*/  HMMA.16816.F32 R20, R60.reuse, R80, R20 ;  /* 0x000000503c14723c */ /* 0x060fe60000001814 */
[----:B------:R-:W-:Y:S04]  /*106f0*/  FADD.FTZ R99, R99, R106 ;  /* 0x0000006a63637221 */ /* 0x000fe80000010000 */
[----:B------:R-:W-:Y:S01]  /*10700*/  FADD.FTZ R98, R98, R99 ;  /* 0x0000006362627221 */ /* 0x000fe20000010000 */
[C---:B------:R-:W-:Y:S03]  /*10710*/  HMMA.16816.F32 R24, R60.reuse, R82, R24 ;  /* 0x000000523c18723c */ /* 0x040fe60000001818 */
[----:B------:R-:W-:Y:S04]  /*10720*/  FADD.FTZ R177, R177, R98 ;  /* 0x00000062b1b17221 */ /* 0x000fe80000010000 */
[----:B------:R-:W-:Y:S01]  /*10730*/  FADD.FTZ R138, R138, R177 ;  /* 0x000000b18a8a7221 */ /* 0x000fe20000010000 */
[C---:B------:R-:W-:Y:S08]  /*10740*/  HMMA.16816.F32 R28, R60.reuse, R84, R28 ;  /* 0x000000543c1c723c */ /* 0x040ff0000000181c */
[C---:B------:R-:W-:Y:S01]  /*10750*/  HMMA.16816.F32 R32, R60.reuse, R86, R32 ;  /* 0x000000563c20723c */ /* 0x040fe20000001820 */
[----:B------:R-:W-:Y:S07]  /*10760*/  LDSM.16.MT88.4 R84, [R57+0x3c00] ;  /* 0x003c00003954783b */ /* 0x000fee0000004200 */
[C---:B--2---:R-:W-:Y:S03]  /*10770*/  HMMA.16816.F32 R36, R60.reuse, R64, R36 ;  /* 0x000000403c24723c */ /* 0x044fe60000001824 */
[----:B------:R-:W-:Y:S02]  /*10780*/  FADD.FTZ R65, R95, R92 ;  /* 0x0000005c5f417221 */ /* 0x000fe40000010000 */
[----:B------:R-:W2:Y:S02]  /*10790*/  LDSM.16.MT88.4 R92, [R180+0xcc00] ;  /* 0x00cc0000b45c783b */ /* 0x000ea40000004200 */
[----:B------:R-:W-:Y:S01]  /*107a0*/  FADD.FTZ R96, R96, R65 ;  /* 0x0000004160607221 */ /* 0x000fe20000010000 */
[C---:B------:R-:W-:Y:S03]  /*107b0*/  HMMA.16816.F32 R40, R60.reuse, R66, R40 ;  /* 0x000000423c28723c */ /* 0x040fe60000001828 */
[----:B------:R-:W-:Y:S04]  /*107c0*/  FADD.FTZ R105, R105, R96 ;  /* 0x0000006069697221 */ /* 0x000fe80000010000 */
[----:B------:R-:W-:Y:S01]  /*107d0*/  FADD.FTZ R104, R104, R105 ;  /* 0x0000006968687221 */ /* 0x000fe20000010000 */
[C---:B------:R-:W-:Y:S03]  /*107e0*/  HMMA.16816.F32 R44, R60.reuse, R68, R44 ;  /* 0x000000443c2c723c */ /* 0x040fe6000000182c */
[----:B-1----:R-:W-:Y:S01]  /*107f0*/  F2FP.F16.F32.PACK_AB R68, R56, R129 ;  /* 0x000000813844723e */ /* 0x002fe200000000ff */
[----:B------:R-:W-:Y:S01]  /*10800*/  FADD.FTZ R97, R97, R104 ;  /* 0x0000006861617221 */ /* 0x000fe20000010000 */
[----:B---3--:R-:W-:Y:S03]  /*10810*/  F2FP.F16.F32.PACK_AB R69, R55, R120 ;  /* 0x000000783745723e */ /* 0x008fe600000000ff */
[----:B------:R-:W-:Y:S03]  /*10820*/  HMMA.16816.F32 R48, R60, R70, R48 ;  /* 0x000000463c30723c */ /* 0x000fe60000001830 */
[----:B----4-:R-:W-:Y:S01]  /*10830*/  F2FP.F16.F32.PACK_AB R70, R130, R59 ;  /* 0x0000003b8246723e */ /* 0x010fe200000000ff */
[----:B------:R-:W-:Y:S01]  /*10840*/  FADD.FTZ R118, R118, R97 ;  /* 0x0000006176767221 */ /* 0x000fe20000010000 */
[----:B------:R-:W-:Y:S07]  /*10850*/  F2FP.F16.F32.PACK_AB R71, R124, R53 ;  /* 0x000000357c47723e */ /* 0x000fee00000000ff */
[C---:B------:R-:W-:Y:S05]  /*10860*/  HMMA.16816.F32 R112, R68.reuse, R108, R4 ;  /* 0x0000006c4470723c */ /* 0x040fea0000001804 */
[----:B------:R-:W-:Y:S01]  /*10870*/  FADD.FTZ R5, R175, R118 ;  /* 0x00000076af057221 */ /* 0x000fe20000010000 */
[----:B------:R-:W-:Y:S02]  /*10880*/  IMAD.MOV.U32 R118, RZ, RZ, R0 ;  /* 0x000000ffff767224 */ /* 0x000fe400078e0000 */
[C---:B------:R-:W-:Y:S03]  /*10890*/  HMMA.16816.F32 R108, R68.reuse, R110, R8 ;  /* 0x0000006e446c723c */ /* 0x040fe60000001808 */
[----:B------:R-:W-:Y:S04]  /*108a0*/  FADD.FTZ R5, R136, R5 ;  /* 0x0000000588057221 */ /* 0x000fe80000010000 */
        /* <DEDUP_REMOVED lines=8> */
[----:B------:R-:W1:Y:S02]  /*10930*/  LDSM.16.MT88.4 R4, [R57+0x5c00] ;  /* 0x005c00003904783b */ /* 0x000e640000004200 */
        /* <DEDUP_REMOVED lines=39> */
.L_x_1762:
        /* <DEDUP_REMOVED lines=10> */
.L_x_1781:
[----:B------:R-:W2:Y:S01]  /*10c50*/  MUFU.RCP R6, R8 ;  /* 0x0000000800067308 */ /* 0x000ea20000001000 */
[----:B------:R-:W1:Y:S01]  /*10c60*/  S2UR UR6, SR_CgaCtaId ;  /* 0x00000000000679c3 */ /* 0x000e620000008800 */
[----:B---34-:R-:W-:Y:S01]  /*10c70*/  FADD.FTZ R10, R10, R11 ;  /* 0x0000000b0a0a7221 */ /* 0x018fe20000010000 */
[C---:B------:R-:W-:Y:S01]  /*10c80*/  SHF.L.U32 R5, R119.reuse, 0x1, RZ ;  /* 0x0000000177057819 */ /* 0x040fe200000006ff */
[----:B------:R-:W-:Y:S01]  /*10c90*/  UMOV UR7, 0x400 ;  /* 0x0000040000077882 */ /* 0x000fe20000000000 */
[----:B------:R-:W-:Y:S02]  /*10ca0*/  FSETP.NE.FTZ.AND P3, PT, R8, RZ, PT ;  /* 0x000000ff0800720b */ /* 0x000fe40003f75000 */
[----:B------:R-:W-:Y:S01]  /*10cb0*/  SHF.L.U32 R4, R119, 0x4, RZ ;  /* 0x0000000477047819 */ /* 0x000fe200000006ff */
[----:B------:R-:W3:Y:S01]  /*10cc0*/  MUFU.RCP R9, R10 ;  /* 0x0000000a00097308 */ /* 0x000ee20000001000 */
[----:B------:R-:W-:Y:S02]  /*10cd0*/  LOP3.LUT R5, R5, 0x6, RZ, 0xc0, !PT ;  /* 0x0000000605057812 */ /* 0x000fe400078ec0ff */
[----:B------:R-:W-:-:S02]  /*10ce0*/  FSETP.NE.FTZ.AND P1, PT, R10, RZ, PT ;  /* 0x000000ff0a00720b */ /* 0x000fc40003f35000 */
[----:B------:R-:W-:Y:S02]  /*10cf0*/  LOP3.LUT R4, R5, 0x3e00, R4, 0xf8, !PT ;  /* 0x00003e0005047812 */ /* 0x000fe400078ef804 */
[----:B------:R-:W-:Y:S02]  /*10d00*/  SHF.L.U32 R5, R119, 0x3, RZ ;  /* 0x0000000377057819 */ /* 0x000fe400000006ff */
[----:B--2---:R-:W-:Y:S02]  /*10d10*/  FSEL R6, R6, 1, P3 ;  /* 0x3f80000006067808 */ /* 0x004fe40001800000 */
        /* <DEDUP_REMOVED lines=26> */
[----:B-1----:R-:W-:Y:S01]  /*10ec0*/  ULEA UR6, UR6, UR7, 0x18 ;  /* 0x0000000706067291 */ /* 0x002fe2000f8ec0ff */
[----:B---3--:R-:W-:-:S02]  /*10ed0*/  FSEL R9, R9, 1, P1 ;  /* 0x3f80000009097808 */ /* 0x008fc40000800000 */
        /* <DEDUP_REMOVED lines=89> */
[----:B------:R-:W1:Y:S01]  /*11470*/  @P1 MUFU.LG2 R10, R10 ;  /* 0x0000000a000a1308 */ /* 0x000e620000000c00 */
[----:B------:R-:W2:Y:S07]  /*11480*/  S2R R30, SR_TID.X ;  /* 0x00000000001e7919 */ /* 0x000eae0000002100 */
[----:B------:R-:W1:Y:S01]  /*11490*/  @P3 MUFU.LG2 R8, R8 ;  /* 0x0000000800083308 */ /* 0x000e620000000c00 */
[----:B------:R-:W-:Y:S01]  /*114a0*/  BSSY.RECONVERGENT B0, `(.L_x_1771) ;  /* 0x0000011000007945 */ /* 0x000fe20003800200 */
[----:B------:R-:W-:Y:S01]  /*114b0*/  MOV R28, 0x7f800000 ;  /* 0x7f800000001c7802 */ /* 0x000fe20000000f00 */
[----:B----4-:R-:W-:Y:S01]  /*114c0*/  @P2 IMAD.WIDE.U32 R42, R40, R202, RZ ;  /* 0x000000ca282a2225 */ /* 0x010fe200078e00ff */
[----:B------:R-:W-:-:S03]  /*114d0*/  MOV R29, 0x7f800000 ;  /* 0x7f800000001d7802 */ /* 0x000fc60000000f00 */
[----:B-1----:R-:W-:-:S04]  /*114e0*/  @P1 FMUL.FTZ R5, R10, 0.69314718246459960938 ;  /* 0x3f3172180a051820 */ /* 0x002fc80000410000 */
[----:B-----5:R-:W-:Y:S01]  /*114f0*/  @P1 FFMA.FTZ R28, R7, R0, R5 ;  /* 0x00000000071c1223 */ /* 0x020fe20000010005 */
[----:B------:R-:W-:Y:S01]  /*11500*/  @P3 FMUL.FTZ R6, R8, 0.69314718246459960938 ;  /* 0x3f31721808063820 */ /* 0x000fe20000410000 */
[----:B------:R-:W-:-:S03]  /*11510*/  @P2 IMAD R0, R41, R202, RZ ;  /* 0x000000ca29002224 */ /* 0x000fc600078e02ff */
[----:B------:R-:W-:Y:S01]  /*11520*/  @P3 FFMA.FTZ R29, R7, R52, R6 ;  /* 0x00000034071d3223 */ /* 0x000fe20000010006 */
        /* <DEDUP_REMOVED lines=8> */
.L_x_1772:
[----:B------:R-:W-:Y:S05]  /*115b0*/  BSYNC.RECONVERGENT B0 ;  /* 0x0000000000007941 */ /* 0x000fea0003800200 */
.L_x_1771:
        /* <DEDUP_REMOVED lines=27> */
.L_x_1774:
[----:B------:R-:W-:Y:S05]  /*11770*/  BSYNC.RECONVERGENT B0 ;  /* 0x0000000000007941 */ /* 0x000fea0003800200 */
.L_x_1773:
[----:B-1----:R1:W5:Y:S01]  /*11780*/  LD.E R3, desc[UR4][R2.64+0xc0] ;  /* 0x0000c00402037980 */ /* 0x002362000c101900 */
[-C--:B------:R-:W-:Y:S01]  /*11790*/  @!P2 IMAD R28, R39, R198.reuse, RZ ;  /* 0x000000c6271ca224 */ /* 0x080fe200078e02ff */
[----:B------:R-:W-:Y:S01]  /*117a0*/  MOV R205, RZ ;  /* 0x000000ff00cd7202 */ /* 0x000fe20000000f00 */
[----:B------:R-:W-:Y:S01]  /*117b0*/  @!P2 IMAD.WIDE.U32 R32, R38, R198, RZ ;  /* 0x000000c62620a225 */ /* 0x000fe200078e00ff */
[----:B------:R-:W-:Y:S01]  /*117c0*/  ISETP.GE.AND P1, PT, R30, R183, PT ;  /* 0x000000b71e00720c */ /* 0x000fe20003f26270 */
[----:B------:R-:W-:Y:S01]  /*117d0*/  BSSY.RECONVERGENT B0, `(.L_x_1775) ;  /* 0x000001a000007945 */ /* 0x000fe20003800200 */
[----:B------:R-:W-:Y:S01]  /*117e0*/  @P2 MOV R32, R42 ;  /* 0x0000002a00202202 */ /* 0x000fe20000000f00 */
[----:B------:R-:W-:Y:S01]  /*117f0*/  IMAD.WIDE.U32 R38, R36, R197, RZ ;  /* 0x000000c524267225 */ /* 0x000fe200078e00ff */
[----:B------:R-:W-:-:S03]  /*11800*/  @!P2 IADD3 R29, PT, PT, R33, R28, RZ ;  /* 0x0000001c211da210 */ /* 0x000fc60007ffe0ff */
[----:B------:R-:W-:Y:S02]  /*11810*/  IMAD R28, R37, R197, RZ ;  /* 0x000000c5251c7224 */ /* 0x000fe400078e02ff */
[----:B------:R-:W-:-:S03]  /*11820*/  IMAD.WIDE.U32 R36, R200, R40, R204 ;  /* 0x00000028c8247225 */ /* 0x000fc600078e00cc */
[----:B------:R-:W-:Y:S01]  /*11830*/  IADD3 R28, PT, PT, R39, R28, RZ ;  /* 0x0000001c271c7210 */ /* 0x000fe20007ffe0ff */
[----:B------:R-:W-:Y:S02]  /*11840*/  IMAD R200, R41, R200, RZ ;  /* 0x000000c829c87224 */ /* 0x000fe400078e02ff */
[----:B------:R-:W-:Y:S02]  /*11850*/  VIADD R34, R30, 0x20 ;  /* 0x000000201e227836 */ /* 0x000fe40000000000 */
[----:B------:R-:W-:Y:S01]  /*11860*/  @P2 IMAD.IADD R29, R43, 0x1, R0 ;  /* 0x000000012b1d2824 */ /* 0x000fe200078e0200 */
[----:B------:R-:W-:Y:S02]  /*11870*/  IADD3 R200, PT, PT, R37, R200, RZ ;  /* 0x000000c825c87210 */ /* 0x000fe40007ffe0ff */
[----:B------:R-:W-:Y:S02]  /*11880*/  IADD3 R32, P3, P2, R38, R36, R32 ;  /* 0x0000002426207210 */ /* 0x000fe40007a7e020 */
[----:B------:R-:W-:-:S02]  /*11890*/  ISETP.GE.AND P0, PT, R34, R183, PT ;  /* 0x000000b72200720c */ /* 0x000fc40003f06270 */
        /* <DEDUP_REMOVED lines=13> */
.L_x_1776:
[----:B------:R-:W-:Y:S05]  /*11970*/  BSYNC.RECONVERGENT B0 ;  /* 0x0000000000007941 */ /* 0x000fea0003800200 */
.L_x_1775:
[----:B------:R-:W-:-:S04]  /*11980*/  MOV R197, 0x0 ;  /* 0x0000000000c57802 */ /* 0x000fc80000000f00 */
[----:B-12345:R-:W-:Y:S05]  /*11990*/  @P0 RET.REL.NODEC R196 `(_ZN5flash24flash_fwd_splitkv_kernelI23Flash_fwd_kernel_traitsILi96ELi64ELi128ELi4ELb0ELb0EN7cutlass6half_tE19Flash_kernel_traitsILi96ELi64ELi128ELi4ES3_EELb0ELb1ELb0ELb0ELb0ELb0ELb0ELb0EEEvNS_16Flash_fwd_paramsE) ;  /* 0xfffffee4c4980950 */ /* 0x03efea0003c3ffff */
[----:B------:R-:W-:Y:S01]  /*119a0*/  IADD3 R7, P0, PT, R30, 0x20, RZ ;  /* 0x000000201e077810 */ /* 0x000fe20007f1e0ff */
[----:B------:R-:W-:Y:S01]  /*119b0*/  IMAD.MOV.U32 R12, RZ, RZ, R32 ;  /* 0x000000ffff0c7224 */ /* 0x000fe200078e0020 */
[----:B------:R-:W-:Y:S02]  /*119c0*/  MOV R13, R33 ;  /* 0x00000021000d7202 */ /* 0x000fe40000000f00 */
[-C--:B------:R-:W-:Y:S01]  /*119d0*/  ISETP.GE.AND P2, PT, R204, R3.reuse, PT ;  /* 0x00000003cc00720c */ /* 0x080fe20003f46270 */
[----:B------:R-:W-:Y:S01]  /*119e0*/  IMAD.X R5, RZ, RZ, RZ, P0 ;  /* 0x000000ffff057224 */ /* 0x000fe200000e06ff */
[----:B------:R-:W-:Y:S01]  /*119f0*/  ISETP.GE.AND P1, PT, R189, R3, PT ;  /* 0x00000003bd00720c */ /* 0x000fe20003f26270 */
[----:B------:R-:W-:Y:S01]  /*11a00*/  IMAD.WIDE.U32 R12, R40, R7, R12 ;  /* 0x00000007280c7225 */ /* 0x000fe200078e000c */
[----:B------:R-:W-:Y:S02]  /*11a10*/  ISETP.GE.AND P0, PT, R188, R3, PT ;  /* 0x00000003bc00720c */ /* 0x000fe40003f06270 */
[----:B------:R-:W-:Y:S01]  /*11a20*/  MOV R197, 0x0 ;  /* 0x0000000000c57802 */ /* 0x000fe20000000f00 */
[----:B------:R-:W-:Y:S01]  /*11a30*/  IMAD R5, R5, R40, RZ ;  /* 0x0000002805057224 */ /* 0x000fe200078e02ff */
[----:B------:R-:W-:-:S03]  /*11a40*/  LEA R2, P3, R12, R44, 0x1 ;  /* 0x0000002c0c027211 */ /* 0x000fc600078608ff */
[----:B------:R-:W-:-:S04]  /*11a50*/  IMAD R5, R41, R7, R5 ;  /* 0x0000000729057224 */ /* 0x000fc800078e0205 */
[----:B------:R-:W-:-:S05]  /*11a60*/  IMAD.IADD R5, R13, 0x1, R5 ;  /* 0x000000010d057824 */ /* 0x000fca00078e0205 */
[----:B------:R-:W-:-:S05]  /*11a70*/  LEA.HI.X R3, R12, R45, R5, 0x1, P3 ;  /* 0x0000002d0c037211 */ /* 0x000fca00018f0c05 */
[----:B------:R-:W-:Y:S04]  /*11a80*/  @!P2 ST.E.128 desc[UR4][R2.64], R16 ;  /* 0x000000100200a985 */ /* 0x000fe8000c101d04 */
[----:B------:R1:W-:Y:S02]  /*11a90*/  @!P1 ST.E.128 desc[UR4][R2.64+0x40], R8 ;  /* 0x0000400802009985 */ /* 0x0003e4000c101d04 */
[----:B-1----:R-:W-:Y:S05]  /*11aa0*/  @P0 RET.REL.NODEC R196 `(_ZN5flash24flash_fwd_splitkv_kernelI23Flash_fwd_kernel_traitsILi96ELi64ELi128ELi4ELb0ELb0EN7cutlass6half_tE19Flash_kernel_traitsILi96ELi64ELi128ELi4ES3_EELb0ELb1ELb0ELb0ELb0ELb0ELb0ELb0EEEvNS_16Flash_fwd_paramsE) ;  /* 0xfffffee4c4540950 */ /* 0x002fea0003c3ffff */
[----:B------:R-:W-:Y:S01]  /*11ab0*/  MOV R197, 0x0 ;  /* 0x0000000000c57802 */ /* 0x000fe20000000f00 */
[----:B------:R1:W-:Y:S03]  /*11ac0*/  ST.E.128 desc[UR4][R2.64+0x80], R24 ;  /* 0x0000801802007985 */ /* 0x0003e6000c101d04 */
[----:B-1----:R-:W-:Y:S05]  /*11ad0*/  RET.REL.NODEC R196 `(_ZN5flash24flash_fwd_splitkv_kernelI23Flash_fwd_kernel_traitsILi96ELi64ELi128ELi4ELb0ELb0EN7cutlass6half_tE19Flash_kernel_traitsILi96ELi64ELi128ELi4ES3_EELb0ELb1ELb0ELb0ELb0ELb0ELb0ELb0EEEvNS_16Flash_fwd_paramsE) ;  /* 0xfffffee4c4487950 */ /* 0x002fea0003c3ffff */
.L_x_1770:
[----:B------:R-:W-:Y:S01]  /*11ae0*/  MOV R5, 0x2 ;  /* 0x0000000200057802 */ /* 0x000fe20000000f00 */
[----:B------:R-:W-:Y:S01]  /*11af0*/  IMAD.MOV.U32 R4, RZ, RZ, 0x1f ;  /* 0x0000001fff047424 */ /* 0x000fe200078e00ff */
[----:B------:R-:W-:-:S07]  /*11b00*/  MOV R6, 0xffffffff ;  /* 0xffffffff00067802 */ /* 0x000fce0000000f00 */
[----:B-1---5:R-:W-:Y:S05]  /*11b10*/  WARPSYNC.COLLECTIVE R6, `(.L_x_1777) ;  /* 0x0000000006087348 */ /* 0x022fea0003c00000 */
[----:B------:R2:W3:Y:S02]  /*11b20*/  SHFL.BFLY P0, R11, R218, R5, R4 ;  /* 0x0c000005da0b7389 */ /* 0x0004e40000000004 */
[----:B-123-5:R-:W-:Y:S05]  /*11b30*/  ENDCOLLECTIVE ;  /* 0x000000000000791b */ /* 0x02efea0003800000 */
.L_x_1777:
[----:B------:R-:W-:Y:S02]  /*11b40*/  IMAD.MOV.U32 R9, RZ, RZ, R11 ;  /* 0x000000ffff097224 */ /* 0x000fe400078e000b */
[----:B------:R-:W-:Y:S02]  /*11b50*/  IMAD.MOV.U32 R5, RZ, RZ, 0x1 ;  /* 0x00000001ff057424 */ /* 0x000fe400078e00ff */
[----:B------:R-:W-:-:S05]  /*11b60*/  FADD.FTZ R9, R9, R218 ;  /* 0x000000da09097221 */ /* 0x000fca0000010000 */
[----:B------:R-:W-:-:S07]  /*11b70*/  MOV R218, R9 ;  /* 0x0000000900da7202 */ /* 0x000fce0000000f00 */
[----:B------:R-:W-:Y:S05]  /*11b80*/  WARPSYNC.COLLECTIVE R6, `(.L_x_1778) ;  /* 0x0000000006087348 */ /* 0x000fea0003c00000 */
[----:B------:R1:W2:Y:S02]  /*11b90*/  SHFL.BFLY P0, R11, R218, R5, R4 ;  /* 0x0c000005da0b7389 */ /* 0x0002a40000000004 */
[----:B-12---:R-:W-:Y:S05]  /*11ba0*/  ENDCOLLECTIVE ;  /* 0x000000000000791b */ /* 0x006fea0003800000 */
.L_x_1778:
[----:B------:R-:W-:Y:S01]  /*11bb0*/  MOV R218, R219 ;  /* 0x000000db00da7202 */ /* 0x000fe20000000f00 */
[----:B------:R-:W-:Y:S01]  /*11bc0*/  IMAD.MOV.U32 R5, RZ, RZ, 0x2 ;  /* 0x00000002ff057424 */ /* 0x000fe200078e00ff */
[----:B------:R-:W-:-:S07]  /*11bd0*/  MOV R8, R11 ;  /* 0x0000000b00087202 */ /* 0x000fce0000000f00 */
[----:B------:R-:W-:Y:S05]  /*11be0*/  WARPSYNC.COLLECTIVE R6, `(.L_x_1779) ;  /* 0x0000000006087348 */ /* 0x000fea0003c00000 */
[----:B------:R1:W2:Y:S02]  /*11bf0*/  SHFL.BFLY P0, R11, R218, R5, R4 ;  /* 0x0c000005da0b7389 */ /* 0x0002a40000000004 */
[----:B-12---:R-:W-:Y:S05]  /*11c00*/  ENDCOLLECTIVE ;  /* 0x000000000000791b */ /* 0x006fea0003800000 */
.L_x_1779:
[----:B------:R-:W-:Y:S01]  /*11c10*/  FADD.FTZ R8, R9, R8 ;  /* 0x0000000809087221 */ /* 0x000fe20000010000 */
[----:B------:R-:W-:Y:S01]  /*11c20*/  FADD.FTZ R10, R11, R219 ;  /* 0x000000db0b0a7221 */ /* 0x000fe20000010000 */
[----:B------:R-:W-:-:S04]  /*11c30*/  MOV R5, 0x1 ;  /* 0x0000000100057802 */ /* 0x000fc80000000f00 */
[----:B------:R-:W-:-:S07]  /*11c40*/  MOV R218, R10 ;  /* 0x0000000a00da7202 */ /* 0x000fce0000000f00 */
[----:B------:R-:W-:Y:S05]  /*11c50*/  WARPSYNC.COLLECTIVE R6, `(.L_x_1780) ;  /* 0x0000000006087348 */ /* 0x000fea0003c00000 */
[----:B------:R1:W2:Y:S02]  /*11c60*/  SHFL.BFLY P0, R11, R218, R5, R4 ;  /* 0x0c000005da0b7389 */ /* 0x0002a40000000004 */
[----:B-12---:R-:W-:Y:S05]  /*11c70*/  ENDCOLLECTIVE ;  /* 0x000000000000791b */ /* 0x006fea0003800000 */
.L_x_1780:
[----:B------:R-:W-:Y:S05]  /*11c80*/  BRA `(.L_x_1781) ;  /* 0xffffffec00f07947 */ /* 0x000fea000383ffff */
.L_x_1782:
        /* <DEDUP_REMOVED lines=15> */
.L_x_11636:


//--------------------- .text._ZN5flash24flash_fwd_splitkv_kernelI23Flash_fwd_kernel_traitsILi96ELi64ELi128ELi4ELb0ELb0EN7cutlass6half_tE19Flash_kernel_traitsILi96ELi64ELi128ELi4ES3_EELb0ELb1ELb0ELb0ELb0ELb1ELb0ELb0EEEvNS_16Flash_fwd_paramsE --------------------------
	.section	.text._ZN5flash24flash_fwd_splitkv_kernelI23Flash_fwd_kernel_traitsILi96ELi64ELi128ELi4ELb0ELb0EN7cutlass6half_tE19Flash_kernel_traitsILi96ELi64ELi128ELi4ES3_EELb0ELb1ELb0ELb0ELb0ELb1ELb0ELb0EEEvNS_16Flash_fwd_paramsE,"ax",@progbits
	.align	128
        .global         _ZN5flash24flash_fwd_splitkv_kernelI23Flash_fwd_kernel_traitsILi96ELi64ELi128ELi4ELb0ELb0EN7cutlass6half_tE19Flash_kernel_traitsILi96ELi64ELi128ELi4ES3_EELb0ELb1ELb0ELb0ELb0ELb1ELb0ELb0EEEvNS_16Flash_fwd_paramsE
        .type           _ZN5flash24flash_fwd_splitkv_kernelI23Flash_fwd_kernel_traitsILi96ELi64ELi128ELi4ELb0ELb0EN7cutlass6half_tE19Flash_kernel_traitsILi96ELi64ELi128ELi4ES3_EELb0ELb1ELb0ELb0ELb0ELb1ELb0ELb0EEEvNS_16Flash_fwd_paramsE,@function
        .size           _ZN5flash24flash_fwd_splitkv_kernelI23Flash_fwd_kernel_traitsILi96ELi64ELi128ELi4ELb0ELb0EN7cutlass6half_tE19Flash_kernel_traitsILi96ELi64ELi128ELi4ES3_EELb0ELb1ELb0ELb0ELb0ELb1ELb0ELb0EEEvNS_16Flash_fwd_paramsE,(.L_x_11637 - _ZN5flash24flash_fwd_splitkv_kernelI23Flash_fwd_kernel_traitsILi96ELi64ELi128ELi4ELb0ELb0EN7cutlass6half_tE19Flash_kernel_traitsILi96ELi64ELi128ELi4ES3_EELb0ELb1ELb0ELb0ELb0ELb1ELb0ELb0EEEvNS_16Flash_fwd_paramsE)
        .other          _ZN5flash24flash_fwd_splitkv_kernelI23Flash_fwd_kernel_traitsILi96ELi64ELi128ELi4ELb0ELb0EN7cutlass6half_tE19Flash_kernel_traitsILi96ELi64ELi128ELi4ES3_EELb0ELb1ELb0ELb0ELb0ELb1ELb0ELb0EEEvNS_16Flash_fwd_paramsE,@"STO_CUDA_ENTRY STV_DEFAULT"
_ZN5flash24flash_fwd_splitkv_kernelI23Flash_fwd_kernel_traitsILi96ELi64ELi128ELi4ELb0ELb0EN7cutlass6half_tE19Flash_kernel_traitsILi96ELi64ELi128ELi4ES3_EELb0ELb1ELb0ELb0ELb0ELb1ELb0ELb0EEEvNS_16Flash_fwd_paramsE:
.text._ZN5flash24flash_fwd_splitkv_kernelI23Flash_fwd_kernel_traitsILi96ELi64ELi128ELi4ELb0ELb0EN7cutlass6half_tE19Flash_kernel_traitsILi96ELi64ELi128ELi4ES3_EELb0ELb1ELb0ELb0ELb0ELb1ELb0ELb0EEEvNS_16Flash_fwd_paramsE:
[----:B------:R-:W-:Y:S01]  /*0000*/  LDC R1, c[0x0][0x37c] ;  /* 0x0000df00ff017b82 */ /* 0x000fe20000000800 */
[----:B------:R-:W1:Y:S07]  /*0010*/  S2R R9, SR_CTAID.X ;  /* 0x0000000000097919 */ /* 0x000e6e0000002500 */
[----:B------:R-:W2:Y:S01]  /*0020*/  LDC.64 R2, c[0x0][0x348] ;  /* 0x0000d200ff027b82 */ /* 0x000ea20000000a00 */
[----:B------:R-:W-:Y:S01]  /*0030*/  BSSY.RECONVERGENT B3, `(.L_x_1783) ;  /* 0x0000005000037945 */ /* 0x000fe20003800200 */
[----:B------:R-:W-:Y:S01]  /*0040*/  MOV R206, 0x80 ;  /* 0x0000008000ce7802 */ /* 0x000fe20000000f00 */
[----:B------:R-:W3:Y:S01]  /*0050*/  S2R R208, SR_CTAID.Y ;  /* 0x0000000000d07919 */ /* 0x000ee20000002600 */
[----:B------:R-:W4:Y:S05]  /*0060*/  S2R R207, SR_CTAID.Z ;  /* 0x0000000000cf7919 */ /* 0x000f2a0000002700 */
[----:B-1234-:R-:W-:Y:S05]  /*0070*/  CALL.REL.NOINC `($_ZN5flash24flash_fwd_splitkv_kernelI23Flash_fwd_kernel_traitsILi96ELi64ELi128ELi4ELb0ELb0EN7cutlass6half_tE19Flash_kernel_traitsILi96ELi64ELi128ELi4ES3_EELb0ELb1ELb0ELb0ELb0ELb1ELb0ELb0EEEvNS_16Flash_fwd_paramsE$_ZN5flash30compute_attn_1rowblock_splitkvI23Flash_fwd_kernel_traitsILi96ELi64ELi128ELi4ELb0ELb0EN7cutlass6half_tE19Flash_kernel_traitsILi96ELi64ELi128ELi4ES3_EELb0ELb1ELb0ELb0ELb0ELb1ELb0ELb0ENS_16Flash_fwd_paramsEEEvRKT8_iiiii) ;  /* 0x0000000000087944 */ /* 0x01efea0003c00000 */
[----:B------:R-:W-:Y:S05]  /*0080*/  BSYNC.RECONVERGENT B3 ;  /* 0x0000000000037941 */ /* 0x000fea0003800200 */
.L_x_1783:
[----:B------:R-:W-:Y:S05]  /*0090*/  EXIT ;  /* 0x000000000000794d */ /* 0x000fea0003800000 */
        .type           $_ZN5flash24flash_fwd_splitkv_kernelI23Flash_fwd_kernel_traitsILi96ELi64ELi128ELi4ELb0ELb0EN7cutlass6half_tE19Flash_kernel_traitsILi96ELi64ELi128ELi4ES3_EELb0ELb1ELb0ELb0ELb0ELb1ELb0ELb0EEEvNS_16Flash_fwd_paramsE$_ZN5flash30compute_attn_1rowblock_splitkvI23Flash_fwd_kernel_traitsILi96ELi64ELi128ELi4ELb0ELb0EN7cutlass6half_tE19Flash_kernel_traitsILi96ELi64ELi128ELi4ES3_EELb0ELb1ELb0ELb0ELb0ELb1ELb0ELb0ENS_16Flash_fwd_paramsEEEvRKT8_iiiii,@function
        .size           $_ZN5flash24flash_fwd_splitkv_kernelI23Flash_fwd_kernel_traitsILi96ELi64ELi128ELi4ELb0ELb0EN7cutlass6half_tE19Flash_kernel_traitsILi96ELi64ELi128ELi4ES3_EELb0ELb1ELb0ELb0ELb0ELb1ELb0ELb0EEEvNS_16Flash_fwd_paramsE$_ZN5flash30compute_attn_1rowblock_splitkvI23Flash_fwd_kernel_traitsILi96ELi64ELi128ELi4ELb0ELb0EN7cutlass6half_tE19Flash_kernel_traitsILi96ELi64ELi128ELi4ES3_EELb0ELb1ELb0ELb0ELb0ELb1ELb0ELb0ENS_16Flash_fwd_paramsEEEvRKT8_iiiii,(.L_x_11637 - $_ZN5flash24flash_fwd_splitkv_kernelI23Flash_fwd_kernel_traitsILi96ELi64ELi128ELi4ELb0ELb0EN7cutlass6half_tE19Flash_kernel_traitsILi96ELi64ELi128ELi4ES3_EELb0ELb1ELb0ELb0ELb0ELb1ELb0ELb0EEEvNS_16Flash_fwd_paramsE$_ZN5flash30compute_attn_1rowblock_splitkvI23Flash_fwd_kernel_traitsILi96ELi64ELi128ELi4ELb0ELb0EN7cutlass6half_tE19Flash_kernel_traitsILi96ELi64ELi128ELi4ES3_EELb0ELb1ELb0ELb0ELb0ELb1ELb0ELb0ENS_16Flash_fwd_paramsEEEvRKT8_iiiii)
$_ZN5flash24flash_fwd_splitkv_kernelI23Flash_fwd_kernel_traitsILi96ELi64ELi128ELi4ELb0ELb0EN7cutlass6half_tE19Flash_kernel_traitsILi96ELi64ELi128ELi4ES3_EELb0ELb1ELb0ELb0ELb0ELb1ELb0ELb0EEEvNS_16Flash_fwd_paramsE$_ZN5flash30compute_attn_1rowblock_splitkvI23Flash_fwd_kernel_traitsILi96ELi64ELi128ELi4ELb0ELb0EN7cutlass6half_tE19Flash_kernel_traitsILi96ELi64ELi128ELi4ES3_EELb0ELb1ELb0ELb0ELb0ELb1ELb0ELb0ENS_16Flash_fwd_paramsEEEvRKT8_iiiii:
        /* <DEDUP_REMOVED lines=39> */
.L_x_1785:
[----:B------:R-:W-:Y:S05]  /*0310*/  BSYNC.RECONVERGENT B0 ;  /* 0x0000000000007941 */ /* 0x000fea0003800200 */
.L_x_1784:
[----:B------:R-:W-:Y:S04]  /*0320*/  BSSY.RECONVERGENT B0, `(.L_x_1786) ;  /* 0x0000007000007945 */ /* 0x000fe80003800200 */
[----:B------:R-:W-:Y:S05]  /*0330*/  @!P3 BRA `(.L_x_1787) ;  /* 0x000000000014b947 */ /* 0x000fea0003800000 */
[----:B------:R-:W4:Y:S02]  /*0340*/  LD.E.U8 R6, desc[UR4][R2.64+0x1b2] ;  /* 0x0001b20402067980 */ /* 0x000f24000c101100 */
[----:B----4-:R-:W-:-:S13]  /*0350*/  ISETP.NE.AND P1, PT, R6, RZ, PT ;  /* 0x000000ff0600720c */ /* 0x010fda0003f25270 */
[----:B------:R-:W4:Y:S02]  /*0360*/  @P1 LD.E R6, desc[UR4][R12.64+0x4] ;  /* 0x000004040c061980 */ /* 0x000f24000c101900 */
[----:B----45:R-:W-:-:S06]  /*0370*/  @P1 IADD3 R55, PT, PT, R6, -R15, RZ ;  /* 0x8000000f06371210 */ /* 0x030fcc0007ffe0ff */
[----:B------:R4:W5:Y:S02]  /*0380*/  @!P1 LD.E R55, desc[UR4][R12.64] ;  /* 0x000000040c379980 */ /* 0x000964000c101900 */
.L_x_1787:
[----:B------:R-:W-:Y:S05]  /*0390*/  BSYNC.RECONVERGENT B0 ;  /* 0x0000000000007941 */ /* 0x000fea0003800200 */
.L_x_1786:
        /* <DEDUP_REMOVED lines=8> */
.L_x_1789:
[----:B------:R-:W5:Y:S01]  /*0420*/  LD.E.64 R6, desc[UR4][R2.64+0x108] ;  /* 0x0001080402067980 */ /* 0x000f62000c101b00 */
[----:B------:R-:W-:Y:S01]  /*0430*/  BSSY.RECONVERGENT B0, `(.L_x_1791) ;  /* 0x0000006000007945 */ /* 0x000fe20003800200 */
[----:B------:R-:W-:Y:S01]  /*0440*/  IMAD.MOV.U32 R5, RZ, RZ, RZ ;  /* 0x000000ffff057224 */ /* 0x000fe200078e00ff */
[----:B-----5:R-:W-:-:S04]  /*0450*/  ISETP.NE.U32.AND P0, PT, R6, RZ, PT ;  /* 0x000000ff0600720c */ /* 0x020fc80003f05070 */
[----:B------:R-:W-:-:S13]  /*0460*/  ISETP.NE.AND.EX P0, PT, R7, RZ, PT, P0 ;  /* 0x000000ff0700720c */ /* 0x000fda0003f05300 */
[----:B------:R-:W-:Y:S05]  /*0470*/  @!P0 BRA `(.L_x_1792) ;  /* 0x0000000000048947 */ /* 0x000fea0003800000 */
[----:B------:R1:W5:Y:S02]  /*0480*/  LD.E R5, desc[UR4][R2.64+0xbc] ;  /* 0x0000bc0402057980 */ /* 0x000364000c101900 */
.L_x_1792:
[----:B------:R-:W-:Y:S05]  /*0490*/  BSYNC.RECONVERGENT B0 ;  /* 0x0000000000007941 */ /* 0x000fea0003800200 */
.L_x_1791:
[----:B-----5:R-:W-:Y:S02]  /*04a0*/  IADD3 R55, PT, PT, R5, R55, -R14 ;  /* 0x0000003705377210 */ /* 0x020fe40007ffe80e */
.L_x_1790:
[----:B------:R-:W-:Y:S05]  /*04b0*/  BSYNC.RECONVERGENT B1 ;  /* 0x0000000000017941 */ /* 0x000fea0003800200 */
.L_x_1788:
[----:B------:R-:W-:Y:S01]  /*04c0*/  IMAD.SHL.U32 R210, R9, 0x40, RZ ;  /* 0x0000004009d27824 */ /* 0x000fe200078e00ff */
[----:B------:R-:W-:Y:S01]  /*04d0*/  MOV R6, R206 ;  /* 0x000000ce00067202 */ /* 0x000fe20000000f00 */
[----:B------:R-:W-:-:S03]  /*04e0*/  IMAD.MOV.U32 R7, RZ, RZ, 0x0 ;  /* 0x00000000ff077424 */ /* 0x000fc600078e00ff */
[----:B------:R-:W-:-:S13]  /*04f0*/  ISETP.GT.AND P0, PT, R117, R210, PT ;  /* 0x000000d27500720c */ /* 0x000fda0003f04270 */
[----:B-1234-:R-:W-:Y:S05]  /*0500*/  @!P0 RET.REL.NODEC R6 `(_ZN5flash24flash_fwd_splitkv_kernelI23Flash_fwd_kernel_traitsILi96ELi64ELi128ELi4ELb0ELb0EN7cutlass6half_tE19Flash_kernel_traitsILi96ELi64ELi128ELi4ES3_EELb0ELb1ELb0ELb0ELb0ELb1ELb0ELb0EEEvNS_16Flash_fwd_paramsE) ;  /* 0xfffffff806bc8950 */ /* 0x01efea0003c3ffff */
        /* <DEDUP_REMOVED lines=38> */
[----:B------:R-:W-:Y:S01]  /*0770*/  ISETP.NE.AND P5, PT, R20, RZ, PT ;  /* 0x000000ff1400720c */ /* 0x000fe20003fa5270 */
[----:B------:R-:W-:Y:S01]  /*0780*/  BSSY.RECONVERGENT B0, `(.L_x_1794) ;  /* 0x000002c000007945 */ /* 0x000fe20003800200 */
[----:B--2---:R-:W-:-:S02]  /*0790*/  @P0 IMAD R6, R15, R212, RZ ;  /* 0x000000d40f060224 */ /* 0x004fc400078e02ff */
[----:B------:R-:W-:-:S04]  /*07a0*/  @P0 IMAD.WIDE.U32 R212, R14, R212, RZ ;  /* 0x000000d40ed40225 */ /* 0x000fc800078e00ff */
[----:B---3--:R-:W-:Y:S02]  /*07b0*/  IMAD R4, R208, R4, R207 ;  /* 0x00000004d0047224 */ /* 0x008fe400078e02cf */
[-C--:B----4-:R-:W-:Y:S02]  /*07c0*/  @!P0 IMAD R7, R19, R208.reuse, RZ ;  /* 0x000000d013078224 */ /* 0x090fe400078e02ff */
[----:B------:R-:W-:-:S04]  /*07d0*/  @!P0 IMAD.WIDE.U32 R18, R18, R208, RZ ;  /* 0x000000d012128225 */ /* 0x000fc800078e00ff */
[----:B------:R-:W-:Y:S02]  /*07e0*/  @!P0 IMAD.MOV.U32 R8, RZ, RZ, R18 ;  /* 0x000000ffff088224 */ /* 0x000fe400078e0012 */
[----:B-1----:R-:W-:-:S04]  /*07f0*/  IMAD.WIDE.U32 R2, R210, R14, R20 ;  /* 0x0000000ed2027225 */ /* 0x002fc800078e0014 */
[----:B------:R-:W-:Y:S02]  /*0800*/  @P0 IMAD.MOV.U32 R8, RZ, RZ, R212 ;  /* 0x000000ffff080224 */ /* 0x000fe400078e00d4 */
[----:B------:R-:W-:Y:S01]  /*0810*/  IMAD R4, R5, R4, R210 ;  /* 0x0000000405047224 */ /* 0x000fe200078e02d2 */
[----:B------:R-:W-:Y:S01]  /*0820*/  SHF.R.U32.HI R5, RZ, 0x2, R118 ;  /* 0x00000002ff057819 */ /* 0x000fe20000011676 */
[----:B------:R-:W-:Y:S01]  /*0830*/  @!P0 IMAD.IADD R7, R19, 0x1, R7 ;  /* 0x0000000113078824 */ /* 0x000fe200078e0207 */
[----:B------:R-:W-:Y:S01]  /*0840*/  @P0 IADD3 R7, PT, PT, R213, R6, RZ ;  /* 0x00000006d5070210 */ /* 0x000fe20007ffe0ff */
[----:B------:R-:W-:Y:S01]  /*0850*/  IMAD R210, R15, R210, RZ ;  /* 0x000000d20fd27224 */ /* 0x000fe200078e02ff */
[----:B------:R-:W-:Y:S02]  /*0860*/  IADD3 R8, P0, PT, R8, R2, RZ ;  /* 0x0000000208087210 */ /* 0x000fe40007f1e0ff */
[CC--:B------:R-:W-:Y:S01]  /*0870*/  ISETP.GE.AND P2, PT, R5.reuse, R117.reuse, PT ;  /* 0x000000750500720c */ /* 0x0c0fe20003f46270 */
[C---:B------:R-:W-:Y:S01]  /*0880*/  VIADD R2, R5.reuse, 0x20 ;  /* 0x0000002005027836 */ /* 0x040fe20000000000 */
[----:B------:R-:W-:-:S02]  /*0890*/  ISETP.GE.OR P6, PT, R5, R117, P5 ;  /* 0x000000750500720c */ /* 0x000fc40002fc6670 */
        /* <DEDUP_REMOVED lines=26> */
.L_x_1795:
[----:B------:R-:W-:Y:S05]  /*0a40*/  BSYNC.RECONVERGENT B0 ;  /* 0x0000000000007941 */ /* 0x000fea0003800200 */
.L_x_1794:
        /* <DEDUP_REMOVED lines=18> */
.L_x_1797:
[----:B------:R-:W-:Y:S05]  /*0b70*/  BSYNC.RECONVERGENT B0 ;  /* 0x0000000000007941 */ /* 0x000fea0003800200 */
.L_x_1796:
[----:B------:R-:W-:Y:S01]  /*0b80*/  MOV R207, 0x0 ;  /* 0x0000000000cf7802 */ /* 0x000fe20000000f00 */
[----:B------:R1:W-:Y:S03]  /*0b90*/  @!P6 ST.E desc[UR4][R6.64], R3 ;  /* 0x000000030600e985 */ /* 0x0003e6000c101904 */
[----:B-12--5:R-:W-:Y:S05]  /*0ba0*/  @P5 RET.REL.NODEC R206 `(_ZN5flash24flash_fwd_splitkv_kernelI23Flash_fwd_kernel_traitsILi96ELi64ELi128ELi4ELb0ELb0EN7cutlass6half_tE19Flash_kernel_traitsILi96ELi64ELi128ELi4ES3_EELb0ELb1ELb0ELb0ELb0ELb1ELb0ELb0EEEvNS_16Flash_fwd_paramsE) ;  /* 0xfffffff4ce145950 */ /* 0x026fea0003c3ffff */
[----:B------:R-:W-:Y:S02]  /*0bb0*/  MOV R3, 0x7f800000 ;  /* 0x7f80000000037802 */ /* 0x000fe40000000f00 */
[----:B------:R-:W-:-:S03]  /*0bc0*/  MOV R207, 0x0 ;  /* 0x0000000000cf7802 */ /* 0x000fc60000000f00 */
[----:B------:R1:W-:Y:S02]  /*0bd0*/  ST.E desc[UR4][R6.64+0x80], R3 ;  /* 0x0000800306007985 */ /* 0x0003e4000c101904 */
[----:B-1----:R-:W-:Y:S05]  /*0be0*/  RET.REL.NODEC R206 `(_ZN5flash24flash_fwd_splitkv_kernelI23Flash_fwd_kernel_traitsILi96ELi64ELi128ELi4ELb0ELb0EN7cutlass6half_tE19Flash_kernel_traitsILi96ELi64ELi128ELi4ES3_EELb0ELb1ELb0ELb0ELb0ELb1ELb0ELb0EEEvNS_16Flash_fwd_paramsE) ;  /* 0xfffffff4ce047950 */ /* 0x002fea0003c3ffff */
.L_x_1793:
        /* <DEDUP_REMOVED lines=16> */
[----:B------:R-:W4:Y:S01]  /*0cf0*/  LD.E.64 R22, desc[UR4][R2.64+0x20] ;  /* 0x0000200402167980 */ /* 0x000f22000c101b00 */
[----:B------:R-:W-:-:S03]  /*0d00*/  IABS R4, R5 ;  /* 0x0000000500047213 */ /* 0x000fc60000000000 */
[----:B------:R-:W4:Y:S04]  /*0d10*/  LD.E.64 R194, desc[UR4][R2.64+0x38] ;  /* 0x0000380402c27980 */ /* 0x000f28000c101b00 */
[----:B------:R-:W4:Y:S04]  /*0d20*/  LD.E.64 R20, desc[UR4][R2.64+0x50] ;  /* 0x0000500402147980 */ /* 0x000f28000c101b00 */
[----:B------:R-:W4:Y:S04]  /*0d30*/  LD.E.64 R18, desc[UR4][R2.64+0x28] ;  /* 0x0000280402127980 */ /* 0x000f28000c101b00 */
[----:B------:R1:W5:Y:S01]  /*0d40*/  LD.E.64 R196, desc[UR4][R2.64+0x40] ;  /* 0x0000400402c47980 */ /* 0x000362000c101b00 */
[----:B--2---:R-:W-:-:S04]  /*0d50*/  IABS R7, R14 ;  /* 0x0000000e00077213 */ /* 0x004fc80000000000 */
[----:B------:R-:W2:Y:S08]  /*0d60*/  I2F.RP R8, R7 ;  /* 0x0000000700087306 */ /* 0x000eb00000209400 */
[----:B--2---:R-:W2:Y:S02]  /*0d70*/  MUFU.RCP R16, R8 ;  /* 0x0000000800107308 */ /* 0x004ea40000001000 */
[----:B--2---:R-:W-:-:S06]  /*0d80*/  VIADD R16, R16, 0xffffffe ;  /* 0x0ffffffe10107836 */ /* 0x004fcc0000000000 */
[----:B------:R-:W2:Y:S02]  /*0d90*/  F2I.FTZ.U32.TRUNC.NTZ R17, R16 ;  /* 0x0000001000117305 */ /* 0x000ea4000021f000 */
[----:B--2---:R-:W-:Y:S01]  /*0da0*/  IMAD.MOV R0, RZ, RZ, -R17 ;  /* 0x000000ffff007224 */ /* 0x004fe200078e0a11 */
[----:B------:R-:W-:-:S03]  /*0db0*/  MOV R16, RZ ;  /* 0x000000ff00107202 */ /* 0x000fc60000000f00 */
[----:B------:R-:W-:Y:S01]  /*0dc0*/  IMAD R11, R0, R7, RZ ;  /* 0x00000007000b7224 */ /* 0x000fe200078e02ff */
[----:B------:R-:W-:-:S03]  /*0dd0*/  IABS R0, R14 ;  /* 0x0000000e00007213 */ /* 0x000fc60000000000 */
[----:B------:R-:W-:-:S04]  /*0de0*/  IMAD.HI.U32 R11, R17, R11, R16 ;  /* 0x0000000b110b7227 */ /* 0x000fc800078e0010 */
        /* <DEDUP_REMOVED lines=12> */
[----:B------:R-:W-:Y:S02]  /*0eb0*/  @P0 IADD3 R11, PT, PT, R11, 0x1, RZ ;  /* 0x000000010b0b0810 */ /* 0x000fe40007ffe0ff */
[----:B------:R-:W-:Y:S02]  /*0ec0*/  IADD3 R221, PT, PT, R17, R0, RZ ;  /* 0x0000000011dd7210 */ /* 0x000fe40007ffe0ff */
[----:B------:R-:W-:Y:S01]  /*0ed0*/  LEA R220, P0, R16, R228, 0x2 ;  /* 0x000000e410dc7211 */ /* 0x000fe200078010ff */
[----:B------:R-:W-:-:S03]  /*0ee0*/  IMAD.MOV.U32 R12, RZ, RZ, R11 ;  /* 0x000000ffff0c7224 */ /* 0x000fc600078e000b */
[----:B------:R-:W-:Y:S01]  /*0ef0*/  LEA.HI.X R221, R16, R229, R221, 0x2, P0 ;  /* 0x000000e510dd7211 */ /* 0x000fe200000f14dd */
[----:B------:R-:W-:Y:S01]  /*0f00*/  @!P1 IMAD.MOV R12, RZ, RZ, -R12 ;  /* 0x000000ffff0c9224 */ /* 0x000fe200078e0a0c */
[----:B------:R-:W-:Y:S01]  /*0f10*/  @!P2 LOP3.LUT R12, RZ, R14, RZ, 0x33, !PT ;  /* 0x0000000eff0ca212 */ /* 0x000fe200078e33ff */
[----:B------:R1:W5:Y:S04]  /*0f20*/  LD.E.64 R16, desc[UR4][R2.64+0x58] ;  /* 0x0000580402107980 */ /* 0x000368000c101b00 */
[----:B------:R-:W-:-:S05]  /*0f30*/  IMAD.WIDE R26, R12, 0x4, R220 ;  /* 0x000000040c1a7825 */ /* 0x000fca00078e02dc */
[----:B------:R-:W2:Y:S01]  /*0f40*/  LD.E R4, desc[UR4][R26.64] ;  /* 0x000000041a047980 */ /* 0x000ea2000c101900 */
[----:B----4-:R-:W-:-:S04]  /*0f50*/  IABS R7, R6 ;  /* 0x0000000600077213 */ /* 0x010fc80000000000 */
[----:B-----5:R-:W3:Y:S08]  /*0f60*/  I2F.RP R10, R7 ;  /* 0x00000007000a7306 */ /* 0x020ef00000209400 */
[----:B---3--:R-:W3:Y:S02]  /*0f70*/  MUFU.RCP R24, R10 ;  /* 0x0000000a00187308 */ /* 0x008ee40000001000 */
[----:B---3--:R-:W-:-:S06]  /*0f80*/  IADD3 R24, PT, PT, R24, 0xffffffe, RZ ;  /* 0x0ffffffe18187810 */ /* 0x008fcc0007ffe0ff */
[----:B------:R-:W3:Y:S01]  /*0f90*/  F2I.FTZ.U32.TRUNC.NTZ R25, R24 ;  /* 0x0000001800197305 */ /* 0x000ee2000021f000 */
[----:B------:R-:W-:Y:S01]  /*0fa0*/  IABS R8, R207 ;  /* 0x000000cf00087213 */ /* 0x000fe20000000000 */
[----:B---3--:R-:W-:Y:S01]  /*0fb0*/  IMAD.MOV R0, RZ, RZ, -R25 ;  /* 0x000000ffff007224 */ /* 0x008fe200078e0a19 */
        /* <DEDUP_REMOVED lines=8> */
[----:B------:R-:W-:Y:S01]  /*1040*/  LOP3.LUT R10, R207, R6, RZ, 0x3c, !PT ;  /* 0x00000006cf0a7212 */ /* 0x000fe200078e3cff */
[----:B------:R-:W-:-:S10]  /*1050*/  IMAD.MOV R12, RZ, RZ, -R12 ;  /* 0x000000ffff0c7224 */ /* 0x000fd400078e0a0c */
[----:B------:R-:W-:-:S04]  /*1060*/  @!P1 IADD3 R0, PT, PT, R0, -R7, RZ ;  /* 0x8000000700009210 */ /* 0x000fc80007ffe0ff */
[----:B------:R-:W-:Y:S02]  /*1070*/  ISETP.GE.U32.AND P2, PT, R0, R7, PT ;  /* 0x000000070000720c */ /* 0x000fe40003f46070 */
[----:B------:R-:W-:Y:S02]  /*1080*/  ISETP.GE.AND P0, PT, R10, RZ, PT ;  /* 0x000000ff0a00720c */ /* 0x000fe40003f06270 */
[----:B------:R-:W-:Y:S01]  /*1090*/  @!P1 IADD3 R11, PT, PT, R11, 0x1, RZ ;  /* 0x000000010b0b9810 */ /* 0x000fe20007ffe0ff */
[----:B------:R-:W-:Y:S01]  /*10a0*/  IMAD R5, R14, R12, R5 ;  /* 0x0000000c0e057224 */ /* 0x000fe200078e0205 */
[----:B------:R-:W-:-:S04]  /*10b0*/  ISETP.NE.AND P1, PT, R6, RZ, PT ;  /* 0x000000ff0600720c */ /* 0x000fc80003f25270 */
[----:B------:R-:W-:-:S03]  /*10c0*/  SHF.R.S32.HI R15, RZ, 0x1f, R5 ;  /* 0x0000001fff0f7819 */ /* 0x000fc60000011405 */
[----:B------:R-:W-:-:S04]  /*10d0*/  @P2 VIADD R11, R11, 0x1 ;  /* 0x000000010b0b2836 */ /* 0x000fc80000000000 */
[----:B------:R-:W-:Y:S02]  /*10e0*/  @!P0 IMAD.MOV R11, RZ, RZ, -R11 ;  /* 0x000000ffff0b8224 */ /* 0x000fe400078e0a0b */
[----:B------:R-:W-:-:S05]  /*10f0*/  @!P1 LOP3.LUT R11, RZ, R6, RZ, 0x33, !PT ;  /* 0x00000006ff0b9212 */ /* 0x000fca00078e33ff */
[----:B------:R-:W-:Y:S01]  /*1100*/  IMAD R13, R21, R11, RZ ;  /* 0x0000000b150d7224 */ /* 0x000fe200078e02ff */
[----:B--2---:R-:W-:Y:S01]  /*1110*/  SHF.R.S32.HI R0, RZ, 0x1f, R4 ;  /* 0x0000001fff007819 */ /* 0x004fe20000011404 */
[----:B------:R-:W-:-:S04]  /*1120*/  IMAD R7, R23, R4, RZ ;  /* 0x0000000417077224 */ /* 0x000fc800078e02ff */
[C---:B------:R-:W-:Y:S02]  /*1130*/  IMAD R7, R22.reuse, R0, R7 ;  /* 0x0000000016077224 */ /* 0x040fe400078e0207 */
[----:B------:R-:W-:-:S05]  /*1140*/  IMAD.WIDE.U32 R22, R22, R4, RZ ;  /* 0x0000000416167225 */ /* 0x000fca00078e00ff */
[----:B------:R-:W-:Y:S01]  /*1150*/  IADD3 R23, PT, PT, R23, R7, RZ ;  /* 0x0000000717177210 */ /* 0x000fe20007ffe0ff */
[----:B------:R-:W-:-:S04]  /*1160*/  IMAD R7, R195, R5, RZ ;  /* 0x00000005c3077224 */ /* 0x000fc800078e02ff */
[----:B------:R-:W-:Y:S02]  /*1170*/  IMAD R7, R194, R15, R7 ;  /* 0x0000000fc2077224 */ /* 0x000fe400078e0207 */
[----:B------:R-:W-:-:S05]  /*1180*/  IMAD.WIDE.U32 R22, R5, R194, R22 ;  /* 0x000000c205167225 */ /* 0x000fca00078e0016 */
[----:B------:R-:W-:Y:S02]  /*1190*/  IADD3 R23, PT, PT, R23, R7, RZ ;  /* 0x0000000717177210 */ /* 0x000fe40007ffe0ff */
[----:B------:R-:W-:-:S05]  /*11a0*/  SHF.R.S32.HI R7, RZ, 0x1f, R11 ;  /* 0x0000001fff077819 */ /* 0x000fca000001140b */
[----:B------:R-:W-:Y:S02]  /*11b0*/  IMAD R13, R20, R7, R13 ;  /* 0x00000007140d7224 */ /* 0x000fe400078e020d */
[----:B------:R-:W-:Y:S02]  /*11c0*/  IMAD R7, R19, R4, RZ ;  /* 0x0000000413077224 */ /* 0x000fe400078e02ff */
[----:B------:R-:W-:-:S04]  /*11d0*/  IMAD.WIDE.U32 R20, R11, R20, R22 ;  /* 0x000000140b147225 */ /* 0x000fc800078e0016 */
[----:B------:R-:W-:-:S04]  /*11e0*/  IMAD.WIDE.U32 R30, R18, R4, RZ ;  /* 0x00000004121e7225 */ /* 0x000fc800078e00ff */
[----:B------:R-:W-:Y:S01]  /*11f0*/  IMAD R0, R18, R0, R7 ;  /* 0x0000000012007224 */ /* 0x000fe200078e0207 */
[----:B------:R-:W-:Y:S01]  /*1200*/  MOV R14, R20 ;  /* 0x00000014000e7202 */ /* 0x000fe20000000f00 */
[----:B------:R-:W-:-:S03]  /*1210*/  IMAD.IADD R13, R21, 0x1, R13 ;  /* 0x00000001150d7824 */ /* 0x000fc600078e020d */
[----:B------:R-:W-:Y:S01]  /*1220*/  IADD3 R0, PT, PT, R31, R0, RZ ;  /* 0x000000001f007210 */ /* 0x000fe20007ffe0ff */
[----:B-1----:R-:W-:Y:S05]  /*1230*/  BRA `(.L_x_1800) ;  /* 0x0000000400307947 */ /* 0x002fea0003800000 */
.L_x_1799:
        /* <DEDUP_REMOVED lines=9> */
[----:B------:R-:W-:Y:S02]  /*12d0*/  CS2R R220, SRZ ;  /* 0x0000000000dc7805 */ /* 0x000fe4000001ff00 */
        /* <DEDUP_REMOVED lines=17> */
[----:B------:R-:W-:Y:S01]  /*13f0*/  @!P4 IMAD R0, R0, R194, R7 ;  /* 0x000000c20000c224 */ /* 0x000fe200078e0207 */
[----:B-----5:R-:W-:Y:S01]  /*1400*/  @!P4 SHF.R.S32.HI R12, RZ, 0x1f, R10 ;  /* 0x0000001fff0cc819 */ /* 0x020fe2000001140a */
[----:B---3--:R-:W-:Y:S02]  /*1410*/  @!P4 IMAD R13, R23, R10, RZ ;  /* 0x0000000a170dc224 */ /* 0x008fe400078e02ff */
        /* <DEDUP_REMOVED lines=12> */
[----:B------:R-:W-:-:S02]  /*14e0*/  @!P4 MOV R12, R24 ;  /* 0x00000018000cc202 */ /* 0x000fc40000000f00 */
[----:B------:R-:W-:Y:S01]  /*14f0*/  @!P4 IADD3 R13, PT, PT, R25, R13, RZ ;  /* 0x0000000d190dc210 */ /* 0x000fe20007ffe0ff */
[----:B------:R-:W-:Y:S01]  /*1500*/  @P4 IMAD.IADD R13, R23, 0x1, R4 ;  /* 0x00000001170d4824 */ /* 0x000fe200078e0204 */
[----:B------:R-:W-:Y:S02]  /*1510*/  LEA R5, R116, 0xffffff80, 0x7 ;  /* 0xffffff8074057811 */ /* 0x000fe400078e38ff */
[----:B------:R-:W-:Y:S01]  /*1520*/  @P4 MOV R12, R22 ;  /* 0x00000016000c4202 */ /* 0x000fe20000000f00 */
[----:B------:R-:W-:Y:S01]  /*1530*/  @!P4 IMAD R0, R197, R14, RZ ;  /* 0x0000000ec500c224 */ /* 0x000fe200078e02ff */
[----:B------:R-:W-:Y:S01]  /*1540*/  @!P4 SHF.R.S32.HI R7, RZ, 0x1f, R14 ;  /* 0x0000001fff07c819 */ /* 0x000fe2000001140e */
[----:B------:R-:W-:Y:S02]  /*1550*/  @P2 VIADD R11, R11, 0x1 ;  /* 0x000000010b0b2836 */ /* 0x000fe40000000000 */
[----:B------:R-:W-:-:S03]  /*1560*/  IMAD.WIDE.U32 R22, R194, R5, R12 ;  /* 0x00000005c2167225 */ /* 0x000fc600078e000c */
[----:B------:R-:W-:Y:S01]  /*1570*/  @!P1 IADD3 R11, PT, PT, -R11, RZ, RZ ;  /* 0x000000ff0b0b9210 */ /* 0x000fe20007ffe1ff */
[----:B------:R-:W-:Y:S02]  /*1580*/  IMAD R4, R195, R5, RZ ;  /* 0x00000005c3047224 */ /* 0x000fe400078e02ff */
[----:B------:R-:W-:Y:S02]  /*1590*/  @!P4 IMAD R0, R7, R196, R0 ;  /* 0x000000c40700c224 */ /* 0x000fe400078e0200 */
[----:B------:R-:W-:Y:S01]  /*15a0*/  @!P4 IMAD.WIDE.U32 R12, R196, R14, RZ ;  /* 0x0000000ec40cc225 */ /* 0x000fe200078e00ff */
[----:B------:R-:W-:Y:S02]  /*15b0*/  @!P0 LOP3.LUT R11, RZ, R6, RZ, 0x33, !PT ;  /* 0x00000006ff0b8212 */ /* 0x000fe400078e33ff */
[----:B------:R-:W-:Y:S02]  /*15c0*/  IADD3 R23, PT, PT, R23, R4, RZ ;  /* 0x0000000417177210 */ /* 0x000fe40007ffe0ff */
[----:B------:R-:W-:-:S02]  /*15d0*/  @!P4 IADD3 R25, PT, PT, R13, R0, RZ ;  /* 0x000000000d19c210 */ /* 0x000fc40007ffe0ff */
[----:B------:R-:W-:Y:S01]  /*15e0*/  @!P4 MOV R24, R12 ;  /* 0x0000000c0018c202 */ /* 0x000fe20000000f00 */
[----:B------:R-:W-:Y:S01]  /*15f0*/  @P4 IMAD.IADD R14, R14, 0x1, R15 ;  /* 0x000000010e0e4824 */ /* 0x000fe200078e020f */
[----:B------:R-:W-:Y:S01]  /*1600*/  @!P4 SHF.R.S32.HI R7, RZ, 0x1f, R10 ;  /* 0x0000001fff07c819 */ /* 0x000fe2000001140a */
[-C--:B----4-:R-:W-:Y:S01]  /*1610*/  @!P4 IMAD R0, R19, R10.reuse, RZ ;  /* 0x0000000a1300c224 */ /* 0x090fe200078e02ff */
[----:B------:R-:W-:Y:S01]  /*1620*/  SHF.R.S32.HI R4, RZ, 0x1f, R11 ;  /* 0x0000001fff047819 */ /* 0x000fe2000001140b */
[----:B------:R-:W-:Y:S02]  /*1630*/  IMAD R13, R21, R11, RZ ;  /* 0x0000000b150d7224 */ /* 0x000fe400078e02ff */
[----:B------:R-:W-:-:S04]  /*1640*/  @!P4 IMAD.WIDE.U32 R30, R18, R10, R24 ;  /* 0x0000000a121ec225 */ /* 0x000fc800078e0018 */
[----:B------:R-:W-:-:S04]  /*1650*/  IMAD.WIDE.U32 R22, R20, R11, R22 ;  /* 0x0000000b14167225 */ /* 0x000fc800078e0016 */
[----:B------:R-:W-:Y:S02]  /*1660*/  @!P4 IMAD R0, R18, R7, R0 ;  /* 0x000000071200c224 */ /* 0x000fe400078e0200 */
        /* <DEDUP_REMOVED lines=9> */
.L_x_1800:
[----:B------:R-:W-:Y:S05]  /*1700*/  BSYNC.RECONVERGENT B0 ;  /* 0x0000000000007941 */ /* 0x000fea0003800200 */
.L_x_1798:
        /* <DEDUP_REMOVED lines=22> */
[----:B------:R-:W1:-:S12]  /*1870*/  S2R R4, SR_CgaCtaId ;  /* 0x0000000000047919 */ /* 0x000e580000008800 */
[----:B------:R-:W-:-:S04]  /*1880*/  @!P2 IADD3 R8, PT, PT, R8, -R7, RZ ;  /* 0x800000070808a210 */ /* 0x000fc80007ffe0ff */
[----:B------:R-:W-:Y:S02]  /*1890*/  ISETP.GE.U32.AND P4, PT, R8, R7, PT ;  /* 0x000000070800720c */ /* 0x000fe40003f86070 */
[----:B------:R-:W-:Y:S01]  /*18a0*/  LOP3.LUT R7, R207, R6, RZ, 0x3c, !PT ;  /* 0x00000006cf077212 */ /* 0x000fe200078e3cff */
[----:B------:R-:W-:Y:S01]  /*18b0*/  @!P2 VIADD R19, R19, 0x1 ;  /* 0x000000011313a836 */ /* 0x000fe20000000000 */
[----:B------:R-:W-:Y:S02]  /*18c0*/  ISETP.NE.AND P2, PT, R6, RZ, PT ;  /* 0x000000ff0600720c */ /* 0x000fe40003f45270 */
[----:B------:R-:W-:Y:S01]  /*18d0*/  ISETP.GE.AND P1, PT, R7, RZ, PT ;  /* 0x000000ff0700720c */ /* 0x000fe20003f26270 */
[----:B------:R-:W-:-:S06]  /*18e0*/  IMAD R8, R15, R196, RZ ;  /* 0x000000c40f087224 */ /* 0x000fcc00078e02ff */
[----:B------:R-:W-:Y:S01]  /*18f0*/  @P4 VIADD R19, R19, 0x1 ;  /* 0x0000000113134836 */ /* 0x000fe20000000000 */
[----:B------:R-:W-:-:S03]  /*1900*/  SHF.L.U32 R211, R118, 0x3, RZ ;  /* 0x0000000376d37819 */ /* 0x000fc600000006ff */
[----:B------:R-:W-:Y:S01]  /*1910*/  IMAD.MOV.U32 R7, RZ, RZ, R19 ;  /* 0x000000ffff077224 */ /* 0x000fe200078e0013 */
[----:B------:R-:W-:Y:S01]  /*1920*/  MOV R19, 0x400 ;  /* 0x0000040000137802 */ /* 0x000fe20000000f00 */
[C---:B------:R-:W-:Y:S02]  /*1930*/  IMAD R15, R5.reuse, R197, R8 ;  /* 0x000000c5050f7224 */ /* 0x040fe400078e0208 */
[----:B------:R-:W-:Y:S01]  /*1940*/  @!P1 IMAD.MOV R7, RZ, RZ, -R7 ;  /* 0x000000ffff079224 */ /* 0x000fe200078e0a07 */
[----:B-1----:R-:W-:Y:S01]  /*1950*/  LEA R4, R4, R19, 0x18 ;  /* 0x0000001304047211 */ /* 0x002fe200078ec0ff */
[----:B------:R-:W-:Y:S01]  /*1960*/  IMAD.WIDE.U32 R18, R5, R196, RZ ;  /* 0x000000c405127225 */ /* 0x000fe200078e00ff */
[----:B------:R-:W-:Y:S02]  /*1970*/  @!P2 LOP3.LUT R7, RZ, R6, RZ, 0x33, !PT ;  /* 0x00000006ff07a212 */ /* 0x000fe400078e33ff */
[----:B------:R-:W-:Y:S01]  /*1980*/  LOP3.LUT R214, R211, 0x18, RZ, 0xc0, !PT ;  /* 0x00000018d3d67812 */ /* 0x000fe200078ec0ff */
[----:B------:R-:W-:Y:S01]  /*1990*/  IMAD.IADD R15, R19, 0x1, R15 ;  /* 0x00000001130f7824 */ /* 0x000fe200078e020f */
[----:B------:R-:W-:Y:S01]  /*19a0*/  SHF.R.S32.HI R5, RZ, 0x1f, R7 ;  /* 0x0000001fff057819 */ /* 0x000fe20000011407 */
[-C--:B------:R-:W-:Y:S01]  /*19b0*/  IMAD R6, R17, R7.reuse, RZ ;  /* 0x0000000711067224 */ /* 0x080fe200078e02ff */
[----:B------:R-:W-:Y:S01]  /*19c0*/  IADD3 R30, P2, P1, R18, R30, R214 ;  /* 0x0000001e121e7210 */ /* 0x000fe2000795e0d6 */
[----:B------:R-:W-:-:S03]  /*19d0*/  IMAD.WIDE.U32 R18, R16, R7, RZ ;  /* 0x0000000710127225 */ /* 0x000fc600078e00ff */
[----:B------:R-:W-:Y:S01]  /*19e0*/  IADD3.X R15, PT, PT, R15, R0, RZ, P2, P1 ;  /* 0x000000000f0f7210 */ /* 0x000fe200017e24ff */
[----:B------:R-:W-:Y:S02]  /*19f0*/  IMAD R6, R5, R16, R6 ;  /* 0x0000001005067224 */ /* 0x000fe400078e0206 */
[C---:B------:R-:W-:Y:S02]  /*1a00*/  IMAD.SHL.U32 R52, R118.reuse, 0x20, RZ ;  /* 0x0000002076347824 */ /* 0x040fe400078e00ff */
[----:B------:R-:W-:Y:S01]  /*1a10*/  IMAD.SHL.U32 R0, R118, 0x10, RZ ;  /* 0x0000001076007824 */ /* 0x000fe200078e00ff */
[----:B------:R-:W-:Y:S01]  /*1a20*/  SHF.R.U32.HI R53, RZ, 0x1, R118 ;  /* 0x00000001ff357819 */ /* 0x000fe20000011676 */
[----:B------:R-:W-:Y:S01]  /*1a30*/  IMAD.IADD R6, R19, 0x1, R6 ;  /* 0x0000000113067824 */ /* 0x000fe200078e0206 */
[----:B------:R-:W-:Y:S02]  /*1a40*/  LOP3.LUT R19, R211, 0xc0, RZ, 0xc0, !PT ;  /* 0x000000c0d3137812 */ /* 0x000fe400078ec0ff */
[----:B------:R-:W-:-:S02]  /*1a50*/  LOP3.LUT R5, R52, 0xc0, RZ, 0xc0, !PT ;  /* 0x000000c034057812 */ /* 0x000fc400078ec0ff */
[----:B------:R-:W-:Y:S02]  /*1a60*/  SHF.L.U32 R7, R118, 0x2, RZ ;  /* 0x0000000276077819 */ /* 0x000fe400000006ff */
[----:B------:R-:W-:Y:S02]  /*1a70*/  LOP3.LUT R17, R0, 0x100, RZ, 0xc0, !PT ;  /* 0x0000010000117812 */ /* 0x000fe400078ec0ff */
[----:B------:R-:W-:Y:S02]  /*1a80*/  IADD3 R30, P1, PT, R30, R18, RZ ;  /* 0x000000121e1e7210 */ /* 0x000fe40007f3e0ff */
[----:B------:R-:W-:Y:S02]  /*1a90*/  LOP3.LUT R16, R19, 0x18, R118, 0xf8, !PT ;  /* 0x0000001813107812 */ /* 0x000fe400078ef876 */
[----:B------:R-:W-:Y:S02]  /*1aa0*/  LOP3.LUT R18, R5, 0x8, R53, 0xf8, !PT ;  /* 0x0000000805127812 */ /* 0x000fe400078ef835 */
[----:B------:R-:W-:-:S02]  /*1ab0*/  LOP3.LUT R7, R7, 0x18, RZ, 0xc0, !PT ;  /* 0x0000001807077812 */ /* 0x000fc400078ec0ff */
[----:B------:R-:W-:Y:S02]  /*1ac0*/  LOP3.LUT R5, R5, 0x8, R118, 0xf8, !PT ;  /* 0x0000000805057812 */ /* 0x000fe400078ef876 */
[----:B------:R-:W-:Y:S02]  /*1ad0*/  LOP3.LUT R22, R17, 0x20, R52, 0xf8, !PT ;  /* 0x0000002011167812 */ /* 0x000fe400078ef834 */
[----:B------:R-:W-:Y:S01]  /*1ae0*/  LOP3.LUT R16, R16, 0x18, R211, 0x78, !PT ;  /* 0x0000001810107812 */ /* 0x000fe200078e78d3 */
[----:B------:R-:W-:Y:S01]  /*1af0*/  IMAD.X R31, R15, 0x1, R6, P1 ;  /* 0x000000010f1f7824 */ /* 0x000fe200008e0606 */
[----:B------:R-:W-:Y:S02]  /*1b00*/  LOP3.LUT R5, R22, R5, R7, 0xf6, !PT ;  /* 0x0000000516057212 */ /* 0x000fe400078ef607 */
[----:B------:R-:W-:Y:S02]  /*1b10*/  LOP3.LUT R7, R18, R7, RZ, 0x3c, !PT ;  /* 0x0000000712077212 */ /* 0x000fe400078e3cff */
[----:B------:R-:W-:-:S02]  /*1b20*/  IADD3 R18, P1, PT, R214, R14, RZ ;  /* 0x0000000ed6127210 */ /* 0x000fc40007f3e0ff */
[----:B------:R-:W-:-:S03]  /*1b30*/  LOP3.LUT R211, R16, 0x1f20, R211, 0xf8, !PT ;  /* 0x00001f2010d37812 */ /* 0x000fc600078ef8d3 */
[----:B------:R-:W-:Y:S01]  /*1b40*/  IMAD.X R19, RZ, RZ, R13, P1 ;  /* 0x000000ffff137224 */ /* 0x000fe200008e060d */
[----:B------:R-:W-:Y:S01]  /*1b50*/  SHF.R.U32.HI R222, RZ, 0x2, R118 ;  /* 0x00000002ffde7819 */ /* 0x000fe20000011676 */
[----:B------:R-:W-:-:S04]  /*1b60*/  IMAD.IADD R198, R117, 0x1, -R210 ;  /* 0x0000000175c67824 */ /* 0x000fc800078e0ad2 */
[----:B------:R-:W-:Y:S02]  /*1b70*/  IMAD R6, R195, R222, RZ ;  /* 0x000000dec3067224 */ /* 0x000fe400078e02ff */
[----:B------:R-:W-:-:S04]  /*1b80*/  IMAD.WIDE.U32 R18, R222, R194, R18 ;  /* 0x000000c2de127225 */ /* 0x000fc800078e0012 */
[----:B------:R-:W-:Y:S02]  /*1b90*/  IMAD R14, R197, R222, RZ ;  /* 0x000000dec50e7224 */ /* 0x000fe400078e02ff */
[----:B------:R-:W-:Y:S01]  /*1ba0*/  IMAD.WIDE.U32 R30, R222, R196, R30 ;  /* 0x000000c4de1e7225 */ /* 0x000fe200078e001e */
[----:B------:R-:W-:Y:S03]  /*1bb0*/  BSSY.RECONVERGENT B0, `(.L_x_1801) ;  /* 0x0000036000007945 */ /* 0x000fe60003800200 */
[----:B------:R-:W-:Y:S02]  /*1bc0*/  IMAD.IADD R203, R19, 0x1, R6 ;  /* 0x0000000113cb7824 */ /* 0x000fe400078e0206 */
[----:B------:R-:W-:Y:S02]  /*1bd0*/  IMAD.IADD R205, R31, 0x1, R14 ;  /* 0x000000011fcd7824 */ /* 0x000fe400078e020e */
[----:B------:R-:W-:Y:S01]  /*1be0*/  IMAD.MOV.U32 R223, RZ, RZ, RZ ;  /* 0x000000ffffdf7224 */ /* 0x000fe200078e00ff */
[C---:B------:R-:W-:Y:S01]  /*1bf0*/  LOP3.LUT R200, R214.reuse, 0x20, RZ, 0xfc, !PT ;  /* 0x00000020d6c87812 */ /* 0x040fe200078efcff */
        /* <DEDUP_REMOVED lines=48> */
.L_x_1803:
[----:B------:R3:W-:Y:S02]  /*1f00*/  STS.128 [R211+0x2000], RZ ;  /* 0x002000ffd3007388 */ /* 0x0007e40000000c00 */
.L_x_1802:
[----:B------:R-:W-:Y:S05]  /*1f10*/  BSYNC.RECONVERGENT B0 ;  /* 0x0000000000007941 */ /* 0x000fea0003800200 */
.L_x_1801:
[----:B-12---:R-:W-:Y:S01]  /*1f20*/  IADD3 R13, PT, PT, R222, 0x20, RZ ;  /* 0x00000020de0d7810 */ /* 0x006fe20007ffe0ff */
        /* <DEDUP_REMOVED lines=31> */
.L_x_1806:
[----:B------:R2:W-:Y:S02]  /*2120*/  STS.128 [R211+0x2800], RZ ;  /* 0x002800ffd3007388 */ /* 0x0005e40000000c00 */
.L_x_1805:
[----:B------:R-:W-:Y:S05]  /*2130*/  BSYNC.RECONVERGENT B0 ;  /* 0x0000000000007941 */ /* 0x000fea0003800200 */
.L_x_1804:
[----:B------:R-:W-:Y:S01]  /*2140*/  VIADD R164, R116, 0xffffffff ;  /* 0xffffffff74a47836 */ /* 0x000fe20000000000 */
[----:B------:R-:W-:Y:S04]  /*2150*/  BSSY.RECONVERGENT B0, `(.L_x_1807) ;  /* 0x000001b000007945 */ /* 0x000fe80003800200 */
[----:B------:R-:W-:-:S05]  /*2160*/  SHF.L.U32 R54, R164, 0x7, RZ ;  /* 0x00000007a4367819 */ /* 0x000fca00000006ff */
[----:B------:R-:W-:-:S05]  /*2170*/  IMAD.IADD R6, R55, 0x1, -R54 ;  /* 0x0000000137067824 */ /* 0x000fca00078e0a36 */
[----:B------:R-:W-:-:S13]  /*2180*/  ISETP.GE.AND P4, PT, R222, R6, PT ;  /* 0x00000006de00720c */ /* 0x000fda0003f86270 */
[----:B------:R-:W-:Y:S05]  /*2190*/  @P4 BRA `(.L_x_1808) ;  /* 0x0000000000584947 */ /* 0x000fea0003800000 */
[-C--:B-----5:R-:W-:Y:S02]  /*21a0*/  ISETP.GE.AND P1, PT, R214, R209.reuse, PT ;  /* 0x000000d1d600720c */ /* 0x0a0fe40003f26270 */
        /* <DEDUP_REMOVED lines=20> */
.L_x_1809:
[----:B------:R4:W-:Y:S02]  /*22f0*/  STS.128 [R211+0x7000], RZ ;  /* 0x007000ffd3007388 */ /* 0x0009e40000000c00 */
.L_x_1808:
[----:B------:R-:W-:Y:S05]  /*2300*/  BSYNC.RECONVERGENT B0 ;  /* 0x0000000000007941 */ /* 0x000fea0003800200 */
.L_x_1807:
[----:B------:R-:W-:Y:S01]  /*2310*/  ISETP.GE.AND P0, PT, R13, R6, PT ;  /* 0x000000060d00720c */ /* 0x000fe20003f06270 */
[----:B------:R-:W-:-:S12]  /*2320*/  BSSY.RECONVERGENT B0, `(.L_x_1810) ;  /* 0x000001a000007945 */ /* 0x000fd80003800200 */
[----:B------:R-:W-:Y:S05]  /*2330*/  @P0 BRA `(.L_x_1811) ;  /* 0x0000000000600947 */ /* 0x000fea0003800000 */
[----:B-1--4-:R-:W-:Y:S01]  /*2340*/  IMAD.SHL.U32 R8, R194, 0x20, RZ ;  /* 0x00000020c2087824 */ /* 0x012fe200078e00ff */
[-C--:B-----5:R-:W-:Y:S02]  /*2350*/  ISETP.GE.AND P1, PT, R214, R209.reuse, PT ;  /* 0x000000d1d600720c */ /* 0x0a0fe40003f26270 */
        /* <DEDUP_REMOVED lines=21> */
.L_x_1812:
[----:B------:R4:W-:Y:S02]  /*24b0*/  STS.128 [R211+0x7800], RZ ;  /* 0x007800ffd3007388 */ /* 0x0009e40000000c00 */
.L_x_1811:
[----:B------:R-:W-:Y:S05]  /*24c0*/  BSYNC.RECONVERGENT B0 ;  /* 0x0000000000007941 */ /* 0x000fea0003800200 */
.L_x_1810:
[----:B-1--45:R-:W-:Y:S01]  /*24d0*/  IADD3 R11, PT, PT, R222, 0x40, RZ ;  /* 0x00000040de0b7810 */ /* 0x032fe20007ffe0ff */
        /* <DEDUP_REMOVED lines=24> */
.L_x_1815:
[----:B------:R4:W-:Y:S02]  /*2660*/  STS.128 [R211+0x8000], RZ ;  /* 0x008000ffd3007388 */ /* 0x0009e40000000c00 */
.L_x_1814:
[----:B------:R-:W-:Y:S05]  /*2670*/  BSYNC.RECONVERGENT B0 ;  /* 0x0000000000007941 */ /* 0x000fea0003800200 */
.L_x_1813:
[----:B-1--4-:R-:W-:Y:S01]  /*2680*/  IADD3 R9, PT, PT, R222, 0x60, RZ ;  /* 0x00000060de097810 */ /* 0x012fe20007ffe0ff */
[----:B------:R-:W-:Y:S03]  /*2690*/  BSSY.RECONVERGENT B0, `(.L_x_1816) ;  /* 0x0000018000007945 */ /* 0x000fe60003800200 */
[----:B------:R-:W-:-:S13]  /*26a0*/  ISETP.GE.AND P0, PT, R9, R6, PT ;  /* 0x000000060900720c */ /* 0x000fda0003f06270 */
[----:B------:R-:W-:Y:S05]  /*26b0*/  @P0 BRA `(.L_x_1817) ;  /* 0x0000000000540947 */ /* 0x000fea0003800000 */
[-C--:B------:R-:W-:Y:S01]  /*26c0*/  ISETP.GE.AND P2, PT, R214, R209.reuse, PT ;  /* 0x000000d1d600720c */ /* 0x080fe20003f46270 */
[----:B------:R-:W-:Y:S01]  /*26d0*/  IMAD R8, R195, 0xc0, RZ ;  /* 0x000000c0c3087824 */ /* 0x000fe200078e02ff */
[-C--:B------:R-:W-:Y:S01]  /*26e0*/  ISETP.GE.AND P1, PT, R200, R209.reuse, PT ;  /* 0x000000d1c800720c */ /* 0x080fe20003f26270 */
[----:B------:R-:W-:Y:S01]  /*26f0*/  IMAD.WIDE.U32 R14, R194, 0xc0, R202 ;  /* 0x000000c0c20e7825 */ /* 0x000fe200078e00ca */
        /* <DEDUP_REMOVED lines=17> */
.L_x_1817:
[----:B------:R-:W-:Y:S05]  /*2810*/  BSYNC.RECONVERGENT B0 ;  /* 0x0000000000007941 */ /* 0x000fea0003800200 */
.L_x_1816:
        /* <DEDUP_REMOVED lines=29> */
.L_x_1820:
[----:B------:R1:W-:Y:S01]  /*29f0*/  STS.128 [R211+0xd000], RZ ;  /* 0x00d000ffd3007388 */ /* 0x0003e20000000c00 */
[----:B------:R-:W-:Y:S05]  /*2a00*/  BRA `(.L_x_1821) ;  /* 0x00000000000c7947 */ /* 0x000fea0003800000 */
.L_x_1819:
[----:B------:R1:W-:Y:S04]  /*2a10*/  STS.128 [R211+0x9000], RZ ;  /* 0x009000ffd3007388 */ /* 0x0003e80000000c00 */
[----:B------:R1:W-:Y:S04]  /*2a20*/  STS.128 [R211+0xb000], RZ ;  /* 0x00b000ffd3007388 */ /* 0x0003e80000000c00 */
[----:B------:R1:W-:Y:S02]  /*2a30*/  STS.128 [R211+0xd000], RZ ;  /* 0x00d000ffd3007388 */ /* 0x0003e40000000c00 */
.L_x_1821:
[----:B------:R-:W-:Y:S05]  /*2a40*/  BSYNC.RECONVERGENT B0 ;  /* 0x0000000000007941 */ /* 0x000fea0003800200 */
.L_x_1818:
        /* <DEDUP_REMOVED lines=29> */
.L_x_1824:
[----:B------:R1:W-:Y:S02]  /*2c20*/  STS.128 [R211+0xd800], RZ ;  /* 0x00d800ffd3007388 */ /* 0x0003e40000000c00 */
.L_x_1823:
[----:B------:R-:W-:Y:S05]  /*2c30*/  BSYNC.RECONVERGENT B0 ;  /* 0x0000000000007941 */ /* 0x000fea0003800200 */
.L_x_1822:
        /* <DEDUP_REMOVED lines=27> */
.L_x_1827:
[----:B------:R1:W-:Y:S02]  /*2df0*/  STS.128 [R211+0xe000], RZ ;  /* 0x00e000ffd3007388 */ /* 0x0003e40000000c00 */
.L_x_1826:
[----:B------:R-:W-:Y:S05]  /*2e00*/  BSYNC.RECONVERGENT B0 ;  /* 0x0000000000007941 */ /* 0x000fea0003800200 */
.L_x_1825:
[----:B------:R-:W-:Y:S01]  /*2e10*/  ISETP.GE.AND P0, PT, R9, R6, PT ;  /* 0x000000060900720c */ /* 0x000fe20003f06270 */
[----:B------:R-:W-:Y:S01]  /*2e20*/  IMAD.MOV.U32 R6, RZ, RZ, 0x10 ;  /* 0x00000010ff067424 */ /* 0x000fe200078e00ff */
[----:B------:R-:W-:Y:S01]  /*2e30*/  LOP3.LUT R9, R0, 0x3e00, RZ, 0xc0, !PT ;  /* 0x00003e0000097812 */ /* 0x000fe200078ec0ff */
[----:B------:R-:W-:Y:S01]  /*2e40*/  BSSY.RECONVERGENT B0, `(.L_x_1828) ;  /* 0x0000022000007945 */ /* 0x000fe20003800200 */
        /* <DEDUP_REMOVED lines=32> */
.L_x_1830:
[----:B------:R1:W-:Y:S02]  /*3050*/  STS.128 [R211+0xe800], RZ ;  /* 0x00e800ffd3007388 */ /* 0x0003e40000000c00 */
.L_x_1829:
[----:B------:R-:W-:Y:S05]  /*3060*/  BSYNC.RECONVERGENT B0 ;  /* 0x0000000000007941 */ /* 0x000fea0003800200 */
.L_x_1828:
[----:B------:R-:W2:Y:S01]  /*3070*/  LD.E R0, desc[UR4][R2.64+0x18c] ;  /* 0x00018c0402007980 */ /* 0x000ea2000c101900 */
[----:B------:R-:W-:Y:S01]  /*3080*/  IMAD R193, R193, 0x2, R4 ;  /* 0x00000002c1c17824 */ /* 0x000fe200078e0204 */
[----:B-----5:R-:W-:Y:S01]  /*3090*/  IADD3 R134, PT, PT, R55, -R117, -R134 ;  /* 0x8000007537867210 */ /* 0x020fe20007ffe886 */
[----:B------:R-:W-:Y:S01]  /*30a0*/  IMAD R192, R5, 0x2, R4 ;  /* 0x0000000205c07824 */ /* 0x000fe200078e0204 */
[----:B------:R-:W-:Y:S01]  /*30b0*/  IADD3 R132, PT, PT, R132, R55, -R117 ;  /* 0x0000003784847210 */ /* 0x000fe20007ffe875 */
[C---:B------:R-:W-:Y:S01]  /*30c0*/  IMAD R119, R6.reuse, 0x2, R193 ;  /* 0x0000000206777824 */ /* 0x040fe200078e02c1 */
[----:B------:R-:W-:Y:S01]  /*30d0*/  LDSM.16.M88.4 R32, [R193] ;  /* 0x00000000c120783b */ /* 0x000fe20000000200 */
[----:B------:R-:W-:Y:S01]  /*30e0*/  IMAD R5, R6, 0x2, R192 ;  /* 0x0000000206057824 */ /* 0x000fe200078e02c0 */
[----:B------:R-:W-:Y:S02]  /*30f0*/  BSSY.RECONVERGENT B1, `(.L_x_1831) ;  /* 0x00002dc000017945 */ /* 0x000fe40003800200 */
[----:B------:R-:W3:Y:S04]  /*3100*/  LDSM.16.M88.4 R68, [R192+0x3c00] ;  /* 0x003c0000c044783b */ /* 0x000ee80000000200 */
[----:B------:R-:W-:Y:S04]  /*3110*/  LDSM.16.M88.4 R16, [R119] ;  /* 0x000000007710783b */ /* 0x000fe80000000200 */
[----:B------:R-:W-:Y:S04]  /*3120*/  LDSM.16.M88.4 R20, [R5+0x3c00] ;  /* 0x003c00000514783b */ /* 0x000fe80000000200 */
[----:B-1----:R-:W1:Y:S04]  /*3130*/  LDSM.16.M88.4 R8, [R192+0x3000] ;  /* 0x00300000c008783b */ /* 0x002e680000000200 */
[----:B------:R-:W4:Y:S04]  /*3140*/  LDSM.16.M88.4 R84, [R192+0x3400] ;  /* 0x00340000c054783b */ /* 0x000f280000000200 */
[----:B------:R-:W4:Y:S04]  /*3150*/  LDSM.16.M88.4 R76, [R192+0x3800] ;  /* 0x00380000c04c783b */ /* 0x000f280000000200 */
[----:B------:R-:W4:Y:S04]  /*3160*/  LDSM.16.M88.4 R60, [R192+0x4000] ;  /* 0x00400000c03c783b */ /* 0x000f280000000200 */
[----:B------:R-:W4:Y:S04]  /*3170*/  LDSM.16.M88.4 R48, [R192+0x4400] ;  /* 0x00440000c030783b */ /* 0x000f280000000200 */
[----:B------:R-:W4:Y:S04]  /*3180*/  LDSM.16.M88.4 R40, [R192+0x4800] ;  /* 0x00480000c028783b */ /* 0x000f280000000200 */
[----:B------:R-:W4:Y:S01]  /*3190*/  LDSM.16.M88.4 R108, [R192+0x4c00] ;  /* 0x004c0000c06c783b */ /* 0x000f220000000200 */
[C---:B---3--:R-:W-:Y:S03]  /*31a0*/  HMMA.16816.F32 R72, R32.reuse, R68, RZ ;  /* 0x000000442048723c */ /* 0x048fe600000018ff */
[----:B------:R-:W3:Y:S04]  /*31b0*/  LDSM.16.M88.4 R104, [R5+0x3000] ;  /* 0x003000000568783b */ /* 0x000ee80000000200 */
[----:B------:R-:W3:Y:S01]  /*31c0*/  LDSM.16.M88.4 R100, [R5+0x3400] ;  /* 0x003400000564783b */ /* 0x000ee20000000200 */
[C---:B------:R-:W-:Y:S03]  /*31d0*/  HMMA.16816.F32 R68, R32.reuse, R70, RZ ;  /* 0x000000462044723c */ /* 0x040fe600000018ff */
[----:B------:R-:W3:Y:S04]  /*31e0*/  LDSM.16.M88.4 R96, [R5+0x3800] ;  /* 0x003800000560783b */ /* 0x000ee80000000200 */
[----:B------:R-:W3:Y:S01]  /*31f0*/  LDSM.16.M88.4 R92, [R5+0x4000] ;  /* 0x00400000055c783b */ /* 0x000ee20000000200 */
[----:B-1----:R-:W-:Y:S03]  /*3200*/  HMMA.16816.F32 R12, R32, R8, RZ ;  /* 0x00000008200c723c */ /* 0x002fe600000018ff */
[----:B------:R-:W1:Y:S04]  /*3210*/  LDSM.16.M88.4 R28, [R5+0x4400] ;  /* 0x00440000051c783b */ /* 0x000e680000000200 */
[----:B------:R-:W1:Y:S01]  /*3220*/  LDSM.16.M88.4 R24, [R5+0x4800] ;  /* 0x004800000518783b */ /* 0x000e620000000200 */
[C---:B------:R-:W-:Y:S03]  /*3230*/  HMMA.16816.F32 R72, R16.reuse, R20, R72 ;  /* 0x000000141048723c */ /* 0x040fe60000001848 */
[----:B------:R-:W-:Y:S04]  /*3240*/  LDSM.16.M88.4 R124, [R193+0x1000] ;  /* 0x00100000c17c783b */ /* 0x000fe80000000200 */
[----:B------:R-:W-:Y:S01]  /*3250*/  LDSM.16.M88.4 R112, [R192+0x5800] ;  /* 0x00580000c070783b */ /* 0x000fe20000000200 */
[----:B------:R-:W-:Y:S03]  /*3260*/  HMMA.16816.F32 R68, R16, R22, R68 ;  /* 0x000000161044723c */ /* 0x000fe60000001844 */
[----:B------:R-:W1:Y:S04]  /*3270*/  LDSM.16.M88.4 R20, [R5+0x4c00] ;  /* 0x004c00000514783b */ /* 0x000e680000000200 */
[----:B------:R-:W1:Y:S01]  /*3280*/  LDSM.16.M88.4 R120, [R192+0x5400] ;  /* 0x00540000c078783b */ /* 0x000e620000000200 */
[C---:B----4-:R-:W-:Y:S03]  /*3290*/  HMMA.16816.F32 R88, R32.reuse, R84, RZ ;  /* 0x000000542058723c */ /* 0x050fe600000018ff */
[----:B------:R-:W-:Y:S04]  /*32a0*/  LDSM.16.M88.4 R128, [R192+0x5000] ;  /* 0x00500000c080783b */ /* 0x000fe80000000200 */
[----:B------:R-:W0:Y:S01]  /*32b0*/  LDGDEPBAR ;  /* 0x00000000000079af */ /* 0x000e220000000000 */
        /* <DEDUP_REMOVED lines=13> */
[C---:B---3--:R-:W-:Y:S08]  /*3390*/  HMMA.16816.F32 R12, R16.reuse, R104, R12 ;  /* 0x00000068100c723c */ /* 0x048ff0000000180c */
[C---:B------:R-:W-:Y:S01]  /*33a0*/  HMMA.16816.F32 R8, R16.reuse, R106, R8 ;  /* 0x0000006a1008723c */ /* 0x040fe20000001808 */
[----:B------:R-:W-:Y:S07]  /*33b0*/  LDSM.16.M88.4 R104, [R192+0x6000] ;  /* 0x00600000c068783b */ /* 0x000fee0000000200 */
[C---:B------:R-:W-:Y:S08]  /*33c0*/  HMMA.16816.F32 R88, R16.reuse, R100, R88 ;  /* 0x000000641058723c */ /* 0x040ff00000001858 */
[C---:B------:R-:W-:Y:S01]  /*33d0*/  HMMA.16816.F32 R84, R16.reuse, R102, R84 ;  /* 0x000000661054723c */ /* 0x040fe20000001854 */
[----:B------:R-:W-:Y:S07]  /*33e0*/  LDSM.16.M88.4 R100, [R192+0x6400] ;  /* 0x00640000c064783b */ /* 0x000fee0000000200 */
[C---:B------:R-:W-:Y:S08]  /*33f0*/  HMMA.16816.F32 R80, R16.reuse, R96, R80 ;  /* 0x000000601050723c */ /* 0x040ff00000001850 */
[C---:B------:R-:W-:Y:S01]  /*3400*/  HMMA.16816.F32 R76, R16.reuse, R98, R76 ;  /* 0x00000062104c723c */ /* 0x040fe2000000184c */
[----:B------:R-:W3:Y:S07]  /*3410*/  LDSM.16.M88.4 R96, [R192+0x6800] ;  /* 0x00680000c060783b */ /* 0x000eee0000000200 */
[C---:B------:R-:W-:Y:S08]  /*3420*/  HMMA.16816.F32 R64, R16.reuse, R92, R64 ;  /* 0x0000005c1040723c */ /* 0x040ff00000001840 */
[C---:B------:R-:W-:Y:S01]  /*3430*/  HMMA.16816.F32 R60, R16.reuse, R94, R60 ;  /* 0x0000005e103c723c */ /* 0x040fe2000000183c */
[----:B------:R-:W-:Y:S07]  /*3440*/  LDSM.16.M88.4 R92, [R192+0x6c00] ;  /* 0x006c0000c05c783b */ /* 0x000fee0000000200 */
[C---:B-1----:R-:W-:Y:S08]  /*3450*/  HMMA.16816.F32 R56, R16.reuse, R28, R56 ;  /* 0x0000001c1038723c */ /* 0x042ff00000001838 */
[C---:B------:R-:W-:Y:S01]  /*3460*/  HMMA.16816.F32 R48, R16.reuse, R30, R48 ;  /* 0x0000001e1030723c */ /* 0x040fe20000001830 */
[----:B------:R-:W-:Y:S07]  /*3470*/  LDSM.16.M88.4 R28, [R119+0x1000] ;  /* 0x00100000771c783b */ /* 0x000fee0000000200 */
[C---:B------:R-:W-:Y:S08]  /*3480*/  HMMA.16816.F32 R44, R16.reuse, R24, R44 ;  /* 0x00000018102c723c */ /* 0x040ff0000000182c */
[C---:B------:R-:W-:Y:S01]  /*3490*/  HMMA.16816.F32 R40, R16.reuse, R26, R40 ;  /* 0x0000001a1028723c */ /* 0x040fe20000001828 */
[----:B------:R-:W-:Y:S07]  /*34a0*/  LDSM.16.M88.4 R24, [R5+0x5000] ;  /* 0x005000000518783b */ /* 0x000fee0000000200 */
[C---:B------:R-:W-:Y:S08]  /*34b0*/  HMMA.16816.F32 R36, R16.reuse, R20, R36 ;  /* 0x000000141024723c */ /* 0x040ff00000001824 */
[----:B------:R-:W-:Y:S01]  /*34c0*/  HMMA.16816.F32 R32, R16, R22, R32 ;  /* 0x000000161020723c */ /* 0x000fe20000001820 */
[----:B------:R-:W1:Y:S04]  /*34d0*/  LDSM.16.M88.4 R16, [R5+0x5800] ;  /* 0x005800000510783b */ /* 0x000e680000000200 */
[----:B------:R-:W2:Y:S03]  /*34e0*/  LDSM.16.M88.4 R20, [R5+0x5400] ;  /* 0x005400000514783b */ /* 0x000ea60000000200 */
[C---:B------:R-:W-:Y:S08]  /*34f0*/  HMMA.16816.F32 R80, R124.reuse, R112, R80 ;  /* 0x000000707c50723c */ /* 0x040ff00000001850 */
[C---:B------:R-:W-:Y:S01]  /*3500*/  HMMA.16816.F32 R76, R124.reuse, R114, R76 ;  /* 0x000000727c4c723c */ /* 0x040fe2000000184c */
[----:B------:R-:W2:Y:S07]  /*3510*/  LDSM.16.M88.4 R112, [R5+0x5c00] ;  /* 0x005c00000570783b */ /* 0x000eae0000000200 */
[C---:B------:R-:W-:Y:S08]  /*3520*/  HMMA.16816.F32 R88, R124.reuse, R120, R88 ;  /* 0x000000787c58723c */ /* 0x040ff00000001858 */
[C---:B------:R-:W-:Y:S01]  /*3530*/  HMMA.16816.F32 R84, R124.reuse, R122, R84 ;  /* 0x0000007a7c54723c */ /* 0x040fe20000001854 */
[----:B------:R-:W-:Y:S07]  /*3540*/  LDSM.16.M88.4 R120, [R5+0x6800] ;  /* 0x006800000578783b */ /* 0x000fee0000000200 */
[C---:B----4-:R-:W-:Y:S08]  /*3550*/  HMMA.16816.F32 R72, R124.reuse, R108, R72 ;  /* 0x0000006c7c48723c */ /* 0x050ff00000001848 */
[C---:B------:R-:W-:Y:S01]  /*3560*/  HMMA.16816.F32 R68, R124.reuse, R110, R68 ;  /* 0x0000006e7c44723c */ /* 0x040fe20000001844 */
[----:B------:R-:W4:Y:S07]  /*3570*/  LDSM.16.M88.4 R108, [R5+0x6000] ;  /* 0x00600000056c783b */ /* 0x000f2e0000000200 */
[C---:B---3--:R-:W-:Y:S08]  /*3580*/  HMMA.16816.F32 R44, R124.reuse, R96, R44 ;  /* 0x000000607c2c723c */ /* 0x048ff0000000182c */
[----:B------:R-:W-:Y:S01]  /*3590*/  HMMA.16816.F32 R40, R124, R98, R40 ;  /* 0x000000627c28723c */ /* 0x000fe20000001828 */
[----:B------:R-:W-:Y:S07]  /*35a0*/  LDSM.16.M88.4 R96, [R193+0x2000] ;  /* 0x00200000c160783b */ /* 0x000fee0000000200 */
[C---:B-1----:R-:W-:Y:S08]  /*35b0*/  HMMA.16816.F32 R80, R28.reuse, R16, R80 ;  /* 0x000000101c50723c */ /* 0x042ff00000001850 */
[----:B------:R-:W-:Y:S01]  /*35c0*/  HMMA.16816.F32 R76, R28, R18, R76 ;  /* 0x000000121c4c723c */ /* 0x000fe2000000184c */
[----:B------:R-:W1:Y:S07]  /*35d0*/  LDSM.16.M88.4 R16, [R192+0x7c00] ;  /* 0x007c0000c010783b */ /* 0x000e6e0000000200 */
[C---:B------:R-:W-:Y:S08]  /*35e0*/  HMMA.16816.F32 R12, R124.reuse, R128, R12 ;  /* 0x000000807c0c723c */ /* 0x040ff0000000180c */
[----:B------:R-:W-:Y:S08]  /*35f0*/  HMMA.16816.F32 R8, R124, R130, R8 ;  /* 0x000000827c08723c */ /* 0x000ff00000001808 */
[C---:B--2---:R-:W-:Y:S08]  /*3600*/  HMMA.16816.F32 R88, R28.reuse, R20, R88 ;  /* 0x000000141c58723c */ /* 0x044ff00000001858 */
[----:B------:R-:W-:Y:S01]  /*3610*/  HMMA.16816.F32 R84, R28, R22, R84 ;  /* 0x000000161c54723c */ /* 0x000fe20000001854 */
[----:B------:R-:W2:Y:S07]  /*3620*/  LDSM.16.M88.4 R20, [R192+0x7800] ;  /* 0x00780000c014783b */ /* 0x000eae0000000200 */
[C---:B------:R-:W-:Y:S08]  /*3630*/  HMMA.16816.F32 R64, R124.reuse, R104, R64 ;  /* 0x000000687c40723c */ /* 0x040ff00000001840 */
[C---:B------:R-:W-:Y:S01]  /*3640*/  HMMA.16816.F32 R60, R124.reuse, R106, R60 ;  /* 0x0000006a7c3c723c */ /* 0x040fe2000000183c */
[----:B------:R-:W3:Y:S07]  /*3650*/  LDSM.16.M88.4 R104, [R5+0x6400] ;  /* 0x006400000568783b */ /* 0x000eee0000000200 */
[C---:B------:R-:W-:Y:S08]  /*3660*/  HMMA.16816.F32 R56, R124.reuse, R100, R56 ;  /* 0x000000647c38723c */ /* 0x040ff00000001838 */
[----:B------:R-:W-:Y:S01]  /*3670*/  HMMA.16816.F32 R48, R124, R102, R48 ;  /* 0x000000667c30723c */ /* 0x000fe20000001830 */
[----:B------:R-:W3:Y:S07]  /*3680*/  LDSM.16.M88.4 R100, [R5+0x6c00] ;  /* 0x006c00000564783b */ /* 0x000eee0000000200 */
[C---:B------:R-:W-:Y:S08]  /*3690*/  HMMA.16816.F32 R12, R28.reuse, R24, R12 ;  /* 0x000000181c0c723c */ /* 0x040ff0000000180c */
[C---:B------:R-:W-:Y:S01]  /*36a0*/  HMMA.16816.F32 R8, R28.reuse, R26, R8 ;  /* 0x0000001a1c08723c */ /* 0x040fe20000001808 */
[----:B------:R-:W3:Y:S07]  /*36b0*/  LDSM.16.M88.4 R24, [R192+0x7400] ;  /* 0x00740000c018783b */ /* 0x000eee0000000200 */
[C---:B------:R-:W-:Y:S08]  /*36c0*/  HMMA.16816.F32 R72, R28.reuse, R112, R72 ;  /* 0x000000701c48723c */ /* 0x040ff00000001848 */
[C---:B------:R-:W-:Y:S01]  /*36d0*/  HMMA.16816.F32 R68, R28.reuse, R114, R68 ;  /* 0x000000721c44723c */ /* 0x040fe20000001844 */
[----:B------:R-:W-:Y:S07]  /*36e0*/  LDSM.16.M88.4 R112, [R192+0x8000] ;  /* 0x00800000c070783b */ /* 0x000fee0000000200 */
[C---:B----4-:R-:W-:Y:S08]  /*36f0*/  HMMA.16816.F32 R64, R28.reuse, R108, R64 ;  /* 0x0000006c1c40723c */ /* 0x050ff00000001840 */
[----:B------:R-:W-:Y:S08]  /*3700*/  HMMA.16816.F32 R60, R28, R110, R60 ;  /* 0x0000006e1c3c723c */ /* 0x000ff0000000183c */
[C---:B------:R-:W-:Y:S08]  /*3710*/  HMMA.16816.F32 R36, R124.reuse, R92, R36 ;  /* 0x0000005c7c24723c */ /* 0x040ff00000001824 */
[----:B------:R-:W-:Y:S01]  /*3720*/  HMMA.16816.F32 R32, R124, R94, R32 ;  /* 0x0000005e7c20723c */ /* 0x000fe20000001820 */
[----:B------:R-:W4:Y:S07]  /*3730*/  LDSM.16.M88.4 R92, [R192+0x7000] ;  /* 0x00700000c05c783b */ /* 0x000f2e0000000200 */
        /* <DEDUP_REMOVED lines=8> */
[C---:B---3--:R-:W-:Y:S08]  /*37c0*/  HMMA.16816.F32 R56, R28.reuse, R104, R56 ;  /* 0x000000681c38723c */ /* 0x048ff00000001838 */
[C---:B------:R-:W-:Y:S01]  /*37d0*/  HMMA.16816.F32 R48, R28.reuse, R106, R48 ;  /* 0x0000006a1c30723c */ /* 0x040fe20000001830 */
[----:B------:R-:W-:Y:S07]  /*37e0*/  LDSM.16.M88.4 R104, [R5+0x7000] ;  /* 0x007000000568783b */ /* 0x000fee0000000200 */
[C---:B------:R-:W-:Y:S01]  /*37f0*/  HMMA.16816.F32 R40, R28.reuse, R122, R40 ;  /* 0x0000007a1c28723c */ /* 0x040fe20000001828 */
[----:B------:R-:W-:Y:S07]  /*3800*/  LDSM.16.M88.4 R120, [R192+0x8400] ;  /* 0x00840000c078783b */ /* 0x000fee0000000200 */
[C---:B------:R-:W-:Y:S08]  /*3810*/  HMMA.16816.F32 R36, R28.reuse, R100, R36 ;  /* 0x000000641c24723c */ /* 0x040ff00000001824 */
[----:B------:R-:W-:Y:S01]  /*3820*/  HMMA.16816.F32 R32, R28, R102, R32 ;  /* 0x000000661c20723c */ /* 0x000fe20000001820 */
[----:B------:R-:W3:Y:S07]  /*3830*/  LDSM.16.M88.4 R28, [R5+0x7800] ;  /* 0x00780000051c783b */ /* 0x000eee0000000200 */
[C---:B------:R-:W-:Y:S08]  /*3840*/  HMMA.16816.F32 R88, R96.reuse, R24, R88 ;  /* 0x000000186058723c */ /* 0x040ff00000001858 */
[C---:B------:R-:W-:Y:S01]  /*3850*/  HMMA.16816.F32 R84, R96.reuse, R26, R84 ;  /* 0x0000001a6054723c */ /* 0x040fe20000001854 */
[----:B------:R-:W3:Y:S07]  /*3860*/  LDSM.16.M88.4 R24, [R192+0x8c00] ;  /* 0x008c0000c018783b */ /* 0x000eee0000000200 */
[----:B----4-:R-:W-:Y:S08]  /*3870*/  HMMA.16816.F32 R12, R96, R92, R12 ;  /* 0x0000005c600c723c */ /* 0x010ff0000000180c */
[C---:B-1----:R-:W-:Y:S08]  /*3880*/  HMMA.16816.F32 R88, R44.reuse, R16, R88 ;  /* 0x000000102c58723c */ /* 0x042ff00000001858 */
[----:B------:R-:W-:Y:S01]  /*3890*/  HMMA.16816.F32 R84, R44, R18, R84 ;  /* 0x000000122c54723c */ /* 0x000fe20000001854 */
[----:B------:R-:W1:Y:S07]  /*38a0*/  LDSM.16.M88.4 R16, [R5+0x8000] ;  /* 0x008000000510783b */ /* 0x000e6e0000000200 */
[----:B------:R-:W-:Y:S01]  /*38b0*/  HMMA.16816.F32 R8, R96, R94, R8 ;  /* 0x0000005e6008723c */ /* 0x000fe20000001808 */
[----:B------:R-:W4:Y:S02]  /*38c0*/  LDSM.16.M88.4 R92, [R5+0x7c00] ;  /* 0x007c0000055c783b */ /* 0x000f240000000200 */
[-C--:B------:R-:W-:Y:S01]  /*38d0*/  FMUL.FTZ R88, R88, R0.reuse ;  /* 0x0000000058587220 */ /* 0x080fe20000410000 */
[-C--:B------:R-:W-:Y:S01]  /*38e0*/  FMUL.FTZ R89, R89, R0.reuse ;  /* 0x0000000059597220 */ /* 0x080fe20000410000 */
[----:B------:R-:W-:-:S03]  /*38f0*/  FMUL.FTZ R90, R90, R0 ;  /* 0x000000005a5a7220 */ /* 0x000fc60000410000 */
[----:B--2---:R-:W-:Y:S01]  /*3900*/  HMMA.16816.F32 R108, R96, R20, R108 ;  /* 0x00000014606c723c */ /* 0x004fe2000000186c */
[----:B------:R-:W-:Y:S02]  /*3910*/  MUFU.TANH R88, R88 ;  /* 0x0000005800587308 */ /* 0x000fe40000002400 */
[-C--:B------:R-:W-:Y:S01]  /*3920*/  FMUL.FTZ R85, R85, R0.reuse ;  /* 0x0000000055557220 */ /* 0x080fe20000410000 */
[----:B------:R-:W-:-:S04]  /*3930*/  FMUL.FTZ R84, R84, R0 ;  /* 0x0000000054547220 */ /* 0x000fc80000410000 */
[----:B------:R-:W-:Y:S01]  /*3940*/  HMMA.16816.F32 R40, R96, R22, R40 ;  /* 0x000000166028723c */ /* 0x000fe20000001828 */
[----:B------:R-:W2:Y:S01]  /*3950*/  LDSM.16.M88.4 R20, [R5+0x8400] ;  /* 0x008400000514783b */ /* 0x000ea20000000200 */
[----:B------:R-:W-:Y:S06]  /*3960*/  MUFU.TANH R85, R85 ;  /* 0x0000005500557308 */ /* 0x000fec0000002400 */
[C---:B---3--:R-:W-:Y:S02]  /*3970*/  HMMA.16816.F32 R80, R44.reuse, R28, R80 ;  /* 0x0000001c2c50723c */ /* 0x048fe40000001850 */
[----:B------:R-:W-:Y:S06]  /*3980*/  MUFU.TANH R89, R89 ;  /* 0x0000005900597308 */ /* 0x000fec0000002400 */
[----:B------:R-:W-:Y:S01]  /*3990*/  HMMA.16816.F32 R76, R44, R30, R76 ;  /* 0x0000001e2c4c723c */ /* 0x000fe2000000184c */
[----:B------:R-:W3:Y:S01]  /*39a0*/  LDSM.16.M88.4 R28, [R5+0x8c00] ;  /* 0x008c0000051c783b */ /* 0x000ee20000000200 */
[----:B------:R-:W-:Y:S06]  /*39b0*/  MUFU.TANH R84, R84 ;  /* 0x0000005400547308 */ /* 0x000fec0000002400 */
[----:B------:R-:W-:Y:S03]  /*39c0*/  HMMA.16816.F32 R60, R96, R114, R60 ;  /* 0x00000072603c723c */ /* 0x000fe6000000183c */
[-C--:B------:R-:W-:Y:S01]  /*39d0*/  FMUL.FTZ R80, R80, R0.reuse ;  /* 0x0000000050507220 */ /* 0x080fe20000410000 */
[-C--:B------:R-:W-:Y:S01]  /*39e0*/  FMUL.FTZ R81, R81, R0.reuse ;  /* 0x0000000051517220 */ /* 0x080fe20000410000 */
[----:B------:R-:W-:-:S03]  /*39f0*/  FMUL.FTZ R82, R82, R0 ;  /* 0x0000000052527220 */ /* 0x000fc60000410000 */
[----:B------:R-:W-:Y:S01]  /*3a00*/  HMMA.16816.F32 R36, R96, R24, R36 ;  /* 0x000000186024723c */ /* 0x000fe20000001824 */
[----:B------:R-:W-:Y:S02]  /*3a10*/  MUFU.TANH R80, R80 ;  /* 0x0000005000507308 */ /* 0x000fe40000002400 */
[----:B------:R-:W-:-:S05]  /*3a20*/  FMUL.FTZ R79, R79, R0 ;  /* 0x000000004f4f7220 */ /* 0x000fca0000410000 */
[----:B------:R-:W-:Y:S01]  /*3a30*/  HMMA.16816.F32 R32, R96, R26, R32 ;  /* 0x0000001a6020723c */ /* 0x000fe20000001820 */
[----:B------:R-:W3:Y:S01]  /*3a40*/  LDSM.16.M88.4 R24, [R5+0x8800] ;  /* 0x008800000518783b */ /* 0x000ee20000000200 */
[----:B------:R-:W-:Y:S01]  /*3a50*/  MUFU.TANH R81, R81 ;  /* 0x0000005100517308 */ /* 0x000fe20000002400 */
[----:B------:R-:W-:-:S05]  /*3a60*/  DEPBAR.LE SB0, 0x0 ;  /* 0x000080000000791a */ /* 0x000fca0000000000 */
[C---:B------:R-:W-:Y:S08]  /*3a70*/  HMMA.16816.F32 R12, R44.reuse, R104, R12 ;  /* 0x000000682c0c723c */ /* 0x040ff0000000180c */
[----:B------:R-:W-:Y:S08]  /*3a80*/  HMMA.16816.F32 R8, R44, R106, R8 ;  /* 0x0000006a2c08723c */ /* 0x000ff00000001808 */
[----:B------:R-:W-:Y:S03]  /*3a90*/  HMMA.16816.F32 R48, R96, R122, R48 ;  /* 0x0000007a6030723c */ /* 0x000fe60000001830 */
[-C--:B------:R-:W-:Y:S01]  /*3aa0*/  FMUL.FTZ R13, R13, R0.reuse ;  /* 0x000000000d0d7220 */ /* 0x080fe20000410000 */
[-C--:B------:R-:W-:Y:S01]  /*3ab0*/  FMUL.FTZ R12, R12, R0.reuse ;  /* 0x000000000c0c7220 */ /* 0x080fe20000410000 */
[----:B------:R-:W-:-:S03]  /*3ac0*/  FMUL.FTZ R14, R14, R0 ;  /* 0x000000000e0e7220 */ /* 0x000fc60000410000 */
[----:B------:R-:W-:Y:S01]  /*3ad0*/  HMMA.16816.F32 R64, R96, R112, R64 ;  /* 0x000000706040723c */ /* 0x000fe20000001840 */
[----:B------:R-:W-:Y:S02]  /*3ae0*/  MUFU.TANH R13, R13 ;  /* 0x0000000d000d7308 */ /* 0x000fe40000002400 */
[-C--:B------:R-:W-:Y:S01]  /*3af0*/  FMUL.FTZ R9, R9, R0.reuse ;  /* 0x0000000009097220 */ /* 0x080fe20000410000 */
[-C--:B------:R-:W-:Y:S01]  /*3b00*/  FMUL.FTZ R8, R8, R0.reuse ;  /* 0x0000000008087220 */ /* 0x080fe20000410000 */
[----:B------:R-:W-:-:S03]  /*3b10*/  FMUL.FTZ R11, R11, R0 ;  /* 0x000000000b0b7220 */ /* 0x000fc60000410000 */
[----:B------:R-:W-:Y:S01]  /*3b20*/  HMMA.16816.F32 R56, R96, R120, R56 ;  /* 0x000000786038723c */ /* 0x000fe20000001838 */
[----:B------:R-:W-:Y:S07]  /*3b30*/  MUFU.TANH R9, R9 ;  /* 0x0000000900097308 */ /* 0x000fee0000002400 */
[----:B-1----:R-:W-:Y:S01]  /*3b40*/  HMMA.16816.F32 R60, R44, R18, R60 ;  /* 0x000000122c3c723c */ /* 0x002fe2000000183c */
[----:B------:R-:W-:Y:S01]  /*3b50*/  LOP3.LUT R18, R222, 0x7, RZ, 0xc0, !PT ;  /* 0x00000007de127812 */ /* 0x000fe200078ec0ff */
[----:B------:R-:W1:Y:S03]  /*3b60*/  MUFU.TANH R12, R12 ;  /* 0x0000000c000c7308 */ /* 0x000e660000002400 */
[----:B------:R-:W-:Y:S01]  /*3b70*/  IADD3 R53, PT, PT, R210, R18, R53 ;  /* 0x00000012d2357210 */ /* 0x000fe20007ffe035 */
[----:B------:R-:W-:-:S02]  /*3b80*/  IMAD.SHL.U32 R18, R118, 0x2, RZ ;  /* 0x0000000276127824 */ /* 0x000fc400078e00ff */
[C---:B----4-:R-:W-:Y:S02]  /*3b90*/  HMMA.16816.F32 R72, R44.reuse, R92, R72 ;  /* 0x0000005c2c48723c */ /* 0x050fe40000001848 */
[C---:B------:R-:W-:Y:S01]  /*3ba0*/  IMAD.IADD R132, R53.reuse, 0x1, R132 ;  /* 0x0000000135847824 */ /* 0x040fe200078e0284 */
[----:B------:R-:W-:Y:S01]  /*3bb0*/  MUFU.TANH R8, R8 ;  /* 0x0000000800087308 */ /* 0x000fe20000002400 */
[----:B------:R-:W-:Y:S01]  /*3bc0*/  IMAD.IADD R218, R53, 0x1, R134 ;  /* 0x0000000135da7824 */ /* 0x000fe200078e0286 */
[----:B------:R-:W-:Y:S02]  /*3bd0*/  LOP3.LUT R53, R18, 0x6, RZ, 0xc0, !PT ;  /* 0x0000000612357812 */ /* 0x000fe400078ec0ff */
[----:B------:R-:W-:Y:S01]  /*3be0*/  VIADDMNMX R217, R132, 0x1, R55, PT ;  /* 0x0000000184d97846 */ /* 0x000fe20003800137 */
[----:B------:R-:W-:Y:S01]  /*3bf0*/  HMMA.16816.F32 R68, R44, R94, R68 ;  /* 0x0000005e2c44723c */ /* 0x000fe20000001844 */
[----:B------:R-:W-:Y:S01]  /*3c00*/  FMUL.FTZ R95, R15, R0 ;  /* 0x000000000f5f7220 */ /* 0x000fe20000410000 */
[----:B------:R-:W-:-:S02]  /*3c10*/  IMAD.IADD R93, R54, 0x1, R53 ;  /* 0x00000001365d7824 */ /* 0x000fc400078e0235 */
[-C--:B------:R-:W-:Y:S01]  /*3c20*/  FMUL.FTZ R163, R61, R0.reuse ;  /* 0x000000003da37220 */ /* 0x080fe20000410000 */
[-C--:B------:R-:W-:Y:S01]  /*3c30*/  FMUL.FTZ R60, R60, R0.reuse ;  /* 0x000000003c3c7220 */ /* 0x080fe20000410000 */
[----:B------:R-:W-:Y:S01]  /*3c40*/  MUFU.TANH R14, R14 ;  /* 0x0000000e000e7308 */ /* 0x000fe20000002400 */
[C---:B------:R-:W-:Y:S01]  /*3c50*/  VIADD R94, R93.reuse, 0x1 ;  /* 0x000000015d5e7836 */ /* 0x040fe20000000000 */
[----:B------:R-:W-:Y:S01]  /*3c60*/  ISETP.GT.AND P1, PT, R218, R93, PT ;  /* 0x0000005dda00720c */ /* 0x000fe20003f24270 */
[C---:B--2---:R-:W-:Y:S01]  /*3c70*/  HMMA.16816.F32 R48, R44.reuse, R22, R48 ;  /* 0x000000162c30723c */ /* 0x044fe20000001830 */
[----:B------:R-:W-:Y:S01]  /*3c80*/  VIADD R92, R93, 0x8 ;  /* 0x000000085d5c7836 */ /* 0x000fe20000000000 */
[----:B------:R-:W-:Y:S01]  /*3c90*/  VIADDMNMX R213, R132, 0x9, R55, PT ;  /* 0x0000000984d57846 */ /* 0x000fe20003800137 */
[-C--:B------:R-:W-:Y:S01]  /*3ca0*/  FMUL.FTZ R19, R72, R0.reuse ;  /* 0x0000000048137220 */ /* 0x080fe20000410000 */
[----:B------:R-:W-:Y:S01]  /*3cb0*/  FMUL.FTZ R73, R73, R0 ;  /* 0x0000000049497220 */ /* 0x000fe20000410000 */
[C---:B------:R-:W-:Y:S01]  /*3cc0*/  ISETP.GT.AND P2, PT, R218.reuse, R94, PT ;  /* 0x0000005eda00720c */ /* 0x040fe20003f44270 */
[----:B------:R-:W-:Y:S01]  /*3cd0*/  VIADD R15, R93, 0x11 ;  /* 0x000000115d0f7836 */ /* 0x000fe20000000000 */
[----:B------:R-:W-:Y:S01]  /*3ce0*/  ISETP.GT.AND P4, PT, R218, R92, PT ;  /* 0x0000005cda00720c */ /* 0x000fe20003f84270 */
[C---:B------:R-:W-:Y:S01]  /*3cf0*/  HMMA.16816.F32 R64, R44.reuse, R16, R64 ;  /* 0x000000102c40723c */ /* 0x040fe20000001840 */
[-C--:B------:R-:W-:Y:S01]  /*3d00*/  FMUL.FTZ R17, R77, R0.reuse ;  /* 0x000000004d117220 */ /* 0x080fe20000410000 */
[-C--:B------:R-:W-:Y:S01]  /*3d10*/  FMUL.FTZ R16, R76, R0.reuse ;  /* 0x000000004c107220 */ /* 0x080fe20000410000 */
[-C--:B------:R-:W-:Y:S01]  /*3d20*/  FMUL.FTZ R69, R69, R0.reuse ;  /* 0x0000000045457220 */ /* 0x080fe20000410000 */
[----:B------:R-:W-:Y:S01]  /*3d30*/  MUFU.TANH R19, R19 ;  /* 0x0000001300137308 */ /* 0x000fe20000002400 */
[C---:B------:R-:W-:Y:S01]  /*3d40*/  VIADD R77, R93.reuse, 0x18 ;  /* 0x000000185d4d7836 */ /* 0x040fe20000000000 */
[----:B-1----:R-:W-:Y:S01]  /*3d50*/  FSEL R96, R12, -INF , !P1 ;  /* 0xff8000000c607808 */ /* 0x002fe20004800000 */
[C---:B------:R-:W-:Y:S01]  /*3d60*/  VIADD R72, R93.reuse, 0x29 ;  /* 0x000000295d487836 */ /* 0x040fe20000000000 */
[----:B------:R-:W-:Y:S01]  /*3d70*/  HMMA.16816.F32 R56, R44, R20, R56 ;  /* 0x000000142c38723c */ /* 0x000fe20000001838 */
[----:B------:R-:W-:Y:S01]  /*3d80*/  FMUL.FTZ R21, R68, R0 ;  /* 0x0000000044157220 */ /* 0x000fe20000410000 */
[----:B------:R-:W-:-:S02]  /*3d90*/  VIADD R61, R93, 0x39 ;  /* 0x000000395d3d7836 */ /* 0x000fc40000000000 */
[-C--:B------:R-:W-:Y:S01]  /*3da0*/  FMUL.FTZ R149, R49, R0.reuse ;  /* 0x0000000031957220 */ /* 0x080fe20000410000 */
[----:B------:R-:W1:Y:S01]  /*3db0*/  MUFU.TANH R17, R17 ;  /* 0x0000001100117308 */ /* 0x000e620000002400 */
[----:B------:R-:W-:Y:S01]  /*3dc0*/  FSEL R49, R13, -INF , !P2 ;  /* 0xff8000000d317808 */ /* 0x000fe20005000000 */
[-C--:B------:R-:W-:Y:S01]  /*3dd0*/  FMUL.FTZ R48, R48, R0.reuse ;  /* 0x0000000030307220 */ /* 0x080fe20000410000 */
[----:B------:R-:W-:Y:S01]  /*3de0*/  ISETP.GT.AND P2, PT, R218, R15, PT ;  /* 0x0000000fda00720c */ /* 0x000fe20003f44270 */
[C---:B---3--:R-:W-:Y:S01]  /*3df0*/  HMMA.16816.F32 R32, R44.reuse, R30, R32 ;  /* 0x0000001e2c20723c */ /* 0x048fe20000001820 */
[C---:B------:R-:W-:Y:S01]  /*3e00*/  VIADD R31, R93.reuse, 0x9 ;  /* 0x000000095d1f7836 */ /* 0x040fe20000000000 */
[----:B------:R-:W-:Y:S01]  /*3e10*/  ISETP.GE.AND P5, PT, R93, R217, PT ;  /* 0x000000d95d00720c */ /* 0x000fe20003fa6270 */
[-C--:B------:R-:W-:Y:S01]  /*3e20*/  FMUL.FTZ R64, R64, R0.reuse ;  /* 0x0000000040407220 */ /* 0x080fe20000410000 */
[----:B------:R-:W-:Y:S01]  /*3e30*/  MUFU.TANH R16, R16 ;  /* 0x0000001000107308 */ /* 0x000fe20000002400 */
[-C--:B------:R-:W-:Y:S01]  /*3e40*/  FMUL.FTZ R65, R65, R0.reuse ;  /* 0x0000000041417220 */ /* 0x080fe20000410000 */
[----:B------:R-:W-:Y:S01]  /*3e50*/  ISETP.GT.AND P0, PT, R218, R31, PT ;  /* 0x0000001fda00720c */ /* 0x000fe20003f04270 */
[C---:B------:R-:W-:Y:S01]  /*3e60*/  VIADD R68, R93.reuse, 0x31 ;  /* 0x000000315d447836 */ /* 0x040fe20000000000 */
[C---:B------:R-:W-:Y:S01]  /*3e70*/  HMMA.16816.F32 R108, R44.reuse, R24, R108 ;  /* 0x000000182c6c723c */ /* 0x040fe2000000186c */
[----:B------:R-:W-:Y:S01]  /*3e80*/  VIADD R25, R93, 0x20 ;  /* 0x000000205d197836 */ /* 0x000fe20000000000 */
[----:B------:R-:W-:Y:S01]  /*3e90*/  FSEL R13, R9, -INF , !P0 ;  /* 0xff800000090d7808 */ /* 0x000fe20004000000 */
[-C--:B------:R-:W-:Y:S01]  /*3ea0*/  FMUL.FTZ R155, R56, R0.reuse ;  /* 0x00000000389b7220 */ /* 0x080fe20000410000 */
[----:B------:R2:W3:Y:S01]  /*3eb0*/  MUFU.TANH R76, R69 ;  /* 0x00000045004c7308 */ /* 0x0004e20000002400 */
[----:B------:R-:W-:Y:S01]  /*3ec0*/  FMUL.FTZ R57, R57, R0 ;  /* 0x0000000039397220 */ /* 0x000fe20000410000 */
[----:B------:R-:W-:Y:S01]  /*3ed0*/  FSEL R89, R89, -INF , !P2 ;  /* 0xff80000059597808 */ /* 0x000fe20005000000 */
[C---:B------:R-:W-:Y:S01]  /*3ee0*/  VIADD R56, R93.reuse, 0x41 ;  /* 0x000000415d387836 */ /* 0x040fe20000000000 */
[----:B------:R-:W-:Y:S01]  /*3ef0*/  HMMA.16816.F32 R40, R44, R26, R40 ;  /* 0x0000001a2c28723c */ /* 0x000fe20000001828 */
[----:B------:R-:W-:-:S02]  /*3f00*/  VIADD R27, R93, 0x19 ;  /* 0x000000195d1b7836 */ /* 0x000fc40000000000 */
[-C--:B------:R-:W-:Y:S01]  /*3f10*/  FMUL.FTZ R74, R74, R0.reuse ;  /* 0x000000004a4a7220 */ /* 0x080fe20000410000 */
[C---:B------:R-:W-:Y:S01]  /*3f20*/  VIADD R55, R93.reuse, 0x48 ;  /* 0x000000485d377836 */ /* 0x040fe20000000000 */
[----:B------:R4:W3:Y:S01]  /*3f30*/  MUFU.TANH R5, R73 ;  /* 0x0000004900057308 */ /* 0x0008e20000002400 */
[C---:B------:R-:W-:Y:S01]  /*3f40*/  VIADD R30, R93.reuse, 0x59 ;  /* 0x000000595d1e7836 */ /* 0x040fe20000000000 */
[C---:B------:R-:W-:Y:S01]  /*3f50*/  ISETP.GT.AND P0, PT, R218.reuse, R27, PT ;  /* 0x0000001bda00720c */ /* 0x040fe20003f04270 */
[----:B------:R-:W-:Y:S01]  /*3f60*/  VIADD R216, R218, 0x8 ;  /* 0x00000008dad87836 */ /* 0x000fe20000000000 */
[----:B------:R-:W-:Y:S01]  /*3f70*/  HMMA.16816.F32 R36, R44, R28, R36 ;  /* 0x0000001c2c24723c */ /* 0x000fe20000001824 */
[----:B------:R-:W-:Y:S01]  /*3f80*/  VIADD R29, R93, 0x10 ;  /* 0x000000105d1d7836 */ /* 0x000fe20000000000 */
[----:B------:R-:W-:Y:S01]  /*3f90*/  FSEL R85, R85, -INF , !P0 ;  /* 0xff80000055557808 */ /* 0x000fe20004000000 */
[----:B------:R-:W-:Y:S01]  /*3fa0*/  FMUL.FTZ R108, R108, R0 ;  /* 0x000000006c6c7220 */ /* 0x000fe20000410000 */
[----:B------:R-:W-:Y:S01]  /*3fb0*/  MUFU.TANH R21, R21 ;  /* 0x0000001500157308 */ /* 0x000fe20000002400 */
[C---:B------:R-:W-:Y:S01]  /*3fc0*/  ISETP.GT.AND P0, PT, R218.reuse, R72, PT ;  /* 0x00000048da00720c */ /* 0x040fe20003f04270 */
[----:B--2---:R-:W-:Y:S01]  /*3fd0*/  VIADD R69, R93, 0x30 ;  /* 0x000000305d457836 */ /* 0x004fe20000000000 */
[----:B------:R-:W-:Y:S01]  /*3fe0*/  ISETP.GT.AND P1, PT, R218, R29, PT ;  /* 0x0000001dda00720c */ /* 0x000fe20003f24270 */
[-C--:B------:R-:W-:Y:S01]  /*3ff0*/  FMUL.FTZ R109, R109, R0.reuse ;  /* 0x000000006d6d7220 */ /* 0x080fe20000410000 */
[----:B-1----:R-:W-:Y:S01]  /*4000*/  FSEL R187, R17, -INF , !P0 ;  /* 0xff80000011bb7808 */ /* 0x002fe20004000000 */
[C---:B------:R-:W-:Y:S01]  /*4010*/  VIADD R47, R93.reuse, 0x49 ;  /* 0x000000495d2f7836 */ /* 0x040fe20000000000 */
[----:B------:R-:W-:Y:S01]  /*4020*/  FSEL R88, R88, -INF , !P1 ;  /* 0xff80000058587808 */ /* 0x000fe20004800000 */
[----:B------:R-:W1:Y:S01]  /*4030*/  MUFU.TANH R163, R163 ;  /* 0x000000a300a37308 */ /* 0x000e620000002400 */
[C---:B------:R-:W-:Y:S01]  /*4040*/  ISETP.GT.AND P1, PT, R218.reuse, R25, PT ;  /* 0x00000019da00720c */ /* 0x040fe20003f24270 */
[----:B----4-:R-:W-:Y:S01]  /*4050*/  VIADD R73, R93, 0x21 ;  /* 0x000000215d497836 */ /* 0x010fe20000000000 */
[----:B------:R-:W-:Y:S01]  /*4060*/  ISETP.GT.AND P0, PT, R218, R61, PT ;  /* 0x0000003dda00720c */ /* 0x000fe20003f04270 */
[-C--:B------:R-:W-:Y:S01]  /*4070*/  FMUL.FTZ R40, R40, R0.reuse ;  /* 0x0000000028287220 */ /* 0x080fe20000410000 */
[----:B------:R-:W-:Y:S01]  /*4080*/  FSEL R80, R80, -INF , !P1 ;  /* 0xff80000050507808 */ /* 0x000fe20004800000 */
[----:B------:R-:W-:Y:S01]  /*4090*/  FMUL.FTZ R41, R41, R0 ;  /* 0x0000000029297220 */ /* 0x000fe20000410000 */
[C---:B------:R-:W-:Y:S01]  /*40a0*/  ISETP.GT.AND P2, PT, R218.reuse, R73, PT ;  /* 0x00000049da00720c */ /* 0x040fe20003f44270 */
[----:B------:R2:W-:Y:S01]  /*40b0*/  MUFU.TANH R173, R64 ;  /* 0x0000004000ad7308 */ /* 0x0005e20000002400 */
[C---:B------:R-:W-:Y:S01]  /*40c0*/  ISETP.GT.AND P1, PT, R218.reuse, R69, PT ;  /* 0x00000045da00720c */ /* 0x040fe20003f24270 */
[----:B------:R-:W-:Y:S01]  /*40d0*/  VIADD R46, R93, 0x50 ;  /* 0x000000505d2e7836 */ /* 0x000fe20000000000 */
[----:B------:R-:W-:Y:S01]  /*40e0*/  FSEL R81, R81, -INF , !P2 ;  /* 0xff80000051517808 */ /* 0x000fe20005000000 */
[C---:B------:R-:W-:Y:S01]  /*40f0*/  VIADD R45, R93.reuse, 0x51 ;  /* 0x000000515d2d7836 */ /* 0x040fe20000000000 */
[----:B------:R-:W-:Y:S01]  /*4100*/  ISETP.GT.AND P2, PT, R218, R68, PT ;  /* 0x00000044da00720c */ /* 0x000fe20003f44270 */
[C---:B------:R-:W-:Y:S01]  /*4110*/  VIADD R44, R93.reuse, 0x58 ;  /* 0x000000585d2c7836 */ /* 0x040fe20000000000 */
[----:B---3--:R-:W-:Y:S01]  /*4120*/  FSEL R76, R76, -INF , !P0 ;  /* 0xff8000004c4c7808 */ /* 0x008fe20004000000 */
[----:B------:R-:W3:Y:S01]  /*4130*/  MUFU.TANH R171, R65 ;  /* 0x0000004100ab7308 */ /* 0x000ee20000002400 */
[----:B------:R-:W-:Y:S01]  /*4140*/  ISETP.GT.AND P0, PT, R218, R47, PT ;  /* 0x0000002fda00720c */ /* 0x000fe20003f04270 */
[----:B------:R-:W-:Y:S01]  /*4150*/  VIADD R28, R93, 0x60 ;  /* 0x000000605d1c7836 */ /* 0x000fe20000000000 */
[----:B------:R-:W-:Y:S01]  /*4160*/  FSEL R181, R19, -INF , !P1 ;  /* 0xff80000013b57808 */ /* 0x000fe20004800000 */
[----:B------:R-:W-:Y:S01]  /*4170*/  VIADD R26, R93, 0x61 ;  /* 0x000000615d1a7836 */ /* 0x000fe20000000000 */
[----:B------:R-:W-:Y:S01]  /*4180*/  FSEL R179, R5, -INF , !P2 ;  /* 0xff80000005b37808 */ /* 0x000fe20005000000 */
[----:B------:R-:W-:Y:S01]  /*4190*/  FMUL.FTZ R5, R10, R0 ;  /* 0x000000000a057220 */ /* 0x000fe20000410000 */
[C---:B------:R-:W-:Y:S01]  /*41a0*/  ISETP.GT.AND P2, PT, R218.reuse, R56, PT ;  /* 0x00000038da00720c */ /* 0x040fe20003f44270 */
[----:B------:R4:W-:Y:S01]  /*41b0*/  MUFU.TANH R151, R48 ;  /* 0x0000003000977308 */ /* 0x0009e20000002400 */
[----:B-1----:R-:W-:Y:S01]  /*41c0*/  FSEL R163, R163, -INF , !P0 ;  /* 0xff800000a3a37808 */ /* 0x002fe20004000000 */
[----:B--2---:R-:W-:Y:S01]  /*41d0*/  VIADD R64, R93, 0x38 ;  /* 0x000000385d407836 */ /* 0x004fe20000000000 */
[----:B------:R-:W-:Y:S01]  /*41e0*/  ISETP.GT.AND P0, PT, R218, R30, PT ;  /* 0x0000001eda00720c */ /* 0x000fe20003f04270 */
[-C--:B------:R-:W-:Y:S01]  /*41f0*/  FMUL.FTZ R32, R32, R0.reuse ;  /* 0x0000000020207220 */ /* 0x080fe20000410000 */
[----:B------:R-:W-:Y:S01]  /*4200*/  FMUL.FTZ R12, R33, R0 ;  /* 0x00000000210c7220 */ /* 0x000fe20000410000 */
[----:B------:R-:W-:-:S02]  /*4210*/  VIADD R24, R93, 0x68 ;  /* 0x000000685d187836 */ /* 0x000fc40000000000 */
[-C--:B------:R-:W-:Y:S01]  /*4220*/  FMUL.FTZ R17, R91, R0.reuse ;  /* 0x000000005b117220 */ /* 0x080fe20000410000 */
[----:B------:R1:W2:Y:S01]  /*4230*/  MUFU.TANH R167, R60 ;  /* 0x0000003c00a77308 */ /* 0x0002a20000002400 */
[----:B------:R-:W-:Y:S01]  /*4240*/  VIADD R23, R93, 0x69 ;  /* 0x000000695d177836 */ /* 0x000fe20000000000 */
[----:B---3--:R-:W-:Y:S01]  /*4250*/  FSEL R171, R171, -INF , !P2 ;  /* 0xff800000abab7808 */ /* 0x008fe20005000000 */
[C---:B------:R-:W-:Y:S01]  /*4260*/  VIADD R65, R93.reuse, 0x28 ;  /* 0x000000285d417836 */ /* 0x040fe20000000000 */
[----:B------:R-:W-:Y:S01]  /*4270*/  ISETP.GT.AND P2, PT, R218, R45, PT ;  /* 0x0000002dda00720c */ /* 0x000fe20003f44270 */
[----:B------:R-:W-:Y:S02]  /*4280*/  VIADD R22, R93, 0x70 ;  /* 0x000000705d167836 */ /* 0x000fe40000000000 */
[-C--:B------:R-:W-:Y:S01]  /*4290*/  FMUL.FTZ R75, R75, R0.reuse ;  /* 0x000000004b4b7220 */ /* 0x080fe20000410000 */
[C---:B------:R-:W-:Y:S01]  /*42a0*/  VIADD R20, R93.reuse, 0x71 ;  /* 0x000000715d147836 */ /* 0x040fe20000000000 */
[----:B------:R-:W3:Y:S01]  /*42b0*/  MUFU.TANH R149, R149 ;  /* 0x0000009500957308 */ /* 0x000ee20000002400 */
[----:B------:R-:W-:Y:S01]  /*42c0*/  VIADD R18, R93, 0x78 ;  /* 0x000000785d127836 */ /* 0x000fe20000000000 */
[----:B----4-:R-:W-:Y:S01]  /*42d0*/  FSEL R48, R8, -INF , !P4 ;  /* 0xff80000008307808 */ /* 0x010fe20006000000 */
[-C--:B------:R-:W-:Y:S01]  /*42e0*/  FMUL.FTZ R70, R70, R0.reuse ;  /* 0x0000000046467220 */ /* 0x080fe20000410000 */
[----:B------:R-:W-:Y:S01]  /*42f0*/  ISETP.GT.AND P4, PT, R218, R77, PT ;  /* 0x0000004dda00720c */ /* 0x000fe20003f84270 */
[-C--:B------:R-:W-:Y:S01]  /*4300*/  FMUL.FTZ R71, R71, R0.reuse ;  /* 0x0000000047477220 */ /* 0x080fe20000410000 */
[----:B------:R-:W-:Y:S01]  /*4310*/  FSEL R8, R96, -INF , !P5 ;  /* 0xff80000060087808 */ /* 0x000fe20006800000 */
[-C--:B------:R-:W-:Y:S01]  /*4320*/  FMUL.FTZ R66, R66, R0.reuse ;  /* 0x0000000042427220 */ /* 0x080fe20000410000 */
[----:B------:R-:W4:Y:S01]  /*4330*/  MUFU.TANH R155, R155 ;  /* 0x0000009b009b7308 */ /* 0x000f220000002400 */
[----:B------:R-:W-:Y:S01]  /*4340*/  FSEL R9, R84, -INF , !P4 ;  /* 0xff80000054097808 */ /* 0x000fe20006000000 */
[----:B-1----:R-:W-:Y:S01]  /*4350*/  VIADD R60, R93, 0x40 ;  /* 0x000000405d3c7836 */ /* 0x002fe20000000000 */
[----:B------:R-:W-:Y:S01]  /*4360*/  ISETP.GT.AND P4, PT, R218, R65, PT ;  /* 0x00000041da00720c */ /* 0x000fe20003f84270 */
[-C--:B------:R-:W-:Y:S01]  /*4370*/  FMUL.FTZ R67, R67, R0.reuse ;  /* 0x0000000043437220 */ /* 0x080fe20000410000 */
[----:B------:R-:W-:Y:S01]  /*4380*/  ISETP.GE.AND P5, PT, R92, R217, PT ;  /* 0x000000d95c00720c */ /* 0x000fe20003fa6270 */
[----:B------:R-:W-:Y:S01]  /*4390*/  FMUL.FTZ R62, R62, R0 ;  /* 0x000000003e3e7220 */ /* 0x000fe20000410000 */
[----:B------:R-:W-:Y:S01]  /*43a0*/  FSEL R117, R16, -INF , !P4 ;  /* 0xff80000010757808 */ /* 0x000fe20006000000 */
[----:B------:R1:W4:Y:S01]  /*43b0*/  MUFU.TANH R153, R57 ;  /* 0x0000003900997308 */ /* 0x0003220000002400 */
[C---:B------:R-:W-:Y:S01]  /*43c0*/  ISETP.GT.AND P4, PT, R218.reuse, R64, PT ;  /* 0x00000040da00720c */ /* 0x040fe20003f84270 */
[----:B------:R-:W-:Y:S01]  /*43d0*/  VIADD R16, R93, 0x79 ;  /* 0x000000795d107836 */ /* 0x000fe20000000000 */
[----:B------:R-:W-:Y:S01]  /*43e0*/  ISETP.GT.AND P1, PT, R218, R60, PT ;  /* 0x0000003cda00720c */ /* 0x000fe20003f24270 */
[-C--:B------:R-:W-:Y:S01]  /*43f0*/  FMUL.FTZ R63, R63, R0.reuse ;  /* 0x000000003f3f7220 */ /* 0x080fe20000410000 */
[----:B------:R-:W-:Y:S01]  /*4400*/  FSEL R143, R21, -INF , !P4 ;  /* 0xff800000158f7808 */ /* 0x000fe20006000000 */
[-C--:B------:R-:W-:Y:S01]  /*4410*/  FMUL.FTZ R58, R58, R0.reuse ;  /* 0x000000003a3a7220 */ /* 0x080fe20000410000 */
[C---:B------:R-:W-:Y:S01]  /*4420*/  ISETP.GT.AND P4, PT, R218.reuse, R55, PT ;  /* 0x00000037da00720c */ /* 0x040fe20003f84270 */
[----:B------:R-:W4:Y:S01]  /*4430*/  MUFU.TANH R131, R108 ;  /* 0x0000006c00837308 */ /* 0x000f220000002400 */
[----:B------:R-:W-:Y:S01]  /*4440*/  FSEL R173, R173, -INF , !P1 ;  /* 0xff800000adad7808 */ /* 0x000fe20004800000 */
[----:B------:R-:W-:Y:S01]  /*4450*/  FMUL.FTZ R59, R59, R0 ;  /* 0x000000003b3b7220 */ /* 0x000fe20000410000 */
[----:B------:R-:W-:Y:S01]  /*4460*/  ISETP.GT.AND P1, PT, R218, R46, PT ;  /* 0x0000002eda00720c */ /* 0x000fe20003f24270 */
[-C--:B------:R-:W-:Y:S01]  /*4470*/  FMUL.FTZ R50, R50, R0.reuse ;  /* 0x0000000032327220 */ /* 0x080fe20000410000 */
[----:B--2---:R-:W-:Y:S01]  /*4480*/  FSEL R167, R167, -INF , !P4 ;  /* 0xff800000a7a77808 */ /* 0x004fe20006000000 */
[----:B------:R-:W-:Y:S01]  /*4490*/  FMUL.FTZ R51, R51, R0 ;  /* 0x0000000033337220 */ /* 0x000fe20000410000 */
[----:B---3--:R-:W-:Y:S01]  /*44a0*/  FSEL R149, R149, -INF , !P0 ;  /* 0xff80000095957808 */ /* 0x008fe20004000000 */
[----:B------:R-:W2:Y:S01]  /*44b0*/  MUFU.TANH R129, R109 ;  /* 0x0000006d00817308 */ /* 0x000ea20000002400 */
[----:B------:R-:W-:Y:S01]  /*44c0*/  ISETP.GT.AND P4, PT, R218, R44, PT ;  /* 0x0000002cda00720c */ /* 0x000fe20003f84270 */
[-C--:B-1----:R-:W-:Y:S01]  /*44d0*/  FMUL.FTZ R57, R36, R0.reuse ;  /* 0x0000000024397220 */ /* 0x082fe20000410000 */
[-C--:B------:R-:W-:Y:S01]  /*44e0*/  FMUL.FTZ R36, R37, R0.reuse ;  /* 0x0000000025247220 */ /* 0x080fe20000410000 */
[----:B------:R-:W-:Y:S01]  /*44f0*/  ISETP.GT.AND P0, PT, R216, R93, PT ;  /* 0x0000005dd800720c */ /* 0x000fe20003f04270 */
[-C--:B------:R-:W-:Y:S01]  /*4500*/  FMUL.FTZ R110, R110, R0.reuse ;  /* 0x000000006e6e7220 */ /* 0x080fe20000410000 */
[----:B----4-:R-:W-:Y:S01]  /*4510*/  FSEL R155, R155, -INF , !P1 ;  /* 0xff8000009b9b7808 */ /* 0x010fe20004800000 */
[----:B------:R-:W-:Y:S01]  /*4520*/  FMUL.FTZ R38, R38, R0 ;  /* 0x0000000026267220 */ /* 0x000fe20000410000 */
[----:B------:R1:W3:Y:S01]  /*4530*/  MUFU.TANH R127, R40 ;  /* 0x00000028007f7308 */ /* 0x0002e20000002400 */
[----:B------:R-:W-:-:S02]  /*4540*/  FSEL R153, R153, -INF , !P2 ;  /* 0xff80000099997808 */ /* 0x000fc40005000000 */
[C---:B------:R-:W-:Y:S02]  /*4550*/  ISETP.GT.AND P1, PT, R218.reuse, R28, PT ;  /* 0x0000001cda00720c */ /* 0x040fe40003f24270 */
[----:B------:R-:W-:Y:S02]  /*4560*/  ISETP.GT.AND P2, PT, R218, R26, PT ;  /* 0x0000001ada00720c */ /* 0x000fe40003f44270 */
[----:B------:R-:W-:Y:S01]  /*4570*/  FSEL R151, R151, -INF , !P4 ;  /* 0xff80000097977808 */ /* 0x000fe20006000000 */
[----:B------:R4:W4:Y:S01]  /*4580*/  MUFU.TANH R125, R41 ;  /* 0x00000029007d7308 */ /* 0x0009220000002400 */
[----:B------:R-:W-:Y:S02]  /*4590*/  FSEL R14, R14, -INF , !P0 ;  /* 0xff8000000e0e7808 */ /* 0x000fe40004000000 */
[----:B------:R-:W-:Y:S02]  /*45a0*/  ISETP.GE.AND P4, PT, R93, R213, PT ;  /* 0x000000d55d00720c */ /* 0x000fe40003f86270 */
[----:B------:R-:W-:-:S02]  /*45b0*/  FSEL R131, R131, -INF , !P1 ;  /* 0xff80000083837808 */ /* 0x000fc40004800000 */
[----:B--2---:R-:W-:Y:S01]  /*45c0*/  FSEL R129, R129, -INF , !P2 ;  /* 0xff80000081817808 */ /* 0x004fe20005000000 */
[----:B------:R-:W2:Y:S01]  /*45d0*/  MUFU.TANH R95, R95 ;  /* 0x0000005f005f7308 */ /* 0x000ea20000002400 */
[----:B------:R-:W-:Y:S01]  /*45e0*/  ISETP.GT.AND P1, PT, R218, R24, PT ;  /* 0x00000018da00720c */ /* 0x000fe20003f24270 */
[----:B-1----:R-:W-:Y:S01]  /*45f0*/  FMUL.FTZ R40, R86, R0 ;  /* 0x0000000056287220 */ /* 0x002fe20000410000 */
[----:B------:R-:W-:Y:S02]  /*4600*/  ISETP.GT.AND P2, PT, R218, R23, PT ;  /* 0x00000017da00720c */ /* 0x000fe40003f44270 */
[----:B------:R-:W-:Y:S02]  /*4610*/  ISETP.GT.AND P0, PT, R216, R94, PT ;  /* 0x0000005ed800720c */ /* 0x000fe40003f04270 */
[----:B------:R-:W-:Y:S01]  /*4620*/  FSEL R37, R14, -INF , !P4 ;  /* 0xff8000000e257808 */ /* 0x000fe20006000000 */
[----:B------:R-:W1:Y:S01]  /*4630*/  MUFU.TANH R57, R57 ;  /* 0x0000003900397308 */ /* 0x000e620000002400 */
[----:B---3--:R-:W-:Y:S01]  /*4640*/  FSEL R127, R127, -INF , !P1 ;  /* 0xff8000007f7f7808 */ /* 0x008fe20004800000 */
[----:B----4-:R-:W-:Y:S01]  /*4650*/  FMUL.FTZ R41, R87, R0 ;  /* 0x0000000057297220 */ /* 0x010fe20000410000 */
[----:B------:R-:W-:-:S02]  /*4660*/  FSEL R125, R125, -INF , !P2 ;  /* 0xff8000007d7d7808 */ /* 0x000fc40005000000 */
[C---:B------:R-:W-:Y:S02]  /*4670*/  ISETP.GT.AND P1, PT, R218.reuse, R22, PT ;  /* 0x00000016da00720c */ /* 0x040fe40003f24270 */
[----:B------:R-:W-:Y:S01]  /*4680*/  ISETP.GT.AND P2, PT, R218, R20, PT ;  /* 0x00000014da00720c */ /* 0x000fe20003f44270 */
[----:B------:R-:W3:Y:S01]  /*4690*/  MUFU.TANH R36, R36 ;  /* 0x0000002400247308 */ /* 0x000ee20000002400 */
[----:B------:R-:W-:Y:S02]  /*46a0*/  ISETP.GE.AND P4, PT, R92, R213, PT ;  /* 0x000000d55c00720c */ /* 0x000fe40003f86270 */
[----:B--2---:R-:W-:Y:S02]  /*46b0*/  FSEL R10, R95, -INF , !P0 ;  /* 0xff8000005f0a7808 */ /* 0x004fe40004000000 */
[----:B------:R-:W-:Y:S02]  /*46c0*/  ISETP.GT.AND P0, PT, R216, R92, PT ;  /* 0x0000005cd800720c */ /* 0x000fe40003f04270 */
[----:B------:R-:W-:Y:S01]  /*46d0*/  FSEL R19, R48, -INF , !P5 ;  /* 0xff80000030137808 */ /* 0x000fe20006800000 */
[----:B------:R-:W2:Y:S01]  /*46e0*/  MUFU.TANH R5, R5 ;  /* 0x0000000500057308 */ /* 0x000ea20000002400 */
[----:B------:R-:W-:Y:S01]  /*46f0*/  FMUL.FTZ R48, R83, R0 ;  /* 0x0000000053307220 */ /* 0x000fe20000410000 */
[----:B-1----:R-:W-:-:S02]  /*4700*/  FSEL R57, R57, -INF , !P1 ;  /* 0xff80000039397808 */ /* 0x002fc40004800000 */
[----:B------:R-:W-:Y:S02]  /*4710*/  ISETP.GT.AND P1, PT, R218, R18, PT ;  /* 0x00000012da00720c */ /* 0x000fe40003f24270 */
[----:B------:R-:W-:Y:S02]  /*4720*/  ISETP.GE.AND P5, PT, R29, R217, PT ;  /* 0x000000d91d00720c */ /* 0x000fe40003fa6270 */
[----:B------:R-:W1:Y:S01]  /*4730*/  MUFU.TANH R32, R32 ;  /* 0x0000002000207308 */ /* 0x000e620000002400 */
[----:B---3--:R-:W-:Y:S02]  /*4740*/  FSEL R36, R36, -INF , !P2 ;  /* 0xff80000024247808 */ /* 0x008fe40005000000 */
[----:B------:R-:W-:Y:S02]  /*4750*/  ISETP.GT.AND P2, PT, R218, R16, PT ;  /* 0x00000010da00720c */ /* 0x000fe40003f44270 */
[----:B------:R-:W-:-:S03]  /*4760*/  VIMNMX R218, PT, PT, RZ, R218, !PT ;  /* 0x000000daffda7248 */ /* 0x000fc60007fe0100 */
[----:B------:R-:W3:Y:S01]  /*4770*/  MUFU.TANH R12, R12 ;  /* 0x0000000c000c7308 */ /* 0x000ee20000002400 */
[----:B--2---:R-:W-:Y:S02]  /*4780*/  FSEL R5, R5, -INF , !P0 ;  /* 0xff80000005057808 */ /* 0x004fe40004000000 */
[----:B------:R-:W-:Y:S02]  /*4790*/  ISETP.GT.AND P0, PT, R216, R31, PT ;  /* 0x0000001fd800720c */ /* 0x000fe40003f04270 */
[----:B------:R-:W-:-:S03]  /*47a0*/  FSEL R33, R5, -INF , !P4 ;  /* 0xff80000005217808 */ /* 0x000fc60006000000 */
[----:B------:R-:W2:Y:S01]  /*47b0*/  MUFU.TANH R11, R11 ;  /* 0x0000000b000b7308 */ /* 0x000ea20000002400 */
[----:B------:R-:W-:Y:S02]  /*47c0*/  ISETP.GE.AND P4, PT, R29, R213, PT ;  /* 0x000000d51d00720c */ /* 0x000fe40003f86270 */
[----:B-1----:R-:W-:Y:S02]  /*47d0*/  FSEL R32, R32, -INF , !P1 ;  /* 0xff80000020207808 */ /* 0x002fe40004800000 */
[----:B------:R-:W-:-:S03]  /*47e0*/  ISETP.GE.AND P1, PT, R94, R217, PT ;  /* 0x000000d95e00720c */ /* 0x000fc60003f26270 */
[----:B------:R-:W1:Y:S01]  /*47f0*/  MUFU.TANH R14, R90 ;  /* 0x0000005a000e7308 */ /* 0x000e620000002400 */
[----:B------:R-:W-:Y:S02]  /*4800*/  FSEL R21, R49, -INF , !P1 ;  /* 0xff80000031157808 */ /* 0x000fe40004800000 */
[----:B---3--:R-:W-:Y:S01]  /*4810*/  FSEL R12, R12, -INF , !P2 ;  /* 0xff8000000c0c7808 */ /* 0x008fe20005000000 */
[----:B------:R-:W-:Y:S01]  /*4820*/  BAR.SYNC.DEFER_BLOCKING 0x0 ;  /* 0x0000000000007b1d */ /* 0x000fe20000010000 */
[----:B------:R-:W-:Y:S02]  /*4830*/  ISETP.GE.AND P2, PT, R94, R213, PT ;  /* 0x000000d55e00720c */ /* 0x000fe40003f46270 */
[----:B------:R-:W-:Y:S02]  /*4840*/  ISETP.GE.AND P1, PT, R31, R217, PT ;  /* 0x000000d91f00720c */ /* 0x000fe40003f26270 */
[----:B------:R-:W-:Y:S01]  /*4850*/  FSEL R10, R10, -INF , !P2 ;  /* 0xff8000000a0a7808 */ /* 0x000fe20005000000 */
[----:B------:R-:W3:Y:S01]  /*4860*/  MUFU.TANH R17, R17 ;  /* 0x0000001100117308 */ /* 0x000ee20000002400 */
[----:B--2---:R-:W-:-:S02]  /*4870*/  FSEL R11, R11, -INF , !P0 ;  /* 0xff8000000b0b7808 */ /* 0x004fc40004000000 */
[----:B------:R-:W-:Y:S02]  /*4880*/  ISETP.GT.AND P0, PT, R216, R29, PT ;  /* 0x0000001dd800720c */ /* 0x000fe40003f04270 */
[----:B------:R-:W-:Y:S02]  /*4890*/  ISETP.GE.AND P2, PT, R31, R213, PT ;  /* 0x000000d51f00720c */ /* 0x000fe40003f46270 */
[----:B------:R-:W-:Y:S01]  /*48a0*/  FSEL R5, R13, -INF , !P1 ;  /* 0xff8000000d057808 */ /* 0x000fe20004800000 */
[----:B------:R-:W2:Y:S01]  /*48b0*/  MUFU.TANH R40, R40 ;  /* 0x0000002800287308 */ /* 0x000ea20000002400 */
[----:B-1----:R-:W-:Y:S02]  /*48c0*/  FSEL R14, R14, -INF , !P0 ;  /* 0xff8000000e0e7808 */ /* 0x002fe40004000000 */
[----:B------:R-:W-:Y:S02]  /*48d0*/  FSEL R31, R11, -INF , !P2 ;  /* 0xff8000000b1f7808 */ /* 0x000fe40005000000 */
[----:B------:R-:W-:-:S02]  /*48e0*/  ISETP.GE.AND P1, PT, R15, R217, PT ;  /* 0x000000d90f00720c */ /* 0x000fc40003f26270 */
[----:B------:R-:W-:Y:S01]  /*48f0*/  ISETP.GE.AND P2, PT, R15, R213, PT ;  /* 0x000000d50f00720c */ /* 0x000fe20003f46270 */
[----:B------:R-:W1:Y:S01]  /*4900*/  MUFU.TANH R41, R41 ;  /* 0x0000002900297308 */ /* 0x000e620000002400 */
[----:B------:R-:W-:Y:S02]  /*4910*/  ISETP.GT.AND P0, PT, R216, R15, PT ;  /* 0x0000000fd800720c */ /* 0x000fe40003f04270 */
[----:B------:R-:W-:Y:S02]  /*4920*/  FSEL R15, R14, -INF , !P4 ;  /* 0xff8000000e0f7808 */ /* 0x000fe40006000000 */
[----:B---3--:R-:W-:Y:S02]  /*4930*/  FSEL R13, R17, -INF , !P0 ;  /* 0xff800000110d7808 */ /* 0x008fe40004000000 */
[----:B------:R-:W-:Y:S01]  /*4940*/  ISETP.GT.AND P0, PT, R216, R77, PT ;  /* 0x0000004dd800720c */ /* 0x000fe20003f04270 */
[----:B------:R-:W3:Y:S01]  /*4950*/  MUFU.TANH R14, R82 ;  /* 0x00000052000e7308 */ /* 0x000ee20000002400 */
[----:B------:R-:W-:-:S02]  /*4960*/  FSEL R29, R88, -INF , !P5 ;  /* 0xff800000581d7808 */ /* 0x000fc40006800000 */
[----:B--2---:R-:W-:Y:S01]  /*4970*/  FSEL R17, R40, -INF , !P0 ;  /* 0xff80000028117808 */ /* 0x004fe20004000000 */
[----:B------:R-:W-:Y:S01]  /*4980*/  FMUL.FTZ R40, R78, R0 ;  /* 0x000000004e287220 */ /* 0x000fe20000410000 */
[----:B------:R-:W-:Y:S02]  /*4990*/  ISETP.GT.AND P0, PT, R216, R27, PT ;  /* 0x0000001bd800720c */ /* 0x000fe40003f04270 */
[C---:B------:R-:W-:Y:S01]  /*49a0*/  ISETP.GE.AND P5, PT, R77.reuse, R217, PT ;  /* 0x000000d94d00720c */ /* 0x040fe20003fa6270 */
[----:B------:R-:W2:Y:S01]  /*49b0*/  MUFU.TANH R48, R48 ;  /* 0x0000003000307308 */ /* 0x000ea20000002400 */
[----:B------:R-:W-:Y:S02]  /*49c0*/  ISETP.GE.AND P4, PT, R77, R213, PT ;  /* 0x000000d54d00720c */ /* 0x000fe40003f86270 */
[----:B------:R-:W-:Y:S02]  /*49d0*/  FSEL R13, R13, -INF , !P2 ;  /* 0xff8000000d0d7808 */ /* 0x000fe40005000000 */
[----:B-1----:R-:W-:-:S02]  /*49e0*/  FSEL R41, R41, -INF , !P0 ;  /* 0xff80000029297808 */ /* 0x002fc40004000000 */
[----:B------:R-:W-:Y:S01]  /*49f0*/  ISETP.GE.AND P2, PT, R27, R213, PT ;  /* 0x000000d51b00720c */ /* 0x000fe20003f46270 */
[----:B------:R-:W1:Y:S01]  /*4a00*/  MUFU.TANH R40, R40 ;  /* 0x0000002800287308 */ /* 0x000e620000002400 */
[----:B------:R-:W-:Y:S02]  /*4a10*/  ISETP.GT.AND P0, PT, R216, R25, PT ;  /* 0x00000019d800720c */ /* 0x000fe40003f04270 */
[----:B------:R-:W-:Y:S02]  /*4a20*/  FSEL R9, R9, -INF , !P5 ;  /* 0xff80000009097808 */ /* 0x000fe40006800000 */
[----:B------:R-:W-:Y:S02]  /*4a30*/  FSEL R17, R17, -INF , !P4 ;  /* 0xff80000011117808 */ /* 0x000fe40006000000 */
[C---:B------:R-:W-:Y:S02]  /*4a40*/  ISETP.GE.AND P5, PT, R25.reuse, R217, PT ;  /* 0x000000d91900720c */ /* 0x040fe40003fa6270 */
[----:B------:R-:W-:-:S02]  /*4a50*/  ISETP.GE.AND P4, PT, R25, R213, PT ;  /* 0x000000d51900720c */ /* 0x000fc40003f86270 */
[----:B------:R-:W-:Y:S02]  /*4a60*/  FSEL R25, R41, -INF , !P2 ;  /* 0xff80000029197808 */ /* 0x000fe40005000000 */
[----:B---3--:R-:W-:Y:S01]  /*4a70*/  FSEL R14, R14, -INF , !P0 ;  /* 0xff8000000e0e7808 */ /* 0x008fe20004000000 */
[----:B------:R-:W3:Y:S01]  /*4a80*/  MUFU.TANH R41, R79 ;  /* 0x0000004f00297308 */ /* 0x000ee20000002400 */
[----:B------:R-:W-:Y:S02]  /*4a90*/  ISETP.GT.AND P0, PT, R216, R73, PT ;  /* 0x00000049d800720c */ /* 0x000fe40003f04270 */
[----:B------:R-:W-:Y:S02]  /*4aa0*/  FSEL R225, R14, -INF , !P4 ;  /* 0xff8000000ee17808 */ /* 0x000fe40006000000 */
[----:B--2---:R-:W-:Y:S02]  /*4ab0*/  FSEL R48, R48, -INF , !P0 ;  /* 0xff80000030307808 */ /* 0x004fe40004000000 */
[----:B------:R-:W-:Y:S01]  /*4ac0*/  ISETP.GE.AND P2, PT, R73, R213, PT ;  /* 0x000000d54900720c */ /* 0x000fe20003f46270 */
[----:B------:R-:W2:Y:S01]  /*4ad0*/  MUFU.TANH R14, R74 ;  /* 0x0000004a000e7308 */ /* 0x000ea20000002400 */
[----:B------:R-:W-:-:S02]  /*4ae0*/  FSEL R191, R80, -INF , !P5 ;  /* 0xff80000050bf7808 */ /* 0x000fc40006800000 */
[C---:B------:R-:W-:Y:S02]  /*4af0*/  ISETP.GE.AND P5, PT, R65.reuse, R217, PT ;  /* 0x000000d94100720c */ /* 0x040fe40003fa6270 */
[----:B------:R-:W-:Y:S02]  /*4b00*/  ISETP.GE.AND P4, PT, R65, R213, PT ;  /* 0x000000d54100720c */ /* 0x000fe40003f86270 */
[----:B------:R-:W-:Y:S02]  /*4b10*/  ISETP.GT.AND P0, PT, R216, R65, PT ;  /* 0x00000041d800720c */ /* 0x000fe40003f04270 */
[----:B------:R-:W-:Y:S02]  /*4b20*/  FSEL R65, R48, -INF , !P2 ;  /* 0xff80000030417808 */ /* 0x000fe40005000000 */
[----:B------:R-:W4:Y:S01]  /*4b30*/  MUFU.TANH R48, R75 ;  /* 0x0000004b00307308 */ /* 0x000f220000002400 */
[----:B-1----:R-:W-:Y:S02]  /*4b40*/  FSEL R40, R40, -INF , !P0 ;  /* 0xff80000028287808 */ /* 0x002fe40004000000 */
[----:B------:R-:W-:-:S02]  /*4b50*/  ISETP.GT.AND P0, PT, R216, R72, PT ;  /* 0x00000048d800720c */ /* 0x000fc40003f04270 */
[----:B------:R-:W-:Y:S02]  /*4b60*/  FSEL R219, R40, -INF , !P4 ;  /* 0xff80000028db7808 */ /* 0x000fe40006000000 */
[----:B---3--:R-:W-:Y:S01]  /*4b70*/  FSEL R41, R41, -INF , !P0 ;  /* 0xff80000029297808 */ /* 0x008fe20004000000 */
[----:B------:R-:W1:Y:S01]  /*4b80*/  MUFU.TANH R40, R70 ;  /* 0x0000004600287308 */ /* 0x000e620000002400 */
[----:B------:R-:W-:Y:S02]  /*4b90*/  ISETP.GE.AND P2, PT, R72, R213, PT ;  /* 0x000000d54800720c */ /* 0x000fe40003f46270 */
[----:B------:R-:W-:Y:S02]  /*4ba0*/  ISETP.GT.AND P0, PT, R216, R69, PT ;  /* 0x00000045d800720c */ /* 0x000fe40003f04270 */
[----:B------:R-:W-:Y:S02]  /*4bb0*/  FSEL R121, R41, -INF , !P2 ;  /* 0xff80000029797808 */ /* 0x000fe40005000000 */
[----:B--2---:R-:W-:Y:S01]  /*4bc0*/  FSEL R14, R14, -INF , !P0 ;  /* 0xff8000000e0e7808 */ /* 0x004fe20004000000 */
[----:B------:R-:W2:Y:S01]  /*4bd0*/  MUFU.TANH R41, R71 ;  /* 0x0000004700297308 */ /* 0x000ea20000002400 */
[----:B------:R-:W-:-:S02]  /*4be0*/  ISETP.GE.AND P4, PT, R69, R213, PT ;  /* 0x000000d54500720c */ /* 0x000fc40003f86270 */
[----:B------:R-:W-:Y:S02]  /*4bf0*/  ISETP.GT.AND P0, PT, R216, R68, PT ;  /* 0x00000044d800720c */ /* 0x000fe40003f04270 */
[----:B------:R-:W-:Y:S02]  /*4c00*/  FSEL R185, R14, -INF , !P4 ;  /* 0xff8000000eb97808 */ /* 0x000fe40006000000 */
[----:B----4-:R-:W-:Y:S01]  /*4c10*/  FSEL R48, R48, -INF , !P0 ;  /* 0xff80000030307808 */ /* 0x010fe20004000000 */
[----:B------:R-:W3:Y:S01]  /*4c20*/  MUFU.TANH R14, R66 ;  /* 0x00000042000e7308 */ /* 0x000ee20000002400 */
[----:B------:R-:W-:Y:S02]  /*4c30*/  ISETP.GE.AND P2, PT, R68, R213, PT ;  /* 0x000000d54400720c */ /* 0x000fe40003f46270 */
[----:B------:R-:W-:Y:S02]  /*4c40*/  ISETP.GT.AND P0, PT, R216, R64, PT ;  /* 0x00000040d800720c */ /* 0x000fe40003f04270 */
[----:B------:R-:W-:-:S02]  /*4c50*/  FSEL R141, R48, -INF , !P2 ;  /* 0xff800000308d7808 */ /* 0x000fc40005000000 */
[----:B-1----:R-:W-:Y:S01]  /*4c60*/  FSEL R40, R40, -INF , !P0 ;  /* 0xff80000028287808 */ /* 0x002fe20004000000 */
        /* <DEDUP_REMOVED lines=9> */
[----:B------:R-:W-:Y:S02]  /*4d00*/  FSEL R145, R41, -INF , !P2 ;  /* 0xff80000029917808 */ /* 0x000fe40005000000 */
[----:B---3--:R-:W-:Y:S01]  /*4d10*/  FSEL R14, R14, -INF , !P0 ;  /* 0xff8000000e0e7808 */ /* 0x008fe20004000000 */
[----:B------:R-:W3:Y:S01]  /*4d20*/  MUFU.TANH R41, R63 ;  /* 0x0000003f00297308 */ /* 0x000ee20000002400 */
[----:B------:R-:W-:Y:S02]  /*4d30*/  ISETP.GE.AND P1, PT, R27, R217, PT ;  /* 0x000000d91b00720c */ /* 0x000fe40003f26270 */
[----:B------:R-:W-:-:S02]  /*4d40*/  ISETP.GE.AND P4, PT, R60, R213, PT ;  /* 0x000000d53c00720c */ /* 0x000fc40003f86270 */
[----:B------:R-:W-:Y:S02]  /*4d50*/  ISETP.GT.AND P0, PT, R216, R56, PT ;  /* 0x00000038d800720c */ /* 0x000fe40003f04270 */
[----:B------:R-:W-:Y:S02]  /*4d60*/  FSEL R117, R117, -INF , !P5 ;  /* 0xff80000075757808 */ /* 0x000fe40006800000 */
[----:B------:R-:W-:Y:S02]  /*4d70*/  FSEL R27, R85, -INF , !P1 ;  /* 0xff800000551b7808 */ /* 0x000fe40004800000 */
[-C--:B------:R-:W-:Y:S02]  /*4d80*/  ISETP.GE.AND P5, PT, R69, R217.reuse, PT ;  /* 0x000000d94500720c */ /* 0x080fe40003fa6270 */
[----:B------:R-:W-:Y:S02]  /*4d90*/  FSEL R177, R14, -INF , !P4 ;  /* 0xff8000000eb17808 */ /* 0x000fe40006000000 */
[----:B-1----:R-:W-:Y:S01]  /*4da0*/  FSEL R48, R48, -INF , !P0 ;  /* 0xff80000030307808 */ /* 0x002fe20004000000 */
[----:B------:R-:W1:Y:S01]  /*4db0*/  MUFU.TANH R14, R58 ;  /* 0x0000003a000e7308 */ /* 0x000e620000002400 */
[----:B------:R-:W-:-:S02]  /*4dc0*/  ISETP.GE.AND P1, PT, R73, R217, PT ;  /* 0x000000d94900720c */ /* 0x000fc40003f26270 */
[----:B------:R-:W-:Y:S02]  /*4dd0*/  ISETP.GE.AND P2, PT, R56, R213, PT ;  /* 0x000000d53800720c */ /* 0x000fe40003f46270 */
[----:B------:R-:W-:Y:S02]  /*4de0*/  FSEL R181, R181, -INF , !P5 ;  /* 0xff800000b5b57808 */ /* 0x000fe40006800000 */
[----:B------:R-:W-:Y:S02]  /*4df0*/  FSEL R189, R81, -INF , !P1 ;  /* 0xff80000051bd7808 */ /* 0x000fe40004800000 */
[----:B------:R-:W-:Y:S02]  /*4e00*/  ISETP.GE.AND P5, PT, R64, R217, PT ;  /* 0x000000d94000720c */ /* 0x000fe40003fa6270 */
[----:B------:R-:W-:Y:S02]  /*4e10*/  ISETP.GT.AND P0, PT, R216, R55, PT ;  /* 0x00000037d800720c */ /* 0x000fe40003f04270 */
[----:B------:R-:W-:-:S02]  /*4e20*/  FSEL R165, R48, -INF , !P2 ;  /* 0xff80000030a57808 */ /* 0x000fc40005000000 */
[-C--:B------:R-:W-:Y:S01]  /*4e30*/  ISETP.GE.AND P1, PT, R72, R217.reuse, PT ;  /* 0x000000d94800720c */ /* 0x080fe20003f26270 */
[----:B------:R-:W4:Y:S01]  /*4e40*/  MUFU.TANH R48, R59 ;  /* 0x0000003b00307308 */ /* 0x000f220000002400 */
[----:B------:R-:W-:Y:S02]  /*4e50*/  FSEL R143, R143, -INF , !P5 ;  /* 0xff8000008f8f7808 */ /* 0x000fe40006800000 */
[----:B--2---:R-:W-:Y:S02]  /*4e60*/  FSEL R40, R40, -INF , !P0 ;  /* 0xff80000028287808 */ /* 0x004fe40004000000 */
[----:B------:R-:W-:Y:S02]  /*4e70*/  FSEL R187, R187, -INF , !P1 ;  /* 0xff800000bbbb7808 */ /* 0x000fe40004800000 */
[----:B------:R-:W-:Y:S02]  /*4e80*/  ISETP.GE.AND P5, PT, R60, R217, PT ;  /* 0x000000d93c00720c */ /* 0x000fe40003fa6270 */
[----:B------:R-:W-:-:S02]  /*4e90*/  ISETP.GT.AND P0, PT, R216, R47, PT ;  /* 0x0000002fd800720c */ /* 0x000fc40003f04270 */
[-C--:B------:R-:W-:Y:S02]  /*4ea0*/  ISETP.GE.AND P1, PT, R68, R217.reuse, PT ;  /* 0x000000d94400720c */ /* 0x080fe40003f26270 */
[----:B------:R-:W-:Y:S02]  /*4eb0*/  FSEL R173, R173, -INF , !P5 ;  /* 0xff800000adad7808 */ /* 0x000fe40006800000 */
[----:B---3--:R-:W-:Y:S02]  /*4ec0*/  FSEL R41, R41, -INF , !P0 ;  /* 0xff80000029297808 */ /* 0x008fe40004000000 */
[----:B------:R-:W-:Y:S02]  /*4ed0*/  FSEL R179, R179, -INF , !P1 ;  /* 0xff800000b3b37808 */ /* 0x000fe40004800000 */
[C---:B------:R-:W-:Y:S02]  /*4ee0*/  ISETP.GE.AND P5, PT, R55.reuse, R217, PT ;  /* 0x000000d93700720c */ /* 0x040fe40003fa6270 */
[----:B------:R-:W-:-:S02]  /*4ef0*/  ISETP.GE.AND P4, PT, R55, R213, PT ;  /* 0x000000d53700720c */ /* 0x000fc40003f86270 */
[----:B------:R-:W-:Y:S02]  /*4f00*/  ISETP.GT.AND P0, PT, R216, R46, PT ;  /* 0x0000002ed800720c */ /* 0x000fe40003f04270 */
[----:B------:R-:W-:Y:S02]  /*4f10*/  ISETP.GE.AND P1, PT, R61, R217, PT ;  /* 0x000000d93d00720c */ /* 0x000fe40003f26270 */
[----:B------:R-:W-:Y:S02]  /*4f20*/  FSEL R167, R167, -INF , !P5 ;  /* 0xff800000a7a77808 */ /* 0x000fe40006800000 */
[----:B------:R-:W-:Y:S02]  /*4f30*/  FSEL R175, R40, -INF , !P4 ;  /* 0xff80000028af7808 */ /* 0x000fe40006000000 */
[----:B-1----:R-:W-:Y:S01]  /*4f40*/  FSEL R14, R14, -INF , !P0 ;  /* 0xff8000000e0e7808 */ /* 0x002fe20004000000 */
[----:B------:R-:W1:Y:S01]  /*4f50*/  MUFU.TANH R40, R50 ;  /* 0x0000003200287308 */ /* 0x000e620000002400 */
[----:B------:R-:W-:-:S02]  /*4f60*/  FSEL R139, R76, -INF , !P1 ;  /* 0xff8000004c8b7808 */ /* 0x000fc40004800000 */
[C---:B------:R-:W-:Y:S02]  /*4f70*/  ISETP.GE.AND P5, PT, R46.reuse, R217, PT ;  /* 0x000000d92e00720c */ /* 0x040fe40003fa6270 */
[----:B------:R-:W-:Y:S02]  /*4f80*/  ISETP.GE.AND P4, PT, R46, R213, PT ;  /* 0x000000d52e00720c */ /* 0x000fe40003f86270 */
[----:B------:R-:W-:Y:S02]  /*4f90*/  ISETP.GT.AND P0, PT, R216, R45, PT ;  /* 0x0000002dd800720c */ /* 0x000fe40003f04270 */
[----:B------:R-:W-:Y:S02]  /*4fa0*/  ISETP.GE.AND P1, PT, R56, R217, PT ;  /* 0x000000d93800720c */ /* 0x000fe40003f26270 */
[----:B------:R-:W-:Y:S02]  /*4fb0*/  ISETP.GE.AND P2, PT, R47, R213, PT ;  /* 0x000000d52f00720c */ /* 0x000fe40003f46270 */
[----:B------:R-:W-:-:S02]  /*4fc0*/  FSEL R155, R155, -INF , !P5 ;  /* 0xff8000009b9b7808 */ /* 0x000fc40006800000 */
[----:B------:R-:W-:Y:S02]  /*4fd0*/  FSEL R161, R14, -INF , !P4 ;  /* 0xff8000000ea17808 */ /* 0x000fe40006000000 */
[----:B----4-:R-:W-:Y:S01]  /*4fe0*/  FSEL R48, R48, -INF , !P0 ;  /* 0xff80000030307808 */ /* 0x010fe20004000000 */
[----:B------:R-:W-:Y:S01]  /*4ff0*/  MUFU.TANH R14, R110 ;  /* 0x0000006e000e7308 */ /* 0x000fe20000002400 */
[----:B------:R-:W-:Y:S02]  /*5000*/  FSEL R171, R171, -INF , !P1 ;  /* 0xff800000abab7808 */ /* 0x000fe40004800000 */
[----:B------:R-:W-:Y:S02]  /*5010*/  FSEL R169, R41, -INF , !P2 ;  /* 0xff80000029a97808 */ /* 0x000fe40005000000 */
[C---:B------:R-:W-:Y:S02]  /*5020*/  ISETP.GE.AND P5, PT, R44.reuse, R217, PT ;  /* 0x000000d92c00720c */ /* 0x040fe40003fa6270 */
[----:B------:R-:W-:Y:S01]  /*5030*/  ISETP.GE.AND P4, PT, R44, R213, PT ;  /* 0x000000d52c00720c */ /* 0x000fe20003f86270 */
[----:B------:R-:W2:Y:S01]  /*5040*/  MUFU.TANH R41, R51 ;  /* 0x0000003300297308 */ /* 0x000ea20000002400 */
[----:B------:R-:W-:Y:S01]  /*5050*/  ISETP.GT.AND P0, PT, R216, R44, PT ;  /* 0x0000002cd800720c */ /* 0x000fe20003f04270 */
[----:B------:R-:W-:Y:S01]  /*5060*/  FMUL.FTZ R44, R111, R0 ;  /* 0x000000006f2c7220 */ /* 0x000fe20000410000 */
[----:B------:R-:W-:-:S02]  /*5070*/  ISETP.GE.AND P1, PT, R47, R217, PT ;  /* 0x000000d92f00720c */ /* 0x000fc40003f26270 */
[----:B------:R-:W-:Y:S02]  /*5080*/  ISETP.GE.AND P2, PT, R45, R213, PT ;  /* 0x000000d52d00720c */ /* 0x000fe40003f46270 */
[----:B------:R-:W-:Y:S01]  /*5090*/  FSEL R163, R163, -INF , !P1 ;  /* 0xff800000a3a37808 */ /* 0x000fe20004800000 */
[----:B------:R-:W3:Y:S01]  /*50a0*/  MUFU.TANH R44, R44 ;  /* 0x0000002c002c7308 */ /* 0x000ee20000002400 */
[-C--:B------:R-:W-:Y:S02]  /*50b0*/  ISETP.GE.AND P1, PT, R45, R217.reuse, PT ;  /* 0x000000d92d00720c */ /* 0x080fe40003f26270 */
[----:B------:R-:W-:Y:S02]  /*50c0*/  FSEL R159, R48, -INF , !P2 ;  /* 0xff800000309f7808 */ /* 0x000fe40005000000 */
[----:B------:R-:W-:Y:S02]  /*50d0*/  FSEL R153, R153, -INF , !P1 ;  /* 0xff80000099997808 */ /* 0x000fe40004800000 */
[----:B------:R-:W-:-:S02]  /*50e0*/  ISETP.GE.AND P1, PT, R30, R217, PT ;  /* 0x000000d91e00720c */ /* 0x000fc40003f26270 */
[----:B-1----:R-:W-:Y:S02]  /*50f0*/  FSEL R40, R40, -INF , !P0 ;  /* 0xff80000028287808 */ /* 0x002fe40004000000 */
[----:B------:R-:W-:Y:S02]  /*5100*/  ISETP.GE.AND P2, PT, R30, R213, PT ;  /* 0x000000d51e00720c */ /* 0x000fe40003f46270 */
[----:B------:R-:W-:Y:S02]  /*5110*/  FSEL R151, R151, -INF , !P5 ;  /* 0xff80000097977808 */ /* 0x000fe40006800000 */
[----:B------:R-:W-:Y:S01]  /*5120*/  ISETP.GT.AND P0, PT, R216, R30, PT ;  /* 0x0000001ed800720c */ /* 0x000fe20003f04270 */
[----:B------:R-:W-:Y:S01]  /*5130*/  FMUL.FTZ R30, R42, R0 ;  /* 0x000000002a1e7220 */ /* 0x000fe20000410000 */
[----:B------:R-:W-:Y:S02]  /*5140*/  FSEL R149, R149, -INF , !P1 ;  /* 0xff80000095957808 */ /* 0x000fe40004800000 */
[----:B------:R-:W-:-:S02]  /*5150*/  ISETP.GE.AND P5, PT, R28, R217, PT ;  /* 0x000000d91c00720c */ /* 0x000fc40003fa6270 */
[----:B------:R-:W-:Y:S01]  /*5160*/  ISETP.GT.AND P1, PT, R216, R28, PT ;  /* 0x0000001cd800720c */ /* 0x000fe20003f24270 */
[----:B------:R-:W1:Y:S01]  /*5170*/  MUFU.TANH R30, R30 ;  /* 0x0000001e001e7308 */ /* 0x000e620000002400 */
[----:B------:R-:W-:Y:S02]  /*5180*/  FSEL R157, R40, -INF , !P4 ;  /* 0xff800000289d7808 */ /* 0x000fe40006000000 */
[----:B--2---:R-:W-:Y:S02]  /*5190*/  FSEL R41, R41, -INF , !P0 ;  /* 0xff80000029297808 */ /* 0x004fe40004000000 */
[----:B------:R-:W-:Y:S01]  /*51a0*/  ISETP.GE.AND P4, PT, R28, R213, PT ;  /* 0x000000d51c00720c */ /* 0x000fe20003f86270 */
[----:B------:R-:W-:Y:S01]  /*51b0*/  FMUL.FTZ R28, R43, R0 ;  /* 0x000000002b1c7220 */ /* 0x000fe20000410000 */
[----:B------:R-:W-:Y:S02]  /*51c0*/  ISETP.GE.AND P0, PT, R26, R217, PT ;  /* 0x000000d91a00720c */ /* 0x000fe40003f06270 */
[----:B------:R-:W-:-:S02]  /*51d0*/  FSEL R14, R14, -INF , !P1 ;  /* 0xff8000000e0e7808 */ /* 0x000fc40004800000 */
[----:B------:R-:W-:Y:S01]  /*51e0*/  FSEL R131, R131, -INF , !P5 ;  /* 0xff80000083837808 */ /* 0x000fe20006800000 */
[----:B------:R-:W2:Y:S01]  /*51f0*/  MUFU.TANH R28, R28 ;  /* 0x0000001c001c7308 */ /* 0x000ea20000002400 */
[----:B------:R-:W-:Y:S02]  /*5200*/  ISETP.GT.AND P5, PT, R216, R26, PT ;  /* 0x0000001ad800720c */ /* 0x000fe40003fa4270 */
[----:B------:R-:W-:Y:S02]  /*5210*/  FSEL R147, R41, -INF , !P2 ;  /* 0xff80000029937808 */ /* 0x000fe40005000000 */
[----:B------:R-:W-:Y:S02]  /*5220*/  FSEL R137, R14, -INF , !P4 ;  /* 0xff8000000e897808 */ /* 0x000fe40006000000 */
[----:B------:R-:W-:Y:S01]  /*5230*/  FSEL R129, R129, -INF , !P0 ;  /* 0xff80000081817808 */ /* 0x000fe20004000000 */
[----:B------:R-:W-:Y:S01]  /*5240*/  MUFU.TANH R14, R38 ;  /* 0x00000026000e7308 */ /* 0x000fe20000002400 */
[----:B------:R-:W-:-:S02]  /*5250*/  ISETP.GE.AND P2, PT, R26, R213, PT ;  /* 0x000000d51a00720c */ /* 0x000fc40003f46270 */
[C---:B------:R-:W-:Y:S02]  /*5260*/  ISETP.GE.AND P1, PT, R24.reuse, R217, PT ;  /* 0x000000d91800720c */ /* 0x040fe40003f26270 */
[----:B------:R-:W-:Y:S02]  /*5270*/  ISETP.GE.AND P4, PT, R24, R213, PT ;  /* 0x000000d51800720c */ /* 0x000fe40003f86270 */
[----:B------:R-:W-:Y:S01]  /*5280*/  ISETP.GT.AND P0, PT, R216, R24, PT ;  /* 0x00000018d800720c */ /* 0x000fe20003f04270 */
[----:B------:R-:W-:Y:S01]  /*5290*/  FMUL.FTZ R24, R39, R0 ;  /* 0x0000000027187220 */ /* 0x000fe20000410000 */
[----:B---3--:R-:W-:Y:S02]  /*52a0*/  FSEL R44, R44, -INF , !P5 ;  /* 0xff8000002c2c7808 */ /* 0x008fe40006800000 */
[----:B------:R-:W-:Y:S02]  /*52b0*/  FSEL R127, R127, -INF , !P1 ;  /* 0xff8000007f7f7808 */ /* 0x000fe40004800000 */
[----:B------:R-:W-:Y:S01]  /*52c0*/  FSEL R135, R44, -INF , !P2 ;  /* 0xff8000002c877808 */ /* 0x000fe20005000000 */
[----:B------:R-:W3:Y:S01]  /*52d0*/  MUFU.TANH R24, R24 ;  /* 0x0000001800187308 */ /* 0x000ee20000002400 */
[----:B------:R-:W-:-:S02]  /*52e0*/  ISETP.GE.AND P5, PT, R23, R217, PT ;  /* 0x000000d91700720c */ /* 0x000fc40003fa6270 */
[----:B------:R-:W-:Y:S02]  /*52f0*/  ISETP.GE.AND P2, PT, R23, R213, PT ;  /* 0x000000d51700720c */ /* 0x000fe40003f46270 */
[----:B------:R-:W-:Y:S01]  /*5300*/  ISETP.GT.AND P1, PT, R216, R23, PT ;  /* 0x00000017d800720c */ /* 0x000fe20003f24270 */
[-C--:B------:R-:W-:Y:S01]  /*5310*/  FMUL.FTZ R23, R34, R0.reuse ;  /* 0x0000000022177220 */ /* 0x080fe20000410000 */
[----:B-1----:R-:W-:Y:S01]  /*5320*/  FSEL R30, R30, -INF , !P0 ;  /* 0xff8000001e1e7808 */ /* 0x002fe20004000000 */
[----:B------:R-:W-:Y:S01]  /*5330*/  FMUL.FTZ R0, R35, R0 ;  /* 0x0000000023007220 */ /* 0x000fe20000410000 */
[----:B------:R-:W-:Y:S02]  /*5340*/  ISETP.GE.AND P0, PT, R22, R217, PT ;  /* 0x000000d91600720c */ /* 0x000fe40003f06270 */
[----:B--2---:R-:W-:Y:S01]  /*5350*/  FSEL R28, R28, -INF , !P1 ;  /* 0xff8000001c1c7808 */ /* 0x004fe20004800000 */
[----:B------:R-:W1:Y:S01]  /*5360*/  MUFU.TANH R23, R23 ;  /* 0x0000001700177308 */ /* 0x000e620000002400 */
[----:B------:R-:W-:-:S02]  /*5370*/  FSEL R57, R57, -INF , !P0 ;  /* 0xff80000039397808 */ /* 0x000fc40004000000 */
[C---:B------:R-:W-:Y:S02]  /*5380*/  ISETP.GT.AND P0, PT, R216.reuse, R20, PT ;  /* 0x00000014d800720c */ /* 0x040fe40003f04270 */
[----:B------:R-:W-:Y:S02]  /*5390*/  ISETP.GT.AND P1, PT, R216, R22, PT ;  /* 0x00000016d800720c */ /* 0x000fe40003f24270 */
[----:B---3--:R-:W-:Y:S01]  /*53a0*/  FSEL R24, R24, -INF , !P0 ;  /* 0xff80000018187808 */ /* 0x008fe20004000000 */
[----:B------:R-:W2:Y:S01]  /*53b0*/  MUFU.TANH R0, R0 ;  /* 0x0000000000007308 */ /* 0x000ea20000002400 */
[----:B------:R-:W-:Y:S02]  /*53c0*/  ISETP.GT.AND P0, PT, R216, R18, PT ;  /* 0x00000012d800720c */ /* 0x000fe40003f04270 */
[----:B------:R-:W-:Y:S02]  /*53d0*/  FSEL R14, R14, -INF , !P1 ;  /* 0xff8000000e0e7808 */ /* 0x000fe40004800000 */
[----:B------:R-:W-:-:S02]  /*53e0*/  ISETP.GE.AND P1, PT, R18, R217, PT ;  /* 0x000000d91200720c */ /* 0x000fc40003f26270 */
[----:B------:R-:W-:Y:S02]  /*53f0*/  FSEL R133, R30, -INF , !P4 ;  /* 0xff8000001e857808 */ /* 0x000fe40006000000 */
[----:B------:R-:W-:Y:S02]  /*5400*/  FSEL R125, R125, -INF , !P5 ;  /* 0xff8000007d7d7808 */ /* 0x000fe40006800000 */
[----:B-1----:R-:W-:Y:S02]  /*5410*/  FSEL R23, R23, -INF , !P0 ;  /* 0xff80000017177808 */ /* 0x002fe40004000000 */
[----:B------:R-:W-:Y:S02]  /*5420*/  ISETP.GT.U32.AND P0, PT, R164, R201, PT ;  /* 0x000000c9a400720c */ /* 0x000fe40003f04070 */
[----:B------:R-:W-:Y:S02]  /*5430*/  FSEL R123, R28, -INF , !P2 ;  /* 0xff8000001c7b7808 */ /* 0x000fe40005000000 */
[----:B------:R-:W-:-:S02]  /*5440*/  ISETP.GE.AND P4, PT, R22, R213, PT ;  /* 0x000000d51600720c */ /* 0x000fc40003f86270 */
[C---:B------:R-:W-:Y:S02]  /*5450*/  ISETP.GE.AND P5, PT, R20.reuse, R217, PT ;  /* 0x000000d91400720c */ /* 0x040fe40003fa6270 */
[----:B------:R-:W-:Y:S02]  /*5460*/  ISETP.GE.AND P2, PT, R20, R213, PT ;  /* 0x000000d51400720c */ /* 0x000fe40003f46270 */
[----:B------:R-:W-:Y:S02]  /*5470*/  FSEL R51, R32, -INF , !P1 ;  /* 0xff80000020337808 */ /* 0x000fe40004800000 */
[----:B------:R-:W-:Y:S02]  /*5480*/  ISETP.GT.AND P1, PT, R216, R16, PT ;  /* 0x00000010d800720c */ /* 0x000fe40003f24270 */
[----:B------:R-:W-:Y:S02]  /*5490*/  FSEL R63, R14, -INF , !P4 ;  /* 0xff8000000e3f7808 */ /* 0x000fe40006000000 */
[----:B------:R-:W-:-:S02]  /*54a0*/  FSEL R56, R36, -INF , !P5 ;  /* 0xff80000024387808 */ /* 0x000fc40006800000 */
[----:B------:R-:W-:Y:S02]  /*54b0*/  FSEL R61, R24, -INF , !P2 ;  /* 0xff800000183d7808 */ /* 0x000fe40005000000 */
[----:B------:R-:W-:Y:S02]  /*54c0*/  ISETP.GE.AND P4, PT, R18, R213, PT ;  /* 0x000000d51200720c */ /* 0x000fe40003f86270 */
[C---:B------:R-:W-:Y:S02]  /*54d0*/  ISETP.GE.AND P5, PT, R16.reuse, R217, PT ;  /* 0x000000d91000720c */ /* 0x040fe40003fa6270 */
[----:B------:R-:W-:Y:S02]  /*54e0*/  ISETP.GE.AND P2, PT, R16, R213, PT ;  /* 0x000000d51000720c */ /* 0x000fe40003f46270 */
[----:B--2---:R-:W-:Y:S02]  /*54f0*/  FSEL R0, R0, -INF , !P1 ;  /* 0xff80000000007808 */ /* 0x004fe40004800000 */
[----:B------:R-:W-:-:S02]  /*5500*/  VIMNMX R216, PT, PT, RZ, R216, !PT ;  /* 0x000000d8ffd87248 */ /* 0x000fc40007fe0100 */
        /* <DEDUP_REMOVED lines=17> */
.L_x_1834:
        /* <DEDUP_REMOVED lines=60> */
.L_x_1835:
[----:B------:R-:W-:Y:S05]  /*59e0*/  BSYNC.RECONVERGENT B0 ;  /* 0x0000000000007941 */ /* 0x000fea0003800200 */
.L_x_1833:
        /* <DEDUP_REMOVED lines=73> */
.L_x_1837:
[----:B------:R3:W-:Y:S02]  /*5e80*/  STS.128 [R211+0x8800], RZ ;  /* 0x008800ffd3007388 */ /* 0x0007e40000000c00 */
.L_x_1838:
[----:B------:R-:W-:Y:S05]  /*5e90*/  BSYNC.RECONVERGENT B0 ;  /* 0x0000000000007941 */ /* 0x000fea0003800200 */
.L_x_1836:
[----:B------:R-:W0:Y:S02]  /*5ea0*/  LDGDEPBAR ;  /* 0x00000000000079af */ /* 0x000e240000000000 */
.L_x_1832:
[----:B------:R-:W-:Y:S05]  /*5eb0*/  BSYNC.RECONVERGENT B1 ;  /* 0x0000000000017941 */ /* 0x000fea0003800200 */
.L_x_1831:
[----:B------:R-:W4:Y:S01]  /*5ec0*/  LD.E R55, desc[UR4][R2.64+0xdc] ;  /* 0x0000dc0402377980 */ /* 0x000f22000c101900 */
[----:B------:R-:W-:Y:S01]  /*5ed0*/  FMNMX3.FTZ R16, R37, R10, R33, !PT ;  /* 0x0000000a25107276 */ /* 0x000fe20007810021 */
        /* <DEDUP_REMOVED lines=27> */
[----:B-1----:R-:W-:Y:S02]  /*6090*/  FMNMX3.FTZ R23, R0, R125, R57, !PT ;  /* 0x0000007d00177276 */ /* 0x002fe40007810039 */
[----:B------:R-:W-:Y:S02]  /*60a0*/  FMNMX3.FTZ R16, R16, R61, R59, !PT ;  /* 0x0000003d10107276 */ /* 0x000fe4000781003b */
[----:B------:R-:W-:-:S02]  /*60b0*/  FMNMX3.FTZ R23, R23, R56, R51, !PT ;  /* 0x0000003817177276 */ /* 0x000fc40007810033 */
[----:B------:R-:W-:Y:S02]  /*60c0*/  FMNMX.FTZ R16, R49, R16, !PT ;  /* 0x0000001031107209 */ /* 0x000fe40007810000 */
[----:B------:R-:W-:Y:S02]  /*60d0*/  FMNMX.FTZ R14, R50, R23, !PT ;  /* 0x00000017320e7209 */ /* 0x000fe40007810000 */
[----:B------:R-:W-:Y:S01]  /*60e0*/  LOP3.LUT R119, R7, 0x120, R52, 0xf8, !PT ;  /* 0x0000012007777812 */ /* 0x000fe200078ef834 */
[----:B------:R-:W1:Y:S03]  /*60f0*/  SHFL.BFLY PT, R35, R16, 0x2, 0x1f ;  /* 0x0c401f0010237f89 */ /* 0x000e6600000e0000 */
        /* <DEDUP_REMOVED lines=8> */
[----:B-1----:R-:W-:-:S03]  /*6180*/  FMNMX.FTZ R35, R16, R35, !PT ;  /* 0x0000002310237209 */ /* 0x002fc60007810000 */
[----:B------:R-:W-:Y:S01]  /*6190*/  LDSM.16.MT88.4 R76, [R119+0xd000] ;  /* 0x00d00000774c783b */ /* 0x000fe20000004200 */
[----:B-----5:R-:W-:-:S03]  /*61a0*/  FMNMX.FTZ R23, R14, R23, !PT ;  /* 0x000000170e177209 */ /* 0x020fc60007810000 */
[----:B------:R-:W1:Y:S04]  /*61b0*/  SHFL.BFLY PT, R0, R35, 0x1, 0x1f ;  /* 0x0c201f0023007f89 */ /* 0x000e6800000e0000 */
[----:B------:R-:W5:Y:S01]  /*61c0*/  SHFL.BFLY PT, R12, R23, 0x1, 0x1f ;  /* 0x0c201f00170c7f89 */ /* 0x000f6200000e0000 */
[----:B-1----:R-:W-:Y:S02]  /*61d0*/  FMNMX.FTZ R0, R35, R0, !PT ;  /* 0x0000000023007209 */ /* 0x002fe40007810000 */
[----:B-----5:R-:W-:Y:S02]  /*61e0*/  FMNMX.FTZ R52, R23, R12, !PT ;  /* 0x0000000c17347209 */ /* 0x020fe40007810000 */
        /* <DEDUP_REMOVED lines=15> */
[-CC-:B------:R-:W-:Y:S01]  /*62e0*/  FFMA.FTZ R43, R19, R55.reuse, -R60.reuse ;  /* 0x00000037132b7223 */ /* 0x180fe2000001083c */
[----:B------:R-:W-:Y:S01]  /*62f0*/  MUFU.EX2 R48, R48 ;  /* 0x0000003000307308 */ /* 0x000fe20000000800 */
[-CC-:B--2---:R-:W-:Y:S01]  /*6300*/  FFMA.FTZ R38, R11, R55.reuse, -R60.reuse ;  /* 0x000000370b267223 */ /* 0x184fe2000001083c */
[-C--:B------:R-:W-:Y:S01]  /*6310*/  FFMA.FTZ R36, R9, R55.reuse, -R60 ;  /* 0x0000003709247223 */ /* 0x080fe2000001083c */
[-CC-:B------:R-:W-:Y:S01]  /*6320*/  FFMA.FTZ R37, R13, R55.reuse, -R58.reuse ;  /* 0x000000370d257223 */ /* 0x180fe2000001083a */
[----:B------:R-:W2:Y:S01]  /*6330*/  MUFU.EX2 R47, R47 ;  /* 0x0000002f002f7308 */ /* 0x000ea20000000800 */
[----:B------:R-:W4:Y:S01]  /*6340*/  LDSM.16.MT88.4 R8, [R32+0xb400] ;  /* 0x00b400002008783b */ /* 0x000f220000004200 */
[-C--:B------:R-:W-:Y:S01]  /*6350*/  FFMA.FTZ R34, R17, R55.reuse, -R58 ;  /* 0x0000003711227223 */ /* 0x080fe2000001083a */
[-CC-:B------:R-:W-:Y:S01]  /*6360*/  FFMA.FTZ R39, R29, R55.reuse, -R60.reuse ;  /* 0x000000371d277223 */ /* 0x180fe2000001083c */
[----:B------:R-:W-:Y:S01]  /*6370*/  MUFU.EX2 R44, R44 ;  /* 0x0000002c002c7308 */ /* 0x000fe20000000800 */
[-C--:B------:R-:W-:Y:S01]  /*6380*/  FFMA.FTZ R35, R27, R55.reuse, -R60 ;  /* 0x000000371b237223 */ /* 0x080fe2000001083c */
[-CC-:B------:R-:W-:Y:S01]  /*6390*/  FFMA.FTZ R33, R25, R55.reuse, -R58.reuse ;  /* 0x0000003719217223 */ /* 0x180fe2000001083a */
[----:B------:R-:W5:Y:S01]  /*63a0*/  LDSM.16.MT88.4 R16, [R32+0x9400] ;  /* 0x009400002010783b */ /* 0x000f620000004200 */
[----:B------:R-:W3:Y:S01]  /*63b0*/  MUFU.EX2 R41, R41 ;  /* 0x0000002900297308 */ /* 0x000ee20000000800 */
[-CC-:B------:R-:W-:Y:S01]  /*63c0*/  FFMA.FTZ R64, R65, R55.reuse, -R58.reuse ;  /* 0x0000003741407223 */ /* 0x180fe2000001083a */
[-C--:B------:R-:W-:Y:S01]  /*63d0*/  FFMA.FTZ R62, R219, R55.reuse, -R58 ;  /* 0x00000037db3e7223 */ /* 0x080fe2000001083a */
[----:B------:R-:W5:Y:S01]  /*63e0*/  LDSM.16.MT88.4 R12, [R119+0xb400] ;  /* 0x00b40000770c783b */ /* 0x000f620000004200 */
[----:B------:R-:W-:Y:S01]  /*63f0*/  MUFU.EX2 R46, R46 ;  /* 0x0000002e002e7308 */ /* 0x000fe20000000800 */
[-CC-:B------:R-:W-:Y:S01]  /*6400*/  FFMA.FTZ R66, R191, R55.reuse, -R60.reuse ;  /* 0x00000037bf427223 */ /* 0x180fe2000001083c */
[----:B--2---:R-:W-:Y:S01]  /*6410*/  F2FP.F16.F32.PACK_AB R69, R47, R48 ;  /* 0x000000302f45723e */ /* 0x004fe200000000ff */
[----:B------:R-:W2:Y:S01]  /*6420*/  LDSM.16.MT88.4 R28, [R119+0xd400] ;  /* 0x00d40000771c783b */ /* 0x000ea20000004200 */
[----:B------:R-:W1:Y:S01]  /*6430*/  MUFU.EX2 R45, R45 ;  /* 0x0000002d002d7308 */ /* 0x000e620000000800 */
[-CC-:B------:R-:W-:Y:S01]  /*6440*/  FFMA.FTZ R120, R117, R55.reuse, -R60.reuse ;  /* 0x0000003775787223 */ /* 0x180fe2000001083c */
[-C--:B------:R-:W-:Y:S01]  /*6450*/  FFMA.FTZ R67, R187, R55.reuse, -R60 ;  /* 0x00000037bb437223 */ /* 0x080fe2000001083c */
[----:B------:R-:W2:Y:S01]  /*6460*/  LDSM.16.MT88.4 R20, [R119+0x9400] ;  /* 0x009400007714783b */ /* 0x000ea20000004200 */
[----:B------:R-:W-:Y:S01]  /*6470*/  MUFU.EX2 R43, R43 ;  /* 0x0000002b002b7308 */ /* 0x000fe20000000800 */
[-CC-:B------:R-:W-:Y:S01]  /*6480*/  FFMA.FTZ R121, R121, R55.reuse, -R58.reuse ;  /* 0x0000003779797223 */ /* 0x180fe2000001083a */
[----:B---3--:R-:W-:Y:S01]  /*6490*/  F2FP.F16.F32.PACK_AB R71, R41, R44 ;  /* 0x0000002c2947723e */ /* 0x008fe200000000ff */
[----:B------:R-:W3:Y:S01]  /*64a0*/  LDSM.16.MT88.4 R24, [R32+0xd400] ;  /* 0x00d400002018783b */ /* 0x000ee20000004200 */
[----:B------:R-:W4:Y:S01]  /*64b0*/  MUFU.EX2 R42, R42 ;  /* 0x0000002a002a7308 */ /* 0x000f220000000800 */
[-C--:B------:R-:W-:Y:S01]  /*64c0*/  FFMA.FTZ R225, R225, R55.reuse, -R58 ;  /* 0x00000037e1e17223 */ /* 0x080fe2000001083a */
[-C--:B------:R-:W-:Y:S01]  /*64d0*/  FFMA.FTZ R189, R189, R55.reuse, -R60 ;  /* 0x00000037bdbd7223 */ /* 0x080fe2000001083c */
[-CC-:B------:R-:W-:Y:S01]  /*64e0*/  FFMA.FTZ R124, R141, R55.reuse, -R58.reuse ;  /* 0x000000378d7c7223 */ /* 0x180fe2000001083a */
[----:B------:R-:W-:Y:S01]  /*64f0*/  MUFU.EX2 R40, R40 ;  /* 0x0000002800287308 */ /* 0x000fe20000000800 */
[-C--:B------:R-:W-:Y:S01]  /*6500*/  FFMA.FTZ R122, R183, R55.reuse, -R58 ;  /* 0x00000037b77a7223 */ /* 0x080fe2000001083a */
[----:B-1----:R-:W-:Y:S01]  /*6510*/  F2FP.F16.F32.PACK_AB R68, R45, R46 ;  /* 0x0000002e2d44723e */ /* 0x002fe200000000ff */
[-CC-:B------:R-:W-:Y:S01]  /*6520*/  FFMA.FTZ R126, R181, R55.reuse, -R60.reuse ;  /* 0x00000037b57e7223 */ /* 0x180fe2000001083c */
[----:B------:R-:W-:Y:S01]  /*6530*/  MUFU.EX2 R37, R37 ;  /* 0x0000002500257308 */ /* 0x000fe20000000800 */
[-C--:B------:R-:W-:Y:S01]  /*6540*/  FFMA.FTZ R128, R139, R55.reuse, -R60 ;  /* 0x000000378b807223 */ /* 0x080fe2000001083c */
[-CC-:B------:R-:W-:Y:S01]  /*6550*/  FFMA.FTZ R145, R145, R55.reuse, -R58.reuse ;  /* 0x0000003791917223 */ /* 0x180fe2000001083a */
[-C--:B------:R-:W-:Y:S01]  /*6560*/  FFMA.FTZ R185, R185, R55.reuse, -R58 ;  /* 0x00000037b9b97223 */ /* 0x080fe2000001083a */
[----:B------:R-:W-:Y:S01]  /*6570*/  MUFU.EX2 R34, R34 ;  /* 0x0000002200227308 */ /* 0x000fe20000000800 */
[--C-:B------:R-:W-:Y:S01]  /*6580*/  FFMA.FTZ R179, R179, R55, -R60.reuse ;  /* 0x00000037b3b37223 */ /* 0x100fe2000001083c */
[----:B----4-:R-:W-:Y:S01]  /*6590*/  F2FP.F16.F32.PACK_AB R70, R42, R43 ;  /* 0x0000002b2a46723e */ /* 0x010fe200000000ff */
        /* <DEDUP_REMOVED lines=8> */
[-C--:B------:R-:W-:Y:S01]  /*6620*/  FFMA.FTZ R177, R177, R55.reuse, -R58 ;  /* 0x00000037b1b17223 */ /* 0x080fe2000001083a */
[----:B------:R-:W-:Y:S01]  /*6630*/  MUFU.EX2 R36, R36 ;  /* 0x0000002400247308 */ /* 0x000fe20000000800 */
[-CC-:B------:R-:W-:Y:S01]  /*6640*/  FFMA.FTZ R171, R171, R55.reuse, -R60.reuse ;  /* 0x00000037abab7223 */ /* 0x180fe2000001083c */
[-C--:B------:R-:W-:Y:S01]  /*6650*/  FFMA.FTZ R138, R167, R55.reuse, -R60 ;  /* 0x00000037a78a7223 */ /* 0x080fe2000001083c */
[-C--:B------:R-:W-:Y:S01]  /*6660*/  FFMA.FTZ R140, R157, R55.reuse, -R58 ;  /* 0x000000379d8c7223 */ /* 0x080fe2000001083a */
[----:B------:R-:W4:Y:S01]  /*6670*/  MUFU.EX2 R35, R35 ;  /* 0x0000002300237308 */ /* 0x000f220000000800 */
[C---:B------:R-:W-:Y:S01]  /*6680*/  HMMA.16816.F32 R84, R68.reuse, R86, RZ ;  /* 0x000000564454723c */ /* 0x040fe200000018ff */
[-CC-:B------:R-:W-:Y:S01]  /*6690*/  FFMA.FTZ R142, R155, R55.reuse, -R60.reuse ;  /* 0x000000379b8e7223 */ /* 0x180fe2000001083c */
[-C--:B------:R-:W-:Y:S01]  /*66a0*/  FFMA.FTZ R144, R151, R55.reuse, -R60 ;  /* 0x0000003797907223 */ /* 0x080fe2000001083c */
[----:B------:R-:W5:Y:S01]  /*66b0*/  MUFU.EX2 R33, R33 ;  /* 0x0000002100217308 */ /* 0x000f620000000800 */
[-C--:B------:R-:W-:Y:S01]  /*66c0*/  FFMA.FTZ R161, R161, R55.reuse, -R58 ;  /* 0x00000037a1a17223 */ /* 0x080fe2000001083a */
[-C--:B------:R-:W-:Y:S01]  /*66d0*/  FFMA.FTZ R153, R153, R55.reuse, -R60 ;  /* 0x0000003799997223 */ /* 0x080fe2000001083c */
[-C--:B------:R-:W-:Y:S01]  /*66e0*/  FFMA.FTZ R146, R137, R55.reuse, -R58 ;  /* 0x0000003789927223 */ /* 0x080fe2000001083a */
[----:B------:R-:W-:Y:S01]  /*66f0*/  MUFU.EX2 R65, R225 ;  /* 0x000000e100417308 */ /* 0x000fe20000000800 */
[C---:B------:R-:W-:Y:S01]  /*6700*/  HMMA.16816.F32 R112, R68.reuse, R108, RZ ;  /* 0x0000006c4470723c */ /* 0x040fe200000018ff */
[-CC-:B------:R-:W-:Y:S01]  /*6710*/  FFMA.FTZ R148, R129, R55.reuse, -R60.reuse ;  /* 0x0000003781947223 */ /* 0x180fe2000001083c */
[-C--:B------:R-:W-:Y:S01]  /*6720*/  FFMA.FTZ R150, R125, R55.reuse, -R60 ;  /* 0x000000377d967223 */ /* 0x080fe2000001083c */
[----:B------:R-:W-:Y:S01]  /*6730*/  MUFU.EX2 R64, R64 ;  /* 0x0000004000407308 */ /* 0x000fe20000000800 */
[-C--:B------:R-:W-:Y:S01]  /*6740*/  FFMA.FTZ R152, R123, R55.reuse, -R58 ;  /* 0x000000377b987223 */ /* 0x080fe2000001083a */
[-CC-:B------:R-:W-:Y:S01]  /*6750*/  FFMA.FTZ R137, R131, R55.reuse, -R60.reuse ;  /* 0x0000003783897223 */ /* 0x180fe2000001083c */
[----:B------:R-:W-:Y:S01]  /*6760*/  FFMA.FTZ R127, R127, R55, -R60 ;  /* 0x000000377f7f7223 */ /* 0x000fe2000001083c */
[----:B------:R-:W-:Y:S01]  /*6770*/  MUFU.EX2 R62, R62 ;  /* 0x0000003e003e7308 */ /* 0x000fe20000000800 */
[C---:B------:R-:W-:Y:S01]  /*6780*/  HMMA.16816.F32 R104, R68.reuse, R100, RZ ;  /* 0x000000644468723c */ /* 0x040fe200000018ff */
[----:B------:R-:W-:Y:S01]  /*6790*/  FADD.FTZ R47, R48, R47 ;  /* 0x0000002f302f7221 */ /* 0x000fe20000010000 */
[----:B------:R-:W-:Y:S01]  /*67a0*/  FADD.FTZ R46, R46, R45 ;  /* 0x0000002d2e2e7221 */ /* 0x000fe20000010000 */
[----:B------:R-:W-:Y:S01]  /*67b0*/  MUFU.EX2 R66, R66 ;  /* 0x0000004200427308 */ /* 0x000fe20000000800 */
[----:B------:R-:W-:Y:S01]  /*67c0*/  ISETP.GT.U32.AND P0, PT, R164, R201, PT ;  /* 0x000000c9a400720c */ /* 0x000fe20003f04070 */
[----:B------:R-:W-:Y:S01]  /*67d0*/  FADD.FTZ R44, R44, R47 ;  /* 0x0000002f2c2c7221 */ /* 0x000fe20000010000 */
[----:B------:R-:W-:Y:S01]  /*67e0*/  FADD.FTZ R43, R43, R46 ;  /* 0x0000002e2b2b7221 */ /* 0x000fe20000010000 */
[----:B------:R-:W3:Y:S01]  /*67f0*/  MUFU.EX2 R117, R189 ;  /* 0x000000bd00757308 */ /* 0x000ee20000000800 */
[C---:B------:R-:W-:Y:S01]  /*6800*/  HMMA.16816.F32 R96, R68.reuse, R92, RZ ;  /* 0x0000005c4460723c */ /* 0x040fe200000018ff */
[----:B------:R-:W-:Y:S01]  /*6810*/  FADD.FTZ R41, R41, R44 ;  /* 0x0000002c29297221 */ /* 0x000fe20000010000 */
[----:B------:R-:W-:Y:S01]  /*6820*/  FADD.FTZ R42, R42, R43 ;  /* 0x0000002b2a2a7221 */ /* 0x000fe20000010000 */
        /* <DEDUP_REMOVED lines=10> */
[----:B------:R-:W3:Y:S01]  /*68d0*/  MUFU.EX2 R143, R179 ;  /* 0x000000b3008f7308 */ /* 0x000ee20000000800 */
[C---:B------:R-:W-:Y:S03]  /*68e0*/  HMMA.16816.F32 R92, R68.reuse, R94, RZ ;  /* 0x0000005e445c723c */ /* 0x040fe600000018ff */
[----:B------:R2:W-:Y:S04]  /*68f0*/  MUFU.EX2 R139, R130 ;  /* 0x00000082008b7308 */ /* 0x0005e80000000800 */
[----:B------:R-:W3:Y:S01]  /*6900*/  MUFU.EX2 R128, R128 ;  /* 0x0000008000807308 */ /* 0x000ee20000000800 */
[C---:B------:R-:W-:Y:S03]  /*6910*/  HMMA.16816.F32 R76, R68.reuse, R78, RZ ;  /* 0x0000004e444c723c */ /* 0x040fe600000018ff */
[----:B------:R-:W3:Y:S04]  /*6920*/  MUFU.EX2 R145, R145 ;  /* 0x0000009100917308 */ /* 0x000ee80000000800 */
[----:B------:R-:W-:Y:S01]  /*6930*/  MUFU.EX2 R165, R177 ;  /* 0x000000b100a57308 */ /* 0x000fe20000000800 */
[----:B------:R-:W-:Y:S01]  /*6940*/  HMMA.16816.F32 R72, R68, R4, RZ ;  /* 0x000000044448723c */ /* 0x000fe200000018ff */
[----:B-1----:R-:W-:Y:S01]  /*6950*/  F2FP.F16.F32.PACK_AB R4, R38, R39 ;  /* 0x000000272604723e */ /* 0x002fe200000000ff */
[----:B--2---:R-:W-:Y:S01]  /*6960*/  FFMA.FTZ R130, R175, R55, -R58 ;  /* 0x00000037af827223 */ /* 0x004fe2000001083a */
        /* <DEDUP_REMOVED lines=8> */
[----:B------:R-:W-:Y:S04]  /*69f0*/  MUFU.EX2 R134, R134 ;  /* 0x0000008600867308 */ /* 0x000fe80000000800 */
[C---:B------:R-:W-:Y:S01]  /*6a00*/  HMMA.16816.F32 R88, R4.reuse, R8, R88 ;  /* 0x000000080458723c */ /* 0x040fe20000001858 */
[----:B------:R-:W1:Y:S04]  /*6a10*/  MUFU.EX2 R167, R171 ;  /* 0x000000ab00a77308 */ /* 0x000e680000000800 */
[----:B------:R2:W-:Y:S03]  /*6a20*/  MUFU.EX2 R163, R138 ;  /* 0x0000008a00a37308 */ /* 0x0005e60000000800 */
[C---:B------:R-:W-:Y:S01]  /*6a30*/  HMMA.16816.F32 R84, R4.reuse, R10, R84 ;  /* 0x0000000a0454723c */ /* 0x040fe20000001854 */
[----:B------:R-:W4:Y:S01]  /*6a40*/  LDSM.16.MT88.4 R8, [R32+0xb800] ;  /* 0x00b800002008783b */ /* 0x000f220000004200 */
[----:B------:R-:W5:Y:S04]  /*6a50*/  MUFU.EX2 R136, R136 ;  /* 0x0000008800887308 */ /* 0x000f680000000800 */
[----:B------:R-:W5:Y:S02]  /*6a60*/  MUFU.EX2 R169, R169 ;  /* 0x000000a900a97308 */ /* 0x000f640000000800 */
[----:B------:R-:W-:Y:S02]  /*6a70*/  HMMA.16816.F32 R104, R4, R16, R104 ;  /* 0x000000100468723c */ /* 0x000fe40000001868 */
[----:B------:R-:W-:Y:S01]  /*6a80*/  MUFU.EX2 R140, R140 ;  /* 0x0000008c008c7308 */ /* 0x000fe20000000800 */
[----:B--2---:R-:W-:-:S03]  /*6a90*/  FFMA.FTZ R138, R159, R55, -R58 ;  /* 0x000000379f8a7223 */ /* 0x004fc6000001083a */
[----:B------:R-:W-:Y:S02]  /*6aa0*/  MUFU.EX2 R159, R161 ;  /* 0x000000a1009f7308 */ /* 0x000fe40000000800 */
[C---:B------:R-:W-:Y:S01]  /*6ab0*/  HMMA.16816.F32 R100, R4.reuse, R18, R100 ;  /* 0x000000120464723c */ /* 0x040fe20000001864 */
[----:B------:R-:W2:Y:S01]  /*6ac0*/  LDSM.16.MT88.4 R16, [R32+0x9800] ;  /* 0x009800002010783b */ /* 0x000ea20000004200 */
[----:B------:R-:W-:Y:S04]  /*6ad0*/  MUFU.EX2 R138, R138 ;  /* 0x0000008a008a7308 */ /* 0x000fe80000000800 */
[----:B------:R-:W-:Y:S02]  /*6ae0*/  MUFU.EX2 R142, R142 ;  /* 0x0000008e008e7308 */ /* 0x000fe40000000800 */
[C---:B------:R-:W-:Y:S02]  /*6af0*/  HMMA.16816.F32 R96, R4.reuse, R12, R96 ;  /* 0x0000000c0460723c */ /* 0x040fe40000001860 */
[----:B------:R-:W5:Y:S04]  /*6b00*/  MUFU.EX2 R151, R153 ;  /* 0x0000009900977308 */ /* 0x000f680000000800 */
[----:B------:R-:W-:Y:S02]  /*6b10*/  MUFU.EX2 R144, R144 ;  /* 0x0000009000907308 */ /* 0x000fe40000000800 */
[C---:B------:R-:W-:Y:S01]  /*6b20*/  HMMA.16816.F32 R92, R4.reuse, R14, R92 ;  /* 0x0000000e045c723c */ /* 0x040fe2000000185c */
[----:B------:R-:W1:Y:S01]  /*6b30*/  LDSM.16.MT88.4 R12, [R119+0xb800] ;  /* 0x00b80000770c783b */ /* 0x000e620000004200 */
[----:B------:R-:W-:Y:S04]  /*6b40*/  MUFU.EX2 R146, R146 ;  /* 0x0000009200927308 */ /* 0x000fe80000000800 */
[----:B------:R-:W-:Y:S02]  /*6b50*/  MUFU.EX2 R129, R137 ;  /* 0x0000008900817308 */ /* 0x000fe40000000800 */
[C---:B------:R-:W-:Y:S02]  /*6b60*/  HMMA.16816.F32 R80, R4.reuse, R28, R80 ;  /* 0x0000001c0450723c */ /* 0x040fe40000001850 */
[----:B------:R-:W-:Y:S04]  /*6b70*/  MUFU.EX2 R148, R148 ;  /* 0x0000009400947308 */ /* 0x000fe80000000800 */
[----:B------:R-:W-:Y:S02]  /*6b80*/  MUFU.EX2 R125, R127 ;  /* 0x0000007f007d7308 */ /* 0x000fe40000000800 */
[C---:B------:R-:W-:Y:S01]  /*6b90*/  HMMA.16816.F32 R76, R4.reuse, R30, R76 ;  /* 0x0000001e044c723c */ /* 0x040fe2000000184c */
[----:B------:R-:W5:Y:S01]  /*6ba0*/  LDSM.16.MT88.4 R28, [R119+0xd800] ;  /* 0x00d80000771c783b */ /* 0x000f620000004200 */
[----:B------:R-:W-:Y:S04]  /*6bb0*/  MUFU.EX2 R150, R150 ;  /* 0x0000009600967308 */ /* 0x000fe80000000800 */
[----:B------:R-:W-:Y:S02]  /*6bc0*/  MUFU.EX2 R152, R152 ;  /* 0x0000009800987308 */ /* 0x000fe40000000800 */
[C---:B------:R-:W-:Y:S08]  /*6bd0*/  HMMA.16816.F32 R112, R4.reuse, R20, R112 ;  /* 0x000000140470723c */ /* 0x040ff00000001870 */
[C---:B------:R-:W-:Y:S01]  /*6be0*/  HMMA.16816.F32 R108, R4.reuse, R22, R108 ;  /* 0x00000016046c723c */ /* 0x040fe2000000186c */
[----:B------:R-:W5:Y:S07]  /*6bf0*/  LDSM.16.MT88.4 R20, [R119+0x9800] ;  /* 0x009800007714783b */ /* 0x000f6e0000004200 */
[C---:B---3--:R-:W-:Y:S08]  /*6c00*/  HMMA.16816.F32 R72, R4.reuse, R24, R72 ;  /* 0x000000180448723c */ /* 0x048ff00000001848 */
[----:B------:R-:W-:Y:S01]  /*6c10*/  HMMA.16816.F32 R68, R4, R26, R68 ;  /* 0x0000001a0444723c */ /* 0x000fe20000001844 */
[----:B------:R-:W-:Y:S01]  /*6c20*/  F2FP.F16.F32.PACK_AB R4, R117, R66 ;  /* 0x000000427504723e */ /* 0x000fe200000000ff */
[----:B------:R-:W3:Y:S01]  /*6c30*/  LDSM.16.MT88.4 R24, [R32+0xd800] ;  /* 0x00d800002018783b */ /* 0x000ee20000004200 */
[----:B------:R-:W-:-:S02]  /*6c40*/  F2FP.F16.F32.PACK_AB R5, R64, R65 ;  /* 0x000000414005723e */ /* 0x000fc400000000ff */
[----:B------:R-:W-:Y:S02]  /*6c50*/  F2FP.F16.F32.PACK_AB R6, R67, R120 ;  /* 0x000000784306723e */ /* 0x000fe400000000ff */
[----:B------:R-:W-:-:S07]  /*6c60*/  F2FP.F16.F32.PACK_AB R7, R121, R62 ;  /* 0x0000003e7907723e */ /* 0x000fce00000000ff */
[C---:B----4-:R-:W-:Y:S08]  /*6c70*/  HMMA.16816.F32 R88, R4.reuse, R8, R88 ;  /* 0x000000080458723c */ /* 0x050ff00000001858 */
        /* <DEDUP_REMOVED lines=8> */
[C---:B-----5:R-:W-:Y:S08]  /*6d00*/  HMMA.16816.F32 R80, R4.reuse, R28, R80 ;  /* 0x0000001c0450723c */ /* 0x060ff00000001850 */
[C---:B------:R-:W-:Y:S01]  /*6d10*/  HMMA.16816.F32 R76, R4.reuse, R30, R76 ;  /* 0x0000001e044c723c */ /* 0x040fe2000000184c */
[----:B------:R-:W5:Y:S07]  /*6d20*/  LDSM.16.MT88.4 R28, [R119+0xdc00] ;  /* 0x00dc0000771c783b */ /* 0x000f6e0000004200 */
        /* <DEDUP_REMOVED lines=28> */
[----:B------:R-:W-:Y:S01]  /*6ef0*/  LDSM.16.MT88.4 R24, [R119+0xa400] ;  /* 0x00a400007718783b */ /* 0x000fe20000004200 */
[----:B------:R-:W-:-:S02]  /*6f00*/  F2FP.F16.F32.PACK_AB R5, R132, R165 ;  /* 0x000000a58405723e */ /* 0x000fc400000000ff */
[----:B------:R-:W-:Y:S02]  /*6f10*/  F2FP.F16.F32.PACK_AB R6, R136, R163 ;  /* 0x000000a38806723e */ /* 0x000fe400000000ff */
[----:B------:R-:W-:-:S07]  /*6f20*/  F2FP.F16.F32.PACK_AB R7, R169, R130 ;  /* 0x00000082a907723e */ /* 0x000fce00000000ff */
[C---:B----4-:R-:W-:Y:S08]  /*6f30*/  HMMA.16816.F32 R96, R4.reuse, R8, R96 ;  /* 0x000000080460723c */ /* 0x050ff00000001860 */
        /* <DEDUP_REMOVED lines=8> */
[----:B-----5:R-:W-:Y:S01]  /*6fc0*/  HMMA.16816.F32 R80, R4, R28, R80 ;  /* 0x0000001c0450723c */ /* 0x020fe20000001850 */
[-C--:B------:R-:W-:Y:S01]  /*6fd0*/  FFMA.FTZ R28, R149, R55.reuse, -R60 ;  /* 0x00000037951c7223 */ /* 0x080fe2000001083c */
[----:B------:R-:W-:-:S03]  /*6fe0*/  FFMA.FTZ R149, R147, R55, -R58 ;  /* 0x0000003793957223 */ /* 0x000fc6000001083a */
[----:B------:R4:W5:Y:S03]  /*6ff0*/  MUFU.EX2 R147, R28 ;  /* 0x0000001c00937308 */ /* 0x0009660000000800 */
[C---:B------:R-:W-:Y:S01]  /*7000*/  HMMA.16816.F32 R112, R4.reuse, R20, R112 ;  /* 0x000000140470723c */ /* 0x040fe20000001870 */
[----:B------:R-:W2:Y:S07]  /*7010*/  MUFU.EX2 R149, R149 ;  /* 0x0000009500957308 */ /* 0x000eae0000000800 */
[C---:B------:R-:W-:Y:S01]  /*7020*/  HMMA.16816.F32 R108, R4.reuse, R22, R108 ;  /* 0x00000016046c723c */ /* 0x040fe2000000186c */
[----:B------:R-:W1:Y:S07]  /*7030*/  LDSM.16.MT88.4 R20, [R32+0xa400] ;  /* 0x00a400002014783b */ /* 0x000e6e0000004200 */
[C---:B---3--:R-:W-:Y:S08]  /*7040*/  HMMA.16816.F32 R72, R4.reuse, R8, R72 ;  /* 0x000000080448723c */ /* 0x048ff00000001848 */
[C---:B------:R-:W-:Y:S01]  /*7050*/  HMMA.16816.F32 R68, R4.reuse, R10, R68 ;  /* 0x0000000a0444723c */ /* 0x040fe20000001844 */
[----:B------:R-:W3:Y:S07]  /*7060*/  LDSM.16.MT88.4 R8, [R119+0xe400] ;  /* 0x00e400007708783b */ /* 0x000eee0000004200 */
[----:B------:R-:W-:Y:S01]  /*7070*/  HMMA.16816.F32 R76, R4, R30, R76 ;  /* 0x0000001e044c723c */ /* 0x000fe2000000184c */
[----:B------:R-:W-:Y:S01]  /*7080*/  F2FP.F16.F32.PACK_AB R4, R151, R142 ;  /* 0x0000008e9704723e */ /* 0x000fe200000000ff */
[----:B----4-:R-:W4:Y:S01]  /*7090*/  LDSM.16.MT88.4 R28, [R32+0xe400] ;  /* 0x00e40000201c783b */ /* 0x010f220000004200 */
[----:B------:R-:W-:-:S02]  /*70a0*/  F2FP.F16.F32.PACK_AB R5, R138, R159 ;  /* 0x0000009f8a05723e */ /* 0x000fc400000000ff */
[----:B-----5:R-:W-:Y:S02]  /*70b0*/  F2FP.F16.F32.PACK_AB R6, R147, R144 ;  /* 0x000000909306723e */ /* 0x020fe400000000ff */
[----:B--2---:R-:W-:-:S07]  /*70c0*/  F2FP.F16.F32.PACK_AB R7, R149, R140 ;  /* 0x0000008c9507723e */ /* 0x004fce00000000ff */
[C---:B------:R-:W-:Y:S08]  /*70d0*/  HMMA.16816.F32 R96, R4.reuse, R16, R96 ;  /* 0x000000100460723c */ /* 0x040ff00000001860 */
[C---:B------:R-:W-:Y:S01]  /*70e0*/  HMMA.16816.F32 R92, R4.reuse, R18, R92 ;  /* 0x00000012045c723c */ /* 0x040fe2000000185c */
[----:B------:R-:W2:Y:S07]  /*70f0*/  LDSM.16.MT88.4 R16, [R32+0xa800] ;  /* 0x00a800002010783b */ /* 0x000eae0000004200 */
[----:B-1----:R-:W-:Y:S01]  /*7100*/  HMMA.16816.F32 R88, R4, R12, R88 ;  /* 0x0000000c0458723c */ /* 0x002fe20000001858 */
[-CC-:B------:R-:W-:Y:S01]  /*7110*/  FFMA.FTZ R12, R135, R55.reuse, -R58.reuse ;  /* 0x00000037870c7223 */ /* 0x180fe2000001083a */
[----:B------:R-:W-:-:S03]  /*7120*/  FFMA.FTZ R135, R133, R55, -R58 ;  /* 0x0000003785877223 */ /* 0x000fc6000001083a */
[----:B------:R1:W5:Y:S03]  /*7130*/  MUFU.EX2 R133, R12 ;  /* 0x0000000c00857308 */ /* 0x0003660000000800 */
[C---:B------:R-:W-:Y:S01]  /*7140*/  HMMA.16816.F32 R84, R4.reuse, R14, R84 ;  /* 0x0000000e0454723c */ /* 0x040fe20000001854 */
[----:B------:R-:W5:Y:S07]  /*7150*/  MUFU.EX2 R131, R135 ;  /* 0x0000008700837308 */ /* 0x000f6e0000000800 */
[C---:B------:R-:W-:Y:S01]  /*7160*/  HMMA.16816.F32 R112, R4.reuse, R24, R112 ;  /* 0x000000180470723c */ /* 0x040fe20000001870 */
[----:B-1----:R-:W1:Y:S07]  /*7170*/  LDSM.16.MT88.4 R12, [R32+0xc800] ;  /* 0x00c80000200c783b */ /* 0x002e6e0000004200 */
[C---:B------:R-:W-:Y:S01]  /*7180*/  HMMA.16816.F32 R108, R4.reuse, R26, R108 ;  /* 0x0000001a046c723c */ /* 0x040fe2000000186c */
[----:B------:R-:W1:Y:S07]  /*7190*/  LDSM.16.MT88.4 R24, [R119+0xa800] ;  /* 0x00a800007718783b */ /* 0x000e6e0000004200 */
[C---:B------:R-:W-:Y:S08]  /*71a0*/  HMMA.16816.F32 R104, R4.reuse, R20, R104 ;  /* 0x000000140468723c */ /* 0x040ff00000001868 */
[C---:B------:R-:W-:Y:S01]  /*71b0*/  HMMA.16816.F32 R100, R4.reuse, R22, R100 ;  /* 0x000000160464723c */ /* 0x040fe20000001864 */
[----:B------:R-:W1:Y:S07]  /*71c0*/  LDSM.16.MT88.4 R20, [R119+0xc800] ;  /* 0x00c800007714783b */ /* 0x000e6e0000004200 */
[C---:B---3--:R-:W-:Y:S08]  /*71d0*/  HMMA.16816.F32 R80, R4.reuse, R8, R80 ;  /* 0x000000080450723c */ /* 0x048ff00000001850 */
[C---:B------:R-:W-:Y:S01]  /*71e0*/  HMMA.16816.F32 R76, R4.reuse, R10, R76 ;  /* 0x0000000a044c723c */ /* 0x040fe2000000184c */
[----:B------:R-:W3:Y:S07]  /*71f0*/  LDSM.16.MT88.4 R8, [R119+0xe800] ;  /* 0x00e800007708783b */ /* 0x000eee0000004200 */
[----:B----4-:R-:W-:Y:S01]  /*7200*/  HMMA.16816.F32 R72, R4, R28, R72 ;  /* 0x0000001c0448723c */ /* 0x010fe20000001848 */
[----:B------:R-:W-:-:S04]  /*7210*/  FADD.FTZ R29, R39, R42 ;  /* 0x0000002a271d7221 */ /* 0x000fc80000010000 */
[----:B------:R-:W-:-:S03]  /*7220*/  FADD.FTZ R29, R38, R29 ;  /* 0x0000001d261d7221 */ /* 0x000fc60000010000 */
[----:B------:R-:W-:Y:S01]  /*7230*/  HMMA.16816.F32 R68, R4, R30, R68 ;  /* 0x0000001e0444723c */ /* 0x000fe20000001844 */
[----:B------:R-:W-:Y:S01]  /*7240*/  F2FP.F16.F32.PACK_AB R4, R148, R129 ;  /* 0x000000819404723e */ /* 0x000fe200000000ff */
[----:B------:R-:W-:Y:S01]  /*7250*/  FADD.FTZ R36, R36, R29 ;  /* 0x0000001d24247221 */ /* 0x000fe20000010000 */
[----:B-----5:R-:W-:Y:S02]  /*7260*/  F2FP.F16.F32.PACK_AB R5, R133, R146 ;  /* 0x000000928505723e */ /* 0x020fe400000000ff */
[----:B------:R-:W-:Y:S01]  /*7270*/  F2FP.F16.F32.PACK_AB R6, R150, R125 ;  /* 0x0000007d9606723e */ /* 0x000fe200000000ff */
[----:B------:R-:W-:Y:S01]  /*7280*/  FADD.FTZ R35, R35, R36 ;  /* 0x0000002423237221 */ /* 0x000fe20000010000 */
[----:B------:R-:W-:-:S03]  /*7290*/  F2FP.F16.F32.PACK_AB R7, R152, R131 ;  /* 0x000000839807723e */ /* 0x000fc600000000ff */
[----:B------:R-:W-:-:S04]  /*72a0*/  FADD.FTZ R66, R66, R35 ;  /* 0x0000002342427221 */ /* 0x000fc80000010000 */
        /* <DEDUP_REMOVED lines=8> */
[----:B------:R-:W-:-:S06]  /*7330*/  FADD.FTZ R28, R143, R28 ;  /* 0x0000001c8f1c7221 */ /* 0x000fcc0000010000 */
[C---:B------:R-:W-:Y:S01]  /*7340*/  HMMA.16816.F32 R84, R4.reuse, R14, R84 ;  /* 0x0000000e0454723c */ /* 0x040fe20000001854 */
[----:B------:R-:W1:Y:S07]  /*7350*/  LDSM.16.MT88.4 R12, [R119+0xac00] ;  /* 0x00ac0000770c783b */ /* 0x000e6e0000004200 */
[----:B------:R-:W-:Y:S01]  /*7360*/  HMMA.16816.F32 R112, R4, R24, R112 ;  /* 0x000000180470723c */ /* 0x000fe20000001870 */
[-CC-:B------:R-:W-:Y:S01]  /*7370*/  FFMA.FTZ R24, R56, R55.reuse, -R60.reuse ;  /* 0x0000003738187223 */ /* 0x180fe2000001083c */
[----:B------:R-:W-:-:S05]  /*7380*/  FFMA.FTZ R25, R51, R55, -R60 ;  /* 0x0000003733197223 */ /* 0x000fca000001083c */
[----:B------:R-:W-:Y:S01]  /*7390*/  MUFU.EX2 R24, R24 ;  /* 0x0000001800187308 */ /* 0x000fe20000000800 */
[C---:B------:R-:W-:Y:S01]  /*73a0*/  HMMA.16816.F32 R108, R4.reuse, R26, R108 ;  /* 0x0000001a046c723c */ /* 0x040fe2000000186c */
[-C--:B------:R-:W-:Y:S01]  /*73b0*/  FFMA.FTZ R26, R50, R55.reuse, -R60 ;  /* 0x00000037321a7223 */ /* 0x080fe2000001083c */
[-CC-:B------:R-:W-:Y:S01]  /*73c0*/  FFMA.FTZ R27, R49, R55.reuse, -R58.reuse ;  /* 0x00000037311b7223 */ /* 0x180fe2000001083a */
[----:B------:R-:W-:Y:S04]  /*73d0*/  MUFU.EX2 R25, R25 ;  /* 0x0000001900197308 */ /* 0x000fe80000000800 */
[----:B------:R-:W-:Y:S01]  /*73e0*/  MUFU.EX2 R26, R26 ;  /* 0x0000001a001a7308 */ /* 0x000fe20000000800 */
[C---:B------:R-:W-:Y:S01]  /*73f0*/  HMMA.16816.F32 R96, R4.reuse, R20, R96 ;  /* 0x000000140460723c */ /* 0x040fe20000001860 */
[-CC-:B------:R-:W-:Y:S01]  /*7400*/  FFMA.FTZ R20, R63, R55.reuse, -R58.reuse ;  /* 0x000000373f147223 */ /* 0x180fe2000001083a */
[-CC-:B------:R-:W-:Y:S01]  /*7410*/  FFMA.FTZ R21, R61, R55.reuse, -R58.reuse ;  /* 0x000000373d157223 */ /* 0x180fe2000001083a */
[----:B------:R-:W-:Y:S04]  /*7420*/  MUFU.EX2 R27, R27 ;  /* 0x0000001b001b7308 */ /* 0x000fe80000000800 */
[----:B------:R-:W-:Y:S01]  /*7430*/  MUFU.EX2 R20, R20 ;  /* 0x0000001400147308 */ /* 0x000fe20000000800 */
[C---:B------:R-:W-:Y:S01]  /*7440*/  HMMA.16816.F32 R92, R4.reuse, R22, R92 ;  /* 0x00000016045c723c */ /* 0x040fe2000000185c */
[-C--:B------:R-:W-:Y:S01]  /*7450*/  FFMA.FTZ R22, R59, R55.reuse, -R58 ;  /* 0x000000373b167223 */ /* 0x080fe2000001083a */
[----:B------:R-:W-:Y:S01]  /*7460*/  FFMA.FTZ R23, R57, R55, -R60 ;  /* 0x0000003739177223 */ /* 0x000fe2000001083c */
[----:B------:R-:W-:Y:S04]  /*7470*/  MUFU.EX2 R21, R21 ;  /* 0x0000001500157308 */ /* 0x000fe80000000800 */
[----:B------:R-:W-:Y:S01]  /*7480*/  MUFU.EX2 R22, R22 ;  /* 0x0000001600167308 */ /* 0x000fe20000000800 */
[C---:B---3--:R-:W-:Y:S03]  /*7490*/  HMMA.16816.F32 R80, R4.reuse, R8, R80 ;  /* 0x000000080450723c */ /* 0x048fe60000001850 */
[----:B------:R-:W3:Y:S05]  /*74a0*/  MUFU.EX2 R23, R23 ;  /* 0x0000001700177308 */ /* 0x000eea0000000800 */
[C---:B------:R-:W-:Y:S01]  /*74b0*/  HMMA.16816.F32 R76, R4.reuse, R10, R76 ;  /* 0x0000000a044c723c */ /* 0x040fe2000000184c */
[----:B------:R-:W4:Y:S07]  /*74c0*/  LDSM.16.MT88.4 R8, [R32+0xac00] ;  /* 0x00ac00002008783b */ /* 0x000f2e0000004200 */
[C---:B--2---:R-:W-:Y:S08]  /*74d0*/  HMMA.16816.F32 R72, R4.reuse, R16, R72 ;  /* 0x000000100448723c */ /* 0x044ff00000001848 */
[----:B------:R-:W-:Y:S01]  /*74e0*/  HMMA.16816.F32 R68, R4, R18, R68 ;  /* 0x000000120444723c */ /* 0x000fe20000001844 */
[----:B---3--:R-:W-:Y:S01]  /*74f0*/  F2FP.F16.F32.PACK_AB R4, R24, R23 ;  /* 0x000000171804723e */ /* 0x008fe200000000ff */
[----:B------:R-:W2:Y:S01]  /*7500*/  LDSM.16.MT88.4 R16, [R119+0xcc00] ;  /* 0x00cc00007710783b */ /* 0x000ea20000004200 */
[----:B------:R-:W-:-:S02]  /*7510*/  F2FP.F16.F32.PACK_AB R5, R21, R20 ;  /* 0x000000141505723e */ /* 0x000fc400000000ff */
[----:B------:R-:W-:Y:S02]  /*7520*/  F2FP.F16.F32.PACK_AB R6, R26, R25 ;  /* 0x000000191a06723e */ /* 0x000fe400000000ff */
[----:B------:R-:W-:-:S07]  /*7530*/  F2FP.F16.F32.PACK_AB R7, R27, R22 ;  /* 0x000000161b07723e */ /* 0x000fce00000000ff */
[----:B-1----:R-:W-:Y:S01]  /*7540*/  HMMA.16816.F32 R112, R4, R12, R112 ;  /* 0x0000000c0470723c */ /* 0x002fe20000001870 */
[----:B------:R-:W-:-:S04]  /*7550*/  FADD.FTZ R12, R34, R37 ;  /* 0x00000025220c7221 */ /* 0x000fc80000010000 */
[----:B------:R-:W-:-:S03]  /*7560*/  FADD.FTZ R12, R33, R12 ;  /* 0x0000000c210c7221 */ /* 0x000fc60000010000 */
[C---:B------:R-:W-:Y:S01]  /*7570*/  HMMA.16816.F32 R108, R4.reuse, R14, R108 ;  /* 0x0000000e046c723c */ /* 0x040fe2000000186c */
[----:B------:R-:W-:Y:S02]  /*7580*/  FADD.FTZ R29, R65, R12 ;  /* 0x0000000c411d7221 */ /* 0x000fe40000010000 */
[----:B------:R-:W1:Y:S02]  /*7590*/  LDSM.16.MT88.4 R12, [R32+0xcc00] ;  /* 0x00cc0000200c783b */ /* 0x000e640000004200 */
[----:B------:R-:W-:Y:S02]  /*75a0*/  FADD.FTZ R29, R64, R29 ;  /* 0x0000001d401d7221 */ /* 0x000fe40000010000 */
[----:B------:R-:W-:Y:S01]  /*75b0*/  LDSM.16.MT88.4 R32, [R32+0xec00] ;  /* 0x00ec00002020783b */ /* 0x000fe20000004200 */
[----:B----4-:R-:W-:Y:S01]  /*75c0*/  HMMA.16816.F32 R104, R4, R8, R104 ;  /* 0x000000080468723c */ /* 0x010fe20000001868 */
[----:B------:R-:W-:-:S04]  /*75d0*/  FADD.FTZ R8, R62, R29 ;  /* 0x0000001d3e087221 */ /* 0x000fc80000010000 */
[----:B------:R-:W-:-:S03]  /*75e0*/  FADD.FTZ R8, R121, R8 ;  /* 0x0000000879087221 */ /* 0x000fc60000010000 */
[----:B------:R-:W-:Y:S01]  /*75f0*/  HMMA.16816.F32 R100, R4, R10, R100 ;  /* 0x0000000a0464723c */ /* 0x000fe20000001864 */
[----:B------:R-:W-:Y:S02]  /*7600*/  FADD.FTZ R29, R141, R8 ;  /* 0x000000088d1d7221 */ /* 0x000fe40000010000 */
[----:B------:R-:W3:Y:S02]  /*7610*/  LDSM.16.MT88.4 R8, [R119+0xec00] ;  /* 0x00ec00007708783b */ /* 0x000ee40000004200 */
[----:B------:R-:W-:-:S03]  /*7620*/  FADD.FTZ R29, R124, R29 ;  /* 0x0000001d7c1d7221 */ /* 0x000fc60000010000 */
[----:B--2---:R-:W-:Y:S01]  /*7630*/  HMMA.16816.F32 R96, R4, R16, R96 ;  /* 0x000000100460723c */ /* 0x004fe20000001860 */
        /* <DEDUP_REMOVED lines=8> */
[----:B------:R-:W-:-:S03]  /*76c0*/  FADD.FTZ R16, R167, R16 ;  /* 0x00000010a7107221 */ /* 0x000fc60000010000 */
        /* <DEDUP_REMOVED lines=9> */
[----:B------:R-:W-:Y:S02]  /*7760*/  FADD.FTZ R151, R151, R142 ;  /* 0x0000008e97977221 */ /* 0x000fe40000010000 */
[----:B------:R-:W-:Y:S01]  /*7770*/  FADD.FTZ R140, R140, R159 ;  /* 0x0000009f8c8c7221 */ /* 0x000fe20000010000 */
[----:B---3--:R-:W-:Y:S01]  /*7780*/  HMMA.16816.F32 R80, R4, R8, R80 ;  /* 0x000000080450723c */ /* 0x008fe20000001850 */
[----:B------:R-:W-:Y:S02]  /*7790*/  FADD.FTZ R8, R144, R151 ;  /* 0x0000009790087221 */ /* 0x000fe40000010000 */
[----:B------:R-:W-:Y:S02]  /*77a0*/  FADD.FTZ R149, R149, R140 ;  /* 0x0000008c95957221 */ /* 0x000fe40000010000 */
[----:B------:R-:W-:-:S02]  /*77b0*/  FADD.FTZ R8, R147, R8 ;  /* 0x0000000893087221 */ /* 0x000fc40000010000 */
[----:B------:R-:W-:Y:S01]  /*77c0*/  FADD.FTZ R146, R146, R149 ;  /* 0x0000009592927221 */ /* 0x000fe20000010000 */
[C---:B------:R-:W-:Y:S01]  /*77d0*/  HMMA.16816.F32 R76, R4.reuse, R10, R76 ;  /* 0x0000000a044c723c */ /* 0x040fe2000000184c */
        /* <DEDUP_REMOVED lines=9> */
[----:B------:R-:W-:Y:S01]  /*7870*/  HMMA.16816.F32 R68, R4, R34, R68 ;  /* 0x000000220444723c */ /* 0x000fe20000001844 */
[----:B------:R-:W-:Y:S02]  /*7880*/  FADD.FTZ R23, R23, R150 ;  /* 0x0000009617177221 */ /* 0x000fe40000010000 */
[----:B------:R-:W-:Y:S02]  /*7890*/  FADD.FTZ R21, R21, R20 ;  /* 0x0000001415157221 */ /* 0x000fe40000010000 */
[----:B------:R-:W-:-:S02]  /*78a0*/  FADD.FTZ R24, R24, R23 ;  /* 0x0000001718187221 */ /* 0x000fc40000010000 */
[----:B------:R-:W-:Y:S02]  /*78b0*/  FADD.FTZ R22, R22, R21 ;  /* 0x0000001516167221 */ /* 0x000fe40000010000 */
[----:B------:R-:W-:Y:S02]  /*78c0*/  FADD.FTZ R25, R25, R24 ;  /* 0x0000001819197221 */ /* 0x000fe40000010000 */
[----:B------:R-:W-:Y:S02]  /*78d0*/  FADD.FTZ R230, R27, R22 ;  /* 0x000000161be67221 */ /* 0x000fe40000010000 */
[----:B------:R-:W-:Y:S01]  /*78e0*/  FADD.FTZ R231, R26, R25 ;  /* 0x000000191ae77221 */ /* 0x000fe20000010000 */
[----:B------:R-:W-:Y:S06]  /*78f0*/  @!P0 BRA `(.L_x_1840) ;  /* 0x00000054000c8947 */ /* 0x000fec0003800000 */
        /* <DEDUP_REMOVED lines=21> */
[----:B------:R-:W-:-:S02]  /*7a50*/  IMAD.HI.U32 R10, R13, R10, R12 ;  /* 0x0000000a0d0a7227 */ /* 0x000fc400078e000c */
[----:B------:R-:W2:Y:S01]  /*7a60*/  LD.E.64 R12, desc[UR4][R2.64+0x28] ;  /* 0x00002804020c7980 */ /* 0x000ea2000c101b00 */
[----:B------:R-:W-:Y:S02]  /*7a70*/  ISETP.GE.AND P0, PT, R4, RZ, PT ;  /* 0x000000ff0400720c */ /* 0x000fe40003f06270 */
[----:B------:R-:W-:Y:S01]  /*7a80*/  LOP3.LUT R4, RZ, R11, RZ, 0x33, !PT ;  /* 0x0000000bff047212 */ /* 0x000fe200078e33ff */
[----:B------:R-:W-:-:S04]  /*7a90*/  IMAD.HI.U32 R9, R10, R5, RZ ;  /* 0x000000050a097227 */ /* 0x000fc800078e00ff */
[----:B------:R-:W-:-:S04]  /*7aa0*/  IMAD.HI.U32 R10, R10, R7, RZ ;  /* 0x000000070a0a7227 */ /* 0x000fc800078e00ff */
[-C--:B------:R-:W-:Y:S02]  /*7ab0*/  IMAD R5, R9, R6.reuse, R5 ;  /* 0x0000000609057224 */ /* 0x080fe400078e0205 */
        /* <DEDUP_REMOVED lines=9> */
[----:B------:R-:W-:Y:S02]  /*7b50*/  LOP3.LUT R5, R54, R11, RZ, 0x3c, !PT ;  /* 0x0000000b36057212 */ /* 0x000fe400078e3cff */
[----:B------:R-:W-:-:S02]  /*7b60*/  ISETP.NE.AND P1, PT, R11, RZ, PT ;  /* 0x000000ff0b00720c */ /* 0x000fc40003f25270 */
[----:B------:R-:W-:-:S05]  /*7b70*/  ISETP.GE.AND P2, PT, R5, RZ, PT ;  /* 0x000000ff0500720c */ /* 0x000fca0003f46270 */
[----:B------:R-:W-:Y:S02]  /*7b80*/  @P4 VIADD R9, R9, 0x1 ;  /* 0x0000000109094836 */ /* 0x000fe40000000000 */
[----:B------:R-:W-:Y:S02]  /*7b90*/  @P5 IADD3 R10, PT, PT, R10, 0x1, RZ ;  /* 0x000000010a0a5810 */ /* 0x000fe40007ffe0ff */
[----:B------:R-:W-:-:S04]  /*7ba0*/  @!P0 IMAD.MOV R9, RZ, RZ, -R9 ;  /* 0x000000ffff098224 */ /* 0x000fc800078e0a09 */
[----:B------:R-:W-:Y:S02]  /*7bb0*/  @!P2 IADD3 R10, PT, PT, -R10, RZ, RZ ;  /* 0x000000ff0a0aa210 */ /* 0x000fe40007ffe1ff */
[C---:B------:R-:W-:Y:S02]  /*7bc0*/  SEL R6, R4.reuse, R9, !P1 ;  /* 0x0000000904067207 */ /* 0x040fe40004800000 */
[----:B------:R-:W-:Y:S01]  /*7bd0*/  SEL R7, R4, R10, !P1 ;  /* 0x0000000a04077207 */ /* 0x000fe20004800000 */
[----:B------:R-:W3:Y:S02]  /*7be0*/  LD.E.64 R8, desc[UR4][R2.64+0x40] ;  /* 0x0000400402087980 */ /* 0x000ee4000c101b00 */
        /* <DEDUP_REMOVED lines=18> */
[----:B------:R-:W-:Y:S01]  /*7d10*/  LEA.HI.X R205, R8, R205, R4, 0x1, P0 ;  /* 0x000000cd08cd7211 */ /* 0x000fe200000f0c04 */
[----:B------:R-:W-:Y:S05]  /*7d20*/  BRA `(.L_x_1843) ;  /* 0x0000000000207947 */ /* 0x000fea0003800000 */
.L_x_1842:
        /* <DEDUP_REMOVED lines=8> */
.L_x_1843:
[----:B------:R-:W-:Y:S05]  /*7db0*/  BSYNC.RECONVERGENT B0 ;  /* 0x0000000000007941 */ /* 0x000fea0003800200 */
.L_x_1841:
[-C--:B------:R-:W-:Y:S02]  /*7dc0*/  ISETP.GE.AND P2, PT, R214, R209.reuse, PT ;  /* 0x000000d1d600720c */ /* 0x080fe40003f46270 */
[-C--:B------:R-:W-:Y:S02]  /*7dd0*/  ISETP.GE.AND P1, PT, R200, R209.reuse, PT ;  /* 0x000000d1c800720c */ /* 0x080fe40003f26270 */
[----:B------:R-:W-:Y:S02]  /*7de0*/  ISETP.GE.AND P0, PT, R199, R209, PT ;  /* 0x000000d1c700720c */ /* 0x000fe40003f06270 */
[C---:B------:R-:W-:Y:S02]  /*7df0*/  SHF.L.U32 R5, R196.reuse, 0x6, RZ ;  /* 0x00000006c4057819 */ /* 0x040fe400000006ff */
[----:B------:R-:W-:Y:S02]  /*7e00*/  SHF.L.U64.HI R4, R196, 0x6, R197 ;  /* 0x00000006c4047819 */ /* 0x000fe400000102c5 */
[----:B------:R-:W-:-:S03]  /*7e10*/  IADD3 R8, P4, PT, R5, R204, RZ ;  /* 0x000000cc05087210 */ /* 0x000fc60007f9e0ff */
[----:B------:R-:W-:Y:S01]  /*7e20*/  @!PT LDS RZ, [RZ] ;  /* 0x00000000fffff984 */ /* 0x000fe20000000800 */
[----:B------:R-:W-:Y:S01]  /*7e30*/  @!PT LDS RZ, [RZ] ;  /* 0x00000000fffff984 */ /* 0x000fe20000000800 */
[----:B------:R-:W-:Y:S01]  /*7e40*/  @!PT LDS RZ, [RZ] ;  /* 0x00000000fffff984 */ /* 0x000fe20000000800 */
[----:B------:R-:W-:Y:S01]  /*7e50*/  @!P2 LDGSTS.E.BYPASS.LTC128B.128 [R211+0x9000], desc[UR4][R204.64] ;  /* 0x09000000ccd3afae */ /* 0x000fe2000b981a04 */
[C---:B------:R-:W-:Y:S02]  /*7e60*/  IADD3.X R9, PT, PT, R4.reuse, R205, RZ, P4, !PT ;  /* 0x000000cd04097210 */ /* 0x040fe400027fe4ff */
[C---:B------:R-:W-:Y:S01]  /*7e70*/  IADD3 R6, P5, PT, R5.reuse, R8, RZ ;  /* 0x0000000805067210 */ /* 0x040fe20007fbe0ff */
[----:B------:R-:W-:Y:S03]  /*7e80*/  @P2 STS.128 [R211+0x9000], RZ ;  /* 0x009000ffd3002388 */ /* 0x000fe60000000c00 */
[----:B------:R-:W-:Y:S01]  /*7e90*/  IADD3.X R7, PT, PT, R4, R9, RZ, P5, !PT ;  /* 0x0000000904077210 */ /* 0x000fe20002ffe4ff */
[----:B------:R-:W-:Y:S01]  /*7ea0*/  @!PT LDS RZ, [RZ] ;  /* 0x00000000fffff984 */ /* 0x000fe20000000800 */
[----:B------:R-:W-:Y:S01]  /*7eb0*/  @!PT LDS RZ, [RZ] ;  /* 0x00000000fffff984 */ /* 0x000fe20000000800 */
[----:B------:R-:W-:Y:S01]  /*7ec0*/  @!PT LDS RZ, [RZ] ;  /* 0x00000000fffff984 */ /* 0x000fe20000000800 */
[----:B------:R-:W-:Y:S01]  /*7ed0*/  @!P1 LDGSTS.E.BYPASS.LTC128B.128 [R211+0xb000], desc[UR4][R204.64+0x40] ;  /* 0x0b000040ccd39fae */ /* 0x000fe2000b981a04 */
[----:B------:R-:W-:-:S03]  /*7ee0*/  IADD3 R10, P4, PT, R5, R6, RZ ;  /* 0x00000006050a7210 */ /* 0x000fc60007f9e0ff */
[----:B------:R-:W-:Y:S01]  /*7ef0*/  @P1 STS.128 [R211+0xb000], RZ ;  /* 0x00b000ffd3001388 */ /* 0x000fe20000000c00 */
[----:B------:R-:W-:-:S03]  /*7f00*/  IADD3.X R11, PT, PT, R4, R7, RZ, P4, !PT ;  /* 0x00000007040b7210 */ /* 0x000fc600027fe4ff */
        /* <DEDUP_REMOVED lines=50> */
[----:B------:R-:W3:Y:S01]  /*8230*/  LD.E R117, desc[UR4][R2.64+0x18c] ;  /* 0x00018c0402757980 */ /* 0x000ee2000c101900 */
[----:B------:R-:W-:Y:S01]  /*8240*/  MOV R55, 0x20 ;  /* 0x0000002000377802 */ /* 0x000fe20000000f00 */
[----:B------:R-:W-:Y:S01]  /*8250*/  BSSY.RECONVERGENT B1, `(.L_x_1844) ;  /* 0x00001ad000017945 */ /* 0x000fe20003800200 */
[----:B------:R-:W-:Y:S01]  /*8260*/  ISETP.GT.AND P5, PT, R164, R201, PT ;  /* 0x000000c9a400720c */ /* 0x000fe20003fa4270 */
[----:B------:R-:W-:Y:S01]  /*8270*/  LDSM.16.M88.4 R40, [R193] ;  /* 0x00000000c128783b */ /* 0x000fe20000000200 */
[----:B------:R-:W-:-:S03]  /*8280*/  SEL R55, R55, 0xffffffe0, !P6 ;  /* 0xffffffe037377807 */ /* 0x000fc60007000000 */
[----:B------:R-:W4:Y:S01]  /*8290*/  LDSM.16.M88.4 R28, [R192+0x3000] ;  /* 0x00300000c01c783b */ /* 0x000f220000000200 */
[-C--:B------:R-:W-:Y:S02]  /*82a0*/  IADD3 R165, PT, PT, R193, R55.reuse, RZ ;  /* 0x00000037c1a57210 */ /* 0x080fe40007ffe0ff */
[----:B------:R-:W-:Y:S01]  /*82b0*/  IADD3 R55, PT, PT, R192, R55, RZ ;  /* 0x00000037c0377210 */ /* 0x000fe20007ffe0ff */
[----:B------:R-:W5:Y:S04]  /*82c0*/  LDSM.16.M88.4 R144, [R192+0x3400] ;  /* 0x00340000c090783b */ /* 0x000f680000000200 */
[----:B------:R-:W5:Y:S04]  /*82d0*/  LDSM.16.M88.4 R136, [R192+0x3800] ;  /* 0x00380000c088783b */ /* 0x000f680000000200 */
[----:B------:R-:W5:Y:S04]  /*82e0*/  LDSM.16.M88.4 R128, [R192+0x3c00] ;  /* 0x003c0000c080783b */ /* 0x000f680000000200 */
[----:B------:R-:W5:Y:S04]  /*82f0*/  LDSM.16.M88.4 R120, [R192+0x4000] ;  /* 0x00400000c078783b */ /* 0x000f680000000200 */
[----:B------:R-:W5:Y:S04]  /*8300*/  LDSM.16.M88.4 R60, [R192+0x4400] ;  /* 0x00440000c03c783b */ /* 0x000f680000000200 */
[----:B------:R-:W5:Y:S04]  /*8310*/  LDSM.16.M88.4 R48, [R192+0x4800] ;  /* 0x00480000c030783b */ /* 0x000f680000000200 */
[----:B------:R-:W5:Y:S04]  /*8320*/  LDSM.16.M88.4 R20, [R192+0x4c00] ;  /* 0x004c0000c014783b */ /* 0x000f680000000200 */
[----:B-1----:R-:W-:Y:S04]  /*8330*/  LDSM.16.M88.4 R4, [R165] ;  /* 0x00000000a504783b */ /* 0x002fe80000000200 */
[----:B------:R-:W1:Y:S04]  /*8340*/  LDSM.16.M88.4 R16, [R55+0x3000] ;  /* 0x003000003710783b */ /* 0x000e680000000200 */
[----:B------:R-:W1:Y:S01]  /*8350*/  LDSM.16.M88.4 R32, [R55+0x3400] ;  /* 0x003400003720783b */ /* 0x000e620000000200 */
[C---:B----4-:R-:W-:Y:S03]  /*8360*/  HMMA.16816.F32 R12, R40.reuse, R28, RZ ;  /* 0x0000001c280c723c */ /* 0x050fe600000018ff */
[----:B--2---:R-:W2:Y:S04]  /*8370*/  LDSM.16.M88.4 R8, [R55+0x3c00] ;  /* 0x003c00003708783b */ /* 0x004ea80000000200 */
        /* <DEDUP_REMOVED lines=8> */
[----:B------:R-:W0:Y:S05]  /*8400*/  LDGDEPBAR ;  /* 0x00000000000079af */ /* 0x000e2a0000000000 */
        /* <DEDUP_REMOVED lines=12> */
[----:B------:R-:W5:Y:S07]  /*84d0*/  LDSM.16.M88.4 R20, [R55+0x4000] ;  /* 0x004000003714783b */ /* 0x000f6e0000000200 */
        /* <DEDUP_REMOVED lines=12> */
[C---:B-----5:R-:W-:Y:S08]  /*85a0*/  HMMA.16816.F32 R124, R4.reuse, R20, R124 ;  /* 0x00000014047c723c */ /* 0x060ff0000000187c */
        /* <DEDUP_REMOVED lines=26> */
[----:B------:R-:W4:Y:S02]  /*8750*/  LDSM.16.M88.4 R140, [R192+0x7400] ;  /* 0x00740000c08c783b */ /* 0x000f240000000200 */
[-C--:B---3--:R-:W-:Y:S01]  /*8760*/  FMUL.FTZ R12, R12, R117.reuse ;  /* 0x000000750c0c7220 */ /* 0x088fe20000410000 */
[----:B------:R-:W-:-:S03]  /*8770*/  FMUL.FTZ R149, R15, R117 ;  /* 0x000000750f957220 */ /* 0x000fc60000410000 */
[----:B------:R3:W2:Y:S01]  /*8780*/  MUFU.TANH R148, R12 ;  /* 0x0000000c00947308 */ /* 0x0006a20000002400 */
[C---:B------:R-:W-:Y:S01]  /*8790*/  HMMA.16816.F32 R136, R152.reuse, R150, R136 ;  /* 0x000000969888723c */ /* 0x040fe20000001888 */
[-C--:B------:R-:W-:Y:S01]  /*87a0*/  FMUL.FTZ R150, R13, R117.reuse ;  /* 0x000000750d967220 */ /* 0x080fe20000410000 */
[-C--:B------:R-:W-:Y:S01]  /*87b0*/  FMUL.FTZ R151, R14, R117.reuse ;  /* 0x000000750e977220 */ /* 0x080fe20000410000 */
[-C--:B------:R-:W-:Y:S01]  /*87c0*/  FMUL.FTZ R28, R28, R117.reuse ;  /* 0x000000751c1c7220 */ /* 0x080fe20000410000 */
[-C--:B------:R-:W-:Y:S01]  /*87d0*/  FMUL.FTZ R29, R29, R117.reuse ;  /* 0x000000751d1d7220 */ /* 0x080fe20000410000 */
[-C--:B------:R-:W-:Y:S01]  /*87e0*/  FMUL.FTZ R30, R30, R117.reuse ;  /* 0x000000751e1e7220 */ /* 0x080fe20000410000 */
[-C--:B------:R-:W-:Y:S01]  /*87f0*/  FMUL.FTZ R31, R31, R117.reuse ;  /* 0x000000751f1f7220 */ /* 0x080fe20000410000 */
[----:B------:R-:W2:Y:S01]  /*8800*/  MUFU.TANH R166, R28 ;  /* 0x0000001c00a67308 */ /* 0x000ea20000002400 */
[C---:B-1----:R-:W-:Y:S07]  /*8810*/  HMMA.16816.F32 R132, R152.reuse, R16, R132 ;  /* 0x000000109884723c */ /* 0x042fee0000001884 */
[----:B------:R-:W1:Y:S01]  /*8820*/  MUFU.TANH R168, R29 ;  /* 0x0000001d00a87308 */ /* 0x000e620000002400 */
[----:B------:R-:W-:Y:S01]  /*8830*/  HMMA.16816.F32 R128, R152, R18, R128 ;  /* 0x000000129880723c */ /* 0x000fe20000001880 */
[----:B---3--:R-:W3:Y:S04]  /*8840*/  LDSM.16.M88.4 R12, [R192+0x7800] ;  /* 0x00780000c00c783b */ /* 0x008ee80000000200 */
[----:B------:R-:W5:Y:S02]  /*8850*/  LDSM.16.M88.4 R16, [R55+0x5c00] ;  /* 0x005c00003710783b */ /* 0x000f640000000200 */
[----:B------:R-:W1:Y:S01]  /*8860*/  MUFU.TANH R165, R30 ;  /* 0x0000001e00a57308 */ /* 0x000e620000002400 */
[C---:B------:R-:W-:Y:S01]  /*8870*/  HMMA.16816.F32 R160, R36.reuse, R32, R24 ;  /* 0x0000002024a0723c */ /* 0x040fe20000001818 */
[----:B------:R-:W-:Y:S06]  /*8880*/  LDSM.16.M88.4 R24, [R55+0x7400] ;  /* 0x007400003718783b */ /* 0x000fec0000000200 */
[----:B------:R4:W1:Y:S01]  /*8890*/  MUFU.TANH R167, R31 ;  /* 0x0000001f00a77308 */ /* 0x0008620000002400 */
[C---:B--2---:R-:W-:Y:S07]  /*88a0*/  HMMA.16816.F32 R156, R36.reuse, R4, R156 ;  /* 0x00000004249c723c */ /* 0x044fee000000189c */
[----:B------:R-:W2:Y:S01]  /*88b0*/  MUFU.TANH R150, R150 ;  /* 0x0000009600967308 */ /* 0x000ea20000002400 */
[C---:B------:R-:W-:Y:S01]  /*88c0*/  HMMA.16816.F32 R136, R36.reuse, R6, R136 ;  /* 0x000000062488723c */ /* 0x040fe20000001888 */
[----:B------:R-:W1:Y:S06]  /*88d0*/  LDSM.16.M88.4 R4, [R192+0x7c00] ;  /* 0x007c0000c004783b */ /* 0x000e6c0000000200 */
[----:B------:R-:W1:Y:S01]  /*88e0*/  MUFU.TANH R151, R151 ;  /* 0x0000009700977308 */ /* 0x000e620000002400 */
[----:B------:R-:W-:Y:S01]  /*88f0*/  HMMA.16816.F32 R144, R36, R34, R144 ;  /* 0x000000222490723c */ /* 0x000fe20000001890 */
[----:B------:R-:W2:Y:S04]  /*8900*/  LDSM.16.M88.4 R32, [R192+0x6000] ;  /* 0x00600000c020783b */ /* 0x000ea80000000200 */
[----:B----4-:R-:W-:Y:S02]  /*8910*/  LDSM.16.M88.4 R28, [R55+0x6000] ;  /* 0x00600000371c783b */ /* 0x010fe40000000200 */
[----:B------:R-:W4:Y:S01]  /*8920*/  MUFU.TANH R149, R149 ;  /* 0x0000009500957308 */ /* 0x000f220000002400 */
[C---:B------:R-:W-:Y:S08]  /*8930*/  HMMA.16816.F32 R160, R20.reuse, R140, R160 ;  /* 0x0000008c14a0723c */ /* 0x040ff000000018a0 */
[C---:B---3--:R-:W-:Y:S08]  /*8940*/  HMMA.16816.F32 R156, R20.reuse, R12, R156 ;  /* 0x0000000c149c723c */ /* 0x048ff0000000189c */
[----:B------:R-:W-:Y:S01]  /*8950*/  HMMA.16816.F32 R136, R20, R14, R136 ;  /* 0x0000000e1488723c */ /* 0x000fe20000001888 */
[----:B------:R-:W3:Y:S07]  /*8960*/  LDSM.16.M88.4 R12, [R192+0x6400] ;  /* 0x00640000c00c783b */ /* 0x000eee0000000200 */
[C---:B-----5:R-:W-:Y:S08]  /*8970*/  HMMA.16816.F32 R132, R36.reuse, R16, R132 ;  /* 0x000000102484723c */ /* 0x060ff00000001884 */
[----:B------:R-:W-:Y:S01]  /*8980*/  HMMA.16816.F32 R128, R36, R18, R128 ;  /* 0x000000122480723c */ /* 0x000fe20000001880 */
[----:B------:R-:W-:Y:S07]  /*8990*/  LDSM.16.M88.4 R16, [R192+0x8000] ;  /* 0x00800000c010783b */ /* 0x000fee0000000200 */
[C---:B------:R-:W-:Y:S01]  /*89a0*/  HMMA.16816.F32 R144, R20.reuse, R142, R144 ;  /* 0x0000008e1490723c */ /* 0x040fe20000001890 */
[----:B------:R-:W-:Y:S07]  /*89b0*/  LDSM.16.M88.4 R140, [R55+0x7800] ;  /* 0x00780000378c783b */ /* 0x000fee0000000200 */
[C---:B-1----:R-:W-:Y:S08]  /*89c0*/  HMMA.16816.F32 R132, R20.reuse, R4, R132 ;  /* 0x000000041484723c */ /* 0x042ff00000001884 */
[----:B------:R-:W-:Y:S01]  /*89d0*/  HMMA.16816.F32 R128, R20, R6, R128 ;  /* 0x000000061480723c */ /* 0x000fe20000001880 */
[----:B------:R-:W1:Y:S07]  /*89e0*/  LDSM.16.M88.4 R4, [R192+0x6800] ;  /* 0x00680000c004783b */ /* 0x000e6e0000000200 */
[C---:B--2---:R-:W-:Y:S08]  /*89f0*/  HMMA.16816.F32 R124, R152.reuse, R32, R124 ;  /* 0x00000020987c723c */ /* 0x044ff0000000187c */
[----:B------:R-:W-:Y:S01]  /*8a00*/  HMMA.16816.F32 R120, R152, R34, R120 ;  /* 0x000000229878723c */ /* 0x000fe20000001878 */
[----:B------:R-:W-:Y:S07]  /*8a10*/  LDSM.16.M88.4 R32, [R55+0x8000] ;  /* 0x008000003720783b */ /* 0x000fee0000000200 */
[C---:B------:R-:W-:Y:S08]  /*8a20*/  HMMA.16816.F32 R160, R8.reuse, R24, R160 ;  /* 0x0000001808a0723c */ /* 0x040ff000000018a0 */
[----:B------:R-:W-:Y:S01]  /*8a30*/  HMMA.16816.F32 R144, R8, R26, R144 ;  /* 0x0000001a0890723c */ /* 0x000fe20000001890 */
[----:B------:R-:W2:Y:S07]  /*8a40*/  LDSM.16.M88.4 R24, [R55+0x7c00] ;  /* 0x007c00003718783b */ /* 0x000eae0000000200 */
[----:B---3--:R-:W-:Y:S03]  /*8a50*/  HMMA.16816.F32 R64, R152, R12, R64 ;  /* 0x0000000c9840723c */ /* 0x008fe60000001840 */
[-C--:B------:R-:W-:Y:S01]  /*8a60*/  FMUL.FTZ R169, R160, R117.reuse ;  /* 0x00000075a0a97220 */ /* 0x080fe20000410000 */
[-C--:B------:R-:W-:Y:S01]  /*8a70*/  FMUL.FTZ R170, R161, R117.reuse ;  /* 0x00000075a1aa7220 */ /* 0x080fe20000410000 */
[-C--:B------:R-:W-:Y:S01]  /*8a80*/  FMUL.FTZ R160, R162, R117.reuse ;  /* 0x00000075a2a07220 */ /* 0x080fe20000410000 */
[----:B------:R-:W-:-:S02]  /*8a90*/  FMUL.FTZ R161, R163, R117 ;  /* 0x00000075a3a17220 */ /* 0x000fc40000410000 */
[----:B------:R-:W-:Y:S01]  /*8aa0*/  HMMA.16816.F32 R60, R152, R14, R60 ;  /* 0x0000000e983c723c */ /* 0x000fe2000000183c */
[----:B------:R-:W3:Y:S01]  /*8ab0*/  LDSM.16.M88.4 R12, [R55+0x6400] ;  /* 0x00640000370c783b */ /* 0x000ee20000000200 */
[----:B------:R-:W1:Y:S01]  /*8ac0*/  MUFU.TANH R169, R169 ;  /* 0x000000a900a97308 */ /* 0x000e620000002400 */
[----:B------:R-:W-:-:S05]  /*8ad0*/  FMUL.FTZ R144, R144, R117 ;  /* 0x0000007590907220 */ /* 0x000fca0000410000 */
[C---:B------:R-:W-:Y:S02]  /*8ae0*/  HMMA.16816.F32 R124, R36.reuse, R28, R124 ;  /* 0x0000001c247c723c */ /* 0x040fe4000000187c */
[----:B------:R-:W2:Y:S06]  /*8af0*/  MUFU.TANH R170, R170 ;  /* 0x000000aa00aa7308 */ /* 0x000eac0000002400 */
[----:B------:R-:W-:Y:S01]  /*8b00*/  HMMA.16816.F32 R120, R36, R30, R120 ;  /* 0x0000001e2478723c */ /* 0x000fe20000001878 */
[----:B------:R-:W-:Y:S01]  /*8b10*/  LDSM.16.M88.4 R28, [R55+0x8400] ;  /* 0x00840000371c783b */ /* 0x000fe20000000200 */
[----:B------:R-:W2:Y:S06]  /*8b20*/  MUFU.TANH R160, R160 ;  /* 0x000000a000a07308 */ /* 0x000eac0000002400 */
[C---:B-1----:R-:W-:Y:S02]  /*8b30*/  HMMA.16816.F32 R56, R152.reuse, R4, R56 ;  /* 0x000000049838723c */ /* 0x042fe40000001838 */
[----:B------:R-:W1:Y:S06]  /*8b40*/  MUFU.TANH R161, R161 ;  /* 0x000000a100a17308 */ /* 0x000e6c0000002400 */
[----:B------:R-:W-:Y:S01]  /*8b50*/  HMMA.16816.F32 R48, R152, R6, R48 ;  /* 0x000000069830723c */ /* 0x000fe20000001830 */
[----:B------:R-:W5:Y:S01]  /*8b60*/  LDSM.16.M88.4 R4, [R55+0x6800] ;  /* 0x006800003704783b */ /* 0x000f620000000200 */
[----:B------:R-:W1:Y:S06]  /*8b70*/  MUFU.TANH R144, R144 ;  /* 0x0000009000907308 */ /* 0x000e6c0000002400 */
[C---:B------:R-:W-:Y:S08]  /*8b80*/  HMMA.16816.F32 R124, R20.reuse, R16, R124 ;  /* 0x00000010147c723c */ /* 0x040ff0000000187c */
[----:B------:R-:W-:Y:S01]  /*8b90*/  HMMA.16816.F32 R120, R20, R18, R120 ;  /* 0x000000121478723c */ /* 0x000fe20000001878 */
[----:B------:R-:W4:Y:S07]  /*8ba0*/  LDSM.16.M88.4 R16, [R192+0x6c00] ;  /* 0x006c0000c010783b */ /* 0x000f2e0000000200 */
[C---:B--2---:R-:W-:Y:S08]  /*8bb0*/  HMMA.16816.F32 R132, R8.reuse, R24, R132 ;  /* 0x000000180884723c */ /* 0x044ff00000001884 */
[----:B------:R-:W-:Y:S01]  /*8bc0*/  HMMA.16816.F32 R128, R8, R26, R128 ;  /* 0x0000001a0880723c */ /* 0x000fe20000001880 */
[----:B------:R-:W2:Y:S07]  /*8bd0*/  LDSM.16.M88.4 R24, [R192+0x8400] ;  /* 0x00840000c018783b */ /* 0x000eae0000000200 */
[----:B---3--:R-:W-:Y:S03]  /*8be0*/  HMMA.16816.F32 R64, R36, R12, R64 ;  /* 0x0000000c2440723c */ /* 0x008fe60000001840 */
[-C--:B------:R-:W-:Y:S01]  /*8bf0*/  FMUL.FTZ R132, R132, R117.reuse ;  /* 0x0000007584847220 */ /* 0x080fe20000410000 */
[----:B------:R-:W-:-:S04]  /*8c00*/  FMUL.FTZ R135, R135, R117 ;  /* 0x0000007587877220 */ /* 0x000fc80000410000 */
[----:B------:R-:W-:Y:S01]  /*8c10*/  HMMA.16816.F32 R60, R36, R14, R60 ;  /* 0x0000000e243c723c */ /* 0x000fe2000000183c */
[----:B------:R-:W3:Y:S01]  /*8c20*/  LDSM.16.M88.4 R12, [R192+0x8800] ;  /* 0x00880000c00c783b */ /* 0x000ee20000000200 */
[----:B------:R-:W1:Y:S01]  /*8c30*/  MUFU.TANH R132, R132 ;  /* 0x0000008400847308 */ /* 0x000e620000002400 */
[-C--:B------:R-:W-:Y:S01]  /*8c40*/  FMUL.FTZ R128, R128, R117.reuse ;  /* 0x0000007580807220 */ /* 0x080fe20000410000 */
[----:B------:R-:W-:-:S04]  /*8c50*/  FMUL.FTZ R131, R131, R117 ;  /* 0x0000007583837220 */ /* 0x000fc80000410000 */
[C---:B------:R-:W-:Y:S02]  /*8c60*/  HMMA.16816.F32 R124, R8.reuse, R32, R124 ;  /* 0x00000020087c723c */ /* 0x040fe4000000187c */
[----:B------:R-:W1:Y:S06]  /*8c70*/  MUFU.TANH R135, R135 ;  /* 0x0000008700877308 */ /* 0x000e6c0000002400 */
[----:B------:R-:W-:Y:S01]  /*8c80*/  HMMA.16816.F32 R120, R8, R34, R120 ;  /* 0x000000220878723c */ /* 0x000fe20000001878 */
[----:B------:R-:W1:Y:S01]  /*8c90*/  LDSM.16.M88.4 R32, [R55+0x6c00] ;  /* 0x006c00003720783b */ /* 0x000e620000000200 */
[----:B------:R-:W1:Y:S06]  /*8ca0*/  MUFU.TANH R128, R128 ;  /* 0x0000008000807308 */ /* 0x000e6c0000002400 */
[C---:B-----5:R-:W-:Y:S02]  /*8cb0*/  HMMA.16816.F32 R56, R36.reuse, R4, R56 ;  /* 0x000000042438723c */ /* 0x060fe40000001838 */
[----:B------:R-:W1:Y:S06]  /*8cc0*/  MUFU.TANH R131, R131 ;  /* 0x0000008300837308 */ /* 0x000e6c0000002400 */
[----:B------:R-:W-:Y:S01]  /*8cd0*/  HMMA.16816.F32 R48, R36, R6, R48 ;  /* 0x000000062430723c */ /* 0x000fe20000001830 */
[----:B------:R-:W5:Y:S02]  /*8ce0*/  LDSM.16.M88.4 R4, [R192+0x8c00] ;  /* 0x008c0000c004783b */ /* 0x000f640000000200 */
[----:B------:R-:W-:-:S05]  /*8cf0*/  FMUL.FTZ R120, R120, R117 ;  /* 0x0000007578787220 */ /* 0x000fca0000410000 */
[C---:B----4-:R-:W-:Y:S01]  /*8d00*/  HMMA.16816.F32 R44, R152.reuse, R16, R44 ;  /* 0x00000010982c723c */ /* 0x050fe2000000182c */
[-C--:B------:R-:W-:Y:S01]  /*8d10*/  FMUL.FTZ R16, R122, R117.reuse ;  /* 0x000000757a107220 */ /* 0x080fe20000410000 */
[----:B------:R-:W-:Y:S01]  /*8d20*/  FMUL.FTZ R17, R123, R117 ;  /* 0x000000757b117220 */ /* 0x000fe20000410000 */
[----:B------:R-:W4:Y:S05]  /*8d30*/  MUFU.TANH R120, R120 ;  /* 0x0000007800787308 */ /* 0x000f2a0000002400 */
[----:B------:R-:W-:Y:S03]  /*8d40*/  HMMA.16816.F32 R40, R152, R18, R40 ;  /* 0x000000129828723c */ /* 0x000fe60000001828 */
[----:B------:R-:W1:Y:S05]  /*8d50*/  MUFU.TANH R16, R16 ;  /* 0x0000001000107308 */ /* 0x000e6a0000002400 */
[C---:B--2---:R-:W-:Y:S03]  /*8d60*/  HMMA.16816.F32 R64, R20.reuse, R24, R64 ;  /* 0x000000181440723c */ /* 0x044fe60000001840 */
[----:B------:R-:W2:Y:S05]  /*8d70*/  MUFU.TANH R17, R17 ;  /* 0x0000001100117308 */ /* 0x000eaa0000002400 */
[C---:B------:R-:W-:Y:S01]  /*8d80*/  HMMA.16816.F32 R60, R20.reuse, R26, R60 ;  /* 0x0000001a143c723c */ /* 0x040fe2000000183c */
[----:B------:R-:W4:Y:S07]  /*8d90*/  LDSM.16.M88.4 R24, [R55+0x8800] ;  /* 0x008800003718783b */ /* 0x000f2e0000000200 */
[C---:B---3--:R-:W-:Y:S08]  /*8da0*/  HMMA.16816.F32 R56, R20.reuse, R12, R56 ;  /* 0x0000000c1438723c */ /* 0x048ff00000001838 */
[----:B------:R-:W-:Y:S01]  /*8db0*/  HMMA.16816.F32 R48, R20, R14, R48 ;  /* 0x0000000e1430723c */ /* 0x000fe20000001830 */
[----:B------:R-:W3:Y:S01]  /*8dc0*/  LDSM.16.M88.4 R12, [R55+0x8c00] ;  /* 0x008c0000370c783b */ /* 0x000ee20000000200 */
[----:B------:R-:W-:-:S06]  /*8dd0*/  DEPBAR.LE SB0, 0x0 ;  /* 0x000080000000791a */ /* 0x000fcc0000000000 */
[C---:B-1----:R-:W-:Y:S08]  /*8de0*/  HMMA.16816.F32 R44, R36.reuse, R32, R44 ;  /* 0x00000020242c723c */ /* 0x042ff0000000182c */
[----:B------:R-:W-:Y:S08]  /*8df0*/  HMMA.16816.F32 R40, R36, R34, R40 ;  /* 0x000000222428723c */ /* 0x000ff00000001828 */
[----:B------:R-:W-:Y:S01]  /*8e00*/  HMMA.16816.F32 R156, R8, R140, R156 ;  /* 0x0000008c089c723c */ /* 0x000fe2000000189c */
[-C--:B------:R-:W-:Y:S01]  /*8e10*/  FMUL.FTZ R141, R146, R117.reuse ;  /* 0x00000075928d7220 */ /* 0x080fe20000410000 */
[-C--:B------:R-:W-:Y:S01]  /*8e20*/  FMUL.FTZ R140, R145, R117.reuse ;  /* 0x00000075918c7220 */ /* 0x080fe20000410000 */
[----:B------:R-:W-:-:S04]  /*8e30*/  FMUL.FTZ R145, R147, R117 ;  /* 0x0000007593917220 */ /* 0x000fc80000410000 */
[----:B------:R-:W1:Y:S01]  /*8e40*/  MUFU.TANH R141, R141 ;  /* 0x0000008d008d7308 */ /* 0x000e620000002400 */
[C---:B-----5:R-:W-:Y:S07]  /*8e50*/  HMMA.16816.F32 R44, R20.reuse, R4, R44 ;  /* 0x00000004142c723c */ /* 0x060fee000000182c */
[----:B------:R-:W1:Y:S01]  /*8e60*/  MUFU.TANH R140, R140 ;  /* 0x0000008c008c7308 */ /* 0x000e620000002400 */
[----:B------:R-:W-:Y:S03]  /*8e70*/  HMMA.16816.F32 R40, R20, R6, R40 ;  /* 0x000000061428723c */ /* 0x000fe60000001828 */
[-C--:B------:R-:W-:Y:S01]  /*8e80*/  FMUL.FTZ R146, R156, R117.reuse ;  /* 0x000000759c927220 */ /* 0x080fe20000410000 */
[----:B------:R-:W-:-:S03]  /*8e90*/  FMUL.FTZ R147, R159, R117 ;  /* 0x000000759f937220 */ /* 0x000fc60000410000 */
[----:B------:R-:W1:Y:S01]  /*8ea0*/  MUFU.TANH R145, R145 ;  /* 0x0000009100917308 */ /* 0x000e620000002400 */
[----:B------:R-:W-:Y:S01]  /*8eb0*/  HMMA.16816.F32 R136, R8, R142, R136 ;  /* 0x0000008e0888723c */ /* 0x000fe20000001888 */
[-C--:B------:R-:W-:Y:S01]  /*8ec0*/  FMUL.FTZ R142, R157, R117.reuse ;  /* 0x000000759d8e7220 */ /* 0x080fe20000410000 */
[----:B------:R-:W-:-:S05]  /*8ed0*/  FMUL.FTZ R143, R158, R117 ;  /* 0x000000759e8f7220 */ /* 0x000fca0000410000 */
[----:B------:R-:W1:Y:S01]  /*8ee0*/  MUFU.TANH R146, R146 ;  /* 0x0000009200927308 */ /* 0x000e620000002400 */
[----:B------:R-:W-:Y:S01]  /*8ef0*/  HMMA.16816.F32 R64, R8, R28, R64 ;  /* 0x0000001c0840723c */ /* 0x000fe20000001840 */
[----:B------:R-:W-:-:S06]  /*8f00*/  FMUL.FTZ R28, R121, R117 ;  /* 0x00000075791c7220 */ /* 0x000fcc0000410000 */
[----:B------:R-:W1:Y:S01]  /*8f10*/  MUFU.TANH R142, R142 ;  /* 0x0000008e008e7308 */ /* 0x000e620000002400 */
[C---:B------:R-:W-:Y:S03]  /*8f20*/  HMMA.16816.F32 R60, R8.reuse, R30, R60 ;  /* 0x0000001e083c723c */ /* 0x040fe6000000183c */
[-C--:B------:R-:W-:Y:S01]  /*8f30*/  FMUL.FTZ R156, R136, R117.reuse ;  /* 0x00000075889c7220 */ /* 0x080fe20000410000 */
[-C--:B------:R-:W-:Y:S01]  /*8f40*/  FMUL.FTZ R136, R138, R117.reuse ;  /* 0x000000758a887220 */ /* 0x080fe20000410000 */
[-C--:B------:R-:W-:Y:S01]  /*8f50*/  FMUL.FTZ R138, R133, R117.reuse ;  /* 0x00000075858a7220 */ /* 0x080fe20000410000 */
[-C--:B------:R-:W-:Y:S01]  /*8f60*/  FMUL.FTZ R133, R134, R117.reuse ;  /* 0x0000007586857220 */ /* 0x080fe20000410000 */
[-C--:B------:R-:W-:Y:S01]  /*8f70*/  FMUL.FTZ R157, R137, R117.reuse ;  /* 0x00000075899d7220 */ /* 0x080fe20000410000 */
[C---:B----4-:R-:W-:Y:S01]  /*8f80*/  HMMA.16816.F32 R56, R8.reuse, R24, R56 ;  /* 0x000000180838723c */ /* 0x050fe20000001838 */
[-C--:B------:R-:W-:Y:S01]  /*8f90*/  FMUL.FTZ R134, R129, R117.reuse ;  /* 0x0000007581867220 */ /* 0x080fe20000410000 */
[-C--:B------:R-:W-:Y:S01]  /*8fa0*/  FMUL.FTZ R137, R139, R117.reuse ;  /* 0x000000758b897220 */ /* 0x080fe20000410000 */
[-C--:B------:R-:W-:Y:S01]  /*8fb0*/  FMUL.FTZ R129, R130, R117.reuse ;  /* 0x0000007582817220 */ /* 0x080fe20000410000 */
[-C--:B------:R-:W-:Y:S01]  /*8fc0*/  FMUL.FTZ R130, R124, R117.reuse ;  /* 0x000000757c827220 */ /* 0x080fe20000410000 */
[-C--:B------:R-:W-:Y:S01]  /*8fd0*/  FMUL.FTZ R139, R125, R117.reuse ;  /* 0x000000757d8b7220 */ /* 0x080fe20000410000 */
[-C--:B------:R-:W-:Y:S01]  /*8fe0*/  FMUL.FTZ R124, R126, R117.reuse ;  /* 0x000000757e7c7220 */ /* 0x080fe20000410000 */
[-C--:B------:R-:W-:Y:S01]  /*8ff0*/  FMUL.FTZ R125, R127, R117.reuse ;  /* 0x000000757f7d7220 */ /* 0x080fe20000410000 */
[C---:B------:R-:W-:Y:S01]  /*9000*/  HMMA.16816.F32 R48, R8.reuse, R26, R48 ;  /* 0x0000001a0830723c */ /* 0x040fe20000001830 */
[-C--:B------:R-:W-:Y:S01]  /*9010*/  FMUL.FTZ R64, R64, R117.reuse ;  /* 0x0000007540407220 */ /* 0x080fe20000410000 */
[-C--:B------:R-:W-:Y:S01]  /*9020*/  FMUL.FTZ R31, R65, R117.reuse ;  /* 0x00000075411f7220 */ /* 0x080fe20000410000 */
[-C--:B------:R-:W-:Y:S01]  /*9030*/  FMUL.FTZ R29, R66, R117.reuse ;  /* 0x00000075421d7220 */ /* 0x080fe20000410000 */
[-C--:B------:R-:W-:Y:S01]  /*9040*/  FMUL.FTZ R30, R67, R117.reuse ;  /* 0x00000075431e7220 */ /* 0x080fe20000410000 */
[-C--:B------:R-:W-:Y:S01]  /*9050*/  FMUL.FTZ R32, R60, R117.reuse ;  /* 0x000000753c207220 */ /* 0x080fe20000410000 */
[-C--:B------:R-:W-:Y:S01]  /*9060*/  FMUL.FTZ R24, R61, R117.reuse ;  /* 0x000000753d187220 */ /* 0x080fe20000410000 */
[-C--:B------:R-:W-:Y:S01]  /*9070*/  FMUL.FTZ R18, R62, R117.reuse ;  /* 0x000000753e127220 */ /* 0x080fe20000410000 */
[----:B---3--:R-:W-:Y:S01]  /*9080*/  HMMA.16816.F32 R44, R8, R12, R44 ;  /* 0x0000000c082c723c */ /* 0x008fe2000000182c */
[-C--:B------:R-:W-:Y:S01]  /*9090*/  FMUL.FTZ R4, R63, R117.reuse ;  /* 0x000000753f047220 */ /* 0x080fe20000410000 */
[----:B------:R-:W3:Y:S01]  /*90a0*/  MUFU.TANH R143, R143 ;  /* 0x0000008f008f7308 */ /* 0x000ee20000002400 */
[-C--:B------:R-:W-:Y:S01]  /*90b0*/  FMUL.FTZ R25, R56, R117.reuse ;  /* 0x0000007538197220 */ /* 0x080fe20000410000 */
[-C--:B------:R-:W-:Y:S01]  /*90c0*/  FMUL.FTZ R26, R57, R117.reuse ;  /* 0x00000075391a7220 */ /* 0x080fe20000410000 */
[-C--:B------:R-:W-:Y:S01]  /*90d0*/  FMUL.FTZ R19, R58, R117.reuse ;  /* 0x000000753a137220 */ /* 0x080fe20000410000 */
[----:B------:R-:W-:-:S02]  /*90e0*/  FMUL.FTZ R5, R59, R117 ;  /* 0x000000753b057220 */ /* 0x000fc40000410000 */
[----:B------:R-:W-:Y:S02]  /*90f0*/  HMMA.16816.F32 R40, R8, R14, R40 ;  /* 0x0000000e0828723c */ /* 0x000fe40000001828 */
[----:B------:R-:W4:Y:S01]  /*9100*/  MUFU.TANH R147, R147 ;  /* 0x0000009300937308 */ /* 0x000f220000002400 */
[-C--:B------:R-:W-:Y:S01]  /*9110*/  FMUL.FTZ R13, R48, R117.reuse ;  /* 0x00000075300d7220 */ /* 0x080fe20000410000 */
[-C--:B------:R-:W-:Y:S01]  /*9120*/  FMUL.FTZ R49, R49, R117.reuse ;  /* 0x0000007531317220 */ /* 0x080fe20000410000 */
[-C--:B------:R-:W-:Y:S01]  /*9130*/  FMUL.FTZ R7, R50, R117.reuse ;  /* 0x0000007532077220 */ /* 0x080fe20000410000 */
[----:B------:R-:W-:-:S04]  /*9140*/  FMUL.FTZ R6, R51, R117 ;  /* 0x0000007533067220 */ /* 0x000fc80000410000 */
[----:B------:R-:W1:Y:S01]  /*9150*/  MUFU.TANH R156, R156 ;  /* 0x0000009c009c7308 */ /* 0x000e620000002400 */
        /* <DEDUP_REMOVED lines=9> */
[----:B------:R-:W1:Y:S08]  /*91f0*/  MUFU.TANH R136, R136 ;  /* 0x0000008800887308 */ /* 0x000e700000002400 */
        /* <DEDUP_REMOVED lines=27> */
[----:B------:R1:W1:Y:S08]  /*93b0*/  MUFU.TANH R51, R45 ;  /* 0x0000002d00337308 */ /* 0x0002700000002400 */
[----:B------:R-:W1:Y:S08]  /*93c0*/  MUFU.TANH R8, R8 ;  /* 0x0000000800087308 */ /* 0x000e700000002400 */
[----:B------:R-:W1:Y:S08]  /*93d0*/  MUFU.TANH R10, R10 ;  /* 0x0000000a000a7308 */ /* 0x000e700000002400 */
[----:B------:R1:W1:Y:S08]  /*93e0*/  MUFU.TANH R121, R40 ;  /* 0x0000002800797308 */ /* 0x0002700000002400 */
[----:B------:R1:W1:Y:S08]  /*93f0*/  MUFU.TANH R67, R41 ;  /* 0x0000002900437308 */ /* 0x0002700000002400 */
[----:B------:R-:W1:Y:S08]  /*9400*/  MUFU.TANH R11, R11 ;  /* 0x0000000b000b7308 */ /* 0x000e700000002400 */
[----:B------:R-:W1:Y:S01]  /*9410*/  MUFU.TANH R15, R15 ;  /* 0x0000000f000f7308 */ /* 0x000e620000002400 */
[----:B------:R-:W-:Y:S06]  /*9420*/  BAR.SYNC.DEFER_BLOCKING 0x0 ;  /* 0x0000000000007b1d */ /* 0x000fec0000010000 */
[----:B--234-:R-:W-:Y:S05]  /*9430*/  @!P5 BRA `(.L_x_1845) ;  /* 0x000000080038d947 */ /* 0x01cfea0003800000 */
[----:B------:R-:W-:Y:S04]  /*9440*/  BSSY.RECONVERGENT B0, `(.L_x_1846) ;  /* 0x0000048000007945 */ /* 0x000fe80003800200 */
[----:B------:R-:W-:Y:S05]  /*9450*/  @!P3 BRA `(.L_x_1847) ;  /* 0x0000000000f8b947 */ /* 0x000fea0003800000 */
[----:B------:R-:W2:Y:S01]  /*9460*/  LD.E R23, desc[UR4][R2.64+0x170] ;  /* 0x0001700402177980 */ /* 0x000ea2000c101900 */
[C---:B------:R-:W-:Y:S02]  /*9470*/  IADD3 R12, PT, PT, R54.reuse, -0x80, RZ ;  /* 0xffffff80360c7810 */ /* 0x040fe40007ffe0ff */
[----:B------:R-:W-:Y:S01]  /*9480*/  IADD3 R54, PT, PT, R54, -0x100, RZ ;  /* 0xffffff0036367810 */ /* 0x000fe20007ffe0ff */
[----:B------:R-:W3:Y:S01]  /*9490*/  LD.E.64 R36, desc[UR4][R2.64+0x20] ;  /* 0x0000200402247980 */ /* 0x000ee2000c101b00 */
[----:B------:R-:W-:Y:S02]  /*94a0*/  IABS R9, R12 ;  /* 0x0000000c00097213 */ /* 0x000fe40000000000 */
[-C--:B--2---:R-:W-:Y:S02]  /*94b0*/  IABS R20, R23.reuse ;  /* 0x0000001700147213 */ /* 0x084fe40000000000 */
[-C--:B------:R-:W-:Y:S02]  /*94c0*/  IABS R14, R23.reuse ;  /* 0x00000017000e7213 */ /* 0x080fe40000000000 */
[----:B------:R-:W2:Y:S01]  /*94d0*/  I2F.RP R27, R20 ;  /* 0x00000014001b7306 */ /* 0x000ea20000209400 */
[----:B------:R-:W-:-:S02]  /*94e0*/  LOP3.LUT R12, R12, R23, RZ, 0x3c, !PT ;  /* 0x000000170c0c7212 */ /* 0x000fc400078e3cff */
[----:B------:R-:W-:-:S05]  /*94f0*/  IMAD.MOV R14, RZ, RZ, -R14 ;  /* 0x000000ffff0e7224 */ /* 0x000fca00078e0a0e */
[----:B--2---:R-:W2:Y:S02]  /*9500*/  MUFU.RCP R34, R27 ;  /* 0x0000001b00227308 */ /* 0x004ea40000001000 */
[----:B--2---:R-:W-:-:S06]  /*9510*/  VIADD R34, R34, 0xffffffe ;  /* 0x0ffffffe22227836 */ /* 0x004fcc0000000000 */
[----:B------:R-:W2:Y:S02]  /*9520*/  F2I.FTZ.U32.TRUNC.NTZ R35, R34 ;  /* 0x0000002200237305 */ /* 0x000ea4000021f000 */
[----:B--2---:R-:W-:Y:S02]  /*9530*/  IMAD.MOV R21, RZ, RZ, -R35 ;  /* 0x000000ffff157224 */ /* 0x004fe400078e0a23 */
[----:B------:R-:W-:Y:S02]  /*9540*/  IMAD.MOV.U32 R34, RZ, RZ, RZ ;  /* 0x000000ffff227224 */ /* 0x000fe400078e00ff */
[----:B------:R-:W-:-:S04]  /*9550*/  IMAD R22, R21, R20, RZ ;  /* 0x0000001415167224 */ /* 0x000fc800078e02ff */
[----:B------:R-:W-:Y:S02]  /*9560*/  IMAD.HI.U32 R22, R35, R22, R34 ;  /* 0x0000001623167227 */ /* 0x000fe400078e0022 */
[----:B------:R-:W2:Y:S04]  /*9570*/  LD.E.64 R34, desc[UR4][R2.64+0x38] ;  /* 0x0000380402227980 */ /* 0x000ea8000c101b00 */
[----:B------:R-:W-:-:S04]  /*9580*/  IMAD.HI.U32 R21, R22, R9, RZ ;  /* 0x0000000916157227 */ /* 0x000fc800078e00ff */
[----:B------:R-:W-:Y:S01]  /*9590*/  IMAD R27, R21, R14, R9 ;  /* 0x0000000e151b7224 */ /* 0x000fe200078e0209 */
[----:B------:R-:W-:Y:S02]  /*95a0*/  IABS R9, R54 ;  /* 0x0000003600097213 */ /* 0x000fe40000000000 */
[----:B------:R-:W-:Y:S02]  /*95b0*/  LOP3.LUT R54, R54, R23, RZ, 0x3c, !PT ;  /* 0x0000001736367212 */ /* 0x000fe400078e3cff */
[----:B------:R-:W-:Y:S01]  /*95c0*/  ISETP.GT.U32.AND P3, PT, R20, R27, PT ;  /* 0x0000001b1400720c */ /* 0x000fe20003f64070 */
[----:B------:R-:W-:-:S04]  /*95d0*/  IMAD.HI.U32 R22, R22, R9, RZ ;  /* 0x0000000916167227 */ /* 0x000fc800078e00ff */
[----:B------:R-:W-:-:S05]  /*95e0*/  IMAD R9, R22, R14, R9 ;  /* 0x0000000e16097224 */ /* 0x000fca00078e0209 */
[----:B------:R-:W-:-:S03]  /*95f0*/  ISETP.GT.U32.AND P4, PT, R20, R9, PT ;  /* 0x000000091400720c */ /* 0x000fc60003f84070 */
[----:B------:R-:W-:Y:S01]  /*9600*/  @!P3 IADD3 R27, PT, PT, R27, -R20, RZ ;  /* 0x800000141b1bb210 */ /* 0x000fe20007ffe0ff */
[----:B------:R-:W-:-:S03]  /*9610*/  @!P3 VIADD R21, R21, 0x1 ;  /* 0x000000011515b836 */ /* 0x000fc60000000000 */
[----:B------:R-:W-:-:S06]  /*9620*/  ISETP.GE.U32.AND P3, PT, R27, R20, PT ;  /* 0x000000141b00720c */ /* 0x000fcc0003f66070 */
[----:B------:R-:W-:Y:S02]  /*9630*/  @!P4 IMAD.IADD R9, R9, 0x1, -R20 ;  /* 0x000000010909c824 */ /* 0x000fe400078e0a14 */
[----:B------:R-:W-:Y:S01]  /*9640*/  @!P4 VIADD R22, R22, 0x1 ;  /* 0x000000011616c836 */ /* 0x000fe20000000000 */
[----:B------:R-:W-:Y:S02]  /*9650*/  ISETP.GE.AND P4, PT, R12, RZ, PT ;  /* 0x000000ff0c00720c */ /* 0x000fe40003f86270 */
[----:B------:R-:W-:Y:S02]  /*9660*/  LOP3.LUT R12, RZ, R23, RZ, 0x33, !PT ;  /* 0x00000017ff0c7212 */ /* 0x000fe400078e33ff */
[----:B------:R-:W-:Y:S02]  /*9670*/  @P3 IADD3 R21, PT, PT, R21, 0x1, RZ ;  /* 0x0000000115153810 */ /* 0x000fe40007ffe0ff */
[----:B------:R-:W-:-:S07]  /*9680*/  ISETP.GE.U32.AND P3, PT, R9, R20, PT ;  /* 0x000000140900720c */ /* 0x000fce0003f66070 */
[----:B------:R-:W-:Y:S01]  /*9690*/  @!P4 IMAD.MOV R21, RZ, RZ, -R21 ;  /* 0x000000ffff15c224 */ /* 0x000fe200078e0a15 */
[----:B------:R-:W-:-:S04]  /*96a0*/  ISETP.NE.AND P4, PT, R23, RZ, PT ;  /* 0x000000ff1700720c */ /* 0x000fc80003f85270 */
[----:B------:R-:W-:Y:S02]  /*96b0*/  SEL R21, R12, R21, !P4 ;  /* 0x000000150c157207 */ /* 0x000fe40006000000 */
[----:B------:R-:W-:Y:S02]  /*96c0*/  @P3 IADD3 R22, PT, PT, R22, 0x1, RZ ;  /* 0x0000000116163810 */ /* 0x000fe40007ffe0ff */
[----:B------:R-:W-:Y:S01]  /*96d0*/  ISETP.GE.AND P3, PT, R54, RZ, PT ;  /* 0x000000ff3600720c */ /* 0x000fe20003f66270 */
[----:B------:R-:W-:-:S05]  /*96e0*/  IMAD.WIDE R38, R21, 0x4, R220 ;  /* 0x0000000415267825 */ /* 0x000fca00078e02dc */
[----:B------:R-:W4:Y:S07]  /*96f0*/  LD.E R9, desc[UR4][R38.64] ;  /* 0x0000000426097980 */ /* 0x000f2e000c101900 */
[----:B------:R-:W-:-:S04]  /*9700*/  @!P3 IADD3 R22, PT, PT, -R22, RZ, RZ ;  /* 0x000000ff1616b210 */ /* 0x000fc80007ffe1ff */
[----:B------:R-:W-:-:S05]  /*9710*/  SEL R14, R12, R22, !P4 ;  /* 0x000000160c0e7207 */ /* 0x000fca0006000000 */
[----:B-1----:R-:W-:-:S05]  /*9720*/  IMAD.WIDE R40, R14, 0x4, R220 ;  /* 0x000000040e287825 */ /* 0x002fca00078e02dc */
        /* <DEDUP_REMOVED lines=17> */
.L_x_1847:
        /* <DEDUP_REMOVED lines=8> */
.L_x_1848:
[----:B------:R-:W-:Y:S05]  /*98c0*/  BSYNC.RECONVERGENT B0 ;  /* 0x0000000000007941 */ /* 0x000fea0003800200 */
.L_x_1846:
[C---:B------:R-:W-:Y:S01]  /*98d0*/  LEA R22, P3, R194.reuse, R202, 0x6 ;  /* 0x000000cac2167211 */ /* 0x040fe200078630ff */
[C---:B------:R-:W-:Y:S01]  /*98e0*/  IMAD.SHL.U32 R9, R194.reuse, 0x40, RZ ;  /* 0x00000040c2097824 */ /* 0x040fe200078e00ff */
[----:B------:R-:W-:Y:S01]  /*98f0*/  @!PT LDS RZ, [RZ] ;  /* 0x00000000fffff984 */ /* 0x000fe20000000800 */
[----:B------:R-:W-:Y:S01]  /*9900*/  @!PT LDS RZ, [RZ] ;  /* 0x00000000fffff984 */ /* 0x000fe20000000800 */
[----:B------:R-:W-:Y:S01]  /*9910*/  @!PT LDS RZ, [RZ] ;  /* 0x00000000fffff984 */ /* 0x000fe20000000800 */
[----:B------:R2:W-:Y:S01]  /*9920*/  @!P2 LDGSTS.E.BYPASS.LTC128B.128 [R211+0x3000], desc[UR4][R202.64] ;  /* 0x03000000cad3afae */ /* 0x0005e2000b981a04 */
[C-C-:B------:R-:W-:Y:S02]  /*9930*/  SHF.L.U64.HI R12, R194.reuse, 0x6, R195.reuse ;  /* 0x00000006c20c7819 */ /* 0x140fe400000102c3 */
[----:B------:R-:W-:Y:S01]  /*9940*/  LEA.HI.X R23, R194, R203, R195, 0x6, P3 ;  /* 0x000000cbc2177211 */ /* 0x000fe200018f34c3 */
[----:B------:R2:W-:Y:S01]  /*9950*/  @P2 STS.128 [R211+0x3000], RZ ;  /* 0x003000ffd3002388 */ /* 0x0005e20000000c00 */
[----:B------:R-:W-:-:S03]  /*9960*/  IADD3 R20, P4, PT, R9, R22, RZ ;  /* 0x0000001609147210 */ /* 0x000fc60007f9e0ff */
[----:B------:R-:W-:Y:S01]  /*9970*/  @!PT LDS RZ, [RZ] ;  /* 0x00000000fffff984 */ /* 0x000fe20000000800 */
[----:B------:R-:W-:Y:S01]  /*9980*/  @!PT LDS RZ, [RZ] ;  /* 0x00000000fffff984 */ /* 0x000fe20000000800 */
[----:B------:R-:W-:Y:S01]  /*9990*/  @!PT LDS RZ, [RZ] ;  /* 0x00000000fffff984 */ /* 0x000fe20000000800 */
[----:B------:R2:W-:Y:S01]  /*99a0*/  @!P1 LDGSTS.E.BYPASS.LTC128B.128 [R211+0x5000], desc[UR4][R202.64+0x40] ;  /* 0x05000040cad39fae */ /* 0x0005e2000b981a04 */
[----:B------:R-:W-:Y:S01]  /*99b0*/  IADD3 R34, P3, PT, R9, R20, RZ ;  /* 0x0000001409227210 */ /* 0x000fe20007f7e0ff */
[C---:B------:R-:W-:Y:S02]  /*99c0*/  IMAD.X R21, R12.reuse, 0x1, R23, P4 ;  /* 0x000000010c157824 */ /* 0x040fe400020e0617 */
[----:B------:R2:W-:Y:S02]  /*99d0*/  @P1 STS.128 [R211+0x5000], RZ ;  /* 0x005000ffd3001388 */ /* 0x0005e40000000c00 */
[----:B------:R-:W-:Y:S02]  /*99e0*/  IMAD.X R35, R12, 0x1, R21, P3 ;  /* 0x000000010c237824 */ /* 0x000fe400018e0615 */
        /* <DEDUP_REMOVED lines=51> */
.L_x_1845:
[----:B------:R-:W-:Y:S05]  /*9d20*/  BSYNC.RECONVERGENT B1 ;  /* 0x0000000000017941 */ /* 0x000fea0003800200 */
.L_x_1844:
[----:B------:R-:W3:Y:S01]  /*9d30*/  LD.E R127, desc[UR4][R2.64+0xdc] ;  /* 0x0000dc04027f7980 */ /* 0x000ee2000c101900 */
[----:B--2---:R-:W-:-:S04]  /*9d40*/  IMAD R21, R116, 0x80, R53 ;  /* 0x0000008074157824 */ /* 0x004fc800078e0235 */
[C---:B------:R-:W-:Y:S02]  /*9d50*/  VIADD R9, R21.reuse, 0xffffff00 ;  /* 0xffffff0015097836 */ /* 0x040fe40000000000 */
[----:B------:R-:W-:-:S03]  /*9d60*/  VIADD R126, R21, 0xffffff01 ;  /* 0xffffff01157e7836 */ /* 0x000fc60000000000 */
[----:B------:R-:W-:Y:S01]  /*9d70*/  ISETP.GE.AND P0, PT, R9, R218, PT ;  /* 0x000000da0900720c */ /* 0x000fe20003f06270 */
[----:B------:R-:W-:Y:S01]  /*9d80*/  VIADD R123, R21, 0xffffff08 ;  /* 0xffffff08157b7836 */ /* 0x000fe20000000000 */
[----:B------:R-:W-:Y:S01]  /*9d90*/  ISETP.GE.AND P1, PT, R9, R216, PT ;  /* 0x000000d80900720c */ /* 0x000fe20003f26270 */
[----:B------:R-:W-:Y:S01]  /*9da0*/  VIADD R122, R21, 0xffffff09 ;  /* 0xffffff09157a7836 */ /* 0x000fe20000000000 */
[----:B------:R-:W-:Y:S02]  /*9db0*/  FSEL R12, R148, -INF , P0 ;  /* 0xff800000940c7808 */ /* 0x000fe40000000000 */
[----:B------:R-:W-:Y:S02]  /*9dc0*/  ISETP.GE.AND P0, PT, R126, R218, PT ;  /* 0x000000da7e00720c */ /* 0x000fe40003f06270 */
[C---:B------:R-:W-:Y:S02]  /*9dd0*/  ISETP.GE.AND P3, PT, R9.reuse, R217, PT ;  /* 0x000000d90900720c */ /* 0x040fe40003f66270 */
[----:B------:R-:W-:Y:S01]  /*9de0*/  ISETP.GE.AND P4, PT, R9, R213, PT ;  /* 0x000000d50900720c */ /* 0x000fe20003f86270 */
[----:B------:R-:W-:Y:S01]  /*9df0*/  VIADD R117, R21, 0xffffff10 ;  /* 0xffffff1015757836 */ /* 0x000fe20000000000 */
[----:B------:R-:W-:Y:S01]  /*9e00*/  FSEL R9, R151, -INF , P1 ;  /* 0xff80000097097808 */ /* 0x000fe20000800000 */
[----:B------:R-:W-:Y:S01]  /*9e10*/  VIADD R66, R21, 0xffffff11 ;  /* 0xffffff1115427836 */ /* 0x000fe20000000000 */
[----:B------:R-:W-:-:S02]  /*9e20*/  FSEL R22, R150, -INF , P0 ;  /* 0xff80000096167808 */ /* 0x000fc40000000000 */
[-C--:B------:R-:W-:Y:S02]  /*9e30*/  ISETP.GE.AND P1, PT, R123, R218.reuse, PT ;  /* 0x000000da7b00720c */ /* 0x080fe40003f26270 */
[-C--:B------:R-:W-:Y:S01]  /*9e40*/  ISETP.GE.AND P0, PT, R122, R218.reuse, PT ;  /* 0x000000da7a00720c */ /* 0x080fe20003f06270 */
[C---:B------:R-:W-:Y:S01]  /*9e50*/  VIADD R65, R21.reuse, 0xffffff18 ;  /* 0xffffff1815417836 */ /* 0x040fe20000000000 */
        /* <DEDUP_REMOVED lines=14> */
[----:B-1----:R-:W-:Y:S02]  /*9f40*/  FSEL R48, R140, -INF , P0 ;  /* 0xff8000008c307808 */ /* 0x002fe40000000000 */
[-C--:B------:R-:W-:Y:S02]  /*9f50*/  ISETP.GE.AND P1, PT, R62, R218.reuse, PT ;  /* 0x000000da3e00720c */ /* 0x080fe40003f26270 */
[----:B------:R-:W-:Y:S01]  /*9f60*/  ISETP.GE.AND P0, PT, R61, R218, PT ;  /* 0x000000da3d00720c */ /* 0x000fe20003f06270 */
[C---:B------:R-:W-:Y:S01]  /*9f70*/  VIADD R57, R21.reuse, 0xffffff30 ;  /* 0xffffff3015397836 */ /* 0x040fe20000000000 */
[----:B------:R-:W-:Y:S01]  /*9f80*/  ISETP.GE.AND P2, PT, R126, R217, PT ;  /* 0x000000d97e00720c */ /* 0x000fe20003f46270 */
[----:B------:R-:W-:Y:S01]  /*9f90*/  VIADD R55, R21, 0xffffff31 ;  /* 0xffffff3115377836 */ /* 0x000fe20000000000 */
[----:B------:R-:W-:-:S02]  /*9fa0*/  FSEL R146, R146, -INF , P1 ;  /* 0xff80000092927808 */ /* 0x000fc40000800000 */
[----:B------:R-:W-:Y:S02]  /*9fb0*/  FSEL R142, R142, -INF , P0 ;  /* 0xff8000008e8e7808 */ /* 0x000fe40000000000 */
[-C--:B------:R-:W-:Y:S02]  /*9fc0*/  ISETP.GE.AND P1, PT, R60, R218.reuse, PT ;  /* 0x000000da3c00720c */ /* 0x080fe40003f26270 */
[----:B------:R-:W-:Y:S02]  /*9fd0*/  ISETP.GE.AND P0, PT, R59, R218, PT ;  /* 0x000000da3b00720c */ /* 0x000fe40003f06270 */
        /* <DEDUP_REMOVED lines=39> */
[----:B------:R-:W-:Y:S02]  /*a250*/  ISETP.GE.AND P4, PT, R122, R217, PT ;  /* 0x000000d97a00720c */ /* 0x000fe40003f86270 */
[----:B------:R-:W-:-:S02]  /*a260*/  FSEL R180, R146, -INF , !P3 ;  /* 0xff80000092b47808 */ /* 0x000fc40005800000 */
[-C--:B------:R-:W-:Y:S02]  /*a270*/  ISETP.GE.AND P3, PT, R59, R217.reuse, PT ;  /* 0x000000d93b00720c */ /* 0x080fe40003f66270 */
[----:B------:R-:W-:Y:S01]  /*a280*/  FSEL R162, R138, -INF , !P2 ;  /* 0xff8000008aa27808 */ /* 0x000fe20005000000 */
[C---:B------:R-:W-:Y:S01]  /*a290*/  VIADD R39, R21.reuse, 0xffffff58 ;  /* 0xffffff5815277836 */ /* 0x040fe20000000000 */
[----:B------:R-:W-:Y:S01]  /*a2a0*/  ISETP.GE.AND P2, PT, R46, R217, PT ;  /* 0x000000d92e00720c */ /* 0x000fe20003f46270 */
[----:B------:R-:W-:Y:S01]  /*a2b0*/  VIADD R38, R21, 0xffffff59 ;  /* 0xffffff5915267836 */ /* 0x000fe20000000000 */
[----:B------:R-:W-:Y:S02]  /*a2c0*/  FSEL R120, R120, -INF , P1 ;  /* 0xff80000078787808 */ /* 0x000fe40000800000 */
[----:B------:R-:W-:Y:S02]  /*a2d0*/  FSEL R28, R28, -INF , P0 ;  /* 0xff8000001c1c7808 */ /* 0x000fe40000000000 */
[----:B------:R-:W-:-:S02]  /*a2e0*/  ISETP.GE.AND P1, PT, R41, R218, PT ;  /* 0x000000da2900720c */ /* 0x000fc40003f26270 */
[----:B------:R-:W-:Y:S02]  /*a2f0*/  ISETP.GE.AND P0, PT, R40, R218, PT ;  /* 0x000000da2800720c */ /* 0x000fe40003f06270 */
[----:B------:R-:W-:Y:S02]  /*a300*/  FSEL R14, R14, -INF , !P4 ;  /* 0xff8000000e0e7808 */ /* 0x000fe40006000000 */
[-C--:B------:R-:W-:Y:S02]  /*a310*/  ISETP.GE.AND P4, PT, R65, R217.reuse, PT ;  /* 0x000000d94100720c */ /* 0x080fe40003f86270 */
[----:B------:R-:W-:Y:S02]  /*a320*/  FSEL R176, R157, -INF , !P3 ;  /* 0xff8000009db07808 */ /* 0x000fe40005800000 */
[-C--:B------:R-:W-:Y:S02]  /*a330*/  ISETP.GE.AND P3, PT, R54, R217.reuse, PT ;  /* 0x000000d93600720c */ /* 0x080fe40003f66270 */
[----:B------:R-:W-:Y:S01]  /*a340*/  FSEL R172, R130, -INF , !P2 ;  /* 0xff80000082ac7808 */ /* 0x000fe20005000000 */
[----:B------:R-:W-:Y:S01]  /*a350*/  VIADD R36, R21, 0xffffff61 ;  /* 0xffffff6115247836 */ /* 0x000fe20000000000 */
[----:B------:R-:W-:-:S02]  /*a360*/  ISETP.GE.AND P2, PT, R42, R217, PT ;  /* 0x000000d92a00720c */ /* 0x000fc40003f46270 */
[----:B------:R-:W-:Y:S02]  /*a370*/  FSEL R64, R64, -INF , P1 ;  /* 0xff80000040407808 */ /* 0x000fe40000800000 */
[----:B------:R-:W-:Y:S02]  /*a380*/  FSEL R31, R31, -INF , P0 ;  /* 0xff8000001f1f7808 */ /* 0x000fe40000000000 */
[-C--:B------:R-:W-:Y:S02]  /*a390*/  ISETP.GE.AND P1, PT, R39, R218.reuse, PT ;  /* 0x000000da2700720c */ /* 0x080fe40003f26270 */
[----:B------:R-:W-:Y:S02]  /*a3a0*/  ISETP.GE.AND P0, PT, R38, R218, PT ;  /* 0x000000da2600720c */ /* 0x000fe40003f06270 */
[----:B------:R-:W-:Y:S01]  /*a3b0*/  FSEL R50, R50, -INF , !P4 ;  /* 0xff80000032327808 */ /* 0x000fe20006000000 */
[----:B------:R-:W-:Y:S01]  /*a3c0*/  VIADD R37, R21, 0xffffff60 ;  /* 0xffffff6015257836 */ /* 0x000fe20000000000 */
[----:B------:R-:W-:-:S02]  /*a3d0*/  ISETP.GE.AND P4, PT, R61, R217, PT ;  /* 0x000000d93d00720c */ /* 0x000fc40003f86270 */
[----:B------:R-:W-:Y:S02]  /*a3e0*/  FSEL R158, R128, -INF , !P3 ;  /* 0xff800000809e7808 */ /* 0x000fe40005800000 */
[-C--:B------:R-:W-:Y:S02]  /*a3f0*/  ISETP.GE.AND P3, PT, R45, R217.reuse, PT ;  /* 0x000000d92d00720c */ /* 0x080fe40003f66270 */
[----:B------:R-:W-:Y:S02]  /*a400*/  FSEL R166, R28, -INF , !P2 ;  /* 0xff8000001ca67808 */ /* 0x000fe40005000000 */
[----:B------:R-:W-:Y:S02]  /*a410*/  ISETP.GE.AND P2, PT, R39, R217, PT ;  /* 0x000000d92700720c */ /* 0x000fe40003f46270 */
[----:B------:R-:W-:Y:S02]  /*a420*/  FSEL R32, R32, -INF , P1 ;  /* 0xff80000020207808 */ /* 0x000fe40000800000 */
[----:B------:R-:W-:-:S02]  /*a430*/  FSEL R24, R24, -INF , P0 ;  /* 0xff80000018187808 */ /* 0x000fc40000000000 */
[-C--:B------:R-:W-:Y:S02]  /*a440*/  ISETP.GE.AND P0, PT, R36, R218.reuse, PT ;  /* 0x000000da2400720c */ /* 0x080fe40003f06270 */
[----:B------:R-:W-:Y:S01]  /*a450*/  FSEL R182, R142, -INF , !P4 ;  /* 0xff8000008eb67808 */ /* 0x000fe20006000000 */
[----:B------:R-:W-:Y:S01]  /*a460*/  VIADD R35, R21, 0xffffff68 ;  /* 0xffffff6815237836 */ /* 0x000fe20000000000 */
[-C--:B------:R-:W-:Y:S02]  /*a470*/  ISETP.GE.AND P4, PT, R57, R217.reuse, PT ;  /* 0x000000d93900720c */ /* 0x080fe40003f86270 */
[----:B------:R-:W-:Y:S01]  /*a480*/  FSEL R170, R139, -INF , !P3 ;  /* 0xff8000008baa7808 */ /* 0x000fe20005800000 */
[----:B------:R-:W-:Y:S01]  /*a490*/  VIADD R34, R21, 0xffffff69 ;  /* 0xffffff6915227836 */ /* 0x000fe20000000000 */
[----:B------:R-:W-:Y:S01]  /*a4a0*/  ISETP.GE.AND P3, PT, R41, R217, PT ;  /* 0x000000d92900720c */ /* 0x000fe20003f66270 */
[----:B------:R-:W-:Y:S01]  /*a4b0*/  VIADD R33, R21, 0xffffff70 ;  /* 0xffffff7015217836 */ /* 0x000fe20000000000 */
[----:B------:R-:W-:-:S02]  /*a4c0*/  ISETP.GE.AND P1, PT, R37, R218, PT ;  /* 0x000000da2500720c */ /* 0x000fc40003f26270 */
[----:B------:R-:W-:Y:S02]  /*a4d0*/  FSEL R150, R32, -INF , !P2 ;  /* 0xff80000020967808 */ /* 0x000fe40005000000 */
[-C--:B------:R-:W-:Y:S02]  /*a4e0*/  ISETP.GE.AND P2, PT, R36, R217.reuse, PT ;  /* 0x000000d92400720c */ /* 0x080fe40003f46270 */
[----:B------:R-:W-:Y:S02]  /*a4f0*/  FSEL R26, R26, -INF , P0 ;  /* 0xff8000001a1a7808 */ /* 0x000fe40000000000 */
[----:B------:R-:W-:Y:S02]  /*a500*/  FSEL R174, R132, -INF , !P4 ;  /* 0xff80000084ae7808 */ /* 0x000fe40006000000 */
[----:B------:R-:W-:Y:S02]  /*a510*/  ISETP.GE.AND P4, PT, R47, R217, PT ;  /* 0x000000d92f00720c */ /* 0x000fe40003f86270 */
[----:B------:R-:W-:-:S02]  /*a520*/  FSEL R154, R64, -INF , !P3 ;  /* 0xff800000409a7808 */ /* 0x000fc40005800000 */
[----:B------:R-:W-:Y:S01]  /*a530*/  FSEL R25, R25, -INF , P1 ;  /* 0xff80000019197808 */ /* 0x000fe20000800000 */
[----:B------:R-:W-:Y:S01]  /*a540*/  VIADD R27, R21, 0xffffff71 ;  /* 0xffffff71151b7836 */ /* 0x000fe20000000000 */
[-C--:B------:R-:W-:Y:S02]  /*a550*/  ISETP.GE.AND P3, PT, R38, R217.reuse, PT ;  /* 0x000000d92600720c */ /* 0x080fe40003f66270 */
[-C--:B------:R-:W-:Y:S02]  /*a560*/  ISETP.GE.AND P1, PT, R35, R218.reuse, PT ;  /* 0x000000da2300720c */ /* 0x080fe40003f26270 */
[----:B------:R-:W-:Y:S02]  /*a570*/  FSEL R144, R26, -INF , !P2 ;  /* 0xff8000001a907808 */ /* 0x000fe40005000000 */
[-C--:B------:R-:W-:Y:S02]  /*a580*/  ISETP.GE.AND P0, PT, R34, R218.reuse, PT ;  /* 0x000000da2200720c */ /* 0x080fe40003f06270 */
[----:B------:R-:W-:Y:S01]  /*a590*/  ISETP.GE.AND P2, PT, R33, R218, PT ;  /* 0x000000da2100720c */ /* 0x000fe20003f46270 */
[C---:B------:R-:W-:Y:S01]  /*a5a0*/  VIADD R23, R21.reuse, 0xffffff78 ;  /* 0xffffff7815177836 */ /* 0x040fe20000000000 */
[----:B------:R-:W-:Y:S01]  /*a5b0*/  FSEL R156, R134, -INF , !P4 ;  /* 0xff800000869c7808 */ /* 0x000fe20006000000 */
[----:B------:R-:W-:Y:S01]  /*a5c0*/  VIADD R21, R21, 0xffffff79 ;  /* 0xffffff7915157836 */ /* 0x000fe20000000000 */
[----:B------:R-:W-:-:S02]  /*a5d0*/  ISETP.GE.AND P4, PT, R43, R217, PT ;  /* 0x000000d92b00720c */ /* 0x000fc40003f86270 */
[----:B------:R-:W-:Y:S02]  /*a5e0*/  FSEL R148, R24, -INF , !P3 ;  /* 0xff80000018947808 */ /* 0x000fe40005800000 */
[----:B------:R-:W-:Y:S02]  /*a5f0*/  FSEL R13, R13, -INF , P1 ;  /* 0xff8000000d0d7808 */ /* 0x000fe40000800000 */
[-C--:B------:R-:W-:Y:S02]  /*a600*/  ISETP.GE.AND P3, PT, R35, R217.reuse, PT ;  /* 0x000000d92300720c */ /* 0x080fe40003f66270 */
[----:B------:R-:W-:Y:S02]  /*a610*/  ISETP.GE.AND P1, PT, R33, R217, PT ;  /* 0x000000d92100720c */ /* 0x000fe40003f26270 */
[----:B------:R-:W-:Y:S02]  /*a620*/  FSEL R49, R49, -INF , P0 ;  /* 0xff80000031317808 */ /* 0x000fe40000000000 */
[----:B------:R-:W-:-:S02]  /*a630*/  FSEL R44, R44, -INF , P2 ;  /* 0xff8000002c2c7808 */ /* 0x000fc40001000000 */
[----:B------:R-:W-:Y:S02]  /*a640*/  ISETP.GE.AND P0, PT, R27, R218, PT ;  /* 0x000000da1b00720c */ /* 0x000fe40003f06270 */
[----:B------:R-:W-:Y:S02]  /*a650*/  FSEL R168, R120, -INF , !P4 ;  /* 0xff80000078a87808 */ /* 0x000fe40006000000 */
[-C--:B------:R-:W-:Y:S02]  /*a660*/  ISETP.GE.AND P4, PT, R40, R217.reuse, PT ;  /* 0x000000d92800720c */ /* 0x080fe40003f86270 */
[----:B------:R-:W-:Y:S02]  /*a670*/  FSEL R142, R13, -INF , !P3 ;  /* 0xff8000000d8e7808 */ /* 0x000fe40005800000 */
[----:B------:R-:W-:Y:S02]  /*a680*/  FSEL R134, R44, -INF , !P1 ;  /* 0xff8000002c867808 */ /* 0x000fe40004800000 */
[----:B------:R-:W-:-:S02]  /*a690*/  ISETP.GE.AND P3, PT, R27, R217, PT ;  /* 0x000000d91b00720c */ /* 0x000fc40003f66270 */
[-C--:B------:R-:W-:Y:S02]  /*a6a0*/  ISETP.GE.AND P2, PT, R23, R218.reuse, PT ;  /* 0x000000da1700720c */ /* 0x080fe40003f46270 */
[----:B------:R-:W-:Y:S02]  /*a6b0*/  FSEL R51, R51, -INF , P0 ;  /* 0xff80000033337808 */ /* 0x000fe40000000000 */
[----:B------:R-:W-:Y:S02]  /*a6c0*/  ISETP.GE.AND P1, PT, R21, R218, PT ;  /* 0x000000da1500720c */ /* 0x000fe40003f26270 */
[----:B------:R-:W-:Y:S02]  /*a6d0*/  ISETP.GE.AND P0, PT, R126, R216, PT ;  /* 0x000000d87e00720c */ /* 0x000fe40003f06270 */
[----:B------:R-:W-:Y:S02]  /*a6e0*/  FSEL R152, R31, -INF , !P4 ;  /* 0xff8000001f987808 */ /* 0x000fe40006000000 */
[----:B------:R-:W-:-:S02]  /*a6f0*/  ISETP.GE.AND P4, PT, R37, R217, PT ;  /* 0x000000d92500720c */ /* 0x000fc40003f86270 */
[----:B------:R-:W-:Y:S02]  /*a700*/  FSEL R121, R121, -INF , P2 ;  /* 0xff80000079797808 */ /* 0x000fe40001000000 */
[----:B------:R-:W-:Y:S02]  /*a710*/  FSEL R132, R51, -INF , !P3 ;  /* 0xff80000033847808 */ /* 0x000fe40005800000 */
[----:B------:R-:W-:Y:S02]  /*a720*/  FSEL R67, R67, -INF , P1 ;  /* 0xff80000043437808 */ /* 0x000fe40000800000 */
[----:B------:R-:W-:Y:S02]  /*a730*/  ISETP.GE.AND P2, PT, R21, R217, PT ;  /* 0x000000d91500720c */ /* 0x000fe40003f46270 */
[----:B------:R-:W-:Y:S02]  /*a740*/  ISETP.GE.AND P1, PT, R123, R216, PT ;  /* 0x000000d87b00720c */ /* 0x000fe40003f26270 */
[----:B------:R-:W-:-:S02]  /*a750*/  FSEL R51, R149, -INF , P0 ;  /* 0xff80000095337808 */ /* 0x000fc40000000000 */
[----:B------:R-:W-:Y:S02]  /*a760*/  ISETP.GE.AND P0, PT, R122, R216, PT ;  /* 0x000000d87a00720c */ /* 0x000fe40003f06270 */
[----:B------:R-:W-:Y:S02]  /*a770*/  FSEL R146, R25, -INF , !P4 ;  /* 0xff80000019927808 */ /* 0x000fe40006000000 */
[----:B------:R-:W-:Y:S02]  /*a780*/  ISETP.GE.AND P4, PT, R34, R217, PT ;  /* 0x000000d92200720c */ /* 0x000fe40003f86270 */
[----:B------:R-:W-:Y:S02]  /*a790*/  FSEL R128, R67, -INF , !P2 ;  /* 0xff80000043807808 */ /* 0x000fe40005000000 */
[----:B------:R-:W-:Y:S02]  /*a7a0*/  FSEL R31, R165, -INF , P1 ;  /* 0xff800000a51f7808 */ /* 0x000fe40000800000 */
[----:B------:R-:W-:-:S02]  /*a7b0*/  ISETP.GE.AND P2, PT, R122, R213, PT ;  /* 0x000000d57a00720c */ /* 0x000fc40003f46270 */
[-C--:B------:R-:W-:Y:S02]  /*a7c0*/  ISETP.GE.AND P1, PT, R117, R216.reuse, PT ;  /* 0x000000d87500720c */ /* 0x080fe40003f26270 */
[----:B------:R-:W-:Y:S02]  /*a7d0*/  FSEL R25, R167, -INF , P0 ;  /* 0xff800000a7197808 */ /* 0x000fe40000000000 */
[----:B------:R-:W-:Y:S02]  /*a7e0*/  ISETP.GE.AND P0, PT, R66, R216, PT ;  /* 0x000000d84200720c */ /* 0x000fe40003f06270 */
[----:B------:R-:W-:Y:S02]  /*a7f0*/  FSEL R140, R49, -INF , !P4 ;  /* 0xff800000318c7808 */ /* 0x000fe40006000000 */
[----:B------:R-:W-:Y:S02]  /*a800*/  FSEL R49, R160, -INF , P1 ;  /* 0xff800000a0317808 */ /* 0x000fe40000800000 */
[----:B------:R-:W-:-:S02]  /*a810*/  FSEL R25, R25, -INF , !P2 ;  /* 0xff80000019197808 */ /* 0x000fc40005000000 */
[CC--:B------:R-:W-:Y:S02]  /*a820*/  ISETP.GE.AND P1, PT, R65.reuse, R216.reuse, PT ;  /* 0x000000d84100720c */ /* 0x0c0fe40003f26270 */
[----:B------:R-:W-:Y:S02]  /*a830*/  ISETP.GE.AND P2, PT, R65, R213, PT ;  /* 0x000000d54100720c */ /* 0x000fe40003f46270 */
[----:B------:R-:W-:Y:S02]  /*a840*/  FSEL R65, R161, -INF , P0 ;  /* 0xff800000a1417808 */ /* 0x000fe40000000000 */
[----:B------:R-:W-:Y:S02]  /*a850*/  ISETP.GE.AND P0, PT, R63, R216, PT ;  /* 0x000000d83f00720c */ /* 0x000fe40003f06270 */
[----:B------:R-:W-:Y:S02]  /*a860*/  FSEL R141, R141, -INF , P1 ;  /* 0xff8000008d8d7808 */ /* 0x000fe40000800000 */
[----:B------:R-:W-:-:S02]  /*a870*/  FSEL R145, R145, -INF , P0 ;  /* 0xff80000091917808 */ /* 0x000fc40000000000 */
[-C--:B------:R-:W-:Y:S02]  /*a880*/  ISETP.GE.AND P1, PT, R62, R216.reuse, PT ;  /* 0x000000d83e00720c */ /* 0x080fe40003f26270 */
[-C--:B------:R-:W-:Y:S02]  /*a890*/  ISETP.GE.AND P0, PT, R61, R216.reuse, PT ;  /* 0x000000d83d00720c */ /* 0x080fe40003f06270 */
[----:B------:R-:W-:Y:S02]  /*a8a0*/  ISETP.GE.AND P4, PT, R23, R217, PT ;  /* 0x000000d91700720c */ /* 0x000fe40003f86270 */
[----:B------:R-:W-:Y:S02]  /*a8b0*/  FSEL R143, R143, -INF , P1 ;  /* 0xff8000008f8f7808 */ /* 0x000fe40000800000 */
[----:B------:R-:W-:Y:S02]  /*a8c0*/  FSEL R147, R147, -INF , P0 ;  /* 0xff80000093937808 */ /* 0x000fe40000000000 */
        /* <DEDUP_REMOVED lines=14> */
[----:B------:R-:W-:Y:S02]  /*a9b0*/  FSEL R133, R133, -INF , P1 ;  /* 0xff80000085857808 */ /* 0x000fe40000800000 */
[----:B------:R-:W-:Y:S02]  /*a9c0*/  FSEL R135, R135, -INF , P0 ;  /* 0xff80000087877808 */ /* 0x000fe40000000000 */
[----:B------:R-:W-:Y:S02]  /*a9d0*/  ISETP.GE.AND P0, PT, R47, R216, PT ;  /* 0x000000d82f00720c */ /* 0x000fe40003f06270 */
[----:B------:R-:W-:Y:S02]  /*a9e0*/  FSEL R65, R65, -INF , !P4 ;  /* 0xff80000041417808 */ /* 0x000fe40006000000 */
[----:B------:R-:W-:-:S02]  /*a9f0*/  ISETP.GE.AND P4, PT, R62, R213, PT ;  /* 0x000000d53e00720c */ /* 0x000fc40003f86270 */
[----:B------:R-:W-:Y:S02]  /*aa00*/  ISETP.GE.AND P1, PT, R54, R216, PT ;  /* 0x000000d83600720c */ /* 0x000fe40003f26270 */
[----:B------:R-:W-:Y:S02]  /*aa10*/  FSEL R155, R133, -INF , !P2 ;  /* 0xff800000859b7808 */ /* 0x000fe40005000000 */
[-C--:B------:R-:W-:Y:S02]  /*aa20*/  ISETP.GE.AND P2, PT, R47, R213.reuse, PT ;  /* 0x000000d52f00720c */ /* 0x080fe40003f46270 */
[----:B------:R-:W-:Y:S02]  /*aa30*/  FSEL R131, R131, -INF , P0 ;  /* 0xff80000083837808 */ /* 0x000fe40000000000 */
[----:B------:R-:W-:Y:S02]  /*aa40*/  FSEL R177, R143, -INF , !P4 ;  /* 0xff8000008fb17808 */ /* 0x000fe40006000000 */
[----:B------:R-:W-:-:S02]  /*aa50*/  ISETP.GE.AND P4, PT, R59, R213, PT ;  /* 0x000000d53b00720c */ /* 0x000fc40003f86270 */
[----:B------:R-:W-:Y:S02]  /*aa60*/  FSEL R129, R129, -INF , P1 ;  /* 0xff80000081817808 */ /* 0x000fe40000800000 */
[-C--:B------:R-:W-:Y:S02]  /*aa70*/  ISETP.GE.AND P1, PT, R46, R216.reuse, PT ;  /* 0x000000d82e00720c */ /* 0x080fe40003f26270 */
[----:B------:R-:W-:Y:S02]  /*aa80*/  FSEL R161, R131, -INF , !P2 ;  /* 0xff80000083a17808 */ /* 0x000fe40005000000 */
[----:B------:R-:W-:Y:S02]  /*aa90*/  ISETP.GE.AND P2, PT, R43, R216, PT ;  /* 0x000000d82b00720c */ /* 0x000fe40003f46270 */
[----:B------:R-:W-:Y:S02]  /*aaa0*/  FSEL R157, R137, -INF , !P4 ;  /* 0xff800000899d7808 */ /* 0x000fe40006000000 */
[----:B------:R-:W-:-:S02]  /*aab0*/  ISETP.GE.AND P4, PT, R54, R213, PT ;  /* 0x000000d53600720c */ /* 0x000fc40003f86270 */
[----:B------:R-:W-:Y:S02]  /*aac0*/  FSEL R124, R124, -INF , P1 ;  /* 0xff8000007c7c7808 */ /* 0x000fe40000800000 */
[----:B------:R-:W-:Y:S02]  /*aad0*/  ISETP.GE.AND P0, PT, R45, R216, PT ;  /* 0x000000d82d00720c */ /* 0x000fe40003f06270 */
[-C--:B------:R-:W-:Y:S02]  /*aae0*/  ISETP.GE.AND P1, PT, R43, R213.reuse, PT ;  /* 0x000000d52b00720c */ /* 0x080fe40003f26270 */
[----:B------:R-:W-:Y:S02]  /*aaf0*/  FSEL R16, R16, -INF , P2 ;  /* 0xff80000010107808 */ /* 0x000fe40001000000 */
[----:B------:R-:W-:Y:S02]  /*ab00*/  FSEL R159, R129, -INF , !P4 ;  /* 0xff800000819f7808 */ /* 0x000fe40006000000 */
[----:B------:R-:W-:-:S02]  /*ab10*/  ISETP.GE.AND P4, PT, R45, R213, PT ;  /* 0x000000d52d00720c */ /* 0x000fc40003f86270 */
[----:B------:R-:W-:Y:S02]  /*ab20*/  FSEL R125, R125, -INF , P0 ;  /* 0xff8000007d7d7808 */ /* 0x000fe40000000000 */
[----:B------:R-:W-:Y:S02]  /*ab30*/  FSEL R165, R16, -INF , !P1 ;  /* 0xff80000010a57808 */ /* 0x000fe40004800000 */
[-C--:B------:R-:W-:Y:S02]  /*ab40*/  ISETP.GE.AND P2, PT, R41, R216.reuse, PT ;  /* 0x000000d82900720c */ /* 0x080fe40003f46270 */
[----:B------:R-:W-:Y:S02]  /*ab50*/  ISETP.GE.AND P1, PT, R40, R216, PT ;  /* 0x000000d82800720c */ /* 0x000fe40003f26270 */
[----:B------:R-:W-:Y:S02]  /*ab60*/  FSEL R167, R125, -INF , !P4 ;  /* 0xff8000007da77808 */ /* 0x000fe40006000000 */
[----:B------:R-:W-:-:S02]  /*ab70*/  ISETP.GE.AND P4, PT, R41, R213, PT ;  /* 0x000000d52900720c */ /* 0x000fc40003f86270 */
[----:B------:R-:W-:Y:S02]  /*ab80*/  FSEL R29, R29, -INF , P2 ;  /* 0xff8000001d1d7808 */ /* 0x000fe40001000000 */
[----:B------:R-:W-:Y:S02]  /*ab90*/  FSEL R30, R30, -INF , P1 ;  /* 0xff8000001e1e7808 */ /* 0x000fe40000800000 */
[----:B------:R-:W-:Y:S02]  /*aba0*/  ISETP.GE.AND P1, PT, R38, R216, PT ;  /* 0x000000d82600720c */ /* 0x000fe40003f26270 */
        /* <DEDUP_REMOVED lines=8> */
[----:B------:R-:W-:-:S02]  /*ac30*/  FMNMX3.FTZ R4, R0, R9, R51, !PT ;  /* 0x0000000900047276 */ /* 0x000fc40007810033 */
[----:B------:R-:W-:Y:S02]  /*ac40*/  FSEL R49, R49, -INF , !P3 ;  /* 0xff80000031317808 */ /* 0x000fe40005800000 */
[----:B------:R-:W-:Y:S02]  /*ac50*/  ISETP.GE.AND P3, PT, R63, R213, PT ;  /* 0x000000d53f00720c */ /* 0x000fe40003f66270 */
[----:B------:R-:W-:Y:S02]  /*ac60*/  FMNMX3.FTZ R13, R13, R20, R14, !PT ;  /* 0x000000140d0d7276 */ /* 0x000fe4000781000e */
[----:B------:R-:W-:Y:S02]  /*ac70*/  FMNMX3.FTZ R4, R4, R31, R25, !PT ;  /* 0x0000001f04047276 */ /* 0x000fe40007810019 */
[----:B------:R-:W-:Y:S02]  /*ac80*/  FSEL R179, R145, -INF , !P3 ;  /* 0xff80000091b37808 */ /* 0x000fe40005800000 */
[----:B------:R-:W-:-:S02]  /*ac90*/  ISETP.GE.AND P3, PT, R60, R213, PT ;  /* 0x000000d53c00720c */ /* 0x000fc40003f66270 */
[----:B------:R-:W-:Y:S01]  /*aca0*/  FMNMX3.FTZ R13, R13, R58, R56, !PT ;  /* 0x0000003a0d0d7276 */ /* 0x000fe20007810038 */
[----:B------:R-:W-:Y:S01]  /*acb0*/  VIADD R138, R119, 0x9020 ;  /* 0x00009020778a7836 */ /* 0x000fe20000000000 */
[----:B------:R-:W-:Y:S01]  /*acc0*/  FMNMX3.FTZ R4, R4, R49, R65, !PT ;  /* 0x0000003104047276 */ /* 0x000fe20007810041 */
[----:B------:R-:W-:Y:S01]  /*acd0*/  LDSM.16.MT88.4 R60, [R119+0x9400] ;  /* 0x00940000773c783b */ /* 0x000fe20000004200 */
[----:B------:R-:W-:Y:S02]  /*ace0*/  FSEL R173, R136, -INF , !P3 ;  /* 0xff80000088ad7808 */ /* 0x000fe40005800000 */
[----:B------:R-:W-:Y:S02]  /*acf0*/  FMNMX3.FTZ R13, R13, R50, R48, !PT ;  /* 0x000000320d0d7276 */ /* 0x000fe40007810030 */
[----:B------:R-:W-:Y:S02]  /*ad00*/  FMNMX3.FTZ R4, R4, R181, R179, !PT ;  /* 0x000000b504047276 */ /* 0x000fe400078100b3 */
[----:B------:R-:W-:-:S02]  /*ad10*/  ISETP.GE.AND P3, PT, R55, R213, PT ;  /* 0x000000d53700720c */ /* 0x000fc40003f66270 */
[----:B------:R-:W-:Y:S02]  /*ad20*/  FMNMX3.FTZ R13, R13, R180, R182, !PT ;  /* 0x000000b40d0d7276 */ /* 0x000fe400078100b6 */
[----:B------:R-:W-:Y:S02]  /*ad30*/  FMNMX3.FTZ R4, R4, R177, R175, !PT ;  /* 0x000000b104047276 */ /* 0x000fe400078100af */
[----:B------:R-:W-:Y:S02]  /*ad40*/  FSEL R171, R135, -INF , !P3 ;  /* 0xff80000087ab7808 */ /* 0x000fe40005800000 */
[-C--:B------:R-:W-:Y:S02]  /*ad50*/  ISETP.GE.AND P3, PT, R46, R213.reuse, PT ;  /* 0x000000d52e00720c */ /* 0x080fe40003f66270 */
[----:B------:R-:W-:Y:S02]  /*ad60*/  ISETP.GE.AND P0, PT, R42, R216, PT ;  /* 0x000000d82a00720c */ /* 0x000fe40003f06270 */
[----:B------:R-:W-:-:S02]  /*ad70*/  ISETP.GE.AND P2, PT, R39, R213, PT ;  /* 0x000000d52700720c */ /* 0x000fc40003f46270 */
[-C--:B------:R-:W-:Y:S02]  /*ad80*/  ISETP.GE.AND P4, PT, R35, R216.reuse, PT ;  /* 0x000000d82300720c */ /* 0x080fe40003f86270 */
[----:B------:R-:W-:Y:S01]  /*ad90*/  ISETP.GE.AND P1, PT, R36, R216, PT ;  /* 0x000000d82400720c */ /* 0x000fe20003f26270 */
[----:B------:R-:W-:Y:S01]  /*ada0*/  @P6 VIADD R138, R227, 0xffffffe0 ;  /* 0xffffffe0e38a6836 */ /* 0x000fe20000000000 */
[----:B------:R-:W-:Y:S01]  /*adb0*/  FMNMX3.FTZ R13, R13, R178, R176, !PT ;  /* 0x000000b20d0d7276 */ /* 0x000fe200078100b0 */
[----:B------:R-:W-:Y:S01]  /*adc0*/  LDSM.16.MT88.4 R44, [R119+0xd000] ;  /* 0x00d00000772c783b */ /* 0x000fe20000004200 */
[----:B------:R-:W-:Y:S02]  /*add0*/  FMNMX3.FTZ R4, R4, R173, R157, !PT ;  /* 0x000000ad04047276 */ /* 0x000fe4000781009d */
[----:B------:R-:W-:Y:S02]  /*ade0*/  FSEL R169, R124, -INF , !P3 ;  /* 0xff8000007ca97808 */ /* 0x000fe40005800000 */
[----:B------:R-:W-:-:S02]  /*adf0*/  ISETP.GE.AND P3, PT, R42, R213, PT ;  /* 0x000000d52a00720c */ /* 0x000fc40003f66270 */
[----:B------:R-:W-:Y:S02]  /*ae00*/  FSEL R17, R17, -INF , P0 ;  /* 0xff80000011117808 */ /* 0x000fe40000000000 */
[----:B------:R-:W-:Y:S02]  /*ae10*/  ISETP.GE.AND P0, PT, R40, R213, PT ;  /* 0x000000d52800720c */ /* 0x000fe40003f06270 */
[----:B------:R-:W-:Y:S02]  /*ae20*/  FMNMX3.FTZ R13, R13, R174, R162, !PT ;  /* 0x000000ae0d0d7276 */ /* 0x000fe400078100a2 */
[----:B------:R-:W-:Y:S02]  /*ae30*/  FMNMX3.FTZ R4, R4, R155, R171, !PT ;  /* 0x0000009b04047276 */ /* 0x000fe400078100ab */
[----:B------:R-:W-:Y:S02]  /*ae40*/  FSEL R163, R17, -INF , !P3 ;  /* 0xff80000011a37808 */ /* 0x000fe40005800000 */
[----:B------:R-:W-:-:S02]  /*ae50*/  ISETP.GE.AND P3, PT, R39, R216, PT ;  /* 0x000000d82700720c */ /* 0x000fc40003f66270 */
[----:B------:R-:W-:Y:S02]  /*ae60*/  FSEL R151, R30, -INF , !P0 ;  /* 0xff8000001e977808 */ /* 0x000fe40004000000 */
[----:B------:R-:W-:Y:S02]  /*ae70*/  FMNMX3.FTZ R13, R13, R158, R156, !PT ;  /* 0x0000009e0d0d7276 */ /* 0x000fe4000781009c */
[----:B------:R-:W-:Y:S02]  /*ae80*/  FMNMX3.FTZ R4, R4, R159, R161, !PT ;  /* 0x0000009f04047276 */ /* 0x000fe400078100a1 */
[----:B------:R-:W-:Y:S02]  /*ae90*/  ISETP.GE.AND P0, PT, R37, R216, PT ;  /* 0x000000d82500720c */ /* 0x000fe40003f06270 */
[----:B------:R-:W-:Y:S02]  /*aea0*/  FSEL R18, R18, -INF , P3 ;  /* 0xff80000012127808 */ /* 0x000fe40001800000 */
[----:B------:R-:W-:-:S02]  /*aeb0*/  FMNMX3.FTZ R13, R13, R172, R170, !PT ;  /* 0x000000ac0d0d7276 */ /* 0x000fc400078100aa */
[----:B------:R-:W-:Y:S02]  /*aec0*/  FMNMX3.FTZ R4, R4, R169, R167, !PT ;  /* 0x000000a904047276 */ /* 0x000fe400078100a7 */
[----:B------:R-:W-:Y:S02]  /*aed0*/  ISETP.GE.AND P3, PT, R37, R213, PT ;  /* 0x000000d52500720c */ /* 0x000fe40003f66270 */
[----:B------:R-:W-:Y:S02]  /*aee0*/  FSEL R19, R19, -INF , P0 ;  /* 0xff80000013137808 */ /* 0x000fe40000000000 */
[----:B------:R-:W-:Y:S02]  /*aef0*/  FMNMX3.FTZ R13, R13, R168, R166, !PT ;  /* 0x000000a80d0d7276 */ /* 0x000fe400078100a6 */
[----:B------:R-:W-:Y:S02]  /*af00*/  FMNMX3.FTZ R4, R4, R165, R163, !PT ;  /* 0x000000a504047276 */ /* 0x000fe400078100a3 */
[----:B------:R-:W-:-:S02]  /*af10*/  FSEL R145, R19, -INF , !P3 ;  /* 0xff80000013917808 */ /* 0x000fc40005800000 */
[----:B------:R-:W-:Y:S02]  /*af20*/  FSEL R149, R18, -INF , !P2 ;  /* 0xff80000012957808 */ /* 0x000fe40005000000 */
[-C--:B------:R-:W-:Y:S02]  /*af30*/  ISETP.GE.AND P0, PT, R35, R213.reuse, PT ;  /* 0x000000d52300720c */ /* 0x080fe40003f06270 */
[----:B------:R-:W-:Y:S02]  /*af40*/  ISETP.GE.AND P3, PT, R34, R216, PT ;  /* 0x000000d82200720c */ /* 0x000fe40003f66270 */
[----:B------:R-:W-:Y:S02]  /*af50*/  FSEL R7, R7, -INF , P4 ;  /* 0xff80000007077808 */ /* 0x000fe40002000000 */
[----:B------:R-:W-:Y:S02]  /*af60*/  ISETP.GE.AND P2, PT, R36, R213, PT ;  /* 0x000000d52400720c */ /* 0x000fe40003f46270 */
[----:B------:R-:W-:Y:S01]  /*af70*/  FSEL R5, R5, -INF , P1 ;  /* 0xff80000005057808 */ /* 0x000fe20000800000 */
[----:B------:R-:W-:Y:S01]  /*af80*/  LDSM.16.MT88.4 R36, [R138+0x2000] ;  /* 0x002000008a24783b */ /* 0x000fe20000004200 */
[----:B------:R-:W-:-:S02]  /*af90*/  FMNMX3.FTZ R13, R13, R154, R152, !PT ;  /* 0x0000009a0d0d7276 */ /* 0x000fc40007810098 */
[----:B------:R-:W-:Y:S02]  /*afa0*/  FMNMX3.FTZ R4, R4, R153, R151, !PT ;  /* 0x0000009904047276 */ /* 0x000fe40007810097 */
[----:B------:R-:W-:Y:S02]  /*afb0*/  ISETP.GE.AND P1, PT, R34, R213, PT ;  /* 0x000000d52200720c */ /* 0x000fe40003f26270 */
[----:B------:R-:W-:Y:S02]  /*afc0*/  FSEL R141, R7, -INF , !P0 ;  /* 0xff800000078d7808 */ /* 0x000fe40004000000 */
[----:B------:R-:W-:Y:S02]  /*afd0*/  FSEL R6, R6, -INF , P3 ;  /* 0xff80000006067808 */ /* 0x000fe40001800000 */
[----:B------:R-:W-:Y:S02]  /*afe0*/  FSEL R143, R5, -INF , !P2 ;  /* 0xff800000058f7808 */ /* 0x000fe40005000000 */
[----:B------:R-:W-:-:S02]  /*aff0*/  ISETP.GE.AND P0, PT, R27, R216, PT ;  /* 0x000000d81b00720c */ /* 0x000fc40003f06270 */
[----:B------:R-:W-:Y:S02]  /*b000*/  ISETP.GE.AND P2, PT, R33, R216, PT ;  /* 0x000000d82100720c */ /* 0x000fe40003f46270 */
[----:B------:R-:W-:Y:S02]  /*b010*/  FMNMX3.FTZ R13, R13, R150, R148, !PT ;  /* 0x000000960d0d7276 */ /* 0x000fe40007810094 */
[----:B------:R-:W-:Y:S02]  /*b020*/  FMNMX3.FTZ R4, R4, R149, R147, !PT ;  /* 0x0000009504047276 */ /* 0x000fe40007810093 */
[----:B------:R-:W-:Y:S02]  /*b030*/  FSEL R139, R6, -INF , !P1 ;  /* 0xff800000068b7808 */ /* 0x000fe40004800000 */
[----:B------:R-:W-:Y:S02]  /*b040*/  ISETP.GE.AND P1, PT, R23, R216, PT ;  /* 0x000000d81700720c */ /* 0x000fe40003f26270 */
[----:B------:R-:W-:-:S02]  /*b050*/  FSEL R10, R10, -INF , P0 ;  /* 0xff8000000a0a7808 */ /* 0x000fc40000000000 */
[-C--:B------:R-:W-:Y:S02]  /*b060*/  ISETP.GE.AND P4, PT, R33, R213.reuse, PT ;  /* 0x000000d52100720c */ /* 0x080fe40003f86270 */
[----:B------:R-:W-:Y:S02]  /*b070*/  ISETP.GE.AND P3, PT, R27, R213, PT ;  /* 0x000000d51b00720c */ /* 0x000fe40003f66270 */
[----:B------:R-:W-:Y:S02]  /*b080*/  FSEL R8, R8, -INF , P2 ;  /* 0xff80000008087808 */ /* 0x000fe40001000000 */
[----:B------:R-:W-:Y:S02]  /*b090*/  FMNMX3.FTZ R7, R13, R146, R144, !PT ;  /* 0x000000920d077276 */ /* 0x000fe40007810090 */
[----:B------:R-:W-:Y:S02]  /*b0a0*/  ISETP.GE.AND P0, PT, R21, R216, PT ;  /* 0x000000d81500720c */ /* 0x000fe40003f06270 */
[----:B------:R-:W-:-:S02]  /*b0b0*/  FMNMX3.FTZ R4, R4, R145, R143, !PT ;  /* 0x0000009104047276 */ /* 0x000fc4000781008f */
[----:B------:R-:W-:Y:S02]  /*b0c0*/  FSEL R11, R11, -INF , P1 ;  /* 0xff8000000b0b7808 */ /* 0x000fe40000800000 */
[-C--:B------:R-:W-:Y:S02]  /*b0d0*/  ISETP.GE.AND P2, PT, R23, R213.reuse, PT ;  /* 0x000000d51700720c */ /* 0x080fe40003f46270 */
[----:B------:R-:W-:Y:S02]  /*b0e0*/  FMNMX3.FTZ R7, R7, R142, R140, !PT ;  /* 0x0000008e07077276 */ /* 0x000fe4000781008c */
[----:B------:R-:W-:Y:S02]  /*b0f0*/  ISETP.GE.AND P1, PT, R21, R213, PT ;  /* 0x000000d51500720c */ /* 0x000fe40003f26270 */
[----:B------:R-:W-:Y:S02]  /*b100*/  FSEL R15, R15, -INF , P0 ;  /* 0xff8000000f0f7808 */ /* 0x000fe40000000000 */
[----:B------:R-:W-:-:S02]  /*b110*/  FSEL R135, R8, -INF , !P4 ;  /* 0xff80000008877808 */ /* 0x000fc40006000000 */
[----:B------:R-:W-:Y:S02]  /*b120*/  FSEL R133, R10, -INF , !P3 ;  /* 0xff8000000a857808 */ /* 0x000fe40005800000 */
[----:B------:R-:W-:Y:S02]  /*b130*/  FMNMX3.FTZ R4, R4, R141, R139, !PT ;  /* 0x0000008d04047276 */ /* 0x000fe4000781008b */
[----:B------:R-:W-:Y:S02]  /*b140*/  FMNMX3.FTZ R7, R7, R134, R132, !PT ;  /* 0x0000008607077276 */ /* 0x000fe40007810084 */
[----:B------:R-:W-:Y:S02]  /*b150*/  FSEL R131, R11, -INF , !P2 ;  /* 0xff8000000b837808 */ /* 0x000fe40005000000 */
[----:B------:R-:W-:Y:S02]  /*b160*/  FSEL R129, R15, -INF , !P1 ;  /* 0xff8000000f817808 */ /* 0x000fe40004800000 */
[----:B------:R-:W-:-:S02]  /*b170*/  FMNMX3.FTZ R6, R4, R135, R133, !PT ;  /* 0x0000008704067276 */ /* 0x000fc40007810085 */
[----:B------:R-:W-:Y:S02]  /*b180*/  FMNMX3.FTZ R7, R7, R130, R128, !PT ;  /* 0x0000008207077276 */ /* 0x000fe40007810080 */
[----:B------:R-:W-:-:S03]  /*b190*/  FMNMX3.FTZ R6, R6, R131, R129, !PT ;  /* 0x0000008306067276 */ /* 0x000fc60007810081 */
[----:B------:R-:W1:Y:S04]  /*b1a0*/  SHFL.BFLY PT, R4, R7, 0x2, 0x1f ;  /* 0x0c401f0007047f89 */ /* 0x000e6800000e0000 */
[----:B------:R-:W2:Y:S01]  /*b1b0*/  SHFL.BFLY PT, R5, R6, 0x2, 0x1f ;  /* 0x0c401f0006057f89 */ /* 0x000ea200000e0000 */
[----:B-1----:R-:W-:Y:S02]  /*b1c0*/  FMNMX.FTZ R4, R7, R4, !PT ;  /* 0x0000000407047209 */ /* 0x002fe40007810000 */
[----:B--2---:R-:W-:-:S03]  /*b1d0*/  FMNMX.FTZ R5, R6, R5, !PT ;  /* 0x0000000506057209 */ /* 0x004fc60007810000 */
[----:B------:R-:W1:Y:S04]  /*b1e0*/  SHFL.BFLY PT, R55, R4, 0x1, 0x1f ;  /* 0x0c201f0004377f89 */ /* 0x000e6800000e0000 */
[----:B------:R-:W2:Y:S01]  /*b1f0*/  SHFL.BFLY PT, R54, R5, 0x1, 0x1f ;  /* 0x0c201f0005367f89 */ /* 0x000ea200000e0000 */
[----:B-1----:R-:W-:Y:S02]  /*b200*/  FMNMX.FTZ R55, R4, R55, !PT ;  /* 0x0000003704377209 */ /* 0x002fe40007810000 */
[----:B--2---:R-:W-:Y:S02]  /*b210*/  FMNMX.FTZ R54, R5, R54, !PT ;  /* 0x0000003605367209 */ /* 0x004fe40007810000 */
[----:B------:R-:W-:Y:S02]  /*b220*/  FSETP.NEU.FTZ.AND P1, PT, R55, -INF , PT ;  /* 0xff8000003700780b */ /* 0x000fe40003f3d000 */
[----:B------:R-:W-:Y:S01]  /*b230*/  FSETP.NEU.FTZ.AND P0, PT, R54, -INF , PT ;  /* 0xff8000003600780b */ /* 0x000fe20003f1d000 */
[C---:B---3--:R-:W-:Y:S01]  /*b240*/  FMUL.FTZ R125, R127.reuse, R55 ;  /* 0x000000377f7d7220 */ /* 0x048fe20000410000 */
[----:B------:R-:W-:Y:S01]  /*b250*/  FMUL.FTZ R120, R127, R54 ;  /* 0x000000367f787220 */ /* 0x000fe20000410000 */
[----:B------:R-:W-:-:S02]  /*b260*/  FSEL R7, R55, RZ, P1 ;  /* 0x000000ff37077208 */ /* 0x000fc40000800000 */
[----:B------:R-:W-:Y:S02]  /*b270*/  FSEL R5, R54, RZ, P0 ;  /* 0x000000ff36057208 */ /* 0x000fe40000000000 */
[----:B------:R-:W-:Y:S01]  /*b280*/  FSEL R125, R125, RZ, P1 ;  /* 0x000000ff7d7d7208 */ /* 0x000fe20000800000 */
[----:B------:R-:W-:Y:S01]  /*b290*/  FADD.FTZ R4, R52, -R7 ;  /* 0x8000000734047221 */ /* 0x000fe20000010000 */
[----:B------:R-:W-:Y:S01]  /*b2a0*/  FSEL R120, R120, RZ, P0 ;  /* 0x000000ff78787208 */ /* 0x000fe20000000000 */
[----:B------:R-:W-:Y:S02]  /*b2b0*/  FADD.FTZ R0, R0, -R5 ;  /* 0x8000000500007221 */ /* 0x000fe40000010000 */
[-CC-:B------:R-:W-:Y:S01]  /*b2c0*/  FFMA.FTZ R126, R12, R127.reuse, -R125.reuse ;  /* 0x0000007f0c7e7223 */ /* 0x180fe2000001087d */
[-CC-:B------:R-:W-:Y:S01]  /*b2d0*/  FFMA.FTZ R124, R22, R127.reuse, -R125.reuse ;  /* 0x0000007f167c7223 */ /* 0x180fe2000001087d */
[-CC-:B------:R-:W-:Y:S01]  /*b2e0*/  FFMA.FTZ R123, R20, R127.reuse, -R125.reuse ;  /* 0x0000007f147b7223 */ /* 0x180fe2000001087d */
[-C--:B------:R-:W-:Y:S01]  /*b2f0*/  FFMA.FTZ R122, R14, R127.reuse, -R125 ;  /* 0x0000007f0e7a7223 */ /* 0x080fe2000001087d */
[-CC-:B------:R-:W-:Y:S01]  /*b300*/  FFMA.FTZ R121, R9, R127.reuse, -R120.reuse ;  /* 0x0000007f09797223 */ /* 0x180fe20000010878 */
[-CC-:B------:R-:W-:Y:S01]  /*b310*/  FFMA.FTZ R117, R51, R127.reuse, -R120.reuse ;  /* 0x0000007f33757223 */ /* 0x180fe20000010878 */
[-CC-:B------:R-:W-:Y:S01]  /*b320*/  FFMA.FTZ R137, R25, R127.reuse, -R120.reuse ;  /* 0x0000007f19897223 */ /* 0x180fe20000010878 */
[C---:B------:R-:W-:Y:S01]  /*b330*/  FMUL.FTZ R136, R127.reuse, R4 ;  /* 0x000000047f887220 */ /* 0x040fe20000410000 */
[----:B------:R-:W-:Y:S01]  /*b340*/  FMUL.FTZ R0, R127, R0 ;  /* 0x000000007f007220 */ /* 0x000fe20000410000 */
[----:B------:R-:W-:Y:S01]  /*b350*/  FFMA.FTZ R31, R31, R127, -R120 ;  /* 0x0000007f1f1f7223 */ /* 0x000fe20000010878 */
[----:B------:R-:W-:Y:S01]  /*b360*/  MUFU.EX2 R126, R126 ;  /* 0x0000007e007e7308 */ /* 0x000fe20000000800 */
[----:B------:R-:W-:Y:S03]  /*b370*/  LDSM.16.MT88.4 R20, [R138] ;  /* 0x000000008a14783b */ /* 0x000fe60000004200 */
[----:B------:R-:W1:Y:S01]  /*b380*/  MUFU.EX2 R124, R124 ;  /* 0x0000007c007c7308 */ /* 0x000e620000000800 */
[----:B------:R-:W-:Y:S03]  /*b390*/  LDSM.16.MT88.4 R12, [R119+0x9000] ;  /* 0x00900000770c783b */ /* 0x000fe60000004200 */
[----:B------:R-:W-:Y:S04]  /*b3a0*/  MUFU.EX2 R123, R123 ;  /* 0x0000007b007b7308 */ /* 0x000fe80000000800 */
[----:B------:R-:W-:Y:S04]  /*b3b0*/  MUFU.EX2 R122, R122 ;  /* 0x0000007a007a7308 */ /* 0x000fe80000000800 */
[----:B------:R-:W-:Y:S04]  /*b3c0*/  MUFU.EX2 R121, R121 ;  /* 0x0000007900797308 */ /* 0x000fe80000000800 */
[----:B------:R-:W2:Y:S04]  /*b3d0*/  MUFU.EX2 R117, R117 ;  /* 0x0000007500757308 */ /* 0x000ea80000000800 */
[----:B------:R3:W-:Y:S04]  /*b3e0*/  MUFU.EX2 R52, R31 ;  /* 0x0000001f00347308 */ /* 0x0007e80000000800 */
[----:B------:R-:W4:Y:S04]  /*b3f0*/  MUFU.EX2 R137, R137 ;  /* 0x0000008900897308 */ /* 0x000f280000000800 */
[----:B------:R-:W5:Y:S04]  /*b400*/  MUFU.EX2 R136, R136 ;  /* 0x0000008800887308 */ /* 0x000f680000000800 */
[----:B------:R-:W5:Y:S01]  /*b410*/  MUFU.EX2 R0, R0 ;  /* 0x0000000000007308 */ /* 0x000f620000000800 */
[----:B---3--:R-:W3:Y:S01]  /*b420*/  LDSM.16.MT88.4 R28, [R119+0xb000] ;  /* 0x00b00000771c783b */ /* 0x008ee20000004200 */
[----:B-1----:R-:W-:-:S02]  /*b430*/  F2FP.F16.F32.PACK_AB R4, R124, R126 ;  /* 0x0000007e7c04723e */ /* 0x002fc400000000ff */
[----:B--2---:R-:W-:Y:S02]  /*b440*/  F2FP.F16.F32.PACK_AB R5, R117, R121 ;  /* 0x000000797505723e */ /* 0x004fe400000000ff */
[----:B------:R-:W-:Y:S02]  /*b450*/  F2FP.F16.F32.PACK_AB R6, R122, R123 ;  /* 0x0000007b7a06723e */ /* 0x000fe400000000ff */
[----:B----4-:R-:W-:Y:S01]  /*b460*/  F2FP.F16.F32.PACK_AB R7, R137, R52 ;  /* 0x000000348907723e */ /* 0x010fe200000000ff */
[-C--:B-----5:R-:W-:Y:S01]  /*b470*/  FMUL.FTZ R32, R88, R136.reuse ;  /* 0x0000008858207220 */ /* 0x0a0fe20000410000 */
[-C--:B------:R-:W-:Y:S01]  /*b480*/  FMUL.FTZ R33, R89, R136.reuse ;  /* 0x0000008859217220 */ /* 0x080fe20000410000 */
[-C--:B------:R-:W-:Y:S01]  /*b490*/  FMUL.FTZ R84, R84, R136.reuse ;  /* 0x0000008854547220 */ /* 0x080fe20000410000 */
[----:B------:R-:W-:Y:S01]  /*b4a0*/  FMUL.FTZ R85, R85, R136 ;  /* 0x0000008855557220 */ /* 0x000fe20000410000 */
[-C--:B------:R-:W-:Y:S01]  /*b4b0*/  FMUL.FTZ R34, R90, R0.reuse ;  /* 0x000000005a227220 */ /* 0x080fe20000410000 */
        /* <DEDUP_REMOVED lines=15> */
[----:B---3--:R-:W-:Y:S01]  /*b5b0*/  HMMA.16816.F32 R24, R4, R28, R24 ;  /* 0x0000001c0418723c */ /* 0x008fe20000001818 */
[----:B------:R-:W-:-:S07]  /*b5c0*/  FFMA.FTZ R88, R48, R127, -R125 ;  /* 0x0000007f30587223 */ /* 0x000fce000001087d */
[C---:B------:R-:W-:Y:S01]  /*b5d0*/  HMMA.16816.F32 R28, R4.reuse, R30, R92 ;  /* 0x0000001e041c723c */ /* 0x040fe2000000185c */
[-CC-:B------:R-:W-:Y:S02]  /*b5e0*/  FFMA.FTZ R95, R49, R127.reuse, -R120.reuse ;  /* 0x0000007f315f7223 */ /* 0x180fe40000010878 */
[----:B------:R-:W2:Y:S01]  /*b5f0*/  LDSM.16.MT88.4 R48, [R119+0xb400] ;  /* 0x00b400007730783b */ /* 0x000ea20000004200 */
[-CC-:B------:R-:W-:Y:S01]  /*b600*/  FFMA.FTZ R90, R65, R127.reuse, -R120.reuse ;  /* 0x0000007f415a7223 */ /* 0x180fe20000010878 */
[-C--:B------:R-:W-:Y:S01]  /*b610*/  FMUL.FTZ R64, R72, R136.reuse ;  /* 0x0000008848407220 */ /* 0x080fe20000410000 */
[----:B------:R-:W-:Y:S01]  /*b620*/  FMUL.FTZ R65, R73, R136 ;  /* 0x0000008849417220 */ /* 0x000fe20000410000 */
[-C--:B------:R-:W-:Y:S01]  /*b630*/  FMUL.FTZ R66, R74, R0.reuse ;  /* 0x000000004a427220 */ /* 0x080fe20000410000 */
[----:B------:R-:W-:Y:S01]  /*b640*/  FMUL.FTZ R67, R75, R0 ;  /* 0x000000004b437220 */ /* 0x000fe20000410000 */
[-CC-:B------:R-:W-:Y:S01]  /*b650*/  FFMA.FTZ R89, R58, R127.reuse, -R125.reuse ;  /* 0x0000007f3a597223 */ /* 0x180fe2000001087d */
[-C--:B------:R-:W-:Y:S01]  /*b660*/  FFMA.FTZ R92, R56, R127.reuse, -R125 ;  /* 0x0000007f385c7223 */ /* 0x080fe2000001087d */
[-CC-:B------:R-:W-:Y:S01]  /*b670*/  FFMA.FTZ R93, R181, R127.reuse, -R120.reuse ;  /* 0x0000007fb55d7223 */ /* 0x180fe20000010878 */
[----:B------:R-:W-:Y:S01]  /*b680*/  FFMA.FTZ R179, R179, R127, -R120 ;  /* 0x0000007fb3b37223 */ /* 0x000fe20000010878 */
[----:B------:R-:W-:Y:S01]  /*b690*/  MUFU.EX2 R91, R91 ;  /* 0x0000005b005b7308 */ /* 0x000fe20000000800 */
[-C--:B------:R-:W-:Y:S01]  /*b6a0*/  FMUL.FTZ R40, R80, R136.reuse ;  /* 0x0000008850287220 */ /* 0x080fe20000410000 */
[----:B------:R-:W-:Y:S01]  /*b6b0*/  FMUL.FTZ R41, R81, R136 ;  /* 0x0000008851297220 */ /* 0x000fe20000410000 */
[-C--:B------:R-:W-:Y:S01]  /*b6c0*/  FMUL.FTZ R42, R82, R0.reuse ;  /* 0x00000000522a7220 */ /* 0x080fe20000410000 */
[----:B------:R-:W-:Y:S01]  /*b6d0*/  MUFU.EX2 R89, R89 ;  /* 0x0000005900597308 */ /* 0x000fe20000000800 */
[----:B------:R-:W-:Y:S01]  /*b6e0*/  FMUL.FTZ R43, R83, R0 ;  /* 0x00000000532b7220 */ /* 0x000fe20000410000 */
[-C--:B------:R-:W-:Y:S01]  /*b6f0*/  FMUL.FTZ R76, R76, R136.reuse ;  /* 0x000000884c4c7220 */ /* 0x080fe20000410000 */
[----:B------:R-:W-:Y:S01]  /*b700*/  FMUL.FTZ R77, R77, R136 ;  /* 0x000000884d4d7220 */ /* 0x000fe20000410000 */
[C---:B-1----:R-:W-:Y:S01]  /*b710*/  HMMA.16816.F32 R64, R4.reuse, R84, R64 ;  /* 0x000000540440723c */ /* 0x042fe20000001840 */
[----:B------:R-:W1:Y:S01]  /*b720*/  MUFU.EX2 R92, R92 ;  /* 0x0000005c005c7308 */ /* 0x000e620000000800 */
[-C--:B------:R-:W-:Y:S01]  /*b730*/  FMUL.FTZ R78, R78, R0.reuse ;  /* 0x000000004e4e7220 */ /* 0x080fe20000410000 */
[----:B------:R-:W-:Y:S01]  /*b740*/  FMUL.FTZ R79, R79, R0 ;  /* 0x000000004f4f7220 */ /* 0x000fe20000410000 */
[----:B------:R-:W3:Y:S01]  /*b750*/  LDSM.16.MT88.4 R56, [R138+0x400] ;  /* 0x000400008a38783b */ /* 0x000ee20000004200 */
        /* <DEDUP_REMOVED lines=8> */
[----:B------:R-:W4:Y:S01]  /*b7e0*/  MUFU.EX2 R90, R90 ;  /* 0x0000005a005a7308 */ /* 0x000f220000000800 */
[-C--:B------:R-:W-:Y:S01]  /*b7f0*/  FMUL.FTZ R102, R102, R0.reuse ;  /* 0x0000000066667220 */ /* 0x080fe20000410000 */
[----:B------:R-:W-:Y:S01]  /*b800*/  FMUL.FTZ R103, R103, R0 ;  /* 0x0000000067677220 */ /* 0x000fe20000410000 */
[-C--:B------:R-:W-:Y:S01]  /*b810*/  FMUL.FTZ R8, R112, R136.reuse ;  /* 0x0000008870087220 */ /* 0x080fe20000410000 */
[----:B------:R-:W-:Y:S01]  /*b820*/  MUFU.EX2 R93, R93 ;  /* 0x0000005d005d7308 */ /* 0x000fe20000000800 */
[----:B------:R-:W-:Y:S01]  /*b830*/  FMUL.FTZ R9, R113, R136 ;  /* 0x0000008871097220 */ /* 0x000fe20000410000 */
[-C--:B------:R-:W-:Y:S01]  /*b840*/  FMUL.FTZ R10, R114, R0.reuse ;  /* 0x00000000720a7220 */ /* 0x080fe20000410000 */
[----:B------:R-:W-:Y:S01]  /*b850*/  FMUL.FTZ R11, R115, R0 ;  /* 0x00000000730b7220 */ /* 0x000fe20000410000 */
[----:B------:R-:W5:Y:S01]  /*b860*/  MUFU.EX2 R84, R179 ;  /* 0x000000b300547308 */ /* 0x000f620000000800 */
[C---:B------:R-:W-:Y:S01]  /*b870*/  HMMA.16816.F32 R40, R4.reuse, R44, R40 ;  /* 0x0000002c0428723c */ /* 0x040fe20000001828 */
[-C--:B------:R-:W-:Y:S01]  /*b880*/  FMUL.FTZ R108, R108, R136.reuse ;  /* 0x000000886c6c7220 */ /* 0x080fe20000410000 */
[----:B------:R-:W-:Y:S01]  /*b890*/  FMUL.FTZ R109, R109, R136 ;  /* 0x000000886d6d7220 */ /* 0x000fe20000410000 */
[-C--:B------:R-:W-:Y:S01]  /*b8a0*/  FMUL.FTZ R110, R110, R0.reuse ;  /* 0x000000006e6e7220 */ /* 0x080fe20000410000 */
[----:B------:R-:W-:Y:S01]  /*b8b0*/  FMUL.FTZ R111, R111, R0 ;  /* 0x000000006f6f7220 */ /* 0x000fe20000410000 */
[-C--:B------:R-:W-:Y:S01]  /*b8c0*/  FMUL.FTZ R68, R68, R136.reuse ;  /* 0x0000008844447220 */ /* 0x080fe20000410000 */
[----:B------:R-:W-:Y:S01]  /*b8d0*/  FMUL.FTZ R69, R69, R136 ;  /* 0x0000008845457220 */ /* 0x000fe20000410000 */
[-C--:B------:R-:W-:Y:S01]  /*b8e0*/  FMUL.FTZ R70, R70, R0.reuse ;  /* 0x0000000046467220 */ /* 0x080fe20000410000 */
[----:B------:R-:W-:Y:S01]  /*b8f0*/  HMMA.16816.F32 R44, R4, R46, R76 ;  /* 0x0000002e042c723c */ /* 0x000fe2000000184c */
[----:B-1----:R-:W-:Y:S01]  /*b900*/  F2FP.F16.F32.PACK_AB R76, R92, R89 ;  /* 0x000000595c4c723e */ /* 0x002fe200000000ff */
[----:B------:R-:W-:Y:S01]  /*b910*/  FMUL.FTZ R71, R71, R0 ;  /* 0x0000000047477220 */ /* 0x000fe20000410000 */
[----:B----4-:R-:W-:Y:S01]  /*b920*/  F2FP.F16.F32.PACK_AB R77, R90, R95 ;  /* 0x0000005f5a4d723e */ /* 0x010fe200000000ff */
[----:B------:R-:W-:Y:S01]  /*b930*/  LDSM.16.MT88.4 R72, [R138+0x2400] ;  /* 0x002400008a48783b */ /* 0x000fe20000004200 */
[----:B------:R-:W-:-:S02]  /*b940*/  F2FP.F16.F32.PACK_AB R78, R88, R91 ;  /* 0x0000005b584e723e */ /* 0x000fc400000000ff */
[----:B-----5:R-:W-:Y:S01]  /*b950*/  F2FP.F16.F32.PACK_AB R79, R84, R93 ;  /* 0x0000005d544f723e */ /* 0x020fe200000000ff */
[----:B------:R-:W-:Y:S01]  /*b960*/  HMMA.16816.F32 R16, R4, R20, R16 ;  /* 0x000000140410723c */ /* 0x000fe20000001810 */
[-CC-:B------:R-:W-:Y:S01]  /*b970*/  FFMA.FTZ R94, R178, R127.reuse, -R125.reuse ;  /* 0x0000007fb25e7223 */ /* 0x180fe2000001087d */
[-CC-:B------:R-:W-:Y:S01]  /*b980*/  FFMA.FTZ R96, R177, R127.reuse, -R120.reuse ;  /* 0x0000007fb1607223 */ /* 0x180fe20000010878 */
[-CC-:B------:R-:W-:Y:S01]  /*b990*/  FFMA.FTZ R99, R175, R127.reuse, -R120.reuse ;  /* 0x0000007faf637223 */ /* 0x180fe20000010878 */
[-CC-:B------:R-:W-:Y:S01]  /*b9a0*/  FFMA.FTZ R97, R173, R127.reuse, -R120.reuse ;  /* 0x0000007fad617223 */ /* 0x180fe20000010878 */
[-C--:B------:R-:W-:Y:S01]  /*b9b0*/  FFMA.FTZ R98, R157, R127.reuse, -R120 ;  /* 0x0000007f9d627223 */ /* 0x080fe20000010878 */
[----:B------:R-:W-:Y:S02]  /*b9c0*/  LDSM.16.MT88.4 R80, [R138+0x2800] ;  /* 0x002800008a50783b */ /* 0x000fe40000004200 */
[C---:B--2---:R-:W-:Y:S08]  /*b9d0*/  HMMA.16816.F32 R24, R76.reuse, R48, R24 ;  /* 0x000000304c18723c */ /* 0x044ff00000001818 */
[----:B------:R-:W-:Y:S01]  /*b9e0*/  HMMA.16816.F32 R28, R76, R50, R28 ;  /* 0x000000324c1c723c */ /* 0x000fe2000000181c */
[----:B------:R-:W1:Y:S07]  /*b9f0*/  LDSM.16.MT88.4 R48, [R138+0x4400] ;  /* 0x004400008a30783b */ /* 0x000e6e0000004200 */
[C---:B------:R-:W-:Y:S08]  /*ba00*/  HMMA.16816.F32 R20, R4.reuse, R22, R100 ;  /* 0x000000160414723c */ /* 0x040ff00000001864 */
[C---:B------:R-:W-:Y:S08]  /*ba10*/  HMMA.16816.F32 R8, R4.reuse, R12, R8 ;  /* 0x0000000c0408723c */ /* 0x040ff00000001808 */
[----:B------:R-:W-:Y:S08]  /*ba20*/  HMMA.16816.F32 R12, R4, R14, R108 ;  /* 0x0000000e040c723c */ /* 0x000ff0000000186c */
[C---:B---3--:R-:W-:Y:S01]  /*ba30*/  HMMA.16816.F32 R16, R76.reuse, R56, R16 ;  /* 0x000000384c10723c */ /* 0x048fe20000001810 */
[-CC-:B------:R-:W-:Y:S01]  /*ba40*/  FFMA.FTZ R85, R176, R127.reuse, -R125.reuse ;  /* 0x0000007fb0557223 */ /* 0x180fe2000001087d */
[----:B------:R-:W-:Y:S06]  /*ba50*/  MUFU.EX2 R94, R94 ;  /* 0x0000005e005e7308 */ /* 0x000fec0000000800 */
[----:B-1----:R-:W-:Y:S01]  /*ba60*/  HMMA.16816.F32 R64, R76, R48, R64 ;  /* 0x000000304c40723c */ /* 0x002fe20000001840 */
[----:B------:R-:W-:Y:S04]  /*ba70*/  MUFU.EX2 R96, R96 ;  /* 0x0000006000607308 */ /* 0x000fe80000000800 */
[----:B------:R-:W1:Y:S04]  /*ba80*/  MUFU.EX2 R99, R99 ;  /* 0x0000006300637308 */ /* 0x000e680000000800 */
[----:B------:R-:W-:Y:S01]  /*ba90*/  MUFU.EX2 R97, R97 ;  /* 0x0000006100617308 */ /* 0x000fe20000000800 */
[----:B------:R-:W-:Y:S01]  /*baa0*/  HMMA.16816.F32 R4, R4, R86, R68 ;  /* 0x000000560404723c */ /* 0x000fe20000001844 */
[----:B------:R-:W2:Y:S07]  /*bab0*/  LDSM.16.MT88.4 R68, [R119+0xd400] ;  /* 0x00d400007744783b */ /* 0x000eae0000004200 */
[C---:B------:R-:W-:Y:S01]  /*bac0*/  HMMA.16816.F32 R20, R76.reuse, R58, R20 ;  /* 0x0000003a4c14723c */ /* 0x040fe20000001814 */
[----:B------:R-:W3:Y:S01]  /*bad0*/  LDSM.16.MT88.4 R56, [R119+0xb800] ;  /* 0x00b800007738783b */ /* 0x000ee20000004200 */
[-CC-:B------:R-:W-:Y:S01]  /*bae0*/  FFMA.FTZ R86, R180, R127.reuse, -R125.reuse ;  /* 0x0000007fb4567223 */ /* 0x180fe2000001087d */
[----:B------:R-:W-:Y:S05]  /*baf0*/  MUFU.EX2 R98, R98 ;  /* 0x0000006200627308 */ /* 0x000fea0000000800 */
[----:B------:R-:W-:Y:S01]  /*bb00*/  HMMA.16816.F32 R32, R76, R72, R32 ;  /* 0x000000484c20723c */ /* 0x000fe20000001820 */
[----:B------:R-:W-:-:S07]  /*bb10*/  FFMA.FTZ R87, R182, R127, -R125 ;  /* 0x0000007fb6577223 */ /* 0x000fce000001087d */
[C---:B------:R-:W-:Y:S01]  /*bb20*/  HMMA.16816.F32 R36, R76.reuse, R74, R36 ;  /* 0x0000004a4c24723c */ /* 0x040fe20000001824 */
[-CC-:B------:R-:W-:Y:S01]  /*bb30*/  FFMA.FTZ R157, R162, R127.reuse, -R125.reuse ;  /* 0x0000007fa29d7223 */ /* 0x180fe2000001087d */
[-CC-:B------:R-:W-:Y:S01]  /*bb40*/  FFMA.FTZ R101, R158, R127.reuse, -R125.reuse ;  /* 0x0000007f9e657223 */ /* 0x180fe2000001087d */
[-CC-:B------:R-:W-:Y:S01]  /*bb50*/  FFMA.FTZ R160, R174, R127.reuse, -R125.reuse ;  /* 0x0000007faea07223 */ /* 0x180fe2000001087d */
[-CC-:B------:R-:W-:Y:S01]  /*bb60*/  FFMA.FTZ R161, R161, R127.reuse, -R120.reuse ;  /* 0x0000007fa1a17223 */ /* 0x180fe20000010878 */
[-CC-:B------:R-:W-:Y:S01]  /*bb70*/  FFMA.FTZ R100, R156, R127.reuse, -R125.reuse ;  /* 0x0000007f9c647223 */ /* 0x180fe2000001087d */
[-CC-:B------:R-:W-:Y:S01]  /*bb80*/  FFMA.FTZ R171, R171, R127.reuse, -R120.reuse ;  /* 0x0000007fabab7223 */ /* 0x180fe20000010878 */
[-CC-:B------:R-:W-:Y:S01]  /*bb90*/  FFMA.FTZ R170, R170, R127.reuse, -R125.reuse ;  /* 0x0000007faaaa7223 */ /* 0x180fe2000001087d */
[C---:B------:R-:W-:Y:S01]  /*bba0*/  HMMA.16816.F32 R8, R76.reuse, R60, R8 ;  /* 0x0000003c4c08723c */ /* 0x040fe20000001808 */
[-CC-:B------:R-:W-:Y:S01]  /*bbb0*/  FFMA.FTZ R102, R168, R127.reuse, -R125.reuse ;  /* 0x0000007fa8667223 */ /* 0x180fe2000001087d */
[-CC-:B------:R-:W-:Y:S01]  /*bbc0*/  FFMA.FTZ R167, R167, R127.reuse, -R120.reuse ;  /* 0x0000007fa7a77223 */ /* 0x180fe20000010878 */
[-CC-:B------:R-:W-:Y:S01]  /*bbd0*/  FFMA.FTZ R173, R150, R127.reuse, -R125.reuse ;  /* 0x0000007f96ad7223 */ /* 0x180fe2000001087d */
[-CC-:B------:R-:W-:Y:S01]  /*bbe0*/  FFMA.FTZ R148, R148, R127.reuse, -R125.reuse ;  /* 0x0000007f94947223 */ /* 0x180fe2000001087d */
[-C--:B------:R-:W-:Y:S01]  /*bbf0*/  FFMA.FTZ R151, R151, R127.reuse, -R120 ;  /* 0x0000007f97977223 */ /* 0x080fe20000010878 */
[-CC-:B------:R-:W-:Y:S01]  /*bc00*/  FFMA.FTZ R146, R146, R127.reuse, -R125.reuse ;  /* 0x0000007f92927223 */ /* 0x180fe2000001087d */
[----:B------:R-:W-:Y:S01]  /*bc10*/  FFMA.FTZ R140, R140, R127, -R125 ;  /* 0x0000007f8c8c7223 */ /* 0x000fe2000001087d */
[C---:B------:R-:W-:Y:S01]  /*bc20*/  HMMA.16816.F32 R12, R76.reuse, R62, R12 ;  /* 0x0000003e4c0c723c */ /* 0x040fe2000000180c */
[----:B------:R-:W4:Y:S01]  /*bc30*/  LDSM.16.MT88.4 R60, [R138+0x800] ;  /* 0x000800008a3c783b */ /* 0x000f220000004200 */
[----:B------:R-:W-:Y:S03]  /*bc40*/  MUFU.EX2 R86, R86 ;  /* 0x0000005600567308 */ /* 0x000fe60000000800 */
[----:B------:R-:W-:Y:S03]  /*bc50*/  LDSM.16.MT88.4 R72, [R119+0x9800] ;  /* 0x009800007748783b */ /* 0x000fe60000004200 */
[C---:B------:R-:W-:Y:S01]  /*bc60*/  HMMA.16816.F32 R4, R76.reuse, R50, R4 ;  /* 0x000000324c04723c */ /* 0x040fe20000001804 */
[----:B------:R-:W5:Y:S01]  /*bc70*/  LDSM.16.MT88.4 R48, [R119+0xd800] ;  /* 0x00d800007730783b */ /* 0x000f620000004200 */
[----:B------:R-:W3:Y:S01]  /*bc80*/  MUFU.EX2 R87, R87 ;  /* 0x0000005700577308 */ /* 0x000ee20000000800 */
[----:B------:R-:W-:Y:S01]  /*bc90*/  FFMA.FTZ R231, R231, R136, R126 ;  /* 0x00000088e7e77223 */ /* 0x000fe2000001007e */
[----:B------:R-:W-:Y:S01]  /*bca0*/  FFMA.FTZ R230, R230, R0, R121 ;  /* 0x00000000e6e67223 */ /* 0x000fe20000010079 */
[----:B------:R-:W-:Y:S01]  /*bcb0*/  LDSM.16.MT88.4 R108, [R119+0xac00] ;  /* 0x00ac0000776c783b */ /* 0x000fe20000004200 */
[----:B------:R-:W3:Y:S02]  /*bcc0*/  MUFU.EX2 R85, R85 ;  /* 0x0000005500557308 */ /* 0x000ee40000000800 */
[----:B--2---:R-:W-:Y:S01]  /*bcd0*/  HMMA.16816.F32 R40, R76, R68, R40 ;  /* 0x000000444c28723c */ /* 0x004fe20000001828 */
[----:B-1----:R-:W-:-:S07]  /*bce0*/  F2FP.F16.F32.PACK_AB R69, R99, R96 ;  /* 0x000000606345723e */ /* 0x002fce00000000ff */
[----:B------:R-:W-:Y:S01]  /*bcf0*/  HMMA.16816.F32 R44, R76, R70, R44 ;  /* 0x000000464c2c723c */ /* 0x000fe2000000182c */
[----:B---3--:R-:W-:Y:S01]  /*bd00*/  F2FP.F16.F32.PACK_AB R68, R87, R86 ;  /* 0x000000565744723e */ /* 0x008fe200000000ff */
[--C-:B------:R-:W-:Y:S01]  /*bd10*/  FFMA.FTZ R162, R155, R127, -R120.reuse ;  /* 0x0000007f9ba27223 */ /* 0x100fe20000010878 */
[----:B------:R-:W-:Y:S01]  /*bd20*/  F2FP.F16.F32.PACK_AB R71, R98, R97 ;  /* 0x000000616247723e */ /* 0x000fe200000000ff */
[----:B------:R-:W-:Y:S01]  /*bd30*/  FFMA.FTZ R158, R159, R127, -R120 ;  /* 0x0000007f9f9e7223 */ /* 0x000fe20000010878 */
[----:B------:R-:W-:Y:S01]  /*bd40*/  F2FP.F16.F32.PACK_AB R70, R85, R94 ;  /* 0x0000005e5546723e */ /* 0x000fe200000000ff */
[----:B------:R-:W-:Y:S01]  /*bd50*/  MUFU.EX2 R160, R160 ;  /* 0x000000a000a07308 */ /* 0x000fe20000000800 */
[----:B------:R-:W-:Y:S05]  /*bd60*/  LDSM.16.MT88.4 R76, [R119+0x9c00] ;  /* 0x009c0000774c783b */ /* 0x000fea0000004200 */
[C---:B------:R-:W-:Y:S08]  /*bd70*/  HMMA.16816.F32 R24, R68.reuse, R56, R24 ;  /* 0x000000384418723c */ /* 0x040ff00000001818 */
[C---:B------:R-:W-:Y:S01]  /*bd80*/  HMMA.16816.F32 R28, R68.reuse, R58, R28 ;  /* 0x0000003a441c723c */ /* 0x040fe2000000181c */
[----:B------:R-:W1:Y:S07]  /*bd90*/  LDSM.16.MT88.4 R56, [R138+0x4800] ;  /* 0x004800008a38783b */ /* 0x000e6e0000004200 */
[C---:B----4-:R-:W-:Y:S08]  /*bda0*/  HMMA.16816.F32 R16, R68.reuse, R60, R16 ;  /* 0x0000003c4410723c */ /* 0x050ff00000001810 */
[C---:B------:R-:W-:Y:S01]  /*bdb0*/  HMMA.16816.F32 R20, R68.reuse, R62, R20 ;  /* 0x0000003e4414723c */ /* 0x040fe20000001814 */
[----:B------:R-:W2:Y:S07]  /*bdc0*/  LDSM.16.MT88.4 R60, [R119+0xbc00] ;  /* 0x00bc0000773c783b */ /* 0x000eae0000004200 */
[C---:B-----5:R-:W-:Y:S08]  /*bdd0*/  HMMA.16816.F32 R40, R68.reuse, R48, R40 ;  /* 0x000000304428723c */ /* 0x060ff00000001828 */
[C---:B------:R-:W-:Y:S01]  /*bde0*/  HMMA.16816.F32 R44, R68.reuse, R50, R44 ;  /* 0x00000032442c723c */ /* 0x040fe2000000182c */
[----:B------:R-:W3:Y:S01]  /*bdf0*/  LDSM.16.MT88.4 R48, [R119+0xdc00] ;  /* 0x00dc00007730783b */ /* 0x000ee20000004200 */
[----:B------:R-:W4:Y:S04]  /*be00*/  MUFU.EX2 R157, R157 ;  /* 0x0000009d009d7308 */ /* 0x000f280000000800 */
[----:B------:R-:W-:Y:S02]  /*be10*/  MUFU.EX2 R156, R101 ;  /* 0x00000065009c7308 */ /* 0x000fe40000000800 */
[C---:B------:R-:W-:Y:S02]  /*be20*/  HMMA.16816.F32 R32, R68.reuse, R80, R32 ;  /* 0x000000504420723c */ /* 0x040fe40000001820 */
[----:B------:R-:W-:Y:S04]  /*be30*/  MUFU.EX2 R155, R100 ;  /* 0x00000064009b7308 */ /* 0x000fe80000000800 */
[----:B------:R-:W-:Y:S02]  /*be40*/  MUFU.EX2 R162, R162 ;  /* 0x000000a200a27308 */ /* 0x000fe40000000800 */
[C---:B------:R-:W-:Y:S01]  /*be50*/  HMMA.16816.F32 R36, R68.reuse, R82, R36 ;  /* 0x000000524424723c */ /* 0x040fe20000001824 */
[----:B------:R-:W5:Y:S01]  /*be60*/  LDSM.16.MT88.4 R80, [R138+0x2c00] ;  /* 0x002c00008a50783b */ /* 0x000f620000004200 */
[----:B------:R-:W2:Y:S04]  /*be70*/  MUFU.EX2 R159, R171 ;  /* 0x000000ab009f7308 */ /* 0x000ea80000000800 */
[----:B------:R-:W-:Y:S04]  /*be80*/  MUFU.EX2 R158, R158 ;  /* 0x0000009e009e7308 */ /* 0x000fe80000000800 */
[----:B------:R-:W3:Y:S01]  /*be90*/  MUFU.EX2 R161, R161 ;  /* 0x000000a100a17308 */ /* 0x000ee20000000800 */
[----:B-1----:R-:W-:Y:S01]  /*bea0*/  HMMA.16816.F32 R64, R68, R56, R64 ;  /* 0x000000384440723c */ /* 0x002fe20000001840 */
[----:B----4-:R-:W-:-:S02]  /*beb0*/  F2FP.F16.F32.PACK_AB R56, R157, R160 ;  /* 0x000000a09d38723e */ /* 0x010fc400000000ff */
[----:B--2---:R-:W-:-:S05]  /*bec0*/  F2FP.F16.F32.PACK_AB R57, R159, R162 ;  /* 0x000000a29f39723e */ /* 0x004fca00000000ff */
[----:B------:R-:W-:Y:S01]  /*bed0*/  HMMA.16816.F32 R4, R68, R58, R4 ;  /* 0x0000003a4404723c */ /* 0x000fe20000001804 */
[----:B------:R-:W-:Y:S02]  /*bee0*/  F2FP.F16.F32.PACK_AB R58, R155, R156 ;  /* 0x0000009c9b3a723e */ /* 0x000fe400000000ff */
[----:B---3--:R-:W-:-:S05]  /*bef0*/  F2FP.F16.F32.PACK_AB R59, R161, R158 ;  /* 0x0000009ea13b723e */ /* 0x008fca00000000ff */
[C---:B------:R-:W-:Y:S08]  /*bf00*/  HMMA.16816.F32 R8, R68.reuse, R72, R8 ;  /* 0x000000484408723c */ /* 0x040ff00000001808 */
[----:B------:R-:W-:Y:S01]  /*bf10*/  HMMA.16816.F32 R12, R68, R74, R12 ;  /* 0x0000004a440c723c */ /* 0x000fe2000000180c */
[----:B------:R-:W1:Y:S01]  /*bf20*/  LDSM.16.MT88.4 R72, [R138+0xc00] ;  /* 0x000c00008a48783b */ /* 0x000e620000004200 */
[----:B------:R-:W-:-:S06]  /*bf30*/  FFMA.FTZ R171, R172, R127, -R125 ;  /* 0x0000007facab7223 */ /* 0x000fcc000001087d */
[C---:B------:R-:W-:Y:S08]  /*bf40*/  HMMA.16816.F32 R24, R56.reuse, R60, R24 ;  /* 0x0000003c3818723c */ /* 0x040ff00000001818 */
[C---:B------:R-:W-:Y:S01]  /*bf50*/  HMMA.16816.F32 R28, R56.reuse, R62, R28 ;  /* 0x0000003e381c723c */ /* 0x040fe2000000181c */
[----:B------:R-:W2:Y:S07]  /*bf60*/  LDSM.16.MT88.4 R60, [R138+0x4c00] ;  /* 0x004c00008a3c783b */ /* 0x000eae0000004200 */
[C---:B------:R-:W-:Y:S08]  /*bf70*/  HMMA.16816.F32 R40, R56.reuse, R48, R40 ;  /* 0x000000303828723c */ /* 0x040ff00000001828 */
[----:B------:R-:W-:Y:S01]  /*bf80*/  HMMA.16816.F32 R44, R56, R50, R44 ;  /* 0x00000032382c723c */ /* 0x000fe2000000182c */
[----:B------:R-:W3:Y:S01]  /*bf90*/  LDSM.16.MT88.4 R48, [R119+0xe000] ;  /* 0x00e000007730783b */ /* 0x000ee20000004200 */
[----:B------:R4:W-:Y:S01]  /*bfa0*/  MUFU.EX2 R168, R170 ;  /* 0x000000aa00a87308 */ /* 0x0009e20000000800 */
[-CC-:B------:R-:W-:Y:S01]  /*bfb0*/  FFMA.FTZ R172, R169, R127.reuse, -R120.reuse ;  /* 0x0000007fa9ac7223 */ /* 0x180fe20000010878 */
[-C--:B------:R-:W-:Y:S01]  /*bfc0*/  FFMA.FTZ R100, R166, R127.reuse, -R125 ;  /* 0x0000007fa6647223 */ /* 0x080fe2000001087d */
[----:B------:R-:W-:-:S03]  /*bfd0*/  FFMA.FTZ R101, R165, R127, -R120 ;  /* 0x0000007fa5657223 */ /* 0x000fc60000010878 */
[C---:B-----5:R-:W-:Y:S08]  /*bfe0*/  HMMA.16816.F32 R32, R56.reuse, R80, R32 ;  /* 0x000000503820723c */ /* 0x060ff00000001820 */
[C---:B------:R-:W-:Y:S01]  /*bff0*/  HMMA.16816.F32 R36, R56.reuse, R82, R36 ;  /* 0x000000523824723c */ /* 0x040fe20000001824 */
[----:B------:R-:W5:Y:S01]  /*c000*/  LDSM.16.MT88.4 R80, [R138+0x3000] ;  /* 0x003000008a50783b */ /* 0x000f620000004200 */
[----:B----4-:R-:W-:Y:S01]  /*c010*/  FFMA.FTZ R170, R163, R127, -R120 ;  /* 0x0000007fa3aa7223 */ /* 0x010fe20000010878 */
[----:B------:R-:W4:Y:S02]  /*c020*/  MUFU.EX2 R171, R171 ;  /* 0x000000ab00ab7308 */ /* 0x000f240000000800 */
[----:B------:R-:W-:Y:S02]  /*c030*/  LDSM.16.MT88.4 R68, [R119+0xc000] ;  /* 0x00c000007744783b */ /* 0x000fe40000004200 */
[----:B------:R-:W-:Y:S04]  /*c040*/  MUFU.EX2 R166, R102 ;  /* 0x0000006600a67308 */ /* 0x000fe80000000800 */
[----:B------:R-:W-:Y:S04]  /*c050*/  MUFU.EX2 R169, R100 ;  /* 0x0000006400a97308 */ /* 0x000fe80000000800 */
[----:B------:R-:W-:Y:S04]  /*c060*/  MUFU.EX2 R172, R172 ;  /* 0x000000ac00ac7308 */ /* 0x000fe80000000800 */
[----:B------:R-:W3:Y:S04]  /*c070*/  MUFU.EX2 R165, R167 ;  /* 0x000000a700a57308 */ /* 0x000ee80000000800 */
[----:B------:R-:W-:Y:S04]  /*c080*/  MUFU.EX2 R163, R101 ;  /* 0x0000006500a37308 */ /* 0x000fe80000000800 */
[----:B------:R-:W5:Y:S01]  /*c090*/  MUFU.EX2 R170, R170 ;  /* 0x000000aa00aa7308 */ /* 0x000f620000000800 */
[C---:B------:R-:W-:Y:S08]  /*c0a0*/  HMMA.16816.F32 R8, R56.reuse, R76, R8 ;  /* 0x0000004c3808723c */ /* 0x040ff00000001808 */
[C---:B------:R-:W-:Y:S01]  /*c0b0*/  HMMA.16816.F32 R12, R56.reuse, R78, R12 ;  /* 0x0000004e380c723c */ /* 0x040fe2000000180c */
[----:B------:R-:W5:Y:S07]  /*c0c0*/  LDSM.16.MT88.4 R76, [R119+0xa000] ;  /* 0x00a00000774c783b */ /* 0x000f6e0000004200 */
[C---:B-1----:R-:W-:Y:S08]  /*c0d0*/  HMMA.16816.F32 R16, R56.reuse, R72, R16 ;  /* 0x000000483810723c */ /* 0x042ff00000001810 */
[C---:B------:R-:W-:Y:S01]  /*c0e0*/  HMMA.16816.F32 R20, R56.reuse, R74, R20 ;  /* 0x0000004a3814723c */ /* 0x040fe20000001814 */
[----:B------:R-:W1:Y:S07]  /*c0f0*/  LDSM.16.MT88.4 R72, [R138+0x1000] ;  /* 0x001000008a48783b */ /* 0x000e6e0000004200 */
[C---:B--2---:R-:W-:Y:S08]  /*c100*/  HMMA.16816.F32 R64, R56.reuse, R60, R64 ;  /* 0x0000003c3840723c */ /* 0x044ff00000001840 */
[----:B------:R-:W-:Y:S01]  /*c110*/  HMMA.16816.F32 R4, R56, R62, R4 ;  /* 0x0000003e3804723c */ /* 0x000fe20000001804 */
[----:B----4-:R-:W-:Y:S01]  /*c120*/  F2FP.F16.F32.PACK_AB R56, R168, R171 ;  /* 0x000000aba838723e */ /* 0x010fe200000000ff */
[----:B------:R-:W2:Y:S01]  /*c130*/  LDSM.16.MT88.4 R60, [R138+0x5000] ;  /* 0x005000008a3c783b */ /* 0x000ea20000004200 */
[----:B---3--:R-:W-:-:S02]  /*c140*/  F2FP.F16.F32.PACK_AB R57, R165, R172 ;  /* 0x000000aca539723e */ /* 0x008fc400000000ff */
[----:B------:R-:W-:Y:S02]  /*c150*/  F2FP.F16.F32.PACK_AB R58, R169, R166 ;  /* 0x000000a6a93a723e */ /* 0x000fe400000000ff */
[----:B-----5:R-:W-:-:S07]  /*c160*/  F2FP.F16.F32.PACK_AB R59, R170, R163 ;  /* 0x000000a3aa3b723e */ /* 0x020fce00000000ff */
[C---:B------:R-:W-:Y:S08]  /*c170*/  HMMA.16816.F32 R40, R56.reuse, R48, R40 ;  /* 0x000000303828723c */ /* 0x040ff00000001828 */
[----:B------:R-:W-:Y:S01]  /*c180*/  HMMA.16816.F32 R44, R56, R50, R44 ;  /* 0x00000032382c723c */ /* 0x000fe2000000182c */
[----:B------:R-:W3:Y:S01]  /*c190*/  LDSM.16.MT88.4 R48, [R119+0xe400] ;  /* 0x00e400007730783b */ /* 0x000ee20000004200 */
[-C--:B------:R-:W-:Y:S01]  /*c1a0*/  FFMA.FTZ R167, R152, R127.reuse, -R125 ;  /* 0x0000007f98a77223 */ /* 0x080fe2000001087d */
[-CC-:B------:R-:W-:Y:S01]  /*c1b0*/  FFMA.FTZ R150, R147, R127.reuse, -R120.reuse ;  /* 0x0000007f93967223 */ /* 0x180fe20000010878 */
[----:B------:R-:W-:-:S04]  /*c1c0*/  FFMA.FTZ R100, R149, R127, -R120 ;  /* 0x0000007f95647223 */ /* 0x000fc80000010878 */
[C---:B------:R-:W-:Y:S01]  /*c1d0*/  HMMA.16816.F32 R32, R56.reuse, R80, R32 ;  /* 0x000000503820723c */ /* 0x040fe20000001820 */
[-C--:B------:R-:W-:Y:S01]  /*c1e0*/  FFMA.FTZ R80, R154, R127.reuse, -R125 ;  /* 0x0000007f9a507223 */ /* 0x080fe2000001087d */
[----:B------:R-:W-:Y:S01]  /*c1f0*/  FFMA.FTZ R154, R153, R127, -R120 ;  /* 0x0000007f999a7223 */ /* 0x000fe20000010878 */
[----:B------:R-:W-:Y:S04]  /*c200*/  MUFU.EX2 R167, R167 ;  /* 0x000000a700a77308 */ /* 0x000fe80000000800 */
[----:B------:R4:W5:Y:S04]  /*c210*/  MUFU.EX2 R152, R80 ;  /* 0x0000005000987308 */ /* 0x0009680000000800 */
[----:B------:R-:W-:Y:S04]  /*c220*/  MUFU.EX2 R173, R173 ;  /* 0x000000ad00ad7308 */ /* 0x000fe80000000800 */
[----:B------:R-:W-:Y:S04]  /*c230*/  MUFU.EX2 R148, R148 ;  /* 0x0000009400947308 */ /* 0x000fe80000000800 */
[----:B------:R-:W-:Y:S04]  /*c240*/  MUFU.EX2 R154, R154 ;  /* 0x0000009a009a7308 */ /* 0x000fe80000000800 */
[----:B------:R-:W3:Y:S04]  /*c250*/  MUFU.EX2 R149, R151 ;  /* 0x0000009700957308 */ /* 0x000ee80000000800 */
[----:B------:R-:W-:Y:S04]  /*c260*/  MUFU.EX2 R147, R100 ;  /* 0x0000006400937308 */ /* 0x000fe80000000800 */
[----:B------:R-:W3:Y:S01]  /*c270*/  MUFU.EX2 R150, R150 ;  /* 0x0000009600967308 */ /* 0x000ee20000000800 */
        /* <DEDUP_REMOVED lines=9> */
[C---:B------:R-:W-:Y:S01]  /*c310*/  HMMA.16816.F32 R36, R56.reuse, R82, R36 ;  /* 0x000000523824723c */ /* 0x040fe20000001824 */
[----:B----4-:R-:W4:Y:S07]  /*c320*/  LDSM.16.MT88.4 R80, [R138+0x3400] ;  /* 0x003400008a50783b */ /* 0x010f2e0000004200 */
[C---:B--2---:R-:W-:Y:S08]  /*c330*/  HMMA.16816.F32 R64, R56.reuse, R60, R64 ;  /* 0x0000003c3840723c */ /* 0x044ff00000001840 */
[----:B------:R-:W-:Y:S01]  /*c340*/  HMMA.16816.F32 R4, R56, R62, R4 ;  /* 0x0000003e3804723c */ /* 0x000fe20000001804 */
[----:B-----5:R-:W-:Y:S01]  /*c350*/  F2FP.F16.F32.PACK_AB R56, R167, R152 ;  /* 0x00000098a738723e */ /* 0x020fe200000000ff */
[----:B------:R-:W2:Y:S01]  /*c360*/  LDSM.16.MT88.4 R60, [R138+0x5400] ;  /* 0x005400008a3c783b */ /* 0x000ea20000004200 */
[----:B---3--:R-:W-:-:S02]  /*c370*/  F2FP.F16.F32.PACK_AB R57, R149, R154 ;  /* 0x0000009a9539723e */ /* 0x008fc400000000ff */
[----:B------:R-:W-:Y:S02]  /*c380*/  F2FP.F16.F32.PACK_AB R58, R148, R173 ;  /* 0x000000ad943a723e */ /* 0x000fe400000000ff */
[----:B------:R-:W-:-:S07]  /*c390*/  F2FP.F16.F32.PACK_AB R59, R150, R147 ;  /* 0x00000093963b723e */ /* 0x000fce00000000ff */
[C---:B------:R-:W-:Y:S08]  /*c3a0*/  HMMA.16816.F32 R40, R56.reuse, R48, R40 ;  /* 0x000000303828723c */ /* 0x040ff00000001828 */
[----:B------:R-:W-:Y:S01]  /*c3b0*/  HMMA.16816.F32 R44, R56, R50, R44 ;  /* 0x00000032382c723c */ /* 0x000fe2000000182c */
[----:B------:R-:W3:Y:S01]  /*c3c0*/  LDSM.16.MT88.4 R48, [R119+0xe800] ;  /* 0x00e800007730783b */ /* 0x000ee20000004200 */
[-CC-:B------:R-:W-:Y:S01]  /*c3d0*/  FFMA.FTZ R151, R144, R127.reuse, -R125.reuse ;  /* 0x0000007f90977223 */ /* 0x180fe2000001087d */
[-C--:B------:R-:W-:Y:S01]  /*c3e0*/  FFMA.FTZ R153, R142, R127.reuse, -R125 ;  /* 0x0000007f8e997223 */ /* 0x080fe2000001087d */
[----:B------:R5:W-:Y:S01]  /*c3f0*/  MUFU.EX2 R144, R146 ;  /* 0x0000009200907308 */ /* 0x000be20000000800 */
[-CC-:B------:R-:W-:Y:S01]  /*c400*/  FFMA.FTZ R100, R143, R127.reuse, -R120.reuse ;  /* 0x0000007f8f647223 */ /* 0x180fe20000010878 */
[-CC-:B------:R-:W-:Y:S01]  /*c410*/  FFMA.FTZ R142, R145, R127.reuse, -R120.reuse ;  /* 0x0000007f918e7223 */ /* 0x180fe20000010878 */
[-CC-:B------:R-:W-:Y:S01]  /*c420*/  FFMA.FTZ R143, R141, R127.reuse, -R120.reuse ;  /* 0x0000007f8d8f7223 */ /* 0x180fe20000010878 */
[----:B------:R-:W2:Y:S04]  /*c430*/  MUFU.EX2 R151, R151 ;  /* 0x0000009700977308 */ /* 0x000ea80000000800 */
[----:B------:R-:W-:Y:S01]  /*c440*/  MUFU.EX2 R153, R153 ;  /* 0x0000009900997308 */ /* 0x000fe20000000800 */
[----:B-----5:R-:W-:-:S03]  /*c450*/  FFMA.FTZ R146, R139, R127, -R120 ;  /* 0x0000007f8b927223 */ /* 0x020fc60000010878 */
[----:B------:R-:W-:Y:S04]  /*c460*/  MUFU.EX2 R140, R140 ;  /* 0x0000008c008c7308 */ /* 0x000fe80000000800 */
[----:B------:R-:W-:Y:S04]  /*c470*/  MUFU.EX2 R142, R142 ;  /* 0x0000008e008e7308 */ /* 0x000fe80000000800 */
[----:B------:R-:W5:Y:S04]  /*c480*/  MUFU.EX2 R141, R100 ;  /* 0x00000064008d7308 */ /* 0x000f680000000800 */
[----:B------:R-:W-:Y:S04]  /*c490*/  MUFU.EX2 R143, R143 ;  /* 0x0000008f008f7308 */ /* 0x000fe80000000800 */
[----:B------:R-:W3:Y:S01]  /*c4a0*/  MUFU.EX2 R146, R146 ;  /* 0x0000009200927308 */ /* 0x000ee20000000800 */
[C---:B------:R-:W-:Y:S08]  /*c4b0*/  HMMA.16816.F32 R8, R56.reuse, R76, R8 ;  /* 0x0000004c3808723c */ /* 0x040ff00000001808 */
[C---:B------:R-:W-:Y:S01]  /*c4c0*/  HMMA.16816.F32 R12, R56.reuse, R78, R12 ;  /* 0x0000004e380c723c */ /* 0x040fe2000000180c */
[----:B------:R-:W-:Y:S01]  /*c4d0*/  FADD.FTZ R124, R124, R231 ;  /* 0x000000e77c7c7221 */ /* 0x000fe20000010000 */
[----:B------:R-:W-:Y:S06]  /*c4e0*/  LDSM.16.MT88.4 R76, [R119+0xa800] ;  /* 0x00a80000774c783b */ /* 0x000fec0000004200 */
[C---:B-1----:R-:W-:Y:S08]  /*c4f0*/  HMMA.16816.F32 R16, R56.reuse, R72, R16 ;  /* 0x000000483810723c */ /* 0x042ff00000001810 */
[C---:B------:R-:W-:Y:S08]  /*c500*/  HMMA.16816.F32 R20, R56.reuse, R74, R20 ;  /* 0x0000004a3814723c */ /* 0x040ff00000001814 */
[C---:B------:R-:W-:Y:S08]  /*c510*/  HMMA.16816.F32 R24, R56.reuse, R68, R24 ;  /* 0x000000443818723c */ /* 0x040ff00000001818 */
[C---:B------:R-:W-:Y:S01]  /*c520*/  HMMA.16816.F32 R28, R56.reuse, R70, R28 ;  /* 0x00000046381c723c */ /* 0x040fe2000000181c */
[----:B------:R-:W1:Y:S07]  /*c530*/  LDSM.16.MT88.4 R68, [R119+0xc800] ;  /* 0x00c800007744783b */ /* 0x000e6e0000004200 */
[C---:B----4-:R-:W-:Y:S08]  /*c540*/  HMMA.16816.F32 R32, R56.reuse, R80, R32 ;  /* 0x000000503820723c */ /* 0x050ff00000001820 */
[C---:B------:R-:W-:Y:S08]  /*c550*/  HMMA.16816.F32 R36, R56.reuse, R82, R36 ;  /* 0x000000523824723c */ /* 0x040ff00000001824 */
[C---:B--2---:R-:W-:Y:S08]  /*c560*/  HMMA.16816.F32 R64, R56.reuse, R60, R64 ;  /* 0x0000003c3840723c */ /* 0x044ff00000001840 */
[----:B------:R-:W-:Y:S01]  /*c570*/  HMMA.16816.F32 R4, R56, R62, R4 ;  /* 0x0000003e3804723c */ /* 0x000fe20000001804 */
[----:B------:R-:W-:Y:S01]  /*c580*/  F2FP.F16.F32.PACK_AB R56, R151, R144 ;  /* 0x000000909738723e */ /* 0x000fe200000000ff */
[----:B------:R-:W-:Y:S01]  /*c590*/  FADD.FTZ R123, R123, R124 ;  /* 0x0000007c7b7b7221 */ /* 0x000fe20000010000 */
[----:B-----5:R-:W-:Y:S01]  /*c5a0*/  F2FP.F16.F32.PACK_AB R57, R141, R142 ;  /* 0x0000008e8d39723e */ /* 0x020fe200000000ff */
[--C-:B------:R-:W-:Y:S01]  /*c5b0*/  FFMA.FTZ R145, R134, R127, -R125.reuse ;  /* 0x0000007f86917223 */ /* 0x100fe2000001087d */
[----:B------:R-:W-:Y:S01]  /*c5c0*/  F2FP.F16.F32.PACK_AB R58, R140, R153 ;  /* 0x000000998c3a723e */ /* 0x000fe200000000ff */
[--C-:B------:R-:W-:Y:S01]  /*c5d0*/  FFMA.FTZ R121, R133, R127, -R120.reuse ;  /* 0x0000007f85797223 */ /* 0x100fe20000010878 */
[----:B---3--:R-:W-:Y:S01]  /*c5e0*/  F2FP.F16.F32.PACK_AB R59, R146, R143 ;  /* 0x0000008f923b723e */ /* 0x008fe200000000ff */
[-CC-:B------:R-:W-:Y:S01]  /*c5f0*/  FFMA.FTZ R135, R135, R127.reuse, -R120.reuse ;  /* 0x0000007f87877223 */ /* 0x180fe20000010878 */
[-C--:B------:R-:W-:Y:S01]  /*c600*/  FFMA.FTZ R131, R131, R127.reuse, -R120 ;  /* 0x0000007f83837223 */ /* 0x080fe20000010878 */
[-CC-:B------:R-:W-:Y:S01]  /*c610*/  FFMA.FTZ R132, R132, R127.reuse, -R125.reuse ;  /* 0x0000007f84847223 */ /* 0x180fe2000001087d */
[----:B------:R-:W-:Y:S01]  /*c620*/  FFMA.FTZ R128, R128, R127, -R125 ;  /* 0x0000007f80807223 */ /* 0x000fe2000001087d */
[----:B------:R-:W2:Y:S02]  /*c630*/  LDSM.16.MT88.4 R72, [R138+0x1800] ;  /* 0x001800008a48783b */ /* 0x000ea40000004200 */
[----:B------:R-:W-:Y:S01]  /*c640*/  HMMA.16816.F32 R40, R56, R48, R40 ;  /* 0x000000303828723c */ /* 0x000fe20000001828 */
[----:B------:R-:W-:Y:S01]  /*c650*/  FADD.FTZ R49, R117, R230 ;  /* 0x000000e675317221 */ /* 0x000fe20000010000 */
[----:B------:R-:W3:Y:S03]  /*c660*/  LDSM.16.MT88.4 R80, [R138+0x3800] ;  /* 0x003800008a50783b */ /* 0x000ee60000004200 */
[----:B------:R-:W-:Y:S01]  /*c670*/  FADD.FTZ R52, R52, R49 ;  /* 0x0000003134347221 */ /* 0x000fe20000010000 */
[----:B------:R-:W-:Y:S01]  /*c680*/  FADD.FTZ R122, R122, R123 ;  /* 0x0000007b7a7a7221 */ /* 0x000fe20000010000 */
[----:B------:R-:W4:Y:S02]  /*c690*/  LDSM.16.MT88.4 R60, [R138+0x5800] ;  /* 0x005800008a3c783b */ /* 0x000f240000004200 */
[----:B------:R-:W-:Y:S01]  /*c6a0*/  FADD.FTZ R52, R137, R52 ;  /* 0x0000003489347221 */ /* 0x000fe20000010000 */
[----:B------:R-:W-:Y:S01]  /*c6b0*/  FADD.FTZ R89, R89, R122 ;  /* 0x0000007a59597221 */ /* 0x000fe20000010000 */
[----:B------:R-:W5:Y:S02]  /*c6c0*/  LDSM.16.MT88.4 R100, [R138+0x1c00] ;  /* 0x001c00008a64783b */ /* 0x000f640000004200 */
        /* <DEDUP_REMOVED lines=13> */
[----:B------:R-:W-:Y:S01]  /*c7a0*/  FADD.FTZ R85, R85, R94 ;  /* 0x0000005e55557221 */ /* 0x000fe20000010000 */
[C---:B-1----:R-:W-:Y:S02]  /*c7b0*/  HMMA.16816.F32 R24, R56.reuse, R68, R24 ;  /* 0x000000443818723c */ /* 0x042fe40000001818 */
[----:B------:R-:W-:Y:S01]  /*c7c0*/  FADD.FTZ R97, R98, R97 ;  /* 0x0000006162617221 */ /* 0x000fe20000010000 */
[-C--:B------:R-:W-:Y:S01]  /*c7d0*/  FFMA.FTZ R68, R130, R127.reuse, -R125 ;  /* 0x0000007f82447223 */ /* 0x080fe2000001087d */
[----:B------:R-:W-:Y:S01]  /*c7e0*/  FFMA.FTZ R120, R129, R127, -R120 ;  /* 0x0000007f81787223 */ /* 0x000fe20000010878 */
[----:B------:R-:W-:Y:S01]  /*c7f0*/  FADD.FTZ R160, R160, R85 ;  /* 0x00000055a0a07221 */ /* 0x000fe20000010000 */
[----:B------:R-:W-:Y:S01]  /*c800*/  FADD.FTZ R162, R162, R97 ;  /* 0x00000061a2a27221 */ /* 0x000fe20000010000 */
[----:B------:R-:W-:Y:S01]  /*c810*/  MUFU.EX2 R145, R145 ;  /* 0x0000009100917308 */ /* 0x000fe20000000800 */
[----:B------:R-:W-:Y:S01]  /*c820*/  HMMA.16816.F32 R8, R56, R76, R8 ;  /* 0x0000004c3808723c */ /* 0x000fe20000001808 */
[----:B------:R-:W-:Y:S01]  /*c830*/  FADD.FTZ R157, R157, R160 ;  /* 0x000000a09d9d7221 */ /* 0x000fe20000010000 */
[----:B------:R-:W-:Y:S01]  /*c840*/  FADD.FTZ R159, R159, R162 ;  /* 0x000000a29f9f7221 */ /* 0x000fe20000010000 */
[----:B------:R-:W1:Y:S04]  /*c850*/  MUFU.EX2 R130, R132 ;  /* 0x0000008400827308 */ /* 0x000e680000000800 */
[----:B------:R1:W-:Y:S04]  /*c860*/  MUFU.EX2 R125, R68 ;  /* 0x00000044007d7308 */ /* 0x0003e80000000800 */
[----:B------:R-:W-:Y:S04]  /*c870*/  MUFU.EX2 R126, R128 ;  /* 0x00000080007e7308 */ /* 0x000fe80000000800 */
[----:B------:R-:W-:Y:S04]  /*c880*/  MUFU.EX2 R0, R135 ;  /* 0x0000008700007308 */ /* 0x000fe80000000800 */
[----:B------:R-:W2:Y:S04]  /*c890*/  MUFU.EX2 R121, R121 ;  /* 0x0000007900797308 */ /* 0x000ea80000000800 */
[----:B------:R-:W-:Y:S04]  /*c8a0*/  MUFU.EX2 R117, R131 ;  /* 0x0000008300757308 */ /* 0x000fe80000000800 */
[----:B------:R-:W3:Y:S01]  /*c8b0*/  MUFU.EX2 R230, R120 ;  /* 0x0000007800e67308 */ /* 0x000ee20000000800 */
[----:B------:R-:W-:Y:S01]  /*c8c0*/  FADD.FTZ R156, R156, R157 ;  /* 0x0000009d9c9c7221 */ /* 0x000fe20000010000 */
[----:B------:R-:W-:-:S03]  /*c8d0*/  FADD.FTZ R158, R158, R159 ;  /* 0x0000009f9e9e7221 */ /* 0x000fc60000010000 */
[----:B------:R-:W-:Y:S01]  /*c8e0*/  FADD.FTZ R156, R155, R156 ;  /* 0x0000009c9b9c7221 */ /* 0x000fe20000010000 */
[----:B------:R-:W-:Y:S01]  /*c8f0*/  FADD.FTZ R161, R161, R158 ;  /* 0x0000009ea1a17221 */ /* 0x000fe20000010000 */
[C---:B------:R-:W-:Y:S01]  /*c900*/  HMMA.16816.F32 R28, R56.reuse, R70, R28 ;  /* 0x00000046381c723c */ /* 0x040fe2000000181c */
[----:B-1----:R-:W-:Y:S01]  /*c910*/  F2FP.F16.F32.PACK_AB R68, R130, R145 ;  /* 0x000000918244723e */ /* 0x002fe200000000ff */
[----:B------:R-:W-:Y:S01]  /*c920*/  FADD.FTZ R171, R171, R156 ;  /* 0x0000009cabab7221 */ /* 0x000fe20000010000 */
[----:B------:R-:W-:Y:S01]  /*c930*/  FADD.FTZ R172, R172, R161 ;  /* 0x000000a1acac7221 */ /* 0x000fe20000010000 */
[----:B--2---:R-:W-:Y:S02]  /*c940*/  F2FP.F16.F32.PACK_AB R69, R121, R0 ;  /* 0x000000007945723e */ /* 0x004fe400000000ff */
[----:B------:R-:W-:Y:S02]  /*c950*/  F2FP.F16.F32.PACK_AB R70, R126, R125 ;  /* 0x0000007d7e46723e */ /* 0x000fe400000000ff */
[----:B---3--:R-:W-:Y:S01]  /*c960*/  F2FP.F16.F32.PACK_AB R71, R230, R117 ;  /* 0x00000075e647723e */ /* 0x008fe200000000ff */
[----:B------:R-:W-:Y:S01]  /*c970*/  FADD.FTZ R171, R168, R171 ;  /* 0x000000aba8ab7221 */ /* 0x000fe20000010000 */
[----:B------:R-:W-:Y:S01]  /*c980*/  FADD.FTZ R172, R165, R172 ;  /* 0x000000aca5ac7221 */ /* 0x000fe20000010000 */
[----:B------:R-:W-:Y:S01]  /*c990*/  HMMA.16816.F32 R12, R56, R78, R12 ;  /* 0x0000004e380c723c */ /* 0x000fe2000000180c */
[----:B------:R-:W1:Y:S01]  /*c9a0*/  LDSM.16.MT88.4 R76, [R119+0xec00] ;  /* 0x00ec0000774c783b */ /* 0x000e620000004200 */
[----:B------:R-:W-:Y:S01]  /*c9b0*/  FADD.FTZ R166, R166, R171 ;  /* 0x000000aba6a67221 */ /* 0x000fe20000010000 */
[----:B------:R-:W-:-:S05]  /*c9c0*/  FADD.FTZ R163, R163, R172 ;  /* 0x000000aca3a37221 */ /* 0x000fca0000010000 */
[----:B------:R-:W-:Y:S01]  /*c9d0*/  HMMA.16816.F32 R112, R68, R108, R8 ;  /* 0x0000006c4470723c */ /* 0x000fe20000001808 */
[----:B------:R-:W-:Y:S01]  /*c9e0*/  LDSM.16.MT88.4 R8, [R138+0x3c00] ;  /* 0x003c00008a08783b */ /* 0x000fe20000004200 */
[----:B------:R-:W-:Y:S01]  /*c9f0*/  FADD.FTZ R169, R169, R166 ;  /* 0x000000a6a9a97221 */ /* 0x000fe20000010000 */
[----:B------:R-:W-:Y:S02]  /*ca00*/  FADD.FTZ R163, R170, R163 ;  /* 0x000000a3aaa37221 */ /* 0x000fe40000010000 */
[----:B------:R-:W-:Y:S03]  /*ca10*/  LDSM.16.MT88.4 R136, [R138+0x5c00] ;  /* 0x005c00008a88783b */ /* 0x000fe60000004200 */
        /* <DEDUP_REMOVED lines=12> */
[----:B------:R-:W-:Y:S01]  /*cae0*/  HMMA.16816.F32 R20, R56, R74, R20 ;  /* 0x0000004a3814723c */ /* 0x000fe20000001814 */
[----:B------:R-:W-:Y:S01]  /*caf0*/  FADD.FTZ R142, R142, R147 ;  /* 0x000000938e8e7221 */ /* 0x000fe20000010000 */
[----:B------:R-:W-:-:S06]  /*cb00*/  FADD.FTZ R144, R151, R144 ;  /* 0x0000009097907221 */ /* 0x000fcc0000010000 */
[----:B------:R-:W-:Y:S01]  /*cb10*/  HMMA.16816.F32 R32, R56, R80, R32 ;  /* 0x000000503820723c */ /* 0x000fe20000001820 */
[----:B------:R-:W-:-:S07]  /*cb20*/  FADD.FTZ R142, R141, R142 ;  /* 0x0000008e8d8e7221 */ /* 0x000fce0000010000 */
[C---:B------:R-:W-:Y:S08]  /*cb30*/  HMMA.16816.F32 R36, R56.reuse, R82, R36 ;  /* 0x000000523824723c */ /* 0x040ff00000001824 */
[C---:B----4-:R-:W-:Y:S08]  /*cb40*/  HMMA.16816.F32 R64, R56.reuse, R60, R64 ;  /* 0x0000003c3840723c */ /* 0x050ff00000001840 */
        /* <DEDUP_REMOVED lines=8> */
[----:B------:R-:W-:-:S03]  /*cbd0*/  FADD.FTZ R130, R130, R145 ;  /* 0x0000009182827221 */ /* 0x000fc60000010000 */
[----:B-1----:R-:W-:Y:S01]  /*cbe0*/  HMMA.16816.F32 R80, R68, R76, R40 ;  /* 0x0000004c4450723c */ /* 0x002fe20000001828 */
[----:B------:R-:W-:-:S07]  /*cbf0*/  FADD.FTZ R125, R125, R130 ;  /* 0x000000827d7d7221 */ /* 0x000fce0000010000 */
[C---:B------:R-:W-:Y:S08]  /*cc00*/  HMMA.16816.F32 R108, R68.reuse, R110, R12 ;  /* 0x0000006e446c723c */ /* 0x040ff0000000180c */
        /* <DEDUP_REMOVED lines=8> */
[----:B------:R-:W-:Y:S01]  /*cc90*/  FADD.FTZ R4, R121, R0 ;  /* 0x0000000079047221 */ /* 0x000fe20000010000 */
[----:B------:R-:W-:-:S03]  /*cca0*/  IMAD.MOV.U32 R0, RZ, RZ, R54 ;  /* 0x000000ffff007224 */ /* 0x000fc600078e0036 */
[----:B------:R-:W-:Y:S01]  /*ccb0*/  FADD.FTZ R117, R117, R4 ;  /* 0x0000000475757221 */ /* 0x000fe20000010000 */
[----:B------:R-:W-:Y:S02]  /*ccc0*/  IMAD.MOV.U32 R52, RZ, RZ, R55 ;  /* 0x000000ffff347224 */ /* 0x000fe400078e0037 */
[----:B------:R-:W-:Y:S01]  /*ccd0*/  FADD.FTZ R231, R126, R125 ;  /* 0x0000007d7ee77221 */ /* 0x000fe20000010000 */
[----:B------:R-:W-:Y:S02]  /*cce0*/  @P5 IMAD.MOV.U32 R0, RZ, RZ, R54 ;  /* 0x000000ffff005224 */ /* 0x000fe400078e0036 */
[----:B------:R-:W-:Y:S01]  /*ccf0*/  FADD.FTZ R230, R230, R117 ;  /* 0x00000075e6e67221 */ /* 0x000fe20000010000 */
[----:B------:R-:W-:Y:S02]  /*cd00*/  @P5 IMAD.MOV.U32 R52, RZ, RZ, R55 ;  /* 0x000000ffff345224 */ /* 0x000fe400078e0037 */
[----:B------:R-:W-:Y:S01]  /*cd10*/  @P5 VIADD R224, R116, 0xfffffffd ;  /* 0xfffffffd74e05836 */ /* 0x000fe20000000000 */
[----:B------:R-:W-:Y:S06]  /*cd20*/  @P5 BRA `(.L_x_1849) ;  /* 0x0000000000045947 */ /* 0x000fec0003800000 */
.L_x_1840:
[----:B------:R-:W-:Y:S02]  /*cd30*/  IADD3 R224, PT, PT, R164, -0x1, RZ ;  /* 0xffffffffa4e07810 */ /* 0x000fe40007ffe0ff */
.L_x_1849:
[----:B------:R-:W-:Y:S05]  /*cd40*/  BSYNC B2 ;  /* 0x0000000000027941 */ /* 0x000fea0003800000 */
.L_x_1839:
[----:B------:R-:W-:-:S13]  /*cd50*/  ISETP.GE.AND P0, PT, R224, R201, PT ;  /* 0x000000c9e000720c */ /* 0x000fda0003f06270 */
[----:B------:R-:W-:Y:S05]  /*cd60*/  @!P0 BRA `(.L_x_1850) ;  /* 0x0000005400488947 */ /* 0x000fea0003800000 */
[----:B------:R-:W-:Y:S01]  /*cd70*/  IMAD.MOV.U32 R117, RZ, RZ, R0 ;  /* 0x000000ffff757224 */ /* 0x000fe200078e0000 */
[----:B------:R-:W-:Y:S01]  /*cd80*/  ISETP.NE.U32.AND P3, PT, R228, RZ, PT ;  /* 0x000000ffe400720c */ /* 0x000fe20003f65070 */
[C---:B------:R-:W-:Y:S01]  /*cd90*/  IMAD.SHL.U32 R0, R224.reuse, 0x80, RZ ;  /* 0x00000080e0007824 */ /* 0x040fe200078e00ff */
[----:B------:R-:W-:Y:S01]  /*cda0*/  MOV R116, R52 ;  /* 0x0000003400747202 */ /* 0x000fe20000000f00 */
[----:B------:R-:W-:Y:S01]  /*cdb0*/  VIADD R224, R224, 0x1 ;  /* 0x00000001e0e07836 */ /* 0x000fe20000000000 */
[----:B------:R-:W-:Y:S01]  /*cdc0*/  ISETP.NE.AND.EX P3, PT, R229, RZ, PT, P3 ;  /* 0x000000ffe500720c */ /* 0x000fe20003f65330 */
[C---:B------:R-:W-:Y:S01]  /*cdd0*/  VIADD R225, R0.reuse, 0x80 ;  /* 0x0000008000e17836 */ /* 0x040fe20000000000 */
[----:B------:R-:W-:Y:S02]  /*cde0*/  IADD3 R219, PT, PT, R119, 0x9020, RZ ;  /* 0x0000902077db7810 */ /* 0x000fe40007ffe0ff */
[----:B------:R-:W-:-:S09]  /*cdf0*/  LOP3.LUT R226, R0, 0x40, R53, 0xfe, !PT ;  /* 0x0000004000e27812 */ /* 0x000fd200078efe35 */
.L_x_1857:
        /* <DEDUP_REMOVED lines=80> */
.L_x_1852:
[----:B------:R-:W-:Y:S05]  /*d300*/  BSYNC.RECONVERGENT B0 ;  /* 0x0000000000007941 */ /* 0x000fea0003800200 */
.L_x_1851:
        /* <DEDUP_REMOVED lines=18> */
[----:B------:R-:W-:Y:S03]  /*d430*/  LOP3.LUT P2, RZ, R118, 0x4, RZ, 0xc0, !PT ;  /* 0x0000000476ff7812 */ /* 0x000fe6000784c0ff */
[----:B------:R-:W-:Y:S01]  /*d440*/  @!PT LDS RZ, [RZ] ;  /* 0x00000000fffff984 */ /* 0x000fe20000000800 */
[----:B------:R-:W-:Y:S01]  /*d450*/  @!PT LDS RZ, [RZ] ;  /* 0x00000000fffff984 */ /* 0x000fe20000000800 */
[----:B------:R-:W-:Y:S01]  /*d460*/  @!PT LDS RZ, [RZ] ;  /* 0x00000000fffff984 */ /* 0x000fe20000000800 */
[----:B------:R-:W-:Y:S01]  /*d470*/  @!P4 LDGSTS.E.BYPASS.LTC128B.128 [R211+0xd000], desc[UR4][R204.64+0x80] ;  /* 0x0d000080ccd3cfae */ /* 0x000fe2000b981a04 */
[----:B------:R-:W-:Y:S02]  /*d480*/  IADD3.X R51, PT, PT, R44, R47, RZ, P0, !PT ;  /* 0x0000002f2c337210 */ /* 0x000fe400007fe4ff */
[----:B------:R-:W-:Y:S03]  /*d490*/  MOV R144, 0x20 ;  /* 0x0000002000907802 */ /* 0x000fe60000000f00 */
[----:B------:R-:W-:Y:S01]  /*d4a0*/  @P4 STS.128 [R211+0xd000], RZ ;  /* 0x00d000ffd3004388 */ /* 0x000fe20000000c00 */
[----:B------:R-:W-:Y:S02]  /*d4b0*/  IADD3 R224, PT, PT, R224, -0x1, RZ ;  /* 0xffffffffe0e07810 */ /* 0x000fe40007ffe0ff */
[----:B------:R-:W-:Y:S03]  /*d4c0*/  SEL R144, R144, 0xffffffe0, !P2 ;  /* 0xffffffe090907807 */ /* 0x000fe60005000000 */
[----:B------:R-:W-:Y:S01]  /*d4d0*/  @!PT LDS RZ, [RZ] ;  /* 0x00000000fffff984 */ /* 0x000fe20000000800 */
[----:B------:R-:W-:Y:S01]  /*d4e0*/  @!PT LDS RZ, [RZ] ;  /* 0x00000000fffff984 */ /* 0x000fe20000000800 */
[----:B------:R-:W-:Y:S01]  /*d4f0*/  @!PT LDS RZ, [RZ] ;  /* 0x00000000fffff984 */ /* 0x000fe20000000800 */
[----:B------:R-:W-:Y:S01]  /*d500*/  @!P6 LDGSTS.E.BYPASS.LTC128B.128 [R211+0x9800], desc[UR4][R48.64] ;  /* 0x0980000030d3efae */ /* 0x000fe2000b981a04 */
[----:B------:R-:W-:Y:S02]  /*d510*/  ISETP.GT.AND P0, PT, R224, R201, PT ;  /* 0x000000c9e000720c */ /* 0x000fe40003f04270 */
[-C--:B------:R-:W-:Y:S03]  /*d520*/  IADD3 R184, PT, PT, R193, R144.reuse, RZ ;  /* 0x00000090c1b87210 */ /* 0x080fe60007ffe0ff */
[----:B------:R-:W-:Y:S01]  /*d530*/  @P6 STS.128 [R211+0x9800], RZ ;  /* 0x009800ffd3006388 */ /* 0x000fe20000000c00 */
[----:B------:R-:W-:Y:S05]  /*d540*/  IADD3 R0, PT, PT, R192, R144, RZ ;  /* 0x00000090c0007210 */ /* 0x000fea0007ffe0ff */
        /* <DEDUP_REMOVED lines=44> */
[----:B------:R-:W0:Y:S06]  /*d810*/  LDGDEPBAR ;  /* 0x00000000000079af */ /* 0x000e2c0000000000 */
[----:B------:R-:W1:Y:S06]  /*d820*/  LDSM.16.M88.4 R136, [R192+0x3c00] ;  /* 0x003c0000c088783b */ /* 0x000e6c0000000200 */
[----:B------:R-:W2:Y:S06]  /*d830*/  LDSM.16.M88.4 R140, [R192+0x4000] ;  /* 0x00400000c08c783b */ /* 0x000eac0000000200 */
[----:B------:R-:W-:Y:S01]  /*d840*/  LDSM.16.M88.4 R144, [R0+0x3000] ;  /* 0x003000000090783b */ /* 0x000fe20000000200 */
[C---:B---3--:R-:W-:Y:S05]  /*d850*/  HMMA.16816.F32 R4, R120.reuse, R124, RZ ;  /* 0x0000007c7804723c */ /* 0x048fea00000018ff */
[----:B------:R-:W-:Y:S06]  /*d860*/  LDSM.16.M88.4 R148, [R0+0x3400] ;  /* 0x003400000094783b */ /* 0x000fec0000000200 */
[----:B------:R-:W-:Y:S01]  /*d870*/  LDSM.16.M88.4 R152, [R0+0x3800] ;  /* 0x003800000098783b */ /* 0x000fe20000000200 */
[C---:B------:R-:W-:Y:S05]  /*d880*/  HMMA.16816.F32 R8, R120.reuse, R126, RZ ;  /* 0x0000007e7808723c */ /* 0x040fea00000018ff */
[----:B------:R-:W3:Y:S03]  /*d890*/  LDSM.16.M88.4 R124, [R192+0x4400] ;  /* 0x00440000c07c783b */ /* 0x000ee60000000200 */
[C---:B----4-:R-:W-:Y:S03]  /*d8a0*/  HMMA.16816.F32 R12, R120.reuse, R128, RZ ;  /* 0x00000080780c723c */ /* 0x050fe600000018ff */
[----:B------:R-:W-:Y:S05]  /*d8b0*/  LDSM.16.M88.4 R156, [R0+0x3c00] ;  /* 0x003c0000009c783b */ /* 0x000fea0000000200 */
[C---:B------:R-:W-:Y:S01]  /*d8c0*/  HMMA.16816.F32 R16, R120.reuse, R130, RZ ;  /* 0x000000827810723c */ /* 0x040fe200000018ff */
[----:B------:R-:W4:Y:S06]  /*d8d0*/  LDSM.16.M88.4 R128, [R192+0x4800] ;  /* 0x00480000c080783b */ /* 0x000f2c0000000200 */
[----:B------:R-:W-:Y:S01]  /*d8e0*/  LDSM.16.M88.4 R160, [R0+0x4000] ;  /* 0x0040000000a0783b */ /* 0x000fe20000000200 */
[C---:B-----5:R-:W-:Y:S05]  /*d8f0*/  HMMA.16816.F32 R20, R120.reuse, R132, RZ ;  /* 0x000000847814723c */ /* 0x060fea00000018ff */
[----:B------:R-:W5:Y:S03]  /*d900*/  LD.E R232, desc[UR4][R2.64+0x18c] ;  /* 0x00018c0402e87980 */ /* 0x000f66000c101900 */
[C---:B------:R-:W-:Y:S03]  /*d910*/  HMMA.16816.F32 R24, R120.reuse, R134, RZ ;  /* 0x000000867818723c */ /* 0x040fe600000018ff */
[----:B------:R-:W4:Y:S06]  /*d920*/  LDSM.16.M88.4 R132, [R192+0x4c00] ;  /* 0x004c0000c084783b */ /* 0x000f2c0000000200 */
[----:B------:R-:W-:Y:S01]  /*d930*/  LDSM.16.M88.4 R164, [R192+0x7800] ;  /* 0x00780000c0a4783b */ /* 0x000fe20000000200 */
[C---:B-1----:R-:W-:Y:S05]  /*d940*/  HMMA.16816.F32 R28, R120.reuse, R136, RZ ;  /* 0x00000088781c723c */ /* 0x042fea00000018ff */
[----:B------:R-:W-:Y:S03]  /*d950*/  LDSM.16.M88.4 R168, [R192+0x7c00] ;  /* 0x007c0000c0a8783b */ /* 0x000fe60000000200 */
[C---:B------:R-:W-:Y:S03]  /*d960*/  HMMA.16816.F32 R32, R120.reuse, R138, RZ ;  /* 0x0000008a7820723c */ /* 0x040fe600000018ff */
[----:B------:R-:W1:Y:S05]  /*d970*/  LDSM.16.M88.4 R136, [R184] ;  /* 0x00000000b888783b */ /* 0x000e6a0000000200 */
[C---:B--2---:R-:W-:Y:S01]  /*d980*/  HMMA.16816.F32 R36, R120.reuse, R140, RZ ;  /* 0x0000008c7824723c */ /* 0x044fe200000018ff */
[----:B------:R-:W-:Y:S06]  /*d990*/  LDSM.16.M88.4 R172, [R192+0x8000] ;  /* 0x00800000c0ac783b */ /* 0x000fec0000000200 */
[----:B------:R-:W-:Y:S01]  /*d9a0*/  LDSM.16.M88.4 R176, [R192+0x8400] ;  /* 0x00840000c0b0783b */ /* 0x000fe20000000200 */
[C---:B------:R-:W-:Y:S05]  /*d9b0*/  HMMA.16816.F32 R40, R120.reuse, R142, RZ ;  /* 0x0000008e7828723c */ /* 0x040fea00000018ff */
[----:B------:R-:W2:Y:S03]  /*d9c0*/  LDSM.16.M88.4 R140, [R0+0x4400] ;  /* 0x00440000008c783b */ /* 0x000ea60000000200 */
[C---:B---3--:R-:W-:Y:S03]  /*d9d0*/  HMMA.16816.F32 R44, R120.reuse, R124, RZ ;  /* 0x0000007c782c723c */ /* 0x048fe600000018ff */
[----:B------:R-:W-:Y:S05]  /*d9e0*/  LDSM.16.M88.4 R180, [R192+0x8800] ;  /* 0x00880000c0b4783b */ /* 0x000fea0000000200 */
[C---:B------:R-:W-:Y:S01]  /*d9f0*/  HMMA.16816.F32 R48, R120.reuse, R126, RZ ;  /* 0x0000007e7830723c */ /* 0x040fe200000018ff */
[----:B------:R-:W3:Y:S06]  /*da00*/  LDSM.16.M88.4 R124, [R0+0x4800] ;  /* 0x00480000007c783b */ /* 0x000eec0000000200 */
[----:B------:R-:W-:Y:S01]  /*da10*/  LDSM.16.M88.4 R188, [R0+0x7000] ;  /* 0x0070000000bc783b */ /* 0x000fe20000000200 */
[C---:B----4-:R-:W-:Y:S08]  /*da20*/  HMMA.16816.F32 R52, R120.reuse, R128, RZ ;  /* 0x000000807834723c */ /* 0x050ff000000018ff */
[C---:B------:R-:W-:Y:S01]  /*da30*/  HMMA.16816.F32 R56, R120.reuse, R130, RZ ;  /* 0x000000827838723c */ /* 0x040fe200000018ff */
[----:B------:R-:W-:Y:S07]  /*da40*/  LDSM.16.M88.4 R128, [R193+0x1000] ;  /* 0x00100000c180783b */ /* 0x000fee0000000200 */
[C---:B------:R-:W-:Y:S08]  /*da50*/  HMMA.16816.F32 R60, R120.reuse, R132, RZ ;  /* 0x00000084783c723c */ /* 0x040ff000000018ff */
[----:B------:R-:W-:Y:S01]  /*da60*/  HMMA.16816.F32 R64, R120, R134, RZ ;  /* 0x000000867840723c */ /* 0x000fe200000018ff */
[----:B------:R-:W4:Y:S06]  /*da70*/  LDSM.16.M88.4 R120, [R0+0x4c00] ;  /* 0x004c00000078783b */ /* 0x000f2c0000000200 */
[----:B------:R-:W4:Y:S01]  /*da80*/  LDSM.16.M88.4 R132, [R192+0x5000] ;  /* 0x00500000c084783b */ /* 0x000f220000000200 */
        /* <DEDUP_REMOVED lines=15> */
[C---:B--2---:R-:W-:Y:S08]  /*db80*/  HMMA.16816.F32 R44, R136.reuse, R140, R44 ;  /* 0x0000008c882c723c */ /* 0x044ff0000000182c */
[C---:B------:R-:W-:Y:S01]  /*db90*/  HMMA.16816.F32 R48, R136.reuse, R142, R48 ;  /* 0x0000008e8830723c */ /* 0x040fe20000001830 */
[----:B------:R-:W2:Y:S07]  /*dba0*/  LDSM.16.M88.4 R140, [R192+0x5800] ;  /* 0x00580000c08c783b */ /* 0x000eae0000000200 */
[C---:B---3--:R-:W-:Y:S08]  /*dbb0*/  HMMA.16816.F32 R52, R136.reuse, R124, R52 ;  /* 0x0000007c8834723c */ /* 0x048ff00000001834 */
[C---:B------:R-:W-:Y:S01]  /*dbc0*/  HMMA.16816.F32 R56, R136.reuse, R126, R56 ;  /* 0x0000007e8838723c */ /* 0x040fe20000001838 */
[----:B------:R-:W3:Y:S07]  /*dbd0*/  LDSM.16.M88.4 R124, [R192+0x5c00] ;  /* 0x005c0000c07c783b */ /* 0x000eee0000000200 */
[C---:B----4-:R-:W-:Y:S08]  /*dbe0*/  HMMA.16816.F32 R60, R136.reuse, R120, R60 ;  /* 0x00000078883c723c */ /* 0x050ff0000000183c */
[----:B------:R-:W-:Y:S01]  /*dbf0*/  HMMA.16816.F32 R64, R136, R122, R64 ;  /* 0x0000007a8840723c */ /* 0x000fe20000001840 */
[----:B------:R-:W-:Y:S06]  /*dc00*/  LDSM.16.M88.4 R120, [R184+0x1000] ;  /* 0x00100000b878783b */ /* 0x000fec0000000200 */
[----:B------:R-:W4:Y:S01]  /*dc10*/  LDSM.16.M88.4 R136, [R0+0x5000] ;  /* 0x005000000088783b */ /* 0x000f220000000200 */
[C---:B------:R-:W-:Y:S05]  /*dc20*/  HMMA.16816.F32 R4, R128.reuse, R132, R4 ;  /* 0x000000848004723c */ /* 0x040fea0000001804 */
[----:B------:R-:W-:Y:S03]  /*dc30*/  LDSM.16.M88.4 R184, [R184+0x2000] ;  /* 0x00200000b8b8783b */ /* 0x000fe60000000200 */
[C---:B------:R-:W-:Y:S03]  /*dc40*/  HMMA.16816.F32 R8, R128.reuse, R134, R8 ;  /* 0x000000868008723c */ /* 0x040fe60000001808 */
[----:B------:R-:W4:Y:S05]  /*dc50*/  LDSM.16.M88.4 R132, [R0+0x5400] ;  /* 0x005400000084783b */ /* 0x000f2a0000000200 */
        /* <DEDUP_REMOVED lines=20> */
[----:B------:R-:W2:Y:S06]  /*dda0*/  LDSM.16.M88.4 R128, [R0+0x5c00] ;  /* 0x005c00000080783b */ /* 0x000eac0000000200 */
[----:B------:R-:W3:Y:S01]  /*ddb0*/  LDSM.16.M88.4 R160, [R192+0x7000] ;  /* 0x00700000c0a0783b */ /* 0x000ee20000000200 */
[C---:B----4-:R-:W-:Y:S08]  /*ddc0*/  HMMA.16816.F32 R4, R120.reuse, R136, R4 ;  /* 0x000000887804723c */ /* 0x050ff00000001804 */
[C---:B------:R-:W-:Y:S01]  /*ddd0*/  HMMA.16816.F32 R8, R120.reuse, R138, R8 ;  /* 0x0000008a7808723c */ /* 0x040fe20000001808 */
[----:B------:R-:W4:Y:S07]  /*dde0*/  LDSM.16.M88.4 R136, [R192+0x7400] ;  /* 0x00740000c088783b */ /* 0x000f2e0000000200 */
[C---:B------:R-:W-:Y:S08]  /*ddf0*/  HMMA.16816.F32 R12, R120.reuse, R132, R12 ;  /* 0x00000084780c723c */ /* 0x040ff0000000180c */
[C---:B------:R-:W-:Y:S01]  /*de00*/  HMMA.16816.F32 R16, R120.reuse, R134, R16 ;  /* 0x000000867810723c */ /* 0x040fe20000001810 */
[----:B------:R-:W5:Y:S07]  /*de10*/  LDSM.16.M88.4 R132, [R192+0x8c00] ;  /* 0x008c0000c084783b */ /* 0x000f6e0000000200 */
[C---:B-1----:R-:W-:Y:S08]  /*de20*/  HMMA.16816.F32 R20, R120.reuse, R124, R20 ;  /* 0x0000007c7814723c */ /* 0x042ff00000001814 */
[C---:B------:R-:W-:Y:S01]  /*de30*/  HMMA.16816.F32 R24, R120.reuse, R126, R24 ;  /* 0x0000007e7818723c */ /* 0x040fe20000001818 */
[----:B------:R-:W-:Y:S07]  /*de40*/  LDSM.16.M88.4 R124, [R0+0x7800] ;  /* 0x00780000007c783b */ /* 0x000fee0000000200 */
[C---:B--2---:R-:W-:Y:S08]  /*de50*/  HMMA.16816.F32 R28, R120.reuse, R128, R28 ;  /* 0x00000080781c723c */ /* 0x044ff0000000181c */
        /* <DEDUP_REMOVED lines=8> */
[----:B------:R-:W-:Y:S01]  /*dee0*/  HMMA.16816.F32 R64, R120, R154, R64 ;  /* 0x0000009a7840723c */ /* 0x000fe20000001840 */
[----:B------:R-:W1:Y:S07]  /*def0*/  LDSM.16.M88.4 R120, [R0+0x7400] ;  /* 0x007400000078783b */ /* 0x000e6e0000000200 */
[C---:B---3--:R-:W-:Y:S08]  /*df00*/  HMMA.16816.F32 R4, R156.reuse, R160, R4 ;  /* 0x000000a09c04723c */ /* 0x048ff00000001804 */
[C---:B------:R-:W-:Y:S08]  /*df10*/  HMMA.16816.F32 R8, R156.reuse, R162, R8 ;  /* 0x000000a29c08723c */ /* 0x040ff00000001808 */
[C---:B----4-:R-:W-:Y:S08]  /*df20*/  HMMA.16816.F32 R12, R156.reuse, R136, R12 ;  /* 0x000000889c0c723c */ /* 0x050ff0000000180c */
        /* <DEDUP_REMOVED lines=11> */
[C---:B-----5:R-:W-:Y:S08]  /*dfe0*/  HMMA.16816.F32 R60, R156.reuse, R132, R60 ;  /* 0x000000849c3c723c */ /* 0x060ff0000000183c */
[----:B------:R-:W-:Y:S08]  /*dff0*/  HMMA.16816.F32 R64, R156, R134, R64 ;  /* 0x000000869c40723c */ /* 0x000ff00000001840 */
[C---:B------:R-:W-:Y:S08]  /*e000*/  HMMA.16816.F32 R4, R184.reuse, R188, R4 ;  /* 0x000000bcb804723c */ /* 0x040ff00000001804 */
[C---:B------:R-:W-:Y:S08]  /*e010*/  HMMA.16816.F32 R8, R184.reuse, R190, R8 ;  /* 0x000000beb808723c */ /* 0x040ff00000001808 */
[C---:B-1----:R-:W-:Y:S03]  /*e020*/  HMMA.16816.F32 R12, R184.reuse, R120, R12 ;  /* 0x00000078b80c723c */ /* 0x042fe6000000180c */
[-C--:B------:R-:W-:Y:S01]  /*e030*/  FMUL.FTZ R165, R5, R232.reuse ;  /* 0x000000e805a57220 */ /* 0x080fe20000410000 */
[-C--:B------:R-:W-:Y:S01]  /*e040*/  FMUL.FTZ R166, R6, R232.reuse ;  /* 0x000000e806a67220 */ /* 0x080fe20000410000 */
[-C--:B------:R-:W-:Y:S01]  /*e050*/  FMUL.FTZ R164, R4, R232.reuse ;  /* 0x000000e804a47220 */ /* 0x080fe20000410000 */
[-C--:B------:R-:W-:Y:S02]  /*e060*/  FMUL.FTZ R167, R7, R232.reuse ;  /* 0x000000e807a77220 */ /* 0x080fe40000410000 */
[C---:B------:R-:W-:Y:S01]  /*e070*/  HMMA.16816.F32 R16, R184.reuse, R122, R16 ;  /* 0x0000007ab810723c */ /* 0x040fe20000001810 */
[----:B------:R-:W1:Y:S01]  /*e080*/  MUFU.TANH R165, R165 ;  /* 0x000000a500a57308 */ /* 0x000e620000002400 */
[----:B------:R-:W2:Y:S01]  /*e090*/  LDSM.16.M88.4 R120, [R0+0x7c00] ;  /* 0x007c00000078783b */ /* 0x000ea20000000200 */
[-C--:B------:R-:W-:Y:S01]  /*e0a0*/  FMUL.FTZ R168, R8, R232.reuse ;  /* 0x000000e808a87220 */ /* 0x080fe20000410000 */
[-C--:B------:R-:W-:Y:S01]  /*e0b0*/  FMUL.FTZ R169, R9, R232.reuse ;  /* 0x000000e809a97220 */ /* 0x080fe20000410000 */
[-C--:B------:R-:W-:Y:S01]  /*e0c0*/  FMUL.FTZ R170, R10, R232.reuse ;  /* 0x000000e80aaa7220 */ /* 0x080fe20000410000 */
[-C--:B------:R-:W-:Y:S02]  /*e0d0*/  FMUL.FTZ R171, R11, R232.reuse ;  /* 0x000000e80bab7220 */ /* 0x080fe40000410000 */
[C---:B------:R-:W-:Y:S03]  /*e0e0*/  HMMA.16816.F32 R20, R184.reuse, R124, R20 ;  /* 0x0000007cb814723c */ /* 0x040fe60000001814 */
[----:B------:R-:W3:Y:S01]  /*e0f0*/  MUFU.TANH R164, R164 ;  /* 0x000000a400a47308 */ /* 0x000ee20000002400 */
[-C--:B------:R-:W-:Y:S01]  /*e100*/  FMUL.FTZ R172, R12, R232.reuse ;  /* 0x000000e80cac7220 */ /* 0x080fe20000410000 */
[-C--:B------:R-:W-:Y:S01]  /*e110*/  FMUL.FTZ R173, R13, R232.reuse ;  /* 0x000000e80dad7220 */ /* 0x080fe20000410000 */
[-C--:B------:R-:W-:Y:S01]  /*e120*/  FMUL.FTZ R174, R14, R232.reuse ;  /* 0x000000e80eae7220 */ /* 0x080fe20000410000 */
[-C--:B------:R-:W-:Y:S01]  /*e130*/  FMUL.FTZ R175, R15, R232.reuse ;  /* 0x000000e80faf7220 */ /* 0x080fe20000410000 */
[C---:B------:R-:W-:Y:S05]  /*e140*/  HMMA.16816.F32 R24, R184.reuse, R126, R24 ;  /* 0x0000007eb818723c */ /* 0x040fea0000001818 */
[----:B------:R-:W4:Y:S01]  /*e150*/  MUFU.TANH R166, R166 ;  /* 0x000000a600a67308 */ /* 0x000f220000002400 */
[----:B------:R-:W5:Y:S01]  /*e160*/  LDSM.16.M88.4 R124, [R0+0x8000] ;  /* 0x00800000007c783b */ /* 0x000f620000000200 */
        /* <DEDUP_REMOVED lines=15> */
[C---:B--2---:R-:W-:Y:S09]  /*e260*/  HMMA.16816.F32 R28, R184.reuse, R120, R28 ;  /* 0x00000078b81c723c */ /* 0x044ff2000000181c */
[----:B------:R-:W2:Y:S01]  /*e270*/  MUFU.TANH R170, R170 ;  /* 0x000000aa00aa7308 */ /* 0x000ea20000002400 */
[C---:B------:R-:W-:Y:S01]  /*e280*/  HMMA.16816.F32 R32, R184.reuse, R122, R32 ;  /* 0x0000007ab820723c */ /* 0x040fe20000001820 */
[----:B------:R-:W3:Y:S08]  /*e290*/  LDSM.16.M88.4 R120, [R0+0x8400] ;  /* 0x008400000078783b */ /* 0x000ef00000000200 */
[----:B------:R-:W1:Y:S01]  /*e2a0*/  MUFU.TANH R171, R171 ;  /* 0x000000ab00ab7308 */ /* 0x000e620000002400 */
[C---:B-----5:R-:W-:Y:S03]  /*e2b0*/  HMMA.16816.F32 R36, R184.reuse, R124, R36 ;  /* 0x0000007cb824723c */ /* 0x060fe60000001824 */
[-C--:B------:R-:W-:Y:S01]  /*e2c0*/  FMUL.FTZ R233, R28, R232.reuse ;  /* 0x000000e81ce97220 */ /* 0x080fe20000410000 */
[-C--:B------:R-:W-:Y:S01]  /*e2d0*/  FMUL.FTZ R234, R29, R232.reuse ;  /* 0x000000e81dea7220 */ /* 0x080fe20000410000 */
[-C--:B------:R-:W-:Y:S01]  /*e2e0*/  FMUL.FTZ R235, R30, R232.reuse ;  /* 0x000000e81eeb7220 */ /* 0x080fe20000410000 */
[-C--:B------:R-:W-:Y:S03]  /*e2f0*/  FMUL.FTZ R236, R31, R232.reuse ;  /* 0x000000e81fec7220 */ /* 0x080fe60000410000 */
[----:B------:R-:W1:Y:S01]  /*e300*/  MUFU.TANH R172, R172 ;  /* 0x000000ac00ac7308 */ /* 0x000e620000002400 */
[C---:B------:R-:W-:Y:S01]  /*e310*/  HMMA.16816.F32 R40, R184.reuse, R126, R40 ;  /* 0x0000007eb828723c */ /* 0x040fe20000001828 */
[----:B------:R-:W5:Y:S02]  /*e320*/  LDSM.16.M88.4 R124, [R0+0x8800] ;  /* 0x00880000007c783b */ /* 0x000f640000000200 */
        /* <DEDUP_REMOVED lines=9> */
[----:B------:R4:W1:Y:S01]  /*e3c0*/  MUFU.TANH R5, R245 ;  /* 0x000000f500057308 */ /* 0x0008620000002400 */
[-C--:B------:R-:W-:Y:S01]  /*e3d0*/  FMUL.FTZ R244, R40, R232.reuse ;  /* 0x000000e828f47220 */ /* 0x080fe20000410000 */
[-C--:B------:R-:W-:Y:S01]  /*e3e0*/  FMUL.FTZ R246, R42, R232.reuse ;  /* 0x000000e82af67220 */ /* 0x080fe20000410000 */
[-C--:B------:R-:W-:Y:S07]  /*e3f0*/  FMUL.FTZ R247, R43, R232.reuse ;  /* 0x000000e82bf77220 */ /* 0x080fee0000410000 */
[----:B------:R-:W1:Y:S01]  /*e400*/  MUFU.TANH R174, R174 ;  /* 0x000000ae00ae7308 */ /* 0x000e620000002400 */
[C---:B---3--:R-:W-:Y:S09]  /*e410*/  HMMA.16816.F32 R44, R184.reuse, R120, R44 ;  /* 0x00000078b82c723c */ /* 0x048ff2000000182c */
[----:B------:R-:W3:Y:S01]  /*e420*/  MUFU.TANH R175, R175 ;  /* 0x000000af00af7308 */ /* 0x000ee20000002400 */
[C---:B------:R-:W-:Y:S03]  /*e430*/  HMMA.16816.F32 R48, R184.reuse, R122, R48 ;  /* 0x0000007ab830723c */ /* 0x040fe60000001830 */
[-C--:B----4-:R-:W-:Y:S06]  /*e440*/  FMUL.FTZ R245, R41, R232.reuse ;  /* 0x000000e829f57220 */ /* 0x090fec0000410000 */
[----:B------:R-:W4:Y:S01]  /*e450*/  MUFU.TANH R176, R176 ;  /* 0x000000b000b07308 */ /* 0x000f220000002400 */
[C---:B-----5:R-:W-:Y:S03]  /*e460*/  HMMA.16816.F32 R52, R184.reuse, R124, R52 ;  /* 0x0000007cb834723c */ /* 0x060fe60000001834 */
[-C--:B------:R-:W-:Y:S01]  /*e470*/  FMUL.FTZ R248, R44, R232.reuse ;  /* 0x000000e82cf87220 */ /* 0x080fe20000410000 */
[-C--:B------:R-:W-:Y:S01]  /*e480*/  FMUL.FTZ R249, R45, R232.reuse ;  /* 0x000000e82df97220 */ /* 0x080fe20000410000 */
[-C--:B------:R-:W-:Y:S04]  /*e490*/  FMUL.FTZ R250, R46, R232.reuse ;  /* 0x000000e82efa7220 */ /* 0x080fe80000410000 */
[----:B------:R-:W1:Y:S01]  /*e4a0*/  MUFU.TANH R177, R177 ;  /* 0x000000b100b17308 */ /* 0x000e620000002400 */
[-C--:B------:R-:W-:Y:S01]  /*e4b0*/  FMUL.FTZ R251, R47, R232.reuse ;  /* 0x000000e82ffb7220 */ /* 0x080fe20000410000 */
[C---:B------:R-:W-:Y:S01]  /*e4c0*/  HMMA.16816.F32 R56, R184.reuse, R126, R56 ;  /* 0x0000007eb838723c */ /* 0x040fe20000001838 */
[----:B------:R-:W5:Y:S01]  /*e4d0*/  LDSM.16.M88.4 R44, [R0+0x8c00] ;  /* 0x008c0000002c783b */ /* 0x000f620000000200 */
        /* <DEDUP_REMOVED lines=9> */
[----:B------:R1:W1:Y:S01]  /*e570*/  MUFU.TANH R48, R252 ;  /* 0x000000fc00307308 */ /* 0x0002620000002400 */
        /* <DEDUP_REMOVED lines=9> */
[-C--:B------:R-:W-:Y:S01]  /*e610*/  FMUL.FTZ R45, R57, R232.reuse ;  /* 0x000000e8392d7220 */ /* 0x080fe20000410000 */
[-C--:B------:R-:W-:Y:S01]  /*e620*/  FMUL.FTZ R57, R59, R232.reuse ;  /* 0x000000e83b397220 */ /* 0x080fe20000410000 */
[----:B------:R-:W-:Y:S07]  /*e630*/  HMMA.16816.F32 R64, R184, R46, R64 ;  /* 0x0000002eb840723c */ /* 0x000fee0000001840 */
        /* <DEDUP_REMOVED lines=39> */
[----:B------:R1:W1:Y:S10]  /*e8b0*/  MUFU.TANH R44, R53 ;  /* 0x00000035002c7308 */ /* 0x0002740000002400 */
        /* <DEDUP_REMOVED lines=10> */
[----:B------:R-:W1:Y:S01]  /*e960*/  MUFU.TANH R63, R63 ;  /* 0x0000003f003f7308 */ /* 0x000e620000002400 */
[----:B--234-:R-:W-:Y:S05]  /*e970*/  @!P0 BRA `(.L_x_1854) ;  /* 0x0000000800488947 */ /* 0x01cfea0003800000 */
        /* <DEDUP_REMOVED lines=18> */
[----:B------:R-:W2:Y:S03]  /*eaa0*/  I2F.RP R8, R9 ;  /* 0x0000000900087306 */ /* 0x000ea60000209400 */
[----:B------:R-:W-:Y:S07]  /*eab0*/  IMAD.MOV R7, RZ, RZ, -R7 ;  /* 0x000000ffff077224 */ /* 0x000fee00078e0a07 */
[----:B--2---:R-:W2:Y:S02]  /*eac0*/  MUFU.RCP R4, R8 ;  /* 0x0000000800047308 */ /* 0x004ea40000001000 */
[----:B--2---:R-:W-:Y:S01]  /*ead0*/  VIADD R14, R4, 0xffffffe ;  /* 0x0ffffffe040e7836 */ /* 0x004fe20000000000 */
[----:B------:R-:W-:Y:S07]  /*eae0*/  IADD3 R4, PT, PT, R225, -0x80, RZ ;  /* 0xffffff80e1047810 */ /* 0x000fee0007ffe0ff */
[----:B------:R-:W1:Y:S01]  /*eaf0*/  F2I.FTZ.U32.TRUNC.NTZ R15, R14 ;  /* 0x0000000e000f7305 */ /* 0x000e62000021f000 */
[----:B------:R-:W-:Y:S02]  /*eb00*/  IABS R8, R4 ;  /* 0x0000000400087213 */ /* 0x000fe40000000000 */
[----:B------:R-:W-:Y:S01]  /*eb10*/  LOP3.LUT R4, R4, R13, RZ, 0x3c, !PT ;  /* 0x0000000d04047212 */ /* 0x000fe200078e3cff */
        /* <DEDUP_REMOVED lines=8> */
[----:B------:R-:W-:Y:S02]  /*eba0*/  IMAD.HI.U32 R12, R15, R8, RZ ;  /* 0x000000080f0c7227 */ /* 0x000fe400078e00ff */
[----:B------:R-:W3:Y:S02]  /*ebb0*/  LD.E.64 R14, desc[UR4][R2.64+0x38] ;  /* 0x00003804020e7980 */ /* 0x000ee4000c101b00 */
[-C--:B------:R-:W-:Y:S02]  /*ebc0*/  IMAD R6, R10, R7.reuse, R6 ;  /* 0x000000070a067224 */ /* 0x080fe400078e0206 */
[----:B------:R-:W-:Y:S03]  /*ebd0*/  IMAD R8, R12, R7, R8 ;  /* 0x000000070c087224 */ /* 0x000fe600078e0208 */
[C---:B------:R-:W-:Y:S02]  /*ebe0*/  ISETP.GT.U32.AND P0, PT, R9.reuse, R6, PT ;  /* 0x000000060900720c */ /* 0x040fe40003f04070 */
[----:B------:R-:W-:Y:S11]  /*ebf0*/  ISETP.GT.U32.AND P1, PT, R9, R8, PT ;  /* 0x000000080900720c */ /* 0x000ff60003f24070 */
[----:B------:R-:W-:Y:S02]  /*ec00*/  @!P0 IMAD.IADD R6, R6, 0x1, -R9 ;  /* 0x0000000106068824 */ /* 0x000fe400078e0a09 */
[-C--:B------:R-:W-:Y:S01]  /*ec10*/  @!P1 IADD3 R8, PT, PT, R8, -R9.reuse, RZ ;  /* 0x8000000908089210 */ /* 0x080fe20007ffe0ff */
[----:B------:R-:W-:Y:S02]  /*ec20*/  @!P0 VIADD R10, R10, 0x1 ;  /* 0x000000010a0a8836 */ /* 0x000fe40000000000 */
[-C--:B------:R-:W-:Y:S01]  /*ec30*/  ISETP.GE.U32.AND P0, PT, R6, R9.reuse, PT ;  /* 0x000000090600720c */ /* 0x080fe20003f06070 */
[----:B------:R-:W-:Y:S01]  /*ec40*/  @!P1 VIADD R12, R12, 0x1 ;  /* 0x000000010c0c9836 */ /* 0x000fe20000000000 */
[----:B------:R-:W-:Y:S02]  /*ec50*/  ISETP.GE.U32.AND P1, PT, R8, R9, PT ;  /* 0x000000090800720c */ /* 0x000fe40003f26070 */
[----:B------:R-:W-:Y:S09]  /*ec60*/  LOP3.LUT R9, RZ, R13, RZ, 0x33, !PT ;  /* 0x0000000dff097212 */ /* 0x000ff200078e33ff */
        /* <DEDUP_REMOVED lines=30> */
.L_x_1856:
[----:B------:R-:W-:Y:S05]  /*ee50*/  BSYNC.RECONVERGENT B0 ;  /* 0x0000000000007941 */ /* 0x000fea0003800200 */
.L_x_1855:
[----:B------:R-:W-:Y:S01]  /*ee60*/  @!PT LDS RZ, [RZ] ;  /* 0x00000000fffff984 */ /* 0x000fe20000000800 */
[----:B------:R-:W-:Y:S01]  /*ee70*/  @!PT LDS RZ, [RZ] ;  /* 0x00000000fffff984 */ /* 0x000fe20000000800 */
[----:B------:R-:W-:Y:S01]  /*ee80*/  @!PT LDS RZ, [RZ] ;  /* 0x00000000fffff984 */ /* 0x000fe20000000800 */
[----:B------:R2:W-:Y:S01]  /*ee90*/  @!P6 LDGSTS.E.BYPASS.LTC128B.128 [R211+0x3000], desc[UR4][R202.64] ;  /* 0x03000000cad3efae */ /* 0x0005e2000b981a04 */
[C---:B------:R-:W-:Y:S02]  /*eea0*/  LEA R8, P0, R194.reuse, R202, 0x6 ;  /* 0x000000cac2087211 */ /* 0x040fe400078030ff */
[C-C-:B------:R-:W-:Y:S01]  /*eeb0*/  SHF.L.U64.HI R4, R194.reuse, 0x6, R195.reuse ;  /* 0x00000006c2047819 */ /* 0x140fe200000102c3 */
[----:B------:R2:W-:Y:S01]  /*eec0*/  @P6 STS.128 [R211+0x3000], RZ ;  /* 0x003000ffd3006388 */ /* 0x0005e20000000c00 */
[----:B------:R-:W-:Y:S02]  /*eed0*/  LEA.HI.X R9, R194, R203, R195, 0x6, P0 ;  /* 0x000000cbc2097211 */ /* 0x000fe400000f34c3 */
[C---:B-1----:R-:W-:Y:S01]  /*eee0*/  IADD3 R6, P1, PT, R0.reuse, R8, RZ ;  /* 0x0000000800067210 */ /* 0x042fe20007f3e0ff */
        /* <DEDUP_REMOVED lines=59> */
.L_x_1854:
[----:B------:R-:W-:Y:S05]  /*f2a0*/  BSYNC.RECONVERGENT B1 ;  /* 0x0000000000017941 */ /* 0x000fea0003800200 */
.L_x_1853:
[----:B-1----:R-:W3:Y:S01]  /*f2b0*/  LD.E R53, desc[UR4][R2.64+0xdc] ;  /* 0x0000dc0402357980 */ /* 0x002ee2000c101900 */
[C---:B------:R-:W-:Y:S01]  /*f2c0*/  VIADD R0, R226.reuse, 0xffffffc0 ;  /* 0xffffffc0e2007836 */ /* 0x040fe20000000000 */
[CC--:B------:R-:W-:Y:S01]  /*f2d0*/  ISETP.GE.AND P0, PT, R226.reuse, R218.reuse, PT ;  /* 0x000000dae200720c */ /* 0x0c0fe20003f06270 */
[C---:B------:R-:W-:Y:S02]  /*f2e0*/  VIADD R24, R226.reuse, 0xffffffc1 ;  /* 0xffffffc1e2187836 */ /* 0x040fe40000000000 */
[----:B------:R-:W-:Y:S01]  /*f2f0*/  VIADD R23, R226, 0xffffffc8 ;  /* 0xffffffc8e2177836 */ /* 0x000fe20000000000 */
[----:B------:R-:W-:Y:S01]  /*f300*/  ISETP.GE.AND P1, PT, R0, R218, PT ;  /* 0x000000da0000720c */ /* 0x000fe20003f26270 */
[C---:B--2---:R-:W-:Y:S01]  /*f310*/  VIADD R11, R226.reuse, 0xffffffd1 ;  /* 0xffffffd1e20b7836 */ /* 0x044fe20000000000 */
[----:B------:R-:W-:Y:S01]  /*f320*/  FSEL R66, R5, -INF , P0 ;  /* 0xff80000005427808 */ /* 0x000fe20000000000 */
[----:B------:R-:W-:Y:S01]  /*f330*/  VIADD R19, R226, 0xffffffc9 ;  /* 0xffffffc9e2137836 */ /* 0x000fe20000000000 */
[----:B------:R-:W-:Y:S01]  /*f340*/  FSEL R29, R164, -INF , P1 ;  /* 0xff800000a41d7808 */ /* 0x000fe20000800000 */
[----:B------:R-:W-:Y:S01]  /*f350*/  VIADD R31, R226, 0xffffffd8 ;  /* 0xffffffd8e21f7836 */ /* 0x000fe20000000000 */
[-C--:B------:R-:W-:Y:S01]  /*f360*/  ISETP.GE.AND P1, PT, R24, R216.reuse, PT ;  /* 0x000000d81800720c */ /* 0x080fe20003f26270 */
[C---:B------:R-:W-:Y:S01]  /*f370*/  VIADD R17, R226.reuse, 0xffffffd0 ;  /* 0xffffffd0e2117836 */ /* 0x040fe20000000000 */
[CC--:B------:R-:W-:Y:S01]  /*f380*/  ISETP.GE.AND P0, PT, R226.reuse, R216.reuse, PT ;  /* 0x000000d8e200720c */ /* 0x0c0fe20003f06270 */
[C---:B------:R-:W-:Y:S01]  /*f390*/  VIADD R30, R226.reuse, 0xffffffd9 ;  /* 0xffffffd9e21e7836 */ /* 0x040fe20000000000 */
[----:B------:R-:W-:Y:S01]  /*f3a0*/  FSEL R25, R167, -INF , P1 ;  /* 0xff800000a7197808 */ /* 0x000fe20000800000 */
[C---:B------:R-:W-:Y:S01]  /*f3b0*/  VIADD R28, R226.reuse, 0xffffffe0 ;  /* 0xffffffe0e21c7836 */ /* 0x040fe20000000000 */
[----:B------:R-:W-:Y:S01]  /*f3c0*/  FSEL R185, R243, -INF , P0 ;  /* 0xff800000f3b97808 */ /* 0x000fe20000000000 */
[C---:B------:R-:W-:Y:S01]  /*f3d0*/  VIADD R21, R226.reuse, 0xffffffe9 ;  /* 0xffffffe9e2157836 */ /* 0x040fe20000000000 */
[----:B------:R-:W-:Y:S01]  /*f3e0*/  ISETP.GE.AND P1, PT, R23, R216, PT ;  /* 0x000000d81700720c */ /* 0x000fe20003f26270 */
[----:B------:R-:W-:Y:S01]  /*f3f0*/  VIADD R26, R226, 0xffffffe1 ;  /* 0xffffffe1e21a7836 */ /* 0x000fe20000000000 */
[----:B------:R-:W-:Y:S01]  /*f400*/  ISETP.GE.AND P0, PT, R24, R218, PT ;  /* 0x000000da1800720c */ /* 0x000fe20003f06270 */
[----:B------:R-:W-:Y:S01]  /*f410*/  VIADD R20, R226, 0xfffffff0 ;  /* 0xfffffff0e2147836 */ /* 0x000fe20000000000 */
[----:B------:R-:W-:Y:S01]  /*f420*/  ISETP.GE.AND P4, PT, R0, R216, PT ;  /* 0x000000d80000720c */ /* 0x000fe20003f86270 */
[C---:B------:R-:W-:Y:S01]  /*f430*/  VIADD R22, R226.reuse, 0xffffffe8 ;  /* 0xffffffe8e2167836 */ /* 0x040fe20000000000 */
[----:B------:R-:W-:Y:S01]  /*f440*/  FSEL R27, R165, -INF , P0 ;  /* 0xff800000a51b7808 */ /* 0x000fe20000000000 */
[----:B------:R-:W-:Y:S01]  /*f450*/  VIADD R18, R226, 0xfffffff1 ;  /* 0xfffffff1e2127836 */ /* 0x000fe20000000000 */
[----:B------:R-:W-:Y:S01]  /*f460*/  FSEL R170, R170, -INF , P1 ;  /* 0xff800000aaaa7808 */ /* 0x000fe20000800000 */
[C---:B------:R-:W-:Y:S01]  /*f470*/  VIADD R16, R226.reuse, 0xfffffff8 ;  /* 0xfffffff8e2107836 */ /* 0x040fe20000000000 */
[-C--:B------:R-:W-:Y:S01]  /*f480*/  ISETP.GE.AND P0, PT, R23, R218.reuse, PT ;  /* 0x000000da1700720c */ /* 0x080fe20003f06270 */
[C---:B------:R-:W-:Y:S01]  /*f490*/  VIADD R14, R226.reuse, 0x1 ;  /* 0x00000001e20e7836 */ /* 0x040fe20000000000 */
[-C--:B------:R-:W-:Y:S01]  /*f4a0*/  ISETP.GE.AND P1, PT, R11, R218.reuse, PT ;  /* 0x000000da0b00720c */ /* 0x080fe20003f26270 */
[----:B------:R-:W-:Y:S01]  /*f4b0*/  VIADD R15, R226, 0xfffffff9 ;  /* 0xfffffff9e20f7836 */ /* 0x000fe20000000000 */
[----:B------:R-:W-:Y:S01]  /*f4c0*/  FSEL R166, R166, -INF , P4 ;  /* 0xff800000a6a67808 */ /* 0x000fe20002000000 */
[C---:B------:R-:W-:Y:S01]  /*f4d0*/  VIADD R13, R226.reuse, 0x8 ;  /* 0x00000008e20d7836 */ /* 0x040fe20000000000 */
[-C--:B------:R-:W-:Y:S01]  /*f4e0*/  ISETP.GE.AND P4, PT, R19, R218.reuse, PT ;  /* 0x000000da1300720c */ /* 0x080fe20003f86270 */
[----:B------:R-:W-:Y:S01]  /*f4f0*/  VIADD R9, R226, 0x11 ;  /* 0x00000011e2097836 */ /* 0x000fe20000000000 */
[----:B------:R-:W-:Y:S01]  /*f500*/  FSEL R168, R168, -INF , P0 ;  /* 0xff800000a8a87808 */ /* 0x000fe20000000000 */
[C---:B------:R-:W-:Y:S01]  /*f510*/  VIADD R12, R226.reuse, 0x9 ;  /* 0x00000009e20c7836 */ /* 0x040fe20000000000 */
[----:B------:R-:W-:Y:S01]  /*f520*/  FSEL R43, R173, -INF , P1 ;  /* 0xff800000ad2b7808 */ /* 0x000fe20000800000 */
[C---:B------:R-:W-:Y:S01]  /*f530*/  VIADD R8, R226.reuse, 0x18 ;  /* 0x00000018e2087836 */ /* 0x040fe20000000000 */
[----:B------:R-:W-:Y:S01]  /*f540*/  ISETP.GE.AND P1, PT, R31, R218, PT ;  /* 0x000000da1f00720c */ /* 0x000fe20003f26270 */
[C---:B------:R-:W-:Y:S01]  /*f550*/  VIADD R10, R226.reuse, 0x10 ;  /* 0x00000010e20a7836 */ /* 0x040fe20000000000 */
[----:B------:R-:W-:Y:S01]  /*f560*/  ISETP.GE.AND P0, PT, R19, R216, PT ;  /* 0x000000d81300720c */ /* 0x000fe20003f06270 */
[C---:B------:R-:W-:Y:S01]  /*f570*/  VIADD R7, R226.reuse, 0x19 ;  /* 0x00000019e2077836 */ /* 0x040fe20000000000 */
[----:B------:R-:W-:Y:S01]  /*f580*/  FSEL R65, R169, -INF , P4 ;  /* 0xff800000a9417808 */ /* 0x000fe20002000000 */
[----:B------:R-:W-:Y:S01]  /*f590*/  VIADD R6, R226, 0x20 ;  /* 0x00000020e2067836 */ /* 0x000fe20000000000 */
[----:B------:R-:W-:Y:S01]  /*f5a0*/  FSEL R176, R176, -INF , P1 ;  /* 0xff800000b0b07808 */ /* 0x000fe20000800000 */
[C---:B------:R-:W-:Y:S01]  /*f5b0*/  VIADD R5, R226.reuse, 0x21 ;  /* 0x00000021e2057836 */ /* 0x040fe20000000000 */
[----:B------:R-:W-:Y:S01]  /*f5c0*/  ISETP.GE.AND P4, PT, R17, R218, PT ;  /* 0x000000da1100720c */ /* 0x000fe20003f86270 */
[C---:B------:R-:W-:Y:S01]  /*f5d0*/  VIADD R4, R226.reuse, 0x28 ;  /* 0x00000028e2047836 */ /* 0x040fe20000000000 */
[----:B------:R-:W-:Y:S01]  /*f5e0*/  FSEL R171, R171, -INF , P0 ;  /* 0xff800000abab7808 */ /* 0x000fe20000000000 */
[----:B------:R-:W-:Y:S01]  /*f5f0*/  VIADD R38, R226, 0x30 ;  /* 0x00000030e2267836 */ /* 0x000fe20000000000 */
[-C--:B------:R-:W-:Y:S01]  /*f600*/  ISETP.GE.AND P1, PT, R30, R216.reuse, PT ;  /* 0x000000d81e00720c */ /* 0x080fe20003f26270 */
[C---:B------:R-:W-:Y:S01]  /*f610*/  VIADD R34, R226.reuse, 0x31 ;  /* 0x00000031e2227836 */ /* 0x040fe20000000000 */
[-C--:B------:R-:W-:Y:S01]  /*f620*/  ISETP.GE.AND P0, PT, R17, R216.reuse, PT ;  /* 0x000000d81100720c */ /* 0x080fe20003f06270 */
[----:B------:R-:W-:Y:S01]  /*f630*/  VIADD R33, R226, 0x39 ;  /* 0x00000039e2217836 */ /* 0x000fe20000000000 */
[----:B------:R-:W-:Y:S01]  /*f640*/  FSEL R40, R172, -INF , P4 ;  /* 0xff800000ac287808 */ /* 0x000fe20002000000 */
[----:B------:R-:W-:Y:S01]  /*f650*/  VIADD R32, R226, 0x38 ;  /* 0x00000038e2207836 */ /* 0x000fe20000000000 */
[----:B------:R-:W-:Y:S01]  /*f660*/  FSEL R37, R179, -INF , P1 ;  /* 0xff800000b3257808 */ /* 0x000fe20000800000 */
[----:B------:R-:W-:Y:S01]  /*f670*/  VIADD R225, R225, 0xffffff80 ;  /* 0xffffff80e1e17836 */ /* 0x000fe20000000000 */
[----:B------:R-:W-:Y:S02]  /*f680*/  ISETP.GE.AND P4, PT, R11, R216, PT ;  /* 0x000000d80b00720c */ /* 0x000fe40003f86270 */
        /* <DEDUP_REMOVED lines=16> */
[C---:B------:R-:W-:Y:S02]  /*f790*/  ISETP.GE.AND P4, PT, R22.reuse, R218, PT ;  /* 0x000000da1600720c */ /* 0x040fe40003f86270 */
[----:B------:R-:W-:Y:S02]  /*f7a0*/  FSEL R36, R183, -INF , P0 ;  /* 0xff800000b7247808 */ /* 0x000fe40000000000 */
[----:B------:R-:W-:Y:S02]  /*f7b0*/  FSEL R39, R233, -INF , P1 ;  /* 0xff800000e9277808 */ /* 0x000fe40000800000 */
[-C--:B------:R-:W-:Y:S02]  /*f7c0*/  ISETP.GE.AND P0, PT, R22, R216.reuse, PT ;  /* 0x000000d81600720c */ /* 0x080fe40003f06270 */
[-C--:B------:R-:W-:Y:S02]  /*f7d0*/  ISETP.GE.AND P1, PT, R18, R216.reuse, PT ;  /* 0x000000d81200720c */ /* 0x080fe40003f26270 */
[----:B------:R-:W-:Y:S02]  /*f7e0*/  FSEL R188, R188, -INF , P4 ;  /* 0xff800000bcbc7808 */ /* 0x000fe40002000000 */
[----:B------:R-:W-:Y:S02]  /*f7f0*/  ISETP.GE.AND P4, PT, R21, R216, PT ;  /* 0x000000d81500720c */ /* 0x000fe40003f86270 */
[----:B------:R-:W-:Y:S02]  /*f800*/  FSEL R190, R190, -INF , P0 ;  /* 0xff800000bebe7808 */ /* 0x000fe40000000000 */
[----:B------:R-:W-:Y:S02]  /*f810*/  FSEL R175, R236, -INF , P1 ;  /* 0xff800000ecaf7808 */ /* 0x000fe40000800000 */
[----:B------:R-:W-:Y:S02]  /*f820*/  ISETP.GE.AND P0, PT, R18, R218, PT ;  /* 0x000000da1200720c */ /* 0x000fe40003f06270 */
        /* <DEDUP_REMOVED lines=8> */
[----:B------:R-:W-:Y:S02]  /*f8b0*/  FSEL R233, R237, -INF , P0 ;  /* 0xff800000ede97808 */ /* 0x000fe40000000000 */
[----:B------:R-:W-:Y:S02]  /*f8c0*/  FSEL R179, R242, -INF , P1 ;  /* 0xff800000f2b37808 */ /* 0x000fe40000800000 */
[C---:B------:R-:W-:Y:S02]  /*f8d0*/  ISETP.GE.AND P4, PT, R15.reuse, R218, PT ;  /* 0x000000da0f00720c */ /* 0x040fe40003f86270 */
[-C--:B------:R-:W-:Y:S02]  /*f8e0*/  ISETP.GE.AND P0, PT, R15, R216.reuse, PT ;  /* 0x000000d80f00720c */ /* 0x080fe40003f06270 */
[C---:B------:R-:W-:Y:S02]  /*f8f0*/  ISETP.GE.AND P1, PT, R13.reuse, R216, PT ;  /* 0x000000d80d00720c */ /* 0x040fe40003f26270 */
[----:B------:R-:W-:Y:S02]  /*f900*/  FSEL R238, R238, -INF , P4 ;  /* 0xff800000eeee7808 */ /* 0x000fe40002000000 */
[----:B------:R-:W-:Y:S02]  /*f910*/  FSEL R183, R240, -INF , P0 ;  /* 0xff800000f0b77808 */ /* 0x000fe40000000000 */
[----:B------:R-:W-:Y:S02]  /*f920*/  FSEL R169, R246, -INF , P1 ;  /* 0xff800000f6a97808 */ /* 0x000fe40000800000 */
[-C--:B------:R-:W-:Y:S02]  /*f930*/  ISETP.GE.AND P4, PT, R14, R218.reuse, PT ;  /* 0x000000da0e00720c */ /* 0x080fe40003f86270 */
[-C--:B------:R-:W-:Y:S02]  /*f940*/  ISETP.GE.AND P0, PT, R13, R218.reuse, PT ;  /* 0x000000da0d00720c */ /* 0x080fe40003f06270 */
[-C--:B------:R-:W-:Y:S02]  /*f950*/  ISETP.GE.AND P1, PT, R9, R218.reuse, PT ;  /* 0x000000da0900720c */ /* 0x080fe40003f26270 */
[----:B------:R-:W-:Y:S02]  /*f960*/  FSEL R187, R241, -INF , P4 ;  /* 0xff800000f1bb7808 */ /* 0x000fe40002000000 */
[----:B------:R-:W-:Y:S02]  /*f970*/  FSEL R181, R244, -INF , P0 ;  /* 0xff800000f4b57808 */ /* 0x000fe40000000000 */
[----:B------:R-:W-:Y:S02]  /*f980*/  FSEL R163, R249, -INF , P1 ;  /* 0xff800000f9a37808 */ /* 0x000fe40000800000 */
[C---:B------:R-:W-:Y:S02]  /*f990*/  ISETP.GE.AND P4, PT, R12.reuse, R218, PT ;  /* 0x000000da0c00720c */ /* 0x040fe40003f86270 */
[----:B------:R-:W-:Y:S02]  /*f9a0*/  ISETP.GE.AND P0, PT, R12, R216, PT ;  /* 0x000000d80c00720c */ /* 0x000fe40003f06270 */
[-C--:B------:R-:W-:Y:S02]  /*f9b0*/  ISETP.GE.AND P1, PT, R8, R218.reuse, PT ;  /* 0x000000da0800720c */ /* 0x080fe40003f26270 */
[----:B------:R-:W-:Y:S02]  /*f9c0*/  FSEL R167, R247, -INF , P0 ;  /* 0xff800000f7a77808 */ /* 0x000fe40000000000 */
[----:B------:R-:W-:Y:S02]  /*f9d0*/  FSEL R159, R48, -INF , P1 ;  /* 0xff800000309f7808 */ /* 0x000fe40000800000 */
[----:B------:R-:W-:Y:S02]  /*f9e0*/  FSEL R173, R245, -INF , P4 ;  /* 0xff800000f5ad7808 */ /* 0x000fe40002000000 */
[C---:B------:R-:W-:Y:S02]  /*f9f0*/  ISETP.GE.AND P4, PT, R10.reuse, R218, PT ;  /* 0x000000da0a00720c */ /* 0x040fe40003f86270 */
[-C--:B------:R-:W-:Y:S02]  /*fa00*/  ISETP.GE.AND P0, PT, R10, R216.reuse, PT ;  /* 0x000000d80a00720c */ /* 0x080fe40003f06270 */
[-C--:B------:R-:W-:Y:S02]  /*fa10*/  ISETP.GE.AND P1, PT, R7, R216.reuse, PT ;  /* 0x000000d80700720c */ /* 0x080fe40003f26270 */
[C---:B------:R-:W-:Y:S02]  /*fa20*/  ISETP.GE.AND P6, PT, R0.reuse, R217, PT ;  /* 0x000000d90000720c */ /* 0x040fe40003fc6270 */
[----:B------:R-:W-:Y:S01]  /*fa30*/  ISETP.GE.AND P5, PT, R0, R213, PT ;  /* 0x000000d50000720c */ /* 0x000fe20003fa6270 */
[----:B------:R-:W-:Y:S01]  /*fa40*/  VIADD R0, R226, 0x29 ;  /* 0x00000029e2007836 */ /* 0x000fe20000000000 */
[----:B------:R-:W-:Y:S02]  /*fa50*/  FSEL R151, R51, -INF , P1 ;  /* 0xff80000033977808 */ /* 0x000fe40000800000 */
[----:B------:R-:W-:Y:S02]  /*fa60*/  FSEL R161, R250, -INF , P0 ;  /* 0xff800000faa17808 */ /* 0x000fe40000000000 */
[----:B------:R-:W-:Y:S02]  /*fa70*/  FSEL R165, R248, -INF , P4 ;  /* 0xff800000f8a57808 */ /* 0x000fe40002000000 */
[----:B------:R-:W-:Y:S02]  /*fa80*/  ISETP.GE.AND P1, PT, R6, R216, PT ;  /* 0x000000d80600720c */ /* 0x000fe40003f26270 */
[----:B------:R-:W-:Y:S02]  /*fa90*/  ISETP.GE.AND P0, PT, R7, R218, PT ;  /* 0x000000da0700720c */ /* 0x000fe40003f06270 */
[----:B------:R-:W-:Y:S02]  /*faa0*/  ISETP.GE.AND P4, PT, R9, R216, PT ;  /* 0x000000d80900720c */ /* 0x000fe40003f86270 */
[----:B------:R-:W-:Y:S02]  /*fab0*/  FSEL R155, R49, -INF , P0 ;  /* 0xff800000319b7808 */ /* 0x000fe40000000000 */
[----:B------:R-:W-:Y:S02]  /*fac0*/  FSEL R157, R251, -INF , P4 ;  /* 0xff800000fb9d7808 */ /* 0x000fe40002000000 */
[----:B------:R-:W-:Y:S02]  /*fad0*/  FSEL R145, R54, -INF , P1 ;  /* 0xff80000036917808 */ /* 0x000fe40000800000 */
[-C--:B------:R-:W-:Y:S02]  /*fae0*/  ISETP.GE.AND P0, PT, R6, R218.reuse, PT ;  /* 0x000000da0600720c */ /* 0x080fe40003f06270 */
[----:B------:R-:W-:Y:S02]  /*faf0*/  ISETP.GE.AND P1, PT, R0, R218, PT ;  /* 0x000000da0000720c */ /* 0x000fe40003f26270 */
[----:B------:R-:W-:Y:S02]  /*fb00*/  ISETP.GE.AND P4, PT, R8, R216, PT ;  /* 0x000000d80800720c */ /* 0x000fe40003f86270 */
[----:B------:R-:W-:Y:S02]  /*fb10*/  FSEL R45, R45, -INF , P1 ;  /* 0xff8000002d2d7808 */ /* 0x000fe40000800000 */
[----:B------:R-:W-:Y:S02]  /*fb20*/  FSEL R153, R50, -INF , P4 ;  /* 0xff80000032997808 */ /* 0x000fe40002000000 */
        /* <DEDUP_REMOVED lines=11> */
[----:B------:R-:W-:Y:S02]  /*fbe0*/  FSEL R189, R66, -INF , !P0 ;  /* 0xff80000042bd7808 */ /* 0x000fe40004000000 */
[----:B------:R-:W-:Y:S02]  /*fbf0*/  FSEL R57, R57, -INF , P1 ;  /* 0xff80000039397808 */ /* 0x000fe40000800000 */
[-C--:B------:R-:W-:Y:S02]  /*fc00*/  ISETP.GE.AND P0, PT, R38, R218.reuse, PT ;  /* 0x000000da2600720c */ /* 0x080fe40003f06270 */
[C---:B------:R-:W-:Y:S01]  /*fc10*/  ISETP.GE.AND P4, PT, R226.reuse, R213, PT ;  /* 0x000000d5e200720c */ /* 0x040fe20003f86270 */
[----:B------:R-:W-:Y:S01]  /*fc20*/  VIADD R226, R226, 0xffffff80 ;  /* 0xffffff80e2e27836 */ /* 0x000fe20000000000 */
[----:B------:R-:W-:Y:S02]  /*fc30*/  ISETP.GE.AND P1, PT, R34, R218, PT ;  /* 0x000000da2200720c */ /* 0x000fe40003f26270 */
[----:B------:R-:W-:Y:S02]  /*fc40*/  FSEL R185, R185, -INF , !P4 ;  /* 0xff800000b9b97808 */ /* 0x000fe40006000000 */
        /* <DEDUP_REMOVED lines=14> */
[-C--:B------:R-:W-:Y:S02]  /*fd30*/  ISETP.GE.AND P1, PT, R23, R217.reuse, PT ;  /* 0x000000d91700720c */ /* 0x080fe40003f26270 */
[C---:B------:R-:W-:Y:S02]  /*fd40*/  ISETP.GE.AND P4, PT, R24.reuse, R217, PT ;  /* 0x000000d91800720c */ /* 0x040fe40003f86270 */
[-C--:B------:R-:W-:Y:S02]  /*fd50*/  ISETP.GE.AND P0, PT, R24, R213.reuse, PT ;  /* 0x000000d51800720c */ /* 0x080fe40003f06270 */
[----:B------:R-:W-:Y:S02]  /*fd60*/  FSEL R29, R29, -INF , !P6 ;  /* 0xff8000001d1d7808 */ /* 0x000fe40007000000 */
[----:B------:R-:W-:Y:S02]  /*fd70*/  ISETP.GE.AND P6, PT, R23, R213, PT ;  /* 0x000000d51700720c */ /* 0x000fe40003fc6270 */
[----:B------:R-:W-:Y:S02]  /*fd80*/  FSEL R23, R168, -INF , !P1 ;  /* 0xff800000a8177808 */ /* 0x000fe40004800000 */
[----:B------:R-:W-:Y:S02]  /*fd90*/  FSEL R27, R27, -INF , !P4 ;  /* 0xff8000001b1b7808 */ /* 0x000fe40006000000 */
[----:B------:R-:W-:Y:S02]  /*fda0*/  FSEL R25, R25, -INF , !P0 ;  /* 0xff80000019197808 */ /* 0x000fe40004000000 */
[-C--:B------:R-:W-:Y:S02]  /*fdb0*/  ISETP.GE.AND P4, PT, R19, R217.reuse, PT ;  /* 0x000000d91300720c */ /* 0x080fe40003f86270 */
[C---:B------:R-:W-:Y:S02]  /*fdc0*/  ISETP.GE.AND P0, PT, R17.reuse, R217, PT ;  /* 0x000000d91100720c */ /* 0x040fe40003f06270 */
[-C--:B------:R-:W-:Y:S02]  /*fdd0*/  ISETP.GE.AND P1, PT, R17, R213.reuse, PT ;  /* 0x000000d51100720c */ /* 0x080fe40003f26270 */
[----:B------:R-:W-:Y:S02]  /*fde0*/  FSEL R24, R166, -INF , !P5 ;  /* 0xff800000a6187808 */ /* 0x000fe40006800000 */
[----:B------:R-:W-:Y:S02]  /*fdf0*/  FSEL R17, R170, -INF , !P6 ;  /* 0xff800000aa117808 */ /* 0x000fe40007000000 */
[-C--:B------:R-:W-:Y:S02]  /*fe00*/  ISETP.GE.AND P5, PT, R19, R213.reuse, PT ;  /* 0x000000d51300720c */ /* 0x080fe40003fa6270 */
[----:B------:R-:W-:Y:S02]  /*fe10*/  ISETP.GE.AND P6, PT, R11, R213, PT ;  /* 0x000000d50b00720c */ /* 0x000fe40003fc6270 */
[----:B------:R-:W-:Y:S02]  /*fe20*/  FSEL R19, R65, -INF , !P4 ;  /* 0xff80000041137808 */ /* 0x000fe40006000000 */
[-C--:B------:R-:W-:Y:S02]  /*fe30*/  ISETP.GE.AND P4, PT, R11, R217.reuse, PT ;  /* 0x000000d90b00720c */ /* 0x080fe40003f86270 */
[----:B------:R-:W-:Y:S02]  /*fe40*/  FSEL R11, R171, -INF , !P5 ;  /* 0xff800000ab0b7808 */ /* 0x000fe40006800000 */
[----:B------:R-:W-:Y:S02]  /*fe50*/  FSEL R40, R40, -INF , !P0 ;  /* 0xff80000028287808 */ /* 0x000fe40004000000 */
[----:B------:R-:W-:Y:S02]  /*fe60*/  FSEL R134, R134, -INF , !P6 ;  /* 0xff80000086867808 */ /* 0x000fe40007000000 */
[C---:B------:R-:W-:Y:S02]  /*fe70*/  ISETP.GE.AND P5, PT, R31.reuse, R217, PT ;  /* 0x000000d91f00720c */ /* 0x040fe40003fa6270 */
[----:B------:R-:W-:Y:S02]  /*fe80*/  ISETP.GE.AND P0, PT, R31, R213, PT ;  /* 0x000000d51f00720c */ /* 0x000fe40003f06270 */
[----:B------:R-:W-:Y:S02]  /*fe90*/  ISETP.GE.AND P6, PT, R28, R217, PT ;  /* 0x000000d91c00720c */ /* 0x000fe40003fc6270 */
[----:B------:R-:W-:Y:S02]  /*fea0*/  FSEL R41, R41, -INF , !P1 ;  /* 0xff80000029297808 */ /* 0x000fe40004800000 */
[-C--:B------:R-:W-:Y:S02]  /*feb0*/  ISETP.GE.AND P1, PT, R30, R213.reuse, PT ;  /* 0x000000d51e00720c */ /* 0x080fe40003f26270 */
[----:B------:R-:W-:Y:S02]  /*fec0*/  FSEL R50, R176, -INF , !P5 ;  /* 0xff800000b0327808 */ /* 0x000fe40006800000 */
[----:B------:R-:W-:Y:S02]  /*fed0*/  FSEL R51, R178, -INF , !P0 ;  /* 0xff800000b2337808 */ /* 0x000fe40004000000 */
[----:B------:R-:W-:Y:S02]  /*fee0*/  FSEL R132, R132, -INF , !P6 ;  /* 0xff80000084847808 */ /* 0x000fe40007000000 */
[-C--:B------:R-:W-:Y:S02]  /*fef0*/  ISETP.GE.AND P5, PT, R28, R213.reuse, PT ;  /* 0x000000d51c00720c */ /* 0x080fe40003fa6270 */
[-C--:B------:R-:W-:Y:S02]  /*ff00*/  ISETP.GE.AND P6, PT, R22, R213.reuse, PT ;  /* 0x000000d51600720c */ /* 0x080fe40003fc6270 */
[----:B------:R-:W-:Y:S02]  /*ff10*/  FSEL R43, R43, -INF , !P4 ;  /* 0xff8000002b2b7808 */ /* 0x000fe40006000000 */
[----:B------:R-:W-:Y:S02]  /*ff20*/  ISETP.GE.AND P0, PT, R26, R213, PT ;  /* 0x000000d51a00720c */ /* 0x000fe40003f06270 */
[-C--:B------:R-:W-:Y:S02]  /*ff30*/  ISETP.GE.AND P4, PT, R30, R217.reuse, PT ;  /* 0x000000d91e00720c */ /* 0x080fe40003f86270 */
[----:B------:R-:W-:Y:S02]  /*ff40*/  FSEL R49, R37, -INF , !P1 ;  /* 0xff80000025317808 */ /* 0x000fe40004800000 */
[----:B------:R-:W-:Y:S02]  /*ff50*/  ISETP.GE.AND P1, PT, R22, R217, PT ;  /* 0x000000d91600720c */ /* 0x000fe40003f26270 */
[----:B------:R-:W-:Y:S02]  /*ff60*/  FSEL R247, R36, -INF , !P0 ;  /* 0xff80000024f77808 */ /* 0x000fe40004000000 */
[----:B------:R-:W-:Y:S02]  /*ff70*/  FSEL R249, R182, -INF , !P5 ;  /* 0xff800000b6f97808 */ /* 0x000fe40006800000 */
[----:B------:R-:W-:Y:S02]  /*ff80*/  FSEL R241, R190, -INF , !P6 ;  /* 0xff800000bef17808 */ /* 0x000fe40007000000 */
[----:B------:R-:W-:Y:S02]  /*ff90*/  FSEL R48, R64, -INF , !P4 ;  /* 0xff80000040307808 */ /* 0x000fe40006000000 */
[----:B------:R-:W-:Y:S02]  /*ffa0*/  ISETP.GE.AND P5, PT, R21, R213, PT ;  /* 0x000000d51500720c */ /* 0x000fe40003fa6270 */
[----:B------:R-:W-:Y:S02]  /*ffb0*/  ISETP.GE.AND P0, PT, R20, R217, PT ;  /* 0x000000d91400720c */ /* 0x000fe40003f06270 */
[----:B------:R-:W-:Y:S02]  /*ffc0*/  ISETP.GE.AND P6, PT, R18, R213, PT ;  /* 0x000000d51200720c */ /* 0x000fe40003fc6270 */
[----:B------:R-:W-:Y:S02]  /*ffd0*/  ISETP.GE.AND P4, PT, R26, R217, PT ;  /* 0x000000d91a00720c */ /* 0x000fe40003f86270 */
[----:B------:R-:W-:Y:S02]  /*ffe0*/  FSEL R245, R188, -INF , !P1 ;  /* 0xff800000bcf57808 */ /* 0x000fe40004800000 */
[----:B------:R-:W-:Y:S02]  /*fff0*/  ISETP.GE.AND P1, PT, R20, R213, PT ;  /* 0x000000d51400720c */ /* 0x000fe40003f26270 */
[----:B------:R-:W-:Y:S02]  /*10000*/  FSEL R237, R39, -INF , !P0 ;  /* 0xff80000027ed7808 */ /* 0x000fe40004000000 */
[----:B------:R-:W-:Y:S02]  /*10010*/  FSEL R239, R35, -INF , !P5 ;  /* 0xff80000023ef7808 */ /* 0x000fe40006800000 */
[----:B------:R-:W-:Y:S02]  /*10020*/  FSEL R175, R175, -INF , !P6 ;  /* 0xff800000afaf7808 */ /* 0x000fe40007000000 */
[-C--:B------:R-:W-:Y:S02]  /*10030*/  ISETP.GE.AND P6, PT, R14, R217.reuse, PT ;  /* 0x000000d90e00720c */ /* 0x080fe40003fc6270 */
        /* <DEDUP_REMOVED lines=11> */
[----:B------:R-:W-:Y:S02]  /*100f0*/  ISETP.GE.AND P6, PT, R12, R213, PT ;  /* 0x000000d50c00720c */ /* 0x000fe40003fc6270 */
[----:B------:R-:W-:Y:S02]  /*10100*/  FSEL R243, R243, -INF , !P4 ;  /* 0xff800000f3f37808 */ /* 0x000fe40006000000 */
[-C--:B------:R-:W-:Y:S02]  /*10110*/  ISETP.GE.AND P4, PT, R18, R217.reuse, PT ;  /* 0x000000d91200720c */ /* 0x080fe40003f86270 */
[----:B------:R-:W-:Y:S02]  /*10120*/  FSEL R183, R183, -INF , !P1 ;  /* 0xff800000b7b77808 */ /* 0x000fe40004800000 */
[-C--:B------:R-:W-:Y:S02]  /*10130*/  ISETP.GE.AND P1, PT, R12, R217.reuse, PT ;  /* 0x000000d90c00720c */ /* 0x080fe40003f26270 */
[----:B------:R-:W-:Y:S02]  /*10140*/  FSEL R179, R179, -INF , !P5 ;  /* 0xff800000b3b37808 */ /* 0x000fe40006800000 */
[----:B------:R-:W-:Y:S02]  /*10150*/  FSEL R169, R169, -INF , !P0 ;  /* 0xff800000a9a97808 */ /* 0x000fe40004000000 */
[----:B------:R-:W-:Y:S02]  /*10160*/  FSEL R167, R167, -INF , !P6 ;  /* 0xff800000a7a77808 */ /* 0x000fe40007000000 */
[----:B------:R-:W-:Y:S02]  /*10170*/  FSEL R177, R177, -INF , !P4 ;  /* 0xff800000b1b17808 */ /* 0x000fe40006000000 */
[----:B------:R-:W-:Y:S02]  /*10180*/  ISETP.GE.AND P5, PT, R10, R217, PT ;  /* 0x000000d90a00720c */ /* 0x000fe40003fa6270 */
[----:B------:R-:W-:Y:S02]  /*10190*/  ISETP.GE.AND P0, PT, R9, R213, PT ;  /* 0x000000d50900720c */ /* 0x000fe40003f06270 */
[-C--:B------:R-:W-:Y:S02]  /*101a0*/  ISETP.GE.AND P6, PT, R8, R217.reuse, PT ;  /* 0x000000d90800720c */ /* 0x080fe40003fc6270 */
[-C--:B------:R-:W-:Y:S02]  /*101b0*/  ISETP.GE.AND P4, PT, R15, R217.reuse, PT ;  /* 0x000000d90f00720c */ /* 0x080fe40003f86270 */
[----:B------:R-:W-:Y:S02]  /*101c0*/  FSEL R173, R173, -INF , !P1 ;  /* 0xff800000adad7808 */ /* 0x000fe40004800000 */
[-C--:B------:R-:W-:Y:S02]  /*101d0*/  ISETP.GE.AND P1, PT, R9, R217.reuse, PT ;  /* 0x000000d90900720c */ /* 0x080fe40003f26270 */
[----:B------:R-:W-:Y:S02]  /*101e0*/  FSEL R157, R157, -INF , !P0 ;  /* 0xff8000009d9d7808 */ /* 0x000fe40004000000 */
[----:B------:R-:W-:Y:S02]  /*101f0*/  FSEL R159, R159, -INF , !P6 ;  /* 0xff8000009f9f7808 */ /* 0x000fe40007000000 */
[----:B------:R-:W-:Y:S02]  /*10200*/  FSEL R165, R165, -INF , !P5 ;  /* 0xff800000a5a57808 */ /* 0x000fe40006800000 */
[----:B------:R-:W-:Y:S02]  /*10210*/  FSEL R171, R238, -INF , !P4 ;  /* 0xff800000eeab7808 */ /* 0x000fe40006000000 */
[C---:B------:R-:W-:Y:S02]  /*10220*/  ISETP.GE.AND P0, PT, R6.reuse, R217, PT ;  /* 0x000000d90600720c */ /* 0x040fe40003f06270 */
[-C--:B------:R-:W-:Y:S02]  /*10230*/  ISETP.GE.AND P6, PT, R6, R213.reuse, PT ;  /* 0x000000d50600720c */ /* 0x080fe40003fc6270 */
[----:B------:R-:W-:Y:S02]  /*10240*/  ISETP.GE.AND P5, PT, R8, R213, PT ;  /* 0x000000d50800720c */ /* 0x000fe40003fa6270 */
[----:B------:R-:W-:Y:S02]  /*10250*/  ISETP.GE.AND P4, PT, R13, R217, PT ;  /* 0x000000d90d00720c */ /* 0x000fe40003f86270 */
[----:B------:R-:W-:Y:S01]  /*10260*/  FMNMX3.FTZ R6, R116, R29, R27, !PT ;  /* 0x0000001d74067276 */ /* 0x000fe2000781001b */
[----:B------:R-:W-:Y:S01]  /*10270*/  LDSM.16.MT88.4 R12, [R119+0x9000] ;  /* 0x00900000770c783b */ /* 0x000fe20000004200 */
[----:B------:R-:W-:Y:S02]  /*10280*/  FMNMX3.FTZ R8, R117, R24, R25, !PT ;  /* 0x0000001875087276 */ /* 0x000fe40007810019 */
[----:B------:R-:W-:Y:S02]  /*10290*/  FSEL R163, R163, -INF , !P1 ;  /* 0xff800000a3a37808 */ /* 0x000fe40004800000 */
[----:B------:R-:W-:Y:S02]  /*102a0*/  ISETP.GE.AND P1, PT, R7, R217, PT ;  /* 0x000000d90700720c */ /* 0x000fe40003f26270 */
[----:B------:R-:W-:Y:S02]  /*102b0*/  FMNMX3.FTZ R6, R6, R23, R19, !PT ;  /* 0x0000001706067276 */ /* 0x000fe40007810013 */
[----:B------:R-:W-:Y:S02]  /*102c0*/  FSEL R181, R181, -INF , !P4 ;  /* 0xff800000b5b57808 */ /* 0x000fe40006000000 */
[----:B------:R-:W-:Y:S02]  /*102d0*/  FMNMX3.FTZ R8, R8, R17, R11, !PT ;  /* 0x0000001108087276 */ /* 0x000fe4000781000b */
[-C--:B------:R-:W-:Y:S02]  /*102e0*/  ISETP.GE.AND P4, PT, R10, R213.reuse, PT ;  /* 0x000000d50a00720c */ /* 0x080fe40003f86270 */
[----:B------:R-:W-:Y:S02]  /*102f0*/  FSEL R153, R153, -INF , !P5 ;  /* 0xff80000099997808 */ /* 0x000fe40006800000 */
[----:B------:R-:W-:Y:S02]  /*10300*/  FSEL R155, R155, -INF , !P1 ;  /* 0xff8000009b9b7808 */ /* 0x000fe40004800000 */
[C---:B------:R-:W-:Y:S02]  /*10310*/  ISETP.GE.AND P5, PT, R5.reuse, R213, PT ;  /* 0x000000d50500720c */ /* 0x040fe40003fa6270 */
[----:B------:R-:W-:Y:S02]  /*10320*/  ISETP.GE.AND P1, PT, R5, R217, PT ;  /* 0x000000d90500720c */ /* 0x000fe40003f26270 */
[----:B------:R-:W-:Y:S02]  /*10330*/  FMNMX3.FTZ R5, R6, R40, R43, !PT ;  /* 0x0000002806057276 */ /* 0x000fe4000781002b */
[----:B------:R-:W-:Y:S02]  /*10340*/  FMNMX3.FTZ R8, R8, R41, R134, !PT ;  /* 0x0000002908087276 */ /* 0x000fe40007810086 */
[----:B------:R-:W-:Y:S02]  /*10350*/  FSEL R161, R161, -INF , !P4 ;  /* 0xff800000a1a17808 */ /* 0x000fe40006000000 */
[----:B------:R-:W-:Y:S02]  /*10360*/  ISETP.GE.AND P4, PT, R7, R213, PT ;  /* 0x000000d50700720c */ /* 0x000fe40003f86270 */
[----:B------:R-:W-:Y:S02]  /*10370*/  FMNMX3.FTZ R5, R5, R50, R48, !PT ;  /* 0x0000003205057276 */ /* 0x000fe40007810030 */
[----:B------:R-:W-:Y:S02]  /*10380*/  FMNMX3.FTZ R8, R8, R51, R49, !PT ;  /* 0x0000003308087276 */ /* 0x000fe40007810031 */
[----:B------:R-:W-:Y:S02]  /*10390*/  FSEL R151, R151, -INF , !P4 ;  /* 0xff80000097977808 */ /* 0x000fe40006000000 */
[----:B------:R-:W-:Y:S02]  /*103a0*/  FSEL R149, R52, -INF , !P0 ;  /* 0xff80000034957808 */ /* 0x000fe40004000000 */
[C---:B------:R-:W-:Y:S02]  /*103b0*/  ISETP.GE.AND P4, PT, R4.reuse, R217, PT ;  /* 0x000000d90400720c */ /* 0x040fe40003f86270 */
[----:B------:R-:W-:Y:S02]  /*103c0*/  ISETP.GE.AND P0, PT, R4, R213, PT ;  /* 0x000000d50400720c */ /* 0x000fe40003f06270 */
        /* <DEDUP_REMOVED lines=18> */
[----:B------:R-:W-:Y:S02]  /*104f0*/  FSEL R141, R55, -INF , !P5 ;  /* 0xff800000378d7808 */ /* 0x000fe40006800000 */
[----:B------:R-:W-:Y:S02]  /*10500*/  FMNMX3.FTZ R0, R0, R153, R151, !PT ;  /* 0x0000009900007276 */ /* 0x000fe40007810097 */
[----:B------:R-:W-:Y:S02]  /*10510*/  FMNMX3.FTZ R4, R4, R159, R155, !PT ;  /* 0x0000009f04047276 */ /* 0x000fe4000781009b */
[----:B------:R-:W-:Y:S02]  /*10520*/  FSEL R143, R44, -INF , !P4 ;  /* 0xff8000002c8f7808 */ /* 0x000fe40006000000 */
[----:B------:R-:W-:Y:S02]  /*10530*/  FSEL R139, R45, -INF , !P1 ;  /* 0xff8000002d8b7808 */ /* 0x000fe40004800000 */
[C---:B------:R-:W-:Y:S02]  /*10540*/  ISETP.GE.AND P5, PT, R38.reuse, R217, PT ;  /* 0x000000d92600720c */ /* 0x040fe40003fa6270 */
[----:B------:R-:W-:Y:S02]  /*10550*/  ISETP.GE.AND P4, PT, R38, R213, PT ;  /* 0x000000d52600720c */ /* 0x000fe40003f86270 */
[----:B------:R-:W-:Y:S02]  /*10560*/  ISETP.GE.AND P1, PT, R34, R217, PT ;  /* 0x000000d92200720c */ /* 0x000fe40003f26270 */
[----:B------:R-:W-:Y:S01]  /*10570*/  FSEL R137, R58, -INF , !P0 ;  /* 0xff8000003a897808 */ /* 0x000fe20004000000 */
[----:B------:R-:W-:Y:S01]  /*10580*/  IMAD.MOV.U32 R58, RZ, RZ, R219 ;  /* 0x000000ffff3a7224 */ /* 0x000fe200078e00db */
[----:B------:R-:W-:Y:S01]  /*10590*/  ISETP.GE.AND P0, PT, R34, R213, PT ;  /* 0x000000d52200720c */ /* 0x000fe20003f06270 */
[----:B------:R-:W-:Y:S01]  /*105a0*/  @P2 VIADD R58, R227, 0xffffffe0 ;  /* 0xffffffe0e33a2836 */ /* 0x000fe20000000000 */
[----:B------:R-:W-:Y:S02]  /*105b0*/  FSEL R135, R57, -INF , !P6 ;  /* 0xff80000039877808 */ /* 0x000fe40007000000 */
[----:B------:R-:W-:Y:S02]  /*105c0*/  FMNMX3.FTZ R4, R4, R149, R147, !PT ;  /* 0x0000009504047276 */ /* 0x000fe40007810093 */
[----:B------:R-:W-:Y:S01]  /*105d0*/  FMNMX3.FTZ R0, R0, R145, R141, !PT ;  /* 0x0000009100007276 */ /* 0x000fe2000781008d */
[----:B------:R-:W-:Y:S01]  /*105e0*/  LDSM.16.MT88.4 R36, [R58+0x2000] ;  /* 0x002000003a24783b */ /* 0x000fe20000004200 */
[----:B------:R-:W-:Y:S02]  /*105f0*/  FSEL R131, R46, -INF , !P1 ;  /* 0xff8000002e837808 */ /* 0x000fe40004800000 */
[----:B------:R-:W-:Y:S02]  /*10600*/  FSEL R129, R47, -INF , !P4 ;  /* 0xff8000002f817808 */ /* 0x000fe40006000000 */
[----:B------:R-:W-:Y:S02]  /*10610*/  FSEL R133, R56, -INF , !P5 ;  /* 0xff80000038857808 */ /* 0x000fe40006800000 */
[C---:B------:R-:W-:Y:S01]  /*10620*/  ISETP.GE.AND P6, PT, R33.reuse, R217, PT ;  /* 0x000000d92100720c */ /* 0x040fe20003fc6270 */
[----:B------:R-:W-:Y:S01]  /*10630*/  LDSM.16.MT88.4 R44, [R119+0xd000] ;  /* 0x00d00000772c783b */ /* 0x000fe20000004200 */
[----:B------:R-:W-:Y:S02]  /*10640*/  ISETP.GE.AND P5, PT, R33, R213, PT ;  /* 0x000000d52100720c */ /* 0x000fe40003fa6270 */
[C---:B------:R-:W-:Y:S02]  /*10650*/  ISETP.GE.AND P1, PT, R32.reuse, R217, PT ;  /* 0x000000d92000720c */ /* 0x040fe40003f26270 */
[----:B------:R-:W-:Y:S02]  /*10660*/  ISETP.GE.AND P4, PT, R32, R213, PT ;  /* 0x000000d52000720c */ /* 0x000fe40003f86270 */
[----:B------:R-:W-:Y:S01]  /*10670*/  FSEL R120, R59, -INF , !P0 ;  /* 0xff8000003b787808 */ /* 0x000fe20004000000 */
[----:B------:R-:W-:Y:S01]  /*10680*/  LDSM.16.MT88.4 R64, [R58+0x4000] ;  /* 0x004000003a40783b */ /* 0x000fe20000004200 */
[----:B------:R-:W-:Y:S02]  /*10690*/  FMNMX3.FTZ R4, R4, R143, R139, !PT ;  /* 0x0000008f04047276 */ /* 0x000fe4000781008b */
[----:B------:R-:W-:Y:S02]  /*106a0*/  FMNMX3.FTZ R0, R0, R137, R135, !PT ;  /* 0x0000008900007276 */ /* 0x000fe40007810087 */
[----:B------:R-:W-:Y:S02]  /*106b0*/  FSEL R122, R61, -INF , !P6 ;  /* 0xff8000003d7a7808 */ /* 0x000fe40007000000 */
[----:B------:R-:W-:Y:S02]  /*106c0*/  FSEL R121, R60, -INF , !P1 ;  /* 0xff8000003c797808 */ /* 0x000fe40004800000 */
[----:B------:R-:W-:Y:S02]  /*106d0*/  FSEL R54, R54, -INF , !P5 ;  /* 0xff80000036367808 */ /* 0x000fe40006800000 */
[----:B------:R-:W-:Y:S02]  /*106e0*/  FSEL R55, R62, -INF , !P4 ;  /* 0xff8000003e377808 */ /* 0x000fe40006000000 */
[----:B------:R-:W-:Y:S02]  /*106f0*/  FMNMX3.FTZ R5, R4, R133, R131, !PT ;  /* 0x0000008504057276 */ /* 0x000fe40007810083 */
[----:B------:R-:W-:Y:S02]  /*10700*/  FMNMX3.FTZ R0, R0, R129, R120, !PT ;  /* 0x0000008100007276 */ /* 0x000fe40007810078 */
        /* <DEDUP_REMOVED lines=17> */
[----:B------:R-:W-:Y:S01]  /*10820*/  FADD.FTZ R4, -R4, R117 ;  /* 0x0000007504047221 */ /* 0x000fe20000010100 */
[----:B------:R-:W-:Y:S01]  /*10830*/  FSEL R124, R124, RZ, P0 ;  /* 0x000000ff7c7c7208 */ /* 0x000fe20000000000 */
[----:B------:R-:W-:Y:S01]  /*10840*/  FADD.FTZ R6, -R5, R116 ;  /* 0x0000007405067221 */ /* 0x000fe20000010100 */
[----:B------:R-:W-:Y:S01]  /*10850*/  ISETP.GT.AND P0, PT, R224, R201, PT ;  /* 0x000000c9e000720c */ /* 0x000fe20003f04270 */
        /* <DEDUP_REMOVED lines=8> */
[C---:B------:R-:W-:Y:S01]  /*108e0*/  FMUL.FTZ R8, R53.reuse, R6 ;  /* 0x0000000635087220 */ /* 0x040fe20000410000 */
[----:B------:R-:W-:Y:S01]  /*108f0*/  FMUL.FTZ R5, R53, R4 ;  /* 0x0000000435057220 */ /* 0x000fe20000410000 */
[----:B------:R-:W1:Y:S01]  /*10900*/  LDSM.16.MT88.4 R20, [R58] ;  /* 0x000000003a14783b */ /* 0x000e620000004200 */
[----:B------:R-:W-:Y:S01]  /*10910*/  MUFU.EX2 R117, R17 ;  /* 0x0000001100757308 */ /* 0x000fe20000000800 */
[-C--:B------:R-:W-:Y:S01]  /*10920*/  FFMA.FTZ R156, R151, R53.reuse, -R124 ;  /* 0x00000035979c7223 */ /* 0x080fe2000001087c */
[-CC-:B------:R-:W-:Y:S01]  /*10930*/  FFMA.FTZ R136, R171, R53.reuse, -R128.reuse ;  /* 0x00000035ab887223 */ /* 0x180fe20000010880 */
[-CC-:B------:R-:W-:Y:S07]  /*10940*/  FFMA.FTZ R142, R189, R53.reuse, -R128.reuse ;  /* 0x00000035bd8e7223 */ /* 0x180fee0000010880 */
[----:B------:R-:W2:Y:S01]  /*10950*/  MUFU.EX2 R116, R11 ;  /* 0x0000000b00747308 */ /* 0x000ea20000000800 */
[-C--:B------:R-:W-:Y:S01]  /*10960*/  FFMA.FTZ R140, R177, R53.reuse, -R128 ;  /* 0x00000035b18c7223 */ /* 0x080fe20000010880 */
[-CC-:B------:R-:W-:Y:S01]  /*10970*/  FFMA.FTZ R138, R175, R53.reuse, -R124.reuse ;  /* 0x00000035af8a7223 */ /* 0x180fe2000001087c */
[----:B------:R-:W3:Y:S07]  /*10980*/  LDSM.16.MT88.4 R28, [R119+0xb000] ;  /* 0x00b00000771c783b */ /* 0x000eee0000004200 */
[----:B------:R-:W4:Y:S01]  /*10990*/  MUFU.EX2 R57, R5 ;  /* 0x0000000500397308 */ /* 0x000f220000000800 */
[-C--:B------:R-:W-:Y:S01]  /*109a0*/  FFMA.FTZ R183, R183, R53.reuse, -R124 ;  /* 0x00000035b7b77223 */ /* 0x080fe2000001087c */
[-C--:B------:R-:W-:Y:S01]  /*109b0*/  FFMA.FTZ R237, R237, R53.reuse, -R128 ;  /* 0x00000035eded7223 */ /* 0x080fe20000010880 */
[-C--:B------:R-:W-:Y:S07]  /*109c0*/  FFMA.FTZ R235, R235, R53.reuse, -R124 ;  /* 0x00000035ebeb7223 */ /* 0x080fee000001087c */
[----:B------:R-:W5:Y:S01]  /*109d0*/  MUFU.EX2 R56, R8 ;  /* 0x0000000800387308 */ /* 0x000f620000000800 */
[-C--:B------:R-:W-:Y:S01]  /*109e0*/  FFMA.FTZ R233, R233, R53.reuse, -R128 ;  /* 0x00000035e9e97223 */ /* 0x080fe20000010880 */
[-CC-:B------:R-:W-:Y:S01]  /*109f0*/  FFMA.FTZ R144, R185, R53.reuse, -R124.reuse ;  /* 0x00000035b9907223 */ /* 0x180fe2000001087c */
[-C--:B------:R-:W-:Y:S07]  /*10a00*/  FFMA.FTZ R179, R179, R53.reuse, -R124 ;  /* 0x00000035b3b37223 */ /* 0x080fee000001087c */
[----:B------:R-:W-:Y:S01]  /*10a10*/  MUFU.EX2 R127, R127 ;  /* 0x0000007f007f7308 */ /* 0x000fe20000000800 */
[----:B------:R-:W-:Y:S01]  /*10a20*/  FFMA.FTZ R146, R181, R53, -R128 ;  /* 0x00000035b5927223 */ /* 0x000fe20000010880 */
[----:B--2---:R-:W-:Y:S01]  /*10a30*/  F2FP.F16.F32.PACK_AB R63, R116, R117 ;  /* 0x00000075743f723e */ /* 0x004fe200000000ff */
[-CC-:B------:R-:W-:Y:S07]  /*10a40*/  FFMA.FTZ R148, R169, R53.reuse, -R124.reuse ;  /* 0x00000035a9947223 */ /* 0x180fee000001087c */
[----:B------:R-:W2:Y:S01]  /*10a50*/  MUFU.EX2 R123, R123 ;  /* 0x0000007b007b7308 */ /* 0x000ea20000000800 */
[--C-:B------:R-:W-:Y:S01]  /*10a60*/  FFMA.FTZ R167, R167, R53, -R124.reuse ;  /* 0x00000035a7a77223 */ /* 0x100fe2000001087c */
[C---:B----4-:R-:W-:Y:S01]  /*10a70*/  FMUL.FTZ R6, R57.reuse, R114 ;  /* 0x0000007239067220 */ /* 0x050fe20000410000 */
[C---:B------:R-:W-:Y:S07]  /*10a80*/  FMUL.FTZ R7, R57.reuse, R115 ;  /* 0x0000007339077220 */ /* 0x040fee0000410000 */
[----:B------:R-:W-:Y:S01]  /*10a90*/  MUFU.EX2 R130, R130 ;  /* 0x0000008200827308 */ /* 0x000fe20000000800 */
[C---:B------:R-:W-:Y:S01]  /*10aa0*/  FMUL.FTZ R10, R57.reuse, R110 ;  /* 0x0000006e390a7220 */ /* 0x040fe20000410000 */
[C---:B-----5:R-:W-:Y:S01]  /*10ab0*/  FMUL.FTZ R4, R56.reuse, R112 ;  /* 0x0000007038047220 */ /* 0x060fe20000410000 */
[C---:B------:R-:W-:Y:S07]  /*10ac0*/  FMUL.FTZ R5, R56.reuse, R113 ;  /* 0x0000007138057220 */ /* 0x040fee0000410000 */
[----:B------:R-:W4:Y:S01]  /*10ad0*/  MUFU.EX2 R125, R125 ;  /* 0x0000007d007d7308 */ /* 0x000f220000000800 */
[----:B------:R-:W-:Y:S01]  /*10ae0*/  FMUL.FTZ R11, R57, R111 ;  /* 0x0000006f390b7220 */ /* 0x000fe20000410000 */
[C---:B------:R-:W-:Y:S01]  /*10af0*/  FMUL.FTZ R8, R56.reuse, R108 ;  /* 0x0000006c38087220 */ /* 0x040fe20000410000 */
[C---:B------:R-:W-:Y:S07]  /*10b00*/  FMUL.FTZ R9, R56.reuse, R109 ;  /* 0x0000006d38097220 */ /* 0x040fee0000410000 */
[----:B------:R-:W-:Y:S01]  /*10b10*/  MUFU.EX2 R126, R126 ;  /* 0x0000007e007e7308 */ /* 0x000fe20000000800 */
[----:B------:R-:W-:Y:S01]  /*10b20*/  LDSM.16.MT88.4 R108, [R119+0xac00] ;  /* 0x00ac0000776c783b */ /* 0x000fe20000004200 */
[----:B--2---:R-:W-:Y:S01]  /*10b30*/  F2FP.F16.F32.PACK_AB R60, R123, R127 ;  /* 0x0000007f7b3c723e */ /* 0x004fe200000000ff */
[C---:B------:R-:W-:Y:S07]  /*10b40*/  FMUL.FTZ R18, R57.reuse, R102 ;  /* 0x0000006639127220 */ /* 0x040fee0000410000 */
[----:B------:R-:W2:Y:S01]  /*10b50*/  MUFU.EX2 R59, R59 ;  /* 0x0000003b003b7308 */ /* 0x000ea20000000800 */
[C---:B------:R-:W-:Y:S01]  /*10b60*/  FMUL.FTZ R19, R57.reuse, R103 ;  /* 0x0000006739137220 */ /* 0x040fe20000410000 */
[C---:B------:R-:W-:Y:S01]  /*10b70*/  FMUL.FTZ R16, R56.reuse, R100 ;  /* 0x0000006438107220 */ /* 0x040fe20000410000 */
[C---:B------:R-:W-:Y:S01]  /*10b80*/  FMUL.FTZ R17, R56.reuse, R101 ;  /* 0x0000006538117220 */ /* 0x040fe20000410000 */
[----:B------:R-:W-:Y:S01]  /*10b90*/  FMUL.FTZ R34, R57, R86 ;  /* 0x0000005639227220 */ /* 0x000fe20000410000 */
[----:B------:R-:W-:Y:S01]  /*10ba0*/  LDSM.16.MT88.4 R100, [R58+0x1c00] ;  /* 0x001c00003a64783b */ /* 0x000fe20000004200 */
[----:B----4-:R-:W-:Y:S01]  /*10bb0*/  F2FP.F16.F32.PACK_AB R61, R125, R130 ;  /* 0x000000827d3d723e */ /* 0x010fe200000000ff */
[C---:B------:R-:W-:Y:S01]  /*10bc0*/  FMUL.FTZ R35, R57.reuse, R87 ;  /* 0x0000005739237220 */ /* 0x040fe20000410000 */
[C---:B------:R-:W-:Y:S01]  /*10bd0*/  FMUL.FTZ R32, R56.reuse, R84 ;  /* 0x0000005438207220 */ /* 0x040fe20000410000 */
[C---:B------:R-:W-:Y:S01]  /*10be0*/  FMUL.FTZ R33, R56.reuse, R85 ;  /* 0x0000005538217220 */ /* 0x040fe20000410000 */
[C---:B------:R-:W-:Y:S01]  /*10bf0*/  FMUL.FTZ R42, R57.reuse, R78 ;  /* 0x0000004e392a7220 */ /* 0x040fe20000410000 */
[----:B------:R-:W-:Y:S01]  /*10c00*/  FMUL.FTZ R26, R57, R94 ;  /* 0x0000005e391a7220 */ /* 0x000fe20000410000 */
[--C-:B------:R-:W-:Y:S01]  /*10c10*/  FFMA.FTZ R94, R153, R53, -R124.reuse ;  /* 0x00000035995e7223 */ /* 0x100fe2000001087c */
[----:B------:R-:W-:Y:S01]  /*10c20*/  LDSM.16.MT88.4 R84, [R119+0xb400] ;  /* 0x00b400007754783b */ /* 0x000fe20000004200 */
[----:B--2---:R-:W-:Y:S01]  /*10c30*/  F2FP.F16.F32.PACK_AB R62, R59, R126 ;  /* 0x0000007e3b3e723e */ /* 0x004fe200000000ff */
[----:B------:R-:W-:Y:S01]  /*10c40*/  MUFU.EX2 R136, R136 ;  /* 0x0000008800887308 */ /* 0x000fe20000000800 */
[----:B------:R-:W-:Y:S01]  /*10c50*/  FMUL.FTZ R27, R57, R95 ;  /* 0x0000005f391b7220 */ /* 0x000fe20000410000 */
[--C-:B------:R-:W-:Y:S01]  /*10c60*/  FFMA.FTZ R95, R51, R53, -R124.reuse ;  /* 0x00000035335f7223 */ /* 0x100fe2000001087c */
[C---:B------:R-:W-:Y:S07]  /*10c70*/  FMUL.FTZ R51, R57.reuse, R71 ;  /* 0x0000004739337220 */ /* 0x040fee0000410000 */
[----:B------:R-:W-:Y:S01]  /*10c80*/  MUFU.EX2 R151, R94 ;  /* 0x0000005e00977308 */ /* 0x000fe20000000800 */
[C---:B------:R-:W-:Y:S01]  /*10c90*/  FMUL.FTZ R24, R56.reuse, R92 ;  /* 0x0000005c38187220 */ /* 0x040fe20000410000 */
[C---:B------:R-:W-:Y:S08]  /*10ca0*/  HMMA.16816.F32 R4, R60.reuse, R12, R4 ;  /* 0x0000000c3c04723c */ /* 0x040ff00000001804 */
        /* <DEDUP_REMOVED lines=8> */
[C---:B------:R-:W-:Y:S01]  /*10d30*/  FMUL.FTZ R25, R56.reuse, R93 ;  /* 0x0000005d38197220 */ /* 0x040fe20000410000 */
[--C-:B------:R-:W-:Y:S01]  /*10d40*/  FFMA.FTZ R93, R41, R53, -R124.reuse ;  /* 0x00000035295d7223 */ /* 0x100fe2000001087c */
[----:B------:R-:W-:Y:S01]  /*10d50*/  FMUL.FTZ R41, R56, R77 ;  /* 0x0000004d38297220 */ /* 0x000fe20000410000 */
[-C--:B------:R-:W-:Y:S04]  /*10d60*/  FFMA.FTZ R92, R134, R53.reuse, -R124 ;  /* 0x00000035865c7223 */ /* 0x080fe8000001087c */
[----:B------:R-:W-:Y:S01]  /*10d70*/  MUFU.EX2 R140, R140 ;  /* 0x0000008c008c7308 */ /* 0x000fe20000000800 */
[-C--:B------:R-:W-:Y:S01]  /*10d80*/  FFMA.FTZ R107, R132, R53.reuse, -R128 ;  /* 0x00000035846b7223 */ /* 0x080fe20000010880 */
[C---:B-1----:R-:W-:Y:S08]  /*10d90*/  HMMA.16816.F32 R12, R60.reuse, R20, R12 ;  /* 0x000000143c0c723c */ /* 0x042ff0000000180c */
[----:B------:R-:W-:Y:S01]  /*10da0*/  MUFU.EX2 R93, R93 ;  /* 0x0000005d005d7308 */ /* 0x000fe20000000800 */
[C---:B------:R-:W-:Y:S01]  /*10db0*/  FMUL.FTZ R20, R56.reuse, R96 ;  /* 0x0000006038147220 */ /* 0x040fe20000410000 */
[----:B------:R-:W-:Y:S01]  /*10dc0*/  FFMA.FTZ R96, R49, R53, -R124 ;  /* 0x0000003531607223 */ /* 0x000fe2000001087c */
[C---:B------:R-:W-:Y:S07]  /*10dd0*/  FMUL.FTZ R49, R56.reuse, R69 ;  /* 0x0000004538317220 */ /* 0x040fee0000410000 */
[----:B------:R-:W-:Y:S01]  /*10de0*/  MUFU.EX2 R92, R92 ;  /* 0x0000005c005c7308 */ /* 0x000fe20000000800 */
[C---:B------:R-:W-:Y:S01]  /*10df0*/  FMUL.FTZ R21, R56.reuse, R97 ;  /* 0x0000006138157220 */ /* 0x040fe20000410000 */
[C---:B------:R-:W-:Y:S08]  /*10e00*/  HMMA.16816.F32 R16, R60.reuse, R22, R16 ;  /* 0x000000163c10723c */ /* 0x040ff00000001810 */
[----:B------:R-:W1:Y:S01]  /*10e10*/  MUFU.EX2 R96, R96 ;  /* 0x0000006000607308 */ /* 0x000e620000000800 */
[C---:B------:R-:W-:Y:S01]  /*10e20*/  FMUL.FTZ R22, R57.reuse, R98 ;  /* 0x0000006239167220 */ /* 0x040fe20000410000 */
[----:B------:R-:W-:Y:S01]  /*10e30*/  FMUL.FTZ R23, R57, R99 ;  /* 0x0000006339177220 */ /* 0x000fe20000410000 */
[-C--:B------:R-:W-:Y:S07]  /*10e40*/  FFMA.FTZ R106, R251, R53.reuse, -R128 ;  /* 0x00000035fb6a7223 */ /* 0x080fee0000010880 */
[----:B------:R-:W-:Y:S01]  /*10e50*/  MUFU.EX2 R107, R107 ;  /* 0x0000006b006b7308 */ /* 0x000fe20000000800 */
[-CC-:B------:R-:W-:Y:S01]  /*10e60*/  FFMA.FTZ R105, R249, R53.reuse, -R124.reuse ;  /* 0x00000035f9697223 */ /* 0x180fe2000001087c */
[-C--:B------:R-:W-:Y:S01]  /*10e70*/  FFMA.FTZ R104, R247, R53.reuse, -R124 ;  /* 0x00000035f7687223 */ /* 0x080fe2000001087c */
[-CC-:B------:R-:W-:Y:S07]  /*10e80*/  FFMA.FTZ R99, R245, R53.reuse, -R128.reuse ;  /* 0x00000035f5637223 */ /* 0x180fee0000010880 */
[----:B------:R-:W-:Y:S01]  /*10e90*/  MUFU.EX2 R175, R235 ;  /* 0x000000eb00af7308 */ /* 0x000fe20000000800 */
[C---:B---3--:R-:W-:Y:S03]  /*10ea0*/  HMMA.16816.F32 R20, R60.reuse, R28, R20 ;  /* 0x0000001c3c14723c */ /* 0x048fe60000001814 */
[----:B------:R-:W-:Y:S01]  /*10eb0*/  FMUL.FTZ R28, R56, R88 ;  /* 0x00000058381c7220 */ /* 0x000fe20000410000 */
[--C-:B------:R-:W-:Y:S01]  /*10ec0*/  FFMA.FTZ R88, R40, R53, -R128.reuse ;  /* 0x0000003528587223 */ /* 0x100fe20000010880 */
[C---:B------:R-:W-:Y:S01]  /*10ed0*/  FMUL.FTZ R40, R56.reuse, R76 ;  /* 0x0000004c38287220 */ /* 0x040fe20000410000 */
[----:B------:R-:W-:Y:S01]  /*10ee0*/  FMUL.FTZ R29, R56, R89 ;  /* 0x00000059381d7220 */ /* 0x000fe20000410000 */
[--C-:B------:R-:W-:Y:S01]  /*10ef0*/  FFMA.FTZ R89, R50, R53, -R128.reuse ;  /* 0x0000003532597223 */ /* 0x100fe20000010880 */
[C---:B------:R-:W-:Y:S01]  /*10f00*/  HMMA.16816.F32 R24, R60.reuse, R30, R24 ;  /* 0x0000001e3c18723c */ /* 0x040fe20000001818 */
[----:B------:R-:W-:Y:S02]  /*10f10*/  MUFU.EX2 R106, R106 ;  /* 0x0000006a006a7308 */ /* 0x000fe40000000800 */
[C---:B------:R-:W-:Y:S01]  /*10f20*/  FMUL.FTZ R30, R57.reuse, R90 ;  /* 0x0000005a391e7220 */ /* 0x040fe20000410000 */
[C---:B------:R-:W-:Y:S01]  /*10f30*/  FMUL.FTZ R31, R57.reuse, R91 ;  /* 0x0000005b391f7220 */ /* 0x040fe20000410000 */
[----:B------:R-:W-:Y:S01]  /*10f40*/  FMUL.FTZ R50, R57, R70 ;  /* 0x0000004639327220 */ /* 0x000fe20000410000 */
[--C-:B------:R-:W-:Y:S01]  /*10f50*/  FFMA.FTZ R91, R43, R53, -R128.reuse ;  /* 0x000000352b5b7223 */ /* 0x100fe20000010880 */
[----:B------:R-:W-:Y:S01]  /*10f60*/  FMUL.FTZ R43, R57, R79 ;  /* 0x0000004f392b7220 */ /* 0x000fe20000410000 */
[--C-:B------:R-:W-:Y:S01]  /*10f70*/  FFMA.FTZ R90, R48, R53, -R128.reuse ;  /* 0x00000035305a7223 */ /* 0x100fe20000010880 */
[----:B------:R-:W2:Y:S01]  /*10f80*/  LDSM.16.MT88.4 R76, [R119+0x9400] ;  /* 0x00940000774c783b */ /* 0x000ea20000004200 */
[C---:B------:R-:W-:Y:S01]  /*10f90*/  FMUL.FTZ R48, R56.reuse, R68 ;  /* 0x0000004438307220 */ /* 0x040fe20000410000 */
[C---:B------:R-:W-:Y:S01]  /*10fa0*/  HMMA.16816.F32 R28, R60.reuse, R36, R28 ;  /* 0x000000243c1c723c */ /* 0x040fe2000000181c */
[----:B------:R-:W-:Y:S02]  /*10fb0*/  MUFU.EX2 R88, R88 ;  /* 0x0000005800587308 */ /* 0x000fe40000000800 */
[C---:B------:R-:W-:Y:S01]  /*10fc0*/  FMUL.FTZ R36, R56.reuse, R80 ;  /* 0x0000005038247220 */ /* 0x040fe20000410000 */
[C---:B------:R-:W-:Y:S07]  /*10fd0*/  FMUL.FTZ R37, R56.reuse, R81 ;  /* 0x0000005138257220 */ /* 0x040fee0000410000 */
[----:B------:R-:W3:Y:S01]  /*10fe0*/  MUFU.EX2 R91, R91 ;  /* 0x0000005b005b7308 */ /* 0x000ee20000000800 */
[----:B------:R-:W-:Y:S01]  /*10ff0*/  LDSM.16.MT88.4 R68, [R119+0xd400] ;  /* 0x00d400007744783b */ /* 0x000fe20000004200 */
[----:B------:R-:W-:Y:S01]  /*11000*/  FFMA.FTZ R98, R243, R53, -R128 ;  /* 0x00000035f3627223 */ /* 0x000fe20000010880 */
[C---:B------:R-:W-:Y:S07]  /*11010*/  HMMA.16816.F32 R32, R60.reuse, R38, R32 ;  /* 0x000000263c20723c */ /* 0x040fee0000001820 */
[----:B------:R-:W-:Y:S01]  /*11020*/  MUFU.EX2 R89, R89 ;  /* 0x0000005900597308 */ /* 0x000fe20000000800 */
[C---:B------:R-:W-:Y:S01]  /*11030*/  FMUL.FTZ R38, R57.reuse, R82 ;  /* 0x0000005239267220 */ /* 0x040fe20000410000 */
[----:B------:R-:W-:Y:S08]  /*11040*/  FMUL.FTZ R39, R57, R83 ;  /* 0x0000005339277220 */ /* 0x000ff00000410000 */
[----:B------:R-:W4:Y:S01]  /*11050*/  MUFU.EX2 R90, R90 ;  /* 0x0000005a005a7308 */ /* 0x000f220000000800 */
[----:B------:R-:W5:Y:S01]  /*11060*/  LDSM.16.MT88.4 R80, [R58+0x400] ;  /* 0x000400003a50783b */ /* 0x000f620000004200 */
[-CC-:B------:R-:W-:Y:S01]  /*11070*/  FFMA.FTZ R97, R241, R53.reuse, -R124.reuse ;  /* 0x00000035f1617223 */ /* 0x180fe2000001087c */
[-CC-:B------:R-:W-:Y:S07]  /*11080*/  FFMA.FTZ R132, R239, R53.reuse, -R124.reuse ;  /* 0x00000035ef847223 */ /* 0x180fee000001087c */
[----:B------:R-:W-:Y:S01]  /*11090*/  MUFU.EX2 R105, R105 ;  /* 0x0000006900697308 */ /* 0x000fe20000000800 */
[----:B------:R-:W-:Y:S01]  /*110a0*/  FFMA.FTZ R134, R191, R53, -R124 ;  /* 0x00000035bf867223 */ /* 0x000fe2000001087c */
[C---:B------:R-:W-:Y:S08]  /*110b0*/  HMMA.16816.F32 R36, R60.reuse, R44, R36 ;  /* 0x0000002c3c24723c */ /* 0x040ff00000001824 */
[----:B------:R-:W5:Y:S01]  /*110c0*/  MUFU.EX2 R104, R104 ;  /* 0x0000006800687308 */ /* 0x000f620000000800 */
[C---:B------:R-:W-:Y:S01]  /*110d0*/  FMUL.FTZ R44, R56.reuse, R72 ;  /* 0x00000048382c7220 */ /* 0x040fe20000410000 */
[----:B------:R-:W-:Y:S01]  /*110e0*/  FMUL.FTZ R45, R56, R73 ;  /* 0x00000049382d7220 */ /* 0x000fe20000410000 */
[-CC-:B------:R-:W-:Y:S07]  /*110f0*/  FFMA.FTZ R187, R187, R53.reuse, -R128.reuse ;  /* 0x00000035bbbb7223 */ /* 0x180fee0000010880 */
[----:B------:R-:W-:Y:S01]  /*11100*/  MUFU.EX2 R99, R99 ;  /* 0x0000006300637308 */ /* 0x000fe20000000800 */
[--C-:B------:R-:W-:Y:S01]  /*11110*/  FFMA.FTZ R173, R173, R53, -R128.reuse ;  /* 0x00000035adad7223 */ /* 0x100fe20000010880 */
[C---:B------:R-:W-:Y:S08]  /*11120*/  HMMA.16816.F32 R40, R60.reuse, R46, R40 ;  /* 0x0000002e3c28723c */ /* 0x040ff00000001828 */
[----:B------:R-:W5:Y:S01]  /*11130*/  MUFU.EX2 R98, R98 ;  /* 0x0000006200627308 */ /* 0x000f620000000800 */
[C---:B------:R-:W-:Y:S01]  /*11140*/  FMUL.FTZ R46, R57.reuse, R74 ;  /* 0x0000004a392e7220 */ /* 0x040fe20000410000 */
[----:B------:R-:W-:Y:S01]  /*11150*/  FMUL.FTZ R47, R57, R75 ;  /* 0x0000004b392f7220 */ /* 0x000fe20000410000 */
[-C--:B------:R-:W-:Y:S01]  /*11160*/  FFMA.FTZ R150, R165, R53.reuse, -R128 ;  /* 0x00000035a5967223 */ /* 0x080fe20000010880 */
[----:B------:R-:W5:Y:S06]  /*11170*/  LDSM.16.MT88.4 R72, [R58+0x2400] ;  /* 0x002400003a48783b */ /* 0x000f6c0000004200 */
[----:B------:R-:W-:Y:S01]  /*11180*/  MUFU.EX2 R97, R97 ;  /* 0x0000006100617308 */ /* 0x000fe20000000800 */
[-CC-:B------:R-:W-:Y:S01]  /*11190*/  FFMA.FTZ R152, R161, R53.reuse, -R124.reuse ;  /* 0x00000035a1987223 */ /* 0x180fe2000001087c */
[-C--:B------:R-:W-:Y:S01]  /*111a0*/  FFMA.FTZ R157, R157, R53.reuse, -R124 ;  /* 0x000000359d9d7223 */ /* 0x080fe2000001087c */
[-CC-:B------:R-:W-:Y:S01]  /*111b0*/  FFMA.FTZ R154, R159, R53.reuse, -R128.reuse ;  /* 0x000000359f9a7223 */ /* 0x180fe20000010880 */
[C---:B------:R-:W-:Y:S06]  /*111c0*/  HMMA.16816.F32 R44, R60.reuse, R64, R44 ;  /* 0x000000403c2c723c */ /* 0x040fec000000182c */
[----:B------:R-:W5:Y:S01]  /*111d0*/  MUFU.EX2 R132, R132 ;  /* 0x0000008400847308 */ /* 0x000f620000000800 */
[-CC-:B------:R-:W-:Y:S01]  /*111e0*/  FFMA.FTZ R163, R163, R53.reuse, -R128.reuse ;  /* 0x00000035a3a37223 */ /* 0x180fe20000010880 */
[-CC-:B------:R-:W-:Y:S08]  /*111f0*/  FFMA.FTZ R155, R155, R53.reuse, -R128.reuse ;  /* 0x000000359b9b7223 */ /* 0x180ff00000010880 */
[----:B------:R-:W5:Y:S01]  /*11200*/  MUFU.EX2 R138, R138 ;  /* 0x0000008a008a7308 */ /* 0x000f620000000800 */
[-C--:B------:R-:W-:Y:S01]  /*11210*/  FFMA.FTZ R158, R147, R53.reuse, -R128 ;  /* 0x00000035939e7223 */ /* 0x080fe20000010880 */
[----:B------:R-:W-:Y:S01]  /*11220*/  FFMA.FTZ R160, R141, R53, -R124 ;  /* 0x000000358da07223 */ /* 0x000fe2000001087c */
[----:B------:R-:W-:Y:S01]  /*11230*/  HMMA.16816.F32 R48, R60, R66, R48 ;  /* 0x000000423c30723c */ /* 0x000fe20000001830 */
[----:B------:R-:W5:Y:S06]  /*11240*/  LDSM.16.MT88.4 R64, [R58+0x4400] ;  /* 0x004400003a40783b */ /* 0x000f6c0000004200 */
[----:B------:R-:W5:Y:S01]  /*11250*/  MUFU.EX2 R171, R233 ;  /* 0x000000e900ab7308 */ /* 0x000f620000000800 */
[----:B-1----:R-:W-:Y:S01]  /*11260*/  F2FP.F16.F32.PACK_AB R63, R96, R95 ;  /* 0x0000005f603f723e */ /* 0x002fe200000000ff */
[----:B------:R-:W-:Y:S01]  /*11270*/  FFMA.FTZ R162, R139, R53, -R128 ;  /* 0x000000358ba27223 */ /* 0x000fe20000010880 */
[----:B---3--:R-:W-:Y:S07]  /*11280*/  F2FP.F16.F32.PACK_AB R60, R91, R88 ;  /* 0x000000585b3c723e */ /* 0x008fee00000000ff */
[----:B------:R-:W-:Y:S01]  /*11290*/  MUFU.EX2 R134, R134 ;  /* 0x0000008600867308 */ /* 0x000fe20000000800 */
[----:B------:R-:W-:Y:S01]  /*112a0*/  F2FP.F16.F32.PACK_AB R61, R92, R93 ;  /* 0x0000005d5c3d723e */ /* 0x000fe200000000ff */
[----:B------:R-:W-:Y:S01]  /*112b0*/  FFMA.FTZ R164, R135, R53, -R124 ;  /* 0x0000003587a47223 */ /* 0x000fe2000001087c */
[----:B----4-:R-:W-:Y:S07]  /*112c0*/  F2FP.F16.F32.PACK_AB R62, R90, R89 ;  /* 0x000000595a3e723e */ /* 0x010fee00000000ff */
[----:B------:R-:W1:Y:S01]  /*112d0*/  MUFU.EX2 R183, R183 ;  /* 0x000000b700b77308 */ /* 0x000e620000000800 */
[-C--:B------:R-:W-:Y:S01]  /*112e0*/  FFMA.FTZ R149, R149, R53.reuse, -R128 ;  /* 0x0000003595957223 */ /* 0x080fe20000010880 */
[-C--:B------:R-:W-:Y:S01]  /*112f0*/  FFMA.FTZ R145, R145, R53.reuse, -R124 ;  /* 0x0000003591917223 */ /* 0x080fe2000001087c */
[-C--:B------:R-:W-:Y:S07]  /*11300*/  FFMA.FTZ R143, R143, R53.reuse, -R128 ;  /* 0x000000358f8f7223 */ /* 0x080fee0000010880 */
[----:B------:R-:W3:Y:S01]  /*11310*/  MUFU.EX2 R185, R187 ;  /* 0x000000bb00b97308 */ /* 0x000ee20000000800 */
[-CC-:B------:R-:W-:Y:S01]  /*11320*/  FFMA.FTZ R137, R137, R53.reuse, -R124.reuse ;  /* 0x0000003589897223 */ /* 0x180fe2000001087c */
[C---:B--2---:R-:W-:Y:S08]  /*11330*/  HMMA.16816.F32 R4, R60.reuse, R76, R4 ;  /* 0x0000004c3c04723c */ /* 0x044ff00000001804 */
[----:B------:R-:W-:Y:S01]  /*11340*/  MUFU.EX2 R144, R144 ;  /* 0x0000009000907308 */ /* 0x000fe20000000800 */
[-CC-:B------:R-:W-:Y:S01]  /*11350*/  FFMA.FTZ R120, R120, R53.reuse, -R124.reuse ;  /* 0x0000003578787223 */ /* 0x180fe2000001087c */
[-C--:B------:R-:W-:Y:S01]  /*11360*/  FFMA.FTZ R55, R55, R53.reuse, -R124 ;  /* 0x0000003537377223 */ /* 0x080fe2000001087c */
[--C-:B------:R-:W-:Y:S07]  /*11370*/  FFMA.FTZ R166, R131, R53, -R128.reuse ;  /* 0x0000003583a67223 */ /* 0x100fee0000010880 */
[----:B------:R-:W2:Y:S01]  /*11380*/  MUFU.EX2 R179, R179 ;  /* 0x000000b300b37308 */ /* 0x000ea20000000800 */
[----:B------:R-:W-:Y:S01]  /*11390*/  FFMA.FTZ R127, R56, R231, R127 ;  /* 0x000000e7387f7223 */ /* 0x000fe2000001007f */
[C---:B------:R-:W-:Y:S01]  /*113a0*/  HMMA.16816.F32 R8, R60.reuse, R78, R8 ;  /* 0x0000004e3c08723c */ /* 0x040fe20000001808 */
[----:B------:R-:W-:Y:S07]  /*113b0*/  LDSM.16.MT88.4 R76, [R58+0x800] ;  /* 0x000800003a4c783b */ /* 0x000fee0000004200 */
[----:B------:R-:W-:Y:S01]  /*113c0*/  MUFU.EX2 R146, R146 ;  /* 0x0000009200927308 */ /* 0x000fe20000000800 */
[-CC-:B------:R-:W-:Y:S01]  /*113d0*/  FFMA.FTZ R133, R133, R53.reuse, -R128.reuse ;  /* 0x0000003585857223 */ /* 0x180fe20000010880 */
[-CC-:B------:R-:W-:Y:S01]  /*113e0*/  FFMA.FTZ R121, R121, R53.reuse, -R128.reuse ;  /* 0x0000003579797223 */ /* 0x180fe20000010880 */
[-C--:B------:R-:W-:Y:S07]  /*113f0*/  FFMA.FTZ R128, R122, R53.reuse, -R128 ;  /* 0x000000357a807223 */ /* 0x080fee0000010880 */
[----:B------:R-:W4:Y:S01]  /*11400*/  MUFU.EX2 R169, R173 ;  /* 0x000000ad00a97308 */ /* 0x000f220000000800 */
[----:B------:R-:W-:Y:S01]  /*11410*/  FADD.FTZ R127, R123, R127 ;  /* 0x0000007f7b7f7221 */ /* 0x000fe20000010000 */
[C---:B-----5:R-:W-:Y:S08]  /*11420*/  HMMA.16816.F32 R12, R60.reuse, R80, R12 ;  /* 0x000000503c0c723c */ /* 0x060ff0000000180c */
[----:B------:R-:W-:Y:S01]  /*11430*/  MUFU.EX2 R148, R148 ;  /* 0x0000009400947308 */ /* 0x000fe20000000800 */
[----:B------:R-:W-:Y:S01]  /*11440*/  FADD.FTZ R126, R126, R127 ;  /* 0x0000007f7e7e7221 */ /* 0x000fe20000010000 */
[----:B------:R-:W-:Y:S01]  /*11450*/  FFMA.FTZ R130, R57, R230, R130 ;  /* 0x000000e639827223 */ /* 0x000fe20000010082 */
[-C--:B------:R-:W-:Y:S07]  /*11460*/  FFMA.FTZ R57, R129, R53.reuse, -R124 ;  /* 0x0000003581397223 */ /* 0x080fee000001087c */
[----:B------:R-:W5:Y:S01]  /*11470*/  MUFU.EX2 R167, R167 ;  /* 0x000000a700a77308 */ /* 0x000f620000000800 */
[----:B------:R-:W-:Y:S01]  /*11480*/  FADD.FTZ R59, R59, R126 ;  /* 0x0000007e3b3b7221 */ /* 0x000fe20000010000 */
[C---:B------:R-:W-:Y:S01]  /*11490*/  HMMA.16816.F32 R16, R60.reuse, R82, R16 ;  /* 0x000000523c10723c */ /* 0x040fe20000001810 */
[----:B------:R-:W-:Y:S07]  /*114a0*/  LDSM.16.MT88.4 R80, [R119+0xb800] ;  /* 0x00b800007750783b */ /* 0x000fee0000004200 */
[----:B------:R-:W-:Y:S01]  /*114b0*/  MUFU.EX2 R150, R150 ;  /* 0x0000009600967308 */ /* 0x000fe20000000800 */
[----:B------:R-:W-:Y:S01]  /*114c0*/  FFMA.FTZ R124, R54, R53, -R124 ;  /* 0x00000035367c7223 */ /* 0x000fe2000001087c */
[----:B------:R-:W-:Y:S01]  /*114d0*/  FADD.FTZ R54, R88, R59 ;  /* 0x0000003b58367221 */ /* 0x000fe20000010000 */
[----:B------:R-:W-:Y:S07]  /*114e0*/  FADD.FTZ R130, R125, R130 ;  /* 0x000000827d827221 */ /* 0x000fee0000010000 */
[----:B------:R-:W5:Y:S01]  /*114f0*/  MUFU.EX2 R161, R163 ;  /* 0x000000a300a17308 */ /* 0x000f620000000800 */
[C---:B------:R-:W-:Y:S09]  /*11500*/  HMMA.16816.F32 R20, R60.reuse, R84, R20 ;  /* 0x000000543c14723c */ /* 0x040ff20000001814 */
[----:B------:R-:W-:Y:S01]  /*11510*/  MUFU.EX2 R152, R152 ;  /* 0x0000009800987308 */ /* 0x000fe20000000800 */
[----:B------:R-:W-:Y:S01]  /*11520*/  FADD.FTZ R117, R117, R130 ;  /* 0x0000008275757221 */ /* 0x000fe20000010000 */
[----:B------:R-:W-:Y:S08]  /*11530*/  FADD.FTZ R54, R91, R54 ;  /* 0x000000365b367221 */ /* 0x000ff00000010000 */
[----:B------:R-:W5:Y:S01]  /*11540*/  MUFU.EX2 R157, R157 ;  /* 0x0000009d009d7308 */ /* 0x000f620000000800 */
[----:B------:R-:W-:Y:S01]  /*11550*/  FADD.FTZ R116, R116, R117 ;  /* 0x0000007574747221 */ /* 0x000fe20000010000 */
[C---:B------:R-:W-:Y:S01]  /*11560*/  HMMA.16816.F32 R24, R60.reuse, R86, R24 ;  /* 0x000000563c18723c */ /* 0x040fe20000001818 */
[----:B------:R-:W-:Y:S07]  /*11570*/  LDSM.16.MT88.4 R84, [R58+0x2800] ;  /* 0x002800003a54783b */ /* 0x000fee0000004200 */
[----:B------:R-:W-:Y:S01]  /*11580*/  MUFU.EX2 R154, R154 ;  /* 0x0000009a009a7308 */ /* 0x000fe20000000800 */
[----:B------:R-:W-:Y:S01]  /*11590*/  FADD.FTZ R93, R93, R116 ;  /* 0x000000745d5d7221 */ /* 0x000fe20000010000 */
[----:B------:R-:W-:Y:S01]  /*115a0*/  FADD.FTZ R89, R89, R54 ;  /* 0x0000003659597221 */ /* 0x000fe20000010000 */
[----:B------:R-:W-:Y:S07]  /*115b0*/  IMAD.MOV.U32 R117, RZ, RZ, R0 ;  /* 0x000000ffff757224 */ /* 0x000fee00078e0000 */
[----:B------:R-:W5:Y:S01]  /*115c0*/  MUFU.EX2 R153, R155 ;  /* 0x0000009b00997308 */ /* 0x000f620000000800 */
[----:B------:R-:W-:Y:S01]  /*115d0*/  FADD.FTZ R92, R92, R93 ;  /* 0x0000005d5c5c7221 */ /* 0x000fe20000010000 */
[C---:B------:R-:W-:Y:S08]  /*115e0*/  HMMA.16816.F32 R28, R60.reuse, R72, R28 ;  /* 0x000000483c1c723c */ /* 0x040ff0000000181c */
[----:B------:R-:W5:Y:S01]  /*115f0*/  MUFU.EX2 R156, R156 ;  /* 0x0000009c009c7308 */ /* 0x000f620000000800 */
[----:B------:R-:W-:Y:S01]  /*11600*/  FADD.FTZ R59, R95, R92 ;  /* 0x0000005c5f3b7221 */ /* 0x000fe20000010000 */
[----:B------:R-:W-:Y:S01]  /*11610*/  FADD.FTZ R90, R90, R89 ;  /* 0x000000595a5a7221 */ /* 0x000fe20000010000 */
[----:B------:R-:W-:Y:S07]  /*11620*/  LDSM.16.MT88.4 R92, [R119+0xcc00] ;  /* 0x00cc0000775c783b */ /* 0x000fee0000004200 */
[----:B------:R-:W-:Y:S01]  /*11630*/  MUFU.EX2 R147, R149 ;  /* 0x0000009500937308 */ /* 0x000fe20000000800 */
[----:B------:R-:W-:Y:S01]  /*11640*/  FADD.FTZ R96, R96, R59 ;  /* 0x0000003b60607221 */ /* 0x000fe20000010000 */
[C---:B------:R-:W-:Y:S08]  /*11650*/  HMMA.16816.F32 R32, R60.reuse, R74, R32 ;  /* 0x0000004a3c20723c */ /* 0x040ff00000001820 */
[----:B------:R-:W5:Y:S01]  /*11660*/  MUFU.EX2 R158, R158 ;  /* 0x0000009e009e7308 */ /* 0x000f620000000800 */
[----:B------:R-:W-:Y:S01]  /*11670*/  IMAD.MOV.U32 R116, RZ, RZ, R52 ;  /* 0x000000ffff747224 */ /* 0x000fe200078e0034 */
[----:B------:R-:W1:Y:S08]  /*11680*/  LDSM.16.MT88.4 R72, [R119+0x9800] ;  /* 0x009800007748783b */ /* 0x000e700000004200 */
[----:B------:R-:W-:Y:S01]  /*11690*/  MUFU.EX2 R141, R145 ;  /* 0x00000091008d7308 */ /* 0x000fe20000000800 */
[C---:B------:R-:W-:Y:S09]  /*116a0*/  HMMA.16816.F32 R36, R60.reuse, R68, R36 ;  /* 0x000000443c24723c */ /* 0x040ff20000001824 */
[----:B------:R-:W5:Y:S10]  /*116b0*/  MUFU.EX2 R160, R160 ;  /* 0x000000a000a07308 */ /* 0x000f740000000800 */
[----:B------:R-:W-:Y:S01]  /*116c0*/  MUFU.EX2 R139, R143 ;  /* 0x0000008f008b7308 */ /* 0x000fe20000000800 */
[C---:B------:R-:W-:Y:S01]  /*116d0*/  HMMA.16816.F32 R40, R60.reuse, R70, R40 ;  /* 0x000000463c28723c */ /* 0x040fe20000001828 */
[----:B------:R-:W3:Y:S08]  /*116e0*/  LDSM.16.MT88.4 R68, [R119+0xd800] ;  /* 0x00d800007744783b */ /* 0x000ef00000004200 */
[----:B------:R-:W5:Y:S10]  /*116f0*/  MUFU.EX2 R162, R162 ;  /* 0x000000a200a27308 */ /* 0x000f740000000800 */
[----:B------:R-:W-:Y:S01]  /*11700*/  MUFU.EX2 R135, R137 ;  /* 0x0000008900877308 */ /* 0x000fe20000000800 */
[C---:B------:R-:W-:Y:S09]  /*11710*/  HMMA.16816.F32 R44, R60.reuse, R64, R44 ;  /* 0x000000403c2c723c */ /* 0x040ff2000000182c */
[----:B------:R-:W5:Y:S10]  /*11720*/  MUFU.EX2 R164, R164 ;  /* 0x000000a400a47308 */ /* 0x000f740000000800 */
[----:B------:R-:W-:Y:S01]  /*11730*/  MUFU.EX2 R131, R133 ;  /* 0x0000008500837308 */ /* 0x000fe20000000800 */
[----:B------:R-:W-:Y:S01]  /*11740*/  HMMA.16816.F32 R48, R60, R66, R48 ;  /* 0x000000423c30723c */ /* 0x000fe20000001830 */
[----:B------:R-:W2:Y:S08]  /*11750*/  LDSM.16.MT88.4 R64, [R58+0x4800] ;  /* 0x004800003a40783b */ /* 0x000eb00000004200 */
[----:B------:R-:W5:Y:S01]  /*11760*/  MUFU.EX2 R166, R166 ;  /* 0x000000a600a67308 */ /* 0x000f620000000800 */
[----:B------:R-:W-:Y:S01]  /*11770*/  F2FP.F16.F32.PACK_AB R60, R106, R107 ;  /* 0x0000006b6a3c723e */ /* 0x000fe200000000ff */
[----:B------:R-:W-:Y:S01]  /*11780*/  FADD.FTZ R107, R107, R90 ;  /* 0x0000005a6b6b7221 */ /* 0x000fe20000010000 */
[----:B------:R-:W-:Y:S07]  /*11790*/  F2FP.F16.F32.PACK_AB R61, R104, R105 ;  /* 0x00000069683d723e */ /* 0x000fee00000000ff */
[----:B------:R-:W-:Y:S01]  /*117a0*/  MUFU.EX2 R57, R57 ;  /* 0x0000003900397308 */ /* 0x000fe20000000800 */
[----:B------:R-:W-:Y:S01]  /*117b0*/  F2FP.F16.F32.PACK_AB R62, R98, R99 ;  /* 0x00000063623e723e */ /* 0x000fe200000000ff */
[----:B------:R-:W-:Y:S01]  /*117c0*/  FADD.FTZ R106, R106, R107 ;  /* 0x0000006b6a6a7221 */ /* 0x000fe20000010000 */
[----:B------:R-:W-:Y:S07]  /*117d0*/  F2FP.F16.F32.PACK_AB R63, R132, R97 ;  /* 0x00000061843f723e */ /* 0x000fee00000000ff */
[----:B------:R-:W5:Y:S01]  /*117e0*/  MUFU.EX2 R56, R120 ;  /* 0x0000007800387308 */ /* 0x000f620000000800 */
[----:B------:R-:W-:Y:S01]  /*117f0*/  FADD.FTZ R105, R105, R96 ;  /* 0x0000006069697221 */ /* 0x000fe20000010000 */
[----:B------:R-:W-:Y:S08]  /*11800*/  FADD.FTZ R99, R99, R106 ;  /* 0x0000006a63637221 */ /* 0x000ff00000010000 */
[----:B------:R-:W-:Y:S01]  /*11810*/  MUFU.EX2 R231, R128 ;  /* 0x0000008000e77308 */ /* 0x000fe20000000800 */
[----:B------:R-:W-:Y:S01]  /*11820*/  FADD.FTZ R104, R104, R105 ;  /* 0x0000006968687221 */ /* 0x000fe20000010000 */
[C---:B-1----:R-:W-:Y:S08]  /*11830*/  HMMA.16816.F32 R4, R60.reuse, R72, R4 ;  /* 0x000000483c04723c */ /* 0x042ff00000001804 */
[----:B------:R-:W-:Y:S01]  /*11840*/  MUFU.EX2 R53, R55 ;  /* 0x0000003700357308 */ /* 0x000fe20000000800 */
[----:B------:R-:W-:Y:S01]  /*11850*/  FADD.FTZ R98, R98, R99 ;  /* 0x0000006362627221 */ /* 0x000fe20000010000 */
[----:B------:R-:W-:Y:S08]  /*11860*/  FADD.FTZ R97, R97, R104 ;  /* 0x0000006861617221 */ /* 0x000ff00000010000 */
[----:B------:R-:W-:Y:S01]  /*11870*/  MUFU.EX2 R124, R124 ;  /* 0x0000007c007c7308 */ /* 0x000fe20000000800 */
[C---:B------:R-:W-:Y:S01]  /*11880*/  HMMA.16816.F32 R8, R60.reuse, R74, R8 ;  /* 0x0000004a3c08723c */ /* 0x040fe20000001808 */
[----:B------:R-:W1:Y:S02]  /*11890*/  LDSM.16.MT88.4 R72, [R119+0x9c00] ;  /* 0x009c00007748783b */ /* 0x000e640000004200 */
[----:B------:R-:W-:Y:S05]  /*118a0*/  FADD.FTZ R132, R132, R97 ;  /* 0x0000006184847221 */ /* 0x000fea0000010000 */
        /* <DEDUP_REMOVED lines=15> */
[----:B------:R-:W-:Y:S01]  /*119a0*/  F2FP.F16.F32.PACK_AB R60, R140, R177 ;  /* 0x000000b18c3c723e */ /* 0x000fe200000000ff */
[----:B------:R-:W-:Y:S01]  /*119b0*/  FADD.FTZ R177, R177, R98 ;  /* 0x00000062b1b17221 */ /* 0x000fe20000010000 */
[----:B------:R-:W-:Y:S02]  /*119c0*/  F2FP.F16.F32.PACK_AB R61, R138, R175 ;  /* 0x000000af8a3d723e */ /* 0x000fe400000000ff */
[----:B------:R-:W-:Y:S01]  /*119d0*/  F2FP.F16.F32.PACK_AB R62, R136, R171 ;  /* 0x000000ab883e723e */ /* 0x000fe200000000ff */
[----:B------:R-:W-:Y:S01]  /*119e0*/  FADD.FTZ R140, R140, R177 ;  /* 0x000000b18c8c7221 */ /* 0x000fe20000010000 */
        /* <DEDUP_REMOVED lines=68> */
[C---:B------:R-:W-:Y:S08]  /*11e30*/  HMMA.16816.F32 R8, R60.reuse, R74, R8 ;  /* 0x0000004a3c08723c */ /* 0x040ff00000001808 */
[C---:B----4-:R-:W-:Y:S08]  /*11e40*/  HMMA.16816.F32 R12, R60.reuse, R76, R12 ;  /* 0x0000004c3c0c723c */ /* 0x050ff0000000180c */
[C---:B------:R-:W-:Y:S01]  /*11e50*/  HMMA.16816.F32 R16, R60.reuse, R78, R16 ;  /* 0x0000004e3c10723c */ /* 0x040fe20000001810 */
[----:B------:R-:W-:Y:S07]  /*11e60*/  LDSM.16.MT88.4 R76, [R119+0xec00] ;  /* 0x00ec0000774c783b */ /* 0x000fee0000004200 */
[C---:B-----5:R-:W-:Y:S08]  /*11e70*/  HMMA.16816.F32 R20, R60.reuse, R80, R20 ;  /* 0x000000503c14723c */ /* 0x060ff00000001814 */
[C---:B------:R-:W-:Y:S08]  /*11e80*/  HMMA.16816.F32 R24, R60.reuse, R82, R24 ;  /* 0x000000523c18723c */ /* 0x040ff00000001818 */
[C---:B------:R-:W-:Y:S08]  /*11e90*/  HMMA.16816.F32 R28, R60.reuse, R84, R28 ;  /* 0x000000543c1c723c */ /* 0x040ff0000000181c */
[C---:B------:R-:W-:Y:S01]  /*11ea0*/  HMMA.16816.F32 R32, R60.reuse, R86, R32 ;  /* 0x000000563c20723c */ /* 0x040fe20000001820 */
[----:B------:R-:W1:Y:S07]  /*11eb0*/  LDSM.16.MT88.4 R84, [R58+0x3c00] ;  /* 0x003c00003a54783b */ /* 0x000e6e0000004200 */
[C---:B--2---:R-:W-:Y:S01]  /*11ec0*/  HMMA.16816.F32 R36, R60.reuse, R64, R36 ;  /* 0x000000403c24723c */ /* 0x044fe20000001824 */
[----:B------:R-:W2:Y:S07]  /*11ed0*/  MUFU.EX2 R64, R121 ;  /* 0x0000007900407308 */ /* 0x000eae0000000800 */
[C---:B------:R-:W-:Y:S08]  /*11ee0*/  HMMA.16816.F32 R40, R60.reuse, R66, R40 ;  /* 0x000000423c28723c */ /* 0x040ff00000001828 */
[C---:B------:R-:W-:Y:S03]  /*11ef0*/  HMMA.16816.F32 R44, R60.reuse, R68, R44 ;  /* 0x000000443c2c723c */ /* 0x040fe6000000182c */
[----:B------:R-:W-:Y:S02]  /*11f00*/  F2FP.F16.F32.PACK_AB R68, R166, R131 ;  /* 0x00000083a644723e */ /* 0x000fe400000000ff */
[----:B------:R-:W-:Y:S03]  /*11f10*/  F2FP.F16.F32.PACK_AB R69, R56, R57 ;  /* 0x000000393845723e */ /* 0x000fe600000000ff */
[----:B------:R-:W-:Y:S03]  /*11f20*/  HMMA.16816.F32 R48, R60, R70, R48 ;  /* 0x000000463c30723c */ /* 0x000fe60000001830 */
[----:B--2---:R-:W-:Y:S02]  /*11f30*/  F2FP.F16.F32.PACK_AB R70, R231, R64 ;  /* 0x00000040e746723e */ /* 0x004fe400000000ff */
[----:B------:R-:W-:Y:S07]  /*11f40*/  F2FP.F16.F32.PACK_AB R71, R124, R53 ;  /* 0x000000357c47723e */ /* 0x000fee00000000ff */
[C---:B------:R-:W-:Y:S05]  /*11f50*/  HMMA.16816.F32 R112, R68.reuse, R108, R4 ;  /* 0x0000006c4470723c */ /* 0x040fea0000001804 */
[----:B------:R-:W-:Y:S03]  /*11f60*/  FADD.FTZ R5, R175, R132 ;  /* 0x00000084af057221 */ /* 0x000fe60000010000 */
        /* <DEDUP_REMOVED lines=50> */
.L_x_1850:
        /* <DEDUP_REMOVED lines=10> */
.L_x_1869:
[----:B------:R-:W2:Y:S01]  /*12330*/  S2UR UR6, SR_CgaCtaId ;  /* 0x00000000000679c3 */ /* 0x000ea20000008800 */
[----:B------:R-:W1:Y:S01]  /*12340*/  MUFU.RCP R6, R8 ;  /* 0x0000000800067308 */ /* 0x000e620000001000 */
[----:B---34-:R-:W-:Y:S01]  /*12350*/  FADD.FTZ R10, R10, R11 ;  /* 0x0000000b0a0a7221 */ /* 0x018fe20000010000 */
[C---:B------:R-:W-:Y:S01]  /*12360*/  SHF.L.U32 R5, R118.reuse, 0x1, RZ ;  /* 0x0000000176057819 */ /* 0x040fe200000006ff */
[----:B------:R-:W-:Y:S01]  /*12370*/  UMOV UR7, 0x400 ;  /* 0x0000040000077882 */ /* 0x000fe20000000000 */
[----:B------:R-:W-:Y:S02]  /*12380*/  SHF.L.U32 R4, R118, 0x4, RZ ;  /* 0x0000000476047819 */ /* 0x000fe400000006ff */
[----:B------:R-:W-:Y:S02]  /*12390*/  LOP3.LUT R5, R5, 0x6, RZ, 0xc0, !PT ;  /* 0x0000000605057812 */ /* 0x000fe400078ec0ff */
[----:B------:R-:W3:Y:S01]  /*123a0*/  MUFU.RCP R9, R10 ;  /* 0x0000000a00097308 */ /* 0x000ee20000001000 */
[----:B------:R-:W-:-:S02]  /*123b0*/  FSETP.NE.FTZ.AND P3, PT, R8, RZ, PT ;  /* 0x000000ff0800720b */ /* 0x000fc40003f75000 */
[----:B------:R-:W-:Y:S02]  /*123c0*/  LOP3.LUT R4, R5, 0x3e00, R4, 0xf8, !PT ;  /* 0x00003e0005047812 */ /* 0x000fe400078ef804 */
[----:B------:R-:W-:Y:S02]  /*123d0*/  SHF.L.U32 R5, R118, 0x3, RZ ;  /* 0x0000000376057819 */ /* 0x000fe400000006ff */
[----:B------:R-:W-:Y:S02]  /*123e0*/  FSETP.NE.FTZ.AND P1, PT, R10, RZ, PT ;  /* 0x000000ff0a00720b */ /* 0x000fe40003f35000 */
[----:B------:R-:W-:Y:S02]  /*123f0*/  LOP3.LUT R4, R4, 0x20, R5, 0xf8, !PT ;  /* 0x0000002004047812 */ /* 0x000fe400078ef805 */
[----:B------:R-:W-:Y:S02]  /*12400*/  LOP3.LUT R5, R5, 0xc0, RZ, 0xc0, !PT ;  /* 0x000000c005057812 */ /* 0x000fe400078ec0ff */
[----:B-1----:R-:W-:-:S02]  /*12410*/  FSEL R6, R6, 1, P3 ;  /* 0x3f80000006067808 */ /* 0x002fc40001800000 */
[----:B------:R-:W-:Y:S01]  /*12420*/  LOP3.LUT R5, R5, 0x18, R118, 0xf8, !PT ;  /* 0x0000001805057812 */ /* 0x000fe200078ef876 */
[----:B--2---:R-:W-:Y:S02]  /*12430*/  ULEA UR6, UR6, UR7, 0x18 ;  /* 0x0000000706067291 */ /* 0x004fe4000f8ec0ff */
        /* <DEDUP_REMOVED lines=21> */
[----:B---3--:R-:W-:Y:S01]  /*12590*/  FSEL R9, R9, 1, P1 ;  /* 0x3f80000009097808 */ /* 0x008fe20000800000 */
[C---:B------:R-:W-:Y:S01]  /*125a0*/  FMUL.FTZ R73, R6.reuse, R73 ;  /* 0x0000004906497220 */ /* 0x040fe20000410000 */
[C---:B------:R-:W-:Y:S01]  /*125b0*/  FMUL.FTZ R68, R6.reuse, R68 ;  /* 0x0000004406447220 */ /* 0x040fe20000410000 */
[----:B------:R-:W-:Y:S01]  /*125c0*/  FMUL.FTZ R69, R6, R69 ;  /* 0x0000004506457220 */ /* 0x000fe20000410000 */
        /* <DEDUP_REMOVED lines=107> */
.L_x_1860:
[----:B------:R-:W-:Y:S05]  /*12c80*/  BSYNC.RECONVERGENT B0 ;  /* 0x0000000000007941 */ /* 0x000fea0003800200 */
.L_x_1859:
[----:B------:R1:W5:Y:S01]  /*12c90*/  LD.E.64 R44, desc[UR4][R2.64+0x70] ;  /* 0x00007004022c7980 */ /* 0x000362000c101b00 */
[----:B------:R-:W-:Y:S05]  /*12ca0*/  WARPSYNC.ALL ;  /* 0x0000000000007948 */ /* 0x000fea0003800000 */
[----:B------:R1:W5:Y:S01]  /*12cb0*/  LD.E.64 R46, desc[UR4][R2.64+0xa0] ;  /* 0x0000a004022e7980 */ /* 0x000362000c101b00 */
[----:B------:R-:W-:Y:S01]  /*12cc0*/  BAR.SYNC.DEFER_BLOCKING 0x0 ;  /* 0x0000000000007b1d */ /* 0x000fe20000010000 */
[----:B------:R-:W-:-:S05]  /*12cd0*/  LOP3.LUT P0, RZ, R118, 0x3, RZ, 0xc0, !PT ;  /* 0x0000000376ff7812 */ /* 0x000fca000780c0ff */
        /* <DEDUP_REMOVED lines=21> */
.L_x_1862:
[----:B------:R-:W-:Y:S05]  /*12e30*/  BSYNC.RECONVERGENT B0 ;  /* 0x0000000000007941 */ /* 0x000fea0003800200 */
.L_x_1861:
[----:B-1----:R1:W5:Y:S01]  /*12e40*/  LD.E R3, desc[UR4][R2.64+0xc0] ;  /* 0x0000c00402037980 */ /* 0x002362000c101900 */
[----:B------:R-:W-:Y:S01]  /*12e50*/  @!P2 IMAD R28, R39, R208, RZ ;  /* 0x000000d0271ca224 */ /* 0x000fe200078e02ff */
[----:B------:R-:W-:Y:S01]  /*12e60*/  ISETP.GE.AND P1, PT, R222, R198, PT ;  /* 0x000000c6de00720c */ /* 0x000fe20003f26270 */
[----:B------:R-:W-:Y:S01]  /*12e70*/  @!P2 IMAD.WIDE.U32 R30, R38, R208, RZ ;  /* 0x000000d0261ea225 */ /* 0x000fe200078e00ff */
[----:B------:R-:W-:Y:S01]  /*12e80*/  @P2 MOV R30, R42 ;  /* 0x0000002a001e2202 */ /* 0x000fe20000000f00 */
[----:B------:R-:W-:Y:S02]  /*12e90*/  BSSY.RECONVERGENT B0, `(.L_x_1863) ;  /* 0x000001a000007945 */ /* 0x000fe40003800200 */
[----:B------:R-:W-:Y:S01]  /*12ea0*/  IMAD.MOV.U32 R215, RZ, RZ, RZ ;  /* 0x000000ffffd77224 */ /* 0x000fe200078e00ff */
[----:B------:R-:W-:Y:S01]  /*12eb0*/  @!P2 IADD3 R29, PT, PT, R31, R28, RZ ;  /* 0x0000001c1f1da210 */ /* 0x000fe20007ffe0ff */
[----:B------:R-:W-:Y:S01]  /*12ec0*/  IMAD R28, R37, R207, RZ ;  /* 0x000000cf251c7224 */ /* 0x000fe200078e02ff */
[----:B------:R-:W-:Y:S01]  /*12ed0*/  IADD3 R31, PT, PT, R222, 0x20, RZ ;  /* 0x00000020de1f7810 */ /* 0x000fe20007ffe0ff */
        /* <DEDUP_REMOVED lines=21> */
.L_x_1864:
[----:B------:R-:W-:Y:S05]  /*13030*/  BSYNC.RECONVERGENT B0 ;  /* 0x0000000000007941 */ /* 0x000fea0003800200 */
.L_x_1863:
[----:B------:R-:W-:-:S04]  /*13040*/  MOV R207, 0x0 ;  /* 0x0000000000cf7802 */ /* 0x000fc80000000f00 */
[----:B-12345:R-:W-:Y:S05]  /*13050*/  @P0 RET.REL.NODEC R206 `(_ZN5flash24flash_fwd_splitkv_kernelI23Flash_fwd_kernel_traitsILi96ELi64ELi128ELi4ELb0ELb0EN7cutlass6half_tE19Flash_kernel_traitsILi96ELi64ELi128ELi4ES3_EELb0ELb1ELb0ELb0ELb0ELb1ELb0ELb0EEEvNS_16Flash_fwd_paramsE) ;  /* 0xfffffecccee80950 */ /* 0x03efea0003c3ffff */
        /* <DEDUP_REMOVED lines=16> */
[----:B-1----:R-:W-:Y:S05]  /*13160*/  @P0 RET.REL.NODEC R206 `(_ZN5flash24flash_fwd_splitkv_kernelI23Flash_fwd_kernel_traitsILi96ELi64ELi128ELi4ELb0ELb0EN7cutlass6half_tE19Flash_kernel_traitsILi96ELi64ELi128ELi4ES3_EELb0ELb1ELb0ELb0ELb0ELb1ELb0ELb0EEEvNS_16Flash_fwd_paramsE) ;  /* 0xfffffecccea40950 */ /* 0x002fea0003c3ffff */
[----:B------:R-:W-:Y:S01]  /*13170*/  MOV R207, 0x0 ;  /* 0x0000000000cf7802 */ /* 0x000fe20000000f00 */
[----:B------:R1:W-:Y:S03]  /*13180*/  ST.E.128 desc[UR4][R2.64+0x80], R24 ;  /* 0x0000801802007985 */ /* 0x0003e6000c101d04 */
[----:B-1----:R-:W-:Y:S05]  /*13190*/  RET.REL.NODEC R206 `(_ZN5flash24flash_fwd_splitkv_kernelI23Flash_fwd_kernel_traitsILi96ELi64ELi128ELi4ELb0ELb0EN7cutlass6half_tE19Flash_kernel_traitsILi96ELi64ELi128ELi4ES3_EELb0ELb1ELb0ELb0ELb0ELb1ELb0ELb0EEEvNS_16Flash_fwd_paramsE) ;  /* 0xfffffeccce987950 */ /* 0x002fea0003c3ffff */
.L_x_1858:
[----:B------:R-:W-:Y:S01]  /*131a0*/  MOV R5, 0x2 ;  /* 0x0000000200057802 */ /* 0x000fe20000000f00 */
[----:B------:R-:W-:Y:S01]  /*131b0*/  IMAD.MOV.U32 R4, RZ, RZ, 0x1f ;  /* 0x0000001fff047424 */ /* 0x000fe200078e00ff */
[----:B------:R-:W-:-:S07]  /*131c0*/  MOV R6, 0xffffffff ;  /* 0xffffffff00067802 */ /* 0x000fce0000000f00 */
[----:B-1---5:R-:W-:Y:S05]  /*131d0*/  WARPSYNC.COLLECTIVE R6, `(.L_x_1865) ;  /* 0x0000000006087348 */ /* 0x022fea0003c00000 */
[----:B------:R2:W3:Y:S02]  /*131e0*/  SHFL.BFLY P0, R11, R231, R5, R4 ;  /* 0x0c000005e70b7389 */ /* 0x0004e40000000004 */
[----:B-123-5:R-:W-:Y:S05]  /*131f0*/  ENDCOLLECTIVE ;  /* 0x000000000000791b */ /* 0x02efea0003800000 */
.L_x_1865:
[----:B------:R-:W-:Y:S02]  /*13200*/  IMAD.MOV.U32 R8, RZ, RZ, R11 ;  /* 0x000000ffff087224 */ /* 0x000fe400078e000b */
[----:B------:R-:W-:Y:S02]  /*13210*/  IMAD.MOV.U32 R5, RZ, RZ, 0x1 ;  /* 0x00000001ff057424 */ /* 0x000fe400078e00ff */
[----:B------:R-:W-:-:S05]  /*13220*/  FADD.FTZ R9, R8, R231 ;  /* 0x000000e708097221 */ /* 0x000fca0000010000 */
[----:B------:R-:W-:-:S07]  /*13230*/  MOV R231, R9 ;  /* 0x0000000900e77202 */ /* 0x000fce0000000f00 */
[----:B------:R-:W-:Y:S05]  /*13240*/  WARPSYNC.COLLECTIVE R6, `(.L_x_1866) ;  /* 0x0000000006087348 */ /* 0x000fea0003c00000 */
[----:B------:R1:W2:Y:S02]  /*13250*/  SHFL.BFLY P0, R11, R231, R5, R4 ;  /* 0x0c000005e70b7389 */ /* 0x0002a40000000004 */
[----:B-12---:R-:W-:Y:S05]  /*13260*/  ENDCOLLECTIVE ;  /* 0x000000000000791b */ /* 0x006fea0003800000 */
.L_x_1866:
[----:B------:R-:W-:Y:S01]  /*13270*/  MOV R231, R230 ;  /* 0x000000e600e77202 */ /* 0x000fe20000000f00 */
[----:B------:R-:W-:Y:S01]  /*13280*/  IMAD.MOV.U32 R5, RZ, RZ, 0x2 ;  /* 0x00000002ff057424 */ /* 0x000fe200078e00ff */
[----:B------:R-:W-:-:S07]  /*13290*/  MOV R8, R11 ;  /* 0x0000000b00087202 */ /* 0x000fce0000000f00 */
[----:B------:R-:W-:Y:S05]  /*132a0*/  WARPSYNC.COLLECTIVE R6, `(.L_x_1867) ;  /* 0x0000000006087348 */ /* 0x000fea0003c00000 */
[----:B------:R1:W2:Y:S02]  /*132b0*/  SHFL.BFLY P0, R11, R231, R5, R4 ;  /* 0x0c000005e70b7389 */ /* 0x0002a40000000004 */
[----:B-12---:R-:W-:Y:S05]  /*132c0*/  ENDCOLLECTIVE ;  /* 0x000000000000791b */ /* 0x006fea0003800000 */
.L_x_1867:
[----:B------:R-:W-:Y:S01]  /*132d0*/  FADD.FTZ R8, R9, R8 ;  /* 0x0000000809087221 */ /* 0x000fe20000010000 */
[----:B------:R-:W-:Y:S01]  /*132e0*/  FADD.FTZ R10, R11, R230 ;  /* 0x000000e60b0a7221 */ /* 0x000fe20000010000 */
[----:B------:R-:W-:-:S04]  /*132f0*/  MOV R5, 0x1 ;  /* 0x0000000100057802 */ /* 0x000fc80000000f00 */
[----:B------:R-:W-:-:S07]  /*13300*/  MOV R231, R10 ;  /* 0x0000000a00e77202 */ /* 0x000fce0000000f00 */
[----:B------:R-:W-:Y:S05]  /*13310*/  WARPSYNC.COLLECTIVE R6, `(.L_x_1868) ;  /* 0x0000000006087348 */ /* 0x000fea0003c00000 */
[----:B------:R1:W2:Y:S02]  /*13320*/  SHFL.BFLY P0, R11, R231, R5, R4 ;  /* 0x0c000005e70b7389 */ /* 0x0002a40000000004 */
[----:B-12---:R-:W-:Y:S05]  /*13330*/  ENDCOLLECTIVE ;  /* 0x000000000000791b */ /* 0x006fea0003800000 */
.L_x_1868:
[----:B------:R-:W-:Y:S05]  /*13340*/  BRA `(.L_x_1869) ;  /* 0xffffffec00f87947 */ /* 0x000fea000383ffff */
.L_x_1870:
        /* <DEDUP_REMOVED lines=11> */
.L_x_11637:


//--------------------- .text._ZN5flash24flash_fwd_splitkv_kernelI23Flash_fwd_kernel_traitsILi96ELi64ELi128ELi4ELb0ELb0EN7cutlass6half_tE19Flash_kernel_traitsILi96ELi64ELi128ELi4ES3_EELb0ELb1ELb0ELb0ELb0ELb0ELb0ELb1EEEvNS_16Flash_fwd_paramsE --------------------------
	.section	.text._ZN5flash24flash_fwd_splitkv_kernelI23Flash_fwd_kernel_traitsILi96ELi64ELi128ELi4ELb0ELb0EN7cutlass6half_tE19Flash_kernel_traitsILi96ELi64ELi128ELi4ES3_EELb0ELb1ELb0ELb0ELb0ELb0ELb0ELb1EEEvNS_16Flash_fwd_paramsE,"ax",@progbits
	.align	128
        .global         _ZN5flash24flash_fwd_splitkv_kernelI23Flash_fwd_kernel_traitsILi96ELi64ELi128ELi4ELb0ELb0EN7cutlass6half_tE19Flash_kernel_traitsILi96ELi64ELi128ELi4ES3_EELb0ELb1ELb0ELb0ELb0ELb0ELb0ELb1EEEvNS_16Flash_fwd_paramsE
        .type           _ZN5flash24flash_fwd_splitkv_kernelI23Flash_fwd_kernel_traitsILi96ELi64ELi128ELi4ELb0ELb0EN7cutlass6half_tE19Flash_kernel_traitsILi96ELi64ELi128ELi4ES3_EELb0ELb1ELb0ELb0ELb0ELb0ELb0ELb1EEEvNS_16Flash_fwd_paramsE,@function
        .size           _ZN5flash24flash_fwd_splitkv_kernelI23Flash_fwd_kernel_traitsILi96ELi64ELi128ELi4ELb0ELb0EN7cutlass6half_tE19Flash_kernel_traitsILi96ELi64ELi128ELi4ES3_EELb0ELb1ELb0ELb0ELb0ELb0ELb0ELb1EEEvNS_16Flash_fwd_paramsE,(.L_x_11638 - _ZN5flash24flash_fwd_splitkv_kernelI23Flash_fwd_kernel_traitsILi96ELi64ELi128ELi4ELb0ELb0EN7cutlass6half_tE19Flash_kernel_traitsILi96ELi64ELi128ELi4ES3_EELb0ELb1ELb0ELb0ELb0ELb0ELb0ELb1EEEvNS_16Flash_fwd_paramsE)
        .other          _ZN5flash24flash_fwd_splitkv_kernelI23Flash_fwd_kernel_traitsILi96ELi64ELi128ELi4ELb0ELb0EN7cutlass6half_tE19Flash_kernel_traitsILi96ELi64ELi128ELi4ES3_EELb0ELb1ELb0ELb0ELb0ELb0ELb0ELb1EEEvNS_16Flash_fwd_paramsE,@"STO_CUDA_ENTRY STV_DEFAULT"
_ZN5flash24flash_fwd_splitkv_kernelI23Flash_fwd_kernel_traitsILi96ELi64ELi128ELi4ELb0ELb0EN7cutlass6half_tE19Flash_kernel_traitsILi96ELi64ELi128ELi4ES3_EELb0ELb1ELb0ELb0ELb0ELb0ELb0ELb1EEEvNS_16Flash_fwd_paramsE:
.text._ZN5flash24flash_fwd_splitkv_kernelI23Flash_fwd_kernel_traitsILi96ELi64ELi128ELi4ELb0ELb0EN7cutlass6half_tE19Flash_kernel_traitsILi96ELi64ELi128ELi4ES3_EELb0ELb1ELb0ELb0ELb0ELb0ELb0ELb1EEEvNS_16Flash_fwd_paramsE:
[----:B------:R-:W-:Y:S01]  /*0000*/  LDC R1, c[0x0][0x37c] ;  /* 0x0000df00ff017b82 */ /* 0x000fe20000000800 */
[----:B------:R-:W1:Y:S07]  /*0010*/  S2R R23, SR_CTAID.X ;  /* 0x0000000000177919 */ /* 0x000e6e0000002500 */
[----:B------:R-:W2:Y:S01]  /*0020*/  LDC.64 R120, c[0x0][0x348] ;  /* 0x0000d200ff787b82 */ /* 0x000ea20000000a00 */
[----:B------:R-:W-:Y:S01]  /*0030*/  BSSY.RECONVERGENT B4, `(.L_x_1871) ;  /* 0x0000005000047945 */ /* 0x000fe20003800200 */
[----:B------:R-:W-:Y:S01]  /*0040*/  MOV R198, 0x80 ;  /* 0x0000008000c67802 */ /* 0x000fe20000000f00 */
[----:B------:R-:W3:Y:S01]  /*0050*/  S2R R200, SR_CTAID.Y ;  /* 0x0000000000c87919 */ /* 0x000ee20000002600 */
[----:B------:R-:W4:Y:S05]  /*0060*/  S2R R199, SR_CTAID.Z ;  /* 0x0000000000c77919 */ /* 0x000f2a0000002700 */
[----:B-1234-:R-:W-:Y:S05]  /*0070*/  CALL.REL.NOINC `($_ZN5flash24flash_fwd_splitkv_kernelI23Flash_fwd_kernel_traitsILi96ELi64ELi128ELi4ELb0ELb0EN7cutlass6half_tE19Flash_kernel_traitsILi96ELi64ELi128ELi4ES3_EELb0ELb1ELb0ELb0ELb0ELb0ELb0ELb1EEEvNS_16Flash_fwd_paramsE$_ZN5flash30compute_attn_1rowblock_splitkvI23Flash_fwd_kernel_traitsILi96ELi64ELi128ELi4ELb0ELb0EN7cutlass6half_tE19Flash_kernel_traitsILi96ELi64ELi128ELi4ES3_EELb0ELb1ELb0ELb0ELb0ELb0ELb0ELb1ENS_16Flash_fwd_paramsEEEvRKT8_iiiii) ;  /* 0x0000000000087944 */ /* 0x01efea0003c00000 */
[----:B------:R-:W-:Y:S05]  /*0080*/  BSYNC.RECONVERGENT B4 ;  /* 0x0000000000047941 */ /* 0x000fea0003800200 */
.L_x_1871:
[----:B------:R-:W-:Y:S05]  /*0090*/  EXIT ;  /* 0x000000000000794d */ /* 0x000fea0003800000 */
        .type           $_ZN5flash24flash_fwd_splitkv_kernelI23Flash_fwd_kernel_traitsILi96ELi64ELi128ELi4ELb0ELb0EN7cutlass6half_tE19Flash_kernel_traitsILi96ELi64ELi128ELi4ES3_EELb0ELb1ELb0ELb0ELb0ELb0ELb0ELb1EEEvNS_16Flash_fwd_paramsE$_ZN5flash30compute_attn_1rowblock_splitkvI23Flash_fwd_kernel_traitsILi96ELi64ELi128ELi4ELb0ELb0EN7cutlass6half_tE19Flash_kernel_traitsILi96ELi64ELi128ELi4ES3_EELb0ELb1ELb0ELb0ELb0ELb0ELb0ELb1ENS_16Flash_fwd_paramsEEEvRKT8_iiiii,@function
        .size           $_ZN5flash24flash_fwd_splitkv_kernelI23Flash_fwd_kernel_traitsILi96ELi64ELi128ELi4ELb0ELb0EN7cutlass6half_tE19Flash_kernel_traitsILi96ELi64ELi128ELi4ES3_EELb0ELb1ELb0ELb0ELb0ELb0ELb0ELb1EEEvNS_16Flash_fwd_paramsE$_ZN5flash30compute_attn_1rowblock_splitkvI23Flash_fwd_kernel_traitsILi96ELi64ELi128ELi4ELb0ELb0EN7cutlass6half_tE19Flash_kernel_traitsILi96ELi64ELi128ELi4ES3_EELb0ELb1ELb0ELb0ELb0ELb0ELb0ELb1ENS_16Flash_fwd_paramsEEEvRKT8_iiiii,(.L_x_11638 - $_ZN5flash24flash_fwd_splitkv_kernelI23Flash_fwd_kernel_traitsILi96ELi64ELi128ELi4ELb0ELb0EN7cutlass6half_tE19Flash_kernel_traitsILi96ELi64ELi128ELi4ES3_EELb0ELb1ELb0ELb0ELb0ELb0ELb0ELb1EEEvNS_16Flash_fwd_paramsE$_ZN5flash30compute_attn_1rowblock_splitkvI23Flash_fwd_kernel_traitsILi96ELi64ELi128ELi4ELb0ELb0EN7cutlass6half_tE19Flash_kernel_traitsILi96ELi64ELi128ELi4ES3_EELb0ELb1ELb0ELb0ELb0ELb0ELb0ELb1ENS_16Flash_fwd_paramsEEEvRKT8_iiiii)
$_ZN5flash24flash_fwd_splitkv_kernelI23Flash_fwd_kernel_traitsILi96ELi64ELi128ELi4ELb0ELb0EN7cutlass6half_tE19Flash_kernel_traitsILi96ELi64ELi128ELi4ES3_EELb0ELb1ELb0ELb0ELb0ELb0ELb0ELb1EEEvNS_16Flash_fwd_paramsE$_ZN5flash30compute_attn_1rowblock_splitkvI23Flash_fwd_kernel_traitsILi96ELi64ELi128ELi4ELb0ELb0EN7cutlass6half_tE19Flash_kernel_traitsILi96ELi64ELi128ELi4ES3_EELb0ELb1ELb0ELb0ELb0ELb0ELb0ELb1ENS_16Flash_fwd_paramsEEEvRKT8_iiiii:
        /* <DEDUP_REMOVED lines=39> */
.L_x_1873:
[----:B------:R-:W-:Y:S05]  /*0310*/  BSYNC.RECONVERGENT B0 ;  /* 0x0000000000007941 */ /* 0x000fea0003800200 */
.L_x_1872:
[----:B------:R-:W-:Y:S04]  /*0320*/  BSSY.RECONVERGENT B0, `(.L_x_1874) ;  /* 0x0000007000007945 */ /* 0x000fe80003800200 */
[----:B------:R-:W-:Y:S05]  /*0330*/  @!P3 BRA `(.L_x_1875) ;  /* 0x000000000014b947 */ /* 0x000fea0003800000 */
[----:B-----5:R-:W2:Y:S02]  /*0340*/  LD.E.U8 R0, desc[UR4][R120.64+0x1b2] ;  /* 0x0001b20478007980 */ /* 0x020ea4000c101100 */
[----:B--2---:R-:W-:-:S13]  /*0350*/  ISETP.NE.AND P1, PT, R0, RZ, PT ;  /* 0x000000ff0000720c */ /* 0x004fda0003f25270 */
[----:B------:R-:W2:Y:S02]  /*0360*/  @P1 LD.E R7, desc[UR4][R8.64+0x4] ;  /* 0x0000040408071980 */ /* 0x000ea4000c101900 */
[----:B--2---:R-:W-:-:S06]  /*0370*/  @P1 IADD3 R0, PT, PT, R7, -R12, RZ ;  /* 0x8000000c07001210 */ /* 0x004fcc0007ffe0ff */
[----:B------:R2:W5:Y:S02]  /*0380*/  @!P1 LD.E R0, desc[UR4][R8.64] ;  /* 0x0000000408009980 */ /* 0x000564000c101900 */
.L_x_1875:
[----:B------:R-:W-:Y:S05]  /*0390*/  BSYNC.RECONVERGENT B0 ;  /* 0x0000000000007941 */ /* 0x000fea0003800200 */
.L_x_1874:
        /* <DEDUP_REMOVED lines=9> */
.L_x_1877:
[----:B------:R-:W3:Y:S01]  /*0430*/  LD.E.64 R2, desc[UR4][R120.64+0x108] ;  /* 0x0001080478027980 */ /* 0x000ee2000c101b00 */
[----:B------:R-:W-:Y:S01]  /*0440*/  BSSY.RECONVERGENT B0, `(.L_x_1879) ;  /* 0x0000006000007945 */ /* 0x000fe20003800200 */
[----:B------:R-:W-:Y:S01]  /*0450*/  IMAD.MOV.U32 R68, RZ, RZ, RZ ;  /* 0x000000ffff447224 */ /* 0x000fe200078e00ff */
[----:B---3--:R-:W-:-:S04]  /*0460*/  ISETP.NE.U32.AND P0, PT, R2, RZ, PT ;  /* 0x000000ff0200720c */ /* 0x008fc80003f05070 */
[----:B------:R-:W-:-:S13]  /*0470*/  ISETP.NE.AND.EX P0, PT, R3, RZ, PT, P0 ;  /* 0x000000ff0300720c */ /* 0x000fda0003f05300 */
[----:B------:R-:W-:Y:S05]  /*0480*/  @!P0 BRA `(.L_x_1880) ;  /* 0x0000000000048947 */ /* 0x000fea0003800000 */
[----:B------:R3:W5:Y:S02]  /*0490*/  LD.E R68, desc[UR4][R120.64+0xbc] ;  /* 0x0000bc0478447980 */ /* 0x000764000c101900 */
.L_x_1880:
[----:B------:R-:W-:Y:S05]  /*04a0*/  BSYNC.RECONVERGENT B0 ;  /* 0x0000000000007941 */ /* 0x000fea0003800200 */
.L_x_1879:
[----:B-----5:R-:W-:Y:S02]  /*04b0*/  IADD3 R68, PT, PT, R77, R68, RZ ;  /* 0x000000444d447210 */ /* 0x020fe40007ffe0ff */
.L_x_1878:
[----:B------:R-:W-:Y:S05]  /*04c0*/  BSYNC.RECONVERGENT B1 ;  /* 0x0000000000017941 */ /* 0x000fea0003800200 */
.L_x_1876:
[----:B------:R-:W-:Y:S01]  /*04d0*/  IMAD.SHL.U32 R202, R23, 0x40, RZ ;  /* 0x0000004017ca7824 */ /* 0x000fe200078e00ff */
[----:B------:R-:W-:Y:S01]  /*04e0*/  MOV R2, R198 ;  /* 0x000000c600027202 */ /* 0x000fe20000000f00 */
[----:B------:R-:W-:-:S03]  /*04f0*/  IMAD.MOV.U32 R3, RZ, RZ, 0x0 ;  /* 0x00000000ff037424 */ /* 0x000fc600078e00ff */
[----:B------:R-:W-:-:S13]  /*0500*/  ISETP.GT.AND P0, PT, R205, R202, PT ;  /* 0x000000cacd00720c */ /* 0x000fda0003f04270 */
[----:B-123--:R-:W-:Y:S05]  /*0510*/  @!P0 RET.REL.NODEC R2 `(_ZN5flash24flash_fwd_splitkv_kernelI23Flash_fwd_kernel_traitsILi96ELi64ELi128ELi4ELb0ELb0EN7cutlass6half_tE19Flash_kernel_traitsILi96ELi64ELi128ELi4ES3_EELb0ELb1ELb0ELb0ELb0ELb0ELb0ELb1EEEvNS_16Flash_fwd_paramsE) ;  /* 0xfffffff802b88950 */ /* 0x00efea0003c3ffff */
[----:B------:R-:W2:Y:S04]  /*0520*/  LD.E R2, desc[UR4][R120.64+0x184] ;  /* 0x0001840478027980 */ /* 0x000ea8000c101900 */
[----:B------:R-:W3:Y:S04]  /*0530*/  LD.E R9, desc[UR4][R120.64+0xb8] ;  /* 0x0000b80478097980 */ /* 0x000ee8000c101900 */
[----:B------:R-:W4:Y:S01]  /*0540*/  LD.E R0, desc[UR4][R120.64+0x188] ;  /* 0x0001880478007980 */ /* 0x000f22000c101900 */
[----:B------:R-:W-:-:S05]  /*0550*/  VIADD R5, R68, 0x7f ;  /* 0x0000007f44057836 */ /* 0x000fca0000000000 */
[--C-:B------:R-:W-:Y:S01]  /*0560*/  IADD3 R3, PT, PT, R5, R202, -R205.reuse ;  /* 0x000000ca05037210 */ /* 0x100fe20007ffe8cd */
[----:B--2---:R-:W-:Y:S01]  /*0570*/  IMAD.IADD R7, R2, 0x1, R205 ;  /* 0x0000000102077824 */ /* 0x004fe200078e02cd */
[----:B------:R-:W-:Y:S01]  /*0580*/  SHF.R.S32.HI R2, RZ, 0x1f, R5 ;  /* 0x0000001fff027819 */ /* 0x000fe20000011405 */
[----:B---3--:R-:W-:-:S03]  /*0590*/  VIADD R9, R9, 0x7f ;  /* 0x0000007f09097836 */ /* 0x008fc60000000000 */
[----:B------:R-:W-:Y:S02]  /*05a0*/  IADD3 R7, PT, PT, -R7, R202, R68 ;  /* 0x000000ca07077210 */ /* 0x000fe40007ffe144 */
[----:B------:R-:W-:Y:S02]  /*05b0*/  LEA.HI R2, R2, R5, RZ, 0x7 ;  /* 0x0000000502027211 */ /* 0x000fe400078f38ff */
[----:B----4-:R-:W-:Y:S02]  /*05c0*/  IADD3 R3, PT, PT, R3, 0x40, R0 ;  /* 0x0000004003037810 */ /* 0x010fe40007ffe000 */
[----:B------:R-:W-:Y:S02]  /*05d0*/  SHF.R.S32.HI R6, RZ, 0x1f, R9 ;  /* 0x0000001fff067819 */ /* 0x000fe40000011409 */
[----:B------:R-:W-:Y:S02]  /*05e0*/  SHF.R.S32.HI R0, RZ, 0x1f, R3 ;  /* 0x0000001fff007819 */ /* 0x000fe40000011403 */
[----:B------:R-:W-:-:S02]  /*05f0*/  SHF.R.S32.HI R4, RZ, 0x1f, R7 ;  /* 0x0000001fff047819 */ /* 0x000fc40000011407 */
[----:B------:R-:W-:Y:S02]  /*0600*/  LEA.HI R6, R6, R9, RZ, 0x7 ;  /* 0x0000000906067211 */ /* 0x000fe400078f38ff */
[----:B------:R-:W-:Y:S02]  /*0610*/  LEA.HI R0, R0, R3, RZ, 0x7 ;  /* 0x0000000300007211 */ /* 0x000fe400078f38ff */
[----:B------:R-:W-:Y:S02]  /*0620*/  LEA.HI R4, R4, R7, RZ, 0x7 ;  /* 0x0000000704047211 */ /* 0x000fe400078f38ff */
[----:B------:R-:W-:Y:S02]  /*0630*/  SHF.R.S32.HI R2, RZ, 0x7, R2 ;  /* 0x00000007ff027819 */ /* 0x000fe40000011402 */
[----:B------:R-:W-:Y:S02]  /*0640*/  SHF.R.S32.HI R55, RZ, 0x7, R6 ;  /* 0x00000007ff377819 */ /* 0x000fe40000011406 */
[----:B------:R-:W-:-:S02]  /*0650*/  SHF.R.S32.HI R0, RZ, 0x7, R0 ;  /* 0x00000007ff007819 */ /* 0x000fc40000011400 */
[----:B------:R-:W-:Y:S02]  /*0660*/  SHF.R.S32.HI R4, RZ, 0x7, R4 ;  /* 0x00000007ff047819 */ /* 0x000fe40000011404 */
[----:B------:R-:W-:Y:S02]  /*0670*/  VIMNMX3 R55, R55, R2, R0, PT ;  /* 0x000000023737720f */ /* 0x000fe40003800100 */
        /* <DEDUP_REMOVED lines=16> */
[----:B------:R-:W-:Y:S01]  /*0780*/  ISETP.NE.AND P5, PT, R20, RZ, PT ;  /* 0x000000ff1400720c */ /* 0x000fe20003fa5270 */
[----:B------:R-:W-:Y:S01]  /*0790*/  BSSY.RECONVERGENT B0, `(.L_x_1882) ;  /* 0x000002c000007945 */ /* 0x000fe20003800200 */
[----:B--2---:R-:W-:-:S04]  /*07a0*/  @P0 IMAD.WIDE.U32 R16, R12, R204, RZ ;  /* 0x000000cc0c100225 */ /* 0x004fc800078e00ff */
[----:B---3--:R-:W-:Y:S02]  /*07b0*/  IMAD R2, R200, R2, R199 ;  /* 0x00000002c8027224 */ /* 0x008fe400078e02c7 */
[----:B------:R-:W-:Y:S02]  /*07c0*/  @P0 IMAD R4, R13, R204, RZ ;  /* 0x000000cc0d040224 */ /* 0x000fe400078e02ff */
[-C--:B----4-:R-:W-:Y:S02]  /*07d0*/  @!P0 IMAD R5, R19, R200.reuse, RZ ;  /* 0x000000c813058224 */ /* 0x090fe400078e02ff */
[----:B------:R-:W-:-:S04]  /*07e0*/  @!P0 IMAD.WIDE.U32 R18, R18, R200, RZ ;  /* 0x000000c812128225 */ /* 0x000fc800078e00ff */
[----:B------:R-:W-:Y:S02]  /*07f0*/  @!P0 IMAD.IADD R5, R19, 0x1, R5 ;  /* 0x0000000113058824 */ /* 0x000fe400078e0205 */
[----:B------:R-:W-:Y:S02]  /*0800*/  @!P0 IMAD.MOV.U32 R6, RZ, RZ, R18 ;  /* 0x000000ffff068224 */ /* 0x000fe400078e0012 */
[----:B------:R-:W-:-:S04]  /*0810*/  IMAD.WIDE.U32 R18, R202, R12, R20 ;  /* 0x0000000cca127225 */ /* 0x000fc800078e0014 */
[----:B------:R-:W-:Y:S02]  /*0820*/  @P0 IMAD.MOV.U32 R6, RZ, RZ, R16 ;  /* 0x000000ffff060224 */ /* 0x000fe400078e0010 */
[----:B------:R-:W-:Y:S01]  /*0830*/  IMAD R2, R3, R2, R202 ;  /* 0x0000000203027224 */ /* 0x000fe200078e02ca */
[----:B------:R-:W-:Y:S01]  /*0840*/  SHF.R.U32.HI R3, RZ, 0x2, R184 ;  /* 0x00000002ff037819 */ /* 0x000fe200000116b8 */
[----:B------:R-:W-:Y:S01]  /*0850*/  IMAD R202, R13, R202, RZ ;  /* 0x000000ca0dca7224 */ /* 0x000fe200078e02ff */
[----:B------:R-:W-:Y:S02]  /*0860*/  @P0 IADD3 R5, PT, PT, R17, R4, RZ ;  /* 0x0000000411050210 */ /* 0x000fe40007ffe0ff */
        /* <DEDUP_REMOVED lines=8> */
[----:B------:R-:W-:Y:S01]  /*08f0*/  IMAD.WIDE.U32 R16, R199, R10, R6 ;  /* 0x0000000ac7107225 */ /* 0x000fe200078e0006 */
[----:B------:R-:W-:Y:S02]  /*0900*/  LEA.HI.X.SX32 R4, R2, RZ, 0x1, P0 ;  /* 0x000000ff02047211 */ /* 0x000fe400000f0eff */
[----:B------:R-:W-:Y:S01]  /*0910*/  LEA R8, P0, R5, R8, 0x2 ;  /* 0x0000000805087211 */ /* 0x000fe200078010ff */
[----:B------:R-:W-:Y:S01]  /*0920*/  IMAD R2, R11, R199, RZ ;  /* 0x000000c70b027224 */ /* 0x000fe200078e02ff */
        /* <DEDUP_REMOVED lines=18> */
.L_x_1883:
[----:B------:R-:W-:Y:S05]  /*0a50*/  BSYNC.RECONVERGENT B0 ;  /* 0x0000000000007941 */ /* 0x000fea0003800200 */
.L_x_1882:
        /* <DEDUP_REMOVED lines=18> */
.L_x_1885:
[----:B------:R-:W-:Y:S05]  /*0b80*/  BSYNC.RECONVERGENT B0 ;  /* 0x0000000000007941 */ /* 0x000fea0003800200 */
.L_x_1884:
[----:B------:R-:W-:Y:S01]  /*0b90*/  MOV R199, 0x0 ;  /* 0x0000000000c77802 */ /* 0x000fe20000000f00 */
[----:B------:R1:W-:Y:S03]  /*0ba0*/  @!P6 ST.E desc[UR4][R8.64], R5 ;  /* 0x000000050800e985 */ /* 0x0003e6000c101904 */
[----:B-12--5:R-:W-:Y:S05]  /*0bb0*/  @P5 RET.REL.NODEC R198 `(_ZN5flash24flash_fwd_splitkv_kernelI23Flash_fwd_kernel_traitsILi96ELi64ELi128ELi4ELb0ELb0EN7cutlass6half_tE19Flash_kernel_traitsILi96ELi64ELi128ELi4ES3_EELb0ELb1ELb0ELb0ELb0ELb0ELb0ELb1EEEvNS_16Flash_fwd_paramsE) ;  /* 0xfffffff4c6105950 */ /* 0x026fea0003c3ffff */
[----:B------:R-:W-:Y:S02]  /*0bc0*/  MOV R3, 0x7f800000 ;  /* 0x7f80000000037802 */ /* 0x000fe40000000f00 */
[----:B------:R-:W-:-:S03]  /*0bd0*/  MOV R199, 0x0 ;  /* 0x0000000000c77802 */ /* 0x000fc60000000f00 */
[----:B------:R1:W-:Y:S02]  /*0be0*/  ST.E desc[UR4][R8.64+0x80], R3 ;  /* 0x0000800308007985 */ /* 0x0003e4000c101904 */
[----:B-1----:R-:W-:Y:S05]  /*0bf0*/  RET.REL.NODEC R198 `(_ZN5flash24flash_fwd_splitkv_kernelI23Flash_fwd_kernel_traitsILi96ELi64ELi128ELi4ELb0ELb0EN7cutlass6half_tE19Flash_kernel_traitsILi96ELi64ELi128ELi4ES3_EELb0ELb1ELb0ELb0ELb0ELb0ELb0ELb1EEEvNS_16Flash_fwd_paramsE) ;  /* 0xfffffff4c6007950 */ /* 0x002fea0003c3ffff */
.L_x_1881:
        /* <DEDUP_REMOVED lines=16> */
[----:B------:R-:W4:Y:S04]  /*0d00*/  LD.E.64 R188, desc[UR4][R120.64+0x38] ;  /* 0x0000380478bc7980 */ /* 0x000f28000c101b00 */
[----:B------:R-:W4:Y:S04]  /*0d10*/  LD.E.64 R18, desc[UR4][R120.64+0x50] ;  /* 0x0000500478127980 */ /* 0x000f28000c101b00 */
[----:B------:R-:W5:Y:S04]  /*0d20*/  LD.E.64 R16, desc[UR4][R120.64+0x58] ;  /* 0x0000580478107980 */ /* 0x000f68000c101b00 */
[----:B------:R-:W5:Y:S01]  /*0d30*/  LD.E.64 R190, desc[UR4][R120.64+0x40] ;  /* 0x0000400478be7980 */ /* 0x000f62000c101b00 */
[----:B--2---:R-:W-:-:S04]  /*0d40*/  IABS R4, R10 ;  /* 0x0000000a00047213 */ /* 0x004fc80000000000 */
[----:B------:R-:W2:Y:S08]  /*0d50*/  I2F.RP R5, R4 ;  /* 0x0000000400057306 */ /* 0x000eb00000209400 */
[----:B--2---:R-:W2:Y:S02]  /*0d60*/  MUFU.RCP R14, R5 ;  /* 0x00000005000e7308 */ /* 0x004ea40000001000 */
[----:B--2---:R-:W-:-:S06]  /*0d70*/  VIADD R14, R14, 0xffffffe ;  /* 0x0ffffffe0e0e7836 */ /* 0x004fcc0000000000 */
[----:B------:R-:W2:Y:S01]  /*0d80*/  F2I.FTZ.U32.TRUNC.NTZ R15, R14 ;  /* 0x0000000e000f7305 */ /* 0x000ea2000021f000 */
[----:B-1----:R-:W-:Y:S01]  /*0d90*/  IABS R2, R10 ;  /* 0x0000000a00027213 */ /* 0x002fe20000000000 */
[----:B--2---:R-:W-:Y:S01]  /*0da0*/  IMAD.MOV R3, RZ, RZ, -R15 ;  /* 0x000000ffff037224 */ /* 0x004fe200078e0a0f */
        /* <DEDUP_REMOVED lines=16> */
[----:B------:R-:W-:-:S04]  /*0eb0*/  IMAD.WIDE.U32 R12, R12, R200, RZ ;  /* 0x000000c80c0c7225 */ /* 0x000fc800078e00ff */
[----:B------:R-:W-:Y:S02]  /*0ec0*/  IMAD.IADD R207, R13, 0x1, R2 ;  /* 0x000000010dcf7824 */ /* 0x000fe400078e0202 */
[----:B------:R-:W-:Y:S02]  /*0ed0*/  @P0 IADD3 R8, PT, PT, R8, 0x1, RZ ;  /* 0x0000000108080810 */ /* 0x000fe40007ffe0ff */
[----:B------:R-:W-:Y:S02]  /*0ee0*/  LEA R206, P0, R12, R208, 0x2 ;  /* 0x000000d00cce7211 */ /* 0x000fe400078010ff */
[----:B------:R-:W-:Y:S02]  /*0ef0*/  @!P1 IADD3 R8, PT, PT, -R8, RZ, RZ ;  /* 0x000000ff08089210 */ /* 0x000fe40007ffe1ff */
        /* <DEDUP_REMOVED lines=28> */
[----:B------:R-:W-:Y:S02]  /*10c0*/  IMAD R5, R189, R9, RZ ;  /* 0x00000009bd057224 */ /* 0x000fe400078e02ff */
[----:B------:R-:W-:-:S06]  /*10d0*/  @P2 IADD3 R7, PT, PT, R7, 0x1, RZ ;  /* 0x0000000107072810 */ /* 0x000fcc0007ffe0ff */
[----:B------:R-:W-:Y:S02]  /*10e0*/  @!P0 IADD3 R7, PT, PT, -R7, RZ, RZ ;  /* 0x000000ff07078210 */ /* 0x000fe40007ffe1ff */
[----:B------:R-:W-:Y:S02]  /*10f0*/  @!P1 LOP3.LUT R7, RZ, R0, RZ, 0x33, !PT ;  /* 0x00000000ff079212 */ /* 0x000fe400078e33ff */
[----:B--2---:R-:W-:Y:S01]  /*1100*/  SHF.R.S32.HI R3, RZ, 0x1f, R4 ;  /* 0x0000001fff037819 */ /* 0x004fe20000011404 */
[-C--:B------:R-:W-:Y:S02]  /*1110*/  IMAD R6, R15, R4.reuse, RZ ;  /* 0x000000040f067224 */ /* 0x080fe400078e02ff */
[----:B------:R-:W-:Y:S01]  /*1120*/  IMAD.WIDE.U32 R10, R14, R4, RZ ;  /* 0x000000040e0a7225 */ /* 0x000fe200078e00ff */
[----:B------:R-:W-:-:S03]  /*1130*/  SHF.R.S32.HI R15, RZ, 0x1f, R9 ;  /* 0x0000001fff0f7819 */ /* 0x000fc60000011409 */
[----:B------:R-:W-:-:S04]  /*1140*/  IMAD R6, R14, R3, R6 ;  /* 0x000000030e067224 */ /* 0x000fc800078e0206 */
[----:B------:R-:W-:Y:S02]  /*1150*/  IMAD.IADD R11, R11, 0x1, R6 ;  /* 0x000000010b0b7824 */ /* 0x000fe400078e0206 */
[----:B------:R-:W-:Y:S02]  /*1160*/  IMAD R5, R188, R15, R5 ;  /* 0x0000000fbc057224 */ /* 0x000fe400078e0205 */
[----:B------:R-:W-:Y:S01]  /*1170*/  IMAD.WIDE.U32 R10, R9, R188, R10 ;  /* 0x000000bc090a7225 */ /* 0x000fe200078e000a */
[----:B------:R-:W-:-:S03]  /*1180*/  SHF.R.S32.HI R6, RZ, 0x1f, R7 ;  /* 0x0000001fff067819 */ /* 0x000fc60000011407 */
        /* <DEDUP_REMOVED lines=12> */
.L_x_1887:
        /* <DEDUP_REMOVED lines=9> */
[----:B-1----:R-:W-:Y:S02]  /*12e0*/  IABS R2, R199 ;  /* 0x000000c700027213 */ /* 0x002fe40000000000 */
[----:B------:R-:W-:Y:S02]  /*12f0*/  CS2R R206, SRZ ;  /* 0x0000000000ce7805 */ /* 0x000fe4000001ff00 */
[----:B--2---:R-:W-:-:S04]  /*1300*/  IABS R9, R0 ;  /* 0x0000000000097213 */ /* 0x004fc80000000000 */
[----:B------:R-:W1:Y:S08]  /*1310*/  I2F.RP R6, R9 ;  /* 0x0000000900067306 */ /* 0x000e700000209400 */
[----:B-1----:R-:W1:Y:S02]  /*1320*/  MUFU.RCP R3, R6 ;  /* 0x0000000600037308 */ /* 0x002e640000001000 */
[----:B-1----:R-:W-:-:S06]  /*1330*/  IADD3 R3, PT, PT, R3, 0xffffffe, RZ ;  /* 0x0ffffffe03037810 */ /* 0x002fcc0007ffe0ff */
[----:B------:R-:W1:Y:S02]  /*1340*/  F2I.FTZ.U32.TRUNC.NTZ R25, R3 ;  /* 0x0000000300197305 */ /* 0x000e64000021f000 */
[----:B-1----:R-:W-:-:S04]  /*1350*/  IMAD.MOV R4, RZ, RZ, -R25 ;  /* 0x000000ffff047224 */ /* 0x002fc800078e0a19 */
[----:B------:R-:W-:Y:S01]  /*1360*/  IMAD R5, R4, R9, RZ ;  /* 0x0000000904057224 */ /* 0x000fe200078e02ff */
[----:B------:R-:W-:-:S03]  /*1370*/  IABS R4, R0 ;  /* 0x0000000000047213 */ /* 0x000fc60000000000 */
        /* <DEDUP_REMOVED lines=8> */
[----:B------:R-:W-:Y:S01]  /*1400*/  @!P3 IMAD.WIDE.U32 R24, R188, R11, RZ ;  /* 0x0000000bbc18b225 */ /* 0x000fe200078e00ff */
[----:B-----5:R-:W-:-:S03]  /*1410*/  @!P3 SHF.R.S32.HI R6, RZ, 0x1f, R10 ;  /* 0x0000001fff06b819 */ /* 0x020fc6000001140a */
[----:B----4-:R-:W-:Y:S01]  /*1420*/  @!P3 IMAD R7, R21, R10, RZ ;  /* 0x0000000a1507b224 */ /* 0x010fe200078e02ff */
[----:B------:R-:W-:Y:S01]  /*1430*/  @!P3 IADD3 R25, PT, PT, R25, R3, RZ ;  /* 0x000000031919b210 */ /* 0x000fe20007ffe0ff */
[----:B------:R-:W-:-:S04]  /*1440*/  @P3 IMAD.IADD R3, R11, 0x1, R12 ;  /* 0x000000010b033824 */ /* 0x000fc800078e020c */
[-C--:B------:R-:W-:Y:S01]  /*1450*/  @!P0 IADD3 R4, PT, PT, R4, -R9.reuse, RZ ;  /* 0x8000000904048210 */ /* 0x080fe20007ffe0ff */
        /* <DEDUP_REMOVED lines=26> */
[----:B------:R-:W-:Y:S01]  /*1600*/  SHF.R.S32.HI R6, RZ, 0x1f, R5 ;  /* 0x0000001fff067819 */ /* 0x000fe20000011405 */
[----:B------:R-:W-:Y:S01]  /*1610*/  @P3 IMAD.IADD R11, R11, 0x1, R12 ;  /* 0x000000010b0b3824 */ /* 0x000fe200078e020c */
[----:B------:R-:W-:Y:S01]  /*1620*/  @!P3 IADD3 R25, PT, PT, R25, R3, RZ ;  /* 0x000000031919b210 */ /* 0x000fe20007ffe0ff */
[----:B------:R-:W-:Y:S01]  /*1630*/  @!P3 IMAD R4, R15, R10, RZ ;  /* 0x0000000a0f04b224 */ /* 0x000fe200078e02ff */
[----:B------:R-:W-:Y:S01]  /*1640*/  MOV R12, R20 ;  /* 0x00000014000c7202 */ /* 0x000fe20000000f00 */
[----:B------:R-:W-:Y:S01]  /*1650*/  IMAD R7, R19, R5, RZ ;  /* 0x0000000513077224 */ /* 0x000fe200078e02ff */
[----:B------:R-:W-:-:S03]  /*1660*/  @!P3 SHF.R.S32.HI R3, RZ, 0x1f, R10 ;  /* 0x0000001fff03b819 */ /* 0x000fc6000001140a */
[----:B------:R-:W-:-:S04]  /*1670*/  IMAD.WIDE.U32 R12, R18, R5, R12 ;  /* 0x00000005120c7225 */ /* 0x000fc800078e000c */
[----:B------:R-:W-:Y:S02]  /*1680*/  @!P3 IMAD R3, R14, R3, R4 ;  /* 0x000000030e03b224 */ /* 0x000fe400078e0204 */
[----:B------:R-:W-:Y:S02]  /*1690*/  IMAD R6, R18, R6, R7 ;  /* 0x0000000612067224 */ /* 0x000fe400078e0207 */
[----:B------:R-:W-:-:S04]  /*16a0*/  @!P3 IMAD.WIDE.U32 R14, R14, R10, R24 ;  /* 0x0000000a0e0eb225 */ /* 0x000fc800078e0018 */
        /* <DEDUP_REMOVED lines=8> */
.L_x_1888:
[----:B------:R-:W-:Y:S05]  /*1730*/  BSYNC.RECONVERGENT B0 ;  /* 0x0000000000007941 */ /* 0x000fea0003800200 */
.L_x_1886:
        /* <DEDUP_REMOVED lines=24> */
[----:B------:R-:W-:Y:S01]  /*18c0*/  IMAD.SHL.U32 R2, R184, 0x8, RZ ;  /* 0x00000008b8027824 */ /* 0x000fe200078e00ff */
[----:B------:R-:W-:Y:S01]  /*18d0*/  LOP3.LUT R20, R199, R0, RZ, 0x3c, !PT ;  /* 0x00000000c7147212 */ /* 0x000fe200078e3cff */
[----:B------:R-:W-:-:S03]  /*18e0*/  IMAD.MOV.U32 R7, RZ, RZ, RZ ;  /* 0x000000ffff077224 */ /* 0x000fc600078e00ff */
[----:B------:R-:W-:Y:S02]  /*18f0*/  LOP3.LUT R118, R2, 0x18, RZ, 0xc0, !PT ;  /* 0x0000001802767812 */ /* 0x000fe400078ec0ff */
[----:B------:R-:W-:Y:S01]  /*1900*/  ISETP.GE.AND P2, PT, R20, RZ, PT ;  /* 0x000000ff1400720c */ /* 0x000fe20003f46270 */
[----:B------:R1:W5:Y:S03]  /*1910*/  @P4 LD.E R7, desc[UR4][R32.64] ;  /* 0x0000000420074980 */ /* 0x000366000c101900 */
[----:B------:R-:W-:Y:S01]  /*1920*/  @!P3 IMAD.IADD R21, R21, 0x1, -R10 ;  /* 0x000000011515b824 */ /* 0x000fe200078e0a0a */
[----:B------:R-:W-:-:S04]  /*1930*/  IADD3 R20, P1, PT, R118, R14, RZ ;  /* 0x0000000e76147210 */ /* 0x000fc80007f3e0ff */
[----:B------:R-:W-:Y:S01]  /*1940*/  ISETP.GE.U32.AND P4, PT, R21, R10, PT ;  /* 0x0000000a1500720c */ /* 0x000fe20003f86070 */
[-C--:B-----5:R-:W-:Y:S02]  /*1950*/  IMAD R10, R15, R190.reuse, RZ ;  /* 0x000000be0f0a7224 */ /* 0x0a0fe400078e02ff */
[----:B------:R-:W-:Y:S01]  /*1960*/  IMAD.X R21, RZ, RZ, R11, P1 ;  /* 0x000000ffff157224 */ /* 0x000fe200008e060b */
[----:B------:R-:W-:Y:S01]  /*1970*/  LOP3.LUT R11, R2, 0xc0, RZ, 0xc0, !PT ;  /* 0x000000c0020b7812 */ /* 0x000fe200078ec0ff */
[C---:B------:R-:W-:Y:S01]  /*1980*/  IMAD R10, R9.reuse, R191, R10 ;  /* 0x000000bf090a7224 */ /* 0x040fe200078e020a */
[----:B------:R-:W-:Y:S01]  /*1990*/  ISETP.NE.AND P1, PT, R0, RZ, PT ;  /* 0x000000ff0000720c */ /* 0x000fe20003f25270 */
[----:B------:R-:W-:Y:S01]  /*19a0*/  IMAD.WIDE.U32 R20, R9, R190, R20 ;  /* 0x000000be09147225 */ /* 0x000fe200078e0014 */
[----:B------:R-:W-:-:S03]  /*19b0*/  LOP3.LUT R9, R11, 0x18, R184, 0xf8, !PT ;  /* 0x000000180b097812 */ /* 0x000fc600078ef8b8 */
[----:B------:R-:W-:Y:S01]  /*19c0*/  @!P3 VIADD R6, R6, 0x1 ;  /* 0x000000010606b836 */ /* 0x000fe20000000000 */
[----:B------:R-:W-:Y:S01]  /*19d0*/  LOP3.LUT R9, R9, 0x18, R2, 0x78, !PT ;  /* 0x0000001809097812 */ /* 0x000fe200078e7802 */
[----:B------:R-:W-:-:S03]  /*19e0*/  IMAD.IADD R21, R21, 0x1, R10 ;  /* 0x0000000115157824 */ /* 0x000fc600078e020a */
[----:B------:R-:W-:Y:S02]  /*19f0*/  @P4 IADD3 R6, PT, PT, R6, 0x1, RZ ;  /* 0x0000000106064810 */ /* 0x000fe40007ffe0ff */
[----:B------:R-:W-:Y:S02]  /*1a00*/  LOP3.LUT R2, R9, 0x1f20, R2, 0xf8, !PT ;  /* 0x00001f2009027812 */ /* 0x000fe400078ef802 */
[----:B------:R-:W-:Y:S01]  /*1a10*/  MOV R14, 0x400 ;  /* 0x00000400000e7802 */ /* 0x000fe20000000f00 */
[----:B------:R-:W-:Y:S01]  /*1a20*/  @!P2 IMAD.MOV R6, RZ, RZ, -R6 ;  /* 0x000000ffff06a224 */ /* 0x000fe200078e0a06 */
[----:B------:R-:W-:Y:S02]  /*1a30*/  @!P1 LOP3.LUT R6, RZ, R0, RZ, 0x33, !PT ;  /* 0x00000000ff069212 */ /* 0x000fe400078e33ff */
[----:B-1----:R-:W-:Y:S02]  /*1a40*/  LEA R47, R47, R14, 0x18 ;  /* 0x0000000e2f2f7211 */ /* 0x002fe400078ec0ff */
[----:B------:R-:W-:Y:S01]  /*1a50*/  SHF.R.S32.HI R0, RZ, 0x1f, R6 ;  /* 0x0000001fff007819 */ /* 0x000fe20000011406 */
[C---:B------:R-:W-:Y:S01]  /*1a60*/  IMAD.SHL.U32 R66, R184.reuse, 0x20, RZ ;  /* 0x00000020b8427824 */ /* 0x040fe200078e00ff */
[----:B------:R-:W-:Y:S01]  /*1a70*/  SHF.R.U32.HI R108, RZ, 0x2, R184 ;  /* 0x00000002ff6c7819 */ /* 0x000fe200000116b8 */
[----:B------:R-:W-:-:S03]  /*1a80*/  IMAD.SHL.U32 R102, R184, 0x4, RZ ;  /* 0x00000004b8667824 */ /* 0x000fc600078e00ff */
[----:B------:R-:W-:Y:S01]  /*1a90*/  LOP3.LUT R67, R66, 0xc0, RZ, 0xc0, !PT ;  /* 0x000000c042437812 */ /* 0x000fe200078ec0ff */
[----:B------:R-:W-:Y:S02]  /*1aa0*/  IMAD R197, R191, R108, RZ ;  /* 0x0000006cbfc57224 */ /* 0x000fe400078e02ff */
[----:B------:R-:W-:Y:S02]  /*1ab0*/  IMAD.MOV.U32 R109, RZ, RZ, RZ ;  /* 0x000000ffff6d7224 */ /* 0x000fe400078e00ff */
[----:B------:R-:W-:Y:S01]  /*1ac0*/  IMAD.WIDE.U32 R22, R23, 0x40, R108 ;  /* 0x0000004017167825 */ /* 0x000fe200078e006c */
[----:B------:R-:W-:-:S03]  /*1ad0*/  SHF.R.U32.HI R64, RZ, 0x1, R184 ;  /* 0x00000001ff407819 */ /* 0x000fc600000116b8 */
[----:B------:R-:W-:Y:S02]  /*1ae0*/  IMAD R193, R189, R108, RZ ;  /* 0x0000006cbdc17224 */ /* 0x000fe400078e02ff */
[----:B------:R-:W-:Y:S01]  /*1af0*/  VIADD R65, R55, 0xffffffff ;  /* 0xffffffff37417836 */ /* 0x000fe20000000000 */
[C---:B------:R-:W-:Y:S01]  /*1b00*/  SHF.L.U64.HI R73, R190.reuse, 0x5, R191 ;  /* 0x00000005be497819 */ /* 0x040fe200000102bf */
[----:B------:R-:W-:Y:S01]  /*1b10*/  IMAD.SHL.U32 R72, R190, 0x20, RZ ;  /* 0x00000020be487824 */ /* 0x000fe200078e00ff */
[C---:B------:R-:W-:Y:S01]  /*1b20*/  SHF.L.U64.HI R71, R188.reuse, 0x5, R189 ;  /* 0x00000005bc477819 */ /* 0x040fe200000102bd */
[----:B------:R-:W-:Y:S01]  /*1b30*/  IMAD.SHL.U32 R70, R188, 0x20, RZ ;  /* 0x00000020bc467824 */ /* 0x000fe200078e00ff */
[C---:B------:R-:W-:Y:S01]  /*1b40*/  LOP3.LUT R117, R118.reuse, 0x20, RZ, 0xfc, !PT ;  /* 0x0000002076757812 */ /* 0x040fe200078efcff */
[----:B------:R-:W-:Y:S01]  /*1b50*/  IMAD.SHL.U32 R54, R65, 0x80, RZ ;  /* 0x0000008041367824 */ /* 0x000fe200078e00ff */
[----:B------:R-:W-:Y:S01]  /*1b60*/  LOP3.LUT R116, R118, 0x40, RZ, 0xfc, !PT ;  /* 0x0000004076747812 */ /* 0x000fe200078efcff */
[----:B------:R-:W-:-:S02]  /*1b70*/  IMAD R203, R2, 0x2, R47 ;  /* 0x0000000202cb7824 */ /* 0x000fc400078e022f */
[----:B--2---:R-:W-:Y:S02]  /*1b80*/  @P0 IMAD R14, R29, R204, RZ ;  /* 0x000000cc1d0e0224 */ /* 0x004fe400078e02ff */
[----:B---3--:R-:W-:-:S04]  /*1b90*/  @!P0 IMAD.WIDE.U32 R10, R24, R200, RZ ;  /* 0x000000c8180a8225 */ /* 0x008fc800078e00ff */
[----:B------:R-:W-:Y:S02]  /*1ba0*/  @!P0 IMAD R9, R25, R200, RZ ;  /* 0x000000c819098224 */ /* 0x000fe400078e02ff */
[----:B------:R-:W-:-:S04]  /*1bb0*/  @P0 IMAD.WIDE.U32 R24, R28, R204, RZ ;  /* 0x000000cc1c180225 */ /* 0x000fc800078e00ff */
[----:B------:R-:W-:Y:S02]  /*1bc0*/  @P0 IMAD.MOV.U32 R10, RZ, RZ, R24 ;  /* 0x000000ffff0a0224 */ /* 0x000fe400078e0018 */
[----:B------:R-:W-:Y:S02]  /*1bd0*/  @!P0 IMAD.IADD R9, R11, 0x1, R9 ;  /* 0x000000010b098824 */ /* 0x000fe400078e0209 */
[----:B------:R-:W-:Y:S02]  /*1be0*/  IMAD R11, R17, R6, RZ ;  /* 0x00000006110b7224 */ /* 0x000fe400078e02ff */
[----:B------:R-:W-:Y:S01]  /*1bf0*/  @P0 IMAD.IADD R9, R25, 0x1, R14 ;  /* 0x0000000119090824 */ /* 0x000fe200078e020e */
[----:B------:R-:W-:Y:S01]  /*1c00*/  IADD3 R14, P1, PT, R118, R10, RZ ;  /* 0x0000000a760e7210 */ /* 0x000fe20007f3e0ff */
[----:B------:R-:W-:-:S04]  /*1c10*/  IMAD.WIDE.U32 R24, R6, R16, R20 ;  /* 0x0000001006187225 */ /* 0x000fc800078e0014 */
[----:B------:R-:W-:Y:S02]  /*1c20*/  IMAD R10, R0, R16, R11 ;  /* 0x00000010000a7224 */ /* 0x000fe400078e020b */
[----:B------:R-:W-:Y:S01]  /*1c30*/  IMAD.SHL.U32 R11, R184, 0x10, RZ ;  /* 0x00000010b80b7824 */ /* 0x000fe200078e00ff */
[----:B------:R-:W-:Y:S01]  /*1c40*/  IADD3.X R15, PT, PT, RZ, R9, RZ, P1, !PT ;  /* 0x00000009ff0f7210 */ /* 0x000fe20000ffe4ff */
[----:B------:R-:W-:Y:S01]  /*1c50*/  IMAD.IADD R25, R25, 0x1, R10 ;  /* 0x0000000119197824 */ /* 0x000fe200078e020a */
[----:B------:R-:W-:Y:S02]  /*1c60*/  IADD3 R10, P0, PT, R118, R8, RZ ;  /* 0x00000008760a7210 */ /* 0x000fe40007f1e0ff */
[----:B------:R-:W-:Y:S02]  /*1c70*/  LOP3.LUT R21, R11, 0x3e00, RZ, 0xc0, !PT ;  /* 0x00003e000b157812 */ /* 0x000fe400078ec0ff */
[----:B------:R-:W-:Y:S01]  /*1c80*/  SHF.R.S32.HI R8, RZ, 0x1f, R77 ;  /* 0x0000001fff087819 */ /* 0x000fe2000001144d */
[----:B------:R-:W-:Y:S01]  /*1c90*/  IMAD R9, R27, R199, RZ ;  /* 0x000000c71b097224 */ /* 0x000fe200078e02ff */
[----:B------:R-:W-:-:S02]  /*1ca0*/  LOP3.LUT R11, R11, 0x100, RZ, 0xc0, !PT ;  /* 0x000001000b0b7812 */ /* 0x000fc400078ec0ff */
[----:B------:R-:W-:Y:S01]  /*1cb0*/  LOP3.LUT R17, R67, 0x8, R184, 0xf8, !PT ;  /* 0x0000000843117812 */ /* 0x000fe200078ef8b8 */
[----:B------:R-:W-:Y:S01]  /*1cc0*/  IMAD.WIDE.U32 R26, R199, R26, R14 ;  /* 0x0000001ac71a7225 */ /* 0x000fe200078e000e */
[----:B------:R-:W-:Y:S02]  /*1cd0*/  LEA.HI R8, R8, R77, RZ, 0x7 ;  /* 0x0000004d08087211 */ /* 0x000fe400078f38ff */
[----:B------:R-:W-:Y:S01]  /*1ce0*/  LOP3.LUT R11, R11, 0x20, R66, 0xf8, !PT ;  /* 0x000000200b0b7812 */ /* 0x000fe200078ef842 */
[----:B------:R-:W-:Y:S01]  /*1cf0*/  IMAD.WIDE.U32 R24, R108, R190, R24 ;  /* 0x000000be6c187225 */ /* 0x000fe200078e0018 */
[----:B------:R-:W-:-:S03]  /*1d00*/  LOP3.LUT R48, R17, 0x18, R102, 0x78, !PT ;  /* 0x0000001811307812 */ /* 0x000fc600078e7866 */
[----:B------:R-:W-:Y:S01]  /*1d10*/  IMAD.IADD R27, R27, 0x1, R9 ;  /* 0x000000011b1b7824 */ /* 0x000fe200078e0209 */
[----:B------:R-:W-:Y:S01]  /*1d20*/  SHF.R.S32.HI R9, RZ, 0x7, R8 ;  /* 0x00000007ff097819 */ /* 0x000fe20000011408 */
[----:B------:R-:W-:Y:S01]  /*1d30*/  IMAD.IADD R197, R25, 0x1, R197 ;  /* 0x0000000119c57824 */ /* 0x000fe200078e02c5 */
[----:B------:R-:W-:Y:S01]  /*1d40*/  LOP3.LUT R48, R11, R48, RZ, 0xfc, !PT ;  /* 0x000000300b307212 */ /* 0x000fe200078efcff */
[----:B------:R-:W-:Y:S01]  /*1d50*/  IMAD.X R11, RZ, RZ, R3, P0 ;  /* 0x000000ffff0b7224 */ /* 0x000fe200000e0603 */
[----:B----4-:R-:W-:Y:S02]  /*1d60*/  LEA R196, P0, R24, R12, 0x1 ;  /* 0x0000000c18c47211 */ /* 0x010fe400078008ff */
[----:B------:R-:W-:Y:S02]  /*1d70*/  VIMNMX R74, PT, PT, R192, R9, !PT ;  /* 0x00000009c04a7248 */ /* 0x000fe40007fe0100 */
[----:B------:R-:W-:Y:S01]  /*1d80*/  LEA.HI.X R197, R24, R13, R197, 0x1, P0 ;  /* 0x0000000d18c57211 */ /* 0x000fe200000f0cc5 */
[----:B------:R-:W-:Y:S01]  /*1d90*/  IMAD R3, R23, R28, RZ ;  /* 0x0000001c17037224 */ /* 0x000fe200078e02ff */
[----:B------:R-:W-:Y:S01]  /*1da0*/  ISETP.GT.U32.AND P0, PT, R55, R74, PT ;  /* 0x0000004a3700720c */ /* 0x000fe20003f04070 */
[----:B------:R-:W-:Y:S01]  /*1db0*/  IMAD.WIDE.U32 R10, R108, R188, R10 ;  /* 0x000000bc6c0a7225 */ /* 0x000fe200078e000a */
[----:B------:R-:W-:-:S03]  /*1dc0*/  LOP3.LUT R21, R21, 0x20, R66, 0xf8, !PT ;  /* 0x0000002015157812 */ /* 0x000fc600078ef842 */
[C---:B------:R-:W-:Y:S01]  /*1dd0*/  IMAD R3, R22.reuse, R29, R3 ;  /* 0x0000001d16037224 */ /* 0x040fe200078e0203 */
[----:B------:R-:W-:Y:S01]  /*1de0*/  LOP3.LUT R15, R67, 0x8, R64, 0xf8, !PT ;  /* 0x00000008430f7812 */ /* 0x000fe200078ef840 */
[----:B------:R-:W-:Y:S01]  /*1df0*/  IMAD.WIDE.U32 R22, R22, R28, R26 ;  /* 0x0000001c16167225 */ /* 0x000fe200078e001a */
[----:B------:R-:W-:Y:S02]  /*1e00*/  LOP3.LUT R50, R21, 0x100, R66, 0xf8, !PT ;  /* 0x0000010015327812 */ /* 0x000fe400078ef842 */
[----:B------:R-:W-:Y:S01]  /*1e10*/  LOP3.LUT R15, R15, 0x18, R102, 0x78, !PT ;  /* 0x000000180f0f7812 */ /* 0x000fe200078e7866 */
[----:B------:R-:W-:Y:S01]  /*1e20*/  IMAD.IADD R193, R11, 0x1, R193 ;  /* 0x000000010bc17824 */ /* 0x000fe200078e02c1 */
        /* <DEDUP_REMOVED lines=21> */
[----:B------:R-:W-:-:S02]  /*1f80*/  MOV R119, RZ ;  /* 0x000000ff00777202 */ /* 0x000fc40000000f00 */
[----:B------:R-:W-:Y:S02]  /*1f90*/  MOV R100, R54 ;  /* 0x0000003600647202 */ /* 0x000fe40000000f00 */
[----:B------:R-:W-:-:S04]  /*1fa0*/  SHF.R.S32.HI R107, RZ, 0x1, R107 ;  /* 0x00000001ff6b7819 */ /* 0x000fc8000001146b */
[C---:B------:R-:W-:Y:S01]  /*1fb0*/  SHF.L.U32 R97, R107.reuse, 0x6, RZ ;  /* 0x000000066b617819 */ /* 0x040fe200000006ff */
[C---:B------:R-:W-:Y:S02]  /*1fc0*/  IMAD.SHL.U32 R105, R107.reuse, 0x20, RZ ;  /* 0x000000206b697824 */ /* 0x040fe400078e00ff */
[----:B------:R-:W-:Y:S01]  /*1fd0*/  IMAD R99, R107, 0x60, RZ ;  /* 0x000000606b637824 */ /* 0x000fe200078e02ff */
[C---:B------:R-:W-:Y:S01]  /*1fe0*/  IADD3 R103, PT, PT, R108.reuse, 0x40, RZ ;  /* 0x000000406c677810 */ /* 0x040fe20007ffe0ff */
[C---:B------:R-:W-:Y:S01]  /*1ff0*/  VIADD R69, R108.reuse, 0x20 ;  /* 0x000000206c457836 */ /* 0x040fe20000000000 */
[----:B------:R-:W-:Y:S01]  /*2000*/  MOV R95, R55 ;  /* 0x00000037005f7202 */ /* 0x000fe20000000f00 */
[----:B------:R-:W-:Y:S01]  /*2010*/  VIADD R101, R108, 0x60 ;  /* 0x000000606c657836 */ /* 0x000fe20000000000 */
[----:B------:R-:W-:Y:S01]  /*2020*/  MOV R84, R194 ;  /* 0x000000c200547202 */ /* 0x000fe20000000f00 */
[C---:B------:R-:W-:Y:S01]  /*2030*/  IMAD R98, R55.reuse, -0x80, R77 ;  /* 0xffffff8037627824 */ /* 0x040fe200078e024d */
[----:B------:R-:W-:Y:S01]  /*2040*/  MOV R86, R196 ;  /* 0x000000c400567202 */ /* 0x000fe20000000f00 */
[----:B------:R-:W-:Y:S01]  /*2050*/  IMAD R96, R55, -0x80, R68 ;  /* 0xffffff8037607824 */ /* 0x000fe200078e0244 */
[----:B------:R-:W-:Y:S01]  /*2060*/  MOV R87, R197 ;  /* 0x000000c500577202 */ /* 0x000fe20000000f00 */
[----:B------:R-:W-:Y:S01]  /*2070*/  IMAD.MOV.U32 R85, RZ, RZ, R193 ;  /* 0x000000ffff557224 */ /* 0x000fe200078e00c1 */
[----:B------:R-:W-:-:S02]  /*2080*/  SHF.R.S32.HI R92, RZ, 0x1f, R105 ;  /* 0x0000001fff5c7819 */ /* 0x000fc40000011469 */
[----:B------:R-:W-:Y:S02]  /*2090*/  SHF.R.S32.HI R90, RZ, 0x1f, R97 ;  /* 0x0000001fff5a7819 */ /* 0x000fe40000011461 */
[----:B------:R-:W-:Y:S01]  /*20a0*/  SHF.R.S32.HI R88, RZ, 0x1f, R99 ;  /* 0x0000001fff587819 */ /* 0x000fe20000011463 */
[----:B--2---:R-:W-:Y:S02]  /*20b0*/  IMAD R8, R13, R200, RZ ;  /* 0x000000c80d087224 */ /* 0x004fe400078e02ff */
[----:B------:R-:W-:-:S04]  /*20c0*/  IMAD.WIDE.U32 R12, R200, R12, R118 ;  /* 0x0000000cc80c7225 */ /* 0x000fc800078e0076 */
[----:B------:R-:W-:Y:S02]  /*20d0*/  IMAD.IADD R13, R13, 0x1, R8 ;  /* 0x000000010d0d7824 */ /* 0x000fe400078e0208 */
[----:B---3--:R-:W-:-:S04]  /*20e0*/  IMAD.WIDE.U32 R22, R200, R10, R118 ;  /* 0x0000000ac8167225 */ /* 0x008fc800078e0076 */
[----:B------:R-:W-:Y:S02]  /*20f0*/  IMAD R8, R11, R200, RZ ;  /* 0x000000c80b087224 */ /* 0x000fe400078e02ff */
[-C--:B----4-:R-:W-:Y:S02]  /*2100*/  IMAD R9, R113, R100.reuse, RZ ;  /* 0x0000006471097224 */ /* 0x090fe400078e02ff */
[----:B------:R-:W-:-:S04]  /*2110*/  IMAD.WIDE.U32 R12, R112, R100, R12 ;  /* 0x00000064700c7225 */ /* 0x000fc800078e000c */
[----:B------:R-:W-:Y:S01]  /*2120*/  IMAD.IADD R23, R23, 0x1, R8 ;  /* 0x0000000117177824 */ /* 0x000fe200078e0208 */
[----:B------:R-:W-:Y:S01]  /*2130*/  IADD3 R13, PT, PT, R13, R9, RZ ;  /* 0x000000090d0d7210 */ /* 0x000fe20007ffe0ff */
[----:B------:R-:W-:Y:S02]  /*2140*/  IMAD.IADD R10, R54, 0x1, R7 ;  /* 0x00000001360a7824 */ /* 0x000fe400078e0207 */
[----:B-----5:R-:W-:Y:S02]  /*2150*/  IMAD R7, R19, R6, RZ ;  /* 0x0000000613077224 */ /* 0x020fe400078e02ff */
[-C--:B------:R-:W-:Y:S02]  /*2160*/  IMAD R8, R115, R100.reuse, RZ ;  /* 0x0000006473087224 */ /* 0x080fe400078e02ff */
[----:B------:R-:W-:-:S04]  /*2170*/  IMAD.WIDE.U32 R22, R114, R100, R22 ;  /* 0x0000006472167225 */ /* 0x000fc800078e0016 */
[----:B------:R-:W-:Y:S02]  /*2180*/  IMAD R9, R21, R6, RZ ;  /* 0x0000000615097224 */ /* 0x000fe400078e02ff */
[----:B------:R-:W-:Y:S01]  /*2190*/  IMAD R7, R18, R0, R7 ;  /* 0x0000000012077224 */ /* 0x000fe200078e0207 */
[----:B------:R-:W-:Y:S01]  /*21a0*/  IADD3 R23, PT, PT, R23, R8, RZ ;  /* 0x0000000817177210 */ /* 0x000fe20007ffe0ff */
[----:B------:R-:W-:Y:S01]  /*21b0*/  IMAD R0, R20, R0, R9 ;  /* 0x0000000014007224 */ /* 0x000fe200078e0209 */
[----:B------:R-:W-:Y:S02]  /*21c0*/  SHF.R.S32.HI R11, RZ, 0x1f, R77 ;  /* 0x0000001fff0b7819 */ /* 0x000fe4000001144d */
[----:B------:R-:W-:Y:S01]  /*21d0*/  IADD3 R9, P0, PT, -R77, R108, RZ ;  /* 0x0000006c4d097210 */ /* 0x000fe20007f1e1ff */
[----:B------:R-:W-:Y:S02]  /*21e0*/  IMAD R8, R108, R107, R102 ;  /* 0x0000006b6c087224 */ /* 0x000fe400078e0266 */
[----:B------:R-:W-:Y:S01]  /*21f0*/  IMAD.WIDE.U32 R18, R6, R18, R12 ;  /* 0x0000001206127225 */ /* 0x000fe200078e000c */
[----:B------:R-:W-:-:S03]  /*2200*/  IADD3.X R11, PT, PT, RZ, ~R11, RZ, P0, !PT ;  /* 0x8000000bff0b7210 */ /* 0x000fc600007fe4ff */
[----:B------:R-:W-:Y:S02]  /*2210*/  IMAD R13, R10, R107, RZ ;  /* 0x0000006b0a0d7224 */ /* 0x000fe400078e02ff */
[----:B------:R-:W-:-:S04]  /*2220*/  IMAD.WIDE.U32 R20, R6, R20, R22 ;  /* 0x0000001406147225 */ /* 0x000fc800078e0016 */
[----:B------:R-:W-:Y:S01]  /*2230*/  IMAD.IADD R6, R102, 0x1, R8 ;  /* 0x0000000166067824 */ /* 0x000fe200078e0208 */
[----:B------:R-:W-:Y:S01]  /*2240*/  SHF.R.S32.HI R83, RZ, 0x1f, R13 ;  /* 0x0000001fff537819 */ /* 0x000fe2000001140d */
[----:B------:R-:W-:Y:S01]  /*2250*/  IMAD R79, R11, R112, RZ ;  /* 0x000000700b4f7224 */ /* 0x000fe200078e02ff */
[----:B------:R-:W-:Y:S01]  /*2260*/  IADD3 R12, P1, PT, R13, R8, RZ ;  /* 0x000000080d0c7210 */ /* 0x000fe20007f3e0ff */
[----:B------:R-:W-:Y:S01]  /*2270*/  IMAD.IADD R19, R19, 0x1, R7 ;  /* 0x0000000113137824 */ /* 0x000fe200078e0207 */
[----:B------:R-:W-:Y:S01]  /*2280*/  IADD3 R21, PT, PT, R21, R0, RZ ;  /* 0x0000000015157210 */ /* 0x000fe20007ffe0ff */
[----:B------:R-:W-:Y:S01]  /*2290*/  IMAD R11, R11, R114, RZ ;  /* 0x000000720b0b7224 */ /* 0x000fe200078e02ff */
[----:B------:R-:W-:Y:S01]  /*22a0*/  IADD3 R82, P0, PT, R13, R6, RZ ;  /* 0x000000060d527210 */ /* 0x000fe20007f1e0ff */
[----:B------:R-:W-:Y:S01]  /*22b0*/  IMAD R79, R113, R9, R79 ;  /* 0x00000009714f7224 */ /* 0x000fe200078e024f */
[----:B------:R-:W-:Y:S01]  /*22c0*/  LEA.HI.X.SX32 R7, R8, R83, 0x1, P1 ;  /* 0x0000005308077211 */ /* 0x000fe200008f0eff */
[----:B------:R-:W-:Y:S01]  /*22d0*/  IMAD.WIDE.U32 R18, R112, R9, R18 ;  /* 0x0000000970127225 */ /* 0x000fe200078e0012 */
[----:B------:R-:W-:-:S03]  /*22e0*/  LEA.HI.X.SX32 R83, R6, R83, 0x1, P0 ;  /* 0x0000005306537211 */ /* 0x000fc600000f0eff */
[-C--:B------:R-:W-:Y:S02]  /*22f0*/  IMAD R11, R115, R9.reuse, R11 ;  /* 0x00000009730b7224 */ /* 0x080fe400078e020b */
[----:B------:R-:W-:Y:S01]  /*2300*/  IMAD.WIDE.U32 R8, R114, R9, R20 ;  /* 0x0000000972087225 */ /* 0x000fe200078e0014 */
[C---:B------:R-:W-:Y:S02]  /*2310*/  SHF.L.U64.HI R0, R12.reuse, 0x1, R7 ;  /* 0x000000010c007819 */ /* 0x040fe40000010207 */
[----:B------:R-:W-:Y:S01]  /*2320*/  IADD3 R79, PT, PT, R19, R79, RZ ;  /* 0x0000004f134f7210 */ /* 0x000fe20007ffe0ff */
[----:B------:R-:W-:Y:S01]  /*2330*/  IMAD.SHL.U32 R12, R12, 0x2, RZ ;  /* 0x000000020c0c7824 */ /* 0x000fe200078e00ff */
[----:B------:R-:W-:Y:S01]  /*2340*/  LEA R78, P1, R18, R16, 0x1 ;  /* 0x00000010124e7211 */ /* 0x000fe200078208ff */
[----:B------:R-:W-:Y:S01]  /*2350*/  IMAD.IADD R11, R9, 0x1, R11 ;  /* 0x00000001090b7824 */ /* 0x000fe200078e020b */
[----:B------:R-:W-:Y:S02]  /*2360*/  LEA R10, P0, R8, R14, 0x1 ;  /* 0x0000000e080a7211 */ /* 0x000fe400078008ff */
[----:B------:R-:W-:-:S02]  /*2370*/  SHF.L.U64.HI R83, R82, 0x1, R83 ;  /* 0x0000000152537819 */ /* 0x000fc40000010253 */
[----:B------:R-:W-:Y:S02]  /*2380*/  SHF.L.U32 R82, R82, 0x1, RZ ;  /* 0x0000000152527819 */ /* 0x000fe400000006ff */
[----:B------:R-:W-:Y:S02]  /*2390*/  LEA.HI.X R79, R18, R17, R79, 0x1, P1 ;  /* 0x00000011124f7211 */ /* 0x000fe400008f0c4f */
[----:B------:R-:W-:Y:S02]  /*23a0*/  LEA.HI.X R11, R8, R15, R11, 0x1, P0 ;  /* 0x0000000f080b7211 */ /* 0x000fe400000f0c0b */
[C---:B------:R-:W-:Y:S02]  /*23b0*/  IADD3 R52, P1, PT, R4.reuse, R12, RZ ;  /* 0x0000000c04347210 */ /* 0x040fe40007f3e0ff */
[----:B------:R-:W-:Y:S02]  /*23c0*/  IADD3 R80, P3, PT, R4, R82, RZ ;  /* 0x0000005204507210 */ /* 0x000fe40007f7e0ff */
[----:B------:R-:W-:-:S02]  /*23d0*/  IADD3 R12, P0, PT, R2, R12, RZ ;  /* 0x0000000c020c7210 */ /* 0x000fc40007f1e0ff */
[----:B------:R-:W-:Y:S01]  /*23e0*/  IADD3 R82, P2, PT, R2, R82, RZ ;  /* 0x0000005202527210 */ /* 0x000fe20007f5e0ff */
[C-C-:B------:R-:W-:Y:S01]  /*23f0*/  IMAD.X R53, R5.reuse, 0x1, R0.reuse, P1 ;  /* 0x0000000105357824 */ /* 0x140fe200008e0600 */
[-C--:B------:R-:W-:Y:S01]  /*2400*/  IADD3.X R81, PT, PT, R5, R83.reuse, RZ, P3, !PT ;  /* 0x0000005305517210 */ /* 0x080fe20001ffe4ff */
[C---:B------:R-:W-:Y:S01]  /*2410*/  IMAD.X R13, R3.reuse, 0x1, R0, P0 ;  /* 0x00000001030d7824 */ /* 0x040fe200000e0600 */
[----:B------:R-:W-:Y:S02]  /*2420*/  IADD3.X R83, PT, PT, R3, R83, RZ, P2, !PT ;  /* 0x0000005303537210 */ /* 0x000fe400017fe4ff */
[C---:B------:R-:W-:Y:S02]  /*2430*/  SHF.L.U64.HI R89, R114.reuse, 0x5, R115 ;  /* 0x0000000572597819 */ /* 0x040fe40000010273 */
[----:B------:R-:W-:-:S07]  /*2440*/  SHF.L.U32 R91, R114, 0x5, RZ ;  /* 0x00000005725b7819 */ /* 0x000fce00000006ff */
.L_x_1958:
        /* <DEDUP_REMOVED lines=18> */
.L_x_1891:
[----:B------:R-:W-:Y:S05]  /*2570*/  BSYNC.RECONVERGENT B0 ;  /* 0x0000000000007941 */ /* 0x000fea0003800200 */
.L_x_1890:
        /* <DEDUP_REMOVED lines=15> */
.L_x_1893:
[----:B------:R-:W-:Y:S05]  /*2670*/  BSYNC.RECONVERGENT B0 ;  /* 0x0000000000007941 */ /* 0x000fea0003800200 */
.L_x_1892:
        /* <DEDUP_REMOVED lines=18> */
.L_x_1895:
[----:B------:R-:W-:Y:S05]  /*27a0*/  BSYNC.RECONVERGENT B0 ;  /* 0x0000000000007941 */ /* 0x000fea0003800200 */
.L_x_1894:
        /* <DEDUP_REMOVED lines=17> */
.L_x_1897:
[----:B------:R-:W-:Y:S05]  /*28c0*/  BSYNC.RECONVERGENT B0 ;  /* 0x0000000000007941 */ /* 0x000fea0003800200 */
.L_x_1896:
        /* <DEDUP_REMOVED lines=27> */
.L_x_1901:
[----:B------:R-:W-:Y:S05]  /*2a80*/  BSYNC.RECONVERGENT B0 ;  /* 0x0000000000007941 */ /* 0x000fea0003800200 */
.L_x_1900:
        /* <DEDUP_REMOVED lines=15> */
.L_x_1903:
[----:B------:R-:W-:Y:S05]  /*2b80*/  BSYNC.RECONVERGENT B0 ;  /* 0x0000000000007941 */ /* 0x000fea0003800200 */
.L_x_1902:
        /* <DEDUP_REMOVED lines=15> */
.L_x_1905:
[----:B------:R-:W-:Y:S05]  /*2c80*/  BSYNC.RECONVERGENT B0 ;  /* 0x0000000000007941 */ /* 0x000fea0003800200 */
.L_x_1904:
        /* <DEDUP_REMOVED lines=19> */
.L_x_1899:
        /* <DEDUP_REMOVED lines=62> */
.L_x_1911:
[----:B------:R-:W-:Y:S05]  /*31a0*/  BSYNC.RECONVERGENT B0 ;  /* 0x0000000000007941 */ /* 0x000fea0003800200 */
.L_x_1910:
        /* <DEDUP_REMOVED lines=52> */
.L_x_1913:
[----:B------:R-:W-:Y:S05]  /*34f0*/  BSYNC.RECONVERGENT B0 ;  /* 0x0000000000007941 */ /* 0x000fea0003800200 */
.L_x_1912:
        /* <DEDUP_REMOVED lines=51> */
.L_x_1909:
[----:B------:R-:W-:Y:S05]  /*3830*/  BSYNC.RECONVERGENT B1 ;  /* 0x0000000000017941 */ /* 0x000fea0003800200 */
.L_x_1908:
        /* <DEDUP_REMOVED lines=67> */
.L_x_1917:
[----:B------:R-:W-:Y:S05]  /*3c70*/  BSYNC.RECONVERGENT B0 ;  /* 0x0000000000007941 */ /* 0x000fea0003800200 */
.L_x_1916:
        /* <DEDUP_REMOVED lines=52> */
.L_x_1919:
[----:B------:R-:W-:Y:S05]  /*3fc0*/  BSYNC.RECONVERGENT B0 ;  /* 0x0000000000007941 */ /* 0x000fea0003800200 */
.L_x_1918:
        /* <DEDUP_REMOVED lines=51> */
.L_x_1915:
[----:B------:R-:W-:Y:S05]  /*4300*/  BSYNC.RECONVERGENT B1 ;  /* 0x0000000000017941 */ /* 0x000fea0003800200 */
.L_x_1914:
        /* <DEDUP_REMOVED lines=65> */
.L_x_1923:
[----:B------:R-:W-:Y:S05]  /*4720*/  BSYNC.RECONVERGENT B0 ;  /* 0x0000000000007941 */ /* 0x000fea0003800200 */
.L_x_1922:
        /* <DEDUP_REMOVED lines=52> */
.L_x_1925:
[----:B------:R-:W-:Y:S05]  /*4a70*/  BSYNC.RECONVERGENT B0 ;  /* 0x0000000000007941 */ /* 0x000fea0003800200 */
.L_x_1924:
        /* <DEDUP_REMOVED lines=51> */
.L_x_1921:
[----:B------:R-:W-:Y:S05]  /*4db0*/  BSYNC.RECONVERGENT B1 ;  /* 0x0000000000017941 */ /* 0x000fea0003800200 */
.L_x_1920:
        /* <DEDUP_REMOVED lines=68> */
.L_x_1929:
[----:B------:R-:W-:Y:S05]  /*5200*/  BSYNC.RECONVERGENT B0 ;  /* 0x0000000000007941 */ /* 0x000fea0003800200 */
.L_x_1928:
        /* <DEDUP_REMOVED lines=52> */
.L_x_1931:
[----:B------:R-:W-:Y:S05]  /*5550*/  BSYNC.RECONVERGENT B0 ;  /* 0x0000000000007941 */ /* 0x000fea0003800200 */
.L_x_1930:
        /* <DEDUP_REMOVED lines=51> */
.L_x_1927:
[----:B------:R-:W-:Y:S05]  /*5890*/  BSYNC.RECONVERGENT B1 ;  /* 0x0000000000017941 */ /* 0x000fea0003800200 */
.L_x_1926:
[----:B------:R-:W2:Y:S02]  /*58a0*/  LD.E R3, desc[UR4][R120.64+0xd0] ;  /* 0x0000d00478037980 */ /* 0x000ea4000c101900 */
[----:B--2---:R-:W-:Y:S05]  /*58b0*/  IMAD.U32 R3, R3, -0x40, RZ ;  /* 0xffffffc003037824 */ /* 0x004fea00078e00ff */
[C---:B------:R-:W-:Y:S02]  /*58c0*/  LEA R12, P1, R3.reuse, R12, 0x1 ;  /* 0x0000000c030c7211 */ /* 0x040fe400078208ff */
[C---:B------:R-:W-:Y:S02]  /*58d0*/  LEA R52, P0, R3.reuse, R52, 0x1 ;  /* 0x0000003403347211 */ /* 0x040fe400078008ff */
[C---:B------:R-:W-:Y:S02]  /*58e0*/  LEA.HI.X.SX32 R13, R3.reuse, R13, 0x1, P1 ;  /* 0x0000000d030d7211 */ /* 0x040fe400008f0eff */
[----:B------:R-:W-:Y:S01]  /*58f0*/  LEA.HI.X.SX32 R53, R3, R53, 0x1, P0 ;  /* 0x0000003503357211 */ /* 0x000fe200000f0eff */
[----:B------:R-:W-:Y:S05]  /*5900*/  BRA `(.L_x_1906) ;  /* 0x0000004400fc7947 */ /* 0x000fea0003800000 */
.L_x_1907:
        /* <DEDUP_REMOVED lines=99> */
.L_x_1935:
[----:B------:R-:W-:Y:S05]  /*5f40*/  BSYNC.RECONVERGENT B0 ;  /* 0x0000000000007941 */ /* 0x000fea0003800200 */
.L_x_1934:
        /* <DEDUP_REMOVED lines=93> */
.L_x_1937:
[----:B------:R-:W-:Y:S05]  /*6520*/  BSYNC.RECONVERGENT B0 ;  /* 0x0000000000007941 */ /* 0x000fea0003800200 */
.L_x_1936:
        /* <DEDUP_REMOVED lines=92> */
.L_x_1933:
[----:B------:R-:W-:Y:S05]  /*6af0*/  BSYNC.RECONVERGENT B1 ;  /* 0x0000000000017941 */ /* 0x000fea0003800200 */
.L_x_1932:
        /* <DEDUP_REMOVED lines=98> */
.L_x_1941:
[----:B------:R-:W-:Y:S05]  /*7120*/  BSYNC.RECONVERGENT B0 ;  /* 0x0000000000007941 */ /* 0x000fea0003800200 */
.L_x_1940:
        /* <DEDUP_REMOVED lines=93> */
.L_x_1943:
[----:B------:R-:W-:Y:S05]  /*7700*/  BSYNC.RECONVERGENT B0 ;  /* 0x0000000000007941 */ /* 0x000fea0003800200 */
.L_x_1942:
        /* <DEDUP_REMOVED lines=92> */
.L_x_1939:
[----:B------:R-:W-:Y:S05]  /*7cd0*/  BSYNC.RECONVERGENT B1 ;  /* 0x0000000000017941 */ /* 0x000fea0003800200 */
.L_x_1938:
        /* <DEDUP_REMOVED lines=98> */
.L_x_1947:
[----:B------:R-:W-:Y:S05]  /*8300*/  BSYNC.RECONVERGENT B0 ;  /* 0x0000000000007941 */ /* 0x000fea0003800200 */
.L_x_1946:
        /* <DEDUP_REMOVED lines=93> */
.L_x_1949:
[----:B------:R-:W-:Y:S05]  /*88e0*/  BSYNC.RECONVERGENT B0 ;  /* 0x0000000000007941 */ /* 0x000fea0003800200 */
.L_x_1948:
        /* <DEDUP_REMOVED lines=92> */
.L_x_1945:
[----:B------:R-:W-:Y:S05]  /*8eb0*/  BSYNC.RECONVERGENT B1 ;  /* 0x0000000000017941 */ /* 0x000fea0003800200 */
.L_x_1944:
        /* <DEDUP_REMOVED lines=101> */
.L_x_1953:
[----:B------:R-:W-:Y:S05]  /*9510*/  BSYNC.RECONVERGENT B0 ;  /* 0x0000000000007941 */ /* 0x000fea0003800200 */
.L_x_1952:
        /* <DEDUP_REMOVED lines=92> */
.L_x_1955:
[----:B------:R-:W-:Y:S05]  /*9ae0*/  BSYNC.RECONVERGENT B0 ;  /* 0x0000000000007941 */ /* 0x000fea0003800200 */
.L_x_1954:
        /* <DEDUP_REMOVED lines=90> */
.L_x_1951:
[----:B------:R-:W-:Y:S05]  /*a090*/  BSYNC.RECONVERGENT B1 ;  /* 0x0000000000017941 */ /* 0x000fea0003800200 */
.L_x_1950:
[----:B------:R-:W3:Y:S02]  /*a0a0*/  LD.E R3, desc[UR4][R120.64+0xd0] ;  /* 0x0000d00478037980 */ /* 0x000ee4000c101900 */
[----:B---3--:R-:W-:Y:S05]  /*a0b0*/  IMAD.U32 R3, R3, -0x40, RZ ;  /* 0xffffffc003037824 */ /* 0x008fea00078e00ff */
[C---:B------:R-:W-:Y:S02]  /*a0c0*/  LEA R82, P1, R3.reuse, R82, 0x1 ;  /* 0x0000005203527211 */ /* 0x040fe400078208ff */
[C---:B------:R-:W-:Y:S02]  /*a0d0*/  LEA R80, P0, R3.reuse, R80, 0x1 ;  /* 0x0000005003507211 */ /* 0x040fe400078008ff */
[C---:B------:R-:W-:Y:S02]  /*a0e0*/  LEA.HI.X.SX32 R83, R3.reuse, R83, 0x1, P1 ;  /* 0x0000005303537211 */ /* 0x040fe400008f0eff */
[----:B------:R-:W-:Y:S09]  /*a0f0*/  LEA.HI.X.SX32 R81, R3, R81, 0x1, P0 ;  /* 0x0000005103517211 */ /* 0x000ff200000f0eff */
.L_x_1906:
[----:B------:R-:W-:Y:S05]  /*a100*/  BSYNC.RECONVERGENT B2 ;  /* 0x0000000000027941 */ /* 0x000fea0003800200 */
.L_x_1898:
        /* <DEDUP_REMOVED lines=101> */
.L_x_1957:
[----:B------:R-:W-:Y:S05]  /*a760*/  BSYNC.RECONVERGENT B0 ;  /* 0x0000000000007941 */ /* 0x000fea0003800200 */
.L_x_1956:
[----:B------:R-:W-:Y:S05]  /*a770*/  @P2 BRA `(.L_x_1958) ;  /* 0xffffff7c00342947 */ /* 0x000fea000383ffff */
.L_x_1889:
        /* <DEDUP_REMOVED lines=29> */
.L_x_1963:
[----:B------:R2:W-:Y:S02]  /*a950*/  STS.128 [R203+0x2000], RZ ;  /* 0x002000ffcb007388 */ /* 0x0005e40000000c00 */
.L_x_1962:
[----:B------:R-:W-:Y:S05]  /*a960*/  BSYNC.RECONVERGENT B0 ;  /* 0x0000000000007941 */ /* 0x000fea0003800200 */
.L_x_1961:
        /* <DEDUP_REMOVED lines=24> */
.L_x_1965:
[----:B------:R1:W-:Y:S01]  /*aaf0*/  STS.128 [R203+0x2800], RZ ;  /* 0x002800ffcb007388 */ /* 0x0003e20000000c00 */
[----:B------:R-:W-:Y:S05]  /*ab00*/  BRA `(.L_x_1964) ;  /* 0x0000003800587947 */ /* 0x000fea0003800000 */
.L_x_1960:
        /* <DEDUP_REMOVED lines=12> */
[----:B---3--:R-:W-:-:S03]  /*abd0*/  ISETP.NE.AND P2, PT, R2, RZ, PT ;  /* 0x000000ff0200720c */ /* 0x008fc60003f45270 */
[----:B------:R-:W-:-:S04]  /*abe0*/  IMAD R13, R108, R19, R102 ;  /* 0x000000136c0d7224 */ /* 0x000fc800078e0266 */
[----:B------:R-:W-:Y:S01]  /*abf0*/  IMAD.IADD R5, R102, 0x1, R13 ;  /* 0x0000000166057824 */ /* 0x000fe200078e020d */
[----:B--2---:R-:W-:-:S05]  /*ac00*/  IADD3 R0, PT, PT, R0, R77, R202 ;  /* 0x0000004d00007210 */ /* 0x004fca0007ffe0ca */
[----:B------:R-:W-:-:S05]  /*ac10*/  IMAD R0, R0, R19, RZ ;  /* 0x0000001300007224 */ /* 0x000fca00078e02ff */
[----:B------:R-:W-:Y:S02]  /*ac20*/  SHF.R.S32.HI R2, RZ, 0x1f, R0 ;  /* 0x0000001fff027819 */ /* 0x000fe40000011400 */
[C---:B------:R-:W-:Y:S02]  /*ac30*/  IADD3 R15, P1, PT, R0.reuse, R13, RZ ;  /* 0x0000000d000f7210 */ /* 0x040fe40007f3e0ff */
[----:B------:R-:W-:Y:S01]  /*ac40*/  IADD3 R25, P0, PT, R0, R5, RZ ;  /* 0x0000000500197210 */ /* 0x000fe20007f1e0ff */
[----:B------:R-:W-:Y:S01]  /*ac50*/  IMAD.SHL.U32 R0, R19, 0x20, RZ ;  /* 0x0000002013007824 */ /* 0x000fe200078e00ff */
[-C--:B------:R-:W-:Y:S02]  /*ac60*/  LEA.HI.X.SX32 R13, R13, R2.reuse, 0x1, P1 ;  /* 0x000000020d0d7211 */ /* 0x080fe400008f0eff */
[----:B------:R-:W-:Y:S01]  /*ac70*/  LEA.HI.X.SX32 R2, R5, R2, 0x1, P0 ;  /* 0x0000000205027211 */ /* 0x000fe200000f0eff */
[----:B-1----:R-:W-:Y:S08]  /*ac80*/  @!P2 BRA `(.L_x_1966) ;  /* 0x000000140074a947 */ /* 0x002ff00003800000 */
[----:B------:R1:W5:Y:S01]  /*ac90*/  LD.E R19, desc[UR4][R120.64+0xc0] ;  /* 0x0000c00478137980 */ /* 0x000362000c101900 */
[----:B------:R-:W-:Y:S01]  /*aca0*/  IADD3 R21, PT, PT, -R202, R205, RZ ;  /* 0x000000cdca157210 */ /* 0x000fe20007ffe1ff */
[----:B------:R-:W-:Y:S03]  /*acb0*/  BSSY.RECONVERGENT B2, `(.L_x_1967) ;  /* 0x00000a5000027945 */ /* 0x000fe60003800200 */
[----:B------:R-:W-:-:S13]  /*acc0*/  ISETP.GE.AND P0, PT, R108, R21, PT ;  /* 0x000000156c00720c */ /* 0x000fda0003f06270 */
[----:B------:R-:W-:Y:S05]  /*acd0*/  @P0 BRA `(.L_x_1968) ;  /* 0x0000000800880947 */ /* 0x000fea0003800000 */
[----:B-----5:R-:W-:Y:S01]  /*ace0*/  ISETP.GE.AND P2, PT, R118, R19, PT ;  /* 0x000000137600720c */ /* 0x020fe20003f46270 */
[C---:B------:R-:W-:Y:S01]  /*acf0*/  IMAD.SHL.U32 R25, R15.reuse, 0x2, RZ ;  /* 0x000000020f197824 */ /* 0x040fe200078e00ff */
[----:B------:R-:W-:Y:S01]  /*ad00*/  SHF.L.U64.HI R5, R15, 0x1, R13 ;  /* 0x000000010f057819 */ /* 0x000fe2000001020d */
[----:B------:R-:W-:Y:S01]  /*ad10*/  BSSY.RECONVERGENT B1, `(.L_x_1969) ;  /* 0x0000039000017945 */ /* 0x000fe20003800200 */
[----:B------:R-:W-:Y:S02]  /*ad20*/  CS2R R6, SRZ ;  /* 0x0000000000067805 */ /* 0x000fe4000001ff00 */
[-C--:B------:R-:W-:Y:S02]  /*ad30*/  IADD3 R22, P1, PT, R16, R25.reuse, RZ ;  /* 0x0000001910167210 */ /* 0x080fe40007f3e0ff */
[----:B------:R-:W-:-:S03]  /*ad40*/  IADD3 R24, P0, PT, R28, R25, RZ ;  /* 0x000000191c187210 */ /* 0x000fc60007f1e0ff */
[--C-:B------:R-:W-:Y:S02]  /*ad50*/  IMAD.X R23, R17, 0x1, R5.reuse, P1 ;  /* 0x0000000111177824 */ /* 0x100fe400008e0605 */
[----:B------:R-:W-:Y:S01]  /*ad60*/  IMAD.X R25, R29, 0x1, R5, P0 ;  /* 0x000000011d197824 */ /* 0x000fe200000e0605 */
[----:B------:R-:W-:Y:S01]  /*ad70*/  CS2R R4, SRZ ;  /* 0x0000000000047805 */ /* 0x000fe2000001ff00 */
[----:B------:R-:W-:Y:S06]  /*ad80*/  @P2 BRA `(.L_x_1970) ;  /* 0x0000000000c42947 */ /* 0x000fec0003800000 */
[----:B------:R2:W5:Y:S01]  /*ad90*/  LD.E.128 R8, desc[UR4][R110.64] ;  /* 0x000000046e087980 */ /* 0x000562000c101d00 */
[----:B------:R-:W-:Y:S01]  /*ada0*/  ISETP.GE.AND P0, PT, R118, R3, PT ;  /* 0x000000037600720c */ /* 0x000fe20003f06270 */
[----:B------:R-:W-:-:S12]  /*adb0*/  BSSY.RECONVERGENT B0, `(.L_x_1971) ;  /* 0x000002a000007945 */ /* 0x000fd80003800200 */
[----:B------:R-:W-:Y:S05]  /*adc0*/  @P0 BRA `(.L_x_1972) ;  /* 0x0000000000a00947 */ /* 0x000fea0003800000 */
[----:B------:R-:W3:Y:S04]  /*add0*/  LD.E.64 R4, desc[UR4][R24.64] ;  /* 0x0000000418047980 */ /* 0x000ee8000c101b00 */
[----:B------:R-:W4:Y:S01]  /*ade0*/  LD.E.64 R6, desc[UR4][R22.64] ;  /* 0x0000000416067980 */ /* 0x000f22000c101b00 */
[--C-:B-----5:R-:W-:Y:S01]  /*adf0*/  HADD2.F32 R18, -RZ, R9.reuse.H0_H0 ;  /* 0x20000009ff127230 */ /* 0x120fe20000004100 */
[----:B------:R-:W-:Y:S01]  /*ae00*/  MOV R14, R10 ;  /* 0x0000000a000e7202 */ /* 0x000fe20000000f00 */
[----:B------:R-:W-:Y:S02]  /*ae10*/  HADD2.F32 R20, -RZ, R9.H1_H1 ;  /* 0x30000009ff147230 */ /* 0x000fe40000004100 */
[--C-:B------:R-:W-:Y:S02]  /*ae20*/  HADD2.F32 R27, -RZ, R11.reuse.H1_H1 ;  /* 0x3000000bff1b7230 */ /* 0x100fe40000004100 */
[----:B------:R-:W-:-:S02]  /*ae30*/  HADD2.F32 R26, -RZ, R11.H0_H0 ;  /* 0x2000000bff1a7230 */ /* 0x000fc40000004100 */
        /* <DEDUP_REMOVED lines=11> */
[----:B------:R-:W-:Y:S01]  /*aef0*/  FFMA.FTZ R20, R18, R9, R20 ;  /* 0x0000000912147223 */ /* 0x000fe20000010014 */
[----:B------:R-:W-:Y:S02]  /*af00*/  HADD2.F32 R9, -RZ, R8.H1_H1 ;  /* 0x30000008ff097230 */ /* 0x000fe40000004100 */
[----:B------:R-:W-:Y:S01]  /*af10*/  FFMA.FTZ R2, R26, R2, R27 ;  /* 0x000000021a027223 */ /* 0x000fe2000001001b */
[----:B------:R-:W-:Y:S02]  /*af20*/  HADD2.F32 R5, -RZ, R5.H0_H0 ;  /* 0x20000005ff057230 */ /* 0x000fe40000004100 */
[----:B------:R-:W-:Y:S01]  /*af30*/  FFMA.FTZ R31, R18, R12, -R31 ;  /* 0x0000000c121f7223 */ /* 0x000fe2000001081f */
[----:B------:R-:W-:-:S02]  /*af40*/  HADD2.F32 R10, -RZ, R14.H1_H1 ;  /* 0x3000000eff0a7230 */ /* 0x000fc40000004100 */
[C---:B------:R-:W-:Y:S01]  /*af50*/  FMUL.FTZ R33, R9.reuse, R6 ;  /* 0x0000000609217220 */ /* 0x040fe20000410000 */
[----:B------:R-:W-:Y:S01]  /*af60*/  HADD2.F32 R7, -RZ, R7.H0_H0 ;  /* 0x20000007ff077230 */ /* 0x000fe20000004100 */
[----:B------:R-:W-:Y:S01]  /*af70*/  F2FP.F16.F32.PACK_AB R11, R2, R11 ;  /* 0x0000000b020b723e */ /* 0x000fe200000000ff */
[----:B------:R-:W-:Y:S02]  /*af80*/  HADD2.F32 R27, -RZ, R8.H0_H0 ;  /* 0x20000008ff1b7230 */ /* 0x000fe40000004100 */
[----:B------:R-:W-:Y:S01]  /*af90*/  FMUL.FTZ R8, R9, R4 ;  /* 0x0000000409087220 */ /* 0x000fe20000410000 */
[----:B------:R-:W-:Y:S02]  /*afa0*/  HADD2.F32 R14, -RZ, R14.H0_H0 ;  /* 0x2000000eff0e7230 */ /* 0x000fe40000004100 */
[C---:B------:R-:W-:Y:S01]  /*afb0*/  FMUL.FTZ R9, R10.reuse, R5 ;  /* 0x000000050a097220 */ /* 0x040fe20000410000 */
        /* <DEDUP_REMOVED lines=8> */
[----:B------:R-:W-:Y:S02]  /*b040*/  MOV R9, R20 ;  /* 0x0000001400097202 */ /* 0x000fe40000000f00 */
.L_x_1972:
[----:B------:R-:W-:Y:S05]  /*b050*/  BSYNC.RECONVERGENT B0 ;  /* 0x0000000000007941 */ /* 0x000fea0003800200 */
.L_x_1971:
[----:B-----5:R-:W-:Y:S01]  /*b060*/  IMAD.MOV.U32 R6, RZ, RZ, R10 ;  /* 0x000000ffff067224 */ /* 0x020fe200078e000a */
[----:B------:R-:W-:Y:S01]  /*b070*/  MOV R4, R8 ;  /* 0x0000000800047202 */ /* 0x000fe20000000f00 */
[----:B------:R-:W-:Y:S01]  /*b080*/  IMAD.MOV.U32 R7, RZ, RZ, R11 ;  /* 0x000000ffff077224 */ /* 0x000fe200078e000b */
[----:B------:R-:W-:Y:S02]  /*b090*/  MOV R5, R9 ;  /* 0x0000000900057202 */ /* 0x000fe40000000f00 */
.L_x_1970:
[----:B------:R-:W-:Y:S05]  /*b0a0*/  BSYNC.RECONVERGENT B1 ;  /* 0x0000000000017941 */ /* 0x000fea0003800200 */
.L_x_1969:
        /* <DEDUP_REMOVED lines=11> */
[--C-:B-----5:R-:W-:Y:S01]  /*b160*/  HADD2.F32 R18, -RZ, R9.reuse.H0_H0 ;  /* 0x20000009ff127230 */ /* 0x120fe20000004100 */
[----:B------:R-:W-:Y:S01]  /*b170*/  MOV R14, R10 ;  /* 0x0000000a000e7202 */ /* 0x000fe20000000f00 */
[----:B------:R-:W-:Y:S02]  /*b180*/  HADD2.F32 R20, -RZ, R9.H1_H1 ;  /* 0x30000009ff147230 */ /* 0x000fe40000004100 */
[--C-:B------:R-:W-:Y:S02]  /*b190*/  HADD2.F32 R27, -RZ, R11.reuse.H1_H1 ;  /* 0x3000000bff1b7230 */ /* 0x100fe40000004100 */
[----:B------:R-:W-:-:S02]  /*b1a0*/  HADD2.F32 R26, -RZ, R11.H0_H0 ;  /* 0x2000000bff1a7230 */ /* 0x000fc40000004100 */
        /* <DEDUP_REMOVED lines=33> */
.L_x_1976:
[----:B------:R-:W-:Y:S05]  /*b3c0*/  BSYNC.RECONVERGENT B0 ;  /* 0x0000000000007941 */ /* 0x000fea0003800200 */
.L_x_1975:
[----:B-----5:R1:W-:Y:S02]  /*b3d0*/  STS.128 [R203+0x1000], R8 ;  /* 0x00100008cb007388 */ /* 0x0203e40000000c00 */
.L_x_1974:
[----:B------:R-:W-:Y:S05]  /*b3e0*/  BSYNC.RECONVERGENT B1 ;  /* 0x0000000000017941 */ /* 0x000fea0003800200 */
.L_x_1973:
[----:B------:R-:W-:-:S13]  /*b3f0*/  ISETP.GE.AND P0, PT, R116, R19, PT ;  /* 0x000000137400720c */ /* 0x000fda0003f06270 */
[----:B------:R1:W-:Y:S01]  /*b400*/  @P0 STS.128 [R203+0x2000], RZ ;  /* 0x002000ffcb000388 */ /* 0x0003e20000000c00 */
[----:B------:R-:W-:Y:S05]  /*b410*/  @P0 BRA `(.L_x_1968) ;  /* 0x0000000000b80947 */ /* 0x000fea0003800000 */
[----:B-1----:R1:W5:Y:S01]  /*b420*/  LD.E.128 R8, desc[UR4][R110.64+0x80] ;  /* 0x000080046e087980 */ /* 0x002362000c101d00 */
[----:B------:R-:W-:Y:S01]  /*b430*/  ISETP.GE.AND P0, PT, R116, R3, PT ;  /* 0x000000037400720c */ /* 0x000fe20003f06270 */
[----:B------:R-:W-:-:S12]  /*b440*/  BSSY.RECONVERGENT B0, `(.L_x_1977) ;  /* 0x000002a000007945 */ /* 0x000fd80003800200 */
[----:B------:R-:W-:Y:S05]  /*b450*/  @P0 BRA `(.L_x_1978) ;  /* 0x0000000000a00947 */ /* 0x000fea0003800000 */
[----:B---3--:R3:W2:Y:S04]  /*b460*/  LD.E.64 R4, desc[UR4][R24.64+0x40] ;  /* 0x0000400418047980 */ /* 0x0086a8000c101b00 */
[----:B------:R4:W2:Y:S01]  /*b470*/  LD.E.64 R6, desc[UR4][R22.64+0x40] ;  /* 0x0000400416067980 */ /* 0x0008a2000c101b00 */
[--C-:B-----5:R-:W-:Y:S01]  /*b480*/  HADD2.F32 R18, -RZ, R9.reuse.H0_H0 ;  /* 0x20000009ff127230 */ /* 0x120fe20000004100 */
[----:B------:R-:W-:Y:S01]  /*b490*/  MOV R14, R10 ;  /* 0x0000000a000e7202 */ /* 0x000fe20000000f00 */
[----:B------:R-:W-:Y:S02]  /*b4a0*/  HADD2.F32 R20, -RZ, R9.H1_H1 ;  /* 0x30000009ff147230 */ /* 0x000fe40000004100 */
[----:B------:R-:W-:Y:S02]  /*b4b0*/  HADD2.F32 R27, -RZ, R11.H1_H1 ;  /* 0x3000000bff1b7230 */ /* 0x000fe40000004100 */
[----:B---3--:R-:W-:-:S02]  /*b4c0*/  HADD2.F32 R25, -RZ, R8.H0_H0 ;  /* 0x20000008ff197230 */ /* 0x008fc40000004100 */
[----:B----4-:R-:W-:Y:S02]  /*b4d0*/  HADD2.F32 R22, -RZ, R11.H0_H0 ;  /* 0x2000000bff167230 */ /* 0x010fe40000004100 */
[----:B--2---:R-:W-:Y:S02]  /*b4e0*/  HADD2.F32 R9, -RZ, R4.H1_H1 ;  /* 0x30000004ff097230 */ /* 0x004fe40000004100 */
[----:B------:R-:W-:Y:S02]  /*b4f0*/  HADD2.F32 R2, -RZ, R5.H1_H1 ;  /* 0x30000005ff027230 */ /* 0x000fe40000004100 */
[--C-:B------:R-:W-:Y:S02]  /*b500*/  HADD2.F32 R12, -RZ, R6.reuse.H1_H1 ;  /* 0x30000006ff0c7230 */ /* 0x100fe40000004100 */
        /* <DEDUP_REMOVED lines=15> */
[----:B------:R-:W-:Y:S02]  /*b600*/  HADD2.F32 R7, -RZ, R7.H0_H0 ;  /* 0x20000007ff077230 */ /* 0x000fe40000004100 */
[-C--:B------:R-:W-:Y:S01]  /*b610*/  FMUL.FTZ R27, R9, R6.reuse ;  /* 0x00000006091b7220 */ /* 0x080fe20000410000 */
[----:B------:R-:W-:Y:S02]  /*b620*/  HADD2.F32 R14, -RZ, R14.H0_H0 ;  /* 0x2000000eff0e7230 */ /* 0x000fe40000004100 */
[C---:B------:R-:W-:Y:S01]  /*b630*/  FMUL.FTZ R9, R10.reuse, R5 ;  /* 0x000000050a097220 */ /* 0x040fe20000410000 */
[C---:B------:R-:W-:Y:S01]  /*b640*/  FFMA.FTZ R8, R25.reuse, R6, -R8 ;  /* 0x0000000619087223 */ /* 0x040fe20000010808 */
[-C--:B------:R-:W-:Y:S01]  /*b650*/  FMUL.FTZ R10, R10, R7.reuse ;  /* 0x000000070a0a7220 */ /* 0x080fe20000410000 */
[----:B------:R-:W-:Y:S01]  /*b660*/  FFMA.FTZ R27, R25, R4, R27 ;  /* 0x00000004191b7223 */ /* 0x000fe2000001001b */
[----:B------:R-:W-:Y:S01]  /*b670*/  FFMA.FTZ R9, R14, R7, -R9 ;  /* 0x000000070e097223 */ /* 0x000fe20000010809 */
[----:B------:R-:W-:Y:S01]  /*b680*/  F2FP.F16.F32.PACK_AB R20, R20, R23 ;  /* 0x000000171414723e */ /* 0x000fe200000000ff */
[----:B------:R-:W-:Y:S01]  /*b690*/  FFMA.FTZ R10, R14, R5, R10 ;  /* 0x000000050e0a7223 */ /* 0x000fe2000001000a */
[----:B------:R-:W-:-:S02]  /*b6a0*/  F2FP.F16.F32.PACK_AB R11, R2, R11 ;  /* 0x0000000b020b723e */ /* 0x000fc400000000ff */
[----:B------:R-:W-:Y:S02]  /*b6b0*/  F2FP.F16.F32.PACK_AB R8, R27, R8 ;  /* 0x000000081b08723e */ /* 0x000fe400000000ff */
[----:B------:R-:W-:Y:S02]  /*b6c0*/  F2FP.F16.F32.PACK_AB R10, R10, R9 ;  /* 0x000000090a0a723e */ /* 0x000fe400000000ff */
[----:B------:R-:W-:Y:S02]  /*b6d0*/  MOV R9, R20 ;  /* 0x0000001400097202 */ /* 0x000fe40000000f00 */
.L_x_1978:
[----:B------:R-:W-:Y:S05]  /*b6e0*/  BSYNC.RECONVERGENT B0 ;  /* 0x0000000000007941 */ /* 0x000fea0003800200 */
.L_x_1977:
[----:B-----5:R1:W-:Y:S02]  /*b6f0*/  STS.128 [R203+0x2000], R8 ;  /* 0x00200008cb007388 */ /* 0x0203e40000000c00 */
.L_x_1968:
[----:B------:R-:W-:Y:S05]  /*b700*/  BSYNC.RECONVERGENT B2 ;  /* 0x0000000000027941 */ /* 0x000fea0003800200 */
.L_x_1967:
        /* <DEDUP_REMOVED lines=13> */
[----:B---3--:R-:W-:-:S04]  /*b7e0*/  IADD3 R5, P0, PT, R0, R15, RZ ;  /* 0x0000000f00057210 */ /* 0x008fc80007f1e0ff */
[----:B------:R-:W-:Y:S02]  /*b7f0*/  LEA.HI.X.SX32 R2, R0, R13, 0x1, P0 ;  /* 0x0000000d00027211 */ /* 0x000fe400000f0eff */
[C---:B------:R-:W-:Y:S02]  /*b800*/  SHF.L.U32 R7, R5.reuse, 0x1, RZ ;  /* 0x0000000105077819 */ /* 0x040fe400000006ff */
[----:B------:R-:W-:Y:S02]  /*b810*/  SHF.L.U64.HI R5, R5, 0x1, R2 ;  /* 0x0000000105057819 */ /* 0x000fe40000010202 */
[-C--:B------:R-:W-:Y:S02]  /*b820*/  IADD3 R6, P1, PT, R16, R7.reuse, RZ ;  /* 0x0000000710067210 */ /* 0x080fe40007f3e0ff */
[----:B------:R-:W-:Y:S02]  /*b830*/  IADD3 R4, P0, PT, R28, R7, RZ ;  /* 0x000000071c047210 */ /* 0x000fe40007f1e0ff */
[----:B------:R-:W-:-:S02]  /*b840*/  IADD3.X R7, PT, PT, R17, R5, RZ, P1, !PT ;  /* 0x0000000511077210 */ /* 0x000fc40000ffe4ff */
[----:B------:R-:W-:-:S04]  /*b850*/  IADD3.X R5, PT, PT, R29, R5, RZ, P0, !PT ;  /* 0x000000051d057210 */ /* 0x000fc800007fe4ff */
[----:B------:R-:W3:Y:S04]  /*b860*/  LD.E.64 R6, desc[UR4][R6.64] ;  /* 0x0000000406067980 */ /* 0x000ee8000c101b00 */
[----:B------:R-:W2:Y:S01]  /*b870*/  LD.E.64 R4, desc[UR4][R4.64] ;  /* 0x0000000404047980 */ /* 0x000ea2000c101b00 */
[--C-:B-----5:R-:W-:Y:S02]  /*b880*/  HADD2.F32 R18, -RZ, R9.reuse.H0_H0 ;  /* 0x20000009ff127230 */ /* 0x120fe40000004100 */
[----:B------:R-:W-:Y:S02]  /*b890*/  HADD2.F32 R22, -RZ, R9.H1_H1 ;  /* 0x30000009ff167230 */ /* 0x000fe40000004100 */
[--C-:B------:R-:W-:Y:S01]  /*b8a0*/  HADD2.F32 R23, -RZ, R11.reuse.H1_H1 ;  /* 0x3000000bff177230 */ /* 0x100fe20000004100 */
[----:B------:R-:W-:Y:S01]  /*b8b0*/  MOV R14, R10 ;  /* 0x0000000a000e7202 */ /* 0x000fe20000000f00 */
[----:B------:R-:W-:-:S02]  /*b8c0*/  HADD2.F32 R24, -RZ, R11.H0_H0 ;  /* 0x2000000bff187230 */ /* 0x000fc40000004100 */
[----:B---3--:R-:W-:Y:S02]  /*b8d0*/  HADD2.F32 R12, -RZ, R6.H1_H1 ;  /* 0x30000006ff0c7230 */ /* 0x008fe40000004100 */
[----:B--2---:R-:W-:Y:S02]  /*b8e0*/  HADD2.F32 R9, -RZ, R4.H1_H1 ;  /* 0x30000004ff097230 */ /* 0x004fe40000004100 */
[----:B------:R-:W-:Y:S02]  /*b8f0*/  HADD2.F32 R2, -RZ, R5.H1_H1 ;  /* 0x30000005ff027230 */ /* 0x000fe40000004100 */
[----:B------:R-:W-:Y:S02]  /*b900*/  HADD2.F32 R10, -RZ, R7.H1_H1 ;  /* 0x30000007ff0a7230 */ /* 0x000fe40000004100 */
[C---:B------:R-:W-:Y:S01]  /*b910*/  FMUL.FTZ R25, R22.reuse, R9 ;  /* 0x0000000916197220 */ /* 0x040fe20000410000 */
[----:B------:R-:W-:Y:S01]  /*b920*/  FMUL.FTZ R22, R22, R12 ;  /* 0x0000000c16167220 */ /* 0x000fe20000410000 */
[----:B------:R-:W-:Y:S01]  /*b930*/  FMUL.FTZ R11, R23, R2 ;  /* 0x00000002170b7220 */ /* 0x000fe20000410000 */
[----:B------:R-:W-:-:S02]  /*b940*/  HADD2.F32 R6, -RZ, R6.H0_H0 ;  /* 0x20000006ff067230 */ /* 0x000fc40000004100 */
[-C--:B------:R-:W-:Y:S01]  /*b950*/  FMUL.FTZ R23, R23, R10.reuse ;  /* 0x0000000a17177220 */ /* 0x080fe20000410000 */
[----:B------:R-:W-:Y:S01]  /*b960*/  FFMA.FTZ R22, R18, R9, R22 ;  /* 0x0000000912167223 */ /* 0x000fe20000010016 */
[C---:B------:R-:W-:Y:S01]  /*b970*/  FFMA.FTZ R11, R24.reuse, R10, -R11 ;  /* 0x0000000a180b7223 */ /* 0x040fe2000001080b */
[----:B------:R-:W-:Y:S02]  /*b980*/  HADD2.F32 R9, -RZ, R8.H1_H1 ;  /* 0x30000008ff097230 */ /* 0x000fe40000004100 */
[----:B------:R-:W-:Y:S02]  /*b990*/  HADD2.F32 R4, -RZ, R4.H0_H0 ;  /* 0x20000004ff047230 */ /* 0x000fe40000004100 */
[----:B------:R-:W-:Y:S02]  /*b9a0*/  HADD2.F32 R5, -RZ, R5.H0_H0 ;  /* 0x20000005ff057230 */ /* 0x000fe40000004100 */
[----:B------:R-:W-:Y:S02]  /*b9b0*/  HADD2.F32 R10, -RZ, R14.H1_H1 ;  /* 0x3000000eff0a7230 */ /* 0x000fe40000004100 */
[----:B------:R-:W-:Y:S01]  /*b9c0*/  FFMA.FTZ R2, R24, R2, R23 ;  /* 0x0000000218027223 */ /* 0x000fe20000010017 */
[----:B------:R-:W-:-:S02]  /*b9d0*/  HADD2.F32 R7, -RZ, R7.H0_H0 ;  /* 0x20000007ff077230 */ /* 0x000fc40000004100 */
[C---:B------:R-:W-:Y:S01]  /*b9e0*/  FMUL.FTZ R27, R9.reuse, R6 ;  /* 0x00000006091b7220 */ /* 0x040fe20000410000 */
[----:B------:R-:W-:Y:S02]  /*b9f0*/  HADD2.F32 R23, -RZ, R8.H0_H0 ;  /* 0x20000008ff177230 */ /* 0x000fe40000004100 */
[----:B------:R-:W-:Y:S01]  /*ba00*/  FMUL.FTZ R8, R9, R4 ;  /* 0x0000000409087220 */ /* 0x000fe20000410000 */
[----:B------:R-:W-:Y:S02]  /*ba10*/  HADD2.F32 R14, -RZ, R14.H0_H0 ;  /* 0x2000000eff0e7230 */ /* 0x000fe40000004100 */
[C---:B------:R-:W-:Y:S01]  /*ba20*/  FMUL.FTZ R9, R10.reuse, R5 ;  /* 0x000000050a097220 */ /* 0x040fe20000410000 */
[-C--:B------:R-:W-:Y:S01]  /*ba30*/  FMUL.FTZ R10, R10, R7.reuse ;  /* 0x000000070a0a7220 */ /* 0x080fe20000410000 */
[----:B------:R-:W-:Y:S01]  /*ba40*/  FFMA.FTZ R25, R18, R12, -R25 ;  /* 0x0000000c12197223 */ /* 0x000fe20000010819 */
[C---:B------:R-:W-:Y:S01]  /*ba50*/  FFMA.FTZ R8, R23.reuse, R6, -R8 ;  /* 0x0000000617087223 */ /* 0x040fe20000010808 */
[C---:B------:R-:W-:Y:S01]  /*ba60*/  FFMA.FTZ R9, R14.reuse, R7, -R9 ;  /* 0x000000070e097223 */ /* 0x040fe20000010809 */
[----:B------:R-:W-:Y:S01]  /*ba70*/  FFMA.FTZ R10, R14, R5, R10 ;  /* 0x000000050e0a7223 */ /* 0x000fe2000001000a */
[----:B------:R-:W-:Y:S01]  /*ba80*/  FFMA.FTZ R27, R23, R4, R27 ;  /* 0x00000004171b7223 */ /* 0x000fe2000001001b */
[----:B------:R-:W-:-:S02]  /*ba90*/  F2FP.F16.F32.PACK_AB R22, R22, R25 ;  /* 0x000000191616723e */ /* 0x000fc400000000ff */
[----:B------:R-:W-:Y:S02]  /*baa0*/  F2FP.F16.F32.PACK_AB R11, R2, R11 ;  /* 0x0000000b020b723e */ /* 0x000fe400000000ff */
[----:B------:R-:W-:Y:S02]  /*bab0*/  F2FP.F16.F32.PACK_AB R10, R10, R9 ;  /* 0x000000090a0a723e */ /* 0x000fe400000000ff */
[----:B------:R-:W-:Y:S02]  /*bac0*/  F2FP.F16.F32.PACK_AB R8, R27, R8 ;  /* 0x000000081b08723e */ /* 0x000fe400000000ff */
[----:B------:R-:W-:Y:S02]  /*bad0*/  MOV R9, R22 ;  /* 0x0000001600097202 */ /* 0x000fe40000000f00 */
.L_x_1982:
[----:B------:R-:W-:Y:S05]  /*bae0*/  BSYNC.RECONVERGENT B0 ;  /* 0x0000000000007941 */ /* 0x000fea0003800200 */
.L_x_1981:
[----:B-----5:R1:W-:Y:S02]  /*baf0*/  STS.128 [R203+0x800], R8 ;  /* 0x00080008cb007388 */ /* 0x0203e40000000c00 */
.L_x_1980:
[----:B------:R-:W-:Y:S05]  /*bb00*/  BSYNC.RECONVERGENT B1 ;  /* 0x0000000000017941 */ /* 0x000fea0003800200 */
.L_x_1979:
        /* <DEDUP_REMOVED lines=17> */
[----:B------:R2:W4:Y:S01]  /*bc20*/  LD.E.64 R6, desc[UR4][R24.64+0x20] ;  /* 0x0000200418067980 */ /* 0x000522000c101b00 */
[--C-:B-----5:R-:W-:Y:S01]  /*bc30*/  HADD2.F32 R18, -RZ, R9.reuse.H0_H0 ;  /* 0x20000009ff127230 */ /* 0x120fe20000004100 */
[----:B------:R-:W-:Y:S01]  /*bc40*/  MOV R14, R10 ;  /* 0x0000000a000e7202 */ /* 0x000fe20000000f00 */
[----:B------:R-:W-:Y:S02]  /*bc50*/  HADD2.F32 R22, -RZ, R9.H1_H1 ;  /* 0x30000009ff167230 */ /* 0x000fe40000004100 */
[--C-:B------:R-:W-:Y:S02]  /*bc60*/  HADD2.F32 R23, -RZ, R11.reuse.H1_H1 ;  /* 0x3000000bff177230 */ /* 0x100fe40000004100 */
[----:B--2---:R-:W-:-:S02]  /*bc70*/  HADD2.F32 R24, -RZ, R11.H0_H0 ;  /* 0x2000000bff187230 */ /* 0x004fc40000004100 */
        /* <DEDUP_REMOVED lines=33> */
.L_x_1986:
[----:B------:R-:W-:Y:S05]  /*be90*/  BSYNC.RECONVERGENT B0 ;  /* 0x0000000000007941 */ /* 0x000fea0003800200 */
.L_x_1985:
[----:B-----5:R1:W-:Y:S02]  /*bea0*/  STS.128 [R203+0x1800], R8 ;  /* 0x00180008cb007388 */ /* 0x0203e40000000c00 */
.L_x_1984:
[----:B------:R-:W-:Y:S05]  /*beb0*/  BSYNC.RECONVERGENT B1 ;  /* 0x0000000000017941 */ /* 0x000fea0003800200 */
.L_x_1983:
[----:B------:R-:W-:-:S13]  /*bec0*/  ISETP.GE.AND P0, PT, R116, R19, PT ;  /* 0x000000137400720c */ /* 0x000fda0003f06270 */
[----:B------:R1:W-:Y:S01]  /*bed0*/  @P0 STS.128 [R203+0x2800], RZ ;  /* 0x002800ffcb000388 */ /* 0x0003e20000000c00 */
[----:B------:R-:W-:Y:S05]  /*bee0*/  @P0 BRA `(.L_x_1964) ;  /* 0x0000002400600947 */ /* 0x000fea0003800000 */
[----:B-1----:R1:W5:Y:S01]  /*bef0*/  LD.E.128 R8, desc[UR4][R20.64+0x80] ;  /* 0x0000800414087980 */ /* 0x002362000c101d00 */
[----:B------:R-:W-:Y:S01]  /*bf00*/  ISETP.GE.AND P0, PT, R116, R3, PT ;  /* 0x000000037400720c */ /* 0x000fe20003f06270 */
[----:B------:R-:W-:-:S12]  /*bf10*/  BSSY.RECONVERGENT B0, `(.L_x_1987) ;  /* 0x0000032000007945 */ /* 0x000fd80003800200 */
[----:B------:R-:W-:Y:S05]  /*bf20*/  @P0 BRA `(.L_x_1988) ;  /* 0x0000000000c00947 */ /* 0x000fea0003800000 */
[----:B------:R-:W-:-:S04]  /*bf30*/  IADD3 R15, P0, PT, R0, R15, RZ ;  /* 0x0000000f000f7210 */ /* 0x000fc80007f1e0ff */
[----:B------:R-:W-:Y:S02]  /*bf40*/  LEA.HI.X.SX32 R0, R0, R13, 0x1, P0 ;  /* 0x0000000d00007211 */ /* 0x000fe400000f0eff */
[C---:B------:R-:W-:Y:S02]  /*bf50*/  SHF.L.U32 R3, R15.reuse, 0x1, RZ ;  /* 0x000000010f037819 */ /* 0x040fe400000006ff */
[----:B------:R-:W-:Y:S02]  /*bf60*/  SHF.L.U64.HI R15, R15, 0x1, R0 ;  /* 0x000000010f0f7819 */ /* 0x000fe40000010200 */
[-C--:B------:R-:W-:Y:S02]  /*bf70*/  IADD3 R2, P0, PT, R28, R3.reuse, RZ ;  /* 0x000000031c027210 */ /* 0x080fe40007f1e0ff */
[----:B---3--:R-:W-:Y:S02]  /*bf80*/  IADD3 R4, P1, PT, R16, R3, RZ ;  /* 0x0000000310047210 */ /* 0x008fe40007f3e0ff */
[----:B------:R-:W-:-:S02]  /*bf90*/  IADD3.X R3, PT, PT, R29, R15, RZ, P0, !PT ;  /* 0x0000000f1d037210 */ /* 0x000fc400007fe4ff */
[----:B------:R-:W-:-:S04]  /*bfa0*/  IADD3.X R5, PT, PT, R17, R15, RZ, P1, !PT ;  /* 0x0000000f11057210 */ /* 0x000fc80000ffe4ff */
[----:B------:R-:W3:Y:S04]  /*bfb0*/  LD.E.64 R2, desc[UR4][R2.64+0x40] ;  /* 0x0000400402027980 */ /* 0x000ee8000c101b00 */
[----:B------:R-:W2:Y:S01]  /*bfc0*/  LD.E.64 R4, desc[UR4][R4.64+0x40] ;  /* 0x0000400404047980 */ /* 0x000ea2000c101b00 */
[----:B-----5:R-:W-:Y:S01]  /*bfd0*/  MOV R7, R9 ;  /* 0x0000000900077202 */ /* 0x020fe20000000f00 */
[--C-:B------:R-:W-:Y:S02]  /*bfe0*/  HADD2.F32 R12, -RZ, R8.reuse.H1_H1 ;  /* 0x30000008ff0c7230 */ /* 0x100fe40000004100 */
[----:B------:R-:W-:Y:S02]  /*bff0*/  HADD2.F32 R8, -RZ, R8.H0_H0 ;  /* 0x20000008ff087230 */ /* 0x000fe40000004100 */
[----:B------:R-:W-:-:S02]  /*c000*/  HADD2.F32 R9, -RZ, R7.H0_H0 ;  /* 0x20000007ff097230 */ /* 0x000fc40000004100 */
[----:B------:R-:W-:Y:S02]  /*c010*/  HADD2.F32 R7, -RZ, R7.H1_H1 ;  /* 0x30000007ff077230 */ /* 0x000fe40000004100 */
[--C-:B---3--:R-:W-:Y:S02]  /*c020*/  HADD2.F32 R0, -RZ, R2.reuse.H1_H1 ;  /* 0x30000002ff007230 */ /* 0x108fe40000004100 */
[----:B------:R-:W-:Y:S02]  /*c030*/  HADD2.F32 R13, -RZ, R2.H0_H0 ;  /* 0x20000002ff0d7230 */ /* 0x000fe40000004100 */
[--C-:B--2---:R-:W-:Y:S02]  /*c040*/  HADD2.F32 R6, -RZ, R4.reuse.H1_H1 ;  /* 0x30000004ff067230 */ /* 0x104fe40000004100 */
[----:B------:R-:W-:Y:S01]  /*c050*/  FMUL.FTZ R2, R7, R0 ;  /* 0x0000000007027220 */ /* 0x000fe20000410000 */
[----:B------:R-:W-:Y:S02]  /*c060*/  HADD2.F32 R15, -RZ, R4.H0_H0 ;  /* 0x20000004ff0f7230 */ /* 0x000fe40000004100 */
[----:B------:R-:W-:Y:S01]  /*c070*/  FMUL.FTZ R17, R12, R13 ;  /* 0x0000000d0c117220 */ /* 0x000fe20000410000 */
[----:B------:R-:W-:-:S02]  /*c080*/  HADD2.F32 R4, -RZ, R3.H0_H0 ;  /* 0x20000003ff047230 */ /* 0x000fc40000004100 */
[-C--:B------:R-:W-:Y:S01]  /*c090*/  FMUL.FTZ R7, R7, R6.reuse ;  /* 0x0000000607077220 */ /* 0x080fe20000410000 */
[C---:B------:R-:W-:Y:S01]  /*c0a0*/  FFMA.FTZ R2, R9.reuse, R6, -R2 ;  /* 0x0000000609027223 */ /* 0x040fe20000010802 */
[-C--:B------:R-:W-:Y:S01]  /*c0b0*/  FMUL.FTZ R12, R12, R15.reuse ;  /* 0x0000000f0c0c7220 */ /* 0x080fe20000410000 */
[----:B------:R-:W-:Y:S02]  /*c0c0*/  HADD2.F32 R3, -RZ, R3.H1_H1 ;  /* 0x30000003ff037230 */ /* 0x000fe40000004100 */
[----:B------:R-:W-:Y:S01]  /*c0d0*/  FFMA.FTZ R7, R9, R0, R7 ;  /* 0x0000000009077223 */ /* 0x000fe20000010007 */
[----:B------:R-:W-:Y:S02]  /*c0e0*/  HADD2.F32 R0, -RZ, R5.H0_H0 ;  /* 0x20000005ff007230 */ /* 0x000fe40000004100 */
[C---:B------:R-:W-:Y:S01]  /*c0f0*/  FFMA.FTZ R17, R8.reuse, R15, -R17 ;  /* 0x0000000f08117223 */ /* 0x040fe20000010811 */
[----:B------:R-:W-:Y:S02]  /*c100*/  HADD2.F32 R9, -RZ, R10.H1_H1 ;  /* 0x3000000aff097230 */ /* 0x000fe40000004100 */
[----:B------:R-:W-:Y:S01]  /*c110*/  FFMA.FTZ R12, R8, R13, R12 ;  /* 0x0000000d080c7223 */ /* 0x000fe2000001000c */
[----:B------:R-:W-:Y:S01]  /*c120*/  HADD2.F32 R6, -RZ, R11.H1_H1 ;  /* 0x3000000bff067230 */ /* 0x000fe20000004100 */
[----:B------:R-:W-:Y:S01]  /*c130*/  F2FP.F16.F32.PACK_AB R7, R7, R2 ;  /* 0x000000020707723e */ /* 0x000fe200000000ff */
[----:B------:R-:W-:-:S02]  /*c140*/  HADD2.F32 R5, -RZ, R5.H1_H1 ;  /* 0x30000005ff057230 */ /* 0x000fc40000004100 */
[C---:B------:R-:W-:Y:S01]  /*c150*/  FMUL.FTZ R13, R9.reuse, R0 ;  /* 0x00000000090d7220 */ /* 0x040fe20000410000 */
[----:B------:R-:W-:Y:S02]  /*c160*/  HADD2.F32 R8, -RZ, R11.H0_H0 ;  /* 0x2000000bff087230 */ /* 0x000fe40000004100 */
[----:B------:R-:W-:Y:S01]  /*c170*/  FMUL.FTZ R11, R9, R4 ;  /* 0x00000004090b7220 */ /* 0x000fe20000410000 */
[----:B------:R-:W-:Y:S02]  /*c180*/  HADD2.F32 R10, -RZ, R10.H0_H0 ;  /* 0x2000000aff0a7230 */ /* 0x000fe40000004100 */
[C---:B------:R-:W-:Y:S01]  /*c190*/  FMUL.FTZ R9, R6.reuse, R3 ;  /* 0x0000000306097220 */ /* 0x040fe20000410000 */
[-C--:B------:R-:W-:Y:S02]  /*c1a0*/  FMUL.FTZ R6, R6, R5.reuse ;  /* 0x0000000506067220 */ /* 0x080fe40000410000 */
        /* <DEDUP_REMOVED lines=8> */
.L_x_1988:
[----:B------:R-:W-:Y:S05]  /*c230*/  BSYNC.RECONVERGENT B0 ;  /* 0x0000000000007941 */ /* 0x000fea0003800200 */
.L_x_1987:
[----:B-----5:R1:W-:Y:S01]  /*c240*/  STS.128 [R203+0x2800], R8 ;  /* 0x00280008cb007388 */ /* 0x0203e20000000c00 */
[----:B------:R-:W-:Y:S05]  /*c250*/  BRA `(.L_x_1964) ;  /* 0x0000002000847947 */ /* 0x000fea0003800000 */
.L_x_1966:
        /* <DEDUP_REMOVED lines=46> */
[----:B------:R-:W-:Y:S02]  /*c540*/  HADD2.F32 R36, -RZ, R5.H1_H1 ;  /* 0x30000005ff247230 */ /* 0x000fe40000004100 */
[----:B------:R-:W-:Y:S01]  /*c550*/  @P1 FADD.FTZ R39, -R39, -RZ ;  /* 0x800000ff27271221 */ /* 0x000fe20000010100 */
[--C-:B------:R-:W-:Y:S02]  /*c560*/  HADD2.F32 R4, -RZ, R6.reuse.H0_H0 ;  /* 0x20000006ff047230 */ /* 0x100fe40000004100 */
[----:B------:R-:W-:Y:S01]  /*c570*/  @P1 FADD.FTZ R37, -R37, -RZ ;  /* 0x800000ff25251221 */ /* 0x000fe20000010100 */
[----:B------:R-:W-:Y:S02]  /*c580*/  HADD2.F32 R41, -RZ, R6.H1_H1 ;  /* 0x30000006ff297230 */ /* 0x000fe40000004100 */
[----:B------:R-:W-:Y:S01]  /*c590*/  FMUL.FTZ R22, R22, R15 ;  /* 0x0000000f16167220 */ /* 0x000fe20000410000 */
[----:B------:R-:W-:-:S02]  /*c5a0*/  HADD2.F32 R5, -RZ, R7.H0_H0 ;  /* 0x20000007ff057230 */ /* 0x000fc40000004100 */
[----:B------:R-:W-:Y:S01]  /*c5b0*/  @P1 FADD.FTZ R4, -R4, -RZ ;  /* 0x800000ff04041221 */ /* 0x000fe20000010100 */
[----:B------:R-:W-:Y:S02]  /*c5c0*/  HADD2.F32 R6, -RZ, R7.H1_H1 ;  /* 0x30000007ff067230 */ /* 0x000fe40000004100 */
[----:B------:R-:W-:Y:S01]  /*c5d0*/  @P1 FADD.FTZ R36, -R36, -RZ ;  /* 0x800000ff24241221 */ /* 0x000fe20000010100 */
[----:B------:R-:W-:Y:S02]  /*c5e0*/  HADD2.F32 R15, -RZ, R20.H1_H1 ;  /* 0x30000014ff0f7230 */ /* 0x000fe40000004100 */
[----:B------:R-:W-:Y:S01]  /*c5f0*/  @P1 FADD.FTZ R5, -R5, -RZ ;  /* 0x800000ff05051221 */ /* 0x000fe20000010100 */
[----:B------:R-:W-:Y:S01]  /*c600*/  FMUL.FTZ R13, R13, R4 ;  /* 0x000000040d0d7220 */ /* 0x000fe20000410000 */
[----:B------:R-:W-:Y:S01]  /*c610*/  @P1 FADD.FTZ R6, -R6, -RZ ;  /* 0x800000ff06061221 */ /* 0x000fe20000010100 */
[----:B--2---:R-:W-:Y:S02]  /*c620*/  HADD2.F32 R4, -RZ, R8.H0_H0 ;  /* 0x20000008ff047230 */ /* 0x004fe40000004100 */
[----:B------:R-:W-:Y:S01]  /*c630*/  FMUL.FTZ R14, R14, R5 ;  /* 0x000000050e0e7220 */ /* 0x000fe20000410000 */
[----:B------:R-:W-:-:S02]  /*c640*/  HADD2.F32 R5, -RZ, R20.H0_H0 ;  /* 0x20000014ff057230 */ /* 0x000fc40000004100 */
[----:B------:R-:W-:Y:S01]  /*c650*/  FMUL.FTZ R35, R35, R6 ;  /* 0x0000000623237220 */ /* 0x000fe20000410000 */
[----:B------:R-:W-:Y:S02]  /*c660*/  HADD2.F32 R7, -RZ, R21.H0_H0 ;  /* 0x20000015ff077230 */ /* 0x000fe40000004100 */
[----:B------:R-:W-:Y:S01]  /*c670*/  FMUL.FTZ R32, R32, R39 ;  /* 0x0000002720207220 */ /* 0x000fe20000410000 */
[----:B------:R-:W-:Y:S02]  /*c680*/  HADD2.F32 R8, -RZ, R8.H1_H1 ;  /* 0x30000008ff087230 */ /* 0x000fe40000004100 */
[----:B------:R-:W-:Y:S01]  /*c690*/  FMUL.FTZ R12, R12, R37 ;  /* 0x000000250c0c7220 */ /* 0x000fe20000410000 */
[--C-:B------:R-:W-:Y:S02]  /*c6a0*/  HADD2.F32 R6, -RZ, R9.reuse.H0_H0 ;  /* 0x20000009ff067230 */ /* 0x100fe40000004100 */
[----:B------:R-:W-:Y:S01]  /*c6b0*/  @P1 FADD.FTZ R41, -R41, -RZ ;  /* 0x800000ff29291221 */ /* 0x000fe20000010100 */
[----:B------:R-:W-:Y:S01]  /*c6c0*/  FMUL.FTZ R33, R33, R36 ;  /* 0x0000002421217220 */ /* 0x000fe20000410000 */
[----:B------:R-:W-:-:S02]  /*c6d0*/  HADD2.F32 R36, -RZ, R9.H1_H1 ;  /* 0x30000009ff247230 */ /* 0x000fc40000004100 */
[----:B------:R-:W-:Y:S01]  /*c6e0*/  FFMA.FTZ R4, R5, R4, R22 ;  /* 0x0000000405047223 */ /* 0x000fe20000010016 */
[--C-:B------:R-:W-:Y:S02]  /*c6f0*/  HADD2.F32 R20, -RZ, R10.reuse.H0_H0 ;  /* 0x2000000aff147230 */ /* 0x100fe40000004100 */
[----:B------:R-:W-:Y:S01]  /*c700*/  FFMA.FTZ R15, R15, R8, R32 ;  /* 0x000000080f0f7223 */ /* 0x000fe20000010020 */
[----:B------:R-:W-:Y:S02]  /*c710*/  HADD2.F32 R37, -RZ, R10.H1_H1 ;  /* 0x3000000aff257230 */ /* 0x000fe40000004100 */
[----:B------:R-:W-:Y:S01]  /*c720*/  FFMA.FTZ R6, R7, R6, R12 ;  /* 0x0000000607067223 */ /* 0x000fe2000001000c */
[--C-:B------:R-:W-:Y:S02]  /*c730*/  HADD2.F32 R9, -RZ, R11.reuse.H0_H0 ;  /* 0x2000000bff097230 */ /* 0x100fe40000004100 */
[----:B------:R-:W-:Y:S01]  /*c740*/  FMUL.FTZ R34, R34, R41 ;  /* 0x0000002922227220 */ /* 0x000fe20000410000 */
[----:B------:R-:W-:-:S02]  /*c750*/  HADD2.F32 R10, -RZ, R11.H1_H1 ;  /* 0x3000000bff0a7230 */ /* 0x000fc40000004100 */
[----:B------:R-:W-:Y:S02]  /*c760*/  HADD2.F32 R12, -RZ, R21.H1_H1 ;  /* 0x30000015ff0c7230 */ /* 0x000fe40000004100 */
[--C-:B------:R-:W-:Y:S02]  /*c770*/  HADD2.F32 R8, -RZ, R30.reuse.H0_H0 ;  /* 0x2000001eff087230 */ /* 0x100fe40000004100 */
[----:B------:R-:W-:Y:S02]  /*c780*/  HADD2.F32 R7, -RZ, R30.H1_H1 ;  /* 0x3000001eff077230 */ /* 0x000fe40000004100 */
[----:B------:R-:W-:Y:S01]  /*c790*/  FFMA.FTZ R33, R12, R36, R33 ;  /* 0x000000240c217223 */ /* 0x000fe20000010021 */
[--C-:B------:R-:W-:Y:S02]  /*c7a0*/  HADD2.F32 R5, -RZ, R23.reuse.H0_H0 ;  /* 0x20000017ff057230 */ /* 0x100fe40000004100 */
[----:B------:R-:W-:Y:S01]  /*c7b0*/  FFMA.FTZ R8, R8, R20, R13 ;  /* 0x0000001408087223 */ /* 0x000fe2000001000d */
[----:B------:R-:W-:-:S02]  /*c7c0*/  HADD2.F32 R22, -RZ, R23.H1_H1 ;  /* 0x30000017ff167230 */ /* 0x000fc40000004100 */
[----:B------:R-:W-:Y:S01]  /*c7d0*/  FFMA.FTZ R7, R7, R37, R34 ;  /* 0x0000002507077223 */ /* 0x000fe20000010022 */
[----:B------:R-:W-:Y:S01]  /*c7e0*/  F2FP.F16.F32.PACK_AB R20, R15, R4 ;  /* 0x000000040f14723e */ /* 0x000fe200000000ff */
[----:B------:R-:W-:Y:S01]  /*c7f0*/  FFMA.FTZ R5, R5, R9, R14 ;  /* 0x0000000905057223 */ /* 0x000fe2000001000e */
[----:B------:R-:W-:Y:S01]  /*c800*/  F2FP.F16.F32.PACK_AB R21, R33, R6 ;  /* 0x000000062115723e */ /* 0x000fe200000000ff */
[----:B------:R-:W-:Y:S01]  /*c810*/  FFMA.FTZ R10, R22, R10, R35 ;  /* 0x0000000a160a7223 */ /* 0x000fe20000010023 */
[----:B------:R-:W-:-:S04]  /*c820*/  F2FP.F16.F32.PACK_AB R22, R7, R8 ;  /* 0x000000080716723e */ /* 0x000fc800000000ff */
[----:B------:R-:W-:Y:S02]  /*c830*/  F2FP.F16.F32.PACK_AB R23, R10, R5 ;  /* 0x000000050a17723e */ /* 0x000fe400000000ff */
.L_x_1994:
[----:B------:R-:W-:Y:S05]  /*c840*/  BSYNC.RECONVERGENT B0 ;  /* 0x0000000000007941 */ /* 0x000fea0003800200 */
.L_x_1993:
[----:B-----5:R-:W-:Y:S01]  /*c850*/  IMAD.MOV.U32 R6, RZ, RZ, R22 ;  /* 0x000000ffff067224 */ /* 0x020fe200078e0016 */
[----:B------:R-:W-:Y:S01]  /*c860*/  MOV R4, R20 ;  /* 0x0000001400047202 */ /* 0x000fe20000000f00 */
[----:B------:R-:W-:Y:S01]  /*c870*/  IMAD.MOV.U32 R7, RZ, RZ, R23 ;  /* 0x000000ffff077224 */ /* 0x000fe200078e0017 */
[----:B------:R-:W-:Y:S02]  /*c880*/  MOV R5, R21 ;  /* 0x0000001500057202 */ /* 0x000fe40000000f00 */
.L_x_1992:
[----:B------:R-:W-:Y:S05]  /*c890*/  BSYNC.RECONVERGENT B1 ;  /* 0x0000000000017941 */ /* 0x000fea0003800200 */
.L_x_1991:
        /* <DEDUP_REMOVED lines=52> */
[----:B----4-:R-:W-:Y:S02]  /*cbe0*/  HADD2.F32 R4, -RZ, R8.H0_H0 ;  /* 0x20000008ff047230 */ /* 0x010fe40000004100 */
        /* <DEDUP_REMOVED lines=33> */
.L_x_1998:
[----:B------:R-:W-:Y:S05]  /*ce00*/  BSYNC.RECONVERGENT B0 ;  /* 0x0000000000007941 */ /* 0x000fea0003800200 */
.L_x_1997:
[----:B-----5:R1:W-:Y:S02]  /*ce10*/  STS.128 [R203+0x1000], R20 ;  /* 0x00100014cb007388 */ /* 0x0203e40000000c00 */
.L_x_1996:
[----:B------:R-:W-:Y:S05]  /*ce20*/  BSYNC.RECONVERGENT B1 ;  /* 0x0000000000017941 */ /* 0x000fea0003800200 */
.L_x_1995:
        /* <DEDUP_REMOVED lines=84> */
.L_x_2000:
[----:B------:R-:W-:Y:S05]  /*d370*/  BSYNC.RECONVERGENT B0 ;  /* 0x0000000000007941 */ /* 0x000fea0003800200 */
.L_x_1999:
[----:B-----5:R1:W-:Y:S02]  /*d380*/  STS.128 [R203+0x2000], R20 ;  /* 0x00200014cb007388 */ /* 0x0203e40000000c00 */
.L_x_1990:
[----:B------:R-:W-:Y:S05]  /*d390*/  BSYNC.RECONVERGENT B2 ;  /* 0x0000000000027941 */ /* 0x000fea0003800200 */
.L_x_1989:
        /* <DEDUP_REMOVED lines=13> */
[----:B------:R-:W-:Y:S02]  /*d470*/  ISETP.GT.AND P0, PT, R26, RZ, PT ;  /* 0x000000ff1a00720c */ /* 0x000fe40003f04270 */
[--C-:B---3--:R-:W-:Y:S02]  /*d480*/  SHF.R.S32.HI R4, RZ, 0x1f, R0.reuse ;  /* 0x0000001fff047819 */ /* 0x108fe40000011400 */
[----:B------:R-:W-:Y:S02]  /*d490*/  SEL R9, R18, RZ, !P0 ;  /* 0x000000ff12097207 */ /* 0x000fe40004000000 */
[----:B------:R-:W-:Y:S02]  /*d4a0*/  SEL R7, R24, RZ, !P0 ;  /* 0x000000ff18077207 */ /* 0x000fe40004000000 */
[----:B------:R-:W-:Y:S02]  /*d4b0*/  IADD3 R9, P2, P1, R9, R25, R0 ;  /* 0x0000001909097210 */ /* 0x000fe4000795e000 */
[----:B------:R-:W-:-:S02]  /*d4c0*/  SEL R5, R19, R18, P0 ;  /* 0x0000001213057207 */ /* 0x000fc40000000000 */
[----:B------:R-:W-:Y:S02]  /*d4d0*/  IADD3.X R4, PT, PT, R7, R2, R4, P2, P1 ;  /* 0x0000000207047210 */ /* 0x000fe400017e2404 */
[----:B------:R-:W-:Y:S01]  /*d4e0*/  SHF.L.U32 R11, R9, 0x1, RZ ;  /* 0x00000001090b7819 */ /* 0x000fe200000006ff */
[----:B------:R-:W-:Y:S01]  /*d4f0*/  IMAD.WIDE R12, R5, 0x2, R32 ;  /* 0x00000002050c7825 */ /* 0x000fe200078e0220 */
[----:B------:R-:W-:Y:S02]  /*d500*/  SHF.L.U64.HI R9, R9, 0x1, R4 ;  /* 0x0000000109097819 */ /* 0x000fe40000010204 */
        /* <DEDUP_REMOVED lines=23> */
[----:B------:R-:W-:Y:S01]  /*d680*/  @P0 FADD.FTZ R4, -R4, -RZ ;  /* 0x800000ff04040221 */ /* 0x000fe20000010100 */
[----:B------:R-:W-:Y:S02]  /*d690*/  HADD2.F32 R43, -RZ, R6.H1_H1 ;  /* 0x30000006ff2b7230 */ /* 0x000fe40000004100 */
[----:B------:R-:W-:Y:S01]  /*d6a0*/  @P0 FADD.FTZ R39, -R39, -RZ ;  /* 0x800000ff27270221 */ /* 0x000fe20000010100 */
[----:B------:R-:W-:-:S02]  /*d6b0*/  HADD2.F32 R5, -RZ, R7.H0_H0 ;  /* 0x20000007ff057230 */ /* 0x000fc40000004100 */
[----:B------:R-:W-:Y:S01]  /*d6c0*/  FMUL.FTZ R13, R13, R4 ;  /* 0x000000040d0d7220 */ /* 0x000fe20000410000 */
[----:B------:R-:W-:Y:S02]  /*d6d0*/  HADD2.F32 R6, -RZ, R7.H1_H1 ;  /* 0x30000007ff067230 */ /* 0x000fe40000004100 */
[----:B------:R-:W-:Y:S01]  /*d6e0*/  FMUL.FTZ R22, R22, R15 ;  /* 0x0000000f16167220 */ /* 0x000fe20000410000 */
[----:B----4-:R-:W-:Y:S02]  /*d6f0*/  HADD2.F32 R4, -RZ, R8.H0_H0 ;  /* 0x20000008ff047230 */ /* 0x010fe40000004100 */
[----:B------:R-:W-:Y:S01]  /*d700*/  @P0 FADD.FTZ R5, -R5, -RZ ;  /* 0x800000ff05050221 */ /* 0x000fe20000010100 */
[----:B------:R-:W-:Y:S02]  /*d710*/  HADD2.F32 R15, -RZ, R20.H1_H1 ;  /* 0x30000014ff0f7230 */ /* 0x000fe40000004100 */
[----:B------:R-:W-:Y:S01]  /*d720*/  @P0 FADD.FTZ R6, -R6, -RZ ;  /* 0x800000ff06060221 */ /* 0x000fe20000010100 */
[----:B------:R-:W-:-:S02]  /*d730*/  HADD2.F32 R8, -RZ, R8.H1_H1 ;  /* 0x30000008ff087230 */ /* 0x000fc40000004100 */
[----:B------:R-:W-:Y:S01]  /*d740*/  FMUL.FTZ R14, R14, R5 ;  /* 0x000000050e0e7220 */ /* 0x000fe20000410000 */
[----:B------:R-:W-:Y:S01]  /*d750*/  @P0 FADD.FTZ R38, -R38, -RZ ;  /* 0x800000ff26260221 */ /* 0x000fe20000010100 */
[----:B------:R-:W-:Y:S01]  /*d760*/  FMUL.FTZ R37, R37, R6 ;  /* 0x0000000625257220 */ /* 0x000fe20000410000 */
[----:B------:R-:W-:Y:S01]  /*d770*/  FMUL.FTZ R34, R34, R41 ;  /* 0x0000002922227220 */ /* 0x000fe20000410000 */
[----:B------:R-:W-:Y:S02]  /*d780*/  HADD2.F32 R5, -RZ, R20.H0_H0 ;  /* 0x20000014ff057230 */ /* 0x000fe40000004100 */
[----:B------:R-:W-:Y:S01]  /*d790*/  FMUL.FTZ R12, R12, R39 ;  /* 0x000000270c0c7220 */ /* 0x000fe20000410000 */
[----:B------:R-:W-:Y:S02]  /*d7a0*/  HADD2.F32 R7, -RZ, R21.H0_H0 ;  /* 0x20000015ff077230 */ /* 0x000fe40000004100 */
[----:B------:R-:W-:Y:S01]  /*d7b0*/  @P0 FADD.FTZ R43, -R43, -RZ ;  /* 0x800000ff2b2b0221 */ /* 0x000fe20000010100 */
[----:B------:R-:W-:-:S02]  /*d7c0*/  HADD2.F32 R6, -RZ, R9.H0_H0 ;  /* 0x20000009ff067230 */ /* 0x000fc40000004100 */
[----:B------:R-:W-:Y:S01]  /*d7d0*/  FMUL.FTZ R35, R35, R38 ;  /* 0x0000002623237220 */ /* 0x000fe20000410000 */
[----:B------:R-:W-:Y:S01]  /*d7e0*/  FFMA.FTZ R15, R15, R8, R34 ;  /* 0x000000080f0f7223 */ /* 0x000fe20000010022 */
[----:B------:R-:W-:Y:S02]  /*d7f0*/  HADD2.F32 R38, -RZ, R9.H1_H1 ;  /* 0x30000009ff267230 */ /* 0x000fe40000004100 */
[----:B------:R-:W-:Y:S01]  /*d800*/  FFMA.FTZ R4, R5, R4, R22 ;  /* 0x0000000405047223 */ /* 0x000fe20000010016 */
[--C-:B------:R-:W-:Y:S02]  /*d810*/  HADD2.F32 R20, -RZ, R10.reuse.H0_H0 ;  /* 0x2000000aff147230 */ /* 0x100fe40000004100 */
[----:B------:R-:W-:Y:S01]  /*d820*/  FFMA.FTZ R6, R7, R6, R12 ;  /* 0x0000000607067223 */ /* 0x000fe2000001000c */
[----:B------:R-:W-:Y:S02]  /*d830*/  HADD2.F32 R39, -RZ, R10.H1_H1 ;  /* 0x3000000aff277230 */ /* 0x000fe40000004100 */
[----:B------:R-:W-:Y:S01]  /*d840*/  FMUL.FTZ R36, R36, R43 ;  /* 0x0000002b24247220 */ /* 0x000fe20000410000 */
[----:B------:R-:W-:-:S02]  /*d850*/  HADD2.F32 R8, -RZ, R31.H0_H0 ;  /* 0x2000001fff087230 */ /* 0x000fc40000004100 */
[--C-:B------:R-:W-:Y:S02]  /*d860*/  HADD2.F32 R9, -RZ, R11.reuse.H0_H0 ;  /* 0x2000000bff097230 */ /* 0x100fe40000004100 */
[----:B------:R-:W-:Y:S02]  /*d870*/  HADD2.F32 R10, -RZ, R11.H1_H1 ;  /* 0x3000000bff0a7230 */ /* 0x000fe40000004100 */
[----:B------:R-:W-:Y:S01]  /*d880*/  FFMA.FTZ R8, R8, R20, R13 ;  /* 0x0000001408087223 */ /* 0x000fe2000001000d */
[----:B------:R-:W-:Y:S01]  /*d890*/  HADD2.F32 R12, -RZ, R21.H1_H1 ;  /* 0x30000015ff0c7230 */ /* 0x000fe20000004100 */
[----:B------:R-:W-:Y:S01]  /*d8a0*/  F2FP.F16.F32.PACK_AB R20, R15, R4 ;  /* 0x000000040f14723e */ /* 0x000fe200000000ff */
[----:B------:R-:W-:Y:S02]  /*d8b0*/  HADD2.F32 R31, -RZ, R31.H1_H1 ;  /* 0x3000001fff1f7230 */ /* 0x000fe40000004100 */
[--C-:B------:R-:W-:Y:S02]  /*d8c0*/  HADD2.F32 R5, -RZ, R23.reuse.H0_H0 ;  /* 0x20000017ff057230 */ /* 0x100fe40000004100 */
[----:B------:R-:W-:Y:S01]  /*d8d0*/  FFMA.FTZ R35, R12, R38, R35 ;  /* 0x000000260c237223 */ /* 0x000fe20000010023 */
[----:B------:R-:W-:-:S02]  /*d8e0*/  HADD2.F32 R22, -RZ, R23.H1_H1 ;  /* 0x30000017ff167230 */ /* 0x000fc40000004100 */
[----:B------:R-:W-:Y:S01]  /*d8f0*/  FFMA.FTZ R31, R31, R39, R36 ;  /* 0x000000271f1f7223 */ /* 0x000fe20000010024 */
[----:B------:R-:W-:Y:S01]  /*d900*/  FFMA.FTZ R5, R5, R9, R14 ;  /* 0x0000000905057223 */ /* 0x000fe2000001000e */
[----:B------:R-:W-:Y:S01]  /*d910*/  F2FP.F16.F32.PACK_AB R21, R35, R6 ;  /* 0x000000062315723e */ /* 0x000fe200000000ff */
[----:B------:R-:W-:Y:S02]  /*d920*/  FFMA.FTZ R10, R22, R10, R37 ;  /* 0x0000000a160a7223 */ /* 0x000fe40000010025 */
[----:B------:R-:W-:-:S03]  /*d930*/  F2FP.F16.F32.PACK_AB R22, R31, R8 ;  /* 0x000000081f16723e */ /* 0x000fc600000000ff */
[----:B------:R-:W-:-:S03]  /*d940*/  F2FP.F16.F32.PACK_AB R23, R10, R5 ;  /* 0x000000050a17723e */ /* 0x000fc600000000ff */
.L_x_2004:
[----:B------:R-:W-:Y:S05]  /*d950*/  BSYNC.RECONVERGENT B0 ;  /* 0x0000000000007941 */ /* 0x000fea0003800200 */
.L_x_2003:
[----:B-----5:R1:W-:Y:S02]  /*d960*/  STS.128 [R203+0x800], R20 ;  /* 0x00080014cb007388 */ /* 0x0203e40000000c00 */
.L_x_2002:
[----:B------:R-:W-:Y:S05]  /*d970*/  BSYNC.RECONVERGENT B1 ;  /* 0x0000000000017941 */ /* 0x000fea0003800200 */
.L_x_2001:
        /* <DEDUP_REMOVED lines=8> */
[----:B------:R-:W-:Y:S02]  /*da00*/  ISETP.GT.AND P0, PT, R26, 0x20, PT ;  /* 0x000000201a00780c */ /* 0x000fe40003f04270 */
        /* <DEDUP_REMOVED lines=77> */
.L_x_2008:
[----:B------:R-:W-:Y:S05]  /*dee0*/  BSYNC.RECONVERGENT B0 ;  /* 0x0000000000007941 */ /* 0x000fea0003800200 */
.L_x_2007:
[----:B-----5:R1:W-:Y:S02]  /*def0*/  STS.128 [R203+0x1800], R20 ;  /* 0x00180014cb007388 */ /* 0x0203e40000000c00 */
.L_x_2006:
[----:B------:R-:W-:Y:S05]  /*df00*/  BSYNC.RECONVERGENT B1 ;  /* 0x0000000000017941 */ /* 0x000fea0003800200 */
.L_x_2005:
[----:B------:R-:W-:-:S13]  /*df10*/  ISETP.GE.AND P0, PT, R116, R27, PT ;  /* 0x0000001b7400720c */ /* 0x000fda0003f06270 */
[----:B------:R1:W-:Y:S01]  /*df20*/  @P0 STS.128 [R203+0x2800], RZ ;  /* 0x002800ffcb000388 */ /* 0x0003e20000000c00 */
[----:B------:R-:W-:Y:S05]  /*df30*/  @P0 BRA `(.L_x_1964) ;  /* 0x00000004004c0947 */ /* 0x000fea0003800000 */
[----:B-1----:R1:W5:Y:S01]  /*df40*/  LD.E.128 R20, desc[UR4][R32.64+0x80] ;  /* 0x0000800420147980 */ /* 0x002362000c101d00 */
[----:B------:R-:W-:Y:S01]  /*df50*/  ISETP.GE.AND P0, PT, R116, R3, PT ;  /* 0x000000037400720c */ /* 0x000fe20003f06270 */
[----:B------:R-:W-:-:S12]  /*df60*/  BSSY.RECONVERGENT B0, `(.L_x_2009) ;  /* 0x000004f000007945 */ /* 0x000fd80003800200 */
[----:B------:R-:W-:Y:S05]  /*df70*/  @P0 BRA `(.L_x_2010) ;  /* 0x0000000400340947 */ /* 0x000fea0003800000 */
[----:B------:R-:W-:Y:S02]  /*df80*/  ISETP.GT.AND P0, PT, R26, 0x40, PT ;  /* 0x000000401a00780c */ /* 0x000fe40003f04270 */
[--C-:B------:R-:W-:Y:S02]  /*df90*/  SHF.R.S32.HI R3, RZ, 0x1f, R0.reuse ;  /* 0x0000001fff037819 */ /* 0x100fe40000011400 */
[----:B---3--:R-:W-:Y:S02]  /*dfa0*/  SEL R4, R18, RZ, !P0 ;  /* 0x000000ff12047207 */ /* 0x008fe40004000000 */
[----:B------:R-:W-:Y:S02]  /*dfb0*/  SEL R24, R24, RZ, !P0 ;  /* 0x000000ff18187207 */ /* 0x000fe40004000000 */
[----:B------:R-:W-:Y:S02]  /*dfc0*/  IADD3 R4, P2, P1, R4, R25, R0 ;  /* 0x0000001904047210 */ /* 0x000fe4000795e000 */
[----:B------:R-:W-:-:S02]  /*dfd0*/  SEL R19, R19, R18, P0 ;  /* 0x0000001213137207 */ /* 0x000fc40000000000 */
[----:B------:R-:W-:Y:S02]  /*dfe0*/  IADD3.X R9, PT, PT, R24, R2, R3, P2, P1 ;  /* 0x0000000218097210 */ /* 0x000fe400017e2403 */
[C---:B------:R-:W-:Y:S01]  /*dff0*/  SHF.L.U32 R3, R4.reuse, 0x1, RZ ;  /* 0x0000000104037819 */ /* 0x040fe200000006ff */
        /* <DEDUP_REMOVED lines=69> */
.L_x_2010:
[----:B------:R-:W-:Y:S05]  /*e450*/  BSYNC.RECONVERGENT B0 ;  /* 0x0000000000007941 */ /* 0x000fea0003800200 */
.L_x_2009:
[----:B-----5:R1:W-:Y:S02]  /*e460*/  STS.128 [R203+0x2800], R20 ;  /* 0x00280014cb007388 */ /* 0x0203e40000000c00 */
.L_x_1964:
[----:B------:R-:W-:Y:S05]  /*e470*/  BSYNC.RECONVERGENT B3 ;  /* 0x0000000000037941 */ /* 0x000fea0003800200 */
.L_x_1959:
        /* <DEDUP_REMOVED lines=27> */
.L_x_2013:
[----:B------:R4:W-:Y:S02]  /*e630*/  STS.128 [R203+0x7000], RZ ;  /* 0x007000ffcb007388 */ /* 0x0009e40000000c00 */
.L_x_2012:
[----:B------:R-:W-:Y:S05]  /*e640*/  BSYNC.RECONVERGENT B0 ;  /* 0x0000000000007941 */ /* 0x000fea0003800200 */
.L_x_2011:
        /* <DEDUP_REMOVED lines=24> */
.L_x_2016:
[----:B------:R3:W-:Y:S02]  /*e7d0*/  STS.128 [R203+0x7800], RZ ;  /* 0x007800ffcb007388 */ /* 0x0007e40000000c00 */
.L_x_2015:
[----:B------:R-:W-:Y:S05]  /*e7e0*/  BSYNC.RECONVERGENT B0 ;  /* 0x0000000000007941 */ /* 0x000fea0003800200 */
.L_x_2014:
[----:B---3--:R-:W-:Y:S01]  /*e7f0*/  IADD3 R6, PT, PT, R108, 0x40, RZ ;  /* 0x000000406c067810 */ /* 0x008fe20007ffe0ff */
[----:B------:R-:W-:Y:S03]  /*e800*/  BSSY.RECONVERGENT B0, `(.L_x_2017) ;  /* 0x0000019000007945 */ /* 0x000fe60003800200 */
[----:B------:R-:W-:-:S13]  /*e810*/  ISETP.GE.AND P0, PT, R6, R3, PT ;  /* 0x000000030600720c */ /* 0x000fda0003f06270 */
[----:B------:R-:W-:Y:S05]  /*e820*/  @P0 BRA `(.L_x_2018) ;  /* 0x0000000000580947 */ /* 0x000fea0003800000 */
[-C--:B------:R-:W-:Y:S02]  /*e830*/  ISETP.GE.AND P1, PT, R118, R201.reuse, PT ;  /* 0x000000c97600720c */ /* 0x080fe40003f26270 */
[----:B------:R-:W-:Y:S02]  /*e840*/  ISETP.GE.AND P0, PT, R117, R201, PT ;  /* 0x000000c97500720c */ /* 0x000fe40003f06270 */
        /* <DEDUP_REMOVED lines=19> */
.L_x_2019:
[----:B------:R3:W-:Y:S02]  /*e980*/  STS.128 [R203+0x8000], RZ ;  /* 0x008000ffcb007388 */ /* 0x0007e40000000c00 */
.L_x_2018:
[----:B------:R-:W-:Y:S05]  /*e990*/  BSYNC.RECONVERGENT B0 ;  /* 0x0000000000007941 */ /* 0x000fea0003800200 */
.L_x_2017:
[----:B-1-3--:R-:W-:Y:S01]  /*e9a0*/  IADD3 R4, PT, PT, R108, 0x60, RZ ;  /* 0x000000606c047810 */ /* 0x00afe20007ffe0ff */
[----:B------:R-:W-:Y:S03]  /*e9b0*/  BSSY.RECONVERGENT B0, `(.L_x_2020) ;  /* 0x0000019000007945 */ /* 0x000fe60003800200 */
[----:B------:R-:W-:-:S13]  /*e9c0*/  ISETP.GE.AND P0, PT, R4, R3, PT ;  /* 0x000000030400720c */ /* 0x000fda0003f06270 */
[----:B------:R-:W-:Y:S05]  /*e9d0*/  @P0 BRA `(.L_x_2021) ;  /* 0x0000000000580947 */ /* 0x000fea0003800000 */
[----:B------:R-:W-:Y:S01]  /*e9e0*/  IMAD.MOV.U32 R195, RZ, RZ, R193 ;  /* 0x000000ffffc37224 */ /* 0x000fe200078e00c1 */
        /* <DEDUP_REMOVED lines=21> */
.L_x_2021:
[----:B------:R-:W-:Y:S05]  /*eb40*/  BSYNC.RECONVERGENT B0 ;  /* 0x0000000000007941 */ /* 0x000fea0003800200 */
.L_x_2020:
[----:B------:R-:W0:Y:S01]  /*eb50*/  LDGDEPBAR ;  /* 0x00000000000079af */ /* 0x000e220000000000 */
[----:B------:R-:W-:Y:S03]  /*eb60*/  BSSY.RECONVERGENT B0, `(.L_x_2022) ;  /* 0x0000020000007945 */ /* 0x000fe60003800200 */
[----:B------:R3:W5:Y:S04]  /*eb70*/  LD.E R2, desc[UR4][R120.64+0x184] ;  /* 0x0001840478027980 */ /* 0x000768000c101900 */
[----:B------:R3:W5:Y:S01]  /*eb80*/  LD.E R0, desc[UR4][R120.64+0x188] ;  /* 0x0001880478007980 */ /* 0x000762000c101900 */
[----:B------:R-:W-:-:S04]  /*eb90*/  DEPBAR.LE SB0, 0x0 ;  /* 0x000080000000791a */ /* 0x000fc80000000000 */
        /* <DEDUP_REMOVED lines=23> */
.L_x_2024:
[----:B------:R1:W-:Y:S01]  /*ed10*/  STS.128 [R203+0xd000], RZ ;  /* 0x00d000ffcb007388 */ /* 0x0003e20000000c00 */
[----:B------:R-:W-:Y:S05]  /*ed20*/  BRA `(.L_x_2025) ;  /* 0x00000000000c7947 */ /* 0x000fea0003800000 */
.L_x_2023:
[----:B------:R1:W-:Y:S04]  /*ed30*/  STS.128 [R203+0x9000], RZ ;  /* 0x009000ffcb007388 */ /* 0x0003e80000000c00 */
[----:B------:R1:W-:Y:S04]  /*ed40*/  STS.128 [R203+0xb000], RZ ;  /* 0x00b000ffcb007388 */ /* 0x0003e80000000c00 */
[----:B------:R1:W-:Y:S02]  /*ed50*/  STS.128 [R203+0xd000], RZ ;  /* 0x00d000ffcb007388 */ /* 0x0003e40000000c00 */
.L_x_2025:
[----:B------:R-:W-:Y:S05]  /*ed60*/  BSYNC.RECONVERGENT B0 ;  /* 0x0000000000007941 */ /* 0x000fea0003800200 */
.L_x_2022:
        /* <DEDUP_REMOVED lines=27> */
.L_x_2028:
[----:B------:R1:W-:Y:S02]  /*ef20*/  STS.128 [R203+0xd800], RZ ;  /* 0x00d800ffcb007388 */ /* 0x0003e40000000c00 */
.L_x_2027:
[----:B------:R-:W-:Y:S05]  /*ef30*/  BSYNC.RECONVERGENT B0 ;  /* 0x0000000000007941 */ /* 0x000fea0003800200 */
.L_x_2026:
        /* <DEDUP_REMOVED lines=27> */
.L_x_2031:
[----:B------:R1:W-:Y:S02]  /*f0f0*/  STS.128 [R203+0xe000], RZ ;  /* 0x00e000ffcb007388 */ /* 0x0003e40000000c00 */
.L_x_2030:
[----:B------:R-:W-:Y:S05]  /*f100*/  BSYNC.RECONVERGENT B0 ;  /* 0x0000000000007941 */ /* 0x000fea0003800200 */
.L_x_2029:
[----:B------:R-:W-:Y:S01]  /*f110*/  ISETP.GE.AND P0, PT, R4, R3, PT ;  /* 0x000000030400720c */ /* 0x000fe20003f06270 */
[----:B------:R-:W-:Y:S01]  /*f120*/  IMAD.MOV.U32 R44, RZ, RZ, 0x10 ;  /* 0x00000010ff2c7424 */ /* 0x000fe200078e00ff */
[----:B------:R-:W-:Y:S01]  /*f130*/  LOP3.LUT P6, RZ, R184, 0x4, RZ, 0xc0, !PT ;  /* 0x00000004b8ff7812 */ /* 0x000fe200078cc0ff */
[----:B------:R-:W-:Y:S01]  /*f140*/  BSSY.RECONVERGENT B0, `(.L_x_2032) ;  /* 0x000001e000007945 */ /* 0x000fe20003800200 */
[----:B------:R-:W-:Y:S02]  /*f150*/  LOP3.LUT R3, R64, 0x1f0, RZ, 0xc0, !PT ;  /* 0x000001f040037812 */ /* 0x000fe400078ec0ff */
        /* <DEDUP_REMOVED lines=27> */
.L_x_2034:
[----:B------:R1:W-:Y:S02]  /*f310*/  STS.128 [R203+0xe800], RZ ;  /* 0x00e800ffcb007388 */ /* 0x0003e40000000c00 */
.L_x_2033:
[----:B------:R-:W-:Y:S05]  /*f320*/  BSYNC.RECONVERGENT B0 ;  /* 0x0000000000007941 */ /* 0x000fea0003800200 */
.L_x_2032:
[--C-:B------:R-:W-:Y:S01]  /*f330*/  IMAD R187, R50, 0x2, R47.reuse ;  /* 0x0000000232bb7824 */ /* 0x100fe200078e022f */
[----:B------:R-:W-:Y:S01]  /*f340*/  LOP3.LUT R213, R108, 0x7, RZ, 0xc0, !PT ;  /* 0x000000076cd57812 */ /* 0x000fe200078ec0ff */
[----:B------:R-:W-:Y:S01]  /*f350*/  IMAD R186, R48, 0x2, R47 ;  /* 0x0000000230ba7824 */ /* 0x000fe200078e022f */
[----:B-----5:R-:W-:Y:S01]  /*f360*/  IADD3 R0, PT, PT, R0, R68, -R205 ;  /* 0x0000004400007210 */ /* 0x020fe20007ffe8cd */
[C---:B------:R-:W-:Y:S01]  /*f370*/  IMAD R46, R44.reuse, 0x2, R187 ;  /* 0x000000022c2e7824 */ /* 0x040fe200078e02bb */
[----:B------:R-:W-:Y:S01]  /*f380*/  LDSM.16.M88.4 R96, [R187] ;  /* 0x00000000bb60783b */ /* 0x000fe20000000200 */
[----:B------:R-:W-:Y:S01]  /*f390*/  IMAD R45, R44, 0x2, R186 ;  /* 0x000000022c2d7824 */ /* 0x000fe200078e02ba */
[----:B------:R-:W-:Y:S01]  /*f3a0*/  IADD3 R213, PT, PT, R202, R213, R3 ;  /* 0x000000d5cad57210 */ /* 0x000fe20007ffe003 */
[----:B------:R-:W-:Y:S01]  /*f3b0*/  IMAD.SHL.U32 R3, R184, 0x2, RZ ;  /* 0x00000002b8037824 */ /* 0x000fe200078e00ff */
[----:B------:R-:W2:Y:S01]  /*f3c0*/  LDSM.16.M88.4 R48, [R186+0x3000] ;  /* 0x00300000ba30783b */ /* 0x000ea20000000200 */
[----:B------:R-:W-:Y:S01]  /*f3d0*/  IADD3 R2, PT, PT, R68, -R205, -R2 ;  /* 0x800000cd44027210 */ /* 0x000fe20007ffe802 */
[----:B------:R-:W-:Y:S01]  /*f3e0*/  BSSY.RECONVERGENT B1, `(.L_x_2035) ;  /* 0x000025e000017945 */ /* 0x000fe20003800200 */
[----:B------:R-:W-:Y:S01]  /*f3f0*/  IMAD.IADD R211, R213, 0x1, R0 ;  /* 0x00000001d5d37824 */ /* 0x000fe200078e0200 */
[----:B-1----:R-:W-:Y:S01]  /*f400*/  LDSM.16.M88.4 R8, [R46] ;  /* 0x000000002e08783b */ /* 0x002fe20000000200 */
[----:B------:R-:W-:Y:S01]  /*f410*/  LOP3.LUT R3, R3, 0x6, RZ, 0xc0, !PT ;  /* 0x0000000603037812 */ /* 0x000fe200078ec0ff */
[----:B------:R-:W-:-:S02]  /*f420*/  IMAD.IADD R213, R213, 0x1, R2 ;  /* 0x00000001d5d57824 */ /* 0x000fc400078e0202 */
[----:B------:R-:W-:Y:S01]  /*f430*/  LDSM.16.M88.4 R4, [R45+0x3000] ;  /* 0x003000002d04783b */ /* 0x000fe20000000200 */
[C-C-:B------:R-:W-:Y:S01]  /*f440*/  VIADDMNMX R210, R211.reuse, 0x1, R68.reuse, PT ;  /* 0x00000001d3d27846 */ /* 0x140fe20003800144 */
[----:B------:R-:W-:Y:S01]  /*f450*/  IMAD.IADD R0, R54, 0x1, R3 ;  /* 0x0000000136007824 */ /* 0x000fe200078e0203 */
[----:B------:R-:W-:Y:S01]  /*f460*/  VIADDMNMX R211, R211, 0x9, R68, PT ;  /* 0x00000009d3d37846 */ /* 0x000fe20003800144 */
[----:B------:R-:W1:Y:S01]  /*f470*/  LDSM.16.M88.4 R104, [R186+0x4800] ;  /* 0x00480000ba68783b */ /* 0x000e620000000200 */
[C---:B------:R-:W-:Y:S02]  /*f480*/  VIADD R212, R213.reuse, 0x8 ;  /* 0x00000008d5d47836 */ /* 0x040fe40000000000 */
[C---:B------:R-:W-:Y:S01]  /*f490*/  ISETP.GT.AND P3, PT, R213.reuse, R0, PT ;  /* 0x00000000d500720c */ /* 0x040fe20003f64270 */
[----:B------:R-:W3:Y:S01]  /*f4a0*/  LDSM.16.M88.4 R36, [R186+0x3400] ;  /* 0x00340000ba24783b */ /* 0x000ee20000000200 */
[C---:B------:R-:W-:Y:S01]  /*f4b0*/  VIADD R69, R0.reuse, 0x8 ;  /* 0x0000000800457836 */ /* 0x040fe20000000000 */
[C---:B------:R-:W-:Y:S01]  /*f4c0*/  ISETP.GE.AND P5, PT, R0.reuse, R210, PT ;  /* 0x000000d20000720c */ /* 0x040fe20003fa6270 */
[C---:B------:R-:W-:Y:S01]  /*f4d0*/  VIADD R68, R0.reuse, 0x49 ;  /* 0x0000004900447836 */ /* 0x040fe20000000000 */
[----:B------:R-:W4:Y:S01]  /*f4e0*/  LDSM.16.M88.4 R28, [R186+0x3800] ;  /* 0x00380000ba1c783b */ /* 0x000f220000000200 */
[C---:B------:R-:W-:Y:S01]  /*f4f0*/  VIADD R70, R0.reuse, 0x48 ;  /* 0x0000004800467836 */ /* 0x040fe20000000000 */
[----:B------:R-:W-:Y:S01]  /*f500*/  ISETP.GT.AND P4, PT, R213, R69, PT ;  /* 0x00000045d500720c */ /* 0x000fe20003f84270 */
[C---:B------:R-:W-:Y:S01]  /*f510*/  VIADD R53, R0.reuse, 0x58 ;  /* 0x0000005800357836 */ /* 0x040fe20000000000 */
[----:B------:R-:W4:Y:S01]  /*f520*/  LDSM.16.M88.4 R20, [R186+0x3c00] ;  /* 0x003c0000ba14783b */ /* 0x000f220000000200 */
[C---:B------:R-:W-:Y:S01]  /*f530*/  VIADD R52, R0.reuse, 0x59 ;  /* 0x0000005900347836 */ /* 0x040fe20000000000 */
[C---:B------:R-:W-:Y:S01]  /*f540*/  ISETP.GE.AND P1, PT, R0.reuse, R211, PT ;  /* 0x000000d30000720c */ /* 0x040fe20003f26270 */
[C---:B------:R-:W-:Y:S01]  /*f550*/  VIADD R3, R0.reuse, 0x71 ;  /* 0x0000007100037836 */ /* 0x040fe20000000000 */
[----:B------:R-:W4:Y:S01]  /*f560*/  LDSM.16.M88.4 R12, [R186+0x4000] ;  /* 0x00400000ba0c783b */ /* 0x000f220000000200 */
[----:B------:R-:W-:Y:S01]  /*f570*/  VIADD R2, R0, 0x78 ;  /* 0x0000007800027836 */ /* 0x000fe20000000000 */
[----:B------:R-:W-:-:S02]  /*f580*/  ISETP.GT.AND P2, PT, R212, R0, PT ;  /* 0x00000000d400720c */ /* 0x000fc40003f44270 */
[----:B------:R-:W4:Y:S04]  /*f590*/  LDSM.16.M88.4 R124, [R186+0x4400] ;  /* 0x00440000ba7c783b */ /* 0x000f280000000200 */
[----:B------:R-:W4:Y:S01]  /*f5a0*/  LDSM.16.M88.4 R72, [R186+0x4c00] ;  /* 0x004c0000ba48783b */ /* 0x000f220000000200 */
[C---:B--2---:R-:W-:Y:S03]  /*f5b0*/  HMMA.16816.F32 R56, R96.reuse, R48, RZ ;  /* 0x000000306038723c */ /* 0x044fe600000018ff */
[----:B------:R-:W-:Y:S04]  /*f5c0*/  LDSM.16.M88.4 R60, [R45+0x3400] ;  /* 0x003400002d3c783b */ /* 0x000fe80000000200 */
[----:B------:R-:W-:Y:S01]  /*f5d0*/  LDSM.16.M88.4 R92, [R45+0x3800] ;  /* 0x003800002d5c783b */ /* 0x000fe20000000200 */
[C---:B------:R-:W-:Y:S03]  /*f5e0*/  HMMA.16816.F32 R48, R96.reuse, R50, RZ ;  /* 0x000000326030723c */ /* 0x040fe600000018ff */
[----:B------:R-:W-:Y:S04]  /*f5f0*/  LDSM.16.M88.4 R88, [R45+0x3c00] ;  /* 0x003c00002d58783b */ /* 0x000fe80000000200 */
[----:B------:R-:W-:Y:S01]  /*f600*/  LDSM.16.M88.4 R84, [R45+0x4000] ;  /* 0x004000002d54783b */ /* 0x000fe20000000200 */
[----:B-1----:R-:W-:Y:S03]  /*f610*/  HMMA.16816.F32 R112, R96, R104, RZ ;  /* 0x000000686070723c */ /* 0x002fe600000018ff */
[----:B------:R-:W-:Y:S04]  /*f620*/  LDSM.16.M88.4 R80, [R45+0x4400] ;  /* 0x004400002d50783b */ /* 0x000fe80000000200 */
[----:B------:R-:W-:Y:S01]  /*f630*/  LDSM.16.M88.4 R76, [R45+0x4c00] ;  /* 0x004c00002d4c783b */ /* 0x000fe20000000200 */
[C---:B------:R-:W-:Y:S03]  /*f640*/  HMMA.16816.F32 R56, R8.reuse, R4, R56 ;  /* 0x000000040838723c */ /* 0x040fe60000001838 */
[----:B------:R-:W-:Y:S04]  /*f650*/  LDSM.16.M88.4 R132, [R186+0x5400] ;  /* 0x00540000ba84783b */ /* 0x000fe80000000200 */
[----:B------:R-:W-:Y:S01]  /*f660*/  LDSM.16.M88.4 R144, [R187+0x2000] ;  /* 0x00200000bb90783b */ /* 0x000fe20000000200 */
[----:B------:R-:W-:Y:S03]  /*f670*/  HMMA.16816.F32 R48, R8, R6, R48 ;  /* 0x000000060830723c */ /* 0x000fe60000001830 */
[----:B------:R-:W1:Y:S04]  /*f680*/  LDSM.16.M88.4 R4, [R45+0x4800] ;  /* 0x004800002d04783b */ /* 0x000e680000000200 */
[----:B------:R-:W-:Y:S01]  /*f690*/  LDSM.16.M88.4 R148, [R186+0x8000] ;  /* 0x00800000ba94783b */ /* 0x000fe20000000200 */
[C---:B------:R-:W-:Y:S03]  /*f6a0*/  HMMA.16816.F32 R104, R96.reuse, R106, RZ ;  /* 0x0000006a6068723c */ /* 0x040fe600000018ff */
[----:B------:R-:W-:Y:S04]  /*f6b0*/  LDSM.16.M88.4 R140, [R186+0x8400] ;  /* 0x00840000ba8c783b */ /* 0x000fe80000000200 */
[----:B------:R-:W-:Y:S01]  /*f6c0*/  LDSM.16.M88.4 R136, [R186+0x8800] ;  /* 0x00880000ba88783b */ /* 0x000fe20000000200 */
[C---:B---3--:R-:W-:Y:S03]  /*f6d0*/  HMMA.16816.F32 R40, R96.reuse, R36, RZ ;  /* 0x000000246028723c */ /* 0x048fe600000018ff */
[----:B------:R-:W0:Y:S05]  /*f6e0*/  LDGDEPBAR ;  /* 0x00000000000079af */ /* 0x000e2a0000000000 */
        /* <DEDUP_REMOVED lines=12> */
[C---:B-1----:R-:W-:Y:S08]  /*f7b0*/  HMMA.16816.F32 R112, R8.reuse, R4, R112 ;  /* 0x000000040870723c */ /* 0x042ff00000001870 */
[C---:B------:R-:W-:Y:S01]  /*f7c0*/  HMMA.16816.F32 R104, R8.reuse, R6, R104 ;  /* 0x000000060868723c */ /* 0x040fe20000001868 */
[----:B------:R-:W1:Y:S07]  /*f7d0*/  LDSM.16.M88.4 R4, [R186+0x6400] ;  /* 0x00640000ba04783b */ /* 0x000e6e0000000200 */
[C---:B------:R-:W-:Y:S08]  /*f7e0*/  HMMA.16816.F32 R40, R8.reuse, R60, R40 ;  /* 0x0000003c0828723c */ /* 0x040ff00000001828 */
        /* <DEDUP_REMOVED lines=23> */
[----:B------:R-:W-:Y:S07]  /*f960*/  LDSM.16.M88.4 R60, [R45+0x5000] ;  /* 0x005000002d3c783b */ /* 0x000fee0000000200 */
[C---:B------:R-:W-:Y:S08]  /*f970*/  HMMA.16816.F32 R40, R72.reuse, R132, R40 ;  /* 0x000000844828723c */ /* 0x040ff00000001828 */
[C---:B---3--:R-:W-:Y:S08]  /*f980*/  HMMA.16816.F32 R112, R72.reuse, R8, R112 ;  /* 0x000000084870723c */ /* 0x048ff00000001870 */
[C---:B------:R-:W-:Y:S01]  /*f990*/  HMMA.16816.F32 R104, R72.reuse, R10, R104 ;  /* 0x0000000a4868723c */ /* 0x040fe20000001868 */
        /* <DEDUP_REMOVED lines=10> */
[----:B------:R-:W-:Y:S01]  /*fa40*/  HMMA.16816.F32 R36, R76, R6, R36 ;  /* 0x000000064c24723c */ /* 0x000fe20000001824 */
[----:B------:R-:W1:Y:S07]  /*fa50*/  LDSM.16.M88.4 R4, [R186+0x7800] ;  /* 0x00780000ba04783b */ /* 0x000e6e0000000200 */
[C---:B------:R-:W-:Y:S08]  /*fa60*/  HMMA.16816.F32 R24, R72.reuse, R88, R24 ;  /* 0x000000584818723c */ /* 0x040ff00000001818 */
[----:B------:R-:W-:Y:S01]  /*fa70*/  HMMA.16816.F32 R20, R72, R90, R20 ;  /* 0x0000005a4814723c */ /* 0x000fe20000001814 */
[----:B------:R-:W1:Y:S07]  /*fa80*/  LDSM.16.M88.4 R88, [R45+0x6400] ;  /* 0x006400002d58783b */ /* 0x000e6e0000000200 */
[C---:B--2---:R-:W-:Y:S08]  /*fa90*/  HMMA.16816.F32 R16, R76.reuse, R8, R16 ;  /* 0x000000084c10723c */ /* 0x044ff00000001810 */
[----:B------:R-:W-:Y:S01]  /*faa0*/  HMMA.16816.F32 R12, R76, R10, R12 ;  /* 0x0000000a4c0c723c */ /* 0x000fe2000000180c */
        /* <DEDUP_REMOVED lines=8> */
[C---:B---3--:R-:W-:Y:S08]  /*fb30*/  HMMA.16816.F32 R32, R76.reuse, R132, R32 ;  /* 0x000000844c20723c */ /* 0x048ff00000001820 */
[C---:B------:R-:W-:Y:S01]  /*fb40*/  HMMA.16816.F32 R28, R76.reuse, R134, R28 ;  /* 0x000000864c1c723c */ /* 0x040fe2000000181c */
[----:B------:R-:W3:Y:S07]  /*fb50*/  LDSM.16.M88.4 R132, [R186+0x8c00] ;  /* 0x008c0000ba84783b */ /* 0x000eee0000000200 */
[C---:B----4-:R-:W-:Y:S08]  /*fb60*/  HMMA.16816.F32 R24, R76.reuse, R92, R24 ;  /* 0x0000005c4c18723c */ /* 0x050ff00000001818 */
[----:B------:R-:W-:Y:S01]  /*fb70*/  HMMA.16816.F32 R20, R76, R94, R20 ;  /* 0x0000005e4c14723c */ /* 0x000fe20000001814 */
[----:B------:R-:W-:Y:S07]  /*fb80*/  LDSM.16.M88.4 R92, [R45+0x7000] ;  /* 0x007000002d5c783b */ /* 0x000fee0000000200 */
[C---:B-1----:R-:W-:Y:S08]  /*fb90*/  HMMA.16816.F32 R32, R144.reuse, R4, R32 ;  /* 0x000000049020723c */ /* 0x042ff00000001820 */
[----:B------:R-:W-:Y:S01]  /*fba0*/  HMMA.16816.F32 R28, R144, R6, R28 ;  /* 0x00000006901c723c */ /* 0x000fe2000000181c */
[----:B------:R1:W4:Y:S07]  /*fbb0*/  LDSM.16.M88.4 R4, [R46+0x2000] ;  /* 0x002000002e04783b */ /* 0x00032e0000000200 */
[C---:B------:R-:W-:Y:S08]  /*fbc0*/  HMMA.16816.F32 R128, R76.reuse, R88, R128 ;  /* 0x000000584c80723c */ /* 0x040ff00000001880 */
[----:B------:R-:W-:Y:S01]  /*fbd0*/  HMMA.16816.F32 R124, R76, R90, R124 ;  /* 0x0000005a4c7c723c */ /* 0x000fe2000000187c */
[----:B------:R-:W4:Y:S07]  /*fbe0*/  LDSM.16.M88.4 R88, [R45+0x7400] ;  /* 0x007400002d58783b */ /* 0x000f2e0000000200 */
[----:B--2---:R-:W-:Y:S05]  /*fbf0*/  HMMA.16816.F32 R24, R144, R8, R24 ;  /* 0x000000089018723c */ /* 0x004fea0000001818 */
[----:B-1----:R-:W-:-:S03]  /*fc00*/  VIADD R46, R0, 0x60 ;  /* 0x00000060002e7836 */ /* 0x002fc60000000000 */
[----:B------:R-:W-:Y:S01]  /*fc10*/  HMMA.16816.F32 R20, R144, R10, R20 ;  /* 0x0000000a9014723c */ /* 0x000fe20000001814 */
[----:B------:R-:W1:Y:S07]  /*fc20*/  LDSM.16.M88.4 R8, [R45+0x8c00] ;  /* 0x008c00002d08783b */ /* 0x000e6e0000000200 */
[C---:B------:R-:W-:Y:S08]  /*fc30*/  HMMA.16816.F32 R96, R76.reuse, R82, R96 ;  /* 0x000000524c60723c */ /* 0x040ff00000001860 */
        /* <DEDUP_REMOVED lines=9> */
[C---:B------:R-:W-:Y:S08]  /*fcd0*/  HMMA.16816.F32 R40, R144.reuse, R60, R40 ;  /* 0x0000003c9028723c */ /* 0x040ff00000001828 */
[----:B------:R-:W-:Y:S01]  /*fce0*/  HMMA.16816.F32 R36, R144, R62, R36 ;  /* 0x0000003e9024723c */ /* 0x000fe20000001824 */
[----:B------:R4:W2:Y:S01]  /*fcf0*/  LDSM.16.M88.4 R60, [R45+0x8800] ;  /* 0x008800002d3c783b */ /* 0x0008a20000000200 */
[----:B------:R-:W-:-:S06]  /*fd00*/  DEPBAR.LE SB0, 0x0 ;  /* 0x000080000000791a */ /* 0x000fcc0000000000 */
[C---:B---3--:R-:W-:Y:S08]  /*fd10*/  HMMA.16816.F32 R96, R144.reuse, R134, R96 ;  /* 0x000000869060723c */ /* 0x048ff00000001860 */
[C---:B------:R-:W-:Y:S08]  /*fd20*/  HMMA.16816.F32 R16, R144.reuse, R148, R16 ;  /* 0x000000949010723c */ /* 0x040ff00000001810 */
[----:B------:R-:W-:Y:S03]  /*fd30*/  HMMA.16816.F32 R12, R144, R150, R12 ;  /* 0x00000096900c723c */ /* 0x000fe6000000180c */
[----:B----4-:R-:W-:-:S05]  /*fd40*/  VIADD R45, R0, 0x61 ;  /* 0x00000061002d7836 */ /* 0x010fca0000000000 */
[C---:B------:R-:W-:Y:S08]  /*fd50*/  HMMA.16816.F32 R128, R144.reuse, R140, R128 ;  /* 0x0000008c9080723c */ /* 0x040ff00000001880 */
[C---:B------:R-:W-:Y:S08]  /*fd60*/  HMMA.16816.F32 R124, R144.reuse, R142, R124 ;  /* 0x0000008e907c723c */ /* 0x040ff0000000187c */
[C---:B------:R-:W-:Y:S08]  /*fd70*/  HMMA.16816.F32 R112, R144.reuse, R136, R112 ;  /* 0x000000889070723c */ /* 0x040ff00000001870 */
[C---:B------:R-:W-:Y:S08]  /*fd80*/  HMMA.16816.F32 R104, R144.reuse, R138, R104 ;  /* 0x0000008a9068723c */ /* 0x040ff00000001868 */
[----:B------:R-:W-:Y:S08]  /*fd90*/  HMMA.16816.F32 R100, R144, R132, R100 ;  /* 0x000000849064723c */ /* 0x000ff00000001864 */
[C---:B------:R-:W-:Y:S08]  /*fda0*/  HMMA.16816.F32 R56, R4.reuse, R92, R56 ;  /* 0x0000005c0438723c */ /* 0x040ff00000001838 */
[C---:B------:R-:W-:Y:S08]  /*fdb0*/  HMMA.16816.F32 R48, R4.reuse, R94, R48 ;  /* 0x0000005e0430723c */ /* 0x040ff00000001830 */
[----:B------:R-:W-:Y:S03]  /*fdc0*/  HMMA.16816.F32 R40, R4, R88, R40 ;  /* 0x000000580428723c */ /* 0x000fe60000001828 */
[----:B------:R-:W-:-:S02]  /*fdd0*/  FSEL R71, R56, -INF , !P3 ;  /* 0xff80000038477808 */ /* 0x000fc40005800000 */
[----:B------:R-:W-:Y:S02]  /*fde0*/  FSEL R58, R58, -INF , !P2 ;  /* 0xff8000003a3a7808 */ /* 0x000fe40005000000 */
[----:B------:R-:W-:Y:S01]  /*fdf0*/  ISETP.GE.AND P2, PT, R69, R211, PT ;  /* 0x000000d34500720c */ /* 0x000fe20003f46270 */
[C---:B------:R-:W-:Y:S08]  /*fe00*/  HMMA.16816.F32 R36, R4.reuse, R90, R36 ;  /* 0x0000005a0424723c */ /* 0x040ff00000001824 */
[----:B-1----:R-:W-:Y:S03]  /*fe10*/  HMMA.16816.F32 R96, R4, R10, R96 ;  /* 0x0000000a0460723c */ /* 0x002fe60000001860 */
[----:B------:R-:W-:-:S02]  /*fe20*/  VIADD R10, R0, 0x1 ;  /* 0x00000001000a7836 */ /* 0x000fc40000000000 */
[----:B------:R-:W-:-:S03]  /*fe30*/  VIADD R11, R0, 0x18 ;  /* 0x00000018000b7836 */ /* 0x000fc60000000000 */
[----:B------:R-:W-:Y:S01]  /*fe40*/  ISETP.GT.AND P0, PT, R213, R10, PT ;  /* 0x0000000ad500720c */ /* 0x000fe20003f04270 */
[C---:B--2---:R-:W-:Y:S08]  /*fe50*/  HMMA.16816.F32 R32, R4.reuse, R84, R32 ;  /* 0x000000540420723c */ /* 0x044ff00000001820 */
[C---:B------:R-:W-:Y:S08]  /*fe60*/  HMMA.16816.F32 R28, R4.reuse, R86, R28 ;  /* 0x00000056041c723c */ /* 0x040ff0000000181c */
[----:B------:R-:W-:Y:S03]  /*fe70*/  HMMA.16816.F32 R24, R4, R80, R24 ;  /* 0x000000500418723c */ /* 0x000fe60000001818 */
[----:B------:R-:W-:-:S05]  /*fe80*/  VIADD R80, R0, 0x11 ;  /* 0x0000001100507836 */ /* 0x000fca0000000000 */
[C---:B------:R-:W-:Y:S03]  /*fe90*/  HMMA.16816.F32 R20, R4.reuse, R82, R20 ;  /* 0x000000520414723c */ /* 0x040fe60000001814 */
[----:B------:R-:W-:Y:S02]  /*fea0*/  FSEL R83, R57, -INF , !P0 ;  /* 0xff80000039537808 */ /* 0x000fe40004000000 */
[----:B------:R-:W-:Y:S02]  /*feb0*/  FSEL R82, R48, -INF , !P4 ;  /* 0xff80000030527808 */ /* 0x000fe40006000000 */
[----:B------:R-:W-:Y:S01]  /*fec0*/  ISETP.GT.AND P4, PT, R213, R80, PT ;  /* 0x00000050d500720c */ /* 0x000fe20003f84270 */
[----:B------:R-:W-:Y:S03]  /*fed0*/  HMMA.16816.F32 R16, R4, R76, R16 ;  /* 0x0000004c0410723c */ /* 0x000fe60000001810 */
[C---:B------:R-:W-:Y:S01]  /*fee0*/  VIADD R76, R0.reuse, 0x31 ;  /* 0x00000031004c7836 */ /* 0x040fe20000000000 */
[----:B------:R-:W-:Y:S01]  /*fef0*/  FSEL R56, R41, -INF , !P4 ;  /* 0xff80000029387808 */ /* 0x000fe20006000000 */
[----:B------:R-:W-:-:S03]  /*ff00*/  VIADD R77, R0, 0x30 ;  /* 0x00000030004d7836 */ /* 0x000fc60000000000 */
[C---:B------:R-:W-:Y:S03]  /*ff10*/  HMMA.16816.F32 R12, R4.reuse, R78, R12 ;  /* 0x0000004e040c723c */ /* 0x040fe6000000180c */
[C---:B------:R-:W-:Y:S02]  /*ff20*/  VIADD R79, R0.reuse, 0x20 ;  /* 0x00000020004f7836 */ /* 0x040fe40000000000 */
[C---:B------:R-:W-:Y:S01]  /*ff30*/  VIADD R78, R0.reuse, 0x29 ;  /* 0x00000029004e7836 */ /* 0x040fe20000000000 */
[----:B------:R-:W-:Y:S02]  /*ff40*/  BAR.SYNC.DEFER_BLOCKING 0x0 ;  /* 0x0000000000007b1d */ /* 0x000fe40000010000 */
[C---:B------:R-:W-:Y:S01]  /*ff50*/  ISETP.GT.AND P4, PT, R213.reuse, R79, PT ;  /* 0x0000004fd500720c */ /* 0x040fe20003f84270 */
[----:B------:R-:W-:Y:S03]  /*ff60*/  HMMA.16816.F32 R128, R4, R72, R128 ;  /* 0x000000480480723c */ /* 0x000fe60000001880 */
[----:B------:R-:W-:Y:S01]  /*ff70*/  VIADD R73, R0, 0x40 ;  /* 0x0000004000497836 */ /* 0x000fe20000000000 */
[----:B------:R-:W-:Y:S01]  /*ff80*/  FSEL R32, R32, -INF , !P4 ;  /* 0xff80000020207808 */ /* 0x000fe20006000000 */
[----:B------:R-:W-:Y:S01]  /*ff90*/  VIADD R72, R0, 0x41 ;  /* 0x0000004100487836 */ /* 0x000fe20000000000 */
[----:B------:R-:W-:-:S02]  /*ffa0*/  ISETP.GT.AND P4, PT, R213, R78, PT ;  /* 0x0000004ed500720c */ /* 0x000fc40003f84270 */
[----:B------:R-:W-:Y:S03]  /*ffb0*/  HMMA.16816.F32 R124, R4, R74, R124 ;  /* 0x0000004a047c723c */ /* 0x000fe6000000187c */
[C---:B------:R-:W-:Y:S01]  /*ffc0*/  VIADD R75, R0.reuse, 0x38 ;  /* 0x00000038004b7836 */ /* 0x040fe20000000000 */
[----:B------:R-:W-:Y:S01]  /*ffd0*/  FSEL R219, R29, -INF , !P4 ;  /* 0xff8000001ddb7808 */ /* 0x000fe20006000000 */
[----:B------:R-:W-:-:S03]  /*ffe0*/  VIADD R74, R0, 0x39 ;  /* 0x00000039004a7836 */ /* 0x000fc60000000000 */
[C---:B------:R-:W-:Y:S01]  /*fff0*/  ISETP.GT.AND P4, PT, R213.reuse, R75, PT ;  /* 0x0000004bd500720c */ /* 0x040fe20003f84270 */
[C---:B------:R-:W-:Y:S03]  /*10000*/  HMMA.16816.F32 R112, R4.reuse, R60, R112 ;  /* 0x0000003c0470723c */ /* 0x040fe60000001870 */
[----:B------:R-:W-:Y:S01]  /*10010*/  VIADD R61, R0, 0x21 ;  /* 0x00000021003d7836 */ /* 0x000fe20000000000 */
[----:B------:R-:W-:Y:S01]  /*10020*/  FSEL R20, R20, -INF , !P4 ;  /* 0xff80000014147808 */ /* 0x000fe20006000000 */
[C---:B------:R-:W-:Y:S01]  /*10030*/  VIADD R60, R0.reuse, 0x51 ;  /* 0x00000051003c7836 */ /* 0x040fe20000000000 */
[----:B------:R-:W-:Y:S02]  /*10040*/  ISETP.GT.AND P4, PT, R213, R72, PT ;  /* 0x00000048d500720c */ /* 0x000fe40003f84270 */
[----:B------:R-:W-:Y:S03]  /*10050*/  HMMA.16816.F32 R104, R4, R62, R104 ;  /* 0x0000003e0468723c */ /* 0x000fe60000001868 */
[C---:B------:R-:W-:Y:S01]  /*10060*/  VIADD R63, R0.reuse, 0x28 ;  /* 0x00000028003f7836 */ /* 0x040fe20000000000 */
[----:B------:R-:W-:Y:S01]  /*10070*/  FSEL R173, R17, -INF , !P4 ;  /* 0xff80000011ad7808 */ /* 0x000fe20006000000 */
[----:B------:R-:W-:-:S03]  /*10080*/  VIADD R62, R0, 0x50 ;  /* 0x00000050003e7836 */ /* 0x000fc60000000000 */
[----:B------:R-:W-:Y:S03]  /*10090*/  HMMA.16816.F32 R100, R4, R8, R100 ;  /* 0x000000080464723c */ /* 0x000fe60000001864 */
[C---:B------:R-:W-:Y:S01]  /*100a0*/  VIADD R7, R0.reuse, 0x9 ;  /* 0x0000000900077836 */ /* 0x040fe20000000000 */
[C---:B------:R-:W-:Y:S01]  /*100b0*/  ISETP.GT.AND P4, PT, R213.reuse, R62, PT ;  /* 0x0000003ed500720c */ /* 0x040fe20003f84270 */
[C---:B------:R-:W-:Y:S02]  /*100c0*/  VIADD R5, R0.reuse, 0x10 ;  /* 0x0000001000057836 */ /* 0x040fe40000000000 */
[C---:B------:R-:W-:Y:S01]  /*100d0*/  VIADD R9, R0.reuse, 0x19 ;  /* 0x0000001900097836 */ /* 0x040fe20000000000 */
[C---:B------:R-:W-:Y:S01]  /*100e0*/  ISETP.GT.AND P3, PT, R213.reuse, R7, PT ;  /* 0x00000007d500720c */ /* 0x040fe20003f64270 */
[C---:B------:R-:W-:Y:S01]  /*100f0*/  VIADD R4, R0.reuse, 0x70 ;  /* 0x0000007000047836 */ /* 0x040fe20000000000 */
[----:B------:R-:W-:Y:S01]  /*10100*/  ISETP.GT.AND P0, PT, R213, R5, PT ;  /* 0x00000005d500720c */ /* 0x000fe20003f04270 */
[C---:B------:R-:W-:Y:S01]  /*10110*/  VIADD R8, R0.reuse, 0x68 ;  /* 0x0000006800087836 */ /* 0x040fe20000000000 */
[----:B------:R-:W-:Y:S01]  /*10120*/  FSEL R81, R49, -INF , !P3 ;  /* 0xff80000031517808 */ /* 0x000fe20005800000 */
[C---:B------:R-:W-:Y:S01]  /*10130*/  VIADD R6, R0.reuse, 0x69 ;  /* 0x0000006900067836 */ /* 0x040fe20000000000 */
[----:B------:R-:W-:Y:S01]  /*10140*/  ISETP.GT.AND P3, PT, R213, R11, PT ;  /* 0x0000000bd500720c */ /* 0x000fe20003f64270 */
[----:B------:R-:W-:Y:S01]  /*10150*/  VIADD R0, R0, 0x79 ;  /* 0x0000007900007836 */ /* 0x000fe20000000000 */
[----:B------:R-:W-:-:S02]  /*10160*/  FSEL R57, R40, -INF , !P0 ;  /* 0xff80000028397808 */ /* 0x000fc40004000000 */
[----:B------:R-:W-:Y:S02]  /*10170*/  ISETP.GT.AND P0, PT, R213, R9, PT ;  /* 0x00000009d500720c */ /* 0x000fe40003f04270 */
[----:B------:R-:W-:Y:S02]  /*10180*/  FSEL R40, R36, -INF , !P3 ;  /* 0xff80000024287808 */ /* 0x000fe40005800000 */
[----:B------:R-:W-:Y:S02]  /*10190*/  FSEL R36, R37, -INF , !P0 ;  /* 0xff80000025247808 */ /* 0x000fe40004000000 */
[C---:B------:R-:W-:Y:S02]  /*101a0*/  ISETP.GT.AND P0, PT, R213.reuse, R63, PT ;  /* 0x0000003fd500720c */ /* 0x040fe40003f04270 */
[----:B------:R-:W-:Y:S02]  /*101b0*/  ISETP.GT.AND P3, PT, R213, R61, PT ;  /* 0x0000003dd500720c */ /* 0x000fe40003f64270 */
[----:B------:R-:W-:-:S02]  /*101c0*/  FSEL R28, R28, -INF , !P0 ;  /* 0xff8000001c1c7808 */ /* 0x000fc40004000000 */
[----:B------:R-:W-:Y:S02]  /*101d0*/  ISETP.GT.AND P0, PT, R213, R76, PT ;  /* 0x0000004cd500720c */ /* 0x000fe40003f04270 */
[----:B------:R-:W-:Y:S02]  /*101e0*/  FSEL R221, R33, -INF , !P3 ;  /* 0xff80000021dd7808 */ /* 0x000fe40005800000 */
[----:B------:R-:W-:Y:S02]  /*101f0*/  ISETP.GT.AND P3, PT, R213, R77, PT ;  /* 0x0000004dd500720c */ /* 0x000fe40003f64270 */
[----:B------:R-:W-:Y:S02]  /*10200*/  FSEL R181, R25, -INF , !P0 ;  /* 0xff80000019b57808 */ /* 0x000fe40004000000 */
[----:B------:R-:W-:Y:S02]  /*10210*/  ISETP.GT.AND P0, PT, R213, R73, PT ;  /* 0x00000049d500720c */ /* 0x000fe40003f04270 */
[----:B------:R-:W-:-:S02]  /*10220*/  FSEL R24, R24, -INF , !P3 ;  /* 0xff80000018187808 */ /* 0x000fc40005800000 */
[C---:B------:R-:W-:Y:S02]  /*10230*/  ISETP.GT.AND P3, PT, R213.reuse, R74, PT ;  /* 0x0000004ad500720c */ /* 0x040fe40003f64270 */
[----:B------:R-:W-:Y:S02]  /*10240*/  FSEL R16, R16, -INF , !P0 ;  /* 0xff80000010107808 */ /* 0x000fe40004000000 */
[----:B------:R-:W-:Y:S02]  /*10250*/  ISETP.GT.AND P0, PT, R213, R68, PT ;  /* 0x00000044d500720c */ /* 0x000fe40003f04270 */
[----:B------:R-:W-:Y:S02]  /*10260*/  FSEL R141, R21, -INF , !P3 ;  /* 0xff800000158d7808 */ /* 0x000fe40005800000 */
[----:B------:R-:W-:Y:S02]  /*10270*/  ISETP.GT.AND P3, PT, R213, R70, PT ;  /* 0x00000046d500720c */ /* 0x000fe40003f64270 */
[----:B------:R-:W-:-:S02]  /*10280*/  FSEL R165, R13, -INF , !P0 ;  /* 0xff8000000da57808 */ /* 0x000fc40004000000 */
[C---:B------:R-:W-:Y:S02]  /*10290*/  ISETP.GT.AND P0, PT, R213.reuse, R53, PT ;  /* 0x00000035d500720c */ /* 0x040fe40003f04270 */
[----:B------:R-:W-:Y:S02]  /*102a0*/  FSEL R169, R12, -INF , !P3 ;  /* 0xff8000000ca97808 */ /* 0x000fe40005800000 */
[C---:B------:R-:W-:Y:S02]  /*102b0*/  ISETP.GT.AND P3, PT, R213.reuse, R60, PT ;  /* 0x0000003cd500720c */ /* 0x040fe40003f64270 */
[----:B------:R-:W-:Y:S02]  /*102c0*/  FSEL R124, R124, -INF , !P0 ;  /* 0xff8000007c7c7808 */ /* 0x000fe40004000000 */
[----:B------:R-:W-:Y:S02]  /*102d0*/  ISETP.GT.AND P0, PT, R213, R45, PT ;  /* 0x0000002dd500720c */ /* 0x000fe40003f04270 */
[----:B------:R-:W-:-:S02]  /*102e0*/  FSEL R128, R128, -INF , !P4 ;  /* 0xff80000080807808 */ /* 0x000fc40006000000 */
[----:B------:R-:W-:Y:S02]  /*102f0*/  FSEL R129, R129, -INF , !P3 ;  /* 0xff80000081817808 */ /* 0x000fe40005800000 */
[C---:B------:R-:W-:Y:S02]  /*10300*/  ISETP.GT.AND P4, PT, R213.reuse, R52, PT ;  /* 0x00000034d500720c */ /* 0x040fe40003f84270 */
[----:B------:R-:W-:Y:S02]  /*10310*/  ISETP.GT.AND P3, PT, R213, R46, PT ;  /* 0x0000002ed500720c */ /* 0x000fe40003f64270 */
[----:B------:R-:W-:Y:S02]  /*10320*/  FSEL R113, R113, -INF , !P0 ;  /* 0xff80000071717808 */ /* 0x000fe40004000000 */
[----:B------:R-:W-:Y:S02]  /*10330*/  ISETP.GT.AND P0, PT, R213, R4, PT ;  /* 0x00000004d500720c */ /* 0x000fe40003f04270 */
[----:B------:R-:W-:-:S02]  /*10340*/  FSEL R125, R125, -INF , !P4 ;  /* 0xff8000007d7d7808 */ /* 0x000fc40006000000 */
[----:B------:R-:W-:Y:S02]  /*10350*/  FSEL R112, R112, -INF , !P3 ;  /* 0xff80000070707808 */ /* 0x000fe40005800000 */
[C---:B------:R-:W-:Y:S02]  /*10360*/  ISETP.GT.AND P4, PT, R213.reuse, R8, PT ;  /* 0x00000008d500720c */ /* 0x040fe40003f84270 */
        /* <DEDUP_REMOVED lines=11> */
[C---:B------:R-:W-:Y:S02]  /*10420*/  ISETP.GE.AND P4, PT, R10.reuse, R210, PT ;  /* 0x000000d20a00720c */ /* 0x040fe40003f86270 */
[----:B------:R-:W-:Y:S02]  /*10430*/  ISETP.GE.AND P3, PT, R10, R211, PT ;  /* 0x000000d30a00720c */ /* 0x000fe40003f66270 */
[----:B------:R-:W-:Y:S02]  /*10440*/  FSEL R12, R59, -INF , !P0 ;  /* 0xff8000003b0c7808 */ /* 0x000fe40004000000 */
[----:B------:R-:W-:Y:S02]  /*10450*/  FSEL R10, R71, -INF , !P5 ;  /* 0xff800000470a7808 */ /* 0x000fe40006800000 */
[----:B------:R-:W-:-:S02]  /*10460*/  FSEL R71, R58, -INF , !P1 ;  /* 0xff8000003a477808 */ /* 0x000fc40004800000 */
[----:B------:R-:W-:Y:S02]  /*10470*/  ISETP.GT.AND P1, PT, R212, R69, PT ;  /* 0x00000045d400720c */ /* 0x000fe40003f24270 */
[----:B------:R-:W-:Y:S02]  /*10480*/  FSEL R12, R12, -INF , !P3 ;  /* 0xff8000000c0c7808 */ /* 0x000fe40005800000 */
[----:B------:R-:W-:Y:S02]  /*10490*/  ISETP.GT.AND P3, PT, R212, R7, PT ;  /* 0x00000007d400720c */ /* 0x000fe40003f64270 */
[----:B------:R-:W-:Y:S02]  /*104a0*/  FSEL R50, R50, -INF , !P1 ;  /* 0xff80000032327808 */ /* 0x000fe40004800000 */
[----:B------:R-:W-:Y:S02]  /*104b0*/  ISETP.GE.AND P0, PT, R7, R211, PT ;  /* 0x000000d30700720c */ /* 0x000fe40003f06270 */
[----:B------:R-:W-:-:S02]  /*104c0*/  FSEL R41, R51, -INF , !P3 ;  /* 0xff80000033297808 */ /* 0x000fc40005800000 */
[----:B------:R-:W-:Y:S02]  /*104d0*/  ISETP.GE.AND P5, PT, R69, R210, PT ;  /* 0x000000d24500720c */ /* 0x000fe40003fa6270 */
[----:B------:R-:W-:Y:S02]  /*104e0*/  FSEL R69, R50, -INF , !P2 ;  /* 0xff80000032457808 */ /* 0x000fe40005000000 */
[C---:B------:R-:W-:Y:S02]  /*104f0*/  ISETP.GT.AND P2, PT, R212.reuse, R5, PT ;  /* 0x00000005d400720c */ /* 0x040fe40003f44270 */
[----:B------:R-:W-:Y:S02]  /*10500*/  FSEL R41, R41, -INF , !P0 ;  /* 0xff80000029297808 */ /* 0x000fe40004000000 */
[----:B------:R-:W-:Y:S02]  /*10510*/  ISETP.GT.AND P0, PT, R212, R80, PT ;  /* 0x00000050d400720c */ /* 0x000fe40003f04270 */
[----:B------:R-:W-:-:S02]  /*10520*/  ISETP.GE.AND P1, PT, R5, R211, PT ;  /* 0x000000d30500720c */ /* 0x000fc40003f26270 */
[----:B------:R-:W-:Y:S02]  /*10530*/  FSEL R21, R42, -INF , !P2 ;  /* 0xff8000002a157808 */ /* 0x000fe40005000000 */
[----:B------:R-:W-:Y:S02]  /*10540*/  ISETP.GE.AND P3, PT, R80, R211, PT ;  /* 0x000000d35000720c */ /* 0x000fe40003f66270 */
[----:B------:R-:W-:Y:S02]  /*10550*/  FSEL R13, R43, -INF , !P0 ;  /* 0xff8000002b0d7808 */ /* 0x000fe40004000000 */
[----:B------:R-:W-:Y:S02]  /*10560*/  FSEL R21, R21, -INF , !P1 ;  /* 0xff80000015157808 */ /* 0x000fe40004800000 */
[----:B------:R-:W-:Y:S02]  /*10570*/  FSEL R37, R83, -INF , !P4 ;  /* 0xff80000053257808 */ /* 0x000fe40006000000 */
[----:B------:R-:W-:-:S02]  /*10580*/  ISETP.GT.AND P1, PT, R212, R11, PT ;  /* 0x0000000bd400720c */ /* 0x000fc40003f24270 */
[-C--:B------:R-:W-:Y:S02]  /*10590*/  ISETP.GE.AND P4, PT, R7, R210.reuse, PT ;  /* 0x000000d20700720c */ /* 0x080fe40003f86270 */
[----:B------:R-:W-:Y:S02]  /*105a0*/  FSEL R13, R13, -INF , !P3 ;  /* 0xff8000000d0d7808 */ /* 0x000fe40005800000 */
[----:B------:R-:W-:Y:S02]  /*105b0*/  FSEL R7, R82, -INF , !P5 ;  /* 0xff80000052077808 */ /* 0x000fe40006800000 */
[----:B------:R-:W-:Y:S02]  /*105c0*/  ISETP.GT.AND P3, PT, R212, R9, PT ;  /* 0x00000009d400720c */ /* 0x000fe40003f64270 */
[----:B------:R-:W-:Y:S02]  /*105d0*/  ISETP.GE.AND P5, PT, R5, R210, PT ;  /* 0x000000d20500720c */ /* 0x000fe40003fa6270 */
[----:B------:R-:W-:-:S02]  /*105e0*/  ISETP.GE.AND P2, PT, R11, R211, PT ;  /* 0x000000d30b00720c */ /* 0x000fc40003f46270 */
[----:B------:R-:W-:Y:S02]  /*105f0*/  FSEL R17, R38, -INF , !P1 ;  /* 0xff80000026117808 */ /* 0x000fe40004800000 */
[----:B------:R-:W-:Y:S02]  /*10600*/  FSEL R5, R81, -INF , !P4 ;  /* 0xff80000051057808 */ /* 0x000fe40006000000 */
[----:B------:R-:W-:Y:S02]  /*10610*/  ISETP.GE.AND P4, PT, R80, R210, PT ;  /* 0x000000d25000720c */ /* 0x000fe40003f86270 */
[----:B------:R-:W-:Y:S02]  /*10620*/  ISETP.GE.AND P0, PT, R9, R211, PT ;  /* 0x000000d30900720c */ /* 0x000fe40003f06270 */
[----:B------:R-:W-:Y:S02]  /*10630*/  FSEL R25, R39, -INF , !P3 ;  /* 0xff80000027197808 */ /* 0x000fe40005800000 */
[----:B------:R-:W-:-:S02]  /*10640*/  FSEL R33, R57, -INF , !P5 ;  /* 0xff80000039217808 */ /* 0x000fc40006800000 */
[-C--:B------:R-:W-:Y:S02]  /*10650*/  ISETP.GE.AND P5, PT, R11, R210.reuse, PT ;  /* 0x000000d20b00720c */ /* 0x080fe40003fa6270 */
[----:B------:R-:W-:Y:S02]  /*10660*/  FSEL R17, R17, -INF , !P2 ;  /* 0xff80000011117808 */ /* 0x000fe40005000000 */
[----:B------:R-:W-:Y:S02]  /*10670*/  ISETP.GT.AND P2, PT, R212, R79, PT ;  /* 0x0000004fd400720c */ /* 0x000fe40003f44270 */
[----:B------:R-:W-:Y:S02]  /*10680*/  FSEL R11, R56, -INF , !P4 ;  /* 0xff800000380b7808 */ /* 0x000fe40006000000 */
[----:B------:R-:W-:Y:S02]  /*10690*/  FSEL R25, R25, -INF , !P0 ;  /* 0xff80000019197808 */ /* 0x000fe40004000000 */
[----:B------:R-:W-:-:S02]  /*106a0*/  ISETP.GE.AND P4, PT, R9, R210, PT ;  /* 0x000000d20900720c */ /* 0x000fc40003f86270 */
[----:B------:R-:W-:Y:S02]  /*106b0*/  ISETP.GT.AND P0, PT, R212, R61, PT ;  /* 0x0000003dd400720c */ /* 0x000fe40003f04270 */
[----:B------:R-:W-:Y:S02]  /*106c0*/  FSEL R9, R40, -INF , !P5 ;  /* 0xff80000028097808 */ /* 0x000fe40006800000 */
[C---:B------:R-:W-:Y:S02]  /*106d0*/  ISETP.GE.AND P5, PT, R79.reuse, R210, PT ;  /* 0x000000d24f00720c */ /* 0x040fe40003fa6270 */
[----:B------:R-:W-:Y:S02]  /*106e0*/  ISETP.GE.AND P1, PT, R79, R211, PT ;  /* 0x000000d34f00720c */ /* 0x000fe40003f26270 */
[----:B------:R-:W-:Y:S02]  /*106f0*/  FSEL R34, R34, -INF , !P2 ;  /* 0xff80000022227808 */ /* 0x000fe40005000000 */
[----:B------:R-:W-:-:S02]  /*10700*/  FSEL R29, R36, -INF , !P4 ;  /* 0xff800000241d7808 */ /* 0x000fc40006000000 */
[----:B------:R-:W-:Y:S02]  /*10710*/  ISETP.GE.AND P3, PT, R61, R211, PT ;  /* 0x000000d33d00720c */ /* 0x000fe40003f66270 */
[----:B------:R-:W-:Y:S02]  /*10720*/  FSEL R35, R35, -INF , !P0 ;  /* 0xff80000023237808 */ /* 0x000fe40004000000 */
[-C--:B------:R-:W-:Y:S02]  /*10730*/  ISETP.GE.AND P4, PT, R61, R210.reuse, PT ;  /* 0x000000d23d00720c */ /* 0x080fe40003f86270 */
[----:B------:R-:W-:Y:S02]  /*10740*/  FSEL R61, R32, -INF , !P5 ;  /* 0xff800000203d7808 */ /* 0x000fe40006800000 */
[----:B------:R-:W-:Y:S02]  /*10750*/  FSEL R225, R34, -INF , !P1 ;  /* 0xff80000022e17808 */ /* 0x000fe40004800000 */
[----:B------:R-:W-:-:S02]  /*10760*/  ISETP.GE.AND P5, PT, R63, R210, PT ;  /* 0x000000d23f00720c */ /* 0x000fc40003fa6270 */
[----:B------:R-:W-:Y:S02]  /*10770*/  ISETP.GE.AND P2, PT, R63, R211, PT ;  /* 0x000000d33f00720c */ /* 0x000fe40003f46270 */
[C---:B------:R-:W-:Y:S02]  /*10780*/  ISETP.GT.AND P1, PT, R212.reuse, R63, PT ;  /* 0x0000003fd400720c */ /* 0x040fe40003f24270 */
[----:B------:R-:W-:Y:S02]  /*10790*/  FSEL R63, R35, -INF , !P3 ;  /* 0xff800000233f7808 */ /* 0x000fe40005800000 */
[----:B------:R-:W-:Y:S02]  /*107a0*/  ISETP.GT.AND P3, PT, R212, R78, PT ;  /* 0x0000004ed400720c */ /* 0x000fe40003f64270 */
[----:B------:R-:W-:Y:S02]  /*107b0*/  ISETP.GE.AND P0, PT, R78, R211, PT ;  /* 0x000000d34e00720c */ /* 0x000fe40003f06270 */
[----:B------:R-:W-:-:S02]  /*107c0*/  FSEL R31, R31, -INF , !P3 ;  /* 0xff8000001f1f7808 */ /* 0x000fc40005800000 */
[----:B------:R-:W-:Y:S02]  /*107d0*/  FSEL R30, R30, -INF , !P1 ;  /* 0xff8000001e1e7808 */ /* 0x000fe40004800000 */
[----:B------:R-:W-:Y:S02]  /*107e0*/  FSEL R217, R31, -INF , !P0 ;  /* 0xff8000001fd97808 */ /* 0x000fe40004000000 */
[----:B------:R-:W-:Y:S02]  /*107f0*/  ISETP.GT.AND P0, PT, R212, R76, PT ;  /* 0x0000004cd400720c */ /* 0x000fe40003f04270 */
[----:B------:R-:W-:Y:S02]  /*10800*/  ISETP.GE.AND P3, PT, R76, R211, PT ;  /* 0x000000d34c00720c */ /* 0x000fe40003f66270 */
[----:B------:R-:W-:Y:S02]  /*10810*/  FSEL R27, R27, -INF , !P0 ;  /* 0xff8000001b1b7808 */ /* 0x000fe40004000000 */
[----:B------:R-:W-:-:S02]  /*10820*/  FSEL R223, R30, -INF , !P2 ;  /* 0xff8000001edf7808 */ /* 0x000fc40005000000 */
[C---:B------:R-:W-:Y:S02]  /*10830*/  ISETP.GT.AND P2, PT, R212.reuse, R77, PT ;  /* 0x0000004dd400720c */ /* 0x040fe40003f44270 */
[----:B------:R-:W-:Y:S02]  /*10840*/  FSEL R143, R27, -INF , !P3 ;  /* 0xff8000001b8f7808 */ /* 0x000fe40005800000 */
[----:B------:R-:W-:Y:S02]  /*10850*/  ISETP.GT.AND P3, PT, R212, R74, PT ;  /* 0x0000004ad400720c */ /* 0x000fe40003f64270 */
[-C--:B------:R-:W-:Y:S02]  /*10860*/  ISETP.GE.AND P1, PT, R77, R211.reuse, PT ;  /* 0x000000d34d00720c */ /* 0x080fe40003f26270 */
[----:B------:R-:W-:Y:S02]  /*10870*/  FSEL R26, R26, -INF , !P2 ;  /* 0xff8000001a1a7808 */ /* 0x000fe40005000000 */
[----:B------:R-:W-:-:S02]  /*10880*/  ISETP.GE.AND P0, PT, R74, R211, PT ;  /* 0x000000d34a00720c */ /* 0x000fc40003f06270 */
[----:B------:R-:W-:Y:S02]  /*10890*/  FSEL R23, R23, -INF , !P3 ;  /* 0xff80000017177808 */ /* 0x000fe40005800000 */
        /* <DEDUP_REMOVED lines=9> */
[----:B------:R-:W-:Y:S02]  /*10930*/  ISETP.GT.AND P2, PT, R212, R73, PT ;  /* 0x00000049d400720c */ /* 0x000fe40003f44270 */
[----:B------:R-:W-:-:S02]  /*10940*/  FSEL R167, R19, -INF , !P3 ;  /* 0xff80000013a77808 */ /* 0x000fc40005800000 */
[----:B------:R-:W-:Y:S02]  /*10950*/  ISETP.GT.AND P3, PT, R212, R68, PT ;  /* 0x00000044d400720c */ /* 0x000fe40003f64270 */
[-C--:B------:R-:W-:Y:S02]  /*10960*/  ISETP.GE.AND P1, PT, R73, R211.reuse, PT ;  /* 0x000000d34900720c */ /* 0x080fe40003f26270 */
[----:B------:R-:W-:Y:S02]  /*10970*/  FSEL R18, R18, -INF , !P2 ;  /* 0xff80000012127808 */ /* 0x000fe40005000000 */
[----:B------:R-:W-:Y:S02]  /*10980*/  ISETP.GE.AND P0, PT, R68, R211, PT ;  /* 0x000000d34400720c */ /* 0x000fe40003f06270 */
[----:B------:R-:W-:Y:S02]  /*10990*/  FSEL R15, R15, -INF , !P3 ;  /* 0xff8000000f0f7808 */ /* 0x000fe40005800000 */
[----:B------:R-:W-:-:S02]  /*109a0*/  FSEL R179, R18, -INF , !P1 ;  /* 0xff80000012b37808 */ /* 0x000fc40004800000 */
[----:B------:R-:W-:Y:S02]  /*109b0*/  ISETP.GT.AND P1, PT, R212, R70, PT ;  /* 0x00000046d400720c */ /* 0x000fe40003f24270 */
[----:B------:R-:W-:Y:S02]  /*109c0*/  FSEL R221, R221, -INF , !P4 ;  /* 0xff800000dddd7808 */ /* 0x000fe40006000000 */
[----:B------:R-:W-:Y:S02]  /*109d0*/  FSEL R171, R15, -INF , !P0 ;  /* 0xff8000000fab7808 */ /* 0x000fe40004000000 */
[----:B------:R-:W-:Y:S02]  /*109e0*/  ISETP.GE.AND P4, PT, R78, R210, PT ;  /* 0x000000d24e00720c */ /* 0x000fe40003f86270 */
        /* <DEDUP_REMOVED lines=8> */
[C---:B------:R-:W-:Y:S02]  /*10a70*/  ISETP.GT.AND P2, PT, R212.reuse, R62, PT ;  /* 0x0000003ed400720c */ /* 0x040fe40003f44270 */
[----:B------:R-:W-:Y:S02]  /*10a80*/  FSEL R161, R131, -INF , !P3 ;  /* 0xff80000083a17808 */ /* 0x000fe40005800000 */
[----:B------:R-:W-:Y:S02]  /*10a90*/  FSEL R181, R181, -INF , !P4 ;  /* 0xff800000b5b57808 */ /* 0x000fe40006000000 */
[----:B------:R-:W-:Y:S02]  /*10aa0*/  ISETP.GT.AND P3, PT, R212, R52, PT ;  /* 0x00000034d400720c */ /* 0x000fe40003f64270 */
[----:B------:R-:W-:Y:S02]  /*10ab0*/  ISETP.GE.AND P4, PT, R74, R210, PT ;  /* 0x000000d24a00720c */ /* 0x000fe40003f86270 */
[----:B------:R-:W-:-:S02]  /*10ac0*/  FSEL R123, R28, -INF , !P5 ;  /* 0xff8000001c7b7808 */ /* 0x000fc40006800000 */
[-C--:B------:R-:W-:Y:S02]  /*10ad0*/  ISETP.GE.AND P1, PT, R62, R211.reuse, PT ;  /* 0x000000d33e00720c */ /* 0x080fe40003f26270 */
[----:B------:R-:W-:Y:S02]  /*10ae0*/  FSEL R130, R130, -INF , !P2 ;  /* 0xff80000082827808 */ /* 0x000fe40005000000 */
[----:B------:R-:W-:Y:S02]  /*10af0*/  ISETP.GE.AND P5, PT, R77, R210, PT ;  /* 0x000000d24d00720c */ /* 0x000fe40003fa6270 */
[----:B------:R-:W-:Y:S02]  /*10b00*/  ISETP.GE.AND P0, PT, R52, R211, PT ;  /* 0x000000d33400720c */ /* 0x000fe40003f06270 */
[----:B------:R-:W-:Y:S02]  /*10b10*/  FSEL R127, R127, -INF , !P3 ;  /* 0xff8000007f7f7808 */ /* 0x000fe40005800000 */
[----:B------:R-:W-:-:S02]  /*10b20*/  FSEL R141, R141, -INF , !P4 ;  /* 0xff8000008d8d7808 */ /* 0x000fc40006000000 */
[-C--:B------:R-:W-:Y:S02]  /*10b30*/  ISETP.GE.AND P4, PT, R72, R210.reuse, PT ;  /* 0x000000d24800720c */ /* 0x080fe40003f86270 */
[----:B------:R-:W-:Y:S02]  /*10b40*/  FSEL R163, R130, -INF , !P1 ;  /* 0xff80000082a37808 */ /* 0x000fe40004800000 */
[----:B------:R-:W-:Y:S02]  /*10b50*/  FSEL R183, R24, -INF , !P5 ;  /* 0xff80000018b77808 */ /* 0x000fe40006800000 */
[----:B------:R-:W-:Y:S02]  /*10b60*/  ISETP.GT.AND P1, PT, R212, R53, PT ;  /* 0x00000035d400720c */ /* 0x000fe40003f24270 */
        /* <DEDUP_REMOVED lines=8> */
[-C--:B------:R-:W-:Y:S02]  /*10bf0*/  ISETP.GE.AND P5, PT, R73, R210.reuse, PT ;  /* 0x000000d24900720c */ /* 0x080fe40003fa6270 */
[----:B------:R-:W-:Y:S02]  /*10c00*/  ISETP.GE.AND P3, PT, R45, R211, PT ;  /* 0x000000d32d00720c */ /* 0x000fe40003f66270 */
[----:B------:R-:W-:Y:S02]  /*10c10*/  FSEL R115, R115, -INF , !P0 ;  /* 0xff80000073737808 */ /* 0x000fe40004000000 */
[----:B------:R-:W-:Y:S02]  /*10c20*/  FSEL R165, R165, -INF , !P4 ;  /* 0xff800000a5a57808 */ /* 0x000fe40006000000 */
[----:B------:R-:W-:Y:S02]  /*10c30*/  FSEL R159, R126, -INF , !P2 ;  /* 0xff8000007e9f7808 */ /* 0x000fe40005000000 */
[----:B------:R-:W-:-:S02]  /*10c40*/  ISETP.GE.AND P4, PT, R60, R210, PT ;  /* 0x000000d23c00720c */ /* 0x000fc40003f86270 */
[----:B------:R-:W-:Y:S02]  /*10c50*/  ISETP.GT.AND P2, PT, R212, R46, PT ;  /* 0x0000002ed400720c */ /* 0x000fe40003f44270 */
[----:B------:R-:W-:Y:S02]  /*10c60*/  FSEL R175, R16, -INF , !P5 ;  /* 0xff80000010af7808 */ /* 0x000fe40006800000 */
[----:B------:R-:W-:Y:S02]  /*10c70*/  FSEL R137, R115, -INF , !P3 ;  /* 0xff80000073897808 */ /* 0x000fe40005800000 */
[----:B------:R-:W-:Y:S02]  /*10c80*/  ISETP.GE.AND P5, PT, R70, R210, PT ;  /* 0x000000d24600720c */ /* 0x000fe40003fa6270 */
[----:B------:R-:W-:Y:S02]  /*10c90*/  ISETP.GT.AND P3, PT, R212, R6, PT ;  /* 0x00000006d400720c */ /* 0x000fe40003f64270 */
[----:B------:R-:W-:-:S02]  /*10ca0*/  FSEL R157, R129, -INF , !P4 ;  /* 0xff800000819d7808 */ /* 0x000fc40006000000 */
[-C--:B------:R-:W-:Y:S02]  /*10cb0*/  ISETP.GE.AND P1, PT, R46, R211.reuse, PT ;  /* 0x000000d32e00720c */ /* 0x080fe40003f26270 */
[----:B------:R-:W-:Y:S02]  /*10cc0*/  FSEL R114, R114, -INF , !P2 ;  /* 0xff80000072727808 */ /* 0x000fe40005000000 */
[----:B------:R-:W-:Y:S02]  /*10cd0*/  ISETP.GE.AND P4, PT, R52, R210, PT ;  /* 0x000000d23400720c */ /* 0x000fe40003f86270 */
[----:B------:R-:W-:Y:S02]  /*10ce0*/  FSEL R169, R169, -INF , !P5 ;  /* 0xff800000a9a97808 */ /* 0x000fe40006800000 */
[----:B------:R-:W-:Y:S02]  /*10cf0*/  ISETP.GE.AND P0, PT, R6, R211, PT ;  /* 0x000000d30600720c */ /* 0x000fe40003f06270 */
[----:B------:R-:W-:-:S02]  /*10d00*/  FSEL R107, R107, -INF , !P3 ;  /* 0xff8000006b6b7808 */ /* 0x000fc40005800000 */
[----:B------:R-:W-:Y:S02]  /*10d10*/  ISETP.GE.AND P5, PT, R62, R210, PT ;  /* 0x000000d23e00720c */ /* 0x000fe40003fa6270 */
[----:B------:R-:W-:Y:S02]  /*10d20*/  FSEL R139, R114, -INF , !P1 ;  /* 0xff800000728b7808 */ /* 0x000fe40004800000 */
[----:B------:R-:W-:Y:S02]  /*10d30*/  FSEL R151, R125, -INF , !P4 ;  /* 0xff8000007d977808 */ /* 0x000fe40006000000 */
[----:B------:R-:W-:Y:S02]  /*10d40*/  ISETP.GT.AND P1, PT, R212, R8, PT ;  /* 0x00000008d400720c */ /* 0x000fe40003f24270 */
[----:B------:R-:W-:Y:S02]  /*10d50*/  FSEL R125, R107, -INF , !P0 ;  /* 0xff8000006b7d7808 */ /* 0x000fe40004000000 */
[----:B------:R-:W-:-:S02]  /*10d60*/  FSEL R155, R128, -INF , !P5 ;  /* 0xff800000809b7808 */ /* 0x000fc40006800000 */
[----:B------:R-:W-:Y:S02]  /*10d70*/  ISETP.GT.AND P0, PT, R212, R3, PT ;  /* 0x00000003d400720c */ /* 0x000fe40003f04270 */
[----:B------:R-:W-:Y:S02]  /*10d80*/  ISETP.GE.AND P5, PT, R53, R210, PT ;  /* 0x000000d23500720c */ /* 0x000fe40003fa6270 */
[----:B------:R-:W-:Y:S02]  /*10d90*/  ISETP.GE.AND P2, PT, R8, R211, PT ;  /* 0x000000d30800720c */ /* 0x000fe40003f46270 */
[----:B------:R-:W-:Y:S02]  /*10da0*/  FSEL R106, R106, -INF , !P1 ;  /* 0xff8000006a6a7808 */ /* 0x000fe40004800000 */
[----:B------:R-:W-:Y:S02]  /*10db0*/  FSEL R57, R103, -INF , !P0 ;  /* 0xff80000067397808 */ /* 0x000fe40004000000 */
[----:B------:R-:W-:-:S02]  /*10dc0*/  FSEL R153, R124, -INF , !P5 ;  /* 0xff8000007c997808 */ /* 0x000fc40006800000 */
[----:B------:R-:W-:Y:S02]  /*10dd0*/  ISETP.GT.AND P0, PT, R212, R0, PT ;  /* 0x00000000d400720c */ /* 0x000fe40003f04270 */
[-C--:B------:R-:W-:Y:S02]  /*10de0*/  ISETP.GE.AND P5, PT, R46, R210.reuse, PT ;  /* 0x000000d22e00720c */ /* 0x080fe40003fa6270 */
[----:B------:R-:W-:Y:S02]  /*10df0*/  ISETP.GE.AND P4, PT, R45, R210, PT ;  /* 0x000000d22d00720c */ /* 0x000fe40003f86270 */
[----:B------:R-:W-:Y:S02]  /*10e00*/  FSEL R135, R106, -INF , !P2 ;  /* 0xff8000006a877808 */ /* 0x000fe40005000000 */
[----:B------:R-:W-:Y:S02]  /*10e10*/  ISETP.GT.AND P2, PT, R212, R4, PT ;  /* 0x00000004d400720c */ /* 0x000fe40003f44270 */
[----:B------:R-:W-:-:S02]  /*10e20*/  FSEL R46, R99, -INF , !P0 ;  /* 0xff800000632e7808 */ /* 0x000fc40004000000 */
[----:B------:R-:W-:Y:S02]  /*10e30*/  FSEL R133, R112, -INF , !P5 ;  /* 0xff80000070857808 */ /* 0x000fe40006800000 */
[----:B------:R-:W-:Y:S02]  /*10e40*/  FSEL R131, R113, -INF , !P4 ;  /* 0xff80000071837808 */ /* 0x000fe40006000000 */
[----:B------:R-:W-:Y:S02]  /*10e50*/  ISETP.GT.AND P0, PT, R65, R192, PT ;  /* 0x000000c04100720c */ /* 0x000fe40003f04270 */
[-C--:B------:R-:W-:Y:S02]  /*10e60*/  ISETP.GE.AND P5, PT, R8, R210.reuse, PT ;  /* 0x000000d20800720c */ /* 0x080fe40003fa6270 */
[----:B------:R-:W-:Y:S02]  /*10e70*/  ISETP.GE.AND P4, PT, R6, R210, PT ;  /* 0x000000d20600720c */ /* 0x000fe40003f86270 */
[----:B------:R-:W-:-:S02]  /*10e80*/  ISETP.GE.AND P1, PT, R4, R211, PT ;  /* 0x000000d30400720c */ /* 0x000fc40003f26270 */
[----:B------:R-:W-:Y:S02]  /*10e90*/  FSEL R59, R102, -INF , !P2 ;  /* 0xff800000663b7808 */ /* 0x000fe40005000000 */
[----:B------:R-:W-:Y:S02]  /*10ea0*/  FSEL R129, R104, -INF , !P5 ;  /* 0xff80000068817808 */ /* 0x000fe40006800000 */
[----:B------:R-:W-:Y:S02]  /*10eb0*/  FSEL R127, R105, -INF , !P4 ;  /* 0xff800000697f7808 */ /* 0x000fe40006000000 */
[----:B------:R-:W-:Y:S02]  /*10ec0*/  FSEL R59, R59, -INF , !P1 ;  /* 0xff8000003b3b7808 */ /* 0x000fe40004800000 */
[-C--:B------:R-:W-:Y:S02]  /*10ed0*/  ISETP.GE.AND P5, PT, R4, R210.reuse, PT ;  /* 0x000000d20400720c */ /* 0x080fe40003fa6270 */
[----:B------:R-:W-:-:S02]  /*10ee0*/  ISETP.GE.AND P4, PT, R3, R210, PT ;  /* 0x000000d20300720c */ /* 0x000fc40003f86270 */
[----:B------:R-:W-:Y:S02]  /*10ef0*/  ISETP.GT.AND P1, PT, R212, R2, PT ;  /* 0x00000002d400720c */ /* 0x000fe40003f24270 */
[----:B------:R-:W-:Y:S02]  /*10f00*/  FSEL R58, R100, -INF , !P5 ;  /* 0xff800000643a7808 */ /* 0x000fe40006800000 */
[----:B------:R-:W-:Y:S02]  /*10f10*/  FSEL R50, R101, -INF , !P4 ;  /* 0xff80000065327808 */ /* 0x000fe40006000000 */
[----:B------:R-:W-:Y:S02]  /*10f20*/  FSEL R53, R98, -INF , !P1 ;  /* 0xff80000062357808 */ /* 0x000fe40004800000 */
[----:B------:R-:W-:Y:S02]  /*10f30*/  ISETP.GE.AND P3, PT, R3, R211, PT ;  /* 0x000000d30300720c */ /* 0x000fe40003f66270 */
[----:B------:R-:W-:-:S02]  /*10f40*/  ISETP.GE.AND P5, PT, R2, R210, PT ;  /* 0x000000d20200720c */ /* 0x000fc40003fa6270 */
[-C--:B------:R-:W-:Y:S02]  /*10f50*/  ISETP.GE.AND P2, PT, R2, R211.reuse, PT ;  /* 0x000000d30200720c */ /* 0x080fe40003f46270 */
[C---:B------:R-:W-:Y:S02]  /*10f60*/  ISETP.GE.AND P4, PT, R0.reuse, R210, PT ;  /* 0x000000d20000720c */ /* 0x040fe40003f86270 */
[----:B------:R-:W-:Y:S02]  /*10f70*/  ISETP.GE.AND P1, PT, R0, R211, PT ;  /* 0x000000d30000720c */ /* 0x000fe40003f26270 */
[----:B------:R-:W-:Y:S02]  /*10f80*/  FSEL R57, R57, -INF , !P3 ;  /* 0xff80000039397808 */ /* 0x000fe40005800000 */
[----:B------:R-:W-:Y:S02]  /*10f90*/  VIMNMX R213, PT, PT, RZ, R213, !PT ;  /* 0x000000d5ffd57248 */ /* 0x000fe40007fe0100 */
[----:B------:R-:W-:-:S02]  /*10fa0*/  VIMNMX R212, PT, PT, RZ, R212, !PT ;  /* 0x000000d4ffd47248 */ /* 0x000fc40007fe0100 */
        /* <DEDUP_REMOVED lines=18> */
.L_x_2038:
        /* <DEDUP_REMOVED lines=33> */
[----:B------:R-:W-:Y:S02]  /*112e0*/  ISETP.GE.U32.AND P5, PT, R3, R4, PT ;  /* 0x000000040300720c */ /* 0x000fe40003fa6070 */
[----:B------:R-:W-:-:S07]  /*112f0*/  LOP3.LUT R19, RZ, R15, RZ, 0x33, !PT ;  /* 0x0000000fff137212 */ /* 0x000fce00078e33ff */
        /* <DEDUP_REMOVED lines=25> */
.L_x_2039:
[----:B------:R-:W-:Y:S05]  /*11490*/  BSYNC.RECONVERGENT B0 ;  /* 0x0000000000007941 */ /* 0x000fea0003800200 */
.L_x_2037:
        /* <DEDUP_REMOVED lines=79> */
.L_x_2041:
[----:B------:R3:W-:Y:S02]  /*11990*/  STS.128 [R203+0x8800], RZ ;  /* 0x008800ffcb007388 */ /* 0x0007e40000000c00 */
.L_x_2042:
[----:B------:R-:W-:Y:S05]  /*119a0*/  BSYNC.RECONVERGENT B0 ;  /* 0x0000000000007941 */ /* 0x000fea0003800200 */
.L_x_2040:
[----:B------:R-:W0:Y:S02]  /*119b0*/  LDGDEPBAR ;  /* 0x00000000000079af */ /* 0x000e240000000000 */
.L_x_2036:
[----:B------:R-:W-:Y:S05]  /*119c0*/  BSYNC.RECONVERGENT B1 ;  /* 0x0000000000017941 */ /* 0x000fea0003800200 */
.L_x_2035:
        /* <DEDUP_REMOVED lines=35> */
[----:B------:R-:W2:Y:S01]  /*11c00*/  SHFL.BFLY PT, R15, R6, 0x2, 0x1f ;  /* 0x0c401f00060f7f89 */ /* 0x000ea200000e0000 */
[----:B------:R-:W-:-:S03]  /*11c10*/  SHF.L.U32 R19, R184, 0x2, RZ ;  /* 0x00000002b8137819 */ /* 0x000fc600000006ff */
[----:B------:R-:W5:Y:S01]  /*11c20*/  SHFL.BFLY PT, R3, R4, 0x2, 0x1f ;  /* 0x0c401f0004037f89 */ /* 0x000f6200000e0000 */
[----:B------:R-:W-:Y:S02]  /*11c30*/  LOP3.LUT R19, R64, 0x18, R19, 0x78, !PT ;  /* 0x0000001840137812 */ /* 0x000fe400078e7813 */
[----:B--2---:R-:W-:Y:S02]  /*11c40*/  FMNMX.FTZ R15, R6, R15, !PT ;  /* 0x0000000f060f7209 */ /* 0x004fe40007810000 */
[----:B-----5:R-:W-:-:S03]  /*11c50*/  FMNMX.FTZ R3, R4, R3, !PT ;  /* 0x0000000304037209 */ /* 0x020fc60007810000 */
[----:B------:R-:W2:Y:S01]  /*11c60*/  SHFL.BFLY PT, R0, R15, 0x1, 0x1f ;  /* 0x0c201f000f007f89 */ /* 0x000ea200000e0000 */
[----:B------:R-:W-:-:S03]  /*11c70*/  LOP3.LUT R4, R19, 0x120, R66, 0xf8, !PT ;  /* 0x0000012013047812 */ /* 0x000fc600078ef842 */
[----:B------:R-:W5:Y:S01]  /*11c80*/  SHFL.BFLY PT, R2, R3, 0x1, 0x1f ;  /* 0x0c201f0003027f89 */ /* 0x000f6200000e0000 */
[----:B------:R-:W-:-:S04]  /*11c90*/  LEA R185, R4, R47, 0x1 ;  /* 0x0000002f04b97211 */ /* 0x000fc800078e08ff */
[----:B------:R-:W-:Y:S01]  /*11ca0*/  IADD3 R214, PT, PT, R185, 0x9000, RZ ;  /* 0x00009000b9d67810 */ /* 0x000fe20007ffe0ff */
[----:B------:R-:W-:Y:S04]  /*11cb0*/  LDSM.16.MT88.4 R108, [R185+0x9000] ;  /* 0x00900000b96c783b */ /* 0x000fe80000004200 */
[----:B------:R-:W-:Y:S04]  /*11cc0*/  LDSM.16.MT88.4 R92, [R185+0xb000] ;  /* 0x00b00000b95c783b */ /* 0x000fe80000004200 */
[----:B------:R-:W-:Y:S01]  /*11cd0*/  LDSM.16.MT88.4 R76, [R185+0xd000] ;  /* 0x00d00000b94c783b */ /* 0x000fe20000004200 */
[----:B--2---:R-:W-:-:S02]  /*11ce0*/  FMNMX.FTZ R0, R15, R0, !PT ;  /* 0x000000000f007209 */ /* 0x004fc40007810000 */
[----:B-----5:R-:W-:Y:S02]  /*11cf0*/  FMNMX.FTZ R2, R3, R2, !PT ;  /* 0x0000000203027209 */ /* 0x020fe40007810000 */
[----:B------:R-:W-:Y:S02]  /*11d00*/  LEA R3, R44, R185, 0x1 ;  /* 0x000000b92c037211 */ /* 0x000fe400078e08ff */
[----:B------:R-:W-:-:S03]  /*11d10*/  FSETP.NEU.FTZ.AND P0, PT, R0, -INF , PT ;  /* 0xff8000000000780b */ /* 0x000fc60003f1d000 */
[----:B------:R-:W2:Y:S04]  /*11d20*/  LDSM.16.MT88.4 R84, [R3+0xb000] ;  /* 0x00b000000354783b */ /* 0x000ea80000004200 */
[----:B------:R-:W5:Y:S01]  /*11d30*/  LDSM.16.MT88.4 R100, [R3+0x9000] ;  /* 0x009000000364783b */ /* 0x000f620000004200 */
        /* <DEDUP_REMOVED lines=13> */
[----:B------:R-:W4:Y:S01]  /*11e10*/  LDSM.16.MT88.4 R4, [R3+0xd000] ;  /* 0x00d000000304783b */ /* 0x000f220000004200 */
[-CC-:B------:R-:W-:Y:S01]  /*11e20*/  FFMA.FTZ R44, R37, R51.reuse, -R60.reuse ;  /* 0x00000033252c7223 */ /* 0x180fe2000001083c */
[----:B------:R-:W-:Y:S01]  /*11e30*/  MUFU.EX2 R52, R52 ;  /* 0x0000003400347308 */ /* 0x000fe20000000800 */
[-CC-:B------:R-:W-:Y:S01]  /*11e40*/  FFMA.FTZ R37, R11, R51.reuse, -R60.reuse ;  /* 0x000000330b257223 */ /* 0x180fe2000001083c */
[-C--:B------:R-:W-:Y:S01]  /*11e50*/  FFMA.FTZ R35, R9, R51.reuse, -R60 ;  /* 0x0000003309237223 */ /* 0x080fe2000001083c */
[----:B------:R-:W-:Y:S01]  /*11e60*/  LDSM.16.MT88.4 R16, [R3+0x9400] ;  /* 0x009400000310783b */ /* 0x000fe20000004200 */
[----:B------:R-:W1:Y:S01]  /*11e70*/  MUFU.EX2 R47, R47 ;  /* 0x0000002f002f7308 */ /* 0x000e620000000800 */
[-CC-:B------:R-:W-:Y:S01]  /*11e80*/  FFMA.FTZ R39, R21, R51.reuse, -R56.reuse ;  /* 0x0000003315277223 */ /* 0x180fe20000010838 */
[-C--:B------:R-:W-:Y:S01]  /*11e90*/  FFMA.FTZ R36, R13, R51.reuse, -R56 ;  /* 0x000000330d247223 */ /* 0x080fe20000010838 */
[----:B------:R-:W3:Y:S01]  /*11ea0*/  LDSM.16.MT88.4 R8, [R3+0xb400] ;  /* 0x00b400000308783b */ /* 0x000ee20000004200 */
[----:B------:R-:W-:Y:S01]  /*11eb0*/  MUFU.EX2 R43, R43 ;  /* 0x0000002b002b7308 */ /* 0x000fe20000000800 */
[-CC-:B------:R-:W-:Y:S01]  /*11ec0*/  FFMA.FTZ R38, R33, R51.reuse, -R60.reuse ;  /* 0x0000003321267223 */ /* 0x180fe2000001083c */
[-C--:B------:R-:W-:Y:S01]  /*11ed0*/  FFMA.FTZ R34, R29, R51.reuse, -R60 ;  /* 0x000000331d227223 */ /* 0x080fe2000001083c */
[-CC-:B------:R-:W-:Y:S01]  /*11ee0*/  FFMA.FTZ R32, R25, R51.reuse, -R56.reuse ;  /* 0x0000003319207223 */ /* 0x180fe20000010838 */
[----:B------:R-:W2:Y:S01]  /*11ef0*/  MUFU.EX2 R40, R40 ;  /* 0x0000002800287308 */ /* 0x000ea20000000800 */
[----:B------:R-:W3:Y:S01]  /*11f00*/  LDSM.16.MT88.4 R12, [R185+0xb400] ;  /* 0x00b40000b90c783b */ /* 0x000ee20000004200 */
[-C--:B------:R-:W-:Y:S01]  /*11f10*/  FFMA.FTZ R62, R63, R51.reuse, -R56 ;  /* 0x000000333f3e7223 */ /* 0x080fe20000010838 */
[-CC-:B------:R-:W-:Y:S01]  /*11f20*/  FFMA.FTZ R64, R61, R51.reuse, -R60.reuse ;  /* 0x000000333d407223 */ /* 0x180fe2000001083c */
[----:B------:R-:W-:Y:S01]  /*11f30*/  MUFU.EX2 R45, R45 ;  /* 0x0000002d002d7308 */ /* 0x000fe20000000800 */
[----:B------:R-:W3:Y:S01]  /*11f40*/  LDSM.16.MT88.4 R28, [R185+0xd400] ;  /* 0x00d40000b91c783b */ /* 0x000ee20000004200 */
[----:B-1----:R-:W-:Y:S01]  /*11f50*/  F2FP.F16.F32.PACK_AB R69, R47, R52 ;  /* 0x000000342f45723e */ /* 0x002fe200000000ff */
[-CC-:B------:R-:W-:Y:S01]  /*11f60*/  FFMA.FTZ R67, R123, R51.reuse, -R60.reuse ;  /* 0x000000337b437223 */ /* 0x180fe2000001083c */
[----:B------:R-:W1:Y:S01]  /*11f70*/  MUFU.EX2 R44, R44 ;  /* 0x0000002c002c7308 */ /* 0x000e620000000800 */
[----:B------:R-:W3:Y:S01]  /*11f80*/  LDSM.16.MT88.4 R20, [R185+0x9400] ;  /* 0x00940000b914783b */ /* 0x000ee20000004200 */
[-C--:B------:R-:W-:Y:S01]  /*11f90*/  FFMA.FTZ R66, R219, R51.reuse, -R60 ;  /* 0x00000033db427223 */ /* 0x080fe2000001083c */
[-CC-:B------:R-:W-:Y:S01]  /*11fa0*/  FFMA.FTZ R122, R217, R51.reuse, -R56.reuse ;  /* 0x00000033d97a7223 */ /* 0x180fe20000010838 */
[----:B------:R-:W-:Y:S01]  /*11fb0*/  MUFU.EX2 R42, R42 ;  /* 0x0000002a002a7308 */ /* 0x000fe20000000800 */
[--C-:B------:R-:W-:Y:S01]  /*11fc0*/  FFMA.FTZ R225, R225, R51, -R56.reuse ;  /* 0x00000033e1e17223 */ /* 0x100fe20000010838 */
[----:B--2---:R-:W-:Y:S01]  /*11fd0*/  F2FP.F16.F32.PACK_AB R71, R40, R43 ;  /* 0x0000002b2847723e */ /* 0x004fe200000000ff */
[-C--:B------:R-:W-:Y:S01]  /*11fe0*/  FFMA.FTZ R223, R223, R51.reuse, -R56 ;  /* 0x00000033dfdf7223 */ /* 0x080fe20000010838 */
[----:B------:R-:W2:Y:S01]  /*11ff0*/  MUFU.EX2 R41, R41 ;  /* 0x0000002900297308 */ /* 0x000ea20000000800 */
[-C--:B------:R-:W-:Y:S01]  /*12000*/  FFMA.FTZ R221, R221, R51.reuse, -R60 ;  /* 0x00000033dddd7223 */ /* 0x080fe2000001083c */
[-CC-:B------:R-:W-:Y:S01]  /*12010*/  FFMA.FTZ R126, R143, R51.reuse, -R56.reuse ;  /* 0x000000338f7e7223 */ /* 0x180fe20000010838 */
[-C--:B------:R-:W-:Y:S01]  /*12020*/  FFMA.FTZ R124, R195, R51.reuse, -R56 ;  /* 0x00000033c37c7223 */ /* 0x080fe20000010838 */
[----:B------:R-:W-:Y:S01]  /*12030*/  MUFU.EX2 R39, R39 ;  /* 0x0000002700277308 */ /* 0x000fe20000000800 */
[--C-:B------:R-:W-:Y:S01]  /*12040*/  FFMA.FTZ R128, R183, R51, -R60.reuse ;  /* 0x00000033b7807223 */ /* 0x100fe2000001083c */
[----:B-1----:R-:W-:Y:S01]  /*12050*/  F2FP.F16.F32.PACK_AB R68, R44, R45 ;  /* 0x0000002d2c44723e */ /* 0x002fe200000000ff */
[-C--:B------:R-:W-:Y:S01]  /*12060*/  FFMA.FTZ R130, R141, R51.reuse, -R60 ;  /* 0x000000338d827223 */ /* 0x080fe2000001083c */
[----:B------:R-:W-:Y:S01]  /*12070*/  MUFU.EX2 R36, R36 ;  /* 0x0000002400247308 */ /* 0x000fe20000000800 */
[-CC-:B------:R-:W-:Y:S01]  /*12080*/  FFMA.FTZ R147, R147, R51.reuse, -R56.reuse ;  /* 0x0000003393937223 */ /* 0x180fe20000010838 */
[-C--:B------:R-:W-:Y:S01]  /*12090*/  FFMA.FTZ R215, R215, R51.reuse, -R56 ;  /* 0x00000033d7d77223 */ /* 0x080fe20000010838 */
[-CC-:B------:R-:W-:Y:S01]  /*120a0*/  FFMA.FTZ R181, R181, R51.reuse, -R60.reuse ;  /* 0x00000033b5b57223 */ /* 0x180fe2000001083c */
[----:B------:R1:W-:Y:S01]  /*120b0*/  MUFU.EX2 R33, R24 ;  /* 0x0000001800217308 */ /* 0x0003e20000000800 */
[-C--:B------:R-:W-:Y:S01]  /*120c0*/  FFMA.FTZ R132, R145, R51.reuse, -R60 ;  /* 0x0000003391847223 */ /* 0x080fe2000001083c */
[----:B--2---:R-:W-:Y:S01]  /*120d0*/  F2FP.F16.F32.PACK_AB R70, R41, R42 ;  /* 0x0000002a2946723e */ /* 0x004fe200000000ff */
[-C--:B------:R-:W-:Y:S01]  /*120e0*/  FFMA.FTZ R134, R167, R51.reuse, -R56 ;  /* 0x00000033a7867223 */ /* 0x080fe20000010838 */
[----:B------:R-:W-:Y:S01]  /*120f0*/  MUFU.EX2 R38, R38 ;  /* 0x0000002600267308 */ /* 0x000fe20000000800 */
[-CC-:B------:R-:W-:Y:S01]  /*12100*/  FFMA.FTZ R136, R175, R51.reuse, -R60.reuse ;  /* 0x00000033af887223 */ /* 0x180fe2000001083c */
[-C--:B------:R-:W-:Y:S01]  /*12110*/  FFMA.FTZ R138, R165, R51.reuse, -R60 ;  /* 0x00000033a58a7223 */ /* 0x080fe2000001083c */
[-CC-:B------:R-:W-:Y:S01]  /*12120*/  FFMA.FTZ R171, R171, R51.reuse, -R56.reuse ;  /* 0x00000033abab7223 */ /* 0x180fe20000010838 */
[----:B------:R-:W2:Y:S01]  /*12130*/  MUFU.EX2 R37, R37 ;  /* 0x0000002500257308 */ /* 0x000ea20000000800 */
[C---:B------:R-:W-:Y:S03]  /*12140*/  HMMA.16816.F32 R88, R68.reuse, R84, RZ ;  /* 0x000000544458723c */ /* 0x040fe600000018ff */
[-C--:B------:R-:W-:Y:S01]  /*12150*/  FFMA.FTZ R179, R179, R51.reuse, -R56 ;  /* 0x00000033b3b37223 */ /* 0x080fe20000010838 */
[-CC-:B------:R-:W-:Y:S01]  /*12160*/  FFMA.FTZ R173, R173, R51.reuse, -R60.reuse ;  /* 0x00000033adad7223 */ /* 0x180fe2000001083c */
[----:B------:R-:W-:Y:S01]  /*12170*/  MUFU.EX2 R35, R35 ;  /* 0x0000002300237308 */ /* 0x000fe20000000800 */
[-C--:B------:R-:W-:Y:S01]  /*12180*/  FFMA.FTZ R140, R169, R51.reuse, -R60 ;  /* 0x00000033a98c7223 */ /* 0x080fe2000001083c */
[----:B-1----:R-:W1:Y:S01]  /*12190*/  LDSM.16.MT88.4 R24, [R3+0xd400] ;  /* 0x00d400000318783b */ /* 0x002e620000004200 */
[-C--:B------:R-:W-:Y:S01]  /*121a0*/  FFMA.FTZ R142, R159, R51.reuse, -R56 ;  /* 0x000000339f8e7223 */ /* 0x080fe20000010838 */
[----:B------:R-:W3:Y:S01]  /*121b0*/  MUFU.EX2 R34, R34 ;  /* 0x0000002200227308 */ /* 0x000ee20000000800 */
[C---:B------:R-:W-:Y:S01]  /*121c0*/  HMMA.16816.F32 R84, R68.reuse, R86, RZ ;  /* 0x000000564454723c */ /* 0x040fe200000018ff */
[-CC-:B------:R-:W-:Y:S01]  /*121d0*/  FFMA.FTZ R144, R155, R51.reuse, -R60.reuse ;  /* 0x000000339b907223 */ /* 0x180fe2000001083c */
[-C--:B------:R-:W-:Y:S01]  /*121e0*/  FFMA.FTZ R146, R153, R51.reuse, -R60 ;  /* 0x0000003399927223 */ /* 0x080fe2000001083c */
[----:B------:R-:W3:Y:S01]  /*121f0*/  MUFU.EX2 R32, R32 ;  /* 0x0000002000207308 */ /* 0x000ee20000000800 */
[-C--:B------:R-:W-:Y:S01]  /*12200*/  FFMA.FTZ R163, R163, R51.reuse, -R56 ;  /* 0x00000033a3a37223 */ /* 0x080fe20000010838 */
[-C--:B------:R-:W-:Y:S01]  /*12210*/  FFMA.FTZ R157, R157, R51.reuse, -R60 ;  /* 0x000000339d9d7223 */ /* 0x080fe2000001083c */
[-C--:B------:R-:W-:Y:S01]  /*12220*/  FFMA.FTZ R148, R139, R51.reuse, -R56 ;  /* 0x000000338b947223 */ /* 0x080fe20000010838 */
[----:B------:R-:W-:Y:S01]  /*12230*/  MUFU.EX2 R63, R225 ;  /* 0x000000e1003f7308 */ /* 0x000fe20000000800 */
[C---:B-----5:R-:W-:Y:S01]  /*12240*/  HMMA.16816.F32 R104, R68.reuse, R100, RZ ;  /* 0x000000644468723c */ /* 0x060fe200000018ff */
[-CC-:B------:R-:W-:Y:S01]  /*12250*/  FFMA.FTZ R150, R131, R51.reuse, -R60.reuse ;  /* 0x0000003383967223 */ /* 0x180fe2000001083c */
[-C--:B------:R-:W-:Y:S01]  /*12260*/  FFMA.FTZ R152, R127, R51.reuse, -R60 ;  /* 0x000000337f987223 */ /* 0x080fe2000001083c */
[----:B------:R-:W-:Y:S01]  /*12270*/  MUFU.EX2 R62, R62 ;  /* 0x0000003e003e7308 */ /* 0x000fe20000000800 */
[-C--:B------:R-:W-:Y:S01]  /*12280*/  FFMA.FTZ R154, R125, R51.reuse, -R56 ;  /* 0x000000337d9a7223 */ /* 0x080fe20000010838 */
[-CC-:B------:R-:W-:Y:S01]  /*12290*/  FFMA.FTZ R139, R133, R51.reuse, -R60.reuse ;  /* 0x00000033858b7223 */ /* 0x180fe2000001083c */
[-C--:B------:R-:W-:Y:S01]  /*122a0*/  FFMA.FTZ R129, R129, R51.reuse, -R60 ;  /* 0x0000003381817223 */ /* 0x080fe2000001083c */
[----:B------:R-:W-:Y:S01]  /*122b0*/  MUFU.EX2 R61, R223 ;  /* 0x000000df003d7308 */ /* 0x000fe20000000800 */
[C---:B------:R-:W-:Y:S01]  /*122c0*/  HMMA.16816.F32 R100, R68.reuse, R102, RZ ;  /* 0x000000664464723c */ /* 0x040fe200000018ff */
[----:B------:R-:W-:Y:S01]  /*122d0*/  FADD.FTZ R52, R52, R47 ;  /* 0x0000002f34347221 */ /* 0x000fe20000010000 */
[----:B------:R-:W-:Y:S01]  /*122e0*/  FADD.FTZ R45, R45, R44 ;  /* 0x0000002c2d2d7221 */ /* 0x000fe20000010000 */
[----:B------:R-:W-:Y:S01]  /*122f0*/  MUFU.EX2 R64, R64 ;  /* 0x0000004000407308 */ /* 0x000fe20000000800 */
[----:B------:R-:W-:Y:S01]  /*12300*/  ISETP.GT.AND P0, PT, R65, R192, PT ;  /* 0x000000c04100720c */ /* 0x000fe20003f04270 */
[----:B------:R-:W-:Y:S01]  /*12310*/  FADD.FTZ R43, R43, R52 ;  /* 0x000000342b2b7221 */ /* 0x000fe20000010000 */
[----:B------:R-:W-:Y:S01]  /*12320*/  FADD.FTZ R42, R42, R45 ;  /* 0x0000002d2a2a7221 */ /* 0x000fe20000010000 */
[----:B------:R-:W5:Y:S01]  /*12330*/  MUFU.EX2 R123, R221 ;  /* 0x000000dd007b7308 */ /* 0x000f620000000800 */
[C---:B------:R-:W-:Y:S01]  /*12340*/  HMMA.16816.F32 R112, R68.reuse, R108, RZ ;  /* 0x0000006c4470723c */ /* 0x040fe200000018ff */
[----:B------:R-:W-:Y:S01]  /*12350*/  FADD.FTZ R40, R40, R43 ;  /* 0x0000002b28287221 */ /* 0x000fe20000010000 */
[----:B------:R-:W-:Y:S01]  /*12360*/  FADD.FTZ R41, R41, R42 ;  /* 0x0000002a29297221 */ /* 0x000fe20000010000 */
[----:B------:R-:W-:Y:S04]  /*12370*/  MUFU.EX2 R67, R67 ;  /* 0x0000004300437308 */ /* 0x000fe80000000800 */
[----:B------:R-:W5:Y:S01]  /*12380*/  MUFU.EX2 R66, R66 ;  /* 0x0000004200427308 */ /* 0x000f620000000800 */
[C---:B------:R-:W-:Y:S03]  /*12390*/  HMMA.16816.F32 R96, R68.reuse, R92, RZ ;  /* 0x0000005c4460723c */ /* 0x040fe600000018ff */
[----:B------:R-:W5:Y:S04]  /*123a0*/  MUFU.EX2 R122, R122 ;  /* 0x0000007a007a7308 */ /* 0x000f680000000800 */
[----:B------:R-:W-:Y:S01]  /*123b0*/  MUFU.EX2 R143, R215 ;  /* 0x000000d7008f7308 */ /* 0x000fe20000000800 */
[C---:B------:R-:W-:Y:S03]  /*123c0*/  HMMA.16816.F32 R80, R68.reuse, R76, RZ ;  /* 0x0000004c4450723c */ /* 0x040fe600000018ff */
[----:B------:R-:W-:Y:S04]  /*123d0*/  MUFU.EX2 R126, R126 ;  /* 0x0000007e007e7308 */ /* 0x000fe80000000800 */
[----:B------:R-:W-:Y:S01]  /*123e0*/  MUFU.EX2 R124, R124 ;  /* 0x0000007c007c7308 */ /* 0x000fe20000000800 */
[C---:B------:R-:W-:Y:S03]  /*123f0*/  HMMA.16816.F32 R108, R68.reuse, R110, RZ ;  /* 0x0000006e446c723c */ /* 0x040fe600000018ff */
[----:B------:R-:W-:Y:S04]  /*12400*/  MUFU.EX2 R128, R128 ;  /* 0x0000008000807308 */ /* 0x000fe80000000800 */
[----:B------:R-:W5:Y:S01]  /*12410*/  MUFU.EX2 R145, R181 ;  /* 0x000000b500917308 */ /* 0x000f620000000800 */
[C---:B------:R-:W-:Y:S03]  /*12420*/  HMMA.16816.F32 R92, R68.reuse, R94, RZ ;  /* 0x0000005e445c723c */ /* 0x040fe600000018ff */
[----:B------:R3:W-:Y:S04]  /*12430*/  MUFU.EX2 R141, R132 ;  /* 0x00000084008d7308 */ /* 0x0007e80000000800 */
[----:B------:R-:W5:Y:S01]  /*12440*/  MUFU.EX2 R130, R130 ;  /* 0x0000008200827308 */ /* 0x000f620000000800 */
[C---:B------:R-:W-:Y:S03]  /*12450*/  HMMA.16816.F32 R76, R68.reuse, R78, RZ ;  /* 0x0000004e444c723c */ /* 0x040fe600000018ff */
[----:B------:R-:W5:Y:S04]  /*12460*/  MUFU.EX2 R147, R147 ;  /* 0x0000009300937308 */ /* 0x000f680000000800 */
[----:B------:R-:W-:Y:S01]  /*12470*/  MUFU.EX2 R167, R179 ;  /* 0x000000b300a77308 */ /* 0x000fe20000000800 */
[----:B----4-:R-:W-:Y:S01]  /*12480*/  HMMA.16816.F32 R72, R68, R4, RZ ;  /* 0x000000044448723c */ /* 0x010fe200000018ff */
[----:B--2---:R-:W-:Y:S01]  /*12490*/  F2FP.F16.F32.PACK_AB R4, R37, R38 ;  /* 0x000000262504723e */ /* 0x004fe200000000ff */
[----:B---3--:R-:W-:Y:S01]  /*124a0*/  FFMA.FTZ R132, R177, R51, -R56 ;  /* 0x00000033b1847223 */ /* 0x008fe20000010838 */
[----:B------:R-:W-:Y:S01]  /*124b0*/  F2FP.F16.F32.PACK_AB R5, R36, R39 ;  /* 0x000000272405723e */ /* 0x000fe200000000ff */
[----:B------:R-:W-:Y:S01]  /*124c0*/  MUFU.EX2 R134, R134 ;  /* 0x0000008600867308 */ /* 0x000fe20000000800 */
[----:B------:R-:W-:-:S03]  /*124d0*/  FADD.FTZ R39, R39, R40 ;  /* 0x0000002827277221 */ /* 0x000fc60000010000 */
[----:B------:R-:W-:Y:S01]  /*124e0*/  HMMA.16816.F32 R68, R68, R6, RZ ;  /* 0x000000064444723c */ /* 0x000fe200000018ff */
[----:B------:R-:W-:Y:S01]  /*124f0*/  F2FP.F16.F32.PACK_AB R6, R34, R35 ;  /* 0x000000232206723e */ /* 0x000fe200000000ff */
[----:B------:R-:W-:Y:S01]  /*12500*/  MUFU.EX2 R132, R132 ;  /* 0x0000008400847308 */ /* 0x000fe20000000800 */
[----:B------:R-:W-:Y:S01]  /*12510*/  F2FP.F16.F32.PACK_AB R7, R32, R33 ;  /* 0x000000212007723e */ /* 0x000fe200000000ff */
[----:B------:R-:W-:Y:S02]  /*12520*/  FADD.FTZ R36, R36, R39 ;  /* 0x0000002724247221 */ /* 0x000fe40000010000 */
[----:B------:R-:W-:Y:S02]  /*12530*/  MUFU.EX2 R136, R136 ;  /* 0x0000008800887308 */ /* 0x000fe40000000800 */
[----:B------:R-:W-:Y:S02]  /*12540*/  FADD.FTZ R33, R33, R36 ;  /* 0x0000002421217221 */ /* 0x000fe40000010000 */
[C---:B------:R-:W-:Y:S01]  /*12550*/  HMMA.16816.F32 R88, R4.reuse, R8, R88 ;  /* 0x000000080458723c */ /* 0x040fe20000001858 */
[----:B------:R-:W2:Y:S04]  /*12560*/  MUFU.EX2 R169, R173 ;  /* 0x000000ad00a97308 */ /* 0x000ea80000000800 */
[----:B------:R-:W-:Y:S01]  /*12570*/  FADD.FTZ R32, R32, R33 ;  /* 0x0000002120207221 */ /* 0x000fe20000010000 */
[----:B------:R3:W-:Y:S02]  /*12580*/  MUFU.EX2 R165, R140 ;  /* 0x0000008c00a57308 */ /* 0x0007e40000000800 */
[C---:B------:R-:W-:Y:S01]  /*12590*/  HMMA.16816.F32 R84, R4.reuse, R10, R84 ;  /* 0x0000000a0454723c */ /* 0x040fe20000001854 */
[----:B------:R-:W4:Y:S01]  /*125a0*/  LDSM.16.MT88.4 R8, [R3+0xb800] ;  /* 0x00b800000308783b */ /* 0x000f220000004200 */
[----:B------:R-:W2:Y:S04]  /*125b0*/  MUFU.EX2 R138, R138 ;  /* 0x0000008a008a7308 */ /* 0x000ea80000000800 */
[----:B------:R-:W2:Y:S02]  /*125c0*/  MUFU.EX2 R171, R171 ;  /* 0x000000ab00ab7308 */ /* 0x000ea40000000800 */
[----:B------:R-:W-:Y:S02]  /*125d0*/  HMMA.16816.F32 R104, R4, R16, R104 ;  /* 0x000000100468723c */ /* 0x000fe40000001868 */
[----:B------:R-:W-:Y:S01]  /*125e0*/  MUFU.EX2 R142, R142 ;  /* 0x0000008e008e7308 */ /* 0x000fe20000000800 */
[----:B---3--:R-:W-:-:S03]  /*125f0*/  FFMA.FTZ R140, R161, R51, -R56 ;  /* 0x00000033a18c7223 */ /* 0x008fc60000010838 */
[----:B------:R-:W-:Y:S02]  /*12600*/  MUFU.EX2 R161, R163 ;  /* 0x000000a300a17308 */ /* 0x000fe40000000800 */
[C---:B------:R-:W-:Y:S01]  /*12610*/  HMMA.16816.F32 R100, R4.reuse, R18, R100 ;  /* 0x000000120464723c */ /* 0x040fe20000001864 */
[----:B------:R-:W3:Y:S01]  /*12620*/  LDSM.16.MT88.4 R16, [R3+0x9800] ;  /* 0x009800000310783b */ /* 0x000ee20000004200 */
[----:B------:R-:W-:Y:S04]  /*12630*/  MUFU.EX2 R140, R140 ;  /* 0x0000008c008c7308 */ /* 0x000fe80000000800 */
[----:B------:R-:W-:Y:S02]  /*12640*/  MUFU.EX2 R144, R144 ;  /* 0x0000009000907308 */ /* 0x000fe40000000800 */
[C---:B------:R-:W-:Y:S02]  /*12650*/  HMMA.16816.F32 R96, R4.reuse, R12, R96 ;  /* 0x0000000c0460723c */ /* 0x040fe40000001860 */
[----:B------:R-:W2:Y:S04]  /*12660*/  MUFU.EX2 R153, R157 ;  /* 0x0000009d00997308 */ /* 0x000ea80000000800 */
        /* <DEDUP_REMOVED lines=9> */
[----:B------:R-:W2:Y:S01]  /*12700*/  LDSM.16.MT88.4 R28, [R185+0xd800] ;  /* 0x00d80000b91c783b */ /* 0x000ea20000004200 */
[----:B------:R-:W-:Y:S04]  /*12710*/  MUFU.EX2 R152, R152 ;  /* 0x0000009800987308 */ /* 0x000fe80000000800 */
[----:B------:R-:W-:Y:S02]  /*12720*/  MUFU.EX2 R154, R154 ;  /* 0x0000009a009a7308 */ /* 0x000fe40000000800 */
[C---:B------:R-:W-:Y:S08]  /*12730*/  HMMA.16816.F32 R112, R4.reuse, R20, R112 ;  /* 0x000000140470723c */ /* 0x040ff00000001870 */
[C---:B------:R-:W-:Y:S01]  /*12740*/  HMMA.16816.F32 R108, R4.reuse, R22, R108 ;  /* 0x00000016046c723c */ /* 0x040fe2000000186c */
[----:B------:R-:W2:Y:S07]  /*12750*/  LDSM.16.MT88.4 R20, [R185+0x9800] ;  /* 0x00980000b914783b */ /* 0x000eae0000004200 */
[C---:B-1----:R-:W-:Y:S08]  /*12760*/  HMMA.16816.F32 R72, R4.reuse, R24, R72 ;  /* 0x000000180448723c */ /* 0x042ff00000001848 */
[----:B------:R-:W-:Y:S03]  /*12770*/  HMMA.16816.F32 R68, R4, R26, R68 ;  /* 0x0000001a0444723c */ /* 0x000fe60000001844 */
[----:B-----5:R-:W-:Y:S01]  /*12780*/  F2FP.F16.F32.PACK_AB R4, R123, R64 ;  /* 0x000000407b04723e */ /* 0x020fe200000000ff */
[----:B------:R-:W1:Y:S01]  /*12790*/  LDSM.16.MT88.4 R24, [R3+0xd800] ;  /* 0x00d800000318783b */ /* 0x000e620000004200 */
[----:B------:R-:W-:Y:S01]  /*127a0*/  F2FP.F16.F32.PACK_AB R5, R62, R63 ;  /* 0x0000003f3e05723e */ /* 0x000fe200000000ff */
[----:B------:R-:W-:Y:S01]  /*127b0*/  FADD.FTZ R63, R63, R32 ;  /* 0x000000203f3f7221 */ /* 0x000fe20000010000 */
[----:B------:R-:W-:-:S02]  /*127c0*/  F2FP.F16.F32.PACK_AB R6, R66, R67 ;  /* 0x000000434206723e */ /* 0x000fc400000000ff */
[----:B------:R-:W-:Y:S01]  /*127d0*/  F2FP.F16.F32.PACK_AB R7, R122, R61 ;  /* 0x0000003d7a07723e */ /* 0x000fe200000000ff */
[----:B------:R-:W-:-:S04]  /*127e0*/  FADD.FTZ R62, R62, R63 ;  /* 0x0000003f3e3e7221 */ /* 0x000fc80000010000 */
[----:B------:R-:W-:Y:S02]  /*127f0*/  FADD.FTZ R61, R61, R62 ;  /* 0x0000003e3d3d7221 */ /* 0x000fe40000010000 */
[----:B----4-:R-:W-:Y:S03]  /*12800*/  HMMA.16816.F32 R88, R4, R8, R88 ;  /* 0x000000080458723c */ /* 0x010fe60000001858 */
[----:B------:R-:W-:-:S05]  /*12810*/  FADD.FTZ R122, R122, R61 ;  /* 0x0000003d7a7a7221 */ /* 0x000fca0000010000 */
        /* <DEDUP_REMOVED lines=10> */
[----:B------:R-:W5:Y:S07]  /*128c0*/  LDSM.16.MT88.4 R28, [R185+0xdc00] ;  /* 0x00dc0000b91c783b */ /* 0x000f6e0000004200 */
[C---:B------:R-:W-:Y:S08]  /*128d0*/  HMMA.16816.F32 R112, R4.reuse, R20, R112 ;  /* 0x000000140470723c */ /* 0x040ff00000001870 */
[C---:B------:R-:W-:Y:S01]  /*128e0*/  HMMA.16816.F32 R108, R4.reuse, R22, R108 ;  /* 0x00000016046c723c */ /* 0x040fe2000000186c */
[----:B------:R-:W5:Y:S07]  /*128f0*/  LDSM.16.MT88.4 R20, [R185+0x9c00] ;  /* 0x009c0000b914783b */ /* 0x000f6e0000004200 */
[C---:B-1----:R-:W-:Y:S08]  /*12900*/  HMMA.16816.F32 R72, R4.reuse, R24, R72 ;  /* 0x000000180448723c */ /* 0x042ff00000001848 */
[----:B------:R-:W-:Y:S03]  /*12910*/  HMMA.16816.F32 R68, R4, R26, R68 ;  /* 0x0000001a0444723c */ /* 0x000fe60000001844 */
[----:B------:R-:W-:Y:S01]  /*12920*/  F2FP.F16.F32.PACK_AB R4, R145, R128 ;  /* 0x000000809104723e */ /* 0x000fe200000000ff */
[----:B------:R-:W1:Y:S01]  /*12930*/  LDSM.16.MT88.4 R24, [R3+0xdc00] ;  /* 0x00dc00000318783b */ /* 0x000e620000004200 */
[----:B------:R-:W-:Y:S01]  /*12940*/  F2FP.F16.F32.PACK_AB R5, R126, R143 ;  /* 0x0000008f7e05723e */ /* 0x000fe200000000ff */
[----:B------:R-:W-:Y:S01]  /*12950*/  FADD.FTZ R143, R143, R122 ;  /* 0x0000007a8f8f7221 */ /* 0x000fe20000010000 */
[----:B------:R-:W-:-:S02]  /*12960*/  F2FP.F16.F32.PACK_AB R6, R130, R141 ;  /* 0x0000008d8206723e */ /* 0x000fc400000000ff */
[----:B------:R-:W-:-:S07]  /*12970*/  F2FP.F16.F32.PACK_AB R7, R147, R124 ;  /* 0x0000007c9307723e */ /* 0x000fce00000000ff */
[C---:B----4-:R-:W-:Y:S08]  /*12980*/  HMMA.16816.F32 R88, R4.reuse, R8, R88 ;  /* 0x000000080458723c */ /* 0x050ff00000001858 */
        /* <DEDUP_REMOVED lines=8> */
[C---:B-----5:R-:W-:Y:S08]  /*12a10*/  HMMA.16816.F32 R80, R4.reuse, R28, R80 ;  /* 0x0000001c0450723c */ /* 0x060ff00000001850 */
        /* <DEDUP_REMOVED lines=8> */
[----:B------:R-:W-:Y:S01]  /*12aa0*/  LDSM.16.MT88.4 R24, [R185+0xa400] ;  /* 0x00a40000b918783b */ /* 0x000fe20000004200 */
[----:B------:R-:W-:-:S02]  /*12ab0*/  F2FP.F16.F32.PACK_AB R5, R134, R167 ;  /* 0x000000a78605723e */ /* 0x000fc400000000ff */
[----:B------:R-:W-:Y:S02]  /*12ac0*/  F2FP.F16.F32.PACK_AB R6, R138, R165 ;  /* 0x000000a58a06723e */ /* 0x000fe400000000ff */
[----:B------:R-:W-:-:S07]  /*12ad0*/  F2FP.F16.F32.PACK_AB R7, R171, R132 ;  /* 0x00000084ab07723e */ /* 0x000fce00000000ff */
[C---:B----4-:R-:W-:Y:S08]  /*12ae0*/  HMMA.16816.F32 R96, R4.reuse, R8, R96 ;  /* 0x000000080460723c */ /* 0x050ff00000001860 */
        /* <DEDUP_REMOVED lines=8> */
[----:B-----5:R-:W-:Y:S03]  /*12b70*/  HMMA.16816.F32 R80, R4, R28, R80 ;  /* 0x0000001c0450723c */ /* 0x020fe60000001850 */
[-C--:B------:R-:W-:Y:S01]  /*12b80*/  FFMA.FTZ R28, R151, R51.reuse, -R60 ;  /* 0x00000033971c7223 */ /* 0x080fe2000001083c */
[----:B------:R-:W-:-:S03]  /*12b90*/  FFMA.FTZ R151, R149, R51, -R56 ;  /* 0x0000003395977223 */ /* 0x000fc60000010838 */
[----:B------:R4:W5:Y:S01]  /*12ba0*/  MUFU.EX2 R149, R28 ;  /* 0x0000001c00957308 */ /* 0x0009620000000800 */
[C---:B------:R-:W-:Y:S03]  /*12bb0*/  HMMA.16816.F32 R112, R4.reuse, R20, R112 ;  /* 0x000000140470723c */ /* 0x040fe60000001870 */
[----:B------:R-:W3:Y:S05]  /*12bc0*/  MUFU.EX2 R151, R151 ;  /* 0x0000009700977308 */ /* 0x000eea0000000800 */
[C---:B------:R-:W-:Y:S01]  /*12bd0*/  HMMA.16816.F32 R108, R4.reuse, R22, R108 ;  /* 0x00000016046c723c */ /* 0x040fe2000000186c */
[----:B------:R-:W2:Y:S07]  /*12be0*/  LDSM.16.MT88.4 R20, [R3+0xa400] ;  /* 0x00a400000314783b */ /* 0x000eae0000004200 */
[C---:B------:R-:W-:Y:S01]  /*12bf0*/  HMMA.16816.F32 R76, R4.reuse, R30, R76 ;  /* 0x0000001e044c723c */ /* 0x040fe2000000184c */
[----:B----4-:R-:W-:Y:S07]  /*12c00*/  LDSM.16.MT88.4 R28, [R3+0xe400] ;  /* 0x00e40000031c783b */ /* 0x010fee0000004200 */
[C---:B-1----:R-:W-:Y:S08]  /*12c10*/  HMMA.16816.F32 R72, R4.reuse, R8, R72 ;  /* 0x000000080448723c */ /* 0x042ff00000001848 */
[----:B------:R-:W-:Y:S01]  /*12c20*/  HMMA.16816.F32 R68, R4, R10, R68 ;  /* 0x0000000a0444723c */ /* 0x000fe20000001844 */
[----:B------:R-:W1:Y:S02]  /*12c30*/  LDSM.16.MT88.4 R8, [R185+0xe400] ;  /* 0x00e40000b908783b */ /* 0x000e640000004200 */
[----:B------:R-:W-:-:S02]  /*12c40*/  F2FP.F16.F32.PACK_AB R4, R153, R144 ;  /* 0x000000909904723e */ /* 0x000fc400000000ff */
[----:B------:R-:W-:Y:S02]  /*12c50*/  F2FP.F16.F32.PACK_AB R5, R140, R161 ;  /* 0x000000a18c05723e */ /* 0x000fe400000000ff */
[----:B-----5:R-:W-:Y:S02]  /*12c60*/  F2FP.F16.F32.PACK_AB R6, R149, R146 ;  /* 0x000000929506723e */ /* 0x020fe400000000ff */
[----:B---3--:R-:W-:-:S07]  /*12c70*/  F2FP.F16.F32.PACK_AB R7, R151, R142 ;  /* 0x0000008e9707723e */ /* 0x008fce00000000ff */
[C---:B------:R-:W-:Y:S08]  /*12c80*/  HMMA.16816.F32 R96, R4.reuse, R16, R96 ;  /* 0x000000100460723c */ /* 0x040ff00000001860 */
[C---:B------:R-:W-:Y:S01]  /*12c90*/  HMMA.16816.F32 R92, R4.reuse, R18, R92 ;  /* 0x00000012045c723c */ /* 0x040fe2000000185c */
[----:B------:R-:W3:Y:S07]  /*12ca0*/  LDSM.16.MT88.4 R16, [R3+0xa800] ;  /* 0x00a800000310783b */ /* 0x000eee0000004200 */
[----:B--2---:R-:W-:Y:S03]  /*12cb0*/  HMMA.16816.F32 R88, R4, R12, R88 ;  /* 0x0000000c0458723c */ /* 0x004fe60000001858 */
[-CC-:B------:R-:W-:Y:S01]  /*12cc0*/  FFMA.FTZ R12, R137, R51.reuse, -R56.reuse ;  /* 0x00000033890c7223 */ /* 0x180fe20000010838 */
[----:B------:R-:W-:-:S03]  /*12cd0*/  FFMA.FTZ R137, R135, R51, -R56 ;  /* 0x0000003387897223 */ /* 0x000fc60000010838 */
[----:B------:R2:W4:Y:S01]  /*12ce0*/  MUFU.EX2 R135, R12 ;  /* 0x0000000c00877308 */ /* 0x0005220000000800 */
[C---:B------:R-:W-:Y:S03]  /*12cf0*/  HMMA.16816.F32 R84, R4.reuse, R14, R84 ;  /* 0x0000000e0454723c */ /* 0x040fe60000001854 */
[----:B------:R-:W5:Y:S05]  /*12d00*/  MUFU.EX2 R133, R137 ;  /* 0x0000008900857308 */ /* 0x000f6a0000000800 */
[C---:B------:R-:W-:Y:S01]  /*12d10*/  HMMA.16816.F32 R104, R4.reuse, R20, R104 ;  /* 0x000000140468723c */ /* 0x040fe20000001868 */
[----:B--2---:R-:W2:Y:S07]  /*12d20*/  LDSM.16.MT88.4 R12, [R3+0xc800] ;  /* 0x00c80000030c783b */ /* 0x004eae0000004200 */
[C---:B------:R-:W-:Y:S01]  /*12d30*/  HMMA.16816.F32 R100, R4.reuse, R22, R100 ;  /* 0x000000160464723c */ /* 0x040fe20000001864 */
[----:B------:R-:W-:Y:S07]  /*12d40*/  LDSM.16.MT88.4 R20, [R185+0xc800] ;  /* 0x00c80000b914783b */ /* 0x000fee0000004200 */
[C---:B------:R-:W-:Y:S08]  /*12d50*/  HMMA.16816.F32 R112, R4.reuse, R24, R112 ;  /* 0x000000180470723c */ /* 0x040ff00000001870 */
[C---:B------:R-:W-:Y:S01]  /*12d60*/  HMMA.16816.F32 R108, R4.reuse, R26, R108 ;  /* 0x0000001a046c723c */ /* 0x040fe2000000186c */
[----:B------:R-:W2:Y:S07]  /*12d70*/  LDSM.16.MT88.4 R24, [R185+0xa800] ;  /* 0x00a80000b918783b */ /* 0x000eae0000004200 */
[C---:B-1----:R-:W-:Y:S08]  /*12d80*/  HMMA.16816.F32 R80, R4.reuse, R8, R80 ;  /* 0x000000080450723c */ /* 0x042ff00000001850 */
[C---:B------:R-:W-:Y:S01]  /*12d90*/  HMMA.16816.F32 R76, R4.reuse, R10, R76 ;  /* 0x0000000a044c723c */ /* 0x040fe2000000184c */
[----:B------:R-:W1:Y:S07]  /*12da0*/  LDSM.16.MT88.4 R8, [R185+0xe800] ;  /* 0x00e80000b908783b */ /* 0x000e6e0000004200 */
[----:B------:R-:W-:Y:S03]  /*12db0*/  HMMA.16816.F32 R72, R4, R28, R72 ;  /* 0x0000001c0448723c */ /* 0x000fe60000001848 */
[----:B------:R-:W-:-:S04]  /*12dc0*/  FADD.FTZ R28, R38, R41 ;  /* 0x00000029261c7221 */ /* 0x000fc80000010000 */
[----:B------:R-:W-:Y:S01]  /*12dd0*/  FADD.FTZ R28, R37, R28 ;  /* 0x0000001c251c7221 */ /* 0x000fe20000010000 */
[----:B------:R-:W-:Y:S03]  /*12de0*/  HMMA.16816.F32 R68, R4, R30, R68 ;  /* 0x0000001e0444723c */ /* 0x000fe60000001844 */
[----:B------:R-:W-:Y:S01]  /*12df0*/  F2FP.F16.F32.PACK_AB R4, R150, R131 ;  /* 0x000000839604723e */ /* 0x000fe200000000ff */
[----:B------:R-:W-:Y:S01]  /*12e00*/  FADD.FTZ R29, R35, R28 ;  /* 0x0000001c231d7221 */ /* 0x000fe20000010000 */
[----:B----4-:R-:W-:Y:S02]  /*12e10*/  F2FP.F16.F32.PACK_AB R5, R135, R148 ;  /* 0x000000948705723e */ /* 0x010fe400000000ff */
[----:B------:R-:W-:Y:S01]  /*12e20*/  F2FP.F16.F32.PACK_AB R6, R152, R127 ;  /* 0x0000007f9806723e */ /* 0x000fe200000000ff */
[----:B------:R-:W-:Y:S01]  /*12e30*/  FADD.FTZ R29, R34, R29 ;  /* 0x0000001d221d7221 */ /* 0x000fe20000010000 */
[----:B-----5:R-:W-:-:S03]  /*12e40*/  F2FP.F16.F32.PACK_AB R7, R154, R133 ;  /* 0x000000859a07723e */ /* 0x020fc600000000ff */
[----:B------:R-:W-:-:S04]  /*12e50*/  FADD.FTZ R28, R64, R29 ;  /* 0x0000001d401c7221 */ /* 0x000fc80000010000 */
[----:B---3--:R-:W-:Y:S03]  /*12e60*/  HMMA.16816.F32 R104, R4, R16, R104 ;  /* 0x000000100468723c */ /* 0x008fe60000001868 */
[----:B------:R-:W-:-:S04]  /*12e70*/  FADD.FTZ R28, R123, R28 ;  /* 0x0000001c7b1c7221 */ /* 0x000fc80000010000 */
[----:B------:R-:W-:Y:S01]  /*12e80*/  FADD.FTZ R29, R67, R28 ;  /* 0x0000001c431d7221 */ /* 0x000fe20000010000 */
[----:B------:R-:W-:Y:S01]  /*12e90*/  HMMA.16816.F32 R100, R4, R18, R100 ;  /* 0x000000120464723c */ /* 0x000fe20000001864 */
[----:B------:R-:W3:Y:S02]  /*12ea0*/  LDSM.16.MT88.4 R16, [R3+0xe800] ;  /* 0x00e800000310783b */ /* 0x000ee40000004200 */
[----:B------:R-:W-:-:S04]  /*12eb0*/  FADD.FTZ R29, R66, R29 ;  /* 0x0000001d421d7221 */ /* 0x000fc80000010000 */
[----:B------:R-:W-:Y:S01]  /*12ec0*/  FADD.FTZ R28, R128, R29 ;  /* 0x0000001d801c7221 */ /* 0x000fe20000010000 */
[----:B------:R-:W-:Y:S01]  /*12ed0*/  FADD.FTZ R29, R126, R143 ;  /* 0x0000008f7e1d7221 */ /* 0x000fe20000010000 */
[----:B--2---:R-:W-:Y:S03]  /*12ee0*/  HMMA.16816.F32 R88, R4, R12, R88 ;  /* 0x0000000c0458723c */ /* 0x004fe60000001858 */
[----:B------:R-:W-:-:S05]  /*12ef0*/  FADD.FTZ R28, R145, R28 ;  /* 0x0000001c911c7221 */ /* 0x000fca0000010000 */
[C---:B------:R-:W-:Y:S01]  /*12f00*/  HMMA.16816.F32 R84, R4.reuse, R14, R84 ;  /* 0x0000000e0454723c */ /* 0x040fe20000001854 */
[----:B------:R-:W2:Y:S07]  /*12f10*/  LDSM.16.MT88.4 R12, [R185+0xac00] ;  /* 0x00ac0000b90c783b */ /* 0x000eae0000004200 */
[----:B------:R-:W-:Y:S03]  /*12f20*/  HMMA.16816.F32 R112, R4, R24, R112 ;  /* 0x000000180470723c */ /* 0x000fe60000001870 */
[-CC-:B------:R-:W-:Y:S01]  /*12f30*/  FFMA.FTZ R24, R50, R51.reuse, -R60.reuse ;  /* 0x0000003332187223 */ /* 0x180fe2000001083c */
[----:B------:R-:W-:-:S05]  /*12f40*/  FFMA.FTZ R25, R49, R51, -R60 ;  /* 0x0000003331197223 */ /* 0x000fca000001083c */
[----:B------:R-:W-:Y:S01]  /*12f50*/  MUFU.EX2 R24, R24 ;  /* 0x0000001800187308 */ /* 0x000fe20000000800 */
[C---:B------:R-:W-:Y:S03]  /*12f60*/  HMMA.16816.F32 R108, R4.reuse, R26, R108 ;  /* 0x0000001a046c723c */ /* 0x040fe6000000186c */
[-C--:B------:R-:W-:Y:S01]  /*12f70*/  FFMA.FTZ R26, R48, R51.reuse, -R60 ;  /* 0x00000033301a7223 */ /* 0x080fe2000001083c */
[-CC-:B------:R-:W-:Y:S01]  /*12f80*/  FFMA.FTZ R27, R46, R51.reuse, -R56.reuse ;  /* 0x000000332e1b7223 */ /* 0x180fe20000010838 */
[----:B------:R-:W-:Y:S04]  /*12f90*/  MUFU.EX2 R25, R25 ;  /* 0x0000001900197308 */ /* 0x000fe80000000800 */
[----:B------:R-:W-:Y:S01]  /*12fa0*/  MUFU.EX2 R26, R26 ;  /* 0x0000001a001a7308 */ /* 0x000fe20000000800 */
[C---:B------:R-:W-:Y:S03]  /*12fb0*/  HMMA.16816.F32 R96, R4.reuse, R20, R96 ;  /* 0x000000140460723c */ /* 0x040fe60000001860 */
[-CC-:B------:R-:W-:Y:S01]  /*12fc0*/  FFMA.FTZ R20, R59, R51.reuse, -R56.reuse ;  /* 0x000000333b147223 */ /* 0x180fe20000010838 */
[-CC-:B------:R-:W-:Y:S01]  /*12fd0*/  FFMA.FTZ R21, R57, R51.reuse, -R56.reuse ;  /* 0x0000003339157223 */ /* 0x180fe20000010838 */
[----:B------:R-:W-:Y:S04]  /*12fe0*/  MUFU.EX2 R27, R27 ;  /* 0x0000001b001b7308 */ /* 0x000fe80000000800 */
[----:B------:R-:W-:Y:S01]  /*12ff0*/  MUFU.EX2 R20, R20 ;  /* 0x0000001400147308 */ /* 0x000fe20000000800 */
[C---:B------:R-:W-:Y:S03]  /*13000*/  HMMA.16816.F32 R92, R4.reuse, R22, R92 ;  /* 0x00000016045c723c */ /* 0x040fe6000000185c */
[-C--:B------:R-:W-:Y:S01]  /*13010*/  FFMA.FTZ R22, R53, R51.reuse, -R56 ;  /* 0x0000003335167223 */ /* 0x080fe20000010838 */
[----:B------:R-:W-:Y:S01]  /*13020*/  FFMA.FTZ R23, R58, R51, -R60 ;  /* 0x000000333a177223 */ /* 0x000fe2000001083c */
[----:B------:R-:W-:Y:S04]  /*13030*/  MUFU.EX2 R21, R21 ;  /* 0x0000001500157308 */ /* 0x000fe80000000800 */
[----:B------:R-:W-:Y:S01]  /*13040*/  MUFU.EX2 R22, R22 ;  /* 0x0000001600167308 */ /* 0x000fe20000000800 */
[C---:B-1----:R-:W-:Y:S03]  /*13050*/  HMMA.16816.F32 R80, R4.reuse, R8, R80 ;  /* 0x000000080450723c */ /* 0x042fe60000001850 */
[----:B------:R-:W1:Y:S05]  /*13060*/  MUFU.EX2 R23, R23 ;  /* 0x0000001700177308 */ /* 0x000e6a0000000800 */
[C---:B------:R-:W-:Y:S01]  /*13070*/  HMMA.16816.F32 R76, R4.reuse, R10, R76 ;  /* 0x0000000a044c723c */ /* 0x040fe2000000184c */
[----:B------:R-:W4:Y:S07]  /*13080*/  LDSM.16.MT88.4 R8, [R3+0xac00] ;  /* 0x00ac00000308783b */ /* 0x000f2e0000004200 */
[C---:B---3--:R-:W-:Y:S08]  /*13090*/  HMMA.16816.F32 R72, R4.reuse, R16, R72 ;  /* 0x000000100448723c */ /* 0x048ff00000001848 */
[----:B------:R-:W-:Y:S01]  /*130a0*/  HMMA.16816.F32 R68, R4, R18, R68 ;  /* 0x000000120444723c */ /* 0x000fe20000001844 */
[----:B------:R-:W3:Y:S02]  /*130b0*/  LDSM.16.MT88.4 R16, [R185+0xcc00] ;  /* 0x00cc0000b910783b */ /* 0x000ee40000004200 */
[----:B-1----:R-:W-:-:S02]  /*130c0*/  F2FP.F16.F32.PACK_AB R4, R24, R23 ;  /* 0x000000171804723e */ /* 0x002fc400000000ff */
[----:B------:R-:W-:Y:S02]  /*130d0*/  F2FP.F16.F32.PACK_AB R5, R21, R20 ;  /* 0x000000141505723e */ /* 0x000fe400000000ff */
[----:B------:R-:W-:Y:S02]  /*130e0*/  F2FP.F16.F32.PACK_AB R6, R26, R25 ;  /* 0x000000191a06723e */ /* 0x000fe400000000ff */
[----:B------:R-:W-:-:S07]  /*130f0*/  F2FP.F16.F32.PACK_AB R7, R27, R22 ;  /* 0x000000161b07723e */ /* 0x000fce00000000ff */
[C---:B--2---:R-:W-:Y:S08]  /*13100*/  HMMA.16816.F32 R112, R4.reuse, R12, R112 ;  /* 0x0000000c0470723c */ /* 0x044ff00000001870 */
[C---:B------:R-:W-:Y:S01]  /*13110*/  HMMA.16816.F32 R108, R4.reuse, R14, R108 ;  /* 0x0000000e046c723c */ /* 0x040fe2000000186c */
[----:B------:R-:W1:Y:S07]  /*13120*/  LDSM.16.MT88.4 R12, [R3+0xcc00] ;  /* 0x00cc0000030c783b */ /* 0x000e6e0000004200 */
[C---:B----4-:R-:W-:Y:S08]  /*13130*/  HMMA.16816.F32 R104, R4.reuse, R8, R104 ;  /* 0x000000080468723c */ /* 0x050ff00000001868 */
[C---:B------:R-:W-:Y:S01]  /*13140*/  HMMA.16816.F32 R100, R4.reuse, R10, R100 ;  /* 0x0000000a0464723c */ /* 0x040fe20000001864 */
[----:B------:R-:W2:Y:S07]  /*13150*/  LDSM.16.MT88.4 R8, [R185+0xec00] ;  /* 0x00ec0000b908783b */ /* 0x000eae0000004200 */
[----:B---3--:R-:W-:Y:S03]  /*13160*/  HMMA.16816.F32 R96, R4, R16, R96 ;  /* 0x000000100460723c */ /* 0x008fe60000001860 */
[----:B------:R-:W-:Y:S01]  /*13170*/  FADD.FTZ R16, R124, R29 ;  /* 0x0000001d7c107221 */ /* 0x000fe20000010000 */
[----:B------:R-:W-:-:S03]  /*13180*/  FADD.FTZ R29, R141, R28 ;  /* 0x0000001c8d1d7221 */ /* 0x000fc60000010000 */
[----:B------:R-:W-:Y:S01]  /*13190*/  FADD.FTZ R16, R147, R16 ;  /* 0x0000001093107221 */ /* 0x000fe20000010000 */
[----:B------:R-:W-:Y:S01]  /*131a0*/  FADD.FTZ R29, R130, R29 ;  /* 0x0000001d821d7221 */ /* 0x000fe20000010000 */
[C---:B------:R-:W-:Y:S03]  /*131b0*/  HMMA.16816.F32 R92, R4.reuse, R18, R92 ;  /* 0x00000012045c723c */ /* 0x040fe6000000185c */
[----:B------:R-:W-:Y:S01]  /*131c0*/  FADD.FTZ R167, R167, R16 ;  /* 0x00000010a7a77221 */ /* 0x000fe20000010000 */
[----:B------:R-:W-:Y:S01]  /*131d0*/  FADD.FTZ R28, R136, R29 ;  /* 0x0000001d881c7221 */ /* 0x000fe20000010000 */
[----:B------:R-:W3:Y:S02]  /*131e0*/  LDSM.16.MT88.4 R16, [R3+0xec00] ;  /* 0x00ec00000310783b */ /* 0x000ee40000004200 */
[----:B------:R-:W-:Y:S01]  /*131f0*/  FADD.FTZ R167, R134, R167 ;  /* 0x000000a786a77221 */ /* 0x000fe20000010000 */
        /* <DEDUP_REMOVED lines=35> */
[----:B------:R-:W-:Y:S07]  /*13430*/  @!P0 BRA `(.L_x_2044) ;  /* 0x0000004c00588947 */ /* 0x000fee0003800000 */
[----:B------:R-:W-:Y:S01]  /*13440*/  ISETP.NE.U32.AND P3, PT, R208, RZ, PT ;  /* 0x000000ffd000720c */ /* 0x000fe20003f65070 */
[----:B------:R-:W-:-:S04]  /*13450*/  DEPBAR.LE SB0, 0x0 ;  /* 0x000080000000791a */ /* 0x000fc80000000000 */
[----:B------:R-:W-:Y:S01]  /*13460*/  ISETP.NE.AND.EX P3, PT, R209, RZ, PT, P3 ;  /* 0x000000ffd100720c */ /* 0x000fe20003f65330 */
[----:B------:R-:W-:Y:S05]  /*13470*/  WARPSYNC.ALL ;  /* 0x0000000000007948 */ /* 0x000fea0003800000 */
[----:B------:R-:W-:Y:S01]  /*13480*/  BSSY.RECONVERGENT B0, `(.L_x_2045) ;  /* 0x0000049000007945 */ /* 0x000fe20003800200 */
[----:B------:R-:W-:Y:S01]  /*13490*/  VIADD R3, R55, 0xfffffffe ;  /* 0xfffffffe37037836 */ /* 0x000fe20000000000 */
        /* <DEDUP_REMOVED lines=20> */
[----:B------:R-:W2:Y:S04]  /*135e0*/  LD.E.64 R12, desc[UR4][R120.64+0x28] ;  /* 0x00002804780c7980 */ /* 0x000ea8000c101b00 */
        /* <DEDUP_REMOVED lines=42> */
.L_x_2046:
        /* <DEDUP_REMOVED lines=8> */
.L_x_2047:
[----:B------:R-:W-:Y:S05]  /*13910*/  BSYNC.RECONVERGENT B0 ;  /* 0x0000000000007941 */ /* 0x000fea0003800200 */
.L_x_2045:
        /* <DEDUP_REMOVED lines=11> */
[----:B------:R-:W-:Y:S01]  /*139d0*/  @!P2 LDGSTS.E.BYPASS.LTC128B.128 [R203+0x9000], desc[UR4][R196.64] ;  /* 0x09000000c4cbafae */ /* 0x000fe2000b981a04 */
[C---:B------:R-:W-:Y:S01]  /*139e0*/  IMAD.X R9, R4.reuse, 0x1, R197, P4 ;  /* 0x0000000104097824 */ /* 0x040fe200020e06c5 */
[----:B------:R-:W-:Y:S02]  /*139f0*/  IADD3 R10, P4, PT, R3, R6, RZ ;  /* 0x00000006030a7210 */ /* 0x000fe40007f9e0ff */
[----:B------:R-:W-:Y:S01]  /*13a00*/  @P2 STS.128 [R203+0x9000], RZ ;  /* 0x009000ffcb002388 */ /* 0x000fe20000000c00 */
[C---:B------:R-:W-:Y:S01]  /*13a10*/  IMAD.X R7, R4.reuse, 0x1, R9, P5 ;  /* 0x0000000104077824 */ /* 0x040fe200028e0609 */
[----:B------:R-:W-:Y:S02]  /*13a20*/  MOV R3, 0x20 ;  /* 0x0000002000037802 */ /* 0x000fe40000000f00 */
[----:B------:R-:W-:Y:S01]  /*13a30*/  @!PT LDS RZ, [RZ] ;  /* 0x00000000fffff984 */ /* 0x000fe20000000800 */
[----:B------:R-:W-:Y:S01]  /*13a40*/  @!PT LDS RZ, [RZ] ;  /* 0x00000000fffff984 */ /* 0x000fe20000000800 */
[----:B------:R-:W-:Y:S01]  /*13a50*/  @!PT LDS RZ, [RZ] ;  /* 0x00000000fffff984 */ /* 0x000fe20000000800 */
[----:B------:R-:W-:Y:S01]  /*13a60*/  @!P1 LDGSTS.E.BYPASS.LTC128B.128 [R203+0xb000], desc[UR4][R196.64+0x40] ;  /* 0x0b000040c4cb9fae */ /* 0x000fe2000b981a04 */
[----:B------:R-:W-:Y:S01]  /*13a70*/  IMAD.X R11, R4, 0x1, R7, P4 ;  /* 0x00000001040b7824 */ /* 0x000fe200020e0607 */
[----:B------:R-:W-:-:S02]  /*13a80*/  SEL R3, R3, 0xffffffe0, !P6 ;  /* 0xffffffe003037807 */ /* 0x000fc40007000000 */
[----:B------:R-:W-:Y:S03]  /*13a90*/  @P1 STS.128 [R203+0xb000], RZ ;  /* 0x00b000ffcb001388 */ /* 0x000fe60000000c00 */
[--C-:B------:R-:W-:Y:S01]  /*13aa0*/  IMAD.IADD R44, R187, 0x1, R3.reuse ;  /* 0x00000001bb2c7824 */ /* 0x100fe200078e0203 */
[----:B------:R-:W-:Y:S01]  /*13ab0*/  @!PT LDS RZ, [RZ] ;  /* 0x00000000fffff984 */ /* 0x000fe20000000800 */
[----:B------:R-:W-:Y:S01]  /*13ac0*/  @!PT LDS RZ, [RZ] ;  /* 0x00000000fffff984 */ /* 0x000fe20000000800 */
[----:B------:R-:W-:Y:S01]  /*13ad0*/  @!PT LDS RZ, [RZ] ;  /* 0x00000000fffff984 */ /* 0x000fe20000000800 */
[----:B------:R-:W-:Y:S01]  /*13ae0*/  @!P0 LDGSTS.E.BYPASS.LTC128B.128 [R203+0xd000], desc[UR4][R196.64+0x80] ;  /* 0x0d000080c4cb8fae */ /* 0x000fe2000b981a04 */
[----:B------:R-:W-:-:S03]  /*13af0*/  IMAD.IADD R3, R186, 0x1, R3 ;  /* 0x00000001ba037824 */ /* 0x000fc600078e0203 */
        /* <DEDUP_REMOVED lines=50> */
[----:B-1----:R-:W2:Y:S04]  /*13e20*/  LDSM.16.M88.4 R4, [R186+0x3800] ;  /* 0x00380000ba04783b */ /* 0x002ea80000000200 */
[----:B------:R-:W1:Y:S04]  /*13e30*/  LDSM.16.M88.4 R156, [R186+0x3c00] ;  /* 0x003c0000ba9c783b */ /* 0x000e680000000200 */
[----:B------:R-:W1:Y:S04]  /*13e40*/  LDSM.16.M88.4 R140, [R186+0x4400] ;  /* 0x00440000ba8c783b */ /* 0x000e680000000200 */
[----:B------:R-:W1:Y:S04]  /*13e50*/  LDSM.16.M88.4 R132, [R186+0x4800] ;  /* 0x00480000ba84783b */ /* 0x000e680000000200 */
[----:B------:R-:W1:Y:S04]  /*13e60*/  LDSM.16.M88.4 R36, [R186+0x4c00] ;  /* 0x004c0000ba24783b */ /* 0x000e680000000200 */
[----:B------:R-:W-:Y:S04]  /*13e70*/  LDSM.16.M88.4 R44, [R44] ;  /* 0x000000002c2c783b */ /* 0x000fe80000000200 */
[----:B------:R-:W1:Y:S04]  /*13e80*/  LDSM.16.M88.4 R32, [R3+0x3000] ;  /* 0x003000000320783b */ /* 0x000e680000000200 */
[----:B------:R-:W1:Y:S01]  /*13e90*/  LDSM.16.M88.4 R28, [R3+0x4000] ;  /* 0x00400000031c783b */ /* 0x000e620000000200 */
        /* <DEDUP_REMOVED lines=8> */
[----:B------:R1:W4:Y:S01]  /*13f20*/  LDSM.16.M88.4 R48, [R3+0x4c00] ;  /* 0x004c00000330783b */ /* 0x0003220000000200 */
[C---:B------:R-:W-:Y:S03]  /*13f30*/  HMMA.16816.F32 R148, R124.reuse, R150, RZ ;  /* 0x000000967c94723c */ /* 0x040fe600000018ff */
[----:B------:R-:W-:Y:S04]  /*13f40*/  LDSM.16.M88.4 R168, [R187+0x1000] ;  /* 0x00100000bba8783b */ /* 0x000fe80000000200 */
[----:B------:R-:W4:Y:S01]  /*13f50*/  LDSM.16.M88.4 R40, [R186+0x5000] ;  /* 0x00500000ba28783b */ /* 0x000f220000000200 */
[C---:B-----5:R-:W-:Y:S03]  /*13f60*/  HMMA.16816.F32 R16, R124.reuse, R12, RZ ;  /* 0x0000000c7c10723c */ /* 0x060fe600000018ff */
[----:B------:R-:W-:Y:S04]  /*13f70*/  LDSM.16.M88.4 R224, [R187+0x2000] ;  /* 0x00200000bbe0783b */ /* 0x000fe80000000200 */
[----:B------:R-:W-:Y:S01]  /*13f80*/  LDSM.16.M88.4 R180, [R186+0x7c00] ;  /* 0x007c0000bab4783b */ /* 0x000fe20000000200 */
[----:B--2---:R-:W-:Y:S03]  /*13f90*/  HMMA.16816.F32 R8, R124, R4, RZ ;  /* 0x000000047c08723c */ /* 0x004fe600000018ff */
[----:B------:R-:W-:Y:S01]  /*13fa0*/  LDSM.16.M88.4 R176, [R186+0x8000] ;  /* 0x00800000bab0783b */ /* 0x000fe20000000200 */
[----:B-1----:R-:W-:-:S03]  /*13fb0*/  IMAD.MOV.U32 R3, RZ, RZ, 0x20 ;  /* 0x00000020ff037424 */ /* 0x002fc600078e00ff */
[----:B------:R-:W0:Y:S01]  /*13fc0*/  LDGDEPBAR ;  /* 0x00000000000079af */ /* 0x000e220000000000 */
[----:B------:R-:W-:Y:S01]  /*13fd0*/  HMMA.16816.F32 R160, R124, R156, RZ ;  /* 0x0000009c7ca0723c */ /* 0x000fe200000018ff */
[----:B------:R-:W-:-:S07]  /*13fe0*/  SEL R3, R3, 0xffffffe0, !P6 ;  /* 0xffffffe003037807 */ /* 0x000fce0007000000 */
        /* <DEDUP_REMOVED lines=12> */
[----:B------:R-:W2:Y:S07]  /*140b0*/  LDSM.16.M88.4 R32, [R186+0x5800] ;  /* 0x00580000ba20783b */ /* 0x000eae0000000200 */
[C---:B------:R-:W-:Y:S08]  /*140c0*/  HMMA.16816.F32 R152, R44.reuse, R28, R152 ;  /* 0x0000001c2c98723c */ /* 0x040ff00000001898 */
[C---:B------:R-:W-:Y:S01]  /*140d0*/  HMMA.16816.F32 R148, R44.reuse, R30, R148 ;  /* 0x0000001e2c94723c */ /* 0x040fe20000001894 */
[----:B------:R-:W5:Y:S07]  /*140e0*/  LDSM.16.M88.4 R28, [R186+0x5c00] ;  /* 0x005c0000ba1c783b */ /* 0x000f6e0000000200 */
[C---:B---3--:R-:W-:Y:S08]  /*140f0*/  HMMA.16816.F32 R16, R44.reuse, R172, R16 ;  /* 0x000000ac2c10723c */ /* 0x048ff00000001810 */
[C---:B------:R-:W-:Y:S01]  /*14100*/  HMMA.16816.F32 R12, R44.reuse, R174, R12 ;  /* 0x000000ae2c0c723c */ /* 0x040fe2000000180c */
[----:B------:R-:W-:Y:S07]  /*14110*/  LDSM.16.M88.4 R172, [R186+0x6c00] ;  /* 0x006c0000baac783b */ /* 0x000fee0000000200 */
[C---:B------:R-:W-:Y:S08]  /*14120*/  HMMA.16816.F32 R8, R44.reuse, R164, R8 ;  /* 0x000000a42c08723c */ /* 0x040ff00000001808 */
        /* <DEDUP_REMOVED lines=8> */
[----:B------:R-:W-:Y:S01]  /*141b0*/  HMMA.16816.F32 R124, R44, R50, R124 ;  /* 0x000000322c7c723c */ /* 0x000fe2000000187c */
[----:B------:R-:W3:Y:S04]  /*141c0*/  LDSM.16.M88.4 R48, [R186+0x6000] ;  /* 0x00600000ba30783b */ /* 0x000ee80000000200 */
[----:B------:R-:W4:Y:S03]  /*141d0*/  LDSM.16.M88.4 R44, [R186+0x6400] ;  /* 0x00640000ba2c783b */ /* 0x000f260000000200 */
[----:B------:R-:W-:Y:S05]  /*141e0*/  HMMA.16816.F32 R24, R168, R40, R24 ;  /* 0x00000028a818723c */ /* 0x000fea0000001818 */
[----:B------:R-:W-:Y:S01]  /*141f0*/  IADD3 R40, PT, PT, R187, R3, RZ ;  /* 0x00000003bb287210 */ /* 0x000fe20007ffe0ff */
[----:B------:R-:W-:-:S05]  /*14200*/  IMAD.IADD R3, R186, 0x1, R3 ;  /* 0x00000001ba037824 */ /* 0x000fca00078e0203 */
[----:B------:R-:W-:Y:S01]  /*14210*/  LDSM.16.M88.4 R164, [R3+0x5000] ;  /* 0x0050000003a4783b */ /* 0x000fe20000000200 */
[C---:B------:R-:W-:Y:S03]  /*14220*/  HMMA.16816.F32 R20, R168.reuse, R42, R20 ;  /* 0x0000002aa814723c */ /* 0x040fe60000001814 */
[----:B------:R-:W-:Y:S04]  /*14230*/  LDSM.16.M88.4 R40, [R40+0x1000] ;  /* 0x001000002828783b */ /* 0x000fe80000000200 */
[----:B------:R-:W-:Y:S01]  /*14240*/  LDSM.16.M88.4 R64, [R3+0x5400] ;  /* 0x005400000340783b */ /* 0x000fe20000000200 */
[C---:B-1----:R-:W-:Y:S03]  /*14250*/  HMMA.16816.F32 R16, R168.reuse, R36, R16 ;  /* 0x00000024a810723c */ /* 0x042fe60000001810 */
[----:B------:R-:W-:Y:S04]  /*14260*/  LDSM.16.M88.4 R60, [R3+0x5800] ;  /* 0x00580000033c783b */ /* 0x000fe80000000200 */
[----:B------:R-:W-:Y:S01]  /*14270*/  LDSM.16.M88.4 R56, [R3+0x5c00] ;  /* 0x005c00000338783b */ /* 0x000fe20000000200 */
[C---:B------:R-:W-:Y:S03]  /*14280*/  HMMA.16816.F32 R12, R168.reuse, R38, R12 ;  /* 0x00000026a80c723c */ /* 0x040fe6000000180c */
[----:B------:R-:W1:Y:S05]  /*14290*/  LDSM.16.M88.4 R36, [R186+0x6800] ;  /* 0x00680000ba24783b */ /* 0x000e6a0000000200 */
        /* <DEDUP_REMOVED lines=9> */
[C---:B----4-:R-:W-:Y:S08]  /*14330*/  HMMA.16816.F32 R144, R168.reuse, R44, R144 ;  /* 0x0000002ca890723c */ /* 0x050ff00000001890 */
[C---:B------:R-:W-:Y:S01]  /*14340*/  HMMA.16816.F32 R140, R168.reuse, R46, R140 ;  /* 0x0000002ea88c723c */ /* 0x040fe2000000188c */
[----:B------:R4:W3:Y:S07]  /*14350*/  LDSM.16.M88.4 R44, [R3+0x6c00] ;  /* 0x006c0000032c783b */ /* 0x0008ee0000000200 */
[C---:B-1----:R-:W-:Y:S08]  /*14360*/  HMMA.16816.F32 R136, R168.reuse, R36, R136 ;  /* 0x00000024a888723c */ /* 0x042ff00000001888 */
[----:B------:R-:W-:Y:S01]  /*14370*/  HMMA.16816.F32 R132, R168, R38, R132 ;  /* 0x00000026a884723c */ /* 0x000fe20000001884 */
[----:B------:R-:W1:Y:S07]  /*14380*/  LDSM.16.M88.4 R36, [R186+0x7000] ;  /* 0x00700000ba24783b */ /* 0x000e6e0000000200 */
[----:B--2---:R-:W-:Y:S01]  /*14390*/  HMMA.16816.F32 R152, R40, R32, R152 ;  /* 0x000000202898723c */ /* 0x004fe20000001898 */
[----:B----4-:R-:W-:-:S05]  /*143a0*/  IMAD.MOV.U32 R3, RZ, RZ, 0x20 ;  /* 0x00000020ff037424 */ /* 0x010fca00078e00ff */
[----:B------:R-:W-:Y:S02]  /*143b0*/  SEL R3, R3, 0xffffffe0, !P6 ;  /* 0xffffffe003037807 */ /* 0x000fe40007000000 */
[C---:B------:R-:W-:Y:S01]  /*143c0*/  HMMA.16816.F32 R148, R40.reuse, R34, R148 ;  /* 0x000000222894723c */ /* 0x040fe20000001894 */
[----:B------:R-:W2:Y:S07]  /*143d0*/  LDSM.16.M88.4 R32, [R186+0x7400] ;  /* 0x00740000ba20783b */ /* 0x000eae0000000200 */
[C---:B-----5:R-:W-:Y:S08]  /*143e0*/  HMMA.16816.F32 R144, R40.reuse, R28, R144 ;  /* 0x0000001c2890723c */ /* 0x060ff00000001890 */
[----:B------:R-:W-:Y:S01]  /*143f0*/  HMMA.16816.F32 R140, R40, R30, R140 ;  /* 0x0000001e288c723c */ /* 0x000fe2000000188c */
[----:B------:R-:W4:Y:S07]  /*14400*/  LDSM.16.M88.4 R28, [R186+0x7800] ;  /* 0x00780000ba1c783b */ /* 0x000f2e0000000200 */
[C---:B------:R-:W-:Y:S08]  /*14410*/  HMMA.16816.F32 R128, R168.reuse, R172, R128 ;  /* 0x000000aca880723c */ /* 0x040ff00000001880 */
[----:B------:R-:W-:Y:S01]  /*14420*/  HMMA.16816.F32 R124, R168, R174, R124 ;  /* 0x000000aea87c723c */ /* 0x000fe2000000187c */
[----:B------:R-:W5:Y:S04]  /*14430*/  LDSM.16.M88.4 R172, [R186+0x8400] ;  /* 0x00840000baac783b */ /* 0x000f680000000200 */
[----:B------:R-:W5:Y:S03]  /*14440*/  LDSM.16.M88.4 R168, [R186+0x8800] ;  /* 0x00880000baa8783b */ /* 0x000f660000000200 */
[C---:B------:R-:W-:Y:S08]  /*14450*/  HMMA.16816.F32 R24, R40.reuse, R164, R24 ;  /* 0x000000a42818723c */ /* 0x040ff00000001818 */
[C---:B------:R-:W-:Y:S01]  /*14460*/  HMMA.16816.F32 R20, R40.reuse, R166, R20 ;  /* 0x000000a62814723c */ /* 0x040fe20000001814 */
[----:B------:R-:W5:Y:S07]  /*14470*/  LDSM.16.M88.4 R164, [R186+0x8c00] ;  /* 0x008c0000baa4783b */ /* 0x000f6e0000000200 */
[----:B------:R-:W-:Y:S03]  /*14480*/  HMMA.16816.F32 R16, R40, R64, R16 ;  /* 0x000000402810723c */ /* 0x000fe60000001810 */
[----:B------:R-:W-:Y:S01]  /*14490*/  IMAD.IADD R64, R187, 0x1, R3 ;  /* 0x00000001bb407824 */ /* 0x000fe200078e0203 */
[----:B------:R-:W-:-:S04]  /*144a0*/  IADD3 R3, PT, PT, R186, R3, RZ ;  /* 0x00000003ba037210 */ /* 0x000fc80007ffe0ff */
[C---:B------:R-:W-:Y:S01]  /*144b0*/  HMMA.16816.F32 R12, R40.reuse, R66, R12 ;  /* 0x00000042280c723c */ /* 0x040fe2000000180c */
[----:B------:R-:W-:Y:S07]  /*144c0*/  LDSM.16.M88.4 R64, [R64+0x2000] ;  /* 0x002000004040783b */ /* 0x000fee0000000200 */
[C---:B------:R-:W-:Y:S08]  /*144d0*/  HMMA.16816.F32 R8, R40.reuse, R60, R8 ;  /* 0x0000003c2808723c */ /* 0x040ff00000001808 */
[C---:B------:R-:W-:Y:S01]  /*144e0*/  HMMA.16816.F32 R4, R40.reuse, R62, R4 ;  /* 0x0000003e2804723c */ /* 0x040fe20000001804 */
[----:B------:R-:W5:Y:S07]  /*144f0*/  LDSM.16.M88.4 R60, [R3+0x7000] ;  /* 0x00700000033c783b */ /* 0x000f6e0000000200 */
[C---:B------:R-:W-:Y:S08]  /*14500*/  HMMA.16816.F32 R160, R40.reuse, R56, R160 ;  /* 0x0000003828a0723c */ /* 0x040ff000000018a0 */
[C---:B------:R-:W-:Y:S01]  /*14510*/  HMMA.16816.F32 R156, R40.reuse, R58, R156 ;  /* 0x0000003a289c723c */ /* 0x040fe2000000189c */
[----:B------:R-:W5:Y:S07]  /*14520*/  LDSM.16.M88.4 R56, [R3+0x7400] ;  /* 0x007400000338783b */ /* 0x000f6e0000000200 */
[C---:B---3--:R-:W-:Y:S08]  /*14530*/  HMMA.16816.F32 R136, R40.reuse, R48, R136 ;  /* 0x000000302888723c */ /* 0x048ff00000001888 */
[C---:B------:R-:W-:Y:S01]  /*14540*/  HMMA.16816.F32 R132, R40.reuse, R50, R132 ;  /* 0x000000322884723c */ /* 0x040fe20000001884 */
[----:B------:R-:W3:Y:S07]  /*14550*/  LDSM.16.M88.4 R48, [R3+0x7800] ;  /* 0x007800000330783b */ /* 0x000eee0000000200 */
[C---:B------:R-:W-:Y:S08]  /*14560*/  HMMA.16816.F32 R128, R40.reuse, R44, R128 ;  /* 0x0000002c2880723c */ /* 0x040ff00000001880 */
[----:B------:R-:W-:Y:S01]  /*14570*/  HMMA.16816.F32 R124, R40, R46, R124 ;  /* 0x0000002e287c723c */ /* 0x000fe2000000187c */
[----:B------:R-:W3:Y:S04]  /*14580*/  LDSM.16.M88.4 R44, [R3+0x7c00] ;  /* 0x007c0000032c783b */ /* 0x000ee80000000200 */
[----:B------:R-:W3:Y:S03]  /*14590*/  LDSM.16.M88.4 R40, [R3+0x8000] ;  /* 0x008000000328783b */ /* 0x000ee60000000200 */
[C---:B-1----:R-:W-:Y:S08]  /*145a0*/  HMMA.16816.F32 R24, R224.reuse, R36, R24 ;  /* 0x00000024e018723c */ /* 0x042ff00000001818 */
[C---:B------:R-:W-:Y:S01]  /*145b0*/  HMMA.16816.F32 R20, R224.reuse, R38, R20 ;  /* 0x00000026e014723c */ /* 0x040fe20000001814 */
[----:B------:R-:W1:Y:S07]  /*145c0*/  LDSM.16.M88.4 R36, [R3+0x8400] ;  /* 0x008400000324783b */ /* 0x000e6e0000000200 */
[C---:B--2---:R-:W-:Y:S08]  /*145d0*/  HMMA.16816.F32 R16, R224.reuse, R32, R16 ;  /* 0x00000020e010723c */ /* 0x044ff00000001810 */
[C---:B------:R-:W-:Y:S01]  /*145e0*/  HMMA.16816.F32 R12, R224.reuse, R34, R12 ;  /* 0x00000022e00c723c */ /* 0x040fe2000000180c */
[----:B------:R-:W2:Y:S07]  /*145f0*/  LDSM.16.M88.4 R32, [R3+0x8800] ;  /* 0x008800000320783b */ /* 0x000eae0000000200 */
[C---:B----4-:R-:W-:Y:S08]  /*14600*/  HMMA.16816.F32 R8, R224.reuse, R28, R8 ;  /* 0x0000001ce008723c */ /* 0x050ff00000001808 */
[----:B------:R-:W-:Y:S01]  /*14610*/  HMMA.16816.F32 R4, R224, R30, R4 ;  /* 0x0000001ee004723c */ /* 0x000fe20000001804 */
[----:B------:R4:W2:Y:S01]  /*14620*/  LDSM.16.M88.4 R28, [R3+0x8c00] ;  /* 0x008c0000031c783b */ /* 0x0008a20000000200 */
[----:B------:R-:W-:-:S06]  /*14630*/  DEPBAR.LE SB0, 0x0 ;  /* 0x000080000000791a */ /* 0x000fcc0000000000 */
[C---:B------:R-:W-:Y:S08]  /*14640*/  HMMA.16816.F32 R160, R224.reuse, R180, R160 ;  /* 0x000000b4e0a0723c */ /* 0x040ff000000018a0 */
[C---:B------:R-:W-:Y:S08]  /*14650*/  HMMA.16816.F32 R156, R224.reuse, R182, R156 ;  /* 0x000000b6e09c723c */ /* 0x040ff0000000189c */
[----:B------:R-:W-:Y:S03]  /*14660*/  HMMA.16816.F32 R152, R224, R176, R152 ;  /* 0x000000b0e098723c */ /* 0x000fe60000001898 */
[----:B----4-:R-:W-:-:S05]  /*14670*/  VIADD R3, R55, 0xfffffffe ;  /* 0xfffffffe37037836 */ /* 0x010fca0000000000 */
[----:B------:R-:W-:Y:S01]  /*14680*/  ISETP.GT.AND P5, PT, R3, R192, PT ;  /* 0x000000c00300720c */ /* 0x000fe20003fa4270 */
[C---:B------:R-:W-:Y:S08]  /*14690*/  HMMA.16816.F32 R148, R224.reuse, R178, R148 ;  /* 0x000000b2e094723c */ /* 0x040ff00000001894 */
[C---:B-----5:R-:W-:Y:S08]  /*146a0*/  HMMA.16816.F32 R144, R224.reuse, R172, R144 ;  /* 0x000000ace090723c */ /* 0x060ff00000001890 */
[C---:B------:R-:W-:Y:S08]  /*146b0*/  HMMA.16816.F32 R140, R224.reuse, R174, R140 ;  /* 0x000000aee08c723c */ /* 0x040ff0000000188c */
[C---:B------:R-:W-:Y:S08]  /*146c0*/  HMMA.16816.F32 R136, R224.reuse, R168, R136 ;  /* 0x000000a8e088723c */ /* 0x040ff00000001888 */
[C---:B------:R-:W-:Y:S08]  /*146d0*/  HMMA.16816.F32 R132, R224.reuse, R170, R132 ;  /* 0x000000aae084723c */ /* 0x040ff00000001884 */
[C---:B------:R-:W-:Y:S08]  /*146e0*/  HMMA.16816.F32 R128, R224.reuse, R164, R128 ;  /* 0x000000a4e080723c */ /* 0x040ff00000001880 */
[----:B------:R-:W-:Y:S08]  /*146f0*/  HMMA.16816.F32 R124, R224, R166, R124 ;  /* 0x000000a6e07c723c */ /* 0x000ff0000000187c */
[C---:B------:R-:W-:Y:S08]  /*14700*/  HMMA.16816.F32 R24, R64.reuse, R60, R24 ;  /* 0x0000003c4018723c */ /* 0x040ff00000001818 */
[C---:B------:R-:W-:Y:S08]  /*14710*/  HMMA.16816.F32 R20, R64.reuse, R62, R20 ;  /* 0x0000003e4014723c */ /* 0x040ff00000001814 */
[C---:B------:R-:W-:Y:S08]  /*14720*/  HMMA.16816.F32 R16, R64.reuse, R56, R16 ;  /* 0x000000384010723c */ /* 0x040ff00000001810 */
[C---:B------:R-:W-:Y:S08]  /*14730*/  HMMA.16816.F32 R12, R64.reuse, R58, R12 ;  /* 0x0000003a400c723c */ /* 0x040ff0000000180c */
[C---:B---3--:R-:W-:Y:S08]  /*14740*/  HMMA.16816.F32 R8, R64.reuse, R48, R8 ;  /* 0x000000304008723c */ /* 0x048ff00000001808 */
        /* <DEDUP_REMOVED lines=8> */
[C---:B------:R-:W-:Y:S08]  /*147d0*/  HMMA.16816.F32 R132, R64.reuse, R34, R132 ;  /* 0x000000224084723c */ /* 0x040ff00000001884 */
[C---:B------:R-:W-:Y:S08]  /*147e0*/  HMMA.16816.F32 R128, R64.reuse, R28, R128 ;  /* 0x0000001c4080723c */ /* 0x040ff00000001880 */
[----:B------:R-:W-:Y:S01]  /*147f0*/  HMMA.16816.F32 R124, R64, R30, R124 ;  /* 0x0000001e407c723c */ /* 0x000fe2000000187c */
[----:B------:R-:W-:Y:S07]  /*14800*/  BAR.SYNC.DEFER_BLOCKING 0x0 ;  /* 0x0000000000007b1d */ /* 0x000fee0000010000 */
[----:B------:R-:W-:-:S12]  /*14810*/  @!P5 BRA `(.L_x_2049) ;  /* 0x00000008004cd947 */ /* 0x000fd80003800000 */
        /* <DEDUP_REMOVED lines=66> */
.L_x_2051:
        /* <DEDUP_REMOVED lines=8> */
.L_x_2052:
[----:B------:R-:W-:Y:S05]  /*14cc0*/  BSYNC.RECONVERGENT B0 ;  /* 0x0000000000007941 */ /* 0x000fea0003800200 */
.L_x_2050:
        /* <DEDUP_REMOVED lines=72> */
.L_x_2049:
[----:B------:R-:W-:Y:S05]  /*15150*/  BSYNC.RECONVERGENT B1 ;  /* 0x0000000000017941 */ /* 0x000fea0003800200 */
.L_x_2048:
[----:B------:R-:W3:Y:S01]  /*15160*/  LD.E R52, desc[UR4][R120.64+0xdc] ;  /* 0x0000dc0478347980 */ /* 0x000ee2000c101900 */
[----:B--2---:R-:W-:-:S05]  /*15170*/  IMAD.SHL.U32 R28, R184, 0x2, RZ ;  /* 0x00000002b81c7824 */ /* 0x004fca00078e00ff */
[----:B------:R-:W-:-:S05]  /*15180*/  LOP3.LUT R28, R28, 0x6, RZ, 0xc0, !PT ;  /* 0x000000061c1c7812 */ /* 0x000fca00078ec0ff */
[----:B------:R-:W-:-:S04]  /*15190*/  IMAD R28, R55, 0x80, R28 ;  /* 0x00000080371c7824 */ /* 0x000fc800078e021c */
[C---:B------:R-:W-:Y:S02]  /*151a0*/  VIADD R29, R28.reuse, 0xffffff00 ;  /* 0xffffff001c1d7836 */ /* 0x040fe40000000000 */
[----:B------:R-:W-:-:S03]  /*151b0*/  VIADD R66, R28, 0xffffff01 ;  /* 0xffffff011c427836 */ /* 0x000fc60000000000 */
[CC--:B------:R-:W-:Y:S01]  /*151c0*/  ISETP.GE.AND P0, PT, R29.reuse, R213.reuse, PT ;  /* 0x000000d51d00720c */ /* 0x0c0fe20003f06270 */
        /* <DEDUP_REMOVED lines=377> */
[----:B------:R-:W1:Y:S02]  /*16960*/  LDSM.16.MT88.4 R84, [R140+0x4000] ;  /* 0x004000008c54783b */ /* 0x000e640000004200 */
[-C--:B------:R-:W-:Y:S01]  /*16970*/  FMUL.FTZ R24, R96, R139.reuse ;  /* 0x0000008b60187220 */ /* 0x080fe20000410000 */
[-C--:B------:R-:W-:Y:S01]  /*16980*/  FMUL.FTZ R25, R97, R139.reuse ;  /* 0x0000008b61197220 */ /* 0x080fe20000410000 */
[-C--:B------:R-:W-:Y:S01]  /*16990*/  FMUL.FTZ R26, R98, R0.reuse ;  /* 0x00000000621a7220 */ /* 0x080fe20000410000 */
[-C--:B------:R-:W-:Y:S01]  /*169a0*/  FMUL.FTZ R27, R99, R0.reuse ;  /* 0x00000000631b7220 */ /* 0x080fe20000410000 */
[-C--:B------:R-:W-:Y:S01]  /*169b0*/  FMUL.FTZ R92, R92, R139.reuse ;  /* 0x0000008b5c5c7220 */ /* 0x080fe20000410000 */
[----:B------:R-:W-:Y:S01]  /*169c0*/  FMUL.FTZ R93, R93, R139 ;  /* 0x0000008b5d5d7220 */ /* 0x000fe20000410000 */
[-C--:B------:R-:W-:Y:S01]  /*169d0*/  FMUL.FTZ R94, R94, R0.reuse ;  /* 0x000000005e5e7220 */ /* 0x080fe20000410000 */
[----:B------:R-:W-:Y:S01]  /*169e0*/  FMUL.FTZ R95, R95, R0 ;  /* 0x000000005f5f7220 */ /* 0x000fe20000410000 */
[----:B------:R-:W-:-:S02]  /*169f0*/  FFMA.FTZ R89, R58, R52, -R135 ;  /* 0x000000343a597223 */ /* 0x000fc40000010887 */
[C---:B------:R-:W-:Y:S03]  /*16a00*/  HMMA.16816.F32 R24, R4.reuse, R28, R24 ;  /* 0x0000001c0418723c */ /* 0x040fe60000001818 */
[-CC-:B------:R-:W-:Y:S01]  /*16a10*/  FFMA.FTZ R91, R50, R52.reuse, -R135.reuse ;  /* 0x00000034325b7223 */ /* 0x180fe20000010887 */
[-CC-:B------:R-:W-:Y:S02]  /*16a20*/  FFMA.FTZ R88, R48, R52.reuse, -R135.reuse ;  /* 0x0000003430587223 */ /* 0x180fe40000010887 */
[----:B------:R-:W-:Y:S02]  /*16a30*/  LDSM.16.MT88.4 R48, [R185+0xb400] ;  /* 0x00b40000b930783b */ /* 0x000fe40000004200 */
[----:B------:R-:W-:Y:S03]  /*16a40*/  HMMA.16816.F32 R28, R4, R30, R92 ;  /* 0x0000001e041c723c */ /* 0x000fe6000000185c */
[----:B------:R-:W-:-:S02]  /*16a50*/  FFMA.FTZ R92, R56, R52, -R135 ;  /* 0x00000034385c7223 */ /* 0x000fc40000010887 */
[----:B------:R-:W2:Y:S01]  /*16a60*/  LDSM.16.MT88.4 R56, [R140+0x400] ;  /* 0x000400008c38783b */ /* 0x000ea20000004200 */
[-CC-:B------:R-:W-:Y:S01]  /*16a70*/  FFMA.FTZ R90, R66, R52.reuse, -R131.reuse ;  /* 0x00000034425a7223 */ /* 0x180fe20000010883 */
[--C-:B------:R-:W-:Y:S01]  /*16a80*/  FFMA.FTZ R95, R64, R52, -R131.reuse ;  /* 0x00000034405f7223 */ /* 0x100fe20000010883 */
[-C--:B------:R-:W-:Y:S01]  /*16a90*/  FMUL.FTZ R64, R72, R139.reuse ;  /* 0x0000008b48407220 */ /* 0x080fe20000410000 */
        /* <DEDUP_REMOVED lines=10> */
[----:B------:R-:W-:Y:S01]  /*16b40*/  FMUL.FTZ R103, R103, R0 ;  /* 0x0000000067677220 */ /* 0x000fe20000410000 */
[-CC-:B------:R-:W-:Y:S01]  /*16b50*/  FFMA.FTZ R93, R149, R52.reuse, -R131.reuse ;  /* 0x00000034955d7223 */ /* 0x180fe20000010883 */
[----:B------:R-:W-:Y:S01]  /*16b60*/  FFMA.FTZ R145, R145, R52, -R131 ;  /* 0x0000003491917223 */ /* 0x000fe20000010883 */
[C---:B------:R-:W-:Y:S01]  /*16b70*/  HMMA.16816.F32 R16, R4.reuse, R20, R16 ;  /* 0x000000140410723c */ /* 0x040fe20000001810 */
[----:B------:R-:W-:Y:S02]  /*16b80*/  MUFU.EX2 R89, R89 ;  /* 0x0000005900597308 */ /* 0x000fe40000000800 */
[-C--:B------:R-:W-:Y:S01]  /*16b90*/  FMUL.FTZ R8, R112, R139.reuse ;  /* 0x0000008b70087220 */ /* 0x080fe20000410000 */
[-C--:B------:R-:W-:Y:S01]  /*16ba0*/  FMUL.FTZ R9, R113, R139.reuse ;  /* 0x0000008b71097220 */ /* 0x080fe20000410000 */
[-C--:B------:R-:W-:Y:S01]  /*16bb0*/  FMUL.FTZ R10, R114, R0.reuse ;  /* 0x00000000720a7220 */ /* 0x080fe20000410000 */
[----:B------:R-:W3:Y:S01]  /*16bc0*/  MUFU.EX2 R92, R92 ;  /* 0x0000005c005c7308 */ /* 0x000ee20000000800 */
[-C--:B------:R-:W-:Y:S01]  /*16bd0*/  FMUL.FTZ R11, R115, R0.reuse ;  /* 0x00000000730b7220 */ /* 0x080fe20000410000 */
[-C--:B------:R-:W-:Y:S01]  /*16be0*/  FMUL.FTZ R108, R108, R139.reuse ;  /* 0x0000008b6c6c7220 */ /* 0x080fe20000410000 */
[C---:B-1----:R-:W-:Y:S01]  /*16bf0*/  HMMA.16816.F32 R64, R4.reuse, R84, R64 ;  /* 0x000000540440723c */ /* 0x042fe20000001840 */
[----:B------:R-:W-:Y:S02]  /*16c00*/  MUFU.EX2 R91, R91 ;  /* 0x0000005b005b7308 */ /* 0x000fe40000000800 */
[-C--:B------:R-:W-:Y:S01]  /*16c10*/  FMUL.FTZ R109, R109, R139.reuse ;  /* 0x0000008b6d6d7220 */ /* 0x080fe20000410000 */
[-C--:B------:R-:W-:Y:S01]  /*16c20*/  FMUL.FTZ R110, R110, R0.reuse ;  /* 0x000000006e6e7220 */ /* 0x080fe20000410000 */
[-C--:B------:R-:W-:Y:S01]  /*16c30*/  FMUL.FTZ R111, R111, R0.reuse ;  /* 0x000000006f6f7220 */ /* 0x080fe20000410000 */
[----:B------:R-:W-:Y:S01]  /*16c40*/  MUFU.EX2 R88, R88 ;  /* 0x0000005800587308 */ /* 0x000fe20000000800 */
[-C--:B------:R-:W-:Y:S01]  /*16c50*/  FMUL.FTZ R40, R80, R139.reuse ;  /* 0x0000008b50287220 */ /* 0x080fe20000410000 */
[-C--:B------:R-:W-:Y:S01]  /*16c60*/  FMUL.FTZ R41, R81, R139.reuse ;  /* 0x0000008b51297220 */ /* 0x080fe20000410000 */
[C---:B------:R-:W-:Y:S01]  /*16c70*/  HMMA.16816.F32 R20, R4.reuse, R22, R100 ;  /* 0x000000160414723c */ /* 0x040fe20000001864 */
[----:B------:R-:W-:Y:S02]  /*16c80*/  MUFU.EX2 R90, R90 ;  /* 0x0000005a005a7308 */ /* 0x000fe40000000800 */
[-C--:B------:R-:W-:Y:S01]  /*16c90*/  FMUL.FTZ R42, R82, R0.reuse ;  /* 0x00000000522a7220 */ /* 0x080fe20000410000 */
[-C--:B------:R-:W-:Y:S01]  /*16ca0*/  FMUL.FTZ R43, R83, R0.reuse ;  /* 0x00000000532b7220 */ /* 0x080fe20000410000 */
[-C--:B------:R-:W-:Y:S01]  /*16cb0*/  FMUL.FTZ R76, R76, R139.reuse ;  /* 0x0000008b4c4c7220 */ /* 0x080fe20000410000 */
[----:B------:R-:W1:Y:S01]  /*16cc0*/  MUFU.EX2 R95, R95 ;  /* 0x0000005f005f7308 */ /* 0x000e620000000800 */
[-C--:B------:R-:W-:Y:S01]  /*16cd0*/  FMUL.FTZ R77, R77, R139.reuse ;  /* 0x0000008b4d4d7220 */ /* 0x080fe20000410000 */
[-C--:B------:R-:W-:Y:S01]  /*16ce0*/  FMUL.FTZ R78, R78, R0.reuse ;  /* 0x000000004e4e7220 */ /* 0x080fe20000410000 */
[-C--:B------:R-:W-:Y:S01]  /*16cf0*/  FMUL.FTZ R79, R79, R0.reuse ;  /* 0x000000004f4f7220 */ /* 0x080fe20000410000 */
[----:B------:R-:W-:Y:S01]  /*16d00*/  MUFU.EX2 R93, R93 ;  /* 0x0000005d005d7308 */ /* 0x000fe20000000800 */
[-C--:B------:R-:W-:Y:S01]  /*16d10*/  FMUL.FTZ R68, R68, R139.reuse ;  /* 0x0000008b44447220 */ /* 0x080fe20000410000 */
[----:B------:R-:W-:Y:S01]  /*16d20*/  FMUL.FTZ R69, R69, R139 ;  /* 0x0000008b45457220 */ /* 0x000fe20000410000 */
[-C--:B------:R-:W-:Y:S01]  /*16d30*/  FMUL.FTZ R70, R70, R0.reuse ;  /* 0x0000000046467220 */ /* 0x080fe20000410000 */
[----:B------:R-:W4:Y:S01]  /*16d40*/  MUFU.EX2 R84, R145 ;  /* 0x0000009100547308 */ /* 0x000f220000000800 */
[----:B------:R-:W-:Y:S01]  /*16d50*/  FMUL.FTZ R71, R71, R0 ;  /* 0x0000000047477220 */ /* 0x000fe20000410000 */
[C---:B------:R-:W-:Y:S01]  /*16d60*/  HMMA.16816.F32 R8, R4.reuse, R12, R8 ;  /* 0x0000000c0408723c */ /* 0x040fe20000001808 */
[----:B------:R-:W-:Y:S02]  /*16d70*/  LDSM.16.MT88.4 R72, [R140+0x2400] ;  /* 0x002400008c48783b */ /* 0x000fe40000004200 */
        /* <DEDUP_REMOVED lines=9> */
[----:B------:R-:W-:Y:S04]  /*16e10*/  MUFU.EX2 R94, R94 ;  /* 0x0000005e005e7308 */ /* 0x000fe80000000800 */
[----:B------:R-:W-:Y:S01]  /*16e20*/  MUFU.EX2 R85, R85 ;  /* 0x0000005500557308 */ /* 0x000fe20000000800 */
[-CC-:B------:R-:W-:Y:S01]  /*16e30*/  FFMA.FTZ R100, R228, R52.reuse, -R135.reuse ;  /* 0x00000034e4647223 */ /* 0x180fe20000010887 */
[--C-:B------:R-:W-:Y:S01]  /*16e40*/  FFMA.FTZ R143, R226, R52, -R135.reuse ;  /* 0x00000034e28f7223 */ /* 0x100fe20000010887 */
[C---:B------:R-:W-:Y:S03]  /*16e50*/  HMMA.16816.F32 R44, R4.reuse, R46, R76 ;  /* 0x0000002e042c723c */ /* 0x040fe6000000184c */
[----:B---3--:R-:W-:Y:S01]  /*16e60*/  F2FP.F16.F32.PACK_AB R76, R92, R89 ;  /* 0x000000595c4c723e */ /* 0x008fe200000000ff */
[----:B------:R-:W-:Y:S01]  /*16e70*/  MUFU.EX2 R96, R96 ;  /* 0x0000006000607308 */ /* 0x000fe20000000800 */
[----:B-1----:R-:W-:Y:S01]  /*16e80*/  F2FP.F16.F32.PACK_AB R77, R95, R90 ;  /* 0x0000005a5f4d723e */ /* 0x002fe200000000ff */
[-C--:B------:R-:W-:Y:S01]  /*16e90*/  FFMA.FTZ R141, R222, R52.reuse, -R135 ;  /* 0x00000034de8d7223 */ /* 0x080fe20000010887 */
[----:B------:R-:W-:Y:S01]  /*16ea0*/  F2FP.F16.F32.PACK_AB R78, R88, R91 ;  /* 0x0000005b584e723e */ /* 0x000fe200000000ff */
[----:B------:R-:W1:Y:S01]  /*16eb0*/  MUFU.EX2 R99, R99 ;  /* 0x0000006300637308 */ /* 0x000e620000000800 */
[----:B----4-:R-:W-:Y:S01]  /*16ec0*/  F2FP.F16.F32.PACK_AB R79, R84, R93 ;  /* 0x0000005d544f723e */ /* 0x010fe200000000ff */
[----:B------:R-:W-:Y:S01]  /*16ed0*/  HMMA.16816.F32 R4, R4, R86, R68 ;  /* 0x000000560404723c */ /* 0x000fe20000001844 */
[----:B------:R-:W3:Y:S01]  /*16ee0*/  LDSM.16.MT88.4 R68, [R185+0xd400] ;  /* 0x00d40000b944783b */ /* 0x000ee20000004200 */
[----:B------:R-:W-:Y:S01]  /*16ef0*/  MUFU.EX2 R97, R97 ;  /* 0x0000006100617308 */ /* 0x000fe20000000800 */
[-CC-:B------:R-:W-:Y:S01]  /*16f00*/  FFMA.FTZ R147, R236, R52.reuse, -R131.reuse ;  /* 0x00000034ec937223 */ /* 0x180fe20000010883 */
[-C--:B------:R-:W-:Y:S01]  /*16f10*/  FFMA.FTZ R145, R234, R52.reuse, -R131 ;  /* 0x00000034ea917223 */ /* 0x080fe20000010883 */
[-CC-:B------:R-:W-:Y:S01]  /*16f20*/  FFMA.FTZ R149, R180, R52.reuse, -R135.reuse ;  /* 0x00000034b4957223 */ /* 0x180fe20000010887 */
[----:B------:R-:W4:Y:S01]  /*16f30*/  MUFU.EX2 R98, R98 ;  /* 0x0000006200627308 */ /* 0x000f220000000800 */
[-CC-:B------:R-:W-:Y:S01]  /*16f40*/  FFMA.FTZ R151, R176, R52.reuse, -R135.reuse ;  /* 0x00000034b0977223 */ /* 0x180fe20000010887 */
[C---:B--2---:R-:W-:Y:S05]  /*16f50*/  HMMA.16816.F32 R16, R76.reuse, R56, R16 ;  /* 0x000000384c10723c */ /* 0x044fea0000001810 */
[-CC-:B------:R-:W-:Y:S01]  /*16f60*/  FFMA.FTZ R178, R178, R52.reuse, -R135.reuse ;  /* 0x00000034b2b27223 */ /* 0x180fe20000010887 */
[-C--:B------:R-:W-:Y:S01]  /*16f70*/  FFMA.FTZ R174, R174, R52.reuse, -R135 ;  /* 0x00000034aeae7223 */ /* 0x080fe20000010887 */
[-CC-:B------:R-:W-:Y:S01]  /*16f80*/  FFMA.FTZ R153, R182, R52.reuse, -R131.reuse ;  /* 0x00000034b6997223 */ /* 0x180fe20000010883 */
[-C--:B------:R-:W-:Y:S01]  /*16f90*/  FFMA.FTZ R155, R216, R52.reuse, -R131 ;  /* 0x00000034d89b7223 */ /* 0x080fe20000010883 */
[-CC-:B------:R-:W-:Y:S01]  /*16fa0*/  FFMA.FTZ R157, R166, R52.reuse, -R135.reuse ;  /* 0x00000034a69d7223 */ /* 0x180fe20000010887 */
[-C--:B------:R-:W-:Y:S01]  /*16fb0*/  FFMA.FTZ R159, R160, R52.reuse, -R135 ;  /* 0x00000034a09f7223 */ /* 0x080fe20000010887 */
[-CC-:B------:R-:W-:Y:S01]  /*16fc0*/  FFMA.FTZ R161, R170, R52.reuse, -R131.reuse ;  /* 0x00000034aaa17223 */ /* 0x180fe20000010883 */
[C---:B------:R-:W-:Y:S01]  /*16fd0*/  HMMA.16816.F32 R20, R76.reuse, R58, R20 ;  /* 0x0000003a4c14723c */ /* 0x040fe20000001814 */
[----:B------:R-:W2:Y:S02]  /*16fe0*/  LDSM.16.MT88.4 R56, [R185+0xb800] ;  /* 0x00b80000b938783b */ /* 0x000ea40000004200 */
[-C--:B------:R-:W-:Y:S01]  /*16ff0*/  FFMA.FTZ R163, R158, R52.reuse, -R131 ;  /* 0x000000349ea37223 */ /* 0x080fe20000010883 */
[-C--:B------:R-:W-:Y:S01]  /*17000*/  FFMA.FTZ R168, R168, R52.reuse, -R135 ;  /* 0x00000034a8a87223 */ /* 0x080fe20000010887 */
[----:B------:R-:W-:Y:S01]  /*17010*/  FFMA.FTZ R162, R162, R52, -R131 ;  /* 0x00000034a2a27223 */ /* 0x000fe20000010883 */
[----:B------:R-:W-:Y:S01]  /*17020*/  FFMA.FTZ R139, R219, R139, R130 ;  /* 0x0000008bdb8b7223 */ /* 0x000fe20000010082 */
[----:B------:R-:W-:Y:S01]  /*17030*/  FFMA.FTZ R129, R220, R0, R129 ;  /* 0x00000000dc817223 */ /* 0x000fe20000010081 */
[-CC-:B------:R-:W-:Y:S01]  /*17040*/  FFMA.FTZ R167, R148, R52.reuse, -R135.reuse ;  /* 0x0000003494a77223 */ /* 0x180fe20000010887 */
[C---:B------:R-:W-:Y:S03]  /*17050*/  HMMA.16816.F32 R24, R76.reuse, R48, R24 ;  /* 0x000000304c18723c */ /* 0x040fe60000001818 */
[-CC-:B------:R-:W-:Y:S01]  /*17060*/  FFMA.FTZ R152, R152, R52.reuse, -R135.reuse ;  /* 0x0000003498987223 */ /* 0x180fe20000010887 */
[-CC-:B------:R-:W-:Y:S01]  /*17070*/  FFMA.FTZ R165, R156, R52.reuse, -R135.reuse ;  /* 0x000000349ca57223 */ /* 0x180fe20000010887 */
[-C--:B------:R-:W-:Y:S01]  /*17080*/  FFMA.FTZ R144, R144, R52.reuse, -R135 ;  /* 0x0000003490907223 */ /* 0x080fe20000010887 */
[-CC-:B------:R-:W-:Y:S01]  /*17090*/  FFMA.FTZ R169, R150, R52.reuse, -R131.reuse ;  /* 0x0000003496a97223 */ /* 0x180fe20000010883 */
[-CC-:B------:R-:W-:Y:S01]  /*170a0*/  FFMA.FTZ R146, R146, R52.reuse, -R131.reuse ;  /* 0x0000003492927223 */ /* 0x180fe20000010883 */
[-C--:B------:R-:W-:Y:S01]  /*170b0*/  FFMA.FTZ R171, R142, R52.reuse, -R131 ;  /* 0x000000348eab7223 */ /* 0x080fe20000010883 */
[----:B------:R-:W-:Y:S01]  /*170c0*/  LDSM.16.MT88.4 R108, [R185+0xac00] ;  /* 0x00ac0000b96c783b */ /* 0x000fe20000004200 */
[C---:B------:R-:W-:Y:S03]  /*170d0*/  HMMA.16816.F32 R28, R76.reuse, R50, R28 ;  /* 0x000000324c1c723c */ /* 0x040fe6000000181c */
[----:B------:R-:W5:Y:S05]  /*170e0*/  LDSM.16.MT88.4 R48, [R140+0x4400] ;  /* 0x004400008c30783b */ /* 0x000f6a0000004200 */
[----:B------:R-:W-:Y:S03]  /*170f0*/  HMMA.16816.F32 R8, R76, R60, R8 ;  /* 0x0000003c4c08723c */ /* 0x000fe60000001808 */
[-CC-:B------:R-:W-:Y:S01]  /*17100*/  FFMA.FTZ R86, R244, R52.reuse, -R135.reuse ;  /* 0x00000034f4567223 */ /* 0x180fe20000010887 */
[----:B------:R-:W-:-:S04]  /*17110*/  FFMA.FTZ R87, R246, R52, -R135 ;  /* 0x00000034f6577223 */ /* 0x000fc80000010887 */
[C---:B------:R-:W-:Y:S01]  /*17120*/  HMMA.16816.F32 R12, R76.reuse, R62, R12 ;  /* 0x0000003e4c0c723c */ /* 0x040fe2000000180c */
[----:B------:R-:W5:Y:S01]  /*17130*/  LDSM.16.MT88.4 R60, [R140+0x800] ;  /* 0x000800008c3c783b */ /* 0x000f620000004200 */
[----:B------:R-:W-:Y:S04]  /*17140*/  MUFU.EX2 R86, R86 ;  /* 0x0000005600567308 */ /* 0x000fe80000000800 */
[----:B------:R-:W2:Y:S02]  /*17150*/  MUFU.EX2 R87, R87 ;  /* 0x0000005700577308 */ /* 0x000ea40000000800 */
[----:B---3--:R-:W-:Y:S03]  /*17160*/  HMMA.16816.F32 R40, R76, R68, R40 ;  /* 0x000000444c28723c */ /* 0x008fe60000001828 */
[----:B-1----:R-:W-:-:S05]  /*17170*/  F2FP.F16.F32.PACK_AB R69, R99, R96 ;  /* 0x000000606345723e */ /* 0x002fca00000000ff */
[C---:B------:R-:W-:Y:S03]  /*17180*/  HMMA.16816.F32 R44, R76.reuse, R70, R44 ;  /* 0x000000464c2c723c */ /* 0x040fe6000000182c */
[----:B------:R-:W-:Y:S02]  /*17190*/  F2FP.F16.F32.PACK_AB R70, R85, R94 ;  /* 0x0000005e5546723e */ /* 0x000fe400000000ff */
[----:B----4-:R-:W-:Y:S02]  /*171a0*/  F2FP.F16.F32.PACK_AB R71, R98, R97 ;  /* 0x000000616247723e */ /* 0x010fe400000000ff */
[----:B--2---:R-:W-:Y:S01]  /*171b0*/  F2FP.F16.F32.PACK_AB R68, R87, R86 ;  /* 0x000000565744723e */ /* 0x004fe200000000ff */
        /* <DEDUP_REMOVED lines=8> */
[----:B------:R-:W3:Y:S02]  /*17240*/  LDSM.16.MT88.4 R48, [R185+0xd800] ;  /* 0x00d80000b930783b */ /* 0x000ee40000004200 */
[-C--:B------:R-:W-:Y:S01]  /*17250*/  FFMA.FTZ R228, R232, R52.reuse, -R131 ;  /* 0x00000034e8e47223 */ /* 0x080fe20000010883 */
[----:B------:R-:W-:Y:S01]  /*17260*/  MUFU.EX2 R143, R143 ;  /* 0x0000008f008f7308 */ /* 0x000fe20000000800 */
[----:B------:R-:W-:Y:S03]  /*17270*/  LDSM.16.MT88.4 R76, [R185+0x9c00] ;  /* 0x009c0000b94c783b */ /* 0x000fe60000004200 */
[C---:B------:R-:W-:Y:S08]  /*17280*/  HMMA.16816.F32 R16, R68.reuse, R60, R16 ;  /* 0x0000003c4410723c */ /* 0x040ff00000001810 */
[C---:B------:R-:W-:Y:S01]  /*17290*/  HMMA.16816.F32 R20, R68.reuse, R62, R20 ;  /* 0x0000003e4414723c */ /* 0x040fe20000001814 */
[----:B------:R-:W4:Y:S07]  /*172a0*/  LDSM.16.MT88.4 R60, [R185+0xbc00] ;  /* 0x00bc0000b93c783b */ /* 0x000f2e0000004200 */
[C---:B------:R-:W-:Y:S03]  /*172b0*/  HMMA.16816.F32 R32, R68.reuse, R80, R32 ;  /* 0x000000504420723c */ /* 0x040fe60000001820 */
        /* <DEDUP_REMOVED lines=9> */
[----:B-1----:R-:W-:Y:S03]  /*17350*/  HMMA.16816.F32 R64, R68, R56, R64 ;  /* 0x000000384440723c */ /* 0x002fe60000001840 */
[----:B-----5:R-:W-:-:S02]  /*17360*/  F2FP.F16.F32.PACK_AB R56, R143, R226 ;  /* 0x000000e28f38723e */ /* 0x020fc400000000ff */
[----:B--2---:R-:W-:-:S03]  /*17370*/  F2FP.F16.F32.PACK_AB R57, R147, R230 ;  /* 0x000000e69339723e */ /* 0x004fc600000000ff */
[----:B------:R-:W-:Y:S03]  /*17380*/  HMMA.16816.F32 R4, R68, R58, R4 ;  /* 0x0000003a4404723c */ /* 0x000fe60000001804 */
[----:B------:R-:W-:Y:S02]  /*17390*/  F2FP.F16.F32.PACK_AB R58, R141, R222 ;  /* 0x000000de8d3a723e */ /* 0x000fe400000000ff */
[----:B---3--:R-:W-:-:S03]  /*173a0*/  F2FP.F16.F32.PACK_AB R59, R228, R145 ;  /* 0x00000091e43b723e */ /* 0x008fc600000000ff */
        /* <DEDUP_REMOVED lines=11> */
[----:B------:R-:W3:Y:S02]  /*17460*/  LDSM.16.MT88.4 R60, [R140+0x4c00] ;  /* 0x004c00008c3c783b */ /* 0x000ee40000004200 */
[-CC-:B------:R-:W-:Y:S01]  /*17470*/  FFMA.FTZ R180, R224, R52.reuse, -R131.reuse ;  /* 0x00000034e0b47223 */ /* 0x180fe20000010883 */
[----:B------:R-:W-:-:S04]  /*17480*/  FFMA.FTZ R176, R218, R52, -R131 ;  /* 0x00000034dab07223 */ /* 0x000fc80000010883 */
        /* <DEDUP_REMOVED lines=21> */
[----:B------:R-:W-:Y:S03]  /*175e0*/  HMMA.16816.F32 R4, R56, R62, R4 ;  /* 0x0000003e3804723c */ /* 0x000fe60000001804 */
[----:B-----5:R-:W-:Y:S01]  /*175f0*/  F2FP.F16.F32.PACK_AB R56, R149, R178 ;  /* 0x000000b29538723e */ /* 0x020fe200000000ff */
[----:B------:R-:W3:Y:S01]  /*17600*/  LDSM.16.MT88.4 R60, [R140+0x5000] ;  /* 0x005000008c3c783b */ /* 0x000ee20000004200 */
[----:B------:R-:W-:-:S02]  /*17610*/  F2FP.F16.F32.PACK_AB R57, R153, R180 ;  /* 0x000000b49939723e */ /* 0x000fc400000000ff */
[----:B------:R-:W-:Y:S02]  /*17620*/  F2FP.F16.F32.PACK_AB R58, R174, R151 ;  /* 0x00000097ae3a723e */ /* 0x000fe400000000ff */
[----:B----4-:R-:W-:-:S07]  /*17630*/  F2FP.F16.F32.PACK_AB R59, R176, R155 ;  /* 0x0000009bb03b723e */ /* 0x010fce00000000ff */
[C---:B------:R-:W-:Y:S08]  /*17640*/  HMMA.16816.F32 R24, R56.reuse, R68, R24 ;  /* 0x000000443818723c */ /* 0x040ff00000001818 */
[----:B------:R-:W-:Y:S01]  /*17650*/  HMMA.16816.F32 R28, R56, R70, R28 ;  /* 0x00000046381c723c */ /* 0x000fe2000000181c */
[----:B------:R-:W4:Y:S02]  /*17660*/  LDSM.16.MT88.4 R68, [R185+0xc400] ;  /* 0x00c40000b944783b */ /* 0x000f240000004200 */
[----:B------:R-:W-:-:S05]  /*17670*/  FFMA.FTZ R166, R172, R52, -R131 ;  /* 0x00000034aca67223 */ /* 0x000fca0000010883 */
[----:B------:R-:W-:Y:S03]  /*17680*/  HMMA.16816.F32 R8, R56, R76, R8 ;  /* 0x0000004c3808723c */ /* 0x000fe60000001808 */
[----:B------:R-:W-:-:S05]  /*17690*/  FFMA.FTZ R100, R164, R52, -R135 ;  /* 0x00000034a4647223 */ /* 0x000fca0000010887 */
        /* <DEDUP_REMOVED lines=10> */
[C---:B-1----:R-:W-:Y:S03]  /*17740*/  HMMA.16816.F32 R40, R56.reuse, R48, R40 ;  /* 0x000000303828723c */ /* 0x042fe60000001828 */
[----:B------:R-:W-:Y:S01]  /*17750*/  FADD.FTZ R128, R128, R139 ;  /* 0x0000008b80807221 */ /* 0x000fe20000010000 */
[----:B------:R-:W-:Y:S01]  /*17760*/  FADD.FTZ R129, R124, R129 ;  /* 0x000000817c817221 */ /* 0x000fe20000010000 */
[----:B------:R-:W-:Y:S01]  /*17770*/  FFMA.FTZ R148, R154, R52, -R131 ;  /* 0x000000349a947223 */ /* 0x000fe20000010883 */
[----:B------:R-:W-:Y:S02]  /*17780*/  MUFU.EX2 R152, R152 ;  /* 0x0000009800987308 */ /* 0x000fe40000000800 */
        /* <DEDUP_REMOVED lines=10> */
[----:B----4-:R-:W-:Y:S01]  /*17830*/  F2FP.F16.F32.PACK_AB R56, R164, R157 ;  /* 0x0000009da438723e */ /* 0x010fe200000000ff */
[----:B------:R-:W3:Y:S01]  /*17840*/  LDSM.16.MT88.4 R60, [R140+0x5400] ;  /* 0x005400008c3c783b */ /* 0x000ee20000004200 */
[----:B------:R-:W-:-:S02]  /*17850*/  F2FP.F16.F32.PACK_AB R57, R161, R166 ;  /* 0x000000a6a139723e */ /* 0x000fc400000000ff */
[----:B------:R-:W-:Y:S01]  /*17860*/  F2FP.F16.F32.PACK_AB R58, R159, R160 ;  /* 0x000000a09f3a723e */ /* 0x000fe200000000ff */
[----:B------:R-:W4:Y:S01]  /*17870*/  MUFU.EX2 R165, R165 ;  /* 0x000000a500a57308 */ /* 0x000f220000000800 */
[----:B-----5:R-:W-:Y:S01]  /*17880*/  F2FP.F16.F32.PACK_AB R59, R163, R158 ;  /* 0x0000009ea33b723e */ /* 0x020fe200000000ff */
[----:B------:R-:W-:Y:S01]  /*17890*/  FADD.FTZ R133, R133, R128 ;  /* 0x0000008085857221 */ /* 0x000fe20000010000 */
[----:B------:R-:W-:Y:S01]  /*178a0*/  FADD.FTZ R2, R2, R129 ;  /* 0x0000008102027221 */ /* 0x000fe20000010000 */
[----:B------:R-:W-:Y:S01]  /*178b0*/  MUFU.EX2 R167, R167 ;  /* 0x000000a700a77308 */ /* 0x000fe20000000800 */
[-C--:B------:R-:W-:Y:S01]  /*178c0*/  FFMA.FTZ R123, R123, R52.reuse, -R135 ;  /* 0x000000347b7b7223 */ /* 0x080fe20000010887 */
[-CC-:B------:R-:W-:Y:S01]  /*178d0*/  FFMA.FTZ R138, R138, R52.reuse, -R131.reuse ;  /* 0x000000348a8a7223 */ /* 0x180fe20000010883 */
[-C--:B------:R-:W-:Y:S01]  /*178e0*/  FFMA.FTZ R136, R136, R52.reuse, -R131 ;  /* 0x0000003488887223 */ /* 0x080fe20000010883 */
[C---:B------:R-:W-:Y:S03]  /*178f0*/  HMMA.16816.F32 R24, R56.reuse, R68, R24 ;  /* 0x000000443818723c */ /* 0x040fe60000001818 */
[----:B------:R-:W-:Y:S01]  /*17900*/  FADD.FTZ R126, R126, R133 ;  /* 0x000000857e7e7221 */ /* 0x000fe20000010000 */
[----:B------:R-:W-:Y:S01]  /*17910*/  FADD.FTZ R137, R137, R2 ;  /* 0x0000000289897221 */ /* 0x000fe20000010000 */
[----:B------:R-:W-:Y:S01]  /*17920*/  MUFU.EX2 R144, R144 ;  /* 0x0000009000907308 */ /* 0x000fe20000000800 */
[----:B------:R-:W-:Y:S01]  /*17930*/  FFMA.FTZ R134, R134, R52, -R131 ;  /* 0x0000003486867223 */ /* 0x000fe20000010883 */
[----:B------:R-:W-:Y:S01]  /*17940*/  LDSM.16.MT88.4 R100, [R140+0x1c00] ;  /* 0x001c00008c64783b */ /* 0x000fe20000004200 */
[----:B------:R-:W-:Y:S03]  /*17950*/  HMMA.16816.F32 R28, R56, R70, R28 ;  /* 0x00000046381c723c */ /* 0x000fe6000000181c */
[----:B------:R-:W5:Y:S01]  /*17960*/  LDSM.16.MT88.4 R68, [R185+0xc800] ;  /* 0x00c80000b944783b */ /* 0x000f620000004200 */
[----:B------:R-:W-:Y:S01]  /*17970*/  FADD.FTZ R89, R89, R126 ;  /* 0x0000007e59597221 */ /* 0x000fe20000010000 */
[----:B------:R-:W-:-:S03]  /*17980*/  FADD.FTZ R90, R90, R137 ;  /* 0x000000895a5a7221 */ /* 0x000fc60000010000 */
[----:B------:R-:W-:Y:S03]  /*17990*/  HMMA.16816.F32 R8, R56, R76, R8 ;  /* 0x0000004c3808723c */ /* 0x000fe60000001808 */
[----:B------:R-:W-:Y:S01]  /*179a0*/  FADD.FTZ R92, R92, R89 ;  /* 0x000000595c5c7221 */ /* 0x000fe20000010000 */
[----:B------:R-:W-:-:S04]  /*179b0*/  FADD.FTZ R90, R95, R90 ;  /* 0x0000005a5f5a7221 */ /* 0x000fc80000010000 */
[C---:B------:R-:W-:Y:S01]  /*179c0*/  HMMA.16816.F32 R12, R56.reuse, R78, R12 ;  /* 0x0000004e380c723c */ /* 0x040fe2000000180c */
[----:B------:R-:W5:Y:S02]  /*179d0*/  LDSM.16.MT88.4 R76, [R185+0xa800] ;  /* 0x00a80000b94c783b */ /* 0x000f640000004200 */
        /* <DEDUP_REMOVED lines=10> */
[----:B-1----:R-:W-:Y:S03]  /*17a80*/  HMMA.16816.F32 R40, R56, R48, R40 ;  /* 0x000000303828723c */ /* 0x002fe60000001828 */
[----:B------:R-:W-:Y:S01]  /*17a90*/  FADD.FTZ R87, R87, R86 ;  /* 0x0000005657577221 */ /* 0x000fe20000010000 */
[----:B------:R-:W-:-:S03]  /*17aa0*/  FADD.FTZ R96, R99, R96 ;  /* 0x0000006063607221 */ /* 0x000fc60000010000 */
[----:B------:R-:W-:Y:S01]  /*17ab0*/  FADD.FTZ R94, R94, R87 ;  /* 0x000000575e5e7221 */ /* 0x000fe20000010000 */
[----:B------:R-:W-:Y:S01]  /*17ac0*/  HMMA.16816.F32 R44, R56, R50, R44 ;  /* 0x00000032382c723c */ /* 0x000fe2000000182c */
[----:B------:R-:W1:Y:S02]  /*17ad0*/  LDSM.16.MT88.4 R48, [R185+0xe800] ;  /* 0x00e80000b930783b */ /* 0x000e640000004200 */
[----:B------:R-:W-:Y:S01]  /*17ae0*/  FADD.FTZ R97, R97, R96 ;  /* 0x0000006061617221 */ /* 0x000fe20000010000 */
[----:B------:R-:W-:-:S04]  /*17af0*/  FADD.FTZ R85, R85, R94 ;  /* 0x0000005e55557221 */ /* 0x000fc80000010000 */
[----:B------:R-:W-:Y:S03]  /*17b00*/  HMMA.16816.F32 R16, R56, R72, R16 ;  /* 0x000000483810723c */ /* 0x000fe60000001810 */
[----:B------:R-:W-:-:S05]  /*17b10*/  FADD.FTZ R97, R98, R97 ;  /* 0x0000006162617221 */ /* 0x000fca0000010000 */
[----:B------:R-:W-:Y:S03]  /*17b20*/  HMMA.16816.F32 R20, R56, R74, R20 ;  /* 0x0000004a3814723c */ /* 0x000fe60000001814 */
[----:B------:R-:W-:-:S05]  /*17b30*/  FADD.FTZ R226, R226, R85 ;  /* 0x00000055e2e27221 */ /* 0x000fca0000010000 */
[----:B--2---:R-:W-:Y:S03]  /*17b40*/  HMMA.16816.F32 R32, R56, R80, R32 ;  /* 0x000000503820723c */ /* 0x004fe60000001820 */
[----:B------:R-:W-:-:S05]  /*17b50*/  FADD.FTZ R230, R230, R97 ;  /* 0x00000061e6e67221 */ /* 0x000fca0000010000 */
[C---:B------:R-:W-:Y:S08]  /*17b60*/  HMMA.16816.F32 R36, R56.reuse, R82, R36 ;  /* 0x000000523824723c */ /* 0x040ff00000001824 */
[C---:B---3--:R-:W-:Y:S08]  /*17b70*/  HMMA.16816.F32 R64, R56.reuse, R60, R64 ;  /* 0x0000003c3840723c */ /* 0x048ff00000001840 */
[----:B------:R-:W-:Y:S03]  /*17b80*/  HMMA.16816.F32 R4, R56, R62, R4 ;  /* 0x0000003e3804723c */ /* 0x000fe60000001804 */
[----:B----4-:R-:W-:Y:S01]  /*17b90*/  F2FP.F16.F32.PACK_AB R56, R165, R152 ;  /* 0x00000098a538723e */ /* 0x010fe200000000ff */
[----:B------:R-:W-:Y:S01]  /*17ba0*/  FADD.FTZ R143, R143, R226 ;  /* 0x000000e28f8f7221 */ /* 0x000fe20000010000 */
[----:B------:R-:W-:Y:S01]  /*17bb0*/  F2FP.F16.F32.PACK_AB R57, R169, R148 ;  /* 0x00000094a939723e */ /* 0x000fe200000000ff */
[----:B------:R-:W-:Y:S01]  /*17bc0*/  FADD.FTZ R230, R147, R230 ;  /* 0x000000e693e67221 */ /* 0x000fe20000010000 */
[----:B------:R-:W-:Y:S01]  /*17bd0*/  F2FP.F16.F32.PACK_AB R58, R144, R167 ;  /* 0x000000a7903a723e */ /* 0x000fe200000000ff */
[----:B------:R-:W-:Y:S01]  /*17be0*/  FFMA.FTZ R131, R132, R52, -R131 ;  /* 0x0000003484837223 */ /* 0x000fe20000010883 */
[----:B------:R-:W-:Y:S01]  /*17bf0*/  F2FP.F16.F32.PACK_AB R59, R171, R146 ;  /* 0x00000092ab3b723e */ /* 0x000fe200000000ff */
[----:B------:R-:W-:Y:S01]  /*17c00*/  MUFU.EX2 R0, R138 ;  /* 0x0000008a00007308 */ /* 0x000fe20000000800 */
[----:B------:R-:W2:Y:S04]  /*17c10*/  LDSM.16.MT88.4 R72, [R140+0x1800] ;  /* 0x001800008c48783b */ /* 0x000ea80000004200 */
[----:B------:R-:W3:Y:S01]  /*17c20*/  LDSM.16.MT88.4 R80, [R140+0x3800] ;  /* 0x003800008c50783b */ /* 0x000ee20000004200 */
[C---:B-----5:R-:W-:Y:S03]  /*17c30*/  HMMA.16816.F32 R24, R56.reuse, R68, R24 ;  /* 0x000000443818723c */ /* 0x060fe60000001818 */
[-CC-:B------:R-:W-:Y:S01]  /*17c40*/  FFMA.FTZ R68, R53, R52.reuse, -R135.reuse ;  /* 0x0000003435447223 */ /* 0x180fe20000010887 */
[-CC-:B------:R-:W-:Y:S01]  /*17c50*/  FFMA.FTZ R53, R54, R52.reuse, -R135.reuse ;  /* 0x0000003436357223 */ /* 0x180fe20000010887 */
[----:B------:R-:W-:Y:S01]  /*17c60*/  FFMA.FTZ R135, R122, R52, -R135 ;  /* 0x000000347a877223 */ /* 0x000fe20000010887 */
[----:B------:R-:W-:Y:S01]  /*17c70*/  FADD.FTZ R222, R222, R143 ;  /* 0x0000008fdede7221 */ /* 0x000fe20000010000 */
[----:B------:R-:W-:Y:S01]  /*17c80*/  MUFU.EX2 R122, R123 ;  /* 0x0000007b007a7308 */ /* 0x000fe20000000800 */
[----:B------:R-:W-:Y:S01]  /*17c90*/  FADD.FTZ R145, R145, R230 ;  /* 0x000000e691917221 */ /* 0x000fe20000010000 */
[----:B------:R-:W4:Y:S01]  /*17ca0*/  LDSM.16.MT88.4 R60, [R140+0x5800] ;  /* 0x005800008c3c783b */ /* 0x000f220000004200 */
[----:B------:R-:W-:Y:S01]  /*17cb0*/  HMMA.16816.F32 R8, R56, R76, R8 ;  /* 0x0000004c3808723c */ /* 0x000fe20000001808 */
[----:B------:R-:W-:Y:S02]  /*17cc0*/  MUFU.EX2 R54, R68 ;  /* 0x0000004400367308 */ /* 0x000fe40000000800 */
[----:B------:R-:W-:-:S02]  /*17cd0*/  FADD.FTZ R141, R141, R222 ;  /* 0x000000de8d8d7221 */ /* 0x000fc40000010000 */
[----:B------:R-:W5:Y:S01]  /*17ce0*/  MUFU.EX2 R53, R53 ;  /* 0x0000003500357308 */ /* 0x000f620000000800 */
[----:B------:R-:W-:-:S03]  /*17cf0*/  FADD.FTZ R145, R228, R145 ;  /* 0x00000091e4917221 */ /* 0x000fc60000010000 */
[----:B------:R-:W-:Y:S04]  /*17d00*/  MUFU.EX2 R219, R135 ;  /* 0x0000008700db7308 */ /* 0x000fe80000000800 */
[----:B------:R-:W1:Y:S04]  /*17d10*/  MUFU.EX2 R123, R136 ;  /* 0x00000088007b7308 */ /* 0x000e680000000800 */
[----:B------:R-:W-:Y:S04]  /*17d20*/  MUFU.EX2 R52, R134 ;  /* 0x0000008600347308 */ /* 0x000fe80000000800 */
[----:B------:R-:W2:Y:S01]  /*17d30*/  MUFU.EX2 R129, R131 ;  /* 0x0000008300817308 */ /* 0x000ea20000000800 */
[----:B------:R-:W-:Y:S01]  /*17d40*/  FADD.FTZ R178, R178, R141 ;  /* 0x0000008db2b27221 */ /* 0x000fe20000010000 */
[----:B------:R-:W-:Y:S01]  /*17d50*/  FADD.FTZ R180, R180, R145 ;  /* 0x00000091b4b47221 */ /* 0x000fe20000010000 */
[----:B------:R-:W-:Y:S03]  /*17d60*/  HMMA.16816.F32 R28, R56, R70, R28 ;  /* 0x00000046381c723c */ /* 0x000fe6000000181c */
[----:B------:R-:W-:Y:S01]  /*17d70*/  FADD.FTZ R178, R149, R178 ;  /* 0x000000b295b27221 */ /* 0x000fe20000010000 */
[----:B------:R-:W-:Y:S01]  /*17d80*/  FADD.FTZ R180, R153, R180 ;  /* 0x000000b499b47221 */ /* 0x000fe20000010000 */
[----:B-----5:R-:W-:-:S02]  /*17d90*/  F2FP.F16.F32.PACK_AB R68, R53, R54 ;  /* 0x000000363544723e */ /* 0x020fc400000000ff */
        /* <DEDUP_REMOVED lines=8> */
[----:B------:R-:W1:Y:S02]  /*17e20*/  LDSM.16.MT88.4 R76, [R185+0xec00] ;  /* 0x00ec0000b94c783b */ /* 0x000e640000004200 */
[----:B------:R-:W-:Y:S01]  /*17e30*/  FADD.FTZ R157, R157, R174 ;  /* 0x000000ae9d9d7221 */ /* 0x000fe20000010000 */
[----:B------:R-:W-:-:S04]  /*17e40*/  FADD.FTZ R166, R166, R155 ;  /* 0x0000009ba6a67221 */ /* 0x000fc80000010000 */
[----:B------:R-:W-:Y:S01]  /*17e50*/  HMMA.16816.F32 R112, R68, R108, R8 ;  /* 0x0000006c4470723c */ /* 0x000fe20000001808 */
[----:B------:R-:W-:Y:S04]  /*17e60*/  LDSM.16.MT88.4 R8, [R140+0x3c00] ;  /* 0x003c00008c08783b */ /* 0x000fe80000004200 */
[----:B------:R-:W-:Y:S03]  /*17e70*/  LDSM.16.MT88.4 R140, [R140+0x5c00] ;  /* 0x005c00008c8c783b */ /* 0x000fe60000004200 */
[----:B------:R-:W-:Y:S05]  /*17e80*/  HMMA.16816.F32 R40, R56, R48, R40 ;  /* 0x000000303828723c */ /* 0x000fea0000001828 */
[----:B------:R-:W-:Y:S01]  /*17e90*/  FADD.FTZ R157, R164, R157 ;  /* 0x0000009da49d7221 */ /* 0x000fe20000010000 */
[----:B------:R-:W-:-:S02]  /*17ea0*/  FADD.FTZ R161, R161, R166 ;  /* 0x000000a6a1a17221 */ /* 0x000fc40000010000 */
[----:B------:R-:W-:Y:S01]  /*17eb0*/  HMMA.16816.F32 R44, R56, R50, R44 ;  /* 0x00000032382c723c */ /* 0x000fe2000000182c */
[----:B------:R-:W2:Y:S02]  /*17ec0*/  LDSM.16.MT88.4 R48, [R185+0xcc00] ;  /* 0x00cc0000b930783b */ /* 0x000ea40000004200 */
[----:B------:R-:W-:Y:S01]  /*17ed0*/  FADD.FTZ R160, R160, R157 ;  /* 0x0000009da0a07221 */ /* 0x000fe20000010000 */
[----:B------:R-:W-:-:S03]  /*17ee0*/  FADD.FTZ R158, R158, R161 ;  /* 0x000000a19e9e7221 */ /* 0x000fc60000010000 */
[----:B------:R-:W-:Y:S01]  /*17ef0*/  FADD.FTZ R159, R159, R160 ;  /* 0x000000a09f9f7221 */ /* 0x000fe20000010000 */
[----:B------:R-:W-:-:S03]  /*17f00*/  FADD.FTZ R163, R163, R158 ;  /* 0x0000009ea3a37221 */ /* 0x000fc60000010000 */
[----:B------:R-:W-:Y:S01]  /*17f10*/  FADD.FTZ R152, R152, R159 ;  /* 0x0000009f98987221 */ /* 0x000fe20000010000 */
[----:B------:R-:W-:Y:S01]  /*17f20*/  FADD.FTZ R148, R148, R163 ;  /* 0x000000a394947221 */ /* 0x000fe20000010000 */
[----:B------:R-:W-:Y:S03]  /*17f30*/  HMMA.16816.F32 R16, R56, R72, R16 ;  /* 0x000000483810723c */ /* 0x000fe60000001810 */
[----:B------:R-:W-:Y:S01]  /*17f40*/  FADD.FTZ R152, R165, R152 ;  /* 0x00000098a5987221 */ /* 0x000fe20000010000 */
[----:B------:R-:W-:-:S04]  /*17f50*/  FADD.FTZ R169, R169, R148 ;  /* 0x00000094a9a97221 */ /* 0x000fc80000010000 */
[----:B------:R-:W-:Y:S03]  /*17f60*/  HMMA.16816.F32 R20, R56, R74, R20 ;  /* 0x0000004a3814723c */ /* 0x000fe60000001814 */
[----:B------:R-:W-:Y:S01]  /*17f70*/  FADD.FTZ R167, R167, R152 ;  /* 0x00000098a7a77221 */ /* 0x000fe20000010000 */
[----:B------:R-:W-:-:S04]  /*17f80*/  FADD.FTZ R146, R146, R169 ;  /* 0x000000a992927221 */ /* 0x000fc80000010000 */
[C---:B---3--:R-:W-:Y:S08]  /*17f90*/  HMMA.16816.F32 R32, R56.reuse, R80, R32 ;  /* 0x000000503820723c */ /* 0x048ff00000001820 */
[C---:B------:R-:W-:Y:S08]  /*17fa0*/  HMMA.16816.F32 R36, R56.reuse, R82, R36 ;  /* 0x000000523824723c */ /* 0x040ff00000001824 */
[----:B----4-:R-:W-:Y:S03]  /*17fb0*/  HMMA.16816.F32 R64, R56, R60, R64 ;  /* 0x0000003c3840723c */ /* 0x010fe60000001840 */
[----:B------:R-:W-:-:S05]  /*17fc0*/  FADD.FTZ R167, R144, R167 ;  /* 0x000000a790a77221 */ /* 0x000fca0000010000 */
[----:B------:R-:W-:Y:S03]  /*17fd0*/  HMMA.16816.F32 R4, R56, R62, R4 ;  /* 0x0000003e3804723c */ /* 0x000fe60000001804 */
[----:B------:R-:W-:Y:S01]  /*17fe0*/  FADD.FTZ R171, R171, R146 ;  /* 0x00000092abab7221 */ /* 0x000fe20000010000 */
[----:B------:R-:W-:-:S03]  /*17ff0*/  FADD.FTZ R54, R54, R167 ;  /* 0x000000a736367221 */ /* 0x000fc60000010000 */
[----:B------:R-:W-:Y:S01]  /*18000*/  FADD.FTZ R0, R0, R171 ;  /* 0x000000ab00007221 */ /* 0x000fe20000010000 */
[----:B------:R-:W-:-:S03]  /*18010*/  FADD.FTZ R53, R53, R54 ;  /* 0x0000003635357221 */ /* 0x000fc60000010000 */
[----:B------:R-:W-:Y:S01]  /*18020*/  FADD.FTZ R123, R123, R0 ;  /* 0x000000007b7b7221 */ /* 0x000fe20000010000 */
[C---:B------:R-:W-:Y:S05]  /*18030*/  HMMA.16816.F32 R104, R68.reuse, R100, R16 ;  /* 0x000000644468723c */ /* 0x040fea0000001810 */
[----:B------:R-:W-:Y:S01]  /*18040*/  FADD.FTZ R122, R122, R53 ;  /* 0x000000357a7a7221 */ /* 0x000fe20000010000 */
[----:B------:R-:W-:Y:S01]  /*18050*/  FADD.FTZ R52, R52, R123 ;  /* 0x0000007b34347221 */ /* 0x000fe20000010000 */
[----:B------:R-:W-:Y:S01]  /*18060*/  IMAD.MOV.U32 R0, RZ, RZ, R125 ;  /* 0x000000ffff007224 */ /* 0x000fe200078e007d */
[----:B-1----:R-:W-:Y:S03]  /*18070*/  HMMA.16816.F32 R80, R68, R76, R40 ;  /* 0x0000004c4450723c */ /* 0x002fe60000001828 */
[----:B------:R-:W-:-:S02]  /*18080*/  IMAD.MOV.U32 R2, RZ, RZ, R127 ;  /* 0x000000ffff027224 */ /* 0x000fc400078e007f */
[----:B------:R-:W-:Y:S01]  /*18090*/  FADD.FTZ R219, R219, R122 ;  /* 0x0000007adbdb7221 */ /* 0x000fe20000010000 */
[----:B------:R-:W-:Y:S02]  /*180a0*/  @P5 IMAD.MOV.U32 R0, RZ, RZ, R125 ;  /* 0x000000ffff005224 */ /* 0x000fe400078e007d */
[----:B------:R-:W-:Y:S01]  /*180b0*/  FADD.FTZ R220, R129, R52 ;  /* 0x0000003481dc7221 */ /* 0x000fe20000010000 */
[----:B------:R-:W-:Y:S03]  /*180c0*/  HMMA.16816.F32 R108, R68, R110, R12 ;  /* 0x0000006e446c723c */ /* 0x000fe6000000180c */
[----:B------:R-:W-:Y:S02]  /*180d0*/  @P5 IMAD.MOV.U32 R2, RZ, RZ, R127 ;  /* 0x000000ffff025224 */ /* 0x000fe400078e007f */
[----:B------:R-:W-:-:S03]  /*180e0*/  @P5 VIADD R55, R55, 0xfffffffd ;  /* 0xfffffffd37375836 */ /* 0x000fc60000000000 */
[C---:B------:R-:W-:Y:S08]  /*180f0*/  HMMA.16816.F32 R100, R68.reuse, R102, R20 ;  /* 0x000000664464723c */ /* 0x040ff00000001814 */
[C---:B--2---:R-:W-:Y:S08]  /*18100*/  HMMA.16816.F32 R96, R68.reuse, R48, R24 ;  /* 0x000000304460723c */ /* 0x044ff00000001818 */
[C---:B------:R-:W-:Y:S08]  /*18110*/  HMMA.16816.F32 R92, R68.reuse, R50, R28 ;  /* 0x00000032445c723c */ /* 0x040ff0000000181c */
[C---:B------:R-:W-:Y:S08]  /*18120*/  HMMA.16816.F32 R88, R68.reuse, R8, R32 ;  /* 0x000000084458723c */ /* 0x040ff00000001820 */
[C---:B------:R-:W-:Y:S08]  /*18130*/  HMMA.16816.F32 R84, R68.reuse, R10, R36 ;  /* 0x0000000a4454723c */ /* 0x040ff00000001824 */
[C---:B------:R-:W-:Y:S08]  /*18140*/  HMMA.16816.F32 R76, R68.reuse, R78, R44 ;  /* 0x0000004e444c723c */ /* 0x040ff0000000182c */
[----:B------:R-:W-:Y:S03]  /*18150*/  HMMA.16816.F32 R72, R68, R140, R64 ;  /* 0x0000008c4448723c */ /* 0x000fe60000001840 */
[----:B------:R-:W-:-:S05]  /*18160*/  IMAD.MOV.U32 R65, RZ, RZ, R3 ;  /* 0x000000ffff417224 */ /* 0x000fca00078e0003 */
[----:B------:R-:W-:Y:S01]  /*18170*/  HMMA.16816.F32 R68, R68, R142, R4 ;  /* 0x0000008e4444723c */ /* 0x000fe20000001804 */
[----:B------:R-:W-:-:S04]  /*18180*/  NOP ;  /* 0x0000000000007918 */ /* 0x000fc80000000000 */
[----:B------:R-:W-:-:S15]  /*18190*/  @P5 BRA `(.L_x_2053) ;  /* 0x0000000000045947 */ /* 0x000fde0003800000 */
.L_x_2044:
[----:B------:R-:W-:-:S05]  /*181a0*/  IADD3 R55, PT, PT, R65, -0x1, RZ ;  /* 0xffffffff41377810 */ /* 0x000fca0007ffe0ff */
.L_x_2053:
[----:B------:R-:W-:Y:S05]  /*181b0*/  BSYNC B2 ;  /* 0x0000000000027941 */ /* 0x000fea0003800000 */
.L_x_2043:
        /* <DEDUP_REMOVED lines=13> */
.L_x_2061:
        /* <DEDUP_REMOVED lines=80> */
.L_x_2056:
[----:B------:R-:W-:Y:S05]  /*18790*/  BSYNC.RECONVERGENT B0 ;  /* 0x0000000000007941 */ /* 0x000fea0003800200 */
.L_x_2055:
[----:B------:R-:W-:Y:S01]  /*187a0*/  @!PT LDS RZ, [RZ] ;  /* 0x00000000fffff984 */ /* 0x000fe20000000800 */
[----:B------:R-:W-:Y:S01]  /*187b0*/  @!PT LDS RZ, [RZ] ;  /* 0x00000000fffff984 */ /* 0x000fe20000000800 */
[----:B------:R-:W-:Y:S01]  /*187c0*/  @!PT LDS RZ, [RZ] ;  /* 0x00000000fffff984 */ /* 0x000fe20000000800 */
[----:B------:R-:W-:Y:S01]  /*187d0*/  @!P6 LDGSTS.E.BYPASS.LTC128B.128 [R203+0x9000], desc[UR4][R196.64] ;  /* 0x09000000c4cbefae */ /* 0x000fe2000b981a04 */
        /* <DEDUP_REMOVED lines=10> */
[----:B------:R-:W-:Y:S01]  /*18880*/  @!P5 LDGSTS.E.BYPASS.LTC128B.128 [R203+0xb000], desc[UR4][R196.64+0x40] ;  /* 0x0b000040c4cbdfae */ /* 0x000fe2000b981a04 */
[----:B------:R-:W-:Y:S01]  /*18890*/  LOP3.LUT P2, RZ, R184, 0x4, RZ, 0xc0, !PT ;  /* 0x00000004b8ff7812 */ /* 0x000fe2000784c0ff */
        /* <DEDUP_REMOVED lines=9> */
[----:B------:R-:W-:Y:S01]  /*18930*/  ISETP.GT.AND P0, PT, R217, R192, PT ;  /* 0x000000c0d900720c */ /* 0x000fe20003f04270 */
        /* <DEDUP_REMOVED lines=44> */
[----:B------:R2:W-:Y:S01]  /*18c00*/  @!P4 LDGSTS.E.BYPASS.LTC128B.128 [R203+0xe800], desc[UR4][R20.64+0x80] ;  /* 0x0e80008014cbcfae */ /* 0x0005e2000b981a04 */
[----:B-1----:R-:W-:Y:S03]  /*18c10*/  IMAD.MOV.U32 R3, RZ, RZ, 0x20 ;  /* 0x00000020ff037424 */ /* 0x002fe600078e00ff */
[----:B------:R-:W-:Y:S04]  /*18c20*/  @P4 STS.128 [R203+0xe800], RZ ;  /* 0x00e800ffcb004388 */ /* 0x000fe80000000c00 */
[----:B------:R-:W-:Y:S01]  /*18c30*/  LDSM.16.M88.4 R124, [R187] ;  /* 0x00000000bb7c783b */ /* 0x000fe20000000200 */
[----:B------:R-:W-:Y:S03]  /*18c40*/  SEL R3, R3, 0xffffffe0, !P2 ;  /* 0xffffffe003037807 */ /* 0x000fe60005000000 */
[----:B------:R-:W1:Y:S02]  /*18c50*/  LDSM.16.M88.4 R8, [R186+0x3000] ;  /* 0x00300000ba08783b */ /* 0x000e640000000200 */
[--C-:B------:R-:W-:Y:S02]  /*18c60*/  IMAD.IADD R2, R187, 0x1, R3.reuse ;  /* 0x00000001bb027824 */ /* 0x100fe400078e0203 */
[----:B------:R-:W3:Y:S01]  /*18c70*/  LDSM.16.M88.4 R16, [R186+0x3400] ;  /* 0x00340000ba10783b */ /* 0x000ee20000000200 */
[----:B------:R-:W-:Y:S03]  /*18c80*/  IMAD.IADD R0, R186, 0x1, R3 ;  /* 0x00000001ba007824 */ /* 0x000fe600078e0203 */
[----:B------:R-:W2:Y:S04]  /*18c90*/  LDSM.16.M88.4 R24, [R186+0x3800] ;  /* 0x00380000ba18783b */ /* 0x000ea80000000200 */
        /* <DEDUP_REMOVED lines=8> */
[----:B------:R-:W1:Y:S04]  /*18d20*/  LDSM.16.M88.4 R132, [R0+0x3000] ;  /* 0x003000000084783b */ /* 0x000e680000000200 */
[----:B------:R-:W1:Y:S01]  /*18d30*/  LDSM.16.M88.4 R136, [R0+0x3400] ;  /* 0x003400000088783b */ /* 0x000e620000000200 */
[C---:B------:R-:W-:Y:S03]  /*18d40*/  HMMA.16816.F32 R8, R124.reuse, R10, RZ ;  /* 0x0000000a7c08723c */ /* 0x040fe600000018ff */
[----:B------:R-:W1:Y:S04]  /*18d50*/  LDSM.16.M88.4 R140, [R0+0x3800] ;  /* 0x00380000008c783b */ /* 0x000e680000000200 */
[----:B------:R-:W1:Y:S01]  /*18d60*/  LDSM.16.M88.4 R144, [R0+0x3c00] ;  /* 0x003c00000090783b */ /* 0x000e620000000200 */
[C---:B---3--:R-:W-:Y:S03]  /*18d70*/  HMMA.16816.F32 R12, R124.reuse, R16, RZ ;  /* 0x000000107c0c723c */ /* 0x048fe600000018ff */
[----:B------:R-:W3:Y:S04]  /*18d80*/  LDSM.16.M88.4 R148, [R0+0x4000] ;  /* 0x004000000094783b */ /* 0x000ee80000000200 */
[----:B------:R-:W-:Y:S01]  /*18d90*/  LDSM.16.M88.4 R152, [R187+0x1000] ;  /* 0x00100000bb98783b */ /* 0x000fe20000000200 */
[C---:B------:R-:W-:Y:S03]  /*18da0*/  HMMA.16816.F32 R16, R124.reuse, R18, RZ ;  /* 0x000000127c10723c */ /* 0x040fe600000018ff */
[----:B------:R-:W-:Y:S04]  /*18db0*/  LDSM.16.M88.4 R156, [R186+0x5000] ;  /* 0x00500000ba9c783b */ /* 0x000fe80000000200 */
[----:B------:R-:W-:Y:S01]  /*18dc0*/  LDSM.16.M88.4 R160, [R186+0x5400] ;  /* 0x00540000baa0783b */ /* 0x000fe20000000200 */
[C---:B--2---:R-:W-:Y:S03]  /*18dd0*/  HMMA.16816.F32 R20, R124.reuse, R24, RZ ;  /* 0x000000187c14723c */ /* 0x044fe600000018ff */
[----:B------:R-:W-:Y:S04]  /*18de0*/  LDSM.16.M88.4 R164, [R186+0x6000] ;  /* 0x00600000baa4783b */ /* 0x000fe80000000200 */
[----:B------:R-:W-:Y:S01]  /*18df0*/  LDSM.16.M88.4 R168, [R0+0x5c00] ;  /* 0x005c000000a8783b */ /* 0x000fe20000000200 */
[C---:B------:R-:W-:Y:S03]  /*18e00*/  HMMA.16816.F32 R24, R124.reuse, R26, RZ ;  /* 0x0000001a7c18723c */ /* 0x040fe600000018ff */
[----:B------:R-:W-:Y:S04]  /*18e10*/  LDSM.16.M88.4 R172, [R187+0x2000] ;  /* 0x00200000bbac783b */ /* 0x000fe80000000200 */
[----:B------:R-:W-:Y:S01]  /*18e20*/  LDSM.16.M88.4 R176, [R186+0x7000] ;  /* 0x00700000bab0783b */ /* 0x000fe20000000200 */
[C---:B----4-:R-:W-:Y:S03]  /*18e30*/  HMMA.16816.F32 R28, R124.reuse, R32, RZ ;  /* 0x000000207c1c723c */ /* 0x050fe600000018ff */
[----:B------:R-:W-:Y:S05]  /*18e40*/  LDSM.16.M88.4 R180, [R0+0x8800] ;  /* 0x0088000000b4783b */ /* 0x000fea0000000200 */
        /* <DEDUP_REMOVED lines=13> */
[C---:B------:R-:W-:Y:S08]  /*18f20*/  HMMA.16816.F32 R12, R128.reuse, R136, R12 ;  /* 0x00000088800c723c */ /* 0x040ff0000000180c */
[C---:B------:R-:W-:Y:S01]  /*18f30*/  HMMA.16816.F32 R16, R128.reuse, R138, R16 ;  /* 0x0000008a8010723c */ /* 0x040fe20000001810 */
[----:B------:R-:W4:Y:S07]  /*18f40*/  LDSM.16.M88.4 R136, [R0+0x4c00] ;  /* 0x004c00000088783b */ /* 0x000f2e0000000200 */
        /* <DEDUP_REMOVED lines=9> */
[C---:B--2---:R-:W-:Y:S08]  /*18fe0*/  HMMA.16816.F32 R44, R128.reuse, R124, R44 ;  /* 0x0000007c802c723c */ /* 0x044ff0000000182c */
[C---:B------:R-:W-:Y:S01]  /*18ff0*/  HMMA.16816.F32 R48, R128.reuse, R126, R48 ;  /* 0x0000007e8030723c */ /* 0x040fe20000001830 */
[----:B------:R-:W2:Y:S07]  /*19000*/  LDSM.16.M88.4 R124, [R186+0x6800] ;  /* 0x00680000ba7c783b */ /* 0x000eae0000000200 */
[C---:B-1----:R-:W-:Y:S08]  /*19010*/  HMMA.16816.F32 R52, R128.reuse, R132, R52 ;  /* 0x000000848034723c */ /* 0x042ff00000001834 */
[C---:B------:R-:W-:Y:S01]  /*19020*/  HMMA.16816.F32 R56, R128.reuse, R134, R56 ;  /* 0x000000868038723c */ /* 0x040fe20000001838 */
[----:B------:R-:W-:Y:S07]  /*19030*/  LDSM.16.M88.4 R132, [R2+0x1000] ;  /* 0x001000000284783b */ /* 0x000fee0000000200 */
[C---:B----4-:R-:W-:Y:S08]  /*19040*/  HMMA.16816.F32 R60, R128.reuse, R136, R60 ;  /* 0x00000088803c723c */ /* 0x050ff0000000183c */
[----:B------:R-:W-:Y:S01]  /*19050*/  HMMA.16816.F32 R64, R128, R138, R64 ;  /* 0x0000008a8040723c */ /* 0x000fe20000001840 */
[----:B------:R-:W1:Y:S04]  /*19060*/  LDSM.16.M88.4 R128, [R186+0x6c00] ;  /* 0x006c0000ba80783b */ /* 0x000e680000000200 */
[----:B------:R-:W4:Y:S03]  /*19070*/  LDSM.16.M88.4 R136, [R0+0x5000] ;  /* 0x005000000088783b */ /* 0x000f260000000200 */
[C---:B------:R-:W-:Y:S08]  /*19080*/  HMMA.16816.F32 R4, R152.reuse, R156, R4 ;  /* 0x0000009c9804723c */ /* 0x040ff00000001804 */
[C---:B------:R-:W-:Y:S01]  /*19090*/  HMMA.16816.F32 R8, R152.reuse, R158, R8 ;  /* 0x0000009e9808723c */ /* 0x040fe20000001808 */
[----:B------:R-:W4:Y:S07]  /*190a0*/  LDSM.16.M88.4 R156, [R0+0x5400] ;  /* 0x00540000009c783b */ /* 0x000f2e0000000200 */
[C---:B------:R-:W-:Y:S08]  /*190b0*/  HMMA.16816.F32 R12, R152.reuse, R160, R12 ;  /* 0x000000a0980c723c */ /* 0x040ff0000000180c */
[C---:B------:R-:W-:Y:S01]  /*190c0*/  HMMA.16816.F32 R16, R152.reuse, R162, R16 ;  /* 0x000000a29810723c */ /* 0x040fe20000001810 */
[----:B------:R-:W4:Y:S07]  /*190d0*/  LDSM.16.M88.4 R160, [R0+0x5800] ;  /* 0x0058000000a0783b */ /* 0x000f2e0000000200 */
[C---:B-----5:R-:W-:Y:S08]  /*190e0*/  HMMA.16816.F32 R20, R152.reuse, R140, R20 ;  /* 0x0000008c9814723c */ /* 0x060ff00000001814 */
[C---:B------:R-:W-:Y:S01]  /*190f0*/  HMMA.16816.F32 R24, R152.reuse, R142, R24 ;  /* 0x0000008e9818723c */ /* 0x040fe20000001818 */
[----:B------:R-:W5:Y:S07]  /*19100*/  LDSM.16.M88.4 R140, [R0+0x6000] ;  /* 0x00600000008c783b */ /* 0x000f6e0000000200 */
        /* <DEDUP_REMOVED lines=13> */
[----:B------:R-:W-:Y:S01]  /*191e0*/  HMMA.16816.F32 R64, R152, R130, R64 ;  /* 0x000000829840723c */ /* 0x000fe20000001840 */
[----:B------:R-:W1:Y:S04]  /*191f0*/  LDSM.16.M88.4 R128, [R186+0x7800] ;  /* 0x00780000ba80783b */ /* 0x000e680000000200 */
[----:B------:R-:W-:Y:S03]  /*19200*/  LDSM.16.M88.4 R152, [R2+0x2000] ;  /* 0x002000000298783b */ /* 0x000fe60000000200 */
        /* <DEDUP_REMOVED lines=22> */
[----:B------:R-:W-:Y:S01]  /*19370*/  HMMA.16816.F32 R64, R132, R150, R64 ;  /* 0x000000968440723c */ /* 0x000fe20000001840 */
[----:B------:R-:W3:Y:S04]  /*19380*/  LDSM.16.M88.4 R132, [R186+0x7c00] ;  /* 0x007c0000ba84783b */ /* 0x000ee80000000200 */
[----:B------:R-:W4:Y:S03]  /*19390*/  LDSM.16.M88.4 R148, [R186+0x8c00] ;  /* 0x008c0000ba94783b */ /* 0x000f260000000200 */
        /* <DEDUP_REMOVED lines=8> */
[----:B------:R-:W1:Y:S01]  /*19420*/  LDSM.16.M88.4 R128, [R0+0x8c00] ;  /* 0x008c00000080783b */ /* 0x000e620000000200 */
[----:B------:R-:W-:Y:S04]  /*19430*/  DEPBAR.LE SB0, 0x0 ;  /* 0x000080000000791a */ /* 0x000fe80000000000 */
[----:B------:R-:W-:Y:S02]  /*19440*/  BAR.SYNC.DEFER_BLOCKING 0x0 ;  /* 0x0000000000007b1d */ /* 0x000fe40000010000 */
[C---:B---3--:R-:W-:Y:S08]  /*19450*/  HMMA.16816.F32 R28, R172.reuse, R132, R28 ;  /* 0x00000084ac1c723c */ /* 0x048ff0000000181c */
[C---:B------:R-:W-:Y:S08]  /*19460*/  HMMA.16816.F32 R32, R172.reuse, R134, R32 ;  /* 0x00000086ac20723c */ /* 0x040ff00000001820 */
[C---:B------:R-:W-:Y:S08]  /*19470*/  HMMA.16816.F32 R36, R172.reuse, R136, R36 ;  /* 0x00000088ac24723c */ /* 0x040ff00000001824 */
[C---:B------:R-:W-:Y:S08]  /*19480*/  HMMA.16816.F32 R40, R172.reuse, R138, R40 ;  /* 0x0000008aac28723c */ /* 0x040ff00000001828 */
[C---:B------:R-:W-:Y:S08]  /*19490*/  HMMA.16816.F32 R44, R172.reuse, R140, R44 ;  /* 0x0000008cac2c723c */ /* 0x040ff0000000182c */
[C---:B------:R-:W-:Y:S08]  /*194a0*/  HMMA.16816.F32 R48, R172.reuse, R142, R48 ;  /* 0x0000008eac30723c */ /* 0x040ff00000001830 */
[C---:B------:R-:W-:Y:S08]  /*194b0*/  HMMA.16816.F32 R52, R172.reuse, R144, R52 ;  /* 0x00000090ac34723c */ /* 0x040ff00000001834 */
[C---:B------:R-:W-:Y:S08]  /*194c0*/  HMMA.16816.F32 R56, R172.reuse, R146, R56 ;  /* 0x00000092ac38723c */ /* 0x040ff00000001838 */
[C---:B----4-:R-:W-:Y:S08]  /*194d0*/  HMMA.16816.F32 R60, R172.reuse, R148, R60 ;  /* 0x00000094ac3c723c */ /* 0x050ff0000000183c */
[----:B------:R-:W-:Y:S08]  /*194e0*/  HMMA.16816.F32 R64, R172, R150, R64 ;  /* 0x00000096ac40723c */ /* 0x000ff00000001840 */
        /* <DEDUP_REMOVED lines=14> */
[C---:B-1----:R-:W-:Y:S08]  /*195d0*/  HMMA.16816.F32 R60, R152.reuse, R128, R60 ;  /* 0x00000080983c723c */ /* 0x042ff0000000183c */
        /* <DEDUP_REMOVED lines=19> */
[----:B------:R-:W3:Y:S01]  /*19710*/  LD.E.64 R134, desc[UR4][R120.64+0x20] ;  /* 0x0000200478867980 */ /* 0x000ee2000c101b00 */
        /* <DEDUP_REMOVED lines=32> */
[----:B------:R-:W-:Y:S02]  /*19920*/  ISETP.GE.AND P1, PT, R2, RZ, PT ;  /* 0x000000ff0200720c */ /* 0x000fe40003f26270 */
[----:B------:R-:W-:Y:S09]  /*19930*/  LOP3.LUT R2, RZ, R131, RZ, 0x33, !PT ;  /* 0x00000083ff027212 */ /* 0x000ff200078e33ff */
        /* <DEDUP_REMOVED lines=26> */
.L_x_2060:
[----:B------:R-:W-:Y:S05]  /*19ae0*/  BSYNC.RECONVERGENT B0 ;  /* 0x0000000000007941 */ /* 0x000fea0003800200 */
.L_x_2059:
        /* <DEDUP_REMOVED lines=71> */
.L_x_2058:
[----:B------:R-:W-:Y:S05]  /*19f60*/  BSYNC.RECONVERGENT B1 ;  /* 0x0000000000017941 */ /* 0x000fea0003800200 */
.L_x_2057:
[----:B------:R-:W3:Y:S01]  /*19f70*/  LD.E R3, desc[UR4][R120.64+0xdc] ;  /* 0x0000dc0478037980 */ /* 0x000ee2000c101900 */
[C---:B------:R-:W-:Y:S02]  /*19f80*/  VIADD R0, R218.reuse, 0xffffffc0 ;  /* 0xffffffc0da007836 */ /* 0x040fe40000000000 */
[C---:B------:R-:W-:Y:S02]  /*19f90*/  VIADD R145, R218.reuse, 0xffffffc1 ;  /* 0xffffffc1da917836 */ /* 0x040fe40000000000 */
[----:B--2---:R-:W-:Y:S01]  /*19fa0*/  VIADD R126, R218, 0xffffffc8 ;  /* 0xffffffc8da7e7836 */ /* 0x004fe20000000000 */
[-C--:B------:R-:W-:Y:S01]  /*19fb0*/  ISETP.GE.AND P1, PT, R0, R213.reuse, PT ;  /* 0x000000d50000720c */ /* 0x080fe20003f26270 */
[C---:B------:R-:W-:Y:S01]  /*19fc0*/  VIADD R124, R218.reuse, 0xffffffc9 ;  /* 0xffffffc9da7c7836 */ /* 0x040fe20000000000 */
[CC--:B------:R-:W-:Y:S01]  /*19fd0*/  ISETP.GE.AND P0, PT, R145.reuse, R213.reuse, PT ;  /* 0x000000d59100720c */ /* 0x0c0fe20003f06270 */
[----:B------:R-:W-:Y:S01]  /*19fe0*/  VIADD R128, R218, 0xffffffd0 ;  /* 0xffffffd0da807836 */ /* 0x000fe20000000000 */
[----:B------:R-:W-:Y:S01]  /*19ff0*/  FSEL R146, R4, -INF , P1 ;  /* 0xff80000004927808 */ /* 0x000fe20000800000 */
[C---:B------:R-:W-:Y:S01]  /*1a000*/  VIADD R140, R218.reuse, 0xffffffd1 ;  /* 0xffffffd1da8c7836 */ /* 0x040fe20000000000 */
[-C--:B------:R-:W-:Y:S01]  /*1a010*/  ISETP.GE.AND P1, PT, R145, R212.reuse, PT ;  /* 0x000000d49100720c */ /* 0x080fe20003f26270 */
[----:B------:R-:W-:Y:S01]  /*1a020*/  VIADD R125, R218, 0xffffffd8 ;  /* 0xffffffd8da7d7836 */ /* 0x000fe20000000000 */
[-C--:B------:R-:W-:Y:S01]  /*1a030*/  ISETP.GE.AND P4, PT, R0, R212.reuse, PT ;  /* 0x000000d40000720c */ /* 0x080fe20003f86270 */
[C---:B------:R-:W-:Y:S01]  /*1a040*/  VIADD R127, R218.reuse, 0xffffffe0 ;  /* 0xffffffe0da7f7836 */ /* 0x040fe20000000000 */
[----:B------:R-:W-:Y:S01]  /*1a050*/  FSEL R133, R7, -INF , P1 ;  /* 0xff80000007857808 */ /* 0x000fe20000800000 */
[C---:B------:R-:W-:Y:S01]  /*1a060*/  VIADD R135, R218.reuse, 0xffffffe1 ;  /* 0xffffffe1da877836 */ /* 0x040fe20000000000 */
[----:B------:R-:W-:Y:S01]  /*1a070*/  FSEL R144, R5, -INF , P0 ;  /* 0xff80000005907808 */ /* 0x000fe20000000000 */
[----:B------:R-:W-:Y:S01]  /*1a080*/  VIADD R5, R218, 0xffffffd9 ;  /* 0xffffffd9da057836 */ /* 0x000fe20000000000 */
[-C--:B------:R-:W-:Y:S01]  /*1a090*/  ISETP.GE.AND P0, PT, R126, R213.reuse, PT ;  /* 0x000000d57e00720c */ /* 0x080fe20003f06270 */
[----:B------:R-:W-:Y:S01]  /*1a0a0*/  VIADD R2, R218, 0xffffffe9 ;  /* 0xffffffe9da027836 */ /* 0x000fe20000000000 */
[-C--:B------:R-:W-:Y:S01]  /*1a0b0*/  ISETP.GE.AND P1, PT, R126, R212.reuse, PT ;  /* 0x000000d47e00720c */ /* 0x080fe20003f26270 */
[----:B------:R-:W-:Y:S01]  /*1a0c0*/  VIADD R134, R218, 0xfffffff1 ;  /* 0xfffffff1da867836 */ /* 0x000fe20000000000 */
[----:B------:R-:W-:Y:S01]  /*1a0d0*/  FSEL R4, R6, -INF , P4 ;  /* 0xff80000006047808 */ /* 0x000fe20002000000 */
[----:B------:R-:W-:Y:S01]  /*1a0e0*/  VIADD R148, R218, 0x1 ;  /* 0x00000001da947836 */ /* 0x000fe20000000000 */
[----:B------:R-:W-:Y:S01]  /*1a0f0*/  FSEL R143, R8, -INF , P0 ;  /* 0xff800000088f7808 */ /* 0x000fe20000000000 */
[----:B------:R-:W-:Y:S01]  /*1a100*/  VIADD R147, R218, 0x11 ;  /* 0x00000011da937836 */ /* 0x000fe20000000000 */
[-C--:B------:R-:W-:Y:S01]  /*1a110*/  ISETP.GE.AND P4, PT, R124, R213.reuse, PT ;  /* 0x000000d57c00720c */ /* 0x080fe20003f86270 */
[----:B------:R-:W-:Y:S01]  /*1a120*/  VIADD R8, R218, 0x19 ;  /* 0x00000019da087836 */ /* 0x000fe20000000000 */
        /* <DEDUP_REMOVED lines=10> */
[----:B------:R-:W-:Y:S02]  /*1a1d0*/  FSEL R9, R11, -INF , P0 ;  /* 0xff8000000b097808 */ /* 0x000fe40000000000 */
[CC--:B------:R-:W-:Y:S02]  /*1a1e0*/  ISETP.GE.AND P0, PT, R140.reuse, R213.reuse, PT ;  /* 0x000000d58c00720c */ /* 0x0c0fe40003f06270 */
[-C--:B------:R-:W-:Y:S02]  /*1a1f0*/  ISETP.GE.AND P1, PT, R140, R212.reuse, PT ;  /* 0x000000d48c00720c */ /* 0x080fe40003f26270 */
[----:B------:R-:W-:Y:S02]  /*1a200*/  FSEL R139, R13, -INF , P0 ;  /* 0xff8000000d8b7808 */ /* 0x000fe40000000000 */
[----:B------:R-:W-:Y:S02]  /*1a210*/  FSEL R130, R15, -INF , P1 ;  /* 0xff8000000f827808 */ /* 0x000fe40000800000 */
[CC--:B------:R-:W-:Y:S02]  /*1a220*/  ISETP.GE.AND P0, PT, R125.reuse, R213.reuse, PT ;  /* 0x000000d57d00720c */ /* 0x0c0fe40003f06270 */
[-C--:B------:R-:W-:Y:S02]  /*1a230*/  ISETP.GE.AND P1, PT, R125, R212.reuse, PT ;  /* 0x000000d47d00720c */ /* 0x080fe40003f26270 */
[----:B------:R-:W-:Y:S01]  /*1a240*/  FSEL R137, R16, -INF , P0 ;  /* 0xff80000010897808 */ /* 0x000fe20000000000 */
[----:B------:R-:W-:Y:S01]  /*1a250*/  VIADD R16, R218, 0xfffffff0 ;  /* 0xfffffff0da107836 */ /* 0x000fe20000000000 */
[----:B------:R-:W-:Y:S02]  /*1a260*/  FSEL R129, R18, -INF , P1 ;  /* 0xff80000012817808 */ /* 0x000fe40000800000 */
[-C--:B------:R-:W-:Y:S02]  /*1a270*/  ISETP.GE.AND P0, PT, R5, R212.reuse, PT ;  /* 0x000000d40500720c */ /* 0x080fe40003f06270 */
[-C--:B------:R-:W-:Y:S02]  /*1a280*/  ISETP.GE.AND P1, PT, R127, R213.reuse, PT ;  /* 0x000000d57f00720c */ /* 0x080fe40003f26270 */
[-C--:B------:R-:W-:Y:S02]  /*1a290*/  ISETP.GE.AND P4, PT, R128, R212.reuse, PT ;  /* 0x000000d48000720c */ /* 0x080fe40003f86270 */
[----:B------:R-:W-:Y:S02]  /*1a2a0*/  FSEL R18, R19, -INF , P0 ;  /* 0xff80000013127808 */ /* 0x000fe40000000000 */
[----:B------:R-:W-:Y:S01]  /*1a2b0*/  FSEL R131, R14, -INF , P4 ;  /* 0xff8000000e837808 */ /* 0x000fe20002000000 */
[----:B------:R-:W-:Y:S01]  /*1a2c0*/  VIADD R14, R218, 0xffffffe8 ;  /* 0xffffffe8da0e7836 */ /* 0x000fe20000000000 */
[----:B------:R-:W-:Y:S01]  /*1a2d0*/  FSEL R138, R20, -INF , P1 ;  /* 0xff800000148a7808 */ /* 0x000fe20000800000 */
[----:B------:R-:W-:Y:S01]  /*1a2e0*/  VIADD R20, R218, 0x28 ;  /* 0x00000028da147836 */ /* 0x000fe20000000000 */
        /* <DEDUP_REMOVED lines=11> */
[----:B------:R-:W-:Y:S02]  /*1a3a0*/  FSEL R27, R27, -INF , P0 ;  /* 0xff8000001b1b7808 */ /* 0x000fe40000000000 */
[----:B------:R-:W-:Y:S01]  /*1a3b0*/  FSEL R237, R28, -INF , P1 ;  /* 0xff8000001ced7808 */ /* 0x000fe20000800000 */
[----:B------:R-:W-:Y:S01]  /*1a3c0*/  VIADD R28, R218, 0x39 ;  /* 0x00000039da1c7836 */ /* 0x000fe20000000000 */
[-C--:B------:R-:W-:Y:S02]  /*1a3d0*/  ISETP.GE.AND P4, PT, R5, R213.reuse, PT ;  /* 0x000000d50500720c */ /* 0x080fe40003f86270 */
[C---:B------:R-:W-:Y:S02]  /*1a3e0*/  ISETP.GE.AND P0, PT, R134.reuse, R213, PT ;  /* 0x000000d58600720c */ /* 0x040fe40003f06270 */
[----:B------:R-:W-:Y:S02]  /*1a3f0*/  ISETP.GE.AND P1, PT, R134, R212, PT ;  /* 0x000000d48600720c */ /* 0x000fe40003f26270 */
[----:B------:R-:W-:Y:S02]  /*1a400*/  FSEL R29, R29, -INF , P0 ;  /* 0xff8000001d1d7808 */ /* 0x000fe40000000000 */
[----:B------:R-:W-:Y:S02]  /*1a410*/  FSEL R31, R31, -INF , P1 ;  /* 0xff8000001f1f7808 */ /* 0x000fe40000800000 */
[C---:B------:R-:W-:Y:S02]  /*1a420*/  ISETP.GE.AND P6, PT, R0.reuse, R210, PT ;  /* 0x000000d20000720c */ /* 0x040fe40003fc6270 */
[----:B------:R-:W-:Y:S01]  /*1a430*/  ISETP.GE.AND P5, PT, R0, R211, PT ;  /* 0x000000d30000720c */ /* 0x000fe20003fa6270 */
[----:B------:R-:W-:Y:S01]  /*1a440*/  VIADD R0, R218, 0xfffffff9 ;  /* 0xfffffff9da007836 */ /* 0x000fe20000000000 */
[----:B------:R-:W-:Y:S02]  /*1a450*/  FSEL R136, R17, -INF , P4 ;  /* 0xff80000011887808 */ /* 0x000fe40002000000 */
[CC--:B------:R-:W-:Y:S02]  /*1a460*/  ISETP.GE.AND P0, PT, R12.reuse, R213.reuse, PT ;  /* 0x000000d50c00720c */ /* 0x0c0fe40003f06270 */
[-C--:B------:R-:W-:Y:S02]  /*1a470*/  ISETP.GE.AND P1, PT, R12, R212.reuse, PT ;  /* 0x000000d40c00720c */ /* 0x080fe40003f26270 */
[-C--:B------:R-:W-:Y:S02]  /*1a480*/  ISETP.GE.AND P4, PT, R127, R212.reuse, PT ;  /* 0x000000d47f00720c */ /* 0x080fe40003f86270 */
[----:B------:R-:W-:Y:S02]  /*1a490*/  FSEL R32, R32, -INF , P0 ;  /* 0xff80000020207808 */ /* 0x000fe40000000000 */
[----:B------:R-:W-:Y:S02]  /*1a4a0*/  FSEL R22, R22, -INF , P4 ;  /* 0xff80000016167808 */ /* 0x000fe40002000000 */
[----:B------:R-:W-:Y:S02]  /*1a4b0*/  FSEL R34, R34, -INF , P1 ;  /* 0xff80000022227808 */ /* 0x000fe40000800000 */
[-C--:B------:R-:W-:Y:S02]  /*1a4c0*/  ISETP.GE.AND P4, PT, R2, R213.reuse, PT ;  /* 0x000000d50200720c */ /* 0x080fe40003f86270 */
[-C--:B------:R-:W-:Y:S02]  /*1a4d0*/  ISETP.GE.AND P0, PT, R0, R212.reuse, PT ;  /* 0x000000d40000720c */ /* 0x080fe40003f06270 */
[CC--:B------:R-:W-:Y:S02]  /*1a4e0*/  ISETP.GE.AND P1, PT, R218.reuse, R213.reuse, PT ;  /* 0x000000d5da00720c */ /* 0x0c0fe40003f26270 */
[----:B------:R-:W-:Y:S01]  /*1a4f0*/  FSEL R243, R25, -INF , P4 ;  /* 0xff80000019f37808 */ /* 0x000fe20002000000 */
[----:B------:R-:W-:Y:S01]  /*1a500*/  VIADD R25, R218, 0x8 ;  /* 0x00000008da197836 */ /* 0x000fe20000000000 */
        /* <DEDUP_REMOVED lines=9> */
[CC--:B------:R-:W-:Y:S02]  /*1a5a0*/  ISETP.GE.AND P0, PT, R25.reuse, R213.reuse, PT ;  /* 0x000000d51900720c */ /* 0x0c0fe40003f06270 */
[-C--:B------:R-:W-:Y:S02]  /*1a5b0*/  ISETP.GE.AND P1, PT, R25, R212.reuse, PT ;  /* 0x000000d41900720c */ /* 0x080fe40003f26270 */
[----:B------:R-:W-:Y:S02]  /*1a5c0*/  FSEL R30, R30, -INF , P4 ;  /* 0xff8000001e1e7808 */ /* 0x000fe40002000000 */
[----:B------:R-:W-:Y:S02]  /*1a5d0*/  FSEL R42, R42, -INF , P1 ;  /* 0xff8000002a2a7808 */ /* 0x000fe40000800000 */
[----:B------:R-:W-:Y:S02]  /*1a5e0*/  FSEL R221, R40, -INF , P0 ;  /* 0xff80000028dd7808 */ /* 0x000fe40000000000 */
[-C--:B------:R-:W-:Y:S02]  /*1a5f0*/  ISETP.GE.AND P1, PT, R38, R213.reuse, PT ;  /* 0x000000d52600720c */ /* 0x080fe40003f26270 */
[-C--:B------:R-:W-:Y:S02]  /*1a600*/  ISETP.GE.AND P4, PT, R0, R213.reuse, PT ;  /* 0x000000d50000720c */ /* 0x080fe40003f86270 */
[-C--:B------:R-:W-:Y:S02]  /*1a610*/  ISETP.GE.AND P0, PT, R10, R212.reuse, PT ;  /* 0x000000d40a00720c */ /* 0x080fe40003f06270 */
[----:B------:R-:W-:Y:S01]  /*1a620*/  FSEL R171, R44, -INF , P1 ;  /* 0xff8000002cab7808 */ /* 0x000fe20000800000 */
[----:B------:R-:W-:Y:S01]  /*1a630*/  VIADD R44, R218, 0x31 ;  /* 0x00000031da2c7836 */ /* 0x000fe20000000000 */
[----:B------:R-:W-:Y:S02]  /*1a640*/  FSEL R173, R43, -INF , P0 ;  /* 0xff8000002bad7808 */ /* 0x000fe40000000000 */
[----:B------:R-:W-:Y:S02]  /*1a650*/  FSEL R33, R33, -INF , P4 ;  /* 0xff80000021217808 */ /* 0x000fe40002000000 */
[CC--:B------:R-:W-:Y:S02]  /*1a660*/  ISETP.GE.AND P1, PT, R147.reuse, R212.reuse, PT ;  /* 0x000000d49300720c */ /* 0x0c0fe40003f26270 */
[-C--:B------:R-:W-:Y:S02]  /*1a670*/  ISETP.GE.AND P4, PT, R148, R213.reuse, PT ;  /* 0x000000d59400720c */ /* 0x080fe40003f86270 */
[-C--:B------:R-:W-:Y:S02]  /*1a680*/  ISETP.GE.AND P0, PT, R147, R213.reuse, PT ;  /* 0x000000d59300720c */ /* 0x080fe40003f06270 */
[----:B------:R-:W-:Y:S02]  /*1a690*/  FSEL R47, R47, -INF , P1 ;  /* 0xff8000002f2f7808 */ /* 0x000fe40000800000 */
[----:B------:R-:W-:Y:S01]  /*1a6a0*/  FSEL R227, R37, -INF , P4 ;  /* 0xff80000025e37808 */ /* 0x000fe20002000000 */
[C---:B------:R-:W-:Y:S01]  /*1a6b0*/  VIADD R37, R218.reuse, 0x20 ;  /* 0x00000020da257836 */ /* 0x040fe20000000000 */
[----:B------:R-:W-:Y:S01]  /*1a6c0*/  FSEL R169, R45, -INF , P0 ;  /* 0xff8000002da97808 */ /* 0x000fe20000000000 */
[----:B------:R-:W-:Y:S01]  /*1a6d0*/  VIADD R45, R218, 0x21 ;  /* 0x00000021da2d7836 */ /* 0x000fe20000000000 */
[CC--:B------:R-:W-:Y:S02]  /*1a6e0*/  ISETP.GE.AND P1, PT, R24.reuse, R212.reuse, PT ;  /* 0x000000d41800720c */ /* 0x0c0fe40003f26270 */
[-C--:B------:R-:W-:Y:S02]  /*1a6f0*/  ISETP.GE.AND P0, PT, R24, R213.reuse, PT ;  /* 0x000000d51800720c */ /* 0x080fe40003f06270 */
[----:B------:R-:W-:Y:S02]  /*1a700*/  FSEL R159, R50, -INF , P1 ;  /* 0xff800000329f7808 */ /* 0x000fe40000800000 */
[----:B------:R-:W-:Y:S02]  /*1a710*/  FSEL R165, R48, -INF , P0 ;  /* 0xff80000030a57808 */ /* 0x000fe40000000000 */
[-C--:B------:R-:W-:Y:S02]  /*1a720*/  ISETP.GE.AND P1, PT, R37, R213.reuse, PT ;  /* 0x000000d52500720c */ /* 0x080fe40003f26270 */
[-C--:B------:R-:W-:Y:S02]  /*1a730*/  ISETP.GE.AND P0, PT, R8, R212.reuse, PT ;  /* 0x000000d40800720c */ /* 0x080fe40003f06270 */
[----:B------:R-:W-:Y:S02]  /*1a740*/  FSEL R155, R52, -INF , P1 ;  /* 0xff800000349b7808 */ /* 0x000fe40000800000 */
[----:B------:R-:W-:Y:S02]  /*1a750*/  FSEL R157, R51, -INF , P0 ;  /* 0xff800000339d7808 */ /* 0x000fe40000000000 */
[CC--:B------:R-:W-:Y:S02]  /*1a760*/  ISETP.GE.AND P0, PT, R45.reuse, R213.reuse, PT ;  /* 0x000000d52d00720c */ /* 0x0c0fe40003f06270 */
[-C--:B------:R-:W-:Y:S02]  /*1a770*/  ISETP.GE.AND P1, PT, R45, R212.reuse, PT ;  /* 0x000000d42d00720c */ /* 0x080fe40003f26270 */
[----:B------:R-:W-:Y:S02]  /*1a780*/  FSEL R153, R53, -INF , P0 ;  /* 0xff80000035997808 */ /* 0x000fe40000000000 */
[----:B------:R-:W-:Y:S02]  /*1a790*/  FSEL R55, R55, -INF , P1 ;  /* 0xff80000037377808 */ /* 0x000fe40000800000 */
[CC--:B------:R-:W-:Y:S02]  /*1a7a0*/  ISETP.GE.AND P0, PT, R20.reuse, R213.reuse, PT ;  /* 0x000000d51400720c */ /* 0x0c0fe40003f06270 */
[-C--:B------:R-:W-:Y:S02]  /*1a7b0*/  ISETP.GE.AND P1, PT, R20, R212.reuse, PT ;  /* 0x000000d41400720c */ /* 0x080fe40003f26270 */
[----:B------:R-:W-:Y:S02]  /*1a7c0*/  FSEL R56, R56, -INF , P0 ;  /* 0xff80000038387808 */ /* 0x000fe40000000000 */
[----:B------:R-:W-:Y:S02]  /*1a7d0*/  FSEL R58, R58, -INF , P1 ;  /* 0xff8000003a3a7808 */ /* 0x000fe40000800000 */
[-C--:B------:R-:W-:Y:S02]  /*1a7e0*/  ISETP.GE.AND P1, PT, R44, R213.reuse, PT ;  /* 0x000000d52c00720c */ /* 0x080fe40003f26270 */
[-C--:B------:R-:W-:Y:S02]  /*1a7f0*/  ISETP.GE.AND P0, PT, R7, R212.reuse, PT ;  /* 0x000000d40700720c */ /* 0x080fe40003f06270 */
[----:B------:R-:W-:Y:S02]  /*1a800*/  FSEL R61, R61, -INF , P1 ;  /* 0xff8000003d3d7808 */ /* 0x000fe40000800000 */
[-C--:B------:R-:W-:Y:S02]  /*1a810*/  ISETP.GE.AND P4, PT, R10, R213.reuse, PT ;  /* 0x000000d50a00720c */ /* 0x080fe40003f86270 */
[----:B------:R-:W-:Y:S02]  /*1a820*/  FSEL R59, R59, -INF , P0 ;  /* 0xff8000003b3b7808 */ /* 0x000fe40000000000 */
[-C--:B------:R-:W-:Y:S02]  /*1a830*/  ISETP.GE.AND P0, PT, R36, R213.reuse, PT ;  /* 0x000000d52400720c */ /* 0x080fe40003f06270 */
[-C--:B------:R-:W-:Y:S02]  /*1a840*/  ISETP.GE.AND P1, PT, R28, R213.reuse, PT ;  /* 0x000000d51c00720c */ /* 0x080fe40003f26270 */
[----:B------:R-:W-:Y:S02]  /*1a850*/  FSEL R179, R41, -INF , P4 ;  /* 0xff80000029b37808 */ /* 0x000fe40002000000 */
[-C--:B------:R-:W-:Y:S02]  /*1a860*/  ISETP.GE.AND P4, PT, R38, R212.reuse, PT ;  /* 0x000000d42600720c */ /* 0x080fe40003f86270 */
[----:B------:R-:W-:Y:S02]  /*1a870*/  FSEL R60, R60, -INF , P0 ;  /* 0xff8000003c3c7808 */ /* 0x000fe40000000000 */
[----:B------:R-:W-:Y:S02]  /*1a880*/  FSEL R40, R65, -INF , P1 ;  /* 0xff80000041287808 */ /* 0x000fe40000800000 */
[-C--:B------:R-:W-:Y:S02]  /*1a890*/  ISETP.GE.AND P0, PT, R44, R212.reuse, PT ;  /* 0x000000d42c00720c */ /* 0x080fe40003f06270 */
[-C--:B------:R-:W-:Y:S02]  /*1a8a0*/  ISETP.GE.AND P1, PT, R6, R212.reuse, PT ;  /* 0x000000d40600720c */ /* 0x080fe40003f26270 */
[----:B------:R-:W-:Y:S02]  /*1a8b0*/  FSEL R46, R46, -INF , P4 ;  /* 0xff8000002e2e7808 */ /* 0x000fe40002000000 */
[----:B------:R-:W-:Y:S02]  /*1a8c0*/  FSEL R63, R63, -INF , P0 ;  /* 0xff8000003f3f7808 */ /* 0x000fe40000000000 */
[----:B------:R-:W-:Y:S02]  /*1a8d0*/  FSEL R53, R66, -INF , P1 ;  /* 0xff80000042357808 */ /* 0x000fe40000800000 */
[----:B------:R-:W-:Y:S02]  /*1a8e0*/  ISETP.GE.AND P4, PT, R8, R213, PT ;  /* 0x000000d50800720c */ /* 0x000fe40003f86270 */
[----:B------:R-:W-:Y:S02]  /*1a8f0*/  ISETP.GE.AND P0, PT, R28, R212, PT ;  /* 0x000000d41c00720c */ /* 0x000fe40003f06270 */
[----:B------:R-:W-:Y:S02]  /*1a900*/  ISETP.GE.AND P1, PT, R145, R210, PT ;  /* 0x000000d29100720c */ /* 0x000fe40003f26270 */
[----:B------:R-:W-:Y:S02]  /*1a910*/  FSEL R161, R49, -INF , P4 ;  /* 0xff80000031a17808 */ /* 0x000fe40002000000 */
[----:B------:R-:W-:Y:S02]  /*1a920*/  ISETP.GE.AND P4, PT, R37, R212, PT ;  /* 0x000000d42500720c */ /* 0x000fe40003f86270 */
[----:B------:R-:W-:Y:S02]  /*1a930*/  FSEL R52, R67, -INF , P0 ;  /* 0xff80000043347808 */ /* 0x000fe40000000000 */
[----:B------:R-:W-:Y:S02]  /*1a940*/  FSEL R19, R144, -INF , !P1 ;  /* 0xff80000090137808 */ /* 0x000fe40004800000 */
[----:B------:R-:W-:Y:S02]  /*1a950*/  ISETP.GE.AND P0, PT, R218, R211, PT ;  /* 0x000000d3da00720c */ /* 0x000fe40003f06270 */
[-C--:B------:R-:W-:Y:S02]  /*1a960*/  ISETP.GE.AND P1, PT, R124, R210.reuse, PT ;  /* 0x000000d27c00720c */ /* 0x080fe40003f26270 */
[----:B------:R-:W-:Y:S02]  /*1a970*/  FSEL R54, R54, -INF , P4 ;  /* 0xff80000036367808 */ /* 0x000fe40002000000 */
        /* <DEDUP_REMOVED lines=15> */
[----:B------:R-:W-:Y:S02]  /*1aa70*/  FSEL R4, R4, -INF , !P5 ;  /* 0xff80000004047808 */ /* 0x000fe40006800000 */
[-C--:B------:R-:W-:Y:S02]  /*1aa80*/  ISETP.GE.AND P0, PT, R5, R211.reuse, PT ;  /* 0x000000d30500720c */ /* 0x080fe40003f06270 */
[-C--:B------:R-:W-:Y:S02]  /*1aa90*/  ISETP.GE.AND P1, PT, R135, R210.reuse, PT ;  /* 0x000000d28700720c */ /* 0x080fe40003f26270 */
[-C--:B------:R-:W-:Y:S02]  /*1aaa0*/  ISETP.GE.AND P5, PT, R124, R211.reuse, PT ;  /* 0x000000d37c00720c */ /* 0x080fe40003fa6270 */
[----:B------:R-:W-:Y:S02]  /*1aab0*/  FSEL R64, R64, -INF , P4 ;  /* 0xff80000040407808 */ /* 0x000fe40002000000 */
[----:B------:R-:W-:Y:S02]  /*1aac0*/  FSEL R49, R18, -INF , !P0 ;  /* 0xff80000012317808 */ /* 0x000fe40004000000 */
[CC--:B------:R-:W-:Y:S01]  /*1aad0*/  ISETP.GE.AND P4, PT, R218.reuse, R210.reuse, PT ;  /* 0x000000d2da00720c */ /* 0x0c0fe20003f86270 */
[----:B------:R-:W-:Y:S01]  /*1aae0*/  VIADD R218, R218, 0xffffff80 ;  /* 0xffffff80dada7836 */ /* 0x000fe20000000000 */
[----:B------:R-:W-:Y:S02]  /*1aaf0*/  FSEL R251, R251, -INF , !P1 ;  /* 0xff800000fbfb7808 */ /* 0x000fe40004800000 */
[-C--:B------:R-:W-:Y:S02]  /*1ab00*/  ISETP.GE.AND P0, PT, R14, R210.reuse, PT ;  /* 0x000000d20e00720c */ /* 0x080fe40003f06270 */
[----:B------:R-:W-:Y:S02]  /*1ab10*/  FSEL R9, R9, -INF , !P5 ;  /* 0xff80000009097808 */ /* 0x000fe40006800000 */
[-C--:B------:R-:W-:Y:S02]  /*1ab20*/  ISETP.GE.AND P1, PT, R2, R210.reuse, PT ;  /* 0x000000d20200720c */ /* 0x080fe40003f26270 */
[-C--:B------:R-:W-:Y:S02]  /*1ab30*/  ISETP.GE.AND P5, PT, R125, R210.reuse, PT ;  /* 0x000000d27d00720c */ /* 0x080fe40003fa6270 */
        /* <DEDUP_REMOVED lines=8> */
[-C--:B------:R-:W-:Y:S02]  /*1abc0*/  ISETP.GE.AND P5, PT, R127, R211.reuse, PT ;  /* 0x000000d37f00720c */ /* 0x080fe40003fa6270 */
[-C--:B------:R-:W-:Y:S02]  /*1abd0*/  ISETP.GE.AND P6, PT, R126, R211.reuse, PT ;  /* 0x000000d37e00720c */ /* 0x080fe40003fc6270 */
[----:B------:R-:W-:Y:S02]  /*1abe0*/  FSEL R15, R133, -INF , !P4 ;  /* 0xff800000850f7808 */ /* 0x000fe40006000000 */
[----:B------:R-:W-:Y:S02]  /*1abf0*/  FSEL R183, R29, -INF , !P1 ;  /* 0xff8000001db77808 */ /* 0x000fe40004800000 */
[----:B------:R-:W-:Y:S02]  /*1ac00*/  FSEL R235, R30, -INF , !P0 ;  /* 0xff8000001eeb7808 */ /* 0x000fe40004000000 */
[----:B------:R-:W-:Y:S02]  /*1ac10*/  FSEL R249, R22, -INF , !P5 ;  /* 0xff80000016f97808 */ /* 0x000fe40006800000 */
[-C--:B------:R-:W-:Y:S02]  /*1ac20*/  ISETP.GE.AND P4, PT, R128, R210.reuse, PT ;  /* 0x000000d28000720c */ /* 0x080fe40003f86270 */
[C---:B------:R-:W-:Y:S02]  /*1ac30*/  ISETP.GE.AND P1, PT, R0.reuse, R210, PT ;  /* 0x000000d20000720c */ /* 0x040fe40003f26270 */
[----:B------:R-:W-:Y:S02]  /*1ac40*/  ISETP.GE.AND P0, PT, R0, R211, PT ;  /* 0x000000d30000720c */ /* 0x000fe40003f06270 */
[----:B------:R-:W-:Y:S02]  /*1ac50*/  FMNMX3.FTZ R0, R122, R21, R19, !PT ;  /* 0x000000157a007276 */ /* 0x000fe40007810013 */
[----:B------:R-:W-:Y:S02]  /*1ac60*/  FSEL R11, R132, -INF , !P6 ;  /* 0xff800000840b7808 */ /* 0x000fe40007000000 */
[-C--:B------:R-:W-:Y:S02]  /*1ac70*/  ISETP.GE.AND P5, PT, R2, R211.reuse, PT ;  /* 0x000000d30200720c */ /* 0x080fe40003fa6270 */
        /* <DEDUP_REMOVED lines=8> */
[----:B------:R-:W-:Y:S02]  /*1ad00*/  FMNMX3.FTZ R5, R0, R67, R43, !PT ;  /* 0x0000004300057276 */ /* 0x000fe4000781002b */
[----:B------:R-:W-:Y:S02]  /*1ad10*/  FSEL R51, R129, -INF , !P4 ;  /* 0xff80000081337808 */ /* 0x000fe40006000000 */
        /* <DEDUP_REMOVED lines=13> */
[-C--:B------:R-:W-:Y:S02]  /*1adf0*/  ISETP.GE.AND P5, PT, R12, R210.reuse, PT ;  /* 0x000000d20c00720c */ /* 0x080fe40003fa6270 */
[----:B------:R-:W-:Y:S02]  /*1ae00*/  FSEL R237, R237, -INF , !P4 ;  /* 0xff800000eded7808 */ /* 0x000fe40006000000 */
[----:B------:R-:W-:Y:S02]  /*1ae10*/  FMNMX3.FTZ R0, R0, R245, R243, !PT ;  /* 0x000000f500007276 */ /* 0x000fe400078100f3 */
[----:B------:R-:W-:Y:S02]  /*1ae20*/  ISETP.GE.AND P4, PT, R12, R211, PT ;  /* 0x000000d30c00720c */ /* 0x000fe40003f86270 */
[----:B------:R-:W-:Y:S02]  /*1ae30*/  FSEL R181, R31, -INF , !P6 ;  /* 0xff8000001fb57808 */ /* 0x000fe40007000000 */
[----:B------:R-:W-:Y:S02]  /*1ae40*/  FMNMX3.FTZ R2, R2, R241, R239, !PT ;  /* 0x000000f102027276 */ /* 0x000fe400078100ef */
[----:B------:R-:W-:Y:S02]  /*1ae50*/  FSEL R223, R35, -INF , !P0 ;  /* 0xff80000023df7808 */ /* 0x000fe40004000000 */
[-C--:B------:R-:W-:Y:S02]  /*1ae60*/  ISETP.GE.AND P0, PT, R10, R210.reuse, PT ;  /* 0x000000d20a00720c */ /* 0x080fe40003f06270 */
[-C--:B------:R-:W-:Y:S02]  /*1ae70*/  ISETP.GE.AND P6, PT, R148, R210.reuse, PT ;  /* 0x000000d29400720c */ /* 0x080fe40003fc6270 */
[----:B------:R-:W-:Y:S02]  /*1ae80*/  FSEL R233, R32, -INF , !P5 ;  /* 0xff80000020e97808 */ /* 0x000fe40006800000 */
[----:B------:R-:W-:Y:S02]  /*1ae90*/  FSEL R177, R33, -INF , !P1 ;  /* 0xff80000021b17808 */ /* 0x000fe40004800000 */
[----:B------:R-:W-:Y:S02]  /*1aea0*/  FMNMX3.FTZ R0, R0, R237, R183, !PT ;  /* 0x000000ed00007276 */ /* 0x000fe400078100b7 */
[----:B------:R-:W-:Y:S02]  /*1aeb0*/  ISETP.GE.AND P5, PT, R148, R211, PT ;  /* 0x000000d39400720c */ /* 0x000fe40003fa6270 */
[----:B------:R-:W-:Y:S02]  /*1aec0*/  FSEL R231, R34, -INF , !P4 ;  /* 0xff80000022e77808 */ /* 0x000fe40006000000 */
[----:B------:R-:W-:Y:S02]  /*1aed0*/  FMNMX3.FTZ R2, R2, R235, R181, !PT ;  /* 0x000000eb02027276 */ /* 0x000fe400078100b5 */
[-C--:B------:R-:W-:Y:S02]  /*1aee0*/  ISETP.GE.AND P1, PT, R25, R210.reuse, PT ;  /* 0x000000d21900720c */ /* 0x080fe40003f26270 */
[----:B------:R-:W-:Y:S02]  /*1aef0*/  FSEL R179, R179, -INF , !P0 ;  /* 0xff800000b3b37808 */ /* 0x000fe40004000000 */
[----:B------:R-:W-:Y:S02]  /*1af00*/  ISETP.GE.AND P4, PT, R25, R211, PT ;  /* 0x000000d31900720c */ /* 0x000fe40003f86270 */
[----:B------:R-:W-:Y:S02]  /*1af10*/  FSEL R227, R227, -INF , !P6 ;  /* 0xff800000e3e37808 */ /* 0x000fe40007000000 */
[-C--:B------:R-:W-:Y:S02]  /*1af20*/  ISETP.GE.AND P0, PT, R147, R210.reuse, PT ;  /* 0x000000d29300720c */ /* 0x080fe40003f06270 */
[----:B------:R-:W-:Y:S02]  /*1af30*/  FMNMX3.FTZ R0, R0, R233, R177, !PT ;  /* 0x000000e900007276 */ /* 0x000fe400078100b1 */
[----:B------:R-:W-:Y:S02]  /*1af40*/  FSEL R195, R39, -INF , !P5 ;  /* 0xff80000027c37808 */ /* 0x000fe40006800000 */
[----:B------:R-:W-:Y:S02]  /*1af50*/  ISETP.GE.AND P6, PT, R10, R211, PT ;  /* 0x000000d30a00720c */ /* 0x000fe40003fc6270 */
[----:B------:R-:W-:Y:S02]  /*1af60*/  FMNMX3.FTZ R2, R2, R231, R223, !PT ;  /* 0x000000e702027276 */ /* 0x000fe400078100df */
[CC--:B------:R-:W-:Y:S02]  /*1af70*/  ISETP.GE.AND P5, PT, R38.reuse, R210.reuse, PT ;  /* 0x000000d22600720c */ /* 0x0c0fe40003fa6270 */
[----:B------:R-:W-:Y:S02]  /*1af80*/  FSEL R221, R221, -INF , !P1 ;  /* 0xff800000dddd7808 */ /* 0x000fe40004800000 */
[----:B------:R-:W-:Y:S02]  /*1af90*/  ISETP.GE.AND P1, PT, R38, R211, PT ;  /* 0x000000d32600720c */ /* 0x000fe40003f26270 */
[----:B------:R-:W-:Y:S02]  /*1afa0*/  FSEL R175, R42, -INF , !P4 ;  /* 0xff8000002aaf7808 */ /* 0x000fe40006000000 */
[----:B------:R-:W-:Y:S02]  /*1afb0*/  FSEL R169, R169, -INF , !P0 ;  /* 0xff800000a9a97808 */ /* 0x000fe40004000000 */
[----:B------:R-:W-:Y:S02]  /*1afc0*/  FMNMX3.FTZ R0, R0, R229, R227, !PT ;  /* 0x000000e500007276 */ /* 0x000fe400078100e3 */
[----:B------:R-:W-:Y:S02]  /*1afd0*/  ISETP.GE.AND P4, PT, R147, R211, PT ;  /* 0x000000d39300720c */ /* 0x000fe40003f86270 */
[-C--:B------:R-:W-:Y:S02]  /*1afe0*/  ISETP.GE.AND P0, PT, R8, R210.reuse, PT ;  /* 0x000000d20800720c */ /* 0x080fe40003f06270 */
[----:B------:R-:W-:Y:S02]  /*1aff0*/  FSEL R173, R173, -INF , !P6 ;  /* 0xff800000adad7808 */ /* 0x000fe40007000000 */
[----:B------:R-:W-:Y:S02]  /*1b000*/  FMNMX3.FTZ R2, R2, R225, R195, !PT ;  /* 0x000000e102027276 */ /* 0x000fe400078100c3 */
[-C--:B------:R-:W-:Y:S02]  /*1b010*/  ISETP.GE.AND P6, PT, R24, R210.reuse, PT ;  /* 0x000000d21800720c */ /* 0x080fe40003fc6270 */
        /* <DEDUP_REMOVED lines=9> */
[-C--:B------:R-:W-:Y:S02]  /*1b0b0*/  ISETP.GE.AND P4, PT, R37, R210.reuse, PT ;  /* 0x000000d22500720c */ /* 0x080fe40003f86270 */
        /* <DEDUP_REMOVED lines=8> */
[CC--:B------:R-:W-:Y:S02]  /*1b140*/  ISETP.GE.AND P1, PT, R20.reuse, R210.reuse, PT ;  /* 0x000000d21400720c */ /* 0x0c0fe40003f26270 */
[----:B------:R-:W-:Y:S02]  /*1b150*/  FSEL R155, R155, -INF , !P4 ;  /* 0xff8000009b9b7808 */ /* 0x000fe40006000000 */
[CC--:B------:R-:W-:Y:S02]  /*1b160*/  ISETP.GE.AND P0, PT, R7.reuse, R210.reuse, PT ;  /* 0x000000d20700720c */ /* 0x0c0fe40003f06270 */
[----:B------:R-:W-:Y:S02]  /*1b170*/  ISETP.GE.AND P4, PT, R20, R211, PT ;  /* 0x000000d31400720c */ /* 0x000fe40003f86270 */
[----:B------:R-:W-:Y:S02]  /*1b180*/  FSEL R151, R54, -INF , !P6 ;  /* 0xff80000036977808 */ /* 0x000fe40007000000 */
[----:B------:R-:W-:Y:S02]  /*1b190*/  FMNMX3.FTZ R8, R0, R165, R161, !PT ;  /* 0x000000a500087276 */ /* 0x000fe400078100a1 */
[----:B------:R-:W-:Y:S02]  /*1b1a0*/  ISETP.GE.AND P6, PT, R7, R211, PT ;  /* 0x000000d30700720c */ /* 0x000fe40003fc6270 */
[----:B------:R-:W-:Y:S02]  /*1b1b0*/  FSEL R147, R55, -INF , !P5 ;  /* 0xff80000037937808 */ /* 0x000fe40006800000 */
[----:B------:R-:W-:Y:S02]  /*1b1c0*/  FMNMX3.FTZ R0, R2, R159, R157, !PT ;  /* 0x0000009f02007276 */ /* 0x000fe4000781009d */
[----:B------:R-:W-:Y:S02]  /*1b1d0*/  FSEL R149, R56, -INF , !P1 ;  /* 0xff80000038957808 */ /* 0x000fe40004800000 */
[----:B------:R-:W-:Y:S02]  /*1b1e0*/  FSEL R145, R57, -INF , !P0 ;  /* 0xff80000039917808 */ /* 0x000fe40004000000 */
[CC--:B------:R-:W-:Y:S02]  /*1b1f0*/  ISETP.GE.AND P5, PT, R36.reuse, R210.reuse, PT ;  /* 0x000000d22400720c */ /* 0x0c0fe40003fa6270 */
[-C--:B------:R-:W-:Y:S02]  /*1b200*/  ISETP.GE.AND P1, PT, R36, R211.reuse, PT ;  /* 0x000000d32400720c */ /* 0x080fe40003f26270 */
[-C--:B------:R-:W-:Y:S02]  /*1b210*/  ISETP.GE.AND P0, PT, R44, R210.reuse, PT ;  /* 0x000000d22c00720c */ /* 0x080fe40003f06270 */
[----:B------:R-:W-:Y:S02]  /*1b220*/  FSEL R143, R58, -INF , !P4 ;  /* 0xff8000003a8f7808 */ /* 0x000fe40006000000 */
        /* <DEDUP_REMOVED lines=8> */
[CC--:B------:R-:W-:Y:S02]  /*1b2b0*/  ISETP.GE.AND P6, PT, R28.reuse, R210.reuse, PT ;  /* 0x000000d21c00720c */ /* 0x0c0fe40003fc6270 */
[-C--:B------:R-:W-:Y:S02]  /*1b2c0*/  ISETP.GE.AND P5, PT, R28, R211.reuse, PT ;  /* 0x000000d31c00720c */ /* 0x080fe40003fa6270 */
[----:B------:R-:W-:Y:S01]  /*1b2d0*/  FSEL R126, R63, -INF , !P4 ;  /* 0xff8000003f7e7808 */ /* 0x000fe20006000000 */
[----:B------:R-:W-:Y:S01]  /*1b2e0*/  LDSM.16.MT88.4 R28, [R185+0xb000] ;  /* 0x00b00000b91c783b */ /* 0x000fe20000004200 */
[C---:B------:R-:W-:Y:S02]  /*1b2f0*/  ISETP.GE.AND P0, PT, R6.reuse, R210, PT ;  /* 0x000000d20600720c */ /* 0x040fe40003f06270 */
[----:B------:R-:W-:Y:S02]  /*1b300*/  ISETP.GE.AND P1, PT, R6, R211, PT ;  /* 0x000000d30600720c */ /* 0x000fe40003f26270 */
[----:B------:R-:W-:Y:S02]  /*1b310*/  FMNMX3.FTZ R2, R2, R149, R145, !PT ;  /* 0x0000009502027276 */ /* 0x000fe40007810091 */
[----:B------:R-:W-:Y:S02]  /*1b320*/  FMNMX3.FTZ R0, R0, R143, R141, !PT ;  /* 0x0000008f00007276 */ /* 0x000fe4000781008d */
[----:B------:R-:W-:Y:S02]  /*1b330*/  FSEL R125, R64, -INF , !P0 ;  /* 0xff800000407d7808 */ /* 0x000fe40004000000 */
[----:B------:R-:W-:Y:S02]  /*1b340*/  FSEL R128, R40, -INF , !P6 ;  /* 0xff80000028807808 */ /* 0x000fe40007000000 */
[----:B------:R-:W-:Y:S02]  /*1b350*/  FMNMX3.FTZ R2, R2, R139, R137, !PT ;  /* 0x0000008b02027276 */ /* 0x000fe40007810089 */
[----:B------:R-:W-:Y:S02]  /*1b360*/  FSEL R52, R52, -INF , !P5 ;  /* 0xff80000034347808 */ /* 0x000fe40006800000 */
[----:B------:R-:W-:Y:S02]  /*1b370*/  FSEL R53, R53, -INF , !P1 ;  /* 0xff80000035357808 */ /* 0x000fe40004800000 */
        /* <DEDUP_REMOVED lines=18> */
[-CC-:B------:R-:W-:Y:S01]  /*1b4a0*/  FFMA.FTZ R131, R15, R3.reuse, -R130.reuse ;  /* 0x000000030f837223 */ /* 0x180fe20000010882 */
[-C--:B------:R-:W-:Y:S01]  /*1b4b0*/  FFMA.FTZ R136, R4, R3.reuse, -R130 ;  /* 0x0000000304887223 */ /* 0x080fe20000010882 */
[----:B------:R-:W-:Y:S01]  /*1b4c0*/  FSEL R4, R0, RZ, P0 ;  /* 0x000000ff00047208 */ /* 0x000fe20000000000 */
[----:B------:R-:W-:Y:S01]  /*1b4d0*/  FADD.FTZ R6, -R5, R122 ;  /* 0x0000007a05067221 */ /* 0x000fe20000010100 */
[-CC-:B------:R-:W-:Y:S01]  /*1b4e0*/  FFMA.FTZ R127, R13, R3.reuse, -R134.reuse ;  /* 0x000000030d7f7223 */ /* 0x180fe20000010886 */
[----:B------:R-:W-:Y:S01]  /*1b4f0*/  IMAD.MOV.U32 R122, RZ, RZ, R215 ;  /* 0x000000ffff7a7224 */ /* 0x000fe200078e00d7 */
[----:B------:R-:W1:Y:S01]  /*1b500*/  LDSM.16.MT88.4 R12, [R185+0x9000] ;  /* 0x00900000b90c783b */ /* 0x000e620000004200 */
[----:B------:R-:W-:Y:S02]  /*1b510*/  @P2 VIADD R122, R214, 0xffffffe0 ;  /* 0xffffffe0d67a2836 */ /* 0x000fe40000000000 */
[----:B------:R-:W-:Y:S01]  /*1b520*/  FADD.FTZ R4, -R4, R123 ;  /* 0x0000007b04047221 */ /* 0x000fe20000010100 */
[-CC-:B------:R-:W-:Y:S01]  /*1b530*/  FFMA.FTZ R133, R21, R3.reuse, -R134.reuse ;  /* 0x0000000315857223 */ /* 0x180fe20000010886 */
        /* <DEDUP_REMOVED lines=8> */
[-CC-:B------:R-:W-:Y:S01]  /*1b5c0*/  FFMA.FTZ R160, R157, R3.reuse, -R130.reuse ;  /* 0x000000039da07223 */ /* 0x180fe20000010882 */
[-C--:B------:R-:W-:Y:S01]  /*1b5d0*/  FFMA.FTZ R53, R53, R3.reuse, -R130 ;  /* 0x0000000335357223 */ /* 0x080fe20000010882 */
[-C--:B------:R-:W-:Y:S07]  /*1b5e0*/  FFMA.FTZ R144, R183, R3.reuse, -R134 ;  /* 0x00000003b7907223 */ /* 0x080fee0000010886 */
[----:B------:R-:W3:Y:S01]  /*1b5f0*/  MUFU.EX2 R55, R5 ;  /* 0x0000000500377308 */ /* 0x000ee20000000800 */
[-C--:B------:R-:W-:Y:S01]  /*1b600*/  FFMA.FTZ R142, R181, R3.reuse, -R130 ;  /* 0x00000003b58e7223 */ /* 0x080fe20000010882 */
[-C--:B------:R-:W-:Y:S01]  /*1b610*/  FFMA.FTZ R140, R177, R3.reuse, -R134 ;  /* 0x00000003b18c7223 */ /* 0x080fe20000010886 */
[----:B------:R-:W4:Y:S07]  /*1b620*/  LDSM.16.MT88.4 R36, [R122+0x2000] ;  /* 0x002000007a24783b */ /* 0x000f2e0000004200 */
[----:B------:R-:W5:Y:S01]  /*1b630*/  MUFU.EX2 R54, R8 ;  /* 0x0000000800367308 */ /* 0x000f620000000800 */
[-C--:B------:R-:W-:Y:S01]  /*1b640*/  FFMA.FTZ R223, R223, R3.reuse, -R130 ;  /* 0x00000003dfdf7223 */ /* 0x080fe20000010882 */
[-C--:B------:R-:W-:Y:S01]  /*1b650*/  FFMA.FTZ R237, R237, R3.reuse, -R134 ;  /* 0x00000003eded7223 */ /* 0x080fe20000010886 */
[-C--:B------:R-:W-:Y:S07]  /*1b660*/  FFMA.FTZ R235, R235, R3.reuse, -R130 ;  /* 0x00000003ebeb7223 */ /* 0x080fee0000010882 */
[----:B------:R-:W1:Y:S01]  /*1b670*/  MUFU.EX2 R129, R129 ;  /* 0x0000008100817308 */ /* 0x000e620000000800 */
[-CC-:B------:R-:W-:Y:S01]  /*1b680*/  FFMA.FTZ R233, R233, R3.reuse, -R134.reuse ;  /* 0x00000003e9e97223 */ /* 0x180fe20000010886 */
[-C--:B------:R-:W-:Y:S01]  /*1b690*/  FFMA.FTZ R146, R229, R3.reuse, -R134 ;  /* 0x00000003e5927223 */ /* 0x080fe20000010886 */
[----:B------:R-:W4:Y:S07]  /*1b6a0*/  LDSM.16.MT88.4 R60, [R122+0x4000] ;  /* 0x004000007a3c783b */ /* 0x000f2e0000004200 */
[----:B------:R-:W-:Y:S01]  /*1b6b0*/  MUFU.EX2 R136, R136 ;  /* 0x0000008800887308 */ /* 0x000fe20000000800 */
[--C-:B------:R-:W-:Y:S01]  /*1b6c0*/  FFMA.FTZ R148, R225, R3, -R130.reuse ;  /* 0x00000003e1947223 */ /* 0x100fe20000010882 */
[C---:B---3--:R-:W-:Y:S01]  /*1b6d0*/  FMUL.FTZ R6, R55.reuse, R114 ;  /* 0x0000007237067220 */ /* 0x048fe20000410000 */
[C---:B------:R-:W-:Y:S07]  /*1b6e0*/  FMUL.FTZ R7, R55.reuse, R115 ;  /* 0x0000007337077220 */ /* 0x040fee0000410000 */
[----:B------:R-:W3:Y:S01]  /*1b6f0*/  MUFU.EX2 R131, R131 ;  /* 0x0000008300837308 */ /* 0x000ee20000000800 */
[C---:B------:R-:W-:Y:S01]  /*1b700*/  FMUL.FTZ R10, R55.reuse, R110 ;  /* 0x0000006e370a7220 */ /* 0x040fe20000410000 */
[C---:B-----5:R-:W-:Y:S01]  /*1b710*/  FMUL.FTZ R4, R54.reuse, R112 ;  /* 0x0000007036047220 */ /* 0x060fe20000410000 */
[C---:B------:R-:W-:Y:S07]  /*1b720*/  FMUL.FTZ R5, R54.reuse, R113 ;  /* 0x0000007136057220 */ /* 0x040fee0000410000 */
[----:B------:R-:W-:Y:S01]  /*1b730*/  MUFU.EX2 R127, R127 ;  /* 0x0000007f007f7308 */ /* 0x000fe20000000800 */
[----:B------:R-:W-:Y:S01]  /*1b740*/  FMUL.FTZ R11, R55, R111 ;  /* 0x0000006f370b7220 */ /* 0x000fe20000410000 */
[----:B-1----:R-:W-:Y:S01]  /*1b750*/  F2FP.F16.F32.PACK_AB R56, R129, R133 ;  /* 0x000000858138723e */ /* 0x002fe200000000ff */
[C---:B------:R-:W-:Y:S07]  /*1b760*/  FMUL.FTZ R8, R54.reuse, R108 ;  /* 0x0000006c36087220 */ /* 0x040fee0000410000 */
[----:B------:R-:W1:Y:S01]  /*1b770*/  MUFU.EX2 R124, R124 ;  /* 0x0000007c007c7308 */ /* 0x000e620000000800 */
[C---:B------:R-:W-:Y:S01]  /*1b780*/  FMUL.FTZ R9, R54.reuse, R109 ;  /* 0x0000006d36097220 */ /* 0x040fe20000410000 */
[C---:B------:R-:W-:Y:S01]  /*1b790*/  FMUL.FTZ R18, R55.reuse, R102 ;  /* 0x0000006637127220 */ /* 0x040fe20000410000 */
[----:B------:R-:W-:Y:S07]  /*1b7a0*/  LDSM.16.MT88.4 R108, [R185+0xac00] ;  /* 0x00ac0000b96c783b */ /* 0x000fee0000004200 */
[----:B------:R-:W-:Y:S01]  /*1b7b0*/  MUFU.EX2 R132, R132 ;  /* 0x0000008400847308 */ /* 0x000fe20000000800 */
[----:B------:R-:W-:Y:S01]  /*1b7c0*/  FMUL.FTZ R19, R55, R103 ;  /* 0x0000006737137220 */ /* 0x000fe20000410000 */
[----:B---3--:R-:W-:Y:S01]  /*1b7d0*/  F2FP.F16.F32.PACK_AB R57, R131, R136 ;  /* 0x000000888339723e */ /* 0x008fe200000000ff */
[C---:B------:R-:W-:Y:S07]  /*1b7e0*/  FMUL.FTZ R16, R54.reuse, R100 ;  /* 0x0000006436107220 */ /* 0x040fee0000410000 */
[----:B------:R-:W3:Y:S01]  /*1b7f0*/  MUFU.EX2 R123, R123 ;  /* 0x0000007b007b7308 */ /* 0x000ee20000000800 */
[C---:B------:R-:W-:Y:S01]  /*1b800*/  FMUL.FTZ R17, R54.reuse, R101 ;  /* 0x0000006536117220 */ /* 0x040fe20000410000 */
[C---:B------:R-:W-:Y:S01]  /*1b810*/  FMUL.FTZ R26, R55.reuse, R94 ;  /* 0x0000005e371a7220 */ /* 0x040fe20000410000 */
[----:B------:R-:W-:Y:S01]  /*1b820*/  LDSM.16.MT88.4 R100, [R122+0x1c00] ;  /* 0x001c00007a64783b */ /* 0x000fe20000004200 */
[C---:B------:R-:W-:Y:S01]  /*1b830*/  FMUL.FTZ R27, R55.reuse, R95 ;  /* 0x0000005f371b7220 */ /* 0x040fe20000410000 */
[----:B------:R-:W-:Y:S01]  /*1b840*/  FMUL.FTZ R25, R54, R93 ;  /* 0x0000005d36197220 */ /* 0x000fe20000410000 */
[----:B-1----:R-:W-:Y:S01]  /*1b850*/  F2FP.F16.F32.PACK_AB R58, R124, R127 ;  /* 0x0000007f7c3a723e */ /* 0x002fe200000000ff */
[----:B------:R-:W-:Y:S01]  /*1b860*/  FMUL.FTZ R42, R55, R78 ;  /* 0x0000004e372a7220 */ /* 0x000fe20000410000 */
[C---:B------:R-:W-:Y:S01]  /*1b870*/  FMUL.FTZ R40, R54.reuse, R76 ;  /* 0x0000004c36287220 */ /* 0x040fe20000410000 */
[C---:B------:R-:W-:Y:S01]  /*1b880*/  FMUL.FTZ R24, R54.reuse, R92 ;  /* 0x0000005c36187220 */ /* 0x040fe20000410000 */
[-C--:B------:R-:W-:Y:S01]  /*1b890*/  FFMA.FTZ R92, R159, R3.reuse, -R130 ;  /* 0x000000039f5c7223 */ /* 0x080fe20000010882 */
[----:B------:R-:W-:Y:S01]  /*1b8a0*/  FMUL.FTZ R32, R54, R84 ;  /* 0x0000005436207220 */ /* 0x000fe20000410000 */
[-CC-:B------:R-:W-:Y:S01]  /*1b8b0*/  FFMA.FTZ R84, R67, R3.reuse, -R134.reuse ;  /* 0x0000000343547223 */ /* 0x180fe20000010886 */
[----:B------:R-:W-:Y:S01]  /*1b8c0*/  MUFU.EX2 R183, R237 ;  /* 0x000000ed00b77308 */ /* 0x000fe20000000800 */
[----:B---3--:R-:W-:Y:S01]  /*1b8d0*/  F2FP.F16.F32.PACK_AB R59, R123, R132 ;  /* 0x000000847b3b723e */ /* 0x008fe200000000ff */
[C---:B------:R-:W-:Y:S01]  /*1b8e0*/  FMUL.FTZ R34, R55.reuse, R86 ;  /* 0x0000005637227220 */ /* 0x040fe20000410000 */
[--C-:B------:R-:W-:Y:S01]  /*1b8f0*/  FFMA.FTZ R86, R48, R3, -R134.reuse ;  /* 0x0000000330567223 */ /* 0x100fe20000010886 */
[C---:B------:R-:W-:Y:S06]  /*1b900*/  FMUL.FTZ R48, R54.reuse, R68 ;  /* 0x0000004436307220 */ /* 0x040fec0000410000 */
[----:B------:R-:W-:Y:S01]  /*1b910*/  MUFU.EX2 R84, R84 ;  /* 0x0000005400547308 */ /* 0x000fe20000000800 */
[----:B------:R-:W-:Y:S01]  /*1b920*/  FMUL.FTZ R35, R55, R87 ;  /* 0x0000005737237220 */ /* 0x000fe20000410000 */
[--C-:B------:R-:W-:Y:S01]  /*1b930*/  FFMA.FTZ R87, R43, R3, -R134.reuse ;  /* 0x000000032b577223 */ /* 0x100fe20000010886 */
[C---:B------:R-:W-:Y:S07]  /*1b940*/  HMMA.16816.F32 R4, R56.reuse, R12, R4 ;  /* 0x0000000c3804723c */ /* 0x040fee0000001804 */
[----:B------:R-:W-:Y:S01]  /*1b950*/  MUFU.EX2 R86, R86 ;  /* 0x0000005600567308 */ /* 0x000fe20000000800 */
[C---:B------:R-:W-:Y:S09]  /*1b960*/  FMUL.FTZ R43, R55.reuse, R79 ;  /* 0x0000004f372b7220 */ /* 0x040ff20000410000 */
[----:B------:R-:W1:Y:S01]  /*1b970*/  MUFU.EX2 R87, R87 ;  /* 0x0000005700577308 */ /* 0x000e620000000800 */
[C---:B------:R-:W-:Y:S01]  /*1b980*/  FMUL.FTZ R12, R54.reuse, R104 ;  /* 0x00000068360c7220 */ /* 0x040fe20000410000 */
[C---:B------:R-:W-:Y:S08]  /*1b990*/  HMMA.16816.F32 R8, R56.reuse, R14, R8 ;  /* 0x0000000e3808723c */ /* 0x040ff00000001808 */
[----:B------:R3:W-:Y:S01]  /*1b9a0*/  MUFU.EX2 R157, R92 ;  /* 0x0000005c009d7308 */ /* 0x0007e20000000800 */
[C---:B------:R-:W-:Y:S01]  /*1b9b0*/  FMUL.FTZ R14, R55.reuse, R106 ;  /* 0x0000006a370e7220 */ /* 0x040fe20000410000 */
[C---:B------:R-:W-:Y:S01]  /*1b9c0*/  FMUL.FTZ R15, R55.reuse, R107 ;  /* 0x0000006b370f7220 */ /* 0x040fe20000410000 */
[C---:B------:R-:W-:Y:S07]  /*1b9d0*/  FMUL.FTZ R13, R54.reuse, R105 ;  /* 0x00000069360d7220 */ /* 0x040fee0000410000 */
[----:B------:R-:W-:Y:S01]  /*1b9e0*/  MUFU.EX2 R181, R235 ;  /* 0x000000eb00b57308 */ /* 0x000fe20000000800 */
[----:B------:R-:W-:Y:S01]  /*1b9f0*/  FMUL.FTZ R33, R54, R85 ;  /* 0x0000005536217220 */ /* 0x000fe20000410000 */
[-CC-:B------:R-:W-:Y:S01]  /*1ba00*/  FFMA.FTZ R85, R50, R3.reuse, -R134.reuse ;  /* 0x0000000332557223 */ /* 0x180fe20000010886 */
[----:B------:R-:W-:Y:S07]  /*1ba10*/  FMUL.FTZ R50, R55, R70 ;  /* 0x0000004637327220 */ /* 0x000fee0000410000 */
[----:B------:R-:W-:Y:S01]  /*1ba20*/  MUFU.EX2 R140, R140 ;  /* 0x0000008c008c7308 */ /* 0x000fe20000000800 */
[--C-:B------:R-:W-:Y:S01]  /*1ba30*/  FFMA.FTZ R106, R138, R3, -R134.reuse ;  /* 0x000000038a6a7223 */ /* 0x100fe20000010886 */
[C---:B--2---:R-:W-:Y:S08]  /*1ba40*/  HMMA.16816.F32 R12, R56.reuse, R20, R12 ;  /* 0x00000014380c723c */ /* 0x044ff0000000180c */
[----:B------:R-:W2:Y:S01]  /*1ba50*/  MUFU.EX2 R85, R85 ;  /* 0x0000005500557308 */ /* 0x000ea20000000800 */
[C---:B------:R-:W-:Y:S01]  /*1ba60*/  FMUL.FTZ R20, R54.reuse, R96 ;  /* 0x0000006036147220 */ /* 0x040fe20000410000 */
[----:B---3--:R-:W-:Y:S01]  /*1ba70*/  LDSM.16.MT88.4 R92, [R185+0xcc00] ;  /* 0x00cc0000b95c783b */ /* 0x008fe20000004200 */
[C---:B------:R-:W-:Y:S07]  /*1ba80*/  FMUL.FTZ R21, R54.reuse, R97 ;  /* 0x0000006136157220 */ /* 0x040fee0000410000 */
[----:B------:R-:W-:Y:S01]  /*1ba90*/  MUFU.EX2 R146, R146 ;  /* 0x0000009200927308 */ /* 0x000fe20000000800 */
[----:B------:R-:W-:Y:S01]  /*1baa0*/  FFMA.FTZ R105, R251, R3, -R134 ;  /* 0x00000003fb697223 */ /* 0x000fe20000010886 */
[C---:B------:R-:W-:Y:S08]  /*1bab0*/  HMMA.16816.F32 R16, R56.reuse, R22, R16 ;  /* 0x000000163810723c */ /* 0x040ff00000001810 */
[----:B------:R-:W-:Y:S01]  /*1bac0*/  MUFU.EX2 R106, R106 ;  /* 0x0000006a006a7308 */ /* 0x000fe20000000800 */
[C---:B------:R-:W-:Y:S01]  /*1bad0*/  FMUL.FTZ R22, R55.reuse, R98 ;  /* 0x0000006237167220 */ /* 0x040fe20000410000 */
[----:B------:R-:W-:Y:S01]  /*1bae0*/  FMUL.FTZ R23, R55, R99 ;  /* 0x0000006337177220 */ /* 0x000fe20000410000 */
[-CC-:B------:R-:W-:Y:S01]  /*1baf0*/  FFMA.FTZ R104, R249, R3.reuse, -R130.reuse ;  /* 0x00000003f9687223 */ /* 0x180fe20000010882 */
[-C--:B------:R-:W-:Y:S01]  /*1bb00*/  FFMA.FTZ R99, R247, R3.reuse, -R130 ;  /* 0x00000003f7637223 */ /* 0x080fe20000010882 */
[-CC-:B------:R-:W-:Y:S01]  /*1bb10*/  FFMA.FTZ R98, R245, R3.reuse, -R134.reuse ;  /* 0x00000003f5627223 */ /* 0x180fe20000010886 */
[-C--:B------:R-:W-:Y:S01]  /*1bb20*/  FFMA.FTZ R97, R243, R3.reuse, -R134 ;  /* 0x00000003f3617223 */ /* 0x080fe20000010886 */
[-CC-:B------:R-:W-:Y:S01]  /*1bb30*/  FFMA.FTZ R96, R241, R3.reuse, -R130.reuse ;  /* 0x00000003f1607223 */ /* 0x180fe20000010882 */
[-CC-:B------:R-:W-:Y:S01]  /*1bb40*/  FFMA.FTZ R107, R239, R3.reuse, -R130.reuse ;  /* 0x00000003ef6b7223 */ /* 0x180fe20000010882 */
[C---:B------:R-:W-:Y:S01]  /*1bb50*/  HMMA.16816.F32 R20, R56.reuse, R28, R20 ;  /* 0x0000001c3814723c */ /* 0x040fe20000001814 */
[----:B------:R-:W-:Y:S02]  /*1bb60*/  MUFU.EX2 R105, R105 ;  /* 0x0000006900697308 */ /* 0x000fe40000000800 */
[C---:B------:R-:W-:Y:S01]  /*1bb70*/  FMUL.FTZ R28, R54.reuse, R88 ;  /* 0x00000058361c7220 */ /* 0x040fe20000410000 */
[--C-:B------:R-:W-:Y:S07]  /*1bb80*/  FFMA.FTZ R88, R65, R3, -R130.reuse ;  /* 0x0000000341587223 */ /* 0x100fee0000010882 */
[----:B------:R-:W-:Y:S01]  /*1bb90*/  MUFU.EX2 R97, R97 ;  /* 0x0000006100617308 */ /* 0x000fe20000000800 */
[----:B------:R-:W3:Y:S01]  /*1bba0*/  LDSM.16.MT88.4 R64, [R185+0x9400] ;  /* 0x00940000b940783b */ /* 0x000ee20000004200 */
[C---:B------:R-:W-:Y:S01]  /*1bbb0*/  FMUL.FTZ R29, R54.reuse, R89 ;  /* 0x00000059361d7220 */ /* 0x040fe20000410000 */
[C---:B------:R-:W-:Y:S07]  /*1bbc0*/  HMMA.16816.F32 R24, R56.reuse, R30, R24 ;  /* 0x0000001e3818723c */ /* 0x040fee0000001818 */
[----:B------:R-:W-:Y:S01]  /*1bbd0*/  MUFU.EX2 R107, R107 ;  /* 0x0000006b006b7308 */ /* 0x000fe20000000800 */
[C---:B------:R-:W-:Y:S01]  /*1bbe0*/  FMUL.FTZ R30, R55.reuse, R90 ;  /* 0x0000005a371e7220 */ /* 0x040fe20000410000 */
[----:B------:R-:W-:Y:S01]  /*1bbf0*/  FMUL.FTZ R31, R55, R91 ;  /* 0x0000005b371f7220 */ /* 0x000fe20000410000 */
[--C-:B------:R-:W-:Y:S01]  /*1bc00*/  FFMA.FTZ R91, R41, R3, -R130.reuse ;  /* 0x00000003295b7223 */ /* 0x100fe20000010882 */
[C---:B------:R-:W-:Y:S01]  /*1bc10*/  FMUL.FTZ R41, R54.reuse, R77 ;  /* 0x0000004d36297220 */ /* 0x040fe20000410000 */
[--C-:B------:R-:W-:Y:S01]  /*1bc20*/  FFMA.FTZ R90, R51, R3, -R130.reuse ;  /* 0x00000003335a7223 */ /* 0x100fe20000010882 */
[----:B------:R-:W5:Y:S01]  /*1bc30*/  LDSM.16.MT88.4 R76, [R122+0x400] ;  /* 0x000400007a4c783b */ /* 0x000f620000004200 */
[----:B------:R-:W-:Y:S01]  /*1bc40*/  FMUL.FTZ R51, R55, R71 ;  /* 0x0000004737337220 */ /* 0x000fe20000410000 */
[--C-:B------:R-:W-:Y:S01]  /*1bc50*/  FFMA.FTZ R89, R49, R3, -R130.reuse ;  /* 0x0000000331597223 */ /* 0x100fe20000010882 */
[C---:B----4-:R-:W-:Y:S01]  /*1bc60*/  HMMA.16816.F32 R28, R56.reuse, R36, R28 ;  /* 0x00000024381c723c */ /* 0x050fe2000000181c */
[----:B------:R-:W-:Y:S02]  /*1bc70*/  MUFU.EX2 R91, R91 ;  /* 0x0000005b005b7308 */ /* 0x000fe40000000800 */
[C---:B------:R-:W-:Y:S01]  /*1bc80*/  FMUL.FTZ R36, R54.reuse, R80 ;  /* 0x0000005036247220 */ /* 0x040fe20000410000 */
[C---:B------:R-:W-:Y:S01]  /*1bc90*/  FMUL.FTZ R37, R54.reuse, R81 ;  /* 0x0000005136257220 */ /* 0x040fe20000410000 */
[C---:B------:R-:W-:Y:S06]  /*1bca0*/  FMUL.FTZ R49, R54.reuse, R69 ;  /* 0x0000004536317220 */ /* 0x040fec0000410000 */
[----:B------:R-:W4:Y:S01]  /*1bcb0*/  MUFU.EX2 R88, R88 ;  /* 0x0000005800587308 */ /* 0x000f220000000800 */
[----:B------:R-:W-:Y:S01]  /*1bcc0*/  LDSM.16.MT88.4 R68, [R185+0xd400] ;  /* 0x00d40000b944783b */ /* 0x000fe20000004200 */
[C---:B------:R-:W-:Y:S08]  /*1bcd0*/  HMMA.16816.F32 R32, R56.reuse, R38, R32 ;  /* 0x000000263820723c */ /* 0x040ff00000001820 */
[----:B------:R-:W-:Y:S01]  /*1bce0*/  MUFU.EX2 R90, R90 ;  /* 0x0000005a005a7308 */ /* 0x000fe20000000800 */
[C---:B------:R-:W-:Y:S01]  /*1bcf0*/  FMUL.FTZ R38, R55.reuse, R82 ;  /* 0x0000005237267220 */ /* 0x040fe20000410000 */
[----:B------:R-:W-:Y:S01]  /*1bd00*/  FMUL.FTZ R39, R55, R83 ;  /* 0x0000005337277220 */ /* 0x000fe20000410000 */
[-CC-:B------:R-:W-:Y:S07]  /*1bd10*/  FFMA.FTZ R138, R231, R3.reuse, -R130.reuse ;  /* 0x00000003e78a7223 */ /* 0x180fee0000010882 */
[----:B------:R-:W3:Y:S01]  /*1bd20*/  MUFU.EX2 R89, R89 ;  /* 0x0000005900597308 */ /* 0x000ee20000000800 */
[----:B------:R-:W5:Y:S01]  /*1bd30*/  LDSM.16.MT88.4 R80, [R185+0xb400] ;  /* 0x00b40000b950783b */ /* 0x000f620000004200 */
[-C--:B------:R-:W-:Y:S01]  /*1bd40*/  FFMA.FTZ R195, R195, R3.reuse, -R130 ;  /* 0x00000003c3c37223 */ /* 0x080fe20000010882 */
[----:B------:R-:W-:Y:S07]  /*1bd50*/  FFMA.FTZ R150, R221, R3, -R134 ;  /* 0x00000003dd967223 */ /* 0x000fee0000010886 */
[----:B------:R-:W-:Y:S01]  /*1bd60*/  MUFU.EX2 R104, R104 ;  /* 0x0000006800687308 */ /* 0x000fe20000000800 */
[C---:B------:R-:W-:Y:S03]  /*1bd70*/  HMMA.16816.F32 R36, R56.reuse, R44, R36 ;  /* 0x0000002c3824723c */ /* 0x040fe60000001824 */
[C---:B------:R-:W-:Y:S01]  /*1bd80*/  FMUL.FTZ R44, R54.reuse, R72 ;  /* 0x00000048362c7220 */ /* 0x040fe20000410000 */
[----:B------:R-:W-:Y:S05]  /*1bd90*/  FMUL.FTZ R45, R54, R73 ;  /* 0x00000049362d7220 */ /* 0x000fea0000410000 */
[----:B------:R-:W5:Y:S01]  /*1bda0*/  MUFU.EX2 R99, R99 ;  /* 0x0000006300637308 */ /* 0x000f620000000800 */
[-CC-:B------:R-:W-:Y:S01]  /*1bdb0*/  FFMA.FTZ R152, R175, R3.reuse, -R130.reuse ;  /* 0x00000003af987223 */ /* 0x180fe20000010882 */
[----:B------:R-:W-:Y:S01]  /*1bdc0*/  FFMA.FTZ R173, R173, R3, -R130 ;  /* 0x00000003adad7223 */ /* 0x000fe20000010882 */
[C---:B------:R-:W-:Y:S07]  /*1bdd0*/  HMMA.16816.F32 R40, R56.reuse, R46, R40 ;  /* 0x0000002e3828723c */ /* 0x040fee0000001828 */
[----:B------:R-:W5:Y:S01]  /*1bde0*/  MUFU.EX2 R98, R98 ;  /* 0x0000006200627308 */ /* 0x000f620000000800 */
[C---:B------:R-:W-:Y:S01]  /*1bdf0*/  FMUL.FTZ R46, R55.reuse, R74 ;  /* 0x0000004a372e7220 */ /* 0x040fe20000410000 */
[----:B------:R-:W-:Y:S08]  /*1be00*/  FMUL.FTZ R47, R55, R75 ;  /* 0x0000004b372f7220 */ /* 0x000ff00000410000 */
[----:B------:R-:W5:Y:S01]  /*1be10*/  MUFU.EX2 R96, R96 ;  /* 0x0000006000607308 */ /* 0x000f620000000800 */
[----:B------:R-:W5:Y:S01]  /*1be20*/  LDSM.16.MT88.4 R72, [R122+0x2400] ;  /* 0x002400007a48783b */ /* 0x000f620000004200 */
[-CC-:B------:R-:W-:Y:S01]  /*1be30*/  FFMA.FTZ R227, R227, R3.reuse, -R134.reuse ;  /* 0x00000003e3e37223 */ /* 0x180fe20000010886 */
[-CC-:B------:R-:W-:Y:S07]  /*1be40*/  FFMA.FTZ R179, R179, R3.reuse, -R134.reuse ;  /* 0x00000003b3b37223 */ /* 0x180fee0000010886 */
[----:B------:R-:W5:Y:S01]  /*1be50*/  MUFU.EX2 R144, R144 ;  /* 0x0000009000907308 */ /* 0x000f620000000800 */
[-C--:B------:R-:W-:Y:S01]  /*1be60*/  FFMA.FTZ R154, R171, R3.reuse, -R134 ;  /* 0x00000003ab9a7223 */ /* 0x080fe20000010886 */
[C---:B------:R-:W-:Y:S08]  /*1be70*/  HMMA.16816.F32 R44, R56.reuse, R60, R44 ;  /* 0x0000003c382c723c */ /* 0x040ff0000000182c */
[----:B------:R-:W5:Y:S01]  /*1be80*/  MUFU.EX2 R142, R142 ;  /* 0x0000008e008e7308 */ /* 0x000f620000000800 */
[-CC-:B------:R-:W-:Y:S01]  /*1be90*/  FFMA.FTZ R156, R167, R3.reuse, -R130.reuse ;  /* 0x00000003a79c7223 */ /* 0x180fe20000010882 */
[-C--:B------:R-:W-:Y:S01]  /*1bea0*/  FFMA.FTZ R163, R163, R3.reuse, -R130 ;  /* 0x00000003a3a37223 */ /* 0x080fe20000010882 */
[-CC-:B------:R-:W-:Y:S07]  /*1beb0*/  FFMA.FTZ R158, R165, R3.reuse, -R134.reuse ;  /* 0x00000003a59e7223 */ /* 0x180fee0000010886 */
[----:B------:R-:W5:Y:S01]  /*1bec0*/  MUFU.EX2 R177, R233 ;  /* 0x000000e900b17308 */ /* 0x000f620000000800 */
[-CC-:B------:R-:W-:Y:S01]  /*1bed0*/  FFMA.FTZ R169, R169, R3.reuse, -R134.reuse ;  /* 0x00000003a9a97223 */ /* 0x180fe20000010886 */
[----:B------:R-:W-:Y:S01]  /*1bee0*/  HMMA.16816.F32 R48, R56, R62, R48 ;  /* 0x0000003e3830723c */ /* 0x000fe20000001830 */
[----:B------:R-:W5:Y:S07]  /*1bef0*/  LDSM.16.MT88.4 R60, [R122+0x4400] ;  /* 0x004400007a3c783b */ /* 0x000f6e0000004200 */
[----:B------:R-:W-:Y:S01]  /*1bf00*/  MUFU.EX2 R138, R138 ;  /* 0x0000008a008a7308 */ /* 0x000fe20000000800 */
[----:B-1----:R-:W-:Y:S01]  /*1bf10*/  F2FP.F16.F32.PACK_AB R56, R87, R84 ;  /* 0x000000545738723e */ /* 0x002fe200000000ff */
[--C-:B------:R-:W-:Y:S01]  /*1bf20*/  FFMA.FTZ R161, R161, R3, -R134.reuse ;  /* 0x00000003a1a17223 */ /* 0x100fe20000010886 */
[----:B--2---:R-:W-:Y:S07]  /*1bf30*/  F2FP.F16.F32.PACK_AB R58, R86, R85 ;  /* 0x00000055563a723e */ /* 0x004fee00000000ff */
[----:B------:R-:W1:Y:S01]  /*1bf40*/  MUFU.EX2 R223, R223 ;  /* 0x000000df00df7308 */ /* 0x000e620000000800 */
[----:B----4-:R-:W-:Y:S01]  /*1bf50*/  F2FP.F16.F32.PACK_AB R57, R88, R91 ;  /* 0x0000005b5839723e */ /* 0x010fe200000000ff */
[-C--:B------:R-:W-:Y:S01]  /*1bf60*/  FFMA.FTZ R162, R153, R3.reuse, -R134 ;  /* 0x0000000399a27223 */ /* 0x080fe20000010886 */
[----:B---3--:R-:W-:Y:S07]  /*1bf70*/  F2FP.F16.F32.PACK_AB R59, R89, R90 ;  /* 0x0000005a593b723e */ /* 0x008fee00000000ff */
[----:B------:R-:W2:Y:S01]  /*1bf80*/  MUFU.EX2 R225, R227 ;  /* 0x000000e300e17308 */ /* 0x000ea20000000800 */
[-C--:B------:R-:W-:Y:S01]  /*1bf90*/  FFMA.FTZ R164, R147, R3.reuse, -R130 ;  /* 0x0000000393a47223 */ /* 0x080fe20000010882 */
[-C--:B------:R-:W-:Y:S01]  /*1bfa0*/  FFMA.FTZ R166, R145, R3.reuse, -R134 ;  /* 0x0000000391a67223 */ /* 0x080fe20000010886 */
[-C--:B------:R-:W-:Y:S07]  /*1bfb0*/  FFMA.FTZ R168, R141, R3.reuse, -R130 ;  /* 0x000000038da87223 */ /* 0x080fee0000010882 */
[----:B------:R-:W-:Y:S01]  /*1bfc0*/  MUFU.EX2 R148, R148 ;  /* 0x0000009400947308 */ /* 0x000fe20000000800 */
[-C--:B------:R-:W-:Y:S01]  /*1bfd0*/  FFMA.FTZ R155, R155, R3.reuse, -R134 ;  /* 0x000000039b9b7223 */ /* 0x080fe20000010886 */
[C---:B------:R-:W-:Y:S08]  /*1bfe0*/  HMMA.16816.F32 R4, R56.reuse, R64, R4 ;  /* 0x000000403804723c */ /* 0x040ff00000001804 */
[----:B------:R-:W3:Y:S01]  /*1bff0*/  MUFU.EX2 R195, R195 ;  /* 0x000000c300c37308 */ /* 0x000ee20000000800 */
[-C--:B------:R-:W-:Y:S01]  /*1c000*/  FFMA.FTZ R151, R151, R3.reuse, -R130 ;  /* 0x0000000397977223 */ /* 0x080fe20000010882 */
[-C--:B------:R-:W-:Y:S01]  /*1c010*/  FFMA.FTZ R149, R149, R3.reuse, -R134 ;  /* 0x0000000395957223 */ /* 0x080fe20000010886 */
[-CC-:B------:R-:W-:Y:S07]  /*1c020*/  FFMA.FTZ R143, R143, R3.reuse, -R130.reuse ;  /* 0x000000038f8f7223 */ /* 0x180fee0000010882 */
[----:B------:R-:W-:Y:S01]  /*1c030*/  MUFU.EX2 R150, R150 ;  /* 0x0000009600967308 */ /* 0x000fe20000000800 */
[-C--:B------:R-:W-:Y:S01]  /*1c040*/  FFMA.FTZ R126, R126, R3.reuse, -R130 ;  /* 0x000000037e7e7223 */ /* 0x080fe20000010882 */
[C---:B------:R-:W-:Y:S01]  /*1c050*/  HMMA.16816.F32 R8, R56.reuse, R66, R8 ;  /* 0x000000423808723c */ /* 0x040fe20000001808 */
[----:B------:R-:W4:Y:S07]  /*1c060*/  LDSM.16.MT88.4 R64, [R185+0x9800] ;  /* 0x00980000b940783b */ /* 0x000f2e0000004200 */
[----:B------:R-:W3:Y:S01]  /*1c070*/  MUFU.EX2 R175, R179 ;  /* 0x000000b300af7308 */ /* 0x000ee20000000800 */
[-CC-:B------:R-:W-:Y:S01]  /*1c080*/  FFMA.FTZ R170, R137, R3.reuse, -R134.reuse ;  /* 0x0000000389aa7223 */ /* 0x180fe20000010886 */
[-CC-:B------:R-:W-:Y:S01]  /*1c090*/  FFMA.FTZ R139, R139, R3.reuse, -R134.reuse ;  /* 0x000000038b8b7223 */ /* 0x180fe20000010886 */
[-CC-:B------:R-:W-:Y:S07]  /*1c0a0*/  FFMA.FTZ R125, R125, R3.reuse, -R134.reuse ;  /* 0x000000037d7d7223 */ /* 0x180fee0000010886 */
[----:B------:R-:W-:Y:S01]  /*1c0b0*/  MUFU.EX2 R152, R152 ;  /* 0x0000009800987308 */ /* 0x000fe20000000800 */
[-C--:B------:R-:W-:Y:S01]  /*1c0c0*/  FFMA.FTZ R134, R128, R3.reuse, -R134 ;  /* 0x0000000380867223 */ /* 0x080fe20000010886 */
[C---:B-----5:R-:W-:Y:S08]  /*1c0d0*/  HMMA.16816.F32 R12, R56.reuse, R76, R12 ;  /* 0x0000004c380c723c */ /* 0x060ff0000000180c */
[----:B------:R-:W5:Y:S01]  /*1c0e0*/  MUFU.EX2 R173, R173 ;  /* 0x000000ad00ad7308 */ /* 0x000f620000000800 */
[----:B------:R-:W-:Y:S01]  /*1c0f0*/  FFMA.FTZ R136, R55, R220, R136 ;  /* 0x000000dc37887223 */ /* 0x000fe20000010088 */
[-CC-:B------:R-:W-:Y:S01]  /*1c100*/  FFMA.FTZ R55, R135, R3.reuse, -R130.reuse ;  /* 0x0000000387377223 */ /* 0x180fe20000010882 */
[----:B------:R-:W-:Y:S07]  /*1c110*/  FFMA.FTZ R130, R52, R3, -R130 ;  /* 0x0000000334827223 */ /* 0x000fee0000010882 */
[----:B------:R-:W-:Y:S01]  /*1c120*/  MUFU.EX2 R154, R154 ;  /* 0x0000009a009a7308 */ /* 0x000fe20000000800 */
[----:B------:R-:W-:Y:S01]  /*1c130*/  FFMA.FTZ R133, R54, R219, R133 ;  /* 0x000000db36857223 */ /* 0x000fe20000010085 */
[C---:B------:R-:W-:Y:S01]  /*1c140*/  HMMA.16816.F32 R16, R56.reuse, R78, R16 ;  /* 0x0000004e3810723c */ /* 0x040fe20000001810 */
[----:B------:R-:W-:Y:S07]  /*1c150*/  LDSM.16.MT88.4 R76, [R185+0xb800] ;  /* 0x00b80000b94c783b */ /* 0x000fee0000004200 */
[----:B------:R-:W-:Y:S01]  /*1c160*/  MUFU.EX2 R3, R53 ;  /* 0x0000003500037308 */ /* 0x000fe20000000800 */
[----:B------:R-:W-:Y:S01]  /*1c170*/  FADD.FTZ R131, R131, R136 ;  /* 0x0000008883837221 */ /* 0x000fe20000010000 */
[----:B------:R-:W-:Y:S08]  /*1c180*/  ISETP.GT.AND P0, PT, R217, R192, PT ;  /* 0x000000c0d900720c */ /* 0x000ff00003f04270 */
[----:B------:R-:W5:Y:S01]  /*1c190*/  MUFU.EX2 R167, R169 ;  /* 0x000000a900a77308 */ /* 0x000f620000000800 */
[----:B------:R-:W-:Y:S01]  /*1c1a0*/  FADD.FTZ R132, R132, R131 ;  /* 0x0000008384847221 */ /* 0x000fe20000010000 */
[C---:B------:R-:W-:Y:S08]  /*1c1b0*/  HMMA.16816.F32 R20, R56.reuse, R80, R20 ;  /* 0x000000503814723c */ /* 0x040ff00000001814 */
[----:B------:R-:W-:Y:S01]  /*1c1c0*/  MUFU.EX2 R156, R156 ;  /* 0x0000009c009c7308 */ /* 0x000fe20000000800 */
[----:B------:R-:W-:Y:S01]  /*1c1d0*/  FADD.FTZ R132, R123, R132 ;  /* 0x000000847b847221 */ /* 0x000fe20000010000 */
[----:B------:R-:W-:Y:S08]  /*1c1e0*/  IMAD.MOV.U32 R123, RZ, RZ, R0 ;  /* 0x000000ffff7b7224 */ /* 0x000ff000078e0000 */
[----:B------:R-:W5:Y:S01]  /*1c1f0*/  MUFU.EX2 R163, R163 ;  /* 0x000000a300a37308 */ /* 0x000f620000000800 */
[----:B------:R-:W-:Y:S01]  /*1c200*/  FADD.FTZ R91, R91, R132 ;  /* 0x000000845b5b7221 */ /* 0x000fe20000010000 */
[C---:B------:R-:W-:Y:S01]  /*1c210*/  HMMA.16816.F32 R24, R56.reuse, R82, R24 ;  /* 0x000000523818723c */ /* 0x040fe20000001818 */
[----:B------:R-:W-:Y:S07]  /*1c220*/  LDSM.16.MT88.4 R80, [R122+0x2800] ;  /* 0x002800007a50783b */ /* 0x000fee0000004200 */
[----:B------:R-:W-:Y:S01]  /*1c230*/  MUFU.EX2 R158, R158 ;  /* 0x0000009e009e7308 */ /* 0x000fe20000000800 */
[----:B------:R-:W-:Y:S09]  /*1c240*/  FADD.FTZ R91, R88, R91 ;  /* 0x0000005b585b7221 */ /* 0x000ff20000010000 */
[----:B------:R-:W5:Y:S01]  /*1c250*/  MUFU.EX2 R159, R161 ;  /* 0x000000a1009f7308 */ /* 0x000f620000000800 */
[----:B------:R-:W-:Y:S01]  /*1c260*/  FADD.FTZ R90, R90, R91 ;  /* 0x0000005b5a5a7221 */ /* 0x000fe20000010000 */
[C---:B------:R-:W-:Y:S08]  /*1c270*/  HMMA.16816.F32 R28, R56.reuse, R72, R28 ;  /* 0x00000048381c723c */ /* 0x040ff0000000181c */
[----:B------:R-:W5:Y:S01]  /*1c280*/  MUFU.EX2 R160, R160 ;  /* 0x000000a000a07308 */ /* 0x000f620000000800 */
[----:B------:R-:W-:Y:S09]  /*1c290*/  FADD.FTZ R89, R89, R90 ;  /* 0x0000005a59597221 */ /* 0x000ff20000010000 */
[----:B------:R-:W-:Y:S01]  /*1c2a0*/  MUFU.EX2 R153, R155 ;  /* 0x0000009b00997308 */ /* 0x000fe20000000800 */
[C---:B------:R-:W-:Y:S01]  /*1c2b0*/  HMMA.16816.F32 R32, R56.reuse, R74, R32 ;  /* 0x0000004a3820723c */ /* 0x040fe20000001820 */
[----:B------:R-:W1:Y:S08]  /*1c2c0*/  LDSM.16.MT88.4 R72, [R122+0x800] ;  /* 0x000800007a48783b */ /* 0x000e700000004200 */
[----:B------:R-:W-:Y:S10]  /*1c2d0*/  MUFU.EX2 R162, R162 ;  /* 0x000000a200a27308 */ /* 0x000ff40000000800 */
[----:B------:R-:W-:Y:S01]  /*1c2e0*/  MUFU.EX2 R147, R151 ;  /* 0x0000009700937308 */ /* 0x000fe20000000800 */
[C---:B------:R-:W-:Y:S09]  /*1c2f0*/  HMMA.16816.F32 R36, R56.reuse, R68, R36 ;  /* 0x000000443824723c */ /* 0x040ff20000001824 */
[----:B------:R-:W-:Y:S10]  /*1c300*/  MUFU.EX2 R164, R164 ;  /* 0x000000a400a47308 */ /* 0x000ff40000000800 */
[----:B------:R-:W-:Y:S01]  /*1c310*/  MUFU.EX2 R145, R149 ;  /* 0x0000009500917308 */ /* 0x000fe20000000800 */
[C---:B------:R-:W-:Y:S01]  /*1c320*/  HMMA.16816.F32 R40, R56.reuse, R70, R40 ;  /* 0x000000463828723c */ /* 0x040fe20000001828 */
[----:B------:R-:W2:Y:S08]  /*1c330*/  LDSM.16.MT88.4 R68, [R185+0xd800] ;  /* 0x00d80000b944783b */ /* 0x000eb00000004200 */
[----:B------:R-:W-:Y:S10]  /*1c340*/  MUFU.EX2 R166, R166 ;  /* 0x000000a600a67308 */ /* 0x000ff40000000800 */
[----:B------:R-:W-:Y:S01]  /*1c350*/  MUFU.EX2 R141, R143 ;  /* 0x0000008f008d7308 */ /* 0x000fe20000000800 */
[C---:B------:R-:W-:Y:S09]  /*1c360*/  HMMA.16816.F32 R44, R56.reuse, R60, R44 ;  /* 0x0000003c382c723c */ /* 0x040ff2000000182c */
[----:B------:R-:W-:Y:S10]  /*1c370*/  MUFU.EX2 R168, R168 ;  /* 0x000000a800a87308 */ /* 0x000ff40000000800 */
[----:B------:R-:W-:Y:S01]  /*1c380*/  MUFU.EX2 R137, R139 ;  /* 0x0000008b00897308 */ /* 0x000fe20000000800 */
[----:B------:R-:W-:Y:S01]  /*1c390*/  HMMA.16816.F32 R48, R56, R62, R48 ;  /* 0x0000003e3830723c */ /* 0x000fe20000001830 */
[----:B------:R-:W3:Y:S08]  /*1c3a0*/  LDSM.16.MT88.4 R60, [R122+0x4800] ;  /* 0x004800007a3c783b */ /* 0x000ef00000004200 */
[----:B------:R-:W-:Y:S01]  /*1c3b0*/  MUFU.EX2 R170, R170 ;  /* 0x000000aa00aa7308 */ /* 0x000fe20000000800 */
[----:B------:R-:W-:Y:S02]  /*1c3c0*/  F2FP.F16.F32.PACK_AB R56, R105, R106 ;  /* 0x0000006a6938723e */ /* 0x000fe400000000ff */
[----:B------:R-:W-:Y:S07]  /*1c3d0*/  F2FP.F16.F32.PACK_AB R57, R99, R104 ;  /* 0x000000686339723e */ /* 0x000fee00000000ff */
[----:B------:R-:W-:Y:S01]  /*1c3e0*/  MUFU.EX2 R55, R55 ;  /* 0x0000003700377308 */ /* 0x000fe20000000800 */
[----:B------:R-:W-:Y:S01]  /*1c3f0*/  F2FP.F16.F32.PACK_AB R58, R97, R98 ;  /* 0x00000062613a723e */ /* 0x000fe200000000ff */
[----:B------:R-:W-:Y:S01]  /*1c400*/  FADD.FTZ R104, R104, R89 ;  /* 0x0000005968687221 */ /* 0x000fe20000010000 */
[----:B------:R-:W-:Y:S07]  /*1c410*/  F2FP.F16.F32.PACK_AB R59, R107, R96 ;  /* 0x000000606b3b723e */ /* 0x000fee00000000ff */
[----:B------:R-:W5:Y:S01]  /*1c420*/  MUFU.EX2 R54, R126 ;  /* 0x0000007e00367308 */ /* 0x000f620000000800 */
[----:B------:R-:W-:Y:S09]  /*1c430*/  FADD.FTZ R99, R99, R104 ;  /* 0x0000006863637221 */ /* 0x000ff20000010000 */
[----:B------:R-:W-:Y:S01]  /*1c440*/  MUFU.EX2 R219, R134 ;  /* 0x0000008600db7308 */ /* 0x000fe20000000800 */
[C---:B----4-:R-:W-:Y:S09]  /*1c450*/  HMMA.16816.F32 R4, R56.reuse, R64, R4 ;  /* 0x000000403804723c */ /* 0x050ff20000001804 */
[----:B------:R-:W4:Y:S01]  /*1c460*/  MUFU.EX2 R130, R130 ;  /* 0x0000008200827308 */ /* 0x000f220000000800 */
[C---:B------:R-:W-:Y:S01]  /*1c470*/  HMMA.16816.F32 R8, R56.reuse, R66, R8 ;  /* 0x000000423808723c */ /* 0x040fe20000001808 */
[----:B------:R-:W5:Y:S07]  /*1c480*/  LDSM.16.MT88.4 R64, [R185+0x9c00] ;  /* 0x009c0000b940783b */ /* 0x000f6e0000004200 */
        /* <DEDUP_REMOVED lines=8> */
[----:B------:R-:W4:Y:S07]  /*1c510*/  LDSM.16.MT88.4 R80, [R122+0x2c00] ;  /* 0x002c00007a50783b */ /* 0x000f2e0000004200 */
        /* <DEDUP_REMOVED lines=10> */
[C---:B-----5:R-:W-:Y:S08]  /*1c5c0*/  HMMA.16816.F32 R4, R56.reuse, R64, R4 ;  /* 0x000000403804723c */ /* 0x060ff00000001804 */
[C---:B------:R-:W-:Y:S01]  /*1c5d0*/  HMMA.16816.F32 R8, R56.reuse, R66, R8 ;  /* 0x000000423808723c */ /* 0x040fe20000001808 */
[----:B------:R-:W5:Y:S07]  /*1c5e0*/  LDSM.16.MT88.4 R64, [R185+0xa000] ;  /* 0x00a00000b940783b */ /* 0x000f6e0000004200 */
        /* <DEDUP_REMOVED lines=53> */
[C---:B--2---:R-:W-:Y:S03]  /*1c940*/  HMMA.16816.F32 R36, R56.reuse, R68, R36 ;  /* 0x000000443824723c */ /* 0x044fe60000001824 */
[----:B------:R-:W-:Y:S01]  /*1c950*/  F2FP.F16.F32.PACK_AB R69, R54, R55 ;  /* 0x000000373645723e */ /* 0x000fe200000000ff */
[----:B------:R-:W-:Y:S04]  /*1c960*/  FADD.FTZ R68, R129, R133 ;  /* 0x0000008581447221 */ /* 0x000fe80000010000 */
[C---:B------:R-:W-:Y:S03]  /*1c970*/  HMMA.16816.F32 R40, R56.reuse, R70, R40 ;  /* 0x000000463828723c */ /* 0x040fe60000001828 */
[----:B------:R-:W-:Y:S01]  /*1c980*/  F2FP.F16.F32.PACK_AB R71, R130, R3 ;  /* 0x000000038247723e */ /* 0x000fe200000000ff */
[----:B------:R-:W-:Y:S01]  /*1c990*/  FADD.FTZ R127, R127, R68 ;  /* 0x000000447f7f7221 */ /* 0x000fe20000010000 */
[----:B------:R-:W-:Y:S03]  /*1c9a0*/  F2FP.F16.F32.PACK_AB R68, R170, R137 ;  /* 0x00000089aa44723e */ /* 0x000fe600000000ff */
[C---:B---3--:R-:W-:Y:S03]  /*1c9b0*/  HMMA.16816.F32 R44, R56.reuse, R60, R44 ;  /* 0x0000003c382c723c */ /* 0x048fe6000000182c */
[----:B------:R-:W-:Y:S04]  /*1c9c0*/  FADD.FTZ R127, R124, R127 ;  /* 0x0000007f7c7f7221 */ /* 0x000fe80000010000 */
[----:B------:R-:W-:Y:S01]  /*1c9d0*/  FADD.FTZ R52, R84, R127 ;  /* 0x0000007f54347221 */ /* 0x000fe20000010000 */
[----:B------:R-:W-:Y:S01]  /*1c9e0*/  HMMA.16816.F32 R48, R56, R62, R48 ;  /* 0x0000003e3830723c */ /* 0x000fe20000001830 */
[----:B------:R-:W2:Y:S02]  /*1c9f0*/  LDSM.16.MT88.4 R60, [R185+0xe800] ;  /* 0x00e80000b93c783b */ /* 0x000ea40000004200 */
[----:B------:R-:W-:Y:S01]  /*1ca00*/  F2FP.F16.F32.PACK_AB R56, R162, R153 ;  /* 0x00000099a238723e */ /* 0x000fe200000000ff */
[----:B------:R-:W-:Y:S01]  /*1ca10*/  FADD.FTZ R52, R87, R52 ;  /* 0x0000003457347221 */ /* 0x000fe20000010000 */
[----:B------:R-:W-:Y:S02]  /*1ca20*/  F2FP.F16.F32.PACK_AB R57, R164, R147 ;  /* 0x00000093a439723e */ /* 0x000fe400000000ff */
[----:B------:R-:W-:Y:S01]  /*1ca30*/  F2FP.F16.F32.PACK_AB R58, R166, R145 ;  /* 0x00000091a63a723e */ /* 0x000fe200000000ff */
[----:B------:R-:W-:Y:S01]  /*1ca40*/  FADD.FTZ R53, R85, R52 ;  /* 0x0000003455357221 */ /* 0x000fe20000010000 */
[----:B------:R-:W-:Y:S03]  /*1ca50*/  F2FP.F16.F32.PACK_AB R59, R168, R141 ;  /* 0x0000008da83b723e */ /* 0x000fe600000000ff */
[----:B------:R-:W-:Y:S02]  /*1ca60*/  FADD.FTZ R53, R86, R53 ;  /* 0x0000003556357221 */ /* 0x000fe40000010000 */
[----:B------:R-:W-:Y:S02]  /*1ca70*/  LDSM.16.MT88.4 R84, [R122+0x3c00] ;  /* 0x003c00007a54783b */ /* 0x000fe40000004200 */
[C---:B-----5:R-:W-:Y:S03]  /*1ca80*/  HMMA.16816.F32 R4, R56.reuse, R64, R4 ;  /* 0x000000403804723c */ /* 0x060fe60000001804 */
[----:B------:R-:W-:Y:S04]  /*1ca90*/  FADD.FTZ R106, R106, R53 ;  /* 0x000000356a6a7221 */ /* 0x000fe80000010000 */
[----:B------:R-:W-:Y:S01]  /*1caa0*/  FADD.FTZ R105, R105, R106 ;  /* 0x0000006a69697221 */ /* 0x000fe20000010000 */
[C---:B------:R-:W-:Y:S01]  /*1cab0*/  HMMA.16816.F32 R8, R56.reuse, R66, R8 ;  /* 0x000000423808723c */ /* 0x040fe20000001808 */
[----:B------:R-:W3:Y:S07]  /*1cac0*/  LDSM.16.MT88.4 R64, [R122+0x5800] ;  /* 0x005800007a40783b */ /* 0x000eee0000004200 */
[C---:B-1----:R-:W-:Y:S08]  /*1cad0*/  HMMA.16816.F32 R12, R56.reuse, R72, R12 ;  /* 0x00000048380c723c */ /* 0x042ff0000000180c */
[C---:B------:R-:W-:Y:S08]  /*1cae0*/  HMMA.16816.F32 R16, R56.reuse, R74, R16 ;  /* 0x0000004a3810723c */ /* 0x040ff00000001810 */
[C---:B----4-:R-:W-:Y:S08]  /*1caf0*/  HMMA.16816.F32 R20, R56.reuse, R76, R20 ;  /* 0x0000004c3814723c */ /* 0x050ff00000001814 */
[C---:B------:R-:W-:Y:S01]  /*1cb00*/  HMMA.16816.F32 R24, R56.reuse, R78, R24 ;  /* 0x0000004e3818723c */ /* 0x040fe20000001818 */
[----:B------:R-:W1:Y:S07]  /*1cb10*/  LDSM.16.MT88.4 R76, [R185+0xec00] ;  /* 0x00ec0000b94c783b */ /* 0x000e6e0000004200 */
[C---:B------:R-:W-:Y:S08]  /*1cb20*/  HMMA.16816.F32 R28, R56.reuse, R80, R28 ;  /* 0x00000050381c723c */ /* 0x040ff0000000181c */
[C---:B------:R-:W-:Y:S08]  /*1cb30*/  HMMA.16816.F32 R32, R56.reuse, R82, R32 ;  /* 0x000000523820723c */ /* 0x040ff00000001820 */
[C---:B--2---:R-:W-:Y:S01]  /*1cb40*/  HMMA.16816.F32 R36, R56.reuse, R60, R36 ;  /* 0x0000003c3824723c */ /* 0x044fe20000001824 */
[----:B------:R-:W2:Y:S07]  /*1cb50*/  MUFU.EX2 R60, R125 ;  /* 0x0000007d003c7308 */ /* 0x000eae0000000800 */
[C---:B------:R-:W-:Y:S03]  /*1cb60*/  HMMA.16816.F32 R40, R56.reuse, R62, R40 ;  /* 0x0000003e3828723c */ /* 0x040fe60000001828 */
[----:B--2---:R-:W-:Y:S05]  /*1cb70*/  F2FP.F16.F32.PACK_AB R70, R219, R60 ;  /* 0x0000003cdb46723e */ /* 0x004fea00000000ff */
[C---:B---3--:R-:W-:Y:S08]  /*1cb80*/  HMMA.16816.F32 R44, R56.reuse, R64, R44 ;  /* 0x00000040382c723c */ /* 0x048ff0000000182c */
[----:B------:R-:W-:Y:S08]  /*1cb90*/  HMMA.16816.F32 R48, R56, R66, R48 ;  /* 0x000000423830723c */ /* 0x000ff00000001830 */
        /* <DEDUP_REMOVED lines=20> */
[----:B------:R2:W3:Y:S02]  /*1cce0*/  LDSM.16.MT88.4 R4, [R122+0x5c00] ;  /* 0x005c00007a04783b */ /* 0x0004e40000004200 */
        /* <DEDUP_REMOVED lines=13> */
[----:B------:R-:W-:Y:S01]  /*1cdc0*/  FADD.FTZ R157, R157, R8 ;  /* 0x000000089d9d7221 */ /* 0x000fe20000010000 */
[----:B--2---:R-:W-:Y:S02]  /*1cdd0*/  IMAD.MOV.U32 R122, RZ, RZ, R2 ;  /* 0x000000ffff7a7224 */ /* 0x004fe400078e0002 */
[----:B------:R-:W-:Y:S01]  /*1cde0*/  FADD.FTZ R8, R158, R167 ;  /* 0x000000a79e087221 */ /* 0x000fe20000010000 */
[C---:B------:R-:W-:Y:S03]  /*1cdf0*/  HMMA.16816.F32 R76, R68.reuse, R78, R40 ;  /* 0x0000004e444c723c */ /* 0x040fe60000001828 */
[----:B------:R-:W-:Y:S01]  /*1ce00*/  FADD.FTZ R160, R160, R157 ;  /* 0x0000009da0a07221 */ /* 0x000fe20000010000 */
[----:B------:R-:W-:Y:S03]  /*1ce10*/  FADD.FTZ R8, R159, R8 ;  /* 0x000000089f087221 */ /* 0x000fe60000010000 */
[----:B------:R-:W-:Y:S01]  /*1ce20*/  FADD.FTZ R147, R147, R160 ;  /* 0x000000a093937221 */ /* 0x000fe20000010000 */
[----:B------:R-:W-:Y:S01]  /*1ce30*/  FADD.FTZ R153, R153, R8 ;  /* 0x0000000899997221 */ /* 0x000fe20000010000 */
[C---:B---3--:R-:W-:Y:S03]  /*1ce40*/  HMMA.16816.F32 R72, R68.reuse, R4, R44 ;  /* 0x000000044448723c */ /* 0x048fe6000000182c */
[----:B------:R-:W-:Y:S01]  /*1ce50*/  FADD.FTZ R164, R164, R147 ;  /* 0x00000093a4a47221 */ /* 0x000fe20000010000 */
[----:B------:R-:W-:Y:S03]  /*1ce60*/  FADD.FTZ R162, R162, R153 ;  /* 0x00000099a2a27221 */ /* 0x000fe60000010000 */
[----:B------:R-:W-:Y:S01]  /*1ce70*/  FADD.FTZ R141, R141, R164 ;  /* 0x000000a48d8d7221 */ /* 0x000fe20000010000 */
        /* <DEDUP_REMOVED lines=13> */
.L_x_2054:
        /* <DEDUP_REMOVED lines=10> */
.L_x_2073:
[----:B------:R-:W2:Y:S01]  /*1cff0*/  S2UR UR6, SR_CgaCtaId ;  /* 0x00000000000679c3 */ /* 0x000ea20000008800 */
[----:B---34-:R-:W-:Y:S01]  /*1d000*/  FADD.FTZ R8, R8, R10 ;  /* 0x0000000a08087221 */ /* 0x018fe20000010000 */
[C---:B------:R-:W-:Y:S01]  /*1d010*/  SHF.L.U32 R4, R184.reuse, 0x1, RZ ;  /* 0x00000001b8047819 */ /* 0x040fe200000006ff */
[----:B------:R-:W3:Y:S01]  /*1d020*/  MUFU.RCP R5, R6 ;  /* 0x0000000600057308 */ /* 0x000ee20000001000 */
[----:B------:R-:W-:Y:S01]  /*1d030*/  SHF.L.U32 R3, R184, 0x4, RZ ;  /* 0x00000004b8037819 */ /* 0x000fe200000006ff */
[----:B------:R-:W-:Y:S01]  /*1d040*/  UMOV UR7, 0x400 ;  /* 0x0000040000077882 */ /* 0x000fe20000000000 */
[----:B------:R-:W-:Y:S02]  /*1d050*/  LOP3.LUT R4, R4, 0x6, RZ, 0xc0, !PT ;  /* 0x0000000604047812 */ /* 0x000fe400078ec0ff */
[----:B------:R-:W-:Y:S02]  /*1d060*/  FSETP.NE.FTZ.AND P3, PT, R6, RZ, PT ;  /* 0x000000ff0600720b */ /* 0x000fe40003f75000 */
[----:B------:R-:W-:Y:S01]  /*1d070*/  LOP3.LUT R3, R4, 0x3e00, R3, 0xf8, !PT ;  /* 0x00003e0004037812 */ /* 0x000fe200078ef803 */
[----:B------:R-:W4:Y:S01]  /*1d080*/  MUFU.RCP R9, R8 ;  /* 0x0000000800097308 */ /* 0x000f220000001000 */
[----:B------:R-:W-:-:S02]  /*1d090*/  SHF.L.U32 R4, R184, 0x3, RZ ;  /* 0x00000003b8047819 */ /* 0x000fc400000006ff */
[----:B------:R-:W-:Y:S02]  /*1d0a0*/  FSETP.NE.FTZ.AND P2, PT, R8, RZ, PT ;  /* 0x000000ff0800720b */ /* 0x000fe40003f55000 */
[----:B------:R-:W-:Y:S02]  /*1d0b0*/  LOP3.LUT R11, R4, 0xc0, RZ, 0xc0, !PT ;  /* 0x000000c0040b7812 */ /* 0x000fe400078ec0ff */
[----:B------:R-:W-:Y:S02]  /*1d0c0*/  LOP3.LUT R3, R3, 0x20, R4, 0xf8, !PT ;  /* 0x0000002003037812 */ /* 0x000fe400078ef804 */
[----:B------:R-:W-:Y:S02]  /*1d0d0*/  LOP3.LUT R4, R11, 0x18, R184, 0xf8, !PT ;  /* 0x000000180b047812 */ /* 0x000fe400078ef8b8 */
[----:B---3--:R-:W-:Y:S01]  /*1d0e0*/  FSEL R5, R5, 1, P3 ;  /* 0x3f80000005057808 */ /* 0x008fe20001800000 */
[----:B--2---:R-:W-:Y:S01]  /*1d0f0*/  ULEA UR6, UR6, UR7, 0x18 ;  /* 0x0000000706067291 */ /* 0x004fe2000f8ec0ff */
[----:B------:R-:W-:-:S02]  /*1d100*/  SHF.L.U32 R10, R184, 0x2, RZ ;  /* 0x00000002b80a7819 */ /* 0x000fc400000006ff */
[----:B------:R-:W-:Y:S01]  /*1d110*/  LOP3.LUT R3, R3, R4, RZ, 0xfc, !PT ;  /* 0x0000000403037212 */ /* 0x000fe200078efcff */
[----:B------:R-:W-:Y:S01]  /*1d120*/  FMUL.FTZ R112, R5, R112 ;  /* 0x0000007005707220 */ /* 0x000fe20000410000 */
[----:B----4-:R-:W-:Y:S01]  /*1d130*/  FSEL R9, R9, 1, P2 ;  /* 0x3f80000009097808 */ /* 0x010fe20001000000 */
[C---:B------:R-:W-:Y:S01]  /*1d140*/  FMUL.FTZ R113, R5.reuse, R113 ;  /* 0x0000007105717220 */ /* 0x040fe20000410000 */
[C---:B------:R-:W-:Y:S01]  /*1d150*/  LOP3.LUT R4, R10.reuse, 0x20, RZ, 0xc0, !PT ;  /* 0x000000200a047812 */ /* 0x040fe200078ec0ff */
[----:B------:R-:W-:Y:S01]  /*1d160*/  FMUL.FTZ R108, R5, R108 ;  /* 0x0000006c056c7220 */ /* 0x000fe20000410000 */
[----:B------:R-:W-:Y:S01]  /*1d170*/  LEA R3, R3, UR6, 0x1 ;  /* 0x0000000603037c11 */ /* 0x000fe2000f8e08ff */
[C---:B------:R-:W-:Y:S01]  /*1d180*/  FMUL.FTZ R114, R9.reuse, R114 ;  /* 0x0000007209727220 */ /* 0x040fe20000410000 */
[----:B------:R-:W-:Y:S01]  /*1d190*/  FMUL.FTZ R115, R9, R115 ;  /* 0x0000007309737220 */ /* 0x000fe20000410000 */
[----:B------:R-:W-:Y:S01]  /*1d1a0*/  FMUL.FTZ R109, R5, R109 ;  /* 0x0000006d056d7220 */ /* 0x000fe20000410000 */
[C---:B------:R-:W-:Y:S01]  /*1d1b0*/  FMUL.FTZ R110, R9.reuse, R110 ;  /* 0x0000006e096e7220 */ /* 0x040fe20000410000 */
        /* <DEDUP_REMOVED lines=9> */
[----:B------:R-:W-:Y:S01]  /*1d250*/  LOP3.LUT R10, R10, 0x40, RZ, 0xc0, !PT ;  /* 0x000000400a0a7812 */ /* 0x000fe200078ec0ff */
[C---:B------:R-:W-:Y:S01]  /*1d260*/  FMUL.FTZ R96, R5.reuse, R96 ;  /* 0x0000006005607220 */ /* 0x040fe20000410000 */
[----:B------:R-:W-:Y:S01]  /*1d270*/  FMUL.FTZ R97, R5, R97 ;  /* 0x0000006105617220 */ /* 0x000fe20000410000 */
[C---:B------:R-:W-:Y:S01]  /*1d280*/  FMUL.FTZ R98, R9.reuse, R98 ;  /* 0x0000006209627220 */ /* 0x040fe20000410000 */
[----:B------:R-:W-:Y:S01]  /*1d290*/  FMUL.FTZ R99, R9, R99 ;  /* 0x0000006309637220 */ /* 0x000fe20000410000 */
[----:B------:R-:W-:Y:S01]  /*1d2a0*/  IADD3 R11, PT, PT, R3, -R4, RZ ;  /* 0x80000004030b7210 */ /* 0x000fe20007ffe0ff */
[C---:B------:R-:W-:Y:S01]  /*1d2b0*/  FMUL.FTZ R92, R5.reuse, R92 ;  /* 0x0000005c055c7220 */ /* 0x040fe20000410000 */
[----:B------:R-:W-:Y:S01]  /*1d2c0*/  FMUL.FTZ R93, R5, R93 ;  /* 0x0000005d055d7220 */ /* 0x000fe20000410000 */
[C---:B------:R-:W-:Y:S01]  /*1d2d0*/  FMUL.FTZ R94, R9.reuse, R94 ;  /* 0x0000005e095e7220 */ /* 0x040fe20000410000 */
[----:B------:R-:W-:Y:S01]  /*1d2e0*/  FMUL.FTZ R95, R9, R95 ;  /* 0x0000005f095f7220 */ /* 0x000fe20000410000 */
[----:B------:R-:W-:Y:S01]  /*1d2f0*/  F2FP.F16.F32.PACK_AB R112, R113, R112 ;  /* 0x000000707170723e */ /* 0x000fe200000000ff */
[----:B------:R-:W-:Y:S01]  /*1d300*/  FMUL.FTZ R88, R5, R88 ;  /* 0x0000005805587220 */ /* 0x000fe20000410000 */
[----:B------:R-:W-:Y:S01]  /*1d310*/  F2FP.F16.F32.PACK_AB R114, R115, R114 ;  /* 0x000000727372723e */ /* 0x000fe200000000ff */
        /* <DEDUP_REMOVED lines=26> */
[C---:B------:R-:W-:Y:S01]  /*1d4c0*/  FMUL.FTZ R73, R5.reuse, R73 ;  /* 0x0000004905497220 */ /* 0x040fe20000410000 */
[----:B------:R-:W-:Y:S01]  /*1d4d0*/  FMUL.FTZ R68, R5, R68 ;  /* 0x0000004405447220 */ /* 0x000fe20000410000 */
[C---:B------:R-:W-:Y:S01]  /*1d4e0*/  FMUL.FTZ R74, R9.reuse, R74 ;  /* 0x0000004a094a7220 */ /* 0x040fe20000410000 */
[C---:B------:R-:W-:Y:S01]  /*1d4f0*/  FMUL.FTZ R75, R9.reuse, R75 ;  /* 0x0000004b094b7220 */ /* 0x040fe20000410000 */
[----:B------:R-:W-:Y:S01]  /*1d500*/  FMUL.FTZ R70, R9, R70 ;  /* 0x0000004609467220 */ /* 0x000fe20000410000 */
[----:B------:R-:W-:Y:S01]  /*1d510*/  F2FP.F16.F32.PACK_AB R92, R93, R92 ;  /* 0x0000005c5d5c723e */ /* 0x000fe200000000ff */
[----:B------:R-:W-:Y:S01]  /*1d520*/  STS [R3], R112 ;  /* 0x0000007003007388 */ /* 0x000fe20000000800 */
[----:B------:R-:W-:Y:S01]  /*1d530*/  F2FP.F16.F32.PACK_AB R94, R95, R94 ;  /* 0x0000005e5f5e723e */ /* 0x000fe200000000ff */
[----:B------:R-:W-:Y:S01]  /*1d540*/  FMUL.FTZ R5, R5, R69 ;  /* 0x0000004505057220 */ /* 0x000fe20000410000 */
[----:B------:R-:W-:Y:S01]  /*1d550*/  FMUL.FTZ R9, R9, R71 ;  /* 0x0000004709097220 */ /* 0x000fe20000410000 */
        /* <DEDUP_REMOVED lines=32> */
[----:B------:R-:W-:Y:S04]  /*1d760*/  STS [R13+0x2220], R74 ;  /* 0x0022204a0d007388 */ /* 0x000fe80000000800 */
[----:B------:R3:W-:Y:S04]  /*1d770*/  STS [R15+0x2030], R5 ;  /* 0x002030050f007388 */ /* 0x0007e80000000800 */
[----:B------:R4:W-:Y:S04]  /*1d780*/  STS [R15+0x2230], R9 ;  /* 0x002230090f007388 */ /* 0x0009e80000000800 */
[----:B------:R-:W2:Y:S01]  /*1d790*/  LD.E.U8 R4, desc[UR4][R120.64+0x1c8] ;  /* 0x0001c80478047980 */ /* 0x000ea2000c101100 */
[----:B------:R-:W-:-:S03]  /*1d7a0*/  ISETP.NE.AND P0, PT, R204, -0x1, PT ;  /* 0xffffffffcc00780c */ /* 0x000fc60003f05270 */
[----:B------:R-:W3:Y:S04]  /*1d7b0*/  LD.E.64 R40, desc[UR4][R120.64+0x88] ;  /* 0x0000880478287980 */ /* 0x000ee8000c101b00 */
[----:B------:R4:W5:Y:S06]  /*1d7c0*/  LD.E.64 R36, desc[UR4][R120.64+0x90] ;  /* 0x0000900478247980 */ /* 0x00096c000c101b00 */
[----:B------:R4:W5:Y:S01]  /*1d7d0*/  @!P0 LD.E.64 R38, desc[UR4][R120.64+0x80] ;  /* 0x0000800478268980 */ /* 0x000962000c101b00 */
[----:B--2---:R-:W-:-:S13]  /*1d7e0*/  ISETP.NE.AND P1, PT, R4, RZ, PT ;  /* 0x000000ff0400720c */ /* 0x004fda0003f25270 */
[----:B------:R-:W2:Y:S04]  /*1d7f0*/  @!P1 LD.E R10, desc[UR4][R120.64+0x60] ;  /* 0x00006004780a9980 */ /* 0x000ea8000c101900 */
[----:B------:R-:W4:Y:S01]  /*1d800*/  @!P1 LD.E R31, desc[UR4][R120.64+0xb4] ;  /* 0x0000b404781f9980 */ /* 0x000f22000c101900 */
[----:B------:R-:W1:Y:S01]  /*1d810*/  @P2 MUFU.LG2 R8, R8 ;  /* 0x0000000800082308 */ /* 0x000e620000000c00 */
[----:B------:R-:W2:Y:S07]  /*1d820*/  S2R R4, SR_TID.X ;  /* 0x0000000000047919 */ /* 0x000eae0000002100 */
[----:B------:R-:W1:Y:S01]  /*1d830*/  @P3 MUFU.LG2 R6, R6 ;  /* 0x0000000600063308 */ /* 0x000e620000000c00 */
[----:B------:R-:W-:Y:S01]  /*1d840*/  BSSY.RECONVERGENT B0, `(.L_x_2063) ;  /* 0x0000011000007945 */ /* 0x000fe20003800200 */
[----:B------:R-:W-:Y:S01]  /*1d850*/  MOV R3, 0x7f800000 ;  /* 0x7f80000000037802 */ /* 0x000fe20000000f00 */
[----:B---3--:R-:W-:Y:S01]  /*1d860*/  @P0 IMAD.WIDE.U32 R42, R40, R204, RZ ;  /* 0x000000cc282a0225 */ /* 0x008fe200078e00ff */
[----:B------:R-:W-:-:S03]  /*1d870*/  MOV R28, 0x7f800000 ;  /* 0x7f800000001c7802 */ /* 0x000fc60000000f00 */
[----:B-1----:R-:W-:-:S04]  /*1d880*/  @P2 FMUL.FTZ R5, R8, 0.69314718246459960938 ;  /* 0x3f31721808052820 */ /* 0x002fc80000410000 */
[----:B-----5:R-:W-:Y:S01]  /*1d890*/  @P2 FFMA.FTZ R3, R7, R0, R5 ;  /* 0x0000000007032223 */ /* 0x020fe20000010005 */
[----:B------:R-:W-:Y:S01]  /*1d8a0*/  @P3 FMUL.FTZ R12, R6, 0.69314718246459960938 ;  /* 0x3f317218060c3820 */ /* 0x000fe20000410000 */
[----:B------:R-:W-:-:S03]  /*1d8b0*/  @P0 IMAD R0, R41, R204, RZ ;  /* 0x000000cc29000224 */ /* 0x000fc600078e02ff */
[----:B------:R-:W-:Y:S01]  /*1d8c0*/  @P3 FFMA.FTZ R28, R7, R2, R12 ;  /* 0x00000002071c3223 */ /* 0x000fe2000001000c */
[----:B--2---:R-:W-:-:S04]  /*1d8d0*/  @!P1 IMAD R10, R200, R10, R199 ;  /* 0x0000000ac80a9224 */ /* 0x004fc800078e02c7 */
[----:B----4-:R-:W-:Y:S01]  /*1d8e0*/  @!P1 IMAD R31, R10, R31, RZ ;  /* 0x0000001f0a1f9224 */ /* 0x010fe200078e02ff */
[----:B------:R-:W-:Y:S06]  /*1d8f0*/  @!P1 BRA `(.L_x_2064) ;  /* 0x0000000000149947 */ /* 0x000fec0003800000 */
[----:B------:R-:W2:Y:S04]  /*1d900*/  @!P0 LD.E R5, desc[UR4][R120.64+0xb4] ;  /* 0x0000b40478058980 */ /* 0x000ea8000c101900 */
[----:B------:R-:W3:Y:S01]  /*1d910*/  LD.E R2, desc[UR4][R120.64+0xd4] ;  /* 0x0000d40478027980 */ /* 0x000ee2000c101900 */
[----:B--2---:R-:W-:Y:S02]  /*1d920*/  @!P0 IMAD R204, R200, R5, RZ ;  /* 0x00000005c8cc8224 */ /* 0x004fe400078e02ff */
[----:B---3--:R-:W-:-:S05]  /*1d930*/  IMAD R31, R199, R2, RZ ;  /* 0x00000002c71f7224 */ /* 0x008fca00078e02ff */
[----:B------:R-:W-:Y:S02]  /*1d940*/  IADD3 R31, PT, PT, R31, R204, RZ ;  /* 0x000000cc1f1f7210 */ /* 0x000fe40007ffe0ff */
.L_x_2064:
[----:B------:R-:W-:Y:S05]  /*1d950*/  BSYNC.RECONVERGENT B0 ;  /* 0x0000000000007941 */ /* 0x000fea0003800200 */
.L_x_2063:
[----:B------:R1:W5:Y:S01]  /*1d960*/  LD.E.64 R44, desc[UR4][R120.64+0x70] ;  /* 0x00007004782c7980 */ /* 0x000362000c101b00 */
[----:B------:R-:W-:Y:S05]  /*1d970*/  WARPSYNC.ALL ;  /* 0x0000000000007948 */ /* 0x000fea0003800000 */
[----:B------:R1:W5:Y:S01]  /*1d980*/  LD.E.64 R46, desc[UR4][R120.64+0xa0] ;  /* 0x0000a004782e7980 */ /* 0x000362000c101b00 */
[----:B------:R-:W-:Y:S01]  /*1d990*/  SHF.R.U32.HI R2, RZ, 0x2, R4 ;  /* 0x00000002ff027819 */ /* 0x000fe20000011604 */
        /* <DEDUP_REMOVED lines=13> */
[----:B------:R-:W-:Y:S01]  /*1da70*/  LOP3.LUT R34, R29, 0x7, R2, 0xf8, !PT ;  /* 0x000000071d227812 */ /* 0x000fe200078ef802 */
[----:B------:R-:W-:-:S03]  /*1da80*/  IMAD.IADD R29, R205, 0x1, -R202 ;  /* 0x00000001cd1d7824 */ /* 0x000fc600078e0aca */
        /* <DEDUP_REMOVED lines=9> */
.L_x_2066:
[----:B------:R-:W-:Y:S05]  /*1db20*/  BSYNC.RECONVERGENT B0 ;  /* 0x0000000000007941 */ /* 0x000fea0003800200 */
.L_x_2065:
        /* <DEDUP_REMOVED lines=33> */
.L_x_2068:
[----:B------:R-:W-:Y:S05]  /*1dd40*/  BSYNC.RECONVERGENT B0 ;  /* 0x0000000000007941 */ /* 0x000fea0003800200 */
.L_x_2067:
[----:B------:R-:W-:-:S04]  /*1dd50*/  MOV R199, 0x0 ;  /* 0x0000000000c77802 */ /* 0x000fc80000000f00 */
[----:B-12345:R-:W-:Y:S05]  /*1dd60*/  @P1 RET.REL.NODEC R198 `(_ZN5flash24flash_fwd_splitkv_kernelI23Flash_fwd_kernel_traitsILi96ELi64ELi128ELi4ELb0ELb0EN7cutlass6half_tE19Flash_kernel_traitsILi96ELi64ELi128ELi4ES3_EELb0ELb1ELb0ELb0ELb0ELb0ELb0ELb1EEEvNS_16Flash_fwd_paramsE) ;  /* 0xfffffe20c6a41950 */ /* 0x03efea0003c3ffff */
        /* <DEDUP_REMOVED lines=16> */
[----:B-1----:R-:W-:Y:S05]  /*1de70*/  @P0 RET.REL.NODEC R198 `(_ZN5flash24flash_fwd_splitkv_kernelI23Flash_fwd_kernel_traitsILi96ELi64ELi128ELi4ELb0ELb0EN7cutlass6half_tE19Flash_kernel_traitsILi96ELi64ELi128ELi4ES3_EELb0ELb1ELb0ELb0ELb0ELb0ELb0ELb1EEEvNS_16Flash_fwd_paramsE) ;  /* 0xfffffe20c6600950 */ /* 0x002fea0003c3ffff */
[----:B------:R-:W-:Y:S01]  /*1de80*/  MOV R199, 0x0 ;  /* 0x0000000000c77802 */ /* 0x000fe20000000f00 */
[----:B------:R1:W-:Y:S03]  /*1de90*/  ST.E.128 desc[UR4][R2.64+0x80], R24 ;  /* 0x0000801802007985 */ /* 0x0003e6000c101d04 */
[----:B-1----:R-:W-:Y:S05]  /*1dea0*/  RET.REL.NODEC R198 `(_ZN5flash24flash_fwd_splitkv_kernelI23Flash_fwd_kernel_traitsILi96ELi64ELi128ELi4ELb0ELb0EN7cutlass6half_tE19Flash_kernel_traitsILi96ELi64ELi128ELi4ES3_EELb0ELb1ELb0ELb0ELb0ELb0ELb0ELb1EEEvNS_16Flash_fwd_paramsE) ;  /* 0xfffffe20c6547950 */ /* 0x002fea0003c3ffff */
.L_x_2062:
[----:B------:R-:W-:Y:S01]  /*1deb0*/  MOV R4, 0x2 ;  /* 0x0000000200047802 */ /* 0x000fe20000000f00 */
[----:B------:R-:W-:Y:S01]  /*1dec0*/  IMAD.MOV.U32 R3, RZ, RZ, 0x1f ;  /* 0x0000001fff037424 */ /* 0x000fe200078e00ff */
[----:B------:R-:W-:-:S07]  /*1ded0*/  MOV R5, 0xffffffff ;  /* 0xffffffff00057802 */ /* 0x000fce0000000f00 */
[----:B-1---5:R-:W-:Y:S05]  /*1dee0*/  WARPSYNC.COLLECTIVE R5, `(.L_x_2069) ;  /* 0x0000000005087348 */ /* 0x022fea0003c00000 */
[----:B------:R2:W3:Y:S02]  /*1def0*/  SHFL.BFLY P0, R10, R219, R4, R3 ;  /* 0x0c000004db0a7389 */ /* 0x0004e40000000003 */
[----:B-123-5:R-:W-:Y:S05]  /*1df00*/  ENDCOLLECTIVE ;  /* 0x000000000000791b */ /* 0x02efea0003800000 */
.L_x_2069:
[----:B------:R-:W-:Y:S02]  /*1df10*/  IMAD.MOV.U32 R6, RZ, RZ, R10 ;  /* 0x000000ffff067224 */ /* 0x000fe400078e000a */
[----:B------:R-:W-:Y:S02]  /*1df20*/  IMAD.MOV.U32 R4, RZ, RZ, 0x1 ;  /* 0x00000001ff047424 */ /* 0x000fe400078e00ff */
[----:B------:R-:W-:-:S05]  /*1df30*/  FADD.FTZ R9, R6, R219 ;  /* 0x000000db06097221 */ /* 0x000fca0000010000 */
[----:B------:R-:W-:-:S07]  /*1df40*/  MOV R219, R9 ;  /* 0x0000000900db7202 */ /* 0x000fce0000000f00 */
[----:B------:R-:W-:Y:S05]  /*1df50*/  WARPSYNC.COLLECTIVE R5, `(.L_x_2070) ;  /* 0x0000000005087348 */ /* 0x000fea0003c00000 */
[----:B------:R1:W2:Y:S02]  /*1df60*/  SHFL.BFLY P0, R10, R219, R4, R3 ;  /* 0x0c000004db0a7389 */ /* 0x0002a40000000003 */
[----:B-12---:R-:W-:Y:S05]  /*1df70*/  ENDCOLLECTIVE ;  /* 0x000000000000791b */ /* 0x006fea0003800000 */
.L_x_2070:
[----:B------:R-:W-:Y:S01]  /*1df80*/  MOV R219, R220 ;  /* 0x000000dc00db7202 */ /* 0x000fe20000000f00 */
[----:B------:R-:W-:Y:S01]  /*1df90*/  IMAD.MOV.U32 R4, RZ, RZ, 0x2 ;  /* 0x00000002ff047424 */ /* 0x000fe200078e00ff */
[----:B------:R-:W-:-:S07]  /*1dfa0*/  MOV R6, R10 ;  /* 0x0000000a00067202 */ /* 0x000fce0000000f00 */
[----:B------:R-:W-:Y:S05]  /*1dfb0*/  WARPSYNC.COLLECTIVE R5, `(.L_x_2071) ;  /* 0x0000000005087348 */ /* 0x000fea0003c00000 */
[----:B------:R1:W2:Y:S02]  /*1dfc0*/  SHFL.BFLY P0, R10, R219, R4, R3 ;  /* 0x0c000004db0a7389 */ /* 0x0002a40000000003 */
[----:B-12---:R-:W-:Y:S05]  /*1dfd0*/  ENDCOLLECTIVE ;  /* 0x000000000000791b */ /* 0x006fea0003800000 */
.L_x_2071:
[----:B------:R-:W-:Y:S01]  /*1dfe0*/  FADD.FTZ R6, R9, R6 ;  /* 0x0000000609067221 */ /* 0x000fe20000010000 */
[----:B------:R-:W-:Y:S01]  /*1dff0*/  FADD.FTZ R8, R10, R220 ;  /* 0x000000dc0a087221 */ /* 0x000fe20000010000 */
[----:B------:R-:W-:-:S04]  /*1e000*/  MOV R4, 0x1 ;  /* 0x0000000100047802 */ /* 0x000fc80000000f00 */
[----:B------:R-:W-:-:S07]  /*1e010*/  MOV R219, R8 ;  /* 0x0000000800db7202 */ /* 0x000fce0000000f00 */
[----:B------:R-:W-:Y:S05]  /*1e020*/  WARPSYNC.COLLECTIVE R5, `(.L_x_2072) ;  /* 0x0000000005087348 */ /* 0x000fea0003c00000 */
[----:B------:R1:W2:Y:S02]  /*1e030*/  SHFL.BFLY P0, R10, R219, R4, R3 ;  /* 0x0c000004db0a7389 */ /* 0x0002a40000000003 */
[----:B-12---:R-:W-:Y:S05]  /*1e040*/  ENDCOLLECTIVE ;  /* 0x000000000000791b */ /* 0x006fea0003800000 */
.L_x_2072:
[----:B------:R-:W-:Y:S05]  /*1e050*/  BRA `(.L_x_2073) ;  /* 0xffffffec00e47947 */ /* 0x000fea000383ffff */
.L_x_2074:
        /* <DEDUP_REMOVED lines=10> */
.L_x_11638:


//--------------------- .text._ZN5flash24flash_fwd_splitkv_kernelI23Flash_fwd_kernel_traitsILi96ELi64ELi128ELi4ELb0ELb0EN7cutlass6half_tE19Flash_kernel_traitsILi96ELi64ELi128ELi4ES3_EELb0ELb1ELb0ELb0ELb0ELb1ELb0ELb1EEEvNS_16Flash_fwd_paramsE --------------------------
	.section	.text._ZN5flash24flash_fwd_splitkv_kernelI23Flash_fwd_kernel_traitsILi96ELi64ELi128ELi4ELb0ELb0EN7cutlass6half_tE19Flash_kernel_traitsILi96ELi64ELi128ELi4ES3_EELb0ELb1ELb0ELb0ELb0ELb1ELb0ELb1EEEvNS_16Flash_fwd_paramsE,"ax",@progbits
	.align	128
        .global         _ZN5flash24flash_fwd_splitkv_kernelI23Flash_fwd_kernel_traitsILi96ELi64ELi128ELi4ELb0ELb0EN7cutlass6half_tE19Flash_kernel_traitsILi96ELi64ELi128ELi4ES3_EELb0ELb1ELb0ELb0ELb0ELb1ELb0ELb1EEEvNS_16Flash_fwd_paramsE
        .type           _ZN5flash24flash_fwd_splitkv_kernelI23Flash_fwd_kernel_traitsILi96ELi64ELi128ELi4ELb0ELb0EN7cutlass6half_tE19Flash_kernel_traitsILi96ELi64ELi128ELi4ES3_EELb0ELb1ELb0ELb0ELb0ELb1ELb0ELb1EEEvNS_16Flash_fwd_paramsE,@function
        .size           _ZN5flash24flash_fwd_splitkv_kernelI23Flash_fwd_kernel_traitsILi96ELi64ELi128ELi4ELb0ELb0EN7cutlass6half_tE19Flash_kernel_traitsILi96ELi64ELi128ELi4ES3_EELb0ELb1ELb0ELb0ELb0ELb1ELb0ELb1EEEvNS_16Flash_fwd_paramsE,(.L_x_11639 - _ZN5flash24flash_fwd_splitkv_kernelI23Flash_fwd_kernel_traitsILi96ELi64ELi128ELi4ELb0ELb0EN7cutlass6half_tE19Flash_kernel_traitsILi96ELi64ELi128ELi4ES3_EELb0ELb1ELb0ELb0ELb0ELb1ELb0ELb1EEEvNS_16Flash_fwd_paramsE)
        .other          _ZN5flash24flash_fwd_splitkv_kernelI23Flash_fwd_kernel_traitsILi96ELi64ELi128ELi4ELb0ELb0EN7cutlass6half_tE19Flash_kernel_traitsILi96ELi64ELi128ELi4ES3_EELb0ELb1ELb0ELb0ELb0ELb1ELb0ELb1EEEvNS_16Flash_fwd_paramsE,@"STO_CUDA_ENTRY STV_DEFAULT"
_ZN5flash24flash_fwd_splitkv_kernelI23Flash_fwd_kernel_traitsILi96ELi64ELi128ELi4ELb0ELb0EN7cutlass6half_tE19Flash_kernel_traitsILi96ELi64ELi128ELi4ES3_EELb0ELb1ELb0ELb0ELb0ELb1ELb0ELb1EEEvNS_16Flash_fwd_paramsE:
.text._ZN5flash24flash_fwd_splitkv_kernelI23Flash_fwd_kernel_traitsILi96ELi64ELi128ELi4ELb0ELb0EN7cutlass6half_tE19Flash_kernel_traitsILi96ELi64ELi128ELi4ES3_EELb0ELb1ELb0ELb0ELb0ELb1ELb0ELb1EEEvNS_16Flash_fwd_paramsE:
[----:B------:R-:W-:Y:S01]  /*0000*/  LDC R1, c[0x0][0x37c] ;  /* 0x0000df00ff017b82 */ /* 0x000fe20000000800 */
[----:B------:R-:W1:Y:S07]  /*0010*/  S2R R23, SR_CTAID.X ;  /* 0x0000000000177919 */ /* 0x000e6e0000002500 */
[----:B------:R-:W2:Y:S01]  /*0020*/  LDC.64 R120, c[0x0][0x348] ;  /* 0x0000d200ff787b82 */ /* 0x000ea20000000a00 */
[----:B------:R-:W-:Y:S01]  /*0030*/  BSSY.RECONVERGENT B4, `(.L_x_2075) ;  /* 0x0000005000047945 */ /* 0x000fe20003800200 */
[----:B------:R-:W-:Y:S01]  /*0040*/  MOV R210, 0x80 ;  /* 0x0000008000d27802 */ /* 0x000fe20000000f00 */
[----:B------:R-:W3:Y:S01]  /*0050*/  S2R R212, SR_CTAID.Y ;  /* 0x0000000000d47919 */ /* 0x000ee20000002600 */
[----:B------:R-:W4:Y:S05]  /*0060*/  S2R R211, SR_CTAID.Z ;  /* 0x0000000000d37919 */ /* 0x000f2a0000002700 */
[----:B-1234-:R-:W-:Y:S05]  /*0070*/  CALL.REL.NOINC `($_ZN5flash24flash_fwd_splitkv_kernelI23Flash_fwd_kernel_traitsILi96ELi64ELi128ELi4ELb0ELb0EN7cutlass6half_tE19Flash_kernel_traitsILi96ELi64ELi128ELi4ES3_EELb0ELb1ELb0ELb0ELb0ELb1ELb0ELb1EEEvNS_16Flash_fwd_paramsE$_ZN5flash30compute_attn_1rowblock_splitkvI23Flash_fwd_kernel_traitsILi96ELi64ELi128ELi4ELb0ELb0EN7cutlass6half_tE19Flash_kernel_traitsILi96ELi64ELi128ELi4ES3_EELb0ELb1ELb0ELb0ELb0ELb1ELb0ELb1ENS_16Flash_fwd_paramsEEEvRKT8_iiiii) ;  /* 0x0000000000087944 */ /* 0x01efea0003c00000 */
[----:B------:R-:W-:Y:S05]  /*0080*/  BSYNC.RECONVERGENT B4 ;  /* 0x0000000000047941 */ /* 0x000fea0003800200 */
.L_x_2075:
[----:B------:R-:W-:Y:S05]  /*0090*/  EXIT ;  /* 0x000000000000794d */ /* 0x000fea0003800000 */
        .type           $_ZN5flash24flash_fwd_splitkv_kernelI23Flash_fwd_kernel_traitsILi96ELi64ELi128ELi4ELb0ELb0EN7cutlass6half_tE19Flash_kernel_traitsILi96ELi64ELi128ELi4ES3_EELb0ELb1ELb0ELb0ELb0ELb1ELb0ELb1EEEvNS_16Flash_fwd_paramsE$_ZN5flash30compute_attn_1rowblock_splitkvI23Flash_fwd_kernel_traitsILi96ELi64ELi128ELi4ELb0ELb0EN7cutlass6half_tE19Flash_kernel_traitsILi96ELi64ELi128ELi4ES3_EELb0ELb1ELb0ELb0ELb0ELb1ELb0ELb1ENS_16Flash_fwd_paramsEEEvRKT8_iiiii,@function
        .size           $_ZN5flash24flash_fwd_splitkv_kernelI23Flash_fwd_kernel_traitsILi96ELi64ELi128ELi4ELb0ELb0EN7cutlass6half_tE19Flash_kernel_traitsILi96ELi64ELi128ELi4ES3_EELb0ELb1ELb0ELb0ELb0ELb1ELb0ELb1EEEvNS_16Flash_fwd_paramsE$_ZN5flash30compute_attn_1rowblock_splitkvI23Flash_fwd_kernel_traitsILi96ELi64ELi128ELi4ELb0ELb0EN7cutlass6half_tE19Flash_kernel_traitsILi96ELi64ELi128ELi4ES3_EELb0ELb1ELb0ELb0ELb0ELb1ELb0ELb1ENS_16Flash_fwd_paramsEEEvRKT8_iiiii,(.L_x_11639 - $_ZN5flash24flash_fwd_splitkv_kernelI23Flash_fwd_kernel_traitsILi96ELi64ELi128ELi4ELb0ELb0EN7cutlass6half_tE19Flash_kernel_traitsILi96ELi64ELi128ELi4ES3_EELb0ELb1ELb0ELb0ELb0ELb1ELb0ELb1EEEvNS_16Flash_fwd_paramsE$_ZN5flash30compute_attn_1rowblock_splitkvI23Flash_fwd_kernel_traitsILi96ELi64ELi128ELi4ELb0ELb0EN7cutlass6half_tE19Flash_kernel_traitsILi96ELi64ELi128ELi4ES3_EELb0ELb1ELb0ELb0ELb0ELb1ELb0ELb1ENS_16Flash_fwd_paramsEEEvRKT8_iiiii)
$_ZN5flash24flash_fwd_splitkv_kernelI23Flash_fwd_kernel_traitsILi96ELi64ELi128ELi4ELb0ELb0EN7cutlass6half_tE19Flash_kernel_traitsILi96ELi64ELi128ELi4ES3_EELb0ELb1ELb0ELb0ELb0ELb1ELb0ELb1EEEvNS_16Flash_fwd_paramsE$_ZN5flash30compute_attn_1rowblock_splitkvI23Flash_fwd_kernel_traitsILi96ELi64ELi128ELi4ELb0ELb0EN7cutlass6half_tE19Flash_kernel_traitsILi96ELi64ELi128ELi4ES3_EELb0ELb1ELb0ELb0ELb0ELb1ELb0ELb1ENS_16Flash_fwd_paramsEEEvRKT8_iiiii:
        /* <DEDUP_REMOVED lines=39> */
.L_x_2077:
[----:B------:R-:W-:Y:S05]  /*0310*/  BSYNC.RECONVERGENT B0 ;  /* 0x0000000000007941 */ /* 0x000fea0003800200 */
.L_x_2076:
[----:B------:R-:W-:Y:S04]  /*0320*/  BSSY.RECONVERGENT B0, `(.L_x_2078) ;  /* 0x0000007000007945 */ /* 0x000fe80003800200 */
[----:B------:R-:W-:Y:S05]  /*0330*/  @!P3 BRA `(.L_x_2079) ;  /* 0x000000000014b947 */ /* 0x000fea0003800000 */
[----:B-----5:R-:W2:Y:S02]  /*0340*/  LD.E.U8 R0, desc[UR4][R120.64+0x1b2] ;  /* 0x0001b20478007980 */ /* 0x020ea4000c101100 */
[----:B--2---:R-:W-:-:S13]  /*0350*/  ISETP.NE.AND P1, PT, R0, RZ, PT ;  /* 0x000000ff0000720c */ /* 0x004fda0003f25270 */
[----:B------:R-:W2:Y:S02]  /*0360*/  @P1 LD.E R7, desc[UR4][R8.64+0x4] ;  /* 0x0000040408071980 */ /* 0x000ea4000c101900 */
[----:B--2---:R-:W-:-:S06]  /*0370*/  @P1 IADD3 R0, PT, PT, R7, -R12, RZ ;  /* 0x8000000c07001210 */ /* 0x004fcc0007ffe0ff */
[----:B------:R2:W5:Y:S02]  /*0380*/  @!P1 LD.E R0, desc[UR4][R8.64] ;  /* 0x0000000408009980 */ /* 0x000564000c101900 */
.L_x_2079:
[----:B------:R-:W-:Y:S05]  /*0390*/  BSYNC.RECONVERGENT B0 ;  /* 0x0000000000007941 */ /* 0x000fea0003800200 */
.L_x_2078:
        /* <DEDUP_REMOVED lines=9> */
.L_x_2081:
[----:B------:R-:W3:Y:S01]  /*0430*/  LD.E.64 R2, desc[UR4][R120.64+0x108] ;  /* 0x0001080478027980 */ /* 0x000ee2000c101b00 */
[----:B------:R-:W-:Y:S01]  /*0440*/  BSSY.RECONVERGENT B0, `(.L_x_2083) ;  /* 0x0000006000007945 */ /* 0x000fe20003800200 */
[----:B------:R-:W-:Y:S01]  /*0450*/  IMAD.MOV.U32 R68, RZ, RZ, RZ ;  /* 0x000000ffff447224 */ /* 0x000fe200078e00ff */
[----:B---3--:R-:W-:-:S04]  /*0460*/  ISETP.NE.U32.AND P0, PT, R2, RZ, PT ;  /* 0x000000ff0200720c */ /* 0x008fc80003f05070 */
[----:B------:R-:W-:-:S13]  /*0470*/  ISETP.NE.AND.EX P0, PT, R3, RZ, PT, P0 ;  /* 0x000000ff0300720c */ /* 0x000fda0003f05300 */
[----:B------:R-:W-:Y:S05]  /*0480*/  @!P0 BRA `(.L_x_2084) ;  /* 0x0000000000048947 */ /* 0x000fea0003800000 */
[----:B------:R3:W5:Y:S02]  /*0490*/  LD.E R68, desc[UR4][R120.64+0xbc] ;  /* 0x0000bc0478447980 */ /* 0x000764000c101900 */
.L_x_2084:
[----:B------:R-:W-:Y:S05]  /*04a0*/  BSYNC.RECONVERGENT B0 ;  /* 0x0000000000007941 */ /* 0x000fea0003800200 */
.L_x_2083:
[----:B-----5:R-:W-:Y:S02]  /*04b0*/  IADD3 R68, PT, PT, R77, R68, RZ ;  /* 0x000000444d447210 */ /* 0x020fe40007ffe0ff */
.L_x_2082:
[----:B------:R-:W-:Y:S05]  /*04c0*/  BSYNC.RECONVERGENT B1 ;  /* 0x0000000000017941 */ /* 0x000fea0003800200 */
.L_x_2080:
[----:B------:R-:W-:Y:S01]  /*04d0*/  IMAD.SHL.U32 R214, R23, 0x40, RZ ;  /* 0x0000004017d67824 */ /* 0x000fe200078e00ff */
[----:B------:R-:W-:Y:S01]  /*04e0*/  MOV R2, R210 ;  /* 0x000000d200027202 */ /* 0x000fe20000000f00 */
[----:B------:R-:W-:-:S03]  /*04f0*/  IMAD.MOV.U32 R3, RZ, RZ, 0x0 ;  /* 0x00000000ff037424 */ /* 0x000fc600078e00ff */
[----:B------:R-:W-:-:S13]  /*0500*/  ISETP.GT.AND P0, PT, R217, R214, PT ;  /* 0x000000d6d900720c */ /* 0x000fda0003f04270 */
[----:B-123--:R-:W-:Y:S05]  /*0510*/  @!P0 RET.REL.NODEC R2 `(_ZN5flash24flash_fwd_splitkv_kernelI23Flash_fwd_kernel_traitsILi96ELi64ELi128ELi4ELb0ELb0EN7cutlass6half_tE19Flash_kernel_traitsILi96ELi64ELi128ELi4ES3_EELb0ELb1ELb0ELb0ELb0ELb1ELb0ELb1EEEvNS_16Flash_fwd_paramsE) ;  /* 0xfffffff802b88950 */ /* 0x00efea0003c3ffff */
        /* <DEDUP_REMOVED lines=83> */
.L_x_2087:
[----:B------:R-:W-:Y:S05]  /*0a50*/  BSYNC.RECONVERGENT B0 ;  /* 0x0000000000007941 */ /* 0x000fea0003800200 */
.L_x_2086:
        /* <DEDUP_REMOVED lines=18> */
.L_x_2089:
[----:B------:R-:W-:Y:S05]  /*0b80*/  BSYNC.RECONVERGENT B0 ;  /* 0x0000000000007941 */ /* 0x000fea0003800200 */
.L_x_2088:
[----:B------:R-:W-:Y:S01]  /*0b90*/  MOV R211, 0x0 ;  /* 0x0000000000d37802 */ /* 0x000fe20000000f00 */
[----:B------:R1:W-:Y:S03]  /*0ba0*/  @!P6 ST.E desc[UR4][R8.64], R5 ;  /* 0x000000050800e985 */ /* 0x0003e6000c101904 */
[----:B-12--5:R-:W-:Y:S05]  /*0bb0*/  @P5 RET.REL.NODEC R210 `(_ZN5flash24flash_fwd_splitkv_kernelI23Flash_fwd_kernel_traitsILi96ELi64ELi128ELi4ELb0ELb0EN7cutlass6half_tE19Flash_kernel_traitsILi96ELi64ELi128ELi4ES3_EELb0ELb1ELb0ELb0ELb0ELb1ELb0ELb1EEEvNS_16Flash_fwd_paramsE) ;  /* 0xfffffff4d2105950 */ /* 0x026fea0003c3ffff */
[----:B------:R-:W-:Y:S02]  /*0bc0*/  MOV R3, 0x7f800000 ;  /* 0x7f80000000037802 */ /* 0x000fe40000000f00 */
[----:B------:R-:W-:-:S03]  /*0bd0*/  MOV R211, 0x0 ;  /* 0x0000000000d37802 */ /* 0x000fc60000000f00 */
[----:B------:R1:W-:Y:S02]  /*0be0*/  ST.E desc[UR4][R8.64+0x80], R3 ;  /* 0x0000800308007985 */ /* 0x0003e4000c101904 */
[----:B-1----:R-:W-:Y:S05]  /*0bf0*/  RET.REL.NODEC R210 `(_ZN5flash24flash_fwd_splitkv_kernelI23Flash_fwd_kernel_traitsILi96ELi64ELi128ELi4ELb0ELb0EN7cutlass6half_tE19Flash_kernel_traitsILi96ELi64ELi128ELi4ES3_EELb0ELb1ELb0ELb0ELb0ELb1ELb0ELb1EEEvNS_16Flash_fwd_paramsE) ;  /* 0xfffffff4d2007950 */ /* 0x002fea0003c3ffff */
.L_x_2085:
        /* <DEDUP_REMOVED lines=101> */
.L_x_2091:
        /* <DEDUP_REMOVED lines=78> */
.L_x_2092:
[----:B------:R-:W-:Y:S05]  /*1730*/  BSYNC.RECONVERGENT B0 ;  /* 0x0000000000007941 */ /* 0x000fea0003800200 */
.L_x_2090:
        /* <DEDUP_REMOVED lines=209> */
.L_x_2162:
        /* <DEDUP_REMOVED lines=18> */
.L_x_2095:
[----:B------:R-:W-:Y:S05]  /*2570*/  BSYNC.RECONVERGENT B0 ;  /* 0x0000000000007941 */ /* 0x000fea0003800200 */
.L_x_2094:
        /* <DEDUP_REMOVED lines=15> */
.L_x_2097:
[----:B------:R-:W-:Y:S05]  /*2670*/  BSYNC.RECONVERGENT B0 ;  /* 0x0000000000007941 */ /* 0x000fea0003800200 */
.L_x_2096:
        /* <DEDUP_REMOVED lines=18> */
.L_x_2099:
[----:B------:R-:W-:Y:S05]  /*27a0*/  BSYNC.RECONVERGENT B0 ;  /* 0x0000000000007941 */ /* 0x000fea0003800200 */
.L_x_2098:
        /* <DEDUP_REMOVED lines=17> */
.L_x_2101:
[----:B------:R-:W-:Y:S05]  /*28c0*/  BSYNC.RECONVERGENT B0 ;  /* 0x0000000000007941 */ /* 0x000fea0003800200 */
.L_x_2100:
        /* <DEDUP_REMOVED lines=27> */
.L_x_2105:
[----:B------:R-:W-:Y:S05]  /*2a80*/  BSYNC.RECONVERGENT B0 ;  /* 0x0000000000007941 */ /* 0x000fea0003800200 */
.L_x_2104:
        /* <DEDUP_REMOVED lines=15> */
.L_x_2107:
[----:B------:R-:W-:Y:S05]  /*2b80*/  BSYNC.RECONVERGENT B0 ;  /* 0x0000000000007941 */ /* 0x000fea0003800200 */
.L_x_2106:
        /* <DEDUP_REMOVED lines=15> */
.L_x_2109:
[----:B------:R-:W-:Y:S05]  /*2c80*/  BSYNC.RECONVERGENT B0 ;  /* 0x0000000000007941 */ /* 0x000fea0003800200 */
.L_x_2108:
        /* <DEDUP_REMOVED lines=19> */
.L_x_2103:
        /* <DEDUP_REMOVED lines=62> */
.L_x_2115:
[----:B------:R-:W-:Y:S05]  /*31a0*/  BSYNC.RECONVERGENT B0 ;  /* 0x0000000000007941 */ /* 0x000fea0003800200 */
.L_x_2114:
        /* <DEDUP_REMOVED lines=52> */
.L_x_2117:
[----:B------:R-:W-:Y:S05]  /*34f0*/  BSYNC.RECONVERGENT B0 ;  /* 0x0000000000007941 */ /* 0x000fea0003800200 */
.L_x_2116:
        /* <DEDUP_REMOVED lines=51> */
.L_x_2113:
[----:B------:R-:W-:Y:S05]  /*3830*/  BSYNC.RECONVERGENT B1 ;  /* 0x0000000000017941 */ /* 0x000fea0003800200 */
.L_x_2112:
        /* <DEDUP_REMOVED lines=67> */
.L_x_2121:
[----:B------:R-:W-:Y:S05]  /*3c70*/  BSYNC.RECONVERGENT B0 ;  /* 0x0000000000007941 */ /* 0x000fea0003800200 */
.L_x_2120:
        /* <DEDUP_REMOVED lines=52> */
.L_x_2123:
[----:B------:R-:W-:Y:S05]  /*3fc0*/  BSYNC.RECONVERGENT B0 ;  /* 0x0000000000007941 */ /* 0x000fea0003800200 */
.L_x_2122:
        /* <DEDUP_REMOVED lines=51> */
.L_x_2119:
[----:B------:R-:W-:Y:S05]  /*4300*/  BSYNC.RECONVERGENT B1 ;  /* 0x0000000000017941 */ /* 0x000fea0003800200 */
.L_x_2118:
        /* <DEDUP_REMOVED lines=65> */
.L_x_2127:
[----:B------:R-:W-:Y:S05]  /*4720*/  BSYNC.RECONVERGENT B0 ;  /* 0x0000000000007941 */ /* 0x000fea0003800200 */
.L_x_2126:
        /* <DEDUP_REMOVED lines=52> */
.L_x_2129:
[----:B------:R-:W-:Y:S05]  /*4a70*/  BSYNC.RECONVERGENT B0 ;  /* 0x0000000000007941 */ /* 0x000fea0003800200 */
.L_x_2128:
        /* <DEDUP_REMOVED lines=51> */
.L_x_2125:
[----:B------:R-:W-:Y:S05]  /*4db0*/  BSYNC.RECONVERGENT B1 ;  /* 0x0000000000017941 */ /* 0x000fea0003800200 */
.L_x_2124:
        /* <DEDUP_REMOVED lines=68> */
.L_x_2133:
[----:B------:R-:W-:Y:S05]  /*5200*/  BSYNC.RECONVERGENT B0 ;  /* 0x0000000000007941 */ /* 0x000fea0003800200 */
.L_x_2132:
        /* <DEDUP_REMOVED lines=52> */
.L_x_2135:
[----:B------:R-:W-:Y:S05]  /*5550*/  BSYNC.RECONVERGENT B0 ;  /* 0x0000000000007941 */ /* 0x000fea0003800200 */
.L_x_2134:
        /* <DEDUP_REMOVED lines=51> */
.L_x_2131:
[----:B------:R-:W-:Y:S05]  /*5890*/  BSYNC.RECONVERGENT B1 ;  /* 0x0000000000017941 */ /* 0x000fea0003800200 */
.L_x_2130:
[----:B------:R-:W2:Y:S02]  /*58a0*/  LD.E R3, desc[UR4][R120.64+0xd0] ;  /* 0x0000d00478037980 */ /* 0x000ea4000c101900 */
[----:B--2---:R-:W-:Y:S05]  /*58b0*/  IMAD.U32 R3, R3, -0x40, RZ ;  /* 0xffffffc003037824 */ /* 0x004fea00078e00ff */
[C---:B------:R-:W-:Y:S02]  /*58c0*/  LEA R12, P1, R3.reuse, R12, 0x1 ;  /* 0x0000000c030c7211 */ /* 0x040fe400078208ff */
[C---:B------:R-:W-:Y:S02]  /*58d0*/  LEA R52, P0, R3.reuse, R52, 0x1 ;  /* 0x0000003403347211 */ /* 0x040fe400078008ff */
[C---:B------:R-:W-:Y:S02]  /*58e0*/  LEA.HI.X.SX32 R13, R3.reuse, R13, 0x1, P1 ;  /* 0x0000000d030d7211 */ /* 0x040fe400008f0eff */
[----:B------:R-:W-:Y:S01]  /*58f0*/  LEA.HI.X.SX32 R53, R3, R53, 0x1, P0 ;  /* 0x0000003503357211 */ /* 0x000fe200000f0eff */
[----:B------:R-:W-:Y:S05]  /*5900*/  BRA `(.L_x_2110) ;  /* 0x0000004400fc7947 */ /* 0x000fea0003800000 */
.L_x_2111:
        /* <DEDUP_REMOVED lines=99> */
.L_x_2139:
[----:B------:R-:W-:Y:S05]  /*5f40*/  BSYNC.RECONVERGENT B0 ;  /* 0x0000000000007941 */ /* 0x000fea0003800200 */
.L_x_2138:
        /* <DEDUP_REMOVED lines=93> */
.L_x_2141:
[----:B------:R-:W-:Y:S05]  /*6520*/  BSYNC.RECONVERGENT B0 ;  /* 0x0000000000007941 */ /* 0x000fea0003800200 */
.L_x_2140:
        /* <DEDUP_REMOVED lines=92> */
.L_x_2137:
[----:B------:R-:W-:Y:S05]  /*6af0*/  BSYNC.RECONVERGENT B1 ;  /* 0x0000000000017941 */ /* 0x000fea0003800200 */
.L_x_2136:
        /* <DEDUP_REMOVED lines=98> */
.L_x_2145:
[----:B------:R-:W-:Y:S05]  /*7120*/  BSYNC.RECONVERGENT B0 ;  /* 0x0000000000007941 */ /* 0x000fea0003800200 */
.L_x_2144:
        /* <DEDUP_REMOVED lines=93> */
.L_x_2147:
[----:B------:R-:W-:Y:S05]  /*7700*/  BSYNC.RECONVERGENT B0 ;  /* 0x0000000000007941 */ /* 0x000fea0003800200 */
.L_x_2146:
        /* <DEDUP_REMOVED lines=92> */
.L_x_2143:
[----:B------:R-:W-:Y:S05]  /*7cd0*/  BSYNC.RECONVERGENT B1 ;  /* 0x0000000000017941 */ /* 0x000fea0003800200 */
.L_x_2142:
        /* <DEDUP_REMOVED lines=98> */
.L_x_2151:
[----:B------:R-:W-:Y:S05]  /*8300*/  BSYNC.RECONVERGENT B0 ;  /* 0x0000000000007941 */ /* 0x000fea0003800200 */
.L_x_2150:
        /* <DEDUP_REMOVED lines=93> */
.L_x_2153:
[----:B------:R-:W-:Y:S05]  /*88e0*/  BSYNC.RECONVERGENT B0 ;  /* 0x0000000000007941 */ /* 0x000fea0003800200 */
.L_x_2152:
        /* <DEDUP_REMOVED lines=92> */
.L_x_2149:
[----:B------:R-:W-:Y:S05]  /*8eb0*/  BSYNC.RECONVERGENT B1 ;  /* 0x0000000000017941 */ /* 0x000fea0003800200 */
.L_x_2148:
        /* <DEDUP_REMOVED lines=101> */
.L_x_2157:
[----:B------:R-:W-:Y:S05]  /*9510*/  BSYNC.RECONVERGENT B0 ;  /* 0x0000000000007941 */ /* 0x000fea0003800200 */
.L_x_2156:
        /* <DEDUP_REMOVED lines=92> */
.L_x_2159:
[----:B------:R-:W-:Y:S05]  /*9ae0*/  BSYNC.RECONVERGENT B0 ;  /* 0x0000000000007941 */ /* 0x000fea0003800200 */
.L_x_2158:
        /* <DEDUP_REMOVED lines=90> */
.L_x_2155:
[----:B------:R-:W-:Y:S05]  /*a090*/  BSYNC.RECONVERGENT B1 ;  /* 0x0000000000017941 */ /* 0x000fea0003800200 */
.L_x_2154:
[----:B------:R-:W3:Y:S02]  /*a0a0*/  LD.E R3, desc[UR4][R120.64+0xd0] ;  /* 0x0000d00478037980 */ /* 0x000ee4000c101900 */
[----:B---3--:R-:W-:Y:S05]  /*a0b0*/  IMAD.U32 R3, R3, -0x40, RZ ;  /* 0xffffffc003037824 */ /* 0x008fea00078e00ff */
[C---:B------:R-:W-:Y:S02]  /*a0c0*/  LEA R82, P1, R3.reuse, R82, 0x1 ;  /* 0x0000005203527211 */ /* 0x040fe400078208ff */
[C---:B------:R-:W-:Y:S02]  /*a0d0*/  LEA R80, P0, R3.reuse, R80, 0x1 ;  /* 0x0000005003507211 */ /* 0x040fe400078008ff */
[C---:B------:R-:W-:Y:S02]  /*a0e0*/  LEA.HI.X.SX32 R83, R3.reuse, R83, 0x1, P1 ;  /* 0x0000005303537211 */ /* 0x040fe400008f0eff */
[----:B------:R-:W-:Y:S09]  /*a0f0*/  LEA.HI.X.SX32 R81, R3, R81, 0x1, P0 ;  /* 0x0000005103517211 */ /* 0x000ff200000f0eff */
.L_x_2110:
[----:B------:R-:W-:Y:S05]  /*a100*/  BSYNC.RECONVERGENT B2 ;  /* 0x0000000000027941 */ /* 0x000fea0003800200 */
.L_x_2102:
        /* <DEDUP_REMOVED lines=101> */
.L_x_2161:
[----:B------:R-:W-:Y:S05]  /*a760*/  BSYNC.RECONVERGENT B0 ;  /* 0x0000000000007941 */ /* 0x000fea0003800200 */
.L_x_2160:
[----:B------:R-:W-:Y:S05]  /*a770*/  @P2 BRA `(.L_x_2162) ;  /* 0xffffff7c00342947 */ /* 0x000fea000383ffff */
.L_x_2093:
        /* <DEDUP_REMOVED lines=29> */
.L_x_2167:
[----:B------:R2:W-:Y:S02]  /*a950*/  STS.128 [R215+0x2000], RZ ;  /* 0x002000ffd7007388 */ /* 0x0005e40000000c00 */
.L_x_2166:
[----:B------:R-:W-:Y:S05]  /*a960*/  BSYNC.RECONVERGENT B0 ;  /* 0x0000000000007941 */ /* 0x000fea0003800200 */
.L_x_2165:
        /* <DEDUP_REMOVED lines=24> */
.L_x_2169:
[----:B------:R1:W-:Y:S01]  /*aaf0*/  STS.128 [R215+0x2800], RZ ;  /* 0x002800ffd7007388 */ /* 0x0003e20000000c00 */
[----:B------:R-:W-:Y:S05]  /*ab00*/  BRA `(.L_x_2168) ;  /* 0x0000003800587947 */ /* 0x000fea0003800000 */
.L_x_2164:
        /* <DEDUP_REMOVED lines=84> */
.L_x_2176:
[----:B------:R-:W-:Y:S05]  /*b050*/  BSYNC.RECONVERGENT B0 ;  /* 0x0000000000007941 */ /* 0x000fea0003800200 */
.L_x_2175:
[----:B-----5:R-:W-:Y:S01]  /*b060*/  IMAD.MOV.U32 R6, RZ, RZ, R10 ;  /* 0x000000ffff067224 */ /* 0x020fe200078e000a */
[----:B------:R-:W-:Y:S01]  /*b070*/  MOV R4, R8 ;  /* 0x0000000800047202 */ /* 0x000fe20000000f00 */
[----:B------:R-:W-:Y:S01]  /*b080*/  IMAD.MOV.U32 R7, RZ, RZ, R11 ;  /* 0x000000ffff077224 */ /* 0x000fe200078e000b */
[----:B------:R-:W-:Y:S02]  /*b090*/  MOV R5, R9 ;  /* 0x0000000900057202 */ /* 0x000fe40000000f00 */
.L_x_2174:
[----:B------:R-:W-:Y:S05]  /*b0a0*/  BSYNC.RECONVERGENT B1 ;  /* 0x0000000000017941 */ /* 0x000fea0003800200 */
.L_x_2173:
        /* <DEDUP_REMOVED lines=49> */
.L_x_2180:
[----:B------:R-:W-:Y:S05]  /*b3c0*/  BSYNC.RECONVERGENT B0 ;  /* 0x0000000000007941 */ /* 0x000fea0003800200 */
.L_x_2179:
[----:B-----5:R1:W-:Y:S02]  /*b3d0*/  STS.128 [R215+0x1000], R8 ;  /* 0x00100008d7007388 */ /* 0x0203e40000000c00 */
.L_x_2178:
[----:B------:R-:W-:Y:S05]  /*b3e0*/  BSYNC.RECONVERGENT B1 ;  /* 0x0000000000017941 */ /* 0x000fea0003800200 */
.L_x_2177:
        /* <DEDUP_REMOVED lines=47> */
.L_x_2182:
[----:B------:R-:W-:Y:S05]  /*b6e0*/  BSYNC.RECONVERGENT B0 ;  /* 0x0000000000007941 */ /* 0x000fea0003800200 */
.L_x_2181:
[----:B-----5:R1:W-:Y:S02]  /*b6f0*/  STS.128 [R215+0x2000], R8 ;  /* 0x00200008d7007388 */ /* 0x0203e40000000c00 */
.L_x_2172:
[----:B------:R-:W-:Y:S05]  /*b700*/  BSYNC.RECONVERGENT B2 ;  /* 0x0000000000027941 */ /* 0x000fea0003800200 */
.L_x_2171:
        /* <DEDUP_REMOVED lines=61> */
.L_x_2186:
[----:B------:R-:W-:Y:S05]  /*bae0*/  BSYNC.RECONVERGENT B0 ;  /* 0x0000000000007941 */ /* 0x000fea0003800200 */
.L_x_2185:
[----:B-----5:R1:W-:Y:S02]  /*baf0*/  STS.128 [R215+0x800], R8 ;  /* 0x00080008d7007388 */ /* 0x0203e40000000c00 */
.L_x_2184:
[----:B------:R-:W-:Y:S05]  /*bb00*/  BSYNC.RECONVERGENT B1 ;  /* 0x0000000000017941 */ /* 0x000fea0003800200 */
.L_x_2183:
        /* <DEDUP_REMOVED lines=56> */
.L_x_2190:
[----:B------:R-:W-:Y:S05]  /*be90*/  BSYNC.RECONVERGENT B0 ;  /* 0x0000000000007941 */ /* 0x000fea0003800200 */
.L_x_2189:
[----:B-----5:R1:W-:Y:S02]  /*bea0*/  STS.128 [R215+0x1800], R8 ;  /* 0x00180008d7007388 */ /* 0x0203e40000000c00 */
.L_x_2188:
[----:B------:R-:W-:Y:S05]  /*beb0*/  BSYNC.RECONVERGENT B1 ;  /* 0x0000000000017941 */ /* 0x000fea0003800200 */
.L_x_2187:
        /* <DEDUP_REMOVED lines=55> */
.L_x_2192:
[----:B------:R-:W-:Y:S05]  /*c230*/  BSYNC.RECONVERGENT B0 ;  /* 0x0000000000007941 */ /* 0x000fea0003800200 */
.L_x_2191:
[----:B-----5:R1:W-:Y:S01]  /*c240*/  STS.128 [R215+0x2800], R8 ;  /* 0x00280008d7007388 */ /* 0x0203e20000000c00 */
[----:B------:R-:W-:Y:S05]  /*c250*/  BRA `(.L_x_2168) ;  /* 0x0000002000847947 */ /* 0x000fea0003800000 */
.L_x_2170:
        /* <DEDUP_REMOVED lines=94> */
.L_x_2198:
[----:B------:R-:W-:Y:S05]  /*c840*/  BSYNC.RECONVERGENT B0 ;  /* 0x0000000000007941 */ /* 0x000fea0003800200 */
.L_x_2197:
[----:B-----5:R-:W-:Y:S01]  /*c850*/  IMAD.MOV.U32 R6, RZ, RZ, R22 ;  /* 0x000000ffff067224 */ /* 0x020fe200078e0016 */
[----:B------:R-:W-:Y:S01]  /*c860*/  MOV R4, R20 ;  /* 0x0000001400047202 */ /* 0x000fe20000000f00 */
[----:B------:R-:W-:Y:S01]  /*c870*/  IMAD.MOV.U32 R7, RZ, RZ, R23 ;  /* 0x000000ffff077224 */ /* 0x000fe200078e0017 */
[----:B------:R-:W-:Y:S02]  /*c880*/  MOV R5, R21 ;  /* 0x0000001500057202 */ /* 0x000fe40000000f00 */
.L_x_2196:
[----:B------:R-:W-:Y:S05]  /*c890*/  BSYNC.RECONVERGENT B1 ;  /* 0x0000000000017941 */ /* 0x000fea0003800200 */
.L_x_2195:
        /* <DEDUP_REMOVED lines=86> */
.L_x_2202:
[----:B------:R-:W-:Y:S05]  /*ce00*/  BSYNC.RECONVERGENT B0 ;  /* 0x0000000000007941 */ /* 0x000fea0003800200 */
.L_x_2201:
[----:B-----5:R1:W-:Y:S02]  /*ce10*/  STS.128 [R215+0x1000], R20 ;  /* 0x00100014d7007388 */ /* 0x0203e40000000c00 */
.L_x_2200:
[----:B------:R-:W-:Y:S05]  /*ce20*/  BSYNC.RECONVERGENT B1 ;  /* 0x0000000000017941 */ /* 0x000fea0003800200 */
.L_x_2199:
        /* <DEDUP_REMOVED lines=84> */
.L_x_2204:
[----:B------:R-:W-:Y:S05]  /*d370*/  BSYNC.RECONVERGENT B0 ;  /* 0x0000000000007941 */ /* 0x000fea0003800200 */
.L_x_2203:
[----:B-----5:R1:W-:Y:S02]  /*d380*/  STS.128 [R215+0x2000], R20 ;  /* 0x00200014d7007388 */ /* 0x0203e40000000c00 */
.L_x_2194:
[----:B------:R-:W-:Y:S05]  /*d390*/  BSYNC.RECONVERGENT B2 ;  /* 0x0000000000027941 */ /* 0x000fea0003800200 */
.L_x_2193:
        /* <DEDUP_REMOVED lines=91> */
.L_x_2208:
[----:B------:R-:W-:Y:S05]  /*d950*/  BSYNC.RECONVERGENT B0 ;  /* 0x0000000000007941 */ /* 0x000fea0003800200 */
.L_x_2207:
[----:B-----5:R1:W-:Y:S02]  /*d960*/  STS.128 [R215+0x800], R20 ;  /* 0x00080014d7007388 */ /* 0x0203e40000000c00 */
.L_x_2206:
[----:B------:R-:W-:Y:S05]  /*d970*/  BSYNC.RECONVERGENT B1 ;  /* 0x0000000000017941 */ /* 0x000fea0003800200 */
.L_x_2205:
        /* <DEDUP_REMOVED lines=86> */
.L_x_2212:
[----:B------:R-:W-:Y:S05]  /*dee0*/  BSYNC.RECONVERGENT B0 ;  /* 0x0000000000007941 */ /* 0x000fea0003800200 */
.L_x_2211:
[----:B-----5:R1:W-:Y:S02]  /*def0*/  STS.128 [R215+0x1800], R20 ;  /* 0x00180014d7007388 */ /* 0x0203e40000000c00 */
.L_x_2210:
[----:B------:R-:W-:Y:S05]  /*df00*/  BSYNC.RECONVERGENT B1 ;  /* 0x0000000000017941 */ /* 0x000fea0003800200 */
.L_x_2209:
        /* <DEDUP_REMOVED lines=84> */
.L_x_2214:
[----:B------:R-:W-:Y:S05]  /*e450*/  BSYNC.RECONVERGENT B0 ;  /* 0x0000000000007941 */ /* 0x000fea0003800200 */
.L_x_2213:
[----:B-----5:R1:W-:Y:S02]  /*e460*/  STS.128 [R215+0x2800], R20 ;  /* 0x00280014d7007388 */ /* 0x0203e40000000c00 */
.L_x_2168:
[----:B------:R-:W-:Y:S05]  /*e470*/  BSYNC.RECONVERGENT B3 ;  /* 0x0000000000037941 */ /* 0x000fea0003800200 */
.L_x_2163:
        /* <DEDUP_REMOVED lines=27> */
.L_x_2217:
[----:B------:R4:W-:Y:S02]  /*e630*/  STS.128 [R215+0x7000], RZ ;  /* 0x007000ffd7007388 */ /* 0x0009e40000000c00 */
.L_x_2216:
[----:B------:R-:W-:Y:S05]  /*e640*/  BSYNC.RECONVERGENT B0 ;  /* 0x0000000000007941 */ /* 0x000fea0003800200 */
.L_x_2215:
        /* <DEDUP_REMOVED lines=24> */
.L_x_2220:
[----:B------:R3:W-:Y:S02]  /*e7d0*/  STS.128 [R215+0x7800], RZ ;  /* 0x007800ffd7007388 */ /* 0x0007e40000000c00 */
.L_x_2219:
[----:B------:R-:W-:Y:S05]  /*e7e0*/  BSYNC.RECONVERGENT B0 ;  /* 0x0000000000007941 */ /* 0x000fea0003800200 */
.L_x_2218:
        /* <DEDUP_REMOVED lines=25> */
.L_x_2223:
[----:B------:R3:W-:Y:S02]  /*e980*/  STS.128 [R215+0x8000], RZ ;  /* 0x008000ffd7007388 */ /* 0x0007e40000000c00 */
.L_x_2222:
[----:B------:R-:W-:Y:S05]  /*e990*/  BSYNC.RECONVERGENT B0 ;  /* 0x0000000000007941 */ /* 0x000fea0003800200 */
.L_x_2221:
        /* <DEDUP_REMOVED lines=26> */
.L_x_2225:
[----:B------:R-:W-:Y:S05]  /*eb40*/  BSYNC.RECONVERGENT B0 ;  /* 0x0000000000007941 */ /* 0x000fea0003800200 */
.L_x_2224:
        /* <DEDUP_REMOVED lines=28> */
.L_x_2228:
[----:B------:R1:W-:Y:S01]  /*ed10*/  STS.128 [R215+0xd000], RZ ;  /* 0x00d000ffd7007388 */ /* 0x0003e20000000c00 */
[----:B------:R-:W-:Y:S05]  /*ed20*/  BRA `(.L_x_2229) ;  /* 0x00000000000c7947 */ /* 0x000fea0003800000 */
.L_x_2227:
[----:B------:R1:W-:Y:S04]  /*ed30*/  STS.128 [R215+0x9000], RZ ;  /* 0x009000ffd7007388 */ /* 0x0003e80000000c00 */
[----:B------:R1:W-:Y:S04]  /*ed40*/  STS.128 [R215+0xb000], RZ ;  /* 0x00b000ffd7007388 */ /* 0x0003e80000000c00 */
[----:B------:R1:W-:Y:S02]  /*ed50*/  STS.128 [R215+0xd000], RZ ;  /* 0x00d000ffd7007388 */ /* 0x0003e40000000c00 */
.L_x_2229:
[----:B------:R-:W-:Y:S05]  /*ed60*/  BSYNC.RECONVERGENT B0 ;  /* 0x0000000000007941 */ /* 0x000fea0003800200 */
.L_x_2226:
        /* <DEDUP_REMOVED lines=27> */
.L_x_2232:
[----:B------:R1:W-:Y:S02]  /*ef20*/  STS.128 [R215+0xd800], RZ ;  /* 0x00d800ffd7007388 */ /* 0x0003e40000000c00 */
.L_x_2231:
[----:B------:R-:W-:Y:S05]  /*ef30*/  BSYNC.RECONVERGENT B0 ;  /* 0x0000000000007941 */ /* 0x000fea0003800200 */
.L_x_2230:
        /* <DEDUP_REMOVED lines=27> */
.L_x_2235:
[----:B------:R1:W-:Y:S02]  /*f0f0*/  STS.128 [R215+0xe000], RZ ;  /* 0x00e000ffd7007388 */ /* 0x0003e40000000c00 */
.L_x_2234:
[----:B------:R-:W-:Y:S05]  /*f100*/  BSYNC.RECONVERGENT B0 ;  /* 0x0000000000007941 */ /* 0x000fea0003800200 */
.L_x_2233:
        /* <DEDUP_REMOVED lines=32> */
.L_x_2238:
[----:B------:R1:W-:Y:S02]  /*f310*/  STS.128 [R215+0xe800], RZ ;  /* 0x00e800ffd7007388 */ /* 0x0003e40000000c00 */
.L_x_2237:
[----:B------:R-:W-:Y:S05]  /*f320*/  BSYNC.RECONVERGENT B0 ;  /* 0x0000000000007941 */ /* 0x000fea0003800200 */
.L_x_2236:
[--C-:B------:R-:W-:Y:S01]  /*f330*/  IMAD R199, R50, 0x2, R47.reuse ;  /* 0x0000000232c77824 */ /* 0x100fe200078e022f */
[----:B------:R-:W2:Y:S01]  /*f340*/  LD.E R45, desc[UR4][R120.64+0x18c] ;  /* 0x00018c04782d7980 */ /* 0x000ea2000c101900 */
[----:B------:R-:W-:-:S03]  /*f350*/  IMAD R198, R48, 0x2, R47 ;  /* 0x0000000230c67824 */ /* 0x000fc600078e022f */
[----:B------:R-:W-:Y:S04]  /*f360*/  LDSM.16.M88.4 R88, [R199] ;  /* 0x00000000c758783b */ /* 0x000fe80000000200 */
[----:B-----5:R-:W3:Y:S01]  /*f370*/  LDSM.16.M88.4 R36, [R198+0x3000] ;  /* 0x00300000c624783b */ /* 0x020ee20000000200 */
[C---:B------:R-:W-:Y:S02]  /*f380*/  IMAD R52, R44.reuse, 0x2, R199 ;  /* 0x000000022c347824 */ /* 0x040fe400078e02c7 */
[----:B------:R-:W-:Y:S01]  /*f390*/  IMAD R46, R44, 0x2, R198 ;  /* 0x000000022c2e7824 */ /* 0x000fe200078e02c6 */
[----:B------:R-:W4:Y:S04]  /*f3a0*/  LDSM.16.M88.4 R104, [R198+0x4400] ;  /* 0x00440000c668783b */ /* 0x000f280000000200 */
[----:B------:R-:W-:Y:S04]  /*f3b0*/  LDSM.16.M88.4 R48, [R52] ;  /* 0x000000003430783b */ /* 0x000fe80000000200 */
[----:B------:R-:W4:Y:S04]  /*f3c0*/  LDSM.16.M88.4 R80, [R46+0x3000] ;  /* 0x003000002e50783b */ /* 0x000f280000000200 */
[----:B------:R-:W4:Y:S04]  /*f3d0*/  LDSM.16.M88.4 R28, [R198+0x3400] ;  /* 0x00340000c61c783b */ /* 0x000f280000000200 */
[----:B------:R-:W4:Y:S04]  /*f3e0*/  LDSM.16.M88.4 R20, [R198+0x3800] ;  /* 0x00380000c614783b */ /* 0x000f280000000200 */
[----:B------:R-:W4:Y:S04]  /*f3f0*/  LDSM.16.M88.4 R12, [R198+0x3c00] ;  /* 0x003c0000c60c783b */ /* 0x000f280000000200 */
[----:B-1----:R-:W1:Y:S04]  /*f400*/  LDSM.16.M88.4 R4, [R198+0x4000] ;  /* 0x00400000c604783b */ /* 0x002e680000000200 */
[----:B------:R-:W1:Y:S04]  /*f410*/  LDSM.16.M88.4 R96, [R198+0x4800] ;  /* 0x00480000c660783b */ /* 0x000e680000000200 */
[----:B------:R-:W1:Y:S01]  /*f420*/  LDSM.16.M88.4 R60, [R46+0x4400] ;  /* 0x004400002e3c783b */ /* 0x000e620000000200 */
[C---:B---3--:R-:W-:Y:S03]  /*f430*/  HMMA.16816.F32 R40, R88.reuse, R36, RZ ;  /* 0x000000245828723c */ /* 0x048fe600000018ff */
[----:B------:R-:W3:Y:S04]  /*f440*/  LDSM.16.M88.4 R128, [R198+0x4c00] ;  /* 0x004c0000c680783b */ /* 0x000ee80000000200 */
[----:B------:R-:W3:Y:S01]  /*f450*/  LDSM.16.M88.4 R72, [R46+0x3800] ;  /* 0x003800002e48783b */ /* 0x000ee20000000200 */
[C---:B------:R-:W-:Y:S03]  /*f460*/  HMMA.16816.F32 R36, R88.reuse, R38, RZ ;  /* 0x000000265824723c */ /* 0x040fe600000018ff */
[----:B------:R-:W3:Y:S04]  /*f470*/  LDSM.16.M88.4 R56, [R46+0x4800] ;  /* 0x004800002e38783b */ /* 0x000ee80000000200 */
[----:B------:R-:W3:Y:S01]  /*f480*/  LDSM.16.M88.4 R76, [R46+0x3400] ;  /* 0x003400002e4c783b */ /* 0x000ee20000000200 */
[C---:B----4-:R-:W-:Y:S03]  /*f490*/  HMMA.16816.F32 R112, R88.reuse, R104, RZ ;  /* 0x000000685870723c */ /* 0x050fe600000018ff */
[----:B------:R-:W4:Y:S04]  /*f4a0*/  LDSM.16.M88.4 R124, [R46+0x3c00] ;  /* 0x003c00002e7c783b */ /* 0x000f280000000200 */
[----:B------:R-:W4:Y:S01]  /*f4b0*/  LDSM.16.M88.4 R84, [R46+0x4000] ;  /* 0x004000002e54783b */ /* 0x000f220000000200 */
[----:B------:R-:W-:Y:S03]  /*f4c0*/  HMMA.16816.F32 R104, R88, R106, RZ ;  /* 0x0000006a5868723c */ /* 0x000fe600000018ff */
[----:B------:R-:W-:Y:S04]  /*f4d0*/  LDSM.16.M88.4 R136, [R199+0x1000] ;  /* 0x00100000c788783b */ /* 0x000fe80000000200 */
[----:B------:R-:W-:Y:S01]  /*f4e0*/  LDSM.16.M88.4 R132, [R198+0x6400] ;  /* 0x00640000c684783b */ /* 0x000fe20000000200 */
[C---:B------:R-:W-:Y:S05]  /*f4f0*/  HMMA.16816.F32 R40, R48.reuse, R80, R40 ;  /* 0x000000503028723c */ /* 0x040fea0000001828 */
[----:B------:R-:W-:Y:S01]  /*f500*/  LOP3.LUT R108, R108, 0x7, RZ, 0xc0, !PT ;  /* 0x000000076c6c7812 */ /* 0x000fe200078ec0ff */
[----:B------:R-:W0:Y:S02]  /*f510*/  LDGDEPBAR ;  /* 0x00000000000079af */ /* 0x000e240000000000 */
[----:B------:R-:W-:Y:S02]  /*f520*/  HMMA.16816.F32 R36, R48, R82, R36 ;  /* 0x000000523024723c */ /* 0x000fe40000001824 */
[----:B------:R-:W4:Y:S06]  /*f530*/  LDSM.16.M88.4 R80, [R46+0x4c00] ;  /* 0x004c00002e50783b */ /* 0x000f2c0000000200 */
[C---:B------:R-:W-:Y:S08]  /*f540*/  HMMA.16816.F32 R32, R88.reuse, R28, RZ ;  /* 0x0000001c5820723c */ /* 0x040ff000000018ff */
[C---:B------:R-:W-:Y:S08]  /*f550*/  HMMA.16816.F32 R24, R88.reuse, R20, RZ ;  /* 0x000000145818723c */ /* 0x040ff000000018ff */
[C---:B------:R-:W-:Y:S08]  /*f560*/  HMMA.16816.F32 R16, R88.reuse, R12, RZ ;  /* 0x0000000c5810723c */ /* 0x040ff000000018ff */
[C---:B-1----:R-:W-:Y:S08]  /*f570*/  HMMA.16816.F32 R8, R88.reuse, R4, RZ ;  /* 0x000000045808723c */ /* 0x042ff000000018ff */
[----:B------:R-:W-:Y:S08]  /*f580*/  HMMA.16816.F32 R100, R88, R96, RZ ;  /* 0x000000605864723c */ /* 0x000ff000000018ff */
[C---:B------:R-:W-:Y:S08]  /*f590*/  HMMA.16816.F32 R112, R48.reuse, R60, R112 ;  /* 0x0000003c3070723c */ /* 0x040ff00000001870 */
[----:B------:R-:W-:Y:S01]  /*f5a0*/  HMMA.16816.F32 R104, R48, R62, R104 ;  /* 0x0000003e3068723c */ /* 0x000fe20000001868 */
[----:B------:R-:W1:Y:S07]  /*f5b0*/  LDSM.16.M88.4 R60, [R198+0x5800] ;  /* 0x00580000c63c783b */ /* 0x000e6e0000000200 */
[C---:B------:R-:W-:Y:S08]  /*f5c0*/  HMMA.16816.F32 R28, R88.reuse, R30, RZ ;  /* 0x0000001e581c723c */ /* 0x040ff000000018ff */
[C---:B------:R-:W-:Y:S08]  /*f5d0*/  HMMA.16816.F32 R20, R88.reuse, R22, RZ ;  /* 0x000000165814723c */ /* 0x040ff000000018ff */
[C---:B------:R-:W-:Y:S08]  /*f5e0*/  HMMA.16816.F32 R12, R88.reuse, R14, RZ ;  /* 0x0000000e580c723c */ /* 0x040ff000000018ff */
[C---:B------:R-:W-:Y:S08]  /*f5f0*/  HMMA.16816.F32 R4, R88.reuse, R6, RZ ;  /* 0x000000065804723c */ /* 0x040ff000000018ff */
[C---:B------:R-:W-:Y:S08]  /*f600*/  HMMA.16816.F32 R96, R88.reuse, R98, RZ ;  /* 0x000000625860723c */ /* 0x040ff000000018ff */
[C---:B---3--:R-:W-:Y:S08]  /*f610*/  HMMA.16816.F32 R92, R88.reuse, R128, RZ ;  /* 0x00000080585c723c */ /* 0x048ff000000018ff */
[----:B------:R-:W-:Y:S01]  /*f620*/  HMMA.16816.F32 R88, R88, R130, RZ ;  /* 0x000000825858723c */ /* 0x000fe200000018ff */
        /* <DEDUP_REMOVED lines=23> */
[C---:B---3--:R-:W-:Y:S08]  /*f7a0*/  HMMA.16816.F32 R16, R136.reuse, R56, R16 ;  /* 0x000000388810723c */ /* 0x048ff00000001810 */
[C---:B------:R-:W-:Y:S01]  /*f7b0*/  HMMA.16816.F32 R12, R136.reuse, R58, R12 ;  /* 0x0000003a880c723c */ /* 0x040fe2000000180c */
[----:B------:R-:W-:Y:S07]  /*f7c0*/  LDSM.16.M88.4 R56, [R46+0x6000] ;  /* 0x006000002e38783b */ /* 0x000fee0000000200 */
[C---:B------:R-:W-:Y:S08]  /*f7d0*/  HMMA.16816.F32 R32, R136.reuse, R72, R32 ;  /* 0x000000488820723c */ /* 0x040ff00000001820 */
[C---:B------:R-:W-:Y:S01]  /*f7e0*/  HMMA.16816.F32 R28, R136.reuse, R74, R28 ;  /* 0x0000004a881c723c */ /* 0x040fe2000000181c */
[----:B------:R-:W3:Y:S07]  /*f7f0*/  LDSM.16.M88.4 R72, [R46+0x5800] ;  /* 0x005800002e48783b */ /* 0x000eee0000000200 */
[C---:B----4-:R-:W-:Y:S08]  /*f800*/  HMMA.16816.F32 R8, R136.reuse, R48, R8 ;  /* 0x000000308808723c */ /* 0x050ff00000001808 */
[----:B------:R-:W-:Y:S01]  /*f810*/  HMMA.16816.F32 R4, R136, R50, R4 ;  /* 0x000000328804723c */ /* 0x000fe20000001804 */
[----:B------:R-:W4:Y:S07]  /*f820*/  LDSM.16.M88.4 R48, [R46+0x6400] ;  /* 0x006400002e30783b */ /* 0x000f2e0000000200 */
[C---:B-1----:R-:W-:Y:S08]  /*f830*/  HMMA.16816.F32 R16, R84.reuse, R60, R16 ;  /* 0x0000003c5410723c */ /* 0x042ff00000001810 */
[----:B------:R-:W-:Y:S01]  /*f840*/  HMMA.16816.F32 R12, R84, R62, R12 ;  /* 0x0000003e540c723c */ /* 0x000fe2000000180c */
        /* <DEDUP_REMOVED lines=8> */
[----:B------:R-:W-:Y:S01]  /*f8d0*/  HMMA.16816.F32 R88, R136, R126, R88 ;  /* 0x0000007e8858723c */ /* 0x000fe20000001858 */
[----:B------:R-:W-:Y:S07]  /*f8e0*/  LDSM.16.M88.4 R124, [R198+0x7c00] ;  /* 0x007c0000c67c783b */ /* 0x000fee0000000200 */
[C---:B------:R-:W-:Y:S08]  /*f8f0*/  HMMA.16816.F32 R40, R84.reuse, R80, R40 ;  /* 0x000000505428723c */ /* 0x040ff00000001828 */
[C---:B------:R-:W-:Y:S01]  /*f900*/  HMMA.16816.F32 R36, R84.reuse, R82, R36 ;  /* 0x000000525424723c */ /* 0x040fe20000001824 */
[----:B------:R-:W2:Y:S07]  /*f910*/  LDSM.16.M88.4 R80, [R46+0x6800] ;  /* 0x006800002e50783b */ /* 0x000eae0000000200 */
[C---:B---3--:R-:W-:Y:S08]  /*f920*/  HMMA.16816.F32 R24, R84.reuse, R72, R24 ;  /* 0x000000485418723c */ /* 0x048ff00000001818 */
[C---:B------:R-:W-:Y:S01]  /*f930*/  HMMA.16816.F32 R20, R84.reuse, R74, R20 ;  /* 0x0000004a5414723c */ /* 0x040fe20000001814 */
[----:B------:R-:W-:Y:S07]  /*f940*/  LDSM.16.M88.4 R72, [R199+0x2000] ;  /* 0x00200000c748783b */ /* 0x000fee0000000200 */
[C---:B----4-:R-:W-:Y:S08]  /*f950*/  HMMA.16816.F32 R112, R84.reuse, R48, R112 ;  /* 0x000000305470723c */ /* 0x050ff00000001870 */
[C---:B------:R-:W-:Y:S01]  /*f960*/  HMMA.16816.F32 R104, R84.reuse, R50, R104 ;  /* 0x000000325468723c */ /* 0x040fe20000001868 */
[----:B------:R-:W3:Y:S07]  /*f970*/  LDSM.16.M88.4 R48, [R198+0x7800] ;  /* 0x00780000c630783b */ /* 0x000eee0000000200 */
[C---:B-1----:R-:W-:Y:S08]  /*f980*/  HMMA.16816.F32 R92, R84.reuse, R60, R92 ;  /* 0x0000003c545c723c */ /* 0x042ff0000000185c */
[----:B------:R-:W-:Y:S01]  /*f990*/  HMMA.16816.F32 R88, R84, R62, R88 ;  /* 0x0000003e5458723c */ /* 0x000fe20000001858 */
[----:B------:R-:W1:Y:S07]  /*f9a0*/  LDSM.16.M88.4 R60, [R198+0x8800] ;  /* 0x00880000c63c783b */ /* 0x000e6e0000000200 */
[C---:B------:R-:W-:Y:S08]  /*f9b0*/  HMMA.16816.F32 R100, R136.reuse, R128, R100 ;  /* 0x000000808864723c */ /* 0x040ff00000001864 */
[----:B------:R-:W-:Y:S01]  /*f9c0*/  HMMA.16816.F32 R96, R136, R130, R96 ;  /* 0x000000828860723c */ /* 0x000fe20000001860 */
        /* <DEDUP_REMOVED lines=8> */
[----:B------:R-:W-:Y:S01]  /*fa50*/  HMMA.16816.F32 R128, R84, R82, R96 ;  /* 0x000000525480723c */ /* 0x000fe20000001860 */
[----:B------:R-:W-:Y:S04]  /*fa60*/  LDSM.16.M88.4 R80, [R52+0x2000] ;  /* 0x002000003450783b */ /* 0x000fe80000000200 */
[----:B------:R-:W-:Y:S03]  /*fa70*/  LDSM.16.M88.4 R96, [R46+0x7000] ;  /* 0x007000002e60783b */ /* 0x000fe60000000200 */
[C---:B---3--:R-:W-:Y:S01]  /*fa80*/  HMMA.16816.F32 R24, R72.reuse, R48, R24 ;  /* 0x000000304818723c */ /* 0x048fe20000001818 */
[----:B------:R-:W-:Y:S07]  /*fa90*/  LDSM.16.M88.4 R84, [R46+0x8000] ;  /* 0x008000002e54783b */ /* 0x000fee0000000200 */
[C---:B------:R-:W-:Y:S01]  /*faa0*/  HMMA.16816.F32 R20, R72.reuse, R50, R20 ;  /* 0x000000324814723c */ /* 0x040fe20000001814 */
[----:B------:R-:W3:Y:S07]  /*fab0*/  LDSM.16.M88.4 R48, [R46+0x7400] ;  /* 0x007400002e30783b */ /* 0x000eee0000000200 */
[C---:B-1----:R-:W-:Y:S08]  /*fac0*/  HMMA.16816.F32 R100, R72.reuse, R60, R100 ;  /* 0x0000003c4864723c */ /* 0x042ff00000001864 */
[C---:B------:R-:W-:Y:S01]  /*fad0*/  HMMA.16816.F32 R128, R72.reuse, R62, R128 ;  /* 0x0000003e4880723c */ /* 0x040fe20000001880 */
[----:B------:R-:W1:Y:S07]  /*fae0*/  LDSM.16.M88.4 R60, [R46+0x7c00] ;  /* 0x007c00002e3c783b */ /* 0x000e6e0000000200 */
[C---:B--2---:R-:W-:Y:S08]  /*faf0*/  HMMA.16816.F32 R32, R72.reuse, R76, R32 ;  /* 0x0000004c4820723c */ /* 0x044ff00000001820 */
[C---:B------:R-:W-:Y:S01]  /*fb00*/  HMMA.16816.F32 R28, R72.reuse, R78, R28 ;  /* 0x0000004e481c723c */ /* 0x040fe2000000181c */
[----:B------:R-:W-:Y:S07]  /*fb10*/  LDSM.16.M88.4 R76, [R46+0x7800] ;  /* 0x007800002e4c783b */ /* 0x000fee0000000200 */
[C---:B----4-:R-:W-:Y:S08]  /*fb20*/  HMMA.16816.F32 R40, R72.reuse, R56, R40 ;  /* 0x000000384828723c */ /* 0x050ff00000001828 */
[C---:B------:R-:W-:Y:S01]  /*fb30*/  HMMA.16816.F32 R36, R72.reuse, R58, R36 ;  /* 0x0000003a4824723c */ /* 0x040fe20000001824 */
[----:B------:R-:W2:Y:S07]  /*fb40*/  LDSM.16.M88.4 R56, [R198+0x8c00] ;  /* 0x008c0000c638783b */ /* 0x000eae0000000200 */
[----:B------:R-:W-:Y:S08]  /*fb50*/  HMMA.16816.F32 R16, R72, R124, R16 ;  /* 0x0000007c4810723c */ /* 0x000ff00000001810 */
[C---:B---3--:R-:W-:Y:S08]  /*fb60*/  HMMA.16816.F32 R32, R80.reuse, R48, R32 ;  /* 0x000000305020723c */ /* 0x048ff00000001820 */
[----:B------:R-:W-:Y:S01]  /*fb70*/  HMMA.16816.F32 R28, R80, R50, R28 ;  /* 0x00000032501c723c */ /* 0x000fe2000000181c */
[----:B------:R-:W3:Y:S07]  /*fb80*/  LDSM.16.M88.4 R48, [R46+0x8400] ;  /* 0x008400002e30783b */ /* 0x000eee0000000200 */
[C---:B------:R-:W-:Y:S08]  /*fb90*/  HMMA.16816.F32 R12, R72.reuse, R126, R12 ;  /* 0x0000007e480c723c */ /* 0x040ff0000000180c */
[----:B------:R-:W-:Y:S08]  /*fba0*/  HMMA.16816.F32 R8, R72, R136, R8 ;  /* 0x000000884808723c */ /* 0x000ff00000001808 */
[----:B-1----:R-:W-:Y:S08]  /*fbb0*/  HMMA.16816.F32 R16, R80, R60, R16 ;  /* 0x0000003c5010723c */ /* 0x002ff00000001810 */
[----:B------:R-:W-:Y:S08]  /*fbc0*/  HMMA.16816.F32 R112, R72, R132, R112 ;  /* 0x000000844870723c */ /* 0x000ff00000001870 */
[----:B------:R-:W-:Y:S08]  /*fbd0*/  HMMA.16816.F32 R40, R80, R96, R40 ;  /* 0x000000605028723c */ /* 0x000ff00000001828 */
[C---:B--2---:R-:W-:Y:S08]  /*fbe0*/  HMMA.16816.F32 R92, R72.reuse, R56, R92 ;  /* 0x00000038485c723c */ /* 0x044ff0000000185c */
[----:B------:R-:W-:Y:S01]  /*fbf0*/  HMMA.16816.F32 R88, R72, R58, R88 ;  /* 0x0000003a4858723c */ /* 0x000fe20000001858 */
[----:B------:R-:W1:Y:S07]  /*fc00*/  LDSM.16.M88.4 R56, [R46+0x8800] ;  /* 0x008800002e38783b */ /* 0x000e6e0000000200 */
[C---:B------:R-:W-:Y:S01]  /*fc10*/  HMMA.16816.F32 R12, R80.reuse, R62, R12 ;  /* 0x0000003e500c723c */ /* 0x040fe2000000180c */
[----:B------:R-:W2:Y:S07]  /*fc20*/  LDSM.16.M88.4 R60, [R46+0x8c00] ;  /* 0x008c00002e3c783b */ /* 0x000eae0000000200 */
[----:B------:R-:W-:Y:S03]  /*fc30*/  HMMA.16816.F32 R36, R80, R98, R36 ;  /* 0x000000625024723c */ /* 0x000fe60000001824 */
[----:B------:R-:W-:-:S05]  /*fc40*/  FMUL.FTZ R16, R16, R45 ;  /* 0x0000002d10107220 */ /* 0x000fca0000410000 */
[----:B------:R-:W-:Y:S05]  /*fc50*/  HMMA.16816.F32 R4, R72, R138, R4 ;  /* 0x0000008a4804723c */ /* 0x000fea0000001804 */
[----:B------:R-:W-:Y:S01]  /*fc60*/  FMUL.FTZ R41, R41, R45 ;  /* 0x0000002d29297220 */ /* 0x000fe20000410000 */
[----:B------:R-:W-:Y:S02]  /*fc70*/  IADD3 R3, PT, PT, R214, R108, R3 ;  /* 0x0000006cd6037210 */ /* 0x000fe40007ffe003 */
[----:B------:R-:W-:Y:S05]  /*fc80*/  HMMA.16816.F32 R8, R80, R84, R8 ;  /* 0x000000545008723c */ /* 0x000fea0000001808 */
[----:B------:R-:W-:-:S03]  /*fc90*/  IADD3 R0, PT, PT, R0, R68, -R217 ;  /* 0x0000004400007210 */ /* 0x000fc60007ffe8d9 */
[C---:B------:R-:W-:Y:S08]  /*fca0*/  HMMA.16816.F32 R20, R80.reuse, R78, R20 ;  /* 0x0000004e5014723c */ /* 0x040ff00000001814 */
[----:B------:R-:W-:Y:S03]  /*fcb0*/  HMMA.16816.F32 R24, R80, R76, R24 ;  /* 0x0000004c5018723c */ /* 0x000fe60000001818 */
[----:B------:R-:W-:-:S05]  /*fcc0*/  FMUL.FTZ R32, R32, R45 ;  /* 0x0000002d20207220 */ /* 0x000fca0000410000 */
[----:B------:R-:W-:Y:S05]  /*fcd0*/  HMMA.16816.F32 R104, R72, R134, R104 ;  /* 0x000000864868723c */ /* 0x000fea0000001868 */
[----:B------:R-:W-:-:S03]  /*fce0*/  IMAD.IADD R223, R3, 0x1, R0 ;  /* 0x0000000103df7824 */ /* 0x000fc600078e0200 */
[C---:B---3--:R-:W-:Y:S01]  /*fcf0*/  HMMA.16816.F32 R112, R80.reuse, R48, R112 ;  /* 0x000000305070723c */ /* 0x048fe20000001870 */
[----:B------:R3:W-:Y:S04]  /*fd00*/  MUFU.TANH R49, R16 ;  /* 0x0000001000317308 */ /* 0x0007e80000002400 */
[-C--:B------:R-:W-:Y:S01]  /*fd10*/  FMUL.FTZ R36, R36, R45.reuse ;  /* 0x0000002d24247220 */ /* 0x080fe20000410000 */
[-C--:B------:R-:W-:Y:S01]  /*fd20*/  FMUL.FTZ R40, R40, R45.reuse ;  /* 0x0000002d28287220 */ /* 0x080fe20000410000 */
[-C--:B------:R-:W-:Y:S01]  /*fd30*/  FMUL.FTZ R29, R29, R45.reuse ;  /* 0x0000002d1d1d7220 */ /* 0x080fe20000410000 */
[-C--:B------:R-:W-:Y:S01]  /*fd40*/  FMUL.FTZ R33, R33, R45.reuse ;  /* 0x0000002d21217220 */ /* 0x080fe20000410000 */
[-C--:B------:R-:W-:Y:S01]  /*fd50*/  FMUL.FTZ R17, R17, R45.reuse ;  /* 0x0000002d11117220 */ /* 0x080fe20000410000 */
[----:B-1----:R-:W-:Y:S01]  /*fd60*/  HMMA.16816.F32 R100, R80, R56, R100 ;  /* 0x000000385064723c */ /* 0x002fe20000001864 */
[----:B------:R-:W1:Y:S02]  /*fd70*/  MUFU.TANH R41, R41 ;  /* 0x0000002900297308 */ /* 0x000e640000002400 */
[-C--:B------:R-:W-:Y:S01]  /*fd80*/  FMUL.FTZ R28, R28, R45.reuse ;  /* 0x0000002d1c1c7220 */ /* 0x080fe20000410000 */
[----:B------:R-:W-:-:S04]  /*fd90*/  FMUL.FTZ R12, R12, R45 ;  /* 0x0000002d0c0c7220 */ /* 0x000fc80000410000 */
[C---:B------:R-:W-:Y:S03]  /*fda0*/  HMMA.16816.F32 R128, R80.reuse, R58, R128 ;  /* 0x0000003a5080723c */ /* 0x040fe60000001880 */
[-C--:B------:R-:W-:Y:S01]  /*fdb0*/  FMUL.FTZ R13, R13, R45.reuse ;  /* 0x0000002d0d0d7220 */ /* 0x080fe20000410000 */
[----:B------:R-:W-:Y:S01]  /*fdc0*/  FMUL.FTZ R42, R42, R45 ;  /* 0x0000002d2a2a7220 */ /* 0x000fe20000410000 */
[----:B---3--:R-:W-:Y:S01]  /*fdd0*/  IADD3 R16, PT, PT, R68, -R217, -R2 ;  /* 0x800000d944107210 */ /* 0x008fe20007ffe802 */
[----:B------:R-:W-:Y:S02]  /*fde0*/  IMAD.SHL.U32 R2, R196, 0x2, RZ ;  /* 0x00000002c4027824 */ /* 0x000fe400078e00ff */
[-C--:B------:R-:W-:Y:S01]  /*fdf0*/  FMUL.FTZ R30, R30, R45.reuse ;  /* 0x0000002d1e1e7220 */ /* 0x080fe20000410000 */
[-C--:B------:R-:W-:Y:S01]  /*fe00*/  FMUL.FTZ R18, R18, R45.reuse ;  /* 0x0000002d12127220 */ /* 0x080fe20000410000 */
[-C--:B------:R-:W-:Y:S01]  /*fe10*/  FMUL.FTZ R14, R14, R45.reuse ;  /* 0x0000002d0e0e7220 */ /* 0x080fe20000410000 */
[----:B------:R-:W-:Y:S01]  /*fe20*/  IMAD.IADD R225, R3, 0x1, R16 ;  /* 0x0000000103e17824 */ /* 0x000fe200078e0210 */
[----:B------:R-:W-:Y:S01]  /*fe30*/  LOP3.LUT R3, R2, 0x6, RZ, 0xc0, !PT ;  /* 0x0000000602037812 */ /* 0x000fe200078ec0ff */
[----:B------:R-:W3:Y:S01]  /*fe40*/  MUFU.TANH R32, R32 ;  /* 0x0000002000207308 */ /* 0x000ee20000002400 */
[----:B------:R-:W-:Y:S03]  /*fe50*/  HMMA.16816.F32 R4, R80, R86, R4 ;  /* 0x000000565004723c */ /* 0x000fe60000001804 */
[-C--:B------:R-:W-:Y:S01]  /*fe60*/  FMUL.FTZ R19, R19, R45.reuse ;  /* 0x0000002d13137220 */ /* 0x080fe20000410000 */
[----:B------:R-:W-:Y:S01]  /*fe70*/  FMUL.FTZ R15, R15, R45 ;  /* 0x0000002d0f0f7220 */ /* 0x000fe20000410000 */
[----:B------:R-:W-:-:S02]  /*fe80*/  IMAD.IADD R0, R54, 0x1, R3 ;  /* 0x0000000136007824 */ /* 0x000fc400078e0203 */
[----:B------:R-:W-:Y:S01]  /*fe90*/  FMUL.FTZ R175, R8, R45 ;  /* 0x0000002d08af7220 */ /* 0x000fe20000410000 */
[----:B------:R-:W-:-:S04]  /*fea0*/  DEPBAR.LE SB0, 0x0 ;  /* 0x000080000000791a */ /* 0x000fc80000000000 */
[----:B------:R-:W4:Y:S01]  /*feb0*/  MUFU.TANH R36, R36 ;  /* 0x0000002400247308 */ /* 0x000f220000002400 */
[-C--:B------:R-:W-:Y:S01]  /*fec0*/  FMUL.FTZ R20, R20, R45.reuse ;  /* 0x0000002d14147220 */ /* 0x080fe20000410000 */
[----:B------:R-:W-:Y:S02]  /*fed0*/  VIADD R8, R0, 0x1 ;  /* 0x0000000100087836 */ /* 0x000fe40000000000 */
[-C--:B------:R-:W-:Y:S01]  /*fee0*/  FMUL.FTZ R24, R24, R45.reuse ;  /* 0x0000002d18187220 */ /* 0x080fe20000410000 */
[----:B------:R-:W-:Y:S03]  /*fef0*/  HMMA.16816.F32 R104, R80, R50, R104 ;  /* 0x000000325068723c */ /* 0x000fe60000001868 */
[----:B------:R-:W4:Y:S02]  /*ff00*/  MUFU.TANH R40, R40 ;  /* 0x0000002800287308 */ /* 0x000f240000002400 */
[----:B------:R-:W-:Y:S01]  /*ff10*/  FMUL.FTZ R37, R37, R45 ;  /* 0x0000002d25257220 */ /* 0x000fe20000410000 */
[----:B------:R-:W-:Y:S01]  /*ff20*/  VIADD R73, R0, 0x10 ;  /* 0x0000001000497836 */ /* 0x000fe20000000000 */
[----:B------:R-:W-:-:S04]  /*ff30*/  ISETP.GT.AND P2, PT, R225, R8, PT ;  /* 0x00000008e100720c */ /* 0x000fc80003f44270 */
[----:B------:R-:W4:Y:S01]  /*ff40*/  MUFU.TANH R29, R29 ;  /* 0x0000001d001d7308 */ /* 0x000f220000002400 */
[----:B------:R-:W-:Y:S01]  /*ff50*/  FMUL.FTZ R21, R21, R45 ;  /* 0x0000002d15157220 */ /* 0x000fe20000410000 */
[----:B------:R-:W-:-:S06]  /*ff60*/  VIADD R75, R0, 0x8 ;  /* 0x00000008004b7836 */ /* 0x000fcc0000000000 */
[----:B------:R-:W4:Y:S01]  /*ff70*/  MUFU.TANH R33, R33 ;  /* 0x0000002100217308 */ /* 0x000f220000002400 */
[----:B--2---:R-:W-:Y:S03]  /*ff80*/  HMMA.16816.F32 R92, R80, R60, R92 ;  /* 0x0000003c505c723c */ /* 0x004fe6000000185c */
[----:B------:R-:W-:Y:S01]  /*ff90*/  FMUL.FTZ R173, R9, R45 ;  /* 0x0000002d09ad7220 */ /* 0x000fe20000410000 */
[----:B------:R-:W-:-:S03]  /*ffa0*/  VIADD R9, R0, 0x19 ;  /* 0x0000001900097836 */ /* 0x000fc60000000000 */
[----:B------:R-:W2:Y:S01]  /*ffb0*/  MUFU.TANH R20, R20 ;  /* 0x0000001400147308 */ /* 0x000ea20000002400 */
[----:B------:R-:W-:Y:S03]  /*ffc0*/  HMMA.16816.F32 R88, R80, R62, R88 ;  /* 0x0000003e5058723c */ /* 0x000fe60000001858 */
[----:B-1----:R-:W-:Y:S01]  /*ffd0*/  FSEL R81, R41, -INF , !P2 ;  /* 0xff80000029517808 */ /* 0x002fe20005000000 */
[C---:B------:R-:W-:Y:S01]  /*ffe0*/  VIADD R72, R0.reuse, 0x11 ;  /* 0x0000001100487836 */ /* 0x040fe20000000000 */
[C---:B------:R-:W-:Y:S02]  /*fff0*/  ISETP.GT.AND P2, PT, R225.reuse, R73, PT ;  /* 0x00000049e100720c */ /* 0x040fe40003f44270 */
[----:B------:R-:W1:Y:S01]  /*10000*/  MUFU.TANH R24, R24 ;  /* 0x0000001800187308 */ /* 0x000e620000002400 */
[----:B------:R-:W-:Y:S01]  /*10010*/  ISETP.GT.AND P4, PT, R225, R75, PT ;  /* 0x0000004be100720c */ /* 0x000fe20003f84270 */
[----:B------:R-:W-:Y:S01]  /*10020*/  FMUL.FTZ R25, R25, R45 ;  /* 0x0000002d19197220 */ /* 0x000fe20000410000 */
[----:B------:R-:W-:Y:S01]  /*10030*/  ISETP.GT.AND P1, PT, R225, R0, PT ;  /* 0x00000000e100720c */ /* 0x000fe20003f24270 */
[----:B------:R-:W-:Y:S01]  /*10040*/  VIADD R63, R0, 0x28 ;  /* 0x00000028003f7836 */ /* 0x000fe20000000000 */
[----:B---3--:R-:W-:-:S03]  /*10050*/  FSEL R79, R32, -INF , !P2 ;  /* 0xff800000204f7808 */ /* 0x008fc60005000000 */
[----:B------:R-:W-:Y:S01]  /*10060*/  MUFU.TANH R37, R37 ;  /* 0x0000002500257308 */ /* 0x000fe20000002400 */
[----:B----4-:R-:W-:Y:S01]  /*10070*/  FSEL R80, R36, -INF , !P4 ;  /* 0xff80000024507808 */ /* 0x010fe20006000000 */
[----:B------:R-:W-:Y:S01]  /*10080*/  VIADD R71, R0, 0x20 ;  /* 0x0000002000477836 */ /* 0x000fe20000000000 */
[----:B------:R-:W-:-:S05]  /*10090*/  ISETP.GT.AND P2, PT, R225, R9, PT ;  /* 0x00000009e100720c */ /* 0x000fca0003f44270 */
[----:B------:R-:W3:Y:S01]  /*100a0*/  MUFU.TANH R17, R17 ;  /* 0x0000001100117308 */ /* 0x000ee20000002400 */
[----:B------:R-:W-:Y:S01]  /*100b0*/  ISETP.GT.AND P4, PT, R225, R72, PT ;  /* 0x00000048e100720c */ /* 0x000fe20003f84270 */
[----:B------:R-:W-:-:S06]  /*100c0*/  FMUL.FTZ R5, R5, R45 ;  /* 0x0000002d05057220 */ /* 0x000fcc0000410000 */
[----:B------:R-:W4:Y:S01]  /*100d0*/  MUFU.TANH R21, R21 ;  /* 0x0000001500157308 */ /* 0x000f220000002400 */
[C-C-:B------:R-:W-:Y:S02]  /*100e0*/  VIADDMNMX R222, R223.reuse, 0x1, R68.reuse, PT ;  /* 0x00000001dfde7846 */ /* 0x140fe40003800144 */
[----:B------:R-:W-:Y:S01]  /*100f0*/  FSEL R82, R40, -INF , !P1 ;  /* 0xff80000028527808 */ /* 0x000fe20004800000 */
[----:B------:R-:W-:Y:S01]  /*10100*/  VIADD R74, R0, 0x9 ;  /* 0x00000009004a7836 */ /* 0x000fe20000000000 */
[----:B------:R-:W-:-:S03]  /*10110*/  VIADDMNMX R223, R223, 0x9, R68, PT ;  /* 0x00000009dfdf7846 */ /* 0x000fc60003800144 */
[----:B------:R-:W-:Y:S01]  /*10120*/  MUFU.TANH R28, R28 ;  /* 0x0000001c001c7308 */ /* 0x000fe20000002400 */
[----:B------:R-:W-:Y:S01]  /*10130*/  FSEL R40, R29, -INF , !P2 ;  /* 0xff8000001d287808 */ /* 0x000fe20005000000 */
[----:B------:R-:W-:Y:S01]  /*10140*/  VIADD R68, R0, 0x31 ;  /* 0x0000003100447836 */ /* 0x000fe20000000000 */
[----:B------:R-:W-:-:S05]  /*10150*/  FSEL R77, R33, -INF , !P4 ;  /* 0xff800000214d7808 */ /* 0x000fca0006000000 */
[----:B------:R-:W4:Y:S01]  /*10160*/  MUFU.TANH R175, R175 ;  /* 0x000000af00af7308 */ /* 0x000f220000002400 */
[C---:B------:R-:W-:Y:S01]  /*10170*/  ISETP.GT.AND P2, PT, R225.reuse, R63, PT ;  /* 0x0000003fe100720c */ /* 0x040fe20003f44270 */
[----:B------:R-:W-:Y:S01]  /*10180*/  VIADD R70, R0, 0x29 ;  /* 0x0000002900467836 */ /* 0x000fe20000000000 */
[----:B------:R-:W-:-:S05]  /*10190*/  ISETP.GT.AND P4, PT, R225, R71, PT ;  /* 0x00000047e100720c */ /* 0x000fca0003f84270 */
[----:B------:R-:W4:Y:S01]  /*101a0*/  MUFU.TANH R58, R12 ;  /* 0x0000000c003a7308 */ /* 0x000f220000002400 */
[----:B------:R-:W-:Y:S01]  /*101b0*/  FMUL.FTZ R104, R104, R45 ;  /* 0x0000002d68687220 */ /* 0x000fe20000410000 */
[----:B--2---:R-:W-:Y:S01]  /*101c0*/  FSEL R123, R20, -INF , !P2 ;  /* 0xff800000147b7808 */ /* 0x004fe20005000000 */
[----:B------:R-:W-:Y:S01]  /*101d0*/  VIADD R59, R0, 0x40 ;  /* 0x00000040003b7836 */ /* 0x000fe20000000000 */
[----:B------:R-:W-:-:S04]  /*101e0*/  ISETP.GT.AND P1, PT, R225, R74, PT ;  /* 0x0000004ae100720c */ /* 0x000fc80003f24270 */
[----:B------:R-:W2:Y:S01]  /*101f0*/  MUFU.TANH R25, R25 ;  /* 0x0000001900197308 */ /* 0x000ea20000002400 */
[----:B-1----:R-:W-:Y:S01]  /*10200*/  FSEL R36, R24, -INF , !P4 ;  /* 0xff80000018247808 */ /* 0x002fe20006000000 */
[----:B------:R-:W-:Y:S01]  /*10210*/  VIADD R62, R0, 0x38 ;  /* 0x00000038003e7836 */ /* 0x000fe20000000000 */
[----:B------:R-:W-:-:S05]  /*10220*/  ISETP.GT.AND P2, PT, R225, R68, PT ;  /* 0x00000044e100720c */ /* 0x000fca0003f44270 */
[----:B------:R1:W2:Y:S01]  /*10230*/  MUFU.TANH R165, R5 ;  /* 0x0000000500a57308 */ /* 0x0002a20000002400 */
[-C--:B------:R-:W-:Y:S01]  /*10240*/  FMUL.FTZ R112, R112, R45.reuse ;  /* 0x0000002d70707220 */ /* 0x080fe20000410000 */
[----:B------:R-:W-:Y:S01]  /*10250*/  ISETP.GT.AND P4, PT, R225, R70, PT ;  /* 0x00000046e100720c */ /* 0x000fe20003f84270 */
[----:B------:R-:W-:-:S05]  /*10260*/  FMUL.FTZ R101, R101, R45 ;  /* 0x0000002d65657220 */ /* 0x000fca0000410000 */
[----:B------:R2:W-:Y:S01]  /*10270*/  MUFU.TANH R141, R13 ;  /* 0x0000000d008d7308 */ /* 0x0005e20000002400 */
[----:B---3--:R-:W-:Y:S01]  /*10280*/  FSEL R181, R17, -INF , !P2 ;  /* 0xff80000011b57808 */ /* 0x008fe20005000000 */
[----:B------:R-:W-:Y:S01]  /*10290*/  VIADD R61, R0, 0x21 ;  /* 0x00000021003d7836 */ /* 0x000fe20000000000 */
[----:B----4-:R-:W-:-:S05]  /*102a0*/  FSEL R191, R21, -INF , !P4 ;  /* 0xff80000015bf7808 */ /* 0x010fca0006000000 */
[----:B------:R-:W3:Y:S01]  /*102b0*/  MUFU.TANH R173, R173 ;  /* 0x000000ad00ad7308 */ /* 0x000ee20000002400 */
[----:B------:R-:W-:Y:S01]  /*102c0*/  VIADD R53, R0, 0x49 ;  /* 0x0000004900357836 */ /* 0x000fe20000000000 */
[----:B-1----:R-:W-:Y:S01]  /*102d0*/  FSEL R5, R37, -INF , !P1 ;  /* 0xff80000025057808 */ /* 0x002fe20004800000 */
[----:B------:R-:W-:Y:S01]  /*102e0*/  FMUL.FTZ R105, R105, R45 ;  /* 0x0000002d69697220 */ /* 0x000fe20000410000 */
[----:B------:R-:W-:-:S04]  /*102f0*/  ISETP.GT.AND P2, PT, R225, R59, PT ;  /* 0x0000003be100720c */ /* 0x000fc80003f44270 */
[----:B------:R-:W1:Y:S01]  /*10300*/  MUFU.TANH R153, R104 ;  /* 0x0000006800997308 */ /* 0x000e620000002400 */
[----:B--2---:R-:W-:Y:S01]  /*10310*/  VIADD R13, R0, 0x18 ;  /* 0x00000018000d7836 */ /* 0x004fe20000000000 */
[C---:B------:R-:W-:Y:S01]  /*10320*/  ISETP.GT.AND P4, PT, R225.reuse, R62, PT ;  /* 0x0000003ee100720c */ /* 0x040fe20003f84270 */
[-C--:B------:R-:W-:Y:S01]  /*10330*/  FMUL.FTZ R4, R4, R45.reuse ;  /* 0x0000002d04047220 */ /* 0x080fe20000410000 */
[----:B------:R-:W-:Y:S02]  /*10340*/  FMUL.FTZ R92, R92, R45 ;  /* 0x0000002d5c5c7220 */ /* 0x000fe40000410000 */
[----:B------:R-:W-:Y:S02]  /*10350*/  ISETP.GT.AND P1, PT, R225, R13, PT ;  /* 0x0000000de100720c */ /* 0x000fe40003f24270 */
[----:B------:R-:W2:Y:S01]  /*10360*/  MUFU.TANH R157, R112 ;  /* 0x00000070009d7308 */ /* 0x000ea20000002400 */
[C---:B------:R-:W-:Y:S01]  /*10370*/  VIADD R57, R0.reuse, 0x41 ;  /* 0x0000004100397836 */ /* 0x040fe20000000000 */
[----:B------:R-:W-:Y:S01]  /*10380*/  FSEL R175, R175, -INF , !P2 ;  /* 0xff800000afaf7808 */ /* 0x000fe20005000000 */
[----:B------:R-:W-:Y:S01]  /*10390*/  VIADD R69, R0, 0x30 ;  /* 0x0000003000457836 */ /* 0x000fe20000000000 */
[----:B------:R-:W-:-:S04]  /*103a0*/  FSEL R76, R28, -INF , !P1 ;  /* 0xff8000001c4c7808 */ /* 0x000fc80004800000 */
[----:B------:R-:W4:Y:S01]  /*103b0*/  MUFU.TANH R32, R101 ;  /* 0x0000006500207308 */ /* 0x000f220000002400 */
[----:B------:R-:W-:Y:S01]  /*103c0*/  VIADD R50, R0, 0x58 ;  /* 0x0000005800327836 */ /* 0x000fe20000000000 */
[----:B------:R-:W-:Y:S01]  /*103d0*/  ISETP.GT.AND P1, PT, R225, R61, PT ;  /* 0x0000003de100720c */ /* 0x000fe20003f24270 */
[-C--:B------:R-:W-:Y:S01]  /*103e0*/  FMUL.FTZ R17, R89, R45.reuse ;  /* 0x0000002d59117220 */ /* 0x080fe20000410000 */
[----:B------:R-:W-:Y:S01]  /*103f0*/  FSEL R145, R58, -INF , !P4 ;  /* 0xff8000003a917808 */ /* 0x000fe20006000000 */
[----:B------:R-:W-:Y:S01]  /*10400*/  FMUL.FTZ R128, R128, R45 ;  /* 0x0000002d80807220 */ /* 0x000fe20000410000 */
[----:B------:R-:W-:Y:S02]  /*10410*/  ISETP.GT.AND P2, PT, R225, R53, PT ;  /* 0x00000035e100720c */ /* 0x000fe40003f44270 */
[----:B------:R-:W4:Y:S01]  /*10420*/  MUFU.TANH R151, R105 ;  /* 0x0000006900977308 */ /* 0x000f220000002400 */
[-C--:B------:R-:W-:Y:S01]  /*10430*/  FMUL.FTZ R113, R113, R45.reuse ;  /* 0x0000002d71717220 */ /* 0x080fe20000410000 */
[----:B------:R-:W-:Y:S01]  /*10440*/  FMUL.FTZ R78, R43, R45 ;  /* 0x0000002d2b4e7220 */ /* 0x000fe20000410000 */
[----:B------:R-:W-:Y:S01]  /*10450*/  VIADD R52, R0, 0x50 ;  /* 0x0000005000347836 */ /* 0x000fe20000000000 */
[----:B------:R-:W-:-:S04]  /*10460*/  FSEL R193, R25, -INF , !P1 ;  /* 0xff80000019c17808 */ /* 0x000fc80004800000 */
[----:B------:R2:W4:Y:S01]  /*10470*/  MUFU.TANH R169, R4 ;  /* 0x0000000400a97308 */ /* 0x0005220000002400 */
[----:B------:R-:W-:Y:S01]  /*10480*/  ISETP.GT.AND P4, PT, R225, R57, PT ;  /* 0x00000039e100720c */ /* 0x000fe20003f84270 */
[C---:B------:R-:W-:Y:S01]  /*10490*/  VIADD R60, R0.reuse, 0x39 ;  /* 0x00000039003c7836 */ /* 0x040fe20000000000 */
[----:B------:R-:W-:Y:S01]  /*104a0*/  FSEL R165, R165, -INF , !P2 ;  /* 0xff800000a5a57808 */ /* 0x000fe20005000000 */
[----:B------:R-:W-:-:S04]  /*104b0*/  VIADD R43, R0, 0x61 ;  /* 0x00000061002b7836 */ /* 0x000fc80000000000 */
[----:B------:R-:W4:Y:S01]  /*104c0*/  MUFU.TANH R58, R92 ;  /* 0x0000005c003a7308 */ /* 0x000f220000002400 */
[C---:B------:R-:W-:Y:S02]  /*104d0*/  ISETP.GT.AND P1, PT, R225.reuse, R69, PT ;  /* 0x00000045e100720c */ /* 0x040fe40003f24270 */
[----:B------:R-:W-:Y:S01]  /*104e0*/  ISETP.GT.AND P2, PT, R225, R50, PT ;  /* 0x00000032e100720c */ /* 0x000fe20003f44270 */
[----:B------:R-:W-:Y:S01]  /*104f0*/  FMUL.FTZ R100, R100, R45 ;  /* 0x0000002d64647220 */ /* 0x000fe20000410000 */
[----:B---3--:R-:W-:-:S03]  /*10500*/  FSEL R173, R173, -INF , !P4 ;  /* 0xff800000adad7808 */ /* 0x008fc60006000000 */
[----:B------:R-:W3:Y:S01]  /*10510*/  MUFU.TANH R24, R128 ;  /* 0x0000008000187308 */ /* 0x000ee20000002400 */
[----:B------:R-:W-:Y:S01]  /*10520*/  VIADD R48, R0, 0x59 ;  /* 0x0000005900307836 */ /* 0x000fe20000000000 */
[----:B------:R-:W-:Y:S01]  /*10530*/  FSEL R183, R49, -INF , !P1 ;  /* 0xff80000031b77808 */ /* 0x000fe20004800000 */
[C---:B------:R-:W-:Y:S01]  /*10540*/  VIADD R224, R225.reuse, 0x8 ;  /* 0x00000008e1e07836 */ /* 0x040fe20000000000 */
[----:B------:R-:W-:-:S04]  /*10550*/  ISETP.GT.AND P4, PT, R225, R52, PT ;  /* 0x00000034e100720c */ /* 0x000fc80003f84270 */
[----:B------:R-:W3:Y:S01]  /*10560*/  MUFU.TANH R155, R113 ;  /* 0x00000071009b7308 */ /* 0x000ee20000002400 */
[----:B-1----:R-:W-:Y:S01]  /*10570*/  FSEL R153, R153, -INF , !P2 ;  /* 0xff80000099997808 */ /* 0x002fe20005000000 */
[C---:B------:R-:W-:Y:S02]  /*10580*/  VIADD R56, R0.reuse, 0x48 ;  /* 0x0000004800387836 */ /* 0x040fe40000000000 */
[----:B------:R-:W-:Y:S01]  /*10590*/  FMUL.FTZ R127, R129, R45 ;  /* 0x0000002d817f7220 */ /* 0x000fe20000410000 */
[----:B--2---:R-:W-:-:S03]  /*105a0*/  VIADD R4, R0, 0x70 ;  /* 0x0000007000047836 */ /* 0x004fc60000000000 */
[----:B------:R-:W1:Y:S01]  /*105b0*/  MUFU.TANH R17, R17 ;  /* 0x0000001100117308 */ /* 0x000e620000002400 */
[C---:B------:R-:W-:Y:S02]  /*105c0*/  ISETP.GT.AND P1, PT, R225.reuse, R60, PT ;  /* 0x0000003ce100720c */ /* 0x040fe40003f24270 */
[----:B------:R-:W-:Y:S01]  /*105d0*/  ISETP.GT.AND P2, PT, R225, R43, PT ;  /* 0x0000002be100720c */ /* 0x000fe20003f44270 */
[----:B------:R-:W-:Y:S01]  /*105e0*/  VIADD R51, R0, 0x51 ;  /* 0x0000005100337836 */ /* 0x000fe20000000000 */
[----:B------:R-:W-:-:S03]  /*105f0*/  FSEL R157, R157, -INF , !P4 ;  /* 0xff8000009d9d7808 */ /* 0x000fc60006000000 */
[----:B------:R-:W2:Y:S01]  /*10600*/  MUFU.TANH R133, R100 ;  /* 0x0000006400857308 */ /* 0x000ea20000002400 */
[C---:B------:R-:W-:Y:S01]  /*10610*/  VIADD R46, R0.reuse, 0x60 ;  /* 0x00000060002e7836 */ /* 0x040fe20000000000 */
[C---:B------:R-:W-:Y:S01]  /*10620*/  ISETP.GE.AND P5, PT, R0.reuse, R222, PT ;  /* 0x000000de0000720c */ /* 0x040fe20003fa6270 */
[C---:B------:R-:W-:Y:S01]  /*10630*/  VIADD R16, R0.reuse, 0x68 ;  /* 0x0000006800107836 */ /* 0x040fe20000000000 */
[C---:B------:R-:W-:Y:S01]  /*10640*/  ISETP.GE.AND P0, PT, R0.reuse, R223, PT ;  /* 0x000000df0000720c */ /* 0x040fe20003f06270 */
[----:B------:R-:W-:Y:S01]  /*10650*/  VIADD R12, R0, 0x69 ;  /* 0x00000069000c7836 */ /* 0x000fe20000000000 */
[----:B------:R-:W-:Y:S01]  /*10660*/  ISETP.GT.AND P3, PT, R224, R0, PT ;  /* 0x00000000e000720c */ /* 0x000fe20003f64270 */
[C---:B------:R-:W-:Y:S01]  /*10670*/  VIADD R3, R0.reuse, 0x71 ;  /* 0x0000007100037836 */ /* 0x040fe20000000000 */
[----:B------:R-:W-:Y:S01]  /*10680*/  FSEL R141, R141, -INF , !P1 ;  /* 0xff8000008d8d7808 */ /* 0x000fe20004800000 */
[C---:B------:R-:W-:Y:S01]  /*10690*/  VIADD R2, R0.reuse, 0x78 ;  /* 0x0000007800027836 */ /* 0x040fe20000000000 */
[C---:B------:R-:W-:Y:S01]  /*106a0*/  ISETP.GT.AND P4, PT, R225.reuse, R48, PT ;  /* 0x00000030e100720c */ /* 0x040fe20003f84270 */
[----:B------:R-:W-:Y:S01]  /*106b0*/  VIADD R0, R0, 0x79 ;  /* 0x0000007900007836 */ /* 0x000fe20000000000 */
[----:B----4-:R-:W-:Y:S01]  /*106c0*/  FSEL R32, R32, -INF , !P2 ;  /* 0xff80000020207808 */ /* 0x010fe20005000000 */
[----:B------:R-:W-:Y:S01]  /*106d0*/  FMUL.FTZ R49, R88, R45 ;  /* 0x0000002d58317220 */ /* 0x000fe20000410000 */
[C---:B------:R-:W-:Y:S01]  /*106e0*/  ISETP.GT.AND P1, PT, R225.reuse, R56, PT ;  /* 0x00000038e100720c */ /* 0x040fe20003f24270 */
[----:B------:R-:W4:Y:S01]  /*106f0*/  MUFU.TANH R127, R127 ;  /* 0x0000007f007f7308 */ /* 0x000f220000002400 */
[----:B------:R-:W-:-:S02]  /*10700*/  ISETP.GT.AND P2, PT, R225, R4, PT ;  /* 0x00000004e100720c */ /* 0x000fc40003f44270 */
[----:B------:R-:W-:Y:S02]  /*10710*/  FSEL R151, R151, -INF , !P4 ;  /* 0xff80000097977808 */ /* 0x000fe40006000000 */
[----:B------:R-:W-:Y:S02]  /*10720*/  FSEL R169, R169, -INF , !P1 ;  /* 0xff800000a9a97808 */ /* 0x000fe40004800000 */
[C---:B------:R-:W-:Y:S02]  /*10730*/  ISETP.GT.AND P4, PT, R225.reuse, R16, PT ;  /* 0x00000010e100720c */ /* 0x040fe40003f84270 */
[----:B------:R-:W-:Y:S01]  /*10740*/  FSEL R58, R58, -INF , !P2 ;  /* 0xff8000003a3a7808 */ /* 0x000fe20005000000 */
[----:B------:R-:W4:Y:S01]  /*10750*/  MUFU.TANH R49, R49 ;  /* 0x0000003100317308 */ /* 0x000f220000002400 */
[C---:B------:R-:W-:Y:S02]  /*10760*/  ISETP.GT.AND P1, PT, R225.reuse, R51, PT ;  /* 0x00000033e100720c */ /* 0x040fe40003f24270 */
[----:B------:R-:W-:-:S02]  /*10770*/  ISETP.GT.AND P2, PT, R225, R0, PT ;  /* 0x00000000e100720c */ /* 0x000fc40003f44270 */
[----:B---3--:R-:W-:-:S03]  /*10780*/  FSEL R129, R24, -INF , !P4 ;  /* 0xff80000018817808 */ /* 0x008fc60006000000 */
[----:B------:R-:W3:Y:S01]  /*10790*/  MUFU.TANH R78, R78 ;  /* 0x0000004e004e7308 */ /* 0x000ee20000002400 */
[----:B------:R-:W-:Y:S02]  /*107a0*/  FSEL R155, R155, -INF , !P1 ;  /* 0xff8000009b9b7808 */ /* 0x000fe40004800000 */
[----:B-1----:R-:W-:Y:S01]  /*107b0*/  FSEL R24, R17, -INF , !P2 ;  /* 0xff80000011187808 */ /* 0x002fe20005000000 */
[----:B------:R-:W-:Y:S01]  /*107c0*/  FMUL.FTZ R17, R39, R45 ;  /* 0x0000002d27117220 */ /* 0x000fe20000410000 */
[----:B------:R-:W-:-:S03]  /*107d0*/  ISETP.GT.AND P1, PT, R225, R46, PT ;  /* 0x0000002ee100720c */ /* 0x000fc60003f24270 */
[----:B------:R-:W1:Y:S01]  /*107e0*/  MUFU.TANH R42, R42 ;  /* 0x0000002a002a7308 */ /* 0x000e620000002400 */
[----:B------:R-:W-:Y:S01]  /*107f0*/  FMUL.FTZ R21, R38, R45 ;  /* 0x0000002d26157220 */ /* 0x000fe20000410000 */
[----:B--2---:R-:W-:Y:S02]  /*10800*/  FSEL R133, R133, -INF , !P1 ;  /* 0xff80000085857808 */ /* 0x004fe40004800000 */
[----:B------:R-:W-:-:S04]  /*10810*/  ISETP.GT.AND P1, PT, R225, R12, PT ;  /* 0x0000000ce100720c */ /* 0x000fc80003f24270 */
[----:B------:R-:W2:Y:S01]  /*10820*/  MUFU.TANH R17, R17 ;  /* 0x0000001100117308 */ /* 0x000ea20000002400 */
[----:B----4-:R-:W-:Y:S01]  /*10830*/  FSEL R127, R127, -INF , !P1 ;  /* 0xff8000007f7f7808 */ /* 0x010fe20004800000 */
[----:B------:R-:W-:Y:S01]  /*10840*/  FMUL.FTZ R25, R34, R45 ;  /* 0x0000002d22197220 */ /* 0x000fe20000410000 */
[----:B------:R-:W-:-:S05]  /*10850*/  ISETP.GT.AND P1, PT, R225, R2, PT ;  /* 0x00000002e100720c */ /* 0x000fca0003f24270 */
[----:B------:R-:W4:Y:S01]  /*10860*/  MUFU.TANH R21, R21 ;  /* 0x0000001500157308 */ /* 0x000f220000002400 */
[----:B------:R-:W-:Y:S02]  /*10870*/  ISETP.GT.AND P2, PT, R224, R8, PT ;  /* 0x00000008e000720c */ /* 0x000fe40003f44270 */
[----:B------:R-:W-:Y:S02]  /*10880*/  FSEL R49, R49, -INF , !P1 ;  /* 0xff80000031317808 */ /* 0x000fe40004800000 */
[----:B------:R-:W-:Y:S02]  /*10890*/  ISETP.GE.AND P1, PT, R8, R223, PT ;  /* 0x000000df0800720c */ /* 0x000fe40003f26270 */
[----:B---3--:R-:W-:Y:S01]  /*108a0*/  FSEL R20, R78, -INF , !P2 ;  /* 0xff8000004e147808 */ /* 0x008fe20005000000 */
[----:B------:R-:W3:Y:S01]  /*108b0*/  MUFU.TANH R25, R25 ;  /* 0x0000001900197308 */ /* 0x000ee20000002400 */
[----:B-1----:R-:W-:Y:S01]  /*108c0*/  FSEL R41, R42, -INF , !P3 ;  /* 0xff8000002a297808 */ /* 0x002fe20005800000 */
[----:B------:R-:W-:Y:S01]  /*108d0*/  FMUL.FTZ R28, R93, R45 ;  /* 0x0000002d5d1c7220 */ /* 0x000fe20000410000 */
[----:B------:R-:W-:-:S02]  /*108e0*/  FSEL R20, R20, -INF , !P1 ;  /* 0xff80000014147808 */ /* 0x000fc40004800000 */
[----:B------:R-:W-:Y:S02]  /*108f0*/  FSEL R41, R41, -INF , !P0 ;  /* 0xff80000029297808 */ /* 0x000fe40004000000 */
[C---:B------:R-:W-:Y:S02]  /*10900*/  ISETP.GT.AND P1, PT, R224.reuse, R74, PT ;  /* 0x0000004ae000720c */ /* 0x040fe40003f24270 */
[----:B------:R-:W-:Y:S01]  /*10910*/  ISETP.GT.AND P0, PT, R224, R75, PT ;  /* 0x0000004be000720c */ /* 0x000fe20003f04270 */
[----:B------:R-:W1:Y:S01]  /*10920*/  MUFU.TANH R28, R28 ;  /* 0x0000001c001c7308 */ /* 0x000e620000002400 */
[----:B------:R-:W-:Y:S01]  /*10930*/  FMUL.FTZ R29, R35, R45 ;  /* 0x0000002d231d7220 */ /* 0x000fe20000410000 */
[----:B--2---:R-:W-:Y:S02]  /*10940*/  FSEL R35, R17, -INF , !P1 ;  /* 0xff80000011237808 */ /* 0x004fe40004800000 */
[----:B------:R-:W-:Y:S02]  /*10950*/  ISETP.GE.AND P3, PT, R75, R223, PT ;  /* 0x000000df4b00720c */ /* 0x000fe40003f66270 */
[----:B----4-:R-:W-:-:S02]  /*10960*/  FSEL R21, R21, -INF , !P0 ;  /* 0xff80000015157808 */ /* 0x010fc40004000000 */
[----:B------:R-:W2:Y:S01]  /*10970*/  MUFU.TANH R17, R30 ;  /* 0x0000001e00117308 */ /* 0x000ea20000002400 */
[----:B------:R-:W-:Y:S01]  /*10980*/  FMUL.FTZ R26, R26, R45 ;  /* 0x0000002d1a1a7220 */ /* 0x000fe20000410000 */
[----:B------:R-:W-:Y:S02]  /*10990*/  FSEL R39, R21, -INF , !P3 ;  /* 0xff80000015277808 */ /* 0x000fe40005800000 */
[----:B------:R-:W-:Y:S02]  /*109a0*/  ISETP.GT.AND P3, PT, R224, R73, PT ;  /* 0x00000049e000720c */ /* 0x000fe40003f64270 */
[----:B------:R-:W-:Y:S02]  /*109b0*/  ISETP.GE.AND P0, PT, R73, R223, PT ;  /* 0x000000df4900720c */ /* 0x000fe40003f06270 */
[----:B---3--:R-:W-:Y:S01]  /*109c0*/  FSEL R21, R25, -INF , !P3 ;  /* 0xff80000019157808 */ /* 0x008fe20005800000 */
[----:B------:R-:W3:Y:S01]  /*109d0*/  MUFU.TANH R26, R26 ;  /* 0x0000001a001a7308 */ /* 0x000ee20000002400 */
[----:B------:R-:W-:Y:S01]  /*109e0*/  ISETP.GT.AND P4, PT, R225, R3, PT ;  /* 0x00000003e100720c */ /* 0x000fe20003f84270 */
[----:B------:R-:W-:Y:S01]  /*109f0*/  FMUL.FTZ R22, R22, R45 ;  /* 0x0000002d16167220 */ /* 0x000fe20000410000 */
[----:B------:R-:W-:-:S02]  /*10a00*/  FSEL R21, R21, -INF , !P0 ;  /* 0xff80000015157808 */ /* 0x000fc40004000000 */
[----:B------:R-:W-:-:S03]  /*10a10*/  ISETP.GT.AND P0, PT, R224, R13, PT ;  /* 0x0000000de000720c */ /* 0x000fc60003f04270 */
[----:B------:R-:W4:Y:S01]  /*10a20*/  MUFU.TANH R29, R29 ;  /* 0x0000001d001d7308 */ /* 0x000f220000002400 */
[----:B-1----:R-:W-:Y:S01]  /*10a30*/  FSEL R28, R28, -INF , !P4 ;  /* 0xff8000001c1c7808 */ /* 0x002fe20006000000 */
[----:B------:R-:W-:Y:S01]  /*10a40*/  FMUL.FTZ R34, R31, R45 ;  /* 0x0000002d1f227220 */ /* 0x000fe20000410000 */
[-C--:B------:R-:W-:Y:S02]  /*10a50*/  ISETP.GE.AND P4, PT, R8, R222.reuse, PT ;  /* 0x000000de0800720c */ /* 0x080fe40003f86270 */
[----:B------:R-:W-:Y:S02]  /*10a60*/  FSEL R8, R82, -INF , !P5 ;  /* 0xff80000052087808 */ /* 0x000fe40006800000 */
[----:B------:R-:W-:Y:S01]  /*10a70*/  ISETP.GE.AND P3, PT, R13, R223, PT ;  /* 0x000000df0d00720c */ /* 0x000fe20003f66270 */
[----:B------:R-:W1:Y:S01]  /*10a80*/  MUFU.TANH R22, R22 ;  /* 0x0000001600167308 */ /* 0x000e620000002400 */
[----:B--2---:R-:W-:Y:S02]  /*10a90*/  FSEL R17, R17, -INF , !P0 ;  /* 0xff80000011117808 */ /* 0x004fe40004000000 */
[----:B------:R-:W-:-:S02]  /*10aa0*/  ISETP.GE.AND P5, PT, R75, R222, PT ;  /* 0x000000de4b00720c */ /* 0x000fc40003fa6270 */
[----:B------:R-:W-:Y:S02]  /*10ab0*/  ISETP.GE.AND P2, PT, R74, R223, PT ;  /* 0x000000df4a00720c */ /* 0x000fe40003f46270 */
[----:B------:R-:W-:Y:S01]  /*10ac0*/  FSEL R17, R17, -INF , !P3 ;  /* 0xff80000011117808 */ /* 0x000fe20005800000 */
[----:B------:R-:W2:Y:S01]  /*10ad0*/  MUFU.TANH R25, R34 ;  /* 0x0000002200197308 */ /* 0x000ea20000002400 */
[----:B------:R-:W-:Y:S01]  /*10ae0*/  FSEL R33, R80, -INF , !P5 ;  /* 0xff80000050217808 */ /* 0x000fe20006800000 */
[----:B------:R-:W-:Y:S01]  /*10af0*/  FMUL.FTZ R30, R27, R45 ;  /* 0x0000002d1b1e7220 */ /* 0x000fe20000410000 */
[C---:B------:R-:W-:Y:S02]  /*10b00*/  ISETP.GT.AND P3, PT, R224.reuse, R71, PT ;  /* 0x00000047e000720c */ /* 0x040fe40003f64270 */
[----:B------:R-:W-:Y:S02]  /*10b10*/  ISETP.GE.AND P5, PT, R73, R222, PT ;  /* 0x000000de4900720c */ /* 0x000fe40003fa6270 */
[----:B------:R-:W-:Y:S01]  /*10b20*/  FSEL R35, R35, -INF , !P2 ;  /* 0xff80000023237808 */ /* 0x000fe20005000000 */
[----:B------:R-:W2:Y:S01]  /*10b30*/  MUFU.TANH R18, R18 ;  /* 0x0000001200127308 */ /* 0x000ea20000002400 */
[----:B------:R-:W-:-:S02]  /*10b40*/  ISETP.GT.AND P2, PT, R224, R72, PT ;  /* 0x00000048e000720c */ /* 0x000fc40003f44270 */
[-C--:B------:R-:W-:Y:S02]  /*10b50*/  ISETP.GE.AND P0, PT, R71, R223.reuse, PT ;  /* 0x000000df4700720c */ /* 0x080fe40003f06270 */
[----:B---3--:R-:W-:Y:S02]  /*10b60*/  FSEL R26, R26, -INF , !P3 ;  /* 0xff8000001a1a7808 */ /* 0x008fe40005800000 */
[----:B------:R-:W-:Y:S01]  /*10b70*/  FSEL R31, R79, -INF , !P5 ;  /* 0xff8000004f1f7808 */ /* 0x000fe20006800000 */
[----:B------:R-:W3:Y:S01]  /*10b80*/  MUFU.TANH R30, R30 ;  /* 0x0000001e001e7308 */ /* 0x000ee20000002400 */
[----:B------:R-:W-:Y:S02]  /*10b90*/  ISETP.GE.AND P5, PT, R13, R222, PT ;  /* 0x000000de0d00720c */ /* 0x000fe40003fa6270 */
[----:B------:R-:W-:Y:S02]  /*10ba0*/  ISETP.GE.AND P1, PT, R72, R223, PT ;  /* 0x000000df4800720c */ /* 0x000fe40003f26270 */
[----:B----4-:R-:W-:-:S02]  /*10bb0*/  FSEL R13, R29, -INF , !P2 ;  /* 0xff8000001d0d7808 */ /* 0x010fc40005000000 */
[----:B------:R-:W-:Y:S01]  /*10bc0*/  FSEL R207, R26, -INF , !P0 ;  /* 0xff8000001acf7808 */ /* 0x000fe20004000000 */
[----:B------:R-:W-:Y:S01]  /*10bd0*/  FMUL.FTZ R23, R23, R45 ;  /* 0x0000002d17177220 */ /* 0x000fe20000410000 */
[----:B------:R-:W-:Y:S02]  /*10be0*/  ISETP.GT.AND P0, PT, R224, R63, PT ;  /* 0x0000003fe000720c */ /* 0x000fe40003f04270 */
[----:B------:R-:W-:Y:S02]  /*10bf0*/  FSEL R37, R81, -INF , !P4 ;  /* 0xff80000051257808 */ /* 0x000fe40006000000 */
[----:B------:R-:W-:Y:S02]  /*10c00*/  ISETP.GE.AND P4, PT, R74, R222, PT ;  /* 0x000000de4a00720c */ /* 0x000fe40003f86270 */
[----:B------:R-:W-:Y:S01]  /*10c10*/  FSEL R13, R13, -INF , !P1 ;  /* 0xff8000000d0d7808 */ /* 0x000fe20004800000 */
[----:B------:R-:W4:Y:S01]  /*10c20*/  MUFU.TANH R14, R14 ;  /* 0x0000000e000e7308 */ /* 0x000f220000002400 */
[----:B------:R-:W-:-:S02]  /*10c30*/  ISETP.GT.AND P1, PT, R224, R9, PT ;  /* 0x00000009e000720c */ /* 0x000fc40003f24270 */
[----:B------:R-:W-:Y:S02]  /*10c40*/  ISETP.GE.AND P3, PT, R63, R223, PT ;  /* 0x000000df3f00720c */ /* 0x000fe40003f66270 */
[----:B-1----:R-:W-:Y:S01]  /*10c50*/  FSEL R22, R22, -INF , !P0 ;  /* 0xff80000016167808 */ /* 0x002fe20004000000 */
[----:B------:R-:W-:Y:S01]  /*10c60*/  FMUL.FTZ R10, R10, R45 ;  /* 0x0000002d0a0a7220 */ /* 0x000fe20000410000 */
[----:B------:R-:W-:Y:S01]  /*10c70*/  FSEL R5, R5, -INF , !P4 ;  /* 0xff80000005057808 */ /* 0x000fe20006000000 */
[----:B------:R-:W1:Y:S01]  /*10c80*/  MUFU.TANH R23, R23 ;  /* 0x0000001700177308 */ /* 0x000e620000002400 */
[----:B------:R-:W-:Y:S02]  /*10c90*/  ISETP.GE.AND P4, PT, R72, R222, PT ;  /* 0x000000de4800720c */ /* 0x000fe40003f86270 */
[----:B------:R-:W-:Y:S02]  /*10ca0*/  ISETP.GE.AND P2, PT, R9, R223, PT ;  /* 0x000000df0900720c */ /* 0x000fe40003f46270 */
[----:B--2---:R-:W-:-:S02]  /*10cb0*/  FSEL R25, R25, -INF , !P1 ;  /* 0xff80000019197808 */ /* 0x004fc40004800000 */
[----:B------:R-:W-:Y:S02]  /*10cc0*/  FSEL R195, R22, -INF , !P3 ;  /* 0xff80000016c37808 */ /* 0x000fe40005800000 */
[C---:B------:R-:W-:Y:S02]  /*10cd0*/  ISETP.GT.AND P3, PT, R224.reuse, R69, PT ;  /* 0x00000045e000720c */ /* 0x040fe40003f64270 */
[----:B------:R-:W-:Y:S02]  /*10ce0*/  FSEL R29, R77, -INF , !P4 ;  /* 0xff8000004d1d7808 */ /* 0x000fe40006000000 */
[----:B------:R-:W-:Y:S01]  /*10cf0*/  FSEL R25, R25, -INF , !P2 ;  /* 0xff80000019197808 */ /* 0x000fe20005000000 */
[----:B------:R-:W2:Y:S01]  /*10d00*/  MUFU.TANH R10, R10 ;  /* 0x0000000a000a7308 */ /* 0x000ea20000002400 */
[----:B------:R-:W-:Y:S02]  /*10d10*/  ISETP.GE.AND P4, PT, R9, R222, PT ;  /* 0x000000de0900720c */ /* 0x000fe40003f86270 */
[----:B------:R-:W-:-:S02]  /*10d20*/  ISETP.GT.AND P2, PT, R224, R61, PT ;  /* 0x0000003de000720c */ /* 0x000fc40003f44270 */
[----:B------:R-:W-:Y:S02]  /*10d30*/  FSEL R9, R76, -INF , !P5 ;  /* 0xff8000004c097808 */ /* 0x000fe40006800000 */
[-C--:B------:R-:W-:Y:S02]  /*10d40*/  ISETP.GE.AND P0, PT, R69, R223.reuse, PT ;  /* 0x000000df4500720c */ /* 0x080fe40003f06270 */
[----:B------:R-:W-:Y:S02]  /*10d50*/  FSEL R18, R18, -INF , !P3 ;  /* 0xff80000012127808 */ /* 0x000fe40005800000 */
[----:B------:R-:W-:Y:S01]  /*10d60*/  ISETP.GE.AND P5, PT, R71, R222, PT ;  /* 0x000000de4700720c */ /* 0x000fe20003fa6270 */
[----:B------:R-:W2:Y:S01]  /*10d70*/  MUFU.TANH R19, R19 ;  /* 0x0000001300137308 */ /* 0x000ea20000002400 */
[----:B------:R-:W-:Y:S02]  /*10d80*/  FSEL R27, R40, -INF , !P4 ;  /* 0xff800000281b7808 */ /* 0x000fe40006000000 */
[----:B------:R-:W-:-:S02]  /*10d90*/  ISETP.GE.AND P1, PT, R61, R223, PT ;  /* 0x000000df3d00720c */ /* 0x000fc40003f26270 */
[----:B---3--:R-:W-:Y:S02]  /*10da0*/  FSEL R30, R30, -INF , !P2 ;  /* 0xff8000001e1e7808 */ /* 0x008fe40005000000 */
[----:B------:R-:W-:Y:S02]  /*10db0*/  ISETP.GE.AND P4, PT, R61, R222, PT ;  /* 0x000000de3d00720c */ /* 0x000fe40003f86270 */
[----:B------:R-:W-:Y:S02]  /*10dc0*/  FSEL R187, R18, -INF , !P0 ;  /* 0xff80000012bb7808 */ /* 0x000fe40004000000 */
[----:B------:R-:W-:Y:S02]  /*10dd0*/  FSEL R61, R36, -INF , !P5 ;  /* 0xff800000243d7808 */ /* 0x000fe40006800000 */
[----:B------:R-:W-:Y:S02]  /*10de0*/  ISETP.GT.AND P0, PT, R224, R62, PT ;  /* 0x0000003ee000720c */ /* 0x000fe40003f04270 */
[----:B------:R-:W-:-:S02]  /*10df0*/  ISETP.GE.AND P5, PT, R63, R222, PT ;  /* 0x000000de3f00720c */ /* 0x000fc40003fa6270 */
[----:B------:R-:W-:Y:S02]  /*10e00*/  FSEL R63, R30, -INF , !P1 ;  /* 0xff8000001e3f7808 */ /* 0x000fe40004800000 */
[----:B------:R-:W-:Y:S02]  /*10e10*/  ISETP.GT.AND P1, PT, R224, R70, PT ;  /* 0x00000046e000720c */ /* 0x000fe40003f24270 */
[-C--:B------:R-:W-:Y:S02]  /*10e20*/  ISETP.GE.AND P3, PT, R62, R223.reuse, PT ;  /* 0x000000df3e00720c */ /* 0x080fe40003f66270 */
[----:B----4-:R-:W-:Y:S01]  /*10e30*/  FSEL R14, R14, -INF , !P0 ;  /* 0xff8000000e0e7808 */ /* 0x010fe20004000000 */
[----:B------:R-:W3:Y:S01]  /*10e40*/  MUFU.TANH R15, R15 ;  /* 0x0000000f000f7308 */ /* 0x000ee20000002400 */
[----:B------:R-:W-:Y:S02]  /*10e50*/  ISETP.GE.AND P2, PT, R70, R223, PT ;  /* 0x000000df4600720c */ /* 0x000fe40003f46270 */
[----:B-1----:R-:W-:Y:S01]  /*10e60*/  FSEL R23, R23, -INF , !P1 ;  /* 0xff80000017177808 */ /* 0x002fe20004800000 */
[-C--:B------:R-:W-:Y:S01]  /*10e70*/  FMUL.FTZ R6, R6, R45.reuse ;  /* 0x0000002d06067220 */ /* 0x080fe20000410000 */
[----:B------:R-:W-:Y:S01]  /*10e80*/  FSEL R185, R14, -INF , !P3 ;  /* 0xff8000000eb97808 */ /* 0x000fe20005800000 */
[----:B------:R-:W-:Y:S01]  /*10e90*/  FMUL.FTZ R11, R11, R45 ;  /* 0x0000002d0b0b7220 */ /* 0x000fe20000410000 */
[----:B------:R-:W-:-:S02]  /*10ea0*/  ISETP.GT.AND P3, PT, R224, R59, PT ;  /* 0x0000003be000720c */ /* 0x000fc40003f64270 */
[----:B------:R-:W-:Y:S02]  /*10eb0*/  FSEL R189, R23, -INF , !P2 ;  /* 0xff80000017bd7808 */ /* 0x000fe40005000000 */
[----:B------:R-:W-:Y:S02]  /*10ec0*/  ISETP.GT.AND P2, PT, R224, R68, PT ;  /* 0x00000044e000720c */ /* 0x000fe40003f44270 */
[-C--:B------:R-:W-:Y:S02]  /*10ed0*/  ISETP.GE.AND P0, PT, R59, R223.reuse, PT ;  /* 0x000000df3b00720c */ /* 0x080fe40003f06270 */
[----:B--2---:R-:W-:Y:S01]  /*10ee0*/  FSEL R10, R10, -INF , !P3 ;  /* 0xff8000000a0a7808 */ /* 0x004fe20005800000 */
[----:B------:R-:W1:Y:S01]  /*10ef0*/  MUFU.TANH R6, R6 ;  /* 0x0000000600067308 */ /* 0x000e620000002400 */
[----:B------:R-:W-:Y:S02]  /*10f00*/  ISETP.GE.AND P1, PT, R68, R223, PT ;  /* 0x000000df4400720c */ /* 0x000fe40003f26270 */
[----:B------:R-:W-:-:S02]  /*10f10*/  FSEL R19, R19, -INF , !P2 ;  /* 0xff80000013137808 */ /* 0x000fc40005000000 */
[----:B------:R-:W-:Y:S01]  /*10f20*/  FSEL R179, R10, -INF , !P0 ;  /* 0xff8000000ab37808 */ /* 0x000fe20004000000 */
[-C--:B------:R-:W-:Y:S02]  /*10f30*/  FMUL.FTZ R10, R114, R45.reuse ;  /* 0x0000002d720a7220 */ /* 0x080fe40000410000 */
[----:B------:R-:W2:Y:S01]  /*10f40*/  MUFU.TANH R11, R11 ;  /* 0x0000000b000b7308 */ /* 0x000ea20000002400 */
[----:B------:R-:W-:Y:S01]  /*10f50*/  FMUL.FTZ R7, R7, R45 ;  /* 0x0000002d07077220 */ /* 0x000fe20000410000 */
[----:B------:R-:W-:Y:S02]  /*10f60*/  FSEL R143, R19, -INF , !P1 ;  /* 0xff800000138f7808 */ /* 0x000fe40004800000 */
[----:B------:R-:W-:Y:S02]  /*10f70*/  ISETP.GT.AND P1, PT, R224, R60, PT ;  /* 0x0000003ce000720c */ /* 0x000fe40003f24270 */
[----:B------:R-:W-:Y:S02]  /*10f80*/  ISETP.GE.AND P2, PT, R60, R223, PT ;  /* 0x000000df3c00720c */ /* 0x000fe40003f46270 */
[----:B------:R-:W4:Y:S01]  /*10f90*/  MUFU.TANH R10, R10 ;  /* 0x0000000a000a7308 */ /* 0x000f220000002400 */
[----:B---3--:R-:W-:Y:S01]  /*10fa0*/  FSEL R15, R15, -INF , !P1 ;  /* 0xff8000000f0f7808 */ /* 0x008fe20004800000 */
[----:B------:R-:W-:Y:S01]  /*10fb0*/  FMUL.FTZ R115, R115, R45 ;  /* 0x0000002d73737220 */ /* 0x000fe20000410000 */
[----:B------:R-:W-:-:S05]  /*10fc0*/  ISETP.GT.AND P0, PT, R224, R56, PT ;  /* 0x00000038e000720c */ /* 0x000fca0003f04270 */
[----:B------:R-:W3:Y:S01]  /*10fd0*/  MUFU.TANH R7, R7 ;  /* 0x0000000700077308 */ /* 0x000ee20000002400 */
[----:B------:R-:W-:Y:S02]  /*10fe0*/  FSEL R147, R15, -INF , !P2 ;  /* 0xff8000000f937808 */ /* 0x000fe40005000000 */
[----:B------:R-:W-:Y:S02]  /*10ff0*/  ISETP.GT.AND P2, PT, R224, R57, PT ;  /* 0x00000039e000720c */ /* 0x000fe40003f44270 */
[-C--:B------:R-:W-:Y:S02]  /*11000*/  ISETP.GE.AND P3, PT, R56, R223.reuse, PT ;  /* 0x000000df3800720c */ /* 0x080fe40003f66270 */
[----:B-1----:R-:W-:Y:S02]  /*11010*/  FSEL R177, R6, -INF , !P0 ;  /* 0xff80000006b17808 */ /* 0x002fe40004000000 */
[----:B------:R-:W-:Y:S01]  /*11020*/  ISETP.GE.AND P1, PT, R57, R223, PT ;  /* 0x000000df3900720c */ /* 0x000fe20003f26270 */
[----:B------:R-:W1:Y:S01]  /*11030*/  MUFU.TANH R6, R115 ;  /* 0x0000007300067308 */ /* 0x000e620000002400 */
[----:B--2---:R-:W-:-:S02]  /*11040*/  FSEL R11, R11, -INF , !P2 ;  /* 0xff8000000b0b7808 */ /* 0x004fc40005000000 */
[----:B------:R-:W-:Y:S01]  /*11050*/  FSEL R177, R177, -INF , !P3 ;  /* 0xff800000b1b17808 */ /* 0x000fe20005800000 */
[-C--:B------:R-:W-:Y:S01]  /*11060*/  FMUL.FTZ R107, R107, R45.reuse ;  /* 0x0000002d6b6b7220 */ /* 0x080fe20000410000 */
[----:B------:R-:W-:Y:S02]  /*11070*/  FSEL R167, R11, -INF , !P1 ;  /* 0xff8000000ba77808 */ /* 0x000fe40004800000 */
[----:B------:R-:W-:Y:S01]  /*11080*/  ISETP.GT.AND P3, PT, R224, R52, PT ;  /* 0x00000034e000720c */ /* 0x000fe20003f64270 */
[----:B------:R-:W-:Y:S01]  /*11090*/  FMUL.FTZ R106, R106, R45 ;  /* 0x0000002d6a6a7220 */ /* 0x000fe20000410000 */
[----:B------:R-:W-:Y:S02]  /*110a0*/  ISETP.GT.AND P1, PT, R224, R53, PT ;  /* 0x00000035e000720c */ /* 0x000fe40003f24270 */
[----:B----4-:R-:W-:Y:S02]  /*110b0*/  FSEL R163, R10, -INF , !P3 ;  /* 0xff8000000aa37808 */ /* 0x010fe40005800000 */
[----:B------:R-:W-:Y:S01]  /*110c0*/  ISETP.GE.AND P2, PT, R53, R223, PT ;  /* 0x000000df3500720c */ /* 0x000fe20003f46270 */
[----:B------:R-:W2:Y:S01]  /*110d0*/  MUFU.TANH R10, R107 ;  /* 0x0000006b000a7308 */ /* 0x000ea20000002400 */
[----:B---3--:R-:W-:-:S02]  /*110e0*/  FSEL R171, R7, -INF , !P1 ;  /* 0xff80000007ab7808 */ /* 0x008fc40004800000 */
[----:B------:R-:W-:Y:S02]  /*110f0*/  FSEL R123, R123, -INF , !P5 ;  /* 0xff8000007b7b7808 */ /* 0x000fe40006800000 */
[----:B------:R-:W-:-:S03]  /*11100*/  ISETP.GE.AND P5, PT, R69, R222, PT ;  /* 0x000000de4500720c */ /* 0x000fc60003fa6270 */
[----:B------:R-:W3:Y:S01]  /*11110*/  MUFU.TANH R7, R106 ;  /* 0x0000006a00077308 */ /* 0x000ee20000002400 */
[----:B------:R-:W-:Y:S01]  /*11120*/  FSEL R171, R171, -INF , !P2 ;  /* 0xff800000abab7808 */ /* 0x000fe20005000000 */
[----:B------:R-:W-:Y:S01]  /*11130*/  FMUL.FTZ R102, R102, R45 ;  /* 0x0000002d66667220 */ /* 0x000fe20000410000 */
[----:B------:R-:W-:Y:S02]  /*11140*/  ISETP.GT.AND P2, PT, R224, R51, PT ;  /* 0x00000033e000720c */ /* 0x000fe40003f44270 */
[----:B------:R-:W-:Y:S02]  /*11150*/  FSEL R183, R183, -INF , !P5 ;  /* 0xff800000b7b77808 */ /* 0x000fe40006800000 */
[-C--:B------:R-:W-:Y:S02]  /*11160*/  ISETP.GE.AND P5, PT, R62, R222.reuse, PT ;  /* 0x000000de3e00720c */ /* 0x080fe40003fa6270 */
[----:B------:R-:W-:Y:S02]  /*11170*/  FSEL R193, R193, -INF , !P4 ;  /* 0xff800000c1c17808 */ /* 0x000fe40006000000 */
[----:B------:R-:W-:-:S02]  /*11180*/  ISETP.GE.AND P4, PT, R70, R222, PT ;  /* 0x000000de4600720c */ /* 0x000fc40003f86270 */
[-C--:B------:R-:W-:Y:S02]  /*11190*/  ISETP.GE.AND P1, PT, R51, R223.reuse, PT ;  /* 0x000000df3300720c */ /* 0x080fe40003f26270 */
[----:B-1----:R-:W-:Y:S02]  /*111a0*/  FSEL R161, R6, -INF , !P2 ;  /* 0xff80000006a17808 */ /* 0x002fe40005000000 */
[----:B------:R-:W-:Y:S01]  /*111b0*/  ISETP.GE.AND P0, PT, R52, R223, PT ;  /* 0x000000df3400720c */ /* 0x000fe20003f06270 */
[----:B------:R-:W1:Y:S01]  /*111c0*/  MUFU.TANH R6, R102 ;  /* 0x0000006600067308 */ /* 0x000e620000002400 */
[----:B------:R-:W-:Y:S02]  /*111d0*/  FSEL R145, R145, -INF , !P5 ;  /* 0xff80000091917808 */ /* 0x000fe40006800000 */
[----:B------:R-:W-:Y:S02]  /*111e0*/  ISETP.GE.AND P5, PT, R59, R222, PT ;  /* 0x000000de3b00720c */ /* 0x000fe40003fa6270 */
[----:B------:R-:W-:-:S02]  /*111f0*/  FSEL R191, R191, -INF , !P4 ;  /* 0xff800000bfbf7808 */ /* 0x000fc40006000000 */
[----:B------:R-:W-:Y:S01]  /*11200*/  FSEL R161, R161, -INF , !P1 ;  /* 0xff800000a1a17808 */ /* 0x000fe20004800000 */
[-C--:B------:R-:W-:Y:S01]  /*11210*/  FMUL.FTZ R130, R130, R45.reuse ;  /* 0x0000002d82827220 */ /* 0x080fe20000410000 */
[----:B------:R-:W-:Y:S02]  /*11220*/  ISETP.GE.AND P4, PT, R68, R222, PT ;  /* 0x000000de4400720c */ /* 0x000fe40003f86270 */
[----:B------:R-:W-:Y:S02]  /*11230*/  FSEL R163, R163, -INF , !P0 ;  /* 0xff800000a3a37808 */ /* 0x000fe40004000000 */
[C---:B------:R-:W-:Y:S02]  /*11240*/  ISETP.GT.AND P1, PT, R224.reuse, R48, PT ;  /* 0x00000030e000720c */ /* 0x040fe40003f24270 */
[----:B------:R-:W-:Y:S01]  /*11250*/  ISETP.GT.AND P0, PT, R224, R50, PT ;  /* 0x00000032e000720c */ /* 0x000fe20003f04270 */
[----:B------:R-:W-:Y:S01]  /*11260*/  FMUL.FTZ R103, R103, R45 ;  /* 0x0000002d67677220 */ /* 0x000fe20000410000 */
[----:B------:R-:W-:-:S02]  /*11270*/  FSEL R175, R175, -INF , !P5 ;  /* 0xff800000afaf7808 */ /* 0x000fc40006800000 */
[-C--:B------:R-:W-:Y:S02]  /*11280*/  ISETP.GE.AND P5, PT, R56, R222.reuse, PT ;  /* 0x000000de3800720c */ /* 0x080fe40003fa6270 */
[----:B------:R-:W-:Y:S02]  /*11290*/  FSEL R181, R181, -INF , !P4 ;  /* 0xff800000b5b57808 */ /* 0x000fe40006000000 */
[----:B--2---:R-:W-:Y:S02]  /*112a0*/  FSEL R149, R10, -INF , !P1 ;  /* 0xff8000000a957808 */ /* 0x004fe40004800000 */
[----:B------:R-:W-:Y:S01]  /*112b0*/  ISETP.GE.AND P4, PT, R60, R222, PT ;  /* 0x000000de3c00720c */ /* 0x000fe20003f86270 */
[----:B------:R-:W2:Y:S01]  /*112c0*/  MUFU.TANH R10, R130 ;  /* 0x00000082000a7308 */ /* 0x000ea20000002400 */
[----:B------:R-:W-:Y:S02]  /*112d0*/  ISETP.GE.AND P3, PT, R50, R223, PT ;  /* 0x000000df3200720c */ /* 0x000fe40003f66270 */
[----:B---3--:R-:W-:-:S02]  /*112e0*/  FSEL R159, R7, -INF , !P0 ;  /* 0xff800000079f7808 */ /* 0x008fc40004000000 */
[----:B------:R-:W-:Y:S02]  /*112f0*/  FSEL R169, R169, -INF , !P5 ;  /* 0xff800000a9a97808 */ /* 0x000fe40006800000 */
[-C--:B------:R-:W-:Y:S01]  /*11300*/  ISETP.GE.AND P5, PT, R52, R222.reuse, PT ;  /* 0x000000de3400720c */ /* 0x080fe20003fa6270 */
[----:B------:R-:W3:Y:S01]  /*11310*/  MUFU.TANH R7, R103 ;  /* 0x0000006700077308 */ /* 0x000ee20000002400 */
[----:B------:R-:W-:Y:S02]  /*11320*/  FSEL R141, R141, -INF , !P4 ;  /* 0xff8000008d8d7808 */ /* 0x000fe40006000000 */
[----:B------:R-:W-:Y:S02]  /*11330*/  FSEL R159, R159, -INF , !P3 ;  /* 0xff8000009f9f7808 */ /* 0x000fe40005800000 */
[----:B------:R-:W-:Y:S02]  /*11340*/  ISETP.GE.AND P4, PT, R57, R222, PT ;  /* 0x000000de3900720c */ /* 0x000fe40003f86270 */
[----:B------:R-:W-:Y:S01]  /*11350*/  ISETP.GT.AND P3, PT, R224, R46, PT ;  /* 0x0000002ee000720c */ /* 0x000fe20003f64270 */
[----:B------:R-:W-:Y:S01]  /*11360*/  FMUL.FTZ R11, R131, R45 ;  /* 0x0000002d830b7220 */ /* 0x000fe20000410000 */
[----:B------:R-:W-:-:S02]  /*11370*/  FSEL R157, R157, -INF , !P5 ;  /* 0xff8000009d9d7808 */ /* 0x000fc40006800000 */
[-C--:B------:R-:W-:Y:S02]  /*11380*/  ISETP.GE.AND P5, PT, R50, R222.reuse, PT ;  /* 0x000000de3200720c */ /* 0x080fe40003fa6270 */
[----:B------:R-:W-:Y:S02]  /*11390*/  FSEL R173, R173, -INF , !P4 ;  /* 0xff800000adad7808 */ /* 0x000fe40006000000 */
[-C--:B------:R-:W-:Y:S02]  /*113a0*/  ISETP.GE.AND P0, PT, R46, R223.reuse, PT ;  /* 0x000000df2e00720c */ /* 0x080fe40003f06270 */
[----:B-1----:R-:W-:Y:S02]  /*113b0*/  FSEL R139, R6, -INF , !P3 ;  /* 0xff800000068b7808 */ /* 0x002fe40005800000 */
[----:B------:R-:W-:Y:S01]  /*113c0*/  ISETP.GE.AND P4, PT, R53, R222, PT ;  /* 0x000000de3500720c */ /* 0x000fe20003f86270 */
[----:B------:R-:W1:Y:S01]  /*113d0*/  MUFU.TANH R6, R11 ;  /* 0x0000000b00067308 */ /* 0x000e620000002400 */
[----:B------:R-:W-:-:S02]  /*113e0*/  ISETP.GE.AND P2, PT, R48, R223, PT ;  /* 0x000000df3000720c */ /* 0x000fc40003f46270 */
[----:B------:R-:W-:Y:S02]  /*113f0*/  FSEL R153, R153, -INF , !P5 ;  /* 0xff80000099997808 */ /* 0x000fe40006800000 */
[----:B------:R-:W-:Y:S02]  /*11400*/  ISETP.GE.AND P5, PT, R46, R222, PT ;  /* 0x000000de2e00720c */ /* 0x000fe40003fa6270 */
[----:B------:R-:W-:Y:S02]  /*11410*/  FSEL R139, R139, -INF , !P0 ;  /* 0xff8000008b8b7808 */ /* 0x000fe40004000000 */
[----:B------:R-:W-:Y:S02]  /*11420*/  FSEL R165, R165, -INF , !P4 ;  /* 0xff800000a5a57808 */ /* 0x000fe40006000000 */
[----:B------:R-:W-:Y:S02]  /*11430*/  ISETP.GT.AND P0, PT, R224, R16, PT ;  /* 0x00000010e000720c */ /* 0x000fe40003f04270 */
[----:B------:R-:W-:-:S02]  /*11440*/  ISETP.GE.AND P4, PT, R51, R222, PT ;  /* 0x000000de3300720c */ /* 0x000fc40003f86270 */
[----:B------:R-:W-:Y:S01]  /*11450*/  FSEL R149, R149, -INF , !P2 ;  /* 0xff80000095957808 */ /* 0x000fe20005000000 */
[----:B------:R-:W-:Y:S01]  /*11460*/  FMUL.FTZ R94, R94, R45 ;  /* 0x0000002d5e5e7220 */ /* 0x000fe20000410000 */
[----:B------:R-:W-:Y:S02]  /*11470*/  ISETP.GT.AND P2, PT, R224, R43, PT ;  /* 0x0000002be000720c */ /* 0x000fe40003f44270 */
[----:B------:R-:W-:Y:S02]  /*11480*/  FSEL R133, R133, -INF , !P5 ;  /* 0xff80000085857808 */ /* 0x000fe40006800000 */
[C---:B------:R-:W-:Y:S02]  /*11490*/  ISETP.GE.AND P5, PT, R16.reuse, R222, PT ;  /* 0x000000de1000720c */ /* 0x040fe40003fa6270 */
[----:B------:R-:W-:Y:S02]  /*114a0*/  ISETP.GE.AND P3, PT, R16, R223, PT ;  /* 0x000000df1000720c */ /* 0x000fe40003f66270 */
[----:B--2---:R-:W-:-:S02]  /*114b0*/  FSEL R135, R10, -INF , !P0 ;  /* 0xff8000000a877808 */ /* 0x004fc40004000000 */
[----:B------:R-:W-:Y:S02]  /*114c0*/  FSEL R155, R155, -INF , !P4 ;  /* 0xff8000009b9b7808 */ /* 0x000fe40006000000 */
[----:B------:R-:W-:Y:S02]  /*114d0*/  ISETP.GE.AND P4, PT, R48, R222, PT ;  /* 0x000000de3000720c */ /* 0x000fe40003f86270 */
[----:B---3--:R-:W-:Y:S02]  /*114e0*/  FSEL R137, R7, -INF , !P2 ;  /* 0xff80000007897808 */ /* 0x008fe40005000000 */
[----:B------:R-:W-:Y:S01]  /*114f0*/  ISETP.GE.AND P1, PT, R43, R223, PT ;  /* 0x000000df2b00720c */ /* 0x000fe20003f26270 */
[----:B------:R-:W2:Y:S01]  /*11500*/  MUFU.TANH R7, R94 ;  /* 0x0000005e00077308 */ /* 0x000ea20000002400 */
[----:B------:R-:W-:Y:S02]  /*11510*/  FSEL R129, R129, -INF , !P5 ;  /* 0xff80000081817808 */ /* 0x000fe40006800000 */
[----:B------:R-:W-:-:S02]  /*11520*/  FSEL R135, R135, -INF , !P3 ;  /* 0xff80000087877808 */ /* 0x000fc40005800000 */
[C---:B------:R-:W-:Y:S02]  /*11530*/  ISETP.GE.AND P5, PT, R4.reuse, R222, PT ;  /* 0x000000de0400720c */ /* 0x040fe40003fa6270 */
[----:B------:R-:W-:Y:S02]  /*11540*/  ISETP.GE.AND P0, PT, R4, R223, PT ;  /* 0x000000df0400720c */ /* 0x000fe40003f06270 */
[----:B------:R-:W-:Y:S01]  /*11550*/  ISETP.GT.AND P3, PT, R224, R4, PT ;  /* 0x00000004e000720c */ /* 0x000fe20003f64270 */
[----:B------:R-:W-:Y:S01]  /*11560*/  FMUL.FTZ R4, R90, R45 ;  /* 0x0000002d5a047220 */ /* 0x000fe20000410000 */
[----:B------:R-:W-:Y:S02]  /*11570*/  FSEL R151, R151, -INF , !P4 ;  /* 0xff80000097977808 */ /* 0x000fe40006000000 */
[----:B------:R-:W-:Y:S02]  /*11580*/  ISETP.GE.AND P4, PT, R43, R222, PT ;  /* 0x000000de2b00720c */ /* 0x000fe40003f86270 */
[----:B------:R-:W-:-:S02]  /*11590*/  FSEL R137, R137, -INF , !P1 ;  /* 0xff80000089897808 */ /* 0x000fc40004800000 */
[----:B------:R-:W-:Y:S01]  /*115a0*/  ISETP.GT.AND P1, PT, R224, R12, PT ;  /* 0x0000000ce000720c */ /* 0x000fe20003f24270 */
[----:B------:R-:W-:Y:S01]  /*115b0*/  FMUL.FTZ R95, R95, R45 ;  /* 0x0000002d5f5f7220 */ /* 0x000fe20000410000 */
[----:B------:R-:W-:Y:S01]  /*115c0*/  FSEL R131, R32, -INF , !P4 ;  /* 0xff80000020837808 */ /* 0x000fe20006000000 */
[----:B------:R-:W3:Y:S01]  /*115d0*/  MUFU.TANH R4, R4 ;  /* 0x0000000400047308 */ /* 0x000ee20000002400 */
[CC--:B------:R-:W-:Y:S02]  /*115e0*/  ISETP.GE.AND P4, PT, R12.reuse, R222.reuse, PT ;  /* 0x000000de0c00720c */ /* 0x0c0fe40003f86270 */
[----:B------:R-:W-:Y:S02]  /*115f0*/  ISETP.GE.AND P2, PT, R12, R223, PT ;  /* 0x000000df0c00720c */ /* 0x000fe40003f46270 */
[----:B-1----:R-:W-:Y:S02]  /*11600*/  FSEL R6, R6, -INF , !P1 ;  /* 0xff80000006067808 */ /* 0x002fe40004800000 */
[----:B------:R-:W-:Y:S01]  /*11610*/  FSEL R127, R127, -INF , !P4 ;  /* 0xff8000007f7f7808 */ /* 0x000fe20006000000 */
[----:B------:R-:W1:Y:S01]  /*11620*/  MUFU.TANH R10, R95 ;  /* 0x0000005f000a7308 */ /* 0x000e620000002400 */
[----:B------:R-:W-:Y:S01]  /*11630*/  FSEL R125, R6, -INF , !P2 ;  /* 0xff800000067d7808 */ /* 0x000fe20005000000 */
[----:B------:R-:W-:Y:S01]  /*11640*/  BAR.SYNC.DEFER_BLOCKING 0x0 ;  /* 0x0000000000007b1d */ /* 0x000fe20000010000 */
[----:B------:R-:W-:-:S02]  /*11650*/  ISETP.GE.AND P4, PT, R3, R222, PT ;  /* 0x000000de0300720c */ /* 0x000fc40003f86270 */
[----:B------:R-:W-:Y:S02]  /*11660*/  ISETP.GE.AND P1, PT, R3, R223, PT ;  /* 0x000000df0300720c */ /* 0x000fe40003f26270 */
[----:B------:R-:W-:Y:S01]  /*11670*/  ISETP.GT.AND P2, PT, R224, R3, PT ;  /* 0x00000003e000720c */ /* 0x000fe20003f44270 */
[----:B------:R-:W-:Y:S01]  /*11680*/  FMUL.FTZ R3, R91, R45 ;  /* 0x0000002d5b037220 */ /* 0x000fe20000410000 */
[----:B--2---:R-:W-:-:S04]  /*11690*/  FSEL R7, R7, -INF , !P3 ;  /* 0xff80000007077808 */ /* 0x004fc80005800000 */
[----:B------:R-:W-:Y:S01]  /*116a0*/  FSEL R59, R7, -INF , !P0 ;  /* 0xff800000073b7808 */ /* 0x000fe20004000000 */
[----:B------:R-:W2:Y:S01]  /*116b0*/  MUFU.TANH R3, R3 ;  /* 0x0000000300037308 */ /* 0x000ea20000002400 */
[----:B------:R-:W-:-:S04]  /*116c0*/  ISETP.GT.AND P0, PT, R224, R2, PT ;  /* 0x00000002e000720c */ /* 0x000fc80003f04270 */
[----:B---3--:R-:W-:Y:S02]  /*116d0*/  FSEL R4, R4, -INF , !P0 ;  /* 0xff80000004047808 */ /* 0x008fe40004000000 */
[----:B------:R-:W-:Y:S02]  /*116e0*/  ISETP.GT.AND P0, PT, R65, R204, PT ;  /* 0x000000cc4100720c */ /* 0x000fe40003f04270 */
[----:B-1----:R-:W-:-:S04]  /*116f0*/  FSEL R10, R10, -INF , !P2 ;  /* 0xff8000000a0a7808 */ /* 0x002fc80005000000 */
[----:B------:R-:W-:Y:S02]  /*11700*/  FSEL R57, R10, -INF , !P1 ;  /* 0xff8000000a397808 */ /* 0x000fe40004800000 */
[----:B------:R-:W-:Y:S02]  /*11710*/  ISETP.GT.AND P1, PT, R224, R0, PT ;  /* 0x00000000e000720c */ /* 0x000fe40003f24270 */
[----:B------:R-:W-:Y:S02]  /*11720*/  FSEL R58, R58, -INF , !P5 ;  /* 0xff8000003a3a7808 */ /* 0x000fe40006800000 */
[----:B------:R-:W-:Y:S01]  /*11730*/  FSEL R50, R28, -INF , !P4 ;  /* 0xff8000001c327808 */ /* 0x000fe20006000000 */
[----:B------:R-:W-:Y:S01]  /*11740*/  BSSY.RECONVERGENT B1, `(.L_x_2239) ;  /* 0x00000a9000017945 */ /* 0x000fe20003800200 */
[C---:B------:R-:W-:Y:S02]  /*11750*/  ISETP.GE.AND P5, PT, R2.reuse, R222, PT ;  /* 0x000000de0200720c */ /* 0x040fe40003fa6270 */
[----:B------:R-:W-:-:S02]  /*11760*/  ISETP.GE.AND P3, PT, R2, R223, PT ;  /* 0x000000df0200720c */ /* 0x000fc40003f66270 */
[C---:B------:R-:W-:Y:S02]  /*11770*/  ISETP.GE.AND P4, PT, R0.reuse, R222, PT ;  /* 0x000000de0000720c */ /* 0x040fe40003f86270 */
[----:B------:R-:W-:Y:S02]  /*11780*/  ISETP.GE.AND P2, PT, R0, R223, PT ;  /* 0x000000df0000720c */ /* 0x000fe40003f46270 */
[----:B--2---:R-:W-:Y:S02]  /*11790*/  FSEL R3, R3, -INF , !P1 ;  /* 0xff80000003037808 */ /* 0x004fe40004800000 */
[----:B------:R-:W-:Y:S02]  /*117a0*/  VIMNMX R225, PT, PT, RZ, R225, !PT ;  /* 0x000000e1ffe17248 */ /* 0x000fe40007fe0100 */
[----:B------:R-:W-:Y:S02]  /*117b0*/  VIMNMX R224, PT, PT, RZ, R224, !PT ;  /* 0x000000e0ffe07248 */ /* 0x000fe40007fe0100 */
[----:B------:R-:W-:-:S02]  /*117c0*/  FSEL R49, R49, -INF , !P5 ;  /* 0xff80000031317808 */ /* 0x000fc40006800000 */
        /* <DEDUP_REMOVED lines=17> */
.L_x_2242:
        /* <DEDUP_REMOVED lines=60> */
.L_x_2243:
[----:B------:R-:W-:Y:S05]  /*11ca0*/  BSYNC.RECONVERGENT B0 ;  /* 0x0000000000007941 */ /* 0x000fea0003800200 */
.L_x_2241:
        /* <DEDUP_REMOVED lines=79> */
.L_x_2245:
[----:B------:R3:W-:Y:S02]  /*121a0*/  STS.128 [R215+0x8800], RZ ;  /* 0x008800ffd7007388 */ /* 0x0007e40000000c00 */
.L_x_2246:
[----:B------:R-:W-:Y:S05]  /*121b0*/  BSYNC.RECONVERGENT B0 ;  /* 0x0000000000007941 */ /* 0x000fea0003800200 */
.L_x_2244:
[----:B------:R-:W0:Y:S02]  /*121c0*/  LDGDEPBAR ;  /* 0x00000000000079af */ /* 0x000e240000000000 */
.L_x_2240:
[----:B------:R-:W-:Y:S05]  /*121d0*/  BSYNC.RECONVERGENT B1 ;  /* 0x0000000000017941 */ /* 0x000fea0003800200 */
.L_x_2239:
        /* <DEDUP_REMOVED lines=67> */
[----:B------:R-:W4:Y:S01]  /*12610*/  LDSM.16.MT88.4 R4, [R3+0xd000] ;  /* 0x00d000000304783b */ /* 0x000f220000004200 */
[-CC-:B------:R-:W-:Y:S01]  /*12620*/  FFMA.FTZ R44, R37, R51.reuse, -R60.reuse ;  /* 0x00000033252c7223 */ /* 0x180fe2000001083c */
[-CC-:B------:R-:W-:Y:S01]  /*12630*/  FFMA.FTZ R42, R33, R51.reuse, -R60.reuse ;  /* 0x00000033212a7223 */ /* 0x180fe2000001083c */
[----:B------:R-:W-:Y:S01]  /*12640*/  MUFU.EX2 R52, R52 ;  /* 0x0000003400347308 */ /* 0x000fe20000000800 */
[-C--:B------:R-:W-:Y:S01]  /*12650*/  FFMA.FTZ R35, R9, R51.reuse, -R60 ;  /* 0x0000003309237223 */ /* 0x080fe2000001083c */
[-CC-:B------:R-:W-:Y:S01]  /*12660*/  FFMA.FTZ R33, R17, R51.reuse, -R56.reuse ;  /* 0x0000003311217223 */ /* 0x180fe20000010838 */
[----:B------:R-:W3:Y:S01]  /*12670*/  LDSM.16.MT88.4 R8, [R3+0xb400] ;  /* 0x00b400000308783b */ /* 0x000ee20000004200 */
[----:B------:R-:W2:Y:S01]  /*12680*/  MUFU.EX2 R47, R47 ;  /* 0x0000002f002f7308 */ /* 0x000ea20000000800 */
[-C--:B------:R-:W-:Y:S01]  /*12690*/  FFMA.FTZ R36, R13, R51.reuse, -R56 ;  /* 0x000000330d247223 */ /* 0x080fe20000010838 */
[-CC-:B------:R-:W-:Y:S01]  /*126a0*/  FFMA.FTZ R38, R31, R51.reuse, -R60.reuse ;  /* 0x000000331f267223 */ /* 0x180fe2000001083c */
[----:B------:R-:W3:Y:S01]  /*126b0*/  LDSM.16.MT88.4 R16, [R3+0x9400] ;  /* 0x009400000310783b */ /* 0x000ee20000004200 */
[----:B------:R-:W-:Y:S01]  /*126c0*/  MUFU.EX2 R43, R43 ;  /* 0x0000002b002b7308 */ /* 0x000fe20000000800 */
[-CC-:B------:R-:W-:Y:S01]  /*126d0*/  FFMA.FTZ R37, R29, R51.reuse, -R60.reuse ;  /* 0x000000331d257223 */ /* 0x180fe2000001083c */
[-C--:B------:R-:W-:Y:S01]  /*126e0*/  FFMA.FTZ R34, R27, R51.reuse, -R60 ;  /* 0x000000331b227223 */ /* 0x080fe2000001083c */
[-CC-:B------:R-:W-:Y:S01]  /*126f0*/  FFMA.FTZ R32, R25, R51.reuse, -R56.reuse ;  /* 0x0000003319207223 */ /* 0x180fe20000010838 */
[----:B------:R-:W5:Y:S01]  /*12700*/  MUFU.EX2 R40, R40 ;  /* 0x0000002800287308 */ /* 0x000f620000000800 */
[----:B-1----:R-:W1:Y:S01]  /*12710*/  LDSM.16.MT88.4 R12, [R197+0xb400] ;  /* 0x00b40000c50c783b */ /* 0x002e620000004200 */
[-C--:B------:R-:W-:Y:S01]  /*12720*/  FFMA.FTZ R62, R63, R51.reuse, -R56 ;  /* 0x000000333f3e7223 */ /* 0x080fe20000010838 */
[-CC-:B------:R-:W-:Y:S01]  /*12730*/  FFMA.FTZ R64, R61, R51.reuse, -R60.reuse ;  /* 0x000000333d407223 */ /* 0x180fe2000001083c */
[----:B------:R-:W-:Y:S01]  /*12740*/  MUFU.EX2 R45, R45 ;  /* 0x0000002d002d7308 */ /* 0x000fe20000000800 */
[----:B------:R-:W1:Y:S01]  /*12750*/  LDSM.16.MT88.4 R28, [R197+0xd400] ;  /* 0x00d40000c51c783b */ /* 0x000e620000004200 */
[----:B--2---:R-:W-:Y:S01]  /*12760*/  F2FP.F16.F32.PACK_AB R69, R47, R52 ;  /* 0x000000342f45723e */ /* 0x004fe200000000ff */
[-CC-:B------:R-:W-:Y:S01]  /*12770*/  FFMA.FTZ R67, R123, R51.reuse, -R60.reuse ;  /* 0x000000337b437223 */ /* 0x180fe2000001083c */
[----:B------:R-:W2:Y:S01]  /*12780*/  MUFU.EX2 R44, R44 ;  /* 0x0000002c002c7308 */ /* 0x000ea20000000800 */
[----:B------:R-:W1:Y:S01]  /*12790*/  LDSM.16.MT88.4 R20, [R197+0x9400] ;  /* 0x00940000c514783b */ /* 0x000e620000004200 */
[-C--:B------:R-:W-:Y:S01]  /*127a0*/  FFMA.FTZ R66, R191, R51.reuse, -R60 ;  /* 0x00000033bf427223 */ /* 0x080fe2000001083c */
[--C-:B------:R-:W-:Y:S01]  /*127b0*/  FFMA.FTZ R122, R189, R51, -R56.reuse ;  /* 0x00000033bd7a7223 */ /* 0x100fe20000010838 */
[----:B------:R-:W-:Y:S01]  /*127c0*/  MUFU.EX2 R42, R42 ;  /* 0x0000002a002a7308 */ /* 0x000fe20000000800 */
[----:B------:R-:W1:Y:S01]  /*127d0*/  LDSM.16.MT88.4 R24, [R3+0xd400] ;  /* 0x00d400000318783b */ /* 0x000e620000004200 */
[----:B-----5:R-:W-:Y:S01]  /*127e0*/  F2FP.F16.F32.PACK_AB R71, R40, R43 ;  /* 0x0000002b2847723e */ /* 0x020fe200000000ff */
[-CC-:B------:R-:W-:Y:S01]  /*127f0*/  FFMA.FTZ R207, R207, R51.reuse, -R56.reuse ;  /* 0x00000033cfcf7223 */ /* 0x180fe20000010838 */
        /* <DEDUP_REMOVED lines=9> */
[-C--:B------:R-:W-:Y:S01]  /*12890*/  FFMA.FTZ R130, R141, R51.reuse, -R60 ;  /* 0x000000338d827223 */ /* 0x080fe2000001083c */
[-CC-:B------:R-:W-:Y:S01]  /*128a0*/  FFMA.FTZ R147, R147, R51.reuse, -R56.reuse ;  /* 0x0000003393937223 */ /* 0x180fe20000010838 */
[-C--:B------:R-:W-:Y:S01]  /*128b0*/  FFMA.FTZ R187, R187, R51.reuse, -R56 ;  /* 0x00000033bbbb7223 */ /* 0x080fe20000010838 */
[----:B------:R-:W-:Y:S01]  /*128c0*/  MUFU.EX2 R33, R33 ;  /* 0x0000002100217308 */ /* 0x000fe20000000800 */
[-CC-:B------:R-:W-:Y:S01]  /*128d0*/  FFMA.FTZ R181, R181, R51.reuse, -R60.reuse ;  /* 0x00000033b5b57223 */ /* 0x180fe2000001083c */
[----:B-----5:R-:W-:Y:S01]  /*128e0*/  F2FP.F16.F32.PACK_AB R70, R41, R42 ;  /* 0x0000002a2946723e */ /* 0x020fe200000000ff */
[-C--:B------:R-:W-:Y:S01]  /*128f0*/  FFMA.FTZ R132, R145, R51.reuse, -R60 ;  /* 0x0000003391847223 */ /* 0x080fe2000001083c */
[----:B------:R-:W-:Y:S01]  /*12900*/  MUFU.EX2 R38, R38 ;  /* 0x0000002600267308 */ /* 0x000fe20000000800 */
[-C--:B------:R-:W-:Y:S01]  /*12910*/  FFMA.FTZ R134, R167, R51.reuse, -R56 ;  /* 0x00000033a7867223 */ /* 0x080fe20000010838 */
[-CC-:B------:R-:W-:Y:S01]  /*12920*/  FFMA.FTZ R136, R175, R51.reuse, -R60.reuse ;  /* 0x00000033af887223 */ /* 0x180fe2000001083c */
[-C--:B------:R-:W-:Y:S01]  /*12930*/  FFMA.FTZ R138, R165, R51.reuse, -R60 ;  /* 0x00000033a58a7223 */ /* 0x080fe2000001083c */
[----:B------:R-:W2:Y:S01]  /*12940*/  MUFU.EX2 R37, R37 ;  /* 0x0000002500257308 */ /* 0x000ea20000000800 */
[C---:B------:R-:W-:Y:S03]  /*12950*/  HMMA.16816.F32 R88, R68.reuse, R84, RZ ;  /* 0x000000544458723c */ /* 0x040fe600000018ff */
[-CC-:B------:R-:W-:Y:S01]  /*12960*/  FFMA.FTZ R171, R171, R51.reuse, -R56.reuse ;  /* 0x00000033abab7223 */ /* 0x180fe20000010838 */
[-C--:B------:R-:W-:Y:S01]  /*12970*/  FFMA.FTZ R179, R179, R51.reuse, -R56 ;  /* 0x00000033b3b37223 */ /* 0x080fe20000010838 */
        /* <DEDUP_REMOVED lines=28> */
[----:B------:R-:W1:Y:S01]  /*12b40*/  MUFU.EX2 R123, R193 ;  /* 0x000000c1007b7308 */ /* 0x000e620000000800 */
[C---:B------:R-:W-:Y:S01]  /*12b50*/  HMMA.16816.F32 R112, R68.reuse, R108, RZ ;  /* 0x0000006c4470723c */ /* 0x040fe200000018ff */
[----:B------:R-:W-:Y:S01]  /*12b60*/  FADD.FTZ R40, R40, R43 ;  /* 0x0000002b28287221 */ /* 0x000fe20000010000 */
[----:B------:R-:W-:Y:S01]  /*12b70*/  FADD.FTZ R41, R41, R42 ;  /* 0x0000002a29297221 */ /* 0x000fe20000010000 */
[----:B------:R-:W-:Y:S04]  /*12b80*/  MUFU.EX2 R67, R67 ;  /* 0x0000004300437308 */ /* 0x000fe80000000800 */
[----:B------:R-:W1:Y:S01]  /*12b90*/  MUFU.EX2 R66, R66 ;  /* 0x0000004200427308 */ /* 0x000e620000000800 */
[C---:B------:R-:W-:Y:S03]  /*12ba0*/  HMMA.16816.F32 R96, R68.reuse, R92, RZ ;  /* 0x0000005c4460723c */ /* 0x040fe600000018ff */
[----:B------:R-:W1:Y:S04]  /*12bb0*/  MUFU.EX2 R122, R122 ;  /* 0x0000007a007a7308 */ /* 0x000e680000000800 */
[----:B------:R-:W-:Y:S01]  /*12bc0*/  MUFU.EX2 R143, R187 ;  /* 0x000000bb008f7308 */ /* 0x000fe20000000800 */
[C---:B------:R-:W-:Y:S03]  /*12bd0*/  HMMA.16816.F32 R80, R68.reuse, R76, RZ ;  /* 0x0000004c4450723c */ /* 0x040fe600000018ff */
[----:B------:R-:W-:Y:S04]  /*12be0*/  MUFU.EX2 R126, R126 ;  /* 0x0000007e007e7308 */ /* 0x000fe80000000800 */
[----:B------:R-:W-:Y:S01]  /*12bf0*/  MUFU.EX2 R124, R124 ;  /* 0x0000007c007c7308 */ /* 0x000fe20000000800 */
[C---:B------:R-:W-:Y:S03]  /*12c00*/  HMMA.16816.F32 R108, R68.reuse, R110, RZ ;  /* 0x0000006e446c723c */ /* 0x040fe600000018ff */
[----:B------:R-:W-:Y:S04]  /*12c10*/  MUFU.EX2 R128, R128 ;  /* 0x0000008000807308 */ /* 0x000fe80000000800 */
[----:B------:R-:W1:Y:S01]  /*12c20*/  MUFU.EX2 R145, R181 ;  /* 0x000000b500917308 */ /* 0x000e620000000800 */
[C---:B------:R-:W-:Y:S03]  /*12c30*/  HMMA.16816.F32 R92, R68.reuse, R94, RZ ;  /* 0x0000005e445c723c */ /* 0x040fe600000018ff */
[----:B------:R5:W-:Y:S04]  /*12c40*/  MUFU.EX2 R141, R132 ;  /* 0x00000084008d7308 */ /* 0x000be80000000800 */
[----:B------:R-:W1:Y:S01]  /*12c50*/  MUFU.EX2 R130, R130 ;  /* 0x0000008200827308 */ /* 0x000e620000000800 */
[C---:B------:R-:W-:Y:S03]  /*12c60*/  HMMA.16816.F32 R76, R68.reuse, R78, RZ ;  /* 0x0000004e444c723c */ /* 0x040fe600000018ff */
[----:B------:R-:W1:Y:S04]  /*12c70*/  MUFU.EX2 R147, R147 ;  /* 0x0000009300937308 */ /* 0x000e680000000800 */
[----:B------:R-:W-:Y:S01]  /*12c80*/  MUFU.EX2 R167, R179 ;  /* 0x000000b300a77308 */ /* 0x000fe20000000800 */
[----:B----4-:R-:W-:Y:S01]  /*12c90*/  HMMA.16816.F32 R72, R68, R4, RZ ;  /* 0x000000044448723c */ /* 0x010fe200000018ff */
[----:B--2---:R-:W-:Y:S01]  /*12ca0*/  F2FP.F16.F32.PACK_AB R4, R37, R38 ;  /* 0x000000262504723e */ /* 0x004fe200000000ff */
[----:B-----5:R-:W-:Y:S01]  /*12cb0*/  FFMA.FTZ R132, R177, R51, -R56 ;  /* 0x00000033b1847223 */ /* 0x020fe20000010838 */
[----:B------:R-:W-:Y:S01]  /*12cc0*/  F2FP.F16.F32.PACK_AB R5, R36, R39 ;  /* 0x000000272405723e */ /* 0x000fe200000000ff */
[----:B------:R-:W-:Y:S01]  /*12cd0*/  MUFU.EX2 R134, R134 ;  /* 0x0000008600867308 */ /* 0x000fe20000000800 */
[----:B------:R-:W-:-:S03]  /*12ce0*/  FADD.FTZ R39, R39, R40 ;  /* 0x0000002827277221 */ /* 0x000fc60000010000 */
[----:B------:R-:W-:Y:S01]  /*12cf0*/  HMMA.16816.F32 R68, R68, R6, RZ ;  /* 0x000000064444723c */ /* 0x000fe200000018ff */
[----:B------:R-:W-:Y:S01]  /*12d00*/  F2FP.F16.F32.PACK_AB R6, R34, R35 ;  /* 0x000000232206723e */ /* 0x000fe200000000ff */
[----:B------:R-:W-:Y:S01]  /*12d10*/  MUFU.EX2 R132, R132 ;  /* 0x0000008400847308 */ /* 0x000fe20000000800 */
[----:B---3--:R-:W-:Y:S01]  /*12d20*/  F2FP.F16.F32.PACK_AB R7, R32, R33 ;  /* 0x000000212007723e */ /* 0x008fe200000000ff */
        /* <DEDUP_REMOVED lines=9> */
[----:B------:R-:W5:Y:S04]  /*12dc0*/  MUFU.EX2 R138, R138 ;  /* 0x0000008a008a7308 */ /* 0x000f680000000800 */
[----:B------:R-:W5:Y:S02]  /*12dd0*/  MUFU.EX2 R171, R171 ;  /* 0x000000ab00ab7308 */ /* 0x000f640000000800 */
        /* <DEDUP_REMOVED lines=8> */
[C---:B-1----:R-:W-:Y:S02]  /*12e60*/  HMMA.16816.F32 R96, R4.reuse, R12, R96 ;  /* 0x0000000c0460723c */ /* 0x042fe40000001860 */
[----:B------:R-:W1:Y:S04]  /*12e70*/  MUFU.EX2 R153, R155 ;  /* 0x0000009b00997308 */ /* 0x000e680000000800 */
        /* <DEDUP_REMOVED lines=14> */
[----:B------:R-:W1:Y:S07]  /*12f60*/  LDSM.16.MT88.4 R20, [R197+0x9800] ;  /* 0x00980000c514783b */ /* 0x000e6e0000004200 */
[C---:B------:R-:W-:Y:S08]  /*12f70*/  HMMA.16816.F32 R72, R4.reuse, R24, R72 ;  /* 0x000000180448723c */ /* 0x040ff00000001848 */
[----:B------:R-:W-:Y:S03]  /*12f80*/  HMMA.16816.F32 R68, R4, R26, R68 ;  /* 0x0000001a0444723c */ /* 0x000fe60000001844 */
[----:B------:R-:W-:Y:S01]  /*12f90*/  F2FP.F16.F32.PACK_AB R4, R123, R64 ;  /* 0x000000407b04723e */ /* 0x000fe200000000ff */
        /* <DEDUP_REMOVED lines=65> */
[----:B------:R5:W3:Y:S01]  /*133b0*/  MUFU.EX2 R149, R28 ;  /* 0x0000001c00957308 */ /* 0x000ae20000000800 */
[C---:B-1----:R-:W-:Y:S03]  /*133c0*/  HMMA.16816.F32 R112, R4.reuse, R20, R112 ;  /* 0x000000140470723c */ /* 0x042fe60000001870 */
[----:B------:R-:W1:Y:S05]  /*133d0*/  MUFU.EX2 R151, R151 ;  /* 0x0000009700977308 */ /* 0x000e6a0000000800 */
[C---:B------:R-:W-:Y:S01]  /*133e0*/  HMMA.16816.F32 R108, R4.reuse, R22, R108 ;  /* 0x00000016046c723c */ /* 0x040fe2000000186c */
[----:B------:R-:W2:Y:S07]  /*133f0*/  LDSM.16.MT88.4 R20, [R3+0xa400] ;  /* 0x00a400000314783b */ /* 0x000eae0000004200 */
[C---:B------:R-:W-:Y:S01]  /*13400*/  HMMA.16816.F32 R76, R4.reuse, R30, R76 ;  /* 0x0000001e044c723c */ /* 0x040fe2000000184c */
[----:B-----5:R-:W-:Y:S07]  /*13410*/  LDSM.16.MT88.4 R28, [R3+0xe400] ;  /* 0x00e40000031c783b */ /* 0x020fee0000004200 */
[C---:B----4-:R-:W-:Y:S08]  /*13420*/  HMMA.16816.F32 R72, R4.reuse, R8, R72 ;  /* 0x000000080448723c */ /* 0x050ff00000001848 */
[----:B------:R-:W-:Y:S01]  /*13430*/  HMMA.16816.F32 R68, R4, R10, R68 ;  /* 0x0000000a0444723c */ /* 0x000fe20000001844 */
[----:B------:R-:W4:Y:S02]  /*13440*/  LDSM.16.MT88.4 R8, [R197+0xe400] ;  /* 0x00e40000c508783b */ /* 0x000f240000004200 */
[----:B------:R-:W-:-:S02]  /*13450*/  F2FP.F16.F32.PACK_AB R4, R153, R144 ;  /* 0x000000909904723e */ /* 0x000fc400000000ff */
[----:B------:R-:W-:Y:S02]  /*13460*/  F2FP.F16.F32.PACK_AB R5, R140, R161 ;  /* 0x000000a18c05723e */ /* 0x000fe400000000ff */
[----:B---3--:R-:W-:Y:S02]  /*13470*/  F2FP.F16.F32.PACK_AB R6, R149, R146 ;  /* 0x000000929506723e */ /* 0x008fe400000000ff */
[----:B-1----:R-:W-:-:S07]  /*13480*/  F2FP.F16.F32.PACK_AB R7, R151, R142 ;  /* 0x0000008e9707723e */ /* 0x002fce00000000ff */
[C---:B------:R-:W-:Y:S08]  /*13490*/  HMMA.16816.F32 R96, R4.reuse, R16, R96 ;  /* 0x000000100460723c */ /* 0x040ff00000001860 */
[C---:B------:R-:W-:Y:S01]  /*134a0*/  HMMA.16816.F32 R92, R4.reuse, R18, R92 ;  /* 0x00000012045c723c */ /* 0x040fe2000000185c */
[----:B------:R-:W1:Y:S07]  /*134b0*/  LDSM.16.MT88.4 R16, [R3+0xa800] ;  /* 0x00a800000310783b */ /* 0x000e6e0000004200 */
[----:B--2---:R-:W-:Y:S03]  /*134c0*/  HMMA.16816.F32 R88, R4, R12, R88 ;  /* 0x0000000c0458723c */ /* 0x004fe60000001858 */
[-CC-:B------:R-:W-:Y:S01]  /*134d0*/  FFMA.FTZ R12, R137, R51.reuse, -R56.reuse ;  /* 0x00000033890c7223 */ /* 0x180fe20000010838 */
[----:B------:R-:W-:-:S03]  /*134e0*/  FFMA.FTZ R137, R135, R51, -R56 ;  /* 0x0000003387897223 */ /* 0x000fc60000010838 */
[----:B------:R2:W3:Y:S01]  /*134f0*/  MUFU.EX2 R135, R12 ;  /* 0x0000000c00877308 */ /* 0x0004e20000000800 */
        /* <DEDUP_REMOVED lines=9> */
[C---:B----4-:R-:W-:Y:S08]  /*13590*/  HMMA.16816.F32 R80, R4.reuse, R8, R80 ;  /* 0x000000080450723c */ /* 0x050ff00000001850 */
[C---:B------:R-:W-:Y:S01]  /*135a0*/  HMMA.16816.F32 R76, R4.reuse, R10, R76 ;  /* 0x0000000a044c723c */ /* 0x040fe2000000184c */
[----:B------:R-:W4:Y:S07]  /*135b0*/  LDSM.16.MT88.4 R8, [R197+0xe800] ;  /* 0x00e80000c508783b */ /* 0x000f2e0000004200 */
[----:B------:R-:W-:Y:S03]  /*135c0*/  HMMA.16816.F32 R72, R4, R28, R72 ;  /* 0x0000001c0448723c */ /* 0x000fe60000001848 */
[----:B------:R-:W-:-:S04]  /*135d0*/  FADD.FTZ R28, R38, R41 ;  /* 0x00000029261c7221 */ /* 0x000fc80000010000 */
[----:B------:R-:W-:Y:S01]  /*135e0*/  FADD.FTZ R28, R37, R28 ;  /* 0x0000001c251c7221 */ /* 0x000fe20000010000 */
[----:B------:R-:W-:Y:S03]  /*135f0*/  HMMA.16816.F32 R68, R4, R30, R68 ;  /* 0x0000001e0444723c */ /* 0x000fe60000001844 */
[----:B------:R-:W-:Y:S01]  /*13600*/  F2FP.F16.F32.PACK_AB R4, R150, R131 ;  /* 0x000000839604723e */ /* 0x000fe200000000ff */
[----:B------:R-:W-:Y:S01]  /*13610*/  FADD.FTZ R29, R35, R28 ;  /* 0x0000001c231d7221 */ /* 0x000fe20000010000 */
[----:B---3--:R-:W-:Y:S02]  /*13620*/  F2FP.F16.F32.PACK_AB R5, R135, R148 ;  /* 0x000000948705723e */ /* 0x008fe400000000ff */
[----:B------:R-:W-:Y:S01]  /*13630*/  F2FP.F16.F32.PACK_AB R6, R152, R127 ;  /* 0x0000007f9806723e */ /* 0x000fe200000000ff */
[----:B------:R-:W-:Y:S01]  /*13640*/  FADD.FTZ R29, R34, R29 ;  /* 0x0000001d221d7221 */ /* 0x000fe20000010000 */
[----:B-----5:R-:W-:-:S03]  /*13650*/  F2FP.F16.F32.PACK_AB R7, R154, R133 ;  /* 0x000000859a07723e */ /* 0x020fc600000000ff */
[----:B------:R-:W-:-:S04]  /*13660*/  FADD.FTZ R28, R64, R29 ;  /* 0x0000001d401c7221 */ /* 0x000fc80000010000 */
[----:B-1----:R-:W-:Y:S03]  /*13670*/  HMMA.16816.F32 R104, R4, R16, R104 ;  /* 0x000000100468723c */ /* 0x002fe60000001868 */
[----:B------:R-:W-:-:S04]  /*13680*/  FADD.FTZ R28, R123, R28 ;  /* 0x0000001c7b1c7221 */ /* 0x000fc80000010000 */
[----:B------:R-:W-:Y:S01]  /*13690*/  FADD.FTZ R29, R67, R28 ;  /* 0x0000001c431d7221 */ /* 0x000fe20000010000 */
[----:B------:R-:W-:Y:S01]  /*136a0*/  HMMA.16816.F32 R100, R4, R18, R100 ;  /* 0x000000120464723c */ /* 0x000fe20000001864 */
[----:B------:R-:W1:Y:S02]  /*136b0*/  LDSM.16.MT88.4 R16, [R3+0xe800] ;  /* 0x00e800000310783b */ /* 0x000e640000004200 */
        /* <DEDUP_REMOVED lines=26> */
[C---:B----4-:R-:W-:Y:S03]  /*13860*/  HMMA.16816.F32 R80, R4.reuse, R8, R80 ;  /* 0x000000080450723c */ /* 0x050fe60000001850 */
[----:B------:R-:W3:Y:S05]  /*13870*/  MUFU.EX2 R23, R23 ;  /* 0x0000001700177308 */ /* 0x000eea0000000800 */
[C---:B------:R-:W-:Y:S01]  /*13880*/  HMMA.16816.F32 R76, R4.reuse, R10, R76 ;  /* 0x0000000a044c723c */ /* 0x040fe2000000184c */
[----:B------:R-:W4:Y:S07]  /*13890*/  LDSM.16.MT88.4 R8, [R3+0xac00] ;  /* 0x00ac00000308783b */ /* 0x000f2e0000004200 */
[C---:B-1----:R-:W-:Y:S08]  /*138a0*/  HMMA.16816.F32 R72, R4.reuse, R16, R72 ;  /* 0x000000100448723c */ /* 0x042ff00000001848 */
[----:B------:R-:W-:Y:S01]  /*138b0*/  HMMA.16816.F32 R68, R4, R18, R68 ;  /* 0x000000120444723c */ /* 0x000fe20000001844 */
[----:B------:R-:W1:Y:S02]  /*138c0*/  LDSM.16.MT88.4 R16, [R197+0xcc00] ;  /* 0x00cc0000c510783b */ /* 0x000e640000004200 */
[----:B---3--:R-:W-:-:S02]  /*138d0*/  F2FP.F16.F32.PACK_AB R4, R24, R23 ;  /* 0x000000171804723e */ /* 0x008fc400000000ff */
[----:B------:R-:W-:Y:S02]  /*138e0*/  F2FP.F16.F32.PACK_AB R5, R21, R20 ;  /* 0x000000141505723e */ /* 0x000fe400000000ff */
[----:B------:R-:W-:Y:S02]  /*138f0*/  F2FP.F16.F32.PACK_AB R6, R26, R25 ;  /* 0x000000191a06723e */ /* 0x000fe400000000ff */
[----:B------:R-:W-:-:S07]  /*13900*/  F2FP.F16.F32.PACK_AB R7, R27, R22 ;  /* 0x000000161b07723e */ /* 0x000fce00000000ff */
[C---:B--2---:R-:W-:Y:S08]  /*13910*/  HMMA.16816.F32 R112, R4.reuse, R12, R112 ;  /* 0x0000000c0470723c */ /* 0x044ff00000001870 */
[C---:B------:R-:W-:Y:S01]  /*13920*/  HMMA.16816.F32 R108, R4.reuse, R14, R108 ;  /* 0x0000000e046c723c */ /* 0x040fe2000000186c */
[----:B------:R-:W2:Y:S07]  /*13930*/  LDSM.16.MT88.4 R12, [R3+0xcc00] ;  /* 0x00cc0000030c783b */ /* 0x000eae0000004200 */
[C---:B----4-:R-:W-:Y:S08]  /*13940*/  HMMA.16816.F32 R104, R4.reuse, R8, R104 ;  /* 0x000000080468723c */ /* 0x050ff00000001868 */
[C---:B------:R-:W-:Y:S01]  /*13950*/  HMMA.16816.F32 R100, R4.reuse, R10, R100 ;  /* 0x0000000a0464723c */ /* 0x040fe20000001864 */
[----:B------:R-:W3:Y:S07]  /*13960*/  LDSM.16.MT88.4 R8, [R197+0xec00] ;  /* 0x00ec0000c508783b */ /* 0x000eee0000004200 */
[----:B-1----:R-:W-:Y:S03]  /*13970*/  HMMA.16816.F32 R96, R4, R16, R96 ;  /* 0x000000100460723c */ /* 0x002fe60000001860 */
[----:B------:R-:W-:Y:S01]  /*13980*/  FADD.FTZ R16, R124, R29 ;  /* 0x0000001d7c107221 */ /* 0x000fe20000010000 */
[----:B------:R-:W-:-:S03]  /*13990*/  FADD.FTZ R29, R141, R28 ;  /* 0x0000001c8d1d7221 */ /* 0x000fc60000010000 */
[----:B------:R-:W-:Y:S01]  /*139a0*/  FADD.FTZ R16, R147, R16 ;  /* 0x0000001093107221 */ /* 0x000fe20000010000 */
[----:B------:R-:W-:Y:S01]  /*139b0*/  FADD.FTZ R29, R130, R29 ;  /* 0x0000001d821d7221 */ /* 0x000fe20000010000 */
[C---:B------:R-:W-:Y:S03]  /*139c0*/  HMMA.16816.F32 R92, R4.reuse, R18, R92 ;  /* 0x00000012045c723c */ /* 0x040fe6000000185c */
[----:B------:R-:W-:Y:S01]  /*139d0*/  FADD.FTZ R167, R167, R16 ;  /* 0x00000010a7a77221 */ /* 0x000fe20000010000 */
[----:B------:R-:W-:Y:S01]  /*139e0*/  FADD.FTZ R28, R136, R29 ;  /* 0x0000001d881c7221 */ /* 0x000fe20000010000 */
[----:B------:R-:W1:Y:S02]  /*139f0*/  LDSM.16.MT88.4 R16, [R3+0xec00] ;  /* 0x00ec00000310783b */ /* 0x000e640000004200 */
        /* <DEDUP_REMOVED lines=106> */
.L_x_2250:
        /* <DEDUP_REMOVED lines=8> */
.L_x_2251:
[----:B------:R-:W-:Y:S05]  /*14120*/  BSYNC.RECONVERGENT B0 ;  /* 0x0000000000007941 */ /* 0x000fea0003800200 */
.L_x_2249:
        /* <DEDUP_REMOVED lines=74> */
[----:B------:R-:W-:Y:S01]  /*145d0*/  MOV R52, 0x20 ;  /* 0x0000002000347802 */ /* 0x000fe20000000f00 */
[----:B------:R-:W-:Y:S01]  /*145e0*/  LDSM.16.M88.4 R40, [R199] ;  /* 0x00000000c728783b */ /* 0x000fe20000000200 */
[----:B------:R-:W-:-:S02]  /*145f0*/  SEL R53, R53, 0xffffffe0, !P6 ;  /* 0xffffffe035357807 */ /* 0x000fc40007000000 */
[----:B------:R-:W-:Y:S01]  /*14600*/  SEL R52, R52, 0xffffffe0, !P6 ;  /* 0xffffffe034347807 */ /* 0x000fe20007000000 */
[----:B------:R-:W4:Y:S01]  /*14610*/  LDSM.16.M88.4 R148, [R198+0x3400] ;  /* 0x00340000c694783b */ /* 0x000f220000000200 */
[CC--:B------:R-:W-:Y:S02]  /*14620*/  IADD3 R4, PT, PT, R199.reuse, R53.reuse, RZ ;  /* 0x00000035c7047210 */ /* 0x0c0fe40007ffe0ff */
[----:B------:R-:W-:Y:S01]  /*14630*/  IADD3 R53, PT, PT, R198, R53, RZ ;  /* 0x00000035c6357210 */ /* 0x000fe20007ffe0ff */
[----:B------:R-:W5:Y:S04]  /*14640*/  LDSM.16.M88.4 R140, [R198+0x3800] ;  /* 0x00380000c68c783b */ /* 0x000f680000000200 */
[----:B------:R-:W5:Y:S04]  /*14650*/  LDSM.16.M88.4 R28, [R198+0x3000] ;  /* 0x00300000c61c783b */ /* 0x000f680000000200 */
[----:B------:R-:W5:Y:S04]  /*14660*/  LDSM.16.M88.4 R132, [R198+0x3c00] ;  /* 0x003c0000c684783b */ /* 0x000f680000000200 */
[----:B------:R-:W5:Y:S04]  /*14670*/  LDSM.16.M88.4 R124, [R198+0x4000] ;  /* 0x00400000c67c783b */ /* 0x000f680000000200 */
[----:B-1----:R-:W-:Y:S04]  /*14680*/  LDSM.16.M88.4 R4, [R4] ;  /* 0x000000000404783b */ /* 0x002fe80000000200 */
[----:B------:R-:W1:Y:S04]  /*14690*/  LDSM.16.M88.4 R20, [R53+0x3400] ;  /* 0x003400003514783b */ /* 0x000e680000000200 */
[----:B------:R-:W1:Y:S04]  /*146a0*/  LDSM.16.M88.4 R16, [R53+0x3800] ;  /* 0x003800003510783b */ /* 0x000e680000000200 */
[----:B------:R-:W1:Y:S04]  /*146b0*/  LDSM.16.M88.4 R32, [R53+0x3000] ;  /* 0x003000003520783b */ /* 0x000e680000000200 */
[----:B--2---:R-:W2:Y:S04]  /*146c0*/  LDSM.16.M88.4 R8, [R53+0x3c00] ;  /* 0x003c00003508783b */ /* 0x004ea80000000200 */
[----:B------:R-:W2:Y:S01]  /*146d0*/  LDSM.16.M88.4 R36, [R53+0x4000] ;  /* 0x004000003524783b */ /* 0x000ea20000000200 */
[C---:B----4-:R-:W-:Y:S03]  /*146e0*/  HMMA.16816.F32 R24, R40.reuse, R148, RZ ;  /* 0x000000942818723c */ /* 0x050fe600000018ff */
[----:B------:R-:W4:Y:S04]  /*146f0*/  LDSM.16.M88.4 R60, [R198+0x4400] ;  /* 0x00440000c63c783b */ /* 0x000f280000000200 */
[----:B------:R-:W4:Y:S01]  /*14700*/  LDSM.16.M88.4 R48, [R198+0x4800] ;  /* 0x00480000c630783b */ /* 0x000f220000000200 */
[C---:B-----5:R-:W-:Y:S03]  /*14710*/  HMMA.16816.F32 R144, R40.reuse, R140, RZ ;  /* 0x0000008c2890723c */ /* 0x060fe600000018ff */
[----:B------:R-:W5:Y:S04]  /*14720*/  LDSM.16.M88.4 R152, [R198+0x4c00] ;  /* 0x004c0000c698783b */ /* 0x000f680000000200 */
[----:B------:R-:W-:Y:S01]  /*14730*/  LDSM.16.M88.4 R156, [R199+0x1000] ;  /* 0x00100000c79c783b */ /* 0x000fe20000000200 */
[C---:B------:R-:W-:Y:S03]  /*14740*/  HMMA.16816.F32 R12, R40.reuse, R28, RZ ;  /* 0x0000001c280c723c */ /* 0x040fe600000018ff */
[----:B------:R-:W-:Y:S04]  /*14750*/  LDSM.16.M88.4 R160, [R198+0x5400] ;  /* 0x00540000c6a0783b */ /* 0x000fe80000000200 */
[----:B------:R-:W0:Y:S01]  /*14760*/  LDGDEPBAR ;  /* 0x00000000000079af */ /* 0x000e220000000000 */
[C---:B------:R-:W-:Y:S08]  /*14770*/  HMMA.16816.F32 R148, R40.reuse, R150, RZ ;  /* 0x000000962894723c */ /* 0x040ff000000018ff */
[C---:B------:R-:W-:Y:S08]  /*14780*/  HMMA.16816.F32 R140, R40.reuse, R142, RZ ;  /* 0x0000008e288c723c */ /* 0x040ff000000018ff */
[C---:B------:R-:W-:Y:S08]  /*14790*/  HMMA.16816.F32 R28, R40.reuse, R30, RZ ;  /* 0x0000001e281c723c */ /* 0x040ff000000018ff */
[C---:B------:R-:W-:Y:S08]  /*147a0*/  HMMA.16816.F32 R136, R40.reuse, R132, RZ ;  /* 0x000000842888723c */ /* 0x040ff000000018ff */
[C---:B------:R-:W-:Y:S08]  /*147b0*/  HMMA.16816.F32 R132, R40.reuse, R134, RZ ;  /* 0x000000862884723c */ /* 0x040ff000000018ff */
[----:B------:R-:W-:Y:S08]  /*147c0*/  HMMA.16816.F32 R128, R40, R124, RZ ;  /* 0x0000007c2880723c */ /* 0x000ff000000018ff */
[C---:B-1----:R-:W-:Y:S08]  /*147d0*/  HMMA.16816.F32 R24, R4.reuse, R20, R24 ;  /* 0x000000140418723c */ /* 0x042ff00000001818 */
[C---:B------:R-:W-:Y:S01]  /*147e0*/  HMMA.16816.F32 R148, R4.reuse, R22, R148 ;  /* 0x000000160494723c */ /* 0x040fe20000001894 */
[----:B------:R-:W1:Y:S07]  /*147f0*/  LDSM.16.M88.4 R20, [R53+0x4400] ;  /* 0x004400003514783b */ /* 0x000e6e0000000200 */
[C---:B------:R-:W-:Y:S08]  /*14800*/  HMMA.16816.F32 R144, R4.reuse, R16, R144 ;  /* 0x000000100490723c */ /* 0x040ff00000001890 */
[----:B------:R-:W-:Y:S01]  /*14810*/  HMMA.16816.F32 R140, R4, R18, R140 ;  /* 0x00000012048c723c */ /* 0x000fe2000000188c */
[----:B------:R-:W1:Y:S07]  /*14820*/  LDSM.16.M88.4 R16, [R53+0x4800] ;  /* 0x004800003510783b */ /* 0x000e6e0000000200 */
[----:B------:R-:W-:Y:S08]  /*14830*/  HMMA.16816.F32 R124, R40, R126, RZ ;  /* 0x0000007e287c723c */ /* 0x000ff000000018ff */
[C---:B------:R-:W-:Y:S08]  /*14840*/  HMMA.16816.F32 R12, R4.reuse, R32, R12 ;  /* 0x00000020040c723c */ /* 0x040ff0000000180c */
[C---:B------:R-:W-:Y:S01]  /*14850*/  HMMA.16816.F32 R28, R4.reuse, R34, R28 ;  /* 0x00000022041c723c */ /* 0x040fe2000000181c */
[----:B------:R-:W1:Y:S07]  /*14860*/  LDSM.16.M88.4 R32, [R198+0x5000] ;  /* 0x00500000c620783b */ /* 0x000e6e0000000200 */
[C---:B--2---:R-:W-:Y:S08]  /*14870*/  HMMA.16816.F32 R136, R4.reuse, R8, R136 ;  /* 0x000000080488723c */ /* 0x044ff00000001888 */
[C---:B------:R-:W-:Y:S01]  /*14880*/  HMMA.16816.F32 R132, R4.reuse, R10, R132 ;  /* 0x0000000a0484723c */ /* 0x040fe20000001884 */
[----:B------:R-:W2:Y:S07]  /*14890*/  LDSM.16.M88.4 R8, [R53+0x4c00] ;  /* 0x004c00003508783b */ /* 0x000eae0000000200 */
[----:B------:R-:W-:Y:S03]  /*148a0*/  HMMA.16816.F32 R128, R4, R36, R128 ;  /* 0x000000240480723c */ /* 0x000fe60000001880 */
[----:B------:R-:W-:-:S02]  /*148b0*/  IADD3 R36, PT, PT, R199, R52, RZ ;  /* 0x00000034c7247210 */ /* 0x000fc40007ffe0ff */
[----:B------:R-:W-:-:S03]  /*148c0*/  IADD3 R52, PT, PT, R198, R52, RZ ;  /* 0x00000034c6347210 */ /* 0x000fc60007ffe0ff */
[C---:B----4-:R-:W-:Y:S02]  /*148d0*/  HMMA.16816.F32 R64, R40.reuse, R60, RZ ;  /* 0x0000003c2840723c */ /* 0x050fe400000018ff */
[----:B------:R-:W-:Y:S06]  /*148e0*/  LDSM.16.M88.4 R164, [R52+0x5000] ;  /* 0x0050000034a4783b */ /* 0x000fec0000000200 */
[C---:B------:R-:W-:Y:S08]  /*148f0*/  HMMA.16816.F32 R56, R40.reuse, R48, RZ ;  /* 0x000000302838723c */ /* 0x040ff000000018ff */
[C---:B------:R-:W-:Y:S08]  /*14900*/  HMMA.16816.F32 R60, R40.reuse, R62, RZ ;  /* 0x0000003e283c723c */ /* 0x040ff000000018ff */
[----:B------:R-:W-:Y:S08]  /*14910*/  HMMA.16816.F32 R48, R40, R50, RZ ;  /* 0x000000322830723c */ /* 0x000ff000000018ff */
[----:B------:R-:W-:Y:S01]  /*14920*/  HMMA.16816.F32 R124, R4, R38, R124 ;  /* 0x00000026047c723c */ /* 0x000fe2000000187c */
[----:B------:R-:W4:Y:S07]  /*14930*/  LDSM.16.M88.4 R36, [R36+0x1000] ;  /* 0x001000002424783b */ /* 0x000f2e0000000200 */
[C---:B-----5:R-:W-:Y:S08]  /*14940*/  HMMA.16816.F32 R44, R40.reuse, R152, RZ ;  /* 0x00000098282c723c */ /* 0x060ff000000018ff */
[----:B------:R-:W-:Y:S01]  /*14950*/  HMMA.16816.F32 R40, R40, R154, RZ ;  /* 0x0000009a2828723c */ /* 0x000fe200000018ff */
[----:B------:R-:W-:Y:S07]  /*14960*/  LDSM.16.M88.4 R152, [R198+0x5800] ;  /* 0x00580000c698783b */ /* 0x000fee0000000200 */
[C---:B-1----:R-:W-:Y:S08]  /*14970*/  HMMA.16816.F32 R64, R4.reuse, R20, R64 ;  /* 0x000000140440723c */ /* 0x042ff00000001840 */
[C---:B------:R-:W-:Y:S01]  /*14980*/  HMMA.16816.F32 R60, R4.reuse, R22, R60 ;  /* 0x00000016043c723c */ /* 0x040fe2000000183c */
[----:B------:R-:W-:Y:S07]  /*14990*/  LDSM.16.M88.4 R20, [R199+0x2000] ;  /* 0x00200000c714783b */ /* 0x000fee0000000200 */
[C---:B------:R-:W-:Y:S08]  /*149a0*/  HMMA.16816.F32 R56, R4.reuse, R16, R56 ;  /* 0x000000100438723c */ /* 0x040ff00000001838 */
[----:B------:R-:W-:Y:S01]  /*149b0*/  HMMA.16816.F32 R48, R4, R18, R48 ;  /* 0x000000120430723c */ /* 0x000fe20000001830 */
[----:B------:R-:W1:Y:S07]  /*149c0*/  LDSM.16.M88.4 R16, [R198+0x7000] ;  /* 0x00700000c610783b */ /* 0x000e6e0000000200 */
[C---:B------:R-:W-:Y:S08]  /*149d0*/  HMMA.16816.F32 R12, R156.reuse, R32, R12 ;  /* 0x000000209c0c723c */ /* 0x040ff0000000180c */
[----:B------:R-:W-:Y:S01]  /*149e0*/  HMMA.16816.F32 R28, R156, R34, R28 ;  /* 0x000000229c1c723c */ /* 0x000fe2000000181c */
[----:B------:R-:W-:Y:S07]  /*149f0*/  LDSM.16.M88.4 R32, [R52+0x5400] ;  /* 0x005400003420783b */ /* 0x000fee0000000200 */
[----:B--2---:R-:W-:Y:S01]  /*14a00*/  HMMA.16816.F32 R44, R4, R8, R44 ;  /* 0x00000008042c723c */ /* 0x004fe2000000182c */
[----:B------:R-:W-:-:S04]  /*14a10*/  MOV R8, 0x20 ;  /* 0x0000002000087802 */ /* 0x000fc80000000f00 */
[----:B------:R-:W-:-:S03]  /*14a20*/  SEL R53, R8, 0xffffffe0, !P6 ;  /* 0xffffffe008357807 */ /* 0x000fc60007000000 */
[----:B------:R-:W-:Y:S03]  /*14a30*/  HMMA.16816.F32 R40, R4, R10, R40 ;  /* 0x0000000a0428723c */ /* 0x000fe60000001828 */
[-C--:B------:R-:W-:Y:S02]  /*14a40*/  IADD3 R8, PT, PT, R199, R53.reuse, RZ ;  /* 0x00000035c7087210 */ /* 0x080fe40007ffe0ff */
[----:B------:R-:W-:-:S04]  /*14a50*/  IADD3 R53, PT, PT, R198, R53, RZ ;  /* 0x00000035c6357210 */ /* 0x000fc80007ffe0ff */
[----:B------:R-:W-:Y:S01]  /*14a60*/  LDSM.16.M88.4 R8, [R8+0x2000] ;  /* 0x002000000808783b */ /* 0x000fe20000000200 */
[C---:B----4-:R-:W-:Y:S03]  /*14a70*/  HMMA.16816.F32 R12, R36.reuse, R164, R12 ;  /* 0x000000a4240c723c */ /* 0x050fe6000000180c */
[----:B------:R-:W2:Y:S05]  /*14a80*/  LDSM.16.M88.4 R4, [R53+0x7000] ;  /* 0x007000003504783b */ /* 0x000eaa0000000200 */
        /* <DEDUP_REMOVED lines=9> */
[C---:B------:R-:W-:Y:S01]  /*14b20*/  HMMA.16816.F32 R160, R156.reuse, R152, R144 ;  /* 0x000000989ca0723c */ /* 0x040fe20000001890 */
[----:B------:R-:W4:Y:S04]  /*14b30*/  LDSM.16.M88.4 R144, [R198+0x7400] ;  /* 0x00740000c690783b */ /* 0x000f280000000200 */
[-C--:B---3--:R-:W-:Y:S01]  /*14b40*/  FMUL.FTZ R12, R12, R3.reuse ;  /* 0x000000030c0c7220 */ /* 0x088fe20000410000 */
[-C--:B------:R-:W-:Y:S01]  /*14b50*/  FMUL.FTZ R123, R13, R3.reuse ;  /* 0x000000030d7b7220 */ /* 0x080fe20000410000 */
[-C--:B------:R-:W-:Y:S01]  /*14b60*/  FMUL.FTZ R152, R14, R3.reuse ;  /* 0x000000030e987220 */ /* 0x080fe20000410000 */
[-C--:B------:R-:W-:Y:S01]  /*14b70*/  FMUL.FTZ R122, R15, R3.reuse ;  /* 0x000000030f7a7220 */ /* 0x080fe20000410000 */
[----:B------:R3:W2:Y:S01]  /*14b80*/  MUFU.TANH R54, R12 ;  /* 0x0000000c00367308 */ /* 0x0006a20000002400 */
[C---:B------:R-:W-:Y:S03]  /*14b90*/  HMMA.16816.F32 R140, R156.reuse, R154, R140 ;  /* 0x0000009a9c8c723c */ /* 0x040fe6000000188c */
        /* <DEDUP_REMOVED lines=41> */
[C---:B---3--:R-:W-:Y:S05]  /*14e30*/  HMMA.16816.F32 R64, R156.reuse, R12, R64 ;  /* 0x0000000c9c40723c */ /* 0x048fea0000001840 */
[-C--:B------:R-:W-:Y:S01]  /*14e40*/  FMUL.FTZ R169, R164, R3.reuse ;  /* 0x00000003a4a97220 */ /* 0x080fe20000410000 */
[-C--:B------:R-:W-:Y:S01]  /*14e50*/  FMUL.FTZ R170, R165, R3.reuse ;  /* 0x00000003a5aa7220 */ /* 0x080fe20000410000 */
[-C--:B------:R-:W-:Y:S01]  /*14e60*/  FMUL.FTZ R164, R166, R3.reuse ;  /* 0x00000003a6a47220 */ /* 0x080fe20000410000 */
[-C--:B------:R-:W-:Y:S01]  /*14e70*/  FMUL.FTZ R165, R167, R3.reuse ;  /* 0x00000003a7a57220 */ /* 0x080fe20000410000 */
        /* <DEDUP_REMOVED lines=20> */
[----:B---3--:R-:W-:Y:S05]  /*14fc0*/  HMMA.16816.F32 R64, R36, R12, R64 ;  /* 0x0000000c2440723c */ /* 0x008fea0000001840 */
[----:B------:R-:W-:-:S03]  /*14fd0*/  FMUL.FTZ R136, R136, R3 ;  /* 0x0000000388887220 */ /* 0x000fc60000410000 */
[----:B------:R-:W-:Y:S01]  /*14fe0*/  HMMA.16816.F32 R60, R36, R14, R60 ;  /* 0x0000000e243c723c */ /* 0x000fe2000000183c */
[----:B------:R-:W3:Y:S02]  /*14ff0*/  LDSM.16.M88.4 R12, [R198+0x8800] ;  /* 0x00880000c60c783b */ /* 0x000ee40000000200 */
[----:B------:R-:W1:Y:S01]  /*15000*/  MUFU.TANH R136, R136 ;  /* 0x0000008800887308 */ /* 0x000e620000002400 */
[-C--:B------:R-:W-:Y:S01]  /*15010*/  FMUL.FTZ R132, R132, R3.reuse ;  /* 0x0000000384847220 */ /* 0x080fe20000410000 */
[----:B------:R-:W-:-:S03]  /*15020*/  FMUL.FTZ R135, R135, R3 ;  /* 0x0000000387877220 */ /* 0x000fc60000410000 */
[C---:B------:R-:W-:Y:S03]  /*15030*/  HMMA.16816.F32 R128, R8.reuse, R32, R128 ;  /* 0x000000200880723c */ /* 0x040fe60000001880 */
[----:B------:R-:W1:Y:S05]  /*15040*/  MUFU.TANH R132, R132 ;  /* 0x0000008400847308 */ /* 0x000e6a0000002400 */
[----:B------:R-:W-:Y:S01]  /*15050*/  HMMA.16816.F32 R124, R8, R34, R124 ;  /* 0x00000022087c723c */ /* 0x000fe2000000187c */
[----:B------:R-:W1:Y:S02]  /*15060*/  LDSM.16.M88.4 R32, [R52+0x6c00] ;  /* 0x006c00003420783b */ /* 0x000e640000000200 */
[----:B------:R-:W1:Y:S05]  /*15070*/  MUFU.TANH R135, R135 ;  /* 0x0000008700877308 */ /* 0x000e6a0000002400 */
[----:B-----5:R-:W-:Y:S05]  /*15080*/  HMMA.16816.F32 R56, R36, R4, R56 ;  /* 0x000000042438723c */ /* 0x020fea0000001838 */
[-C--:B------:R-:W-:Y:S01]  /*15090*/  FMUL.FTZ R129, R129, R3.reuse ;  /* 0x0000000381817220 */ /* 0x080fe20000410000 */
[----:B------:R-:W-:-:S02]  /*150a0*/  FMUL.FTZ R131, R131, R3 ;  /* 0x0000000383837220 */ /* 0x000fc40000410000 */
[----:B------:R-:W-:Y:S01]  /*150b0*/  HMMA.16816.F32 R48, R36, R6, R48 ;  /* 0x000000062430723c */ /* 0x000fe20000001830 */
[----:B------:R-:W5:Y:S03]  /*150c0*/  LDSM.16.M88.4 R4, [R198+0x8c00] ;  /* 0x008c0000c604783b */ /* 0x000f660000000200 */
[----:B------:R-:W1:Y:S01]  /*150d0*/  MUFU.TANH R131, R131 ;  /* 0x0000008300837308 */ /* 0x000e620000002400 */
[----:B------:R-:W-:-:S03]  /*150e0*/  FMUL.FTZ R124, R124, R3 ;  /* 0x000000037c7c7220 */ /* 0x000fc60000410000 */
[C---:B----4-:R-:W-:Y:S05]  /*150f0*/  HMMA.16816.F32 R44, R156.reuse, R16, R44 ;  /* 0x000000109c2c723c */ /* 0x050fea000000182c */
[-C--:B------:R-:W-:Y:S01]  /*15100*/  FMUL.FTZ R16, R126, R3.reuse ;  /* 0x000000037e107220 */ /* 0x080fe20000410000 */
[----:B------:R-:W-:Y:S01]  /*15110*/  FMUL.FTZ R17, R127, R3 ;  /* 0x000000037f117220 */ /* 0x000fe20000410000 */
[----:B------:R-:W4:Y:S01]  /*15120*/  MUFU.TANH R124, R124 ;  /* 0x0000007c007c7308 */ /* 0x000f220000002400 */
[----:B------:R-:W-:Y:S07]  /*15130*/  HMMA.16816.F32 R40, R156, R18, R40 ;  /* 0x000000129c28723c */ /* 0x000fee0000001828 */
[----:B------:R-:W1:Y:S01]  /*15140*/  MUFU.TANH R16, R16 ;  /* 0x0000001000107308 */ /* 0x000e620000002400 */
[C---:B--2---:R-:W-:Y:S07]  /*15150*/  HMMA.16816.F32 R64, R20.reuse, R24, R64 ;  /* 0x000000181440723c */ /* 0x044fee0000001840 */
[----:B------:R-:W2:Y:S01]  /*15160*/  MUFU.TANH R17, R17 ;  /* 0x0000001100117308 */ /* 0x000ea20000002400 */
        /* <DEDUP_REMOVED lines=8> */
[----:B------:R-:W-:Y:S05]  /*151f0*/  HMMA.16816.F32 R160, R8, R144, R160 ;  /* 0x0000009008a0723c */ /* 0x000fea00000018a0 */
        /* <DEDUP_REMOVED lines=10> */
[C---:B------:R-:W-:Y:S05]  /*152a0*/  HMMA.16816.F32 R140, R8.reuse, R146, R140 ;  /* 0x00000092088c723c */ /* 0x040fea000000188c */
[-C--:B------:R-:W-:Y:S01]  /*152b0*/  FMUL.FTZ R146, R161, R3.reuse ;  /* 0x00000003a1927220 */ /* 0x080fe20000410000 */
[-C--:B------:R-:W-:Y:S01]  /*152c0*/  FMUL.FTZ R147, R162, R3.reuse ;  /* 0x00000003a2937220 */ /* 0x080fe20000410000 */
[----:B------:R-:W1:Y:S01]  /*152d0*/  MUFU.TANH R150, R150 ;  /* 0x0000009600967308 */ /* 0x000e620000002400 */
[----:B------:R-:W-:Y:S03]  /*152e0*/  HMMA.16816.F32 R64, R8, R28, R64 ;  /* 0x0000001c0840723c */ /* 0x000fe60000001840 */
[----:B------:R-:W-:-:S04]  /*152f0*/  FMUL.FTZ R28, R125, R3 ;  /* 0x000000037d1c7220 */ /* 0x000fc80000410000 */
[----:B------:R-:W1:Y:S01]  /*15300*/  MUFU.TANH R146, R146 ;  /* 0x0000009200927308 */ /* 0x000e620000002400 */
[C---:B------:R-:W-:Y:S03]  /*15310*/  HMMA.16816.F32 R60, R8.reuse, R30, R60 ;  /* 0x0000001e083c723c */ /* 0x040fe6000000183c */
[-C--:B------:R-:W-:Y:S01]  /*15320*/  FMUL.FTZ R160, R140, R3.reuse ;  /* 0x000000038ca07220 */ /* 0x080fe20000410000 */
[-C--:B------:R-:W-:Y:S01]  /*15330*/  FMUL.FTZ R140, R142, R3.reuse ;  /* 0x000000038e8c7220 */ /* 0x080fe20000410000 */
[-C--:B------:R-:W-:Y:S01]  /*15340*/  FMUL.FTZ R142, R137, R3.reuse ;  /* 0x00000003898e7220 */ /* 0x080fe20000410000 */
[-C--:B------:R-:W-:Y:S01]  /*15350*/  FMUL.FTZ R137, R138, R3.reuse ;  /* 0x000000038a897220 */ /* 0x080fe20000410000 */
[-C--:B------:R-:W-:Y:S01]  /*15360*/  FMUL.FTZ R138, R139, R3.reuse ;  /* 0x000000038b8a7220 */ /* 0x080fe20000410000 */
[C---:B----4-:R-:W-:Y:S03]  /*15370*/  HMMA.16816.F32 R56, R8.reuse, R24, R56 ;  /* 0x000000180838723c */ /* 0x050fe60000001838 */
[-C--:B------:R-:W-:Y:S01]  /*15380*/  FMUL.FTZ R139, R133, R3.reuse ;  /* 0x00000003858b7220 */ /* 0x080fe20000410000 */
[-C--:B------:R-:W-:Y:S01]  /*15390*/  FMUL.FTZ R133, R134, R3.reuse ;  /* 0x0000000386857220 */ /* 0x080fe20000410000 */
[-C--:B------:R-:W-:Y:S01]  /*153a0*/  FMUL.FTZ R161, R141, R3.reuse ;  /* 0x000000038da17220 */ /* 0x080fe20000410000 */
[-C--:B------:R-:W-:Y:S01]  /*153b0*/  FMUL.FTZ R134, R128, R3.reuse ;  /* 0x0000000380867220 */ /* 0x080fe20000410000 */
[-C--:B------:R-:W-:Y:S01]  /*153c0*/  FMUL.FTZ R141, R143, R3.reuse ;  /* 0x000000038f8d7220 */ /* 0x080fe20000410000 */
[-C--:B------:R-:W-:Y:S01]  /*153d0*/  FMUL.FTZ R128, R130, R3.reuse ;  /* 0x0000000382807220 */ /* 0x080fe20000410000 */
[-C--:B------:R-:W-:Y:S01]  /*153e0*/  FMUL.FTZ R52, R64, R3.reuse ;  /* 0x0000000340347220 */ /* 0x080fe20000410000 */
[C---:B------:R-:W-:Y:S03]  /*153f0*/  HMMA.16816.F32 R48, R8.reuse, R26, R48 ;  /* 0x0000001a0830723c */ /* 0x040fe60000001830 */
        /* <DEDUP_REMOVED lines=8> */
[----:B------:R-:W3:Y:S02]  /*15480*/  MUFU.TANH R147, R147 ;  /* 0x0000009300937308 */ /* 0x000ee40000002400 */
[-C--:B------:R-:W-:Y:S01]  /*15490*/  FMUL.FTZ R25, R56, R3.reuse ;  /* 0x0000000338197220 */ /* 0x080fe20000410000 */
[-C--:B------:R-:W-:Y:S01]  /*154a0*/  FMUL.FTZ R26, R57, R3.reuse ;  /* 0x00000003391a7220 */ /* 0x080fe20000410000 */
[-C--:B------:R-:W-:Y:S01]  /*154b0*/  FMUL.FTZ R19, R58, R3.reuse ;  /* 0x000000033a137220 */ /* 0x080fe20000410000 */
[----:B------:R-:W-:-:S02]  /*154c0*/  FMUL.FTZ R5, R59, R3 ;  /* 0x000000033b057220 */ /* 0x000fc40000410000 */
[----:B------:R-:W-:Y:S01]  /*154d0*/  HMMA.16816.F32 R40, R8, R14, R40 ;  /* 0x0000000e0828723c */ /* 0x000fe20000001828 */
[----:B------:R-:W4:Y:S02]  /*154e0*/  MUFU.TANH R151, R151 ;  /* 0x0000009700977308 */ /* 0x000f240000002400 */
[-C--:B------:R-:W-:Y:S01]  /*154f0*/  FMUL.FTZ R27, R48, R3.reuse ;  /* 0x00000003301b7220 */ /* 0x080fe20000410000 */
[-C--:B------:R-:W-:Y:S01]  /*15500*/  FMUL.FTZ R49, R49, R3.reuse ;  /* 0x0000000331317220 */ /* 0x080fe20000410000 */
[-C--:B------:R-:W-:Y:S01]  /*15510*/  FMUL.FTZ R7, R50, R3.reuse ;  /* 0x0000000332077220 */ /* 0x080fe20000410000 */
[----:B------:R-:W-:-:S03]  /*15520*/  FMUL.FTZ R6, R51, R3 ;  /* 0x0000000333067220 */ /* 0x000fc60000410000 */
[----:B------:R-:W1:Y:S02]  /*15530*/  MUFU.TANH R160, R160 ;  /* 0x000000a000a07308 */ /* 0x000e640000002400 */
        /* <DEDUP_REMOVED lines=8> */
[----:B------:R-:W-:Y:S01]  /*155c0*/  FMUL.FTZ R22, R43, R3 ;  /* 0x000000032b167220 */ /* 0x000fe20000410000 */
[----:B------:R-:W-:Y:S02]  /*155d0*/  IADD3 R3, PT, PT, R55, -0x2, RZ ;  /* 0xfffffffe37037810 */ /* 0x000fe40007ffe0ff */
[----:B------:R-:W1:Y:S02]  /*155e0*/  MUFU.TANH R140, R140 ;  /* 0x0000008c008c7308 */ /* 0x000e640000002400 */
[----:B------:R-:W-:-:S06]  /*155f0*/  ISETP.GT.AND P5, PT, R3, R204, PT ;  /* 0x000000cc0300720c */ /* 0x000fcc0003fa4270 */
        /* <DEDUP_REMOVED lines=46> */
[----:B------:R-:W2:Y:S01]  /*158e0*/  I2F.RP R23, R14 ;  /* 0x0000000e00177306 */ /* 0x000ea20000209400 */
[----:B------:R-:W-:Y:S02]  /*158f0*/  LOP3.LUT R10, R10, R33, RZ, 0x3c, !PT ;  /* 0x000000210a0a7212 */ /* 0x000fe400078e3cff */
[----:B------:R-:W-:-:S05]  /*15900*/  IADD3 R12, PT, PT, RZ, -R12, RZ ;  /* 0x8000000cff0c7210 */ /* 0x000fca0007ffe0ff */
[----:B--2---:R-:W2:Y:S02]  /*15910*/  MUFU.RCP R34, R23 ;  /* 0x0000001700227308 */ /* 0x004ea40000001000 */
[----:B--2---:R-:W-:-:S06]  /*15920*/  VIADD R34, R34, 0xffffffe ;  /* 0x0ffffffe22227836 */ /* 0x004fcc0000000000 */
[----:B------:R-:W2:Y:S02]  /*15930*/  F2I.FTZ.U32.TRUNC.NTZ R35, R34 ;  /* 0x0000002200237305 */ /* 0x000ea4000021f000 */
[----:B--2---:R-:W-:Y:S01]  /*15940*/  IADD3 R9, PT, PT, RZ, -R35, RZ ;  /* 0x80000023ff097210 */ /* 0x004fe20007ffe0ff */
[----:B------:R-:W-:-:S04]  /*15950*/  IMAD.MOV.U32 R34, RZ, RZ, RZ ;  /* 0x000000ffff227224 */ /* 0x000fc800078e00ff */
[----:B------:R-:W-:Y:S01]  /*15960*/  IMAD R20, R9, R14, RZ ;  /* 0x0000000e09147224 */ /* 0x000fe200078e02ff */
[----:B------:R-:W-:Y:S02]  /*15970*/  IABS R9, R15 ;  /* 0x0000000f00097213 */ /* 0x000fe40000000000 */
[----:B------:R-:W-:Y:S01]  /*15980*/  LOP3.LUT R15, R15, R33, RZ, 0x3c, !PT ;  /* 0x000000210f0f7212 */ /* 0x000fe200078e3cff */
[----:B------:R-:W-:Y:S02]  /*15990*/  IMAD.HI.U32 R20, R35, R20, R34 ;  /* 0x0000001423147227 */ /* 0x000fe400078e0022 */
[----:B------:R-:W2:Y:S04]  /*159a0*/  LD.E.64 R34, desc[UR4][R120.64+0x20] ;  /* 0x0000200478227980 */ /* 0x000ea8000c101b00 */
        /* <DEDUP_REMOVED lines=11> */
[----:B------:R-:W-:Y:S02]  /*15a60*/  ISETP.GE.AND P4, PT, R10, RZ, PT ;  /* 0x000000ff0a00720c */ /* 0x000fe40003f86270 */
[----:B------:R-:W-:-:S06]  /*15a70*/  LOP3.LUT R10, RZ, R33, RZ, 0x33, !PT ;  /* 0x00000021ff0a7212 */ /* 0x000fcc00078e33ff */
[----:B------:R-:W-:Y:S02]  /*15a80*/  @P3 IADD3 R23, PT, PT, R23, 0x1, RZ ;  /* 0x0000000117173810 */ /* 0x000fe40007ffe0ff */
[----:B------:R-:W-:-:S03]  /*15a90*/  ISETP.GE.U32.AND P3, PT, R9, R14, PT ;  /* 0x0000000e0900720c */ /* 0x000fc60003f66070 */
[----:B------:R-:W-:Y:S01]  /*15aa0*/  @!P4 IMAD.MOV R23, RZ, RZ, -R23 ;  /* 0x000000ffff17c224 */ /* 0x000fe200078e0a17 */
[----:B------:R-:W-:-:S09]  /*15ab0*/  ISETP.NE.AND P4, PT, R33, RZ, PT ;  /* 0x000000ff2100720c */ /* 0x000fd20003f85270 */
[----:B------:R-:W-:Y:S02]  /*15ac0*/  @P3 IADD3 R20, PT, PT, R20, 0x1, RZ ;  /* 0x0000000114143810 */ /* 0x000fe40007ffe0ff */
[----:B------:R-:W-:Y:S02]  /*15ad0*/  ISETP.GE.AND P3, PT, R15, RZ, PT ;  /* 0x000000ff0f00720c */ /* 0x000fe40003f66270 */
[----:B------:R-:W-:-:S11]  /*15ae0*/  SEL R15, R10, R23, !P4 ;  /* 0x000000170a0f7207 */ /* 0x000fd60006000000 */
[----:B------:R-:W-:-:S04]  /*15af0*/  @!P3 IADD3 R20, PT, PT, -R20, RZ, RZ ;  /* 0x000000ff1414b210 */ /* 0x000fc80007ffe1ff */
[----:B------:R-:W-:Y:S01]  /*15b00*/  SEL R12, R10, R20, !P4 ;  /* 0x000000140a0c7207 */ /* 0x000fe20006000000 */
[C-C-:B------:R-:W-:Y:S01]  /*15b10*/  IMAD.WIDE R38, R15.reuse, 0x4, R218.reuse ;  /* 0x000000040f267825 */ /* 0x140fe200078e02da */
[----:B------:R-:W3:Y:S03]  /*15b20*/  LD.E.64 R20, desc[UR4][R120.64+0x38] ;  /* 0x0000380478147980 */ /* 0x000ee6000c101b00 */
[----:B-1----:R-:W-:Y:S01]  /*15b30*/  IMAD.WIDE R40, R12, 0x4, R218 ;  /* 0x000000040c287825 */ /* 0x002fe200078e02da */
        /* <DEDUP_REMOVED lines=18> */
.L_x_2255:
        /* <DEDUP_REMOVED lines=8> */
.L_x_2256:
[----:B------:R-:W-:Y:S05]  /*15ce0*/  BSYNC.RECONVERGENT B0 ;  /* 0x0000000000007941 */ /* 0x000fea0003800200 */
.L_x_2254:
        /* <DEDUP_REMOVED lines=14> */
[----:B--2---:R-:W-:-:S05]  /*15dd0*/  @!P1 IMAD.MOV.U32 R207, RZ, RZ, R205 ;  /* 0x000000ffffcf9224 */ /* 0x004fca00078e00cd */
[----:B------:R-:W-:Y:S01]  /*15de0*/  @!PT LDS RZ, [RZ] ;  /* 0x00000000fffff984 */ /* 0x000fe20000000800 */
[----:B------:R-:W-:Y:S01]  /*15df0*/  @!PT LDS RZ, [RZ] ;  /* 0x00000000fffff984 */ /* 0x000fe20000000800 */
[----:B------:R-:W-:Y:S01]  /*15e00*/  @!PT LDS RZ, [RZ] ;  /* 0x00000000fffff984 */ /* 0x000fe20000000800 */
[----:B------:R2:W-:Y:S04]  /*15e10*/  @!P1 LDGSTS.E.BYPASS.LTC128B.128 [R215+0x5000], desc[UR4][R206.64+0x40] ;  /* 0x05000040ced79fae */ /* 0x0005e8000b981a04 */
[----:B------:R3:W-:Y:S01]  /*15e20*/  @P1 STS.128 [R215+0x5000], RZ ;  /* 0x005000ffd7001388 */ /* 0x0007e20000000c00 */
[----:B--2---:R-:W-:-:S05]  /*15e30*/  @!P0 IMAD.MOV.U32 R207, RZ, RZ, R205 ;  /* 0x000000ffffcf8224 */ /* 0x004fca00078e00cd */
        /* <DEDUP_REMOVED lines=51> */
.L_x_2253:
[----:B------:R-:W-:Y:S05]  /*16170*/  BSYNC.RECONVERGENT B1 ;  /* 0x0000000000017941 */ /* 0x000fea0003800200 */
.L_x_2252:
[----:B-1----:R-:W2:Y:S01]  /*16180*/  LD.E R129, desc[UR4][R120.64+0xdc] ;  /* 0x0000dc0478817980 */ /* 0x002ea2000c101900 */
[----:B------:R-:W-:-:S05]  /*16190*/  IMAD.SHL.U32 R10, R196, 0x2, RZ ;  /* 0x00000002c40a7824 */ /* 0x000fca00078e00ff */
[----:B------:R-:W-:-:S05]  /*161a0*/  LOP3.LUT R10, R10, 0x6, RZ, 0xc0, !PT ;  /* 0x000000060a0a7812 */ /* 0x000fca00078ec0ff */
[----:B---3--:R-:W-:-:S04]  /*161b0*/  IMAD R15, R55, 0x80, R10 ;  /* 0x00000080370f7824 */ /* 0x008fc800078e020a */
[C---:B------:R-:W-:Y:S02]  /*161c0*/  VIADD R9, R15.reuse, 0xffffff00 ;  /* 0xffffff000f097836 */ /* 0x040fe40000000000 */
[----:B------:R-:W-:-:S03]  /*161d0*/  VIADD R157, R15, 0xffffff01 ;  /* 0xffffff010f9d7836 */ /* 0x000fc60000000000 */
[-C--:B------:R-:W-:Y:S01]  /*161e0*/  ISETP.GE.AND P0, PT, R9, R225.reuse, PT ;  /* 0x000000e10900720c */ /* 0x080fe20003f06270 */
[----:B------:R-:W-:Y:S01]  /*161f0*/  VIADD R130, R15, 0xffffff08 ;  /* 0xffffff080f827836 */ /* 0x000fe20000000000 */
[----:B------:R-:W-:Y:S01]  /*16200*/  ISETP.GE.AND P1, PT, R9, R224, PT ;  /* 0x000000e00900720c */ /* 0x000fe20003f26270 */
[----:B------:R-:W-:Y:S01]  /*16210*/  VIADD R127, R15, 0xffffff09 ;  /* 0xffffff090f7f7836 */ /* 0x000fe20000000000 */
[----:B------:R-:W-:Y:S02]  /*16220*/  FSEL R10, R54, -INF , P0 ;  /* 0xff800000360a7808 */ /* 0x000fe40000000000 */
[----:B------:R-:W-:Y:S02]  /*16230*/  ISETP.GE.AND P0, PT, R157, R225, PT ;  /* 0x000000e19d00720c */ /* 0x000fe40003f06270 */
[C---:B------:R-:W-:Y:S02]  /*16240*/  ISETP.GE.AND P3, PT, R9.reuse, R222, PT ;  /* 0x000000de0900720c */ /* 0x040fe40003f66270 */
[----:B------:R-:W-:Y:S01]  /*16250*/  ISETP.GE.AND P4, PT, R9, R223, PT ;  /* 0x000000df0900720c */ /* 0x000fe20003f86270 */
[C---:B------:R-:W-:Y:S01]  /*16260*/  VIADD R67, R15.reuse, 0xffffff10 ;  /* 0xffffff100f437836 */ /* 0x040fe20000000000 */
        /* <DEDUP_REMOVED lines=58> */
[----:B------:R-:W-:Y:S01]  /*16610*/  FSEL R9, R9, -INF , !P4 ;  /* 0xff80000009097808 */ /* 0x000fe20006000000 */
[----:B------:R-:W-:Y:S01]  /*16620*/  VIADD R40, R15, 0xffffff51 ;  /* 0xffffff510f287836 */ /* 0x000fe20000000000 */
[----:B------:R-:W-:-:S02]  /*16630*/  ISETP.GE.AND P2, PT, R53, R222, PT ;  /* 0x000000de3500720c */ /* 0x000fc40003f46270 */
[----:B------:R-:W-:Y:S02]  /*16640*/  FSEL R134, R134, -INF , P1 ;  /* 0xff80000086867808 */ /* 0x000fe40000800000 */
[----:B------:R-:W-:Y:S02]  /*16650*/  FSEL R143, R143, -INF , P0 ;  /* 0xff8000008f8f7808 */ /* 0x000fe40000000000 */
[----:B------:R-:W-:Y:S02]  /*16660*/  ISETP.GE.AND P4, PT, R127, R222, PT ;  /* 0x000000de7f00720c */ /* 0x000fe40003f86270 */
[-C--:B------:R-:W-:Y:S02]  /*16670*/  ISETP.GE.AND P1, PT, R43, R225.reuse, PT ;  /* 0x000000e12b00720c */ /* 0x080fe40003f26270 */
[----:B------:R-:W-:Y:S02]  /*16680*/  ISETP.GE.AND P0, PT, R42, R225, PT ;  /* 0x000000e12a00720c */ /* 0x000fe40003f06270 */
[----:B------:R-:W-:-:S02]  /*16690*/  FSEL R14, R14, -INF , !P3 ;  /* 0xff8000000e0e7808 */ /* 0x000fc40005800000 */
[-C--:B------:R-:W-:Y:S02]  /*166a0*/  ISETP.GE.AND P3, PT, R66, R222.reuse, PT ;  /* 0x000000de4200720c */ /* 0x080fe40003f66270 */
[----:B------:R-:W-:Y:S01]  /*166b0*/  FSEL R162, R142, -INF , !P2 ;  /* 0xff8000008ea27808 */ /* 0x000fe20005000000 */
[C---:B------:R-:W-:Y:S01]  /*166c0*/  VIADD R39, R15.reuse, 0xffffff58 ;  /* 0xffffff580f277836 */ /* 0x040fe20000000000 */
[----:B------:R-:W-:Y:S01]  /*166d0*/  FSEL R12, R12, -INF , !P4 ;  /* 0xff8000000c0c7808 */ /* 0x000fe20006000000 */
[----:B------:R-:W-:Y:S01]  /*166e0*/  VIADD R38, R15, 0xffffff59 ;  /* 0xffffff590f267836 */ /* 0x000fe20000000000 */
[----:B------:R-:W-:Y:S02]  /*166f0*/  ISETP.GE.AND P2, PT, R46, R222, PT ;  /* 0x000000de2e00720c */ /* 0x000fe40003f46270 */
[----:B------:R-:W-:Y:S02]  /*16700*/  FSEL R124, R124, -INF , P1 ;  /* 0xff8000007c7c7808 */ /* 0x000fe40000800000 */
[----:B------:R-:W-:-:S02]  /*16710*/  FSEL R28, R28, -INF , P0 ;  /* 0xff8000001c1c7808 */ /* 0x000fc40000000000 */
[-C--:B------:R-:W-:Y:S02]  /*16720*/  ISETP.GE.AND P4, PT, R64, R222.reuse, PT ;  /* 0x000000de4000720c */ /* 0x080fe40003f86270 */
[-C--:B------:R-:W-:Y:S02]  /*16730*/  ISETP.GE.AND P1, PT, R41, R225.reuse, PT ;  /* 0x000000e12900720c */ /* 0x080fe40003f26270 */
[----:B------:R-:W-:Y:S02]  /*16740*/  ISETP.GE.AND P0, PT, R40, R225, PT ;  /* 0x000000e12800720c */ /* 0x000fe40003f06270 */
[----:B------:R-:W-:Y:S02]  /*16750*/  FSEL R56, R56, -INF , !P3 ;  /* 0xff80000038387808 */ /* 0x000fe40005800000 */
[----:B------:R-:W-:Y:S02]  /*16760*/  ISETP.GE.AND P3, PT, R62, R222, PT ;  /* 0x000000de3e00720c */ /* 0x000fe40003f66270 */
[----:B------:R-:W-:Y:S01]  /*16770*/  FSEL R172, R134, -INF , !P2 ;  /* 0xff80000086ac7808 */ /* 0x000fe20005000000 */
[----:B------:R-:W-:Y:S01]  /*16780*/  VIADD R36, R15, 0xffffff61 ;  /* 0xffffff610f247836 */ /* 0x000fe20000000000 */
[----:B------:R-:W-:-:S02]  /*16790*/  FSEL R50, R50, -INF , !P4 ;  /* 0xff80000032327808 */ /* 0x000fc40006000000 */
[-C--:B------:R-:W-:Y:S02]  /*167a0*/  ISETP.GE.AND P2, PT, R42, R222.reuse, PT ;  /* 0x000000de2a00720c */ /* 0x080fe40003f46270 */
[----:B------:R-:W-:Y:S02]  /*167b0*/  FSEL R52, R52, -INF , P1 ;  /* 0xff80000034347808 */ /* 0x000fe40000800000 */
[----:B------:R-:W-:Y:S02]  /*167c0*/  FSEL R31, R31, -INF , P0 ;  /* 0xff8000001f1f7808 */ /* 0x000fe40000000000 */
[----:B------:R-:W-:Y:S02]  /*167d0*/  ISETP.GE.AND P4, PT, R61, R222, PT ;  /* 0x000000de3d00720c */ /* 0x000fe40003f86270 */
[-C--:B------:R-:W-:Y:S02]  /*167e0*/  ISETP.GE.AND P1, PT, R39, R225.reuse, PT ;  /* 0x000000e12700720c */ /* 0x080fe40003f26270 */
[----:B------:R-:W-:-:S02]  /*167f0*/  ISETP.GE.AND P0, PT, R38, R225, PT ;  /* 0x000000e12600720c */ /* 0x000fc40003f06270 */
[----:B------:R-:W-:Y:S01]  /*16800*/  FSEL R180, R150, -INF , !P3 ;  /* 0xff80000096b47808 */ /* 0x000fe20005800000 */
[----:B------:R-:W-:Y:S01]  /*16810*/  VIADD R37, R15, 0xffffff60 ;  /* 0xffffff600f257836 */ /* 0x000fe20000000000 */
[-C--:B------:R-:W-:Y:S02]  /*16820*/  ISETP.GE.AND P3, PT, R59, R222.reuse, PT ;  /* 0x000000de3b00720c */ /* 0x080fe40003f66270 */
[----:B------:R-:W-:Y:S02]  /*16830*/  FSEL R166, R28, -INF , !P2 ;  /* 0xff8000001ca67808 */ /* 0x000fe40005000000 */
[----:B------:R-:W-:Y:S02]  /*16840*/  FSEL R182, R146, -INF , !P4 ;  /* 0xff80000092b67808 */ /* 0x000fe40006000000 */
[----:B------:R-:W-:Y:S02]  /*16850*/  ISETP.GE.AND P2, PT, R39, R222, PT ;  /* 0x000000de2700720c */ /* 0x000fe40003f46270 */
[----:B------:R-:W-:-:S02]  /*16860*/  FSEL R32, R32, -INF , P1 ;  /* 0xff80000020207808 */ /* 0x000fc40000800000 */
[----:B------:R-:W-:Y:S02]  /*16870*/  FSEL R24, R24, -INF , P0 ;  /* 0xff80000018187808 */ /* 0x000fe40000000000 */
[-C--:B------:R-:W-:Y:S02]  /*16880*/  ISETP.GE.AND P4, PT, R57, R222.reuse, PT ;  /* 0x000000de3900720c */ /* 0x080fe40003f86270 */
[-C--:B------:R-:W-:Y:S02]  /*16890*/  ISETP.GE.AND P0, PT, R36, R225.reuse, PT ;  /* 0x000000e12400720c */ /* 0x080fe40003f06270 */
[----:B------:R-:W-:Y:S01]  /*168a0*/  FSEL R176, R161, -INF , !P3 ;  /* 0xff800000a1b07808 */ /* 0x000fe20005800000 */
[----:B------:R-:W-:Y:S01]  /*168b0*/  VIADD R35, R15, 0xffffff68 ;  /* 0xffffff680f237836 */ /* 0x000fe20000000000 */
[----:B------:R-:W-:Y:S01]  /*168c0*/  ISETP.GE.AND P3, PT, R51, R222, PT ;  /* 0x000000de3300720c */ /* 0x000fe20003f66270 */
[----:B------:R-:W-:Y:S01]  /*168d0*/  VIADD R34, R15, 0xffffff69 ;  /* 0xffffff690f227836 */ /* 0x000fe20000000000 */
[----:B------:R-:W-:Y:S01]  /*168e0*/  ISETP.GE.AND P1, PT, R37, R225, PT ;  /* 0x000000e12500720c */ /* 0x000fe20003f26270 */
[----:B------:R-:W-:Y:S01]  /*168f0*/  VIADD R33, R15, 0xffffff70 ;  /* 0xffffff700f217836 */ /* 0x000fe20000000000 */
[----:B------:R-:W-:-:S02]  /*16900*/  FSEL R152, R32, -INF , !P2 ;  /* 0xff80000020987808 */ /* 0x000fc40005000000 */
[----:B------:R-:W-:Y:S02]  /*16910*/  FSEL R174, R136, -INF , !P4 ;  /* 0xff80000088ae7808 */ /* 0x000fe40006000000 */
[-C--:B------:R-:W-:Y:S02]  /*16920*/  ISETP.GE.AND P2, PT, R36, R222.reuse, PT ;  /* 0x000000de2400720c */ /* 0x080fe40003f46270 */
[----:B------:R-:W-:Y:S02]  /*16930*/  FSEL R26, R26, -INF , P0 ;  /* 0xff8000001a1a7808 */ /* 0x000fe40000000000 */
[-C--:B------:R-:W-:Y:S02]  /*16940*/  ISETP.GE.AND P4, PT, R47, R222.reuse, PT ;  /* 0x000000de2f00720c */ /* 0x080fe40003f86270 */
[----:B------:R-:W-:Y:S01]  /*16950*/  FSEL R160, R132, -INF , !P3 ;  /* 0xff80000084a07808 */ /* 0x000fe20005800000 */
[----:B------:R-:W-:Y:S01]  /*16960*/  VIADD R23, R15, 0xffffff71 ;  /* 0xffffff710f177836 */ /* 0x000fe20000000000 */
[----:B------:R-:W-:-:S02]  /*16970*/  ISETP.GE.AND P3, PT, R45, R222, PT ;  /* 0x000000de2d00720c */ /* 0x000fc40003f66270 */
[----:B------:R-:W-:Y:S02]  /*16980*/  FSEL R25, R25, -INF , P1 ;  /* 0xff80000019197808 */ /* 0x000fe40000800000 */
[-C--:B------:R-:W-:Y:S02]  /*16990*/  ISETP.GE.AND P1, PT, R35, R225.reuse, PT ;  /* 0x000000e12300720c */ /* 0x080fe40003f26270 */
[-C--:B------:R-:W-:Y:S02]  /*169a0*/  ISETP.GE.AND P0, PT, R34, R225.reuse, PT ;  /* 0x000000e12200720c */ /* 0x080fe40003f06270 */
[----:B------:R-:W-:Y:S02]  /*169b0*/  FSEL R146, R26, -INF , !P2 ;  /* 0xff8000001a927808 */ /* 0x000fe40005000000 */
        /* <DEDUP_REMOVED lines=29> */
[-C--:B------:R-:W-:Y:S02]  /*16b90*/  ISETP.GE.AND P4, PT, R34, R222.reuse, PT ;  /* 0x000000de2200720c */ /* 0x080fe40003f86270 */
[----:B------:R-:W-:Y:S02]  /*16ba0*/  FSEL R144, R27, -INF , !P3 ;  /* 0xff8000001b907808 */ /* 0x000fe40005800000 */
[----:B------:R-:W-:Y:S02]  /*16bb0*/  ISETP.GE.AND P2, PT, R21, R225, PT ;  /* 0x000000e11500720c */ /* 0x000fe40003f46270 */
[----:B------:R-:W-:Y:S02]  /*16bc0*/  ISETP.GE.AND P3, PT, R23, R222, PT ;  /* 0x000000de1700720c */ /* 0x000fe40003f66270 */
[----:B------:R-:W-:-:S02]  /*16bd0*/  FSEL R27, R153, -INF , P1 ;  /* 0xff800000991b7808 */ /* 0x000fc40000800000 */
[----:B------:R-:W-:Y:S02]  /*16be0*/  FSEL R25, R155, -INF , P0 ;  /* 0xff8000009b197808 */ /* 0x000fe40000000000 */
[-C--:B------:R-:W-:Y:S02]  /*16bf0*/  ISETP.GE.AND P1, PT, R67, R224.reuse, PT ;  /* 0x000000e04300720c */ /* 0x080fe40003f26270 */
[----:B------:R-:W-:Y:S02]  /*16c00*/  ISETP.GE.AND P0, PT, R66, R224, PT ;  /* 0x000000e04200720c */ /* 0x000fe40003f06270 */
[----:B------:R-:W-:Y:S02]  /*16c10*/  FSEL R142, R49, -INF , !P4 ;  /* 0xff800000318e7808 */ /* 0x000fe40006000000 */
[----:B------:R-:W-:Y:S02]  /*16c20*/  ISETP.GE.AND P4, PT, R21, R222, PT ;  /* 0x000000de1500720c */ /* 0x000fe40003f86270 */
[----:B------:R-:W-:-:S02]  /*16c30*/  FSEL R126, R126, -INF , P2 ;  /* 0xff8000007e7e7808 */ /* 0x000fc40001000000 */
        /* <DEDUP_REMOVED lines=28> */
[----:B------:R-:W-:Y:S02]  /*16e00*/  ISETP.GE.AND P4, PT, R66, R223, PT ;  /* 0x000000df4200720c */ /* 0x000fe40003f86270 */
[----:B------:R-:W-:-:S02]  /*16e10*/  FSEL R177, R151, -INF , !P2 ;  /* 0xff80000097b17808 */ /* 0x000fc40005000000 */
[----:B------:R-:W-:Y:S02]  /*16e20*/  ISETP.GE.AND P2, PT, R57, R223, PT ;  /* 0x000000df3900720c */ /* 0x000fe40003f46270 */
[----:B------:R-:W-:Y:S02]  /*16e30*/  FSEL R137, R137, -INF , P1 ;  /* 0xff80000089897808 */ /* 0x000fe40000800000 */
[----:B------:R-:W-:Y:S02]  /*16e40*/  FSEL R138, R138, -INF , P0 ;  /* 0xff8000008a8a7808 */ /* 0x000fe40000000000 */
[----:B------:R-:W-:Y:S02]  /*16e50*/  ISETP.GE.AND P0, PT, R47, R224, PT ;  /* 0x000000e02f00720c */ /* 0x000fe40003f06270 */
[----:B------:R-:W-:Y:S02]  /*16e60*/  FSEL R31, R31, -INF , !P3 ;  /* 0xff8000001f1f7808 */ /* 0x000fe40005800000 */
[----:B------:R-:W-:-:S02]  /*16e70*/  FSEL R65, R65, -INF , !P4 ;  /* 0xff80000041417808 */ /* 0x000fc40006000000 */
[-C--:B------:R-:W-:Y:S02]  /*16e80*/  ISETP.GE.AND P3, PT, R67, R223.reuse, PT ;  /* 0x000000df4300720c */ /* 0x080fe40003f66270 */
[-C--:B------:R-:W-:Y:S02]  /*16e90*/  ISETP.GE.AND P4, PT, R62, R223.reuse, PT ;  /* 0x000000df3e00720c */ /* 0x080fe40003f86270 */
[----:B------:R-:W-:Y:S02]  /*16ea0*/  ISETP.GE.AND P1, PT, R51, R224, PT ;  /* 0x000000e03300720c */ /* 0x000fe40003f26270 */
[----:B------:R-:W-:Y:S02]  /*16eb0*/  FSEL R157, R137, -INF , !P2 ;  /* 0xff800000899d7808 */ /* 0x000fe40005000000 */
[----:B------:R-:W-:Y:S02]  /*16ec0*/  ISETP.GE.AND P2, PT, R47, R223, PT ;  /* 0x000000df2f00720c */ /* 0x000fe40003f46270 */
[----:B------:R-:W-:-:S02]  /*16ed0*/  FSEL R135, R135, -INF , P0 ;  /* 0xff80000087877808 */ /* 0x000fc40000000000 */
[----:B------:R-:W-:Y:S02]  /*16ee0*/  FSEL R49, R49, -INF , !P3 ;  /* 0xff80000031317808 */ /* 0x000fe40005800000 */
[----:B------:R-:W-:Y:S02]  /*16ef0*/  FSEL R179, R147, -INF , !P4 ;  /* 0xff80000093b37808 */ /* 0x000fe40006000000 */
[-C--:B------:R-:W-:Y:S02]  /*16f00*/  ISETP.GE.AND P3, PT, R63, R223.reuse, PT ;  /* 0x000000df3f00720c */ /* 0x080fe40003f66270 */
[----:B------:R-:W-:Y:S02]  /*16f10*/  ISETP.GE.AND P4, PT, R59, R223, PT ;  /* 0x000000df3b00720c */ /* 0x000fe40003f86270 */
[----:B------:R-:W-:Y:S02]  /*16f20*/  FSEL R133, R133, -INF , P1 ;  /* 0xff80000085857808 */ /* 0x000fe40000800000 */
[----:B------:R-:W-:-:S02]  /*16f30*/  ISETP.GE.AND P1, PT, R46, R224, PT ;  /* 0x000000e02e00720c */ /* 0x000fc40003f26270 */
[----:B------:R-:W-:Y:S02]  /*16f40*/  FSEL R163, R135, -INF , !P2 ;  /* 0xff80000087a37808 */ /* 0x000fe40005000000 */
[----:B------:R-:W-:Y:S02]  /*16f50*/  ISETP.GE.AND P2, PT, R43, R224, PT ;  /* 0x000000e02b00720c */ /* 0x000fe40003f46270 */
[----:B------:R-:W-:Y:S02]  /*16f60*/  FSEL R181, R149, -INF , !P3 ;  /* 0xff80000095b57808 */ /* 0x000fe40005800000 */
[----:B------:R-:W-:Y:S02]  /*16f70*/  FSEL R159, R141, -INF , !P4 ;  /* 0xff8000008d9f7808 */ /* 0x000fe40006000000 */
[-C--:B------:R-:W-:Y:S02]  /*16f80*/  ISETP.GE.AND P3, PT, R60, R223.reuse, PT ;  /* 0x000000df3c00720c */ /* 0x080fe40003f66270 */
[----:B------:R-:W-:Y:S01]  /*16f90*/  ISETP.GE.AND P4, PT, R51, R223, PT ;  /* 0x000000df3300720c */ /* 0x000fe20003f86270 */
[----:B------:R-:W-:Y:S01]  /*16fa0*/  LDSM.16.MT88.4 R60, [R197+0x9400] ;  /* 0x00940000c53c783b */ /* 0x000fe20000004200 */
[----:B------:R-:W-:-:S02]  /*16fb0*/  FSEL R128, R128, -INF , P1 ;  /* 0xff80000080807808 */ /* 0x000fc40000800000 */
[----:B------:R-:W-:Y:S02]  /*16fc0*/  ISETP.GE.AND P0, PT, R45, R224, PT ;  /* 0x000000e02d00720c */ /* 0x000fe40003f06270 */
[-C--:B------:R-:W-:Y:S02]  /*16fd0*/  ISETP.GE.AND P1, PT, R43, R223.reuse, PT ;  /* 0x000000df2b00720c */ /* 0x080fe40003f26270 */
[----:B------:R-:W-:Y:S02]  /*16fe0*/  FSEL R16, R16, -INF , P2 ;  /* 0xff80000010107808 */ /* 0x000fe40001000000 */
[----:B------:R-:W-:Y:S02]  /*16ff0*/  FSEL R175, R140, -INF , !P3 ;  /* 0xff8000008caf7808 */ /* 0x000fe40005800000 */
[----:B------:R-:W-:Y:S02]  /*17000*/  FSEL R161, R133, -INF , !P4 ;  /* 0xff80000085a17808 */ /* 0x000fe40006000000 */
[----:B------:R-:W-:-:S02]  /*17010*/  ISETP.GE.AND P3, PT, R53, R223, PT ;  /* 0x000000df3500720c */ /* 0x000fc40003f66270 */
[----:B------:R-:W-:Y:S02]  /*17020*/  ISETP.GE.AND P4, PT, R45, R223, PT ;  /* 0x000000df2d00720c */ /* 0x000fe40003f86270 */
[----:B------:R-:W-:Y:S02]  /*17030*/  FSEL R131, R131, -INF , P0 ;  /* 0xff80000083837808 */ /* 0x000fe40000000000 */
[----:B------:R-:W-:Y:S02]  /*17040*/  FSEL R167, R16, -INF , !P1 ;  /* 0xff80000010a77808 */ /* 0x000fe40004800000 */
[-C--:B------:R-:W-:Y:S02]  /*17050*/  ISETP.GE.AND P2, PT, R41, R224.reuse, PT ;  /* 0x000000e02900720c */ /* 0x080fe40003f46270 */
[----:B------:R-:W-:Y:S02]  /*17060*/  ISETP.GE.AND P1, PT, R40, R224, PT ;  /* 0x000000e02800720c */ /* 0x000fe40003f26270 */
[----:B------:R-:W-:-:S02]  /*17070*/  FSEL R173, R138, -INF , !P3 ;  /* 0xff8000008aad7808 */ /* 0x000fc40005800000 */
[----:B------:R-:W-:Y:S02]  /*17080*/  FSEL R169, R131, -INF , !P4 ;  /* 0xff80000083a97808 */ /* 0x000fe40006000000 */
[-C--:B------:R-:W-:Y:S02]  /*17090*/  ISETP.GE.AND P3, PT, R46, R223.reuse, PT ;  /* 0x000000df2e00720c */ /* 0x080fe40003f66270 */
[----:B------:R-:W-:Y:S01]  /*170a0*/  ISETP.GE.AND P4, PT, R41, R223, PT ;  /* 0x000000df2900720c */ /* 0x000fe20003f86270 */
[----:B------:R-:W-:Y:S01]  /*170b0*/  VIADD R140, R197, 0x9020 ;  /* 0x00009020c58c7836 */ /* 0x000fe20000000000 */
[----:B------:R-:W-:Y:S01]  /*170c0*/  FSEL R29, R29, -INF , P2 ;  /* 0xff8000001d1d7808 */ /* 0x000fe20001000000 */
[----:B------:R-:W-:Y:S01]  /*170d0*/  LDSM.16.MT88.4 R44, [R197+0xd000] ;  /* 0x00d00000c52c783b */ /* 0x000fe20000004200 */
[----:B------:R-:W-:Y:S02]  /*170e0*/  FSEL R30, R30, -INF , P1 ;  /* 0xff8000001e1e7808 */ /* 0x000fe40000800000 */
[----:B------:R-:W-:-:S02]  /*170f0*/  ISETP.GE.AND P0, PT, R42, R224, PT ;  /* 0x000000e02a00720c */ /* 0x000fc40003f06270 */
[----:B------:R-:W-:Y:S02]  /*17100*/  ISETP.GE.AND P1, PT, R38, R224, PT ;  /* 0x000000e02600720c */ /* 0x000fe40003f26270 */
[----:B------:R-:W-:Y:S02]  /*17110*/  FSEL R171, R128, -INF , !P3 ;  /* 0xff80000080ab7808 */ /* 0x000fe40005800000 */
[----:B------:R-:W-:Y:S02]  /*17120*/  FSEL R155, R29, -INF , !P4 ;  /* 0xff8000001d9b7808 */ /* 0x000fe40006000000 */
[-C--:B------:R-:W-:Y:S02]  /*17130*/  ISETP.GE.AND P3, PT, R42, R223.reuse, PT ;  /* 0x000000df2a00720c */ /* 0x080fe40003f66270 */
[----:B------:R-:W-:Y:S02]  /*17140*/  FSEL R17, R17, -INF , P0 ;  /* 0xff80000011117808 */ /* 0x000fe40000000000 */
[----:B------:R-:W-:-:S02]  /*17150*/  ISETP.GE.AND P4, PT, R38, R223, PT ;  /* 0x000000df2600720c */ /* 0x000fc40003f86270 */
[----:B------:R-:W-:Y:S02]  /*17160*/  FSEL R4, R4, -INF , P1 ;  /* 0xff80000004047808 */ /* 0x000fe40000800000 */
[----:B------:R-:W-:Y:S02]  /*17170*/  FSEL R165, R17, -INF , !P3 ;  /* 0xff80000011a57808 */ /* 0x000fe40005800000 */
[----:B------:R-:W-:Y:S02]  /*17180*/  FSEL R149, R4, -INF , !P4 ;  /* 0xff80000004957808 */ /* 0x000fe40006000000 */
        /* <DEDUP_REMOVED lines=12> */
[----:B------:R-:W-:Y:S02]  /*17250*/  ISETP.GE.AND P0, PT, R40, R223, PT ;  /* 0x000000df2800720c */ /* 0x000fe40003f06270 */
[----:B------:R-:W-:Y:S02]  /*17260*/  FMNMX3.FTZ R17, R17, R174, R162, !PT ;  /* 0x000000ae11117276 */ /* 0x000fe400078100a2 */
[----:B------:R-:W-:-:S02]  /*17270*/  FMNMX3.FTZ R4, R4, R157, R173, !PT ;  /* 0x0000009d04047276 */ /* 0x000fc400078100ad */
[----:B------:R-:W-:Y:S02]  /*17280*/  ISETP.GE.AND P3, PT, R39, R224, PT ;  /* 0x000000e02700720c */ /* 0x000fe40003f66270 */
[----:B------:R-:W-:Y:S02]  /*17290*/  FSEL R153, R30, -INF , !P0 ;  /* 0xff8000001e997808 */ /* 0x000fe40004000000 */
[----:B------:R-:W-:Y:S02]  /*172a0*/  FMNMX3.FTZ R17, R17, R160, R158, !PT ;  /* 0x000000a011117276 */ /* 0x000fe4000781009e */
[----:B------:R-:W-:Y:S02]  /*172b0*/  FMNMX3.FTZ R4, R4, R161, R163, !PT ;  /* 0x000000a104047276 */ /* 0x000fe400078100a3 */
[----:B------:R-:W-:Y:S02]  /*172c0*/  ISETP.GE.AND P0, PT, R37, R224, PT ;  /* 0x000000e02500720c */ /* 0x000fe40003f06270 */
[----:B------:R-:W-:-:S02]  /*172d0*/  FSEL R18, R18, -INF , P3 ;  /* 0xff80000012127808 */ /* 0x000fc40001800000 */
[----:B------:R-:W-:Y:S02]  /*172e0*/  FMNMX3.FTZ R17, R17, R172, R170, !PT ;  /* 0x000000ac11117276 */ /* 0x000fe400078100aa */
[----:B------:R-:W-:Y:S02]  /*172f0*/  FMNMX3.FTZ R4, R4, R171, R169, !PT ;  /* 0x000000ab04047276 */ /* 0x000fe400078100a9 */
[-C--:B------:R-:W-:Y:S02]  /*17300*/  ISETP.GE.AND P3, PT, R37, R223.reuse, PT ;  /* 0x000000df2500720c */ /* 0x080fe40003f66270 */
[----:B------:R-:W-:Y:S02]  /*17310*/  FSEL R19, R19, -INF , P0 ;  /* 0xff80000013137808 */ /* 0x000fe40000000000 */
[----:B------:R-:W-:Y:S02]  /*17320*/  ISETP.GE.AND P2, PT, R39, R223, PT ;  /* 0x000000df2700720c */ /* 0x000fe40003f46270 */
[----:B------:R-:W-:-:S02]  /*17330*/  ISETP.GE.AND P4, PT, R35, R224, PT ;  /* 0x000000e02300720c */ /* 0x000fc40003f86270 */
[----:B------:R-:W-:Y:S02]  /*17340*/  ISETP.GE.AND P1, PT, R36, R224, PT ;  /* 0x000000e02400720c */ /* 0x000fe40003f26270 */
[----:B------:R-:W-:Y:S02]  /*17350*/  FMNMX3.FTZ R17, R17, R168, R166, !PT ;  /* 0x000000a811117276 */ /* 0x000fe400078100a6 */
[----:B------:R-:W-:Y:S02]  /*17360*/  FMNMX3.FTZ R4, R4, R167, R165, !PT ;  /* 0x000000a704047276 */ /* 0x000fe400078100a5 */
[----:B------:R-:W-:Y:S02]  /*17370*/  FSEL R147, R19, -INF , !P3 ;  /* 0xff80000013937808 */ /* 0x000fe40005800000 */
[----:B------:R-:W-:Y:S02]  /*17380*/  FSEL R151, R18, -INF , !P2 ;  /* 0xff80000012977808 */ /* 0x000fe40005000000 */
[----:B------:R-:W-:-:S02]  /*17390*/  ISETP.GE.AND P0, PT, R35, R223, PT ;  /* 0x000000df2300720c */ /* 0x000fc40003f06270 */
[----:B------:R-:W-:Y:S02]  /*173a0*/  ISETP.GE.AND P3, PT, R34, R224, PT ;  /* 0x000000e02200720c */ /* 0x000fe40003f66270 */
[----:B------:R-:W-:Y:S02]  /*173b0*/  FSEL R7, R7, -INF , P4 ;  /* 0xff80000007077808 */ /* 0x000fe40002000000 */
[----:B------:R-:W-:Y:S02]  /*173c0*/  ISETP.GE.AND P2, PT, R36, R223, PT ;  /* 0x000000df2400720c */ /* 0x000fe40003f46270 */
[----:B------:R-:W-:Y:S02]  /*173d0*/  FSEL R5, R5, -INF , P1 ;  /* 0xff80000005057808 */ /* 0x000fe40000800000 */
[----:B------:R-:W-:Y:S02]  /*173e0*/  FMNMX3.FTZ R17, R17, R156, R154, !PT ;  /* 0x0000009c11117276 */ /* 0x000fe4000781009a */
[----:B------:R-:W-:-:S02]  /*173f0*/  FMNMX3.FTZ R4, R4, R155, R153, !PT ;  /* 0x0000009b04047276 */ /* 0x000fc40007810099 */
[----:B------:R-:W-:Y:S02]  /*17400*/  ISETP.GE.AND P1, PT, R34, R223, PT ;  /* 0x000000df2200720c */ /* 0x000fe40003f26270 */
[----:B------:R-:W-:Y:S02]  /*17410*/  FSEL R143, R7, -INF , !P0 ;  /* 0xff800000078f7808 */ /* 0x000fe40004000000 */
[----:B------:R-:W-:Y:S02]  /*17420*/  FSEL R6, R6, -INF , P3 ;  /* 0xff80000006067808 */ /* 0x000fe40001800000 */
[----:B------:R-:W-:Y:S02]  /*17430*/  FSEL R145, R5, -INF , !P2 ;  /* 0xff80000005917808 */ /* 0x000fe40005000000 */
[-C--:B------:R-:W-:Y:S02]  /*17440*/  ISETP.GE.AND P0, PT, R23, R224.reuse, PT ;  /* 0x000000e01700720c */ /* 0x080fe40003f06270 */
[----:B------:R-:W-:-:S02]  /*17450*/  ISETP.GE.AND P2, PT, R33, R224, PT ;  /* 0x000000e02100720c */ /* 0x000fc40003f46270 */
[----:B------:R-:W-:Y:S02]  /*17460*/  FMNMX3.FTZ R17, R17, R152, R150, !PT ;  /* 0x0000009811117276 */ /* 0x000fe40007810096 */
[----:B------:R-:W-:Y:S02]  /*17470*/  FMNMX3.FTZ R4, R4, R151, R149, !PT ;  /* 0x0000009704047276 */ /* 0x000fe40007810095 */
[----:B------:R-:W-:Y:S02]  /*17480*/  FSEL R141, R6, -INF , !P1 ;  /* 0xff800000068d7808 */ /* 0x000fe40004800000 */
[----:B------:R-:W-:Y:S02]  /*17490*/  ISETP.GE.AND P1, PT, R21, R224, PT ;  /* 0x000000e01500720c */ /* 0x000fe40003f26270 */
[----:B------:R-:W-:Y:S02]  /*174a0*/  FSEL R11, R11, -INF , P0 ;  /* 0xff8000000b0b7808 */ /* 0x000fe40000000000 */
[----:B------:R-:W-:-:S02]  /*174b0*/  ISETP.GE.AND P4, PT, R33, R223, PT ;  /* 0x000000df2100720c */ /* 0x000fc40003f86270 */
[----:B------:R-:W-:Y:S02]  /*174c0*/  ISETP.GE.AND P3, PT, R23, R223, PT ;  /* 0x000000df1700720c */ /* 0x000fe40003f66270 */
[----:B------:R-:W-:Y:S02]  /*174d0*/  FSEL R8, R8, -INF , P2 ;  /* 0xff80000008087808 */ /* 0x000fe40001000000 */
[----:B------:R-:W-:Y:S02]  /*174e0*/  FMNMX3.FTZ R7, R17, R148, R146, !PT ;  /* 0x0000009411077276 */ /* 0x000fe40007810092 */
[----:B------:R-:W-:Y:S02]  /*174f0*/  ISETP.GE.AND P0, PT, R15, R224, PT ;  /* 0x000000e00f00720c */ /* 0x000fe40003f06270 */
[----:B------:R-:W-:Y:S02]  /*17500*/  FMNMX3.FTZ R4, R4, R147, R145, !PT ;  /* 0x0000009304047276 */ /* 0x000fe40007810091 */
[----:B------:R-:W-:-:S02]  /*17510*/  FSEL R13, R13, -INF , P1 ;  /* 0xff8000000d0d7808 */ /* 0x000fc40000800000 */
[-C--:B------:R-:W-:Y:S02]  /*17520*/  ISETP.GE.AND P2, PT, R21, R223.reuse, PT ;  /* 0x000000df1500720c */ /* 0x080fe40003f46270 */
[----:B------:R-:W-:Y:S02]  /*17530*/  FMNMX3.FTZ R7, R7, R144, R142, !PT ;  /* 0x0000009007077276 */ /* 0x000fe4000781008e */
[----:B------:R-:W-:Y:S02]  /*17540*/  ISETP.GE.AND P1, PT, R15, R223, PT ;  /* 0x000000df0f00720c */ /* 0x000fe40003f26270 */
[----:B------:R-:W-:Y:S02]  /*17550*/  FSEL R22, R22, -INF , P0 ;  /* 0xff80000016167808 */ /* 0x000fe40000000000 */
[----:B------:R-:W-:Y:S02]  /*17560*/  FSEL R137, R8, -INF , !P4 ;  /* 0xff80000008897808 */ /* 0x000fe40006000000 */
[----:B------:R-:W-:-:S02]  /*17570*/  FSEL R135, R11, -INF , !P3 ;  /* 0xff8000000b877808 */ /* 0x000fc40005800000 */
[----:B------:R-:W-:Y:S02]  /*17580*/  FMNMX3.FTZ R4, R4, R143, R141, !PT ;  /* 0x0000008f04047276 */ /* 0x000fe4000781008d */
[----:B------:R-:W-:Y:S02]  /*17590*/  FMNMX3.FTZ R7, R7, R136, R134, !PT ;  /* 0x0000008807077276 */ /* 0x000fe40007810086 */
[----:B------:R-:W-:Y:S02]  /*175a0*/  FSEL R133, R13, -INF , !P2 ;  /* 0xff8000000d857808 */ /* 0x000fe40005000000 */
[----:B------:R-:W-:Y:S02]  /*175b0*/  FSEL R131, R22, -INF , !P1 ;  /* 0xff80000016837808 */ /* 0x000fe40004800000 */
[----:B------:R-:W-:Y:S02]  /*175c0*/  FMNMX3.FTZ R6, R4, R137, R135, !PT ;  /* 0x0000008904067276 */ /* 0x000fe40007810087 */
[----:B------:R-:W-:-:S02]  /*175d0*/  FMNMX3.FTZ R7, R7, R132, R130, !PT ;  /* 0x0000008407077276 */ /* 0x000fc40007810082 */
[----:B------:R-:W-:-:S03]  /*175e0*/  FMNMX3.FTZ R6, R6, R133, R131, !PT ;  /* 0x0000008506067276 */ /* 0x000fc60007810083 */
[----:B------:R-:W1:Y:S04]  /*175f0*/  SHFL.BFLY PT, R4, R7, 0x2, 0x1f ;  /* 0x0c401f0007047f89 */ /* 0x000e6800000e0000 */
[----:B------:R-:W3:Y:S01]  /*17600*/  SHFL.BFLY PT, R5, R6, 0x2, 0x1f ;  /* 0x0c401f0006057f89 */ /* 0x000ee200000e0000 */
[----:B-1----:R-:W-:Y:S02]  /*17610*/  FMNMX.FTZ R4, R7, R4, !PT ;  /* 0x0000000407047209 */ /* 0x002fe40007810000 */
[----:B---3--:R-:W-:-:S03]  /*17620*/  FMNMX.FTZ R5, R6, R5, !PT ;  /* 0x0000000506057209 */ /* 0x008fc60007810000 */
[----:B------:R-:W1:Y:S04]  /*17630*/  SHFL.BFLY PT, R53, R4, 0x1, 0x1f ;  /* 0x0c201f0004357f89 */ /* 0x000e6800000e0000 */
[----:B------:R-:W3:Y:S01]  /*17640*/  SHFL.BFLY PT, R52, R5, 0x1, 0x1f ;  /* 0x0c201f0005347f89 */ /* 0x000ee200000e0000 */
[----:B------:R-:W-:-:S05]  /*17650*/  @P6 VIADD R140, R226, 0xffffffe0 ;  /* 0xffffffe0e28c6836 */ /* 0x000fca0000000000 */
[----:B------:R-:W4:Y:S01]  /*17660*/  LDSM.16.MT88.4 R36, [R140+0x2000] ;  /* 0x002000008c24783b */ /* 0x000f220000004200 */
[----:B-1----:R-:W-:Y:S02]  /*17670*/  FMNMX.FTZ R53, R4, R53, !PT ;  /* 0x0000003504357209 */ /* 0x002fe40007810000 */
[----:B---3--:R-:W-:Y:S02]  /*17680*/  FMNMX.FTZ R52, R5, R52, !PT ;  /* 0x0000003405347209 */ /* 0x008fe40007810000 */
[----:B------:R-:W-:Y:S02]  /*17690*/  FSETP.NEU.FTZ.AND P1, PT, R53, -INF , PT ;  /* 0xff8000003500780b */ /* 0x000fe40003f3d000 */
[----:B------:R-:W-:Y:S01]  /*176a0*/  FSETP.NEU.FTZ.AND P0, PT, R52, -INF , PT ;  /* 0xff8000003400780b */ /* 0x000fe20003f1d000 */
[C---:B--2---:R-:W-:Y:S01]  /*176b0*/  FMUL.FTZ R127, R129.reuse, R53 ;  /* 0x00000035817f7220 */ /* 0x044fe20000410000 */
        /* <DEDUP_REMOVED lines=18> */
[----:B------:R-:W1:Y:S03]  /*177e0*/  LDSM.16.MT88.4 R28, [R197+0xb000] ;  /* 0x00b00000c51c783b */ /* 0x000e660000004200 */
[----:B------:R-:W2:Y:S01]  /*177f0*/  MUFU.EX2 R126, R126 ;  /* 0x0000007e007e7308 */ /* 0x000ea20000000800 */
[----:B------:R-:W-:Y:S03]  /*17800*/  LDSM.16.MT88.4 R20, [R140] ;  /* 0x000000008c14783b */ /* 0x000fe60000004200 */
[----:B------:R-:W-:Y:S01]  /*17810*/  MUFU.EX2 R125, R125 ;  /* 0x0000007d007d7308 */ /* 0x000fe20000000800 */
[----:B------:R-:W-:Y:S03]  /*17820*/  LDSM.16.MT88.4 R12, [R197+0x9000] ;  /* 0x00900000c50c783b */ /* 0x000fe60000004200 */
[----:B------:R-:W-:Y:S04]  /*17830*/  MUFU.EX2 R124, R124 ;  /* 0x0000007c007c7308 */ /* 0x000fe80000000800 */
[----:B------:R-:W-:Y:S04]  /*17840*/  MUFU.EX2 R123, R123 ;  /* 0x0000007b007b7308 */ /* 0x000fe80000000800 */
[----:B------:R-:W3:Y:S04]  /*17850*/  MUFU.EX2 R54, R54 ;  /* 0x0000003600367308 */ /* 0x000ee80000000800 */
[----:B------:R-:W-:Y:S04]  /*17860*/  MUFU.EX2 R2, R27 ;  /* 0x0000001b00027308 */ /* 0x000fe80000000800 */
[----:B------:R-:W5:Y:S04]  /*17870*/  MUFU.EX2 R139, R139 ;  /* 0x0000008b008b7308 */ /* 0x000f680000000800 */
[----:B------:R-:W4:Y:S04]  /*17880*/  MUFU.EX2 R138, R138 ;  /* 0x0000008a008a7308 */ /* 0x000f280000000800 */
[----:B------:R-:W1:Y:S01]  /*17890*/  MUFU.EX2 R0, R0 ;  /* 0x0000000000007308 */ /* 0x000e620000000800 */
[----:B--2---:R-:W-:-:S02]  /*178a0*/  F2FP.F16.F32.PACK_AB R4, R126, R128 ;  /* 0x000000807e04723e */ /* 0x004fc400000000ff */
[----:B---3--:R-:W-:Y:S02]  /*178b0*/  F2FP.F16.F32.PACK_AB R5, R54, R123 ;  /* 0x0000007b3605723e */ /* 0x008fe400000000ff */
[----:B------:R-:W-:Y:S02]  /*178c0*/  F2FP.F16.F32.PACK_AB R6, R124, R125 ;  /* 0x0000007d7c06723e */ /* 0x000fe400000000ff */
[----:B-----5:R-:W-:Y:S01]  /*178d0*/  F2FP.F16.F32.PACK_AB R7, R139, R2 ;  /* 0x000000028b07723e */ /* 0x020fe200000000ff */
[-C--:B----4-:R-:W-:Y:S01]  /*178e0*/  FMUL.FTZ R32, R88, R138.reuse ;  /* 0x0000008a58207220 */ /* 0x090fe20000410000 */
        /* <DEDUP_REMOVED lines=19> */
[C---:B------:R-:W-:Y:S08]  /*17a20*/  HMMA.16816.F32 R24, R4.reuse, R28, R24 ;  /* 0x0000001c0418723c */ /* 0x040ff00000001818 */
[----:B------:R-:W-:Y:S03]  /*17a30*/  HMMA.16816.F32 R28, R4, R30, R92 ;  /* 0x0000001e041c723c */ /* 0x000fe6000000185c */
[----:B------:R-:W-:-:S02]  /*17a40*/  FFMA.FTZ R92, R56, R129, -R127 ;  /* 0x00000081385c7223 */ /* 0x000fc4000001087f */
[----:B------:R-:W2:Y:S01]  /*17a50*/  LDSM.16.MT88.4 R56, [R140+0x400] ;  /* 0x000400008c38783b */ /* 0x000ea20000004200 */
[-CC-:B------:R-:W-:Y:S01]  /*17a60*/  FFMA.FTZ R91, R50, R129.reuse, -R127.reuse ;  /* 0x00000081325b7223 */ /* 0x180fe2000001087f */
[-CC-:B------:R-:W-:Y:S01]  /*17a70*/  FFMA.FTZ R88, R48, R129.reuse, -R127.reuse ;  /* 0x0000008130587223 */ /* 0x180fe2000001087f */
[-CC-:B------:R-:W-:Y:S02]  /*17a80*/  FFMA.FTZ R90, R49, R129.reuse, -R122.reuse ;  /* 0x00000081315a7223 */ /* 0x180fe4000001087a */
[----:B------:R-:W3:Y:S01]  /*17a90*/  LDSM.16.MT88.4 R48, [R197+0xb400] ;  /* 0x00b40000c530783b */ /* 0x000ee20000004200 */
[-CC-:B------:R-:W-:Y:S01]  /*17aa0*/  FFMA.FTZ R95, R65, R129.reuse, -R122.reuse ;  /* 0x00000081415f7223 */ /* 0x180fe2000001087a */
        /* <DEDUP_REMOVED lines=13> */
[-CC-:B------:R-:W-:Y:S01]  /*17b80*/  FFMA.FTZ R181, R181, R129.reuse, -R122.reuse ;  /* 0x00000081b5b57223 */ /* 0x180fe2000001087a */
[C---:B-1----:R-:W-:Y:S01]  /*17b90*/  HMMA.16816.F32 R64, R4.reuse, R84, R64 ;  /* 0x000000540440723c */ /* 0x042fe20000001840 */
[----:B------:R-:W-:Y:S02]  /*17ba0*/  MUFU.EX2 R89, R89 ;  /* 0x0000005900597308 */ /* 0x000fe40000000800 */
[-C--:B------:R-:W-:Y:S01]  /*17bb0*/  FMUL.FTZ R8, R112, R138.reuse ;  /* 0x0000008a70087220 */ /* 0x080fe20000410000 */
[----:B------:R-:W-:Y:S01]  /*17bc0*/  FMUL.FTZ R9, R113, R138 ;  /* 0x0000008a71097220 */ /* 0x000fe20000410000 */
[-C--:B------:R-:W-:Y:S01]  /*17bd0*/  FMUL.FTZ R10, R114, R0.reuse ;  /* 0x00000000720a7220 */ /* 0x080fe20000410000 */
[----:B------:R-:W1:Y:S01]  /*17be0*/  MUFU.EX2 R92, R92 ;  /* 0x0000005c005c7308 */ /* 0x000e620000000800 */
[----:B------:R-:W-:Y:S01]  /*17bf0*/  FMUL.FTZ R11, R115, R0 ;  /* 0x00000000730b7220 */ /* 0x000fe20000410000 */
[-C--:B------:R-:W-:Y:S01]  /*17c00*/  FMUL.FTZ R108, R108, R138.reuse ;  /* 0x0000008a6c6c7220 */ /* 0x080fe20000410000 */
[C---:B------:R-:W-:Y:S01]  /*17c10*/  HMMA.16816.F32 R16, R4.reuse, R20, R16 ;  /* 0x000000140410723c */ /* 0x040fe20000001810 */
[----:B------:R-:W-:Y:S02]  /*17c20*/  MUFU.EX2 R91, R91 ;  /* 0x0000005b005b7308 */ /* 0x000fe40000000800 */
[----:B------:R-:W-:Y:S01]  /*17c30*/  FMUL.FTZ R109, R109, R138 ;  /* 0x0000008a6d6d7220 */ /* 0x000fe20000410000 */
[-C--:B------:R-:W-:Y:S01]  /*17c40*/  FMUL.FTZ R110, R110, R0.reuse ;  /* 0x000000006e6e7220 */ /* 0x080fe20000410000 */
[----:B------:R-:W-:Y:S01]  /*17c50*/  FMUL.FTZ R111, R111, R0 ;  /* 0x000000006f6f7220 */ /* 0x000fe20000410000 */
[----:B------:R-:W-:Y:S01]  /*17c60*/  MUFU.EX2 R88, R88 ;  /* 0x0000005800587308 */ /* 0x000fe20000000800 */
[-C--:B------:R-:W-:Y:S01]  /*17c70*/  FMUL.FTZ R40, R80, R138.reuse ;  /* 0x0000008a50287220 */ /* 0x080fe20000410000 */
[----:B------:R-:W-:Y:S01]  /*17c80*/  FMUL.FTZ R41, R81, R138 ;  /* 0x0000008a51297220 */ /* 0x000fe20000410000 */
[C---:B------:R-:W-:Y:S01]  /*17c90*/  HMMA.16816.F32 R20, R4.reuse, R22, R100 ;  /* 0x000000160414723c */ /* 0x040fe20000001864 */
[----:B------:R-:W-:Y:S02]  /*17ca0*/  MUFU.EX2 R90, R90 ;  /* 0x0000005a005a7308 */ /* 0x000fe40000000800 */
[-C--:B------:R-:W-:Y:S01]  /*17cb0*/  FMUL.FTZ R42, R82, R0.reuse ;  /* 0x00000000522a7220 */ /* 0x080fe20000410000 */
[----:B------:R-:W-:Y:S01]  /*17cc0*/  FMUL.FTZ R43, R83, R0 ;  /* 0x00000000532b7220 */ /* 0x000fe20000410000 */
[-C--:B------:R-:W-:Y:S01]  /*17cd0*/  FMUL.FTZ R76, R76, R138.reuse ;  /* 0x0000008a4c4c7220 */ /* 0x080fe20000410000 */
[----:B------:R-:W4:Y:S01]  /*17ce0*/  MUFU.EX2 R95, R95 ;  /* 0x0000005f005f7308 */ /* 0x000f220000000800 */
[----:B------:R-:W-:Y:S01]  /*17cf0*/  FMUL.FTZ R77, R77, R138 ;  /* 0x0000008a4d4d7220 */ /* 0x000fe20000410000 */
[-C--:B------:R-:W-:Y:S01]  /*17d00*/  FMUL.FTZ R78, R78, R0.reuse ;  /* 0x000000004e4e7220 */ /* 0x080fe20000410000 */
[----:B------:R-:W-:Y:S01]  /*17d10*/  FMUL.FTZ R79, R79, R0 ;  /* 0x000000004f4f7220 */ /* 0x000fe20000410000 */
[----:B------:R-:W-:Y:S01]  /*17d20*/  MUFU.EX2 R93, R93 ;  /* 0x0000005d005d7308 */ /* 0x000fe20000000800 */
[-C--:B------:R-:W-:Y:S01]  /*17d30*/  FMUL.FTZ R68, R68, R138.reuse ;  /* 0x0000008a44447220 */ /* 0x080fe20000410000 */
[----:B------:R-:W-:Y:S01]  /*17d40*/  FMUL.FTZ R69, R69, R138 ;  /* 0x0000008a45457220 */ /* 0x000fe20000410000 */
[-C--:B------:R-:W-:Y:S01]  /*17d50*/  FMUL.FTZ R70, R70, R0.reuse ;  /* 0x0000000046467220 */ /* 0x080fe20000410000 */
[----:B------:R-:W5:Y:S01]  /*17d60*/  MUFU.EX2 R84, R181 ;  /* 0x000000b500547308 */ /* 0x000f620000000800 */
        /* <DEDUP_REMOVED lines=8> */
[----:B------:R-:W-:Y:S01]  /*17df0*/  FFMA.FTZ R98, R159, R129, -R122 ;  /* 0x000000819f627223 */ /* 0x000fe2000001087a */
[C---:B------:R-:W-:Y:S01]  /*17e00*/  HMMA.16816.F32 R12, R4.reuse, R14, R108 ;  /* 0x0000000e040c723c */ /* 0x040fe2000000186c */
[----:B------:R-:W-:Y:S07]  /*17e10*/  LDSM.16.MT88.4 R80, [R140+0x2800] ;  /* 0x002800008c50783b */ /* 0x000fee0000004200 */
[C---:B------:R-:W-:Y:S01]  /*17e20*/  HMMA.16816.F32 R40, R4.reuse, R44, R40 ;  /* 0x0000002c0428723c */ /* 0x040fe20000001828 */
[----:B------:R-:W-:Y:S04]  /*17e30*/  MUFU.EX2 R94, R94 ;  /* 0x0000005e005e7308 */ /* 0x000fe80000000800 */
[----:B------:R-:W-:Y:S04]  /*17e40*/  MUFU.EX2 R85, R85 ;  /* 0x0000005500557308 */ /* 0x000fe80000000800 */
[----:B------:R-:W-:Y:S01]  /*17e50*/  MUFU.EX2 R96, R96 ;  /* 0x0000006000607308 */ /* 0x000fe20000000800 */
[----:B------:R-:W-:Y:S03]  /*17e60*/  HMMA.16816.F32 R44, R4, R46, R76 ;  /* 0x0000002e042c723c */ /* 0x000fe6000000184c */
[----:B-1----:R-:W-:Y:S01]  /*17e70*/  F2FP.F16.F32.PACK_AB R76, R92, R89 ;  /* 0x000000595c4c723e */ /* 0x002fe200000000ff */
[----:B------:R-:W1:Y:S01]  /*17e80*/  MUFU.EX2 R99, R99 ;  /* 0x0000006300637308 */ /* 0x000e620000000800 */
[----:B----4-:R-:W-:-:S03]  /*17e90*/  F2FP.F16.F32.PACK_AB R77, R95, R90 ;  /* 0x0000005a5f4d723e */ /* 0x010fc600000000ff */
[----:B------:R-:W-:Y:S01]  /*17ea0*/  MUFU.EX2 R97, R97 ;  /* 0x0000006100617308 */ /* 0x000fe20000000800 */
[----:B------:R-:W-:Y:S01]  /*17eb0*/  HMMA.16816.F32 R4, R4, R86, R68 ;  /* 0x000000560404723c */ /* 0x000fe20000001844 */
[----:B------:R-:W4:Y:S02]  /*17ec0*/  LDSM.16.MT88.4 R68, [R197+0xd400] ;  /* 0x00d40000c544783b */ /* 0x000f240000004200 */
[----:B------:R-:W-:Y:S02]  /*17ed0*/  F2FP.F16.F32.PACK_AB R78, R88, R91 ;  /* 0x0000005b584e723e */ /* 0x000fe400000000ff */
[----:B-----5:R-:W-:Y:S01]  /*17ee0*/  F2FP.F16.F32.PACK_AB R79, R84, R93 ;  /* 0x0000005d544f723e */ /* 0x020fe200000000ff */
[----:B------:R-:W5:Y:S01]  /*17ef0*/  MUFU.EX2 R98, R98 ;  /* 0x0000006200627308 */ /* 0x000f620000000800 */
[-CC-:B------:R-:W-:Y:S01]  /*17f00*/  FFMA.FTZ R101, R160, R129.reuse, -R127.reuse ;  /* 0x00000081a0657223 */ /* 0x180fe2000001087f */
[-CC-:B------:R-:W-:Y:S01]  /*17f10*/  FFMA.FTZ R159, R162, R129.reuse, -R127.reuse ;  /* 0x00000081a29f7223 */ /* 0x180fe2000001087f */
[-CC-:B------:R-:W-:Y:S01]  /*17f20*/  FFMA.FTZ R164, R157, R129.reuse, -R122.reuse ;  /* 0x000000819da47223 */ /* 0x180fe2000001087a */
[-CC-:B------:R-:W-:Y:S01]  /*17f30*/  FFMA.FTZ R163, R163, R129.reuse, -R122.reuse ;  /* 0x00000081a3a37223 */ /* 0x180fe2000001087a */
[-CC-:B------:R-:W-:Y:S01]  /*17f40*/  FFMA.FTZ R174, R174, R129.reuse, -R127.reuse ;  /* 0x00000081aeae7223 */ /* 0x180fe2000001087f */
[C---:B--2---:R-:W-:Y:S05]  /*17f50*/  HMMA.16816.F32 R16, R76.reuse, R56, R16 ;  /* 0x000000384c10723c */ /* 0x044fea0000001810 */
        /* <DEDUP_REMOVED lines=8> */
[----:B------:R-:W2:Y:S02]  /*17fe0*/  LDSM.16.MT88.4 R56, [R197+0xb800] ;  /* 0x00b80000c538783b */ /* 0x000ea40000004200 */
[-CC-:B------:R-:W-:Y:S01]  /*17ff0*/  FFMA.FTZ R86, R180, R129.reuse, -R127.reuse ;  /* 0x00000081b4567223 */ /* 0x180fe2000001087f */
[-C--:B------:R-:W-:Y:S01]  /*18000*/  FFMA.FTZ R153, R153, R129.reuse, -R122 ;  /* 0x0000008199997223 */ /* 0x080fe2000001087a */
[-CC-:B------:R-:W-:Y:S01]  /*18010*/  FFMA.FTZ R148, R148, R129.reuse, -R127.reuse ;  /* 0x0000008194947223 */ /* 0x180fe2000001087f */
[----:B------:R-:W-:Y:S01]  /*18020*/  FFMA.FTZ R231, R231, R138, R128 ;  /* 0x0000008ae7e77223 */ /* 0x000fe20000010080 */
[----:B------:R-:W-:Y:S01]  /*18030*/  LDSM.16.MT88.4 R108, [R197+0xac00] ;  /* 0x00ac0000c56c783b */ /* 0x000fe20000004200 */
[----:B------:R-:W-:Y:S03]  /*18040*/  HMMA.16816.F32 R8, R76, R60, R8 ;  /* 0x0000003c4c08723c */ /* 0x000fe60000001808 */
[----:B------:R-:W-:-:S05]  /*18050*/  FFMA.FTZ R87, R182, R129, -R127 ;  /* 0x00000081b6577223 */ /* 0x000fca000001087f */
[C---:B------:R-:W-:Y:S01]  /*18060*/  HMMA.16816.F32 R12, R76.reuse, R62, R12 ;  /* 0x0000003e4c0c723c */ /* 0x040fe2000000180c */
[----:B------:R-:W-:Y:S07]  /*18070*/  LDSM.16.MT88.4 R60, [R140+0x800] ;  /* 0x000800008c3c783b */ /* 0x000fee0000004200 */
[C---:B---3--:R-:W-:Y:S08]  /*18080*/  HMMA.16816.F32 R24, R76.reuse, R48, R24 ;  /* 0x000000304c18723c */ /* 0x048ff00000001818 */
[C---:B------:R-:W-:Y:S01]  /*18090*/  HMMA.16816.F32 R28, R76.reuse, R50, R28 ;  /* 0x000000324c1c723c */ /* 0x040fe2000000181c */
[----:B------:R-:W3:Y:S01]  /*180a0*/  LDSM.16.MT88.4 R48, [R140+0x4400] ;  /* 0x004400008c30783b */ /* 0x000ee20000004200 */
[----:B------:R-:W-:Y:S04]  /*180b0*/  MUFU.EX2 R86, R86 ;  /* 0x0000005600567308 */ /* 0x000fe80000000800 */
[----:B------:R-:W2:Y:S02]  /*180c0*/  MUFU.EX2 R87, R87 ;  /* 0x0000005700577308 */ /* 0x000ea40000000800 */
[----:B----4-:R-:W-:Y:S03]  /*180d0*/  HMMA.16816.F32 R40, R76, R68, R40 ;  /* 0x000000444c28723c */ /* 0x010fe60000001828 */
[----:B-1----:R-:W-:-:S05]  /*180e0*/  F2FP.F16.F32.PACK_AB R69, R99, R96 ;  /* 0x000000606345723e */ /* 0x002fca00000000ff */
[----:B------:R-:W-:Y:S03]  /*180f0*/  HMMA.16816.F32 R44, R76, R70, R44 ;  /* 0x000000464c2c723c */ /* 0x000fe6000000182c */
[----:B------:R-:W-:Y:S02]  /*18100*/  F2FP.F16.F32.PACK_AB R70, R85, R94 ;  /* 0x0000005e5546723e */ /* 0x000fe400000000ff */
[----:B-----5:R-:W-:Y:S02]  /*18110*/  F2FP.F16.F32.PACK_AB R71, R98, R97 ;  /* 0x000000616247723e */ /* 0x020fe400000000ff */
[----:B--2---:R-:W-:-:S07]  /*18120*/  F2FP.F16.F32.PACK_AB R68, R87, R86 ;  /* 0x000000565744723e */ /* 0x004fce00000000ff */
[C---:B------:R-:W-:Y:S08]  /*18130*/  HMMA.16816.F32 R24, R68.reuse, R56, R24 ;  /* 0x000000384418723c */ /* 0x040ff00000001818 */
[----:B------:R-:W-:Y:S01]  /*18140*/  HMMA.16816.F32 R28, R68, R58, R28 ;  /* 0x0000003a441c723c */ /* 0x000fe2000000181c */
[----:B------:R-:W1:Y:S07]  /*18150*/  LDSM.16.MT88.4 R56, [R140+0x4800] ;  /* 0x004800008c38783b */ /* 0x000e6e0000004200 */
[C---:B------:R-:W-:Y:S08]  /*18160*/  HMMA.16816.F32 R32, R76.reuse, R72, R32 ;  /* 0x000000484c20723c */ /* 0x040ff00000001820 */
[C---:B------:R-:W-:Y:S01]  /*18170*/  HMMA.16816.F32 R36, R76.reuse, R74, R36 ;  /* 0x0000004a4c24723c */ /* 0x040fe20000001824 */
[----:B------:R-:W2:Y:S07]  /*18180*/  LDSM.16.MT88.4 R72, [R197+0x9800] ;  /* 0x00980000c548783b */ /* 0x000eae0000004200 */
[C---:B---3--:R-:W-:Y:S08]  /*18190*/  HMMA.16816.F32 R64, R76.reuse, R48, R64 ;  /* 0x000000304c40723c */ /* 0x048ff00000001840 */
[----:B------:R-:W-:Y:S01]  /*181a0*/  HMMA.16816.F32 R4, R76, R50, R4 ;  /* 0x000000324c04723c */ /* 0x000fe20000001804 */
[----:B------:R-:W3:Y:S02]  /*181b0*/  LDSM.16.MT88.4 R48, [R197+0xd800] ;  /* 0x00d80000c530783b */ /* 0x000ee40000004200 */
[----:B------:R-:W-:-:S05]  /*181c0*/  FFMA.FTZ R160, R161, R129, -R122 ;  /* 0x00000081a1a07223 */ /* 0x000fca000001087a */
[C---:B------:R-:W-:Y:S08]  /*181d0*/  HMMA.16816.F32 R16, R68.reuse, R60, R16 ;  /* 0x0000003c4410723c */ /* 0x040ff00000001810 */
[C---:B------:R-:W-:Y:S01]  /*181e0*/  HMMA.16816.F32 R20, R68.reuse, R62, R20 ;  /* 0x0000003e4414723c */ /* 0x040fe20000001814 */
[----:B------:R-:W4:Y:S01]  /*181f0*/  LDSM.16.MT88.4 R60, [R197+0xbc00] ;  /* 0x00bc0000c53c783b */ /* 0x000f220000004200 */
[----:B------:R-:W-:Y:S03]  /*18200*/  MUFU.EX2 R162, R174 ;  /* 0x000000ae00a27308 */ /* 0x000fe60000000800 */
[----:B------:R-:W-:Y:S01]  /*18210*/  LDSM.16.MT88.4 R76, [R197+0x9c00] ;  /* 0x009c0000c54c783b */ /* 0x000fe20000004200 */
[----:B------:R-:W5:Y:S02]  /*18220*/  MUFU.EX2 R159, R159 ;  /* 0x0000009f009f7308 */ /* 0x000f640000000800 */
[C---:B------:R-:W-:Y:S02]  /*18230*/  HMMA.16816.F32 R32, R68.reuse, R80, R32 ;  /* 0x000000504420723c */ /* 0x040fe40000001820 */
[----:B------:R-:W-:Y:S04]  /*18240*/  MUFU.EX2 R158, R101 ;  /* 0x00000065009e7308 */ /* 0x000fe80000000800 */
[----:B------:R-:W-:Y:S02]  /*18250*/  MUFU.EX2 R157, R100 ;  /* 0x00000064009d7308 */ /* 0x000fe40000000800 */
[C---:B------:R-:W-:Y:S01]  /*18260*/  HMMA.16816.F32 R36, R68.reuse, R82, R36 ;  /* 0x000000524424723c */ /* 0x040fe20000001824 */
[----:B------:R-:W4:Y:S01]  /*18270*/  LDSM.16.MT88.4 R80, [R140+0x2c00] ;  /* 0x002c00008c50783b */ /* 0x000f220000004200 */
        /* <DEDUP_REMOVED lines=12> */
[----:B------:R-:W1:Y:S07]  /*18340*/  LDSM.16.MT88.4 R72, [R140+0xc00] ;  /* 0x000c00008c48783b */ /* 0x000e6e0000004200 */
[C---:B------:R-:W-:Y:S08]  /*18350*/  HMMA.16816.F32 R40, R68.reuse, R48, R40 ;  /* 0x000000304428723c */ /* 0x040ff00000001828 */
[----:B------:R-:W-:Y:S01]  /*18360*/  HMMA.16816.F32 R44, R68, R50, R44 ;  /* 0x00000032442c723c */ /* 0x000fe2000000182c */
[----:B------:R-:W2:Y:S04]  /*18370*/  LDSM.16.MT88.4 R48, [R197+0xdc00] ;  /* 0x00dc0000c530783b */ /* 0x000ea80000004200 */
[----:B------:R-:W-:Y:S03]  /*18380*/  LDSM.16.MT88.4 R68, [R197+0xc000] ;  /* 0x00c00000c544783b */ /* 0x000fe60000004200 */
[C---:B----4-:R-:W-:Y:S08]  /*18390*/  HMMA.16816.F32 R24, R56.reuse, R60, R24 ;  /* 0x0000003c3818723c */ /* 0x050ff00000001818 */
[----:B------:R-:W-:Y:S01]  /*183a0*/  HMMA.16816.F32 R28, R56, R62, R28 ;  /* 0x0000003e381c723c */ /* 0x000fe2000000181c */
[----:B------:R-:W3:Y:S02]  /*183b0*/  LDSM.16.MT88.4 R60, [R140+0x4c00] ;  /* 0x004c00008c3c783b */ /* 0x000ee40000004200 */
[-C--:B------:R-:W-:Y:S01]  /*183c0*/  FFMA.FTZ R173, R172, R129.reuse, -R127 ;  /* 0x00000081acad7223 */ /* 0x080fe2000001087f */
[----:B------:R4:W-:Y:S01]  /*183d0*/  MUFU.EX2 R168, R170 ;  /* 0x000000aa00a87308 */ /* 0x0009e20000000800 */
[----:B------:R-:W-:-:S03]  /*183e0*/  FFMA.FTZ R172, R171, R129, -R122 ;  /* 0x00000081abac7223 */ /* 0x000fc6000001087a */
[----:B------:R-:W-:Y:S03]  /*183f0*/  HMMA.16816.F32 R32, R56, R80, R32 ;  /* 0x000000503820723c */ /* 0x000fe60000001820 */
[-C--:B------:R-:W-:Y:S01]  /*18400*/  FFMA.FTZ R100, R166, R129.reuse, -R127 ;  /* 0x00000081a6647223 */ /* 0x080fe2000001087f */
[----:B------:R-:W-:-:S04]  /*18410*/  FFMA.FTZ R101, R167, R129, -R122 ;  /* 0x00000081a7657223 */ /* 0x000fc8000001087a */
[C---:B------:R-:W-:Y:S01]  /*18420*/  HMMA.16816.F32 R36, R56.reuse, R82, R36 ;  /* 0x000000523824723c */ /* 0x040fe20000001824 */
[----:B------:R-:W5:Y:S02]  /*18430*/  LDSM.16.MT88.4 R80, [R140+0x3000] ;  /* 0x003000008c50783b */ /* 0x000f640000004200 */
[----:B----4-:R-:W-:Y:S01]  /*18440*/  FFMA.FTZ R170, R165, R129, -R122 ;  /* 0x00000081a5aa7223 */ /* 0x010fe2000001087a */
[----:B------:R-:W4:Y:S04]  /*18450*/  MUFU.EX2 R173, R173 ;  /* 0x000000ad00ad7308 */ /* 0x000f280000000800 */
[----:B------:R-:W-:Y:S04]  /*18460*/  MUFU.EX2 R166, R102 ;  /* 0x0000006600a67308 */ /* 0x000fe80000000800 */
[----:B------:R-:W-:Y:S04]  /*18470*/  MUFU.EX2 R171, R100 ;  /* 0x0000006400ab7308 */ /* 0x000fe80000000800 */
[----:B------:R-:W-:Y:S04]  /*18480*/  MUFU.EX2 R172, R172 ;  /* 0x000000ac00ac7308 */ /* 0x000fe80000000800 */
[----:B------:R-:W4:Y:S04]  /*18490*/  MUFU.EX2 R167, R169 ;  /* 0x000000a900a77308 */ /* 0x000f280000000800 */
        /* <DEDUP_REMOVED lines=16> */
[----:B------:R-:W-:Y:S02]  /*185a0*/  F2FP.F16.F32.PACK_AB R58, R171, R166 ;  /* 0x000000a6ab3a723e */ /* 0x000fe400000000ff */
[----:B-----5:R-:W-:-:S07]  /*185b0*/  F2FP.F16.F32.PACK_AB R59, R170, R165 ;  /* 0x000000a5aa3b723e */ /* 0x020fce00000000ff */
[C---:B------:R-:W-:Y:S08]  /*185c0*/  HMMA.16816.F32 R24, R56.reuse, R68, R24 ;  /* 0x000000443818723c */ /* 0x040ff00000001818 */
[----:B------:R-:W-:Y:S01]  /*185d0*/  HMMA.16816.F32 R28, R56, R70, R28 ;  /* 0x00000046381c723c */ /* 0x000fe2000000181c */
[----:B------:R-:W4:Y:S02]  /*185e0*/  LDSM.16.MT88.4 R68, [R197+0xc400] ;  /* 0x00c40000c544783b */ /* 0x000f240000004200 */
[-C--:B------:R-:W-:Y:S01]  /*185f0*/  FFMA.FTZ R169, R154, R129.reuse, -R127 ;  /* 0x000000819aa97223 */ /* 0x080fe2000001087f */
[-CC-:B------:R-:W-:Y:S01]  /*18600*/  FFMA.FTZ R152, R149, R129.reuse, -R122.reuse ;  /* 0x0000008195987223 */ /* 0x180fe2000001087a */
[----:B------:R-:W-:-:S03]  /*18610*/  FFMA.FTZ R100, R151, R129, -R122 ;  /* 0x0000008197647223 */ /* 0x000fc6000001087a */
[C---:B------:R-:W-:Y:S03]  /*18620*/  HMMA.16816.F32 R32, R56.reuse, R80, R32 ;  /* 0x000000503820723c */ /* 0x040fe60000001820 */
[-C--:B------:R-:W-:Y:S01]  /*18630*/  FFMA.FTZ R80, R156, R129.reuse, -R127 ;  /* 0x000000819c507223 */ /* 0x080fe2000001087f */
[----:B------:R-:W-:Y:S01]  /*18640*/  FFMA.FTZ R156, R155, R129, -R122 ;  /* 0x000000819b9c7223 */ /* 0x000fe2000001087a */
[----:B------:R-:W-:Y:S04]  /*18650*/  MUFU.EX2 R169, R169 ;  /* 0x000000a900a97308 */ /* 0x000fe80000000800 */
[----:B------:R5:W4:Y:S04]  /*18660*/  MUFU.EX2 R154, R80 ;  /* 0x00000050009a7308 */ /* 0x000b280000000800 */
[----:B------:R-:W-:Y:S04]  /*18670*/  MUFU.EX2 R175, R175 ;  /* 0x000000af00af7308 */ /* 0x000fe80000000800 */
[----:B------:R-:W-:Y:S04]  /*18680*/  MUFU.EX2 R150, R150 ;  /* 0x0000009600967308 */ /* 0x000fe80000000800 */
[----:B------:R-:W-:Y:S04]  /*18690*/  MUFU.EX2 R156, R156 ;  /* 0x0000009c009c7308 */ /* 0x000fe80000000800 */
[----:B------:R-:W4:Y:S04]  /*186a0*/  MUFU.EX2 R151, R153 ;  /* 0x0000009900977308 */ /* 0x000f280000000800 */
[----:B------:R-:W-:Y:S04]  /*186b0*/  MUFU.EX2 R149, R100 ;  /* 0x0000006400957308 */ /* 0x000fe80000000800 */
[----:B------:R-:W4:Y:S01]  /*186c0*/  MUFU.EX2 R152, R152 ;  /* 0x0000009800987308 */ /* 0x000f220000000800 */
[C---:B------:R-:W-:Y:S08]  /*186d0*/  HMMA.16816.F32 R8, R56.reuse, R76, R8 ;  /* 0x0000004c3808723c */ /* 0x040ff00000001808 */
[C---:B------:R-:W-:Y:S01]  /*186e0*/  HMMA.16816.F32 R12, R56.reuse, R78, R12 ;  /* 0x0000004e380c723c */ /* 0x040fe2000000180c */
[----:B------:R-:W4:Y:S07]  /*186f0*/  LDSM.16.MT88.4 R76, [R197+0xa400] ;  /* 0x00a40000c54c783b */ /* 0x000f2e0000004200 */
[C---:B-1----:R-:W-:Y:S08]  /*18700*/  HMMA.16816.F32 R16, R56.reuse, R72, R16 ;  /* 0x000000483810723c */ /* 0x042ff00000001810 */
[C---:B------:R-:W-:Y:S01]  /*18710*/  HMMA.16816.F32 R20, R56.reuse, R74, R20 ;  /* 0x0000004a3814723c */ /* 0x040fe20000001814 */
[----:B------:R-:W1:Y:S07]  /*18720*/  LDSM.16.MT88.4 R72, [R140+0x1400] ;  /* 0x001400008c48783b */ /* 0x000e6e0000004200 */
[C---:B------:R-:W-:Y:S01]  /*18730*/  HMMA.16816.F32 R36, R56.reuse, R82, R36 ;  /* 0x000000523824723c */ /* 0x040fe20000001824 */
[----:B-----5:R-:W5:Y:S07]  /*18740*/  LDSM.16.MT88.4 R80, [R140+0x3400] ;  /* 0x003400008c50783b */ /* 0x020f6e0000004200 */
        /* <DEDUP_REMOVED lines=9> */
[----:B------:R-:W-:-:S07]  /*187e0*/  F2FP.F16.F32.PACK_AB R59, R152, R149 ;  /* 0x00000095983b723e */ /* 0x000fce00000000ff */
[C---:B------:R-:W-:Y:S08]  /*187f0*/  HMMA.16816.F32 R24, R56.reuse, R68, R24 ;  /* 0x000000443818723c */ /* 0x040ff00000001818 */
[----:B------:R-:W-:Y:S01]  /*18800*/  HMMA.16816.F32 R28, R56, R70, R28 ;  /* 0x00000046381c723c */ /* 0x000fe2000000181c */
[----:B------:R-:W4:Y:S02]  /*18810*/  LDSM.16.MT88.4 R68, [R197+0xc800] ;  /* 0x00c80000c544783b */ /* 0x000f240000004200 */
[-CC-:B------:R-:W-:Y:S01]  /*18820*/  FFMA.FTZ R153, R146, R129.reuse, -R127.reuse ;  /* 0x0000008192997223 */ /* 0x180fe2000001087f */
[-CC-:B------:R-:W-:Y:S01]  /*18830*/  FFMA.FTZ R155, R144, R129.reuse, -R127.reuse ;  /* 0x00000081909b7223 */ /* 0x180fe2000001087f */
[----:B------:R1:W-:Y:S01]  /*18840*/  MUFU.EX2 R146, R148 ;  /* 0x0000009400927308 */ /* 0x0003e20000000800 */
[-CC-:B------:R-:W-:Y:S01]  /*18850*/  FFMA.FTZ R100, R147, R129.reuse, -R122.reuse ;  /* 0x0000008193647223 */ /* 0x180fe2000001087a */
[-C--:B------:R-:W-:Y:S01]  /*18860*/  FFMA.FTZ R144, R142, R129.reuse, -R127 ;  /* 0x000000818e907223 */ /* 0x080fe2000001087f */
[-CC-:B------:R-:W-:Y:S01]  /*18870*/  FFMA.FTZ R147, R143, R129.reuse, -R122.reuse ;  /* 0x000000818f937223 */ /* 0x180fe2000001087a */
[-CC-:B------:R-:W-:Y:S01]  /*18880*/  FFMA.FTZ R174, R141, R129.reuse, -R122.reuse ;  /* 0x000000818dae7223 */ /* 0x180fe2000001087a */
[----:B------:R-:W3:Y:S01]  /*18890*/  MUFU.EX2 R153, R153 ;  /* 0x0000009900997308 */ /* 0x000ee20000000800 */
[----:B-1----:R-:W-:-:S03]  /*188a0*/  FFMA.FTZ R148, R145, R129, -R122 ;  /* 0x0000008191947223 */ /* 0x002fc6000001087a */
[----:B------:R-:W-:Y:S04]  /*188b0*/  MUFU.EX2 R155, R155 ;  /* 0x0000009b009b7308 */ /* 0x000fe80000000800 */
[----:B------:R-:W-:Y:S04]  /*188c0*/  MUFU.EX2 R144, R144 ;  /* 0x0000009000907308 */ /* 0x000fe80000000800 */
[----:B------:R-:W-:Y:S04]  /*188d0*/  MUFU.EX2 R145, R100 ;  /* 0x0000006400917308 */ /* 0x000fe80000000800 */
[----:B------:R-:W1:Y:S04]  /*188e0*/  MUFU.EX2 R148, R148 ;  /* 0x0000009400947308 */ /* 0x000e680000000800 */
[----:B------:R-:W-:Y:S04]  /*188f0*/  MUFU.EX2 R147, R147 ;  /* 0x0000009300937308 */ /* 0x000fe80000000800 */
[----:B------:R-:W4:Y:S01]  /*18900*/  MUFU.EX2 R174, R174 ;  /* 0x000000ae00ae7308 */ /* 0x000f220000000800 */
[----:B------:R-:W-:Y:S03]  /*18910*/  HMMA.16816.F32 R8, R56, R76, R8 ;  /* 0x0000004c3808723c */ /* 0x000fe60000001808 */
[----:B------:R-:W-:Y:S01]  /*18920*/  FADD.FTZ R126, R126, R231 ;  /* 0x000000e77e7e7221 */ /* 0x000fe20000010000 */
[-C--:B------:R-:W-:Y:S01]  /*18930*/  FFMA.FTZ R177, R136, R129.reuse, -R127 ;  /* 0x0000008188b17223 */ /* 0x080fe2000001087f */
[-CC-:B------:R-:W-:Y:S01]  /*18940*/  FFMA.FTZ R137, R137, R129.reuse, -R122.reuse ;  /* 0x0000008189897223 */ /* 0x180fe2000001087a */
[----:B------:R-:W-:-:S02]  /*18950*/  FFMA.FTZ R133, R133, R129, -R122 ;  /* 0x0000008185857223 */ /* 0x000fc4000001087a */
[C---:B------:R-:W-:Y:S08]  /*18960*/  HMMA.16816.F32 R12, R56.reuse, R78, R12 ;  /* 0x0000004e380c723c */ /* 0x040ff0000000180c */
[C---:B------:R-:W-:Y:S08]  /*18970*/  HMMA.16816.F32 R16, R56.reuse, R72, R16 ;  /* 0x000000483810723c */ /* 0x040ff00000001810 */
[C---:B------:R-:W-:Y:S08]  /*18980*/  HMMA.16816.F32 R20, R56.reuse, R74, R20 ;  /* 0x0000004a3814723c */ /* 0x040ff00000001814 */
[C---:B-----5:R-:W-:Y:S08]  /*18990*/  HMMA.16816.F32 R32, R56.reuse, R80, R32 ;  /* 0x000000503820723c */ /* 0x060ff00000001820 */
[C---:B------:R-:W-:Y:S08]  /*189a0*/  HMMA.16816.F32 R36, R56.reuse, R82, R36 ;  /* 0x000000523824723c */ /* 0x040ff00000001824 */
[C---:B--2---:R-:W-:Y:S08]  /*189b0*/  HMMA.16816.F32 R40, R56.reuse, R48, R40 ;  /* 0x000000303828723c */ /* 0x044ff00000001828 */
[C---:B------:R-:W-:Y:S08]  /*189c0*/  HMMA.16816.F32 R44, R56.reuse, R50, R44 ;  /* 0x00000032382c723c */ /* 0x040ff0000000182c */
[C---:B---3--:R-:W-:Y:S08]  /*189d0*/  HMMA.16816.F32 R64, R56.reuse, R60, R64 ;  /* 0x0000003c3840723c */ /* 0x048ff00000001840 */
[----:B------:R-:W-:Y:S03]  /*189e0*/  HMMA.16816.F32 R4, R56, R62, R4 ;  /* 0x0000003e3804723c */ /* 0x000fe60000001804 */
[----:B------:R-:W-:Y:S01]  /*189f0*/  F2FP.F16.F32.PACK_AB R56, R153, R146 ;  /* 0x000000929938723e */ /* 0x000fe200000000ff */
[----:B------:R-:W-:Y:S01]  /*18a00*/  FADD.FTZ R125, R125, R126 ;  /* 0x0000007e7d7d7221 */ /* 0x000fe20000010000 */
[----:B-1----:R-:W-:Y:S01]  /*18a10*/  F2FP.F16.F32.PACK_AB R57, R148, R145 ;  /* 0x000000919439723e */ /* 0x002fe200000000ff */
[----:B------:R-:W1:Y:S01]  /*18a20*/  LDSM.16.MT88.4 R76, [R197+0xa800] ;  /* 0x00a80000c54c783b */ /* 0x000e620000004200 */
[----:B------:R-:W-:-:S02]  /*18a30*/  F2FP.F16.F32.PACK_AB R58, R144, R155 ;  /* 0x0000009b903a723e */ /* 0x000fc400000000ff */
[----:B----4-:R-:W-:Y:S01]  /*18a40*/  F2FP.F16.F32.PACK_AB R59, R174, R147 ;  /* 0x00000093ae3b723e */ /* 0x010fe200000000ff */
[----:B------:R-:W2:Y:S01]  /*18a50*/  LDSM.16.MT88.4 R48, [R197+0xe800] ;  /* 0x00e80000c530783b */ /* 0x000ea20000004200 */
[-CC-:B------:R-:W-:Y:S01]  /*18a60*/  FFMA.FTZ R134, R134, R129.reuse, -R127.reuse ;  /* 0x0000008186867223 */ /* 0x180fe2000001087f */
[----:B------:R-:W-:Y:S01]  /*18a70*/  FFMA.FTZ R130, R130, R129, -R127 ;  /* 0x0000008182827223 */ /* 0x000fe2000001087f */
[----:B------:R-:W-:Y:S01]  /*18a80*/  MUFU.EX2 R177, R177 ;  /* 0x000000b100b17308 */ /* 0x000fe20000000800 */
[----:B------:R-:W3:Y:S02]  /*18a90*/  LDSM.16.MT88.4 R72, [R140+0x1800] ;  /* 0x001800008c48783b */ /* 0x000ee40000004200 */
[----:B------:R-:W-:Y:S03]  /*18aa0*/  HMMA.16816.F32 R24, R56, R68, R24 ;  /* 0x000000443818723c */ /* 0x000fe60000001818 */
[----:B------:R-:W-:Y:S01]  /*18ab0*/  FFMA.FTZ R69, R232, R0, R123 ;  /* 0x00000000e8457223 */ /* 0x000fe2000001007b */
[----:B------:R-:W4:Y:S03]  /*18ac0*/  LDSM.16.MT88.4 R80, [R140+0x3800] ;  /* 0x003800008c50783b */ /* 0x000f260000004200 */
[----:B------:R-:W-:Y:S01]  /*18ad0*/  FADD.FTZ R69, R54, R69 ;  /* 0x0000004536457221 */ /* 0x000fe20000010000 */
[----:B------:R-:W5:Y:S03]  /*18ae0*/  LDSM.16.MT88.4 R60, [R140+0x5800] ;  /* 0x005800008c3c783b */ /* 0x000f660000004200 */
        /* <DEDUP_REMOVED lines=22> */
[-C--:B------:R-:W-:Y:S01]  /*18c50*/  FFMA.FTZ R123, R135, R129.reuse, -R122 ;  /* 0x00000081877b7223 */ /* 0x080fe2000001087a */
[----:B------:R-:W-:Y:S01]  /*18c60*/  FADD.FTZ R159, R159, R162 ;  /* 0x000000a29f9f7221 */ /* 0x000fe20000010000 */
[-C--:B------:R-:W-:Y:S01]  /*18c70*/  FFMA.FTZ R68, R132, R129.reuse, -R127 ;  /* 0x0000008184447223 */ /* 0x080fe2000001087f */
[----:B------:R-:W-:Y:S01]  /*18c80*/  FADD.FTZ R161, R161, R164 ;  /* 0x000000a4a1a17221 */ /* 0x000fe20000010000 */
[----:B------:R-:W-:Y:S01]  /*18c90*/  FFMA.FTZ R122, R131, R129, -R122 ;  /* 0x00000081837a7223 */ /* 0x000fe2000001087a */
[----:B------:R-:W-:Y:S01]  /*18ca0*/  FADD.FTZ R158, R158, R159 ;  /* 0x0000009f9e9e7221 */ /* 0x000fe20000010000 */
[----:B------:R-:W2:Y:S01]  /*18cb0*/  MUFU.EX2 R132, R134 ;  /* 0x0000008600847308 */ /* 0x000ea20000000800 */
[----:B------:R-:W-:Y:S01]  /*18cc0*/  FADD.FTZ R160, R160, R161 ;  /* 0x000000a1a0a07221 */ /* 0x000fe20000010000 */
[----:B-1----:R-:W-:Y:S02]  /*18cd0*/  HMMA.16816.F32 R8, R56, R76, R8 ;  /* 0x0000004c3808723c */ /* 0x002fe40000001808 */
[----:B------:R2:W-:Y:S01]  /*18ce0*/  MUFU.EX2 R127, R68 ;  /* 0x00000044007f7308 */ /* 0x0005e20000000800 */
[----:B------:R-:W-:-:S03]  /*18cf0*/  FADD.FTZ R158, R157, R158 ;  /* 0x0000009e9d9e7221 */ /* 0x000fc60000010000 */
[----:B------:R-:W-:Y:S01]  /*18d00*/  MUFU.EX2 R128, R130 ;  /* 0x0000008200807308 */ /* 0x000fe20000000800 */
[----:B------:R-:W-:-:S03]  /*18d10*/  FADD.FTZ R163, R163, R160 ;  /* 0x000000a0a3a37221 */ /* 0x000fc60000010000 */
[----:B------:R-:W-:Y:S04]  /*18d20*/  MUFU.EX2 R0, R137 ;  /* 0x0000008900007308 */ /* 0x000fe80000000800 */
[----:B------:R-:W1:Y:S04]  /*18d30*/  MUFU.EX2 R123, R123 ;  /* 0x0000007b007b7308 */ /* 0x000e680000000800 */
[----:B------:R-:W-:Y:S04]  /*18d40*/  MUFU.EX2 R54, R133 ;  /* 0x0000008500367308 */ /* 0x000fe80000000800 */
[----:B------:R-:W3:Y:S01]  /*18d50*/  MUFU.EX2 R125, R122 ;  /* 0x0000007a007d7308 */ /* 0x000ee20000000800 */
[----:B------:R-:W-:Y:S01]  /*18d60*/  FADD.FTZ R173, R173, R158 ;  /* 0x0000009eadad7221 */ /* 0x000fe20000010000 */
[----:B------:R-:W-:Y:S01]  /*18d70*/  FADD.FTZ R172, R172, R163 ;  /* 0x000000a3acac7221 */ /* 0x000fe20000010000 */
[----:B------:R-:W-:Y:S03]  /*18d80*/  HMMA.16816.F32 R28, R56, R70, R28 ;  /* 0x00000046381c723c */ /* 0x000fe6000000181c */
[----:B------:R-:W-:Y:S01]  /*18d90*/  FADD.FTZ R173, R168, R173 ;  /* 0x000000ada8ad7221 */ /* 0x000fe20000010000 */
[----:B------:R-:W-:Y:S01]  /*18da0*/  FADD.FTZ R172, R167, R172 ;  /* 0x000000aca7ac7221 */ /* 0x000fe20000010000 */
[----:B--2---:R-:W-:-:S02]  /*18db0*/  F2FP.F16.F32.PACK_AB R68, R132, R177 ;  /* 0x000000b18444723e */ /* 0x004fc400000000ff */
[----:B-1----:R-:W-:Y:S01]  /*18dc0*/  F2FP.F16.F32.PACK_AB R69, R123, R0 ;  /* 0x000000007b45723e */ /* 0x002fe200000000ff */
[----:B------:R-:W-:Y:S01]  /*18dd0*/  FADD.FTZ R166, R166, R173 ;  /* 0x000000ada6a67221 */ /* 0x000fe20000010000 */
[----:B------:R-:W-:Y:S01]  /*18de0*/  F2FP.F16.F32.PACK_AB R70, R128, R127 ;  /* 0x0000007f8046723e */ /* 0x000fe200000000ff */
[----:B------:R-:W-:Y:S01]  /*18df0*/  FADD.FTZ R165, R165, R172 ;  /* 0x000000aca5a57221 */ /* 0x000fe20000010000 */
[----:B---3--:R-:W-:Y:S01]  /*18e00*/  F2FP.F16.F32.PACK_AB R71, R125, R54 ;  /* 0x000000367d47723e */ /* 0x008fe200000000ff */
        /* <DEDUP_REMOVED lines=26> */
[C---:B----4-:R-:W-:Y:S08]  /*18fb0*/  HMMA.16816.F32 R32, R56.reuse, R80, R32 ;  /* 0x000000503820723c */ /* 0x050ff00000001820 */
[C---:B------:R-:W-:Y:S08]  /*18fc0*/  HMMA.16816.F32 R36, R56.reuse, R82, R36 ;  /* 0x000000523824723c */ /* 0x040ff00000001824 */
[----:B-----5:R-:W-:Y:S03]  /*18fd0*/  HMMA.16816.F32 R64, R56, R60, R64 ;  /* 0x0000003c3840723c */ /* 0x020fe60000001840 */
        /* <DEDUP_REMOVED lines=30> */
.L_x_2248:
[----:B------:R-:W-:-:S05]  /*191c0*/  IADD3 R55, PT, PT, R65, -0x1, RZ ;  /* 0xffffffff41377810 */ /* 0x000fca0007ffe0ff */
.L_x_2257:
[----:B------:R-:W-:Y:S05]  /*191d0*/  BSYNC B2 ;  /* 0x0000000000027941 */ /* 0x000fea0003800000 */
.L_x_2247:
        /* <DEDUP_REMOVED lines=13> */
.L_x_2265:
        /* <DEDUP_REMOVED lines=80> */
.L_x_2260:
[----:B------:R-:W-:Y:S05]  /*197b0*/  BSYNC.RECONVERGENT B0 ;  /* 0x0000000000007941 */ /* 0x000fea0003800200 */
.L_x_2259:
        /* <DEDUP_REMOVED lines=92> */
[----:B------:R-:W2:Y:S06]  /*19d80*/  LDSM.16.M88.4 R136, [R0+0x3400] ;  /* 0x003400000088783b */ /* 0x000eac0000000200 */
[----:B------:R-:W2:Y:S01]  /*19d90*/  LDSM.16.M88.4 R140, [R0+0x3800] ;  /* 0x00380000008c783b */ /* 0x000ea20000000200 */
[C---:B---3--:R-:W-:Y:S05]  /*19da0*/  HMMA.16816.F32 R20, R124.reuse, R24, RZ ;  /* 0x000000187c14723c */ /* 0x048fea00000018ff */
[----:B------:R-:W3:Y:S03]  /*19db0*/  LDSM.16.M88.4 R144, [R0+0x3c00] ;  /* 0x003c00000090783b */ /* 0x000ee60000000200 */
[C---:B------:R-:W-:Y:S03]  /*19dc0*/  HMMA.16816.F32 R24, R124.reuse, R26, RZ ;  /* 0x0000001a7c18723c */ /* 0x040fe600000018ff */
[----:B------:R-:W3:Y:S05]  /*19dd0*/  LDSM.16.M88.4 R148, [R0+0x4000] ;  /* 0x004000000094783b */ /* 0x000eea0000000200 */
[C---:B----4-:R-:W-:Y:S01]  /*19de0*/  HMMA.16816.F32 R28, R124.reuse, R32, RZ ;  /* 0x000000207c1c723c */ /* 0x050fe200000018ff */
[----:B------:R-:W4:Y:S06]  /*19df0*/  LDSM.16.M88.4 R152, [R0+0x4400] ;  /* 0x004400000098783b */ /* 0x000f2c0000000200 */
[----:B------:R-:W4:Y:S01]  /*19e00*/  LDSM.16.M88.4 R156, [R0+0x4800] ;  /* 0x00480000009c783b */ /* 0x000f220000000200 */
[C---:B------:R-:W-:Y:S05]  /*19e10*/  HMMA.16816.F32 R32, R124.reuse, R34, RZ ;  /* 0x000000227c20723c */ /* 0x040fea00000018ff */
[----:B------:R-:W-:Y:S03]  /*19e20*/  LDSM.16.M88.4 R160, [R198+0x6800] ;  /* 0x00680000c6a0783b */ /* 0x000fe60000000200 */
[C---:B-----5:R-:W-:Y:S03]  /*19e30*/  HMMA.16816.F32 R36, R124.reuse, R40, RZ ;  /* 0x000000287c24723c */ /* 0x060fe600000018ff */
[----:B------:R-:W-:Y:S05]  /*19e40*/  LDSM.16.M88.4 R164, [R198+0x6c00] ;  /* 0x006c0000c6a4783b */ /* 0x000fea0000000200 */
[C---:B------:R-:W-:Y:S01]  /*19e50*/  HMMA.16816.F32 R40, R124.reuse, R42, RZ ;  /* 0x0000002a7c28723c */ /* 0x040fe200000018ff */
[----:B------:R-:W5:Y:S06]  /*19e60*/  LD.E R3, desc[UR4][R120.64+0x18c] ;  /* 0x00018c0478037980 */ /* 0x000f6c000c101900 */
[----:B------:R-:W-:Y:S01]  /*19e70*/  LDSM.16.M88.4 R168, [R198+0x7800] ;  /* 0x00780000c6a8783b */ /* 0x000fe20000000200 */
[C---:B------:R-:W-:Y:S05]  /*19e80*/  HMMA.16816.F32 R44, R124.reuse, R48, RZ ;  /* 0x000000307c2c723c */ /* 0x040fea00000018ff */
[----:B------:R-:W-:Y:S03]  /*19e90*/  LDSM.16.M88.4 R172, [R198+0x7c00] ;  /* 0x007c0000c6ac783b */ /* 0x000fe60000000200 */
[C---:B------:R-:W-:Y:S03]  /*19ea0*/  HMMA.16816.F32 R48, R124.reuse, R50, RZ ;  /* 0x000000327c30723c */ /* 0x040fe600000018ff */
[----:B------:R-:W-:Y:S06]  /*19eb0*/  LDSM.16.M88.4 R176, [R198+0x8000] ;  /* 0x00800000c6b0783b */ /* 0x000fec0000000200 */
[----:B------:R-:W-:Y:S01]  /*19ec0*/  LDSM.16.M88.4 R180, [R198+0x8400] ;  /* 0x00840000c6b4783b */ /* 0x000fe20000000200 */
[C---:B-1----:R-:W-:Y:S05]  /*19ed0*/  HMMA.16816.F32 R52, R124.reuse, R56, RZ ;  /* 0x000000387c34723c */ /* 0x042fea00000018ff */
[----:B------:R-:W-:Y:S03]  /*19ee0*/  LDSM.16.M88.4 R184, [R198+0x8800] ;  /* 0x00880000c6b8783b */ /* 0x000fe60000000200 */
[C---:B------:R-:W-:Y:S03]  /*19ef0*/  HMMA.16816.F32 R56, R124.reuse, R58, RZ ;  /* 0x0000003a7c38723c */ /* 0x040fe600000018ff */
[----:B------:R-:W-:Y:S05]  /*19f00*/  LDSM.16.M88.4 R192, [R0+0x7000] ;  /* 0x0070000000c0783b */ /* 0x000fea0000000200 */
[C---:B------:R-:W-:Y:S08]  /*19f10*/  HMMA.16816.F32 R60, R124.reuse, R64, RZ ;  /* 0x000000407c3c723c */ /* 0x040ff000000018ff */
[----:B------:R-:W-:Y:S01]  /*19f20*/  HMMA.16816.F32 R64, R124, R66, RZ ;  /* 0x000000427c40723c */ /* 0x000fe200000018ff */
[----:B------:R-:W1:Y:S07]  /*19f30*/  LDSM.16.M88.4 R124, [R0+0x4c00] ;  /* 0x004c0000007c783b */ /* 0x000e6e0000000200 */
[C---:B--2---:R-:W-:Y:S08]  /*19f40*/  HMMA.16816.F32 R4, R128.reuse, R132, R4 ;  /* 0x000000848004723c */ /* 0x044ff00000001804 */
[C---:B------:R-:W-:Y:S01]  /*19f50*/  HMMA.16816.F32 R8, R128.reuse, R134, R8 ;  /* 0x000000868008723c */ /* 0x040fe20000001808 */
[----:B------:R-:W-:Y:S07]  /*19f60*/  LDSM.16.M88.4 R132, [R199+0x1000] ;  /* 0x00100000c784783b */ /* 0x000fee0000000200 */
[C---:B------:R-:W-:Y:S08]  /*19f70*/  HMMA.16816.F32 R12, R128.reuse, R136, R12 ;  /* 0x00000088800c723c */ /* 0x040ff0000000180c */
        /* <DEDUP_REMOVED lines=13> */
[----:B------:R-:W4:Y:S07]  /*1a050*/  LDSM.16.M88.4 R152, [R198+0x6000] ;  /* 0x00600000c698783b */ /* 0x000f2e0000000200 */
[C---:B------:R-:W-:Y:S08]  /*1a060*/  HMMA.16816.F32 R52, R128.reuse, R156, R52 ;  /* 0x0000009c8034723c */ /* 0x040ff00000001834 */
[C---:B------:R-:W-:Y:S01]  /*1a070*/  HMMA.16816.F32 R56, R128.reuse, R158, R56 ;  /* 0x0000009e8038723c */ /* 0x040fe20000001838 */
[----:B------:R-:W4:Y:S07]  /*1a080*/  LDSM.16.M88.4 R156, [R198+0x6400] ;  /* 0x00640000c69c783b */ /* 0x000f2e0000000200 */
[C---:B-1----:R-:W-:Y:S08]  /*1a090*/  HMMA.16816.F32 R60, R128.reuse, R124, R60 ;  /* 0x0000007c803c723c */ /* 0x042ff0000000183c */
[----:B------:R-:W-:Y:S01]  /*1a0a0*/  HMMA.16816.F32 R64, R128, R126, R64 ;  /* 0x0000007e8040723c */ /* 0x000fe20000001840 */
[----:B------:R-:W-:Y:S06]  /*1a0b0*/  LDSM.16.M88.4 R124, [R188+0x1000] ;  /* 0x00100000bc7c783b */ /* 0x000fec0000000200 */
[----:B------:R-:W1:Y:S01]  /*1a0c0*/  LDSM.16.M88.4 R128, [R0+0x5000] ;  /* 0x005000000080783b */ /* 0x000e620000000200 */
[C---:B--2---:R-:W-:Y:S05]  /*1a0d0*/  HMMA.16816.F32 R4, R132.reuse, R136, R4 ;  /* 0x000000888404723c */ /* 0x044fea0000001804 */
[----:B------:R-:W-:Y:S03]  /*1a0e0*/  LDSM.16.M88.4 R188, [R188+0x2000] ;  /* 0x00200000bcbc783b */ /* 0x000fe60000000200 */
[C---:B------:R-:W-:Y:S03]  /*1a0f0*/  HMMA.16816.F32 R8, R132.reuse, R138, R8 ;  /* 0x0000008a8408723c */ /* 0x040fe60000001808 */
[----:B------:R-:W2:Y:S05]  /*1a100*/  LDSM.16.M88.4 R136, [R0+0x5400] ;  /* 0x005400000088783b */ /* 0x000eaa0000000200 */
[C---:B------:R-:W-:Y:S08]  /*1a110*/  HMMA.16816.F32 R12, R132.reuse, R140, R12 ;  /* 0x0000008c840c723c */ /* 0x040ff0000000180c */
[C---:B------:R-:W-:Y:S01]  /*1a120*/  HMMA.16816.F32 R16, R132.reuse, R142, R16 ;  /* 0x0000008e8410723c */ /* 0x040fe20000001810 */
[----:B------:R-:W2:Y:S07]  /*1a130*/  LDSM.16.M88.4 R140, [R0+0x5800] ;  /* 0x00580000008c783b */ /* 0x000eae0000000200 */
[C---:B---3--:R-:W-:Y:S08]  /*1a140*/  HMMA.16816.F32 R20, R132.reuse, R144, R20 ;  /* 0x000000908414723c */ /* 0x048ff00000001814 */
[C---:B------:R-:W-:Y:S01]  /*1a150*/  HMMA.16816.F32 R24, R132.reuse, R146, R24 ;  /* 0x000000928418723c */ /* 0x040fe20000001818 */
[----:B------:R-:W-:Y:S07]  /*1a160*/  LDSM.16.M88.4 R144, [R0+0x6000] ;  /* 0x006000000090783b */ /* 0x000fee0000000200 */
        /* <DEDUP_REMOVED lines=14> */
[----:B------:R-:W3:Y:S06]  /*1a250*/  LDSM.16.M88.4 R132, [R0+0x5c00] ;  /* 0x005c00000084783b */ /* 0x000eec0000000200 */
[----:B------:R-:W4:Y:S01]  /*1a260*/  LDSM.16.M88.4 R164, [R198+0x7000] ;  /* 0x00700000c6a4783b */ /* 0x000f220000000200 */
[C---:B-1----:R-:W-:Y:S08]  /*1a270*/  HMMA.16816.F32 R4, R124.reuse, R128, R4 ;  /* 0x000000807c04723c */ /* 0x042ff00000001804 */
[C---:B------:R-:W-:Y:S01]  /*1a280*/  HMMA.16816.F32 R8, R124.reuse, R130, R8 ;  /* 0x000000827c08723c */ /* 0x040fe20000001808 */
[----:B------:R-:W1:Y:S07]  /*1a290*/  LDSM.16.M88.4 R128, [R198+0x7400] ;  /* 0x00740000c680783b */ /* 0x000e6e0000000200 */
[C---:B--2---:R-:W-:Y:S08]  /*1a2a0*/  HMMA.16816.F32 R12, R124.reuse, R136, R12 ;  /* 0x000000887c0c723c */ /* 0x044ff0000000180c */
[C---:B------:R-:W-:Y:S01]  /*1a2b0*/  HMMA.16816.F32 R16, R124.reuse, R138, R16 ;  /* 0x0000008a7c10723c */ /* 0x040fe20000001810 */
[----:B------:R-:W2:Y:S07]  /*1a2c0*/  LDSM.16.M88.4 R136, [R198+0x8c00] ;  /* 0x008c0000c688783b */ /* 0x000eae0000000200 */
        /* <DEDUP_REMOVED lines=12> */
[----:B------:R-:W3:Y:S07]  /*1a390*/  LDSM.16.M88.4 R124, [R0+0x7400] ;  /* 0x00740000007c783b */ /* 0x000eee0000000200 */
[C---:B----4-:R-:W-:Y:S08]  /*1a3a0*/  HMMA.16816.F32 R4, R160.reuse, R164, R4 ;  /* 0x000000a4a004723c */ /* 0x050ff00000001804 */
[C---:B------:R-:W-:Y:S08]  /*1a3b0*/  HMMA.16816.F32 R8, R160.reuse, R166, R8 ;  /* 0x000000a6a008723c */ /* 0x040ff00000001808 */
[C---:B-1----:R-:W-:Y:S08]  /*1a3c0*/  HMMA.16816.F32 R12, R160.reuse, R128, R12 ;  /* 0x00000080a00c723c */ /* 0x042ff0000000180c */
        /* <DEDUP_REMOVED lines=11> */
[C---:B--2---:R-:W-:Y:S08]  /*1a480*/  HMMA.16816.F32 R60, R160.reuse, R136, R60 ;  /* 0x00000088a03c723c */ /* 0x044ff0000000183c */
[----:B------:R-:W-:Y:S08]  /*1a490*/  HMMA.16816.F32 R64, R160, R138, R64 ;  /* 0x0000008aa040723c */ /* 0x000ff00000001840 */
[C---:B------:R-:W-:Y:S08]  /*1a4a0*/  HMMA.16816.F32 R4, R188.reuse, R192, R4 ;  /* 0x000000c0bc04723c */ /* 0x040ff00000001804 */
[C---:B------:R-:W-:Y:S08]  /*1a4b0*/  HMMA.16816.F32 R8, R188.reuse, R194, R8 ;  /* 0x000000c2bc08723c */ /* 0x040ff00000001808 */
[C---:B---3--:R-:W-:Y:S03]  /*1a4c0*/  HMMA.16816.F32 R12, R188.reuse, R124, R12 ;  /* 0x0000007cbc0c723c */ /* 0x048fe6000000180c */
[-C--:B-----5:R-:W-:Y:S01]  /*1a4d0*/  FMUL.FTZ R2, R4, R3.reuse ;  /* 0x0000000304027220 */ /* 0x0a0fe20000410000 */
        /* <DEDUP_REMOVED lines=21> */
[----:B------:R3:W2:Y:S01]  /*1a630*/  MUFU.TANH R16, R135 ;  /* 0x0000008700107308 */ /* 0x0006a20000002400 */
[C---:B-1----:R-:W-:Y:S09]  /*1a640*/  HMMA.16816.F32 R20, R188.reuse, R4, R20 ;  /* 0x00000004bc14723c */ /* 0x042ff20000001814 */
[----:B------:R-:W1:Y:S01]  /*1a650*/  MUFU.TANH R128, R128 ;  /* 0x0000008000807308 */ /* 0x000e620000002400 */
[----:B-----5:R-:W5:Y:S01]  /*1a660*/  LDSM.16.M88.4 R8, [R0+0x7c00] ;  /* 0x007c00000008783b */ /* 0x020f620000000200 */
[C---:B------:R-:W-:Y:S08]  /*1a670*/  HMMA.16816.F32 R24, R188.reuse, R6, R24 ;  /* 0x00000006bc18723c */ /* 0x040ff00000001818 */
[----:B------:R-:W1:Y:S01]  /*1a680*/  MUFU.TANH R129, R129 ;  /* 0x0000008100817308 */ /* 0x000e620000002400 */
[----:B------:R-:W4:Y:S09]  /*1a690*/  LDSM.16.M88.4 R4, [R0+0x8000] ;  /* 0x008000000004783b */ /* 0x000f320000000200 */
[----:B------:R-:W1:Y:S01]  /*1a6a0*/  MUFU.TANH R130, R130 ;  /* 0x0000008200827308 */ /* 0x000e620000002400 */
[-C--:B------:R-:W-:Y:S01]  /*1a6b0*/  FMUL.FTZ R20, R20, R3.reuse ;  /* 0x0000000314147220 */ /* 0x080fe20000410000 */
[-C--:B------:R-:W-:Y:S01]  /*1a6c0*/  FMUL.FTZ R21, R21, R3.reuse ;  /* 0x0000000315157220 */ /* 0x080fe20000410000 */
[-C--:B------:R-:W-:Y:S01]  /*1a6d0*/  FMUL.FTZ R22, R22, R3.reuse ;  /* 0x0000000316167220 */ /* 0x080fe20000410000 */
[-C--:B------:R-:W-:Y:S06]  /*1a6e0*/  FMUL.FTZ R23, R23, R3.reuse ;  /* 0x0000000317177220 */ /* 0x080fec0000410000 */
[----:B------:R-:W1:Y:S01]  /*1a6f0*/  MUFU.TANH R131, R131 ;  /* 0x0000008300837308 */ /* 0x000e620000002400 */
[-C--:B---3--:R-:W-:Y:S01]  /*1a700*/  FMUL.FTZ R135, R24, R3.reuse ;  /* 0x0000000318877220 */ /* 0x088fe20000410000 */
[-C--:B------:R-:W-:Y:S01]  /*1a710*/  FMUL.FTZ R25, R25, R3.reuse ;  /* 0x0000000319197220 */ /* 0x080fe20000410000 */
[-C--:B------:R-:W-:Y:S01]  /*1a720*/  FMUL.FTZ R26, R26, R3.reuse ;  /* 0x000000031a1a7220 */ /* 0x080fe20000410000 */
[-C--:B------:R-:W-:Y:S06]  /*1a730*/  FMUL.FTZ R27, R27, R3.reuse ;  /* 0x000000031b1b7220 */ /* 0x080fec0000410000 */
[----:B------:R3:W1:Y:S10]  /*1a740*/  MUFU.TANH R24, R135 ;  /* 0x0000008700187308 */ /* 0x0006740000002400 */
        /* <DEDUP_REMOVED lines=13> */
[----:B------:R-:W2:Y:S02]  /*1a820*/  LDSM.16.M88.4 R4, [R0+0x8800] ;  /* 0x008800000004783b */ /* 0x000ea40000000200 */
[-C--:B---3--:R-:W-:Y:S01]  /*1a830*/  FMUL.FTZ R135, R32, R3.reuse ;  /* 0x0000000320877220 */ /* 0x088fe20000410000 */
[-C--:B------:R-:W-:Y:S01]  /*1a840*/  FMUL.FTZ R33, R33, R3.reuse ;  /* 0x0000000321217220 */ /* 0x080fe20000410000 */
[-C--:B------:R-:W-:Y:S03]  /*1a850*/  FMUL.FTZ R34, R34, R3.reuse ;  /* 0x0000000322227220 */ /* 0x080fe60000410000 */
[----:B------:R-:W3:Y:S01]  /*1a860*/  MUFU.TANH R17, R17 ;  /* 0x0000001100117308 */ /* 0x000ee20000002400 */
[-C--:B------:R-:W-:Y:S01]  /*1a870*/  FMUL.FTZ R35, R35, R3.reuse ;  /* 0x0000000323237220 */ /* 0x080fe20000410000 */
[-C--:B------:R-:W-:Y:S01]  /*1a880*/  FMUL.FTZ R195, R36, R3.reuse ;  /* 0x0000000324c37220 */ /* 0x080fe20000410000 */
[-C--:B------:R-:W-:Y:S01]  /*1a890*/  FMUL.FTZ R36, R37, R3.reuse ;  /* 0x0000000325247220 */ /* 0x080fe20000410000 */
[-C--:B------:R-:W-:Y:S06]  /*1a8a0*/  FMUL.FTZ R37, R39, R3.reuse ;  /* 0x0000000327257220 */ /* 0x080fec0000410000 */
[----:B------:R1:W1:Y:S01]  /*1a8b0*/  MUFU.TANH R32, R135 ;  /* 0x0000008700207308 */ /* 0x0002620000002400 */
        /* <DEDUP_REMOVED lines=13> */
[C---:B--2---:R-:W-:Y:S05]  /*1a990*/  HMMA.16816.F32 R52, R188.reuse, R4, R52 ;  /* 0x00000004bc34723c */ /* 0x044fea0000001834 */
[-C--:B------:R-:W-:Y:S03]  /*1a9a0*/  FMUL.FTZ R43, R44, R3.reuse ;  /* 0x000000032c2b7220 */ /* 0x080fe60000410000 */
[----:B------:R-:W2:Y:S01]  /*1a9b0*/  MUFU.TANH R21, R21 ;  /* 0x0000001500157308 */ /* 0x000ea20000002400 */
[-C--:B------:R-:W-:Y:S01]  /*1a9c0*/  FMUL.FTZ R44, R45, R3.reuse ;  /* 0x000000032d2c7220 */ /* 0x080fe20000410000 */
[C---:B------:R-:W-:Y:S03]  /*1a9d0*/  HMMA.16816.F32 R56, R188.reuse, R6, R56 ;  /* 0x00000006bc38723c */ /* 0x040fe60000001838 */
[-C--:B------:R-:W-:Y:S01]  /*1a9e0*/  FMUL.FTZ R45, R46, R3.reuse ;  /* 0x000000032e2d7220 */ /* 0x080fe20000410000 */
[-C--:B------:R-:W-:Y:S01]  /*1a9f0*/  FMUL.FTZ R46, R47, R3.reuse ;  /* 0x000000032f2e7220 */ /* 0x080fe20000410000 */
[-C--:B------:R-:W-:Y:S03]  /*1aa00*/  FMUL.FTZ R4, R48, R3.reuse ;  /* 0x0000000330047220 */ /* 0x080fe60000410000 */
[----:B------:R-:W2:Y:S01]  /*1aa10*/  MUFU.TANH R22, R22 ;  /* 0x0000001600167308 */ /* 0x000ea20000002400 */
[-C--:B------:R-:W-:Y:S01]  /*1aa20*/  FMUL.FTZ R47, R49, R3.reuse ;  /* 0x00000003312f7220 */ /* 0x080fe20000410000 */
[-C--:B------:R-:W-:Y:S01]  /*1aa30*/  FMUL.FTZ R48, R50, R3.reuse ;  /* 0x0000000332307220 */ /* 0x080fe20000410000 */
[-C--:B------:R-:W-:Y:S01]  /*1aa40*/  FMUL.FTZ R49, R51, R3.reuse ;  /* 0x0000000333317220 */ /* 0x080fe20000410000 */
[-C--:B------:R-:W-:Y:S01]  /*1aa50*/  FMUL.FTZ R50, R52, R3.reuse ;  /* 0x0000000334327220 */ /* 0x080fe20000410000 */
[-C--:B------:R-:W-:Y:S01]  /*1aa60*/  FMUL.FTZ R51, R53, R3.reuse ;  /* 0x0000000335337220 */ /* 0x080fe20000410000 */
[-C--:B------:R-:W-:Y:S04]  /*1aa70*/  FMUL.FTZ R52, R54, R3.reuse ;  /* 0x0000000336347220 */ /* 0x080fe80000410000 */
[----:B------:R-:W2:Y:S01]  /*1aa80*/  MUFU.TANH R23, R23 ;  /* 0x0000001700177308 */ /* 0x000ea20000002400 */
[-C--:B------:R-:W-:Y:S01]  /*1aa90*/  FMUL.FTZ R53, R55, R3.reuse ;  /* 0x0000000337357220 */ /* 0x080fe20000410000 */
[-C--:B-1----:R-:W-:Y:S01]  /*1aaa0*/  FMUL.FTZ R135, R56, R3.reuse ;  /* 0x0000000338877220 */ /* 0x082fe20000410000 */
[-C--:B------:R-:W-:Y:S01]  /*1aab0*/  FMUL.FTZ R57, R57, R3.reuse ;  /* 0x0000000339397220 */ /* 0x080fe20000410000 */
[-C--:B------:R-:W-:Y:S06]  /*1aac0*/  FMUL.FTZ R58, R58, R3.reuse ;  /* 0x000000033a3a7220 */ /* 0x080fec0000410000 */
[----:B------:R-:W1:Y:S01]  /*1aad0*/  MUFU.TANH R25, R25 ;  /* 0x0000001900197308 */ /* 0x000e620000002400 */
[-C--:B------:R-:W-:Y:S01]  /*1aae0*/  FMUL.FTZ R59, R59, R3.reuse ;  /* 0x000000033b3b7220 */ /* 0x080fe20000410000 */
[C---:B-----5:R-:W-:Y:S08]  /*1aaf0*/  HMMA.16816.F32 R60, R188.reuse, R8, R60 ;  /* 0x00000008bc3c723c */ /* 0x060ff0000000183c */
[----:B------:R-:W1:Y:S01]  /*1ab00*/  MUFU.TANH R26, R26 ;  /* 0x0000001a001a7308 */ /* 0x000e620000002400 */
[----:B------:R-:W-:Y:S09]  /*1ab10*/  HMMA.16816.F32 R64, R188, R10, R64 ;  /* 0x0000000abc40723c */ /* 0x000ff20000001840 */
        /* <DEDUP_REMOVED lines=47> */
[----:B------:R1:W1:Y:S01]  /*1ae10*/  MUFU.TANH R146, R67 ;  /* 0x0000004300927308 */ /* 0x0002620000002400 */
[----:B--234-:R-:W-:Y:S05]  /*1ae20*/  @!P0 BRA `(.L_x_2262) ;  /* 0x0000000800548947 */ /* 0x01cfea0003800000 */
[----:B------:R-:W-:Y:S01]  /*1ae30*/  ISETP.NE.U32.AND P3, PT, R220, RZ, PT ;  /* 0x000000ffdc00720c */ /* 0x000fe20003f65070 */
[----:B------:R-:W-:Y:S01]  /*1ae40*/  BSSY.RECONVERGENT B0, `(.L_x_2263) ;  /* 0x000004c000007945 */ /* 0x000fe20003800200 */
[----:B-1----:R-:W-:Y:S02]  /*1ae50*/  IMAD.SHL.U32 R0, R200, 0x40, RZ ;  /* 0x00000040c8007824 */ /* 0x002fe400078e00ff */
        /* <DEDUP_REMOVED lines=74> */
.L_x_2264:
[----:B------:R-:W-:Y:S05]  /*1b300*/  BSYNC.RECONVERGENT B0 ;  /* 0x0000000000007941 */ /* 0x000fea0003800200 */
.L_x_2263:
        /* <DEDUP_REMOVED lines=71> */
.L_x_2262:
[----:B------:R-:W-:Y:S05]  /*1b780*/  BSYNC.RECONVERGENT B1 ;  /* 0x0000000000017941 */ /* 0x000fea0003800200 */
.L_x_2261:
[----:B------:R-:W3:Y:S01]  /*1b790*/  LD.E R3, desc[UR4][R120.64+0xdc] ;  /* 0x0000dc0478037980 */ /* 0x000ee2000c101900 */
[C---:B-1----:R-:W-:Y:S01]  /*1b7a0*/  VIADD R0, R230.reuse, 0xffffffc0 ;  /* 0xffffffc0e6007836 */ /* 0x042fe20000000000 */
[CC--:B------:R-:W-:Y:S01]  /*1b7b0*/  ISETP.GE.AND P0, PT, R230.reuse, R225.reuse, PT ;  /* 0x000000e1e600720c */ /* 0x0c0fe20003f06270 */
[C---:B------:R-:W-:Y:S02]  /*1b7c0*/  VIADD R145, R230.reuse, 0xffffffc1 ;  /* 0xffffffc1e6917836 */ /* 0x040fe40000000000 */
[----:B------:R-:W-:Y:S01]  /*1b7d0*/  VIADD R127, R230, 0xffffffc8 ;  /* 0xffffffc8e67f7836 */ /* 0x000fe20000000000 */
[-C--:B------:R-:W-:Y:S01]  /*1b7e0*/  ISETP.GE.AND P1, PT, R0, R225.reuse, PT ;  /* 0x000000e10000720c */ /* 0x080fe20003f26270 */
[----:B------:R-:W-:Y:S01]  /*1b7f0*/  VIADD R67, R230, 0xffffffd1 ;  /* 0xffffffd1e6437836 */ /* 0x000fe20000000000 */
[-C--:B------:R-:W-:Y:S01]  /*1b800*/  ISETP.GE.AND P4, PT, R0, R224.reuse, PT ;  /* 0x000000e00000720c */ /* 0x080fe20003f86270 */
[----:B------:R-:W-:Y:S01]  /*1b810*/  VIADD R126, R230, 0xffffffc9 ;  /* 0xffffffc9e67e7836 */ /* 0x000fe20000000000 */
[----:B------:R-:W-:Y:S01]  /*1b820*/  FSEL R161, R2, -INF , P1 ;  /* 0xff80000002a17808 */ /* 0x000fe20000800000 */
[C---:B------:R-:W-:Y:S01]  /*1b830*/  VIADD R124, R230.reuse, 0xffffffd8 ;  /* 0xffffffd8e67c7836 */ /* 0x040fe20000000000 */
[-C--:B------:R-:W-:Y:S01]  /*1b840*/  ISETP.GE.AND P1, PT, R145, R224.reuse, PT ;  /* 0x000000e09100720c */ /* 0x080fe20003f26270 */
[C---:B------:R-:W-:Y:S01]  /*1b850*/  VIADD R125, R230.reuse, 0xffffffd0 ;  /* 0xffffffd0e67d7836 */ /* 0x040fe20000000000 */
[----:B------:R-:W-:Y:S01]  /*1b860*/  FSEL R148, R129, -INF , P4 ;  /* 0xff80000081947808 */ /* 0x000fe20002000000 */
        /* <DEDUP_REMOVED lines=9> */
[-C--:B------:R-:W-:Y:S01]  /*1b900*/  ISETP.GE.AND P1, PT, R67, R225.reuse, PT ;  /* 0x000000e14300720c */ /* 0x080fe20003f26270 */
[C---:B------:R-:W-:Y:S01]  /*1b910*/  VIADD R61, R230.reuse, 0xfffffff0 ;  /* 0xfffffff0e63d7836 */ /* 0x040fe20000000000 */
[----:B------:R-:W-:Y:S01]  /*1b920*/  FSEL R195, R195, -INF , P0 ;  /* 0xff800000c3c37808 */ /* 0x000fe20000000000 */
[C---:B------:R-:W-:Y:S01]  /*1b930*/  VIADD R59, R230.reuse, 0xfffffff1 ;  /* 0xfffffff1e63b7836 */ /* 0x040fe20000000000 */
[CC--:B------:R-:W-:Y:S01]  /*1b940*/  ISETP.GE.AND P0, PT, R230.reuse, R224.reuse, PT ;  /* 0x000000e0e600720c */ /* 0x0c0fe20003f06270 */
[----:B------:R-:W-:Y:S01]  /*1b950*/  VIADD R58, R230, 0xfffffff8 ;  /* 0xfffffff8e63a7836 */ /* 0x000fe20000000000 */
[----:B------:R-:W-:Y:S01]  /*1b960*/  FSEL R156, R132, -INF , P4 ;  /* 0xff800000849c7808 */ /* 0x000fe20002000000 */
[C---:B------:R-:W-:Y:S01]  /*1b970*/  VIADD R57, R230.reuse, 0xfffffff9 ;  /* 0xfffffff9e6397836 */ /* 0x040fe20000000000 */
[----:B------:R-:W-:Y:S01]  /*1b980*/  FSEL R152, R13, -INF , P1 ;  /* 0xff8000000d987808 */ /* 0x000fe20000800000 */
[----:B------:R-:W-:Y:S01]  /*1b990*/  VIADD R56, R230, 0x1 ;  /* 0x00000001e6387836 */ /* 0x000fe20000000000 */
[-C--:B------:R-:W-:Y:S01]  /*1b9a0*/  ISETP.GE.AND P1, PT, R124, R225.reuse, PT ;  /* 0x000000e17c00720c */ /* 0x080fe20003f26270 */
[C---:B------:R-:W-:Y:S01]  /*1b9b0*/  VIADD R55, R230.reuse, 0x8 ;  /* 0x00000008e6377836 */ /* 0x040fe20000000000 */
[-C--:B------:R-:W-:Y:S01]  /*1b9c0*/  ISETP.GE.AND P4, PT, R125, R225.reuse, PT ;  /* 0x000000e17d00720c */ /* 0x080fe20003f86270 */
[----:B--2---:R-:W-:Y:S01]  /*1b9d0*/  VIADD R10, R230, 0x11 ;  /* 0x00000011e60a7836 */ /* 0x004fe20000000000 */
[----:B------:R-:W-:Y:S01]  /*1b9e0*/  FSEL R191, R38, -INF , P0 ;  /* 0xff80000026bf7808 */ /* 0x000fe20000000000 */
[C---:B------:R-:W-:Y:S01]  /*1b9f0*/  VIADD R54, R230.reuse, 0x9 ;  /* 0x00000009e6367836 */ /* 0x040fe20000000000 */
[-C--:B------:R-:W-:Y:S01]  /*1ba00*/  ISETP.GE.AND P0, PT, R145, R225.reuse, PT ;  /* 0x000000e19100720c */ /* 0x080fe20003f06270 */
[----:B------:R-:W-:Y:S01]  /*1ba10*/  VIADD R11, R230, 0x10 ;  /* 0x00000010e60b7836 */ /* 0x000fe20000000000 */
        /* <DEDUP_REMOVED lines=15> */
[----:B------:R-:W-:Y:S01]  /*1bb10*/  VIADD R228, R228, 0xffffff80 ;  /* 0xffffff80e4e47836 */ /* 0x000fe20000000000 */
        /* <DEDUP_REMOVED lines=14> */
[----:B------:R-:W-:Y:S01]  /*1bc00*/  FSEL R130, R14, -INF , P0 ;  /* 0xff8000000e827808 */ /* 0x000fe20000000000 */
[----:B------:R-:W-:Y:S01]  /*1bc10*/  VIADD R14, R230, 0x31 ;  /* 0x00000031e60e7836 */ /* 0x000fe20000000000 */
[-C--:B------:R-:W-:Y:S02]  /*1bc20*/  ISETP.GE.AND P0, PT, R65, R225.reuse, PT ;  /* 0x000000e14100720c */ /* 0x080fe40003f06270 */
[----:B------:R-:W-:Y:S02]  /*1bc30*/  FSEL R245, R24, -INF , P4 ;  /* 0xff80000018f57808 */ /* 0x000fe40002000000 */
        /* <DEDUP_REMOVED lines=14> */
[CC--:B------:R-:W-:Y:S02]  /*1bd20*/  ISETP.GE.AND P1, PT, R56.reuse, R224.reuse, PT ;  /* 0x000000e03800720c */ /* 0x0c0fe40003f26270 */
        /* <DEDUP_REMOVED lines=24> */
[----:B------:R-:W-:Y:S02]  /*1beb0*/  ISETP.GE.AND P1, PT, R8, R224, PT ;  /* 0x000000e00800720c */ /* 0x000fe40003f26270 */
[----:B------:R-:W-:Y:S02]  /*1bec0*/  FSEL R35, R35, -INF , P0 ;  /* 0xff80000023237808 */ /* 0x000fe40000000000 */
[----:B------:R-:W-:Y:S02]  /*1bed0*/  ISETP.GE.AND P0, PT, R55, R225, PT ;  /* 0x000000e13700720c */ /* 0x000fe40003f06270 */
[----:B------:R-:W-:Y:S02]  /*1bee0*/  FSEL R46, R46, -INF , P4 ;  /* 0xff8000002e2e7808 */ /* 0x000fe40002000000 */
[----:B------:R-:W-:Y:S02]  /*1bef0*/  FSEL R157, R49, -INF , P1 ;  /* 0xff800000319d7808 */ /* 0x000fe40000800000 */
[C---:B------:R-:W-:Y:S02]  /*1bf00*/  ISETP.GE.AND P6, PT, R0.reuse, R222, PT ;  /* 0x000000de0000720c */ /* 0x040fe40003fc6270 */
[----:B------:R-:W-:Y:S01]  /*1bf10*/  ISETP.GE.AND P5, PT, R0, R223, PT ;  /* 0x000000df0000720c */ /* 0x000fe20003fa6270 */
        /* <DEDUP_REMOVED lines=22> */
[-C--:B------:R-:W-:Y:S02]  /*1c080*/  ISETP.GE.AND P0, PT, R7, R225.reuse, PT ;  /* 0x000000e10700720c */ /* 0x080fe40003f06270 */
[----:B------:R-:W-:Y:S02]  /*1c090*/  FSEL R137, R137, -INF , P1 ;  /* 0xff80000089897808 */ /* 0x000fe40000800000 */
[----:B------:R-:W-:Y:S02]  /*1c0a0*/  FSEL R191, R191, -INF , !P4 ;  /* 0xff800000bfbf7808 */ /* 0x000fe40006000000 */
[-C--:B------:R-:W-:Y:S02]  /*1c0b0*/  ISETP.GE.AND P1, PT, R14, R225.reuse, PT ;  /* 0x000000e10e00720c */ /* 0x080fe40003f26270 */
        /* <DEDUP_REMOVED lines=8> */
[CC--:B------:R-:W-:Y:S01]  /*1c140*/  ISETP.GE.AND P0, PT, R230.reuse, R222.reuse, PT ;  /* 0x000000dee600720c */ /* 0x0c0fe20003f06270 */
[----:B------:R-:W-:Y:S01]  /*1c150*/  VIADD R230, R230, 0xffffff80 ;  /* 0xffffff80e6e67836 */ /* 0x000fe20000000000 */
[----:B------:R-:W-:Y:S02]  /*1c160*/  FSEL R20, R143, -INF , P1 ;  /* 0xff8000008f147808 */ /* 0x000fe40000800000 */
[----:B------:R-:W-:Y:S02]  /*1c170*/  FSEL R142, R142, -INF , P4 ;  /* 0xff8000008e8e7808 */ /* 0x000fe40002000000 */
[----:B------:R-:W-:Y:S02]  /*1c180*/  ISETP.GE.AND P4, PT, R145, R222, PT ;  /* 0x000000de9100720c */ /* 0x000fe40003f86270 */
[----:B------:R-:W-:Y:S02]  /*1c190*/  ISETP.GE.AND P1, PT, R2, R224, PT ;  /* 0x000000e00200720c */ /* 0x000fe40003f26270 */
[----:B------:R-:W-:Y:S02]  /*1c1a0*/  FSEL R195, R195, -INF , !P0 ;  /* 0xff800000c3c37808 */ /* 0x000fe40004000000 */
[----:B------:R-:W-:Y:S02]  /*1c1b0*/  ISETP.GE.AND P0, PT, R28, R225, PT ;  /* 0x000000e11c00720c */ /* 0x000fe40003f06270 */
[----:B------:R-:W-:Y:S02]  /*1c1c0*/  FSEL R23, R160, -INF , !P4 ;  /* 0xff800000a0177808 */ /* 0x000fe40006000000 */
[----:B------:R-:W-:Y:S02]  /*1c1d0*/  FSEL R144, R144, -INF , P1 ;  /* 0xff80000090907808 */ /* 0x000fe40000800000 */
[-C--:B------:R-:W-:Y:S02]  /*1c1e0*/  ISETP.GE.AND P1, PT, R127, R222.reuse, PT ;  /* 0x000000de7f00720c */ /* 0x080fe40003f26270 */
[----:B------:R-:W-:Y:S02]  /*1c1f0*/  ISETP.GE.AND P4, PT, R126, R222, PT ;  /* 0x000000de7e00720c */ /* 0x000fe40003f86270 */
[----:B------:R-:W-:Y:S02]  /*1c200*/  FSEL R60, R60, -INF , P0 ;  /* 0xff8000003c3c7808 */ /* 0x000fe40000000000 */
[----:B------:R-:W-:Y:S02]  /*1c210*/  ISETP.GE.AND P0, PT, R14, R224, PT ;  /* 0x000000e00e00720c */ /* 0x000fe40003f06270 */
[----:B------:R-:W-:Y:S02]  /*1c220*/  FSEL R13, R158, -INF , !P1 ;  /* 0xff8000009e0d7808 */ /* 0x000fe40004800000 */
[----:B------:R-:W-:Y:S02]  /*1c230*/  FSEL R21, R156, -INF , !P4 ;  /* 0xff8000009c157808 */ /* 0x000fe40006000000 */
[----:B------:R-:W-:Y:S02]  /*1c240*/  FSEL R4, R148, -INF , !P5 ;  /* 0xff80000094047808 */ /* 0x000fe40006800000 */
[----:B------:R-:W-:Y:S02]  /*1c250*/  ISETP.GE.AND P4, PT, R67, R222, PT ;  /* 0x000000de4300720c */ /* 0x000fe40003f86270 */
[-C--:B------:R-:W-:Y:S02]  /*1c260*/  ISETP.GE.AND P5, PT, R126, R223.reuse, PT ;  /* 0x000000df7e00720c */ /* 0x080fe40003fa6270 */
[-C--:B------:R-:W-:Y:S02]  /*1c270*/  ISETP.GE.AND P1, PT, R125, R223.reuse, PT ;  /* 0x000000df7d00720c */ /* 0x080fe40003f26270 */
[----:B------:R-:W-:Y:S02]  /*1c280*/  FSEL R16, R141, -INF , P0 ;  /* 0xff8000008d107808 */ /* 0x000fe40000000000 */
[----:B------:R-:W-:Y:S02]  /*1c290*/  ISETP.GE.AND P0, PT, R12, R224, PT ;  /* 0x000000e00c00720c */ /* 0x000fe40003f06270 */
[----:B------:R-:W-:Y:S02]  /*1c2a0*/  FSEL R17, R134, -INF , !P5 ;  /* 0xff80000086117808 */ /* 0x000fe40006800000 */
[----:B------:R-:W-:Y:S02]  /*1c2b0*/  FSEL R43, R152, -INF , !P4 ;  /* 0xff800000982b7808 */ /* 0x000fe40006000000 */
[----:B------:R-:W-:Y:S02]  /*1c2c0*/  FSEL R41, R130, -INF , !P1 ;  /* 0xff80000082297808 */ /* 0x000fe40004800000 */
[-C--:B------:R-:W-:Y:S02]  /*1c2d0*/  ISETP.GE.AND P5, PT, R124, R222.reuse, PT ;  /* 0x000000de7c00720c */ /* 0x080fe40003fa6270 */
[CC--:B------:R-:W-:Y:S02]  /*1c2e0*/  ISETP.GE.AND P4, PT, R65.reuse, R222.reuse, PT ;  /* 0x000000de4100720c */ /* 0x0c0fe40003f86270 */
[-C--:B------:R-:W-:Y:S02]  /*1c2f0*/  ISETP.GE.AND P1, PT, R65, R223.reuse, PT ;  /* 0x000000df4100720c */ /* 0x080fe40003f26270 */
[----:B------:R-:W-:Y:S02]  /*1c300*/  FSEL R25, R161, -INF , !P6 ;  /* 0xff800000a1197808 */ /* 0x000fe40007000000 */
[----:B------:R-:W-:Y:S02]  /*1c310*/  FSEL R52, R146, -INF , P0 ;  /* 0xff80000092347808 */ /* 0x000fe40000000000 */
[-C--:B------:R-:W-:Y:S02]  /*1c320*/  ISETP.GE.AND P0, PT, R145, R223.reuse, PT ;  /* 0x000000df9100720c */ /* 0x080fe40003f06270 */
[-C--:B------:R-:W-:Y:S02]  /*1c330*/  ISETP.GE.AND P6, PT, R127, R223.reuse, PT ;  /* 0x000000df7f00720c */ /* 0x080fe40003fc6270 */
[----:B------:R-:W-:Y:S02]  /*1c340*/  FSEL R49, R38, -INF , !P1 ;  /* 0xff80000026317808 */ /* 0x000fe40004800000 */
[----:B------:R-:W-:Y:S02]  /*1c350*/  FSEL R50, R150, -INF , !P5 ;  /* 0xff80000096327808 */ /* 0x000fe40006800000 */
[----:B------:R-:W-:Y:S02]  /*1c360*/  FSEL R48, R132, -INF , !P4 ;  /* 0xff80000084307808 */ /* 0x000fe40006000000 */
[-C--:B------:R-:W-:Y:S02]  /*1c370*/  ISETP.GE.AND P5, PT, R66, R223.reuse, PT ;  /* 0x000000df4200720c */ /* 0x080fe40003fa6270 */
[-C--:B------:R-:W-:Y:S02]  /*1c380*/  ISETP.GE.AND P4, PT, R64, R222.reuse, PT ;  /* 0x000000de4000720c */ /* 0x080fe40003f86270 */
[-C--:B------:R-:W-:Y:S02]  /*1c390*/  ISETP.GE.AND P1, PT, R63, R222.reuse, PT ;  /* 0x000000de3f00720c */ /* 0x080fe40003f26270 */
[----:B------:R-:W-:Y:S02]  /*1c3a0*/  FSEL R15, R147, -INF , !P0 ;  /* 0xff800000930f7808 */ /* 0x000fe40004000000 */
[----:B------:R-:W-:Y:S02]  /*1c3b0*/  FSEL R19, R133, -INF , !P6 ;  /* 0xff80000085137808 */ /* 0x000fe40007000000 */
[-C--:B------:R-:W-:Y:S02]  /*1c3c0*/  ISETP.GE.AND P0, PT, R125, R222.reuse, PT ;  /* 0x000000de7d00720c */ /* 0x080fe40003f06270 */
[-C--:B------:R-:W-:Y:S02]  /*1c3d0*/  ISETP.GE.AND P6, PT, R67, R223.reuse, PT ;  /* 0x000000df4300720c */ /* 0x080fe40003fc6270 */
[----:B------:R-:W-:Y:S02]  /*1c3e0*/  FSEL R249, R22, -INF , !P5 ;  /* 0xff80000016f97808 */ /* 0x000fe40006800000 */
[----:B------:R-:W-:Y:S02]  /*1c3f0*/  FSEL R251, R251, -INF , !P4 ;  /* 0xff800000fbfb7808 */ /* 0x000fe40006000000 */
[----:B------:R-:W-:Y:S02]  /*1c400*/  FSEL R245, R245, -INF , !P1 ;  /* 0xff800000f5f57808 */ /* 0x000fe40004800000 */
[CC--:B------:R-:W-:Y:S02]  /*1c410*/  ISETP.GE.AND P4, PT, R62.reuse, R222.reuse, PT ;  /* 0x000000de3e00720c */ /* 0x0c0fe40003f86270 */
        /* <DEDUP_REMOVED lines=50> */
[C---:B------:R-:W-:Y:S02]  /*1c740*/  ISETP.GE.AND P1, PT, R6.reuse, R222, PT ;  /* 0x000000de0600720c */ /* 0x040fe40003f26270 */
[----:B------:R-:W-:Y:S02]  /*1c750*/  ISETP.GE.AND P5, PT, R6, R223, PT ;  /* 0x000000df0600720c */ /* 0x000fe40003fa6270 */
[----:B------:R-:W-:Y:S02]  /*1c760*/  FMNMX3.FTZ R8, R122, R25, R23, !PT ;  /* 0x000000197a087276 */ /* 0x000fe40007810017 */
[----:B------:R-:W-:Y:S02]  /*1c770*/  FMNMX3.FTZ R6, R123, R4, R15, !PT ;  /* 0x000000047b067276 */ /* 0x000fe4000781000f */
[----:B------:R-:W-:Y:S02]  /*1c780*/  FSEL R173, R42, -INF , !P6 ;  /* 0xff8000002aad7808 */ /* 0x000fe40007000000 */
[----:B------:R-:W-:Y:S02]  /*1c790*/  FSEL R175, R175, -INF , !P0 ;  /* 0xff800000afaf7808 */ /* 0x000fe40004000000 */
[----:B------:R-:W-:Y:S02]  /*1c7a0*/  ISETP.GE.AND P0, PT, R10, R223, PT ;  /* 0x000000df0a00720c */ /* 0x000fe40003f06270 */
[-C--:B------:R-:W-:Y:S02]  /*1c7b0*/  ISETP.GE.AND P6, PT, R9, R222.reuse, PT ;  /* 0x000000de0900720c */ /* 0x080fe40003fc6270 */
[----:B------:R-:W-:Y:S02]  /*1c7c0*/  FMNMX3.FTZ R8, R8, R13, R21, !PT ;  /* 0x0000000d08087276 */ /* 0x000fe40007810015 */
[----:B------:R-:W-:Y:S02]  /*1c7d0*/  FMNMX3.FTZ R6, R6, R19, R17, !PT ;  /* 0x0000001306067276 */ /* 0x000fe40007810011 */
[----:B------:R-:W-:Y:S02]  /*1c7e0*/  FSEL R163, R46, -INF , !P0 ;  /* 0xff8000002ea37808 */ /* 0x000fe40004000000 */
[----:B------:R-:W-:Y:S01]  /*1c7f0*/  FSEL R165, R165, -INF , !P6 ;  /* 0xff800000a5a57808 */ /* 0x000fe20007000000 */
[----:B------:R-:W-:Y:S01]  /*1c800*/  LDSM.16.MT88.4 R44, [R197+0xd000] ;  /* 0x00d00000c52c783b */ /* 0x000fe20000004200 */
        /* <DEDUP_REMOVED lines=20> */
[CC--:B------:R-:W-:Y:S02]  /*1c950*/  ISETP.GE.AND P1, PT, R0.reuse, R222.reuse, PT ;  /* 0x000000de0000720c */ /* 0x0c0fe40003f26270 */
[----:B------:R-:W-:Y:S02]  /*1c960*/  ISETP.GE.AND P6, PT, R0, R223, PT ;  /* 0x000000df0000720c */ /* 0x000fe40003fc6270 */
[----:B------:R-:W-:Y:S02]  /*1c970*/  FSEL R157, R157, -INF , !P4 ;  /* 0xff8000009d9d7808 */ /* 0x000fe40006000000 */
[----:B------:R-:W-:Y:S02]  /*1c980*/  FMNMX3.FTZ R0, R6, R167, R163, !PT ;  /* 0x000000a706007276 */ /* 0x000fe400078100a3 */
[----:B------:R-:W-:Y:S02]  /*1c990*/  FMNMX3.FTZ R8, R8, R171, R169, !PT ;  /* 0x000000ab08087276 */ /* 0x000fe400078100a9 */
[-C--:B------:R-:W-:Y:S02]  /*1c9a0*/  ISETP.GE.AND P4, PT, R5, R222.reuse, PT ;  /* 0x000000de0500720c */ /* 0x080fe40003f86270 */
[----:B------:R-:W-:Y:S02]  /*1c9b0*/  FSEL R155, R155, -INF , !P0 ;  /* 0xff8000009b9b7808 */ /* 0x000fe40004000000 */
[----:B------:R-:W-:Y:S02]  /*1c9c0*/  ISETP.GE.AND P0, PT, R5, R223, PT ;  /* 0x000000df0500720c */ /* 0x000fe40003f06270 */
[----:B------:R-:W-:Y:S02]  /*1c9d0*/  FSEL R147, R53, -INF , !P5 ;  /* 0xff80000035937808 */ /* 0x000fe40006800000 */
[----:B------:R-:W-:Y:S02]  /*1c9e0*/  FMNMX3.FTZ R0, R0, R159, R157, !PT ;  /* 0x0000009f00007276 */ /* 0x000fe4000781009d */
[----:B------:R-:W-:Y:S02]  /*1c9f0*/  FMNMX3.FTZ R6, R8, R165, R161, !PT ;  /* 0x000000a508067276 */ /* 0x000fe400078100a1 */
[----:B------:R-:W-:Y:S02]  /*1ca00*/  FSEL R149, R149, -INF , !P4 ;  /* 0xff80000095957808 */ /* 0x000fe40006000000 */
[----:B------:R-:W-:Y:S02]  /*1ca10*/  FSEL R145, R136, -INF , !P1 ;  /* 0xff80000088917808 */ /* 0x000fe40004800000 */
[-C--:B------:R-:W-:Y:S02]  /*1ca20*/  ISETP.GE.AND P4, PT, R28, R223.reuse, PT ;  /* 0x000000df1c00720c */ /* 0x080fe40003f86270 */
[-C--:B------:R-:W-:Y:S02]  /*1ca30*/  ISETP.GE.AND P1, PT, R14, R222.reuse, PT ;  /* 0x000000de0e00720c */ /* 0x080fe40003f26270 */
[-C--:B------:R-:W-:Y:S02]  /*1ca40*/  ISETP.GE.AND P5, PT, R28, R222.reuse, PT ;  /* 0x000000de1c00720c */ /* 0x080fe40003fa6270 */
[----:B------:R-:W-:Y:S01]  /*1ca50*/  FSEL R143, R18, -INF , !P0 ;  /* 0xff800000128f7808 */ /* 0x000fe20004000000 */
[----:B------:R-:W-:Y:S01]  /*1ca60*/  LDSM.16.MT88.4 R28, [R197+0xb000] ;  /* 0x00b00000c51c783b */ /* 0x000fe20000004200 */
[----:B------:R-:W-:Y:S02]  /*1ca70*/  ISETP.GE.AND P0, PT, R14, R223, PT ;  /* 0x000000df0e00720c */ /* 0x000fe40003f06270 */
[----:B------:R-:W-:Y:S02]  /*1ca80*/  FSEL R141, R137, -INF , !P6 ;  /* 0xff800000898d7808 */ /* 0x000fe40007000000 */
[----:B------:R-:W-:Y:S02]  /*1ca90*/  FMNMX3.FTZ R6, R6, R155, R153, !PT ;  /* 0x0000009b06067276 */ /* 0x000fe40007810099 */
[----:B------:R-:W-:Y:S02]  /*1caa0*/  FMNMX3.FTZ R0, R0, R151, R147, !PT ;  /* 0x0000009700007276 */ /* 0x000fe40007810093 */
[----:B------:R-:W-:Y:S02]  /*1cab0*/  FSEL R137, R24, -INF , !P1 ;  /* 0xff80000018897808 */ /* 0x000fe40004800000 */
[----:B------:R-:W-:Y:S02]  /*1cac0*/  FSEL R135, R135, -INF , !P4 ;  /* 0xff80000087877808 */ /* 0x000fe40006000000 */
[----:B------:R-:W-:Y:S02]  /*1cad0*/  FSEL R139, R60, -INF , !P5 ;  /* 0xff8000003c8b7808 */ /* 0x000fe40006800000 */
[CC--:B------:R-:W-:Y:S02]  /*1cae0*/  ISETP.GE.AND P1, PT, R2.reuse, R222.reuse, PT ;  /* 0x000000de0200720c */ /* 0x0c0fe40003f26270 */
[-C--:B------:R-:W-:Y:S02]  /*1caf0*/  ISETP.GE.AND P4, PT, R2, R223.reuse, PT ;  /* 0x000000df0200720c */ /* 0x080fe40003f86270 */
[C---:B------:R-:W-:Y:S02]  /*1cb00*/  ISETP.GE.AND P6, PT, R12.reuse, R222, PT ;  /* 0x000000de0c00720c */ /* 0x040fe40003fc6270 */
[----:B------:R-:W-:Y:S02]  /*1cb10*/  ISETP.GE.AND P5, PT, R12, R223, PT ;  /* 0x000000df0c00720c */ /* 0x000fe40003fa6270 */
[----:B------:R-:W-:Y:S02]  /*1cb20*/  FSEL R126, R16, -INF , !P0 ;  /* 0xff800000107e7808 */ /* 0x000fe40004000000 */
[----:B------:R-:W-:Y:S02]  /*1cb30*/  FMNMX3.FTZ R2, R6, R149, R145, !PT ;  /* 0x0000009506027276 */ /* 0x000fe40007810091 */
[----:B------:R-:W-:Y:S02]  /*1cb40*/  FMNMX3.FTZ R0, R0, R143, R141, !PT ;  /* 0x0000008f00007276 */ /* 0x000fe4000781008d */
[----:B------:R-:W-:Y:S02]  /*1cb50*/  FSEL R128, R20, -INF , !P6 ;  /* 0xff80000014807808 */ /* 0x000fe40007000000 */
[----:B------:R-:W-:Y:S02]  /*1cb60*/  FSEL R52, R52, -INF , !P5 ;  /* 0xff80000034347808 */ /* 0x000fe40006800000 */
[----:B------:R-:W-:Y:S02]  /*1cb70*/  FMNMX3.FTZ R2, R2, R139, R137, !PT ;  /* 0x0000008b02027276 */ /* 0x000fe40007810089 */
        /* <DEDUP_REMOVED lines=22> */
[----:B------:R-:W-:Y:S01]  /*1cce0*/  FADD.FTZ R6, -R5, R122 ;  /* 0x0000007a05067221 */ /* 0x000fe20000010100 */
[----:B------:R-:W-:Y:S02]  /*1ccf0*/  IMAD.MOV.U32 R122, RZ, RZ, R227 ;  /* 0x000000ffff7a7224 */ /* 0x000fe400078e00e3 */
[-CC-:B------:R-:W-:Y:S01]  /*1cd00*/  FFMA.FTZ R131, R15, R3.reuse, -R130.reuse ;  /* 0x000000030f837223 */ /* 0x180fe20000010882 */
[-C--:B------:R-:W-:Y:S01]  /*1cd10*/  FFMA.FTZ R136, R4, R3.reuse, -R130 ;  /* 0x0000000304887223 */ /* 0x080fe20000010882 */
[----:B------:R-:W1:Y:S01]  /*1cd20*/  LDSM.16.MT88.4 R12, [R197+0x9000] ;  /* 0x00900000c50c783b */ /* 0x000e620000004200 */
[----:B------:R-:W-:Y:S01]  /*1cd30*/  FSEL R4, R0, RZ, P0 ;  /* 0x000000ff00047208 */ /* 0x000fe20000000000 */
[----:B------:R-:W-:Y:S02]  /*1cd40*/  @P2 VIADD R122, R226, 0xffffffe0 ;  /* 0xffffffe0e27a2836 */ /* 0x000fe40000000000 */
[-CC-:B------:R-:W-:Y:S01]  /*1cd50*/  FFMA.FTZ R124, R21, R3.reuse, -R134.reuse ;  /* 0x00000003157c7223 */ /* 0x180fe20000010886 */
[-C--:B------:R-:W-:Y:S01]  /*1cd60*/  FFMA.FTZ R133, R25, R3.reuse, -R134 ;  /* 0x0000000319857223 */ /* 0x080fe20000010886 */
[-CC-:B------:R-:W-:Y:S01]  /*1cd70*/  FFMA.FTZ R132, R19, R3.reuse, -R130.reuse ;  /* 0x0000000313847223 */ /* 0x180fe20000010882 */
[----:B------:R-:W-:Y:S01]  /*1cd80*/  FADD.FTZ R4, -R4, R123 ;  /* 0x0000007b04047221 */ /* 0x000fe20000010100 */
[-CC-:B------:R-:W-:Y:S01]  /*1cd90*/  FFMA.FTZ R123, R17, R3.reuse, -R130.reuse ;  /* 0x00000003117b7223 */ /* 0x180fe20000010882 */
[C---:B------:R-:W-:Y:S01]  /*1cda0*/  FMUL.FTZ R8, R3.reuse, R6 ;  /* 0x0000000603087220 */ /* 0x040fe20000410000 */
[----:B------:R-:W2:Y:S01]  /*1cdb0*/  LDSM.16.MT88.4 R20, [R122] ;  /* 0x000000007a14783b */ /* 0x000ea20000004200 */
[----:B------:R-:W-:Y:S01]  /*1cdc0*/  FMUL.FTZ R5, R3, R4 ;  /* 0x0000000403057220 */ /* 0x000fe20000410000 */
[----:B------:R-:W-:Y:S01]  /*1cdd0*/  MUFU.EX2 R133, R133 ;  /* 0x0000008500857308 */ /* 0x000fe20000000800 */
[-CC-:B------:R-:W-:Y:S01]  /*1cde0*/  FFMA.FTZ R160, R157, R3.reuse, -R130.reuse ;  /* 0x000000039da07223 */ /* 0x180fe20000010882 */
[-C--:B------:R-:W-:Y:S01]  /*1cdf0*/  FFMA.FTZ R53, R53, R3.reuse, -R130 ;  /* 0x0000000335357223 */ /* 0x080fe20000010882 */
[-C--:B------:R-:W-:Y:S07]  /*1ce00*/  FFMA.FTZ R144, R183, R3.reuse, -R134 ;  /* 0x00000003b7907223 */ /* 0x080fee0000010886 */
[----:B------:R-:W3:Y:S01]  /*1ce10*/  MUFU.EX2 R55, R5 ;  /* 0x0000000500377308 */ /* 0x000ee20000000800 */
[-C--:B------:R-:W-:Y:S01]  /*1ce20*/  FFMA.FTZ R142, R181, R3.reuse, -R130 ;  /* 0x00000003b58e7223 */ /* 0x080fe20000010882 */
[----:B------:R-:W4:Y:S01]  /*1ce30*/  LDSM.16.MT88.4 R36, [R122+0x2000] ;  /* 0x002000007a24783b */ /* 0x000f220000004200 */
[-C--:B------:R-:W-:Y:S07]  /*1ce40*/  FFMA.FTZ R140, R177, R3.reuse, -R134 ;  /* 0x00000003b18c7223 */ /* 0x080fee0000010886 */
[----:B------:R-:W5:Y:S01]  /*1ce50*/  MUFU.EX2 R54, R8 ;  /* 0x0000000800367308 */ /* 0x000f620000000800 */
[-C--:B------:R-:W-:Y:S01]  /*1ce60*/  FFMA.FTZ R189, R189, R3.reuse, -R130 ;  /* 0x00000003bdbd7223 */ /* 0x080fe20000010882 */
[-C--:B------:R-:W-:Y:S01]  /*1ce70*/  FFMA.FTZ R237, R237, R3.reuse, -R134 ;  /* 0x00000003eded7223 */ /* 0x080fe20000010886 */
[-C--:B------:R-:W-:Y:S07]  /*1ce80*/  FFMA.FTZ R235, R235, R3.reuse, -R130 ;  /* 0x00000003ebeb7223 */ /* 0x080fee0000010882 */
[----:B------:R-:W1:Y:S01]  /*1ce90*/  MUFU.EX2 R129, R129 ;  /* 0x0000008100817308 */ /* 0x000e620000000800 */
[-CC-:B------:R-:W-:Y:S01]  /*1cea0*/  FFMA.FTZ R233, R233, R3.reuse, -R134.reuse ;  /* 0x00000003e9e97223 */ /* 0x180fe20000010886 */
[----:B------:R-:W4:Y:S01]  /*1ceb0*/  LDSM.16.MT88.4 R60, [R122+0x4000] ;  /* 0x004000007a3c783b */ /* 0x000f220000004200 */
[-C--:B------:R-:W-:Y:S07]  /*1cec0*/  FFMA.FTZ R146, R195, R3.reuse, -R134 ;  /* 0x00000003c3927223 */ /* 0x080fee0000010886 */
        /* <DEDUP_REMOVED lines=394> */
.L_x_2258:
        /* <DEDUP_REMOVED lines=10> */
.L_x_2277:
        /* <DEDUP_REMOVED lines=150> */
.L_x_2268:
[----:B------:R-:W-:Y:S05]  /*1f170*/  BSYNC.RECONVERGENT B0 ;  /* 0x0000000000007941 */ /* 0x000fea0003800200 */
.L_x_2267:
        /* <DEDUP_REMOVED lines=28> */
.L_x_2270:
[----:B------:R-:W-:Y:S05]  /*1f340*/  BSYNC.RECONVERGENT B0 ;  /* 0x0000000000007941 */ /* 0x000fea0003800200 */
.L_x_2269:
        /* <DEDUP_REMOVED lines=33> */
.L_x_2272:
[----:B------:R-:W-:Y:S05]  /*1f560*/  BSYNC.RECONVERGENT B0 ;  /* 0x0000000000007941 */ /* 0x000fea0003800200 */
.L_x_2271:
[----:B------:R-:W-:-:S04]  /*1f570*/  MOV R211, 0x0 ;  /* 0x0000000000d37802 */ /* 0x000fc80000000f00 */
[----:B-12345:R-:W-:Y:S05]  /*1f580*/  @P1 RET.REL.NODEC R210 `(_ZN5flash24flash_fwd_splitkv_kernelI23Flash_fwd_kernel_traitsILi96ELi64ELi128ELi4ELb0ELb0EN7cutlass6half_tE19Flash_kernel_traitsILi96ELi64ELi128ELi4ES3_EELb0ELb1ELb0ELb0ELb0ELb1ELb0ELb1EEEvNS_16Flash_fwd_paramsE) ;  /* 0xfffffe08d29c1950 */ /* 0x03efea0003c3ffff */
        /* <DEDUP_REMOVED lines=16> */
[----:B-1----:R-:W-:Y:S05]  /*1f690*/  @P0 RET.REL.NODEC R210 `(_ZN5flash24flash_fwd_splitkv_kernelI23Flash_fwd_kernel_traitsILi96ELi64ELi128ELi4ELb0ELb0EN7cutlass6half_tE19Flash_kernel_traitsILi96ELi64ELi128ELi4ES3_EELb0ELb1ELb0ELb0ELb0ELb1ELb0ELb1EEEvNS_16Flash_fwd_paramsE) ;  /* 0xfffffe08d2580950 */ /* 0x002fea0003c3ffff */
[----:B------:R-:W-:Y:S01]  /*1f6a0*/  MOV R211, 0x0 ;  /* 0x0000000000d37802 */ /* 0x000fe20000000f00 */
[----:B------:R1:W-:Y:S03]  /*1f6b0*/  ST.E.128 desc[UR4][R2.64+0x80], R24 ;  /* 0x0000801802007985 */ /* 0x0003e6000c101d04 */
[----:B-1----:R-:W-:Y:S05]  /*1f6c0*/  RET.REL.NODEC R210 `(_ZN5flash24flash_fwd_splitkv_kernelI23Flash_fwd_kernel_traitsILi96ELi64ELi128ELi4ELb0ELb0EN7cutlass6half_tE19Flash_kernel_traitsILi96ELi64ELi128ELi4ES3_EELb0ELb1ELb0ELb0ELb0ELb1ELb0ELb1EEEvNS_16Flash_fwd_paramsE) ;  /* 0xfffffe08d24c7950 */ /* 0x002fea0003c3ffff */
.L_x_2266:
[----:B------:R-:W-:Y:S01]  /*1f6d0*/  MOV R4, 0x2 ;  /* 0x0000000200047802 */ /* 0x000fe20000000f00 */
[----:B------:R-:W-:Y:S01]  /*1f6e0*/  IMAD.MOV.U32 R3, RZ, RZ, 0x1f ;  /* 0x0000001fff037424 */ /* 0x000fe200078e00ff */
[----:B------:R-:W-:-:S07]  /*1f6f0*/  MOV R5, 0xffffffff ;  /* 0xffffffff00057802 */ /* 0x000fce0000000f00 */
[----:B-1---5:R-:W-:Y:S05]  /*1f700*/  WARPSYNC.COLLECTIVE R5, `(.L_x_2273) ;  /* 0x0000000005087348 */ /* 0x022fea0003c00000 */
[----:B------:R2:W3:Y:S02]  /*1f710*/  SHFL.BFLY P0, R10, R231, R4, R3 ;  /* 0x0c000004e70a7389 */ /* 0x0004e40000000003 */
[----:B-123-5:R-:W-:Y:S05]  /*1f720*/  ENDCOLLECTIVE ;  /* 0x000000000000791b */ /* 0x02efea0003800000 */
.L_x_2273:
[----:B------:R-:W-:Y:S02]  /*1f730*/  IMAD.MOV.U32 R6, RZ, RZ, R10 ;  /* 0x000000ffff067224 */ /* 0x000fe400078e000a */
[----:B------:R-:W-:Y:S02]  /*1f740*/  IMAD.MOV.U32 R4, RZ, RZ, 0x1 ;  /* 0x00000001ff047424 */ /* 0x000fe400078e00ff */
[----:B------:R-:W-:-:S05]  /*1f750*/  FADD.FTZ R9, R6, R231 ;  /* 0x000000e706097221 */ /* 0x000fca0000010000 */
[----:B------:R-:W-:-:S07]  /*1f760*/  MOV R231, R9 ;  /* 0x0000000900e77202 */ /* 0x000fce0000000f00 */
[----:B------:R-:W-:Y:S05]  /*1f770*/  WARPSYNC.COLLECTIVE R5, `(.L_x_2274) ;  /* 0x0000000005087348 */ /* 0x000fea0003c00000 */
[----:B------:R1:W2:Y:S02]  /*1f780*/  SHFL.BFLY P0, R10, R231, R4, R3 ;  /* 0x0c000004e70a7389 */ /* 0x0002a40000000003 */
[----:B-12---:R-:W-:Y:S05]  /*1f790*/  ENDCOLLECTIVE ;  /* 0x000000000000791b */ /* 0x006fea0003800000 */
.L_x_2274:
[----:B------:R-:W-:Y:S01]  /*1f7a0*/  MOV R231, R232 ;  /* 0x000000e800e77202 */ /* 0x000fe20000000f00 */
[----:B------:R-:W-:Y:S01]  /*1f7b0*/  IMAD.MOV.U32 R4, RZ, RZ, 0x2 ;  /* 0x00000002ff047424 */ /* 0x000fe200078e00ff */
[----:B------:R-:W-:-:S07]  /*1f7c0*/  MOV R6, R10 ;  /* 0x0000000a00067202 */ /* 0x000fce0000000f00 */
[----:B------:R-:W-:Y:S05]  /*1f7d0*/  WARPSYNC.COLLECTIVE R5, `(.L_x_2275) ;  /* 0x0000000005087348 */ /* 0x000fea0003c00000 */
[----:B------:R1:W2:Y:S02]  /*1f7e0*/  SHFL.BFLY P0, R10, R231, R4, R3 ;  /* 0x0c000004e70a7389 */ /* 0x0002a40000000003 */
[----:B-12---:R-:W-:Y:S05]  /*1f7f0*/  ENDCOLLECTIVE ;  /* 0x000000000000791b */ /* 0x006fea0003800000 */
.L_x_2275:
[----:B------:R-:W-:Y:S01]  /*1f800*/  FADD.FTZ R6, R9, R6 ;  /* 0x0000000609067221 */ /* 0x000fe20000010000 */
[----:B------:R-:W-:Y:S01]  /*1f810*/  FADD.FTZ R8, R10, R232 ;  /* 0x000000e80a087221 */ /* 0x000fe20000010000 */
[----:B------:R-:W-:-:S04]  /*1f820*/  MOV R4, 0x1 ;  /* 0x0000000100047802 */ /* 0x000fc80000000f00 */
[----:B------:R-:W-:-:S07]  /*1f830*/  MOV R231, R8 ;  /* 0x0000000800e77202 */ /* 0x000fce0000000f00 */
[----:B------:R-:W-:Y:S05]  /*1f840*/  WARPSYNC.COLLECTIVE R5, `(.L_x_2276) ;  /* 0x0000000005087348 */ /* 0x000fea0003c00000 */
[----:B------:R1:W2:Y:S02]  /*1f850*/  SHFL.BFLY P0, R10, R231, R4, R3 ;  /* 0x0c000004e70a7389 */ /* 0x0002a40000000003 */
[----:B-12---:R-:W-:Y:S05]  /*1f860*/  ENDCOLLECTIVE ;  /* 0x000000000000791b */ /* 0x006fea0003800000 */
.L_x_2276:
[----:B------:R-:W-:Y:S05]  /*1f870*/  BRA `(.L_x_2277) ;  /* 0xffffffec00e47947 */ /* 0x000fea000383ffff */
.L_x_2278:
        /* <DEDUP_REMOVED lines=16> */
.L_x_11639:


//--------------------- .text._ZN5flash24flash_fwd_splitkv_kernelI23Flash_fwd_kernel_traitsILi96ELi64ELi128ELi4ELb0ELb0EN7cutlass6half_tE19Flash_kernel_traitsILi96ELi64ELi128ELi4ES3_EELb0ELb1ELb0ELb0ELb0ELb0ELb1ELb0EEEvNS_16Flash_fwd_paramsE --------------------------
	.section	.text._ZN5flash24flash_fwd_splitkv_kernelI23Flash_fwd_kernel_traitsILi96ELi64ELi128ELi4ELb0ELb0EN7cutlass6half_tE19Flash_kernel_traitsILi96ELi64ELi128ELi4ES3_EELb0ELb1ELb0ELb0ELb0ELb0ELb1ELb0EEEvNS_16Flash_fwd_paramsE,"ax",@progbits
	.align	128
        .global         _ZN5flash24flash_fwd_splitkv_kernelI23Flash_fwd_kernel_traitsILi96ELi64ELi128ELi4ELb0ELb0EN7cutlass6half_tE19Flash_kernel_traitsILi96ELi64ELi128ELi4ES3_EELb0ELb1ELb0ELb0ELb0ELb0ELb1ELb0EEEvNS_16Flash_fwd_paramsE
        .type           _ZN5flash24flash_fwd_splitkv_kernelI23Flash_fwd_kernel_traitsILi96ELi64ELi128ELi4ELb0ELb0EN7cutlass6half_tE19Flash_kernel_traitsILi96ELi64ELi128ELi4ES3_EELb0ELb1ELb0ELb0ELb0ELb0ELb1ELb0EEEvNS_16Flash_fwd_paramsE,@function
        .size           _ZN5flash24flash_fwd_splitkv_kernelI23Flash_fwd_kernel_traitsILi96ELi64ELi128ELi4ELb0ELb0EN7cutlass6half_tE19Flash_kernel_traitsILi96ELi64ELi128ELi4ES3_EELb0ELb1ELb0ELb0ELb0ELb0ELb1ELb0EEEvNS_16Flash_fwd_paramsE,(.L_x_11640 - _ZN5flash24flash_fwd_splitkv_kernelI23Flash_fwd_kernel_traitsILi96ELi64ELi128ELi4ELb0ELb0EN7cutlass6half_tE19Flash_kernel_traitsILi96ELi64ELi128ELi4ES3_EELb0ELb1ELb0ELb0ELb0ELb0ELb1ELb0EEEvNS_16Flash_fwd_paramsE)
        .other          _ZN5flash24flash_fwd_splitkv_kernelI23Flash_fwd_kernel_traitsILi96ELi64ELi128ELi4ELb0ELb0EN7cutlass6half_tE19Flash_kernel_traitsILi96ELi64ELi128ELi4ES3_EELb0ELb1ELb0ELb0ELb0ELb0ELb1ELb0EEEvNS_16Flash_fwd_paramsE,@"STO_CUDA_ENTRY STV_DEFAULT"
_ZN5flash24flash_fwd_splitkv_kernelI23Flash_fwd_kernel_traitsILi96ELi64ELi128ELi4ELb0ELb0EN7cutlass6half_tE19Flash_kernel_traitsILi96ELi64ELi128ELi4ES3_EELb0ELb1ELb0ELb0ELb0ELb0ELb1ELb0EEEvNS_16Flash_fwd_paramsE:
.text._ZN5flash24flash_fwd_splitkv_kernelI23Flash_fwd_kernel_traitsILi96ELi64ELi128ELi4ELb0ELb0EN7cutlass6half_tE19Flash_kernel_traitsILi96ELi64ELi128ELi4ES3_EELb0ELb1ELb0ELb0ELb0ELb0ELb1ELb0EEEvNS_16Flash_fwd_paramsE:
        /* <DEDUP_REMOVED lines=29> */
[----:B------:R-:W-:Y:S05]  /*01d0*/  CALL.REL.NOINC `($_ZN5flash24flash_fwd_splitkv_kernelI23Flash_fwd_kernel_traitsILi96ELi64ELi128ELi4ELb0ELb0EN7cutlass6half_tE19Flash_kernel_traitsILi96ELi64ELi128ELi4ES3_EELb0ELb1ELb0ELb0ELb0ELb0ELb1ELb0EEEvNS_16Flash_fwd_paramsE$_ZN5flash30compute_attn_1rowblock_splitkvI23Flash_fwd_kernel_traitsILi96ELi64ELi128ELi4ELb0ELb0EN7cutlass6half_tE19Flash_kernel_traitsILi96ELi64ELi128ELi4ES3_EELb0ELb1ELb0ELb0ELb0ELb0ELb1ELb0ENS_16Flash_fwd_paramsEEEvRKT8_iiiii) ;  /* 0x0000000000087944 */ /* 0x000fea0003c00000 */
[----:B------:R-:W-:Y:S05]  /*01e0*/  BSYNC.RECONVERGENT B3 ;  /* 0x0000000000037941 */ /* 0x000fea0003800200 */
.L_x_2279:
[----:B------:R-:W-:Y:S05]  /*01f0*/  EXIT ;  /* 0x000000000000794d */ /* 0x000fea0003800000 */
        .type           $_ZN5flash24flash_fwd_splitkv_kernelI23Flash_fwd_kernel_traitsILi96ELi64ELi128ELi4ELb0ELb0EN7cutlass6half_tE19Flash_kernel_traitsILi96ELi64ELi128ELi4ES3_EELb0ELb1ELb0ELb0ELb0ELb0ELb1ELb0EEEvNS_16Flash_fwd_paramsE$_ZN5flash30compute_attn_1rowblock_splitkvI23Flash_fwd_kernel_traitsILi96ELi64ELi128ELi4ELb0ELb0EN7cutlass6half_tE19Flash_kernel_traitsILi96ELi64ELi128ELi4ES3_EELb0ELb1ELb0ELb0ELb0ELb0ELb1ELb0ENS_16Flash_fwd_paramsEEEvRKT8_iiiii,@function
        .size           $_ZN5flash24flash_fwd_splitkv_kernelI23Flash_fwd_kernel_traitsILi96ELi64ELi128ELi4ELb0ELb0EN7cutlass6half_tE19Flash_kernel_traitsILi96ELi64ELi128ELi4ES3_EELb0ELb1ELb0ELb0ELb0ELb0ELb1ELb0EEEvNS_16Flash_fwd_paramsE$_ZN5flash30compute_attn_1rowblock_splitkvI23Flash_fwd_kernel_traitsILi96ELi64ELi128ELi4ELb0ELb0EN7cutlass6half_tE19Flash_kernel_traitsILi96ELi64ELi128ELi4ES3_EELb0ELb1ELb0ELb0ELb0ELb0ELb1ELb0ENS_16Flash_fwd_paramsEEEvRKT8_iiiii,(.L_x_11640 - $_ZN5flash24flash_fwd_splitkv_kernelI23Flash_fwd_kernel_traitsILi96ELi64ELi128ELi4ELb0ELb0EN7cutlass6half_tE19Flash_kernel_traitsILi96ELi64ELi128ELi4ES3_EELb0ELb1ELb0ELb0ELb0ELb0ELb1ELb0EEEvNS_16Flash_fwd_paramsE$_ZN5flash30compute_attn_1rowblock_splitkvI23Flash_fwd_kernel_traitsILi96ELi64ELi128ELi4ELb0ELb0EN7cutlass6half_tE19Flash_kernel_traitsILi96ELi64ELi128ELi4ES3_EELb0ELb1ELb0ELb0ELb0ELb0ELb1ELb0ENS_16Flash_fwd_paramsEEEvRKT8_iiiii)
$_ZN5flash24flash_fwd_splitkv_kernelI23Flash_fwd_kernel_traitsILi96ELi64ELi128ELi4ELb0ELb0EN7cutlass6half_tE19Flash_kernel_traitsILi96ELi64ELi128ELi4ES3_EELb0ELb1ELb0ELb0ELb0ELb0ELb1ELb0EEEvNS_16Flash_fwd_paramsE$_ZN5flash30compute_attn_1rowblock_splitkvI23Flash_fwd_kernel_traitsILi96ELi64ELi128ELi4ELb0ELb0EN7cutlass6half_tE19Flash_kernel_traitsILi96ELi64ELi128ELi4ES3_EELb0ELb1ELb0ELb0ELb0ELb0ELb1ELb0ENS_16Flash_fwd_paramsEEEvRKT8_iiiii:
        /* <DEDUP_REMOVED lines=19> */
[----:B------:R-:W-:Y:S01]  /*0330*/  SHF.R.U32.HI R0, RZ, 0x1e, R205 ;  /* 0x0000001eff007819 */ /* 0x000fe200000116cd */
[----:B------:R-:W-:Y:S01]  /*0340*/  BSSY.RECONVERGENT B0, `(.L_x_2280) ;  /* 0x0000013000007945 */ /* 0x000fe20003800200 */
[----:B------:R-:W5:Y:S04]  /*0350*/  @P4 LD.E R5, desc[UR4][R18.64+0x4] ;  /* 0x0000040412054980 */ /* 0x000f68000c101900 */
[----:B------:R2:W5:Y:S01]  /*0360*/  @P2 LD.E R14, desc[UR4][R18.64] ;  /* 0x00000004120e2980 */ /* 0x000562000c101900 */
[----:B------:R-:W-:-:S02]  /*0370*/  ISETP.NE.U32.AND P2, PT, R6, RZ, PT ;  /* 0x000000ff0600720c */ /* 0x000fc40003f45070 */
[----:B------:R-:W-:Y:S02]  /*0380*/  @P1 IADD3 R20, P0, PT, R10, R4, RZ ;  /* 0x000000040a141210 */ /* 0x000fe40007f1e0ff */
[----:B------:R-:W-:Y:S01]  /*0390*/  ISETP.NE.AND.EX P2, PT, R7, RZ, PT, P2 ;  /* 0x000000ff0700720c */ /* 0x000fe20003f45320 */
[----:B------:R-:W-:Y:S02]  /*03a0*/  IMAD.MOV.U32 R10, RZ, RZ, RZ ;  /* 0x000000ffff0a7224 */ /* 0x000fe400078e00ff */
[----:B------:R-:W-:Y:S01]  /*03b0*/  @P1 IMAD.X R21, R11, 0x1, R0, P0 ;  /* 0x000000010b151824 */ /* 0x000fe200000e0600 */
[----:B------:R-:W-:-:S04]  /*03c0*/  ISETP.NE.U32.AND P0, PT, R12, RZ, PT ;  /* 0x000000ff0c00720c */ /* 0x000fc80003f05070 */
[----:B------:R3:W5:Y:S01]  /*03d0*/  @P1 LD.E R10, desc[UR4][R20.64] ;  /* 0x00000004140a1980 */ /* 0x000762000c101900 */
[----:B------:R-:W-:Y:S02]  /*03e0*/  IADD3 R16, P1, PT, R6, R4, RZ ;  /* 0x0000000406107210 */ /* 0x000fe40007f3e0ff */
        /* <DEDUP_REMOVED lines=8> */
.L_x_2281:
[----:B------:R-:W-:Y:S05]  /*0470*/  BSYNC.RECONVERGENT B0 ;  /* 0x0000000000007941 */ /* 0x000fea0003800200 */
.L_x_2280:
[----:B------:R-:W-:Y:S04]  /*0480*/  BSSY.RECONVERGENT B0, `(.L_x_2282) ;  /* 0x0000007000007945 */ /* 0x000fe80003800200 */
[----:B------:R-:W-:Y:S05]  /*0490*/  @!P3 BRA `(.L_x_2283) ;  /* 0x000000000014b947 */ /* 0x000fea0003800000 */
[----:B------:R-:W2:Y:S02]  /*04a0*/  LD.E.U8 R6, desc[UR4][R2.64+0x1b2] ;  /* 0x0001b20402067980 */ /* 0x000ea4000c101100 */
[----:B--2---:R-:W-:-:S13]  /*04b0*/  ISETP.NE.AND P1, PT, R6, RZ, PT ;  /* 0x000000ff0600720c */ /* 0x004fda0003f25270 */
[----:B------:R-:W2:Y:S02]  /*04c0*/  @P1 LD.E R6, desc[UR4][R16.64+0x4] ;  /* 0x0000040410061980 */ /* 0x000ea4000c101900 */
[----:B--2--5:R-:W-:-:S06]  /*04d0*/  @P1 IADD3 R137, PT, PT, R6, -R19, RZ ;  /* 0x8000001306891210 */ /* 0x024fcc0007ffe0ff */
[----:B------:R2:W5:Y:S02]  /*04e0*/  @!P1 LD.E R137, desc[UR4][R16.64] ;  /* 0x0000000410899980 */ /* 0x000564000c101900 */
.L_x_2283:
[----:B------:R-:W-:Y:S05]  /*04f0*/  BSYNC.RECONVERGENT B0 ;  /* 0x0000000000007941 */ /* 0x000fea0003800200 */
.L_x_2282:
[----:B------:R-:W-:Y:S01]  /*0500*/  BSSY.RECONVERGENT B1, `(.L_x_2284) ;  /* 0x0000011000017945 */ /* 0x000fe20003800200 */
[----:B-----5:R-:W-:-:S03]  /*0510*/  @P4 IADD3 R139, PT, PT, R5, -R14, RZ ;  /* 0x8000000e058b4210 */ /* 0x020fc60007ffe0ff */
[----:B------:R-:W-:Y:S05]  /*0520*/  @!P0 BRA `(.L_x_2285) ;  /* 0x0000000000148947 */ /* 0x000fea0003800000 */
[----:B------:R-:W-:-:S05]  /*0530*/  IADD3 R6, P0, PT, R12, R4, RZ ;  /* 0x000000040c067210 */ /* 0x000fca0007f1e0ff */
[----:B------:R-:W-:-:S05]  /*0540*/  IMAD.X R7, R13, 0x1, R0, P0 ;  /* 0x000000010d077824 */ /* 0x000fca00000e0600 */
[----:B------:R-:W4:Y:S02]  /*0550*/  LD.E R137, desc[UR4][R6.64] ;  /* 0x0000000406897980 */ /* 0x000f24000c101900 */
[----:B----4-:R-:W-:Y:S01]  /*0560*/  IADD3 R137, PT, PT, R137, -R10, RZ ;  /* 0x8000000a89897210 */ /* 0x010fe20007ffe0ff */
[----:B------:R-:W-:Y:S05]  /*0570*/  BRA `(.L_x_2286) ;  /* 0x0000000000247947 */ /* 0x000fea0003800000 */
.L_x_2285:
[----:B------:R-:W4:Y:S01]  /*0580*/  LD.E.64 R6, desc[UR4][R2.64+0x108] ;  /* 0x0001080402067980 */ /* 0x000f22000c101b00 */
[----:B------:R-:W-:Y:S01]  /*0590*/  BSSY.RECONVERGENT B0, `(.L_x_2287) ;  /* 0x0000006000007945 */ /* 0x000fe20003800200 */
[----:B------:R-:W-:Y:S01]  /*05a0*/  IMAD.MOV.U32 R5, RZ, RZ, RZ ;  /* 0x000000ffff057224 */ /* 0x000fe200078e00ff */
[----:B----4-:R-:W-:-:S04]  /*05b0*/  ISETP.NE.U32.AND P0, PT, R6, RZ, PT ;  /* 0x000000ff0600720c */ /* 0x010fc80003f05070 */
[----:B------:R-:W-:-:S13]  /*05c0*/  ISETP.NE.AND.EX P0, PT, R7, RZ, PT, P0 ;  /* 0x000000ff0700720c */ /* 0x000fda0003f05300 */
[----:B------:R-:W-:Y:S05]  /*05d0*/  @!P0 BRA `(.L_x_2288) ;  /* 0x0000000000048947 */ /* 0x000fea0003800000 */
[----:B------:R4:W5:Y:S02]  /*05e0*/  LD.E R5, desc[UR4][R2.64+0xbc] ;  /* 0x0000bc0402057980 */ /* 0x000964000c101900 */
.L_x_2288:
[----:B------:R-:W-:Y:S05]  /*05f0*/  BSYNC.RECONVERGENT B0 ;  /* 0x0000000000007941 */ /* 0x000fea0003800200 */
.L_x_2287:
[----:B-----5:R-:W-:Y:S02]  /*0600*/  IADD3 R137, PT, PT, R5, R137, -R10 ;  /* 0x0000008905897210 */ /* 0x020fe40007ffe80a */
.L_x_2286:
[----:B------:R-:W-:Y:S05]  /*0610*/  BSYNC.RECONVERGENT B1 ;  /* 0x0000000000017941 */ /* 0x000fea0003800200 */
.L_x_2284:
[----:B------:R-:W-:Y:S01]  /*0620*/  IMAD.SHL.U32 R202, R9, 0x40, RZ ;  /* 0x0000004009ca7824 */ /* 0x000fe200078e00ff */
[----:B------:R-:W-:Y:S01]  /*0630*/  MOV R6, R196 ;  /* 0x000000c400067202 */ /* 0x000fe20000000f00 */
[----:B------:R-:W-:-:S03]  /*0640*/  IMAD.MOV.U32 R7, RZ, RZ, 0x0 ;  /* 0x00000000ff077424 */ /* 0x000fc600078e00ff */
[----:B------:R-:W-:-:S13]  /*0650*/  ISETP.GT.AND P0, PT, R139, R202, PT ;  /* 0x000000ca8b00720c */ /* 0x000fda0003f04270 */
[----:B-1234-:R-:W-:Y:S05]  /*0660*/  @!P0 RET.REL.NODEC R6 `(_ZN5flash24flash_fwd_splitkv_kernelI23Flash_fwd_kernel_traitsILi96ELi64ELi128ELi4ELb0ELb0EN7cutlass6half_tE19Flash_kernel_traitsILi96ELi64ELi128ELi4ES3_EELb0ELb1ELb0ELb0ELb0ELb0ELb1ELb0EEEvNS_16Flash_fwd_paramsE) ;  /* 0xfffffff806648950 */ /* 0x01efea0003c3ffff */
[----:B------:R-:W2:Y:S04]  /*0670*/  LD.E R6, desc[UR4][R2.64+0xb8] ;  /* 0x0000b80402067980 */ /* 0x000ea8000c101900 */
[----:B------:R-:W3:Y:S04]  /*0680*/  LD.E R12, desc[UR4][R2.64+0x184] ;  /* 0x00018404020c7980 */ /* 0x000ee8000c101900 */
[----:B------:R-:W4:Y:S01]  /*0690*/  LD.E R11, desc[UR4][R2.64+0x188] ;  /* 0x00018804020b7980 */ /* 0x000f22000c101900 */
[----:B------:R-:W-:-:S04]  /*06a0*/  IABS R7, R8 ;  /* 0x0000000800077213 */ /* 0x000fc80000000000 */
[----:B------:R-:W1:Y:S08]  /*06b0*/  I2F.RP R5, R7 ;  /* 0x0000000700057306 */ /* 0x000e700000209400 */
[----:B-1----:R-:W1:Y:S02]  /*06c0*/  MUFU.RCP R16, R5 ;  /* 0x0000000500107308 */ /* 0x002e640000001000 */
[----:B-1----:R-:W-:Y:S01]  /*06d0*/  VIADD R16, R16, 0xffffffe ;  /* 0x0ffffffe10107836 */ /* 0x002fe20000000000 */
[----:B------:R-:W-:-:S05]  /*06e0*/  IABS R5, R8 ;  /* 0x0000000800057213 */ /* 0x000fca0000000000 */
[----:B------:R1:W5:Y:S01]  /*06f0*/  F2I.FTZ.U32.TRUNC.NTZ R17, R16 ;  /* 0x0000001000117305 */ /* 0x000362000021f000 */
[----:B------:R-:W-:Y:S02]  /*0700*/  IMAD.MOV R5, RZ, RZ, -R5 ;  /* 0x000000ffff057224 */ /* 0x000fe400078e0a05 */
[----:B-1----:R-:W-:Y:S02]  /*0710*/  IMAD.MOV.U32 R16, RZ, RZ, RZ ;  /* 0x000000ffff107224 */ /* 0x002fe400078e00ff */
[----:B--2---:R-:W-:-:S05]  /*0720*/  VIADD R6, R6, 0x7f ;  /* 0x0000007f06067836 */ /* 0x004fca0000000000 */
[----:B------:R-:W-:-:S04]  /*0730*/  SHF.R.S32.HI R15, RZ, 0x1f, R6 ;  /* 0x0000001fff0f7819 */ /* 0x000fc80000011406 */
[----:B------:R-:W-:Y:S01]  /*0740*/  LEA.HI R15, R15, R6, RZ, 0x7 ;  /* 0x000000060f0f7211 */ /* 0x000fe200078f38ff */
[----:B-----5:R-:W-:-:S03]  /*0750*/  IMAD.MOV R6, RZ, RZ, -R17 ;  /* 0x000000ffff067224 */ /* 0x020fc600078e0a11 */
        /* <DEDUP_REMOVED lines=14> */
[----:B------:R-:W-:Y:S01]  /*0840*/  ISETP.GE.U32.AND P2, PT, R6, R7, PT ;  /* 0x000000070600720c */ /* 0x000fe20003f46070 */
[--C-:B---3--:R-:W-:Y:S01]  /*0850*/  IMAD.IADD R6, R12, 0x1, R139.reuse ;  /* 0x000000010c067824 */ /* 0x108fe200078e028b */
[----:B------:R-:W-:-:S04]  /*0860*/  IADD3 R12, PT, PT, R5, R202, -R139 ;  /* 0x000000ca050c7210 */ /* 0x000fc80007ffe88b */
[----:B----4-:R-:W-:Y:S02]  /*0870*/  IADD3 R11, PT, PT, R12, 0x40, R11 ;  /* 0x000000400c0b7810 */ /* 0x010fe40007ffe00b */
[----:B------:R-:W-:Y:S02]  /*0880*/  IADD3 R6, PT, PT, -R6, R202, R137 ;  /* 0x000000ca06067210 */ /* 0x000fe40007ffe189 */
[----:B------:R-:W-:Y:S02]  /*0890*/  SHF.R.S32.HI R12, RZ, 0x1f, R5 ;  /* 0x0000001fff0c7819 */ /* 0x000fe40000011405 */
[----:B------:R-:W-:Y:S01]  /*08a0*/  SHF.R.S32.HI R7, RZ, 0x1f, R6 ;  /* 0x0000001fff077819 */ /* 0x000fe20000011406 */
[----:B------:R-:W-:Y:S01]  /*08b0*/  @P2 VIADD R13, R13, 0x1 ;  /* 0x000000010d0d2836 */ /* 0x000fe20000000000 */
[----:B------:R-:W-:Y:S02]  /*08c0*/  LEA.HI R12, R12, R5, RZ, 0x7 ;  /* 0x000000050c0c7211 */ /* 0x000fe400078f38ff */
[----:B------:R-:W-:Y:S01]  /*08d0*/  LEA.HI R7, R7, R6, RZ, 0x7 ;  /* 0x0000000607077211 */ /* 0x000fe200078f38ff */
[----:B------:R-:W-:Y:S01]  /*08e0*/  @!P0 IMAD.MOV R13, RZ, RZ, -R13 ;  /* 0x000000ffff0d8224 */ /* 0x000fe200078e0a0d */
[----:B------:R-:W-:-:S02]  /*08f0*/  @!P1 LOP3.LUT R13, RZ, R8, RZ, 0x33, !PT ;  /* 0x00000008ff0d9212 */ /* 0x000fc400078e33ff */
[----:B------:R-:W-:Y:S02]  /*0900*/  SHF.R.S32.HI R8, RZ, 0x1f, R11 ;  /* 0x0000001fff087819 */ /* 0x000fe4000001140b */
[----:B------:R-:W-:Y:S01]  /*0910*/  SHF.R.S32.HI R12, RZ, 0x7, R12 ;  /* 0x00000007ff0c7819 */ /* 0x000fe2000001140c */
[----:B------:R-:W-:Y:S01]  /*0920*/  IMAD R190, R13, UR8, RZ ;  /* 0x000000080dbe7c24 */ /* 0x000fe2000f8e02ff */
[----:B------:R-:W-:Y:S02]  /*0930*/  LEA.HI R8, R8, R11, RZ, 0x7 ;  /* 0x0000000b08087211 */ /* 0x000fe400078f38ff */
[----:B------:R-:W-:Y:S02]  /*0940*/  SHF.R.S32.HI R7, RZ, 0x7, R7 ;  /* 0x00000007ff077819 */ /* 0x000fe40000011407 */
[----:B------:R-:W-:Y:S02]  /*0950*/  SHF.R.S32.HI R8, RZ, 0x7, R8 ;  /* 0x00000007ff087819 */ /* 0x000fe40000011408 */
[----:B------:R-:W-:-:S02]  /*0960*/  VIADDMNMX R53, R190, R13, R12, PT ;  /* 0x0000000dbe357246 */ /* 0x000fc4000380010c */
[----:B------:R-:W-:Y:S02]  /*0970*/  VIMNMX R190, PT, PT, R190, R7, !PT ;  /* 0x00000007bebe7248 */ /* 0x000fe40007fe0100 */
[----:B------:R-:W-:-:S04]  /*0980*/  VIMNMX R53, PT, PT, R53, R8, PT ;  /* 0x0000000835357248 */ /* 0x000fc80003fe0100 */
        /* <DEDUP_REMOVED lines=11> */
[----:B---3--:R-:W-:Y:S01]  /*0a40*/  IMAD R204, R4, R7, R204 ;  /* 0x0000000704cc7224 */ /* 0x008fe200078e02cc */
[----:B------:R-:W-:Y:S01]  /*0a50*/  SHF.R.U32.HI R4, RZ, 0x3, R197 ;  /* 0x00000003ff047819 */ /* 0x000fe200000116c5 */
[----:B------:R-:W-:Y:S02]  /*0a60*/  IMAD.SHL.U32 R7, R197, 0x4, RZ ;  /* 0x00000004c5077824 */ /* 0x000fe400078e00ff */
[----:B------:R-:W-:Y:S01]  /*0a70*/  IMAD R5, R5, R204, R202 ;  /* 0x000000cc05057224 */ /* 0x000fe200078e02ca */
[CC--:B------:R-:W-:Y:S01]  /*0a80*/  ISETP.GE.AND P2, PT, R4.reuse, R139.reuse, PT ;  /* 0x0000008b0400720c */ /* 0x0c0fe20003f46270 */
[C---:B------:R-:W-:Y:S01]  /*0a90*/  VIADD R12, R4.reuse, 0x10 ;  /* 0x00000010040c7836 */ /* 0x040fe20000000000 */
[----:B------:R-:W-:Y:S01]  /*0aa0*/  LOP3.LUT R7, R7, 0x1c, RZ, 0xc0, !PT ;  /* 0x0000001c07077812 */ /* 0x000fe200078ec0ff */
[----:B----4-:R-:W-:Y:S02]  /*0ab0*/  IMAD R3, R5, R6, RZ ;  /* 0x0000000605037224 */ /* 0x010fe400078e02ff */
[C---:B------:R-:W-:Y:S01]  /*0ac0*/  VIADD R6, R4.reuse, 0x20 ;  /* 0x0000002004067836 */ /* 0x040fe20000000000 */
[----:B------:R-:W-:Y:S01]  /*0ad0*/  ISETP.NE.AND P6, PT, R7, RZ, PT ;  /* 0x000000ff0700720c */ /* 0x000fe20003fc5270 */
[----:B------:R-:W-:Y:S01]  /*0ae0*/  IMAD R2, R4, 0x60, R7 ;  /* 0x0000006004027824 */ /* 0x000fe200078e0207 */
[----:B------:R-:W-:-:S02]  /*0af0*/  ISETP.GE.AND P0, PT, R12, R139, PT ;  /* 0x0000008b0c00720c */ /* 0x000fc40003f06270 */
[----:B------:R-:W-:Y:S02]  /*0b00*/  ISETP.GE.OR P4, PT, R12, R139, P6 ;  /* 0x0000008b0c00720c */ /* 0x000fe40003786670 */
        /* <DEDUP_REMOVED lines=13> */
.L_x_2291:
[----:B------:R-:W-:Y:S05]  /*0be0*/  BSYNC.RECONVERGENT B0 ;  /* 0x0000000000007941 */ /* 0x000fea0003800200 */
.L_x_2290:
        /* <DEDUP_REMOVED lines=16> */
.L_x_2293:
[----:B------:R-:W-:Y:S05]  /*0cf0*/  BSYNC.RECONVERGENT B0 ;  /* 0x0000000000007941 */ /* 0x000fea0003800200 */
.L_x_2292:
        /* <DEDUP_REMOVED lines=15> */
.L_x_2295:
[----:B------:R-:W-:Y:S05]  /*0df0*/  BSYNC.RECONVERGENT B0 ;  /* 0x0000000000007941 */ /* 0x000fea0003800200 */
.L_x_2294:
        /* <DEDUP_REMOVED lines=15> */
.L_x_2297:
[----:B------:R-:W-:Y:S05]  /*0ef0*/  BSYNC.RECONVERGENT B0 ;  /* 0x0000000000007941 */ /* 0x000fea0003800200 */
.L_x_2296:
[-C--:B------:R-:W-:Y:S01]  /*0f00*/  ISETP.GE.OR P1, PT, R6, R139.reuse, P6 ;  /* 0x0000008b0600720c */ /* 0x080fe20003726670 */
[----:B------:R-:W-:Y:S01]  /*0f10*/  @!P4 IMAD.MOV.U32 R7, RZ, RZ, -0x800000 ;  /* 0xff800000ff07c424 */ /* 0x000fe200078e00ff */
[C---:B------:R-:W-:Y:S01]  /*0f20*/  IADD3 R3, P0, PT, R5.reuse, R4, RZ ;  /* 0x0000000405037210 */ /* 0x040fe20007f1e0ff */
[----:B------:R-:W-:Y:S01]  /*0f30*/  IMAD.MOV.U32 R197, RZ, RZ, 0x0 ;  /* 0x00000000ffc57424 */ /* 0x000fe200078e00ff */
[----:B------:R-:W-:Y:S02]  /*0f40*/  ISETP.GE.OR P6, PT, R2, R139, P6 ;  /* 0x0000008b0200720c */ /* 0x000fe400037c6670 */
[----:B------:R-:W-:Y:S02]  /*0f50*/  LEA.HI.X.SX32 R5, R5, RZ, 0x1, P0 ;  /* 0x000000ff05057211 */ /* 0x000fe400000f0eff */
[----:B-----5:R-:W-:-:S04]  /*0f60*/  LEA R4, P0, R3, R8, 0x2 ;  /* 0x0000000803047211 */ /* 0x020fc800078010ff */
[----:B------:R-:W-:Y:S01]  /*0f70*/  LEA.HI.X R5, R3, R9, R5, 0x2, P0 ;  /* 0x0000000903057211 */ /* 0x000fe200000f1405 */
[----:B------:R-:W-:Y:S02]  /*0f80*/  @!P5 IMAD.MOV.U32 R9, RZ, RZ, -0x800000 ;  /* 0xff800000ff09d424 */ /* 0x000fe400078e00ff */
[----:B------:R-:W-:Y:S02]  /*0f90*/  @!P1 IMAD.MOV.U32 R3, RZ, RZ, -0x800000 ;  /* 0xff800000ff039424 */ /* 0x000fe400078e00ff */
[----:B------:R-:W-:Y:S04]  /*0fa0*/  @!P4 ST.E desc[UR4][R4.64+0x40], R7 ;  /* 0x000040070400c985 */ /* 0x000fe8000c101904 */
[----:B------:R-:W-:Y:S04]  /*0fb0*/  @!P5 ST.E desc[UR4][R4.64], R9 ;  /* 0x000000090400d985 */ /* 0x000fe8000c101904 */
[----:B------:R1:W-:Y:S02]  /*0fc0*/  @!P1 ST.E desc[UR4][R4.64+0x80], R3 ;  /* 0x0000800304009985 */ /* 0x0003e4000c101904 */
[----:B-1234-:R-:W-:Y:S05]  /*0fd0*/  @P6 RET.REL.NODEC R196 `(_ZN5flash24flash_fwd_splitkv_kernelI23Flash_fwd_kernel_traitsILi96ELi64ELi128ELi4ELb0ELb0EN7cutlass6half_tE19Flash_kernel_traitsILi96ELi64ELi128ELi4ES3_EELb0ELb1ELb0ELb0ELb0ELb0ELb1ELb0EEEvNS_16Flash_fwd_paramsE) ;  /* 0xfffffff0c4086950 */ /* 0x01efea0003c3ffff */
[----:B------:R-:W-:Y:S02]  /*0fe0*/  MOV R3, 0xff800000 ;  /* 0xff80000000037802 */ /* 0x000fe40000000f00 */
[----:B------:R-:W-:-:S03]  /*0ff0*/  MOV R197, 0x0 ;  /* 0x0000000000c57802 */ /* 0x000fc60000000f00 */
[----:B------:R1:W-:Y:S02]  /*1000*/  ST.E desc[UR4][R4.64+0xc0], R3 ;  /* 0x0000c00304007985 */ /* 0x0003e4000c101904 */
[----:B-1----:R-:W-:Y:S05]  /*1010*/  RET.REL.NODEC R196 `(_ZN5flash24flash_fwd_splitkv_kernelI23Flash_fwd_kernel_traitsILi96ELi64ELi128ELi4ELb0ELb0EN7cutlass6half_tE19Flash_kernel_traitsILi96ELi64ELi128ELi4ES3_EELb0ELb1ELb0ELb0ELb0ELb0ELb1ELb0EEEvNS_16Flash_fwd_paramsE) ;  /* 0xffffffecc4f87950 */ /* 0x002fea0003c3ffff */
.L_x_2289:
        /* <DEDUP_REMOVED lines=14> */
[----:B-1----:R-:W4:Y:S01]  /*1100*/  LD.E R5, desc[UR4][R2.64+0x68] ;  /* 0x0000680402057980 */ /* 0x002f22000c101900 */
[----:B------:R-:W-:-:S03]  /*1110*/  LEA R7, R53, 0xffffff80, 0x7 ;  /* 0xffffff8035077811 */ /* 0x000fc600078e38ff */
[----:B------:R-:W4:Y:S01]  /*1120*/  LD.E.64 R20, desc[UR4][R2.64+0x20] ;  /* 0x0000200402147980 */ /* 0x000f22000c101b00 */
[----:B------:R-:W-:-:S03]  /*1130*/  IABS R4, R7 ;  /* 0x0000000700047213 */ /* 0x000fc60000000000 */
[----:B------:R-:W4:Y:S04]  /*1140*/  LD.E.64 R186, desc[UR4][R2.64+0x38] ;  /* 0x0000380402ba7980 */ /* 0x000f28000c101b00 */
[----:B------:R1:W5:Y:S04]  /*1150*/  LD.E.64 R36, desc[UR4][R2.64+0x58] ;  /* 0x0000580402247980 */ /* 0x000368000c101b00 */
[----:B------:R1:W5:Y:S01]  /*1160*/  LD.E.64 R188, desc[UR4][R2.64+0x40] ;  /* 0x0000400402bc7980 */ /* 0x000362000c101b00 */
[----:B--2---:R-:W-:-:S04]  /*1170*/  IABS R6, R12 ;  /* 0x0000000c00067213 */ /* 0x004fc80000000000 */
[----:B-----5:R-:W2:Y:S08]  /*1180*/  I2F.RP R8, R6 ;  /* 0x0000000600087306 */ /* 0x020eb00000209400 */
        /* <DEDUP_REMOVED lines=29> */
[----:B------:R-:W2:Y:S01]  /*1360*/  LD.E R4, desc[UR4][R24.64] ;  /* 0x0000000418047980 */ /* 0x000ea2000c101900 */
[----:B----4-:R-:W-:-:S04]  /*1370*/  IABS R8, R5 ;  /* 0x0000000500087213 */ /* 0x010fc80000000000 */
[----:B------:R-:W4:Y:S08]  /*1380*/  I2F.RP R11, R8 ;  /* 0x00000008000b7306 */ /* 0x000f300000209400 */
[----:B----4-:R-:W4:Y:S02]  /*1390*/  MUFU.RCP R22, R11 ;  /* 0x0000000b00167308 */ /* 0x010f240000001000 */
[----:B----4-:R-:W-:-:S06]  /*13a0*/  IADD3 R22, PT, PT, R22, 0xffffffe, RZ ;  /* 0x0ffffffe16167810 */ /* 0x010fcc0007ffe0ff */
[----:B------:R-:W4:Y:S01]  /*13b0*/  F2I.FTZ.U32.TRUNC.NTZ R23, R22 ;  /* 0x0000001600177305 */ /* 0x000f22000021f000 */
[----:B------:R-:W-:Y:S02]  /*13c0*/  IABS R6, R204 ;  /* 0x000000cc00067213 */ /* 0x000fe40000000000 */
[----:B------:R-:W-:Y:S01]  /*13d0*/  IABS R0, R5 ;  /* 0x0000000500007213 */ /* 0x000fe20000000000 */
[----:B----4-:R-:W-:Y:S01]  /*13e0*/  IMAD.MOV R13, RZ, RZ, -R23 ;  /* 0x000000ffff0d7224 */ /* 0x010fe200078e0a17 */
[----:B------:R-:W-:-:S03]  /*13f0*/  MOV R22, RZ ;  /* 0x000000ff00167202 */ /* 0x000fc60000000f00 */
[----:B------:R-:W-:-:S04]  /*1400*/  IMAD R13, R13, R8, RZ ;  /* 0x000000080d0d7224 */ /* 0x000fc800078e02ff */
        /* <DEDUP_REMOVED lines=8> */
[----:B------:R-:W-:Y:S01]  /*1490*/  IMAD.MOV R10, RZ, RZ, -R10 ;  /* 0x000000ffff0a7224 */ /* 0x000fe200078e0a0a */
[----:B------:R-:W-:Y:S02]  /*14a0*/  @!P1 IADD3 R13, PT, PT, R13, 0x1, RZ ;  /* 0x000000010d0d9810 */ /* 0x000fe40007ffe0ff */
[----:B------:R-:W-:Y:S02]  /*14b0*/  ISETP.GE.AND P0, PT, R8, RZ, PT ;  /* 0x000000ff0800720c */ /* 0x000fe40003f06270 */
[----:B------:R-:W-:Y:S01]  /*14c0*/  ISETP.NE.AND P1, PT, R5, RZ, PT ;  /* 0x000000ff0500720c */ /* 0x000fe20003f25270 */
[----:B------:R-:W-:-:S04]  /*14d0*/  IMAD R7, R12, R10, R7 ;  /* 0x0000000a0c077224 */ /* 0x000fc800078e0207 */
[----:B------:R-:W-:Y:S02]  /*14e0*/  @P2 VIADD R13, R13, 0x1 ;  /* 0x000000010d0d2836 */ /* 0x000fe40000000000 */
[----:B------:R-:W-:Y:S02]  /*14f0*/  IMAD R8, R187, R7, RZ ;  /* 0x00000007bb087224 */ /* 0x000fe400078e02ff */
[----:B------:R-:W-:Y:S01]  /*1500*/  IMAD.MOV.U32 R15, RZ, RZ, R13 ;  /* 0x000000ffff0f7224 */ /* 0x000fe200078e000d */
[----:B------:R-:W-:-:S04]  /*1510*/  SHF.R.S32.HI R13, RZ, 0x1f, R7 ;  /* 0x0000001fff0d7819 */ /* 0x000fc80000011407 */
[----:B------:R-:W-:Y:S01]  /*1520*/  @!P0 IADD3 R15, PT, PT, -R15, RZ, RZ ;  /* 0x000000ff0f0f8210 */ /* 0x000fe20007ffe1ff */
[----:B------:R-:W-:Y:S01]  /*1530*/  IMAD R8, R186, R13, R8 ;  /* 0x0000000dba087224 */ /* 0x000fe200078e0208 */
[----:B------:R-:W-:Y:S02]  /*1540*/  @!P1 LOP3.LUT R15, RZ, R5, RZ, 0x33, !PT ;  /* 0x00000005ff0f9212 */ /* 0x000fe400078e33ff */
[----:B--2---:R-:W-:Y:S01]  /*1550*/  SHF.R.S32.HI R0, RZ, 0x1f, R4 ;  /* 0x0000001fff007819 */ /* 0x004fe20000011404 */
[----:B------:R-:W-:-:S04]  /*1560*/  IMAD R11, R21, R4, RZ ;  /* 0x00000004150b7224 */ /* 0x000fc800078e02ff */
[C---:B------:R-:W-:Y:S02]  /*1570*/  IMAD R11, R20.reuse, R0, R11 ;  /* 0x00000000140b7224 */ /* 0x040fe400078e020b */
[----:B------:R-:W-:-:S05]  /*1580*/  IMAD.WIDE.U32 R20, R20, R4, RZ ;  /* 0x0000000414147225 */ /* 0x000fca00078e00ff */
[----:B------:R-:W-:-:S03]  /*1590*/  IADD3 R21, PT, PT, R21, R11, RZ ;  /* 0x0000000b15157210 */ /* 0x000fc60007ffe0ff */
[----:B------:R-:W-:-:S04]  /*15a0*/  IMAD.WIDE.U32 R20, R7, R186, R20 ;  /* 0x000000ba07147225 */ /* 0x000fc800078e0014 */
[----:B------:R-:W-:Y:S01]  /*15b0*/  IMAD.IADD R21, R21, 0x1, R8 ;  /* 0x0000000115157824 */ /* 0x000fe200078e0208 */
[----:B------:R-:W-:Y:S01]  /*15c0*/  SHF.R.S32.HI R8, RZ, 0x1f, R15 ;  /* 0x0000001fff087819 */ /* 0x000fe2000001140f */
        /* <DEDUP_REMOVED lines=8> */
[----:B------:R-:W-:Y:S01]  /*1650*/  MOV R8, R18 ;  /* 0x0000001200087202 */ /* 0x000fe20000000f00 */
[----:B------:R-:W-:Y:S01]  /*1660*/  IMAD.IADD R15, R19, 0x1, R11 ;  /* 0x00000001130f7824 */ /* 0x000fe200078e020b */
[----:B-1----:R-:W-:Y:S05]  /*1670*/  BRA `(.L_x_2300) ;  /* 0x0000000400387947 */ /* 0x002fea0003800000 */
.L_x_2299:
        /* <DEDUP_REMOVED lines=11> */
[----:B------:R-:W2:Y:S08]  /*1730*/  I2F.RP R4, R7 ;  /* 0x0000000700047306 */ /* 0x000eb00000209400 */
[----:B--2---:R-:W2:Y:S02]  /*1740*/  MUFU.RCP R16, R4 ;  /* 0x0000000400107308 */ /* 0x004ea40000001000 */
[----:B--2---:R-:W-:-:S06]  /*1750*/  IADD3 R16, PT, PT, R16, 0xffffffe, RZ ;  /* 0x0ffffffe10107810 */ /* 0x004fcc0007ffe0ff */
[----:B------:R-:W2:Y:S02]  /*1760*/  F2I.FTZ.U32.TRUNC.NTZ R17, R16 ;  /* 0x0000001000117305 */ /* 0x000ea4000021f000 */
[----:B--2---:R-:W-:Y:S01]  /*1770*/  IADD3 R0, PT, PT, RZ, -R17, RZ ;  /* 0x80000011ff007210 */ /* 0x004fe20007ffe0ff */
        /* <DEDUP_REMOVED lines=19> */
[C---:B------:R-:W-:Y:S02]  /*18b0*/  @!P5 IMAD R17, R12.reuse, R4, R17 ;  /* 0x000000040c11d224 */ /* 0x040fe400078e0211 */
[----:B------:R-:W-:Y:S01]  /*18c0*/  @!P5 IMAD.WIDE.U32 R24, R12, R8, R24 ;  /* 0x000000080c18d225 */ /* 0x000fe200078e0018 */
[----:B------:R-:W-:-:S02]  /*18d0*/  ISETP.GE.AND P1, PT, R0, RZ, PT ;  /* 0x000000ff0000720c */ /* 0x000fc40003f26270 */
[----:B------:R-:W-:Y:S01]  /*18e0*/  ISETP.NE.AND P0, PT, R5, RZ, PT ;  /* 0x000000ff0500720c */ /* 0x000fe20003f05270 */
[-C--:B------:R-:W-:Y:S01]  /*18f0*/  @P5 IMAD.WIDE.U32 R12, R186, R11.reuse, RZ ;  /* 0x0000000bba0c5225 */ /* 0x080fe200078e00ff */
[----:B------:R-:W-:Y:S02]  /*1900*/  LEA R7, R53, 0xffffff80, 0x7 ;  /* 0xffffff8035077811 */ /* 0x000fe400078e38ff */
[----:B------:R-:W-:Y:S01]  /*1910*/  @!P3 IADD3 R15, PT, PT, R15, 0x1, RZ ;  /* 0x000000010f0fb810 */ /* 0x000fe20007ffe0ff */
[----:B------:R-:W-:Y:S01]  /*1920*/  @P5 IMAD R4, R187, R11, RZ ;  /* 0x0000000bbb045224 */ /* 0x000fe200078e02ff */
[----:B------:R-:W-:Y:S02]  /*1930*/  @!P5 MOV R16, R24 ;  /* 0x000000180010d202 */ /* 0x000fe40000000f00 */
[----:B------:R-:W-:Y:S01]  /*1940*/  @!P5 IADD3 R17, PT, PT, R25, R17, RZ ;  /* 0x000000111911d210 */ /* 0x000fe20007ffe0ff */
[----:B------:R-:W-:Y:S01]  /*1950*/  @P5 IMAD.IADD R17, R13, 0x1, R4 ;  /* 0x000000010d115824 */ /* 0x000fe200078e0204 */
[----:B------:R-:W-:Y:S01]  /*1960*/  @P5 MOV R16, R12 ;  /* 0x0000000c00105202 */ /* 0x000fe20000000f00 */
[----:B------:R-:W-:Y:S01]  /*1970*/  @!P5 IMAD R0, R189, R10, RZ ;  /* 0x0000000abd00d224 */ /* 0x000fe200078e02ff */
[----:B------:R-:W-:Y:S01]  /*1980*/  @!P5 SHF.R.S32.HI R11, RZ, 0x1f, R10 ;  /* 0x0000001fff0bd819 */ /* 0x000fe2000001140a */
[----:B------:R-:W-:Y:S01]  /*1990*/  IMAD R4, R187, R7, RZ ;  /* 0x00000007bb047224 */ /* 0x000fe200078e02ff */
[----:B------:R-:W-:Y:S01]  /*19a0*/  SHF.R.S32.HI R13, RZ, 0x1f, R7 ;  /* 0x0000001fff0d7819 */ /* 0x000fe20000011407 */
[----:B------:R-:W-:-:S02]  /*19b0*/  @P2 VIADD R15, R15, 0x1 ;  /* 0x000000010f0f2836 */ /* 0x000fc40000000000 */
[----:B------:R-:W-:-:S04]  /*19c0*/  IMAD.WIDE.U32 R24, R186, R7, R16 ;  /* 0x00000007ba187225 */ /* 0x000fc800078e0010 */
[----:B------:R-:W-:Y:S02]  /*19d0*/  @!P5 IMAD R0, R11, R188, R0 ;  /* 0x000000bc0b00d224 */ /* 0x000fe400078e0200 */
[----:B------:R-:W-:Y:S01]  /*19e0*/  @!P5 IMAD.WIDE.U32 R16, R188, R10, RZ ;  /* 0x0000000abc10d225 */ /* 0x000fe200078e00ff */
[----:B------:R-:W-:-:S03]  /*19f0*/  @!P1 IADD3 R15, PT, PT, -R15, RZ, RZ ;  /* 0x000000ff0f0f9210 */ /* 0x000fc60007ffe1ff */
[----:B------:R-:W-:Y:S01]  /*1a00*/  IMAD R4, R13, R186, R4 ;  /* 0x000000ba0d047224 */ /* 0x000fe200078e0204 */
[----:B------:R-:W-:Y:S01]  /*1a10*/  @!P0 LOP3.LUT R15, RZ, R5, RZ, 0x33, !PT ;  /* 0x00000005ff0f8212 */ /* 0x000fe200078e33ff */
[----:B------:R-:W-:Y:S01]  /*1a20*/  @P5 IMAD.IADD R10, R10, 0x1, R19 ;  /* 0x000000010a0a5824 */ /* 0x000fe200078e0213 */
[----:B------:R-:W-:Y:S01]  /*1a30*/  @!P5 IADD3 R19, PT, PT, R17, R0, RZ ;  /* 0x000000001113d210 */ /* 0x000fe20007ffe0ff */
[----:B------:R-:W-:Y:S01]  /*1a40*/  @!P5 IMAD R0, R21, R8, RZ ;  /* 0x000000081500d224 */ /* 0x000fe200078e02ff */
[----:B------:R-:W-:Y:S02]  /*1a50*/  @!P5 SHF.R.S32.HI R11, RZ, 0x1f, R8 ;  /* 0x0000001fff0bd819 */ /* 0x000fe40000011408 */
[----:B------:R-:W-:Y:S02]  /*1a60*/  @!P5 MOV R18, R16 ;  /* 0x000000100012d202 */ /* 0x000fe40000000f00 */
[----:B------:R-:W-:Y:S01]  /*1a70*/  IADD3 R25, PT, PT, R25, R4, RZ ;  /* 0x0000000419197210 */ /* 0x000fe20007ffe0ff */
[----:B------:R-:W-:Y:S01]  /*1a80*/  IMAD R17, R23, R15, RZ ;  /* 0x0000000f17117224 */ /* 0x000fe200078e02ff */
[----:B------:R-:W-:Y:S01]  /*1a90*/  SHF.R.S32.HI R4, RZ, 0x1f, R15 ;  /* 0x0000001fff047819 */ /* 0x000fe2000001140f */
[----:B------:R-:W-:-:S02]  /*1aa0*/  @!P5 IMAD R0, R20, R11, R0 ;  /* 0x0000000b1400d224 */ /* 0x000fc400078e0200 */
[----:B------:R-:W-:-:S04]  /*1ab0*/  @!P5 IMAD.WIDE.U32 R18, R20, R8, R18 ;  /* 0x000000081412d225 */ /* 0x000fc800078e0012 */
[----:B------:R-:W-:-:S04]  /*1ac0*/  IMAD.WIDE.U32 R24, R22, R15, R24 ;  /* 0x0000000f16187225 */ /* 0x000fc800078e0018 */
        /* <DEDUP_REMOVED lines=8> */
[----:B-1----:R-:W-:Y:S02]  /*1b50*/  @P5 MOV R8, R20 ;  /* 0x0000001400085202 */ /* 0x002fe40000000f00 */
.L_x_2300:
[----:B------:R-:W-:Y:S05]  /*1b60*/  BSYNC.RECONVERGENT B0 ;  /* 0x0000000000007941 */ /* 0x000fea0003800200 */
.L_x_2298:
[----:B------:R-:W-:Y:S01]  /*1b70*/  ISETP.NE.AND P2, PT, R14, -0x1, PT ;  /* 0xffffffff0e00780c */ /* 0x000fe20003f45270 */
[----:B------:R-:W2:Y:S04]  /*1b80*/  LD.E.64 R22, desc[UR4][R2.64+0x30] ;  /* 0x0000300402167980 */ /* 0x000ea8000c101b00 */
[----:B------:R-:W3:Y:S04]  /*1b90*/  LD.E.64 R30, desc[UR4][R2.64+0x10] ;  /* 0x00001004021e7980 */ /* 0x000ee8000c101b00 */
[----:B------:R-:W4:Y:S04]  /*1ba0*/  LD.E.64 R16, desc[UR4][R2.64+0x48] ;  /* 0x0000480402107980 */ /* 0x000f28000c101b00 */
[----:B------:R-:W4:Y:S04]  /*1bb0*/  @!P2 LD.E.64 R32, desc[UR4][R2.64+0x18] ;  /* 0x000018040220a980 */ /* 0x000f28000c101b00 */
        /* <DEDUP_REMOVED lines=18> */
[----:B------:R-:W-:-:S11]  /*1ce0*/  IMAD R18, R13, R188, RZ ;  /* 0x000000bc0d127224 */ /* 0x000fd600078e02ff */
[----:B------:R-:W-:-:S05]  /*1cf0*/  @!P0 IMAD.IADD R19, R19, 0x1, -R12 ;  /* 0x0000000113138824 */ /* 0x000fca00078e0a0c */
[----:B------:R-:W-:Y:S02]  /*1d00*/  ISETP.GE.U32.AND P1, PT, R19, R12, PT ;  /* 0x0000000c1300720c */ /* 0x000fe40003f26070 */
[----:B------:R-:W-:Y:S02]  /*1d10*/  LOP3.LUT R12, R204, R5, RZ, 0x3c, !PT ;  /* 0x00000005cc0c7212 */ /* 0x000fe400078e3cff */
[----:B------:R-:W-:Y:S02]  /*1d20*/  ISETP.NE.AND P5, PT, R5, RZ, PT ;  /* 0x000000ff0500720c */ /* 0x000fe40003fa5270 */
[----:B------:R-:W-:Y:S01]  /*1d30*/  ISETP.GE.AND P3, PT, R12, RZ, PT ;  /* 0x000000ff0c00720c */ /* 0x000fe20003f66270 */
[C---:B------:R-:W-:Y:S02]  /*1d40*/  IMAD R12, R7.reuse, R189, R18 ;  /* 0x000000bd070c7224 */ /* 0x040fe400078e0212 */
[----:B------:R-:W-:-:S04]  /*1d50*/  IMAD.WIDE.U32 R18, R7, R188, RZ ;  /* 0x000000bc07127225 */ /* 0x000fc800078e00ff */
[----:B------:R-:W-:Y:S02]  /*1d60*/  @!P0 VIADD R26, R26, 0x1 ;  /* 0x000000011a1a8836 */ /* 0x000fe40000000000 */
[----:B------:R-:W-:Y:S02]  /*1d70*/  IMAD.SHL.U32 R13, R197, 0x8, RZ ;  /* 0x00000008c50d7824 */ /* 0x000fe400078e00ff */
[----:B------:R-:W-:Y:S02]  /*1d80*/  IMAD.IADD R12, R19, 0x1, R12 ;  /* 0x00000001130c7824 */ /* 0x000fe400078e020c */
[C---:B------:R-:W-:Y:S02]  /*1d90*/  IMAD.SHL.U32 R34, R197.reuse, 0x10, RZ ;  /* 0x00000010c5227824 */ /* 0x040fe400078e00ff */
[----:B------:R-:W-:Y:S01]  /*1da0*/  IMAD.SHL.U32 R19, R197, 0x20, RZ ;  /* 0x00000020c5137824 */ /* 0x000fe200078e00ff */
[----:B------:R-:W-:Y:S01]  /*1db0*/  MOV R7, 0x400 ;  /* 0x0000040000077802 */ /* 0x000fe20000000f00 */
[----:B------:R-:W-:Y:S01]  /*1dc0*/  @P1 VIADD R26, R26, 0x1 ;  /* 0x000000011a1a1836 */ /* 0x000fe20000000000 */
[----:B------:R-:W-:-:S02]  /*1dd0*/  LOP3.LUT R203, R13, 0x18, RZ, 0xc0, !PT ;  /* 0x000000180dcb7812 */ /* 0x000fc400078ec0ff */
[----:B------:R-:W-:Y:S01]  /*1de0*/  LOP3.LUT R20, R34, 0x3e00, RZ, 0xc0, !PT ;  /* 0x00003e0022147812 */ /* 0x000fe200078ec0ff */
[----:B------:R-:W-:Y:S01]  /*1df0*/  @!P3 IMAD.MOV R26, RZ, RZ, -R26 ;  /* 0x000000ffff1ab224 */ /* 0x000fe200078e0a1a */
[----:B------:R-:W-:Y:S02]  /*1e00*/  LOP3.LUT R24, R19, 0x100, RZ, 0xc0, !PT ;  /* 0x0000010013187812 */ /* 0x000fe400078ec0ff */
[----:B-1----:R-:W-:Y:S02]  /*1e10*/  LEA R6, R6, R7, 0x18 ;  /* 0x0000000706067211 */ /* 0x002fe400078ec0ff */
[----:B------:R-:W-:Y:S02]  /*1e20*/  @!P5 LOP3.LUT R26, RZ, R5, RZ, 0x33, !PT ;  /* 0x00000005ff1ad212 */ /* 0x000fe400078e33ff */
[----:B------:R-:W-:Y:S02]  /*1e30*/  IADD3 R7, P1, P0, R18, R8, R203 ;  /* 0x0000000812077210 */ /* 0x000fe4000783e0cb */
[----:B------:R-:W-:-:S02]  /*1e40*/  LOP3.LUT R20, R20, 0x20, R19, 0xf8, !PT ;  /* 0x0000002014147812 */ /* 0x000fc400078ef813 */
[----:B------:R-:W-:Y:S02]  /*1e50*/  LOP3.LUT R34, R34, 0x100, RZ, 0xc0, !PT ;  /* 0x0000010022227812 */ /* 0x000fe400078ec0ff */
[--C-:B------:R-:W-:Y:S01]  /*1e60*/  LOP3.LUT R5, R24, 0x20, R19.reuse, 0xf8, !PT ;  /* 0x0000002018057812 */ /* 0x100fe200078ef813 */
[-C--:B------:R-:W-:Y:S01]  /*1e70*/  IMAD R21, R37, R26.reuse, RZ ;  /* 0x0000001a25157224 */ /* 0x080fe200078e02ff */
[----:B------:R-:W-:Y:S02]  /*1e80*/  SHF.R.S32.HI R24, RZ, 0x1f, R26 ;  /* 0x0000001fff187819 */ /* 0x000fe4000001141a */
[----:B------:R-:W-:Y:S01]  /*1e90*/  IADD3.X R12, PT, PT, R12, R15, RZ, P1, P0 ;  /* 0x0000000f0c0c7210 */ /* 0x000fe20000fe04ff */
[----:B------:R-:W-:Y:S01]  /*1ea0*/  IMAD.WIDE.U32 R26, R36, R26, RZ ;  /* 0x0000001a241a7225 */ /* 0x000fe200078e00ff */
[--C-:B------:R-:W-:Y:S02]  /*1eb0*/  LOP3.LUT R15, R20, 0x100, R19.reuse, 0xf8, !PT ;  /* 0x00000100140f7812 */ /* 0x100fe400078ef813 */
[----:B------:R-:W-:-:S02]  /*1ec0*/  LOP3.LUT R183, R34, 0x20, R19, 0xf8, !PT ;  /* 0x0000002022b77812 */ /* 0x000fc400078ef813 */
[----:B------:R-:W-:Y:S01]  /*1ed0*/  LOP3.LUT R20, R13, 0xc0, RZ, 0xc0, !PT ;  /* 0x000000c00d147812 */ /* 0x000fe200078ec0ff */
[----:B------:R-:W-:Y:S01]  /*1ee0*/  IMAD R21, R24, R36, R21 ;  /* 0x0000002418157224 */ /* 0x000fe200078e0215 */
[----:B------:R-:W-:Y:S02]  /*1ef0*/  SHF.L.U32 R18, R197, 0x2, RZ ;  /* 0x00000002c5127819 */ /* 0x000fe400000006ff */
[----:B------:R-:W-:Y:S02]  /*1f00*/  LOP3.LUT R19, R19, 0xc0, RZ, 0xc0, !PT ;  /* 0x000000c013137812 */ /* 0x000fe400078ec0ff */
[--C-:B------:R-:W-:Y:S02]  /*1f10*/  SHF.R.U32.HI R136, RZ, 0x1, R197.reuse ;  /* 0x00000001ff887819 */ /* 0x100fe400000116c5 */
[----:B------:R-:W-:Y:S01]  /*1f20*/  LOP3.LUT R20, R20, 0x18, R197, 0xf8, !PT ;  /* 0x0000001814147812 */ /* 0x000fe200078ef8c5 */
[----:B------:R-:W-:Y:S01]  /*1f30*/  IMAD.IADD R21, R27, 0x1, R21 ;  /* 0x000000011b157824 */ /* 0x000fe200078e0215 */
[----:B------:R-:W-:-:S02]  /*1f40*/  LOP3.LUT R18, R18, 0x18, RZ, 0xc0, !PT ;  /* 0x0000001812127812 */ /* 0x000fc400078ec0ff */
[----:B------:R-:W-:Y:S02]  /*1f50*/  LOP3.LUT R25, R19, 0x8, R197, 0xf8, !PT ;  /* 0x0000000813197812 */ /* 0x000fe400078ef8c5 */
[----:B------:R-:W-:Y:S02]  /*1f60*/  IADD3 R24, P0, PT, R7, R26, RZ ;  /* 0x0000001a07187210 */ /* 0x000fe40007f1e0ff */
[----:B------:R-:W-:Y:S02]  /*1f70*/  LOP3.LUT R19, R19, 0x8, R136, 0xf8, !PT ;  /* 0x0000000813137812 */ /* 0x000fe400078ef888 */
[----:B------:R-:W-:Y:S02]  /*1f80*/  LOP3.LUT R20, R20, 0x18, R13, 0x78, !PT ;  /* 0x0000001814147812 */ /* 0x000fe400078e780d */
[----:B------:R-:W-:Y:S02]  /*1f90*/  SHF.R.U32.HI R140, RZ, 0x2, R197 ;  /* 0x00000002ff8c7819 */ /* 0x000fe400000116c5 */
[----:B------:R-:W-:Y:S01]  /*1fa0*/  LOP3.LUT R183, R183, R25, R18, 0xf6, !PT ;  /* 0x00000019b7b77212 */ /* 0x000fe200078ef612 */
[----:B------:R-:W-:Y:S01]  /*1fb0*/  IMAD.X R25, R12, 0x1, R21, P0 ;  /* 0x000000010c197824 */ /* 0x000fe200000e0615 */
[----:B------:R-:W-:-:S02]  /*1fc0*/  LOP3.LUT R18, R19, R18, RZ, 0x3c, !PT ;  /* 0x0000001213127212 */ /* 0x000fc400078e3cff */
[----:B------:R-:W-:Y:S01]  /*1fd0*/  LOP3.LUT R201, R20, 0x1f20, R13, 0xf8, !PT ;  /* 0x00001f2014c97812 */ /* 0x000fe200078ef80d */
[----:B------:R-:W-:Y:S01]  /*1fe0*/  IMAD R13, R189, R140, RZ ;  /* 0x0000008cbd0d7224 */ /* 0x000fe200078e02ff */
[----:B------:R-:W-:Y:S01]  /*1ff0*/  IADD3 R20, P0, PT, R203, R4, RZ ;  /* 0x00000004cb147210 */ /* 0x000fe20007f1e0ff */
[----:B------:R-:W-:-:S04]  /*2000*/  IMAD.WIDE.U32 R24, R140, R188, R24 ;  /* 0x000000bc8c187225 */ /* 0x000fc800078e0018 */
[----:B------:R-:W-:Y:S02]  /*2010*/  IMAD.X R21, RZ, RZ, R0, P0 ;  /* 0x000000ffff157224 */ /* 0x000fe400000e0600 */
[----:B------:R-:W-:Y:S02]  /*2020*/  IMAD.IADD R13, R25, 0x1, R13 ;  /* 0x00000001190d7824 */ /* 0x000fe400078e020d */
[----:B------:R-:W-:Y:S01]  /*2030*/  IMAD.IADD R185, R139, 0x1, -R202 ;  /* 0x000000018bb97824 */ /* 0x000fe200078e0aca */
[----:B------:R-:W-:Y:S01]  /*2040*/  LOP3.LUT R7, R15, R18, RZ, 0xfc, !PT ;  /* 0x000000120f077212 */ /* 0x000fe200078efcff */
[----:B------:R-:W-:Y:S02]  /*2050*/  IMAD R4, R187, R140, RZ ;  /* 0x0000008cbb047224 */ /* 0x000fe400078e02ff */
[----:B------:R-:W-:Y:S01]  /*2060*/  IMAD.WIDE.U32 R20, R140, R186, R20 ;  /* 0x000000ba8c147225 */ /* 0x000fe200078e0014 */
[----:B------:R-:W-:Y:S03]  /*2070*/  BSSY.RECONVERGENT B0, `(.L_x_2301) ;  /* 0x0000038000007945 */ /* 0x000fe60003800200 */
[----:B------:R-:W-:-:S02]  /*2080*/  IMAD.IADD R191, R21, 0x1, R4 ;  /* 0x0000000115bf7824 */ /* 0x000fc400078e0204 */
[----:B------:R-:W-:Y:S01]  /*2090*/  IMAD.MOV.U32 R141, RZ, RZ, RZ ;  /* 0x000000ffff8d7224 */ /* 0x000fe200078e00ff */
[----:B------:R-:W-:Y:S01]  /*20a0*/  LOP3.LUT R5, R5, R18, RZ, 0xfc, !PT ;  /* 0x0000001205057212 */ /* 0x000fe200078efcff */
[----:B------:R-:W-:Y:S01]  /*20b0*/  IMAD R201, R201, 0x2, R6 ;  /* 0x00000002c9c97824 */ /* 0x000fe200078e0206 */
[----:B------:R-:W-:Y:S01]  /*20c0*/  LOP3.LUT R199, R203, 0x20, RZ, 0xfc, !PT ;  /* 0x00000020cbc77812 */ /* 0x000fe200078efcff */
[----:B------:R-:W-:Y:S01]  /*20d0*/  IMAD.WIDE.U32 R8, R9, 0x40, R140 ;  /* 0x0000004009087825 */ /* 0x000fe200078e008c */
[----:B------:R-:W-:-:S03]  /*20e0*/  LOP3.LUT R198, R203, 0x40, RZ, 0xfc, !PT ;  /* 0x00000040cbc67812 */ /* 0x000fc600078efcff */
[----:B--2---:R-:W-:-:S04]  /*20f0*/  @P2 IMAD.WIDE.U32 R26, R22, R14, RZ ;  /* 0x0000000e161a2225 */ /* 0x004fc800078e00ff */
[----:B------:R-:W-:Y:S01]  /*2100*/  @P2 IMAD R14, R23, R14, RZ ;  /* 0x0000000e170e2224 */ /* 0x000fe200078e02ff */
[----:B---3--:R-:W-:Y:S01]  /*2110*/  LEA R194, P0, R24, R30, 0x1 ;  /* 0x0000001e18c27211 */ /* 0x008fe200078008ff */
[-C--:B----4-:R-:W-:Y:S02]  /*2120*/  @!P2 IMAD R19, R33, R205.reuse, RZ ;  /* 0x000000cd2113a224 */ /* 0x090fe400078e02ff */
[----:B------:R-:W-:-:S04]  /*2130*/  @!P2 IMAD.WIDE.U32 R32, R32, R205, RZ ;  /* 0x000000cd2020a225 */ /* 0x000fc800078e00ff */
[----:B------:R-:W-:Y:S02]  /*2140*/  @!P2 IMAD.MOV.U32 R12, RZ, RZ, R32 ;  /* 0x000000ffff0ca224 */ /* 0x000fe400078e0020 */
[----:B------:R-:W-:Y:S01]  /*2150*/  @P2 IMAD.MOV.U32 R12, RZ, RZ, R26 ;  /* 0x000000ffff0c2224 */ /* 0x000fe200078e001a */
[----:B------:R-:W-:Y:S01]  /*2160*/  LEA.HI.X R195, R24, R31, R13, 0x1, P0 ;  /* 0x0000001f18c37211 */ /* 0x000fe200000f0c0d */
[----:B------:R-:W-:Y:S01]  /*2170*/  @!P2 IMAD.IADD R19, R33, 0x1, R19 ;  /* 0x000000012113a824 */ /* 0x000fe200078e0213 */
[----:B------:R-:W-:Y:S02]  /*2180*/  @P2 IADD3 R19, PT, PT, R27, R14, RZ ;  /* 0x0000000e1b132210 */ /* 0x000fe40007ffe0ff */
[----:B------:R-:W-:-:S05]  /*2190*/  IADD3 R14, P0, PT, R203, R12, RZ ;  /* 0x0000000ccb0e7210 */ /* 0x000fca0007f1e0ff */
[----:B------:R-:W-:Y:S01]  /*21a0*/  IMAD.X R15, RZ, RZ, R19, P0 ;  /* 0x000000ffff0f7224 */ /* 0x000fe200000e0613 */
[----:B------:R-:W-:Y:S01]  /*21b0*/  ISETP.GE.AND P0, PT, R140, R185, PT ;  /* 0x000000b98c00720c */ /* 0x000fe20003f06270 */
[----:B------:R-:W-:Y:S01]  /*21c0*/  IMAD R0, R17, R204, RZ ;  /* 0x000000cc11007224 */ /* 0x000fe200078e02ff */
        /* <DEDUP_REMOVED lines=33> */
.L_x_2303:
[----:B------:R3:W-:Y:S02]  /*23e0*/  STS.128 [R201+0x2000], RZ ;  /* 0x002000ffc9007388 */ /* 0x0007e40000000c00 */
.L_x_2302:
[----:B------:R-:W-:Y:S05]  /*23f0*/  BSYNC.RECONVERGENT B0 ;  /* 0x0000000000007941 */ /* 0x000fea0003800200 */
.L_x_2301:
[----:B------:R-:W-:Y:S01]  /*2400*/  IADD3 R4, PT, PT, R140, 0x20, RZ ;  /* 0x000000208c047810 */ /* 0x000fe20007ffe0ff */
[----:B------:R-:W-:Y:S03]  /*2410*/  BSSY.RECONVERGENT B0, `(.L_x_2304) ;  /* 0x0000021000007945 */ /* 0x000fe60003800200 */
[----:B------:R-:W-:-:S13]  /*2420*/  ISETP.GE.AND P0, PT, R4, R185, PT ;  /* 0x000000b90400720c */ /* 0x000fda0003f06270 */
[----:B------:R-:W-:Y:S05]  /*2430*/  @P0 BRA `(.L_x_2305) ;  /* 0x0000000000780947 */ /* 0x000fea0003800000 */
[----:B------:R-:W-:Y:S01]  /*2440*/  IADD3 R0, P0, PT, R8, 0x20, RZ ;  /* 0x0000002008007810 */ /* 0x000fe20007f1e0ff */
[----:B-12---:R-:W-:Y:S01]  /*2450*/  IMAD.MOV.U32 R12, RZ, RZ, R16 ;  /* 0x000000ffff0c7224 */ /* 0x006fe200078e0010 */
[----:B------:R-:W-:Y:S02]  /*2460*/  MOV R13, R15 ;  /* 0x0000000f000d7202 */ /* 0x000fe40000000f00 */
[-C--:B-----5:R-:W-:Y:S01]  /*2470*/  ISETP.GE.AND P1, PT, R203, R200.reuse, PT ;  /* 0x000000c8cb00720c */ /* 0x0a0fe20003f26270 */
        /* <DEDUP_REMOVED lines=25> */
.L_x_2306:
[----:B------:R4:W-:Y:S02]  /*2610*/  STS.128 [R201+0x2800], RZ ;  /* 0x002800ffc9007388 */ /* 0x0009e40000000c00 */
.L_x_2305:
[----:B------:R-:W-:Y:S05]  /*2620*/  BSYNC.RECONVERGENT B0 ;  /* 0x0000000000007941 */ /* 0x000fea0003800200 */
.L_x_2304:
[----:B------:R-:W-:Y:S01]  /*2630*/  VIADD R55, R53, 0xffffffff ;  /* 0xffffffff35377836 */ /* 0x000fe20000000000 */
[----:B------:R-:W-:Y:S04]  /*2640*/  BSSY.RECONVERGENT B0, `(.L_x_2307) ;  /* 0x000001d000007945 */ /* 0x000fe80003800200 */
[----:B------:R-:W-:-:S05]  /*2650*/  SHF.L.U32 R54, R55, 0x7, RZ ;  /* 0x0000000737367819 */ /* 0x000fca00000006ff */
[----:B-12---:R-:W-:-:S05]  /*2660*/  IMAD.IADD R9, R137, 0x1, -R54 ;  /* 0x0000000189097824 */ /* 0x006fca00078e0a36 */
[----:B------:R-:W-:-:S13]  /*2670*/  ISETP.GE.AND P3, PT, R140, R9, PT ;  /* 0x000000098c00720c */ /* 0x000fda0003f66270 */
[----:B------:R-:W-:Y:S05]  /*2680*/  @P3 BRA `(.L_x_2308) ;  /* 0x0000000000603947 */ /* 0x000fea0003800000 */
[-C--:B-----5:R-:W-:Y:S02]  /*2690*/  ISETP.GE.AND P1, PT, R203, R200.reuse, PT ;  /* 0x000000c8cb00720c */ /* 0x0a0fe40003f26270 */
        /* <DEDUP_REMOVED lines=22> */
.L_x_2309:
[----:B------:R2:W-:Y:S02]  /*2800*/  STS.128 [R201+0x7000], RZ ;  /* 0x007000ffc9007388 */ /* 0x0005e40000000c00 */
.L_x_2308:
[----:B------:R-:W-:Y:S05]  /*2810*/  BSYNC.RECONVERGENT B0 ;  /* 0x0000000000007941 */ /* 0x000fea0003800200 */
.L_x_2307:
[----:B------:R-:W-:Y:S01]  /*2820*/  ISETP.GE.AND P0, PT, R4, R9, PT ;  /* 0x000000090400720c */ /* 0x000fe20003f06270 */
[----:B------:R-:W-:-:S12]  /*2830*/  BSSY.RECONVERGENT B0, `(.L_x_2310) ;  /* 0x000001a000007945 */ /* 0x000fd80003800200 */
[----:B------:R-:W-:Y:S05]  /*2840*/  @P0 BRA `(.L_x_2311) ;  /* 0x0000000000600947 */ /* 0x000fea0003800000 */
[C---:B------:R-:W-:Y:S01]  /*2850*/  IMAD.SHL.U32 R0, R186.reuse, 0x20, RZ ;  /* 0x00000020ba007824 */ /* 0x040fe200078e00ff */
[-C--:B-----5:R-:W-:Y:S02]  /*2860*/  ISETP.GE.AND P1, PT, R203, R200.reuse, PT ;  /* 0x000000c8cb00720c */ /* 0x0a0fe40003f26270 */
        /* <DEDUP_REMOVED lines=21> */
.L_x_2312:
[----:B------:R1:W-:Y:S02]  /*29c0*/  STS.128 [R201+0x7800], RZ ;  /* 0x007800ffc9007388 */ /* 0x0003e40000000c00 */
.L_x_2311:
[----:B------:R-:W-:Y:S05]  /*29d0*/  BSYNC.RECONVERGENT B0 ;  /* 0x0000000000007941 */ /* 0x000fea0003800200 */
.L_x_2310:
[----:B-1---5:R-:W-:Y:S01]  /*29e0*/  IADD3 R10, PT, PT, R140, 0x40, RZ ;  /* 0x000000408c0a7810 */ /* 0x022fe20007ffe0ff */
        /* <DEDUP_REMOVED lines=24> */
.L_x_2315:
[----:B------:R1:W-:Y:S02]  /*2b70*/  STS.128 [R201+0x8000], RZ ;  /* 0x008000ffc9007388 */ /* 0x0003e40000000c00 */
.L_x_2314:
[----:B------:R-:W-:Y:S05]  /*2b80*/  BSYNC.RECONVERGENT B0 ;  /* 0x0000000000007941 */ /* 0x000fea0003800200 */
.L_x_2313:
        /* <DEDUP_REMOVED lines=26> */
.L_x_2317:
[----:B------:R-:W-:Y:S05]  /*2d30*/  BSYNC.RECONVERGENT B0 ;  /* 0x0000000000007941 */ /* 0x000fea0003800200 */
.L_x_2316:
        /* <DEDUP_REMOVED lines=29> */
.L_x_2320:
[----:B------:R1:W-:Y:S01]  /*2f10*/  STS.128 [R201+0xd000], RZ ;  /* 0x00d000ffc9007388 */ /* 0x0003e20000000c00 */
[----:B------:R-:W-:Y:S05]  /*2f20*/  BRA `(.L_x_2321) ;  /* 0x00000000000c7947 */ /* 0x000fea0003800000 */
.L_x_2319:
[----:B------:R1:W-:Y:S04]  /*2f30*/  STS.128 [R201+0x9000], RZ ;  /* 0x009000ffc9007388 */ /* 0x0003e80000000c00 */
[----:B------:R1:W-:Y:S04]  /*2f40*/  STS.128 [R201+0xb000], RZ ;  /* 0x00b000ffc9007388 */ /* 0x0003e80000000c00 */
[----:B------:R1:W-:Y:S02]  /*2f50*/  STS.128 [R201+0xd000], RZ ;  /* 0x00d000ffc9007388 */ /* 0x0003e40000000c00 */
.L_x_2321:
[----:B------:R-:W-:Y:S05]  /*2f60*/  BSYNC.RECONVERGENT B0 ;  /* 0x0000000000007941 */ /* 0x000fea0003800200 */
.L_x_2318:
        /* <DEDUP_REMOVED lines=29> */
.L_x_2324:
[----:B------:R1:W-:Y:S02]  /*3140*/  STS.128 [R201+0xd800], RZ ;  /* 0x00d800ffc9007388 */ /* 0x0003e40000000c00 */
.L_x_2323:
[----:B------:R-:W-:Y:S05]  /*3150*/  BSYNC.RECONVERGENT B0 ;  /* 0x0000000000007941 */ /* 0x000fea0003800200 */
.L_x_2322:
        /* <DEDUP_REMOVED lines=27> */
.L_x_2327:
[----:B------:R1:W-:Y:S02]  /*3310*/  STS.128 [R201+0xe000], RZ ;  /* 0x00e000ffc9007388 */ /* 0x0003e40000000c00 */
.L_x_2326:
[----:B------:R-:W-:Y:S05]  /*3320*/  BSYNC.RECONVERGENT B0 ;  /* 0x0000000000007941 */ /* 0x000fea0003800200 */
.L_x_2325:
        /* <DEDUP_REMOVED lines=31> */
.L_x_2330:
[----:B------:R1:W-:Y:S02]  /*3520*/  STS.128 [R201+0xe800], RZ ;  /* 0x00e800ffc9007388 */ /* 0x0003e40000000c00 */
.L_x_2329:
[----:B------:R-:W-:Y:S05]  /*3530*/  BSYNC.RECONVERGENT B0 ;  /* 0x0000000000007941 */ /* 0x000fea0003800200 */
.L_x_2328:
[--C-:B------:R-:W-:Y:S01]  /*3540*/  IMAD R184, R7, 0x2, R6.reuse ;  /* 0x0000000207b87824 */ /* 0x100fe200078e0206 */
[----:B------:R-:W0:Y:S01]  /*3550*/  LDGDEPBAR ;  /* 0x00000000000079af */ /* 0x000e220000000000 */
[----:B------:R-:W-:Y:S01]  /*3560*/  IMAD R183, R183, 0x2, R6 ;  /* 0x00000002b7b77824 */ /* 0x000fe200078e0206 */
[----:B------:R-:W-:Y:S01]  /*3570*/  LOP3.LUT R7, R140, 0x7, RZ, 0xc0, !PT ;  /* 0x000000078c077812 */ /* 0x000fe200078ec0ff */
[C---:B------:R-:W-:Y:S01]  /*3580*/  IMAD R182, R4.reuse, 0x2, R184 ;  /* 0x0000000204b67824 */ /* 0x040fe200078e02b8 */
[----:B------:R-:W-:Y:S01]  /*3590*/  LDSM.16.M88.4 R72, [R184] ;  /* 0x00000000b848783b */ /* 0x000fe20000000200 */
[----:B------:R-:W-:Y:S01]  /*35a0*/  IMAD R180, R4, 0x2, R183 ;  /* 0x0000000204b47824 */ /* 0x000fe200078e02b7 */
[----:B------:R-:W-:Y:S01]  /*35b0*/  LOP3.LUT R7, R7, 0x1f0, R136, 0xf8, !PT ;  /* 0x000001f007077812 */ /* 0x000fe200078ef888 */
[----:B------:R-:W-:Y:S01]  /*35c0*/  BSSY.RECONVERGENT B1, `(.L_x_2331) ;  /* 0x000013f000017945 */ /* 0x000fe20003800200 */
[----:B------:R-:W2:Y:S01]  /*35d0*/  LDSM.16.M88.4 R24, [R183+0x3000] ;  /* 0x00300000b718783b */ /* 0x000ea20000000200 */
[----:B------:R-:W-:-:S02]  /*35e0*/  ISETP.GT.AND P0, PT, R55, R190, PT ;  /* 0x000000be3700720c */ /* 0x000fc40003f04270 */
[----:B-----5:R-:W-:Y:S01]  /*35f0*/  IADD3 R0, PT, PT, R0, R137, -R139 ;  /* 0x0000008900007210 */ /* 0x020fe20007ffe88b */
[----:B------:R-:W3:Y:S01]  /*3600*/  LDSM.16.M88.4 R16, [R183+0x3400] ;  /* 0x00340000b710783b */ /* 0x000ee20000000200 */
[----:B------:R-:W-:Y:S01]  /*3610*/  IMAD.IADD R209, R202, 0x1, R7 ;  /* 0x00000001cad17824 */ /* 0x000fe200078e0207 */
[----:B------:R-:W-:Y:S01]  /*3620*/  IADD3 R52, PT, PT, R137, -R139, -R52 ;  /* 0x8000008b89347210 */ /* 0x000fe20007ffe834 */
[----:B------:R-:W-:Y:S01]  /*3630*/  IMAD.SHL.U32 R7, R197, 0x2, RZ ;  /* 0x00000002c5077824 */ /* 0x000fe200078e00ff */
[----:B-1----:R-:W1:Y:S01]  /*3640*/  LDSM.16.M88.4 R8, [R183+0x3800] ;  /* 0x00380000b708783b */ /* 0x002e620000000200 */
[C---:B------:R-:W-:Y:S02]  /*3650*/  IMAD.IADD R208, R209.reuse, 0x1, R0 ;  /* 0x00000001d1d07824 */ /* 0x040fe400078e0200 */
[----:B------:R-:W-:Y:S01]  /*3660*/  IMAD.IADD R209, R209, 0x1, R52 ;  /* 0x00000001d1d17824 */ /* 0x000fe200078e0234 */
[----:B------:R-:W-:Y:S01]  /*3670*/  LDSM.16.M88.4 R48, [R182] ;  /* 0x00000000b630783b */ /* 0x000fe20000000200 */
[----:B------:R-:W-:-:S02]  /*3680*/  LOP3.LUT R7, R7, 0x6, RZ, 0xc0, !PT ;  /* 0x0000000607077812 */ /* 0x000fc400078ec0ff */
[----:B------:R-:W-:Y:S01]  /*3690*/  VIADDMNMX R210, R208, 0x1, R137, PT ;  /* 0x00000001d0d27846 */ /* 0x000fe20003800189 */
[----:B------:R-:W4:Y:S01]  /*36a0*/  LDSM.16.M88.4 R44, [R180+0x3000] ;  /* 0x00300000b42c783b */ /* 0x000f220000000200 */
[----:B------:R-:W-:Y:S01]  /*36b0*/  VIMNMX R211, PT, PT, RZ, R209, !PT ;  /* 0x000000d1ffd37248 */ /* 0x000fe20007fe0100 */
[----:B------:R-:W-:Y:S01]  /*36c0*/  IMAD.IADD R0, R54, 0x1, R7 ;  /* 0x0000000136007824 */ /* 0x000fe200078e0207 */
[----:B------:R-:W-:Y:S01]  /*36d0*/  VIADDMNMX R208, R208, 0x9, R137, PT ;  /* 0x00000009d0d07846 */ /* 0x000fe20003800189 */
[----:B------:R-:W4:Y:S01]  /*36e0*/  LDSM.16.M88.4 R36, [R180+0x3400] ;  /* 0x00340000b424783b */ /* 0x000f220000000200 */
[----:B------:R-:W-:-:S03]  /*36f0*/  VIADDMNMX R209, R209, 0x8, RZ, !PT ;  /* 0x00000008d1d17846 */ /* 0x000fc600078001ff */
[----:B------:R-:W4:Y:S04]  /*3700*/  LDSM.16.M88.4 R32, [R180+0x3800] ;  /* 0x00380000b420783b */ /* 0x000f280000000200 */
[----:B------:R-:W4:Y:S04]  /*3710*/  LDSM.16.M88.4 R104, [R183+0x3c00] ;  /* 0x003c0000b768783b */ /* 0x000f280000000200 */
[----:B------:R-:W4:Y:S04]  /*3720*/  LDSM.16.M88.4 R96, [R183+0x4000] ;  /* 0x00400000b760783b */ /* 0x000f280000000200 */
[----:B------:R-:W4:Y:S01]  /*3730*/  LDSM.16.M88.4 R88, [R183+0x4400] ;  /* 0x00440000b758783b */ /* 0x000f220000000200 */
[C---:B--2---:R-:W-:Y:S03]  /*3740*/  HMMA.16816.F32 R28, R72.reuse, R24, RZ ;  /* 0x00000018481c723c */ /* 0x044fe600000018ff */
[----:B------:R-:W2:Y:S04]  /*3750*/  LDSM.16.M88.4 R80, [R183+0x4800] ;  /* 0x00480000b750783b */ /* 0x000ea80000000200 */
[----:B------:R-:W2:Y:S01]  /*3760*/  LDSM.16.M88.4 R56, [R183+0x4c00] ;  /* 0x004c0000b738783b */ /* 0x000ea20000000200 */
[C---:B---3--:R-:W-:Y:S03]  /*3770*/  HMMA.16816.F32 R20, R72.reuse, R16, RZ ;  /* 0x000000104814723c */ /* 0x048fe600000018ff */
[----:B------:R-:W3:Y:S04]  /*3780*/  LDSM.16.M88.4 R40, [R180+0x3c00] ;  /* 0x003c0000b428783b */ /* 0x000ee80000000200 */
[----:B------:R-:W-:Y:S01]  /*3790*/  LDSM.16.M88.4 R116, [R184+0x1000] ;  /* 0x00100000b874783b */ /* 0x000fe20000000200 */
[C---:B-1----:R-:W-:Y:S03]  /*37a0*/  HMMA.16816.F32 R12, R72.reuse, R8, RZ ;  /* 0x00000008480c723c */ /* 0x042fe600000018ff */
        /* <DEDUP_REMOVED lines=8> */
[----:B------:R-:W-:Y:S03]  /*3830*/  HMMA.16816.F32 R8, R72, R10, RZ ;  /* 0x0000000a4808723c */ /* 0x000fe600000018ff */
[----:B------:R-:W-:Y:S04]  /*3840*/  LDSM.16.M88.4 R132, [R184+0x2000] ;  /* 0x00200000b884783b */ /* 0x000fe80000000200 */
[----:B------:R-:W-:Y:S01]  /*3850*/  LDSM.16.M88.4 R128, [R183+0x7c00] ;  /* 0x007c0000b780783b */ /* 0x000fe20000000200 */
[C---:B----4-:R-:W-:Y:S08]  /*3860*/  HMMA.16816.F32 R28, R48.reuse, R44, R28 ;  /* 0x0000002c301c723c */ /* 0x050ff0000000181c */
[C---:B------:R-:W-:Y:S01]  /*3870*/  HMMA.16816.F32 R24, R48.reuse, R46, R24 ;  /* 0x0000002e3018723c */ /* 0x040fe20000001818 */
[----:B------:R-:W1:Y:S07]  /*3880*/  LDSM.16.M88.4 R44, [R180+0x4000] ;  /* 0x00400000b42c783b */ /* 0x000e6e0000000200 */
[C---:B------:R-:W-:Y:S08]  /*3890*/  HMMA.16816.F32 R20, R48.reuse, R36, R20 ;  /* 0x000000243014723c */ /* 0x040ff00000001814 */
[C---:B------:R-:W-:Y:S01]  /*38a0*/  HMMA.16816.F32 R16, R48.reuse, R38, R16 ;  /* 0x000000263010723c */ /* 0x040fe20000001810 */
[----:B------:R-:W4:Y:S07]  /*38b0*/  LDSM.16.M88.4 R36, [R180+0x4400] ;  /* 0x00440000b424783b */ /* 0x000f2e0000000200 */
[C---:B------:R-:W-:Y:S08]  /*38c0*/  HMMA.16816.F32 R12, R48.reuse, R32, R12 ;  /* 0x00000020300c723c */ /* 0x040ff0000000180c */
[----:B------:R-:W-:Y:S01]  /*38d0*/  HMMA.16816.F32 R8, R48, R34, R8 ;  /* 0x000000223008723c */ /* 0x000fe20000001808 */
[----:B------:R-:W4:Y:S07]  /*38e0*/  LDSM.16.M88.4 R32, [R180+0x4800] ;  /* 0x00480000b420783b */ /* 0x000f2e0000000200 */
[C---:B------:R-:W-:Y:S08]  /*38f0*/  HMMA.16816.F32 R108, R72.reuse, R104, RZ ;  /* 0x00000068486c723c */ /* 0x040ff000000018ff */
[C---:B------:R-:W-:Y:S08]  /*3900*/  HMMA.16816.F32 R100, R72.reuse, R96, RZ ;  /* 0x000000604864723c */ /* 0x040ff000000018ff */
[C---:B------:R-:W-:Y:S08]  /*3910*/  HMMA.16816.F32 R92, R72.reuse, R88, RZ ;  /* 0x00000058485c723c */ /* 0x040ff000000018ff */
[C---:B--2---:R-:W-:Y:S08]  /*3920*/  HMMA.16816.F32 R84, R72.reuse, R80, RZ ;  /* 0x000000504854723c */ /* 0x044ff000000018ff */
[C---:B------:R-:W-:Y:S08]  /*3930*/  HMMA.16816.F32 R104, R72.reuse, R106, RZ ;  /* 0x0000006a4868723c */ /* 0x040ff000000018ff */
[C---:B------:R-:W-:Y:S08]  /*3940*/  HMMA.16816.F32 R96, R72.reuse, R98, RZ ;  /* 0x000000624860723c */ /* 0x040ff000000018ff */
[C---:B------:R-:W-:Y:S08]  /*3950*/  HMMA.16816.F32 R88, R72.reuse, R90, RZ ;  /* 0x0000005a4858723c */ /* 0x040ff000000018ff */
[C---:B------:R-:W-:Y:S08]  /*3960*/  HMMA.16816.F32 R80, R72.reuse, R82, RZ ;  /* 0x000000524850723c */ /* 0x040ff000000018ff */
[C---:B------:R-:W-:Y:S08]  /*3970*/  HMMA.16816.F32 R76, R72.reuse, R56, RZ ;  /* 0x00000038484c723c */ /* 0x040ff000000018ff */
[----:B------:R-:W-:Y:S01]  /*3980*/  HMMA.16816.F32 R72, R72, R58, RZ ;  /* 0x0000003a4848723c */ /* 0x000fe200000018ff */
[----:B------:R-:W2:Y:S07]  /*3990*/  LDSM.16.M88.4 R56, [R180+0x4c00] ;  /* 0x004c0000b438783b */ /* 0x000eae0000000200 */
[C---:B---3--:R-:W-:Y:S08]  /*39a0*/  HMMA.16816.F32 R108, R48.reuse, R40, R108 ;  /* 0x00000028306c723c */ /* 0x048ff0000000186c */
[C---:B------:R-:W-:Y:S01]  /*39b0*/  HMMA.16816.F32 R104, R48.reuse, R42, R104 ;  /* 0x0000002a3068723c */ /* 0x040fe20000001868 */
[----:B------:R-:W3:Y:S07]  /*39c0*/  LDSM.16.M88.4 R40, [R183+0x5000] ;  /* 0x00500000b728783b */ /* 0x000eee0000000200 */
[C---:B-1----:R-:W-:Y:S08]  /*39d0*/  HMMA.16816.F32 R100, R48.reuse, R44, R100 ;  /* 0x0000002c3064723c */ /* 0x042ff00000001864 */
[C---:B------:R-:W-:Y:S01]  /*39e0*/  HMMA.16816.F32 R96, R48.reuse, R46, R96 ;  /* 0x0000002e3060723c */ /* 0x040fe20000001860 */
[----:B------:R-:W1:Y:S07]  /*39f0*/  LDSM.16.M88.4 R44, [R183+0x5400] ;  /* 0x00540000b72c783b */ /* 0x000e6e0000000200 */
[C---:B----4-:R-:W-:Y:S08]  /*3a00*/  HMMA.16816.F32 R92, R48.reuse, R36, R92 ;  /* 0x00000024305c723c */ /* 0x050ff0000000185c */
[C---:B------:R-:W-:Y:S01]  /*3a10*/  HMMA.16816.F32 R88, R48.reuse, R38, R88 ;  /* 0x000000263058723c */ /* 0x040fe20000001858 */
[----:B------:R-:W4:Y:S07]  /*3a20*/  LDSM.16.M88.4 R36, [R183+0x5800] ;  /* 0x00580000b724783b */ /* 0x000f2e0000000200 */
[C---:B------:R-:W-:Y:S08]  /*3a30*/  HMMA.16816.F32 R84, R48.reuse, R32, R84 ;  /* 0x000000203054723c */ /* 0x040ff00000001854 */
[C---:B------:R-:W-:Y:S01]  /*3a40*/  HMMA.16816.F32 R80, R48.reuse, R34, R80 ;  /* 0x000000223050723c */ /* 0x040fe20000001850 */
[----:B------:R-:W4:Y:S07]  /*3a50*/  LDSM.16.M88.4 R32, [R183+0x5c00] ;  /* 0x005c0000b720783b */ /* 0x000f2e0000000200 */
[C---:B--2---:R-:W-:Y:S08]  /*3a60*/  HMMA.16816.F32 R76, R48.reuse, R56, R76 ;  /* 0x00000038304c723c */ /* 0x044ff0000000184c */
[----:B------:R-:W-:Y:S01]  /*3a70*/  HMMA.16816.F32 R72, R48, R58, R72 ;  /* 0x0000003a3048723c */ /* 0x000fe20000001848 */
[----:B------:R-:W2:Y:S04]  /*3a80*/  LDSM.16.M88.4 R48, [R183+0x6000] ;  /* 0x00600000b730783b */ /* 0x000ea80000000200 */
[----:B------:R-:W-:Y:S03]  /*3a90*/  LDSM.16.M88.4 R56, [R180+0x6800] ;  /* 0x00680000b438783b */ /* 0x000fe60000000200 */
[C---:B---3--:R-:W-:Y:S08]  /*3aa0*/  HMMA.16816.F32 R28, R116.reuse, R40, R28 ;  /* 0x00000028741c723c */ /* 0x048ff0000000181c */
[C---:B------:R-:W-:Y:S01]  /*3ab0*/  HMMA.16816.F32 R24, R116.reuse, R42, R24 ;  /* 0x0000002a7418723c */ /* 0x040fe20000001818 */
[----:B------:R-:W3:Y:S07]  /*3ac0*/  LDSM.16.M88.4 R40, [R183+0x6400] ;  /* 0x00640000b728783b */ /* 0x000eee0000000200 */
[C---:B-1----:R-:W-:Y:S08]  /*3ad0*/  HMMA.16816.F32 R20, R116.reuse, R44, R20 ;  /* 0x0000002c7414723c */ /* 0x042ff00000001814 */
[C---:B------:R-:W-:Y:S01]  /*3ae0*/  HMMA.16816.F32 R16, R116.reuse, R46, R16 ;  /* 0x0000002e7410723c */ /* 0x040fe20000001810 */
[----:B------:R-:W-:Y:S07]  /*3af0*/  LDSM.16.M88.4 R44, [R182+0x1000] ;  /* 0x00100000b62c783b */ /* 0x000fee0000000200 */
[C---:B----4-:R-:W-:Y:S08]  /*3b00*/  HMMA.16816.F32 R12, R116.reuse, R36, R12 ;  /* 0x00000024740c723c */ /* 0x050ff0000000180c */
        /* <DEDUP_REMOVED lines=11> */
[C---:B-1----:R-:W-:Y:S08]  /*3bc0*/  HMMA.16816.F32 R20, R44.reuse, R36, R20 ;  /* 0x000000242c14723c */ /* 0x042ff00000001814 */
[C---:B------:R-:W-:Y:S01]  /*3bd0*/  HMMA.16816.F32 R16, R44.reuse, R38, R16 ;  /* 0x000000262c10723c */ /* 0x040fe20000001810 */
[----:B------:R-:W1:Y:S07]  /*3be0*/  LDSM.16.M88.4 R36, [R183+0x7400] ;  /* 0x00740000b724783b */ /* 0x000e6e0000000200 */
[C---:B----4-:R-:W-:Y:S08]  /*3bf0*/  HMMA.16816.F32 R12, R44.reuse, R32, R12 ;  /* 0x000000202c0c723c */ /* 0x050ff0000000180c */
[----:B------:R-:W-:Y:S01]  /*3c00*/  HMMA.16816.F32 R8, R44, R34, R8 ;  /* 0x000000222c08723c */ /* 0x000fe20000001808 */
[----:B------:R-:W4:Y:S07]  /*3c10*/  LDSM.16.M88.4 R32, [R183+0x7800] ;  /* 0x00780000b720783b */ /* 0x000f2e0000000200 */
[C---:B------:R-:W-:Y:S08]  /*3c20*/  HMMA.16816.F32 R84, R116.reuse, R124, R84 ;  /* 0x0000007c7454723c */ /* 0x040ff00000001854 */
[C---:B------:R-:W-:Y:S01]  /*3c30*/  HMMA.16816.F32 R80, R116.reuse, R126, R80 ;  /* 0x0000007e7450723c */ /* 0x040fe20000001850 */
[----:B------:R-:W4:Y:S07]  /*3c40*/  LDSM.16.M88.4 R124, [R183+0x8000] ;  /* 0x00800000b77c783b */ /* 0x000f2e0000000200 */
[C---:B------:R-:W-:Y:S08]  /*3c50*/  HMMA.16816.F32 R76, R116.reuse, R120, R76 ;  /* 0x00000078744c723c */ /* 0x040ff0000000184c */
[----:B------:R-:W-:Y:S01]  /*3c60*/  HMMA.16816.F32 R72, R116, R122, R72 ;  /* 0x0000007a7448723c */ /* 0x000fe20000001848 */
[----:B------:R-:W4:Y:S04]  /*3c70*/  LDSM.16.M88.4 R120, [R183+0x8400] ;  /* 0x00840000b778783b */ /* 0x000f280000000200 */
[----:B------:R-:W4:Y:S03]  /*3c80*/  LDSM.16.M88.4 R116, [R183+0x8800] ;  /* 0x00880000b774783b */ /* 0x000f260000000200 */
        /* <DEDUP_REMOVED lines=18> */
[----:B------:R-:W2:Y:S03]  /*3db0*/  LDSM.16.M88.4 R44, [R180+0x8000] ;  /* 0x00800000b42c783b */ /* 0x000ea60000000200 */
[C---:B---3--:R-:W-:Y:S08]  /*3dc0*/  HMMA.16816.F32 R28, R132.reuse, R40, R28 ;  /* 0x00000028841c723c */ /* 0x048ff0000000181c */
[C---:B------:R-:W-:Y:S01]  /*3dd0*/  HMMA.16816.F32 R24, R132.reuse, R42, R24 ;  /* 0x0000002a8418723c */ /* 0x040fe20000001818 */
[----:B------:R-:W3:Y:S07]  /*3de0*/  LDSM.16.M88.4 R40, [R180+0x8400] ;  /* 0x00840000b428783b */ /* 0x000eee0000000200 */
[C---:B-1----:R-:W-:Y:S08]  /*3df0*/  HMMA.16816.F32 R20, R132.reuse, R36, R20 ;  /* 0x000000248414723c */ /* 0x042ff00000001814 */
[C---:B------:R-:W-:Y:S01]  /*3e00*/  HMMA.16816.F32 R16, R132.reuse, R38, R16 ;  /* 0x000000268410723c */ /* 0x040fe20000001810 */
[----:B------:R-:W1:Y:S07]  /*3e10*/  LDSM.16.M88.4 R36, [R180+0x8800] ;  /* 0x00880000b424783b */ /* 0x000e6e0000000200 */
[C---:B----4-:R-:W-:Y:S08]  /*3e20*/  HMMA.16816.F32 R12, R132.reuse, R32, R12 ;  /* 0x00000020840c723c */ /* 0x050ff0000000180c */
[----:B------:R-:W-:Y:S01]  /*3e30*/  HMMA.16816.F32 R8, R132, R34, R8 ;  /* 0x000000228408723c */ /* 0x000fe20000001808 */
[----:B------:R-:W4:Y:S01]  /*3e40*/  LDSM.16.M88.4 R32, [R180+0x8c00] ;  /* 0x008c0000b420783b */ /* 0x000f220000000200 */
        /* <DEDUP_REMOVED lines=15> */
[C---:B------:R-:W-:Y:S08]  /*3f40*/  HMMA.16816.F32 R12, R68.reuse, R56, R12 ;  /* 0x00000038440c723c */ /* 0x040ff0000000180c */
[C---:B------:R-:W-:Y:S08]  /*3f50*/  HMMA.16816.F32 R8, R68.reuse, R58, R8 ;  /* 0x0000003a4408723c */ /* 0x040ff00000001808 */
[C---:B--2---:R-:W-:Y:S08]  /*3f60*/  HMMA.16816.F32 R108, R68.reuse, R48, R108 ;  /* 0x00000030446c723c */ /* 0x044ff0000000186c */
[C---:B------:R-:W-:Y:S08]  /*3f70*/  HMMA.16816.F32 R104, R68.reuse, R50, R104 ;  /* 0x000000324468723c */ /* 0x040ff00000001868 */
[C---:B------:R-:W-:Y:S08]  /*3f80*/  HMMA.16816.F32 R100, R68.reuse, R44, R100 ;  /* 0x0000002c4464723c */ /* 0x040ff00000001864 */
[C---:B------:R-:W-:Y:S08]  /*3f90*/  HMMA.16816.F32 R96, R68.reuse, R46, R96 ;  /* 0x0000002e4460723c */ /* 0x040ff00000001860 */
[C---:B---3--:R-:W-:Y:S08]  /*3fa0*/  HMMA.16816.F32 R92, R68.reuse, R40, R92 ;  /* 0x00000028445c723c */ /* 0x048ff0000000185c */
[C---:B------:R-:W-:Y:S08]  /*3fb0*/  HMMA.16816.F32 R88, R68.reuse, R42, R88 ;  /* 0x0000002a4458723c */ /* 0x040ff00000001858 */
[C---:B-1----:R-:W-:Y:S08]  /*3fc0*/  HMMA.16816.F32 R84, R68.reuse, R36, R84 ;  /* 0x000000244454723c */ /* 0x042ff00000001854 */
[C---:B------:R-:W-:Y:S08]  /*3fd0*/  HMMA.16816.F32 R80, R68.reuse, R38, R80 ;  /* 0x000000264450723c */ /* 0x040ff00000001850 */
[C---:B----4-:R-:W-:Y:S08]  /*3fe0*/  HMMA.16816.F32 R76, R68.reuse, R32, R76 ;  /* 0x00000020444c723c */ /* 0x050ff0000000184c */
[----:B------:R-:W-:Y:S01]  /*3ff0*/  HMMA.16816.F32 R72, R68, R34, R72 ;  /* 0x000000224448723c */ /* 0x000fe20000001848 */
[----:B------:R-:W-:Y:S06]  /*4000*/  BAR.SYNC.DEFER_BLOCKING 0x0 ;  /* 0x0000000000007b1d */ /* 0x000fec0000010000 */
[----:B------:R-:W-:-:S13]  /*4010*/  @!P0 BRA `(.L_x_2332) ;  /* 0x0000000800648947 */ /* 0x000fda0003800000 */
        /* <DEDUP_REMOVED lines=13> */
.L_x_2334:
        /* <DEDUP_REMOVED lines=16> */
[----:B------:R-:W-:Y:S02]  /*41f0*/  ISETP.GE.AND P0, PT, R38, RZ, PT ;  /* 0x000000ff2600720c */ /* 0x000fe40003f06270 */
[----:B------:R-:W2:Y:S01]  /*4200*/  LD.E.64 R38, desc[UR4][R2.64+0x20] ;  /* 0x0000200402267980 */ /* 0x000ea2000c101b00 */
        /* <DEDUP_REMOVED lines=42> */
.L_x_2335:
[----:B------:R-:W-:Y:S05]  /*44b0*/  BSYNC.RECONVERGENT B0 ;  /* 0x0000000000007941 */ /* 0x000fea0003800200 */
.L_x_2333:
        /* <DEDUP_REMOVED lines=76> */
.L_x_2337:
[----:B------:R3:W-:Y:S02]  /*4980*/  STS.128 [R201+0x8800], RZ ;  /* 0x008800ffc9007388 */ /* 0x0007e40000000c00 */
.L_x_2338:
[----:B------:R-:W-:Y:S05]  /*4990*/  BSYNC.RECONVERGENT B0 ;  /* 0x0000000000007941 */ /* 0x000fea0003800200 */
.L_x_2336:
[----:B------:R-:W0:Y:S02]  /*49a0*/  LDGDEPBAR ;  /* 0x00000000000079af */ /* 0x000e240000000000 */
.L_x_2332:
[----:B------:R-:W-:Y:S05]  /*49b0*/  BSYNC.RECONVERGENT B1 ;  /* 0x0000000000017941 */ /* 0x000fea0003800200 */
.L_x_2331:
[----:B------:R-:W4:Y:S01]  /*49c0*/  LD.E R49, desc[UR4][R2.64+0xdc] ;  /* 0x0000dc0402317980 */ /* 0x000f22000c101900 */
[C---:B------:R-:W-:Y:S02]  /*49d0*/  VIADD R32, R0.reuse, 0x1 ;  /* 0x0000000100207836 */ /* 0x040fe40000000000 */
[----:B------:R-:W-:-:S03]  /*49e0*/  VIADD R7, R0, 0x8 ;  /* 0x0000000800077836 */ /* 0x000fc60000000000 */
[C---:B------:R-:W-:Y:S02]  /*49f0*/  ISETP.GE.AND P0, PT, R32.reuse, R211, PT ;  /* 0x000000d32000720c */ /* 0x040fe40003f06270 */
[C---:B------:R-:W-:Y:S02]  /*4a00*/  ISETP.GE.AND P6, PT, R32.reuse, R210, PT ;  /* 0x000000d22000720c */ /* 0x040fe40003fc6270 */
[----:B------:R-:W-:Y:S02]  /*4a10*/  FSEL R29, R29, -INF , P0 ;  /* 0xff8000001d1d7808 */ /* 0x000fe40000000000 */
[C---:B------:R-:W-:Y:S02]  /*4a20*/  ISETP.GE.AND P2, PT, R32.reuse, R209, PT ;  /* 0x000000d12000720c */ /* 0x040fe40003f46270 */
[----:B------:R-:W-:Y:S01]  /*4a30*/  ISETP.GE.AND P3, PT, R32, R208, PT ;  /* 0x000000d02000720c */ /* 0x000fe20003f66270 */
[----:B------:R-:W-:Y:S01]  /*4a40*/  VIADD R32, R0, 0x9 ;  /* 0x0000000900207836 */ /* 0x000fe20000000000 */
[----:B------:R-:W-:-:S02]  /*4a50*/  ISETP.GE.AND P1, PT, R7, R211, PT ;  /* 0x000000d30700720c */ /* 0x000fc40003f26270 */
[----:B------:R-:W-:Y:S02]  /*4a60*/  ISETP.GE.AND P0, PT, R7, R209, PT ;  /* 0x000000d10700720c */ /* 0x000fe40003f06270 */
[----:B------:R-:W-:Y:S01]  /*4a70*/  FSEL R45, R29, -INF , !P6 ;  /* 0xff8000001d2d7808 */ /* 0x000fe20007000000 */
[----:B------:R-:W-:Y:S01]  /*4a80*/  VIADD R29, R0, 0x10 ;  /* 0x00000010001d7836 */ /* 0x000fe20000000000 */
[C---:B------:R-:W-:Y:S02]  /*4a90*/  ISETP.GE.AND P5, PT, R7.reuse, R210, PT ;  /* 0x000000d20700720c */ /* 0x040fe40003fa6270 */
[----:B------:R-:W-:Y:S02]  /*4aa0*/  ISETP.GE.AND P6, PT, R7, R208, PT ;  /* 0x000000d00700720c */ /* 0x000fe40003fc6270 */
[----:B------:R-:W-:Y:S02]  /*4ab0*/  FSEL R7, R31, -INF , P2 ;  /* 0xff8000001f077808 */ /* 0x000fe40001000000 */
[----:B------:R-:W-:-:S02]  /*4ac0*/  ISETP.GE.AND P2, PT, R32, R211, PT ;  /* 0x000000d32000720c */ /* 0x000fc40003f46270 */
[----:B------:R-:W-:Y:S02]  /*4ad0*/  FSEL R24, R24, -INF , P1 ;  /* 0xff80000018187808 */ /* 0x000fe40000800000 */
[----:B--2---:R-:W-:Y:S01]  /*4ae0*/  FSEL R37, R26, -INF , P0 ;  /* 0xff8000001a257808 */ /* 0x004fe20000000000 */
[----:B------:R-:W-:Y:S01]  /*4af0*/  VIADD R26, R0, 0x11 ;  /* 0x00000011001a7836 */ /* 0x000fe20000000000 */
[C---:B------:R-:W-:Y:S02]  /*4b00*/  ISETP.GE.AND P1, PT, R32.reuse, R209, PT ;  /* 0x000000d12000720c */ /* 0x040fe40003f26270 */
[----:B------:R-:W-:Y:S02]  /*4b10*/  FSEL R7, R7, -INF , !P3 ;  /* 0xff80000007077808 */ /* 0x000fe40005800000 */
[----:B------:R-:W-:Y:S02]  /*4b20*/  ISETP.GE.AND P3, PT, R32, R210, PT ;  /* 0x000000d22000720c */ /* 0x000fe40003f66270 */
[----:B------:R-:W-:-:S02]  /*4b30*/  FSEL R25, R25, -INF , P2 ;  /* 0xff80000019197808 */ /* 0x000fc40001000000 */
[----:B------:R-:W-:Y:S01]  /*4b40*/  FSEL R43, R24, -INF , !P5 ;  /* 0xff800000182b7808 */ /* 0x000fe20006800000 */
[----:B------:R-:W-:Y:S01]  /*4b50*/  VIADD R24, R0, 0x18 ;  /* 0x0000001800187836 */ /* 0x000fe20000000000 */
[----:B------:R-:W-:Y:S02]  /*4b60*/  FSEL R27, R27, -INF , P1 ;  /* 0xff8000001b1b7808 */ /* 0x000fe40000800000 */
[----:B------:R-:W-:Y:S02]  /*4b70*/  ISETP.GE.AND P2, PT, R29, R209, PT ;  /* 0x000000d11d00720c */ /* 0x000fe40003f46270 */
[----:B------:R-:W-:Y:S02]  /*4b80*/  ISETP.GE.AND P1, PT, R26, R211, PT ;  /* 0x000000d31a00720c */ /* 0x000fe40003f26270 */
[----:B------:R-:W-:Y:S02]  /*4b90*/  ISETP.GE.AND P5, PT, R32, R208, PT ;  /* 0x000000d02000720c */ /* 0x000fe40003fa6270 */
[----:B------:R-:W-:-:S02]  /*4ba0*/  FSEL R37, R37, -INF , !P6 ;  /* 0xff80000025257808 */ /* 0x000fc40007000000 */
[----:B------:R-:W-:Y:S02]  /*4bb0*/  FSEL R41, R25, -INF , !P3 ;  /* 0xff80000019297808 */ /* 0x000fe40005800000 */
[C---:B------:R-:W-:Y:S02]  /*4bc0*/  ISETP.GE.AND P0, PT, R29.reuse, R211, PT ;  /* 0x000000d31d00720c */ /* 0x040fe40003f06270 */
[C---:B------:R-:W-:Y:S02]  /*4bd0*/  ISETP.GE.AND P6, PT, R29.reuse, R210, PT ;  /* 0x000000d21d00720c */ /* 0x040fe40003fc6270 */
[----:B------:R-:W-:Y:S02]  /*4be0*/  ISETP.GE.AND P3, PT, R29, R208, PT ;  /* 0x000000d01d00720c */ /* 0x000fe40003f66270 */
[----:B------:R-:W-:Y:S01]  /*4bf0*/  FSEL R29, R22, -INF , P2 ;  /* 0xff800000161d7808 */ /* 0x000fe20001000000 */
[----:B------:R-:W-:Y:S01]  /*4c00*/  VIADD R22, R0, 0x19 ;  /* 0x0000001900167836 */ /* 0x000fe20000000000 */
[----:B------:R-:W-:-:S02]  /*4c10*/  FSEL R21, R21, -INF , P1 ;  /* 0xff80000015157808 */ /* 0x000fc40000800000 */
[----:B-1----:R-:W-:Y:S02]  /*4c20*/  FSEL R39, R27, -INF , !P5 ;  /* 0xff8000001b277808 */ /* 0x002fe40006800000 */
[-C--:B------:R-:W-:Y:S02]  /*4c30*/  ISETP.GE.AND P1, PT, R24, R209.reuse, PT ;  /* 0x000000d11800720c */ /* 0x080fe40003f26270 */
[----:B------:R-:W-:Y:S02]  /*4c40*/  ISETP.GE.AND P5, PT, R26, R209, PT ;  /* 0x000000d11a00720c */ /* 0x000fe40003fa6270 */
[----:B------:R-:W-:Y:S02]  /*4c50*/  FSEL R20, R20, -INF , P0 ;  /* 0xff80000014147808 */ /* 0x000fe40000000000 */
[----:B------:R-:W-:Y:S01]  /*4c60*/  FSEL R27, R18, -INF , P1 ;  /* 0xff800000121b7808 */ /* 0x000fe20000800000 */
[----:B------:R-:W-:Y:S01]  /*4c70*/  VIADD R18, R0, 0x20 ;  /* 0x0000002000127836 */ /* 0x000fe20000000000 */
[----:B------:R-:W-:-:S02]  /*4c80*/  ISETP.GE.AND P0, PT, R26, R210, PT ;  /* 0x000000d21a00720c */ /* 0x000fc40003f06270 */
[----:B------:R-:W-:Y:S02]  /*4c90*/  ISETP.GE.AND P2, PT, R24, R211, PT ;  /* 0x000000d31800720c */ /* 0x000fe40003f46270 */
[----:B------:R-:W-:Y:S02]  /*4ca0*/  FSEL R23, R23, -INF , P5 ;  /* 0xff80000017177808 */ /* 0x000fe40002800000 */
[C---:B------:R-:W-:Y:S02]  /*4cb0*/  ISETP.GE.AND P1, PT, R22.reuse, R209, PT ;  /* 0x000000d11600720c */ /* 0x040fe40003f26270 */
[----:B------:R-:W-:Y:S02]  /*4cc0*/  ISETP.GE.AND P5, PT, R22, R211, PT ;  /* 0x000000d31600720c */ /* 0x000fe40003fa6270 */
[----:B------:R-:W-:Y:S02]  /*4cd0*/  FSEL R35, R20, -INF , !P6 ;  /* 0xff80000014237808 */ /* 0x000fe40007000000 */
[----:B------:R-:W-:-:S02]  /*4ce0*/  FSEL R29, R29, -INF , !P3 ;  /* 0xff8000001d1d7808 */ /* 0x000fc40005800000 */
[----:B------:R-:W-:Y:S02]  /*4cf0*/  ISETP.GE.AND P3, PT, R24, R210, PT ;  /* 0x000000d21800720c */ /* 0x000fe40003f66270 */
[----:B------:R-:W-:Y:S02]  /*4d00*/  FSEL R21, R21, -INF , !P0 ;  /* 0xff80000015157808 */ /* 0x000fe40004000000 */
[----:B------:R-:W-:Y:S01]  /*4d10*/  FSEL R20, R16, -INF , P2 ;  /* 0xff80000010147808 */ /* 0x000fe20001000000 */
[----:B------:R-:W-:Y:S01]  /*4d20*/  VIADD R16, R0, 0x21 ;  /* 0x0000002100107836 */ /* 0x000fe20000000000 */
[----:B------:R-:W-:Y:S02]  /*4d30*/  FSEL R19, R19, -INF , P1 ;  /* 0xff80000013137808 */ /* 0x000fe40000800000 */
[----:B------:R-:W-:Y:S02]  /*4d40*/  ISETP.GE.AND P0, PT, R24, R208, PT ;  /* 0x000000d01800720c */ /* 0x000fe40003f06270 */
[----:B------:R-:W-:-:S02]  /*4d50*/  ISETP.GE.AND P2, PT, R22, R210, PT ;  /* 0x000000d21600720c */ /* 0x000fc40003f46270 */
[----:B------:R-:W-:Y:S02]  /*4d60*/  FSEL R33, R17, -INF , P5 ;  /* 0xff80000011217808 */ /* 0x000fe40002800000 */
[----:B------:R-:W-:Y:S02]  /*4d70*/  ISETP.GE.AND P1, PT, R18, R211, PT ;  /* 0x000000d31200720c */ /* 0x000fe40003f26270 */
[----:B------:R-:W-:Y:S02]  /*4d80*/  FSEL R17, R20, -INF , !P3 ;  /* 0xff80000014117808 */ /* 0x000fe40005800000 */
[-C--:B------:R-:W-:Y:S02]  /*4d90*/  ISETP.GE.AND P6, PT, R26, R208.reuse, PT ;  /* 0x000000d01a00720c */ /* 0x080fe40003fc6270 */
[----:B------:R-:W-:Y:S02]  /*4da0*/  ISETP.GE.AND P5, PT, R22, R208, PT ;  /* 0x000000d01600720c */ /* 0x000fe40003fa6270 */
[----:B------:R-:W-:-:S02]  /*4db0*/  ISETP.GE.AND P3, PT, R18, R210, PT ;  /* 0x000000d21200720c */ /* 0x000fc40003f66270 */
[----:B------:R-:W-:Y:S02]  /*4dc0*/  FSEL R27, R27, -INF , !P0 ;  /* 0xff8000001b1b7808 */ /* 0x000fe40004000000 */
[----:B------:R-:W-:Y:S02]  /*4dd0*/  FSEL R33, R33, -INF , !P2 ;  /* 0xff80000021217808 */ /* 0x000fe40005000000 */
[----:B------:R-:W-:Y:S02]  /*4de0*/  FSEL R12, R12, -INF , P1 ;  /* 0xff8000000c0c7808 */ /* 0x000fe40000800000 */
[----:B------:R-:W-:Y:S02]  /*4df0*/  ISETP.GE.AND P0, PT, R18, R209, PT ;  /* 0x000000d11200720c */ /* 0x000fe40003f06270 */
[----:B------:R-:W-:Y:S02]  /*4e00*/  ISETP.GE.AND P2, PT, R16, R211, PT ;  /* 0x000000d31000720c */ /* 0x000fe40003f46270 */
[----:B------:R-:W-:-:S02]  /*4e10*/  FSEL R31, R23, -INF , !P6 ;  /* 0xff800000171f7808 */ /* 0x000fc40007000000 */
[----:B------:R-:W-:Y:S02]  /*4e20*/  FSEL R25, R19, -INF , !P5 ;  /* 0xff80000013197808 */ /* 0x000fe40006800000 */
[----:B------:R-:W-:Y:S01]  /*4e30*/  FSEL R225, R12, -INF , !P3 ;  /* 0xff8000000ce17808 */ /* 0x000fe20005800000 */
[----:B------:R-:W-:Y:S01]  /*4e40*/  VIADD R12, R0, 0x28 ;  /* 0x00000028000c7836 */ /* 0x000fe20000000000 */
[----:B------:R-:W-:Y:S02]  /*4e50*/  ISETP.GE.AND P6, PT, R18, R208, PT ;  /* 0x000000d01200720c */ /* 0x000fe40003fc6270 */
[----:B------:R-:W-:Y:S02]  /*4e60*/  ISETP.GE.AND P5, PT, R16, R210, PT ;  /* 0x000000d21000720c */ /* 0x000fe40003fa6270 */
[----:B------:R-:W-:Y:S02]  /*4e70*/  FSEL R221, R14, -INF , P0 ;  /* 0xff8000000edd7808 */ /* 0x000fe40000000000 */
[----:B------:R-:W-:-:S02]  /*4e80*/  FSEL R13, R13, -INF , P2 ;  /* 0xff8000000d0d7808 */ /* 0x000fc40001000000 */
[----:B------:R-:W-:Y:S02]  /*4e90*/  FSEL R221, R221, -INF , !P6 ;  /* 0xff800000dddd7808 */ /* 0x000fe40007000000 */
[----:B------:R-:W-:Y:S01]  /*4ea0*/  FSEL R67, R13, -INF , !P5 ;  /* 0xff8000000d437808 */ /* 0x000fe20006800000 */
[----:B------:R-:W-:Y:S01]  /*4eb0*/  VIADD R14, R0, 0x29 ;  /* 0x00000029000e7836 */ /* 0x000fe20000000000 */
[C---:B------:R-:W-:Y:S02]  /*4ec0*/  ISETP.GE.AND P0, PT, R12.reuse, R211, PT ;  /* 0x000000d30c00720c */ /* 0x040fe40003f06270 */
[C---:B------:R-:W-:Y:S02]  /*4ed0*/  ISETP.GE.AND P6, PT, R12.reuse, R210, PT ;  /* 0x000000d20c00720c */ /* 0x040fe40003fc6270 */
[CC--:B------:R-:W-:Y:S02]  /*4ee0*/  ISETP.GE.AND P2, PT, R12.reuse, R209.reuse, PT ;  /* 0x000000d10c00720c */ /* 0x0c0fe40003f46270 */
[----:B------:R-:W-:Y:S01]  /*4ef0*/  ISETP.GE.AND P5, PT, R12, R208, PT ;  /* 0x000000d00c00720c */ /* 0x000fe20003fa6270 */
[----:B------:R-:W-:Y:S01]  /*4f00*/  VIADD R12, R0, 0x30 ;  /* 0x00000030000c7836 */ /* 0x000fe20000000000 */
[----:B------:R-:W-:-:S02]  /*4f10*/  ISETP.GE.AND P1, PT, R16, R209, PT ;  /* 0x000000d11000720c */ /* 0x000fc40003f26270 */
[----:B------:R-:W-:Y:S02]  /*4f20*/  FSEL R8, R8, -INF , P0 ;  /* 0xff80000008087808 */ /* 0x000fe40000000000 */
[----:B------:R-:W-:Y:S02]  /*4f30*/  FSEL R10, R10, -INF , P2 ;  /* 0xff8000000a0a7808 */ /* 0x000fe40001000000 */
[----:B------:R-:W-:Y:S02]  /*4f40*/  ISETP.GE.AND P3, PT, R16, R208, PT ;  /* 0x000000d01000720c */ /* 0x000fe40003f66270 */
[----:B------:R-:W-:Y:S02]  /*4f50*/  FSEL R15, R15, -INF , P1 ;  /* 0xff8000000f0f7808 */ /* 0x000fe40000800000 */
[----:B------:R-:W-:Y:S02]  /*4f60*/  ISETP.GE.AND P0, PT, R14, R209, PT ;  /* 0x000000d10e00720c */ /* 0x000fe40003f06270 */
[----:B------:R-:W-:-:S02]  /*4f70*/  ISETP.GE.AND P2, PT, R12, R211, PT ;  /* 0x000000d30c00720c */ /* 0x000fc40003f46270 */
[----:B------:R-:W-:Y:S02]  /*4f80*/  ISETP.GE.AND P1, PT, R14, R211, PT ;  /* 0x000000d30e00720c */ /* 0x000fe40003f26270 */
[----:B------:R-:W-:Y:S01]  /*4f90*/  FSEL R223, R8, -INF , !P6 ;  /* 0xff80000008df7808 */ /* 0x000fe20007000000 */
[----:B------:R-:W-:Y:S01]  /*4fa0*/  VIADD R8, R0, 0x31 ;  /* 0x0000003100087836 */ /* 0x000fe20000000000 */
[----:B------:R-:W-:Y:S02]  /*4fb0*/  FSEL R121, R10, -INF , !P5 ;  /* 0xff8000000a797808 */ /* 0x000fe40006800000 */
[----:B------:R-:W-:Y:S02]  /*4fc0*/  FSEL R117, R15, -INF , !P3 ;  /* 0xff8000000f757808 */ /* 0x000fe40005800000 */
[----:B------:R-:W-:Y:S02]  /*4fd0*/  ISETP.GE.AND P6, PT, R14, R208, PT ;  /* 0x000000d00e00720c */ /* 0x000fe40003fc6270 */
[----:B------:R-:W-:-:S02]  /*4fe0*/  ISETP.GE.AND P5, PT, R12, R210, PT ;  /* 0x000000d20c00720c */ /* 0x000fc40003fa6270 */
[----:B------:R-:W-:Y:S02]  /*4ff0*/  FSEL R11, R11, -INF , P0 ;  /* 0xff8000000b0b7808 */ /* 0x000fe40000000000 */
[----:B------:R-:W-:Y:S02]  /*5000*/  FSEL R108, R108, -INF , P2 ;  /* 0xff8000006c6c7808 */ /* 0x000fe40001000000 */
[----:B------:R-:W-:Y:S02]  /*5010*/  ISETP.GE.AND P3, PT, R14, R210, PT ;  /* 0x000000d20e00720c */ /* 0x000fe40003f66270 */
[----:B------:R-:W-:Y:S02]  /*5020*/  FSEL R9, R9, -INF , P1 ;  /* 0xff80000009097808 */ /* 0x000fe40000800000 */
[----:B------:R-:W-:Y:S02]  /*5030*/  FSEL R219, R11, -INF , !P6 ;  /* 0xff8000000bdb7808 */ /* 0x000fe40007000000 */
[----:B------:R-:W-:-:S02]  /*5040*/  FSEL R217, R108, -INF , !P5 ;  /* 0xff8000006cd97808 */ /* 0x000fc40006800000 */
[----:B------:R-:W-:Y:S02]  /*5050*/  ISETP.GE.AND P1, PT, R12, R209, PT ;  /* 0x000000d10c00720c */ /* 0x000fe40003f26270 */
[----:B------:R-:W-:Y:S01]  /*5060*/  FSEL R65, R9, -INF , !P3 ;  /* 0xff80000009417808 */ /* 0x000fe20005800000 */
[----:B------:R-:W-:Y:S01]  /*5070*/  VIADD R9, R0, 0x38 ;  /* 0x0000003800097836 */ /* 0x000fe20000000000 */
[C---:B------:R-:W-:Y:S02]  /*5080*/  ISETP.GE.AND P0, PT, R8.reuse, R211, PT ;  /* 0x000000d30800720c */ /* 0x040fe40003f06270 */
[C---:B------:R-:W-:Y:S02]  /*5090*/  ISETP.GE.AND P6, PT, R8.reuse, R210, PT ;  /* 0x000000d20800720c */ /* 0x040fe40003fc6270 */
[C---:B------:R-:W-:Y:S02]  /*50a0*/  ISETP.GE.AND P2, PT, R8.reuse, R209, PT ;  /* 0x000000d10800720c */ /* 0x040fe40003f46270 */
[-C--:B------:R-:W-:Y:S01]  /*50b0*/  ISETP.GE.AND P5, PT, R8, R208.reuse, PT ;  /* 0x000000d00800720c */ /* 0x080fe20003fa6270 */
[----:B------:R-:W-:Y:S01]  /*50c0*/  VIADD R8, R0, 0x39 ;  /* 0x0000003900087836 */ /* 0x000fe20000000000 */
[----:B------:R-:W-:-:S02]  /*50d0*/  ISETP.GE.AND P3, PT, R12, R208, PT ;  /* 0x000000d00c00720c */ /* 0x000fc40003f66270 */
[----:B------:R-:W-:Y:S02]  /*50e0*/  FSEL R110, R110, -INF , P1 ;  /* 0xff8000006e6e7808 */ /* 0x000fe40000800000 */
[----:B------:R-:W-:Y:S02]  /*50f0*/  FSEL R109, R109, -INF , P0 ;  /* 0xff8000006d6d7808 */ /* 0x000fe40000000000 */
[----:B------:R-:W-:Y:S02]  /*5100*/  FSEL R111, R111, -INF , P2 ;  /* 0xff8000006f6f7808 */ /* 0x000fe40001000000 */
[C---:B------:R-:W-:Y:S02]  /*5110*/  ISETP.GE.AND P1, PT, R9.reuse, R211, PT ;  /* 0x000000d30900720c */ /* 0x040fe40003f26270 */
[----:B------:R-:W-:Y:S02]  /*5120*/  ISETP.GE.AND P0, PT, R9, R209, PT ;  /* 0x000000d10900720c */ /* 0x000fe40003f06270 */
[----:B------:R-:W-:-:S02]  /*5130*/  ISETP.GE.AND P2, PT, R8, R211, PT ;  /* 0x000000d30800720c */ /* 0x000fc40003f46270 */
[----:B------:R-:W-:Y:S02]  /*5140*/  FSEL R193, R110, -INF , !P3 ;  /* 0xff8000006ec17808 */ /* 0x000fe40005800000 */
[----:B------:R-:W-:Y:S02]  /*5150*/  FSEL R141, R109, -INF , !P6 ;  /* 0xff8000006d8d7808 */ /* 0x000fe40007000000 */
[C---:B------:R-:W-:Y:S02]  /*5160*/  ISETP.GE.AND P3, PT, R9.reuse, R210, PT ;  /* 0x000000d20900720c */ /* 0x040fe40003f66270 */
[----:B------:R-:W-:Y:S01]  /*5170*/  ISETP.GE.AND P6, PT, R9, R208, PT ;  /* 0x000000d00900720c */ /* 0x000fe20003fc6270 */
[----:B------:R-:W-:Y:S01]  /*5180*/  VIADD R9, R0, 0x40 ;  /* 0x0000004000097836 */ /* 0x000fe20000000000 */
[----:B------:R-:W-:Y:S02]  /*5190*/  FSEL R143, R111, -INF , !P5 ;  /* 0xff8000006f8f7808 */ /* 0x000fe40006800000 */
[----:B------:R-:W-:-:S02]  /*51a0*/  FSEL R104, R104, -INF , P1 ;  /* 0xff80000068687808 */ /* 0x000fc40000800000 */
[----:B------:R-:W-:Y:S02]  /*51b0*/  ISETP.GE.AND P5, PT, R8, R210, PT ;  /* 0x000000d20800720c */ /* 0x000fe40003fa6270 */
[----:B------:R-:W-:Y:S02]  /*51c0*/  FSEL R106, R106, -INF , P0 ;  /* 0xff8000006a6a7808 */ /* 0x000fe40000000000 */
[----:B------:R-:W-:Y:S02]  /*51d0*/  FSEL R105, R105, -INF , P2 ;  /* 0xff80000069697808 */ /* 0x000fe40001000000 */
[----:B------:R-:W-:Y:S02]  /*51e0*/  FSEL R215, R104, -INF , !P3 ;  /* 0xff80000068d77808 */ /* 0x000fe40005800000 */
[----:B------:R-:W-:Y:S02]  /*51f0*/  FSEL R145, R106, -INF , !P6 ;  /* 0xff8000006a917808 */ /* 0x000fe40007000000 */
[----:B------:R-:W-:-:S02]  /*5200*/  FSEL R139, R105, -INF , !P5 ;  /* 0xff800000698b7808 */ /* 0x000fc40006800000 */
[C---:B------:R-:W-:Y:S02]  /*5210*/  ISETP.GE.AND P1, PT, R8.reuse, R209, PT ;  /* 0x000000d10800720c */ /* 0x040fe40003f26270 */
[----:B------:R-:W-:Y:S01]  /*5220*/  ISETP.GE.AND P3, PT, R8, R208, PT ;  /* 0x000000d00800720c */ /* 0x000fe20003f66270 */
[C---:B------:R-:W-:Y:S01]  /*5230*/  VIADD R8, R0.reuse, 0x41 ;  /* 0x0000004100087836 */ /* 0x040fe20000000000 */
[C---:B------:R-:W-:Y:S02]  /*5240*/  ISETP.GE.AND P0, PT, R9.reuse, R211, PT ;  /* 0x000000d30900720c */ /* 0x040fe40003f06270 */
[C---:B------:R-:W-:Y:S02]  /*5250*/  ISETP.GE.AND P6, PT, R9.reuse, R210, PT ;  /* 0x000000d20900720c */ /* 0x040fe40003fc6270 */
[C---:B------:R-:W-:Y:S02]  /*5260*/  ISETP.GE.AND P2, PT, R9.reuse, R209, PT ;  /* 0x000000d10900720c */ /* 0x040fe40003f46270 */
[----:B------:R-:W-:Y:S01]  /*5270*/  ISETP.GE.AND P5, PT, R9, R208, PT ;  /* 0x000000d00900720c */ /* 0x000fe20003fa6270 */
[----:B------:R-:W-:Y:S01]  /*5280*/  VIADD R9, R0, 0x48 ;  /* 0x0000004800097836 */ /* 0x000fe20000000000 */
[----:B------:R-:W-:-:S02]  /*5290*/  FSEL R107, R107, -INF , P1 ;  /* 0xff8000006b6b7808 */ /* 0x000fc40000800000 */
[----:B------:R-:W-:Y:S02]  /*52a0*/  FSEL R100, R100, -INF , P0 ;  /* 0xff80000064647808 */ /* 0x000fe40000000000 */
[----:B------:R-:W-:Y:S02]  /*52b0*/  FSEL R102, R102, -INF , P2 ;  /* 0xff80000066667808 */ /* 0x000fe40001000000 */
[C---:B------:R-:W-:Y:S02]  /*52c0*/  ISETP.GE.AND P1, PT, R8.reuse, R211, PT ;  /* 0x000000d30800720c */ /* 0x040fe40003f26270 */
[----:B------:R-:W-:Y:S02]  /*52d0*/  ISETP.GE.AND P0, PT, R8, R209, PT ;  /* 0x000000d10800720c */ /* 0x000fe40003f06270 */
[----:B------:R-:W-:Y:S02]  /*52e0*/  ISETP.GE.AND P2, PT, R9, R211, PT ;  /* 0x000000d30900720c */ /* 0x000fe40003f46270 */
[----:B------:R-:W-:-:S02]  /*52f0*/  FSEL R179, R107, -INF , !P3 ;  /* 0xff8000006bb37808 */ /* 0x000fc40005800000 */
[----:B------:R-:W-:Y:S02]  /*5300*/  FSEL R177, R100, -INF , !P6 ;  /* 0xff80000064b17808 */ /* 0x000fe40007000000 */
[C---:B------:R-:W-:Y:S02]  /*5310*/  ISETP.GE.AND P3, PT, R8.reuse, R210, PT ;  /* 0x000000d20800720c */ /* 0x040fe40003f66270 */
[----:B------:R-:W-:Y:S01]  /*5320*/  ISETP.GE.AND P6, PT, R8, R208, PT ;  /* 0x000000d00800720c */ /* 0x000fe20003fc6270 */
[----:B------:R-:W-:Y:S01]  /*5330*/  VIADD R8, R0, 0x49 ;  /* 0x0000004900087836 */ /* 0x000fe20000000000 */
[----:B------:R-:W-:Y:S02]  /*5340*/  FSEL R173, R102, -INF , !P5 ;  /* 0xff80000066ad7808 */ /* 0x000fe40006800000 */
[----:B------:R-:W-:Y:S02]  /*5350*/  FSEL R101, R101, -INF , P1 ;  /* 0xff80000065657808 */ /* 0x000fe40000800000 */
[----:B------:R-:W-:-:S02]  /*5360*/  ISETP.GE.AND P5, PT, R9, R210, PT ;  /* 0x000000d20900720c */ /* 0x000fc40003fa6270 */
[----:B------:R-:W-:Y:S02]  /*5370*/  FSEL R103, R103, -INF , P0 ;  /* 0xff80000067677808 */ /* 0x000fe40000000000 */
[----:B------:R-:W-:Y:S02]  /*5380*/  FSEL R96, R96, -INF , P2 ;  /* 0xff80000060607808 */ /* 0x000fe40001000000 */
[----:B------:R-:W-:Y:S02]  /*5390*/  ISETP.GE.AND P1, PT, R9, R209, PT ;  /* 0x000000d10900720c */ /* 0x000fe40003f26270 */
[----:B------:R-:W-:Y:S02]  /*53a0*/  FSEL R165, R101, -INF , !P3 ;  /* 0xff80000065a57808 */ /* 0x000fe40005800000 */
[----:B------:R-:W-:Y:S02]  /*53b0*/  FSEL R167, R103, -INF , !P6 ;  /* 0xff80000067a77808 */ /* 0x000fe40007000000 */
[----:B------:R-:W-:-:S02]  /*53c0*/  FSEL R175, R96, -INF , !P5 ;  /* 0xff80000060af7808 */ /* 0x000fc40006800000 */
[----:B------:R-:W-:Y:S01]  /*53d0*/  ISETP.GE.AND P3, PT, R9, R208, PT ;  /* 0x000000d00900720c */ /* 0x000fe20003f66270 */
[----:B------:R-:W-:Y:S01]  /*53e0*/  VIADD R9, R0, 0x50 ;  /* 0x0000005000097836 */ /* 0x000fe20000000000 */
[C---:B------:R-:W-:Y:S02]  /*53f0*/  ISETP.GE.AND P0, PT, R8.reuse, R211, PT ;  /* 0x000000d30800720c */ /* 0x040fe40003f06270 */
[C---:B------:R-:W-:Y:S02]  /*5400*/  ISETP.GE.AND P2, PT, R8.reuse, R210, PT ;  /* 0x000000d20800720c */ /* 0x040fe40003f46270 */
[C---:B------:R-:W-:Y:S02]  /*5410*/  ISETP.GE.AND P6, PT, R8.reuse, R209, PT ;  /* 0x000000d10800720c */ /* 0x040fe40003fc6270 */
[----:B------:R-:W-:Y:S01]  /*5420*/  ISETP.GE.AND P5, PT, R8, R208, PT ;  /* 0x000000d00800720c */ /* 0x000fe20003fa6270 */
[----:B------:R-:W-:Y:S01]  /*5430*/  VIADD R8, R0, 0x51 ;  /* 0x0000005100087836 */ /* 0x000fe20000000000 */
[----:B------:R-:W-:-:S02]  /*5440*/  FSEL R98, R98, -INF , P1 ;  /* 0xff80000062627808 */ /* 0x000fc40000800000 */
[----:B------:R-:W-:Y:S02]  /*5450*/  FSEL R99, R99, -INF , P6 ;  /* 0xff80000063637808 */ /* 0x000fe40003000000 */
[----:B------:R-:W-:Y:S02]  /*5460*/  FSEL R169, R98, -INF , !P3 ;  /* 0xff80000062a97808 */ /* 0x000fe40005800000 */
[----:B------:R-:W-:Y:S02]  /*5470*/  ISETP.GE.AND P1, PT, R9, R211, PT ;  /* 0x000000d30900720c */ /* 0x000fe40003f26270 */
[----:B------:R-:W-:Y:S02]  /*5480*/  FSEL R97, R97, -INF , P0 ;  /* 0xff80000061617808 */ /* 0x000fe40000000000 */
[----:B------:R-:W-:Y:S02]  /*5490*/  ISETP.GE.AND P3, PT, R9, R209, PT ;  /* 0x000000d10900720c */ /* 0x000fe40003f66270 */
[----:B------:R-:W-:-:S02]  /*54a0*/  ISETP.GE.AND P6, PT, R8, R211, PT ;  /* 0x000000d30800720c */ /* 0x000fc40003fc6270 */
[----:B------:R-:W-:Y:S02]  /*54b0*/  FSEL R163, R97, -INF , !P2 ;  /* 0xff80000061a37808 */ /* 0x000fe40005000000 */
[----:B------:R-:W-:Y:S02]  /*54c0*/  FSEL R92, R92, -INF , P1 ;  /* 0xff8000005c5c7808 */ /* 0x000fe40000800000 */
[----:B------:R-:W-:Y:S02]  /*54d0*/  FSEL R94, R94, -INF , P3 ;  /* 0xff8000005e5e7808 */ /* 0x000fe40001800000 */
[----:B------:R-:W-:Y:S02]  /*54e0*/  FSEL R93, R93, -INF , P6 ;  /* 0xff8000005d5d7808 */ /* 0x000fe40003000000 */
[C---:B------:R-:W-:Y:S02]  /*54f0*/  ISETP.GE.AND P0, PT, R9.reuse, R210, PT ;  /* 0x000000d20900720c */ /* 0x040fe40003f06270 */
[----:B------:R-:W-:Y:S01]  /*5500*/  ISETP.GE.AND P2, PT, R9, R208, PT ;  /* 0x000000d00900720c */ /* 0x000fe20003f46270 */
[----:B------:R-:W-:Y:S01]  /*5510*/  VIADD R9, R0, 0x59 ;  /* 0x0000005900097836 */ /* 0x000fe20000000000 */
[----:B------:R-:W-:-:S02]  /*5520*/  ISETP.GE.AND P1, PT, R8, R210, PT ;  /* 0x000000d20800720c */ /* 0x000fc40003f26270 */
[C---:B------:R-:W-:Y:S02]  /*5530*/  ISETP.GE.AND P3, PT, R8.reuse, R209, PT ;  /* 0x000000d10800720c */ /* 0x040fe40003f66270 */
[----:B------:R-:W-:Y:S01]  /*5540*/  ISETP.GE.AND P6, PT, R8, R208, PT ;  /* 0x000000d00800720c */ /* 0x000fe20003fc6270 */
[----:B------:R-:W-:Y:S01]  /*5550*/  VIADD R8, R0, 0x58 ;  /* 0x0000005800087836 */ /* 0x000fe20000000000 */
[----:B------:R-:W-:Y:S02]  /*5560*/  FSEL R95, R95, -INF , P3 ;  /* 0xff8000005f5f7808 */ /* 0x000fe40001800000 */
[----:B------:R-:W-:Y:S02]  /*5570*/  FSEL R171, R99, -INF , !P5 ;  /* 0xff80000063ab7808 */ /* 0x000fe40006800000 */
[----:B------:R-:W-:Y:S02]  /*5580*/  ISETP.GE.AND P3, PT, R8, R211, PT ;  /* 0x000000d30800720c */ /* 0x000fe40003f66270 */
[----:B------:R-:W-:-:S02]  /*5590*/  FSEL R161, R92, -INF , !P0 ;  /* 0xff8000005ca17808 */ /* 0x000fc40004000000 */
[----:B------:R-:W-:Y:S02]  /*55a0*/  ISETP.GE.AND P5, PT, R9, R211, PT ;  /* 0x000000d30900720c */ /* 0x000fe40003fa6270 */
[----:B------:R-:W-:Y:S02]  /*55b0*/  ISETP.GE.AND P0, PT, R8, R209, PT ;  /* 0x000000d10800720c */ /* 0x000fe40003f06270 */
[----:B------:R-:W-:Y:S02]  /*55c0*/  FSEL R88, R88, -INF , P3 ;  /* 0xff80000058587808 */ /* 0x000fe40001800000 */
[----:B------:R-:W-:Y:S01]  /*55d0*/  FSEL R89, R89, -INF , P5 ;  /* 0xff80000059597808 */ /* 0x000fe20002800000 */
[----:B------:R-:W-:Y:S01]  /*55e0*/  VIADD R10, R0, 0x61 ;  /* 0x00000061000a7836 */ /* 0x000fe20000000000 */
[----:B------:R-:W-:Y:S02]  /*55f0*/  ISETP.GE.AND P3, PT, R8, R210, PT ;  /* 0x000000d20800720c */ /* 0x000fe40003f66270 */
[----:B------:R-:W-:-:S02]  /*5600*/  FSEL R90, R90, -INF , P0 ;  /* 0xff8000005a5a7808 */ /* 0x000fc40000000000 */
[----:B------:R-:W-:Y:S01]  /*5610*/  ISETP.GE.AND P5, PT, R8, R208, PT ;  /* 0x000000d00800720c */ /* 0x000fe20003fa6270 */
[----:B------:R-:W-:Y:S01]  /*5620*/  VIADD R8, R0, 0x60 ;  /* 0x0000006000087836 */ /* 0x000fe20000000000 */
[----:B------:R-:W-:Y:S02]  /*5630*/  ISETP.GE.AND P0, PT, R9, R209, PT ;  /* 0x000000d10900720c */ /* 0x000fe40003f06270 */
[----:B------:R-:W-:Y:S02]  /*5640*/  FSEL R159, R93, -INF , !P1 ;  /* 0xff8000005d9f7808 */ /* 0x000fe40004800000 */
[----:B------:R-:W-:Y:S02]  /*5650*/  FSEL R91, R91, -INF , P0 ;  /* 0xff8000005b5b7808 */ /* 0x000fe40000000000 */
[-C--:B------:R-:W-:Y:S02]  /*5660*/  ISETP.GE.AND P0, PT, R8, R211.reuse, PT ;  /* 0x000000d30800720c */ /* 0x080fe40003f06270 */
[----:B------:R-:W-:-:S02]  /*5670*/  ISETP.GE.AND P1, PT, R10, R211, PT ;  /* 0x000000d30a00720c */ /* 0x000fc40003f26270 */
[----:B------:R-:W-:Y:S02]  /*5680*/  FSEL R153, R94, -INF , !P2 ;  /* 0xff8000005e997808 */ /* 0x000fe40005000000 */
[----:B------:R-:W-:Y:S02]  /*5690*/  FSEL R84, R84, -INF , P0 ;  /* 0xff80000054547808 */ /* 0x000fe40000000000 */
[----:B------:R-:W-:Y:S01]  /*56a0*/  FSEL R85, R85, -INF , P1 ;  /* 0xff80000055557808 */ /* 0x000fe20000800000 */
[----:B------:R-:W-:Y:S01]  /*56b0*/  VIADD R11, R0, 0x68 ;  /* 0x00000068000b7836 */ /* 0x000fe20000000000 */
[----:B------:R-:W-:Y:S02]  /*56c0*/  ISETP.GE.AND P2, PT, R8, R209, PT ;  /* 0x000000d10800720c */ /* 0x000fe40003f46270 */
[C---:B------:R-:W-:Y:S02]  /*56d0*/  ISETP.GE.AND P0, PT, R9.reuse, R210, PT ;  /* 0x000000d20900720c */ /* 0x040fe40003f06270 */
[----:B------:R-:W-:Y:S01]  /*56e0*/  ISETP.GE.AND P1, PT, R9, R208, PT ;  /* 0x000000d00900720c */ /* 0x000fe20003f26270 */
[----:B------:R-:W-:Y:S01]  /*56f0*/  VIADD R9, R0, 0x69 ;  /* 0x0000006900097836 */ /* 0x000fe20000000000 */
[----:B------:R-:W-:-:S02]  /*5700*/  FSEL R86, R86, -INF , P2 ;  /* 0xff80000056567808 */ /* 0x000fc40001000000 */
[-C--:B------:R-:W-:Y:S02]  /*5710*/  ISETP.GE.AND P2, PT, R10, R209.reuse, PT ;  /* 0x000000d10a00720c */ /* 0x080fe40003f46270 */
[----:B------:R-:W-:Y:S02]  /*5720*/  FSEL R151, R95, -INF , !P6 ;  /* 0xff8000005f977808 */ /* 0x000fe40007000000 */
[----:B------:R-:W-:Y:S02]  /*5730*/  FSEL R157, R88, -INF , !P3 ;  /* 0xff800000589d7808 */ /* 0x000fe40005800000 */
[----:B------:R-:W-:Y:S02]  /*5740*/  ISETP.GE.AND P3, PT, R11, R209, PT ;  /* 0x000000d10b00720c */ /* 0x000fe40003f66270 */
[----:B------:R-:W-:Y:S02]  /*5750*/  ISETP.GE.AND P6, PT, R9, R211, PT ;  /* 0x000000d30900720c */ /* 0x000fe40003fc6270 */
[----:B------:R-:W-:-:S02]  /*5760*/  FSEL R87, R87, -INF , P2 ;  /* 0xff80000057577808 */ /* 0x000fc40001000000 */
[----:B------:R-:W-:Y:S02]  /*5770*/  ISETP.GE.AND P2, PT, R11, R211, PT ;  /* 0x000000d30b00720c */ /* 0x000fe40003f46270 */
[----:B------:R-:W-:Y:S02]  /*5780*/  FSEL R82, R82, -INF , P3 ;  /* 0xff80000052527808 */ /* 0x000fe40001800000 */
[----:B------:R-:W-:Y:S02]  /*5790*/  FSEL R81, R81, -INF , P6 ;  /* 0xff80000051517808 */ /* 0x000fe40003000000 */
[C---:B------:R-:W-:Y:S02]  /*57a0*/  ISETP.GE.AND P3, PT, R8.reuse, R210, PT ;  /* 0x000000d20800720c */ /* 0x040fe40003f66270 */
[----:B------:R-:W-:Y:S01]  /*57b0*/  ISETP.GE.AND P6, PT, R8, R208, PT ;  /* 0x000000d00800720c */ /* 0x000fe20003fc6270 */
[----:B------:R-:W-:Y:S01]  /*57c0*/  VIADD R8, R0, 0x70 ;  /* 0x0000007000087836 */ /* 0x000fe20000000000 */
[----:B------:R-:W-:-:S02]  /*57d0*/  FSEL R80, R80, -INF , P2 ;  /* 0xff80000050507808 */ /* 0x000fc40001000000 */
[-C--:B------:R-:W-:Y:S02]  /*57e0*/  ISETP.GE.AND P2, PT, R9, R209.reuse, PT ;  /* 0x000000d10900720c */ /* 0x080fe40003f46270 */
[----:B------:R-:W-:Y:S02]  /*57f0*/  FSEL R149, R90, -INF , !P5 ;  /* 0xff8000005a957808 */ /* 0x000fe40006800000 */
[----:B------:R-:W-:Y:S02]  /*5800*/  ISETP.GE.AND P5, PT, R8, R209, PT ;  /* 0x000000d10800720c */ /* 0x000fe40003fa6270 */
[----:B------:R-:W-:Y:S02]  /*5810*/  FSEL R83, R83, -INF , P2 ;  /* 0xff80000053537808 */ /* 0x000fe40001000000 */
[----:B------:R-:W-:Y:S02]  /*5820*/  ISETP.GE.AND P2, PT, R0, R211, PT ;  /* 0x000000d30000720c */ /* 0x000fe40003f46270 */
[----:B------:R-:W-:-:S02]  /*5830*/  FSEL R147, R91, -INF , !P1 ;  /* 0xff8000005b937808 */ /* 0x000fc40004800000 */
[----:B------:R-:W-:Y:S02]  /*5840*/  FSEL R56, R78, -INF , P5 ;  /* 0xff8000004e387808 */ /* 0x000fe40002800000 */
[----:B------:R-:W-:Y:S02]  /*5850*/  FSEL R155, R89, -INF , !P0 ;  /* 0xff800000599b7808 */ /* 0x000fe40004000000 */
[----:B------:R-:W-:Y:S02]  /*5860*/  ISETP.GE.AND P1, PT, R10, R210, PT ;  /* 0x000000d20a00720c */ /* 0x000fe40003f26270 */
[----:B------:R-:W-:Y:S02]  /*5870*/  ISETP.GE.AND P5, PT, R0, R209, PT ;  /* 0x000000d10000720c */ /* 0x000fe40003fa6270 */
[----:B------:R-:W-:Y:S02]  /*5880*/  ISETP.GE.AND P0, PT, R8, R211, PT ;  /* 0x000000d30800720c */ /* 0x000fe40003f06270 */
[----:B------:R-:W-:-:S02]  /*5890*/  FSEL R129, R86, -INF , !P6 ;  /* 0xff80000056817808 */ /* 0x000fc40007000000 */
[----:B------:R-:W-:Y:S02]  /*58a0*/  FSEL R28, R28, -INF , P2 ;  /* 0xff8000001c1c7808 */ /* 0x000fe40001000000 */
[-C--:B------:R-:W-:Y:S02]  /*58b0*/  ISETP.GE.AND P6, PT, R0, R210.reuse, PT ;  /* 0x000000d20000720c */ /* 0x080fe40003fc6270 */
[----:B------:R-:W-:Y:S02]  /*58c0*/  FSEL R30, R30, -INF , P5 ;  /* 0xff8000001e1e7808 */ /* 0x000fe40002800000 */
[----:B------:R-:W-:Y:S02]  /*58d0*/  FSEL R137, R85, -INF , !P1 ;  /* 0xff80000055897808 */ /* 0x000fe40004800000 */
[----:B------:R-:W-:Y:S02]  /*58e0*/  FSEL R63, R76, -INF , P0 ;  /* 0xff8000004c3f7808 */ /* 0x000fe40000000000 */
[----:B------:R-:W-:-:S02]  /*58f0*/  ISETP.GE.AND P1, PT, R9, R210, PT ;  /* 0x000000d20900720c */ /* 0x000fc40003f26270 */
[-C--:B------:R-:W-:Y:S02]  /*5900*/  ISETP.GE.AND P5, PT, R9, R208.reuse, PT ;  /* 0x000000d00900720c */ /* 0x080fe40003fa6270 */
[----:B------:R-:W-:Y:S02]  /*5910*/  ISETP.GE.AND P0, PT, R10, R208, PT ;  /* 0x000000d00a00720c */ /* 0x000fe40003f06270 */
[----:B------:R-:W-:Y:S02]  /*5920*/  FSEL R9, R28, -INF , !P6 ;  /* 0xff8000001c097808 */ /* 0x000fe40007000000 */
[----:B------:R-:W-:Y:S02]  /*5930*/  FSEL R135, R84, -INF , !P3 ;  /* 0xff80000054877808 */ /* 0x000fe40005800000 */
[----:B------:R-:W-:Y:S02]  /*5940*/  ISETP.GE.AND P3, PT, R11, R210, PT ;  /* 0x000000d20b00720c */ /* 0x000fe40003f66270 */
[----:B------:R-:W-:-:S02]  /*5950*/  FSEL R127, R87, -INF , !P0 ;  /* 0xff800000577f7808 */ /* 0x000fc40004000000 */
[----:B------:R-:W-:Y:S02]  /*5960*/  FMNMX3.FTZ R12, R9, R45, R43, !PT ;  /* 0x0000002d090c7276 */ /* 0x000fe4000781002b */
[----:B------:R-:W-:Y:S02]  /*5970*/  ISETP.GE.AND P0, PT, R0, R208, PT ;  /* 0x000000d00000720c */ /* 0x000fe40003f06270 */
[----:B------:R-:W-:Y:S02]  /*5980*/  FSEL R133, R80, -INF , !P3 ;  /* 0xff80000050857808 */ /* 0x000fe40005800000 */
[----:B------:R-:W-:Y:S02]  /*5990*/  ISETP.GE.AND P6, PT, R8, R210, PT ;  /* 0x000000d20800720c */ /* 0x000fe40003fc6270 */
[----:B------:R-:W-:Y:S02]  /*59a0*/  FMNMX3.FTZ R12, R12, R41, R35, !PT ;  /* 0x000000290c0c7276 */ /* 0x000fe40007810023 */
[----:B------:R-:W-:-:S02]  /*59b0*/  ISETP.GE.AND P3, PT, R8, R208, PT ;  /* 0x000000d00800720c */ /* 0x000fc40003f66270 */
[----:B------:R-:W-:Y:S02]  /*59c0*/  FSEL R8, R30, -INF , !P0 ;  /* 0xff8000001e087808 */ /* 0x000fe40004000000 */
[----:B------:R-:W-:Y:S02]  /*59d0*/  FMNMX3.FTZ R14, R12, R21, R17, !PT ;  /* 0x000000150c0e7276 */ /* 0x000fe40007810011 */
[----:B------:R-:W-:-:S04]  /*59e0*/  FMNMX3.FTZ R12, R8, R7, R37, !PT ;  /* 0x00000007080c7276 */ /* 0x000fc80007810025 */
[----:B------:R-:W-:Y:S02]  /*59f0*/  FMNMX3.FTZ R12, R12, R39, R29, !PT ;  /* 0x000000270c0c7276 */ /* 0x000fe4000781001d */
[----:B------:R-:W-:Y:S01]  /*5a00*/  FMNMX3.FTZ R14, R14, R33, R225, !PT ;  /* 0x000000210e0e7276 */ /* 0x000fe200078100e1 */
[----:B------:R-:W-:Y:S01]  /*5a10*/  VIADD R10, R0, 0x71 ;  /* 0x00000071000a7836 */ /* 0x000fe20000000000 */
[----:B------:R-:W-:Y:S02]  /*5a20*/  FMNMX3.FTZ R12, R12, R31, R27, !PT ;  /* 0x0000001f0c0c7276 */ /* 0x000fe4000781001b */
[----:B------:R-:W-:Y:S02]  /*5a30*/  ISETP.GE.AND P2, PT, R11, R208, PT ;  /* 0x000000d00b00720c */ /* 0x000fe40003f46270 */
[----:B------:R-:W-:Y:S02]  /*5a40*/  FMNMX3.FTZ R14, R14, R67, R223, !PT ;  /* 0x000000430e0e7276 */ /* 0x000fe400078100df */
[----:B------:R-:W-:-:S02]  /*5a50*/  FMNMX3.FTZ R12, R12, R25, R221, !PT ;  /* 0x000000190c0c7276 */ /* 0x000fc400078100dd */
[----:B------:R-:W-:Y:S02]  /*5a60*/  FSEL R125, R82, -INF , !P2 ;  /* 0xff800000527d7808 */ /* 0x000fe40005000000 */
[----:B------:R-:W-:Y:S02]  /*5a70*/  ISETP.GE.AND P2, PT, R10, R211, PT ;  /* 0x000000d30a00720c */ /* 0x000fe40003f46270 */
[----:B------:R-:W-:Y:S02]  /*5a80*/  FMNMX3.FTZ R14, R14, R65, R217, !PT ;  /* 0x000000410e0e7276 */ /* 0x000fe400078100d9 */
[----:B------:R-:W-:Y:S02]  /*5a90*/  FMNMX3.FTZ R12, R12, R117, R121, !PT ;  /* 0x000000750c0c7276 */ /* 0x000fe40007810079 */
[----:B------:R-:W-:Y:S02]  /*5aa0*/  FSEL R131, R81, -INF , !P1 ;  /* 0xff80000051837808 */ /* 0x000fe40004800000 */
[----:B------:R-:W-:-:S02]  /*5ab0*/  FSEL R61, R77, -INF , P2 ;  /* 0xff8000004d3d7808 */ /* 0x000fc40001000000 */
[C---:B------:R-:W-:Y:S02]  /*5ac0*/  ISETP.GE.AND P0, PT, R10.reuse, R210, PT ;  /* 0x000000d20a00720c */ /* 0x040fe40003f06270 */
[C---:B------:R-:W-:Y:S02]  /*5ad0*/  ISETP.GE.AND P1, PT, R10.reuse, R209, PT ;  /* 0x000000d10a00720c */ /* 0x040fe40003f26270 */
[----:B------:R-:W-:Y:S01]  /*5ae0*/  ISETP.GE.AND P2, PT, R10, R208, PT ;  /* 0x000000d00a00720c */ /* 0x000fe20003f46270 */
[----:B------:R-:W-:Y:S01]  /*5af0*/  VIADD R10, R0, 0x78 ;  /* 0x00000078000a7836 */ /* 0x000fe20000000000 */
[----:B------:R-:W-:Y:S02]  /*5b00*/  FMNMX3.FTZ R14, R14, R141, R215, !PT ;  /* 0x0000008d0e0e7276 */ /* 0x000fe400078100d7 */
[----:B------:R-:W-:Y:S02]  /*5b10*/  FMNMX3.FTZ R12, R12, R219, R193, !PT ;  /* 0x000000db0c0c7276 */ /* 0x000fe400078100c1 */
[----:B------:R-:W-:-:S02]  /*5b20*/  FMNMX3.FTZ R14, R14, R139, R177, !PT ;  /* 0x0000008b0e0e7276 */ /* 0x000fc400078100b1 */
[----:B------:R-:W-:Y:S02]  /*5b30*/  FSEL R51, R79, -INF , P1 ;  /* 0xff8000004f337808 */ /* 0x000fe40000800000 */
[----:B------:R-:W-:Y:S02]  /*5b40*/  FMNMX3.FTZ R12, R12, R143, R145, !PT ;  /* 0x0000008f0c0c7276 */ /* 0x000fe40007810091 */
[----:B------:R-:W-:Y:S02]  /*5b50*/  ISETP.GE.AND P1, PT, R10, R211, PT ;  /* 0x000000d30a00720c */ /* 0x000fe40003f26270 */
[----:B------:R-:W-:Y:S01]  /*5b60*/  FMNMX3.FTZ R14, R14, R165, R175, !PT ;  /* 0x000000a50e0e7276 */ /* 0x000fe200078100af */
[----:B------:R-:W-:Y:S01]  /*5b70*/  VIADD R0, R0, 0x79 ;  /* 0x0000007900007836 */ /* 0x000fe20000000000 */
[----:B------:R-:W-:Y:S02]  /*5b80*/  FSEL R61, R61, -INF , !P0 ;  /* 0xff8000003d3d7808 */ /* 0x000fe40004000000 */
[----:B------:R-:W-:-:S02]  /*5b90*/  FMNMX3.FTZ R12, R12, R179, R173, !PT ;  /* 0x000000b30c0c7276 */ /* 0x000fc400078100ad */
[----:B------:R-:W-:Y:S02]  /*5ba0*/  ISETP.GE.AND P0, PT, R10, R210, PT ;  /* 0x000000d20a00720c */ /* 0x000fe40003f06270 */
[----:B------:R-:W-:Y:S02]  /*5bb0*/  FSEL R59, R72, -INF , P1 ;  /* 0xff800000483b7808 */ /* 0x000fe40000800000 */
[----:B------:R-:W-:Y:S02]  /*5bc0*/  FSEL R63, R63, -INF , !P6 ;  /* 0xff8000003f3f7808 */ /* 0x000fe40007000000 */
[C---:B------:R-:W-:Y:S02]  /*5bd0*/  ISETP.GE.AND P6, PT, R10.reuse, R209, PT ;  /* 0x000000d10a00720c */ /* 0x040fe40003fc6270 */
[----:B------:R-:W-:Y:S02]  /*5be0*/  ISETP.GE.AND P1, PT, R10, R208, PT ;  /* 0x000000d00a00720c */ /* 0x000fe40003f26270 */
[----:B------:R-:W-:-:S02]  /*5bf0*/  FMNMX3.FTZ R14, R14, R163, R161, !PT ;  /* 0x000000a30e0e7276 */ /* 0x000fc400078100a1 */
[----:B------:R-:W-:Y:S02]  /*5c00*/  FMNMX3.FTZ R10, R12, R167, R169, !PT ;  /* 0x000000a70c0a7276 */ /* 0x000fe400078100a9 */
[----:B------:R-:W-:Y:S02]  /*5c10*/  FSEL R59, R59, -INF , !P0 ;  /* 0xff8000003b3b7808 */ /* 0x000fe40004000000 */
[----:B------:R-:W-:Y:S02]  /*5c20*/  ISETP.GE.AND P0, PT, R0, R211, PT ;  /* 0x000000d30000720c */ /* 0x000fe40003f06270 */
[----:B------:R-:W-:Y:S02]  /*5c30*/  FMNMX3.FTZ R14, R14, R159, R157, !PT ;  /* 0x0000009f0e0e7276 */ /* 0x000fe4000781009d */
[----:B------:R-:W-:Y:S02]  /*5c40*/  FMNMX3.FTZ R10, R10, R171, R153, !PT ;  /* 0x000000ab0a0a7276 */ /* 0x000fe40007810099 */
[----:B------:R-:W-:-:S02]  /*5c50*/  FSEL R50, R74, -INF , P6 ;  /* 0xff8000004a327808 */ /* 0x000fc40003000000 */
[----:B------:R-:W-:Y:S02]  /*5c60*/  ISETP.GE.AND P6, PT, R0, R210, PT ;  /* 0x000000d20000720c */ /* 0x000fe40003fc6270 */
[----:B------:R-:W-:Y:S02]  /*5c70*/  FSEL R57, R73, -INF , P0 ;  /* 0xff80000049397808 */ /* 0x000fe40000000000 */
[----:B------:R-:W-:Y:S02]  /*5c80*/  FMNMX3.FTZ R12, R14, R155, R135, !PT ;  /* 0x0000009b0e0c7276 */ /* 0x000fe40007810087 */
[----:B------:R-:W-:Y:S02]  /*5c90*/  FMNMX3.FTZ R10, R10, R151, R149, !PT ;  /* 0x000000970a0a7276 */ /* 0x000fe40007810095 */
[----:B------:R-:W-:Y:S02]  /*5ca0*/  FSEL R57, R57, -INF , !P6 ;  /* 0xff80000039397808 */ /* 0x000fe40007000000 */
[----:B------:R-:W-:-:S02]  /*5cb0*/  FMNMX3.FTZ R12, R12, R137, R133, !PT ;  /* 0x000000890c0c7276 */ /* 0x000fc40007810085 */
[C---:B------:R-:W-:Y:S02]  /*5cc0*/  ISETP.GE.AND P0, PT, R0.reuse, R209, PT ;  /* 0x000000d10000720c */ /* 0x040fe40003f06270 */
[----:B------:R-:W-:Y:S02]  /*5cd0*/  ISETP.GE.AND P6, PT, R0, R208, PT ;  /* 0x000000d00000720c */ /* 0x000fe40003fc6270 */
[----:B------:R-:W-:Y:S02]  /*5ce0*/  FMNMX3.FTZ R0, R10, R147, R129, !PT ;  /* 0x000000930a007276 */ /* 0x000fe40007810081 */
[----:B------:R-:W-:Y:S02]  /*5cf0*/  FMNMX3.FTZ R12, R12, R131, R63, !PT ;  /* 0x000000830c0c7276 */ /* 0x000fe4000781003f */
[----:B------:R-:W-:Y:S02]  /*5d00*/  FSEL R123, R83, -INF , !P5 ;  /* 0xff800000537b7808 */ /* 0x000fe40006800000 */
[----:B------:R-:W-:-:S02]  /*5d10*/  FSEL R56, R56, -INF , !P3 ;  /* 0xff80000038387808 */ /* 0x000fc40005800000 */
[----:B------:R-:W-:Y:S02]  /*5d20*/  FMNMX3.FTZ R0, R0, R127, R125, !PT ;  /* 0x0000007f00007276 */ /* 0x000fe4000781007d */
[----:B------:R-:W-:Y:S02]  /*5d30*/  FMNMX3.FTZ R12, R12, R61, R59, !PT ;  /* 0x0000003d0c0c7276 */ /* 0x000fe4000781003b */
[----:B------:R-:W-:Y:S02]  /*5d40*/  FSEL R48, R75, -INF , P0 ;  /* 0xff8000004b307808 */ /* 0x000fe40000000000 */
[----:B------:R-:W-:Y:S02]  /*5d50*/  FSEL R51, R51, -INF , !P2 ;  /* 0xff80000033337808 */ /* 0x000fe40005000000 */
[----:B------:R-:W-:Y:S02]  /*5d60*/  FSEL R50, R50, -INF , !P1 ;  /* 0xff80000032327808 */ /* 0x000fe40004800000 */
[----:B------:R-:W-:-:S02]  /*5d70*/  FMNMX3.FTZ R0, R0, R123, R56, !PT ;  /* 0x0000007b00007276 */ /* 0x000fc40007810038 */
[----:B------:R-:W-:Y:S02]  /*5d80*/  FMNMX.FTZ R12, R57, R12, !PT ;  /* 0x0000000c390c7209 */ /* 0x000fe40007810000 */
[----:B------:R-:W-:Y:S02]  /*5d90*/  FSEL R48, R48, -INF , !P6 ;  /* 0xff80000030307808 */ /* 0x000fe40007000000 */
[----:B------:R-:W-:Y:S01]  /*5da0*/  FMNMX3.FTZ R11, R0, R51, R50, !PT ;  /* 0x00000033000b7276 */ /* 0x000fe20007810032 */
[----:B------:R-:W1:Y:S03]  /*5db0*/  SHFL.BFLY PT, R13, R12, 0x2, 0x1f ;  /* 0x0c401f000c0d7f89 */ /* 0x000e6600000e0000 */
[----:B------:R-:W-:-:S05]  /*5dc0*/  FMNMX.FTZ R10, R48, R11, !PT ;  /* 0x0000000b300a7209 */ /* 0x000fca0007810000 */
[----:B------:R-:W2:Y:S01]  /*5dd0*/  SHFL.BFLY PT, R11, R10, 0x2, 0x1f ;  /* 0x0c401f000a0b7f89 */ /* 0x000ea200000e0000 */
[----:B-1----:R-:W-:-:S05]  /*5de0*/  FMNMX.FTZ R13, R12, R13, !PT ;  /* 0x0000000d0c0d7209 */ /* 0x002fca0007810000 */
[----:B------:R-:W1:Y:S01]  /*5df0*/  SHFL.BFLY PT, R52, R13, 0x1, 0x1f ;  /* 0x0c201f000d347f89 */ /* 0x000e6200000e0000 */
[----:B--2---:R-:W-:-:S05]  /*5e00*/  FMNMX.FTZ R11, R10, R11, !PT ;  /* 0x0000000b0a0b7209 */ /* 0x004fca0007810000 */
[----:B------:R-:W2:Y:S01]  /*5e10*/  SHFL.BFLY PT, R0, R11, 0x1, 0x1f ;  /* 0x0c201f000b007f89 */ /* 0x000ea200000e0000 */
[----:B------:R-:W-:-:S04]  /*5e20*/  IMAD R181, R5, 0x2, R6 ;  /* 0x0000000205b57824 */ /* 0x000fc800078e0206 */
[----:B------:R-:W-:Y:S01]  /*5e30*/  IMAD R119, R4, 0x2, R181 ;  /* 0x0000000204777824 */ /* 0x000fe200078e02b5 */
[----:B------:R-:W-:Y:S04]  /*5e40*/  LDSM.16.MT88.4 R108, [R181+0x9000] ;  /* 0x00900000b56c783b */ /* 0x000fe80000004200 */
[----:B------:R-:W5:Y:S04]  /*5e50*/  LDSM.16.MT88.4 R84, [R119+0xb000] ;  /* 0x00b000007754783b */ /* 0x000f680000004200 */
[----:B------:R-:W3:Y:S01]  /*5e60*/  LDSM.16.MT88.4 R100, [R119+0x9000] ;  /* 0x009000007764783b */ /* 0x000ee20000004200 */
[----:B-1----:R-:W-:-:S03]  /*5e70*/  FMNMX.FTZ R52, R13, R52, !PT ;  /* 0x000000340d347209 */ /* 0x002fc60007810000 */
[----:B------:R-:W1:Y:S01]  /*5e80*/  LDSM.16.MT88.4 R92, [R181+0xb000] ;  /* 0x00b00000b55c783b */ /* 0x000e620000004200 */
[----:B------:R-:W-:Y:S01]  /*5e90*/  FSETP.NEU.FTZ.AND P0, PT, R52, -INF , PT ;  /* 0xff8000003400780b */ /* 0x000fe20003f1d000 */
[----:B----4-:R-:W-:Y:S02]  /*5ea0*/  FMUL.FTZ R60, R49, R52 ;  /* 0x00000034313c7220 */ /* 0x010fe40000410000 */
[----:B------:R-:W4:Y:S01]  /*5eb0*/  LDSM.16.MT88.4 R76, [R181+0xd000] ;  /* 0x00d00000b54c783b */ /* 0x000f220000004200 */
[----:B--2---:R-:W-:Y:S02]  /*5ec0*/  FMNMX.FTZ R0, R11, R0, !PT ;  /* 0x000000000b007209 */ /* 0x004fe40007810000 */
[----:B------:R-:W-:Y:S01]  /*5ed0*/  FSEL R60, R60, RZ, P0 ;  /* 0x000000ff3c3c7208 */ /* 0x000fe20000000000 */
[----:B------:R-:W-:Y:S01]  /*5ee0*/  LDSM.16.MT88.4 R12, [R181+0xb400] ;  /* 0x00b40000b50c783b */ /* 0x000fe20000004200 */
[----:B------:R-:W-:Y:S01]  /*5ef0*/  FSETP.NEU.FTZ.AND P0, PT, R0, -INF , PT ;  /* 0xff8000000000780b */ /* 0x000fe20003f1d000 */
[----:B------:R-:W-:-:S02]  /*5f00*/  FMUL.FTZ R58, R49, R0 ;  /* 0x00000000313a7220 */ /* 0x000fc40000410000 */
[----:B------:R-:W-:-:S03]  /*5f10*/  FFMA.FTZ R46, R45, R49, -R60 ;  /* 0x000000312d2e7223 */ /* 0x000fc6000001083c */
[----:B------:R-:W-:Y:S01]  /*5f20*/  FSEL R58, R58, RZ, P0 ;  /* 0x000000ff3a3a7208 */ /* 0x000fe20000000000 */
[-CC-:B------:R-:W-:Y:S01]  /*5f30*/  FFMA.FTZ R45, R43, R49.reuse, -R60.reuse ;  /* 0x000000312b2d7223 */ /* 0x180fe2000001083c */
[-CC-:B------:R-:W-:Y:S01]  /*5f40*/  FFMA.FTZ R47, R9, R49.reuse, -R60.reuse ;  /* 0x00000031092f7223 */ /* 0x180fe2000001083c */
[-C--:B------:R-:W-:Y:S02]  /*5f50*/  FFMA.FTZ R42, R41, R49.reuse, -R60 ;  /* 0x00000031292a7223 */ /* 0x080fe4000001083c */
[-CC-:B------:R-:W-:Y:S01]  /*5f60*/  FFMA.FTZ R43, R7, R49.reuse, -R58.reuse ;  /* 0x00000031072b7223 */ /* 0x180fe2000001083a */
[-CC-:B------:R-:W-:Y:S01]  /*5f70*/  FFMA.FTZ R44, R8, R49.reuse, -R58.reuse ;  /* 0x00000031082c7223 */ /* 0x180fe2000001083a */
[----:B------:R-:W2:Y:S01]  /*5f80*/  LDSM.16.MT88.4 R4, [R119+0xd000] ;  /* 0x00d000007704783b */ /* 0x000ea20000004200 */
[-CC-:B------:R-:W-:Y:S01]  /*5f90*/  FFMA.FTZ R40, R37, R49.reuse, -R58.reuse ;  /* 0x0000003125287223 */ /* 0x180fe2000001083a */
[----:B------:R-:W-:Y:S01]  /*5fa0*/  FFMA.FTZ R39, R39, R49, -R58 ;  /* 0x0000003127277223 */ /* 0x000fe2000001083a */
[----:B------:R-:W-:Y:S01]  /*5fb0*/  MUFU.EX2 R47, R47 ;  /* 0x0000002f002f7308 */ /* 0x000fe20000000800 */
[----:B------:R-:W2:Y:S03]  /*5fc0*/  LDSM.16.MT88.4 R8, [R119+0xb400] ;  /* 0x00b400007708783b */ /* 0x000ea60000004200 */
[----:B------:R-:W5:Y:S04]  /*5fd0*/  MUFU.EX2 R46, R46 ;  /* 0x0000002e002e7308 */ /* 0x000f680000000800 */
[----:B------:R-:W-:Y:S04]  /*5fe0*/  MUFU.EX2 R45, R45 ;  /* 0x0000002d002d7308 */ /* 0x000fe80000000800 */
[----:B------:R-:W3:Y:S04]  /*5ff0*/  MUFU.EX2 R42, R42 ;  /* 0x0000002a002a7308 */ /* 0x000ee80000000800 */
[----:B------:R-:W-:Y:S04]  /*6000*/  MUFU.EX2 R44, R44 ;  /* 0x0000002c002c7308 */ /* 0x000fe80000000800 */
[----:B------:R-:W1:Y:S04]  /*6010*/  MUFU.EX2 R43, R43 ;  /* 0x0000002b002b7308 */ /* 0x000e680000000800 */
[----:B------:R-:W-:Y:S04]  /*6020*/  MUFU.EX2 R40, R40 ;  /* 0x0000002800287308 */ /* 0x000fe80000000800 */
[----:B------:R-:W4:Y:S01]  /*6030*/  MUFU.EX2 R39, R39 ;  /* 0x0000002700277308 */ /* 0x000f220000000800 */
[----:B-----5:R-:W-:Y:S01]  /*6040*/  F2FP.F16.F32.PACK_AB R68, R46, R47 ;  /* 0x0000002f2e44723e */ /* 0x020fe200000000ff */
[--C-:B------:R-:W-:Y:S01]  /*6050*/  FFMA.FTZ R41, R35, R49, -R60.reuse ;  /* 0x0000003123297223 */ /* 0x100fe2000001083c */
[----:B---3--:R-:W-:Y:S01]  /*6060*/  F2FP.F16.F32.PACK_AB R70, R42, R45 ;  /* 0x0000002d2a46723e */ /* 0x008fe200000000ff */
[-CC-:B------:R-:W-:Y:S01]  /*6070*/  FFMA.FTZ R34, R33, R49.reuse, -R60.reuse ;  /* 0x0000003121227223 */ /* 0x180fe2000001083c */
[-CC-:B------:R-:W-:Y:S01]  /*6080*/  FFMA.FTZ R38, R21, R49.reuse, -R60.reuse ;  /* 0x0000003115267223 */ /* 0x180fe2000001083c */
[----:B-1----:R-:W-:Y:S01]  /*6090*/  F2FP.F16.F32.PACK_AB R69, R43, R44 ;  /* 0x0000002c2b45723e */ /* 0x002fe200000000ff */
[-C--:B------:R-:W-:Y:S01]  /*60a0*/  FFMA.FTZ R35, R17, R49.reuse, -R60 ;  /* 0x0000003111237223 */ /* 0x080fe2000001083c */
[-CC-:B------:R-:W-:Y:S01]  /*60b0*/  FFMA.FTZ R37, R29, R49.reuse, -R58.reuse ;  /* 0x000000311d257223 */ /* 0x180fe2000001083a */
[-CC-:B------:R-:W-:Y:S01]  /*60c0*/  FFMA.FTZ R36, R31, R49.reuse, -R58.reuse ;  /* 0x000000311f247223 */ /* 0x180fe2000001083a */
[-CC-:B------:R-:W-:Y:S01]  /*60d0*/  FFMA.FTZ R33, R27, R49.reuse, -R58.reuse ;  /* 0x000000311b217223 */ /* 0x180fe2000001083a */
[----:B------:R-:W-:Y:S01]  /*60e0*/  FFMA.FTZ R32, R25, R49, -R58 ;  /* 0x0000003119207223 */ /* 0x000fe2000001083a */
[----:B------:R-:W1:Y:S01]  /*60f0*/  LDSM.16.MT88.4 R16, [R119+0x9400] ;  /* 0x009400007710783b */ /* 0x000e620000004200 */
[----:B----4-:R-:W-:Y:S01]  /*6100*/  F2FP.F16.F32.PACK_AB R71, R39, R40 ;  /* 0x000000282747723e */ /* 0x010fe200000000ff */
[----:B------:R-:W-:Y:S02]  /*6110*/  MUFU.EX2 R41, R41 ;  /* 0x0000002900297308 */ /* 0x000fe40000000800 */
[----:B------:R-:W3:Y:S02]  /*6120*/  LDSM.16.MT88.4 R20, [R181+0x9400] ;  /* 0x00940000b514783b */ /* 0x000ee40000004200 */
[----:B------:R-:W4:Y:S02]  /*6130*/  MUFU.EX2 R38, R38 ;  /* 0x0000002600267308 */ /* 0x000f240000000800 */
[----:B------:R-:W5:Y:S01]  /*6140*/  LDSM.16.MT88.4 R28, [R181+0xd400] ;  /* 0x00d40000b51c783b */ /* 0x000f620000004200 */
[C---:B------:R-:W-:Y:S01]  /*6150*/  HMMA.16816.F32 R88, R68.reuse, R84, RZ ;  /* 0x000000544458723c */ /* 0x040fe200000018ff */
[----:B------:R-:W-:Y:S02]  /*6160*/  MUFU.EX2 R35, R35 ;  /* 0x0000002300237308 */ /* 0x000fe40000000800 */
[----:B------:R-:W5:Y:S02]  /*6170*/  LDSM.16.MT88.4 R24, [R119+0xd400] ;  /* 0x00d400007718783b */ /* 0x000f640000004200 */
[----:B------:R-:W-:Y:S03]  /*6180*/  MUFU.EX2 R34, R34 ;  /* 0x0000002200227308 */ /* 0x000fe60000000800 */
[C---:B------:R-:W-:Y:S01]  /*6190*/  HMMA.16816.F32 R84, R68.reuse, R86, RZ ;  /* 0x000000564454723c */ /* 0x040fe200000018ff */
[----:B------:R-:W-:Y:S04]  /*61a0*/  MUFU.EX2 R37, R37 ;  /* 0x0000002500257308 */ /* 0x000fe80000000800 */
[----:B------:R-:W4:Y:S04]  /*61b0*/  MUFU.EX2 R36, R36 ;  /* 0x0000002400247308 */ /* 0x000f280000000800 */
[----:B------:R-:W-:Y:S04]  /*61c0*/  MUFU.EX2 R33, R33 ;  /* 0x0000002100217308 */ /* 0x000fe80000000800 */
[----:B------:R-:W1:Y:S01]  /*61d0*/  MUFU.EX2 R32, R32 ;  /* 0x0000002000207308 */ /* 0x000e620000000800 */
        /* <DEDUP_REMOVED lines=8> */
[----:B--2---:R-:W-:Y:S01]  /*6260*/  HMMA.16816.F32 R72, R68, R4, RZ ;  /* 0x000000044448723c */ /* 0x004fe200000018ff */
[----:B----4-:R-:W-:-:S02]  /*6270*/  F2FP.F16.F32.PACK_AB R4, R38, R41 ;  /* 0x000000292604723e */ /* 0x010fc400000000ff */
[----:B------:R-:W-:-:S05]  /*6280*/  F2FP.F16.F32.PACK_AB R5, R36, R37 ;  /* 0x000000252405723e */ /* 0x000fca00000000ff */
[----:B------:R-:W-:Y:S01]  /*6290*/  HMMA.16816.F32 R68, R68, R6, RZ ;  /* 0x000000064444723c */ /* 0x000fe200000018ff */
[----:B------:R-:W-:Y:S02]  /*62a0*/  F2FP.F16.F32.PACK_AB R6, R34, R35 ;  /* 0x000000232206723e */ /* 0x000fe400000000ff */
[----:B-1----:R-:W-:-:S07]  /*62b0*/  F2FP.F16.F32.PACK_AB R7, R32, R33 ;  /* 0x000000212007723e */ /* 0x002fce00000000ff */
[C---:B------:R-:W-:Y:S08]  /*62c0*/  HMMA.16816.F32 R88, R4.reuse, R8, R88 ;  /* 0x000000080458723c */ /* 0x040ff00000001858 */
[C---:B------:R-:W-:Y:S01]  /*62d0*/  HMMA.16816.F32 R84, R4.reuse, R10, R84 ;  /* 0x0000000a0454723c */ /* 0x040fe20000001854 */
[----:B------:R-:W1:Y:S01]  /*62e0*/  LDSM.16.MT88.4 R8, [R119+0xb800] ;  /* 0x00b800007708783b */ /* 0x000e620000004200 */
[-C--:B------:R-:W-:Y:S01]  /*62f0*/  FFMA.FTZ R66, R121, R49.reuse, -R58 ;  /* 0x0000003179427223 */ /* 0x080fe2000001083a */
[-CC-:B------:R-:W-:Y:S01]  /*6300*/  FFMA.FTZ R64, R67, R49.reuse, -R60.reuse ;  /* 0x0000003143407223 */ /* 0x180fe2000001083c */
[-C--:B------:R-:W-:Y:S01]  /*6310*/  FFMA.FTZ R62, R65, R49.reuse, -R60 ;  /* 0x00000031413e7223 */ /* 0x080fe2000001083c */
[-CC-:B------:R-:W-:Y:S01]  /*6320*/  FFMA.FTZ R116, R117, R49.reuse, -R58.reuse ;  /* 0x0000003175747223 */ /* 0x180fe2000001083a */
[-C--:B------:R-:W-:Y:S01]  /*6330*/  FFMA.FTZ R121, R219, R49.reuse, -R58 ;  /* 0x00000031db797223 */ /* 0x080fe2000001083a */
[-CC-:B------:R-:W-:Y:S01]  /*6340*/  FFMA.FTZ R225, R225, R49.reuse, -R60.reuse ;  /* 0x00000031e1e17223 */ /* 0x180fe2000001083c */
[-C--:B------:R-:W-:Y:S01]  /*6350*/  FFMA.FTZ R223, R223, R49.reuse, -R60 ;  /* 0x00000031dfdf7223 */ /* 0x080fe2000001083c */
[----:B------:R-:W-:Y:S01]  /*6360*/  FFMA.FTZ R221, R221, R49, -R58 ;  /* 0x00000031dddd7223 */ /* 0x000fe2000001083a */
[C---:B------:R-:W-:Y:S01]  /*6370*/  HMMA.16816.F32 R104, R4.reuse, R16, R104 ;  /* 0x000000100468723c */ /* 0x040fe20000001868 */
[----:B------:R-:W-:Y:S04]  /*6380*/  MUFU.EX2 R67, R225 ;  /* 0x000000e100437308 */ /* 0x000fe80000000800 */
[----:B------:R-:W2:Y:S03]  /*6390*/  MUFU.EX2 R64, R64 ;  /* 0x0000004000407308 */ /* 0x000ea60000000800 */
[C---:B------:R-:W-:Y:S01]  /*63a0*/  HMMA.16816.F32 R100, R4.reuse, R18, R100 ;  /* 0x000000120464723c */ /* 0x040fe20000001864 */
[----:B------:R-:W4:Y:S01]  /*63b0*/  LDSM.16.MT88.4 R16, [R119+0x9800] ;  /* 0x009800007710783b */ /* 0x000f220000004200 */
[----:B------:R-:W-:Y:S04]  /*63c0*/  MUFU.EX2 R65, R223 ;  /* 0x000000df00417308 */ /* 0x000fe80000000800 */
[----:B------:R-:W2:Y:S02]  /*63d0*/  MUFU.EX2 R62, R62 ;  /* 0x0000003e003e7308 */ /* 0x000ea40000000800 */
[C---:B------:R-:W-:Y:S02]  /*63e0*/  HMMA.16816.F32 R96, R4.reuse, R12, R96 ;  /* 0x0000000c0460723c */ /* 0x040fe40000001860 */
[----:B------:R-:W-:Y:S04]  /*63f0*/  MUFU.EX2 R117, R221 ;  /* 0x000000dd00757308 */ /* 0x000fe80000000800 */
[----:B------:R-:W1:Y:S02]  /*6400*/  MUFU.EX2 R116, R116 ;  /* 0x0000007400747308 */ /* 0x000e640000000800 */
[C---:B------:R-:W-:Y:S01]  /*6410*/  HMMA.16816.F32 R92, R4.reuse, R14, R92 ;  /* 0x0000000e045c723c */ /* 0x040fe2000000185c */
[----:B------:R-:W4:Y:S01]  /*6420*/  LDSM.16.MT88.4 R12, [R181+0xb800] ;  /* 0x00b80000b50c783b */ /* 0x000f220000004200 */
[----:B------:R-:W-:Y:S04]  /*6430*/  MUFU.EX2 R66, R66 ;  /* 0x0000004200427308 */ /* 0x000fe80000000800 */
[----:B------:R-:W1:Y:S02]  /*6440*/  MUFU.EX2 R121, R121 ;  /* 0x0000007900797308 */ /* 0x000e640000000800 */
        /* <DEDUP_REMOVED lines=8> */
[----:B--2---:R-:W-:Y:S01]  /*64d0*/  F2FP.F16.F32.PACK_AB R4, R64, R67 ;  /* 0x000000434004723e */ /* 0x004fe200000000ff */
[----:B------:R-:W2:Y:S01]  /*64e0*/  LDSM.16.MT88.4 R24, [R119+0xd800] ;  /* 0x00d800007718783b */ /* 0x000ea20000004200 */
[----:B------:R-:W-:-:S02]  /*64f0*/  F2FP.F16.F32.PACK_AB R6, R62, R65 ;  /* 0x000000413e06723e */ /* 0x000fc400000000ff */
[----:B-1----:R-:W-:Y:S02]  /*6500*/  F2FP.F16.F32.PACK_AB R5, R116, R117 ;  /* 0x000000757405723e */ /* 0x002fe400000000ff */
[----:B------:R-:W-:-:S07]  /*6510*/  F2FP.F16.F32.PACK_AB R7, R121, R66 ;  /* 0x000000427907723e */ /* 0x000fce00000000ff */
        /* <DEDUP_REMOVED lines=11> */
[C---:B----4-:R-:W-:Y:S01]  /*65d0*/  HMMA.16816.F32 R104, R4.reuse, R16, R104 ;  /* 0x000000100468723c */ /* 0x050fe20000001868 */
[----:B------:R-:W-:Y:S04]  /*65e0*/  MUFU.EX2 R141, R217 ;  /* 0x000000d9008d7308 */ /* 0x000fe80000000800 */
[----:B------:R-:W4:Y:S03]  /*65f0*/  MUFU.EX2 R120, R120 ;  /* 0x0000007800787308 */ /* 0x000f260000000800 */
[C---:B------:R-:W-:Y:S01]  /*6600*/  HMMA.16816.F32 R100, R4.reuse, R18, R100 ;  /* 0x000000120464723c */ /* 0x040fe20000001864 */
[----:B------:R-:W1:Y:S01]  /*6610*/  LDSM.16.MT88.4 R16, [R119+0x9c00] ;  /* 0x009c00007710783b */ /* 0x000e620000004200 */
[----:B------:R-:W-:Y:S04]  /*6620*/  MUFU.EX2 R139, R215 ;  /* 0x000000d7008b7308 */ /* 0x000fe80000000800 */
[----:B------:R-:W4:Y:S02]  /*6630*/  MUFU.EX2 R118, R118 ;  /* 0x0000007600767308 */ /* 0x000f240000000800 */
[C---:B------:R-:W-:Y:S02]  /*6640*/  HMMA.16816.F32 R96, R4.reuse, R12, R96 ;  /* 0x0000000c0460723c */ /* 0x040fe40000001860 */
[----:B------:R-:W-:Y:S04]  /*6650*/  MUFU.EX2 R143, R193 ;  /* 0x000000c1008f7308 */ /* 0x000fe80000000800 */
[----:B------:R-:W4:Y:S02]  /*6660*/  MUFU.EX2 R124, R124 ;  /* 0x0000007c007c7308 */ /* 0x000f240000000800 */
[C---:B------:R-:W-:Y:S01]  /*6670*/  HMMA.16816.F32 R92, R4.reuse, R14, R92 ;  /* 0x0000000e045c723c */ /* 0x040fe2000000185c */
[----:B------:R-:W1:Y:S01]  /*6680*/  LDSM.16.MT88.4 R12, [R181+0xbc00] ;  /* 0x00bc0000b50c783b */ /* 0x000e620000004200 */
[----:B------:R-:W-:Y:S04]  /*6690*/  MUFU.EX2 R122, R122 ;  /* 0x0000007a007a7308 */ /* 0x000fe80000000800 */
[----:B------:R-:W4:Y:S02]  /*66a0*/  MUFU.EX2 R145, R145 ;  /* 0x0000009100917308 */ /* 0x000f240000000800 */
        /* <DEDUP_REMOVED lines=8> */
[----:B----4-:R-:W-:Y:S01]  /*6730*/  F2FP.F16.F32.PACK_AB R4, R120, R141 ;  /* 0x0000008d7804723e */ /* 0x010fe200000000ff */
[----:B------:R-:W2:Y:S01]  /*6740*/  LDSM.16.MT88.4 R24, [R119+0xdc00] ;  /* 0x00dc00007718783b */ /* 0x000ea20000004200 */
[----:B------:R-:W-:-:S02]  /*6750*/  F2FP.F16.F32.PACK_AB R6, R118, R139 ;  /* 0x0000008b7606723e */ /* 0x000fc400000000ff */
[----:B------:R-:W-:Y:S02]  /*6760*/  F2FP.F16.F32.PACK_AB R5, R124, R143 ;  /* 0x0000008f7c05723e */ /* 0x000fe400000000ff */
[----:B------:R-:W-:-:S07]  /*6770*/  F2FP.F16.F32.PACK_AB R7, R145, R122 ;  /* 0x0000007a9107723e */ /* 0x000fce00000000ff */
[C---:B-1----:R-:W-:Y:S08]  /*6780*/  HMMA.16816.F32 R88, R4.reuse, R8, R88 ;  /* 0x000000080458723c */ /* 0x042ff00000001858 */
        /* <DEDUP_REMOVED lines=29> */
[----:B------:R-:W-:Y:S07]  /*6960*/  LDSM.16.MT88.4 R28, [R181+0xe000] ;  /* 0x00e00000b51c783b */ /* 0x000fee0000004200 */
[C---:B--2---:R-:W-:Y:S08]  /*6970*/  HMMA.16816.F32 R72, R4.reuse, R24, R72 ;  /* 0x000000180448723c */ /* 0x044ff00000001848 */
[----:B------:R-:W-:Y:S01]  /*6980*/  HMMA.16816.F32 R68, R4, R26, R68 ;  /* 0x0000001a0444723c */ /* 0x000fe20000001844 */
[----:B----4-:R-:W-:Y:S01]  /*6990*/  F2FP.F16.F32.PACK_AB R4, R128, R165 ;  /* 0x000000a58004723e */ /* 0x010fe200000000ff */
[--C-:B------:R-:W-:Y:S01]  /*69a0*/  FFMA.FTZ R136, R161, R49, -R60.reuse ;  /* 0x00000031a1887223 */ /* 0x100fe2000001083c */
[----:B------:R-:W-:Y:S01]  /*69b0*/  F2FP.F16.F32.PACK_AB R6, R126, R163 ;  /* 0x000000a37e06723e */ /* 0x000fe200000000ff */
[----:B------:R-:W-:Y:S01]  /*69c0*/  FFMA.FTZ R134, R157, R49, -R60 ;  /* 0x000000319d867223 */ /* 0x000fe2000001083c */
[----:B------:R-:W-:Y:S01]  /*69d0*/  F2FP.F16.F32.PACK_AB R5, R132, R167 ;  /* 0x000000a78405723e */ /* 0x000fe200000000ff */
[-CC-:B------:R-:W-:Y:S01]  /*69e0*/  FFMA.FTZ R140, R153, R49.reuse, -R58.reuse ;  /* 0x00000031998c7223 */ /* 0x180fe2000001083a */
[----:B------:R-:W-:Y:S01]  /*69f0*/  F2FP.F16.F32.PACK_AB R7, R169, R130 ;  /* 0x00000082a907723e */ /* 0x000fe200000000ff */
[-CC-:B------:R-:W-:Y:S01]  /*6a00*/  FFMA.FTZ R138, R149, R49.reuse, -R58.reuse ;  /* 0x00000031958a7223 */ /* 0x180fe2000001083a */
[-C--:B------:R-:W-:Y:S01]  /*6a10*/  FFMA.FTZ R147, R147, R49.reuse, -R58 ;  /* 0x0000003193937223 */ /* 0x080fe2000001083a */
[-CC-:B------:R-:W-:Y:S01]  /*6a20*/  FFMA.FTZ R159, R159, R49.reuse, -R60.reuse ;  /* 0x000000319f9f7223 */ /* 0x180fe2000001083c */
[-C--:B------:R-:W-:Y:S01]  /*6a30*/  FFMA.FTZ R155, R155, R49.reuse, -R60 ;  /* 0x000000319b9b7223 */ /* 0x080fe2000001083c */
[----:B------:R-:W-:Y:S01]  /*6a40*/  FFMA.FTZ R151, R151, R49, -R58 ;  /* 0x0000003197977223 */ /* 0x000fe2000001083a */
[----:B------:R-:W-:Y:S01]  /*6a50*/  LDSM.16.MT88.4 R24, [R181+0xa400] ;  /* 0x00a40000b518783b */ /* 0x000fe20000004200 */
[C---:B-1----:R-:W-:Y:S08]  /*6a60*/  HMMA.16816.F32 R96, R4.reuse, R8, R96 ;  /* 0x000000080460723c */ /* 0x042ff00000001860 */
[C---:B------:R-:W-:Y:S01]  /*6a70*/  HMMA.16816.F32 R92, R4.reuse, R10, R92 ;  /* 0x0000000a045c723c */ /* 0x040fe2000000185c */
[----:B------:R-:W1:Y:S07]  /*6a80*/  LDSM.16.MT88.4 R8, [R119+0xe000] ;  /* 0x00e000007708783b */ /* 0x000e6e0000004200 */
[C---:B------:R-:W-:Y:S08]  /*6a90*/  HMMA.16816.F32 R104, R4.reuse, R16, R104 ;  /* 0x000000100468723c */ /* 0x040ff00000001868 */
[C---:B------:R-:W-:Y:S01]  /*6aa0*/  HMMA.16816.F32 R100, R4.reuse, R18, R100 ;  /* 0x000000120464723c */ /* 0x040fe20000001864 */
[----:B------:R-:W2:Y:S07]  /*6ab0*/  LDSM.16.MT88.4 R16, [R181+0xc400] ;  /* 0x00c40000b510783b */ /* 0x000eae0000004200 */
[C---:B------:R-:W-:Y:S08]  /*6ac0*/  HMMA.16816.F32 R88, R4.reuse, R12, R88 ;  /* 0x0000000c0458723c */ /* 0x040ff00000001858 */
[C---:B------:R-:W-:Y:S01]  /*6ad0*/  HMMA.16816.F32 R84, R4.reuse, R14, R84 ;  /* 0x0000000e0454723c */ /* 0x040fe20000001854 */
[----:B------:R-:W4:Y:S01]  /*6ae0*/  LDSM.16.MT88.4 R12, [R119+0xc400] ;  /* 0x00c40000770c783b */ /* 0x000f220000004200 */
[----:B------:R-:W-:Y:S04]  /*6af0*/  MUFU.EX2 R136, R136 ;  /* 0x0000008800887308 */ /* 0x000fe80000000800 */
[----:B------:R-:W5:Y:S02]  /*6b00*/  MUFU.EX2 R157, R159 ;  /* 0x0000009f009d7308 */ /* 0x000f640000000800 */
[C---:B---3--:R-:W-:Y:S02]  /*6b10*/  HMMA.16816.F32 R112, R4.reuse, R20, R112 ;  /* 0x000000140470723c */ /* 0x048fe40000001870 */
[----:B------:R-:W-:Y:S04]  /*6b20*/  MUFU.EX2 R134, R134 ;  /* 0x0000008600867308 */ /* 0x000fe80000000800 */
[----:B------:R-:W3:Y:S02]  /*6b30*/  MUFU.EX2 R153, R155 ;  /* 0x0000009b00997308 */ /* 0x000ee40000000800 */
[C---:B------:R-:W-:Y:S01]  /*6b40*/  HMMA.16816.F32 R108, R4.reuse, R22, R108 ;  /* 0x00000016046c723c */ /* 0x040fe2000000186c */
[----:B------:R-:W4:Y:S01]  /*6b50*/  LDSM.16.MT88.4 R20, [R119+0xa400] ;  /* 0x00a400007714783b */ /* 0x000f220000004200 */
[----:B------:R-:W-:Y:S04]  /*6b60*/  MUFU.EX2 R140, R140 ;  /* 0x0000008c008c7308 */ /* 0x000fe80000000800 */
[----:B------:R-:W2:Y:S04]  /*6b70*/  MUFU.EX2 R149, R151 ;  /* 0x0000009700957308 */ /* 0x000ea80000000800 */
[----:B------:R-:W-:Y:S04]  /*6b80*/  MUFU.EX2 R138, R138 ;  /* 0x0000008a008a7308 */ /* 0x000fe80000000800 */
[----:B------:R-:W2:Y:S01]  /*6b90*/  MUFU.EX2 R147, R147 ;  /* 0x0000009300937308 */ /* 0x000ea20000000800 */
[C---:B-1----:R-:W-:Y:S08]  /*6ba0*/  HMMA.16816.F32 R72, R4.reuse, R8, R72 ;  /* 0x000000080448723c */ /* 0x042ff00000001848 */
[C---:B------:R-:W-:Y:S01]  /*6bb0*/  HMMA.16816.F32 R68, R4.reuse, R10, R68 ;  /* 0x0000000a0444723c */ /* 0x040fe20000001844 */
[----:B------:R-:W1:Y:S07]  /*6bc0*/  LDSM.16.MT88.4 R8, [R181+0xe400] ;  /* 0x00e40000b508783b */ /* 0x000e6e0000004200 */
[C---:B------:R-:W-:Y:S08]  /*6bd0*/  HMMA.16816.F32 R80, R4.reuse, R28, R80 ;  /* 0x0000001c0450723c */ /* 0x040ff00000001850 */
[----:B------:R-:W-:Y:S01]  /*6be0*/  HMMA.16816.F32 R76, R4, R30, R76 ;  /* 0x0000001e044c723c */ /* 0x000fe2000000184c */
[----:B-----5:R-:W-:Y:S01]  /*6bf0*/  F2FP.F16.F32.PACK_AB R4, R157, R136 ;  /* 0x000000889d04723e */ /* 0x020fe200000000ff */
[----:B------:R-:W5:Y:S01]  /*6c00*/  LDSM.16.MT88.4 R28, [R119+0xe400] ;  /* 0x00e40000771c783b */ /* 0x000f620000004200 */
[----:B---3--:R-:W-:-:S02]  /*6c10*/  F2FP.F16.F32.PACK_AB R6, R153, R134 ;  /* 0x000000869906723e */ /* 0x008fc400000000ff */
[----:B--2---:R-:W-:Y:S02]  /*6c20*/  F2FP.F16.F32.PACK_AB R5, R149, R140 ;  /* 0x0000008c9505723e */ /* 0x004fe400000000ff */
[----:B------:R-:W-:-:S07]  /*6c30*/  F2FP.F16.F32.PACK_AB R7, R147, R138 ;  /* 0x0000008a9307723e */ /* 0x000fce00000000ff */
[C---:B------:R-:W-:Y:S08]  /*6c40*/  HMMA.16816.F32 R96, R4.reuse, R16, R96 ;  /* 0x000000100460723c */ /* 0x040ff00000001860 */
[----:B------:R-:W-:Y:S01]  /*6c50*/  HMMA.16816.F32 R92, R4, R18, R92 ;  /* 0x00000012045c723c */ /* 0x000fe2000000185c */
[----:B------:R-:W2:Y:S01]  /*6c60*/  LDSM.16.MT88.4 R16, [R119+0xa800] ;  /* 0x00a800007710783b */ /* 0x000ea20000004200 */
[----:B------:R-:W-:-:S06]  /*6c70*/  FFMA.FTZ R135, R135, R49, -R60 ;  /* 0x0000003187877223 */ /* 0x000fcc000001083c */
[----:B----4-:R-:W-:Y:S01]  /*6c80*/  HMMA.16816.F32 R88, R4, R12, R88 ;  /* 0x0000000c0458723c */ /* 0x010fe20000001858 */
[-CC-:B------:R-:W-:Y:S01]  /*6c90*/  FFMA.FTZ R142, R137, R49.reuse, -R60.reuse ;  /* 0x00000031898e7223 */ /* 0x180fe2000001083c */
[----:B------:R-:W-:-:S06]  /*6ca0*/  FFMA.FTZ R144, R131, R49, -R60 ;  /* 0x0000003183907223 */ /* 0x000fcc000001083c */
[C---:B------:R-:W-:Y:S01]  /*6cb0*/  HMMA.16816.F32 R84, R4.reuse, R14, R84 ;  /* 0x0000000e0454723c */ /* 0x040fe20000001854 */
[----:B------:R-:W3:Y:S01]  /*6cc0*/  LDSM.16.MT88.4 R12, [R119+0xc800] ;  /* 0x00c80000770c783b */ /* 0x000ee20000004200 */
[-CC-:B------:R-:W-:Y:S01]  /*6cd0*/  FFMA.FTZ R146, R127, R49.reuse, -R58.reuse ;  /* 0x000000317f927223 */ /* 0x180fe2000001083a */
[-C--:B------:R-:W-:Y:S01]  /*6ce0*/  FFMA.FTZ R148, R123, R49.reuse, -R58 ;  /* 0x000000317b947223 */ /* 0x080fe2000001083a */
[-C--:B------:R-:W-:Y:S01]  /*6cf0*/  FFMA.FTZ R133, R133, R49.reuse, -R60 ;  /* 0x0000003185857223 */ /* 0x080fe2000001083c */
[-CC-:B------:R-:W-:Y:S01]  /*6d00*/  FFMA.FTZ R129, R129, R49.reuse, -R58.reuse ;  /* 0x0000003181817223 */ /* 0x180fe2000001083a */
[----:B------:R-:W-:Y:S01]  /*6d10*/  FFMA.FTZ R125, R125, R49, -R58 ;  /* 0x000000317d7d7223 */ /* 0x000fe2000001083a */
[----:B------:R-:W-:Y:S01]  /*6d20*/  MUFU.EX2 R135, R135 ;  /* 0x0000008700877308 */ /* 0x000fe20000000800 */
[C---:B------:R-:W-:Y:S03]  /*6d30*/  HMMA.16816.F32 R112, R4.reuse, R24, R112 ;  /* 0x000000180470723c */ /* 0x040fe60000001870 */
[----:B------:R-:W4:Y:S04]  /*6d40*/  MUFU.EX2 R142, R142 ;  /* 0x0000008e008e7308 */ /* 0x000f280000000800 */
[----:B------:R-:W-:Y:S01]  /*6d50*/  MUFU.EX2 R131, R133 ;  /* 0x0000008500837308 */ /* 0x000fe20000000800 */
[C---:B------:R-:W-:Y:S01]  /*6d60*/  HMMA.16816.F32 R108, R4.reuse, R26, R108 ;  /* 0x0000001a046c723c */ /* 0x040fe2000000186c */
[----:B------:R-:W3:Y:S02]  /*6d70*/  LDSM.16.MT88.4 R24, [R181+0xa800] ;  /* 0x00a80000b518783b */ /* 0x000ee40000004200 */
[----:B------:R-:W2:Y:S04]  /*6d80*/  MUFU.EX2 R144, R144 ;  /* 0x0000009000907308 */ /* 0x000ea80000000800 */
[----:B------:R-:W-:Y:S01]  /*6d90*/  MUFU.EX2 R127, R129 ;  /* 0x00000081007f7308 */ /* 0x000fe20000000800 */
[C---:B------:R-:W-:Y:S03]  /*6da0*/  HMMA.16816.F32 R104, R4.reuse, R20, R104 ;  /* 0x000000140468723c */ /* 0x040fe60000001868 */
[----:B------:R-:W2:Y:S04]  /*6db0*/  MUFU.EX2 R146, R146 ;  /* 0x0000009200927308 */ /* 0x000ea80000000800 */
[----:B------:R-:W-:Y:S01]  /*6dc0*/  MUFU.EX2 R123, R125 ;  /* 0x0000007d007b7308 */ /* 0x000fe20000000800 */
[C---:B------:R-:W-:Y:S01]  /*6dd0*/  HMMA.16816.F32 R100, R4.reuse, R22, R100 ;  /* 0x000000160464723c */ /* 0x040fe20000001864 */
[----:B------:R-:W3:Y:S02]  /*6de0*/  LDSM.16.MT88.4 R20, [R181+0xc800] ;  /* 0x00c80000b514783b */ /* 0x000ee40000004200 */
[----:B------:R-:W2:Y:S05]  /*6df0*/  MUFU.EX2 R148, R148 ;  /* 0x0000009400947308 */ /* 0x000eaa0000000800 */
[C---:B-1----:R-:W-:Y:S08]  /*6e00*/  HMMA.16816.F32 R80, R4.reuse, R8, R80 ;  /* 0x000000080450723c */ /* 0x042ff00000001850 */
[C---:B------:R-:W-:Y:S01]  /*6e10*/  HMMA.16816.F32 R76, R4.reuse, R10, R76 ;  /* 0x0000000a044c723c */ /* 0x040fe2000000184c */
[----:B------:R-:W1:Y:S07]  /*6e20*/  LDSM.16.MT88.4 R8, [R181+0xe800] ;  /* 0x00e80000b508783b */ /* 0x000e6e0000004200 */
[C---:B-----5:R-:W-:Y:S08]  /*6e30*/  HMMA.16816.F32 R72, R4.reuse, R28, R72 ;  /* 0x0000001c0448723c */ /* 0x060ff00000001848 */
[----:B------:R-:W-:Y:S01]  /*6e40*/  HMMA.16816.F32 R68, R4, R30, R68 ;  /* 0x0000001e0444723c */ /* 0x000fe20000001844 */
[----:B----4-:R-:W-:-:S02]  /*6e50*/  F2FP.F16.F32.PACK_AB R4, R142, R135 ;  /* 0x000000878e04723e */ /* 0x010fc400000000ff */
[----:B--2---:R-:W-:Y:S02]  /*6e60*/  F2FP.F16.F32.PACK_AB R6, R144, R131 ;  /* 0x000000839006723e */ /* 0x004fe400000000ff */
[----:B------:R-:W-:Y:S02]  /*6e70*/  F2FP.F16.F32.PACK_AB R5, R146, R127 ;  /* 0x0000007f9205723e */ /* 0x000fe400000000ff */
[----:B------:R-:W-:-:S07]  /*6e80*/  F2FP.F16.F32.PACK_AB R7, R148, R123 ;  /* 0x0000007b9407723e */ /* 0x000fce00000000ff */
[C---:B------:R-:W-:Y:S08]  /*6e90*/  HMMA.16816.F32 R104, R4.reuse, R16, R104 ;  /* 0x000000100468723c */ /* 0x040ff00000001868 */
[C---:B------:R-:W-:Y:S01]  /*6ea0*/  HMMA.16816.F32 R100, R4.reuse, R18, R100 ;  /* 0x000000120464723c */ /* 0x040fe20000001864 */
[----:B------:R-:W2:Y:S07]  /*6eb0*/  LDSM.16.MT88.4 R16, [R119+0xe800] ;  /* 0x00e800007710783b */ /* 0x000eae0000004200 */
[C---:B---3--:R-:W-:Y:S08]  /*6ec0*/  HMMA.16816.F32 R88, R4.reuse, R12, R88 ;  /* 0x0000000c0458723c */ /* 0x048ff00000001858 */
[----:B------:R-:W-:Y:S01]  /*6ed0*/  HMMA.16816.F32 R84, R4, R14, R84 ;  /* 0x0000000e0454723c */ /* 0x000fe20000001854 */
[----:B------:R-:W3:Y:S01]  /*6ee0*/  LDSM.16.MT88.4 R12, [R181+0xac00] ;  /* 0x00ac0000b50c783b */ /* 0x000ee20000004200 */
[-C--:B------:R-:W-:Y:S01]  /*6ef0*/  FFMA.FTZ R217, R57, R49.reuse, -R60 ;  /* 0x0000003139d97223 */ /* 0x080fe2000001083c */
[----:B------:R-:W-:Y:S01]  /*6f00*/  FFMA.FTZ R218, R48, R49, -R58 ;  /* 0x0000003130da7223 */ /* 0x000fe2000001083a */
[----:B------:R-:W-:Y:S01]  /*6f10*/  FADD.FTZ R46, R47, R46 ;  /* 0x0000002e2f2e7221 */ /* 0x000fe20000010000 */
[----:B------:R-:W-:-:S03]  /*6f20*/  FADD.FTZ R43, R44, R43 ;  /* 0x0000002b2c2b7221 */ /* 0x000fc60000010000 */
[----:B------:R-:W-:Y:S01]  /*6f30*/  HMMA.16816.F32 R112, R4, R24, R112 ;  /* 0x000000180470723c */ /* 0x000fe20000001870 */
[-CC-:B------:R-:W-:Y:S01]  /*6f40*/  FFMA.FTZ R24, R51, R49.reuse, -R58.reuse ;  /* 0x0000003133187223 */ /* 0x180fe2000001083a */
[----:B------:R-:W-:-:S06]  /*6f50*/  FFMA.FTZ R25, R50, R49, -R58 ;  /* 0x0000003132197223 */ /* 0x000fcc000001083a */
[----:B------:R-:W-:Y:S01]  /*6f60*/  HMMA.16816.F32 R96, R4, R20, R96 ;  /* 0x000000140460723c */ /* 0x000fe20000001860 */
[-CC-:B------:R-:W-:Y:S01]  /*6f70*/  FFMA.FTZ R20, R63, R49.reuse, -R60.reuse ;  /* 0x000000313f147223 */ /* 0x180fe2000001083c */
[----:B------:R-:W-:-:S06]  /*6f80*/  FFMA.FTZ R21, R61, R49, -R60 ;  /* 0x000000313d157223 */ /* 0x000fcc000001083c */
[C---:B------:R-:W-:Y:S01]  /*6f90*/  HMMA.16816.F32 R92, R4.reuse, R22, R92 ;  /* 0x00000016045c723c */ /* 0x040fe2000000185c */
[-C--:B------:R-:W-:Y:S01]  /*6fa0*/  FFMA.FTZ R22, R59, R49.reuse, -R60 ;  /* 0x000000313b167223 */ /* 0x080fe2000001083c */
[----:B------:R-:W-:Y:S01]  /*6fb0*/  FFMA.FTZ R23, R56, R49, -R58 ;  /* 0x0000003138177223 */ /* 0x000fe2000001083a */
[----:B------:R-:W-:Y:S01]  /*6fc0*/  FADD.FTZ R45, R45, R46 ;  /* 0x0000002e2d2d7221 */ /* 0x000fe20000010000 */
[----:B------:R-:W-:Y:S04]  /*6fd0*/  MUFU.EX2 R20, R20 ;  /* 0x0000001400147308 */ /* 0x000fe80000000800 */
[C---:B-1----:R-:W-:Y:S01]  /*6fe0*/  HMMA.16816.F32 R80, R4.reuse, R8, R80 ;  /* 0x000000080450723c */ /* 0x042fe20000001850 */
[----:B------:R-:W1:Y:S07]  /*6ff0*/  MUFU.EX2 R21, R21 ;  /* 0x0000001500157308 */ /* 0x000e6e0000000800 */
[----:B------:R-:W-:Y:S01]  /*7000*/  HMMA.16816.F32 R76, R4, R10, R76 ;  /* 0x0000000a044c723c */ /* 0x000fe2000000184c */
[----:B------:R-:W4:Y:S01]  /*7010*/  LDSM.16.MT88.4 R8, [R119+0xac00] ;  /* 0x00ac00007708783b */ /* 0x000f220000004200 */
[----:B------:R-:W-:Y:S01]  /*7020*/  MUFU.EX2 R22, R22 ;  /* 0x0000001600167308 */ /* 0x000fe20000000800 */
[----:B------:R-:W-:-:S03]  /*7030*/  FADD.FTZ R42, R42, R45 ;  /* 0x0000002d2a2a7221 */ /* 0x000fc60000010000 */
[----:B------:R-:W5:Y:S02]  /*7040*/  MUFU.EX2 R217, R217 ;  /* 0x000000d900d97308 */ /* 0x000f640000000800 */
[----:B------:R-:W-:Y:S01]  /*7050*/  HMMA.16816.F32 R108, R4, R26, R108 ;  /* 0x0000001a046c723c */ /* 0x000fe2000000186c */
[----:B------:R-:W-:Y:S01]  /*7060*/  FADD.FTZ R26, R40, R43 ;  /* 0x0000002b281a7221 */ /* 0x000fe20000010000 */
[----:B------:R-:W-:Y:S04]  /*7070*/  MUFU.EX2 R23, R23 ;  /* 0x0000001700177308 */ /* 0x000fe80000000800 */
[----:B------:R-:W3:Y:S01]  /*7080*/  MUFU.EX2 R24, R24 ;  /* 0x0000001800187308 */ /* 0x000ee20000000800 */
[----:B------:R-:W-:-:S03]  /*7090*/  FADD.FTZ R26, R39, R26 ;  /* 0x0000001a271a7221 */ /* 0x000fc60000010000 */
[----:B------:R-:W-:Y:S04]  /*70a0*/  MUFU.EX2 R25, R25 ;  /* 0x0000001900197308 */ /* 0x000fe80000000800 */
[----:B------:R-:W3:Y:S01]  /*70b0*/  MUFU.EX2 R218, R218 ;  /* 0x000000da00da7308 */ /* 0x000ee20000000800 */
[----:B------:R-:W-:Y:S01]  /*70c0*/  FADD.FTZ R41, R41, R42 ;  /* 0x0000002a29297221 */ /* 0x000fe20000010000 */
[----:B------:R-:W-:Y:S01]  /*70d0*/  FADD.FTZ R37, R37, R26 ;  /* 0x0000001a25257221 */ /* 0x000fe20000010000 */
[----:B--2---:R-:W-:Y:S02]  /*70e0*/  HMMA.16816.F32 R72, R4, R16, R72 ;  /* 0x000000100448723c */ /* 0x004fe40000001848 */
[----:B------:R-:W-:Y:S01]  /*70f0*/  FADD.FTZ R38, R38, R41 ;  /* 0x0000002926267221 */ /* 0x000fe20000010000 */
[----:B------:R-:W-:-:S03]  /*7100*/  FADD.FTZ R36, R36, R37 ;  /* 0x0000002524247221 */ /* 0x000fc60000010000 */
[----:B------:R-:W-:Y:S02]  /*7110*/  FADD.FTZ R35, R35, R38 ;  /* 0x0000002623237221 */ /* 0x000fe40000010000 */
[----:B------:R-:W-:Y:S01]  /*7120*/  HMMA.16816.F32 R68, R4, R18, R68 ;  /* 0x000000120444723c */ /* 0x000fe20000001844 */
[----:B-1----:R-:W-:Y:S01]  /*7130*/  F2FP.F16.F32.PACK_AB R4, R21, R20 ;  /* 0x000000141504723e */ /* 0x002fe200000000ff */
[----:B------:R-:W-:Y:S01]  /*7140*/  FADD.FTZ R33, R33, R36 ;  /* 0x0000002421217221 */ /* 0x000fe20000010000 */
[----:B-----5:R-:W-:Y:S01]  /*7150*/  F2FP.F16.F32.PACK_AB R6, R217, R22 ;  /* 0x00000016d906723e */ /* 0x020fe200000000ff */
[----:B------:R-:W-:Y:S01]  /*7160*/  FADD.FTZ R34, R34, R35 ;  /* 0x0000002322227221 */ /* 0x000fe20000010000 */
[----:B---3--:R-:W-:Y:S02]  /*7170*/  F2FP.F16.F32.PACK_AB R5, R24, R23 ;  /* 0x000000171805723e */ /* 0x008fe400000000ff */
[----:B------:R-:W-:Y:S01]  /*7180*/  F2FP.F16.F32.PACK_AB R7, R218, R25 ;  /* 0x00000019da07723e */ /* 0x000fe200000000ff */
[----:B------:R-:W-:Y:S01]  /*7190*/  FADD.FTZ R32, R32, R33 ;  /* 0x0000002120207221 */ /* 0x000fe20000010000 */
[----:B------:R-:W-:Y:S01]  /*71a0*/  FADD.FTZ R67, R67, R34 ;  /* 0x0000002243437221 */ /* 0x000fe20000010000 */
[----:B------:R-:W-:Y:S02]  /*71b0*/  LDSM.16.MT88.4 R16, [R181+0xcc00] ;  /* 0x00cc0000b510783b */ /* 0x000fe40000004200 */
[----:B------:R-:W-:-:S02]  /*71c0*/  FADD.FTZ R27, R117, R32 ;  /* 0x00000020751b7221 */ /* 0x000fc40000010000 */
[----:B------:R-:W-:Y:S01]  /*71d0*/  HMMA.16816.F32 R112, R4, R12, R112 ;  /* 0x0000000c0470723c */ /* 0x000fe20000001870 */
[----:B------:R-:W-:Y:S01]  /*71e0*/  FADD.FTZ R64, R64, R67 ;  /* 0x0000004340407221 */ /* 0x000fe20000010000 */
[----:B------:R-:W-:-:S06]  /*71f0*/  FADD.FTZ R27, R116, R27 ;  /* 0x0000001b741b7221 */ /* 0x000fcc0000010000 */
        /* <DEDUP_REMOVED lines=8> */
[----:B------:R-:W-:-:S05]  /*7280*/  FADD.FTZ R27, R143, R26 ;  /* 0x0000001a8f1b7221 */ /* 0x000fca0000010000 */
[----:B------:R-:W-:Y:S01]  /*7290*/  HMMA.16816.F32 R100, R4, R10, R100 ;  /* 0x0000000a0464723c */ /* 0x000fe20000001864 */
[----:B------:R-:W2:Y:S01]  /*72a0*/  LDSM.16.MT88.4 R8, [R181+0xec00] ;  /* 0x00ec0000b508783b */ /* 0x000ea20000004200 */
        /* <DEDUP_REMOVED lines=18> */
[----:B------:R-:W-:-:S05]  /*73d0*/  FADD.FTZ R149, R149, R140 ;  /* 0x0000008c95957221 */ /* 0x000fca0000010000 */
[----:B------:R-:W-:Y:S01]  /*73e0*/  HMMA.16816.F32 R92, R4, R18, R92 ;  /* 0x00000012045c723c */ /* 0x000fe2000000185c */
[----:B------:R-:W1:Y:S01]  /*73f0*/  LDSM.16.MT88.4 R16, [R119+0xec00] ;  /* 0x00ec00007710783b */ /* 0x000e620000004200 */
[----:B------:R-:W-:Y:S01]  /*7400*/  FADD.FTZ R157, R157, R136 ;  /* 0x000000889d9d7221 */ /* 0x000fe20000010000 */
[----:B------:R-:W-:-:S05]  /*7410*/  FADD.FTZ R12, R138, R149 ;  /* 0x000000958a0c7221 */ /* 0x000fca0000010000 */
[----:B--2---:R-:W-:Y:S01]  /*7420*/  HMMA.16816.F32 R80, R4, R8, R80 ;  /* 0x000000080450723c */ /* 0x004fe20000001850 */
        /* <DEDUP_REMOVED lines=10> */
[----:B------:R-:W-:Y:S02]  /*74d0*/  ISETP.GT.AND P0, PT, R55, R190, PT ;  /* 0x000000be3700720c */ /* 0x000fe40003f04270 */
[----:B------:R-:W-:Y:S01]  /*74e0*/  FADD.FTZ R9, R144, R9 ;  /* 0x0000000990097221 */ /* 0x000fe20000010000 */
[----:B------:R-:W-:-:S03]  /*74f0*/  FADD.FTZ R23, R23, R148 ;  /* 0x0000009417177221 */ /* 0x000fc60000010000 */
[----:B------:R-:W-:Y:S01]  /*7500*/  FADD.FTZ R20, R20, R9 ;  /* 0x0000000914147221 */ /* 0x000fe20000010000 */
[----:B------:R-:W-:-:S03]  /*7510*/  FADD.FTZ R24, R24, R23 ;  /* 0x0000001718187221 */ /* 0x000fc60000010000 */
[----:B------:R-:W-:Y:S01]  /*7520*/  FADD.FTZ R21, R21, R20 ;  /* 0x0000001415157221 */ /* 0x000fe20000010000 */
[----:B------:R-:W-:Y:S01]  /*7530*/  FADD.FTZ R25, R25, R24 ;  /* 0x0000001819197221 */ /* 0x000fe20000010000 */
[----:B------:R-:W-:Y:S01]  /*7540*/  HMMA.16816.F32 R84, R4, R14, R84 ;  /* 0x0000000e0454723c */ /* 0x000fe20000001854 */
[----:B------:R-:W-:Y:S01]  /*7550*/  BSSY B2, `(.L_x_2339) ;  /* 0x00004d1000027945 */ /* 0x000fe20003800000 */
[----:B------:R-:W-:Y:S01]  /*7560*/  FADD.FTZ R22, R22, R21 ;  /* 0x0000001516167221 */ /* 0x000fe20000010000 */
[----:B------:R-:W-:-:S05]  /*7570*/  FADD.FTZ R218, R218, R25 ;  /* 0x00000019dada7221 */ /* 0x000fca0000010000 */
[----:B------:R-:W-:Y:S01]  /*7580*/  HMMA.16816.F32 R76, R4, R10, R76 ;  /* 0x0000000a044c723c */ /* 0x000fe2000000184c */
[----:B------:R-:W-:-:S07]  /*7590*/  FADD.FTZ R217, R217, R22 ;  /* 0x00000016d9d97221 */ /* 0x000fce0000010000 */
[C---:B-1----:R-:W-:Y:S08]  /*75a0*/  HMMA.16816.F32 R72, R4.reuse, R16, R72 ;  /* 0x000000100448723c */ /* 0x042ff00000001848 */
[----:B------:R-:W-:Y:S01]  /*75b0*/  HMMA.16816.F32 R68, R4, R18, R68 ;  /* 0x000000120444723c */ /* 0x000fe20000001844 */
[----:B------:R-:W-:-:S04]  /*75c0*/  NOP ;  /* 0x0000000000007918 */ /* 0x000fc80000000000 */
[----:B------:R-:W-:-:S15]  /*75d0*/  @!P0 BRA `(.L_x_2340) ;  /* 0x0000004c001c8947 */ /* 0x000fde0003800000 */
        /* <DEDUP_REMOVED lines=67> */
.L_x_2342:
        /* <DEDUP_REMOVED lines=8> */
.L_x_2343:
[----:B------:R-:W-:Y:S05]  /*7a90*/  BSYNC.RECONVERGENT B0 ;  /* 0x0000000000007941 */ /* 0x000fea0003800200 */
.L_x_2341:
[-C--:B------:R-:W-:Y:S01]  /*7aa0*/  ISETP.GE.AND P3, PT, R203, R200.reuse, PT ;  /* 0x000000c8cb00720c */ /* 0x080fe20003f66270 */
[----:B------:R-:W-:Y:S01]  /*7ab0*/  IMAD.SHL.U32 R5, R188, 0x40, RZ ;  /* 0x00000040bc057824 */ /* 0x000fe200078e00ff */
[-C--:B------:R-:W-:Y:S01]  /*7ac0*/  ISETP.GE.AND P1, PT, R199, R200.reuse, PT ;  /* 0x000000c8c700720c */ /* 0x080fe20003f26270 */
[----:B------:R-:W-:Y:S01]  /*7ad0*/  VIADD R55, R53, 0xfffffffe ;  /* 0xfffffffe35377836 */ /* 0x000fe20000000000 */
[----:B------:R-:W-:Y:S01]  /*7ae0*/  ISETP.GE.AND P0, PT, R198, R200, PT ;  /* 0x000000c8c600720c */ /* 0x000fe20003f06270 */
[----:B------:R-:W-:Y:S01]  /*7af0*/  BSSY.RECONVERGENT B1, `(.L_x_2344) ;  /* 0x0000172000017945 */ /* 0x000fe20003800200 */
        /* <DEDUP_REMOVED lines=10> */
[----:B------:R-:W-:-:S03]  /*7ba0*/  IMAD.X R7, R4, 0x1, R9, P5 ;  /* 0x0000000104077824 */ /* 0x000fc600028e0609 */
[----:B------:R-:W-:Y:S01]  /*7bb0*/  @!PT LDS RZ, [RZ] ;  /* 0x00000000fffff984 */ /* 0x000fe20000000800 */
[----:B------:R-:W-:Y:S01]  /*7bc0*/  @!PT LDS RZ, [RZ] ;  /* 0x00000000fffff984 */ /* 0x000fe20000000800 */
[----:B------:R-:W-:Y:S01]  /*7bd0*/  @!PT LDS RZ, [RZ] ;  /* 0x00000000fffff984 */ /* 0x000fe20000000800 */
[----:B------:R-:W-:Y:S01]  /*7be0*/  @!P1 LDGSTS.E.BYPASS.LTC128B.128 [R201+0xb000], desc[UR4][R194.64+0x40] ;  /* 0x0b000040c2c99fae */ /* 0x000fe2000b981a04 */
[----:B------:R-:W-:Y:S01]  /*7bf0*/  IMAD.X R11, R4, 0x1, R7, P2 ;  /* 0x00000001040b7824 */ /* 0x000fe200010e0607 */
[----:B------:R-:W-:Y:S02]  /*7c00*/  ISETP.GT.AND P2, PT, R55, R190, PT ;  /* 0x000000be3700720c */ /* 0x000fe40003f44270 */
        /* <DEDUP_REMOVED lines=210> */
[C---:B------:R-:W-:Y:S02]  /*8930*/  VIADD R30, R33.reuse, 0xffffff80 ;  /* 0xffffff80211e7836 */ /* 0x040fe40000000000 */
[----:B------:R-:W-:-:S03]  /*8940*/  VIADD R33, R33, 0xffffff00 ;  /* 0xffffff0021217836 */ /* 0x000fc60000000000 */
[----:B------:R-:W-:Y:S02]  /*8950*/  IABS R29, R30 ;  /* 0x0000001e001d7213 */ /* 0x000fe40000000000 */
[-C--:B--2---:R-:W-:Y:S02]  /*8960*/  IABS R31, R35.reuse ;  /* 0x00000023001f7213 */ /* 0x084fe40000000000 */
[-C--:B------:R-:W-:Y:S02]  /*8970*/  IABS R32, R35.reuse ;  /* 0x0000002300207213 */ /* 0x080fe40000000000 */
[----:B------:R-:W1:Y:S01]  /*8980*/  I2F.RP R28, R31 ;  /* 0x0000001f001c7306 */ /* 0x000e620000209400 */
[----:B------:R-:W-:Y:S02]  /*8990*/  LOP3.LUT R30, R30, R35, RZ, 0x3c, !PT ;  /* 0x000000231e1e7212 */ /* 0x000fe400078e3cff */
[----:B------:R-:W-:-:S05]  /*89a0*/  IADD3 R32, PT, PT, RZ, -R32, RZ ;  /* 0x80000020ff207210 */ /* 0x000fca0007ffe0ff */
[----:B-1----:R-:W1:Y:S02]  /*89b0*/  MUFU.RCP R38, R28 ;  /* 0x0000001c00267308 */ /* 0x002e640000001000 */
[----:B-1----:R-:W-:Y:S01]  /*89c0*/  VIADD R38, R38, 0xffffffe ;  /* 0x0ffffffe26267836 */ /* 0x002fe20000000000 */
[----:B------:R-:W-:Y:S02]  /*89d0*/  IABS R28, R33 ;  /* 0x00000021001c7213 */ /* 0x000fe40000000000 */
[----:B------:R-:W-:-:S03]  /*89e0*/  LOP3.LUT R33, R33, R35, RZ, 0x3c, !PT ;  /* 0x0000002321217212 */ /* 0x000fc600078e3cff */
[----:B------:R-:W1:Y:S02]  /*89f0*/  F2I.FTZ.U32.TRUNC.NTZ R39, R38 ;  /* 0x0000002600277305 */ /* 0x000e64000021f000 */
[----:B-1----:R-:W-:Y:S02]  /*8a00*/  IADD3 R36, PT, PT, RZ, -R39, RZ ;  /* 0x80000027ff247210 */ /* 0x002fe40007ffe0ff */
[----:B------:R-:W-:-:S03]  /*8a10*/  MOV R38, RZ ;  /* 0x000000ff00267202 */ /* 0x000fc60000000f00 */
[----:B------:R-:W-:-:S04]  /*8a20*/  IMAD R36, R36, R31, RZ ;  /* 0x0000001f24247224 */ /* 0x000fc800078e02ff */
[----:B------:R-:W-:-:S06]  /*8a30*/  IMAD.HI.U32 R36, R39, R36, R38 ;  /* 0x0000002427247227 */ /* 0x000fcc00078e0026 */
[----:B------:R-:W-:-:S04]  /*8a40*/  IMAD.HI.U32 R34, R36, R29, RZ ;  /* 0x0000001d24227227 */ /* 0x000fc800078e00ff */
[----:B------:R-:W-:Y:S02]  /*8a50*/  IMAD R38, R34, R32, R29 ;  /* 0x0000002022267224 */ /* 0x000fe400078e021d */
[----:B------:R-:W-:Y:S02]  /*8a60*/  IMAD.HI.U32 R29, R36, R28, RZ ;  /* 0x0000001c241d7227 */ /* 0x000fe400078e00ff */
[----:B------:R-:W2:Y:S01]  /*8a70*/  LD.E.64 R36, desc[UR4][R2.64+0x20] ;  /* 0x0000200402247980 */ /* 0x000ea2000c101b00 */
[----:B------:R-:W-:Y:S01]  /*8a80*/  ISETP.GT.U32.AND P6, PT, R31, R38, PT ;  /* 0x000000261f00720c */ /* 0x000fe20003fc4070 */
[----:B------:R-:W-:-:S05]  /*8a90*/  IMAD R28, R29, R32, R28 ;  /* 0x000000201d1c7224 */ /* 0x000fca00078e021c */
[----:B------:R-:W-:-:S07]  /*8aa0*/  ISETP.GT.U32.AND P5, PT, R31, R28, PT ;  /* 0x0000001c1f00720c */ /* 0x000fce0003fa4070 */
[----:B------:R-:W-:Y:S02]  /*8ab0*/  @!P6 IMAD.IADD R38, R38, 0x1, -R31 ;  /* 0x000000012626e824 */ /* 0x000fe400078e0a1f */
[----:B------:R-:W-:-:S03]  /*8ac0*/  @!P6 VIADD R34, R34, 0x1 ;  /* 0x000000012222e836 */ /* 0x000fc60000000000 */
[-C--:B------:R-:W-:Y:S01]  /*8ad0*/  ISETP.GE.U32.AND P4, PT, R38, R31.reuse, PT ;  /* 0x0000001f2600720c */ /* 0x080fe20003f86070 */
[----:B------:R-:W-:Y:S01]  /*8ae0*/  @!P5 VIADD R29, R29, 0x1 ;  /* 0x000000011d1dd836 */ /* 0x000fe20000000000 */
[-C--:B------:R-:W-:Y:S02]  /*8af0*/  @!P5 IADD3 R28, PT, PT, R28, -R31.reuse, RZ ;  /* 0x8000001f1c1cd210 */ /* 0x080fe40007ffe0ff */
[----:B------:R-:W-:Y:S02]  /*8b00*/  ISETP.GE.AND P5, PT, R30, RZ, PT ;  /* 0x000000ff1e00720c */ /* 0x000fe40003fa6270 */
[----:B------:R-:W-:Y:S02]  /*8b10*/  ISETP.GE.U32.AND P6, PT, R28, R31, PT ;  /* 0x0000001f1c00720c */ /* 0x000fe40003fc6070 */
[----:B------:R-:W-:-:S05]  /*8b20*/  LOP3.LUT R28, RZ, R35, RZ, 0x33, !PT ;  /* 0x00000023ff1c7212 */ /* 0x000fca00078e33ff */
[----:B------:R-:W-:Y:S02]  /*8b30*/  @P4 IADD3 R34, PT, PT, R34, 0x1, RZ ;  /* 0x0000000122224810 */ /* 0x000fe40007ffe0ff */
[----:B------:R-:W-:Y:S02]  /*8b40*/  ISETP.GE.AND P4, PT, R33, RZ, PT ;  /* 0x000000ff2100720c */ /* 0x000fe40003f86270 */
[----:B------:R-:W-:Y:S01]  /*8b50*/  @!P5 IADD3 R34, PT, PT, -R34, RZ, RZ ;  /* 0x000000ff2222d210 */ /* 0x000fe20007ffe1ff */
[----:B------:R-:W3:Y:S01]  /*8b60*/  LD.E.64 R32, desc[UR4][R2.64+0x38] ;  /* 0x0000380402207980 */ /* 0x000ee2000c101b00 */
[----:B------:R-:W-:Y:S02]  /*8b70*/  @P6 IADD3 R29, PT, PT, R29, 0x1, RZ ;  /* 0x000000011d1d6810 */ /* 0x000fe40007ffe0ff */
[----:B------:R-:W-:-:S04]  /*8b80*/  ISETP.NE.AND P6, PT, R35, RZ, PT ;  /* 0x000000ff2300720c */ /* 0x000fc80003fc5270 */
[----:B------:R-:W-:-:S03]  /*8b90*/  SEL R31, R28, R34, !P6 ;  /* 0x000000221c1f7207 */ /* 0x000fc60007000000 */
[----:B------:R-:W-:-:S05]  /*8ba0*/  @!P4 IMAD.MOV R29, RZ, RZ, -R29 ;  /* 0x000000ffff1dc224 */ /* 0x000fca00078e0a1d */
[----:B------:R-:W-:Y:S01]  /*8bb0*/  SEL R30, R28, R29, !P6 ;  /* 0x0000001d1c1e7207 */ /* 0x000fe20007000000 */
[----:B------:R-:W-:-:S04]  /*8bc0*/  IMAD.WIDE R38, R31, 0x4, R206 ;  /* 0x000000041f267825 */ /* 0x000fc800078e02ce */
[----:B------:R-:W-:Y:S01]  /*8bd0*/  IMAD.WIDE R40, R30, 0x4, R206 ;  /* 0x000000041e287825 */ /* 0x000fe200078e02ce */
        /* <DEDUP_REMOVED lines=18> */
.L_x_2347:
        /* <DEDUP_REMOVED lines=8> */
.L_x_2348:
[----:B------:R-:W-:Y:S05]  /*8d80*/  BSYNC.RECONVERGENT B0 ;  /* 0x0000000000007941 */ /* 0x000fea0003800200 */
.L_x_2346:
        /* <DEDUP_REMOVED lines=72> */
.L_x_2345:
[----:B------:R-:W-:Y:S05]  /*9210*/  BSYNC.RECONVERGENT B1 ;  /* 0x0000000000017941 */ /* 0x000fea0003800200 */
.L_x_2344:
[----:B------:R-:W3:Y:S01]  /*9220*/  LD.E R54, desc[UR4][R2.64+0xdc] ;  /* 0x0000dc0402367980 */ /* 0x000ee2000c101900 */
[----:B--2---:R-:W-:Y:S02]  /*9230*/  IMAD.SHL.U32 R29, R197, 0x2, RZ ;  /* 0x00000002c51d7824 */ /* 0x004fe400078e00ff */
[----:B------:R-:W-:-:S03]  /*9240*/  VIADD R48, R53, 0xffffffff ;  /* 0xffffffff35307836 */ /* 0x000fc60000000000 */
[----:B------:R-:W-:Y:S01]  /*9250*/  LOP3.LUT R29, R29, 0x6, RZ, 0xc0, !PT ;  /* 0x000000061d1d7812 */ /* 0x000fe200078ec0ff */
[----:B------:R-:W-:-:S04]  /*9260*/  IMAD.SHL.U32 R48, R48, 0x80, RZ ;  /* 0x0000008030307824 */ /* 0x000fc800078e00ff */
[----:B------:R-:W-:-:S04]  /*9270*/  IMAD.IADD R48, R48, 0x1, R29 ;  /* 0x0000000130307824 */ /* 0x000fc800078e021d */
[C---:B------:R-:W-:Y:S02]  /*9280*/  VIADD R28, R48.reuse, 0xffffff80 ;  /* 0xffffff80301c7836 */ /* 0x040fe40000000000 */
[----:B------:R-:W-:-:S03]  /*9290*/  VIADD R29, R48, 0xffffff81 ;  /* 0xffffff81301d7836 */ /* 0x000fc60000000000 */
[----:B------:R-:W-:Y:S01]  /*92a0*/  ISETP.GE.AND P0, PT, R28, R211, PT ;  /* 0x000000d31c00720c */ /* 0x000fe20003f06270 */
[----:B------:R-:W-:Y:S01]  /*92b0*/  VIADD R65, R48, 0xffffff88 ;  /* 0xffffff8830417836 */ /* 0x000fe20000000000 */
[----:B------:R-:W-:Y:S02]  /*92c0*/  ISETP.GE.AND P4, PT, R28, R210, PT ;  /* 0x000000d21c00720c */ /* 0x000fe40003f86270 */
[----:B------:R-:W-:Y:S01]  /*92d0*/  FSEL R24, R24, -INF , P0 ;  /* 0xff80000018187808 */ /* 0x000fe20000000000 */
[----:B------:R-:W-:Y:S01]  /*92e0*/  VIADD R64, R48, 0xffffff89 ;  /* 0xffffff8930407836 */ /* 0x000fe20000000000 */
[C---:B------:R-:W-:Y:S02]  /*92f0*/  ISETP.GE.AND P3, PT, R28.reuse, R209, PT ;  /* 0x000000d11c00720c */ /* 0x040fe40003f66270 */
[----:B------:R-:W-:Y:S02]  /*9300*/  ISETP.GE.AND P0, PT, R29, R211, PT ;  /* 0x000000d31d00720c */ /* 0x000fe40003f06270 */
[----:B------:R-:W-:-:S02]  /*9310*/  ISETP.GE.AND P5, PT, R28, R208, PT ;  /* 0x000000d01c00720c */ /* 0x000fc40003fa6270 */
[----:B------:R-:W-:Y:S01]  /*9320*/  FSEL R28, R24, -INF , !P4 ;  /* 0xff800000181c7808 */ /* 0x000fe20006000000 */
[----:B------:R-:W-:Y:S01]  /*9330*/  VIADD R63, R48, 0xffffff90 ;  /* 0xffffff90303f7836 */ /* 0x000fe20000000000 */
[----:B------:R-:W-:Y:S01]  /*9340*/  FSEL R24, R26, -INF , P3 ;  /* 0xff8000001a187808 */ /* 0x000fe20001800000 */
[----:B------:R-:W-:Y:S01]  /*9350*/  VIADD R62, R48, 0xffffff91 ;  /* 0xffffff91303e7836 */ /* 0x000fe20000000000 */
[-C--:B------:R-:W-:Y:S02]  /*9360*/  ISETP.GE.AND P3, PT, R65, R211.reuse, PT ;  /* 0x000000d34100720c */ /* 0x080fe40003f66270 */
[----:B------:R-:W-:Y:S02]  /*9370*/  FSEL R25, R25, -INF , P0 ;  /* 0xff80000019197808 */ /* 0x000fe40000000000 */
[-C--:B------:R-:W-:Y:S02]  /*9380*/  ISETP.GE.AND P0, PT, R64, R211.reuse, PT ;  /* 0x000000d34000720c */ /* 0x080fe40003f06270 */
[----:B------:R-:W-:Y:S01]  /*9390*/  ISETP.GE.AND P6, PT, R29, R210, PT ;  /* 0x000000d21d00720c */ /* 0x000fe20003fc6270 */
[----:B------:R-:W-:Y:S01]  /*93a0*/  VIADD R61, R48, 0xffffff98 ;  /* 0xffffff98303d7836 */ /* 0x000fe20000000000 */
[----:B------:R-:W-:Y:S01]  /*93b0*/  FSEL R20, R20, -INF , P3 ;  /* 0xff80000014147808 */ /* 0x000fe20001800000 */
[----:B------:R-:W-:Y:S01]  /*93c0*/  VIADD R60, R48, 0xffffff99 ;  /* 0xffffff99303c7836 */ /* 0x000fe20000000000 */
[----:B------:R-:W-:-:S02]  /*93d0*/  ISETP.GE.AND P3, PT, R63, R211, PT ;  /* 0x000000d33f00720c */ /* 0x000fc40003f66270 */
[----:B------:R-:W-:Y:S02]  /*93e0*/  FSEL R21, R21, -INF , P0 ;  /* 0xff80000015157808 */ /* 0x000fe40000000000 */
[-C--:B------:R-:W-:Y:S02]  /*93f0*/  ISETP.GE.AND P0, PT, R62, R211.reuse, PT ;  /* 0x000000d33e00720c */ /* 0x080fe40003f06270 */
[----:B------:R-:W-:Y:S02]  /*9400*/  FSEL R25, R25, -INF , !P6 ;  /* 0xff80000019197808 */ /* 0x000fe40007000000 */
        /* <DEDUP_REMOVED lines=8> */
[----:B------:R-:W-:Y:S02]  /*9490*/  FSEL R16, R21, -INF , !P6 ;  /* 0xff80000015107808 */ /* 0x000fe40007000000 */
[-C--:B------:R-:W-:Y:S02]  /*94a0*/  ISETP.GE.AND P5, PT, R65, R210.reuse, PT ;  /* 0x000000d24100720c */ /* 0x080fe40003fa6270 */
[----:B------:R-:W-:Y:S01]  /*94b0*/  ISETP.GE.AND P6, PT, R62, R210, PT ;  /* 0x000000d23e00720c */ /* 0x000fe20003fc6270 */
[----:B------:R-:W-:Y:S01]  /*94c0*/  VIADD R51, R48, 0xffffffa8 ;  /* 0xffffffa830337836 */ /* 0x000fe20000000000 */
[----:B------:R-:W-:Y:S01]  /*94d0*/  FSEL R12, R12, -INF , P3 ;  /* 0xff8000000c0c7808 */ /* 0x000fe20001800000 */
[----:B------:R-:W-:Y:S01]  /*94e0*/  VIADD R49, R48, 0xffffffa9 ;  /* 0xffffffa930317836 */ /* 0x000fe20000000000 */
[----:B------:R-:W-:-:S02]  /*94f0*/  ISETP.GE.AND P3, PT, R59, R211, PT ;  /* 0x000000d33b00720c */ /* 0x000fc40003f66270 */
[----:B------:R-:W-:Y:S02]  /*9500*/  FSEL R13, R13, -INF , P0 ;  /* 0xff8000000d0d7808 */ /* 0x000fe40000000000 */
[----:B------:R-:W-:Y:S02]  /*9510*/  ISETP.GE.AND P0, PT, R57, R211, PT ;  /* 0x000000d33900720c */ /* 0x000fe40003f06270 */
[----:B------:R-:W-:Y:S02]  /*9520*/  FSEL R20, R20, -INF , !P5 ;  /* 0xff80000014147808 */ /* 0x000fe40006800000 */
[----:B------:R-:W-:Y:S02]  /*9530*/  FSEL R56, R17, -INF , !P6 ;  /* 0xff80000011387808 */ /* 0x000fe40007000000 */
[-C--:B------:R-:W-:Y:S02]  /*9540*/  ISETP.GE.AND P5, PT, R63, R210.reuse, PT ;  /* 0x000000d23f00720c */ /* 0x080fe40003fa6270 */
[----:B------:R-:W-:Y:S01]  /*9550*/  ISETP.GE.AND P6, PT, R60, R210, PT ;  /* 0x000000d23c00720c */ /* 0x000fe20003fc6270 */
[----:B------:R-:W-:Y:S01]  /*9560*/  VIADD R47, R48, 0xffffffb0 ;  /* 0xffffffb0302f7836 */ /* 0x000fe20000000000 */
[----:B------:R-:W-:Y:S01]  /*9570*/  FSEL R8, R8, -INF , P3 ;  /* 0xff80000008087808 */ /* 0x000fe20001800000 */
[C---:B------:R-:W-:Y:S01]  /*9580*/  VIADD R46, R48.reuse, 0xffffffb1 ;  /* 0xffffffb1302e7836 */ /* 0x040fe20000000000 */
[C---:B------:R-:W-:Y:S01]  /*9590*/  ISETP.GE.AND P1, PT, R29.reuse, R209, PT ;  /* 0x000000d11d00720c */ /* 0x040fe20003f26270 */
[C---:B------:R-:W-:Y:S01]  /*95a0*/  VIADD R45, R48.reuse, 0xffffffb8 ;  /* 0xffffffb8302d7836 */ /* 0x040fe20000000000 */
[----:B------:R-:W-:Y:S01]  /*95b0*/  ISETP.GE.AND P4, PT, R29, R208, PT ;  /* 0x000000d01d00720c */ /* 0x000fe20003f86270 */
[C---:B------:R-:W-:Y:S01]  /*95c0*/  VIADD R44, R48.reuse, 0xffffffb9 ;  /* 0xffffffb9302c7836 */ /* 0x040fe20000000000 */
[-C--:B------:R-:W-:Y:S01]  /*95d0*/  ISETP.GE.AND P3, PT, R51, R211.reuse, PT ;  /* 0x000000d33300720c */ /* 0x080fe20003f66270 */
[C---:B------:R-:W-:Y:S01]  /*95e0*/  VIADD R43, R48.reuse, 0xffffffc0 ;  /* 0xffffffc0302b7836 */ /* 0x040fe20000000000 */
[----:B------:R-:W-:Y:S01]  /*95f0*/  FSEL R9, R9, -INF , P0 ;  /* 0xff80000009097808 */ /* 0x000fe20000000000 */
[C---:B------:R-:W-:Y:S01]  /*9600*/  VIADD R42, R48.reuse, 0xffffffc1 ;  /* 0xffffffc1302a7836 */ /* 0x040fe20000000000 */
[----:B------:R-:W-:Y:S01]  /*9610*/  ISETP.GE.AND P0, PT, R49, R211, PT ;  /* 0x000000d33100720c */ /* 0x000fe20003f06270 */
[----:B------:R-:W-:Y:S01]  /*9620*/  VIADD R41, R48, 0xffffffc8 ;  /* 0xffffffc830297836 */ /* 0x000fe20000000000 */
[----:B------:R-:W-:Y:S01]  /*9630*/  FSEL R58, R58, -INF , !P5 ;  /* 0xff8000003a3a7808 */ /* 0x000fe20006800000 */
[----:B------:R-:W-:-:S02]  /*9640*/  VIADD R40, R48, 0xffffffc9 ;  /* 0xffffffc930287836 */ /* 0x000fc40000000000 */
[C---:B------:R-:W-:Y:S02]  /*9650*/  VIADD R39, R48.reuse, 0xffffffd0 ;  /* 0xffffffd030277836 */ /* 0x040fe40000000000 */
[C---:B------:R-:W-:Y:S02]  /*9660*/  VIADD R38, R48.reuse, 0xffffffd1 ;  /* 0xffffffd130267836 */ /* 0x040fe40000000000 */
[C---:B------:R-:W-:Y:S02]  /*9670*/  VIADD R37, R48.reuse, 0xffffffd8 ;  /* 0xffffffd830257836 */ /* 0x040fe40000000000 */
[C---:B------:R-:W-:Y:S02]  /*9680*/  VIADD R36, R48.reuse, 0xffffffd9 ;  /* 0xffffffd930247836 */ /* 0x040fe40000000000 */
[C---:B------:R-:W-:Y:S02]  /*9690*/  VIADD R35, R48.reuse, 0xffffffe0 ;  /* 0xffffffe030237836 */ /* 0x040fe40000000000 */
[----:B------:R-:W-:-:S02]  /*96a0*/  VIADD R34, R48, 0xffffffe1 ;  /* 0xffffffe130227836 */ /* 0x000fc40000000000 */
[C---:B------:R-:W-:Y:S02]  /*96b0*/  VIADD R33, R48.reuse, 0xffffffe8 ;  /* 0xffffffe830217836 */ /* 0x040fe40000000000 */
[C---:B------:R-:W-:Y:S02]  /*96c0*/  VIADD R32, R48.reuse, 0xffffffe9 ;  /* 0xffffffe930207836 */ /* 0x040fe40000000000 */
[C---:B------:R-:W-:Y:S02]  /*96d0*/  VIADD R31, R48.reuse, 0xfffffff0 ;  /* 0xfffffff0301f7836 */ /* 0x040fe40000000000 */
[C---:B------:R-:W-:Y:S02]  /*96e0*/  VIADD R30, R48.reuse, 0xfffffff1 ;  /* 0xfffffff1301e7836 */ /* 0x040fe40000000000 */
[C---:B------:R-:W-:Y:S02]  /*96f0*/  VIADD R29, R48.reuse, 0xfffffff8 ;  /* 0xfffffff8301d7836 */ /* 0x040fe40000000000 */
[----:B------:R-:W-:Y:S01]  /*9700*/  VIADD R26, R48, 0xfffffff9 ;  /* 0xfffffff9301a7836 */ /* 0x000fe20000000000 */
[----:B------:R-:W-:-:S02]  /*9710*/  FSEL R48, R13, -INF , !P6 ;  /* 0xff8000000d307808 */ /* 0x000fc40007000000 */
[-C--:B------:R-:W-:Y:S02]  /*9720*/  ISETP.GE.AND P5, PT, R61, R210.reuse, PT ;  /* 0x000000d23d00720c */ /* 0x080fe40003fa6270 */
[----:B------:R-:W-:Y:S02]  /*9730*/  ISETP.GE.AND P6, PT, R57, R210, PT ;  /* 0x000000d23900720c */ /* 0x000fe40003fc6270 */
[----:B------:R-:W-:Y:S02]  /*9740*/  FSEL R4, R4, -INF , P3 ;  /* 0xff80000004047808 */ /* 0x000fe40001800000 */
[-C--:B------:R-:W-:Y:S02]  /*9750*/  ISETP.GE.AND P3, PT, R47, R211.reuse, PT ;  /* 0x000000d32f00720c */ /* 0x080fe40003f66270 */
[----:B------:R-:W-:Y:S02]  /*9760*/  FSEL R5, R5, -INF , P0 ;  /* 0xff80000005057808 */ /* 0x000fe40000000000 */
[----:B------:R-:W-:-:S02]  /*9770*/  ISETP.GE.AND P0, PT, R46, R211, PT ;  /* 0x000000d32e00720c */ /* 0x000fc40003f06270 */
[----:B------:R-:W-:Y:S02]  /*9780*/  FSEL R50, R12, -INF , !P5 ;  /* 0xff8000000c327808 */ /* 0x000fe40006800000 */
[----:B------:R-:W-:Y:S02]  /*9790*/  FSEL R244, R9, -INF , !P6 ;  /* 0xff80000009f47808 */ /* 0x000fe40007000000 */
[-C--:B------:R-:W-:Y:S02]  /*97a0*/  ISETP.GE.AND P5, PT, R59, R210.reuse, PT ;  /* 0x000000d23b00720c */ /* 0x080fe40003fa6270 */
[----:B------:R-:W-:Y:S02]  /*97b0*/  ISETP.GE.AND P6, PT, R49, R210, PT ;  /* 0x000000d23100720c */ /* 0x000fe40003fc6270 */
[----:B------:R-:W-:Y:S02]  /*97c0*/  FSEL R156, R156, -INF , P3 ;  /* 0xff8000009c9c7808 */ /* 0x000fe40001800000 */
[----:B------:R-:W-:-:S02]  /*97d0*/  ISETP.GE.AND P3, PT, R45, R211, PT ;  /* 0x000000d32d00720c */ /* 0x000fc40003f66270 */
[----:B------:R-:W-:Y:S02]  /*97e0*/  FSEL R157, R157, -INF , P0 ;  /* 0xff8000009d9d7808 */ /* 0x000fe40000000000 */
[----:B------:R-:W-:Y:S02]  /*97f0*/  ISETP.GE.AND P0, PT, R44, R211, PT ;  /* 0x000000d32c00720c */ /* 0x000fe40003f06270 */
[----:B------:R-:W-:Y:S02]  /*9800*/  FSEL R242, R8, -INF , !P5 ;  /* 0xff80000008f27808 */ /* 0x000fe40006800000 */
[----:B------:R-:W-:Y:S02]  /*9810*/  FSEL R238, R5, -INF , !P6 ;  /* 0xff80000005ee7808 */ /* 0x000fe40007000000 */
[-C--:B------:R-:W-:Y:S02]  /*9820*/  ISETP.GE.AND P5, PT, R51, R210.reuse, PT ;  /* 0x000000d23300720c */ /* 0x080fe40003fa6270 */
[----:B------:R-:W-:-:S02]  /*9830*/  ISETP.GE.AND P6, PT, R46, R210, PT ;  /* 0x000000d22e00720c */ /* 0x000fc40003fc6270 */
[----:B------:R-:W-:Y:S02]  /*9840*/  FSEL R152, R152, -INF , P3 ;  /* 0xff80000098987808 */ /* 0x000fe40001800000 */
[-C--:B------:R-:W-:Y:S02]  /*9850*/  ISETP.GE.AND P3, PT, R43, R211.reuse, PT ;  /* 0x000000d32b00720c */ /* 0x080fe40003f66270 */
[----:B------:R-:W-:Y:S02]  /*9860*/  FSEL R153, R153, -INF , P0 ;  /* 0xff80000099997808 */ /* 0x000fe40000000000 */
[----:B------:R-:W-:Y:S02]  /*9870*/  ISETP.GE.AND P0, PT, R42, R211, PT ;  /* 0x000000d32a00720c */ /* 0x000fe40003f06270 */
[----:B------:R-:W-:Y:S02]  /*9880*/  FSEL R240, R4, -INF , !P5 ;  /* 0xff80000004f07808 */ /* 0x000fe40006800000 */
        /* <DEDUP_REMOVED lines=50> */
[-C--:B------:R-:W-:Y:S02]  /*9bb0*/  ISETP.GE.AND P6, PT, R32, R210.reuse, PT ;  /* 0x000000d22000720c */ /* 0x080fe40003fc6270 */
[----:B------:R-:W-:Y:S02]  /*9bc0*/  FSEL R116, R124, -INF , P3 ;  /* 0xff8000007c747808 */ /* 0x000fe40001800000 */
[----:B------:R-:W-:Y:S02]  /*9bd0*/  ISETP.GE.AND P3, PT, R30, R210, PT ;  /* 0x000000d21e00720c */ /* 0x000fe40003f66270 */
[----:B------:R-:W-:Y:S02]  /*9be0*/  FSEL R117, R125, -INF , P0 ;  /* 0xff8000007d757808 */ /* 0x000fe40000000000 */
[----:B------:R-:W-:-:S02]  /*9bf0*/  ISETP.GE.AND P0, PT, R65, R209, PT ;  /* 0x000000d14100720c */ /* 0x000fc40003f06270 */
[----:B------:R-:W-:Y:S02]  /*9c00*/  FSEL R148, R132, -INF , !P5 ;  /* 0xff80000084947808 */ /* 0x000fe40006800000 */
[----:B------:R-:W-:Y:S02]  /*9c10*/  FSEL R140, R129, -INF , !P6 ;  /* 0xff800000818c7808 */ /* 0x000fe40007000000 */
[----:B------:R-:W-:Y:S02]  /*9c20*/  ISETP.GE.AND P5, PT, R33, R210, PT ;  /* 0x000000d22100720c */ /* 0x000fe40003fa6270 */
[----:B------:R-:W-:Y:S02]  /*9c30*/  ISETP.GE.AND P6, PT, R29, R211, PT ;  /* 0x000000d31d00720c */ /* 0x000fe40003fc6270 */
[----:B------:R-:W-:Y:S02]  /*9c40*/  FSEL R117, R117, -INF , !P3 ;  /* 0xff80000075757808 */ /* 0x000fe40005800000 */
[----:B------:R-:W-:-:S02]  /*9c50*/  ISETP.GE.AND P3, PT, R65, R208, PT ;  /* 0x000000d04100720c */ /* 0x000fc40003f66270 */
[----:B------:R-:W-:Y:S02]  /*9c60*/  FSEL R4, R22, -INF , P0 ;  /* 0xff80000016047808 */ /* 0x000fe40000000000 */
[----:B------:R-:W-:Y:S02]  /*9c70*/  ISETP.GE.AND P0, PT, R62, R209, PT ;  /* 0x000000d13e00720c */ /* 0x000fe40003f06270 */
[----:B------:R-:W-:Y:S02]  /*9c80*/  FSEL R144, R128, -INF , !P5 ;  /* 0xff80000080907808 */ /* 0x000fe40006800000 */
[----:B------:R-:W-:Y:S02]  /*9c90*/  FSEL R118, R120, -INF , P6 ;  /* 0xff80000078767808 */ /* 0x000fe40003000000 */
[-C--:B------:R-:W-:Y:S02]  /*9ca0*/  ISETP.GE.AND P5, PT, R31, R210.reuse, PT ;  /* 0x000000d21f00720c */ /* 0x080fe40003fa6270 */
[----:B------:R-:W-:-:S02]  /*9cb0*/  ISETP.GE.AND P6, PT, R29, R210, PT ;  /* 0x000000d21d00720c */ /* 0x000fc40003fc6270 */
[----:B------:R-:W-:Y:S02]  /*9cc0*/  FSEL R5, R27, -INF , P1 ;  /* 0xff8000001b057808 */ /* 0x000fe40000800000 */
[----:B------:R-:W-:Y:S02]  /*9cd0*/  FSEL R4, R4, -INF , !P3 ;  /* 0xff80000004047808 */ /* 0x000fe40005800000 */
[----:B------:R-:W-:Y:S02]  /*9ce0*/  ISETP.GE.AND P1, PT, R64, R209, PT ;  /* 0x000000d14000720c */ /* 0x000fe40003f26270 */
[----:B------:R-:W-:Y:S02]  /*9cf0*/  ISETP.GE.AND P3, PT, R62, R208, PT ;  /* 0x000000d03e00720c */ /* 0x000fe40003f66270 */
[----:B------:R-:W-:Y:S02]  /*9d00*/  FSEL R19, R19, -INF , P0 ;  /* 0xff80000013137808 */ /* 0x000fe40000000000 */
[----:B------:R-:W-:-:S02]  /*9d10*/  FSEL R116, R116, -INF , !P5 ;  /* 0xff80000074747808 */ /* 0x000fc40006800000 */
[----:B------:R-:W-:Y:S02]  /*9d20*/  FSEL R118, R118, -INF , !P6 ;  /* 0xff80000076767808 */ /* 0x000fe40007000000 */
[----:B------:R-:W-:Y:S02]  /*9d30*/  ISETP.GE.AND P5, PT, R26, R211, PT ;  /* 0x000000d31a00720c */ /* 0x000fe40003fa6270 */
[----:B------:R-:W-:Y:S02]  /*9d40*/  ISETP.GE.AND P6, PT, R64, R208, PT ;  /* 0x000000d04000720c */ /* 0x000fe40003fc6270 */
[----:B------:R-:W-:Y:S02]  /*9d50*/  FSEL R8, R23, -INF , P1 ;  /* 0xff80000017087808 */ /* 0x000fe40000800000 */
[----:B------:R-:W-:Y:S02]  /*9d60*/  FSEL R64, R19, -INF , !P3 ;  /* 0xff80000013407808 */ /* 0x000fe40005800000 */
[----:B------:R-:W-:-:S02]  /*9d70*/  ISETP.GE.AND P0, PT, R60, R209, PT ;  /* 0x000000d13c00720c */ /* 0x000fc40003f06270 */
[----:B------:R-:W-:Y:S02]  /*9d80*/  ISETP.GE.AND P3, PT, R57, R209, PT ;  /* 0x000000d13900720c */ /* 0x000fe40003f66270 */
[----:B------:R-:W-:Y:S02]  /*9d90*/  FSEL R121, R121, -INF , P5 ;  /* 0xff80000079797808 */ /* 0x000fe40002800000 */
[----:B------:R-:W-:Y:S02]  /*9da0*/  ISETP.GE.AND P5, PT, R26, R210, PT ;  /* 0x000000d21a00720c */ /* 0x000fe40003fa6270 */
[----:B------:R-:W-:Y:S02]  /*9db0*/  FSEL R8, R8, -INF , !P6 ;  /* 0xff80000008087808 */ /* 0x000fe40007000000 */
[----:B------:R-:W-:Y:S02]  /*9dc0*/  ISETP.GE.AND P6, PT, R60, R208, PT ;  /* 0x000000d03c00720c */ /* 0x000fe40003fc6270 */
[----:B------:R-:W-:-:S02]  /*9dd0*/  FSEL R15, R15, -INF , P0 ;  /* 0xff8000000f0f7808 */ /* 0x000fc40000000000 */
[----:B------:R-:W-:Y:S02]  /*9de0*/  FSEL R11, R11, -INF , P3 ;  /* 0xff8000000b0b7808 */ /* 0x000fe40001800000 */
[-C--:B------:R-:W-:Y:S02]  /*9df0*/  ISETP.GE.AND P3, PT, R49, R209.reuse, PT ;  /* 0x000000d13100720c */ /* 0x080fe40003f66270 */
[----:B------:R-:W-:Y:S02]  /*9e00*/  FSEL R121, R121, -INF , !P5 ;  /* 0xff80000079797808 */ /* 0x000fe40006800000 */
[----:B------:R-:W-:Y:S02]  /*9e10*/  ISETP.GE.AND P5, PT, R63, R209, PT ;  /* 0x000000d13f00720c */ /* 0x000fe40003fa6270 */
[----:B------:R-:W-:Y:S02]  /*9e20*/  FSEL R141, R15, -INF , !P6 ;  /* 0xff8000000f8d7808 */ /* 0x000fe40007000000 */
[----:B------:R-:W-:-:S02]  /*9e30*/  ISETP.GE.AND P6, PT, R49, R208, PT ;  /* 0x000000d03100720c */ /* 0x000fc40003fc6270 */
[----:B------:R-:W-:Y:S02]  /*9e40*/  FSEL R7, R7, -INF , P3 ;  /* 0xff80000007077808 */ /* 0x000fe40001800000 */
[----:B------:R-:W-:Y:S02]  /*9e50*/  FSEL R5, R5, -INF , !P4 ;  /* 0xff80000005057808 */ /* 0x000fe40006000000 */
[----:B------:R-:W-:Y:S02]  /*9e60*/  ISETP.GE.AND P4, PT, R63, R208, PT ;  /* 0x000000d03f00720c */ /* 0x000fe40003f86270 */
[----:B------:R-:W-:Y:S02]  /*9e70*/  FSEL R18, R18, -INF , P5 ;  /* 0xff80000012127808 */ /* 0x000fe40002800000 */
[----:B------:R-:W-:Y:S02]  /*9e80*/  FSEL R246, R7, -INF , !P6 ;  /* 0xff80000007f67808 */ /* 0x000fe40007000000 */
[----:B------:R-:W-:-:S02]  /*9e90*/  FMNMX3.FTZ R7, R52, R28, R25, !PT ;  /* 0x0000001c34077276 */ /* 0x000fc40007810019 */
[----:B------:R-:W-:Y:S02]  /*9ea0*/  FSEL R66, R18, -INF , !P4 ;  /* 0xff80000012427808 */ /* 0x000fe40006000000 */
[-C--:B------:R-:W-:Y:S02]  /*9eb0*/  ISETP.GE.AND P4, PT, R59, R209.reuse, PT ;  /* 0x000000d13b00720c */ /* 0x080fe40003f86270 */
[-C--:B------:R-:W-:Y:S02]  /*9ec0*/  ISETP.GE.AND P1, PT, R61, R209.reuse, PT ;  /* 0x000000d13d00720c */ /* 0x080fe40003f26270 */
[----:B------:R-:W-:Y:S02]  /*9ed0*/  ISETP.GE.AND P0, PT, R51, R209, PT ;  /* 0x000000d13300720c */ /* 0x000fe40003f06270 */
[----:B------:R-:W-:Y:S02]  /*9ee0*/  FMNMX3.FTZ R9, R7, R20, R16, !PT ;  /* 0x0000001407097276 */ /* 0x000fe40007810010 */
[----:B------:R-:W-:-:S02]  /*9ef0*/  FMNMX3.FTZ R7, R0, R24, R5, !PT ;  /* 0x0000001800077276 */ /* 0x000fc40007810005 */
[----:B------:R-:W-:Y:S02]  /*9f00*/  FSEL R10, R10, -INF , P4 ;  /* 0xff8000000a0a7808 */ /* 0x000fe40002000000 */
[-C--:B------:R-:W-:Y:S02]  /*9f10*/  ISETP.GE.AND P5, PT, R61, R208.reuse, PT ;  /* 0x000000d03d00720c */ /* 0x080fe40003fa6270 */
[----:B------:R-:W-:Y:S01]  /*9f20*/  FSEL R14, R14, -INF , P1 ;  /* 0xff8000000e0e7808 */ /* 0x000fe20000800000 */
[----:B------:R-:W-:Y:S01]  /*9f30*/  LDSM.16.MT88.4 R60, [R181+0x9400] ;  /* 0x00940000b53c783b */ /* 0x000fe20000004200 */
[----:B------:R-:W-:Y:S02]  /*9f40*/  ISETP.GE.AND P4, PT, R51, R208, PT ;  /* 0x000000d03300720c */ /* 0x000fe40003f86270 */
[----:B------:R-:W-:Y:S02]  /*9f50*/  FSEL R6, R6, -INF , P0 ;  /* 0xff80000006067808 */ /* 0x000fe40000000000 */
[----:B------:R-:W-:-:S02]  /*9f60*/  FMNMX3.FTZ R7, R7, R4, R8, !PT ;  /* 0x0000000407077276 */ /* 0x000fc40007810008 */
[-C--:B------:R-:W-:Y:S02]  /*9f70*/  ISETP.GE.AND P1, PT, R59, R208.reuse, PT ;  /* 0x000000d03b00720c */ /* 0x080fe40003f26270 */
[----:B------:R-:W-:Y:S02]  /*9f80*/  FSEL R137, R14, -INF , !P5 ;  /* 0xff8000000e897808 */ /* 0x000fe40006800000 */
[----:B------:R-:W-:Y:S01]  /*9f90*/  FSEL R248, R6, -INF , !P4 ;  /* 0xff80000006f87808 */ /* 0x000fe20006000000 */
[----:B------:R-:W-:Y:S01]  /*9fa0*/  LDSM.16.MT88.4 R12, [R181+0x9000] ;  /* 0x00900000b50c783b */ /* 0x000fe20000004200 */
[----:B------:R-:W-:Y:S02]  /*9fb0*/  ISETP.GE.AND P5, PT, R57, R208, PT ;  /* 0x000000d03900720c */ /* 0x000fe40003fa6270 */
[----:B------:R-:W-:Y:S02]  /*9fc0*/  FMNMX3.FTZ R6, R7, R66, R64, !PT ;  /* 0x0000004207067276 */ /* 0x000fe40007810040 */
[----:B------:R-:W-:-:S02]  /*9fd0*/  FSEL R252, R10, -INF , !P1 ;  /* 0xff8000000afc7808 */ /* 0x000fc40004800000 */
[-C--:B------:R-:W-:Y:S02]  /*9fe0*/  ISETP.GE.AND P1, PT, R47, R209.reuse, PT ;  /* 0x000000d12f00720c */ /* 0x080fe40003f26270 */
[----:B------:R-:W-:Y:S02]  /*9ff0*/  ISETP.GE.AND P0, PT, R46, R209, PT ;  /* 0x000000d12e00720c */ /* 0x000fe40003f06270 */
[----:B------:R-:W-:Y:S02]  /*a000*/  FSEL R250, R11, -INF , !P5 ;  /* 0xff8000000bfa7808 */ /* 0x000fe40006800000 */
[----:B------:R-:W-:Y:S02]  /*a010*/  FMNMX3.FTZ R7, R6, R137, R141, !PT ;  /* 0x0000008906077276 */ /* 0x000fe4000781008d */
[----:B------:R-:W-:Y:S02]  /*a020*/  ISETP.GE.AND P3, PT, R45, R209, PT ;  /* 0x000000d12d00720c */ /* 0x000fe40003f66270 */
[----:B------:R-:W-:-:S02]  /*a030*/  ISETP.GE.AND P5, PT, R47, R208, PT ;  /* 0x000000d02f00720c */ /* 0x000fc40003fa6270 */
[----:B------:R-:W-:Y:S02]  /*a040*/  FSEL R158, R158, -INF , P1 ;  /* 0xff8000009e9e7808 */ /* 0x000fe40000800000 */
[----:B------:R-:W-:Y:S02]  /*a050*/  FSEL R159, R159, -INF , P0 ;  /* 0xff8000009f9f7808 */ /* 0x000fe40000000000 */
[----:B------:R-:W-:Y:S02]  /*a060*/  ISETP.GE.AND P4, PT, R46, R208, PT ;  /* 0x000000d02e00720c */ /* 0x000fe40003f86270 */
[----:B------:R-:W-:Y:S02]  /*a070*/  ISETP.GE.AND P0, PT, R44, R209, PT ;  /* 0x000000d12c00720c */ /* 0x000fe40003f06270 */
[----:B------:R-:W-:Y:S02]  /*a080*/  FMNMX3.FTZ R9, R9, R58, R56, !PT ;  /* 0x0000003a09097276 */ /* 0x000fe40007810038 */
[----:B------:R-:W-:-:S02]  /*a090*/  FMNMX3.FTZ R7, R7, R252, R250, !PT ;  /* 0x000000fc07077276 */ /* 0x000fc400078100fa */
[----:B------:R-:W-:Y:S02]  /*a0a0*/  FSEL R154, R154, -INF , P3 ;  /* 0xff8000009a9a7808 */ /* 0x000fe40001800000 */
[-C--:B------:R-:W-:Y:S02]  /*a0b0*/  ISETP.GE.AND P1, PT, R45, R208.reuse, PT ;  /* 0x000000d02d00720c */ /* 0x080fe40003f26270 */
[----:B------:R-:W-:Y:S02]  /*a0c0*/  FSEL R236, R158, -INF , !P5 ;  /* 0xff8000009eec7808 */ /* 0x000fe40006800000 */
[-C--:B------:R-:W-:Y:S02]  /*a0d0*/  ISETP.GE.AND P6, PT, R43, R209.reuse, PT ;  /* 0x000000d12b00720c */ /* 0x080fe40003fc6270 */
[----:B------:R-:W-:Y:S02]  /*a0e0*/  ISETP.GE.AND P3, PT, R42, R209, PT ;  /* 0x000000d12a00720c */ /* 0x000fe40003f66270 */
[----:B------:R-:W-:-:S02]  /*a0f0*/  ISETP.GE.AND P5, PT, R44, R208, PT ;  /* 0x000000d02c00720c */ /* 0x000fc40003fa6270 */
[----:B------:R-:W-:Y:S01]  /*a100*/  FSEL R234, R159, -INF , !P4 ;  /* 0xff8000009fea7808 */ /* 0x000fe20006000000 */
[----:B------:R-:W-:Y:S01]  /*a110*/  LDSM.16.MT88.4 R44, [R181+0xd000] ;  /* 0x00d00000b52c783b */ /* 0x000fe20000004200 */
[----:B------:R-:W-:Y:S02]  /*a120*/  FSEL R155, R155, -INF , P0 ;  /* 0xff8000009b9b7808 */ /* 0x000fe40000000000 */
[----:B------:R-:W-:Y:S02]  /*a130*/  FMNMX3.FTZ R9, R9, R50, R48, !PT ;  /* 0x0000003209097276 */ /* 0x000fe40007810030 */
[----:B------:R-:W-:Y:S02]  /*a140*/  FMNMX3.FTZ R7, R7, R248, R246, !PT ;  /* 0x000000f807077276 */ /* 0x000fe400078100f6 */
[----:B------:R-:W-:Y:S02]  /*a150*/  ISETP.GE.AND P0, PT, R41, R209, PT ;  /* 0x000000d12900720c */ /* 0x000fe40003f06270 */
[----:B------:R-:W-:-:S02]  /*a160*/  ISETP.GE.AND P4, PT, R43, R208, PT ;  /* 0x000000d02b00720c */ /* 0x000fc40003f86270 */
[----:B------:R-:W-:Y:S02]  /*a170*/  FSEL R230, R154, -INF , !P1 ;  /* 0xff8000009ae67808 */ /* 0x000fe40004800000 */
[----:B------:R-:W-:Y:S02]  /*a180*/  FSEL R150, R150, -INF , P6 ;  /* 0xff80000096967808 */ /* 0x000fe40003000000 */
[----:B------:R-:W-:Y:S02]  /*a190*/  FSEL R151, R151, -INF , P3 ;  /* 0xff80000097977808 */ /* 0x000fe40001800000 */
[----:B------:R-:W-:Y:S02]  /*a1a0*/  ISETP.GE.AND P1, PT, R42, R208, PT ;  /* 0x000000d02a00720c */ /* 0x000fe40003f26270 */
[----:B------:R-:W-:Y:S02]  /*a1b0*/  FSEL R232, R155, -INF , !P5 ;  /* 0xff8000009be87808 */ /* 0x000fe40006800000 */
[----:B------:R-:W-:-:S02]  /*a1c0*/  ISETP.GE.AND P3, PT, R40, R209, PT ;  /* 0x000000d12800720c */ /* 0x000fc40003f66270 */
[----:B------:R-:W-:Y:S02]  /*a1d0*/  FMNMX3.FTZ R9, R9, R242, R244, !PT ;  /* 0x000000f209097276 */ /* 0x000fe400078100f4 */
[----:B------:R-:W-:Y:S02]  /*a1e0*/  FMNMX3.FTZ R7, R7, R236, R234, !PT ;  /* 0x000000ec07077276 */ /* 0x000fe400078100ea */
[----:B------:R-:W-:Y:S02]  /*a1f0*/  ISETP.GE.AND P5, PT, R39, R209, PT ;  /* 0x000000d12700720c */ /* 0x000fe40003fa6270 */
[----:B------:R-:W-:Y:S02]  /*a200*/  FSEL R146, R146, -INF , P0 ;  /* 0xff80000092927808 */ /* 0x000fe40000000000 */
[----:B------:R-:W-:Y:S02]  /*a210*/  ISETP.GE.AND P6, PT, R41, R208, PT ;  /* 0x000000d02900720c */ /* 0x000fe40003fc6270 */
[----:B------:R-:W-:-:S02]  /*a220*/  FSEL R222, R150, -INF , !P4 ;  /* 0xff80000096de7808 */ /* 0x000fc40006000000 */
[----:B------:R-:W-:Y:S02]  /*a230*/  ISETP.GE.AND P0, PT, R38, R209, PT ;  /* 0x000000d12600720c */ /* 0x000fe40003f06270 */
[----:B------:R-:W-:Y:S02]  /*a240*/  ISETP.GE.AND P4, PT, R40, R208, PT ;  /* 0x000000d02800720c */ /* 0x000fe40003f86270 */
[----:B------:R-:W-:Y:S02]  /*a250*/  FSEL R214, R151, -INF , !P1 ;  /* 0xff80000097d67808 */ /* 0x000fe40004800000 */
[----:B------:R-:W-:Y:S02]  /*a260*/  FSEL R147, R147, -INF , P3 ;  /* 0xff80000093937808 */ /* 0x000fe40001800000 */
[----:B------:R-:W-:Y:S02]  /*a270*/  FMNMX3.FTZ R9, R9, R240, R238, !PT ;  /* 0x000000f009097276 */ /* 0x000fe400078100ee */
[----:B------:R-:W-:-:S02]  /*a280*/  FMNMX3.FTZ R7, R7, R230, R232, !PT ;  /* 0x000000e607077276 */ /* 0x000fc400078100e8 */
[-C--:B------:R-:W-:Y:S02]  /*a290*/  ISETP.GE.AND P1, PT, R39, R208.reuse, PT ;  /* 0x000000d02700720c */ /* 0x080fe40003f26270 */
[----:B------:R-:W-:Y:S02]  /*a2a0*/  FSEL R142, R142, -INF , P5 ;  /* 0xff8000008e8e7808 */ /* 0x000fe40002800000 */
[----:B------:R-:W-:Y:S02]  /*a2b0*/  FSEL R178, R146, -INF , !P6 ;  /* 0xff80000092b27808 */ /* 0x000fe40007000000 */
[----:B------:R-:W-:Y:S02]  /*a2c0*/  ISETP.GE.AND P3, PT, R37, R209, PT ;  /* 0x000000d12500720c */ /* 0x000fe40003f66270 */
[----:B------:R-:W-:Y:S02]  /*a2d0*/  FSEL R143, R143, -INF , P0 ;  /* 0xff8000008f8f7808 */ /* 0x000fe40000000000 */
[----:B------:R-:W-:-:S02]  /*a2e0*/  ISETP.GE.AND P6, PT, R38, R208, PT ;  /* 0x000000d02600720c */ /* 0x000fc40003fc6270 */
[----:B------:R-:W-:Y:S02]  /*a2f0*/  FSEL R220, R147, -INF , !P4 ;  /* 0xff80000093dc7808 */ /* 0x000fe40006000000 */
[----:B------:R-:W-:Y:S02]  /*a300*/  ISETP.GE.AND P0, PT, R36, R209, PT ;  /* 0x000000d12400720c */ /* 0x000fe40003f06270 */
[----:B------:R-:W-:Y:S02]  /*a310*/  FMNMX3.FTZ R9, R9, R228, R224, !PT ;  /* 0x000000e409097276 */ /* 0x000fe400078100e0 */
[----:B------:R-:W-:Y:S02]  /*a320*/  FMNMX3.FTZ R7, R7, R222, R214, !PT ;  /* 0x000000de07077276 */ /* 0x000fe400078100d6 */
[----:B------:R-:W-:Y:S02]  /*a330*/  FSEL R168, R142, -INF , !P1 ;  /* 0xff8000008ea87808 */ /* 0x000fe40004800000 */
[----:B------:R-:W-:-:S02]  /*a340*/  ISETP.GE.AND P5, PT, R37, R208, PT ;  /* 0x000000d02500720c */ /* 0x000fc40003fa6270 */
[-C--:B------:R-:W-:Y:S02]  /*a350*/  ISETP.GE.AND P1, PT, R35, R209.reuse, PT ;  /* 0x000000d12300720c */ /* 0x080fe40003f26270 */
[----:B------:R-:W-:Y:S02]  /*a360*/  FSEL R138, R138, -INF , P3 ;  /* 0xff8000008a8a7808 */ /* 0x000fe40001800000 */
[----:B------:R-:W-:Y:S02]  /*a370*/  ISETP.GE.AND P4, PT, R36, R208, PT ;  /* 0x000000d02400720c */ /* 0x000fe40003f86270 */
[----:B------:R-:W-:Y:S01]  /*a380*/  FSEL R166, R143, -INF , !P6 ;  /* 0xff8000008fa67808 */ /* 0x000fe20007000000 */
[----:B------:R-:W-:Y:S01]  /*a390*/  LDSM.16.MT88.4 R36, [R119+0xb000] ;  /* 0x00b000007724783b */ /* 0x000fe20000004200 */
[----:B------:R-:W-:Y:S02]  /*a3a0*/  ISETP.GE.AND P3, PT, R34, R209, PT ;  /* 0x000000d12200720c */ /* 0x000fe40003f66270 */
[----:B------:R-:W-:-:S02]  /*a3b0*/  FSEL R139, R139, -INF , P0 ;  /* 0xff8000008b8b7808 */ /* 0x000fc40000000000 */
[----:B------:R-:W-:Y:S02]  /*a3c0*/  FMNMX3.FTZ R9, R9, R226, R216, !PT ;  /* 0x000000e209097276 */ /* 0x000fe400078100d8 */
[----:B------:R-:W-:Y:S02]  /*a3d0*/  FMNMX3.FTZ R7, R7, R178, R220, !PT ;  /* 0x000000b207077276 */ /* 0x000fe400078100dc */
[----:B------:R-:W-:Y:S02]  /*a3e0*/  ISETP.GE.AND P0, PT, R33, R209, PT ;  /* 0x000000d12100720c */ /* 0x000fe40003f06270 */
[----:B------:R-:W-:Y:S02]  /*a3f0*/  ISETP.GE.AND P6, PT, R35, R208, PT ;  /* 0x000000d02300720c */ /* 0x000fe40003fc6270 */
[----:B------:R-:W-:Y:S02]  /*a400*/  FSEL R154, R138, -INF , !P5 ;  /* 0xff8000008a9a7808 */ /* 0x000fe40006800000 */
[----:B------:R-:W-:-:S02]  /*a410*/  FSEL R134, R134, -INF , P1 ;  /* 0xff80000086867808 */ /* 0x000fc40000800000 */
[----:B------:R-:W-:Y:S02]  /*a420*/  ISETP.GE.AND P5, PT, R34, R208, PT ;  /* 0x000000d02200720c */ /* 0x000fe40003fa6270 */
[----:B------:R-:W-:Y:S02]  /*a430*/  FSEL R158, R139, -INF , !P4 ;  /* 0xff8000008b9e7808 */ /* 0x000fe40006000000 */
[----:B------:R-:W-:Y:S02]  /*a440*/  ISETP.GE.AND P1, PT, R32, R209, PT ;  /* 0x000000d12000720c */ /* 0x000fe40003f26270 */
[----:B------:R-:W-:Y:S02]  /*a450*/  FSEL R135, R135, -INF , P3 ;  /* 0xff80000087877808 */ /* 0x000fe40001800000 */
        /* <DEDUP_REMOVED lines=8> */
[----:B------:R-:W-:Y:S02]  /*a4e0*/  FSEL R150, R135, -INF , !P5 ;  /* 0xff80000087967808 */ /* 0x000fe40006800000 */
[----:B------:R-:W-:Y:S02]  /*a4f0*/  FMNMX3.FTZ R9, R9, R172, R170, !PT ;  /* 0x000000ac09097276 */ /* 0x000fe400078100aa */
[----:B------:R-:W-:Y:S02]  /*a500*/  FSEL R131, R131, -INF , P1 ;  /* 0xff80000083837808 */ /* 0x000fe40000800000 */
[----:B------:R-:W-:Y:S02]  /*a510*/  FMNMX3.FTZ R7, R7, R154, R158, !PT ;  /* 0x0000009a07077276 */ /* 0x000fe4000781009e */
[----:B------:R-:W-:Y:S02]  /*a520*/  FSEL R138, R130, -INF , !P4 ;  /* 0xff800000828a7808 */ /* 0x000fe40006000000 */
[----:B------:R-:W-:-:S02]  /*a530*/  ISETP.GE.AND P1, PT, R29, R209, PT ;  /* 0x000000d11d00720c */ /* 0x000fc40003f26270 */
[----:B------:R-:W-:Y:S02]  /*a540*/  FSEL R127, R127, -INF , P0 ;  /* 0xff8000007f7f7808 */ /* 0x000fe40000000000 */
[-C--:B------:R-:W-:Y:S02]  /*a550*/  ISETP.GE.AND P5, PT, R31, R208.reuse, PT ;  /* 0x000000d01f00720c */ /* 0x080fe40003fa6270 */
[----:B------:R-:W-:Y:S02]  /*a560*/  ISETP.GE.AND P4, PT, R30, R208, PT ;  /* 0x000000d01e00720c */ /* 0x000fe40003f86270 */
[----:B------:R-:W-:Y:S02]  /*a570*/  FMNMX3.FTZ R9, R9, R162, R164, !PT ;  /* 0x000000a209097276 */ /* 0x000fe400078100a4 */
[----:B------:R-:W-:Y:S02]  /*a580*/  FSEL R126, R126, -INF , P3 ;  /* 0xff8000007e7e7808 */ /* 0x000fe40001800000 */
[----:B------:R-:W-:-:S02]  /*a590*/  ISETP.GE.AND P0, PT, R26, R209, PT ;  /* 0x000000d11a00720c */ /* 0x000fc40003f06270 */
[----:B------:R-:W-:Y:S02]  /*a5a0*/  FSEL R142, R131, -INF , !P6 ;  /* 0xff800000838e7808 */ /* 0x000fe40007000000 */
[----:B------:R-:W-:Y:S02]  /*a5b0*/  FMNMX3.FTZ R7, R7, R146, R150, !PT ;  /* 0x0000009207077276 */ /* 0x000fe40007810096 */
[----:B------:R-:W-:Y:S02]  /*a5c0*/  FSEL R122, R122, -INF , P1 ;  /* 0xff8000007a7a7808 */ /* 0x000fe40000800000 */
[----:B------:R-:W-:Y:S02]  /*a5d0*/  ISETP.GE.AND P3, PT, R29, R208, PT ;  /* 0x000000d01d00720c */ /* 0x000fe40003f66270 */
[----:B------:R-:W-:Y:S02]  /*a5e0*/  FMNMX3.FTZ R9, R9, R160, R156, !PT ;  /* 0x000000a009097276 */ /* 0x000fe4000781009c */
[----:B------:R-:W-:-:S02]  /*a5f0*/  ISETP.GE.AND P1, PT, R26, R208, PT ;  /* 0x000000d01a00720c */ /* 0x000fc40003f26270 */
[----:B------:R-:W-:Y:S02]  /*a600*/  FSEL R123, R123, -INF , P0 ;  /* 0xff8000007b7b7808 */ /* 0x000fe40000000000 */
[----:B------:R-:W-:Y:S02]  /*a610*/  FSEL R134, R126, -INF , !P5 ;  /* 0xff8000007e867808 */ /* 0x000fe40006800000 */
[----:B------:R-:W-:Y:S02]  /*a620*/  FSEL R132, R127, -INF , !P4 ;  /* 0xff8000007f847808 */ /* 0x000fe40006000000 */
[----:B------:R-:W-:Y:S02]  /*a630*/  FMNMX3.FTZ R7, R7, R138, R142, !PT ;  /* 0x0000008a07077276 */ /* 0x000fe4000781008e */
[----:B------:R-:W-:Y:S02]  /*a640*/  FMNMX3.FTZ R9, R9, R148, R152, !PT ;  /* 0x0000009409097276 */ /* 0x000fe40007810098 */
[----:B------:R-:W-:-:S02]  /*a650*/  FSEL R130, R122, -INF , !P3 ;  /* 0xff8000007a827808 */ /* 0x000fc40005800000 */
[----:B------:R-:W-:Y:S02]  /*a660*/  FSEL R128, R123, -INF , !P1 ;  /* 0xff8000007b807808 */ /* 0x000fe40004800000 */
[----:B------:R-:W-:Y:S02]  /*a670*/  FMNMX3.FTZ R7, R7, R134, R132, !PT ;  /* 0x0000008607077276 */ /* 0x000fe40007810084 */
[----:B------:R-:W-:Y:S02]  /*a680*/  FMNMX3.FTZ R9, R9, R144, R140, !PT ;  /* 0x0000009009097276 */ /* 0x000fe4000781008c */
[----:B------:R-:W-:Y:S02]  /*a690*/  FMNMX3.FTZ R7, R7, R130, R128, !PT ;  /* 0x0000008207077276 */ /* 0x000fe40007810080 */
        /* <DEDUP_REMOVED lines=31> */
[----:B------:R-:W1:Y:S03]  /*a890*/  LDSM.16.MT88.4 R28, [R181+0xb000] ;  /* 0x00b00000b51c783b */ /* 0x000e660000004200 */
[----:B------:R-:W2:Y:S01]  /*a8a0*/  MUFU.EX2 R124, R124 ;  /* 0x0000007c007c7308 */ /* 0x000ea20000000800 */
[----:B------:R-:W-:Y:S03]  /*a8b0*/  LDSM.16.MT88.4 R20, [R119+0x9000] ;  /* 0x009000007714783b */ /* 0x000fe60000004200 */
[----:B------:R-:W-:Y:S04]  /*a8c0*/  MUFU.EX2 R131, R131 ;  /* 0x0000008300837308 */ /* 0x000fe80000000800 */
[----:B------:R-:W3:Y:S04]  /*a8d0*/  MUFU.EX2 R122, R122 ;  /* 0x0000007a007a7308 */ /* 0x000ee80000000800 */
[----:B------:R-:W-:Y:S04]  /*a8e0*/  MUFU.EX2 R127, R127 ;  /* 0x0000007f007f7308 */ /* 0x000fe80000000800 */
[----:B------:R-:W4:Y:S04]  /*a8f0*/  MUFU.EX2 R120, R120 ;  /* 0x0000007800787308 */ /* 0x000f280000000800 */
[----:B------:R-:W-:Y:S04]  /*a900*/  MUFU.EX2 R52, R9 ;  /* 0x0000000900347308 */ /* 0x000fe80000000800 */
[----:B------:R-:W5:Y:S04]  /*a910*/  MUFU.EX2 R135, R135 ;  /* 0x0000008700877308 */ /* 0x000f680000000800 */
[----:B------:R-:W1:Y:S04]  /*a920*/  MUFU.EX2 R136, R136 ;  /* 0x0000008800887308 */ /* 0x000e680000000800 */
[----:B------:R-:W1:Y:S01]  /*a930*/  MUFU.EX2 R0, R0 ;  /* 0x0000000000007308 */ /* 0x000e620000000800 */
[----:B--2---:R-:W-:-:S02]  /*a940*/  F2FP.F16.F32.PACK_AB R4, R124, R126 ;  /* 0x0000007e7c04723e */ /* 0x004fc400000000ff */
[----:B---3--:R-:W-:Y:S02]  /*a950*/  F2FP.F16.F32.PACK_AB R6, R122, R131 ;  /* 0x000000837a06723e */ /* 0x008fe400000000ff */
[----:B----4-:R-:W-:Y:S02]  /*a960*/  F2FP.F16.F32.PACK_AB R5, R120, R127 ;  /* 0x0000007f7805723e */ /* 0x010fe400000000ff */
[----:B-----5:R-:W-:Y:S01]  /*a970*/  F2FP.F16.F32.PACK_AB R7, R135, R52 ;  /* 0x000000348707723e */ /* 0x020fe200000000ff */
[-C--:B-1----:R-:W-:Y:S01]  /*a980*/  FMUL.FTZ R32, R88, R136.reuse ;  /* 0x0000008858207220 */ /* 0x082fe20000410000 */
        /* <DEDUP_REMOVED lines=20> */
[----:B------:R-:W-:Y:S01]  /*aad0*/  HMMA.16816.F32 R28, R4, R30, R92 ;  /* 0x0000001e041c723c */ /* 0x000fe2000000185c */
[-CC-:B------:R-:W-:Y:S02]  /*aae0*/  FFMA.FTZ R92, R56, R54.reuse, -R133.reuse ;  /* 0x00000036385c7223 */ /* 0x180fe40000010885 */
[----:B------:R-:W2:Y:S01]  /*aaf0*/  LDSM.16.MT88.4 R56, [R119+0x9400] ;  /* 0x009400007738783b */ /* 0x000ea20000004200 */
[-CC-:B------:R-:W-:Y:S01]  /*ab00*/  FFMA.FTZ R91, R50, R54.reuse, -R133.reuse ;  /* 0x00000036325b7223 */ /* 0x180fe20000010885 */
[----:B------:R-:W-:-:S02]  /*ab10*/  FFMA.FTZ R88, R48, R54, -R133 ;  /* 0x0000003630587223 */ /* 0x000fc40000010885 */
[----:B------:R-:W3:Y:S01]  /*ab20*/  LDSM.16.MT88.4 R48, [R181+0xb400] ;  /* 0x00b40000b530783b */ /* 0x000ee20000004200 */
        /* <DEDUP_REMOVED lines=16> */
[C---:B-1----:R-:W-:Y:S01]  /*ac30*/  HMMA.16816.F32 R64, R4.reuse, R84, R64 ;  /* 0x000000540440723c */ /* 0x042fe20000001840 */
[----:B------:R-:W-:Y:S01]  /*ac40*/  MUFU.EX2 R89, R89 ;  /* 0x0000005900597308 */ /* 0x000fe20000000800 */
[-C--:B------:R-:W-:Y:S01]  /*ac50*/  FMUL.FTZ R8, R112, R136.reuse ;  /* 0x0000008870087220 */ /* 0x080fe20000410000 */
[----:B------:R-:W-:Y:S01]  /*ac60*/  FMUL.FTZ R9, R113, R136 ;  /* 0x0000008871097220 */ /* 0x000fe20000410000 */
[-C--:B------:R-:W-:Y:S01]  /*ac70*/  FMUL.FTZ R10, R114, R0.reuse ;  /* 0x00000000720a7220 */ /* 0x080fe20000410000 */
[----:B------:R-:W1:Y:S01]  /*ac80*/  MUFU.EX2 R92, R92 ;  /* 0x0000005c005c7308 */ /* 0x000e620000000800 */
[----:B------:R-:W-:Y:S01]  /*ac90*/  FMUL.FTZ R11, R115, R0 ;  /* 0x00000000730b7220 */ /* 0x000fe20000410000 */
[-C--:B------:R-:W-:Y:S01]  /*aca0*/  FMUL.FTZ R108, R108, R136.reuse ;  /* 0x000000886c6c7220 */ /* 0x080fe20000410000 */
[C---:B------:R-:W-:Y:S01]  /*acb0*/  HMMA.16816.F32 R16, R4.reuse, R20, R16 ;  /* 0x000000140410723c */ /* 0x040fe20000001810 */
[----:B------:R-:W-:Y:S01]  /*acc0*/  MUFU.EX2 R91, R91 ;  /* 0x0000005b005b7308 */ /* 0x000fe20000000800 */
[----:B------:R-:W-:Y:S01]  /*acd0*/  FMUL.FTZ R109, R109, R136 ;  /* 0x000000886d6d7220 */ /* 0x000fe20000410000 */
[-C--:B------:R-:W-:Y:S01]  /*ace0*/  FMUL.FTZ R110, R110, R0.reuse ;  /* 0x000000006e6e7220 */ /* 0x080fe20000410000 */
[----:B------:R-:W-:Y:S01]  /*acf0*/  FMUL.FTZ R111, R111, R0 ;  /* 0x000000006f6f7220 */ /* 0x000fe20000410000 */
[----:B------:R-:W4:Y:S01]  /*ad00*/  MUFU.EX2 R88, R88 ;  /* 0x0000005800587308 */ /* 0x000f220000000800 */
[-C--:B------:R-:W-:Y:S01]  /*ad10*/  FMUL.FTZ R40, R80, R136.reuse ;  /* 0x0000008850287220 */ /* 0x080fe20000410000 */
[----:B------:R-:W-:Y:S01]  /*ad20*/  FMUL.FTZ R41, R81, R136 ;  /* 0x0000008851297220 */ /* 0x000fe20000410000 */
[C---:B------:R-:W-:Y:S01]  /*ad30*/  HMMA.16816.F32 R20, R4.reuse, R22, R100 ;  /* 0x000000160414723c */ /* 0x040fe20000001864 */
[----:B------:R-:W-:Y:S01]  /*ad40*/  MUFU.EX2 R90, R90 ;  /* 0x0000005a005a7308 */ /* 0x000fe20000000800 */
[-C--:B------:R-:W-:Y:S01]  /*ad50*/  FMUL.FTZ R42, R82, R0.reuse ;  /* 0x00000000522a7220 */ /* 0x080fe20000410000 */
[----:B------:R-:W-:Y:S01]  /*ad60*/  FMUL.FTZ R43, R83, R0 ;  /* 0x00000000532b7220 */ /* 0x000fe20000410000 */
[-C--:B------:R-:W-:Y:S01]  /*ad70*/  FMUL.FTZ R76, R76, R136.reuse ;  /* 0x000000884c4c7220 */ /* 0x080fe20000410000 */
[----:B------:R-:W5:Y:S01]  /*ad80*/  MUFU.EX2 R95, R95 ;  /* 0x0000005f005f7308 */ /* 0x000f620000000800 */
[----:B------:R-:W-:Y:S01]  /*ad90*/  FMUL.FTZ R77, R77, R136 ;  /* 0x000000884d4d7220 */ /* 0x000fe20000410000 */
[-C--:B------:R-:W-:Y:S01]  /*ada0*/  FMUL.FTZ R78, R78, R0.reuse ;  /* 0x000000004e4e7220 */ /* 0x080fe20000410000 */
[----:B------:R-:W-:Y:S01]  /*adb0*/  FMUL.FTZ R79, R79, R0 ;  /* 0x000000004f4f7220 */ /* 0x000fe20000410000 */
[----:B------:R-:W-:Y:S01]  /*adc0*/  MUFU.EX2 R93, R93 ;  /* 0x0000005d005d7308 */ /* 0x000fe20000000800 */
[-C--:B------:R-:W-:Y:S01]  /*add0*/  FMUL.FTZ R68, R68, R136.reuse ;  /* 0x0000008844447220 */ /* 0x080fe20000410000 */
[----:B------:R-:W-:Y:S01]  /*ade0*/  FMUL.FTZ R69, R69, R136 ;  /* 0x0000008845457220 */ /* 0x000fe20000410000 */
[-C--:B------:R-:W-:Y:S01]  /*adf0*/  FMUL.FTZ R70, R70, R0.reuse ;  /* 0x0000000046467220 */ /* 0x080fe20000410000 */
[----:B------:R1:W2:Y:S01]  /*ae00*/  MUFU.EX2 R84, R141 ;  /* 0x0000008d00547308 */ /* 0x0002a20000000800 */
        /* <DEDUP_REMOVED lines=14> */
[-CC-:B------:R-:W-:Y:S01]  /*aef0*/  FFMA.FTZ R139, R224, R54.reuse, -R133.reuse ;  /* 0x00000036e08b7223 */ /* 0x180fe20000010885 */
[-C--:B------:R-:W-:Y:S01]  /*af00*/  FFMA.FTZ R137, R216, R54.reuse, -R133 ;  /* 0x00000036d8897223 */ /* 0x080fe20000010885 */
[----:B------:R-:W-:Y:S01]  /*af10*/  MUFU.EX2 R85, R85 ;  /* 0x0000005500557308 */ /* 0x000fe20000000800 */
[-CC-:B------:R-:W-:Y:S01]  /*af20*/  FFMA.FTZ R143, R234, R54.reuse, -R129.reuse ;  /* 0x00000036ea8f7223 */ /* 0x180fe20000010881 */
[-C--:B-1----:R-:W-:Y:S01]  /*af30*/  FFMA.FTZ R141, R230, R54.reuse, -R129 ;  /* 0x00000036e68d7223 */ /* 0x082fe20000010881 */
[C---:B------:R-:W-:Y:S01]  /*af40*/  HMMA.16816.F32 R44, R4.reuse, R46, R76 ;  /* 0x0000002e042c723c */ /* 0x040fe2000000184c */
[----:B------:R-:W-:Y:S01]  /*af50*/  F2FP.F16.F32.PACK_AB R76, R92, R89 ;  /* 0x000000595c4c723e */ /* 0x000fe200000000ff */
[----:B------:R-:W-:Y:S01]  /*af60*/  MUFU.EX2 R96, R96 ;  /* 0x0000006000607308 */ /* 0x000fe20000000800 */
[----:B----4-:R-:W-:Y:S01]  /*af70*/  F2FP.F16.F32.PACK_AB R78, R88, R91 ;  /* 0x0000005b584e723e */ /* 0x010fe200000000ff */
[--C-:B------:R-:W-:Y:S01]  /*af80*/  FFMA.FTZ R145, R176, R54, -R133.reuse ;  /* 0x00000036b0917223 */ /* 0x100fe20000010885 */
[----:B-----5:R-:W-:Y:S01]  /*af90*/  F2FP.F16.F32.PACK_AB R77, R95, R90 ;  /* 0x0000005a5f4d723e */ /* 0x020fe200000000ff */
[----:B------:R-:W1:Y:S01]  /*afa0*/  MUFU.EX2 R99, R99 ;  /* 0x0000006300637308 */ /* 0x000e620000000800 */
[----:B--2---:R-:W-:Y:S01]  /*afb0*/  F2FP.F16.F32.PACK_AB R79, R84, R93 ;  /* 0x0000005d544f723e */ /* 0x004fe200000000ff */
[----:B------:R-:W-:Y:S01]  /*afc0*/  HMMA.16816.F32 R4, R4, R86, R68 ;  /* 0x000000560404723c */ /* 0x000fe20000001844 */
[----:B------:R-:W2:Y:S01]  /*afd0*/  LDSM.16.MT88.4 R68, [R181+0xd400] ;  /* 0x00d40000b544783b */ /* 0x000ea20000004200 */
[----:B------:R-:W-:Y:S01]  /*afe0*/  MUFU.EX2 R97, R97 ;  /* 0x0000006100617308 */ /* 0x000fe20000000800 */
[-CC-:B------:R-:W-:Y:S01]  /*aff0*/  FFMA.FTZ R147, R172, R54.reuse, -R133.reuse ;  /* 0x00000036ac937223 */ /* 0x180fe20000010885 */
[-CC-:B------:R-:W-:Y:S01]  /*b000*/  FFMA.FTZ R174, R174, R54.reuse, -R133.reuse ;  /* 0x00000036aeae7223 */ /* 0x180fe20000010885 */
[-C--:B------:R-:W-:Y:S01]  /*b010*/  FFMA.FTZ R170, R170, R54.reuse, -R133 ;  /* 0x00000036aaaa7223 */ /* 0x080fe20000010885 */
[----:B------:R-:W4:Y:S01]  /*b020*/  MUFU.EX2 R98, R98 ;  /* 0x0000006200627308 */ /* 0x000f220000000800 */
[-CC-:B------:R-:W-:Y:S01]  /*b030*/  FFMA.FTZ R149, R214, R54.reuse, -R129.reuse ;  /* 0x00000036d6957223 */ /* 0x180fe20000010881 */
[C---:B------:R-:W-:Y:S01]  /*b040*/  HMMA.16816.F32 R16, R76.reuse, R56, R16 ;  /* 0x000000384c10723c */ /* 0x040fe20000001810 */
[-C--:B------:R-:W-:Y:S01]  /*b050*/  FFMA.FTZ R151, R178, R54.reuse, -R129 ;  /* 0x00000036b2977223 */ /* 0x080fe20000010881 */
[-CC-:B------:R-:W-:Y:S01]  /*b060*/  FFMA.FTZ R153, R162, R54.reuse, -R133.reuse ;  /* 0x00000036a2997223 */ /* 0x180fe20000010885 */
[-C--:B------:R-:W-:Y:S01]  /*b070*/  FFMA.FTZ R155, R156, R54.reuse, -R133 ;  /* 0x000000369c9b7223 */ /* 0x080fe20000010885 */
[-CC-:B------:R-:W-:Y:S01]  /*b080*/  FFMA.FTZ R159, R168, R54.reuse, -R129.reuse ;  /* 0x00000036a89f7223 */ /* 0x180fe20000010881 */
[-CC-:B------:R-:W-:Y:S01]  /*b090*/  FFMA.FTZ R157, R154, R54.reuse, -R129.reuse ;  /* 0x000000369a9d7223 */ /* 0x180fe20000010881 */
[-C--:B------:R-:W-:Y:S01]  /*b0a0*/  FFMA.FTZ R158, R158, R54.reuse, -R129 ;  /* 0x000000369e9e7223 */ /* 0x080fe20000010881 */
[-CC-:B------:R-:W-:Y:S01]  /*b0b0*/  FFMA.FTZ R164, R164, R54.reuse, -R133.reuse ;  /* 0x00000036a4a47223 */ /* 0x180fe20000010885 */
[C---:B------:R-:W-:Y:S01]  /*b0c0*/  HMMA.16816.F32 R20, R76.reuse, R58, R20 ;  /* 0x0000003a4c14723c */ /* 0x040fe20000001814 */
[----:B------:R-:W5:Y:S01]  /*b0d0*/  LDSM.16.MT88.4 R56, [R181+0xb800] ;  /* 0x00b80000b538783b */ /* 0x000f620000004200 */
[-C--:B------:R-:W-:Y:S01]  /*b0e0*/  FFMA.FTZ R86, R242, R54.reuse, -R133 ;  /* 0x00000036f2567223 */ /* 0x080fe20000010885 */
[-C--:B------:R-:W-:Y:S01]  /*b0f0*/  FFMA.FTZ R166, R166, R54.reuse, -R129 ;  /* 0x00000036a6a67223 */ /* 0x080fe20000010881 */
[-CC-:B------:R-:W-:Y:S01]  /*b100*/  FFMA.FTZ R163, R144, R54.reuse, -R133.reuse ;  /* 0x0000003690a37223 */ /* 0x180fe20000010885 */
[-CC-:B------:R-:W-:Y:S01]  /*b110*/  FFMA.FTZ R148, R148, R54.reuse, -R133.reuse ;  /* 0x0000003694947223 */ /* 0x180fe20000010885 */
[-CC-:B------:R-:W-:Y:S01]  /*b120*/  FFMA.FTZ R161, R152, R54.reuse, -R133.reuse ;  /* 0x0000003698a17223 */ /* 0x180fe20000010885 */
[-CC-:B------:R-:W-:Y:S01]  /*b130*/  FFMA.FTZ R140, R140, R54.reuse, -R133.reuse ;  /* 0x000000368c8c7223 */ /* 0x180fe20000010885 */
[C---:B------:R-:W-:Y:S01]  /*b140*/  HMMA.16816.F32 R8, R76.reuse, R60, R8 ;  /* 0x0000003c4c08723c */ /* 0x040fe20000001808 */
[-C--:B------:R-:W-:Y:S01]  /*b150*/  FFMA.FTZ R87, R244, R54.reuse, -R133 ;  /* 0x00000036f4577223 */ /* 0x080fe20000010885 */
[-CC-:B------:R-:W-:Y:S01]  /*b160*/  FFMA.FTZ R165, R150, R54.reuse, -R129.reuse ;  /* 0x0000003696a57223 */ /* 0x180fe20000010881 */
[-CC-:B------:R-:W-:Y:S01]  /*b170*/  FFMA.FTZ R138, R138, R54.reuse, -R129.reuse ;  /* 0x000000368a8a7223 */ /* 0x180fe20000010881 */
[----:B------:R-:W-:Y:S01]  /*b180*/  FFMA.FTZ R167, R142, R54, -R129 ;  /* 0x000000368ea77223 */ /* 0x000fe20000010881 */
[----:B------:R-:W-:Y:S01]  /*b190*/  FFMA.FTZ R127, R218, R0, R127 ;  /* 0x00000000da7f7223 */ /* 0x000fe2000001007f */
[----:B------:R-:W-:Y:S02]  /*b1a0*/  LDSM.16.MT88.4 R108, [R181+0xac00] ;  /* 0x00ac0000b56c783b */ /* 0x000fe40000004200 */
[C---:B------:R-:W-:Y:S02]  /*b1b0*/  HMMA.16816.F32 R12, R76.reuse, R62, R12 ;  /* 0x0000003e4c0c723c */ /* 0x040fe4000000180c */
[----:B------:R-:W-:Y:S06]  /*b1c0*/  LDSM.16.MT88.4 R60, [R119+0x9800] ;  /* 0x00980000773c783b */ /* 0x000fec0000004200 */
[C---:B---3--:R-:W-:Y:S08]  /*b1d0*/  HMMA.16816.F32 R24, R76.reuse, R48, R24 ;  /* 0x000000304c18723c */ /* 0x048ff00000001818 */
[C---:B------:R-:W-:Y:S01]  /*b1e0*/  HMMA.16816.F32 R28, R76.reuse, R50, R28 ;  /* 0x000000324c1c723c */ /* 0x040fe2000000181c */
[----:B------:R-:W3:Y:S01]  /*b1f0*/  LDSM.16.MT88.4 R48, [R119+0xd400] ;  /* 0x00d400007730783b */ /* 0x000ee20000004200 */
[----:B------:R-:W-:Y:S04]  /*b200*/  MUFU.EX2 R86, R86 ;  /* 0x0000005600567308 */ /* 0x000fe80000000800 */
[----:B------:R-:W5:Y:S02]  /*b210*/  MUFU.EX2 R87, R87 ;  /* 0x0000005700577308 */ /* 0x000f640000000800 */
[----:B--2---:R-:W-:Y:S01]  /*b220*/  HMMA.16816.F32 R40, R76, R68, R40 ;  /* 0x000000444c28723c */ /* 0x004fe20000001828 */
[----:B-1----:R-:W-:-:S07]  /*b230*/  F2FP.F16.F32.PACK_AB R69, R99, R96 ;  /* 0x000000606345723e */ /* 0x002fce00000000ff */
[----:B------:R-:W-:Y:S01]  /*b240*/  HMMA.16816.F32 R44, R76, R70, R44 ;  /* 0x000000464c2c723c */ /* 0x000fe2000000182c */
[----:B------:R-:W-:Y:S02]  /*b250*/  F2FP.F16.F32.PACK_AB R70, R85, R94 ;  /* 0x0000005e5546723e */ /* 0x000fe400000000ff */
[----:B----4-:R-:W-:Y:S02]  /*b260*/  F2FP.F16.F32.PACK_AB R71, R98, R97 ;  /* 0x000000616247723e */ /* 0x010fe400000000ff */
[----:B-----5:R-:W-:-:S03]  /*b270*/  F2FP.F16.F32.PACK_AB R68, R87, R86 ;  /* 0x000000565744723e */ /* 0x020fc600000000ff */
[----:B------:R-:W-:Y:S08]  /*b280*/  HMMA.16816.F32 R32, R76, R72, R32 ;  /* 0x000000484c20723c */ /* 0x000ff00000001820 */
[C---:B------:R-:W-:Y:S08]  /*b290*/  HMMA.16816.F32 R24, R68.reuse, R56, R24 ;  /* 0x000000384418723c */ /* 0x040ff00000001818 */
[----:B------:R-:W-:Y:S01]  /*b2a0*/  HMMA.16816.F32 R28, R68, R58, R28 ;  /* 0x0000003a441c723c */ /* 0x000fe2000000181c */
[----:B------:R-:W1:Y:S07]  /*b2b0*/  LDSM.16.MT88.4 R56, [R119+0xd800] ;  /* 0x00d800007738783b */ /* 0x000e6e0000004200 */
[C---:B------:R-:W-:Y:S01]  /*b2c0*/  HMMA.16816.F32 R36, R76.reuse, R74, R36 ;  /* 0x0000004a4c24723c */ /* 0x040fe20000001824 */
[----:B------:R-:W2:Y:S07]  /*b2d0*/  LDSM.16.MT88.4 R72, [R181+0x9800] ;  /* 0x00980000b548783b */ /* 0x000eae0000004200 */
[C---:B---3--:R-:W-:Y:S08]  /*b2e0*/  HMMA.16816.F32 R64, R76.reuse, R48, R64 ;  /* 0x000000304c40723c */ /* 0x048ff00000001840 */
        /* <DEDUP_REMOVED lines=26> */
[----:B------:R-:W1:Y:S07]  /*b490*/  LDSM.16.MT88.4 R72, [R119+0x9c00] ;  /* 0x009c00007748783b */ /* 0x000e6e0000004200 */
[C---:B------:R-:W-:Y:S01]  /*b4a0*/  HMMA.16816.F32 R36, R68.reuse, R82, R36 ;  /* 0x000000524424723c */ /* 0x040fe20000001824 */
[----:B------:R-:W2:Y:S07]  /*b4b0*/  LDSM.16.MT88.4 R80, [R119+0xbc00] ;  /* 0x00bc00007750783b */ /* 0x000eae0000004200 */
[C---:B------:R-:W-:Y:S08]  /*b4c0*/  HMMA.16816.F32 R40, R68.reuse, R48, R40 ;  /* 0x000000304428723c */ /* 0x040ff00000001828 */
[----:B------:R-:W-:Y:S01]  /*b4d0*/  HMMA.16816.F32 R44, R68, R50, R44 ;  /* 0x00000032442c723c */ /* 0x000fe2000000182c */
[----:B------:R-:W3:Y:S04]  /*b4e0*/  LDSM.16.MT88.4 R48, [R181+0xdc00] ;  /* 0x00dc0000b530783b */ /* 0x000ee80000004200 */
[----:B------:R-:W-:Y:S03]  /*b4f0*/  LDSM.16.MT88.4 R68, [R181+0xc000] ;  /* 0x00c00000b544783b */ /* 0x000fe60000004200 */
[C---:B----4-:R-:W-:Y:S08]  /*b500*/  HMMA.16816.F32 R24, R56.reuse, R60, R24 ;  /* 0x0000003c3818723c */ /* 0x050ff00000001818 */
[C---:B------:R-:W-:Y:S01]  /*b510*/  HMMA.16816.F32 R28, R56.reuse, R62, R28 ;  /* 0x0000003e381c723c */ /* 0x040fe2000000181c */
[----:B------:R-:W4:Y:S01]  /*b520*/  LDSM.16.MT88.4 R60, [R119+0xdc00] ;  /* 0x00dc0000773c783b */ /* 0x000f220000004200 */
[-CC-:B------:R-:W-:Y:S01]  /*b530*/  FFMA.FTZ R176, R222, R54.reuse, -R129.reuse ;  /* 0x00000036deb07223 */ /* 0x180fe20000010881 */
[----:B------:R-:W-:Y:S01]  /*b540*/  FFMA.FTZ R172, R220, R54, -R129 ;  /* 0x00000036dcac7223 */ /* 0x000fe20000010881 */
[----:B------:R-:W-:Y:S04]  /*b550*/  MUFU.EX2 R174, R174 ;  /* 0x000000ae00ae7308 */ /* 0x000fe80000000800 */
[----:B------:R-:W5:Y:S04]  /*b560*/  MUFU.EX2 R145, R145 ;  /* 0x0000009100917308 */ /* 0x000f680000000800 */
[----:B------:R-:W-:Y:S04]  /*b570*/  MUFU.EX2 R147, R147 ;  /* 0x0000009300937308 */ /* 0x000fe80000000800 */
[----:B------:R-:W5:Y:S04]  /*b580*/  MUFU.EX2 R170, R170 ;  /* 0x000000aa00aa7308 */ /* 0x000f680000000800 */
[----:B------:R-:W-:Y:S04]  /*b590*/  MUFU.EX2 R176, R176 ;  /* 0x000000b000b07308 */ /* 0x000fe80000000800 */
[----:B------:R-:W5:Y:S04]  /*b5a0*/  MUFU.EX2 R149, R149 ;  /* 0x0000009500957308 */ /* 0x000f680000000800 */
        /* <DEDUP_REMOVED lines=14> */
[C---:B----4-:R-:W-:Y:S08]  /*b690*/  HMMA.16816.F32 R64, R56.reuse, R60, R64 ;  /* 0x0000003c3840723c */ /* 0x050ff00000001840 */
[----:B------:R-:W-:Y:S01]  /*b6a0*/  HMMA.16816.F32 R4, R56, R62, R4 ;  /* 0x0000003e3804723c */ /* 0x000fe20000001804 */
[----:B-----5:R-:W-:Y:S01]  /*b6b0*/  F2FP.F16.F32.PACK_AB R56, R145, R174 ;  /* 0x000000ae9138723e */ /* 0x020fe200000000ff */
[----:B------:R-:W4:Y:S01]  /*b6c0*/  LDSM.16.MT88.4 R60, [R119+0xe000] ;  /* 0x00e00000773c783b */ /* 0x000f220000004200 */
[----:B------:R-:W-:-:S02]  /*b6d0*/  F2FP.F16.F32.PACK_AB R58, R170, R147 ;  /* 0x00000093aa3a723e */ /* 0x000fc400000000ff */
[----:B------:R-:W-:Y:S02]  /*b6e0*/  F2FP.F16.F32.PACK_AB R57, R149, R176 ;  /* 0x000000b09539723e */ /* 0x000fe400000000ff */
[----:B------:R-:W-:-:S07]  /*b6f0*/  F2FP.F16.F32.PACK_AB R59, R172, R151 ;  /* 0x00000097ac3b723e */ /* 0x000fce00000000ff */
[C---:B------:R-:W-:Y:S08]  /*b700*/  HMMA.16816.F32 R24, R56.reuse, R68, R24 ;  /* 0x000000443818723c */ /* 0x040ff00000001818 */
[C---:B------:R-:W-:Y:S01]  /*b710*/  HMMA.16816.F32 R28, R56.reuse, R70, R28 ;  /* 0x00000046381c723c */ /* 0x040fe2000000181c */
[----:B------:R-:W5:Y:S01]  /*b720*/  LDSM.16.MT88.4 R68, [R181+0xc400] ;  /* 0x00c40000b544783b */ /* 0x000f620000004200 */
[-C--:B------:R-:W-:Y:S01]  /*b730*/  FFMA.FTZ R100, R160, R54.reuse, -R133 ;  /* 0x00000036a0647223 */ /* 0x080fe20000010885 */
[----:B------:R-:W-:Y:S04]  /*b740*/  MUFU.EX2 R153, R153 ;  /* 0x0000009900997308 */ /* 0x000fe80000000800 */
[----:B------:R-:W4:Y:S04]  /*b750*/  MUFU.EX2 R160, R164 ;  /* 0x000000a400a07308 */ /* 0x000f280000000800 */
[----:B------:R-:W-:Y:S04]  /*b760*/  MUFU.EX2 R156, R100 ;  /* 0x00000064009c7308 */ /* 0x000fe80000000800 */
[----:B------:R-:W4:Y:S04]  /*b770*/  MUFU.EX2 R155, R155 ;  /* 0x0000009b009b7308 */ /* 0x000f280000000800 */
[----:B------:R-:W-:Y:S04]  /*b780*/  MUFU.EX2 R159, R159 ;  /* 0x0000009f009f7308 */ /* 0x000fe80000000800 */
[----:B------:R-:W5:Y:S04]  /*b790*/  MUFU.EX2 R154, R166 ;  /* 0x000000a6009a7308 */ /* 0x000f680000000800 */
[----:B------:R-:W-:Y:S04]  /*b7a0*/  MUFU.EX2 R157, R157 ;  /* 0x0000009d009d7308 */ /* 0x000fe80000000800 */
[----:B------:R-:W5:Y:S01]  /*b7b0*/  MUFU.EX2 R158, R158 ;  /* 0x0000009e009e7308 */ /* 0x000f620000000800 */
[----:B------:R-:W-:Y:S01]  /*b7c0*/  HMMA.16816.F32 R8, R56, R76, R8 ;  /* 0x0000004c3808723c */ /* 0x000fe20000001808 */
[----:B------:R-:W-:-:S02]  /*b7d0*/  FFMA.FTZ R144, R146, R54, -R129 ;  /* 0x0000003692907223 */ /* 0x000fc40000010881 */
[----:B------:R-:W-:Y:S04]  /*b7e0*/  MUFU.EX2 R148, R148 ;  /* 0x0000009400947308 */ /* 0x000fe80000000800 */
[----:B------:R-:W5:Y:S01]  /*b7f0*/  MUFU.EX2 R161, R161 ;  /* 0x000000a100a17308 */ /* 0x000f620000000800 */
        /* <DEDUP_REMOVED lines=13> */
[----:B------:R-:W-:Y:S01]  /*b8d0*/  F2FP.F16.F32.PACK_AB R56, R160, R153 ;  /* 0x00000099a038723e */ /* 0x000fe200000000ff */
[----:B------:R-:W4:Y:S01]  /*b8e0*/  LDSM.16.MT88.4 R60, [R119+0xe400] ;  /* 0x00e40000773c783b */ /* 0x000f220000004200 */
[----:B------:R-:W-:-:S02]  /*b8f0*/  F2FP.F16.F32.PACK_AB R58, R155, R156 ;  /* 0x0000009c9b3a723e */ /* 0x000fc400000000ff */
[----:B-----5:R-:W-:Y:S01]  /*b900*/  F2FP.F16.F32.PACK_AB R57, R154, R159 ;  /* 0x0000009f9a39723e */ /* 0x020fe200000000ff */
[----:B------:R-:W-:Y:S01]  /*b910*/  MUFU.EX2 R163, R163 ;  /* 0x000000a300a37308 */ /* 0x000fe20000000800 */
[----:B------:R-:W-:-:S03]  /*b920*/  F2FP.F16.F32.PACK_AB R59, R158, R157 ;  /* 0x0000009d9e3b723e */ /* 0x000fc600000000ff */
[----:B------:R-:W5:Y:S04]  /*b930*/  MUFU.EX2 R140, R140 ;  /* 0x0000008c008c7308 */ /* 0x000f680000000800 */
[----:B------:R-:W-:Y:S01]  /*b940*/  MUFU.EX2 R165, R165 ;  /* 0x000000a500a57308 */ /* 0x000fe20000000800 */
[C---:B------:R-:W-:Y:S03]  /*b950*/  HMMA.16816.F32 R24, R56.reuse, R68, R24 ;  /* 0x000000443818723c */ /* 0x040fe60000001818 */
[----:B------:R-:W-:Y:S04]  /*b960*/  MUFU.EX2 R138, R138 ;  /* 0x0000008a008a7308 */ /* 0x000fe80000000800 */
[----:B------:R-:W-:Y:S01]  /*b970*/  MUFU.EX2 R167, R167 ;  /* 0x000000a700a77308 */ /* 0x000fe20000000800 */
[C---:B------:R-:W-:Y:S01]  /*b980*/  HMMA.16816.F32 R28, R56.reuse, R70, R28 ;  /* 0x00000046381c723c */ /* 0x040fe2000000181c */
[----:B------:R-:W5:Y:S02]  /*b990*/  LDSM.16.MT88.4 R68, [R181+0xc800] ;  /* 0x00c80000b544783b */ /* 0x000f640000004200 */
[----:B------:R-:W5:Y:S01]  /*b9a0*/  MUFU.EX2 R144, R144 ;  /* 0x0000009000907308 */ /* 0x000f620000000800 */
[----:B------:R-:W-:Y:S01]  /*b9b0*/  FADD.FTZ R127, R120, R127 ;  /* 0x0000007f787f7221 */ /* 0x000fe20000010000 */
[-C--:B------:R-:W-:Y:S01]  /*b9c0*/  FFMA.FTZ R118, R118, R54.reuse, -R133 ;  /* 0x0000003676767223 */ /* 0x080fe20000010885 */
[-CC-:B------:R-:W-:Y:S01]  /*b9d0*/  FFMA.FTZ R134, R134, R54.reuse, -R129.reuse ;  /* 0x0000003686867223 */ /* 0x180fe20000010881 */
[-CC-:B------:R-:W-:Y:S01]  /*b9e0*/  FFMA.FTZ R130, R130, R54.reuse, -R129.reuse ;  /* 0x0000003682827223 */ /* 0x180fe20000010881 */
[C---:B------:R-:W-:Y:S01]  /*b9f0*/  HMMA.16816.F32 R8, R56.reuse, R76, R8 ;  /* 0x0000004c3808723c */ /* 0x040fe20000001808 */
[----:B------:R-:W-:Y:S01]  /*ba00*/  FFMA.FTZ R128, R128, R54, -R129 ;  /* 0x0000003680807223 */ /* 0x000fe20000010881 */
[----:B------:R-:W-:Y:S06]  /*ba10*/  LDSM.16.MT88.4 R100, [R119+0xac00] ;  /* 0x00ac00007764783b */ /* 0x000fec0000004200 */
[C---:B------:R-:W-:Y:S08]  /*ba20*/  HMMA.16816.F32 R12, R56.reuse, R78, R12 ;  /* 0x0000004e380c723c */ /* 0x040ff0000000180c */
[C---:B-1----:R-:W-:Y:S08]  /*ba30*/  HMMA.16816.F32 R16, R56.reuse, R72, R16 ;  /* 0x000000483810723c */ /* 0x042ff00000001810 */
[C---:B------:R-:W-:Y:S08]  /*ba40*/  HMMA.16816.F32 R20, R56.reuse, R74, R20 ;  /* 0x0000004a3814723c */ /* 0x040ff00000001814 */
[C---:B--2---:R-:W-:Y:S08]  /*ba50*/  HMMA.16816.F32 R32, R56.reuse, R80, R32 ;  /* 0x000000503820723c */ /* 0x044ff00000001820 */
[C---:B------:R-:W-:Y:S08]  /*ba60*/  HMMA.16816.F32 R36, R56.reuse, R82, R36 ;  /* 0x000000523824723c */ /* 0x040ff00000001824 */
[C---:B---3--:R-:W-:Y:S08]  /*ba70*/  HMMA.16816.F32 R40, R56.reuse, R48, R40 ;  /* 0x000000303828723c */ /* 0x048ff00000001828 */
[C---:B------:R-:W-:Y:S08]  /*ba80*/  HMMA.16816.F32 R44, R56.reuse, R50, R44 ;  /* 0x00000032382c723c */ /* 0x040ff0000000182c */
[C---:B----4-:R-:W-:Y:S08]  /*ba90*/  HMMA.16816.F32 R64, R56.reuse, R60, R64 ;  /* 0x0000003c3840723c */ /* 0x050ff00000001840 */
[----:B------:R-:W-:Y:S01]  /*baa0*/  HMMA.16816.F32 R4, R56, R62, R4 ;  /* 0x0000003e3804723c */ /* 0x000fe20000001804 */
[----:B------:R-:W-:Y:S01]  /*bab0*/  F2FP.F16.F32.PACK_AB R56, R161, R148 ;  /* 0x00000094a138723e */ /* 0x000fe200000000ff */
[----:B------:R-:W-:Y:S01]  /*bac0*/  FADD.FTZ R52, R52, R127 ;  /* 0x0000007f34347221 */ /* 0x000fe20000010000 */
[----:B-----5:R-:W-:Y:S01]  /*bad0*/  F2FP.F16.F32.PACK_AB R58, R140, R163 ;  /* 0x000000a38c3a723e */ /* 0x020fe200000000ff */
[----:B------:R-:W1:Y:S01]  /*bae0*/  LDSM.16.MT88.4 R76, [R181+0xa800] ;  /* 0x00a80000b54c783b */ /* 0x000e620000004200 */
[----:B------:R-:W-:-:S02]  /*baf0*/  F2FP.F16.F32.PACK_AB R57, R165, R144 ;  /* 0x00000090a539723e */ /* 0x000fc400000000ff */
[----:B------:R-:W-:Y:S01]  /*bb00*/  F2FP.F16.F32.PACK_AB R59, R167, R138 ;  /* 0x0000008aa73b723e */ /* 0x000fe200000000ff */
[----:B------:R-:W2:Y:S01]  /*bb10*/  LDSM.16.MT88.4 R48, [R181+0xe800] ;  /* 0x00e80000b530783b */ /* 0x000ea20000004200 */
[----:B------:R-:W-:Y:S03]  /*bb20*/  MUFU.EX2 R118, R118 ;  /* 0x0000007600767308 */ /* 0x000fe60000000800 */
[----:B------:R-:W3:Y:S02]  /*bb30*/  LDSM.16.MT88.4 R72, [R119+0xa800] ;  /* 0x00a800007748783b */ /* 0x000ee40000004200 */
[----:B------:R-:W-:Y:S01]  /*bb40*/  HMMA.16816.F32 R24, R56, R68, R24 ;  /* 0x000000443818723c */ /* 0x000fe20000001818 */
[----:B------:R-:W-:Y:S01]  /*bb50*/  FFMA.FTZ R69, R217, R136, R126 ;  /* 0x00000088d9457223 */ /* 0x000fe2000001007e */
[----:B------:R-:W-:Y:S01]  /*bb60*/  MUFU.EX2 R0, R134 ;  /* 0x0000008600007308 */ /* 0x000fe20000000800 */
[----:B------:R-:W4:Y:S02]  /*bb70*/  LDSM.16.MT88.4 R80, [R119+0xc800] ;  /* 0x00c800007750783b */ /* 0x000f240000004200 */
[----:B------:R-:W-:-:S02]  /*bb80*/  FADD.FTZ R124, R124, R69 ;  /* 0x000000457c7c7221 */ /* 0x000fc40000010000 */
        /* <DEDUP_REMOVED lines=24> */
[-C--:B------:R-:W-:Y:S01]  /*bd10*/  FFMA.FTZ R133, R121, R54.reuse, -R133 ;  /* 0x0000003679857223 */ /* 0x080fe20000010885 */
[----:B------:R-:W-:Y:S01]  /*bd20*/  FFMA.FTZ R121, R132, R54, -R129 ;  /* 0x0000003684797223 */ /* 0x000fe20000010881 */
[----:B------:R-:W-:Y:S01]  /*bd30*/  FADD.FTZ R228, R143, R228 ;  /* 0x000000e48fe47221 */ /* 0x000fe20000010000 */
[----:B------:R-:W-:Y:S01]  /*bd40*/  FADD.FTZ R139, R139, R224 ;  /* 0x000000e08b8b7221 */ /* 0x000fe20000010000 */
[----:B------:R-:W-:Y:S02]  /*bd50*/  MUFU.EX2 R117, R68 ;  /* 0x0000004400757308 */ /* 0x000fe40000000800 */
[----:B------:R-:W-:Y:S01]  /*bd60*/  FADD.FTZ R141, R141, R228 ;  /* 0x000000e48d8d7221 */ /* 0x000fe20000010000 */
[----:B------:R-:W-:Y:S01]  /*bd70*/  FADD.FTZ R216, R216, R139 ;  /* 0x0000008bd8d87221 */ /* 0x000fe20000010000 */
[----:B------:R-:W2:Y:S01]  /*bd80*/  MUFU.EX2 R116, R116 ;  /* 0x0000007400747308 */ /* 0x000ea20000000800 */
[----:B-1----:R-:W-:Y:S03]  /*bd90*/  HMMA.16816.F32 R8, R56, R76, R8 ;  /* 0x0000004c3808723c */ /* 0x002fe60000001808 */
[----:B------:R-:W1:Y:S01]  /*bda0*/  MUFU.EX2 R217, R133 ;  /* 0x0000008500d97308 */ /* 0x000e620000000800 */
[----:B------:R-:W-:-:S03]  /*bdb0*/  FADD.FTZ R137, R137, R216 ;  /* 0x000000d889897221 */ /* 0x000fc60000010000 */
[----:B------:R-:W3:Y:S01]  /*bdc0*/  MUFU.EX2 R121, R121 ;  /* 0x0000007900797308 */ /* 0x000ee20000000800 */
[----:B------:R-:W-:Y:S03]  /*bdd0*/  HMMA.16816.F32 R12, R56, R78, R12 ;  /* 0x0000004e380c723c */ /* 0x000fe6000000180c */
[----:B------:R-:W-:Y:S01]  /*bde0*/  MUFU.EX2 R54, R130 ;  /* 0x0000008200367308 */ /* 0x000fe20000000800 */
[----:B------:R-:W-:-:S03]  /*bdf0*/  FADD.FTZ R141, R226, R141 ;  /* 0x0000008de28d7221 */ /* 0x000fc60000010000 */
[----:B------:R-:W4:Y:S01]  /*be00*/  MUFU.EX2 R127, R128 ;  /* 0x00000080007f7308 */ /* 0x000f220000000800 */
[----:B------:R-:W-:Y:S01]  /*be10*/  FADD.FTZ R174, R174, R137 ;  /* 0x00000089aeae7221 */ /* 0x000fe20000010000 */
[----:B------:R-:W-:Y:S01]  /*be20*/  FADD.FTZ R176, R176, R141 ;  /* 0x0000008db0b07221 */ /* 0x000fe20000010000 */
[----:B------:R-:W-:Y:S01]  /*be30*/  HMMA.16816.F32 R28, R56, R70, R28 ;  /* 0x00000046381c723c */ /* 0x000fe2000000181c */
[----:B--2---:R-:W-:Y:S01]  /*be40*/  F2FP.F16.F32.PACK_AB R68, R116, R117 ;  /* 0x000000757444723e */ /* 0x004fe200000000ff */
[----:B------:R-:W-:Y:S01]  /*be50*/  FADD.FTZ R174, R145, R174 ;  /* 0x000000ae91ae7221 */ /* 0x000fe20000010000 */
[----:B------:R-:W-:Y:S01]  /*be60*/  FADD.FTZ R176, R149, R176 ;  /* 0x000000b095b07221 */ /* 0x000fe20000010000 */
[----:B-1----:R-:W-:Y:S01]  /*be70*/  F2FP.F16.F32.PACK_AB R70, R217, R118 ;  /* 0x00000076d946723e */ /* 0x002fe200000000ff */
[----:B------:R-:W1:Y:S01]  /*be80*/  LDSM.16.MT88.4 R76, [R181+0xec00] ;  /* 0x00ec0000b54c783b */ /* 0x000e620000004200 */
[----:B---3--:R-:W-:Y:S01]  /*be90*/  F2FP.F16.F32.PACK_AB R69, R121, R0 ;  /* 0x000000007945723e */ /* 0x008fe200000000ff */
[----:B------:R-:W-:Y:S01]  /*bea0*/  FADD.FTZ R147, R147, R174 ;  /* 0x000000ae93937221 */ /* 0x000fe20000010000 */
[----:B------:R-:W-:Y:S01]  /*beb0*/  FADD.FTZ R151, R151, R176 ;  /* 0x000000b097977221 */ /* 0x000fe20000010000 */
[----:B----4-:R-:W-:-:S02]  /*bec0*/  F2FP.F16.F32.PACK_AB R71, R127, R54 ;  /* 0x000000367f47723e */ /* 0x010fc400000000ff */
[----:B------:R-:W-:Y:S01]  /*bed0*/  FADD.FTZ R170, R170, R147 ;  /* 0x00000093aaaa7221 */ /* 0x000fe20000010000 */
[----:B------:R-:W-:Y:S01]  /*bee0*/  FADD.FTZ R172, R172, R151 ;  /* 0x00000097acac7221 */ /* 0x000fe20000010000 */
[----:B------:R-:W-:Y:S02]  /*bef0*/  HMMA.16816.F32 R40, R56, R48, R40 ;  /* 0x000000303828723c */ /* 0x000fe40000001828 */
[----:B------:R-:W-:Y:S01]  /*bf00*/  FADD.FTZ R153, R153, R170 ;  /* 0x000000aa99997221 */ /* 0x000fe20000010000 */
[----:B------:R-:W-:-:S05]  /*bf10*/  FADD.FTZ R159, R159, R172 ;  /* 0x000000ac9f9f7221 */ /* 0x000fca0000010000 */
[----:B------:R-:W-:Y:S01]  /*bf20*/  HMMA.16816.F32 R112, R68, R108, R8 ;  /* 0x0000006c4470723c */ /* 0x000fe20000001808 */
[----:B------:R-:W-:Y:S01]  /*bf30*/  LDSM.16.MT88.4 R8, [R119+0xcc00] ;  /* 0x00cc00007708783b */ /* 0x000fe20000004200 */
[----:B------:R-:W-:Y:S01]  /*bf40*/  FADD.FTZ R153, R160, R153 ;  /* 0x00000099a0997221 */ /* 0x000fe20000010000 */
[----:B------:R-:W-:-:S05]  /*bf50*/  FADD.FTZ R154, R154, R159 ;  /* 0x0000009f9a9a7221 */ /* 0x000fca0000010000 */
[----:B------:R-:W-:Y:S01]  /*bf60*/  HMMA.16816.F32 R44, R56, R50, R44 ;  /* 0x00000032382c723c */ /* 0x000fe2000000182c */
[----:B------:R-:W2:Y:S07]  /*bf70*/  LDSM.16.MT88.4 R48, [R181+0xcc00] ;  /* 0x00cc0000b530783b */ /* 0x000eae0000004200 */
[----:B------:R-:W-:Y:S01]  /*bf80*/  HMMA.16816.F32 R108, R68, R110, R12 ;  /* 0x0000006e446c723c */ /* 0x000fe2000000180c */
[----:B------:R-:W3:Y:S01]  /*bf90*/  LDSM.16.MT88.4 R12, [R119+0xec00] ;  /* 0x00ec0000770c783b */ /* 0x000ee20000004200 */
        /* <DEDUP_REMOVED lines=12> */
[C---:B------:R-:W-:Y:S08]  /*c060*/  HMMA.16816.F32 R32, R56.reuse, R80, R32 ;  /* 0x000000503820723c */ /* 0x040ff00000001820 */
        /* <DEDUP_REMOVED lines=21> */
[C---:B--2---:R-:W-:Y:S08]  /*c1c0*/  HMMA.16816.F32 R96, R68.reuse, R48, R24 ;  /* 0x000000304460723c */ /* 0x044ff00000001818 */
[C---:B------:R-:W-:Y:S08]  /*c1d0*/  HMMA.16816.F32 R92, R68.reuse, R50, R28 ;  /* 0x00000032445c723c */ /* 0x040ff0000000181c */
[C---:B------:R-:W-:Y:S08]  /*c1e0*/  HMMA.16816.F32 R88, R68.reuse, R8, R32 ;  /* 0x000000084458723c */ /* 0x040ff00000001820 */
[C---:B------:R-:W-:Y:S08]  /*c1f0*/  HMMA.16816.F32 R84, R68.reuse, R10, R36 ;  /* 0x0000000a4454723c */ /* 0x040ff00000001824 */
[C---:B------:R-:W-:Y:S08]  /*c200*/  HMMA.16816.F32 R76, R68.reuse, R78, R44 ;  /* 0x0000004e444c723c */ /* 0x040ff0000000182c */
[C---:B---3--:R-:W-:Y:S08]  /*c210*/  HMMA.16816.F32 R72, R68.reuse, R12, R64 ;  /* 0x0000000c4448723c */ /* 0x048ff00000001840 */
[----:B------:R-:W-:Y:S01]  /*c220*/  HMMA.16816.F32 R68, R68, R14, R4 ;  /* 0x0000000e4444723c */ /* 0x000fe20000001804 */
[----:B------:R-:W-:-:S04]  /*c230*/  NOP ;  /* 0x0000000000007918 */ /* 0x000fc80000000000 */
[----:B------:R-:W-:-:S15]  /*c240*/  @P2 BRA `(.L_x_2349) ;  /* 0x0000000000042947 */ /* 0x000fde0003800000 */
.L_x_2340:
[----:B------:R-:W-:-:S07]  /*c250*/  IADD3 R53, PT, PT, R55, -0x1, RZ ;  /* 0xffffffff37357810 */ /* 0x000fce0007ffe0ff */
.L_x_2349:
[----:B------:R-:W-:Y:S05]  /*c260*/  BSYNC B2 ;  /* 0x0000000000027941 */ /* 0x000fea0003800000 */
.L_x_2339:
[----:B------:R-:W-:-:S13]  /*c270*/  ISETP.GE.AND P0, PT, R53, R190, PT ;  /* 0x000000be3500720c */ /* 0x000fda0003f06270 */
[----:B------:R-:W-:Y:S05]  /*c280*/  @!P0 BRA `(.L_x_2350) ;  /* 0x0000004c003c8947 */ /* 0x000fea0003800000 */
[----:B------:R-:W-:Y:S01]  /*c290*/  IMAD.SHL.U32 R5, R197, 0x2, RZ ;  /* 0x00000002c5057824 */ /* 0x000fe200078e00ff */
[----:B------:R-:W-:Y:S01]  /*c2a0*/  ISETP.NE.U32.AND P2, PT, R212, RZ, PT ;  /* 0x000000ffd400720c */ /* 0x000fe20003f45070 */
[----:B------:R-:W-:Y:S01]  /*c2b0*/  IMAD.SHL.U32 R214, R53, 0x80, RZ ;  /* 0x0000008035d67824 */ /* 0x000fe200078e00ff */
[----:B------:R-:W-:Y:S01]  /*c2c0*/  MOV R116, R52 ;  /* 0x0000003400747202 */ /* 0x000fe20000000f00 */
[----:B------:R-:W-:Y:S01]  /*c2d0*/  IMAD.MOV.U32 R118, RZ, RZ, R0 ;  /* 0x000000ffff767224 */ /* 0x000fe200078e0000 */
[----:B------:R-:W-:Y:S01]  /*c2e0*/  LOP3.LUT R5, R5, 0x6, RZ, 0xc0, !PT ;  /* 0x0000000605057812 */ /* 0x000fe200078ec0ff */
[----:B------:R-:W-:Y:S01]  /*c2f0*/  VIADD R215, R53, 0x1 ;  /* 0x0000000135d77836 */ /* 0x000fe20000000000 */
[----:B------:R-:W-:Y:S02]  /*c300*/  ISETP.NE.AND.EX P2, PT, R213, RZ, PT, P2 ;  /* 0x000000ffd500720c */ /* 0x000fe40003f45320 */
[C---:B------:R-:W-:Y:S02]  /*c310*/  LOP3.LUT R216, R214.reuse, 0x40, R5, 0xfe, !PT ;  /* 0x00000040d6d87812 */ /* 0x040fe400078efe05 */
[----:B------:R-:W-:-:S09]  /*c320*/  IADD3 R214, PT, PT, R214, 0x80, RZ ;  /* 0x00000080d6d67810 */ /* 0x000fd20007ffe0ff */
.L_x_2357:
        /* <DEDUP_REMOVED lines=80> */
.L_x_2352:
[----:B------:R-:W-:Y:S05]  /*c830*/  BSYNC.RECONVERGENT B0 ;  /* 0x0000000000007941 */ /* 0x000fea0003800200 */
.L_x_2351:
        /* <DEDUP_REMOVED lines=77> */
[----:B------:R-:W5:Y:S04]  /*cd10*/  LDSM.16.M88.4 R140, [R183+0x4000] ;  /* 0x00400000b78c783b */ /* 0x000f680000000200 */
[----:B------:R-:W5:Y:S04]  /*cd20*/  LDSM.16.M88.4 R144, [R183+0x4400] ;  /* 0x00440000b790783b */ /* 0x000f680000000200 */
        /* <DEDUP_REMOVED lines=20> */
[C---:B------:R-:W-:Y:S08]  /*ce70*/  HMMA.16816.F32 R36, R120.reuse, R140, RZ ;  /* 0x0000008c7824723c */ /* 0x040ff000000018ff */
[C---:B------:R-:W-:Y:S01]  /*ce80*/  HMMA.16816.F32 R40, R120.reuse, R142, RZ ;  /* 0x0000008e7828723c */ /* 0x040fe200000018ff */
[----:B------:R-:W5:Y:S07]  /*ce90*/  LDSM.16.M88.4 R140, [R180+0x3c00] ;  /* 0x003c0000b48c783b */ /* 0x000f6e0000000200 */
[C---:B------:R-:W-:Y:S08]  /*cea0*/  HMMA.16816.F32 R44, R120.reuse, R144, RZ ;  /* 0x00000090782c723c */ /* 0x040ff000000018ff */
[C---:B------:R-:W-:Y:S01]  /*ceb0*/  HMMA.16816.F32 R48, R120.reuse, R146, RZ ;  /* 0x000000927830723c */ /* 0x040fe200000018ff */
[----:B------:R-:W-:Y:S07]  /*cec0*/  LDSM.16.M88.4 R144, [R184+0x1000] ;  /* 0x00100000b890783b */ /* 0x000fee0000000200 */
[C---:B-1----:R-:W-:Y:S08]  /*ced0*/  HMMA.16816.F32 R52, R120.reuse, R124, RZ ;  /* 0x0000007c7834723c */ /* 0x042ff000000018ff */
[C---:B------:R-:W-:Y:S01]  /*cee0*/  HMMA.16816.F32 R56, R120.reuse, R126, RZ ;  /* 0x0000007e7838723c */ /* 0x040fe200000018ff */
[----:B------:R-:W1:Y:S07]  /*cef0*/  LDSM.16.M88.4 R124, [R180+0x4000] ;  /* 0x00400000b47c783b */ /* 0x000e6e0000000200 */
[C---:B--2---:R-:W-:Y:S08]  /*cf00*/  HMMA.16816.F32 R60, R120.reuse, R128, RZ ;  /* 0x00000080783c723c */ /* 0x044ff000000018ff */
[----:B------:R-:W-:Y:S01]  /*cf10*/  HMMA.16816.F32 R64, R120, R130, RZ ;  /* 0x000000827840723c */ /* 0x000fe200000018ff */
[----:B------:R-:W2:Y:S04]  /*cf20*/  LDSM.16.M88.4 R120, [R180+0x4400] ;  /* 0x00440000b478783b */ /* 0x000ea80000000200 */
[----:B------:R-:W2:Y:S03]  /*cf30*/  LDSM.16.M88.4 R128, [R180+0x4800] ;  /* 0x00480000b480783b */ /* 0x000ea60000000200 */
        /* <DEDUP_REMOVED lines=9> */
[C---:B-----5:R-:W-:Y:S08]  /*cfd0*/  HMMA.16816.F32 R28, R148.reuse, R140, R28 ;  /* 0x0000008c941c723c */ /* 0x060ff0000000181c */
        /* <DEDUP_REMOVED lines=37> */
[----:B------:R-:W-:Y:S01]  /*d230*/  HMMA.16816.F32 R64, R144, R130, R64 ;  /* 0x000000829040723c */ /* 0x000fe20000001840 */
[----:B------:R-:W2:Y:S04]  /*d240*/  LDSM.16.M88.4 R128, [R183+0x7800] ;  /* 0x00780000b780783b */ /* 0x000ea80000000200 */
[----:B------:R-:W-:Y:S03]  /*d250*/  LDSM.16.M88.4 R144, [R183+0x8c00] ;  /* 0x008c0000b790783b */ /* 0x000fe60000000200 */
        /* <DEDUP_REMOVED lines=21> */
[C---:B-1----:R-:W-:Y:S08]  /*d3b0*/  HMMA.16816.F32 R60, R132.reuse, R124, R60 ;  /* 0x0000007c843c723c */ /* 0x042ff0000000183c */
[----:B------:R-:W-:Y:S01]  /*d3c0*/  HMMA.16816.F32 R64, R132, R126, R64 ;  /* 0x0000007e8440723c */ /* 0x000fe20000001840 */
[----:B------:R-:W1:Y:S04]  /*d3d0*/  LDSM.16.M88.4 R124, [R183+0x7c00] ;  /* 0x007c0000b77c783b */ /* 0x000e680000000200 */
[----:B------:R-:W3:Y:S03]  /*d3e0*/  LDSM.16.M88.4 R132, [R183+0x8000] ;  /* 0x00800000b784783b */ /* 0x000ee60000000200 */
[C---:B------:R-:W-:Y:S08]  /*d3f0*/  HMMA.16816.F32 R4, R168.reuse, R172, R4 ;  /* 0x000000aca804723c */ /* 0x040ff00000001804 */
[C---:B------:R-:W-:Y:S01]  /*d400*/  HMMA.16816.F32 R8, R168.reuse, R174, R8 ;  /* 0x000000aea808723c */ /* 0x040fe20000001808 */
[----:B------:R-:W-:Y:S07]  /*d410*/  LDSM.16.M88.4 R172, [R180+0x8400] ;  /* 0x00840000b4ac783b */ /* 0x000fee0000000200 */
[C---:B--2---:R-:W-:Y:S08]  /*d420*/  HMMA.16816.F32 R12, R168.reuse, R120, R12 ;  /* 0x00000078a80c723c */ /* 0x044ff0000000180c */
[C---:B------:R-:W-:Y:S01]  /*d430*/  HMMA.16816.F32 R16, R168.reuse, R122, R16 ;  /* 0x0000007aa810723c */ /* 0x040fe20000001810 */
[----:B------:R-:W2:Y:S07]  /*d440*/  LDSM.16.M88.4 R120, [R180+0x7400] ;  /* 0x00740000b478783b */ /* 0x000eae0000000200 */
[C---:B------:R-:W-:Y:S08]  /*d450*/  HMMA.16816.F32 R20, R168.reuse, R128, R20 ;  /* 0x00000080a814723c */ /* 0x040ff00000001814 */
[C---:B------:R-:W-:Y:S01]  /*d460*/  HMMA.16816.F32 R24, R168.reuse, R130, R24 ;  /* 0x00000082a818723c */ /* 0x040fe20000001818 */
[----:B------:R-:W4:Y:S01]  /*d470*/  LDSM.16.M88.4 R128, [R180+0x8c00] ;  /* 0x008c0000b480783b */ /* 0x000f220000000200 */
[----:B------:R-:W-:Y:S04]  /*d480*/  DEPBAR.LE SB0, 0x0 ;  /* 0x000080000000791a */ /* 0x000fe80000000000 */
[----:B------:R-:W-:Y:S02]  /*d490*/  BAR.SYNC.DEFER_BLOCKING 0x0 ;  /* 0x0000000000007b1d */ /* 0x000fe40000010000 */
[C---:B-1----:R-:W-:Y:S08]  /*d4a0*/  HMMA.16816.F32 R28, R168.reuse, R124, R28 ;  /* 0x0000007ca81c723c */ /* 0x042ff0000000181c */
        /* <DEDUP_REMOVED lines=104> */
.L_x_2356:
[----:B------:R-:W-:Y:S05]  /*db30*/  BSYNC.RECONVERGENT B0 ;  /* 0x0000000000007941 */ /* 0x000fea0003800200 */
.L_x_2355:
        /* <DEDUP_REMOVED lines=71> */
.L_x_2354:
[----:B------:R-:W-:Y:S05]  /*dfb0*/  BSYNC.RECONVERGENT B1 ;  /* 0x0000000000017941 */ /* 0x000fea0003800200 */
.L_x_2353:
[----:B------:R-:W3:Y:S01]  /*dfc0*/  LD.E R117, desc[UR4][R2.64+0xdc] ;  /* 0x0000dc0402757980 */ /* 0x000ee2000c101900 */
[C---:B------:R-:W-:Y:S02]  /*dfd0*/  VIADD R129, R216.reuse, 0xffffffc1 ;  /* 0xffffffc1d8817836 */ /* 0x040fe40000000000 */
[C---:B------:R-:W-:Y:S02]  /*dfe0*/  VIADD R0, R216.reuse, 0xffffffc0 ;  /* 0xffffffc0d8007836 */ /* 0x040fe40000000000 */
[C---:B--2---:R-:W-:Y:S01]  /*dff0*/  VIADD R120, R216.reuse, 0xffffffc9 ;  /* 0xffffffc9d8787836 */ /* 0x044fe20000000000 */
[C---:B------:R-:W-:Y:S01]  /*e000*/  ISETP.GE.AND P3, PT, R129.reuse, R211, PT ;  /* 0x000000d38100720c */ /* 0x040fe20003f66270 */
        /* <DEDUP_REMOVED lines=10> */
[----:B------:R-:W-:Y:S01]  /*e0b0*/  VIADD R127, R216, 0xffffffe1 ;  /* 0xffffffe1d87f7836 */ /* 0x000fe20000000000 */
[----:B------:R-:W-:Y:S01]  /*e0c0*/  FSEL R121, R6, -INF , P1 ;  /* 0xff80000006797808 */ /* 0x000fe20000800000 */
[C---:B------:R-:W-:Y:S01]  /*e0d0*/  VIADD R4, R216.reuse, 0xffffffe9 ;  /* 0xffffffe9d8047836 */ /* 0x040fe20000000000 */
[----:B------:R-:W-:Y:S01]  /*e0e0*/  FSEL R7, R7, -INF , P0 ;  /* 0xff80000007077808 */ /* 0x000fe20000000000 */
[----:B------:R-:W-:Y:S01]  /*e0f0*/  VIADD R122, R216, 0xffffffe8 ;  /* 0xffffffe8d87a7836 */ /* 0x000fe20000000000 */
[-C--:B------:R-:W-:Y:S01]  /*e100*/  ISETP.GE.AND P3, PT, R120, R211.reuse, PT ;  /* 0x000000d37800720c */ /* 0x080fe20003f66270 */
[C---:B------:R-:W-:Y:S01]  /*e110*/  VIADD R126, R216.reuse, 0xfffffff1 ;  /* 0xfffffff1d87e7836 */ /* 0x040fe20000000000 */
[C---:B------:R-:W-:Y:S01]  /*e120*/  ISETP.GE.AND P4, PT, R123.reuse, R211, PT ;  /* 0x000000d37b00720c */ /* 0x040fe20003f86270 */
[C---:B------:R-:W-:Y:S01]  /*e130*/  VIADD R137, R216.reuse, 0xfffffff0 ;  /* 0xfffffff0d8897836 */ /* 0x040fe20000000000 */
[-C--:B------:R-:W-:Y:S01]  /*e140*/  ISETP.GE.AND P1, PT, R123, R209.reuse, PT ;  /* 0x000000d17b00720c */ /* 0x080fe20003f26270 */
[----:B------:R-:W-:Y:S01]  /*e150*/  VIADD R136, R216, 0x1 ;  /* 0x00000001d8887836 */ /* 0x000fe20000000000 */
[-C--:B------:R-:W-:Y:S01]  /*e160*/  ISETP.GE.AND P0, PT, R120, R209.reuse, PT ;  /* 0x000000d17800720c */ /* 0x080fe20003f06270 */
        /* <DEDUP_REMOVED lines=9> */
[C---:B------:R-:W-:Y:S01]  /*e200*/  ISETP.GE.AND P1, PT, R139.reuse, R209, PT ;  /* 0x000000d18b00720c */ /* 0x040fe20003f26270 */
[----:B------:R-:W-:Y:S01]  /*e210*/  VIADD R214, R214, 0xffffff80 ;  /* 0xffffff80d6d67836 */ /* 0x000fe20000000000 */
[-C--:B------:R-:W-:Y:S02]  /*e220*/  ISETP.GE.AND P4, PT, R139, R211.reuse, PT ;  /* 0x000000d38b00720c */ /* 0x080fe40003f86270 */
[-C--:B------:R-:W-:Y:S02]  /*e230*/  ISETP.GE.AND P3, PT, R128, R211.reuse, PT ;  /* 0x000000d38000720c */ /* 0x080fe40003f66270 */
[----:B------:R-:W-:Y:S02]  /*e240*/  FSEL R14, R14, -INF , P1 ;  /* 0xff8000000e0e7808 */ /* 0x000fe40000800000 */
[----:B------:R-:W-:Y:S01]  /*e250*/  FSEL R132, R12, -INF , P4 ;  /* 0xff8000000c847808 */ /* 0x000fe20002000000 */
[----:B------:R-:W-:Y:S01]  /*e260*/  VIADD R12, R216, 0x29 ;  /* 0x00000029d80c7836 */ /* 0x000fe20000000000 */
[----:B------:R-:W-:Y:S02]  /*e270*/  FSEL R131, R13, -INF , P3 ;  /* 0xff8000000d837808 */ /* 0x000fe40001800000 */
[C---:B------:R-:W-:Y:S02]  /*e280*/  ISETP.GE.AND P4, PT, R11.reuse, R211, PT ;  /* 0x000000d30b00720c */ /* 0x040fe40003f86270 */
[----:B------:R-:W-:Y:S02]  /*e290*/  ISETP.GE.AND P1, PT, R11, R209, PT ;  /* 0x000000d10b00720c */ /* 0x000fe40003f26270 */
[----:B------:R-:W-:Y:S02]  /*e2a0*/  ISETP.GE.AND P3, PT, R5, R211, PT ;  /* 0x000000d30500720c */ /* 0x000fe40003f66270 */
[----:B------:R-:W-:Y:S01]  /*e2b0*/  FSEL R130, R16, -INF , P4 ;  /* 0xff80000010827808 */ /* 0x000fe20002000000 */
[----:B------:R-:W-:Y:S01]  /*e2c0*/  VIADD R16, R216, 0x19 ;  /* 0x00000019d8107836 */ /* 0x000fe20000000000 */
[----:B------:R-:W-:Y:S02]  /*e2d0*/  FSEL R18, R18, -INF , P1 ;  /* 0xff80000012127808 */ /* 0x000fe40000800000 */
[----:B------:R-:W-:Y:S02]  /*e2e0*/  FSEL R251, R17, -INF , P3 ;  /* 0xff80000011fb7808 */ /* 0x000fe40001800000 */
[C---:B------:R-:W-:Y:S02]  /*e2f0*/  ISETP.GE.AND P1, PT, R138.reuse, R209, PT ;  /* 0x000000d18a00720c */ /* 0x040fe40003f26270 */
[-C--:B------:R-:W-:Y:S02]  /*e300*/  ISETP.GE.AND P4, PT, R138, R211.reuse, PT ;  /* 0x000000d38a00720c */ /* 0x080fe40003f86270 */
[----:B------:R-:W-:Y:S02]  /*e310*/  ISETP.GE.AND P3, PT, R127, R211, PT ;  /* 0x000000d37f00720c */ /* 0x000fe40003f66270 */
[----:B------:R-:W-:Y:S02]  /*e320*/  ISETP.GE.AND P0, PT, R128, R209, PT ;  /* 0x000000d18000720c */ /* 0x000fe40003f06270 */
[----:B------:R-:W-:Y:S02]  /*e330*/  FSEL R22, R22, -INF , P1 ;  /* 0xff80000016167808 */ /* 0x000fe40000800000 */
[----:B------:R-:W-:Y:S01]  /*e340*/  FSEL R245, R20, -INF , P4 ;  /* 0xff80000014f57808 */ /* 0x000fe20002000000 */
[----:B------:R-:W-:Y:S01]  /*e350*/  VIADD R20, R216, 0x9 ;  /* 0x00000009d8147836 */ /* 0x000fe20000000000 */
[----:B------:R-:W-:Y:S02]  /*e360*/  FSEL R243, R21, -INF , P3 ;  /* 0xff80000015f37808 */ /* 0x000fe40001800000 */
[----:B------:R-:W-:Y:S02]  /*e370*/  ISETP.GE.AND P3, PT, R4, R211, PT ;  /* 0x000000d30400720c */ /* 0x000fe40003f66270 */
[C---:B------:R-:W-:Y:S02]  /*e380*/  ISETP.GE.AND P1, PT, R122.reuse, R209, PT ;  /* 0x000000d17a00720c */ /* 0x040fe40003f26270 */
[----:B------:R-:W-:Y:S02]  /*e390*/  ISETP.GE.AND P4, PT, R122, R211, PT ;  /* 0x000000d37a00720c */ /* 0x000fe40003f86270 */
[----:B------:R-:W-:Y:S02]  /*e3a0*/  FSEL R247, R15, -INF , P0 ;  /* 0xff8000000ff77808 */ /* 0x000fe40000000000 */
[----:B------:R-:W-:Y:S02]  /*e3b0*/  ISETP.GE.AND P0, PT, R5, R209, PT ;  /* 0x000000d10500720c */ /* 0x000fe40003f06270 */
[C---:B------:R-:W-:Y:S02]  /*e3c0*/  ISETP.GE.AND P6, PT, R0.reuse, R210, PT ;  /* 0x000000d20000720c */ /* 0x040fe40003fc6270 */
[----:B------:R-:W-:Y:S01]  /*e3d0*/  ISETP.GE.AND P5, PT, R0, R208, PT ;  /* 0x000000d00000720c */ /* 0x000fe20003fa6270 */
[C---:B------:R-:W-:Y:S01]  /*e3e0*/  VIADD R0, R216.reuse, 0xfffffff9 ;  /* 0xfffffff9d8007836 */ /* 0x040fe20000000000 */
[----:B------:R-:W-:Y:S01]  /*e3f0*/  FSEL R239, R25, -INF , P3 ;  /* 0xff80000019ef7808 */ /* 0x000fe20001800000 */
[----:B------:R-:W-:Y:S01]  /*e400*/  VIADD R25, R216, 0x28 ;  /* 0x00000028d8197836 */ /* 0x000fe20000000000 */
[----:B------:R-:W-:Y:S02]  /*e410*/  FSEL R26, R26, -INF , P1 ;  /* 0xff8000001a1a7808 */ /* 0x000fe40000800000 */
[----:B------:R-:W-:Y:S01]  /*e420*/  FSEL R241, R24, -INF , P4 ;  /* 0xff80000018f17808 */ /* 0x000fe20002000000 */
[----:B------:R-:W-:Y:S01]  /*e430*/  VIADD R24, R216, 0xfffffff8 ;  /* 0xfffffff8d8187836 */ /* 0x000fe20000000000 */
[----:B------:R-:W-:Y:S02]  /*e440*/  ISETP.GE.AND P3, PT, R126, R211, PT ;  /* 0x000000d37e00720c */ /* 0x000fe40003f66270 */
[-C--:B------:R-:W-:Y:S02]  /*e450*/  ISETP.GE.AND P1, PT, R137, R209.reuse, PT ;  /* 0x000000d18900720c */ /* 0x080fe40003f26270 */
[----:B------:R-:W-:Y:S02]  /*e460*/  FSEL R6, R19, -INF , P0 ;  /* 0xff80000013067808 */ /* 0x000fe40000000000 */
[----:B------:R-:W-:Y:S02]  /*e470*/  ISETP.GE.AND P0, PT, R127, R209, PT ;  /* 0x000000d17f00720c */ /* 0x000fe40003f06270 */
[-C--:B------:R-:W-:Y:S02]  /*e480*/  ISETP.GE.AND P4, PT, R137, R211.reuse, PT ;  /* 0x000000d38900720c */ /* 0x080fe40003f86270 */
[----:B------:R-:W-:Y:S02]  /*e490*/  FSEL R30, R30, -INF , P1 ;  /* 0xff8000001e1e7808 */ /* 0x000fe40000800000 */
[----:B------:R-:W-:Y:S01]  /*e4a0*/  FSEL R173, R29, -INF , P3 ;  /* 0xff8000001dad7808 */ /* 0x000fe20001800000 */
[----:B------:R-:W-:Y:S01]  /*e4b0*/  VIADD R29, R216, 0x8 ;  /* 0x00000008d81d7836 */ /* 0x000fe20000000000 */
[----:B------:R-:W-:Y:S02]  /*e4c0*/  ISETP.GE.AND P3, PT, R0, R211, PT ;  /* 0x000000d30000720c */ /* 0x000fe40003f66270 */
[-C--:B------:R-:W-:Y:S02]  /*e4d0*/  ISETP.GE.AND P1, PT, R24, R209.reuse, PT ;  /* 0x000000d11800720c */ /* 0x080fe40003f26270 */
[----:B------:R-:W-:Y:S02]  /*e4e0*/  FSEL R235, R23, -INF , P0 ;  /* 0xff80000017eb7808 */ /* 0x000fe40000000000 */
[----:B------:R-:W-:Y:S01]  /*e4f0*/  FSEL R229, R28, -INF , P4 ;  /* 0xff8000001ce57808 */ /* 0x000fe20002000000 */
[----:B------:R-:W-:Y:S01]  /*e500*/  VIADD R28, R216, 0x18 ;  /* 0x00000018d81c7836 */ /* 0x000fe20000000000 */
[----:B------:R-:W-:Y:S02]  /*e510*/  ISETP.GE.AND P0, PT, R4, R209, PT ;  /* 0x000000d10400720c */ /* 0x000fe40003f06270 */
[----:B------:R-:W-:Y:S02]  /*e520*/  ISETP.GE.AND P4, PT, R24, R211, PT ;  /* 0x000000d31800720c */ /* 0x000fe40003f86270 */
[----:B------:R-:W-:Y:S02]  /*e530*/  FSEL R33, R33, -INF , P3 ;  /* 0xff80000021217808 */ /* 0x000fe40001800000 */
[----:B------:R-:W-:Y:S02]  /*e540*/  FSEL R34, R34, -INF , P1 ;  /* 0xff80000022227808 */ /* 0x000fe40000800000 */
[----:B------:R-:W-:Y:S02]  /*e550*/  ISETP.GE.AND P1, PT, R216, R209, PT ;  /* 0x000000d1d800720c */ /* 0x000fe40003f26270 */
[----:B------:R-:W-:Y:S02]  /*e560*/  ISETP.GE.AND P3, PT, R136, R211, PT ;  /* 0x000000d38800720c */ /* 0x000fe40003f66270 */
[----:B------:R-:W-:Y:S02]  /*e570*/  FSEL R27, R27, -INF , P0 ;  /* 0xff8000001b1b7808 */ /* 0x000fe40000000000 */
[----:B------:R-:W-:Y:S01]  /*e580*/  FSEL R227, R32, -INF , P4 ;  /* 0xff80000020e37808 */ /* 0x000fe20002000000 */
[----:B------:R-:W-:Y:S01]  /*e590*/  VIADD R32, R216, 0x39 ;  /* 0x00000039d8207836 */ /* 0x000fe20000000000 */
[----:B------:R-:W-:Y:S02]  /*e5a0*/  ISETP.GE.AND P0, PT, R126, R209, PT ;  /* 0x000000d17e00720c */ /* 0x000fe40003f06270 */
[-C--:B------:R-:W-:Y:S02]  /*e5b0*/  ISETP.GE.AND P4, PT, R216, R211.reuse, PT ;  /* 0x000000d3d800720c */ /* 0x080fe40003f86270 */
[----:B------:R-:W-:Y:S01]  /*e5c0*/  FSEL R171, R38, -INF , P1 ;  /* 0xff80000026ab7808 */ /* 0x000fe20000800000 */
[C---:B------:R-:W-:Y:S01]  /*e5d0*/  VIADD R38, R216.reuse, 0x11 ;  /* 0x00000011d8267836 */ /* 0x040fe20000000000 */
[----:B------:R-:W-:Y:S01]  /*e5e0*/  FSEL R219, R37, -INF , P3 ;  /* 0xff80000025db7808 */ /* 0x000fe20001800000 */
[----:B------:R-:W-:Y:S01]  /*e5f0*/  VIADD R37, R216, 0x21 ;  /* 0x00000021d8257836 */ /* 0x000fe20000000000 */
[-C--:B------:R-:W-:Y:S02]  /*e600*/  ISETP.GE.AND P3, PT, R20, R211.reuse, PT ;  /* 0x000000d31400720c */ /* 0x080fe40003f66270 */
[----:B------:R-:W-:Y:S02]  /*e610*/  FSEL R31, R31, -INF , P0 ;  /* 0xff8000001f1f7808 */ /* 0x000fe40000000000 */
[----:B------:R-:W-:Y:S01]  /*e620*/  FSEL R221, R36, -INF , P4 ;  /* 0xff80000024dd7808 */ /* 0x000fe20002000000 */
[----:B------:R-:W-:Y:S01]  /*e630*/  VIADD R36, R216, 0x31 ;  /* 0x00000031d8247836 */ /* 0x000fe20000000000 */
[----:B------:R-:W-:Y:S02]  /*e640*/  ISETP.GE.AND P4, PT, R29, R211, PT ;  /* 0x000000d31d00720c */ /* 0x000fe40003f86270 */
[----:B------:R-:W-:Y:S02]  /*e650*/  ISETP.GE.AND P0, PT, R0, R209, PT ;  /* 0x000000d10000720c */ /* 0x000fe40003f06270 */
[----:B------:R-:W-:Y:S02]  /*e660*/  FSEL R175, R41, -INF , P3 ;  /* 0xff80000029af7808 */ /* 0x000fe40001800000 */
[----:B------:R-:W-:Y:S02]  /*e670*/  ISETP.GE.AND P3, PT, R38, R211, PT ;  /* 0x000000d32600720c */ /* 0x000fe40003f66270 */
        /* <DEDUP_REMOVED lines=8> */
[----:B------:R-:W-:Y:S02]  /*e700*/  ISETP.GE.AND P0, PT, R20, R209, PT ;  /* 0x000000d11400720c */ /* 0x000fe40003f06270 */
[----:B------:R-:W-:Y:S02]  /*e710*/  ISETP.GE.AND P4, PT, R28, R211, PT ;  /* 0x000000d31c00720c */ /* 0x000fe40003f86270 */
[----:B------:R-:W-:Y:S02]  /*e720*/  FSEL R155, R49, -INF , P3 ;  /* 0xff800000319b7808 */ /* 0x000fe40001800000 */
[----:B------:R-:W-:Y:S02]  /*e730*/  ISETP.GE.AND P1, PT, R29, R209, PT ;  /* 0x000000d11d00720c */ /* 0x000fe40003f26270 */
[----:B------:R-:W-:Y:S02]  /*e740*/  ISETP.GE.AND P3, PT, R37, R211, PT ;  /* 0x000000d32500720c */ /* 0x000fe40003f66270 */
[----:B------:R-:W-:Y:S02]  /*e750*/  FSEL R165, R43, -INF , P0 ;  /* 0xff8000002ba57808 */ /* 0x000fe40000000000 */
[----:B------:R-:W-:Y:S02]  /*e760*/  FSEL R157, R48, -INF , P4 ;  /* 0xff800000309d7808 */ /* 0x000fe40002000000 */
[----:B------:R-:W-:Y:S02]  /*e770*/  ISETP.GE.AND P0, PT, R38, R209, PT ;  /* 0x000000d12600720c */ /* 0x000fe40003f06270 */
[-C--:B------:R-:W-:Y:S02]  /*e780*/  ISETP.GE.AND P4, PT, R141, R211.reuse, PT ;  /* 0x000000d38d00720c */ /* 0x080fe40003f86270 */
[----:B------:R-:W-:Y:S02]  /*e790*/  FSEL R42, R42, -INF , P1 ;  /* 0xff8000002a2a7808 */ /* 0x000fe40000800000 */
[----:B------:R-:W-:Y:S02]  /*e7a0*/  FSEL R143, R53, -INF , P3 ;  /* 0xff800000358f7808 */ /* 0x000fe40001800000 */
[----:B------:R-:W-:Y:S02]  /*e7b0*/  ISETP.GE.AND P3, PT, R12, R211, PT ;  /* 0x000000d30c00720c */ /* 0x000fe40003f66270 */
[-C--:B------:R-:W-:Y:S02]  /*e7c0*/  ISETP.GE.AND P1, PT, R142, R209.reuse, PT ;  /* 0x000000d18e00720c */ /* 0x080fe40003f26270 */
[----:B------:R-:W-:Y:S02]  /*e7d0*/  FSEL R47, R47, -INF , P0 ;  /* 0xff8000002f2f7808 */ /* 0x000fe40000000000 */
[----:B------:R-:W-:Y:S02]  /*e7e0*/  FSEL R52, R52, -INF , P4 ;  /* 0xff80000034347808 */ /* 0x000fe40002000000 */
[----:B------:R-:W-:Y:S02]  /*e7f0*/  ISETP.GE.AND P0, PT, R16, R209, PT ;  /* 0x000000d11000720c */ /* 0x000fe40003f06270 */
[----:B------:R-:W-:Y:S02]  /*e800*/  ISETP.GE.AND P4, PT, R25, R211, PT ;  /* 0x000000d31900720c */ /* 0x000fe40003f86270 */
[----:B------:R-:W-:Y:S02]  /*e810*/  FSEL R46, R46, -INF , P1 ;  /* 0xff8000002e2e7808 */ /* 0x000fe40000800000 */
        /* <DEDUP_REMOVED lines=17> */
[-C--:B------:R-:W-:Y:S02]  /*e930*/  ISETP.GE.AND P3, PT, R216, R210.reuse, PT ;  /* 0x000000d2d800720c */ /* 0x080fe40003f66270 */
[-C--:B------:R-:W-:Y:S02]  /*e940*/  ISETP.GE.AND P1, PT, R25, R209.reuse, PT ;  /* 0x000000d11900720c */ /* 0x080fe40003f26270 */
[----:B------:R-:W-:Y:S02]  /*e950*/  FSEL R64, R64, -INF , P4 ;  /* 0xff80000040407808 */ /* 0x000fe40002000000 */
[----:B------:R-:W-:Y:S02]  /*e960*/  FSEL R23, R125, -INF , !P6 ;  /* 0xff8000007d177808 */ /* 0x000fe40007000000 */
[----:B------:R-:W-:Y:S02]  /*e970*/  FSEL R59, R59, -INF , P0 ;  /* 0xff8000003b3b7808 */ /* 0x000fe40000000000 */
[-C--:B------:R-:W-:Y:S02]  /*e980*/  ISETP.GE.AND P0, PT, R36, R209.reuse, PT ;  /* 0x000000d12400720c */ /* 0x080fe40003f06270 */
[-C--:B------:R-:W-:Y:S02]  /*e990*/  ISETP.GE.AND P4, PT, R129, R210.reuse, PT ;  /* 0x000000d28100720c */ /* 0x080fe40003f86270 */
[-C--:B------:R-:W-:Y:S02]  /*e9a0*/  ISETP.GE.AND P6, PT, R120, R210.reuse, PT ;  /* 0x000000d27800720c */ /* 0x080fe40003fc6270 */
[----:B------:R-:W-:Y:S02]  /*e9b0*/  FSEL R221, R221, -INF , !P3 ;  /* 0xff800000dddd7808 */ /* 0x000fe40005800000 */
[----:B------:R-:W-:Y:S02]  /*e9c0*/  FSEL R133, R58, -INF , P1 ;  /* 0xff8000003a857808 */ /* 0x000fe40000800000 */
[----:B------:R-:W-:Y:S02]  /*e9d0*/  ISETP.GE.AND P3, PT, R123, R210, PT ;  /* 0x000000d27b00720c */ /* 0x000fe40003f66270 */
[-C--:B------:R-:W-:Y:S02]  /*e9e0*/  ISETP.GE.AND P1, PT, R140, R209.reuse, PT ;  /* 0x000000d18c00720c */ /* 0x080fe40003f26270 */
[----:B------:R-:W-:Y:S02]  /*e9f0*/  FSEL R21, R124, -INF , !P4 ;  /* 0xff8000007c157808 */ /* 0x000fe40006000000 */
[----:B------:R-:W-:Y:S02]  /*ea00*/  FSEL R15, R134, -INF , !P6 ;  /* 0xff800000860f7808 */ /* 0x000fe40007000000 */
[----:B------:R-:W-:Y:S02]  /*ea10*/  FSEL R13, R121, -INF , !P5 ;  /* 0xff800000790d7808 */ /* 0x000fe40006800000 */
[----:B------:R-:W-:Y:S02]  /*ea20*/  FSEL R58, R63, -INF , P0 ;  /* 0xff8000003f3a7808 */ /* 0x000fe40000000000 */
[-C--:B------:R-:W-:Y:S02]  /*ea30*/  ISETP.GE.AND P0, PT, R32, R209.reuse, PT ;  /* 0x000000d12000720c */ /* 0x080fe40003f06270 */
[----:B------:R-:W-:Y:S02]  /*ea40*/  ISETP.GE.AND P6, PT, R139, R208, PT ;  /* 0x000000d08b00720c */ /* 0x000fe40003fc6270 */
[----:B------:R-:W-:Y:S02]  /*ea50*/  ISETP.GE.AND P5, PT, R128, R210, PT ;  /* 0x000000d28000720c */ /* 0x000fe40003fa6270 */
[----:B------:R-:W-:Y:S02]  /*ea60*/  ISETP.GE.AND P4, PT, R120, R208, PT ;  /* 0x000000d07800720c */ /* 0x000fe40003f86270 */
[----:B------:R-:W-:Y:S02]  /*ea70*/  FSEL R19, R135, -INF , !P3 ;  /* 0xff80000087137808 */ /* 0x000fe40005800000 */
[----:B------:R-:W-:Y:S02]  /*ea80*/  FSEL R62, R62, -INF , P1 ;  /* 0xff8000003e3e7808 */ /* 0x000fe40000800000 */
[----:B------:R-:W-:Y:S02]  /*ea90*/  ISETP.GE.AND P1, PT, R8, R209, PT ;  /* 0x000000d10800720c */ /* 0x000fe40003f26270 */
[----:B------:R-:W-:Y:S02]  /*eaa0*/  ISETP.GE.AND P3, PT, R139, R210, PT ;  /* 0x000000d28b00720c */ /* 0x000fe40003f66270 */
[----:B------:R-:W-:Y:S02]  /*eab0*/  FSEL R67, R67, -INF , P0 ;  /* 0xff80000043437808 */ /* 0x000fe40000000000 */
[----:B------:R-:W-:Y:S02]  /*eac0*/  FSEL R249, R14, -INF , !P6 ;  /* 0xff8000000ef97808 */ /* 0x000fe40007000000 */
[----:B------:R-:W-:Y:S02]  /*ead0*/  FSEL R41, R131, -INF , !P5 ;  /* 0xff80000083297808 */ /* 0x000fe40006800000 */
[----:B------:R-:W-:Y:S02]  /*eae0*/  FSEL R9, R9, -INF , !P4 ;  /* 0xff80000009097808 */ /* 0x000fe40006000000 */
[CC--:B------:R-:W-:Y:S01]  /*eaf0*/  ISETP.GE.AND P0, PT, R216.reuse, R208.reuse, PT ;  /* 0x000000d0d800720c */ /* 0x0c0fe20003f06270 */
[----:B------:R-:W-:Y:S01]  /*eb00*/  VIADD R216, R216, 0xffffff80 ;  /* 0xffffff80d8d87836 */ /* 0x000fe20000000000 */
[-C--:B------:R-:W-:Y:S02]  /*eb10*/  ISETP.GE.AND P5, PT, R11, R208.reuse, PT ;  /* 0x000000d00b00720c */ /* 0x080fe40003fa6270 */
[----:B------:R-:W-:Y:S02]  /*eb20*/  ISETP.GE.AND P4, PT, R5, R208, PT ;  /* 0x000000d00500720c */ /* 0x000fe40003f86270 */
[----:B------:R-:W-:Y:S02]  /*eb30*/  ISETP.GE.AND P6, PT, R127, R210, PT ;  /* 0x000000d27f00720c */ /* 0x000fe40003fc6270 */
[----:B------:R-:W-:Y:S02]  /*eb40*/  FSEL R53, R66, -INF , P1 ;  /* 0xff80000042357808 */ /* 0x000fe40000800000 */
[----:B------:R-:W-:Y:S02]  /*eb50*/  FSEL R43, R132, -INF , !P3 ;  /* 0xff800000842b7808 */ /* 0x000fe40005800000 */
[----:B------:R-:W-:Y:S02]  /*eb60*/  ISETP.GE.AND P1, PT, R129, R208, PT ;  /* 0x000000d08100720c */ /* 0x000fe40003f26270 */
[----:B------:R-:W-:Y:S02]  /*eb70*/  ISETP.GE.AND P3, PT, R11, R210, PT ;  /* 0x000000d20b00720c */ /* 0x000fe40003f66270 */
[----:B------:R-:W-:Y:S02]  /*eb80*/  FSEL R51, R18, -INF , !P5 ;  /* 0xff80000012337808 */ /* 0x000fe40006800000 */
[----:B------:R-:W-:Y:S02]  /*eb90*/  FSEL R49, R6, -INF , !P4 ;  /* 0xff80000006317808 */ /* 0x000fe40006000000 */
[----:B------:R-:W-:Y:S02]  /*eba0*/  FSEL R171, R171, -INF , !P0 ;  /* 0xff800000abab7808 */ /* 0x000fe40004000000 */
[----:B------:R-:W-:Y:S02]  /*ebb0*/  FSEL R243, R243, -INF , !P6 ;  /* 0xff800000f3f37808 */ /* 0x000fe40007000000 */
[----:B------:R-:W-:Y:S02]  /*ebc0*/  ISETP.GE.AND P0, PT, R123, R208, PT ;  /* 0x000000d07b00720c */ /* 0x000fe40003f06270 */
[C---:B------:R-:W-:Y:S02]  /*ebd0*/  ISETP.GE.AND P5, PT, R4.reuse, R210, PT ;  /* 0x000000d20400720c */ /* 0x040fe40003fa6270 */
[-C--:B------:R-:W-:Y:S02]  /*ebe0*/  ISETP.GE.AND P4, PT, R4, R208.reuse, PT ;  /* 0x000000d00400720c */ /* 0x080fe40003f86270 */
[----:B------:R-:W-:Y:S02]  /*ebf0*/  ISETP.GE.AND P6, PT, R122, R208, PT ;  /* 0x000000d07a00720c */ /* 0x000fe40003fc6270 */
[----:B------:R-:W-:Y:S02]  /*ec00*/  FMNMX3.FTZ R4, R116, R23, R21, !PT ;  /* 0x0000001774047276 */ /* 0x000fe40007810015 */
[----:B------:R-:W-:Y:S02]  /*ec10*/  FSEL R17, R7, -INF , !P1 ;  /* 0xff80000007117808 */ /* 0x000fe40004800000 */
[----:B------:R-:W-:Y:S02]  /*ec20*/  FSEL R48, R130, -INF , !P3 ;  /* 0xff80000082307808 */ /* 0x000fe40005800000 */
[-C--:B------:R-:W-:Y:S02]  /*ec30*/  ISETP.GE.AND P3, PT, R138, R210.reuse, PT ;  /* 0x000000d28a00720c */ /* 0x080fe40003f66270 */
[----:B------:R-:W-:Y:S02]  /*ec40*/  FSEL R11, R10, -INF , !P0 ;  /* 0xff8000000a0b7808 */ /* 0x000fe40004000000 */
[----:B------:R-:W-:Y:S02]  /*ec50*/  FSEL R233, R26, -INF , !P6 ;  /* 0xff8000001ae97808 */ /* 0x000fe40007000000 */
[----:B------:R-:W-:Y:S02]  /*ec60*/  FSEL R231, R27, -INF , !P4 ;  /* 0xff8000001be77808 */ /* 0x000fe40006000000 */
[----:B------:R-:W-:Y:S02]  /*ec70*/  FMNMX3.FTZ R4, R4, R19, R15, !PT ;  /* 0x0000001304047276 */ /* 0x000fe4000781000f */
[C---:B------:R-:W-:Y:S02]  /*ec80*/  ISETP.GE.AND P6, PT, R0.reuse, R210, PT ;  /* 0x000000d20000720c */ /* 0x040fe40003fc6270 */
[----:B------:R-:W-:Y:S02]  /*ec90*/  ISETP.GE.AND P4, PT, R0, R208, PT ;  /* 0x000000d00000720c */ /* 0x000fe40003f86270 */
[----:B------:R-:W-:Y:S02]  /*eca0*/  ISETP.GE.AND P0, PT, R5, R210, PT ;  /* 0x000000d20500720c */ /* 0x000fe40003f06270 */
[----:B------:R-:W-:Y:S02]  /*ecb0*/  FMNMX3.FTZ R0, R118, R13, R17, !PT ;  /* 0x0000000d76007276 */ /* 0x000fe40007810011 */
[----:B------:R-:W-:Y:S02]  /*ecc0*/  ISETP.GE.AND P1, PT, R128, R208, PT ;  /* 0x000000d08000720c */ /* 0x000fe40003f26270 */
[----:B------:R-:W-:Y:S02]  /*ecd0*/  FSEL R245, R245, -INF , !P3 ;  /* 0xff800000f5f57808 */ /* 0x000fe40005800000 */
[----:B------:R-:W-:Y:S02]  /*ece0*/  ISETP.GE.AND P3, PT, R122, R210, PT ;  /* 0x000000d27a00720c */ /* 0x000fe40003f66270 */
[----:B------:R-:W-:Y:S02]  /*ecf0*/  FMNMX3.FTZ R4, R4, R43, R41, !PT ;  /* 0x0000002b04047276 */ /* 0x000fe40007810029 */
[----:B------:R-:W-:Y:S02]  /*ed00*/  FSEL R251, R251, -INF , !P0 ;  /* 0xff800000fbfb7808 */ /* 0x000fe40004000000 */
[----:B------:R-:W-:Y:S02]  /*ed10*/  FSEL R247, R247, -INF , !P1 ;  /* 0xff800000f7f77808 */ /* 0x000fe40004800000 */
[----:B------:R-:W-:Y:S02]  /*ed20*/  FMNMX3.FTZ R0, R0, R11, R9, !PT ;  /* 0x0000000b00007276 */ /* 0x000fe40007810009 */
[----:B------:R-:W-:Y:S02]  /*ed30*/  ISETP.GE.AND P0, PT, R138, R208, PT ;  /* 0x000000d08a00720c */ /* 0x000fe40003f06270 */
[----:B------:R-:W-:Y:S02]  /*ed40*/  FSEL R241, R241, -INF , !P3 ;  /* 0xff800000f1f17808 */ /* 0x000fe40005800000 */
[----:B------:R-:W-:Y:S02]  /*ed50*/  FMNMX3.FTZ R4, R4, R48, R251, !PT ;  /* 0x0000003004047276 */ /* 0x000fe400078100fb */
[----:B------:R-:W-:Y:S02]  /*ed60*/  ISETP.GE.AND P3, PT, R137, R210, PT ;  /* 0x000000d28900720c */ /* 0x000fe40003f66270 */
[----:B------:R-:W-:Y:S02]  /*ed70*/  ISETP.GE.AND P1, PT, R127, R208, PT ;  /* 0x000000d07f00720c */ /* 0x000fe40003f26270 */
[----:B------:R-:W-:Y:S02]  /*ed80*/  FMNMX3.FTZ R0, R0, R249, R247, !PT ;  /* 0x000000f900007276 */ /* 0x000fe400078100f7 */
[----:B------:R-:W-:Y:S02]  /*ed90*/  FSEL R237, R22, -INF , !P0 ;  /* 0xff80000016ed7808 */ /* 0x000fe40004000000 */
[-C--:B------:R-:W-:Y:S02]  /*eda0*/  ISETP.GE.AND P0, PT, R126, R210.reuse, PT ;  /* 0x000000d27e00720c */ /* 0x080fe40003f06270 */
[----:B------:R-:W-:Y:S02]  /*edb0*/  FSEL R239, R239, -INF , !P5 ;  /* 0xff800000efef7808 */ /* 0x000fe40006800000 */
[----:B------:R-:W-:Y:S02]  /*edc0*/  FSEL R229, R229, -INF , !P3 ;  /* 0xff800000e5e57808 */ /* 0x000fe40005800000 */
[----:B------:R-:W-:Y:S02]  /*edd0*/  FMNMX3.FTZ R4, R4, R245, R243, !PT ;  /* 0x000000f504047276 */ /* 0x000fe400078100f3 */
        /* <DEDUP_REMOVED lines=14> */
[----:B------:R-:W-:Y:S02]  /*eec0*/  ISETP.GE.AND P0, PT, R24, R208, PT ;  /* 0x000000d01800720c */ /* 0x000fe40003f06270 */
[----:B------:R-:W-:Y:S02]  /*eed0*/  FMNMX3.FTZ R0, R0, R233, R231, !PT ;  /* 0x000000e900007276 */ /* 0x000fe400078100e7 */
[----:B------:R-:W-:Y:S02]  /*eee0*/  FSEL R219, R219, -INF , !P3 ;  /* 0xff800000dbdb7808 */ /* 0x000fe40005800000 */
[----:B------:R-:W-:Y:S02]  /*eef0*/  FSEL R177, R35, -INF , !P4 ;  /* 0xff80000023b17808 */ /* 0x000fe40006000000 */
[-C--:B------:R-:W-:Y:S02]  /*ef00*/  ISETP.GE.AND P3, PT, R20, R210.reuse, PT ;  /* 0x000000d21400720c */ /* 0x080fe40003f66270 */
[-C--:B------:R-:W-:Y:S02]  /*ef10*/  ISETP.GE.AND P4, PT, R142, R210.reuse, PT ;  /* 0x000000d28e00720c */ /* 0x080fe40003f86270 */
[C---:B------:R-:W-:Y:S02]  /*ef20*/  ISETP.GE.AND P5, PT, R29.reuse, R210, PT ;  /* 0x000000d21d00720c */ /* 0x040fe40003fa6270 */
[----:B------:R-:W-:Y:S02]  /*ef30*/  FMNMX3.FTZ R4, R4, R227, R163, !PT ;  /* 0x000000e304047276 */ /* 0x000fe400078100a3 */
[-C--:B------:R-:W-:Y:S02]  /*ef40*/  ISETP.GE.AND P6, PT, R136, R208.reuse, PT ;  /* 0x000000d08800720c */ /* 0x080fe40003fc6270 */
[----:B------:R-:W-:Y:S02]  /*ef50*/  FSEL R223, R34, -INF , !P0 ;  /* 0xff80000022df7808 */ /* 0x000fe40004000000 */
[----:B------:R-:W-:Y:S02]  /*ef60*/  FMNMX3.FTZ R0, R0, R225, R179, !PT ;  /* 0x000000e100007276 */ /* 0x000fe400078100b3 */
[----:B------:R-:W-:Y:S02]  /*ef70*/  ISETP.GE.AND P1, PT, R29, R208, PT ;  /* 0x000000d01d00720c */ /* 0x000fe40003f26270 */
[----:B------:R-:W-:Y:S02]  /*ef80*/  FSEL R161, R44, -INF , !P4 ;  /* 0xff8000002ca17808 */ /* 0x000fe40006000000 */
[----:B------:R-:W-:Y:S02]  /*ef90*/  FSEL R175, R175, -INF , !P3 ;  /* 0xff800000afaf7808 */ /* 0x000fe40005800000 */
[-C--:B------:R-:W-:Y:S02]  /*efa0*/  ISETP.GE.AND P3, PT, R38, R210.reuse, PT ;  /* 0x000000d22600720c */ /* 0x080fe40003f66270 */
        /* <DEDUP_REMOVED lines=8> */
[----:B------:R-:W-:Y:S02]  /*f030*/  FSEL R159, R45, -INF , !P3 ;  /* 0xff8000002d9f7808 */ /* 0x000fe40005800000 */
[----:B------:R-:W-:Y:S02]  /*f040*/  ISETP.GE.AND P1, PT, R16, R210, PT ;  /* 0x000000d21000720c */ /* 0x000fe40003f26270 */
[----:B------:R-:W-:Y:S02]  /*f050*/  FSEL R157, R157, -INF , !P4 ;  /* 0xff8000009d9d7808 */ /* 0x000fe40006000000 */
[----:B------:R-:W-:Y:S02]  /*f060*/  FMNMX3.FTZ R4, R4, R193, R175, !PT ;  /* 0x000000c104047276 */ /* 0x000fe400078100af */
[----:B------:R-:W-:Y:S02]  /*f070*/  ISETP.GE.AND P6, PT, R38, R208, PT ;  /* 0x000000d02600720c */ /* 0x000fe40003fc6270 */
[----:B------:R-:W-:Y:S02]  /*f080*/  FSEL R165, R165, -INF , !P0 ;  /* 0xff800000a5a57808 */ /* 0x000fe40004000000 */
[----:B------:R-:W-:Y:S02]  /*f090*/  ISETP.GE.AND P4, PT, R141, R210, PT ;  /* 0x000000d28d00720c */ /* 0x000fe40003f86270 */
[----:B------:R-:W-:Y:S02]  /*f0a0*/  FMNMX3.FTZ R0, R0, R171, R169, !PT ;  /* 0x000000ab00007276 */ /* 0x000fe400078100a9 */
[----:B------:R-:W-:Y:S02]  /*f0b0*/  ISETP.GE.AND P3, PT, R28, R208, PT ;  /* 0x000000d01c00720c */ /* 0x000fe40003f66270 */
[----:B------:R-:W-:Y:S01]  /*f0c0*/  FSEL R153, R46, -INF , !P5 ;  /* 0xff8000002e997808 */ /* 0x000fe20006800000 */
[----:B------:R-:W-:Y:S01]  /*f0d0*/  LDSM.16.MT88.4 R28, [R181+0xb000] ;  /* 0x00b00000b51c783b */ /* 0x000fe20000004200 */
[----:B------:R-:W-:Y:S02]  /*f0e0*/  ISETP.GE.AND P5, PT, R37, R210, PT ;  /* 0x000000d22500720c */ /* 0x000fe40003fa6270 */
[----:B------:R-:W-:Y:S02]  /*f0f0*/  FSEL R155, R155, -INF , !P1 ;  /* 0xff8000009b9b7808 */ /* 0x000fe40004800000 */
[----:B------:R-:W-:Y:S02]  /*f100*/  FMNMX3.FTZ R4, R4, R161, R159, !PT ;  /* 0x000000a104047276 */ /* 0x000fe4000781009f */
[----:B------:R-:W-:Y:S02]  /*f110*/  FSEL R151, R47, -INF , !P6 ;  /* 0xff8000002f977808 */ /* 0x000fe40007000000 */
[----:B------:R-:W-:Y:S01]  /*f120*/  ISETP.GE.AND P0, PT, R16, R208, PT ;  /* 0x000000d01000720c */ /* 0x000fe20003f06270 */
[----:B------:R-:W-:Y:S01]  /*f130*/  LDSM.16.MT88.4 R44, [R181+0xd000] ;  /* 0x00d00000b52c783b */ /* 0x000fe20000004200 */
[----:B------:R-:W-:Y:S02]  /*f140*/  FMNMX3.FTZ R0, R0, R167, R165, !PT ;  /* 0x000000a700007276 */ /* 0x000fe400078100a5 */
[----:B------:R-:W-:Y:S02]  /*f150*/  FSEL R145, R52, -INF , !P4 ;  /* 0xff80000034917808 */ /* 0x000fe40006000000 */
[----:B------:R-:W-:Y:S02]  /*f160*/  ISETP.GE.AND P4, PT, R25, R210, PT ;  /* 0x000000d21900720c */ /* 0x000fe40003f86270 */
[----:B------:R-:W-:Y:S02]  /*f170*/  ISETP.GE.AND P1, PT, R141, R208, PT ;  /* 0x000000d08d00720c */ /* 0x000fe40003f26270 */
[----:B------:R-:W-:Y:S02]  /*f180*/  FSEL R149, R50, -INF , !P3 ;  /* 0xff80000032957808 */ /* 0x000fe40005800000 */
[----:B------:R-:W-:Y:S02]  /*f190*/  ISETP.GE.AND P3, PT, R12, R210, PT ;  /* 0x000000d20c00720c */ /* 0x000fe40003f66270 */
[----:B------:R-:W-:Y:S02]  /*f1a0*/  FSEL R143, R143, -INF , !P5 ;  /* 0xff8000008f8f7808 */ /* 0x000fe40006800000 */
[----:B------:R-:W-:Y:S02]  /*f1b0*/  FMNMX3.FTZ R4, R4, R157, R155, !PT ;  /* 0x0000009d04047276 */ /* 0x000fe4000781009b */
[-C--:B------:R-:W-:Y:S02]  /*f1c0*/  ISETP.GE.AND P6, PT, R37, R208.reuse, PT ;  /* 0x000000d02500720c */ /* 0x080fe40003fc6270 */
[----:B------:R-:W-:Y:S02]  /*f1d0*/  FSEL R147, R147, -INF , !P0 ;  /* 0xff80000093937808 */ /* 0x000fe40004000000 */
[----:B------:R-:W-:Y:S02]  /*f1e0*/  FMNMX3.FTZ R6, R0, R153, R151, !PT ;  /* 0x0000009900067276 */ /* 0x000fe40007810097 */
[----:B------:R-:W-:Y:S02]  /*f1f0*/  FSEL R141, R56, -INF , !P4 ;  /* 0xff800000388d7808 */ /* 0x000fe40006000000 */
[----:B------:R-:W-:Y:S02]  /*f200*/  FSEL R137, R54, -INF , !P1 ;  /* 0xff80000036897808 */ /* 0x000fe40004800000 */
[----:B------:R-:W-:Y:S02]  /*f210*/  ISETP.GE.AND P5, PT, R25, R208, PT ;  /* 0x000000d01900720c */ /* 0x000fe40003fa6270 */
        /* <DEDUP_REMOVED lines=9> */
[-C--:B------:R-:W-:Y:S02]  /*f2b0*/  ISETP.GE.AND P4, PT, R32, R210.reuse, PT ;  /* 0x000000d22000720c */ /* 0x080fe40003f86270 */
[----:B------:R-:W-:Y:S02]  /*f2c0*/  ISETP.GE.AND P5, PT, R8, R210, PT ;  /* 0x000000d20800720c */ /* 0x000fe40003fa6270 */
[----:B------:R-:W-:Y:S02]  /*f2d0*/  FSEL R128, R61, -INF , !P1 ;  /* 0xff8000003d807808 */ /* 0x000fe40004800000 */
[----:B------:R-:W-:Y:S02]  /*f2e0*/  FMNMX3.FTZ R0, R0, R141, R139, !PT ;  /* 0x0000008d00007276 */ /* 0x000fe4000781008b */
[-C--:B------:R-:W-:Y:S02]  /*f2f0*/  ISETP.GE.AND P6, PT, R36, R208.reuse, PT ;  /* 0x000000d02400720c */ /* 0x080fe40003fc6270 */
[-C--:B------:R-:W-:Y:S01]  /*f300*/  ISETP.GE.AND P3, PT, R140, R208.reuse, PT ;  /* 0x000000d08c00720c */ /* 0x080fe20003f66270 */
[----:B------:R-:W-:Y:S01]  /*f310*/  LDSM.16.MT88.4 R36, [R119+0xb000] ;  /* 0x00b000007724783b */ /* 0x000fe20000004200 */
[----:B------:R-:W-:Y:S02]  /*f320*/  FSEL R131, R59, -INF , !P0 ;  /* 0xff8000003b837808 */ /* 0x000fe40004000000 */
[----:B------:R-:W-:Y:S02]  /*f330*/  FMNMX3.FTZ R6, R6, R137, R135, !PT ;  /* 0x0000008906067276 */ /* 0x000fe40007810087 */
[----:B------:R-:W-:Y:S02]  /*f340*/  FSEL R126, R65, -INF , !P4 ;  /* 0xff800000417e7808 */ /* 0x000fe40006000000 */
[----:B------:R-:W-:Y:S02]  /*f350*/  FSEL R125, R64, -INF , !P5 ;  /* 0xff800000407d7808 */ /* 0x000fe40006800000 */
[----:B------:R-:W-:Y:S02]  /*f360*/  FMNMX3.FTZ R0, R0, R127, R128, !PT ;  /* 0x0000007f00007276 */ /* 0x000fe40007810080 */
[-C--:B------:R-:W-:Y:S02]  /*f370*/  ISETP.GE.AND P1, PT, R32, R208.reuse, PT ;  /* 0x000000d02000720c */ /* 0x080fe40003f26270 */
[----:B------:R-:W-:Y:S02]  /*f380*/  ISETP.GE.AND P0, PT, R8, R208, PT ;  /* 0x000000d00800720c */ /* 0x000fe40003f06270 */
[----:B------:R-:W-:Y:S02]  /*f390*/  FSEL R120, R62, -INF , !P3 ;  /* 0xff8000003e787808 */ /* 0x000fe40005800000 */
[----:B------:R-:W-:Y:S02]  /*f3a0*/  FSEL R58, R58, -INF , !P6 ;  /* 0xff8000003a3a7808 */ /* 0x000fe40007000000 */
[----:B------:R-:W-:Y:S02]  /*f3b0*/  FMNMX3.FTZ R5, R6, R133, R131, !PT ;  /* 0x0000008506057276 */ /* 0x000fe40007810083 */
[----:B------:R-:W-:Y:S02]  /*f3c0*/  FMNMX3.FTZ R4, R0, R125, R126, !PT ;  /* 0x0000007d00047276 */ /* 0x000fe4000781007e */
[----:B------:R-:W-:Y:S02]  /*f3d0*/  FSEL R54, R67, -INF , !P1 ;  /* 0xff80000043367808 */ /* 0x000fe40004800000 */
[----:B------:R-:W-:Y:S01]  /*f3e0*/  FSEL R53, R53, -INF , !P0 ;  /* 0xff80000035357808 */ /* 0x000fe20004000000 */
[----:B------:R-:W1:Y:S01]  /*f3f0*/  SHFL.BFLY PT, R27, R4, 0x2, 0x1f ;  /* 0x0c401f00041b7f89 */ /* 0x000e6200000e0000 */
[----:B------:R-:W-:Y:S07]  /*f400*/  FMNMX3.FTZ R0, R5, R120, R58, !PT ;  /* 0x0000007805007276 */ /* 0x000fee000781003a */
[----:B------:R-:W-:Y:S01]  /*f410*/  LDSM.16.MT88.4 R64, [R119+0xd000] ;  /* 0x00d000007740783b */ /* 0x000fe20000004200 */
[----:B------:R-:W-:Y:S07]  /*f420*/  FMNMX3.FTZ R7, R0, R53, R54, !PT ;  /* 0x0000003500077276 */ /* 0x000fee0007810036 */
[----:B------:R-:W2:Y:S01]  /*f430*/  SHFL.BFLY PT, R0, R7, 0x2, 0x1f ;  /* 0x0c401f0007007f89 */ /* 0x000ea200000e0000 */
[----:B-1----:R-:W-:Y:S07]  /*f440*/  FMNMX.FTZ R25, R4, R27, !PT ;  /* 0x0000001b04197209 */ /* 0x002fee0007810000 */
[----:B------:R-:W1:Y:S01]  /*f450*/  SHFL.BFLY PT, R52, R25, 0x1, 0x1f ;  /* 0x0c201f0019347f89 */ /* 0x000e6200000e0000 */
[----:B--2---:R-:W-:Y:S07]  /*f460*/  FMNMX.FTZ R5, R7, R0, !PT ;  /* 0x0000000007057209 */ /* 0x004fee0007810000 */
[----:B------:R-:W2:Y:S01]  /*f470*/  SHFL.BFLY PT, R0, R5, 0x1, 0x1f ;  /* 0x0c201f0005007f89 */ /* 0x000ea200000e0000 */
[----:B-1----:R-:W-:Y:S04]  /*f480*/  FMNMX.FTZ R52, R25, R52, !PT ;  /* 0x0000003419347209 */ /* 0x002fe80007810000 */
[C---:B------:R-:W-:Y:S01]  /*f490*/  FSETP.NEU.FTZ.AND P1, PT, R52.reuse, -INF , PT ;  /* 0xff8000003400780b */ /* 0x040fe20003f3d000 */
[----:B---3--:R-:W-:Y:S03]  /*f4a0*/  FMUL.FTZ R132, R117, R52 ;  /* 0x0000003475847220 */ /* 0x008fe60000410000 */
[----:B------:R-:W-:Y:S02]  /*f4b0*/  FSEL R7, R52, RZ, P1 ;  /* 0x000000ff34077208 */ /* 0x000fe40000800000 */
[----:B------:R-:W-:Y:S02]  /*f4c0*/  FSEL R132, R132, RZ, P1 ;  /* 0x000000ff84847208 */ /* 0x000fe40000800000 */
[----:B--2---:R-:W-:Y:S01]  /*f4d0*/  FMNMX.FTZ R0, R5, R0, !PT ;  /* 0x0000000005007209 */ /* 0x004fe20007810000 */
[----:B------:R-:W-:Y:S02]  /*f4e0*/  FADD.FTZ R4, -R7, R116 ;  /* 0x0000007407047221 */ /* 0x000fe40000010100 */
[-CC-:B------:R-:W-:Y:S01]  /*f4f0*/  FFMA.FTZ R57, R15, R117.reuse, -R132.reuse ;  /* 0x000000750f397223 */ /* 0x180fe20000010884 */
[C---:B------:R-:W-:Y:S01]  /*f500*/  FSETP.NEU.FTZ.AND P0, PT, R0.reuse, -INF , PT ;  /* 0xff8000000000780b */ /* 0x040fe20003f1d000 */
[----:B------:R-:W-:Y:S01]  /*f510*/  FMUL.FTZ R122, R117, R0 ;  /* 0x00000000757a7220 */ /* 0x000fe20000410000 */
[-CC-:B------:R-:W-:Y:S01]  /*f520*/  FFMA.FTZ R129, R23, R117.reuse, -R132.reuse ;  /* 0x0000007517817223 */ /* 0x180fe20000010884 */
[-CC-:B------:R-:W-:Y:S01]  /*f530*/  FFMA.FTZ R123, R21, R117.reuse, -R132.reuse ;  /* 0x00000075157b7223 */ /* 0x180fe20000010884 */
[----:B------:R-:W-:Y:S01]  /*f540*/  FSEL R5, R0, RZ, P0 ;  /* 0x000000ff00057208 */ /* 0x000fe20000000000 */
[-C--:B------:R-:W-:Y:S01]  /*f550*/  FFMA.FTZ R124, R19, R117.reuse, -R132 ;  /* 0x00000075137c7223 */ /* 0x080fe20000010884 */
[----:B------:R-:W-:Y:S01]  /*f560*/  FSEL R122, R122, RZ, P0 ;  /* 0x000000ff7a7a7208 */ /* 0x000fe20000000000 */
[----:B------:R-:W-:Y:S01]  /*f570*/  LDSM.16.MT88.4 R20, [R119+0x9000] ;  /* 0x009000007714783b */ /* 0x000fe20000004200 */
[----:B------:R-:W-:Y:S01]  /*f580*/  MUFU.EX2 R129, R129 ;  /* 0x0000008100817308 */ /* 0x000fe20000000800 */
[----:B------:R-:W-:Y:S01]  /*f590*/  FADD.FTZ R6, -R5, R118 ;  /* 0x0000007605067221 */ /* 0x000fe20000010100 */
[-C--:B------:R-:W-:Y:S01]  /*f5a0*/  FFMA.FTZ R138, R173, R117.reuse, -R132 ;  /* 0x00000075ad8a7223 */ /* 0x080fe20000010884 */
[-CC-:B------:R-:W-:Y:S01]  /*f5b0*/  FFMA.FTZ R130, R13, R117.reuse, -R122.reuse ;  /* 0x000000750d827223 */ /* 0x180fe2000001087a */
[-CC-:B------:R-:W-:Y:S01]  /*f5c0*/  FFMA.FTZ R121, R17, R117.reuse, -R122.reuse ;  /* 0x0000007511797223 */ /* 0x180fe2000001087a */
[-CC-:B------:R-:W-:Y:S01]  /*f5d0*/  FFMA.FTZ R59, R9, R117.reuse, -R122.reuse ;  /* 0x00000075093b7223 */ /* 0x180fe2000001087a */
[-CC-:B------:R-:W-:Y:S01]  /*f5e0*/  FFMA.FTZ R11, R11, R117.reuse, -R122.reuse ;  /* 0x000000750b0b7223 */ /* 0x180fe2000001087a */
[----:B------:R-:W1:Y:S01]  /*f5f0*/  LDSM.16.MT88.4 R12, [R181+0x9000] ;  /* 0x00900000b50c783b */ /* 0x000e620000004200 */
[C---:B------:R-:W-:Y:S01]  /*f600*/  FMUL.FTZ R9, R117.reuse, R4 ;  /* 0x0000000475097220 */ /* 0x040fe20000410000 */
[----:B------:R-:W-:Y:S01]  /*f610*/  FMUL.FTZ R8, R117, R6 ;  /* 0x0000000675087220 */ /* 0x000fe20000410000 */
[----:B------:R-:W-:Y:S01]  /*f620*/  MUFU.EX2 R116, R11 ;  /* 0x0000000b00747308 */ /* 0x000fe20000000800 */
[-CC-:B------:R-:W-:Y:S01]  /*f630*/  FFMA.FTZ R154, R151, R117.reuse, -R122.reuse ;  /* 0x00000075979a7223 */ /* 0x180fe2000001087a */
[-C--:B------:R-:W-:Y:S01]  /*f640*/  FFMA.FTZ R118, R235, R117.reuse, -R122 ;  /* 0x00000075eb767223 */ /* 0x080fe2000001087a */
[-C--:B------:R-:W-:Y:S07]  /*f650*/  FFMA.FTZ R134, R163, R117.reuse, -R132 ;  /* 0x00000075a3867223 */ /* 0x080fee0000010884 */
[----:B------:R-:W2:Y:S01]  /*f660*/  MUFU.EX2 R56, R9 ;  /* 0x0000000900387308 */ /* 0x000ea20000000800 */
[-C--:B------:R-:W-:Y:S01]  /*f670*/  FFMA.FTZ R140, R179, R117.reuse, -R122 ;  /* 0x00000075b38c7223 */ /* 0x080fe2000001087a */
[-C--:B------:R-:W-:Y:S01]  /*f680*/  FFMA.FTZ R229, R229, R117.reuse, -R132 ;  /* 0x00000075e5e57223 */ /* 0x080fe20000010884 */
[-C--:B------:R-:W-:Y:S07]  /*f690*/  FFMA.FTZ R225, R225, R117.reuse, -R122 ;  /* 0x00000075e1e17223 */ /* 0x080fee000001087a */
[----:B------:R-:W3:Y:S01]  /*f6a0*/  MUFU.EX2 R55, R8 ;  /* 0x0000000800377308 */ /* 0x000ee20000000800 */
[-C--:B------:R-:W-:Y:S01]  /*f6b0*/  FFMA.FTZ R144, R221, R117.reuse, -R132 ;  /* 0x00000075dd907223 */ /* 0x080fe20000010884 */
[-CC-:B------:R-:W-:Y:S01]  /*f6c0*/  FFMA.FTZ R136, R223, R117.reuse, -R122.reuse ;  /* 0x00000075df887223 */ /* 0x180fe2000001087a */
[-C--:B------:R-:W-:Y:S07]  /*f6d0*/  FFMA.FTZ R177, R177, R117.reuse, -R122 ;  /* 0x00000075b1b17223 */ /* 0x080fee000001087a */
[----:B------:R-:W4:Y:S01]  /*f6e0*/  MUFU.EX2 R123, R123 ;  /* 0x0000007b007b7308 */ /* 0x000f220000000800 */
[-CC-:B------:R-:W-:Y:S01]  /*f6f0*/  FFMA.FTZ R227, R227, R117.reuse, -R132.reuse ;  /* 0x00000075e3e37223 */ /* 0x180fe20000010884 */
[-C--:B------:R-:W-:Y:S01]  /*f700*/  FFMA.FTZ R142, R193, R117.reuse, -R132 ;  /* 0x00000075c18e7223 */ /* 0x080fe20000010884 */
[-CC-:B------:R-:W-:Y:S07]  /*f710*/  FFMA.FTZ R148, R171, R117.reuse, -R122.reuse ;  /* 0x00000075ab947223 */ /* 0x180fee000001087a */
[----:B------:R-:W-:Y:S01]  /*f720*/  MUFU.EX2 R124, R124 ;  /* 0x0000007c007c7308 */ /* 0x000fe20000000800 */
[--C-:B------:R-:W-:Y:S01]  /*f730*/  FFMA.FTZ R146, R167, R117, -R122.reuse ;  /* 0x00000075a7927223 */ /* 0x100fe2000001087a */
[C---:B--2---:R-:W-:Y:S01]  /*f740*/  FMUL.FTZ R4, R56.reuse, R112 ;  /* 0x0000007038047220 */ /* 0x044fe20000410000 */
[C---:B------:R-:W-:Y:S07]  /*f750*/  FMUL.FTZ R5, R56.reuse, R113 ;  /* 0x0000007138057220 */ /* 0x040fee0000410000 */
[----:B------:R-:W2:Y:S01]  /*f760*/  MUFU.EX2 R57, R57 ;  /* 0x0000003900397308 */ /* 0x000ea20000000800 */
[C---:B------:R-:W-:Y:S01]  /*f770*/  FMUL.FTZ R9, R56.reuse, R109 ;  /* 0x0000006d38097220 */ /* 0x040fe20000410000 */
[C---:B---3--:R-:W-:Y:S01]  /*f780*/  FMUL.FTZ R6, R55.reuse, R114 ;  /* 0x0000007237067220 */ /* 0x048fe20000410000 */
[----:B------:R-:W-:Y:S07]  /*f790*/  FMUL.FTZ R7, R55, R115 ;  /* 0x0000007337077220 */ /* 0x000fee0000410000 */
[----:B------:R-:W-:Y:S01]  /*f7a0*/  MUFU.EX2 R130, R130 ;  /* 0x0000008200827308 */ /* 0x000fe20000000800 */
[C---:B------:R-:W-:Y:S01]  /*f7b0*/  FMUL.FTZ R8, R56.reuse, R108 ;  /* 0x0000006c38087220 */ /* 0x040fe20000410000 */
[----:B----4-:R-:W-:Y:S01]  /*f7c0*/  F2FP.F16.F32.PACK_AB R60, R123, R129 ;  /* 0x000000817b3c723e */ /* 0x010fe200000000ff */
[C---:B------:R-:W-:Y:S07]  /*f7d0*/  FMUL.FTZ R10, R55.reuse, R110 ;  /* 0x0000006e370a7220 */ /* 0x040fee0000410000 */
[----:B------:R-:W3:Y:S01]  /*f7e0*/  MUFU.EX2 R121, R121 ;  /* 0x0000007900797308 */ /* 0x000ee20000000800 */
[----:B------:R-:W-:Y:S01]  /*f7f0*/  FMUL.FTZ R11, R55, R111 ;  /* 0x0000006f370b7220 */ /* 0x000fe20000410000 */
[C---:B------:R-:W-:Y:S01]  /*f800*/  FMUL.FTZ R16, R56.reuse, R100 ;  /* 0x0000006438107220 */ /* 0x040fe20000410000 */
[----:B------:R-:W-:Y:S07]  /*f810*/  LDSM.16.MT88.4 R108, [R181+0xac00] ;  /* 0x00ac0000b56c783b */ /* 0x000fee0000004200 */
[----:B------:R-:W4:Y:S01]  /*f820*/  MUFU.EX2 R59, R59 ;  /* 0x0000003b003b7308 */ /* 0x000f220000000800 */
[C---:B------:R-:W-:Y:S01]  /*f830*/  FMUL.FTZ R17, R56.reuse, R101 ;  /* 0x0000006538117220 */ /* 0x040fe20000410000 */
[----:B--2---:R-:W-:Y:S01]  /*f840*/  F2FP.F16.F32.PACK_AB R62, R57, R124 ;  /* 0x0000007c393e723e */ /* 0x004fe200000000ff */
[C---:B------:R-:W-:Y:S01]  /*f850*/  FMUL.FTZ R18, R55.reuse, R102 ;  /* 0x0000006637127220 */ /* 0x040fe20000410000 */
[C---:B------:R-:W-:Y:S01]  /*f860*/  FMUL.FTZ R19, R55.reuse, R103 ;  /* 0x0000006737137220 */ /* 0x040fe20000410000 */
[C---:B------:R-:W-:Y:S01]  /*f870*/  FMUL.FTZ R32, R56.reuse, R84 ;  /* 0x0000005438207220 */ /* 0x040fe20000410000 */
[C---:B------:R-:W-:Y:S01]  /*f880*/  FMUL.FTZ R33, R56.reuse, R85 ;  /* 0x0000005538217220 */ /* 0x040fe20000410000 */
[----:B------:R-:W-:Y:S01]  /*f890*/  LDSM.16.MT88.4 R100, [R119+0xac00] ;  /* 0x00ac00007764783b */ /* 0x000fe20000004200 */
[C---:B------:R-:W-:Y:S01]  /*f8a0*/  FMUL.FTZ R34, R55.reuse, R86 ;  /* 0x0000005637227220 */ /* 0x040fe20000410000 */
[----:B------:R-:W-:Y:S01]  /*f8b0*/  FMUL.FTZ R35, R55, R87 ;  /* 0x0000005737237220 */ /* 0x000fe20000410000 */
[----:B---3--:R-:W-:Y:S01]  /*f8c0*/  F2FP.F16.F32.PACK_AB R61, R121, R130 ;  /* 0x00000082793d723e */ /* 0x008fe200000000ff */
[C---:B------:R-:W-:Y:S01]  /*f8d0*/  FMUL.FTZ R40, R56.reuse, R76 ;  /* 0x0000004c38287220 */ /* 0x040fe20000410000 */
[C---:B------:R-:W-:Y:S01]  /*f8e0*/  FMUL.FTZ R42, R55.reuse, R78 ;  /* 0x0000004e372a7220 */ /* 0x040fe20000410000 */
[----:B------:R-:W-:Y:S01]  /*f8f0*/  FMUL.FTZ R50, R55, R70 ;  /* 0x0000004637327220 */ /* 0x000fe20000410000 */
[----:B----4-:R-:W-:Y:S01]  /*f900*/  F2FP.F16.F32.PACK_AB R63, R59, R116 ;  /* 0x000000743b3f723e */ /* 0x010fe200000000ff */
[----:B------:R-:W-:Y:S01]  /*f910*/  LDSM.16.MT88.4 R84, [R181+0xb400] ;  /* 0x00b40000b554783b */ /* 0x000fe20000004200 */
[----:B------:R-:W-:Y:S01]  /*f920*/  FMUL.FTZ R26, R55, R94 ;  /* 0x0000005e371a7220 */ /* 0x000fe20000410000 */
[----:B------:R-:W-:Y:S01]  /*f930*/  FFMA.FTZ R94, R153, R117, -R122 ;  /* 0x00000075995e7223 */ /* 0x000fe2000001087a */
[----:B------:R-:W-:Y:S01]  /*f940*/  MUFU.EX2 R118, R118 ;  /* 0x0000007600767308 */ /* 0x000fe20000000800 */
[C---:B------:R-:W-:Y:S01]  /*f950*/  FMUL.FTZ R24, R56.reuse, R92 ;  /* 0x0000005c38187220 */ /* 0x040fe20000410000 */
[C---:B------:R-:W-:Y:S01]  /*f960*/  FMUL.FTZ R25, R56.reuse, R93 ;  /* 0x0000005d38197220 */ /* 0x040fe20000410000 */
[C---:B-1----:R-:W-:Y:S07]  /*f970*/  HMMA.16816.F32 R4, R60.reuse, R12, R4 ;  /* 0x0000000c3c04723c */ /* 0x042fee0000001804 */
[----:B------:R-:W-:Y:S01]  /*f980*/  MUFU.EX2 R151, R94 ;  /* 0x0000005e00977308 */ /* 0x000fe20000000800 */
[----:B------:R-:W-:Y:S01]  /*f990*/  FFMA.FTZ R93, R43, R117, -R132 ;  /* 0x000000752b5d7223 */ /* 0x000fe20000010884 */
[C---:B------:R-:W-:Y:S08]  /*f9a0*/  FMUL.FTZ R43, R55.reuse, R79 ;  /* 0x0000004f372b7220 */ /* 0x040ff00000410000 */
[----:B------:R-:W-:Y:S01]  /*f9b0*/  MUFU.EX2 R173, R229 ;  /* 0x000000e500ad7308 */ /* 0x000fe20000000800 */
[C---:B------:R-:W-:Y:S03]  /*f9c0*/  HMMA.16816.F32 R8, R60.reuse, R14, R8 ;  /* 0x0000000e3c08723c */ /* 0x040fe60000001808 */
[C---:B------:R-:W-:Y:S01]  /*f9d0*/  FMUL.FTZ R12, R56.reuse, R104 ;  /* 0x00000068380c7220 */ /* 0x040fe20000410000 */
[C---:B------:R-:W-:Y:S01]  /*f9e0*/  FMUL.FTZ R13, R56.reuse, R105 ;  /* 0x00000069380d7220 */ /* 0x040fe20000410000 */
[C---:B------:R-:W-:Y:S01]  /*f9f0*/  FMUL.FTZ R14, R55.reuse, R106 ;  /* 0x0000006a370e7220 */ /* 0x040fe20000410000 */
[C---:B------:R-:W-:Y:S03]  /*fa00*/  FMUL.FTZ R15, R55.reuse, R107 ;  /* 0x0000006b370f7220 */ /* 0x040fe60000410000 */
[----:B------:R-:W-:Y:S01]  /*fa10*/  MUFU.EX2 R93, R93 ;  /* 0x0000005d005d7308 */ /* 0x000fe20000000800 */
[----:B------:R-:W-:Y:S01]  /*fa20*/  FMUL.FTZ R27, R55, R95 ;  /* 0x0000005f371b7220 */ /* 0x000fe20000410000 */
[-CC-:B------:R-:W-:Y:S01]  /*fa30*/  FFMA.FTZ R95, R247, R117.reuse, -R122.reuse ;  /* 0x00000075f75f7223 */ /* 0x180fe2000001087a */
[-CC-:B------:R-:W-:Y:S07]  /*fa40*/  FFMA.FTZ R92, R249, R117.reuse, -R122.reuse ;  /* 0x00000075f95c7223 */ /* 0x180fee000001087a */
[----:B------:R-:W-:Y:S01]  /*fa50*/  MUFU.EX2 R134, R134 ;  /* 0x0000008600867308 */ /* 0x000fe20000000800 */
[-CC-:B------:R-:W-:Y:S01]  /*fa60*/  FFMA.FTZ R104, R233, R117.reuse, -R122.reuse ;  /* 0x00000075e9687223 */ /* 0x180fe2000001087a */
[C---:B------:R-:W-:Y:S08]  /*fa70*/  HMMA.16816.F32 R12, R60.reuse, R20, R12 ;  /* 0x000000143c0c723c */ /* 0x040ff0000000180c */
[----:B------:R-:W-:Y:S01]  /*fa80*/  MUFU.EX2 R95, R95 ;  /* 0x0000005f005f7308 */ /* 0x000fe20000000800 */
[C---:B------:R-:W-:Y:S01]  /*fa90*/  FMUL.FTZ R20, R56.reuse, R96 ;  /* 0x0000006038147220 */ /* 0x040fe20000410000 */
[----:B------:R-:W-:Y:S01]  /*faa0*/  FFMA.FTZ R96, R49, R117, -R122 ;  /* 0x0000007531607223 */ /* 0x000fe2000001087a */
[C---:B------:R-:W-:Y:S07]  /*fab0*/  FMUL.FTZ R49, R56.reuse, R69 ;  /* 0x0000004538317220 */ /* 0x040fee0000410000 */
[----:B------:R-:W1:Y:S01]  /*fac0*/  MUFU.EX2 R92, R92 ;  /* 0x0000005c005c7308 */ /* 0x000e620000000800 */
[C---:B------:R-:W-:Y:S01]  /*fad0*/  FMUL.FTZ R21, R56.reuse, R97 ;  /* 0x0000006138157220 */ /* 0x040fe20000410000 */
        /* <DEDUP_REMOVED lines=8> */
[----:B------:R-:W-:Y:S07]  /*fb60*/  FFMA.FTZ R106, R243, R117, -R132 ;  /* 0x00000075f36a7223 */ /* 0x000fee0000010884 */
[----:B------:R-:W-:Y:S01]  /*fb70*/  MUFU.EX2 R144, R144 ;  /* 0x0000009000907308 */ /* 0x000fe20000000800 */
[C---:B------:R-:W-:Y:S09]  /*fb80*/  HMMA.16816.F32 R20, R60.reuse, R28, R20 ;  /* 0x0000001c3c14723c */ /* 0x040ff20000001814 */
[----:B------:R-:W-:Y:S01]  /*fb90*/  MUFU.EX2 R97, R97 ;  /* 0x0000006100617308 */ /* 0x000fe20000000800 */
[C---:B------:R-:W-:Y:S01]  /*fba0*/  FMUL.FTZ R28, R56.reuse, R88 ;  /* 0x00000058381c7220 */ /* 0x040fe20000410000 */
[C---:B------:R-:W-:Y:S01]  /*fbb0*/  FMUL.FTZ R29, R56.reuse, R89 ;  /* 0x00000059381d7220 */ /* 0x040fe20000410000 */
[----:B------:R-:W-:Y:S01]  /*fbc0*/  FFMA.FTZ R89, R51, R117, -R122 ;  /* 0x0000007533597223 */ /* 0x000fe2000001087a */
[C---:B------:R-:W-:Y:S01]  /*fbd0*/  FMUL.FTZ R51, R55.reuse, R71 ;  /* 0x0000004737337220 */ /* 0x040fe20000410000 */
[C---:B------:R-:W-:Y:S05]  /*fbe0*/  HMMA.16816.F32 R24, R60.reuse, R30, R24 ;  /* 0x0000001e3c18723c */ /* 0x040fea0000001818 */
[----:B------:R-:W-:Y:S01]  /*fbf0*/  MUFU.EX2 R107, R107 ;  /* 0x0000006b006b7308 */ /* 0x000fe20000000800 */
[C---:B------:R-:W-:Y:S01]  /*fc00*/  FMUL.FTZ R30, R55.reuse, R90 ;  /* 0x0000005a371e7220 */ /* 0x040fe20000410000 */
[----:B------:R-:W-:Y:S01]  /*fc10*/  FMUL.FTZ R31, R55, R91 ;  /* 0x0000005b371f7220 */ /* 0x000fe20000410000 */
[--C-:B------:R-:W-:Y:S01]  /*fc20*/  FFMA.FTZ R90, R41, R117, -R132.reuse ;  /* 0x00000075295a7223 */ /* 0x100fe20000010884 */
[----:B------:R-:W-:Y:S01]  /*fc30*/  FMUL.FTZ R41, R56, R77 ;  /* 0x0000004d38297220 */ /* 0x000fe20000410000 */
[--C-:B------:R-:W-:Y:S01]  /*fc40*/  FFMA.FTZ R91, R48, R117, -R132.reuse ;  /* 0x00000075305b7223 */ /* 0x100fe20000010884 */
[----:B------:R-:W2:Y:S01]  /*fc50*/  LDSM.16.MT88.4 R76, [R181+0x9400] ;  /* 0x00940000b54c783b */ /* 0x000ea20000004200 */
[C---:B------:R-:W-:Y:S03]  /*fc60*/  FMUL.FTZ R48, R56.reuse, R68 ;  /* 0x0000004438307220 */ /* 0x040fe60000410000 */
[----:B------:R-:W-:Y:S01]  /*fc70*/  MUFU.EX2 R89, R89 ;  /* 0x0000005900597308 */ /* 0x000fe20000000800 */
[C---:B------:R-:W-:Y:S03]  /*fc80*/  HMMA.16816.F32 R28, R60.reuse, R36, R28 ;  /* 0x000000243c1c723c */ /* 0x040fe6000000181c */
[C---:B------:R-:W-:Y:S01]  /*fc90*/  FMUL.FTZ R36, R56.reuse, R80 ;  /* 0x0000005038247220 */ /* 0x040fe20000410000 */
[C---:B------:R-:W-:Y:S01]  /*fca0*/  FMUL.FTZ R37, R56.reuse, R81 ;  /* 0x0000005138257220 */ /* 0x040fe20000410000 */
[----:B------:R-:W-:Y:S04]  /*fcb0*/  LDSM.16.MT88.4 R68, [R119+0xd400] ;  /* 0x00d400007744783b */ /* 0x000fe80000004200 */
[----:B------:R-:W3:Y:S01]  /*fcc0*/  MUFU.EX2 R90, R90 ;  /* 0x0000005a005a7308 */ /* 0x000ee20000000800 */
[--C-:B------:R-:W-:Y:S01]  /*fcd0*/  FFMA.FTZ R88, R251, R117, -R132.reuse ;  /* 0x00000075fb587223 */ /* 0x100fe20000010884 */
[C---:B------:R-:W-:Y:S08]  /*fce0*/  HMMA.16816.F32 R32, R60.reuse, R38, R32 ;  /* 0x000000263c20723c */ /* 0x040ff00000001820 */
[----:B------:R-:W-:Y:S01]  /*fcf0*/  MUFU.EX2 R91, R91 ;  /* 0x0000005b005b7308 */ /* 0x000fe20000000800 */
[C---:B------:R-:W-:Y:S01]  /*fd00*/  FMUL.FTZ R38, R55.reuse, R82 ;  /* 0x0000005237267220 */ /* 0x040fe20000410000 */
[----:B------:R-:W-:Y:S01]  /*fd10*/  FMUL.FTZ R39, R55, R83 ;  /* 0x0000005337277220 */ /* 0x000fe20000410000 */
[-C--:B------:R-:W-:Y:S01]  /*fd20*/  FFMA.FTZ R98, R241, R117.reuse, -R132 ;  /* 0x00000075f1627223 */ /* 0x080fe20000010884 */
[----:B------:R-:W4:Y:S06]  /*fd30*/  LDSM.16.MT88.4 R80, [R119+0x9400] ;  /* 0x009400007750783b */ /* 0x000f2c0000004200 */
[----:B------:R-:W5:Y:S01]  /*fd40*/  MUFU.EX2 R88, R88 ;  /* 0x0000005800587308 */ /* 0x000f620000000800 */
[-CC-:B------:R-:W-:Y:S01]  /*fd50*/  FFMA.FTZ R105, R237, R117.reuse, -R122.reuse ;  /* 0x00000075ed697223 */ /* 0x180fe2000001087a */
[-C--:B------:R-:W-:Y:S01]  /*fd60*/  FFMA.FTZ R165, R165, R117.reuse, -R122 ;  /* 0x00000075a5a57223 */ /* 0x080fe2000001087a */
[--C-:B------:R-:W-:Y:S01]  /*fd70*/  FFMA.FTZ R219, R219, R117, -R132.reuse ;  /* 0x00000075dbdb7223 */ /* 0x100fe20000010884 */
[C---:B------:R-:W-:Y:S06]  /*fd80*/  HMMA.16816.F32 R36, R60.reuse, R44, R36 ;  /* 0x0000002c3c24723c */ /* 0x040fec0000001824 */
[----:B------:R-:W2:Y:S01]  /*fd90*/  MUFU.EX2 R96, R96 ;  /* 0x0000006000607308 */ /* 0x000ea20000000800 */
[C---:B------:R-:W-:Y:S01]  /*fda0*/  FMUL.FTZ R44, R56.reuse, R72 ;  /* 0x00000048382c7220 */ /* 0x040fe20000410000 */
[----:B------:R-:W-:Y:S08]  /*fdb0*/  FMUL.FTZ R45, R56, R73 ;  /* 0x00000049382d7220 */ /* 0x000ff00000410000 */
[----:B------:R-:W-:Y:S01]  /*fdc0*/  MUFU.EX2 R99, R99 ;  /* 0x0000006300637308 */ /* 0x000fe20000000800 */
[-C--:B------:R-:W-:Y:S01]  /*fdd0*/  FFMA.FTZ R175, R175, R117.reuse, -R132 ;  /* 0x00000075afaf7223 */ /* 0x080fe20000010884 */
[----:B------:R-:W-:Y:S01]  /*fde0*/  FFMA.FTZ R169, R169, R117, -R122 ;  /* 0x00000075a9a97223 */ /* 0x000fe2000001087a */
[C---:B------:R-:W-:Y:S07]  /*fdf0*/  HMMA.16816.F32 R40, R60.reuse, R46, R40 ;  /* 0x0000002e3c28723c */ /* 0x040fee0000001828 */
[----:B------:R-:W4:Y:S01]  /*fe00*/  MUFU.EX2 R106, R106 ;  /* 0x0000006a006a7308 */ /* 0x000f220000000800 */
[C---:B------:R-:W-:Y:S01]  /*fe10*/  FMUL.FTZ R46, R55.reuse, R74 ;  /* 0x0000004a372e7220 */ /* 0x040fe20000410000 */
[----:B------:R-:W-:Y:S08]  /*fe20*/  FMUL.FTZ R47, R55, R75 ;  /* 0x0000004b372f7220 */ /* 0x000ff00000410000 */
[----:B------:R-:W4:Y:S01]  /*fe30*/  MUFU.EX2 R98, R98 ;  /* 0x0000006200627308 */ /* 0x000f220000000800 */
[----:B------:R-:W4:Y:S01]  /*fe40*/  LDSM.16.MT88.4 R72, [R119+0xb400] ;  /* 0x00b400007748783b */ /* 0x000f220000004200 */
[-CC-:B------:R-:W-:Y:S01]  /*fe50*/  FFMA.FTZ R150, R161, R117.reuse, -R132.reuse ;  /* 0x00000075a1967223 */ /* 0x180fe20000010884 */
[-C--:B------:R-:W-:Y:S07]  /*fe60*/  FFMA.FTZ R152, R157, R117.reuse, -R132 ;  /* 0x000000759d987223 */ /* 0x080fee0000010884 */
[----:B------:R-:W4:Y:S01]  /*fe70*/  MUFU.EX2 R105, R105 ;  /* 0x0000006900697308 */ /* 0x000f220000000800 */
[-C--:B------:R-:W-:Y:S01]  /*fe80*/  FFMA.FTZ R156, R147, R117.reuse, -R122 ;  /* 0x00000075939c7223 */ /* 0x080fe2000001087a */
[C---:B------:R-:W-:Y:S08]  /*fe90*/  HMMA.16816.F32 R44, R60.reuse, R64, R44 ;  /* 0x000000403c2c723c */ /* 0x040ff0000000182c */
[----:B------:R-:W4:Y:S01]  /*fea0*/  MUFU.EX2 R138, R138 ;  /* 0x0000008a008a7308 */ /* 0x000f220000000800 */
[-CC-:B------:R-:W-:Y:S01]  /*feb0*/  FFMA.FTZ R159, R159, R117.reuse, -R132.reuse ;  /* 0x000000759f9f7223 */ /* 0x180fe20000010884 */
[-C--:B------:R-:W-:Y:S01]  /*fec0*/  FFMA.FTZ R155, R155, R117.reuse, -R132 ;  /* 0x000000759b9b7223 */ /* 0x080fe20000010884 */
[-C--:B------:R-:W-:Y:S07]  /*fed0*/  FFMA.FTZ R149, R149, R117.reuse, -R122 ;  /* 0x0000007595957223 */ /* 0x080fee000001087a */
[----:B------:R-:W4:Y:S01]  /*fee0*/  MUFU.EX2 R163, R227 ;  /* 0x000000e300a37308 */ /* 0x000f220000000800 */
[-CC-:B------:R-:W-:Y:S01]  /*fef0*/  FFMA.FTZ R160, R143, R117.reuse, -R132.reuse ;  /* 0x000000758fa07223 */ /* 0x180fe20000010884 */
[----:B------:R-:W-:Y:S01]  /*ff00*/  HMMA.16816.F32 R48, R60, R66, R48 ;  /* 0x000000423c30723c */ /* 0x000fe20000001830 */
[----:B------:R-:W4:Y:S07]  /*ff10*/  LDSM.16.MT88.4 R64, [R181+0xd400] ;  /* 0x00d40000b540783b */ /* 0x000f2e0000004200 */
[----:B------:R-:W4:Y:S01]  /*ff20*/  MUFU.EX2 R140, R140 ;  /* 0x0000008c008c7308 */ /* 0x000f220000000800 */
[----:B-1----:R-:W-:Y:S01]  /*ff30*/  F2FP.F16.F32.PACK_AB R61, R95, R92 ;  /* 0x0000005c5f3d723e */ /* 0x002fe200000000ff */
[----:B------:R-:W-:Y:S01]  /*ff40*/  FFMA.FTZ R158, R139, R117, -R132 ;  /* 0x000000758b9e7223 */ /* 0x000fe20000010884 */
[----:B---3--:R-:W-:Y:S07]  /*ff50*/  F2FP.F16.F32.PACK_AB R60, R90, R93 ;  /* 0x0000005d5a3c723e */ /* 0x008fee00000000ff */
[----:B------:R-:W-:Y:S01]  /*ff60*/  MUFU.EX2 R136, R136 ;  /* 0x0000008800887308 */ /* 0x000fe20000000800 */
[----:B-----5:R-:W-:Y:S01]  /*ff70*/  F2FP.F16.F32.PACK_AB R62, R88, R91 ;  /* 0x0000005b583e723e */ /* 0x020fe200000000ff */
[--C-:B------:R-:W-:Y:S01]  /*ff80*/  FFMA.FTZ R162, R135, R117, -R122.reuse ;  /* 0x0000007587a27223 */ /* 0x100fe2000001087a */
[----:B--2---:R-:W-:Y:S07]  /*ff90*/  F2FP.F16.F32.PACK_AB R63, R96, R89 ;  /* 0x00000059603f723e */ /* 0x004fee00000000ff */
[----:B------:R-:W1:Y:S01]  /*ffa0*/  MUFU.EX2 R177, R177 ;  /* 0x000000b100b17308 */ /* 0x000e620000000800 */
[-C--:B------:R-:W-:Y:S01]  /*ffb0*/  FFMA.FTZ R164, R131, R117.reuse, -R122 ;  /* 0x0000007583a47223 */ /* 0x080fe2000001087a */
[-CC-:B------:R-:W-:Y:S01]  /*ffc0*/  FFMA.FTZ R145, R145, R117.reuse, -R132.reuse ;  /* 0x0000007591917223 */ /* 0x180fe20000010884 */
[-C--:B------:R-:W-:Y:S07]  /*ffd0*/  FFMA.FTZ R141, R141, R117.reuse, -R132 ;  /* 0x000000758d8d7223 */ /* 0x080fee0000010884 */
[----:B------:R-:W2:Y:S01]  /*ffe0*/  MUFU.EX2 R193, R219 ;  /* 0x000000db00c17308 */ /* 0x000ea20000000800 */
[-CC-:B------:R-:W-:Y:S01]  /*fff0*/  FFMA.FTZ R137, R137, R117.reuse, -R122.reuse ;  /* 0x0000007589897223 */ /* 0x180fe2000001087a */
[C---:B------:R-:W-:Y:S08]  /*10000*/  HMMA.16816.F32 R4, R60.reuse, R76, R4 ;  /* 0x0000004c3c04723c */ /* 0x040ff00000001804 */
[----:B------:R-:W-:Y:S01]  /*10010*/  MUFU.EX2 R142, R142 ;  /* 0x0000008e008e7308 */ /* 0x000fe20000000800 */
[----:B------:R-:W-:Y:S01]  /*10020*/  FFMA.FTZ R133, R133, R117, -R122 ;  /* 0x0000007585857223 */ /* 0x000fe2000001087a */
[----:B------:R-:W-:Y:S01]  /*10030*/  FFMA.FTZ R129, R56, R217, R129 ;  /* 0x000000d938817223 */ /* 0x000fe20000010081 */
[----:B------:R-:W-:Y:S07]  /*10040*/  FFMA.FTZ R130, R55, R218, R130 ;  /* 0x000000da37827223 */ /* 0x000fee0000010082 */
[----:B------:R-:W3:Y:S01]  /*10050*/  MUFU.EX2 R171, R175 ;  /* 0x000000af00ab7308 */ /* 0x000ee20000000800 */
[-C--:B------:R-:W-:Y:S01]  /*10060*/  FFMA.FTZ R127, R127, R117.reuse, -R132 ;  /* 0x000000757f7f7223 */ /* 0x080fe20000010884 */
[C---:B------:R-:W-:Y:S01]  /*10070*/  HMMA.16816.F32 R8, R60.reuse, R78, R8 ;  /* 0x0000004e3c08723c */ /* 0x040fe20000001808 */
[----:B------:R-:W-:Y:S07]  /*10080*/  LDSM.16.MT88.4 R76, [R119+0x9800] ;  /* 0x00980000774c783b */ /* 0x000fee0000004200 */
[----:B------:R-:W-:Y:S01]  /*10090*/  MUFU.EX2 R148, R148 ;  /* 0x0000009400947308 */ /* 0x000fe20000000800 */
[----:B------:R-:W-:Y:S01]  /*100a0*/  FADD.FTZ R129, R123, R129 ;  /* 0x000000817b817221 */ /* 0x000fe20000010000 */
[----:B------:R-:W-:Y:S01]  /*100b0*/  FADD.FTZ R121, R121, R130 ;  /* 0x0000008279797221 */ /* 0x000fe20000010000 */
[-C--:B------:R-:W-:Y:S07]  /*100c0*/  FFMA.FTZ R128, R128, R117.reuse, -R132 ;  /* 0x0000007580807223 */ /* 0x080fee0000010884 */
[----:B------:R-:W5:Y:S01]  /*100d0*/  MUFU.EX2 R167, R169 ;  /* 0x000000a900a77308 */ /* 0x000f620000000800 */
[----:B------:R-:W-:Y:S01]  /*100e0*/  FADD.FTZ R124, R124, R129 ;  /* 0x000000817c7c7221 */ /* 0x000fe20000010000 */
[C---:B----4-:R-:W-:Y:S08]  /*100f0*/  HMMA.16816.F32 R12, R60.reuse, R80, R12 ;  /* 0x000000503c0c723c */ /* 0x050ff0000000180c */
[----:B------:R-:W-:Y:S01]  /*10100*/  MUFU.EX2 R146, R146 ;  /* 0x0000009200927308 */ /* 0x000fe20000000800 */
[----:B------:R-:W-:Y:S01]  /*10110*/  FADD.FTZ R124, R57, R124 ;  /* 0x0000007c397c7221 */ /* 0x000fe20000010000 */
[----:B------:R-:W-:Y:S01]  /*10120*/  FADD.FTZ R116, R116, R121 ;  /* 0x0000007974747221 */ /* 0x000fe20000010000 */
[-C--:B------:R-:W-:Y:S07]  /*10130*/  FFMA.FTZ R125, R125, R117.reuse, -R132 ;  /* 0x000000757d7d7223 */ /* 0x080fee0000010884 */
[----:B------:R-:W4:Y:S01]  /*10140*/  MUFU.EX2 R165, R165 ;  /* 0x000000a500a57308 */ /* 0x000f220000000800 */
[----:B------:R-:W-:Y:S01]  /*10150*/  FADD.FTZ R93, R93, R124 ;  /* 0x0000007c5d5d7221 */ /* 0x000fe20000010000 */
[C---:B------:R-:W-:Y:S01]  /*10160*/  HMMA.16816.F32 R16, R60.reuse, R82, R16 ;  /* 0x000000523c10723c */ /* 0x040fe20000001810 */
[----:B------:R-:W-:Y:S07]  /*10170*/  LDSM.16.MT88.4 R80, [R181+0xb800] ;  /* 0x00b80000b550783b */ /* 0x000fee0000004200 */
[----:B------:R-:W-:Y:S01]  /*10180*/  MUFU.EX2 R150, R150 ;  /* 0x0000009600967308 */ /* 0x000fe20000000800 */
[----:B------:R-:W-:Y:S01]  /*10190*/  FADD.FTZ R90, R90, R93 ;  /* 0x0000005d5a5a7221 */ /* 0x000fe20000010000 */
[----:B------:R-:W-:Y:S01]  /*101a0*/  FADD.FTZ R59, R59, R116 ;  /* 0x000000743b3b7221 */ /* 0x000fe20000010000 */
[-C--:B------:R-:W-:Y:S07]  /*101b0*/  FFMA.FTZ R132, R126, R117.reuse, -R132 ;  /* 0x000000757e847223 */ /* 0x080fee0000010884 */
[----:B------:R-:W4:Y:S01]  /*101c0*/  MUFU.EX2 R157, R159 ;  /* 0x0000009f009d7308 */ /* 0x000f220000000800 */
[----:B------:R-:W-:Y:S01]  /*101d0*/  FFMA.FTZ R56, R120, R117, -R122 ;  /* 0x0000007578387223 */ /* 0x000fe2000001087a */
[C---:B------:R-:W-:Y:S08]  /*101e0*/  HMMA.16816.F32 R20, R60.reuse, R84, R20 ;  /* 0x000000543c14723c */ /* 0x040ff00000001814 */
[----:B------:R-:W-:Y:S01]  /*101f0*/  MUFU.EX2 R152, R152 ;  /* 0x0000009800987308 */ /* 0x000fe20000000800 */
[----:B------:R-:W-:Y:S01]  /*10200*/  FADD.FTZ R92, R92, R59 ;  /* 0x0000003b5c5c7221 */ /* 0x000fe20000010000 */
[----:B------:R-:W-:Y:S01]  /*10210*/  FADD.FTZ R91, R91, R90 ;  /* 0x0000005a5b5b7221 */ /* 0x000fe20000010000 */
[----:B------:R-:W-:Y:S07]  /*10220*/  ISETP.GT.AND P0, PT, R215, R190, PT ;  /* 0x000000bed700720c */ /* 0x000fee0003f04270 */
[----:B------:R-:W4:Y:S01]  /*10230*/  MUFU.EX2 R153, R155 ;  /* 0x0000009b00997308 */ /* 0x000f220000000800 */
[----:B------:R-:W-:Y:S01]  /*10240*/  IMAD.MOV.U32 R116, RZ, RZ, R52 ;  /* 0x000000ffff747224 */ /* 0x000fe200078e0034 */
[C---:B------:R-:W-:Y:S01]  /*10250*/  HMMA.16816.F32 R24, R60.reuse, R86, R24 ;  /* 0x000000563c18723c */ /* 0x040fe20000001818 */
[----:B------:R-:W-:Y:S07]  /*10260*/  LDSM.16.MT88.4 R84, [R119+0xb800] ;  /* 0x00b800007754783b */ /* 0x000fee0000004200 */
[----:B------:R-:W4:Y:S01]  /*10270*/  MUFU.EX2 R154, R154 ;  /* 0x0000009a009a7308 */ /* 0x000f220000000800 */
[----:B------:R-:W-:Y:S09]  /*10280*/  FADD.FTZ R88, R88, R91 ;  /* 0x0000005b58587221 */ /* 0x000ff20000010000 */
[----:B------:R-:W-:Y:S01]  /*10290*/  MUFU.EX2 R147, R149 ;  /* 0x0000009500937308 */ /* 0x000fe20000000800 */
[C---:B------:R-:W-:Y:S09]  /*102a0*/  HMMA.16816.F32 R28, R60.reuse, R72, R28 ;  /* 0x000000483c1c723c */ /* 0x040ff2000000181c */
[----:B------:R-:W4:Y:S10]  /*102b0*/  MUFU.EX2 R156, R156 ;  /* 0x0000009c009c7308 */ /* 0x000f340000000800 */
[----:B------:R-:W-:Y:S01]  /*102c0*/  MUFU.EX2 R143, R145 ;  /* 0x00000091008f7308 */ /* 0x000fe20000000800 */
[C---:B------:R-:W-:Y:S01]  /*102d0*/  HMMA.16816.F32 R32, R60.reuse, R74, R32 ;  /* 0x0000004a3c20723c */ /* 0x040fe20000001820 */
[----:B------:R-:W1:Y:S08]  /*102e0*/  LDSM.16.MT88.4 R72, [R181+0x9800] ;  /* 0x00980000b548783b */ /* 0x000e700000004200 */
[----:B------:R-:W4:Y:S10]  /*102f0*/  MUFU.EX2 R160, R160 ;  /* 0x000000a000a07308 */ /* 0x000f340000000800 */
[----:B------:R-:W-:Y:S01]  /*10300*/  MUFU.EX2 R139, R141 ;  /* 0x0000008d008b7308 */ /* 0x000fe20000000800 */
[C---:B------:R-:W-:Y:S09]  /*10310*/  HMMA.16816.F32 R36, R60.reuse, R64, R36 ;  /* 0x000000403c24723c */ /* 0x040ff20000001824 */
[----:B------:R-:W4:Y:S10]  /*10320*/  MUFU.EX2 R158, R158 ;  /* 0x0000009e009e7308 */ /* 0x000f340000000800 */
[----:B------:R-:W-:Y:S01]  /*10330*/  MUFU.EX2 R135, R137 ;  /* 0x0000008900877308 */ /* 0x000fe20000000800 */
[C---:B------:R-:W-:Y:S01]  /*10340*/  HMMA.16816.F32 R40, R60.reuse, R66, R40 ;  /* 0x000000423c28723c */ /* 0x040fe20000001828 */
[----:B------:R-:W2:Y:S08]  /*10350*/  LDSM.16.MT88.4 R64, [R181+0xd800] ;  /* 0x00d80000b540783b */ /* 0x000eb00000004200 */
[----:B------:R-:W4:Y:S10]  /*10360*/  MUFU.EX2 R162, R162 ;  /* 0x000000a200a27308 */ /* 0x000f340000000800 */
[----:B------:R-:W-:Y:S01]  /*10370*/  MUFU.EX2 R131, R133 ;  /* 0x0000008500837308 */ /* 0x000fe20000000800 */
[C---:B------:R-:W-:Y:S09]  /*10380*/  HMMA.16816.F32 R44, R60.reuse, R68, R44 ;  /* 0x000000443c2c723c */ /* 0x040ff2000000182c */
[----:B------:R-:W4:Y:S10]  /*10390*/  MUFU.EX2 R164, R164 ;  /* 0x000000a400a47308 */ /* 0x000f340000000800 */
[----:B------:R-:W-:Y:S01]  /*103a0*/  MUFU.EX2 R127, R127 ;  /* 0x0000007f007f7308 */ /* 0x000fe20000000800 */
[----:B------:R-:W-:Y:S01]  /*103b0*/  HMMA.16816.F32 R48, R60, R70, R48 ;  /* 0x000000463c30723c */ /* 0x000fe20000001830 */
[----:B------:R-:W3:Y:S08]  /*103c0*/  LDSM.16.MT88.4 R68, [R119+0xd800] ;  /* 0x00d800007744783b */ /* 0x000ef00000004200 */
[----:B------:R-:W4:Y:S01]  /*103d0*/  MUFU.EX2 R126, R128 ;  /* 0x00000080007e7308 */ /* 0x000f220000000800 */
[----:B------:R-:W-:Y:S02]  /*103e0*/  F2FP.F16.F32.PACK_AB R60, R106, R99 ;  /* 0x000000636a3c723e */ /* 0x000fe400000000ff */
[----:B------:R-:W-:Y:S07]  /*103f0*/  F2FP.F16.F32.PACK_AB R62, R97, R98 ;  /* 0x00000062613e723e */ /* 0x000fee00000000ff */
[----:B------:R-:W-:Y:S01]  /*10400*/  MUFU.EX2 R55, R125 ;  /* 0x0000007d00377308 */ /* 0x000fe20000000800 */
[----:B------:R-:W-:Y:S02]  /*10410*/  F2FP.F16.F32.PACK_AB R61, R118, R105 ;  /* 0x00000069763d723e */ /* 0x000fe400000000ff */
[----:B------:R-:W-:Y:S07]  /*10420*/  F2FP.F16.F32.PACK_AB R63, R107, R104 ;  /* 0x000000686b3f723e */ /* 0x000fee00000000ff */
[----:B------:R-:W-:Y:S10]  /*10430*/  MUFU.EX2 R132, R132 ;  /* 0x0000008400847308 */ /* 0x000ff40000000800 */
[----:B------:R-:W-:Y:S01]  /*10440*/  MUFU.EX2 R56, R56 ;  /* 0x0000003800387308 */ /* 0x000fe20000000800 */
[C---:B-1----:R-:W-:Y:S08]  /*10450*/  HMMA.16816.F32 R4, R60.reuse, R72, R4 ;  /* 0x000000483c04723c */ /* 0x042ff00000001804 */
[C---:B------:R-:W-:Y:S01]  /*10460*/  HMMA.16816.F32 R8, R60.reuse, R74, R8 ;  /* 0x0000004a3c08723c */ /* 0x040fe20000001808 */
[----:B------:R-:W1:Y:S07]  /*10470*/  LDSM.16.MT88.4 R72, [R181+0x9c00] ;  /* 0x009c0000b548783b */ /* 0x000e6e0000004200 */
[C---:B------:R-:W-:Y:S08]  /*10480*/  HMMA.16816.F32 R12, R60.reuse, R76, R12 ;  /* 0x0000004c3c0c723c */ /* 0x040ff0000000180c */
[C---:B------:R-:W-:Y:S01]  /*10490*/  HMMA.16816.F32 R16, R60.reuse, R78, R16 ;  /* 0x0000004e3c10723c */ /* 0x040fe20000001810 */
[----:B------:R-:W5:Y:S07]  /*104a0*/  LDSM.16.MT88.4 R76, [R119+0x9c00] ;  /* 0x009c0000774c783b */ /* 0x000f6e0000004200 */
        /* <DEDUP_REMOVED lines=83> */
[C---:B------:R-:W-:Y:S08]  /*109e0*/  HMMA.16816.F32 R8, R60.reuse, R74, R8 ;  /* 0x0000004a3c08723c */ /* 0x040ff00000001808 */
[C---:B-----5:R-:W-:Y:S08]  /*109f0*/  HMMA.16816.F32 R12, R60.reuse, R76, R12 ;  /* 0x0000004c3c0c723c */ /* 0x060ff0000000180c */
[C---:B------:R-:W-:Y:S01]  /*10a00*/  HMMA.16816.F32 R16, R60.reuse, R78, R16 ;  /* 0x0000004e3c10723c */ /* 0x040fe20000001810 */
[----:B------:R-:W-:Y:S07]  /*10a10*/  LDSM.16.MT88.4 R76, [R181+0xec00] ;  /* 0x00ec0000b54c783b */ /* 0x000fee0000004200 */
[C---:B----4-:R-:W-:Y:S08]  /*10a20*/  HMMA.16816.F32 R20, R60.reuse, R80, R20 ;  /* 0x000000503c14723c */ /* 0x050ff00000001814 */
[C---:B------:R-:W-:Y:S08]  /*10a30*/  HMMA.16816.F32 R24, R60.reuse, R82, R24 ;  /* 0x000000523c18723c */ /* 0x040ff00000001818 */
[C---:B------:R-:W-:Y:S08]  /*10a40*/  HMMA.16816.F32 R28, R60.reuse, R84, R28 ;  /* 0x000000543c1c723c */ /* 0x040ff0000000181c */
[C---:B------:R-:W-:Y:S01]  /*10a50*/  HMMA.16816.F32 R32, R60.reuse, R86, R32 ;  /* 0x000000563c20723c */ /* 0x040fe20000001820 */
[----:B------:R-:W-:Y:S07]  /*10a60*/  LDSM.16.MT88.4 R84, [R119+0xcc00] ;  /* 0x00cc00007754783b */ /* 0x000fee0000004200 */
[C---:B--2---:R-:W-:Y:S03]  /*10a70*/  HMMA.16816.F32 R36, R60.reuse, R64, R36 ;  /* 0x000000403c24723c */ /* 0x044fe60000001824 */
[-CC-:B------:R-:W-:Y:S01]  /*10a80*/  FFMA.FTZ R64, R58, R117.reuse, -R122.reuse ;  /* 0x000000753a407223 */ /* 0x180fe2000001087a */
[-CC-:B------:R-:W-:Y:S01]  /*10a90*/  FFMA.FTZ R58, R53, R117.reuse, -R122.reuse ;  /* 0x00000075353a7223 */ /* 0x180fe2000001087a */
[----:B------:R-:W-:Y:S02]  /*10aa0*/  FFMA.FTZ R122, R54, R117, -R122 ;  /* 0x00000075367a7223 */ /* 0x000fe4000001087a */
[----:B------:R1:W2:Y:S01]  /*10ab0*/  MUFU.EX2 R53, R64 ;  /* 0x0000004000357308 */ /* 0x0002a20000000800 */
[C---:B------:R-:W-:Y:S09]  /*10ac0*/  HMMA.16816.F32 R40, R60.reuse, R66, R40 ;  /* 0x000000423c28723c */ /* 0x040ff20000001828 */
[----:B------:R-:W-:Y:S10]  /*10ad0*/  MUFU.EX2 R54, R58 ;  /* 0x0000003a00367308 */ /* 0x000ff40000000800 */
[----:B------:R-:W4:Y:S01]  /*10ae0*/  MUFU.EX2 R57, R122 ;  /* 0x0000007a00397308 */ /* 0x000f220000000800 */
[C---:B---3--:R-:W-:Y:S03]  /*10af0*/  HMMA.16816.F32 R44, R60.reuse, R68, R44 ;  /* 0x000000443c2c723c */ /* 0x048fe6000000182c */
[----:B------:R-:W-:Y:S01]  /*10b00*/  F2FP.F16.F32.PACK_AB R68, R126, R127 ;  /* 0x0000007f7e44723e */ /* 0x000fe200000000ff */
[----:B-1----:R-:W-:Y:S01]  /*10b10*/  FADD.FTZ R64, R95, R92 ;  /* 0x0000005c5f407221 */ /* 0x002fe20000010000 */
[----:B--2---:R-:W-:Y:S01]  /*10b20*/  F2FP.F16.F32.PACK_AB R69, R53, R56 ;  /* 0x000000383545723e */ /* 0x004fe200000000ff */
[----:B------:R-:W1:Y:S02]  /*10b30*/  LDSM.16.MT88.4 R92, [R181+0xcc00] ;  /* 0x00cc0000b55c783b */ /* 0x000e640000004200 */
[----:B------:R-:W-:Y:S03]  /*10b40*/  HMMA.16816.F32 R48, R60, R70, R48 ;  /* 0x000000463c30723c */ /* 0x000fe60000001830 */
[----:B------:R-:W-:Y:S01]  /*10b50*/  F2FP.F16.F32.PACK_AB R70, R132, R55 ;  /* 0x000000378446723e */ /* 0x000fe200000000ff */
[----:B------:R-:W-:Y:S01]  /*10b60*/  FADD.FTZ R89, R89, R64 ;  /* 0x0000004059597221 */ /* 0x000fe20000010000 */
[----:B----4-:R-:W-:Y:S03]  /*10b70*/  F2FP.F16.F32.PACK_AB R71, R57, R54 ;  /* 0x000000363947723e */ /* 0x010fe600000000ff */
[----:B------:R-:W-:Y:S04]  /*10b80*/  FADD.FTZ R96, R96, R89 ;  /* 0x0000005960607221 */ /* 0x000fe80000010000 */
[C---:B------:R-:W-:Y:S05]  /*10b90*/  HMMA.16816.F32 R112, R68.reuse, R108, R4 ;  /* 0x0000006c4470723c */ /* 0x040fea0000001804 */
[----:B------:R-:W-:Y:S01]  /*10ba0*/  FADD.FTZ R7, R105, R96 ;  /* 0x0000006069077221 */ /* 0x000fe20000010000 */
[----:B------:R-:W-:Y:S02]  /*10bb0*/  FADD.FTZ R5, R99, R88 ;  /* 0x0000005863057221 */ /* 0x000fe40000010000 */
[C---:B------:R-:W-:Y:S03]  /*10bc0*/  HMMA.16816.F32 R108, R68.reuse, R110, R8 ;  /* 0x0000006e446c723c */ /* 0x040fe60000001808 */
[----:B------:R-:W-:Y:S01]  /*10bd0*/  FADD.FTZ R7, R118, R7 ;  /* 0x0000000776077221 */ /* 0x000fe20000010000 */
[----:B------:R-:W-:Y:S01]  /*10be0*/  FADD.FTZ R5, R106, R5 ;  /* 0x000000056a057221 */ /* 0x000fe20000010000 */
[----:B------:R-:W-:Y:S02]  /*10bf0*/  IMAD.MOV.U32 R118, RZ, RZ, R0 ;  /* 0x000000ffff767224 */ /* 0x000fe400078e0000 */
[----:B------:R-:W-:Y:S01]  /*10c00*/  FADD.FTZ R6, R104, R7 ;  /* 0x0000000768067221 */ /* 0x000fe20000010000 */
[----:B------:R-:W-:Y:S03]  /*10c10*/  FADD.FTZ R4, R98, R5 ;  /* 0x0000000562047221 */ /* 0x000fe60000010000 */
[----:B------:R-:W-:Y:S01]  /*10c20*/  FADD.FTZ R6, R107, R6 ;  /* 0x000000066b067221 */ /* 0x000fe20000010000 */
        /* <DEDUP_REMOVED lines=34> */
[----:B------:R-:W-:Y:S01]  /*10e50*/  FADD.FTZ R143, R143, R8 ;  /* 0x000000088f8f7221 */ /* 0x000fe20000010000 */
[C---:B-1----:R-:W-:Y:S03]  /*10e60*/  HMMA.16816.F32 R72, R68.reuse, R4, R44 ;  /* 0x000000044448723c */ /* 0x042fe6000000182c */
        /* <DEDUP_REMOVED lines=17> */
.L_x_2350:
[----:B------:R1:W5:Y:S01]  /*10f80*/  LD.E R5, desc[UR4][R2.64+0xd8] ;  /* 0x0000d80402057980 */ /* 0x000362000c101900 */
[----:B------:R-:W-:Y:S01]  /*10f90*/  UMOV UR6, 0xffffffff ;  /* 0xffffffff00067882 */ /* 0x000fe20000000000 */
        /* <DEDUP_REMOVED lines=10> */
.L_x_2371:
        /* <DEDUP_REMOVED lines=14> */
[----:B------:R-:W-:-:S04]  /*11120*/  LOP3.LUT R12, R10, 0xc0, RZ, 0xc0, !PT ;  /* 0x000000c00a0c7812 */ /* 0x000fc800078ec0ff */
[----:B------:R-:W-:Y:S02]  /*11130*/  LOP3.LUT R11, R12, 0x18, R197, 0xf8, !PT ;  /* 0x000000180c0b7812 */ /* 0x000fe400078ef8c5 */
[----:B------:R-:W-:Y:S02]  /*11140*/  LOP3.LUT R12, R9, 0x20, R10, 0xf8, !PT ;  /* 0x00000020090c7812 */ /* 0x000fe400078ef80a */
[----:B--2---:R-:W-:Y:S01]  /*11150*/  FSEL R8, R8, 1, P1 ;  /* 0x3f80000008087808 */ /* 0x004fe20000800000 */
[----:B-1----:R-:W-:Y:S01]  /*11160*/  ULEA UR6, UR6, UR7, 0x18 ;  /* 0x0000000706067291 */ /* 0x002fe2000f8ec0ff */
[----:B------:R-:W-:Y:S02]  /*11170*/  LOP3.LUT R9, R12, R11, RZ, 0xfc, !PT ;  /* 0x0000000b0c097212 */ /* 0x000fe400078efcff */
        /* <DEDUP_REMOVED lines=91> */
[----:B------:R-:W-:-:S02]  /*11730*/  LOP3.LUT R15, R7, 0x30, RZ, 0xc0, !PT ;  /* 0x00000030070f7812 */ /* 0x000fc400078ec0ff */
[----:B------:R-:W-:Y:S02]  /*11740*/  LOP3.LUT R7, R14, 0x18, R7, 0x78, !PT ;  /* 0x000000180e077812 */ /* 0x000fe400078e7807 */
[----:B------:R-:W-:Y:S01]  /*11750*/  LOP3.LUT R8, R8, 0x20, R9, 0xf8, !PT ;  /* 0x0000002008087812 */ /* 0x000fe200078ef809 */
[----:B------:R-:W-:Y:S01]  /*11760*/  @P0 FMUL.FTZ R9, R4, 0.69314718246459960938 ;  /* 0x3f31721804090820 */ /* 0x000fe20000410000 */
[----:B------:R-:W-:Y:S02]  /*11770*/  MOV R57, 0xff800000 ;  /* 0xff80000000397802 */ /* 0x000fe40000000f00 */
[----:B------:R-:W-:Y:S01]  /*11780*/  LOP3.LUT R7, R8, R7, RZ, 0xfc, !PT ;  /* 0x0000000708077212 */ /* 0x000fe200078efcff */
[----:B-----5:R-:W-:Y:S01]  /*11790*/  @P0 FFMA.FTZ R57, R5, R0, R9 ;  /* 0x0000000005390223 */ /* 0x020fe20000010009 */
[----:B------:R-:W-:Y:S01]  /*117a0*/  SHF.R.U32.HI R56, RZ, 0x2, R197 ;  /* 0x00000002ff387819 */ /* 0x000fe200000116c5 */
        /* <DEDUP_REMOVED lines=16> */
[----:B------:R-:W-:Y:S01]  /*118b0*/  LOP3.LUT P2, RZ, R197, 0x3, RZ, 0xc0, !PT ;  /* 0x00000003c5ff7812 */ /* 0x000fe2000784c0ff */
[----:B------:R-:W-:Y:S01]  /*118c0*/  BSSY.RECONVERGENT B0, `(.L_x_2359) ;  /* 0x0000010000007945 */ /* 0x000fe20003800200 */
[----:B----4-:R-:W-:-:S04]  /*118d0*/  IMAD R12, R12, UR8, R205 ;  /* 0x000000080c0c7c24 */ /* 0x010fc8000f8e02cd */
[----:B---3--:R-:W-:-:S04]  /*118e0*/  IMAD R11, R12, R11, R204 ;  /* 0x0000000b0c0b7224 */ /* 0x008fc800078e02cc */
[----:B------:R-:W-:Y:S02]  /*118f0*/  IMAD R202, R13, R11, R202 ;  /* 0x0000000b0dca7224 */ /* 0x000fe400078e02ca */
[----:B------:R3:W4:Y:S04]  /*11900*/  LDS.128 R12, [R0+0x4800] ;  /* 0x00480000000c7984 */ /* 0x0007280000000c00 */
[----:B------:R3:W1:Y:S01]  /*11910*/  LDS.128 R8, [R0+0x5000] ;  /* 0x0050000000087984 */ /* 0x0006620000000c00 */
[----:B--2---:R-:W-:Y:S05]  /*11920*/  @P2 BRA `(.L_x_2360) ;  /* 0x0000000000242947 */ /* 0x004fea0003800000 */
[----:B------:R-:W-:Y:S01]  /*11930*/  VIADD R52, R56, 0x8 ;  /* 0x0000000838347836 */ /* 0x000fe20000000000 */
[----:B-1-3--:R-:W-:Y:S02]  /*11940*/  IADD3 R0, P0, PT, R202, R56, RZ ;  /* 0x00000038ca007210 */ /* 0x00afe40007f1e0ff */
[-C--:B------:R-:W-:Y:S02]  /*11950*/  ISETP.GE.AND P2, PT, R56, R185.reuse, PT ;  /* 0x000000b93800720c */ /* 0x080fe40003f46270 */
[----:B------:R-:W-:Y:S02]  /*11960*/  ISETP.GE.AND P1, PT, R52, R185, PT ;  /* 0x000000b93400720c */ /* 0x000fe40003f26270 */
[----:B------:R-:W-:Y:S02]  /*11970*/  LEA.HI.X.SX32 R59, R202, RZ, 0x1, P0 ;  /* 0x000000ffca3b7211 */ /* 0x000fe400000f0eff */
[----:B------:R-:W-:-:S04]  /*11980*/  LEA R60, P0, R0, R60, 0x2 ;  /* 0x0000003c003c7211 */ /* 0x000fc800078010ff */
[----:B------:R-:W-:-:S05]  /*11990*/  LEA.HI.X R61, R0, R61, R59, 0x2, P0 ;  /* 0x0000003d003d7211 */ /* 0x000fca00000f143b */
[----:B------:R2:W-:Y:S04]  /*119a0*/  @!P2 ST.E desc[UR4][R60.64], R58 ;  /* 0x0000003a3c00a985 */ /* 0x0005e8000c101904 */
[----:B------:R2:W-:Y:S02]  /*119b0*/  @!P1 ST.E desc[UR4][R60.64+0x20], R57 ;  /* 0x000020393c009985 */ /* 0x0005e4000c101904 */
.L_x_2360:
[----:B------:R-:W-:Y:S05]  /*119c0*/  BSYNC.RECONVERGENT B0 ;  /* 0x0000000000007941 */ /* 0x000fea0003800200 */
.L_x_2359:
[C---:B-1-3--:R-:W-:Y:S01]  /*119d0*/  VIADD R0, R54.reuse, 0x10 ;  /* 0x0000001036007836 */ /* 0x04afe20000000000 */
[CC--:B------:R-:W-:Y:S01]  /*119e0*/  ISETP.GE.AND P2, PT, R54.reuse, R185.reuse, PT ;  /* 0x000000b93600720c */ /* 0x0c0fe20003f46270 */
[----:B------:R1:W5:Y:S01]  /*119f0*/  LD.E R2, desc[UR4][R2.64+0xc0] ;  /* 0x0000c00402027980 */ /* 0x000362000c101900 */
[----:B------:R-:W-:Y:S01]  /*11a00*/  LOP3.LUT R53, R53, 0x1c, RZ, 0xc0, !PT ;  /* 0x0000001c35357812 */ /* 0x000fe200078ec0ff */
[----:B------:R-:W-:Y:S01]  /*11a10*/  VIADD R52, R54, 0x20 ;  /* 0x0000002036347836 */ /* 0x000fe20000000000 */
[----:B------:R-:W-:Y:S01]  /*11a20*/  ISETP.GE.AND P1, PT, R0, R185, PT ;  /* 0x000000b90000720c */ /* 0x000fe20003f26270 */
[----:B------:R-:W-:Y:S01]  /*11a30*/  VIADD R0, R54, 0x30 ;  /* 0x0000003036007836 */ /* 0x000fe20000000000 */
[----:B------:R-:W-:Y:S01]  /*11a40*/  BSSY.RECONVERGENT B0, `(.L_x_2361) ;  /* 0x0000012000007945 */ /* 0x000fe20003800200 */
[----:B------:R-:W-:Y:S01]  /*11a50*/  IMAD R55, R202, R55, RZ ;  /* 0x00000037ca377224 */ /* 0x000fe200078e02ff */
[-C--:B------:R-:W-:Y:S01]  /*11a60*/  ISETP.GE.AND P5, PT, R52, R185.reuse, PT ;  /* 0x000000b93400720c */ /* 0x080fe20003fa6270 */
[----:B------:R-:W-:Y:S01]  /*11a70*/  IMAD R54, R54, 0x60, R53 ;  /* 0x0000006036367824 */ /* 0x000fe200078e0235 */
[----:B------:R-:W-:-:S02]  /*11a80*/  ISETP.GE.AND P6, PT, R0, R185, PT ;  /* 0x000000b90000720c */ /* 0x000fc40003fc6270 */
[----:B--2---:R-:W-:Y:S02]  /*11a90*/  LOP3.LUT R57, R53, 0x20, RZ, 0xfc, !PT ;  /* 0x0000002035397812 */ /* 0x004fe400078efcff */
[----:B------:R-:W-:-:S04]  /*11aa0*/  IADD3 R59, P0, PT, R54, R55, RZ ;  /* 0x00000037363b7210 */ /* 0x000fc80007f1e0ff */
[----:B------:R-:W-:Y:S02]  /*11ab0*/  LEA.HI.X.SX32 R55, R55, RZ, 0x1, P0 ;  /* 0x000000ff37377211 */ /* 0x000fe400000f0eff */
[----:B-1----:R-:W-:Y:S01]  /*11ac0*/  LOP3.LUT R3, R53, 0x40, RZ, 0xfc, !PT ;  /* 0x0000004035037812 */ /* 0x002fe200078efcff */
        /* <DEDUP_REMOVED lines=9> */
.L_x_2362:
[----:B------:R-:W-:Y:S05]  /*11b60*/  BSYNC.RECONVERGENT B0 ;  /* 0x0000000000007941 */ /* 0x000fea0003800200 */
.L_x_2361:
        /* <DEDUP_REMOVED lines=14> */
.L_x_2364:
[----:B------:R-:W-:Y:S05]  /*11c50*/  BSYNC.RECONVERGENT B0 ;  /* 0x0000000000007941 */ /* 0x000fea0003800200 */
.L_x_2363:
[----:B------:R-:W-:Y:S04]  /*11c60*/  BSSY.RECONVERGENT B0, `(.L_x_2365) ;  /* 0x000000e000007945 */ /* 0x000fe80003800200 */
[----:B------:R-:W-:Y:S05]  /*11c70*/  @P5 BRA `(.L_x_2366) ;  /* 0x0000000000305947 */ /* 0x000fea0003800000 */
[-C--:B-----5:R-:W-:Y:S02]  /*11c80*/  ISETP.GE.AND P5, PT, R53, R2.reuse, PT ;  /* 0x000000023500720c */ /* 0x0a0fe40003fa6270 */
[-C--:B------:R-:W-:Y:S02]  /*11c90*/  ISETP.GE.AND P3, PT, R57, R2.reuse, PT ;  /* 0x000000023900720c */ /* 0x080fe40003f66270 */
[----:B------:R-:W-:-:S09]  /*11ca0*/  ISETP.GE.AND P1, PT, R3, R2, PT ;  /* 0x000000020300720c */ /* 0x000fd20003f26270 */
[CC--:B-12---:R-:W-:Y:S02]  /*11cb0*/  @!P5 LEA R16, P4, R59.reuse, R62.reuse, 0x2 ;  /* 0x0000003e3b10d211 */ /* 0x0c6fe400078810ff */
        /* <DEDUP_REMOVED lines=8> */
.L_x_2366:
[----:B------:R-:W-:Y:S05]  /*11d40*/  BSYNC.RECONVERGENT B0 ;  /* 0x0000000000007941 */ /* 0x000fea0003800200 */
.L_x_2365:
[----:B------:R-:W-:-:S04]  /*11d50*/  MOV R197, 0x0 ;  /* 0x0000000000c57802 */ /* 0x000fc80000000f00 */
[----:B-12345:R-:W-:Y:S05]  /*11d60*/  @P6 RET.REL.NODEC R196 `(_ZN5flash24flash_fwd_splitkv_kernelI23Flash_fwd_kernel_traitsILi96ELi64ELi128ELi4ELb0ELb0EN7cutlass6half_tE19Flash_kernel_traitsILi96ELi64ELi128ELi4ES3_EELb0ELb1ELb0ELb0ELb0ELb0ELb1ELb0EEEvNS_16Flash_fwd_paramsE) ;  /* 0xfffffee0c4a46950 */ /* 0x03efea0003c3ffff */
        /* <DEDUP_REMOVED lines=10> */
[----:B-1----:R-:W-:Y:S05]  /*11e10*/  @P0 RET.REL.NODEC R196 `(_ZN5flash24flash_fwd_splitkv_kernelI23Flash_fwd_kernel_traitsILi96ELi64ELi128ELi4ELb0ELb0EN7cutlass6half_tE19Flash_kernel_traitsILi96ELi64ELi128ELi4ES3_EELb0ELb1ELb0ELb0ELb0ELb0ELb1ELb0EEEvNS_16Flash_fwd_paramsE) ;  /* 0xfffffee0c4780950 */ /* 0x002fea0003c3ffff */
[----:B------:R-:W-:Y:S01]  /*11e20*/  LEA R2, P0, R59, R62, 0x2 ;  /* 0x0000003e3b027211 */ /* 0x000fe200078010ff */
[----:B------:R-:W-:-:S03]  /*11e30*/  IMAD.MOV.U32 R197, RZ, RZ, 0x0 ;  /* 0x00000000ffc57424 */ /* 0x000fc600078e00ff */
[----:B------:R-:W-:-:S05]  /*11e40*/  LEA.HI.X R3, R59, R63, R55, 0x2, P0 ;  /* 0x0000003f3b037211 */ /* 0x000fca00000f1437 */
[----:B------:R1:W-:Y:S02]  /*11e50*/  ST.E.128 desc[UR4][R2.64+0x4900], R4 ;  /* 0x0049000402007985 */ /* 0x0003e4000c101d04 */
[----:B-1----:R-:W-:Y:S05]  /*11e60*/  RET.REL.NODEC R196 `(_ZN5flash24flash_fwd_splitkv_kernelI23Flash_fwd_kernel_traitsILi96ELi64ELi128ELi4ELb0ELb0EN7cutlass6half_tE19Flash_kernel_traitsILi96ELi64ELi128ELi4ES3_EELb0ELb1ELb0ELb0ELb0ELb0ELb1ELb0EEEvNS_16Flash_fwd_paramsE) ;  /* 0xfffffee0c4647950 */ /* 0x002fea0003c3ffff */
.L_x_2358:
[----:B------:R-:W-:Y:S01]  /*11e70*/  MOV R7, 0x2 ;  /* 0x0000000200077802 */ /* 0x000fe20000000f00 */
[----:B------:R-:W-:Y:S01]  /*11e80*/  IMAD.MOV.U32 R4, RZ, RZ, 0x1f ;  /* 0x0000001fff047424 */ /* 0x000fe200078e00ff */
[----:B------:R-:W-:-:S07]  /*11e90*/  MOV R8, 0xffffffff ;  /* 0xffffffff00087802 */ /* 0x000fce0000000f00 */
[----:B-----5:R-:W-:Y:S05]  /*11ea0*/  WARPSYNC.COLLECTIVE R8, `(.L_x_2367) ;  /* 0x0000000008087348 */ /* 0x020fea0003c00000 */
[----:B------:R1:W2:Y:S02]  /*11eb0*/  SHFL.BFLY P0, R11, R217, R7, R4 ;  /* 0x0c000007d90b7389 */ /* 0x0002a40000000004 */
[----:B-12--5:R-:W-:Y:S05]  /*11ec0*/  ENDCOLLECTIVE ;  /* 0x000000000000791b */ /* 0x026fea0003800000 */
.L_x_2367:
[----:B------:R-:W-:Y:S02]  /*11ed0*/  IMAD.MOV.U32 R6, RZ, RZ, R11 ;  /* 0x000000ffff067224 */ /* 0x000fe400078e000b */
[----:B------:R-:W-:Y:S02]  /*11ee0*/  IMAD.MOV.U32 R7, RZ, RZ, 0x1 ;  /* 0x00000001ff077424 */ /* 0x000fe400078e00ff */
[----:B------:R-:W-:-:S05]  /*11ef0*/  FADD.FTZ R9, R6, R217 ;  /* 0x000000d906097221 */ /* 0x000fca0000010000 */
[----:B------:R-:W-:-:S07]  /*11f00*/  MOV R217, R9 ;  /* 0x0000000900d97202 */ /* 0x000fce0000000f00 */
[----:B------:R-:W-:Y:S05]  /*11f10*/  WARPSYNC.COLLECTIVE R8, `(.L_x_2368) ;  /* 0x0000000008087348 */ /* 0x000fea0003c00000 */
[----:B------:R1:W2:Y:S02]  /*11f20*/  SHFL.BFLY P0, R11, R217, R7, R4 ;  /* 0x0c000007d90b7389 */ /* 0x0002a40000000004 */
[----:B-12---:R-:W-:Y:S05]  /*11f30*/  ENDCOLLECTIVE ;  /* 0x000000000000791b */ /* 0x006fea0003800000 */
.L_x_2368:
[----:B------:R-:W-:Y:S01]  /*11f40*/  MOV R217, R218 ;  /* 0x000000da00d97202 */ /* 0x000fe20000000f00 */
[----:B------:R-:W-:Y:S01]  /*11f50*/  IMAD.MOV.U32 R7, RZ, RZ, 0x2 ;  /* 0x00000002ff077424 */ /* 0x000fe200078e00ff */
[----:B------:R-:W-:-:S07]  /*11f60*/  MOV R6, R11 ;  /* 0x0000000b00067202 */ /* 0x000fce0000000f00 */
[----:B------:R-:W-:Y:S05]  /*11f70*/  WARPSYNC.COLLECTIVE R8, `(.L_x_2369) ;  /* 0x0000000008087348 */ /* 0x000fea0003c00000 */
[----:B------:R1:W2:Y:S02]  /*11f80*/  SHFL.BFLY P0, R11, R217, R7, R4 ;  /* 0x0c000007d90b7389 */ /* 0x0002a40000000004 */
[----:B-12---:R-:W-:Y:S05]  /*11f90*/  ENDCOLLECTIVE ;  /* 0x000000000000791b */ /* 0x006fea0003800000 */
.L_x_2369:
[----:B------:R-:W-:Y:S01]  /*11fa0*/  FADD.FTZ R6, R9, R6 ;  /* 0x0000000609067221 */ /* 0x000fe20000010000 */
[----:B------:R-:W-:Y:S01]  /*11fb0*/  FADD.FTZ R10, R11, R218 ;  /* 0x000000da0b0a7221 */ /* 0x000fe20000010000 */
[----:B------:R-:W-:-:S04]  /*11fc0*/  MOV R7, 0x1 ;  /* 0x0000000100077802 */ /* 0x000fc80000000f00 */
[----:B------:R-:W-:-:S07]  /*11fd0*/  MOV R217, R10 ;  /* 0x0000000a00d97202 */ /* 0x000fce0000000f00 */
[----:B------:R-:W-:Y:S05]  /*11fe0*/  WARPSYNC.COLLECTIVE R8, `(.L_x_2370) ;  /* 0x0000000008087348 */ /* 0x000fea0003c00000 */
[----:B------:R1:W2:Y:S02]  /*11ff0*/  SHFL.BFLY P0, R11, R217, R7, R4 ;  /* 0x0c000007d90b7389 */ /* 0x0002a40000000004 */
[----:B-12---:R-:W-:Y:S05]  /*12000*/  ENDCOLLECTIVE ;  /* 0x000000000000791b */ /* 0x006fea0003800000 */
.L_x_2370:
[----:B------:R-:W-:Y:S05]  /*12010*/  BRA `(.L_x_2371) ;  /* 0xfffffff000087947 */ /* 0x000fea000383ffff */
.L_x_2372:
        /* <DEDUP_REMOVED lines=14> */
.L_x_11640:


//--------------------- .text._ZN5flash24flash_fwd_splitkv_kernelI23Flash_fwd_kernel_traitsILi96ELi64ELi128ELi4ELb0ELb0EN7cutlass6half_tE19Flash_kernel_traitsILi96ELi64ELi128ELi4ES3_EELb0ELb1ELb0ELb0ELb0ELb1ELb1ELb0EEEvNS_16Flash_fwd_paramsE --------------------------
	.section	.text._ZN5flash24flash_fwd_splitkv_kernelI23Flash_fwd_kernel_traitsILi96ELi64ELi128ELi4ELb0ELb0EN7cutlass6half_tE19Flash_kernel_traitsILi96ELi64ELi128ELi4ES3_EELb0ELb1ELb0ELb0ELb0ELb1ELb1ELb0EEEvNS_16Flash_fwd_paramsE,"ax",@progbits
	.align	128
        .global         _ZN5flash24flash_fwd_splitkv_kernelI23Flash_fwd_kernel_traitsILi96ELi64ELi128ELi4ELb0ELb0EN7cutlass6half_tE19Flash_kernel_traitsILi96ELi64ELi128ELi4ES3_EELb0ELb1ELb0ELb0ELb0ELb1ELb1ELb0EEEvNS_16Flash_fwd_paramsE
        .type           _ZN5flash24flash_fwd_splitkv_kernelI23Flash_fwd_kernel_traitsILi96ELi64ELi128ELi4ELb0ELb0EN7cutlass6half_tE19Flash_kernel_traitsILi96ELi64ELi128ELi4ES3_EELb0ELb1ELb0ELb0ELb0ELb1ELb1ELb0EEEvNS_16Flash_fwd_paramsE,@function
        .size           _ZN5flash24flash_fwd_splitkv_kernelI23Flash_fwd_kernel_traitsILi96ELi64ELi128ELi4ELb0ELb0EN7cutlass6half_tE19Flash_kernel_traitsILi96ELi64ELi128ELi4ES3_EELb0ELb1ELb0ELb0ELb0ELb1ELb1ELb0EEEvNS_16Flash_fwd_paramsE,(.L_x_11641 - _ZN5flash24flash_fwd_splitkv_kernelI23Flash_fwd_kernel_traitsILi96ELi64ELi128ELi4ELb0ELb0EN7cutlass6half_tE19Flash_kernel_traitsILi96ELi64ELi128ELi4ES3_EELb0ELb1ELb0ELb0ELb0ELb1ELb1ELb0EEEvNS_16Flash_fwd_paramsE)
        .other          _ZN5flash24flash_fwd_splitkv_kernelI23Flash_fwd_kernel_traitsILi96ELi64ELi128ELi4ELb0ELb0EN7cutlass6half_tE19Flash_kernel_traitsILi96ELi64ELi128ELi4ES3_EELb0ELb1ELb0ELb0ELb0ELb1ELb1ELb0EEEvNS_16Flash_fwd_paramsE,@"STO_CUDA_ENTRY STV_DEFAULT"
_ZN5flash24flash_fwd_splitkv_kernelI23Flash_fwd_kernel_traitsILi96ELi64ELi128ELi4ELb0ELb0EN7cutlass6half_tE19Flash_kernel_traitsILi96ELi64ELi128ELi4ES3_EELb0ELb1ELb0ELb0ELb0ELb1ELb1ELb0EEEvNS_16Flash_fwd_paramsE:
.text._ZN5flash24flash_fwd_splitkv_kernelI23Flash_fwd_kernel_traitsILi96ELi64ELi128ELi4ELb0ELb0EN7cutlass6half_tE19Flash_kernel_traitsILi96ELi64ELi128ELi4ES3_EELb0ELb1ELb0ELb0ELb0ELb1ELb1ELb0EEEvNS_16Flash_fwd_paramsE:
        /* <DEDUP_REMOVED lines=29> */
[----:B------:R-:W-:Y:S05]  /*01d0*/  CALL.REL.NOINC `($_ZN5flash24flash_fwd_splitkv_kernelI23Flash_fwd_kernel_traitsILi96ELi64ELi128ELi4ELb0ELb0EN7cutlass6half_tE19Flash_kernel_traitsILi96ELi64ELi128ELi4ES3_EELb0ELb1ELb0ELb0ELb0ELb1ELb1ELb0EEEvNS_16Flash_fwd_paramsE$_ZN5flash30compute_attn_1rowblock_splitkvI23Flash_fwd_kernel_traitsILi96ELi64ELi128ELi4ELb0ELb0EN7cutlass6half_tE19Flash_kernel_traitsILi96ELi64ELi128ELi4ES3_EELb0ELb1ELb0ELb0ELb0ELb1ELb1ELb0ENS_16Flash_fwd_paramsEEEvRKT8_iiiii) ;  /* 0x0000000000087944 */ /* 0x000fea0003c00000 */
[----:B------:R-:W-:Y:S05]  /*01e0*/  BSYNC.RECONVERGENT B3 ;  /* 0x0000000000037941 */ /* 0x000fea0003800200 */
.L_x_2373:
[----:B------:R-:W-:Y:S05]  /*01f0*/  EXIT ;  /* 0x000000000000794d */ /* 0x000fea0003800000 */
        .type           $_ZN5flash24flash_fwd_splitkv_kernelI23Flash_fwd_kernel_traitsILi96ELi64ELi128ELi4ELb0ELb0EN7cutlass6half_tE19Flash_kernel_traitsILi96ELi64ELi128ELi4ES3_EELb0ELb1ELb0ELb0ELb0ELb1ELb1ELb0EEEvNS_16Flash_fwd_paramsE$_ZN5flash30compute_attn_1rowblock_splitkvI23Flash_fwd_kernel_traitsILi96ELi64ELi128ELi4ELb0ELb0EN7cutlass6half_tE19Flash_kernel_traitsILi96ELi64ELi128ELi4ES3_EELb0ELb1ELb0ELb0ELb0ELb1ELb1ELb0ENS_16Flash_fwd_paramsEEEvRKT8_iiiii,@function
        .size           $_ZN5flash24flash_fwd_splitkv_kernelI23Flash_fwd_kernel_traitsILi96ELi64ELi128ELi4ELb0ELb0EN7cutlass6half_tE19Flash_kernel_traitsILi96ELi64ELi128ELi4ES3_EELb0ELb1ELb0ELb0ELb0ELb1ELb1ELb0EEEvNS_16Flash_fwd_paramsE$_ZN5flash30compute_attn_1rowblock_splitkvI23Flash_fwd_kernel_traitsILi96ELi64ELi128ELi4ELb0ELb0EN7cutlass6half_tE19Flash_kernel_traitsILi96ELi64ELi128ELi4ES3_EELb0ELb1ELb0ELb0ELb0ELb1ELb1ELb0ENS_16Flash_fwd_paramsEEEvRKT8_iiiii,(.L_x_11641 - $_ZN5flash24flash_fwd_splitkv_kernelI23Flash_fwd_kernel_traitsILi96ELi64ELi128ELi4ELb0ELb0EN7cutlass6half_tE19Flash_kernel_traitsILi96ELi64ELi128ELi4ES3_EELb0ELb1ELb0ELb0ELb0ELb1ELb1ELb0EEEvNS_16Flash_fwd_paramsE$_ZN5flash30compute_attn_1rowblock_splitkvI23Flash_fwd_kernel_traitsILi96ELi64ELi128ELi4ELb0ELb0EN7cutlass6half_tE19Flash_kernel_traitsILi96ELi64ELi128ELi4ES3_EELb0ELb1ELb0ELb0ELb0ELb1ELb1ELb0ENS_16Flash_fwd_paramsEEEvRKT8_iiiii)
$_ZN5flash24flash_fwd_splitkv_kernelI23Flash_fwd_kernel_traitsILi96ELi64ELi128ELi4ELb0ELb0EN7cutlass6half_tE19Flash_kernel_traitsILi96ELi64ELi128ELi4ES3_EELb0ELb1ELb0ELb0ELb0ELb1ELb1ELb0EEEvNS_16Flash_fwd_paramsE$_ZN5flash30compute_attn_1rowblock_splitkvI23Flash_fwd_kernel_traitsILi96ELi64ELi128ELi4ELb0ELb0EN7cutlass6half_tE19Flash_kernel_traitsILi96ELi64ELi128ELi4ES3_EELb0ELb1ELb0ELb0ELb0ELb1ELb1ELb0ENS_16Flash_fwd_paramsEEEvRKT8_iiiii:
[----:B------:R-:W1:Y:S02]  /*0200*/  LDCU.64 UR4, c[0x0][0x358] ;  /* 0x00006b00ff0477ac */ /* 0x000e640008000a00 */
[----:B-1----:R-:W2:Y:S04]  /*0210*/  LD.E.64 R22, desc[UR4][R2.64+0xe0] ;  /* 0x0000e00402167980 */ /* 0x002ea8000c101b00 */
[----:B------:R-:W3:Y:S04]  /*0220*/  LD.E.64 R16, desc[UR4][R2.64+0xe8] ;  /* 0x0000e80402107980 */ /* 0x000ee8000c101b00 */
[----:B------:R-:W4:Y:S04]  /*0230*/  LD.E.64 R6, desc[UR4][R2.64+0xf0] ;  /* 0x0000f00402067980 */ /* 0x000f28000c101b00 */
[----:B------:R-:W4:Y:S01]  /*0240*/  LD.E.64 R12, desc[UR4][R2.64+0xf8] ;  /* 0x0000f804020c7980 */ /* 0x000f22000c101b00 */
[----:B------:R-:W-:Y:S01]  /*0250*/  IMAD.SHL.U32 R4, R181, 0x4, RZ ;  /* 0x00000004b5047824 */ /* 0x000fe200078e00ff */
        /* <DEDUP_REMOVED lines=10> */
[----:B----4-:R-:W-:-:S04]  /*0300*/  ISETP.NE.U32.AND P1, PT, R6, RZ, PT ;  /* 0x000000ff0600720c */ /* 0x010fc80003f25070 */
[----:B------:R-:W-:Y:S01]  /*0310*/  ISETP.NE.AND.EX P1, PT, R7, RZ, PT, P1 ;  /* 0x000000ff0700720c */ /* 0x000fe20003f25310 */
[----:B------:R-:W2:Y:S01]  /*0320*/  S2R R173, SR_TID.X ;  /* 0x0000000000ad7919 */ /* 0x000ea20000002100 */
[----:B------:R-:W-:-:S11]  /*0330*/  SHF.R.U32.HI R0, RZ, 0x1e, R181 ;  /* 0x0000001eff007819 */ /* 0x000fd600000116b5 */
[----:B------:R-:W-:Y:S01]  /*0340*/  @P1 IADD3 R20, P0, PT, R6, R4, RZ ;  /* 0x0000000406141210 */ /* 0x000fe20007f1e0ff */
[----:B------:R-:W-:-:S06]  /*0350*/  IMAD.MOV.U32 R6, RZ, RZ, -0x1 ;  /* 0xffffffffff067424 */ /* 0x000fcc00078e00ff */
[----:B------:R1:W5:Y:S01]  /*0360*/  @P2 LD.E R6, desc[UR4][R22.64] ;  /* 0x0000000416062980 */ /* 0x000362000c101900 */
[----:B------:R-:W-:Y:S01]  /*0370*/  ISETP.NE.U32.AND P2, PT, R16, RZ, PT ;  /* 0x000000ff1000720c */ /* 0x000fe20003f45070 */
[----:B------:R-:W-:-:S03]  /*0380*/  IMAD.MOV.U32 R14, RZ, RZ, RZ ;  /* 0x000000ffff0e7224 */ /* 0x000fc600078e00ff */
[----:B------:R-:W-:Y:S01]  /*0390*/  ISETP.NE.AND.EX P2, PT, R17, RZ, PT, P2 ;  /* 0x000000ff1100720c */ /* 0x000fe20003f45320 */
[----:B------:R-:W-:Y:S01]  /*03a0*/  @P1 IMAD.X R21, R7, 0x1, R0, P0 ;  /* 0x0000000107151824 */ /* 0x000fe200000e0600 */
[----:B------:R-:W-:-:S04]  /*03b0*/  ISETP.NE.U32.AND P0, PT, R12, RZ, PT ;  /* 0x000000ff0c00720c */ /* 0x000fc80003f05070 */
[----:B------:R1:W5:Y:S01]  /*03c0*/  @P1 LD.E R14, desc[UR4][R20.64] ;  /* 0x00000004140e1980 */ /* 0x000362000c101900 */
[----:B------:R-:W-:Y:S01]  /*03d0*/  IADD3 R18, P1, PT, R16, R4, RZ ;  /* 0x0000000410127210 */ /* 0x000fe20007f3e0ff */
[----:B------:R-:W-:Y:S01]  /*03e0*/  BSSY.RECONVERGENT B0, `(.L_x_2374) ;  /* 0x0000009000007945 */ /* 0x000fe20003800200 */
[----:B------:R-:W-:-:S03]  /*03f0*/  ISETP.NE.AND.EX P0, PT, R13, RZ, PT, P0 ;  /* 0x000000ff0d00720c */ /* 0x000fc60003f05300 */
[----:B------:R-:W-:Y:S02]  /*0400*/  IMAD.X R19, R17, 0x1, R0, P1 ;  /* 0x0000000111137824 */ /* 0x000fe400008e0600 */
[----:B------:R-:W-:Y:S01]  /*0410*/  IMAD.MOV.U32 R17, RZ, RZ, -0x1 ;  /* 0xffffffffff117424 */ /* 0x000fe200078e00ff */
[----:B--2---:R-:W-:Y:S07]  /*0420*/  @!P2 BRA `(.L_x_2375) ;  /* 0x000000000010a947 */ /* 0x004fee0003800000 */
[----:B------:R-:W2:Y:S02]  /*0430*/  LD.E.U8 R7, desc[UR4][R2.64+0x1b2] ;  /* 0x0001b20402077980 */ /* 0x000ea4000c101100 */
[----:B--2---:R-:W-:-:S13]  /*0440*/  ISETP.NE.AND P1, PT, R7, RZ, PT ;  /* 0x000000ff0700720c */ /* 0x004fda0003f25270 */
[----:B------:R-:W-:Y:S05]  /*0450*/  @!P1 BRA `(.L_x_2375) ;  /* 0x0000000000049947 */ /* 0x000fea0003800000 */
[----:B------:R2:W5:Y:S02]  /*0460*/  LD.E R17, desc[UR4][R18.64] ;  /* 0x0000000412117980 */ /* 0x000564000c101900 */
.L_x_2375:
[----:B------:R-:W-:Y:S05]  /*0470*/  BSYNC.RECONVERGENT B0 ;  /* 0x0000000000007941 */ /* 0x000fea0003800200 */
.L_x_2374:
[----:B------:R-:W-:Y:S04]  /*0480*/  BSSY.RECONVERGENT B0, `(.L_x_2376) ;  /* 0x0000007000007945 */ /* 0x000fe80003800200 */
[----:B------:R-:W-:Y:S05]  /*0490*/  @!P3 BRA `(.L_x_2377) ;  /* 0x000000000014b947 */ /* 0x000fea0003800000 */
[----:B------:R-:W3:Y:S02]  /*04a0*/  LD.E.U8 R7, desc[UR4][R2.64+0x1b2] ;  /* 0x0001b20402077980 */ /* 0x000ee4000c101100 */
[----:B---3--:R-:W-:-:S13]  /*04b0*/  ISETP.NE.AND P1, PT, R7, RZ, PT ;  /* 0x000000ff0700720c */ /* 0x008fda0003f25270 */
[----:B------:R-:W3:Y:S02]  /*04c0*/  @P1 LD.E R8, desc[UR4][R18.64+0x4] ;  /* 0x0000040412081980 */ /* 0x000ee4000c101900 */
[----:B---3-5:R-:W-:-:S06]  /*04d0*/  @P1 IADD3 R121, PT, PT, R8, -R17, RZ ;  /* 0x8000001108791210 */ /* 0x028fcc0007ffe0ff */
[----:B------:R3:W5:Y:S02]  /*04e0*/  @!P1 LD.E R121, desc[UR4][R18.64] ;  /* 0x0000000412799980 */ /* 0x000764000c101900 */
.L_x_2377:
[----:B------:R-:W-:Y:S05]  /*04f0*/  BSYNC.RECONVERGENT B0 ;  /* 0x0000000000007941 */ /* 0x000fea0003800200 */
.L_x_2376:
        /* <DEDUP_REMOVED lines=8> */
.L_x_2379:
[----:B------:R-:W4:Y:S01]  /*0580*/  LD.E.64 R12, desc[UR4][R2.64+0x108] ;  /* 0x00010804020c7980 */ /* 0x000f22000c101b00 */
[----:B------:R-:W-:Y:S01]  /*0590*/  BSSY.RECONVERGENT B0, `(.L_x_2381) ;  /* 0x0000006000007945 */ /* 0x000fe20003800200 */
[----:B------:R-:W-:Y:S01]  /*05a0*/  IMAD.MOV.U32 R5, RZ, RZ, RZ ;  /* 0x000000ffff057224 */ /* 0x000fe200078e00ff */
[----:B----4-:R-:W-:-:S04]  /*05b0*/  ISETP.NE.U32.AND P0, PT, R12, RZ, PT ;  /* 0x000000ff0c00720c */ /* 0x010fc80003f05070 */
[----:B------:R-:W-:-:S13]  /*05c0*/  ISETP.NE.AND.EX P0, PT, R13, RZ, PT, P0 ;  /* 0x000000ff0d00720c */ /* 0x000fda0003f05300 */
[----:B------:R-:W-:Y:S05]  /*05d0*/  @!P0 BRA `(.L_x_2382) ;  /* 0x0000000000048947 */ /* 0x000fea0003800000 */
[----:B------:R4:W5:Y:S02]  /*05e0*/  LD.E R5, desc[UR4][R2.64+0xbc] ;  /* 0x0000bc0402057980 */ /* 0x000964000c101900 */
.L_x_2382:
[----:B------:R-:W-:Y:S05]  /*05f0*/  BSYNC.RECONVERGENT B0 ;  /* 0x0000000000007941 */ /* 0x000fea0003800200 */
.L_x_2381:
[----:B-----5:R-:W-:Y:S02]  /*0600*/  IADD3 R121, PT, PT, R5, R121, -R14 ;  /* 0x0000007905797210 */ /* 0x020fe40007ffe80e */
.L_x_2380:
[----:B------:R-:W-:Y:S05]  /*0610*/  BSYNC.RECONVERGENT B1 ;  /* 0x0000000000017941 */ /* 0x000fea0003800200 */
.L_x_2378:
[----:B------:R-:W-:Y:S01]  /*0620*/  IMAD.SHL.U32 R178, R9, 0x40, RZ ;  /* 0x0000004009b27824 */ /* 0x000fe200078e00ff */
[----:B------:R-:W-:Y:S01]  /*0630*/  MOV R12, R172 ;  /* 0x000000ac000c7202 */ /* 0x000fe20000000f00 */
[----:B------:R-:W-:-:S03]  /*0640*/  IMAD.MOV.U32 R13, RZ, RZ, 0x0 ;  /* 0x00000000ff0d7424 */ /* 0x000fc600078e00ff */
[----:B------:R-:W-:-:S13]  /*0650*/  ISETP.GT.AND P0, PT, R123, R178, PT ;  /* 0x000000b27b00720c */ /* 0x000fda0003f04270 */
[----:B-1234-:R-:W-:Y:S05]  /*0660*/  @!P0 RET.REL.NODEC R12 `(_ZN5flash24flash_fwd_splitkv_kernelI23Flash_fwd_kernel_traitsILi96ELi64ELi128ELi4ELb0ELb0EN7cutlass6half_tE19Flash_kernel_traitsILi96ELi64ELi128ELi4ES3_EELb0ELb1ELb0ELb0ELb0ELb1ELb1ELb0EEEvNS_16Flash_fwd_paramsE) ;  /* 0xfffffff80c648950 */ /* 0x01efea0003c3ffff */
        /* <DEDUP_REMOVED lines=8> */
[----:B------:R-:W1:Y:S01]  /*06f0*/  F2I.FTZ.U32.TRUNC.NTZ R19, R18 ;  /* 0x0000001200137305 */ /* 0x000e62000021f000 */
[----:B------:R-:W-:Y:S02]  /*0700*/  IMAD.MOV R5, RZ, RZ, -R5 ;  /* 0x000000ffff057224 */ /* 0x000fe400078e0a05 */
[----:B-1----:R-:W-:Y:S02]  /*0710*/  IMAD.MOV R13, RZ, RZ, -R19 ;  /* 0x000000ffff0d7224 */ /* 0x002fe400078e0a13 */
[----:B------:R-:W-:Y:S02]  /*0720*/  IMAD.MOV.U32 R18, RZ, RZ, RZ ;  /* 0x000000ffff127224 */ /* 0x000fe400078e00ff */
[----:B------:R-:W-:-:S04]  /*0730*/  IMAD R13, R13, R8, RZ ;  /* 0x000000080d0d7224 */ /* 0x000fc800078e02ff */
[----:B------:R-:W-:-:S04]  /*0740*/  IMAD.HI.U32 R13, R19, R13, R18 ;  /* 0x0000000d130d7227 */ /* 0x000fc800078e0012 */
[----:B--2---:R-:W-:-:S05]  /*0750*/  VIADD R16, R16, 0x7f ;  /* 0x0000007f10107836 */ /* 0x004fca0000000000 */
[----:B------:R-:W-:-:S04]  /*0760*/  SHF.R.S32.HI R15, RZ, 0x1f, R16 ;  /* 0x0000001fff0f7819 */ /* 0x000fc80000011410 */
[----:B------:R-:W-:-:S04]  /*0770*/  LEA.HI R15, R15, R16, RZ, 0x7 ;  /* 0x000000100f0f7211 */ /* 0x000fc800078f38ff */
[----:B------:R-:W-:-:S05]  /*0780*/  LEA.HI.SX32 R15, R15, R10, 0x19 ;  /* 0x0000000a0f0f7211 */ /* 0x000fca00078fcaff */
[----:B------:R-:W-:-:S05]  /*0790*/  VIADD R15, R15, 0xffffffff ;  /* 0xffffffff0f0f7836 */ /* 0x000fca0000000000 */
[----:B------:R-:W-:Y:S02]  /*07a0*/  IABS R7, R15 ;  /* 0x0000000f00077213 */ /* 0x000fe40000000000 */
[----:B------:R-:W-:-:S03]  /*07b0*/  LOP3.LUT R15, R15, R10, RZ, 0x3c, !PT ;  /* 0x0000000a0f0f7212 */ /* 0x000fc600078e3cff */
[----:B------:R-:W-:Y:S01]  /*07c0*/  IMAD.HI.U32 R16, R13, R7, RZ ;  /* 0x000000070d107227 */ /* 0x000fe200078e00ff */
[----:B------:R-:W-:-:S03]  /*07d0*/  ISETP.GE.AND P0, PT, R15, RZ, PT ;  /* 0x000000ff0f00720c */ /* 0x000fc60003f06270 */
[----:B------:R-:W-:Y:S02]  /*07e0*/  IMAD R5, R16, R5, R7 ;  /* 0x0000000510057224 */ /* 0x000fe400078e0207 */
[----:B---3--:R-:W-:-:S03]  /*07f0*/  IMAD.IADD R7, R12, 0x1, R123 ;  /* 0x000000010c077824 */ /* 0x008fc600078e027b */
[----:B------:R-:W-:Y:S02]  /*0800*/  ISETP.GT.U32.AND P1, PT, R8, R5, PT ;  /* 0x000000050800720c */ /* 0x000fe40003f24070 */
[----:B------:R-:W-:-:S04]  /*0810*/  IADD3 R7, PT, PT, -R7, R178, R121 ;  /* 0x000000b207077210 */ /* 0x000fc80007ffe179 */
[----:B------:R-:W-:-:S04]  /*0820*/  SHF.R.S32.HI R12, RZ, 0x1f, R7 ;  /* 0x0000001fff0c7819 */ /* 0x000fc80000011407 */
[----:B------:R-:W-:-:S03]  /*0830*/  LEA.HI R12, R12, R7, RZ, 0x7 ;  /* 0x000000070c0c7211 */ /* 0x000fc600078f38ff */
[----:B------:R-:W-:Y:S01]  /*0840*/  @!P1 IMAD.IADD R5, R5, 0x1, -R8 ;  /* 0x0000000105059824 */ /* 0x000fe200078e0a08 */
[----:B------:R-:W-:Y:S01]  /*0850*/  SHF.R.S32.HI R12, RZ, 0x7, R12 ;  /* 0x00000007ff0c7819 */ /* 0x000fe2000001140c */
[----:B------:R-:W-:Y:S01]  /*0860*/  @!P1 VIADD R16, R16, 0x1 ;  /* 0x0000000110109836 */ /* 0x000fe20000000000 */
[----:B------:R-:W-:Y:S02]  /*0870*/  ISETP.NE.AND P1, PT, R10, RZ, PT ;  /* 0x000000ff0a00720c */ /* 0x000fe40003f25270 */
[----:B------:R-:W-:Y:S01]  /*0880*/  ISETP.GE.U32.AND P2, PT, R5, R8, PT ;  /* 0x000000080500720c */ /* 0x000fe20003f46070 */
[----:B------:R-:W-:-:S05]  /*0890*/  VIADD R5, R121, 0x7f ;  /* 0x0000007f79057836 */ /* 0x000fca0000000000 */
[----:B------:R-:W-:-:S04]  /*08a0*/  IADD3 R8, PT, PT, R5, R178, -R123 ;  /* 0x000000b205087210 */ /* 0x000fc80007ffe87b */
[----:B----4-:R-:W-:-:S03]  /*08b0*/  IADD3 R11, PT, PT, R8, 0x40, R11 ;  /* 0x00000040080b7810 */ /* 0x010fc60007ffe00b */
[----:B------:R-:W-:Y:S01]  /*08c0*/  @P2 VIADD R16, R16, 0x1 ;  /* 0x0000000110102836 */ /* 0x000fe20000000000 */
[----:B------:R-:W-:-:S03]  /*08d0*/  SHF.R.S32.HI R8, RZ, 0x1f, R11 ;  /* 0x0000001fff087819 */ /* 0x000fc6000001140b */
[----:B------:R-:W-:Y:S01]  /*08e0*/  @!P0 IMAD.MOV R16, RZ, RZ, -R16 ;  /* 0x000000ffff108224 */ /* 0x000fe200078e0a10 */
[----:B------:R-:W-:Y:S02]  /*08f0*/  @!P1 LOP3.LUT R16, RZ, R10, RZ, 0x33, !PT ;  /* 0x0000000aff109212 */ /* 0x000fe400078e33ff */
[----:B------:R-:W-:Y:S02]  /*0900*/  SHF.R.S32.HI R10, RZ, 0x1f, R5 ;  /* 0x0000001fff0a7819 */ /* 0x000fe40000011405 */
[----:B------:R-:W-:Y:S02]  /*0910*/  LEA.HI R8, R8, R11, RZ, 0x7 ;  /* 0x0000000b08087211 */ /* 0x000fe400078f38ff */
[----:B------:R-:W-:Y:S01]  /*0920*/  LEA.HI R10, R10, R5, RZ, 0x7 ;  /* 0x000000050a0a7211 */ /* 0x000fe200078f38ff */
[----:B------:R-:W-:Y:S01]  /*0930*/  IMAD R5, R16, UR8, RZ ;  /* 0x0000000810057c24 */ /* 0x000fe2000f8e02ff */
[----:B------:R-:W-:Y:S02]  /*0940*/  SHF.R.S32.HI R8, RZ, 0x7, R8 ;  /* 0x00000007ff087819 */ /* 0x000fe40000011408 */
[----:B------:R-:W-:-:S02]  /*0950*/  SHF.R.S32.HI R10, RZ, 0x7, R10 ;  /* 0x00000007ff0a7819 */ /* 0x000fc4000001140a */
[C---:B------:R-:W-:Y:S02]  /*0960*/  VIMNMX R166, PT, PT, R5.reuse, R12, !PT ;  /* 0x0000000c05a67248 */ /* 0x040fe40007fe0100 */
[----:B------:R-:W-:-:S04]  /*0970*/  VIADDMNMX R55, R5, R16, R10, PT ;  /* 0x0000001005377246 */ /* 0x000fc8000380010a */
        /* <DEDUP_REMOVED lines=38> */
.L_x_2385:
[----:B------:R-:W-:Y:S05]  /*0be0*/  BSYNC.RECONVERGENT B0 ;  /* 0x0000000000007941 */ /* 0x000fea0003800200 */
.L_x_2384:
        /* <DEDUP_REMOVED lines=16> */
.L_x_2387:
[----:B------:R-:W-:Y:S05]  /*0cf0*/  BSYNC.RECONVERGENT B0 ;  /* 0x0000000000007941 */ /* 0x000fea0003800200 */
.L_x_2386:
        /* <DEDUP_REMOVED lines=15> */
.L_x_2389:
[----:B------:R-:W-:Y:S05]  /*0df0*/  BSYNC.RECONVERGENT B0 ;  /* 0x0000000000007941 */ /* 0x000fea0003800200 */
.L_x_2388:
        /* <DEDUP_REMOVED lines=15> */
.L_x_2391:
[----:B------:R-:W-:Y:S05]  /*0ef0*/  BSYNC.RECONVERGENT B0 ;  /* 0x0000000000007941 */ /* 0x000fea0003800200 */
.L_x_2390:
        /* <DEDUP_REMOVED lines=13> */
[----:B-1234-:R-:W-:Y:S05]  /*0fd0*/  @P6 RET.REL.NODEC R172 `(_ZN5flash24flash_fwd_splitkv_kernelI23Flash_fwd_kernel_traitsILi96ELi64ELi128ELi4ELb0ELb0EN7cutlass6half_tE19Flash_kernel_traitsILi96ELi64ELi128ELi4ES3_EELb0ELb1ELb0ELb0ELb0ELb1ELb1ELb0EEEvNS_16Flash_fwd_paramsE) ;  /* 0xfffffff0ac086950 */ /* 0x01efea0003c3ffff */
[----:B------:R-:W-:Y:S02]  /*0fe0*/  MOV R3, 0xff800000 ;  /* 0xff80000000037802 */ /* 0x000fe40000000f00 */
[----:B------:R-:W-:-:S03]  /*0ff0*/  MOV R173, 0x0 ;  /* 0x0000000000ad7802 */ /* 0x000fc60000000f00 */
[----:B------:R1:W-:Y:S02]  /*1000*/  ST.E desc[UR4][R4.64+0xc0], R3 ;  /* 0x0000c00304007985 */ /* 0x0003e4000c101904 */
[----:B-1----:R-:W-:Y:S05]  /*1010*/  RET.REL.NODEC R172 `(_ZN5flash24flash_fwd_splitkv_kernelI23Flash_fwd_kernel_traitsILi96ELi64ELi128ELi4ELb0ELb0EN7cutlass6half_tE19Flash_kernel_traitsILi96ELi64ELi128ELi4ES3_EELb0ELb1ELb0ELb0ELb0ELb1ELb1ELb0EEEvNS_16Flash_fwd_paramsE) ;  /* 0xffffffecacf87950 */ /* 0x002fea0003c3ffff */
.L_x_2383:
        /* <DEDUP_REMOVED lines=27> */
[----:B-----5:R-:W1:Y:S01]  /*11d0*/  F2I.FTZ.U32.TRUNC.NTZ R13, R12 ;  /* 0x0000000c000d7305 */ /* 0x020e62000021f000 */
        /* <DEDUP_REMOVED lines=47> */
[----:B------:R-:W-:-:S10]  /*14d0*/  IMAD R4, R17, R13, R4 ;  /* 0x0000000d11047224 */ /* 0x000fd400078e0204 */
[----:B------:R-:W-:-:S04]  /*14e0*/  @P2 IADD3 R11, PT, PT, R11, 0x1, RZ ;  /* 0x000000010b0b2810 */ /* 0x000fc80007ffe0ff */
[----:B------:R-:W-:Y:S02]  /*14f0*/  @!P0 IADD3 R11, PT, PT, -R11, RZ, RZ ;  /* 0x000000ff0b0b8210 */ /* 0x000fe40007ffe1ff */
[----:B------:R-:W-:-:S04]  /*1500*/  @!P1 LOP3.LUT R11, RZ, R15, RZ, 0x33, !PT ;  /* 0x0000000fff0b9212 */ /* 0x000fc800078e33ff */
[----:B------:R-:W-:Y:S02]  /*1510*/  SHF.R.S32.HI R8, RZ, 0x1f, R11 ;  /* 0x0000001fff087819 */ /* 0x000fe4000001140b */
[----:B--2---:R-:W-:Y:S01]  /*1520*/  SHF.R.S32.HI R0, RZ, 0x1f, R5 ;  /* 0x0000001fff007819 */ /* 0x004fe20000011405 */
[-C--:B------:R-:W-:Y:S02]  /*1530*/  IMAD R7, R19, R5.reuse, RZ ;  /* 0x0000000513077224 */ /* 0x080fe400078e02ff */
[----:B------:R-:W-:-:S04]  /*1540*/  IMAD.WIDE.U32 R16, R18, R5, RZ ;  /* 0x0000000512107225 */ /* 0x000fc800078e00ff */
[----:B------:R-:W-:Y:S01]  /*1550*/  IMAD R7, R18, R0, R7 ;  /* 0x0000000012077224 */ /* 0x000fe200078e0207 */
[----:B------:R-:W-:-:S03]  /*1560*/  SHF.R.S32.HI R19, RZ, 0x1f, R4 ;  /* 0x0000001fff137819 */ /* 0x000fc60000011404 */
[----:B------:R-:W-:Y:S02]  /*1570*/  IMAD.IADD R17, R17, 0x1, R7 ;  /* 0x0000000111117824 */ /* 0x000fe400078e0207 */
[----:B------:R-:W-:Y:S02]  /*1580*/  IMAD R7, R161, R4, RZ ;  /* 0x00000004a1077224 */ /* 0x000fe400078e02ff */
[----:B------:R-:W-:-:S04]  /*1590*/  IMAD.WIDE.U32 R16, R4, R160, R16 ;  /* 0x000000a004107225 */ /* 0x000fc800078e0010 */
[----:B------:R-:W-:-:S04]  /*15a0*/  IMAD R7, R160, R19, R7 ;  /* 0x00000013a0077224 */ /* 0x000fc800078e0207 */
[----:B------:R-:W-:Y:S02]  /*15b0*/  IMAD.IADD R17, R17, 0x1, R7 ;  /* 0x0000000111117824 */ /* 0x000fe400078e0207 */
        /* <DEDUP_REMOVED lines=11> */
.L_x_2393:
        /* <DEDUP_REMOVED lines=28> */
[----:B------:R-:W-:Y:S01]  /*1830*/  @!P3 IMAD.IADD R0, R0, 0x1, -R19 ;  /* 0x000000010000b824 */ /* 0x000fe200078e0a13 */
[----:B-----5:R-:W-:Y:S01]  /*1840*/  @!P5 SHF.R.S32.HI R8, RZ, 0x1f, R13 ;  /* 0x0000001fff08d819 */ /* 0x020fe2000001140d */
[----:B------:R-:W-:Y:S01]  /*1850*/  @!P5 IMAD.IADD R25, R25, 0x1, R4 ;  /* 0x000000011919d824 */ /* 0x000fe200078e0204 */
[----:B------:R-:W-:Y:S02]  /*1860*/  @P5 IADD3 R4, PT, PT, R14, R17, RZ ;  /* 0x000000110e045210 */ /* 0x000fe40007ffe0ff */
[----:B------:R-:W-:Y:S01]  /*1870*/  ISETP.GE.U32.AND P2, PT, R0, R19, PT ;  /* 0x000000130000720c */ /* 0x000fe20003f46070 */
[----:B----4-:R-:W-:Y:S01]  /*1880*/  @!P5 IMAD R11, R11, R13, RZ ;  /* 0x0000000d0b0bd224 */ /* 0x010fe200078e02ff */
[----:B------:R-:W-:Y:S01]  /*1890*/  LOP3.LUT R0, R180, R15, RZ, 0x3c, !PT ;  /* 0x0000000fb4007212 */ /* 0x000fe200078e3cff */
[----:B------:R-:W-:Y:S01]  /*18a0*/  @!P5 IMAD.WIDE.U32 R26, R10, R13, R24 ;  /* 0x0000000d0a1ad225 */ /* 0x000fe200078e0018 */
[----:B------:R-:W-:Y:S02]  /*18b0*/  ISETP.NE.AND P0, PT, R15, RZ, PT ;  /* 0x000000ff0f00720c */ /* 0x000fe40003f05270 */
[----:B------:R-:W-:Y:S01]  /*18c0*/  ISETP.GE.AND P1, PT, R0, RZ, PT ;  /* 0x000000ff0000720c */ /* 0x000fe20003f26270 */
[----:B------:R-:W-:Y:S01]  /*18d0*/  @!P5 IMAD R11, R10, R8, R11 ;  /* 0x000000080a0bd224 */ /* 0x000fe200078e020b */
[----:B------:R-:W-:Y:S01]  /*18e0*/  @!P3 IADD3 R7, PT, PT, R7, 0x1, RZ ;  /* 0x000000010707b810 */ /* 0x000fe20007ffe0ff */
[----:B------:R-:W-:-:S02]  /*18f0*/  @P5 IMAD R5, R161, R4, RZ ;  /* 0x00000004a1055224 */ /* 0x000fc400078e02ff */
[C---:B------:R-:W-:Y:S01]  /*1900*/  @P5 IMAD.WIDE.U32 R24, R160.reuse, R4, RZ ;  /* 0x00000004a0185225 */ /* 0x040fe200078e00ff */
[----:B------:R-:W-:Y:S02]  /*1910*/  LEA R4, R55, 0xffffff80, 0x7 ;  /* 0xffffff8037047811 */ /* 0x000fe400078e38ff */
[----:B------:R-:W-:Y:S01]  /*1920*/  @!P5 IADD3 R11, PT, PT, R27, R11, RZ ;  /* 0x0000000b1b0bd210 */ /* 0x000fe20007ffe0ff */
[----:B------:R-:W-:Y:S01]  /*1930*/  @P5 IMAD.IADD R11, R25, 0x1, R5 ;  /* 0x00000001190b5824 */ /* 0x000fe200078e0205 */
[----:B------:R-:W-:Y:S01]  /*1940*/  @!P5 MOV R10, R26 ;  /* 0x0000001a000ad202 */ /* 0x000fe20000000f00 */
[----:B------:R-:W-:Y:S01]  /*1950*/  IMAD R8, R161, R4, RZ ;  /* 0x00000004a1087224 */ /* 0x000fe200078e02ff */
[----:B------:R-:W-:Y:S01]  /*1960*/  @P5 MOV R10, R24 ;  /* 0x00000018000a5202 */ /* 0x000fe20000000f00 */
[----:B------:R-:W-:Y:S01]  /*1970*/  @P2 VIADD R7, R7, 0x1 ;  /* 0x0000000107072836 */ /* 0x000fe20000000000 */
[----:B------:R-:W-:Y:S01]  /*1980*/  SHF.R.S32.HI R19, RZ, 0x1f, R4 ;  /* 0x0000001fff137819 */ /* 0x000fe20000011404 */
[----:B------:R-:W-:Y:S01]  /*1990*/  @!P5 IMAD R0, R163, R14, RZ ;  /* 0x0000000ea300d224 */ /* 0x000fe200078e02ff */
[----:B------:R-:W-:Y:S01]  /*19a0*/  @!P5 SHF.R.S32.HI R5, RZ, 0x1f, R14 ;  /* 0x0000001fff05d819 */ /* 0x000fe2000001140e */
[----:B------:R-:W-:Y:S01]  /*19b0*/  IMAD.WIDE.U32 R24, R160, R4, R10 ;  /* 0x00000004a0187225 */ /* 0x000fe200078e000a */
[----:B------:R-:W-:-:S03]  /*19c0*/  @!P1 IADD3 R7, PT, PT, -R7, RZ, RZ ;  /* 0x000000ff07079210 */ /* 0x000fc60007ffe1ff */
[----:B------:R-:W-:Y:S01]  /*19d0*/  IMAD R8, R19, R160, R8 ;  /* 0x000000a013087224 */ /* 0x000fe200078e0208 */
[----:B------:R-:W-:Y:S01]  /*19e0*/  @!P0 LOP3.LUT R7, RZ, R15, RZ, 0x33, !PT ;  /* 0x0000000fff078212 */ /* 0x000fe200078e33ff */
        /* <DEDUP_REMOVED lines=12> */
[----:B------:R-:W-:-:S04]  /*1ab0*/  IMAD.WIDE.U32 R24, R22, R7, R24 ;  /* 0x0000000716187225 */ /* 0x000fc800078e0018 */
[----:B------:R-:W-:Y:S02]  /*1ac0*/  IMAD R8, R22, R8, R11 ;  /* 0x0000000816087224 */ /* 0x000fe400078e020b */
        /* <DEDUP_REMOVED lines=8> */
.L_x_2394:
[----:B------:R-:W-:Y:S05]  /*1b50*/  BSYNC.RECONVERGENT B0 ;  /* 0x0000000000007941 */ /* 0x000fea0003800200 */
.L_x_2392:
        /* <DEDUP_REMOVED lines=23> */
[----:B------:R-:W-:-:S05]  /*1cd0*/  @!P2 IMAD.IADD R23, R23, 0x1, -R8 ;  /* 0x000000011717a824 */ /* 0x000fca00078e0a08 */
[----:B------:R-:W-:Y:S02]  /*1ce0*/  ISETP.GE.U32.AND P3, PT, R23, R8, PT ;  /* 0x000000081700720c */ /* 0x000fe40003f66070 */
[----:B------:R-:W-:Y:S01]  /*1cf0*/  LOP3.LUT R8, R180, R15, RZ, 0x3c, !PT ;  /* 0x0000000fb4087212 */ /* 0x000fe200078e3cff */
[----:B------:R-:W-:Y:S01]  /*1d00*/  @!P2 VIADD R34, R34, 0x1 ;  /* 0x000000012222a836 */ /* 0x000fe20000000000 */
[----:B------:R-:W-:Y:S02]  /*1d10*/  ISETP.NE.AND P2, PT, R15, RZ, PT ;  /* 0x000000ff0f00720c */ /* 0x000fe40003f45270 */
[----:B------:R-:W-:Y:S01]  /*1d20*/  ISETP.GE.AND P1, PT, R8, RZ, PT ;  /* 0x000000ff0800720c */ /* 0x000fe20003f26270 */
[----:B------:R-:W-:Y:S02]  /*1d30*/  IMAD R22, R19, R162, RZ ;  /* 0x000000a213167224 */ /* 0x000fe400078e02ff */
[----:B------:R-:W-:Y:S02]  /*1d40*/  IMAD.SHL.U32 R12, R173, 0x8, RZ ;  /* 0x00000008ad0c7824 */ /* 0x000fe400078e00ff */
[----:B------:R-:W-:-:S02]  /*1d50*/  IMAD R22, R4, R163, R22 ;  /* 0x000000a304167224 */ /* 0x000fc400078e0216 */
[----:B------:R-:W-:Y:S01]  /*1d60*/  @P3 VIADD R34, R34, 0x1 ;  /* 0x0000000122223836 */ /* 0x000fe20000000000 */
[----:B------:R-:W-:Y:S01]  /*1d70*/  LOP3.LUT R179, R12, 0x18, RZ, 0xc0, !PT ;  /* 0x000000180cb37812 */ /* 0x000fe200078ec0ff */
[----:B------:R-:W-:-:S04]  /*1d80*/  IMAD.WIDE.U32 R18, R4, R162, RZ ;  /* 0x000000a204127225 */ /* 0x000fc800078e00ff */
[----:B------:R-:W-:Y:S02]  /*1d90*/  IMAD.SHL.U32 R33, R173, 0x10, RZ ;  /* 0x00000010ad217824 */ /* 0x000fe400078e00ff */
[----:B------:R-:W-:Y:S01]  /*1da0*/  @!P1 IMAD.MOV R34, RZ, RZ, -R34 ;  /* 0x000000ffff229224 */ /* 0x000fe200078e0a22 */
[----:B------:R-:W-:Y:S01]  /*1db0*/  @!P2 LOP3.LUT R34, RZ, R15, RZ, 0x33, !PT ;  /* 0x0000000fff22a212 */ /* 0x000fe200078e33ff */
[----:B------:R-:W-:Y:S01]  /*1dc0*/  IMAD.IADD R22, R19, 0x1, R22 ;  /* 0x0000000113167824 */ /* 0x000fe200078e0216 */
[----:B------:R-:W-:Y:S01]  /*1dd0*/  IADD3 R19, P2, P1, R18, R0, R179 ;  /* 0x0000000012137210 */ /* 0x000fe2000795e0b3 */
[----:B------:R-:W-:Y:S01]  /*1de0*/  IMAD.SHL.U32 R18, R173, 0x20, RZ ;  /* 0x00000020ad127824 */ /* 0x000fe200078e00ff */
[----:B------:R-:W-:Y:S01]  /*1df0*/  LOP3.LUT R23, R33, 0x3e00, RZ, 0xc0, !PT ;  /* 0x00003e0021177812 */ /* 0x000fe200078ec0ff */
[-C--:B------:R-:W-:Y:S01]  /*1e00*/  IMAD R15, R31, R34.reuse, RZ ;  /* 0x000000221f0f7224 */ /* 0x080fe200078e02ff */
[----:B------:R-:W-:Y:S02]  /*1e10*/  SHF.R.S32.HI R0, RZ, 0x1f, R34 ;  /* 0x0000001fff007819 */ /* 0x000fe40000011422 */
[----:B------:R-:W-:Y:S01]  /*1e20*/  MOV R4, 0x400 ;  /* 0x0000040000047802 */ /* 0x000fe20000000f00 */
[----:B------:R-:W-:Y:S01]  /*1e30*/  IMAD.WIDE.U32 R34, R30, R34, RZ ;  /* 0x000000221e227225 */ /* 0x000fe200078e00ff */
[----:B------:R-:W-:-:S02]  /*1e40*/  LOP3.LUT R33, R33, 0x100, RZ, 0xc0, !PT ;  /* 0x0000010021217812 */ /* 0x000fc400078ec0ff */
[----:B------:R-:W-:Y:S02]  /*1e50*/  LOP3.LUT R31, R18, 0x100, RZ, 0xc0, !PT ;  /* 0x00000100121f7812 */ /* 0x000fe400078ec0ff */
[--C-:B------:R-:W-:Y:S01]  /*1e60*/  LOP3.LUT R23, R23, 0x20, R18.reuse, 0xf8, !PT ;  /* 0x0000002017177812 */ /* 0x100fe200078ef812 */
[----:B------:R-:W-:Y:S01]  /*1e70*/  IMAD R15, R0, R30, R15 ;  /* 0x0000001e000f7224 */ /* 0x000fe200078e020f */
[----:B-1----:R-:W-:Y:S02]  /*1e80*/  LEA R7, R7, R4, 0x18 ;  /* 0x0000000407077211 */ /* 0x002fe400078ec0ff */
[--C-:B------:R-:W-:Y:S02]  /*1e90*/  LOP3.LUT R158, R33, 0x20, R18.reuse, 0xf8, !PT ;  /* 0x00000020219e7812 */ /* 0x100fe400078ef812 */
[--C-:B------:R-:W-:Y:S02]  /*1ea0*/  LOP3.LUT R4, R31, 0x20, R18.reuse, 0xf8, !PT ;  /* 0x000000201f047812 */ /* 0x100fe400078ef812 */
[----:B------:R-:W-:-:S02]  /*1eb0*/  LOP3.LUT R0, R23, 0x100, R18, 0xf8, !PT ;  /* 0x0000010017007812 */ /* 0x000fc400078ef812 */
[----:B------:R-:W-:Y:S02]  /*1ec0*/  IADD3.X R22, PT, PT, R22, R13, RZ, P2, P1 ;  /* 0x0000000d16167210 */ /* 0x000fe400017e24ff */
[----:B------:R-:W-:Y:S01]  /*1ed0*/  LOP3.LUT R18, R18, 0xc0, RZ, 0xc0, !PT ;  /* 0x000000c012127812 */ /* 0x000fe200078ec0ff */
[----:B------:R-:W-:Y:S01]  /*1ee0*/  IMAD.IADD R15, R35, 0x1, R15 ;  /* 0x00000001230f7824 */ /* 0x000fe200078e020f */
[----:B------:R-:W-:Y:S02]  /*1ef0*/  SHF.L.U32 R13, R173, 0x2, RZ ;  /* 0x00000002ad0d7819 */ /* 0x000fe400000006ff */
[--C-:B------:R-:W-:Y:S02]  /*1f00*/  SHF.R.U32.HI R53, RZ, 0x1, R173.reuse ;  /* 0x00000001ff357819 */ /* 0x100fe400000116ad */
[----:B------:R-:W-:Y:S02]  /*1f10*/  IADD3 R30, P1, PT, R19, R34, RZ ;  /* 0x00000022131e7210 */ /* 0x000fe40007f3e0ff */
[----:B------:R-:W-:-:S02]  /*1f20*/  LOP3.LUT R19, R18, 0x8, R173, 0xf8, !PT ;  /* 0x0000000812137812 */ /* 0x000fc400078ef8ad */
[----:B------:R-:W-:Y:S01]  /*1f30*/  SHF.R.U32.HI R118, RZ, 0x2, R173 ;  /* 0x00000002ff767819 */ /* 0x000fe200000116ad */
[----:B------:R-:W-:Y:S01]  /*1f40*/  IMAD.X R31, R22, 0x1, R15, P1 ;  /* 0x00000001161f7824 */ /* 0x000fe200008e060f */
[----:B------:R-:W-:Y:S02]  /*1f50*/  LOP3.LUT R13, R13, 0x18, RZ, 0xc0, !PT ;  /* 0x000000180d0d7812 */ /* 0x000fe400078ec0ff */
[----:B------:R-:W-:Y:S01]  /*1f60*/  LOP3.LUT R18, R18, 0x8, R53, 0xf8, !PT ;  /* 0x0000000812127812 */ /* 0x000fe200078ef835 */
[----:B------:R-:W-:Y:S01]  /*1f70*/  IMAD.WIDE.U32 R30, R118, R162, R30 ;  /* 0x000000a2761e7225 */ /* 0x000fe200078e001e */
[----:B------:R-:W-:Y:S02]  /*1f80*/  LOP3.LUT R158, R158, R19, R13, 0xf6, !PT ;  /* 0x000000139e9e7212 */ /* 0x000fe400078ef60d */
[----:B------:R-:W-:Y:S01]  /*1f90*/  LOP3.LUT R15, R18, R13, RZ, 0x3c, !PT ;  /* 0x0000000d120f7212 */ /* 0x000fe200078e3cff */
[----:B------:R-:W-:-:S04]  /*1fa0*/  IMAD R13, R163, R118, RZ ;  /* 0x00000076a30d7224 */ /* 0x000fc800078e02ff */
[----:B------:R-:W-:Y:S01]  /*1fb0*/  IMAD.IADD R171, R31, 0x1, R13 ;  /* 0x000000011fab7824 */ /* 0x000fe200078e020d */
[----:B------:R-:W-:Y:S01]  /*1fc0*/  IADD3 R14, P2, PT, R179, R14, RZ ;  /* 0x0000000eb30e7210 */ /* 0x000fe20007f5e0ff */
[----:B------:R-:W-:Y:S01]  /*1fd0*/  IMAD.IADD R164, R123, 0x1, -R178 ;  /* 0x000000017ba47824 */ /* 0x000fe200078e0ab2 */
[----:B------:R-:W-:Y:S02]  /*1fe0*/  LOP3.LUT R22, R12, 0xc0, RZ, 0xc0, !PT ;  /* 0x000000c00c167812 */ /* 0x000fe400078ec0ff */
[-C--:B------:R-:W-:Y:S02]  /*1ff0*/  LOP3.LUT R0, R0, R15.reuse, RZ, 0xfc, !PT ;  /* 0x0000000f00007212 */ /* 0x080fe400078efcff */
[----:B------:R-:W-:Y:S01]  /*2000*/  LOP3.LUT R4, R4, R15, RZ, 0xfc, !PT ;  /* 0x0000000f04047212 */ /* 0x000fe200078efcff */
[----:B------:R-:W-:Y:S01]  /*2010*/  IMAD.X R15, RZ, RZ, R5, P2 ;  /* 0x000000ffff0f7224 */ /* 0x000fe200010e0605 */
[----:B------:R-:W-:Y:S01]  /*2020*/  LOP3.LUT R19, R22, 0x18, R173, 0xf8, !PT ;  /* 0x0000001816137812 */ /* 0x000fe200078ef8ad */
[----:B------:R-:W-:-:S02]  /*2030*/  IMAD R5, R161, R118, RZ ;  /* 0x00000076a1057224 */ /* 0x000fc400078e02ff */
[----:B------:R-:W-:Y:S01]  /*2040*/  IMAD.WIDE.U32 R22, R118, R160, R14 ;  /* 0x000000a076167225 */ /* 0x000fe200078e000e */
[----:B------:R-:W-:Y:S02]  /*2050*/  LOP3.LUT R19, R19, 0x18, R12, 0x78, !PT ;  /* 0x0000001813137812 */ /* 0x000fe400078e780c */
[----:B------:R-:W-:Y:S01]  /*2060*/  SHF.R.S32.HI R15, RZ, 0x1f, R180 ;  /* 0x0000001fff0f7819 */ /* 0x000fe200000114b4 */
[----:B------:R-:W-:Y:S01]  /*2070*/  IMAD.IADD R167, R23, 0x1, R5 ;  /* 0x0000000117a77824 */ /* 0x000fe200078e0205 */
[----:B------:R-:W-:Y:S01]  /*2080*/  LOP3.LUT R12, R19, 0x1f20, R12, 0xf8, !PT ;  /* 0x00001f20130c7812 */ /* 0x000fe200078ef80c */
[----:B------:R-:W-:Y:S01]  /*2090*/  IMAD.MOV.U32 R119, RZ, RZ, RZ ;  /* 0x000000ffff777224 */ /* 0x000fe200078e00ff */
[----:B------:R-:W-:Y:S01]  /*20a0*/  BSSY.RECONVERGENT B0, `(.L_x_2395) ;  /* 0x0000035000007945 */ /* 0x000fe20003800200 */
[----:B------:R-:W-:Y:S01]  /*20b0*/  SHF.R.U32.HI R165, RZ, 0x3, R173 ;  /* 0x00000003ffa57819 */ /* 0x000fe200000116ad */
[----:B------:R-:W-:Y:S01]  /*20c0*/  IMAD.WIDE.U32 R8, R9, 0x40, R118 ;  /* 0x0000004009087825 */ /* 0x000fe200078e0076 */
[----:B------:R-:W-:-:S02]  /*20d0*/  LOP3.LUT R175, R179, 0x20, RZ, 0xfc, !PT ;  /* 0x00000020b3af7812 */ /* 0x000fc400078efcff */
[----:B------:R-:W-:Y:S01]  /*20e0*/  LOP3.LUT R174, R179, 0x40, RZ, 0xfc, !PT ;  /* 0x00000040b3ae7812 */ /* 0x000fe200078efcff */
[----:B------:R-:W-:Y:S01]  /*20f0*/  IMAD R177, R12, 0x2, R7 ;  /* 0x000000020cb17824 */ /* 0x000fe200078e0207 */
[----:B--2---:R-:W-:-:S04]  /*2100*/  LEA R170, P1, R30, R26, 0x1 ;  /* 0x0000001a1eaa7211 */ /* 0x004fc800078208ff */
[----:B------:R-:W-:Y:S01]  /*2110*/  LEA.HI.X R171, R30, R27, R171, 0x1, P1 ;  /* 0x0000001b1eab7211 */ /* 0x000fe200008f0cab */
[----:B---3--:R-:W-:-:S04]  /*2120*/  @P0 IMAD.WIDE.U32 R26, R20, R6, RZ ;  /* 0x00000006141a0225 */ /* 0x008fc800078e00ff */
[----:B------:R-:W-:Y:S02]  /*2130*/  @P0 IMAD R6, R21, R6, RZ ;  /* 0x0000000615060224 */ /* 0x000fe400078e02ff */
[-C--:B----4-:R-:W-:Y:S02]  /*2140*/  @!P0 IMAD R13, R29, R181.reuse, RZ ;  /* 0x000000b51d0d8224 */ /* 0x090fe400078e02ff */
[----:B------:R-:W-:-:S04]  /*2150*/  @!P0 IMAD.WIDE.U32 R28, R28, R181, RZ ;  /* 0x000000b51c1c8225 */ /* 0x000fc800078e00ff */
[----:B------:R-:W-:Y:S02]  /*2160*/  @!P0 IMAD.MOV.U32 R18, RZ, RZ, R28 ;  /* 0x000000ffff128224 */ /* 0x000fe400078e001c */
[----:B------:R-:W-:Y:S02]  /*2170*/  @P0 IMAD.MOV.U32 R18, RZ, RZ, R26 ;  /* 0x000000ffff120224 */ /* 0x000fe400078e001a */
[----:B------:R-:W-:Y:S01]  /*2180*/  @!P0 IMAD.IADD R13, R29, 0x1, R13 ;  /* 0x000000011d0d8824 */ /* 0x000fe200078e020d */
[----:B------:R-:W-:Y:S02]  /*2190*/  @P0 IADD3 R13, PT, PT, R27, R6, RZ ;  /* 0x000000061b0d0210 */ /* 0x000fe40007ffe0ff */
[----:B------:R-:W-:Y:S02]  /*21a0*/  ISETP.GE.AND P0, PT, R118, R164, PT ;  /* 0x000000a47600720c */ /* 0x000fe40003f06270 */
[----:B------:R-:W-:Y:S01]  /*21b0*/  IADD3 R18, P1, PT, R179, R18, RZ ;  /* 0x00000012b3127210 */ /* 0x000fe20007f3e0ff */
[----:B------:R-:W-:-:S04]  /*21c0*/  IMAD R5, R17, R180, RZ ;  /* 0x000000b411057224 */ /* 0x000fc800078e02ff */
[----:B------:R-:W-:Y:S01]  /*21d0*/  IMAD.X R19, RZ, RZ, R13, P1 ;  /* 0x000000ffff137224 */ /* 0x000fe200008e060d */
[----:B------:R-:W-:Y:S01]  /*21e0*/  LEA R168, P2, R22, R24, 0x1 ;  /* 0x0000001816a87211 */ /* 0x000fe200078408ff */
        /* <DEDUP_REMOVED lines=31> */
.L_x_2397:
[----:B------:R3:W-:Y:S02]  /*23e0*/  STS.128 [R177+0x2000], RZ ;  /* 0x002000ffb1007388 */ /* 0x0007e40000000c00 */
.L_x_2396:
[----:B------:R-:W-:Y:S05]  /*23f0*/  BSYNC.RECONVERGENT B0 ;  /* 0x0000000000007941 */ /* 0x000fea0003800200 */
.L_x_2395:
        /* <DEDUP_REMOVED lines=8> */
[----:B------:R-:W-:-:S03]  /*2480*/  ISETP.GE.AND P0, PT, R175, R176, PT ;  /* 0x000000b0af00720c */ /* 0x000fc60003f06270 */
[----:B------:R-:W-:Y:S01]  /*2490*/  IMAD R6, R9, R20, RZ ;  /* 0x0000001409067224 */ /* 0x000fe200078e02ff */
[----:B------:R-:W-:-:S03]  /*24a0*/  MOV R9, R15 ;  /* 0x0000000f00097202 */ /* 0x000fc60000000f00 */
[-C--:B------:R-:W-:Y:S02]  /*24b0*/  IMAD R6, R21, R13.reuse, R6 ;  /* 0x0000000d15067224 */ /* 0x080fe400078e0206 */
[----:B------:R-:W-:-:S04]  /*24c0*/  IMAD.WIDE.U32 R8, R20, R13, R8 ;  /* 0x0000000d14087225 */ /* 0x000fc800078e0008 */
[----:B------:R-:W-:Y:S01]  /*24d0*/  IMAD.IADD R9, R9, 0x1, R6 ;  /* 0x0000000109097824 */ /* 0x000fe200078e0206 */
        /* <DEDUP_REMOVED lines=19> */
.L_x_2400:
[----:B------:R1:W-:Y:S02]  /*2610*/  STS.128 [R177+0x2800], RZ ;  /* 0x002800ffb1007388 */ /* 0x0003e40000000c00 */
.L_x_2399:
[----:B------:R-:W-:Y:S05]  /*2620*/  BSYNC.RECONVERGENT B0 ;  /* 0x0000000000007941 */ /* 0x000fea0003800200 */
.L_x_2398:
        /* <DEDUP_REMOVED lines=29> */
.L_x_2403:
[----:B------:R1:W-:Y:S02]  /*2800*/  STS.128 [R177+0x7000], RZ ;  /* 0x007000ffb1007388 */ /* 0x0003e40000000c00 */
.L_x_2402:
[----:B------:R-:W-:Y:S05]  /*2810*/  BSYNC.RECONVERGENT B0 ;  /* 0x0000000000007941 */ /* 0x000fea0003800200 */
.L_x_2401:
[----:B------:R-:W-:Y:S01]  /*2820*/  ISETP.GE.AND P0, PT, R5, R6, PT ;  /* 0x000000060500720c */ /* 0x000fe20003f06270 */
[----:B------:R-:W-:-:S12]  /*2830*/  BSSY.RECONVERGENT B0, `(.L_x_2404) ;  /* 0x000001a000007945 */ /* 0x000fd80003800200 */
[----:B------:R-:W-:Y:S05]  /*2840*/  @P0 BRA `(.L_x_2405) ;  /* 0x0000000000600947 */ /* 0x000fea0003800000 */
[C---:B-1----:R-:W-:Y:S01]  /*2850*/  IMAD.SHL.U32 R8, R160.reuse, 0x20, RZ ;  /* 0x00000020a0087824 */ /* 0x042fe200078e00ff */
[-C--:B-----5:R-:W-:Y:S02]  /*2860*/  ISETP.GE.AND P1, PT, R179, R176.reuse, PT ;  /* 0x000000b0b300720c */ /* 0x0a0fe40003f26270 */
[----:B------:R-:W-:Y:S02]  /*2870*/  ISETP.GE.AND P0, PT, R175, R176, PT ;  /* 0x000000b0af00720c */ /* 0x000fe40003f06270 */
[----:B------:R-:W-:Y:S02]  /*2880*/  SHF.L.U64.HI R9, R160, 0x5, R161 ;  /* 0x00000005a0097819 */ /* 0x000fe400000102a1 */
[----:B----4-:R-:W-:-:S04]  /*2890*/  LEA R10, P2, R8, R168, 0x1 ;  /* 0x000000a8080a7211 */ /* 0x010fc800078408ff */
        /* <DEDUP_REMOVED lines=18> */
.L_x_2406:
[----:B------:R4:W-:Y:S02]  /*29c0*/  STS.128 [R177+0x7800], RZ ;  /* 0x007800ffb1007388 */ /* 0x0009e40000000c00 */
.L_x_2405:
[----:B------:R-:W-:Y:S05]  /*29d0*/  BSYNC.RECONVERGENT B0 ;  /* 0x0000000000007941 */ /* 0x000fea0003800200 */
.L_x_2404:
        /* <DEDUP_REMOVED lines=25> */
.L_x_2409:
[----:B------:R4:W-:Y:S02]  /*2b70*/  STS.128 [R177+0x8000], RZ ;  /* 0x008000ffb1007388 */ /* 0x0009e40000000c00 */
.L_x_2408:
[----:B------:R-:W-:Y:S05]  /*2b80*/  BSYNC.RECONVERGENT B0 ;  /* 0x0000000000007941 */ /* 0x000fea0003800200 */
.L_x_2407:
[----:B-1--4-:R-:W-:Y:S01]  /*2b90*/  IADD3 R9, PT, PT, R118, 0x60, RZ ;  /* 0x0000006076097810 */ /* 0x012fe20007ffe0ff */
        /* <DEDUP_REMOVED lines=25> */
.L_x_2411:
[----:B------:R-:W-:Y:S05]  /*2d30*/  BSYNC.RECONVERGENT B0 ;  /* 0x0000000000007941 */ /* 0x000fea0003800200 */
.L_x_2410:
        /* <DEDUP_REMOVED lines=29> */
.L_x_2414:
[----:B------:R1:W-:Y:S01]  /*2f10*/  STS.128 [R177+0xd000], RZ ;  /* 0x00d000ffb1007388 */ /* 0x0003e20000000c00 */
[----:B------:R-:W-:Y:S05]  /*2f20*/  BRA `(.L_x_2415) ;  /* 0x00000000000c7947 */ /* 0x000fea0003800000 */
.L_x_2413:
[----:B------:R1:W-:Y:S04]  /*2f30*/  STS.128 [R177+0x9000], RZ ;  /* 0x009000ffb1007388 */ /* 0x0003e80000000c00 */
[----:B------:R1:W-:Y:S04]  /*2f40*/  STS.128 [R177+0xb000], RZ ;  /* 0x00b000ffb1007388 */ /* 0x0003e80000000c00 */
[----:B------:R1:W-:Y:S02]  /*2f50*/  STS.128 [R177+0xd000], RZ ;  /* 0x00d000ffb1007388 */ /* 0x0003e40000000c00 */
.L_x_2415:
[----:B------:R-:W-:Y:S05]  /*2f60*/  BSYNC.RECONVERGENT B0 ;  /* 0x0000000000007941 */ /* 0x000fea0003800200 */
.L_x_2412:
        /* <DEDUP_REMOVED lines=29> */
.L_x_2418:
[----:B------:R1:W-:Y:S02]  /*3140*/  STS.128 [R177+0xd800], RZ ;  /* 0x00d800ffb1007388 */ /* 0x0003e40000000c00 */
.L_x_2417:
[----:B------:R-:W-:Y:S05]  /*3150*/  BSYNC.RECONVERGENT B0 ;  /* 0x0000000000007941 */ /* 0x000fea0003800200 */
.L_x_2416:
        /* <DEDUP_REMOVED lines=27> */
.L_x_2421:
[----:B------:R1:W-:Y:S02]  /*3310*/  STS.128 [R177+0xe000], RZ ;  /* 0x00e000ffb1007388 */ /* 0x0003e40000000c00 */
.L_x_2420:
[----:B------:R-:W-:Y:S05]  /*3320*/  BSYNC.RECONVERGENT B0 ;  /* 0x0000000000007941 */ /* 0x000fea0003800200 */
.L_x_2419:
        /* <DEDUP_REMOVED lines=31> */
.L_x_2424:
[----:B------:R1:W-:Y:S02]  /*3520*/  STS.128 [R177+0xe800], RZ ;  /* 0x00e800ffb1007388 */ /* 0x0003e40000000c00 */
.L_x_2423:
[----:B------:R-:W-:Y:S05]  /*3530*/  BSYNC.RECONVERGENT B0 ;  /* 0x0000000000007941 */ /* 0x000fea0003800200 */
.L_x_2422:
[----:B------:R-:W3:Y:S01]  /*3540*/  LD.E R6, desc[UR4][R2.64+0x18c] ;  /* 0x00018c0402067980 */ /* 0x000ee2000c101900 */
[-C--:B------:R-:W-:Y:S01]  /*3550*/  LEA R159, R0, R7.reuse, 0x1 ;  /* 0x00000007009f7211 */ /* 0x080fe200078e08ff */
[----:B------:R-:W-:Y:S01]  /*3560*/  BSSY.RECONVERGENT B1, `(.L_x_2425) ;  /* 0x00001c6000017945 */ /* 0x000fe20003800200 */
[----:B------:R-:W-:Y:S01]  /*3570*/  LEA R158, R158, R7, 0x1 ;  /* 0x000000079e9e7211 */ /* 0x000fe200078e08ff */
[----:B------:R-:W0:Y:S01]  /*3580*/  LDGDEPBAR ;  /* 0x00000000000079af */ /* 0x000e220000000000 */
[C---:B------:R-:W-:Y:S02]  /*3590*/  LEA R157, R5.reuse, R159, 0x1 ;  /* 0x0000009f059d7211 */ /* 0x040fe400078e08ff */
[----:B------:R-:W-:Y:S01]  /*35a0*/  LEA R119, R5, R158, 0x1 ;  /* 0x0000009e05777211 */ /* 0x000fe200078e08ff */
[----:B------:R-:W-:Y:S01]  /*35b0*/  LDSM.16.M88.4 R44, [R159] ;  /* 0x000000009f2c783b */ /* 0x000fe20000000200 */
[----:B------:R-:W-:Y:S02]  /*35c0*/  LOP3.LUT R118, R118, 0x7, RZ, 0xc0, !PT ;  /* 0x0000000776767812 */ /* 0x000fe400078ec0ff */
[----:B------:R-:W-:Y:S01]  /*35d0*/  ISETP.GT.AND P0, PT, R117, R166, PT ;  /* 0x000000a67500720c */ /* 0x000fe20003f04270 */
[----:B------:R-:W2:Y:S01]  /*35e0*/  LDSM.16.M88.4 R32, [R158+0x3000] ;  /* 0x003000009e20783b */ /* 0x000ea20000000200 */
[----:B------:R-:W-:-:S02]  /*35f0*/  LOP3.LUT R185, R118, 0x1f0, R53, 0xf8, !PT ;  /* 0x000001f076b97812 */ /* 0x000fc400078ef835 */
[----:B-----5:R-:W-:Y:S01]  /*3600*/  IADD3 R52, PT, PT, R52, R121, -R123 ;  /* 0x0000007934347210 */ /* 0x020fe20007ffe87b */
[----:B------:R-:W4:Y:S01]  /*3610*/  LDSM.16.M88.4 R96, [R158+0x3400] ;  /* 0x003400009e60783b */ /* 0x000f220000000200 */
[----:B------:R-:W-:Y:S02]  /*3620*/  IADD3 R185, PT, PT, R178, R185, RZ ;  /* 0x000000b9b2b97210 */ /* 0x000fe40007ffe0ff */
[----:B------:R-:W-:Y:S01]  /*3630*/  IADD3 R116, PT, PT, R121, -R123, -R116 ;  /* 0x8000007b79747210 */ /* 0x000fe20007ffe874 */
[----:B------:R-:W4:Y:S01]  /*3640*/  LDSM.16.M88.4 R88, [R158+0x3800] ;  /* 0x003800009e58783b */ /* 0x000f220000000200 */
[----:B------:R-:W-:Y:S02]  /*3650*/  SHF.L.U32 R53, R173, 0x1, RZ ;  /* 0x00000001ad357819 */ /* 0x000fe400000006ff */
[C---:B------:R-:W-:Y:S01]  /*3660*/  IADD3 R184, PT, PT, R185.reuse, R52, RZ ;  /* 0x00000034b9b87210 */ /* 0x040fe20007ffe0ff */
[----:B------:R-:W4:Y:S01]  /*3670*/  LDSM.16.M88.4 R80, [R158+0x3c00] ;  /* 0x003c00009e50783b */ /* 0x000f220000000200 */
[----:B------:R-:W-:-:S02]  /*3680*/  IADD3 R185, PT, PT, R185, R116, RZ ;  /* 0x00000074b9b97210 */ /* 0x000fc40007ffe0ff */
[----:B------:R-:W-:Y:S01]  /*3690*/  LOP3.LUT R53, R53, 0x6, RZ, 0xc0, !PT ;  /* 0x0000000635357812 */ /* 0x000fe200078ec0ff */
[----:B------:R-:W4:Y:S01]  /*36a0*/  LDSM.16.M88.4 R72, [R158+0x4000] ;  /* 0x004000009e48783b */ /* 0x000f220000000200 */
[C-C-:B------:R-:W-:Y:S02]  /*36b0*/  VIADDMNMX R186, R184.reuse, 0x1, R121.reuse, PT ;  /* 0x00000001b8ba7846 */ /* 0x140fe40003800179 */
[----:B------:R-:W-:Y:S01]  /*36c0*/  VIMNMX R187, PT, PT, RZ, R185, !PT ;  /* 0x000000b9ffbb7248 */ /* 0x000fe20007fe0100 */
[----:B------:R-:W4:Y:S01]  /*36d0*/  LDSM.16.M88.4 R64, [R158+0x4400] ;  /* 0x004400009e40783b */ /* 0x000f220000000200 */
[----:B------:R-:W-:Y:S02]  /*36e0*/  VIADDMNMX R184, R184, 0x9, R121, PT ;  /* 0x00000009b8b87846 */ /* 0x000fe40003800179 */
[----:B------:R-:W-:Y:S01]  /*36f0*/  IADD3 R116, PT, PT, R54, R53, RZ ;  /* 0x0000003536747210 */ /* 0x000fe20007ffe0ff */
[----:B------:R-:W4:Y:S01]  /*3700*/  LDSM.16.M88.4 R56, [R158+0x4800] ;  /* 0x004800009e38783b */ /* 0x000f220000000200 */
[----:B------:R-:W-:-:S03]  /*3710*/  VIADDMNMX R185, R185, 0x8, RZ, !PT ;  /* 0x00000008b9b97846 */ /* 0x000fc600078001ff */
[----:B------:R-:W4:Y:S04]  /*3720*/  LDSM.16.M88.4 R24, [R158+0x4c00] ;  /* 0x004c00009e18783b */ /* 0x000f280000000200 */
[----:B-1----:R-:W-:Y:S04]  /*3730*/  LDSM.16.M88.4 R8, [R157] ;  /* 0x000000009d08783b */ /* 0x002fe80000000200 */
[----:B------:R-:W1:Y:S04]  /*3740*/  LDSM.16.M88.4 R20, [R119+0x3000] ;  /* 0x003000007714783b */ /* 0x000e680000000200 */
[----:B------:R-:W1:Y:S01]  /*3750*/  LDSM.16.M88.4 R36, [R119+0x3400] ;  /* 0x003400007724783b */ /* 0x000e620000000200 */
[C---:B--2---:R-:W-:Y:S03]  /*3760*/  HMMA.16816.F32 R16, R44.reuse, R32, RZ ;  /* 0x000000202c10723c */ /* 0x044fe600000018ff */
[----:B------:R-:W2:Y:S04]  /*3770*/  LDSM.16.M88.4 R12, [R119+0x3c00] ;  /* 0x003c0000770c783b */ /* 0x000ea80000000200 */
        /* <DEDUP_REMOVED lines=33> */
[C---:B----4-:R-:W-:Y:S08]  /*3990*/  HMMA.16816.F32 R76, R8.reuse, R24, R76 ;  /* 0x00000018084c723c */ /* 0x050ff0000000184c */
        /* <DEDUP_REMOVED lines=26> */
[----:B------:R-:W-:Y:S02]  /*3b40*/  LDSM.16.M88.4 R92, [R158+0x7400] ;  /* 0x007400009e5c783b */ /* 0x000fe40000000200 */
[-C--:B---3--:R-:W-:Y:S01]  /*3b50*/  FMUL.FTZ R0, R16, R6.reuse ;  /* 0x0000000610007220 */ /* 0x088fe20000410000 */
[-C--:B------:R-:W-:Y:S01]  /*3b60*/  FMUL.FTZ R101, R17, R6.reuse ;  /* 0x0000000611657220 */ /* 0x080fe20000410000 */
[----:B------:R-:W-:-:S03]  /*3b70*/  FMUL.FTZ R100, R18, R6 ;  /* 0x0000000612647220 */ /* 0x000fc60000410000 */
[C---:B------:R-:W-:Y:S01]  /*3b80*/  HMMA.16816.F32 R88, R104.reuse, R102, R88 ;  /* 0x000000666858723c */ /* 0x040fe20000001858 */
[-C--:B------:R-:W-:Y:S01]  /*3b90*/  FMUL.FTZ R102, R19, R6.reuse ;  /* 0x0000000613667220 */ /* 0x080fe20000410000 */
[----:B------:R-:W3:Y:S01]  /*3ba0*/  MUFU.TANH R0, R0 ;  /* 0x0000000000007308 */ /* 0x000ee20000002400 */
[----:B------:R-:W4:Y:S01]  /*3bb0*/  LDSM.16.M88.4 R16, [R158+0x7800] ;  /* 0x007800009e10783b */ /* 0x000f220000000200 */
[-C--:B------:R-:W-:Y:S01]  /*3bc0*/  FMUL.FTZ R32, R32, R6.reuse ;  /* 0x0000000620207220 */ /* 0x080fe20000410000 */
[-C--:B------:R-:W-:Y:S01]  /*3bd0*/  FMUL.FTZ R33, R33, R6.reuse ;  /* 0x0000000621217220 */ /* 0x080fe20000410000 */
[-C--:B------:R-:W-:Y:S01]  /*3be0*/  FMUL.FTZ R34, R34, R6.reuse ;  /* 0x0000000622227220 */ /* 0x080fe20000410000 */
[-C--:B------:R-:W-:Y:S01]  /*3bf0*/  FMUL.FTZ R35, R35, R6.reuse ;  /* 0x0000000623237220 */ /* 0x080fe20000410000 */
[C---:B-1----:R-:W-:Y:S02]  /*3c00*/  HMMA.16816.F32 R84, R104.reuse, R20, R84 ;  /* 0x000000146854723c */ /* 0x042fe40000001854 */
[----:B------:R-:W1:Y:S06]  /*3c10*/  MUFU.TANH R103, R32 ;  /* 0x0000002000677308 */ /* 0x000e6c0000002400 */
[----:B------:R-:W-:Y:S01]  /*3c20*/  HMMA.16816.F32 R80, R104, R22, R80 ;  /* 0x000000166850723c */ /* 0x000fe20000001850 */
[----:B------:R-:W3:Y:S01]  /*3c30*/  LDSM.16.M88.4 R20, [R119+0x5c00] ;  /* 0x005c00007714783b */ /* 0x000ee20000000200 */
[----:B------:R-:W1:Y:S06]  /*3c40*/  MUFU.TANH R120, R33 ;  /* 0x0000002100787308 */ /* 0x000e6c0000002400 */
[C---:B------:R-:W-:Y:S01]  /*3c50*/  HMMA.16816.F32 R112, R40.reuse, R36, R28 ;  /* 0x000000242870723c */ /* 0x040fe2000000181c */
[----:B------:R-:W-:Y:S01]  /*3c60*/  LDSM.16.M88.4 R28, [R119+0x7400] ;  /* 0x00740000771c783b */ /* 0x000fe20000000200 */
[----:B------:R-:W1:Y:S06]  /*3c70*/  MUFU.TANH R122, R34 ;  /* 0x00000022007a7308 */ /* 0x000e6c0000002400 */
[C---:B--2---:R-:W-:Y:S02]  /*3c80*/  HMMA.16816.F32 R108, R40.reuse, R8, R108 ;  /* 0x00000008286c723c */ /* 0x044fe4000000186c */
[----:B------:R2:W1:Y:S06]  /*3c90*/  MUFU.TANH R124, R35 ;  /* 0x00000023007c7308 */ /* 0x00046c0000002400 */
[C---:B------:R-:W-:Y:S01]  /*3ca0*/  HMMA.16816.F32 R88, R40.reuse, R10, R88 ;  /* 0x0000000a2858723c */ /* 0x040fe20000001858 */
[----:B------:R-:W1:Y:S01]  /*3cb0*/  LDSM.16.M88.4 R8, [R158+0x7c00] ;  /* 0x007c00009e08783b */ /* 0x000e620000000200 */
[----:B------:R-:W1:Y:S06]  /*3cc0*/  MUFU.TANH R101, R101 ;  /* 0x0000006500657308 */ /* 0x000e6c0000002400 */
[----:B------:R-:W-:Y:S01]  /*3cd0*/  HMMA.16816.F32 R96, R40, R38, R96 ;  /* 0x000000262860723c */ /* 0x000fe20000001860 */
[----:B------:R-:W1:Y:S01]  /*3ce0*/  LDSM.16.M88.4 R36, [R158+0x6000] ;  /* 0x006000009e24783b */ /* 0x000e620000000200 */
[----:B------:R-:W1:Y:S03]  /*3cf0*/  MUFU.TANH R100, R100 ;  /* 0x0000006400647308 */ /* 0x000e660000002400 */
[----:B--2---:R-:W-:Y:S03]  /*3d00*/  LDSM.16.M88.4 R32, [R119+0x6000] ;  /* 0x006000007720783b */ /* 0x004fe60000000200 */
[C---:B----4-:R-:W-:Y:S02]  /*3d10*/  HMMA.16816.F32 R108, R24.reuse, R16, R108 ;  /* 0x00000010186c723c */ /* 0x050fe4000000186c */
[----:B------:R-:W2:Y:S06]  /*3d20*/  MUFU.TANH R102, R102 ;  /* 0x0000006600667308 */ /* 0x000eac0000002400 */
[----:B------:R-:W-:Y:S01]  /*3d30*/  HMMA.16816.F32 R88, R24, R18, R88 ;  /* 0x000000121858723c */ /* 0x000fe20000001858 */
[----:B------:R-:W4:Y:S07]  /*3d40*/  LDSM.16.M88.4 R16, [R158+0x6400] ;  /* 0x006400009e10783b */ /* 0x000f2e0000000200 */
[C---:B---3--:R-:W-:Y:S08]  /*3d50*/  HMMA.16816.F32 R84, R40.reuse, R20, R84 ;  /* 0x000000142854723c */ /* 0x048ff00000001854 */
[----:B------:R-:W-:Y:S01]  /*3d60*/  HMMA.16816.F32 R80, R40, R22, R80 ;  /* 0x000000162850723c */ /* 0x000fe20000001850 */
[----:B------:R-:W-:Y:S07]  /*3d70*/  LDSM.16.M88.4 R20, [R158+0x8000] ;  /* 0x008000009e14783b */ /* 0x000fee0000000200 */
[C---:B------:R-:W-:Y:S08]  /*3d80*/  HMMA.16816.F32 R112, R24.reuse, R92, R112 ;  /* 0x0000005c1870723c */ /* 0x040ff00000001870 */
[C---:B-1----:R-:W-:Y:S08]  /*3d90*/  HMMA.16816.F32 R84, R24.reuse, R8, R84 ;  /* 0x000000081854723c */ /* 0x042ff00000001854 */
[C---:B------:R-:W-:Y:S01]  /*3da0*/  HMMA.16816.F32 R80, R24.reuse, R10, R80 ;  /* 0x0000000a1850723c */ /* 0x040fe20000001850 */
[----:B------:R-:W1:Y:S07]  /*3db0*/  LDSM.16.M88.4 R8, [R158+0x6800] ;  /* 0x006800009e08783b */ /* 0x000e6e0000000200 */
[----:B------:R-:W-:Y:S01]  /*3dc0*/  HMMA.16816.F32 R96, R24, R94, R96 ;  /* 0x0000005e1860723c */ /* 0x000fe20000001860 */
[----:B------:R-:W-:Y:S07]  /*3dd0*/  LDSM.16.M88.4 R92, [R119+0x7800] ;  /* 0x00780000775c783b */ /* 0x000fee0000000200 */
[C---:B------:R-:W-:Y:S08]  /*3de0*/  HMMA.16816.F32 R76, R104.reuse, R36, R76 ;  /* 0x00000024684c723c */ /* 0x040ff0000000184c */
[C---:B------:R-:W-:Y:S01]  /*3df0*/  HMMA.16816.F32 R72, R104.reuse, R38, R72 ;  /* 0x000000266848723c */ /* 0x040fe20000001848 */
[----:B------:R-:W-:Y:S07]  /*3e00*/  LDSM.16.M88.4 R36, [R119+0x8000] ;  /* 0x008000007724783b */ /* 0x000fee0000000200 */
[C---:B----4-:R-:W-:Y:S08]  /*3e10*/  HMMA.16816.F32 R68, R104.reuse, R16, R68 ;  /* 0x000000106844723c */ /* 0x050ff00000001844 */
[----:B------:R-:W-:Y:S01]  /*3e20*/  HMMA.16816.F32 R64, R104, R18, R64 ;  /* 0x000000126840723c */ /* 0x000fe20000001840 */
[----:B------:R-:W3:Y:S07]  /*3e30*/  LDSM.16.M88.4 R16, [R119+0x6400] ;  /* 0x006400007710783b */ /* 0x000eee0000000200 */
[C---:B------:R-:W-:Y:S08]  /*3e40*/  HMMA.16816.F32 R112, R12.reuse, R28, R112 ;  /* 0x0000001c0c70723c */ /* 0x040ff00000001870 */
[----:B------:R-:W-:Y:S01]  /*3e50*/  HMMA.16816.F32 R96, R12, R30, R96 ;  /* 0x0000001e0c60723c */ /* 0x000fe20000001860 */
[----:B------:R-:W4:Y:S07]  /*3e60*/  LDSM.16.M88.4 R28, [R119+0x7c00] ;  /* 0x007c0000771c783b */ /* 0x000f2e0000000200 */
[----:B------:R-:W-:Y:S03]  /*3e70*/  HMMA.16816.F32 R76, R40, R32, R76 ;  /* 0x00000020284c723c */ /* 0x000fe6000000184c */
[-C--:B------:R-:W-:Y:S01]  /*3e80*/  FMUL.FTZ R112, R112, R6.reuse ;  /* 0x0000000670707220 */ /* 0x080fe20000410000 */
[-C--:B------:R-:W-:Y:S01]  /*3e90*/  FMUL.FTZ R113, R113, R6.reuse ;  /* 0x0000000671717220 */ /* 0x080fe20000410000 */
[-C--:B------:R-:W-:Y:S01]  /*3ea0*/  FMUL.FTZ R114, R114, R6.reuse ;  /* 0x0000000672727220 */ /* 0x080fe20000410000 */
[----:B------:R-:W-:-:S02]  /*3eb0*/  FMUL.FTZ R115, R115, R6 ;  /* 0x0000000673737220 */ /* 0x000fc40000410000 */
[----:B------:R-:W-:Y:S01]  /*3ec0*/  HMMA.16816.F32 R72, R40, R34, R72 ;  /* 0x000000222848723c */ /* 0x000fe20000001848 */
[----:B------:R-:W-:Y:S01]  /*3ed0*/  LDSM.16.M88.4 R32, [R119+0x8400] ;  /* 0x008400007720783b */ /* 0x000fe20000000200 */
[----:B------:R-:W2:Y:S01]  /*3ee0*/  MUFU.TANH R112, R112 ;  /* 0x0000007000707308 */ /* 0x000ea20000002400 */
[----:B------:R-:W-:-:S05]  /*3ef0*/  FMUL.FTZ R96, R96, R6 ;  /* 0x0000000660607220 */ /* 0x000fca0000410000 */
[C---:B-1----:R-:W-:Y:S02]  /*3f00*/  HMMA.16816.F32 R60, R104.reuse, R8, R60 ;  /* 0x00000008683c723c */ /* 0x042fe4000000183c */
[----:B------:R-:W1:Y:S06]  /*3f10*/  MUFU.TANH R113, R113 ;  /* 0x0000007100717308 */ /* 0x000e6c0000002400 */
[----:B------:R-:W-:Y:S01]  /*3f20*/  HMMA.16816.F32 R56, R104, R10, R56 ;  /* 0x0000000a6838723c */ /* 0x000fe20000001838 */
[----:B------:R-:W2:Y:S01]  /*3f30*/  LDSM.16.M88.4 R8, [R119+0x6800] ;  /* 0x006800007708783b */ /* 0x000ea20000000200 */
[----:B------:R-:W1:Y:S06]  /*3f40*/  MUFU.TANH R114, R114 ;  /* 0x0000007200727308 */ /* 0x000e6c0000002400 */
[C---:B------:R-:W-:Y:S02]  /*3f50*/  HMMA.16816.F32 R76, R24.reuse, R20, R76 ;  /* 0x00000014184c723c */ /* 0x040fe4000000184c */
[----:B------:R-:W1:Y:S06]  /*3f60*/  MUFU.TANH R115, R115 ;  /* 0x0000007300737308 */ /* 0x000e6c0000002400 */
[----:B------:R-:W-:Y:S01]  /*3f70*/  HMMA.16816.F32 R72, R24, R22, R72 ;  /* 0x000000161848723c */ /* 0x000fe20000001848 */
[----:B------:R-:W1:Y:S01]  /*3f80*/  LDSM.16.M88.4 R20, [R158+0x6c00] ;  /* 0x006c00009e14783b */ /* 0x000e620000000200 */
[----:B------:R-:W1:Y:S06]  /*3f90*/  MUFU.TANH R96, R96 ;  /* 0x0000006000607308 */ /* 0x000e6c0000002400 */
[C---:B---3--:R-:W-:Y:S08]  /*3fa0*/  HMMA.16816.F32 R68, R40.reuse, R16, R68 ;  /* 0x000000102844723c */ /* 0x048ff00000001844 */
[----:B------:R-:W-:Y:S01]  /*3fb0*/  HMMA.16816.F32 R64, R40, R18, R64 ;  /* 0x000000122840723c */ /* 0x000fe20000001840 */
[----:B------:R-:W3:Y:S07]  /*3fc0*/  LDSM.16.M88.4 R16, [R158+0x8800] ;  /* 0x008800009e10783b */ /* 0x000eee0000000200 */
[C---:B----4-:R-:W-:Y:S08]  /*3fd0*/  HMMA.16816.F32 R84, R12.reuse, R28, R84 ;  /* 0x0000001c0c54723c */ /* 0x050ff00000001854 */
[C---:B------:R-:W-:Y:S01]  /*3fe0*/  HMMA.16816.F32 R80, R12.reuse, R30, R80 ;  /* 0x0000001e0c50723c */ /* 0x040fe20000001850 */
[----:B------:R-:W4:Y:S07]  /*3ff0*/  LDSM.16.M88.4 R28, [R158+0x8400] ;  /* 0x008400009e1c783b */ /* 0x000f2e0000000200 */
[----:B------:R-:W-:Y:S03]  /*4000*/  HMMA.16816.F32 R76, R12, R36, R76 ;  /* 0x000000240c4c723c */ /* 0x000fe6000000184c */
[-C--:B------:R-:W-:Y:S01]  /*4010*/  FMUL.FTZ R84, R84, R6.reuse ;  /* 0x0000000654547220 */ /* 0x080fe20000410000 */
[-C--:B------:R-:W-:Y:S01]  /*4020*/  FMUL.FTZ R85, R85, R6.reuse ;  /* 0x0000000655557220 */ /* 0x080fe20000410000 */
[-C--:B------:R-:W-:Y:S01]  /*4030*/  FMUL.FTZ R86, R86, R6.reuse ;  /* 0x0000000656567220 */ /* 0x080fe20000410000 */
[----:B------:R-:W-:-:S02]  /*4040*/  FMUL.FTZ R87, R87, R6 ;  /* 0x0000000657577220 */ /* 0x000fc40000410000 */
[----:B------:R-:W-:Y:S01]  /*4050*/  HMMA.16816.F32 R72, R12, R38, R72 ;  /* 0x000000260c48723c */ /* 0x000fe20000001848 */
[----:B------:R-:W4:Y:S01]  /*4060*/  LDSM.16.M88.4 R36, [R119+0x6c00] ;  /* 0x006c00007724783b */ /* 0x000f220000000200 */
[----:B------:R-:W1:Y:S01]  /*4070*/  MUFU.TANH R84, R84 ;  /* 0x0000005400547308 */ /* 0x000e620000002400 */
[-C--:B------:R-:W-:Y:S01]  /*4080*/  FMUL.FTZ R80, R80, R6.reuse ;  /* 0x0000000650507220 */ /* 0x080fe20000410000 */
[-C--:B------:R-:W-:Y:S01]  /*4090*/  FMUL.FTZ R81, R81, R6.reuse ;  /* 0x0000000651517220 */ /* 0x080fe20000410000 */
[-C--:B------:R-:W-:Y:S01]  /*40a0*/  FMUL.FTZ R82, R82, R6.reuse ;  /* 0x0000000652527220 */ /* 0x080fe20000410000 */
[-C--:B------:R-:W-:Y:S02]  /*40b0*/  FMUL.FTZ R83, R83, R6.reuse ;  /* 0x0000000653537220 */ /* 0x080fe40000410000 */
[----:B--2---:R-:W-:Y:S02]  /*40c0*/  HMMA.16816.F32 R60, R40, R8, R60 ;  /* 0x00000008283c723c */ /* 0x004fe4000000183c */
[----:B------:R-:W2:Y:S01]  /*40d0*/  MUFU.TANH R85, R85 ;  /* 0x0000005500557308 */ /* 0x000ea20000002400 */
[-C--:B------:R-:W-:Y:S01]  /*40e0*/  FMUL.FTZ R76, R76, R6.reuse ;  /* 0x000000064c4c7220 */ /* 0x080fe20000410000 */
[-C--:B------:R-:W-:Y:S01]  /*40f0*/  FMUL.FTZ R77, R77, R6.reuse ;  /* 0x000000064d4d7220 */ /* 0x080fe20000410000 */
[-C--:B------:R-:W-:Y:S01]  /*4100*/  FMUL.FTZ R78, R78, R6.reuse ;  /* 0x000000064e4e7220 */ /* 0x080fe20000410000 */
[----:B------:R-:W-:-:S02]  /*4110*/  FMUL.FTZ R79, R79, R6 ;  /* 0x000000064f4f7220 */ /* 0x000fc40000410000 */
[----:B------:R-:W-:Y:S01]  /*4120*/  HMMA.16816.F32 R56, R40, R10, R56 ;  /* 0x0000000a2838723c */ /* 0x000fe20000001838 */
[----:B------:R-:W2:Y:S01]  /*4130*/  LDSM.16.M88.4 R8, [R158+0x8c00] ;  /* 0x008c00009e08783b */ /* 0x000ea20000000200 */
[----:B------:R-:W2:Y:S06]  /*4140*/  MUFU.TANH R86, R86 ;  /* 0x0000005600567308 */ /* 0x000eac0000002400 */
[C---:B-1----:R-:W-:Y:S02]  /*4150*/  HMMA.16816.F32 R44, R104.reuse, R22, R44 ;  /* 0x00000016682c723c */ /* 0x042fe4000000182c */
[----:B------:R-:W1:Y:S06]  /*4160*/  MUFU.TANH R87, R87 ;  /* 0x0000005700577308 */ /* 0x000e6c0000002400 */
[----:B------:R-:W-:Y:S01]  /*4170*/  HMMA.16816.F32 R48, R104, R20, R48 ;  /* 0x000000146830723c */ /* 0x000fe20000001830 */
[-C--:B------:R-:W-:Y:S01]  /*4180*/  FMUL.FTZ R20, R72, R6.reuse ;  /* 0x0000000648147220 */ /* 0x080fe20000410000 */
[----:B------:R-:W-:Y:S01]  /*4190*/  FMUL.FTZ R21, R73, R6 ;  /* 0x0000000649157220 */ /* 0x000fe20000410000 */
[----:B------:R-:W1:Y:S05]  /*41a0*/  MUFU.TANH R80, R80 ;  /* 0x0000005000507308 */ /* 0x000e6a0000002400 */
[C---:B---3--:R-:W-:Y:S03]  /*41b0*/  HMMA.16816.F32 R60, R24.reuse, R16, R60 ;  /* 0x00000010183c723c */ /* 0x048fe6000000183c */
[----:B------:R-:W3:Y:S05]  /*41c0*/  MUFU.TANH R81, R81 ;  /* 0x0000005100517308 */ /* 0x000eea0000002400 */
[C---:B------:R-:W-:Y:S01]  /*41d0*/  HMMA.16816.F32 R56, R24.reuse, R18, R56 ;  /* 0x000000121838723c */ /* 0x040fe20000001838 */
[----:B------:R-:W1:Y:S02]  /*41e0*/  LDSM.16.M88.4 R16, [R119+0x8c00] ;  /* 0x008c00007710783b */ /* 0x000e640000000200 */
[----:B------:R-:W1:Y:S05]  /*41f0*/  MUFU.TANH R82, R82 ;  /* 0x0000005200527308 */ /* 0x000e6a0000002400 */
[C---:B----4-:R-:W-:Y:S03]  /*4200*/  HMMA.16816.F32 R68, R24.reuse, R28, R68 ;  /* 0x0000001c1844723c */ /* 0x050fe60000001844 */
[----:B------:R-:W4:Y:S05]  /*4210*/  MUFU.TANH R83, R83 ;  /* 0x0000005300537308 */ /* 0x000f2a0000002400 */
[----:B------:R-:W-:Y:S01]  /*4220*/  HMMA.16816.F32 R64, R24, R30, R64 ;  /* 0x0000001e1840723c */ /* 0x000fe20000001840 */
[----:B------:R-:W3:Y:S01]  /*4230*/  LDSM.16.M88.4 R28, [R119+0x8800] ;  /* 0x00880000771c783b */ /* 0x000ee20000000200 */
[----:B------:R-:W-:-:S04]  /*4240*/  DEPBAR.LE SB0, 0x0 ;  /* 0x000080000000791a */ /* 0x000fc80000000000 */
[----:B------:R-:W1:Y:S02]  /*4250*/  MUFU.TANH R76, R76 ;  /* 0x0000004c004c7308 */ /* 0x000e640000002400 */
[C---:B------:R-:W-:Y:S06]  /*4260*/  HMMA.16816.F32 R44, R40.reuse, R38, R44 ;  /* 0x00000026282c723c */ /* 0x040fec000000182c */
[----:B------:R-:W1:Y:S02]  /*4270*/  MUFU.TANH R77, R77 ;  /* 0x0000004d004d7308 */ /* 0x000e640000002400 */
[----:B------:R-:W-:Y:S06]  /*4280*/  HMMA.16816.F32 R48, R40, R36, R48 ;  /* 0x000000242830723c */ /* 0x000fec0000001830 */
[----:B------:R-:W1:Y:S02]  /*4290*/  MUFU.TANH R78, R78 ;  /* 0x0000004e004e7308 */ /* 0x000e640000002400 */
[----:B------:R-:W-:Y:S01]  /*42a0*/  HMMA.16816.F32 R108, R12, R92, R108 ;  /* 0x0000005c0c6c723c */ /* 0x000fe2000000186c */
[-C--:B------:R-:W-:Y:S01]  /*42b0*/  FMUL.FTZ R92, R97, R6.reuse ;  /* 0x00000006615c7220 */ /* 0x080fe20000410000 */
[-C--:B------:R-:W-:Y:S01]  /*42c0*/  FMUL.FTZ R93, R98, R6.reuse ;  /* 0x00000006625d7220 */ /* 0x080fe20000410000 */
[----:B------:R-:W-:-:S03]  /*42d0*/  FMUL.FTZ R97, R99, R6 ;  /* 0x0000000663617220 */ /* 0x000fc60000410000 */
[----:B------:R-:W1:Y:S02]  /*42e0*/  MUFU.TANH R79, R79 ;  /* 0x0000004f004f7308 */ /* 0x000e640000002400 */
[C---:B--2---:R-:W-:Y:S06]  /*42f0*/  HMMA.16816.F32 R44, R24.reuse, R10, R44 ;  /* 0x0000000a182c723c */ /* 0x044fec000000182c */
[----:B------:R-:W2:Y:S02]  /*4300*/  MUFU.TANH R92, R92 ;  /* 0x0000005c005c7308 */ /* 0x000ea40000002400 */
[----:B------:R-:W-:Y:S03]  /*4310*/  HMMA.16816.F32 R48, R24, R8, R48 ;  /* 0x000000081830723c */ /* 0x000fe60000001830 */
[-C--:B------:R-:W-:Y:S01]  /*4320*/  FMUL.FTZ R98, R108, R6.reuse ;  /* 0x000000066c627220 */ /* 0x080fe20000410000 */
[----:B------:R-:W-:-:S02]  /*4330*/  FMUL.FTZ R99, R111, R6 ;  /* 0x000000066f637220 */ /* 0x000fc40000410000 */
[----:B------:R-:W2:Y:S02]  /*4340*/  MUFU.TANH R93, R93 ;  /* 0x0000005d005d7308 */ /* 0x000ea40000002400 */
[----:B------:R-:W-:Y:S01]  /*4350*/  HMMA.16816.F32 R88, R12, R94, R88 ;  /* 0x0000005e0c58723c */ /* 0x000fe20000001858 */
[-C--:B------:R-:W-:Y:S01]  /*4360*/  FMUL.FTZ R94, R109, R6.reuse ;  /* 0x000000066d5e7220 */ /* 0x080fe20000410000 */
[----:B------:R-:W-:-:S04]  /*4370*/  FMUL.FTZ R95, R110, R6 ;  /* 0x000000066e5f7220 */ /* 0x000fc80000410000 */
[----:B------:R-:W2:Y:S02]  /*4380*/  MUFU.TANH R97, R97 ;  /* 0x0000006100617308 */ /* 0x000ea40000002400 */
[C---:B-1----:R-:W-:Y:S06]  /*4390*/  HMMA.16816.F32 R44, R12.reuse, R18, R44 ;  /* 0x000000120c2c723c */ /* 0x042fec000000182c */
[----:B------:R-:W1:Y:S02]  /*43a0*/  MUFU.TANH R98, R98 ;  /* 0x0000006200627308 */ /* 0x000e640000002400 */
[C---:B------:R-:W-:Y:S01]  /*43b0*/  HMMA.16816.F32 R68, R12.reuse, R32, R68 ;  /* 0x000000200c44723c */ /* 0x040fe20000001844 */
[-C--:B------:R-:W-:Y:S01]  /*43c0*/  FMUL.FTZ R32, R74, R6.reuse ;  /* 0x000000064a207220 */ /* 0x080fe20000410000 */
[-C--:B------:R-:W-:Y:S01]  /*43d0*/  FMUL.FTZ R33, R75, R6.reuse ;  /* 0x000000064b217220 */ /* 0x080fe20000410000 */
[-C--:B------:R-:W-:Y:S01]  /*43e0*/  FMUL.FTZ R88, R88, R6.reuse ;  /* 0x0000000658587220 */ /* 0x080fe20000410000 */
[-C--:B------:R-:W-:Y:S01]  /*43f0*/  FMUL.FTZ R89, R89, R6.reuse ;  /* 0x0000000659597220 */ /* 0x080fe20000410000 */
[-C--:B------:R-:W-:Y:S01]  /*4400*/  FMUL.FTZ R90, R90, R6.reuse ;  /* 0x000000065a5a7220 */ /* 0x080fe20000410000 */
[-C--:B------:R-:W-:Y:S01]  /*4410*/  FMUL.FTZ R91, R91, R6.reuse ;  /* 0x000000065b5b7220 */ /* 0x080fe20000410000 */
[----:B------:R-:W1:Y:S01]  /*4420*/  MUFU.TANH R94, R94 ;  /* 0x0000005e005e7308 */ /* 0x000e620000002400 */
[----:B------:R-:W-:Y:S03]  /*4430*/  HMMA.16816.F32 R64, R12, R34, R64 ;  /* 0x000000220c40723c */ /* 0x000fe60000001840 */
[-C--:B------:R-:W-:Y:S01]  /*4440*/  FMUL.FTZ R27, R44, R6.reuse ;  /* 0x000000062c1b7220 */ /* 0x080fe20000410000 */
[-C--:B------:R-:W-:Y:S01]  /*4450*/  FMUL.FTZ R26, R45, R6.reuse ;  /* 0x000000062d1a7220 */ /* 0x080fe20000410000 */
[----:B------:R-:W-:-:S02]  /*4460*/  FMUL.FTZ R44, R46, R6 ;  /* 0x000000062e2c7220 */ /* 0x000fc40000410000 */
[----:B------:R-:W1:Y:S01]  /*4470*/  MUFU.TANH R95, R95 ;  /* 0x0000005f005f7308 */ /* 0x000e620000002400 */
[C---:B---3--:R-:W-:Y:S03]  /*4480*/  HMMA.16816.F32 R60, R12.reuse, R28, R60 ;  /* 0x0000001c0c3c723c */ /* 0x048fe6000000183c */
[-C--:B------:R-:W-:Y:S01]  /*4490*/  FMUL.FTZ R68, R68, R6.reuse ;  /* 0x0000000644447220 */ /* 0x080fe20000410000 */
[-C--:B------:R-:W-:Y:S01]  /*44a0*/  FMUL.FTZ R34, R69, R6.reuse ;  /* 0x0000000645227220 */ /* 0x080fe20000410000 */
[-C--:B------:R-:W-:Y:S01]  /*44b0*/  FMUL.FTZ R35, R70, R6.reuse ;  /* 0x0000000646237220 */ /* 0x080fe20000410000 */
[-C--:B------:R-:W-:Y:S01]  /*44c0*/  FMUL.FTZ R36, R71, R6.reuse ;  /* 0x0000000647247220 */ /* 0x080fe20000410000 */
[----:B------:R-:W3:Y:S01]  /*44d0*/  MUFU.TANH R99, R99 ;  /* 0x0000006300637308 */ /* 0x000ee20000002400 */
[C---:B------:R-:W-:Y:S03]  /*44e0*/  HMMA.16816.F32 R56, R12.reuse, R30, R56 ;  /* 0x0000001e0c38723c */ /* 0x040fe60000001838 */
        /* <DEDUP_REMOVED lines=8> */
[-C--:B------:R-:W-:Y:S01]  /*4570*/  FMUL.FTZ R31, R62, R6.reuse ;  /* 0x000000063e1f7220 */ /* 0x080fe20000410000 */
[-C--:B------:R-:W-:Y:S01]  /*4580*/  FMUL.FTZ R30, R63, R6.reuse ;  /* 0x000000063f1e7220 */ /* 0x080fe20000410000 */
[----:B------:R-:W1:Y:S04]  /*4590*/  MUFU.TANH R89, R89 ;  /* 0x0000005900597308 */ /* 0x000e680000002400 */
        /* <DEDUP_REMOVED lines=9> */
[----:B------:R-:W-:Y:S01]  /*4630*/  FMUL.FTZ R6, R47, R6 ;  /* 0x000000062f067220 */ /* 0x000fe20000410000 */
        /* <DEDUP_REMOVED lines=28> */
[----:B------:R-:W1:Y:S01]  /*4800*/  MUFU.TANH R6, R6 ;  /* 0x0000000600067308 */ /* 0x000e620000002400 */
[----:B------:R-:W-:Y:S06]  /*4810*/  BAR.SYNC.DEFER_BLOCKING 0x0 ;  /* 0x0000000000007b1d */ /* 0x000fec0000010000 */
[----:B--234-:R-:W-:Y:S05]  /*4820*/  @!P0 BRA `(.L_x_2426) ;  /* 0x0000000800648947 */ /* 0x01cfea0003800000 */
        /* <DEDUP_REMOVED lines=13> */
.L_x_2428:
[----:B------:R-:W2:Y:S01]  /*4900*/  LD.E R19, desc[UR4][R2.64+0x170] ;  /* 0x0001700402137980 */ /* 0x000ea2000c101900 */
[----:B------:R-:W-:Y:S02]  /*4910*/  IADD3 R40, PT, PT, R54, -0x80, RZ ;  /* 0xffffff8036287810 */ /* 0x000fe40007ffe0ff */
[----:B------:R-:W-:Y:S02]  /*4920*/  IABS R13, R54 ;  /* 0x00000036000d7213 */ /* 0x000fe40000000000 */
[----:B------:R-:W-:Y:S02]  /*4930*/  IABS R11, R40 ;  /* 0x00000028000b7213 */ /* 0x000fe40000000000 */
[-C--:B--2---:R-:W-:Y:S02]  /*4940*/  IABS R15, R19.reuse ;  /* 0x00000013000f7213 */ /* 0x084fe40000000000 */
[-C--:B------:R-:W-:Y:S02]  /*4950*/  IABS R38, R19.reuse ;  /* 0x0000001300267213 */ /* 0x080fe40000000000 */
[----:B------:R-:W2:Y:S01]  /*4960*/  I2F.RP R23, R15 ;  /* 0x0000000f00177306 */ /* 0x000ea20000209400 */
[----:B------:R-:W-:-:S02]  /*4970*/  LOP3.LUT R40, R40, R19, RZ, 0x3c, !PT ;  /* 0x0000001328287212 */ /* 0x000fc400078e3cff */
[----:B------:R-:W-:Y:S02]  /*4980*/  IMAD.MOV R38, RZ, RZ, -R38 ;  /* 0x000000ffff267224 */ /* 0x000fe400078e0a26 */
[----:B------:R-:W-:-:S03]  /*4990*/  ISETP.GE.AND P0, PT, R40, RZ, PT ;  /* 0x000000ff2800720c */ /* 0x000fc60003f06270 */
        /* <DEDUP_REMOVED lines=32> */
[C---:B------:R-:W-:Y:S02]  /*4ba0*/  IMAD.WIDE R50, R11.reuse, 0x4, R182 ;  /* 0x000000040b327825 */ /* 0x040fe400078e02b6 */
        /* <DEDUP_REMOVED lines=17> */
.L_x_2429:
[----:B------:R-:W-:Y:S05]  /*4cc0*/  BSYNC.RECONVERGENT B0 ;  /* 0x0000000000007941 */ /* 0x000fea0003800200 */
.L_x_2427:
        /* <DEDUP_REMOVED lines=76> */
.L_x_2431:
[----:B------:R4:W-:Y:S02]  /*5190*/  STS.128 [R177+0x8800], RZ ;  /* 0x008800ffb1007388 */ /* 0x0009e40000000c00 */
.L_x_2432:
[----:B------:R-:W-:Y:S05]  /*51a0*/  BSYNC.RECONVERGENT B0 ;  /* 0x0000000000007941 */ /* 0x000fea0003800200 */
.L_x_2430:
[----:B------:R-:W0:Y:S02]  /*51b0*/  LDGDEPBAR ;  /* 0x00000000000079af */ /* 0x000e240000000000 */
.L_x_2426:
[----:B------:R-:W-:Y:S05]  /*51c0*/  BSYNC.RECONVERGENT B1 ;  /* 0x0000000000017941 */ /* 0x000fea0003800200 */
.L_x_2425:
[----:B------:R-:W5:Y:S01]  /*51d0*/  LD.E R23, desc[UR4][R2.64+0xdc] ;  /* 0x0000dc0402177980 */ /* 0x000f62000c101900 */
[C---:B------:R-:W-:Y:S02]  /*51e0*/  VIADD R13, R116.reuse, 0x1 ;  /* 0x00000001740d7836 */ /* 0x040fe40000000000 */
[C---:B------:R-:W-:Y:S02]  /*51f0*/  VIADD R11, R116.reuse, 0x8 ;  /* 0x00000008740b7836 */ /* 0x040fe40000000000 */
[C---:B------:R-:W-:Y:S01]  /*5200*/  VIADD R15, R116.reuse, 0x19 ;  /* 0x00000019740f7836 */ /* 0x040fe20000000000 */
[C---:B------:R-:W-:Y:S01]  /*5210*/  ISETP.GE.AND P0, PT, R13.reuse, R187, PT ;  /* 0x000000bb0d00720c */ /* 0x040fe20003f06270 */
[C---:B------:R-:W-:Y:S01]  /*5220*/  VIADD R39, R116.reuse, 0x21 ;  /* 0x0000002174277836 */ /* 0x040fe20000000000 */
[----:B------:R-:W-:Y:S01]  /*5230*/  ISETP.GE.AND P3, PT, R13, R186, PT ;  /* 0x000000ba0d00720c */ /* 0x000fe20003f66270 */
[----:B------:R-:W-:Y:S01]  /*5240*/  VIADD R38, R116, 0x28 ;  /* 0x0000002874267836 */ /* 0x000fe20000000000 */
[----:B------:R-:W-:-:S02]  /*5250*/  FSEL R101, R101, -INF , P0 ;  /* 0xff80000065657808 */ /* 0x000fc40000000000 */
[----:B------:R-:W-:Y:S02]  /*5260*/  ISETP.GE.AND P1, PT, R13, R185, PT ;  /* 0x000000b90d00720c */ /* 0x000fe40003f26270 */
[----:B------:R-:W-:Y:S02]  /*5270*/  ISETP.GE.AND P0, PT, R11, R187, PT ;  /* 0x000000bb0b00720c */ /* 0x000fe40003f06270 */
[----:B------:R-:W-:Y:S01]  /*5280*/  ISETP.GE.AND P2, PT, R13, R184, PT ;  /* 0x000000b80d00720c */ /* 0x000fe20003f46270 */
[----:B------:R-:W-:Y:S01]  /*5290*/  VIADD R13, R116, 0x9 ;  /* 0x00000009740d7836 */ /* 0x000fe20000000000 */
[----:B------:R-:W-:Y:S02]  /*52a0*/  FSEL R105, R101, -INF , !P3 ;  /* 0xff80000065697808 */ /* 0x000fe40005800000 */
[C---:B------:R-:W-:Y:S02]  /*52b0*/  ISETP.GE.AND P6, PT, R11.reuse, R186, PT ;  /* 0x000000ba0b00720c */ /* 0x040fe40003fc6270 */
[----:B------:R-:W-:-:S02]  /*52c0*/  ISETP.GE.AND P5, PT, R11, R185, PT ;  /* 0x000000b90b00720c */ /* 0x000fc40003fa6270 */
[----:B------:R-:W-:Y:S01]  /*52d0*/  ISETP.GE.AND P3, PT, R11, R184, PT ;  /* 0x000000b80b00720c */ /* 0x000fe20003f66270 */
[----:B------:R-:W-:Y:S01]  /*52e0*/  VIADD R11, R116, 0x10 ;  /* 0x00000010740b7836 */ /* 0x000fe20000000000 */
[----:B---3--:R-:W-:Y:S02]  /*52f0*/  FSEL R41, R102, -INF , P1 ;  /* 0xff80000066297808 */ /* 0x008fe40000800000 */
[----:B------:R-:W-:Y:S02]  /*5300*/  FSEL R103, R103, -INF , P0 ;  /* 0xff80000067677808 */ /* 0x000fe40000000000 */
[----:B------:R-:W-:Y:S02]  /*5310*/  ISETP.GE.AND P1, PT, R13, R187, PT ;  /* 0x000000bb0d00720c */ /* 0x000fe40003f26270 */
[----:B------:R-:W-:Y:S02]  /*5320*/  FSEL R41, R41, -INF , !P2 ;  /* 0xff80000029297808 */ /* 0x000fe40005000000 */
[----:B------:R-:W-:-:S02]  /*5330*/  FSEL R103, R103, -INF , !P6 ;  /* 0xff80000067677808 */ /* 0x000fc40007000000 */
[----:B------:R-:W-:Y:S02]  /*5340*/  FSEL R69, R122, -INF , P5 ;  /* 0xff8000007a457808 */ /* 0x000fe40002800000 */
[C---:B------:R-:W-:Y:S02]  /*5350*/  ISETP.GE.AND P2, PT, R13.reuse, R186, PT ;  /* 0x000000ba0d00720c */ /* 0x040fe40003f46270 */
[C---:B------:R-:W-:Y:S02]  /*5360*/  ISETP.GE.AND P0, PT, R13.reuse, R185, PT ;  /* 0x000000b90d00720c */ /* 0x040fe40003f06270 */
[----:B------:R-:W-:Y:S01]  /*5370*/  ISETP.GE.AND P6, PT, R13, R184, PT ;  /* 0x000000b80d00720c */ /* 0x000fe20003fc6270 */
[----:B------:R-:W-:Y:S01]  /*5380*/  VIADD R13, R116, 0x11 ;  /* 0x00000011740d7836 */ /* 0x000fe20000000000 */
[----:B------:R-:W-:Y:S02]  /*5390*/  ISETP.GE.AND P5, PT, R11, R187, PT ;  /* 0x000000bb0b00720c */ /* 0x000fe40003fa6270 */
[----:B------:R-:W-:-:S02]  /*53a0*/  FSEL R107, R120, -INF , P1 ;  /* 0xff800000786b7808 */ /* 0x000fc40000800000 */
[----:B------:R-:W-:Y:S02]  /*53b0*/  FSEL R69, R69, -INF , !P3 ;  /* 0xff80000045457808 */ /* 0x000fe40005800000 */
[C---:B------:R-:W-:Y:S02]  /*53c0*/  ISETP.GE.AND P3, PT, R11.reuse, R186, PT ;  /* 0x000000ba0b00720c */ /* 0x040fe40003f66270 */
[----:B------:R-:W-:Y:S02]  /*53d0*/  FSEL R71, R124, -INF , P0 ;  /* 0xff8000007c477808 */ /* 0x000fe40000000000 */
[----:B------:R-:W-:Y:S02]  /*53e0*/  FSEL R49, R112, -INF , P5 ;  /* 0xff80000070317808 */ /* 0x000fe40002800000 */
[----:B------:R-:W-:Y:S02]  /*53f0*/  ISETP.GE.AND P1, PT, R11, R185, PT ;  /* 0x000000b90b00720c */ /* 0x000fe40003f26270 */
[----:B------:R-:W-:-:S02]  /*5400*/  FSEL R107, R107, -INF , !P2 ;  /* 0xff8000006b6b7808 */ /* 0x000fc40005000000 */
[----:B------:R-:W-:Y:S02]  /*5410*/  ISETP.GE.AND P0, PT, R13, R187, PT ;  /* 0x000000bb0d00720c */ /* 0x000fe40003f06270 */
[----:B------:R-:W-:Y:S01]  /*5420*/  ISETP.GE.AND P2, PT, R11, R184, PT ;  /* 0x000000b80b00720c */ /* 0x000fe20003f46270 */
[----:B------:R-:W-:Y:S01]  /*5430*/  VIADD R11, R116, 0x18 ;  /* 0x00000018740b7836 */ /* 0x000fe20000000000 */
[----:B------:R-:W-:Y:S02]  /*5440*/  FSEL R71, R71, -INF , !P6 ;  /* 0xff80000047477808 */ /* 0x000fe40007000000 */
[----:B------:R-:W-:Y:S02]  /*5450*/  FSEL R49, R49, -INF , !P3 ;  /* 0xff80000031317808 */ /* 0x000fe40005800000 */
[C---:B------:R-:W-:Y:S02]  /*5460*/  ISETP.GE.AND P6, PT, R13.reuse, R186, PT ;  /* 0x000000ba0d00720c */ /* 0x040fe40003fc6270 */
[----:B------:R-:W-:-:S02]  /*5470*/  ISETP.GE.AND P5, PT, R13, R185, PT ;  /* 0x000000b90d00720c */ /* 0x000fc40003fa6270 */
[----:B------:R-:W-:Y:S02]  /*5480*/  ISETP.GE.AND P3, PT, R13, R184, PT ;  /* 0x000000b80d00720c */ /* 0x000fe40003f66270 */
[----:B------:R-:W-:Y:S02]  /*5490*/  FSEL R13, R114, -INF , P1 ;  /* 0xff800000720d7808 */ /* 0x000fe40000800000 */
        /* <DEDUP_REMOVED lines=12> */
[----:B------:R-:W-:Y:S02]  /*5560*/  ISETP.GE.AND P3, PT, R15, R186, PT ;  /* 0x000000ba0f00720c */ /* 0x000fe40003f66270 */
[----:B------:R-:W-:Y:S02]  /*5570*/  FSEL R93, R93, -INF , P0 ;  /* 0xff8000005d5d7808 */ /* 0x000fe40000000000 */
[----:B------:R-:W-:Y:S02]  /*5580*/  FSEL R73, R92, -INF , P5 ;  /* 0xff8000005c497808 */ /* 0x000fe40002800000 */
[----:B------:R-:W-:Y:S02]  /*5590*/  ISETP.GE.AND P1, PT, R15, R185, PT ;  /* 0x000000b90f00720c */ /* 0x000fe40003f26270 */
[----:B------:R-:W-:-:S02]  /*55a0*/  FSEL R75, R75, -INF , !P2 ;  /* 0xff8000004b4b7808 */ /* 0x000fc40005000000 */
[----:B------:R-:W-:Y:S02]  /*55b0*/  ISETP.GE.AND P0, PT, R11, R187, PT ;  /* 0x000000bb0b00720c */ /* 0x000fe40003f06270 */
[----:B------:R-:W-:Y:S02]  /*55c0*/  ISETP.GE.AND P2, PT, R15, R184, PT ;  /* 0x000000b80f00720c */ /* 0x000fe40003f46270 */
[----:B------:R-:W-:Y:S02]  /*55d0*/  FSEL R15, R93, -INF , !P6 ;  /* 0xff8000005d0f7808 */ /* 0x000fe40007000000 */
[----:B------:R-:W-:Y:S02]  /*55e0*/  FSEL R73, R73, -INF , !P3 ;  /* 0xff80000049497808 */ /* 0x000fe40005800000 */
[C---:B------:R-:W-:Y:S02]  /*55f0*/  ISETP.GE.AND P6, PT, R11.reuse, R186, PT ;  /* 0x000000ba0b00720c */ /* 0x040fe40003fc6270 */
[----:B------:R-:W-:-:S02]  /*5600*/  ISETP.GE.AND P5, PT, R11, R185, PT ;  /* 0x000000b90b00720c */ /* 0x000fc40003fa6270 */
[----:B------:R-:W-:Y:S02]  /*5610*/  ISETP.GE.AND P3, PT, R11, R184, PT ;  /* 0x000000b80b00720c */ /* 0x000fe40003f66270 */
[----:B------:R-:W-:Y:S02]  /*5620*/  FSEL R11, R97, -INF , P1 ;  /* 0xff800000610b7808 */ /* 0x000fe40000800000 */
[----:B-1----:R-:W-:Y:S02]  /*5630*/  FSEL R59, R98, -INF , P0 ;  /* 0xff800000623b7808 */ /* 0x002fe40000000000 */
[----:B------:R-:W-:Y:S02]  /*5640*/  FSEL R11, R11, -INF , !P2 ;  /* 0xff8000000b0b7808 */ /* 0x000fe40005000000 */
[----:B------:R-:W-:Y:S02]  /*5650*/  FSEL R59, R59, -INF , !P6 ;  /* 0xff8000003b3b7808 */ /* 0x000fe40007000000 */
[----:B------:R-:W-:-:S02]  /*5660*/  ISETP.GE.AND P1, PT, R39, R187, PT ;  /* 0x000000bb2700720c */ /* 0x000fc40003f26270 */
[C---:B------:R-:W-:Y:S02]  /*5670*/  ISETP.GE.AND P2, PT, R39.reuse, R186, PT ;  /* 0x000000ba2700720c */ /* 0x040fe40003f46270 */
[C---:B------:R-:W-:Y:S02]  /*5680*/  ISETP.GE.AND P0, PT, R39.reuse, R185, PT ;  /* 0x000000b92700720c */ /* 0x040fe40003f06270 */
[----:B------:R-:W-:Y:S01]  /*5690*/  ISETP.GE.AND P6, PT, R39, R184, PT ;  /* 0x000000b82700720c */ /* 0x000fe20003fc6270 */
[----:B------:R-:W-:Y:S01]  /*56a0*/  VIADD R39, R116, 0x29 ;  /* 0x0000002974277836 */ /* 0x000fe20000000000 */
[----:B------:R-:W-:Y:S02]  /*56b0*/  FSEL R57, R95, -INF , P5 ;  /* 0xff8000005f397808 */ /* 0x000fe40002800000 */
[----:B------:R-:W-:Y:S02]  /*56c0*/  ISETP.GE.AND P5, PT, R38, R187, PT ;  /* 0x000000bb2600720c */ /* 0x000fe40003fa6270 */
[----:B------:R-:W-:-:S02]  /*56d0*/  FSEL R61, R94, -INF , P1 ;  /* 0xff8000005e3d7808 */ /* 0x000fc40000800000 */
[----:B------:R-:W-:Y:S02]  /*56e0*/  FSEL R57, R57, -INF , !P3 ;  /* 0xff80000039397808 */ /* 0x000fe40005800000 */
[----:B------:R-:W-:Y:S02]  /*56f0*/  FSEL R99, R99, -INF , P0 ;  /* 0xff80000063637808 */ /* 0x000fe40000000000 */
[C---:B------:R-:W-:Y:S02]  /*5700*/  ISETP.GE.AND P3, PT, R38.reuse, R186, PT ;  /* 0x000000ba2600720c */ /* 0x040fe40003f66270 */
[----:B------:R-:W-:Y:S02]  /*5710*/  ISETP.GE.AND P1, PT, R38, R185, PT ;  /* 0x000000b92600720c */ /* 0x000fe40003f26270 */
[----:B------:R-:W-:Y:S02]  /*5720*/  ISETP.GE.AND P0, PT, R39, R187, PT ;  /* 0x000000bb2700720c */ /* 0x000fe40003f06270 */
[----:B------:R-:W-:-:S02]  /*5730*/  FSEL R88, R88, -INF , P5 ;  /* 0xff80000058587808 */ /* 0x000fc40002800000 */
[----:B------:R-:W-:Y:S02]  /*5740*/  FSEL R61, R61, -INF , !P2 ;  /* 0xff8000003d3d7808 */ /* 0x000fe40005000000 */
[----:B------:R-:W-:Y:S01]  /*5750*/  ISETP.GE.AND P2, PT, R38, R184, PT ;  /* 0x000000b82600720c */ /* 0x000fe20003f46270 */
[----:B------:R-:W-:Y:S01]  /*5760*/  VIADD R38, R116, 0x30 ;  /* 0x0000003074267836 */ /* 0x000fe20000000000 */
[----:B------:R-:W-:Y:S02]  /*5770*/  FSEL R205, R99, -INF , !P6 ;  /* 0xff80000063cd7808 */ /* 0x000fe40007000000 */
[----:B------:R-:W-:Y:S02]  /*5780*/  ISETP.GE.AND P6, PT, R39, R186, PT ;  /* 0x000000ba2700720c */ /* 0x000fe40003fc6270 */
[----:B------:R-:W-:Y:S02]  /*5790*/  FSEL R211, R88, -INF , !P3 ;  /* 0xff80000058d37808 */ /* 0x000fe40005800000 */
[----:B------:R-:W-:-:S02]  /*57a0*/  FSEL R90, R90, -INF , P1 ;  /* 0xff8000005a5a7808 */ /* 0x000fc40000800000 */
[----:B------:R-:W-:Y:S02]  /*57b0*/  FSEL R89, R89, -INF , P0 ;  /* 0xff80000059597808 */ /* 0x000fe40000000000 */
[C---:B------:R-:W-:Y:S02]  /*57c0*/  ISETP.GE.AND P5, PT, R39.reuse, R185, PT ;  /* 0x000000b92700720c */ /* 0x040fe40003fa6270 */
[----:B------:R-:W-:Y:S01]  /*57d0*/  ISETP.GE.AND P3, PT, R39, R184, PT ;  /* 0x000000b82700720c */ /* 0x000fe20003f66270 */
[----:B------:R-:W-:Y:S01]  /*57e0*/  VIADD R39, R116, 0x31 ;  /* 0x0000003174277836 */ /* 0x000fe20000000000 */
        /* <DEDUP_REMOVED lines=32> */
[----:B------:R-:W-:Y:S02]  /*59f0*/  ISETP.GE.AND P6, PT, R39, R184, PT ;  /* 0x000000b82700720c */ /* 0x000fe40003fc6270 */
[----:B------:R-:W-:Y:S02]  /*5a00*/  FSEL R39, R82, -INF , P5 ;  /* 0xff80000052277808 */ /* 0x000fe40002800000 */
[----:B------:R-:W-:Y:S01]  /*5a10*/  ISETP.GE.AND P5, PT, R38, R187, PT ;  /* 0x000000bb2600720c */ /* 0x000fe20003fa6270 */
[----:B------:R-:W-:Y:S01]  /*5a20*/  VIADD R40, R116, 0x41 ;  /* 0x0000004174287836 */ /* 0x000fe20000000000 */
[----:B------:R-:W-:-:S02]  /*5a30*/  FSEL R39, R39, -INF , !P3 ;  /* 0xff80000027277808 */ /* 0x000fc40005800000 */
[----:B------:R-:W-:Y:S02]  /*5a40*/  FSEL R43, R81, -INF , P1 ;  /* 0xff800000512b7808 */ /* 0x000fe40000800000 */
[----:B------:R-:W-:Y:S02]  /*5a50*/  ISETP.GE.AND P3, PT, R38, R186, PT ;  /* 0x000000ba2600720c */ /* 0x000fe40003f66270 */
[----:B------:R-:W-:Y:S02]  /*5a60*/  FSEL R83, R83, -INF , P0 ;  /* 0xff80000053537808 */ /* 0x000fe40000000000 */
[----:B------:R-:W-:Y:S02]  /*5a70*/  FSEL R76, R76, -INF , P5 ;  /* 0xff8000004c4c7808 */ /* 0x000fe40002800000 */
[----:B------:R-:W-:Y:S02]  /*5a80*/  ISETP.GE.AND P1, PT, R38, R185, PT ;  /* 0x000000b92600720c */ /* 0x000fe40003f26270 */
[----:B------:R-:W-:-:S02]  /*5a90*/  FSEL R43, R43, -INF , !P2 ;  /* 0xff8000002b2b7808 */ /* 0x000fc40005000000 */
[----:B------:R-:W-:Y:S02]  /*5aa0*/  ISETP.GE.AND P0, PT, R40, R187, PT ;  /* 0x000000bb2800720c */ /* 0x000fe40003f06270 */
[----:B------:R-:W-:Y:S02]  /*5ab0*/  FSEL R195, R83, -INF , !P6 ;  /* 0xff80000053c37808 */ /* 0x000fe40007000000 */
[----:B------:R-:W-:Y:S02]  /*5ac0*/  FSEL R155, R76, -INF , !P3 ;  /* 0xff8000004c9b7808 */ /* 0x000fe40005800000 */
[----:B------:R-:W-:Y:S01]  /*5ad0*/  ISETP.GE.AND P2, PT, R38, R184, PT ;  /* 0x000000b82600720c */ /* 0x000fe20003f46270 */
[----:B------:R-:W-:Y:S01]  /*5ae0*/  VIADD R38, R116, 0x48 ;  /* 0x0000004874267836 */ /* 0x000fe20000000000 */
[C---:B------:R-:W-:Y:S02]  /*5af0*/  ISETP.GE.AND P6, PT, R40.reuse, R186, PT ;  /* 0x000000ba2800720c */ /* 0x040fe40003fc6270 */
[----:B------:R-:W-:-:S02]  /*5b00*/  ISETP.GE.AND P5, PT, R40, R185, PT ;  /* 0x000000b92800720c */ /* 0x000fc40003fa6270 */
[----:B------:R-:W-:Y:S01]  /*5b10*/  ISETP.GE.AND P3, PT, R40, R184, PT ;  /* 0x000000b82800720c */ /* 0x000fe20003f66270 */
[----:B------:R-:W-:Y:S01]  /*5b20*/  VIADD R40, R116, 0x49 ;  /* 0x0000004974287836 */ /* 0x000fe20000000000 */
[----:B------:R-:W-:Y:S02]  /*5b30*/  FSEL R65, R78, -INF , P1 ;  /* 0xff8000004e417808 */ /* 0x000fe40000800000 */
[----:B------:R-:W-:Y:S02]  /*5b40*/  FSEL R77, R77, -INF , P0 ;  /* 0xff8000004d4d7808 */ /* 0x000fe40000000000 */
[----:B------:R-:W-:Y:S02]  /*5b50*/  FSEL R79, R79, -INF , P5 ;  /* 0xff8000004f4f7808 */ /* 0x000fe40002800000 */
[-C--:B------:R-:W-:Y:S02]  /*5b60*/  ISETP.GE.AND P1, PT, R38, R187.reuse, PT ;  /* 0x000000bb2600720c */ /* 0x080fe40003f26270 */
[----:B------:R-:W-:-:S02]  /*5b70*/  ISETP.GE.AND P5, PT, R40, R187, PT ;  /* 0x000000bb2800720c */ /* 0x000fc40003fa6270 */
[----:B------:R-:W-:Y:S02]  /*5b80*/  FSEL R65, R65, -INF , !P2 ;  /* 0xff80000041417808 */ /* 0x000fe40005000000 */
[----:B------:R-:W-:Y:S02]  /*5b90*/  FSEL R153, R77, -INF , !P6 ;  /* 0xff8000004d997808 */ /* 0x000fe40007000000 */
[C---:B------:R-:W-:Y:S02]  /*5ba0*/  ISETP.GE.AND P2, PT, R38.reuse, R186, PT ;  /* 0x000000ba2600720c */ /* 0x040fe40003f46270 */
[C---:B------:R-:W-:Y:S02]  /*5bb0*/  ISETP.GE.AND P0, PT, R38.reuse, R185, PT ;  /* 0x000000b92600720c */ /* 0x040fe40003f06270 */
        /* <DEDUP_REMOVED lines=8> */
[----:B------:R-:W-:Y:S01]  /*5c40*/  FSEL R121, R20, -INF , !P2 ;  /* 0xff80000014797808 */ /* 0x000fe20005000000 */
[----:B------:R-:W-:Y:S01]  /*5c50*/  VIADD R20, R116, 0x51 ;  /* 0x0000005174147836 */ /* 0x000fe20000000000 */
[----:B------:R-:W-:-:S02]  /*5c60*/  ISETP.GE.AND P0, PT, R38, R187, PT ;  /* 0x000000bb2600720c */ /* 0x000fc40003f06270 */
[----:B------:R-:W-:Y:S01]  /*5c70*/  FSEL R151, R21, -INF , !P3 ;  /* 0xff80000015977808 */ /* 0x000fe20005800000 */
[----:B------:R-:W-:Y:S01]  /*5c80*/  VIADD R21, R116, 0x58 ;  /* 0x0000005874157836 */ /* 0x000fe20000000000 */
[----:B------:R-:W-:Y:S02]  /*5c90*/  ISETP.GE.AND P5, PT, R38, R185, PT ;  /* 0x000000b92600720c */ /* 0x000fe40003fa6270 */
[----:B------:R-:W-:Y:S02]  /*5ca0*/  FSEL R67, R32, -INF , !P6 ;  /* 0xff80000020437808 */ /* 0x000fe40007000000 */
[----:B------:R-:W-:Y:S02]  /*5cb0*/  ISETP.GE.AND P2, PT, R40, R184, PT ;  /* 0x000000b82800720c */ /* 0x000fe40003f46270 */
[----:B------:R-:W-:Y:S02]  /*5cc0*/  ISETP.GE.AND P6, PT, R38, R186, PT ;  /* 0x000000ba2600720c */ /* 0x000fe40003fc6270 */
[----:B------:R-:W-:-:S02]  /*5cd0*/  FSEL R33, R33, -INF , P1 ;  /* 0xff80000021217808 */ /* 0x000fc40000800000 */
[----:B------:R-:W-:Y:S02]  /*5ce0*/  FSEL R68, R68, -INF , P0 ;  /* 0xff80000044447808 */ /* 0x000fe40000000000 */
[----:B------:R-:W-:Y:S02]  /*5cf0*/  ISETP.GE.AND P3, PT, R38, R184, PT ;  /* 0x000000b82600720c */ /* 0x000fe40003f66270 */
[----:B------:R-:W-:Y:S02]  /*5d00*/  FSEL R35, R35, -INF , P5 ;  /* 0xff80000023237808 */ /* 0x000fe40002800000 */
[----:B------:R-:W-:Y:S02]  /*5d10*/  ISETP.GE.AND P0, PT, R20, R185, PT ;  /* 0x000000b91400720c */ /* 0x000fe40003f06270 */
[----:B------:R-:W-:Y:S02]  /*5d20*/  ISETP.GE.AND P5, PT, R21, R187, PT ;  /* 0x000000bb1500720c */ /* 0x000fe40003fa6270 */
[----:B------:R-:W-:-:S02]  /*5d30*/  FSEL R145, R33, -INF , !P2 ;  /* 0xff80000021917808 */ /* 0x000fc40005000000 */
[----:B------:R-:W-:Y:S02]  /*5d40*/  FSEL R147, R68, -INF , !P6 ;  /* 0xff80000044937808 */ /* 0x000fe40007000000 */
[C---:B------:R-:W-:Y:S02]  /*5d50*/  ISETP.GE.AND P1, PT, R20.reuse, R187, PT ;  /* 0x000000bb1400720c */ /* 0x040fe40003f26270 */
[C---:B------:R-:W-:Y:S02]  /*5d60*/  ISETP.GE.AND P2, PT, R20.reuse, R186, PT ;  /* 0x000000ba1400720c */ /* 0x040fe40003f46270 */
[----:B------:R-:W-:Y:S01]  /*5d70*/  ISETP.GE.AND P6, PT, R20, R184, PT ;  /* 0x000000b81400720c */ /* 0x000fe20003fc6270 */
[----:B------:R-:W-:Y:S01]  /*5d80*/  VIADD R20, R116, 0x59 ;  /* 0x0000005974147836 */ /* 0x000fe20000000000 */
[----:B--2---:R-:W-:Y:S02]  /*5d90*/  FSEL R47, R35, -INF , !P3 ;  /* 0xff800000232f7808 */ /* 0x004fe40005800000 */
[----:B------:R-:W-:-:S02]  /*5da0*/  ISETP.GE.AND P3, PT, R21, R186, PT ;  /* 0x000000ba1500720c */ /* 0x000fc40003f66270 */
[----:B------:R-:W-:Y:S02]  /*5db0*/  FSEL R36, R36, -INF , P0 ;  /* 0xff80000024247808 */ /* 0x000fe40000000000 */
[----:B------:R-:W-:Y:S02]  /*5dc0*/  FSEL R37, R37, -INF , P5 ;  /* 0xff80000025257808 */ /* 0x000fe40002800000 */
[----:B------:R-:W-:Y:S02]  /*5dd0*/  FSEL R34, R34, -INF , P1 ;  /* 0xff80000022227808 */ /* 0x000fe40000800000 */
[----:B------:R-:W-:Y:S02]  /*5de0*/  FSEL R45, R36, -INF , !P6 ;  /* 0xff800000242d7808 */ /* 0x000fe40007000000 */
[----:B------:R-:W-:Y:S02]  /*5df0*/  FSEL R139, R37, -INF , !P3 ;  /* 0xff800000258b7808 */ /* 0x000fe40005800000 */
[----:B------:R-:W-:-:S02]  /*5e00*/  ISETP.GE.AND P1, PT, R21, R185, PT ;  /* 0x000000b91500720c */ /* 0x000fc40003f26270 */
[C---:B------:R-:W-:Y:S02]  /*5e10*/  ISETP.GE.AND P0, PT, R20.reuse, R187, PT ;  /* 0x000000bb1400720c */ /* 0x040fe40003f06270 */
[C---:B------:R-:W-:Y:S02]  /*5e20*/  ISETP.GE.AND P6, PT, R20.reuse, R186, PT ;  /* 0x000000ba1400720c */ /* 0x040fe40003fc6270 */
[C---:B------:R-:W-:Y:S02]  /*5e30*/  ISETP.GE.AND P5, PT, R20.reuse, R185, PT ;  /* 0x000000b91400720c */ /* 0x040fe40003fa6270 */
[-C--:B------:R-:W-:Y:S01]  /*5e40*/  ISETP.GE.AND P3, PT, R20, R184.reuse, PT ;  /* 0x000000b81400720c */ /* 0x080fe20003f66270 */
[----:B------:R-:W-:Y:S01]  /*5e50*/  VIADD R20, R116, 0x61 ;  /* 0x0000006174147836 */ /* 0x000fe20000000000 */
[----:B------:R-:W-:Y:S02]  /*5e60*/  FSEL R141, R34, -INF , !P2 ;  /* 0xff800000228d7808 */ /* 0x000fe40005000000 */
[----:B------:R-:W-:Y:S01]  /*5e70*/  ISETP.GE.AND P2, PT, R21, R184, PT ;  /* 0x000000b81500720c */ /* 0x000fe20003f46270 */
[----:B------:R-:W-:Y:S01]  /*5e80*/  VIADD R21, R116, 0x60 ;  /* 0x0000006074157836 */ /* 0x000fe20000000000 */
[----:B------:R-:W-:-:S02]  /*5e90*/  FSEL R22, R22, -INF , P1 ;  /* 0xff80000016167808 */ /* 0x000fc40000800000 */
[----:B------:R-:W-:Y:S02]  /*5ea0*/  FSEL R35, R8, -INF , P5 ;  /* 0xff80000008237808 */ /* 0x000fe40002800000 */
[----:B------:R-:W-:Y:S01]  /*5eb0*/  ISETP.GE.AND P5, PT, R20, R187, PT ;  /* 0x000000bb1400720c */ /* 0x000fe20003fa6270 */
[----:B------:R-:W-:Y:S01]  /*5ec0*/  VIADD R8, R116, 0x68 ;  /* 0x0000006874087836 */ /* 0x000fe20000000000 */
[----:B------:R-:W-:Y:S02]  /*5ed0*/  FSEL R42, R22, -INF , !P2 ;  /* 0xff800000162a7808 */ /* 0x000fe40005000000 */
[----:B------:R-:W-:Y:S02]  /*5ee0*/  ISETP.GE.AND P2, PT, R21, R185, PT ;  /* 0x000000b91500720c */ /* 0x000fe40003f46270 */
[----:B------:R-:W-:Y:S02]  /*5ef0*/  FSEL R35, R35, -INF , !P3 ;  /* 0xff80000023237808 */ /* 0x000fe40005800000 */
[----:B------:R-:W-:-:S02]  /*5f00*/  ISETP.GE.AND P3, PT, R20, R186, PT ;  /* 0x000000ba1400720c */ /* 0x000fc40003f66270 */
[----:B------:R-:W-:Y:S02]  /*5f10*/  FSEL R29, R29, -INF , P5 ;  /* 0xff8000001d1d7808 */ /* 0x000fe40002800000 */
[----:B------:R-:W-:Y:S02]  /*5f20*/  FSEL R31, R31, -INF , P2 ;  /* 0xff8000001f1f7808 */ /* 0x000fe40001000000 */
[-C--:B------:R-:W-:Y:S02]  /*5f30*/  ISETP.GE.AND P1, PT, R21, R187.reuse, PT ;  /* 0x000000bb1500720c */ /* 0x080fe40003f26270 */
[-C--:B------:R-:W-:Y:S02]  /*5f40*/  ISETP.GE.AND P2, PT, R8, R187.reuse, PT ;  /* 0x000000bb0800720c */ /* 0x080fe40003f46270 */
[----:B------:R-:W-:Y:S02]  /*5f50*/  FSEL R135, R29, -INF , !P3 ;  /* 0xff8000001d877808 */ /* 0x000fe40005800000 */
[----:B------:R-:W-:-:S02]  /*5f60*/  ISETP.GE.AND P3, PT, R116, R187, PT ;  /* 0x000000bb7400720c */ /* 0x000fc40003f66270 */
[----:B------:R-:W-:Y:S02]  /*5f70*/  FSEL R28, R28, -INF , P0 ;  /* 0xff8000001c1c7808 */ /* 0x000fe40000000000 */
[-C--:B------:R-:W-:Y:S02]  /*5f80*/  ISETP.GE.AND P0, PT, R21, R186.reuse, PT ;  /* 0x000000ba1500720c */ /* 0x080fe40003f06270 */
[----:B------:R-:W-:Y:S02]  /*5f90*/  FSEL R9, R9, -INF , P1 ;  /* 0xff80000009097808 */ /* 0x000fe40000800000 */
[----:B------:R-:W-:Y:S02]  /*5fa0*/  FSEL R16, R16, -INF , P2 ;  /* 0xff80000010107808 */ /* 0x000fe40001000000 */
[----:B------:R-:W-:Y:S02]  /*5fb0*/  ISETP.GE.AND P1, PT, R20, R185, PT ;  /* 0x000000b91400720c */ /* 0x000fe40003f26270 */
[----:B------:R-:W-:-:S02]  /*5fc0*/  ISETP.GE.AND P2, PT, R116, R186, PT ;  /* 0x000000ba7400720c */ /* 0x000fc40003f46270 */
[----:B------:R-:W-:Y:S02]  /*5fd0*/  FSEL R0, R0, -INF , P3 ;  /* 0xff80000000007808 */ /* 0x000fe40001800000 */
[----:B------:R-:W-:Y:S02]  /*5fe0*/  FSEL R63, R28, -INF , !P6 ;  /* 0xff8000001c3f7808 */ /* 0x000fe40007000000 */
[-C--:B------:R-:W-:Y:S02]  /*5ff0*/  ISETP.GE.AND P6, PT, R21, R184.reuse, PT ;  /* 0x000000b81500720c */ /* 0x080fe40003fc6270 */
[----:B------:R-:W-:Y:S01]  /*6000*/  FSEL R137, R9, -INF , !P0 ;  /* 0xff80000009897808 */ /* 0x000fe20004000000 */
[----:B------:R-:W-:Y:S01]  /*6010*/  VIADD R9, R116, 0x69 ;  /* 0x0000006974097836 */ /* 0x000fe20000000000 */
[----:B------:R-:W-:Y:S02]  /*6020*/  ISETP.GE.AND P0, PT, R20, R184, PT ;  /* 0x000000b81400720c */ /* 0x000fe40003f06270 */
[----:B------:R-:W-:-:S02]  /*6030*/  FSEL R30, R30, -INF , P1 ;  /* 0xff8000001e1e7808 */ /* 0x000fc40000800000 */
[----:B------:R-:W-:Y:S02]  /*6040*/  FSEL R0, R0, -INF , !P2 ;  /* 0xff80000000007808 */ /* 0x000fe40005000000 */
[----:B------:R-:W-:Y:S02]  /*6050*/  FSEL R40, R31, -INF , !P6 ;  /* 0xff8000001f287808 */ /* 0x000fe40007000000 */
[C---:B------:R-:W-:Y:S02]  /*6060*/  ISETP.GE.AND P6, PT, R8.reuse, R185, PT ;  /* 0x000000b90800720c */ /* 0x040fe40003fc6270 */
[C---:B------:R-:W-:Y:S02]  /*6070*/  ISETP.GE.AND P5, PT, R8.reuse, R186, PT ;  /* 0x000000ba0800720c */ /* 0x040fe40003fa6270 */
[----:B------:R-:W-:Y:S01]  /*6080*/  ISETP.GE.AND P1, PT, R8, R184, PT ;  /* 0x000000b80800720c */ /* 0x000fe20003f26270 */
[----:B------:R-:W-:Y:S01]  /*6090*/  VIADD R8, R116, 0x70 ;  /* 0x0000007074087836 */ /* 0x000fe20000000000 */
[----:B------:R-:W-:-:S02]  /*60a0*/  FSEL R33, R30, -INF , !P0 ;  /* 0xff8000001e217808 */ /* 0x000fc40004000000 */
[----:B------:R-:W-:Y:S02]  /*60b0*/  FMNMX3.FTZ R20, R0, R105, R103, !PT ;  /* 0x0000006900147276 */ /* 0x000fe40007810067 */
[----:B------:R-:W-:Y:S02]  /*60c0*/  ISETP.GE.AND P0, PT, R9, R187, PT ;  /* 0x000000bb0900720c */ /* 0x000fe40003f06270 */
[----:B------:R-:W-:Y:S02]  /*60d0*/  FSEL R25, R25, -INF , P6 ;  /* 0xff80000019197808 */ /* 0x000fe40003000000 */
[----:B------:R-:W-:Y:S02]  /*60e0*/  ISETP.GE.AND P3, PT, R116, R185, PT ;  /* 0x000000b97400720c */ /* 0x000fe40003f66270 */
[----:B------:R-:W-:Y:S02]  /*60f0*/  FMNMX3.FTZ R20, R20, R107, R49, !PT ;  /* 0x0000006b14147276 */ /* 0x000fe40007810031 */
[----:B------:R-:W-:-:S02]  /*6100*/  FSEL R17, R17, -INF , P0 ;  /* 0xff80000011117808 */ /* 0x000fc40000000000 */
[----:B------:R-:W-:Y:S02]  /*6110*/  ISETP.GE.AND P0, PT, R9, R185, PT ;  /* 0x000000b90900720c */ /* 0x000fe40003f06270 */
[----:B------:R-:W-:Y:S02]  /*6120*/  ISETP.GE.AND P2, PT, R8, R187, PT ;  /* 0x000000bb0800720c */ /* 0x000fe40003f46270 */
[----:B------:R-:W-:Y:S02]  /*6130*/  FSEL R38, R25, -INF , !P1 ;  /* 0xff80000019267808 */ /* 0x000fe40004800000 */
[----:B------:R-:W-:Y:S02]  /*6140*/  ISETP.GE.AND P1, PT, R116, R184, PT ;  /* 0x000000b87400720c */ /* 0x000fe40003f26270 */
[----:B------:R-:W-:Y:S02]  /*6150*/  FSEL R100, R100, -INF , P3 ;  /* 0xff80000064647808 */ /* 0x000fe40001800000 */
[----:B------:R-:W-:-:S02]  /*6160*/  FMNMX3.FTZ R20, R20, R101, R75, !PT ;  /* 0x0000006514147276 */ /* 0x000fc4000781004b */
[----:B------:R-:W-:Y:S02]  /*6170*/  FSEL R10, R10, -INF , P0 ;  /* 0xff8000000a0a7808 */ /* 0x000fe40000000000 */
[----:B------:R-:W-:Y:S02]  /*6180*/  FSEL R24, R24, -INF , P2 ;  /* 0xff80000018187808 */ /* 0x000fe40001000000 */
[C---:B------:R-:W-:Y:S02]  /*6190*/  ISETP.GE.AND P0, PT, R8.reuse, R186, PT ;  /* 0x000000ba0800720c */ /* 0x040fe40003f06270 */
[C---:B------:R-:W-:Y:S02]  /*61a0*/  ISETP.GE.AND P2, PT, R8.reuse, R185, PT ;  /* 0x000000b90800720c */ /* 0x040fe40003f46270 */
[----:B------:R-:W-:Y:S02]  /*61b0*/  ISETP.GE.AND P3, PT, R8, R184, PT ;  /* 0x000000b80800720c */ /* 0x000fe40003f66270 */
[----:B------:R-:W-:-:S02]  /*61c0*/  FSEL R8, R100, -INF , !P1 ;  /* 0xff80000064087808 */ /* 0x000fc40004800000 */
[----:B------:R-:W-:Y:S02]  /*61d0*/  FMNMX3.FTZ R20, R20, R73, R59, !PT ;  /* 0x0000004914147276 */ /* 0x000fe4000781003b */
[----:B------:R-:W-:Y:S02]  /*61e0*/  FMNMX3.FTZ R22, R8, R41, R69, !PT ;  /* 0x0000002908167276 */ /* 0x000fe40007810045 */
[----:B------:R-:W-:Y:S02]  /*61f0*/  FMNMX3.FTZ R20, R20, R61, R211, !PT ;  /* 0x0000003d14147276 */ /* 0x000fe400078100d3 */
[----:B------:R-:W-:Y:S02]  /*6200*/  FSEL R133, R16, -INF , !P5 ;  /* 0xff80000010857808 */ /* 0x000fe40006800000 */
[----:B------:R-:W-:Y:S02]  /*6210*/  FMNMX3.FTZ R22, R22, R71, R13, !PT ;  /* 0x0000004716167276 */ /* 0x000fe4000781000d */
[----:B------:R-:W-:-:S02]  /*6220*/  FMNMX3.FTZ R20, R20, R213, R203, !PT ;  /* 0x000000d514147276 */ /* 0x000fc400078100cb */
[C---:B------:R-:W-:Y:S02]  /*6230*/  ISETP.GE.AND P6, PT, R9.reuse, R186, PT ;  /* 0x000000ba0900720c */ /* 0x040fe40003fc6270 */
[----:B------:R-:W-:Y:S01]  /*6240*/  ISETP.GE.AND P5, PT, R9, R184, PT ;  /* 0x000000b80900720c */ /* 0x000fe20003fa6270 */
[----:B------:R-:W-:Y:S01]  /*6250*/  VIADD R9, R116, 0x71 ;  /* 0x0000007174097836 */ /* 0x000fe20000000000 */
[----:B------:R-:W-:Y:S02]  /*6260*/  FMNMX3.FTZ R22, R22, R19, R15, !PT ;  /* 0x0000001316167276 */ /* 0x000fe4000781000f */
[----:B------:R-:W-:Y:S02]  /*6270*/  FMNMX3.FTZ R20, R20, R201, R51, !PT ;  /* 0x000000c914147276 */ /* 0x000fe40007810033 */
[----:B------:R-:W-:Y:S02]  /*6280*/  ISETP.GE.AND P1, PT, R9, R187, PT ;  /* 0x000000bb0900720c */ /* 0x000fe40003f26270 */
[----:B------:R-:W-:-:S02]  /*6290*/  FMNMX3.FTZ R22, R22, R11, R57, !PT ;  /* 0x0000000b16167276 */ /* 0x000fc40007810039 */
[----:B------:R-:W-:Y:S02]  /*62a0*/  FMNMX3.FTZ R20, R20, R43, R155, !PT ;  /* 0x0000002b14147276 */ /* 0x000fe4000781009b */
[----:B------:R-:W-:Y:S02]  /*62b0*/  FSEL R127, R12, -INF , P1 ;  /* 0xff8000000c7f7808 */ /* 0x000fe40000800000 */
[----:B------:R-:W-:Y:S02]  /*62c0*/  FMNMX3.FTZ R12, R22, R205, R207, !PT ;  /* 0x000000cd160c7276 */ /* 0x000fe400078100cf */
[----:B------:R-:W-:Y:S02]  /*62d0*/  FMNMX3.FTZ R20, R20, R153, R121, !PT ;  /* 0x0000009914147276 */ /* 0x000fe40007810079 */
[----:B------:R-:W-:Y:S02]  /*62e0*/  FMNMX3.FTZ R12, R12, R209, R199, !PT ;  /* 0x000000d10c0c7276 */ /* 0x000fe400078100c7 */
[----:B------:R-:W-:Y:S01]  /*62f0*/  FMNMX3.FTZ R20, R20, R151, R147, !PT ;  /* 0x0000009714147276 */ /* 0x000fe20007810093 */
[----:B------:R-:W-:Y:S01]  /*6300*/  VIADD R16, R116, 0x78 ;  /* 0x0000007874107836 */ /* 0x000fe20000000000 */
[----:B------:R-:W-:-:S02]  /*6310*/  FMNMX3.FTZ R12, R12, R197, R39, !PT ;  /* 0x000000c50c0c7276 */ /* 0x000fc40007810027 */
[----:B------:R-:W-:Y:S02]  /*6320*/  FMNMX3.FTZ R20, R20, R141, R139, !PT ;  /* 0x0000008d14147276 */ /* 0x000fe4000781008b */
[----:B------:R-:W-:Y:S02]  /*6330*/  FSEL R131, R17, -INF , !P6 ;  /* 0xff80000011837808 */ /* 0x000fe40007000000 */
[----:B------:R-:W-:Y:S02]  /*6340*/  FSEL R129, R24, -INF , !P0 ;  /* 0xff80000018817808 */ /* 0x000fe40004000000 */
[----:B------:R-:W-:Y:S02]  /*6350*/  FSEL R18, R18, -INF , P2 ;  /* 0xff80000012127808 */ /* 0x000fe40001000000 */
[C---:B------:R-:W-:Y:S02]  /*6360*/  ISETP.GE.AND P6, PT, R9.reuse, R186, PT ;  /* 0x000000ba0900720c */ /* 0x040fe40003fc6270 */
[----:B------:R-:W-:-:S02]  /*6370*/  ISETP.GE.AND P0, PT, R9, R185, PT ;  /* 0x000000b90900720c */ /* 0x000fc40003f06270 */
[----:B------:R-:W-:Y:S01]  /*6380*/  ISETP.GE.AND P2, PT, R9, R184, PT ;  /* 0x000000b80900720c */ /* 0x000fe20003f46270 */
[----:B------:R-:W-:Y:S01]  /*6390*/  VIADD R9, R116, 0x79 ;  /* 0x0000007974097836 */ /* 0x000fe20000000000 */
[----:B------:R-:W-:Y:S02]  /*63a0*/  ISETP.GE.AND P1, PT, R16, R187, PT ;  /* 0x000000bb1000720c */ /* 0x000fe40003f26270 */
[----:B------:R-:W-:Y:S02]  /*63b0*/  FMNMX3.FTZ R12, R12, R195, R65, !PT ;  /* 0x000000c30c0c7276 */ /* 0x000fe40007810041 */
        /* <DEDUP_REMOVED lines=9> */
[----:B------:R-:W-:Y:S02]  /*6450*/  FSEL R26, R26, -INF , P1 ;  /* 0xff8000001a1a7808 */ /* 0x000fe40000800000 */
[----:B------:R-:W-:Y:S02]  /*6460*/  FMNMX3.FTZ R12, R12, R145, R47, !PT ;  /* 0x000000910c0c7276 */ /* 0x000fe4000781002f */
[----:B------:R-:W-:Y:S02]  /*6470*/  FMNMX3.FTZ R20, R20, R131, R129, !PT ;  /* 0x0000008314147276 */ /* 0x000fe40007810081 */
[----:B------:R-:W-:Y:S02]  /*6480*/  FSEL R123, R26, -INF , !P6 ;  /* 0xff8000001a7b7808 */ /* 0x000fe40007000000 */
[----:B------:R-:W-:Y:S02]  /*6490*/  FMNMX3.FTZ R12, R12, R45, R42, !PT ;  /* 0x0000002d0c0c7276 */ /* 0x000fe4000781002a */
[----:B------:R-:W-:-:S02]  /*64a0*/  FMNMX3.FTZ R20, R20, R127, R125, !PT ;  /* 0x0000007f14147276 */ /* 0x000fc4000781007d */
[----:B------:R-:W-:Y:S02]  /*64b0*/  FSEL R14, R14, -INF , P0 ;  /* 0xff8000000e0e7808 */ /* 0x000fe40000000000 */
[----:B------:R-:W-:Y:S02]  /*64c0*/  FSEL R27, R10, -INF , !P5 ;  /* 0xff8000000a1b7808 */ /* 0x000fe40006800000 */
[----:B------:R-:W-:Y:S02]  /*64d0*/  ISETP.GE.AND P0, PT, R16, R185, PT ;  /* 0x000000b91000720c */ /* 0x000fe40003f06270 */
[----:B------:R-:W-:Y:S02]  /*64e0*/  FMNMX3.FTZ R12, R12, R35, R40, !PT ;  /* 0x000000230c0c7276 */ /* 0x000fe40007810028 */
[----:B------:R-:W-:Y:S02]  /*64f0*/  FMNMX.FTZ R10, R123, R20, !PT ;  /* 0x000000147b0a7209 */ /* 0x000fe40007810000 */
[----:B------:R-:W-:-:S02]  /*6500*/  ISETP.GE.AND P5, PT, R9, R185, PT ;  /* 0x000000b90900720c */ /* 0x000fc40003fa6270 */
[-C--:B------:R-:W-:Y:S01]  /*6510*/  ISETP.GE.AND P6, PT, R9, R184.reuse, PT ;  /* 0x000000b80900720c */ /* 0x080fe20003fc6270 */
[----:B------:R-:W1:Y:S01]  /*6520*/  SHFL.BFLY PT, R17, R10, 0x2, 0x1f ;  /* 0x0c401f000a117f89 */ /* 0x000e6200000e0000 */
[----:B------:R-:W-:Y:S02]  /*6530*/  ISETP.GE.AND P1, PT, R16, R184, PT ;  /* 0x000000b81000720c */ /* 0x000fe40003f26270 */
[----:B------:R-:W-:Y:S02]  /*6540*/  FSEL R26, R44, -INF , P0 ;  /* 0xff8000002c1a7808 */ /* 0x000fe40000000000 */
[----:B------:R-:W-:Y:S02]  /*6550*/  FSEL R36, R18, -INF , !P3 ;  /* 0xff80000012247808 */ /* 0x000fe40005800000 */
[----:B------:R-:W-:Y:S02]  /*6560*/  FMNMX3.FTZ R9, R12, R33, R38, !PT ;  /* 0x000000210c097276 */ /* 0x000fe40007810026 */
[----:B------:R-:W-:-:S02]  /*6570*/  FSEL R6, R6, -INF , P5 ;  /* 0xff80000006067808 */ /* 0x000fc40002800000 */
[----:B------:R-:W-:Y:S02]  /*6580*/  FSEL R25, R14, -INF , !P2 ;  /* 0xff8000000e197808 */ /* 0x000fe40005000000 */
[----:B------:R-:W-:Y:S02]  /*6590*/  FSEL R26, R26, -INF , !P1 ;  /* 0xff8000001a1a7808 */ /* 0x000fe40004800000 */
[----:B------:R-:W-:Y:S02]  /*65a0*/  FMNMX3.FTZ R9, R9, R27, R36, !PT ;  /* 0x0000001b09097276 */ /* 0x000fe40007810024 */
[----:B------:R-:W-:Y:S02]  /*65b0*/  FSEL R24, R6, -INF , !P6 ;  /* 0xff80000006187808 */ /* 0x000fe40007000000 */
[----:B------:R-:W-:-:S04]  /*65c0*/  FMNMX3.FTZ R9, R9, R25, R26, !PT ;  /* 0x0000001909097276 */ /* 0x000fc8000781001a */
[----:B------:R-:W-:-:S05]  /*65d0*/  FMNMX.FTZ R12, R24, R9, !PT ;  /* 0x00000009180c7209 */ /* 0x000fca0007810000 */
[----:B------:R-:W2:Y:S01]  /*65e0*/  SHFL.BFLY PT, R9, R12, 0x2, 0x1f ;  /* 0x0c401f000c097f89 */ /* 0x000ea200000e0000 */
[----:B-1----:R-:W-:-:S05]  /*65f0*/  FMNMX.FTZ R17, R10, R17, !PT ;  /* 0x000000110a117209 */ /* 0x002fca0007810000 */
[----:B------:R-:W1:Y:S01]  /*6600*/  SHFL.BFLY PT, R52, R17, 0x1, 0x1f ;  /* 0x0c201f0011347f89 */ /* 0x000e6200000e0000 */
[----:B--2---:R-:W-:-:S05]  /*6610*/  FMNMX.FTZ R9, R12, R9, !PT ;  /* 0x000000090c097209 */ /* 0x004fca0007810000 */
[----:B------:R-:W2:Y:S01]  /*6620*/  SHFL.BFLY PT, R6, R9, 0x1, 0x1f ;  /* 0x0c201f0009067f89 */ /* 0x000ea200000e0000 */
[----:B-1----:R-:W-:-:S04]  /*6630*/  FMNMX.FTZ R52, R17, R52, !PT ;  /* 0x0000003411347209 */ /* 0x002fc80007810000 */
[----:B------:R-:W-:Y:S01]  /*6640*/  FSETP.NEU.FTZ.AND P0, PT, R52, -INF , PT ;  /* 0xff8000003400780b */ /* 0x000fe20003f1d000 */
[----:B-----5:R-:W-:Y:S01]  /*6650*/  FMUL.FTZ R124, R23, R52 ;  /* 0x00000034177c7220 */ /* 0x020fe20000410000 */
[----:B------:R-:W-:-:S04]  /*6660*/  IMAD R156, R4, 0x2, R7 ;  /* 0x00000002049c7824 */ /* 0x000fc800078e0207 */
[----:B------:R-:W-:Y:S01]  /*6670*/  FSEL R124, R124, RZ, P0 ;  /* 0x000000ff7c7c7208 */ /* 0x000fe20000000000 */
[----:B------:R-:W1:Y:S04]  /*6680*/  LDSM.16.MT88.4 R92, [R156+0xb000] ;  /* 0x00b000009c5c783b */ /* 0x000e680000004200 */
[-C--:B------:R-:W-:Y:S01]  /*6690*/  FFMA.FTZ R64, R0, R23.reuse, -R124 ;  /* 0x0000001700407223 */ /* 0x080fe2000001087c */
[----:B------:R-:W-:Y:S01]  /*66a0*/  IMAD R118, R5, 0x2, R156 ;  /* 0x0000000205767824 */ /* 0x000fe200078e029c */
[----:B------:R-:W-:Y:S04]  /*66b0*/  LDSM.16.MT88.4 R76, [R156+0xd400] ;  /* 0x00d400009c4c783b */ /* 0x000fe80000004200 */
[----:B------:R-:W-:Y:S01]  /*66c0*/  LDSM.16.MT88.4 R108, [R156+0x9000] ;  /* 0x009000009c6c783b */ /* 0x000fe20000004200 */
[----:B--2---:R-:W-:Y:S01]  /*66d0*/  FMNMX.FTZ R0, R9, R6, !PT ;  /* 0x0000000609007209 */ /* 0x004fe20007810000 */
[-CC-:B------:R-:W-:Y:S01]  /*66e0*/  FFMA.FTZ R193, R105, R23.reuse, -R124.reuse ;  /* 0x0000001769c17223 */ /* 0x180fe2000001087c */
[-CC-:B------:R-:W-:Y:S01]  /*66f0*/  FFMA.FTZ R191, R103, R23.reuse, -R124.reuse ;  /* 0x0000001767bf7223 */ /* 0x180fe2000001087c */
[-CC-:B------:R-:W-:Y:S01]  /*6700*/  FFMA.FTZ R126, R107, R23.reuse, -R124.reuse ;  /* 0x000000176b7e7223 */ /* 0x180fe2000001087c */
[----:B------:R-:W-:Y:S01]  /*6710*/  FSETP.NEU.FTZ.AND P0, PT, R0, -INF , PT ;  /* 0xff8000000000780b */ /* 0x000fe20003f1d000 */
[----:B------:R-:W-:Y:S01]  /*6720*/  FMUL.FTZ R44, R23, R0 ;  /* 0x00000000172c7220 */ /* 0x000fe20000410000 */
[----:B------:R-:W-:Y:S01]  /*6730*/  MUFU.EX2 R64, R64 ;  /* 0x0000004000407308 */ /* 0x000fe20000000800 */
[-CC-:B------:R-:W-:Y:S01]  /*6740*/  FFMA.FTZ R50, R49, R23.reuse, -R124.reuse ;  /* 0x0000001731327223 */ /* 0x180fe2000001087c */
[-CC-:B------:R-:W-:Y:S01]  /*6750*/  FFMA.FTZ R37, R75, R23.reuse, -R124.reuse ;  /* 0x000000174b257223 */ /* 0x180fe2000001087c */
[-C--:B------:R-:W-:Y:S01]  /*6760*/  FFMA.FTZ R20, R73, R23.reuse, -R124 ;  /* 0x0000001749147223 */ /* 0x080fe2000001087c */
[----:B------:R-:W-:Y:S01]  /*6770*/  FSEL R44, R44, RZ, P0 ;  /* 0x000000ff2c2c7208 */ /* 0x000fe20000000000 */
[----:B------:R-:W-:Y:S04]  /*6780*/  LDSM.16.MT88.4 R28, [R156+0x9400] ;  /* 0x009400009c1c783b */ /* 0x000fe80000004200 */
[-CC-:B------:R-:W-:Y:S01]  /*6790*/  FFMA.FTZ R169, R8, R23.reuse, -R44.reuse ;  /* 0x0000001708a97223 */ /* 0x180fe2000001082c */
[-CC-:B------:R-:W-:Y:S01]  /*67a0*/  FFMA.FTZ R66, R41, R23.reuse, -R44.reuse ;  /* 0x0000001729427223 */ /* 0x180fe2000001082c */
[-CC-:B------:R-:W-:Y:S01]  /*67b0*/  FFMA.FTZ R143, R69, R23.reuse, -R44.reuse ;  /* 0x00000017458f7223 */ /* 0x180fe2000001082c */
[-CC-:B------:R-:W-:Y:S01]  /*67c0*/  FFMA.FTZ R48, R71, R23.reuse, -R44.reuse ;  /* 0x0000001747307223 */ /* 0x180fe2000001082c */
[----:B------:R-:W2:Y:S01]  /*67d0*/  MUFU.EX2 R193, R193 ;  /* 0x000000c100c17308 */ /* 0x000ea20000000800 */
[-C--:B------:R-:W-:Y:S01]  /*67e0*/  FFMA.FTZ R21, R11, R23.reuse, -R44 ;  /* 0x000000170b157223 */ /* 0x080fe2000001082c */
[----:B------:R-:W-:Y:S02]  /*67f0*/  LDSM.16.MT88.4 R84, [R118+0xb400] ;  /* 0x00b400007654783b */ /* 0x000fe40000004200 */
[----:B------:R-:W-:Y:S02]  /*6800*/  MUFU.EX2 R191, R191 ;  /* 0x000000bf00bf7308 */ /* 0x000fe40000000800 */
[----:B------:R-:W3:Y:S02]  /*6810*/  LDSM.16.MT88.4 R8, [R156+0xb400] ;  /* 0x00b400009c08783b */ /* 0x000ee40000004200 */
[----:B------:R-:W5:Y:S04]  /*6820*/  MUFU.EX2 R126, R126 ;  /* 0x0000007e007e7308 */ /* 0x000f680000000800 */
[----:B------:R-:W-:Y:S04]  /*6830*/  MUFU.EX2 R169, R169 ;  /* 0x000000a900a97308 */ /* 0x000fe80000000800 */
[----:B------:R-:W4:Y:S04]  /*6840*/  MUFU.EX2 R66, R66 ;  /* 0x0000004200427308 */ /* 0x000f280000000800 */
[----:B------:R-:W-:Y:S04]  /*6850*/  MUFU.EX2 R143, R143 ;  /* 0x0000008f008f7308 */ /* 0x000fe80000000800 */
[----:B------:R-:W1:Y:S01]  /*6860*/  MUFU.EX2 R48, R48 ;  /* 0x0000003000307308 */ /* 0x000e620000000800 */
[----:B--2---:R-:W-:Y:S01]  /*6870*/  F2FP.F16.F32.PACK_AB R68, R193, R64 ;  /* 0x00000040c144723e */ /* 0x004fe200000000ff */
[----:B------:R-:W-:Y:S01]  /*6880*/  FFMA.FTZ R49, R101, R23, -R124 ;  /* 0x0000001765317223 */ /* 0x000fe2000001087c */
[----:B-----5:R-:W-:Y:S01]  /*6890*/  F2FP.F16.F32.PACK_AB R70, R126, R191 ;  /* 0x000000bf7e46723e */ /* 0x020fe200000000ff */
[-CC-:B------:R-:W-:Y:S01]  /*68a0*/  FFMA.FTZ R46, R13, R23.reuse, -R44.reuse ;  /* 0x000000170d2e7223 */ /* 0x180fe2000001082c */
[--C-:B------:R-:W-:Y:S01]  /*68b0*/  FFMA.FTZ R41, R19, R23, -R44.reuse ;  /* 0x0000001713297223 */ /* 0x100fe2000001082c */
[----:B----4-:R-:W-:Y:S01]  /*68c0*/  F2FP.F16.F32.PACK_AB R69, R66, R169 ;  /* 0x000000a94245723e */ /* 0x010fe200000000ff */
[----:B------:R-:W-:Y:S01]  /*68d0*/  FFMA.FTZ R22, R15, R23, -R44 ;  /* 0x000000170f167223 */ /* 0x000fe2000001082c */
[----:B-1----:R-:W-:Y:S01]  /*68e0*/  F2FP.F16.F32.PACK_AB R71, R48, R143 ;  /* 0x0000008f3047723e */ /* 0x002fe200000000ff */
[----:B------:R-:W-:Y:S01]  /*68f0*/  MUFU.EX2 R50, R50 ;  /* 0x0000003200327308 */ /* 0x000fe20000000800 */
[----:B------:R-:W-:Y:S03]  /*6900*/  LDSM.16.MT88.4 R100, [R118+0x9000] ;  /* 0x009000007664783b */ /* 0x000fe60000004200 */
[----:B------:R-:W1:Y:S01]  /*6910*/  MUFU.EX2 R49, R49 ;  /* 0x0000003100317308 */ /* 0x000e620000000800 */
[----:B------:R-:W-:Y:S01]  /*6920*/  LDSM.16.MT88.4 R12, [R118+0xb000] ;  /* 0x00b00000760c783b */ /* 0x000fe20000004200 */
[C---:B------:R-:W-:Y:S02]  /*6930*/  HMMA.16816.F32 R96, R68.reuse, R92, RZ ;  /* 0x0000005c4460723c */ /* 0x040fe400000018ff */
[----:B------:R-:W-:Y:S01]  /*6940*/  MUFU.EX2 R37, R37 ;  /* 0x0000002500257308 */ /* 0x000fe20000000800 */
[----:B------:R-:W-:Y:S03]  /*6950*/  LDSM.16.MT88.4 R16, [R118+0x9400] ;  /* 0x009400007610783b */ /* 0x000fe60000004200 */
[----:B------:R-:W2:Y:S02]  /*6960*/  MUFU.EX2 R20, R20 ;  /* 0x0000001400147308 */ /* 0x000ea40000000800 */
[----:B------:R-:W-:Y:S02]  /*6970*/  HMMA.16816.F32 R92, R68, R94, RZ ;  /* 0x0000005e445c723c */ /* 0x000fe400000018ff */
[----:B------:R-:W-:Y:S04]  /*6980*/  MUFU.EX2 R46, R46 ;  /* 0x0000002e002e7308 */ /* 0x000fe80000000800 */
[----:B------:R-:W4:Y:S04]  /*6990*/  MUFU.EX2 R41, R41 ;  /* 0x0000002900297308 */ /* 0x000f280000000800 */
[----:B------:R-:W-:Y:S04]  /*69a0*/  MUFU.EX2 R22, R22 ;  /* 0x0000001600167308 */ /* 0x000fe80000000800 */
[----:B------:R-:W5:Y:S01]  /*69b0*/  MUFU.EX2 R21, R21 ;  /* 0x0000001500157308 */ /* 0x000f620000000800 */
[----:B-1----:R-:W-:-:S02]  /*69c0*/  F2FP.F16.F32.PACK_AB R4, R49, R50 ;  /* 0x000000323104723e */ /* 0x002fc400000000ff */
[----:B--2---:R-:W-:Y:S02]  /*69d0*/  F2FP.F16.F32.PACK_AB R6, R20, R37 ;  /* 0x000000251406723e */ /* 0x004fe400000000ff */
[----:B----4-:R-:W-:Y:S02]  /*69e0*/  F2FP.F16.F32.PACK_AB R5, R41, R46 ;  /* 0x0000002e2905723e */ /* 0x010fe400000000ff */
[----:B-----5:R-:W-:-:S07]  /*69f0*/  F2FP.F16.F32.PACK_AB R7, R21, R22 ;  /* 0x000000161507723e */ /* 0x020fce00000000ff */
[C---:B---3--:R-:W-:Y:S08]  /*6a00*/  HMMA.16816.F32 R96, R4.reuse, R8, R96 ;  /* 0x000000080460723c */ /* 0x048ff00000001860 */
[----:B------:R-:W-:Y:S01]  /*6a10*/  HMMA.16816.F32 R92, R4, R10, R92 ;  /* 0x0000000a045c723c */ /* 0x000fe2000000185c */
[----:B------:R-:W1:Y:S07]  /*6a20*/  LDSM.16.MT88.4 R8, [R156+0xd000] ;  /* 0x00d000009c08783b */ /* 0x000e6e0000004200 */
[C---:B-1----:R-:W-:Y:S08]  /*6a30*/  HMMA.16816.F32 R80, R68.reuse, R8, RZ ;  /* 0x000000084450723c */ /* 0x042ff000000018ff */
[----:B------:R-:W-:-:S12]  /*6a40*/  HMMA.16816.F32 R8, R68, R10, RZ ;  /* 0x0000000a4408723c */ /* 0x000fd800000018ff */
[C---:B------:R-:W-:Y:S08]  /*6a50*/  HMMA.16816.F32 R80, R4.reuse, R76, R80 ;  /* 0x0000004c0450723c */ /* 0x040ff00000001850 */
[----:B------:R-:W-:Y:S01]  /*6a60*/  HMMA.16816.F32 R76, R4, R78, R8 ;  /* 0x0000004e044c723c */ /* 0x000fe20000001808 */
[----:B------:R-:W1:Y:S07]  /*6a70*/  LDSM.16.MT88.4 R8, [R118+0xd000] ;  /* 0x00d000007608783b */ /* 0x000e6e0000004200 */
        /* <DEDUP_REMOVED lines=8> */
[----:B------:R-:W1:Y:S01]  /*6b00*/  LDSM.16.MT88.4 R8, [R118+0xd400] ;  /* 0x00d400007608783b */ /* 0x000e620000004200 */
[-C--:B------:R-:W-:Y:S01]  /*6b10*/  FFMA.FTZ R62, R59, R23.reuse, -R124 ;  /* 0x000000173b3e7223 */ /* 0x080fe2000001087c */
[-C--:B------:R-:W-:Y:S01]  /*6b20*/  FFMA.FTZ R60, R57, R23.reuse, -R44 ;  /* 0x00000017393c7223 */ /* 0x080fe2000001082c */
[-CC-:B------:R-:W-:Y:S01]  /*6b30*/  FFMA.FTZ R61, R61, R23.reuse, -R124.reuse ;  /* 0x000000173d3d7223 */ /* 0x180fe2000001087c */
[-CC-:B------:R-:W-:Y:S01]  /*6b40*/  FFMA.FTZ R59, R211, R23.reuse, -R124.reuse ;  /* 0x00000017d33b7223 */ /* 0x180fe2000001087c */
[-C--:B------:R-:W-:Y:S01]  /*6b50*/  FFMA.FTZ R32, R213, R23.reuse, -R124 ;  /* 0x00000017d5207223 */ /* 0x080fe2000001087c */
[-CC-:B------:R-:W-:Y:S01]  /*6b60*/  FFMA.FTZ R57, R205, R23.reuse, -R44.reuse ;  /* 0x00000017cd397223 */ /* 0x180fe2000001082c */
[C---:B------:R-:W-:Y:S01]  /*6b70*/  HMMA.16816.F32 R108, R4.reuse, R30, R108 ;  /* 0x0000001e046c723c */ /* 0x040fe2000000186c */
[-CC-:B------:R-:W-:Y:S01]  /*6b80*/  FFMA.FTZ R34, R207, R23.reuse, -R44.reuse ;  /* 0x00000017cf227223 */ /* 0x180fe2000001082c */
[-C--:B------:R-:W-:Y:S01]  /*6b90*/  FFMA.FTZ R31, R209, R23.reuse, -R44 ;  /* 0x00000017d11f7223 */ /* 0x080fe2000001082c */
[----:B------:R-:W-:Y:S04]  /*6ba0*/  MUFU.EX2 R62, R62 ;  /* 0x0000003e003e7308 */ /* 0x000fe80000000800 */
[----:B------:R-:W2:Y:S01]  /*6bb0*/  MUFU.EX2 R61, R61 ;  /* 0x0000003d003d7308 */ /* 0x000ea20000000800 */
[C---:B------:R-:W-:Y:S03]  /*6bc0*/  HMMA.16816.F32 R112, R4.reuse, R28, R112 ;  /* 0x0000001c0470723c */ /* 0x040fe60000001870 */
[----:B------:R-:W-:Y:S05]  /*6bd0*/  MUFU.EX2 R59, R59 ;  /* 0x0000003b003b7308 */ /* 0x000fea0000000800 */
[C---:B-1----:R-:W-:Y:S08]  /*6be0*/  HMMA.16816.F32 R72, R4.reuse, R8, R72 ;  /* 0x000000080448723c */ /* 0x042ff00000001848 */
[C---:B------:R-:W-:Y:S01]  /*6bf0*/  HMMA.16816.F32 R68, R4.reuse, R10, R68 ;  /* 0x0000000a0444723c */ /* 0x040fe20000001844 */
[----:B------:R-:W1:Y:S01]  /*6c00*/  LDSM.16.MT88.4 R8, [R156+0x9800] ;  /* 0x009800009c08783b */ /* 0x000e620000004200 */
[----:B------:R-:W3:Y:S04]  /*6c10*/  MUFU.EX2 R32, R32 ;  /* 0x0000002000207308 */ /* 0x000ee80000000800 */
[----:B------:R-:W-:Y:S04]  /*6c20*/  MUFU.EX2 R60, R60 ;  /* 0x0000003c003c7308 */ /* 0x000fe80000000800 */
[----:B------:R-:W4:Y:S04]  /*6c30*/  MUFU.EX2 R57, R57 ;  /* 0x0000003900397308 */ /* 0x000f280000000800 */
[----:B------:R-:W-:Y:S04]  /*6c40*/  MUFU.EX2 R34, R34 ;  /* 0x0000002200227308 */ /* 0x000fe80000000800 */
[----:B------:R-:W5:Y:S01]  /*6c50*/  MUFU.EX2 R31, R31 ;  /* 0x0000001f001f7308 */ /* 0x000f620000000800 */
[C---:B------:R-:W-:Y:S08]  /*6c60*/  HMMA.16816.F32 R88, R4.reuse, R84, R88 ;  /* 0x000000540458723c */ /* 0x040ff00000001858 */
[C---:B------:R-:W-:Y:S08]  /*6c70*/  HMMA.16816.F32 R104, R4.reuse, R16, R104 ;  /* 0x000000100468723c */ /* 0x040ff00000001868 */
[----:B------:R-:W-:Y:S01]  /*6c80*/  HMMA.16816.F32 R100, R4, R18, R100 ;  /* 0x000000120464723c */ /* 0x000fe20000001864 */
[-CC-:B------:R-:W-:Y:S01]  /*6c90*/  FFMA.FTZ R58, R203, R23.reuse, -R124.reuse ;  /* 0x00000017cb3a7223 */ /* 0x180fe2000001087c */
[-C--:B------:R-:W-:Y:S01]  /*6ca0*/  FFMA.FTZ R30, R43, R23.reuse, -R124 ;  /* 0x000000172b1e7223 */ /* 0x080fe2000001087c */
[-CC-:B------:R-:W-:Y:S01]  /*6cb0*/  FFMA.FTZ R56, R199, R23.reuse, -R44.reuse ;  /* 0x00000017c7387223 */ /* 0x180fe2000001082c */
[-CC-:B------:R-:W-:Y:S01]  /*6cc0*/  FFMA.FTZ R29, R39, R23.reuse, -R44.reuse ;  /* 0x00000017271d7223 */ /* 0x180fe2000001082c */
[-C--:B------:R-:W-:Y:S01]  /*6cd0*/  FFMA.FTZ R28, R195, R23.reuse, -R44 ;  /* 0x00000017c31c7223 */ /* 0x080fe2000001082c */
[----:B------:R-:W-:-:S02]  /*6ce0*/  FFMA.FTZ R201, R201, R23, -R124 ;  /* 0x00000017c9c97223 */ /* 0x000fc4000001087c */
[----:B------:R-:W-:Y:S01]  /*6cf0*/  HMMA.16816.F32 R84, R4, R86, R12 ;  /* 0x000000560454723c */ /* 0x000fe2000000180c */
[----:B--2---:R-:W-:Y:S01]  /*6d00*/  F2FP.F16.F32.PACK_AB R4, R61, R62 ;  /* 0x0000003e3d04723e */ /* 0x004fe200000000ff */
[----:B------:R-:W-:Y:S01]  /*6d10*/  FFMA.FTZ R197, R197, R23, -R44 ;  /* 0x00000017c5c57223 */ /* 0x000fe2000001082c */
[----:B---3--:R-:W-:Y:S01]  /*6d20*/  F2FP.F16.F32.PACK_AB R6, R32, R59 ;  /* 0x0000003b2006723e */ /* 0x008fe200000000ff */
[----:B------:R-:W-:Y:S01]  /*6d30*/  FADD.FTZ R64, R64, R193 ;  /* 0x000000c140407221 */ /* 0x000fe20000010000 */
[----:B----4-:R-:W-:Y:S01]  /*6d40*/  F2FP.F16.F32.PACK_AB R5, R57, R60 ;  /* 0x0000003c3905723e */ /* 0x010fe200000000ff */
[-C--:B------:R-:W-:Y:S01]  /*6d50*/  FFMA.FTZ R122, R155, R23.reuse, -R124 ;  /* 0x000000179b7a7223 */ /* 0x080fe2000001087c */
[----:B-----5:R-:W-:Y:S01]  /*6d60*/  F2FP.F16.F32.PACK_AB R7, R31, R34 ;  /* 0x000000221f07723e */ /* 0x020fe200000000ff */
[-C--:B------:R-:W-:Y:S01]  /*6d70*/  FFMA.FTZ R120, R65, R23.reuse, -R44 ;  /* 0x0000001741787223 */ /* 0x080fe2000001082c */
[-CC-:B------:R-:W-:Y:S01]  /*6d80*/  FFMA.FTZ R153, R153, R23.reuse, -R124.reuse ;  /* 0x0000001799997223 */ /* 0x180fe2000001087c */
[-C--:B------:R-:W-:Y:S01]  /*6d90*/  FFMA.FTZ R151, R151, R23.reuse, -R124 ;  /* 0x0000001797977223 */ /* 0x080fe2000001087c */
[-CC-:B------:R-:W-:Y:S01]  /*6da0*/  FFMA.FTZ R149, R149, R23.reuse, -R44.reuse ;  /* 0x0000001795957223 */ /* 0x180fe2000001082c */
[-C--:B------:R-:W-:Y:S01]  /*6db0*/  FFMA.FTZ R145, R145, R23.reuse, -R44 ;  /* 0x0000001791917223 */ /* 0x080fe2000001082c */
[-C--:B------:R-:W-:Y:S01]  /*6dc0*/  FFMA.FTZ R130, R63, R23.reuse, -R124 ;  /* 0x000000173f827223 */ /* 0x080fe2000001087c */
[C---:B-1----:R-:W-:Y:S01]  /*6dd0*/  HMMA.16816.F32 R112, R4.reuse, R8, R112 ;  /* 0x000000080470723c */ /* 0x042fe20000001870 */
[-CC-:B------:R-:W-:Y:S01]  /*6de0*/  FFMA.FTZ R42, R42, R23.reuse, -R44.reuse ;  /* 0x000000172a2a7223 */ /* 0x180fe2000001082c */
[-C--:B------:R-:W-:Y:S01]  /*6df0*/  FFMA.FTZ R35, R35, R23.reuse, -R44 ;  /* 0x0000001723237223 */ /* 0x080fe2000001082c */
[-CC-:B------:R-:W-:Y:S01]  /*6e00*/  FFMA.FTZ R147, R147, R23.reuse, -R124.reuse ;  /* 0x0000001793937223 */ /* 0x180fe2000001087c */
[-CC-:B------:R-:W-:Y:S01]  /*6e10*/  FFMA.FTZ R141, R141, R23.reuse, -R124.reuse ;  /* 0x000000178d8d7223 */ /* 0x180fe2000001087c */
[-CC-:B------:R-:W-:Y:S01]  /*6e20*/  FFMA.FTZ R139, R139, R23.reuse, -R124.reuse ;  /* 0x000000178b8b7223 */ /* 0x180fe2000001087c */
[-CC-:B------:R-:W-:Y:S01]  /*6e30*/  FFMA.FTZ R137, R137, R23.reuse, -R124.reuse ;  /* 0x0000001789897223 */ /* 0x180fe2000001087c */
[-CC-:B------:R-:W-:Y:S01]  /*6e40*/  FFMA.FTZ R135, R135, R23.reuse, -R124.reuse ;  /* 0x0000001787877223 */ /* 0x180fe2000001087c */
[C---:B------:R-:W-:Y:S01]  /*6e50*/  HMMA.16816.F32 R108, R4.reuse, R10, R108 ;  /* 0x0000000a046c723c */ /* 0x040fe2000000186c */
[----:B------:R-:W1:Y:S01]  /*6e60*/  LDSM.16.MT88.4 R8, [R118+0x9800] ;  /* 0x009800007608783b */ /* 0x000e620000004200 */
[-CC-:B------:R-:W-:Y:S01]  /*6e70*/  FFMA.FTZ R133, R133, R23.reuse, -R124.reuse ;  /* 0x0000001785857223 */ /* 0x180fe2000001087c */
[-CC-:B------:R-:W-:Y:S01]  /*6e80*/  FFMA.FTZ R128, R131, R23.reuse, -R124.reuse ;  /* 0x0000001783807223 */ /* 0x180fe2000001087c */
[-CC-:B------:R-:W-:Y:S01]  /*6e90*/  FFMA.FTZ R129, R129, R23.reuse, -R124.reuse ;  /* 0x0000001781817223 */ /* 0x180fe2000001087c */
[-CC-:B------:R-:W-:Y:S01]  /*6ea0*/  FFMA.FTZ R127, R127, R23.reuse, -R124.reuse ;  /* 0x000000177f7f7223 */ /* 0x180fe2000001087c */
[-CC-:B------:R-:W-:Y:S01]  /*6eb0*/  FFMA.FTZ R125, R125, R23.reuse, -R124.reuse ;  /* 0x000000177d7d7223 */ /* 0x180fe2000001087c */
[-CC-:B------:R-:W-:Y:S01]  /*6ec0*/  FFMA.FTZ R123, R123, R23.reuse, -R124.reuse ;  /* 0x000000177b7b7223 */ /* 0x180fe2000001087c */
[----:B------:R-:W-:Y:S01]  /*6ed0*/  LDSM.16.MT88.4 R16, [R156+0xa400] ;  /* 0x00a400009c10783b */ /* 0x000fe20000004200 */
        /* <DEDUP_REMOVED lines=11> */
[----:B------:R-:W1:Y:S01]  /*6f90*/  LDSM.16.MT88.4 R8, [R118+0xd800] ;  /* 0x00d800007608783b */ /* 0x000e620000004200 */
[----:B------:R-:W-:Y:S04]  /*6fa0*/  MUFU.EX2 R58, R58 ;  /* 0x0000003a003a7308 */ /* 0x000fe80000000800 */
[----:B------:R-:W-:Y:S04]  /*6fb0*/  MUFU.EX2 R30, R30 ;  /* 0x0000001e001e7308 */ /* 0x000fe80000000800 */
[----:B------:R-:W-:Y:S04]  /*6fc0*/  MUFU.EX2 R56, R56 ;  /* 0x0000003800387308 */ /* 0x000fe80000000800 */
[----:B------:R-:W-:Y:S04]  /*6fd0*/  MUFU.EX2 R39, R197 ;  /* 0x000000c500277308 */ /* 0x000fe80000000800 */
[----:B------:R-:W-:Y:S01]  /*6fe0*/  MUFU.EX2 R29, R29 ;  /* 0x0000001d001d7308 */ /* 0x000fe20000000800 */
[C---:B-1----:R-:W-:Y:S08]  /*6ff0*/  HMMA.16816.F32 R72, R4.reuse, R8, R72 ;  /* 0x000000080448723c */ /* 0x042ff00000001848 */
[----:B------:R-:W-:Y:S01]  /*7000*/  HMMA.16816.F32 R68, R4, R10, R68 ;  /* 0x0000000a0444723c */ /* 0x000fe20000001844 */
[----:B------:R-:W1:Y:S01]  /*7010*/  LDSM.16.MT88.4 R8, [R156+0x9c00] ;  /* 0x009c00009c08783b */ /* 0x000e620000004200 */
[----:B------:R-:W-:Y:S01]  /*7020*/  FFMA.FTZ R5, R51, R23, -R124 ;  /* 0x0000001733057223 */ /* 0x000fe2000001087c */
[----:B------:R-:W2:Y:S04]  /*7030*/  MUFU.EX2 R28, R28 ;  /* 0x0000001c001c7308 */ /* 0x000ea80000000800 */
[----:B------:R-:W3:Y:S04]  /*7040*/  MUFU.EX2 R51, R201 ;  /* 0x000000c900337308 */ /* 0x000ee80000000800 */
[----:B------:R-:W4:Y:S01]  /*7050*/  MUFU.EX2 R43, R5 ;  /* 0x00000005002b7308 */ /* 0x000f220000000800 */
[----:B--2---:R-:W-:-:S02]  /*7060*/  F2FP.F16.F32.PACK_AB R7, R28, R29 ;  /* 0x0000001d1c07723e */ /* 0x004fc400000000ff */
[----:B---3--:R-:W-:Y:S02]  /*7070*/  F2FP.F16.F32.PACK_AB R4, R51, R58 ;  /* 0x0000003a3304723e */ /* 0x008fe400000000ff */
[----:B----4-:R-:W-:Y:S02]  /*7080*/  F2FP.F16.F32.PACK_AB R6, R30, R43 ;  /* 0x0000002b1e06723e */ /* 0x010fe400000000ff */
        /* <DEDUP_REMOVED lines=16> */
[----:B------:R-:W-:Y:S01]  /*7190*/  FADD.FTZ R13, R191, R64 ;  /* 0x00000040bf0d7221 */ /* 0x000fe20000010000 */
[-C--:B------:R-:W-:Y:S01]  /*71a0*/  FFMA.FTZ R64, R67, R23.reuse, -R44 ;  /* 0x0000001743407223 */ /* 0x080fe2000001082c */
[----:B------:R-:W-:Y:S04]  /*71b0*/  MUFU.EX2 R122, R122 ;  /* 0x0000007a007a7308 */ /* 0x000fe80000000800 */
[----:B------:R-:W-:Y:S04]  /*71c0*/  MUFU.EX2 R65, R151 ;  /* 0x0000009700417308 */ /* 0x000fe80000000800 */
[----:B------:R-:W-:Y:S04]  /*71d0*/  MUFU.EX2 R120, R120 ;  /* 0x0000007800787308 */ /* 0x000fe80000000800 */
[----:B------:R-:W2:Y:S04]  /*71e0*/  MUFU.EX2 R67, R149 ;  /* 0x0000009500437308 */ /* 0x000ea80000000800 */
[----:B------:R-:W-:Y:S01]  /*71f0*/  MUFU.EX2 R64, R64 ;  /* 0x0000004000407308 */ /* 0x000fe20000000800 */
[C---:B-1----:R-:W-:Y:S08]  /*7200*/  HMMA.16816.F32 R72, R4.reuse, R8, R72 ;  /* 0x000000080448723c */ /* 0x042ff00000001848 */
[----:B------:R-:W-:Y:S01]  /*7210*/  HMMA.16816.F32 R68, R4, R10, R68 ;  /* 0x0000000a0444723c */ /* 0x000fe20000001844 */
[----:B------:R-:W1:Y:S01]  /*7220*/  LDSM.16.MT88.4 R8, [R156+0xa000] ;  /* 0x00a000009c08783b */ /* 0x000e620000004200 */
[----:B------:R-:W-:Y:S01]  /*7230*/  FADD.FTZ R4, R169, R66 ;  /* 0x00000042a9047221 */ /* 0x000fe20000010000 */
[----:B------:R-:W-:Y:S01]  /*7240*/  FFMA.FTZ R66, R121, R23, -R124 ;  /* 0x0000001779427223 */ /* 0x000fe2000001087c */
[----:B------:R-:W3:Y:S04]  /*7250*/  MUFU.EX2 R63, R145 ;  /* 0x00000091003f7308 */ /* 0x000ee80000000800 */
[----:B------:R-:W4:Y:S04]  /*7260*/  MUFU.EX2 R121, R153 ;  /* 0x0000009900797308 */ /* 0x000f280000000800 */
[----:B------:R-:W5:Y:S01]  /*7270*/  MUFU.EX2 R66, R66 ;  /* 0x0000004200427308 */ /* 0x000f620000000800 */
[----:B------:R-:W-:Y:S01]  /*7280*/  FADD.FTZ R143, R143, R4 ;  /* 0x000000048f8f7221 */ /* 0x000fe20000010000 */
[----:B--2---:R-:W-:-:S02]  /*7290*/  F2FP.F16.F32.PACK_AB R5, R67, R120 ;  /* 0x000000784305723e */ /* 0x004fc400000000ff */
[----:B---3--:R-:W-:Y:S02]  /*72a0*/  F2FP.F16.F32.PACK_AB R7, R63, R64 ;  /* 0x000000403f07723e */ /* 0x008fe400000000ff */
[----:B----4-:R-:W-:Y:S02]  /*72b0*/  F2FP.F16.F32.PACK_AB R4, R121, R122 ;  /* 0x0000007a7904723e */ /* 0x010fe400000000ff */
[----:B-----5:R-:W-:-:S07]  /*72c0*/  F2FP.F16.F32.PACK_AB R6, R65, R66 ;  /* 0x000000424106723e */ /* 0x020fce00000000ff */
        /* <DEDUP_REMOVED lines=16> */
[----:B------:R-:W-:Y:S01]  /*73d0*/  FADD.FTZ R143, R48, R143 ;  /* 0x0000008f308f7221 */ /* 0x000fe20000010000 */
[----:B------:R-:W-:Y:S04]  /*73e0*/  MUFU.EX2 R124, R147 ;  /* 0x00000093007c7308 */ /* 0x000fe80000000800 */
[----:B------:R-:W2:Y:S04]  /*73f0*/  MUFU.EX2 R131, R141 ;  /* 0x0000008d00837308 */ /* 0x000ea80000000800 */
[----:B------:R-:W-:Y:S04]  /*7400*/  MUFU.EX2 R48, R139 ;  /* 0x0000008b00307308 */ /* 0x000fe80000000800 */
[----:B------:R-:W-:Y:S04]  /*7410*/  MUFU.EX2 R42, R42 ;  /* 0x0000002a002a7308 */ /* 0x000fe80000000800 */
[----:B------:R-:W-:Y:S01]  /*7420*/  MUFU.EX2 R35, R35 ;  /* 0x0000002300237308 */ /* 0x000fe20000000800 */
[C---:B-1----:R-:W-:Y:S08]  /*7430*/  HMMA.16816.F32 R72, R4.reuse, R8, R72 ;  /* 0x000000080448723c */ /* 0x042ff00000001848 */
[----:B------:R-:W-:Y:S01]  /*7440*/  HMMA.16816.F32 R68, R4, R10, R68 ;  /* 0x0000000a0444723c */ /* 0x000fe20000001844 */
[----:B------:R-:W1:Y:S01]  /*7450*/  LDSM.16.MT88.4 R8, [R156+0xc400] ;  /* 0x00c400009c08783b */ /* 0x000e620000004200 */
[----:B------:R-:W-:Y:S01]  /*7460*/  FADD.FTZ R6, R50, R13 ;  /* 0x0000000d32067221 */ /* 0x000fe20000010000 */
[----:B------:R-:W-:-:S02]  /*7470*/  FADD.FTZ R4, R46, R143 ;  /* 0x0000008f2e047221 */ /* 0x000fc40000010000 */
[----:B------:R-:W3:Y:S01]  /*7480*/  LDSM.16.MT88.4 R12, [R118+0xa400] ;  /* 0x00a40000760c783b */ /* 0x000ee20000004200 */
[-CC-:B------:R-:W-:Y:S01]  /*7490*/  FFMA.FTZ R46, R45, R23.reuse, -R44.reuse ;  /* 0x000000172d2e7223 */ /* 0x180fe2000001082c */
[----:B------:R-:W-:Y:S02]  /*74a0*/  FFMA.FTZ R5, R47, R23, -R44 ;  /* 0x000000172f057223 */ /* 0x000fe4000001082c */
[----:B------:R-:W4:Y:S04]  /*74b0*/  MUFU.EX2 R47, R130 ;  /* 0x00000082002f7308 */ /* 0x000f280000000800 */
[----:B------:R-:W-:Y:S04]  /*74c0*/  MUFU.EX2 R45, R5 ;  /* 0x00000005002d7308 */ /* 0x000fe80000000800 */
[----:B------:R-:W5:Y:S01]  /*74d0*/  MUFU.EX2 R46, R46 ;  /* 0x0000002e002e7308 */ /* 0x000f620000000800 */
[----:B------:R-:W-:Y:S01]  /*74e0*/  FADD.FTZ R6, R49, R6 ;  /* 0x0000000631067221 */ /* 0x000fe20000010000 */
[----:B------:R-:W-:Y:S01]  /*74f0*/  FADD.FTZ R41, R41, R4 ;  /* 0x0000000429297221 */ /* 0x000fe20000010000 */
[----:B--2---:R-:W-:-:S02]  /*7500*/  F2FP.F16.F32.PACK_AB R4, R131, R124 ;  /* 0x0000007c8304723e */ /* 0x004fc400000000ff */
[----:B------:R-:W-:Y:S01]  /*7510*/  FADD.FTZ R37, R37, R6 ;  /* 0x0000000625257221 */ /* 0x000fe20000010000 */
[----:B----4-:R-:W-:Y:S02]  /*7520*/  F2FP.F16.F32.PACK_AB R6, R47, R48 ;  /* 0x000000302f06723e */ /* 0x010fe400000000ff */
[----:B------:R-:W-:Y:S02]  /*7530*/  F2FP.F16.F32.PACK_AB R7, R35, R42 ;  /* 0x0000002a2307723e */ /* 0x000fe400000000ff */
[----:B-----5:R-:W-:-:S07]  /*7540*/  F2FP.F16.F32.PACK_AB R5, R46, R45 ;  /* 0x0000002d2e05723e */ /* 0x020fce00000000ff */
[C---:B-1----:R-:W-:Y:S08]  /*7550*/  HMMA.16816.F32 R96, R4.reuse, R8, R96 ;  /* 0x000000080460723c */ /* 0x042ff00000001860 */
[C---:B------:R-:W-:Y:S01]  /*7560*/  HMMA.16816.F32 R92, R4.reuse, R10, R92 ;  /* 0x0000000a045c723c */ /* 0x040fe2000000185c */
[----:B------:R-:W1:Y:S07]  /*7570*/  LDSM.16.MT88.4 R8, [R156+0xe400] ;  /* 0x00e400009c08783b */ /* 0x000e6e0000004200 */
[C---:B---3--:R-:W-:Y:S08]  /*7580*/  HMMA.16816.F32 R104, R4.reuse, R12, R104 ;  /* 0x0000000c0468723c */ /* 0x048ff00000001868 */
[C---:B------:R-:W-:Y:S01]  /*7590*/  HMMA.16816.F32 R100, R4.reuse, R14, R100 ;  /* 0x0000000e0464723c */ /* 0x040fe20000001864 */
[----:B------:R-:W2:Y:S07]  /*75a0*/  LDSM.16.MT88.4 R12, [R118+0xe400] ;  /* 0x00e40000760c783b */ /* 0x000eae0000004200 */
[C---:B------:R-:W-:Y:S08]  /*75b0*/  HMMA.16816.F32 R112, R4.reuse, R16, R112 ;  /* 0x000000100470723c */ /* 0x040ff00000001870 */
[C---:B------:R-:W-:Y:S01]  /*75c0*/  HMMA.16816.F32 R108, R4.reuse, R18, R108 ;  /* 0x00000012046c723c */ /* 0x040fe2000000186c */
[----:B------:R-:W3:Y:S07]  /*75d0*/  LDSM.16.MT88.4 R16, [R118+0xc400] ;  /* 0x00c400007610783b */ /* 0x000eee0000004200 */
[C---:B-1----:R-:W-:Y:S08]  /*75e0*/  HMMA.16816.F32 R80, R4.reuse, R8, R80 ;  /* 0x000000080450723c */ /* 0x042ff00000001850 */
[----:B------:R-:W-:Y:S01]  /*75f0*/  HMMA.16816.F32 R76, R4, R10, R76 ;  /* 0x0000000a044c723c */ /* 0x000fe2000000184c */
[----:B------:R-:W1:Y:S01]  /*7600*/  LDSM.16.MT88.4 R8, [R156+0xa800] ;  /* 0x00a800009c08783b */ /* 0x000e620000004200 */
[-CC-:B------:R-:W-:Y:S01]  /*7610*/  FFMA.FTZ R126, R33, R23.reuse, -R44.reuse ;  /* 0x00000017217e7223 */ /* 0x180fe2000001082c */
[----:B------:R-:W-:-:S05]  /*7620*/  FFMA.FTZ R50, R27, R23, -R44 ;  /* 0x000000171b327223 */ /* 0x000fca000001082c */
[C---:B--2---:R-:W-:Y:S01]  /*7630*/  HMMA.16816.F32 R72, R4.reuse, R12, R72 ;  /* 0x0000000c0448723c */ /* 0x044fe20000001848 */
[----:B------:R-:W-:Y:S01]  /*7640*/  FADD.FTZ R13, R20, R37 ;  /* 0x00000025140d7221 */ /* 0x000fe20000010000 */
[-CC-:B------:R-:W-:Y:S01]  /*7650*/  FFMA.FTZ R130, R40, R23.reuse, -R44.reuse ;  /* 0x0000001728827223 */ /* 0x180fe2000001082c */
[----:B------:R-:W-:Y:S02]  /*7660*/  FFMA.FTZ R49, R38, R23, -R44 ;  /* 0x0000001726317223 */ /* 0x000fe4000001082c */
[----:B------:R-:W-:Y:S01]  /*7670*/  FADD.FTZ R12, R62, R13 ;  /* 0x0000000d3e0c7221 */ /* 0x000fe20000010000 */
[----:B------:R-:W-:Y:S01]  /*7680*/  FADD.FTZ R22, R22, R41 ;  /* 0x0000002916167221 */ /* 0x000fe20000010000 */
[----:B------:R-:W-:Y:S02]  /*7690*/  MUFU.EX2 R137, R137 ;  /* 0x0000008900897308 */ /* 0x000fe40000000800 */
[----:B------:R-:W-:Y:S02]  /*76a0*/  FADD.FTZ R12, R61, R12 ;  /* 0x0000000c3d0c7221 */ /* 0x000fe40000010000 */
[----:B------:R-:W2:Y:S04]  /*76b0*/  MUFU.EX2 R40, R135 ;  /* 0x0000008700287308 */ /* 0x000ea80000000800 */
[----:B------:R-:W-:Y:S04]  /*76c0*/  MUFU.EX2 R133, R133 ;  /* 0x0000008500857308 */ /* 0x000fe80000000800 */
[----:B------:R-:W4:Y:S04]  /*76d0*/  MUFU.EX2 R128, R128 ;  /* 0x0000008000807308 */ /* 0x000f280000000800 */
[----:B------:R-:W-:Y:S04]  /*76e0*/  MUFU.EX2 R41, R130 ;  /* 0x0000008200297308 */ /* 0x000fe80000000800 */
[----:B------:R-:W5:Y:S04]  /*76f0*/  MUFU.EX2 R126, R126 ;  /* 0x0000007e007e7308 */ /* 0x000f680000000800 */
[----:B------:R-:W-:Y:S04]  /*7700*/  MUFU.EX2 R37, R49 ;  /* 0x0000003100257308 */ /* 0x000fe80000000800 */
[----:B------:R-:W1:Y:S01]  /*7710*/  MUFU.EX2 R50, R50 ;  /* 0x0000003200327308 */ /* 0x000e620000000800 */
[----:B------:R-:W-:Y:S01]  /*7720*/  HMMA.16816.F32 R68, R4, R14, R68 ;  /* 0x0000000e0444723c */ /* 0x000fe20000001844 */
[----:B------:R-:W-:-:S02]  /*7730*/  FADD.FTZ R59, R59, R12 ;  /* 0x0000000c3b3b7221 */ /* 0x000fc40000010000 */
[----:B------:R-:W1:Y:S01]  /*7740*/  LDSM.16.MT88.4 R12, [R118+0xc800] ;  /* 0x00c80000760c783b */ /* 0x000e620000004200 */
[----:B------:R-:W-:Y:S01]  /*7750*/  FADD.FTZ R21, R21, R22 ;  /* 0x0000001615157221 */ /* 0x000fe20000010000 */
[-CC-:B------:R-:W-:Y:S01]  /*7760*/  FFMA.FTZ R36, R36, R23.reuse, -R44.reuse ;  /* 0x0000001724247223 */ /* 0x180fe2000001082c */
[-CC-:B------:R-:W-:Y:S01]  /*7770*/  FFMA.FTZ R38, R25, R23.reuse, -R44.reuse ;  /* 0x0000001719267223 */ /* 0x180fe2000001082c */
[-CC-:B------:R-:W-:Y:S01]  /*7780*/  FFMA.FTZ R33, R26, R23.reuse, -R44.reuse ;  /* 0x000000171a217223 */ /* 0x180fe2000001082c */
[C---:B---3--:R-:W-:Y:S01]  /*7790*/  HMMA.16816.F32 R88, R4.reuse, R16, R88 ;  /* 0x000000100458723c */ /* 0x048fe20000001858 */
[----:B------:R-:W-:Y:S01]  /*77a0*/  FFMA.FTZ R44, R24, R23, -R44 ;  /* 0x00000017182c7223 */ /* 0x000fe2000001082c */
[----:B------:R-:W-:Y:S01]  /*77b0*/  FADD.FTZ R60, R60, R21 ;  /* 0x000000153c3c7221 */ /* 0x000fe20000010000 */
[----:B------:R-:W-:Y:S04]  /*77c0*/  LDSM.16.MT88.4 R24, [R118+0xa800] ;  /* 0x00a800007618783b */ /* 0x000fe80000004200 */
[----:B------:R-:W3:Y:S01]  /*77d0*/  LDSM.16.MT88.4 R20, [R156+0xc800] ;  /* 0x00c800009c14783b */ /* 0x000ee20000004200 */
[----:B------:R-:W-:Y:S01]  /*77e0*/  HMMA.16816.F32 R84, R4, R18, R84 ;  /* 0x000000120454723c */ /* 0x000fe20000001854 */
[----:B--2---:R-:W-:-:S02]  /*77f0*/  F2FP.F16.F32.PACK_AB R4, R40, R137 ;  /* 0x000000892804723e */ /* 0x004fc400000000ff */
[----:B----4-:R-:W-:Y:S01]  /*7800*/  F2FP.F16.F32.PACK_AB R6, R128, R133 ;  /* 0x000000858006723e */ /* 0x010fe200000000ff */
[----:B------:R-:W-:Y:S01]  /*7810*/  LDSM.16.MT88.4 R16, [R118+0xe800] ;  /* 0x00e800007610783b */ /* 0x000fe20000004200 */
[----:B-----5:R-:W-:Y:S02]  /*7820*/  F2FP.F16.F32.PACK_AB R5, R126, R41 ;  /* 0x000000297e05723e */ /* 0x020fe400000000ff */
[----:B-1----:R-:W-:-:S07]  /*7830*/  F2FP.F16.F32.PACK_AB R7, R50, R37 ;  /* 0x000000253207723e */ /* 0x002fce00000000ff */
[C---:B------:R-:W-:Y:S08]  /*7840*/  HMMA.16816.F32 R112, R4.reuse, R8, R112 ;  /* 0x000000080470723c */ /* 0x040ff00000001870 */
[C---:B------:R-:W-:Y:S01]  /*7850*/  HMMA.16816.F32 R108, R4.reuse, R10, R108 ;  /* 0x0000000a046c723c */ /* 0x040fe2000000186c */
[----:B------:R-:W1:Y:S07]  /*7860*/  LDSM.16.MT88.4 R8, [R156+0xe800] ;  /* 0x00e800009c08783b */ /* 0x000e6e0000004200 */
[C---:B------:R-:W-:Y:S08]  /*7870*/  HMMA.16816.F32 R88, R4.reuse, R12, R88 ;  /* 0x0000000c0458723c */ /* 0x040ff00000001858 */
[C---:B------:R-:W-:Y:S01]  /*7880*/  HMMA.16816.F32 R84, R4.reuse, R14, R84 ;  /* 0x0000000e0454723c */ /* 0x040fe20000001854 */
[----:B------:R-:W2:Y:S07]  /*7890*/  LDSM.16.MT88.4 R12, [R156+0xac00] ;  /* 0x00ac00009c0c783b */ /* 0x000eae0000004200 */
[C---:B---3--:R-:W-:Y:S08]  /*78a0*/  HMMA.16816.F32 R96, R4.reuse, R20, R96 ;  /* 0x000000140460723c */ /* 0x048ff00000001860 */
[C---:B------:R-:W-:Y:S01]  /*78b0*/  HMMA.16816.F32 R92, R4.reuse, R22, R92 ;  /* 0x00000016045c723c */ /* 0x040fe2000000185c */
[----:B------:R-:W3:Y:S01]  /*78c0*/  LDSM.16.MT88.4 R20, [R118+0xac00] ;  /* 0x00ac00007614783b */ /* 0x000ee20000004200 */
[----:B------:R-:W-:Y:S06]  /*78d0*/  MUFU.EX2 R129, R129 ;  /* 0x0000008100817308 */ /* 0x000fec0000000800 */
[C---:B-1----:R-:W-:Y:S01]  /*78e0*/  HMMA.16816.F32 R80, R4.reuse, R8, R80 ;  /* 0x000000080450723c */ /* 0x042fe20000001850 */
[----:B------:R-:W-:Y:S07]  /*78f0*/  MUFU.EX2 R125, R125 ;  /* 0x0000007d007d7308 */ /* 0x000fee0000000800 */
[C---:B------:R-:W-:Y:S01]  /*7900*/  HMMA.16816.F32 R76, R4.reuse, R10, R76 ;  /* 0x0000000a044c723c */ /* 0x040fe2000000184c */
[----:B------:R-:W1:Y:S01]  /*7910*/  LDSM.16.MT88.4 R8, [R156+0xcc00] ;  /* 0x00cc00009c08783b */ /* 0x000e620000004200 */
[----:B------:R-:W-:Y:S04]  /*7920*/  MUFU.EX2 R196, R123 ;  /* 0x0000007b00c47308 */ /* 0x000fe80000000800 */
[----:B------:R-:W-:Y:S02]  /*7930*/  MUFU.EX2 R36, R36 ;  /* 0x0000002400247308 */ /* 0x000fe40000000800 */
[C---:B------:R-:W-:Y:S02]  /*7940*/  HMMA.16816.F32 R104, R4.reuse, R24, R104 ;  /* 0x000000180468723c */ /* 0x040fe40000001868 */
[----:B------:R-:W4:Y:S04]  /*7950*/  MUFU.EX2 R24, R127 ;  /* 0x0000007f00187308 */ /* 0x000f280000000800 */
[----:B------:R-:W5:Y:S04]  /*7960*/  MUFU.EX2 R25, R38 ;  /* 0x0000002600197308 */ /* 0x000f680000000800 */
[----:B------:R-:W-:Y:S04]  /*7970*/  MUFU.EX2 R33, R33 ;  /* 0x0000002100217308 */ /* 0x000fe80000000800 */
[----:B------:R-:W2:Y:S01]  /*7980*/  MUFU.EX2 R44, R44 ;  /* 0x0000002c002c7308 */ /* 0x000ea20000000800 */
[----:B------:R-:W-:Y:S01]  /*7990*/  HMMA.16816.F32 R72, R4, R16, R72 ;  /* 0x000000100448723c */ /* 0x000fe20000001848 */
[----:B------:R-:W-:-:S07]  /*79a0*/  FADD.FTZ R57, R57, R60 ;  /* 0x0000003c39397221 */ /* 0x000fce0000010000 */
[----:B------:R-:W-:Y:S01]  /*79b0*/  HMMA.16816.F32 R68, R4, R18, R68 ;  /* 0x000000120444723c */ /* 0x000fe20000001844 */
[----:B------:R-:W1:Y:S01]  /*79c0*/  LDSM.16.MT88.4 R16, [R118+0xcc00] ;  /* 0x00cc00007610783b */ /* 0x000e620000004200 */
[----:B------:R-:W-:-:S06]  /*79d0*/  FADD.FTZ R34, R34, R57 ;  /* 0x0000003922227221 */ /* 0x000fcc0000010000 */
[----:B------:R-:W-:Y:S01]  /*79e0*/  HMMA.16816.F32 R100, R4, R26, R100 ;  /* 0x0000001a0464723c */ /* 0x000fe20000001864 */
[----:B----4-:R-:W-:Y:S02]  /*79f0*/  F2FP.F16.F32.PACK_AB R4, R24, R129 ;  /* 0x000000811804723e */ /* 0x010fe400000000ff */
[----:B------:R-:W-:Y:S02]  /*7a00*/  F2FP.F16.F32.PACK_AB R6, R196, R125 ;  /* 0x0000007dc406723e */ /* 0x000fe400000000ff */
[----:B-----5:R-:W-:Y:S02]  /*7a10*/  F2FP.F16.F32.PACK_AB R5, R25, R36 ;  /* 0x000000241905723e */ /* 0x020fe400000000ff */
[----:B--2---:R-:W-:Y:S01]  /*7a20*/  F2FP.F16.F32.PACK_AB R7, R44, R33 ;  /* 0x000000212c07723e */ /* 0x004fe200000000ff */
[----:B------:R-:W-:Y:S01]  /*7a30*/  FADD.FTZ R59, R32, R59 ;  /* 0x0000003b203b7221 */ /* 0x000fe20000010000 */
[----:B------:R-:W-:-:S03]  /*7a40*/  FADD.FTZ R31, R31, R34 ;  /* 0x000000221f1f7221 */ /* 0x000fc60000010000 */
[----:B------:R-:W-:Y:S02]  /*7a50*/  FADD.FTZ R32, R58, R59 ;  /* 0x0000003b3a207221 */ /* 0x000fe40000010000 */
[----:B------:R-:W-:Y:S01]  /*7a60*/  HMMA.16816.F32 R112, R4, R12, R112 ;  /* 0x0000000c0470723c */ /* 0x000fe20000001870 */
[----:B------:R-:W-:Y:S01]  /*7a70*/  FADD.FTZ R26, R56, R31 ;  /* 0x0000001f381a7221 */ /* 0x000fe20000010000 */
[----:B------:R-:W-:-:S06]  /*7a80*/  FADD.FTZ R32, R51, R32 ;  /* 0x0000002033207221 */ /* 0x000fcc0000010000 */
[----:B------:R-:W-:Y:S01]  /*7a90*/  HMMA.16816.F32 R108, R4, R14, R108 ;  /* 0x0000000e046c723c */ /* 0x000fe2000000186c */
[----:B------:R-:W2:Y:S01]  /*7aa0*/  LDSM.16.MT88.4 R12, [R156+0xec00] ;  /* 0x00ec00009c0c783b */ /* 0x000ea20000004200 */
[----:B------:R-:W-:Y:S01]  /*7ab0*/  FADD.FTZ R26, R39, R26 ;  /* 0x0000001a271a7221 */ /* 0x000fe20000010000 */
[----:B------:R-:W-:-:S05]  /*7ac0*/  FADD.FTZ R43, R43, R32 ;  /* 0x000000202b2b7221 */ /* 0x000fca0000010000 */
[----:B---3--:R-:W-:Y:S01]  /*7ad0*/  HMMA.16816.F32 R104, R4, R20, R104 ;  /* 0x000000140468723c */ /* 0x008fe20000001868 */
[----:B------:R-:W-:Y:S01]  /*7ae0*/  FADD.FTZ R21, R29, R26 ;  /* 0x0000001a1d157221 */ /* 0x000fe20000010000 */
[----:B------:R-:W-:-:S03]  /*7af0*/  FADD.FTZ R43, R30, R43 ;  /* 0x0000002b1e2b7221 */ /* 0x000fc60000010000 */
[----:B------:R-:W-:Y:S01]  /*7b00*/  FADD.FTZ R21, R28, R21 ;  /* 0x000000151c157221 */ /* 0x000fe20000010000 */
[----:B------:R-:W-:Y:S02]  /*7b10*/  FADD.FTZ R122, R122, R43 ;  /* 0x0000002b7a7a7221 */ /* 0x000fe40000010000 */
[----:B-1----:R-:W-:Y:S01]  /*7b20*/  HMMA.16816.F32 R96, R4, R8, R96 ;  /* 0x000000080460723c */ /* 0x002fe20000001860 */
[----:B------:R-:W-:Y:S01]  /*7b30*/  FADD.FTZ R120, R120, R21 ;  /* 0x0000001578787221 */ /* 0x000fe20000010000 */
[----:B------:R-:W-:-:S06]  /*7b40*/  FADD.FTZ R121, R121, R122 ;  /* 0x0000007a79797221 */ /* 0x000fcc0000010000 */
[----:B------:R-:W-:Y:S01]  /*7b50*/  HMMA.16816.F32 R92, R4, R10, R92 ;  /* 0x0000000a045c723c */ /* 0x000fe2000000185c */
[----:B------:R-:W1:Y:S01]  /*7b60*/  LDSM.16.MT88.4 R8, [R118+0xec00] ;  /* 0x00ec00007608783b */ /* 0x000e620000004200 */
[----:B------:R-:W-:Y:S01]  /*7b70*/  FADD.FTZ R67, R67, R120 ;  /* 0x0000007843437221 */ /* 0x000fe20000010000 */
[----:B------:R-:W-:-:S05]  /*7b80*/  FADD.FTZ R66, R66, R121 ;  /* 0x0000007942427221 */ /* 0x000fca0000010000 */
[----:B------:R-:W-:Y:S01]  /*7b90*/  HMMA.16816.F32 R88, R4, R16, R88 ;  /* 0x000000100458723c */ /* 0x000fe20000001858 */
[----:B------:R-:W-:Y:S01]  /*7ba0*/  FADD.FTZ R16, R64, R67 ;  /* 0x0000004340107221 */ /* 0x000fe20000010000 */
[----:B------:R-:W-:-:S03]  /*7bb0*/  FADD.FTZ R65, R65, R66 ;  /* 0x0000004241417221 */ /* 0x000fc60000010000 */
[----:B------:R-:W-:Y:S01]  /*7bc0*/  FADD.FTZ R16, R63, R16 ;  /* 0x000000103f107221 */ /* 0x000fe20000010000 */
[----:B------:R-:W-:-:S03]  /*7bd0*/  FADD.FTZ R124, R124, R65 ;  /* 0x000000417c7c7221 */ /* 0x000fc60000010000 */
[----:B------:R-:W-:Y:S01]  /*7be0*/  FADD.FTZ R17, R45, R16 ;  /* 0x000000102d117221 */ /* 0x000fe20000010000 */
[----:B------:R-:W-:-:S03]  /*7bf0*/  FADD.FTZ R131, R131, R124 ;  /* 0x0000007c83837221 */ /* 0x000fc60000010000 */
[----:B------:R-:W-:Y:S01]  /*7c00*/  FADD.FTZ R17, R46, R17 ;  /* 0x000000112e117221 */ /* 0x000fe20000010000 */
[----:B--2---:R-:W-:Y:S01]  /*7c10*/  HMMA.16816.F32 R80, R4, R12, R80 ;  /* 0x0000000c0450723c */ /* 0x004fe20000001850 */
[----:B------:R-:W-:Y:S02]  /*7c20*/  FADD.FTZ R12, R48, R131 ;  /* 0x00000083300c7221 */ /* 0x000fe40000010000 */
[----:B------:R-:W-:Y:S02]  /*7c30*/  FADD.FTZ R16, R42, R17 ;  /* 0x000000112a107221 */ /* 0x000fe40000010000 */
[----:B------:R-:W-:Y:S02]  /*7c40*/  FADD.FTZ R12, R47, R12 ;  /* 0x0000000c2f0c7221 */ /* 0x000fe40000010000 */
[----:B------:R-:W-:Y:S02]  /*7c50*/  FADD.FTZ R16, R35, R16 ;  /* 0x0000001023107221 */ /* 0x000fe40000010000 */
[----:B------:R-:W-:-:S02]  /*7c60*/  FADD.FTZ R137, R137, R12 ;  /* 0x0000000c89897221 */ /* 0x000fc40000010000 */
[----:B------:R-:W-:Y:S02]  /*7c70*/  FADD.FTZ R41, R41, R16 ;  /* 0x0000001029297221 */ /* 0x000fe40000010000 */
[----:B------:R-:W-:Y:S02]  /*7c80*/  FADD.FTZ R40, R40, R137 ;  /* 0x0000008928287221 */ /* 0x000fe40000010000 */
[----:B------:R-:W-:Y:S02]  /*7c90*/  FADD.FTZ R126, R126, R41 ;  /* 0x000000297e7e7221 */ /* 0x000fe40000010000 */
[----:B------:R-:W-:Y:S01]  /*7ca0*/  FADD.FTZ R133, R133, R40 ;  /* 0x0000002885857221 */ /* 0x000fe20000010000 */
[----:B-1----:R-:W-:Y:S01]  /*7cb0*/  HMMA.16816.F32 R72, R4, R8, R72 ;  /* 0x000000080448723c */ /* 0x002fe20000001848 */
[----:B------:R-:W-:Y:S02]  /*7cc0*/  FADD.FTZ R9, R37, R126 ;  /* 0x0000007e25097221 */ /* 0x000fe40000010000 */
[----:B------:R-:W-:Y:S01]  /*7cd0*/  FADD.FTZ R128, R128, R133 ;  /* 0x0000008580807221 */ /* 0x000fe20000010000 */
[----:B------:R-:W-:Y:S01]  /*7ce0*/  ISETP.GT.AND P0, PT, R117, R166, PT ;  /* 0x000000a67500720c */ /* 0x000fe20003f04270 */
[----:B------:R-:W-:-:S02]  /*7cf0*/  FADD.FTZ R9, R50, R9 ;  /* 0x0000000932097221 */ /* 0x000fc40000010000 */
[----:B------:R-:W-:Y:S02]  /*7d00*/  FADD.FTZ R129, R129, R128 ;  /* 0x0000008081817221 */ /* 0x000fe40000010000 */
[----:B------:R-:W-:Y:S02]  /*7d10*/  FADD.FTZ R36, R36, R9 ;  /* 0x0000000924247221 */ /* 0x000fe40000010000 */
[----:B------:R-:W-:Y:S02]  /*7d20*/  FADD.FTZ R24, R24, R129 ;  /* 0x0000008118187221 */ /* 0x000fe40000010000 */
[----:B------:R-:W-:Y:S02]  /*7d30*/  FADD.FTZ R36, R25, R36 ;  /* 0x0000002419247221 */ /* 0x000fe40000010000 */
[----:B------:R-:W-:Y:S01]  /*7d40*/  FADD.FTZ R125, R125, R24 ;  /* 0x000000187d7d7221 */ /* 0x000fe20000010000 */
[----:B------:R-:W-:Y:S01]  /*7d50*/  HMMA.16816.F32 R100, R4, R22, R100 ;  /* 0x000000160464723c */ /* 0x000fe20000001864 */
[----:B------:R-:W-:Y:S01]  /*7d60*/  BSSY B2, `(.L_x_2433) ;  /* 0x000054a000027945 */ /* 0x000fe20003800000 */
[----:B------:R-:W-:Y:S01]  /*7d70*/  FADD.FTZ R33, R33, R36 ;  /* 0x0000002421217221 */ /* 0x000fe20000010000 */
[----:B------:R-:W-:-:S05]  /*7d80*/  FADD.FTZ R196, R196, R125 ;  /* 0x0000007dc4c47221 */ /* 0x000fca0000010000 */
[----:B------:R-:W-:Y:S01]  /*7d90*/  HMMA.16816.F32 R84, R4, R18, R84 ;  /* 0x000000120454723c */ /* 0x000fe20000001854 */
[----:B------:R-:W-:-:S07]  /*7da0*/  FADD.FTZ R195, R44, R33 ;  /* 0x000000212cc37221 */ /* 0x000fce0000010000 */
[C---:B------:R-:W-:Y:S08]  /*7db0*/  HMMA.16816.F32 R76, R4.reuse, R14, R76 ;  /* 0x0000000e044c723c */ /* 0x040ff0000000184c */
        /* <DEDUP_REMOVED lines=27> */
[----:B------:R-:W-:Y:S02]  /*7f70*/  IMAD.HI.U32 R11, R12, R7, RZ ;  /* 0x000000070c0b7227 */ /* 0x000fe400078e00ff */
[----:B------:R-:W2:Y:S02]  /*7f80*/  LD.E.64 R12, desc[UR4][R2.64+0x28] ;  /* 0x00002804020c7980 */ /* 0x000ea4000c101b00 */
        /* <DEDUP_REMOVED lines=41> */
.L_x_2436:
        /* <DEDUP_REMOVED lines=8> */
.L_x_2437:
[----:B------:R-:W-:Y:S05]  /*82a0*/  BSYNC.RECONVERGENT B0 ;  /* 0x0000000000007941 */ /* 0x000fea0003800200 */
.L_x_2435:
        /* <DEDUP_REMOVED lines=71> */
[----:B-1----:R-:W-:Y:S04]  /*8720*/  LDSM.16.M88.4 R4, [R159] ;  /* 0x000000009f04783b */ /* 0x002fe80000000200 */
[----:B------:R-:W1:Y:S04]  /*8730*/  LDSM.16.M88.4 R64, [R158+0x3000] ;  /* 0x003000009e40783b */ /* 0x000e680000000200 */
[----:B------:R-:W4:Y:S04]  /*8740*/  LDSM.16.M88.4 R56, [R158+0x3400] ;  /* 0x003400009e38783b */ /* 0x000f280000000200 */
[----:B------:R-:W-:Y:S04]  /*8750*/  LDSM.16.M88.4 R124, [R157] ;  /* 0x000000009d7c783b */ /* 0x000fe80000000200 */
[----:B------:R-:W5:Y:S04]  /*8760*/  LDSM.16.M88.4 R20, [R119+0x3000] ;  /* 0x003000007714783b */ /* 0x000f680000000200 */
[----:B------:R-:W5:Y:S04]  /*8770*/  LDSM.16.M88.4 R44, [R158+0x3800] ;  /* 0x003800009e2c783b */ /* 0x000f680000000200 */
[----:B------:R-:W5:Y:S04]  /*8780*/  LDSM.16.M88.4 R36, [R158+0x3c00] ;  /* 0x003c00009e24783b */ /* 0x000f680000000200 */
[----:B--2---:R-:W2:Y:S04]  /*8790*/  LDSM.16.M88.4 R8, [R119+0x3400] ;  /* 0x003400007708783b */ /* 0x004ea80000000200 */
[----:B------:R-:W2:Y:S04]  /*87a0*/  LDSM.16.M88.4 R16, [R119+0x3800] ;  /* 0x003800007710783b */ /* 0x000ea80000000200 */
[----:B---3--:R-:W3:Y:S04]  /*87b0*/  LDSM.16.M88.4 R12, [R119+0x3c00] ;  /* 0x003c0000770c783b */ /* 0x008ee80000000200 */
[----:B------:R-:W3:Y:S01]  /*87c0*/  LDSM.16.M88.4 R28, [R158+0x4000] ;  /* 0x004000009e1c783b */ /* 0x000ee20000000200 */
[C---:B-1----:R-:W-:Y:S03]  /*87d0*/  HMMA.16816.F32 R120, R4.reuse, R64, RZ ;  /* 0x000000400478723c */ /* 0x042fe600000018ff */
[----:B------:R-:W-:Y:S04]  /*87e0*/  LDSM.16.M88.4 R128, [R158+0x4c00] ;  /* 0x004c00009e80783b */ /* 0x000fe80000000200 */
[----:B------:R-:W0:Y:S01]  /*87f0*/  LDGDEPBAR ;  /* 0x00000000000079af */ /* 0x000e220000000000 */
[C---:B------:R-:W-:Y:S08]  /*8800*/  HMMA.16816.F32 R64, R4.reuse, R66, RZ ;  /* 0x000000420440723c */ /* 0x040ff000000018ff */
[C---:B----4-:R-:W-:Y:S08]  /*8810*/  HMMA.16816.F32 R60, R4.reuse, R56, RZ ;  /* 0x00000038043c723c */ /* 0x050ff000000018ff */
[----:B------:R-:W-:Y:S08]  /*8820*/  HMMA.16816.F32 R56, R4, R58, RZ ;  /* 0x0000003a0438723c */ /* 0x000ff000000018ff */
[C---:B-----5:R-:W-:Y:S08]  /*8830*/  HMMA.16816.F32 R120, R124.reuse, R20, R120 ;  /* 0x000000147c78723c */ /* 0x060ff00000001878 */
[----:B------:R-:W-:Y:S01]  /*8840*/  HMMA.16816.F32 R64, R124, R22, R64 ;  /* 0x000000167c40723c */ /* 0x000fe20000001840 */
[----:B------:R-:W1:Y:S07]  /*8850*/  LDSM.16.M88.4 R20, [R158+0x4400] ;  /* 0x004400009e14783b */ /* 0x000e6e0000000200 */
[C---:B------:R-:W-:Y:S08]  /*8860*/  HMMA.16816.F32 R48, R4.reuse, R44, RZ ;  /* 0x0000002c0430723c */ /* 0x040ff000000018ff */
[C---:B------:R-:W-:Y:S08]  /*8870*/  HMMA.16816.F32 R44, R4.reuse, R46, RZ ;  /* 0x0000002e042c723c */ /* 0x040ff000000018ff */
[----:B------:R-:W-:Y:S08]  /*8880*/  HMMA.16816.F32 R40, R4, R36, RZ ;  /* 0x000000240428723c */ /* 0x000ff000000018ff */
[C---:B--2---:R-:W-:Y:S08]  /*8890*/  HMMA.16816.F32 R60, R124.reuse, R8, R60 ;  /* 0x000000087c3c723c */ /* 0x044ff0000000183c */
[----:B------:R-:W-:Y:S01]  /*88a0*/  HMMA.16816.F32 R56, R124, R10, R56 ;  /* 0x0000000a7c38723c */ /* 0x000fe20000001838 */
[----:B------:R-:W2:Y:S07]  /*88b0*/  LDSM.16.M88.4 R8, [R119+0x4000] ;  /* 0x004000007708783b */ /* 0x000eae0000000200 */
[----:B------:R-:W-:Y:S08]  /*88c0*/  HMMA.16816.F32 R36, R4, R38, RZ ;  /* 0x000000260424723c */ /* 0x000ff000000018ff */
[C---:B------:R-:W-:Y:S08]  /*88d0*/  HMMA.16816.F32 R48, R124.reuse, R16, R48 ;  /* 0x000000107c30723c */ /* 0x040ff00000001830 */
[C---:B------:R-:W-:Y:S01]  /*88e0*/  HMMA.16816.F32 R44, R124.reuse, R18, R44 ;  /* 0x000000127c2c723c */ /* 0x040fe2000000182c */
[----:B------:R-:W4:Y:S07]  /*88f0*/  LDSM.16.M88.4 R16, [R119+0x4400] ;  /* 0x004400007710783b */ /* 0x000f2e0000000200 */
[C---:B---3--:R-:W-:Y:S08]  /*8900*/  HMMA.16816.F32 R40, R124.reuse, R12, R40 ;  /* 0x0000000c7c28723c */ /* 0x048ff00000001828 */
[----:B------:R-:W-:Y:S01]  /*8910*/  HMMA.16816.F32 R36, R124, R14, R36 ;  /* 0x0000000e7c24723c */ /* 0x000fe20000001824 */
[----:B------:R-:W3:Y:S07]  /*8920*/  LDSM.16.M88.4 R12, [R158+0x4800] ;  /* 0x004800009e0c783b */ /* 0x000eee0000000200 */
[C---:B------:R-:W-:Y:S08]  /*8930*/  HMMA.16816.F32 R32, R4.reuse, R28, RZ ;  /* 0x0000001c0420723c */ /* 0x040ff000000018ff */
[C---:B------:R-:W-:Y:S08]  /*8940*/  HMMA.16816.F32 R28, R4.reuse, R30, RZ ;  /* 0x0000001e041c723c */ /* 0x040ff000000018ff */
[C---:B-1----:R-:W-:Y:S08]  /*8950*/  HMMA.16816.F32 R24, R4.reuse, R20, RZ ;  /* 0x000000140418723c */ /* 0x042ff000000018ff */
[----:B------:R-:W-:Y:S08]  /*8960*/  HMMA.16816.F32 R20, R4, R22, RZ ;  /* 0x000000160414723c */ /* 0x000ff000000018ff */
[C---:B--2---:R-:W-:Y:S08]  /*8970*/  HMMA.16816.F32 R32, R124.reuse, R8, R32 ;  /* 0x000000087c20723c */ /* 0x044ff00000001820 */
[C---:B------:R-:W-:Y:S01]  /*8980*/  HMMA.16816.F32 R28, R124.reuse, R10, R28 ;  /* 0x0000000a7c1c723c */ /* 0x040fe2000000181c */
[----:B------:R-:W1:Y:S07]  /*8990*/  LDSM.16.M88.4 R8, [R119+0x4800] ;  /* 0x004800007708783b */ /* 0x000e6e0000000200 */
[C---:B----4-:R-:W-:Y:S08]  /*89a0*/  HMMA.16816.F32 R24, R124.reuse, R16, R24 ;  /* 0x000000107c18723c */ /* 0x050ff00000001818 */
[----:B------:R-:W-:Y:S08]  /*89b0*/  HMMA.16816.F32 R20, R124, R18, R20 ;  /* 0x000000127c14723c */ /* 0x000ff00000001814 */
[C---:B---3--:R-:W-:Y:S08]  /*89c0*/  HMMA.16816.F32 R16, R4.reuse, R12, RZ ;  /* 0x0000000c0410723c */ /* 0x048ff000000018ff */
[----:B------:R-:W-:-:S12]  /*89d0*/  HMMA.16816.F32 R12, R4, R14, RZ ;  /* 0x0000000e040c723c */ /* 0x000fd800000018ff */
[C---:B-1----:R-:W-:Y:S08]  /*89e0*/  HMMA.16816.F32 R16, R124.reuse, R8, R16 ;  /* 0x000000087c10723c */ /* 0x042ff00000001810 */
[----:B------:R-:W-:Y:S08]  /*89f0*/  HMMA.16816.F32 R12, R124, R10, R12 ;  /* 0x0000000a7c0c723c */ /* 0x000ff0000000180c */
[C---:B------:R-:W-:Y:S08]  /*8a00*/  HMMA.16816.F32 R8, R4.reuse, R128, RZ ;  /* 0x000000800408723c */ /* 0x040ff000000018ff */
[----:B------:R-:W-:Y:S01]  /*8a10*/  HMMA.16816.F32 R4, R4, R130, RZ ;  /* 0x000000820404723c */ /* 0x000fe200000018ff */
[----:B------:R-:W1:Y:S11]  /*8a20*/  LDSM.16.M88.4 R128, [R119+0x4c00] ;  /* 0x004c00007780783b */ /* 0x000e760000000200 */
[C---:B-1----:R-:W-:Y:S08]  /*8a30*/  HMMA.16816.F32 R8, R124.reuse, R128, R8 ;  /* 0x000000807c08723c */ /* 0x042ff00000001808 */
[----:B------:R-:W-:Y:S01]  /*8a40*/  HMMA.16816.F32 R4, R124, R130, R4 ;  /* 0x000000827c04723c */ /* 0x000fe20000001804 */
[----:B------:R-:W-:Y:S04]  /*8a50*/  LDSM.16.M88.4 R124, [R159+0x1000] ;  /* 0x001000009f7c783b */ /* 0x000fe80000000200 */
[----:B------:R-:W1:Y:S03]  /*8a60*/  LDSM.16.M88.4 R128, [R158+0x5000] ;  /* 0x005000009e80783b */ /* 0x000e660000000200 */
        /* <DEDUP_REMOVED lines=96> */
[----:B-1----:R-:W-:Y:S01]  /*9070*/  HMMA.16816.F32 R8, R128, R124, R8 ;  /* 0x0000007c8008723c */ /* 0x002fe20000001808 */
[----:B------:R-:W2:Y:S01]  /*9080*/  LD.E R124, desc[UR4][R2.64+0x18c] ;  /* 0x00018c04027c7980 */ /* 0x000ea2000c101900 */
[----:B------:R-:W-:Y:S01]  /*9090*/  ISETP.GT.AND P3, PT, R117, R166, PT ;  /* 0x000000a67500720c */ /* 0x000fe20003f64270 */
[----:B------:R-:W-:-:S05]  /*90a0*/  DEPBAR.LE SB0, 0x0 ;  /* 0x000080000000791a */ /* 0x000fca0000000000 */
[----:B------:R-:W-:Y:S01]  /*90b0*/  HMMA.16816.F32 R4, R128, R126, R4 ;  /* 0x0000007e8004723c */ /* 0x000fe20000001804 */
[----:B------:R-:W-:Y:S01]  /*90c0*/  BSSY.RECONVERGENT B1, `(.L_x_2438) ;  /* 0x0000114000017945 */ /* 0x000fe20003800200 */
[----:B------:R-:W-:Y:S01]  /*90d0*/  BAR.SYNC.DEFER_BLOCKING 0x0 ;  /* 0x0000000000007b1d */ /* 0x000fe20000010000 */
[-C--:B--2---:R-:W-:Y:S01]  /*90e0*/  FMUL.FTZ R66, R66, R124.reuse ;  /* 0x0000007c42427220 */ /* 0x084fe20000410000 */
[-C--:B------:R-:W-:Y:S01]  /*90f0*/  FMUL.FTZ R58, R58, R124.reuse ;  /* 0x0000007c3a3a7220 */ /* 0x080fe20000410000 */
[-C--:B------:R-:W-:Y:S01]  /*9100*/  FMUL.FTZ R125, R121, R124.reuse ;  /* 0x0000007c797d7220 */ /* 0x080fe20000410000 */
[-C--:B------:R-:W-:Y:S01]  /*9110*/  FMUL.FTZ R127, R64, R124.reuse ;  /* 0x0000007c407f7220 */ /* 0x080fe20000410000 */
[-C--:B------:R-:W-:Y:S01]  /*9120*/  FMUL.FTZ R44, R44, R124.reuse ;  /* 0x0000007c2c2c7220 */ /* 0x080fe20000410000 */
[-C--:B------:R-:W-:Y:S01]  /*9130*/  FMUL.FTZ R121, R123, R124.reuse ;  /* 0x0000007c7b797220 */ /* 0x080fe20000410000 */
[-C--:B------:R-:W-:Y:S01]  /*9140*/  FMUL.FTZ R64, R61, R124.reuse ;  /* 0x0000007c3d407220 */ /* 0x080fe20000410000 */
[-C--:B------:R-:W-:Y:S01]  /*9150*/  FMUL.FTZ R50, R50, R124.reuse ;  /* 0x0000007c32327220 */ /* 0x080fe20000410000 */
[----:B------:R1:W2:Y:S01]  /*9160*/  MUFU.TANH R126, R66 ;  /* 0x00000042007e7308 */ /* 0x0002a20000002400 */
[-C--:B------:R-:W-:Y:S01]  /*9170*/  FMUL.FTZ R123, R60, R124.reuse ;  /* 0x0000007c3c7b7220 */ /* 0x080fe20000410000 */
[-C--:B------:R-:W-:Y:S01]  /*9180*/  FMUL.FTZ R61, R63, R124.reuse ;  /* 0x0000007c3f3d7220 */ /* 0x080fe20000410000 */
[-C--:B------:R-:W-:Y:S01]  /*9190*/  FMUL.FTZ R62, R62, R124.reuse ;  /* 0x0000007c3e3e7220 */ /* 0x080fe20000410000 */
[-C--:B------:R-:W-:Y:S01]  /*91a0*/  FMUL.FTZ R60, R57, R124.reuse ;  /* 0x0000007c393c7220 */ /* 0x080fe20000410000 */
[-C--:B------:R-:W-:Y:S01]  /*91b0*/  FMUL.FTZ R131, R120, R124.reuse ;  /* 0x0000007c78837220 */ /* 0x080fe20000410000 */
[----:B------:R-:W-:-:S02]  /*91c0*/  FMUL.FTZ R57, R59, R124 ;  /* 0x0000007c3b397220 */ /* 0x000fc40000410000 */
[----:B------:R-:W3:Y:S01]  /*91d0*/  MUFU.TANH R63, R58 ;  /* 0x0000003a003f7308 */ /* 0x000ee20000002400 */
[-C--:B------:R-:W-:Y:S01]  /*91e0*/  FMUL.FTZ R120, R65, R124.reuse ;  /* 0x0000007c41787220 */ /* 0x080fe20000410000 */
[-C--:B------:R-:W-:Y:S01]  /*91f0*/  FMUL.FTZ R38, R38, R124.reuse ;  /* 0x0000007c26267220 */ /* 0x080fe20000410000 */
[-C--:B------:R-:W-:Y:S01]  /*9200*/  FMUL.FTZ R34, R34, R124.reuse ;  /* 0x0000007c22227220 */ /* 0x080fe20000410000 */
[-C--:B------:R-:W-:Y:S01]  /*9210*/  FMUL.FTZ R30, R30, R124.reuse ;  /* 0x0000007c1e1e7220 */ /* 0x080fe20000410000 */
[-C--:B------:R-:W-:Y:S01]  /*9220*/  FMUL.FTZ R65, R67, R124.reuse ;  /* 0x0000007c43417220 */ /* 0x080fe20000410000 */
[-C--:B------:R-:W-:Y:S02]  /*9230*/  FMUL.FTZ R41, R41, R124.reuse ;  /* 0x0000007c29297220 */ /* 0x080fe40000410000 */
[----:B------:R4:W2:Y:S01]  /*9240*/  MUFU.TANH R58, R44 ;  /* 0x0000002c003a7308 */ /* 0x0008a20000002400 */
[-C--:B-1----:R-:W-:Y:S01]  /*9250*/  FMUL.FTZ R66, R56, R124.reuse ;  /* 0x0000007c38427220 */ /* 0x082fe20000410000 */
[-C--:B------:R-:W-:Y:S01]  /*9260*/  FMUL.FTZ R56, R49, R124.reuse ;  /* 0x0000007c31387220 */ /* 0x080fe20000410000 */
[-C--:B------:R-:W-:Y:S01]  /*9270*/  FMUL.FTZ R49, R51, R124.reuse ;  /* 0x0000007c33317220 */ /* 0x080fe20000410000 */
[-C--:B------:R-:W-:Y:S01]  /*9280*/  FMUL.FTZ R51, R46, R124.reuse ;  /* 0x0000007c2e337220 */ /* 0x080fe20000410000 */
[----:B------:R-:W-:-:S03]  /*9290*/  FMUL.FTZ R46, R47, R124 ;  /* 0x0000007c2f2e7220 */ /* 0x000fc60000410000 */
[----:B------:R1:W1:Y:S01]  /*92a0*/  MUFU.TANH R59, R50 ;  /* 0x00000032003b7308 */ /* 0x0002620000002400 */
[-C--:B------:R-:W-:Y:S01]  /*92b0*/  FMUL.FTZ R47, R42, R124.reuse ;  /* 0x0000007c2a2f7220 */ /* 0x080fe20000410000 */
[-C--:B------:R-:W-:Y:S01]  /*92c0*/  FMUL.FTZ R22, R22, R124.reuse ;  /* 0x0000007c16167220 */ /* 0x080fe20000410000 */
[-C--:B------:R-:W-:Y:S01]  /*92d0*/  FMUL.FTZ R18, R18, R124.reuse ;  /* 0x0000007c12127220 */ /* 0x080fe20000410000 */
[----:B------:R-:W-:-:S04]  /*92e0*/  FMUL.FTZ R26, R26, R124 ;  /* 0x0000007c1a1a7220 */ /* 0x000fc80000410000 */
[----:B------:R5:W2:Y:S01]  /*92f0*/  MUFU.TANH R67, R62 ;  /* 0x0000003e00437308 */ /* 0x000aa20000002400 */
[-C--:B----4-:R-:W-:Y:S01]  /*9300*/  FMUL.FTZ R44, R43, R124.reuse ;  /* 0x0000007c2b2c7220 */ /* 0x090fe20000410000 */
[-C--:B------:R-:W-:Y:S01]  /*9310*/  FMUL.FTZ R43, R36, R124.reuse ;  /* 0x0000007c242b7220 */ /* 0x080fe20000410000 */
[-C--:B------:R-:W-:Y:S01]  /*9320*/  FMUL.FTZ R36, R33, R124.reuse ;  /* 0x0000007c21247220 */ /* 0x080fe20000410000 */
[-C--:B------:R-:W-:Y:S01]  /*9330*/  FMUL.FTZ R33, R35, R124.reuse ;  /* 0x0000007c23217220 */ /* 0x080fe20000410000 */
[-C--:B-1----:R-:W-:Y:S01]  /*9340*/  FMUL.FTZ R50, R40, R124.reuse ;  /* 0x0000007c28327220 */ /* 0x082fe20000410000 */
[-C--:B------:R-:W-:Y:S01]  /*9350*/  FMUL.FTZ R40, R37, R124.reuse ;  /* 0x0000007c25287220 */ /* 0x080fe20000410000 */
[-C--:B------:R-:W-:Y:S01]  /*9360*/  FMUL.FTZ R37, R39, R124.reuse ;  /* 0x0000007c27257220 */ /* 0x080fe20000410000 */
[----:B------:R1:W4:Y:S01]  /*9370*/  MUFU.TANH R42, R38 ;  /* 0x00000026002a7308 */ /* 0x0003220000002400 */
[-C--:B-----5:R-:W-:Y:S01]  /*9380*/  FMUL.FTZ R62, R48, R124.reuse ;  /* 0x0000007c303e7220 */ /* 0x0a0fe20000410000 */
[----:B------:R-:W-:-:S06]  /*9390*/  FMUL.FTZ R48, R45, R124 ;  /* 0x0000007c2d307220 */ /* 0x000fcc0000410000 */
[----:B------:R5:W2:Y:S01]  /*93a0*/  MUFU.TANH R39, R34 ;  /* 0x0000002200277308 */ /* 0x000aa20000002400 */
[-C--:B------:R-:W-:Y:S01]  /*93b0*/  FMUL.FTZ R4, R4, R124.reuse ;  /* 0x0000007c04047220 */ /* 0x080fe20000410000 */
[----:B------:R-:W-:-:S06]  /*93c0*/  FMUL.FTZ R5, R5, R124 ;  /* 0x0000007c05057220 */ /* 0x000fcc0000410000 */
[----:B------:R3:W2:Y:S01]  /*93d0*/  MUFU.TANH R35, R30 ;  /* 0x0000001e00237308 */ /* 0x0006a20000002400 */
[-C--:B-1----:R-:W-:Y:S01]  /*93e0*/  FMUL.FTZ R38, R28, R124.reuse ;  /* 0x0000007c1c267220 */ /* 0x082fe20000410000 */
[-C--:B------:R-:W-:Y:S01]  /*93f0*/  FMUL.FTZ R28, R25, R124.reuse ;  /* 0x0000007c191c7220 */ /* 0x080fe20000410000 */
[----:B------:R-:W-:-:S05]  /*9400*/  FMUL.FTZ R25, R27, R124 ;  /* 0x0000007c1b197220 */ /* 0x000fca0000410000 */
[----:B------:R1:W1:Y:S01]  /*9410*/  MUFU.TANH R45, R41 ;  /* 0x00000029002d7308 */ /* 0x0002620000002400 */
[-C--:B-----5:R-:W-:Y:S01]  /*9420*/  FMUL.FTZ R34, R24, R124.reuse ;  /* 0x0000007c18227220 */ /* 0x0a0fe20000410000 */
[-C--:B------:R-:W-:Y:S01]  /*9430*/  FMUL.FTZ R24, R21, R124.reuse ;  /* 0x0000007c15187220 */ /* 0x080fe20000410000 */
[-C--:B------:R-:W-:Y:S01]  /*9440*/  FMUL.FTZ R21, R23, R124.reuse ;  /* 0x0000007c17157220 */ /* 0x080fe20000410000 */
[-C--:B---3--:R-:W-:Y:S01]  /*9450*/  FMUL.FTZ R30, R20, R124.reuse ;  /* 0x0000007c141e7220 */ /* 0x088fe20000410000 */
[-C--:B------:R-:W-:Y:S01]  /*9460*/  FMUL.FTZ R20, R17, R124.reuse ;  /* 0x0000007c11147220 */ /* 0x080fe20000410000 */
[-C--:B------:R-:W-:Y:S02]  /*9470*/  FMUL.FTZ R17, R19, R124.reuse ;  /* 0x0000007c13117220 */ /* 0x080fe40000410000 */
[----:B------:R3:W2:Y:S01]  /*9480*/  MUFU.TANH R27, R22 ;  /* 0x00000016001b7308 */ /* 0x0006a20000002400 */
[-C--:B------:R-:W-:Y:S01]  /*9490*/  FMUL.FTZ R19, R14, R124.reuse ;  /* 0x0000007c0e137220 */ /* 0x080fe20000410000 */
[-C--:B------:R-:W-:Y:S01]  /*94a0*/  FMUL.FTZ R14, R10, R124.reuse ;  /* 0x0000007c0a0e7220 */ /* 0x080fe20000410000 */
[-C--:B-1----:R-:W-:Y:S01]  /*94b0*/  FMUL.FTZ R41, R32, R124.reuse ;  /* 0x0000007c20297220 */ /* 0x082fe20000410000 */
[-C--:B------:R-:W-:Y:S01]  /*94c0*/  FMUL.FTZ R32, R29, R124.reuse ;  /* 0x0000007c1d207220 */ /* 0x080fe20000410000 */
[----:B------:R-:W-:-:S03]  /*94d0*/  FMUL.FTZ R29, R31, R124 ;  /* 0x0000007c1f1d7220 */ /* 0x000fc60000410000 */
[----:B------:R1:W1:Y:S01]  /*94e0*/  MUFU.TANH R23, R18 ;  /* 0x0000001200177308 */ /* 0x0002620000002400 */
[-C--:B------:R-:W-:Y:S01]  /*94f0*/  FMUL.FTZ R10, R11, R124.reuse ;  /* 0x0000007c0b0a7220 */ /* 0x080fe20000410000 */
[-C--:B------:R-:W-:Y:S01]  /*9500*/  FMUL.FTZ R122, R122, R124.reuse ;  /* 0x0000007c7a7a7220 */ /* 0x080fe20000410000 */
[-C--:B------:R-:W-:Y:S01]  /*9510*/  FMUL.FTZ R13, R13, R124.reuse ;  /* 0x0000007c0d0d7220 */ /* 0x080fe20000410000 */
[-C--:B------:R-:W-:Y:S01]  /*9520*/  FMUL.FTZ R6, R6, R124.reuse ;  /* 0x0000007c06067220 */ /* 0x080fe20000410000 */
[----:B------:R-:W-:-:S03]  /*9530*/  FMUL.FTZ R7, R7, R124 ;  /* 0x0000007c07077220 */ /* 0x000fc60000410000 */
[----:B------:R5:W2:Y:S01]  /*9540*/  MUFU.TANH R31, R26 ;  /* 0x0000001a001f7308 */ /* 0x000aa20000002400 */
[-C--:B---3--:R-:W-:Y:S01]  /*9550*/  FMUL.FTZ R22, R12, R124.reuse ;  /* 0x0000007c0c167220 */ /* 0x088fe20000410000 */
[-C--:B------:R-:W-:Y:S01]  /*9560*/  FMUL.FTZ R12, R15, R124.reuse ;  /* 0x0000007c0f0c7220 */ /* 0x080fe20000410000 */
[-C--:B-1----:R-:W-:Y:S01]  /*9570*/  FMUL.FTZ R18, R8, R124.reuse ;  /* 0x0000007c08127220 */ /* 0x082fe20000410000 */
[----:B------:R-:W-:-:S04]  /*9580*/  FMUL.FTZ R8, R9, R124 ;  /* 0x0000007c09087220 */ /* 0x000fc80000410000 */
[----:B------:R-:W1:Y:S01]  /*9590*/  MUFU.TANH R131, R131 ;  /* 0x0000008300837308 */ /* 0x000e620000002400 */
[----:B-----5:R-:W-:-:S07]  /*95a0*/  FMUL.FTZ R26, R16, R124 ;  /* 0x0000007c101a7220 */ /* 0x020fce0000410000 */
[----:B------:R-:W3:Y:S08]  /*95b0*/  MUFU.TANH R125, R125 ;  /* 0x0000007d007d7308 */ /* 0x000ef00000002400 */
        /* <DEDUP_REMOVED lines=49> */
[----:B------:R1:W1:Y:S01]  /*98d0*/  MUFU.TANH R15, R7 ;  /* 0x00000007000f7308 */ /* 0x0002620000002400 */
[----:B--234-:R-:W-:Y:S05]  /*98e0*/  @!P3 BRA `(.L_x_2439) ;  /* 0x000000080044b947 */ /* 0x01cfea0003800000 */
[----:B------:R-:W-:Y:S04]  /*98f0*/  BSSY.RECONVERGENT B0, `(.L_x_2440) ;  /* 0x0000048000007945 */ /* 0x000fe80003800200 */
[----:B------:R-:W-:Y:S05]  /*9900*/  @!P4 BRA `(.L_x_2441) ;  /* 0x0000000000f8c947 */ /* 0x000fea0003800000 */
[----:B-1----:R-:W2:Y:S01]  /*9910*/  LD.E R13, desc[UR4][R2.64+0x170] ;  /* 0x00017004020d7980 */ /* 0x002ea2000c101900 */
[C---:B------:R-:W-:Y:S02]  /*9920*/  VIADD R122, R54.reuse, 0xffffff80 ;  /* 0xffffff80367a7836 */ /* 0x040fe40000000000 */
[----:B------:R-:W-:Y:S01]  /*9930*/  VIADD R54, R54, 0xffffff00 ;  /* 0xffffff0036367836 */ /* 0x000fe20000000000 */
[----:B------:R-:W3:Y:S01]  /*9940*/  LD.E.64 R136, desc[UR4][R2.64+0x20] ;  /* 0x0000200402887980 */ /* 0x000ee2000c101b00 */
[----:B--2---:R-:W-:-:S04]  /*9950*/  IABS R7, R13 ;  /* 0x0000000d00077213 */ /* 0x004fc80000000000 */
[----:B------:R-:W1:Y:S08]  /*9960*/  I2F.RP R9, R7 ;  /* 0x0000000700097306 */ /* 0x000e700000209400 */
[----:B-1----:R-:W1:Y:S02]  /*9970*/  MUFU.RCP R128, R9 ;  /* 0x0000000900807308 */ /* 0x002e640000001000 */
[----:B-1----:R-:W-:-:S06]  /*9980*/  VIADD R128, R128, 0xffffffe ;  /* 0x0ffffffe80807836 */ /* 0x002fcc0000000000 */
[----:B------:R-:W1:Y:S02]  /*9990*/  F2I.FTZ.U32.TRUNC.NTZ R129, R128 ;  /* 0x0000008000817305 */ /* 0x000e64000021f000 */
[----:B-1----:R-:W-:Y:S01]  /*99a0*/  IMAD.MOV R6, RZ, RZ, -R129 ;  /* 0x000000ffff067224 */ /* 0x002fe200078e0a81 */
[----:B------:R-:W-:-:S03]  /*99b0*/  MOV R128, RZ ;  /* 0x000000ff00807202 */ /* 0x000fc60000000f00 */
[----:B------:R-:W-:-:S04]  /*99c0*/  IMAD R6, R6, R7, RZ ;  /* 0x0000000706067224 */ /* 0x000fc800078e02ff */
[----:B------:R-:W-:Y:S01]  /*99d0*/  IMAD.HI.U32 R11, R129, R6, R128 ;  /* 0x00000006810b7227 */ /* 0x000fe200078e0080 */
[-C--:B------:R-:W-:Y:S01]  /*99e0*/  LOP3.LUT R6, R122, R13.reuse, RZ, 0x3c, !PT ;  /* 0x0000000d7a067212 */ /* 0x080fe200078e3cff */
[----:B------:R-:W2:Y:S01]  /*99f0*/  LD.E.64 R128, desc[UR4][R2.64+0x38] ;  /* 0x0000380402807980 */ /* 0x000ea2000c101b00 */
[----:B------:R-:W-:Y:S02]  /*9a00*/  IABS R122, R122 ;  /* 0x0000007a007a7213 */ /* 0x000fe40000000000 */
[----:B------:R-:W-:Y:S02]  /*9a10*/  ISETP.GE.AND P6, PT, R6, RZ, PT ;  /* 0x000000ff0600720c */ /* 0x000fe40003fc6270 */
[----:B------:R-:W-:Y:S01]  /*9a20*/  IABS R6, R13 ;  /* 0x0000000d00067213 */ /* 0x000fe20000000000 */
[----:B------:R-:W-:-:S04]  /*9a30*/  IMAD.HI.U32 R9, R11, R122, RZ ;  /* 0x0000007a0b097227 */ /* 0x000fc800078e00ff */
[----:B------:R-:W-:-:S04]  /*9a40*/  IMAD.MOV R6, RZ, RZ, -R6 ;  /* 0x000000ffff067224 */ /* 0x000fc800078e0a06 */
[----:B------:R-:W-:-:S05]  /*9a50*/  IMAD R122, R9, R6, R122 ;  /* 0x00000006097a7224 */ /* 0x000fca00078e027a */
[----:B------:R-:W-:-:S13]  /*9a60*/  ISETP.GT.U32.AND P4, PT, R7, R122, PT ;  /* 0x0000007a0700720c */ /* 0x000fda0003f84070 */
[-C--:B------:R-:W-:Y:S02]  /*9a70*/  @!P4 IADD3 R122, PT, PT, R122, -R7.reuse, RZ ;  /* 0x800000077a7ac210 */ /* 0x080fe40007ffe0ff */
[----:B------:R-:W-:Y:S02]  /*9a80*/  @!P4 IADD3 R9, PT, PT, R9, 0x1, RZ ;  /* 0x000000010909c810 */ /* 0x000fe40007ffe0ff */
[----:B------:R-:W-:Y:S02]  /*9a90*/  ISETP.GE.U32.AND P5, PT, R122, R7, PT ;  /* 0x000000077a00720c */ /* 0x000fe40003fa6070 */
[----:B------:R-:W-:Y:S02]  /*9aa0*/  IABS R122, R54 ;  /* 0x00000036007a7213 */ /* 0x000fe40000000000 */
[----:B------:R-:W-:-:S03]  /*9ab0*/  LOP3.LUT R54, R54, R13, RZ, 0x3c, !PT ;  /* 0x0000000d36367212 */ /* 0x000fc600078e3cff */
[----:B------:R-:W-:Y:S01]  /*9ac0*/  IMAD.HI.U32 R11, R11, R122, RZ ;  /* 0x0000007a0b0b7227 */ /* 0x000fe200078e00ff */
[----:B------:R-:W-:-:S03]  /*9ad0*/  ISETP.GE.AND P4, PT, R54, RZ, PT ;  /* 0x000000ff3600720c */ /* 0x000fc60003f86270 */
[----:B------:R-:W-:Y:S02]  /*9ae0*/  IMAD R6, R11, R6, R122 ;  /* 0x000000060b067224 */ /* 0x000fe400078e027a */
[----:B------:R-:W-:-:S03]  /*9af0*/  @P5 VIADD R9, R9, 0x1 ;  /* 0x0000000109095836 */ /* 0x000fc60000000000 */
[----:B------:R-:W-:Y:S02]  /*9b00*/  ISETP.GT.U32.AND P5, PT, R7, R6, PT ;  /* 0x000000060700720c */ /* 0x000fe40003fa4070 */
[----:B------:R-:W-:-:S11]  /*9b10*/  @!P6 IADD3 R9, PT, PT, -R9, RZ, RZ ;  /* 0x000000ff0909e210 */ /* 0x000fd60007ffe1ff */
[----:B------:R-:W-:Y:S01]  /*9b20*/  @!P5 IMAD.IADD R6, R6, 0x1, -R7 ;  /* 0x000000010606d824 */ /* 0x000fe200078e0a07 */
[----:B------:R-:W-:-:S04]  /*9b30*/  @!P5 IADD3 R11, PT, PT, R11, 0x1, RZ ;  /* 0x000000010b0bd810 */ /* 0x000fc80007ffe0ff */
[----:B------:R-:W-:Y:S02]  /*9b40*/  ISETP.GE.U32.AND P5, PT, R6, R7, PT ;  /* 0x000000070600720c */ /* 0x000fe40003fa6070 */
[----:B------:R-:W-:-:S11]  /*9b50*/  LOP3.LUT R6, RZ, R13, RZ, 0x33, !PT ;  /* 0x0000000dff067212 */ /* 0x000fd600078e33ff */
[----:B------:R-:W-:Y:S02]  /*9b60*/  @P5 IADD3 R11, PT, PT, R11, 0x1, RZ ;  /* 0x000000010b0b5810 */ /* 0x000fe40007ffe0ff */
[----:B------:R-:W-:-:S03]  /*9b70*/  ISETP.NE.AND P5, PT, R13, RZ, PT ;  /* 0x000000ff0d00720c */ /* 0x000fc60003fa5270 */
[----:B------:R-:W-:Y:S01]  /*9b80*/  @!P4 IMAD.MOV R11, RZ, RZ, -R11 ;  /* 0x000000ffff0bc224 */ /* 0x000fe200078e0a0b */
[----:B------:R-:W-:-:S04]  /*9b90*/  SEL R7, R6, R9, !P5 ;  /* 0x0000000906077207 */ /* 0x000fc80006800000 */
[----:B------:R-:W-:Y:S01]  /*9ba0*/  SEL R11, R6, R11, !P5 ;  /* 0x0000000b060b7207 */ /* 0x000fe20006800000 */
[----:B------:R-:W-:-:S04]  /*9bb0*/  IMAD.WIDE R138, R7, 0x4, R182 ;  /* 0x00000004078a7825 */ /* 0x000fc800078e02b6 */
[----:B------:R-:W-:Y:S01]  /*9bc0*/  IMAD.WIDE R140, R11, 0x4, R182 ;  /* 0x000000040b8c7825 */ /* 0x000fe200078e02b6 */
[----:B------:R-:W4:Y:S04]  /*9bd0*/  LD.E R9, desc[UR4][R138.64] ;  /* 0x000000048a097980 */ /* 0x000f28000c101900 */
[----:B------:R-:W4:Y:S01]  /*9be0*/  LD.E R6, desc[UR4][R140.64] ;  /* 0x000000048c067980 */ /* 0x000f22000c101900 */
[----:B------:R-:W-:-:S04]  /*9bf0*/  IMAD.IADD R54, R7, 0x1, -R11 ;  /* 0x0000000107367824 */ /* 0x000fc800078e0a0b */
[----:B------:R-:W-:-:S05]  /*9c00*/  IMAD R13, R13, R54, -0x80 ;  /* 0xffffff800d0d7424 */ /* 0x000fca00078e0236 */
[----:B------:R-:W-:Y:S02]  /*9c10*/  SHF.R.S32.HI R7, RZ, 0x1f, R13 ;  /* 0x0000001fff077819 */ /* 0x000fe4000001140d */
[----:B----4-:R-:W-:Y:S01]  /*9c20*/  IADD3 R9, PT, PT, R6, -R9, RZ ;  /* 0x8000000906097210 */ /* 0x010fe20007ffe0ff */
[----:B--2---:R-:W-:-:S04]  /*9c30*/  IMAD R6, R129, R13, RZ ;  /* 0x0000000d81067224 */ /* 0x004fc800078e02ff */
[C---:B------:R-:W-:Y:S02]  /*9c40*/  IMAD R6, R128.reuse, R7, R6 ;  /* 0x0000000780067224 */ /* 0x040fe400078e0206 */
[----:B------:R-:W-:-:S04]  /*9c50*/  IMAD.WIDE.U32 R128, R128, R13, RZ ;  /* 0x0000000d80807225 */ /* 0x000fc800078e00ff */
[----:B------:R-:W-:Y:S01]  /*9c60*/  IMAD.IADD R129, R129, 0x1, R6 ;  /* 0x0000000181817824 */ /* 0x000fe200078e0206 */
[----:B------:R-:W-:Y:S01]  /*9c70*/  SHF.R.S32.HI R6, RZ, 0x1f, R9 ;  /* 0x0000001fff067819 */ /* 0x000fe20000011409 */
[----:B---3--:R-:W-:-:S04]  /*9c80*/  IMAD.WIDE.U32 R128, R9, R136, R128 ;  /* 0x0000008809807225 */ /* 0x008fc800078e0080 */
[----:B------:R-:W-:-:S04]  /*9c90*/  IMAD R9, R137, R9, RZ ;  /* 0x0000000989097224 */ /* 0x000fc800078e02ff */
[----:B------:R-:W-:Y:S01]  /*9ca0*/  IMAD R6, R136, R6, R9 ;  /* 0x0000000688067224 */ /* 0x000fe200078e0209 */
[----:B------:R-:W-:-:S04]  /*9cb0*/  LEA R168, P4, R128, R168, 0x1 ;  /* 0x000000a880a87211 */ /* 0x000fc800078808ff */
[----:B------:R-:W-:-:S04]  /*9cc0*/  IADD3 R6, PT, PT, R129, R6, RZ ;  /* 0x0000000681067210 */ /* 0x000fc80007ffe0ff */
[----:B------:R-:W-:Y:S01]  /*9cd0*/  LEA.HI.X R167, R128, R167, R6, 0x1, P4 ;  /* 0x000000a780a77211 */ /* 0x000fe200020f0c06 */
[----:B------:R-:W-:Y:S05]  /*9ce0*/  BRA `(.L_x_2442) ;  /* 0x0000000000207947 */ /* 0x000fea0003800000 */
.L_x_2441:
[----:B-1----:R-:W2:Y:S01]  /*9cf0*/  LD.E R6, desc[UR4][R2.64+0x38] ;  /* 0x0000380402067980 */ /* 0x002ea2000c101900 */
[----:B------:R-:W-:Y:S02]  /*9d00*/  UMOV UR6, URZ ;  /* 0x000000ff00067c82 */ /* 0x000fe40008000000 */
[----:B------:R-:W-:Y:S01]  /*9d10*/  IADD3 R7, P4, PT, RZ, -UR6, RZ ;  /* 0x80000006ff077c10 */ /* 0x000fe2000ff9e0ff */
[----:B--2---:R-:W-:-:S04]  /*9d20*/  IMAD.SHL.U32 R6, R6, 0x80, RZ ;  /* 0x0000008006067824 */ /* 0x004fc800078e00ff */
[----:B------:R-:W-:-:S05]  /*9d30*/  IMAD.X R6, RZ, RZ, ~R6, P4 ;  /* 0x000000ffff067224 */ /* 0x000fca00020e0e06 */
[----:B------:R-:W-:-:S04]  /*9d40*/  SHF.R.S64 R7, R7, 0x1f, R6 ;  /* 0x0000001f07077819 */ /* 0x000fc80000001006 */
[----:B------:R-:W-:-:S04]  /*9d50*/  IADD3 R168, P4, PT, R7, R168, RZ ;  /* 0x000000a807a87210 */ /* 0x000fc80007f9e0ff */
[----:B------:R-:W-:-:S09]  /*9d60*/  LEA.HI.X.SX32 R167, R6, R167, 0x1, P4 ;  /* 0x000000a706a77211 */ /* 0x000fd200020f0eff */
.L_x_2442:
[----:B------:R-:W-:Y:S05]  /*9d70*/  BSYNC.RECONVERGENT B0 ;  /* 0x0000000000007941 */ /* 0x000fea0003800200 */
.L_x_2440:
[----:B------:R-:W-:Y:S01]  /*9d80*/  @!P2 IMAD.MOV.U32 R169, RZ, RZ, R167 ;  /* 0x000000ffffa9a224 */ /* 0x000fe200078e00a7 */
[C---:B------:R-:W-:Y:S02]  /*9d90*/  LEA R136, P4, R160.reuse, R168, 0x6 ;  /* 0x000000a8a0887211 */ /* 0x040fe400078830ff */
[C---:B------:R-:W-:Y:S02]  /*9da0*/  SHF.L.U32 R6, R160.reuse, 0x6, RZ ;  /* 0x00000006a0067819 */ /* 0x040fe400000006ff */
[----:B------:R-:W-:Y:S01]  /*9db0*/  @!PT LDS RZ, [RZ] ;  /* 0x00000000fffff984 */ /* 0x000fe20000000800 */
[----:B------:R-:W-:Y:S01]  /*9dc0*/  @!PT LDS RZ, [RZ] ;  /* 0x00000000fffff984 */ /* 0x000fe20000000800 */
[----:B------:R-:W-:Y:S01]  /*9dd0*/  @!PT LDS RZ, [RZ] ;  /* 0x00000000fffff984 */ /* 0x000fe20000000800 */
[----:B------:R1:W-:Y:S01]  /*9de0*/  @!P2 LDGSTS.E.BYPASS.LTC128B.128 [R177+0x3000], desc[UR4][R168.64] ;  /* 0x03000000a8b1afae */ /* 0x0003e2000b981a04 */
[--C-:B------:R-:W-:Y:S02]  /*9df0*/  LEA.HI.X R137, R160, R167, R161.reuse, 0x6, P4 ;  /* 0x000000a7a0897211 */ /* 0x100fe400020f34a1 */
[----:B------:R-:W-:Y:S01]  /*9e00*/  IADD3 R128, P4, PT, R6, R136, RZ ;  /* 0x0000008806807210 */ /* 0x000fe20007f9e0ff */
[----:B------:R2:W-:Y:S01]  /*9e10*/  @P2 STS.128 [R177+0x3000], RZ ;  /* 0x003000ffb1002388 */ /* 0x0005e20000000c00 */
[----:B------:R-:W-:-:S05]  /*9e20*/  SHF.L.U64.HI R7, R160, 0x6, R161 ;  /* 0x00000006a0077819 */ /* 0x000fca00000102a1 */
[----:B------:R-:W-:Y:S01]  /*9e30*/  IMAD.X R129, R7, 0x1, R137, P4 ;  /* 0x0000000107817824 */ /* 0x000fe200020e0689 */
        /* <DEDUP_REMOVED lines=60> */
.L_x_2439:
[----:B------:R-:W-:Y:S05]  /*a200*/  BSYNC.RECONVERGENT B1 ;  /* 0x0000000000017941 */ /* 0x000fea0003800200 */
.L_x_2438:
[C---:B-12---:R-:W-:Y:S02]  /*a210*/  VIADD R6, R116.reuse, 0xfffffff9 ;  /* 0xfffffff974067836 */ /* 0x046fe40000000000 */
[C---:B------:R-:W-:Y:S02]  /*a220*/  VIADD R7, R116.reuse, 0xffffff81 ;  /* 0xffffff8174077836 */ /* 0x040fe40000000000 */
[----:B------:R-:W-:Y:S01]  /*a230*/  VIADD R54, R116, 0xffffff91 ;  /* 0xffffff9174367836 */ /* 0x000fe20000000000 */
[C---:B------:R-:W-:Y:S02]  /*a240*/  ISETP.GE.AND P1, PT, R6.reuse, R187, PT ;  /* 0x000000bb0600720c */ /* 0x040fe40003f26270 */
[----:B------:R-:W-:Y:S02]  /*a250*/  ISETP.GE.AND P0, PT, R6, R185, PT ;  /* 0x000000b90600720c */ /* 0x000fe40003f06270 */
[----:B------:R-:W-:Y:S02]  /*a260*/  ISETP.GE.AND P2, PT, R7, R187, PT ;  /* 0x000000bb0700720c */ /* 0x000fe40003f46270 */
[----:B------:R-:W-:Y:S01]  /*a270*/  FSEL R122, R5, -INF , P1 ;  /* 0xff800000057a7808 */ /* 0x000fe20000800000 */
[----:B------:R-:W-:Y:S01]  /*a280*/  VIADD R5, R116, 0xffffff88 ;  /* 0xffffff8874057836 */ /* 0x000fe20000000000 */
[----:B------:R-:W-:-:S02]  /*a290*/  ISETP.GE.AND P5, PT, R6, R186, PT ;  /* 0x000000ba0600720c */ /* 0x000fc40003fa6270 */
[----:B------:R-:W-:Y:S02]  /*a2a0*/  ISETP.GE.AND P4, PT, R6, R184, PT ;  /* 0x000000b80600720c */ /* 0x000fe40003f86270 */
[----:B------:R-:W-:Y:S02]  /*a2b0*/  FSEL R6, R15, -INF , P0 ;  /* 0xff8000000f067808 */ /* 0x000fe40000000000 */
[C---:B------:R-:W-:Y:S02]  /*a2c0*/  ISETP.GE.AND P6, PT, R7.reuse, R186, PT ;  /* 0x000000ba0700720c */ /* 0x040fe40003fc6270 */
[----:B------:R-:W-:Y:S02]  /*a2d0*/  ISETP.GE.AND P1, PT, R7, R185, PT ;  /* 0x000000b90700720c */ /* 0x000fe40003f26270 */
[----:B------:R-:W-:Y:S02]  /*a2e0*/  FSEL R15, R125, -INF , P2 ;  /* 0xff8000007d0f7808 */ /* 0x000fe40001000000 */
[----:B------:R-:W-:-:S02]  /*a2f0*/  ISETP.GE.AND P2, PT, R5, R187, PT ;  /* 0x000000bb0500720c */ /* 0x000fc40003f46270 */
[----:B------:R-:W-:Y:S02]  /*a300*/  FSEL R122, R122, -INF , !P5 ;  /* 0xff8000007a7a7808 */ /* 0x000fe40006800000 */
[----:B------:R-:W-:Y:S02]  /*a310*/  FSEL R15, R15, -INF , !P6 ;  /* 0xff8000000f0f7808 */ /* 0x000fe40007000000 */
[----:B------:R-:W-:Y:S02]  /*a320*/  FSEL R9, R121, -INF , P1 ;  /* 0xff80000079097808 */ /* 0x000fe40000800000 */
[C---:B------:R-:W-:Y:S02]  /*a330*/  ISETP.GE.AND P5, PT, R5.reuse, R186, PT ;  /* 0x000000ba0500720c */ /* 0x040fe40003fa6270 */
[C---:B------:R-:W-:Y:S02]  /*a340*/  ISETP.GE.AND P6, PT, R5.reuse, R185, PT ;  /* 0x000000b90500720c */ /* 0x040fe40003fc6270 */
[-C--:B------:R-:W-:Y:S01]  /*a350*/  ISETP.GE.AND P1, PT, R5, R184.reuse, PT ;  /* 0x000000b80500720c */ /* 0x080fe20003f26270 */
[----:B------:R-:W-:Y:S01]  /*a360*/  VIADD R5, R116, 0xffffff89 ;  /* 0xffffff8974057836 */ /* 0x000fe20000000000 */
[----:B------:R-:W-:-:S02]  /*a370*/  ISETP.GE.AND P0, PT, R7, R184, PT ;  /* 0x000000b80700720c */ /* 0x000fc40003f06270 */
[----:B------:R-:W-:Y:S02]  /*a380*/  FSEL R13, R127, -INF , P2 ;  /* 0xff8000007f0d7808 */ /* 0x000fe40001000000 */
[----:B------:R-:W-:Y:S02]  /*a390*/  FSEL R9, R9, -INF , !P0 ;  /* 0xff80000009097808 */ /* 0x000fe40004000000 */
[----:B------:R-:W-:Y:S02]  /*a3a0*/  FSEL R13, R13, -INF , !P5 ;  /* 0xff8000000d0d7808 */ /* 0x000fe40006800000 */
[----:B------:R-:W-:Y:S02]  /*a3b0*/  FSEL R7, R126, -INF , P6 ;  /* 0xff8000007e077808 */ /* 0x000fe40003000000 */
[C---:B------:R-:W-:Y:S02]  /*a3c0*/  ISETP.GE.AND P0, PT, R5.reuse, R187, PT ;  /* 0x000000bb0500720c */ /* 0x040fe40003f06270 */
        /* <DEDUP_REMOVED lines=8> */
[C---:B------:R-:W-:Y:S02]  /*a450*/  ISETP.GE.AND P1, PT, R5.reuse, R186, PT ;  /* 0x000000ba0500720c */ /* 0x040fe40003f26270 */
[----:B------:R-:W-:Y:S02]  /*a460*/  ISETP.GE.AND P2, PT, R5, R185, PT ;  /* 0x000000b90500720c */ /* 0x000fe40003f46270 */
[----:B------:R-:W-:Y:S02]  /*a470*/  FSEL R65, R65, -INF , P5 ;  /* 0xff80000041417808 */ /* 0x000fe40002800000 */
[----:B------:R-:W-:Y:S02]  /*a480*/  FSEL R123, R123, -INF , P0 ;  /* 0xff8000007b7b7808 */ /* 0x000fe40000000000 */
[----:B------:R-:W-:Y:S02]  /*a490*/  ISETP.GE.AND P5, PT, R5, R184, PT ;  /* 0x000000b80500720c */ /* 0x000fe40003fa6270 */
[----:B------:R-:W-:-:S02]  /*a4a0*/  FSEL R5, R65, -INF , !P6 ;  /* 0xff80000041057808 */ /* 0x000fc40007000000 */
[----:B------:R-:W-:Y:S02]  /*a4b0*/  FSEL R243, R123, -INF , !P1 ;  /* 0xff8000007bf37808 */ /* 0x000fe40004800000 */
[----:B------:R-:W-:Y:S02]  /*a4c0*/  FSEL R67, R67, -INF , P2 ;  /* 0xff80000043437808 */ /* 0x000fe40001000000 */
[C---:B------:R-:W-:Y:S02]  /*a4d0*/  ISETP.GE.AND P0, PT, R54.reuse, R187, PT ;  /* 0x000000bb3600720c */ /* 0x040fe40003f06270 */
[C---:B------:R-:W-:Y:S02]  /*a4e0*/  ISETP.GE.AND P6, PT, R54.reuse, R186, PT ;  /* 0x000000ba3600720c */ /* 0x040fe40003fc6270 */
[C---:B------:R-:W-:Y:S02]  /*a4f0*/  ISETP.GE.AND P1, PT, R54.reuse, R185, PT ;  /* 0x000000b93600720c */ /* 0x040fe40003f26270 */
[----:B------:R-:W-:Y:S01]  /*a500*/  ISETP.GE.AND P2, PT, R54, R184, PT ;  /* 0x000000b83600720c */ /* 0x000fe20003f46270 */
[----:B------:R-:W-:Y:S01]  /*a510*/  VIADD R54, R116, 0xffffff98 ;  /* 0xffffff9874367836 */ /* 0x000fe20000000000 */
[----:B------:R-:W-:-:S02]  /*a520*/  FSEL R64, R64, -INF , P0 ;  /* 0xff80000040407808 */ /* 0x000fc40000000000 */
[----:B------:R-:W-:Y:S02]  /*a530*/  FSEL R235, R67, -INF , !P5 ;  /* 0xff80000043eb7808 */ /* 0x000fe40006800000 */
[----:B------:R-:W-:Y:S02]  /*a540*/  ISETP.GE.AND P0, PT, R54, R187, PT ;  /* 0x000000bb3600720c */ /* 0x000fe40003f06270 */
[----:B------:R-:W-:Y:S02]  /*a550*/  FSEL R241, R64, -INF , !P6 ;  /* 0xff80000040f17808 */ /* 0x000fe40007000000 */
[----:B------:R-:W-:Y:S02]  /*a560*/  FSEL R61, R61, -INF , P1 ;  /* 0xff8000003d3d7808 */ /* 0x000fe40000800000 */
[C---:B------:R-:W-:Y:S02]  /*a570*/  ISETP.GE.AND P5, PT, R54.reuse, R186, PT ;  /* 0x000000ba3600720c */ /* 0x040fe40003fa6270 */
[----:B------:R-:W-:-:S02]  /*a580*/  ISETP.GE.AND P6, PT, R54, R185, PT ;  /* 0x000000b93600720c */ /* 0x000fc40003fc6270 */
[----:B------:R-:W-:Y:S01]  /*a590*/  ISETP.GE.AND P1, PT, R54, R184, PT ;  /* 0x000000b83600720c */ /* 0x000fe20003f26270 */
[----:B------:R-:W-:Y:S01]  /*a5a0*/  VIADD R54, R116, 0xffffff99 ;  /* 0xffffff9974367836 */ /* 0x000fe20000000000 */
[----:B------:R-:W-:Y:S02]  /*a5b0*/  FSEL R66, R66, -INF , P0 ;  /* 0xff80000042427808 */ /* 0x000fe40000000000 */
[----:B------:R-:W-:Y:S02]  /*a5c0*/  FSEL R233, R61, -INF , !P2 ;  /* 0xff8000003de97808 */ /* 0x000fe40005000000 */
[----:B------:R-:W-:Y:S01]  /*a5d0*/  FSEL R239, R66, -INF , !P5 ;  /* 0xff80000042ef7808 */ /* 0x000fe20006800000 */
[----:B------:R-:W2:Y:S01]  /*a5e0*/  LD.E R61, desc[UR4][R2.64+0xdc] ;  /* 0x0000dc04023d7980 */ /* 0x000ea2000c101900 */
[----:B------:R-:W-:Y:S02]  /*a5f0*/  FSEL R63, R63, -INF , P6 ;  /* 0xff8000003f3f7808 */ /* 0x000fe40003000000 */
[----:B------:R-:W-:-:S02]  /*a600*/  ISETP.GE.AND P0, PT, R54, R187, PT ;  /* 0x000000bb3600720c */ /* 0x000fc40003f06270 */
[C---:B------:R-:W-:Y:S02]  /*a610*/  ISETP.GE.AND P2, PT, R54.reuse, R186, PT ;  /* 0x000000ba3600720c */ /* 0x040fe40003f46270 */
[C---:B------:R-:W-:Y:S02]  /*a620*/  ISETP.GE.AND P5, PT, R54.reuse, R185, PT ;  /* 0x000000b93600720c */ /* 0x040fe40003fa6270 */
[----:B------:R-:W-:Y:S01]  /*a630*/  ISETP.GE.AND P6, PT, R54, R184, PT ;  /* 0x000000b83600720c */ /* 0x000fe20003fc6270 */
[----:B------:R-:W-:Y:S01]  /*a640*/  VIADD R54, R116, 0xffffffa0 ;  /* 0xffffffa074367836 */ /* 0x000fe20000000000 */
[----:B------:R-:W-:Y:S02]  /*a650*/  FSEL R60, R60, -INF , P0 ;  /* 0xff8000003c3c7808 */ /* 0x000fe40000000000 */
[----:B------:R-:W-:Y:S02]  /*a660*/  FSEL R231, R63, -INF , !P1 ;  /* 0xff8000003fe77808 */ /* 0x000fe40004800000 */
[----:B------:R-:W-:-:S02]  /*a670*/  ISETP.GE.AND P0, PT, R54, R187, PT ;  /* 0x000000bb3600720c */ /* 0x000fc40003f06270 */
[----:B------:R-:W-:Y:S02]  /*a680*/  FSEL R237, R60, -INF , !P2 ;  /* 0xff8000003ced7808 */ /* 0x000fe40005000000 */
[----:B------:R-:W-:Y:S02]  /*a690*/  FSEL R57, R57, -INF , P5 ;  /* 0xff80000039397808 */ /* 0x000fe40002800000 */
[C---:B------:R-:W-:Y:S02]  /*a6a0*/  ISETP.GE.AND P1, PT, R54.reuse, R186, PT ;  /* 0x000000ba3600720c */ /* 0x040fe40003f26270 */
[C---:B------:R-:W-:Y:S02]  /*a6b0*/  ISETP.GE.AND P2, PT, R54.reuse, R185, PT ;  /* 0x000000b93600720c */ /* 0x040fe40003f46270 */
[----:B------:R-:W-:Y:S01]  /*a6c0*/  ISETP.GE.AND P5, PT, R54, R184, PT ;  /* 0x000000b83600720c */ /* 0x000fe20003fa6270 */
[----:B------:R-:W-:Y:S01]  /*a6d0*/  VIADD R54, R116, 0xffffffa1 ;  /* 0xffffffa174367836 */ /* 0x000fe20000000000 */
[----:B------:R-:W-:-:S02]  /*a6e0*/  FSEL R62, R62, -INF , P0 ;  /* 0xff8000003e3e7808 */ /* 0x000fc40000000000 */
[----:B------:R-:W-:Y:S02]  /*a6f0*/  FSEL R205, R57, -INF , !P6 ;  /* 0xff80000039cd7808 */ /* 0x000fe40007000000 */
[----:B------:R-:W-:Y:S02]  /*a700*/  FSEL R225, R62, -INF , !P1 ;  /* 0xff8000003ee17808 */ /* 0x000fe40004800000 */
[----:B------:R-:W-:Y:S02]  /*a710*/  FSEL R59, R59, -INF , P2 ;  /* 0xff8000003b3b7808 */ /* 0x000fe40001000000 */
[C---:B------:R-:W-:Y:S02]  /*a720*/  ISETP.GE.AND P0, PT, R54.reuse, R187, PT ;  /* 0x000000bb3600720c */ /* 0x040fe40003f06270 */
[C---:B------:R-:W-:Y:S02]  /*a730*/  ISETP.GE.AND P6, PT, R54.reuse, R186, PT ;  /* 0x000000ba3600720c */ /* 0x040fe40003fc6270 */
[----:B------:R-:W-:-:S02]  /*a740*/  ISETP.GE.AND P1, PT, R54, R185, PT ;  /* 0x000000b93600720c */ /* 0x000fc40003f26270 */
[----:B------:R-:W-:Y:S01]  /*a750*/  ISETP.GE.AND P2, PT, R54, R184, PT ;  /* 0x000000b83600720c */ /* 0x000fe20003f46270 */
[----:B------:R-:W-:Y:S01]  /*a760*/  VIADD R54, R116, 0xffffffa8 ;  /* 0xffffffa874367836 */ /* 0x000fe20000000000 */
[----:B------:R-:W-:Y:S02]  /*a770*/  FSEL R56, R56, -INF , P0 ;  /* 0xff80000038387808 */ /* 0x000fe40000000000 */
[----:B------:R-:W-:Y:S02]  /*a780*/  FSEL R221, R59, -INF , !P5 ;  /* 0xff8000003bdd7808 */ /* 0x000fe40006800000 */
[----:B------:R-:W-:Y:S02]  /*a790*/  ISETP.GE.AND P0, PT, R54, R187, PT ;  /* 0x000000bb3600720c */ /* 0x000fe40003f06270 */
[----:B------:R-:W-:Y:S02]  /*a7a0*/  FSEL R217, R56, -INF , !P6 ;  /* 0xff80000038d97808 */ /* 0x000fe40007000000 */
[----:B------:R-:W-:Y:S01]  /*a7b0*/  FSEL R207, R49, -INF , P1 ;  /* 0xff80000031cf7808 */ /* 0x000fe20000800000 */
[----:B------:R-:W-:Y:S01]  /*a7c0*/  VIADD R49, R116, 0xffffffa9 ;  /* 0xffffffa974317836 */ /* 0x000fe20000000000 */
[----:B------:R-:W-:-:S02]  /*a7d0*/  ISETP.GE.AND P5, PT, R54, R186, PT ;  /* 0x000000ba3600720c */ /* 0x000fc40003fa6270 */
[----:B------:R-:W-:Y:S02]  /*a7e0*/  ISETP.GE.AND P6, PT, R54, R185, PT ;  /* 0x000000b93600720c */ /* 0x000fe40003fc6270 */
[----:B------:R-:W-:Y:S02]  /*a7f0*/  FSEL R58, R58, -INF , P0 ;  /* 0xff8000003a3a7808 */ /* 0x000fe40000000000 */
[----:B------:R-:W-:Y:S02]  /*a800*/  FSEL R207, R207, -INF , !P2 ;  /* 0xff800000cfcf7808 */ /* 0x000fe40005000000 */
[----:B------:R-:W-:Y:S02]  /*a810*/  FSEL R223, R58, -INF , !P5 ;  /* 0xff8000003adf7808 */ /* 0x000fe40006800000 */
[----:B------:R-:W-:Y:S01]  /*a820*/  FSEL R51, R51, -INF , P6 ;  /* 0xff80000033337808 */ /* 0x000fe20003000000 */
[----:B------:R-:W-:Y:S01]  /*a830*/  LDSM.16.MT88.4 R56, [R118+0xd000] ;  /* 0x00d000007638783b */ /* 0x000fe20000004200 */
[----:B------:R-:W-:-:S02]  /*a840*/  ISETP.GE.AND P0, PT, R49, R187, PT ;  /* 0x000000bb3100720c */ /* 0x000fc40003f06270 */
[C---:B------:R-:W-:Y:S02]  /*a850*/  ISETP.GE.AND P2, PT, R49.reuse, R186, PT ;  /* 0x000000ba3100720c */ /* 0x040fe40003f46270 */
[C---:B------:R-:W-:Y:S02]  /*a860*/  ISETP.GE.AND P5, PT, R49.reuse, R185, PT ;  /* 0x000000b93100720c */ /* 0x040fe40003fa6270 */
[-C--:B------:R-:W-:Y:S01]  /*a870*/  ISETP.GE.AND P6, PT, R49, R184.reuse, PT ;  /* 0x000000b83100720c */ /* 0x080fe20003fc6270 */
[----:B------:R-:W-:Y:S01]  /*a880*/  VIADD R49, R116, 0xffffffb0 ;  /* 0xffffffb074317836 */ /* 0x000fe20000000000 */
[----:B------:R-:W-:Y:S02]  /*a890*/  ISETP.GE.AND P1, PT, R54, R184, PT ;  /* 0x000000b83600720c */ /* 0x000fe40003f26270 */
[----:B------:R-:W-:Y:S02]  /*a8a0*/  FSEL R48, R48, -INF , P0 ;  /* 0xff80000030307808 */ /* 0x000fe40000000000 */
[----:B------:R-:W-:-:S02]  /*a8b0*/  ISETP.GE.AND P0, PT, R49, R187, PT ;  /* 0x000000bb3100720c */ /* 0x000fc40003f06270 */
[----:B------:R-:W-:Y:S01]  /*a8c0*/  FSEL R197, R46, -INF , P5 ;  /* 0xff8000002ec57808 */ /* 0x000fe20002800000 */
[----:B------:R-:W-:Y:S01]  /*a8d0*/  VIADD R46, R116, 0xffffffb1 ;  /* 0xffffffb1742e7836 */ /* 0x000fe20000000000 */
[----:B------:R-:W-:Y:S02]  /*a8e0*/  FSEL R219, R51, -INF , !P1 ;  /* 0xff80000033db7808 */ /* 0x000fe40004800000 */
[----:B------:R-:W-:Y:S02]  /*a8f0*/  FSEL R203, R48, -INF , !P2 ;  /* 0xff80000030cb7808 */ /* 0x000fe40005000000 */
[C---:B------:R-:W-:Y:S02]  /*a900*/  ISETP.GE.AND P1, PT, R49.reuse, R186, PT ;  /* 0x000000ba3100720c */ /* 0x040fe40003f26270 */
[----:B------:R-:W-:Y:S02]  /*a910*/  ISETP.GE.AND P2, PT, R49, R185, PT ;  /* 0x000000b93100720c */ /* 0x000fe40003f46270 */
[----:B------:R-:W-:-:S02]  /*a920*/  FSEL R50, R50, -INF , P0 ;  /* 0xff80000032327808 */ /* 0x000fc40000000000 */
[----:B------:R-:W-:Y:S02]  /*a930*/  ISETP.GE.AND P0, PT, R46, R187, PT ;  /* 0x000000bb2e00720c */ /* 0x000fe40003f06270 */
[----:B------:R-:W-:Y:S02]  /*a940*/  FSEL R197, R197, -INF , !P6 ;  /* 0xff800000c5c57808 */ /* 0x000fe40007000000 */
[----:B------:R-:W-:Y:S02]  /*a950*/  FSEL R215, R50, -INF , !P1 ;  /* 0xff80000032d77808 */ /* 0x000fe40004800000 */
[----:B------:R-:W-:Y:S02]  /*a960*/  FSEL R47, R47, -INF , P2 ;  /* 0xff8000002f2f7808 */ /* 0x000fe40001000000 */
[C---:B------:R-:W-:Y:S02]  /*a970*/  ISETP.GE.AND P6, PT, R46.reuse, R186, PT ;  /* 0x000000ba2e00720c */ /* 0x040fe40003fc6270 */
[----:B------:R-:W-:-:S02]  /*a980*/  ISETP.GE.AND P1, PT, R46, R185, PT ;  /* 0x000000b92e00720c */ /* 0x000fc40003f26270 */
[-C--:B------:R-:W-:Y:S01]  /*a990*/  ISETP.GE.AND P2, PT, R46, R184.reuse, PT ;  /* 0x000000b82e00720c */ /* 0x080fe20003f46270 */
[----:B------:R-:W-:Y:S01]  /*a9a0*/  VIADD R46, R116, 0xffffffb8 ;  /* 0xffffffb8742e7836 */ /* 0x000fe20000000000 */
[----:B------:R-:W-:Y:S02]  /*a9b0*/  FSEL R45, R45, -INF , P0 ;  /* 0xff8000002d2d7808 */ /* 0x000fe40000000000 */
[----:B------:R-:W-:Y:S02]  /*a9c0*/  ISETP.GE.AND P5, PT, R49, R184, PT ;  /* 0x000000b83100720c */ /* 0x000fe40003fa6270 */
[----:B------:R-:W-:Y:S02]  /*a9d0*/  FSEL R201, R45, -INF , !P6 ;  /* 0xff8000002dc97808 */ /* 0x000fe40007000000 */
[----:B------:R-:W-:Y:S01]  /*a9e0*/  FSEL R193, R44, -INF , P1 ;  /* 0xff8000002cc17808 */ /* 0x000fe20000800000 */
[----:B------:R-:W-:Y:S01]  /*a9f0*/  VIADD R44, R116, 0xffffffb9 ;  /* 0xffffffb9742c7836 */ /* 0x000fe20000000000 */
[----:B------:R-:W-:-:S02]  /*aa00*/  ISETP.GE.AND P0, PT, R46, R187, PT ;  /* 0x000000bb2e00720c */ /* 0x000fc40003f06270 */
[C---:B------:R-:W-:Y:S02]  /*aa10*/  ISETP.GE.AND P6, PT, R46.reuse, R185, PT ;  /* 0x000000b92e00720c */ /* 0x040fe40003fc6270 */
[----:B------:R-:W-:Y:S02]  /*aa20*/  FSEL R211, R47, -INF , !P5 ;  /* 0xff8000002fd37808 */ /* 0x000fe40006800000 */
[----:B------:R-:W-:Y:S02]  /*aa30*/  ISETP.GE.AND P5, PT, R46, R186, PT ;  /* 0x000000ba2e00720c */ /* 0x000fe40003fa6270 */
[----:B------:R-:W-:Y:S02]  /*aa40*/  FSEL R43, R43, -INF , P0 ;  /* 0xff8000002b2b7808 */ /* 0x000fe40000000000 */
[----:B------:R-:W-:Y:S01]  /*aa50*/  FSEL R209, R42, -INF , P6 ;  /* 0xff8000002ad17808 */ /* 0x000fe20003000000 */
[----:B------:R-:W-:Y:S01]  /*aa60*/  VIADD R42, R116, 0xffffffc0 ;  /* 0xffffffc0742a7836 */ /* 0x000fe20000000000 */
[----:B------:R-:W-:-:S02]  /*aa70*/  ISETP.GE.AND P0, PT, R44, R187, PT ;  /* 0x000000bb2c00720c */ /* 0x000fc40003f06270 */
[----:B------:R-:W-:Y:S02]  /*aa80*/  FSEL R193, R193, -INF , !P2 ;  /* 0xff800000c1c17808 */ /* 0x000fe40005000000 */
[----:B------:R-:W-:Y:S02]  /*aa90*/  FSEL R213, R43, -INF , !P5 ;  /* 0xff8000002bd57808 */ /* 0x000fe40006800000 */
[----:B------:R-:W-:Y:S02]  /*aaa0*/  ISETP.GE.AND P1, PT, R46, R184, PT ;  /* 0x000000b82e00720c */ /* 0x000fe40003f26270 */
[C---:B------:R-:W-:Y:S02]  /*aab0*/  ISETP.GE.AND P2, PT, R44.reuse, R186, PT ;  /* 0x000000ba2c00720c */ /* 0x040fe40003f46270 */
[----:B------:R-:W-:Y:S02]  /*aac0*/  ISETP.GE.AND P5, PT, R44, R185, PT ;  /* 0x000000b92c00720c */ /* 0x000fe40003fa6270 */
[----:B------:R-:W-:-:S02]  /*aad0*/  FSEL R40, R40, -INF , P0 ;  /* 0xff80000028287808 */ /* 0x000fc40000000000 */
[----:B------:R-:W-:Y:S02]  /*aae0*/  ISETP.GE.AND P0, PT, R42, R187, PT ;  /* 0x000000bb2a00720c */ /* 0x000fe40003f06270 */
[----:B------:R-:W-:Y:S02]  /*aaf0*/  FSEL R209, R209, -INF , !P1 ;  /* 0xff800000d1d17808 */ /* 0x000fe40004800000 */
[----:B------:R-:W-:Y:S02]  /*ab00*/  FSEL R199, R40, -INF , !P2 ;  /* 0xff80000028c77808 */ /* 0x000fe40005000000 */
[----:B------:R-:W-:Y:S01]  /*ab10*/  FSEL R191, R37, -INF , P5 ;  /* 0xff80000025bf7808 */ /* 0x000fe20002800000 */
[----:B------:R-:W-:Y:S01]  /*ab20*/  VIADD R37, R116, 0xffffffc1 ;  /* 0xffffffc174257836 */ /* 0x000fe20000000000 */
[----:B------:R-:W-:Y:S02]  /*ab30*/  ISETP.GE.AND P6, PT, R44, R184, PT ;  /* 0x000000b82c00720c */ /* 0x000fe40003fc6270 */
[----:B------:R-:W-:-:S02]  /*ab40*/  ISETP.GE.AND P1, PT, R42, R186, PT ;  /* 0x000000ba2a00720c */ /* 0x000fc40003f26270 */
[----:B------:R-:W-:Y:S02]  /*ab50*/  ISETP.GE.AND P2, PT, R42, R185, PT ;  /* 0x000000b92a00720c */ /* 0x000fe40003f46270 */
[----:B------:R-:W-:Y:S02]  /*ab60*/  FSEL R41, R41, -INF , P0 ;  /* 0xff80000029297808 */ /* 0x000fe40000000000 */
[----:B------:R-:W-:Y:S02]  /*ab70*/  FSEL R191, R191, -INF , !P6 ;  /* 0xff800000bfbf7808 */ /* 0x000fe40007000000 */
[----:B------:R-:W-:Y:S02]  /*ab80*/  FSEL R169, R41, -INF , !P1 ;  /* 0xff80000029a97808 */ /* 0x000fe40004800000 */
[----:B------:R-:W-:Y:S02]  /*ab90*/  FSEL R39, R39, -INF , P2 ;  /* 0xff80000027277808 */ /* 0x000fe40001000000 */
[----:B------:R-:W-:-:S02]  /*aba0*/  ISETP.GE.AND P0, PT, R37, R187, PT ;  /* 0x000000bb2500720c */ /* 0x000fc40003f06270 */
[C---:B------:R-:W-:Y:S02]  /*abb0*/  ISETP.GE.AND P6, PT, R37.reuse, R186, PT ;  /* 0x000000ba2500720c */ /* 0x040fe40003fc6270 */
[C---:B------:R-:W-:Y:S02]  /*abc0*/  ISETP.GE.AND P1, PT, R37.reuse, R185, PT ;  /* 0x000000b92500720c */ /* 0x040fe40003f26270 */
[-C--:B------:R-:W-:Y:S01]  /*abd0*/  ISETP.GE.AND P2, PT, R37, R184.reuse, PT ;  /* 0x000000b82500720c */ /* 0x080fe20003f46270 */
[----:B------:R-:W-:Y:S01]  /*abe0*/  VIADD R37, R116, 0xffffffc8 ;  /* 0xffffffc874257836 */ /* 0x000fe20000000000 */
[----:B------:R-:W-:Y:S02]  /*abf0*/  ISETP.GE.AND P5, PT, R42, R184, PT ;  /* 0x000000b82a00720c */ /* 0x000fe40003fa6270 */
[----:B------:R-:W-:Y:S01]  /*ac00*/  FSEL R36, R36, -INF , P0 ;  /* 0xff80000024247808 */ /* 0x000fe20000000000 */
[----:B------:R-:W-:Y:S01]  /*ac10*/  LDSM.16.MT88.4 R40, [R156+0xd000] ;  /* 0x00d000009c28783b */ /* 0x000fe20000004200 */
[----:B------:R-:W-:-:S02]  /*ac20*/  ISETP.GE.AND P0, PT, R37, R187, PT ;  /* 0x000000bb2500720c */ /* 0x000fc40003f06270 */
[----:B------:R-:W-:Y:S02]  /*ac30*/  FSEL R149, R39, -INF , !P5 ;  /* 0xff80000027957808 */ /* 0x000fe40006800000 */
[----:B------:R-:W-:Y:S02]  /*ac40*/  FSEL R155, R36, -INF , !P6 ;  /* 0xff800000249b7808 */ /* 0x000fe40007000000 */
[----:B------:R-:W-:Y:S01]  /*ac50*/  FSEL R145, R33, -INF , P1 ;  /* 0xff80000021917808 */ /* 0x000fe20000800000 */
[----:B------:R-:W-:Y:S01]  /*ac60*/  VIADD R33, R116, 0xffffffc9 ;  /* 0xffffffc974217836 */ /* 0x000fe20000000000 */
[C---:B------:R-:W-:Y:S02]  /*ac70*/  ISETP.GE.AND P5, PT, R37.reuse, R186, PT ;  /* 0x000000ba2500720c */ /* 0x040fe40003fa6270 */
[----:B------:R-:W-:Y:S02]  /*ac80*/  ISETP.GE.AND P6, PT, R37, R185, PT ;  /* 0x000000b92500720c */ /* 0x000fe40003fc6270 */
[----:B------:R-:W-:-:S02]  /*ac90*/  FSEL R38, R38, -INF , P0 ;  /* 0xff80000026267808 */ /* 0x000fc40000000000 */
[----:B------:R-:W-:Y:S02]  /*aca0*/  FSEL R145, R145, -INF , !P2 ;  /* 0xff80000091917808 */ /* 0x000fe40005000000 */
[----:B------:R-:W-:Y:S02]  /*acb0*/  FSEL R153, R38, -INF , !P5 ;  /* 0xff80000026997808 */ /* 0x000fe40006800000 */
[----:B------:R-:W-:Y:S02]  /*acc0*/  FSEL R35, R35, -INF , P6 ;  /* 0xff80000023237808 */ /* 0x000fe40003000000 */
[C---:B------:R-:W-:Y:S02]  /*acd0*/  ISETP.GE.AND P0, PT, R33.reuse, R187, PT ;  /* 0x000000bb2100720c */ /* 0x040fe40003f06270 */
[C---:B------:R-:W-:Y:S02]  /*ace0*/  ISETP.GE.AND P2, PT, R33.reuse, R186, PT ;  /* 0x000000ba2100720c */ /* 0x040fe40003f46270 */
[----:B------:R-:W-:-:S02]  /*acf0*/  ISETP.GE.AND P5, PT, R33, R185, PT ;  /* 0x000000b92100720c */ /* 0x000fc40003fa6270 */
[-C--:B------:R-:W-:Y:S01]  /*ad00*/  ISETP.GE.AND P6, PT, R33, R184.reuse, PT ;  /* 0x000000b82100720c */ /* 0x080fe20003fc6270 */
[----:B------:R-:W-:Y:S01]  /*ad10*/  VIADD R33, R116, 0xffffffd0 ;  /* 0xffffffd074217836 */ /* 0x000fe20000000000 */
[----:B------:R-:W-:Y:S02]  /*ad20*/  ISETP.GE.AND P1, PT, R37, R184, PT ;  /* 0x000000b82500720c */ /* 0x000fe40003f26270 */
[----:B------:R-:W-:Y:S02]  /*ad30*/  FSEL R32, R32, -INF , P0 ;  /* 0xff80000020207808 */ /* 0x000fe40000000000 */
[----:B------:R-:W-:Y:S02]  /*ad40*/  ISETP.GE.AND P0, PT, R33, R187, PT ;  /* 0x000000bb2100720c */ /* 0x000fe40003f06270 */
[----:B------:R-:W-:Y:S02]  /*ad50*/  FSEL R143, R35, -INF , !P1 ;  /* 0xff800000238f7808 */ /* 0x000fe40004800000 */
[----:B------:R-:W-:-:S02]  /*ad60*/  FSEL R151, R32, -INF , !P2 ;  /* 0xff80000020977808 */ /* 0x000fc40005000000 */
[----:B------:R-:W-:Y:S01]  /*ad70*/  FSEL R141, R29, -INF , P5 ;  /* 0xff8000001d8d7808 */ /* 0x000fe20002800000 */
[----:B------:R-:W-:Y:S01]  /*ad80*/  VIADD R29, R116, 0xffffffd1 ;  /* 0xffffffd1741d7836 */ /* 0x000fe20000000000 */
[C---:B------:R-:W-:Y:S02]  /*ad90*/  ISETP.GE.AND P1, PT, R33.reuse, R186, PT ;  /* 0x000000ba2100720c */ /* 0x040fe40003f26270 */
[----:B------:R-:W-:Y:S02]  /*ada0*/  ISETP.GE.AND P2, PT, R33, R185, PT ;  /* 0x000000b92100720c */ /* 0x000fe40003f46270 */
[----:B------:R-:W-:Y:S02]  /*adb0*/  FSEL R34, R34, -INF , P0 ;  /* 0xff80000022227808 */ /* 0x000fe40000000000 */
[----:B------:R-:W-:Y:S02]  /*adc0*/  FSEL R141, R141, -INF , !P6 ;  /* 0xff8000008d8d7808 */ /* 0x000fe40007000000 */
[----:B------:R-:W-:-:S02]  /*add0*/  FSEL R139, R34, -INF , !P1 ;  /* 0xff800000228b7808 */ /* 0x000fc40004800000 */
[----:B------:R-:W-:Y:S02]  /*ade0*/  FSEL R31, R31, -INF , P2 ;  /* 0xff8000001f1f7808 */ /* 0x000fe40001000000 */
[C---:B------:R-:W-:Y:S02]  /*adf0*/  ISETP.GE.AND P0, PT, R29.reuse, R187, PT ;  /* 0x000000bb1d00720c */ /* 0x040fe40003f06270 */
[C---:B------:R-:W-:Y:S02]  /*ae00*/  ISETP.GE.AND P6, PT, R29.reuse, R186, PT ;  /* 0x000000ba1d00720c */ /* 0x040fe40003fc6270 */
[C---:B------:R-:W-:Y:S02]  /*ae10*/  ISETP.GE.AND P1, PT, R29.reuse, R185, PT ;  /* 0x000000b91d00720c */ /* 0x040fe40003f26270 */
[-C--:B------:R-:W-:Y:S01]  /*ae20*/  ISETP.GE.AND P2, PT, R29, R184.reuse, PT ;  /* 0x000000b81d00720c */ /* 0x080fe20003f46270 */
[----:B------:R-:W-:Y:S01]  /*ae30*/  VIADD R29, R116, 0xffffffd8 ;  /* 0xffffffd8741d7836 */ /* 0x000fe20000000000 */
[----:B------:R-:W-:-:S02]  /*ae40*/  ISETP.GE.AND P5, PT, R33, R184, PT ;  /* 0x000000b82100720c */ /* 0x000fc40003fa6270 */
[----:B------:R-:W-:Y:S01]  /*ae50*/  FSEL R28, R28, -INF , P0 ;  /* 0xff8000001c1c7808 */ /* 0x000fe20000000000 */
[----:B------:R-:W-:Y:S01]  /*ae60*/  LDSM.16.MT88.4 R32, [R118+0xb000] ;  /* 0x00b000007620783b */ /* 0x000fe20000004200 */
[----:B------:R-:W-:Y:S02]  /*ae70*/  ISETP.GE.AND P0, PT, R29, R187, PT ;  /* 0x000000bb1d00720c */ /* 0x000fe40003f06270 */
[----:B------:R-:W-:Y:S02]  /*ae80*/  FSEL R127, R31, -INF , !P5 ;  /* 0xff8000001f7f7808 */ /* 0x000fe40006800000 */
        /* <DEDUP_REMOVED lines=51> */
[----:B------:R-:W-:Y:S02]  /*b1c0*/  FSEL R16, R16, -INF , P0 ;  /* 0xff80000010107808 */ /* 0x000fe40000000000 */
        /* <DEDUP_REMOVED lines=15> */
[C---:B------:R-:W-:Y:S01]  /*b2c0*/  VIADD R12, R116.reuse, 0xfffffff8 ;  /* 0xfffffff8740c7836 */ /* 0x040fe20000000000 */
[----:B------:R-:W-:Y:S01]  /*b2d0*/  ISETP.GE.AND P5, PT, R17, R184, PT ;  /* 0x000000b81100720c */ /* 0x000fe20003fa6270 */
[----:B------:R-:W-:Y:S01]  /*b2e0*/  VIADD R116, R116, 0xffffff80 ;  /* 0xffffff8074747836 */ /* 0x000fe20000000000 */
[----:B------:R-:W-:Y:S02]  /*b2f0*/  FSEL R8, R8, -INF , P0 ;  /* 0xff80000008087808 */ /* 0x000fe40000000000 */
[----:B------:R-:W-:-:S02]  /*b300*/  FSEL R120, R14, -INF , !P5 ;  /* 0xff8000000e787808 */ /* 0x000fc40006800000 */
[-C--:B------:R-:W-:Y:S02]  /*b310*/  ISETP.GE.AND P0, PT, R116, R187.reuse, PT ;  /* 0x000000bb7400720c */ /* 0x080fe40003f06270 */
[----:B------:R-:W-:Y:S02]  /*b320*/  ISETP.GE.AND P5, PT, R12, R187, PT ;  /* 0x000000bb0c00720c */ /* 0x000fe40003fa6270 */
[----:B------:R-:W-:Y:S02]  /*b330*/  FSEL R10, R10, -INF , P1 ;  /* 0xff8000000a0a7808 */ /* 0x000fe40000800000 */
[----:B------:R-:W-:Y:S02]  /*b340*/  ISETP.GE.AND P1, PT, R116, R186, PT ;  /* 0x000000ba7400720c */ /* 0x000fe40003f26270 */
[----:B------:R-:W-:Y:S02]  /*b350*/  FSEL R19, R131, -INF , P0 ;  /* 0xff80000083137808 */ /* 0x000fe40000000000 */
[----:B------:R-:W-:-:S02]  /*b360*/  FSEL R4, R4, -INF , P5 ;  /* 0xff80000004047808 */ /* 0x000fc40002800000 */
[C---:B------:R-:W-:Y:S02]  /*b370*/  ISETP.GE.AND P5, PT, R116.reuse, R185, PT ;  /* 0x000000b97400720c */ /* 0x040fe40003fa6270 */
[----:B------:R-:W-:Y:S02]  /*b380*/  FSEL R19, R19, -INF , !P1 ;  /* 0xff80000013137808 */ /* 0x000fe40004800000 */
[----:B------:R-:W-:Y:S02]  /*b390*/  ISETP.GE.AND P0, PT, R116, R184, PT ;  /* 0x000000b87400720c */ /* 0x000fe40003f06270 */
[----:B------:R-:W-:Y:S02]  /*b3a0*/  FSEL R17, R132, -INF , P5 ;  /* 0xff80000084117808 */ /* 0x000fe40002800000 */
[----:B------:R-:W-:Y:S02]  /*b3b0*/  FMNMX3.FTZ R14, R52, R19, R15, !PT ;  /* 0x00000013340e7276 */ /* 0x000fe4000781000f */
[----:B------:R-:W-:-:S02]  /*b3c0*/  FSEL R17, R17, -INF , !P0 ;  /* 0xff80000011117808 */ /* 0x000fc40004000000 */
[----:B------:R-:W-:Y:S02]  /*b3d0*/  FMNMX3.FTZ R14, R14, R13, R11, !PT ;  /* 0x0000000d0e0e7276 */ /* 0x000fe4000781000b */
[C---:B------:R-:W-:Y:S02]  /*b3e0*/  ISETP.GE.AND P5, PT, R12.reuse, R186, PT ;  /* 0x000000ba0c00720c */ /* 0x040fe40003fa6270 */
[C---:B------:R-:W-:Y:S02]  /*b3f0*/  ISETP.GE.AND P1, PT, R12.reuse, R185, PT ;  /* 0x000000b90c00720c */ /* 0x040fe40003f26270 */
[----:B------:R-:W-:Y:S02]  /*b400*/  ISETP.GE.AND P0, PT, R12, R184, PT ;  /* 0x000000b80c00720c */ /* 0x000fe40003f06270 */
        /* <DEDUP_REMOVED lines=23> */
[----:B------:R-:W-:Y:S02]  /*b580*/  FSEL R132, R8, -INF , !P6 ;  /* 0xff80000008847808 */ /* 0x000fe40007000000 */
[----:B------:R-:W-:Y:S02]  /*b590*/  FMNMX3.FTZ R23, R23, R128, R126, !PT ;  /* 0x0000008017177276 */ /* 0x000fe4000781007e */
[----:B------:R-:W-:-:S02]  /*b5a0*/  FMNMX3.FTZ R21, R21, R65, R64, !PT ;  /* 0x0000004115157276 */ /* 0x000fc40007810040 */
[----:B------:R-:W-:Y:S02]  /*b5b0*/  FSEL R131, R4, -INF , !P5 ;  /* 0xff80000004837808 */ /* 0x000fe40006800000 */
[----:B------:R-:W-:Y:S02]  /*b5c0*/  FMNMX3.FTZ R8, R23, R124, R132, !PT ;  /* 0x0000007c17087276 */ /* 0x000fe40007810084 */
[----:B------:R-:W-:Y:S02]  /*b5d0*/  FSEL R67, R134, -INF , P1 ;  /* 0xff80000086437808 */ /* 0x000fe40000800000 */
[----:B------:R-:W-:Y:S02]  /*b5e0*/  FSEL R116, R10, -INF , !P2 ;  /* 0xff8000000a747808 */ /* 0x000fe40005000000 */
[----:B------:R-:W-:Y:S02]  /*b5f0*/  FMNMX3.FTZ R21, R21, R63, R62, !PT ;  /* 0x0000003f15157276 */ /* 0x000fe4000781003e */
[----:B------:R-:W-:-:S02]  /*b600*/  FMNMX3.FTZ R8, R8, R131, R122, !PT ;  /* 0x0000008308087276 */ /* 0x000fc4000781007a */
[----:B------:R-:W-:Y:S02]  /*b610*/  FSEL R66, R6, -INF , !P4 ;  /* 0xff80000006427808 */ /* 0x000fe40006000000 */
[----:B------:R-:W-:Y:S02]  /*b620*/  FSEL R67, R67, -INF , !P0 ;  /* 0xff80000043437808 */ /* 0x000fe40004000000 */
[----:B------:R-:W-:Y:S01]  /*b630*/  FMNMX3.FTZ R6, R21, R120, R116, !PT ;  /* 0x0000007815067276 */ /* 0x000fe20007810074 */
[----:B------:R-:W1:Y:S03]  /*b640*/  SHFL.BFLY PT, R25, R8, 0x2, 0x1f ;  /* 0x0c401f0008197f89 */ /* 0x000e6600000e0000 */
[----:B------:R-:W-:-:S05]  /*b650*/  FMNMX3.FTZ R6, R6, R67, R66, !PT ;  /* 0x0000004306067276 */ /* 0x000fca0007810042 */
[----:B------:R-:W3:Y:S01]  /*b660*/  SHFL.BFLY PT, R23, R6, 0x2, 0x1f ;  /* 0x0c401f0006177f89 */ /* 0x000ee200000e0000 */
[----:B-1----:R-:W-:-:S05]  /*b670*/  FMNMX.FTZ R25, R8, R25, !PT ;  /* 0x0000001908197209 */ /* 0x002fca0007810000 */
[----:B------:R-:W1:Y:S01]  /*b680*/  SHFL.BFLY PT, R60, R25, 0x1, 0x1f ;  /* 0x0c201f00193c7f89 */ /* 0x000e6200000e0000 */
[----:B---3--:R-:W-:-:S05]  /*b690*/  FMNMX.FTZ R23, R6, R23, !PT ;  /* 0x0000001706177209 */ /* 0x008fca0007810000 */
[----:B------:R-:W3:Y:S01]  /*b6a0*/  SHFL.BFLY PT, R54, R23, 0x1, 0x1f ;  /* 0x0c201f0017367f89 */ /* 0x000ee200000e0000 */
[----:B-1----:R-:W-:-:S03]  /*b6b0*/  FMNMX.FTZ R60, R25, R60, !PT ;  /* 0x0000003c193c7209 */ /* 0x002fc60007810000 */
[----:B------:R-:W-:Y:S01]  /*b6c0*/  LDSM.16.MT88.4 R24, [R156+0xb000] ;  /* 0x00b000009c18783b */ /* 0x000fe20000004200 */
[C---:B------:R-:W-:Y:S02]  /*b6d0*/  FSETP.NEU.FTZ.AND P1, PT, R60.reuse, -INF , PT ;  /* 0xff8000003c00780b */ /* 0x040fe40003f3d000 */
[----:B---3--:R-:W-:Y:S02]  /*b6e0*/  FMNMX.FTZ R54, R23, R54, !PT ;  /* 0x0000003617367209 */ /* 0x008fe40007810000 */
[----:B------:R-:W-:Y:S02]  /*b6f0*/  FSEL R21, R60, RZ, P1 ;  /* 0x000000ff3c157208 */ /* 0x000fe40000800000 */
[----:B------:R-:W-:Y:S01]  /*b700*/  FSETP.NEU.FTZ.AND P0, PT, R54, -INF , PT ;  /* 0xff8000003600780b */ /* 0x000fe20003f1d000 */
[----:B--2---:R-:W-:Y:S02]  /*b710*/  FMUL.FTZ R4, R61, R60 ;  /* 0x0000003c3d047220 */ /* 0x004fe40000410000 */
[----:B------:R-:W-:Y:S01]  /*b720*/  FADD.FTZ R6, R52, -R21 ;  /* 0x8000001534067221 */ /* 0x000fe20000010000 */
[----:B------:R-:W-:-:S02]  /*b730*/  FSEL R21, R54, RZ, P0 ;  /* 0x000000ff36157208 */ /* 0x000fc40000000000 */
[----:B------:R-:W-:-:S03]  /*b740*/  FSEL R52, R4, RZ, P1 ;  /* 0x000000ff04347208 */ /* 0x000fc60000800000 */
[----:B------:R-:W-:Y:S01]  /*b750*/  FADD.FTZ R4, R0, -R21 ;  /* 0x8000001500047221 */ /* 0x000fe20000010000 */
[----:B------:R-:W-:-:S05]  /*b760*/  FMUL.FTZ R0, R61, R54 ;  /* 0x000000363d007220 */ /* 0x000fca0000410000 */
[----:B------:R-:W-:Y:S01]  /*b770*/  FSEL R0, R0, RZ, P0 ;  /* 0x000000ff00007208 */ /* 0x000fe20000000000 */
[-CC-:B------:R-:W-:Y:S01]  /*b780*/  FFMA.FTZ R229, R19, R61.reuse, -R52.reuse ;  /* 0x0000003d13e57223 */ /* 0x180fe20000010834 */
[----:B------:R-:W-:-:S03]  /*b790*/  FFMA.FTZ R198, R11, R61, -R52 ;  /* 0x0000003d0bc67223 */ /* 0x000fc60000010834 */
[-CC-:B------:R-:W-:Y:S01]  /*b7a0*/  FFMA.FTZ R194, R17, R61.reuse, -R0.reuse ;  /* 0x0000003d11c27223 */ /* 0x180fe20000010800 */
[-C--:B------:R-:W-:Y:S01]  /*b7b0*/  FFMA.FTZ R138, R9, R61.reuse, -R0 ;  /* 0x0000003d098a7223 */ /* 0x080fe20000010800 */
[----:B------:R-:W-:Y:S04]  /*b7c0*/  LDSM.16.MT88.4 R16, [R118+0x9000] ;  /* 0x009000007610783b */ /* 0x000fe80000004200 */
[----:B------:R-:W1:Y:S01]  /*b7d0*/  LDSM.16.MT88.4 R8, [R156+0x9000] ;  /* 0x009000009c08783b */ /* 0x000e620000004200 */
[-CC-:B------:R-:W-:Y:S01]  /*b7e0*/  FFMA.FTZ R134, R15, R61.reuse, -R52.reuse ;  /* 0x0000003d0f867223 */ /* 0x180fe20000010834 */
[-C--:B------:R-:W-:Y:S01]  /*b7f0*/  FFMA.FTZ R227, R13, R61.reuse, -R52 ;  /* 0x0000003d0de37223 */ /* 0x080fe20000010834 */
[C---:B------:R-:W-:Y:S01]  /*b800*/  FMUL.FTZ R140, R61.reuse, R6 ;  /* 0x000000063d8c7220 */ /* 0x040fe20000410000 */
[----:B------:R-:W-:Y:S01]  /*b810*/  FMUL.FTZ R200, R61, R4 ;  /* 0x000000043dc87220 */ /* 0x000fe20000410000 */
[-CC-:B------:R-:W-:Y:S01]  /*b820*/  FFMA.FTZ R147, R7, R61.reuse, -R0.reuse ;  /* 0x0000003d07937223 */ /* 0x180fe20000010800 */
[----:B------:R-:W-:Y:S01]  /*b830*/  FFMA.FTZ R136, R5, R61, -R0 ;  /* 0x0000003d05887223 */ /* 0x000fe20000010800 */
[----:B------:R-:W-:Y:S04]  /*b840*/  MUFU.EX2 R229, R229 ;  /* 0x000000e500e57308 */ /* 0x000fe80000000800 */
[----:B------:R-:W2:Y:S04]  /*b850*/  MUFU.EX2 R134, R134 ;  /* 0x0000008600867308 */ /* 0x000ea80000000800 */
[----:B------:R-:W-:Y:S04]  /*b860*/  MUFU.EX2 R227, R227 ;  /* 0x000000e300e37308 */ /* 0x000fe80000000800 */
[----:B------:R-:W-:Y:S04]  /*b870*/  MUFU.EX2 R198, R198 ;  /* 0x000000c600c67308 */ /* 0x000fe80000000800 */
[----:B------:R-:W-:Y:S04]  /*b880*/  MUFU.EX2 R194, R194 ;  /* 0x000000c200c27308 */ /* 0x000fe80000000800 */
[----:B------:R-:W-:Y:S04]  /*b890*/  MUFU.EX2 R138, R138 ;  /* 0x0000008a008a7308 */ /* 0x000fe80000000800 */
[----:B------:R-:W3:Y:S04]  /*b8a0*/  MUFU.EX2 R140, R140 ;  /* 0x0000008c008c7308 */ /* 0x000ee80000000800 */
[----:B------:R-:W4:Y:S04]  /*b8b0*/  MUFU.EX2 R200, R200 ;  /* 0x000000c800c87308 */ /* 0x000f280000000800 */
[----:B------:R-:W-:Y:S04]  /*b8c0*/  MUFU.EX2 R147, R147 ;  /* 0x0000009300937308 */ /* 0x000fe80000000800 */
[----:B------:R-:W5:Y:S01]  /*b8d0*/  MUFU.EX2 R136, R136 ;  /* 0x0000008800887308 */ /* 0x000f620000000800 */
[----:B--2---:R-:W-:Y:S01]  /*b8e0*/  F2FP.F16.F32.PACK_AB R48, R134, R229 ;  /* 0x000000e58630723e */ /* 0x004fe200000000ff */
[-C--:B---3--:R-:W-:Y:S01]  /*b8f0*/  FMUL.FTZ R4, R112, R140.reuse ;  /* 0x0000008c70047220 */ /* 0x088fe20000410000 */
[-C--:B------:R-:W-:Y:S01]  /*b900*/  FMUL.FTZ R5, R113, R140.reuse ;  /* 0x0000008c71057220 */ /* 0x080fe20000410000 */
[----:B------:R-:W-:Y:S01]  /*b910*/  F2FP.F16.F32.PACK_AB R50, R198, R227 ;  /* 0x000000e3c632723e */ /* 0x000fe200000000ff */
[----:B------:R-:W-:Y:S01]  /*b920*/  FMUL.FTZ R12, R104, R140 ;  /* 0x0000008c680c7220 */ /* 0x000fe20000410000 */
[-C--:B----4-:R-:W-:Y:S01]  /*b930*/  FMUL.FTZ R6, R114, R200.reuse ;  /* 0x000000c872067220 */ /* 0x090fe20000410000 */
[----:B------:R-:W-:Y:S01]  /*b940*/  FMUL.FTZ R7, R115, R200 ;  /* 0x000000c873077220 */ /* 0x000fe20000410000 */
[----:B------:R-:W-:Y:S01]  /*b950*/  F2FP.F16.F32.PACK_AB R49, R138, R194 ;  /* 0x000000c28a31723e */ /* 0x000fe200000000ff */
[----:B------:R-:W-:Y:S01]  /*b960*/  FMUL.FTZ R13, R105, R140 ;  /* 0x0000008c690d7220 */ /* 0x000fe20000410000 */
[-C--:B------:R-:W-:Y:S01]  /*b970*/  FMUL.FTZ R14, R106, R200.reuse ;  /* 0x000000c86a0e7220 */ /* 0x080fe20000410000 */
[----:B------:R-:W-:Y:S01]  /*b980*/  FMUL.FTZ R15, R107, R200 ;  /* 0x000000c86b0f7220 */ /* 0x000fe20000410000 */
[-C--:B------:R-:W-:Y:S01]  /*b990*/  FMUL.FTZ R20, R96, R140.reuse ;  /* 0x0000008c60147220 */ /* 0x080fe20000410000 */
[----:B------:R-:W-:Y:S01]  /*b9a0*/  FMUL.FTZ R21, R97, R140 ;  /* 0x0000008c61157220 */ /* 0x000fe20000410000 */
[----:B-----5:R-:W-:Y:S01]  /*b9b0*/  F2FP.F16.F32.PACK_AB R51, R136, R147 ;  /* 0x000000938833723e */ /* 0x020fe200000000ff */
        /* <DEDUP_REMOVED lines=38> */
[C---:B-1----:R-:W-:Y:S08]  /*bc20*/  HMMA.16816.F32 R4, R48.reuse, R8, R4 ;  /* 0x000000083004723c */ /* 0x042ff00000001804 */
[C---:B------:R-:W-:Y:S08]  /*bc30*/  HMMA.16816.F32 R12, R48.reuse, R16, R12 ;  /* 0x00000010300c723c */ /* 0x040ff0000000180c */
[C---:B------:R-:W-:Y:S08]  /*bc40*/  HMMA.16816.F32 R20, R48.reuse, R24, R20 ;  /* 0x000000183014723c */ /* 0x040ff00000001814 */
[C---:B------:R-:W-:Y:S08]  /*bc50*/  HMMA.16816.F32 R28, R48.reuse, R32, R28 ;  /* 0x00000020301c723c */ /* 0x040ff0000000181c */
[C---:B------:R-:W-:Y:S08]  /*bc60*/  HMMA.16816.F32 R36, R48.reuse, R40, R36 ;  /* 0x000000283024723c */ /* 0x040ff00000001824 */
[----:B------:R-:W-:Y:S01]  /*bc70*/  HMMA.16816.F32 R8, R48, R10, R108 ;  /* 0x0000000a3008723c */ /* 0x000fe2000000186c */
[-CC-:B------:R-:W-:Y:S01]  /*bc80*/  FFMA.FTZ R72, R241, R61.reuse, -R52.reuse ;  /* 0x0000003df1487223 */ /* 0x180fe20000010834 */
[-CC-:B------:R-:W-:Y:S01]  /*bc90*/  FFMA.FTZ R75, R239, R61.reuse, -R52.reuse ;  /* 0x0000003def4b7223 */ /* 0x180fe20000010834 */
[-C--:B------:R-:W-:Y:S01]  /*bca0*/  FFMA.FTZ R146, R237, R61.reuse, -R52 ;  /* 0x0000003ded927223 */ /* 0x080fe20000010834 */
[-CC-:B------:R-:W-:Y:S01]  /*bcb0*/  FFMA.FTZ R73, R235, R61.reuse, -R0.reuse ;  /* 0x0000003deb497223 */ /* 0x180fe20000010800 */
[-CC-:B------:R-:W-:Y:S01]  /*bcc0*/  FFMA.FTZ R154, R233, R61.reuse, -R0.reuse ;  /* 0x0000003de99a7223 */ /* 0x180fe20000010800 */
[----:B------:R-:W-:-:S02]  /*bcd0*/  FFMA.FTZ R144, R205, R61, -R0 ;  /* 0x0000003dcd907223 */ /* 0x000fc40000010800 */
[C---:B------:R-:W-:Y:S08]  /*bce0*/  HMMA.16816.F32 R16, R48.reuse, R18, R100 ;  /* 0x000000123010723c */ /* 0x040ff00000001864 */
[C---:B------:R-:W-:Y:S08]  /*bcf0*/  HMMA.16816.F32 R24, R48.reuse, R26, R92 ;  /* 0x0000001a3018723c */ /* 0x040ff0000000185c */
[C---:B------:R-:W-:Y:S08]  /*bd00*/  HMMA.16816.F32 R32, R48.reuse, R34, R84 ;  /* 0x000000223020723c */ /* 0x040ff00000001854 */
[C---:B------:R-:W-:Y:S08]  /*bd10*/  HMMA.16816.F32 R40, R48.reuse, R42, R76 ;  /* 0x0000002a3028723c */ /* 0x040ff0000000184c */
[C---:B------:R-:W-:Y:S01]  /*bd20*/  HMMA.16816.F32 R44, R48.reuse, R56, R44 ;  /* 0x00000038302c723c */ /* 0x040fe2000000182c */
[-C--:B------:R-:W-:Y:S01]  /*bd30*/  FFMA.FTZ R231, R231, R61.reuse, -R0 ;  /* 0x0000003de7e77223 */ /* 0x080fe20000010800 */
[----:B------:R-:W-:Y:S01]  /*bd40*/  MUFU.EX2 R72, R72 ;  /* 0x0000004800487308 */ /* 0x000fe20000000800 */
[----:B------:R-:W-:Y:S01]  /*bd50*/  FFMA.FTZ R229, R196, R140, R229 ;  /* 0x0000008cc4e57223 */ /* 0x000fe200000100e5 */
[-CC-:B------:R-:W-:Y:S01]  /*bd60*/  FFMA.FTZ R192, R217, R61.reuse, -R52.reuse ;  /* 0x0000003dd9c07223 */ /* 0x180fe20000010834 */
[-C--:B------:R-:W-:Y:S01]  /*bd70*/  FFMA.FTZ R152, R203, R61.reuse, -R52 ;  /* 0x0000003dcb987223 */ /* 0x080fe20000010834 */
[----:B------:R-:W-:Y:S01]  /*bd80*/  MUFU.EX2 R75, R75 ;  /* 0x0000004b004b7308 */ /* 0x000fe20000000800 */
[-C--:B------:R-:W-:Y:S01]  /*bd90*/  FFMA.FTZ R190, R207, R61.reuse, -R0 ;  /* 0x0000003dcfbe7223 */ /* 0x080fe20000010800 */
[----:B------:R-:W-:Y:S01]  /*bda0*/  HMMA.16816.F32 R48, R48, R58, R68 ;  /* 0x0000003a3030723c */ /* 0x000fe20000001844 */
[----:B------:R-:W1:Y:S01]  /*bdb0*/  LDSM.16.MT88.4 R68, [R156+0x9400] ;  /* 0x009400009c44783b */ /* 0x000e620000004200 */
[-CC-:B------:R-:W-:Y:S01]  /*bdc0*/  FFMA.FTZ R77, R243, R61.reuse, -R52.reuse ;  /* 0x0000003df34d7223 */ /* 0x180fe20000010834 */
[----:B------:R-:W2:Y:S01]  /*bdd0*/  MUFU.EX2 R146, R146 ;  /* 0x0000009200927308 */ /* 0x000ea20000000800 */
[-CC-:B------:R-:W-:Y:S01]  /*bde0*/  FFMA.FTZ R225, R225, R61.reuse, -R52.reuse ;  /* 0x0000003de1e17223 */ /* 0x180fe20000010834 */
[-C--:B------:R-:W-:Y:S01]  /*bdf0*/  FFMA.FTZ R223, R223, R61.reuse, -R52 ;  /* 0x0000003ddfdf7223 */ /* 0x080fe20000010834 */
[-CC-:B------:R-:W-:Y:S01]  /*be00*/  FFMA.FTZ R221, R221, R61.reuse, -R0.reuse ;  /* 0x0000003ddddd7223 */ /* 0x180fe20000010800 */
[----:B------:R-:W-:Y:S01]  /*be10*/  MUFU.EX2 R73, R73 ;  /* 0x0000004900497308 */ /* 0x000fe20000000800 */
[-C--:B------:R-:W-:Y:S01]  /*be20*/  FFMA.FTZ R219, R219, R61.reuse, -R0 ;  /* 0x0000003ddbdb7223 */ /* 0x080fe20000010800 */
[-CC-:B------:R-:W-:Y:S01]  /*be30*/  FFMA.FTZ R150, R201, R61.reuse, -R52.reuse ;  /* 0x0000003dc9967223 */ /* 0x180fe20000010834 */
[-C--:B------:R-:W-:Y:S01]  /*be40*/  FFMA.FTZ R142, R199, R61.reuse, -R52 ;  /* 0x0000003dc78e7223 */ /* 0x080fe20000010834 */
[----:B------:R-:W3:Y:S01]  /*be50*/  MUFU.EX2 R77, R77 ;  /* 0x0000004d004d7308 */ /* 0x000ee20000000800 */
[-C--:B------:R-:W-:Y:S01]  /*be60*/  FFMA.FTZ R148, R193, R61.reuse, -R0 ;  /* 0x0000003dc1947223 */ /* 0x080fe20000010800 */
[-CC-:B------:R-:W-:Y:S01]  /*be70*/  FFMA.FTZ R215, R215, R61.reuse, -R52.reuse ;  /* 0x0000003dd7d77223 */ /* 0x180fe20000010834 */
[-C--:B------:R-:W-:Y:S01]  /*be80*/  FFMA.FTZ R213, R213, R61.reuse, -R52 ;  /* 0x0000003dd5d57223 */ /* 0x080fe20000010834 */
[----:B------:R-:W4:Y:S01]  /*be90*/  MUFU.EX2 R154, R154 ;  /* 0x0000009a009a7308 */ /* 0x000f220000000800 */
[-CC-:B------:R-:W-:Y:S01]  /*bea0*/  FFMA.FTZ R211, R211, R61.reuse, -R0.reuse ;  /* 0x0000003dd3d37223 */ /* 0x180fe20000010800 */
[----:B------:R-:W-:Y:S01]  /*beb0*/  FFMA.FTZ R209, R209, R61, -R0 ;  /* 0x0000003dd1d17223 */ /* 0x000fe20000010800 */
[----:B------:R-:W-:Y:S01]  /*bec0*/  LDSM.16.MT88.4 R108, [R156+0xa000] ;  /* 0x00a000009c6c783b */ /* 0x000fe20000004200 */
[----:B------:R-:W-:Y:S04]  /*bed0*/  MUFU.EX2 R205, R231 ;  /* 0x000000e700cd7308 */ /* 0x000fe80000000800 */
[----:B------:R-:W5:Y:S01]  /*bee0*/  MUFU.EX2 R144, R144 ;  /* 0x0000009000907308 */ /* 0x000f620000000800 */
[----:B--2---:R-:W-:Y:S01]  /*bef0*/  F2FP.F16.F32.PACK_AB R58, R146, R75 ;  /* 0x0000004b923a723e */ /* 0x004fe200000000ff */
[----:B------:R-:W-:Y:S01]  /*bf00*/  LDSM.16.MT88.4 R100, [R118+0xa000] ;  /* 0x00a000007664783b */ /* 0x000fe20000004200 */
[----:B---3--:R-:W-:-:S02]  /*bf10*/  F2FP.F16.F32.PACK_AB R56, R72, R77 ;  /* 0x0000004d4838723e */ /* 0x008fc400000000ff */
[----:B----4-:R-:W-:Y:S01]  /*bf20*/  F2FP.F16.F32.PACK_AB R57, R154, R73 ;  /* 0x000000499a39723e */ /* 0x010fe200000000ff */
[----:B------:R-:W-:Y:S01]  /*bf30*/  LDSM.16.MT88.4 R84, [R118+0xc000] ;  /* 0x00c000007654783b */ /* 0x000fe20000004200 */
[----:B------:R-:W-:-:S03]  /*bf40*/  FFMA.FTZ R195, R195, R200, R194 ;  /* 0x000000c8c3c37223 */ /* 0x000fc600000100c2 */
[----:B------:R-:W-:Y:S01]  /*bf50*/  LDSM.16.MT88.4 R92, [R156+0xc000] ;  /* 0x00c000009c5c783b */ /* 0x000fe20000004200 */
        /* <DEDUP_REMOVED lines=16> */
[----:B------:R-:W-:-:S04]  /*c060*/  FADD.FTZ R134, R134, R229 ;  /* 0x000000e586867221 */ /* 0x000fc80000010000 */
[----:B------:R-:W-:Y:S01]  /*c070*/  FADD.FTZ R227, R227, R134 ;  /* 0x00000086e3e37221 */ /* 0x000fe20000010000 */
[----:B------:R-:W-:Y:S01]  /*c080*/  FFMA.FTZ R134, R197, R61, -R0 ;  /* 0x0000003dc5867223 */ /* 0x000fe20000010800 */
[----:B------:R-:W-:Y:S04]  /*c090*/  MUFU.EX2 R217, R225 ;  /* 0x000000e100d97308 */ /* 0x000fe80000000800 */
[----:B------:R-:W2:Y:S04]  /*c0a0*/  MUFU.EX2 R192, R192 ;  /* 0x000000c000c07308 */ /* 0x000ea80000000800 */
[----:B------:R-:W-:Y:S04]  /*c0b0*/  MUFU.EX2 R203, R223 ;  /* 0x000000df00cb7308 */ /* 0x000fe80000000800 */
[----:B------:R-:W3:Y:S01]  /*c0c0*/  MUFU.EX2 R152, R152 ;  /* 0x0000009800987308 */ /* 0x000ee20000000800 */
[C---:B-1----:R-:W-:Y:S08]  /*c0d0*/  HMMA.16816.F32 R44, R56.reuse, R68, R44 ;  /* 0x00000044382c723c */ /* 0x042ff0000000182c */
[----:B------:R-:W-:Y:S01]  /*c0e0*/  HMMA.16816.F32 R48, R56, R70, R48 ;  /* 0x000000463830723c */ /* 0x000fe20000001830 */
[----:B------:R-:W1:Y:S01]  /*c0f0*/  LDSM.16.MT88.4 R68, [R156+0x9800] ;  /* 0x009800009c44783b */ /* 0x000e620000004200 */
[----:B------:R-:W-:Y:S04]  /*c100*/  MUFU.EX2 R207, R221 ;  /* 0x000000dd00cf7308 */ /* 0x000fe80000000800 */
[----:B------:R-:W4:Y:S04]  /*c110*/  MUFU.EX2 R190, R190 ;  /* 0x000000be00be7308 */ /* 0x000f280000000800 */
[----:B------:R-:W-:Y:S04]  /*c120*/  MUFU.EX2 R197, R219 ;  /* 0x000000db00c57308 */ /* 0x000fe80000000800 */
[----:B------:R-:W5:Y:S01]  /*c130*/  MUFU.EX2 R134, R134 ;  /* 0x0000008600867308 */ /* 0x000f620000000800 */
        /* <DEDUP_REMOVED lines=19> */
[----:B------:R-:W-:Y:S01]  /*c270*/  FFMA.FTZ R140, R191, R61, -R0 ;  /* 0x0000003dbf8c7223 */ /* 0x000fe20000010800 */
[----:B------:R-:W-:Y:S04]  /*c280*/  MUFU.EX2 R201, R215 ;  /* 0x000000d700c97308 */ /* 0x000fe80000000800 */
[----:B------:R-:W2:Y:S04]  /*c290*/  MUFU.EX2 R150, R150 ;  /* 0x0000009600967308 */ /* 0x000ea80000000800 */
[----:B------:R-:W-:Y:S04]  /*c2a0*/  MUFU.EX2 R199, R213 ;  /* 0x000000d500c77308 */ /* 0x000fe80000000800 */
[----:B------:R-:W3:Y:S04]  /*c2b0*/  MUFU.EX2 R142, R142 ;  /* 0x0000008e008e7308 */ /* 0x000ee80000000800 */
[----:B------:R-:W-:Y:S01]  /*c2c0*/  MUFU.EX2 R193, R211 ;  /* 0x000000d300c17308 */ /* 0x000fe20000000800 */
[C---:B-1----:R-:W-:Y:S08]  /*c2d0*/  HMMA.16816.F32 R44, R56.reuse, R68, R44 ;  /* 0x00000044382c723c */ /* 0x042ff0000000182c */
[----:B------:R-:W-:Y:S01]  /*c2e0*/  HMMA.16816.F32 R48, R56, R70, R48 ;  /* 0x000000463830723c */ /* 0x000fe20000001830 */
[----:B------:R-:W1:Y:S01]  /*c2f0*/  LDSM.16.MT88.4 R56, [R156+0x9c00] ;  /* 0x009c00009c38783b */ /* 0x000e620000004200 */
[----:B------:R-:W4:Y:S04]  /*c300*/  MUFU.EX2 R148, R148 ;  /* 0x0000009400947308 */ /* 0x000f280000000800 */
[----:B------:R-:W-:Y:S04]  /*c310*/  MUFU.EX2 R191, R209 ;  /* 0x000000d100bf7308 */ /* 0x000fe80000000800 */
[----:B------:R-:W5:Y:S01]  /*c320*/  MUFU.EX2 R140, R140 ;  /* 0x0000008c008c7308 */ /* 0x000f620000000800 */
[----:B--2---:R-:W-:-:S02]  /*c330*/  F2FP.F16.F32.PACK_AB R68, R150, R201 ;  /* 0x000000c99644723e */ /* 0x004fc400000000ff */
[----:B---3--:R-:W-:Y:S02]  /*c340*/  F2FP.F16.F32.PACK_AB R70, R142, R199 ;  /* 0x000000c78e46723e */ /* 0x008fe400000000ff */
[----:B----4-:R-:W-:Y:S02]  /*c350*/  F2FP.F16.F32.PACK_AB R69, R148, R193 ;  /* 0x000000c19445723e */ /* 0x010fe400000000ff */
[----:B-----5:R-:W-:-:S07]  /*c360*/  F2FP.F16.F32.PACK_AB R71, R140, R191 ;  /* 0x000000bf8c47723e */ /* 0x020fce00000000ff */
[C---:B-1----:R-:W-:Y:S01]  /*c370*/  HMMA.16816.F32 R112, R68.reuse, R56, R4 ;  /* 0x000000384470723c */ /* 0x042fe20000001804 */
        /* <DEDUP_REMOVED lines=13> */
[-CC-:B------:R-:W-:Y:S01]  /*c450*/  FFMA.FTZ R56, R145, R61.reuse, -R0.reuse ;  /* 0x0000003d91387223 */ /* 0x180fe20000010800 */
[----:B------:R-:W-:-:S05]  /*c460*/  FFMA.FTZ R57, R143, R61, -R0 ;  /* 0x0000003d8f397223 */ /* 0x000fca0000010800 */
[C---:B------:R-:W-:Y:S01]  /*c470*/  HMMA.16816.F32 R8, R68.reuse, R58, R8 ;  /* 0x0000003a4408723c */ /* 0x040fe20000001808 */
[-C--:B------:R-:W-:Y:S01]  /*c480*/  FFMA.FTZ R58, R169, R61.reuse, -R52 ;  /* 0x0000003da93a7223 */ /* 0x080fe20000010834 */
[-C--:B------:R-:W-:Y:S01]  /*c490*/  FFMA.FTZ R59, R149, R61.reuse, -R0 ;  /* 0x0000003d953b7223 */ /* 0x080fe20000010800 */
[----:B------:R-:W-:Y:S04]  /*c4a0*/  MUFU.EX2 R56, R56 ;  /* 0x0000003800387308 */ /* 0x000fe80000000800 */
[----:B------:R-:W-:Y:S04]  /*c4b0*/  MUFU.EX2 R58, R58 ;  /* 0x0000003a003a7308 */ /* 0x000fe80000000800 */
[----:B------:R-:W2:Y:S04]  /*c4c0*/  MUFU.EX2 R59, R59 ;  /* 0x0000003b003b7308 */ /* 0x000ea80000000800 */
[----:B------:R-:W-:Y:S01]  /*c4d0*/  MUFU.EX2 R57, R57 ;  /* 0x0000003900397308 */ /* 0x000fe20000000800 */
[C---:B-1----:R-:W-:Y:S08]  /*c4e0*/  HMMA.16816.F32 R44, R68.reuse, R4, R44 ;  /* 0x00000004442c723c */ /* 0x042ff0000000182c */
[----:B------:R-:W-:Y:S01]  /*c4f0*/  HMMA.16816.F32 R68, R68, R6, R48 ;  /* 0x000000064444723c */ /* 0x000fe20000001830 */
[-CC-:B------:R-:W-:Y:S01]  /*c500*/  FFMA.FTZ R49, R155, R61.reuse, -R52.reuse ;  /* 0x0000003d9b317223 */ /* 0x180fe20000010834 */
[-CC-:B------:R-:W-:Y:S01]  /*c510*/  FFMA.FTZ R51, R153, R61.reuse, -R52.reuse ;  /* 0x0000003d99337223 */ /* 0x180fe20000010834 */
[-C--:B------:R-:W-:Y:S01]  /*c520*/  FFMA.FTZ R48, R151, R61.reuse, -R52 ;  /* 0x0000003d97307223 */ /* 0x080fe20000010834 */
[----:B------:R-:W-:-:S03]  /*c530*/  FFMA.FTZ R50, R141, R61, -R0 ;  /* 0x0000003d8d327223 */ /* 0x000fc60000010800 */
[----:B------:R-:W1:Y:S04]  /*c540*/  MUFU.EX2 R49, R49 ;  /* 0x0000003100317308 */ /* 0x000e680000000800 */
[----:B------:R-:W-:Y:S04]  /*c550*/  MUFU.EX2 R51, R51 ;  /* 0x0000003300337308 */ /* 0x000fe80000000800 */
[----:B------:R-:W3:Y:S04]  /*c560*/  MUFU.EX2 R48, R48 ;  /* 0x0000003000307308 */ /* 0x000ee80000000800 */
[----:B------:R-:W4:Y:S01]  /*c570*/  MUFU.EX2 R50, R50 ;  /* 0x0000003200327308 */ /* 0x000f220000000800 */
[----:B--2---:R-:W-:-:S02]  /*c580*/  F2FP.F16.F32.PACK_AB R5, R56, R59 ;  /* 0x0000003b3805723e */ /* 0x004fc400000000ff */
[----:B-1----:R-:W-:Y:S02]  /*c590*/  F2FP.F16.F32.PACK_AB R4, R49, R58 ;  /* 0x0000003a3104723e */ /* 0x002fe400000000ff */
[----:B---3--:R-:W-:Y:S02]  /*c5a0*/  F2FP.F16.F32.PACK_AB R6, R48, R51 ;  /* 0x000000333006723e */ /* 0x008fe400000000ff */
[----:B----4-:R-:W-:-:S07]  /*c5b0*/  F2FP.F16.F32.PACK_AB R7, R50, R57 ;  /* 0x000000393207723e */ /* 0x010fce00000000ff */
[C---:B------:R-:W-:Y:S08]  /*c5c0*/  HMMA.16816.F32 R112, R4.reuse, R108, R112 ;  /* 0x0000006c0470723c */ /* 0x040ff00000001870 */
[----:B------:R-:W-:Y:S01]  /*c5d0*/  HMMA.16816.F32 R108, R4, R110, R8 ;  /* 0x0000006e046c723c */ /* 0x000fe20000001808 */
[----:B------:R-:W1:Y:S01]  /*c5e0*/  LDSM.16.MT88.4 R8, [R118+0xe000] ;  /* 0x00e000007608783b */ /* 0x000e620000004200 */
[----:B------:R-:W-:-:S04]  /*c5f0*/  FADD.FTZ R198, R198, R227 ;  /* 0x000000e3c6c67221 */ /* 0x000fc80000010000 */
[----:B------:R-:W-:-:S04]  /*c600*/  FADD.FTZ R77, R77, R198 ;  /* 0x000000c64d4d7221 */ /* 0x000fc80000010000 */
[----:B------:R-:W-:Y:S02]  /*c610*/  FADD.FTZ R72, R72, R77 ;  /* 0x0000004d48487221 */ /* 0x000fe40000010000 */
[----:B------:R-:W2:Y:S01]  /*c620*/  LDSM.16.MT88.4 R76, [R156+0xe000] ;  /* 0x00e000009c4c783b */ /* 0x000ea20000004200 */
[----:B------:R-:W-:Y:S01]  /*c630*/  FADD.FTZ R138, R138, R195 ;  /* 0x000000c38a8a7221 */ /* 0x000fe20000010000 */
[----:B------:R-:W-:Y:S02]  /*c640*/  HMMA.16816.F32 R104, R4, R100, R12 ;  /* 0x000000640468723c */ /* 0x000fe4000000180c */
[----:B------:R-:W3:Y:S01]  /*c650*/  LDSM.16.MT88.4 R12, [R156+0xa400] ;  /* 0x00a400009c0c783b */ /* 0x000ee20000004200 */
[----:B------:R-:W-:-:S04]  /*c660*/  FADD.FTZ R147, R147, R138 ;  /* 0x0000008a93937221 */ /* 0x000fc80000010000 */
[----:B------:R-:W-:Y:S01]  /*c670*/  FADD.FTZ R136, R136, R147 ;  /* 0x0000009388887221 */ /* 0x000fe20000010000 */
[----:B------:R-:W-:-:S03]  /*c680*/  FADD.FTZ R141, R75, R72 ;  /* 0x000000484b8d7221 */ /* 0x000fc60000010000 */
[----:B------:R-:W-:Y:S01]  /*c690*/  FADD.FTZ R143, R73, R136 ;  /* 0x00000088498f7221 */ /* 0x000fe20000010000 */
[----:B------:R-:W-:Y:S01]  /*c6a0*/  HMMA.16816.F32 R88, R4, R84, R28 ;  /* 0x000000540458723c */ /* 0x000fe2000000181c */
[-CC-:B------:R-:W-:Y:S01]  /*c6b0*/  FFMA.FTZ R30, R139, R61.reuse, -R52.reuse ;  /* 0x0000003d8b1e7223 */ /* 0x180fe20000010834 */
[-CC-:B------:R-:W-:Y:S01]  /*c6c0*/  FFMA.FTZ R29, R137, R61.reuse, -R52.reuse ;  /* 0x0000003d891d7223 */ /* 0x180fe20000010834 */
[-CC-:B------:R-:W-:Y:S01]  /*c6d0*/  FFMA.FTZ R31, R135, R61.reuse, -R52.reuse ;  /* 0x0000003d871f7223 */ /* 0x180fe20000010834 */
[----:B------:R-:W-:-:S04]  /*c6e0*/  FFMA.FTZ R28, R133, R61, -R52 ;  /* 0x0000003d851c7223 */ /* 0x000fc80000010834 */
[----:B------:R-:W-:Y:S01]  /*c6f0*/  HMMA.16816.F32 R84, R4, R86, R32 ;  /* 0x000000560454723c */ /* 0x000fe20000001820 */
[-CC-:B------:R-:W-:Y:S01]  /*c700*/  FFMA.FTZ R34, R127, R61.reuse, -R0.reuse ;  /* 0x0000003d7f227223 */ /* 0x180fe20000010800 */
[----:B------:R-:W-:-:S06]  /*c710*/  FFMA.FTZ R33, R125, R61, -R0 ;  /* 0x0000003d7d217223 */ /* 0x000fcc0000010800 */
[----:B-1----:R-:W-:Y:S01]  /*c720*/  HMMA.16816.F32 R72, R4, R8, R44 ;  /* 0x000000080448723c */ /* 0x002fe2000000182c */
[-CC-:B------:R-:W-:Y:S01]  /*c730*/  FFMA.FTZ R35, R123, R61.reuse, -R0.reuse ;  /* 0x0000003d7b237223 */ /* 0x180fe20000010800 */
[----:B------:R-:W-:-:S06]  /*c740*/  FFMA.FTZ R32, R121, R61, -R0 ;  /* 0x0000003d79207223 */ /* 0x000fcc0000010800 */
[C---:B------:R-:W-:Y:S01]  /*c750*/  HMMA.16816.F32 R68, R4.reuse, R10, R68 ;  /* 0x0000000a0444723c */ /* 0x040fe20000001844 */
[----:B------:R-:W1:Y:S01]  /*c760*/  LDSM.16.MT88.4 R8, [R118+0xa400] ;  /* 0x00a400007608783b */ /* 0x000e620000004200 */
[----:B------:R-:W-:Y:S04]  /*c770*/  MUFU.EX2 R30, R30 ;  /* 0x0000001e001e7308 */ /* 0x000fe80000000800 */
[----:B------:R-:W4:Y:S04]  /*c780*/  MUFU.EX2 R29, R29 ;  /* 0x0000001d001d7308 */ /* 0x000f280000000800 */
[----:B------:R-:W-:Y:S04]  /*c790*/  MUFU.EX2 R31, R31 ;  /* 0x0000001f001f7308 */ /* 0x000fe80000000800 */
[----:B------:R-:W5:Y:S04]  /*c7a0*/  MUFU.EX2 R28, R28 ;  /* 0x0000001c001c7308 */ /* 0x000f680000000800 */
[----:B------:R-:W-:Y:S04]  /*c7b0*/  MUFU.EX2 R34, R34 ;  /* 0x0000002200227308 */ /* 0x000fe80000000800 */
[----:B------:R-:W3:Y:S04]  /*c7c0*/  MUFU.EX2 R33, R33 ;  /* 0x0000002100217308 */ /* 0x000ee80000000800 */
[----:B------:R-:W-:Y:S04]  /*c7d0*/  MUFU.EX2 R35, R35 ;  /* 0x0000002300237308 */ /* 0x000fe80000000800 */
[----:B------:R-:W1:Y:S01]  /*c7e0*/  MUFU.EX2 R32, R32 ;  /* 0x0000002000207308 */ /* 0x000e620000000800 */
[C---:B------:R-:W-:Y:S01]  /*c7f0*/  HMMA.16816.F32 R100, R4.reuse, R102, R16 ;  /* 0x000000660464723c */ /* 0x040fe20000001810 */
[----:B------:R-:W-:Y:S07]  /*c800*/  LDSM.16.MT88.4 R16, [R118+0xc400] ;  /* 0x00c400007610783b */ /* 0x000fee0000004200 */
[C---:B------:R-:W-:Y:S01]  /*c810*/  HMMA.16816.F32 R96, R4.reuse, R92, R20 ;  /* 0x0000005c0460723c */ /* 0x040fe20000001814 */
[----:B------:R-:W1:Y:S07]  /*c820*/  LDSM.16.MT88.4 R20, [R156+0xc400] ;  /* 0x00c400009c14783b */ /* 0x000e6e0000004200 */
[C---:B--2---:R-:W-:Y:S08]  /*c830*/  HMMA.16816.F32 R80, R4.reuse, R76, R36 ;  /* 0x0000004c0450723c */ /* 0x044ff00000001824 */
[C---:B------:R-:W-:Y:S08]  /*c840*/  HMMA.16816.F32 R92, R4.reuse, R94, R24 ;  /* 0x0000005e045c723c */ /* 0x040ff00000001818 */
[----:B------:R-:W-:Y:S01]  /*c850*/  HMMA.16816.F32 R76, R4, R78, R40 ;  /* 0x0000004e044c723c */ /* 0x000fe20000001828 */
[----:B----4-:R-:W-:Y:S01]  /*c860*/  F2FP.F16.F32.PACK_AB R4, R29, R30 ;  /* 0x0000001e1d04723e */ /* 0x010fe200000000ff */
[--C-:B------:R-:W-:Y:S01]  /*c870*/  FFMA.FTZ R38, R130, R61, -R52.reuse ;  /* 0x0000003d82267223 */ /* 0x100fe20000010834 */
[----:B-----5:R-:W-:Y:S01]  /*c880*/  F2FP.F16.F32.PACK_AB R6, R28, R31 ;  /* 0x0000001f1c06723e */ /* 0x020fe200000000ff */
[-CC-:B------:R-:W-:Y:S01]  /*c890*/  FFMA.FTZ R37, R128, R61.reuse, -R52.reuse ;  /* 0x0000003d80257223 */ /* 0x180fe20000010834 */
[----:B---3--:R-:W-:Y:S01]  /*c8a0*/  F2FP.F16.F32.PACK_AB R5, R33, R34 ;  /* 0x000000222105723e */ /* 0x008fe200000000ff */
[----:B------:R-:W-:Y:S01]  /*c8b0*/  FFMA.FTZ R36, R126, R61, -R52 ;  /* 0x0000003d7e247223 */ /* 0x000fe20000010834 */
[----:B-1----:R-:W-:Y:S01]  /*c8c0*/  F2FP.F16.F32.PACK_AB R7, R32, R35 ;  /* 0x000000232007723e */ /* 0x002fe200000000ff */
[-C--:B------:R-:W-:Y:S01]  /*c8d0*/  FFMA.FTZ R39, R64, R61.reuse, -R0 ;  /* 0x0000003d40277223 */ /* 0x080fe20000010800 */
[----:B------:R-:W-:Y:S05]  /*c8e0*/  LDSM.16.MT88.4 R24, [R156+0xa800] ;  /* 0x00a800009c18783b */ /* 0x000fea0000004200 */
[C---:B------:R-:W-:Y:S08]  /*c8f0*/  HMMA.16816.F32 R112, R4.reuse, R12, R112 ;  /* 0x0000000c0470723c */ /* 0x040ff00000001870 */
[C---:B------:R-:W-:Y:S01]  /*c900*/  HMMA.16816.F32 R108, R4.reuse, R14, R108 ;  /* 0x0000000e046c723c */ /* 0x040fe2000000186c */
[----:B------:R-:W1:Y:S07]  /*c910*/  LDSM.16.MT88.4 R12, [R156+0xe400] ;  /* 0x00e400009c0c783b */ /* 0x000e6e0000004200 */
[C---:B------:R-:W-:Y:S08]  /*c920*/  HMMA.16816.F32 R104, R4.reuse, R8, R104 ;  /* 0x000000080468723c */ /* 0x040ff00000001868 */
[----:B------:R-:W-:Y:S01]  /*c930*/  HMMA.16816.F32 R100, R4, R10, R100 ;  /* 0x0000000a0464723c */ /* 0x000fe20000001864 */
[----:B------:R-:W2:Y:S01]  /*c940*/  LDSM.16.MT88.4 R8, [R118+0xe400] ;  /* 0x00e400007608783b */ /* 0x000ea20000004200 */
[----:B------:R-:W-:-:S06]  /*c950*/  FFMA.FTZ R41, R129, R61, -R52 ;  /* 0x0000003d81297223 */ /* 0x000fcc0000010834 */
[----:B------:R-:W-:Y:S01]  /*c960*/  HMMA.16816.F32 R96, R4, R20, R96 ;  /* 0x000000140460723c */ /* 0x000fe20000001860 */
[-CC-:B------:R-:W-:Y:S01]  /*c970*/  FFMA.FTZ R42, R65, R61.reuse, -R0.reuse ;  /* 0x0000003d412a7223 */ /* 0x180fe20000010800 */
[----:B------:R-:W-:-:S06]  /*c980*/  FFMA.FTZ R43, R63, R61, -R0 ;  /* 0x0000003d3f2b7223 */ /* 0x000fcc0000010800 */
[C---:B------:R-:W-:Y:S01]  /*c990*/  HMMA.16816.F32 R92, R4.reuse, R22, R92 ;  /* 0x00000016045c723c */ /* 0x040fe2000000185c */
[----:B------:R-:W-:Y:S07]  /*c9a0*/  LDSM.16.MT88.4 R20, [R156+0xc800] ;  /* 0x00c800009c14783b */ /* 0x000fee0000004200 */
[C---:B-1----:R-:W-:Y:S08]  /*c9b0*/  HMMA.16816.F32 R80, R4.reuse, R12, R80 ;  /* 0x0000000c0450723c */ /* 0x042ff00000001850 */
[----:B------:R-:W-:Y:S01]  /*c9c0*/  HMMA.16816.F32 R76, R4, R14, R76 ;  /* 0x0000000e044c723c */ /* 0x000fe2000000184c */
[----:B------:R-:W1:Y:S01]  /*c9d0*/  LDSM.16.MT88.4 R12, [R118+0xa800] ;  /* 0x00a80000760c783b */ /* 0x000e620000004200 */
[----:B------:R-:W-:-:S06]  /*c9e0*/  FFMA.FTZ R40, R62, R61, -R0 ;  /* 0x0000003d3e287223 */ /* 0x000fcc0000010800 */
[C---:B--2---:R-:W-:Y:S08]  /*c9f0*/  HMMA.16816.F32 R72, R4.reuse, R8, R72 ;  /* 0x000000080448723c */ /* 0x044ff00000001848 */
[C---:B------:R-:W-:Y:S01]  /*ca00*/  HMMA.16816.F32 R68, R4.reuse, R10, R68 ;  /* 0x0000000a0444723c */ /* 0x040fe20000001844 */
[----:B------:R-:W2:Y:S01]  /*ca10*/  LDSM.16.MT88.4 R8, [R156+0xe800] ;  /* 0x00e800009c08783b */ /* 0x000ea20000004200 */
[----:B------:R-:W-:Y:S04]  /*ca20*/  MUFU.EX2 R41, R41 ;  /* 0x0000002900297308 */ /* 0x000fe80000000800 */
[----:B------:R-:W3:Y:S04]  /*ca30*/  MUFU.EX2 R38, R38 ;  /* 0x0000002600267308 */ /* 0x000ee80000000800 */
[----:B------:R-:W-:Y:S04]  /*ca40*/  MUFU.EX2 R37, R37 ;  /* 0x0000002500257308 */ /* 0x000fe80000000800 */
[----:B------:R-:W4:Y:S04]  /*ca50*/  MUFU.EX2 R36, R36 ;  /* 0x0000002400247308 */ /* 0x000f280000000800 */
[----:B------:R-:W-:Y:S04]  /*ca60*/  MUFU.EX2 R42, R42 ;  /* 0x0000002a002a7308 */ /* 0x000fe80000000800 */
[----:B------:R-:W5:Y:S04]  /*ca70*/  MUFU.EX2 R39, R39 ;  /* 0x0000002700277308 */ /* 0x000f680000000800 */
[----:B------:R-:W-:Y:S04]  /*ca80*/  MUFU.EX2 R43, R43 ;  /* 0x0000002b002b7308 */ /* 0x000fe80000000800 */
[----:B------:R-:W1:Y:S01]  /*ca90*/  MUFU.EX2 R40, R40 ;  /* 0x0000002800287308 */ /* 0x000e620000000800 */
[----:B------:R-:W-:Y:S01]  /*caa0*/  FADD.FTZ R154, R154, R143 ;  /* 0x0000008f9a9a7221 */ /* 0x000fe20000010000 */
[----:B------:R-:W-:Y:S03]  /*cab0*/  HMMA.16816.F32 R88, R4, R16, R88 ;  /* 0x000000100458723c */ /* 0x000fe60000001858 */
[----:B------:R-:W-:-:S05]  /*cac0*/  FADD.FTZ R205, R205, R154 ;  /* 0x0000009acdcd7221 */ /* 0x000fca0000010000 */
[----:B------:R-:W-:Y:S01]  /*cad0*/  HMMA.16816.F32 R84, R4, R18, R84 ;  /* 0x000000120454723c */ /* 0x000fe20000001854 */
[----:B---3--:R-:W-:Y:S01]  /*cae0*/  F2FP.F16.F32.PACK_AB R4, R38, R41 ;  /* 0x000000292604723e */ /* 0x008fe200000000ff */
[----:B------:R-:W-:Y:S01]  /*caf0*/  FADD.FTZ R146, R146, R141 ;  /* 0x0000008d92927221 */ /* 0x000fe20000010000 */
[----:B----4-:R-:W-:Y:S01]  /*cb00*/  F2FP.F16.F32.PACK_AB R6, R36, R37 ;  /* 0x000000252406723e */ /* 0x010fe200000000ff */
[----:B------:R-:W-:Y:S01]  /*cb10*/  FADD.FTZ R144, R144, R205 ;  /* 0x000000cd90907221 */ /* 0x000fe20000010000 */
[----:B-----5:R-:W-:Y:S02]  /*cb20*/  F2FP.F16.F32.PACK_AB R5, R39, R42 ;  /* 0x0000002a2705723e */ /* 0x020fe400000000ff */
[----:B-1----:R-:W-:Y:S01]  /*cb30*/  F2FP.F16.F32.PACK_AB R7, R40, R43 ;  /* 0x0000002b2807723e */ /* 0x002fe200000000ff */
[----:B------:R-:W-:Y:S01]  /*cb40*/  FADD.FTZ R217, R217, R146 ;  /* 0x00000092d9d97221 */ /* 0x000fe20000010000 */
[----:B------:R-:W-:Y:S01]  /*cb50*/  FADD.FTZ R207, R207, R144 ;  /* 0x00000090cfcf7221 */ /* 0x000fe20000010000 */
[----:B------:R-:W1:Y:S04]  /*cb60*/  LDSM.16.MT88.4 R16, [R118+0xc800] ;  /* 0x00c800007610783b */ /* 0x000e680000004200 */
[----:B------:R-:W-:Y:S01]  /*cb70*/  HMMA.16816.F32 R104, R4, R12, R104 ;  /* 0x0000000c0468723c */ /* 0x000fe20000001868 */
[----:B------:R-:W-:Y:S01]  /*cb80*/  FADD.FTZ R192, R192, R217 ;  /* 0x000000d9c0c07221 */ /* 0x000fe20000010000 */
[----:B------:R-:W-:-:S06]  /*cb90*/  FADD.FTZ R190, R190, R207 ;  /* 0x000000cfbebe7221 */ /* 0x000fcc0000010000 */
[----:B------:R-:W-:Y:S01]  /*cba0*/  HMMA.16816.F32 R100, R4, R14, R100 ;  /* 0x0000000e0464723c */ /* 0x000fe20000001864 */
[----:B------:R-:W3:Y:S01]  /*cbb0*/  LDSM.16.MT88.4 R12, [R118+0xe800] ;  /* 0x00e80000760c783b */ /* 0x000ee20000004200 */
[----:B------:R-:W-:Y:S01]  /*cbc0*/  FADD.FTZ R203, R203, R192 ;  /* 0x000000c0cbcb7221 */ /* 0x000fe20000010000 */
[----:B------:R-:W-:-:S05]  /*cbd0*/  FADD.FTZ R197, R197, R190 ;  /* 0x000000bec5c57221 */ /* 0x000fca0000010000 */
[----:B------:R-:W-:Y:S01]  /*cbe0*/  HMMA.16816.F32 R96, R4, R20, R96 ;  /* 0x000000140460723c */ /* 0x000fe20000001860 */
[----:B------:R-:W-:Y:S01]  /*cbf0*/  FADD.FTZ R152, R152, R203 ;  /* 0x000000cb98987221 */ /* 0x000fe20000010000 */
[----:B------:R-:W-:-:S06]  /*cc00*/  FADD.FTZ R134, R134, R197 ;  /* 0x000000c586867221 */ /* 0x000fcc0000010000 */
[C---:B------:R-:W-:Y:S01]  /*cc10*/  HMMA.16816.F32 R92, R4.reuse, R22, R92 ;  /* 0x00000016045c723c */ /* 0x040fe2000000185c */
[----:B------:R-:W4:Y:S07]  /*cc20*/  LDSM.16.MT88.4 R20, [R156+0xac00] ;  /* 0x00ac00009c14783b */ /* 0x000f2e0000004200 */
[C---:B--2---:R-:W-:Y:S08]  /*cc30*/  HMMA.16816.F32 R80, R4.reuse, R8, R80 ;  /* 0x000000080450723c */ /* 0x044ff00000001850 */
[C---:B------:R-:W-:Y:S01]  /*cc40*/  HMMA.16816.F32 R76, R4.reuse, R10, R76 ;  /* 0x0000000a044c723c */ /* 0x040fe2000000184c */
[----:B------:R-:W2:Y:S01]  /*cc50*/  LDSM.16.MT88.4 R8, [R156+0xcc00] ;  /* 0x00cc00009c08783b */ /* 0x000ea20000004200 */
[----:B------:R-:W-:Y:S01]  /*cc60*/  FADD.FTZ R201, R201, R152 ;  /* 0x00000098c9c97221 */ /* 0x000fe20000010000 */
[----:B------:R-:W-:Y:S01]  /*cc70*/  FADD.FTZ R193, R193, R134 ;  /* 0x00000086c1c17221 */ /* 0x000fe20000010000 */
[-CC-:B------:R-:W-:Y:S01]  /*cc80*/  FFMA.FTZ R124, R124, R61.reuse, -R52.reuse ;  /* 0x0000003d7c7c7223 */ /* 0x180fe20000010834 */
[-C--:B------:R-:W-:Y:S01]  /*cc90*/  FFMA.FTZ R131, R131, R61.reuse, -R52 ;  /* 0x0000003d83837223 */ /* 0x080fe20000010834 */
[----:B------:R-:W-:Y:S01]  /*cca0*/  FADD.FTZ R150, R150, R201 ;  /* 0x000000c996967221 */ /* 0x000fe20000010000 */
[----:B------:R-:W-:Y:S01]  /*ccb0*/  FADD.FTZ R148, R148, R193 ;  /* 0x000000c194947221 */ /* 0x000fe20000010000 */
[-CC-:B------:R-:W-:Y:S01]  /*ccc0*/  FFMA.FTZ R120, R120, R61.reuse, -R0.reuse ;  /* 0x0000003d78787223 */ /* 0x180fe20000010800 */
[-C--:B------:R-:W-:Y:S01]  /*ccd0*/  FFMA.FTZ R67, R67, R61.reuse, -R0 ;  /* 0x0000003d43437223 */ /* 0x080fe20000010800 */
[-C--:B------:R-:W-:Y:S01]  /*cce0*/  FFMA.FTZ R132, R132, R61.reuse, -R52 ;  /* 0x0000003d84847223 */ /* 0x080fe20000010834 */
[-C--:B------:R-:W-:Y:S01]  /*ccf0*/  FFMA.FTZ R116, R116, R61.reuse, -R0 ;  /* 0x0000003d74747223 */ /* 0x080fe20000010800 */
[-C--:B------:R-:W-:Y:S01]  /*cd00*/  FFMA.FTZ R52, R122, R61.reuse, -R52 ;  /* 0x0000003d7a347223 */ /* 0x080fe20000010834 */
[----:B------:R-:W-:Y:S01]  /*cd10*/  FFMA.FTZ R0, R66, R61, -R0 ;  /* 0x0000003d42007223 */ /* 0x000fe20000010800 */
[----:B------:R-:W-:Y:S01]  /*cd20*/  FADD.FTZ R45, R199, R150 ;  /* 0x00000096c72d7221 */ /* 0x000fe20000010000 */
[----:B------:R-:W-:Y:S01]  /*cd30*/  FADD.FTZ R191, R191, R148 ;  /* 0x00000094bfbf7221 */ /* 0x000fe20000010000 */
[----:B------:R-:W-:Y:S01]  /*cd40*/  HMMA.16816.F32 R112, R4, R24, R112 ;  /* 0x000000180470723c */ /* 0x000fe20000001870 */
[----:B------:R-:W-:Y:S01]  /*cd50*/  MUFU.EX2 R124, R124 ;  /* 0x0000007c007c7308 */ /* 0x000fe20000000800 */
[----:B------:R-:W-:Y:S01]  /*cd60*/  FADD.FTZ R45, R142, R45 ;  /* 0x0000002d8e2d7221 */ /* 0x000fe20000010000 */
[----:B------:R-:W-:-:S02]  /*cd70*/  FADD.FTZ R140, R140, R191 ;  /* 0x000000bf8c8c7221 */ /* 0x000fc40000010000 */
[----:B------:R-:W5:Y:S03]  /*cd80*/  MUFU.EX2 R25, R132 ;  /* 0x0000008400197308 */ /* 0x000f660000000800 */
[----:B------:R-:W-:Y:S01]  /*cd90*/  HMMA.16816.F32 R108, R4, R26, R108 ;  /* 0x0000001a046c723c */ /* 0x000fe2000000186c */
[----:B------:R-:W-:Y:S04]  /*cda0*/  MUFU.EX2 R131, R131 ;  /* 0x0000008300837308 */ /* 0x000fe80000000800 */
[----:B------:R-:W4:Y:S04]  /*cdb0*/  MUFU.EX2 R196, R52 ;  /* 0x0000003400c47308 */ /* 0x000f280000000800 */
[----:B------:R-:W-:Y:S04]  /*cdc0*/  MUFU.EX2 R120, R120 ;  /* 0x0000007800787308 */ /* 0x000fe80000000800 */
[----:B------:R-:W2:Y:S04]  /*cdd0*/  MUFU.EX2 R27, R116 ;  /* 0x00000074001b7308 */ /* 0x000ea80000000800 */
[----:B------:R-:W-:Y:S04]  /*cde0*/  MUFU.EX2 R67, R67 ;  /* 0x0000004300437308 */ /* 0x000fe80000000800 */
[----:B------:R-:W2:Y:S01]  /*cdf0*/  MUFU.EX2 R24, R0 ;  /* 0x0000000000187308 */ /* 0x000ea20000000800 */
[----:B------:R-:W-:Y:S01]  /*ce00*/  FADD.FTZ R58, R58, R45 ;  /* 0x0000002d3a3a7221 */ /* 0x000fe20000010000 */
[----:B------:R-:W-:-:S03]  /*ce10*/  FADD.FTZ R59, R59, R140 ;  /* 0x0000008c3b3b7221 */ /* 0x000fc60000010000 */
[----:B------:R-:W-:Y:S01]  /*ce20*/  FADD.FTZ R58, R49, R58 ;  /* 0x0000003a313a7221 */ /* 0x000fe20000010000 */
[----:B------:R-:W-:Y:S01]  /*ce30*/  FADD.FTZ R56, R56, R59 ;  /* 0x0000003b38387221 */ /* 0x000fe20000010000 */
[----:B-1----:R-:W-:Y:S02]  /*ce40*/  HMMA.16816.F32 R88, R4, R16, R88 ;  /* 0x000000100458723c */ /* 0x002fe40000001858 */
[----:B------:R-:W-:Y:S01]  /*ce50*/  FADD.FTZ R51, R51, R58 ;  /* 0x0000003a33337221 */ /* 0x000fe20000010000 */
[----:B------:R-:W-:-:S05]  /*ce60*/  FADD.FTZ R57, R57, R56 ;  /* 0x0000003839397221 */ /* 0x000fca0000010000 */
[C---:B------:R-:W-:Y:S01]  /*ce70*/  HMMA.16816.F32 R84, R4.reuse, R18, R84 ;  /* 0x000000120454723c */ /* 0x040fe20000001854 */
[----:B------:R-:W-:Y:S01]  /*ce80*/  FADD.FTZ R51, R48, R51 ;  /* 0x0000003330337221 */ /* 0x000fe20000010000 */
[----:B------:R-:W-:Y:S01]  /*ce90*/  FADD.FTZ R57, R50, R57 ;  /* 0x0000003932397221 */ /* 0x000fe20000010000 */
[----:B------:R-:W1:Y:S05]  /*cea0*/  LDSM.16.MT88.4 R16, [R118+0xac00] ;  /* 0x00ac00007610783b */ /* 0x000e6a0000004200 */
[C---:B---3--:R-:W-:Y:S08]  /*ceb0*/  HMMA.16816.F32 R72, R4.reuse, R12, R72 ;  /* 0x0000000c0448723c */ /* 0x048ff00000001848 */
[----:B------:R-:W-:Y:S01]  /*cec0*/  HMMA.16816.F32 R68, R4, R14, R68 ;  /* 0x0000000e0444723c */ /* 0x000fe20000001844 */
[----:B-----5:R-:W-:Y:S01]  /*ced0*/  F2FP.F16.F32.PACK_AB R4, R25, R124 ;  /* 0x0000007c1904723e */ /* 0x020fe200000000ff */
[----:B------:R-:W-:Y:S01]  /*cee0*/  FADD.FTZ R30, R30, R51 ;  /* 0x000000331e1e7221 */ /* 0x000fe20000010000 */
[----:B----4-:R-:W-:Y:S01]  /*cef0*/  F2FP.F16.F32.PACK_AB R6, R196, R131 ;  /* 0x00000083c406723e */ /* 0x010fe200000000ff */
[----:B------:R-:W-:Y:S01]  /*cf00*/  FADD.FTZ R34, R34, R57 ;  /* 0x0000003922227221 */ /* 0x000fe20000010000 */
[----:B--2---:R-:W-:Y:S01]  /*cf10*/  F2FP.F16.F32.PACK_AB R5, R27, R120 ;  /* 0x000000781b05723e */ /* 0x004fe200000000ff */
[----:B------:R-:W2:Y:S01]  /*cf20*/  LDSM.16.MT88.4 R12, [R118+0xcc00] ;  /* 0x00cc0000760c783b */ /* 0x000ea20000004200 */
[----:B------:R-:W-:Y:S01]  /*cf30*/  F2FP.F16.F32.PACK_AB R7, R24, R67 ;  /* 0x000000431807723e */ /* 0x000fe200000000ff */
[----:B------:R-:W-:Y:S01]  /*cf40*/  FADD.FTZ R30, R29, R30 ;  /* 0x0000001e1d1e7221 */ /* 0x000fe20000010000 */
[----:B------:R-:W-:-:S05]  /*cf50*/  FADD.FTZ R34, R33, R34 ;  /* 0x0000002221227221 */ /* 0x000fca0000010000 */
[C---:B------:R-:W-:Y:S08]  /*cf60*/  HMMA.16816.F32 R112, R4.reuse, R20, R112 ;  /* 0x000000140470723c */ /* 0x040ff00000001870 */
[C---:B------:R-:W-:Y:S01]  /*cf70*/  HMMA.16816.F32 R108, R4.reuse, R22, R108 ;  /* 0x00000016046c723c */ /* 0x040fe2000000186c */
[----:B------:R-:W3:Y:S07]  /*cf80*/  LDSM.16.MT88.4 R20, [R156+0xec00] ;  /* 0x00ec00009c14783b */ /* 0x000eee0000004200 */
[C---:B------:R-:W-:Y:S08]  /*cf90*/  HMMA.16816.F32 R96, R4.reuse, R8, R96 ;  /* 0x000000080460723c */ /* 0x040ff00000001860 */
[----:B------:R-:W-:Y:S01]  /*cfa0*/  HMMA.16816.F32 R92, R4, R10, R92 ;  /* 0x0000000a045c723c */ /* 0x000fe2000000185c */
[----:B------:R-:W4:Y:S01]  /*cfb0*/  LDSM.16.MT88.4 R8, [R118+0xec00] ;  /* 0x00ec00007608783b */ /* 0x000f220000004200 */
        /* <DEDUP_REMOVED lines=18> */
[----:B------:R-:W-:Y:S01]  /*d0e0*/  FADD.FTZ R67, R67, R120 ;  /* 0x0000007843437221 */ /* 0x000fe20000010000 */
[----:B------:R-:W-:Y:S02]  /*d0f0*/  IMAD.MOV.U32 R0, RZ, RZ, R54 ;  /* 0x000000ffff007224 */ /* 0x000fe400078e0036 */
[----:B------:R-:W-:Y:S02]  /*d100*/  IMAD.MOV.U32 R52, RZ, RZ, R60 ;  /* 0x000000ffff347224 */ /* 0x000fe400078e003c */
[----:B------:R-:W-:Y:S01]  /*d110*/  HMMA.16816.F32 R100, R4, R18, R100 ;  /* 0x000000120464723c */ /* 0x000fe20000001864 */
[----:B------:R-:W-:-:S02]  /*d120*/  @P3 IMAD.MOV.U32 R0, RZ, RZ, R54 ;  /* 0x000000ffff003224 */ /* 0x000fc400078e0036 */
[----:B------:R-:W-:Y:S01]  /*d130*/  FADD.FTZ R196, R196, R131 ;  /* 0x00000083c4c47221 */ /* 0x000fe20000010000 */
[----:B------:R-:W-:Y:S02]  /*d140*/  @P3 IMAD.MOV.U32 R52, RZ, RZ, R60 ;  /* 0x000000ffff343224 */ /* 0x000fe400078e003c */
[----:B------:R-:W-:Y:S01]  /*d150*/  FADD.FTZ R195, R24, R67 ;  /* 0x0000004318c37221 */ /* 0x000fe20000010000 */
[----:B------:R-:W-:Y:S01]  /*d160*/  @P3 VIADD R55, R55, 0xfffffffd ;  /* 0xfffffffd37373836 */ /* 0x000fe20000000000 */
[C---:B--2---:R-:W-:Y:S08]  /*d170*/  HMMA.16816.F32 R88, R4.reuse, R12, R88 ;  /* 0x0000000c0458723c */ /* 0x044ff00000001858 */
[C---:B------:R-:W-:Y:S08]  /*d180*/  HMMA.16816.F32 R84, R4.reuse, R14, R84 ;  /* 0x0000000e0454723c */ /* 0x040ff00000001854 */
[C---:B---3--:R-:W-:Y:S08]  /*d190*/  HMMA.16816.F32 R80, R4.reuse, R20, R80 ;  /* 0x000000140450723c */ /* 0x048ff00000001850 */
[C---:B------:R-:W-:Y:S08]  /*d1a0*/  HMMA.16816.F32 R76, R4.reuse, R22, R76 ;  /* 0x00000016044c723c */ /* 0x040ff0000000184c */
[C---:B----4-:R-:W-:Y:S08]  /*d1b0*/  HMMA.16816.F32 R72, R4.reuse, R8, R72 ;  /* 0x000000080448723c */ /* 0x050ff00000001848 */
[----:B------:R-:W-:Y:S01]  /*d1c0*/  HMMA.16816.F32 R68, R4, R10, R68 ;  /* 0x0000000a0444723c */ /* 0x000fe20000001844 */
[----:B------:R-:W-:-:S04]  /*d1d0*/  NOP ;  /* 0x0000000000007918 */ /* 0x000fc80000000000 */
[----:B------:R-:W-:-:S15]  /*d1e0*/  @P3 BRA `(.L_x_2443) ;  /* 0x0000000000043947 */ /* 0x000fde0003800000 */
.L_x_2434:
[----:B------:R-:W-:-:S07]  /*d1f0*/  IADD3 R55, PT, PT, R117, -0x1, RZ ;  /* 0xffffffff75377810 */ /* 0x000fce0007ffe0ff */
.L_x_2443:
[----:B------:R-:W-:Y:S05]  /*d200*/  BSYNC B2 ;  /* 0x0000000000027941 */ /* 0x000fea0003800000 */
.L_x_2433:
[----:B------:R-:W-:-:S13]  /*d210*/  ISETP.GE.AND P0, PT, R55, R166, PT ;  /* 0x000000a63700720c */ /* 0x000fda0003f06270 */
[----:B------:R-:W-:Y:S05]  /*d220*/  @!P0 BRA `(.L_x_2444) ;  /* 0x0000006000f88947 */ /* 0x000fea0003800000 */
[C---:B------:R-:W-:Y:S01]  /*d230*/  IMAD.SHL.U32 R190, R55.reuse, 0x80, RZ ;  /* 0x0000008037be7824 */ /* 0x040fe200078e00ff */
[----:B------:R-:W-:Y:S01]  /*d240*/  ISETP.NE.U32.AND P1, PT, R188, RZ, PT ;  /* 0x000000ffbc00720c */ /* 0x000fe20003f25070 */
[----:B------:R-:W-:Y:S01]  /*d250*/  IMAD.MOV.U32 R116, RZ, RZ, R0 ;  /* 0x000000ffff747224 */ /* 0x000fe200078e0000 */
[----:B------:R-:W-:Y:S01]  /*d260*/  MOV R117, R52 ;  /* 0x0000003400757202 */ /* 0x000fe20000000f00 */
[----:B------:R-:W-:Y:S01]  /*d270*/  VIADD R191, R55, 0x1 ;  /* 0x0000000137bf7836 */ /* 0x000fe20000000000 */
[C---:B------:R-:W-:Y:S02]  /*d280*/  LOP3.LUT R192, R190.reuse, 0x40, R53, 0xfe, !PT ;  /* 0x00000040bec07812 */ /* 0x040fe400078efe35 */
[----:B------:R-:W-:Y:S02]  /*d290*/  ISETP.NE.AND.EX P1, PT, R189, RZ, PT, P1 ;  /* 0x000000ffbd00720c */ /* 0x000fe40003f25310 */
[----:B------:R-:W-:-:S11]  /*d2a0*/  IADD3 R190, PT, PT, R190, 0x80, RZ ;  /* 0x00000080bebe7810 */ /* 0x000fd60007ffe0ff */
.L_x_2451:
        /* <DEDUP_REMOVED lines=80> */
.L_x_2446:
[----:B------:R-:W-:Y:S05]  /*d7b0*/  BSYNC.RECONVERGENT B0 ;  /* 0x0000000000007941 */ /* 0x000fea0003800200 */
.L_x_2445:
        /* <DEDUP_REMOVED lines=17> */
[C---:B------:R-:W-:Y:S02]  /*d8d0*/  IADD3.X R199, PT, PT, R0.reuse, R201, RZ, P5, !PT ;  /* 0x000000c900c77210 */ /* 0x040fe40002ffe4ff */
        /* <DEDUP_REMOVED lines=67> */
[----:B------:R-:W-:Y:S07]  /*dd10*/  LDSM.16.M88.4 R124, [R119+0x3000] ;  /* 0x00300000777c783b */ /* 0x000fee0000000200 */
[C---:B------:R-:W-:Y:S08]  /*dd20*/  HMMA.16816.F32 R16, R120.reuse, R130, RZ ;  /* 0x000000827810723c */ /* 0x040ff000000018ff */
        /* <DEDUP_REMOVED lines=12> */
[----:B------:R-:W1:Y:S07]  /*ddf0*/  LDSM.16.M88.4 R120, [R157] ;  /* 0x000000009d78783b */ /* 0x000e6e0000000200 */
        /* <DEDUP_REMOVED lines=23> */
[----:B------:R-:W-:Y:S06]  /*df70*/  LDSM.16.M88.4 R120, [R159+0x1000] ;  /* 0x001000009f78783b */ /* 0x000fec0000000200 */
        /* <DEDUP_REMOVED lines=78> */
[----:B------:R-:W1:Y:S10]  /*e460*/  LDSM.16.M88.4 R124, [R119+0x7400] ;  /* 0x00740000777c783b */ /* 0x000e740000000200 */
[-C--:B--2---:R-:W-:Y:S01]  /*e470*/  FMUL.FTZ R205, R6, R169.reuse ;  /* 0x000000a906cd7220 */ /* 0x084fe20000410000 */
        /* <DEDUP_REMOVED lines=8> */
[----:B------:R-:W3:Y:S10]  /*e500*/  MUFU.TANH R211, R211 ;  /* 0x000000d300d37308 */ /* 0x000ef40000002400 */
[----:B------:R-:W4:Y:S10]  /*e510*/  MUFU.TANH R209, R209 ;  /* 0x000000d100d17308 */ /* 0x000f340000002400 */
        /* <DEDUP_REMOVED lines=64> */
[-C--:B------:R-:W-:Y:S09]  /*e920*/  FMUL.FTZ R202, R41, R169.reuse ;  /* 0x000000a929ca7220 */ /* 0x080ff20000410000 */
[----:B------:R3:W1:Y:S10]  /*e930*/  MUFU.TANH R14, R200 ;  /* 0x000000c8000e7308 */ /* 0x0006740000002400 */
[----:B------:R4:W1:Y:S01]  /*e940*/  MUFU.TANH R18, R198 ;  /* 0x000000c600127308 */ /* 0x0008620000002400 */
[C---:B-----5:R-:W-:Y:S09]  /*e950*/  HMMA.16816.F32 R44, R120.reuse, R124, R44 ;  /* 0x0000007c782c723c */ /* 0x060ff2000000182c */
[----:B------:R5:W1:Y:S01]  /*e960*/  MUFU.TANH R17, R203 ;  /* 0x000000cb00117308 */ /* 0x000a620000002400 */
[-C--:B---3--:R-:W-:Y:S01]  /*e970*/  FMUL.FTZ R200, R42, R169.reuse ;  /* 0x000000a92ac87220 */ /* 0x088fe20000410000 */
[C---:B------:R-:W-:Y:S01]  /*e980*/  HMMA.16816.F32 R48, R120.reuse, R126, R48 ;  /* 0x0000007e7830723c */ /* 0x040fe20000001830 */
[----:B------:R-:W3:Y:S07]  /*e990*/  LDSM.16.M88.4 R124, [R119+0x8800] ;  /* 0x00880000777c783b */ /* 0x000eee0000000200 */
[----:B------:R2:W1:Y:S01]  /*e9a0*/  MUFU.TANH R13, R202 ;  /* 0x000000ca000d7308 */ /* 0x0004620000002400 */
[-C--:B----4-:R-:W-:Y:S09]  /*e9b0*/  FMUL.FTZ R198, R43, R169.reuse ;  /* 0x000000a92bc67220 */ /* 0x090ff20000410000 */
[----:B------:R-:W4:Y:S01]  /*e9c0*/  MUFU.TANH R244, R244 ;  /* 0x000000f400f47308 */ /* 0x000f220000002400 */
[-C--:B------:R-:W-:Y:S01]  /*e9d0*/  FMUL.FTZ R206, R44, R169.reuse ;  /* 0x000000a92cce7220 */ /* 0x080fe20000410000 */
[-C--:B------:R-:W-:Y:S01]  /*e9e0*/  FMUL.FTZ R0, R45, R169.reuse ;  /* 0x000000a92d007220 */ /* 0x080fe20000410000 */
[-C--:B-----5:R-:W-:Y:S07]  /*e9f0*/  FMUL.FTZ R203, R46, R169.reuse ;  /* 0x000000a92ecb7220 */ /* 0x0a0fee0000410000 */
[----:B------:R5:W1:Y:S01]  /*ea00*/  MUFU.TANH R10, R206 ;  /* 0x000000ce000a7308 */ /* 0x000a620000002400 */
[-C--:B------:R-:W-:Y:S01]  /*ea10*/  FMUL.FTZ R252, R48, R169.reuse ;  /* 0x000000a930fc7220 */ /* 0x080fe20000410000 */
[-C--:B--2---:R-:W-:Y:S01]  /*ea20*/  FMUL.FTZ R202, R47, R169.reuse ;  /* 0x000000a92fca7220 */ /* 0x084fe20000410000 */
[-C--:B------:R-:W-:Y:S01]  /*ea30*/  FMUL.FTZ R251, R49, R169.reuse ;  /* 0x000000a931fb7220 */ /* 0x080fe20000410000 */
[-C--:B------:R-:W-:Y:S01]  /*ea40*/  FMUL.FTZ R212, R50, R169.reuse ;  /* 0x000000a932d47220 */ /* 0x080fe20000410000 */
[-C--:B------:R-:W-:Y:S05]  /*ea50*/  FMUL.FTZ R210, R51, R169.reuse ;  /* 0x000000a933d27220 */ /* 0x080fea0000410000 */
[----:B------:R2:W1:Y:S10]  /*ea60*/  MUFU.TANH R7, R0 ;  /* 0x0000000000077308 */ /* 0x0004740000002400 */
[----:B------:R-:W1:Y:S01]  /*ea70*/  MUFU.TANH R207, R207 ;  /* 0x000000cf00cf7308 */ /* 0x000e620000002400 */
[C---:B---3--:R-:W-:Y:S09]  /*ea80*/  HMMA.16816.F32 R52, R120.reuse, R124, R52 ;  /* 0x0000007c7834723c */ /* 0x048ff20000001834 */
[----:B------:R-:W3:Y:S01]  /*ea90*/  MUFU.TANH R218, R218 ;  /* 0x000000da00da7308 */ /* 0x000ee20000002400 */
[C---:B------:R-:W-:Y:S01]  /*eaa0*/  HMMA.16816.F32 R56, R120.reuse, R126, R56 ;  /* 0x0000007e7838723c */ /* 0x040fe20000001838 */
[----:B------:R-:W4:Y:S08]  /*eab0*/  LDSM.16.M88.4 R124, [R119+0x8c00] ;  /* 0x008c0000777c783b */ /* 0x000f300000000200 */
[----:B------:R-:W1:Y:S01]  /*eac0*/  MUFU.TANH R242, R242 ;  /* 0x000000f200f27308 */ /* 0x000e620000002400 */
[----:B------:R-:W-:Y:S09]  /*ead0*/  DEPBAR.LE SB0, 0x0 ;  /* 0x000080000000791a */ /* 0x000ff20000000000 */
[----:B------:R-:W1:Y:S01]  /*eae0*/  MUFU.TANH R240, R240 ;  /* 0x000000f000f07308 */ /* 0x000e620000002400 */
[----:B------:R-:W-:Y:S01]  /*eaf0*/  BAR.SYNC.DEFER_BLOCKING 0x0 ;  /* 0x0000000000007b1d */ /* 0x000fe20000010000 */
[-C--:B------:R-:W-:Y:S01]  /*eb00*/  FMUL.FTZ R250, R52, R169.reuse ;  /* 0x000000a934fa7220 */ /* 0x080fe20000410000 */
[-C--:B------:R-:W-:Y:S01]  /*eb10*/  FMUL.FTZ R249, R53, R169.reuse ;  /* 0x000000a935f97220 */ /* 0x080fe20000410000 */
[-C--:B------:R-:W-:Y:S01]  /*eb20*/  FMUL.FTZ R208, R54, R169.reuse ;  /* 0x000000a936d07220 */ /* 0x080fe20000410000 */
[-C--:B-----5:R-:W-:Y:S05]  /*eb30*/  FMUL.FTZ R206, R55, R169.reuse ;  /* 0x000000a937ce7220 */ /* 0x0a0fea0000410000 */
[----:B------:R-:W1:Y:S01]  /*eb40*/  MUFU.TANH R216, R216 ;  /* 0x000000d800d87308 */ /* 0x000e620000002400 */
[-C--:B------:R-:W-:Y:S01]  /*eb50*/  FMUL.FTZ R248, R56, R169.reuse ;  /* 0x000000a938f87220 */ /* 0x080fe20000410000 */
[-C--:B------:R-:W-:Y:S01]  /*eb60*/  FMUL.FTZ R238, R57, R169.reuse ;  /* 0x000000a939ee7220 */ /* 0x080fe20000410000 */
[-C--:B------:R-:W-:Y:S01]  /*eb70*/  FMUL.FTZ R222, R58, R169.reuse ;  /* 0x000000a93ade7220 */ /* 0x080fe20000410000 */
[-C--:B------:R-:W-:Y:S06]  /*eb80*/  FMUL.FTZ R220, R59, R169.reuse ;  /* 0x000000a93bdc7220 */ /* 0x080fec0000410000 */
[----:B------:R-:W1:Y:S10]  /*eb90*/  MUFU.TANH R214, R214 ;  /* 0x000000d600d67308 */ /* 0x000e740000002400 */
[----:B------:R-:W1:Y:S01]  /*eba0*/  MUFU.TANH R204, R204 ;  /* 0x000000cc00cc7308 */ /* 0x000e620000002400 */
[C---:B----4-:R-:W-:Y:S09]  /*ebb0*/  HMMA.16816.F32 R60, R120.reuse, R124, R60 ;  /* 0x0000007c783c723c */ /* 0x050ff2000000183c */
[----:B------:R-:W4:Y:S01]  /*ebc0*/  MUFU.TANH R200, R200 ;  /* 0x000000c800c87308 */ /* 0x000f220000002400 */
        /* <DEDUP_REMOVED lines=10> */
[-C--:B--2---:R-:W-:Y:S01]  /*ec70*/  FMUL.FTZ R0, R66, R169.reuse ;  /* 0x000000a942007220 */ /* 0x084fe20000410000 */
[----:B------:R-:W-:Y:S06]  /*ec80*/  FMUL.FTZ R228, R67, R169 ;  /* 0x000000a943e47220 */ /* 0x000fec0000410000 */
[----:B------:R-:W2:Y:S10]  /*ec90*/  MUFU.TANH R252, R252 ;  /* 0x000000fc00fc7308 */ /* 0x000eb40000002400 */
        /* <DEDUP_REMOVED lines=33> */
[----:B------:R-:W2:Y:S01]  /*eeb0*/  LD.E R16, desc[UR4][R2.64+0x170] ;  /* 0x0001700402107980 */ /* 0x000ea2000c101900 */
[----:B------:R-:W-:Y:S03]  /*eec0*/  IADD3 R5, PT, PT, R190, -0x80, RZ ;  /* 0xffffff80be057810 */ /* 0x000fe60007ffe0ff */
[----:B------:R-:W3:Y:S01]  /*eed0*/  LD.E.64 R20, desc[UR4][R2.64+0x38] ;  /* 0x0000380402147980 */ /* 0x000ee2000c101b00 */
[----:B--2---:R-:W-:Y:S04]  /*eee0*/  IABS R11, R16 ;  /* 0x00000010000b7213 */ /* 0x004fe80000000000 */
[----:B------:R-:W2:Y:S10]  /*eef0*/  I2F.RP R12, R11 ;  /* 0x0000000b000c7306 */ /* 0x000eb40000209400 */
[----:B--2---:R-:W2:Y:S02]  /*ef00*/  MUFU.RCP R4, R12 ;  /* 0x0000000c00047308 */ /* 0x004ea40000001000 */
[----:B--2---:R-:W-:Y:S08]  /*ef10*/  VIADD R8, R4, 0xffffffe ;  /* 0x0ffffffe04087836 */ /* 0x004ff00000000000 */
[----:B------:R-:W2:Y:S02]  /*ef20*/  F2I.FTZ.U32.TRUNC.NTZ R9, R8 ;  /* 0x0000000800097305 */ /* 0x000ea4000021f000 */
[--C-:B--2---:R-:W-:Y:S02]  /*ef30*/  IMAD.MOV R4, RZ, RZ, -R9.reuse ;  /* 0x000000ffff047224 */ /* 0x104fe400078e0a09 */
[----:B------:R-:W-:Y:S02]  /*ef40*/  IMAD.MOV.U32 R8, RZ, RZ, RZ ;  /* 0x000000ffff087224 */ /* 0x000fe400078e00ff */
[----:B------:R-:W-:Y:S04]  /*ef50*/  IMAD R4, R4, R11, RZ ;  /* 0x0000000b04047224 */ /* 0x000fe800078e02ff */
[----:B------:R-:W-:Y:S01]  /*ef60*/  IMAD.HI.U32 R15, R9, R4, R8 ;  /* 0x00000004090f7227 */ /* 0x000fe200078e0008 */
[----:B------:R-:W-:Y:S02]  /*ef70*/  IABS R4, R5 ;  /* 0x0000000500047213 */ /* 0x000fe40000000000 */
[-C--:B------:R-:W-:Y:S01]  /*ef80*/  IABS R9, R16.reuse ;  /* 0x0000001000097213 */ /* 0x080fe20000000000 */
[----:B------:R-:W-:Y:S01]  /*ef90*/  VIADD R8, R190, 0xffffff00 ;  /* 0xffffff00be087836 */ /* 0x000fe20000000000 */
[----:B------:R-:W-:Y:S01]  /*efa0*/  LOP3.LUT R5, R5, R16, RZ, 0x3c, !PT ;  /* 0x0000001005057212 */ /* 0x000fe200078e3cff */
[----:B------:R-:W-:Y:S04]  /*efb0*/  IMAD.HI.U32 R12, R15, R4, RZ ;  /* 0x000000040f0c7227 */ /* 0x000fe800078e00ff */
[----:B------:R-:W-:Y:S04]  /*efc0*/  IMAD.MOV R9, RZ, RZ, -R9 ;  /* 0x000000ffff097224 */ /* 0x000fe800078e0a09 */
[C---:B------:R-:W-:Y:S05]  /*efd0*/  IMAD R4, R12.reuse, R9, R4 ;  /* 0x000000090c047224 */ /* 0x040fea00078e0204 */
[----:B------:R-:W-:Y:S11]  /*efe0*/  ISETP.GT.U32.AND P5, PT, R11, R4, PT ;  /* 0x000000040b00720c */ /* 0x000ff60003fa4070 */
[----:B------:R-:W-:Y:S02]  /*eff0*/  @!UPT UIADD3 URZ, UPT, UPT, URZ, URZ, URZ ;  /* 0x000000fffffff290 */ /* 0x000fe4000fffe0ff */
[----:B------:R-:W-:Y:S01]  /*f000*/  @!P5 IADD3 R12, PT, PT, R12, 0x1, RZ ;  /* 0x000000010c0cd810 */ /* 0x000fe20007ffe0ff */
[----:B------:R-:W-:Y:S01]  /*f010*/  @!P5 IMAD.IADD R4, R4, 0x1, -R11 ;  /* 0x000000010404d824 */ /* 0x000fe200078e0a0b */
[----:B------:R-:W-:Y:S04]  /*f020*/  ISETP.GE.AND P5, PT, R5, RZ, PT ;  /* 0x000000ff0500720c */ /* 0x000fe80003fa6270 */
[----:B------:R-:W-:Y:S02]  /*f030*/  ISETP.GE.U32.AND P6, PT, R4, R11, PT ;  /* 0x0000000b0400720c */ /* 0x000fe40003fc6070 */
[----:B------:R-:W-:Y:S02]  /*f040*/  IABS R4, R8 ;  /* 0x0000000800047213 */ /* 0x000fe40000000000 */
[----:B------:R-:W-:Y:S03]  /*f050*/  LOP3.LUT R8, R8, R16, RZ, 0x3c, !PT ;  /* 0x0000001008087212 */ /* 0x000fe600078e3cff */
[----:B------:R-:W-:Y:S04]  /*f060*/  IMAD.HI.U32 R15, R15, R4, RZ ;  /* 0x000000040f0f7227 */ /* 0x000fe800078e00ff */
[----:B------:R-:W-:Y:S02]  /*f070*/  IMAD R4, R15, R9, R4 ;  /* 0x000000090f047224 */ /* 0x000fe400078e0204 */
[----:B------:R-:W-:Y:S01]  /*f080*/  @P6 VIADD R12, R12, 0x1 ;  /* 0x000000010c0c6836 */ /* 0x000fe20000000000 */
[----:B------:R-:W-:Y:S02]  /*f090*/  ISETP.NE.AND P6, PT, R16, RZ, PT ;  /* 0x000000ff1000720c */ /* 0x000fe40003fc5270 */
[----:B------:R-:W-:Y:S02]  /*f0a0*/  ISETP.GT.U32.AND P4, PT, R11, R4, PT ;  /* 0x000000040b00720c */ /* 0x000fe40003f84070 */
[----:B------:R-:W-:Y:S11]  /*f0b0*/  @!P5 IADD3 R12, PT, PT, -R12, RZ, RZ ;  /* 0x000000ff0c0cd210 */ /* 0x000ff60007ffe1ff */
[-C--:B------:R-:W-:Y:S01]  /*f0c0*/  @!P4 IADD3 R4, PT, PT, R4, -R11.reuse, RZ ;  /* 0x8000000b0404c210 */ /* 0x080fe20007ffe0ff */
[----:B------:R-:W-:Y:S03]  /*f0d0*/  @!P4 VIADD R15, R15, 0x1 ;  /* 0x000000010f0fc836 */ /* 0x000fe60000000000 */
[----:B------:R-:W-:Y:S02]  /*f0e0*/  ISETP.GE.U32.AND P4, PT, R4, R11, PT ;  /* 0x0000000b0400720c */ /* 0x000fe40003f86070 */
[----:B------:R-:W-:Y:S04]  /*f0f0*/  LOP3.LUT R4, RZ, R16, RZ, 0x33, !PT ;  /* 0x00000010ff047212 */ /* 0x000fe800078e33ff */
[----:B------:R-:W-:Y:S07]  /*f100*/  SEL R9, R4, R12, !P6 ;  /* 0x0000000c04097207 */ /* 0x000fee0007000000 */
[----:B------:R-:W-:Y:S01]  /*f110*/  @P4 VIADD R15, R15, 0x1 ;  /* 0x000000010f0f4836 */ /* 0x000fe20000000000 */
[----:B------:R-:W-:Y:S11]  /*f120*/  ISETP.GE.AND P4, PT, R8, RZ, PT ;  /* 0x000000ff0800720c */ /* 0x000ff60003f86270 */
[----:B------:R-:W-:Y:S02]  /*f130*/  @!UPT UIADD3 URZ, UPT, UPT, URZ, URZ, URZ ;  /* 0x000000fffffff290 */ /* 0x000fe4000fffe0ff */
[----:B------:R-:W-:Y:S05]  /*f140*/  @!P4 IMAD.MOV R15, RZ, RZ, -R15 ;  /* 0x000000ffff0fc224 */ /* 0x000fea00078e0a0f */
[----:B------:R-:W-:Y:S04]  /*f150*/  SEL R15, R4, R15, !P6 ;  /* 0x0000000f040f7207 */ /* 0x000fe80007000000 */
[CC--:B------:R-:W-:Y:S04]  /*f160*/  LEA R22, P4, R15.reuse, R182.reuse, 0x2 ;  /* 0x000000b60f167211 */ /* 0x0c0fe800078810ff */
[-C--:B------:R-:W-:Y:S02]  /*f170*/  LEA.HI.X.SX32 R23, R15, R183.reuse, 0x2, P4 ;  /* 0x000000b70f177211 */ /* 0x080fe400020f16ff */
[C---:B------:R-:W-:Y:S03]  /*f180*/  LEA R24, P4, R9.reuse, R182, 0x2 ;  /* 0x000000b609187211 */ /* 0x040fe600078810ff */
[----:B------:R-:W2:Y:S01]  /*f190*/  LD.E R5, desc[UR4][R22.64] ;  /* 0x0000000416057980 */ /* 0x000ea2000c101900 */
[C---:B------:R-:W-:Y:S01]  /*f1a0*/  LEA.HI.X.SX32 R25, R9.reuse, R183, 0x2, P4 ;  /* 0x000000b709197211 */ /* 0x040fe200020f16ff */
[----:B------:R-:W-:Y:S04]  /*f1b0*/  IMAD.IADD R9, R9, 0x1, -R15 ;  /* 0x0000000109097824 */ /* 0x000fe800078e0a0f */
[----:B------:R-:W-:Y:S01]  /*f1c0*/  IMAD R16, R16, R9, -0x80 ;  /* 0xffffff8010107424 */ /* 0x000fe200078e0209 */
[----:B------:R-:W2:Y:S03]  /*f1d0*/  LD.E R8, desc[UR4][R24.64] ;  /* 0x0000000418087980 */ /* 0x000ea6000c101900 */
[-C--:B---3--:R-:W-:Y:S01]  /*f1e0*/  IMAD R4, R21, R16.reuse, RZ ;  /* 0x0000001015047224 */ /* 0x088fe200078e02ff */
[----:B------:R-:W3:Y:S01]  /*f1f0*/  LD.E.64 R22, desc[UR4][R2.64+0x20] ;  /* 0x0000200402167980 */ /* 0x000ee2000c101b00 */
[----:B--2---:R-:W-:Y:S01]  /*f200*/  IMAD.IADD R8, R5, 0x1, -R8 ;  /* 0x0000000105087824 */ /* 0x004fe200078e0a08 */
[----:B------:R-:W-:Y:S05]  /*f210*/  SHF.R.S32.HI R5, RZ, 0x1f, R16 ;  /* 0x0000001fff057819 */ /* 0x000fea0000011410 */
[C---:B------:R-:W-:Y:S02]  /*f220*/  IMAD R4, R20.reuse, R5, R4 ;  /* 0x0000000514047224 */ /* 0x040fe400078e0204 */
[----:B------:R-:W-:Y:S05]  /*f230*/  IMAD.WIDE.U32 R20, R20, R16, RZ ;  /* 0x0000001014147225 */ /* 0x000fea00078e00ff */
[----:B------:R-:W-:Y:S02]  /*f240*/  IADD3 R21, PT, PT, R21, R4, RZ ;  /* 0x0000000415157210 */ /* 0x000fe40007ffe0ff */
[----:B------:R-:W-:Y:S01]  /*f250*/  SHF.R.S32.HI R4, RZ, 0x1f, R8 ;  /* 0x0000001fff047819 */ /* 0x000fe20000011408 */
[----:B---3--:R-:W-:Y:S02]  /*f260*/  IMAD R5, R23, R8, RZ ;  /* 0x0000000817057224 */ /* 0x008fe400078e02ff */
[----:B------:R-:W-:Y:S04]  /*f270*/  IMAD.WIDE.U32 R20, R8, R22, R20 ;  /* 0x0000001608147225 */ /* 0x000fe800078e0014 */
[----:B------:R-:W-:Y:S01]  /*f280*/  IMAD R5, R22, R4, R5 ;  /* 0x0000000416057224 */ /* 0x000fe200078e0205 */
[C---:B------:R-:W-:Y:S03]  /*f290*/  LEA R168, P4, R20.reuse, R168, 0x1 ;  /* 0x000000a814a87211 */ /* 0x040fe600078808ff */
[----:B------:R-:W-:Y:S05]  /*f2a0*/  IMAD.IADD R5, R21, 0x1, R5 ;  /* 0x0000000115057824 */ /* 0x000fea00078e0205 */
[----:B------:R-:W-:Y:S02]  /*f2b0*/  LEA.HI.X R167, R20, R167, R5, 0x1, P4 ;  /* 0x000000a714a77211 */ /* 0x000fe400020f0c05 */
.L_x_2450:
[----:B------:R-:W-:Y:S05]  /*f2c0*/  BSYNC.RECONVERGENT B0 ;  /* 0x0000000000007941 */ /* 0x000fea0003800200 */
.L_x_2449:
        /* <DEDUP_REMOVED lines=9> */
[C---:B------:R-:W-:Y:S01]  /*f360*/  IADD3 R20, P4, PT, R4.reuse, R8, RZ ;  /* 0x0000000804147210 */ /* 0x040fe20007f9e0ff */
[----:B------:R3:W-:Y:S04]  /*f370*/  @P3 STS.128 [R177+0x3000], RZ ;  /* 0x003000ffb1003388 */ /* 0x0007e80000000c00 */
[C---:B------:R-:W-:Y:S01]  /*f380*/  IMAD.X R21, R5.reuse, 0x1, R9, P4 ;  /* 0x0000000105157824 */ /* 0x040fe200020e0609 */
[----:B------:R-:W-:Y:S04]  /*f390*/  IADD3 R4, P4, PT, R4, R20, RZ ;  /* 0x0000001404047210 */ /* 0x000fe80007f9e0ff */
[----:B------:R-:W-:Y:S01]  /*f3a0*/  IADD3.X R5, PT, PT, R5, R21, RZ, P4, !PT ;  /* 0x0000001505057210 */ /* 0x000fe200027fe4ff */
[----:B--2---:R-:W-:Y:S05]  /*f3b0*/  @!P2 IMAD.MOV.U32 R169, RZ, RZ, R167 ;  /* 0x000000ffffa9a224 */ /* 0x004fea00078e00a7 */
[----:B------:R-:W-:Y:S01]  /*f3c0*/  @!PT LDS RZ, [RZ] ;  /* 0x00000000fffff984 */ /* 0x000fe20000000800 */
[----:B------:R-:W-:Y:S01]  /*f3d0*/  @!PT LDS RZ, [RZ] ;  /* 0x00000000fffff984 */ /* 0x000fe20000000800 */
[----:B------:R-:W-:Y:S01]  /*f3e0*/  @!PT LDS RZ, [RZ] ;  /* 0x00000000fffff984 */ /* 0x000fe20000000800 */
[----:B------:R2:W-:Y:S04]  /*f3f0*/  @!P2 LDGSTS.E.BYPASS.LTC128B.128 [R177+0x5000], desc[UR4][R168.64+0x40] ;  /* 0x05000040a8b1afae */ /* 0x0005e8000b981a04 */
[----:B------:R3:W-:Y:S01]  /*f400*/  @P2 STS.128 [R177+0x5000], RZ ;  /* 0x005000ffb1002388 */ /* 0x0007e20000000c00 */
[----:B--2---:R-:W-:Y:S05]  /*f410*/  @!P0 MOV R169, R167 ;  /* 0x000000a700a98202 */ /* 0x004fea0000000f00 */
        /* <DEDUP_REMOVED lines=51> */
.L_x_2448:
[----:B------:R-:W-:Y:S05]  /*f750*/  BSYNC.RECONVERGENT B1 ;  /* 0x0000000000017941 */ /* 0x000fea0003800200 */
.L_x_2447:
[----:B------:R-:W-:Y:S01]  /*f760*/  LOP3.LUT R194, R194, 0xff7fffff, RZ, 0xc0, !PT ;  /* 0xff7fffffc2c27812 */ /* 0x000fe200078ec0ff */
[C---:B---3--:R-:W-:Y:S01]  /*f770*/  VIADD R8, R192.reuse, 0xffffffc0 ;  /* 0xffffffc0c0087836 */ /* 0x048fe20000000000 */
[C---:B------:R-:W-:Y:S01]  /*f780*/  ISETP.GE.AND P3, PT, R192.reuse, R187, PT ;  /* 0x000000bbc000720c */ /* 0x040fe20003f66270 */
[----:B------:R-:W2:Y:S01]  /*f790*/  LD.E R53, desc[UR4][R2.64+0xdc] ;  /* 0x0000dc0402357980 */ /* 0x000ea2000c101900 */
[----:B------:R-:W-:Y:S01]  /*f7a0*/  P2R R5, PR, RZ, 0x2 ;  /* 0x00000002ff057803 */ /* 0x000fe20000000000 */
[----:B------:R-:W-:Y:S01]  /*f7b0*/  VIADD R19, R192, 0xffffffd8 ;  /* 0xffffffd8c0137836 */ /* 0x000fe20000000000 */
[----:B------:R-:W-:Y:S01]  /*f7c0*/  ISETP.GE.AND P2, PT, R8, R186, PT ;  /* 0x000000ba0800720c */ /* 0x000fe20003f46270 */
[----:B------:R-:W-:Y:S01]  /*f7d0*/  VIADD R16, R192, 0xffffffc1 ;  /* 0xffffffc1c0107836 */ /* 0x000fe20000000000 */
[----:B------:R-:W-:Y:S01]  /*f7e0*/  ISETP.GE.AND P1, PT, R8, R185, PT ;  /* 0x000000b90800720c */ /* 0x000fe20003f26270 */
[----:B------:R-:W-:Y:S01]  /*f7f0*/  LDSM.16.MT88.4 R64, [R156+0x9000] ;  /* 0x009000009c40783b */ /* 0x000fe20000004200 */
[----:B-1----:R-:W-:Y:S01]  /*f800*/  FSEL R14, R14, -INF , P3 ;  /* 0xff8000000e0e7808 */ /* 0x002fe20001800000 */
[----:B------:R-:W-:Y:S01]  /*f810*/  VIADD R11, R192, 0xffffffd0 ;  /* 0xffffffd0c00b7836 */ /* 0x000fe20000000000 */
[-C--:B------:R-:W-:Y:S01]  /*f820*/  ISETP.GE.AND P3, PT, R16, R187.reuse, PT ;  /* 0x000000bb1000720c */ /* 0x080fe20003f66270 */
[C---:B------:R-:W-:Y:S01]  /*f830*/  VIADD R12, R192.reuse, 0xffffffc9 ;  /* 0xffffffc9c00c7836 */ /* 0x040fe20000000000 */
[----:B------:R-:W-:Y:S01]  /*f840*/  P2R R4, PR, RZ, 0x2 ;  /* 0x00000002ff047803 */ /* 0x000fe20000000000 */
[----:B------:R-:W-:Y:S01]  /*f850*/  VIADD R22, R192, 0xfffffff0 ;  /* 0xfffffff0c0167836 */ /* 0x000fe20000000000 */
[----:B------:R-:W-:Y:S01]  /*f860*/  ISETP.GE.AND P0, PT, R8, R187, PT ;  /* 0x000000bb0800720c */ /* 0x000fe20003f06270 */
[----:B------:R-:W-:Y:S01]  /*f870*/  VIADD R21, R192, 0xfffffff8 ;  /* 0xfffffff8c0157836 */ /* 0x000fe20000000000 */
[----:B------:R-:W-:Y:S01]  /*f880*/  ISETP.GE.AND P1, PT, R8, R184, PT ;  /* 0x000000b80800720c */ /* 0x000fe20003f26270 */
[----:B------:R-:W-:Y:S01]  /*f890*/  VIADD R15, R192, 0xffffffc8 ;  /* 0xffffffc8c00f7836 */ /* 0x000fe20000000000 */
[----:B------:R-:W-:Y:S01]  /*f8a0*/  @P2 LOP3.LUT R194, R194, 0x800000, RZ, 0xfc, !PT ;  /* 0x00800000c2c22812 */ /* 0x000fe200078efcff */
[C---:B------:R-:W-:Y:S01]  /*f8b0*/  VIADD R8, R192.reuse, 0xffffffd1 ;  /* 0xffffffd1c0087836 */ /* 0x040fe20000000000 */
[C---:B------:R-:W-:Y:S01]  /*f8c0*/  ISETP.GE.AND P2, PT, R192.reuse, R185, PT ;  /* 0x000000b9c000720c */ /* 0x040fe20003f46270 */
[----:B------:R-:W-:Y:S01]  /*f8d0*/  VIADD R20, R192, 0xffffffe9 ;  /* 0xffffffe9c0147836 */ /* 0x000fe20000000000 */
[----:B------:R-:W-:Y:S01]  /*f8e0*/  FSEL R9, R209, -INF , P3 ;  /* 0xff800000d1097808 */ /* 0x000fe20001800000 */
[----:B------:R-:W-:Y:S01]  /*f8f0*/  VIADD R190, R190, 0xffffff80 ;  /* 0xffffff80bebe7836 */ /* 0x000fe20000000000 */
[----:B------:R-:W-:Y:S02]  /*f900*/  FSEL R169, R6, -INF , P2 ;  /* 0xff80000006a97808 */ /* 0x000fe40001000000 */
[-C--:B------:R-:W-:Y:S02]  /*f910*/  ISETP.GE.AND P2, PT, R15, R187.reuse, PT ;  /* 0x000000bb0f00720c */ /* 0x080fe40003f46270 */
[-C--:B------:R-:W-:Y:S02]  /*f920*/  ISETP.GE.AND P3, PT, R11, R187.reuse, PT ;  /* 0x000000bb0b00720c */ /* 0x080fe40003f66270 */
[----:B------:R-:W-:Y:S02]  /*f930*/  FSEL R31, R215, -INF , P2 ;  /* 0xff800000d71f7808 */ /* 0x000fe40001000000 */
[-C--:B------:R-:W-:Y:S02]  /*f940*/  ISETP.GE.AND P2, PT, R8, R187.reuse, PT ;  /* 0x000000bb0800720c */ /* 0x080fe40003f46270 */
[----:B------:R-:W-:Y:S02]  /*f950*/  FSEL R247, R247, -INF , P3 ;  /* 0xff800000f7f77808 */ /* 0x000fe40001800000 */
[C---:B------:R-:W-:Y:S02]  /*f960*/  ISETP.GE.AND P3, PT, R16.reuse, R186, PT ;  /* 0x000000ba1000720c */ /* 0x040fe40003f66270 */
[----:B------:R-:W-:Y:S02]  /*f970*/  LOP3.LUT R193, R193, 0xdfffffff, RZ, 0xc0, !PT ;  /* 0xdfffffffc1c17812 */ /* 0x000fe400078ec0ff */
[----:B------:R-:W-:Y:S02]  /*f980*/  FSEL R245, R245, -INF , P2 ;  /* 0xff800000f5f57808 */ /* 0x000fe40001000000 */
[-C--:B------:R-:W-:Y:S02]  /*f990*/  ISETP.GE.AND P2, PT, R19, R187.reuse, PT ;  /* 0x000000bb1300720c */ /* 0x080fe40003f46270 */
[----:B------:R-:W-:Y:S02]  /*f9a0*/  @P1 LOP3.LUT R193, R193, 0x20000000, RZ, 0xfc, !PT ;  /* 0x20000000c1c11812 */ /* 0x000fe400078efcff */
[----:B------:R-:W-:Y:S02]  /*f9b0*/  ISETP.GE.AND P1, PT, R16, R184, PT ;  /* 0x000000b81000720c */ /* 0x000fe40003f26270 */
[----:B------:R-:W-:Y:S02]  /*f9c0*/  FSEL R243, R243, -INF , P2 ;  /* 0xff800000f3f37808 */ /* 0x000fe40001000000 */
[----:B------:R-:W-:Y:S02]  /*f9d0*/  ISETP.GE.AND P2, PT, R15, R186, PT ;  /* 0x000000ba0f00720c */ /* 0x000fe40003f46270 */
[----:B------:R-:W-:Y:S02]  /*f9e0*/  LOP3.LUT R194, R194, 0xffbfffff, RZ, 0xc0, !PT ;  /* 0xffbfffffc2c27812 */ /* 0x000fe400078ec0ff */
[----:B------:R-:W-:Y:S02]  /*f9f0*/  FSEL R6, R211, -INF , P0 ;  /* 0xff800000d3067808 */ /* 0x000fe40000000000 */
[----:B------:R-:W-:Y:S02]  /*fa00*/  ISETP.GE.AND P0, PT, R12, R187, PT ;  /* 0x000000bb0c00720c */ /* 0x000fe40003f06270 */
[----:B------:R-:W-:Y:S02]  /*fa10*/  @P3 LOP3.LUT R194, R194, 0x400000, RZ, 0xfc, !PT ;  /* 0x00400000c2c23812 */ /* 0x000fe400078efcff */
[-C--:B------:R-:W-:Y:S02]  /*fa20*/  ISETP.GE.AND P3, PT, R15, R185.reuse, PT ;  /* 0x000000b90f00720c */ /* 0x080fe40003f66270 */
[----:B------:R-:W-:Y:S02]  /*fa30*/  FSEL R27, R213, -INF , P0 ;  /* 0xff800000d51b7808 */ /* 0x000fe40000000000 */
[----:B------:R-:W-:Y:S02]  /*fa40*/  LOP3.LUT R193, R193, 0xefffffff, RZ, 0xc0, !PT ;  /* 0xefffffffc1c17812 */ /* 0x000fe400078ec0ff */
[----:B------:R-:W-:Y:S01]  /*fa50*/  ISETP.GE.AND P0, PT, R16, R185, PT ;  /* 0x000000b91000720c */ /* 0x000fe20003f06270 */
[----:B------:R-:W-:Y:S01]  /*fa60*/  VIADD R16, R192, 0xffffffd9 ;  /* 0xffffffd9c0107836 */ /* 0x000fe20000000000 */
[----:B------:R-:W-:Y:S02]  /*fa70*/  LOP3.LUT R194, R194, 0xffdfffff, RZ, 0xc0, !PT ;  /* 0xffdfffffc2c27812 */ /* 0x000fe400078ec0ff */
[----:B------:R-:W-:Y:S02]  /*fa80*/  @P1 LOP3.LUT R193, R193, 0x10000000, RZ, 0xfc, !PT ;  /* 0x10000000c1c11812 */ /* 0x000fe400078efcff */
[----:B------:R-:W-:Y:S02]  /*fa90*/  @P2 LOP3.LUT R194, R194, 0x200000, RZ, 0xfc, !PT ;  /* 0x00200000c2c22812 */ /* 0x000fe400078efcff */
[----:B------:R-:W-:Y:S01]  /*faa0*/  ISETP.GE.AND P1, PT, R15, R184, PT ;  /* 0x000000b80f00720c */ /* 0x000fe20003f26270 */
[----:B------:R-:W-:Y:S01]  /*fab0*/  VIADD R15, R192, 0xffffffe0 ;  /* 0xffffffe0c00f7836 */ /* 0x000fe20000000000 */
[----:B------:R-:W-:Y:S02]  /*fac0*/  ISETP.GE.AND P2, PT, R16, R187, PT ;  /* 0x000000bb1000720c */ /* 0x000fe40003f46270 */
[----:B------:R-:W-:Y:S02]  /*fad0*/  LOP3.LUT R193, R193, 0xfffffffb, RZ, 0xc0, !PT ;  /* 0xfffffffbc1c17812 */ /* 0x000fe400078ec0ff */
[----:B------:R-:W-:Y:S02]  /*fae0*/  FSEL R241, R241, -INF , P2 ;  /* 0xff800000f1f17808 */ /* 0x000fe40001000000 */
[----:B------:R-:W-:Y:S02]  /*faf0*/  @P3 LOP3.LUT R193, R193, 0x4, RZ, 0xfc, !PT ;  /* 0x00000004c1c13812 */ /* 0x000fe400078efcff */
[----:B------:R-:W-:Y:S02]  /*fb00*/  ISETP.GE.AND P2, PT, R12, R186, PT ;  /* 0x000000ba0c00720c */ /* 0x000fe40003f46270 */
[----:B------:R-:W-:Y:S02]  /*fb10*/  LOP3.LUT R193, R193, 0xf7ffffff, RZ, 0xc0, !PT ;  /* 0xf7ffffffc1c17812 */ /* 0x000fe400078ec0ff */
[----:B------:R-:W-:Y:S02]  /*fb20*/  LOP3.LUT R194, R194, 0xffefffff, RZ, 0xc0, !PT ;  /* 0xffefffffc2c27812 */ /* 0x000fe400078ec0ff */
[----:B------:R-:W-:Y:S02]  /*fb30*/  @P1 LOP3.LUT R193, R193, 0x8000000, RZ, 0xfc, !PT ;  /* 0x08000000c1c11812 */ /* 0x000fe400078efcff */
[C---:B------:R-:W-:Y:S02]  /*fb40*/  ISETP.GE.AND P1, PT, R12.reuse, R184, PT ;  /* 0x000000b80c00720c */ /* 0x040fe40003f26270 */
[----:B------:R-:W-:Y:S02]  /*fb50*/  LOP3.LUT R193, R193, 0xfbffffff, RZ, 0xc0, !PT ;  /* 0xfbffffffc1c17812 */ /* 0x000fe400078ec0ff */
[----:B------:R-:W-:Y:S01]  /*fb60*/  ISETP.GE.AND P6, PT, R12, R185, PT ;  /* 0x000000b90c00720c */ /* 0x000fe20003fc6270 */
[----:B------:R-:W-:Y:S01]  /*fb70*/  VIADD R12, R192, 0xffffffe1 ;  /* 0xffffffe1c00c7836 */ /* 0x000fe20000000000 */
[----:B------:R-:W-:Y:S02]  /*fb80*/  @P2 LOP3.LUT R194, R194, 0x100000, RZ, 0xfc, !PT ;  /* 0x00100000c2c22812 */ /* 0x000fe400078efcff */
[----:B------:R-:W-:Y:S02]  /*fb90*/  ISETP.GE.AND P2, PT, R15, R187, PT ;  /* 0x000000bb0f00720c */ /* 0x000fe40003f46270 */
[----:B------:R-:W-:Y:S02]  /*fba0*/  LOP3.LUT R194, R194, 0xfff7ffff, RZ, 0xc0, !PT ;  /* 0xfff7ffffc2c27812 */ /* 0x000fe400078ec0ff */
[----:B------:R-:W-:Y:S02]  /*fbb0*/  FSEL R231, R231, -INF , P2 ;  /* 0xff800000e7e77808 */ /* 0x000fe40001000000 */
[----:B------:R-:W-:Y:S02]  /*fbc0*/  ISETP.GE.AND P2, PT, R11, R186, PT ;  /* 0x000000ba0b00720c */ /* 0x000fe40003f46270 */
[----:B------:R-:W-:Y:S02]  /*fbd0*/  @P1 LOP3.LUT R193, R193, 0x4000000, RZ, 0xfc, !PT ;  /* 0x04000000c1c11812 */ /* 0x000fe400078efcff */
[-C--:B------:R-:W-:Y:S02]  /*fbe0*/  ISETP.GE.AND P1, PT, R11, R184.reuse, PT ;  /* 0x000000b80b00720c */ /* 0x080fe40003f26270 */
[----:B------:R-:W-:Y:S02]  /*fbf0*/  LOP3.LUT R193, R193, 0xfdffffff, RZ, 0xc0, !PT ;  /* 0xfdffffffc1c17812 */ /* 0x000fe400078ec0ff */
[-C--:B------:R-:W-:Y:S01]  /*fc00*/  ISETP.GE.AND P5, PT, R11, R185.reuse, PT ;  /* 0x000000b90b00720c */ /* 0x080fe20003fa6270 */
[----:B------:R-:W-:Y:S01]  /*fc10*/  VIADD R11, R192, 0xffffffe8 ;  /* 0xffffffe8c00b7836 */ /* 0x000fe20000000000 */
[-C--:B------:R-:W-:Y:S02]  /*fc20*/  ISETP.GE.AND P4, PT, R8, R185.reuse, PT ;  /* 0x000000b90800720c */ /* 0x080fe40003f86270 */
[----:B------:R-:W-:Y:S02]  /*fc30*/  ISETP.GE.AND P3, PT, R19, R185, PT ;  /* 0x000000b91300720c */ /* 0x000fe40003f66270 */
[----:B------:R-:W-:Y:S02]  /*fc40*/  @P2 LOP3.LUT R194, R194, 0x80000, RZ, 0xfc, !PT ;  /* 0x00080000c2c22812 */ /* 0x000fe400078efcff */
[-C--:B------:R-:W-:Y:S02]  /*fc50*/  ISETP.GE.AND P2, PT, R12, R187.reuse, PT ;  /* 0x000000bb0c00720c */ /* 0x080fe40003f46270 */
[----:B------:R-:W-:Y:S02]  /*fc60*/  @P1 LOP3.LUT R193, R193, 0x2000000, RZ, 0xfc, !PT ;  /* 0x02000000c1c11812 */ /* 0x000fe400078efcff */
[----:B------:R-:W-:Y:S02]  /*fc70*/  FSEL R229, R229, -INF , P2 ;  /* 0xff800000e5e57808 */ /* 0x000fe40001000000 */
[C---:B------:R-:W-:Y:S02]  /*fc80*/  ISETP.GE.AND P1, PT, R8.reuse, R184, PT ;  /* 0x000000b80800720c */ /* 0x040fe40003f26270 */
[-C--:B------:R-:W-:Y:S01]  /*fc90*/  ISETP.GE.AND P2, PT, R8, R186.reuse, PT ;  /* 0x000000ba0800720c */ /* 0x080fe20003f46270 */
[----:B------:R-:W-:Y:S01]  /*fca0*/  VIADD R8, R192, 0xfffffff1 ;  /* 0xfffffff1c0087836 */ /* 0x000fe20000000000 */
[----:B------:R-:W-:Y:S02]  /*fcb0*/  LOP3.LUT R193, R193, 0xfeffffff, RZ, 0xc0, !PT ;  /* 0xfeffffffc1c17812 */ /* 0x000fe400078ec0ff */
[----:B------:R-:W-:Y:S02]  /*fcc0*/  LOP3.LUT R194, R194, 0xfffbffff, RZ, 0xc0, !PT ;  /* 0xfffbffffc2c27812 */ /* 0x000fe400078ec0ff */
[----:B------:R-:W-:Y:S02]  /*fcd0*/  FSEL R237, R237, -INF , P4 ;  /* 0xff800000eded7808 */ /* 0x000fe40002000000 */
[----:B------:R-:W-:Y:S02]  /*fce0*/  ISETP.GE.AND P4, PT, R22, R186, PT ;  /* 0x000000ba1600720c */ /* 0x000fe40003f86270 */
[----:B------:R-:W-:Y:S02]  /*fcf0*/  FSEL R239, R239, -INF , P5 ;  /* 0xff800000efef7808 */ /* 0x000fe40002800000 */
[----:B------:R-:W-:Y:S02]  /*fd00*/  @P1 LOP3.LUT R193, R193, 0x1000000, RZ, 0xfc, !PT ;  /* 0x01000000c1c11812 */ /* 0x000fe400078efcff */
[----:B------:R-:W-:Y:S02]  /*fd10*/  @P2 LOP3.LUT R194, R194, 0x40000, RZ, 0xfc, !PT ;  /* 0x00040000c2c22812 */ /* 0x000fe400078efcff */
[----:B------:R-:W-:Y:S02]  /*fd20*/  ISETP.GE.AND P1, PT, R19, R184, PT ;  /* 0x000000b81300720c */ /* 0x000fe40003f26270 */
[----:B------:R-:W-:Y:S02]  /*fd30*/  ISETP.GE.AND P2, PT, R11, R187, PT ;  /* 0x000000bb0b00720c */ /* 0x000fe40003f46270 */
[----:B------:R-:W-:Y:S02]  /*fd40*/  LOP3.LUT R193, R193, 0xff7fffff, RZ, 0xc0, !PT ;  /* 0xff7fffffc1c17812 */ /* 0x000fe400078ec0ff */
[----:B------:R-:W-:Y:S02]  /*fd50*/  FSEL R227, R227, -INF , P2 ;  /* 0xff800000e3e37808 */ /* 0x000fe40001000000 */
[-C--:B------:R-:W-:Y:S02]  /*fd60*/  ISETP.GE.AND P2, PT, R19, R186.reuse, PT ;  /* 0x000000ba1300720c */ /* 0x080fe40003f46270 */
[----:B------:R-:W-:Y:S02]  /*fd70*/  LOP3.LUT R194, R194, 0xfffdffff, RZ, 0xc0, !PT ;  /* 0xfffdffffc2c27812 */ /* 0x000fe400078ec0ff */
[----:B------:R-:W-:Y:S02]  /*fd80*/  FSEL R19, R201, -INF , P0 ;  /* 0xff800000c9137808 */ /* 0x000fe40000000000 */
[----:B------:R-:W-:Y:S02]  /*fd90*/  @P1 LOP3.LUT R193, R193, 0x800000, RZ, 0xfc, !PT ;  /* 0x00800000c1c11812 */ /* 0x000fe400078efcff */
[----:B------:R-:W-:Y:S02]  /*fda0*/  ISETP.GE.AND P1, PT, R16, R186, PT ;  /* 0x000000ba1000720c */ /* 0x000fe40003f26270 */
[----:B------:R-:W-:Y:S02]  /*fdb0*/  LOP3.LUT R193, R193, 0xffbfffff, RZ, 0xc0, !PT ;  /* 0xffbfffffc1c17812 */ /* 0x000fe400078ec0ff */
[----:B------:R-:W-:Y:S02]  /*fdc0*/  ISETP.GE.AND P0, PT, R12, R185, PT ;  /* 0x000000b90c00720c */ /* 0x000fe40003f06270 */
[----:B------:R-:W-:Y:S02]  /*fdd0*/  @P2 LOP3.LUT R194, R194, 0x20000, RZ, 0xfc, !PT ;  /* 0x00020000c2c22812 */ /* 0x000fe400078efcff */
[----:B------:R-:W-:Y:S02]  /*fde0*/  ISETP.GE.AND P2, PT, R20, R187, PT ;  /* 0x000000bb1400720c */ /* 0x000fe40003f46270 */
[----:B------:R-:W-:Y:S02]  /*fdf0*/  LOP3.LUT R194, R194, 0xfffeffff, RZ, 0xc0, !PT ;  /* 0xfffeffffc2c27812 */ /* 0x000fe400078ec0ff */
[----:B------:R-:W-:Y:S02]  /*fe00*/  FSEL R225, R225, -INF , P2 ;  /* 0xff800000e1e17808 */ /* 0x000fe40001000000 */
[----:B------:R-:W-:Y:S02]  /*fe10*/  @P1 LOP3.LUT R194, R194, 0x10000, RZ, 0xfc, !PT ;  /* 0x00010000c2c21812 */ /* 0x000fe400078efcff */
[----:B------:R-:W-:Y:S02]  /*fe20*/  ISETP.GE.AND P1, PT, R16, R184, PT ;  /* 0x000000b81000720c */ /* 0x000fe40003f26270 */
[----:B------:R-:W-:Y:S02]  /*fe30*/  LOP3.LUT R194, R194, 0xffff7fff, RZ, 0xc0, !PT ;  /* 0xffff7fffc2c27812 */ /* 0x000fe400078ec0ff */
[-C--:B------:R-:W-:Y:S02]  /*fe40*/  ISETP.GE.AND P2, PT, R16, R185.reuse, PT ;  /* 0x000000b91000720c */ /* 0x080fe40003f46270 */
[----:B------:R-:W-:Y:S02]  /*fe50*/  P2R R16, PR, RZ, 0x1 ;  /* 0x00000001ff107803 */ /* 0x000fe40000000000 */
[----:B------:R-:W-:Y:S02]  /*fe60*/  FSEL R233, R233, -INF , P2 ;  /* 0xff800000e9e97808 */ /* 0x000fe40001000000 */
[-C--:B------:R-:W-:Y:S02]  /*fe70*/  ISETP.GE.AND P2, PT, R21, R186.reuse, PT ;  /* 0x000000ba1500720c */ /* 0x080fe40003f46270 */
[C---:B------:R-:W-:Y:S02]  /*fe80*/  ISETP.GE.AND P5, PT, R22.reuse, R185, PT ;  /* 0x000000b91600720c */ /* 0x040fe40003fa6270 */
[----:B------:R-:W-:Y:S02]  /*fe90*/  @P1 LOP3.LUT R193, R193, 0x400000, RZ, 0xfc, !PT ;  /* 0x00400000c1c11812 */ /* 0x000fe400078efcff */
[----:B------:R-:W-:Y:S02]  /*fea0*/  ISETP.GE.AND P1, PT, R22, R187, PT ;  /* 0x000000bb1600720c */ /* 0x000fe40003f26270 */
[----:B------:R-:W-:Y:S02]  /*feb0*/  LOP3.LUT R193, R193, 0xfffffffd, RZ, 0xc0, !PT ;  /* 0xfffffffdc1c17812 */ /* 0x000fe400078ec0ff */
[----:B------:R-:W-:Y:S02]  /*fec0*/  FSEL R215, R246, -INF , P1 ;  /* 0xff800000f6d77808 */ /* 0x000fe40000800000 */
[-C--:B------:R-:W-:Y:S02]  /*fed0*/  ISETP.GE.AND P1, PT, R15, R185.reuse, PT ;  /* 0x000000b90f00720c */ /* 0x080fe40003f26270 */
[----:B------:R-:W-:Y:S02]  /*fee0*/  FSEL R207, R207, -INF , P5 ;  /* 0xff800000cfcf7808 */ /* 0x000fe40002800000 */
[----:B------:R-:W-:Y:S02]  /*fef0*/  FSEL R235, R235, -INF , P3 ;  /* 0xff800000ebeb7808 */ /* 0x000fe40001800000 */
[----:B------:R-:W-:Y:S04]  /*ff00*/  ISETP.GE.AND P3, PT, R21, R185, PT ;  /* 0x000000b91500720c */ /* 0x000fe80003f66270 */
[----:B------:R-:W-:Y:S03]  /*ff10*/  FSEL R59, R216, -INF , P3 ;  /* 0xff800000d83b7808 */ /* 0x000fe60001800000 */
[----:B------:R-:W-:Y:S02]  /*ff20*/  @P1 LOP3.LUT R193, R193, 0x2, RZ, 0xfc, !PT ;  /* 0x00000002c1c11812 */ /* 0x000fe400078efcff */
[----:B------:R-:W-:Y:S02]  /*ff30*/  ISETP.GE.AND P1, PT, R15, R186, PT ;  /* 0x000000ba0f00720c */ /* 0x000fe40003f26270 */
[----:B------:R-:W-:Y:S11]  /*ff40*/  LOP3.LUT R193, R193, 0xffdfffff, RZ, 0xc0, !PT ;  /* 0xffdfffffc1c17812 */ /* 0x000ff600078ec0ff */
[----:B------:R-:W-:Y:S02]  /*ff50*/  @P1 LOP3.LUT R194, R194, 0x8000, RZ, 0xfc, !PT ;  /* 0x00008000c2c21812 */ /* 0x000fe400078efcff */
[----:B------:R-:W-:Y:S02]  /*ff60*/  ISETP.GE.AND P1, PT, R15, R184, PT ;  /* 0x000000b80f00720c */ /* 0x000fe40003f26270 */
[----:B------:R-:W-:Y:S11]  /*ff70*/  LOP3.LUT R194, R194, 0xffffbfff, RZ, 0xc0, !PT ;  /* 0xffffbfffc2c27812 */ /* 0x000ff600078ec0ff */
[----:B------:R-:W-:Y:S02]  /*ff80*/  @P1 LOP3.LUT R193, R193, 0x200000, RZ, 0xfc, !PT ;  /* 0x00200000c1c11812 */ /* 0x000fe400078efcff */
[-C--:B------:R-:W-:Y:S02]  /*ff90*/  ISETP.GE.AND P1, PT, R8, R187.reuse, PT ;  /* 0x000000bb0800720c */ /* 0x080fe40003f26270 */
[C---:B------:R-:W-:Y:S02]  /*ffa0*/  LOP3.LUT P0, RZ, R193.reuse, 0x4, RZ, 0xc0, !PT ;  /* 0x00000004c1ff7812 */ /* 0x040fe4000780c0ff */
[----:B------:R-:W-:Y:S02]  /*ffb0*/  FSEL R213, R244, -INF , P1 ;  /* 0xff800000f4d57808 */ /* 0x000fe40000800000 */
[----:B------:R-:W-:Y:S02]  /*ffc0*/  ISETP.NE.AND P1, PT, R4, RZ, PT ;  /* 0x000000ff0400720c */ /* 0x000fe40003f25270 */
[----:B------:R-:W-:Y:S02]  /*ffd0*/  LOP3.LUT R193, R193, 0xffefffff, RZ, 0xc0, !PT ;  /* 0xffefffffc1c17812 */ /* 0x000fe400078ec0ff */
[----:B------:R-:W-:Y:S02]  /*ffe0*/  FSEL R23, R205, -INF , P1 ;  /* 0xff800000cd177808 */ /* 0x000fe40000800000 */
[----:B------:R-:W-:Y:S02]  /*fff0*/  ISETP.GE.AND P1, PT, R12, R186, PT ;  /* 0x000000ba0c00720c */ /* 0x000fe40003f26270 */
[----:B------:R-:W-:Y:S02]  /*10000*/  FSEL R15, R199, -INF , P0 ;  /* 0xff800000c70f7808 */ /* 0x000fe40000000000 */
[-C--:B------:R-:W-:Y:S09]  /*10010*/  ISETP.GE.AND P0, PT, R20, R184.reuse, PT ;  /* 0x000000b81400720c */ /* 0x080ff20003f06270 */
[----:B------:R-:W-:Y:S02]  /*10020*/  @P1 LOP3.LUT R194, R194, 0x4000, RZ, 0xfc, !PT ;  /* 0x00004000c2c21812 */ /* 0x000fe400078efcff */
[----:B------:R-:W-:Y:S01]  /*10030*/  ISETP.GE.AND P1, PT, R12, R184, PT ;  /* 0x000000b80c00720c */ /* 0x000fe20003f26270 */
[----:B------:R-:W-:Y:S01]  /*10040*/  VIADD R12, R192, 0xfffffff9 ;  /* 0xfffffff9c00c7836 */ /* 0x000fe20000000000 */
[----:B------:R-:W-:Y:S11]  /*10050*/  LOP3.LUT R194, R194, 0xffffdfff, RZ, 0xc0, !PT ;  /* 0xffffdfffc2c27812 */ /* 0x000ff600078ec0ff */
[----:B------:R-:W-:Y:S02]  /*10060*/  @P1 LOP3.LUT R193, R193, 0x100000, RZ, 0xfc, !PT ;  /* 0x00100000c1c11812 */ /* 0x000fe400078efcff */
[----:B------:R-:W-:Y:S02]  /*10070*/  ISETP.GE.AND P1, PT, R21, R187, PT ;  /* 0x000000bb1500720c */ /* 0x000fe40003f26270 */
[----:B------:R-:W-:Y:S02]  /*10080*/  LOP3.LUT R193, R193, 0xfff7ffff, RZ, 0xc0, !PT ;  /* 0xfff7ffffc1c17812 */ /* 0x000fe400078ec0ff */
[----:B------:R-:W-:Y:S02]  /*10090*/  FSEL R211, R242, -INF , P1 ;  /* 0xff800000f2d37808 */ /* 0x000fe40000800000 */
[CC--:B------:R-:W-:Y:S04]  /*100a0*/  ISETP.GE.AND P1, PT, R11.reuse, R185.reuse, PT ;  /* 0x000000b90b00720c */ /* 0x0c0fe80003f26270 */
[----:B------:R-:W-:Y:S02]  /*100b0*/  P2R R4, PR, RZ, 0x2 ;  /* 0x00000002ff047803 */ /* 0x000fe40000000000 */
[C---:B------:R-:W-:Y:S11]  /*100c0*/  ISETP.GE.AND P1, PT, R11.reuse, R186, PT ;  /* 0x000000ba0b00720c */ /* 0x040ff60003f26270 */
[----:B------:R-:W-:Y:S02]  /*100d0*/  @!UPT UIADD3 URZ, UPT, UPT, URZ, URZ, URZ ;  /* 0x000000fffffff290 */ /* 0x000fe4000fffe0ff */
[----:B------:R-:W-:Y:S02]  /*100e0*/  @P1 LOP3.LUT R194, R194, 0x2000, RZ, 0xfc, !PT ;  /* 0x00002000c2c21812 */ /* 0x000fe400078efcff */
[----:B------:R-:W-:Y:S02]  /*100f0*/  ISETP.GE.AND P1, PT, R11, R184, PT ;  /* 0x000000b80b00720c */ /* 0x000fe40003f26270 */
[----:B------:R-:W-:Y:S02]  /*10100*/  LOP3.LUT R194, R194, 0xffffefff, RZ, 0xc0, !PT ;  /* 0xffffefffc2c27812 */ /* 0x000fe400078ec0ff */
[----:B------:R-:W-:Y:S02]  /*10110*/  FSEL R11, R197, -INF , P6 ;  /* 0xff800000c50b7808 */ /* 0x000fe40003000000 */
[----:B------:R-:W-:Y:S04]  /*10120*/  ISETP.GE.AND P6, PT, R20, R185, PT ;  /* 0x000000b91400720c */ /* 0x000fe80003fc6270 */
[----:B------:R-:W-:Y:S03]  /*10130*/  FSEL R217, R217, -INF , P6 ;  /* 0xff800000d9d97808 */ /* 0x000fe60003000000 */
[----:B------:R-:W-:Y:S02]  /*10140*/  @P1 LOP3.LUT R193, R193, 0x80000, RZ, 0xfc, !PT ;  /* 0x00080000c1c11812 */ /* 0x000fe400078efcff */
[-C--:B------:R-:W-:Y:S04]  /*10150*/  ISETP.GE.AND P1, PT, R12, R187.reuse, PT ;  /* 0x000000bb0c00720c */ /* 0x080fe80003f26270 */
[----:B------:R-:W-:Y:S02]  /*10160*/  FSEL R209, R240, -INF , P1 ;  /* 0xff800000f0d17808 */ /* 0x000fe40000800000 */
[----:B------:R-:W-:Y:S01]  /*10170*/  ISETP.GE.AND P1, PT, R20, R186, PT ;  /* 0x000000ba1400720c */ /* 0x000fe20003f26270 */
[----:B------:R-:W-:Y:S11]  /*10180*/  VIADD R20, R192, 0x1 ;  /* 0x00000001c0147836 */ /* 0x000ff60000000000 */
[----:B------:R-:W-:Y:S01]  /*10190*/  @!UPT UIADD3 URZ, UPT, UPT, URZ, URZ, URZ ;  /* 0x000000fffffff290 */ /* 0x000fe2000fffe0ff */
[----:B------:R-:W-:Y:S02]  /*101a0*/  @P1 LOP3.LUT R194, R194, 0x1000, RZ, 0xfc, !PT ;  /* 0x00001000c2c21812 */ /* 0x000fe400078efcff */
[C---:B------:R-:W-:Y:S02]  /*101b0*/  LOP3.LUT P1, RZ, R193.reuse, 0x2, RZ, 0xc0, !PT ;  /* 0x00000002c1ff7812 */ /* 0x040fe4000782c0ff */
[----:B------:R-:W-:Y:S02]  /*101c0*/  LOP3.LUT R193, R193, 0xfffbffff, RZ, 0xc0, !PT ;  /* 0xfffbffffc1c17812 */ /* 0x000fe400078ec0ff */
[----:B------:R-:W-:Y:S02]  /*101d0*/  LOP3.LUT R194, R194, 0xfffff7ff, RZ, 0xc0, !PT ;  /* 0xfffff7ffc2c27812 */ /* 0x000fe400078ec0ff */
[----:B------:R-:W-:Y:S02]  /*101e0*/  @P0 LOP3.LUT R193, R193, 0x40000, RZ, 0xfc, !PT ;  /* 0x00040000c1c10812 */ /* 0x000fe400078efcff */
[-C--:B------:R-:W-:Y:S02]  /*101f0*/  ISETP.GE.AND P0, PT, R20, R187.reuse, PT ;  /* 0x000000bb1400720c */ /* 0x080fe40003f06270 */
[----:B------:R-:W-:Y:S02]  /*10200*/  LOP3.LUT R193, R193, 0xfffdffff, RZ, 0xc0, !PT ;  /* 0xfffdffffc1c17812 */ /* 0x000fe400078ec0ff */
[----:B------:R-:W-:Y:S01]  /*10210*/  FSEL R201, R18, -INF , P0 ;  /* 0xff80000012c97808 */ /* 0x000fe20000000000 */
[----:B------:R-:W-:Y:S01]  /*10220*/  VIADD R18, R192, 0x8 ;  /* 0x00000008c0127836 */ /* 0x000fe20000000000 */
[----:B------:R-:W-:Y:S02]  /*10230*/  ISETP.GE.AND P0, PT, R22, R184, PT ;  /* 0x000000b81600720c */ /* 0x000fe40003f06270 */
[----:B------:R-:W-:Y:S02]  /*10240*/  @P4 LOP3.LUT R194, R194, 0x800, RZ, 0xfc, !PT ;  /* 0x00000800c2c24812 */ /* 0x000fe400078efcff */
[----:B------:R-:W-:Y:S02]  /*10250*/  ISETP.GE.AND P4, PT, R18, R187, PT ;  /* 0x000000bb1200720c */ /* 0x000fe40003f86270 */
[----:B------:R-:W-:Y:S02]  /*10260*/  LOP3.LUT R194, R194, 0xfffffbff, RZ, 0xc0, !PT ;  /* 0xfffffbffc2c27812 */ /* 0x000fe400078ec0ff */
[----:B------:R-:W-:Y:S02]  /*10270*/  FSEL R199, R17, -INF , P4 ;  /* 0xff80000011c77808 */ /* 0x000fe40002000000 */
[C---:B------:R-:W-:Y:S02]  /*10280*/  ISETP.GE.AND P4, PT, R8.reuse, R185, PT ;  /* 0x000000b90800720c */ /* 0x040fe40003f86270 */
[----:B------:R-:W-:Y:S02]  /*10290*/  FSEL R223, R223, -INF , P1 ;  /* 0xff800000dfdf7808 */ /* 0x000fe40000800000 */
[----:B------:R-:W-:Y:S02]  /*102a0*/  @P0 LOP3.LUT R193, R193, 0x20000, RZ, 0xfc, !PT ;  /* 0x00020000c1c10812 */ /* 0x000fe400078efcff */
[-C--:B------:R-:W-:Y:S02]  /*102b0*/  ISETP.GE.AND P0, PT, R8, R186.reuse, PT ;  /* 0x000000ba0800720c */ /* 0x080fe40003f06270 */
[----:B------:R-:W-:Y:S02]  /*102c0*/  LOP3.LUT R193, R193, 0xfffeffff, RZ, 0xc0, !PT ;  /* 0xfffeffffc1c17812 */ /* 0x000fe400078ec0ff */
[----:B------:R-:W-:Y:S02]  /*102d0*/  ISETP.GE.AND P1, PT, R20, R186, PT ;  /* 0x000000ba1400720c */ /* 0x000fe40003f26270 */
[----:B------:R-:W-:Y:S07]  /*102e0*/  FSEL R205, R218, -INF , P4 ;  /* 0xff800000dacd7808 */ /* 0x000fee0002000000 */
[----:B------:R-:W-:Y:S02]  /*102f0*/  @P0 LOP3.LUT R194, R194, 0x400, RZ, 0xfc, !PT ;  /* 0x00000400c2c20812 */ /* 0x000fe400078efcff */
[----:B------:R-:W-:Y:S01]  /*10300*/  ISETP.GE.AND P0, PT, R8, R184, PT ;  /* 0x000000b80800720c */ /* 0x000fe20003f06270 */
[----:B------:R-:W-:Y:S01]  /*10310*/  VIADD R8, R192, 0x9 ;  /* 0x00000009c0087836 */ /* 0x000fe20000000000 */
[----:B------:R-:W-:Y:S04]  /*10320*/  LOP3.LUT R194, R194, 0xfffffdff, RZ, 0xc0, !PT ;  /* 0xfffffdffc2c27812 */ /* 0x000fe800078ec0ff */
[----:B------:R-:W-:Y:S02]  /*10330*/  @P2 LOP3.LUT R194, R194, 0x200, RZ, 0xfc, !PT ;  /* 0x00000200c2c22812 */ /* 0x000fe400078efcff */
[----:B------:R-:W-:Y:S02]  /*10340*/  ISETP.GE.AND P6, PT, R8, R186, PT ;  /* 0x000000ba0800720c */ /* 0x000fe40003fc6270 */
[----:B------:R-:W-:Y:S03]  /*10350*/  LOP3.LUT R194, R194, 0xfffffeff, RZ, 0xc0, !PT ;  /* 0xfffffeffc2c27812 */ /* 0x000fe600078ec0ff */
[----:B------:R-:W-:Y:S02]  /*10360*/  @P0 LOP3.LUT R193, R193, 0x10000, RZ, 0xfc, !PT ;  /* 0x00010000c1c10812 */ /* 0x000fe400078efcff */
[-C--:B------:R-:W-:Y:S02]  /*10370*/  ISETP.GE.AND P0, PT, R8, R187.reuse, PT ;  /* 0x000000bb0800720c */ /* 0x080fe40003f06270 */
[----:B------:R-:W-:Y:S02]  /*10380*/  LOP3.LUT R193, R193, 0xffff7fff, RZ, 0xc0, !PT ;  /* 0xffff7fffc1c17812 */ /* 0x000fe400078ec0ff */
[----:B------:R-:W-:Y:S01]  /*10390*/  FSEL R197, R13, -INF , P0 ;  /* 0xff8000000dc57808 */ /* 0x000fe20000000000 */
[----:B------:R-:W-:Y:S01]  /*103a0*/  VIADD R13, R192, 0x10 ;  /* 0x00000010c00d7836 */ /* 0x000fe20000000000 */
[----:B------:R-:W-:Y:S04]  /*103b0*/  ISETP.GE.AND P0, PT, R21, R184, PT ;  /* 0x000000b81500720c */ /* 0x000fe80003f06270 */
[----:B------:R-:W-:Y:S04]  /*103c0*/  ISETP.GE.AND P2, PT, R13, R187, PT ;  /* 0x000000bb0d00720c */ /* 0x000fe80003f46270 */
[----:B------:R-:W-:Y:S01]  /*103d0*/  FSEL R149, R10, -INF , P2 ;  /* 0xff8000000a957808 */ /* 0x000fe20001000000 */
[----:B------:R-:W-:Y:S01]  /*103e0*/  VIADD R10, R192, 0x18 ;  /* 0x00000018c00a7836 */ /* 0x000fe20000000000 */
[CC--:B------:R-:W-:Y:S03]  /*103f0*/  ISETP.GE.AND P2, PT, R12.reuse, R185.reuse, PT ;  /* 0x000000b90c00720c */ /* 0x0c0fe60003f46270 */
[----:B------:R-:W-:Y:S02]  /*10400*/  @P0 LOP3.LUT R193, R193, 0x8000, RZ, 0xfc, !PT ;  /* 0x00008000c1c10812 */ /* 0x000fe400078efcff */
[----:B------:R-:W-:Y:S02]  /*10410*/  ISETP.GE.AND P0, PT, R12, R186, PT ;  /* 0x000000ba0c00720c */ /* 0x000fe40003f06270 */
[----:B------:R-:W-:Y:S02]  /*10420*/  LOP3.LUT R193, R193, 0xffffbfff, RZ, 0xc0, !PT ;  /* 0xffffbfffc1c17812 */ /* 0x000fe400078ec0ff */
[----:B------:R-:W-:Y:S02]  /*10430*/  ISETP.GE.AND P5, PT, R10, R185, PT ;  /* 0x000000b90a00720c */ /* 0x000fe40003fa6270 */
[----:B------:R-:W-:Y:S02]  /*10440*/  FSEL R57, R214, -INF , P2 ;  /* 0xff800000d6397808 */ /* 0x000fe40001000000 */
[----:B------:R-:W-:Y:S05]  /*10450*/  P2R R17, PR, RZ, 0x20 ;  /* 0x00000020ff117803 */ /* 0x000fea0000000000 */
[----:B------:R-:W-:Y:S02]  /*10460*/  @P0 LOP3.LUT R194, R194, 0x100, RZ, 0xfc, !PT ;  /* 0x00000100c2c20812 */ /* 0x000fe400078efcff */
[-C--:B------:R-:W-:Y:S01]  /*10470*/  ISETP.GE.AND P0, PT, R12, R184.reuse, PT ;  /* 0x000000b80c00720c */ /* 0x080fe20003f06270 */
[----:B------:R-:W-:Y:S01]  /*10480*/  VIADD R12, R192, 0x11 ;  /* 0x00000011c00c7836 */ /* 0x000fe20000000000 */
[----:B------:R-:W-:Y:S04]  /*10490*/  LOP3.LUT R194, R194, 0xffffff7f, RZ, 0xc0, !PT ;  /* 0xffffff7fc2c27812 */ /* 0x000fe800078ec0ff */
[----:B------:R-:W-:Y:S02]  /*104a0*/  @P1 LOP3.LUT R194, R194, 0x80, RZ, 0xfc, !PT ;  /* 0x00000080c2c21812 */ /* 0x000fe400078efcff */
[----:B------:R-:W-:Y:S02]  /*104b0*/  ISETP.GE.AND P1, PT, R20, R184, PT ;  /* 0x000000b81400720c */ /* 0x000fe40003f26270 */
[----:B------:R-:W-:Y:S02]  /*104c0*/  LOP3.LUT R194, R194, 0xffffffbf, RZ, 0xc0, !PT ;  /* 0xffffffbfc2c27812 */ /* 0x000fe400078ec0ff */
[CC--:B------:R-:W-:Y:S02]  /*104d0*/  ISETP.GE.AND P4, PT, R12.reuse, R186.reuse, PT ;  /* 0x000000ba0c00720c */ /* 0x0c0fe40003f86270 */
[----:B------:R-:W-:Y:S02]  /*104e0*/  @P0 LOP3.LUT R193, R193, 0x4000, RZ, 0xfc, !PT ;  /* 0x00004000c1c10812 */ /* 0x000fe400078efcff */
[-C--:B------:R-:W-:Y:S02]  /*104f0*/  ISETP.GE.AND P0, PT, R12, R187.reuse, PT ;  /* 0x000000bb0c00720c */ /* 0x080fe40003f06270 */
[----:B------:R-:W-:Y:S02]  /*10500*/  LOP3.LUT R193, R193, 0xffffdfff, RZ, 0xc0, !PT ;  /* 0xffffdfffc1c17812 */ /* 0x000fe400078ec0ff */
[----:B------:R-:W-:Y:S01]  /*10510*/  FSEL R147, R7, -INF , P0 ;  /* 0xff80000007937808 */ /* 0x000fe20000000000 */
[----:B------:R-:W-:Y:S01]  /*10520*/  VIADD R7, R192, 0x19 ;  /* 0x00000019c0077836 */ /* 0x000fe20000000000 */
[----:B------:R-:W-:Y:S02]  /*10530*/  @P1 LOP3.LUT R193, R193, 0x2000, RZ, 0xfc, !PT ;  /* 0x00002000c1c11812 */ /* 0x000fe400078efcff */
[----:B------:R-:W-:Y:S02]  /*10540*/  ISETP.GE.AND P1, PT, R10, R187, PT ;  /* 0x000000bb0a00720c */ /* 0x000fe40003f26270 */
[----:B------:R-:W-:Y:S02]  /*10550*/  LOP3.LUT R193, R193, 0xfffffffb, RZ, 0xc0, !PT ;  /* 0xfffffffbc1c17812 */ /* 0x000fe400078ec0ff */
[----:B------:R-:W-:Y:S02]  /*10560*/  FSEL R145, R252, -INF , P1 ;  /* 0xff800000fc917808 */ /* 0x000fe40000800000 */
[-C--:B------:R-:W-:Y:S02]  /*10570*/  ISETP.GE.AND P1, PT, R18, R185.reuse, PT ;  /* 0x000000b91200720c */ /* 0x080fe40003f26270 */
[----:B------:R-:W-:Y:S02]  /*10580*/  ISETP.NE.AND P0, PT, R16, RZ, PT ;  /* 0x000000ff1000720c */ /* 0x000fe40003f05270 */
[-C--:B------:R-:W-:Y:S02]  /*10590*/  ISETP.GE.AND P2, PT, R7, R186.reuse, PT ;  /* 0x000000ba0700720c */ /* 0x080fe40003f46270 */
[----:B------:R-:W-:Y:S02]  /*105a0*/  FSEL R221, R221, -INF , P0 ;  /* 0xff800000dddd7808 */ /* 0x000fe40000000000 */
[----:B------:R-:W-:Y:S04]  /*105b0*/  ISETP.GE.AND P0, PT, R20, R185, PT ;  /* 0x000000b91400720c */ /* 0x000fe80003f06270 */
[----:B------:R-:W-:Y:S02]  /*105c0*/  FSEL R155, R204, -INF , P0 ;  /* 0xff800000cc9b7808 */ /* 0x000fe40000000000 */
[----:B------:R-:W-:Y:S02]  /*105d0*/  @P1 LOP3.LUT R193, R193, 0x4, RZ, 0xfc, !PT ;  /* 0x00000004c1c11812 */ /* 0x000fe400078efcff */
[----:B------:R-:W-:Y:S02]  /*105e0*/  ISETP.GE.AND P1, PT, R18, R186, PT ;  /* 0x000000ba1200720c */ /* 0x000fe40003f26270 */
[----:B------:R-:W-:Y:S11]  /*105f0*/  LOP3.LUT R193, R193, 0xffffefff, RZ, 0xc0, !PT ;  /* 0xffffefffc1c17812 */ /* 0x000ff600078ec0ff */
[----:B------:R-:W-:Y:S02]  /*10600*/  @P1 LOP3.LUT R194, R194, 0x40, RZ, 0xfc, !PT ;  /* 0x00000040c2c21812 */ /* 0x000fe400078efcff */
[----:B------:R-:W-:Y:S02]  /*10610*/  ISETP.GE.AND P1, PT, R18, R184, PT ;  /* 0x000000b81200720c */ /* 0x000fe40003f26270 */
[----:B------:R-:W-:Y:S04]  /*10620*/  LOP3.LUT R194, R194, 0xffffffdf, RZ, 0xc0, !PT ;  /* 0xffffffdfc2c27812 */ /* 0x000fe800078ec0ff */
[----:B------:R-:W-:Y:S04]  /*10630*/  @P6 LOP3.LUT R194, R194, 0x20, RZ, 0xfc, !PT ;  /* 0x00000020c2c26812 */ /* 0x000fe800078efcff */
[----:B------:R-:W-:Y:S03]  /*10640*/  LOP3.LUT R194, R194, 0xffffffef, RZ, 0xc0, !PT ;  /* 0xffffffefc2c27812 */ /* 0x000fe600078ec0ff */
[----:B------:R-:W-:Y:S02]  /*10650*/  @P1 LOP3.LUT R193, R193, 0x1000, RZ, 0xfc, !PT ;  /* 0x00001000c1c11812 */ /* 0x000fe400078efcff */
[----:B------:R-:W-:Y:S02]  /*10660*/  ISETP.GE.AND P1, PT, R7, R187, PT ;  /* 0x000000bb0700720c */ /* 0x000fe40003f26270 */
[----:B------:R-:W-:Y:S02]  /*10670*/  LOP3.LUT R193, R193, 0xfffffffd, RZ, 0xc0, !PT ;  /* 0xfffffffdc1c17812 */ /* 0x000fe400078ec0ff */
[----:B------:R-:W-:Y:S02]  /*10680*/  FSEL R143, R251, -INF , P1 ;  /* 0xff800000fb8f7808 */ /* 0x000fe40000800000 */
[----:B------:R-:W-:Y:S01]  /*10690*/  ISETP.NE.AND P1, PT, R4, RZ, PT ;  /* 0x000000ff0400720c */ /* 0x000fe20003f25270 */
[----:B------:R-:W-:Y:S03]  /*106a0*/  VIADD R4, R192, 0x21 ;  /* 0x00000021c0047836 */ /* 0x000fe60000000000 */
[----:B------:R-:W-:Y:S02]  /*106b0*/  FSEL R219, R219, -INF , P1 ;  /* 0xff800000dbdb7808 */ /* 0x000fe40000800000 */
[----:B------:R-:W-:Y:S02]  /*106c0*/  ISETP.GE.AND P1, PT, R8, R185, PT ;  /* 0x000000b90800720c */ /* 0x000fe40003f26270 */
[----:B------:R-:W-:Y:S11]  /*106d0*/  ISETP.GE.AND P0, PT, R4, R186, PT ;  /* 0x000000ba0400720c */ /* 0x000ff60003f06270 */
[----:B------:R-:W-:Y:S02]  /*106e0*/  @P1 LOP3.LUT R193, R193, 0x2, RZ, 0xfc, !PT ;  /* 0x00000002c1c11812 */ /* 0x000fe400078efcff */
[----:B------:R-:W-:Y:S01]  /*106f0*/  ISETP.GE.AND P1, PT, R8, R184, PT ;  /* 0x000000b80800720c */ /* 0x000fe20003f26270 */
[----:B------:R-:W-:Y:S01]  /*10700*/  VIADD R8, R192, 0x20 ;  /* 0x00000020c0087836 */ /* 0x000fe20000000000 */
[----:B------:R-:W-:Y:S04]  /*10710*/  LOP3.LUT R193, R193, 0xfffff7ff, RZ, 0xc0, !PT ;  /* 0xfffff7ffc1c17812 */ /* 0x000fe800078ec0ff */
[C---:B------:R-:W-:Y:S02]  /*10720*/  ISETP.GE.AND P6, PT, R8.reuse, R187, PT ;  /* 0x000000bb0800720c */ /* 0x040fe40003fc6270 */
[-C--:B------:R-:W-:Y:S02]  /*10730*/  ISETP.GE.AND P3, PT, R8, R185.reuse, PT ;  /* 0x000000b90800720c */ /* 0x080fe40003f66270 */
[----:B------:R-:W-:Y:S02]  /*10740*/  FSEL R133, R250, -INF , P6 ;  /* 0xff800000fa857808 */ /* 0x000fe40003000000 */
[----:B------:R-:W-:Y:S02]  /*10750*/  ISETP.GE.AND P6, PT, R13, R186, PT ;  /* 0x000000ba0d00720c */ /* 0x000fe40003fc6270 */
[----:B------:R-:W-:Y:S02]  /*10760*/  @P1 LOP3.LUT R193, R193, 0x800, RZ, 0xfc, !PT ;  /* 0x00000800c1c11812 */ /* 0x000fe400078efcff */
[----:B------:R-:W-:Y:S02]  /*10770*/  ISETP.GE.AND P1, PT, R13, R185, PT ;  /* 0x000000b90d00720c */ /* 0x000fe40003f26270 */
[----:B------:R-:W-:Y:S02]  /*10780*/  LOP3.LUT R193, R193, 0xfffffffe, RZ, 0xc0, !PT ;  /* 0xfffffffec1c17812 */ /* 0x000fe400078ec0ff */
[----:B------:R-:W-:Y:S05]  /*10790*/  FSEL R129, R208, -INF , P3 ;  /* 0xff800000d0817808 */ /* 0x000fea0001800000 */
[----:B------:R-:W-:Y:S02]  /*107a0*/  @P6 LOP3.LUT R194, R194, 0x10, RZ, 0xfc, !PT ;  /* 0x00000010c2c26812 */ /* 0x000fe400078efcff */
[-C--:B------:R-:W-:Y:S02]  /*107b0*/  ISETP.GE.AND P6, PT, R4, R187.reuse, PT ;  /* 0x000000bb0400720c */ /* 0x080fe40003fc6270 */
[----:B------:R-:W-:Y:S02]  /*107c0*/  @P1 LOP3.LUT R193, R193, 0x1, RZ, 0xfc, !PT ;  /* 0x00000001c1c11812 */ /* 0x000fe400078efcff */
[-C--:B------:R-:W-:Y:S01]  /*107d0*/  ISETP.GE.AND P1, PT, R13, R184.reuse, PT ;  /* 0x000000b80d00720c */ /* 0x080fe20003f26270 */
[----:B------:R-:W-:Y:S01]  /*107e0*/  VIADD R13, R192, 0x28 ;  /* 0x00000028c00d7836 */ /* 0x000fe20000000000 */
[----:B------:R-:W-:Y:S02]  /*107f0*/  LOP3.LUT R193, R193, 0xfffffbff, RZ, 0xc0, !PT ;  /* 0xfffffbffc1c17812 */ /* 0x000fe400078ec0ff */
[----:B------:R-:W-:Y:S02]  /*10800*/  LOP3.LUT R194, R194, 0xfffffff7, RZ, 0xc0, !PT ;  /* 0xfffffff7c2c27812 */ /* 0x000fe400078ec0ff */
[----:B------:R-:W-:Y:S02]  /*10810*/  FSEL R132, R249, -INF , P6 ;  /* 0xff800000f9847808 */ /* 0x000fe40003000000 */
[----:B------:R-:W-:Y:S02]  /*10820*/  @P4 LOP3.LUT R194, R194, 0x8, RZ, 0xfc, !PT ;  /* 0x00000008c2c24812 */ /* 0x000fe400078efcff */
[----:B------:R-:W-:Y:S02]  /*10830*/  ISETP.GE.AND P4, PT, R13, R187, PT ;  /* 0x000000bb0d00720c */ /* 0x000fe40003f86270 */
[C---:B------:R-:W-:Y:S02]  /*10840*/  ISETP.GE.AND P6, PT, R12.reuse, R185, PT ;  /* 0x000000b90c00720c */ /* 0x040fe40003fc6270 */
[----:B------:R-:W-:Y:S02]  /*10850*/  @P1 LOP3.LUT R193, R193, 0x400, RZ, 0xfc, !PT ;  /* 0x00000400c1c11812 */ /* 0x000fe400078efcff */
[----:B------:R-:W-:Y:S01]  /*10860*/  ISETP.GE.AND P1, PT, R12, R184, PT ;  /* 0x000000b80c00720c */ /* 0x000fe20003f26270 */
[----:B------:R-:W-:Y:S01]  /*10870*/  VIADD R12, R192, 0x29 ;  /* 0x00000029c00c7836 */ /* 0x000fe20000000000 */
[----:B------:R-:W-:Y:S02]  /*10880*/  LOP3.LUT R193, R193, 0xfffffdff, RZ, 0xc0, !PT ;  /* 0xfffffdffc1c17812 */ /* 0x000fe400078ec0ff */
[----:B------:R-:W-:Y:S02]  /*10890*/  FSEL R131, R248, -INF , P4 ;  /* 0xff800000f8837808 */ /* 0x000fe40002000000 */
[----:B------:R-:W-:Y:S02]  /*108a0*/  ISETP.GE.AND P4, PT, R10, R186, PT ;  /* 0x000000ba0a00720c */ /* 0x000fe40003f86270 */
[----:B------:R-:W-:Y:S02]  /*108b0*/  P2R R16, PR, RZ, 0x40 ;  /* 0x00000040ff107803 */ /* 0x000fe40000000000 */
[----:B------:R-:W-:Y:S03]  /*108c0*/  LOP3.LUT R194, R194, 0xfffffffb, RZ, 0xc0, !PT ;  /* 0xfffffffbc2c27812 */ /* 0x000fe600078ec0ff */
[----:B------:R-:W-:Y:S02]  /*108d0*/  @P1 LOP3.LUT R193, R193, 0x200, RZ, 0xfc, !PT ;  /* 0x00000200c1c11812 */ /* 0x000fe400078efcff */
[-C--:B------:R-:W-:Y:S01]  /*108e0*/  ISETP.GE.AND P1, PT, R10, R184.reuse, PT ;  /* 0x000000b80a00720c */ /* 0x080fe20003f26270 */
[----:B------:R-:W-:Y:S01]  /*108f0*/  VIADD R10, R192, 0x30 ;  /* 0x00000030c00a7836 */ /* 0x000fe20000000000 */
[C---:B------:R-:W-:Y:S02]  /*10900*/  LOP3.LUT P5, RZ, R193.reuse, 0x4, RZ, 0xc0, !PT ;  /* 0x00000004c1ff7812 */ /* 0x040fe400078ac0ff */
[----:B------:R-:W-:Y:S02]  /*10910*/  LOP3.LUT R193, R193, 0xfffffeff, RZ, 0xc0, !PT ;  /* 0xfffffeffc1c17812 */ /* 0x000fe400078ec0ff */
[----:B------:R-:W-:Y:S02]  /*10920*/  @P4 LOP3.LUT R194, R194, 0x4, RZ, 0xfc, !PT ;  /* 0x00000004c2c24812 */ /* 0x000fe400078efcff */
[----:B------:R-:W-:Y:S02]  /*10930*/  P2R R18, PR, RZ, 0x20 ;  /* 0x00000020ff127803 */ /* 0x000fe40000000000 */
[----:B------:R-:W-:Y:S02]  /*10940*/  LOP3.LUT R194, R194, 0xfffffffd, RZ, 0xc0, !PT ;  /* 0xfffffffdc2c27812 */ /* 0x000fe400078ec0ff */
[-C--:B------:R-:W-:Y:S02]  /*10950*/  ISETP.GE.AND P4, PT, R12, R187.reuse, PT ;  /* 0x000000bb0c00720c */ /* 0x080fe40003f86270 */
[----:B------:R-:W-:Y:S02]  /*10960*/  @P1 LOP3.LUT R193, R193, 0x100, RZ, 0xfc, !PT ;  /* 0x00000100c1c11812 */ /* 0x000fe400078efcff */
[----:B------:R-:W-:Y:S02]  /*10970*/  ISETP.GE.AND P1, PT, R7, R184, PT ;  /* 0x000000b80700720c */ /* 0x000fe40003f26270 */
[C---:B------:R-:W-:Y:S02]  /*10980*/  LOP3.LUT P6, RZ, R193.reuse, 0x2, RZ, 0xc0, !PT ;  /* 0x00000002c1ff7812 */ /* 0x040fe400078cc0ff */
[----:B------:R-:W-:Y:S02]  /*10990*/  LOP3.LUT R193, R193, 0xffffff7f, RZ, 0xc0, !PT ;  /* 0xffffff7fc1c17812 */ /* 0x000fe400078ec0ff */
[----:B------:R-:W-:Y:S02]  /*109a0*/  @P2 LOP3.LUT R194, R194, 0x2, RZ, 0xfc, !PT ;  /* 0x00000002c2c22812 */ /* 0x000fe400078efcff */
[----:B------:R-:W-:Y:S02]  /*109b0*/  ISETP.GE.AND P2, PT, R10, R187, PT ;  /* 0x000000bb0a00720c */ /* 0x000fe40003f46270 */
[----:B------:R-:W-:Y:S02]  /*109c0*/  ISETP.GE.AND P5, PT, R13, R186, PT ;  /* 0x000000ba0d00720c */ /* 0x000fe40003fa6270 */
[----:B------:R-:W-:Y:S02]  /*109d0*/  FSEL R128, R236, -INF , P2 ;  /* 0xff800000ec807808 */ /* 0x000fe40001000000 */
[----:B------:R-:W-:Y:S02]  /*109e0*/  @P1 LOP3.LUT R193, R193, 0x80, RZ, 0xfc, !PT ;  /* 0x00000080c1c11812 */ /* 0x000fe400078efcff */
[C---:B------:R-:W-:Y:S02]  /*109f0*/  ISETP.GE.AND P1, PT, R8.reuse, R184, PT ;  /* 0x000000b80800720c */ /* 0x040fe40003f26270 */
[----:B------:R-:W-:Y:S02]  /*10a00*/  LOP3.LUT R193, R193, 0xffffffbf, RZ, 0xc0, !PT ;  /* 0xffffffbfc1c17812 */ /* 0x000fe400078ec0ff */
[----:B------:R-:W-:Y:S01]  /*10a10*/  ISETP.GE.AND P2, PT, R8, R186, PT ;  /* 0x000000ba0800720c */ /* 0x000fe20003f46270 */
[----:B------:R-:W-:Y:S01]  /*10a20*/  VIADD R8, R192, 0x31 ;  /* 0x00000031c0087836 */ /* 0x000fe20000000000 */
[----:B------:R-:W-:Y:S02]  /*10a30*/  FSEL R130, R238, -INF , P4 ;  /* 0xff800000ee827808 */ /* 0x000fe40002000000 */
[----:B------:R-:W-:Y:S01]  /*10a40*/  ISETP.GE.AND P4, PT, R7, R185, PT ;  /* 0x000000b90700720c */ /* 0x000fe20003f86270 */
[----:B------:R-:W-:Y:S01]  /*10a50*/  VIADD R7, R192, 0x39 ;  /* 0x00000039c0077836 */ /* 0x000fe20000000000 */
[----:B------:R-:W-:Y:S02]  /*10a60*/  LOP3.LUT R194, R194, 0xfffffffe, RZ, 0xc0, !PT ;  /* 0xfffffffec2c27812 */ /* 0x000fe400078ec0ff */
[----:B------:R-:W-:Y:S02]  /*10a70*/  FSEL R151, R198, -INF , P6 ;  /* 0xff800000c6977808 */ /* 0x000fe40003000000 */
[----:B------:R-:W-:Y:S02]  /*10a80*/  @P1 LOP3.LUT R193, R193, 0x40, RZ, 0xfc, !PT ;  /* 0x00000040c1c11812 */ /* 0x000fe400078efcff */
[-C--:B------:R-:W-:Y:S02]  /*10a90*/  ISETP.GE.AND P1, PT, R4, R184.reuse, PT ;  /* 0x000000b80400720c */ /* 0x080fe40003f26270 */
[----:B------:R-:W-:Y:S02]  /*10aa0*/  LOP3.LUT R193, R193, 0x7fffffff, RZ, 0xc0, !PT ;  /* 0x7fffffffc1c17812 */ /* 0x000fe400078ec0ff */
[----:B------:R-:W-:Y:S02]  /*10ab0*/  @P2 LOP3.LUT R194, R194, 0x1, RZ, 0xfc, !PT ;  /* 0x00000001c2c22812 */ /* 0x000fe400078efcff */
[----:B------:R-:W-:Y:S02]  /*10ac0*/  @P0 LOP3.LUT R193, R193, 0x80000000, RZ, 0xfc, !PT ;  /* 0x80000000c1c10812 */ /* 0x000fe400078efcff */
[-C--:B------:R-:W-:Y:S02]  /*10ad0*/  ISETP.GE.AND P2, PT, R8, R187.reuse, PT ;  /* 0x000000bb0800720c */ /* 0x080fe40003f46270 */
[----:B------:R-:W-:Y:S02]  /*10ae0*/  LOP3.LUT R193, R193, 0xffffffdf, RZ, 0xc0, !PT ;  /* 0xffffffdfc1c17812 */ /* 0x000fe400078ec0ff */
[----:B------:R-:W-:Y:S02]  /*10af0*/  ISETP.GE.AND P0, PT, R7, R187, PT ;  /* 0x000000bb0700720c */ /* 0x000fe40003f06270 */
[----:B------:R-:W-:Y:S02]  /*10b00*/  @P1 LOP3.LUT R193, R193, 0x20, RZ, 0xfc, !PT ;  /* 0x00000020c1c11812 */ /* 0x000fe400078efcff */
[----:B------:R-:W-:Y:S02]  /*10b10*/  ISETP.GE.AND P1, PT, R13, R184, PT ;  /* 0x000000b80d00720c */ /* 0x000fe40003f26270 */
[----:B------:R-:W-:Y:S02]  /*10b20*/  LOP3.LUT R193, R193, 0xbfffffff, RZ, 0xc0, !PT ;  /* 0xbfffffffc1c17812 */ /* 0x000fe400078ec0ff */
[----:B------:R-:W-:Y:S02]  /*10b30*/  FSEL R126, R232, -INF , P2 ;  /* 0xff800000e87e7808 */ /* 0x000fe40001000000 */
[----:B------:R-:W-:Y:S02]  /*10b40*/  @P5 LOP3.LUT R193, R193, 0x40000000, RZ, 0xfc, !PT ;  /* 0x40000000c1c15812 */ /* 0x000fe400078efcff */
[----:B------:R-:W-:Y:S02]  /*10b50*/  FSEL R122, R234, -INF , P0 ;  /* 0xff800000ea7a7808 */ /* 0x000fe40000000000 */
[-C--:B------:R-:W-:Y:S01]  /*10b60*/  ISETP.GE.AND P2, PT, R4, R185.reuse, PT ;  /* 0x000000b90400720c */ /* 0x080fe20003f46270 */
[----:B------:R-:W-:Y:S01]  /*10b70*/  VIADD R4, R192, 0x38 ;  /* 0x00000038c0047836 */ /* 0x000fe20000000000 */
[----:B------:R-:W-:Y:S02]  /*10b80*/  ISETP.GE.AND P0, PT, R13, R185, PT ;  /* 0x000000b90d00720c */ /* 0x000fe40003f06270 */
[----:B------:R-:W-:Y:S02]  /*10b90*/  P2R R13, PR, RZ, 0x2 ;  /* 0x00000002ff0d7803 */ /* 0x000fe40000000000 */
[----:B------:R-:W-:Y:S02]  /*10ba0*/  LOP3.LUT P1, RZ, R193, 0x1, RZ, 0xc0, !PT ;  /* 0x00000001c1ff7812 */ /* 0x000fe4000782c0ff */
[----:B------:R-:W-:Y:S02]  /*10bb0*/  ISETP.GE.AND P5, PT, R4, R187, PT ;  /* 0x000000bb0400720c */ /* 0x000fe40003fa6270 */
[----:B------:R-:W-:Y:S02]  /*10bc0*/  FSEL R141, R203, -INF , P1 ;  /* 0xff800000cb8d7808 */ /* 0x000fe40000800000 */
[----:B------:R-:W-:Y:S02]  /*10bd0*/  LOP3.LUT P1, RZ, R194, 0x400, RZ, 0xc0, !PT ;  /* 0x00000400c2ff7812 */ /* 0x000fe4000782c0ff */
[----:B------:R-:W-:Y:S02]  /*10be0*/  FSEL R124, R230, -INF , P5 ;  /* 0xff800000e67c7808 */ /* 0x000fe40002800000 */
[----:B------:R-:W-:Y:S02]  /*10bf0*/  ISETP.NE.AND P5, PT, R18, RZ, PT ;  /* 0x000000ff1200720c */ /* 0x000fe40003fa5270 */
[----:B------:R-:W-:Y:S02]  /*10c00*/  ISETP.NE.AND P6, PT, R16, RZ, PT ;  /* 0x000000ff1000720c */ /* 0x000fe40003fc5270 */
[----:B------:R-:W-:Y:S02]  /*10c10*/  P2R R16, PR, RZ, 0x2 ;  /* 0x00000002ff107803 */ /* 0x000fe40000000000 */
[----:B------:R-:W-:Y:S02]  /*10c20*/  LOP3.LUT P1, RZ, R194, 0x20000, RZ, 0xc0, !PT ;  /* 0x00020000c2ff7812 */ /* 0x000fe4000782c0ff */
[----:B------:R-:W-:Y:S02]  /*10c30*/  FSEL R153, R200, -INF , P5 ;  /* 0xff800000c8997808 */ /* 0x000fe40002800000 */
[----:B------:R-:W-:Y:S02]  /*10c40*/  ISETP.NE.AND P5, PT, R17, RZ, PT ;  /* 0x000000ff1100720c */ /* 0x000fe40003fa5270 */
[----:B------:R-:W-:Y:S02]  /*10c50*/  P2R R17, PR, RZ, 0x2 ;  /* 0x00000002ff117803 */ /* 0x000fe40000000000 */
[----:B------:R-:W-:Y:S02]  /*10c60*/  LOP3.LUT P1, RZ, R194, 0x40000, RZ, 0xc0, !PT ;  /* 0x00040000c2ff7812 */ /* 0x000fe4000782c0ff */
[----:B------:R-:W-:Y:S02]  /*10c70*/  FSEL R125, R222, -INF , P0 ;  /* 0xff800000de7d7808 */ /* 0x000fe40000000000 */
[----:B------:R-:W-:Y:S02]  /*10c80*/  P2R R18, PR, RZ, 0x2 ;  /* 0x00000002ff127803 */ /* 0x000fe40000000000 */
[----:B------:R-:W-:Y:S02]  /*10c90*/  LOP3.LUT P1, RZ, R194, 0x80000, RZ, 0xc0, !PT ;  /* 0x00080000c2ff7812 */ /* 0x000fe4000782c0ff */
[-C--:B------:R-:W-:Y:S02]  /*10ca0*/  ISETP.GE.AND P0, PT, R12, R185.reuse, PT ;  /* 0x000000b90c00720c */ /* 0x080fe40003f06270 */
        /* <DEDUP_REMOVED lines=12> */
[----:B------:R-:W-:Y:S02]  /*10d70*/  FSEL R6, R6, -INF , !P1 ;  /* 0xff80000006067808 */ /* 0x000fe40004800000 */
[----:B------:R-:W-:Y:S02]  /*10d80*/  ISETP.NE.AND P1, PT, R24, RZ, PT ;  /* 0x000000ff1800720c */ /* 0x000fe40003f25270 */
[----:B------:R-:W-:Y:S02]  /*10d90*/  FSEL R120, R224, -INF , P0 ;  /* 0xff800000e0787808 */ /* 0x000fe40000000000 */
[----:B------:R-:W-:Y:S02]  /*10da0*/  FSEL R9, R9, -INF , !P1 ;  /* 0xff80000009097808 */ /* 0x000fe40004800000 */
[----:B------:R-:W-:Y:S02]  /*10db0*/  ISETP.NE.AND P1, PT, R22, RZ, PT ;  /* 0x000000ff1600720c */ /* 0x000fe40003f25270 */
[----:B------:R-:W-:Y:S02]  /*10dc0*/  ISETP.GE.AND P0, PT, R7, R185, PT ;  /* 0x000000b90700720c */ /* 0x000fe40003f06270 */
[----:B------:R-:W-:Y:S02]  /*10dd0*/  FSEL R31, R31, -INF , !P1 ;  /* 0xff8000001f1f7808 */ /* 0x000fe40004800000 */
[----:B------:R-:W-:Y:S02]  /*10de0*/  ISETP.NE.AND P1, PT, R21, RZ, PT ;  /* 0x000000ff1500720c */ /* 0x000fe40003f25270 */
[----:B------:R-:W-:Y:S02]  /*10df0*/  FSEL R54, R228, -INF , P0 ;  /* 0xff800000e4367808 */ /* 0x000fe40000000000 */
[----:B------:R-:W-:Y:S02]  /*10e00*/  FSEL R27, R27, -INF , !P1 ;  /* 0xff8000001b1b7808 */ /* 0x000fe40004800000 */
[----:B------:R-:W-:Y:S02]  /*10e10*/  ISETP.NE.AND P1, PT, R20, RZ, PT ;  /* 0x000000ff1400720c */ /* 0x000fe40003f25270 */
[----:B------:R-:W-:Y:S02]  /*10e20*/  LOP3.LUT P0, RZ, R194, 0x10000, RZ, 0xc0, !PT ;  /* 0x00010000c2ff7812 */ /* 0x000fe4000780c0ff */
[----:B------:R-:W-:Y:S02]  /*10e30*/  FSEL R247, R247, -INF , !P1 ;  /* 0xff800000f7f77808 */ /* 0x000fe40004800000 */
[----:B------:R-:W-:Y:S02]  /*10e40*/  ISETP.NE.AND P1, PT, R18, RZ, PT ;  /* 0x000000ff1200720c */ /* 0x000fe40003f25270 */
[----:B------:R-:W-:Y:S02]  /*10e50*/  FSEL R135, R210, -INF , P4 ;  /* 0xff800000d2877808 */ /* 0x000fe40002000000 */
[----:B------:R-:W-:Y:S02]  /*10e60*/  FSEL R241, R241, -INF , !P0 ;  /* 0xff800000f1f17808 */ /* 0x000fe40004000000 */
[-C--:B------:R-:W-:Y:S02]  /*10e70*/  ISETP.GE.AND P4, PT, R192, R186.reuse, PT ;  /* 0x000000bac000720c */ /* 0x080fe40003f86270 */
[----:B------:R-:W-:Y:S02]  /*10e80*/  LOP3.LUT P0, RZ, R193, 0x10000, RZ, 0xc0, !PT ;  /* 0x00010000c1ff7812 */ /* 0x000fe4000780c0ff */
[----:B------:R-:W-:Y:S02]  /*10e90*/  FSEL R127, R206, -INF , P2 ;  /* 0xff800000ce7f7808 */ /* 0x000fe40001000000 */
[----:B------:R-:W-:Y:S02]  /*10ea0*/  LOP3.LUT P2, RZ, R194, 0x8000, RZ, 0xc0, !PT ;  /* 0x00008000c2ff7812 */ /* 0x000fe4000784c0ff */
[----:B------:R-:W-:Y:S02]  /*10eb0*/  FSEL R245, R245, -INF , !P1 ;  /* 0xff800000f5f57808 */ /* 0x000fe40004800000 */
[----:B------:R-:W-:Y:S02]  /*10ec0*/  ISETP.NE.AND P1, PT, R17, RZ, PT ;  /* 0x000000ff1100720c */ /* 0x000fe40003f25270 */
[----:B------:R-:W-:Y:S02]  /*10ed0*/  FSEL R203, R14, -INF , !P4 ;  /* 0xff8000000ecb7808 */ /* 0x000fe40006000000 */
[----:B------:R-:W-:Y:S02]  /*10ee0*/  P2R R14, PR, RZ, 0x1 ;  /* 0x00000001ff0e7803 */ /* 0x000fe40000000000 */
[----:B------:R-:W-:Y:S02]  /*10ef0*/  LOP3.LUT P0, RZ, R193, 0x20000, RZ, 0xc0, !PT ;  /* 0x00020000c1ff7812 */ /* 0x000fe4000780c0ff */
[----:B------:R-:W-:Y:S02]  /*10f00*/  FSEL R231, R231, -INF , !P2 ;  /* 0xff800000e7e77808 */ /* 0x000fe40005000000 */
[----:B------:R-:W-:Y:S02]  /*10f10*/  LOP3.LUT P2, RZ, R193, 0x800000, RZ, 0xc0, !PT ;  /* 0x00800000c1ff7812 */ /* 0x000fe4000784c0ff */
[----:B------:R-:W-:Y:S02]  /*10f20*/  FSEL R243, R243, -INF , !P1 ;  /* 0xff800000f3f37808 */ /* 0x000fe40004800000 */
[----:B------:R-:W-:Y:S02]  /*10f30*/  ISETP.NE.AND P1, PT, R16, RZ, PT ;  /* 0x000000ff1000720c */ /* 0x000fe40003f25270 */
[----:B------:R-:W-:Y:S02]  /*10f40*/  P2R R16, PR, RZ, 0x1 ;  /* 0x00000001ff107803 */ /* 0x000fe40000000000 */
[C---:B------:R-:W-:Y:S02]  /*10f50*/  LOP3.LUT P0, RZ, R193.reuse, 0x80000000, RZ, 0xc0, !PT ;  /* 0x80000000c1ff7812 */ /* 0x040fe4000780c0ff */
        /* <DEDUP_REMOVED lines=19> */
[----:B------:R-:W-:Y:S02]  /*11090*/  LOP3.LUT P0, RZ, R194, 0x4, RZ, 0xc0, !PT ;  /* 0x00000004c2ff7812 */ /* 0x000fe4000780c0ff */
[----:B------:R-:W-:Y:S02]  /*110a0*/  P2R R33, PR, RZ, 0x4 ;  /* 0x00000004ff217803 */ /* 0x000fe40000000000 */
[----:B------:R-:W-:Y:S02]  /*110b0*/  LOP3.LUT P2, RZ, R193, 0x4000000, RZ, 0xc0, !PT ;  /* 0x04000000c1ff7812 */ /* 0x000fe4000784c0ff */
[----:B------:R-:W-:Y:S02]  /*110c0*/  FSEL R145, R145, -INF , !P0 ;  /* 0xff80000091917808 */ /* 0x000fe40004000000 */
[----:B------:R-:W-:Y:S02]  /*110d0*/  ISETP.NE.AND P0, PT, R22, RZ, PT ;  /* 0x000000ff1600720c */ /* 0x000fe40003f05270 */
[----:B------:R-:W-:Y:S02]  /*110e0*/  P2R R34, PR, RZ, 0x4 ;  /* 0x00000004ff227803 */ /* 0x000fe40000000000 */
[----:B------:R-:W-:Y:S02]  /*110f0*/  LOP3.LUT P2, RZ, R193, 0x8000000, RZ, 0xc0, !PT ;  /* 0x08000000c1ff7812 */ /* 0x000fe4000784c0ff */
[----:B------:R-:W-:Y:S02]  /*11100*/  FSEL R143, R143, -INF , !P0 ;  /* 0xff8000008f8f7808 */ /* 0x000fe40004000000 */
[----:B------:R-:W-:Y:S02]  /*11110*/  ISETP.NE.AND P0, PT, R21, RZ, PT ;  /* 0x000000ff1500720c */ /* 0x000fe40003f05270 */
        /* <DEDUP_REMOVED lines=23> */
[-C--:B------:R-:W-:Y:S02]  /*11290*/  ISETP.GE.AND P0, PT, R12, R186.reuse, PT ;  /* 0x000000ba0c00720c */ /* 0x080fe40003f06270 */
[----:B------:R-:W-:Y:S02]  /*112a0*/  FSEL R197, R197, -INF , !P2 ;  /* 0xff800000c5c57808 */ /* 0x000fe40005000000 */
[----:B------:R-:W-:Y:S02]  /*112b0*/  ISETP.NE.AND P2, PT, R26, RZ, PT ;  /* 0x000000ff1a00720c */ /* 0x000fe40003f45270 */
[----:B------:R-:W-:Y:S02]  /*112c0*/  FSEL R213, R213, -INF , !P1 ;  /* 0xff800000d5d57808 */ /* 0x000fe40004800000 */
[----:B------:R-:W-:Y:S02]  /*112d0*/  LOP3.LUT P1, RZ, R194, 0x100, RZ, 0xc0, !PT ;  /* 0x00000100c2ff7812 */ /* 0x000fe4000782c0ff */
[----:B------:R-:W-:Y:S02]  /*112e0*/  FSEL R130, R130, -INF , !P0 ;  /* 0xff80000082827808 */ /* 0x000fe40004000000 */
[----:B------:R-:W-:Y:S02]  /*112f0*/  LOP3.LUT P0, RZ, R193, 0x4000, RZ, 0xc0, !PT ;  /* 0x00004000c1ff7812 */ /* 0x000fe4000780c0ff */
[----:B------:R-:W-:Y:S02]  /*11300*/  FSEL R235, R235, -INF , !P2 ;  /* 0xff800000ebeb7808 */ /* 0x000fe40005000000 */
[----:B------:R-:W-:Y:S02]  /*11310*/  P2R R35, PR, RZ, 0x2 ;  /* 0x00000002ff237803 */ /* 0x000fe40000000000 */
[----:B------:R-:W-:Y:S02]  /*11320*/  LOP3.LUT P2, RZ, R193, 0x800, RZ, 0xc0, !PT ;  /* 0x00000800c1ff7812 */ /* 0x000fe4000784c0ff */
[----:B------:R-:W-:Y:S02]  /*11330*/  LOP3.LUT P1, RZ, R194, 0x200, RZ, 0xc0, !PT ;  /* 0x00000200c2ff7812 */ /* 0x000fe4000782c0ff */
[----:B------:R-:W-:Y:S02]  /*11340*/  FSEL R57, R57, -INF , !P0 ;  /* 0xff80000039397808 */ /* 0x000fe40004000000 */
[C---:B------:R-:W-:Y:S02]  /*11350*/  ISETP.GE.AND P0, PT, R10.reuse, R186, PT ;  /* 0x000000ba0a00720c */ /* 0x040fe40003f06270 */
[----:B------:R-:W-:Y:S02]  /*11360*/  FSEL R151, R151, -INF , !P2 ;  /* 0xff80000097977808 */ /* 0x000fe40005000000 */
[----:B------:R-:W-:Y:S02]  /*11370*/  P2R R36, PR, RZ, 0x2 ;  /* 0x00000002ff247803 */ /* 0x000fe40000000000 */
[----:B------:R-:W-:Y:S02]  /*11380*/  ISETP.GE.AND P2, PT, R10, R184, PT ;  /* 0x000000b80a00720c */ /* 0x000fe40003f46270 */
[----:B------:R-:W-:Y:S02]  /*11390*/  FMNMX3.FTZ R10, R117, R6, R9, !PT ;  /* 0x00000006750a7276 */ /* 0x000fe40007810009 */
[C---:B------:R-:W-:Y:S02]  /*113a0*/  LOP3.LUT P1, RZ, R193.reuse, 0x10000000, RZ, 0xc0, !PT ;  /* 0x10000000c1ff7812 */ /* 0x040fe4000782c0ff */
[----:B------:R-:W-:Y:S02]  /*113b0*/  FSEL R128, R128, -INF , !P0 ;  /* 0xff80000080807808 */ /* 0x000fe40004000000 */
[----:B------:R-:W-:Y:S02]  /*113c0*/  ISETP.GE.AND P0, PT, R8, R186, PT ;  /* 0x000000ba0800720c */ /* 0x000fe40003f06270 */
[----:B------:R-:W-:Y:S02]  /*113d0*/  P2R R37, PR, RZ, 0x2 ;  /* 0x00000002ff257803 */ /* 0x000fe40000000000 */
[----:B------:R-:W-:Y:S02]  /*113e0*/  FMNMX3.FTZ R10, R10, R31, R27, !PT ;  /* 0x0000001f0a0a7276 */ /* 0x000fe4000781001b */
[C---:B------:R-:W-:Y:S02]  /*113f0*/  LOP3.LUT P1, RZ, R193.reuse, 0x20000000, RZ, 0xc0, !PT ;  /* 0x20000000c1ff7812 */ /* 0x040fe4000782c0ff */
[----:B------:R-:W-:Y:S02]  /*11400*/  FSEL R126, R126, -INF , !P0 ;  /* 0xff8000007e7e7808 */ /* 0x000fe40004000000 */
[C---:B------:R-:W-:Y:S01]  /*11410*/  ISETP.GE.AND P4, PT, R192.reuse, R184, PT ;  /* 0x000000b8c000720c */ /* 0x040fe20003f86270 */
[----:B------:R-:W-:Y:S01]  /*11420*/  VIADD R192, R192, 0xffffff80 ;  /* 0xffffff80c0c07836 */ /* 0x000fe20000000000 */
[----:B------:R-:W-:Y:S02]  /*11430*/  LOP3.LUT P0, RZ, R193, 0x2000, RZ, 0xc0, !PT ;  /* 0x00002000c1ff7812 */ /* 0x000fe4000780c0ff */
[----:B------:R-:W-:Y:S02]  /*11440*/  LOP3.LUT P3, RZ, R194, 0x4000, RZ, 0xc0, !PT ;  /* 0x00004000c2ff7812 */ /* 0x000fe4000786c0ff */
[----:B------:R-:W-:Y:S02]  /*11450*/  FMNMX3.FTZ R10, R10, R247, R245, !PT ;  /* 0x000000f70a0a7276 */ /* 0x000fe400078100f5 */
[----:B------:R-:W-:Y:S02]  /*11460*/  FSEL R139, R202, -INF , P6 ;  /* 0xff800000ca8b7808 */ /* 0x000fe40003000000 */
[----:B------:R-:W-:Y:S02]  /*11470*/  FSEL R23, R23, -INF , !P1 ;  /* 0xff80000017177808 */ /* 0x000fe40004800000 */
[----:B------:R-:W-:Y:S02]  /*11480*/  ISETP.NE.AND P1, PT, R37, RZ, PT ;  /* 0x000000ff2500720c */ /* 0x000fe40003f25270 */
[----:B------:R-:W-:Y:S02]  /*11490*/  LOP3.LUT P6, RZ, R194, 0x800, RZ, 0xc0, !PT ;  /* 0x00000800c2ff7812 */ /* 0x000fe400078cc0ff */
[----:B------:R-:W-:Y:S02]  /*114a0*/  FSEL R169, R169, -INF , !P4 ;  /* 0xff800000a9a97808 */ /* 0x000fe40006000000 */
[----:B------:R-:W-:Y:S02]  /*114b0*/  FSEL R155, R155, -INF , !P0 ;  /* 0xff8000009b9b7808 */ /* 0x000fe40004000000 */
[----:B------:R-:W-:Y:S02]  /*114c0*/  FSEL R137, R212, -INF , P5 ;  /* 0xff800000d4897808 */ /* 0x000fe40002800000 */
[-C--:B------:R-:W-:Y:S02]  /*114d0*/  ISETP.GE.AND P0, PT, R7, R186.reuse, PT ;  /* 0x000000ba0700720c */ /* 0x080fe40003f06270 */
[C---:B------:R-:W-:Y:S02]  /*114e0*/  LOP3.LUT P5, RZ, R194.reuse, 0x1000, RZ, 0xc0, !PT ;  /* 0x00001000c2ff7812 */ /* 0x040fe400078ac0ff */
[----:B------:R-:W-:Y:S02]  /*114f0*/  LOP3.LUT P4, RZ, R194, 0x2000, RZ, 0xc0, !PT ;  /* 0x00002000c2ff7812 */ /* 0x000fe4000788c0ff */
[----:B------:R-:W-:Y:S02]  /*11500*/  FSEL R229, R229, -INF , !P3 ;  /* 0xff800000e5e57808 */ /* 0x000fe40005800000 */
[----:B------:R-:W-:Y:S02]  /*11510*/  FMNMX3.FTZ R10, R10, R243, R241, !PT ;  /* 0x000000f30a0a7276 */ /* 0x000fe400078100f1 */
[----:B------:R-:W-:Y:S02]  /*11520*/  FSEL R19, R19, -INF , !P1 ;  /* 0xff80000013137808 */ /* 0x000fe40004800000 */
[----:B------:R-:W-:Y:S02]  /*11530*/  FSEL R215, R215, -INF , !P6 ;  /* 0xff800000d7d77808 */ /* 0x000fe40007000000 */
[----:B------:R-:W-:Y:S02]  /*11540*/  ISETP.NE.AND P1, PT, R36, RZ, PT ;  /* 0x000000ff2400720c */ /* 0x000fe40003f25270 */
[----:B------:R-:W-:Y:S02]  /*11550*/  LOP3.LUT P6, RZ, R193, 0x100000, RZ, 0xc0, !PT ;  /* 0x00100000c1ff7812 */ /* 0x000fe400078cc0ff */
[----:B------:R-:W-:Y:S02]  /*11560*/  FSEL R122, R122, -INF , !P0 ;  /* 0xff8000007a7a7808 */ /* 0x000fe40004000000 */
[----:B------:R-:W-:Y:S02]  /*11570*/  FSEL R227, R227, -INF , !P4 ;  /* 0xff800000e3e37808 */ /* 0x000fe40006000000 */
[----:B------:R-:W-:Y:S02]  /*11580*/  FSEL R225, R225, -INF , !P5 ;  /* 0xff800000e1e17808 */ /* 0x000fe40006800000 */
[----:B------:R-:W-:Y:S02]  /*11590*/  LOP3.LUT P3, RZ, R193, 0x400000, RZ, 0xc0, !PT ;  /* 0x00400000c1ff7812 */ /* 0x000fe4000786c0ff */
[----:B------:R-:W-:Y:S02]  /*115a0*/  FMNMX3.FTZ R10, R10, R231, R229, !PT ;  /* 0x000000e70a0a7276 */ /* 0x000fe400078100e5 */
[----:B------:R-:W-:Y:S02]  /*115b0*/  ISETP.GE.AND P0, PT, R4, R186, PT ;  /* 0x000000ba0400720c */ /* 0x000fe40003f06270 */
[----:B------:R-:W-:Y:S02]  /*115c0*/  P2R R24, PR, RZ, 0x40 ;  /* 0x00000040ff187803 */ /* 0x000fe40000000000 */
[----:B------:R-:W-:Y:S02]  /*115d0*/  FSEL R211, R211, -INF , !P1 ;  /* 0xff800000d3d37808 */ /* 0x000fe40004800000 */
[----:B------:R-:W-:Y:S02]  /*115e0*/  ISETP.NE.AND P1, PT, R35, RZ, PT ;  /* 0x000000ff2300720c */ /* 0x000fe40003f25270 */
[----:B------:R-:W-:Y:S02]  /*115f0*/  FSEL R233, R233, -INF , !P3 ;  /* 0xff800000e9e97808 */ /* 0x000fe40005800000 */
[C---:B------:R-:W-:Y:S02]  /*11600*/  LOP3.LUT P6, RZ, R193.reuse, 0x200000, RZ, 0xc0, !PT ;  /* 0x00200000c1ff7812 */ /* 0x040fe400078cc0ff */
[----:B------:R-:W-:Y:S02]  /*11610*/  FMNMX3.FTZ R10, R10, R227, R225, !PT ;  /* 0x000000e30a0a7276 */ /* 0x000fe400078100e1 */
[C---:B------:R-:W-:Y:S02]  /*11620*/  LOP3.LUT P3, RZ, R193.reuse, 0x400, RZ, 0xc0, !PT ;  /* 0x00000400c1ff7812 */ /* 0x040fe4000786c0ff */
[----:B------:R-:W-:Y:S02]  /*11630*/  FSEL R124, R124, -INF , !P0 ;  /* 0xff8000007c7c7808 */ /* 0x000fe40004000000 */
[----:B------:R-:W-:Y:S02]  /*11640*/  LOP3.LUT P0, RZ, R193, 0x1000, RZ, 0xc0, !PT ;  /* 0x00001000c1ff7812 */ /* 0x000fe4000780c0ff */
[----:B------:R-:W-:Y:S02]  /*11650*/  P2R R25, PR, RZ, 0x40 ;  /* 0x00000040ff197803 */ /* 0x000fe40000000000 */
[----:B------:R-:W-:Y:S02]  /*11660*/  FMNMX3.FTZ R10, R10, R215, R213, !PT ;  /* 0x000000d70a0a7276 */ /* 0x000fe400078100d5 */
[----:B------:R-:W-:Y:S02]  /*11670*/  FSEL R209, R209, -INF , !P1 ;  /* 0xff800000d1d17808 */ /* 0x000fe40004800000 */
[----:B------:R-:W-:Y:S02]  /*11680*/  FSEL R141, R141, -INF , !P3 ;  /* 0xff8000008d8d7808 */ /* 0x000fe40005800000 */
[----:B------:R-:W-:Y:S02]  /*11690*/  LOP3.LUT P6, RZ, R194, 0x8, RZ, 0xc0, !PT ;  /* 0x00000008c2ff7812 */ /* 0x000fe400078cc0ff */
[----:B------:R-:W-:Y:S02]  /*116a0*/  FSEL R153, R153, -INF , !P0 ;  /* 0xff80000099997808 */ /* 0x000fe40004000000 */
[-C--:B------:R-:W-:Y:S02]  /*116b0*/  ISETP.GE.AND P3, PT, R8, R184.reuse, PT ;  /* 0x000000b80800720c */ /* 0x080fe40003f66270 */
[----:B------:R-:W-:Y:S02]  /*116c0*/  FMNMX3.FTZ R8, R116, R23, R19, !PT ;  /* 0x0000001774087276 */ /* 0x000fe40007810013 */
[----:B------:R-:W-:Y:S02]  /*116d0*/  ISETP.GE.AND P0, PT, R12, R184, PT ;  /* 0x000000b80c00720c */ /* 0x000fe40003f06270 */
[----:B------:R-:W-:Y:S02]  /*116e0*/  FMNMX3.FTZ R12, R10, R211, R209, !PT ;  /* 0x000000d30a0c7276 */ /* 0x000fe400078100d1 */
[----:B------:R-:W-:Y:S02]  /*116f0*/  FSEL R147, R147, -INF , !P6 ;  /* 0xff80000093937808 */ /* 0x000fe40007000000 */
[----:B------:R-:W-:Y:S02]  /*11700*/  ISETP.NE.AND P6, PT, R25, RZ, PT ;  /* 0x000000ff1900720c */ /* 0x000fe40003fc5270 */
[----:B------:R-:W-:Y:S02]  /*11710*/  FMNMX3.FTZ R10, R8, R15, R11, !PT ;  /* 0x0000000f080a7276 */ /* 0x000fe4000781000b */
[----:B------:R-:W-:Y:S02]  /*11720*/  FMNMX3.FTZ R8, R12, R203, R201, !PT ;  /* 0x000000cb0c087276 */ /* 0x000fe400078100c9 */
[----:B------:R-:W-:Y:S02]  /*11730*/  LOP3.LUT P5, RZ, R194, 0x10, RZ, 0xc0, !PT ;  /* 0x00000010c2ff7812 */ /* 0x000fe400078ac0ff */
[----:B------:R-:W-:Y:S02]  /*11740*/  FSEL R223, R223, -INF , !P6 ;  /* 0xff800000dfdf7808 */ /* 0x000fe40007000000 */
[----:B------:R-:W-:Y:S02]  /*11750*/  ISETP.NE.AND P6, PT, R24, RZ, PT ;  /* 0x000000ff1800720c */ /* 0x000fe40003fc5270 */
[----:B------:R-:W-:Y:S02]  /*11760*/  FMNMX3.FTZ R10, R10, R239, R237, !PT ;  /* 0x000000ef0a0a7276 */ /* 0x000fe400078100ed */
[----:B------:R-:W-:Y:S02]  /*11770*/  FSEL R149, R149, -INF , !P5 ;  /* 0xff80000095957808 */ /* 0x000fe40006800000 */
[----:B------:R-:W-:Y:S02]  /*11780*/  FMNMX3.FTZ R8, R8, R199, R197, !PT ;  /* 0x000000c708087276 */ /* 0x000fe400078100c5 */
[----:B------:R-:W-:Y:S02]  /*11790*/  LOP3.LUT P1, RZ, R193, 0x8000, RZ, 0xc0, !PT ;  /* 0x00008000c1ff7812 */ /* 0x000fe4000782c0ff */
[----:B------:R-:W-:Y:S02]  /*117a0*/  FSEL R221, R221, -INF , !P6 ;  /* 0xff800000dddd7808 */ /* 0x000fe40007000000 */
[----:B------:R-:W-:Y:S02]  /*117b0*/  FMNMX3.FTZ R10, R10, R235, R233, !PT ;  /* 0x000000eb0a0a7276 */ /* 0x000fe400078100e9 */
[----:B------:R-:W-:Y:S02]  /*117c0*/  FMNMX3.FTZ R8, R8, R149, R147, !PT ;  /* 0x0000009508087276 */ /* 0x000fe40007810093 */
[----:B------:R-:W-:Y:S02]  /*117d0*/  FSEL R59, R59, -INF , !P1 ;  /* 0xff8000003b3b7808 */ /* 0x000fe40004800000 */
[----:B------:R-:W-:Y:S02]  /*117e0*/  ISETP.NE.AND P1, PT, R13, RZ, PT ;  /* 0x000000ff0d00720c */ /* 0x000fe40003f25270 */
[----:B------:R-:W-:Y:S02]  /*117f0*/  FMNMX3.FTZ R10, R10, R223, R221, !PT ;  /* 0x000000df0a0a7276 */ /* 0x000fe400078100dd */
[----:B------:R-:W-:Y:S02]  /*11800*/  LOP3.LUT P4, RZ, R193, 0x40000000, RZ, 0xc0, !PT ;  /* 0x40000000c1ff7812 */ /* 0x000fe4000788c0ff */
[----:B------:R-:W-:Y:S02]  /*11810*/  FMNMX3.FTZ R13, R8, R145, R143, !PT ;  /* 0x00000091080d7276 */ /* 0x000fe4000781008f */
[----:B------:R-:W-:Y:S02]  /*11820*/  FMNMX3.FTZ R10, R10, R219, R217, !PT ;  /* 0x000000db0a0a7276 */ /* 0x000fe400078100d9 */
[----:B------:R-:W-:Y:S02]  /*11830*/  FSEL R131, R131, -INF , !P4 ;  /* 0xff80000083837808 */ /* 0x000fe40006000000 */
[----:B------:R-:W-:Y:S02]  /*11840*/  FMNMX3.FTZ R13, R13, R133, R132, !PT ;  /* 0x000000850d0d7276 */ /* 0x000fe40007810084 */
[----:B------:R-:W-:Y:S02]  /*11850*/  FMNMX3.FTZ R10, R10, R207, R205, !PT ;  /* 0x000000cf0a0a7276 */ /* 0x000fe400078100cd */
[----:B------:R-:W-:Y:S02]  /*11860*/  FMNMX3.FTZ R13, R13, R131, R130, !PT ;  /* 0x000000830d0d7276 */ /* 0x000fe40007810082 */
[----:B------:R-:W-:Y:S02]  /*11870*/  FMNMX3.FTZ R10, R10, R59, R57, !PT ;  /* 0x0000003b0a0a7276 */ /* 0x000fe40007810039 */
[----:B------:R-:W-:Y:S02]  /*11880*/  FMNMX3.FTZ R13, R13, R128, R126, !PT ;  /* 0x000000800d0d7276 */ /* 0x000fe4000781007e */
[----:B------:R-:W-:Y:S02]  /*11890*/  LOP3.LUT P5, RZ, R193, 0x200, RZ, 0xc0, !PT ;  /* 0x00000200c1ff7812 */ /* 0x000fe400078ac0ff */
[----:B------:R-:W-:Y:S02]  /*118a0*/  FMNMX3.FTZ R10, R10, R169, R155, !PT ;  /* 0x000000a90a0a7276 */ /* 0x000fe4000781009b */
[----:B------:R-:W-:Y:S02]  /*118b0*/  FMNMX3.FTZ R8, R13, R124, R122, !PT ;  /* 0x0000007c0d087276 */ /* 0x000fe4000781007a */
[----:B------:R-:W-:Y:S02]  /*118c0*/  LOP3.LUT P6, RZ, R193, 0x100, RZ, 0xc0, !PT ;  /* 0x00000100c1ff7812 */ /* 0x000fe400078cc0ff */
[----:B------:R-:W-:Y:S01]  /*118d0*/  FSEL R139, R139, -INF , !P5 ;  /* 0xff8000008b8b7808 */ /* 0x000fe20006800000 */
[----:B------:R-:W1:Y:S01]  /*118e0*/  SHFL.BFLY PT, R13, R8, 0x2, 0x1f ;  /* 0x0c401f00080d7f89 */ /* 0x000e6200000e0000 */
[----:B------:R-:W-:Y:S02]  /*118f0*/  FMNMX3.FTZ R10, R10, R153, R151, !PT ;  /* 0x000000990a0a7276 */ /* 0x000fe40007810097 */
[----:B------:R-:W-:Y:S02]  /*11900*/  LOP3.LUT P4, RZ, R193, 0x80, RZ, 0xc0, !PT ;  /* 0x00000080c1ff7812 */ /* 0x000fe4000788c0ff */
[----:B------:R-:W-:Y:S02]  /*11910*/  FSEL R137, R137, -INF , !P6 ;  /* 0xff80000089897808 */ /* 0x000fe40007000000 */
[----:B------:R-:W-:Y:S02]  /*11920*/  FMNMX3.FTZ R10, R10, R141, R139, !PT ;  /* 0x0000008d0a0a7276 */ /* 0x000fe4000781008b */
[----:B------:R-:W-:Y:S02]  /*11930*/  FSEL R135, R135, -INF , !P4 ;  /* 0xff80000087877808 */ /* 0x000fe40006000000 */
[C---:B------:R-:W-:Y:S02]  /*11940*/  LOP3.LUT P5, RZ, R193.reuse, 0x40, RZ, 0xc0, !PT ;  /* 0x00000040c1ff7812 */ /* 0x040fe400078ac0ff */
[----:B------:R-:W-:Y:S02]  /*11950*/  LOP3.LUT P6, RZ, R193, 0x20, RZ, 0xc0, !PT ;  /* 0x00000020c1ff7812 */ /* 0x000fe400078cc0ff */
[----:B------:R-:W-:Y:S02]  /*11960*/  FSEL R129, R129, -INF , !P5 ;  /* 0xff80000081817808 */ /* 0x000fe40006800000 */
[----:B------:R-:W-:Y:S02]  /*11970*/  FSEL R127, R127, -INF , !P6 ;  /* 0xff8000007f7f7808 */ /* 0x000fe40007000000 */
[----:B------:R-:W-:Y:S02]  /*11980*/  FMNMX3.FTZ R10, R10, R137, R135, !PT ;  /* 0x000000890a0a7276 */ /* 0x000fe40007810087 */
[----:B------:R-:W-:Y:S02]  /*11990*/  ISETP.GE.AND P5, PT, R4, R185, PT ;  /* 0x000000b90400720c */ /* 0x000fe40003fa6270 */
[----:B------:R-:W-:Y:S02]  /*119a0*/  FSEL R125, R125, -INF , !P1 ;  /* 0xff8000007d7d7808 */ /* 0x000fe40004800000 */
[----:B------:R-:W-:Y:S02]  /*119b0*/  FSEL R123, R123, -INF , !P0 ;  /* 0xff8000007b7b7808 */ /* 0x000fe40004000000 */
[----:B------:R-:W-:Y:S02]  /*119c0*/  FMNMX3.FTZ R10, R10, R129, R127, !PT ;  /* 0x000000810a0a7276 */ /* 0x000fe4000781007f */
[----:B------:R-:W-:Y:S02]  /*119d0*/  FSEL R0, R0, -INF , P5 ;  /* 0xff80000000007808 */ /* 0x000fe40002800000 */
[-C--:B------:R-:W-:Y:S02]  /*119e0*/  ISETP.GE.AND P6, PT, R4, R184.reuse, PT ;  /* 0x000000b80400720c */ /* 0x080fe40003fc6270 */
[----:B------:R-:W-:Y:S02]  /*119f0*/  FMNMX3.FTZ R10, R10, R125, R123, !PT ;  /* 0x0000007d0a0a7276 */ /* 0x000fe4000781007b */
[----:B------:R-:W-:Y:S02]  /*11a00*/  ISETP.GE.AND P4, PT, R7, R184, PT ;  /* 0x000000b80700720c */ /* 0x000fe40003f86270 */
[----:B------:R-:W-:Y:S02]  /*11a10*/  FSEL R121, R121, -INF , !P2 ;  /* 0xff80000079797808 */ /* 0x000fe40005000000 */
[----:B------:R-:W-:Y:S02]  /*11a20*/  FSEL R120, R120, -INF , !P3 ;  /* 0xff80000078787808 */ /* 0x000fe40005800000 */
[----:B------:R-:W-:Y:S02]  /*11a30*/  FSEL R55, R0, -INF , !P6 ;  /* 0xff80000000377808 */ /* 0x000fe40007000000 */
[----:B------:R-:W-:Y:S02]  /*11a40*/  FSEL R54, R54, -INF , !P4 ;  /* 0xff80000036367808 */ /* 0x000fe40006000000 */
[----:B------:R-:W-:Y:S02]  /*11a50*/  FMNMX3.FTZ R0, R10, R121, R120, !PT ;  /* 0x000000790a007276 */ /* 0x000fe40007810078 */
[----:B-1----:R-:W-:Y:S02]  /*11a60*/  FMNMX.FTZ R13, R8, R13, !PT ;  /* 0x0000000d080d7209 */ /* 0x002fe40007810000 */
[----:B------:R-:W-:Y:S02]  /*11a70*/  FMNMX3.FTZ R7, R0, R55, R54, !PT ;  /* 0x0000003700077276 */ /* 0x000fe40007810036 */
[----:B------:R-:W-:Y:S01]  /*11a80*/  ISETP.NE.AND P1, PT, R5, RZ, PT ;  /* 0x000000ff0500720c */ /* 0x000fe20003f25270 */
[----:B------:R-:W1:Y:S08]  /*11a90*/  SHFL.BFLY PT, R52, R13, 0x1, 0x1f ;  /* 0x0c201f000d347f89 */ /* 0x000e7000000e0000 */
[----:B------:R-:W3:Y:S01]  /*11aa0*/  SHFL.BFLY PT, R0, R7, 0x2, 0x1f ;  /* 0x0c401f0007007f89 */ /* 0x000ee200000e0000 */
[----:B-1----:R-:W-:Y:S02]  /*11ab0*/  FMNMX.FTZ R52, R13, R52, !PT ;  /* 0x000000340d347209 */ /* 0x002fe40007810000 */
[----:B---3--:R-:W-:Y:S03]  /*11ac0*/  FMNMX.FTZ R5, R7, R0, !PT ;  /* 0x0000000007057209 */ /* 0x008fe60007810000 */
[----:B--2---:R-:W-:Y:S01]  /*11ad0*/  FMUL.FTZ R134, R53, R52 ;  /* 0x0000003435867220 */ /* 0x004fe20000410000 */
[C---:B------:R-:W-:Y:S01]  /*11ae0*/  FSETP.NEU.FTZ.AND P0, PT, R52.reuse, -INF , PT ;  /* 0xff8000003400780b */ /* 0x040fe20003f1d000 */
[----:B------:R-:W1:Y:S03]  /*11af0*/  SHFL.BFLY PT, R0, R5, 0x1, 0x1f ;  /* 0x0c201f0005007f89 */ /* 0x000e6600000e0000 */
[----:B------:R-:W-:Y:S02]  /*11b00*/  FSEL R4, R52, RZ, P0 ;  /* 0x000000ff34047208 */ /* 0x000fe40000000000 */
[----:B------:R-:W-:Y:S03]  /*11b10*/  FSEL R134, R134, RZ, P0 ;  /* 0x000000ff86867208 */ /* 0x000fe60000000000 */
[----:B------:R-:W-:Y:S02]  /*11b20*/  FADD.FTZ R4, -R4, R117 ;  /* 0x0000007504047221 */ /* 0x000fe40000010100 */
[-CC-:B------:R-:W-:Y:S01]  /*11b30*/  FFMA.FTZ R60, R6, R53.reuse, -R134.reuse ;  /* 0x00000035063c7223 */ /* 0x180fe20000010886 */
[-CC-:B------:R-:W-:Y:S01]  /*11b40*/  FFMA.FTZ R35, R9, R53.reuse, -R134.reuse ;  /* 0x0000003509237223 */ /* 0x180fe20000010886 */
[----:B------:R-:W-:Y:S01]  /*11b50*/  FMUL.FTZ R49, R53, R4 ;  /* 0x0000000435317220 */ /* 0x000fe20000410000 */
[-CC-:B------:R-:W-:Y:S01]  /*11b60*/  FFMA.FTZ R62, R31, R53.reuse, -R134.reuse ;  /* 0x000000351f3e7223 */ /* 0x180fe20000010886 */
[-CC-:B------:R-:W-:Y:S01]  /*11b70*/  FFMA.FTZ R58, R27, R53.reuse, -R134.reuse ;  /* 0x000000351b3a7223 */ /* 0x180fe20000010886 */
[-CC-:B------:R-:W-:Y:S01]  /*11b80*/  FFMA.FTZ R138, R203, R53.reuse, -R134.reuse ;  /* 0x00000035cb8a7223 */ /* 0x180fe20000010886 */
[----:B------:R-:W-:Y:S01]  /*11b90*/  MUFU.EX2 R60, R60 ;  /* 0x0000003c003c7308 */ /* 0x000fe20000000800 */
[-CC-:B------:R-:W-:Y:S01]  /*11ba0*/  FFMA.FTZ R117, R197, R53.reuse, -R134.reuse ;  /* 0x00000035c5757223 */ /* 0x180fe20000010886 */
[-CC-:B------:R-:W-:Y:S01]  /*11bb0*/  FFMA.FTZ R144, R149, R53.reuse, -R134.reuse ;  /* 0x0000003595907223 */ /* 0x180fe20000010886 */
[-CC-:B------:R-:W-:Y:S07]  /*11bc0*/  FFMA.FTZ R142, R145, R53.reuse, -R134.reuse ;  /* 0x00000035918e7223 */ /* 0x180fee0000010886 */
[----:B------:R-:W2:Y:S01]  /*11bd0*/  MUFU.EX2 R49, R49 ;  /* 0x0000003100317308 */ /* 0x000ea20000000800 */
[-CC-:B------:R-:W-:Y:S01]  /*11be0*/  FFMA.FTZ R147, R147, R53.reuse, -R134.reuse ;  /* 0x0000003593937223 */ /* 0x180fe20000010886 */
[-CC-:B------:R-:W-:Y:S01]  /*11bf0*/  FFMA.FTZ R143, R143, R53.reuse, -R134.reuse ;  /* 0x000000358f8f7223 */ /* 0x180fe20000010886 */
[-CC-:B------:R-:W-:Y:S07]  /*11c00*/  FFMA.FTZ R133, R133, R53.reuse, -R134.reuse ;  /* 0x0000003585857223 */ /* 0x180fee0000010886 */
[----:B------:R-:W3:Y:S01]  /*11c10*/  MUFU.EX2 R35, R35 ;  /* 0x0000002300237308 */ /* 0x000ee20000000800 */
[-CC-:B------:R-:W-:Y:S01]  /*11c20*/  FFMA.FTZ R132, R132, R53.reuse, -R134.reuse ;  /* 0x0000003584847223 */ /* 0x180fe20000010886 */
[----:B-1----:R-:W-:Y:S01]  /*11c30*/  FMNMX.FTZ R0, R5, R0, !PT ;  /* 0x0000000005007209 */ /* 0x002fe20007810000 */
[----:B------:R-:W-:Y:S07]  /*11c40*/  FFMA.FTZ R130, R130, R53, -R134 ;  /* 0x0000003582827223 */ /* 0x000fee0000010886 */
[----:B------:R-:W1:Y:S01]  /*11c50*/  MUFU.EX2 R62, R62 ;  /* 0x0000003e003e7308 */ /* 0x000e620000000800 */
[C---:B------:R-:W-:Y:S01]  /*11c60*/  FSETP.NEU.FTZ.AND P0, PT, R0.reuse, -INF , PT ;  /* 0xff8000000000780b */ /* 0x040fe20003f1d000 */
[----:B------:R-:W-:Y:S08]  /*11c70*/  FMUL.FTZ R7, R53, R0 ;  /* 0x0000000035077220 */ /* 0x000ff00000410000 */
[----:B------:R-:W4:Y:S01]  /*11c80*/  MUFU.EX2 R58, R58 ;  /* 0x0000003a003a7308 */ /* 0x000f220000000800 */
[----:B------:R-:W-:Y:S01]  /*11c90*/  FSEL R5, R0, RZ, P0 ;  /* 0x000000ff00057208 */ /* 0x000fe20000000000 */
[----:B--2---:R-:W-:Y:S01]  /*11ca0*/  FMUL.FTZ R32, R49, R84 ;  /* 0x0000005431207220 */ /* 0x004fe20000410000 */
[----:B------:R-:W-:Y:S01]  /*11cb0*/  FSEL R84, R7, RZ, P0 ;  /* 0x000000ff07547208 */ /* 0x000fe20000000000 */
[C---:B------:R-:W-:Y:S01]  /*11cc0*/  FMUL.FTZ R8, R49.reuse, R108 ;  /* 0x0000006c31087220 */ /* 0x040fe20000410000 */
[----:B------:R-:W-:Y:S01]  /*11cd0*/  FMUL.FTZ R9, R49, R109 ;  /* 0x0000006d31097220 */ /* 0x000fe20000410000 */
[----:B------:R-:W-:Y:S01]  /*11ce0*/  FADD.FTZ R6, -R5, R116 ;  /* 0x0000007405067221 */ /* 0x000fe20000010100 */
        /* <DEDUP_REMOVED lines=20> */
[C---:B------:R-:W-:Y:S01]  /*11e30*/  FFMA.FTZ R196, R49.reuse, R196, R60 ;  /* 0x000000c431c47223 */ /* 0x040fe2000001003c */
[----:B------:R-:W-:Y:S01]  /*11e40*/  FMUL.FTZ R49, R49, R69 ;  /* 0x0000004531317220 */ /* 0x000fe20000410000 */
[-CC-:B------:R-:W-:Y:S01]  /*11e50*/  FFMA.FTZ R93, R23, R53.reuse, -R84.reuse ;  /* 0x00000035175d7223 */ /* 0x180fe20000010854 */
[-CC-:B------:R-:W-:Y:S01]  /*11e60*/  FFMA.FTZ R69, R19, R53.reuse, -R84.reuse ;  /* 0x0000003513457223 */ /* 0x180fe20000010854 */
[-CC-:B------:R-:W-:Y:S01]  /*11e70*/  FFMA.FTZ R73, R15, R53.reuse, -R84.reuse ;  /* 0x000000350f497223 */ /* 0x180fe20000010854 */
[-C--:B------:R-:W-:Y:S01]  /*11e80*/  FFMA.FTZ R68, R11, R53.reuse, -R84 ;  /* 0x000000350b447223 */ /* 0x080fe20000010854 */
[----:B------:R-:W-:Y:S01]  /*11e90*/  FMUL.FTZ R14, R53, R6 ;  /* 0x00000006350e7220 */ /* 0x000fe20000410000 */
[C---:B---3--:R-:W-:Y:S01]  /*11ea0*/  FADD.FTZ R97, R35.reuse, R196 ;  /* 0x000000c423617221 */ /* 0x048fe20000010000 */
[----:B------:R-:W-:Y:S01]  /*11eb0*/  MUFU.EX2 R93, R93 ;  /* 0x0000005d005d7308 */ /* 0x000fe20000000800 */
[----:B------:R-:W-:Y:S01]  /*11ec0*/  F2FP.F16.F32.PACK_AB R60, R35, R60 ;  /* 0x0000003c233c723e */ /* 0x000fe200000000ff */
[-CC-:B------:R-:W-:Y:S01]  /*11ed0*/  FFMA.FTZ R76, R237, R53.reuse, -R84.reuse ;  /* 0x00000035ed4c7223 */ /* 0x180fe20000010854 */
[----:B-1----:R-:W-:Y:S07]  /*11ee0*/  FADD.FTZ R97, R62, R97 ;  /* 0x000000613e617221 */ /* 0x002fee0000010000 */
[----:B------:R-:W1:Y:S01]  /*11ef0*/  MUFU.EX2 R69, R69 ;  /* 0x0000004500457308 */ /* 0x000e620000000800 */
[----:B----4-:R-:W-:Y:S01]  /*11f00*/  F2FP.F16.F32.PACK_AB R62, R58, R62 ;  /* 0x0000003e3a3e723e */ /* 0x010fe200000000ff */
[-C--:B------:R-:W-:Y:S01]  /*11f10*/  FFMA.FTZ R72, R233, R53.reuse, -R84 ;  /* 0x00000035e9487223 */ /* 0x080fe20000010854 */
[-C--:B------:R-:W-:Y:S07]  /*11f20*/  FFMA.FTZ R81, R225, R53.reuse, -R134 ;  /* 0x00000035e1517223 */ /* 0x080fee0000010886 */
[----:B------:R-:W-:Y:S01]  /*11f30*/  MUFU.EX2 R73, R73 ;  /* 0x0000004900497308 */ /* 0x000fe20000000800 */
[-CC-:B------:R-:W-:Y:S01]  /*11f40*/  FFMA.FTZ R77, R221, R53.reuse, -R84.reuse ;  /* 0x00000035dd4d7223 */ /* 0x180fe20000010854 */
[-CC-:B------:R-:W-:Y:S01]  /*11f50*/  FFMA.FTZ R80, R219, R53.reuse, -R84.reuse ;  /* 0x00000035db507223 */ /* 0x180fe20000010854 */
[-C--:B------:R-:W-:Y:S07]  /*11f60*/  FFMA.FTZ R85, R217, R53.reuse, -R84 ;  /* 0x00000035d9557223 */ /* 0x080fee0000010854 */
[----:B------:R-:W2:Y:S01]  /*11f70*/  MUFU.EX2 R56, R14 ;  /* 0x0000000e00387308 */ /* 0x000ea20000000800 */
[-C--:B------:R-:W-:Y:S01]  /*11f80*/  FFMA.FTZ R92, R231, R53.reuse, -R134 ;  /* 0x00000035e75c7223 */ /* 0x080fe20000010886 */
[-CC-:B------:R-:W-:Y:S01]  /*11f90*/  FFMA.FTZ R88, R57, R53.reuse, -R84.reuse ;  /* 0x0000003539587223 */ /* 0x180fe20000010854 */
[-CC-:B------:R-:W-:Y:S07]  /*11fa0*/  FFMA.FTZ R140, R169, R53.reuse, -R84.reuse ;  /* 0x00000035a98c7223 */ /* 0x180fee0000010854 */
[----:B------:R-:W3:Y:S01]  /*11fb0*/  MUFU.EX2 R68, R68 ;  /* 0x0000004400447308 */ /* 0x000ee20000000800 */
[--C-:B------:R-:W-:Y:S01]  /*11fc0*/  FFMA.FTZ R136, R151, R53, -R84.reuse ;  /* 0x0000003597887223 */ /* 0x100fe20000010854 */
[----:B-1----:R-:W-:Y:S01]  /*11fd0*/  F2FP.F16.F32.PACK_AB R61, R69, R93 ;  /* 0x0000005d453d723e */ /* 0x002fe200000000ff */
[-CC-:B------:R-:W-:Y:S07]  /*11fe0*/  FFMA.FTZ R155, R155, R53.reuse, -R84.reuse ;  /* 0x000000359b9b7223 */ /* 0x180fee0000010854 */
[----:B------:R-:W-:Y:S01]  /*11ff0*/  MUFU.EX2 R72, R72 ;  /* 0x0000004800487308 */ /* 0x000fe20000000800 */
[-CC-:B------:R-:W-:Y:S01]  /*12000*/  FFMA.FTZ R148, R139, R53.reuse, -R84.reuse ;  /* 0x000000358b947223 */ /* 0x180fe20000010854 */
[-CC-:B------:R-:W-:Y:S01]  /*12010*/  FFMA.FTZ R146, R135, R53.reuse, -R84.reuse ;  /* 0x0000003587927223 */ /* 0x180fe20000010854 */
[-CC-:B------:R-:W-:Y:S07]  /*12020*/  FFMA.FTZ R137, R137, R53.reuse, -R84.reuse ;  /* 0x0000003589897223 */ /* 0x180fee0000010854 */
[----:B------:R-:W-:Y:S01]  /*12030*/  MUFU.EX2 R76, R76 ;  /* 0x0000004c004c7308 */ /* 0x000fe20000000800 */
[----:B------:R-:W-:Y:S01]  /*12040*/  FFMA.FTZ R123, R123, R53, -R84 ;  /* 0x000000357b7b7223 */ /* 0x000fe20000010854 */
[C---:B--2---:R-:W-:Y:S01]  /*12050*/  FMUL.FTZ R6, R56.reuse, R114 ;  /* 0x0000007238067220 */ /* 0x044fe20000410000 */
[C---:B------:R-:W-:Y:S01]  /*12060*/  FMUL.FTZ R7, R56.reuse, R115 ;  /* 0x0000007338077220 */ /* 0x040fe20000410000 */
[C---:B------:R-:W-:Y:S01]  /*12070*/  FMUL.FTZ R10, R56.reuse, R110 ;  /* 0x0000006e380a7220 */ /* 0x040fe20000410000 */
[----:B------:R-:W-:Y:S01]  /*12080*/  FMUL.FTZ R11, R56, R111 ;  /* 0x0000006f380b7220 */ /* 0x000fe20000410000 */
[----:B---3--:R-:W-:Y:S01]  /*12090*/  F2FP.F16.F32.PACK_AB R63, R68, R73 ;  /* 0x00000049443f723e */ /* 0x008fe200000000ff */
[----:B------:R-:W-:Y:S01]  /*120a0*/  LDSM.16.MT88.4 R108, [R156+0xac00] ;  /* 0x00ac00009c6c783b */ /* 0x000fe20000004200 */
[C---:B------:R-:W-:Y:S01]  /*120b0*/  FMUL.FTZ R18, R56.reuse, R102 ;  /* 0x0000006638127220 */ /* 0x040fe20000410000 */
[C---:B------:R-:W-:Y:S01]  /*120c0*/  FMUL.FTZ R19, R56.reuse, R103 ;  /* 0x0000006738137220 */ /* 0x040fe20000410000 */
[C---:B------:R-:W-:Y:S01]  /*120d0*/  FMUL.FTZ R26, R56.reuse, R94 ;  /* 0x0000005e381a7220 */ /* 0x040fe20000410000 */
[----:B------:R-:W-:Y:S01]  /*120e0*/  MUFU.EX2 R81, R81 ;  /* 0x0000005100517308 */ /* 0x000fe20000000800 */
[C---:B------:R-:W-:Y:S01]  /*120f0*/  FMUL.FTZ R14, R56.reuse, R106 ;  /* 0x0000006a380e7220 */ /* 0x040fe20000410000 */
[C---:B------:R-:W-:Y:S02]  /*12100*/  HMMA.16816.F32 R4, R60.reuse, R64, R4 ;  /* 0x000000403c04723c */ /* 0x040fe40000001804 */
[----:B------:R-:W-:Y:S06]  /*12110*/  LDSM.16.MT88.4 R100, [R118+0xac00] ;  /* 0x00ac00007664783b */ /* 0x000fec0000004200 */
[----:B------:R-:W-:Y:S01]  /*12120*/  MUFU.EX2 R77, R77 ;  /* 0x0000004d004d7308 */ /* 0x000fe20000000800 */
[C---:B------:R-:W-:Y:S01]  /*12130*/  FMUL.FTZ R15, R56.reuse, R107 ;  /* 0x0000006b380f7220 */ /* 0x040fe20000410000 */
[C---:B------:R-:W-:Y:S08]  /*12140*/  FMUL.FTZ R22, R56.reuse, R98 ;  /* 0x0000006238167220 */ /* 0x040ff00000410000 */
[----:B------:R-:W-:Y:S01]  /*12150*/  MUFU.EX2 R80, R80 ;  /* 0x0000005000507308 */ /* 0x000fe20000000800 */
[C---:B------:R-:W-:Y:S01]  /*12160*/  HMMA.16816.F32 R8, R60.reuse, R66, R8 ;  /* 0x000000423c08723c */ /* 0x040fe20000001808 */
[----:B------:R-:W1:Y:S02]  /*12170*/  LDSM.16.MT88.4 R64, [R118+0x9000] ;  /* 0x009000007640783b */ /* 0x000e640000004200 */
        /* <DEDUP_REMOVED lines=14> */
[-C--:B------:R-:W-:Y:S01]  /*12260*/  FFMA.FTZ R74, R241, R53.reuse, -R134 ;  /* 0x00000035f14a7223 */ /* 0x080fe20000010886 */
[-CC-:B------:R-:W-:Y:S01]  /*12270*/  FFMA.FTZ R71, R239, R53.reuse, -R84.reuse ;  /* 0x00000035ef477223 */ /* 0x180fe20000010854 */
[-C--:B------:R-:W-:Y:S01]  /*12280*/  FFMA.FTZ R75, R235, R53.reuse, -R84 ;  /* 0x00000035eb4b7223 */ /* 0x080fe20000010854 */
[-C--:B------:R-:W-:Y:S01]  /*12290*/  FFMA.FTZ R78, R227, R53.reuse, -R134 ;  /* 0x00000035e34e7223 */ /* 0x080fe20000010886 */
[-C--:B------:R-:W-:Y:S01]  /*122a0*/  FFMA.FTZ R82, R223, R53.reuse, -R84 ;  /* 0x00000035df527223 */ /* 0x080fe20000010854 */
[----:B------:R-:W-:Y:S01]  /*122b0*/  MUFU.EX2 R92, R92 ;  /* 0x0000005c005c7308 */ /* 0x000fe20000000800 */
[-C--:B------:R-:W-:Y:S01]  /*122c0*/  FFMA.FTZ R95, R215, R53.reuse, -R134 ;  /* 0x00000035d75f7223 */ /* 0x080fe20000010886 */
[-CC-:B------:R-:W-:Y:S01]  /*122d0*/  FFMA.FTZ R91, R207, R53.reuse, -R84.reuse ;  /* 0x00000035cf5b7223 */ /* 0x180fe20000010854 */
[-CC-:B------:R-:W-:Y:S07]  /*122e0*/  FFMA.FTZ R86, R205, R53.reuse, -R84.reuse ;  /* 0x00000035cd567223 */ /* 0x180fee0000010854 */
[----:B------:R-:W-:Y:S01]  /*122f0*/  MUFU.EX2 R74, R74 ;  /* 0x0000004a004a7308 */ /* 0x000fe20000000800 */
[--C-:B------:R-:W-:Y:S01]  /*12300*/  FFMA.FTZ R87, R59, R53, -R84.reuse ;  /* 0x000000353b577223 */ /* 0x100fe20000010854 */
[----:B------:R-:W-:Y:S01]  /*12310*/  FFMA.FTZ R93, R56, R195, R93 ;  /* 0x000000c3385d7223 */ /* 0x000fe2000001005d */
[-CC-:B------:R-:W-:Y:S07]  /*12320*/  FFMA.FTZ R127, R127, R53.reuse, -R84.reuse ;  /* 0x000000357f7f7223 */ /* 0x180fee0000010854 */
[----:B------:R-:W-:Y:S01]  /*12330*/  MUFU.EX2 R71, R71 ;  /* 0x0000004700477308 */ /* 0x000fe20000000800 */
        /* <DEDUP_REMOVED lines=10> */
[----:B------:R-:W-:Y:S01]  /*123e0*/  FADD.FTZ R58, R58, R97 ;  /* 0x000000613a3a7221 */ /* 0x000fe20000010000 */
[C---:B-1----:R-:W-:Y:S06]  /*123f0*/  HMMA.16816.F32 R12, R60.reuse, R64, R12 ;  /* 0x000000403c0c723c */ /* 0x042fec000000180c */
[----:B------:R-:W-:Y:S01]  /*12400*/  MUFU.EX2 R87, R87 ;  /* 0x0000005700577308 */ /* 0x000fe20000000800 */
[-CC-:B------:R-:W-:Y:S01]  /*12410*/  FFMA.FTZ R195, R201, R53.reuse, -R134.reuse ;  /* 0x00000035c9c37223 */ /* 0x180fe20000010886 */
[-CC-:B------:R-:W-:Y:S08]  /*12420*/  FFMA.FTZ R116, R199, R53.reuse, -R134.reuse ;  /* 0x00000035c7747223 */ /* 0x180ff00000010886 */
[----:B------:R-:W-:Y:S01]  /*12430*/  MUFU.EX2 R70, R70 ;  /* 0x0000004600467308 */ /* 0x000fe20000000800 */
[-C--:B------:R-:W-:Y:S01]  /*12440*/  FFMA.FTZ R98, R126, R53.reuse, -R134 ;  /* 0x000000357e627223 */ /* 0x080fe20000010886 */
[-C--:B------:R-:W-:Y:S01]  /*12450*/  FFMA.FTZ R126, R129, R53.reuse, -R84 ;  /* 0x00000035817e7223 */ /* 0x080fe20000010854 */
[C---:B------:R-:W-:Y:S01]  /*12460*/  HMMA.16816.F32 R16, R60.reuse, R66, R16 ;  /* 0x000000423c10723c */ /* 0x040fe20000001810 */
[----:B------:R-:W1:Y:S06]  /*12470*/  LDSM.16.MT88.4 R64, [R156+0xb000] ;  /* 0x00b000009c40783b */ /* 0x000e6c0000004200 */
[----:B------:R-:W-:Y:S01]  /*12480*/  MUFU.EX2 R83, R83 ;  /* 0x0000005300537308 */ /* 0x000fe20000000800 */
[----:B------:R-:W-:Y:S01]  /*12490*/  FFMA.FTZ R97, R124, R53, -R134 ;  /* 0x000000357c617223 */ /* 0x000fe20000010886 */
[----:B------:R-:W-:Y:S08]  /*124a0*/  ISETP.GT.AND P0, PT, R191, R166, PT ;  /* 0x000000a6bf00720c */ /* 0x000ff00003f04270 */
[----:B------:R-:W-:Y:S10]  /*124b0*/  MUFU.EX2 R75, R75 ;  /* 0x0000004b004b7308 */ /* 0x000ff40000000800 */
[----:B------:R-:W-:Y:S10]  /*124c0*/  MUFU.EX2 R79, R79 ;  /* 0x0000004f004f7308 */ /* 0x000ff40000000800 */
[----:B------:R-:W-:Y:S10]  /*124d0*/  MUFU.EX2 R82, R82 ;  /* 0x0000005200527308 */ /* 0x000ff40000000800 */
[----:B------:R-:W-:Y:S10]  /*124e0*/  MUFU.EX2 R85, R85 ;  /* 0x0000005500557308 */ /* 0x000ff40000000800 */
[----:B------:R-:W2:Y:S10]  /*124f0*/  MUFU.EX2 R96, R96 ;  /* 0x0000006000607308 */ /* 0x000eb40000000800 */
[----:B------:R-:W-:Y:S10]  /*12500*/  MUFU.EX2 R90, R90 ;  /* 0x0000005a005a7308 */ /* 0x000ff40000000800 */
[----:B------:R-:W-:Y:S10]  /*12510*/  MUFU.EX2 R86, R86 ;  /* 0x0000005600567308 */ /* 0x000ff40000000800 */
[----:B------:R-:W3:Y:S01]  /*12520*/  MUFU.EX2 R88, R88 ;  /* 0x0000005800587308 */ /* 0x000ee20000000800 */
[----:B--2---:R-:W-:Y:S09]  /*12530*/  F2FP.F16.F32.PACK_AB R56, R96, R95 ;  /* 0x0000005f6038723e */ /* 0x004ff200000000ff */
[----:B------:R-:W-:Y:S01]  /*12540*/  MUFU.EX2 R99, R99 ;  /* 0x0000006300637308 */ /* 0x000fe20000000800 */
[C---:B-1----:R-:W-:Y:S09]  /*12550*/  HMMA.16816.F32 R20, R60.reuse, R64, R20 ;  /* 0x000000403c14723c */ /* 0x042ff20000001814 */
[----:B------:R-:W-:Y:S10]  /*12560*/  MUFU.EX2 R89, R89 ;  /* 0x0000005900597308 */ /* 0x000ff40000000800 */
[----:B------:R-:W1:Y:S01]  /*12570*/  MUFU.EX2 R91, R91 ;  /* 0x0000005b005b7308 */ /* 0x000e620000000800 */
[----:B---3--:R-:W-:Y:S01]  /*12580*/  F2FP.F16.F32.PACK_AB R59, R88, R87 ;  /* 0x00000057583b723e */ /* 0x008fe200000000ff */
[C---:B------:R-:W-:Y:S01]  /*12590*/  HMMA.16816.F32 R24, R60.reuse, R66, R24 ;  /* 0x000000423c18723c */ /* 0x040fe20000001818 */
[----:B------:R-:W2:Y:S07]  /*125a0*/  LDSM.16.MT88.4 R64, [R118+0xb000] ;  /* 0x00b000007640783b */ /* 0x000eae0000004200 */
[----:B------:R-:W-:Y:S10]  /*125b0*/  MUFU.EX2 R138, R138 ;  /* 0x0000008a008a7308 */ /* 0x000ff40000000800 */
[----:B------:R-:W3:Y:S10]  /*125c0*/  MUFU.EX2 R195, R195 ;  /* 0x000000c300c37308 */ /* 0x000ef40000000800 */
[----:B------:R-:W-:Y:S01]  /*125d0*/  MUFU.EX2 R116, R116 ;  /* 0x0000007400747308 */ /* 0x000fe20000000800 */
[----:B-1----:R-:W-:Y:S09]  /*125e0*/  F2FP.F16.F32.PACK_AB R57, R86, R91 ;  /* 0x0000005b5639723e */ /* 0x002ff200000000ff */
[----:B------:R-:W1:Y:S10]  /*125f0*/  MUFU.EX2 R117, R117 ;  /* 0x0000007500757308 */ /* 0x000e740000000800 */
[----:B------:R-:W-:Y:S10]  /*12600*/  MUFU.EX2 R140, R140 ;  /* 0x0000008c008c7308 */ /* 0x000ff40000000800 */
        /* <DEDUP_REMOVED lines=9> */
[----:B------:R-:W2:Y:S08]  /*126a0*/  LDSM.16.MT88.4 R64, [R156+0xd000] ;  /* 0x00d000009c40783b */ /* 0x000eb00000004200 */
[----:B------:R-:W-:Y:S10]  /*126b0*/  MUFU.EX2 R124, R133 ;  /* 0x00000085007c7308 */ /* 0x000ff40000000800 */
[----:B------:R-:W-:Y:S10]  /*126c0*/  MUFU.EX2 R129, R130 ;  /* 0x0000008200817308 */ /* 0x000ff40000000800 */
[----:B------:R-:W-:Y:S10]  /*126d0*/  MUFU.EX2 R126, R126 ;  /* 0x0000007e007e7308 */ /* 0x000ff40000000800 */
[----:B------:R-:W-:Y:S01]  /*126e0*/  MUFU.EX2 R123, R123 ;  /* 0x0000007b007b7308 */ /* 0x000fe20000000800 */
[C---:B--2---:R-:W-:Y:S08]  /*126f0*/  HMMA.16816.F32 R36, R60.reuse, R64, R36 ;  /* 0x000000403c24723c */ /* 0x044ff00000001824 */
[C---:B------:R-:W-:Y:S01]  /*12700*/  HMMA.16816.F32 R40, R60.reuse, R66, R40 ;  /* 0x000000423c28723c */ /* 0x040fe20000001828 */
[----:B------:R-:W2:Y:S07]  /*12710*/  LDSM.16.MT88.4 R64, [R118+0xd000] ;  /* 0x00d000007640783b */ /* 0x000eae0000004200 */
[C---:B--2---:R-:W-:Y:S08]  /*12720*/  HMMA.16816.F32 R44, R60.reuse, R64, R44 ;  /* 0x000000403c2c723c */ /* 0x044ff0000000182c */
[----:B------:R-:W-:Y:S01]  /*12730*/  HMMA.16816.F32 R48, R60, R66, R48 ;  /* 0x000000423c30723c */ /* 0x000fe20000001830 */
[----:B------:R-:W2:Y:S02]  /*12740*/  LDSM.16.MT88.4 R64, [R156+0x9400] ;  /* 0x009400009c40783b */ /* 0x000ea40000004200 */
[----:B------:R-:W-:Y:S02]  /*12750*/  F2FP.F16.F32.PACK_AB R62, R74, R83 ;  /* 0x000000534a3e723e */ /* 0x000fe400000000ff */
[----:B------:R-:W-:Y:S02]  /*12760*/  F2FP.F16.F32.PACK_AB R61, R76, R71 ;  /* 0x000000474c3d723e */ /* 0x000fe400000000ff */
[----:B------:R-:W-:Y:S02]  /*12770*/  F2FP.F16.F32.PACK_AB R63, R72, R75 ;  /* 0x0000004b483f723e */ /* 0x000fe400000000ff */
[C---:B------:R-:W-:Y:S01]  /*12780*/  F2FP.F16.F32.PACK_AB R60, R70.reuse, R99 ;  /* 0x00000063463c723e */ /* 0x040fe200000000ff */
[----:B------:R-:W-:Y:S01]  /*12790*/  FADD.FTZ R99, R99, R58 ;  /* 0x0000003a63637221 */ /* 0x000fe20000010000 */
[----:B------:R-:W-:Y:S03]  /*127a0*/  F2FP.F16.F32.PACK_AB R58, R89, R90 ;  /* 0x0000005a593a723e */ /* 0x000fe600000000ff */
[----:B------:R-:W-:Y:S01]  /*127b0*/  FADD.FTZ R70, R70, R99 ;  /* 0x0000006346467221 */ /* 0x000fe20000010000 */
[-C--:B------:R-:W-:Y:S01]  /*127c0*/  FFMA.FTZ R99, R128, R53.reuse, -R134 ;  /* 0x0000003580637223 */ /* 0x080fe20000010886 */
[-C--:B------:R-:W-:Y:S02]  /*127d0*/  FFMA.FTZ R128, R125, R53.reuse, -R84 ;  /* 0x000000357d807223 */ /* 0x080fe40000010854 */
[----:B------:R-:W-:Y:S01]  /*127e0*/  FADD.FTZ R83, R83, R70 ;  /* 0x0000004653537221 */ /* 0x000fe20000010000 */
[----:B------:R-:W-:Y:S03]  /*127f0*/  MUFU.EX2 R125, R127 ;  /* 0x0000007f007d7308 */ /* 0x000fe60000000800 */
[----:B------:R-:W-:Y:S07]  /*12800*/  FADD.FTZ R83, R74, R83 ;  /* 0x000000534a537221 */ /* 0x000fee0000010000 */
        /* <DEDUP_REMOVED lines=25> */
[----:B------:R-:W-:Y:S04]  /*129a0*/  FADD.FTZ R92, R78, R79 ;  /* 0x0000004f4e5c7221 */ /* 0x000fe80000010000 */
[----:B------:R-:W-:Y:S01]  /*129b0*/  FADD.FTZ R92, R81, R92 ;  /* 0x0000005c515c7221 */ /* 0x000fe20000010000 */
        /* <DEDUP_REMOVED lines=15> */
[C---:B--2---:R-:W-:Y:S03]  /*12ab0*/  HMMA.16816.F32 R44, R60.reuse, R64, R44 ;  /* 0x000000403c2c723c */ /* 0x044fe6000000182c */
[----:B------:R-:W-:Y:S01]  /*12ac0*/  FADD.FTZ R64, R69, R93 ;  /* 0x0000005d45407221 */ /* 0x000fe20000010000 */
[-C--:B------:R-:W-:Y:S02]  /*12ad0*/  FFMA.FTZ R93, R153, R53.reuse, -R84 ;  /* 0x00000035995d7223 */ /* 0x080fe40000010854 */
[----:B------:R-:W2:Y:S01]  /*12ae0*/  MUFU.EX2 R153, R155 ;  /* 0x0000009b00997308 */ /* 0x000ea20000000800 */
[----:B------:R-:W-:Y:S01]  /*12af0*/  FADD.FTZ R73, R73, R64 ;  /* 0x0000004049497221 */ /* 0x000fe20000010000 */
[----:B------:R-:W-:Y:S01]  /*12b00*/  HMMA.16816.F32 R48, R60, R66, R48 ;  /* 0x000000423c30723c */ /* 0x000fe20000001830 */
[----:B------:R-:W4:Y:S07]  /*12b10*/  LDSM.16.MT88.4 R60, [R156+0x9c00] ;  /* 0x009c00009c3c783b */ /* 0x000f2e0000004200 */
[----:B------:R5:W2:Y:S01]  /*12b20*/  MUFU.EX2 R151, R93 ;  /* 0x0000005d00977308 */ /* 0x000aa20000000800 */
[----:B------:R-:W-:Y:S04]  /*12b30*/  FADD.FTZ R68, R68, R73 ;  /* 0x0000004944447221 */ /* 0x000fe80000010000 */
[----:B------:R-:W-:Y:S01]  /*12b40*/  FADD.FTZ R73, R71, R68 ;  /* 0x0000004447497221 */ /* 0x000fe20000010000 */
[----:B------:R-:W-:Y:S03]  /*12b50*/  LDSM.16.MT88.4 R64, [R118+0xdc00] ;  /* 0x00dc00007640783b */ /* 0x000fe60000004200 */
[----:B------:R-:W-:Y:S04]  /*12b60*/  FADD.FTZ R76, R76, R73 ;  /* 0x000000494c4c7221 */ /* 0x000fe80000010000 */
[----:B------:R-:W-:Y:S01]  /*12b70*/  FADD.FTZ R75, R75, R76 ;  /* 0x0000004c4b4b7221 */ /* 0x000fe20000010000 */
[-CC-:B-----5:R-:W-:Y:S01]  /*12b80*/  FFMA.FTZ R93, R131, R53.reuse, -R134.reuse ;  /* 0x00000035835d7223 */ /* 0x1a0fe20000010886 */
[----:B------:R-:W-:Y:S01]  /*12b90*/  LDSM.16.MT88.4 R68, [R118+0xa000] ;  /* 0x00a000007644783b */ /* 0x000fe20000004200 */
[----:B------:R-:W-:Y:S01]  /*12ba0*/  FFMA.FTZ R134, R122, R53, -R134 ;  /* 0x000000357a867223 */ /* 0x000fe20000010886 */
[----:B------:R-:W-:Y:S01]  /*12bb0*/  FADD.FTZ R75, R72, R75 ;  /* 0x0000004b484b7221 */ /* 0x000fe20000010000 */
[----:B------:R5:W-:Y:S03]  /*12bc0*/  MUFU.EX2 R122, R93 ;  /* 0x0000005d007a7308 */ /* 0x000be60000000800 */
[----:B------:R-:W-:Y:S07]  /*12bd0*/  FADD.FTZ R82, R82, R75 ;  /* 0x0000004b52527221 */ /* 0x000fee0000010000 */
[----:B------:R-:W-:Y:S01]  /*12be0*/  MUFU.EX2 R131, R132 ;  /* 0x0000008400837308 */ /* 0x000fe20000000800 */
[----:B------:R-:W-:Y:S01]  /*12bf0*/  LDSM.16.MT88.4 R72, [R118+0xc400] ;  /* 0x00c400007648783b */ /* 0x000fe20000004200 */
[----:B------:R-:W-:Y:S04]  /*12c00*/  FADD.FTZ R83, R77, R82 ;  /* 0x000000524d537221 */ /* 0x000fe80000010000 */
[----:B------:R-:W-:Y:S03]  /*12c10*/  FADD.FTZ R104, R80, R83 ;  /* 0x0000005350687221 */ /* 0x000fe60000010000 */
[----:B------:R-:W-:Y:S01]  /*12c20*/  LDSM.16.MT88.4 R76, [R118+0xc800] ;  /* 0x00c80000764c783b */ /* 0x000fe20000004200 */
[----:B------:R-:W-:Y:S01]  /*12c30*/  FADD.FTZ R104, R85, R104 ;  /* 0x0000006855687221 */ /* 0x000fe20000010000 */
[----:B------:R-:W-:Y:S03]  /*12c40*/  FADD.FTZ R85, R95, R92 ;  /* 0x0000005c5f557221 */ /* 0x000fe60000010000 */
[----:B------:R-:W-:Y:S01]  /*12c50*/  FADD.FTZ R91, R91, R104 ;  /* 0x000000685b5b7221 */ /* 0x000fe20000010000 */
[----:B------:R-:W-:Y:S01]  /*12c60*/  FADD.FTZ R85, R96, R85 ;  /* 0x0000005560557221 */ /* 0x000fe20000010000 */
[C---:B----4-:R-:W-:Y:S01]  /*12c70*/  HMMA.16816.F32 R4, R56.reuse, R60, R4 ;  /* 0x0000003c3804723c */ /* 0x050fe20000001804 */
[----:B------:R-:W-:Y:S04]  /*12c80*/  LDSM.16.MT88.4 R80, [R156+0xe800] ;  /* 0x00e800009c50783b */ /* 0x000fe80000004200 */
[----:B------:R-:W-:Y:S01]  /*12c90*/  FADD.FTZ R86, R86, R91 ;  /* 0x0000005b56567221 */ /* 0x000fe20000010000 */
[----:B------:R-:W-:Y:S02]  /*12ca0*/  FADD.FTZ R90, R90, R85 ;  /* 0x000000555a5a7221 */ /* 0x000fe40000010000 */
[C---:B------:R-:W-:Y:S01]  /*12cb0*/  HMMA.16816.F32 R8, R56.reuse, R62, R8 ;  /* 0x0000003e3808723c */ /* 0x040fe20000001808 */
[----:B------:R-:W4:Y:S02]  /*12cc0*/  LDSM.16.MT88.4 R60, [R118+0x9c00] ;  /* 0x009c0000763c783b */ /* 0x000f240000004200 */
[----:B------:R-:W-:Y:S06]  /*12cd0*/  FADD.FTZ R89, R89, R90 ;  /* 0x0000005a59597221 */ /* 0x000fec0000010000 */
[----:B-----5:R-:W-:Y:S01]  /*12ce0*/  LDSM.16.MT88.4 R92, [R156+0xcc00] ;  /* 0x00cc00009c5c783b */ /* 0x020fe20000004200 */
        /* <DEDUP_REMOVED lines=12> */
[C---:B------:R-:W-:Y:S08]  /*12db0*/  HMMA.16816.F32 R44, R56.reuse, R64, R44 ;  /* 0x00000040382c723c */ /* 0x040ff0000000182c */
[----:B------:R-:W-:Y:S01]  /*12dc0*/  HMMA.16816.F32 R48, R56, R66, R48 ;  /* 0x000000423830723c */ /* 0x000fe20000001830 */
[----:B------:R-:W5:Y:S02]  /*12dd0*/  LDSM.16.MT88.4 R64, [R156+0xc000] ;  /* 0x00c000009c40783b */ /* 0x000f640000004200 */
[----:B---3--:R-:W-:Y:S01]  /*12de0*/  F2FP.F16.F32.PACK_AB R56, R195, R138 ;  /* 0x0000008ac338723e */ /* 0x008fe200000000ff */
[----:B------:R-:W-:Y:S01]  /*12df0*/  FADD.FTZ R138, R138, R89 ;  /* 0x000000598a8a7221 */ /* 0x000fe20000010000 */
[----:B-1----:R-:W-:Y:S02]  /*12e00*/  F2FP.F16.F32.PACK_AB R58, R117, R116 ;  /* 0x00000074753a723e */ /* 0x002fe400000000ff */
[----:B--2---:R-:W-:Y:S01]  /*12e10*/  F2FP.F16.F32.PACK_AB R57, R153, R140 ;  /* 0x0000008c9939723e */ /* 0x004fe200000000ff */
[----:B------:R-:W-:Y:S01]  /*12e20*/  FADD.FTZ R195, R195, R138 ;  /* 0x0000008ac3c37221 */ /* 0x000fe20000010000 */
[----:B------:R-:W-:Y:S03]  /*12e30*/  F2FP.F16.F32.PACK_AB R59, R136, R151 ;  /* 0x00000097883b723e */ /* 0x000fe600000000ff */
[----:B------:R-:W-:Y:S04]  /*12e40*/  FADD.FTZ R116, R116, R195 ;  /* 0x000000c374747221 */ /* 0x000fe80000010000 */
[----:B------:R-:W-:Y:S01]  /*12e50*/  FADD.FTZ R117, R117, R116 ;  /* 0x0000007475757221 */ /* 0x000fe20000010000 */
[----:B------:R-:W-:Y:S01]  /*12e60*/  IMAD.MOV.U32 R116, RZ, RZ, R0 ;  /* 0x000000ffff747224 */ /* 0x000fe200078e0000 */
[C---:B----4-:R-:W-:Y:S08]  /*12e70*/  HMMA.16816.F32 R4, R56.reuse, R60, R4 ;  /* 0x0000003c3804723c */ /* 0x050ff00000001804 */
[C---:B------:R-:W-:Y:S01]  /*12e80*/  HMMA.16816.F32 R8, R56.reuse, R62, R8 ;  /* 0x0000003e3808723c */ /* 0x040fe20000001808 */
[----:B------:R-:W1:Y:S07]  /*12e90*/  LDSM.16.MT88.4 R60, [R118+0xc000] ;  /* 0x00c00000763c783b */ /* 0x000e6e0000004200 */
[C---:B------:R-:W-:Y:S08]  /*12ea0*/  HMMA.16816.F32 R12, R56.reuse, R68, R12 ;  /* 0x00000044380c723c */ /* 0x040ff0000000180c */
[C---:B------:R-:W-:Y:S01]  /*12eb0*/  HMMA.16816.F32 R16, R56.reuse, R70, R16 ;  /* 0x000000463810723c */ /* 0x040fe20000001810 */
[----:B------:R-:W2:Y:S07]  /*12ec0*/  LDSM.16.MT88.4 R68, [R156+0xe000] ;  /* 0x00e000009c44783b */ /* 0x000eae0000004200 */
[C---:B-----5:R-:W-:Y:S08]  /*12ed0*/  HMMA.16816.F32 R20, R56.reuse, R64, R20 ;  /* 0x000000403814723c */ /* 0x060ff00000001814 */
[C---:B------:R-:W-:Y:S01]  /*12ee0*/  HMMA.16816.F32 R24, R56.reuse, R66, R24 ;  /* 0x000000423818723c */ /* 0x040fe20000001818 */
[----:B------:R-:W3:Y:S07]  /*12ef0*/  LDSM.16.MT88.4 R64, [R118+0xe000] ;  /* 0x00e000007640783b */ /* 0x000eee0000004200 */
[C---:B-1----:R-:W-:Y:S08]  /*12f00*/  HMMA.16816.F32 R28, R56.reuse, R60, R28 ;  /* 0x0000003c381c723c */ /* 0x042ff0000000181c */
[C---:B------:R-:W-:Y:S01]  /*12f10*/  HMMA.16816.F32 R32, R56.reuse, R62, R32 ;  /* 0x0000003e3820723c */ /* 0x040fe20000001820 */
[----:B------:R-:W1:Y:S07]  /*12f20*/  LDSM.16.MT88.4 R60, [R156+0xa400] ;  /* 0x00a400009c3c783b */ /* 0x000e6e0000004200 */
[C---:B--2---:R-:W-:Y:S03]  /*12f30*/  HMMA.16816.F32 R36, R56.reuse, R68, R36 ;  /* 0x000000443824723c */ /* 0x044fe60000001824 */
[----:B------:R-:W-:Y:S02]  /*12f40*/  FFMA.FTZ R68, R141, R53, -R84 ;  /* 0x000000358d447223 */ /* 0x000fe40000010854 */
[----:B------:R-:W2:Y:S03]  /*12f50*/  MUFU.EX2 R141, R143 ;  /* 0x0000008f008d7308 */ /* 0x000ea60000000800 */
[C---:B------:R-:W-:Y:S07]  /*12f60*/  HMMA.16816.F32 R40, R56.reuse, R70, R40 ;  /* 0x000000463828723c */ /* 0x040fee0000001828 */
[----:B------:R4:W5:Y:S01]  /*12f70*/  MUFU.EX2 R139, R68 ;  /* 0x00000044008b7308 */ /* 0x0009620000000800 */
[C---:B---3--:R-:W-:Y:S01]  /*12f80*/  HMMA.16816.F32 R44, R56.reuse, R64, R44 ;  /* 0x00000040382c723c */ /* 0x048fe2000000182c */
[----:B----4-:R-:W-:Y:S07]  /*12f90*/  LDSM.16.MT88.4 R68, [R156+0xc400] ;  /* 0x00c400009c44783b */ /* 0x010fee0000004200 */
[----:B------:R-:W-:Y:S03]  /*12fa0*/  HMMA.16816.F32 R48, R56, R66, R48 ;  /* 0x000000423830723c */ /* 0x000fe60000001830 */
[----:B------:R-:W-:Y:S01]  /*12fb0*/  F2FP.F16.F32.PACK_AB R56, R145, R144 ;  /* 0x000000909138723e */ /* 0x000fe200000000ff */
[----:B------:R-:W-:Y:S01]  /*12fc0*/  FADD.FTZ R144, R144, R117 ;  /* 0x0000007590907221 */ /* 0x000fe20000010000 */
[----:B--2---:R-:W-:Y:S01]  /*12fd0*/  F2FP.F16.F32.PACK_AB R58, R141, R142 ;  /* 0x0000008e8d3a723e */ /* 0x004fe200000000ff */
[----:B------:R-:W-:Y:S01]  /*12fe0*/  IMAD.MOV.U32 R117, RZ, RZ, R52 ;  /* 0x000000ffff757224 */ /* 0x000fe200078e0034 */
[----:B------:R-:W2:Y:S01]  /*12ff0*/  LDSM.16.MT88.4 R64, [R118+0xa400] ;  /* 0x00a400007640783b */ /* 0x000ea20000004200 */
[----:B-----5:R-:W-:Y:S01]  /*13000*/  F2FP.F16.F32.PACK_AB R57, R148, R139 ;  /* 0x0000008b9439723e */ /* 0x020fe200000000ff */
[----:B------:R-:W-:Y:S01]  /*13010*/  FADD.FTZ R145, R145, R144 ;  /* 0x0000009091917221 */ /* 0x000fe20000010000 */
[----:B------:R-:W-:Y:S03]  /*13020*/  F2FP.F16.F32.PACK_AB R59, R146, R135 ;  /* 0x00000087923b723e */ /* 0x000fe600000000ff */
[----:B------:R-:W-:Y:S04]  /*13030*/  FADD.FTZ R142, R142, R145 ;  /* 0x000000918e8e7221 */ /* 0x000fe80000010000 */
[C---:B-1----:R-:W-:Y:S03]  /*13040*/  HMMA.16816.F32 R4, R56.reuse, R60, R4 ;  /* 0x0000003c3804723c */ /* 0x042fe60000001804 */
[----:B------:R-:W-:Y:S05]  /*13050*/  FADD.FTZ R141, R141, R142 ;  /* 0x0000008e8d8d7221 */ /* 0x000fea0000010000 */
[C---:B------:R-:W-:Y:S01]  /*13060*/  HMMA.16816.F32 R8, R56.reuse, R62, R8 ;  /* 0x0000003e3808723c */ /* 0x040fe20000001808 */
[----:B------:R-:W1:Y:S07]  /*13070*/  LDSM.16.MT88.4 R60, [R156+0xe400] ;  /* 0x00e400009c3c783b */ /* 0x000e6e0000004200 */
        /* <DEDUP_REMOVED lines=23> */
[C---:B-1----:R-:W-:Y:S01]  /*131f0*/  HMMA.16816.F32 R4, R56.reuse, R60, R4 ;  /* 0x0000003c3804723c */ /* 0x042fe20000001804 */
[----:B------:R-:W-:Y:S10]  /*13200*/  MUFU.EX2 R61, R98 ;  /* 0x00000062003d7308 */ /* 0x000ff40000000800 */
[----:B------:R-:W-:Y:S01]  /*13210*/  MUFU.EX2 R60, R97 ;  /* 0x00000061003c7308 */ /* 0x000fe20000000800 */
[C---:B------:R-:W-:Y:S09]  /*13220*/  HMMA.16816.F32 R8, R56.reuse, R62, R8 ;  /* 0x0000003e3808723c */ /* 0x040ff20000001808 */
[----:B------:R-:W-:Y:S10]  /*13230*/  MUFU.EX2 R62, R99 ;  /* 0x00000063003e7308 */ /* 0x000ff40000000800 */
[----:B------:R-:W1:Y:S01]  /*13240*/  MUFU.EX2 R63, R134 ;  /* 0x00000086003f7308 */ /* 0x000e620000000800 */
[C---:B------:R-:W-:Y:S03]  /*13250*/  HMMA.16816.F32 R12, R56.reuse, R68, R12 ;  /* 0x00000044380c723c */ /* 0x040fe6000000180c */
[-CC-:B------:R-:W-:Y:S01]  /*13260*/  FFMA.FTZ R69, R120, R53.reuse, -R84.reuse ;  /* 0x0000003578457223 */ /* 0x180fe20000010854 */
[-CC-:B------:R-:W-:Y:S01]  /*13270*/  FFMA.FTZ R68, R55, R53.reuse, -R84.reuse ;  /* 0x0000003537447223 */ /* 0x180fe20000010854 */
[----:B------:R-:W-:Y:S04]  /*13280*/  FFMA.FTZ R84, R54, R53, -R84 ;  /* 0x0000003536547223 */ /* 0x000fe80000010854 */
[----:B------:R-:W-:Y:S01]  /*13290*/  MUFU.EX2 R120, R121 ;  /* 0x0000007900787308 */ /* 0x000fe20000000800 */
[C---:B------:R-:W-:Y:S09]  /*132a0*/  HMMA.16816.F32 R16, R56.reuse, R70, R16 ;  /* 0x000000463810723c */ /* 0x040ff20000001810 */
[----:B------:R-:W-:Y:S01]  /*132b0*/  MUFU.EX2 R54, R84 ;  /* 0x0000005400367308 */ /* 0x000fe20000000800 */
[----:B-1----:R-:W-:Y:S09]  /*132c0*/  F2FP.F16.F32.PACK_AB R70, R63, R60 ;  /* 0x0000003c3f46723e */ /* 0x002ff200000000ff */
[----:B------:R-:W1:Y:S01]  /*132d0*/  MUFU.EX2 R55, R69 ;  /* 0x0000004500377308 */ /* 0x000e620000000800 */
[C---:B------:R-:W-:Y:S09]  /*132e0*/  HMMA.16816.F32 R20, R56.reuse, R72, R20 ;  /* 0x000000483814723c */ /* 0x040ff20000001814 */
[----:B------:R3:W4:Y:S01]  /*132f0*/  MUFU.EX2 R53, R68 ;  /* 0x0000004400357308 */ /* 0x0007220000000800 */
[C---:B------:R-:W-:Y:S03]  /*13300*/  HMMA.16816.F32 R24, R56.reuse, R74, R24 ;  /* 0x0000004a3818723c */ /* 0x040fe60000001818 */
[----:B-1----:R-:W-:Y:S05]  /*13310*/  F2FP.F16.F32.PACK_AB R69, R55, R120 ;  /* 0x000000783745723e */ /* 0x002fea00000000ff */
[C---:B------:R-:W-:Y:S03]  /*13320*/  HMMA.16816.F32 R28, R56.reuse, R76, R28 ;  /* 0x0000004c381c723c */ /* 0x040fe6000000181c */
[C---:B---3--:R-:W-:Y:S01]  /*13330*/  F2FP.F16.F32.PACK_AB R68, R61.reuse, R62 ;  /* 0x0000003e3d44723e */ /* 0x048fe200000000ff */
[----:B------:R-:W-:Y:S01]  /*13340*/  FADD.FTZ R62, R62, R129 ;  /* 0x000000813e3e7221 */ /* 0x000fe20000010000 */
[----:B----4-:R-:W-:Y:S03]  /*13350*/  F2FP.F16.F32.PACK_AB R71, R54, R53 ;  /* 0x000000353647723e */ /* 0x010fe600000000ff */
[C---:B------:R-:W-:Y:S01]  /*13360*/  HMMA.16816.F32 R32, R56.reuse, R78, R32 ;  /* 0x0000004e3820723c */ /* 0x040fe20000001820 */
[----:B------:R-:W-:Y:S02]  /*13370*/  LDSM.16.MT88.4 R76, [R156+0xec00] ;  /* 0x00ec00009c4c783b */ /* 0x000fe40000004200 */
[----:B------:R-:W-:Y:S04]  /*13380*/  FADD.FTZ R61, R61, R62 ;  /* 0x0000003e3d3d7221 */ /* 0x000fe80000010000 */
[----:B------:R-:W-:Y:S01]  /*13390*/  FADD.FTZ R60, R60, R61 ;  /* 0x0000003d3c3c7221 */ /* 0x000fe20000010000 */
[C---:B------:R-:W-:Y:S03]  /*133a0*/  HMMA.16816.F32 R36, R56.reuse, R80, R36 ;  /* 0x000000503824723c */ /* 0x040fe60000001824 */
[----:B------:R-:W-:Y:S05]  /*133b0*/  FADD.FTZ R196, R63, R60 ;  /* 0x0000003c3fc47221 */ /* 0x000fea0000010000 */
[C---:B------:R-:W-:Y:S08]  /*133c0*/  HMMA.16816.F32 R40, R56.reuse, R82, R40 ;  /* 0x000000523828723c */ /* 0x040ff00000001828 */
[C---:B--2---:R-:W-:Y:S03]  /*133d0*/  HMMA.16816.F32 R44, R56.reuse, R64, R44 ;  /* 0x00000040382c723c */ /* 0x044fe6000000182c */
[----:B------:R-:W-:Y:S02]  /*133e0*/  FADD.FTZ R65, R87, R86 ;  /* 0x0000005657417221 */ /* 0x000fe40000010000 */
[----:B------:R-:W1:Y:S02]  /*133f0*/  LDSM.16.MT88.4 R84, [R118+0xcc00] ;  /* 0x00cc00007654783b */ /* 0x000e640000004200 */
[----:B------:R-:W-:Y:S01]  /*13400*/  FADD.FTZ R65, R88, R65 ;  /* 0x0000004158417221 */ /* 0x000fe20000010000 */
[----:B------:R-:W-:Y:S08]  /*13410*/  HMMA.16816.F32 R48, R56, R66, R48 ;  /* 0x000000423830723c */ /* 0x000ff00000001830 */
[C---:B------:R-:W-:Y:S01]  /*13420*/  HMMA.16816.F32 R112, R68.reuse, R108, R4 ;  /* 0x0000006c4470723c */ /* 0x040fe20000001804 */
[----:B------:R-:W2:Y:S07]  /*13430*/  LDSM.16.MT88.4 R4, [R118+0xec00] ;  /* 0x00ec00007604783b */ /* 0x000eae0000004200 */
        /* <DEDUP_REMOVED lines=18> */
[C---:B------:R-:W-:Y:S08]  /*13560*/  HMMA.16816.F32 R84, R68.reuse, R86, R32 ;  /* 0x000000564454723c */ /* 0x040ff00000001820 */
[C---:B------:R-:W-:Y:S08]  /*13570*/  HMMA.16816.F32 R80, R68.reuse, R76, R36 ;  /* 0x0000004c4450723c */ /* 0x040ff00000001824 */
[C---:B------:R-:W-:Y:S08]  /*13580*/  HMMA.16816.F32 R76, R68.reuse, R78, R40 ;  /* 0x0000004e444c723c */ /* 0x040ff00000001828 */
        /* <DEDUP_REMOVED lines=8> */
.L_x_2444:
        /* <DEDUP_REMOVED lines=10> */
.L_x_2465:
[----:B------:R-:W-:Y:S05]  /*136b0*/  WARPSYNC.ALL ;  /* 0x0000000000007948 */ /* 0x000fea0003800000 */
[----:B------:R-:W2:Y:S01]  /*136c0*/  S2UR UR6, SR_CgaCtaId ;  /* 0x00000000000679c3 */ /* 0x000ea20000008800 */
[----:B----4-:R-:W-:Y:S01]  /*136d0*/  FADD.FTZ R4, R10, R11 ;  /* 0x0000000b0a047221 */ /* 0x010fe20000010000 */
[C---:B---3--:R-:W-:Y:S01]  /*136e0*/  SHF.L.U32 R10, R173.reuse, 0x1, RZ ;  /* 0x00000001ad0a7819 */ /* 0x048fe200000006ff */
[----:B------:R-:W3:Y:S01]  /*136f0*/  MUFU.RCP R8, R6 ;  /* 0x0000000600087308 */ /* 0x000ee20000001000 */
[----:B------:R-:W-:-:S04]  /*13700*/  SHF.L.U32 R9, R173, 0x4, RZ ;  /* 0x00000004ad097819 */ /* 0x000fc800000006ff */
[----:B------:R-:W-:Y:S01]  /*13710*/  BAR.SYNC.DEFER_BLOCKING 0x0 ;  /* 0x0000000000007b1d */ /* 0x000fe20000010000 */
[----:B------:R-:W-:Y:S02]  /*13720*/  LOP3.LUT R10, R10, 0x6, RZ, 0xc0, !PT ;  /* 0x000000060a0a7812 */ /* 0x000fe400078ec0ff */
[----:B------:R-:W-:Y:S02]  /*13730*/  FSETP.NE.FTZ.AND P1, PT, R6, RZ, PT ;  /* 0x000000ff0600720b */ /* 0x000fe40003f35000 */
[----:B------:R-:W-:Y:S01]  /*13740*/  LOP3.LUT R9, R10, 0x3e00, R9, 0xf8, !PT ;  /* 0x00003e000a097812 */ /* 0x000fe200078ef809 */
[----:B------:R-:W4:Y:S01]  /*13750*/  MUFU.RCP R7, R4 ;  /* 0x0000000400077308 */ /* 0x000f220000001000 */
[----:B------:R-:W-:Y:S01]  /*13760*/  SHF.L.U32 R10, R173, 0x3, RZ ;  /* 0x00000003ad0a7819 */ /* 0x000fe200000006ff */
[----:B------:R-:W-:Y:S01]  /*13770*/  UMOV UR7, 0x400 ;  /* 0x0000040000077882 */ /* 0x000fe20000000000 */
[----:B------:R-:W-:Y:S02]  /*13780*/  FSETP.NE.FTZ.AND P0, PT, R4, RZ, PT ;  /* 0x000000ff0400720b */ /* 0x000fe40003f15000 */
[----:B------:R-:W-:-:S04]  /*13790*/  LOP3.LUT R12, R10, 0xc0, RZ, 0xc0, !PT ;  /* 0x000000c00a0c7812 */ /* 0x000fc800078ec0ff */
[----:B------:R-:W-:Y:S02]  /*137a0*/  LOP3.LUT R11, R12, 0x18, R173, 0xf8, !PT ;  /* 0x000000180c0b7812 */ /* 0x000fe400078ef8ad */
[----:B------:R-:W-:Y:S02]  /*137b0*/  LOP3.LUT R12, R9, 0x20, R10, 0xf8, !PT ;  /* 0x00000020090c7812 */ /* 0x000fe400078ef80a */
[----:B---3--:R-:W-:Y:S01]  /*137c0*/  FSEL R8, R8, 1, P1 ;  /* 0x3f80000008087808 */ /* 0x008fe20000800000 */
[----:B--2---:R-:W-:Y:S01]  /*137d0*/  ULEA UR6, UR6, UR7, 0x18 ;  /* 0x0000000706067291 */ /* 0x004fe2000f8ec0ff */
[----:B------:R-:W-:Y:S02]  /*137e0*/  LOP3.LUT R9, R12, R11, RZ, 0xfc, !PT ;  /* 0x0000000b0c097212 */ /* 0x000fe400078efcff */
[----:B----4-:R-:W-:Y:S01]  /*137f0*/  FSEL R7, R7, 1, P0 ;  /* 0x3f80000007077808 */ /* 0x010fe20000000000 */
        /* <DEDUP_REMOVED lines=77> */
[----:B------:R4:W-:Y:S04]  /*13cd0*/  STS.64 [R10+0x4460], R70 ;  /* 0x004460460a007388 */ /* 0x0009e80000000a00 */
[----:B------:R-:W4:Y:S04]  /*13ce0*/  LD.E.64 R12, desc[UR4][R2.64+0xb0] ;  /* 0x0000b004020c7980 */ /* 0x000f28000c101b00 */
[----:B------:R-:W4:Y:S01]  /*13cf0*/  LD.E R11, desc[UR4][R2.64+0x60] ;  /* 0x00006004020b7980 */ /* 0x000f22000c101900 */
[----:B------:R-:W1:Y:S01]  /*13d00*/  @P0 MUFU.LG2 R4, R4 ;  /* 0x0000000400040308 */ /* 0x000e620000000c00 */
[----:B------:R-:W-:-:S02]  /*13d10*/  SHF.L.U32 R53, R173, 0x2, RZ ;  /* 0x00000002ad357819 */ /* 0x000fc400000006ff */
[----:B------:R1:W5:Y:S01]  /*13d20*/  LD.E R54, desc[UR4][R2.64+0xcc] ;  /* 0x0000cc0402367980 */ /* 0x000362000c101900 */
[--C-:B--2---:R-:W-:Y:S02]  /*13d30*/  SHF.R.U32.HI R7, RZ, 0x1, R173.reuse ;  /* 0x00000001ff077819 */ /* 0x104fe400000116ad */
[----:B------:R-:W-:Y:S01]  /*13d40*/  SHF.L.U32 R9, R165, 0x5, RZ ;  /* 0x00000005a5097819 */ /* 0x000fe200000006ff */
[----:B------:R2:W5:Y:S01]  /*13d50*/  LD.E.64 R62, desc[UR4][R2.64+0x78] ;  /* 0x00007804023e7980 */ /* 0x000562000c101b00 */
[----:B------:R-:W1:Y:S01]  /*13d60*/  @P1 MUFU.LG2 R6, R6 ;  /* 0x0000000600061308 */ /* 0x000e620000000c00 */
[C---:B------:R-:W-:Y:S02]  /*13d70*/  LOP3.LUT R14, R53.reuse, 0xd8, RZ, 0xc0, !PT ;  /* 0x000000d8350e7812 */ /* 0x040fe400078ec0ff */
[----:B------:R2:W5:Y:S01]  /*13d80*/  LD.E.64 R60, desc[UR4][R2.64+0xa8] ;  /* 0x0000a804023c7980 */ /* 0x000562000c101b00 */
[----:B---3--:R-:W-:Y:S02]  /*13d90*/  LOP3.LUT R8, R53, 0xf04, RZ, 0xc0, !PT ;  /* 0x00000f0435087812 */ /* 0x008fe400078ec0ff */
[----:B------:R-:W-:-:S02]  /*13da0*/  SHF.R.U32.HI R55, RZ, 0x2, R173 ;  /* 0x00000002ff377819 */ /* 0x000fc400000116ad */
[----:B------:R-:W-:Y:S02]  /*13db0*/  LOP3.LUT R8, R8, 0x20, R9, 0xf8, !PT ;  /* 0x0000002008087812 */ /* 0x000fe400078ef809 */
[----:B----4-:R-:W-:Y:S02]  /*13dc0*/  LOP3.LUT R10, R7, 0x30, RZ, 0xc0, !PT ;  /* 0x00000030070a7812 */ /* 0x010fe400078ec0ff */
[----:B------:R-:W-:Y:S01]  /*13dd0*/  LOP3.LUT R7, R14, 0x18, R7, 0x78, !PT ;  /* 0x000000180e077812 */ /* 0x000fe200078e7807 */
[----:B-1----:R-:W-:Y:S01]  /*13de0*/  @P0 FMUL.FTZ R9, R4, 0.69314718246459960938 ;  /* 0x3f31721804090820 */ /* 0x002fe20000410000 */
[----:B------:R-:W-:Y:S02]  /*13df0*/  MOV R56, 0xff800000 ;  /* 0xff80000000387802 */ /* 0x000fe40000000f00 */
[----:B------:R-:W-:Y:S01]  /*13e00*/  LOP3.LUT R7, R8, R7, RZ, 0xfc, !PT ;  /* 0x0000000708077212 */ /* 0x000fe200078efcff */
[----:B-----5:R-:W-:Y:S01]  /*13e10*/  @P0 FFMA.FTZ R56, R5, R0, R9 ;  /* 0x0000000005380223 */ /* 0x020fe20000010009 */
[----:B------:R-:W-:-:S02]  /*13e20*/  @P1 FMUL.FTZ R6, R6, 0.69314718246459960938 ;  /* 0x3f31721806061820 */ /* 0x000fc40000410000 */
[----:B------:R-:W-:Y:S01]  /*13e30*/  LEA R0, R7, UR6, 0x2 ;  /* 0x0000000607007c11 */ /* 0x000fe2000f8e10ff */
[----:B------:R-:W-:Y:S01]  /*13e40*/  BAR.SYNC.DEFER_BLOCKING 0x0 ;  /* 0x0000000000007b1d */ /* 0x000fe20000010000 */
[----:B------:R-:W-:Y:S01]  /*13e50*/  MOV R57, 0xff800000 ;  /* 0xff80000000397802 */ /* 0x000fe20000000f00 */
[----:B------:R-:W-:Y:S01]  /*13e60*/  @P1 FFMA.FTZ R57, R5, R52, R6 ;  /* 0x0000003405391223 */ /* 0x000fe20000010006 */
[----:B------:R-:W-:-:S03]  /*13e70*/  LOP3.LUT R55, R10, 0x7, R55, 0xf8, !PT ;  /* 0x000000070a377812 */ /* 0x000fc600078ef837 */
[----:B------:R2:W1:Y:S04]  /*13e80*/  LDS.128 R48, [R0] ;  /* 0x0000000000307984 */ /* 0x0004680000000c00 */
[----:B------:R2:W3:Y:S04]  /*13e90*/  LDS.128 R44, [R0+0x800] ;  /* 0x00080000002c7984 */ /* 0x0004e80000000c00 */
[----:B------:R2:W4:Y:S04]  /*13ea0*/  LDS.128 R40, [R0+0x1000] ;  /* 0x0010000000287984 */ /* 0x0005280000000c00 */
        /* <DEDUP_REMOVED lines=9> */
[----:B------:R-:W-:-:S04]  /*13f40*/  IMAD R12, R12, UR8, R181 ;  /* 0x000000080c0c7c24 */ /* 0x000fc8000f8e02b5 */
[----:B------:R-:W-:-:S04]  /*13f50*/  IMAD R11, R12, R11, R180 ;  /* 0x0000000b0c0b7224 */ /* 0x000fc800078e02b4 */
[----:B------:R-:W-:Y:S02]  /*13f60*/  IMAD R178, R13, R11, R178 ;  /* 0x0000000b0db27224 */ /* 0x000fe400078e02b2 */
[----:B------:R2:W1:Y:S04]  /*13f70*/  LDS.128 R12, [R0+0x4800] ;  /* 0x00480000000c7984 */ /* 0x0004680000000c00 */
[----:B------:R2:W1:Y:S01]  /*13f80*/  LDS.128 R8, [R0+0x5000] ;  /* 0x0050000000087984 */ /* 0x0004620000000c00 */
[----:B---34-:R-:W-:Y:S05]  /*13f90*/  @P2 BRA `(.L_x_2454) ;  /* 0x0000000000242947 */ /* 0x018fea0003800000 */
[C---:B------:R-:W-:Y:S01]  /*13fa0*/  VIADD R59, R55.reuse, 0x8 ;  /* 0x00000008373b7836 */ /* 0x040fe20000000000 */
[C---:B--2---:R-:W-:Y:S02]  /*13fb0*/  IADD3 R0, P0, PT, R178.reuse, R55, RZ ;  /* 0x00000037b2007210 */ /* 0x044fe40007f1e0ff */
[-C--:B------:R-:W-:Y:S02]  /*13fc0*/  ISETP.GE.AND P2, PT, R55, R164.reuse, PT ;  /* 0x000000a43700720c */ /* 0x080fe40003f46270 */
[----:B------:R-:W-:Y:S02]  /*13fd0*/  ISETP.GE.AND P1, PT, R59, R164, PT ;  /* 0x000000a43b00720c */ /* 0x000fe40003f26270 */
[----:B------:R-:W-:Y:S02]  /*13fe0*/  LEA.HI.X.SX32 R55, R178, RZ, 0x1, P0 ;  /* 0x000000ffb2377211 */ /* 0x000fe400000f0eff */
[----:B------:R-:W-:-:S04]  /*13ff0*/  LEA R58, P0, R0, R60, 0x2 ;  /* 0x0000003c003a7211 */ /* 0x000fc800078010ff */
[----:B------:R-:W-:-:S05]  /*14000*/  LEA.HI.X R59, R0, R61, R55, 0x2, P0 ;  /* 0x0000003d003b7211 */ /* 0x000fca00000f1437 */
[----:B------:R3:W-:Y:S04]  /*14010*/  @!P2 ST.E desc[UR4][R58.64], R57 ;  /* 0x000000393a00a985 */ /* 0x0007e8000c101904 */
[----:B------:R3:W-:Y:S02]  /*14020*/  @!P1 ST.E desc[UR4][R58.64+0x20], R56 ;  /* 0x000020383a009985 */ /* 0x0007e4000c101904 */
.L_x_2454:
[----:B------:R-:W-:Y:S05]  /*14030*/  BSYNC.RECONVERGENT B0 ;  /* 0x0000000000007941 */ /* 0x000fea0003800200 */
.L_x_2453:
[C---:B------:R-:W-:Y:S01]  /*14040*/  VIADD R55, R165.reuse, 0x10 ;  /* 0x00000010a5377836 */ /* 0x040fe20000000000 */
[-C--:B------:R-:W-:Y:S01]  /*14050*/  ISETP.GE.AND P2, PT, R165, R164.reuse, PT ;  /* 0x000000a4a500720c */ /* 0x080fe20003f46270 */
[----:B--2---:R2:W5:Y:S01]  /*14060*/  LD.E R2, desc[UR4][R2.64+0xc0] ;  /* 0x0000c00402027980 */ /* 0x004562000c101900 */
[----:B------:R-:W-:Y:S01]  /*14070*/  LOP3.LUT R53, R53, 0x1c, RZ, 0xc0, !PT ;  /* 0x0000001c35357812 */ /* 0x000fe200078ec0ff */
[----:B---3--:R-:W-:Y:S01]  /*14080*/  VIADD R57, R165, 0x20 ;  /* 0x00000020a5397836 */ /* 0x008fe20000000000 */
[----:B------:R-:W-:Y:S01]  /*14090*/  ISETP.GE.AND P1, PT, R55, R164, PT ;  /* 0x000000a43700720c */ /* 0x000fe20003f26270 */
[----:B------:R-:W-:Y:S01]  /*140a0*/  VIADD R55, R165, 0x30 ;  /* 0x00000030a5377836 */ /* 0x000fe20000000000 */
[----:B------:R-:W-:Y:S01]  /*140b0*/  BSSY.RECONVERGENT B0, `(.L_x_2455) ;  /* 0x0000012000007945 */ /* 0x000fe20003800200 */
[----:B------:R-:W-:Y:S01]  /*140c0*/  IMAD R54, R178, R54, RZ ;  /* 0x00000036b2367224 */ /* 0x000fe200078e02ff */
[-C--:B------:R-:W-:Y:S01]  /*140d0*/  ISETP.GE.AND P5, PT, R57, R164.reuse, PT ;  /* 0x000000a43900720c */ /* 0x080fe20003fa6270 */
[----:B------:R-:W-:Y:S01]  /*140e0*/  IMAD R165, R165, 0x60, R53 ;  /* 0x00000060a5a57824 */ /* 0x000fe200078e0235 */
[----:B------:R-:W-:-:S02]  /*140f0*/  ISETP.GE.AND P6, PT, R55, R164, PT ;  /* 0x000000a43700720c */ /* 0x000fc40003fc6270 */
[----:B------:R-:W-:Y:S02]  /*14100*/  LOP3.LUT R55, R53, 0x20, RZ, 0xfc, !PT ;  /* 0x0000002035377812 */ /* 0x000fe400078efcff */
[----:B------:R-:W-:-:S04]  /*14110*/  IADD3 R165, P0, PT, R165, R54, RZ ;  /* 0x00000036a5a57210 */ /* 0x000fc80007f1e0ff */
[----:B------:R-:W-:Y:S02]  /*14120*/  LEA.HI.X.SX32 R54, R54, RZ, 0x1, P0 ;  /* 0x000000ff36367211 */ /* 0x000fe400000f0eff */
[----:B--2---:R-:W-:Y:S01]  /*14130*/  LOP3.LUT R3, R53, 0x40, RZ, 0xfc, !PT ;  /* 0x0000004035037812 */ /* 0x004fe200078efcff */
[----:B------:R-:W-:Y:S06]  /*14140*/  @P2 BRA `(.L_x_2456) ;  /* 0x0000000000202947 */ /* 0x000fec0003800000 */
[-C--:B-----5:R-:W-:Y:S02]  /*14150*/  ISETP.GE.AND P4, PT, R53, R2.reuse, PT ;  /* 0x000000023500720c */ /* 0x0a0fe40003f86270 */
[-C--:B------:R-:W-:Y:S02]  /*14160*/  ISETP.GE.AND P3, PT, R55, R2.reuse, PT ;  /* 0x000000023700720c */ /* 0x080fe40003f66270 */
[----:B------:R-:W-:Y:S02]  /*14170*/  ISETP.GE.AND P2, PT, R3, R2, PT ;  /* 0x000000020300720c */ /* 0x000fe40003f46270 */
[----:B------:R-:W-:-:S04]  /*14180*/  LEA R56, P0, R165, R62, 0x2 ;  /* 0x0000003ea5387211 */ /* 0x000fc800078010ff */
[----:B------:R-:W-:-:S05]  /*14190*/  LEA.HI.X R57, R165, R63, R54, 0x2, P0 ;  /* 0x0000003fa5397211 */ /* 0x000fca00000f1436 */
[----:B-1----:R2:W-:Y:S04]  /*141a0*/  @!P4 ST.E.128 desc[UR4][R56.64], R48 ;  /* 0x000000303800c985 */ /* 0x0025e8000c101d04 */
[----:B------:R2:W-:Y:S04]  /*141b0*/  @!P3 ST.E.128 desc[UR4][R56.64+0x80], R32 ;  /* 0x000080203800b985 */ /* 0x0005e8000c101d04 */
[----:B------:R2:W-:Y:S02]  /*141c0*/  @!P2 ST.E.128 desc[UR4][R56.64+0x100], R16 ;  /* 0x000100103800a985 */ /* 0x0005e4000c101d04 */
.L_x_2456:
[----:B------:R-:W-:Y:S05]  /*141d0*/  BSYNC.RECONVERGENT B0 ;  /* 0x0000000000007941 */ /* 0x000fea0003800200 */
.L_x_2455:
        /* <DEDUP_REMOVED lines=13> */
[----:B------:R3:W-:Y:S02]  /*142b0*/  @!P1 ST.E.128 desc[UR4][R16.64+0x1900], R12 ;  /* 0x0019000c10009985 */ /* 0x0007e4000c101d04 */
.L_x_2458:
[----:B------:R-:W-:Y:S05]  /*142c0*/  BSYNC.RECONVERGENT B0 ;  /* 0x0000000000007941 */ /* 0x000fea0003800200 */
.L_x_2457:
[----:B------:R-:W-:Y:S04]  /*142d0*/  BSSY.RECONVERGENT B0, `(.L_x_2459) ;  /* 0x000000e000007945 */ /* 0x000fe80003800200 */
[----:B------:R-:W-:Y:S05]  /*142e0*/  @P5 BRA `(.L_x_2460) ;  /* 0x0000000000305947 */ /* 0x000fea0003800000 */
[-C--:B-----5:R-:W-:Y:S02]  /*142f0*/  ISETP.GE.AND P5, PT, R53, R2.reuse, PT ;  /* 0x000000023500720c */ /* 0x0a0fe40003fa6270 */
[-C--:B------:R-:W-:Y:S02]  /*14300*/  ISETP.GE.AND P3, PT, R55, R2.reuse, PT ;  /* 0x000000023700720c */ /* 0x080fe40003f66270 */
[----:B------:R-:W-:-:S09]  /*14310*/  ISETP.GE.AND P1, PT, R3, R2, PT ;  /* 0x000000020300720c */ /* 0x000fd20003f26270 */
[CC--:B-123--:R-:W-:Y:S02]  /*14320*/  @!P5 LEA R16, P4, R165.reuse, R62.reuse, 0x2 ;  /* 0x0000003ea510d211 */ /* 0x0cefe400078810ff */
[CC--:B------:R-:W-:Y:S02]  /*14330*/  @!P3 LEA R14, P2, R165.reuse, R62.reuse, 0x2 ;  /* 0x0000003ea50eb211 */ /* 0x0c0fe400078410ff */
[C---:B------:R-:W-:Y:S02]  /*14340*/  @!P1 LEA R12, P0, R165.reuse, R62, 0x2 ;  /* 0x0000003ea50c9211 */ /* 0x040fe400078010ff */
[CCC-:B------:R-:W-:Y:S02]  /*14350*/  @!P5 LEA.HI.X R17, R165.reuse, R63.reuse, R54.reuse, 0x2, P4 ;  /* 0x0000003fa511d211 */ /* 0x1c0fe400020f1436 */
[CCC-:B------:R-:W-:Y:S02]  /*14360*/  @!P3 LEA.HI.X R15, R165.reuse, R63.reuse, R54.reuse, 0x2, P2 ;  /* 0x0000003fa50fb211 */ /* 0x1c0fe400010f1436 */
[----:B------:R-:W-:Y:S01]  /*14370*/  @!P1 LEA.HI.X R13, R165, R63, R54, 0x2, P0 ;  /* 0x0000003fa50d9211 */ /* 0x000fe200000f1436 */
[----:B------:R4:W-:Y:S04]  /*14380*/  @!P5 ST.E.128 desc[UR4][R16.64+0x3000], R40 ;  /* 0x003000281000d985 */ /* 0x0009e8000c101d04 */
[----:B------:R4:W-:Y:S04]  /*14390*/  @!P3 ST.E.128 desc[UR4][R14.64+0x3080], R24 ;  /* 0x003080180e00b985 */ /* 0x0009e8000c101d04 */
[----:B------:R4:W-:Y:S02]  /*143a0*/  @!P1 ST.E.128 desc[UR4][R12.64+0x3100], R8 ;  /* 0x003100080c009985 */ /* 0x0009e4000c101d04 */
.L_x_2460:
[----:B------:R-:W-:Y:S05]  /*143b0*/  BSYNC.RECONVERGENT B0 ;  /* 0x0000000000007941 */ /* 0x000fea0003800200 */
.L_x_2459:
[----:B------:R-:W-:-:S04]  /*143c0*/  MOV R173, 0x0 ;  /* 0x0000000000ad7802 */ /* 0x000fc80000000f00 */
[----:B-12345:R-:W-:Y:S05]  /*143d0*/  @P6 RET.REL.NODEC R172 `(_ZN5flash24flash_fwd_splitkv_kernelI23Flash_fwd_kernel_traitsILi96ELi64ELi128ELi4ELb0ELb0EN7cutlass6half_tE19Flash_kernel_traitsILi96ELi64ELi128ELi4ES3_EELb0ELb1ELb0ELb0ELb0ELb1ELb1ELb0EEEvNS_16Flash_fwd_paramsE) ;  /* 0xfffffebcac086950 */ /* 0x03efea0003c3ffff */
        /* <DEDUP_REMOVED lines=10> */
[----:B-1----:R-:W-:Y:S05]  /*14480*/  @P0 RET.REL.NODEC R172 `(_ZN5flash24flash_fwd_splitkv_kernelI23Flash_fwd_kernel_traitsILi96ELi64ELi128ELi4ELb0ELb0EN7cutlass6half_tE19Flash_kernel_traitsILi96ELi64ELi128ELi4ES3_EELb0ELb1ELb0ELb0ELb0ELb1ELb1ELb0EEEvNS_16Flash_fwd_paramsE) ;  /* 0xfffffeb8acdc0950 */ /* 0x002fea0003c3ffff */
[----:B------:R-:W-:Y:S01]  /*14490*/  LEA R2, P0, R165, R62, 0x2 ;  /* 0x0000003ea5027211 */ /* 0x000fe200078010ff */
[----:B------:R-:W-:-:S03]  /*144a0*/  IMAD.MOV.U32 R173, RZ, RZ, 0x0 ;  /* 0x00000000ffad7424 */ /* 0x000fc600078e00ff */
[----:B------:R-:W-:-:S05]  /*144b0*/  LEA.HI.X R3, R165, R63, R54, 0x2, P0 ;  /* 0x0000003fa5037211 */ /* 0x000fca00000f1436 */
[----:B------:R1:W-:Y:S02]  /*144c0*/  ST.E.128 desc[UR4][R2.64+0x4900], R4 ;  /* 0x0049000402007985 */ /* 0x0003e4000c101d04 */
[----:B-1----:R-:W-:Y:S05]  /*144d0*/  RET.REL.NODEC R172 `(_ZN5flash24flash_fwd_splitkv_kernelI23Flash_fwd_kernel_traitsILi96ELi64ELi128ELi4ELb0ELb0EN7cutlass6half_tE19Flash_kernel_traitsILi96ELi64ELi128ELi4ES3_EELb0ELb1ELb0ELb0ELb0ELb1ELb1ELb0EEEvNS_16Flash_fwd_paramsE) ;  /* 0xfffffeb8acc87950 */ /* 0x002fea0003c3ffff */
.L_x_2452:
[----:B------:R-:W-:Y:S01]  /*144e0*/  MOV R7, 0x2 ;  /* 0x0000000200077802 */ /* 0x000fe20000000f00 */
[----:B------:R-:W-:Y:S01]  /*144f0*/  IMAD.MOV.U32 R4, RZ, RZ, 0x1f ;  /* 0x0000001fff047424 */ /* 0x000fe200078e00ff */
[----:B------:R-:W-:-:S07]  /*14500*/  MOV R8, 0xffffffff ;  /* 0xffffffff00087802 */ /* 0x000fce0000000f00 */
[----:B-1---5:R-:W-:Y:S05]  /*14510*/  WARPSYNC.COLLECTIVE R8, `(.L_x_2461) ;  /* 0x0000000008087348 */ /* 0x022fea0003c00000 */
[----:B------:R2:W3:Y:S02]  /*14520*/  SHFL.BFLY P0, R11, R196, R7, R4 ;  /* 0x0c000007c40b7389 */ /* 0x0004e40000000004 */
[----:B-123-5:R-:W-:Y:S05]  /*14530*/  ENDCOLLECTIVE ;  /* 0x000000000000791b */ /* 0x02efea0003800000 */
.L_x_2461:
[----:B------:R-:W-:Y:S02]  /*14540*/  IMAD.MOV.U32 R9, RZ, RZ, R11 ;  /* 0x000000ffff097224 */ /* 0x000fe400078e000b */
[----:B------:R-:W-:Y:S02]  /*14550*/  IMAD.MOV.U32 R7, RZ, RZ, 0x1 ;  /* 0x00000001ff077424 */ /* 0x000fe400078e00ff */
[----:B------:R-:W-:-:S05]  /*14560*/  FADD.FTZ R9, R9, R196 ;  /* 0x000000c409097221 */ /* 0x000fca0000010000 */
[----:B------:R-:W-:-:S07]  /*14570*/  MOV R196, R9 ;  /* 0x0000000900c47202 */ /* 0x000fce0000000f00 */
[----:B------:R-:W-:Y:S05]  /*14580*/  WARPSYNC.COLLECTIVE R8, `(.L_x_2462) ;  /* 0x0000000008087348 */ /* 0x000fea0003c00000 */
[----:B------:R1:W2:Y:S02]  /*14590*/  SHFL.BFLY P0, R11, R196, R7, R4 ;  /* 0x0c000007c40b7389 */ /* 0x0002a40000000004 */
[----:B-12---:R-:W-:Y:S05]  /*145a0*/  ENDCOLLECTIVE ;  /* 0x000000000000791b */ /* 0x006fea0003800000 */
.L_x_2462:
[----:B------:R-:W-:Y:S01]  /*145b0*/  MOV R196, R195 ;  /* 0x000000c300c47202 */ /* 0x000fe20000000f00 */
[----:B------:R-:W-:Y:S01]  /*145c0*/  IMAD.MOV.U32 R7, RZ, RZ, 0x2 ;  /* 0x00000002ff077424 */ /* 0x000fe200078e00ff */
[----:B------:R-:W-:-:S07]  /*145d0*/  MOV R6, R11 ;  /* 0x0000000b00067202 */ /* 0x000fce0000000f00 */
[----:B------:R-:W-:Y:S05]  /*145e0*/  WARPSYNC.COLLECTIVE R8, `(.L_x_2463) ;  /* 0x0000000008087348 */ /* 0x000fea0003c00000 */
[----:B------:R1:W2:Y:S02]  /*145f0*/  SHFL.BFLY P0, R11, R196, R7, R4 ;  /* 0x0c000007c40b7389 */ /* 0x0002a40000000004 */
[----:B-12---:R-:W-:Y:S05]  /*14600*/  ENDCOLLECTIVE ;  /* 0x000000000000791b */ /* 0x006fea0003800000 */
.L_x_2463:
[----:B------:R-:W-:Y:S01]  /*14610*/  FADD.FTZ R6, R9, R6 ;  /* 0x0000000609067221 */ /* 0x000fe20000010000 */
[----:B------:R-:W-:Y:S01]  /*14620*/  FADD.FTZ R10, R11, R195 ;  /* 0x000000c30b0a7221 */ /* 0x000fe20000010000 */
[----:B------:R-:W-:-:S04]  /*14630*/  MOV R7, 0x1 ;  /* 0x0000000100077802 */ /* 0x000fc80000000f00 */
[----:B------:R-:W-:-:S07]  /*14640*/  MOV R196, R10 ;  /* 0x0000000a00c47202 */ /* 0x000fce0000000f00 */
[----:B------:R-:W-:Y:S05]  /*14650*/  WARPSYNC.COLLECTIVE R8, `(.L_x_2464) ;  /* 0x0000000008087348 */ /* 0x000fea0003c00000 */
[----:B------:R1:W2:Y:S02]  /*14660*/  SHFL.BFLY P0, R11, R196, R7, R4 ;  /* 0x0c000007c40b7389 */ /* 0x0002a40000000004 */
[----:B-12---:R-:W-:Y:S05]  /*14670*/  ENDCOLLECTIVE ;  /* 0x000000000000791b */ /* 0x006fea0003800000 */
.L_x_2464:
[----:B------:R-:W-:Y:S05]  /*14680*/  BRA `(.L_x_2465) ;  /* 0xfffffff000087947 */ /* 0x000fea000383ffff */
.L_x_2466:
        /* <DEDUP_REMOVED lines=15> */
.L_x_11641:


//--------------------- .text._ZN5flash24flash_fwd_splitkv_kernelI23Flash_fwd_kernel_traitsILi96ELi64ELi128ELi4ELb0ELb0EN7cutlass6half_tE19Flash_kernel_traitsILi96ELi64ELi128ELi4ES3_EELb0ELb1ELb0ELb0ELb0ELb0ELb1ELb1EEEvNS_16Flash_fwd_paramsE --------------------------
	.section	.text._ZN5flash24flash_fwd_splitkv_kernelI23Flash_fwd_kernel_traitsILi96ELi64ELi128ELi4ELb0ELb0EN7cutlass6half_tE19Flash_kernel_traitsILi96ELi64ELi128ELi4ES3_EELb0ELb1ELb0ELb0ELb0ELb0ELb1ELb1EEEvNS_16Flash_fwd_paramsE,"ax",@progbits
	.align	128
        .global         _ZN5flash24flash_fwd_splitkv_kernelI23Flash_fwd_kernel_traitsILi96ELi64ELi128ELi4ELb0ELb0EN7cutlass6half_tE19Flash_kernel_traitsILi96ELi64ELi128ELi4ES3_EELb0ELb1ELb0ELb0ELb0ELb0ELb1ELb1EEEvNS_16Flash_fwd_paramsE
        .type           _ZN5flash24flash_fwd_splitkv_kernelI23Flash_fwd_kernel_traitsILi96ELi64ELi128ELi4ELb0ELb0EN7cutlass6half_tE19Flash_kernel_traitsILi96ELi64ELi128ELi4ES3_EELb0ELb1ELb0ELb0ELb0ELb0ELb1ELb1EEEvNS_16Flash_fwd_paramsE,@function
        .size           _ZN5flash24flash_fwd_splitkv_kernelI23Flash_fwd_kernel_traitsILi96ELi64ELi128ELi4ELb0ELb0EN7cutlass6half_tE19Flash_kernel_traitsILi96ELi64ELi128ELi4ES3_EELb0ELb1ELb0ELb0ELb0ELb0ELb1ELb1EEEvNS_16Flash_fwd_paramsE,(.L_x_11642 - _ZN5flash24flash_fwd_splitkv_kernelI23Flash_fwd_kernel_traitsILi96ELi64ELi128ELi4ELb0ELb0EN7cutlass6half_tE19Flash_kernel_traitsILi96ELi64ELi128ELi4ES3_EELb0ELb1ELb0ELb0ELb0ELb0ELb1ELb1EEEvNS_16Flash_fwd_paramsE)
        .other          _ZN5flash24flash_fwd_splitkv_kernelI23Flash_fwd_kernel_traitsILi96ELi64ELi128ELi4ELb0ELb0EN7cutlass6half_tE19Flash_kernel_traitsILi96ELi64ELi128ELi4ES3_EELb0ELb1ELb0ELb0ELb0ELb0ELb1ELb1EEEvNS_16Flash_fwd_paramsE,@"STO_CUDA_ENTRY STV_DEFAULT"
_ZN5flash24flash_fwd_splitkv_kernelI23Flash_fwd_kernel_traitsILi96ELi64ELi128ELi4ELb0ELb0EN7cutlass6half_tE19Flash_kernel_traitsILi96ELi64ELi128ELi4ES3_EELb0ELb1ELb0ELb0ELb0ELb0ELb1ELb1EEEvNS_16Flash_fwd_paramsE:
.text._ZN5flash24flash_fwd_splitkv_kernelI23Flash_fwd_kernel_traitsILi96ELi64ELi128ELi4ELb0ELb0EN7cutlass6half_tE19Flash_kernel_traitsILi96ELi64ELi128ELi4ES3_EELb0ELb1ELb0ELb0ELb0ELb0ELb1ELb1EEEvNS_16Flash_fwd_paramsE:
        /* <DEDUP_REMOVED lines=29> */
[----:B------:R-:W-:Y:S05]  /*01d0*/  CALL.REL.NOINC `($_ZN5flash24flash_fwd_splitkv_kernelI23Flash_fwd_kernel_traitsILi96ELi64ELi128ELi4ELb0ELb0EN7cutlass6half_tE19Flash_kernel_traitsILi96ELi64ELi128ELi4ES3_EELb0ELb1ELb0ELb0ELb0ELb0ELb1ELb1EEEvNS_16Flash_fwd_paramsE$_ZN5flash30compute_attn_1rowblock_splitkvI23Flash_fwd_kernel_traitsILi96ELi64ELi128ELi4ELb0ELb0EN7cutlass6half_tE19Flash_kernel_traitsILi96ELi64ELi128ELi4ES3_EELb0ELb1ELb0ELb0ELb0ELb0ELb1ELb1ENS_16Flash_fwd_paramsEEEvRKT8_iiiii) ;  /* 0x0000000000087944 */ /* 0x000fea0003c00000 */
[----:B------:R-:W-:Y:S05]  /*01e0*/  BSYNC.RECONVERGENT B4 ;  /* 0x0000000000047941 */ /* 0x000fea0003800200 */
.L_x_2467:
[----:B------:R-:W-:Y:S05]  /*01f0*/  EXIT ;  /* 0x000000000000794d */ /* 0x000fea0003800000 */
        .type           $_ZN5flash24flash_fwd_splitkv_kernelI23Flash_fwd_kernel_traitsILi96ELi64ELi128ELi4ELb0ELb0EN7cutlass6half_tE19Flash_kernel_traitsILi96ELi64ELi128ELi4ES3_EELb0ELb1ELb0ELb0ELb0ELb0ELb1ELb1EEEvNS_16Flash_fwd_paramsE$_ZN5flash30compute_attn_1rowblock_splitkvI23Flash_fwd_kernel_traitsILi96ELi64ELi128ELi4ELb0ELb0EN7cutlass6half_tE19Flash_kernel_traitsILi96ELi64ELi128ELi4ES3_EELb0ELb1ELb0ELb0ELb0ELb0ELb1ELb1ENS_16Flash_fwd_paramsEEEvRKT8_iiiii,@function
        .size           $_ZN5flash24flash_fwd_splitkv_kernelI23Flash_fwd_kernel_traitsILi96ELi64ELi128ELi4ELb0ELb0EN7cutlass6half_tE19Flash_kernel_traitsILi96ELi64ELi128ELi4ES3_EELb0ELb1ELb0ELb0ELb0ELb0ELb1ELb1EEEvNS_16Flash_fwd_paramsE$_ZN5flash30compute_attn_1rowblock_splitkvI23Flash_fwd_kernel_traitsILi96ELi64ELi128ELi4ELb0ELb0EN7cutlass6half_tE19Flash_kernel_traitsILi96ELi64ELi128ELi4ES3_EELb0ELb1ELb0ELb0ELb0ELb0ELb1ELb1ENS_16Flash_fwd_paramsEEEvRKT8_iiiii,(.L_x_11642 - $_ZN5flash24flash_fwd_splitkv_kernelI23Flash_fwd_kernel_traitsILi96ELi64ELi128ELi4ELb0ELb0EN7cutlass6half_tE19Flash_kernel_traitsILi96ELi64ELi128ELi4ES3_EELb0ELb1ELb0ELb0ELb0ELb0ELb1ELb1EEEvNS_16Flash_fwd_paramsE$_ZN5flash30compute_attn_1rowblock_splitkvI23Flash_fwd_kernel_traitsILi96ELi64ELi128ELi4ELb0ELb0EN7cutlass6half_tE19Flash_kernel_traitsILi96ELi64ELi128ELi4ES3_EELb0ELb1ELb0ELb0ELb0ELb0ELb1ELb1ENS_16Flash_fwd_paramsEEEvRKT8_iiiii)
$_ZN5flash24flash_fwd_splitkv_kernelI23Flash_fwd_kernel_traitsILi96ELi64ELi128ELi4ELb0ELb0EN7cutlass6half_tE19Flash_kernel_traitsILi96ELi64ELi128ELi4ES3_EELb0ELb1ELb0ELb0ELb0ELb0ELb1ELb1EEEvNS_16Flash_fwd_paramsE$_ZN5flash30compute_attn_1rowblock_splitkvI23Flash_fwd_kernel_traitsILi96ELi64ELi128ELi4ELb0ELb0EN7cutlass6half_tE19Flash_kernel_traitsILi96ELi64ELi128ELi4ES3_EELb0ELb1ELb0ELb0ELb0ELb0ELb1ELb1ENS_16Flash_fwd_paramsEEEvRKT8_iiiii:
        /* <DEDUP_REMOVED lines=39> */
.L_x_2469:
[----:B------:R-:W-:Y:S05]  /*0470*/  BSYNC.RECONVERGENT B0 ;  /* 0x0000000000007941 */ /* 0x000fea0003800200 */
.L_x_2468:
[----:B------:R-:W-:Y:S04]  /*0480*/  BSSY.RECONVERGENT B0, `(.L_x_2470) ;  /* 0x0000007000007945 */ /* 0x000fe80003800200 */
[----:B------:R-:W-:Y:S05]  /*0490*/  @!P3 BRA `(.L_x_2471) ;  /* 0x000000000014b947 */ /* 0x000fea0003800000 */
[----:B------:R-:W2:Y:S02]  /*04a0*/  LD.E.U8 R2, desc[UR4][R120.64+0x1b2] ;  /* 0x0001b20478027980 */ /* 0x000ea4000c101100 */
[----:B--2---:R-:W-:-:S13]  /*04b0*/  ISETP.NE.AND P1, PT, R2, RZ, PT ;  /* 0x000000ff0200720c */ /* 0x004fda0003f25270 */
[----:B------:R-:W2:Y:S02]  /*04c0*/  @P1 LD.E R2, desc[UR4][R10.64+0x4] ;  /* 0x000004040a021980 */ /* 0x000ea4000c101900 */
[----:B--2--5:R-:W-:-:S06]  /*04d0*/  @P1 IADD3 R75, PT, PT, R2, -R13, RZ ;  /* 0x8000000d024b1210 */ /* 0x024fcc0007ffe0ff */
[----:B------:R2:W5:Y:S02]  /*04e0*/  @!P1 LD.E R75, desc[UR4][R10.64] ;  /* 0x000000040a4b9980 */ /* 0x000564000c101900 */
.L_x_2471:
[----:B------:R-:W-:Y:S05]  /*04f0*/  BSYNC.RECONVERGENT B0 ;  /* 0x0000000000007941 */ /* 0x000fea0003800200 */
.L_x_2470:
[----:B------:R-:W-:Y:S01]  /*0500*/  BSSY.RECONVERGENT B1, `(.L_x_2472) ;  /* 0x0000012000017945 */ /* 0x000fe20003800200 */
[----:B-----5:R-:W-:Y:S02]  /*0510*/  @P4 IADD3 R205, PT, PT, R0, -R9, RZ ;  /* 0x8000000900cd4210 */ /* 0x020fe40007ffe0ff */
[----:B------:R-:W-:Y:S01]  /*0520*/  IADD3 R75, PT, PT, R75, -R8, RZ ;  /* 0x800000084b4b7210 */ /* 0x000fe20007ffe0ff */
[----:B------:R-:W-:Y:S05]  /*0530*/  @!P0 BRA `(.L_x_2473) ;  /* 0x0000000000148947 */ /* 0x000fea0003800000 */
[----:B------:R-:W-:-:S05]  /*0540*/  IADD3 R2, P0, PT, R6, R92, RZ ;  /* 0x0000005c06027210 */ /* 0x000fca0007f1e0ff */
[----:B------:R-:W-:-:S06]  /*0550*/  IMAD.X R3, R7, 0x1, R91, P0 ;  /* 0x0000000107037824 */ /* 0x000fcc00000e065b */
[----:B------:R-:W3:Y:S02]  /*0560*/  LD.E R3, desc[UR4][R2.64] ;  /* 0x0000000402037980 */ /* 0x000ee4000c101900 */
[----:B---3--:R-:W-:Y:S01]  /*0570*/  IADD3 R68, PT, PT, R3, -R8, RZ ;  /* 0x8000000803447210 */ /* 0x008fe20007ffe0ff */
[----:B------:R-:W-:Y:S05]  /*0580*/  BRA `(.L_x_2474) ;  /* 0x0000000000247947 */ /* 0x000fea0003800000 */
.L_x_2473:
[----:B------:R-:W3:Y:S01]  /*0590*/  LD.E.64 R2, desc[UR4][R120.64+0x108] ;  /* 0x0001080478027980 */ /* 0x000ee2000c101b00 */
[----:B------:R-:W-:Y:S01]  /*05a0*/  BSSY.RECONVERGENT B0, `(.L_x_2475) ;  /* 0x0000006000007945 */ /* 0x000fe20003800200 */
[----:B------:R-:W-:Y:S01]  /*05b0*/  IMAD.MOV.U32 R68, RZ, RZ, RZ ;  /* 0x000000ffff447224 */ /* 0x000fe200078e00ff */
[----:B---3--:R-:W-:-:S04]  /*05c0*/  ISETP.NE.U32.AND P0, PT, R2, RZ, PT ;  /* 0x000000ff0200720c */ /* 0x008fc80003f05070 */
[----:B------:R-:W-:-:S13]  /*05d0*/  ISETP.NE.AND.EX P0, PT, R3, RZ, PT, P0 ;  /* 0x000000ff0300720c */ /* 0x000fda0003f05300 */
[----:B------:R-:W-:Y:S05]  /*05e0*/  @!P0 BRA `(.L_x_2476) ;  /* 0x0000000000048947 */ /* 0x000fea0003800000 */
[----:B------:R3:W5:Y:S02]  /*05f0*/  LD.E R68, desc[UR4][R120.64+0xbc] ;  /* 0x0000bc0478447980 */ /* 0x000764000c101900 */
.L_x_2476:
[----:B------:R-:W-:Y:S05]  /*0600*/  BSYNC.RECONVERGENT B0 ;  /* 0x0000000000007941 */ /* 0x000fea0003800200 */
.L_x_2475:
[----:B-----5:R-:W-:Y:S02]  /*0610*/  IADD3 R68, PT, PT, R75, R68, RZ ;  /* 0x000000444b447210 */ /* 0x020fe40007ffe0ff */
.L_x_2474:
[----:B------:R-:W-:Y:S05]  /*0620*/  BSYNC.RECONVERGENT B1 ;  /* 0x0000000000017941 */ /* 0x000fea0003800200 */
.L_x_2472:
[----:B------:R-:W-:Y:S01]  /*0630*/  IMAD.SHL.U32 R200, R17, 0x40, RZ ;  /* 0x0000004011c87824 */ /* 0x000fe200078e00ff */
[----:B------:R-:W-:Y:S01]  /*0640*/  MOV R2, R198 ;  /* 0x000000c600027202 */ /* 0x000fe20000000f00 */
[----:B------:R-:W-:-:S03]  /*0650*/  IMAD.MOV.U32 R3, RZ, RZ, 0x0 ;  /* 0x00000000ff037424 */ /* 0x000fc600078e00ff */
[----:B------:R-:W-:-:S13]  /*0660*/  ISETP.GT.AND P0, PT, R205, R200, PT ;  /* 0x000000c8cd00720c */ /* 0x000fda0003f04270 */
[----:B-123--:R-:W-:Y:S05]  /*0670*/  @!P0 RET.REL.NODEC R2 `(_ZN5flash24flash_fwd_splitkv_kernelI23Flash_fwd_kernel_traitsILi96ELi64ELi128ELi4ELb0ELb0EN7cutlass6half_tE19Flash_kernel_traitsILi96ELi64ELi128ELi4ES3_EELb0ELb1ELb0ELb0ELb0ELb0ELb1ELb1EEEvNS_16Flash_fwd_paramsE) ;  /* 0xfffffff802608950 */ /* 0x00efea0003c3ffff */
[----:B------:R-:W2:Y:S04]  /*0680*/  LD.E R0, desc[UR4][R120.64+0xb8] ;  /* 0x0000b80478007980 */ /* 0x000ea8000c101900 */
[----:B------:R-:W3:Y:S04]  /*0690*/  LD.E R6, desc[UR4][R120.64+0x184] ;  /* 0x0001840478067980 */ /* 0x000ee8000c101900 */
[----:B------:R-:W4:Y:S01]  /*06a0*/  LD.E R5, desc[UR4][R120.64+0x188] ;  /* 0x0001880478057980 */ /* 0x000f22000c101900 */
[----:B------:R-:W-:-:S04]  /*06b0*/  IABS R3, R4 ;  /* 0x0000000400037213 */ /* 0x000fc80000000000 */
[----:B------:R-:W1:Y:S08]  /*06c0*/  I2F.RP R2, R3 ;  /* 0x0000000300027306 */ /* 0x000e700000209400 */
[----:B-1----:R-:W1:Y:S02]  /*06d0*/  MUFU.RCP R14, R2 ;  /* 0x00000002000e7308 */ /* 0x002e640000001000 */
[----:B-1----:R-:W-:-:S06]  /*06e0*/  VIADD R14, R14, 0xffffffe ;  /* 0x0ffffffe0e0e7836 */ /* 0x002fcc0000000000 */
[----:B------:R1:W5:Y:S02]  /*06f0*/  F2I.FTZ.U32.TRUNC.NTZ R15, R14 ;  /* 0x0000000e000f7305 */ /* 0x000364000021f000 */
[----:B-1----:R-:W-:Y:S02]  /*0700*/  IMAD.MOV.U32 R14, RZ, RZ, RZ ;  /* 0x000000ffff0e7224 */ /* 0x002fe400078e00ff */
[----:B--2---:R-:W-:-:S05]  /*0710*/  VIADD R0, R0, 0x7f ;  /* 0x0000007f00007836 */ /* 0x004fca0000000000 */
[----:B------:R-:W-:-:S04]  /*0720*/  SHF.R.S32.HI R11, RZ, 0x1f, R0 ;  /* 0x0000001fff0b7819 */ /* 0x000fc80000011400 */
[----:B------:R-:W-:Y:S01]  /*0730*/  LEA.HI R11, R11, R0, RZ, 0x7 ;  /* 0x000000000b0b7211 */ /* 0x000fe200078f38ff */
[----:B-----5:R-:W-:-:S03]  /*0740*/  IMAD.MOV R0, RZ, RZ, -R15 ;  /* 0x000000ffff007224 */ /* 0x020fc600078e0a0f */
[-C--:B------:R-:W-:Y:S01]  /*0750*/  LEA.HI.SX32 R11, R11, R4.reuse, 0x19 ;  /* 0x000000040b0b7211 */ /* 0x080fe200078fcaff */
[----:B------:R-:W-:Y:S01]  /*0760*/  IMAD R7, R0, R3, RZ ;  /* 0x0000000300077224 */ /* 0x000fe200078e02ff */
[----:B------:R-:W-:-:S03]  /*0770*/  IABS R0, R4 ;  /* 0x0000000400007213 */ /* 0x000fc60000000000 */
[----:B------:R-:W-:Y:S02]  /*0780*/  VIADD R11, R11, 0xffffffff ;  /* 0xffffffff0b0b7836 */ /* 0x000fe40000000000 */
[----:B------:R-:W-:-:S03]  /*0790*/  IMAD.HI.U32 R7, R15, R7, R14 ;  /* 0x000000070f077227 */ /* 0x000fc600078e000e */
[----:B------:R-:W-:Y:S01]  /*07a0*/  IABS R2, R11 ;  /* 0x0000000b00027213 */ /* 0x000fe20000000000 */
[----:B------:R-:W-:Y:S01]  /*07b0*/  IMAD.MOV R0, RZ, RZ, -R0 ;  /* 0x000000ffff007224 */ /* 0x000fe200078e0a00 */
        /* <DEDUP_REMOVED lines=9> */
[----:B------:R-:W-:Y:S02]  /*0850*/  VIADD R0, R68, 0x7f ;  /* 0x0000007f44007836 */ /* 0x000fe40000000000 */
[----:B---3--:R-:W-:-:S03]  /*0860*/  IMAD.IADD R3, R6, 0x1, R205 ;  /* 0x0000000106037824 */ /* 0x008fc600078e02cd */
[-C--:B------:R-:W-:Y:S02]  /*0870*/  IADD3 R6, PT, PT, R0, R200.reuse, -R205 ;  /* 0x000000c800067210 */ /* 0x080fe40007ffe8cd */
[----:B------:R-:W-:Y:S02]  /*0880*/  IADD3 R2, PT, PT, -R3, R200, R68 ;  /* 0x000000c803027210 */ /* 0x000fe40007ffe144 */
[----:B----4-:R-:W-:Y:S02]  /*0890*/  IADD3 R5, PT, PT, R6, 0x40, R5 ;  /* 0x0000004006057810 */ /* 0x010fe40007ffe005 */
[----:B------:R-:W-:Y:S01]  /*08a0*/  SHF.R.S32.HI R3, RZ, 0x1f, R0 ;  /* 0x0000001fff037819 */ /* 0x000fe20000011400 */
[----:B------:R-:W-:Y:S01]  /*08b0*/  @P2 VIADD R7, R7, 0x1 ;  /* 0x0000000107072836 */ /* 0x000fe20000000000 */
[----:B------:R-:W-:Y:S02]  /*08c0*/  SHF.R.S32.HI R11, RZ, 0x1f, R2 ;  /* 0x0000001fff0b7819 */ /* 0x000fe40000011402 */
[----:B------:R-:W-:Y:S01]  /*08d0*/  LEA.HI R3, R3, R0, RZ, 0x7 ;  /* 0x0000000003037211 */ /* 0x000fe200078f38ff */
[----:B------:R-:W-:Y:S01]  /*08e0*/  @!P0 IMAD.MOV R7, RZ, RZ, -R7 ;  /* 0x000000ffff078224 */ /* 0x000fe200078e0a07 */
[----:B------:R-:W-:-:S02]  /*08f0*/  @!P1 LOP3.LUT R7, RZ, R4, RZ, 0x33, !PT ;  /* 0x00000004ff079212 */ /* 0x000fc400078e33ff */
[----:B------:R-:W-:Y:S02]  /*0900*/  SHF.R.S32.HI R4, RZ, 0x1f, R5 ;  /* 0x0000001fff047819 */ /* 0x000fe40000011405 */
[----:B------:R-:W-:Y:S01]  /*0910*/  LEA.HI R11, R11, R2, RZ, 0x7 ;  /* 0x000000020b0b7211 */ /* 0x000fe200078f38ff */
[----:B------:R-:W-:Y:S01]  /*0920*/  IMAD R0, R7, UR8, RZ ;  /* 0x0000000807007c24 */ /* 0x000fe2000f8e02ff */
[----:B------:R-:W-:Y:S02]  /*0930*/  LEA.HI R4, R4, R5, RZ, 0x7 ;  /* 0x0000000504047211 */ /* 0x000fe400078f38ff */
[----:B------:R-:W-:Y:S02]  /*0940*/  SHF.R.S32.HI R3, RZ, 0x7, R3 ;  /* 0x00000007ff037819 */ /* 0x000fe40000011403 */
[----:B------:R-:W-:Y:S02]  /*0950*/  SHF.R.S32.HI R11, RZ, 0x7, R11 ;  /* 0x00000007ff0b7819 */ /* 0x000fe4000001140b */
[----:B------:R-:W-:-:S02]  /*0960*/  SHF.R.S32.HI R4, RZ, 0x7, R4 ;  /* 0x00000007ff047819 */ /* 0x000fc40000011404 */
[C---:B------:R-:W-:Y:S02]  /*0970*/  VIADDMNMX R3, R0.reuse, R7, R3, PT ;  /* 0x0000000700037246 */ /* 0x040fe40003800103 */
[----:B------:R-:W-:Y:S02]  /*0980*/  VIMNMX R189, PT, PT, R0, R11, !PT ;  /* 0x0000000b00bd7248 */ /* 0x000fe40007fe0100 */
[----:B------:R-:W-:-:S04]  /*0990*/  VIMNMX R64, PT, PT, R3, R4, PT ;  /* 0x0000000403407248 */ /* 0x000fc80003fe0100 */
        /* <DEDUP_REMOVED lines=37> */
.L_x_2479:
[----:B------:R-:W-:Y:S05]  /*0bf0*/  BSYNC.RECONVERGENT B0 ;  /* 0x0000000000007941 */ /* 0x000fea0003800200 */
.L_x_2478:
        /* <DEDUP_REMOVED lines=16> */
.L_x_2481:
[----:B------:R-:W-:Y:S05]  /*0d00*/  BSYNC.RECONVERGENT B0 ;  /* 0x0000000000007941 */ /* 0x000fea0003800200 */
.L_x_2480:
        /* <DEDUP_REMOVED lines=15> */
.L_x_2483:
[----:B------:R-:W-:Y:S05]  /*0e00*/  BSYNC.RECONVERGENT B0 ;  /* 0x0000000000007941 */ /* 0x000fea0003800200 */
.L_x_2482:
        /* <DEDUP_REMOVED lines=15> */
.L_x_2485:
[----:B------:R-:W-:Y:S05]  /*0f00*/  BSYNC.RECONVERGENT B0 ;  /* 0x0000000000007941 */ /* 0x000fea0003800200 */
.L_x_2484:
        /* <DEDUP_REMOVED lines=13> */
[----:B-123--:R-:W-:Y:S05]  /*0fe0*/  @P6 RET.REL.NODEC R198 `(_ZN5flash24flash_fwd_splitkv_kernelI23Flash_fwd_kernel_traitsILi96ELi64ELi128ELi4ELb0ELb0EN7cutlass6half_tE19Flash_kernel_traitsILi96ELi64ELi128ELi4ES3_EELb0ELb1ELb0ELb0ELb0ELb0ELb1ELb1EEEvNS_16Flash_fwd_paramsE) ;  /* 0xfffffff0c6046950 */ /* 0x00efea0003c3ffff */
[----:B------:R-:W-:Y:S02]  /*0ff0*/  MOV R5, 0xff800000 ;  /* 0xff80000000057802 */ /* 0x000fe40000000f00 */
[----:B------:R-:W-:-:S03]  /*1000*/  MOV R199, 0x0 ;  /* 0x0000000000c77802 */ /* 0x000fc60000000f00 */
[----:B------:R1:W-:Y:S02]  /*1010*/  ST.E desc[UR4][R2.64+0xc0], R5 ;  /* 0x0000c00502007985 */ /* 0x0003e4000c101904 */
[----:B-1----:R-:W-:Y:S05]  /*1020*/  RET.REL.NODEC R198 `(_ZN5flash24flash_fwd_splitkv_kernelI23Flash_fwd_kernel_traitsILi96ELi64ELi128ELi4ELb0ELb0EN7cutlass6half_tE19Flash_kernel_traitsILi96ELi64ELi128ELi4ES3_EELb0ELb1ELb0ELb0ELb0ELb0ELb1ELb1EEEvNS_16Flash_fwd_paramsE) ;  /* 0xffffffecc6f47950 */ /* 0x002fea0003c3ffff */
.L_x_2477:
        /* <DEDUP_REMOVED lines=15> */
[----:B------:R-:W-:-:S03]  /*1120*/  LEA R15, R64, 0xffffff80, 0x7 ;  /* 0xffffff80400f7811 */ /* 0x000fc600078e38ff */
[----:B------:R-:W4:Y:S01]  /*1130*/  LD.E.64 R20, desc[UR4][R120.64+0x20] ;  /* 0x0000200478147980 */ /* 0x000f22000c101b00 */
[----:B-1----:R-:W-:-:S03]  /*1140*/  IABS R2, R15 ;  /* 0x0000000f00027213 */ /* 0x002fc60000000000 */
        /* <DEDUP_REMOVED lines=16> */
[----:B-----5:R-:W-:-:S04]  /*1250*/  IMAD.HI.U32 R6, R5, R2, RZ ;  /* 0x0000000205067227 */ /* 0x020fc800078e00ff */
        /* <DEDUP_REMOVED lines=16> */
[----:B------:R-:W-:-:S06]  /*1360*/  IMAD.WIDE R2, R6, 0x4, R208 ;  /* 0x0000000406027825 */ /* 0x000fcc00078e02d0 */
        /* <DEDUP_REMOVED lines=49> */
.L_x_2487:
        /* <DEDUP_REMOVED lines=9> */
[----:B-1----:R-:W-:-:S02]  /*1710*/  IABS R2, R202 ;  /* 0x000000ca00027213 */ /* 0x002fc40000000000 */
[----:B------:R-:W-:Y:S02]  /*1720*/  CS2R R208, SRZ ;  /* 0x0000000000d07805 */ /* 0x000fe4000001ff00 */
[----:B--2---:R-:W-:-:S04]  /*1730*/  IABS R15, R7 ;  /* 0x00000007000f7213 */ /* 0x004fc80000000000 */
[----:B------:R-:W1:Y:S08]  /*1740*/  I2F.RP R4, R15 ;  /* 0x0000000f00047306 */ /* 0x000e700000209400 */
        /* <DEDUP_REMOVED lines=13> */
[----:B------:R-:W-:Y:S01]  /*1820*/  @!P4 IMAD.WIDE.U32 R24, R190, R8, RZ ;  /* 0x00000008be18c225 */ /* 0x000fe200078e00ff */
[----:B-----5:R-:W-:-:S03]  /*1830*/  @!P4 SHF.R.S32.HI R10, RZ, 0x1f, R6 ;  /* 0x0000001fff0ac819 */ /* 0x020fc60000011406 */
[----:B------:R-:W-:-:S06]  /*1840*/  @!P4 IMAD R3, R4, R190, R3 ;  /* 0x000000be0403c224 */ /* 0x000fcc00078e0203 */
[----:B------:R-:W-:Y:S01]  /*1850*/  @!P3 IMAD.IADD R0, R0, 0x1, -R15 ;  /* 0x000000010000b824 */ /* 0x000fe200078e0a0f */
[----:B------:R-:W-:Y:S01]  /*1860*/  @P4 IADD3 R4, PT, PT, R8, R13, RZ ;  /* 0x0000000d08044210 */ /* 0x000fe20007ffe0ff */
[----:B------:R-:W-:Y:S02]  /*1870*/  @!P4 IMAD.IADD R25, R25, 0x1, R3 ;  /* 0x000000011919c824 */ /* 0x000fe400078e0203 */
[----:B----4-:R-:W-:Y:S01]  /*1880*/  @!P4 IMAD R11, R23, R6, RZ ;  /* 0x00000006170bc224 */ /* 0x010fe200078e02ff */
[----:B------:R-:W-:Y:S02]  /*1890*/  ISETP.GE.U32.AND P2, PT, R0, R15, PT ;  /* 0x0000000f0000720c */ /* 0x000fe40003f46070 */
[----:B------:R-:W-:Y:S01]  /*18a0*/  LOP3.LUT R0, R202, R7, RZ, 0x3c, !PT ;  /* 0x00000007ca007212 */ /* 0x000fe200078e3cff */
[C---:B------:R-:W-:Y:S01]  /*18b0*/  @!P4 IMAD R11, R22.reuse, R10, R11 ;  /* 0x0000000a160bc224 */ /* 0x040fe200078e020b */
[----:B------:R-:W-:Y:S01]  /*18c0*/  ISETP.NE.AND P0, PT, R7, RZ, PT ;  /* 0x000000ff0700720c */ /* 0x000fe20003f05270 */
[----:B------:R-:W-:Y:S01]  /*18d0*/  @!P4 IMAD.WIDE.U32 R24, R22, R6, R24 ;  /* 0x000000061618c225 */ /* 0x000fe200078e0018 */
[----:B------:R-:W-:-:S02]  /*18e0*/  ISETP.GE.AND P1, PT, R0, RZ, PT ;  /* 0x000000ff0000720c */ /* 0x000fc40003f26270 */
[----:B------:R-:W-:Y:S01]  /*18f0*/  LEA R15, R64, 0xffffff80, 0x7 ;  /* 0xffffff80400f7811 */ /* 0x000fe200078e38ff */
[-C--:B------:R-:W-:Y:S01]  /*1900*/  @P4 IMAD R3, R191, R4.reuse, RZ ;  /* 0x00000004bf034224 */ /* 0x080fe200078e02ff */
[----:B------:R-:W-:Y:S01]  /*1910*/  @!P3 IADD3 R5, PT, PT, R5, 0x1, RZ ;  /* 0x000000010505b810 */ /* 0x000fe20007ffe0ff */
[----:B------:R-:W-:Y:S01]  /*1920*/  @P4 IMAD.WIDE.U32 R22, R190, R4, RZ ;  /* 0x00000004be164225 */ /* 0x000fe200078e00ff */
        /* <DEDUP_REMOVED lines=16> */
[----:B------:R-:W-:Y:S01]  /*1a30*/  SHF.R.S32.HI R4, RZ, 0x1f, R5 ;  /* 0x0000001fff047819 */ /* 0x000fe20000011405 */
[----:B------:R-:W-:Y:S01]  /*1a40*/  @P4 IMAD.IADD R8, R8, 0x1, R13 ;  /* 0x0000000108084824 */ /* 0x000fe200078e020d */
[----:B------:R-:W-:Y:S01]  /*1a50*/  @!P4 IADD3 R13, PT, PT, R11, R0, RZ ;  /* 0x000000000b0dc210 */ /* 0x000fe20007ffe0ff */
[-C--:B------:R-:W-:Y:S01]  /*1a60*/  IMAD R11, R21, R5.reuse, RZ ;  /* 0x00000005150b7224 */ /* 0x080fe200078e02ff */
[----:B------:R-:W-:Y:S01]  /*1a70*/  @!P4 MOV R12, R10 ;  /* 0x0000000a000cc202 */ /* 0x000fe20000000f00 */
[----:B------:R-:W-:Y:S01]  /*1a80*/  @!P4 IMAD R0, R19, R6, RZ ;  /* 0x000000061300c224 */ /* 0x000fe200078e02ff */
[----:B------:R-:W-:Y:S01]  /*1a90*/  @!P4 SHF.R.S32.HI R3, RZ, 0x1f, R6 ;  /* 0x0000001fff03c819 */ /* 0x000fe20000011406 */
[----:B------:R-:W-:-:S04]  /*1aa0*/  IMAD.WIDE.U32 R24, R20, R5, R24 ;  /* 0x0000000514187225 */ /* 0x000fc800078e0018 */
[----:B------:R-:W-:-:S04]  /*1ab0*/  @!P4 IMAD.WIDE.U32 R12, R18, R6, R12 ;  /* 0x00000006120cc225 */ /* 0x000fc800078e000c */
[----:B------:R-:W-:Y:S02]  /*1ac0*/  IMAD R11, R20, R4, R11 ;  /* 0x00000004140b7224 */ /* 0x000fe400078e020b */
[----:B------:R-:W-:Y:S02]  /*1ad0*/  @!P4 IMAD R0, R18, R3, R0 ;  /* 0x000000031200c224 */ /* 0x000fe400078e0200 */
[-C--:B------:R-:W-:Y:S02]  /*1ae0*/  @P4 IMAD R4, R193, R8.reuse, RZ ;  /* 0x00000008c1044224 */ /* 0x080fe400078e02ff */
[----:B------:R-:W-:Y:S01]  /*1af0*/  @P4 IMAD.WIDE.U32 R20, R192, R8, RZ ;  /* 0x00000008c0144225 */ /* 0x000fe200078e00ff */
[----:B------:R-:W-:Y:S02]  /*1b00*/  @!P4 MOV R22, R12 ;  /* 0x0000000c0016c202 */ /* 0x000fe40000000f00 */
[----:B------:R-:W-:Y:S01]  /*1b10*/  MOV R8, R24 ;  /* 0x0000001800087202 */ /* 0x000fe20000000f00 */
[----:B------:R-:W-:Y:S01]  /*1b20*/  @!P4 IMAD.IADD R19, R13, 0x1, R0 ;  /* 0x000000010d13c824 */ /* 0x000fe200078e0200 */
[----:B------:R-:W-:Y:S01]  /*1b30*/  @P4 IADD3 R19, PT, PT, R21, R4, RZ ;  /* 0x0000000415134210 */ /* 0x000fe20007ffe0ff */
[----:B------:R-:W-:Y:S01]  /*1b40*/  IMAD.IADD R3, R25, 0x1, R11 ;  /* 0x0000000119037824 */ /* 0x000fe200078e020b */
[----:B------:R-:W-:-:S02]  /*1b50*/  @P4 MOV R22, R20 ;  /* 0x0000001400164202 */ /* 0x000fc40000000f00 */
.L_x_2488:
[----:B------:R-:W-:Y:S05]  /*1b60*/  BSYNC.RECONVERGENT B0 ;  /* 0x0000000000007941 */ /* 0x000fea0003800200 */
.L_x_2486:
[----:B------:R-:W-:Y:S01]  /*1b70*/  ISETP.NE.AND P0, PT, R9, -0x1, PT ;  /* 0xffffffff0900780c */ /* 0x000fe20003f05270 */
[----:B------:R-:W2:Y:S04]  /*1b80*/  LD.E.64 R24, desc[UR4][R120.64+0x30] ;  /* 0x0000300478187980 */ /* 0x000ea8000c101b00 */
[----:B------:R-:W3:Y:S04]  /*1b90*/  LD.E.64 R28, desc[UR4][R120.64+0x48] ;  /* 0x00004804781c7980 */ /* 0x000ee8000c101b00 */
[----:B------:R-:W4:Y:S04]  /*1ba0*/  LD.E.64 R4, desc[UR4][R120.64] ;  /* 0x0000000478047980 */ /* 0x000f28000c101b00 */
[----:B------:R-:W3:Y:S04]  /*1bb0*/  @!P0 LD.E.64 R32, desc[UR4][R120.64+0x18] ;  /* 0x0000180478208980 */ /* 0x000ee8000c101b00 */
[----:B------:R-:W4:Y:S01]  /*1bc0*/  LD.E.64 R10, desc[UR4][R120.64+0x10] ;  /* 0x00001004780a7980 */ /* 0x000f22000c101b00 */
[----:B------:R-:W-:-:S03]  /*1bd0*/  IMAD.MOV.U32 R6, RZ, RZ, RZ ;  /* 0x000000ffff067224 */ /* 0x000fc600078e00ff */
        /* <DEDUP_REMOVED lines=9> */
[----:B------:R-:W1:Y:S01]  /*1c70*/  S2R R49, SR_CgaCtaId ;  /* 0x0000000000317919 */ /* 0x000e620000008800 */
        /* <DEDUP_REMOVED lines=8> */
[----:B------:R-:W-:Y:S02]  /*1d00*/  ISETP.GT.U32.AND P3, PT, R0, R21, PT ;  /* 0x000000150000720c */ /* 0x000fe40003f64070 */
[----:B------:R-:W-:Y:S01]  /*1d10*/  MOV R2, 0x400 ;  /* 0x0000040000027802 */ /* 0x000fe20000000f00 */
[----:B------:R-:W-:-:S03]  /*1d20*/  IMAD.SHL.U32 R27, R199, 0x20, RZ ;  /* 0x00000020c71b7824 */ /* 0x000fc600078e00ff */
[----:B------:R-:W-:Y:S01]  /*1d30*/  LEA R49, R49, R2, 0x18 ;  /* 0x0000000231317211 */ /* 0x000fe200078ec0ff */
[C---:B------:R-:W-:Y:S01]  /*1d40*/  IMAD.SHL.U32 R2, R199.reuse, 0x8, RZ ;  /* 0x00000008c7027824 */ /* 0x040fe200078e00ff */
[----:B------:R-:W-:Y:S01]  /*1d50*/  LOP3.LUT R14, R202, R7, RZ, 0x3c, !PT ;  /* 0x00000007ca0e7212 */ /* 0x000fe200078e3cff */
[----:B------:R-:W-:-:S04]  /*1d60*/  IMAD.SHL.U32 R20, R199, 0x10, RZ ;  /* 0x00000010c7147824 */ /* 0x000fc800078e00ff */
[----:B------:R-:W-:Y:S01]  /*1d70*/  @!P3 IMAD.IADD R21, R21, 0x1, -R0 ;  /* 0x000000011515b824 */ /* 0x000fe200078e0a00 */
[----:B------:R-:W-:Y:S02]  /*1d80*/  LOP3.LUT R118, R2, 0x18, RZ, 0xc0, !PT ;  /* 0x0000001802767812 */ /* 0x000fe400078ec0ff */
[----:B------:R-:W-:Y:S02]  /*1d90*/  ISETP.GE.AND P2, PT, R14, RZ, PT ;  /* 0x000000ff0e00720c */ /* 0x000fe40003f46270 */
[----:B------:R-:W-:Y:S02]  /*1da0*/  ISETP.GE.U32.AND P4, PT, R21, R0, PT ;  /* 0x000000001500720c */ /* 0x000fe40003f86070 */
[C---:B------:R-:W-:Y:S02]  /*1db0*/  LOP3.LUT R0, R27.reuse, 0x100, RZ, 0xc0, !PT ;  /* 0x000001001b007812 */ /* 0x040fe400078ec0ff */
[----:B------:R-:W-:Y:S02]  /*1dc0*/  LOP3.LUT R14, R27, 0xc0, RZ, 0xc0, !PT ;  /* 0x000000c01b0e7812 */ /* 0x000fe400078ec0ff */
[----:B------:R-:W-:-:S02]  /*1dd0*/  LOP3.LUT R50, R20, 0x3e00, RZ, 0xc0, !PT ;  /* 0x00003e0014327812 */ /* 0x000fc400078ec0ff */
[----:B------:R-:W-:Y:S01]  /*1de0*/  IADD3 R22, P1, PT, R118, R22, RZ ;  /* 0x0000001676167210 */ /* 0x000fe20007f3e0ff */
[----:B------:R-:W-:Y:S01]  /*1df0*/  IMAD.SHL.U32 R101, R199, 0x4, RZ ;  /* 0x00000004c7657824 */ /* 0x000fe200078e00ff */
[----:B------:R-:W-:Y:S01]  /*1e00*/  LOP3.LUT R47, R0, 0x20, R27, 0xf8, !PT ;  /* 0x00000020002f7812 */ /* 0x000fe200078ef81b */
[----:B------:R-:W-:Y:S01]  /*1e10*/  IMAD R0, R23, R192, RZ ;  /* 0x000000c017007224 */ /* 0x000fe200078e02ff */
[----:B------:R-:W-:Y:S02]  /*1e20*/  LOP3.LUT R20, R20, 0x100, RZ, 0xc0, !PT ;  /* 0x0000010014147812 */ /* 0x000fe400078ec0ff */
[----:B------:R-:W-:Y:S02]  /*1e30*/  LOP3.LUT R48, R14, 0x8, R199, 0xf8, !PT ;  /* 0x000000080e307812 */ /* 0x000fe400078ef8c7 */
[--C-:B------:R-:W-:Y:S02]  /*1e40*/  LOP3.LUT R50, R50, 0x20, R27.reuse, 0xf8, !PT ;  /* 0x0000002032327812 */ /* 0x100fe400078ef81b */
[----:B------:R-:W-:Y:S01]  /*1e50*/  IADD3.X R23, PT, PT, RZ, R19, RZ, P1, !PT ;  /* 0x00000013ff177210 */ /* 0x000fe20000ffe4ff */
[----:B------:R-:W-:Y:S01]  /*1e60*/  @!P3 VIADD R18, R18, 0x1 ;  /* 0x000000011212b836 */ /* 0x000fe20000000000 */
[----:B------:R-:W-:-:S02]  /*1e70*/  LOP3.LUT R21, R20, 0x20, R27, 0xf8, !PT ;  /* 0x0000002014157812 */ /* 0x000fc400078ef81b */
[----:B------:R-:W-:Y:S02]  /*1e80*/  LOP3.LUT R48, R48, 0x18, R101, 0x78, !PT ;  /* 0x0000001830307812 */ /* 0x000fe400078e7865 */
[----:B------:R-:W-:Y:S01]  /*1e90*/  ISETP.NE.AND P1, PT, R7, RZ, PT ;  /* 0x000000ff0700720c */ /* 0x000fe20003f25270 */
[C---:B------:R-:W-:Y:S01]  /*1ea0*/  IMAD R19, R15.reuse, R193, R0 ;  /* 0x000000c10f137224 */ /* 0x040fe200078e0200 */
[----:B------:R-:W-:Y:S01]  /*1eb0*/  LOP3.LUT R50, R50, 0x100, R27, 0xf8, !PT ;  /* 0x0000010032327812 */ /* 0x000fe200078ef81b */
[----:B------:R-:W-:Y:S01]  /*1ec0*/  IMAD.WIDE.U32 R26, R15, R192, R22 ;  /* 0x000000c00f1a7225 */ /* 0x000fe200078e0016 */
[----:B------:R-:W-:-:S03]  /*1ed0*/  LOP3.LUT R48, R21, R48, RZ, 0xfc, !PT ;  /* 0x0000003015307212 */ /* 0x000fc600078efcff */
[----:B------:R-:W-:Y:S02]  /*1ee0*/  @P4 VIADD R18, R18, 0x1 ;  /* 0x0000000112124836 */ /* 0x000fe40000000000 */
[----:B------:R-:W-:Y:S02]  /*1ef0*/  IMAD.IADD R27, R27, 0x1, R19 ;  /* 0x000000011b1b7824 */ /* 0x000fe400078e0213 */
[----:B------:R-:W-:Y:S01]  /*1f00*/  IMAD.MOV.U32 R0, RZ, RZ, R18 ;  /* 0x000000ffff007224 */ /* 0x000fe200078e0012 */
[----:B------:R-:W-:-:S03]  /*1f10*/  SHF.R.U32.HI R65, RZ, 0x1, R199 ;  /* 0x00000001ff417819 */ /* 0x000fc600000116c7 */
[----:B------:R-:W-:Y:S01]  /*1f20*/  @!P2 IMAD.MOV R0, RZ, RZ, -R0 ;  /* 0x000000ffff00a224 */ /* 0x000fe200078e0a00 */
[----:B------:R-:W-:Y:S02]  /*1f30*/  @!P1 LOP3.LUT R0, RZ, R7, RZ, 0x33, !PT ;  /* 0x00000007ff009212 */ /* 0x000fe400078e33ff */
[----:B------:R-:W-:Y:S02]  /*1f40*/  LOP3.LUT R14, R14, 0x8, R65, 0xf8, !PT ;  /* 0x000000080e0e7812 */ /* 0x000fe400078ef841 */
[----:B------:R-:W-:Y:S02]  /*1f50*/  LOP3.LUT R22, R2, 0xc0, RZ, 0xc0, !PT ;  /* 0x000000c002167812 */ /* 0x000fe400078ec0ff */
[----:B------:R-:W-:Y:S01]  /*1f60*/  LOP3.LUT R14, R14, 0x18, R101, 0x78, !PT ;  /* 0x000000180e0e7812 */ /* 0x000fe200078e7865 */
[----:B------:R-:W-:Y:S01]  /*1f70*/  IMAD.MOV.U32 R109, RZ, RZ, RZ ;  /* 0x000000ffff6d7224 */ /* 0x000fe200078e00ff */
[----:B------:R-:W-:Y:S02]  /*1f80*/  SHF.R.U32.HI R108, RZ, 0x2, R199 ;  /* 0x00000002ff6c7819 */ /* 0x000fe400000116c7 */
[----:B------:R-:W-:-:S02]  /*1f90*/  LOP3.LUT R50, R50, R14, RZ, 0xfc, !PT ;  /* 0x0000000e32327212 */ /* 0x000fc400078efcff */
[----:B------:R-:W-:Y:S01]  /*1fa0*/  LOP3.LUT R47, R47, R14, RZ, 0xfc, !PT ;  /* 0x0000000e2f2f7212 */ /* 0x000fe200078efcff */
[----:B------:R-:W-:-:S04]  /*1fb0*/  IMAD.WIDE.U32 R16, R17, 0x40, R108 ;  /* 0x0000004011107825 */ /* 0x000fc800078e006c */
[----:B------:R-:W-:Y:S02]  /*1fc0*/  IMAD R7, R31, R0, RZ ;  /* 0x000000001f077224 */ /* 0x000fe400078e02ff */
[----:B------:R-:W-:-:S04]  /*1fd0*/  IMAD.WIDE.U32 R26, R0, R30, R26 ;  /* 0x0000001e001a7225 */ /* 0x000fc800078e001a */
[-C--:B------:R-:W-:Y:S02]  /*1fe0*/  IMAD R197, R193, R108.reuse, RZ ;  /* 0x0000006cc1c57224 */ /* 0x080fe400078e02ff */
[----:B------:R-:W-:Y:S02]  /*1ff0*/  IMAD R195, R191, R108, RZ ;  /* 0x0000006cbfc37224 */ /* 0x000fe400078e02ff */
[----:B------:R-:W-:Y:S01]  /*2000*/  VIADD R66, R64, 0xffffffff ;  /* 0xffffffff40427836 */ /* 0x000fe20000000000 */
[C---:B------:R-:W-:Y:S01]  /*2010*/  SHF.L.U64.HI R72, R192.reuse, 0x5, R193 ;  /* 0x00000005c0487819 */ /* 0x040fe200000102c1 */
[----:B------:R-:W-:Y:S01]  /*2020*/  IMAD.SHL.U32 R69, R192, 0x20, RZ ;  /* 0x00000020c0457824 */ /* 0x000fe200078e00ff */
[C---:B------:R-:W-:Y:S01]  /*2030*/  SHF.L.U64.HI R70, R190.reuse, 0x5, R191 ;  /* 0x00000005be467819 */ /* 0x040fe200000102bf */
[----:B------:R-:W-:Y:S01]  /*2040*/  IMAD.SHL.U32 R67, R190, 0x20, RZ ;  /* 0x00000020be437824 */ /* 0x000fe200078e00ff */
[----:B------:R-:W-:Y:S01]  /*2050*/  LOP3.LUT R101, R101, 0xc, RZ, 0xc0, !PT ;  /* 0x0000000c65657812 */ /* 0x000fe200078ec0ff */
[----:B------:R-:W-:Y:S01]  /*2060*/  IMAD.SHL.U32 R55, R66, 0x80, RZ ;  /* 0x0000008042377824 */ /* 0x000fe200078e00ff */
        /* <DEDUP_REMOVED lines=8> */
[----:B------:R-:W-:Y:S01]  /*20f0*/  @!P0 IMAD.IADD R15, R33, 0x1, R15 ;  /* 0x00000001210f8824 */ /* 0x000fe200078e020f */
[----:B------:R-:W-:Y:S02]  /*2100*/  @P0 IADD3 R15, PT, PT, R21, R18, RZ ;  /* 0x00000012150f0210 */ /* 0x000fe40007ffe0ff */
[----:B------:R-:W-:Y:S01]  /*2110*/  IADD3 R32, P1, PT, R118, R19, RZ ;  /* 0x0000001376207210 */ /* 0x000fe20007f3e0ff */
[----:B------:R-:W-:Y:S01]  /*2120*/  IMAD R9, R29, R202, RZ ;  /* 0x000000ca1d097224 */ /* 0x000fe200078e02ff */
[----:B------:R-:W-:-:S03]  /*2130*/  SHF.R.S32.HI R18, RZ, 0x1f, R202 ;  /* 0x0000001fff127819 */ /* 0x000fc600000114ca */
[----:B------:R-:W-:Y:S01]  /*2140*/  IMAD.X R33, RZ, RZ, R15, P1 ;  /* 0x000000ffff217224 */ /* 0x000fe200008e060f */
[----:B------:R-:W-:Y:S02]  /*2150*/  LOP3.LUT R15, R22, 0x18, R199, 0xf8, !PT ;  /* 0x00000018160f7812 */ /* 0x000fe400078ef8c7 */
[----:B------:R-:W-:Y:S02]  /*2160*/  IADD3 R14, P0, PT, R118, R8, RZ ;  /* 0x00000008760e7210 */ /* 0x000fe40007f1e0ff */
[----:B------:R-:W-:Y:S01]  /*2170*/  LOP3.LUT R15, R15, R118, RZ, 0x3c, !PT ;  /* 0x000000760f0f7212 */ /* 0x000fe200078e3cff */
[----:B------:R-:W-:Y:S01]  /*2180*/  IMAD R9, R28, R18, R9 ;  /* 0x000000121c097224 */ /* 0x000fe200078e0209 */
[----:B------:R-:W-:Y:S01]  /*2190*/  SHF.R.S32.HI R20, RZ, 0x1f, R0 ;  /* 0x0000001fff147819 */ /* 0x000fe20000011400 */
[----:B------:R-:W-:Y:S01]  /*21a0*/  IMAD.WIDE.U32 R18, R202, R28, R32 ;  /* 0x0000001cca127225 */ /* 0x000fe200078e0020 */
[----:B------:R-:W-:-:S03]  /*21b0*/  LOP3.LUT R2, R15, 0x1f20, R2, 0xf8, !PT ;  /* 0x00001f200f027812 */ /* 0x000fc600078ef802 */
[----:B------:R-:W-:Y:S02]  /*21c0*/  IMAD.X R15, RZ, RZ, R3, P0 ;  /* 0x000000ffff0f7224 */ /* 0x000fe400000e0603 */
[----:B------:R-:W-:Y:S02]  /*21d0*/  IMAD R3, R17, R24, RZ ;  /* 0x0000001811037224 */ /* 0x000fe400078e02ff */
[----:B------:R-:W-:Y:S02]  /*21e0*/  IMAD R7, R20, R30, R7 ;  /* 0x0000001e14077224 */ /* 0x000fe400078e0207 */
[----:B------:R-:W-:Y:S01]  /*21f0*/  IMAD.IADD R19, R19, 0x1, R9 ;  /* 0x0000000113137824 */ /* 0x000fe200078e0209 */
[----:B------:R-:W-:Y:S01]  /*2200*/  SHF.R.S32.HI R8, RZ, 0x1f, R75 ;  /* 0x0000001fff087819 */ /* 0x000fe2000001144b */
[----:B------:R-:W-:Y:S02]  /*2210*/  IMAD R3, R16, R25, R3 ;  /* 0x0000001910037224 */ /* 0x000fe400078e0203 */
[----:B------:R-:W-:-:S02]  /*2220*/  IMAD.IADD R27, R27, 0x1, R7 ;  /* 0x000000011b1b7824 */ /* 0x000fc400078e0207 */
[----:B------:R-:W-:Y:S01]  /*2230*/  IMAD.WIDE.U32 R16, R16, R24, R18 ;  /* 0x0000001810107225 */ /* 0x000fe200078e0012 */
[----:B------:R-:W-:-:S03]  /*2240*/  LEA.HI R7, R8, R75, RZ, 0x7 ;  /* 0x0000004b08077211 */ /* 0x000fc600078f38ff */
[----:B------:R-:W-:Y:S01]  /*2250*/  IMAD.WIDE.U32 R26, R108, R192, R26 ;  /* 0x000000c06c1a7225 */ /* 0x000fe200078e001a */
[----:B----4-:R-:W-:Y:S02]  /*2260*/  LEA R110, P2, R16, R4, 0x1 ;  /* 0x00000004106e7211 */ /* 0x010fe400078408ff */
[----:B------:R-:W-:Y:S02]  /*2270*/  SHF.R.S32.HI R4, RZ, 0x7, R7 ;  /* 0x00000007ff047819 */ /* 0x000fe40000011407 */
[----:B------:R-:W-:Y:S02]  /*2280*/  IADD3 R197, PT, PT, R27, R197, RZ ;  /* 0x000000c51bc57210 */ /* 0x000fe40007ffe0ff */
[C---:B------:R-:W-:Y:S02]  /*2290*/  LEA R196, P0, R26.reuse, R10, 0x1 ;  /* 0x0000000a1ac47211 */ /* 0x040fe400078008ff */
[----:B------:R-:W-:Y:S02]  /*22a0*/  VIMNMX R71, PT, PT, R189, R4, !PT ;  /* 0x00000004bd477248 */ /* 0x000fe40007fe0100 */
[----:B------:R-:W-:-:S02]  /*22b0*/  LEA.HI.X R197, R26, R11, R197, 0x1, P0 ;  /* 0x0000000b1ac57211 */ /* 0x000fc400000f0cc5 */
[----:B------:R-:W-:Y:S01]  /*22c0*/  ISETP.GT.AND P0, PT, R64, R71, PT ;  /* 0x000000474000720c */ /* 0x000fe20003f04270 */
[----:B------:R-:W-:-:S04]  /*22d0*/  IMAD.WIDE.U32 R14, R108, R190, R14 ;  /* 0x000000be6c0e7225 */ /* 0x000fc800078e000e */
[----:B------:R-:W-:Y:S01]  /*22e0*/  IMAD.IADD R195, R15, 0x1, R195 ;  /* 0x000000010fc37824 */ /* 0x000fe200078e02c3 */
[----:B------:R-:W-:Y:S01]  /*22f0*/  LEA R194, P1, R14, R12, 0x1 ;  /* 0x0000000c0ec27211 */ /* 0x000fe200078208ff */
[----:B------:R-:W-:Y:S01]  /*2300*/  IMAD.IADD R3, R17, 0x1, R3 ;  /* 0x0000000111037824 */ /* 0x000fe200078e0203 */
[C---:B------:R-:W-:Y:S01]  /*2310*/  SHF.L.U64.HI R74, R24.reuse, 0x5, R25 ;  /* 0x00000005184a7819 */ /* 0x040fe20000010219 */
[----:B------:R-:W-:Y:S01]  /*2320*/  IMAD.SHL.U32 R73, R24, 0x20, RZ ;  /* 0x0000002018497824 */ /* 0x000fe200078e00ff */
[----:B------:R-:W-:Y:S01]  /*2330*/  LEA.HI.X R195, R14, R13, R195, 0x1, P1 ;  /* 0x0000000d0ec37211 */ /* 0x000fe200008f0cc3 */
[----:B------:R-:W-:Y:S01]  /*2340*/  IMAD R203, R2, 0x2, R49 ;  /* 0x0000000202cb7824 */ /* 0x000fe200078e0231 */
[----:B------:R-:W-:Y:S02]  /*2350*/  LEA.HI.X R111, R16, R5, R3, 0x1, P2 ;  /* 0x00000005106f7211 */ /* 0x000fe400010f0c03 */
        /* <DEDUP_REMOVED lines=13> */
[----:B------:R-:W-:Y:S01]  /*2430*/  IMAD.MOV.U32 R104, RZ, RZ, R55 ;  /* 0x000000ffff687224 */ /* 0x000fe200078e0037 */
[----:B------:R-:W-:Y:S01]  /*2440*/  SHF.R.S32.HI R103, RZ, 0x1, R103 ;  /* 0x00000001ff677819 */ /* 0x000fe20000011467 */
[C---:B------:R-:W-:Y:S01]  /*2450*/  VIADD R102, R108.reuse, 0x20 ;  /* 0x000000206c667836 */ /* 0x040fe20000000000 */
[C---:B------:R-:W-:Y:S01]  /*2460*/  IADD3 R100, PT, PT, R108.reuse, 0x40, RZ ;  /* 0x000000406c647810 */ /* 0x040fe20007ffe0ff */
[----:B------:R-:W-:Y:S01]  /*2470*/  VIADD R98, R108, 0x60 ;  /* 0x000000606c627836 */ /* 0x000fe20000000000 */
[C---:B------:R-:W-:Y:S01]  /*2480*/  SHF.L.U32 R96, R103.reuse, 0x6, RZ ;  /* 0x0000000667607819 */ /* 0x040fe200000006ff */
        /* <DEDUP_REMOVED lines=14> */
[----:B---3--:R-:W-:Y:S01]  /*2570*/  IMAD.WIDE.U32 R18, R207, R8, R118 ;  /* 0x00000008cf127225 */ /* 0x008fe200078e0076 */
[----:B------:R-:W-:Y:S02]  /*2580*/  IADD3 R25, PT, PT, R25, R7, RZ ;  /* 0x0000000719197210 */ /* 0x000fe40007ffe0ff */
[----:B------:R-:W-:Y:S01]  /*2590*/  SHF.R.S32.HI R8, RZ, 0x1f, R104 ;  /* 0x0000001fff087819 */ /* 0x000fe20000011468 */
[----:B------:R-:W-:Y:S02]  /*25a0*/  IMAD R7, R9, R207, RZ ;  /* 0x000000cf09077224 */ /* 0x000fe400078e02ff */
[-C--:B----4-:R-:W-:Y:S01]  /*25b0*/  IMAD R9, R113, R104.reuse, RZ ;  /* 0x0000006871097224 */ /* 0x090fe200078e02ff */
[C---:B------:R-:W-:Y:S01]  /*25c0*/  SHF.L.U64.HI R87, R114.reuse, 0x5, R115 ;  /* 0x0000000572577819 */ /* 0x040fe20000010273 */
[----:B------:R-:W-:Y:S01]  /*25d0*/  IMAD.IADD R19, R19, 0x1, R7 ;  /* 0x0000000113137824 */ /* 0x000fe200078e0207 */
[----:B------:R-:W-:Y:S01]  /*25e0*/  SHF.L.U32 R89, R114, 0x5, RZ ;  /* 0x0000000572597819 */ /* 0x000fe200000006ff */
[----:B------:R-:W-:-:S02]  /*25f0*/  IMAD R7, R115, R104, RZ ;  /* 0x0000006873077224 */ /* 0x000fc400078e02ff */
[C---:B------:R-:W-:Y:S02]  /*2600*/  IMAD R9, R112.reuse, R8, R9 ;  /* 0x0000000870097224 */ /* 0x040fe400078e0209 */
[----:B------:R-:W-:-:S04]  /*2610*/  IMAD.WIDE.U32 R24, R112, R104, R24 ;  /* 0x0000006870187225 */ /* 0x000fc800078e0018 */
[C---:B------:R-:W-:Y:S01]  /*2620*/  IMAD R7, R114.reuse, R8, R7 ;  /* 0x0000000872077224 */ /* 0x040fe200078e0207 */
[----:B------:R-:W-:Y:S01]  /*2630*/  IADD3 R25, PT, PT, R25, R9, RZ ;  /* 0x0000000919197210 */ /* 0x000fe20007ffe0ff */
[----:B------:R-:W-:-:S04]  /*2640*/  IMAD.WIDE.U32 R22, R114, R104, R18 ;  /* 0x0000006872167225 */ /* 0x000fc800078e0012 */
[----:B------:R-:W-:Y:S02]  /*2650*/  IMAD R9, R13, R0, RZ ;  /* 0x000000000d097224 */ /* 0x000fe400078e02ff */
[----:B------:R-:W-:Y:S02]  /*2660*/  IMAD.IADD R23, R23, 0x1, R7 ;  /* 0x0000000117177824 */ /* 0x000fe400078e0207 */
[----:B------:R-:W-:Y:S01]  /*2670*/  IMAD R18, R12, R20, R9 ;  /* 0x000000140c127224 */ /* 0x000fe200078e0209 */
[----:B------:R-:W-:Y:S01]  /*2680*/  IADD3 R9, P0, PT, -R75, R108, RZ ;  /* 0x0000006c4b097210 */ /* 0x000fe20007f1e1ff */
[----:B------:R-:W-:Y:S01]  /*2690*/  IMAD R7, R11, R0, RZ ;  /* 0x000000000b077224 */ /* 0x000fe200078e02ff */
[----:B------:R-:W-:Y:S01]  /*26a0*/  SHF.R.S32.HI R11, RZ, 0x1f, R75 ;  /* 0x0000001fff0b7819 */ /* 0x000fe2000001144b */
[----:B------:R-:W-:-:S03]  /*26b0*/  IMAD.WIDE.U32 R12, R0, R12, R24 ;  /* 0x0000000c000c7225 */ /* 0x000fc600078e0018 */
[----:B------:R-:W-:Y:S01]  /*26c0*/  IADD3.X R11, PT, PT, RZ, ~R11, RZ, P0, !PT ;  /* 0x8000000bff0b7210 */ /* 0x000fe200007fe4ff */
[----:B------:R-:W-:Y:S01]  /*26d0*/  IMAD.WIDE.U32 R22, R0, R10, R22 ;  /* 0x0000000a00167225 */ /* 0x000fe200078e0016 */
[----:B-----5:R-:W-:-:S03]  /*26e0*/  IADD3 R0, PT, PT, R55, R6, RZ ;  /* 0x0000000637007210 */ /* 0x020fc60007ffe0ff */
[----:B------:R-:W-:Y:S02]  /*26f0*/  IMAD.IADD R19, R13, 0x1, R18 ;  /* 0x000000010d137824 */ /* 0x000fe400078e0212 */
[-C--:B------:R-:W-:Y:S02]  /*2700*/  IMAD R13, R0, R103.reuse, RZ ;  /* 0x00000067000d7224 */ /* 0x080fe400078e02ff */
[----:B------:R-:W-:Y:S02]  /*2710*/  IMAD R6, R108, R103, R101 ;  /* 0x000000676c067224 */ /* 0x000fe400078e0265 */
[----:B------:R-:W-:Y:S01]  /*2720*/  IMAD R20, R10, R20, R7 ;  /* 0x000000140a147224 */ /* 0x000fe200078e0207 */
[----:B------:R-:W-:Y:S01]  /*2730*/  SHF.R.S32.HI R81, RZ, 0x1f, R13 ;  /* 0x0000001fff517819 */ /* 0x000fe2000001140d */
[----:B------:R-:W-:Y:S01]  /*2740*/  IMAD.MOV.U32 R18, RZ, RZ, R12 ;  /* 0x000000ffff127224 */ /* 0x000fe200078e000c */
[----:B------:R-:W-:Y:S01]  /*2750*/  IADD3 R12, P0, PT, R13, R6, RZ ;  /* 0x000000060d0c7210 */ /* 0x000fe20007f1e0ff */
[----:B------:R-:W-:Y:S01]  /*2760*/  IMAD R77, R11, R112, RZ ;  /* 0x000000700b4d7224 */ /* 0x000fe200078e02ff */
[----:B------:R-:W-:Y:S01]  /*2770*/  IADD3 R0, PT, PT, R101, R6, RZ ;  /* 0x0000000665007210 */ /* 0x000fe20007ffe0ff */
[----:B------:R-:W-:Y:S01]  /*2780*/  IMAD R11, R11, R114, RZ ;  /* 0x000000720b0b7224 */ /* 0x000fe200078e02ff */
[----:B------:R-:W-:Y:S01]  /*2790*/  IADD3 R21, PT, PT, R23, R20, RZ ;  /* 0x0000001417157210 */ /* 0x000fe20007ffe0ff */
[----:B------:R-:W-:Y:S01]  /*27a0*/  IMAD.MOV.U32 R20, RZ, RZ, R22 ;  /* 0x000000ffff147224 */ /* 0x000fe200078e0016 */
[----:B------:R-:W-:Y:S01]  /*27b0*/  LEA.HI.X.SX32 R7, R6, R81, 0x1, P0 ;  /* 0x0000005106077211 */ /* 0x000fe200000f0eff */
[-C--:B------:R-:W-:Y:S01]  /*27c0*/  IMAD R77, R113, R9.reuse, R77 ;  /* 0x00000009714d7224 */ /* 0x080fe200078e024d */
[----:B------:R-:W-:Y:S01]  /*27d0*/  IADD3 R80, P0, PT, R13, R0, RZ ;  /* 0x000000000d507210 */ /* 0x000fe20007f1e0ff */
[----:B------:R-:W-:-:S02]  /*27e0*/  IMAD R11, R115, R9, R11 ;  /* 0x00000009730b7224 */ /* 0x000fc400078e020b */
[----:B------:R-:W-:Y:S01]  /*27f0*/  IMAD.WIDE.U32 R18, R112, R9, R18 ;  /* 0x0000000970127225 */ /* 0x000fe200078e0012 */
[----:B------:R-:W-:Y:S02]  /*2800*/  LEA.HI.X.SX32 R81, R0, R81, 0x1, P0 ;  /* 0x0000005100517211 */ /* 0x000fe400000f0eff */
[----:B------:R-:W-:Y:S01]  /*2810*/  SHF.L.U64.HI R0, R12, 0x1, R7 ;  /* 0x000000010c007819 */ /* 0x000fe20000010207 */
[----:B------:R-:W-:Y:S01]  /*2820*/  IMAD.WIDE.U32 R8, R114, R9, R20 ;  /* 0x0000000972087225 */ /* 0x000fe200078e0014 */
[----:B------:R-:W-:Y:S02]  /*2830*/  IADD3 R77, PT, PT, R19, R77, RZ ;  /* 0x0000004d134d7210 */ /* 0x000fe40007ffe0ff */
[----:B------:R-:W-:Y:S01]  /*2840*/  LEA R76, P1, R18, R16, 0x1 ;  /* 0x00000010124c7211 */ /* 0x000fe200078208ff */
[----:B------:R-:W-:Y:S01]  /*2850*/  IMAD.SHL.U32 R12, R12, 0x2, RZ ;  /* 0x000000020c0c7824 */ /* 0x000fe200078e00ff */
[----:B------:R-:W-:Y:S01]  /*2860*/  LEA R10, P0, R8, R14, 0x1 ;  /* 0x0000000e080a7211 */ /* 0x000fe200078008ff */
[----:B------:R-:W-:Y:S01]  /*2870*/  IMAD.IADD R11, R9, 0x1, R11 ;  /* 0x00000001090b7824 */ /* 0x000fe200078e020b */
[----:B------:R-:W-:-:S02]  /*2880*/  SHF.L.U64.HI R81, R80, 0x1, R81 ;  /* 0x0000000150517819 */ /* 0x000fc40000010251 */
[----:B------:R-:W-:Y:S02]  /*2890*/  SHF.L.U32 R80, R80, 0x1, RZ ;  /* 0x0000000150507819 */ /* 0x000fe400000006ff */
[----:B------:R-:W-:Y:S02]  /*28a0*/  LEA.HI.X R77, R18, R17, R77, 0x1, P1 ;  /* 0x00000011124d7211 */ /* 0x000fe400008f0c4d */
[----:B------:R-:W-:Y:S02]  /*28b0*/  LEA.HI.X R11, R8, R15, R11, 0x1, P0 ;  /* 0x0000000f080b7211 */ /* 0x000fe400000f0c0b */
[C---:B------:R-:W-:Y:S02]  /*28c0*/  IADD3 R52, P1, PT, R4.reuse, R12, RZ ;  /* 0x0000000c04347210 */ /* 0x040fe40007f3e0ff */
[----:B------:R-:W-:Y:S02]  /*28d0*/  IADD3 R78, P3, PT, R4, R80, RZ ;  /* 0x00000050044e7210 */ /* 0x000fe40007f7e0ff */
[C---:B------:R-:W-:Y:S01]  /*28e0*/  IADD3 R12, P0, PT, R2.reuse, R12, RZ ;  /* 0x0000000c020c7210 */ /* 0x040fe20007f1e0ff */
[----:B------:R-:W-:Y:S01]  /*28f0*/  IMAD.X R53, R5, 0x1, R0, P1 ;  /* 0x0000000105357824 */ /* 0x000fe200008e0600 */
[----:B------:R-:W-:-:S02]  /*2900*/  IADD3 R80, P2, PT, R2, R80, RZ ;  /* 0x0000005002507210 */ /* 0x000fc40007f5e0ff */
[-C--:B------:R-:W-:Y:S01]  /*2910*/  IADD3.X R79, PT, PT, R5, R81.reuse, RZ, P3, !PT ;  /* 0x00000051054f7210 */ /* 0x080fe20001ffe4ff */
[C---:B------:R-:W-:Y:S01]  /*2920*/  IMAD.X R13, R3.reuse, 0x1, R0, P0 ;  /* 0x00000001030d7824 */ /* 0x040fe200000e0600 */
[----:B------:R-:W-:-:S09]  /*2930*/  IADD3.X R81, PT, PT, R3, R81, RZ, P2, !PT ;  /* 0x0000005103517210 */ /* 0x000fd200017fe4ff */
.L_x_2558:
        /* <DEDUP_REMOVED lines=18> */
.L_x_2491:
[----:B------:R-:W-:Y:S05]  /*2a60*/  BSYNC.RECONVERGENT B0 ;  /* 0x0000000000007941 */ /* 0x000fea0003800200 */
.L_x_2490:
        /* <DEDUP_REMOVED lines=15> */
.L_x_2493:
[----:B------:R-:W-:Y:S05]  /*2b60*/  BSYNC.RECONVERGENT B0 ;  /* 0x0000000000007941 */ /* 0x000fea0003800200 */
.L_x_2492:
        /* <DEDUP_REMOVED lines=18> */
.L_x_2495:
[----:B------:R-:W-:Y:S05]  /*2c90*/  BSYNC.RECONVERGENT B0 ;  /* 0x0000000000007941 */ /* 0x000fea0003800200 */
.L_x_2494:
        /* <DEDUP_REMOVED lines=17> */
.L_x_2497:
[----:B------:R-:W-:Y:S05]  /*2db0*/  BSYNC.RECONVERGENT B0 ;  /* 0x0000000000007941 */ /* 0x000fea0003800200 */
.L_x_2496:
        /* <DEDUP_REMOVED lines=27> */
.L_x_2501:
[----:B------:R-:W-:Y:S05]  /*2f70*/  BSYNC.RECONVERGENT B0 ;  /* 0x0000000000007941 */ /* 0x000fea0003800200 */
.L_x_2500:
        /* <DEDUP_REMOVED lines=15> */
.L_x_2503:
[----:B------:R-:W-:Y:S05]  /*3070*/  BSYNC.RECONVERGENT B0 ;  /* 0x0000000000007941 */ /* 0x000fea0003800200 */
.L_x_2502:
        /* <DEDUP_REMOVED lines=15> */
.L_x_2505:
[----:B------:R-:W-:Y:S05]  /*3170*/  BSYNC.RECONVERGENT B0 ;  /* 0x0000000000007941 */ /* 0x000fea0003800200 */
.L_x_2504:
        /* <DEDUP_REMOVED lines=19> */
.L_x_2499:
        /* <DEDUP_REMOVED lines=62> */
.L_x_2511:
[----:B------:R-:W-:Y:S05]  /*3690*/  BSYNC.RECONVERGENT B0 ;  /* 0x0000000000007941 */ /* 0x000fea0003800200 */
.L_x_2510:
        /* <DEDUP_REMOVED lines=52> */
.L_x_2513:
[----:B------:R-:W-:Y:S05]  /*39e0*/  BSYNC.RECONVERGENT B0 ;  /* 0x0000000000007941 */ /* 0x000fea0003800200 */
.L_x_2512:
        /* <DEDUP_REMOVED lines=51> */
.L_x_2509:
[----:B------:R-:W-:Y:S05]  /*3d20*/  BSYNC.RECONVERGENT B1 ;  /* 0x0000000000017941 */ /* 0x000fea0003800200 */
.L_x_2508:
        /* <DEDUP_REMOVED lines=67> */
.L_x_2517:
[----:B------:R-:W-:Y:S05]  /*4160*/  BSYNC.RECONVERGENT B0 ;  /* 0x0000000000007941 */ /* 0x000fea0003800200 */
.L_x_2516:
        /* <DEDUP_REMOVED lines=52> */
.L_x_2519:
[----:B------:R-:W-:Y:S05]  /*44b0*/  BSYNC.RECONVERGENT B0 ;  /* 0x0000000000007941 */ /* 0x000fea0003800200 */
.L_x_2518:
        /* <DEDUP_REMOVED lines=51> */
.L_x_2515:
[----:B------:R-:W-:Y:S05]  /*47f0*/  BSYNC.RECONVERGENT B1 ;  /* 0x0000000000017941 */ /* 0x000fea0003800200 */
.L_x_2514:
        /* <DEDUP_REMOVED lines=65> */
.L_x_2523:
[----:B------:R-:W-:Y:S05]  /*4c10*/  BSYNC.RECONVERGENT B0 ;  /* 0x0000000000007941 */ /* 0x000fea0003800200 */
.L_x_2522:
        /* <DEDUP_REMOVED lines=52> */
.L_x_2525:
[----:B------:R-:W-:Y:S05]  /*4f60*/  BSYNC.RECONVERGENT B0 ;  /* 0x0000000000007941 */ /* 0x000fea0003800200 */
.L_x_2524:
        /* <DEDUP_REMOVED lines=51> */
.L_x_2521:
[----:B------:R-:W-:Y:S05]  /*52a0*/  BSYNC.RECONVERGENT B1 ;  /* 0x0000000000017941 */ /* 0x000fea0003800200 */
.L_x_2520:
        /* <DEDUP_REMOVED lines=68> */
.L_x_2529:
[----:B------:R-:W-:Y:S05]  /*56f0*/  BSYNC.RECONVERGENT B0 ;  /* 0x0000000000007941 */ /* 0x000fea0003800200 */
.L_x_2528:
        /* <DEDUP_REMOVED lines=52> */
.L_x_2531:
[----:B------:R-:W-:Y:S05]  /*5a40*/  BSYNC.RECONVERGENT B0 ;  /* 0x0000000000007941 */ /* 0x000fea0003800200 */
.L_x_2530:
        /* <DEDUP_REMOVED lines=51> */
.L_x_2527:
[----:B------:R-:W-:Y:S05]  /*5d80*/  BSYNC.RECONVERGENT B1 ;  /* 0x0000000000017941 */ /* 0x000fea0003800200 */
.L_x_2526:
[----:B------:R-:W2:Y:S02]  /*5d90*/  LD.E R3, desc[UR4][R120.64+0xd0] ;  /* 0x0000d00478037980 */ /* 0x000ea4000c101900 */
[----:B--2---:R-:W-:Y:S05]  /*5da0*/  IMAD.U32 R3, R3, -0x40, RZ ;  /* 0xffffffc003037824 */ /* 0x004fea00078e00ff */
[C---:B------:R-:W-:Y:S02]  /*5db0*/  LEA R12, P1, R3.reuse, R12, 0x1 ;  /* 0x0000000c030c7211 */ /* 0x040fe400078208ff */
[C---:B------:R-:W-:Y:S02]  /*5dc0*/  LEA R52, P0, R3.reuse, R52, 0x1 ;  /* 0x0000003403347211 */ /* 0x040fe400078008ff */
[C---:B------:R-:W-:Y:S02]  /*5dd0*/  LEA.HI.X.SX32 R13, R3.reuse, R13, 0x1, P1 ;  /* 0x0000000d030d7211 */ /* 0x040fe400008f0eff */
[----:B------:R-:W-:Y:S01]  /*5de0*/  LEA.HI.X.SX32 R53, R3, R53, 0x1, P0 ;  /* 0x0000003503357211 */ /* 0x000fe200000f0eff */
[----:B------:R-:W-:Y:S05]  /*5df0*/  BRA `(.L_x_2506) ;  /* 0x0000004400fc7947 */ /* 0x000fea0003800000 */
.L_x_2507:
        /* <DEDUP_REMOVED lines=99> */
.L_x_2535:
[----:B------:R-:W-:Y:S05]  /*6430*/  BSYNC.RECONVERGENT B0 ;  /* 0x0000000000007941 */ /* 0x000fea0003800200 */
.L_x_2534:
        /* <DEDUP_REMOVED lines=93> */
.L_x_2537:
[----:B------:R-:W-:Y:S05]  /*6a10*/  BSYNC.RECONVERGENT B0 ;  /* 0x0000000000007941 */ /* 0x000fea0003800200 */
.L_x_2536:
        /* <DEDUP_REMOVED lines=92> */
.L_x_2533:
[----:B------:R-:W-:Y:S05]  /*6fe0*/  BSYNC.RECONVERGENT B1 ;  /* 0x0000000000017941 */ /* 0x000fea0003800200 */
.L_x_2532:
        /* <DEDUP_REMOVED lines=98> */
.L_x_2541:
[----:B------:R-:W-:Y:S05]  /*7610*/  BSYNC.RECONVERGENT B0 ;  /* 0x0000000000007941 */ /* 0x000fea0003800200 */
.L_x_2540:
        /* <DEDUP_REMOVED lines=93> */
.L_x_2543:
[----:B------:R-:W-:Y:S05]  /*7bf0*/  BSYNC.RECONVERGENT B0 ;  /* 0x0000000000007941 */ /* 0x000fea0003800200 */
.L_x_2542:
        /* <DEDUP_REMOVED lines=92> */
.L_x_2539:
[----:B------:R-:W-:Y:S05]  /*81c0*/  BSYNC.RECONVERGENT B1 ;  /* 0x0000000000017941 */ /* 0x000fea0003800200 */
.L_x_2538:
        /* <DEDUP_REMOVED lines=98> */
.L_x_2547:
[----:B------:R-:W-:Y:S05]  /*87f0*/  BSYNC.RECONVERGENT B0 ;  /* 0x0000000000007941 */ /* 0x000fea0003800200 */
.L_x_2546:
        /* <DEDUP_REMOVED lines=93> */
.L_x_2549:
[----:B------:R-:W-:Y:S05]  /*8dd0*/  BSYNC.RECONVERGENT B0 ;  /* 0x0000000000007941 */ /* 0x000fea0003800200 */
.L_x_2548:
        /* <DEDUP_REMOVED lines=92> */
.L_x_2545:
[----:B------:R-:W-:Y:S05]  /*93a0*/  BSYNC.RECONVERGENT B1 ;  /* 0x0000000000017941 */ /* 0x000fea0003800200 */
.L_x_2544:
        /* <DEDUP_REMOVED lines=101> */
.L_x_2553:
[----:B------:R-:W-:Y:S05]  /*9a00*/  BSYNC.RECONVERGENT B0 ;  /* 0x0000000000007941 */ /* 0x000fea0003800200 */
.L_x_2552:
        /* <DEDUP_REMOVED lines=92> */
.L_x_2555:
[----:B------:R-:W-:Y:S05]  /*9fd0*/  BSYNC.RECONVERGENT B0 ;  /* 0x0000000000007941 */ /* 0x000fea0003800200 */
.L_x_2554:
[----:B------:R-:W-:Y:S05]  /*9fe0*/  @P3 BRA `(.L_x_2551) ;  /* 0x0000000400643947 */ /* 0x000fea0003800000 */
[----:B------:R-:W-:Y:S01]  /*9ff0*/  ISETP.GE.AND P0, PT, R116, R9, PT ;  /* 0x000000097400720c */ /* 0x000fe20003f06270 */
[----:B------:R-:W5:Y:S11]  /*a000*/  LD.E.128 R40, desc[UR4][R24.64+0x80] ;  /* 0x0000800418287980 */ /* 0x000f76000c101d00 */
[----:B------:R-:W-:Y:S01]  /*a010*/  @!UPT UIADD3 URZ, UPT, UPT, URZ, URZ, URZ ;  /* 0x000000fffffff290 */ /* 0x000fe2000fffe0ff */
[----:B------:R-:W-:Y:S04]  /*a020*/  @!P0 ISETP.GT.AND P1, PT, R15, 0x40, PT ;  /* 0x000000400f00880c */ /* 0x000fe80003f24270 */
[----:B------:R-:W-:Y:S02]  /*a030*/  @!P0 SEL R54, R14, RZ, !P1 ;  /* 0x000000ff0e368207 */ /* 0x000fe40004800000 */
[----:B---34-:R-:W-:Y:S02]  /*a040*/  @!P0 SEL R57, R105, RZ, !P1 ;  /* 0x000000ff69398207 */ /* 0x018fe40004800000 */
[----:B------:R-:W-:Y:S02]  /*a050*/  @!P0 IADD3 R54, P3, PT, R97, R54, RZ ;  /* 0x0000003661368210 */ /* 0x000fe40007f7e0ff */
[----:B------:R-:W-:Y:S02]  /*a060*/  @!P0 SEL R17, R17, R14, P1 ;  /* 0x0000000e11118207 */ /* 0x000fe40000800000 */
[----:B------:R-:W-:Y:S02]  /*a070*/  @!P0 IADD3.X R57, PT, PT, R86, R57, RZ, P3, !PT ;  /* 0x0000003956398210 */ /* 0x000fe40001ffe4ff */
[C---:B------:R-:W-:Y:S01]  /*a080*/  @!P0 SHF.L.U32 R51, R54.reuse, 0x1, RZ ;  /* 0x0000000136338819 */ /* 0x040fe200000006ff */
        /* <DEDUP_REMOVED lines=9> */
[----:B------:R5:W2:Y:S01]  /*a120*/  @!P0 LD.E.128 R36, desc[UR4][R30.64+0x80] ;  /* 0x000080041e248980 */ /* 0x000aa2000c101d00 */
[--C-:B---3--:R-:W-:Y:S01]  /*a130*/  @!P0 HADD2.F32 R26, -RZ, R16.reuse.H0_H0 ;  /* 0x20000010ff1a8230 */ /* 0x108fe20000004100 */
[----:B-----5:R-:W-:Y:S01]  /*a140*/  @!P0 MOV R30, R40 ;  /* 0x00000028001e8202 */ /* 0x020fe20000000f00 */
        /* <DEDUP_REMOVED lines=22> */
[--C-:B--2---:R-:W-:Y:S02]  /*a2b0*/  @!P0 HADD2.F32 R30, -RZ, R36.reuse.H0_H0 ;  /* 0x20000024ff1e8230 */ /* 0x104fe40000004100 */
        /* <DEDUP_REMOVED lines=44> */
.L_x_2551:
[----:B------:R-:W-:Y:S05]  /*a580*/  BSYNC.RECONVERGENT B1 ;  /* 0x0000000000017941 */ /* 0x000fea0003800200 */
.L_x_2550:
[----:B------:R-:W3:Y:S02]  /*a590*/  LD.E R3, desc[UR4][R120.64+0xd0] ;  /* 0x0000d00478037980 */ /* 0x000ee4000c101900 */
[----:B---3--:R-:W-:Y:S05]  /*a5a0*/  IMAD.U32 R3, R3, -0x40, RZ ;  /* 0xffffffc003037824 */ /* 0x008fea00078e00ff */
[C---:B------:R-:W-:Y:S02]  /*a5b0*/  LEA R80, P1, R3.reuse, R80, 0x1 ;  /* 0x0000005003507211 */ /* 0x040fe400078208ff */
[C---:B------:R-:W-:Y:S02]  /*a5c0*/  LEA R78, P0, R3.reuse, R78, 0x1 ;  /* 0x0000004e034e7211 */ /* 0x040fe400078008ff */
[C---:B------:R-:W-:Y:S02]  /*a5d0*/  LEA.HI.X.SX32 R81, R3.reuse, R81, 0x1, P1 ;  /* 0x0000005103517211 */ /* 0x040fe400008f0eff */
[----:B------:R-:W-:Y:S09]  /*a5e0*/  LEA.HI.X.SX32 R79, R3, R79, 0x1, P0 ;  /* 0x0000004f034f7211 */ /* 0x000ff200000f0eff */
.L_x_2506:
[----:B------:R-:W-:Y:S05]  /*a5f0*/  BSYNC.RECONVERGENT B2 ;  /* 0x0000000000027941 */ /* 0x000fea0003800200 */
.L_x_2498:
        /* <DEDUP_REMOVED lines=101> */
.L_x_2557:
[----:B------:R-:W-:Y:S05]  /*ac50*/  BSYNC.RECONVERGENT B0 ;  /* 0x0000000000007941 */ /* 0x000fea0003800200 */
.L_x_2556:
[----:B------:R-:W-:Y:S05]  /*ac60*/  @P2 BRA `(.L_x_2558) ;  /* 0xffffff7c00342947 */ /* 0x000fea000383ffff */
.L_x_2489:
        /* <DEDUP_REMOVED lines=29> */
.L_x_2563:
[----:B------:R2:W-:Y:S02]  /*ae40*/  STS.128 [R203+0x2000], RZ ;  /* 0x002000ffcb007388 */ /* 0x0005e40000000c00 */
.L_x_2562:
[----:B------:R-:W-:Y:S05]  /*ae50*/  BSYNC.RECONVERGENT B0 ;  /* 0x0000000000007941 */ /* 0x000fea0003800200 */
.L_x_2561:
        /* <DEDUP_REMOVED lines=24> */
.L_x_2565:
[----:B------:R1:W-:Y:S01]  /*afe0*/  STS.128 [R203+0x2800], RZ ;  /* 0x002800ffcb007388 */ /* 0x0003e20000000c00 */
[----:B------:R-:W-:Y:S05]  /*aff0*/  BRA `(.L_x_2564) ;  /* 0x0000003800587947 */ /* 0x000fea0003800000 */
.L_x_2560:
[----:B------:R-:W2:Y:S01]  /*b000*/  LD.E.64 R2, desc[UR4][R120.64+0xf0] ;  /* 0x0000f00478027980 */ /* 0x000ea2000c101b00 */
[----:B------:R-:W-:-:S03]  /*b010*/  IMAD.MOV.U32 R0, RZ, RZ, RZ ;  /* 0x000000ffff007224 */ /* 0x000fc600078e00ff */
[----:B------:R-:W3:Y:S04]  /*b020*/  LD.E.U8 R4, desc[UR4][R120.64+0x1b3] ;  /* 0x0001b30478047980 */ /* 0x000ee8000c101100 */
[----:B------:R1:W5:Y:S01]  /*b030*/  LD.E.64 R28, desc[UR4][R120.64+0x150] ;  /* 0x00015004781c7980 */ /* 0x000362000c101b00 */
[----:B--2---:R-:W-:-:S04]  /*b040*/  ISETP.NE.U32.AND P1, PT, R2, RZ, PT ;  /* 0x000000ff0200720c */ /* 0x004fc80003f25070 */
[----:B------:R-:W-:-:S13]  /*b050*/  ISETP.NE.AND.EX P1, PT, R3, RZ, PT, P1 ;  /* 0x000000ff0300720c */ /* 0x000fda0003f25310 */
[----:B------:R-:W-:-:S05]  /*b060*/  @P1 IADD3 R92, P0, PT, R2, R92, RZ ;  /* 0x0000005c025c1210 */ /* 0x000fca0007f1e0ff */
[----:B------:R-:W-:Y:S02]  /*b070*/  @P1 IMAD.X R93, R3, 0x1, R91, P0 ;  /* 0x00000001035d1824 */ /* 0x000fe400000e065b */
[----:B------:R1:W5:Y:S04]  /*b080*/  LD.E.64 R2, desc[UR4][R120.64+0x148] ;  /* 0x0001480478027980 */ /* 0x000368000c101b00 */
        /* <DEDUP_REMOVED lines=44> */
[----:B----4-:R-:W-:Y:S02]  /*b350*/  HADD2.F32 R12, -RZ, R7.H1_H1 ;  /* 0x30000007ff0c7230 */ /* 0x010fe40000004100 */
[----:B------:R-:W-:Y:S01]  /*b360*/  FMUL.FTZ R11, R16, R9 ;  /* 0x00000009100b7220 */ /* 0x000fe20000410000 */
[--C-:B------:R-:W-:Y:S02]  /*b370*/  HADD2.F32 R14, -RZ, R6.reuse.H1_H1 ;  /* 0x30000006ff0e7230 */ /* 0x100fe40000004100 */
[----:B------:R-:W-:Y:S01]  /*b380*/  FMUL.FTZ R20, R31, R10 ;  /* 0x0000000a1f147220 */ /* 0x000fe20000410000 */
[----:B------:R-:W-:-:S02]  /*b390*/  HADD2.F32 R6, -RZ, R6.H0_H0 ;  /* 0x20000006ff067230 */ /* 0x000fc40000004100 */
[----:B------:R-:W-:Y:S01]  /*b3a0*/  FMUL.FTZ R16, R16, R12 ;  /* 0x0000000c10107220 */ /* 0x000fe20000410000 */
[----:B------:R-:W-:Y:S02]  /*b3b0*/  HADD2.F32 R4, -RZ, R4.H0_H0 ;  /* 0x20000004ff047230 */ /* 0x000fe40000004100 */
[----:B------:R-:W-:Y:S01]  /*b3c0*/  FMUL.FTZ R31, R31, R14 ;  /* 0x0000000e1f1f7220 */ /* 0x000fe20000410000 */
[----:B------:R-:W-:Y:S02]  /*b3d0*/  HADD2.F32 R5, -RZ, R5.H0_H0 ;  /* 0x20000005ff057230 */ /* 0x000fe40000004100 */
[----:B------:R-:W-:Y:S01]  /*b3e0*/  FFMA.FTZ R16, R26, R9, R16 ;  /* 0x000000091a107223 */ /* 0x000fe20000010010 */
[----:B------:R-:W-:Y:S02]  /*b3f0*/  HADD2.F32 R9, -RZ, R8.H1_H1 ;  /* 0x30000008ff097230 */ /* 0x000fe40000004100 */
[----:B------:R-:W-:Y:S01]  /*b400*/  FFMA.FTZ R31, R27, R10, R31 ;  /* 0x0000000a1b1f7223 */ /* 0x000fe2000001001f */
[----:B------:R-:W-:-:S02]  /*b410*/  HADD2.F32 R10, -RZ, R18.H1_H1 ;  /* 0x30000012ff0a7230 */ /* 0x000fc40000004100 */
[----:B------:R-:W-:Y:S01]  /*b420*/  FFMA.FTZ R20, R27, R14, -R20 ;  /* 0x0000000e1b147223 */ /* 0x000fe20000010814 */
[----:B------:R-:W-:Y:S02]  /*b430*/  HADD2.F32 R7, -RZ, R7.H0_H0 ;  /* 0x20000007ff077230 */ /* 0x000fe40000004100 */
        /* <DEDUP_REMOVED lines=16> */
.L_x_2572:
[----:B------:R-:W-:Y:S05]  /*b540*/  BSYNC.RECONVERGENT B0 ;  /* 0x0000000000007941 */ /* 0x000fea0003800200 */
.L_x_2571:
[----:B-----5:R-:W-:Y:S01]  /*b550*/  IMAD.MOV.U32 R6, RZ, RZ, R10 ;  /* 0x000000ffff067224 */ /* 0x020fe200078e000a */
[----:B------:R-:W-:Y:S01]  /*b560*/  MOV R4, R8 ;  /* 0x0000000800047202 */ /* 0x000fe20000000f00 */
[----:B------:R-:W-:Y:S01]  /*b570*/  IMAD.MOV.U32 R7, RZ, RZ, R11 ;  /* 0x000000ffff077224 */ /* 0x000fe200078e000b */
[----:B------:R-:W-:Y:S02]  /*b580*/  MOV R5, R9 ;  /* 0x0000000900057202 */ /* 0x000fe40000000f00 */
.L_x_2570:
[----:B------:R-:W-:Y:S05]  /*b590*/  BSYNC.RECONVERGENT B1 ;  /* 0x0000000000017941 */ /* 0x000fea0003800200 */
.L_x_2569:
        /* <DEDUP_REMOVED lines=18> */
[----:B--2---:R-:W-:Y:S02]  /*b6c0*/  HADD2.F32 R12, -RZ, R7.H1_H1 ;  /* 0x30000007ff0c7230 */ /* 0x004fe40000004100 */
        /* <DEDUP_REMOVED lines=30> */
.L_x_2576:
[----:B------:R-:W-:Y:S05]  /*b8b0*/  BSYNC.RECONVERGENT B0 ;  /* 0x0000000000007941 */ /* 0x000fea0003800200 */
.L_x_2575:
[----:B-----5:R1:W-:Y:S02]  /*b8c0*/  STS.128 [R203+0x1000], R8 ;  /* 0x00100008cb007388 */ /* 0x0203e40000000c00 */
.L_x_2574:
[----:B------:R-:W-:Y:S05]  /*b8d0*/  BSYNC.RECONVERGENT B1 ;  /* 0x0000000000017941 */ /* 0x000fea0003800200 */
.L_x_2573:
        /* <DEDUP_REMOVED lines=17> */
[----:B------:R-:W-:Y:S02]  /*b9f0*/  HADD2.F32 R12, -RZ, R7.H1_H1 ;  /* 0x30000007ff0c7230 */ /* 0x000fe40000004100 */
        /* <DEDUP_REMOVED lines=29> */
.L_x_2578:
[----:B------:R-:W-:Y:S05]  /*bbd0*/  BSYNC.RECONVERGENT B0 ;  /* 0x0000000000007941 */ /* 0x000fea0003800200 */
.L_x_2577:
[----:B-----5:R1:W-:Y:S02]  /*bbe0*/  STS.128 [R203+0x2000], R8 ;  /* 0x00200008cb007388 */ /* 0x0203e40000000c00 */
.L_x_2568:
[----:B------:R-:W-:Y:S05]  /*bbf0*/  BSYNC.RECONVERGENT B2 ;  /* 0x0000000000027941 */ /* 0x000fea0003800200 */
.L_x_2567:
        /* <DEDUP_REMOVED lines=31> */
[----:B------:R-:W-:-:S03]  /*bdf0*/  HADD2.F32 R10, -RZ, R4.H1_H1 ;  /* 0x30000004ff0a7230 */ /* 0x000fc60000004100 */
[CC--:B------:R-:W-:Y:S01]  /*be00*/  FMUL.FTZ R11, R16.reuse, R9.reuse ;  /* 0x00000009100b7220 */ /* 0x0c0fe20000410000 */
[----:B------:R-:W-:Y:S01]  /*be10*/  FMUL.FTZ R16, R16, R12 ;  /* 0x0000000c10107220 */ /* 0x000fe20000410000 */
[C---:B------:R-:W-:Y:S01]  /*be20*/  FMUL.FTZ R22, R25.reuse, R10 ;  /* 0x0000000a19167220 */ /* 0x040fe20000410000 */
[----:B------:R-:W-:Y:S01]  /*be30*/  FMUL.FTZ R25, R25, R14 ;  /* 0x0000000e19197220 */ /* 0x000fe20000410000 */
[----:B------:R-:W-:Y:S02]  /*be40*/  HADD2.F32 R6, -RZ, R6.H0_H0 ;  /* 0x20000006ff067230 */ /* 0x000fe40000004100 */
[----:B------:R-:W-:Y:S01]  /*be50*/  FFMA.FTZ R16, R24, R9, R16 ;  /* 0x0000000918107223 */ /* 0x000fe20000010010 */
[----:B------:R-:W-:Y:S02]  /*be60*/  HADD2.F32 R9, -RZ, R8.H1_H1 ;  /* 0x30000008ff097230 */ /* 0x000fe40000004100 */
[----:B------:R-:W-:Y:S01]  /*be70*/  FFMA.FTZ R25, R23, R10, R25 ;  /* 0x0000000a17197223 */ /* 0x000fe20000010019 */
[----:B------:R-:W-:-:S02]  /*be80*/  HADD2.F32 R4, -RZ, R4.H0_H0 ;  /* 0x20000004ff047230 */ /* 0x000fc40000004100 */
[----:B------:R-:W-:Y:S02]  /*be90*/  HADD2.F32 R5, -RZ, R5.H0_H0 ;  /* 0x20000005ff057230 */ /* 0x000fe40000004100 */
[----:B------:R-:W-:Y:S02]  /*bea0*/  HADD2.F32 R10, -RZ, R18.H1_H1 ;  /* 0x30000012ff0a7230 */ /* 0x000fe40000004100 */
[----:B------:R-:W-:Y:S01]  /*beb0*/  FFMA.FTZ R22, R23, R14, -R22 ;  /* 0x0000000e17167223 */ /* 0x000fe20000010816 */
[----:B------:R-:W-:Y:S02]  /*bec0*/  HADD2.F32 R7, -RZ, R7.H0_H0 ;  /* 0x20000007ff077230 */ /* 0x000fe40000004100 */
[C---:B------:R-:W-:Y:S01]  /*bed0*/  FMUL.FTZ R27, R9.reuse, R6 ;  /* 0x00000006091b7220 */ /* 0x040fe20000410000 */
[----:B------:R-:W-:Y:S02]  /*bee0*/  HADD2.F32 R23, -RZ, R8.H0_H0 ;  /* 0x20000008ff177230 */ /* 0x000fe40000004100 */
[----:B------:R-:W-:Y:S01]  /*bef0*/  FMUL.FTZ R8, R9, R4 ;  /* 0x0000000409087220 */ /* 0x000fe20000410000 */
[----:B------:R-:W-:-:S02]  /*bf00*/  HADD2.F32 R18, -RZ, R18.H0_H0 ;  /* 0x20000012ff127230 */ /* 0x000fc40000004100 */
[C---:B------:R-:W-:Y:S01]  /*bf10*/  FMUL.FTZ R9, R10.reuse, R5 ;  /* 0x000000050a097220 */ /* 0x040fe20000410000 */
[-C--:B------:R-:W-:Y:S01]  /*bf20*/  FMUL.FTZ R10, R10, R7.reuse ;  /* 0x000000070a0a7220 */ /* 0x080fe20000410000 */
[----:B------:R-:W-:Y:S01]  /*bf30*/  FFMA.FTZ R11, R24, R12, -R11 ;  /* 0x0000000c180b7223 */ /* 0x000fe2000001080b */
[C---:B------:R-:W-:Y:S01]  /*bf40*/  FFMA.FTZ R8, R23.reuse, R6, -R8 ;  /* 0x0000000617087223 */ /* 0x040fe20000010808 */
[C---:B------:R-:W-:Y:S01]  /*bf50*/  FFMA.FTZ R9, R18.reuse, R7, -R9 ;  /* 0x0000000712097223 */ /* 0x040fe20000010809 */
[----:B------:R-:W-:Y:S01]  /*bf60*/  FFMA.FTZ R10, R18, R5, R10 ;  /* 0x00000005120a7223 */ /* 0x000fe2000001000a */
[----:B------:R-:W-:Y:S01]  /*bf70*/  FFMA.FTZ R27, R23, R4, R27 ;  /* 0x00000004171b7223 */ /* 0x000fe2000001001b */
[----:B------:R-:W-:Y:S02]  /*bf80*/  F2FP.F16.F32.PACK_AB R22, R25, R22 ;  /* 0x000000161916723e */ /* 0x000fe400000000ff */
[----:B------:R-:W-:Y:S02]  /*bf90*/  F2FP.F16.F32.PACK_AB R11, R16, R11 ;  /* 0x0000000b100b723e */ /* 0x000fe400000000ff */
[----:B------:R-:W-:-:S02]  /*bfa0*/  F2FP.F16.F32.PACK_AB R10, R10, R9 ;  /* 0x000000090a0a723e */ /* 0x000fc400000000ff */
[----:B------:R-:W-:Y:S02]  /*bfb0*/  F2FP.F16.F32.PACK_AB R8, R27, R8 ;  /* 0x000000081b08723e */ /* 0x000fe400000000ff */
[----:B------:R-:W-:Y:S02]  /*bfc0*/  MOV R9, R22 ;  /* 0x0000001600097202 */ /* 0x000fe40000000f00 */
.L_x_2582:
[----:B------:R-:W-:Y:S05]  /*bfd0*/  BSYNC.RECONVERGENT B0 ;  /* 0x0000000000007941 */ /* 0x000fea0003800200 */
.L_x_2581:
[----:B-----5:R1:W-:Y:S02]  /*bfe0*/  STS.128 [R203+0x800], R8 ;  /* 0x00080008cb007388 */ /* 0x0203e40000000c00 */
.L_x_2580:
[----:B------:R-:W-:Y:S05]  /*bff0*/  BSYNC.RECONVERGENT B1 ;  /* 0x0000000000017941 */ /* 0x000fea0003800200 */
.L_x_2579:
        /* <DEDUP_REMOVED lines=56> */
.L_x_2586:
[----:B------:R-:W-:Y:S05]  /*c380*/  BSYNC.RECONVERGENT B0 ;  /* 0x0000000000007941 */ /* 0x000fea0003800200 */
.L_x_2585:
[----:B-----5:R1:W-:Y:S02]  /*c390*/  STS.128 [R203+0x1800], R8 ;  /* 0x00180008cb007388 */ /* 0x0203e40000000c00 */
.L_x_2584:
[----:B------:R-:W-:Y:S05]  /*c3a0*/  BSYNC.RECONVERGENT B1 ;  /* 0x0000000000017941 */ /* 0x000fea0003800200 */
.L_x_2583:
        /* <DEDUP_REMOVED lines=9> */
[C---:B---3--:R-:W-:Y:S02]  /*c440*/  SHF.L.U32 R5, R15.reuse, 0x1, RZ ;  /* 0x000000010f057819 */ /* 0x048fe400000006ff */
[----:B------:R-:W-:Y:S02]  /*c450*/  SHF.L.U64.HI R15, R15, 0x1, R0 ;  /* 0x000000010f0f7819 */ /* 0x000fe40000010200 */
[-C--:B------:R-:W-:Y:S02]  /*c460*/  IADD3 R4, P1, PT, R2, R5.reuse, RZ ;  /* 0x0000000502047210 */ /* 0x080fe40007f3e0ff */
[----:B------:R-:W-:Y:S02]  /*c470*/  IADD3 R2, P0, PT, R28, R5, RZ ;  /* 0x000000051c027210 */ /* 0x000fe40007f1e0ff */
[----:B------:R-:W-:-:S02]  /*c480*/  IADD3.X R5, PT, PT, R3, R15, RZ, P1, !PT ;  /* 0x0000000f03057210 */ /* 0x000fc40000ffe4ff */
[----:B------:R-:W-:-:S04]  /*c490*/  IADD3.X R3, PT, PT, R29, R15, RZ, P0, !PT ;  /* 0x0000000f1d037210 */ /* 0x000fc800007fe4ff */
[----:B------:R-:W3:Y:S04]  /*c4a0*/  LD.E.64 R4, desc[UR4][R4.64+0x40] ;  /* 0x0000400404047980 */ /* 0x000ee8000c101b00 */
[----:B------:R-:W2:Y:S01]  /*c4b0*/  LD.E.64 R2, desc[UR4][R2.64+0x40] ;  /* 0x0000400402027980 */ /* 0x000ea2000c101b00 */
[----:B-----5:R-:W-:-:S05]  /*c4c0*/  MOV R7, R9 ;  /* 0x0000000900077202 */ /* 0x020fca0000000f00 */
[--C-:B------:R-:W-:Y:S02]  /*c4d0*/  HADD2.F32 R9, -RZ, R7.reuse.H0_H0 ;  /* 0x20000007ff097230 */ /* 0x100fe40000004100 */
[----:B------:R-:W-:Y:S02]  /*c4e0*/  HADD2.F32 R7, -RZ, R7.H1_H1 ;  /* 0x30000007ff077230 */ /* 0x000fe40000004100 */
[--C-:B------:R-:W-:Y:S02]  /*c4f0*/  HADD2.F32 R12, -RZ, R8.reuse.H1_H1 ;  /* 0x30000008ff0c7230 */ /* 0x100fe40000004100 */
[----:B------:R-:W-:Y:S02]  /*c500*/  HADD2.F32 R8, -RZ, R8.H0_H0 ;  /* 0x20000008ff087230 */ /* 0x000fe40000004100 */
[----:B---3--:R-:W-:Y:S02]  /*c510*/  HADD2.F32 R6, -RZ, R4.H1_H1 ;  /* 0x30000004ff067230 */ /* 0x008fe40000004100 */
[----:B--2---:R-:W-:-:S02]  /*c520*/  HADD2.F32 R0, -RZ, R2.H1_H1 ;  /* 0x30000002ff007230 */ /* 0x004fc40000004100 */
[----:B------:R-:W-:Y:S02]  /*c530*/  HADD2.F32 R13, -RZ, R2.H0_H0 ;  /* 0x20000002ff0d7230 */ /* 0x000fe40000004100 */
[----:B------:R-:W-:Y:S02]  /*c540*/  HADD2.F32 R15, -RZ, R4.H0_H0 ;  /* 0x20000004ff0f7230 */ /* 0x000fe40000004100 */
[C---:B------:R-:W-:Y:S01]  /*c550*/  FMUL.FTZ R2, R7.reuse, R0 ;  /* 0x0000000007027220 */ /* 0x040fe20000410000 */
[-C--:B------:R-:W-:Y:S01]  /*c560*/  FMUL.FTZ R7, R7, R6.reuse ;  /* 0x0000000607077220 */ /* 0x080fe20000410000 */
[C---:B------:R-:W-:Y:S01]  /*c570*/  FMUL.FTZ R17, R12.reuse, R13 ;  /* 0x0000000d0c117220 */ /* 0x040fe20000410000 */
[----:B------:R-:W-:Y:S02]  /*c580*/  HADD2.F32 R4, -RZ, R3.H0_H0 ;  /* 0x20000003ff047230 */ /* 0x000fe40000004100 */
[----:B------:R-:W-:Y:S01]  /*c590*/  FMUL.FTZ R12, R12, R15 ;  /* 0x0000000f0c0c7220 */ /* 0x000fe20000410000 */
[C---:B------:R-:W-:Y:S01]  /*c5a0*/  FFMA.FTZ R2, R9.reuse, R6, -R2 ;  /* 0x0000000609027223 */ /* 0x040fe20000010802 */
[----:B------:R-:W-:Y:S01]  /*c5b0*/  FFMA.FTZ R7, R9, R0, R7 ;  /* 0x0000000009077223 */ /* 0x000fe20000010007 */
[----:B------:R-:W-:-:S02]  /*c5c0*/  HADD2.F32 R0, -RZ, R5.H0_H0 ;  /* 0x20000005ff007230 */ /* 0x000fc40000004100 */
[----:B------:R-:W-:Y:S02]  /*c5d0*/  HADD2.F32 R9, -RZ, R10.H1_H1 ;  /* 0x3000000aff097230 */ /* 0x000fe40000004100 */
[----:B------:R-:W-:Y:S02]  /*c5e0*/  HADD2.F32 R3, -RZ, R3.H1_H1 ;  /* 0x30000003ff037230 */ /* 0x000fe40000004100 */
[----:B------:R-:W-:Y:S02]  /*c5f0*/  HADD2.F32 R6, -RZ, R11.H1_H1 ;  /* 0x3000000bff067230 */ /* 0x000fe40000004100 */
[C---:B------:R-:W-:Y:S01]  /*c600*/  FFMA.FTZ R17, R8.reuse, R15, -R17 ;  /* 0x0000000f08117223 */ /* 0x040fe20000010811 */
[----:B------:R-:W-:Y:S02]  /*c610*/  HADD2.F32 R5, -RZ, R5.H1_H1 ;  /* 0x30000005ff057230 */ /* 0x000fe40000004100 */
[----:B------:R-:W-:Y:S01]  /*c620*/  FFMA.FTZ R12, R8, R13, R12 ;  /* 0x0000000d080c7223 */ /* 0x000fe2000001000c */
[----:B------:R-:W-:-:S02]  /*c630*/  HADD2.F32 R8, -RZ, R11.H0_H0 ;  /* 0x2000000bff087230 */ /* 0x000fc40000004100 */
[C---:B------:R-:W-:Y:S01]  /*c640*/  FMUL.FTZ R11, R9.reuse, R4 ;  /* 0x00000004090b7220 */ /* 0x040fe20000410000 */
[----:B------:R-:W-:Y:S02]  /*c650*/  HADD2.F32 R10, -RZ, R10.H0_H0 ;  /* 0x2000000aff0a7230 */ /* 0x000fe40000004100 */
[-C--:B------:R-:W-:Y:S01]  /*c660*/  FMUL.FTZ R13, R9, R0.reuse ;  /* 0x00000000090d7220 */ /* 0x080fe20000410000 */
        /* <DEDUP_REMOVED lines=10> */
[----:B------:R-:W-:Y:S02]  /*c710*/  MOV R9, R7 ;  /* 0x0000000700097202 */ /* 0x000fe40000000f00 */
.L_x_2588:
[----:B------:R-:W-:Y:S05]  /*c720*/  BSYNC.RECONVERGENT B0 ;  /* 0x0000000000007941 */ /* 0x000fea0003800200 */
.L_x_2587:
[----:B-----5:R1:W-:Y:S01]  /*c730*/  STS.128 [R203+0x2800], R8 ;  /* 0x00280008cb007388 */ /* 0x0203e20000000c00 */
[----:B------:R-:W-:Y:S05]  /*c740*/  BRA `(.L_x_2564) ;  /* 0x0000002000847947 */ /* 0x000fea0003800000 */
.L_x_2566:
        /* <DEDUP_REMOVED lines=94> */
.L_x_2594:
[----:B------:R-:W-:Y:S05]  /*cd30*/  BSYNC.RECONVERGENT B0 ;  /* 0x0000000000007941 */ /* 0x000fea0003800200 */
.L_x_2593:
[----:B-----5:R-:W-:Y:S01]  /*cd40*/  IMAD.MOV.U32 R6, RZ, RZ, R22 ;  /* 0x000000ffff067224 */ /* 0x020fe200078e0016 */
[----:B------:R-:W-:Y:S01]  /*cd50*/  MOV R4, R20 ;  /* 0x0000001400047202 */ /* 0x000fe20000000f00 */
[----:B------:R-:W-:Y:S01]  /*cd60*/  IMAD.MOV.U32 R7, RZ, RZ, R23 ;  /* 0x000000ffff077224 */ /* 0x000fe200078e0017 */
[----:B------:R-:W-:Y:S02]  /*cd70*/  MOV R5, R21 ;  /* 0x0000001500057202 */ /* 0x000fe40000000f00 */
.L_x_2592:
[----:B------:R-:W-:Y:S05]  /*cd80*/  BSYNC.RECONVERGENT B1 ;  /* 0x0000000000017941 */ /* 0x000fea0003800200 */
.L_x_2591:
        /* <DEDUP_REMOVED lines=86> */
.L_x_2598:
[----:B------:R-:W-:Y:S05]  /*d2f0*/  BSYNC.RECONVERGENT B0 ;  /* 0x0000000000007941 */ /* 0x000fea0003800200 */
.L_x_2597:
[----:B-----5:R1:W-:Y:S02]  /*d300*/  STS.128 [R203+0x1000], R20 ;  /* 0x00100014cb007388 */ /* 0x0203e40000000c00 */
.L_x_2596:
[----:B------:R-:W-:Y:S05]  /*d310*/  BSYNC.RECONVERGENT B1 ;  /* 0x0000000000017941 */ /* 0x000fea0003800200 */
.L_x_2595:
        /* <DEDUP_REMOVED lines=84> */
.L_x_2600:
[----:B------:R-:W-:Y:S05]  /*d860*/  BSYNC.RECONVERGENT B0 ;  /* 0x0000000000007941 */ /* 0x000fea0003800200 */
.L_x_2599:
[----:B-----5:R1:W-:Y:S02]  /*d870*/  STS.128 [R203+0x2000], R20 ;  /* 0x00200014cb007388 */ /* 0x0203e40000000c00 */
.L_x_2590:
[----:B------:R-:W-:Y:S05]  /*d880*/  BSYNC.RECONVERGENT B2 ;  /* 0x0000000000027941 */ /* 0x000fea0003800200 */
.L_x_2589:
        /* <DEDUP_REMOVED lines=91> */
.L_x_2604:
[----:B------:R-:W-:Y:S05]  /*de40*/  BSYNC.RECONVERGENT B0 ;  /* 0x0000000000007941 */ /* 0x000fea0003800200 */
.L_x_2603:
[----:B-----5:R1:W-:Y:S02]  /*de50*/  STS.128 [R203+0x800], R20 ;  /* 0x00080014cb007388 */ /* 0x0203e40000000c00 */
.L_x_2602:
[----:B------:R-:W-:Y:S05]  /*de60*/  BSYNC.RECONVERGENT B1 ;  /* 0x0000000000017941 */ /* 0x000fea0003800200 */
.L_x_2601:
        /* <DEDUP_REMOVED lines=86> */
.L_x_2608:
[----:B------:R-:W-:Y:S05]  /*e3d0*/  BSYNC.RECONVERGENT B0 ;  /* 0x0000000000007941 */ /* 0x000fea0003800200 */
.L_x_2607:
[----:B-----5:R1:W-:Y:S02]  /*e3e0*/  STS.128 [R203+0x1800], R20 ;  /* 0x00180014cb007388 */ /* 0x0203e40000000c00 */
.L_x_2606:
[----:B------:R-:W-:Y:S05]  /*e3f0*/  BSYNC.RECONVERGENT B1 ;  /* 0x0000000000017941 */ /* 0x000fea0003800200 */
.L_x_2605:
        /* <DEDUP_REMOVED lines=84> */
.L_x_2610:
[----:B------:R-:W-:Y:S05]  /*e940*/  BSYNC.RECONVERGENT B0 ;  /* 0x0000000000007941 */ /* 0x000fea0003800200 */
.L_x_2609:
[----:B-----5:R1:W-:Y:S02]  /*e950*/  STS.128 [R203+0x2800], R20 ;  /* 0x00280014cb007388 */ /* 0x0203e40000000c00 */
.L_x_2564:
[----:B------:R-:W-:Y:S05]  /*e960*/  BSYNC.RECONVERGENT B3 ;  /* 0x0000000000037941 */ /* 0x000fea0003800200 */
.L_x_2559:
[----:B-1--45:R-:W-:Y:S01]  /*e970*/  IADD3 R3, PT, PT, -R55, R68, RZ ;  /* 0x0000004437037210 */ /* 0x032fe20007ffe1ff */
        /* <DEDUP_REMOVED lines=24> */
.L_x_2613:
[----:B------:R3:W-:Y:S02]  /*eb00*/  STS.128 [R203+0x7000], RZ ;  /* 0x007000ffcb007388 */ /* 0x0007e40000000c00 */
.L_x_2612:
[----:B------:R-:W-:Y:S05]  /*eb10*/  BSYNC.RECONVERGENT B0 ;  /* 0x0000000000007941 */ /* 0x000fea0003800200 */
.L_x_2611:
        /* <DEDUP_REMOVED lines=24> */
.L_x_2616:
[----:B------:R3:W-:Y:S02]  /*eca0*/  STS.128 [R203+0x7800], RZ ;  /* 0x007800ffcb007388 */ /* 0x0007e40000000c00 */
.L_x_2615:
[----:B------:R-:W-:Y:S05]  /*ecb0*/  BSYNC.RECONVERGENT B0 ;  /* 0x0000000000007941 */ /* 0x000fea0003800200 */
.L_x_2614:
        /* <DEDUP_REMOVED lines=25> */
.L_x_2619:
[----:B------:R3:W-:Y:S02]  /*ee50*/  STS.128 [R203+0x8000], RZ ;  /* 0x008000ffcb007388 */ /* 0x0007e40000000c00 */
.L_x_2618:
[----:B------:R-:W-:Y:S05]  /*ee60*/  BSYNC.RECONVERGENT B0 ;  /* 0x0000000000007941 */ /* 0x000fea0003800200 */
.L_x_2617:
[----:B-1-3--:R-:W-:Y:S01]  /*ee70*/  IADD3 R4, PT, PT, R108, 0x60, RZ ;  /* 0x000000606c047810 */ /* 0x00afe20007ffe0ff */
        /* <DEDUP_REMOVED lines=24> */
.L_x_2621:
[----:B------:R-:W-:Y:S05]  /*f000*/  BSYNC.RECONVERGENT B0 ;  /* 0x0000000000007941 */ /* 0x000fea0003800200 */
.L_x_2620:
        /* <DEDUP_REMOVED lines=28> */
.L_x_2624:
[----:B------:R1:W-:Y:S01]  /*f1d0*/  STS.128 [R203+0xd000], RZ ;  /* 0x00d000ffcb007388 */ /* 0x0003e20000000c00 */
[----:B------:R-:W-:Y:S05]  /*f1e0*/  BRA `(.L_x_2625) ;  /* 0x00000000000c7947 */ /* 0x000fea0003800000 */
.L_x_2623:
[----:B------:R1:W-:Y:S04]  /*f1f0*/  STS.128 [R203+0x9000], RZ ;  /* 0x009000ffcb007388 */ /* 0x0003e80000000c00 */
[----:B------:R1:W-:Y:S04]  /*f200*/  STS.128 [R203+0xb000], RZ ;  /* 0x00b000ffcb007388 */ /* 0x0003e80000000c00 */
[----:B------:R1:W-:Y:S02]  /*f210*/  STS.128 [R203+0xd000], RZ ;  /* 0x00d000ffcb007388 */ /* 0x0003e40000000c00 */
.L_x_2625:
[----:B------:R-:W-:Y:S05]  /*f220*/  BSYNC.RECONVERGENT B0 ;  /* 0x0000000000007941 */ /* 0x000fea0003800200 */
.L_x_2622:
        /* <DEDUP_REMOVED lines=27> */
.L_x_2628:
[----:B------:R1:W-:Y:S02]  /*f3e0*/  STS.128 [R203+0xd800], RZ ;  /* 0x00d800ffcb007388 */ /* 0x0003e40000000c00 */
.L_x_2627:
[----:B------:R-:W-:Y:S05]  /*f3f0*/  BSYNC.RECONVERGENT B0 ;  /* 0x0000000000007941 */ /* 0x000fea0003800200 */
.L_x_2626:
        /* <DEDUP_REMOVED lines=27> */
.L_x_2631:
[----:B------:R1:W-:Y:S02]  /*f5b0*/  STS.128 [R203+0xe000], RZ ;  /* 0x00e000ffcb007388 */ /* 0x0003e40000000c00 */
.L_x_2630:
[----:B------:R-:W-:Y:S05]  /*f5c0*/  BSYNC.RECONVERGENT B0 ;  /* 0x0000000000007941 */ /* 0x000fea0003800200 */
.L_x_2629:
        /* <DEDUP_REMOVED lines=31> */
.L_x_2634:
[----:B------:R1:W-:Y:S02]  /*f7c0*/  STS.128 [R203+0xe800], RZ ;  /* 0x00e800ffcb007388 */ /* 0x0003e40000000c00 */
.L_x_2633:
[----:B------:R-:W-:Y:S05]  /*f7d0*/  BSYNC.RECONVERGENT B0 ;  /* 0x0000000000007941 */ /* 0x000fea0003800200 */
.L_x_2632:
        /* <DEDUP_REMOVED lines=8> */
[----:B------:R-:W-:Y:S01]  /*f860*/  IMAD.SHL.U32 R5, R199, 0x2, RZ ;  /* 0x00000002c7057824 */ /* 0x000fe200078e00ff */
[----:B------:R-:W2:Y:S01]  /*f870*/  LDSM.16.M88.4 R24, [R187+0x3000] ;  /* 0x00300000bb18783b */ /* 0x000ea20000000200 */
[----:B------:R-:W-:Y:S01]  /*f880*/  ISETP.GT.AND P0, PT, R66, R189, PT ;  /* 0x000000bd4200720c */ /* 0x000fe20003f04270 */
[----:B------:R-:W-:Y:S01]  /*f890*/  BSSY.RECONVERGENT B1, `(.L_x_2635) ;  /* 0x0000139000017945 */ /* 0x000fe20003800200 */
[----:B-----5:R-:W-:Y:S01]  /*f8a0*/  IADD3 R0, PT, PT, R0, R68, -R205 ;  /* 0x0000004400007210 */ /* 0x020fe20007ffe8cd */
[----:B------:R-:W3:Y:S01]  /*f8b0*/  LDSM.16.M88.4 R16, [R187+0x3400] ;  /* 0x00340000bb10783b */ /* 0x000ee20000000200 */
[----:B------:R-:W-:Y:S01]  /*f8c0*/  IADD3 R2, PT, PT, R68, -R205, -R2 ;  /* 0x800000cd44027210 */ /* 0x000fe20007ffe802 */
[----:B------:R-:W-:-:S02]  /*f8d0*/  IMAD.IADD R65, R200, 0x1, R65 ;  /* 0x00000001c8417824 */ /* 0x000fc400078e0241 */
[----:B-1----:R-:W1:Y:S02]  /*f8e0*/  LDSM.16.M88.4 R8, [R187+0x3800] ;  /* 0x00380000bb08783b */ /* 0x002e640000000200 */
[----:B------:R-:W-:Y:S01]  /*f8f0*/  IMAD.IADD R3, R65, 0x1, R0 ;  /* 0x0000000141037824 */ /* 0x000fe200078e0200 */
[----:B------:R-:W-:Y:S01]  /*f900*/  LOP3.LUT R0, R5, 0x6, RZ, 0xc0, !PT ;  /* 0x0000000605007812 */ /* 0x000fe200078ec0ff */
[----:B------:R-:W-:Y:S01]  /*f910*/  LDSM.16.M88.4 R56, [R186] ;  /* 0x00000000ba38783b */ /* 0x000fe20000000200 */
[----:B------:R-:W-:Y:S02]  /*f920*/  IMAD.IADD R212, R65, 0x1, R2 ;  /* 0x0000000141d47824 */ /* 0x000fe400078e0202 */
[C-C-:B------:R-:W-:Y:S01]  /*f930*/  VIADDMNMX R204, R3.reuse, 0x1, R68.reuse, PT ;  /* 0x0000000103cc7846 */ /* 0x140fe20003800144 */
[----:B------:R-:W4:Y:S01]  /*f940*/  LDSM.16.M88.4 R48, [R184+0x3000] ;  /* 0x00300000b830783b */ /* 0x000f220000000200 */
[----:B------:R-:W-:Y:S01]  /*f950*/  VIADDMNMX R206, R3, 0x9, R68, PT ;  /* 0x0000000903ce7846 */ /* 0x000fe20003800144 */
[----:B------:R-:W-:Y:S01]  /*f960*/  IMAD.IADD R45, R55, 0x1, R0 ;  /* 0x00000001372d7824 */ /* 0x000fe200078e0200 */
[----:B------:R-:W-:Y:S01]  /*f970*/  VIMNMX R213, PT, PT, RZ, R212, !PT ;  /* 0x000000d4ffd57248 */ /* 0x000fe20007fe0100 */
        /* <DEDUP_REMOVED lines=146> */
[----:B------:R-:W-:Y:S07]  /*102a0*/  BAR.SYNC.DEFER_BLOCKING 0x0 ;  /* 0x0000000000007b1d */ /* 0x000fee0000010000 */
[----:B------:R-:W-:-:S12]  /*102b0*/  @!P0 BRA `(.L_x_2636) ;  /* 0x0000000800588947 */ /* 0x000fd80003800000 */
        /* <DEDUP_REMOVED lines=13> */
.L_x_2638:
        /* <DEDUP_REMOVED lines=60> */
.L_x_2639:
[----:B------:R-:W-:Y:S05]  /*10750*/  BSYNC.RECONVERGENT B0 ;  /* 0x0000000000007941 */ /* 0x000fea0003800200 */
.L_x_2637:
        /* <DEDUP_REMOVED lines=73> */
.L_x_2641:
[----:B------:R3:W-:Y:S02]  /*10bf0*/  STS.128 [R203+0x8800], RZ ;  /* 0x008800ffcb007388 */ /* 0x0007e40000000c00 */
.L_x_2642:
[----:B------:R-:W-:Y:S05]  /*10c00*/  BSYNC.RECONVERGENT B0 ;  /* 0x0000000000007941 */ /* 0x000fea0003800200 */
.L_x_2640:
[----:B------:R-:W0:Y:S02]  /*10c10*/  LDGDEPBAR ;  /* 0x00000000000079af */ /* 0x000e240000000000 */
.L_x_2636:
[----:B------:R-:W-:Y:S05]  /*10c20*/  BSYNC.RECONVERGENT B1 ;  /* 0x0000000000017941 */ /* 0x000fea0003800200 */
.L_x_2635:
[----:B------:R-:W4:Y:S01]  /*10c30*/  LD.E R49, desc[UR4][R120.64+0xdc] ;  /* 0x0000dc0478317980 */ /* 0x000f22000c101900 */
[C---:B-1----:R-:W-:Y:S02]  /*10c40*/  VIADD R3, R45.reuse, 0x1 ;  /* 0x000000012d037836 */ /* 0x042fe40000000000 */
[C---:B------:R-:W-:Y:S02]  /*10c50*/  VIADD R5, R45.reuse, 0x8 ;  /* 0x000000082d057836 */ /* 0x040fe40000000000 */
[----:B------:R-:W-:Y:S01]  /*10c60*/  VIADD R7, R45, 0x10 ;  /* 0x000000102d077836 */ /* 0x000fe20000000000 */
[C---:B------:R-:W-:Y:S02]  /*10c70*/  ISETP.GE.AND P1, PT, R3.reuse, R213, PT ;  /* 0x000000d50300720c */ /* 0x040fe40003f26270 */
[C---:B------:R-:W-:Y:S02]  /*10c80*/  ISETP.GE.AND P3, PT, R3.reuse, R212, PT ;  /* 0x000000d40300720c */ /* 0x040fe40003f66270 */
[----:B------:R-:W-:-:S02]  /*10c90*/  ISETP.GE.AND P6, PT, R3, R204, PT ;  /* 0x000000cc0300720c */ /* 0x000fc40003fc6270 */
[----:B------:R-:W-:Y:S01]  /*10ca0*/  ISETP.GE.AND P2, PT, R3, R206, PT ;  /* 0x000000ce0300720c */ /* 0x000fe20003f46270 */
[----:B------:R-:W-:Y:S01]  /*10cb0*/  VIADD R3, R45, 0x9 ;  /* 0x000000092d037836 */ /* 0x000fe20000000000 */
[----:B------:R-:W-:Y:S02]  /*10cc0*/  FSEL R29, R29, -INF , P1 ;  /* 0xff8000001d1d7808 */ /* 0x000fe40000800000 */
[C---:B------:R-:W-:Y:S02]  /*10cd0*/  ISETP.GE.AND P0, PT, R5.reuse, R213, PT ;  /* 0x000000d50500720c */ /* 0x040fe40003f06270 */
[C---:B------:R-:W-:Y:S02]  /*10ce0*/  ISETP.GE.AND P5, PT, R5.reuse, R204, PT ;  /* 0x000000cc0500720c */ /* 0x040fe40003fa6270 */
[C---:B------:R-:W-:Y:S02]  /*10cf0*/  ISETP.GE.AND P1, PT, R5.reuse, R212, PT ;  /* 0x000000d40500720c */ /* 0x040fe40003f26270 */
[----:B------:R-:W-:-:S02]  /*10d00*/  ISETP.GE.AND P4, PT, R5, R206, PT ;  /* 0x000000ce0500720c */ /* 0x000fc40003f86270 */
[----:B------:R-:W-:Y:S02]  /*10d10*/  FSEL R5, R31, -INF , P3 ;  /* 0xff8000001f057808 */ /* 0x000fe40001800000 */
[----:B------:R-:W-:Y:S02]  /*10d20*/  ISETP.GE.AND P3, PT, R3, R213, PT ;  /* 0x000000d50300720c */ /* 0x000fe40003f66270 */
[----:B------:R-:W-:Y:S02]  /*10d30*/  FSEL R24, R24, -INF , P0 ;  /* 0xff80000018187808 */ /* 0x000fe40000000000 */
[----:B------:R-:W-:Y:S02]  /*10d40*/  FSEL R26, R26, -INF , P1 ;  /* 0xff8000001a1a7808 */ /* 0x000fe40000800000 */
[----:B------:R-:W-:Y:S02]  /*10d50*/  FSEL R5, R5, -INF , !P2 ;  /* 0xff80000005057808 */ /* 0x000fe40005000000 */
[----:B------:R-:W-:-:S02]  /*10d60*/  ISETP.GE.AND P2, PT, R3, R212, PT ;  /* 0x000000d40300720c */ /* 0x000fc40003f46270 */
[----:B------:R-:W-:Y:S02]  /*10d70*/  FSEL R43, R29, -INF , !P6 ;  /* 0xff8000001d2b7808 */ /* 0x000fe40007000000 */
[----:B------:R-:W-:Y:S02]  /*10d80*/  FSEL R41, R24, -INF , !P5 ;  /* 0xff80000018297808 */ /* 0x000fe40006800000 */
[----:B------:R-:W-:Y:S02]  /*10d90*/  FSEL R25, R25, -INF , P3 ;  /* 0xff80000019197808 */ /* 0x000fe40001800000 */
[----:B------:R-:W-:Y:S02]  /*10da0*/  FSEL R37, R26, -INF , !P4 ;  /* 0xff8000001a257808 */ /* 0x000fe40006000000 */
[C---:B------:R-:W-:Y:S02]  /*10db0*/  ISETP.GE.AND P6, PT, R3.reuse, R204, PT ;  /* 0x000000cc0300720c */ /* 0x040fe40003fc6270 */
[----:B------:R-:W-:Y:S01]  /*10dc0*/  ISETP.GE.AND P0, PT, R3, R206, PT ;  /* 0x000000ce0300720c */ /* 0x000fe20003f06270 */
[----:B------:R-:W-:Y:S01]  /*10dd0*/  VIADD R3, R45, 0x11 ;  /* 0x000000112d037836 */ /* 0x000fe20000000000 */
[----:B------:R-:W-:-:S02]  /*10de0*/  ISETP.GE.AND P1, PT, R7, R213, PT ;  /* 0x000000d50700720c */ /* 0x000fc40003f26270 */
[C---:B------:R-:W-:Y:S02]  /*10df0*/  ISETP.GE.AND P5, PT, R7.reuse, R204, PT ;  /* 0x000000cc0700720c */ /* 0x040fe40003fa6270 */
[C---:B------:R-:W-:Y:S02]  /*10e00*/  ISETP.GE.AND P3, PT, R7.reuse, R212, PT ;  /* 0x000000d40700720c */ /* 0x040fe40003f66270 */
[----:B------:R-:W-:Y:S02]  /*10e10*/  ISETP.GE.AND P4, PT, R7, R206, PT ;  /* 0x000000ce0700720c */ /* 0x000fe40003f86270 */
[----:B------:R-:W-:Y:S02]  /*10e20*/  FSEL R7, R27, -INF , P2 ;  /* 0xff8000001b077808 */ /* 0x000fe40001000000 */
[----:B------:R-:W-:Y:S01]  /*10e30*/  FSEL R39, R25, -INF , !P6 ;  /* 0xff80000019277808 */ /* 0x000fe20007000000 */
[----:B------:R-:W-:Y:S01]  /*10e40*/  VIADD R25, R45, 0x18 ;  /* 0x000000182d197836 */ /* 0x000fe20000000000 */
[----:B------:R-:W-:-:S02]  /*10e50*/  FSEL R7, R7, -INF , !P0 ;  /* 0xff80000007077808 */ /* 0x000fc40004000000 */
[C---:B------:R-:W-:Y:S02]  /*10e60*/  ISETP.GE.AND P2, PT, R3.reuse, R213, PT ;  /* 0x000000d50300720c */ /* 0x040fe40003f46270 */
[C---:B------:R-:W-:Y:S02]  /*10e70*/  ISETP.GE.AND P0, PT, R3.reuse, R212, PT ;  /* 0x000000d40300720c */ /* 0x040fe40003f06270 */
[----:B------:R-:W-:Y:S02]  /*10e80*/  FSEL R20, R20, -INF , P1 ;  /* 0xff80000014147808 */ /* 0x000fe40000800000 */
[C---:B------:R-:W-:Y:S02]  /*10e90*/  ISETP.GE.AND P6, PT, R3.reuse, R204, PT ;  /* 0x000000cc0300720c */ /* 0x040fe40003fc6270 */
[----:B------:R-:W-:Y:S01]  /*10ea0*/  ISETP.GE.AND P1, PT, R3, R206, PT ;  /* 0x000000ce0300720c */ /* 0x000fe20003f26270 */
[----:B------:R-:W-:Y:S01]  /*10eb0*/  VIADD R3, R45, 0x19 ;  /* 0x000000192d037836 */ /* 0x000fe20000000000 */
[----:B------:R-:W-:-:S02]  /*10ec0*/  FSEL R22, R22, -INF , P3 ;  /* 0xff80000016167808 */ /* 0x000fc40001800000 */
[----:B------:R-:W-:Y:S02]  /*10ed0*/  ISETP.GE.AND P3, PT, R25, R213, PT ;  /* 0x000000d51900720c */ /* 0x000fe40003f66270 */
[----:B------:R-:W-:Y:S02]  /*10ee0*/  FSEL R21, R21, -INF , P2 ;  /* 0xff80000015157808 */ /* 0x000fe40001000000 */
[----:B------:R-:W-:Y:S02]  /*10ef0*/  FSEL R23, R23, -INF , P0 ;  /* 0xff80000017177808 */ /* 0x000fe40000000000 */
[----:B------:R-:W-:Y:S02]  /*10f00*/  ISETP.GE.AND P2, PT, R25, R212, PT ;  /* 0x000000d41900720c */ /* 0x000fe40003f46270 */
[----:B------:R-:W-:Y:S02]  /*10f10*/  FSEL R21, R21, -INF , !P6 ;  /* 0xff80000015157808 */ /* 0x000fe40007000000 */
[----:B------:R-:W-:Y:S01]  /*10f20*/  FSEL R27, R23, -INF , !P1 ;  /* 0xff800000171b7808 */ /* 0x000fe20004800000 */
[----:B------:R-:W-:Y:S01]  /*10f30*/  VIADD R23, R45, 0x21 ;  /* 0x000000212d177836 */ /* 0x000fe20000000000 */
[----:B------:R-:W-:-:S02]  /*10f40*/  FSEL R16, R16, -INF , P3 ;  /* 0xff80000010107808 */ /* 0x000fc40001800000 */
[----:B------:R-:W-:Y:S02]  /*10f50*/  FSEL R35, R20, -INF , !P5 ;  /* 0xff80000014237808 */ /* 0x000fe40006800000 */
[----:B------:R-:W-:Y:S02]  /*10f60*/  FSEL R29, R22, -INF , !P4 ;  /* 0xff800000161d7808 */ /* 0x000fe40006000000 */
[C---:B------:R-:W-:Y:S02]  /*10f70*/  ISETP.GE.AND P0, PT, R3.reuse, R213, PT ;  /* 0x000000d50300720c */ /* 0x040fe40003f06270 */
[C---:B------:R-:W-:Y:S02]  /*10f80*/  ISETP.GE.AND P6, PT, R3.reuse, R204, PT ;  /* 0x000000cc0300720c */ /* 0x040fe40003fc6270 */
[C---:B------:R-:W-:Y:S02]  /*10f90*/  ISETP.GE.AND P1, PT, R3.reuse, R212, PT ;  /* 0x000000d40300720c */ /* 0x040fe40003f26270 */
[----:B------:R-:W-:Y:S01]  /*10fa0*/  ISETP.GE.AND P3, PT, R3, R206, PT ;  /* 0x000000ce0300720c */ /* 0x000fe20003f66270 */
[----:B------:R-:W-:Y:S01]  /*10fb0*/  VIADD R3, R45, 0x20 ;  /* 0x000000202d037836 */ /* 0x000fe20000000000 */
[----:B------:R-:W-:-:S02]  /*10fc0*/  ISETP.GE.AND P5, PT, R25, R204, PT ;  /* 0x000000cc1900720c */ /* 0x000fc40003fa6270 */
[----:B------:R-:W-:Y:S02]  /*10fd0*/  ISETP.GE.AND P4, PT, R25, R206, PT ;  /* 0x000000ce1900720c */ /* 0x000fe40003f86270 */
[----:B------:R-:W-:Y:S02]  /*10fe0*/  FSEL R18, R18, -INF , P2 ;  /* 0xff80000012127808 */ /* 0x000fe40001000000 */
[----:B--2---:R-:W-:Y:S02]  /*10ff0*/  FSEL R33, R16, -INF , !P5 ;  /* 0xff80000010217808 */ /* 0x004fe40006800000 */
[----:B------:R-:W-:Y:S02]  /*11000*/  FSEL R17, R17, -INF , P0 ;  /* 0xff80000011117808 */ /* 0x000fe40000000000 */
[----:B------:R-:W-:Y:S02]  /*11010*/  FSEL R25, R18, -INF , !P4 ;  /* 0xff80000012197808 */ /* 0x000fe40006000000 */
[----:B------:R-:W-:-:S02]  /*11020*/  ISETP.GE.AND P2, PT, R3, R213, PT ;  /* 0x000000d50300720c */ /* 0x000fc40003f46270 */
[C---:B------:R-:W-:Y:S02]  /*11030*/  ISETP.GE.AND P5, PT, R3.reuse, R204, PT ;  /* 0x000000cc0300720c */ /* 0x040fe40003fa6270 */
[C---:B------:R-:W-:Y:S02]  /*11040*/  ISETP.GE.AND P0, PT, R3.reuse, R212, PT ;  /* 0x000000d40300720c */ /* 0x040fe40003f06270 */
[----:B------:R-:W-:Y:S02]  /*11050*/  ISETP.GE.AND P4, PT, R3, R206, PT ;  /* 0x000000ce0300720c */ /* 0x000fe40003f86270 */
[----:B------:R-:W-:Y:S01]  /*11060*/  FSEL R3, R19, -INF , P1 ;  /* 0xff80000013037808 */ /* 0x000fe20000800000 */
[----:B------:R-:W-:Y:S01]  /*11070*/  VIADD R19, R45, 0x28 ;  /* 0x000000282d137836 */ /* 0x000fe20000000000 */
[----:B------:R-:W-:Y:S01]  /*11080*/  FSEL R31, R17, -INF , !P6 ;  /* 0xff800000111f7808 */ /* 0x000fe20007000000 */
[----:B------:R-:W-:Y:S01]  /*11090*/  VIADD R17, R45, 0x29 ;  /* 0x000000292d117836 */ /* 0x000fe20000000000 */
[----:B------:R-:W-:-:S02]  /*110a0*/  FSEL R3, R3, -INF , !P3 ;  /* 0xff80000003037808 */ /* 0x000fc40005800000 */
[C---:B------:R-:W-:Y:S02]  /*110b0*/  ISETP.GE.AND P3, PT, R23.reuse, R212, PT ;  /* 0x000000d41700720c */ /* 0x040fe40003f66270 */
[----:B------:R-:W-:Y:S02]  /*110c0*/  FSEL R12, R12, -INF , P2 ;  /* 0xff8000000c0c7808 */ /* 0x000fe40001000000 */
[C---:B------:R-:W-:Y:S02]  /*110d0*/  ISETP.GE.AND P1, PT, R23.reuse, R213, PT ;  /* 0x000000d51700720c */ /* 0x040fe40003f26270 */
[----:B------:R-:W-:Y:S02]  /*110e0*/  ISETP.GE.AND P2, PT, R23, R206, PT ;  /* 0x000000ce1700720c */ /* 0x000fe40003f46270 */
[----:B------:R-:W-:Y:S02]  /*110f0*/  FSEL R15, R15, -INF , P3 ;  /* 0xff8000000f0f7808 */ /* 0x000fe40001800000 */
[----:B------:R-:W-:-:S02]  /*11100*/  FSEL R14, R14, -INF , P0 ;  /* 0xff8000000e0e7808 */ /* 0x000fc40000000000 */
[----:B------:R-:W-:Y:S02]  /*11110*/  ISETP.GE.AND P6, PT, R23, R204, PT ;  /* 0x000000cc1700720c */ /* 0x000fe40003fc6270 */
[----:B------:R-:W-:Y:S02]  /*11120*/  ISETP.GE.AND P0, PT, R19, R213, PT ;  /* 0x000000d51300720c */ /* 0x000fe40003f06270 */
[----:B------:R-:W-:Y:S02]  /*11130*/  FSEL R13, R13, -INF , P1 ;  /* 0xff8000000d0d7808 */ /* 0x000fe40000800000 */
[----:B------:R-:W-:Y:S02]  /*11140*/  FSEL R217, R15, -INF , !P2 ;  /* 0xff8000000fd97808 */ /* 0x000fe40005000000 */
[-C--:B------:R-:W-:Y:S01]  /*11150*/  ISETP.GE.AND P2, PT, R17, R212.reuse, PT ;  /* 0x000000d41100720c */ /* 0x080fe20003f46270 */
[----:B------:R-:W-:Y:S01]  /*11160*/  VIADD R15, R45, 0x30 ;  /* 0x000000302d0f7836 */ /* 0x000fe20000000000 */
[----:B------:R-:W-:-:S02]  /*11170*/  ISETP.GE.AND P1, PT, R19, R212, PT ;  /* 0x000000d41300720c */ /* 0x000fc40003f26270 */
[----:B------:R-:W-:Y:S01]  /*11180*/  FSEL R63, R13, -INF , !P6 ;  /* 0xff8000000d3f7808 */ /* 0x000fe20007000000 */
[----:B------:R-:W-:Y:S01]  /*11190*/  VIADD R13, R45, 0x31 ;  /* 0x000000312d0d7836 */ /* 0x000fe20000000000 */
[----:B------:R-:W-:Y:S02]  /*111a0*/  FSEL R8, R8, -INF , P0 ;  /* 0xff80000008087808 */ /* 0x000fe40000000000 */
[C---:B------:R-:W-:Y:S02]  /*111b0*/  ISETP.GE.AND P3, PT, R17.reuse, R213, PT ;  /* 0x000000d51100720c */ /* 0x040fe40003f66270 */
[----:B------:R-:W-:Y:S02]  /*111c0*/  ISETP.GE.AND P0, PT, R17, R206, PT ;  /* 0x000000ce1100720c */ /* 0x000fe40003f06270 */
[----:B------:R-:W-:Y:S02]  /*111d0*/  FSEL R11, R11, -INF , P2 ;  /* 0xff8000000b0b7808 */ /* 0x000fe40001000000 */
[----:B------:R-:W-:-:S02]  /*111e0*/  FSEL R10, R10, -INF , P1 ;  /* 0xff8000000a0a7808 */ /* 0x000fc40000800000 */
[----:B------:R-:W-:Y:S02]  /*111f0*/  FSEL R225, R12, -INF , !P5 ;  /* 0xff8000000ce17808 */ /* 0x000fe40006800000 */
[----:B------:R-:W-:Y:S02]  /*11200*/  FSEL R219, R14, -INF , !P4 ;  /* 0xff8000000edb7808 */ /* 0x000fe40006000000 */
[----:B------:R-:W-:Y:S02]  /*11210*/  ISETP.GE.AND P6, PT, R17, R204, PT ;  /* 0x000000cc1100720c */ /* 0x000fe40003fc6270 */
[----:B------:R-:W-:Y:S02]  /*11220*/  ISETP.GE.AND P1, PT, R15, R213, PT ;  /* 0x000000d50f00720c */ /* 0x000fe40003f26270 */
[----:B------:R-:W-:Y:S02]  /*11230*/  FSEL R9, R9, -INF , P3 ;  /* 0xff80000009097808 */ /* 0x000fe40001800000 */
[----:B------:R-:W-:-:S02]  /*11240*/  FSEL R67, R11, -INF , !P0 ;  /* 0xff8000000b437808 */ /* 0x000fc40004000000 */
[C---:B------:R-:W-:Y:S02]  /*11250*/  ISETP.GE.AND P5, PT, R19.reuse, R204, PT ;  /* 0x000000cc1300720c */ /* 0x040fe40003fa6270 */
[----:B------:R-:W-:Y:S02]  /*11260*/  ISETP.GE.AND P4, PT, R19, R206, PT ;  /* 0x000000ce1300720c */ /* 0x000fe40003f86270 */
[-C--:B------:R-:W-:Y:S01]  /*11270*/  ISETP.GE.AND P0, PT, R13, R212.reuse, PT ;  /* 0x000000d40d00720c */ /* 0x080fe20003f06270 */
[----:B------:R-:W-:Y:S01]  /*11280*/  VIADD R11, R45, 0x38 ;  /* 0x000000382d0b7836 */ /* 0x000fe20000000000 */
[----:B------:R-:W-:Y:S02]  /*11290*/  ISETP.GE.AND P3, PT, R15, R212, PT ;  /* 0x000000d40f00720c */ /* 0x000fe40003f66270 */
[----:B------:R-:W-:Y:S01]  /*112a0*/  FSEL R221, R9, -INF , !P6 ;  /* 0xff80000009dd7808 */ /* 0x000fe20007000000 */
[----:B------:R-:W-:Y:S01]  /*112b0*/  VIADD R9, R45, 0x39 ;  /* 0x000000392d097836 */ /* 0x000fe20000000000 */
[----:B------:R-:W-:-:S02]  /*112c0*/  ISETP.GE.AND P2, PT, R13, R213, PT ;  /* 0x000000d50d00720c */ /* 0x000fc40003f46270 */
[----:B------:R-:W-:Y:S02]  /*112d0*/  FSEL R132, R132, -INF , P1 ;  /* 0xff80000084847808 */ /* 0x000fe40000800000 */
[----:B------:R-:W-:Y:S02]  /*112e0*/  FSEL R223, R8, -INF , !P5 ;  /* 0xff80000008df7808 */ /* 0x000fe40006800000 */
[----:B------:R-:W-:Y:S02]  /*112f0*/  FSEL R65, R10, -INF , !P4 ;  /* 0xff8000000a417808 */ /* 0x000fe40006000000 */
[----:B------:R-:W-:Y:S02]  /*11300*/  ISETP.GE.AND P1, PT, R13, R206, PT ;  /* 0x000000ce0d00720c */ /* 0x000fe40003f26270 */
[----:B------:R-:W-:Y:S02]  /*11310*/  FSEL R135, R135, -INF , P0 ;  /* 0xff80000087877808 */ /* 0x000fe40000000000 */
[----:B------:R-:W-:-:S02]  /*11320*/  ISETP.GE.AND P5, PT, R15, R204, PT ;  /* 0x000000cc0f00720c */ /* 0x000fc40003fa6270 */
[----:B------:R-:W-:Y:S02]  /*11330*/  ISETP.GE.AND P4, PT, R15, R206, PT ;  /* 0x000000ce0f00720c */ /* 0x000fe40003f86270 */
[----:B------:R-:W-:Y:S02]  /*11340*/  FSEL R134, R134, -INF , P3 ;  /* 0xff80000086867808 */ /* 0x000fe40001800000 */
[----:B------:R-:W-:Y:S02]  /*11350*/  ISETP.GE.AND P6, PT, R13, R204, PT ;  /* 0x000000cc0d00720c */ /* 0x000fe40003fc6270 */
[----:B------:R-:W-:Y:S02]  /*11360*/  ISETP.GE.AND P3, PT, R11, R213, PT ;  /* 0x000000d50b00720c */ /* 0x000fe40003f66270 */
[----:B------:R-:W-:Y:S02]  /*11370*/  FSEL R133, R133, -INF , P2 ;  /* 0xff80000085857808 */ /* 0x000fe40001000000 */
[----:B------:R-:W-:-:S02]  /*11380*/  FSEL R143, R135, -INF , !P1 ;  /* 0xff800000878f7808 */ /* 0x000fc40004800000 */
[----:B------:R-:W-:Y:S02]  /*11390*/  FSEL R215, R132, -INF , !P5 ;  /* 0xff80000084d77808 */ /* 0x000fe40006800000 */
[----:B------:R-:W-:Y:S02]  /*113a0*/  FSEL R181, R134, -INF , !P4 ;  /* 0xff80000086b57808 */ /* 0x000fe40006000000 */
[-C--:B------:R-:W-:Y:S02]  /*113b0*/  ISETP.GE.AND P2, PT, R11, R212.reuse, PT ;  /* 0x000000d40b00720c */ /* 0x080fe40003f46270 */
[----:B------:R-:W-:Y:S02]  /*113c0*/  ISETP.GE.AND P1, PT, R9, R212, PT ;  /* 0x000000d40900720c */ /* 0x000fe40003f26270 */
[C---:B------:R-:W-:Y:S02]  /*113d0*/  ISETP.GE.AND P5, PT, R11.reuse, R204, PT ;  /* 0x000000cc0b00720c */ /* 0x040fe40003fa6270 */
[----:B------:R-:W-:Y:S01]  /*113e0*/  ISETP.GE.AND P4, PT, R11, R206, PT ;  /* 0x000000ce0b00720c */ /* 0x000fe20003f86270 */
[----:B------:R-:W-:Y:S01]  /*113f0*/  VIADD R11, R45, 0x40 ;  /* 0x000000402d0b7836 */ /* 0x000fe20000000000 */
[----:B------:R-:W-:-:S02]  /*11400*/  FSEL R141, R133, -INF , !P6 ;  /* 0xff800000858d7808 */ /* 0x000fc40007000000 */
[C---:B------:R-:W-:Y:S02]  /*11410*/  ISETP.GE.AND P0, PT, R9.reuse, R213, PT ;  /* 0x000000d50900720c */ /* 0x040fe40003f06270 */
[----:B------:R-:W-:Y:S02]  /*11420*/  FSEL R128, R128, -INF , P3 ;  /* 0xff80000080807808 */ /* 0x000fe40001800000 */
[C---:B------:R-:W-:Y:S02]  /*11430*/  ISETP.GE.AND P6, PT, R9.reuse, R204, PT ;  /* 0x000000cc0900720c */ /* 0x040fe40003fc6270 */
[----:B------:R-:W-:Y:S01]  /*11440*/  ISETP.GE.AND P3, PT, R9, R206, PT ;  /* 0x000000ce0900720c */ /* 0x000fe20003f66270 */
[----:B------:R-:W-:Y:S01]  /*11450*/  VIADD R9, R45, 0x41 ;  /* 0x000000412d097836 */ /* 0x000fe20000000000 */
[----:B------:R-:W-:Y:S02]  /*11460*/  FSEL R130, R130, -INF , P2 ;  /* 0xff80000082827808 */ /* 0x000fe40001000000 */
[----:B------:R-:W-:-:S02]  /*11470*/  FSEL R131, R131, -INF , P1 ;  /* 0xff80000083837808 */ /* 0x000fc40000800000 */
[----:B------:R-:W-:Y:S02]  /*11480*/  FSEL R129, R129, -INF , P0 ;  /* 0xff80000081817808 */ /* 0x000fe40000000000 */
[C---:B------:R-:W-:Y:S02]  /*11490*/  ISETP.GE.AND P2, PT, R11.reuse, R213, PT ;  /* 0x000000d50b00720c */ /* 0x040fe40003f46270 */
[----:B------:R-:W-:Y:S02]  /*114a0*/  ISETP.GE.AND P0, PT, R11, R212, PT ;  /* 0x000000d40b00720c */ /* 0x000fe40003f06270 */
[----:B------:R-:W-:Y:S02]  /*114b0*/  FSEL R183, R128, -INF , !P5 ;  /* 0xff80000080b77808 */ /* 0x000fe40006800000 */
[----:B------:R-:W-:Y:S02]  /*114c0*/  FSEL R179, R130, -INF , !P4 ;  /* 0xff80000082b37808 */ /* 0x000fe40006000000 */
[----:B------:R-:W-:-:S02]  /*114d0*/  FSEL R145, R131, -INF , !P3 ;  /* 0xff80000083917808 */ /* 0x000fc40005800000 */
[C---:B------:R-:W-:Y:S02]  /*114e0*/  ISETP.GE.AND P5, PT, R11.reuse, R204, PT ;  /* 0x000000cc0b00720c */ /* 0x040fe40003fa6270 */
[----:B------:R-:W-:Y:S01]  /*114f0*/  ISETP.GE.AND P4, PT, R11, R206, PT ;  /* 0x000000ce0b00720c */ /* 0x000fe20003f86270 */
[----:B------:R-:W-:Y:S01]  /*11500*/  VIADD R11, R45, 0x48 ;  /* 0x000000482d0b7836 */ /* 0x000fe20000000000 */
[C---:B------:R-:W-:Y:S02]  /*11510*/  ISETP.GE.AND P3, PT, R9.reuse, R212, PT ;  /* 0x000000d40900720c */ /* 0x040fe40003f66270 */
[----:B------:R-:W-:Y:S02]  /*11520*/  ISETP.GE.AND P1, PT, R9, R213, PT ;  /* 0x000000d50900720c */ /* 0x000fe40003f26270 */
[----:B------:R-:W-:Y:S02]  /*11530*/  FSEL R139, R129, -INF , !P6 ;  /* 0xff800000818b7808 */ /* 0x000fe40007000000 */
[----:B------:R-:W-:-:S02]  /*11540*/  FSEL R124, R124, -INF , P2 ;  /* 0xff8000007c7c7808 */ /* 0x000fc40001000000 */
[----:B------:R-:W-:Y:S02]  /*11550*/  FSEL R126, R126, -INF , P0 ;  /* 0xff8000007e7e7808 */ /* 0x000fe40000000000 */
[C---:B------:R-:W-:Y:S02]  /*11560*/  ISETP.GE.AND P6, PT, R9.reuse, R204, PT ;  /* 0x000000cc0900720c */ /* 0x040fe40003fc6270 */
[----:B------:R-:W-:Y:S01]  /*11570*/  ISETP.GE.AND P2, PT, R9, R206, PT ;  /* 0x000000ce0900720c */ /* 0x000fe20003f46270 */
[----:B------:R-:W-:Y:S01]  /*11580*/  VIADD R9, R45, 0x49 ;  /* 0x000000492d097836 */ /* 0x000fe20000000000 */
[----:B------:R-:W-:Y:S02]  /*11590*/  FSEL R127, R127, -INF , P3 ;  /* 0xff8000007f7f7808 */ /* 0x000fe40001800000 */
[----:B------:R-:W-:Y:S02]  /*115a0*/  FSEL R125, R125, -INF , P1 ;  /* 0xff8000007d7d7808 */ /* 0x000fe40000800000 */
[----:B------:R-:W-:-:S02]  /*115b0*/  FSEL R177, R124, -INF , !P5 ;  /* 0xff8000007cb17808 */ /* 0x000fc40006800000 */
[----:B------:R-:W-:Y:S02]  /*115c0*/  FSEL R173, R126, -INF , !P4 ;  /* 0xff8000007ead7808 */ /* 0x000fe40006000000 */
[C---:B------:R-:W-:Y:S02]  /*115d0*/  ISETP.GE.AND P1, PT, R11.reuse, R212, PT ;  /* 0x000000d40b00720c */ /* 0x040fe40003f26270 */
[C---:B------:R-:W-:Y:S02]  /*115e0*/  ISETP.GE.AND P0, PT, R11.reuse, R213, PT ;  /* 0x000000d50b00720c */ /* 0x040fe40003f06270 */
[C---:B------:R-:W-:Y:S02]  /*115f0*/  ISETP.GE.AND P5, PT, R11.reuse, R204, PT ;  /* 0x000000cc0b00720c */ /* 0x040fe40003fa6270 */
[----:B------:R-:W-:Y:S01]  /*11600*/  ISETP.GE.AND P4, PT, R11, R206, PT ;  /* 0x000000ce0b00720c */ /* 0x000fe20003f86270 */
[----:B------:R-:W-:Y:S01]  /*11610*/  VIADD R11, R45, 0x50 ;  /* 0x000000502d0b7836 */ /* 0x000fe20000000000 */
[----:B------:R-:W-:-:S02]  /*11620*/  FSEL R167, R127, -INF , !P2 ;  /* 0xff8000007fa77808 */ /* 0x000fc40005000000 */
[C---:B------:R-:W-:Y:S02]  /*11630*/  ISETP.GE.AND P3, PT, R9.reuse, R213, PT ;  /* 0x000000d50900720c */ /* 0x040fe40003f66270 */
[----:B------:R-:W-:Y:S02]  /*11640*/  ISETP.GE.AND P2, PT, R9, R212, PT ;  /* 0x000000d40900720c */ /* 0x000fe40003f46270 */
[----:B------:R-:W-:Y:S02]  /*11650*/  FSEL R114, R114, -INF , P1 ;  /* 0xff80000072727808 */ /* 0x000fe40000800000 */
[----:B------:R-:W-:Y:S02]  /*11660*/  FSEL R165, R125, -INF , !P6 ;  /* 0xff8000007da57808 */ /* 0x000fe40007000000 */
[----:B------:R-:W-:Y:S02]  /*11670*/  FSEL R112, R112, -INF , P0 ;  /* 0xff80000070707808 */ /* 0x000fe40000000000 */
[----:B------:R-:W-:-:S02]  /*11680*/  ISETP.GE.AND P6, PT, R9, R204, PT ;  /* 0x000000cc0900720c */ /* 0x000fc40003fc6270 */
[----:B------:R-:W-:Y:S01]  /*11690*/  ISETP.GE.AND P0, PT, R9, R206, PT ;  /* 0x000000ce0900720c */ /* 0x000fe20003f06270 */
[----:B------:R-:W-:Y:S01]  /*116a0*/  VIADD R9, R45, 0x51 ;  /* 0x000000512d097836 */ /* 0x000fe20000000000 */
[----:B------:R-:W-:Y:S02]  /*116b0*/  ISETP.GE.AND P1, PT, R11, R213, PT ;  /* 0x000000d50b00720c */ /* 0x000fe40003f26270 */
[----:B------:R-:W-:Y:S02]  /*116c0*/  FSEL R113, R113, -INF , P3 ;  /* 0xff80000071717808 */ /* 0x000fe40001800000 */
[----:B------:R-:W-:Y:S02]  /*116d0*/  FSEL R115, R115, -INF , P2 ;  /* 0xff80000073737808 */ /* 0x000fe40001000000 */
[----:B------:R-:W-:Y:S02]  /*116e0*/  FSEL R171, R114, -INF , !P4 ;  /* 0xff80000072ab7808 */ /* 0x000fe40006000000 */
[----:B------:R-:W-:-:S02]  /*116f0*/  ISETP.GE.AND P4, PT, R11, R212, PT ;  /* 0x000000d40b00720c */ /* 0x000fc40003f86270 */
[----:B------:R-:W-:Y:S02]  /*11700*/  FSEL R175, R112, -INF , !P5 ;  /* 0xff80000070af7808 */ /* 0x000fe40006800000 */
[----:B------:R-:W-:Y:S02]  /*11710*/  FSEL R163, R113, -INF , !P6 ;  /* 0xff80000071a37808 */ /* 0x000fe40007000000 */
[----:B------:R-:W-:Y:S02]  /*11720*/  FSEL R169, R115, -INF , !P0 ;  /* 0xff80000073a97808 */ /* 0x000fe40004000000 */
[----:B------:R-:W-:Y:S02]  /*11730*/  FSEL R104, R104, -INF , P1 ;  /* 0xff80000068687808 */ /* 0x000fe40000800000 */
[C---:B------:R-:W-:Y:S02]  /*11740*/  ISETP.GE.AND P5, PT, R11.reuse, R204, PT ;  /* 0x000000cc0b00720c */ /* 0x040fe40003fa6270 */
[----:B------:R-:W-:Y:S01]  /*11750*/  ISETP.GE.AND P3, PT, R11, R206, PT ;  /* 0x000000ce0b00720c */ /* 0x000fe20003f66270 */
[----:B------:R-:W-:Y:S01]  /*11760*/  VIADD R11, R45, 0x58 ;  /* 0x000000582d0b7836 */ /* 0x000fe20000000000 */
[----:B------:R-:W-:-:S02]  /*11770*/  ISETP.GE.AND P2, PT, R9, R213, PT ;  /* 0x000000d50900720c */ /* 0x000fc40003f46270 */
[C---:B------:R-:W-:Y:S02]  /*11780*/  ISETP.GE.AND P6, PT, R9.reuse, R204, PT ;  /* 0x000000cc0900720c */ /* 0x040fe40003fc6270 */
[C---:B------:R-:W-:Y:S02]  /*11790*/  ISETP.GE.AND P0, PT, R9.reuse, R212, PT ;  /* 0x000000d40900720c */ /* 0x040fe40003f06270 */
[----:B------:R-:W-:Y:S01]  /*117a0*/  ISETP.GE.AND P1, PT, R9, R206, PT ;  /* 0x000000ce0900720c */ /* 0x000fe20003f26270 */
[----:B------:R-:W-:Y:S01]  /*117b0*/  VIADD R9, R45, 0x59 ;  /* 0x000000592d097836 */ /* 0x000fe20000000000 */
[----:B------:R-:W-:Y:S02]  /*117c0*/  FSEL R106, R106, -INF , P4 ;  /* 0xff8000006a6a7808 */ /* 0x000fe40002000000 */
[----:B------:R-:W-:Y:S02]  /*117d0*/  FSEL R159, R104, -INF , !P5 ;  /* 0xff800000689f7808 */ /* 0x000fe40006800000 */
[----:B------:R-:W-:-:S02]  /*117e0*/  FSEL R147, R106, -INF , !P3 ;  /* 0xff8000006a937808 */ /* 0x000fc40005800000 */
[----:B------:R-:W-:Y:S02]  /*117f0*/  FSEL R107, R107, -INF , P0 ;  /* 0xff8000006b6b7808 */ /* 0x000fe40000000000 */
[CC--:B------:R-:W-:Y:S02]  /*11800*/  ISETP.GE.AND P5, PT, R11.reuse, R213.reuse, PT ;  /* 0x000000d50b00720c */ /* 0x0c0fe40003fa6270 */
[----:B------:R-:W-:Y:S02]  /*11810*/  ISETP.GE.AND P3, PT, R11, R212, PT ;  /* 0x000000d40b00720c */ /* 0x000fe40003f66270 */
[----:B------:R-:W-:Y:S02]  /*11820*/  ISETP.GE.AND P0, PT, R9, R213, PT ;  /* 0x000000d50900720c */ /* 0x000fe40003f06270 */
[----:B------:R-:W-:Y:S02]  /*11830*/  FSEL R105, R105, -INF , P2 ;  /* 0xff80000069697808 */ /* 0x000fe40001000000 */
[----:B------:R-:W-:-:S02]  /*11840*/  FSEL R100, R100, -INF , P5 ;  /* 0xff80000064647808 */ /* 0x000fc40002800000 */
[----:B------:R-:W-:Y:S02]  /*11850*/  FSEL R102, R102, -INF , P3 ;  /* 0xff80000066667808 */ /* 0x000fe40001800000 */
[----:B------:R-:W-:Y:S02]  /*11860*/  FSEL R101, R101, -INF , P0 ;  /* 0xff80000065657808 */ /* 0x000fe40000000000 */
[C---:B------:R-:W-:Y:S02]  /*11870*/  ISETP.GE.AND P4, PT, R11.reuse, R204, PT ;  /* 0x000000cc0b00720c */ /* 0x040fe40003f86270 */
[----:B------:R-:W-:Y:S01]  /*11880*/  ISETP.GE.AND P2, PT, R11, R206, PT ;  /* 0x000000ce0b00720c */ /* 0x000fe20003f46270 */
[----:B------:R-:W-:Y:S01]  /*11890*/  VIADD R11, R45, 0x61 ;  /* 0x000000612d0b7836 */ /* 0x000fe20000000000 */
[C---:B------:R-:W-:Y:S02]  /*118a0*/  ISETP.GE.AND P5, PT, R9.reuse, R204, PT ;  /* 0x000000cc0900720c */ /* 0x040fe40003fa6270 */
[----:B------:R-:W-:-:S02]  /*118b0*/  ISETP.GE.AND P3, PT, R9, R212, PT ;  /* 0x000000d40900720c */ /* 0x000fc40003f66270 */
[----:B------:R-:W-:Y:S01]  /*118c0*/  ISETP.GE.AND P0, PT, R9, R206, PT ;  /* 0x000000ce0900720c */ /* 0x000fe20003f06270 */
[----:B------:R-:W-:Y:S01]  /*118d0*/  VIADD R9, R45, 0x60 ;  /* 0x000000602d097836 */ /* 0x000fe20000000000 */
[----:B------:R-:W-:Y:S02]  /*118e0*/  FSEL R103, R103, -INF , P3 ;  /* 0xff80000067677808 */ /* 0x000fe40001800000 */
[----:B------:R-:W-:Y:S02]  /*118f0*/  FSEL R161, R105, -INF , !P6 ;  /* 0xff80000069a17808 */ /* 0x000fe40007000000 */
[-C--:B------:R-:W-:Y:S02]  /*11900*/  ISETP.GE.AND P3, PT, R9, R213.reuse, PT ;  /* 0x000000d50900720c */ /* 0x080fe40003f66270 */
[----:B------:R-:W-:Y:S02]  /*11910*/  ISETP.GE.AND P6, PT, R11, R213, PT ;  /* 0x000000d50b00720c */ /* 0x000fe40003fc6270 */
[----:B------:R-:W-:-:S02]  /*11920*/  FSEL R151, R107, -INF , !P1 ;  /* 0xff8000006b977808 */ /* 0x000fc40004800000 */
[----:B------:R-:W-:Y:S02]  /*11930*/  ISETP.GE.AND P1, PT, R9, R212, PT ;  /* 0x000000d40900720c */ /* 0x000fe40003f26270 */
[----:B------:R-:W-:Y:S02]  /*11940*/  FSEL R96, R96, -INF , P3 ;  /* 0xff80000060607808 */ /* 0x000fe40001800000 */
[----:B------:R-:W-:Y:S01]  /*11950*/  FSEL R97, R97, -INF , P6 ;  /* 0xff80000061617808 */ /* 0x000fe20003000000 */
[----:B------:R-:W-:Y:S01]  /*11960*/  VIADD R13, R45, 0x68 ;  /* 0x000000682d0d7836 */ /* 0x000fe20000000000 */
        /* <DEDUP_REMOVED lines=19> */
[----:B------:R-:W-:Y:S02]  /*11aa0*/  FSEL R95, R95, -INF , P1 ;  /* 0xff8000005f5f7808 */ /* 0x000fe40000800000 */
[----:B------:R-:W-:Y:S02]  /*11ab0*/  ISETP.GE.AND P5, PT, R11, R212, PT ;  /* 0x000000d40b00720c */ /* 0x000fe40003fa6270 */
[----:B------:R-:W-:Y:S02]  /*11ac0*/  ISETP.GE.AND P1, PT, R45, R213, PT ;  /* 0x000000d52d00720c */ /* 0x000fe40003f26270 */
[----:B------:R-:W-:-:S02]  /*11ad0*/  FSEL R52, R90, -INF , P5 ;  /* 0xff8000005a347808 */ /* 0x000fc40002800000 */
[C---:B------:R-:W-:Y:S02]  /*11ae0*/  ISETP.GE.AND P5, PT, R45.reuse, R204, PT ;  /* 0x000000cc2d00720c */ /* 0x040fe40003fa6270 */
[----:B------:R-:W-:Y:S02]  /*11af0*/  FSEL R8, R28, -INF , P1 ;  /* 0xff8000001c087808 */ /* 0x000fe40000800000 */
[----:B------:R-:W-:Y:S02]  /*11b00*/  ISETP.GE.AND P1, PT, R45, R212, PT ;  /* 0x000000d42d00720c */ /* 0x000fe40003f26270 */
[----:B------:R-:W-:Y:S02]  /*11b10*/  FSEL R8, R8, -INF , !P5 ;  /* 0xff80000008087808 */ /* 0x000fe40006800000 */
[----:B------:R-:W-:Y:S02]  /*11b20*/  FSEL R6, R30, -INF , P1 ;  /* 0xff8000001e067808 */ /* 0x000fe40000800000 */
[----:B------:R-:W-:-:S02]  /*11b30*/  FMNMX3.FTZ R0, R8, R43, R41, !PT ;  /* 0x0000002b08007276 */ /* 0x000fc40007810029 */
[----:B------:R-:W-:Y:S02]  /*11b40*/  ISETP.GE.AND P1, PT, R45, R206, PT ;  /* 0x000000ce2d00720c */ /* 0x000fe40003f26270 */
[----:B------:R-:W-:Y:S02]  /*11b50*/  FMNMX3.FTZ R0, R0, R39, R35, !PT ;  /* 0x0000002700007276 */ /* 0x000fe40007810023 */
[----:B------:R-:W-:Y:S02]  /*11b60*/  FSEL R6, R6, -INF , !P1 ;  /* 0xff80000006067808 */ /* 0x000fe40004800000 */
[----:B------:R-:W-:Y:S02]  /*11b70*/  FMNMX3.FTZ R2, R0, R21, R33, !PT ;  /* 0x0000001500027276 */ /* 0x000fe40007810021 */
[----:B------:R-:W-:-:S04]  /*11b80*/  FMNMX3.FTZ R0, R6, R5, R37, !PT ;  /* 0x0000000506007276 */ /* 0x000fc80007810025 */
        /* <DEDUP_REMOVED lines=8> */
[----:B------:R-:W-:Y:S02]  /*11c10*/  FSEL R127, R98, -INF , !P6 ;  /* 0xff800000627f7808 */ /* 0x000fe40007000000 */
[----:B------:R-:W-:Y:S02]  /*11c20*/  FMNMX3.FTZ R0, R0, R67, R181, !PT ;  /* 0x0000004300007276 */ /* 0x000fe400078100b5 */
[----:B------:R-:W-:Y:S02]  /*11c30*/  FSEL R153, R103, -INF , !P0 ;  /* 0xff80000067997808 */ /* 0x000fe40004000000 */
[----:B------:R-:W-:-:S02]  /*11c40*/  FSEL R135, R96, -INF , !P3 ;  /* 0xff80000060877808 */ /* 0x000fc40005800000 */
[C---:B------:R-:W-:Y:S02]  /*11c50*/  ISETP.GE.AND P6, PT, R9.reuse, R204, PT ;  /* 0x000000cc0900720c */ /* 0x040fe40003fc6270 */
[----:B------:R-:W-:Y:S01]  /*11c60*/  ISETP.GE.AND P5, PT, R9, R206, PT ;  /* 0x000000ce0900720c */ /* 0x000fe20003fa6270 */
[----:B------:R-:W-:Y:S01]  /*11c70*/  VIADD R9, R45, 0x71 ;  /* 0x000000712d097836 */ /* 0x000fe20000000000 */
[----:B------:R-:W-:Y:S02]  /*11c80*/  ISETP.GE.AND P0, PT, R11, R213, PT ;  /* 0x000000d50b00720c */ /* 0x000fe40003f06270 */
[----:B------:R-:W-:Y:S02]  /*11c90*/  ISETP.GE.AND P3, PT, R13, R204, PT ;  /* 0x000000cc0d00720c */ /* 0x000fe40003f66270 */
[----:B------:R-:W-:Y:S02]  /*11ca0*/  FMNMX3.FTZ R2, R2, R139, R177, !PT ;  /* 0x0000008b02027276 */ /* 0x000fe400078100b1 */
[----:B------:R-:W-:-:S02]  /*11cb0*/  FMNMX3.FTZ R0, R0, R143, R179, !PT ;  /* 0x0000008f00007276 */ /* 0x000fc400078100b3 */
[----:B------:R-:W-:Y:S02]  /*11cc0*/  FSEL R61, R88, -INF , P0 ;  /* 0xff800000583d7808 */ /* 0x000fe40000000000 */
[----:B------:R-:W-:Y:S02]  /*11cd0*/  FSEL R133, R92, -INF , !P3 ;  /* 0xff8000005c857808 */ /* 0x000fe40005800000 */
[----:B------:R-:W-:Y:S02]  /*11ce0*/  ISETP.GE.AND P0, PT, R13, R206, PT ;  /* 0x000000ce0d00720c */ /* 0x000fe40003f06270 */
[----:B------:R-:W-:Y:S02]  /*11cf0*/  ISETP.GE.AND P3, PT, R9, R213, PT ;  /* 0x000000d50900720c */ /* 0x000fe40003f66270 */
[----:B------:R-:W-:Y:S02]  /*11d00*/  FMNMX3.FTZ R2, R2, R165, R175, !PT ;  /* 0x000000a502027276 */ /* 0x000fe400078100af */
[----:B------:R-:W-:-:S02]  /*11d10*/  FMNMX3.FTZ R0, R0, R145, R173, !PT ;  /* 0x0000009100007276 */ /* 0x000fc400078100ad */
[----:B------:R-:W-:Y:S02]  /*11d20*/  FSEL R125, R94, -INF , !P0 ;  /* 0xff8000005e7d7808 */ /* 0x000fe40004000000 */
[----:B------:R-:W-:Y:S02]  /*11d30*/  FSEL R59, R89, -INF , P3 ;  /* 0xff800000593b7808 */ /* 0x000fe40001800000 */
[----:B------:R-:W-:Y:S02]  /*11d40*/  FMNMX3.FTZ R2, R2, R163, R159, !PT ;  /* 0x000000a302027276 */ /* 0x000fe4000781009f */
[C---:B------:R-:W-:Y:S02]  /*11d50*/  ISETP.GE.AND P0, PT, R9.reuse, R204, PT ;  /* 0x000000cc0900720c */ /* 0x040fe40003f06270 */
[C---:B------:R-:W-:Y:S02]  /*11d60*/  ISETP.GE.AND P1, PT, R9.reuse, R212, PT ;  /* 0x000000d40900720c */ /* 0x040fe40003f26270 */
[----:B------:R-:W-:Y:S01]  /*11d70*/  ISETP.GE.AND P3, PT, R9, R206, PT ;  /* 0x000000ce0900720c */ /* 0x000fe20003f66270 */
[----:B------:R-:W-:Y:S01]  /*11d80*/  VIADD R9, R45, 0x78 ;  /* 0x000000782d097836 */ /* 0x000fe20000000000 */
[----:B------:R-:W-:-:S02]  /*11d90*/  FMNMX3.FTZ R0, R0, R167, R171, !PT ;  /* 0x000000a700007276 */ /* 0x000fc400078100ab */
[----:B------:R-:W-:Y:S02]  /*11da0*/  FMNMX3.FTZ R12, R2, R161, R157, !PT ;  /* 0x000000a1020c7276 */ /* 0x000fe4000781009d */
[----:B------:R-:W-:Y:S01]  /*11db0*/  FMNMX3.FTZ R0, R0, R169, R147, !PT ;  /* 0x000000a900007276 */ /* 0x000fe20007810093 */
[----:B------:R-:W-:Y:S01]  /*11dc0*/  VIADD R45, R45, 0x79 ;  /* 0x000000792d2d7836 */ /* 0x000fe20000000000 */
[----:B------:R-:W-:Y:S02]  /*11dd0*/  FSEL R51, R91, -INF , P1 ;  /* 0xff8000005b337808 */ /* 0x000fe40000800000 */
[----:B------:R-:W-:Y:S02]  /*11de0*/  FSEL R129, R99, -INF , !P2 ;  /* 0xff80000063817808 */ /* 0x000fe40005000000 */
[----:B------:R-:W-:Y:S02]  /*11df0*/  ISETP.GE.AND P1, PT, R9, R213, PT ;  /* 0x000000d50900720c */ /* 0x000fe40003f26270 */
[----:B------:R-:W-:-:S02]  /*11e00*/  FSEL R137, R97, -INF , !P4 ;  /* 0xff80000061897808 */ /* 0x000fc40006000000 */
[-C--:B------:R-:W-:Y:S02]  /*11e10*/  ISETP.GE.AND P2, PT, R11, R204.reuse, PT ;  /* 0x000000cc0b00720c */ /* 0x080fe40003f46270 */
[----:B------:R-:W-:Y:S02]  /*11e20*/  FMNMX3.FTZ R12, R12, R155, R135, !PT ;  /* 0x0000009b0c0c7276 */ /* 0x000fe40007810087 */
[----:B------:R-:W-:Y:S02]  /*11e30*/  FMNMX3.FTZ R0, R0, R151, R149, !PT ;  /* 0x0000009700007276 */ /* 0x000fe40007810095 */
[----:B------:R-:W-:Y:S02]  /*11e40*/  FSEL R131, R93, -INF , !P6 ;  /* 0xff8000005d837808 */ /* 0x000fe40007000000 */
[----:B------:R-:W-:Y:S02]  /*11e50*/  ISETP.GE.AND P6, PT, R9, R204, PT ;  /* 0x000000cc0900720c */ /* 0x000fe40003fc6270 */
[----:B------:R-:W-:-:S02]  /*11e60*/  FSEL R59, R59, -INF , !P0 ;  /* 0xff8000003b3b7808 */ /* 0x000fc40004000000 */
[----:B------:R-:W-:Y:S02]  /*11e70*/  FSEL R57, R84, -INF , P1 ;  /* 0xff80000054397808 */ /* 0x000fe40000800000 */
[----:B------:R-:W-:Y:S02]  /*11e80*/  FSEL R61, R61, -INF , !P2 ;  /* 0xff8000003d3d7808 */ /* 0x000fe40005000000 */
[----:B------:R-:W-:Y:S02]  /*11e90*/  ISETP.GE.AND P0, PT, R9, R212, PT ;  /* 0x000000d40900720c */ /* 0x000fe40003f06270 */
[----:B------:R-:W-:Y:S02]  /*11ea0*/  ISETP.GE.AND P1, PT, R45, R213, PT ;  /* 0x000000d52d00720c */ /* 0x000fe40003f26270 */
[----:B------:R-:W-:Y:S02]  /*11eb0*/  FMNMX3.FTZ R12, R12, R137, R133, !PT ;  /* 0x000000890c0c7276 */ /* 0x000fe40007810085 */
[----:B------:R-:W-:-:S02]  /*11ec0*/  ISETP.GE.AND P4, PT, R11, R206, PT ;  /* 0x000000ce0b00720c */ /* 0x000fc40003f86270 */
[----:B------:R-:W-:Y:S02]  /*11ed0*/  FMNMX3.FTZ R0, R0, R153, R127, !PT ;  /* 0x0000009900007276 */ /* 0x000fe4000781007f */
[----:B------:R-:W-:Y:S02]  /*11ee0*/  FSEL R57, R57, -INF , !P6 ;  /* 0xff80000039397808 */ /* 0x000fe40007000000 */
[----:B------:R-:W-:Y:S02]  /*11ef0*/  ISETP.GE.AND P6, PT, R45, R204, PT ;  /* 0x000000cc2d00720c */ /* 0x000fe40003fc6270 */
[----:B------:R-:W-:Y:S02]  /*11f00*/  FSEL R50, R86, -INF , P0 ;  /* 0xff80000056327808 */ /* 0x000fe40000000000 */
[----:B------:R-:W-:Y:S02]  /*11f10*/  FSEL R53, R85, -INF , P1 ;  /* 0xff80000055357808 */ /* 0x000fe40000800000 */
[----:B------:R-:W-:-:S02]  /*11f20*/  FMNMX3.FTZ R12, R12, R131, R61, !PT ;  /* 0x000000830c0c7276 */ /* 0x000fc4000781003d */
[----:B------:R-:W-:Y:S02]  /*11f30*/  ISETP.GE.AND P2, PT, R9, R206, PT ;  /* 0x000000ce0900720c */ /* 0x000fe40003f46270 */
[----:B------:R-:W-:Y:S02]  /*11f40*/  ISETP.GE.AND P0, PT, R45, R212, PT ;  /* 0x000000d42d00720c */ /* 0x000fe40003f06270 */
[----:B------:R-:W-:Y:S02]  /*11f50*/  FSEL R119, R95, -INF , !P5 ;  /* 0xff8000005f777808 */ /* 0x000fe40006800000 */
[----:B------:R-:W-:Y:S02]  /*11f60*/  FSEL R52, R52, -INF , !P4 ;  /* 0xff80000034347808 */ /* 0x000fe40006000000 */
[----:B------:R-:W-:Y:S02]  /*11f70*/  FMNMX3.FTZ R0, R0, R129, R125, !PT ;  /* 0x0000008100007276 */ /* 0x000fe4000781007d */
[----:B------:R-:W-:-:S02]  /*11f80*/  FSEL R53, R53, -INF , !P6 ;  /* 0xff80000035357808 */ /* 0x000fc40007000000 */
[----:B------:R-:W-:Y:S02]  /*11f90*/  FMNMX3.FTZ R12, R12, R59, R57, !PT ;  /* 0x0000003b0c0c7276 */ /* 0x000fe40007810039 */
[----:B------:R-:W-:Y:S02]  /*11fa0*/  ISETP.GE.AND P1, PT, R45, R206, PT ;  /* 0x000000ce2d00720c */ /* 0x000fe40003f26270 */
        /* <DEDUP_REMOVED lines=10> */
[----:B------:R-:W5:Y:S01]  /*12050*/  S2UR UR6, SR_CgaCtaId ;  /* 0x00000000000679c3 */ /* 0x000f620000008800 */
[----:B-1----:R-:W-:-:S05]  /*12060*/  FMNMX.FTZ R11, R12, R11, !PT ;  /* 0x0000000b0c0b7209 */ /* 0x002fca0007810000 */
[----:B------:R-:W1:Y:S01]  /*12070*/  SHFL.BFLY PT, R2, R11, 0x1, 0x1f ;  /* 0x0c201f000b027f89 */ /* 0x000e6200000e0000 */
[----:B--2---:R-:W-:-:S05]  /*12080*/  FMNMX.FTZ R9, R10, R9, !PT ;  /* 0x000000090a097209 */ /* 0x004fca0007810000 */
[----:B------:R-:W2:Y:S01]  /*12090*/  SHFL.BFLY PT, R0, R9, 0x1, 0x1f ;  /* 0x0c201f0009007f89 */ /* 0x000ea200000e0000 */
[----:B------:R-:W-:Y:S02]  /*120a0*/  UMOV UR7, 0x400 ;  /* 0x0000040000077882 */ /* 0x000fe40000000000 */
[----:B-----5:R-:W-:-:S06]  /*120b0*/  ULEA UR6, UR6, UR7, 0x18 ;  /* 0x0000000706067291 */ /* 0x020fcc000f8ec0ff */
[----:B------:R-:W-:Y:S02]  /*120c0*/  LEA R185, R47, UR6, 0x1 ;  /* 0x000000062fb97c11 */ /* 0x000fe4000f8e08ff */
[----:B-1----:R-:W-:-:S03]  /*120d0*/  FMNMX.FTZ R2, R11, R2, !PT ;  /* 0x000000020b027209 */ /* 0x002fc60007810000 */
[----:B------:R-:W-:Y:S01]  /*120e0*/  IMAD R123, R4, 0x2, R185 ;  /* 0x00000002047b7824 */ /* 0x000fe200078e02b9 */
[----:B------:R-:W-:Y:S01]  /*120f0*/  LDSM.16.MT88.4 R108, [R185+0x9000] ;  /* 0x00900000b96c783b */ /* 0x000fe20000004200 */
[----:B------:R-:W-:Y:S01]  /*12100*/  FSETP.NEU.FTZ.AND P0, PT, R2, -INF , PT ;  /* 0xff8000000200780b */ /* 0x000fe20003f1d000 */
[----:B----4-:R-:W-:Y:S02]  /*12110*/  FMUL.FTZ R56, R49, R2 ;  /* 0x0000000231387220 */ /* 0x010fe40000410000 */
[----:B------:R-:W1:Y:S01]  /*12120*/  LDSM.16.MT88.4 R84, [R123+0xb000] ;  /* 0x00b000007b54783b */ /* 0x000e620000004200 */
[----:B--2---:R-:W-:Y:S02]  /*12130*/  FMNMX.FTZ R0, R9, R0, !PT ;  /* 0x0000000009007209 */ /* 0x004fe40007810000 */
[----:B------:R-:W-:Y:S01]  /*12140*/  FSEL R56, R56, RZ, P0 ;  /* 0x000000ff38387208 */ /* 0x000fe20000000000 */
[----:B------:R-:W2:Y:S01]  /*12150*/  LDSM.16.MT88.4 R100, [R123+0x9000] ;  /* 0x009000007b64783b */ /* 0x000ea20000004200 */
[----:B------:R-:W-:Y:S01]  /*12160*/  FSETP.NEU.FTZ.AND P0, PT, R0, -INF , PT ;  /* 0xff8000000000780b */ /* 0x000fe20003f1d000 */
[----:B------:R-:W-:-:S02]  /*12170*/  FMUL.FTZ R54, R49, R0 ;  /* 0x0000000031367220 */ /* 0x000fc40000410000 */
[----:B------:R-:W4:Y:S03]  /*12180*/  LDSM.16.MT88.4 R92, [R185+0xb000] ;  /* 0x00b00000b95c783b */ /* 0x000f260000004200 */
[----:B------:R-:W-:Y:S01]  /*12190*/  FSEL R54, R54, RZ, P0 ;  /* 0x000000ff36367208 */ /* 0x000fe20000000000 */
[-CC-:B------:R-:W-:Y:S01]  /*121a0*/  FFMA.FTZ R45, R43, R49.reuse, -R56.reuse ;  /* 0x000000312b2d7223 */ /* 0x180fe20000010838 */
[-CC-:B------:R-:W-:Y:S01]  /*121b0*/  FFMA.FTZ R44, R41, R49.reuse, -R56.reuse ;  /* 0x00000031292c7223 */ /* 0x180fe20000010838 */
[----:B------:R-:W5:Y:S01]  /*121c0*/  LDSM.16.MT88.4 R76, [R185+0xd000] ;  /* 0x00d00000b94c783b */ /* 0x000f620000004200 */
[-C--:B------:R-:W-:Y:S01]  /*121d0*/  FFMA.FTZ R41, R39, R49.reuse, -R56 ;  /* 0x0000003127297223 */ /* 0x080fe20000010838 */
[-CC-:B------:R-:W-:Y:S01]  /*121e0*/  FFMA.FTZ R43, R6, R49.reuse, -R54.reuse ;  /* 0x00000031062b7223 */ /* 0x180fe20000010836 */
[-CC-:B------:R-:W-:Y:S01]  /*121f0*/  FFMA.FTZ R42, R5, R49.reuse, -R54.reuse ;  /* 0x00000031052a7223 */ /* 0x180fe20000010836 */
[-C--:B------:R-:W-:Y:S01]  /*12200*/  FFMA.FTZ R38, R7, R49.reuse, -R54 ;  /* 0x0000003107267223 */ /* 0x080fe20000010836 */
[-C--:B------:R-:W-:Y:S01]  /*12210*/  FFMA.FTZ R46, R8, R49.reuse, -R56 ;  /* 0x00000031082e7223 */ /* 0x080fe20000010838 */
[----:B------:R-:W3:Y:S01]  /*12220*/  LDSM.16.MT88.4 R4, [R123+0xd000] ;  /* 0x00d000007b04783b */ /* 0x000ee20000004200 */
[-C--:B------:R-:W-:Y:S01]  /*12230*/  FFMA.FTZ R39, R37, R49.reuse, -R54 ;  /* 0x0000003125277223 */ /* 0x080fe20000010836 */
[----:B------:R-:W-:Y:S02]  /*12240*/  MUFU.EX2 R45, R45 ;  /* 0x0000002d002d7308 */ /* 0x000fe40000000800 */
[----:B------:R-:W3:Y:S02]  /*12250*/  LDSM.16.MT88.4 R8, [R123+0xb400] ;  /* 0x00b400007b08783b */ /* 0x000ee40000004200 */
[----:B------:R-:W1:Y:S02]  /*12260*/  MUFU.EX2 R46, R46 ;  /* 0x0000002e002e7308 */ /* 0x000e640000000800 */
[----:B------:R-:W3:Y:S02]  /*12270*/  LDSM.16.MT88.4 R12, [R185+0xb400] ;  /* 0x00b40000b90c783b */ /* 0x000ee40000004200 */
[----:B------:R-:W-:Y:S02]  /*12280*/  MUFU.EX2 R44, R44 ;  /* 0x0000002c002c7308 */ /* 0x000fe40000000800 */
[----:B------:R-:W-:Y:S02]  /*12290*/  LDSM.16.MT88.4 R16, [R123+0x9400] ;  /* 0x009400007b10783b */ /* 0x000fe40000004200 */
[----:B------:R-:W2:Y:S04]  /*122a0*/  MUFU.EX2 R41, R41 ;  /* 0x0000002900297308 */ /* 0x000ea80000000800 */
[----:B------:R-:W-:Y:S04]  /*122b0*/  MUFU.EX2 R43, R43 ;  /* 0x0000002b002b7308 */ /* 0x000fe80000000800 */
[----:B------:R-:W4:Y:S04]  /*122c0*/  MUFU.EX2 R42, R42 ;  /* 0x0000002a002a7308 */ /* 0x000f280000000800 */
[----:B------:R-:W-:Y:S04]  /*122d0*/  MUFU.EX2 R39, R39 ;  /* 0x0000002700277308 */ /* 0x000fe80000000800 */
[----:B------:R-:W5:Y:S01]  /*122e0*/  MUFU.EX2 R38, R38 ;  /* 0x0000002600267308 */ /* 0x000f620000000800 */
[----:B-1----:R-:W-:Y:S01]  /*122f0*/  F2FP.F16.F32.PACK_AB R68, R45, R46 ;  /* 0x0000002e2d44723e */ /* 0x002fe200000000ff */
[-CC-:B------:R-:W-:Y:S01]  /*12300*/  FFMA.FTZ R40, R35, R49.reuse, -R56.reuse ;  /* 0x0000003123287223 */ /* 0x180fe20000010838 */
[----:B--2---:R-:W-:Y:S01]  /*12310*/  F2FP.F16.F32.PACK_AB R70, R41, R44 ;  /* 0x0000002c2946723e */ /* 0x004fe200000000ff */
[-CC-:B------:R-:W-:Y:S01]  /*12320*/  FFMA.FTZ R34, R33, R49.reuse, -R56.reuse ;  /* 0x0000003121227223 */ /* 0x180fe20000010838 */
[--C-:B------:R-:W-:Y:S01]  /*12330*/  FFMA.FTZ R37, R21, R49, -R56.reuse ;  /* 0x0000003115257223 */ /* 0x100fe20000010838 */
[----:B----4-:R-:W-:Y:S01]  /*12340*/  F2FP.F16.F32.PACK_AB R69, R42, R43 ;  /* 0x0000002b2a45723e */ /* 0x010fe200000000ff */
[-C--:B------:R-:W-:Y:S01]  /*12350*/  FFMA.FTZ R33, R31, R49.reuse, -R56 ;  /* 0x000000311f217223 */ /* 0x080fe20000010838 */
[-CC-:B------:R-:W-:Y:S01]  /*12360*/  FFMA.FTZ R36, R29, R49.reuse, -R54.reuse ;  /* 0x000000311d247223 */ /* 0x180fe20000010836 */
[-CC-:B------:R-:W-:Y:S01]  /*12370*/  FFMA.FTZ R35, R27, R49.reuse, -R54.reuse ;  /* 0x000000311b237223 */ /* 0x180fe20000010836 */
[-CC-:B------:R-:W-:Y:S01]  /*12380*/  FFMA.FTZ R32, R25, R49.reuse, -R54.reuse ;  /* 0x0000003119207223 */ /* 0x180fe20000010836 */
[----:B------:R-:W-:Y:S01]  /*12390*/  FFMA.FTZ R3, R3, R49, -R54 ;  /* 0x0000003103037223 */ /* 0x000fe20000010836 */
[----:B-----5:R-:W-:Y:S01]  /*123a0*/  F2FP.F16.F32.PACK_AB R71, R38, R39 ;  /* 0x000000272647723e */ /* 0x020fe200000000ff */
[----:B------:R-:W-:Y:S01]  /*123b0*/  MUFU.EX2 R40, R40 ;  /* 0x0000002800287308 */ /* 0x000fe20000000800 */
[----:B------:R-:W1:Y:S03]  /*123c0*/  LDSM.16.MT88.4 R20, [R185+0x9400] ;  /* 0x00940000b914783b */ /* 0x000e660000004200 */
[----:B------:R-:W2:Y:S01]  /*123d0*/  MUFU.EX2 R37, R37 ;  /* 0x0000002500257308 */ /* 0x000ea20000000800 */
[----:B------:R-:W4:Y:S01]  /*123e0*/  LDSM.16.MT88.4 R28, [R185+0xd400] ;  /* 0x00d40000b91c783b */ /* 0x000f220000004200 */
[C---:B------:R-:W-:Y:S02]  /*123f0*/  HMMA.16816.F32 R88, R68.reuse, R84, RZ ;  /* 0x000000544458723c */ /* 0x040fe400000018ff */
[----:B------:R-:W-:Y:S01]  /*12400*/  MUFU.EX2 R34, R34 ;  /* 0x0000002200227308 */ /* 0x000fe20000000800 */
[----:B------:R-:W5:Y:S03]  /*12410*/  LDSM.16.MT88.4 R24, [R123+0xd400] ;  /* 0x00d400007b18783b */ /* 0x000f660000004200 */
[----:B------:R-:W-:Y:S02]  /*12420*/  MUFU.EX2 R33, R33 ;  /* 0x0000002100217308 */ /* 0x000fe40000000800 */
[C---:B------:R-:W-:Y:S02]  /*12430*/  HMMA.16816.F32 R84, R68.reuse, R86, RZ ;  /* 0x000000564454723c */ /* 0x040fe400000018ff */
[----:B------:R-:W-:Y:S04]  /*12440*/  MUFU.EX2 R36, R36 ;  /* 0x0000002400247308 */ /* 0x000fe80000000800 */
[----:B------:R-:W2:Y:S04]  /*12450*/  MUFU.EX2 R35, R35 ;  /* 0x0000002300237308 */ /* 0x000ea80000000800 */
        /* <DEDUP_REMOVED lines=10> */
[----:B---3--:R-:W-:Y:S01]  /*12500*/  HMMA.16816.F32 R72, R68, R4, RZ ;  /* 0x000000044448723c */ /* 0x008fe200000018ff */
[----:B--2---:R-:W-:-:S02]  /*12510*/  F2FP.F16.F32.PACK_AB R4, R37, R40 ;  /* 0x000000282504723e */ /* 0x004fc400000000ff */
[----:B------:R-:W-:-:S05]  /*12520*/  F2FP.F16.F32.PACK_AB R5, R35, R36 ;  /* 0x000000242305723e */ /* 0x000fca00000000ff */
[----:B------:R-:W-:Y:S01]  /*12530*/  HMMA.16816.F32 R68, R68, R6, RZ ;  /* 0x000000064444723c */ /* 0x000fe200000018ff */
[----:B------:R-:W-:Y:S02]  /*12540*/  F2FP.F16.F32.PACK_AB R6, R33, R34 ;  /* 0x000000222106723e */ /* 0x000fe400000000ff */
[----:B-1----:R-:W-:-:S07]  /*12550*/  F2FP.F16.F32.PACK_AB R7, R3, R32 ;  /* 0x000000200307723e */ /* 0x002fce00000000ff */
[C---:B------:R-:W-:Y:S08]  /*12560*/  HMMA.16816.F32 R88, R4.reuse, R8, R88 ;  /* 0x000000080458723c */ /* 0x040ff00000001858 */
[C---:B------:R-:W-:Y:S01]  /*12570*/  HMMA.16816.F32 R84, R4.reuse, R10, R84 ;  /* 0x0000000a0454723c */ /* 0x040fe20000001854 */
[----:B------:R-:W1:Y:S02]  /*12580*/  LDSM.16.MT88.4 R8, [R123+0xb800] ;  /* 0x00b800007b08783b */ /* 0x000e640000004200 */
[-CC-:B------:R-:W-:Y:S01]  /*12590*/  FFMA.FTZ R60, R63, R49.reuse, -R56.reuse ;  /* 0x000000313f3c7223 */ /* 0x180fe20000010838 */
[-CC-:B------:R-:W-:Y:S01]  /*125a0*/  FFMA.FTZ R58, R223, R49.reuse, -R56.reuse ;  /* 0x00000031df3a7223 */ /* 0x180fe20000010838 */
[-C--:B------:R-:W-:Y:S01]  /*125b0*/  FFMA.FTZ R47, R221, R49.reuse, -R56 ;  /* 0x00000031dd2f7223 */ /* 0x080fe20000010838 */
[-CC-:B------:R-:W-:Y:S01]  /*125c0*/  FFMA.FTZ R122, R219, R49.reuse, -R54.reuse ;  /* 0x00000031db7a7223 */ /* 0x180fe20000010836 */
[-CC-:B------:R-:W-:Y:S01]  /*125d0*/  FFMA.FTZ R62, R65, R49.reuse, -R54.reuse ;  /* 0x00000031413e7223 */ /* 0x180fe20000010836 */
[-C--:B------:R-:W-:Y:S01]  /*125e0*/  FFMA.FTZ R67, R67, R49.reuse, -R54 ;  /* 0x0000003143437223 */ /* 0x080fe20000010836 */
[-C--:B------:R-:W-:Y:S01]  /*125f0*/  FFMA.FTZ R225, R225, R49.reuse, -R56 ;  /* 0x00000031e1e17223 */ /* 0x080fe20000010838 */
[----:B------:R-:W-:Y:S01]  /*12600*/  FFMA.FTZ R217, R217, R49, -R54 ;  /* 0x00000031d9d97223 */ /* 0x000fe20000010836 */
[----:B------:R-:W-:Y:S01]  /*12610*/  MUFU.EX2 R60, R60 ;  /* 0x0000003c003c7308 */ /* 0x000fe20000000800 */
[C---:B------:R-:W-:Y:S03]  /*12620*/  HMMA.16816.F32 R96, R4.reuse, R12, R96 ;  /* 0x0000000c0460723c */ /* 0x040fe60000001860 */
[----:B------:R-:W2:Y:S04]  /*12630*/  MUFU.EX2 R63, R225 ;  /* 0x000000e1003f7308 */ /* 0x000ea80000000800 */
[----:B------:R-:W-:Y:S01]  /*12640*/  MUFU.EX2 R58, R58 ;  /* 0x0000003a003a7308 */ /* 0x000fe20000000800 */
[C---:B------:R-:W-:Y:S01]  /*12650*/  HMMA.16816.F32 R92, R4.reuse, R14, R92 ;  /* 0x0000000e045c723c */ /* 0x040fe2000000185c */
[----:B------:R-:W3:Y:S02]  /*12660*/  LDSM.16.MT88.4 R12, [R185+0xb800] ;  /* 0x00b80000b90c783b */ /* 0x000ee40000004200 */
[----:B------:R-:W2:Y:S04]  /*12670*/  MUFU.EX2 R47, R47 ;  /* 0x0000002f002f7308 */ /* 0x000ea80000000800 */
[----:B------:R-:W-:Y:S04]  /*12680*/  MUFU.EX2 R122, R122 ;  /* 0x0000007a007a7308 */ /* 0x000fe80000000800 */
[----:B------:R-:W1:Y:S04]  /*12690*/  MUFU.EX2 R65, R217 ;  /* 0x000000d900417308 */ /* 0x000e680000000800 */
[----:B------:R-:W-:Y:S04]  /*126a0*/  MUFU.EX2 R62, R62 ;  /* 0x0000003e003e7308 */ /* 0x000fe80000000800 */
[----:B------:R-:W1:Y:S01]  /*126b0*/  MUFU.EX2 R67, R67 ;  /* 0x0000004300437308 */ /* 0x000e620000000800 */
[C---:B------:R-:W-:Y:S08]  /*126c0*/  HMMA.16816.F32 R112, R4.reuse, R20, R112 ;  /* 0x000000140470723c */ /* 0x040ff00000001870 */
[C---:B------:R-:W-:Y:S01]  /*126d0*/  HMMA.16816.F32 R108, R4.reuse, R22, R108 ;  /* 0x00000016046c723c */ /* 0x040fe2000000186c */
[----:B------:R-:W3:Y:S07]  /*126e0*/  LDSM.16.MT88.4 R20, [R185+0x9800] ;  /* 0x00980000b914783b */ /* 0x000eee0000004200 */
[C---:B------:R-:W-:Y:S08]  /*126f0*/  HMMA.16816.F32 R104, R4.reuse, R16, R104 ;  /* 0x000000100468723c */ /* 0x040ff00000001868 */
[C---:B------:R-:W-:Y:S01]  /*12700*/  HMMA.16816.F32 R100, R4.reuse, R18, R100 ;  /* 0x000000120464723c */ /* 0x040fe20000001864 */
[----:B------:R-:W3:Y:S07]  /*12710*/  LDSM.16.MT88.4 R16, [R123+0x9800] ;  /* 0x009800007b10783b */ /* 0x000eee0000004200 */
[C---:B----4-:R-:W-:Y:S08]  /*12720*/  HMMA.16816.F32 R80, R4.reuse, R28, R80 ;  /* 0x0000001c0450723c */ /* 0x050ff00000001850 */
[C---:B------:R-:W-:Y:S01]  /*12730*/  HMMA.16816.F32 R76, R4.reuse, R30, R76 ;  /* 0x0000001e044c723c */ /* 0x040fe2000000184c */
[----:B------:R-:W4:Y:S07]  /*12740*/  LDSM.16.MT88.4 R28, [R185+0xd800] ;  /* 0x00d80000b91c783b */ /* 0x000f2e0000004200 */
[C---:B-----5:R-:W-:Y:S08]  /*12750*/  HMMA.16816.F32 R72, R4.reuse, R24, R72 ;  /* 0x000000180448723c */ /* 0x060ff00000001848 */
[----:B------:R-:W-:Y:S03]  /*12760*/  HMMA.16816.F32 R68, R4, R26, R68 ;  /* 0x0000001a0444723c */ /* 0x000fe60000001844 */
[----:B--2---:R-:W-:Y:S01]  /*12770*/  F2FP.F16.F32.PACK_AB R4, R60, R63 ;  /* 0x0000003f3c04723e */ /* 0x004fe200000000ff */
[----:B------:R-:W2:Y:S01]  /*12780*/  LDSM.16.MT88.4 R24, [R123+0xd800] ;  /* 0x00d800007b18783b */ /* 0x000ea20000004200 */
[----:B------:R-:W-:-:S02]  /*12790*/  F2FP.F16.F32.PACK_AB R6, R47, R58 ;  /* 0x0000003a2f06723e */ /* 0x000fc400000000ff */
[----:B-1----:R-:W-:Y:S02]  /*127a0*/  F2FP.F16.F32.PACK_AB R5, R65, R122 ;  /* 0x0000007a4105723e */ /* 0x002fe400000000ff */
[----:B------:R-:W-:-:S07]  /*127b0*/  F2FP.F16.F32.PACK_AB R7, R67, R62 ;  /* 0x0000003e4307723e */ /* 0x000fce00000000ff */
[C---:B------:R-:W-:Y:S08]  /*127c0*/  HMMA.16816.F32 R88, R4.reuse, R8, R88 ;  /* 0x000000080458723c */ /* 0x040ff00000001858 */
[C---:B------:R-:W-:Y:S01]  /*127d0*/  HMMA.16816.F32 R84, R4.reuse, R10, R84 ;  /* 0x0000000a0454723c */ /* 0x040fe20000001854 */
[----:B------:R-:W1:Y:S02]  /*127e0*/  LDSM.16.MT88.4 R8, [R123+0xbc00] ;  /* 0x00bc00007b08783b */ /* 0x000e640000004200 */
[-CC-:B------:R-:W-:Y:S01]  /*127f0*/  FFMA.FTZ R126, R141, R49.reuse, -R56.reuse ;  /* 0x000000318d7e7223 */ /* 0x180fe20000010838 */
[-C--:B------:R-:W-:Y:S01]  /*12800*/  FFMA.FTZ R124, R139, R49.reuse, -R56 ;  /* 0x000000318b7c7223 */ /* 0x080fe20000010838 */
[-CC-:B------:R-:W-:Y:S01]  /*12810*/  FFMA.FTZ R130, R143, R49.reuse, -R54.reuse ;  /* 0x000000318f827223 */ /* 0x180fe20000010836 */
[-CC-:B------:R-:W-:Y:S01]  /*12820*/  FFMA.FTZ R128, R179, R49.reuse, -R54.reuse ;  /* 0x00000031b3807223 */ /* 0x180fe20000010836 */
[-C--:B------:R-:W-:Y:S01]  /*12830*/  FFMA.FTZ R145, R145, R49.reuse, -R54 ;  /* 0x0000003191917223 */ /* 0x080fe20000010836 */
[-CC-:B------:R-:W-:Y:S01]  /*12840*/  FFMA.FTZ R215, R215, R49.reuse, -R56.reuse ;  /* 0x00000031d7d77223 */ /* 0x180fe20000010838 */
[-C--:B------:R-:W-:Y:S01]  /*12850*/  FFMA.FTZ R183, R183, R49.reuse, -R56 ;  /* 0x00000031b7b77223 */ /* 0x080fe20000010838 */
[----:B------:R-:W-:Y:S01]  /*12860*/  FFMA.FTZ R181, R181, R49, -R54 ;  /* 0x00000031b5b57223 */ /* 0x000fe20000010836 */
[----:B------:R-:W-:Y:S01]  /*12870*/  MUFU.EX2 R126, R126 ;  /* 0x0000007e007e7308 */ /* 0x000fe20000000800 */
[C---:B---3--:R-:W-:Y:S03]  /*12880*/  HMMA.16816.F32 R96, R4.reuse, R12, R96 ;  /* 0x0000000c0460723c */ /* 0x048fe60000001860 */
[----:B------:R-:W3:Y:S04]  /*12890*/  MUFU.EX2 R141, R215 ;  /* 0x000000d7008d7308 */ /* 0x000ee80000000800 */
[----:B------:R-:W-:Y:S01]  /*128a0*/  MUFU.EX2 R139, R183 ;  /* 0x000000b7008b7308 */ /* 0x000fe20000000800 */
[C---:B------:R-:W-:Y:S01]  /*128b0*/  HMMA.16816.F32 R92, R4.reuse, R14, R92 ;  /* 0x0000000e045c723c */ /* 0x040fe2000000185c */
[----:B------:R-:W5:Y:S02]  /*128c0*/  LDSM.16.MT88.4 R12, [R185+0xbc00] ;  /* 0x00bc0000b90c783b */ /* 0x000f640000004200 */
[----:B------:R-:W3:Y:S04]  /*128d0*/  MUFU.EX2 R124, R124 ;  /* 0x0000007c007c7308 */ /* 0x000ee80000000800 */
[----:B------:R-:W-:Y:S04]  /*128e0*/  MUFU.EX2 R143, R181 ;  /* 0x000000b5008f7308 */ /* 0x000fe80000000800 */
[----:B------:R-:W1:Y:S04]  /*128f0*/  MUFU.EX2 R130, R130 ;  /* 0x0000008200827308 */ /* 0x000e680000000800 */
[----:B------:R-:W-:Y:S04]  /*12900*/  MUFU.EX2 R128, R128 ;  /* 0x0000008000807308 */ /* 0x000fe80000000800 */
[----:B------:R-:W1:Y:S01]  /*12910*/  MUFU.EX2 R145, R145 ;  /* 0x0000009100917308 */ /* 0x000e620000000800 */
[C---:B------:R-:W-:Y:S08]  /*12920*/  HMMA.16816.F32 R112, R4.reuse, R20, R112 ;  /* 0x000000140470723c */ /* 0x040ff00000001870 */
[C---:B------:R-:W-:Y:S01]  /*12930*/  HMMA.16816.F32 R108, R4.reuse, R22, R108 ;  /* 0x00000016046c723c */ /* 0x040fe2000000186c */
[----:B------:R-:W5:Y:S07]  /*12940*/  LDSM.16.MT88.4 R20, [R185+0x9c00] ;  /* 0x009c0000b914783b */ /* 0x000f6e0000004200 */
[C---:B------:R-:W-:Y:S08]  /*12950*/  HMMA.16816.F32 R104, R4.reuse, R16, R104 ;  /* 0x000000100468723c */ /* 0x040ff00000001868 */
[C---:B------:R-:W-:Y:S01]  /*12960*/  HMMA.16816.F32 R100, R4.reuse, R18, R100 ;  /* 0x000000120464723c */ /* 0x040fe20000001864 */
[----:B------:R-:W5:Y:S07]  /*12970*/  LDSM.16.MT88.4 R16, [R123+0x9c00] ;  /* 0x009c00007b10783b */ /* 0x000f6e0000004200 */
[C---:B----4-:R-:W-:Y:S08]  /*12980*/  HMMA.16816.F32 R80, R4.reuse, R28, R80 ;  /* 0x0000001c0450723c */ /* 0x050ff00000001850 */
[C---:B------:R-:W-:Y:S01]  /*12990*/  HMMA.16816.F32 R76, R4.reuse, R30, R76 ;  /* 0x0000001e044c723c */ /* 0x040fe2000000184c */
[----:B------:R-:W4:Y:S07]  /*129a0*/  LDSM.16.MT88.4 R28, [R185+0xdc00] ;  /* 0x00dc0000b91c783b */ /* 0x000f2e0000004200 */
[C---:B--2---:R-:W-:Y:S08]  /*129b0*/  HMMA.16816.F32 R72, R4.reuse, R24, R72 ;  /* 0x000000180448723c */ /* 0x044ff00000001848 */
[----:B------:R-:W-:Y:S03]  /*129c0*/  HMMA.16816.F32 R68, R4, R26, R68 ;  /* 0x0000001a0444723c */ /* 0x000fe60000001844 */
[----:B---3--:R-:W-:Y:S01]  /*129d0*/  F2FP.F16.F32.PACK_AB R4, R126, R141 ;  /* 0x0000008d7e04723e */ /* 0x008fe200000000ff */
        /* <DEDUP_REMOVED lines=16> */
[C---:B-----5:R-:W-:Y:S03]  /*12ae0*/  HMMA.16816.F32 R96, R4.reuse, R12, R96 ;  /* 0x0000000c0460723c */ /* 0x060fe60000001860 */
[----:B------:R-:W3:Y:S04]  /*12af0*/  MUFU.EX2 R165, R177 ;  /* 0x000000b100a57308 */ /* 0x000ee80000000800 */
[----:B------:R-:W-:Y:S01]  /*12b00*/  MUFU.EX2 R163, R175 ;  /* 0x000000af00a37308 */ /* 0x000fe20000000800 */
[C---:B------:R-:W-:Y:S01]  /*12b10*/  HMMA.16816.F32 R92, R4.reuse, R14, R92 ;  /* 0x0000000e045c723c */ /* 0x040fe2000000185c */
[----:B------:R-:W-:Y:S02]  /*12b20*/  LDSM.16.MT88.4 R12, [R123+0xc000] ;  /* 0x00c000007b0c783b */ /* 0x000fe40000004200 */
[----:B------:R-:W5:Y:S04]  /*12b30*/  MUFU.EX2 R132, R132 ;  /* 0x0000008400847308 */ /* 0x000f680000000800 */
[----:B------:R-:W-:Y:S04]  /*12b40*/  MUFU.EX2 R167, R173 ;  /* 0x000000ad00a77308 */ /* 0x000fe80000000800 */
[----:B------:R-:W1:Y:S04]  /*12b50*/  MUFU.EX2 R138, R138 ;  /* 0x0000008a008a7308 */ /* 0x000e680000000800 */
[----:B------:R-:W-:Y:S04]  /*12b60*/  MUFU.EX2 R136, R136 ;  /* 0x0000008800887308 */ /* 0x000fe80000000800 */
[----:B------:R-:W1:Y:S01]  /*12b70*/  MUFU.EX2 R169, R169 ;  /* 0x000000a900a97308 */ /* 0x000e620000000800 */
[C---:B------:R-:W-:Y:S08]  /*12b80*/  HMMA.16816.F32 R112, R4.reuse, R20, R112 ;  /* 0x000000140470723c */ /* 0x040ff00000001870 */
[C---:B------:R-:W-:Y:S01]  /*12b90*/  HMMA.16816.F32 R108, R4.reuse, R22, R108 ;  /* 0x00000016046c723c */ /* 0x040fe2000000186c */
[----:B------:R-:W-:Y:S07]  /*12ba0*/  LDSM.16.MT88.4 R20, [R185+0xa000] ;  /* 0x00a00000b914783b */ /* 0x000fee0000004200 */
[C---:B------:R-:W-:Y:S08]  /*12bb0*/  HMMA.16816.F32 R104, R4.reuse, R16, R104 ;  /* 0x000000100468723c */ /* 0x040ff00000001868 */
[C---:B------:R-:W-:Y:S01]  /*12bc0*/  HMMA.16816.F32 R100, R4.reuse, R18, R100 ;  /* 0x000000120464723c */ /* 0x040fe20000001864 */
[----:B------:R-:W1:Y:S07]  /*12bd0*/  LDSM.16.MT88.4 R16, [R123+0xa000] ;  /* 0x00a000007b10783b */ /* 0x000e6e0000004200 */
[C---:B----4-:R-:W-:Y:S08]  /*12be0*/  HMMA.16816.F32 R80, R4.reuse, R28, R80 ;  /* 0x0000001c0450723c */ /* 0x050ff00000001850 */
[C---:B------:R-:W-:Y:S01]  /*12bf0*/  HMMA.16816.F32 R76, R4.reuse, R30, R76 ;  /* 0x0000001e044c723c */ /* 0x040fe2000000184c */
[----:B------:R-:W-:Y:S07]  /*12c00*/  LDSM.16.MT88.4 R28, [R185+0xe000] ;  /* 0x00e00000b91c783b */ /* 0x000fee0000004200 */
[C---:B--2---:R-:W-:Y:S08]  /*12c10*/  HMMA.16816.F32 R72, R4.reuse, R24, R72 ;  /* 0x000000180448723c */ /* 0x044ff00000001848 */
[----:B------:R-:W-:Y:S03]  /*12c20*/  HMMA.16816.F32 R68, R4, R26, R68 ;  /* 0x0000001a0444723c */ /* 0x000fe60000001844 */
[----:B---3--:R-:W-:Y:S01]  /*12c30*/  F2FP.F16.F32.PACK_AB R4, R134, R165 ;  /* 0x000000a58604723e */ /* 0x008fe200000000ff */
[----:B------:R-:W-:Y:S01]  /*12c40*/  LDSM.16.MT88.4 R24, [R185+0xa400] ;  /* 0x00a40000b918783b */ /* 0x000fe20000004200 */
[----:B-----5:R-:W-:-:S02]  /*12c50*/  F2FP.F16.F32.PACK_AB R6, R132, R163 ;  /* 0x000000a38406723e */ /* 0x020fc400000000ff */
[----:B-1----:R-:W-:Y:S02]  /*12c60*/  F2FP.F16.F32.PACK_AB R5, R138, R167 ;  /* 0x000000a78a05723e */ /* 0x002fe400000000ff */
[----:B------:R-:W-:-:S07]  /*12c70*/  F2FP.F16.F32.PACK_AB R7, R169, R136 ;  /* 0x00000088a907723e */ /* 0x000fce00000000ff */
[C---:B------:R-:W-:Y:S08]  /*12c80*/  HMMA.16816.F32 R96, R4.reuse, R8, R96 ;  /* 0x000000080460723c */ /* 0x040ff00000001860 */
[C---:B------:R-:W-:Y:S01]  /*12c90*/  HMMA.16816.F32 R92, R4.reuse, R10, R92 ;  /* 0x0000000a045c723c */ /* 0x040fe2000000185c */
[----:B------:R-:W1:Y:S07]  /*12ca0*/  LDSM.16.MT88.4 R8, [R123+0xe000] ;  /* 0x00e000007b08783b */ /* 0x000e6e0000004200 */
[C---:B------:R-:W-:Y:S08]  /*12cb0*/  HMMA.16816.F32 R104, R4.reuse, R16, R104 ;  /* 0x000000100468723c */ /* 0x040ff00000001868 */
[----:B------:R-:W-:Y:S01]  /*12cc0*/  HMMA.16816.F32 R100, R4, R18, R100 ;  /* 0x000000120464723c */ /* 0x000fe20000001864 */
[----:B------:R-:W2:Y:S02]  /*12cd0*/  LDSM.16.MT88.4 R16, [R185+0xc400] ;  /* 0x00c40000b910783b */ /* 0x000ea40000004200 */
[----:B------:R-:W-:-:S05]  /*12ce0*/  FFMA.FTZ R142, R159, R49, -R56 ;  /* 0x000000319f8e7223 */ /* 0x000fca0000010838 */
[----:B------:R-:W-:Y:S03]  /*12cf0*/  HMMA.16816.F32 R88, R4, R12, R88 ;  /* 0x0000000c0458723c */ /* 0x000fe60000001858 */
[-C--:B------:R-:W-:Y:S01]  /*12d00*/  FFMA.FTZ R140, R157, R49.reuse, -R56 ;  /* 0x000000319d8c7223 */ /* 0x080fe20000010838 */
[----:B------:R-:W-:-:S04]  /*12d10*/  FFMA.FTZ R146, R147, R49, -R54 ;  /* 0x0000003193927223 */ /* 0x000fc80000010836 */
[----:B------:R-:W-:Y:S01]  /*12d20*/  HMMA.16816.F32 R84, R4, R14, R84 ;  /* 0x0000000e0454723c */ /* 0x000fe20000001854 */
[----:B------:R-:W3:Y:S02]  /*12d30*/  LDSM.16.MT88.4 R12, [R123+0xc400] ;  /* 0x00c400007b0c783b */ /* 0x000ee40000004200 */
[----:B------:R-:W-:-:S05]  /*12d40*/  FFMA.FTZ R144, R149, R49, -R54 ;  /* 0x0000003195907223 */ /* 0x000fca0000010836 */
[C---:B-1----:R-:W-:Y:S08]  /*12d50*/  HMMA.16816.F32 R72, R4.reuse, R8, R72 ;  /* 0x000000080448723c */ /* 0x042ff00000001848 */
[----:B------:R-:W-:Y:S01]  /*12d60*/  HMMA.16816.F32 R68, R4, R10, R68 ;  /* 0x0000000a0444723c */ /* 0x000fe20000001844 */
[----:B------:R-:W1:Y:S02]  /*12d70*/  LDSM.16.MT88.4 R8, [R185+0xe400] ;  /* 0x00e40000b908783b */ /* 0x000e640000004200 */
[-CC-:B------:R-:W-:Y:S01]  /*12d80*/  FFMA.FTZ R161, R161, R49.reuse, -R56.reuse ;  /* 0x00000031a1a17223 */ /* 0x180fe20000010838 */
[----:B------:R-:W-:-:S04]  /*12d90*/  FFMA.FTZ R155, R155, R49, -R56 ;  /* 0x000000319b9b7223 */ /* 0x000fc80000010838 */
[C---:B------:R-:W-:Y:S03]  /*12da0*/  HMMA.16816.F32 R80, R4.reuse, R28, R80 ;  /* 0x0000001c0450723c */ /* 0x040fe60000001850 */
        /* <DEDUP_REMOVED lines=8> */
[----:B------:R-:W1:Y:S02]  /*12e30*/  LDSM.16.MT88.4 R20, [R123+0xa400] ;  /* 0x00a400007b14783b */ /* 0x000e640000004200 */
[----:B------:R-:W-:Y:S04]  /*12e40*/  MUFU.EX2 R146, R146 ;  /* 0x0000009200927308 */ /* 0x000fe80000000800 */
[----:B------:R-:W2:Y:S04]  /*12e50*/  MUFU.EX2 R149, R28 ;  /* 0x0000001c00957308 */ /* 0x000ea80000000800 */
[----:B------:R-:W-:Y:S04]  /*12e60*/  MUFU.EX2 R144, R144 ;  /* 0x0000009000907308 */ /* 0x000fe80000000800 */
[----:B------:R-:W3:Y:S01]  /*12e70*/  MUFU.EX2 R151, R151 ;  /* 0x0000009700977308 */ /* 0x000ee20000000800 */
[----:B------:R-:W-:Y:S03]  /*12e80*/  HMMA.16816.F32 R76, R4, R30, R76 ;  /* 0x0000001e044c723c */ /* 0x000fe6000000184c */
[----:B----4-:R-:W-:-:S02]  /*12e90*/  F2FP.F16.F32.PACK_AB R4, R157, R142 ;  /* 0x0000008e9d04723e */ /* 0x010fc400000000ff */
[----:B-----5:R-:W-:Y:S02]  /*12ea0*/  F2FP.F16.F32.PACK_AB R6, R147, R140 ;  /* 0x0000008c9306723e */ /* 0x020fe400000000ff */
[----:B--2---:R-:W-:Y:S01]  /*12eb0*/  F2FP.F16.F32.PACK_AB R5, R149, R146 ;  /* 0x000000929505723e */ /* 0x004fe200000000ff */
[----:B------:R-:W2:Y:S01]  /*12ec0*/  LDSM.16.MT88.4 R28, [R123+0xe400] ;  /* 0x00e400007b1c783b */ /* 0x000ea20000004200 */
[----:B---3--:R-:W-:-:S07]  /*12ed0*/  F2FP.F16.F32.PACK_AB R7, R151, R144 ;  /* 0x000000909707723e */ /* 0x008fce00000000ff */
[C---:B------:R-:W-:Y:S08]  /*12ee0*/  HMMA.16816.F32 R96, R4.reuse, R16, R96 ;  /* 0x000000100460723c */ /* 0x040ff00000001860 */
[----:B------:R-:W-:Y:S01]  /*12ef0*/  HMMA.16816.F32 R92, R4, R18, R92 ;  /* 0x00000012045c723c */ /* 0x000fe2000000185c */
[----:B------:R-:W3:Y:S02]  /*12f00*/  LDSM.16.MT88.4 R16, [R123+0xa800] ;  /* 0x00a800007b10783b */ /* 0x000ee40000004200 */
[----:B------:R-:W-:-:S05]  /*12f10*/  FFMA.FTZ R135, R135, R49, -R56 ;  /* 0x0000003187877223 */ /* 0x000fca0000010838 */
[----:B------:R-:W-:Y:S03]  /*12f20*/  HMMA.16816.F32 R88, R4, R12, R88 ;  /* 0x0000000c0458723c */ /* 0x000fe60000001858 */
[-CC-:B------:R-:W-:Y:S01]  /*12f30*/  FFMA.FTZ R148, R137, R49.reuse, -R56.reuse ;  /* 0x0000003189947223 */ /* 0x180fe20000010838 */
[----:B------:R-:W-:-:S04]  /*12f40*/  FFMA.FTZ R150, R131, R49, -R56 ;  /* 0x0000003183967223 */ /* 0x000fc80000010838 */
[----:B------:R-:W-:Y:S01]  /*12f50*/  HMMA.16816.F32 R84, R4, R14, R84 ;  /* 0x0000000e0454723c */ /* 0x000fe20000001854 */
[----:B------:R-:W4:Y:S02]  /*12f60*/  LDSM.16.MT88.4 R12, [R123+0xc800] ;  /* 0x00c800007b0c783b */ /* 0x000f240000004200 */
[----:B------:R-:W-:-:S05]  /*12f70*/  FFMA.FTZ R127, R127, R49, -R54 ;  /* 0x000000317f7f7223 */ /* 0x000fca0000010836 */
[----:B-1----:R-:W-:Y:S03]  /*12f80*/  HMMA.16816.F32 R80, R4, R8, R80 ;  /* 0x000000080450723c */ /* 0x002fe60000001850 */
[-CC-:B------:R-:W-:Y:S01]  /*12f90*/  FFMA.FTZ R152, R129, R49.reuse, -R54.reuse ;  /* 0x0000003181987223 */ /* 0x180fe20000010836 */
[----:B------:R-:W-:-:S04]  /*12fa0*/  FFMA.FTZ R154, R119, R49, -R54 ;  /* 0x00000031779a7223 */ /* 0x000fc80000010836 */
[----:B------:R-:W-:Y:S01]  /*12fb0*/  HMMA.16816.F32 R76, R4, R10, R76 ;  /* 0x0000000a044c723c */ /* 0x000fe2000000184c */
[----:B------:R-:W1:Y:S02]  /*12fc0*/  LDSM.16.MT88.4 R8, [R185+0xe800] ;  /* 0x00e80000b908783b */ /* 0x000e640000004200 */
[----:B------:R-:W-:-:S05]  /*12fd0*/  FFMA.FTZ R133, R133, R49, -R56 ;  /* 0x0000003185857223 */ /* 0x000fca0000010838 */
[----:B------:R-:W-:Y:S03]  /*12fe0*/  HMMA.16816.F32 R112, R4, R24, R112 ;  /* 0x000000180470723c */ /* 0x000fe60000001870 */
[----:B------:R-:W-:-:S05]  /*12ff0*/  FFMA.FTZ R125, R125, R49, -R54 ;  /* 0x000000317d7d7223 */ /* 0x000fca0000010836 */
[C---:B------:R-:W-:Y:S01]  /*13000*/  HMMA.16816.F32 R108, R4.reuse, R26, R108 ;  /* 0x0000001a046c723c */ /* 0x040fe2000000186c */
[----:B------:R-:W5:Y:S01]  /*13010*/  LDSM.16.MT88.4 R24, [R185+0xa800] ;  /* 0x00a80000b918783b */ /* 0x000f620000004200 */
[----:B------:R-:W-:Y:S04]  /*13020*/  MUFU.EX2 R135, R135 ;  /* 0x0000008700877308 */ /* 0x000fe80000000800 */
[----:B------:R-:W3:Y:S02]  /*13030*/  MUFU.EX2 R148, R148 ;  /* 0x0000009400947308 */ /* 0x000ee40000000800 */
[C---:B------:R-:W-:Y:S02]  /*13040*/  HMMA.16816.F32 R104, R4.reuse, R20, R104 ;  /* 0x000000140468723c */ /* 0x040fe40000001868 */
[----:B------:R-:W-:Y:S04]  /*13050*/  MUFU.EX2 R131, R133 ;  /* 0x0000008500837308 */ /* 0x000fe80000000800 */
[----:B------:R-:W4:Y:S02]  /*13060*/  MUFU.EX2 R150, R150 ;  /* 0x0000009600967308 */ /* 0x000f240000000800 */
[C---:B------:R-:W-:Y:S01]  /*13070*/  HMMA.16816.F32 R100, R4.reuse, R22, R100 ;  /* 0x000000160464723c */ /* 0x040fe20000001864 */
[----:B------:R-:W5:Y:S01]  /*13080*/  LDSM.16.MT88.4 R20, [R185+0xc800] ;  /* 0x00c80000b914783b */ /* 0x000f620000004200 */
[----:B------:R-:W-:Y:S04]  /*13090*/  MUFU.EX2 R127, R127 ;  /* 0x0000007f007f7308 */ /* 0x000fe80000000800 */
[----:B------:R-:W1:Y:S04]  /*130a0*/  MUFU.EX2 R152, R152 ;  /* 0x0000009800987308 */ /* 0x000e680000000800 */
[----:B------:R-:W-:Y:S04]  /*130b0*/  MUFU.EX2 R119, R125 ;  /* 0x0000007d00777308 */ /* 0x000fe80000000800 */
[----:B------:R-:W1:Y:S01]  /*130c0*/  MUFU.EX2 R154, R154 ;  /* 0x0000009a009a7308 */ /* 0x000e620000000800 */
[C---:B--2---:R-:W-:Y:S08]  /*130d0*/  HMMA.16816.F32 R72, R4.reuse, R28, R72 ;  /* 0x0000001c0448723c */ /* 0x044ff00000001848 */
[----:B------:R-:W-:Y:S03]  /*130e0*/  HMMA.16816.F32 R68, R4, R30, R68 ;  /* 0x0000001e0444723c */ /* 0x000fe60000001844 */
[----:B---3--:R-:W-:-:S02]  /*130f0*/  F2FP.F16.F32.PACK_AB R4, R148, R135 ;  /* 0x000000879404723e */ /* 0x008fc400000000ff */
[----:B----4-:R-:W-:Y:S02]  /*13100*/  F2FP.F16.F32.PACK_AB R6, R150, R131 ;  /* 0x000000839606723e */ /* 0x010fe400000000ff */
[----:B-1----:R-:W-:Y:S02]  /*13110*/  F2FP.F16.F32.PACK_AB R5, R152, R127 ;  /* 0x0000007f9805723e */ /* 0x002fe400000000ff */
[----:B------:R-:W-:-:S07]  /*13120*/  F2FP.F16.F32.PACK_AB R7, R154, R119 ;  /* 0x000000779a07723e */ /* 0x000fce00000000ff */
[----:B------:R-:W-:Y:S03]  /*13130*/  HMMA.16816.F32 R104, R4, R16, R104 ;  /* 0x000000100468723c */ /* 0x000fe60000001868 */
[----:B------:R-:W-:-:S05]  /*13140*/  FADD.FTZ R45, R46, R45 ;  /* 0x0000002d2e2d7221 */ /* 0x000fca0000010000 */
[----:B------:R-:W-:Y:S01]  /*13150*/  HMMA.16816.F32 R100, R4, R18, R100 ;  /* 0x000000120464723c */ /* 0x000fe20000001864 */
[----:B------:R-:W1:Y:S02]  /*13160*/  LDSM.16.MT88.4 R16, [R123+0xe800] ;  /* 0x00e800007b10783b */ /* 0x000e640000004200 */
[----:B------:R-:W-:Y:S01]  /*13170*/  FADD.FTZ R42, R43, R42 ;  /* 0x0000002a2b2a7221 */ /* 0x000fe20000010000 */
[----:B------:R-:W-:-:S04]  /*13180*/  FADD.FTZ R44, R44, R45 ;  /* 0x0000002d2c2c7221 */ /* 0x000fc80000010000 */
[----:B------:R-:W-:Y:S03]  /*13190*/  HMMA.16816.F32 R88, R4, R12, R88 ;  /* 0x0000000c0458723c */ /* 0x000fe60000001858 */
[----:B------:R-:W-:-:S05]  /*131a0*/  FADD.FTZ R41, R41, R44 ;  /* 0x0000002c29297221 */ /* 0x000fca0000010000 */
[C---:B------:R-:W-:Y:S01]  /*131b0*/  HMMA.16816.F32 R84, R4.reuse, R14, R84 ;  /* 0x0000000e0454723c */ /* 0x040fe20000001854 */
[----:B------:R-:W2:Y:S07]  /*131c0*/  LDSM.16.MT88.4 R12, [R185+0xac00] ;  /* 0x00ac0000b90c783b */ /* 0x000eae0000004200 */
[C---:B------:R-:W-:Y:S08]  /*131d0*/  HMMA.16816.F32 R80, R4.reuse, R8, R80 ;  /* 0x000000080450723c */ /* 0x040ff00000001850 */
[C---:B------:R-:W-:Y:S01]  /*131e0*/  HMMA.16816.F32 R76, R4.reuse, R10, R76 ;  /* 0x0000000a044c723c */ /* 0x040fe2000000184c */
[----:B------:R-:W3:Y:S07]  /*131f0*/  LDSM.16.MT88.4 R8, [R123+0xac00] ;  /* 0x00ac00007b08783b */ /* 0x000eee0000004200 */
[----:B-----5:R-:W-:Y:S03]  /*13200*/  HMMA.16816.F32 R108, R4, R26, R108 ;  /* 0x0000001a046c723c */ /* 0x020fe6000000186c */
[----:B------:R-:W-:-:S04]  /*13210*/  FADD.FTZ R27, R39, R42 ;  /* 0x0000002a271b7221 */ /* 0x000fc80000010000 */
[----:B------:R-:W-:Y:S01]  /*13220*/  FADD.FTZ R27, R38, R27 ;  /* 0x0000001b261b7221 */ /* 0x000fe20000010000 */
[----:B------:R-:W-:-:S03]  /*13230*/  FADD.FTZ R40, R40, R41 ;  /* 0x0000002928287221 */ /* 0x000fc60000010000 */
[----:B------:R-:W-:Y:S01]  /*13240*/  FADD.FTZ R36, R36, R27 ;  /* 0x0000001b24247221 */ /* 0x000fe20000010000 */
[C---:B------:R-:W-:Y:S03]  /*13250*/  HMMA.16816.F32 R112, R4.reuse, R24, R112 ;  /* 0x000000180470723c */ /* 0x040fe60000001870 */
[-CC-:B------:R-:W-:Y:S01]  /*13260*/  FFMA.FTZ R24, R52, R49.reuse, -R54.reuse ;  /* 0x0000003134187223 */ /* 0x180fe20000010836 */
[-CC-:B------:R-:W-:Y:S01]  /*13270*/  FFMA.FTZ R25, R51, R49.reuse, -R54.reuse ;  /* 0x0000003133197223 */ /* 0x180fe20000010836 */
[-CC-:B------:R-:W-:Y:S01]  /*13280*/  FFMA.FTZ R26, R50, R49.reuse, -R54.reuse ;  /* 0x00000031321a7223 */ /* 0x180fe20000010836 */
[-C--:B------:R-:W-:Y:S01]  /*13290*/  FFMA.FTZ R219, R48, R49.reuse, -R54 ;  /* 0x0000003130db7223 */ /* 0x080fe20000010836 */
[----:B------:R-:W-:Y:S01]  /*132a0*/  FADD.FTZ R37, R37, R40 ;  /* 0x0000002825257221 */ /* 0x000fe20000010000 */
[----:B------:R-:W-:Y:S01]  /*132b0*/  FADD.FTZ R35, R35, R36 ;  /* 0x0000002423237221 */ /* 0x000fe20000010000 */
[----:B------:R-:W-:Y:S03]  /*132c0*/  HMMA.16816.F32 R96, R4, R20, R96 ;  /* 0x000000140460723c */ /* 0x000fe60000001860 */
[-CC-:B------:R-:W-:Y:S01]  /*132d0*/  FFMA.FTZ R20, R61, R49.reuse, -R56.reuse ;  /* 0x000000313d147223 */ /* 0x180fe20000010838 */
[----:B------:R-:W-:-:S04]  /*132e0*/  FFMA.FTZ R21, R59, R49, -R56 ;  /* 0x000000313b157223 */ /* 0x000fc80000010838 */
[----:B------:R-:W-:Y:S03]  /*132f0*/  HMMA.16816.F32 R92, R4, R22, R92 ;  /* 0x00000016045c723c */ /* 0x000fe6000000185c */
[-CC-:B------:R-:W-:Y:S01]  /*13300*/  FFMA.FTZ R22, R57, R49.reuse, -R56.reuse ;  /* 0x0000003139167223 */ /* 0x180fe20000010838 */
[----:B------:R-:W-:Y:S01]  /*13310*/  FFMA.FTZ R23, R53, R49, -R56 ;  /* 0x0000003135177223 */ /* 0x000fe20000010838 */
[----:B------:R-:W-:Y:S01]  /*13320*/  FADD.FTZ R28, R34, R37 ;  /* 0x00000025221c7221 */ /* 0x000fe20000010000 */
[----:B------:R-:W-:Y:S01]  /*13330*/  FADD.FTZ R32, R32, R35 ;  /* 0x0000002320207221 */ /* 0x000fe20000010000 */
[----:B------:R-:W-:Y:S04]  /*13340*/  MUFU.EX2 R20, R20 ;  /* 0x0000001400147308 */ /* 0x000fe80000000800 */
[----:B------:R-:W4:Y:S01]  /*13350*/  MUFU.EX2 R21, R21 ;  /* 0x0000001500157308 */ /* 0x000f220000000800 */
[----:B------:R-:W-:-:S03]  /*13360*/  FADD.FTZ R28, R33, R28 ;  /* 0x0000001c211c7221 */ /* 0x000fc60000010000 */
[----:B------:R-:W-:Y:S01]  /*13370*/  MUFU.EX2 R22, R22 ;  /* 0x0000001600167308 */ /* 0x000fe20000000800 */
[----:B------:R-:W-:-:S03]  /*13380*/  FADD.FTZ R3, R3, R32 ;  /* 0x0000002003037221 */ /* 0x000fc60000010000 */
[----:B------:R-:W5:Y:S04]  /*13390*/  MUFU.EX2 R23, R23 ;  /* 0x0000001700177308 */ /* 0x000f680000000800 */
[----:B------:R-:W-:Y:S04]  /*133a0*/  MUFU.EX2 R24, R24 ;  /* 0x0000001800187308 */ /* 0x000fe80000000800 */
[----:B------:R-:W2:Y:S04]  /*133b0*/  MUFU.EX2 R25, R25 ;  /* 0x0000001900197308 */ /* 0x000ea80000000800 */
[----:B------:R-:W-:Y:S04]  /*133c0*/  MUFU.EX2 R26, R26 ;  /* 0x0000001a001a7308 */ /* 0x000fe80000000800 */
[----:B------:R-:W3:Y:S01]  /*133d0*/  MUFU.EX2 R219, R219 ;  /* 0x000000db00db7308 */ /* 0x000ee20000000800 */
[----:B------:R-:W-:Y:S01]  /*133e0*/  FADD.FTZ R63, R63, R28 ;  /* 0x0000001c3f3f7221 */ /* 0x000fe20000010000 */
[----:B------:R-:W-:Y:S01]  /*133f0*/  FADD.FTZ R122, R122, R3 ;  /* 0x000000037a7a7221 */ /* 0x000fe20000010000 */
[----:B-1----:R-:W-:Y:S03]  /*13400*/  HMMA.16816.F32 R72, R4, R16, R72 ;  /* 0x000000100448723c */ /* 0x002fe60000001848 */
[----:B------:R-:W-:Y:S01]  /*13410*/  FADD.FTZ R3, R60, R63 ;  /* 0x0000003f3c037221 */ /* 0x000fe20000010000 */
[----:B------:R-:W-:-:S03]  /*13420*/  FADD.FTZ R65, R65, R122 ;  /* 0x0000007a41417221 */ /* 0x000fc60000010000 */
[----:B------:R-:W-:Y:S01]  /*13430*/  FADD.FTZ R28, R58, R3 ;  /* 0x000000033a1c7221 */ /* 0x000fe20000010000 */
[----:B------:R-:W-:Y:S03]  /*13440*/  HMMA.16816.F32 R68, R4, R18, R68 ;  /* 0x000000120444723c */ /* 0x000fe60000001844 */
[----:B----4-:R-:W-:Y:S01]  /*13450*/  F2FP.F16.F32.PACK_AB R4, R21, R20 ;  /* 0x000000141504723e */ /* 0x010fe200000000ff */
[----:B------:R-:W1:Y:S01]  /*13460*/  LDSM.16.MT88.4 R16, [R185+0xcc00] ;  /* 0x00cc0000b910783b */ /* 0x000e620000004200 */
[----:B-----5:R-:W-:Y:S01]  /*13470*/  F2FP.F16.F32.PACK_AB R6, R23, R22 ;  /* 0x000000161706723e */ /* 0x020fe200000000ff */
[----:B------:R-:W-:Y:S01]  /*13480*/  FADD.FTZ R30, R62, R65 ;  /* 0x000000413e1e7221 */ /* 0x000fe20000010000 */
[----:B--2---:R-:W-:Y:S02]  /*13490*/  F2FP.F16.F32.PACK_AB R5, R25, R24 ;  /* 0x000000181905723e */ /* 0x004fe400000000ff */
[----:B---3--:R-:W-:Y:S01]  /*134a0*/  F2FP.F16.F32.PACK_AB R7, R219, R26 ;  /* 0x0000001adb07723e */ /* 0x008fe200000000ff */
[----:B------:R-:W-:Y:S01]  /*134b0*/  FADD.FTZ R28, R47, R28 ;  /* 0x0000001c2f1c7221 */ /* 0x000fe20000010000 */
[----:B------:R-:W-:-:S03]  /*134c0*/  FADD.FTZ R30, R67, R30 ;  /* 0x0000001e431e7221 */ /* 0x000fc60000010000 */
[----:B------:R-:W-:Y:S02]  /*134d0*/  FADD.FTZ R141, R141, R28 ;  /* 0x0000001c8d8d7221 */ /* 0x000fe40000010000 */
[----:B------:R-:W-:Y:S03]  /*134e0*/  HMMA.16816.F32 R112, R4, R12, R112 ;  /* 0x0000000c0470723c */ /* 0x000fe60000001870 */
[----:B------:R-:W-:Y:S01]  /*134f0*/  FADD.FTZ R3, R143, R30 ;  /* 0x0000001e8f037221 */ /* 0x000fe20000010000 */
[----:B------:R-:W-:-:S04]  /*13500*/  FADD.FTZ R126, R126, R141 ;  /* 0x0000008d7e7e7221 */ /* 0x000fc80000010000 */
[----:B------:R-:W-:Y:S01]  /*13510*/  HMMA.16816.F32 R108, R4, R14, R108 ;  /* 0x0000000e046c723c */ /* 0x000fe2000000186c */
[----:B------:R-:W2:Y:S02]  /*13520*/  LDSM.16.MT88.4 R12, [R123+0xcc00] ;  /* 0x00cc00007b0c783b */ /* 0x000ea40000004200 */
[----:B------:R-:W-:-:S05]  /*13530*/  FADD.FTZ R3, R130, R3 ;  /* 0x0000000382037221 */ /* 0x000fca0000010000 */
[C---:B------:R-:W-:Y:S08]  /*13540*/  HMMA.16816.F32 R104, R4.reuse, R8, R104 ;  /* 0x000000080468723c */ /* 0x040ff00000001868 */
[----:B------:R-:W-:Y:S01]  /*13550*/  HMMA.16816.F32 R100, R4, R10, R100 ;  /* 0x0000000a0464723c */ /* 0x000fe20000001864 */
[----:B------:R-:W3:Y:S02]  /*13560*/  LDSM.16.MT88.4 R8, [R185+0xec00] ;  /* 0x00ec0000b908783b */ /* 0x000ee40000004200 */
        /* <DEDUP_REMOVED lines=14> */
[----:B------:R-:W-:-:S04]  /*13650*/  FADD.FTZ R146, R146, R169 ;  /* 0x000000a992927221 */ /* 0x000fc80000010000 */
[----:B------:R-:W-:Y:S01]  /*13660*/  HMMA.16816.F32 R92, R4, R18, R92 ;  /* 0x00000012045c723c */ /* 0x000fe2000000185c */
[----:B------:R-:W1:Y:S02]  /*13670*/  LDSM.16.MT88.4 R16, [R123+0xec00] ;  /* 0x00ec00007b10783b */ /* 0x000e640000004200 */
[----:B------:R-:W-:Y:S01]  /*13680*/  FADD.FTZ R157, R157, R142 ;  /* 0x0000008e9d9d7221 */ /* 0x000fe20000010000 */
[----:B------:R-:W-:-:S04]  /*13690*/  FADD.FTZ R149, R149, R146 ;  /* 0x0000009295957221 */ /* 0x000fc80000010000 */
[----:B--2---:R-:W-:Y:S03]  /*136a0*/  HMMA.16816.F32 R88, R4, R12, R88 ;  /* 0x0000000c0458723c */ /* 0x004fe60000001858 */
[----:B------:R-:W-:-:S05]  /*136b0*/  FADD.FTZ R12, R144, R149 ;  /* 0x00000095900c7221 */ /* 0x000fca0000010000 */
[----:B---3--:R-:W-:Y:S03]  /*136c0*/  HMMA.16816.F32 R80, R4, R8, R80 ;  /* 0x000000080450723c */ /* 0x008fe60000001850 */
        /* <DEDUP_REMOVED lines=18> */
[----:B------:R-:W-:Y:S02]  /*137f0*/  BSSY B2, `(.L_x_2643) ;  /* 0x00004cd000027945 */ /* 0x000fe40003800000 */
[----:B------:R-:W-:Y:S01]  /*13800*/  FADD.FTZ R22, R22, R21 ;  /* 0x0000001516167221 */ /* 0x000fe20000010000 */
[----:B------:R-:W-:-:S04]  /*13810*/  FADD.FTZ R219, R219, R26 ;  /* 0x0000001adbdb7221 */ /* 0x000fc80000010000 */
[----:B------:R-:W-:Y:S03]  /*13820*/  HMMA.16816.F32 R76, R4, R10, R76 ;  /* 0x0000000a044c723c */ /* 0x000fe6000000184c */
[----:B------:R-:W-:-:S05]  /*13830*/  FADD.FTZ R216, R23, R22 ;  /* 0x0000001617d87221 */ /* 0x000fca0000010000 */
[C---:B-1----:R-:W-:Y:S08]  /*13840*/  HMMA.16816.F32 R72, R4.reuse, R16, R72 ;  /* 0x000000100448723c */ /* 0x042ff00000001848 */
[----:B------:R-:W-:Y:S01]  /*13850*/  HMMA.16816.F32 R68, R4, R18, R68 ;  /* 0x000000120444723c */ /* 0x000fe20000001844 */
[----:B------:R-:W-:-:S04]  /*13860*/  NOP ;  /* 0x0000000000007918 */ /* 0x000fc80000000000 */
[----:B------:R-:W-:-:S15]  /*13870*/  @!P0 BRA `(.L_x_2644) ;  /* 0x0000004c000c8947 */ /* 0x000fde0003800000 */
        /* <DEDUP_REMOVED lines=69> */
.L_x_2646:
        /* <DEDUP_REMOVED lines=8> */
.L_x_2647:
[----:B------:R-:W-:Y:S05]  /*13d50*/  BSYNC.RECONVERGENT B0 ;  /* 0x0000000000007941 */ /* 0x000fea0003800200 */
.L_x_2645:
        /* <DEDUP_REMOVED lines=252> */
[----:B------:R-:W-:-:S03]  /*14d20*/  IMAD.HI.U32 R28, R35, R3, RZ ;  /* 0x00000003231c7227 */ /* 0x000fc600078e00ff */
[----:B------:R-:W-:Y:S01]  /*14d30*/  ISETP.GT.U32.AND P6, PT, R30, R37, PT ;  /* 0x000000251e00720c */ /* 0x000fe20003fc4070 */
[----:B------:R-:W-:-:S05]  /*14d40*/  IMAD R3, R28, R31, R3 ;  /* 0x0000001f1c037224 */ /* 0x000fca00078e0203 */
[----:B------:R-:W-:-:S07]  /*14d50*/  ISETP.GT.U32.AND P5, PT, R30, R3, PT ;  /* 0x000000031e00720c */ /* 0x000fce0003fa4070 */
[----:B------:R-:W-:Y:S02]  /*14d60*/  @!P6 IMAD.IADD R37, R37, 0x1, -R30 ;  /* 0x000000012525e824 */ /* 0x000fe400078e0a1e */
[----:B------:R-:W-:-:S03]  /*14d70*/  @!P6 VIADD R33, R33, 0x1 ;  /* 0x000000012121e836 */ /* 0x000fc60000000000 */
[-C--:B------:R-:W-:Y:S01]  /*14d80*/  ISETP.GE.U32.AND P4, PT, R37, R30.reuse, PT ;  /* 0x0000001e2500720c */ /* 0x080fe20003f86070 */
[----:B------:R-:W-:Y:S01]  /*14d90*/  @!P5 VIADD R28, R28, 0x1 ;  /* 0x000000011c1cd836 */ /* 0x000fe20000000000 */
[-C--:B------:R-:W-:Y:S01]  /*14da0*/  @!P5 IADD3 R3, PT, PT, R3, -R30.reuse, RZ ;  /* 0x8000001e0303d210 */ /* 0x080fe20007ffe0ff */
[----:B------:R-:W2:Y:S01]  /*14db0*/  LD.E.64 R36, desc[UR4][R120.64+0x20] ;  /* 0x0000200478247980 */ /* 0x000ea2000c101b00 */
[----:B------:R-:W-:Y:S02]  /*14dc0*/  ISETP.GE.AND P5, PT, R29, RZ, PT ;  /* 0x000000ff1d00720c */ /* 0x000fe40003fa6270 */
[----:B------:R-:W-:Y:S02]  /*14dd0*/  ISETP.GE.U32.AND P6, PT, R3, R30, PT ;  /* 0x0000001e0300720c */ /* 0x000fe40003fc6070 */
[----:B------:R-:W-:-:S05]  /*14de0*/  LOP3.LUT R29, RZ, R34, RZ, 0x33, !PT ;  /* 0x00000022ff1d7212 */ /* 0x000fca00078e33ff */
[----:B------:R-:W-:Y:S02]  /*14df0*/  @P4 IADD3 R33, PT, PT, R33, 0x1, RZ ;  /* 0x0000000121214810 */ /* 0x000fe40007ffe0ff */
[----:B------:R-:W-:Y:S02]  /*14e00*/  ISETP.GE.AND P4, PT, R32, RZ, PT ;  /* 0x000000ff2000720c */ /* 0x000fe40003f86270 */
[----:B------:R-:W-:Y:S02]  /*14e10*/  @!P5 IADD3 R33, PT, PT, -R33, RZ, RZ ;  /* 0x000000ff2121d210 */ /* 0x000fe40007ffe1ff */
[----:B------:R-:W-:Y:S02]  /*14e20*/  @P6 IADD3 R28, PT, PT, R28, 0x1, RZ ;  /* 0x000000011c1c6810 */ /* 0x000fe40007ffe0ff */
[----:B------:R-:W-:-:S07]  /*14e30*/  ISETP.NE.AND P6, PT, R34, RZ, PT ;  /* 0x000000ff2200720c */ /* 0x000fce0003fc5270 */
[----:B------:R-:W-:-:S05]  /*14e40*/  @!P4 IMAD.MOV R28, RZ, RZ, -R28 ;  /* 0x000000ffff1cc224 */ /* 0x000fca00078e0a1c */
        /* <DEDUP_REMOVED lines=23> */
.L_x_2651:
        /* <DEDUP_REMOVED lines=8> */
.L_x_2652:
[----:B------:R-:W-:Y:S05]  /*15040*/  BSYNC.RECONVERGENT B0 ;  /* 0x0000000000007941 */ /* 0x000fea0003800200 */
.L_x_2650:
        /* <DEDUP_REMOVED lines=69> */
.L_x_2649:
[----:B------:R-:W-:Y:S05]  /*154a0*/  BSYNC.RECONVERGENT B1 ;  /* 0x0000000000017941 */ /* 0x000fea0003800200 */
.L_x_2648:
[----:B------:R-:W-:-:S05]  /*154b0*/  IMAD.SHL.U32 R39, R199, 0x2, RZ ;  /* 0x00000002c7277824 */ /* 0x000fca00078e00ff */
[----:B------:R-:W-:-:S05]  /*154c0*/  LOP3.LUT R39, R39, 0x6, RZ, 0xc0, !PT ;  /* 0x0000000627277812 */ /* 0x000fca00078ec0ff */
[----:B------:R-:W-:-:S04]  /*154d0*/  IMAD R39, R64, 0x80, R39 ;  /* 0x0000008040277824 */ /* 0x000fc800078e0227 */
[C---:B------:R-:W-:Y:S02]  /*154e0*/  VIADD R29, R39.reuse, 0xffffff00 ;  /* 0xffffff00271d7836 */ /* 0x040fe40000000000 */
[----:B------:R-:W-:-:S03]  /*154f0*/  VIADD R3, R39, 0xffffff01 ;  /* 0xffffff0127037836 */ /* 0x000fc60000000000 */
[C---:B------:R-:W-:Y:S02]  /*15500*/  ISETP.GE.AND P0, PT, R29.reuse, R213, PT ;  /* 0x000000d51d00720c */ /* 0x040fe40003f06270 */
[C---:B------:R-:W-:Y:S02]  /*15510*/  ISETP.GE.AND P4, PT, R29.reuse, R204, PT ;  /* 0x000000cc1d00720c */ /* 0x040fe40003f86270 */
[----:B------:R-:W-:Y:S02]  /*15520*/  FSEL R24, R24, -INF , P0 ;  /* 0xff80000018187808 */ /* 0x000fe40000000000 */
[C---:B------:R-:W-:Y:S02]  /*15530*/  ISETP.GE.AND P3, PT, R29.reuse, R212, PT ;  /* 0x000000d41d00720c */ /* 0x040fe40003f66270 */
[----:B------:R-:W-:Y:S02]  /*15540*/  ISETP.GE.AND P5, PT, R29, R206, PT ;  /* 0x000000ce1d00720c */ /* 0x000fe40003fa6270 */
[----:B------:R-:W-:-:S02]  /*15550*/  FSEL R29, R24, -INF , !P4 ;  /* 0xff800000181d7808 */ /* 0x000fc40006000000 */
[CC--:B------:R-:W-:Y:S02]  /*15560*/  ISETP.GE.AND P0, PT, R3.reuse, R213.reuse, PT ;  /* 0x000000d50300720c */ /* 0x0c0fe40003f06270 */
[C---:B------:R-:W-:Y:S02]  /*15570*/  ISETP.GE.AND P6, PT, R3.reuse, R204, PT ;  /* 0x000000cc0300720c */ /* 0x040fe40003fc6270 */
[C---:B------:R-:W-:Y:S02]  /*15580*/  ISETP.GE.AND P1, PT, R3.reuse, R212, PT ;  /* 0x000000d40300720c */ /* 0x040fe40003f26270 */
[----:B------:R-:W-:Y:S02]  /*15590*/  ISETP.GE.AND P4, PT, R3, R206, PT ;  /* 0x000000ce0300720c */ /* 0x000fe40003f86270 */
[----:B------:R-:W2:Y:S01]  /*155a0*/  LD.E R3, desc[UR4][R120.64+0xdc] ;  /* 0x0000dc0478037980 */ /* 0x000ea2000c101900 */
[C---:B------:R-:W-:Y:S01]  /*155b0*/  VIADD R67, R39.reuse, 0xffffff08 ;  /* 0xffffff0827437836 */ /* 0x040fe20000000000 */
[----:B------:R-:W-:Y:S01]  /*155c0*/  FSEL R26, R26, -INF , P3 ;  /* 0xff8000001a1a7808 */ /* 0x000fe20001800000 */
[----:B-1----:R-:W-:Y:S01]  /*155d0*/  VIADD R30, R39, 0xffffff09 ;  /* 0xffffff09271e7836 */ /* 0x002fe20000000000 */
[----:B------:R-:W-:Y:S01]  /*155e0*/  FSEL R33, R25, -INF , P0 ;  /* 0xff80000019217808 */ /* 0x000fe20000000000 */
[----:B------:R-:W-:Y:S01]  /*155f0*/  VIADD R28, R39, 0xffffff10 ;  /* 0xffffff10271c7836 */ /* 0x000fe20000000000 */
[-C--:B------:R-:W-:Y:S01]  /*15600*/  ISETP.GE.AND P3, PT, R67, R213.reuse, PT ;  /* 0x000000d54300720c */ /* 0x080fe20003f66270 */
[C---:B------:R-:W-:Y:S01]  /*15610*/  VIADD R24, R39.reuse, 0xffffff11 ;  /* 0xffffff1127187836 */ /* 0x040fe20000000000 */
[-C--:B------:R-:W-:Y:S01]  /*15620*/  ISETP.GE.AND P0, PT, R30, R213.reuse, PT ;  /* 0x000000d51e00720c */ /* 0x080fe20003f06270 */
[C---:B------:R-:W-:Y:S01]  /*15630*/  VIADD R63, R39.reuse, 0xffffff18 ;  /* 0xffffff18273f7836 */ /* 0x040fe20000000000 */
[----:B------:R-:W-:Y:S01]  /*15640*/  FSEL R25, R26, -INF , !P5 ;  /* 0xff8000001a197808 */ /* 0x000fe20006800000 */
[----:B------:R-:W-:Y:S01]  /*15650*/  VIADD R61, R39, 0xffffff19 ;  /* 0xffffff19273d7836 */ /* 0x000fe20000000000 */
[-C--:B------:R-:W-:Y:S01]  /*15660*/  ISETP.GE.AND P5, PT, R67, R204.reuse, PT ;  /* 0x000000cc4300720c */ /* 0x080fe20003fa6270 */
[C---:B------:R-:W-:Y:S01]  /*15670*/  VIADD R251, R39.reuse, 0xffffff20 ;  /* 0xffffff2027fb7836 */ /* 0x040fe20000000000 */
[----:B------:R-:W-:Y:S01]  /*15680*/  FSEL R20, R20, -INF , P3 ;  /* 0xff80000014147808 */ /* 0x000fe20001800000 */
[C---:B------:R-:W-:Y:S01]  /*15690*/  VIADD R249, R39.reuse, 0xffffff21 ;  /* 0xffffff2127f97836 */ /* 0x040fe20000000000 */
[-C--:B------:R-:W-:Y:S01]  /*156a0*/  ISETP.GE.AND P3, PT, R28, R213.reuse, PT ;  /* 0x000000d51c00720c */ /* 0x080fe20003f66270 */
[----:B------:R-:W-:Y:S01]  /*156b0*/  VIADD R247, R39, 0xffffff28 ;  /* 0xffffff2827f77836 */ /* 0x000fe20000000000 */
[----:B------:R-:W-:Y:S01]  /*156c0*/  FSEL R21, R21, -INF , P0 ;  /* 0xff80000015157808 */ /* 0x000fe20000000000 */
[----:B------:R-:W-:Y:S01]  /*156d0*/  VIADD R245, R39, 0xffffff29 ;  /* 0xffffff2927f57836 */ /* 0x000fe20000000000 */
[----:B------:R-:W-:Y:S01]  /*156e0*/  FSEL R33, R33, -INF , !P6 ;  /* 0xff80000021217808 */ /* 0x000fe20007000000 */
[C---:B------:R-:W-:Y:S01]  /*156f0*/  VIADD R235, R39.reuse, 0xffffff30 ;  /* 0xffffff3027eb7836 */ /* 0x040fe20000000000 */
[-C--:B------:R-:W-:Y:S01]  /*15700*/  ISETP.GE.AND P0, PT, R24, R213.reuse, PT ;  /* 0x000000d51800720c */ /* 0x080fe20003f06270 */
[C---:B------:R-:W-:Y:S01]  /*15710*/  VIADD R233, R39.reuse, 0xffffff31 ;  /* 0xffffff3127e97836 */ /* 0x040fe20000000000 */
[-C--:B------:R-:W-:Y:S01]  /*15720*/  ISETP.GE.AND P6, PT, R30, R204.reuse, PT ;  /* 0x000000cc1e00720c */ /* 0x080fe20003fc6270 */
[C---:B------:R-:W-:Y:S01]  /*15730*/  VIADD R231, R39.reuse, 0xffffff38 ;  /* 0xffffff3827e77836 */ /* 0x040fe20000000000 */
[----:B------:R-:W-:Y:S01]  /*15740*/  FSEL R31, R20, -INF , !P5 ;  /* 0xff800000141f7808 */ /* 0x000fe20006800000 */
[C---:B------:R-:W-:Y:S01]  /*15750*/  VIADD R229, R39.reuse, 0xffffff39 ;  /* 0xffffff3927e57836 */ /* 0x040fe20000000000 */
[-C--:B------:R-:W-:Y:S01]  /*15760*/  ISETP.GE.AND P5, PT, R28, R204.reuse, PT ;  /* 0x000000cc1c00720c */ /* 0x080fe20003fa6270 */
[C---:B------:R-:W-:Y:S01]  /*15770*/  VIADD R221, R39.reuse, 0xffffff40 ;  /* 0xffffff4027dd7836 */ /* 0x040fe20000000000 */
[----:B------:R-:W-:Y:S01]  /*15780*/  FSEL R16, R16, -INF , P3 ;  /* 0xff80000010107808 */ /* 0x000fe20001800000 */
[----:B------:R-:W-:Y:S01]  /*15790*/  VIADD R217, R39, 0xffffff41 ;  /* 0xffffff4127d97836 */ /* 0x000fe20000000000 */
[-C--:B------:R-:W-:Y:S01]  /*157a0*/  ISETP.GE.AND P3, PT, R63, R213.reuse, PT ;  /* 0x000000d53f00720c */ /* 0x080fe20003f66270 */
[----:B------:R-:W-:Y:S01]  /*157b0*/  VIADD R183, R39, 0xffffff48 ;  /* 0xffffff4827b77836 */ /* 0x000fe20000000000 */
[----:B------:R-:W-:Y:S01]  /*157c0*/  FSEL R17, R17, -INF , P0 ;  /* 0xff80000011117808 */ /* 0x000fe20000000000 */
[----:B------:R-:W-:Y:S01]  /*157d0*/  VIADD R181, R39, 0xffffff49 ;  /* 0xffffff4927b57836 */ /* 0x000fe20000000000 */
[----:B------:R-:W-:Y:S01]  /*157e0*/  FSEL R21, R21, -INF , !P6 ;  /* 0xff80000015157808 */ /* 0x000fe20007000000 */
        /* <DEDUP_REMOVED lines=17> */
[----:B------:R-:W-:Y:S01]  /*15900*/  ISETP.GE.AND P0, PT, R249, R213, PT ;  /* 0x000000d5f900720c */ /* 0x000fe20003f06270 */
[----:B------:R-:W-:Y:S01]  /*15910*/  VIADD R37, R39, 0xffffff71 ;  /* 0xffffff7127257836 */ /* 0x000fe20000000000 */
[-C--:B------:R-:W-:Y:S01]  /*15920*/  ISETP.GE.AND P6, PT, R61, R204.reuse, PT ;  /* 0x000000cc3d00720c */ /* 0x080fe20003fc6270 */
[C---:B------:R-:W-:Y:S01]  /*15930*/  VIADD R35, R39.reuse, 0xffffff78 ;  /* 0xffffff7827237836 */ /* 0x040fe20000000000 */
[----:B------:R-:W-:Y:S01]  /*15940*/  FSEL R51, R12, -INF , !P5 ;  /* 0xff8000000c337808 */ /* 0x000fe20006800000 */
[----:B------:R-:W-:Y:S01]  /*15950*/  VIADD R39, R39, 0xffffff79 ;  /* 0xffffff7927277836 */ /* 0x000fe20000000000 */
[----:B------:R-:W-:Y:S01]  /*15960*/  ISETP.GE.AND P5, PT, R251, R204, PT ;  /* 0x000000ccfb00720c */ /* 0x000fe20003fa6270 */
[----:B------:R-:W-:Y:S01]  /*15970*/  @P2 VIADD R64, R64, 0xfffffffd ;  /* 0xfffffffd40402836 */ /* 0x000fe20000000000 */
[----:B------:R-:W-:-:S02]  /*15980*/  FSEL R8, R8, -INF , P3 ;  /* 0xff80000008087808 */ /* 0x000fc40001800000 */
[-C--:B------:R-:W-:Y:S02]  /*15990*/  ISETP.GE.AND P3, PT, R247, R213.reuse, PT ;  /* 0x000000d5f700720c */ /* 0x080fe40003f66270 */
[----:B------:R-:W-:Y:S02]  /*159a0*/  FSEL R9, R9, -INF , P0 ;  /* 0xff80000009097808 */ /* 0x000fe40000000000 */
[----:B------:R-:W-:Y:S02]  /*159b0*/  FSEL R49, R13, -INF , !P6 ;  /* 0xff8000000d317808 */ /* 0x000fe40007000000 */
[----:B------:R-:W-:Y:S02]  /*159c0*/  ISETP.GE.AND P0, PT, R245, R213, PT ;  /* 0x000000d5f500720c */ /* 0x000fe40003f06270 */
[----:B------:R-:W-:Y:S02]  /*159d0*/  ISETP.GE.AND P6, PT, R249, R204, PT ;  /* 0x000000ccf900720c */ /* 0x000fe40003fc6270 */
[----:B------:R-:W-:-:S02]  /*159e0*/  FSEL R241, R8, -INF , !P5 ;  /* 0xff80000008f17808 */ /* 0x000fc40006800000 */
[----:B------:R-:W-:Y:S02]  /*159f0*/  ISETP.GE.AND P5, PT, R247, R204, PT ;  /* 0x000000ccf700720c */ /* 0x000fe40003fa6270 */
[----:B------:R-:W-:Y:S02]  /*15a00*/  FSEL R4, R4, -INF , P3 ;  /* 0xff80000004047808 */ /* 0x000fe40001800000 */
[-C--:B------:R-:W-:Y:S02]  /*15a10*/  ISETP.GE.AND P3, PT, R235, R213.reuse, PT ;  /* 0x000000d5eb00720c */ /* 0x080fe40003f66270 */
[----:B------:R-:W-:Y:S02]  /*15a20*/  FSEL R5, R5, -INF , P0 ;  /* 0xff80000005057808 */ /* 0x000fe40000000000 */
[----:B------:R-:W-:Y:S02]  /*15a30*/  FSEL R243, R9, -INF , !P6 ;  /* 0xff80000009f37808 */ /* 0x000fe40007000000 */
[----:B------:R-:W-:-:S02]  /*15a40*/  ISETP.GE.AND P0, PT, R233, R213, PT ;  /* 0x000000d5e900720c */ /* 0x000fc40003f06270 */
[-C--:B------:R-:W-:Y:S02]  /*15a50*/  ISETP.GE.AND P6, PT, R245, R204.reuse, PT ;  /* 0x000000ccf500720c */ /* 0x080fe40003fc6270 */
[----:B------:R-:W-:Y:S02]  /*15a60*/  FSEL R239, R4, -INF , !P5 ;  /* 0xff80000004ef7808 */ /* 0x000fe40006800000 */
[----:B------:R-:W-:Y:S02]  /*15a70*/  ISETP.GE.AND P5, PT, R235, R204, PT ;  /* 0x000000cceb00720c */ /* 0x000fe40003fa6270 */
[----:B------:R-:W-:Y:S02]  /*15a80*/  FSEL R160, R160, -INF , P3 ;  /* 0xff800000a0a07808 */ /* 0x000fe40001800000 */
[----:B------:R-:W-:Y:S02]  /*15a90*/  ISETP.GE.AND P3, PT, R231, R213, PT ;  /* 0x000000d5e700720c */ /* 0x000fe40003f66270 */
[----:B------:R-:W-:-:S02]  /*15aa0*/  FSEL R161, R161, -INF , P0 ;  /* 0xff800000a1a17808 */ /* 0x000fc40000000000 */
[----:B------:R-:W-:Y:S02]  /*15ab0*/  FSEL R237, R5, -INF , !P6 ;  /* 0xff80000005ed7808 */ /* 0x000fe40007000000 */
[----:B------:R-:W-:Y:S02]  /*15ac0*/  ISETP.GE.AND P0, PT, R229, R213, PT ;  /* 0x000000d5e500720c */ /* 0x000fe40003f06270 */
[-C--:B------:R-:W-:Y:S02]  /*15ad0*/  ISETP.GE.AND P6, PT, R233, R204.reuse, PT ;  /* 0x000000cce900720c */ /* 0x080fe40003fc6270 */
[----:B------:R-:W-:Y:S02]  /*15ae0*/  FSEL R227, R160, -INF , !P5 ;  /* 0xff800000a0e37808 */ /* 0x000fe40006800000 */
[----:B------:R-:W-:Y:S02]  /*15af0*/  ISETP.GE.AND P5, PT, R231, R204, PT ;  /* 0x000000cce700720c */ /* 0x000fe40003fa6270 */
        /* <DEDUP_REMOVED lines=55> */
[-C--:B------:R-:W-:Y:S02]  /*15e70*/  ISETP.GE.AND P5, PT, R41, R204.reuse, PT ;  /* 0x000000cc2900720c */ /* 0x080fe40003fa6270 */
[----:B------:R-:W-:Y:S02]  /*15e80*/  FSEL R65, R128, -INF , P3 ;  /* 0xff80000080417808 */ /* 0x000fe40001800000 */
[----:B------:R-:W-:Y:S02]  /*15e90*/  ISETP.GE.AND P3, PT, R37, R204, PT ;  /* 0x000000cc2500720c */ /* 0x000fe40003f66270 */
[----:B------:R-:W-:Y:S02]  /*15ea0*/  FSEL R122, R129, -INF , P0 ;  /* 0xff800000817a7808 */ /* 0x000fe40000000000 */
[----:B------:R-:W-:Y:S02]  /*15eb0*/  FSEL R141, R133, -INF , !P6 ;  /* 0xff800000858d7808 */ /* 0x000fe40007000000 */
[----:B------:R-:W-:-:S02]  /*15ec0*/  ISETP.GE.AND P6, PT, R35, R213, PT ;  /* 0x000000d52300720c */ /* 0x000fc40003fc6270 */
[----:B------:R-:W-:Y:S02]  /*15ed0*/  FSEL R65, R65, -INF , !P5 ;  /* 0xff80000041417808 */ /* 0x000fe40006800000 */
[----:B------:R-:W-:Y:S02]  /*15ee0*/  ISETP.GE.AND P5, PT, R39, R213, PT ;  /* 0x000000d52700720c */ /* 0x000fe40003fa6270 */
[----:B------:R-:W-:Y:S02]  /*15ef0*/  FSEL R122, R122, -INF , !P3 ;  /* 0xff8000007a7a7808 */ /* 0x000fe40005800000 */
[C---:B------:R-:W-:Y:S02]  /*15f00*/  ISETP.GE.AND P0, PT, R67.reuse, R212, PT ;  /* 0x000000d44300720c */ /* 0x040fe40003f06270 */
[----:B------:R-:W-:Y:S02]  /*15f10*/  ISETP.GE.AND P3, PT, R67, R206, PT ;  /* 0x000000ce4300720c */ /* 0x000fe40003f66270 */
[----:B------:R-:W-:-:S02]  /*15f20*/  FSEL R67, R124, -INF , P6 ;  /* 0xff8000007c437808 */ /* 0x000fc40003000000 */
[----:B------:R-:W-:Y:S02]  /*15f30*/  FSEL R124, R125, -INF , P5 ;  /* 0xff8000007d7c7808 */ /* 0x000fe40002800000 */
[----:B------:R-:W-:Y:S02]  /*15f40*/  ISETP.GE.AND P5, PT, R39, R204, PT ;  /* 0x000000cc2700720c */ /* 0x000fe40003fa6270 */
[----:B------:R-:W-:Y:S02]  /*15f50*/  FSEL R9, R27, -INF , P1 ;  /* 0xff8000001b097808 */ /* 0x000fe40000800000 */
[----:B------:R-:W-:Y:S02]  /*15f60*/  FSEL R124, R124, -INF , !P5 ;  /* 0xff8000007c7c7808 */ /* 0x000fe40006800000 */
[----:B------:R-:W-:Y:S02]  /*15f70*/  FSEL R5, R22, -INF , P0 ;  /* 0xff80000016057808 */ /* 0x000fe40000000000 */
[----:B------:R-:W-:-:S02]  /*15f80*/  ISETP.GE.AND P5, PT, R28, R212, PT ;  /* 0x000000d41c00720c */ /* 0x000fc40003fa6270 */
[----:B------:R-:W-:Y:S02]  /*15f90*/  ISETP.GE.AND P0, PT, R24, R212, PT ;  /* 0x000000d41800720c */ /* 0x000fe40003f06270 */
[----:B------:R-:W-:Y:S02]  /*15fa0*/  ISETP.GE.AND P6, PT, R35, R204, PT ;  /* 0x000000cc2300720c */ /* 0x000fe40003fc6270 */
[----:B------:R-:W-:Y:S02]  /*15fb0*/  ISETP.GE.AND P1, PT, R30, R212, PT ;  /* 0x000000d41e00720c */ /* 0x000fe40003f26270 */
[----:B------:R-:W-:Y:S02]  /*15fc0*/  FSEL R9, R9, -INF , !P4 ;  /* 0xff80000009097808 */ /* 0x000fe40006000000 */
[----:B------:R-:W-:Y:S02]  /*15fd0*/  ISETP.GE.AND P4, PT, R28, R206, PT ;  /* 0x000000ce1c00720c */ /* 0x000fe40003f86270 */
[----:B------:R-:W-:-:S02]  /*15fe0*/  FSEL R18, R18, -INF , P5 ;  /* 0xff80000012127808 */ /* 0x000fc40002800000 */
[----:B------:R-:W-:Y:S02]  /*15ff0*/  FSEL R19, R19, -INF , P0 ;  /* 0xff80000013137808 */ /* 0x000fe40000000000 */
[----:B------:R-:W-:Y:S02]  /*16000*/  ISETP.GE.AND P0, PT, R61, R212, PT ;  /* 0x000000d43d00720c */ /* 0x000fe40003f06270 */
[----:B------:R-:W-:Y:S02]  /*16010*/  FSEL R67, R67, -INF , !P6 ;  /* 0xff80000043437808 */ /* 0x000fe40007000000 */
[----:B------:R-:W-:Y:S02]  /*16020*/  FSEL R17, R23, -INF , P1 ;  /* 0xff80000017117808 */ /* 0x000fe40000800000 */
[----:B------:R-:W-:Y:S02]  /*16030*/  ISETP.GE.AND P6, PT, R30, R206, PT ;  /* 0x000000ce1e00720c */ /* 0x000fe40003fc6270 */
[----:B------:R-:W-:-:S02]  /*16040*/  ISETP.GE.AND P1, PT, R63, R212, PT ;  /* 0x000000d43f00720c */ /* 0x000fc40003f26270 */
[-C--:B------:R-:W-:Y:S02]  /*16050*/  ISETP.GE.AND P5, PT, R63, R206.reuse, PT ;  /* 0x000000ce3f00720c */ /* 0x080fe40003fa6270 */
[----:B------:R-:W-:Y:S02]  /*16060*/  FSEL R5, R5, -INF , !P3 ;  /* 0xff80000005057808 */ /* 0x000fe40005800000 */
[----:B------:R-:W-:Y:S02]  /*16070*/  FSEL R63, R18, -INF , !P4 ;  /* 0xff800000123f7808 */ /* 0x000fe40006000000 */
        /* <DEDUP_REMOVED lines=9> */
[----:B------:R-:W-:Y:S02]  /*16110*/  ISETP.GE.AND P4, PT, R247, R206, PT ;  /* 0x000000cef700720c */ /* 0x000fe40003f86270 */
[----:B------:R-:W-:Y:S02]  /*16120*/  FSEL R6, R6, -INF , P0 ;  /* 0xff80000006067808 */ /* 0x000fe40000000000 */
[----:B------:R-:W-:Y:S02]  /*16130*/  FMNMX3.FTZ R4, R2, R29, R33, !PT ;  /* 0x0000001d02047276 */ /* 0x000fe40007810021 */
[----:B------:R-:W-:Y:S02]  /*16140*/  FSEL R11, R11, -INF , P3 ;  /* 0xff8000000b0b7808 */ /* 0x000fe40001800000 */
[----:B------:R-:W-:Y:S02]  /*16150*/  FSEL R247, R6, -INF , !P4 ;  /* 0xff80000006f77808 */ /* 0x000fe40006000000 */
[----:B------:R-:W-:-:S02]  /*16160*/  ISETP.GE.AND P3, PT, R245, R212, PT ;  /* 0x000000d4f500720c */ /* 0x000fc40003f66270 */
[----:B------:R-:W-:Y:S02]  /*16170*/  FMNMX3.FTZ R6, R4, R31, R21, !PT ;  /* 0x0000001f04067276 */ /* 0x000fe40007810015 */
[----:B------:R-:W-:Y:S02]  /*16180*/  FMNMX3.FTZ R4, R0, R25, R9, !PT ;  /* 0x0000001900047276 */ /* 0x000fe40007810009 */
[----:B------:R-:W-:Y:S02]  /*16190*/  FSEL R144, R15, -INF , !P6 ;  /* 0xff8000000f907808 */ /* 0x000fe40007000000 */
[----:B------:R-:W-:Y:S02]  /*161a0*/  FSEL R14, R14, -INF , P1 ;  /* 0xff8000000e0e7808 */ /* 0x000fe40000800000 */
[----:B------:R-:W-:Y:S02]  /*161b0*/  ISETP.GE.AND P6, PT, R245, R206, PT ;  /* 0x000000cef500720c */ /* 0x000fe40003fc6270 */
[----:B------:R-:W-:-:S02]  /*161c0*/  FSEL R7, R7, -INF , P3 ;  /* 0xff80000007077808 */ /* 0x000fc40001800000 */
[----:B------:R-:W-:Y:S02]  /*161d0*/  FMNMX3.FTZ R4, R4, R5, R17, !PT ;  /* 0x0000000504047276 */ /* 0x000fe40007810011 */
[-C--:B------:R-:W-:Y:S02]  /*161e0*/  ISETP.GE.AND P1, PT, R251, R206.reuse, PT ;  /* 0x000000cefb00720c */ /* 0x080fe40003f26270 */
[----:B------:R-:W-:Y:S02]  /*161f0*/  FSEL R140, R14, -INF , !P5 ;  /* 0xff8000000e8c7808 */ /* 0x000fe40006800000 */
[----:B------:R-:W-:Y:S01]  /*16200*/  FSEL R245, R7, -INF , !P6 ;  /* 0xff80000007f57808 */ /* 0x000fe20007000000 */
[----:B------:R-:W-:Y:S01]  /*16210*/  LDSM.16.MT88.4 R12, [R185+0x9000] ;  /* 0x00900000b90c783b */ /* 0x000fe20000004200 */
[----:B------:R-:W-:Y:S02]  /*16220*/  ISETP.GE.AND P5, PT, R249, R206, PT ;  /* 0x000000cef900720c */ /* 0x000fe40003fa6270 */
[----:B------:R-:W-:-:S02]  /*16230*/  FMNMX3.FTZ R6, R6, R55, R53, !PT ;  /* 0x0000003706067276 */ /* 0x000fc40007810035 */
[----:B------:R-:W-:Y:S02]  /*16240*/  FMNMX3.FTZ R7, R4, R63, R61, !PT ;  /* 0x0000003f04077276 */ /* 0x000fe4000781003d */
[----:B------:R-:W-:Y:S02]  /*16250*/  FSEL R251, R10, -INF , !P1 ;  /* 0xff8000000afb7808 */ /* 0x000fe40004800000 */
[-C--:B------:R-:W-:Y:S02]  /*16260*/  ISETP.GE.AND P1, PT, R235, R212.reuse, PT ;  /* 0x000000d4eb00720c */ /* 0x080fe40003f26270 */
[----:B------:R-:W-:Y:S02]  /*16270*/  ISETP.GE.AND P0, PT, R233, R212, PT ;  /* 0x000000d4e900720c */ /* 0x000fe40003f06270 */
[----:B------:R-:W-:Y:S02]  /*16280*/  FSEL R249, R11, -INF , !P5 ;  /* 0xff8000000bf97808 */ /* 0x000fe40006800000 */
[----:B------:R-:W-:-:S02]  /*16290*/  FMNMX3.FTZ R6, R6, R51, R49, !PT ;  /* 0x0000003306067276 */ /* 0x000fc40007810031 */
[----:B------:R-:W-:Y:S02]  /*162a0*/  FMNMX3.FTZ R4, R7, R140, R144, !PT ;  /* 0x0000008c07047276 */ /* 0x000fe40007810090 */
[----:B------:R-:W-:Y:S02]  /*162b0*/  ISETP.GE.AND P3, PT, R231, R212, PT ;  /* 0x000000d4e700720c */ /* 0x000fe40003f66270 */
[-C--:B------:R-:W-:Y:S02]  /*162c0*/  ISETP.GE.AND P5, PT, R235, R206.reuse, PT ;  /* 0x000000ceeb00720c */ /* 0x080fe40003fa6270 */
[----:B------:R-:W-:Y:S02]  /*162d0*/  FSEL R162, R162, -INF , P1 ;  /* 0xff800000a2a27808 */ /* 0x000fe40000800000 */
[----:B------:R-:W-:Y:S02]  /*162e0*/  FSEL R163, R163, -INF , P0 ;  /* 0xff800000a3a37808 */ /* 0x000fe40000000000 */
[----:B------:R-:W-:-:S02]  /*162f0*/  ISETP.GE.AND P4, PT, R233, R206, PT ;  /* 0x000000cee900720c */ /* 0x000fc40003f86270 */
[----:B------:R-:W-:Y:S02]  /*16300*/  ISETP.GE.AND P0, PT, R229, R212, PT ;  /* 0x000000d4e500720c */ /* 0x000fe40003f06270 */
[----:B------:R-:W-:Y:S02]  /*16310*/  FMNMX3.FTZ R6, R6, R241, R243, !PT ;  /* 0x000000f106067276 */ /* 0x000fe400078100f3 */
[----:B------:R-:W-:Y:S02]  /*16320*/  FMNMX3.FTZ R4, R4, R251, R249, !PT ;  /* 0x000000fb04047276 */ /* 0x000fe400078100f9 */
[----:B------:R-:W-:Y:S02]  /*16330*/  FSEL R158, R158, -INF , P3 ;  /* 0xff8000009e9e7808 */ /* 0x000fe40001800000 */
[----:B------:R-:W-:Y:S02]  /*16340*/  ISETP.GE.AND P1, PT, R231, R206, PT ;  /* 0x000000cee700720c */ /* 0x000fe40003f26270 */
[----:B------:R-:W-:-:S02]  /*16350*/  FSEL R235, R162, -INF , !P5 ;  /* 0xff800000a2eb7808 */ /* 0x000fc40006800000 */
[-C--:B------:R-:W-:Y:S02]  /*16360*/  ISETP.GE.AND P6, PT, R221, R212.reuse, PT ;  /* 0x000000d4dd00720c */ /* 0x080fe40003fc6270 */
[----:B------:R-:W-:Y:S02]  /*16370*/  ISETP.GE.AND P3, PT, R217, R212, PT ;  /* 0x000000d4d900720c */ /* 0x000fe40003f66270 */
[----:B------:R-:W-:Y:S02]  /*16380*/  ISETP.GE.AND P5, PT, R229, R206, PT ;  /* 0x000000cee500720c */ /* 0x000fe40003fa6270 */
[----:B------:R-:W-:Y:S02]  /*16390*/  FSEL R233, R163, -INF , !P4 ;  /* 0xff800000a3e97808 */ /* 0x000fe40006000000 */
[----:B------:R-:W-:Y:S02]  /*163a0*/  FSEL R159, R159, -INF , P0 ;  /* 0xff8000009f9f7808 */ /* 0x000fe40000000000 */
[----:B------:R-:W-:-:S02]  /*163b0*/  FMNMX3.FTZ R6, R6, R239, R237, !PT ;  /* 0x000000ef06067276 */ /* 0x000fc400078100ed */
[----:B------:R-:W-:Y:S02]  /*163c0*/  FMNMX3.FTZ R4, R4, R247, R245, !PT ;  /* 0x000000f704047276 */ /* 0x000fe400078100f5 */
[----:B------:R-:W-:Y:S02]  /*163d0*/  ISETP.GE.AND P0, PT, R183, R212, PT ;  /* 0x000000d4b700720c */ /* 0x000fe40003f06270 */
[----:B------:R-:W-:Y:S02]  /*163e0*/  ISETP.GE.AND P4, PT, R221, R206, PT ;  /* 0x000000cedd00720c */ /* 0x000fe40003f86270 */
[----:B------:R-:W-:Y:S02]  /*163f0*/  FSEL R229, R158, -INF , !P1 ;  /* 0xff8000009ee57808 */ /* 0x000fe40004800000 */
[----:B------:R-:W-:Y:S02]  /*16400*/  FSEL R154, R154, -INF , P6 ;  /* 0xff8000009a9a7808 */ /* 0x000fe40003000000 */
[----:B------:R-:W-:-:S02]  /*16410*/  FSEL R155, R155, -INF , P3 ;  /* 0xff8000009b9b7808 */ /* 0x000fc40001800000 */
[----:B------:R-:W-:Y:S02]  /*16420*/  ISETP.GE.AND P1, PT, R217, R206, PT ;  /* 0x000000ced900720c */ /* 0x000fe40003f26270 */
[----:B------:R-:W-:Y:S02]  /*16430*/  FSEL R231, R159, -INF , !P5 ;  /* 0xff8000009fe77808 */ /* 0x000fe40006800000 */
[-C--:B------:R-:W-:Y:S02]  /*16440*/  ISETP.GE.AND P3, PT, R181, R212.reuse, PT ;  /* 0x000000d4b500720c */ /* 0x080fe40003f66270 */
[----:B------:R-:W-:Y:S02]  /*16450*/  FMNMX3.FTZ R6, R6, R227, R223, !PT ;  /* 0x000000e306067276 */ /* 0x000fe400078100df */
[----:B------:R-:W-:Y:S02]  /*16460*/  FMNMX3.FTZ R4, R4, R235, R233, !PT ;  /* 0x000000eb04047276 */ /* 0x000fe400078100e9 */
[----:B------:R-:W-:-:S02]  /*16470*/  ISETP.GE.AND P5, PT, R171, R212, PT ;  /* 0x000000d4ab00720c */ /* 0x000fc40003fa6270 */
[----:B------:R-:W-:Y:S02]  /*16480*/  FSEL R150, R150, -INF , P0 ;  /* 0xff80000096967808 */ /* 0x000fe40000000000 */
[----:B------:R-:W-:Y:S02]  /*16490*/  ISETP.GE.AND P6, PT, R183, R206, PT ;  /* 0x000000ceb700720c */ /* 0x000fe40003fc6270 */
[----:B------:R-:W-:Y:S02]  /*164a0*/  FSEL R221, R154, -INF , !P4 ;  /* 0xff8000009add7808 */ /* 0x000fe40006000000 */
[----:B------:R-:W-:Y:S02]  /*164b0*/  ISETP.GE.AND P0, PT, R169, R212, PT ;  /* 0x000000d4a900720c */ /* 0x000fe40003f06270 */
[----:B------:R-:W-:Y:S02]  /*164c0*/  ISETP.GE.AND P4, PT, R181, R206, PT ;  /* 0x000000ceb500720c */ /* 0x000fe40003f86270 */
[----:B------:R-:W-:-:S02]  /*164d0*/  FSEL R183, R155, -INF , !P1 ;  /* 0xff8000009bb77808 */ /* 0x000fc40004800000 */
[----:B------:R-:W-:Y:S02]  /*164e0*/  FSEL R151, R151, -INF , P3 ;  /* 0xff80000097977808 */ /* 0x000fe40001800000 */
[----:B------:R-:W-:Y:S02]  /*164f0*/  FMNMX3.FTZ R6, R6, R225, R215, !PT ;  /* 0x000000e106067276 */ /* 0x000fe400078100d7 */
[----:B------:R-:W-:Y:S02]  /*16500*/  FMNMX3.FTZ R4, R4, R229, R231, !PT ;  /* 0x000000e504047276 */ /* 0x000fe400078100e7 */
[----:B------:R-:W-:Y:S02]  /*16510*/  ISETP.GE.AND P1, PT, R171, R206, PT ;  /* 0x000000ceab00720c */ /* 0x000fe40003f26270 */
[----:B------:R-:W-:Y:S02]  /*16520*/  FSEL R146, R146, -INF , P5 ;  /* 0xff80000092927808 */ /* 0x000fe40002800000 */
[----:B------:R-:W-:-:S02]  /*16530*/  FSEL R181, R150, -INF , !P6 ;  /* 0xff80000096b57808 */ /* 0x000fc40007000000 */
[----:B------:R-:W-:Y:S02]  /*16540*/  ISETP.GE.AND P3, PT, R119, R212, PT ;  /* 0x000000d47700720c */ /* 0x000fe40003f66270 */
[----:B------:R-:W-:Y:S02]  /*16550*/  FSEL R147, R147, -INF , P0 ;  /* 0xff80000093937808 */ /* 0x000fe40000000000 */
[----:B------:R-:W-:Y:S02]  /*16560*/  ISETP.GE.AND P6, PT, R169, R206, PT ;  /* 0x000000cea900720c */ /* 0x000fe40003fc6270 */
[----:B------:R-:W-:Y:S02]  /*16570*/  FSEL R217, R151, -INF , !P4 ;  /* 0xff80000097d97808 */ /* 0x000fe40006000000 */
[----:B------:R-:W-:Y:S02]  /*16580*/  ISETP.GE.AND P0, PT, R59, R212, PT ;  /* 0x000000d43b00720c */ /* 0x000fe40003f06270 */
[----:B------:R-:W-:-:S02]  /*16590*/  FMNMX3.FTZ R6, R6, R177, R179, !PT ;  /* 0x000000b106067276 */ /* 0x000fc400078100b3 */
[----:B------:R-:W-:Y:S02]  /*165a0*/  FMNMX3.FTZ R4, R4, R221, R183, !PT ;  /* 0x000000dd04047276 */ /* 0x000fe400078100b7 */
[----:B------:R-:W-:Y:S02]  /*165b0*/  FSEL R171, R146, -INF , !P1 ;  /* 0xff80000092ab7808 */ /* 0x000fe40004800000 */
[----:B------:R-:W-:Y:S02]  /*165c0*/  ISETP.GE.AND P5, PT, R119, R206, PT ;  /* 0x000000ce7700720c */ /* 0x000fe40003fa6270 */
[----:B------:R-:W-:Y:S02]  /*165d0*/  ISETP.GE.AND P1, PT, R57, R212, PT ;  /* 0x000000d43900720c */ /* 0x000fe40003f26270 */
[----:B------:R-:W-:Y:S02]  /*165e0*/  FSEL R142, R142, -INF , P3 ;  /* 0xff8000008e8e7808 */ /* 0x000fe40001800000 */
[----:B------:R-:W-:-:S02]  /*165f0*/  ISETP.GE.AND P4, PT, R59, R206, PT ;  /* 0x000000ce3b00720c */ /* 0x000fc40003f86270 */
[----:B------:R-:W-:Y:S02]  /*16600*/  FSEL R169, R147, -INF , !P6 ;  /* 0xff80000093a97808 */ /* 0x000fe40007000000 */
[-C--:B------:R-:W-:Y:S02]  /*16610*/  ISETP.GE.AND P3, PT, R47, R212.reuse, PT ;  /* 0x000000d42f00720c */ /* 0x080fe40003f66270 */
[----:B------:R-:W-:Y:S02]  /*16620*/  FSEL R143, R143, -INF , P0 ;  /* 0xff8000008f8f7808 */ /* 0x000fe40000000000 */
[----:B------:R-:W-:Y:S02]  /*16630*/  FMNMX3.FTZ R6, R6, R175, R173, !PT ;  /* 0x000000af06067276 */ /* 0x000fe400078100ad */
[----:B------:R-:W-:Y:S02]  /*16640*/  FMNMX3.FTZ R4, R4, R181, R217, !PT ;  /* 0x000000b504047276 */ /* 0x000fe400078100d9 */
[----:B------:R-:W-:-:S02]  /*16650*/  ISETP.GE.AND P0, PT, R45, R212, PT ;  /* 0x000000d42d00720c */ /* 0x000fc40003f06270 */
[-C--:B------:R-:W-:Y:S02]  /*16660*/  ISETP.GE.AND P6, PT, R57, R206.reuse, PT ;  /* 0x000000ce3900720c */ /* 0x080fe40003fc6270 */
[----:B------:R-:W-:Y:S01]  /*16670*/  FSEL R159, R142, -INF , !P5 ;  /* 0xff8000008e9f7808 */ /* 0x000fe20006800000 */
[----:B------:R-:W-:Y:S01]  /*16680*/  LDSM.16.MT88.4 R56, [R185+0x9400] ;  /* 0x00940000b938783b */ /* 0x000fe20000004200 */
[----:B------:R-:W-:Y:S02]  /*16690*/  FSEL R138, R138, -INF , P1 ;  /* 0xff8000008a8a7808 */ /* 0x000fe40000800000 */
[----:B------:R-:W-:Y:S02]  /*166a0*/  ISETP.GE.AND P5, PT, R47, R206, PT ;  /* 0x000000ce2f00720c */ /* 0x000fe40003fa6270 */
[----:B------:R-:W-:Y:S02]  /*166b0*/  FSEL R163, R143, -INF , !P4 ;  /* 0xff8000008fa37808 */ /* 0x000fe40006000000 */
[----:B------:R-:W-:-:S02]  /*166c0*/  ISETP.GE.AND P1, PT, R43, R212, PT ;  /* 0x000000d42b00720c */ /* 0x000fc40003f26270 */
[----:B------:R-:W-:Y:S02]  /*166d0*/  FSEL R139, R139, -INF , P3 ;  /* 0xff8000008b8b7808 */ /* 0x000fe40001800000 */
[----:B------:R-:W-:Y:S02]  /*166e0*/  FMNMX3.FTZ R6, R6, R165, R167, !PT ;  /* 0x000000a506067276 */ /* 0x000fe400078100a7 */
[----:B------:R-:W-:Y:S02]  /*166f0*/  FMNMX3.FTZ R4, R4, R171, R169, !PT ;  /* 0x000000ab04047276 */ /* 0x000fe400078100a9 */
[----:B------:R-:W-:Y:S02]  /*16700*/  FSEL R134, R134, -INF , P0 ;  /* 0xff80000086867808 */ /* 0x000fe40000000000 */
[----:B------:R-:W-:Y:S02]  /*16710*/  ISETP.GE.AND P4, PT, R45, R206, PT ;  /* 0x000000ce2d00720c */ /* 0x000fe40003f86270 */
[----:B------:R-:W-:Y:S01]  /*16720*/  FSEL R151, R138, -INF , !P6 ;  /* 0xff8000008a977808 */ /* 0x000fe20007000000 */
[----:B------:R-:W-:Y:S01]  /*16730*/  LDSM.16.MT88.4 R44, [R185+0xd000] ;  /* 0x00d00000b92c783b */ /* 0x000fe20000004200 */
[----:B------:R-:W-:-:S02]  /*16740*/  ISETP.GE.AND P0, PT, R37, R212, PT ;  /* 0x000000d42500720c */ /* 0x000fc40003f06270 */
[----:B------:R-:W-:Y:S02]  /*16750*/  ISETP.GE.AND P6, PT, R43, R206, PT ;  /* 0x000000ce2b00720c */ /* 0x000fe40003fc6270 */
[----:B------:R-:W-:Y:S02]  /*16760*/  ISETP.GE.AND P3, PT, R41, R212, PT ;  /* 0x000000d42900720c */ /* 0x000fe40003f66270 */
[----:B------:R-:W-:Y:S02]  /*16770*/  FSEL R155, R139, -INF , !P5 ;  /* 0xff8000008b9b7808 */ /* 0x000fe40006800000 */
[----:B------:R-:W-:Y:S02]  /*16780*/  FSEL R135, R135, -INF , P1 ;  /* 0xff80000087877808 */ /* 0x000fe40000800000 */
[----:B------:R-:W-:Y:S02]  /*16790*/  FMNMX3.FTZ R6, R6, R161, R157, !PT ;  /* 0x000000a106067276 */ /* 0x000fe4000781009d */
[----:B------:R-:W-:-:S02]  /*167a0*/  FMNMX3.FTZ R4, R4, R159, R163, !PT ;  /* 0x0000009f04047276 */ /* 0x000fc400078100a3 */
[----:B------:R-:W-:Y:S02]  /*167b0*/  FSEL R143, R134, -INF , !P4 ;  /* 0xff800000868f7808 */ /* 0x000fe40006000000 */
[----:B------:R-:W-:Y:S02]  /*167c0*/  ISETP.GE.AND P1, PT, R35, R212, PT ;  /* 0x000000d42300720c */ /* 0x000fe40003f26270 */
[----:B------:R-:W-:Y:S02]  /*167d0*/  FSEL R131, R131, -INF , P0 ;  /* 0xff80000083837808 */ /* 0x000fe40000000000 */
[-C--:B------:R-:W-:Y:S02]  /*167e0*/  ISETP.GE.AND P5, PT, R41, R206.reuse, PT ;  /* 0x000000ce2900720c */ /* 0x080fe40003fa6270 */
[----:B------:R-:W-:Y:S02]  /*167f0*/  ISETP.GE.AND P4, PT, R37, R206, PT ;  /* 0x000000ce2500720c */ /* 0x000fe40003f86270 */
[----:B------:R-:W-:-:S02]  /*16800*/  FSEL R130, R130, -INF , P3 ;  /* 0xff80000082827808 */ /* 0x000fc40001800000 */
[----:B------:R-:W-:Y:S02]  /*16810*/  ISETP.GE.AND P0, PT, R39, R212, PT ;  /* 0x000000d42700720c */ /* 0x000fe40003f06270 */
[----:B------:R-:W-:Y:S02]  /*16820*/  FMNMX3.FTZ R6, R6, R149, R153, !PT ;  /* 0x0000009506067276 */ /* 0x000fe40007810099 */
[----:B------:R-:W-:Y:S02]  /*16830*/  FSEL R147, R135, -INF , !P6 ;  /* 0xff80000087937808 */ /* 0x000fe40007000000 */
[----:B------:R-:W-:Y:S02]  /*16840*/  FMNMX3.FTZ R4, R4, R151, R155, !PT ;  /* 0x0000009704047276 */ /* 0x000fe4000781009b */
[----:B------:R-:W-:Y:S02]  /*16850*/  FSEL R126, R126, -INF , P1 ;  /* 0xff8000007e7e7808 */ /* 0x000fe40000800000 */
[----:B------:R-:W-:-:S02]  /*16860*/  ISETP.GE.AND P3, PT, R35, R206, PT ;  /* 0x000000ce2300720c */ /* 0x000fc40003f66270 */
[----:B------:R-:W-:Y:S02]  /*16870*/  ISETP.GE.AND P1, PT, R39, R206, PT ;  /* 0x000000ce2700720c */ /* 0x000fe40003f26270 */
[----:B------:R-:W-:Y:S01]  /*16880*/  FMNMX3.FTZ R6, R6, R145, R141, !PT ;  /* 0x0000009106067276 */ /* 0x000fe2000781008d */
[----:B------:R-:W-:Y:S01]  /*16890*/  LDSM.16.MT88.4 R36, [R123+0xb000] ;  /* 0x00b000007b24783b */ /* 0x000fe20000004200 */
[----:B------:R-:W-:Y:S02]  /*168a0*/  FSEL R127, R127, -INF , P0 ;  /* 0xff8000007f7f7808 */ /* 0x000fe40000000000 */
[----:B------:R-:W-:Y:S02]  /*168b0*/  FSEL R137, R130, -INF , !P5 ;  /* 0xff80000082897808 */ /* 0x000fe40006800000 */
[----:B------:R-:W-:Y:S02]  /*168c0*/  FSEL R135, R131, -INF , !P4 ;  /* 0xff80000083877808 */ /* 0x000fe40006000000 */
[----:B------:R-:W-:-:S02]  /*168d0*/  FMNMX3.FTZ R4, R4, R143, R147, !PT ;  /* 0x0000008f04047276 */ /* 0x000fc40007810093 */
[----:B------:R-:W-:Y:S02]  /*168e0*/  FMNMX3.FTZ R6, R6, R65, R122, !PT ;  /* 0x0000004106067276 */ /* 0x000fe4000781007a */
[----:B------:R-:W-:Y:S02]  /*168f0*/  FSEL R133, R126, -INF , !P3 ;  /* 0xff8000007e857808 */ /* 0x000fe40005800000 */
[----:B------:R-:W-:Y:S02]  /*16900*/  FSEL R131, R127, -INF , !P1 ;  /* 0xff8000007f837808 */ /* 0x000fe40004800000 */
[----:B------:R-:W-:Y:S02]  /*16910*/  FMNMX3.FTZ R4, R4, R137, R135, !PT ;  /* 0x0000008904047276 */ /* 0x000fe40007810087 */
[----:B------:R-:W-:Y:S02]  /*16920*/  FMNMX3.FTZ R6, R6, R67, R124, !PT ;  /* 0x0000004306067276 */ /* 0x000fe4000781007c */
[----:B------:R-:W-:-:S03]  /*16930*/  FMNMX3.FTZ R4, R4, R133, R131, !PT ;  /* 0x0000008504047276 */ /* 0x000fc60007810083 */
[----:B------:R-:W1:Y:S04]  /*16940*/  SHFL.BFLY PT, R11, R6, 0x2, 0x1f ;  /* 0x0c401f00060b7f89 */ /* 0x000e6800000e0000 */
[----:B------:R-:W3:Y:S01]  /*16950*/  SHFL.BFLY PT, R7, R4, 0x2, 0x1f ;  /* 0x0c401f0004077f89 */ /* 0x000ee200000e0000 */
[----:B-1----:R-:W-:Y:S02]  /*16960*/  FMNMX.FTZ R11, R6, R11, !PT ;  /* 0x0000000b060b7209 */ /* 0x002fe40007810000 */
[----:B---3--:R-:W-:-:S03]  /*16970*/  FMNMX.FTZ R7, R4, R7, !PT ;  /* 0x0000000704077209 */ /* 0x008fc60007810000 */
[----:B------:R-:W1:Y:S04]  /*16980*/  SHFL.BFLY PT, R128, R11, 0x1, 0x1f ;  /* 0x0c201f000b807f89 */ /* 0x000e6800000e0000 */
[----:B------:R-:W3:Y:S01]  /*16990*/  SHFL.BFLY PT, R126, R7, 0x1, 0x1f ;  /* 0x0c201f00077e7f89 */ /* 0x000ee200000e0000 */
[----:B-1----:R-:W-:Y:S02]  /*169a0*/  FMNMX.FTZ R128, R11, R128, !PT ;  /* 0x000000800b807209 */ /* 0x002fe40007810000 */
[----:B---3--:R-:W-:-:S03]  /*169b0*/  FMNMX.FTZ R126, R7, R126, !PT ;  /* 0x0000007e077e7209 */ /* 0x008fc60007810000 */
[C---:B--2---:R-:W-:Y:S01]  /*169c0*/  FMUL.FTZ R136, R3.reuse, R128 ;  /* 0x0000008003887220 */ /* 0x044fe20000410000 */
[----:B------:R-:W-:Y:S02]  /*169d0*/  FSETP.NEU.FTZ.AND P1, PT, R128, -INF , PT ;  /* 0xff8000008000780b */ /* 0x000fe40003f3d000 */
[----:B------:R-:W-:Y:S01]  /*169e0*/  FSETP.NEU.FTZ.AND P0, PT, R126, -INF , PT ;  /* 0xff8000007e00780b */ /* 0x000fe20003f1d000 */
[----:B------:R-:W-:Y:S01]  /*169f0*/  FMUL.FTZ R132, R3, R126 ;  /* 0x0000007e03847220 */ /* 0x000fe20000410000 */
[----:B------:R-:W-:Y:S02]  /*16a00*/  FSEL R11, R128, RZ, P1 ;  /* 0x000000ff800b7208 */ /* 0x000fe40000800000 */
[----:B------:R-:W-:Y:S02]  /*16a10*/  FSEL R7, R126, RZ, P0 ;  /* 0x000000ff7e077208 */ /* 0x000fe40000000000 */
[----:B------:R-:W-:Y:S01]  /*16a20*/  FSEL R136, R136, RZ, P1 ;  /* 0x000000ff88887208 */ /* 0x000fe20000800000 */
[----:B------:R-:W-:Y:S01]  /*16a30*/  FADD.FTZ R4, R2, -R11 ;  /* 0x8000000b02047221 */ /* 0x000fe20000010000 */
[----:B------:R-:W-:Y:S01]  /*16a40*/  FSEL R132, R132, RZ, P0 ;  /* 0x000000ff84847208 */ /* 0x000fe20000000000 */
[----:B------:R-:W-:-:S02]  /*16a50*/  FADD.FTZ R0, R0, -R7 ;  /* 0x8000000700007221 */ /* 0x000fc40000010000 */
        /* <DEDUP_REMOVED lines=9> */
[-CC-:B------:R-:W-:Y:S01]  /*16af0*/  FFMA.FTZ R8, R5, R3.reuse, -R132.reuse ;  /* 0x0000000305087223 */ /* 0x180fe20000010884 */
[----:B------:R-:W-:Y:S01]  /*16b00*/  MUFU.EX2 R129, R129 ;  /* 0x0000008100817308 */ /* 0x000fe20000000800 */
[----:B------:R-:W1:Y:S01]  /*16b10*/  LDSM.16.MT88.4 R28, [R185+0xb000] ;  /* 0x00b00000b91c783b */ /* 0x000e620000004200 */
[-C--:B------:R-:W-:Y:S01]  /*16b20*/  FFMA.FTZ R144, R144, R3.reuse, -R132 ;  /* 0x0000000390907223 */ /* 0x080fe20000010884 */
[-C--:B------:R-:W-:Y:S01]  /*16b30*/  FFMA.FTZ R142, R223, R3.reuse, -R136 ;  /* 0x00000003df8e7223 */ /* 0x080fe20000010888 */
[----:B------:R-:W2:Y:S01]  /*16b40*/  MUFU.EX2 R127, R127 ;  /* 0x0000007f007f7308 */ /* 0x000ea20000000800 */
[----:B------:R-:W-:Y:S01]  /*16b50*/  LDSM.16.MT88.4 R20, [R123+0x9000] ;  /* 0x009000007b14783b */ /* 0x000fe20000004200 */
[-C--:B------:R-:W-:Y:S01]  /*16b60*/  FFMA.FTZ R146, R233, R3.reuse, -R132 ;  /* 0x00000003e9927223 */ /* 0x080fe20000010884 */
[-CC-:B------:R-:W-:Y:S01]  /*16b70*/  FFMA.FTZ R148, R179, R3.reuse, -R136.reuse ;  /* 0x00000003b3947223 */ /* 0x180fe20000010888 */
[----:B------:R-:W-:Y:S01]  /*16b80*/  MUFU.EX2 R134, R134 ;  /* 0x0000008600867308 */ /* 0x000fe20000000800 */
[-CC-:B------:R-:W-:Y:S01]  /*16b90*/  FFMA.FTZ R150, R175, R3.reuse, -R136.reuse ;  /* 0x00000003af967223 */ /* 0x180fe20000010888 */
[-CC-:B------:R-:W-:Y:S01]  /*16ba0*/  FFMA.FTZ R177, R177, R3.reuse, -R136.reuse ;  /* 0x00000003b1b17223 */ /* 0x180fe20000010888 */
[-C--:B------:R-:W-:Y:S01]  /*16bb0*/  FFMA.FTZ R173, R173, R3.reuse, -R136 ;  /* 0x00000003adad7223 */ /* 0x080fe20000010888 */
[----:B------:R-:W3:Y:S01]  /*16bc0*/  MUFU.EX2 R125, R125 ;  /* 0x0000007d007d7308 */ /* 0x000ee20000000800 */
        /* <DEDUP_REMOVED lines=19> */
[----:B------:R-:W4:Y:S01]  /*16d00*/  MUFU.EX2 R138, R138 ;  /* 0x0000008a008a7308 */ /* 0x000f220000000800 */
        /* <DEDUP_REMOVED lines=8> */
[-CC-:B------:R-:W-:Y:S01]  /*16d90*/  FFMA.FTZ R143, R143, R3.reuse, -R132.reuse ;  /* 0x000000038f8f7223 */ /* 0x180fe20000010884 */
[----:B---3--:R-:W-:Y:S01]  /*16da0*/  F2FP.F16.F32.PACK_AB R7, R139, R2 ;  /* 0x000000028b07723e */ /* 0x008fe200000000ff */
[-C--:B------:R-:W-:Y:S01]  /*16db0*/  FFMA.FTZ R170, R147, R3.reuse, -R132 ;  /* 0x0000000393aa7223 */ /* 0x080fe20000010884 */
[----:B------:R-:W-:Y:S01]  /*16dc0*/  MUFU.EX2 R146, R146 ;  /* 0x0000009200927308 */ /* 0x000fe20000000800 */
[-CC-:B------:R-:W-:Y:S01]  /*16dd0*/  FFMA.FTZ R67, R67, R3.reuse, -R136.reuse ;  /* 0x0000000343437223 */ /* 0x180fe20000010888 */
[-C--:B----4-:R-:W-:Y:S01]  /*16de0*/  FMUL.FTZ R32, R88, R138.reuse ;  /* 0x0000008a58207220 */ /* 0x090fe20000410000 */
[-C--:B------:R-:W-:Y:S01]  /*16df0*/  FMUL.FTZ R33, R89, R138.reuse ;  /* 0x0000008a59217220 */ /* 0x080fe20000410000 */
[-C--:B------:R-:W-:Y:S01]  /*16e00*/  FMUL.FTZ R84, R84, R138.reuse ;  /* 0x0000008a54547220 */ /* 0x080fe20000410000 */
[----:B------:R-:W-:Y:S01]  /*16e10*/  FMUL.FTZ R85, R85, R138 ;  /* 0x0000008a55557220 */ /* 0x000fe20000410000 */
[-C--:B--2---:R-:W-:Y:S01]  /*16e20*/  FMUL.FTZ R34, R90, R0.reuse ;  /* 0x000000005a227220 */ /* 0x084fe20000410000 */
[-C--:B------:R-:W-:Y:S01]  /*16e30*/  FMUL.FTZ R35, R91, R0.reuse ;  /* 0x000000005b237220 */ /* 0x080fe20000410000 */
[-C--:B------:R-:W-:Y:S01]  /*16e40*/  FMUL.FTZ R86, R86, R0.reuse ;  /* 0x0000000056567220 */ /* 0x080fe20000410000 */
[----:B------:R-:W-:Y:S01]  /*16e50*/  FMUL.FTZ R87, R87, R0 ;  /* 0x0000000057577220 */ /* 0x000fe20000410000 */
[-CC-:B------:R-:W-:Y:S01]  /*16e60*/  FFMA.FTZ R91, R51, R3.reuse, -R136.reuse ;  /* 0x00000003335b7223 */ /* 0x180fe20000010888 */
[-C--:B------:R-:W-:Y:S01]  /*16e70*/  FFMA.FTZ R88, R49, R3.reuse, -R136 ;  /* 0x0000000331587223 */ /* 0x080fe20000010888 */
[-C--:B------:R-:W-:Y:S01]  /*16e80*/  FMUL.FTZ R24, R96, R138.reuse ;  /* 0x0000008a60187220 */ /* 0x080fe20000410000 */
[----:B------:R-:W-:Y:S01]  /*16e90*/  LDSM.16.MT88.4 R48, [R185+0xb400] ;  /* 0x00b40000b930783b */ /* 0x000fe20000004200 */
[C---:B------:R-:W-:Y:S05]  /*16ea0*/  HMMA.16816.F32 R32, R4.reuse, R36, R32 ;  /* 0x000000240420723c */ /* 0x040fea0000001820 */
[----:B------:R-:W-:Y:S01]  /*16eb0*/  FMUL.FTZ R25, R97, R138 ;  /* 0x0000008a61197220 */ /* 0x000fe20000410000 */
[-C--:B------:R-:W-:Y:S01]  /*16ec0*/  FMUL.FTZ R26, R98, R0.reuse ;  /* 0x00000000621a7220 */ /* 0x080fe20000410000 */
[----:B------:R-:W-:Y:S01]  /*16ed0*/  FMUL.FTZ R27, R99, R0 ;  /* 0x00000000631b7220 */ /* 0x000fe20000410000 */
[-C--:B------:R-:W-:Y:S01]  /*16ee0*/  FMUL.FTZ R92, R92, R138.reuse ;  /* 0x0000008a5c5c7220 */ /* 0x080fe20000410000 */
[----:B------:R-:W-:Y:S01]  /*16ef0*/  FMUL.FTZ R93, R93, R138 ;  /* 0x0000008a5d5d7220 */ /* 0x000fe20000410000 */
[-C--:B------:R-:W-:Y:S01]  /*16f00*/  FMUL.FTZ R94, R94, R0.reuse ;  /* 0x000000005e5e7220 */ /* 0x080fe20000410000 */
[----:B------:R-:W-:Y:S01]  /*16f10*/  FMUL.FTZ R95, R95, R0 ;  /* 0x000000005f5f7220 */ /* 0x000fe20000410000 */
[C---:B------:R-:W-:Y:S01]  /*16f20*/  HMMA.16816.F32 R36, R4.reuse, R38, R84 ;  /* 0x000000260424723c */ /* 0x040fe20000001854 */
[----:B------:R-:W2:Y:S02]  /*16f30*/  LDSM.16.MT88.4 R84, [R123+0xd000] ;  /* 0x00d000007b54783b */ /* 0x000ea40000004200 */
[-C--:B------:R-:W-:Y:S01]  /*16f40*/  FFMA.FTZ R90, R63, R3.reuse, -R132 ;  /* 0x000000033f5a7223 */ /* 0x080fe20000010884 */
[----:B------:R-:W-:Y:S01]  /*16f50*/  FMUL.FTZ R60, R72, R138 ;  /* 0x0000008a483c7220 */ /* 0x000fe20000410000 */
[-C--:B------:R-:W-:Y:S01]  /*16f60*/  FMUL.FTZ R62, R74, R0.reuse ;  /* 0x000000004a3e7220 */ /* 0x080fe20000410000 */
[----:B------:R-:W-:Y:S01]  /*16f70*/  FMUL.FTZ R63, R75, R0 ;  /* 0x000000004b3f7220 */ /* 0x000fe20000410000 */
[-C--:B------:R-:W-:Y:S01]  /*16f80*/  FFMA.FTZ R89, R55, R3.reuse, -R136 ;  /* 0x0000000337597223 */ /* 0x080fe20000010888 */
[----:B------:R-:W-:Y:S01]  /*16f90*/  MUFU.EX2 R91, R91 ;  /* 0x0000005b005b7308 */ /* 0x000fe20000000800 */
[C---:B-1----:R-:W-:Y:S03]  /*16fa0*/  HMMA.16816.F32 R24, R4.reuse, R28, R24 ;  /* 0x0000001c0418723c */ /* 0x042fe60000001818 */
[-C--:B------:R-:W-:Y:S01]  /*16fb0*/  FMUL.FTZ R40, R80, R138.reuse ;  /* 0x0000008a50287220 */ /* 0x080fe20000410000 */
[----:B------:R-:W-:Y:S01]  /*16fc0*/  FMUL.FTZ R41, R81, R138 ;  /* 0x0000008a51297220 */ /* 0x000fe20000410000 */
[----:B------:R-:W1:Y:S01]  /*16fd0*/  MUFU.EX2 R88, R88 ;  /* 0x0000005800587308 */ /* 0x000e620000000800 */
[-C--:B------:R-:W-:Y:S01]  /*16fe0*/  FMUL.FTZ R42, R82, R0.reuse ;  /* 0x00000000522a7220 */ /* 0x080fe20000410000 */
[----:B------:R-:W-:Y:S01]  /*16ff0*/  FMUL.FTZ R43, R83, R0 ;  /* 0x00000000532b7220 */ /* 0x000fe20000410000 */
[-C--:B------:R-:W-:Y:S01]  /*17000*/  FMUL.FTZ R76, R76, R138.reuse ;  /* 0x0000008a4c4c7220 */ /* 0x080fe20000410000 */
[----:B------:R-:W-:Y:S01]  /*17010*/  MUFU.EX2 R89, R89 ;  /* 0x0000005900597308 */ /* 0x000fe20000000800 */
[C---:B------:R-:W-:Y:S03]  /*17020*/  HMMA.16816.F32 R28, R4.reuse, R30, R92 ;  /* 0x0000001e041c723c */ /* 0x040fe6000000185c */
[-C--:B------:R-:W-:Y:S01]  /*17030*/  FFMA.FTZ R95, R61, R3.reuse, -R132 ;  /* 0x000000033d5f7223 */ /* 0x080fe20000010884 */
[-C--:B------:R-:W-:Y:S01]  /*17040*/  FMUL.FTZ R61, R73, R138.reuse ;  /* 0x0000008a493d7220 */ /* 0x080fe20000410000 */
[-C--:B------:R-:W-:Y:S01]  /*17050*/  FFMA.FTZ R92, R53, R3.reuse, -R136 ;  /* 0x00000003355c7223 */ /* 0x080fe20000010888 */
[----:B------:R-:W-:Y:S01]  /*17060*/  FFMA.FTZ R93, R140, R3, -R132 ;  /* 0x000000038c5d7223 */ /* 0x000fe20000010884 */
[----:B------:R-:W-:Y:S01]  /*17070*/  MUFU.EX2 R90, R90 ;  /* 0x0000005a005a7308 */ /* 0x000fe20000000800 */
[----:B------:R-:W-:Y:S01]  /*17080*/  FMUL.FTZ R77, R77, R138 ;  /* 0x0000008a4d4d7220 */ /* 0x000fe20000410000 */
[-C--:B------:R-:W-:Y:S01]  /*17090*/  FMUL.FTZ R78, R78, R0.reuse ;  /* 0x000000004e4e7220 */ /* 0x080fe20000410000 */
[----:B------:R-:W-:Y:S01]  /*170a0*/  FMUL.FTZ R79, R79, R0 ;  /* 0x000000004f4f7220 */ /* 0x000fe20000410000 */
[----:B------:R-:W3:Y:S01]  /*170b0*/  MUFU.EX2 R92, R92 ;  /* 0x0000005c005c7308 */ /* 0x000ee20000000800 */
[----:B------:R-:W4:Y:S01]  /*170c0*/  LDSM.16.MT88.4 R52, [R123+0x9400] ;  /* 0x009400007b34783b */ /* 0x000f220000004200 */
[C---:B------:R-:W-:Y:S03]  /*170d0*/  HMMA.16816.F32 R40, R4.reuse, R44, R40 ;  /* 0x0000002c0428723c */ /* 0x040fe60000001828 */
[-C--:B------:R-:W-:Y:S01]  /*170e0*/  FMUL.FTZ R16, R104, R138.reuse ;  /* 0x0000008a68107220 */ /* 0x080fe20000410000 */
[----:B------:R-:W5:Y:S01]  /*170f0*/  MUFU.EX2 R95, R95 ;  /* 0x0000005f005f7308 */ /* 0x000f620000000800 */
[----:B------:R-:W-:Y:S01]  /*17100*/  FMUL.FTZ R17, R105, R138 ;  /* 0x0000008a69117220 */ /* 0x000fe20000410000 */
[-C--:B------:R-:W-:Y:S01]  /*17110*/  FMUL.FTZ R18, R106, R0.reuse ;  /* 0x000000006a127220 */ /* 0x080fe20000410000 */
[----:B------:R-:W-:Y:S01]  /*17120*/  FMUL.FTZ R19, R107, R0 ;  /* 0x000000006b137220 */ /* 0x000fe20000410000 */
[----:B------:R-:W-:Y:S01]  /*17130*/  MUFU.EX2 R93, R93 ;  /* 0x0000005d005d7308 */ /* 0x000fe20000000800 */
[-C--:B------:R-:W-:Y:S01]  /*17140*/  FMUL.FTZ R100, R100, R138.reuse ;  /* 0x0000008a64647220 */ /* 0x080fe20000410000 */
[C---:B------:R-:W-:Y:S03]  /*17150*/  HMMA.16816.F32 R44, R4.reuse, R46, R76 ;  /* 0x0000002e042c723c */ /* 0x040fe6000000184c */
[----:B-1----:R-:W-:Y:S01]  /*17160*/  F2FP.F16.F32.PACK_AB R78, R88, R91 ;  /* 0x0000005b584e723e */ /* 0x002fe200000000ff */
[----:B------:R-:W-:Y:S01]  /*17170*/  FMUL.FTZ R101, R101, R138 ;  /* 0x0000008a65657220 */ /* 0x000fe20000410000 */
[-C--:B------:R-:W-:Y:S01]  /*17180*/  FMUL.FTZ R102, R102, R0.reuse ;  /* 0x0000000066667220 */ /* 0x080fe20000410000 */
[----:B---3--:R-:W-:Y:S01]  /*17190*/  F2FP.F16.F32.PACK_AB R76, R92, R89 ;  /* 0x000000595c4c723e */ /* 0x008fe200000000ff */
[----:B------:R-:W-:Y:S01]  /*171a0*/  FMUL.FTZ R103, R103, R0 ;  /* 0x0000000067677220 */ /* 0x000fe20000410000 */
[-C--:B------:R-:W-:Y:S01]  /*171b0*/  FMUL.FTZ R8, R112, R138.reuse ;  /* 0x0000008a70087220 */ /* 0x080fe20000410000 */
[----:B------:R-:W-:Y:S01]  /*171c0*/  FMUL.FTZ R9, R113, R138 ;  /* 0x0000008a71097220 */ /* 0x000fe20000410000 */
[C---:B--2---:R-:W-:Y:S01]  /*171d0*/  HMMA.16816.F32 R60, R4.reuse, R84, R60 ;  /* 0x00000054043c723c */ /* 0x044fe2000000183c */
[----:B------:R-:W1:Y:S02]  /*171e0*/  MUFU.EX2 R84, R144 ;  /* 0x0000009000547308 */ /* 0x000e640000000800 */
[----:B-----5:R-:W-:Y:S01]  /*171f0*/  F2FP.F16.F32.PACK_AB R77, R95, R90 ;  /* 0x0000005a5f4d723e */ /* 0x020fe200000000ff */
[-C--:B------:R-:W-:Y:S01]  /*17200*/  FMUL.FTZ R10, R114, R0.reuse ;  /* 0x00000000720a7220 */ /* 0x080fe20000410000 */
[----:B------:R-:W-:Y:S01]  /*17210*/  FMUL.FTZ R11, R115, R0 ;  /* 0x00000000730b7220 */ /* 0x000fe20000410000 */
[-C--:B------:R-:W-:Y:S01]  /*17220*/  FMUL.FTZ R108, R108, R138.reuse ;  /* 0x0000008a6c6c7220 */ /* 0x080fe20000410000 */
[----:B------:R-:W-:Y:S01]  /*17230*/  FMUL.FTZ R109, R109, R138 ;  /* 0x0000008a6d6d7220 */ /* 0x000fe20000410000 */
[-C--:B------:R-:W-:Y:S01]  /*17240*/  FMUL.FTZ R110, R110, R0.reuse ;  /* 0x000000006e6e7220 */ /* 0x080fe20000410000 */
[C---:B------:R-:W-:Y:S03]  /*17250*/  HMMA.16816.F32 R16, R4.reuse, R20, R16 ;  /* 0x000000140410723c */ /* 0x040fe60000001810 */
[----:B------:R-:W-:Y:S01]  /*17260*/  FMUL.FTZ R111, R111, R0 ;  /* 0x000000006f6f7220 */ /* 0x000fe20000410000 */
[-C--:B------:R-:W-:Y:S01]  /*17270*/  FMUL.FTZ R68, R68, R138.reuse ;  /* 0x0000008a44447220 */ /* 0x080fe20000410000 */
[----:B------:R-:W-:Y:S01]  /*17280*/  FMUL.FTZ R69, R69, R138 ;  /* 0x0000008a45457220 */ /* 0x000fe20000410000 */
[-C--:B------:R-:W-:Y:S01]  /*17290*/  FMUL.FTZ R70, R70, R0.reuse ;  /* 0x0000000046467220 */ /* 0x080fe20000410000 */
[----:B------:R-:W-:Y:S01]  /*172a0*/  FMUL.FTZ R71, R71, R0 ;  /* 0x0000000047477220 */ /* 0x000fe20000410000 */
[----:B------:R-:W-:Y:S01]  /*172b0*/  LDSM.16.MT88.4 R72, [R123+0xb400] ;  /* 0x00b400007b48783b */ /* 0x000fe20000004200 */
[----:B-1----:R-:W-:Y:S01]  /*172c0*/  F2FP.F16.F32.PACK_AB R79, R84, R93 ;  /* 0x0000005d544f723e */ /* 0x002fe200000000ff */
[----:B------:R-:W-:Y:S03]  /*172d0*/  HMMA.16816.F32 R20, R4, R22, R100 ;  /* 0x000000160414723c */ /* 0x000fe60000001864 */
[-CC-:B------:R-:W-:Y:S01]  /*172e0*/  FFMA.FTZ R94, R239, R3.reuse, -R136.reuse ;  /* 0x00000003ef5e7223 */ /* 0x180fe20000010888 */
[-C--:B------:R-:W-:Y:S01]  /*172f0*/  FFMA.FTZ R85, R237, R3.reuse, -R136 ;  /* 0x00000003ed557223 */ /* 0x080fe20000010888 */
[-CC-:B------:R-:W-:Y:S01]  /*17300*/  FFMA.FTZ R96, R251, R3.reuse, -R132.reuse ;  /* 0x00000003fb607223 */ /* 0x180fe20000010884 */
[-CC-:B------:R-:W-:Y:S01]  /*17310*/  FFMA.FTZ R99, R249, R3.reuse, -R132.reuse ;  /* 0x00000003f9637223 */ /* 0x180fe20000010884 */
[-CC-:B------:R-:W-:Y:S01]  /*17320*/  FFMA.FTZ R97, R247, R3.reuse, -R132.reuse ;  /* 0x00000003f7617223 */ /* 0x180fe20000010884 */
[-C--:B------:R-:W-:Y:S01]  /*17330*/  FFMA.FTZ R98, R245, R3.reuse, -R132 ;  /* 0x00000003f5627223 */ /* 0x080fe20000010884 */
[----:B------:R-:W-:Y:S01]  /*17340*/  MUFU.EX2 R94, R94 ;  /* 0x0000005e005e7308 */ /* 0x000fe20000000800 */
[C---:B------:R-:W-:Y:S01]  /*17350*/  HMMA.16816.F32 R24, R76.reuse, R48, R24 ;  /* 0x000000304c18723c */ /* 0x040fe20000001818 */
[----:B------:R-:W-:Y:S04]  /*17360*/  LDSM.16.MT88.4 R80, [R123+0xb800] ;  /* 0x00b800007b50783b */ /* 0x000fe80000004200 */
[-CC-:B------:R-:W-:Y:S01]  /*17370*/  FFMA.FTZ R100, R225, R3.reuse, -R136.reuse ;  /* 0x00000003e1647223 */ /* 0x180fe20000010888 */
[----:B------:R-:W-:Y:S01]  /*17380*/  MUFU.EX2 R85, R85 ;  /* 0x0000005500557308 */ /* 0x000fe20000000800 */
[-C--:B------:R-:W-:Y:S01]  /*17390*/  FFMA.FTZ R140, R215, R3.reuse, -R136 ;  /* 0x00000003d78c7223 */ /* 0x080fe20000010888 */
[-CC-:B------:R-:W-:Y:S01]  /*173a0*/  FFMA.FTZ R144, R229, R3.reuse, -R132.reuse ;  /* 0x00000003e5907223 */ /* 0x180fe20000010884 */
[-C--:B------:R-:W-:Y:S01]  /*173b0*/  FFMA.FTZ R225, R231, R3.reuse, -R132 ;  /* 0x00000003e7e17223 */ /* 0x080fe20000010884 */
[----:B------:R-:W-:Y:S01]  /*173c0*/  MUFU.EX2 R96, R96 ;  /* 0x0000006000607308 */ /* 0x000fe20000000800 */
[----:B------:R-:W-:Y:S01]  /*173d0*/  HMMA.16816.F32 R28, R76, R50, R28 ;  /* 0x000000324c1c723c */ /* 0x000fe2000000181c */
[----:B------:R-:W1:Y:S02]  /*173e0*/  LDSM.16.MT88.4 R48, [R123+0xd400] ;  /* 0x00d400007b30783b */ /* 0x000e640000004200 */
[----:B------:R-:W-:Y:S01]  /*173f0*/  FFMA.FTZ R138, R216, R138, R129 ;  /* 0x0000008ad88a7223 */ /* 0x000fe20000010081 */
[----:B------:R-:W-:Y:S01]  /*17400*/  MUFU.EX2 R99, R99 ;  /* 0x0000006300637308 */ /* 0x000fe20000000800 */
[----:B------:R-:W-:Y:S01]  /*17410*/  FFMA.FTZ R130, R219, R0, R130 ;  /* 0x00000000db827223 */ /* 0x000fe20000010082 */
[-C--:B------:R-:W-:Y:S01]  /*17420*/  FFMA.FTZ R124, R124, R3.reuse, -R136 ;  /* 0x000000037c7c7223 */ /* 0x080fe20000010888 */
[----:B------:R-:W-:Y:S01]  /*17430*/  FADD.FTZ R127, R127, R138 ;  /* 0x0000008a7f7f7221 */ /* 0x000fe20000010000 */
[----:B------:R-:W-:Y:S01]  /*17440*/  MUFU.EX2 R97, R97 ;  /* 0x0000006100617308 */ /* 0x000fe20000000800 */
[----:B------:R-:W-:Y:S05]  /*17450*/  HMMA.16816.F32 R8, R4, R12, R8 ;  /* 0x0000000c0408723c */ /* 0x000fea0000001808 */
[-CC-:B------:R-:W-:Y:S01]  /*17460*/  FFMA.FTZ R137, R137, R3.reuse, -R132.reuse ;  /* 0x0000000389897223 */ /* 0x180fe20000010884 */
[-CC-:B------:R-:W-:Y:S01]  /*17470*/  FFMA.FTZ R135, R135, R3.reuse, -R132.reuse ;  /* 0x0000000387877223 */ /* 0x180fe20000010884 */
[----:B------:R-:W-:Y:S01]  /*17480*/  MUFU.EX2 R98, R98 ;  /* 0x0000006200627308 */ /* 0x000fe20000000800 */
[-CC-:B------:R-:W-:Y:S01]  /*17490*/  FFMA.FTZ R133, R133, R3.reuse, -R132.reuse ;  /* 0x0000000385857223 */ /* 0x180fe20000010884 */
[----:B------:R-:W-:-:S02]  /*174a0*/  FFMA.FTZ R131, R131, R3, -R132 ;  /* 0x0000000383837223 */ /* 0x000fc40000010884 */
[----:B------:R2:W-:Y:S01]  /*174b0*/  MUFU.EX2 R215, R100 ;  /* 0x0000006400d77308 */ /* 0x0005e20000000800 */
[C---:B------:R-:W-:Y:S01]  /*174c0*/  HMMA.16816.F32 R12, R4.reuse, R14, R108 ;  /* 0x0000000e040c723c */ /* 0x040fe2000000186c */
[----:B------:R-:W-:Y:S02]  /*174d0*/  LDSM.16.MT88.4 R108, [R185+0xac00] ;  /* 0x00ac0000b96c783b */ /* 0x000fe40000004200 */
[----:B------:R-:W-:Y:S04]  /*174e0*/  MUFU.EX2 R140, R140 ;  /* 0x0000008c008c7308 */ /* 0x000fe80000000800 */
[----:B------:R-:W-:Y:S01]  /*174f0*/  MUFU.EX2 R144, R144 ;  /* 0x0000009000907308 */ /* 0x000fe20000000800 */
[----:B------:R-:W-:Y:S01]  /*17500*/  HMMA.16816.F32 R4, R4, R86, R68 ;  /* 0x000000560404723c */ /* 0x000fe20000001844 */
[----:B------:R-:W3:Y:S02]  /*17510*/  LDSM.16.MT88.4 R68, [R185+0xd400] ;  /* 0x00d40000b944783b */ /* 0x000ee40000004200 */
[-CC-:B------:R-:W-:Y:S01]  /*17520*/  FFMA.FTZ R86, R241, R3.reuse, -R136.reuse ;  /* 0x00000003f1567223 */ /* 0x180fe20000010888 */
[----:B------:R-:W-:Y:S01]  /*17530*/  FFMA.FTZ R87, R243, R3, -R136 ;  /* 0x00000003f3577223 */ /* 0x000fe20000010888 */
[----:B------:R-:W-:Y:S01]  /*17540*/  MUFU.EX2 R225, R225 ;  /* 0x000000e100e17308 */ /* 0x000fe20000000800 */
[----:B--2---:R-:W-:Y:S02]  /*17550*/  LDSM.16.MT88.4 R100, [R123+0xac00] ;  /* 0x00ac00007b64783b */ /* 0x004fe40000004200 */
[C---:B----4-:R-:W-:Y:S01]  /*17560*/  HMMA.16816.F32 R16, R76.reuse, R52, R16 ;  /* 0x000000344c10723c */ /* 0x050fe20000001810 */
[----:B------:R-:W-:Y:S04]  /*17570*/  MUFU.EX2 R86, R86 ;  /* 0x0000005600567308 */ /* 0x000fe80000000800 */
[----:B------:R-:W2:Y:S03]  /*17580*/  MUFU.EX2 R87, R87 ;  /* 0x0000005700577308 */ /* 0x000ea60000000800 */
[C---:B------:R-:W-:Y:S01]  /*17590*/  HMMA.16816.F32 R20, R76.reuse, R54, R20 ;  /* 0x000000364c14723c */ /* 0x040fe20000001814 */
[----:B------:R-:W4:Y:S01]  /*175a0*/  LDSM.16.MT88.4 R52, [R185+0xb800] ;  /* 0x00b80000b934783b */ /* 0x000f220000004200 */
        /* <DEDUP_REMOVED lines=9> */
[C---:B-1----:R-:W-:Y:S02]  /*17640*/  HMMA.16816.F32 R60, R76.reuse, R48, R60 ;  /* 0x000000304c3c723c */ /* 0x042fe4000000183c */
[----:B------:R-:W-:Y:S04]  /*17650*/  MUFU.EX2 R154, R154 ;  /* 0x0000009a009a7308 */ /* 0x000fe80000000800 */
[----:B------:R-:W-:Y:S02]  /*17660*/  MUFU.EX2 R175, R175 ;  /* 0x000000af00af7308 */ /* 0x000fe40000000800 */
[C---:B------:R-:W-:Y:S01]  /*17670*/  HMMA.16816.F32 R4, R76.reuse, R50, R4 ;  /* 0x000000324c04723c */ /* 0x040fe20000001804 */
[----:B------:R-:W1:Y:S01]  /*17680*/  LDSM.16.MT88.4 R48, [R185+0xd800] ;  /* 0x00d80000b930783b */ /* 0x000e620000004200 */
[----:B------:R-:W-:Y:S04]  /*17690*/  MUFU.EX2 R156, R156 ;  /* 0x0000009c009c7308 */ /* 0x000fe80000000800 */
[----:B------:R-:W-:Y:S02]  /*176a0*/  MUFU.EX2 R161, R167 ;  /* 0x000000a700a17308 */ /* 0x000fe40000000800 */
[----:B---3--:R-:W-:Y:S03]  /*176b0*/  HMMA.16816.F32 R40, R76, R68, R40 ;  /* 0x000000444c28723c */ /* 0x008fe60000001828 */
[----:B--2---:R-:W-:Y:S01]  /*176c0*/  F2FP.F16.F32.PACK_AB R68, R87, R86 ;  /* 0x000000565744723e */ /* 0x004fe200000000ff */
[----:B------:R-:W-:Y:S01]  /*176d0*/  MUFU.EX2 R158, R158 ;  /* 0x0000009e009e7308 */ /* 0x000fe20000000800 */
[----:B------:R-:W-:-:S03]  /*176e0*/  F2FP.F16.F32.PACK_AB R69, R99, R96 ;  /* 0x000000606345723e */ /* 0x000fc600000000ff */
[----:B------:R-:W-:Y:S01]  /*176f0*/  MUFU.EX2 R157, R157 ;  /* 0x0000009d009d7308 */ /* 0x000fe20000000800 */
[----:B------:R-:W-:Y:S03]  /*17700*/  HMMA.16816.F32 R44, R76, R70, R44 ;  /* 0x000000464c2c723c */ /* 0x000fe6000000182c */
[----:B------:R-:W-:Y:S01]  /*17710*/  F2FP.F16.F32.PACK_AB R70, R85, R94 ;  /* 0x0000005e5546723e */ /* 0x000fe200000000ff */
[----:B------:R-:W-:Y:S01]  /*17720*/  MUFU.EX2 R162, R162 ;  /* 0x000000a200a27308 */ /* 0x000fe20000000800 */
[----:B------:R-:W-:-:S03]  /*17730*/  F2FP.F16.F32.PACK_AB R71, R98, R97 ;  /* 0x000000616247723e */ /* 0x000fc600000000ff */
[----:B------:R-:W-:Y:S01]  /*17740*/  MUFU.EX2 R159, R169 ;  /* 0x000000a9009f7308 */ /* 0x000fe20000000800 */
[----:B------:R-:W-:Y:S03]  /*17750*/  HMMA.16816.F32 R32, R76, R72, R32 ;  /* 0x000000484c20723c */ /* 0x000fe60000001820 */
[----:B------:R-:W-:Y:S04]  /*17760*/  MUFU.EX2 R160, R160 ;  /* 0x000000a000a07308 */ /* 0x000fe80000000800 */
[----:B------:R-:W-:Y:S01]  /*17770*/  MUFU.EX2 R163, R163 ;  /* 0x000000a300a37308 */ /* 0x000fe20000000800 */
[C---:B----4-:R-:W-:Y:S03]  /*17780*/  HMMA.16816.F32 R24, R68.reuse, R52, R24 ;  /* 0x000000344418723c */ /* 0x050fe60000001818 */
[----:B------:R-:W-:Y:S04]  /*17790*/  MUFU.EX2 R149, R149 ;  /* 0x0000009500957308 */ /* 0x000fe80000000800 */
[----:B------:R-:W-:Y:S01]  /*177a0*/  MUFU.EX2 R164, R164 ;  /* 0x000000a400a47308 */ /* 0x000fe20000000800 */
[----:B------:R-:W-:Y:S01]  /*177b0*/  HMMA.16816.F32 R28, R68, R54, R28 ;  /* 0x00000036441c723c */ /* 0x000fe2000000181c */
[----:B------:R-:W2:Y:S02]  /*177c0*/  LDSM.16.MT88.4 R52, [R123+0xd800] ;  /* 0x00d800007b34783b */ /* 0x000ea40000004200 */
[----:B------:R-:W-:Y:S04]  /*177d0*/  MUFU.EX2 R166, R166 ;  /* 0x000000a600a67308 */ /* 0x000fe80000000800 */
[----:B------:R-:W-:Y:S01]  /*177e0*/  MUFU.EX2 R141, R141 ;  /* 0x0000008d008d7308 */ /* 0x000fe20000000800 */
[----:B------:R-:W-:Y:S01]  /*177f0*/  HMMA.16816.F32 R36, R76, R74, R36 ;  /* 0x0000004a4c24723c */ /* 0x000fe20000001824 */
[----:B------:R-:W3:Y:S02]  /*17800*/  LDSM.16.MT88.4 R72, [R185+0x9800] ;  /* 0x00980000b948783b */ /* 0x000ee40000004200 */
[----:B------:R-:W-:Y:S02]  /*17810*/  MUFU.EX2 R145, R145 ;  /* 0x0000009100917308 */ /* 0x000fe40000000800 */
[----:B------:R-:W-:Y:S02]  /*17820*/  LDSM.16.MT88.4 R76, [R185+0x9c00] ;  /* 0x009c0000b94c783b */ /* 0x000fe40000004200 */
[----:B------:R-:W-:Y:S01]  /*17830*/  MUFU.EX2 R168, R168 ;  /* 0x000000a800a87308 */ /* 0x000fe20000000800 */
[C---:B-----5:R-:W-:Y:S03]  /*17840*/  HMMA.16816.F32 R16, R68.reuse, R56, R16 ;  /* 0x000000384410723c */ /* 0x060fe60000001810 */
[----:B------:R-:W-:Y:S04]  /*17850*/  MUFU.EX2 R143, R143 ;  /* 0x0000008f008f7308 */ /* 0x000fe80000000800 */
[----:B------:R-:W-:Y:S01]  /*17860*/  MUFU.EX2 R170, R170 ;  /* 0x000000aa00aa7308 */ /* 0x000fe20000000800 */
[C---:B------:R-:W-:Y:S01]  /*17870*/  HMMA.16816.F32 R20, R68.reuse, R58, R20 ;  /* 0x0000003a4414723c */ /* 0x040fe20000001814 */
[----:B------:R-:W4:Y:S02]  /*17880*/  LDSM.16.MT88.4 R56, [R185+0xbc00] ;  /* 0x00bc0000b938783b */ /* 0x000f240000004200 */
[----:B------:R-:W-:Y:S04]  /*17890*/  MUFU.EX2 R216, R124 ;  /* 0x0000007c00d87308 */ /* 0x000fe80000000800 */
[----:B------:R-:W-:Y:S01]  /*178a0*/  MUFU.EX2 R67, R67 ;  /* 0x0000004300437308 */ /* 0x000fe20000000800 */
[C---:B-1----:R-:W-:Y:S03]  /*178b0*/  HMMA.16816.F32 R40, R68.reuse, R48, R40 ;  /* 0x000000304428723c */ /* 0x042fe60000001828 */
[----:B------:R-:W-:Y:S04]  /*178c0*/  MUFU.EX2 R0, R137 ;  /* 0x0000008900007308 */ /* 0x000fe80000000800 */
[----:B------:R-:W-:Y:S01]  /*178d0*/  MUFU.EX2 R124, R131 ;  /* 0x00000083007c7308 */ /* 0x000fe20000000800 */
[C---:B------:R-:W-:Y:S01]  /*178e0*/  HMMA.16816.F32 R44, R68.reuse, R50, R44 ;  /* 0x00000032442c723c */ /* 0x040fe2000000182c */
[----:B------:R-:W1:Y:S07]  /*178f0*/  LDSM.16.MT88.4 R48, [R185+0xdc00] ;  /* 0x00dc0000b930783b */ /* 0x000e6e0000004200 */
[----:B------:R-:W-:Y:S03]  /*17900*/  HMMA.16816.F32 R32, R68, R80, R32 ;  /* 0x000000504420723c */ /* 0x000fe60000001820 */
[-C--:B------:R-:W-:Y:S01]  /*17910*/  FFMA.FTZ R80, R227, R3.reuse, -R136 ;  /* 0x00000003e3507223 */ /* 0x080fe20000010888 */
[----:B------:R-:W-:-:S03]  /*17920*/  FFMA.FTZ R227, R235, R3, -R132 ;  /* 0x00000003ebe37223 */ /* 0x000fc60000010884 */
[----:B------:R-:W5:Y:S01]  /*17930*/  MUFU.EX2 R223, R80 ;  /* 0x0000005000df7308 */ /* 0x000f620000000800 */
[C---:B--2---:R-:W-:Y:S03]  /*17940*/  HMMA.16816.F32 R60, R68.reuse, R52, R60 ;  /* 0x00000034443c723c */ /* 0x044fe6000000183c */
[----:B------:R-:W2:Y:S05]  /*17950*/  MUFU.EX2 R227, R227 ;  /* 0x000000e300e37308 */ /* 0x000eaa0000000800 */
[----:B------:R-:W-:Y:S03]  /*17960*/  HMMA.16816.F32 R4, R68, R54, R4 ;  /* 0x000000364404723c */ /* 0x000fe60000001804 */
[----:B------:R-:W-:-:S02]  /*17970*/  F2FP.F16.F32.PACK_AB R54, R140, R215 ;  /* 0x000000d78c36723e */ /* 0x000fc400000000ff */
[----:B-----5:R-:W-:Y:S02]  /*17980*/  F2FP.F16.F32.PACK_AB R52, R142, R223 ;  /* 0x000000df8e34723e */ /* 0x020fe400000000ff */
[----:B------:R-:W-:Y:S02]  /*17990*/  F2FP.F16.F32.PACK_AB R55, R225, R144 ;  /* 0x00000090e137723e */ /* 0x000fe400000000ff */
[----:B--2---:R-:W-:Y:S01]  /*179a0*/  F2FP.F16.F32.PACK_AB R53, R146, R227 ;  /* 0x000000e39235723e */ /* 0x004fe200000000ff */
[C---:B---3--:R-:W-:Y:S08]  /*179b0*/  HMMA.16816.F32 R8, R68.reuse, R72, R8 ;  /* 0x000000484408723c */ /* 0x048ff00000001808 */
[C---:B------:R-:W-:Y:S01]  /*179c0*/  HMMA.16816.F32 R12, R68.reuse, R74, R12 ;  /* 0x0000004a440c723c */ /* 0x040fe2000000180c */
[----:B------:R-:W2:Y:S07]  /*179d0*/  LDSM.16.MT88.4 R72, [R123+0x9c00] ;  /* 0x009c00007b48783b */ /* 0x000eae0000004200 */
[----:B------:R-:W-:Y:S01]  /*179e0*/  HMMA.16816.F32 R36, R68, R82, R36 ;  /* 0x000000524424723c */ /* 0x000fe20000001824 */
[----:B------:R-:W3:Y:S04]  /*179f0*/  LDSM.16.MT88.4 R80, [R123+0xbc00] ;  /* 0x00bc00007b50783b */ /* 0x000ee80000004200 */
[----:B------:R-:W-:Y:S03]  /*17a00*/  LDSM.16.MT88.4 R68, [R185+0xc000] ;  /* 0x00c00000b944783b */ /* 0x000fe60000004200 */
        /* <DEDUP_REMOVED lines=8> */
[----:B------:R-:W5:Y:S07]  /*17a90*/  LDSM.16.MT88.4 R76, [R185+0xa000] ;  /* 0x00a00000b94c783b */ /* 0x000f6e0000004200 */
[C---:B--2---:R-:W-:Y:S08]  /*17aa0*/  HMMA.16816.F32 R16, R52.reuse, R72, R16 ;  /* 0x000000483410723c */ /* 0x044ff00000001810 */
[C---:B------:R-:W-:Y:S01]  /*17ab0*/  HMMA.16816.F32 R20, R52.reuse, R74, R20 ;  /* 0x0000004a3414723c */ /* 0x040fe20000001814 */
[----:B------:R-:W2:Y:S07]  /*17ac0*/  LDSM.16.MT88.4 R72, [R123+0xa000] ;  /* 0x00a000007b48783b */ /* 0x000eae0000004200 */
[C---:B---3--:R-:W-:Y:S08]  /*17ad0*/  HMMA.16816.F32 R32, R52.reuse, R80, R32 ;  /* 0x000000503420723c */ /* 0x048ff00000001820 */
[C---:B------:R-:W-:Y:S01]  /*17ae0*/  HMMA.16816.F32 R36, R52.reuse, R82, R36 ;  /* 0x000000523424723c */ /* 0x040fe20000001824 */
[----:B------:R-:W3:Y:S07]  /*17af0*/  LDSM.16.MT88.4 R80, [R123+0xc000] ;  /* 0x00c000007b50783b */ /* 0x000eee0000004200 */
[C---:B----4-:R-:W-:Y:S08]  /*17b00*/  HMMA.16816.F32 R60, R52.reuse, R56, R60 ;  /* 0x00000038343c723c */ /* 0x050ff0000000183c */
[----:B------:R-:W-:Y:S03]  /*17b10*/  HMMA.16816.F32 R4, R52, R58, R4 ;  /* 0x0000003a3404723c */ /* 0x000fe60000001804 */
[----:B------:R-:W-:Y:S01]  /*17b20*/  F2FP.F16.F32.PACK_AB R52, R148, R177 ;  /* 0x000000b19434723e */ /* 0x000fe200000000ff */
[----:B------:R-:W4:Y:S01]  /*17b30*/  LDSM.16.MT88.4 R56, [R123+0xe000] ;  /* 0x00e000007b38783b */ /* 0x000f220000004200 */
        /* <DEDUP_REMOVED lines=12> */
[C---:B------:R-:W-:Y:S08]  /*17c00*/  HMMA.16816.F32 R24, R52.reuse, R68, R24 ;  /* 0x000000443418723c */ /* 0x040ff00000001818 */
        /* <DEDUP_REMOVED lines=20> */
[----:B------:R-:W-:Y:S07]  /*17d50*/  LDSM.16.MT88.4 R72, [R123+0xa800] ;  /* 0x00a800007b48783b */ /* 0x000fee0000004200 */
        /* <DEDUP_REMOVED lines=13> */
[C---:B-1----:R-:W-:Y:S03]  /*17e30*/  HMMA.16816.F32 R40, R52.reuse, R48, R40 ;  /* 0x000000303428723c */ /* 0x042fe60000001828 */
[----:B------:R-:W-:Y:S01]  /*17e40*/  FADD.FTZ R49, R119, R130 ;  /* 0x0000008277317221 */ /* 0x000fe20000010000 */
[----:B------:R-:W-:Y:S01]  /*17e50*/  FADD.FTZ R48, R134, R127 ;  /* 0x0000007f86307221 */ /* 0x000fe20000010000 */
[----:B------:R-:W-:Y:S02]  /*17e60*/  MUFU.EX2 R119, R133 ;  /* 0x0000008500777308 */ /* 0x000fe40000000800 */
[----:B------:R-:W-:Y:S01]  /*17e70*/  FADD.FTZ R2, R2, R49 ;  /* 0x0000003102027221 */ /* 0x000fe20000010000 */
[----:B------:R-:W-:Y:S01]  /*17e80*/  FADD.FTZ R48, R125, R48 ;  /* 0x000000307d307221 */ /* 0x000fe20000010000 */
[C---:B--2---:R-:W-:Y:S03]  /*17e90*/  HMMA.16816.F32 R24, R52.reuse, R68, R24 ;  /* 0x000000443418723c */ /* 0x044fe60000001818 */
[----:B------:R-:W-:Y:S01]  /*17ea0*/  FADD.FTZ R139, R139, R2 ;  /* 0x000000028b8b7221 */ /* 0x000fe20000010000 */
[----:B------:R-:W-:Y:S01]  /*17eb0*/  FADD.FTZ R89, R89, R48 ;  /* 0x0000003059597221 */ /* 0x000fe20000010000 */
[-CC-:B------:R-:W-:Y:S01]  /*17ec0*/  FFMA.FTZ R68, R65, R3.reuse, -R136.reuse ;  /* 0x0000000341447223 */ /* 0x180fe20000010888 */
[----:B------:R-:W-:Y:S01]  /*17ed0*/  FFMA.FTZ R65, R122, R3, -R136 ;  /* 0x000000037a417223 */ /* 0x000fe20000010888 */
[----:B------:R-:W-:Y:S01]  /*17ee0*/  FADD.FTZ R90, R90, R139 ;  /* 0x0000008b5a5a7221 */ /* 0x000fe20000010000 */
[----:B------:R-:W-:Y:S01]  /*17ef0*/  FADD.FTZ R92, R92, R89 ;  /* 0x000000595c5c7221 */ /* 0x000fe20000010000 */
[----:B------:R-:W-:Y:S01]  /*17f00*/  MUFU.EX2 R122, R68 ;  /* 0x00000044007a7308 */ /* 0x000fe20000000800 */
[----:B------:R-:W-:Y:S03]  /*17f10*/  HMMA.16816.F32 R8, R52, R76, R8 ;  /* 0x0000004c3408723c */ /* 0x000fe60000001808 */
[----:B------:R-:W-:Y:S01]  /*17f20*/  FADD.FTZ R90, R95, R90 ;  /* 0x0000005a5f5a7221 */ /* 0x000fe20000010000 */
[----:B------:R-:W-:Y:S01]  /*17f30*/  FADD.FTZ R91, R91, R92 ;  /* 0x0000005c5b5b7221 */ /* 0x000fe20000010000 */
[----:B------:R-:W1:Y:S01]  /*17f40*/  MUFU.EX2 R65, R65 ;  /* 0x0000004100417308 */ /* 0x000e620000000800 */
[----:B------:R-:W-:-:S02]  /*17f50*/  IMAD.MOV.U32 R2, RZ, RZ, R128 ;  /* 0x000000ffff027224 */ /* 0x000fc400078e0080 */
[----:B------:R-:W-:Y:S01]  /*17f60*/  FADD.FTZ R93, R93, R90 ;  /* 0x0000005a5d5d7221 */ /* 0x000fe20000010000 */
[----:B------:R-:W-:Y:S01]  /*17f70*/  FADD.FTZ R91, R88, R91 ;  /* 0x0000005b585b7221 */ /* 0x000fe20000010000 */
[----:B------:R-:W2:Y:S01]  /*17f80*/  MUFU.EX2 R3, R135 ;  /* 0x0000008700037308 */ /* 0x000ea20000000800 */
[C---:B------:R-:W-:Y:S03]  /*17f90*/  HMMA.16816.F32 R12, R52.reuse, R78, R12 ;  /* 0x0000004e340c723c */ /* 0x040fe6000000180c */
[----:B------:R-:W-:Y:S01]  /*17fa0*/  FADD.FTZ R93, R84, R93 ;  /* 0x0000005d545d7221 */ /* 0x000fe20000010000 */
[----:B------:R-:W-:Y:S01]  /*17fb0*/  FADD.FTZ R86, R86, R91 ;  /* 0x0000005b56567221 */ /* 0x000fe20000010000 */
[----:B------:R-:W5:Y:S01]  /*17fc0*/  LDSM.16.MT88.4 R76, [R185+0xec00] ;  /* 0x00ec0000b94c783b */ /* 0x000f620000004200 */
[----:B------:R-:W-:Y:S02]  /*17fd0*/  @P2 IMAD.MOV.U32 R2, RZ, RZ, R128 ;  /* 0x000000ffff022224 */ /* 0x000fe400078e0080 */
[----:B------:R-:W-:Y:S01]  /*17fe0*/  FADD.FTZ R96, R96, R93 ;  /* 0x0000005d60607221 */ /* 0x000fe20000010000 */
[----:B------:R-:W-:Y:S01]  /*17ff0*/  FADD.FTZ R87, R87, R86 ;  /* 0x0000005657577221 */ /* 0x000fe20000010000 */
[----:B------:R-:W-:Y:S03]  /*18000*/  HMMA.16816.F32 R28, R52, R70, R28 ;  /* 0x00000046341c723c */ /* 0x000fe6000000181c */
[----:B------:R-:W-:Y:S01]  /*18010*/  FADD.FTZ R96, R99, R96 ;  /* 0x0000006063607221 */ /* 0x000fe20000010000 */
[----:B------:R-:W-:Y:S01]  /*18020*/  FADD.FTZ R94, R94, R87 ;  /* 0x000000575e5e7221 */ /* 0x000fe20000010000 */
[----:B-1----:R-:W-:-:S02]  /*18030*/  F2FP.F16.F32.PACK_AB R68, R65, R122 ;  /* 0x0000007a4144723e */ /* 0x002fc400000000ff */
[----:B------:R-:W-:Y:S01]  /*18040*/  FADD.FTZ R97, R97, R96 ;  /* 0x0000006061617221 */ /* 0x000fe20000010000 */
[----:B------:R-:W-:Y:S01]  /*18050*/  FADD.FTZ R94, R85, R94 ;  /* 0x0000005e555e7221 */ /* 0x000fe20000010000 */
[----:B------:R-:W-:Y:S01]  /*18060*/  F2FP.F16.F32.PACK_AB R70, R216, R67 ;  /* 0x00000043d846723e */ /* 0x000fe200000000ff */
[C---:B------:R-:W-:Y:S03]  /*18070*/  HMMA.16816.F32 R44, R52.reuse, R50, R44 ;  /* 0x00000032342c723c */ /* 0x040fe6000000182c */
[----:B------:R-:W-:Y:S01]  /*18080*/  FADD.FTZ R98, R98, R97 ;  /* 0x0000006162627221 */ /* 0x000fe20000010000 */
[----:B------:R-:W-:Y:S01]  /*18090*/  FADD.FTZ R223, R223, R94 ;  /* 0x0000005edfdf7221 */ /* 0x000fe20000010000 */
[----:B--2---:R-:W-:Y:S01]  /*180a0*/  F2FP.F16.F32.PACK_AB R69, R3, R0 ;  /* 0x000000000345723e */ /* 0x004fe200000000ff */
[----:B------:R-:W1:Y:S01]  /*180b0*/  LDSM.16.MT88.4 R48, [R185+0xcc00] ;  /* 0x00cc0000b930783b */ /* 0x000e620000004200 */
[----:B------:R-:W-:Y:S01]  /*180c0*/  FADD.FTZ R227, R227, R98 ;  /* 0x00000062e3e37221 */ /* 0x000fe20000010000 */
[----:B------:R-:W-:Y:S01]  /*180d0*/  FADD.FTZ R142, R142, R223 ;  /* 0x000000df8e8e7221 */ /* 0x000fe20000010000 */
[----:B------:R-:W-:Y:S01]  /*180e0*/  F2FP.F16.F32.PACK_AB R71, R124, R119 ;  /* 0x000000777c47723e */ /* 0x000fe200000000ff */
[----:B------:R-:W-:Y:S03]  /*180f0*/  HMMA.16816.F32 R16, R52, R72, R16 ;  /* 0x000000483410723c */ /* 0x000fe60000001810 */
[----:B------:R-:W-:Y:S01]  /*18100*/  FADD.FTZ R227, R146, R227 ;  /* 0x000000e392e37221 */ /* 0x000fe20000010000 */
[----:B------:R-:W-:-:S03]  /*18110*/  FADD.FTZ R215, R215, R142 ;  /* 0x0000008ed7d77221 */ /* 0x000fc60000010000 */
[----:B------:R-:W-:Y:S01]  /*18120*/  FADD.FTZ R144, R144, R227 ;  /* 0x000000e390907221 */ /* 0x000fe20000010000 */
[----:B------:R-:W-:Y:S01]  /*18130*/  FADD.FTZ R140, R140, R215 ;  /* 0x000000d78c8c7221 */ /* 0x000fe20000010000 */
[C---:B------:R-:W-:Y:S05]  /*18140*/  HMMA.16816.F32 R112, R68.reuse, R108, R8 ;  /* 0x0000006c4470723c */ /* 0x040fea0000001808 */
[----:B------:R-:W-:Y:S01]  /*18150*/  FADD.FTZ R144, R225, R144 ;  /* 0x00000090e1907221 */ /* 0x000fe20000010000 */
[----:B------:R-:W-:Y:S01]  /*18160*/  FADD.FTZ R177, R177, R140 ;  /* 0x0000008cb1b17221 */ /* 0x000fe20000010000 */
[----:B------:R-:W2:Y:S02]  /*18170*/  LDSM.16.MT88.4 R8, [R123+0xcc00] ;  /* 0x00cc00007b08783b */ /* 0x000ea40000004200 */
[----:B------:R-:W-:Y:S01]  /*18180*/  FADD.FTZ R179, R179, R144 ;  /* 0x00000090b3b37221 */ /* 0x000fe20000010000 */
[----:B------:R-:W-:Y:S01]  /*18190*/  FADD.FTZ R177, R148, R177 ;  /* 0x000000b194b17221 */ /* 0x000fe20000010000 */
[----:B------:R-:W-:Y:S03]  /*181a0*/  HMMA.16816.F32 R108, R68, R110, R12 ;  /* 0x0000006e446c723c */ /* 0x000fe6000000180c */
[----:B------:R-:W-:Y:S01]  /*181b0*/  FADD.FTZ R179, R152, R179 ;  /* 0x000000b398b37221 */ /* 0x000fe20000010000 */
[----:B------:R-:W-:Y:S01]  /*181c0*/  FADD.FTZ R150, R150, R177 ;  /* 0x000000b196967221 */ /* 0x000fe20000010000 */
[----:B------:R-:W2:Y:S02]  /*181d0*/  LDSM.16.MT88.4 R12, [R123+0xec00] ;  /* 0x00ec00007b0c783b */ /* 0x000ea40000004200 */
[----:B------:R-:W-:Y:S01]  /*181e0*/  FADD.FTZ R154, R154, R179 ;  /* 0x000000b39a9a7221 */ /* 0x000fe20000010000 */
[----:B------:R-:W-:Y:S01]  /*181f0*/  FADD.FTZ R173, R173, R150 ;  /* 0x00000096adad7221 */ /* 0x000fe20000010000 */
[----:B------:R-:W-:Y:S05]  /*18200*/  HMMA.16816.F32 R20, R52, R74, R20 ;  /* 0x0000004a3414723c */ /* 0x000fea0000001814 */
        /* <DEDUP_REMOVED lines=24> */
[----:B------:R-:W-:Y:S05]  /*18390*/  HMMA.16816.F32 R104, R68, R100, R16 ;  /* 0x000000644468723c */ /* 0x000fea0000001810 */
[----:B------:R-:W-:-:S04]  /*183a0*/  FADD.FTZ R67, R67, R122 ;  /* 0x0000007a43437221 */ /* 0x000fc80000010000 */
[----:B------:R-:W-:Y:S01]  /*183b0*/  FADD.FTZ R216, R216, R67 ;  /* 0x00000043d8d87221 */ /* 0x000fe20000010000 */
[C---:B-----5:R-:W-:Y:S08]  /*183c0*/  HMMA.16816.F32 R80, R68.reuse, R76, R40 ;  /* 0x0000004c4450723c */ /* 0x060ff00000001828 */
[C---:B------:R-:W-:Y:S08]  /*183d0*/  HMMA.16816.F32 R100, R68.reuse, R102, R20 ;  /* 0x000000664464723c */ /* 0x040ff00000001814 */
[C---:B-1----:R-:W-:Y:S08]  /*183e0*/  HMMA.16816.F32 R96, R68.reuse, R48, R24 ;  /* 0x000000304460723c */ /* 0x042ff00000001818 */
[C---:B------:R-:W-:Y:S08]  /*183f0*/  HMMA.16816.F32 R92, R68.reuse, R50, R28 ;  /* 0x00000032445c723c */ /* 0x040ff0000000181c */
[C---:B--2---:R-:W-:Y:S08]  /*18400*/  HMMA.16816.F32 R88, R68.reuse, R8, R32 ;  /* 0x000000084458723c */ /* 0x044ff00000001820 */
[C---:B------:R-:W-:Y:S08]  /*18410*/  HMMA.16816.F32 R84, R68.reuse, R10, R36 ;  /* 0x0000000a4454723c */ /* 0x040ff00000001824 */
[C---:B------:R-:W-:Y:S08]  /*18420*/  HMMA.16816.F32 R76, R68.reuse, R78, R44 ;  /* 0x0000004e444c723c */ /* 0x040ff0000000182c */
[C---:B------:R-:W-:Y:S08]  /*18430*/  HMMA.16816.F32 R72, R68.reuse, R12, R60 ;  /* 0x0000000c4448723c */ /* 0x040ff0000000183c */
[----:B------:R-:W-:Y:S03]  /*18440*/  HMMA.16816.F32 R68, R68, R14, R4 ;  /* 0x0000000e4444723c */ /* 0x000fe60000001804 */
[----:B------:R-:W-:Y:S01]  /*18450*/  FADD.FTZ R4, R3, R0 ;  /* 0x0000000003047221 */ /* 0x000fe20000010000 */
[----:B------:R-:W-:-:S02]  /*18460*/  IMAD.MOV.U32 R0, RZ, RZ, R126 ;  /* 0x000000ffff007224 */ /* 0x000fc400078e007e */
[----:B------:R-:W-:Y:S02]  /*18470*/  @P2 IMAD.MOV.U32 R0, RZ, RZ, R126 ;  /* 0x000000ffff002224 */ /* 0x000fe400078e007e */
[----:B------:R-:W-:-:S04]  /*18480*/  FADD.FTZ R119, R119, R4 ;  /* 0x0000000477777221 */ /* 0x000fc80000010000 */
[----:B------:R-:W-:Y:S01]  /*18490*/  FADD.FTZ R219, R124, R119 ;  /* 0x000000777cdb7221 */ /* 0x000fe20000010000 */
[----:B------:R-:W-:Y:S07]  /*184a0*/  @P2 BRA `(.L_x_2653) ;  /* 0x0000000000042947 */ /* 0x000fee0003800000 */
.L_x_2644:
[----:B------:R-:W-:-:S07]  /*184b0*/  IADD3 R64, PT, PT, R66, -0x1, RZ ;  /* 0xffffffff42407810 */ /* 0x000fce0007ffe0ff */
.L_x_2653:
[----:B------:R-:W-:Y:S05]  /*184c0*/  BSYNC B2 ;  /* 0x0000000000027941 */ /* 0x000fea0003800000 */
.L_x_2643:
        /* <DEDUP_REMOVED lines=12> */
.L_x_2661:
        /* <DEDUP_REMOVED lines=77> */
.L_x_2656:
[----:B------:R-:W-:Y:S05]  /*18a60*/  BSYNC.RECONVERGENT B0 ;  /* 0x0000000000007941 */ /* 0x000fea0003800200 */
.L_x_2655:
        /* <DEDUP_REMOVED lines=19> */
[----:B------:R-:W-:Y:S03]  /*18ba0*/  LOP3.LUT R2, R2, 0x1f20, R5, 0xf8, !PT ;  /* 0x00001f2002027812 */ /* 0x000fe600078ef805 */
[C---:B------:R-:W-:Y:S01]  /*18bb0*/  IADD3 R6, P4, PT, R3.reuse, R196, RZ ;  /* 0x000000c403067210 */ /* 0x040fe20007f9e0ff */
[----:B-1----:R-:W-:Y:S03]  /*18bc0*/  ULEA UR6, UR7, UR9, 0x18 ;  /* 0x0000000907067291 */ /* 0x002fe6000f8ec0ff */
[C---:B------:R-:W-:Y:S01]  /*18bd0*/  IADD3 R4, P5, PT, R3.reuse, R6, RZ ;  /* 0x0000000603047210 */ /* 0x040fe20007fbe0ff */
[C-C-:B------:R-:W-:Y:S03]  /*18be0*/  IMAD.X R7, R0.reuse, 0x1, R197.reuse, P4 ;  /* 0x0000000100077824 */ /* 0x140fe600020e06c5 */
[----:B------:R-:W-:Y:S01]  /*18bf0*/  IADD3 R12, P4, PT, R3, R4, RZ ;  /* 0x00000004030c7210 */ /* 0x000fe20007f9e0ff */
[----:B------:R-:W-:Y:S02]  /*18c00*/  @!P0 IMAD.MOV.U32 R3, RZ, RZ, R197 ;  /* 0x000000ffff038224 */ /* 0x000fe400078e00c5 */
[C---:B------:R-:W-:Y:S04]  /*18c10*/  IMAD.X R5, R0.reuse, 0x1, R7, P5 ;  /* 0x0000000100057824 */ /* 0x040fe800028e0607 */
[----:B------:R-:W-:Y:S01]  /*18c20*/  IMAD.X R13, R0, 0x1, R5, P4 ;  /* 0x00000001000d7824 */ /* 0x000fe200020e0605 */
[----:B------:R-:W-:Y:S02]  /*18c30*/  ISETP.GT.AND P4, PT, R214, R189, PT ;  /* 0x000000bdd600720c */ /* 0x000fe40003f84270 */
[----:B--2---:R-:W-:Y:S01]  /*18c40*/  LEA R203, R2, UR6, 0x1 ;  /* 0x0000000602cb7c11 */ /* 0x004fe2000f8e08ff */
[----:B------:R-:W-:Y:S04]  /*18c50*/  @!P0 IMAD.MOV.U32 R2, RZ, RZ, R196 ;  /* 0x000000ffff028224 */ /* 0x000fe800078e00c4 */
        /* <DEDUP_REMOVED lines=72> */
[C---:B--2---:R-:W-:Y:S03]  /*190e0*/  HMMA.16816.F32 R12, R124.reuse, R16, RZ ;  /* 0x000000107c0c723c */ /* 0x044fe600000018ff */
[----:B------:R-:W2:Y:S04]  /*190f0*/  LDSM.16.M88.4 R148, [R184+0x4000] ;  /* 0x00400000b894783b */ /* 0x000ea80000000200 */
[----:B------:R-:W-:Y:S01]  /*19100*/  LDSM.16.M88.4 R152, [R188+0x1000] ;  /* 0x00100000bc98783b */ /* 0x000fe20000000200 */
[C---:B------:R-:W-:Y:S03]  /*19110*/  HMMA.16816.F32 R16, R124.reuse, R18, RZ ;  /* 0x000000127c10723c */ /* 0x040fe600000018ff */
[----:B------:R-:W-:Y:S04]  /*19120*/  LDSM.16.M88.4 R156, [R187+0x5000] ;  /* 0x00500000bb9c783b */ /* 0x000fe80000000200 */
[----:B------:R-:W-:Y:S01]  /*19130*/  LDSM.16.M88.4 R160, [R187+0x5400] ;  /* 0x00540000bba0783b */ /* 0x000fe20000000200 */
[C---:B---3--:R-:W-:Y:S03]  /*19140*/  HMMA.16816.F32 R20, R124.reuse, R24, RZ ;  /* 0x000000187c14723c */ /* 0x048fe600000018ff */
        /* <DEDUP_REMOVED lines=95> */
[C---:B---3--:R-:W-:Y:S08]  /*19740*/  HMMA.16816.F32 R12, R172.reuse, R124, R12 ;  /* 0x0000007cac0c723c */ /* 0x048ff0000000180c */
[C---:B------:R-:W-:Y:S01]  /*19750*/  HMMA.16816.F32 R16, R172.reuse, R126, R16 ;  /* 0x0000007eac10723c */ /* 0x040fe20000001810 */
[----:B------:R-:W3:Y:S07]  /*19760*/  LDSM.16.M88.4 R124, [R184+0x7400] ;  /* 0x00740000b87c783b */ /* 0x000eee0000000200 */
[C---:B-1----:R-:W-:Y:S08]  /*19770*/  HMMA.16816.F32 R20, R172.reuse, R128, R20 ;  /* 0x00000080ac14723c */ /* 0x042ff00000001814 */
[C---:B------:R-:W-:Y:S01]  /*19780*/  HMMA.16816.F32 R24, R172.reuse, R130, R24 ;  /* 0x00000082ac18723c */ /* 0x040fe20000001818 */
[----:B------:R-:W1:Y:S01]  /*19790*/  LDSM.16.M88.4 R128, [R184+0x8c00] ;  /* 0x008c0000b880783b */ /* 0x000e620000000200 */
[----:B------:R-:W-:Y:S04]  /*197a0*/  DEPBAR.LE SB0, 0x0 ;  /* 0x000080000000791a */ /* 0x000fe80000000000 */
[----:B------:R-:W-:Y:S02]  /*197b0*/  BAR.SYNC.DEFER_BLOCKING 0x0 ;  /* 0x0000000000007b1d */ /* 0x000fe40000010000 */
        /* <DEDUP_REMOVED lines=44> */
[----:B------:R-:W-:Y:S02]  /*19a80*/  IABS R124, R128 ;  /* 0x00000080007c7213 */ /* 0x000fe40000000000 */
[-C--:B--2---:R-:W-:Y:S02]  /*19a90*/  IABS R127, R130.reuse ;  /* 0x00000082007f7213 */ /* 0x084fe40000000000 */
[-C--:B------:R-:W-:Y:S02]  /*19aa0*/  IABS R125, R130.reuse ;  /* 0x00000082007d7213 */ /* 0x080fe40000000000 */
[----:B------:R-:W1:Y:S01]  /*19ab0*/  I2F.RP R3, R127 ;  /* 0x0000007f00037306 */ /* 0x000e620000209400 */
[-C--:B------:R-:W-:Y:S02]  /*19ac0*/  LOP3.LUT R128, R128, R130.reuse, RZ, 0x3c, !PT ;  /* 0x0000008280807212 */ /* 0x080fe400078e3cff */
        /* <DEDUP_REMOVED lines=32> */
[----:B------:R-:W3:Y:S01]  /*19cd0*/  LD.E.64 R126, desc[UR4][R120.64+0x38] ;  /* 0x00003804787e7980 */ /* 0x000ee2000c101b00 */
        /* <DEDUP_REMOVED lines=23> */
.L_x_2660:
[----:B------:R-:W-:Y:S05]  /*19e50*/  BSYNC.RECONVERGENT B0 ;  /* 0x0000000000007941 */ /* 0x000fea0003800200 */
.L_x_2659:
        /* <DEDUP_REMOVED lines=68> */
.L_x_2658:
[----:B------:R-:W-:Y:S05]  /*1a2a0*/  BSYNC.RECONVERGENT B1 ;  /* 0x0000000000017941 */ /* 0x000fea0003800200 */
.L_x_2657:
[C---:B-1----:R-:W-:Y:S02]  /*1a2b0*/  VIADD R3, R217.reuse, 0xffffffc0 ;  /* 0xffffffc0d9037836 */ /* 0x042fe40000000000 */
[C---:B------:R-:W-:Y:S02]  /*1a2c0*/  VIADD R147, R217.reuse, 0xffffffc1 ;  /* 0xffffffc1d9937836 */ /* 0x040fe40000000000 */
[----:B------:R-:W-:Y:S01]  /*1a2d0*/  VIADD R135, R217, 0xffffffc8 ;  /* 0xffffffc8d9877836 */ /* 0x000fe20000000000 */
[-C--:B------:R-:W-:Y:S01]  /*1a2e0*/  ISETP.GE.AND P4, PT, R3, R213.reuse, PT ;  /* 0x000000d50300720c */ /* 0x080fe20003f86270 */
[----:B------:R-:W-:Y:S01]  /*1a2f0*/  VIADD R127, R217, 0xffffffc9 ;  /* 0xffffffc9d97f7836 */ /* 0x000fe20000000000 */
[----:B------:R-:W-:Y:S01]  /*1a300*/  ISETP.GE.AND P1, PT, R3, R212, PT ;  /* 0x000000d40300720c */ /* 0x000fe20003f26270 */
[----:B------:R-:W-:Y:S01]  /*1a310*/  VIADD R163, R217, 0xffffffd0 ;  /* 0xffffffd0d9a37836 */ /* 0x000fe20000000000 */
[----:B------:R-:W-:Y:S01]  /*1a320*/  ISETP.GE.AND P6, PT, R3, R204, PT ;  /* 0x000000cc0300720c */ /* 0x000fe20003fc6270 */
[----:B------:R-:W-:Y:S01]  /*1a330*/  VIADD R145, R217, 0xffffffd1 ;  /* 0xffffffd1d9917836 */ /* 0x000fe20000000000 */
[----:B------:R-:W-:Y:S01]  /*1a340*/  ISETP.GE.AND P5, PT, R3, R206, PT ;  /* 0x000000ce0300720c */ /* 0x000fe20003fa6270 */
[----:B------:R-:W-:Y:S01]  /*1a350*/  VIADD R125, R217, 0xffffffd9 ;  /* 0xffffffd9d97d7836 */ /* 0x000fe20000000000 */
[----:B------:R-:W2:Y:S01]  /*1a360*/  LD.E R3, desc[UR4][R120.64+0xdc] ;  /* 0x0000dc0478037980 */ /* 0x000ea2000c101900 */
[-C--:B------:R-:W-:Y:S01]  /*1a370*/  ISETP.GE.AND P3, PT, R147, R213.reuse, PT ;  /* 0x000000d59300720c */ /* 0x080fe20003f66270 */
[C---:B------:R-:W-:Y:S01]  /*1a380*/  VIADD R143, R217.reuse, 0xffffffe1 ;  /* 0xffffffe1d98f7836 */ /* 0x040fe20000000000 */
[----:B------:R-:W-:Y:S01]  /*1a390*/  FSEL R4, R4, -INF , P4 ;  /* 0xff80000004047808 */ /* 0x000fe20002000000 */
[----:B------:R-:W-:Y:S01]  /*1a3a0*/  VIADD R141, R217, 0xfffffff1 ;  /* 0xfffffff1d98d7836 */ /* 0x000fe20000000000 */
[----:B------:R-:W-:Y:S01]  /*1a3b0*/  FSEL R126, R5, -INF , P3 ;  /* 0xff800000057e7808 */ /* 0x000fe20001800000 */
[----:B------:R-:W-:Y:S01]  /*1a3c0*/  VIADD R161, R217, 0xffffffe0 ;  /* 0xffffffe0d9a17836 */ /* 0x000fe20000000000 */
        /* <DEDUP_REMOVED lines=17> */
[C---:B------:R-:W-:Y:S01]  /*1a4e0*/  VIADD R149, R217.reuse, 0x21 ;  /* 0x00000021d9957836 */ /* 0x040fe20000000000 */
        /* <DEDUP_REMOVED lines=22> */
[-C--:B------:R-:W-:Y:S02]  /*1a650*/  ISETP.GE.AND P1, PT, R11, R212.reuse, PT ;  /* 0x000000d40b00720c */ /* 0x080fe40003f26270 */
[----:B------:R-:W-:Y:S01]  /*1a660*/  FSEL R245, R25, -INF , P3 ;  /* 0xff80000019f57808 */ /* 0x000fe20001800000 */
[----:B------:R-:W-:Y:S01]  /*1a670*/  VIADD R25, R217, 0x38 ;  /* 0x00000038d9197836 */ /* 0x000fe20000000000 */
[----:B------:R-:W-:Y:S02]  /*1a680*/  FSEL R16, R16, -INF , P4 ;  /* 0xff80000010107808 */ /* 0x000fe40002000000 */
[-C--:B------:R-:W-:Y:S02]  /*1a690*/  ISETP.GE.AND P3, PT, R141, R213.reuse, PT ;  /* 0x000000d58d00720c */ /* 0x080fe40003f66270 */
[----:B------:R-:W-:Y:S02]  /*1a6a0*/  FSEL R2, R15, -INF , P0 ;  /* 0xff8000000f027808 */ /* 0x000fe40000000000 */
[-C--:B------:R-:W-:Y:S02]  /*1a6b0*/  ISETP.GE.AND P4, PT, R161, R213.reuse, PT ;  /* 0x000000d5a100720c */ /* 0x080fe40003f86270 */
[-C--:B------:R-:W-:Y:S02]  /*1a6c0*/  ISETP.GE.AND P0, PT, R125, R212.reuse, PT ;  /* 0x000000d47d00720c */ /* 0x080fe40003f06270 */
[----:B------:R-:W-:Y:S02]  /*1a6d0*/  FSEL R18, R18, -INF , P1 ;  /* 0xff80000012127808 */ /* 0x000fe40000800000 */
[-C--:B------:R-:W-:Y:S02]  /*1a6e0*/  ISETP.GE.AND P1, PT, R161, R212.reuse, PT ;  /* 0x000000d4a100720c */ /* 0x080fe40003f26270 */
[----:B------:R-:W-:Y:S01]  /*1a6f0*/  FSEL R179, R29, -INF , P3 ;  /* 0xff8000001db37808 */ /* 0x000fe20001800000 */
[----:B------:R-:W-:Y:S01]  /*1a700*/  VIADD R29, R217, 0x29 ;  /* 0x00000029d91d7836 */ /* 0x000fe20000000000 */
[----:B------:R-:W-:Y:S02]  /*1a710*/  FSEL R20, R20, -INF , P4 ;  /* 0xff80000014147808 */ /* 0x000fe40002000000 */
[-C--:B------:R-:W-:Y:S02]  /*1a720*/  ISETP.GE.AND P3, PT, R5, R213.reuse, PT ;  /* 0x000000d50500720c */ /* 0x080fe40003f66270 */
[----:B------:R-:W-:Y:S02]  /*1a730*/  FSEL R0, R19, -INF , P0 ;  /* 0xff80000013007808 */ /* 0x000fe40000000000 */
[-C--:B------:R-:W-:Y:S02]  /*1a740*/  ISETP.GE.AND P4, PT, R133, R213.reuse, PT ;  /* 0x000000d58500720c */ /* 0x080fe40003f86270 */
[----:B------:R-:W-:Y:S02]  /*1a750*/  FSEL R22, R22, -INF , P1 ;  /* 0xff80000016167808 */ /* 0x000fe40000800000 */
[-C--:B------:R-:W-:Y:S02]  /*1a760*/  ISETP.GE.AND P0, PT, R143, R212.reuse, PT ;  /* 0x000000d48f00720c */ /* 0x080fe40003f06270 */
[-C--:B------:R-:W-:Y:S02]  /*1a770*/  ISETP.GE.AND P1, PT, R133, R212.reuse, PT ;  /* 0x000000d48500720c */ /* 0x080fe40003f26270 */
[----:B------:R-:W-:Y:S01]  /*1a780*/  FSEL R169, R33, -INF , P3 ;  /* 0xff80000021a97808 */ /* 0x000fe20001800000 */
[----:B------:R-:W-:Y:S01]  /*1a790*/  VIADD R33, R217, 0x19 ;  /* 0x00000019d9217836 */ /* 0x000fe20000000000 */
[-C--:B------:R-:W-:Y:S02]  /*1a7a0*/  ISETP.GE.AND P3, PT, R157, R213.reuse, PT ;  /* 0x000000d59d00720c */ /* 0x080fe40003f66270 */
[----:B------:R-:W-:Y:S02]  /*1a7b0*/  FSEL R24, R24, -INF , P4 ;  /* 0xff80000018187808 */ /* 0x000fe40002000000 */
[----:B------:R-:W-:Y:S02]  /*1a7c0*/  FSEL R23, R23, -INF , P0 ;  /* 0xff80000017177808 */ /* 0x000fe40000000000 */
        /* <DEDUP_REMOVED lines=74> */
[----:B------:R-:W-:Y:S02]  /*1ac70*/  FSEL R62, R62, -INF , P1 ;  /* 0xff8000003e3e7808 */ /* 0x000fe40000800000 */
[-C--:B------:R-:W-:Y:S02]  /*1ac80*/  ISETP.GE.AND P0, PT, R57, R212.reuse, PT ;  /* 0x000000d43900720c */ /* 0x080fe40003f06270 */
[----:B------:R-:W-:Y:S02]  /*1ac90*/  ISETP.GE.AND P1, PT, R25, R212, PT ;  /* 0x000000d41900720c */ /* 0x000fe40003f26270 */
[----:B------:R-:W-:Y:S02]  /*1aca0*/  FSEL R227, R227, -INF , !P3 ;  /* 0xff800000e3e37808 */ /* 0x000fe40005800000 */
[----:B------:R-:W-:Y:S02]  /*1acb0*/  FSEL R64, R64, -INF , P4 ;  /* 0xff80000040407808 */ /* 0x000fe40002000000 */
[-C--:B------:R-:W-:Y:S02]  /*1acc0*/  ISETP.GE.AND P3, PT, R135, R204.reuse, PT ;  /* 0x000000cc8700720c */ /* 0x080fe40003f66270 */
[----:B------:R-:W-:Y:S02]  /*1acd0*/  FSEL R4, R4, -INF , !P6 ;  /* 0xff80000004047808 */ /* 0x000fe40007000000 */
[----:B------:R-:W-:Y:S02]  /*1ace0*/  FSEL R63, R63, -INF , P0 ;  /* 0xff8000003f3f7808 */ /* 0x000fe40000000000 */
[-C--:B------:R-:W-:Y:S02]  /*1acf0*/  ISETP.GE.AND P4, PT, R147, R204.reuse, PT ;  /* 0x000000cc9300720c */ /* 0x080fe40003f86270 */
        /* <DEDUP_REMOVED lines=8> */
[----:B------:R-:W-:Y:S02]  /*1ad80*/  FSEL R52, R67, -INF , P0 ;  /* 0xff80000043347808 */ /* 0x000fe40000000000 */
[-C--:B------:R-:W-:Y:S02]  /*1ad90*/  ISETP.GE.AND P6, PT, R163, R206.reuse, PT ;  /* 0x000000cea300720c */ /* 0x080fe40003fc6270 */
[-C--:B------:R-:W-:Y:S02]  /*1ada0*/  ISETP.GE.AND P4, PT, R127, R206.reuse, PT ;  /* 0x000000ce7f00720c */ /* 0x080fe40003f86270 */
[----:B------:R-:W-:Y:S02]  /*1adb0*/  FSEL R17, R6, -INF , !P1 ;  /* 0xff80000006117808 */ /* 0x000fe40004800000 */
[CC--:B------:R-:W-:Y:S01]  /*1adc0*/  ISETP.GE.AND P0, PT, R217.reuse, R206.reuse, PT ;  /* 0x000000ced900720c */ /* 0x0c0fe20003f06270 */
[----:B------:R-:W-:Y:S01]  /*1add0*/  VIADD R217, R217, 0xffffff80 ;  /* 0xffffff80d9d97836 */ /* 0x000fe20000000000 */
[C---:B------:R-:W-:Y:S02]  /*1ade0*/  ISETP.GE.AND P1, PT, R145.reuse, R206, PT ;  /* 0x000000ce9100720c */ /* 0x040fe40003f26270 */
[----:B------:R-:W-:Y:S02]  /*1adf0*/  FSEL R13, R124, -INF , !P5 ;  /* 0xff8000007c0d7808 */ /* 0x000fe40006800000 */
[----:B------:R-:W-:Y:S02]  /*1ae00*/  FSEL R43, R128, -INF , !P3 ;  /* 0xff800000802b7808 */ /* 0x000fe40005800000 */
[----:B------:R-:W-:Y:S02]  /*1ae10*/  FSEL R50, R14, -INF , !P6 ;  /* 0xff8000000e327808 */ /* 0x000fe40007000000 */
[-C--:B------:R-:W-:Y:S02]  /*1ae20*/  ISETP.GE.AND P5, PT, R145, R204.reuse, PT ;  /* 0x000000cc9100720c */ /* 0x080fe40003fa6270 */
[----:B------:R-:W-:Y:S02]  /*1ae30*/  ISETP.GE.AND P3, PT, R11, R204, PT ;  /* 0x000000cc0b00720c */ /* 0x000fe40003f66270 */
[----:B------:R-:W-:Y:S02]  /*1ae40*/  FSEL R9, R9, -INF , !P4 ;  /* 0xff80000009097808 */ /* 0x000fe40006000000 */
[----:B------:R-:W-:Y:S02]  /*1ae50*/  ISETP.GE.AND P4, PT, R125, R206, PT ;  /* 0x000000ce7d00720c */ /* 0x000fe40003f86270 */
[----:B------:R-:W-:Y:S02]  /*1ae60*/  FSEL R177, R177, -INF , !P0 ;  /* 0xff800000b1b17808 */ /* 0x000fe40004000000 */
[----:B------:R-:W-:Y:S02]  /*1ae70*/  ISETP.GE.AND P6, PT, R143, R204, PT ;  /* 0x000000cc8f00720c */ /* 0x000fe40003fc6270 */
[----:B------:R-:W-:Y:S02]  /*1ae80*/  ISETP.GE.AND P0, PT, R135, R206, PT ;  /* 0x000000ce8700720c */ /* 0x000fe40003f06270 */
[----:B------:R-:W-:Y:S02]  /*1ae90*/  FSEL R48, R2, -INF , !P1 ;  /* 0xff80000002307808 */ /* 0x000fe40004800000 */
[----:B------:R-:W-:Y:S02]  /*1aea0*/  FMNMX3.FTZ R2, R119, R4, R21, !PT ;  /* 0x0000000477027276 */ /* 0x000fe40007810015 */
[----:B------:R-:W-:Y:S02]  /*1aeb0*/  FSEL R41, R12, -INF , !P5 ;  /* 0xff8000000c297808 */ /* 0x000fe40006800000 */
[----:B------:R-:W-:Y:S02]  /*1aec0*/  FSEL R67, R16, -INF , !P3 ;  /* 0xff80000010437808 */ /* 0x000fe40005800000 */
[----:B------:R-:W-:Y:S02]  /*1aed0*/  ISETP.GE.AND P3, PT, R161, R204, PT ;  /* 0x000000cca100720c */ /* 0x000fe40003f66270 */
[----:B------:R-:W-:Y:S02]  /*1aee0*/  FSEL R49, R0, -INF , !P4 ;  /* 0xff80000000317808 */ /* 0x000fe40006000000 */
[-C--:B------:R-:W-:Y:S02]  /*1aef0*/  ISETP.GE.AND P5, PT, R11, R206.reuse, PT ;  /* 0x000000ce0b00720c */ /* 0x080fe40003fa6270 */
[----:B------:R-:W-:Y:S02]  /*1af00*/  FSEL R249, R249, -INF , !P6 ;  /* 0xff800000f9f97808 */ /* 0x000fe40007000000 */
[----:B------:R-:W-:Y:S02]  /*1af10*/  FSEL R11, R10, -INF , !P0 ;  /* 0xff8000000a0b7808 */ /* 0x000fe40004000000 */
[-C--:B------:R-:W-:Y:S02]  /*1af20*/  ISETP.GE.AND P6, PT, R133, R206.reuse, PT ;  /* 0x000000ce8500720c */ /* 0x080fe40003fc6270 */
[----:B------:R-:W-:Y:S02]  /*1af30*/  ISETP.GE.AND P4, PT, R7, R206, PT ;  /* 0x000000ce0700720c */ /* 0x000fe40003f86270 */
[----:B------:R-:W-:Y:S02]  /*1af40*/  FMNMX3.FTZ R2, R2, R19, R15, !PT ;  /* 0x0000001302027276 */ /* 0x000fe4000781000f */
[-C--:B------:R-:W-:Y:S02]  /*1af50*/  ISETP.GE.AND P0, PT, R125, R204.reuse, PT ;  /* 0x000000cc7d00720c */ /* 0x080fe40003f06270 */
[----:B------:R-:W-:Y:S02]  /*1af60*/  FMNMX3.FTZ R0, R122, R13, R17, !PT ;  /* 0x0000000d7a007276 */ /* 0x000fe40007810011 */
[----:B------:R-:W-:Y:S02]  /*1af70*/  FSEL R251, R20, -INF , !P3 ;  /* 0xff80000014fb7808 */ /* 0x000fe40005800000 */
[-C--:B------:R-:W-:Y:S02]  /*1af80*/  ISETP.GE.AND P3, PT, R133, R204.reuse, PT ;  /* 0x000000cc8500720c */ /* 0x080fe40003f66270 */
[----:B------:R-:W-:Y:S02]  /*1af90*/  FSEL R239, R26, -INF , !P6 ;  /* 0xff8000001aef7808 */ /* 0x000fe40007000000 */
[----:B------:R-:W-:Y:S02]  /*1afa0*/  FSEL R237, R27, -INF , !P4 ;  /* 0xff8000001bed7808 */ /* 0x000fe40006000000 */
[----:B------:R-:W-:Y:S02]  /*1afb0*/  FSEL R65, R8, -INF , !P0 ;  /* 0xff80000008417808 */ /* 0x000fe40004000000 */
[----:B------:R-:W-:Y:S02]  /*1afc0*/  FMNMX3.FTZ R2, R2, R43, R41, !PT ;  /* 0x0000002b02027276 */ /* 0x000fe40007810029 */
[C---:B------:R-:W-:Y:S02]  /*1afd0*/  ISETP.GE.AND P6, PT, R5.reuse, R204, PT ;  /* 0x000000cc0500720c */ /* 0x040fe40003fc6270 */
[-C--:B------:R-:W-:Y:S02]  /*1afe0*/  ISETP.GE.AND P4, PT, R5, R206.reuse, PT ;  /* 0x000000ce0500720c */ /* 0x080fe40003f86270 */
[----:B------:R-:W-:Y:S02]  /*1aff0*/  FMNMX3.FTZ R5, R0, R11, R9, !PT ;  /* 0x0000000b00057276 */ /* 0x000fe40007810009 */
[----:B------:R-:W-:Y:S02]  /*1b000*/  ISETP.GE.AND P0, PT, R161, R206, PT ;  /* 0x000000cea100720c */ /* 0x000fe40003f06270 */
[----:B------:R-:W-:Y:S02]  /*1b010*/  FSEL R51, R18, -INF , !P5 ;  /* 0xff80000012337808 */ /* 0x000fe40006800000 */
[----:B------:R-:W-:Y:S02]  /*1b020*/  FSEL R247, R24, -INF , !P3 ;  /* 0xff80000018f77808 */ /* 0x000fe40005800000 */
[----:B------:R-:W-:Y:S02]  /*1b030*/  FMNMX3.FTZ R2, R2, R67, R65, !PT ;  /* 0x0000004302027276 */ /* 0x000fe40007810041 */
[-C--:B------:R-:W-:Y:S02]  /*1b040*/  ISETP.GE.AND P3, PT, R159, R204.reuse, PT ;  /* 0x000000cc9f00720c */ /* 0x080fe40003f66270 */
[----:B------:R-:W-:Y:S02]  /*1b050*/  ISETP.GE.AND P5, PT, R7, R204, PT ;  /* 0x000000cc0700720c */ /* 0x000fe40003fa6270 */
[----:B------:R-:W-:Y:S02]  /*1b060*/  FMNMX3.FTZ R0, R5, R50, R48, !PT ;  /* 0x0000003205007276 */ /* 0x000fe40007810030 */
[----:B------:R-:W-:Y:S02]  /*1b070*/  ISETP.GE.AND P1, PT, R143, R206, PT ;  /* 0x000000ce8f00720c */ /* 0x000fe40003f26270 */
[----:B------:R-:W-:Y:S02]  /*1b080*/  FSEL R243, R22, -INF , !P0 ;  /* 0xff80000016f37808 */ /* 0x000fe40004000000 */
[----:B------:R-:W-:Y:S02]  /*1b090*/  FSEL R235, R28, -INF , !P3 ;  /* 0xff8000001ceb7808 */ /* 0x000fe40005800000 */
[----:B------:R-:W-:Y:S02]  /*1b0a0*/  FSEL R245, R245, -INF , !P5 ;  /* 0xff800000f5f57808 */ /* 0x000fe40006800000 */
[-C--:B------:R-:W-:Y:S02]  /*1b0b0*/  ISETP.GE.AND P0, PT, R141, R204.reuse, PT ;  /* 0x000000cc8d00720c */ /* 0x080fe40003f06270 */
[----:B------:R-:W-:Y:S02]  /*1b0c0*/  FMNMX3.FTZ R2, R2, R251, R249, !PT ;  /* 0x000000fb02027276 */ /* 0x000fe400078100f9 */
[----:B------:R-:W-:Y:S02]  /*1b0d0*/  FSEL R241, R23, -INF , !P1 ;  /* 0xff80000017f17808 */ /* 0x000fe40004800000 */
[----:B------:R-:W-:Y:S02]  /*1b0e0*/  ISETP.GE.AND P3, PT, R131, R204, PT ;  /* 0x000000cc8300720c */ /* 0x000fe40003f66270 */
[----:B------:R-:W-:Y:S02]  /*1b0f0*/  FMNMX3.FTZ R0, R0, R51, R49, !PT ;  /* 0x0000003300007276 */ /* 0x000fe40007810031 */
        /* <DEDUP_REMOVED lines=17> */
[----:B------:R-:W-:Y:S02]  /*1b210*/  ISETP.GE.AND P5, PT, R139, R204, PT ;  /* 0x000000cc8b00720c */ /* 0x000fe40003fa6270 */
[----:B------:R-:W-:Y:S02]  /*1b220*/  FMNMX3.FTZ R2, R2, R233, R169, !PT ;  /* 0x000000e902027276 */ /* 0x000fe400078100a9 */
[-C--:B------:R-:W-:Y:S02]  /*1b230*/  ISETP.GE.AND P6, PT, R157, R206.reuse, PT ;  /* 0x000000ce9d00720c */ /* 0x080fe40003fc6270 */
[----:B------:R-:W-:Y:S02]  /*1b240*/  FSEL R229, R34, -INF , !P0 ;  /* 0xff80000022e57808 */ /* 0x000fe40004000000 */
[----:B------:R-:W-:Y:S02]  /*1b250*/  FMNMX3.FTZ R0, R0, R231, R221, !PT ;  /* 0x000000e700007276 */ /* 0x000fe400078100dd */
[----:B------:R-:W-:Y:S02]  /*1b260*/  ISETP.GE.AND P1, PT, R139, R206, PT ;  /* 0x000000ce8b00720c */ /* 0x000fe40003f26270 */
[----:B------:R-:W-:Y:S02]  /*1b270*/  FSEL R181, R181, -INF , !P3 ;  /* 0xff800000b5b57808 */ /* 0x000fe40005800000 */
[----:B------:R-:W-:Y:S02]  /*1b280*/  FSEL R167, R167, -INF , !P4 ;  /* 0xff800000a7a77808 */ /* 0x000fe40006000000 */
[----:B------:R-:W-:Y:S02]  /*1b290*/  FSEL R223, R40, -INF , !P5 ;  /* 0xff80000028df7808 */ /* 0x000fe40006800000 */
[-C--:B------:R-:W-:Y:S02]  /*1b2a0*/  ISETP.GE.AND P3, PT, R151, R204.reuse, PT ;  /* 0x000000cc9700720c */ /* 0x080fe40003f66270 */
[----:B------:R-:W-:Y:S02]  /*1b2b0*/  ISETP.GE.AND P4, PT, R137, R204, PT ;  /* 0x000000cc8900720c */ /* 0x000fe40003f86270 */
[----:B------:R-:W-:Y:S02]  /*1b2c0*/  FMNMX3.FTZ R2, R2, R227, R225, !PT ;  /* 0x000000e302027276 */ /* 0x000fe400078100e1 */
[----:B------:R-:W-:Y:S02]  /*1b2d0*/  FSEL R175, R39, -INF , !P6 ;  /* 0xff80000027af7808 */ /* 0x000fe40007000000 */
[-C--:B------:R-:W-:Y:S02]  /*1b2e0*/  ISETP.GE.AND P0, PT, R129, R206.reuse, PT ;  /* 0x000000ce8100720c */ /* 0x080fe40003f06270 */
        /* <DEDUP_REMOVED lines=8> */
[----:B------:R-:W-:Y:S02]  /*1b370*/  ISETP.GE.AND P4, PT, R142, R204, PT ;  /* 0x000000cc8e00720c */ /* 0x000fe40003f86270 */
[----:B------:R-:W-:Y:S02]  /*1b380*/  FSEL R171, R171, -INF , !P0 ;  /* 0xff800000abab7808 */ /* 0x000fe40004000000 */
[----:B------:R-:W-:Y:S02]  /*1b390*/  FMNMX3.FTZ R0, R0, R177, R175, !PT ;  /* 0x000000b100007276 */ /* 0x000fe400078100af */
[----:B------:R-:W-:Y:S02]  /*1b3a0*/  FSEL R159, R46, -INF , !P5 ;  /* 0xff8000002e9f7808 */ /* 0x000fe40006800000 */
[----:B------:R-:W-:Y:S02]  /*1b3b0*/  ISETP.GE.AND P3, PT, R137, R206, PT ;  /* 0x000000ce8900720c */ /* 0x000fe40003f66270 */
[----:B------:R-:W-:Y:S02]  /*1b3c0*/  FSEL R161, R136, -INF , !P1 ;  /* 0xff80000088a17808 */ /* 0x000fe40004800000 */
[----:B------:R-:W-:Y:S02]  /*1b3d0*/  ISETP.GE.AND P5, PT, R149, R204, PT ;  /* 0x000000cc9500720c */ /* 0x000fe40003fa6270 */
[----:B------:R-:W-:Y:S02]  /*1b3e0*/  FMNMX3.FTZ R2, R2, R167, R165, !PT ;  /* 0x000000a702027276 */ /* 0x000fe400078100a5 */
[----:B------:R-:W-:Y:S02]  /*1b3f0*/  FSEL R157, R47, -INF , !P6 ;  /* 0xff8000002f9d7808 */ /* 0x000fe40007000000 */
[----:B------:R-:W-:Y:S02]  /*1b400*/  FSEL R151, R44, -INF , !P4 ;  /* 0xff8000002c977808 */ /* 0x000fe40006000000 */
[----:B------:R-:W-:Y:S02]  /*1b410*/  ISETP.GE.AND P0, PT, R33, R206, PT ;  /* 0x000000ce2100720c */ /* 0x000fe40003f06270 */
[----:B------:R-:W-:Y:S02]  /*1b420*/  FMNMX3.FTZ R0, R0, R173, R171, !PT ;  /* 0x000000ad00007276 */ /* 0x000fe400078100ab */
[----:B------:R-:W-:Y:S02]  /*1b430*/  ISETP.GE.AND P4, PT, R37, R204, PT ;  /* 0x000000cc2500720c */ /* 0x000fe40003f86270 */
[-C--:B------:R-:W-:Y:S02]  /*1b440*/  ISETP.GE.AND P6, PT, R149, R206.reuse, PT ;  /* 0x000000ce9500720c */ /* 0x080fe40003fc6270 */
[----:B------:R-:W-:Y:S02]  /*1b450*/  FSEL R155, R155, -INF , !P3 ;  /* 0xff8000009b9b7808 */ /* 0x000fe40005800000 */
[----:B------:R-:W-:Y:S02]  /*1b460*/  ISETP.GE.AND P1, PT, R142, R206, PT ;  /* 0x000000ce8e00720c */ /* 0x000fe40003f26270 */
[----:B------:R-:W-:Y:S02]  /*1b470*/  FSEL R149, R38, -INF , !P5 ;  /* 0xff80000026957808 */ /* 0x000fe40006800000 */
[----:B------:R-:W-:Y:S02]  /*1b480*/  ISETP.GE.AND P3, PT, R29, R204, PT ;  /* 0x000000cc1d00720c */ /* 0x000fe40003f66270 */
[----:B------:R-:W-:Y:S02]  /*1b490*/  FMNMX3.FTZ R6, R2, R163, R161, !PT ;  /* 0x000000a302067276 */ /* 0x000fe400078100a1 */
[----:B------:R-:W-:Y:S02]  /*1b4a0*/  FSEL R153, R153, -INF , !P0 ;  /* 0xff80000099997808 */ /* 0x000fe40004000000 */
[----:B------:R-:W-:Y:S02]  /*1b4b0*/  FMNMX3.FTZ R2, R0, R159, R157, !PT ;  /* 0x0000009f00027276 */ /* 0x000fe4000781009d */
[----:B------:R-:W-:Y:S02]  /*1b4c0*/  FSEL R147, R56, -INF , !P4 ;  /* 0xff80000038937808 */ /* 0x000fe40006000000 */
[----:B------:R-:W-:Y:S02]  /*1b4d0*/  ISETP.GE.AND P5, PT, R37, R206, PT ;  /* 0x000000ce2500720c */ /* 0x000fe40003fa6270 */
[-C--:B------:R-:W-:Y:S02]  /*1b4e0*/  ISETP.GE.AND P4, PT, R140, R204.reuse, PT ;  /* 0x000000cc8c00720c */ /* 0x080fe40003f86270 */
[----:B------:R-:W-:Y:S02]  /*1b4f0*/  FSEL R143, R54, -INF , !P1 ;  /* 0xff800000368f7808 */ /* 0x000fe40004800000 */
[----:B------:R-:W-:Y:S02]  /*1b500*/  FSEL R145, R36, -INF , !P3 ;  /* 0xff80000024917808 */ /* 0x000fe40005800000 */
[----:B------:R-:W-:Y:S01]  /*1b510*/  ISETP.GE.AND P1, PT, R57, R204, PT ;  /* 0x000000cc3900720c */ /* 0x000fe20003f26270 */
[----:B------:R-:W-:Y:S01]  /*1b520*/  LDSM.16.MT88.4 R36, [R123+0xb000] ;  /* 0x00b000007b24783b */ /* 0x000fe20000004200 */
[----:B------:R-:W-:Y:S02]  /*1b530*/  FMNMX3.FTZ R0, R6, R151, R149, !PT ;  /* 0x0000009706007276 */ /* 0x000fe40007810095 */
[----:B------:R-:W-:Y:S02]  /*1b540*/  ISETP.GE.AND P0, PT, R29, R206, PT ;  /* 0x000000ce1d00720c */ /* 0x000fe40003f06270 */
[----:B------:R-:W-:Y:S02]  /*1b550*/  FSEL R141, R55, -INF , !P6 ;  /* 0xff800000378d7808 */ /* 0x000fe40007000000 */
[----:B------:R-:W-:Y:S01]  /*1b560*/  FMNMX3.FTZ R2, R2, R155, R153, !PT ;  /* 0x0000009b02027276 */ /* 0x000fe20007810099 */
[----:B------:R-:W-:Y:S01]  /*1b570*/  LDSM.16.MT88.4 R28, [R185+0xb000] ;  /* 0x00b00000b91c783b */ /* 0x000fe20000004200 */
[----:B------:R-:W-:Y:S02]  /*1b580*/  FSEL R135, R60, -INF , !P4 ;  /* 0xff8000003c877808 */ /* 0x000fe40006000000 */
[----:B------:R-:W-:Y:S02]  /*1b590*/  FSEL R139, R58, -INF , !P5 ;  /* 0xff8000003a8b7808 */ /* 0x000fe40006800000 */
[-C--:B------:R-:W-:Y:S02]  /*1b5a0*/  ISETP.GE.AND P4, PT, R45, R204.reuse, PT ;  /* 0x000000cc2d00720c */ /* 0x080fe40003f86270 */
[----:B------:R-:W-:Y:S02]  /*1b5b0*/  FSEL R136, R61, -INF , !P1 ;  /* 0xff8000003d887808 */ /* 0x000fe40004800000 */
[----:B------:R-:W-:Y:S02]  /*1b5c0*/  ISETP.GE.AND P5, PT, R25, R204, PT ;  /* 0x000000cc1900720c */ /* 0x000fe40003fa6270 */
[----:B------:R-:W-:Y:S02]  /*1b5d0*/  FMNMX3.FTZ R0, R0, R147, R145, !PT ;  /* 0x0000009300007276 */ /* 0x000fe40007810091 */
[-C--:B------:R-:W-:Y:S02]  /*1b5e0*/  ISETP.GE.AND P3, PT, R140, R206.reuse, PT ;  /* 0x000000ce8c00720c */ /* 0x080fe40003f66270 */
[-C--:B------:R-:W-:Y:S02]  /*1b5f0*/  ISETP.GE.AND P6, PT, R57, R206.reuse, PT ;  /* 0x000000ce3900720c */ /* 0x080fe40003fc6270 */
[----:B------:R-:W-:Y:S02]  /*1b600*/  FMNMX3.FTZ R2, R2, R143, R141, !PT ;  /* 0x0000008f02027276 */ /* 0x000fe4000781008d */
[----:B------:R-:W-:Y:S02]  /*1b610*/  FSEL R137, R59, -INF , !P0 ;  /* 0xff8000003b897808 */ /* 0x000fe40004000000 */
[----:B------:R-:W-:Y:S02]  /*1b620*/  FSEL R131, R64, -INF , !P5 ;  /* 0xff80000040837808 */ /* 0x000fe40006800000 */
[----:B------:R-:W-:Y:S02]  /*1b630*/  FSEL R134, R134, -INF , !P4 ;  /* 0xff80000086867808 */ /* 0x000fe40006000000 */
[----:B------:R-:W-:Y:S02]  /*1b640*/  FMNMX3.FTZ R0, R0, R135, R136, !PT ;  /* 0x0000008700007276 */ /* 0x000fe40007810088 */
[-C--:B------:R-:W-:Y:S02]  /*1b650*/  ISETP.GE.AND P1, PT, R45, R206.reuse, PT ;  /* 0x000000ce2d00720c */ /* 0x080fe40003f26270 */
[----:B------:R-:W-:Y:S01]  /*1b660*/  FSEL R126, R62, -INF , !P3 ;  /* 0xff8000003e7e7808 */ /* 0x000fe20005800000 */
[----:B------:R-:W-:Y:S01]  /*1b670*/  LDSM.16.MT88.4 R44, [R185+0xd000] ;  /* 0x00d00000b92c783b */ /* 0x000fe20000004200 */
[----:B------:R-:W-:Y:S02]  /*1b680*/  FSEL R124, R63, -INF , !P6 ;  /* 0xff8000003f7c7808 */ /* 0x000fe40007000000 */
[----:B------:R-:W-:Y:S02]  /*1b690*/  FMNMX3.FTZ R5, R2, R139, R137, !PT ;  /* 0x0000008b02057276 */ /* 0x000fe40007810089 */
[----:B------:R-:W-:Y:S02]  /*1b6a0*/  ISETP.GE.AND P0, PT, R25, R206, PT ;  /* 0x000000ce1900720c */ /* 0x000fe40003f06270 */
[----:B------:R-:W-:Y:S01]  /*1b6b0*/  FMNMX3.FTZ R6, R0, R131, R134, !PT ;  /* 0x0000008300067276 */ /* 0x000fe20007810086 */
[----:B------:R-:W-:Y:S01]  /*1b6c0*/  LDSM.16.MT88.4 R60, [R123+0xd000] ;  /* 0x00d000007b3c783b */ /* 0x000fe20000004200 */
[----:B------:R-:W-:Y:S02]  /*1b6d0*/  FSEL R52, R52, -INF , !P1 ;  /* 0xff80000034347808 */ /* 0x000fe40004800000 */
[----:B------:R-:W-:Y:S02]  /*1b6e0*/  FSEL R53, R53, -INF , !P0 ;  /* 0xff80000035357808 */ /* 0x000fe40004000000 */
[----:B------:R-:W-:Y:S03]  /*1b6f0*/  FMNMX3.FTZ R0, R5, R126, R124, !PT ;  /* 0x0000007e05007276 */ /* 0x000fe6000781007c */
[----:B------:R-:W1:Y:S01]  /*1b700*/  SHFL.BFLY PT, R25, R6, 0x2, 0x1f ;  /* 0x0c401f0006197f89 */ /* 0x000e6200000e0000 */
[----:B------:R-:W-:Y:S07]  /*1b710*/  FMNMX3.FTZ R7, R0, R53, R52, !PT ;  /* 0x0000003500077276 */ /* 0x000fee0007810034 */
[----:B------:R-:W3:Y:S01]  /*1b720*/  SHFL.BFLY PT, R0, R7, 0x2, 0x1f ;  /* 0x0c401f0007007f89 */ /* 0x000ee200000e0000 */
[----:B-1----:R-:W-:Y:S07]  /*1b730*/  FMNMX.FTZ R23, R6, R25, !PT ;  /* 0x0000001906177209 */ /* 0x002fee0007810000 */
[----:B------:R-:W1:Y:S01]  /*1b740*/  SHFL.BFLY PT, R2, R23, 0x1, 0x1f ;  /* 0x0c201f0017027f89 */ /* 0x000e6200000e0000 */
[----:B---3--:R-:W-:Y:S07]  /*1b750*/  FMNMX.FTZ R5, R7, R0, !PT ;  /* 0x0000000007057209 */ /* 0x008fee0007810000 */
[----:B------:R-:W3:Y:S01]  /*1b760*/  SHFL.BFLY PT, R0, R5, 0x1, 0x1f ;  /* 0x0c201f0005007f89 */ /* 0x000ee200000e0000 */
[----:B-1----:R-:W-:Y:S04]  /*1b770*/  FMNMX.FTZ R2, R23, R2, !PT ;  /* 0x0000000217027209 */ /* 0x002fe80007810000 */
[----:B------:R-:W-:Y:S01]  /*1b780*/  FSETP.NEU.FTZ.AND P1, PT, R2, -INF , PT ;  /* 0xff8000000200780b */ /* 0x000fe20003f3d000 */
[----:B--2---:R-:W-:Y:S01]  /*1b790*/  FMUL.FTZ R140, R3, R2 ;  /* 0x00000002038c7220 */ /* 0x004fe20000410000 */
[----:B---3--:R-:W-:Y:S04]  /*1b7a0*/  FMNMX.FTZ R0, R5, R0, !PT ;  /* 0x0000000005007209 */ /* 0x008fe80007810000 */
        /* <DEDUP_REMOVED lines=9> */
[-C--:B------:R-:W-:Y:S01]  /*1b840*/  FFMA.FTZ R133, R13, R3.reuse, -R128 ;  /* 0x000000030d857223 */ /* 0x080fe20000010880 */
[-CC-:B------:R-:W-:Y:S01]  /*1b850*/  FFMA.FTZ R129, R21, R3.reuse, -R140.reuse ;  /* 0x0000000315817223 */ /* 0x180fe2000001088c */
[----:B------:R-:W1:Y:S01]  /*1b860*/  LDSM.16.MT88.4 R12, [R185+0x9000] ;  /* 0x00900000b90c783b */ /* 0x000e620000004200 */
[----:B------:R-:W-:Y:S01]  /*1b870*/  FADD.FTZ R4, -R4, R119 ;  /* 0x0000007704047221 */ /* 0x000fe20000010100 */
[-C--:B------:R-:W-:Y:S01]  /*1b880*/  FFMA.FTZ R130, R19, R3.reuse, -R140 ;  /* 0x0000000313827223 */ /* 0x080fe2000001088c */
[-CC-:B------:R-:W-:Y:S01]  /*1b890*/  FFMA.FTZ R127, R17, R3.reuse, -R128.reuse ;  /* 0x00000003117f7223 */ /* 0x180fe20000010880 */
[-CC-:B------:R-:W-:Y:S01]  /*1b8a0*/  FFMA.FTZ R132, R11, R3.reuse, -R128.reuse ;  /* 0x000000030b847223 */ /* 0x180fe20000010880 */
[-CC-:B------:R-:W-:Y:S01]  /*1b8b0*/  FFMA.FTZ R119, R9, R3.reuse, -R128.reuse ;  /* 0x0000000309777223 */ /* 0x180fe20000010880 */
[C---:B------:R-:W-:Y:S01]  /*1b8c0*/  FMUL.FTZ R9, R3.reuse, R4 ;  /* 0x0000000403097220 */ /* 0x040fe20000410000 */
[----:B------:R-:W-:Y:S01]  /*1b8d0*/  FMUL.FTZ R8, R3, R6 ;  /* 0x0000000603087220 */ /* 0x000fe20000410000 */
[----:B------:R-:W2:Y:S01]  /*1b8e0*/  LDSM.16.MT88.4 R20, [R123+0x9000] ;  /* 0x009000007b14783b */ /* 0x000ea20000004200 */
[----:B------:R-:W-:Y:S01]  /*1b8f0*/  MUFU.EX2 R138, R138 ;  /* 0x0000008a008a7308 */ /* 0x000fe20000000800 */
[-CC-:B------:R-:W-:Y:S01]  /*1b900*/  FFMA.FTZ R160, R157, R3.reuse, -R128.reuse ;  /* 0x000000039da07223 */ /* 0x180fe20000010880 */
[-C--:B------:R-:W-:Y:S01]  /*1b910*/  FFMA.FTZ R53, R53, R3.reuse, -R128 ;  /* 0x0000000335357223 */ /* 0x080fe20000010880 */
[-C--:B------:R-:W-:Y:S07]  /*1b920*/  FFMA.FTZ R122, R169, R3.reuse, -R140 ;  /* 0x00000003a97a7223 */ /* 0x080fee000001088c */
[----:B------:R-:W3:Y:S01]  /*1b930*/  MUFU.EX2 R55, R9 ;  /* 0x0000000900377308 */ /* 0x000ee20000000800 */
[-CC-:B------:R-:W-:Y:S01]  /*1b940*/  FFMA.FTZ R146, R221, R3.reuse, -R128.reuse ;  /* 0x00000003dd927223 */ /* 0x180fe20000010880 */
[-C--:B------:R-:W-:Y:S01]  /*1b950*/  FFMA.FTZ R231, R231, R3.reuse, -R128 ;  /* 0x00000003e7e77223 */ /* 0x080fe20000010880 */
[-CC-:B------:R-:W-:Y:S07]  /*1b960*/  FFMA.FTZ R150, R227, R3.reuse, -R140.reuse ;  /* 0x00000003e3967223 */ /* 0x180fee000001088c */
[----:B------:R-:W4:Y:S01]  /*1b970*/  MUFU.EX2 R54, R8 ;  /* 0x0000000800367308 */ /* 0x000f220000000800 */
[-C--:B------:R-:W-:Y:S01]  /*1b980*/  FFMA.FTZ R144, R179, R3.reuse, -R140 ;  /* 0x00000003b3907223 */ /* 0x080fe2000001088c */
[-CC-:B------:R-:W-:Y:S01]  /*1b990*/  FFMA.FTZ R142, R229, R3.reuse, -R128.reuse ;  /* 0x00000003e58e7223 */ /* 0x180fe20000010880 */
[-C--:B------:R-:W-:Y:S07]  /*1b9a0*/  FFMA.FTZ R183, R183, R3.reuse, -R128 ;  /* 0x00000003b7b77223 */ /* 0x080fee0000010880 */
[----:B------:R-:W5:Y:S01]  /*1b9b0*/  MUFU.EX2 R129, R129 ;  /* 0x0000008100817308 */ /* 0x000f620000000800 */
[-CC-:B------:R-:W-:Y:S01]  /*1b9c0*/  FFMA.FTZ R235, R235, R3.reuse, -R140.reuse ;  /* 0x00000003ebeb7223 */ /* 0x180fe2000001088c */
[-CC-:B------:R-:W-:Y:S01]  /*1b9d0*/  FFMA.FTZ R233, R233, R3.reuse, -R140.reuse ;  /* 0x00000003e9e97223 */ /* 0x180fe2000001088c */
[-C--:B------:R-:W-:Y:S07]  /*1b9e0*/  FFMA.FTZ R148, R223, R3.reuse, -R140 ;  /* 0x00000003df947223 */ /* 0x080fee000001088c */
[----:B------:R-:W-:Y:S01]  /*1b9f0*/  MUFU.EX2 R130, R130 ;  /* 0x0000008200827308 */ /* 0x000fe20000000800 */
[--C-:B------:R-:W-:Y:S01]  /*1ba00*/  FFMA.FTZ R154, R177, R3, -R128.reuse ;  /* 0x00000003b19a7223 */ /* 0x100fe20000010880 */
[C---:B---3--:R-:W-:Y:S01]  /*1ba10*/  FMUL.FTZ R4, R55.reuse, R112 ;  /* 0x0000007037047220 */ /* 0x048fe20000410000 */
[C---:B------:R-:W-:Y:S07]  /*1ba20*/  FMUL.FTZ R5, R55.reuse, R113 ;  /* 0x0000007137057220 */ /* 0x040fee0000410000 */
[----:B------:R-:W3:Y:S01]  /*1ba30*/  MUFU.EX2 R125, R125 ;  /* 0x0000007d007d7308 */ /* 0x000ee20000000800 */
[C---:B------:R-:W-:Y:S01]  /*1ba40*/  FMUL.FTZ R9, R55.reuse, R109 ;  /* 0x0000006d37097220 */ /* 0x040fe20000410000 */
[C---:B----4-:R-:W-:Y:S01]  /*1ba50*/  FMUL.FTZ R6, R54.reuse, R114 ;  /* 0x0000007236067220 */ /* 0x050fe20000410000 */
[C---:B------:R-:W-:Y:S07]  /*1ba60*/  FMUL.FTZ R7, R54.reuse, R115 ;  /* 0x0000007336077220 */ /* 0x040fee0000410000 */
[----:B------:R-:W-:Y:S01]  /*1ba70*/  MUFU.EX2 R133, R133 ;  /* 0x0000008500857308 */ /* 0x000fe20000000800 */
[----:B------:R-:W-:Y:S01]  /*1ba80*/  FMUL.FTZ R8, R55, R108 ;  /* 0x0000006c37087220 */ /* 0x000fe20000410000 */
[----:B-----5:R-:W-:Y:S01]  /*1ba90*/  F2FP.F16.F32.PACK_AB R56, R129, R138 ;  /* 0x0000008a8138723e */ /* 0x020fe200000000ff */
[C---:B------:R-:W-:Y:S07]  /*1baa0*/  FMUL.FTZ R10, R54.reuse, R110 ;  /* 0x0000006e360a7220 */ /* 0x040fee0000410000 */
[----:B------:R-:W4:Y:S01]  /*1bab0*/  MUFU.EX2 R127, R127 ;  /* 0x0000007f007f7308 */ /* 0x000f220000000800 */
        /* <DEDUP_REMOVED lines=9> */
[----:B------:R-:W-:Y:S01]  /*1bb50*/  FMUL.FTZ R25, R55, R93 ;  /* 0x0000005d37197220 */ /* 0x000fe20000410000 */
[----:B------:R-:W-:Y:S01]  /*1bb60*/  LDSM.16.MT88.4 R100, [R123+0xac00] ;  /* 0x00ac00007b64783b */ /* 0x000fe20000004200 */
[C---:B------:R-:W-:Y:S01]  /*1bb70*/  FMUL.FTZ R26, R54.reuse, R94 ;  /* 0x0000005e361a7220 */ /* 0x040fe20000410000 */
[C---:B------:R-:W-:Y:S01]  /*1bb80*/  FMUL.FTZ R27, R54.reuse, R95 ;  /* 0x0000005f361b7220 */ /* 0x040fe20000410000 */
[----:B----4-:R-:W-:Y:S01]  /*1bb90*/  F2FP.F16.F32.PACK_AB R57, R127, R133 ;  /* 0x000000857f39723e */ /* 0x010fe200000000ff */
[C---:B------:R-:W-:Y:S01]  /*1bba0*/  FMUL.FTZ R40, R55.reuse, R76 ;  /* 0x0000004c37287220 */ /* 0x040fe20000410000 */
[C---:B------:R-:W-:Y:S01]  /*1bbb0*/  FMUL.FTZ R42, R54.reuse, R78 ;  /* 0x0000004e362a7220 */ /* 0x040fe20000410000 */
[----:B------:R-:W-:Y:S01]  /*1bbc0*/  FMUL.FTZ R24, R55, R92 ;  /* 0x0000005c37187220 */ /* 0x000fe20000410000 */
[-C--:B------:R-:W-:Y:S01]  /*1bbd0*/  FFMA.FTZ R92, R159, R3.reuse, -R128 ;  /* 0x000000039f5c7223 */ /* 0x080fe20000010880 */
[----:B------:R-:W-:Y:S01]  /*1bbe0*/  FMUL.FTZ R32, R55, R84 ;  /* 0x0000005437207220 */ /* 0x000fe20000410000 */
[--C-:B------:R-:W-:Y:S01]  /*1bbf0*/  FFMA.FTZ R84, R65, R3, -R140.reuse ;  /* 0x0000000341547223 */ /* 0x100fe2000001088c */
[C---:B------:R-:W-:Y:S01]  /*1bc00*/  FMUL.FTZ R35, R54.reuse, R87 ;  /* 0x0000005736237220 */ /* 0x040fe20000410000 */
[----:B---3--:R-:W-:Y:S01]  /*1bc10*/  F2FP.F16.F32.PACK_AB R59, R119, R132 ;  /* 0x00000084773b723e */ /* 0x008fe200000000ff */
[----:B------:R-:W-:Y:S01]  /*1bc20*/  FFMA.FTZ R87, R67, R3, -R140 ;  /* 0x0000000343577223 */ /* 0x000fe2000001088c */
[----:B------:R3:W-:Y:S01]  /*1bc30*/  MUFU.EX2 R157, R92 ;  /* 0x0000005c009d7308 */ /* 0x0007e20000000800 */
[----:B------:R-:W4:Y:S01]  /*1bc40*/  LDSM.16.MT88.4 R64, [R185+0x9400] ;  /* 0x00940000b940783b */ /* 0x000f220000004200 */
[----:B------:R-:W-:Y:S01]  /*1bc50*/  FMUL.FTZ R33, R55, R85 ;  /* 0x0000005537217220 */ /* 0x000fe20000410000 */
[----:B------:R-:W-:Y:S07]  /*1bc60*/  FFMA.FTZ R85, R51, R3, -R128 ;  /* 0x0000000333557223 */ /* 0x000fee0000010880 */
[----:B------:R-:W-:Y:S01]  /*1bc70*/  MUFU.EX2 R84, R84 ;  /* 0x0000005400547308 */ /* 0x000fe20000000800 */
[C---:B-1----:R-:W-:Y:S09]  /*1bc80*/  HMMA.16816.F32 R4, R56.reuse, R12, R4 ;  /* 0x0000000c3804723c */ /* 0x042ff20000001804 */
[----:B------:R-:W1:Y:S01]  /*1bc90*/  MUFU.EX2 R87, R87 ;  /* 0x0000005700577308 */ /* 0x000e620000000800 */
[C---:B------:R-:W-:Y:S01]  /*1bca0*/  FMUL.FTZ R51, R54.reuse, R71 ;  /* 0x0000004736337220 */ /* 0x040fe20000410000 */
[C---:B------:R-:W-:Y:S08]  /*1bcb0*/  FMUL.FTZ R12, R55.reuse, R104 ;  /* 0x00000068370c7220 */ /* 0x040ff00000410000 */
[----:B------:R-:W-:Y:S01]  /*1bcc0*/  MUFU.EX2 R85, R85 ;  /* 0x0000005500557308 */ /* 0x000fe20000000800 */
[C---:B------:R-:W-:Y:S01]  /*1bcd0*/  HMMA.16816.F32 R8, R56.reuse, R14, R8 ;  /* 0x0000000e3808723c */ /* 0x040fe20000001808 */
[----:B---3--:R-:W-:Y:S02]  /*1bce0*/  LDSM.16.MT88.4 R92, [R185+0xcc00] ;  /* 0x00cc0000b95c783b */ /* 0x008fe40000004200 */
[----:B------:R-:W-:Y:S01]  /*1bcf0*/  FMUL.FTZ R13, R55, R105 ;  /* 0x00000069370d7220 */ /* 0x000fe20000410000 */
[C---:B------:R-:W-:Y:S01]  /*1bd00*/  FMUL.FTZ R14, R54.reuse, R106 ;  /* 0x0000006a360e7220 */ /* 0x040fe20000410000 */
[C---:B------:R-:W-:Y:S04]  /*1bd10*/  FMUL.FTZ R15, R54.reuse, R107 ;  /* 0x0000006b360f7220 */ /* 0x040fe80000410000 */
[----:B------:R-:W-:Y:S01]  /*1bd20*/  MUFU.EX2 R122, R122 ;  /* 0x0000007a007a7308 */ /* 0x000fe20000000800 */
[C---:B------:R-:W-:Y:S01]  /*1bd30*/  FMUL.FTZ R34, R54.reuse, R86 ;  /* 0x0000005636227220 */ /* 0x040fe20000410000 */
[----:B------:R-:W-:Y:S01]  /*1bd40*/  FFMA.FTZ R86, R41, R3, -R140 ;  /* 0x0000000329567223 */ /* 0x000fe2000001088c */
[----:B------:R-:W-:Y:S07]  /*1bd50*/  FMUL.FTZ R41, R55, R77 ;  /* 0x0000004d37297220 */ /* 0x000fee0000410000 */
[----:B------:R-:W-:Y:S01]  /*1bd60*/  MUFU.EX2 R221, R231 ;  /* 0x000000e700dd7308 */ /* 0x000fe20000000800 */
[--C-:B------:R-:W-:Y:S01]  /*1bd70*/  FFMA.FTZ R107, R241, R3, -R128.reuse ;  /* 0x00000003f16b7223 */ /* 0x100fe20000010880 */
[C---:B--2---:R-:W-:Y:S08]  /*1bd80*/  HMMA.16816.F32 R12, R56.reuse, R20, R12 ;  /* 0x00000014380c723c */ /* 0x044ff0000000180c */
        /* <DEDUP_REMOVED lines=9> */
[C---:B------:R-:W-:Y:S01]  /*1be20*/  FMUL.FTZ R23, R54.reuse, R99 ;  /* 0x0000006336177220 */ /* 0x040fe20000410000 */
[-C--:B------:R-:W-:Y:S07]  /*1be30*/  FFMA.FTZ R98, R251, R3.reuse, -R140 ;  /* 0x00000003fb627223 */ /* 0x080fee000001088c */
        /* <DEDUP_REMOVED lines=9> */
[C---:B------:R-:W-:Y:S07]  /*1bed0*/  FMUL.FTZ R49, R55.reuse, R69 ;  /* 0x0000004537317220 */ /* 0x040fee0000410000 */
[----:B------:R-:W-:Y:S01]  /*1bee0*/  MUFU.EX2 R99, R99 ;  /* 0x0000006300637308 */ /* 0x000fe20000000800 */
[C---:B------:R-:W-:Y:S03]  /*1bef0*/  HMMA.16816.F32 R24, R56.reuse, R30, R24 ;  /* 0x0000001e3818723c */ /* 0x040fe60000001818 */
[----:B------:R-:W-:Y:S01]  /*1bf00*/  FMUL.FTZ R29, R55, R89 ;  /* 0x00000059371d7220 */ /* 0x000fe20000410000 */
[C---:B------:R-:W-:Y:S01]  /*1bf10*/  FMUL.FTZ R30, R54.reuse, R90 ;  /* 0x0000005a361e7220 */ /* 0x040fe20000410000 */
[C---:B------:R-:W-:Y:S01]  /*1bf20*/  FMUL.FTZ R31, R54.reuse, R91 ;  /* 0x0000005b361f7220 */ /* 0x040fe20000410000 */
[----:B------:R-:W-:Y:S01]  /*1bf30*/  FFMA.FTZ R89, R43, R3, -R140 ;  /* 0x000000032b597223 */ /* 0x000fe2000001088c */
[----:B------:R-:W-:Y:S01]  /*1bf40*/  FMUL.FTZ R43, R54, R79 ;  /* 0x0000004f362b7220 */ /* 0x000fe20000410000 */
[-CC-:B------:R-:W-:Y:S01]  /*1bf50*/  FFMA.FTZ R90, R50, R3.reuse, -R128.reuse ;  /* 0x00000003325a7223 */ /* 0x180fe20000010880 */
[----:B------:R-:W2:Y:S01]  /*1bf60*/  LDSM.16.MT88.4 R76, [R123+0x9400] ;  /* 0x009400007b4c783b */ /* 0x000ea20000004200 */
[----:B------:R-:W-:Y:S01]  /*1bf70*/  FMUL.FTZ R50, R54, R70 ;  /* 0x0000004636327220 */ /* 0x000fe20000410000 */
[--C-:B------:R-:W-:Y:S01]  /*1bf80*/  FFMA.FTZ R91, R48, R3, -R128.reuse ;  /* 0x00000003305b7223 */ /* 0x100fe20000010880 */
[C---:B------:R-:W-:Y:S01]  /*1bf90*/  HMMA.16816.F32 R28, R56.reuse, R36, R28 ;  /* 0x00000024381c723c */ /* 0x040fe2000000181c */
[----:B------:R-:W3:Y:S02]  /*1bfa0*/  MUFU.EX2 R88, R88 ;  /* 0x0000005800587308 */ /* 0x000ee40000000800 */
[C---:B------:R-:W-:Y:S01]  /*1bfb0*/  FMUL.FTZ R36, R55.reuse, R80 ;  /* 0x0000005037247220 */ /* 0x040fe20000410000 */
[C---:B------:R-:W-:Y:S01]  /*1bfc0*/  FMUL.FTZ R37, R55.reuse, R81 ;  /* 0x0000005137257220 */ /* 0x040fe20000410000 */
[----:B------:R-:W-:Y:S06]  /*1bfd0*/  FMUL.FTZ R48, R55, R68 ;  /* 0x0000004437307220 */ /* 0x000fec0000410000 */
[----:B------:R-:W5:Y:S01]  /*1bfe0*/  MUFU.EX2 R89, R89 ;  /* 0x0000005900597308 */ /* 0x000f620000000800 */
[----:B------:R-:W-:Y:S01]  /*1bff0*/  LDSM.16.MT88.4 R68, [R185+0x9800] ;  /* 0x00980000b944783b */ /* 0x000fe20000004200 */
[C---:B------:R-:W-:Y:S08]  /*1c000*/  HMMA.16816.F32 R32, R56.reuse, R38, R32 ;  /* 0x000000263820723c */ /* 0x040ff00000001820 */
[----:B------:R-:W-:Y:S01]  /*1c010*/  MUFU.EX2 R90, R90 ;  /* 0x0000005a005a7308 */ /* 0x000fe20000000800 */
[C---:B------:R-:W-:Y:S01]  /*1c020*/  FMUL.FTZ R38, R54.reuse, R82 ;  /* 0x0000005236267220 */ /* 0x040fe20000410000 */
[C---:B------:R-:W-:Y:S01]  /*1c030*/  FMUL.FTZ R39, R54.reuse, R83 ;  /* 0x0000005336277220 */ /* 0x040fe20000410000 */
[-CC-:B------:R-:W-:Y:S07]  /*1c040*/  FFMA.FTZ R104, R243, R3.reuse, -R128.reuse ;  /* 0x00000003f3687223 */ /* 0x180fee0000010880 */
[----:B------:R-:W4:Y:S01]  /*1c050*/  MUFU.EX2 R91, R91 ;  /* 0x0000005b005b7308 */ /* 0x000f220000000800 */
[----:B------:R-:W2:Y:S01]  /*1c060*/  LDSM.16.MT88.4 R80, [R185+0xb400] ;  /* 0x00b40000b950783b */ /* 0x000ea20000004200 */
[-CC-:B------:R-:W-:Y:S01]  /*1c070*/  FFMA.FTZ R152, R173, R3.reuse, -R128.reuse ;  /* 0x00000003ad987223 */ /* 0x180fe20000010880 */
[----:B------:R-:W-:Y:S07]  /*1c080*/  FFMA.FTZ R171, R171, R3, -R128 ;  /* 0x00000003abab7223 */ /* 0x000fee0000010880 */
[----:B------:R-:W-:Y:S01]  /*1c090*/  MUFU.EX2 R97, R97 ;  /* 0x0000006100617308 */ /* 0x000fe20000000800 */
[C---:B------:R-:W-:Y:S03]  /*1c0a0*/  HMMA.16816.F32 R36, R56.reuse, R44, R36 ;  /* 0x0000002c3824723c */ /* 0x040fe60000001824 */
[C---:B------:R-:W-:Y:S01]  /*1c0b0*/  FMUL.FTZ R44, R55.reuse, R72 ;  /* 0x00000048372c7220 */ /* 0x040fe20000410000 */
[----:B------:R-:W-:Y:S05]  /*1c0c0*/  FMUL.FTZ R45, R55, R73 ;  /* 0x00000049372d7220 */ /* 0x000fea0000410000 */
[----:B------:R-:W2:Y:S01]  /*1c0d0*/  MUFU.EX2 R96, R96 ;  /* 0x0000006000607308 */ /* 0x000ea20000000800 */
[-CC-:B------:R-:W-:Y:S01]  /*1c0e0*/  FFMA.FTZ R225, R225, R3.reuse, -R140.reuse ;  /* 0x00000003e1e17223 */ /* 0x180fe2000001088c */
[----:B------:R-:W-:Y:S01]  /*1c0f0*/  FFMA.FTZ R181, R181, R3, -R140 ;  /* 0x00000003b5b57223 */ /* 0x000fe2000001088c */
[C---:B------:R-:W-:Y:S07]  /*1c100*/  HMMA.16816.F32 R40, R56.reuse, R46, R40 ;  /* 0x0000002e3828723c */ /* 0x040fee0000001828 */
[----:B------:R-:W2:Y:S01]  /*1c110*/  MUFU.EX2 R104, R104 ;  /* 0x0000006800687308 */ /* 0x000ea20000000800 */
[C---:B------:R-:W-:Y:S01]  /*1c120*/  FMUL.FTZ R46, R54.reuse, R74 ;  /* 0x0000004a362e7220 */ /* 0x040fe20000410000 */
[----:B------:R-:W-:Y:S08]  /*1c130*/  FMUL.FTZ R47, R54, R75 ;  /* 0x0000004b362f7220 */ /* 0x000ff00000410000 */
[----:B------:R-:W-:Y:S01]  /*1c140*/  MUFU.EX2 R179, R235 ;  /* 0x000000eb00b37308 */ /* 0x000fe20000000800 */
[----:B------:R-:W2:Y:S01]  /*1c150*/  LDSM.16.MT88.4 R72, [R123+0xb400] ;  /* 0x00b400007b48783b */ /* 0x000ea20000004200 */
[-C--:B------:R-:W-:Y:S01]  /*1c160*/  FFMA.FTZ R175, R175, R3.reuse, -R128 ;  /* 0x00000003afaf7223 */ /* 0x080fe20000010880 */
[-CC-:B------:R-:W-:Y:S07]  /*1c170*/  FFMA.FTZ R156, R167, R3.reuse, -R140.reuse ;  /* 0x00000003a79c7223 */ /* 0x180fee000001088c */
[----:B------:R-:W2:Y:S01]  /*1c180*/  MUFU.EX2 R144, R144 ;  /* 0x0000009000907308 */ /* 0x000ea20000000800 */
[-C--:B------:R-:W-:Y:S01]  /*1c190*/  FFMA.FTZ R158, R163, R3.reuse, -R140 ;  /* 0x00000003a39e7223 */ /* 0x080fe2000001088c */
[C---:B------:R-:W-:Y:S08]  /*1c1a0*/  HMMA.16816.F32 R44, R56.reuse, R60, R44 ;  /* 0x0000003c382c723c */ /* 0x040ff0000000182c */
[----:B------:R-:W2:Y:S01]  /*1c1b0*/  MUFU.EX2 R169, R233 ;  /* 0x000000e900a97308 */ /* 0x000ea20000000800 */
[-C--:B------:R-:W-:Y:S01]  /*1c1c0*/  FFMA.FTZ R162, R153, R3.reuse, -R128 ;  /* 0x0000000399a27223 */ /* 0x080fe20000010880 */
[-CC-:B------:R-:W-:Y:S01]  /*1c1d0*/  FFMA.FTZ R165, R165, R3.reuse, -R140.reuse ;  /* 0x00000003a5a57223 */ /* 0x180fe2000001088c */
[-C--:B------:R-:W-:Y:S07]  /*1c1e0*/  FFMA.FTZ R161, R161, R3.reuse, -R140 ;  /* 0x00000003a1a17223 */ /* 0x080fee000001088c */
[----:B------:R-:W2:Y:S01]  /*1c1f0*/  MUFU.EX2 R146, R146 ;  /* 0x0000009200927308 */ /* 0x000ea20000000800 */
[----:B------:R-:W-:Y:S01]  /*1c200*/  FFMA.FTZ R155, R155, R3, -R128 ;  /* 0x000000039b9b7223 */ /* 0x000fe20000010880 */
[----:B------:R-:W-:Y:S01]  /*1c210*/  HMMA.16816.F32 R48, R56, R62, R48 ;  /* 0x0000003e3830723c */ /* 0x000fe20000001830 */
[----:B------:R-:W2:Y:S07]  /*1c220*/  LDSM.16.MT88.4 R60, [R185+0xd400] ;  /* 0x00d40000b93c783b */ /* 0x000eae0000004200 */
[----:B------:R-:W-:Y:S01]  /*1c230*/  MUFU.EX2 R142, R142 ;  /* 0x0000008e008e7308 */ /* 0x000fe20000000800 */
[----:B-1----:R-:W-:Y:S01]  /*1c240*/  F2FP.F16.F32.PACK_AB R58, R84, R87 ;  /* 0x00000057543a723e */ /* 0x002fe200000000ff */
[--C-:B------:R-:W-:Y:S01]  /*1c250*/  FFMA.FTZ R166, R149, R3, -R140.reuse ;  /* 0x0000000395a67223 */ /* 0x100fe2000001088c */
[----:B---3--:R-:W-:Y:S07]  /*1c260*/  F2FP.F16.F32.PACK_AB R59, R88, R85 ;  /* 0x00000055583b723e */ /* 0x008fee00000000ff */
[----:B------:R-:W1:Y:S01]  /*1c270*/  MUFU.EX2 R183, R183 ;  /* 0x000000b700b77308 */ /* 0x000e620000000800 */
[----:B-----5:R-:W-:Y:S01]  /*1c280*/  F2FP.F16.F32.PACK_AB R56, R86, R89 ;  /* 0x000000595638723e */ /* 0x020fe200000000ff */
[-C--:B------:R-:W-:Y:S01]  /*1c290*/  FFMA.FTZ R164, R145, R3.reuse, -R140 ;  /* 0x0000000391a47223 */ /* 0x080fe2000001088c */
[----:B----4-:R-:W-:Y:S07]  /*1c2a0*/  F2FP.F16.F32.PACK_AB R57, R91, R90 ;  /* 0x0000005a5b39723e */ /* 0x010fee00000000ff */
[----:B------:R-:W3:Y:S01]  /*1c2b0*/  MUFU.EX2 R223, R225 ;  /* 0x000000e100df7308 */ /* 0x000ee20000000800 */
[-CC-:B------:R-:W-:Y:S01]  /*1c2c0*/  FFMA.FTZ R168, R141, R3.reuse, -R128.reuse ;  /* 0x000000038da87223 */ /* 0x180fe20000010880 */
[-C--:B------:R-:W-:Y:S01]  /*1c2d0*/  FFMA.FTZ R170, R137, R3.reuse, -R128 ;  /* 0x0000000389aa7223 */ /* 0x080fe20000010880 */
[-CC-:B------:R-:W-:Y:S07]  /*1c2e0*/  FFMA.FTZ R151, R151, R3.reuse, -R140.reuse ;  /* 0x0000000397977223 */ /* 0x180fee000001088c */
[----:B------:R-:W-:Y:S01]  /*1c2f0*/  MUFU.EX2 R148, R148 ;  /* 0x0000009400947308 */ /* 0x000fe20000000800 */
[-C--:B------:R-:W-:Y:S01]  /*1c300*/  FFMA.FTZ R147, R147, R3.reuse, -R140 ;  /* 0x0000000393937223 */ /* 0x080fe2000001088c */
[C---:B------:R-:W-:Y:S08]  /*1c310*/  HMMA.16816.F32 R4, R56.reuse, R64, R4 ;  /* 0x000000403804723c */ /* 0x040ff00000001804 */
[----:B------:R-:W4:Y:S01]  /*1c320*/  MUFU.EX2 R177, R181 ;  /* 0x000000b500b17308 */ /* 0x000f220000000800 */
[-CC-:B------:R-:W-:Y:S01]  /*1c330*/  FFMA.FTZ R143, R143, R3.reuse, -R128.reuse ;  /* 0x000000038f8f7223 */ /* 0x180fe20000010880 */
[----:B------:R-:W-:Y:S01]  /*1c340*/  FFMA.FTZ R139, R139, R3, -R128 ;  /* 0x000000038b8b7223 */ /* 0x000fe20000010880 */
[----:B------:R-:W-:Y:S07]  /*1c350*/  FFMA.FTZ R133, R54, R219, R133 ;  /* 0x000000db36857223 */ /* 0x000fee0000010085 */
[----:B------:R-:W-:Y:S01]  /*1c360*/  MUFU.EX2 R154, R154 ;  /* 0x0000009a009a7308 */ /* 0x000fe20000000800 */
[-C--:B------:R-:W-:Y:S01]  /*1c370*/  FFMA.FTZ R135, R135, R3.reuse, -R140 ;  /* 0x0000000387877223 */ /* 0x080fe2000001088c */
[C---:B------:R-:W-:Y:S01]  /*1c380*/  HMMA.16816.F32 R8, R56.reuse, R66, R8 ;  /* 0x000000423808723c */ /* 0x040fe20000001808 */
[----:B------:R-:W5:Y:S07]  /*1c390*/  LDSM.16.MT88.4 R64, [R123+0xd400] ;  /* 0x00d400007b40783b */ /* 0x000f6e0000004200 */
[----:B------:R-:W4:Y:S01]  /*1c3a0*/  MUFU.EX2 R173, R175 ;  /* 0x000000af00ad7308 */ /* 0x000f220000000800 */
[----:B------:R-:W-:Y:S01]  /*1c3b0*/  FFMA.FTZ R138, R55, R216, R138 ;  /* 0x000000d8378a7223 */ /* 0x000fe2000001008a */
[-CC-:B------:R-:W-:Y:S01]  /*1c3c0*/  FFMA.FTZ R136, R136, R3.reuse, -R140.reuse ;  /* 0x0000000388887223 */ /* 0x180fe2000001088c */
[-C--:B------:R-:W-:Y:S07]  /*1c3d0*/  FFMA.FTZ R131, R131, R3.reuse, -R140 ;  /* 0x0000000383837223 */ /* 0x080fee000001088c */
[----:B------:R-:W-:Y:S01]  /*1c3e0*/  MUFU.EX2 R152, R152 ;  /* 0x0000009800987308 */ /* 0x000fe20000000800 */
[-CC-:B------:R-:W-:Y:S01]  /*1c3f0*/  FFMA.FTZ R126, R126, R3.reuse, -R128.reuse ;  /* 0x000000037e7e7223 */ /* 0x180fe20000010880 */
[C---:B--2---:R-:W-:Y:S08]  /*1c400*/  HMMA.16816.F32 R12, R56.reuse, R76, R12 ;  /* 0x0000004c380c723c */ /* 0x044ff0000000180c */
[----:B------:R-:W2:Y:S01]  /*1c410*/  MUFU.EX2 R171, R171 ;  /* 0x000000ab00ab7308 */ /* 0x000ea20000000800 */
[-CC-:B------:R-:W-:Y:S01]  /*1c420*/  FFMA.FTZ R124, R124, R3.reuse, -R128.reuse ;  /* 0x000000037c7c7223 */ /* 0x180fe20000010880 */
[-C--:B------:R-:W-:Y:S01]  /*1c430*/  FFMA.FTZ R128, R52, R3.reuse, -R128 ;  /* 0x0000000334807223 */ /* 0x080fe20000010880 */
[----:B------:R-:W-:Y:S07]  /*1c440*/  FFMA.FTZ R140, R134, R3, -R140 ;  /* 0x00000003868c7223 */ /* 0x000fee000001088c */
[----:B------:R-:W-:Y:S01]  /*1c450*/  MUFU.EX2 R52, R53 ;  /* 0x0000003500347308 */ /* 0x000fe20000000800 */
[----:B------:R-:W-:Y:S01]  /*1c460*/  FADD.FTZ R129, R129, R138 ;  /* 0x0000008a81817221 */ /* 0x000fe20000010000 */
[C---:B------:R-:W-:Y:S01]  /*1c470*/  HMMA.16816.F32 R16, R56.reuse, R78, R16 ;  /* 0x0000004e3810723c */ /* 0x040fe20000001810 */
[----:B------:R-:W-:Y:S07]  /*1c480*/  LDSM.16.MT88.4 R76, [R185+0xb800] ;  /* 0x00b80000b94c783b */ /* 0x000fee0000004200 */
[----:B------:R-:W-:Y:S01]  /*1c490*/  MUFU.EX2 R156, R156 ;  /* 0x0000009c009c7308 */ /* 0x000fe20000000800 */
[----:B------:R-:W-:Y:S01]  /*1c4a0*/  FADD.FTZ R130, R130, R129 ;  /* 0x0000008182827221 */ /* 0x000fe20000010000 */
[----:B------:R-:W-:Y:S01]  /*1c4b0*/  FADD.FTZ R133, R127, R133 ;  /* 0x000000857f857221 */ /* 0x000fe20000010000 */
[----:B------:R-:W-:Y:S07]  /*1c4c0*/  ISETP.GT.AND P0, PT, R214, R189, PT ;  /* 0x000000bdd600720c */ /* 0x000fee0003f04270 */
[----:B------:R-:W2:Y:S01]  /*1c4d0*/  MUFU.EX2 R163, R165 ;  /* 0x000000a500a37308 */ /* 0x000ea20000000800 */
[----:B------:R-:W-:Y:S01]  /*1c4e0*/  FADD.FTZ R130, R125, R130 ;  /* 0x000000827d827221 */ /* 0x000fe20000010000 */
[C---:B------:R-:W-:Y:S08]  /*1c4f0*/  HMMA.16816.F32 R20, R56.reuse, R80, R20 ;  /* 0x000000503814723c */ /* 0x040ff00000001814 */
[----:B------:R-:W-:Y:S01]  /*1c500*/  MUFU.EX2 R158, R158 ;  /* 0x0000009e009e7308 */ /* 0x000fe20000000800 */
[----:B------:R-:W-:Y:S01]  /*1c510*/  FADD.FTZ R89, R89, R130 ;  /* 0x0000008259597221 */ /* 0x000fe20000010000 */
[----:B------:R-:W-:Y:S08]  /*1c520*/  FADD.FTZ R132, R132, R133 ;  /* 0x0000008584847221 */ /* 0x000ff00000010000 */
[----:B------:R-:W2:Y:S01]  /*1c530*/  MUFU.EX2 R159, R161 ;  /* 0x000000a1009f7308 */ /* 0x000ea20000000800 */
[----:B------:R-:W-:Y:S01]  /*1c540*/  FADD.FTZ R86, R86, R89 ;  /* 0x0000005956567221 */ /* 0x000fe20000010000 */
[C---:B------:R-:W-:Y:S01]  /*1c550*/  HMMA.16816.F32 R24, R56.reuse, R82, R24 ;  /* 0x000000523818723c */ /* 0x040fe20000001818 */
[----:B------:R-:W-:Y:S07]  /*1c560*/  LDSM.16.MT88.4 R80, [R123+0xb800] ;  /* 0x00b800007b50783b */ /* 0x000fee0000004200 */
[----:B------:R-:W2:Y:S01]  /*1c570*/  MUFU.EX2 R160, R160 ;  /* 0x000000a000a07308 */ /* 0x000ea20000000800 */
[----:B------:R-:W-:Y:S01]  /*1c580*/  FADD.FTZ R87, R87, R86 ;  /* 0x0000005657577221 */ /* 0x000fe20000010000 */
[----:B------:R-:W-:Y:S08]  /*1c590*/  FADD.FTZ R119, R119, R132 ;  /* 0x0000008477777221 */ /* 0x000ff00000010000 */
[----:B------:R-:W-:Y:S01]  /*1c5a0*/  MUFU.EX2 R153, R155 ;  /* 0x0000009b00997308 */ /* 0x000fe20000000800 */
[----:B------:R-:W-:Y:S01]  /*1c5b0*/  FADD.FTZ R87, R84, R87 ;  /* 0x0000005754577221 */ /* 0x000fe20000010000 */
[C---:B------:R-:W-:Y:S08]  /*1c5c0*/  HMMA.16816.F32 R28, R56.reuse, R72, R28 ;  /* 0x00000048381c723c */ /* 0x040ff0000000181c */
[----:B------:R-:W2:Y:S10]  /*1c5d0*/  MUFU.EX2 R162, R162 ;  /* 0x000000a200a27308 */ /* 0x000eb40000000800 */
[----:B------:R-:W-:Y:S01]  /*1c5e0*/  MUFU.EX2 R149, R151 ;  /* 0x0000009700957308 */ /* 0x000fe20000000800 */
[C---:B------:R-:W-:Y:S01]  /*1c5f0*/  HMMA.16816.F32 R32, R56.reuse, R74, R32 ;  /* 0x0000004a3820723c */ /* 0x040fe20000001820 */
[----:B------:R-:W1:Y:S08]  /*1c600*/  LDSM.16.MT88.4 R72, [R123+0x9800] ;  /* 0x009800007b48783b */ /* 0x000e700000004200 */
[----:B------:R-:W2:Y:S10]  /*1c610*/  MUFU.EX2 R166, R166 ;  /* 0x000000a600a67308 */ /* 0x000eb40000000800 */
[----:B------:R-:W-:Y:S01]  /*1c620*/  MUFU.EX2 R145, R147 ;  /* 0x0000009300917308 */ /* 0x000fe20000000800 */
[C---:B------:R-:W-:Y:S09]  /*1c630*/  HMMA.16816.F32 R36, R56.reuse, R60, R36 ;  /* 0x0000003c3824723c */ /* 0x040ff20000001824 */
[----:B------:R-:W2:Y:S10]  /*1c640*/  MUFU.EX2 R164, R164 ;  /* 0x000000a400a47308 */ /* 0x000eb40000000800 */
[----:B------:R-:W-:Y:S01]  /*1c650*/  MUFU.EX2 R141, R143 ;  /* 0x0000008f008d7308 */ /* 0x000fe20000000800 */
[C---:B------:R-:W-:Y:S01]  /*1c660*/  HMMA.16816.F32 R40, R56.reuse, R62, R40 ;  /* 0x0000003e3828723c */ /* 0x040fe20000001828 */
[----:B------:R-:W3:Y:S08]  /*1c670*/  LDSM.16.MT88.4 R60, [R185+0xd800] ;  /* 0x00d80000b93c783b */ /* 0x000ef00000004200 */
[----:B------:R-:W2:Y:S10]  /*1c680*/  MUFU.EX2 R168, R168 ;  /* 0x000000a800a87308 */ /* 0x000eb40000000800 */
[----:B------:R-:W-:Y:S01]  /*1c690*/  MUFU.EX2 R137, R139 ;  /* 0x0000008b00897308 */ /* 0x000fe20000000800 */
[C---:B-----5:R-:W-:Y:S09]  /*1c6a0*/  HMMA.16816.F32 R44, R56.reuse, R64, R44 ;  /* 0x00000040382c723c */ /* 0x060ff2000000182c */
[----:B------:R-:W5:Y:S10]  /*1c6b0*/  MUFU.EX2 R170, R170 ;  /* 0x000000aa00aa7308 */ /* 0x000f740000000800 */
[----:B------:R-:W-:Y:S01]  /*1c6c0*/  MUFU.EX2 R135, R135 ;  /* 0x0000008700877308 */ /* 0x000fe20000000800 */
[----:B------:R-:W-:Y:S01]  /*1c6d0*/  HMMA.16816.F32 R48, R56, R66, R48 ;  /* 0x000000423830723c */ /* 0x000fe20000001830 */
[----:B------:R-:W4:Y:S08]  /*1c6e0*/  LDSM.16.MT88.4 R64, [R123+0xd800] ;  /* 0x00d800007b40783b */ /* 0x000f300000004200 */
[----:B------:R-:W5:Y:S01]  /*1c6f0*/  MUFU.EX2 R134, R136 ;  /* 0x0000008800867308 */ /* 0x000f620000000800 */
[----:B------:R-:W-:Y:S02]  /*1c700*/  F2FP.F16.F32.PACK_AB R56, R105, R98 ;  /* 0x000000626938723e */ /* 0x000fe400000000ff */
[----:B------:R-:W-:Y:S07]  /*1c710*/  F2FP.F16.F32.PACK_AB R58, R96, R97 ;  /* 0x00000061603a723e */ /* 0x000fee00000000ff */
[----:B------:R-:W-:Y:S01]  /*1c720*/  MUFU.EX2 R54, R131 ;  /* 0x0000008300367308 */ /* 0x000fe20000000800 */
[----:B------:R-:W-:Y:S02]  /*1c730*/  F2FP.F16.F32.PACK_AB R57, R107, R104 ;  /* 0x000000686b39723e */ /* 0x000fe400000000ff */
[----:B------:R-:W-:Y:S07]  /*1c740*/  F2FP.F16.F32.PACK_AB R59, R106, R99 ;  /* 0x000000636a3b723e */ /* 0x000fee00000000ff */
[----:B------:R-:W5:Y:S10]  /*1c750*/  MUFU.EX2 R55, R140 ;  /* 0x0000008c00377308 */ /* 0x000f740000000800 */
[----:B------:R-:W-:Y:S01]  /*1c760*/  MUFU.EX2 R3, R124 ;  /* 0x0000007c00037308 */ /* 0x000fe20000000800 */
[C---:B------:R-:W-:Y:S09]  /*1c770*/  HMMA.16816.F32 R4, R56.reuse, R68, R4 ;  /* 0x000000443804723c */ /* 0x040ff20000001804 */
[----:B------:R-:W5:Y:S01]  /*1c780*/  MUFU.EX2 R219, R128 ;  /* 0x0000008000db7308 */ /* 0x000f620000000800 */
[C---:B------:R-:W-:Y:S01]  /*1c790*/  HMMA.16816.F32 R8, R56.reuse, R70, R8 ;  /* 0x000000463808723c */ /* 0x040fe20000001808 */
[----:B------:R-:W2:Y:S07]  /*1c7a0*/  LDSM.16.MT88.4 R68, [R185+0x9c00] ;  /* 0x009c0000b944783b */ /* 0x000eae0000004200 */
        /* <DEDUP_REMOVED lines=85> */
[C---:B--2---:R-:W-:Y:S03]  /*1cd00*/  HMMA.16816.F32 R4, R56.reuse, R68, R4 ;  /* 0x000000443804723c */ /* 0x044fe60000001804 */
[----:B------:R-:W-:Y:S05]  /*1cd10*/  F2FP.F16.F32.PACK_AB R68, R134, R135 ;  /* 0x000000878644723e */ /* 0x000fea00000000ff */
[C---:B------:R-:W-:Y:S03]  /*1cd20*/  HMMA.16816.F32 R8, R56.reuse, R70, R8 ;  /* 0x000000463808723c */ /* 0x040fe60000001808 */
[----:B------:R-:W-:Y:S02]  /*1cd30*/  F2FP.F16.F32.PACK_AB R70, R55, R54 ;  /* 0x000000363746723e */ /* 0x000fe400000000ff */
[----:B------:R-:W-:Y:S03]  /*1cd40*/  F2FP.F16.F32.PACK_AB R71, R219, R52 ;  /* 0x00000034db47723e */ /* 0x000fe600000000ff */
[C---:B-1----:R-:W-:Y:S08]  /*1cd50*/  HMMA.16816.F32 R12, R56.reuse, R72, R12 ;  /* 0x00000048380c723c */ /* 0x042ff0000000180c */
[C---:B------:R-:W-:Y:S08]  /*1cd60*/  HMMA.16816.F32 R16, R56.reuse, R74, R16 ;  /* 0x0000004a3810723c */ /* 0x040ff00000001810 */
[C---:B-----5:R-:W-:Y:S08]  /*1cd70*/  HMMA.16816.F32 R20, R56.reuse, R76, R20 ;  /* 0x0000004c3814723c */ /* 0x060ff00000001814 */
[C---:B------:R-:W-:Y:S01]  /*1cd80*/  HMMA.16816.F32 R24, R56.reuse, R78, R24 ;  /* 0x0000004e3818723c */ /* 0x040fe20000001818 */
[----:B------:R-:W-:Y:S07]  /*1cd90*/  LDSM.16.MT88.4 R76, [R185+0xec00] ;  /* 0x00ec0000b94c783b */ /* 0x000fee0000004200 */
[C---:B------:R-:W-:Y:S08]  /*1cda0*/  HMMA.16816.F32 R28, R56.reuse, R80, R28 ;  /* 0x00000050381c723c */ /* 0x040ff0000000181c */
[C---:B------:R-:W-:Y:S08]  /*1cdb0*/  HMMA.16816.F32 R32, R56.reuse, R82, R32 ;  /* 0x000000523820723c */ /* 0x040ff00000001820 */
[C---:B---3--:R-:W-:Y:S01]  /*1cdc0*/  HMMA.16816.F32 R36, R56.reuse, R60, R36 ;  /* 0x0000003c3824723c */ /* 0x048fe20000001824 */
[----:B------:R-:W1:Y:S07]  /*1cdd0*/  MUFU.EX2 R60, R126 ;  /* 0x0000007e003c7308 */ /* 0x000e6e0000000800 */
[C---:B------:R-:W-:Y:S03]  /*1cde0*/  HMMA.16816.F32 R40, R56.reuse, R62, R40 ;  /* 0x0000003e3828723c */ /* 0x040fe60000001828 */
[----:B------:R-:W-:Y:S01]  /*1cdf0*/  FADD.FTZ R62, R90, R119 ;  /* 0x000000775a3e7221 */ /* 0x000fe20000010000 */
[----:B------:R-:W-:Y:S03]  /*1ce00*/  IMAD.MOV.U32 R119, RZ, RZ, R2 ;  /* 0x000000ffff777224 */ /* 0x000fe600078e0002 */
[----:B------:R-:W-:Y:S01]  /*1ce10*/  FADD.FTZ R62, R91, R62 ;  /* 0x0000003e5b3e7221 */ /* 0x000fe20000010000 */
[C---:B----4-:R-:W-:Y:S03]  /*1ce20*/  HMMA.16816.F32 R44, R56.reuse, R64, R44 ;  /* 0x00000040382c723c */ /* 0x050fe6000000182c */
[----:B------:R-:W-:Y:S01]  /*1ce30*/  FADD.FTZ R53, R85, R62 ;  /* 0x0000003e55357221 */ /* 0x000fe20000010000 */
[----:B-1----:R-:W-:Y:S03]  /*1ce40*/  F2FP.F16.F32.PACK_AB R69, R3, R60 ;  /* 0x0000003c0345723e */ /* 0x002fe600000000ff */
[----:B------:R-:W-:Y:S01]  /*1ce50*/  FADD.FTZ R53, R88, R53 ;  /* 0x0000003558357221 */ /* 0x000fe20000010000 */
[----:B------:R-:W-:Y:S08]  /*1ce60*/  HMMA.16816.F32 R48, R56, R66, R48 ;  /* 0x000000423830723c */ /* 0x000ff00000001830 */
[C---:B------:R-:W-:Y:S05]  /*1ce70*/  HMMA.16816.F32 R112, R68.reuse, R108, R4 ;  /* 0x0000006c4470723c */ /* 0x040fea0000001804 */
[----:B------:R-:W-:Y:S01]  /*1ce80*/  FADD.FTZ R6, R104, R53 ;  /* 0x0000003568067221 */ /* 0x000fe20000010000 */
[----:B------:R-:W-:Y:S02]  /*1ce90*/  FADD.FTZ R4, R98, R87 ;  /* 0x0000005762047221 */ /* 0x000fe40000010000 */
[C---:B------:R-:W-:Y:S01]  /*1cea0*/  HMMA.16816.F32 R108, R68.reuse, R110, R8 ;  /* 0x0000006e446c723c */ /* 0x040fe20000001808 */
[----:B------:R-:W1:Y:S02]  /*1ceb0*/  LDSM.16.MT88.4 R84, [R123+0xcc00] ;  /* 0x00cc00007b54783b */ /* 0x000e640000004200 */
[----:B------:R-:W-:Y:S01]  /*1cec0*/  FADD.FTZ R6, R107, R6 ;  /* 0x000000066b067221 */ /* 0x000fe20000010000 */
[----:B------:R-:W-:Y:S03]  /*1ced0*/  FADD.FTZ R4, R105, R4 ;  /* 0x0000000469047221 */ /* 0x000fe60000010000 */
        /* <DEDUP_REMOVED lines=15> */
[----:B------:R-:W-:Y:S02]  /*1cfd0*/  IMAD.MOV.U32 R122, RZ, RZ, R0 ;  /* 0x000000ffff7a7224 */ /* 0x000fe400078e0000 */
        /* <DEDUP_REMOVED lines=23> */
[C---:B--2---:R-:W-:Y:S03]  /*1d150*/  HMMA.16816.F32 R72, R68.reuse, R4, R44 ;  /* 0x000000044448723c */ /* 0x044fe6000000182c */
        /* <DEDUP_REMOVED lines=17> */
.L_x_2654:
        /* <DEDUP_REMOVED lines=12> */
.L_x_2675:
[----:B---3--:R-:W-:Y:S01]  /*1d330*/  FADD.FTZ R4, R10, R11 ;  /* 0x0000000b0a047221 */ /* 0x008fe20000010000 */
[C---:B--2---:R-:W-:Y:S01]  /*1d340*/  SHF.L.U32 R10, R199.reuse, 0x1, RZ ;  /* 0x00000001c70a7819 */ /* 0x044fe200000006ff */
[----:B------:R-:W1:Y:S01]  /*1d350*/  MUFU.RCP R8, R6 ;  /* 0x0000000600087308 */ /* 0x000e620000001000 */
[----:B------:R-:W-:Y:S01]  /*1d360*/  SHF.L.U32 R9, R199, 0x4, RZ ;  /* 0x00000004c7097819 */ /* 0x000fe200000006ff */
[----:B------:R-:W-:Y:S05]  /*1d370*/  WARPSYNC.ALL ;  /* 0x0000000000007948 */ /* 0x000fea0003800000 */
[----:B------:R-:W-:Y:S01]  /*1d380*/  LOP3.LUT R10, R10, 0x6, RZ, 0xc0, !PT ;  /* 0x000000060a0a7812 */ /* 0x000fe200078ec0ff */
[----:B------:R-:W2:Y:S01]  /*1d390*/  MUFU.RCP R7, R4 ;  /* 0x0000000400077308 */ /* 0x000ea20000001000 */
[----:B------:R-:W-:Y:S01]  /*1d3a0*/  BAR.SYNC.DEFER_BLOCKING 0x0 ;  /* 0x0000000000007b1d */ /* 0x000fe20000010000 */
[----:B------:R-:W-:-:S02]  /*1d3b0*/  FSETP.NE.FTZ.AND P1, PT, R6, RZ, PT ;  /* 0x000000ff0600720b */ /* 0x000fc40003f35000 */
[----:B------:R-:W-:Y:S02]  /*1d3c0*/  LOP3.LUT R9, R10, 0x3e00, R9, 0xf8, !PT ;  /* 0x00003e000a097812 */ /* 0x000fe400078ef809 */
[----:B------:R-:W-:Y:S02]  /*1d3d0*/  SHF.L.U32 R10, R199, 0x3, RZ ;  /* 0x00000003c70a7819 */ /* 0x000fe400000006ff */
[----:B------:R-:W-:Y:S02]  /*1d3e0*/  FSETP.NE.FTZ.AND P0, PT, R4, RZ, PT ;  /* 0x000000ff0400720b */ /* 0x000fe40003f15000 */
[----:B------:R-:W-:Y:S02]  /*1d3f0*/  LOP3.LUT R12, R10, 0xc0, RZ, 0xc0, !PT ;  /* 0x000000c00a0c7812 */ /* 0x000fe400078ec0ff */
[----:B-1----:R-:W-:Y:S02]  /*1d400*/  FSEL R8, R8, 1, P1 ;  /* 0x3f80000008087808 */ /* 0x002fe40000800000 */
[----:B------:R-:W-:-:S02]  /*1d410*/  LOP3.LUT R11, R12, 0x18, R199, 0xf8, !PT ;  /* 0x000000180c0b7812 */ /* 0x000fc400078ef8c7 */
[----:B------:R-:W-:Y:S01]  /*1d420*/  LOP3.LUT R12, R9, 0x20, R10, 0xf8, !PT ;  /* 0x00000020090c7812 */ /* 0x000fe200078ef80a */
[C---:B------:R-:W-:Y:S01]  /*1d430*/  FMUL.FTZ R112, R8.reuse, R112 ;  /* 0x0000007008707220 */ /* 0x040fe20000410000 */
[----:B--2---:R-:W-:Y:S01]  /*1d440*/  FSEL R7, R7, 1, P0 ;  /* 0x3f80000007077808 */ /* 0x004fe20000000000 */
[----:B------:R-:W-:Y:S01]  /*1d450*/  FMUL.FTZ R113, R8, R113 ;  /* 0x0000007108717220 */ /* 0x000fe20000410000 */
[----:B------:R-:W-:Y:S01]  /*1d460*/  LOP3.LUT R11, R12, R11, RZ, 0xfc, !PT ;  /* 0x0000000b0c0b7212 */ /* 0x000fe200078efcff */
        /* <DEDUP_REMOVED lines=47> */
[----:B------:R-:W-:Y:S02]  /*1d760*/  LEA R8, R11, UR6, 0x2 ;  /* 0x000000060b087c11 */ /* 0x000fe4000f8e10ff */
[----:B------:R-:W-:Y:S02]  /*1d770*/  LOP3.LUT R9, R10, 0x80, RZ, 0xc0, !PT ;  /* 0x000000800a097812 */ /* 0x000fe400078ec0ff */
        /* <DEDUP_REMOVED lines=27> */
[----:B------:R-:W3:Y:S04]  /*1d930*/  LD.E.64 R12, desc[UR4][R120.64+0xb0] ;  /* 0x0000b004780c7980 */ /* 0x000ee8000c101b00 */
[----:B------:R-:W4:Y:S01]  /*1d940*/  LD.E R11, desc[UR4][R120.64+0x60] ;  /* 0x00006004780b7980 */ /* 0x000f22000c101900 */
[----:B------:R-:W2:Y:S01]  /*1d950*/  @P0 MUFU.LG2 R4, R4 ;  /* 0x0000000400040308 */ /* 0x000ea20000000c00 */
[----:B------:R-:W-:-:S02]  /*1d960*/  SHF.L.U32 R52, R199, 0x2, RZ ;  /* 0x00000002c7347819 */ /* 0x000fc400000006ff */
[----:B------:R3:W5:Y:S01]  /*1d970*/  LD.E R53, desc[UR4][R120.64+0xcc] ;  /* 0x0000cc0478357980 */ /* 0x000762000c101900 */
[--C-:B------:R-:W-:Y:S02]  /*1d980*/  SHF.R.U32.HI R14, RZ, 0x1, R199.reuse ;  /* 0x00000001ff0e7819 */ /* 0x100fe400000116c7 */
[----:B------:R-:W-:Y:S01]  /*1d990*/  SHF.L.U32 R15, R3, 0x5, RZ ;  /* 0x00000005030f7819 */ /* 0x000fe200000006ff */
[----:B------:R3:W5:Y:S01]  /*1d9a0*/  LD.E.64 R62, desc[UR4][R120.64+0x78] ;  /* 0x00007804783e7980 */ /* 0x000762000c101b00 */
[----:B------:R-:W2:Y:S01]  /*1d9b0*/  @P1 MUFU.LG2 R6, R6 ;  /* 0x0000000600061308 */ /* 0x000ea20000000c00 */
[----:B------:R-:W-:Y:S02]  /*1d9c0*/  SHF.R.U32.HI R54, RZ, 0x2, R199 ;  /* 0x00000002ff367819 */ /* 0x000fe400000116c7 */
[----:B------:R3:W5:Y:S01]  /*1d9d0*/  LD.E.64 R60, desc[UR4][R120.64+0xa8] ;  /* 0x0000a804783c7980 */ /* 0x000762000c101b00 */
[C---:B-1----:R-:W-:Y:S02]  /*1d9e0*/  LOP3.LUT R7, R52.reuse, 0xd8, RZ, 0xc0, !PT ;  /* 0x000000d834077812 */ /* 0x042fe400078ec0ff */
[----:B------:R-:W-:-:S02]  /*1d9f0*/  LOP3.LUT R8, R52, 0xf04, RZ, 0xc0, !PT ;  /* 0x00000f0434087812 */ /* 0x000fc400078ec0ff */
[----:B------:R-:W-:Y:S02]  /*1da00*/  LOP3.LUT R7, R7, 0x18, R14, 0x78, !PT ;  /* 0x0000001807077812 */ /* 0x000fe400078e780e */
[----:B------:R-:W-:Y:S01]  /*1da10*/  LOP3.LUT R8, R8, 0x20, R15, 0xf8, !PT ;  /* 0x0000002008087812 */ /* 0x000fe200078ef80f */
[----:B--2---:R-:W-:Y:S01]  /*1da20*/  @P0 FMUL.FTZ R9, R4, 0.69314718246459960938 ;  /* 0x3f31721804090820 */ /* 0x004fe20000410000 */
[----:B------:R-:W-:Y:S02]  /*1da30*/  MOV R55, 0xff800000 ;  /* 0xff80000000377802 */ /* 0x000fe40000000f00 */
[----:B------:R-:W-:Y:S01]  /*1da40*/  LOP3.LUT R7, R8, R7, RZ, 0xfc, !PT ;  /* 0x0000000708077212 */ /* 0x000fe200078efcff */
[----:B-----5:R-:W-:Y:S01]  /*1da50*/  @P0 FFMA.FTZ R55, R5, R0, R9 ;  /* 0x0000000005370223 */ /* 0x020fe20000010009 */
[----:B------:R-:W-:Y:S01]  /*1da60*/  LOP3.LUT R17, R14, 0x30, RZ, 0xc0, !PT ;  /* 0x000000300e117812 */ /* 0x000fe200078ec0ff */
[----:B------:R-:W-:Y:S01]  /*1da70*/  @P1 FMUL.FTZ R6, R6, 0.69314718246459960938 ;  /* 0x3f31721806061820 */ /* 0x000fe20000410000 */
        /* <DEDUP_REMOVED lines=17> */
[----:B---3--:R-:W-:-:S04]  /*1db90*/  IMAD R12, R12, UR8, R207 ;  /* 0x000000080c0c7c24 */ /* 0x008fc8000f8e02cf */
[----:B----4-:R-:W-:-:S04]  /*1dba0*/  IMAD R11, R12, R11, R202 ;  /* 0x0000000b0c0b7224 */ /* 0x010fc800078e02ca */
[----:B------:R-:W-:Y:S02]  /*1dbb0*/  IMAD R58, R13, R11, R200 ;  /* 0x0000000b0d3a7224 */ /* 0x000fe400078e02c8 */
[----:B------:R3:W4:Y:S04]  /*1dbc0*/  LDS.128 R12, [R0+0x4800] ;  /* 0x00480000000c7984 */ /* 0x0007280000000c00 */
[----:B------:R3:W1:Y:S01]  /*1dbd0*/  LDS.128 R8, [R0+0x5000] ;  /* 0x0050000000087984 */ /* 0x0006620000000c00 */
[----:B--2---:R-:W-:Y:S05]  /*1dbe0*/  @P2 BRA `(.L_x_2664) ;  /* 0x0000000000282947 */ /* 0x004fea0003800000 */
[----:B------:R-:W-:Y:S01]  /*1dbf0*/  IMAD.IADD R57, R205, 0x1, -R200 ;  /* 0x00000001cd397824 */ /* 0x000fe200078e0ac8 */
[----:B-1-3--:R-:W-:Y:S01]  /*1dc00*/  IADD3 R0, P0, PT, R58, R54, RZ ;  /* 0x000000363a007210 */ /* 0x00afe20007f1e0ff */
        /* <DEDUP_REMOVED lines=8> */
.L_x_2664:
[----:B------:R-:W-:Y:S05]  /*1dc90*/  BSYNC.RECONVERGENT B0 ;  /* 0x0000000000007941 */ /* 0x000fea0003800200 */
.L_x_2663:
[----:B------:R4:W5:Y:S01]  /*1dca0*/  LD.E R120, desc[UR4][R120.64+0xc0] ;  /* 0x0000c00478787980 */ /* 0x000962000c101900 */
[----:B------:R-:W-:Y:S01]  /*1dcb0*/  IMAD.IADD R200, R205, 0x1, -R200 ;  /* 0x00000001cdc87824 */ /* 0x000fe200078e0ac8 */
[----:B--2---:R-:W-:Y:S01]  /*1dcc0*/  LOP3.LUT R55, R52, 0x1c, RZ, 0xc0, !PT ;  /* 0x0000001c34377812 */ /* 0x004fe200078ec0ff */
[----:B------:R-:W-:Y:S01]  /*1dcd0*/  IMAD R58, R58, R53, RZ ;  /* 0x000000353a3a7224 */ /* 0x000fe200078e02ff */
[----:B------:R-:W-:Y:S01]  /*1dce0*/  BSSY.RECONVERGENT B0, `(.L_x_2665) ;  /* 0x0000016000007945 */ /* 0x000fe20003800200 */
[C---:B-1-3--:R-:W-:Y:S01]  /*1dcf0*/  VIADD R0, R3.reuse, 0x10 ;  /* 0x0000001003007836 */ /* 0x04afe20000000000 */
        /* <DEDUP_REMOVED lines=20> */
.L_x_2666:
[----:B------:R-:W-:Y:S05]  /*1de40*/  BSYNC.RECONVERGENT B0 ;  /* 0x0000000000007941 */ /* 0x000fea0003800200 */
.L_x_2665:
        /* <DEDUP_REMOVED lines=14> */
.L_x_2668:
[----:B------:R-:W-:Y:S05]  /*1df30*/  BSYNC.RECONVERGENT B0 ;  /* 0x0000000000007941 */ /* 0x000fea0003800200 */
.L_x_2667:
        /* <DEDUP_REMOVED lines=14> */
.L_x_2670:
[----:B------:R-:W-:Y:S05]  /*1e020*/  BSYNC.RECONVERGENT B0 ;  /* 0x0000000000007941 */ /* 0x000fea0003800200 */
.L_x_2669:
[----:B------:R-:W-:-:S04]  /*1e030*/  MOV R199, 0x0 ;  /* 0x0000000000c77802 */ /* 0x000fc80000000f00 */
[----:B-12345:R-:W-:Y:S05]  /*1e040*/  @P6 RET.REL.NODEC R198 `(_ZN5flash24flash_fwd_splitkv_kernelI23Flash_fwd_kernel_traitsILi96ELi64ELi128ELi4ELb0ELb0EN7cutlass6half_tE19Flash_kernel_traitsILi96ELi64ELi128ELi4ES3_EELb0ELb1ELb0ELb0ELb0ELb0ELb1ELb1EEEvNS_16Flash_fwd_paramsE) ;  /* 0xfffffe1cc6ec6950 */ /* 0x03efea0003c3ffff */
        /* <DEDUP_REMOVED lines=10> */
[----:B-1----:R-:W-:Y:S05]  /*1e0f0*/  @P0 RET.REL.NODEC R198 `(_ZN5flash24flash_fwd_splitkv_kernelI23Flash_fwd_kernel_traitsILi96ELi64ELi128ELi4ELb0ELb0EN7cutlass6half_tE19Flash_kernel_traitsILi96ELi64ELi128ELi4ES3_EELb0ELb1ELb0ELb0ELb0ELb0ELb1ELb1EEEvNS_16Flash_fwd_paramsE) ;  /* 0xfffffe1cc6c00950 */ /* 0x002fea0003c3ffff */
[----:B------:R-:W-:Y:S01]  /*1e100*/  LEA R2, P0, R57, R62, 0x2 ;  /* 0x0000003e39027211 */ /* 0x000fe200078010ff */
[----:B------:R-:W-:-:S03]  /*1e110*/  IMAD.MOV.U32 R199, RZ, RZ, 0x0 ;  /* 0x00000000ffc77424 */ /* 0x000fc600078e00ff */
[----:B------:R-:W-:-:S05]  /*1e120*/  LEA.HI.X R3, R57, R63, R58, 0x2, P0 ;  /* 0x0000003f39037211 */ /* 0x000fca00000f143a */
[----:B------:R1:W-:Y:S02]  /*1e130*/  ST.E.128 desc[UR4][R2.64+0x4900], R4 ;  /* 0x0049000402007985 */ /* 0x0003e4000c101d04 */
[----:B-1----:R-:W-:Y:S05]  /*1e140*/  RET.REL.NODEC R198 `(_ZN5flash24flash_fwd_splitkv_kernelI23Flash_fwd_kernel_traitsILi96ELi64ELi128ELi4ELb0ELb0EN7cutlass6half_tE19Flash_kernel_traitsILi96ELi64ELi128ELi4ES3_EELb0ELb1ELb0ELb0ELb0ELb0ELb1ELb1EEEvNS_16Flash_fwd_paramsE) ;  /* 0xfffffe1cc6ac7950 */ /* 0x002fea0003c3ffff */
.L_x_2662:
[----:B------:R-:W-:Y:S01]  /*1e150*/  MOV R7, 0x2 ;  /* 0x0000000200077802 */ /* 0x000fe20000000f00 */
[----:B------:R-:W-:Y:S01]  /*1e160*/  IMAD.MOV.U32 R4, RZ, RZ, 0x1f ;  /* 0x0000001fff047424 */ /* 0x000fe200078e00ff */
[----:B------:R-:W-:-:S07]  /*1e170*/  MOV R8, 0xffffffff ;  /* 0xffffffff00087802 */ /* 0x000fce0000000f00 */
[----:B-----5:R-:W-:Y:S05]  /*1e180*/  WARPSYNC.COLLECTIVE R8, `(.L_x_2671) ;  /* 0x0000000008087348 */ /* 0x020fea0003c00000 */
[----:B------:R1:W2:Y:S02]  /*1e190*/  SHFL.BFLY P0, R11, R216, R7, R4 ;  /* 0x0c000007d80b7389 */ /* 0x0002a40000000004 */
[----:B-12--5:R-:W-:Y:S05]  /*1e1a0*/  ENDCOLLECTIVE ;  /* 0x000000000000791b */ /* 0x026fea0003800000 */
.L_x_2671:
[----:B------:R-:W-:Y:S02]  /*1e1b0*/  IMAD.MOV.U32 R9, RZ, RZ, R11 ;  /* 0x000000ffff097224 */ /* 0x000fe400078e000b */
[----:B------:R-:W-:Y:S02]  /*1e1c0*/  IMAD.MOV.U32 R7, RZ, RZ, 0x1 ;  /* 0x00000001ff077424 */ /* 0x000fe400078e00ff */
[----:B------:R-:W-:-:S05]  /*1e1d0*/  FADD.FTZ R9, R9, R216 ;  /* 0x000000d809097221 */ /* 0x000fca0000010000 */
[----:B------:R-:W-:-:S07]  /*1e1e0*/  MOV R216, R9 ;  /* 0x0000000900d87202 */ /* 0x000fce0000000f00 */
[----:B------:R-:W-:Y:S05]  /*1e1f0*/  WARPSYNC.COLLECTIVE R8, `(.L_x_2672) ;  /* 0x0000000008087348 */ /* 0x000fea0003c00000 */
[----:B------:R1:W2:Y:S02]  /*1e200*/  SHFL.BFLY P0, R11, R216, R7, R4 ;  /* 0x0c000007d80b7389 */ /* 0x0002a40000000004 */
[----:B-12---:R-:W-:Y:S05]  /*1e210*/  ENDCOLLECTIVE ;  /* 0x000000000000791b */ /* 0x006fea0003800000 */
.L_x_2672:
[----:B------:R-:W-:Y:S01]  /*1e220*/  MOV R216, R219 ;  /* 0x000000db00d87202 */ /* 0x000fe20000000f00 */
[----:B------:R-:W-:Y:S01]  /*1e230*/  IMAD.MOV.U32 R7, RZ, RZ, 0x2 ;  /* 0x00000002ff077424 */ /* 0x000fe200078e00ff */
[----:B------:R-:W-:-:S07]  /*1e240*/  MOV R6, R11 ;  /* 0x0000000b00067202 */ /* 0x000fce0000000f00 */
[----:B------:R-:W-:Y:S05]  /*1e250*/  WARPSYNC.COLLECTIVE R8, `(.L_x_2673) ;  /* 0x0000000008087348 */ /* 0x000fea0003c00000 */
[----:B------:R1:W2:Y:S02]  /*1e260*/  SHFL.BFLY P0, R11, R216, R7, R4 ;  /* 0x0c000007d80b7389 */ /* 0x0002a40000000004 */
[----:B-12---:R-:W-:Y:S05]  /*1e270*/  ENDCOLLECTIVE ;  /* 0x000000000000791b */ /* 0x006fea0003800000 */
.L_x_2673:
[----:B------:R-:W-:Y:S01]  /*1e280*/  FADD.FTZ R6, R9, R6 ;  /* 0x0000000609067221 */ /* 0x000fe20000010000 */
[----:B------:R-:W-:Y:S01]  /*1e290*/  FADD.FTZ R10, R11, R219 ;  /* 0x000000db0b0a7221 */ /* 0x000fe20000010000 */
[----:B------:R-:W-:-:S04]  /*1e2a0*/  MOV R7, 0x1 ;  /* 0x0000000100077802 */ /* 0x000fc80000000f00 */
[----:B------:R-:W-:-:S07]  /*1e2b0*/  MOV R216, R10 ;  /* 0x0000000a00d87202 */ /* 0x000fce0000000f00 */
[----:B------:R-:W-:Y:S05]  /*1e2c0*/  WARPSYNC.COLLECTIVE R8, `(.L_x_2674) ;  /* 0x0000000008087348 */ /* 0x000fea0003c00000 */
[----:B------:R1:W2:Y:S02]  /*1e2d0*/  SHFL.BFLY P0, R11, R216, R7, R4 ;  /* 0x0c000007d80b7389 */ /* 0x0002a40000000004 */
[----:B-12---:R-:W-:Y:S05]  /*1e2e0*/  ENDCOLLECTIVE ;  /* 0x000000000000791b */ /* 0x006fea0003800000 */
.L_x_2674:
[----:B------:R-:W-:Y:S05]  /*1e2f0*/  BRA `(.L_x_2675) ;  /* 0xfffffff0000c7947 */ /* 0x000fea000383ffff */
.L_x_2676:
        /* <DEDUP_REMOVED lines=16> */
.L_x_11642:


//--------------------- .text._ZN5flash24flash_fwd_splitkv_kernelI23Flash_fwd_kernel_traitsILi96ELi64ELi128ELi4ELb0ELb0EN7cutlass6half_tE19Flash_kernel_traitsILi96ELi64ELi128ELi4ES3_EELb0ELb1ELb0ELb0ELb0ELb1ELb1ELb1EEEvNS_16Flash_fwd_paramsE --------------------------
	.section	.text._ZN5flash24flash_fwd_splitkv_kernelI23Flash_fwd_kernel_traitsILi96ELi64ELi128ELi4ELb0ELb0EN7cutlass6half_tE19Flash_kernel_traitsILi96ELi64ELi128ELi4ES3_EELb0ELb1ELb0ELb0ELb0ELb1ELb1ELb1EEEvNS_16Flash_fwd_paramsE,"ax",@progbits
	.align	128
        .global         _ZN5flash24flash_fwd_splitkv_kernelI23Flash_fwd_kernel_traitsILi96ELi64ELi128ELi4ELb0ELb0EN7cutlass6half_tE19Flash_kernel_traitsILi96ELi64ELi128ELi4ES3_EELb0ELb1ELb0ELb0ELb0ELb1ELb1ELb1EEEvNS_16Flash_fwd_paramsE
        .type           _ZN5flash24flash_fwd_splitkv_kernelI23Flash_fwd_kernel_traitsILi96ELi64ELi128ELi4ELb0ELb0EN7cutlass6half_tE19Flash_kernel_traitsILi96ELi64ELi128ELi4ES3_EELb0ELb1ELb0ELb0ELb0ELb1ELb1ELb1EEEvNS_16Flash_fwd_paramsE,@function
        .size           _ZN5flash24flash_fwd_splitkv_kernelI23Flash_fwd_kernel_traitsILi96ELi64ELi128ELi4ELb0ELb0EN7cutlass6half_tE19Flash_kernel_traitsILi96ELi64ELi128ELi4ES3_EELb0ELb1ELb0ELb0ELb0ELb1ELb1ELb1EEEvNS_16Flash_fwd_paramsE,(.L_x_11643 - _ZN5flash24flash_fwd_splitkv_kernelI23Flash_fwd_kernel_traitsILi96ELi64ELi128ELi4ELb0ELb0EN7cutlass6half_tE19Flash_kernel_traitsILi96ELi64ELi128ELi4ES3_EELb0ELb1ELb0ELb0ELb0ELb1ELb1ELb1EEEvNS_16Flash_fwd_paramsE)
        .other          _ZN5flash24flash_fwd_splitkv_kernelI23Flash_fwd_kernel_traitsILi96ELi64ELi128ELi4ELb0ELb0EN7cutlass6half_tE19Flash_kernel_traitsILi96ELi64ELi128ELi4ES3_EELb0ELb1ELb0ELb0ELb0ELb1ELb1ELb1EEEvNS_16Flash_fwd_paramsE,@"STO_CUDA_ENTRY STV_DEFAULT"
_ZN5flash24flash_fwd_splitkv_kernelI23Flash_fwd_kernel_traitsILi96ELi64ELi128ELi4ELb0ELb0EN7cutlass6half_tE19Flash_kernel_traitsILi96ELi64ELi128ELi4ES3_EELb0ELb1ELb0ELb0ELb0ELb1ELb1ELb1EEEvNS_16Flash_fwd_paramsE:
.text._ZN5flash24flash_fwd_splitkv_kernelI23Flash_fwd_kernel_traitsILi96ELi64ELi128ELi4ELb0ELb0EN7cutlass6half_tE19Flash_kernel_traitsILi96ELi64ELi128ELi4ES3_EELb0ELb1ELb0ELb0ELb0ELb1ELb1ELb1EEEvNS_16Flash_fwd_paramsE:
        /* <DEDUP_REMOVED lines=29> */
[----:B------:R-:W-:Y:S05]  /*01d0*/  CALL.REL.NOINC `($_ZN5flash24flash_fwd_splitkv_kernelI23Flash_fwd_kernel_traitsILi96ELi64ELi128ELi4ELb0ELb0EN7cutlass6half_tE19Flash_kernel_traitsILi96ELi64ELi128ELi4ES3_EELb0ELb1ELb0ELb0ELb0ELb1ELb1ELb1EEEvNS_16Flash_fwd_paramsE$_ZN5flash30compute_attn_1rowblock_splitkvI23Flash_fwd_kernel_traitsILi96ELi64ELi128ELi4ELb0ELb0EN7cutlass6half_tE19Flash_kernel_traitsILi96ELi64ELi128ELi4ES3_EELb0ELb1ELb0ELb0ELb0ELb1ELb1ELb1ENS_16Flash_fwd_paramsEEEvRKT8_iiiii) ;  /* 0x0000000000087944 */ /* 0x000fea0003c00000 */
[----:B------:R-:W-:Y:S05]  /*01e0*/  BSYNC.RECONVERGENT B4 ;  /* 0x0000000000047941 */ /* 0x000fea0003800200 */
.L_x_2677:
[----:B------:R-:W-:Y:S05]  /*01f0*/  EXIT ;  /* 0x000000000000794d */ /* 0x000fea0003800000 */
        .type           $_ZN5flash24flash_fwd_splitkv_kernelI23Flash_fwd_kernel_traitsILi96ELi64ELi128ELi4ELb0ELb0EN7cutlass6half_tE19Flash_kernel_traitsILi96ELi64ELi128ELi4ES3_EELb0ELb1ELb0ELb0ELb0ELb1ELb1ELb1EEEvNS_16Flash_fwd_paramsE$_ZN5flash30compute_attn_1rowblock_splitkvI23Flash_fwd_kernel_traitsILi96ELi64ELi128ELi4ELb0ELb0EN7cutlass6half_tE19Flash_kernel_traitsILi96ELi64ELi128ELi4ES3_EELb0ELb1ELb0ELb0ELb0ELb1ELb1ELb1ENS_16Flash_fwd_paramsEEEvRKT8_iiiii,@function
        .size           $_ZN5flash24flash_fwd_splitkv_kernelI23Flash_fwd_kernel_traitsILi96ELi64ELi128ELi4ELb0ELb0EN7cutlass6half_tE19Flash_kernel_traitsILi96ELi64ELi128ELi4ES3_EELb0ELb1ELb0ELb0ELb0ELb1ELb1ELb1EEEvNS_16Flash_fwd_paramsE$_ZN5flash30compute_attn_1rowblock_splitkvI23Flash_fwd_kernel_traitsILi96ELi64ELi128ELi4ELb0ELb0EN7cutlass6half_tE19Flash_kernel_traitsILi96ELi64ELi128ELi4ES3_EELb0ELb1ELb0ELb0ELb0ELb1ELb1ELb1ENS_16Flash_fwd_paramsEEEvRKT8_iiiii,(.L_x_11643 - $_ZN5flash24flash_fwd_splitkv_kernelI23Flash_fwd_kernel_traitsILi96ELi64ELi128ELi4ELb0ELb0EN7cutlass6half_tE19Flash_kernel_traitsILi96ELi64ELi128ELi4ES3_EELb0ELb1ELb0ELb0ELb0ELb1ELb1ELb1EEEvNS_16Flash_fwd_paramsE$_ZN5flash30compute_attn_1rowblock_splitkvI23Flash_fwd_kernel_traitsILi96ELi64ELi128ELi4ELb0ELb0EN7cutlass6half_tE19Flash_kernel_traitsILi96ELi64ELi128ELi4ES3_EELb0ELb1ELb0ELb0ELb0ELb1ELb1ELb1ENS_16Flash_fwd_paramsEEEvRKT8_iiiii)
$_ZN5flash24flash_fwd_splitkv_kernelI23Flash_fwd_kernel_traitsILi96ELi64ELi128ELi4ELb0ELb0EN7cutlass6half_tE19Flash_kernel_traitsILi96ELi64ELi128ELi4ES3_EELb0ELb1ELb0ELb0ELb0ELb1ELb1ELb1EEEvNS_16Flash_fwd_paramsE$_ZN5flash30compute_attn_1rowblock_splitkvI23Flash_fwd_kernel_traitsILi96ELi64ELi128ELi4ELb0ELb0EN7cutlass6half_tE19Flash_kernel_traitsILi96ELi64ELi128ELi4ES3_EELb0ELb1ELb0ELb0ELb0ELb1ELb1ELb1ENS_16Flash_fwd_paramsEEEvRKT8_iiiii:
        /* <DEDUP_REMOVED lines=39> */
.L_x_2679:
[----:B------:R-:W-:Y:S05]  /*0470*/  BSYNC.RECONVERGENT B0 ;  /* 0x0000000000007941 */ /* 0x000fea0003800200 */
.L_x_2678:
[----:B------:R-:W-:Y:S04]  /*0480*/  BSSY.RECONVERGENT B0, `(.L_x_2680) ;  /* 0x0000007000007945 */ /* 0x000fe80003800200 */
[----:B------:R-:W-:Y:S05]  /*0490*/  @!P3 BRA `(.L_x_2681) ;  /* 0x000000000014b947 */ /* 0x000fea0003800000 */
[----:B------:R-:W2:Y:S02]  /*04a0*/  LD.E.U8 R2, desc[UR4][R120.64+0x1b2] ;  /* 0x0001b20478027980 */ /* 0x000ea4000c101100 */
[----:B--2---:R-:W-:-:S13]  /*04b0*/  ISETP.NE.AND P1, PT, R2, RZ, PT ;  /* 0x000000ff0200720c */ /* 0x004fda0003f25270 */
[----:B------:R-:W2:Y:S02]  /*04c0*/  @P1 LD.E R2, desc[UR4][R10.64+0x4] ;  /* 0x000004040a021980 */ /* 0x000ea4000c101900 */
[----:B--2--5:R-:W-:-:S06]  /*04d0*/  @P1 IADD3 R75, PT, PT, R2, -R13, RZ ;  /* 0x8000000d024b1210 */ /* 0x024fcc0007ffe0ff */
[----:B------:R2:W5:Y:S02]  /*04e0*/  @!P1 LD.E R75, desc[UR4][R10.64] ;  /* 0x000000040a4b9980 */ /* 0x000564000c101900 */
.L_x_2681:
[----:B------:R-:W-:Y:S05]  /*04f0*/  BSYNC.RECONVERGENT B0 ;  /* 0x0000000000007941 */ /* 0x000fea0003800200 */
.L_x_2680:
        /* <DEDUP_REMOVED lines=9> */
.L_x_2683:
[----:B------:R-:W3:Y:S01]  /*0590*/  LD.E.64 R2, desc[UR4][R120.64+0x108] ;  /* 0x0001080478027980 */ /* 0x000ee2000c101b00 */
[----:B------:R-:W-:Y:S01]  /*05a0*/  BSSY.RECONVERGENT B0, `(.L_x_2685) ;  /* 0x0000006000007945 */ /* 0x000fe20003800200 */
[----:B------:R-:W-:Y:S01]  /*05b0*/  IMAD.MOV.U32 R68, RZ, RZ, RZ ;  /* 0x000000ffff447224 */ /* 0x000fe200078e00ff */
[----:B---3--:R-:W-:-:S04]  /*05c0*/  ISETP.NE.U32.AND P0, PT, R2, RZ, PT ;  /* 0x000000ff0200720c */ /* 0x008fc80003f05070 */
[----:B------:R-:W-:-:S13]  /*05d0*/  ISETP.NE.AND.EX P0, PT, R3, RZ, PT, P0 ;  /* 0x000000ff0300720c */ /* 0x000fda0003f05300 */
[----:B------:R-:W-:Y:S05]  /*05e0*/  @!P0 BRA `(.L_x_2686) ;  /* 0x0000000000048947 */ /* 0x000fea0003800000 */
[----:B------:R3:W5:Y:S02]  /*05f0*/  LD.E R68, desc[UR4][R120.64+0xbc] ;  /* 0x0000bc0478447980 */ /* 0x000764000c101900 */
.L_x_2686:
[----:B------:R-:W-:Y:S05]  /*0600*/  BSYNC.RECONVERGENT B0 ;  /* 0x0000000000007941 */ /* 0x000fea0003800200 */
.L_x_2685:
[----:B-----5:R-:W-:Y:S02]  /*0610*/  IADD3 R68, PT, PT, R75, R68, RZ ;  /* 0x000000444b447210 */ /* 0x020fe40007ffe0ff */
.L_x_2684:
[----:B------:R-:W-:Y:S05]  /*0620*/  BSYNC.RECONVERGENT B1 ;  /* 0x0000000000017941 */ /* 0x000fea0003800200 */
.L_x_2682:
[----:B------:R-:W-:Y:S01]  /*0630*/  IMAD.SHL.U32 R212, R17, 0x40, RZ ;  /* 0x0000004011d47824 */ /* 0x000fe200078e00ff */
[----:B------:R-:W-:Y:S01]  /*0640*/  MOV R2, R210 ;  /* 0x000000d200027202 */ /* 0x000fe20000000f00 */
[----:B------:R-:W-:-:S03]  /*0650*/  IMAD.MOV.U32 R3, RZ, RZ, 0x0 ;  /* 0x00000000ff037424 */ /* 0x000fc600078e00ff */
[----:B------:R-:W-:-:S13]  /*0660*/  ISETP.GT.AND P0, PT, R217, R212, PT ;  /* 0x000000d4d900720c */ /* 0x000fda0003f04270 */
[----:B-123--:R-:W-:Y:S05]  /*0670*/  @!P0 RET.REL.NODEC R2 `(_ZN5flash24flash_fwd_splitkv_kernelI23Flash_fwd_kernel_traitsILi96ELi64ELi128ELi4ELb0ELb0EN7cutlass6half_tE19Flash_kernel_traitsILi96ELi64ELi128ELi4ES3_EELb0ELb1ELb0ELb0ELb0ELb1ELb1ELb1EEEvNS_16Flash_fwd_paramsE) ;  /* 0xfffffff802608950 */ /* 0x00efea0003c3ffff */
        /* <DEDUP_REMOVED lines=87> */
.L_x_2689:
[----:B------:R-:W-:Y:S05]  /*0bf0*/  BSYNC.RECONVERGENT B0 ;  /* 0x0000000000007941 */ /* 0x000fea0003800200 */
.L_x_2688:
        /* <DEDUP_REMOVED lines=16> */
.L_x_2691:
[----:B------:R-:W-:Y:S05]  /*0d00*/  BSYNC.RECONVERGENT B0 ;  /* 0x0000000000007941 */ /* 0x000fea0003800200 */
.L_x_2690:
        /* <DEDUP_REMOVED lines=15> */
.L_x_2693:
[----:B------:R-:W-:Y:S05]  /*0e00*/  BSYNC.RECONVERGENT B0 ;  /* 0x0000000000007941 */ /* 0x000fea0003800200 */
.L_x_2692:
        /* <DEDUP_REMOVED lines=15> */
.L_x_2695:
[----:B------:R-:W-:Y:S05]  /*0f00*/  BSYNC.RECONVERGENT B0 ;  /* 0x0000000000007941 */ /* 0x000fea0003800200 */
.L_x_2694:
        /* <DEDUP_REMOVED lines=13> */
[----:B-123--:R-:W-:Y:S05]  /*0fe0*/  @P6 RET.REL.NODEC R210 `(_ZN5flash24flash_fwd_splitkv_kernelI23Flash_fwd_kernel_traitsILi96ELi64ELi128ELi4ELb0ELb0EN7cutlass6half_tE19Flash_kernel_traitsILi96ELi64ELi128ELi4ES3_EELb0ELb1ELb0ELb0ELb0ELb1ELb1ELb1EEEvNS_16Flash_fwd_paramsE) ;  /* 0xfffffff0d2046950 */ /* 0x00efea0003c3ffff */
[----:B------:R-:W-:Y:S02]  /*0ff0*/  MOV R5, 0xff800000 ;  /* 0xff80000000057802 */ /* 0x000fe40000000f00 */
[----:B------:R-:W-:-:S03]  /*1000*/  MOV R211, 0x0 ;  /* 0x0000000000d37802 */ /* 0x000fc60000000f00 */
[----:B------:R1:W-:Y:S02]  /*1010*/  ST.E desc[UR4][R2.64+0xc0], R5 ;  /* 0x0000c00502007985 */ /* 0x0003e4000c101904 */
[----:B-1----:R-:W-:Y:S05]  /*1020*/  RET.REL.NODEC R210 `(_ZN5flash24flash_fwd_splitkv_kernelI23Flash_fwd_kernel_traitsILi96ELi64ELi128ELi4ELb0ELb0EN7cutlass6half_tE19Flash_kernel_traitsILi96ELi64ELi128ELi4ES3_EELb0ELb1ELb0ELb0ELb0ELb1ELb1ELb1EEEvNS_16Flash_fwd_paramsE) ;  /* 0xffffffecd2f47950 */ /* 0x002fea0003c3ffff */
.L_x_2687:
        /* <DEDUP_REMOVED lines=101> */
.L_x_2697:
        /* <DEDUP_REMOVED lines=78> */
.L_x_2698:
[----:B------:R-:W-:Y:S05]  /*1b60*/  BSYNC.RECONVERGENT B0 ;  /* 0x0000000000007941 */ /* 0x000fea0003800200 */
.L_x_2696:
        /* <DEDUP_REMOVED lines=221> */
.L_x_2768:
        /* <DEDUP_REMOVED lines=18> */
.L_x_2701:
[----:B------:R-:W-:Y:S05]  /*2a60*/  BSYNC.RECONVERGENT B0 ;  /* 0x0000000000007941 */ /* 0x000fea0003800200 */
.L_x_2700:
        /* <DEDUP_REMOVED lines=15> */
.L_x_2703:
[----:B------:R-:W-:Y:S05]  /*2b60*/  BSYNC.RECONVERGENT B0 ;  /* 0x0000000000007941 */ /* 0x000fea0003800200 */
.L_x_2702:
        /* <DEDUP_REMOVED lines=18> */
.L_x_2705:
[----:B------:R-:W-:Y:S05]  /*2c90*/  BSYNC.RECONVERGENT B0 ;  /* 0x0000000000007941 */ /* 0x000fea0003800200 */
.L_x_2704:
        /* <DEDUP_REMOVED lines=17> */
.L_x_2707:
[----:B------:R-:W-:Y:S05]  /*2db0*/  BSYNC.RECONVERGENT B0 ;  /* 0x0000000000007941 */ /* 0x000fea0003800200 */
.L_x_2706:
        /* <DEDUP_REMOVED lines=27> */
.L_x_2711:
[----:B------:R-:W-:Y:S05]  /*2f70*/  BSYNC.RECONVERGENT B0 ;  /* 0x0000000000007941 */ /* 0x000fea0003800200 */
.L_x_2710:
        /* <DEDUP_REMOVED lines=15> */
.L_x_2713:
[----:B------:R-:W-:Y:S05]  /*3070*/  BSYNC.RECONVERGENT B0 ;  /* 0x0000000000007941 */ /* 0x000fea0003800200 */
.L_x_2712:
        /* <DEDUP_REMOVED lines=15> */
.L_x_2715:
[----:B------:R-:W-:Y:S05]  /*3170*/  BSYNC.RECONVERGENT B0 ;  /* 0x0000000000007941 */ /* 0x000fea0003800200 */
.L_x_2714:
        /* <DEDUP_REMOVED lines=19> */
.L_x_2709:
        /* <DEDUP_REMOVED lines=62> */
.L_x_2721:
[----:B------:R-:W-:Y:S05]  /*3690*/  BSYNC.RECONVERGENT B0 ;  /* 0x0000000000007941 */ /* 0x000fea0003800200 */
.L_x_2720:
        /* <DEDUP_REMOVED lines=52> */
.L_x_2723:
[----:B------:R-:W-:Y:S05]  /*39e0*/  BSYNC.RECONVERGENT B0 ;  /* 0x0000000000007941 */ /* 0x000fea0003800200 */
.L_x_2722:
        /* <DEDUP_REMOVED lines=51> */
.L_x_2719:
[----:B------:R-:W-:Y:S05]  /*3d20*/  BSYNC.RECONVERGENT B1 ;  /* 0x0000000000017941 */ /* 0x000fea0003800200 */
.L_x_2718:
        /* <DEDUP_REMOVED lines=67> */
.L_x_2727:
[----:B------:R-:W-:Y:S05]  /*4160*/  BSYNC.RECONVERGENT B0 ;  /* 0x0000000000007941 */ /* 0x000fea0003800200 */
.L_x_2726:
        /* <DEDUP_REMOVED lines=52> */
.L_x_2729:
[----:B------:R-:W-:Y:S05]  /*44b0*/  BSYNC.RECONVERGENT B0 ;  /* 0x0000000000007941 */ /* 0x000fea0003800200 */
.L_x_2728:
        /* <DEDUP_REMOVED lines=51> */
.L_x_2725:
[----:B------:R-:W-:Y:S05]  /*47f0*/  BSYNC.RECONVERGENT B1 ;  /* 0x0000000000017941 */ /* 0x000fea0003800200 */
.L_x_2724:
        /* <DEDUP_REMOVED lines=65> */
.L_x_2733:
[----:B------:R-:W-:Y:S05]  /*4c10*/  BSYNC.RECONVERGENT B0 ;  /* 0x0000000000007941 */ /* 0x000fea0003800200 */
.L_x_2732:
        /* <DEDUP_REMOVED lines=52> */
.L_x_2735:
[----:B------:R-:W-:Y:S05]  /*4f60*/  BSYNC.RECONVERGENT B0 ;  /* 0x0000000000007941 */ /* 0x000fea0003800200 */
.L_x_2734:
        /* <DEDUP_REMOVED lines=51> */
.L_x_2731:
[----:B------:R-:W-:Y:S05]  /*52a0*/  BSYNC.RECONVERGENT B1 ;  /* 0x0000000000017941 */ /* 0x000fea0003800200 */
.L_x_2730:
        /* <DEDUP_REMOVED lines=68> */
.L_x_2739:
[----:B------:R-:W-:Y:S05]  /*56f0*/  BSYNC.RECONVERGENT B0 ;  /* 0x0000000000007941 */ /* 0x000fea0003800200 */
.L_x_2738:
        /* <DEDUP_REMOVED lines=52> */
.L_x_2741:
[----:B------:R-:W-:Y:S05]  /*5a40*/  BSYNC.RECONVERGENT B0 ;  /* 0x0000000000007941 */ /* 0x000fea0003800200 */
.L_x_2740:
        /* <DEDUP_REMOVED lines=51> */
.L_x_2737:
[----:B------:R-:W-:Y:S05]  /*5d80*/  BSYNC.RECONVERGENT B1 ;  /* 0x0000000000017941 */ /* 0x000fea0003800200 */
.L_x_2736:
[----:B------:R-:W2:Y:S02]  /*5d90*/  LD.E R3, desc[UR4][R120.64+0xd0] ;  /* 0x0000d00478037980 */ /* 0x000ea4000c101900 */
[----:B--2---:R-:W-:Y:S05]  /*5da0*/  IMAD.U32 R3, R3, -0x40, RZ ;  /* 0xffffffc003037824 */ /* 0x004fea00078e00ff */
[C---:B------:R-:W-:Y:S02]  /*5db0*/  LEA R12, P1, R3.reuse, R12, 0x1 ;  /* 0x0000000c030c7211 */ /* 0x040fe400078208ff */
[C---:B------:R-:W-:Y:S02]  /*5dc0*/  LEA R52, P0, R3.reuse, R52, 0x1 ;  /* 0x0000003403347211 */ /* 0x040fe400078008ff */
[C---:B------:R-:W-:Y:S02]  /*5dd0*/  LEA.HI.X.SX32 R13, R3.reuse, R13, 0x1, P1 ;  /* 0x0000000d030d7211 */ /* 0x040fe400008f0eff */
[----:B------:R-:W-:Y:S01]  /*5de0*/  LEA.HI.X.SX32 R53, R3, R53, 0x1, P0 ;  /* 0x0000003503357211 */ /* 0x000fe200000f0eff */
[----:B------:R-:W-:Y:S05]  /*5df0*/  BRA `(.L_x_2716) ;  /* 0x0000004400fc7947 */ /* 0x000fea0003800000 */
.L_x_2717:
        /* <DEDUP_REMOVED lines=99> */
.L_x_2745:
[----:B------:R-:W-:Y:S05]  /*6430*/  BSYNC.RECONVERGENT B0 ;  /* 0x0000000000007941 */ /* 0x000fea0003800200 */
.L_x_2744:
        /* <DEDUP_REMOVED lines=93> */
.L_x_2747:
[----:B------:R-:W-:Y:S05]  /*6a10*/  BSYNC.RECONVERGENT B0 ;  /* 0x0000000000007941 */ /* 0x000fea0003800200 */
.L_x_2746:
        /* <DEDUP_REMOVED lines=92> */
.L_x_2743:
[----:B------:R-:W-:Y:S05]  /*6fe0*/  BSYNC.RECONVERGENT B1 ;  /* 0x0000000000017941 */ /* 0x000fea0003800200 */
.L_x_2742:
        /* <DEDUP_REMOVED lines=98> */
.L_x_2751:
[----:B------:R-:W-:Y:S05]  /*7610*/  BSYNC.RECONVERGENT B0 ;  /* 0x0000000000007941 */ /* 0x000fea0003800200 */
.L_x_2750:
        /* <DEDUP_REMOVED lines=93> */
.L_x_2753:
[----:B------:R-:W-:Y:S05]  /*7bf0*/  BSYNC.RECONVERGENT B0 ;  /* 0x0000000000007941 */ /* 0x000fea0003800200 */
.L_x_2752:
        /* <DEDUP_REMOVED lines=92> */
.L_x_2749:
[----:B------:R-:W-:Y:S05]  /*81c0*/  BSYNC.RECONVERGENT B1 ;  /* 0x0000000000017941 */ /* 0x000fea0003800200 */
.L_x_2748:
        /* <DEDUP_REMOVED lines=98> */
.L_x_2757:
[----:B------:R-:W-:Y:S05]  /*87f0*/  BSYNC.RECONVERGENT B0 ;  /* 0x0000000000007941 */ /* 0x000fea0003800200 */
.L_x_2756:
        /* <DEDUP_REMOVED lines=93> */
.L_x_2759:
[----:B------:R-:W-:Y:S05]  /*8dd0*/  BSYNC.RECONVERGENT B0 ;  /* 0x0000000000007941 */ /* 0x000fea0003800200 */
.L_x_2758:
        /* <DEDUP_REMOVED lines=92> */
.L_x_2755:
[----:B------:R-:W-:Y:S05]  /*93a0*/  BSYNC.RECONVERGENT B1 ;  /* 0x0000000000017941 */ /* 0x000fea0003800200 */
.L_x_2754:
        /* <DEDUP_REMOVED lines=101> */
.L_x_2763:
[----:B------:R-:W-:Y:S05]  /*9a00*/  BSYNC.RECONVERGENT B0 ;  /* 0x0000000000007941 */ /* 0x000fea0003800200 */
.L_x_2762:
        /* <DEDUP_REMOVED lines=92> */
.L_x_2765:
[----:B------:R-:W-:Y:S05]  /*9fd0*/  BSYNC.RECONVERGENT B0 ;  /* 0x0000000000007941 */ /* 0x000fea0003800200 */
.L_x_2764:
        /* <DEDUP_REMOVED lines=90> */
.L_x_2761:
[----:B------:R-:W-:Y:S05]  /*a580*/  BSYNC.RECONVERGENT B1 ;  /* 0x0000000000017941 */ /* 0x000fea0003800200 */
.L_x_2760:
[----:B------:R-:W3:Y:S02]  /*a590*/  LD.E R3, desc[UR4][R120.64+0xd0] ;  /* 0x0000d00478037980 */ /* 0x000ee4000c101900 */
[----:B---3--:R-:W-:Y:S05]  /*a5a0*/  IMAD.U32 R3, R3, -0x40, RZ ;  /* 0xffffffc003037824 */ /* 0x008fea00078e00ff */
[C---:B------:R-:W-:Y:S02]  /*a5b0*/  LEA R80, P1, R3.reuse, R80, 0x1 ;  /* 0x0000005003507211 */ /* 0x040fe400078208ff */
[C---:B------:R-:W-:Y:S02]  /*a5c0*/  LEA R78, P0, R3.reuse, R78, 0x1 ;  /* 0x0000004e034e7211 */ /* 0x040fe400078008ff */
[C---:B------:R-:W-:Y:S02]  /*a5d0*/  LEA.HI.X.SX32 R81, R3.reuse, R81, 0x1, P1 ;  /* 0x0000005103517211 */ /* 0x040fe400008f0eff */
[----:B------:R-:W-:Y:S09]  /*a5e0*/  LEA.HI.X.SX32 R79, R3, R79, 0x1, P0 ;  /* 0x0000004f034f7211 */ /* 0x000ff200000f0eff */
.L_x_2716:
[----:B------:R-:W-:Y:S05]  /*a5f0*/  BSYNC.RECONVERGENT B2 ;  /* 0x0000000000027941 */ /* 0x000fea0003800200 */
.L_x_2708:
        /* <DEDUP_REMOVED lines=101> */
.L_x_2767:
[----:B------:R-:W-:Y:S05]  /*ac50*/  BSYNC.RECONVERGENT B0 ;  /* 0x0000000000007941 */ /* 0x000fea0003800200 */
.L_x_2766:
[----:B------:R-:W-:Y:S05]  /*ac60*/  @P2 BRA `(.L_x_2768) ;  /* 0xffffff7c00342947 */ /* 0x000fea000383ffff */
.L_x_2699:
        /* <DEDUP_REMOVED lines=29> */
.L_x_2773:
[----:B------:R2:W-:Y:S02]  /*ae40*/  STS.128 [R215+0x2000], RZ ;  /* 0x002000ffd7007388 */ /* 0x0005e40000000c00 */
.L_x_2772:
[----:B------:R-:W-:Y:S05]  /*ae50*/  BSYNC.RECONVERGENT B0 ;  /* 0x0000000000007941 */ /* 0x000fea0003800200 */
.L_x_2771:
        /* <DEDUP_REMOVED lines=24> */
.L_x_2775:
[----:B------:R1:W-:Y:S01]  /*afe0*/  STS.128 [R215+0x2800], RZ ;  /* 0x002800ffd7007388 */ /* 0x0003e20000000c00 */
[----:B------:R-:W-:Y:S05]  /*aff0*/  BRA `(.L_x_2774) ;  /* 0x0000003800587947 */ /* 0x000fea0003800000 */
.L_x_2770:
        /* <DEDUP_REMOVED lines=84> */
.L_x_2782:
[----:B------:R-:W-:Y:S05]  /*b540*/  BSYNC.RECONVERGENT B0 ;  /* 0x0000000000007941 */ /* 0x000fea0003800200 */
.L_x_2781:
[----:B-----5:R-:W-:Y:S01]  /*b550*/  IMAD.MOV.U32 R6, RZ, RZ, R10 ;  /* 0x000000ffff067224 */ /* 0x020fe200078e000a */
[----:B------:R-:W-:Y:S01]  /*b560*/  MOV R4, R8 ;  /* 0x0000000800047202 */ /* 0x000fe20000000f00 */
[----:B------:R-:W-:Y:S01]  /*b570*/  IMAD.MOV.U32 R7, RZ, RZ, R11 ;  /* 0x000000ffff077224 */ /* 0x000fe200078e000b */
[----:B------:R-:W-:Y:S02]  /*b580*/  MOV R5, R9 ;  /* 0x0000000900057202 */ /* 0x000fe40000000f00 */
.L_x_2780:
[----:B------:R-:W-:Y:S05]  /*b590*/  BSYNC.RECONVERGENT B1 ;  /* 0x0000000000017941 */ /* 0x000fea0003800200 */
.L_x_2779:
        /* <DEDUP_REMOVED lines=49> */
.L_x_2786:
[----:B------:R-:W-:Y:S05]  /*b8b0*/  BSYNC.RECONVERGENT B0 ;  /* 0x0000000000007941 */ /* 0x000fea0003800200 */
.L_x_2785:
[----:B-----5:R1:W-:Y:S02]  /*b8c0*/  STS.128 [R215+0x1000], R8 ;  /* 0x00100008d7007388 */ /* 0x0203e40000000c00 */
.L_x_2784:
[----:B------:R-:W-:Y:S05]  /*b8d0*/  BSYNC.RECONVERGENT B1 ;  /* 0x0000000000017941 */ /* 0x000fea0003800200 */
.L_x_2783:
        /* <DEDUP_REMOVED lines=47> */
.L_x_2788:
[----:B------:R-:W-:Y:S05]  /*bbd0*/  BSYNC.RECONVERGENT B0 ;  /* 0x0000000000007941 */ /* 0x000fea0003800200 */
.L_x_2787:
[----:B-----5:R1:W-:Y:S02]  /*bbe0*/  STS.128 [R215+0x2000], R8 ;  /* 0x00200008d7007388 */ /* 0x0203e40000000c00 */
.L_x_2778:
[----:B------:R-:W-:Y:S05]  /*bbf0*/  BSYNC.RECONVERGENT B2 ;  /* 0x0000000000027941 */ /* 0x000fea0003800200 */
.L_x_2777:
        /* <DEDUP_REMOVED lines=61> */
.L_x_2792:
[----:B------:R-:W-:Y:S05]  /*bfd0*/  BSYNC.RECONVERGENT B0 ;  /* 0x0000000000007941 */ /* 0x000fea0003800200 */
.L_x_2791:
[----:B-----5:R1:W-:Y:S02]  /*bfe0*/  STS.128 [R215+0x800], R8 ;  /* 0x00080008d7007388 */ /* 0x0203e40000000c00 */
.L_x_2790:
[----:B------:R-:W-:Y:S05]  /*bff0*/  BSYNC.RECONVERGENT B1 ;  /* 0x0000000000017941 */ /* 0x000fea0003800200 */
.L_x_2789:
        /* <DEDUP_REMOVED lines=56> */
.L_x_2796:
[----:B------:R-:W-:Y:S05]  /*c380*/  BSYNC.RECONVERGENT B0 ;  /* 0x0000000000007941 */ /* 0x000fea0003800200 */
.L_x_2795:
[----:B-----5:R1:W-:Y:S02]  /*c390*/  STS.128 [R215+0x1800], R8 ;  /* 0x00180008d7007388 */ /* 0x0203e40000000c00 */
.L_x_2794:
[----:B------:R-:W-:Y:S05]  /*c3a0*/  BSYNC.RECONVERGENT B1 ;  /* 0x0000000000017941 */ /* 0x000fea0003800200 */
.L_x_2793:
        /* <DEDUP_REMOVED lines=55> */
.L_x_2798:
[----:B------:R-:W-:Y:S05]  /*c720*/  BSYNC.RECONVERGENT B0 ;  /* 0x0000000000007941 */ /* 0x000fea0003800200 */
.L_x_2797:
[----:B-----5:R1:W-:Y:S01]  /*c730*/  STS.128 [R215+0x2800], R8 ;  /* 0x00280008d7007388 */ /* 0x0203e20000000c00 */
[----:B------:R-:W-:Y:S05]  /*c740*/  BRA `(.L_x_2774) ;  /* 0x0000002000847947 */ /* 0x000fea0003800000 */
.L_x_2776:
        /* <DEDUP_REMOVED lines=94> */
.L_x_2804:
[----:B------:R-:W-:Y:S05]  /*cd30*/  BSYNC.RECONVERGENT B0 ;  /* 0x0000000000007941 */ /* 0x000fea0003800200 */
.L_x_2803:
[----:B-----5:R-:W-:Y:S01]  /*cd40*/  IMAD.MOV.U32 R6, RZ, RZ, R22 ;  /* 0x000000ffff067224 */ /* 0x020fe200078e0016 */
[----:B------:R-:W-:Y:S01]  /*cd50*/  MOV R4, R20 ;  /* 0x0000001400047202 */ /* 0x000fe20000000f00 */
[----:B------:R-:W-:Y:S01]  /*cd60*/  IMAD.MOV.U32 R7, RZ, RZ, R23 ;  /* 0x000000ffff077224 */ /* 0x000fe200078e0017 */
[----:B------:R-:W-:Y:S02]  /*cd70*/  MOV R5, R21 ;  /* 0x0000001500057202 */ /* 0x000fe40000000f00 */
.L_x_2802:
[----:B------:R-:W-:Y:S05]  /*cd80*/  BSYNC.RECONVERGENT B1 ;  /* 0x0000000000017941 */ /* 0x000fea0003800200 */
.L_x_2801:
        /* <DEDUP_REMOVED lines=86> */
.L_x_2808:
[----:B------:R-:W-:Y:S05]  /*d2f0*/  BSYNC.RECONVERGENT B0 ;  /* 0x0000000000007941 */ /* 0x000fea0003800200 */
.L_x_2807:
[----:B-----5:R1:W-:Y:S02]  /*d300*/  STS.128 [R215+0x1000], R20 ;  /* 0x00100014d7007388 */ /* 0x0203e40000000c00 */
.L_x_2806:
[----:B------:R-:W-:Y:S05]  /*d310*/  BSYNC.RECONVERGENT B1 ;  /* 0x0000000000017941 */ /* 0x000fea0003800200 */
.L_x_2805:
        /* <DEDUP_REMOVED lines=84> */
.L_x_2810:
[----:B------:R-:W-:Y:S05]  /*d860*/  BSYNC.RECONVERGENT B0 ;  /* 0x0000000000007941 */ /* 0x000fea0003800200 */
.L_x_2809:
[----:B-----5:R1:W-:Y:S02]  /*d870*/  STS.128 [R215+0x2000], R20 ;  /* 0x00200014d7007388 */ /* 0x0203e40000000c00 */
.L_x_2800:
[----:B------:R-:W-:Y:S05]  /*d880*/  BSYNC.RECONVERGENT B2 ;  /* 0x0000000000027941 */ /* 0x000fea0003800200 */
.L_x_2799:
        /* <DEDUP_REMOVED lines=91> */
.L_x_2814:
[----:B------:R-:W-:Y:S05]  /*de40*/  BSYNC.RECONVERGENT B0 ;  /* 0x0000000000007941 */ /* 0x000fea0003800200 */
.L_x_2813:
[----:B-----5:R1:W-:Y:S02]  /*de50*/  STS.128 [R215+0x800], R20 ;  /* 0x00080014d7007388 */ /* 0x0203e40000000c00 */
.L_x_2812:
[----:B------:R-:W-:Y:S05]  /*de60*/  BSYNC.RECONVERGENT B1 ;  /* 0x0000000000017941 */ /* 0x000fea0003800200 */
.L_x_2811:
        /* <DEDUP_REMOVED lines=86> */
.L_x_2818:
[----:B------:R-:W-:Y:S05]  /*e3d0*/  BSYNC.RECONVERGENT B0 ;  /* 0x0000000000007941 */ /* 0x000fea0003800200 */
.L_x_2817:
[----:B-----5:R1:W-:Y:S02]  /*e3e0*/  STS.128 [R215+0x1800], R20 ;  /* 0x00180014d7007388 */ /* 0x0203e40000000c00 */
.L_x_2816:
[----:B------:R-:W-:Y:S05]  /*e3f0*/  BSYNC.RECONVERGENT B1 ;  /* 0x0000000000017941 */ /* 0x000fea0003800200 */
.L_x_2815:
        /* <DEDUP_REMOVED lines=84> */
.L_x_2820:
[----:B------:R-:W-:Y:S05]  /*e940*/  BSYNC.RECONVERGENT B0 ;  /* 0x0000000000007941 */ /* 0x000fea0003800200 */
.L_x_2819:
[----:B-----5:R1:W-:Y:S02]  /*e950*/  STS.128 [R215+0x2800], R20 ;  /* 0x00280014d7007388 */ /* 0x0203e40000000c00 */
.L_x_2774:
[----:B------:R-:W-:Y:S05]  /*e960*/  BSYNC.RECONVERGENT B3 ;  /* 0x0000000000037941 */ /* 0x000fea0003800200 */
.L_x_2769:
        /* <DEDUP_REMOVED lines=25> */
.L_x_2823:
[----:B------:R3:W-:Y:S02]  /*eb00*/  STS.128 [R215+0x7000], RZ ;  /* 0x007000ffd7007388 */ /* 0x0007e40000000c00 */
.L_x_2822:
[----:B------:R-:W-:Y:S05]  /*eb10*/  BSYNC.RECONVERGENT B0 ;  /* 0x0000000000007941 */ /* 0x000fea0003800200 */
.L_x_2821:
        /* <DEDUP_REMOVED lines=24> */
.L_x_2826:
[----:B------:R3:W-:Y:S02]  /*eca0*/  STS.128 [R215+0x7800], RZ ;  /* 0x007800ffd7007388 */ /* 0x0007e40000000c00 */
.L_x_2825:
[----:B------:R-:W-:Y:S05]  /*ecb0*/  BSYNC.RECONVERGENT B0 ;  /* 0x0000000000007941 */ /* 0x000fea0003800200 */
.L_x_2824:
        /* <DEDUP_REMOVED lines=25> */
.L_x_2829:
[----:B------:R3:W-:Y:S02]  /*ee50*/  STS.128 [R215+0x8000], RZ ;  /* 0x008000ffd7007388 */ /* 0x0007e40000000c00 */
.L_x_2828:
[----:B------:R-:W-:Y:S05]  /*ee60*/  BSYNC.RECONVERGENT B0 ;  /* 0x0000000000007941 */ /* 0x000fea0003800200 */
.L_x_2827:
        /* <DEDUP_REMOVED lines=25> */
.L_x_2831:
[----:B------:R-:W-:Y:S05]  /*f000*/  BSYNC.RECONVERGENT B0 ;  /* 0x0000000000007941 */ /* 0x000fea0003800200 */
.L_x_2830:
        /* <DEDUP_REMOVED lines=28> */
.L_x_2834:
[----:B------:R1:W-:Y:S01]  /*f1d0*/  STS.128 [R215+0xd000], RZ ;  /* 0x00d000ffd7007388 */ /* 0x0003e20000000c00 */
[----:B------:R-:W-:Y:S05]  /*f1e0*/  BRA `(.L_x_2835) ;  /* 0x00000000000c7947 */ /* 0x000fea0003800000 */
.L_x_2833:
[----:B------:R1:W-:Y:S04]  /*f1f0*/  STS.128 [R215+0x9000], RZ ;  /* 0x009000ffd7007388 */ /* 0x0003e80000000c00 */
[----:B------:R1:W-:Y:S04]  /*f200*/  STS.128 [R215+0xb000], RZ ;  /* 0x00b000ffd7007388 */ /* 0x0003e80000000c00 */
[----:B------:R1:W-:Y:S02]  /*f210*/  STS.128 [R215+0xd000], RZ ;  /* 0x00d000ffd7007388 */ /* 0x0003e40000000c00 */
.L_x_2835:
[----:B------:R-:W-:Y:S05]  /*f220*/  BSYNC.RECONVERGENT B0 ;  /* 0x0000000000007941 */ /* 0x000fea0003800200 */
.L_x_2832:
        /* <DEDUP_REMOVED lines=27> */
.L_x_2838:
[----:B------:R1:W-:Y:S02]  /*f3e0*/  STS.128 [R215+0xd800], RZ ;  /* 0x00d800ffd7007388 */ /* 0x0003e40000000c00 */
.L_x_2837:
[----:B------:R-:W-:Y:S05]  /*f3f0*/  BSYNC.RECONVERGENT B0 ;  /* 0x0000000000007941 */ /* 0x000fea0003800200 */
.L_x_2836:
        /* <DEDUP_REMOVED lines=27> */
.L_x_2841:
[----:B------:R1:W-:Y:S02]  /*f5b0*/  STS.128 [R215+0xe000], RZ ;  /* 0x00e000ffd7007388 */ /* 0x0003e40000000c00 */
.L_x_2840:
[----:B------:R-:W-:Y:S05]  /*f5c0*/  BSYNC.RECONVERGENT B0 ;  /* 0x0000000000007941 */ /* 0x000fea0003800200 */
.L_x_2839:
        /* <DEDUP_REMOVED lines=31> */
.L_x_2844:
[----:B------:R1:W-:Y:S02]  /*f7c0*/  STS.128 [R215+0xe800], RZ ;  /* 0x00e800ffd7007388 */ /* 0x0003e40000000c00 */
.L_x_2843:
[----:B------:R-:W-:Y:S05]  /*f7d0*/  BSYNC.RECONVERGENT B0 ;  /* 0x0000000000007941 */ /* 0x000fea0003800200 */
.L_x_2842:
[----:B------:R-:W2:Y:S01]  /*f7e0*/  LD.E R3, desc[UR4][R120.64+0x18c] ;  /* 0x00018c0478037980 */ /* 0x000ea2000c101900 */
        /* <DEDUP_REMOVED lines=9> */
[----:B------:R-:W3:Y:S01]  /*f880*/  LDSM.16.M88.4 R32, [R199+0x3000] ;  /* 0x00300000c720783b */ /* 0x000ee20000000200 */
[----:B------:R-:W-:-:S03]  /*f890*/  LOP3.LUT R65, R108, 0x1f0, R65, 0xf8, !PT ;  /* 0x000001f06c417812 */ /* 0x000fc600078ef841 */
[----:B------:R-:W4:Y:S01]  /*f8a0*/  LDSM.16.M88.4 R112, [R199+0x3400] ;  /* 0x00340000c770783b */ /* 0x000f220000000200 */
[----:B------:R-:W-:-:S03]  /*f8b0*/  IADD3 R224, PT, PT, R212, R65, RZ ;  /* 0x00000041d4e07210 */ /* 0x000fc60007ffe0ff */
[----:B------:R-:W4:Y:S04]  /*f8c0*/  LDSM.16.M88.4 R100, [R199+0x3800] ;  /* 0x00380000c764783b */ /* 0x000f280000000200 */
[----:B------:R-:W4:Y:S04]  /*f8d0*/  LDSM.16.M88.4 R92, [R199+0x3c00] ;  /* 0x003c0000c75c783b */ /* 0x000f280000000200 */
[----:B------:R-:W4:Y:S04]  /*f8e0*/  LDSM.16.M88.4 R84, [R199+0x4000] ;  /* 0x00400000c754783b */ /* 0x000f280000000200 */
[----:B------:R-:W4:Y:S04]  /*f8f0*/  LDSM.16.M88.4 R76, [R199+0x4400] ;  /* 0x00440000c74c783b */ /* 0x000f280000000200 */
[----:B------:R-:W4:Y:S04]  /*f900*/  LDSM.16.M88.4 R60, [R199+0x4800] ;  /* 0x00480000c73c783b */ /* 0x000f280000000200 */
[----:B------:R-:W4:Y:S04]  /*f910*/  LDSM.16.M88.4 R24, [R199+0x4c00] ;  /* 0x004c0000c718783b */ /* 0x000f280000000200 */
[----:B-1----:R-:W-:Y:S04]  /*f920*/  LDSM.16.M88.4 R8, [R198] ;  /* 0x00000000c608783b */ /* 0x002fe80000000200 */
[----:B------:R-:W1:Y:S04]  /*f930*/  LDSM.16.M88.4 R20, [R196+0x3000] ;  /* 0x00300000c414783b */ /* 0x000e680000000200 */
[----:B------:R-:W1:Y:S01]  /*f940*/  LDSM.16.M88.4 R36, [R196+0x3400] ;  /* 0x00340000c424783b */ /* 0x000e620000000200 */
[C---:B---3--:R-:W-:Y:S03]  /*f950*/  HMMA.16816.F32 R16, R48.reuse, R32, RZ ;  /* 0x000000203010723c */ /* 0x048fe600000018ff */
[----:B------:R-:W3:Y:S04]  /*f960*/  LDSM.16.M88.4 R12, [R196+0x3c00] ;  /* 0x003c0000c40c783b */ /* 0x000ee80000000200 */
[----:B------:R-:W3:Y:S01]  /*f970*/  LDSM.16.M88.4 R40, [R196+0x3800] ;  /* 0x00380000c428783b */ /* 0x000ee20000000200 */
        /* <DEDUP_REMOVED lines=44> */
[C---:B---3--:R-:W-:Y:S08]  /*fc40*/  HMMA.16816.F32 R56, R8.reuse, R12, R56 ;  /* 0x0000000c0838723c */ /* 0x048ff00000001838 */
[----:B------:R-:W-:Y:S01]  /*fc50*/  HMMA.16816.F32 R48, R8, R14, R48 ;  /* 0x0000000e0830723c */ /* 0x000fe20000001830 */
[----:B------:R-:W-:Y:S04]  /*fc60*/  LDSM.16.M88.4 R12, [R198+0x2000] ;  /* 0x00200000c60c783b */ /* 0x000fe80000000200 */
[----:B------:R-:W3:Y:S03]  /*fc70*/  LDSM.16.M88.4 R8, [R196+0x7000] ;  /* 0x00700000c408783b */ /* 0x000ee60000000200 */
[C---:B------:R-:W-:Y:S08]  /*fc80*/  HMMA.16816.F32 R16, R40.reuse, R136, R16 ;  /* 0x000000882810723c */ /* 0x040ff00000001810 */
[----:B------:R-:W-:Y:S08]  /*fc90*/  HMMA.16816.F32 R32, R40, R138, R32 ;  /* 0x0000008a2820723c */ /* 0x000ff00000001820 */
[----:B------:R-:W-:Y:S08]  /*fca0*/  HMMA.16816.F32 R28, R128, R132, R28 ;  /* 0x00000084801c723c */ /* 0x000ff0000000181c */
[C---:B-1----:R-:W-:Y:S08]  /*fcb0*/  HMMA.16816.F32 R16, R24.reuse, R20, R16 ;  /* 0x000000141810723c */ /* 0x042ff00000001810 */
[----:B------:R-:W-:Y:S01]  /*fcc0*/  HMMA.16816.F32 R32, R24, R22, R32 ;  /* 0x000000161820723c */ /* 0x000fe20000001820 */
[----:B------:R-:W1:Y:S07]  /*fcd0*/  LDSM.16.M88.4 R20, [R199+0x5c00] ;  /* 0x005c0000c714783b */ /* 0x000e6e0000000200 */
[----:B------:R-:W-:Y:S08]  /*fce0*/  HMMA.16816.F32 R112, R128, R134, R112 ;  /* 0x000000868070723c */ /* 0x000ff00000001870 */
[C---:B---3--:R-:W-:Y:S08]  /*fcf0*/  HMMA.16816.F32 R16, R12.reuse, R8, R16 ;  /* 0x000000080c10723c */ /* 0x048ff00000001810 */
[----:B------:R-:W-:Y:S01]  /*fd00*/  HMMA.16816.F32 R32, R12, R10, R32 ;  /* 0x0000000a0c20723c */ /* 0x000fe20000001820 */
[----:B------:R-:W3:Y:S07]  /*fd10*/  LDSM.16.M88.4 R8, [R196+0x5800] ;  /* 0x00580000c408783b */ /* 0x000eee0000000200 */
[C---:B------:R-:W-:Y:S01]  /*fd20*/  HMMA.16816.F32 R132, R128.reuse, R124, R104 ;  /* 0x0000007c8084723c */ /* 0x040fe20000001868 */
[----:B------:R-:W-:Y:S04]  /*fd30*/  LDSM.16.M88.4 R104, [R199+0x7400] ;  /* 0x00740000c768783b */ /* 0x000fe80000000200 */
[-C--:B--2---:R-:W-:Y:S01]  /*fd40*/  FMUL.FTZ R5, R16, R3.reuse ;  /* 0x0000000310057220 */ /* 0x084fe20000410000 */
[-C--:B------:R-:W-:Y:S01]  /*fd50*/  FMUL.FTZ R7, R17, R3.reuse ;  /* 0x0000000311077220 */ /* 0x080fe20000410000 */
[-C--:B------:R-:W-:Y:S01]  /*fd60*/  FMUL.FTZ R6, R18, R3.reuse ;  /* 0x0000000312067220 */ /* 0x080fe20000410000 */
[-C--:B------:R-:W-:Y:S01]  /*fd70*/  FMUL.FTZ R44, R19, R3.reuse ;  /* 0x00000003132c7220 */ /* 0x080fe20000410000 */
[----:B------:R-:W-:Y:S01]  /*fd80*/  HMMA.16816.F32 R100, R128, R126, R100 ;  /* 0x0000007e8064723c */ /* 0x000fe20000001864 */
[----:B------:R-:W2:Y:S01]  /*fd90*/  LDSM.16.M88.4 R16, [R199+0x7800] ;  /* 0x00780000c710783b */ /* 0x000ea20000000200 */
[----:B------:R-:W4:Y:S01]  /*fda0*/  MUFU.TANH R5, R5 ;  /* 0x0000000500057308 */ /* 0x000f220000002400 */
[-C--:B------:R-:W-:Y:S01]  /*fdb0*/  FMUL.FTZ R32, R32, R3.reuse ;  /* 0x0000000320207220 */ /* 0x080fe20000410000 */
[-C--:B------:R-:W-:Y:S01]  /*fdc0*/  FMUL.FTZ R33, R33, R3.reuse ;  /* 0x0000000321217220 */ /* 0x080fe20000410000 */
[-C--:B------:R-:W-:Y:S01]  /*fdd0*/  FMUL.FTZ R34, R34, R3.reuse ;  /* 0x0000000322227220 */ /* 0x080fe20000410000 */
[----:B------:R-:W-:-:S02]  /*fde0*/  FMUL.FTZ R35, R35, R3 ;  /* 0x0000000323237220 */ /* 0x000fc40000410000 */
[C---:B-1----:R-:W-:Y:S02]  /*fdf0*/  HMMA.16816.F32 R96, R128.reuse, R20, R96 ;  /* 0x000000148060723c */ /* 0x042fe40000001860 */
[----:B------:R-:W1:Y:S06]  /*fe00*/  MUFU.TANH R45, R32 ;  /* 0x00000020002d7308 */ /* 0x000e6c0000002400 */
[----:B------:R-:W-:Y:S01]  /*fe10*/  HMMA.16816.F32 R92, R128, R22, R92 ;  /* 0x00000016805c723c */ /* 0x000fe2000000185c */
[----:B------:R-:W4:Y:S01]  /*fe20*/  LDSM.16.M88.4 R20, [R196+0x5c00] ;  /* 0x005c0000c414783b */ /* 0x000f220000000200 */
[----:B------:R-:W1:Y:S06]  /*fe30*/  MUFU.TANH R46, R33 ;  /* 0x00000021002e7308 */ /* 0x000e6c0000002400 */
[C---:B------:R-:W-:Y:S01]  /*fe40*/  HMMA.16816.F32 R136, R40.reuse, R36, R28 ;  /* 0x000000242888723c */ /* 0x040fe2000000181c */
[----:B------:R-:W-:Y:S01]  /*fe50*/  LDSM.16.M88.4 R28, [R196+0x7400] ;  /* 0x00740000c41c783b */ /* 0x000fe20000000200 */
[----:B------:R-:W1:Y:S06]  /*fe60*/  MUFU.TANH R52, R34 ;  /* 0x0000002200347308 */ /* 0x000e6c0000002400 */
[C---:B---3--:R-:W-:Y:S02]  /*fe70*/  HMMA.16816.F32 R132, R40.reuse, R8, R132 ;  /* 0x000000082884723c */ /* 0x048fe40000001884 */
[----:B------:R3:W1:Y:S06]  /*fe80*/  MUFU.TANH R53, R35 ;  /* 0x0000002300357308 */ /* 0x00066c0000002400 */
[C---:B------:R-:W-:Y:S01]  /*fe90*/  HMMA.16816.F32 R100, R40.reuse, R10, R100 ;  /* 0x0000000a2864723c */ /* 0x040fe20000001864 */
[----:B------:R-:W1:Y:S01]  /*fea0*/  LDSM.16.M88.4 R8, [R199+0x7c00] ;  /* 0x007c0000c708783b */ /* 0x000e620000000200 */
[----:B------:R-:W1:Y:S06]  /*feb0*/  MUFU.TANH R7, R7 ;  /* 0x0000000700077308 */ /* 0x000e6c0000002400 */
[----:B------:R-:W-:Y:S01]  /*fec0*/  HMMA.16816.F32 R112, R40, R38, R112 ;  /* 0x000000262870723c */ /* 0x000fe20000001870 */
[----:B------:R-:W1:Y:S01]  /*fed0*/  LDSM.16.M88.4 R36, [R199+0x6000] ;  /* 0x00600000c724783b */ /* 0x000e620000000200 */
[----:B------:R-:W1:Y:S03]  /*fee0*/  MUFU.TANH R6, R6 ;  /* 0x0000000600067308 */ /* 0x000e660000002400 */
[----:B---3--:R-:W-:Y:S03]  /*fef0*/  LDSM.16.M88.4 R32, [R196+0x6000] ;  /* 0x00600000c420783b */ /* 0x008fe60000000200 */
[C---:B--2---:R-:W-:Y:S02]  /*ff00*/  HMMA.16816.F32 R132, R24.reuse, R16, R132 ;  /* 0x000000101884723c */ /* 0x044fe40000001884 */
[----:B------:R-:W2:Y:S06]  /*ff10*/  MUFU.TANH R44, R44 ;  /* 0x0000002c002c7308 */ /* 0x000eac0000002400 */
[----:B------:R-:W-:Y:S01]  /*ff20*/  HMMA.16816.F32 R100, R24, R18, R100 ;  /* 0x000000121864723c */ /* 0x000fe20000001864 */
[----:B------:R-:W3:Y:S07]  /*ff30*/  LDSM.16.M88.4 R16, [R199+0x6400] ;  /* 0x00640000c710783b */ /* 0x000eee0000000200 */
[C---:B----4-:R-:W-:Y:S08]  /*ff40*/  HMMA.16816.F32 R96, R40.reuse, R20, R96 ;  /* 0x000000142860723c */ /* 0x050ff00000001860 */
        /* <DEDUP_REMOVED lines=11> */
[C---:B---3--:R-:W-:Y:S08]  /*10000*/  HMMA.16816.F32 R80, R128.reuse, R16, R80 ;  /* 0x000000108050723c */ /* 0x048ff00000001850 */
[----:B------:R-:W-:Y:S01]  /*10010*/  HMMA.16816.F32 R76, R128, R18, R76 ;  /* 0x00000012804c723c */ /* 0x000fe2000000184c */
[----:B------:R-:W3:Y:S07]  /*10020*/  LDSM.16.M88.4 R16, [R196+0x6400] ;  /* 0x00640000c410783b */ /* 0x000eee0000000200 */
[C---:B------:R-:W-:Y:S08]  /*10030*/  HMMA.16816.F32 R136, R12.reuse, R28, R136 ;  /* 0x0000001c0c88723c */ /* 0x040ff00000001888 */
[----:B------:R-:W-:Y:S01]  /*10040*/  HMMA.16816.F32 R112, R12, R30, R112 ;  /* 0x0000001e0c70723c */ /* 0x000fe20000001870 */
[----:B------:R-:W4:Y:S07]  /*10050*/  LDSM.16.M88.4 R28, [R196+0x7c00] ;  /* 0x007c0000c41c783b */ /* 0x000f2e0000000200 */
[C---:B------:R-:W-:Y:S05]  /*10060*/  HMMA.16816.F32 R88, R40.reuse, R32, R88 ;  /* 0x000000202858723c */ /* 0x040fea0000001858 */
[-C--:B------:R-:W-:Y:S01]  /*10070*/  FMUL.FTZ R54, R136, R3.reuse ;  /* 0x0000000388367220 */ /* 0x080fe20000410000 */
[-C--:B------:R-:W-:Y:S01]  /*10080*/  FMUL.FTZ R67, R137, R3.reuse ;  /* 0x0000000389437220 */ /* 0x080fe20000410000 */
[-C--:B------:R-:W-:Y:S01]  /*10090*/  FMUL.FTZ R69, R138, R3.reuse ;  /* 0x000000038a457220 */ /* 0x080fe20000410000 */
[-C--:B------:R-:W-:Y:S01]  /*100a0*/  FMUL.FTZ R70, R139, R3.reuse ;  /* 0x000000038b467220 */ /* 0x080fe20000410000 */
[----:B------:R-:W-:Y:S01]  /*100b0*/  HMMA.16816.F32 R84, R40, R34, R84 ;  /* 0x000000222854723c */ /* 0x000fe20000001854 */
[----:B------:R-:W-:Y:S01]  /*100c0*/  LDSM.16.M88.4 R32, [R196+0x8400] ;  /* 0x00840000c420783b */ /* 0x000fe20000000200 */
[----:B------:R-:W2:Y:S01]  /*100d0*/  MUFU.TANH R54, R54 ;  /* 0x0000003600367308 */ /* 0x000ea20000002400 */
[-C--:B------:R-:W-:Y:S01]  /*100e0*/  FMUL.FTZ R71, R112, R3.reuse ;  /* 0x0000000370477220 */ /* 0x080fe20000410000 */
[----:B------:R-:W-:-:S04]  /*100f0*/  FMUL.FTZ R109, R115, R3 ;  /* 0x00000003736d7220 */ /* 0x000fc80000410000 */
        /* <DEDUP_REMOVED lines=10> */
[C---:B---3--:R-:W-:Y:S02]  /*101a0*/  HMMA.16816.F32 R80, R40.reuse, R16, R80 ;  /* 0x000000102850723c */ /* 0x048fe40000001850 */
[----:B------:R-:W3:Y:S06]  /*101b0*/  MUFU.TANH R109, R109 ;  /* 0x0000006d006d7308 */ /* 0x000eec0000002400 */
        /* <DEDUP_REMOVED lines=17> */
[C---:B--2---:R-:W-:Y:S02]  /*102d0*/  HMMA.16816.F32 R72, R40.reuse, R8, R72 ;  /* 0x000000082848723c */ /* 0x044fe40000001848 */
[----:B------:R-:W2:Y:S03]  /*102e0*/  MUFU.TANH R97, R97 ;  /* 0x0000006100617308 */ /* 0x000ea60000002400 */
[-C--:B------:R-:W-:Y:S01]  /*102f0*/  FMUL.FTZ R88, R88, R3.reuse ;  /* 0x0000000358587220 */ /* 0x080fe20000410000 */
[-C--:B------:R-:W-:Y:S01]  /*10300*/  FMUL.FTZ R89, R89, R3.reuse ;  /* 0x0000000359597220 */ /* 0x080fe20000410000 */
[-C--:B------:R-:W-:Y:S01]  /*10310*/  FMUL.FTZ R90, R90, R3.reuse ;  /* 0x000000035a5a7220 */ /* 0x080fe20000410000 */
[-C--:B------:R-:W-:Y:S01]  /*10320*/  FMUL.FTZ R91, R91, R3.reuse ;  /* 0x000000035b5b7220 */ /* 0x080fe20000410000 */
[----:B------:R-:W-:Y:S01]  /*10330*/  HMMA.16816.F32 R60, R40, R10, R60 ;  /* 0x0000000a283c723c */ /* 0x000fe2000000183c */
[----:B------:R-:W2:Y:S01]  /*10340*/  LDSM.16.M88.4 R8, [R199+0x8c00] ;  /* 0x008c0000c708783b */ /* 0x000ea20000000200 */
[----:B------:R-:W2:Y:S06]  /*10350*/  MUFU.TANH R98, R98 ;  /* 0x0000006200627308 */ /* 0x000eac0000002400 */
[C---:B-1----:R-:W-:Y:S02]  /*10360*/  HMMA.16816.F32 R48, R128.reuse, R22, R48 ;  /* 0x000000168030723c */ /* 0x042fe40000001830 */
[----:B------:R-:W1:Y:S06]  /*10370*/  MUFU.TANH R99, R99 ;  /* 0x0000006300637308 */ /* 0x000e6c0000002400 */
[----:B------:R-:W-:Y:S03]  /*10380*/  HMMA.16816.F32 R56, R128, R20, R56 ;  /* 0x000000148038723c */ /* 0x000fe60000001838 */
[-C--:B------:R-:W-:Y:S01]  /*10390*/  FMUL.FTZ R20, R84, R3.reuse ;  /* 0x0000000354147220 */ /* 0x080fe20000410000 */
[----:B------:R-:W-:Y:S01]  /*103a0*/  FMUL.FTZ R21, R85, R3 ;  /* 0x0000000355157220 */ /* 0x000fe20000410000 */
[----:B------:R-:W1:Y:S03]  /*103b0*/  MUFU.TANH R92, R92 ;  /* 0x0000005c005c7308 */ /* 0x000e660000002400 */
[C---:B---3--:R-:W-:Y:S05]  /*103c0*/  HMMA.16816.F32 R72, R24.reuse, R16, R72 ;  /* 0x000000101848723c */ /* 0x048fea0000001848 */
[----:B------:R-:W3:Y:S03]  /*103d0*/  MUFU.TANH R93, R93 ;  /* 0x0000005d005d7308 */ /* 0x000ee60000002400 */
[C---:B------:R-:W-:Y:S01]  /*103e0*/  HMMA.16816.F32 R60, R24.reuse, R18, R60 ;  /* 0x00000012183c723c */ /* 0x040fe2000000183c */
[----:B------:R-:W1:Y:S04]  /*103f0*/  LDSM.16.M88.4 R16, [R196+0x8c00] ;  /* 0x008c0000c410783b */ /* 0x000e680000000200 */
[----:B------:R-:W1:Y:S03]  /*10400*/  MUFU.TANH R94, R94 ;  /* 0x0000005e005e7308 */ /* 0x000e660000002400 */
[C---:B----4-:R-:W-:Y:S05]  /*10410*/  HMMA.16816.F32 R80, R24.reuse, R28, R80 ;  /* 0x0000001c1850723c */ /* 0x050fea0000001850 */
[----:B------:R-:W4:Y:S03]  /*10420*/  MUFU.TANH R95, R95 ;  /* 0x0000005f005f7308 */ /* 0x000f260000002400 */
        /* <DEDUP_REMOVED lines=8> */
[----:B------:R-:W-:Y:S05]  /*104b0*/  HMMA.16816.F32 R132, R12, R104, R132 ;  /* 0x000000680c84723c */ /* 0x000fea0000001884 */
[-C--:B------:R-:W-:Y:S01]  /*104c0*/  FMUL.FTZ R104, R113, R3.reuse ;  /* 0x0000000371687220 */ /* 0x080fe20000410000 */
[----:B------:R-:W-:Y:S01]  /*104d0*/  FMUL.FTZ R105, R114, R3 ;  /* 0x0000000372697220 */ /* 0x000fe20000410000 */
[----:B------:R-:W1:Y:S01]  /*104e0*/  MUFU.TANH R91, R91 ;  /* 0x0000005b005b7308 */ /* 0x000e620000002400 */
[----:B--2---:R-:W-:Y:S05]  /*104f0*/  HMMA.16816.F32 R48, R24, R10, R48 ;  /* 0x0000000a1830723c */ /* 0x004fea0000001830 */
[----:B------:R-:W-:-:S02]  /*10500*/  SHF.L.U32 R11, R211, 0x1, RZ ;  /* 0x00000001d30b7819 */ /* 0x000fc400000006ff */
[----:B------:R-:W2:Y:S01]  /*10510*/  MUFU.TANH R104, R104 ;  /* 0x0000006800687308 */ /* 0x000ea20000002400 */
[----:B------:R-:W-:Y:S03]  /*10520*/  HMMA.16816.F32 R56, R24, R8, R56 ;  /* 0x000000081838723c */ /* 0x000fe60000001838 */
[----:B-----5:R-:W-:Y:S01]  /*10530*/  IADD3 R9, PT, PT, R68, -R217, -R2 ;  /* 0x800000d944097210 */ /* 0x020fe20007ffe802 */
[-C--:B------:R-:W-:Y:S01]  /*10540*/  FMUL.FTZ R110, R132, R3.reuse ;  /* 0x00000003846e7220 */ /* 0x080fe20000410000 */
[-C--:B------:R-:W-:Y:S01]  /*10550*/  FMUL.FTZ R111, R135, R3.reuse ;  /* 0x00000003876f7220 */ /* 0x080fe20000410000 */
[----:B------:R-:W-:Y:S01]  /*10560*/  LOP3.LUT R2, R11, 0x6, RZ, 0xc0, !PT ;  /* 0x000000060b027812 */ /* 0x000fe200078ec0ff */
[----:B------:R-:W2:Y:S01]  /*10570*/  MUFU.TANH R105, R105 ;  /* 0x0000006900697308 */ /* 0x000ea20000002400 */
[C---:B------:R-:W-:Y:S05]  /*10580*/  HMMA.16816.F32 R100, R12.reuse, R106, R100 ;  /* 0x0000006a0c64723c */ /* 0x040fea0000001864 */
[-C--:B------:R-:W-:Y:S01]  /*10590*/  FMUL.FTZ R106, R133, R3.reuse ;  /* 0x00000003856a7220 */ /* 0x080fe20000410000 */
[-C--:B------:R-:W-:Y:S01]  /*105a0*/  FMUL.FTZ R107, R134, R3.reuse ;  /* 0x00000003866b7220 */ /* 0x080fe20000410000 */
[----:B------:R-:W2:Y:S01]  /*105b0*/  MUFU.TANH R110, R110 ;  /* 0x0000006e006e7308 */ /* 0x000ea20000002400 */
[C---:B-1----:R-:W-:Y:S07]  /*105c0*/  HMMA.16816.F32 R48, R12.reuse, R18, R48 ;  /* 0x000000120c30723c */ /* 0x042fee0000001830 */
[----:B------:R-:W1:Y:S01]  /*105d0*/  MUFU.TANH R106, R106 ;  /* 0x0000006a006a7308 */ /* 0x000e620000002400 */
[C---:B------:R-:W-:Y:S03]  /*105e0*/  HMMA.16816.F32 R80, R12.reuse, R32, R80 ;  /* 0x000000200c50723c */ /* 0x040fe60000001850 */
        /* <DEDUP_REMOVED lines=26> */
[----:B------:R-:W-:Y:S01]  /*10790*/  IADD3 R51, PT, PT, R55, R2, RZ ;  /* 0x0000000237337210 */ /* 0x000fe20007ffe0ff */
[-C--:B------:R-:W-:Y:S01]  /*107a0*/  FMUL.FTZ R23, R72, R3.reuse ;  /* 0x0000000348177220 */ /* 0x080fe20000410000 */
[-C--:B------:R-:W-:Y:S01]  /*107b0*/  FMUL.FTZ R30, R73, R3.reuse ;  /* 0x00000003491e7220 */ /* 0x080fe20000410000 */
[-C--:B------:R-:W-:Y:S01]  /*107c0*/  FMUL.FTZ R31, R74, R3.reuse ;  /* 0x000000034a1f7220 */ /* 0x080fe20000410000 */
[-C--:B------:R-:W-:Y:S01]  /*107d0*/  FMUL.FTZ R29, R75, R3.reuse ;  /* 0x000000034b1d7220 */ /* 0x080fe20000410000 */
        /* <DEDUP_REMOVED lines=10> */
[----:B------:R-:W-:Y:S02]  /*10880*/  IADD3 R3, PT, PT, R0, R68, -R217 ;  /* 0x0000004400037210 */ /* 0x000fe40007ffe8d9 */
[----:B------:R-:W1:Y:S02]  /*10890*/  MUFU.TANH R20, R20 ;  /* 0x0000001400147308 */ /* 0x000e640000002400 */
[----:B------:R-:W-:-:S02]  /*108a0*/  IADD3 R3, PT, PT, R224, R3, RZ ;  /* 0x00000003e0037210 */ /* 0x000fc40007ffe0ff */
[----:B------:R-:W-:Y:S02]  /*108b0*/  IADD3 R224, PT, PT, R224, R9, RZ ;  /* 0x00000009e0e07210 */ /* 0x000fe40007ffe0ff */
[C-C-:B------:R-:W-:Y:S02]  /*108c0*/  VIADDMNMX R216, R3.reuse, 0x1, R68.reuse, PT ;  /* 0x0000000103d87846 */ /* 0x140fe40003800144 */
[----:B------:R-:W1:Y:S01]  /*108d0*/  MUFU.TANH R21, R21 ;  /* 0x0000001500157308 */ /* 0x000e620000002400 */
[----:B------:R-:W-:Y:S02]  /*108e0*/  VIMNMX R225, PT, PT, RZ, R224, !PT ;  /* 0x000000e0ffe17248 */ /* 0x000fe40007fe0100 */
[----:B------:R-:W-:Y:S02]  /*108f0*/  VIADDMNMX R218, R3, 0x9, R68, PT ;  /* 0x0000000903da7846 */ /* 0x000fe40003800144 */
[----:B------:R-:W-:-:S03]  /*10900*/  VIADDMNMX R224, R224, 0x8, RZ, !PT ;  /* 0x00000008e0e07846 */ /* 0x000fc600078001ff */
        /* <DEDUP_REMOVED lines=25> */
[----:B------:R1:W1:Y:S01]  /*10aa0*/  MUFU.TANH R0, R13 ;  /* 0x0000000d00007308 */ /* 0x0002620000002400 */
        /* <DEDUP_REMOVED lines=15> */
.L_x_2848:
[----:B------:R-:W2:Y:S01]  /*10ba0*/  LD.E R56, desc[UR4][R120.64+0x170] ;  /* 0x0001700478387980 */ /* 0x000ea2000c101900 */
[----:B-1----:R-:W-:Y:S02]  /*10bb0*/  IADD3 R13, PT, PT, R55, -0x80, RZ ;  /* 0xffffff80370d7810 */ /* 0x002fe40007ffe0ff */
[----:B------:R-:W-:Y:S01]  /*10bc0*/  IABS R50, R55 ;  /* 0x0000003700327213 */ /* 0x000fe20000000000 */
[----:B------:R-:W3:Y:S01]  /*10bd0*/  LD.E.64 R60, desc[UR4][R120.64+0x20] ;  /* 0x00002004783c7980 */ /* 0x000ee2000c101b00 */
        /* <DEDUP_REMOVED lines=56> */
.L_x_2849:
[----:B------:R-:W-:Y:S05]  /*10f60*/  BSYNC.RECONVERGENT B0 ;  /* 0x0000000000007941 */ /* 0x000fea0003800200 */
.L_x_2847:
        /* <DEDUP_REMOVED lines=73> */
.L_x_2851:
[----:B------:R4:W-:Y:S02]  /*11400*/  STS.128 [R215+0x8800], RZ ;  /* 0x008800ffd7007388 */ /* 0x0009e40000000c00 */
.L_x_2852:
[----:B------:R-:W-:Y:S05]  /*11410*/  BSYNC.RECONVERGENT B0 ;  /* 0x0000000000007941 */ /* 0x000fea0003800200 */
.L_x_2850:
[----:B------:R-:W0:Y:S02]  /*11420*/  LDGDEPBAR ;  /* 0x00000000000079af */ /* 0x000e240000000000 */
.L_x_2846:
[----:B------:R-:W-:Y:S05]  /*11430*/  BSYNC.RECONVERGENT B1 ;  /* 0x0000000000017941 */ /* 0x000fea0003800200 */
.L_x_2845:
[----:B------:R-:W5:Y:S01]  /*11440*/  LD.E R49, desc[UR4][R120.64+0xdc] ;  /* 0x0000dc0478317980 */ /* 0x000f62000c101900 */
[C---:B------:R-:W-:Y:S02]  /*11450*/  VIADD R3, R51.reuse, 0x1 ;  /* 0x0000000133037836 */ /* 0x040fe40000000000 */
[----:B------:R-:W-:-:S03]  /*11460*/  VIADD R9, R51, 0x8 ;  /* 0x0000000833097836 */ /* 0x000fc60000000000 */
[C---:B------:R-:W-:Y:S02]  /*11470*/  ISETP.GE.AND P0, PT, R3.reuse, R225, PT ;  /* 0x000000e10300720c */ /* 0x040fe40003f06270 */
[C---:B------:R-:W-:Y:S02]  /*11480*/  ISETP.GE.AND P2, PT, R3.reuse, R224, PT ;  /* 0x000000e00300720c */ /* 0x040fe40003f46270 */
[C---:B------:R-:W-:Y:S02]  /*11490*/  ISETP.GE.AND P6, PT, R3.reuse, R216, PT ;  /* 0x000000d80300720c */ /* 0x040fe40003fc6270 */
[----:B------:R-:W-:Y:S01]  /*114a0*/  ISETP.GE.AND P3, PT, R3, R218, PT ;  /* 0x000000da0300720c */ /* 0x000fe20003f66270 */
[----:B------:R-:W-:Y:S01]  /*114b0*/  VIADD R3, R51, 0x9 ;  /* 0x0000000933037836 */ /* 0x000fe20000000000 */
[----:B------:R-:W-:Y:S02]  /*114c0*/  FSEL R7, R7, -INF , P0 ;  /* 0xff80000007077808 */ /* 0x000fe40000000000 */
[----:B------:R-:W-:-:S02]  /*114d0*/  FSEL R44, R44, -INF , P2 ;  /* 0xff8000002c2c7808 */ /* 0x000fc40001000000 */
[CC--:B------:R-:W-:Y:S02]  /*114e0*/  ISETP.GE.AND P1, PT, R9.reuse, R225.reuse, PT ;  /* 0x000000e10900720c */ /* 0x0c0fe40003f26270 */
[C---:B------:R-:W-:Y:S02]  /*114f0*/  ISETP.GE.AND P5, PT, R9.reuse, R216, PT ;  /* 0x000000d80900720c */ /* 0x040fe40003fa6270 */
[C---:B------:R-:W-:Y:S02]  /*11500*/  ISETP.GE.AND P0, PT, R9.reuse, R224, PT ;  /* 0x000000e00900720c */ /* 0x040fe40003f06270 */
[----:B------:R-:W-:Y:S01]  /*11510*/  ISETP.GE.AND P4, PT, R9, R218, PT ;  /* 0x000000da0900720c */ /* 0x000fe20003f86270 */
[----:B------:R-:W-:Y:S01]  /*11520*/  VIADD R9, R51, 0x10 ;  /* 0x0000001033097836 */ /* 0x000fe20000000000 */
[----:B------:R-:W-:Y:S02]  /*11530*/  FSEL R73, R7, -INF , !P6 ;  /* 0xff80000007497808 */ /* 0x000fe40007000000 */
[----:B------:R-:W-:-:S02]  /*11540*/  ISETP.GE.AND P2, PT, R3, R225, PT ;  /* 0x000000e10300720c */ /* 0x000fc40003f46270 */
[----:B------:R-:W-:Y:S02]  /*11550*/  FSEL R7, R44, -INF , !P3 ;  /* 0xff8000002c077808 */ /* 0x000fe40005800000 */
[----:B------:R-:W-:Y:S02]  /*11560*/  ISETP.GE.AND P3, PT, R3, R224, PT ;  /* 0x000000e00300720c */ /* 0x000fe40003f66270 */
[----:B------:R-:W-:Y:S01]  /*11570*/  FSEL R43, R45, -INF , P1 ;  /* 0xff8000002d2b7808 */ /* 0x000fe20000800000 */
[----:B------:R-:W-:Y:S01]  /*11580*/  VIADD R45, R51, 0x21 ;  /* 0x00000021332d7836 */ /* 0x000fe20000000000 */
[C---:B------:R-:W-:Y:S02]  /*11590*/  ISETP.GE.AND P6, PT, R3.reuse, R216, PT ;  /* 0x000000d80300720c */ /* 0x040fe40003fc6270 */
[----:B------:R-:W-:Y:S01]  /*115a0*/  ISETP.GE.AND P1, PT, R3, R218, PT ;  /* 0x000000da0300720c */ /* 0x000fe20003f26270 */
[----:B------:R-:W-:Y:S01]  /*115b0*/  VIADD R3, R51, 0x11 ;  /* 0x0000001133037836 */ /* 0x000fe20000000000 */
[----:B------:R-:W-:-:S02]  /*115c0*/  FSEL R39, R52, -INF , P0 ;  /* 0xff80000034277808 */ /* 0x000fc40000000000 */
[----:B------:R-:W-:Y:S02]  /*115d0*/  FSEL R41, R46, -INF , P2 ;  /* 0xff8000002e297808 */ /* 0x000fe40001000000 */
[C---:B------:R-:W-:Y:S02]  /*115e0*/  ISETP.GE.AND P0, PT, R9.reuse, R225, PT ;  /* 0x000000e10900720c */ /* 0x040fe40003f06270 */
[----:B------:R-:W-:Y:S02]  /*115f0*/  ISETP.GE.AND P2, PT, R9, R224, PT ;  /* 0x000000e00900720c */ /* 0x000fe40003f46270 */
[----:B------:R-:W-:Y:S02]  /*11600*/  FSEL R19, R53, -INF , P3 ;  /* 0xff80000035137808 */ /* 0x000fe40001800000 */
[----:B------:R-:W-:Y:S02]  /*11610*/  FSEL R43, R43, -INF , !P5 ;  /* 0xff8000002b2b7808 */ /* 0x000fe40006800000 */
[----:B------:R-:W-:-:S02]  /*11620*/  FSEL R39, R39, -INF , !P4 ;  /* 0xff80000027277808 */ /* 0x000fc40006000000 */
[C---:B------:R-:W-:Y:S02]  /*11630*/  ISETP.GE.AND P5, PT, R9.reuse, R216, PT ;  /* 0x000000d80900720c */ /* 0x040fe40003fa6270 */
[----:B------:R-:W-:Y:S01]  /*11640*/  ISETP.GE.AND P4, PT, R9, R218, PT ;  /* 0x000000da0900720c */ /* 0x000fe20003f86270 */
[----:B------:R-:W-:Y:S01]  /*11650*/  VIADD R9, R51, 0x18 ;  /* 0x0000001833097836 */ /* 0x000fe20000000000 */
[----:B------:R-:W-:Y:S02]  /*11660*/  ISETP.GE.AND P3, PT, R3, R225, PT ;  /* 0x000000e10300720c */ /* 0x000fe40003f66270 */
[----:B------:R-:W-:Y:S02]  /*11670*/  FSEL R15, R54, -INF , P0 ;  /* 0xff800000360f7808 */ /* 0x000fe40000000000 */
[----:B------:R-:W-:Y:S02]  /*11680*/  FSEL R11, R69, -INF , P2 ;  /* 0xff800000450b7808 */ /* 0x000fe40001000000 */
[----:B------:R-:W-:-:S02]  /*11690*/  FSEL R19, R19, -INF , !P1 ;  /* 0xff80000013137808 */ /* 0x000fc40004800000 */
[----:B------:R-:W-:Y:S02]  /*116a0*/  ISETP.GE.AND P1, PT, R3, R224, PT ;  /* 0x000000e00300720c */ /* 0x000fe40003f26270 */
[----:B------:R-:W-:Y:S02]  /*116b0*/  FSEL R41, R41, -INF , !P6 ;  /* 0xff80000029297808 */ /* 0x000fe40007000000 */
[----:B------:R-:W-:Y:S02]  /*116c0*/  FSEL R15, R15, -INF , !P5 ;  /* 0xff8000000f0f7808 */ /* 0x000fe40006800000 */
[----:B-1----:R-:W-:Y:S02]  /*116d0*/  FSEL R13, R67, -INF , P3 ;  /* 0xff800000430d7808 */ /* 0x002fe40001800000 */
[----:B------:R-:W-:Y:S02]  /*116e0*/  FSEL R11, R11, -INF , !P4 ;  /* 0xff8000000b0b7808 */ /* 0x000fe40006000000 */
[----:B------:R-:W-:-:S02]  /*116f0*/  ISETP.GE.AND P6, PT, R3, R216, PT ;  /* 0x000000d80300720c */ /* 0x000fc40003fc6270 */
[----:B------:R-:W-:Y:S01]  /*11700*/  ISETP.GE.AND P0, PT, R3, R218, PT ;  /* 0x000000da0300720c */ /* 0x000fe20003f06270 */
[----:B------:R-:W-:Y:S01]  /*11710*/  VIADD R3, R51, 0x19 ;  /* 0x0000001933037836 */ /* 0x000fe20000000000 */
[C---:B------:R-:W-:Y:S02]  /*11720*/  ISETP.GE.AND P2, PT, R9.reuse, R225, PT ;  /* 0x000000e10900720c */ /* 0x040fe40003f46270 */
[C---:B------:R-:W-:Y:S02]  /*11730*/  ISETP.GE.AND P5, PT, R9.reuse, R216, PT ;  /* 0x000000d80900720c */ /* 0x040fe40003fa6270 */
        /* <DEDUP_REMOVED lines=13> */
[----:B------:R-:W-:Y:S02]  /*11810*/  FSEL R27, R104, -INF , P1 ;  /* 0xff800000681b7808 */ /* 0x000fe40000800000 */
[----:B------:R-:W-:Y:S02]  /*11820*/  FSEL R25, R25, -INF , !P3 ;  /* 0xff80000019197808 */ /* 0x000fe40005800000 */
[----:B------:R-:W-:-:S02]  /*11830*/  ISETP.GE.AND P4, PT, R3, R225, PT ;  /* 0x000000e10300720c */ /* 0x000fc40003f86270 */
[C---:B------:R-:W-:Y:S02]  /*11840*/  ISETP.GE.AND P5, PT, R3.reuse, R216, PT ;  /* 0x000000d80300720c */ /* 0x040fe40003fa6270 */
        /* <DEDUP_REMOVED lines=9> */
[----:B------:R-:W-:Y:S01]  /*118e0*/  ISETP.GE.AND P4, PT, R45, R218, PT ;  /* 0x000000da2d00720c */ /* 0x000fe20003f86270 */
[----:B------:R-:W-:Y:S01]  /*118f0*/  VIADD R45, R51, 0x28 ;  /* 0x00000028332d7836 */ /* 0x000fe20000000000 */
[----:B------:R-:W-:Y:S01]  /*11900*/  FSEL R107, R107, -INF , P1 ;  /* 0xff8000006b6b7808 */ /* 0x000fe20000800000 */
[----:B------:R-:W-:-:S03]  /*11910*/  VIADD R53, R51, 0x29 ;  /* 0x0000002933357836 */ /* 0x000fc60000000000 */
[----:B------:R-:W-:Y:S02]  /*11920*/  FSEL R189, R107, -INF , !P3 ;  /* 0xff8000006bbd7808 */ /* 0x000fe40005800000 */
[C---:B------:R-:W-:Y:S02]  /*11930*/  ISETP.GE.AND P3, PT, R45.reuse, R224, PT ;  /* 0x000000e02d00720c */ /* 0x040fe40003f66270 */
[----:B------:R-:W-:Y:S02]  /*11940*/  FSEL R195, R110, -INF , !P5 ;  /* 0xff8000006ec37808 */ /* 0x000fe40006800000 */
[----:B------:R-:W-:Y:S02]  /*11950*/  FSEL R63, R106, -INF , P0 ;  /* 0xff8000006a3f7808 */ /* 0x000fe40000000000 */
[C---:B------:R-:W-:Y:S02]  /*11960*/  ISETP.GE.AND P1, PT, R45.reuse, R225, PT ;  /* 0x000000e12d00720c */ /* 0x040fe40003f26270 */
[----:B------:R-:W-:-:S02]  /*11970*/  ISETP.GE.AND P5, PT, R45, R216, PT ;  /* 0x000000d82d00720c */ /* 0x000fc40003fa6270 */
[----:B------:R-:W-:Y:S01]  /*11980*/  ISETP.GE.AND P0, PT, R45, R218, PT ;  /* 0x000000da2d00720c */ /* 0x000fe20003f06270 */
[----:B------:R-:W-:Y:S01]  /*11990*/  VIADD R45, R51, 0x30 ;  /* 0x00000030332d7836 */ /* 0x000fe20000000000 */
[----:B------:R-:W-:Y:S02]  /*119a0*/  FSEL R65, R102, -INF , P3 ;  /* 0xff80000066417808 */ /* 0x000fe40001800000 */
[----:B------:R-:W-:Y:S02]  /*119b0*/  FSEL R111, R111, -INF , P2 ;  /* 0xff8000006f6f7808 */ /* 0x000fe40001000000 */
[----:B------:R-:W-:Y:S02]  /*119c0*/  ISETP.GE.AND P2, PT, R53, R225, PT ;  /* 0x000000e13500720c */ /* 0x000fe40003f46270 */
[----:B------:R-:W-:Y:S02]  /*119d0*/  FSEL R100, R100, -INF , P1 ;  /* 0xff80000064647808 */ /* 0x000fe40000800000 */
[----:B------:R-:W-:-:S02]  /*119e0*/  FSEL R65, R65, -INF , !P0 ;  /* 0xff80000041417808 */ /* 0x000fc40004000000 */
[----:B------:R-:W-:Y:S02]  /*119f0*/  FSEL R63, R63, -INF , !P6 ;  /* 0xff8000003f3f7808 */ /* 0x000fe40007000000 */
[----:B------:R-:W-:Y:S02]  /*11a00*/  FSEL R187, R111, -INF , !P4 ;  /* 0xff8000006fbb7808 */ /* 0x000fe40006000000 */
[----:B------:R-:W-:Y:S02]  /*11a10*/  ISETP.GE.AND P0, PT, R45, R224, PT ;  /* 0x000000e02d00720c */ /* 0x000fe40003f06270 */
[C---:B------:R-:W-:Y:S02]  /*11a20*/  ISETP.GE.AND P6, PT, R53.reuse, R216, PT ;  /* 0x000000d83500720c */ /* 0x040fe40003fc6270 */
[C---:B------:R-:W-:Y:S02]  /*11a30*/  ISETP.GE.AND P1, PT, R53.reuse, R224, PT ;  /* 0x000000e03500720c */ /* 0x040fe40003f26270 */
[----:B------:R-:W-:Y:S01]  /*11a40*/  ISETP.GE.AND P4, PT, R53, R218, PT ;  /* 0x000000da3500720c */ /* 0x000fe20003f86270 */
[----:B------:R-:W-:Y:S01]  /*11a50*/  VIADD R53, R51, 0x31 ;  /* 0x0000003133357836 */ /* 0x000fe20000000000 */
[----:B------:R-:W-:-:S02]  /*11a60*/  FSEL R193, R100, -INF , !P5 ;  /* 0xff80000064c17808 */ /* 0x000fc40006800000 */
[----:B------:R-:W-:Y:S02]  /*11a70*/  FSEL R101, R101, -INF , P2 ;  /* 0xff80000065657808 */ /* 0x000fe40001000000 */
[C---:B------:R-:W-:Y:S02]  /*11a80*/  ISETP.GE.AND P3, PT, R45.reuse, R225, PT ;  /* 0x000000e12d00720c */ /* 0x040fe40003f66270 */
[C---:B------:R-:W-:Y:S02]  /*11a90*/  ISETP.GE.AND P5, PT, R45.reuse, R216, PT ;  /* 0x000000d82d00720c */ /* 0x040fe40003fa6270 */
[----:B------:R-:W-:Y:S01]  /*11aa0*/  ISETP.GE.AND P2, PT, R45, R218, PT ;  /* 0x000000da2d00720c */ /* 0x000fe20003f46270 */
[----:B------:R-:W-:Y:S01]  /*11ab0*/  VIADD R45, R51, 0x38 ;  /* 0x00000038332d7836 */ /* 0x000fe20000000000 */
[----:B------:R-:W-:Y:S02]  /*11ac0*/  FSEL R98, R98, -INF , P0 ;  /* 0xff80000062627808 */ /* 0x000fe40000000000 */
[----:B------:R-:W-:-:S02]  /*11ad0*/  FSEL R67, R103, -INF , P1 ;  /* 0xff80000067437808 */ /* 0x000fc40000800000 */
[----:B------:R-:W-:Y:S02]  /*11ae0*/  ISETP.GE.AND P1, PT, R53, R225, PT ;  /* 0x000000e13500720c */ /* 0x000fe40003f26270 */
[----:B------:R-:W-:Y:S02]  /*11af0*/  FSEL R96, R96, -INF , P3 ;  /* 0xff80000060607808 */ /* 0x000fe40001800000 */
[----:B------:R-:W-:Y:S02]  /*11b00*/  FSEL R181, R98, -INF , !P2 ;  /* 0xff80000062b57808 */ /* 0x000fe40005000000 */
[----:B------:R-:W-:Y:S02]  /*11b10*/  FSEL R191, R101, -INF , !P6 ;  /* 0xff80000065bf7808 */ /* 0x000fe40007000000 */
[----:B------:R-:W-:Y:S02]  /*11b20*/  FSEL R67, R67, -INF , !P4 ;  /* 0xff80000043437808 */ /* 0x000fe40006000000 */
[----:B------:R-:W-:-:S02]  /*11b30*/  ISETP.GE.AND P2, PT, R45, R224, PT ;  /* 0x000000e02d00720c */ /* 0x000fc40003f46270 */
[C---:B------:R-:W-:Y:S02]  /*11b40*/  ISETP.GE.AND P6, PT, R53.reuse, R216, PT ;  /* 0x000000d83500720c */ /* 0x040fe40003fc6270 */
[C---:B------:R-:W-:Y:S02]  /*11b50*/  ISETP.GE.AND P3, PT, R53.reuse, R224, PT ;  /* 0x000000e03500720c */ /* 0x040fe40003f66270 */
[----:B------:R-:W-:Y:S01]  /*11b60*/  ISETP.GE.AND P4, PT, R53, R218, PT ;  /* 0x000000da3500720c */ /* 0x000fe20003f86270 */
[----:B------:R-:W-:Y:S01]  /*11b70*/  VIADD R53, R51, 0x39 ;  /* 0x0000003933357836 */ /* 0x000fe20000000000 */
[----:B------:R-:W-:Y:S02]  /*11b80*/  FSEL R185, R96, -INF , !P5 ;  /* 0xff80000060b97808 */ /* 0x000fe40006800000 */
[----:B------:R-:W-:Y:S02]  /*11b90*/  ISETP.GE.AND P0, PT, R45, R225, PT ;  /* 0x000000e12d00720c */ /* 0x000fe40003f06270 */
[----:B------:R-:W-:-:S02]  /*11ba0*/  FSEL R97, R97, -INF , P1 ;  /* 0xff80000061617808 */ /* 0x000fc40000800000 */
[C---:B------:R-:W-:Y:S02]  /*11bb0*/  ISETP.GE.AND P5, PT, R45.reuse, R216, PT ;  /* 0x000000d82d00720c */ /* 0x040fe40003fa6270 */
[----:B------:R-:W-:Y:S01]  /*11bc0*/  ISETP.GE.AND P1, PT, R45, R218, PT ;  /* 0x000000da2d00720c */ /* 0x000fe20003f26270 */
[----:B------:R-:W-:Y:S01]  /*11bd0*/  VIADD R45, R51, 0x40 ;  /* 0x00000040332d7836 */ /* 0x000fe20000000000 */
[----:B------:R-:W-:Y:S02]  /*11be0*/  FSEL R94, R94, -INF , P2 ;  /* 0xff8000005e5e7808 */ /* 0x000fe40001000000 */
[----:B------:R-:W-:Y:S02]  /*11bf0*/  FSEL R99, R99, -INF , P3 ;  /* 0xff80000063637808 */ /* 0x000fe40001800000 */
[----:B------:R-:W-:Y:S02]  /*11c00*/  FSEL R92, R92, -INF , P0 ;  /* 0xff8000005c5c7808 */ /* 0x000fe40000000000 */
[----:B------:R-:W-:-:S02]  /*11c10*/  ISETP.GE.AND P3, PT, R53, R225, PT ;  /* 0x000000e13500720c */ /* 0x000fc40003f66270 */
[-C--:B------:R-:W-:Y:S02]  /*11c20*/  ISETP.GE.AND P0, PT, R53, R224.reuse, PT ;  /* 0x000000e03500720c */ /* 0x080fe40003f06270 */
[----:B------:R-:W-:Y:S02]  /*11c30*/  FSEL R179, R94, -INF , !P1 ;  /* 0xff8000005eb37808 */ /* 0x000fe40004800000 */
[----:B------:R-:W-:Y:S02]  /*11c40*/  FSEL R141, R97, -INF , !P6 ;  /* 0xff800000618d7808 */ /* 0x000fe40007000000 */
[----:B------:R-:W-:Y:S02]  /*11c50*/  FSEL R143, R99, -INF , !P4 ;  /* 0xff800000638f7808 */ /* 0x000fe40006000000 */
[----:B------:R-:W-:Y:S02]  /*11c60*/  ISETP.GE.AND P1, PT, R45, R224, PT ;  /* 0x000000e02d00720c */ /* 0x000fe40003f26270 */
[----:B------:R-:W-:-:S02]  /*11c70*/  ISETP.GE.AND P6, PT, R53, R216, PT ;  /* 0x000000d83500720c */ /* 0x000fc40003fc6270 */
[----:B------:R-:W-:Y:S01]  /*11c80*/  ISETP.GE.AND P4, PT, R53, R218, PT ;  /* 0x000000da3500720c */ /* 0x000fe20003f86270 */
[----:B------:R-:W-:Y:S01]  /*11c90*/  VIADD R53, R51, 0x41 ;  /* 0x0000004133357836 */ /* 0x000fe20000000000 */
[----:B------:R-:W-:Y:S02]  /*11ca0*/  FSEL R183, R92, -INF , !P5 ;  /* 0xff8000005cb77808 */ /* 0x000fe40006800000 */
[----:B------:R-:W-:Y:S02]  /*11cb0*/  ISETP.GE.AND P2, PT, R45, R225, PT ;  /* 0x000000e12d00720c */ /* 0x000fe40003f46270 */
[----:B------:R-:W-:Y:S02]  /*11cc0*/  FSEL R93, R93, -INF , P3 ;  /* 0xff8000005d5d7808 */ /* 0x000fe40001800000 */
[----:B------:R-:W-:Y:S02]  /*11cd0*/  FSEL R95, R95, -INF , P0 ;  /* 0xff8000005f5f7808 */ /* 0x000fe40000000000 */
        /* <DEDUP_REMOVED lines=10> */
[----:B------:R-:W-:Y:S01]  /*11d80*/  ISETP.GE.AND P4, PT, R53, R218, PT ;  /* 0x000000da3500720c */ /* 0x000fe20003f86270 */
[----:B------:R-:W-:Y:S01]  /*11d90*/  VIADD R53, R51, 0x49 ;  /* 0x0000004933357836 */ /* 0x000fe20000000000 */
[----:B------:R-:W-:Y:S02]  /*11da0*/  FSEL R173, R90, -INF , !P3 ;  /* 0xff8000005aad7808 */ /* 0x000fe40005800000 */
[C---:B------:R-:W-:Y:S02]  /*11db0*/  ISETP.GE.AND P1, PT, R45.reuse, R225, PT ;  /* 0x000000e12d00720c */ /* 0x040fe40003f26270 */
[----:B------:R-:W-:-:S02]  /*11dc0*/  ISETP.GE.AND P3, PT, R45, R224, PT ;  /* 0x000000e02d00720c */ /* 0x000fc40003f66270 */
[----:B------:R-:W-:Y:S02]  /*11dd0*/  FSEL R177, R88, -INF , !P5 ;  /* 0xff80000058b17808 */ /* 0x000fe40006800000 */
[----:B------:R-:W-:Y:S02]  /*11de0*/  FSEL R89, R89, -INF , P0 ;  /* 0xff80000059597808 */ /* 0x000fe40000000000 */
[C---:B------:R-:W-:Y:S02]  /*11df0*/  ISETP.GE.AND P5, PT, R45.reuse, R216, PT ;  /* 0x000000d82d00720c */ /* 0x040fe40003fa6270 */
[----:B------:R-:W-:Y:S01]  /*11e00*/  ISETP.GE.AND P0, PT, R45, R218, PT ;  /* 0x000000da2d00720c */ /* 0x000fe20003f06270 */
[----:B------:R-:W-:Y:S01]  /*11e10*/  VIADD R45, R51, 0x50 ;  /* 0x00000050332d7836 */ /* 0x000fe20000000000 */
[----:B------:R-:W-:Y:S02]  /*11e20*/  FSEL R91, R91, -INF , P2 ;  /* 0xff8000005b5b7808 */ /* 0x000fe40001000000 */
[----:B------:R-:W-:-:S02]  /*11e30*/  ISETP.GE.AND P2, PT, R53, R225, PT ;  /* 0x000000e13500720c */ /* 0x000fc40003f46270 */
[----:B------:R-:W-:Y:S02]  /*11e40*/  FSEL R20, R20, -INF , P1 ;  /* 0xff80000014147808 */ /* 0x000fe40000800000 */
[----:B------:R-:W-:Y:S02]  /*11e50*/  FSEL R32, R32, -INF , P3 ;  /* 0xff80000020207808 */ /* 0x000fe40001800000 */
[----:B------:R-:W-:Y:S02]  /*11e60*/  FSEL R175, R20, -INF , !P5 ;  /* 0xff80000014af7808 */ /* 0x000fe40006800000 */
[----:B------:R-:W-:Y:S02]  /*11e70*/  FSEL R171, R32, -INF , !P0 ;  /* 0xff80000020ab7808 */ /* 0x000fe40004000000 */
[----:B------:R-:W-:Y:S02]  /*11e80*/  FSEL R159, R21, -INF , P2 ;  /* 0xff800000159f7808 */ /* 0x000fe40001000000 */
[----:B------:R-:W-:-:S02]  /*11e90*/  ISETP.GE.AND P3, PT, R45, R225, PT ;  /* 0x000000e12d00720c */ /* 0x000fc40003f66270 */
[C---:B------:R-:W-:Y:S02]  /*11ea0*/  ISETP.GE.AND P5, PT, R45.reuse, R216, PT ;  /* 0x000000d82d00720c */ /* 0x040fe40003fa6270 */
[C---:B------:R-:W-:Y:S02]  /*11eb0*/  ISETP.GE.AND P0, PT, R45.reuse, R224, PT ;  /* 0x000000e02d00720c */ /* 0x040fe40003f06270 */
[----:B------:R-:W-:Y:S01]  /*11ec0*/  ISETP.GE.AND P2, PT, R45, R218, PT ;  /* 0x000000da2d00720c */ /* 0x000fe20003f46270 */
[----:B------:R-:W-:Y:S01]  /*11ed0*/  VIADD R45, R51, 0x51 ;  /* 0x00000051332d7836 */ /* 0x000fe20000000000 */
[----:B------:R-:W-:Y:S02]  /*11ee0*/  ISETP.GE.AND P1, PT, R53, R224, PT ;  /* 0x000000e03500720c */ /* 0x000fe40003f26270 */
[----:B------:R-:W-:Y:S02]  /*11ef0*/  FSEL R161, R89, -INF , !P6 ;  /* 0xff80000059a17808 */ /* 0x000fe40007000000 */
[----:B------:R-:W-:Y:S01]  /*11f00*/  FSEL R165, R91, -INF , !P4 ;  /* 0xff8000005ba57808 */ /* 0x000fe20006000000 */
[----:B------:R-:W-:Y:S01]  /*11f10*/  VIADD R21, R51, 0x58 ;  /* 0x0000005833157836 */ /* 0x000fe20000000000 */
[----:B------:R-:W-:-:S02]  /*11f20*/  ISETP.GE.AND P6, PT, R53, R216, PT ;  /* 0x000000d83500720c */ /* 0x000fc40003fc6270 */
[----:B------:R-:W-:Y:S02]  /*11f30*/  ISETP.GE.AND P4, PT, R53, R218, PT ;  /* 0x000000da3500720c */ /* 0x000fe40003f86270 */
[----:B------:R-:W-:Y:S02]  /*11f40*/  FSEL R33, R33, -INF , P1 ;  /* 0xff80000021217808 */ /* 0x000fe40000800000 */
[----:B------:R-:W-:Y:S02]  /*11f50*/  ISETP.GE.AND P1, PT, R45, R225, PT ;  /* 0x000000e12d00720c */ /* 0x000fe40003f26270 */
[----:B------:R-:W-:Y:S02]  /*11f60*/  FSEL R35, R35, -INF , P0 ;  /* 0xff80000023237808 */ /* 0x000fe40000000000 */
[----:B------:R-:W-:Y:S02]  /*11f70*/  FSEL R80, R80, -INF , P3 ;  /* 0xff80000050507808 */ /* 0x000fe40001800000 */
[----:B------:R-:W-:-:S02]  /*11f80*/  FSEL R159, R159, -INF , !P6 ;  /* 0xff8000009f9f7808 */ /* 0x000fc40007000000 */
[----:B------:R-:W-:Y:S01]  /*11f90*/  FSEL R169, R33, -INF , !P4 ;  /* 0xff80000021a97808 */ /* 0x000fe20006000000 */
[----:B------:R-:W-:Y:S01]  /*11fa0*/  VIADD R33, R51, 0x59 ;  /* 0x0000005933217836 */ /* 0x000fe20000000000 */
[C---:B------:R-:W-:Y:S02]  /*11fb0*/  ISETP.GE.AND P3, PT, R45.reuse, R224, PT ;  /* 0x000000e02d00720c */ /* 0x040fe40003f66270 */
[----:B------:R-:W-:Y:S02]  /*11fc0*/  ISETP.GE.AND P6, PT, R45, R216, PT ;  /* 0x000000d82d00720c */ /* 0x000fe40003fc6270 */
[----:B------:R-:W-:Y:S02]  /*11fd0*/  FSEL R153, R35, -INF , !P2 ;  /* 0xff80000023997808 */ /* 0x000fe40005000000 */
[----:B------:R-:W-:Y:S02]  /*11fe0*/  FSEL R34, R34, -INF , P1 ;  /* 0xff80000022227808 */ /* 0x000fe40000800000 */
[----:B------:R-:W-:-:S02]  /*11ff0*/  ISETP.GE.AND P2, PT, R21, R224, PT ;  /* 0x000000e01500720c */ /* 0x000fc40003f46270 */
[----:B------:R-:W-:Y:S02]  /*12000*/  ISETP.GE.AND P4, PT, R45, R218, PT ;  /* 0x000000da2d00720c */ /* 0x000fe40003f86270 */
[----:B------:R-:W-:Y:S02]  /*12010*/  FSEL R167, R80, -INF , !P5 ;  /* 0xff80000050a77808 */ /* 0x000fe40006800000 */
[C---:B------:R-:W-:Y:S02]  /*12020*/  ISETP.GE.AND P0, PT, R21.reuse, R225, PT ;  /* 0x000000e11500720c */ /* 0x040fe40003f06270 */
[----:B------:R-:W-:Y:S02]  /*12030*/  FSEL R36, R36, -INF , P3 ;  /* 0xff80000024247808 */ /* 0x000fe40001800000 */
[C---:B------:R-:W-:Y:S02]  /*12040*/  ISETP.GE.AND P5, PT, R21.reuse, R216, PT ;  /* 0x000000d81500720c */ /* 0x040fe40003fa6270 */
[----:B------:R-:W-:Y:S01]  /*12050*/  ISETP.GE.AND P1, PT, R21, R218, PT ;  /* 0x000000da1500720c */ /* 0x000fe20003f26270 */
[----:B------:R-:W-:Y:S01]  /*12060*/  VIADD R21, R51, 0x60 ;  /* 0x0000006033157836 */ /* 0x000fe20000000000 */
[----:B------:R-:W-:-:S02]  /*12070*/  FSEL R163, R34, -INF , !P6 ;  /* 0xff80000022a37808 */ /* 0x000fc40007000000 */
[----:B------:R-:W-:Y:S02]  /*12080*/  ISETP.GE.AND P6, PT, R33, R225, PT ;  /* 0x000000e12100720c */ /* 0x000fe40003fc6270 */
[----:B------:R-:W-:Y:S02]  /*12090*/  FSEL R22, R22, -INF , P2 ;  /* 0xff80000016167808 */ /* 0x000fe40001000000 */
[----:B------:R-:W-:Y:S02]  /*120a0*/  FSEL R37, R37, -INF , P0 ;  /* 0xff80000025257808 */ /* 0x000fe40000000000 */
[----:B------:R-:W-:Y:S02]  /*120b0*/  FSEL R151, R36, -INF , !P4 ;  /* 0xff80000024977808 */ /* 0x000fe40006000000 */
[C---:B------:R-:W-:Y:S02]  /*120c0*/  ISETP.GE.AND P3, PT, R33.reuse, R216, PT ;  /* 0x000000d82100720c */ /* 0x040fe40003f66270 */
[----:B------:R-:W-:-:S02]  /*120d0*/  ISETP.GE.AND P0, PT, R33, R224, PT ;  /* 0x000000e02100720c */ /* 0x000fc40003f06270 */
[----:B------:R-:W-:Y:S01]  /*120e0*/  ISETP.GE.AND P4, PT, R33, R218, PT ;  /* 0x000000da2100720c */ /* 0x000fe20003f86270 */
[----:B------:R-:W-:Y:S01]  /*120f0*/  VIADD R33, R51, 0x61 ;  /* 0x0000006133217836 */ /* 0x000fe20000000000 */
[----:B------:R-:W-:Y:S02]  /*12100*/  FSEL R149, R22, -INF , !P1 ;  /* 0xff80000016957808 */ /* 0x000fe40004800000 */
[----:B------:R-:W-:Y:S02]  /*12110*/  FSEL R28, R28, -INF , P6 ;  /* 0xff8000001c1c7808 */ /* 0x000fe40003000000 */
[C---:B------:R-:W-:Y:S02]  /*12120*/  ISETP.GE.AND P2, PT, R21.reuse, R225, PT ;  /* 0x000000e11500720c */ /* 0x040fe40003f46270 */
[----:B------:R-:W-:Y:S02]  /*12130*/  ISETP.GE.AND P1, PT, R21, R224, PT ;  /* 0x000000e01500720c */ /* 0x000fe40003f26270 */
[----:B------:R-:W-:-:S02]  /*12140*/  FSEL R157, R37, -INF , !P5 ;  /* 0xff800000259d7808 */ /* 0x000fc40006800000 */
[C---:B------:R-:W-:Y:S02]  /*12150*/  ISETP.GE.AND P5, PT, R21.reuse, R216, PT ;  /* 0x000000d81500720c */ /* 0x040fe40003fa6270 */
[----:B------:R-:W-:Y:S01]  /*12160*/  ISETP.GE.AND P6, PT, R21, R218, PT ;  /* 0x000000da1500720c */ /* 0x000fe20003fc6270 */
[----:B------:R-:W-:Y:S01]  /*12170*/  VIADD R21, R51, 0x68 ;  /* 0x0000006833157836 */ /* 0x000fe20000000000 */
[----:B------:R-:W-:Y:S02]  /*12180*/  FSEL R155, R28, -INF , !P3 ;  /* 0xff8000001c9b7808 */ /* 0x000fe40005800000 */
[----:B------:R-:W-:Y:S02]  /*12190*/  ISETP.GE.AND P3, PT, R33, R225, PT ;  /* 0x000000e12100720c */ /* 0x000fe40003f66270 */
[----:B------:R-:W-:Y:S02]  /*121a0*/  FSEL R23, R23, -INF , P2 ;  /* 0xff80000017177808 */ /* 0x000fe40001000000 */
[----:B------:R-:W-:-:S02]  /*121b0*/  FSEL R31, R31, -INF , P1 ;  /* 0xff8000001f1f7808 */ /* 0x000fc40000800000 */
[----:B------:R-:W-:Y:S02]  /*121c0*/  FSEL R137, R23, -INF , !P5 ;  /* 0xff80000017897808 */ /* 0x000fe40006800000 */
[----:B------:R-:W-:Y:S02]  /*121d0*/  FSEL R30, R30, -INF , P3 ;  /* 0xff8000001e1e7808 */ /* 0x000fe40001800000 */
[----:B------:R-:W-:Y:S02]  /*121e0*/  FSEL R129, R31, -INF , !P6 ;  /* 0xff8000001f817808 */ /* 0x000fe40007000000 */
[C---:B------:R-:W-:Y:S02]  /*121f0*/  ISETP.GE.AND P5, PT, R21.reuse, R225, PT ;  /* 0x000000e11500720c */ /* 0x040fe40003fa6270 */
[C---:B------:R-:W-:Y:S02]  /*12200*/  ISETP.GE.AND P1, PT, R21.reuse, R216, PT ;  /* 0x000000d81500720c */ /* 0x040fe40003f26270 */
[----:B------:R-:W-:-:S02]  /*12210*/  ISETP.GE.AND P3, PT, R21, R224, PT ;  /* 0x000000e01500720c */ /* 0x000fc40003f66270 */
[----:B------:R-:W-:Y:S01]  /*12220*/  ISETP.GE.AND P6, PT, R21, R218, PT ;  /* 0x000000da1500720c */ /* 0x000fe20003fc6270 */
[----:B------:R-:W-:Y:S01]  /*12230*/  VIADD R21, R51, 0x70 ;  /* 0x0000007033157836 */ /* 0x000fe20000000000 */
[----:B------:R-:W-:Y:S02]  /*12240*/  FSEL R8, R8, -INF , P0 ;  /* 0xff80000008087808 */ /* 0x000fe40000000000 */
[----:B------:R-:W-:Y:S02]  /*12250*/  ISETP.GE.AND P0, PT, R33, R216, PT ;  /* 0x000000d82100720c */ /* 0x000fe40003f06270 */
[----:B------:R-:W-:Y:S02]  /*12260*/  FSEL R24, R24, -INF , P3 ;  /* 0xff80000018187808 */ /* 0x000fe40001800000 */
[----:B------:R-:W-:Y:S02]  /*12270*/  FSEL R135, R30, -INF , !P0 ;  /* 0xff8000001e877808 */ /* 0x000fe40004000000 */
[----:B------:R-:W-:-:S02]  /*12280*/  ISETP.GE.AND P3, PT, R21, R225, PT ;  /* 0x000000e11500720c */ /* 0x000fc40003f66270 */
[----:B------:R-:W-:Y:S02]  /*12290*/  ISETP.GE.AND P2, PT, R33, R224, PT ;  /* 0x000000e02100720c */ /* 0x000fe40003f46270 */
[----:B------:R-:W-:Y:S02]  /*122a0*/  ISETP.GE.AND P0, PT, R51, R225, PT ;  /* 0x000000e13300720c */ /* 0x000fe40003f06270 */
[----:B------:R-:W-:Y:S02]  /*122b0*/  FSEL R147, R8, -INF , !P4 ;  /* 0xff80000008937808 */ /* 0x000fe40006000000 */
[----:B------:R-:W-:Y:S02]  /*122c0*/  FSEL R38, R38, -INF , P3 ;  /* 0xff80000026267808 */ /* 0x000fe40001800000 */
[----:B------:R-:W-:Y:S02]  /*122d0*/  ISETP.GE.AND P4, PT, R33, R218, PT ;  /* 0x000000da2100720c */ /* 0x000fe40003f86270 */
[----:B------:R-:W-:-:S02]  /*122e0*/  FSEL R29, R29, -INF , P2 ;  /* 0xff8000001d1d7808 */ /* 0x000fc40001000000 */
[----:B------:R-:W-:Y:S02]  /*122f0*/  ISETP.GE.AND P3, PT, R51, R216, PT ;  /* 0x000000d83300720c */ /* 0x000fe40003f66270 */
[----:B------:R-:W-:Y:S02]  /*12300*/  FSEL R5, R5, -INF , P0 ;  /* 0xff80000005057808 */ /* 0x000fe40000000000 */
[----:B------:R-:W-:Y:S02]  /*12310*/  FSEL R127, R29, -INF , !P4 ;  /* 0xff8000001d7f7808 */ /* 0x000fe40006000000 */
[----:B------:R-:W-:Y:S02]  /*12320*/  FSEL R8, R5, -INF , !P3 ;  /* 0xff80000005087808 */ /* 0x000fe40005800000 */
[----:B------:R-:W-:Y:S02]  /*12330*/  ISETP.GE.AND P4, PT, R51, R224, PT ;  /* 0x000000e03300720c */ /* 0x000fe40003f86270 */
[----:B------:R-:W-:-:S02]  /*12340*/  FMNMX3.FTZ R2, R8, R73, R43, !PT ;  /* 0x0000004908027276 */ /* 0x000fc4000781002b */
[----:B------:R-:W-:Y:S02]  /*12350*/  ISETP.GE.AND P0, PT, R51, R218, PT ;  /* 0x000000da3300720c */ /* 0x000fe40003f06270 */
[----:B------:R-:W-:Y:S02]  /*12360*/  FSEL R5, R6, -INF , P4 ;  /* 0xff80000006057808 */ /* 0x000fe40002000000 */
        /* <DEDUP_REMOVED lines=10> */
[----:B------:R-:W-:Y:S01]  /*12410*/  FMNMX3.FTZ R2, R2, R187, R65, !PT ;  /* 0x000000bb02027276 */ /* 0x000fe20007810041 */
[----:B------:R-:W-:Y:S01]  /*12420*/  VIADD R23, R51, 0x69 ;  /* 0x0000006933177836 */ /* 0x000fe20000000000 */
[----:B------:R-:W-:Y:S02]  /*12430*/  FMNMX3.FTZ R6, R6, R141, R183, !PT ;  /* 0x0000008d06067276 */ /* 0x000fe400078100b7 */
[----:B------:R-:W-:Y:S02]  /*12440*/  FMNMX3.FTZ R2, R2, R67, R181, !PT ;  /* 0x0000004302027276 */ /* 0x000fe400078100b5 */
[----:B------:R-:W-:Y:S02]  /*12450*/  FSEL R16, R16, -INF , P5 ;  /* 0xff80000010107808 */ /* 0x000fe40002800000 */
[C---:B------:R-:W-:Y:S02]  /*12460*/  ISETP.GE.AND P2, PT, R23.reuse, R225, PT ;  /* 0x000000e11700720c */ /* 0x040fe40003f46270 */
[----:B------:R-:W-:-:S02]  /*12470*/  ISETP.GE.AND P5, PT, R23, R224, PT ;  /* 0x000000e01700720c */ /* 0x000fc40003fa6270 */
[----:B------:R-:W-:Y:S02]  /*12480*/  FMNMX3.FTZ R6, R6, R139, R177, !PT ;  /* 0x0000008b06067276 */ /* 0x000fe400078100b1 */
[----:B------:R-:W-:Y:S02]  /*12490*/  FMNMX3.FTZ R2, R2, R143, R179, !PT ;  /* 0x0000008f02027276 */ /* 0x000fe400078100b3 */
[----:B------:R-:W-:Y:S02]  /*124a0*/  FSEL R10, R10, -INF , P2 ;  /* 0xff8000000a0a7808 */ /* 0x000fe40001000000 */
[----:B------:R-:W-:Y:S02]  /*124b0*/  FSEL R26, R26, -INF , P5 ;  /* 0xff8000001a1a7808 */ /* 0x000fe40002800000 */
[----:B------:R-:W-:Y:S02]  /*124c0*/  FMNMX3.FTZ R6, R6, R161, R175, !PT ;  /* 0x000000a106067276 */ /* 0x000fe400078100af */
[----:B------:R-:W-:-:S02]  /*124d0*/  ISETP.GE.AND P2, PT, R23, R216, PT ;  /* 0x000000d81700720c */ /* 0x000fc40003f46270 */
[----:B------:R-:W-:Y:S01]  /*124e0*/  ISETP.GE.AND P5, PT, R23, R218, PT ;  /* 0x000000da1700720c */ /* 0x000fe20003fa6270 */
[----:B------:R-:W-:Y:S01]  /*124f0*/  VIADD R23, R51, 0x71 ;  /* 0x0000007133177836 */ /* 0x000fe20000000000 */
[----:B------:R-:W-:Y:S02]  /*12500*/  FMNMX3.FTZ R2, R2, R145, R173, !PT ;  /* 0x0000009102027276 */ /* 0x000fe400078100ad */
[----:B------:R-:W-:Y:S02]  /*12510*/  FSEL R133, R16, -INF , !P1 ;  /* 0xff80000010857808 */ /* 0x000fe40004800000 */
[----:B------:R-:W-:Y:S02]  /*12520*/  FMNMX3.FTZ R6, R6, R159, R167, !PT ;  /* 0x0000009f06067276 */ /* 0x000fe400078100a7 */
[C---:B------:R-:W-:Y:S02]  /*12530*/  ISETP.GE.AND P3, PT, R21.reuse, R216, PT ;  /* 0x000000d81500720c */ /* 0x040fe40003f66270 */
[----:B------:R-:W-:-:S02]  /*12540*/  ISETP.GE.AND P1, PT, R21, R224, PT ;  /* 0x000000e01500720c */ /* 0x000fc40003f26270 */
[----:B------:R-:W-:Y:S01]  /*12550*/  ISETP.GE.AND P4, PT, R21, R218, PT ;  /* 0x000000da1500720c */ /* 0x000fe20003f86270 */
[----:B------:R-:W-:Y:S01]  /*12560*/  VIADD R21, R51, 0x78 ;  /* 0x0000007833157836 */ /* 0x000fe20000000000 */
[----:B------:R-:W-:Y:S02]  /*12570*/  FMNMX3.FTZ R2, R2, R165, R171, !PT ;  /* 0x000000a502027276 */ /* 0x000fe400078100ab */
[----:B------:R-:W-:Y:S02]  /*12580*/  FSEL R125, R24, -INF , !P6 ;  /* 0xff800000187d7808 */ /* 0x000fe40007000000 */
[----:B------:R-:W-:Y:S02]  /*12590*/  ISETP.GE.AND P6, PT, R23, R225, PT ;  /* 0x000000e11700720c */ /* 0x000fe40003fc6270 */
[----:B------:R-:W-:Y:S02]  /*125a0*/  FSEL R131, R10, -INF , !P2 ;  /* 0xff8000000a837808 */ /* 0x000fe40005000000 */
[----:B------:R-:W-:-:S02]  /*125b0*/  FMNMX3.FTZ R10, R6, R163, R157, !PT ;  /* 0x000000a3060a7276 */ /* 0x000fc4000781009d */
[----:B------:R-:W-:Y:S01]  /*125c0*/  FMNMX3.FTZ R2, R2, R169, R153, !PT ;  /* 0x000000a902027276 */ /* 0x000fe20007810099 */
[----:B------:R-:W-:Y:S01]  /*125d0*/  VIADD R51, R51, 0x79 ;  /* 0x0000007933337836 */ /* 0x000fe20000000000 */
[----:B------:R-:W-:Y:S02]  /*125e0*/  FSEL R18, R18, -INF , P1 ;  /* 0xff80000012127808 */ /* 0x000fe40000800000 */
[----:B------:R-:W-:Y:S02]  /*125f0*/  ISETP.GE.AND P0, PT, R23, R216, PT ;  /* 0x000000d81700720c */ /* 0x000fe40003f06270 */
[----:B------:R-:W-:Y:S02]  /*12600*/  ISETP.GE.AND P1, PT, R21, R225, PT ;  /* 0x000000e11500720c */ /* 0x000fe40003f26270 */
[----:B------:R-:W-:Y:S02]  /*12610*/  FSEL R12, R12, -INF , P6 ;  /* 0xff8000000c0c7808 */ /* 0x000fe40003000000 */
[----:B------:R-:W-:-:S02]  /*12620*/  FMNMX3.FTZ R10, R10, R155, R137, !PT ;  /* 0x0000009b0a0a7276 */ /* 0x000fc40007810089 */
[----:B------:R-:W-:Y:S02]  /*12630*/  FMNMX3.FTZ R2, R2, R151, R149, !PT ;  /* 0x0000009702027276 */ /* 0x000fe40007810095 */
[----:B------:R-:W-:Y:S02]  /*12640*/  ISETP.GE.AND P6, PT, R21, R216, PT ;  /* 0x000000d81500720c */ /* 0x000fe40003fc6270 */
[----:B--2---:R-:W-:Y:S02]  /*12650*/  FSEL R59, R12, -INF , !P0 ;  /* 0xff8000000c3b7808 */ /* 0x004fe40004000000 */
[----:B------:R-:W-:Y:S02]  /*12660*/  FSEL R42, R42, -INF , P1 ;  /* 0xff8000002a2a7808 */ /* 0x000fe40000800000 */
[----:B------:R-:W-:Y:S02]  /*12670*/  ISETP.GE.AND P2, PT, R23, R224, PT ;  /* 0x000000e01700720c */ /* 0x000fe40003f46270 */
[----:B---3--:R-:W-:-:S02]  /*12680*/  FSEL R61, R38, -INF , !P3 ;  /* 0xff800000263d7808 */ /* 0x008fc40005800000 */
[----:B------:R-:W-:Y:S02]  /*12690*/  ISETP.GE.AND P0, PT, R21, R224, PT ;  /* 0x000000e01500720c */ /* 0x000fe40003f06270 */
[----:B------:R-:W-:Y:S02]  /*126a0*/  ISETP.GE.AND P1, PT, R51, R225, PT ;  /* 0x000000e13300720c */ /* 0x000fe40003f26270 */
[----:B------:R-:W-:Y:S02]  /*126b0*/  FMNMX3.FTZ R10, R10, R135, R133, !PT ;  /* 0x000000870a0a7276 */ /* 0x000fe40007810085 */
[----:B------:R-:W-:Y:S02]  /*126c0*/  FMNMX3.FTZ R2, R2, R147, R129, !PT ;  /* 0x0000009302027276 */ /* 0x000fe40007810081 */
[----:B------:R-:W-:Y:S02]  /*126d0*/  FSEL R57, R42, -INF , !P6 ;  /* 0xff8000002a397808 */ /* 0x000fe40007000000 */
[----:B------:R-:W-:-:S02]  /*126e0*/  FSEL R14, R14, -INF , P2 ;  /* 0xff8000000e0e7808 */ /* 0x000fc40001000000 */
[----:B------:R-:W-:Y:S02]  /*126f0*/  ISETP.GE.AND P6, PT, R51, R216, PT ;  /* 0x000000d83300720c */ /* 0x000fe40003fc6270 */
[----:B------:R-:W-:Y:S02]  /*12700*/  FSEL R48, R48, -INF , P0 ;  /* 0xff80000030307808 */ /* 0x000fe40000000000 */
[----:B------:R-:W-:Y:S02]  /*12710*/  FSEL R40, R40, -INF , P1 ;  /* 0xff80000028287808 */ /* 0x000fe40000800000 */
[----:B------:R-:W-:Y:S02]  /*12720*/  FMNMX3.FTZ R10, R10, R131, R61, !PT ;  /* 0x000000830a0a7276 */ /* 0x000fe4000781003d */
[-C--:B------:R-:W-:Y:S02]  /*12730*/  ISETP.GE.AND P3, PT, R23, R218.reuse, PT ;  /* 0x000000da1700720c */ /* 0x080fe40003f66270 */
[----:B------:R-:W-:-:S02]  /*12740*/  ISETP.GE.AND P2, PT, R21, R218, PT ;  /* 0x000000da1500720c */ /* 0x000fc40003f46270 */
[C---:B------:R-:W-:Y:S02]  /*12750*/  ISETP.GE.AND P0, PT, R51.reuse, R224, PT ;  /* 0x000000e03300720c */ /* 0x040fe40003f06270 */
[----:B------:R-:W-:Y:S02]  /*12760*/  FSEL R119, R26, -INF , !P5 ;  /* 0xff8000001a777808 */ /* 0x000fe40006800000 */
[----:B------:R-:W-:Y:S02]  /*12770*/  FSEL R52, R18, -INF , !P4 ;  /* 0xff80000012347808 */ /* 0x000fe40006000000 */
[----:B------:R-:W-:Y:S02]  /*12780*/  FMNMX3.FTZ R2, R2, R127, R125, !PT ;  /* 0x0000007f02027276 */ /* 0x000fe4000781007d */
[----:B------:R-:W-:Y:S02]  /*12790*/  ISETP.GE.AND P1, PT, R51, R218, PT ;  /* 0x000000da3300720c */ /* 0x000fe40003f26270 */
[----:B------:R-:W-:-:S02]  /*127a0*/  FSEL R53, R40, -INF , !P6 ;  /* 0xff80000028357808 */ /* 0x000fc40007000000 */
[----:B------:R-:W-:Y:S02]  /*127b0*/  FMNMX3.FTZ R10, R10, R59, R57, !PT ;  /* 0x0000003b0a0a7276 */ /* 0x000fe40007810039 */
[----:B------:R-:W-:Y:S02]  /*127c0*/  FSEL R0, R0, -INF , P0 ;  /* 0xff80000000007808 */ /* 0x000fe40000000000 */
[----:B------:R-:W-:Y:S02]  /*127d0*/  FSEL R51, R14, -INF , !P3 ;  /* 0xff8000000e337808 */ /* 0x000fe40005800000 */
[----:B------:R-:W-:Y:S02]  /*127e0*/  FSEL R50, R48, -INF , !P2 ;  /* 0xff80000030327808 */ /* 0x000fe40005000000 */
[----:B------:R-:W-:Y:S02]  /*127f0*/  FMNMX3.FTZ R2, R2, R119, R52, !PT ;  /* 0x0000007702027276 */ /* 0x000fe40007810034 */
[----:B------:R-:W-:-:S02]  /*12800*/  FMNMX.FTZ R10, R53, R10, !PT ;  /* 0x0000000a350a7209 */ /* 0x000fc40007810000 */
[----:B------:R-:W-:Y:S02]  /*12810*/  FSEL R48, R0, -INF , !P1 ;  /* 0xff80000000307808 */ /* 0x000fe40004800000 */
[----:B------:R-:W-:Y:S01]  /*12820*/  FMNMX3.FTZ R21, R2, R51, R50, !PT ;  /* 0x0000003302157276 */ /* 0x000fe20007810032 */
[----:B------:R-:W1:Y:S03]  /*12830*/  SHFL.BFLY PT, R23, R10, 0x2, 0x1f ;  /* 0x0c401f000a177f89 */ /* 0x000e6600000e0000 */
[----:B------:R-:W-:-:S05]  /*12840*/  FMNMX.FTZ R6, R48, R21, !PT ;  /* 0x0000001530067209 */ /* 0x000fca0007810000 */
[----:B------:R-:W2:Y:S01]  /*12850*/  SHFL.BFLY PT, R21, R6, 0x2, 0x1f ;  /* 0x0c401f0006157f89 */ /* 0x000ea200000e0000 */
[----:B------:R-:W3:Y:S01]  /*12860*/  S2UR UR6, SR_CgaCtaId ;  /* 0x00000000000679c3 */ /* 0x000ee20000008800 */
[----:B-1----:R-:W-:-:S05]  /*12870*/  FMNMX.FTZ R23, R10, R23, !PT ;  /* 0x000000170a177209 */ /* 0x002fca0007810000 */
[----:B------:R-:W1:Y:S01]  /*12880*/  SHFL.BFLY PT, R2, R23, 0x1, 0x1f ;  /* 0x0c201f0017027f89 */ /* 0x000e6200000e0000 */
[----:B--2---:R-:W-:-:S05]  /*12890*/  FMNMX.FTZ R21, R6, R21, !PT ;  /* 0x0000001506157209 */ /* 0x004fca0007810000 */
[----:B------:R-:W2:Y:S01]  /*128a0*/  SHFL.BFLY PT, R0, R21, 0x1, 0x1f ;  /* 0x0c201f0015007f89 */ /* 0x000ea200000e0000 */
[----:B------:R-:W-:Y:S02]  /*128b0*/  UMOV UR7, 0x400 ;  /* 0x0000040000077882 */ /* 0x000fe40000000000 */
[----:B---3--:R-:W-:-:S06]  /*128c0*/  ULEA UR6, UR6, UR7, 0x18 ;  /* 0x0000000706067291 */ /* 0x008fcc000f8ec0ff */
[----:B------:R-:W-:Y:S02]  /*128d0*/  LEA R197, R47, UR6, 0x1 ;  /* 0x000000062fc57c11 */ /* 0x000fe4000f8e08ff */
[----:B-1----:R-:W-:-:S03]  /*128e0*/  FMNMX.FTZ R2, R23, R2, !PT ;  /* 0x0000000217027209 */ /* 0x002fc60007810000 */
[----:B------:R-:W-:Y:S01]  /*128f0*/  IMAD R123, R4, 0x2, R197 ;  /* 0x00000002047b7824 */ /* 0x000fe200078e02c5 */
[----:B------:R-:W-:Y:S01]  /*12900*/  LDSM.16.MT88.4 R108, [R197+0x9000] ;  /* 0x00900000c56c783b */ /* 0x000fe20000004200 */
[----:B------:R-:W-:Y:S01]  /*12910*/  FSETP.NEU.FTZ.AND P0, PT, R2, -INF , PT ;  /* 0xff8000000200780b */ /* 0x000fe20003f1d000 */
[----:B-----5:R-:W-:Y:S02]  /*12920*/  FMUL.FTZ R56, R49, R2 ;  /* 0x0000000231387220 */ /* 0x020fe40000410000 */
[----:B------:R-:W1:Y:S01]  /*12930*/  LDSM.16.MT88.4 R84, [R123+0xb000] ;  /* 0x00b000007b54783b */ /* 0x000e620000004200 */
[----:B--2---:R-:W-:Y:S02]  /*12940*/  FMNMX.FTZ R0, R21, R0, !PT ;  /* 0x0000000015007209 */ /* 0x004fe40007810000 */
[----:B------:R-:W-:Y:S01]  /*12950*/  FSEL R56, R56, RZ, P0 ;  /* 0x000000ff38387208 */ /* 0x000fe20000000000 */
[----:B------:R-:W2:Y:S01]  /*12960*/  LDSM.16.MT88.4 R100, [R123+0x9000] ;  /* 0x009000007b64783b */ /* 0x000ea20000004200 */
[----:B------:R-:W-:Y:S01]  /*12970*/  FSETP.NEU.FTZ.AND P0, PT, R0, -INF , PT ;  /* 0xff8000000000780b */ /* 0x000fe20003f1d000 */
[----:B------:R-:W-:-:S02]  /*12980*/  FMUL.FTZ R54, R49, R0 ;  /* 0x0000000031367220 */ /* 0x000fc40000410000 */
[----:B------:R-:W3:Y:S03]  /*12990*/  LDSM.16.MT88.4 R92, [R197+0xb000] ;  /* 0x00b00000c55c783b */ /* 0x000ee60000004200 */
[----:B------:R-:W-:Y:S01]  /*129a0*/  FSEL R54, R54, RZ, P0 ;  /* 0x000000ff36367208 */ /* 0x000fe20000000000 */
[-CC-:B------:R-:W-:Y:S01]  /*129b0*/  FFMA.FTZ R44, R43, R49.reuse, -R56.reuse ;  /* 0x000000312b2c7223 */ /* 0x180fe20000010838 */
[----:B------:R-:W5:Y:S01]  /*129c0*/  LDSM.16.MT88.4 R76, [R197+0xd000] ;  /* 0x00d00000c54c783b */ /* 0x000f620000004200 */
[-C--:B------:R-:W-:Y:S02]  /*129d0*/  FFMA.FTZ R46, R8, R49.reuse, -R56 ;  /* 0x00000031082e7223 */ /* 0x080fe40000010838 */
[-CC-:B------:R-:W-:Y:S01]  /*129e0*/  FFMA.FTZ R43, R5, R49.reuse, -R54.reuse ;  /* 0x00000031052b7223 */ /* 0x180fe20000010836 */
[-C--:B------:R-:W-:Y:S01]  /*129f0*/  FFMA.FTZ R42, R7, R49.reuse, -R54 ;  /* 0x00000031072a7223 */ /* 0x080fe20000010836 */
[-CC-:B------:R-:W-:Y:S01]  /*12a00*/  FFMA.FTZ R45, R73, R49.reuse, -R56.reuse ;  /* 0x00000031492d7223 */ /* 0x180fe20000010838 */
[----:B------:R-:W4:Y:S01]  /*12a10*/  LDSM.16.MT88.4 R4, [R123+0xd000] ;  /* 0x00d000007b04783b */ /* 0x000f220000004200 */
[-C--:B------:R-:W-:Y:S01]  /*12a20*/  FFMA.FTZ R41, R41, R49.reuse, -R56 ;  /* 0x0000003129297223 */ /* 0x080fe20000010838 */
[-CC-:B------:R-:W-:Y:S01]  /*12a30*/  FFMA.FTZ R39, R39, R49.reuse, -R54.reuse ;  /* 0x0000003127277223 */ /* 0x180fe20000010836 */
[-CC-:B------:R-:W-:Y:S01]  /*12a40*/  FFMA.FTZ R38, R19, R49.reuse, -R54.reuse ;  /* 0x0000003113267223 */ /* 0x180fe20000010836 */
[----:B------:R-:W-:Y:S01]  /*12a50*/  MUFU.EX2 R46, R46 ;  /* 0x0000002e002e7308 */ /* 0x000fe20000000800 */
[-CC-:B------:R-:W-:Y:S01]  /*12a60*/  FFMA.FTZ R36, R11, R49.reuse, -R54.reuse ;  /* 0x000000310b247223 */ /* 0x180fe20000010836 */
[-C--:B------:R-:W-:Y:S01]  /*12a70*/  FFMA.FTZ R35, R9, R49.reuse, -R54 ;  /* 0x0000003109237223 */ /* 0x080fe20000010836 */
[----:B------:R-:W-:Y:S01]  /*12a80*/  LDSM.16.MT88.4 R20, [R197+0x9400] ;  /* 0x00940000c514783b */ /* 0x000fe20000004200 */
[----:B------:R-:W1:Y:S03]  /*12a90*/  MUFU.EX2 R45, R45 ;  /* 0x0000002d002d7308 */ /* 0x000e660000000800 */
[----:B------:R-:W4:Y:S01]  /*12aa0*/  LDSM.16.MT88.4 R8, [R123+0xb400] ;  /* 0x00b400007b08783b */ /* 0x000f220000004200 */
[----:B------:R-:W-:Y:S03]  /*12ab0*/  MUFU.EX2 R44, R44 ;  /* 0x0000002c002c7308 */ /* 0x000fe60000000800 */
[----:B------:R-:W-:Y:S01]  /*12ac0*/  LDSM.16.MT88.4 R28, [R197+0xd400] ;  /* 0x00d40000c51c783b */ /* 0x000fe20000004200 */
[----:B------:R-:W2:Y:S04]  /*12ad0*/  MUFU.EX2 R41, R41 ;  /* 0x0000002900297308 */ /* 0x000ea80000000800 */
[----:B------:R-:W-:Y:S04]  /*12ae0*/  MUFU.EX2 R43, R43 ;  /* 0x0000002b002b7308 */ /* 0x000fe80000000800 */
[----:B------:R-:W3:Y:S04]  /*12af0*/  MUFU.EX2 R42, R42 ;  /* 0x0000002a002a7308 */ /* 0x000ee80000000800 */
[----:B------:R-:W-:Y:S04]  /*12b00*/  MUFU.EX2 R39, R39 ;  /* 0x0000002700277308 */ /* 0x000fe80000000800 */
[----:B------:R-:W5:Y:S01]  /*12b10*/  MUFU.EX2 R38, R38 ;  /* 0x0000002600267308 */ /* 0x000f620000000800 */
[----:B-1----:R-:W-:Y:S01]  /*12b20*/  F2FP.F16.F32.PACK_AB R68, R45, R46 ;  /* 0x0000002e2d44723e */ /* 0x002fe200000000ff */
[-CC-:B------:R-:W-:Y:S01]  /*12b30*/  FFMA.FTZ R40, R15, R49.reuse, -R56.reuse ;  /* 0x000000310f287223 */ /* 0x180fe20000010838 */
[----:B--2---:R-:W-:Y:S01]  /*12b40*/  F2FP.F16.F32.PACK_AB R70, R41, R44 ;  /* 0x0000002c2946723e */ /* 0x004fe200000000ff */
[-CC-:B------:R-:W-:Y:S01]  /*12b50*/  FFMA.FTZ R37, R13, R49.reuse, -R56.reuse ;  /* 0x000000310d257223 */ /* 0x180fe20000010838 */
[--C-:B------:R-:W-:Y:S01]  /*12b60*/  FFMA.FTZ R34, R17, R49, -R56.reuse ;  /* 0x0000003111227223 */ /* 0x100fe20000010838 */
[----:B---3--:R-:W-:Y:S01]  /*12b70*/  F2FP.F16.F32.PACK_AB R69, R42, R43 ;  /* 0x0000002b2a45723e */ /* 0x008fe200000000ff */
[-C--:B------:R-:W-:Y:S01]  /*12b80*/  FFMA.FTZ R33, R27, R49.reuse, -R56 ;  /* 0x000000311b217223 */ /* 0x080fe20000010838 */
[-CC-:B------:R-:W-:Y:S01]  /*12b90*/  FFMA.FTZ R32, R25, R49.reuse, -R54.reuse ;  /* 0x0000003119207223 */ /* 0x180fe20000010836 */
[----:B------:R-:W-:Y:S01]  /*12ba0*/  FFMA.FTZ R3, R3, R49, -R54 ;  /* 0x0000003103037223 */ /* 0x000fe20000010836 */
[----:B-----5:R-:W-:Y:S01]  /*12bb0*/  F2FP.F16.F32.PACK_AB R71, R38, R39 ;  /* 0x000000272647723e */ /* 0x020fe200000000ff */
[----:B------:R-:W-:Y:S01]  /*12bc0*/  MUFU.EX2 R40, R40 ;  /* 0x0000002800287308 */ /* 0x000fe20000000800 */
[----:B------:R-:W1:Y:S03]  /*12bd0*/  LDSM.16.MT88.4 R12, [R197+0xb400] ;  /* 0x00b40000c50c783b */ /* 0x000e660000004200 */
[----:B------:R-:W2:Y:S01]  /*12be0*/  MUFU.EX2 R37, R37 ;  /* 0x0000002500257308 */ /* 0x000ea20000000800 */
[----:B------:R-:W3:Y:S01]  /*12bf0*/  LDSM.16.MT88.4 R16, [R123+0x9400] ;  /* 0x009400007b10783b */ /* 0x000ee20000004200 */
        /* <DEDUP_REMOVED lines=17> */
[----:B----4-:R-:W-:Y:S01]  /*12d10*/  HMMA.16816.F32 R72, R68, R4, RZ ;  /* 0x000000044448723c */ /* 0x010fe200000018ff */
        /* <DEDUP_REMOVED lines=21> */
[----:B------:R-:W4:Y:S02]  /*12e70*/  LDSM.16.MT88.4 R12, [R197+0xb800] ;  /* 0x00b80000c50c783b */ /* 0x000f240000004200 */
[----:B------:R-:W2:Y:S04]  /*12e80*/  MUFU.EX2 R47, R47 ;  /* 0x0000002f002f7308 */ /* 0x000ea80000000800 */
[----:B------:R-:W-:Y:S04]  /*12e90*/  MUFU.EX2 R122, R122 ;  /* 0x0000007a007a7308 */ /* 0x000fe80000000800 */
[----:B------:R-:W1:Y:S04]  /*12ea0*/  MUFU.EX2 R65, R187 ;  /* 0x000000bb00417308 */ /* 0x000e680000000800 */
[----:B------:R-:W-:Y:S04]  /*12eb0*/  MUFU.EX2 R62, R62 ;  /* 0x0000003e003e7308 */ /* 0x000fe80000000800 */
[----:B------:R-:W1:Y:S01]  /*12ec0*/  MUFU.EX2 R67, R67 ;  /* 0x0000004300437308 */ /* 0x000e620000000800 */
[C---:B------:R-:W-:Y:S08]  /*12ed0*/  HMMA.16816.F32 R112, R4.reuse, R20, R112 ;  /* 0x000000140470723c */ /* 0x040ff00000001870 */
[C---:B------:R-:W-:Y:S01]  /*12ee0*/  HMMA.16816.F32 R108, R4.reuse, R22, R108 ;  /* 0x00000016046c723c */ /* 0x040fe2000000186c */
[----:B------:R-:W4:Y:S07]  /*12ef0*/  LDSM.16.MT88.4 R20, [R197+0x9800] ;  /* 0x00980000c514783b */ /* 0x000f2e0000004200 */
[C---:B---3--:R-:W-:Y:S08]  /*12f00*/  HMMA.16816.F32 R104, R4.reuse, R16, R104 ;  /* 0x000000100468723c */ /* 0x048ff00000001868 */
[C---:B------:R-:W-:Y:S01]  /*12f10*/  HMMA.16816.F32 R100, R4.reuse, R18, R100 ;  /* 0x000000120464723c */ /* 0x040fe20000001864 */
[----:B------:R-:W3:Y:S07]  /*12f20*/  LDSM.16.MT88.4 R16, [R123+0x9800] ;  /* 0x009800007b10783b */ /* 0x000eee0000004200 */
[C---:B------:R-:W-:Y:S08]  /*12f30*/  HMMA.16816.F32 R80, R4.reuse, R28, R80 ;  /* 0x0000001c0450723c */ /* 0x040ff00000001850 */
[C---:B------:R-:W-:Y:S01]  /*12f40*/  HMMA.16816.F32 R76, R4.reuse, R30, R76 ;  /* 0x0000001e044c723c */ /* 0x040fe2000000184c */
[----:B------:R-:W3:Y:S07]  /*12f50*/  LDSM.16.MT88.4 R28, [R197+0xd800] ;  /* 0x00d80000c51c783b */ /* 0x000eee0000004200 */
        /* <DEDUP_REMOVED lines=19> */
[C---:B----4-:R-:W-:Y:S03]  /*13090*/  HMMA.16816.F32 R96, R4.reuse, R12, R96 ;  /* 0x0000000c0460723c */ /* 0x050fe60000001860 */
[----:B------:R-:W4:Y:S04]  /*130a0*/  MUFU.EX2 R141, R185 ;  /* 0x000000b9008d7308 */ /* 0x000f280000000800 */
[----:B------:R-:W-:Y:S01]  /*130b0*/  MUFU.EX2 R139, R183 ;  /* 0x000000b7008b7308 */ /* 0x000fe20000000800 */
[C---:B------:R-:W-:Y:S01]  /*130c0*/  HMMA.16816.F32 R92, R4.reuse, R14, R92 ;  /* 0x0000000e045c723c */ /* 0x040fe2000000185c */
[----:B------:R-:W5:Y:S02]  /*130d0*/  LDSM.16.MT88.4 R12, [R197+0xbc00] ;  /* 0x00bc0000c50c783b */ /* 0x000f640000004200 */
[----:B------:R-:W4:Y:S04]  /*130e0*/  MUFU.EX2 R124, R124 ;  /* 0x0000007c007c7308 */ /* 0x000f280000000800 */
[----:B------:R-:W-:Y:S04]  /*130f0*/  MUFU.EX2 R143, R181 ;  /* 0x000000b5008f7308 */ /* 0x000fe80000000800 */
[----:B------:R-:W1:Y:S04]  /*13100*/  MUFU.EX2 R130, R130 ;  /* 0x0000008200827308 */ /* 0x000e680000000800 */
[----:B------:R-:W-:Y:S04]  /*13110*/  MUFU.EX2 R128, R128 ;  /* 0x0000008000807308 */ /* 0x000fe80000000800 */
[----:B------:R-:W1:Y:S01]  /*13120*/  MUFU.EX2 R145, R145 ;  /* 0x0000009100917308 */ /* 0x000e620000000800 */
[C---:B------:R-:W-:Y:S08]  /*13130*/  HMMA.16816.F32 R112, R4.reuse, R20, R112 ;  /* 0x000000140470723c */ /* 0x040ff00000001870 */
[C---:B------:R-:W-:Y:S01]  /*13140*/  HMMA.16816.F32 R108, R4.reuse, R22, R108 ;  /* 0x00000016046c723c */ /* 0x040fe2000000186c */
[----:B------:R-:W5:Y:S07]  /*13150*/  LDSM.16.MT88.4 R20, [R197+0x9c00] ;  /* 0x009c0000c514783b */ /* 0x000f6e0000004200 */
[C---:B---3--:R-:W-:Y:S08]  /*13160*/  HMMA.16816.F32 R104, R4.reuse, R16, R104 ;  /* 0x000000100468723c */ /* 0x048ff00000001868 */
[C---:B------:R-:W-:Y:S01]  /*13170*/  HMMA.16816.F32 R100, R4.reuse, R18, R100 ;  /* 0x000000120464723c */ /* 0x040fe20000001864 */
[----:B------:R-:W3:Y:S07]  /*13180*/  LDSM.16.MT88.4 R16, [R123+0x9c00] ;  /* 0x009c00007b10783b */ /* 0x000eee0000004200 */
[C---:B------:R-:W-:Y:S08]  /*13190*/  HMMA.16816.F32 R80, R4.reuse, R28, R80 ;  /* 0x0000001c0450723c */ /* 0x040ff00000001850 */
[C---:B------:R-:W-:Y:S01]  /*131a0*/  HMMA.16816.F32 R76, R4.reuse, R30, R76 ;  /* 0x0000001e044c723c */ /* 0x040fe2000000184c */
[----:B------:R-:W3:Y:S07]  /*131b0*/  LDSM.16.MT88.4 R28, [R197+0xdc00] ;  /* 0x00dc0000c51c783b */ /* 0x000eee0000004200 */
[C---:B--2---:R-:W-:Y:S08]  /*131c0*/  HMMA.16816.F32 R72, R4.reuse, R24, R72 ;  /* 0x000000180448723c */ /* 0x044ff00000001848 */
[----:B------:R-:W-:Y:S03]  /*131d0*/  HMMA.16816.F32 R68, R4, R26, R68 ;  /* 0x0000001a0444723c */ /* 0x000fe60000001844 */
[----:B----4-:R-:W-:Y:S01]  /*131e0*/  F2FP.F16.F32.PACK_AB R4, R126, R141 ;  /* 0x0000008d7e04723e */ /* 0x010fe200000000ff */
        /* <DEDUP_REMOVED lines=17> */
[----:B------:R-:W4:Y:S04]  /*13300*/  MUFU.EX2 R161, R177 ;  /* 0x000000b100a17308 */ /* 0x000f280000000800 */
        /* <DEDUP_REMOVED lines=11> */
[C---:B---3--:R-:W-:Y:S08]  /*133c0*/  HMMA.16816.F32 R104, R4.reuse, R16, R104 ;  /* 0x000000100468723c */ /* 0x048ff00000001868 */
[C---:B------:R-:W-:Y:S01]  /*133d0*/  HMMA.16816.F32 R100, R4.reuse, R18, R100 ;  /* 0x000000120464723c */ /* 0x040fe20000001864 */
[----:B------:R-:W3:Y:S07]  /*133e0*/  LDSM.16.MT88.4 R16, [R123+0xa000] ;  /* 0x00a000007b10783b */ /* 0x000eee0000004200 */
[C---:B------:R-:W-:Y:S08]  /*133f0*/  HMMA.16816.F32 R80, R4.reuse, R28, R80 ;  /* 0x0000001c0450723c */ /* 0x040ff00000001850 */
[C---:B------:R-:W-:Y:S01]  /*13400*/  HMMA.16816.F32 R76, R4.reuse, R30, R76 ;  /* 0x0000001e044c723c */ /* 0x040fe2000000184c */
[----:B------:R-:W-:Y:S07]  /*13410*/  LDSM.16.MT88.4 R28, [R197+0xe000] ;  /* 0x00e00000c51c783b */ /* 0x000fee0000004200 */
[C---:B--2---:R-:W-:Y:S08]  /*13420*/  HMMA.16816.F32 R72, R4.reuse, R24, R72 ;  /* 0x000000180448723c */ /* 0x044ff00000001848 */
[----:B------:R-:W-:Y:S03]  /*13430*/  HMMA.16816.F32 R68, R4, R26, R68 ;  /* 0x0000001a0444723c */ /* 0x000fe60000001844 */
[----:B----4-:R-:W-:Y:S01]  /*13440*/  F2FP.F16.F32.PACK_AB R4, R134, R161 ;  /* 0x000000a18604723e */ /* 0x010fe200000000ff */
[----:B------:R-:W-:Y:S01]  /*13450*/  LDSM.16.MT88.4 R24, [R197+0xa400] ;  /* 0x00a40000c518783b */ /* 0x000fe20000004200 */
[----:B-----5:R-:W-:-:S02]  /*13460*/  F2FP.F16.F32.PACK_AB R6, R132, R159 ;  /* 0x0000009f8406723e */ /* 0x020fc400000000ff */
[----:B-1----:R-:W-:Y:S02]  /*13470*/  F2FP.F16.F32.PACK_AB R5, R138, R165 ;  /* 0x000000a58a05723e */ /* 0x002fe400000000ff */
[----:B------:R-:W-:-:S07]  /*13480*/  F2FP.F16.F32.PACK_AB R7, R169, R136 ;  /* 0x00000088a907723e */ /* 0x000fce00000000ff */
[C---:B------:R-:W-:Y:S08]  /*13490*/  HMMA.16816.F32 R96, R4.reuse, R8, R96 ;  /* 0x000000080460723c */ /* 0x040ff00000001860 */
[C---:B------:R-:W-:Y:S01]  /*134a0*/  HMMA.16816.F32 R92, R4.reuse, R10, R92 ;  /* 0x0000000a045c723c */ /* 0x040fe2000000185c */
[----:B------:R-:W1:Y:S07]  /*134b0*/  LDSM.16.MT88.4 R8, [R123+0xe000] ;  /* 0x00e000007b08783b */ /* 0x000e6e0000004200 */
[C---:B---3--:R-:W-:Y:S08]  /*134c0*/  HMMA.16816.F32 R104, R4.reuse, R16, R104 ;  /* 0x000000100468723c */ /* 0x048ff00000001868 */
        /* <DEDUP_REMOVED lines=8> */
[-CC-:B------:R-:W-:Y:S01]  /*13550*/  FFMA.FTZ R144, R149, R49.reuse, -R54.reuse ;  /* 0x0000003195907223 */ /* 0x180fe20000010836 */
[----:B------:R-:W-:-:S04]  /*13560*/  FFMA.FTZ R147, R147, R49, -R54 ;  /* 0x0000003193937223 */ /* 0x000fc80000010836 */
[C---:B-1----:R-:W-:Y:S08]  /*13570*/  HMMA.16816.F32 R72, R4.reuse, R8, R72 ;  /* 0x000000080448723c */ /* 0x042ff00000001848 */
[C---:B------:R-:W-:Y:S01]  /*13580*/  HMMA.16816.F32 R68, R4.reuse, R10, R68 ;  /* 0x0000000a0444723c */ /* 0x040fe20000001844 */
[----:B------:R-:W1:Y:S02]  /*13590*/  LDSM.16.MT88.4 R8, [R197+0xe400] ;  /* 0x00e40000c508783b */ /* 0x000e640000004200 */
[-CC-:B------:R-:W-:Y:S01]  /*135a0*/  FFMA.FTZ R163, R163, R49.reuse, -R56.reuse ;  /* 0x00000031a3a37223 */ /* 0x180fe20000010838 */
[-C--:B------:R-:W-:Y:S01]  /*135b0*/  FFMA.FTZ R155, R155, R49.reuse, -R56 ;  /* 0x000000319b9b7223 */ /* 0x080fe20000010838 */
[----:B------:R-:W-:Y:S01]  /*135c0*/  FFMA.FTZ R151, R151, R49, -R54 ;  /* 0x0000003197977223 */ /* 0x000fe20000010836 */
[----:B------:R-:W-:Y:S02]  /*135d0*/  MUFU.EX2 R142, R142 ;  /* 0x0000008e008e7308 */ /* 0x000fe40000000800 */
[C---:B------:R-:W-:Y:S02]  /*135e0*/  HMMA.16816.F32 R112, R4.reuse, R20, R112 ;  /* 0x000000140470723c */ /* 0x040fe40000001870 */
[----:B------:R-:W4:Y:S04]  /*135f0*/  MUFU.EX2 R157, R163 ;  /* 0x000000a3009d7308 */ /* 0x000f280000000800 */
[----:B------:R-:W-:Y:S02]  /*13600*/  MUFU.EX2 R140, R140 ;  /* 0x0000008c008c7308 */ /* 0x000fe40000000800 */
[C---:B------:R-:W-:Y:S02]  /*13610*/  HMMA.16816.F32 R108, R4.reuse, R22, R108 ;  /* 0x00000016046c723c */ /* 0x040fe4000000186c */
[----:B------:R-:W5:Y:S01]  /*13620*/  MUFU.EX2 R153, R155 ;  /* 0x0000009b00997308 */ /* 0x000f620000000800 */
[----:B------:R-:W1:Y:S03]  /*13630*/  LDSM.16.MT88.4 R20, [R123+0xa400] ;  /* 0x00a400007b14783b */ /* 0x000e660000004200 */
[----:B------:R-:W-:Y:S04]  /*13640*/  MUFU.EX2 R146, R146 ;  /* 0x0000009200927308 */ /* 0x000fe80000000800 */
[----:B------:R-:W2:Y:S04]  /*13650*/  MUFU.EX2 R149, R151 ;  /* 0x0000009700957308 */ /* 0x000ea80000000800 */
[----:B------:R-:W-:Y:S04]  /*13660*/  MUFU.EX2 R144, R144 ;  /* 0x0000009000907308 */ /* 0x000fe80000000800 */
[----:B------:R-:W3:Y:S01]  /*13670*/  MUFU.EX2 R147, R147 ;  /* 0x0000009300937308 */ /* 0x000ee20000000800 */
[C---:B------:R-:W-:Y:S08]  /*13680*/  HMMA.16816.F32 R80, R4.reuse, R28, R80 ;  /* 0x0000001c0450723c */ /* 0x040ff00000001850 */
[----:B------:R-:W-:Y:S03]  /*13690*/  HMMA.16816.F32 R76, R4, R30, R76 ;  /* 0x0000001e044c723c */ /* 0x000fe6000000184c */
[----:B----4-:R-:W-:Y:S01]  /*136a0*/  F2FP.F16.F32.PACK_AB R4, R157, R142 ;  /* 0x0000008e9d04723e */ /* 0x010fe200000000ff */
[----:B------:R-:W4:Y:S01]  /*136b0*/  LDSM.16.MT88.4 R28, [R123+0xe400] ;  /* 0x00e400007b1c783b */ /* 0x000f220000004200 */
[----:B-----5:R-:W-:-:S02]  /*136c0*/  F2FP.F16.F32.PACK_AB R6, R153, R140 ;  /* 0x0000008c9906723e */ /* 0x020fc400000000ff */
[----:B--2---:R-:W-:Y:S02]  /*136d0*/  F2FP.F16.F32.PACK_AB R5, R149, R146 ;  /* 0x000000929505723e */ /* 0x004fe400000000ff */
[----:B---3--:R-:W-:-:S07]  /*136e0*/  F2FP.F16.F32.PACK_AB R7, R147, R144 ;  /* 0x000000909307723e */ /* 0x008fce00000000ff */
        /* <DEDUP_REMOVED lines=13> */
[----:B------:R-:W-:-:S05]  /*137c0*/  FFMA.FTZ R137, R137, R49, -R56 ;  /* 0x0000003189897223 */ /* 0x000fca0000010838 */
[----:B------:R-:W-:Y:S03]  /*137d0*/  HMMA.16816.F32 R112, R4, R24, R112 ;  /* 0x000000180470723c */ /* 0x000fe60000001870 */
[-C--:B------:R-:W-:Y:S01]  /*137e0*/  FFMA.FTZ R133, R133, R49.reuse, -R56 ;  /* 0x0000003185857223 */ /* 0x080fe20000010838 */
[----:B------:R-:W-:-:S04]  /*137f0*/  FFMA.FTZ R129, R129, R49, -R54 ;  /* 0x0000003181817223 */ /* 0x000fc80000010836 */
[C---:B------:R-:W-:Y:S01]  /*13800*/  HMMA.16816.F32 R108, R4.reuse, R26, R108 ;  /* 0x0000001a046c723c */ /* 0x040fe2000000186c */
[----:B------:R-:W5:Y:S02]  /*13810*/  LDSM.16.MT88.4 R24, [R197+0xa800] ;  /* 0x00a80000c518783b */ /* 0x000f640000004200 */
[----:B------:R-:W-:Y:S01]  /*13820*/  FFMA.FTZ R125, R125, R49, -R54 ;  /* 0x000000317d7d7223 */ /* 0x000fe20000010836 */
[----:B------:R-:W-:Y:S04]  /*13830*/  MUFU.EX2 R135, R137 ;  /* 0x0000008900877308 */ /* 0x000fe80000000800 */
[----:B------:R-:W2:Y:S01]  /*13840*/  MUFU.EX2 R148, R148 ;  /* 0x0000009400947308 */ /* 0x000ea20000000800 */
[C---:B------:R-:W-:Y:S03]  /*13850*/  HMMA.16816.F32 R104, R4.reuse, R20, R104 ;  /* 0x000000140468723c */ /* 0x040fe60000001868 */
[----:B------:R-:W-:Y:S04]  /*13860*/  MUFU.EX2 R131, R133 ;  /* 0x0000008500837308 */ /* 0x000fe80000000800 */
[----:B------:R-:W3:Y:S01]  /*13870*/  MUFU.EX2 R150, R150 ;  /* 0x0000009600967308 */ /* 0x000ee20000000800 */
[C---:B------:R-:W-:Y:S01]  /*13880*/  HMMA.16816.F32 R100, R4.reuse, R22, R100 ;  /* 0x000000160464723c */ /* 0x040fe20000001864 */
[----:B------:R-:W5:Y:S02]  /*13890*/  LDSM.16.MT88.4 R20, [R197+0xc800] ;  /* 0x00c80000c514783b */ /* 0x000f640000004200 */
[----:B------:R-:W-:Y:S04]  /*138a0*/  MUFU.EX2 R127, R129 ;  /* 0x00000081007f7308 */ /* 0x000fe80000000800 */
[----:B------:R-:W1:Y:S04]  /*138b0*/  MUFU.EX2 R152, R152 ;  /* 0x0000009800987308 */ /* 0x000e680000000800 */
[----:B------:R-:W-:Y:S04]  /*138c0*/  MUFU.EX2 R119, R125 ;  /* 0x0000007d00777308 */ /* 0x000fe80000000800 */
[----:B------:R-:W1:Y:S01]  /*138d0*/  MUFU.EX2 R154, R154 ;  /* 0x0000009a009a7308 */ /* 0x000e620000000800 */
[C---:B----4-:R-:W-:Y:S08]  /*138e0*/  HMMA.16816.F32 R72, R4.reuse, R28, R72 ;  /* 0x0000001c0448723c */ /* 0x050ff00000001848 */
[----:B------:R-:W-:Y:S03]  /*138f0*/  HMMA.16816.F32 R68, R4, R30, R68 ;  /* 0x0000001e0444723c */ /* 0x000fe60000001844 */
[----:B--2---:R-:W-:-:S02]  /*13900*/  F2FP.F16.F32.PACK_AB R4, R148, R135 ;  /* 0x000000879404723e */ /* 0x004fc400000000ff */
[----:B---3--:R-:W-:Y:S02]  /*13910*/  F2FP.F16.F32.PACK_AB R6, R150, R131 ;  /* 0x000000839606723e */ /* 0x008fe400000000ff */
        /* <DEDUP_REMOVED lines=188> */
.L_x_2856:
        /* <DEDUP_REMOVED lines=8> */
.L_x_2857:
[----:B------:R-:W-:Y:S05]  /*14560*/  BSYNC.RECONVERGENT B0 ;  /* 0x0000000000007941 */ /* 0x000fea0003800200 */
.L_x_2855:
        /* <DEDUP_REMOVED lines=72> */
[----:B------:R-:W-:Y:S01]  /*149f0*/  IADD3 R66, PT, PT, R64, -0x2, RZ ;  /* 0xfffffffe40427810 */ /* 0x000fe20007ffe0ff */
[----:B------:R-:W-:Y:S02]  /*14a00*/  BSSY.RECONVERGENT B1, `(.L_x_2858) ;  /* 0x00001ac000017945 */ /* 0x000fe40003800200 */
[----:B------:R-:W-:Y:S01]  /*14a10*/  LDSM.16.M88.4 R40, [R200] ;  /* 0x00000000c828783b */ /* 0x000fe20000000200 */
[----:B------:R-:W-:-:S03]  /*14a20*/  ISETP.GT.AND P2, PT, R66, R201, PT ;  /* 0x000000c94200720c */ /* 0x000fc60003f44270 */
[----:B------:R-:W4:Y:S04]  /*14a30*/  LDSM.16.M88.4 R28, [R199+0x3000] ;  /* 0x00300000c71c783b */ /* 0x000f280000000200 */
        /* <DEDUP_REMOVED lines=146> */
[C---:B---3--:R-:W-:Y:S08]  /*15360*/  HMMA.16816.F32 R60, R36.reuse, R12, R60 ;  /* 0x0000000c243c723c */ /* 0x048ff0000000183c */
[----:B------:R-:W-:Y:S01]  /*15370*/  HMMA.16816.F32 R56, R36, R14, R56 ;  /* 0x0000000e2438723c */ /* 0x000fe20000001838 */
[----:B------:R-:W3:Y:S02]  /*15380*/  LDSM.16.M88.4 R12, [R199+0x8800] ;  /* 0x00880000c70c783b */ /* 0x000ee40000000200 */
[----:B------:R-:W-:-:S05]  /*15390*/  FMUL.FTZ R133, R133, R3 ;  /* 0x0000000385857220 */ /* 0x000fca0000410000 */
[C---:B------:R-:W-:Y:S01]  /*153a0*/  HMMA.16816.F32 R128, R8.reuse, R32, R128 ;  /* 0x000000200880723c */ /* 0x040fe20000001880 */
[----:B------:R-:W1:Y:S07]  /*153b0*/  MUFU.TANH R133, R133 ;  /* 0x0000008500857308 */ /* 0x000e6e0000002400 */
[----:B------:R-:W-:Y:S01]  /*153c0*/  HMMA.16816.F32 R124, R8, R34, R124 ;  /* 0x00000022087c723c */ /* 0x000fe2000000187c */
[----:B------:R-:W1:Y:S07]  /*153d0*/  LDSM.16.M88.4 R32, [R196+0x6c00] ;  /* 0x006c0000c420783b */ /* 0x000e6e0000000200 */
[----:B-----5:R-:W-:Y:S05]  /*153e0*/  HMMA.16816.F32 R52, R36, R4, R52 ;  /* 0x000000042434723c */ /* 0x020fea0000001834 */
[-C--:B------:R-:W-:Y:S01]  /*153f0*/  FMUL.FTZ R129, R129, R3.reuse ;  /* 0x0000000381817220 */ /* 0x080fe20000410000 */
[----:B------:R-:W-:-:S02]  /*15400*/  FMUL.FTZ R131, R131, R3 ;  /* 0x0000000383837220 */ /* 0x000fc40000410000 */
[----:B------:R-:W-:Y:S01]  /*15410*/  HMMA.16816.F32 R48, R36, R6, R48 ;  /* 0x000000062430723c */ /* 0x000fe20000001830 */
[----:B------:R-:W5:Y:S02]  /*15420*/  LDSM.16.M88.4 R4, [R199+0x8c00] ;  /* 0x008c0000c704783b */ /* 0x000f640000000200 */
[----:B------:R-:W1:Y:S01]  /*15430*/  MUFU.TANH R129, R129 ;  /* 0x0000008100817308 */ /* 0x000e620000002400 */
[----:B------:R-:W-:-:S04]  /*15440*/  FMUL.FTZ R124, R124, R3 ;  /* 0x000000037c7c7220 */ /* 0x000fc80000410000 */
        /* <DEDUP_REMOVED lines=16> */
[----:B------:R-:W-:Y:S08]  /*15550*/  HMMA.16816.F32 R140, R8, R146, R140 ;  /* 0x00000092088c723c */ /* 0x000ff0000000188c */
[C---:B-----5:R-:W-:Y:S08]  /*15560*/  HMMA.16816.F32 R44, R20.reuse, R4, R44 ;  /* 0x00000004142c723c */ /* 0x060ff0000000182c */
[----:B------:R-:W-:Y:S03]  /*15570*/  HMMA.16816.F32 R40, R20, R6, R40 ;  /* 0x000000061428723c */ /* 0x000fe60000001828 */
[----:B------:R-:W-:-:S05]  /*15580*/  FMUL.FTZ R141, R141, R3 ;  /* 0x000000038d8d7220 */ /* 0x000fca0000410000 */
[C---:B------:R-:W-:Y:S05]  /*15590*/  HMMA.16816.F32 R160, R8.reuse, R144, R160 ;  /* 0x0000009008a0723c */ /* 0x040fea00000018a0 */
        /* <DEDUP_REMOVED lines=16> */
[----:B------:R-:W1:Y:S02]  /*156a0*/  MUFU.TANH R145, R145 ;  /* 0x0000009100917308 */ /* 0x000e640000002400 */
[-C--:B------:R-:W-:Y:S01]  /*156b0*/  FMUL.FTZ R147, R161, R3.reuse ;  /* 0x00000003a1937220 */ /* 0x080fe20000410000 */
[-C--:B------:R-:W-:Y:S01]  /*156c0*/  FMUL.FTZ R149, R160, R3.reuse ;  /* 0x00000003a0957220 */ /* 0x080fe20000410000 */
[-C--:B------:R-:W-:Y:S01]  /*156d0*/  FMUL.FTZ R161, R137, R3.reuse ;  /* 0x0000000389a17220 */ /* 0x080fe20000410000 */
[-C--:B------:R-:W-:Y:S01]  /*156e0*/  FMUL.FTZ R146, R162, R3.reuse ;  /* 0x00000003a2927220 */ /* 0x080fe20000410000 */
[-C--:B------:R-:W-:Y:S01]  /*156f0*/  FMUL.FTZ R160, R163, R3.reuse ;  /* 0x00000003a3a07220 */ /* 0x080fe20000410000 */
[C---:B----4-:R-:W-:Y:S03]  /*15700*/  HMMA.16816.F32 R52, R8.reuse, R24, R52 ;  /* 0x000000180834723c */ /* 0x050fe60000001834 */
[-C--:B------:R-:W-:Y:S01]  /*15710*/  FMUL.FTZ R137, R139, R3.reuse ;  /* 0x000000038b897220 */ /* 0x080fe20000410000 */
[----:B------:R-:W4:Y:S01]  /*15720*/  MUFU.TANH R144, R144 ;  /* 0x0000009000907308 */ /* 0x000f220000002400 */
[-C--:B------:R-:W-:Y:S01]  /*15730*/  FMUL.FTZ R60, R60, R3.reuse ;  /* 0x000000033c3c7220 */ /* 0x080fe20000410000 */
[-C--:B------:R-:W-:Y:S01]  /*15740*/  FMUL.FTZ R31, R61, R3.reuse ;  /* 0x000000033d1f7220 */ /* 0x080fe20000410000 */
[-C--:B------:R-:W-:Y:S01]  /*15750*/  FMUL.FTZ R29, R62, R3.reuse ;  /* 0x000000033e1d7220 */ /* 0x080fe20000410000 */
[-C--:B------:R-:W-:Y:S01]  /*15760*/  FMUL.FTZ R30, R63, R3.reuse ;  /* 0x000000033f1e7220 */ /* 0x080fe20000410000 */
[C---:B------:R-:W-:Y:S03]  /*15770*/  HMMA.16816.F32 R48, R8.reuse, R26, R48 ;  /* 0x0000001a0830723c */ /* 0x040fe60000001830 */
[----:B------:R-:W1:Y:S01]  /*15780*/  MUFU.TANH R150, R150 ;  /* 0x0000009600967308 */ /* 0x000e620000002400 */
[-C--:B------:R-:W-:Y:S01]  /*15790*/  FMUL.FTZ R32, R56, R3.reuse ;  /* 0x0000000338207220 */ /* 0x080fe20000410000 */
[-C--:B------:R-:W-:Y:S01]  /*157a0*/  FMUL.FTZ R24, R57, R3.reuse ;  /* 0x0000000339187220 */ /* 0x080fe20000410000 */
[-C--:B------:R-:W-:Y:S01]  /*157b0*/  FMUL.FTZ R18, R58, R3.reuse ;  /* 0x000000033a127220 */ /* 0x080fe20000410000 */
[-C--:B------:R-:W-:Y:S01]  /*157c0*/  FMUL.FTZ R4, R59, R3.reuse ;  /* 0x000000033b047220 */ /* 0x080fe20000410000 */
[C---:B---3--:R-:W-:Y:S03]  /*157d0*/  HMMA.16816.F32 R44, R8.reuse, R12, R44 ;  /* 0x0000000c082c723c */ /* 0x048fe6000000182c */
[----:B------:R-:W3:Y:S01]  /*157e0*/  MUFU.TANH R149, R149 ;  /* 0x0000009500957308 */ /* 0x000ee20000002400 */
[-C--:B------:R-:W-:Y:S01]  /*157f0*/  FMUL.FTZ R25, R52, R3.reuse ;  /* 0x0000000334197220 */ /* 0x080fe20000410000 */
[-C--:B------:R-:W-:Y:S01]  /*15800*/  FMUL.FTZ R26, R53, R3.reuse ;  /* 0x00000003351a7220 */ /* 0x080fe20000410000 */
[-C--:B------:R-:W-:Y:S01]  /*15810*/  FMUL.FTZ R19, R54, R3.reuse ;  /* 0x0000000336137220 */ /* 0x080fe20000410000 */
[-C--:B------:R-:W-:Y:S01]  /*15820*/  FMUL.FTZ R5, R55, R3.reuse ;  /* 0x0000000337057220 */ /* 0x080fe20000410000 */
[----:B------:R-:W-:Y:S03]  /*15830*/  HMMA.16816.F32 R40, R8, R14, R40 ;  /* 0x0000000e0828723c */ /* 0x000fe60000001828 */
        /* <DEDUP_REMOVED lines=66> */
[----:B------:R-:W2:Y:S01]  /*15c60*/  I2F.RP R8, R13 ;  /* 0x0000000d00087306 */ /* 0x000ea20000209400 */
[----:B------:R-:W-:Y:S02]  /*15c70*/  LOP3.LUT R11, R11, R44, RZ, 0x3c, !PT ;  /* 0x0000002c0b0b7212 */ /* 0x000fe400078e3cff */
[----:B------:R-:W-:-:S05]  /*15c80*/  IADD3 R40, PT, PT, RZ, -R40, RZ ;  /* 0x80000028ff287210 */ /* 0x000fca0007ffe0ff */
[----:B--2---:R-:W2:Y:S02]  /*15c90*/  MUFU.RCP R46, R8 ;  /* 0x00000008002e7308 */ /* 0x004ea40000001000 */
[----:B--2---:R-:W-:Y:S01]  /*15ca0*/  VIADD R46, R46, 0xffffffe ;  /* 0x0ffffffe2e2e7836 */ /* 0x004fe20000000000 */
[----:B------:R-:W-:Y:S02]  /*15cb0*/  IABS R8, R15 ;  /* 0x0000000f00087213 */ /* 0x000fe40000000000 */
[----:B------:R-:W-:-:S03]  /*15cc0*/  LOP3.LUT R15, R15, R44, RZ, 0x3c, !PT ;  /* 0x0000002c0f0f7212 */ /* 0x000fc600078e3cff */
[----:B------:R-:W2:Y:S02]  /*15cd0*/  F2I.FTZ.U32.TRUNC.NTZ R47, R46 ;  /* 0x0000002e002f7305 */ /* 0x000ea4000021f000 */
[----:B--2---:R-:W-:Y:S02]  /*15ce0*/  IADD3 R42, PT, PT, RZ, -R47, RZ ;  /* 0x8000002fff2a7210 */ /* 0x004fe40007ffe0ff */
        /* <DEDUP_REMOVED lines=15> */
[----:B------:R-:W3:Y:S01]  /*15de0*/  LD.E.64 R46, desc[UR4][R120.64+0x20] ;  /* 0x00002004782e7980 */ /* 0x000ee2000c101b00 */
[----:B------:R-:W-:Y:S02]  /*15df0*/  ISETP.GE.AND P5, PT, R11, RZ, PT ;  /* 0x000000ff0b00720c */ /* 0x000fe40003fa6270 */
[----:B------:R-:W-:Y:S02]  /*15e00*/  ISETP.GE.U32.AND P6, PT, R8, R13, PT ;  /* 0x0000000d0800720c */ /* 0x000fe40003fc6070 */
[----:B------:R-:W-:-:S05]  /*15e10*/  LOP3.LUT R8, RZ, R44, RZ, 0x33, !PT ;  /* 0x0000002cff087212 */ /* 0x000fca00078e33ff */
[----:B------:R-:W-:Y:S02]  /*15e20*/  @P4 IADD3 R21, PT, PT, R21, 0x1, RZ ;  /* 0x0000000115154810 */ /* 0x000fe40007ffe0ff */
[----:B------:R-:W-:Y:S02]  /*15e30*/  ISETP.GE.AND P4, PT, R15, RZ, PT ;  /* 0x000000ff0f00720c */ /* 0x000fe40003f86270 */
[----:B------:R-:W-:Y:S02]  /*15e40*/  @!P5 IADD3 R21, PT, PT, -R21, RZ, RZ ;  /* 0x000000ff1515d210 */ /* 0x000fe40007ffe1ff */
        /* <DEDUP_REMOVED lines=25> */
.L_x_2861:
        /* <DEDUP_REMOVED lines=8> */
.L_x_2862:
[----:B------:R-:W-:Y:S05]  /*16060*/  BSYNC.RECONVERGENT B0 ;  /* 0x0000000000007941 */ /* 0x000fea0003800200 */
.L_x_2860:
        /* <DEDUP_REMOVED lines=69> */
.L_x_2859:
[----:B------:R-:W-:Y:S05]  /*164c0*/  BSYNC.RECONVERGENT B1 ;  /* 0x0000000000017941 */ /* 0x000fea0003800200 */
.L_x_2858:
[----:B------:R-:W3:Y:S01]  /*164d0*/  LD.E R130, desc[UR4][R120.64+0xdc] ;  /* 0x0000dc0478827980 */ /* 0x000ee2000c101900 */
[----:B------:R-:W-:-:S05]  /*164e0*/  IMAD.SHL.U32 R33, R211, 0x2, RZ ;  /* 0x00000002d3217824 */ /* 0x000fca00078e00ff */
[----:B------:R-:W-:-:S05]  /*164f0*/  LOP3.LUT R33, R33, 0x6, RZ, 0xc0, !PT ;  /* 0x0000000621217812 */ /* 0x000fca00078ec0ff */
[----:B------:R-:W-:-:S04]  /*16500*/  IMAD R33, R64, 0x80, R33 ;  /* 0x0000008040217824 */ /* 0x000fc800078e0221 */
[C---:B--2---:R-:W-:Y:S02]  /*16510*/  VIADD R9, R33.reuse, 0xffffff00 ;  /* 0xffffff0021097836 */ /* 0x044fe40000000000 */
[----:B------:R-:W-:-:S03]  /*16520*/  VIADD R11, R33, 0xffffff01 ;  /* 0xffffff01210b7836 */ /* 0x000fc60000000000 */
[CC--:B------:R-:W-:Y:S02]  /*16530*/  ISETP.GE.AND P1, PT, R9.reuse, R225.reuse, PT ;  /* 0x000000e10900720c */ /* 0x0c0fe40003f26270 */
[C---:B------:R-:W-:Y:S02]  /*16540*/  ISETP.GE.AND P5, PT, R9.reuse, R216, PT ;  /* 0x000000d80900720c */ /* 0x040fe40003fa6270 */
[C---:B------:R-:W-:Y:S02]  /*16550*/  ISETP.GE.AND P0, PT, R9.reuse, R224, PT ;  /* 0x000000e00900720c */ /* 0x040fe40003f06270 */
[----:B------:R-:W-:Y:S01]  /*16560*/  ISETP.GE.AND P4, PT, R9, R218, PT ;  /* 0x000000da0900720c */ /* 0x000fe20003f86270 */
[----:B------:R-:W-:Y:S01]  /*16570*/  VIADD R235, R33, 0xffffff09 ;  /* 0xffffff0921eb7836 */ /* 0x000fe20000000000 */
[----:B------:R-:W-:Y:S02]  /*16580*/  FSEL R9, R65, -INF , P1 ;  /* 0xff80000041097808 */ /* 0x000fe40000800000 */
[----:B------:R-:W-:Y:S01]  /*16590*/  ISETP.GE.AND P1, PT, R11, R225, PT ;  /* 0x000000e10b00720c */ /* 0x000fe20003f26270 */
[----:B------:R-:W-:Y:S01]  /*165a0*/  VIADD R237, R33, 0xffffff08 ;  /* 0xffffff0821ed7836 */ /* 0x000fe20000000000 */
[----:B------:R-:W-:Y:S01]  /*165b0*/  ISETP.GE.AND P6, PT, R11, R216, PT ;  /* 0x000000d80b00720c */ /* 0x000fe20003fc6270 */
[----:B------:R-:W-:Y:S01]  /*165c0*/  VIADD R229, R33, 0xffffff11 ;  /* 0xffffff1121e57836 */ /* 0x000fe20000000000 */
[----:B------:R-:W-:-:S02]  /*165d0*/  FSEL R15, R119, -INF , P1 ;  /* 0xff800000770f7808 */ /* 0x000fc40000800000 */
[-C--:B------:R-:W-:Y:S01]  /*165e0*/  ISETP.GE.AND P1, PT, R235, R225.reuse, PT ;  /* 0x000000e1eb00720c */ /* 0x080fe20003f26270 */
[----:B------:R-:W-:Y:S01]  /*165f0*/  VIADD R233, R33, 0xffffff10 ;  /* 0xffffff1021e97836 */ /* 0x000fe20000000000 */
[----:B------:R-:W-:Y:S02]  /*16600*/  FSEL R8, R122, -INF , P0 ;  /* 0xff8000007a087808 */ /* 0x000fe40000000000 */
[----:B------:R-:W-:Y:S02]  /*16610*/  FSEL R9, R9, -INF , !P5 ;  /* 0xff80000009097808 */ /* 0x000fe40006800000 */
[----:B------:R-:W-:Y:S02]  /*16620*/  ISETP.GE.AND P0, PT, R237, R225, PT ;  /* 0x000000e1ed00720c */ /* 0x000fe40003f06270 */
[C---:B------:R-:W-:Y:S02]  /*16630*/  ISETP.GE.AND P3, PT, R11.reuse, R224, PT ;  /* 0x000000e00b00720c */ /* 0x040fe40003f66270 */
[----:B------:R-:W-:-:S02]  /*16640*/  ISETP.GE.AND P5, PT, R11, R218, PT ;  /* 0x000000da0b00720c */ /* 0x000fc40003fa6270 */
[----:B------:R-:W-:Y:S01]  /*16650*/  FSEL R15, R15, -INF , !P6 ;  /* 0xff8000000f0f7808 */ /* 0x000fe20007000000 */
[----:B------:R-:W-:Y:S01]  /*16660*/  VIADD R195, R33, 0xffffff19 ;  /* 0xffffff1921c37836 */ /* 0x000fe20000000000 */
[----:B------:R-:W-:Y:S02]  /*16670*/  ISETP.GE.AND P6, PT, R235, R216, PT ;  /* 0x000000d8eb00720c */ /* 0x000fe40003fc6270 */
[----:B------:R-:W-:Y:S02]  /*16680*/  FSEL R11, R155, -INF , P1 ;  /* 0xff8000009b0b7808 */ /* 0x000fe40000800000 */
[-C--:B------:R-:W-:Y:S01]  /*16690*/  ISETP.GE.AND P1, PT, R229, R225.reuse, PT ;  /* 0x000000e1e500720c */ /* 0x080fe20003f26270 */
[----:B------:R-:W-:Y:S01]  /*166a0*/  VIADD R227, R33, 0xffffff18 ;  /* 0xffffff1821e37836 */ /* 0x000fe20000000000 */
[----:B------:R-:W-:Y:S02]  /*166b0*/  FSEL R13, R153, -INF , P0 ;  /* 0xff800000990d7808 */ /* 0x000fe40000000000 */
[----:B------:R-:W-:-:S02]  /*166c0*/  ISETP.GE.AND P0, PT, R233, R225, PT ;  /* 0x000000e1e900720c */ /* 0x000fc40003f06270 */
[----:B------:R-:W-:Y:S01]  /*166d0*/  FSEL R11, R11, -INF , !P6 ;  /* 0xff8000000b0b7808 */ /* 0x000fe20007000000 */
[----:B------:R-:W-:Y:S01]  /*166e0*/  VIADD R191, R33, 0xffffff21 ;  /* 0xffffff2121bf7836 */ /* 0x000fe20000000000 */
[-C--:B------:R-:W-:Y:S02]  /*166f0*/  ISETP.GE.AND P6, PT, R229, R216.reuse, PT ;  /* 0x000000d8e500720c */ /* 0x080fe40003fc6270 */
[----:B------:R-:W-:Y:S02]  /*16700*/  FSEL R53, R165, -INF , P1 ;  /* 0xff800000a5357808 */ /* 0x000fe40000800000 */
[----:B------:R-:W-:Y:S02]  /*16710*/  FSEL R8, R8, -INF , !P4 ;  /* 0xff80000008087808 */ /* 0x000fe40006000000 */
[----:B------:R-:W-:Y:S01]  /*16720*/  ISETP.GE.AND P1, PT, R195, R225, PT ;  /* 0x000000e1c300720c */ /* 0x000fe20003f26270 */
[----:B------:R-:W-:Y:S01]  /*16730*/  VIADD R193, R33, 0xffffff20 ;  /* 0xffffff2021c17836 */ /* 0x000fe20000000000 */
[----:B------:R-:W-:-:S02]  /*16740*/  ISETP.GE.AND P4, PT, R237, R216, PT ;  /* 0x000000d8ed00720c */ /* 0x000fc40003f86270 */
[----:B------:R-:W-:Y:S02]  /*16750*/  FSEL R55, R168, -INF , P0 ;  /* 0xff800000a8377808 */ /* 0x000fe40000000000 */
[----:B------:R-:W-:Y:S02]  /*16760*/  ISETP.GE.AND P0, PT, R227, R225, PT ;  /* 0x000000e1e300720c */ /* 0x000fe40003f06270 */
[----:B------:R-:W-:Y:S01]  /*16770*/  FSEL R53, R53, -INF , !P6 ;  /* 0xff80000035357808 */ /* 0x000fe20007000000 */
[----:B------:R-:W-:Y:S01]  /*16780*/  VIADD R187, R33, 0xffffff29 ;  /* 0xffffff2921bb7836 */ /* 0x000fe20000000000 */
[----:B------:R-:W-:Y:S02]  /*16790*/  ISETP.GE.AND P6, PT, R195, R216, PT ;  /* 0x000000d8c300720c */ /* 0x000fe40003fc6270 */
[----:B-1----:R-:W-:Y:S02]  /*167a0*/  FSEL R49, R145, -INF , P1 ;  /* 0xff80000091317808 */ /* 0x002fe40000800000 */
[----:B------:R-:W-:-:S02]  /*167b0*/  FSEL R13, R13, -INF , !P4 ;  /* 0xff8000000d0d7808 */ /* 0x000fc40006000000 */
[-C--:B------:R-:W-:Y:S01]  /*167c0*/  ISETP.GE.AND P1, PT, R191, R225.reuse, PT ;  /* 0x000000e1bf00720c */ /* 0x080fe20003f26270 */
[----:B------:R-:W-:Y:S01]  /*167d0*/  VIADD R189, R33, 0xffffff28 ;  /* 0xffffff2821bd7836 */ /* 0x000fe20000000000 */
[-C--:B------:R-:W-:Y:S02]  /*167e0*/  ISETP.GE.AND P4, PT, R233, R216.reuse, PT ;  /* 0x000000d8e900720c */ /* 0x080fe40003f86270 */
[----:B------:R-:W-:Y:S02]  /*167f0*/  FSEL R51, R148, -INF , P0 ;  /* 0xff80000094337808 */ /* 0x000fe40000000000 */
[----:B------:R-:W-:Y:S02]  /*16800*/  ISETP.GE.AND P0, PT, R193, R225, PT ;  /* 0x000000e1c100720c */ /* 0x000fe40003f06270 */
[----:B------:R-:W-:Y:S01]  /*16810*/  FSEL R49, R49, -INF , !P6 ;  /* 0xff80000031317808 */ /* 0x000fe20007000000 */
[----:B------:R-:W-:Y:S01]  /*16820*/  VIADD R183, R33, 0xffffff31 ;  /* 0xffffff3121b77836 */ /* 0x000fe20000000000 */
[----:B------:R-:W-:-:S02]  /*16830*/  ISETP.GE.AND P6, PT, R191, R216, PT ;  /* 0x000000d8bf00720c */ /* 0x000fc40003fc6270 */
[----:B------:R-:W-:Y:S02]  /*16840*/  FSEL R147, R147, -INF , P1 ;  /* 0xff80000093937808 */ /* 0x000fe40000800000 */
[----:B------:R-:W-:Y:S02]  /*16850*/  FSEL R55, R55, -INF , !P4 ;  /* 0xff80000037377808 */ /* 0x000fe40006000000 */
[-C--:B------:R-:W-:Y:S01]  /*16860*/  ISETP.GE.AND P1, PT, R187, R225.reuse, PT ;  /* 0x000000e1bb00720c */ /* 0x080fe20003f26270 */
[----:B------:R-:W-:Y:S01]  /*16870*/  VIADD R185, R33, 0xffffff30 ;  /* 0xffffff3021b97836 */ /* 0x000fe20000000000 */
[----:B------:R-:W-:Y:S02]  /*16880*/  ISETP.GE.AND P4, PT, R227, R216, PT ;  /* 0x000000d8e300720c */ /* 0x000fe40003f86270 */
        /* <DEDUP_REMOVED lines=15> */
[----:B------:R-:W-:Y:S02]  /*16980*/  FSEL R159, R161, -INF , P1 ;  /* 0xff800000a19f7808 */ /* 0x000fe40000800000 */
        /* <DEDUP_REMOVED lines=65> */
[----:B------:R-:W-:Y:S01]  /*16da0*/  ISETP.GE.AND P0, PT, R39, R225, PT ;  /* 0x000000e12700720c */ /* 0x000fe20003f06270 */
[C---:B------:R-:W-:Y:S01]  /*16db0*/  VIADD R21, R33.reuse, 0xffffff78 ;  /* 0xffffff7821157836 */ /* 0x040fe20000000000 */
[----:B------:R-:W-:Y:S01]  /*16dc0*/  FSEL R145, R26, -INF , !P6 ;  /* 0xff8000001a917808 */ /* 0x000fe20007000000 */
[----:B------:R-:W-:Y:S01]  /*16dd0*/  VIADD R33, R33, 0xffffff79 ;  /* 0xffffff7921217836 */ /* 0x000fe20000000000 */
[----:B------:R-:W-:-:S02]  /*16de0*/  ISETP.GE.AND P6, PT, R37, R216, PT ;  /* 0x000000d82500720c */ /* 0x000fc40003fc6270 */
[----:B------:R-:W-:Y:S02]  /*16df0*/  FSEL R20, R20, -INF , P1 ;  /* 0xff80000014147808 */ /* 0x000fe40000800000 */
[----:B------:R-:W-:Y:S02]  /*16e00*/  FSEL R151, R32, -INF , !P4 ;  /* 0xff80000020977808 */ /* 0x000fe40006000000 */
[-C--:B------:R-:W-:Y:S02]  /*16e10*/  ISETP.GE.AND P1, PT, R23, R225.reuse, PT ;  /* 0x000000e11700720c */ /* 0x080fe40003f26270 */
[----:B------:R-:W-:Y:S02]  /*16e20*/  ISETP.GE.AND P4, PT, R43, R216, PT ;  /* 0x000000d82b00720c */ /* 0x000fe40003f86270 */
[----:B------:R-:W-:Y:S02]  /*16e30*/  FSEL R27, R27, -INF , P0 ;  /* 0xff8000001b1b7808 */ /* 0x000fe40000000000 */
[----:B------:R-:W-:-:S02]  /*16e40*/  ISETP.GE.AND P0, PT, R35, R225, PT ;  /* 0x000000e12300720c */ /* 0x000fc40003f06270 */
[----:B------:R-:W-:Y:S02]  /*16e50*/  FSEL R141, R20, -INF , !P6 ;  /* 0xff800000148d7808 */ /* 0x000fe40007000000 */
[-C--:B------:R-:W-:Y:S02]  /*16e60*/  ISETP.GE.AND P6, PT, R23, R216.reuse, PT ;  /* 0x000000d81700720c */ /* 0x080fe40003fc6270 */
[----:B------:R-:W-:Y:S02]  /*16e70*/  FSEL R34, R34, -INF , P1 ;  /* 0xff80000022227808 */ /* 0x000fe40000800000 */
[----:B------:R-:W-:Y:S02]  /*16e80*/  FSEL R147, R25, -INF , !P4 ;  /* 0xff80000019937808 */ /* 0x000fe40006000000 */
[----:B------:R-:W-:Y:S02]  /*16e90*/  ISETP.GE.AND P1, PT, R33, R225, PT ;  /* 0x000000e12100720c */ /* 0x000fe40003f26270 */
[----:B------:R-:W-:-:S02]  /*16ea0*/  ISETP.GE.AND P4, PT, R39, R216, PT ;  /* 0x000000d82700720c */ /* 0x000fc40003f86270 */
[----:B------:R-:W-:Y:S02]  /*16eb0*/  FSEL R22, R22, -INF , P0 ;  /* 0xff80000016167808 */ /* 0x000fe40000000000 */
[----:B------:R-:W-:Y:S02]  /*16ec0*/  ISETP.GE.AND P0, PT, R21, R225, PT ;  /* 0x000000e11500720c */ /* 0x000fe40003f06270 */
[----:B------:R-:W-:Y:S02]  /*16ed0*/  FSEL R133, R34, -INF , !P6 ;  /* 0xff80000022857808 */ /* 0x000fe40007000000 */
[----:B------:R-:W-:Y:S02]  /*16ee0*/  ISETP.GE.AND P6, PT, R33, R216, PT ;  /* 0x000000d82100720c */ /* 0x000fe40003fc6270 */
[----:B------:R-:W-:Y:S02]  /*16ef0*/  FSEL R36, R36, -INF , P1 ;  /* 0xff80000024247808 */ /* 0x000fe40000800000 */
[----:B------:R-:W-:-:S02]  /*16f00*/  FSEL R24, R67, -INF , P3 ;  /* 0xff80000043187808 */ /* 0x000fc40001800000 */
[----:B------:R-:W-:Y:S02]  /*16f10*/  FSEL R143, R27, -INF , !P4 ;  /* 0xff8000001b8f7808 */ /* 0x000fe40006000000 */
[-C--:B------:R-:W-:Y:S02]  /*16f20*/  ISETP.GE.AND P1, PT, R235, R224.reuse, PT ;  /* 0x000000e0eb00720c */ /* 0x080fe40003f26270 */
[----:B------:R-:W-:Y:S02]  /*16f30*/  ISETP.GE.AND P3, PT, R233, R224, PT ;  /* 0x000000e0e900720c */ /* 0x000fe40003f66270 */
[----:B------:R-:W-:Y:S02]  /*16f40*/  ISETP.GE.AND P4, PT, R35, R216, PT ;  /* 0x000000d82300720c */ /* 0x000fe40003f86270 */
[----:B------:R-:W-:Y:S02]  /*16f50*/  FSEL R38, R38, -INF , P0 ;  /* 0xff80000026267808 */ /* 0x000fe40000000000 */
[----:B------:R-:W-:-:S02]  /*16f60*/  ISETP.GE.AND P0, PT, R237, R224, PT ;  /* 0x000000e0ed00720c */ /* 0x000fc40003f06270 */
[----:B------:R-:W-:Y:S02]  /*16f70*/  FSEL R129, R36, -INF , !P6 ;  /* 0xff80000024817808 */ /* 0x000fe40007000000 */
[----:B------:R-:W-:Y:S02]  /*16f80*/  FSEL R24, R24, -INF , !P5 ;  /* 0xff80000018187808 */ /* 0x000fe40006800000 */
[-C--:B------:R-:W-:Y:S02]  /*16f90*/  ISETP.GE.AND P6, PT, R235, R218.reuse, PT ;  /* 0x000000daeb00720c */ /* 0x080fe40003fc6270 */
[----:B------:R-:W-:Y:S02]  /*16fa0*/  ISETP.GE.AND P5, PT, R233, R218, PT ;  /* 0x000000dae900720c */ /* 0x000fe40003fa6270 */
[----:B------:R-:W-:Y:S02]  /*16fb0*/  FSEL R20, R154, -INF , P1 ;  /* 0xff8000009a147808 */ /* 0x000fe40000800000 */
[----:B------:R-:W-:-:S02]  /*16fc0*/  FSEL R48, R164, -INF , P3 ;  /* 0xff800000a4307808 */ /* 0x000fc40001800000 */
[----:B------:R-:W-:Y:S02]  /*16fd0*/  FSEL R135, R22, -INF , !P4 ;  /* 0xff80000016877808 */ /* 0x000fe40006000000 */
[-C--:B------:R-:W-:Y:S02]  /*16fe0*/  ISETP.GE.AND P1, PT, R227, R224.reuse, PT ;  /* 0x000000e0e300720c */ /* 0x080fe40003f26270 */
[-C--:B------:R-:W-:Y:S02]  /*16ff0*/  ISETP.GE.AND P3, PT, R195, R224.reuse, PT ;  /* 0x000000e0c300720c */ /* 0x080fe40003f66270 */
[----:B------:R-:W-:Y:S02]  /*17000*/  FSEL R22, R152, -INF , P0 ;  /* 0xff80000098167808 */ /* 0x000fe40000000000 */
[----:B------:R-:W-:Y:S02]  /*17010*/  ISETP.GE.AND P0, PT, R229, R224, PT ;  /* 0x000000e0e500720c */ /* 0x000fe40003f06270 */
[----:B------:R-:W-:-:S02]  /*17020*/  FSEL R20, R20, -INF , !P6 ;  /* 0xff80000014147808 */ /* 0x000fc40007000000 */
[----:B------:R-:W-:Y:S02]  /*17030*/  FSEL R48, R48, -INF , !P5 ;  /* 0xff80000030307808 */ /* 0x000fe40006800000 */
[-C--:B------:R-:W-:Y:S02]  /*17040*/  ISETP.GE.AND P6, PT, R227, R218.reuse, PT ;  /* 0x000000dae300720c */ /* 0x080fe40003fc6270 */
[----:B------:R-:W-:Y:S02]  /*17050*/  ISETP.GE.AND P5, PT, R195, R218, PT ;  /* 0x000000dac300720c */ /* 0x000fe40003fa6270 */
[----:B------:R-:W-:Y:S02]  /*17060*/  FSEL R144, R144, -INF , P1 ;  /* 0xff80000090907808 */ /* 0x000fe40000800000 */
[----:B------:R-:W-:Y:S02]  /*17070*/  FSEL R150, R150, -INF , P3 ;  /* 0xff80000096967808 */ /* 0x000fe40001800000 */
[----:B------:R-:W-:-:S02]  /*17080*/  ISETP.GE.AND P1, PT, R191, R224, PT ;  /* 0x000000e0bf00720c */ /* 0x000fc40003f26270 */
[-C--:B------:R-:W-:Y:S02]  /*17090*/  ISETP.GE.AND P3, PT, R189, R224.reuse, PT ;  /* 0x000000e0bd00720c */ /* 0x080fe40003f66270 */
[----:B------:R-:W-:Y:S02]  /*170a0*/  FSEL R60, R166, -INF , P0 ;  /* 0xff800000a63c7808 */ /* 0x000fe40000000000 */
[----:B------:R-:W-:Y:S02]  /*170b0*/  ISETP.GE.AND P0, PT, R193, R224, PT ;  /* 0x000000e0c100720c */ /* 0x000fe40003f06270 */
[----:B------:R-:W-:Y:S02]  /*170c0*/  FSEL R182, R144, -INF , !P6 ;  /* 0xff80000090b67808 */ /* 0x000fe40007000000 */
[----:B------:R-:W-:Y:S02]  /*170d0*/  FSEL R180, R150, -INF , !P5 ;  /* 0xff80000096b47808 */ /* 0x000fe40006800000 */
[----:B------:R-:W-:-:S02]  /*170e0*/  ISETP.GE.AND P6, PT, R191, R218, PT ;  /* 0x000000dabf00720c */ /* 0x000fc40003fc6270 */
[----:B------:R-:W-:Y:S02]  /*170f0*/  ISETP.GE.AND P5, PT, R189, R218, PT ;  /* 0x000000dabd00720c */ /* 0x000fe40003fa6270 */
[----:B------:R-:W-:Y:S02]  /*17100*/  FSEL R160, R160, -INF , P1 ;  /* 0xff800000a0a07808 */ /* 0x000fe40000800000 */
[----:B------:R-:W-:Y:S02]  /*17110*/  FSEL R140, R140, -INF , P3 ;  /* 0xff8000008c8c7808 */ /* 0x000fe40001800000 */
[-C--:B------:R-:W-:Y:S02]  /*17120*/  ISETP.GE.AND P1, PT, R185, R224.reuse, PT ;  /* 0x000000e0b900720c */ /* 0x080fe40003f26270 */
[----:B------:R-:W-:Y:S02]  /*17130*/  ISETP.GE.AND P3, PT, R183, R224, PT ;  /* 0x000000e0b700720c */ /* 0x000fe40003f66270 */
[----:B------:R-:W-:-:S02]  /*17140*/  FSEL R146, R146, -INF , P0 ;  /* 0xff80000092927808 */ /* 0x000fc40000000000 */
[----:B------:R-:W-:Y:S02]  /*17150*/  ISETP.GE.AND P0, PT, R187, R224, PT ;  /* 0x000000e0bb00720c */ /* 0x000fe40003f06270 */
[----:B------:R-:W-:Y:S02]  /*17160*/  FSEL R176, R160, -INF , !P6 ;  /* 0xff800000a0b07808 */ /* 0x000fe40007000000 */
[----:B------:R-:W-:Y:S02]  /*17170*/  FSEL R174, R140, -INF , !P5 ;  /* 0xff8000008cae7808 */ /* 0x000fe40006800000 */
[-C--:B------:R-:W-:Y:S02]  /*17180*/  ISETP.GE.AND P6, PT, R185, R218.reuse, PT ;  /* 0x000000dab900720c */ /* 0x080fe40003fc6270 */
[----:B------:R-:W-:Y:S02]  /*17190*/  ISETP.GE.AND P5, PT, R183, R218, PT ;  /* 0x000000dab700720c */ /* 0x000fe40003fa6270 */
[----:B------:R-:W-:-:S02]  /*171a0*/  FSEL R136, R136, -INF , P1 ;  /* 0xff80000088887808 */ /* 0x000fc40000800000 */
[----:B------:R-:W-:Y:S02]  /*171b0*/  FSEL R137, R137, -INF , P3 ;  /* 0xff80000089897808 */ /* 0x000fe40001800000 */
[-C--:B------:R-:W-:Y:S02]  /*171c0*/  ISETP.GE.AND P1, PT, R127, R224.reuse, PT ;  /* 0x000000e07f00720c */ /* 0x080fe40003f26270 */
[-C--:B------:R-:W-:Y:S02]  /*171d0*/  ISETP.GE.AND P3, PT, R125, R224.reuse, PT ;  /* 0x000000e07d00720c */ /* 0x080fe40003f66270 */
[----:B------:R-:W-:Y:S02]  /*171e0*/  FSEL R142, R142, -INF , P0 ;  /* 0xff8000008e8e7808 */ /* 0x000fe40000000000 */
[----:B------:R-:W-:Y:S02]  /*171f0*/  ISETP.GE.AND P0, PT, R181, R224, PT ;  /* 0x000000e0b500720c */ /* 0x000fe40003f06270 */
[----:B------:R-:W-:-:S02]  /*17200*/  FSEL R156, R136, -INF , !P6 ;  /* 0xff800000889c7808 */ /* 0x000fc40007000000 */
[----:B------:R-:W-:Y:S02]  /*17210*/  FSEL R162, R137, -INF , !P5 ;  /* 0xff80000089a27808 */ /* 0x000fe40006800000 */
[----:B------:R-:W-:Y:S02]  /*17220*/  ISETP.GE.AND P4, PT, R21, R216, PT ;  /* 0x000000d81500720c */ /* 0x000fe40003f86270 */
[-C--:B------:R-:W-:Y:S02]  /*17230*/  ISETP.GE.AND P6, PT, R127, R218.reuse, PT ;  /* 0x000000da7f00720c */ /* 0x080fe40003fc6270 */
[----:B------:R-:W-:Y:S02]  /*17240*/  ISETP.GE.AND P5, PT, R125, R218, PT ;  /* 0x000000da7d00720c */ /* 0x000fe40003fa6270 */
[----:B------:R-:W-:Y:S02]  /*17250*/  FSEL R134, R134, -INF , P1 ;  /* 0xff80000086867808 */ /* 0x000fe40000800000 */
[----:B------:R-:W-:-:S02]  /*17260*/  FSEL R128, R128, -INF , P3 ;  /* 0xff80000080807808 */ /* 0x000fc40001800000 */
[-C--:B------:R-:W-:Y:S02]  /*17270*/  ISETP.GE.AND P1, PT, R63, R224.reuse, PT ;  /* 0x000000e03f00720c */ /* 0x080fe40003f26270 */
[-C--:B------:R-:W-:Y:S02]  /*17280*/  ISETP.GE.AND P3, PT, R61, R224.reuse, PT ;  /* 0x000000e03d00720c */ /* 0x080fe40003f66270 */
[----:B------:R-:W-:Y:S02]  /*17290*/  FSEL R132, R132, -INF , P0 ;  /* 0xff80000084847808 */ /* 0x000fe40000000000 */
[----:B------:R-:W-:Y:S02]  /*172a0*/  ISETP.GE.AND P0, PT, R65, R224, PT ;  /* 0x000000e04100720c */ /* 0x000fe40003f06270 */
[----:B------:R-:W-:Y:S02]  /*172b0*/  FSEL R131, R38, -INF , !P4 ;  /* 0xff80000026837808 */ /* 0x000fe40006000000 */
[----:B------:R-:W-:-:S02]  /*172c0*/  FSEL R160, R134, -INF , !P6 ;  /* 0xff80000086a07808 */ /* 0x000fc40007000000 */
[----:B------:R-:W-:Y:S02]  /*172d0*/  FSEL R170, R128, -INF , !P5 ;  /* 0xff80000080aa7808 */ /* 0x000fe40006800000 */
[-C--:B------:R-:W-:Y:S02]  /*172e0*/  ISETP.GE.AND P4, PT, R237, R218.reuse, PT ;  /* 0x000000daed00720c */ /* 0x080fe40003f86270 */
[-C--:B------:R-:W-:Y:S02]  /*172f0*/  ISETP.GE.AND P6, PT, R63, R218.reuse, PT ;  /* 0x000000da3f00720c */ /* 0x080fe40003fc6270 */
[----:B------:R-:W-:Y:S02]  /*17300*/  ISETP.GE.AND P5, PT, R61, R218, PT ;  /* 0x000000da3d00720c */ /* 0x000fe40003fa6270 */
[----:B------:R-:W-:Y:S02]  /*17310*/  FSEL R16, R16, -INF , P1 ;  /* 0xff80000010107808 */ /* 0x000fe40000800000 */
[----:B------:R-:W-:-:S02]  /*17320*/  FSEL R17, R17, -INF , P3 ;  /* 0xff80000011117808 */ /* 0x000fc40001800000 */
[----:B------:R-:W-:Y:S02]  /*17330*/  FSEL R139, R139, -INF , P0 ;  /* 0xff8000008b8b7808 */ /* 0x000fe40000000000 */
[----:B------:R-:W-:Y:S02]  /*17340*/  ISETP.GE.AND P0, PT, R59, R224, PT ;  /* 0x000000e03b00720c */ /* 0x000fe40003f06270 */
[----:B------:R-:W-:Y:S02]  /*17350*/  FSEL R22, R22, -INF , !P4 ;  /* 0xff80000016167808 */ /* 0x000fe40006000000 */
[----:B------:R-:W-:Y:S02]  /*17360*/  FSEL R166, R16, -INF , !P6 ;  /* 0xff80000010a67808 */ /* 0x000fe40007000000 */
[----:B------:R-:W-:Y:S02]  /*17370*/  FSEL R164, R17, -INF , !P5 ;  /* 0xff80000011a47808 */ /* 0x000fe40006800000 */
[----:B------:R-:W-:-:S02]  /*17380*/  ISETP.GE.AND P4, PT, R229, R218, PT ;  /* 0x000000dae500720c */ /* 0x000fc40003f86270 */
[----:B------:R-:W-:Y:S02]  /*17390*/  FMNMX3.FTZ R16, R2, R9, R15, !PT ;  /* 0x0000000902107276 */ /* 0x000fe4000781000f */
[----:B------:R-:W-:Y:S02]  /*173a0*/  FMNMX3.FTZ R17, R0, R8, R24, !PT ;  /* 0x0000000800117276 */ /* 0x000fe40007810018 */
[----:B------:R-:W-:Y:S02]  /*173b0*/  FSEL R29, R29, -INF , P0 ;  /* 0xff8000001d1d7808 */ /* 0x000fe40000000000 */
[----:B------:R-:W-:Y:S02]  /*173c0*/  ISETP.GE.AND P0, PT, R45, R224, PT ;  /* 0x000000e02d00720c */ /* 0x000fe40003f06270 */
[----:B------:R-:W-:Y:S02]  /*173d0*/  FSEL R60, R60, -INF , !P4 ;  /* 0xff8000003c3c7808 */ /* 0x000fe40006000000 */
[----:B------:R-:W-:-:S02]  /*173e0*/  FMNMX3.FTZ R16, R16, R13, R11, !PT ;  /* 0x0000000d10107276 */ /* 0x000fc4000781000b */
[----:B------:R-:W-:Y:S02]  /*173f0*/  FMNMX3.FTZ R17, R17, R22, R20, !PT ;  /* 0x0000001611117276 */ /* 0x000fe40007810014 */
[----:B------:R-:W-:Y:S02]  /*17400*/  ISETP.GE.AND P4, PT, R193, R218, PT ;  /* 0x000000dac100720c */ /* 0x000fe40003f86270 */
[----:B------:R-:W-:Y:S02]  /*17410*/  FSEL R148, R4, -INF , P0 ;  /* 0xff80000004947808 */ /* 0x000fe40000000000 */
[----:B------:R-:W-:Y:S02]  /*17420*/  FMNMX3.FTZ R4, R16, R55, R53, !PT ;  /* 0x0000003710047276 */ /* 0x000fe40007810035 */
[----:B------:R-:W-:Y:S02]  /*17430*/  FMNMX3.FTZ R17, R17, R48, R60, !PT ;  /* 0x0000003011117276 */ /* 0x000fe4000781003c */
[----:B------:R-:W-:-:S02]  /*17440*/  FSEL R178, R146, -INF , !P4 ;  /* 0xff80000092b27808 */ /* 0x000fc40006000000 */
[----:B------:R-:W-:Y:S02]  /*17450*/  ISETP.GE.AND P4, PT, R187, R218, PT ;  /* 0x000000dabb00720c */ /* 0x000fe40003f86270 */
[----:B------:R-:W-:Y:S02]  /*17460*/  FMNMX3.FTZ R4, R4, R51, R49, !PT ;  /* 0x0000003304047276 */ /* 0x000fe40007810031 */
[----:B------:R-:W-:Y:S02]  /*17470*/  FMNMX3.FTZ R17, R17, R182, R180, !PT ;  /* 0x000000b611117276 */ /* 0x000fe400078100b4 */
[----:B------:R-:W-:Y:S02]  /*17480*/  FSEL R158, R142, -INF , !P4 ;  /* 0xff8000008e9e7808 */ /* 0x000fe40006000000 */
[----:B------:R-:W-:Y:S02]  /*17490*/  FMNMX3.FTZ R4, R4, R177, R179, !PT ;  /* 0x000000b104047276 */ /* 0x000fe400078100b3 */
[----:B------:R-:W-:-:S02]  /*174a0*/  FMNMX3.FTZ R17, R17, R178, R176, !PT ;  /* 0x000000b211117276 */ /* 0x000fc400078100b0 */
[----:B------:R-:W-:Y:S02]  /*174b0*/  ISETP.GE.AND P4, PT, R181, R218, PT ;  /* 0x000000dab500720c */ /* 0x000fe40003f86270 */
[----:B------:R-:W-:Y:S02]  /*174c0*/  FMNMX3.FTZ R4, R4, R175, R173, !PT ;  /* 0x000000af04047276 */ /* 0x000fe400078100ad */
[----:B------:R-:W-:Y:S02]  /*174d0*/  FMNMX3.FTZ R17, R17, R174, R158, !PT ;  /* 0x000000ae11117276 */ /* 0x000fe4000781009e */
        /* <DEDUP_REMOVED lines=10> */
[----:B------:R-:W-:Y:S02]  /*17580*/  FMNMX3.FTZ R4, R4, R161, R157, !PT ;  /* 0x000000a104047276 */ /* 0x000fe4000781009d */
[----:B------:R-:W-:Y:S02]  /*17590*/  FMNMX3.FTZ R17, R17, R172, R160, !PT ;  /* 0x000000ac11117276 */ /* 0x000fe400078100a0 */
[----:B------:R-:W-:Y:S02]  /*175a0*/  FSEL R150, R18, -INF , !P5 ;  /* 0xff80000012967808 */ /* 0x000fe40006800000 */
[-C--:B------:R-:W-:Y:S02]  /*175b0*/  ISETP.GE.AND P4, PT, R59, R218.reuse, PT ;  /* 0x000000da3b00720c */ /* 0x080fe40003f86270 */
[----:B------:R-:W-:-:S02]  /*175c0*/  ISETP.GE.AND P5, PT, R41, R218, PT ;  /* 0x000000da2900720c */ /* 0x000fc40003fa6270 */
[----:B------:R-:W-:Y:S02]  /*175d0*/  FSEL R5, R5, -INF , P3 ;  /* 0xff80000005057808 */ /* 0x000fe40001800000 */
[----:B------:R-:W-:Y:S02]  /*175e0*/  ISETP.GE.AND P6, PT, R57, R218, PT ;  /* 0x000000da3900720c */ /* 0x000fe40003fc6270 */
[----:B------:R-:W-:Y:S01]  /*175f0*/  FSEL R30, R30, -INF , P1 ;  /* 0xff8000001e1e7808 */ /* 0x000fe20000800000 */
[----:B------:R-:W-:Y:S01]  /*17600*/  LDSM.16.MT88.4 R56, [R197+0x9400] ;  /* 0x00940000c538783b */ /* 0x000fe20000004200 */
[----:B------:R-:W-:Y:S02]  /*17610*/  FMNMX3.FTZ R4, R4, R171, R169, !PT ;  /* 0x000000ab04047276 */ /* 0x000fe400078100a9 */
[----:B------:R-:W-:Y:S02]  /*17620*/  FMNMX3.FTZ R17, R17, R170, R168, !PT ;  /* 0x000000aa11117276 */ /* 0x000fe400078100a8 */
[----:B------:R-:W-:-:S02]  /*17630*/  FSEL R154, R29, -INF , !P4 ;  /* 0xff8000001d9a7808 */ /* 0x000fc40006000000 */
[----:B------:R-:W-:Y:S02]  /*17640*/  ISETP.GE.AND P1, PT, R43, R224, PT ;  /* 0x000000e02b00720c */ /* 0x000fe40003f26270 */
[----:B------:R-:W-:Y:S02]  /*17650*/  FSEL R144, R5, -INF , !P5 ;  /* 0xff80000005907808 */ /* 0x000fe40006800000 */
[----:B------:R-:W-:Y:S02]  /*17660*/  ISETP.GE.AND P4, PT, R45, R218, PT ;  /* 0x000000da2d00720c */ /* 0x000fe40003f86270 */
[----:B------:R-:W-:Y:S01]  /*17670*/  FSEL R152, R30, -INF , !P6 ;  /* 0xff8000001e987808 */ /* 0x000fe20007000000 */
[----:B------:R-:W-:Y:S01]  /*17680*/  LDSM.16.MT88.4 R44, [R197+0xd000] ;  /* 0x00d00000c52c783b */ /* 0x000fe20000004200 */
[----:B------:R-:W-:Y:S02]  /*17690*/  FMNMX3.FTZ R4, R4, R167, R165, !PT ;  /* 0x000000a704047276 */ /* 0x000fe400078100a5 */
[----:B------:R-:W-:Y:S01]  /*176a0*/  FMNMX3.FTZ R5, R17, R166, R164, !PT ;  /* 0x000000a611057276 */ /* 0x000fe200078100a4 */
[----:B------:R-:W-:Y:S01]  /*176b0*/  LDSM.16.MT88.4 R28, [R197+0xb000] ;  /* 0x00b00000c51c783b */ /* 0x000fe20000004200 */
[----:B------:R-:W-:-:S02]  /*176c0*/  ISETP.GE.AND P0, PT, R39, R224, PT ;  /* 0x000000e02700720c */ /* 0x000fc40003f06270 */
[----:B------:R-:W-:Y:S02]  /*176d0*/  ISETP.GE.AND P6, PT, R43, R218, PT ;  /* 0x000000da2b00720c */ /* 0x000fe40003fc6270 */
[----:B------:R-:W-:Y:S02]  /*176e0*/  FSEL R19, R19, -INF , P1 ;  /* 0xff80000013137808 */ /* 0x000fe40000800000 */
[----:B------:R-:W-:Y:S02]  /*176f0*/  FSEL R148, R148, -INF , !P4 ;  /* 0xff80000094947808 */ /* 0x000fe40006000000 */
[----:B------:R-:W-:Y:S02]  /*17700*/  ISETP.GE.AND P1, PT, R37, R224, PT ;  /* 0x000000e02500720c */ /* 0x000fe40003f26270 */
[----:B------:R-:W-:Y:S02]  /*17710*/  FMNMX3.FTZ R4, R4, R155, R153, !PT ;  /* 0x0000009b04047276 */ /* 0x000fe40007810099 */
[----:B------:R-:W-:-:S02]  /*17720*/  FMNMX3.FTZ R5, R5, R154, R152, !PT ;  /* 0x0000009a05057276 */ /* 0x000fc40007810098 */
[----:B------:R-:W-:Y:S02]  /*17730*/  FSEL R7, R7, -INF , P0 ;  /* 0xff80000007077808 */ /* 0x000fe40000000000 */
[----:B------:R-:W-:Y:S02]  /*17740*/  ISETP.GE.AND P4, PT, R39, R218, PT ;  /* 0x000000da2700720c */ /* 0x000fe40003f86270 */
[----:B------:R-:W-:Y:S02]  /*17750*/  FSEL R146, R19, -INF , !P6 ;  /* 0xff80000013927808 */ /* 0x000fe40007000000 */
[----:B------:R-:W-:Y:S02]  /*17760*/  ISETP.GE.AND P0, PT, R23, R224, PT ;  /* 0x000000e01700720c */ /* 0x000fe40003f06270 */
[----:B------:R-:W-:Y:S02]  /*17770*/  ISETP.GE.AND P6, PT, R37, R218, PT ;  /* 0x000000da2500720c */ /* 0x000fe40003fc6270 */
[----:B------:R-:W-:Y:S01]  /*17780*/  ISETP.GE.AND P3, PT, R35, R224, PT ;  /* 0x000000e02300720c */ /* 0x000fe20003f66270 */
[----:B------:R-:W-:Y:S01]  /*17790*/  LDSM.16.MT88.4 R36, [R123+0xb000] ;  /* 0x00b000007b24783b */ /* 0x000fe20000004200 */
[----:B------:R-:W-:-:S02]  /*177a0*/  FSEL R6, R6, -INF , P1 ;  /* 0xff80000006067808 */ /* 0x000fc40000800000 */
        /* <DEDUP_REMOVED lines=8> */
[----:B------:R-:W-:Y:S02]  /*17830*/  ISETP.GE.AND P0, PT, R33, R224, PT ;  /* 0x000000e02100720c */ /* 0x000fe40003f06270 */
[----:B------:R-:W-:Y:S02]  /*17840*/  FMNMX3.FTZ R4, R4, R147, R145, !PT ;  /* 0x0000009304047276 */ /* 0x000fe40007810091 */
[----:B------:R-:W-:Y:S02]  /*17850*/  FSEL R140, R6, -INF , !P6 ;  /* 0xff800000068c7808 */ /* 0x000fe40007000000 */
[----:B------:R-:W-:-:S02]  /*17860*/  FMNMX3.FTZ R5, R5, R146, R144, !PT ;  /* 0x0000009205057276 */ /* 0x000fc40007810090 */
[----:B------:R-:W-:Y:S02]  /*17870*/  FSEL R14, R14, -INF , P1 ;  /* 0xff8000000e0e7808 */ /* 0x000fe40000800000 */
[-C--:B------:R-:W-:Y:S02]  /*17880*/  ISETP.GE.AND P3, PT, R21, R218.reuse, PT ;  /* 0x000000da1500720c */ /* 0x080fe40003f66270 */
[----:B------:R-:W-:Y:S02]  /*17890*/  ISETP.GE.AND P1, PT, R33, R218, PT ;  /* 0x000000da2100720c */ /* 0x000fe40003f26270 */
[----:B------:R-:W-:Y:S02]  /*178a0*/  FMNMX3.FTZ R4, R4, R143, R141, !PT ;  /* 0x0000008f04047276 */ /* 0x000fe4000781008d */
        /* <DEDUP_REMOVED lines=39> */
[----:B------:R-:W-:Y:S03]  /*17b20*/  LDSM.16.MT88.4 R20, [R123+0x9000] ;  /* 0x009000007b14783b */ /* 0x000fe60000004200 */
[----:B------:R-:W1:Y:S01]  /*17b30*/  MUFU.EX2 R126, R126 ;  /* 0x0000007e007e7308 */ /* 0x000e620000000800 */
[----:B------:R-:W-:Y:S03]  /*17b40*/  LDSM.16.MT88.4 R12, [R197+0x9000] ;  /* 0x00900000c50c783b */ /* 0x000fe60000004200 */
[----:B------:R-:W-:Y:S04]  /*17b50*/  MUFU.EX2 R125, R125 ;  /* 0x0000007d007d7308 */ /* 0x000fe80000000800 */
[----:B------:R-:W2:Y:S04]  /*17b60*/  MUFU.EX2 R124, R124 ;  /* 0x0000007c007c7308 */ /* 0x000ea80000000800 */
[----:B------:R-:W-:Y:S04]  /*17b70*/  MUFU.EX2 R122, R122 ;  /* 0x0000007a007a7308 */ /* 0x000fe80000000800 */
[----:B------:R-:W3:Y:S04]  /*17b80*/  MUFU.EX2 R67, R67 ;  /* 0x0000004300437308 */ /* 0x000ee80000000800 */
[----:B------:R-:W-:Y:S04]  /*17b90*/  MUFU.EX2 R2, R8 ;  /* 0x0000000800027308 */ /* 0x000fe80000000800 */
[----:B------:R-:W4:Y:S04]  /*17ba0*/  MUFU.EX2 R137, R137 ;  /* 0x0000008900897308 */ /* 0x000f280000000800 */
[----:B------:R-:W5:Y:S04]  /*17bb0*/  MUFU.EX2 R139, R139 ;  /* 0x0000008b008b7308 */ /* 0x000f680000000800 */
[----:B------:R-:W5:Y:S01]  /*17bc0*/  MUFU.EX2 R0, R0 ;  /* 0x0000000000007308 */ /* 0x000f620000000800 */
[----:B-1----:R-:W-:-:S02]  /*17bd0*/  F2FP.F16.F32.PACK_AB R4, R126, R127 ;  /* 0x0000007f7e04723e */ /* 0x002fc400000000ff */
[----:B--2---:R-:W-:Y:S02]  /*17be0*/  F2FP.F16.F32.PACK_AB R6, R124, R125 ;  /* 0x0000007d7c06723e */ /* 0x004fe400000000ff */
[----:B---3--:R-:W-:Y:S02]  /*17bf0*/  F2FP.F16.F32.PACK_AB R5, R67, R122 ;  /* 0x0000007a4305723e */ /* 0x008fe400000000ff */
        /* <DEDUP_REMOVED lines=11> */
[----:B------:R-:W1:Y:S02]  /*17cb0*/  LDSM.16.MT88.4 R84, [R123+0xd000] ;  /* 0x00d000007b54783b */ /* 0x000e640000004200 */
[-CC-:B------:R-:W-:Y:S01]  /*17cc0*/  FFMA.FTZ R91, R51, R130.reuse, -R128.reuse ;  /* 0x00000082335b7223 */ /* 0x180fe20000010880 */
[-C--:B------:R-:W-:Y:S01]  /*17cd0*/  FFMA.FTZ R88, R49, R130.reuse, -R128 ;  /* 0x0000008231587223 */ /* 0x080fe20000010880 */
[----:B------:R-:W-:Y:S01]  /*17ce0*/  FFMA.FTZ R90, R48, R130, -R119 ;  /* 0x00000082305a7223 */ /* 0x000fe20000010877 */
[-C--:B------:R-:W-:Y:S01]  /*17cf0*/  FMUL.FTZ R24, R96, R139.reuse ;  /* 0x0000008b60187220 */ /* 0x080fe20000410000 */
[----:B------:R-:W2:Y:S01]  /*17d00*/  LDSM.16.MT88.4 R48, [R197+0xb400] ;  /* 0x00b40000c530783b */ /* 0x000ea20000004200 */
[-C--:B------:R-:W-:Y:S01]  /*17d10*/  FMUL.FTZ R25, R97, R139.reuse ;  /* 0x0000008b61197220 */ /* 0x080fe20000410000 */
[-C--:B------:R-:W-:Y:S01]  /*17d20*/  FMUL.FTZ R26, R98, R0.reuse ;  /* 0x00000000621a7220 */ /* 0x080fe20000410000 */
[-C--:B------:R-:W-:Y:S01]  /*17d30*/  FMUL.FTZ R27, R99, R0.reuse ;  /* 0x00000000631b7220 */ /* 0x080fe20000410000 */
[-C--:B------:R-:W-:Y:S01]  /*17d40*/  FMUL.FTZ R92, R92, R139.reuse ;  /* 0x0000008b5c5c7220 */ /* 0x080fe20000410000 */
[----:B------:R-:W-:Y:S01]  /*17d50*/  FMUL.FTZ R93, R93, R139 ;  /* 0x0000008b5d5d7220 */ /* 0x000fe20000410000 */
[-C--:B------:R-:W-:Y:S01]  /*17d60*/  FMUL.FTZ R94, R94, R0.reuse ;  /* 0x000000005e5e7220 */ /* 0x080fe20000410000 */
[----:B------:R-:W-:-:S03]  /*17d70*/  FMUL.FTZ R95, R95, R0 ;  /* 0x000000005f5f7220 */ /* 0x000fc60000410000 */
[C---:B------:R-:W-:Y:S03]  /*17d80*/  HMMA.16816.F32 R24, R4.reuse, R28, R24 ;  /* 0x0000001c0418723c */ /* 0x040fe60000001818 */
[-C--:B------:R-:W-:Y:S01]  /*17d90*/  FMUL.FTZ R61, R73, R139.reuse ;  /* 0x0000008b493d7220 */ /* 0x080fe20000410000 */
[-C--:B------:R-:W-:Y:S01]  /*17da0*/  FMUL.FTZ R62, R74, R0.reuse ;  /* 0x000000004a3e7220 */ /* 0x080fe20000410000 */
[----:B------:R-:W-:Y:S01]  /*17db0*/  FMUL.FTZ R63, R75, R0 ;  /* 0x000000004b3f7220 */ /* 0x000fe20000410000 */
[-CC-:B------:R-:W-:Y:S02]  /*17dc0*/  FFMA.FTZ R89, R55, R130.reuse, -R128.reuse ;  /* 0x0000008237597223 */ /* 0x180fe40000010880 */
[C---:B------:R-:W-:Y:S03]  /*17dd0*/  HMMA.16816.F32 R28, R4.reuse, R30, R92 ;  /* 0x0000001e041c723c */ /* 0x040fe6000000185c */
[-CC-:B------:R-:W-:Y:S01]  /*17de0*/  FFMA.FTZ R95, R60, R130.reuse, -R119.reuse ;  /* 0x000000823c5f7223 */ /* 0x180fe20000010877 */
[-C--:B------:R-:W-:Y:S01]  /*17df0*/  FMUL.FTZ R60, R72, R139.reuse ;  /* 0x0000008b483c7220 */ /* 0x080fe20000410000 */
[-CC-:B------:R-:W-:Y:S01]  /*17e00*/  FFMA.FTZ R92, R53, R130.reuse, -R128.reuse ;  /* 0x00000082355c7223 */ /* 0x180fe20000010880 */
[-CC-:B------:R-:W-:Y:S01]  /*17e10*/  FFMA.FTZ R93, R182, R130.reuse, -R119.reuse ;  /* 0x00000082b65d7223 */ /* 0x180fe20000010877 */
[--C-:B------:R-:W-:Y:S01]  /*17e20*/  FFMA.FTZ R180, R180, R130, -R119.reuse ;  /* 0x00000082b4b47223 */ /* 0x100fe20000010877 */
[----:B------:R-:W-:Y:S01]  /*17e30*/  MUFU.EX2 R89, R89 ;  /* 0x0000005900597308 */ /* 0x000fe20000000800 */
[-C--:B------:R-:W-:Y:S01]  /*17e40*/  FMUL.FTZ R40, R80, R139.reuse ;  /* 0x0000008b50287220 */ /* 0x080fe20000410000 */
[-C--:B------:R-:W-:Y:S01]  /*17e50*/  FMUL.FTZ R41, R81, R139.reuse ;  /* 0x0000008b51297220 */ /* 0x080fe20000410000 */
[-C--:B------:R-:W-:Y:S01]  /*17e60*/  FMUL.FTZ R42, R82, R0.reuse ;  /* 0x00000000522a7220 */ /* 0x080fe20000410000 */
[----:B------:R-:W3:Y:S01]  /*17e70*/  MUFU.EX2 R92, R92 ;  /* 0x0000005c005c7308 */ /* 0x000ee20000000800 */
[-C--:B------:R-:W-:Y:S01]  /*17e80*/  FMUL.FTZ R43, R83, R0.reuse ;  /* 0x00000000532b7220 */ /* 0x080fe20000410000 */
[-C--:B------:R-:W-:Y:S01]  /*17e90*/  FMUL.FTZ R76, R76, R139.reuse ;  /* 0x0000008b4c4c7220 */ /* 0x080fe20000410000 */
[-C--:B------:R-:W-:Y:S01]  /*17ea0*/  FMUL.FTZ R77, R77, R139.reuse ;  /* 0x0000008b4d4d7220 */ /* 0x080fe20000410000 */
[----:B------:R-:W-:Y:S01]  /*17eb0*/  MUFU.EX2 R91, R91 ;  /* 0x0000005b005b7308 */ /* 0x000fe20000000800 */
[-C--:B------:R-:W-:Y:S01]  /*17ec0*/  FMUL.FTZ R78, R78, R0.reuse ;  /* 0x000000004e4e7220 */ /* 0x080fe20000410000 */
[-C--:B------:R-:W-:Y:S01]  /*17ed0*/  FMUL.FTZ R79, R79, R0.reuse ;  /* 0x000000004f4f7220 */ /* 0x080fe20000410000 */
[C---:B-1----:R-:W-:Y:S01]  /*17ee0*/  HMMA.16816.F32 R60, R4.reuse, R84, R60 ;  /* 0x00000054043c723c */ /* 0x042fe2000000183c */
[----:B------:R-:W1:Y:S01]  /*17ef0*/  MUFU.EX2 R88, R88 ;  /* 0x0000005800587308 */ /* 0x000e620000000800 */
[----:B------:R-:W4:Y:S03]  /*17f00*/  LDSM.16.MT88.4 R52, [R123+0x9400] ;  /* 0x009400007b34783b */ /* 0x000f260000004200 */
[----:B------:R-:W-:Y:S01]  /*17f10*/  MUFU.EX2 R90, R90 ;  /* 0x0000005a005a7308 */ /* 0x000fe20000000800 */
[-C--:B------:R-:W-:Y:S01]  /*17f20*/  FMUL.FTZ R16, R104, R139.reuse ;  /* 0x0000008b68107220 */ /* 0x080fe20000410000 */
[-C--:B------:R-:W-:Y:S01]  /*17f30*/  FMUL.FTZ R17, R105, R139.reuse ;  /* 0x0000008b69117220 */ /* 0x080fe20000410000 */
[-C--:B------:R-:W-:Y:S01]  /*17f40*/  FMUL.FTZ R18, R106, R0.reuse ;  /* 0x000000006a127220 */ /* 0x080fe20000410000 */
[----:B------:R-:W5:Y:S01]  /*17f50*/  MUFU.EX2 R95, R95 ;  /* 0x0000005f005f7308 */ /* 0x000f620000000800 */
[-C--:B------:R-:W-:Y:S01]  /*17f60*/  FMUL.FTZ R19, R107, R0.reuse ;  /* 0x000000006b137220 */ /* 0x080fe20000410000 */
[-C--:B------:R-:W-:Y:S01]  /*17f70*/  FMUL.FTZ R100, R100, R139.reuse ;  /* 0x0000008b64647220 */ /* 0x080fe20000410000 */
[-C--:B------:R-:W-:Y:S01]  /*17f80*/  FMUL.FTZ R101, R101, R139.reuse ;  /* 0x0000008b65657220 */ /* 0x080fe20000410000 */
[----:B------:R-:W-:Y:S01]  /*17f90*/  MUFU.EX2 R93, R93 ;  /* 0x0000005d005d7308 */ /* 0x000fe20000000800 */
[-C--:B------:R-:W-:Y:S01]  /*17fa0*/  FMUL.FTZ R102, R102, R0.reuse ;  /* 0x0000000066667220 */ /* 0x080fe20000410000 */
[-C--:B------:R-:W-:Y:S01]  /*17fb0*/  FMUL.FTZ R103, R103, R0.reuse ;  /* 0x0000000067677220 */ /* 0x080fe20000410000 */
[-C--:B------:R-:W-:Y:S01]  /*17fc0*/  FMUL.FTZ R8, R112, R139.reuse ;  /* 0x0000008b70087220 */ /* 0x080fe20000410000 */
[----:B------:R-:W2:Y:S01]  /*17fd0*/  MUFU.EX2 R84, R180 ;  /* 0x000000b400547308 */ /* 0x000ea20000000800 */
[C---:B------:R-:W-:Y:S03]  /*17fe0*/  HMMA.16816.F32 R40, R4.reuse, R44, R40 ;  /* 0x0000002c0428723c */ /* 0x040fe60000001828 */
[-C--:B------:R-:W-:Y:S01]  /*17ff0*/  FMUL.FTZ R9, R113, R139.reuse ;  /* 0x0000008b71097220 */ /* 0x080fe20000410000 */
[-C--:B------:R-:W-:Y:S01]  /*18000*/  FMUL.FTZ R10, R114, R0.reuse ;  /* 0x00000000720a7220 */ /* 0x080fe20000410000 */
[-C--:B------:R-:W-:Y:S01]  /*18010*/  FMUL.FTZ R11, R115, R0.reuse ;  /* 0x00000000730b7220 */ /* 0x080fe20000410000 */
[-C--:B------:R-:W-:Y:S01]  /*18020*/  FMUL.FTZ R108, R108, R139.reuse ;  /* 0x0000008b6c6c7220 */ /* 0x080fe20000410000 */
[----:B------:R-:W-:Y:S01]  /*18030*/  FMUL.FTZ R109, R109, R139 ;  /* 0x0000008b6d6d7220 */ /* 0x000fe20000410000 */
[-C--:B------:R-:W-:Y:S01]  /*18040*/  FMUL.FTZ R110, R110, R0.reuse ;  /* 0x000000006e6e7220 */ /* 0x080fe20000410000 */
[----:B------:R-:W-:Y:S01]  /*18050*/  FMUL.FTZ R111, R111, R0 ;  /* 0x000000006f6f7220 */ /* 0x000fe20000410000 */
[C---:B------:R-:W-:Y:S03]  /*18060*/  HMMA.16816.F32 R44, R4.reuse, R46, R76 ;  /* 0x0000002e042c723c */ /* 0x040fe6000000184c */
[----:B---3--:R-:W-:Y:S01]  /*18070*/  F2FP.F16.F32.PACK_AB R76, R92, R89 ;  /* 0x000000595c4c723e */ /* 0x008fe200000000ff */
[----:B------:R-:W-:Y:S01]  /*18080*/  FMUL.FTZ R68, R68, R139 ;  /* 0x0000008b44447220 */ /* 0x000fe20000410000 */
[----:B-1----:R-:W-:Y:S01]  /*18090*/  F2FP.F16.F32.PACK_AB R78, R88, R91 ;  /* 0x0000005b584e723e */ /* 0x002fe200000000ff */
[----:B------:R-:W-:Y:S01]  /*180a0*/  FMUL.FTZ R69, R69, R139 ;  /* 0x0000008b45457220 */ /* 0x000fe20000410000 */
[----:B-----5:R-:W-:Y:S01]  /*180b0*/  F2FP.F16.F32.PACK_AB R77, R95, R90 ;  /* 0x0000005a5f4d723e */ /* 0x020fe200000000ff */
[-C--:B------:R-:W-:Y:S01]  /*180c0*/  FMUL.FTZ R70, R70, R0.reuse ;  /* 0x0000000046467220 */ /* 0x080fe20000410000 */
[----:B--2---:R-:W-:Y:S01]  /*180d0*/  F2FP.F16.F32.PACK_AB R79, R84, R93 ;  /* 0x0000005d544f723e */ /* 0x004fe200000000ff */
[----:B------:R-:W-:Y:S03]  /*180e0*/  HMMA.16816.F32 R16, R4, R20, R16 ;  /* 0x000000140410723c */ /* 0x000fe60000001810 */
[----:B------:R-:W-:Y:S01]  /*180f0*/  FMUL.FTZ R71, R71, R0 ;  /* 0x0000000047477220 */ /* 0x000fe20000410000 */
[----:B------:R-:W-:Y:S01]  /*18100*/  LDSM.16.MT88.4 R72, [R123+0xb400] ;  /* 0x00b400007b48783b */ /* 0x000fe20000004200 */
[-CC-:B------:R-:W-:Y:S01]  /*18110*/  FFMA.FTZ R94, R175, R130.reuse, -R128.reuse ;  /* 0x00000082af5e7223 */ /* 0x180fe20000010880 */
[-CC-:B------:R-:W-:Y:S01]  /*18120*/  FFMA.FTZ R96, R178, R130.reuse, -R119.reuse ;  /* 0x00000082b2607223 */ /* 0x180fe20000010877 */
[-CC-:B------:R-:W-:Y:S01]  /*18130*/  FFMA.FTZ R99, R176, R130.reuse, -R119.reuse ;  /* 0x00000082b0637223 */ /* 0x180fe20000010877 */
[-CC-:B------:R-:W-:Y:S01]  /*18140*/  FFMA.FTZ R97, R174, R130.reuse, -R119.reuse ;  /* 0x00000082ae617223 */ /* 0x180fe20000010877 */
[-C--:B------:R-:W-:Y:S01]  /*18150*/  FFMA.FTZ R98, R158, R130.reuse, -R119 ;  /* 0x000000829e627223 */ /* 0x080fe20000010877 */
[C---:B------:R-:W-:Y:S01]  /*18160*/  HMMA.16816.F32 R24, R76.reuse, R48, R24 ;  /* 0x000000304c18723c */ /* 0x040fe20000001818 */
[----:B------:R-:W-:Y:S07]  /*18170*/  LDSM.16.MT88.4 R80, [R123+0xb800] ;  /* 0x00b800007b50783b */ /* 0x000fee0000004200 */
[----:B------:R-:W-:Y:S01]  /*18180*/  HMMA.16816.F32 R28, R76, R50, R28 ;  /* 0x000000324c1c723c */ /* 0x000fe2000000181c */
[----:B------:R-:W1:Y:S07]  /*18190*/  LDSM.16.MT88.4 R48, [R123+0xd400] ;  /* 0x00d400007b30783b */ /* 0x000e6e0000004200 */
[C---:B------:R-:W-:Y:S08]  /*181a0*/  HMMA.16816.F32 R20, R4.reuse, R22, R100 ;  /* 0x000000160414723c */ /* 0x040ff00000001864 */
[C---:B------:R-:W-:Y:S08]  /*181b0*/  HMMA.16816.F32 R8, R4.reuse, R12, R8 ;  /* 0x0000000c0408723c */ /* 0x040ff00000001808 */
[----:B------:R-:W-:Y:S08]  /*181c0*/  HMMA.16816.F32 R12, R4, R14, R108 ;  /* 0x0000000e040c723c */ /* 0x000ff0000000186c */
[C---:B----4-:R-:W-:Y:S05]  /*181d0*/  HMMA.16816.F32 R16, R76.reuse, R52, R16 ;  /* 0x000000344c10723c */ /* 0x050fea0000001810 */
[-CC-:B------:R-:W-:Y:S01]  /*181e0*/  FFMA.FTZ R85, R173, R130.reuse, -R128.reuse ;  /* 0x00000082ad557223 */ /* 0x180fe20000010880 */
[----:B------:R-:W-:Y:S02]  /*181f0*/  MUFU.EX2 R94, R94 ;  /* 0x0000005e005e7308 */ /* 0x000fe40000000800 */
[----:B-1----:R-:W-:Y:S02]  /*18200*/  HMMA.16816.F32 R60, R76, R48, R60 ;  /* 0x000000304c3c723c */ /* 0x002fe4000000183c */
[----:B------:R-:W-:Y:S04]  /*18210*/  MUFU.EX2 R96, R96 ;  /* 0x0000006000607308 */ /* 0x000fe80000000800 */
[----:B------:R-:W1:Y:S04]  /*18220*/  MUFU.EX2 R99, R99 ;  /* 0x0000006300637308 */ /* 0x000e680000000800 */
[----:B------:R-:W-:Y:S01]  /*18230*/  MUFU.EX2 R97, R97 ;  /* 0x0000006100617308 */ /* 0x000fe20000000800 */
[----:B------:R-:W-:Y:S01]  /*18240*/  HMMA.16816.F32 R4, R4, R86, R68 ;  /* 0x000000560404723c */ /* 0x000fe20000001844 */
[----:B------:R-:W2:Y:S07]  /*18250*/  LDSM.16.MT88.4 R68, [R197+0xd400] ;  /* 0x00d40000c544783b */ /* 0x000eae0000004200 */
[C---:B------:R-:W-:Y:S01]  /*18260*/  HMMA.16816.F32 R20, R76.reuse, R54, R20 ;  /* 0x000000364c14723c */ /* 0x040fe20000001814 */
[----:B------:R-:W3:Y:S04]  /*18270*/  LDSM.16.MT88.4 R52, [R197+0xb800] ;  /* 0x00b80000c534783b */ /* 0x000ee80000004200 */
[-CC-:B------:R-:W-:Y:S01]  /*18280*/  FFMA.FTZ R86, R177, R130.reuse, -R128.reuse ;  /* 0x00000082b1567223 */ /* 0x180fe20000010880 */
[----:B------:R-:W-:Y:S02]  /*18290*/  MUFU.EX2 R98, R98 ;  /* 0x0000006200627308 */ /* 0x000fe40000000800 */
[----:B------:R-:W-:Y:S03]  /*182a0*/  HMMA.16816.F32 R32, R76, R72, R32 ;  /* 0x000000484c20723c */ /* 0x000fe60000001820 */
[----:B------:R-:W-:-:S05]  /*182b0*/  FFMA.FTZ R87, R179, R130, -R128 ;  /* 0x00000082b3577223 */ /* 0x000fca0000010880 */
[C---:B------:R-:W-:Y:S03]  /*182c0*/  HMMA.16816.F32 R36, R76.reuse, R74, R36 ;  /* 0x0000004a4c24723c */ /* 0x040fe60000001824 */
[-CC-:B------:R-:W-:Y:S01]  /*182d0*/  FFMA.FTZ R163, R163, R130.reuse, -R128.reuse ;  /* 0x00000082a3a37223 */ /* 0x180fe20000010880 */
[-CC-:B------:R-:W-:Y:S01]  /*182e0*/  FFMA.FTZ R158, R159, R130.reuse, -R128.reuse ;  /* 0x000000829f9e7223 */ /* 0x180fe20000010880 */
[-CC-:B------:R-:W-:Y:S01]  /*182f0*/  FFMA.FTZ R102, R161, R130.reuse, -R128.reuse ;  /* 0x00000082a1667223 */ /* 0x180fe20000010880 */
[-CC-:B------:R-:W-:Y:S01]  /*18300*/  FFMA.FTZ R101, R157, R130.reuse, -R128.reuse ;  /* 0x000000829d657223 */ /* 0x180fe20000010880 */
[-CC-:B------:R-:W-:Y:S01]  /*18310*/  FFMA.FTZ R100, R156, R130.reuse, -R119.reuse ;  /* 0x000000829c647223 */ /* 0x180fe20000010877 */
[-CC-:B------:R-:W-:Y:S01]  /*18320*/  FFMA.FTZ R172, R172, R130.reuse, -R119.reuse ;  /* 0x00000082acac7223 */ /* 0x180fe20000010877 */
[-CC-:B------:R-:W-:Y:S01]  /*18330*/  FFMA.FTZ R169, R169, R130.reuse, -R128.reuse ;  /* 0x00000082a9a97223 */ /* 0x180fe20000010880 */
[C---:B------:R-:W-:Y:S03]  /*18340*/  HMMA.16816.F32 R8, R76.reuse, R56, R8 ;  /* 0x000000384c08723c */ /* 0x040fe60000001808 */
[-CC-:B------:R-:W-:Y:S01]  /*18350*/  FFMA.FTZ R168, R168, R130.reuse, -R119.reuse ;  /* 0x00000082a8a87223 */ /* 0x180fe20000010877 */
[-CC-:B------:R-:W-:Y:S01]  /*18360*/  FFMA.FTZ R174, R151, R130.reuse, -R128.reuse ;  /* 0x0000008297ae7223 */ /* 0x180fe20000010880 */
[-CC-:B------:R-:W-:Y:S01]  /*18370*/  FFMA.FTZ R149, R149, R130.reuse, -R128.reuse ;  /* 0x0000008295957223 */ /* 0x180fe20000010880 */
[-CC-:B------:R-:W-:Y:S01]  /*18380*/  FFMA.FTZ R152, R152, R130.reuse, -R119.reuse ;  /* 0x0000008298987223 */ /* 0x180fe20000010877 */
[-CC-:B------:R-:W-:Y:S01]  /*18390*/  FFMA.FTZ R147, R147, R130.reuse, -R128.reuse ;  /* 0x0000008293937223 */ /* 0x180fe20000010880 */
[-C--:B------:R-:W-:Y:S01]  /*183a0*/  FFMA.FTZ R141, R141, R130.reuse, -R128 ;  /* 0x000000828d8d7223 */ /* 0x080fe20000010880 */
        /* <DEDUP_REMOVED lines=12> */
[----:B--2---:R-:W-:Y:S03]  /*18470*/  HMMA.16816.F32 R40, R76, R68, R40 ;  /* 0x000000444c28723c */ /* 0x004fe60000001828 */
[----:B-1----:R-:W-:-:S05]  /*18480*/  F2FP.F16.F32.PACK_AB R69, R99, R96 ;  /* 0x000000606345723e */ /* 0x002fca00000000ff */
[----:B------:R-:W-:Y:S03]  /*18490*/  HMMA.16816.F32 R44, R76, R70, R44 ;  /* 0x000000464c2c723c */ /* 0x000fe6000000182c */
[----:B---3--:R-:W-:Y:S01]  /*184a0*/  F2FP.F16.F32.PACK_AB R68, R87, R86 ;  /* 0x000000565744723e */ /* 0x008fe200000000ff */
[----:B------:R1:W-:Y:S01]  /*184b0*/  MUFU.EX2 R159, R163 ;  /* 0x000000a3009f7308 */ /* 0x0003e20000000800 */
[----:B------:R-:W-:Y:S01]  /*184c0*/  F2FP.F16.F32.PACK_AB R71, R98, R97 ;  /* 0x000000616247723e */ /* 0x000fe200000000ff */
[--C-:B------:R-:W-:Y:S01]  /*184d0*/  FFMA.FTZ R161, R162, R130, -R119.reuse ;  /* 0x00000082a2a17223 */ /* 0x100fe20000010877 */
[----:B------:R-:W-:Y:S01]  /*184e0*/  F2FP.F16.F32.PACK_AB R70, R85, R94 ;  /* 0x0000005e5546723e */ /* 0x000fe200000000ff */
[----:B------:R-:W2:Y:S01]  /*184f0*/  MUFU.EX2 R158, R158 ;  /* 0x0000009e009e7308 */ /* 0x000ea20000000800 */
[----:B------:R-:W-:Y:S05]  /*18500*/  LDSM.16.MT88.4 R76, [R197+0x9c00] ;  /* 0x009c0000c54c783b */ /* 0x000fea0000004200 */
[C---:B------:R-:W-:Y:S08]  /*18510*/  HMMA.16816.F32 R24, R68.reuse, R52, R24 ;  /* 0x000000344418723c */ /* 0x040ff00000001818 */
[C---:B------:R-:W-:Y:S01]  /*18520*/  HMMA.16816.F32 R28, R68.reuse, R54, R28 ;  /* 0x00000036441c723c */ /* 0x040fe2000000181c */
[----:B------:R-:W3:Y:S07]  /*18530*/  LDSM.16.MT88.4 R52, [R123+0xd800] ;  /* 0x00d800007b34783b */ /* 0x000eee0000004200 */
[C---:B----4-:R-:W-:Y:S08]  /*18540*/  HMMA.16816.F32 R16, R68.reuse, R56, R16 ;  /* 0x000000384410723c */ /* 0x050ff00000001810 */
[----:B------:R-:W-:Y:S01]  /*18550*/  HMMA.16816.F32 R20, R68, R58, R20 ;  /* 0x0000003a4414723c */ /* 0x000fe20000001814 */
[----:B------:R-:W4:Y:S02]  /*18560*/  LDSM.16.MT88.4 R56, [R197+0xbc00] ;  /* 0x00bc0000c538783b */ /* 0x000f240000004200 */
[----:B-1----:R-:W-:-:S05]  /*18570*/  FFMA.FTZ R163, R160, R130, -R119 ;  /* 0x00000082a0a37223 */ /* 0x002fca0000010877 */
[C---:B-----5:R-:W-:Y:S08]  /*18580*/  HMMA.16816.F32 R40, R68.reuse, R48, R40 ;  /* 0x000000304428723c */ /* 0x060ff00000001828 */
[C---:B------:R-:W-:Y:S01]  /*18590*/  HMMA.16816.F32 R44, R68.reuse, R50, R44 ;  /* 0x00000032442c723c */ /* 0x040fe2000000182c */
[----:B------:R-:W1:Y:S01]  /*185a0*/  LDSM.16.MT88.4 R48, [R197+0xdc00] ;  /* 0x00dc0000c530783b */ /* 0x000e620000004200 */
[----:B------:R-:W-:Y:S04]  /*185b0*/  MUFU.EX2 R157, R102 ;  /* 0x00000066009d7308 */ /* 0x000fe80000000800 */
[----:B------:R-:W-:Y:S02]  /*185c0*/  MUFU.EX2 R156, R101 ;  /* 0x00000065009c7308 */ /* 0x000fe40000000800 */
[C---:B------:R-:W-:Y:S02]  /*185d0*/  HMMA.16816.F32 R32, R68.reuse, R80, R32 ;  /* 0x000000504420723c */ /* 0x040fe40000001820 */
[----:B------:R-:W-:Y:S04]  /*185e0*/  MUFU.EX2 R162, R100 ;  /* 0x0000006400a27308 */ /* 0x000fe80000000800 */
[----:B------:R-:W5:Y:S02]  /*185f0*/  MUFU.EX2 R161, R161 ;  /* 0x000000a100a17308 */ /* 0x000f640000000800 */
[C---:B------:R-:W-:Y:S01]  /*18600*/  HMMA.16816.F32 R36, R68.reuse, R82, R36 ;  /* 0x000000524424723c */ /* 0x040fe20000001824 */
[----:B------:R-:W1:Y:S01]  /*18610*/  LDSM.16.MT88.4 R80, [R123+0xbc00] ;  /* 0x00bc00007b50783b */ /* 0x000e620000004200 */
[----:B------:R-:W-:Y:S04]  /*18620*/  MUFU.EX2 R160, R172 ;  /* 0x000000ac00a07308 */ /* 0x000fe80000000800 */
[----:B------:R-:W4:Y:S02]  /*18630*/  MUFU.EX2 R163, R163 ;  /* 0x000000a300a37308 */ /* 0x000f240000000800 */
[----:B---3--:R-:W-:Y:S03]  /*18640*/  HMMA.16816.F32 R60, R68, R52, R60 ;  /* 0x00000034443c723c */ /* 0x008fe6000000183c */
[----:B--2---:R-:W-:-:S02]  /*18650*/  F2FP.F16.F32.PACK_AB R52, R158, R159 ;  /* 0x0000009f9e34723e */ /* 0x004fc400000000ff */
[----:B-----5:R-:W-:-:S03]  /*18660*/  F2FP.F16.F32.PACK_AB R53, R161, R162 ;  /* 0x000000a2a135723e */ /* 0x020fc600000000ff */
[----:B------:R-:W-:Y:S03]  /*18670*/  HMMA.16816.F32 R4, R68, R54, R4 ;  /* 0x000000364404723c */ /* 0x000fe60000001804 */
[----:B------:R-:W-:Y:S02]  /*18680*/  F2FP.F16.F32.PACK_AB R54, R156, R157 ;  /* 0x0000009d9c36723e */ /* 0x000fe400000000ff */
[----:B----4-:R-:W-:-:S03]  /*18690*/  F2FP.F16.F32.PACK_AB R55, R163, R160 ;  /* 0x000000a0a337723e */ /* 0x010fc600000000ff */
[C---:B------:R-:W-:Y:S08]  /*186a0*/  HMMA.16816.F32 R8, R68.reuse, R72, R8 ;  /* 0x000000484408723c */ /* 0x040ff00000001808 */
[----:B------:R-:W-:Y:S01]  /*186b0*/  HMMA.16816.F32 R12, R68, R74, R12 ;  /* 0x0000004a440c723c */ /* 0x000fe2000000180c */
[----:B------:R-:W2:Y:S02]  /*186c0*/  LDSM.16.MT88.4 R72, [R123+0x9c00] ;  /* 0x009c00007b48783b */ /* 0x000ea40000004200 */
[----:B------:R-:W-:-:S05]  /*186d0*/  FFMA.FTZ R102, R167, R130, -R128 ;  /* 0x00000082a7667223 */ /* 0x000fca0000010880 */
[C---:B------:R-:W-:Y:S08]  /*186e0*/  HMMA.16816.F32 R24, R52.reuse, R56, R24 ;  /* 0x000000383418723c */ /* 0x040ff00000001818 */
[C---:B------:R-:W-:Y:S01]  /*186f0*/  HMMA.16816.F32 R28, R52.reuse, R58, R28 ;  /* 0x0000003a341c723c */ /* 0x040fe2000000181c */
[----:B------:R-:W3:Y:S07]  /*18700*/  LDSM.16.MT88.4 R56, [R123+0xdc00] ;  /* 0x00dc00007b38783b */ /* 0x000eee0000004200 */
[C---:B-1----:R-:W-:Y:S08]  /*18710*/  HMMA.16816.F32 R40, R52.reuse, R48, R40 ;  /* 0x000000303428723c */ /* 0x042ff00000001828 */
[C---:B------:R-:W-:Y:S01]  /*18720*/  HMMA.16816.F32 R44, R52.reuse, R50, R44 ;  /* 0x00000032342c723c */ /* 0x040fe2000000182c */
[----:B------:R-:W1:Y:S02]  /*18730*/  LDSM.16.MT88.4 R48, [R197+0xe000] ;  /* 0x00e00000c530783b */ /* 0x000e640000004200 */
[-CC-:B------:R-:W-:Y:S01]  /*18740*/  FFMA.FTZ R172, R171, R130.reuse, -R128.reuse ;  /* 0x00000082abac7223 */ /* 0x180fe20000010880 */
[----:B------:R4:W-:Y:S01]  /*18750*/  MUFU.EX2 R167, R169 ;  /* 0x000000a900a77308 */ /* 0x0009e20000000800 */
[-CC-:B------:R-:W-:Y:S01]  /*18760*/  FFMA.FTZ R171, R170, R130.reuse, -R119.reuse ;  /* 0x00000082aaab7223 */ /* 0x180fe20000010877 */
[-C--:B------:R-:W-:Y:S01]  /*18770*/  FFMA.FTZ R100, R165, R130.reuse, -R128 ;  /* 0x00000082a5647223 */ /* 0x080fe20000010880 */
[-CC-:B------:R-:W-:Y:S01]  /*18780*/  FFMA.FTZ R101, R166, R130.reuse, -R119.reuse ;  /* 0x00000082a6657223 */ /* 0x180fe20000010877 */
[C---:B------:R-:W-:Y:S08]  /*18790*/  HMMA.16816.F32 R32, R52.reuse, R80, R32 ;  /* 0x000000503420723c */ /* 0x040ff00000001820 */
[C---:B------:R-:W-:Y:S01]  /*187a0*/  HMMA.16816.F32 R36, R52.reuse, R82, R36 ;  /* 0x000000523424723c */ /* 0x040fe20000001824 */
[----:B------:R-:W5:Y:S02]  /*187b0*/  LDSM.16.MT88.4 R80, [R123+0xc000] ;  /* 0x00c000007b50783b */ /* 0x000f640000004200 */
[----:B----4-:R-:W-:Y:S01]  /*187c0*/  FFMA.FTZ R169, R164, R130, -R119 ;  /* 0x00000082a4a97223 */ /* 0x010fe20000010877 */
[----:B------:R-:W4:Y:S01]  /*187d0*/  MUFU.EX2 R172, R172 ;  /* 0x000000ac00ac7308 */ /* 0x000f220000000800 */
[----:B------:R-:W-:Y:S03]  /*187e0*/  LDSM.16.MT88.4 R68, [R197+0xc000] ;  /* 0x00c00000c544783b */ /* 0x000fe60000004200 */
[----:B------:R-:W-:Y:S04]  /*187f0*/  MUFU.EX2 R165, R102 ;  /* 0x0000006600a57308 */ /* 0x000fe80000000800 */
[----:B------:R-:W1:Y:S04]  /*18800*/  MUFU.EX2 R170, R100 ;  /* 0x0000006400aa7308 */ /* 0x000e680000000800 */
[----:B------:R-:W-:Y:S04]  /*18810*/  MUFU.EX2 R171, R171 ;  /* 0x000000ab00ab7308 */ /* 0x000fe80000000800 */
[----:B------:R-:W1:Y:S04]  /*18820*/  MUFU.EX2 R166, R168 ;  /* 0x000000a800a67308 */ /* 0x000e680000000800 */
[----:B------:R-:W-:Y:S04]  /*18830*/  MUFU.EX2 R164, R101 ;  /* 0x0000006500a47308 */ /* 0x000fe80000000800 */
[----:B------:R-:W5:Y:S01]  /*18840*/  MUFU.EX2 R169, R169 ;  /* 0x000000a900a97308 */ /* 0x000f620000000800 */
[C---:B------:R-:W-:Y:S08]  /*18850*/  HMMA.16816.F32 R8, R52.reuse, R76, R8 ;  /* 0x0000004c3408723c */ /* 0x040ff00000001808 */
[C---:B------:R-:W-:Y:S01]  /*18860*/  HMMA.16816.F32 R12, R52.reuse, R78, R12 ;  /* 0x0000004e340c723c */ /* 0x040fe2000000180c */
[----:B------:R-:W5:Y:S07]  /*18870*/  LDSM.16.MT88.4 R76, [R197+0xa000] ;  /* 0x00a00000c54c783b */ /* 0x000f6e0000004200 */
[C---:B--2---:R-:W-:Y:S08]  /*18880*/  HMMA.16816.F32 R16, R52.reuse, R72, R16 ;  /* 0x000000483410723c */ /* 0x044ff00000001810 */
[C---:B------:R-:W-:Y:S01]  /*18890*/  HMMA.16816.F32 R20, R52.reuse, R74, R20 ;  /* 0x0000004a3414723c */ /* 0x040fe20000001814 */
[----:B------:R-:W2:Y:S07]  /*188a0*/  LDSM.16.MT88.4 R72, [R123+0xa000] ;  /* 0x00a000007b48783b */ /* 0x000eae0000004200 */
[C---:B---3--:R-:W-:Y:S08]  /*188b0*/  HMMA.16816.F32 R60, R52.reuse, R56, R60 ;  /* 0x00000038343c723c */ /* 0x048ff0000000183c */
[----:B------:R-:W-:Y:S03]  /*188c0*/  HMMA.16816.F32 R4, R52, R58, R4 ;  /* 0x0000003a3404723c */ /* 0x000fe60000001804 */
[----:B----4-:R-:W-:Y:S01]  /*188d0*/  F2FP.F16.F32.PACK_AB R52, R167, R172 ;  /* 0x000000aca734723e */ /* 0x010fe200000000ff */
[----:B------:R-:W3:Y:S01]  /*188e0*/  LDSM.16.MT88.4 R56, [R123+0xe000] ;  /* 0x00e000007b38783b */ /* 0x000ee20000004200 */
[----:B-1----:R-:W-:-:S02]  /*188f0*/  F2FP.F16.F32.PACK_AB R54, R170, R165 ;  /* 0x000000a5aa36723e */ /* 0x002fc400000000ff */
[----:B------:R-:W-:Y:S02]  /*18900*/  F2FP.F16.F32.PACK_AB R53, R166, R171 ;  /* 0x000000aba635723e */ /* 0x000fe400000000ff */
[----:B-----5:R-:W-:-:S07]  /*18910*/  F2FP.F16.F32.PACK_AB R55, R169, R164 ;  /* 0x000000a4a937723e */ /* 0x020fce00000000ff */
[C---:B------:R-:W-:Y:S08]  /*18920*/  HMMA.16816.F32 R40, R52.reuse, R48, R40 ;  /* 0x000000303428723c */ /* 0x040ff00000001828 */
[----:B------:R-:W-:Y:S01]  /*18930*/  HMMA.16816.F32 R44, R52, R50, R44 ;  /* 0x00000032342c723c */ /* 0x000fe2000000182c */
[----:B------:R-:W1:Y:S02]  /*18940*/  LDSM.16.MT88.4 R48, [R197+0xe400] ;  /* 0x00e40000c530783b */ /* 0x000e640000004200 */
[-C--:B------:R-:W-:Y:S01]  /*18950*/  FFMA.FTZ R168, R153, R130.reuse, -R128 ;  /* 0x0000008299a87223 */ /* 0x080fe20000010880 */
[-CC-:B------:R-:W-:Y:S01]  /*18960*/  FFMA.FTZ R151, R148, R130.reuse, -R119.reuse ;  /* 0x0000008294977223 */ /* 0x180fe20000010877 */
[----:B------:R-:W-:-:S03]  /*18970*/  FFMA.FTZ R100, R150, R130, -R119 ;  /* 0x0000008296647223 */ /* 0x000fc60000010877 */
[C---:B------:R-:W-:Y:S03]  /*18980*/  HMMA.16816.F32 R32, R52.reuse, R80, R32 ;  /* 0x000000503420723c */ /* 0x040fe60000001820 */
[-C--:B------:R-:W-:Y:S01]  /*18990*/  FFMA.FTZ R80, R155, R130.reuse, -R128 ;  /* 0x000000829b507223 */ /* 0x080fe20000010880 */
[----:B------:R-:W-:Y:S01]  /*189a0*/  FFMA.FTZ R155, R154, R130, -R119 ;  /* 0x000000829a9b7223 */ /* 0x000fe20000010877 */
[----:B------:R-:W-:Y:S04]  /*189b0*/  MUFU.EX2 R168, R168 ;  /* 0x000000a800a87308 */ /* 0x000fe80000000800 */
[----:B------:R4:W5:Y:S04]  /*189c0*/  MUFU.EX2 R153, R80 ;  /* 0x0000005000997308 */ /* 0x0009680000000800 */
[----:B------:R-:W-:Y:S04]  /*189d0*/  MUFU.EX2 R174, R174 ;  /* 0x000000ae00ae7308 */ /* 0x000fe80000000800 */
[----:B------:R-:W1:Y:S04]  /*189e0*/  MUFU.EX2 R149, R149 ;  /* 0x0000009500957308 */ /* 0x000e680000000800 */
[----:B------:R-:W-:Y:S04]  /*189f0*/  MUFU.EX2 R155, R155 ;  /* 0x0000009b009b7308 */ /* 0x000fe80000000800 */
[----:B------:R-:W1:Y:S04]  /*18a00*/  MUFU.EX2 R150, R152 ;  /* 0x0000009800967308 */ /* 0x000e680000000800 */
[----:B------:R-:W-:Y:S04]  /*18a10*/  MUFU.EX2 R148, R100 ;  /* 0x0000006400947308 */ /* 0x000fe80000000800 */
[----:B------:R-:W1:Y:S01]  /*18a20*/  MUFU.EX2 R151, R151 ;  /* 0x0000009700977308 */ /* 0x000e620000000800 */
[C---:B------:R-:W-:Y:S08]  /*18a30*/  HMMA.16816.F32 R8, R52.reuse, R76, R8 ;  /* 0x0000004c3408723c */ /* 0x040ff00000001808 */
[C---:B------:R-:W-:Y:S01]  /*18a40*/  HMMA.16816.F32 R12, R52.reuse, R78, R12 ;  /* 0x0000004e340c723c */ /* 0x040fe2000000180c */
[----:B------:R-:W1:Y:S07]  /*18a50*/  LDSM.16.MT88.4 R76, [R197+0xa400] ;  /* 0x00a40000c54c783b */ /* 0x000e6e0000004200 */
[C---:B--2---:R-:W-:Y:S08]  /*18a60*/  HMMA.16816.F32 R16, R52.reuse, R72, R16 ;  /* 0x000000483410723c */ /* 0x044ff00000001810 */
[C---:B------:R-:W-:Y:S01]  /*18a70*/  HMMA.16816.F32 R20, R52.reuse, R74, R20 ;  /* 0x0000004a3414723c */ /* 0x040fe20000001814 */
[----:B------:R-:W2:Y:S07]  /*18a80*/  LDSM.16.MT88.4 R72, [R123+0xa400] ;  /* 0x00a400007b48783b */ /* 0x000eae0000004200 */
[C---:B------:R-:W-:Y:S08]  /*18a90*/  HMMA.16816.F32 R24, R52.reuse, R68, R24 ;  /* 0x000000443418723c */ /* 0x040ff00000001818 */
[C---:B------:R-:W-:Y:S01]  /*18aa0*/  HMMA.16816.F32 R28, R52.reuse, R70, R28 ;  /* 0x00000046341c723c */ /* 0x040fe2000000181c */
[----:B------:R-:W2:Y:S07]  /*18ab0*/  LDSM.16.MT88.4 R68, [R197+0xc400] ;  /* 0x00c40000c544783b */ /* 0x000eae0000004200 */
[C---:B------:R-:W-:Y:S01]  /*18ac0*/  HMMA.16816.F32 R36, R52.reuse, R82, R36 ;  /* 0x000000523424723c */ /* 0x040fe20000001824 */
[----:B----4-:R-:W4:Y:S07]  /*18ad0*/  LDSM.16.MT88.4 R80, [R123+0xc400] ;  /* 0x00c400007b50783b */ /* 0x010f2e0000004200 */
[C---:B---3--:R-:W-:Y:S08]  /*18ae0*/  HMMA.16816.F32 R60, R52.reuse, R56, R60 ;  /* 0x00000038343c723c */ /* 0x048ff0000000183c */
[----:B------:R-:W-:Y:S03]  /*18af0*/  HMMA.16816.F32 R4, R52, R58, R4 ;  /* 0x0000003a3404723c */ /* 0x000fe60000001804 */
[----:B-----5:R-:W-:Y:S01]  /*18b00*/  F2FP.F16.F32.PACK_AB R52, R168, R153 ;  /* 0x00000099a834723e */ /* 0x020fe200000000ff */
[----:B------:R-:W3:Y:S01]  /*18b10*/  LDSM.16.MT88.4 R56, [R123+0xe400] ;  /* 0x00e400007b38783b */ /* 0x000ee20000004200 */
[----:B-1----:R-:W-:-:S02]  /*18b20*/  F2FP.F16.F32.PACK_AB R54, R149, R174 ;  /* 0x000000ae9536723e */ /* 0x002fc400000000ff */
[----:B------:R-:W-:Y:S02]  /*18b30*/  F2FP.F16.F32.PACK_AB R53, R150, R155 ;  /* 0x0000009b9635723e */ /* 0x000fe400000000ff */
[----:B------:R-:W-:-:S07]  /*18b40*/  F2FP.F16.F32.PACK_AB R55, R151, R148 ;  /* 0x000000949737723e */ /* 0x000fce00000000ff */
[C---:B------:R-:W-:Y:S08]  /*18b50*/  HMMA.16816.F32 R40, R52.reuse, R48, R40 ;  /* 0x000000303428723c */ /* 0x040ff00000001828 */
[----:B------:R-:W-:Y:S01]  /*18b60*/  HMMA.16816.F32 R44, R52, R50, R44 ;  /* 0x00000032342c723c */ /* 0x000fe2000000182c */
[----:B------:R-:W1:Y:S02]  /*18b70*/  LDSM.16.MT88.4 R48, [R197+0xe800] ;  /* 0x00e80000c530783b */ /* 0x000e640000004200 */
[-CC-:B------:R-:W-:Y:S01]  /*18b80*/  FFMA.FTZ R152, R145, R130.reuse, -R128.reuse ;  /* 0x0000008291987223 */ /* 0x180fe20000010880 */
[-C--:B------:R-:W-:Y:S01]  /*18b90*/  FFMA.FTZ R154, R143, R130.reuse, -R128 ;  /* 0x000000828f9a7223 */ /* 0x080fe20000010880 */
[----:B------:R5:W-:Y:S01]  /*18ba0*/  MUFU.EX2 R145, R147 ;  /* 0x0000009300917308 */ /* 0x000be20000000800 */
[-CC-:B------:R-:W-:Y:S01]  /*18bb0*/  FFMA.FTZ R143, R146, R130.reuse, -R119.reuse ;  /* 0x00000082928f7223 */ /* 0x180fe20000010877 */
[----:B------:R-:W-:-:S02]  /*18bc0*/  FFMA.FTZ R100, R142, R130, -R119 ;  /* 0x000000828e647223 */ /* 0x000fc40000010877 */
[----:B------:R-:W3:Y:S04]  /*18bd0*/  MUFU.EX2 R152, R152 ;  /* 0x0000009800987308 */ /* 0x000ee80000000800 */
[----:B------:R-:W-:Y:S01]  /*18be0*/  MUFU.EX2 R154, R154 ;  /* 0x0000009a009a7308 */ /* 0x000fe20000000800 */
[----:B-----5:R-:W-:-:S03]  /*18bf0*/  FFMA.FTZ R147, R140, R130, -R119 ;  /* 0x000000828c937223 */ /* 0x020fc60000010877 */
[----:B------:R-:W5:Y:S04]  /*18c00*/  MUFU.EX2 R141, R141 ;  /* 0x0000008d008d7308 */ /* 0x000f680000000800 */
[----:B------:R-:W-:Y:S04]  /*18c10*/  MUFU.EX2 R143, R143 ;  /* 0x0000008f008f7308 */ /* 0x000fe80000000800 */
[----:B------:R1:W1:Y:S04]  /*18c20*/  MUFU.EX2 R142, R144 ;  /* 0x00000090008e7308 */ /* 0x0002680000000800 */
[----:B------:R-:W-:Y:S04]  /*18c30*/  MUFU.EX2 R140, R100 ;  /* 0x00000064008c7308 */ /* 0x000fe80000000800 */
[----:B------:R-:W1:Y:S01]  /*18c40*/  MUFU.EX2 R147, R147 ;  /* 0x0000009300937308 */ /* 0x000e620000000800 */
[C---:B------:R-:W-:Y:S08]  /*18c50*/  HMMA.16816.F32 R8, R52.reuse, R76, R8 ;  /* 0x0000004c3408723c */ /* 0x040ff00000001808 */
[C---:B------:R-:W-:Y:S03]  /*18c60*/  HMMA.16816.F32 R12, R52.reuse, R78, R12 ;  /* 0x0000004e340c723c */ /* 0x040fe6000000180c */
[----:B------:R-:W-:Y:S01]  /*18c70*/  FADD.FTZ R126, R126, R139 ;  /* 0x0000008b7e7e7221 */ /* 0x000fe20000010000 */
[----:B------:R-:W-:Y:S04]  /*18c80*/  LDSM.16.MT88.4 R76, [R197+0xa800] ;  /* 0x00a80000c54c783b */ /* 0x000fe80000004200 */
[C---:B--2---:R-:W-:Y:S08]  /*18c90*/  HMMA.16816.F32 R16, R52.reuse, R72, R16 ;  /* 0x000000483410723c */ /* 0x044ff00000001810 */
[C---:B------:R-:W-:Y:S08]  /*18ca0*/  HMMA.16816.F32 R20, R52.reuse, R74, R20 ;  /* 0x0000004a3414723c */ /* 0x040ff00000001814 */
[C---:B------:R-:W-:Y:S08]  /*18cb0*/  HMMA.16816.F32 R24, R52.reuse, R68, R24 ;  /* 0x000000443418723c */ /* 0x040ff00000001818 */
[C---:B------:R-:W-:Y:S01]  /*18cc0*/  HMMA.16816.F32 R28, R52.reuse, R70, R28 ;  /* 0x00000046341c723c */ /* 0x040fe2000000181c */
[----:B------:R-:W2:Y:S07]  /*18cd0*/  LDSM.16.MT88.4 R68, [R197+0xc800] ;  /* 0x00c80000c544783b */ /* 0x000eae0000004200 */
[C---:B----4-:R-:W-:Y:S08]  /*18ce0*/  HMMA.16816.F32 R32, R52.reuse, R80, R32 ;  /* 0x000000503420723c */ /* 0x050ff00000001820 */
[C---:B------:R-:W-:Y:S08]  /*18cf0*/  HMMA.16816.F32 R36, R52.reuse, R82, R36 ;  /* 0x000000523424723c */ /* 0x040ff00000001824 */
[C---:B---3--:R-:W-:Y:S08]  /*18d00*/  HMMA.16816.F32 R60, R52.reuse, R56, R60 ;  /* 0x00000038343c723c */ /* 0x048ff0000000183c */
[----:B------:R-:W-:Y:S03]  /*18d10*/  HMMA.16816.F32 R4, R52, R58, R4 ;  /* 0x0000003a3404723c */ /* 0x000fe60000001804 */
[----:B------:R-:W-:Y:S01]  /*18d20*/  F2FP.F16.F32.PACK_AB R52, R152, R145 ;  /* 0x000000919834723e */ /* 0x000fe200000000ff */
[----:B------:R-:W-:Y:S01]  /*18d30*/  FADD.FTZ R125, R125, R126 ;  /* 0x0000007e7d7d7221 */ /* 0x000fe20000010000 */
[----:B-----5:R-:W-:Y:S01]  /*18d40*/  F2FP.F16.F32.PACK_AB R54, R141, R154 ;  /* 0x0000009a8d36723e */ /* 0x020fe200000000ff */
[-CC-:B-1----:R-:W-:Y:S01]  /*18d50*/  FFMA.FTZ R144, R135, R130.reuse, -R128.reuse ;  /* 0x0000008287907223 */ /* 0x182fe20000010880 */
[----:B------:R-:W-:Y:S01]  /*18d60*/  F2FP.F16.F32.PACK_AB R53, R142, R143 ;  /* 0x0000008f8e35723e */ /* 0x000fe200000000ff */
[--C-:B------:R-:W-:Y:S01]  /*18d70*/  FFMA.FTZ R133, R133, R130, -R128.reuse ;  /* 0x0000008285857223 */ /* 0x100fe20000010880 */
[----:B------:R-:W-:Y:S01]  /*18d80*/  F2FP.F16.F32.PACK_AB R55, R147, R140 ;  /* 0x0000008c9337723e */ /* 0x000fe200000000ff */
[-C--:B------:R-:W-:Y:S01]  /*18d90*/  FFMA.FTZ R129, R129, R130.reuse, -R128 ;  /* 0x0000008281817223 */ /* 0x080fe20000010880 */
[-CC-:B------:R-:W-:Y:S01]  /*18da0*/  FFMA.FTZ R138, R138, R130.reuse, -R119.reuse ;  /* 0x000000828a8a7223 */ /* 0x180fe20000010877 */
[-CC-:B------:R-:W-:Y:S01]  /*18db0*/  FFMA.FTZ R136, R136, R130.reuse, -R119.reuse ;  /* 0x0000008288887223 */ /* 0x180fe20000010877 */
[----:B------:R-:W-:Y:S01]  /*18dc0*/  FFMA.FTZ R134, R134, R130, -R119 ;  /* 0x0000008286867223 */ /* 0x000fe20000010877 */
[----:B------:R-:W1:Y:S02]  /*18dd0*/  LDSM.16.MT88.4 R72, [R123+0xa800] ;  /* 0x00a800007b48783b */ /* 0x000e640000004200 */
[----:B------:R-:W-:Y:S03]  /*18de0*/  HMMA.16816.F32 R40, R52, R48, R40 ;  /* 0x000000303428723c */ /* 0x000fe60000001828 */
        /* <DEDUP_REMOVED lines=22> */
[C---:B--2---:R-:W-:Y:S03]  /*18f50*/  HMMA.16816.F32 R24, R52.reuse, R68, R24 ;  /* 0x000000443418723c */ /* 0x044fe60000001818 */
[----:B------:R-:W-:Y:S01]  /*18f60*/  FADD.FTZ R97, R98, R97 ;  /* 0x0000006162617221 */ /* 0x000fe20000010000 */
[-C--:B------:R-:W-:Y:S01]  /*18f70*/  FFMA.FTZ R68, R131, R130.reuse, -R128 ;  /* 0x0000008283447223 */ /* 0x080fe20000010880 */
[----:B------:R-:W-:Y:S01]  /*18f80*/  FFMA.FTZ R130, R132, R130, -R119 ;  /* 0x0000008284827223 */ /* 0x000fe20000010877 */
[----:B------:R-:W-:Y:S01]  /*18f90*/  FADD.FTZ R159, R159, R94 ;  /* 0x0000005e9f9f7221 */ /* 0x000fe20000010000 */
[----:B------:R-:W-:Y:S01]  /*18fa0*/  FADD.FTZ R162, R162, R97 ;  /* 0x00000061a2a27221 */ /* 0x000fe20000010000 */
[----:B------:R-:W-:Y:S01]  /*18fb0*/  MUFU.EX2 R144, R144 ;  /* 0x0000009000907308 */ /* 0x000fe20000000800 */
[C---:B------:R-:W-:Y:S03]  /*18fc0*/  HMMA.16816.F32 R8, R52.reuse, R76, R8 ;  /* 0x0000004c3408723c */ /* 0x040fe60000001808 */
[----:B------:R-:W-:Y:S01]  /*18fd0*/  FADD.FTZ R158, R158, R159 ;  /* 0x0000009f9e9e7221 */ /* 0x000fe20000010000 */
[----:B------:R-:W-:Y:S01]  /*18fe0*/  FADD.FTZ R161, R161, R162 ;  /* 0x000000a2a1a17221 */ /* 0x000fe20000010000 */
[----:B------:R-:W2:Y:S04]  /*18ff0*/  MUFU.EX2 R131, R133 ;  /* 0x0000008500837308 */ /* 0x000ea80000000800 */
[----:B------:R2:W-:Y:S01]  /*19000*/  MUFU.EX2 R128, R68 ;  /* 0x0000004400807308 */ /* 0x0005e20000000800 */
[C---:B------:R-:W-:Y:S03]  /*19010*/  HMMA.16816.F32 R12, R52.reuse, R78, R12 ;  /* 0x0000004e340c723c */ /* 0x040fe6000000180c */
[----:B------:R-:W1:Y:S04]  /*19020*/  MUFU.EX2 R127, R129 ;  /* 0x00000081007f7308 */ /* 0x000e680000000800 */
[----:B------:R-:W-:Y:S04]  /*19030*/  MUFU.EX2 R0, R138 ;  /* 0x0000008a00007308 */ /* 0x000fe80000000800 */
[----:B------:R-:W3:Y:S04]  /*19040*/  MUFU.EX2 R119, R136 ;  /* 0x0000008800777308 */ /* 0x000ee80000000800 */
[----:B------:R-:W-:Y:S04]  /*19050*/  MUFU.EX2 R67, R134 ;  /* 0x0000008600437308 */ /* 0x000fe80000000800 */
[----:B------:R-:W4:Y:S01]  /*19060*/  MUFU.EX2 R122, R130 ;  /* 0x00000082007a7308 */ /* 0x000f220000000800 */
[----:B------:R-:W-:Y:S01]  /*19070*/  FADD.FTZ R157, R157, R158 ;  /* 0x0000009e9d9d7221 */ /* 0x000fe20000010000 */
[----:B------:R-:W-:Y:S01]  /*19080*/  FADD.FTZ R160, R160, R161 ;  /* 0x000000a1a0a07221 */ /* 0x000fe20000010000 */
[----:B------:R-:W-:Y:S03]  /*19090*/  HMMA.16816.F32 R28, R52, R70, R28 ;  /* 0x00000046341c723c */ /* 0x000fe6000000181c */
[----:B--2---:R-:W-:Y:S01]  /*190a0*/  F2FP.F16.F32.PACK_AB R68, R131, R144 ;  /* 0x000000908344723e */ /* 0x004fe200000000ff */
[----:B------:R-:W-:Y:S01]  /*190b0*/  FADD.FTZ R157, R156, R157 ;  /* 0x0000009d9c9d7221 */ /* 0x000fe20000010000 */
[----:B------:R-:W-:Y:S01]  /*190c0*/  FADD.FTZ R160, R163, R160 ;  /* 0x000000a0a3a07221 */ /* 0x000fe20000010000 */
[----:B-1----:R-:W-:Y:S01]  /*190d0*/  F2FP.F16.F32.PACK_AB R70, R127, R128 ;  /* 0x000000807f46723e */ /* 0x002fe200000000ff */
[----:B------:R-:W1:Y:S01]  /*190e0*/  LDSM.16.MT88.4 R76, [R197+0xec00] ;  /* 0x00ec0000c54c783b */ /* 0x000e620000004200 */
[----:B------:R-:W-:Y:S01]  /*190f0*/  FADD.FTZ R172, R172, R157 ;  /* 0x0000009dacac7221 */ /* 0x000fe20000010000 */
[----:B------:R-:W-:Y:S01]  /*19100*/  FADD.FTZ R171, R171, R160 ;  /* 0x000000a0abab7221 */ /* 0x000fe20000010000 */
[----:B---3--:R-:W-:-:S02]  /*19110*/  F2FP.F16.F32.PACK_AB R69, R119, R0 ;  /* 0x000000007745723e */ /* 0x008fc400000000ff */
[----:B----4-:R-:W-:Y:S01]  /*19120*/  F2FP.F16.F32.PACK_AB R71, R122, R67 ;  /* 0x000000437a47723e */ /* 0x010fe200000000ff */
[----:B------:R-:W-:Y:S01]  /*19130*/  FADD.FTZ R172, R167, R172 ;  /* 0x000000aca7ac7221 */ /* 0x000fe20000010000 */
[----:B------:R-:W-:Y:S01]  /*19140*/  FADD.FTZ R171, R166, R171 ;  /* 0x000000aba6ab7221 */ /* 0x000fe20000010000 */
[----:B------:R-:W-:Y:S01]  /*19150*/  HMMA.16816.F32 R44, R52, R50, R44 ;  /* 0x00000032342c723c */ /* 0x000fe2000000182c */
[----:B------:R-:W2:Y:S02]  /*19160*/  LDSM.16.MT88.4 R48, [R197+0xcc00] ;  /* 0x00cc0000c530783b */ /* 0x000ea40000004200 */
[----:B------:R-:W-:Y:S01]  /*19170*/  FADD.FTZ R165, R165, R172 ;  /* 0x000000aca5a57221 */ /* 0x000fe20000010000 */
[----:B------:R-:W-:-:S04]  /*19180*/  FADD.FTZ R164, R164, R171 ;  /* 0x000000aba4a47221 */ /* 0x000fc80000010000 */
[C---:B------:R-:W-:Y:S01]  /*19190*/  HMMA.16816.F32 R112, R68.reuse, R108, R8 ;  /* 0x0000006c4470723c */ /* 0x040fe20000001808 */
[----:B------:R-:W3:Y:S04]  /*191a0*/  LDSM.16.MT88.4 R8, [R123+0xcc00] ;  /* 0x00cc00007b08783b */ /* 0x000ee80000004200 */
[----:B------:R-:W-:Y:S01]  /*191b0*/  FADD.FTZ R170, R170, R165 ;  /* 0x000000a5aaaa7221 */ /* 0x000fe20000010000 */
[----:B------:R-:W-:Y:S02]  /*191c0*/  FADD.FTZ R164, R169, R164 ;  /* 0x000000a4a9a47221 */ /* 0x000fe40000010000 */
[----:B------:R-:W-:Y:S01]  /*191d0*/  HMMA.16816.F32 R108, R68, R110, R12 ;  /* 0x0000006e446c723c */ /* 0x000fe2000000180c */
[----:B------:R-:W4:Y:S02]  /*191e0*/  LDSM.16.MT88.4 R12, [R123+0xec00] ;  /* 0x00ec00007b0c783b */ /* 0x000f240000004200 */
[----:B------:R-:W-:Y:S01]  /*191f0*/  FADD.FTZ R153, R153, R170 ;  /* 0x000000aa99997221 */ /* 0x000fe20000010000 */
[----:B------:R-:W-:-:S03]  /*19200*/  FADD.FTZ R155, R155, R164 ;  /* 0x000000a49b9b7221 */ /* 0x000fc60000010000 */
[----:B------:R-:W-:Y:S01]  /*19210*/  FADD.FTZ R153, R168, R153 ;  /* 0x00000099a8997221 */ /* 0x000fe20000010000 */
[----:B------:R-:W-:-:S03]  /*19220*/  FADD.FTZ R155, R150, R155 ;  /* 0x0000009b969b7221 */ /* 0x000fc60000010000 */
[----:B------:R-:W-:Y:S01]  /*19230*/  FADD.FTZ R174, R174, R153 ;  /* 0x00000099aeae7221 */ /* 0x000fe20000010000 */
[----:B------:R-:W-:Y:S01]  /*19240*/  FADD.FTZ R148, R148, R155 ;  /* 0x0000009b94947221 */ /* 0x000fe20000010000 */
[----:B------:R-:W-:Y:S05]  /*19250*/  HMMA.16816.F32 R16, R52, R72, R16 ;  /* 0x000000483410723c */ /* 0x000fea0000001810 */
[----:B------:R-:W-:Y:S01]  /*19260*/  FADD.FTZ R174, R149, R174 ;  /* 0x000000ae95ae7221 */ /* 0x000fe20000010000 */
[----:B------:R-:W-:-:S03]  /*19270*/  FADD.FTZ R148, R151, R148 ;  /* 0x0000009497947221 */ /* 0x000fc60000010000 */
[----:B------:R-:W-:Y:S01]  /*19280*/  FADD.FTZ R145, R145, R174 ;  /* 0x000000ae91917221 */ /* 0x000fe20000010000 */
[----:B------:R-:W-:Y:S03]  /*19290*/  HMMA.16816.F32 R20, R52, R74, R20 ;  /* 0x0000004a3414723c */ /* 0x000fe60000001814 */
[----:B------:R-:W-:Y:S01]  /*192a0*/  FADD.FTZ R143, R143, R148 ;  /* 0x000000948f8f7221 */ /* 0x000fe20000010000 */
[----:B------:R-:W-:-:S04]  /*192b0*/  FADD.FTZ R145, R152, R145 ;  /* 0x0000009198917221 */ /* 0x000fc80000010000 */
[----:B------:R-:W-:Y:S03]  /*192c0*/  HMMA.16816.F32 R32, R52, R80, R32 ;  /* 0x000000503420723c */ /* 0x000fe60000001820 */
[----:B------:R-:W-:-:S05]  /*192d0*/  FADD.FTZ R143, R142, R143 ;  /* 0x0000008f8e8f7221 */ /* 0x000fca0000010000 */
[C---:B------:R-:W-:Y:S08]  /*192e0*/  HMMA.16816.F32 R36, R52.reuse, R82, R36 ;  /* 0x000000523424723c */ /* 0x040ff00000001824 */
[C---:B------:R-:W-:Y:S08]  /*192f0*/  HMMA.16816.F32 R60, R52.reuse, R56, R60 ;  /* 0x00000038343c723c */ /* 0x040ff0000000183c */
[----:B------:R-:W-:Y:S03]  /*19300*/  HMMA.16816.F32 R4, R52, R58, R4 ;  /* 0x0000003a3404723c */ /* 0x000fe60000001804 */
[----:B------:R-:W-:Y:S01]  /*19310*/  FADD.FTZ R154, R154, R145 ;  /* 0x000000919a9a7221 */ /* 0x000fe20000010000 */
[----:B------:R-:W-:-:S03]  /*19320*/  FADD.FTZ R140, R140, R143 ;  /* 0x0000008f8c8c7221 */ /* 0x000fc60000010000 */
[----:B------:R-:W-:Y:S01]  /*19330*/  FADD.FTZ R141, R141, R154 ;  /* 0x0000009a8d8d7221 */ /* 0x000fe20000010000 */
[----:B------:R-:W-:Y:S01]  /*19340*/  FADD.FTZ R147, R147, R140 ;  /* 0x0000008c93937221 */ /* 0x000fe20000010000 */
[----:B-----5:R-:W-:Y:S05]  /*19350*/  HMMA.16816.F32 R104, R68, R100, R16 ;  /* 0x000000644468723c */ /* 0x020fea0000001810 */
[----:B------:R-:W-:Y:S01]  /*19360*/  FADD.FTZ R144, R144, R141 ;  /* 0x0000008d90907221 */ /* 0x000fe20000010000 */
[----:B------:R-:W-:-:S03]  /*19370*/  FADD.FTZ R0, R0, R147 ;  /* 0x0000009300007221 */ /* 0x000fc60000010000 */
[----:B------:R-:W-:Y:S01]  /*19380*/  FADD.FTZ R131, R131, R144 ;  /* 0x0000009083837221 */ /* 0x000fe20000010000 */
[----:B-1----:R-:W-:Y:S03]  /*19390*/  HMMA.16816.F32 R80, R68, R76, R40 ;  /* 0x0000004c4450723c */ /* 0x002fe60000001828 */
[----:B------:R-:W-:-:S05]  /*193a0*/  FADD.FTZ R128, R128, R131 ;  /* 0x0000008380807221 */ /* 0x000fca0000010000 */
[C---:B------:R-:W-:Y:S08]  /*193b0*/  HMMA.16816.F32 R100, R68.reuse, R102, R20 ;  /* 0x000000664464723c */ /* 0x040ff00000001814 */
[C---:B--2---:R-:W-:Y:S08]  /*193c0*/  HMMA.16816.F32 R96, R68.reuse, R48, R24 ;  /* 0x000000304460723c */ /* 0x044ff00000001818 */
[C---:B------:R-:W-:Y:S08]  /*193d0*/  HMMA.16816.F32 R92, R68.reuse, R50, R28 ;  /* 0x00000032445c723c */ /* 0x040ff0000000181c */
[C---:B---3--:R-:W-:Y:S08]  /*193e0*/  HMMA.16816.F32 R88, R68.reuse, R8, R32 ;  /* 0x000000084458723c */ /* 0x048ff00000001820 */
[C---:B------:R-:W-:Y:S08]  /*193f0*/  HMMA.16816.F32 R84, R68.reuse, R10, R36 ;  /* 0x0000000a4454723c */ /* 0x040ff00000001824 */
[C---:B------:R-:W-:Y:S08]  /*19400*/  HMMA.16816.F32 R76, R68.reuse, R78, R44 ;  /* 0x0000004e444c723c */ /* 0x040ff0000000182c */
[C---:B----4-:R-:W-:Y:S08]  /*19410*/  HMMA.16816.F32 R72, R68.reuse, R12, R60 ;  /* 0x0000000c4448723c */ /* 0x050ff0000000183c */
[----:B------:R-:W-:Y:S03]  /*19420*/  HMMA.16816.F32 R68, R68, R14, R4 ;  /* 0x0000000e4444723c */ /* 0x000fe60000001804 */
        /* <DEDUP_REMOVED lines=10> */
.L_x_2854:
[----:B------:R-:W-:-:S07]  /*194d0*/  IADD3 R64, PT, PT, R66, -0x1, RZ ;  /* 0xffffffff42407810 */ /* 0x000fce0007ffe0ff */
.L_x_2863:
[----:B------:R-:W-:Y:S05]  /*194e0*/  BSYNC B2 ;  /* 0x0000000000027941 */ /* 0x000fea0003800000 */
.L_x_2853:
        /* <DEDUP_REMOVED lines=12> */
.L_x_2871:
        /* <DEDUP_REMOVED lines=77> */
.L_x_2866:
[----:B------:R-:W-:Y:S05]  /*19a80*/  BSYNC.RECONVERGENT B0 ;  /* 0x0000000000007941 */ /* 0x000fea0003800200 */
.L_x_2865:
        /* <DEDUP_REMOVED lines=22> */
[CC--:B------:R-:W-:Y:S02]  /*19bf0*/  IADD3.X R7, PT, PT, R0.reuse, R209.reuse, RZ, P4, !PT ;  /* 0x000000d100077210 */ /* 0x0c0fe400027fe4ff */
[----:B------:R-:W-:Y:S02]  /*19c00*/  IADD3 R12, P4, PT, R3, R4, RZ ;  /* 0x00000004030c7210 */ /* 0x000fe40007f9e0ff */
[----:B------:R-:W-:Y:S02]  /*19c10*/  @!P0 MOV R3, R209 ;  /* 0x000000d100038202 */ /* 0x000fe40000000f00 */
[----:B------:R-:W-:Y:S02]  /*19c20*/  IADD3.X R5, PT, PT, R0, R7, RZ, P5, !PT ;  /* 0x0000000700057210 */ /* 0x000fe40002ffe4ff */
[----:B------:R-:W-:Y:S02]  /*19c30*/  IADD3 R226, PT, PT, R226, -0x1, RZ ;  /* 0xffffffffe2e27810 */ /* 0x000fe40007ffe0ff */
[----:B------:R-:W-:Y:S02]  /*19c40*/  IADD3.X R13, PT, PT, R0, R5, RZ, P4, !PT ;  /* 0x00000005000d7210 */ /* 0x000fe400027fe4ff */
[----:B------:R-:W-:Y:S02]  /*19c50*/  ISETP.GT.AND P4, PT, R226, R201, PT ;  /* 0x000000c9e200720c */ /* 0x000fe40003f84270 */
[----:B--2---:R-:W-:Y:S02]  /*19c60*/  LEA R215, R2, UR6, 0x1 ;  /* 0x0000000602d77c11 */ /* 0x004fe4000f8e08ff */
[----:B------:R-:W-:Y:S03]  /*19c70*/  @!P0 MOV R2, R208 ;  /* 0x000000d000028202 */ /* 0x000fe60000000f00 */
        /* <DEDUP_REMOVED lines=96> */
[C---:B------:R-:W-:Y:S01]  /*1a280*/  HMMA.16816.F32 R60, R64.reuse, R124, RZ ;  /* 0x0000007c403c723c */ /* 0x040fe200000018ff */
[----:B------:R-:W-:Y:S07]  /*1a290*/  LDSM.16.M88.4 R192, [R196+0x7000] ;  /* 0x00700000c4c0783b */ /* 0x000fee0000000200 */
        /* <DEDUP_REMOVED lines=125> */
[-C--:B------:R-:W-:Y:S01]  /*1aa70*/  FMUL.FTZ R127, R24, R0.reuse ;  /* 0x00000000187f7220 */ /* 0x080fe20000410000 */
[-C--:B---3--:R-:W-:Y:S01]  /*1aa80*/  FMUL.FTZ R126, R25, R0.reuse ;  /* 0x00000000197e7220 */ /* 0x088fe20000410000 */
        /* <DEDUP_REMOVED lines=17> */
[-C--:B------:R-:W-:Y:S01]  /*1aba0*/  FMUL.FTZ R31, R32, R0.reuse ;  /* 0x00000000201f7220 */ /* 0x080fe20000410000 */
[-C--:B------:R-:W-:Y:S01]  /*1abb0*/  FMUL.FTZ R32, R33, R0.reuse ;  /* 0x0000000021207220 */ /* 0x080fe20000410000 */
[-C--:B------:R-:W-:Y:S03]  /*1abc0*/  FMUL.FTZ R33, R34, R0.reuse ;  /* 0x0000000022217220 */ /* 0x080fe60000410000 */
[----:B------:R-:W1:Y:S01]  /*1abd0*/  MUFU.TANH R17, R17 ;  /* 0x0000001100117308 */ /* 0x000e620000002400 */
[-C--:B------:R-:W-:Y:S01]  /*1abe0*/  FMUL.FTZ R34, R35, R0.reuse ;  /* 0x0000000023227220 */ /* 0x080fe20000410000 */
[-C--:B---3--:R-:W-:Y:S01]  /*1abf0*/  FMUL.FTZ R127, R36, R0.reuse ;  /* 0x00000000247f7220 */ /* 0x088fe20000410000 */
[-C--:B------:R-:W-:Y:S01]  /*1ac00*/  FMUL.FTZ R35, R37, R0.reuse ;  /* 0x0000000025237220 */ /* 0x080fe20000410000 */
[-C--:B------:R-:W-:Y:S06]  /*1ac10*/  FMUL.FTZ R177, R38, R0.reuse ;  /* 0x0000000026b17220 */ /* 0x080fec0000410000 */
[----:B------:R-:W3:Y:S01]  /*1ac20*/  MUFU.TANH R18, R18 ;  /* 0x0000001200127308 */ /* 0x000ee20000002400 */
        /* <DEDUP_REMOVED lines=33> */
[----:B------:R4:W1:Y:S01]  /*1ae40*/  MUFU.TANH R6, R52 ;  /* 0x0000003400067308 */ /* 0x0008620000002400 */
[C---:B-----5:R-:W-:Y:S03]  /*1ae50*/  HMMA.16816.F32 R60, R188.reuse, R8, R60 ;  /* 0x00000008bc3c723c */ /* 0x060fe6000000183c */
[-C--:B------:R-:W-:Y:S06]  /*1ae60*/  FMUL.FTZ R8, R58, R0.reuse ;  /* 0x000000003a087220 */ /* 0x080fec0000410000 */
[----:B------:R-:W1:Y:S01]  /*1ae70*/  MUFU.TANH R25, R25 ;  /* 0x0000001900197308 */ /* 0x000e620000002400 */
[----:B------:R-:W-:Y:S09]  /*1ae80*/  HMMA.16816.F32 R64, R188, R10, R64 ;  /* 0x0000000abc40723c */ /* 0x000ff20000001840 */
[----:B------:R-:W1:Y:S01]  /*1ae90*/  MUFU.TANH R26, R26 ;  /* 0x0000001a001a7308 */ /* 0x000e620000002400 */
[-C--:B------:R-:W-:Y:S01]  /*1aea0*/  FMUL.FTZ R51, R60, R0.reuse ;  /* 0x000000003c337220 */ /* 0x080fe20000410000 */
[-C--:B------:R-:W-:Y:S08]  /*1aeb0*/  FMUL.FTZ R61, R61, R0.reuse ;  /* 0x000000003d3d7220 */ /* 0x080ff00000410000 */
[----:B------:R-:W1:Y:S01]  /*1aec0*/  MUFU.TANH R28, R28 ;  /* 0x0000001c001c7308 */ /* 0x000e620000002400 */
[-C--:B----4-:R-:W-:Y:S01]  /*1aed0*/  FMUL.FTZ R52, R62, R0.reuse ;  /* 0x000000003e347220 */ /* 0x090fe20000410000 */
[-C--:B------:R-:W-:Y:S01]  /*1aee0*/  FMUL.FTZ R10, R63, R0.reuse ;  /* 0x000000003f0a7220 */ /* 0x080fe20000410000 */
        /* <DEDUP_REMOVED lines=60> */
[----:B------:R-:W-:Y:S02]  /*1b2b0*/  IABS R56, R60 ;  /* 0x0000003c00387213 */ /* 0x000fe40000000000 */
        /* <DEDUP_REMOVED lines=26> */
[----:B------:R-:W-:Y:S01]  /*1b460*/  ISETP.GE.U32.AND P6, PT, R11, R58, PT ;  /* 0x0000003a0b00720c */ /* 0x000fe20003fc6070 */
[----:B------:R-:W2:Y:S06]  /*1b470*/  LD.E.64 R60, desc[UR4][R120.64+0x38] ;  /* 0x00003804783c7980 */ /* 0x000eac000c101b00 */
[----:B------:R-:W-:Y:S02]  /*1b480*/  @P5 IADD3 R59, PT, PT, R59, 0x1, RZ ;  /* 0x000000013b3b5810 */ /* 0x000fe40007ffe0ff */
[----:B------:R-:W-:Y:S02]  /*1b490*/  ISETP.GE.AND P5, PT, R55, RZ, PT ;  /* 0x000000ff3700720c */ /* 0x000fe40003fa6270 */
[----:B------:R-:W-:Y:S01]  /*1b4a0*/  LOP3.LUT R55, RZ, R62, RZ, 0x33, !PT ;  /* 0x0000003eff377212 */ /* 0x000fe200078e33ff */
[----:B------:R-:W-:Y:S02]  /*1b4b0*/  @!P4 IMAD.MOV R59, RZ, RZ, -R59 ;  /* 0x000000ffff3bc224 */ /* 0x000fe400078e0a3b */
[----:B------:R-:W-:Y:S01]  /*1b4c0*/  @P6 VIADD R64, R64, 0x1 ;  /* 0x0000000140406836 */ /* 0x000fe20000000000 */
[----:B------:R-:W-:Y:S04]  /*1b4d0*/  ISETP.NE.AND P6, PT, R62, RZ, PT ;  /* 0x000000ff3e00720c */ /* 0x000fe80003fc5270 */
[----:B------:R-:W-:Y:S03]  /*1b4e0*/  SEL R59, R55, R59, !P6 ;  /* 0x0000003b373b7207 */ /* 0x000fe60007000000 */
[----:B------:R-:W-:Y:S02]  /*1b4f0*/  @!P5 IADD3 R64, PT, PT, -R64, RZ, RZ ;  /* 0x000000ff4040d210 */ /* 0x000fe40007ffe1ff */
[----:B------:R-:W-:Y:S02]  /*1b500*/  LEA R56, P5, R59, R220, 0x2 ;  /* 0x000000dc3b387211 */ /* 0x000fe400078a10ff */
[----:B------:R-:W-:Y:S02]  /*1b510*/  SEL R55, R55, R64, !P6 ;  /* 0x0000004037377207 */ /* 0x000fe40007000000 */
[-C--:B------:R-:W-:Y:S01]  /*1b520*/  LEA.HI.X.SX32 R57, R59, R221.reuse, 0x2, P5 ;  /* 0x000000dd3b397211 */ /* 0x080fe200028f16ff */
[----:B------:R-:W3:Y:S01]  /*1b530*/  LD.E.64 R64, desc[UR4][R120.64+0x20] ;  /* 0x0000200478407980 */ /* 0x000ee2000c101b00 */
[C---:B------:R-:W-:Y:S04]  /*1b540*/  LEA R66, P4, R55.reuse, R220, 0x2 ;  /* 0x000000dc37427211 */ /* 0x040fe800078810ff */
[C---:B------:R-:W-:Y:S01]  /*1b550*/  LEA.HI.X.SX32 R67, R55.reuse, R221, 0x2, P4 ;  /* 0x000000dd37437211 */ /* 0x040fe200020f16ff */
[----:B------:R-:W-:Y:S01]  /*1b560*/  IMAD.IADD R55, R55, 0x1, -R59 ;  /* 0x0000000137377824 */ /* 0x000fe200078e0a3b */
[----:B------:R-:W4:Y:S03]  /*1b570*/  LD.E R56, desc[UR4][R56.64] ;  /* 0x0000000438387980 */ /* 0x000f26000c101900 */
[----:B------:R-:W-:Y:S01]  /*1b580*/  IMAD R62, R62, R55, -0x80 ;  /* 0xffffff803e3e7424 */ /* 0x000fe200078e0237 */
[----:B------:R-:W4:Y:S04]  /*1b590*/  LD.E R11, desc[UR4][R66.64] ;  /* 0x00000004420b7980 */ /* 0x000f28000c101900 */
        /* <DEDUP_REMOVED lines=13> */
.L_x_2870:
[----:B------:R-:W-:Y:S05]  /*1b670*/  BSYNC.RECONVERGENT B0 ;  /* 0x0000000000007941 */ /* 0x000fea0003800200 */
.L_x_2869:
        /* <DEDUP_REMOVED lines=68> */
.L_x_2868:
[----:B------:R-:W-:Y:S05]  /*1bac0*/  BSYNC.RECONVERGENT B1 ;  /* 0x0000000000017941 */ /* 0x000fea0003800200 */
.L_x_2867:
[C---:B------:R-:W-:Y:S01]  /*1bad0*/  VIADD R153, R229.reuse, 0xffffffc1 ;  /* 0xffffffc1e5997836 */ /* 0x040fe20000000000 */
[CC--:B------:R-:W-:Y:S01]  /*1bae0*/  ISETP.GE.AND P4, PT, R229.reuse, R224.reuse, PT ;  /* 0x000000e0e500720c */ /* 0x0c0fe20003f86270 */
[C---:B------:R-:W-:Y:S01]  /*1baf0*/  VIADD R145, R229.reuse, 0xffffffc8 ;  /* 0xffffffc8e5917836 */ /* 0x040fe20000000000 */
[CC--:B------:R-:W-:Y:S01]  /*1bb00*/  ISETP.GE.AND P1, PT, R229.reuse, R225.reuse, PT ;  /* 0x000000e1e500720c */ /* 0x0c0fe20003f26270 */
[----:B------:R-:W-:Y:S01]  /*1bb10*/  VIADD R143, R229, 0xffffffc9 ;  /* 0xffffffc9e58f7836 */ /* 0x000fe20000000000 */
[----:B-1----:R-:W-:Y:S01]  /*1bb20*/  FSEL R177, R177, -INF , P4 ;  /* 0xff800000b1b17808 */ /* 0x002fe20002000000 */
[----:B------:R-:W-:Y:S01]  /*1bb30*/  VIADD R11, R229, 0xffffffc0 ;  /* 0xffffffc0e50b7836 */ /* 0x000fe20000000000 */
[-C--:B------:R-:W-:Y:S01]  /*1bb40*/  ISETP.GE.AND P4, PT, R153, R225.reuse, PT ;  /* 0x000000e19900720c */ /* 0x080fe20003f86270 */
[----:B------:R-:W-:Y:S01]  /*1bb50*/  VIADD R67, R229, 0xffffffd1 ;  /* 0xffffffd1e5437836 */ /* 0x000fe20000000000 */
[----:B------:R-:W-:Y:S01]  /*1bb60*/  FSEL R191, R127, -INF , P1 ;  /* 0xff8000007fbf7808 */ /* 0x000fe20000800000 */
[----:B------:R-:W-:Y:S01]  /*1bb70*/  VIADD R141, R229, 0xffffffd0 ;  /* 0xffffffd0e58d7836 */ /* 0x000fe20000000000 */
[----:B------:R-:W-:Y:S01]  /*1bb80*/  FSEL R142, R3, -INF , P4 ;  /* 0xff800000038e7808 */ /* 0x000fe20002000000 */
[----:B------:R-:W-:Y:S01]  /*1bb90*/  VIADD R65, R229, 0xffffffd9 ;  /* 0xffffffd9e5417836 */ /* 0x000fe20000000000 */
[----:B------:R-:W3:Y:S01]  /*1bba0*/  LD.E R3, desc[UR4][R120.64+0xdc] ;  /* 0x0000dc0478037980 */ /* 0x000ee2000c101900 */
[-C--:B------:R-:W-:Y:S01]  /*1bbb0*/  ISETP.GE.AND P4, PT, R145, R225.reuse, PT ;  /* 0x000000e19100720c */ /* 0x080fe20003f86270 */
[----:B------:R-:W-:Y:S01]  /*1bbc0*/  VIADD R133, R229, 0xffffffe1 ;  /* 0xffffffe1e5857836 */ /* 0x000fe20000000000 */
[-C--:B------:R-:W-:Y:S01]  /*1bbd0*/  ISETP.GE.AND P3, PT, R11, R224.reuse, PT ;  /* 0x000000e00b00720c */ /* 0x080fe20003f66270 */
[C---:B------:R-:W-:Y:S01]  /*1bbe0*/  VIADD R135, R229.reuse, 0xffffffe0 ;  /* 0xffffffe0e5877836 */ /* 0x040fe20000000000 */
[----:B------:R-:W-:Y:S01]  /*1bbf0*/  FSEL R140, R124, -INF , P4 ;  /* 0xff8000007c8c7808 */ /* 0x000fe20002000000 */
[----:B--2---:R-:W-:Y:S01]  /*1bc00*/  VIADD R61, R229, 0xfffffff1 ;  /* 0xfffffff1e53d7836 */ /* 0x004fe20000000000 */
[-C--:B------:R-:W-:Y:S01]  /*1bc10*/  ISETP.GE.AND P4, PT, R143, R225.reuse, PT ;  /* 0x000000e18f00720c */ /* 0x080fe20003f86270 */
[C---:B------:R-:W-:Y:S01]  /*1bc20*/  VIADD R127, R229.reuse, 0xffffffe8 ;  /* 0xffffffe8e57f7836 */ /* 0x040fe20000000000 */
[----:B------:R-:W-:Y:S01]  /*1bc30*/  FSEL R128, R128, -INF , P3 ;  /* 0xff80000080807808 */ /* 0x000fe20001800000 */
[----:B------:R-:W-:Y:S01]  /*1bc40*/  VIADD R57, R229, 0xfffffff9 ;  /* 0xfffffff9e5397836 */ /* 0x000fe20000000000 */
[----:B------:R-:W-:Y:S01]  /*1bc50*/  FSEL R138, R125, -INF , P4 ;  /* 0xff8000007d8a7808 */ /* 0x000fe20002000000 */
[----:B------:R-:W-:Y:S01]  /*1bc60*/  VIADD R125, R229, 0xffffffe9 ;  /* 0xffffffe9e57d7836 */ /* 0x000fe20000000000 */
[----:B------:R-:W-:Y:S01]  /*1bc70*/  ISETP.GE.AND P4, PT, R153, R224, PT ;  /* 0x000000e09900720c */ /* 0x000fe20003f86270 */
[----:B------:R-:W-:Y:S01]  /*1bc80*/  VIADD R63, R229, 0xfffffff0 ;  /* 0xfffffff0e53f7836 */ /* 0x000fe20000000000 */
[-C--:B------:R-:W-:Y:S01]  /*1bc90*/  ISETP.GE.AND P3, PT, R141, R225.reuse, PT ;  /* 0x000000e18d00720c */ /* 0x080fe20003f66270 */
[----:B------:R-:W-:Y:S01]  /*1bca0*/  VIADD R59, R229, 0xfffffff8 ;  /* 0xfffffff8e53b7836 */ /* 0x000fe20000000000 */
[----:B------:R-:W-:Y:S01]  /*1bcb0*/  FSEL R60, R129, -INF , P4 ;  /* 0xff800000813c7808 */ /* 0x000fe20002000000 */
[----:B------:R-:W-:Y:S01]  /*1bcc0*/  VIADD R53, R229, 0x8 ;  /* 0x00000008e5357836 */ /* 0x000fe20000000000 */
[-C--:B------:R-:W-:Y:S01]  /*1bcd0*/  ISETP.GE.AND P4, PT, R67, R225.reuse, PT ;  /* 0x000000e14300720c */ /* 0x080fe20003f86270 */
[----:B------:R-:W-:Y:S01]  /*1bce0*/  VIADD R55, R229, 0x1 ;  /* 0x00000001e5377836 */ /* 0x000fe20000000000 */
[----:B------:R-:W-:Y:S01]  /*1bcf0*/  ISETP.GE.AND P5, PT, R11, R218, PT ;  /* 0x000000da0b00720c */ /* 0x000fe20003fa6270 */
[----:B------:R-:W-:Y:S01]  /*1bd00*/  VIADD R139, R229, 0x9 ;  /* 0x00000009e58b7836 */ /* 0x000fe20000000000 */
[----:B------:R-:W-:Y:S01]  /*1bd10*/  FSEL R66, R13, -INF , P4 ;  /* 0xff8000000d427808 */ /* 0x000fe20002000000 */
[----:B------:R-:W-:Y:S01]  /*1bd20*/  VIADD R137, R229, 0x10 ;  /* 0x00000010e5897836 */ /* 0x000fe20000000000 */
[----:B------:R-:W-:Y:S01]  /*1bd30*/  ISETP.GE.AND P4, PT, R143, R224, PT ;  /* 0x000000e08f00720c */ /* 0x000fe20003f86270 */
[----:B------:R-:W-:Y:S01]  /*1bd40*/  VIADD R129, R229, 0x18 ;  /* 0x00000018e5817836 */ /* 0x000fe20000000000 */
[----:B------:R-:W-:Y:S01]  /*1bd50*/  FSEL R132, R12, -INF , P3 ;  /* 0xff8000000c847808 */ /* 0x000fe20001800000 */
[----:B------:R-:W-:Y:S01]  /*1bd60*/  VIADD R227, R227, 0xffffff80 ;  /* 0xffffff80e3e37836 */ /* 0x000fe20000000000 */
[C---:B------:R-:W-:Y:S02]  /*1bd70*/  ISETP.GE.AND P6, PT, R11.reuse, R216, PT ;  /* 0x000000d80b00720c */ /* 0x040fe40003fc6270 */
[-C--:B------:R-:W-:Y:S01]  /*1bd80*/  ISETP.GE.AND P0, PT, R11, R225.reuse, PT ;  /* 0x000000e10b00720c */ /* 0x080fe20003f06270 */
[----:B------:R-:W-:Y:S01]  /*1bd90*/  VIADD R11, R229, 0xffffffd8 ;  /* 0xffffffd8e50b7836 */ /* 0x000fe20000000000 */
[-C--:B------:R-:W-:Y:S02]  /*1bda0*/  ISETP.GE.AND P3, PT, R145, R224.reuse, PT ;  /* 0x000000e09100720c */ /* 0x080fe40003f66270 */
[----:B------:R-:W-:Y:S01]  /*1bdb0*/  FSEL R58, R131, -INF , P4 ;  /* 0xff800000833a7808 */ /* 0x000fe20002000000 */
[----:B------:R-:W-:Y:S01]  /*1bdc0*/  VIADD R131, R229, 0x11 ;  /* 0x00000011e5837836 */ /* 0x000fe20000000000 */
[-C--:B------:R-:W-:Y:S02]  /*1bdd0*/  ISETP.GE.AND P4, PT, R65, R225.reuse, PT ;  /* 0x000000e14100720c */ /* 0x080fe40003f86270 */
[----:B------:R-:W-:Y:S02]  /*1bde0*/  FSEL R130, R130, -INF , P3 ;  /* 0xff80000082827808 */ /* 0x000fe40001800000 */
[----:B------:R-:W-:Y:S02]  /*1bdf0*/  FSEL R62, R17, -INF , P4 ;  /* 0xff800000113e7808 */ /* 0x000fe40002000000 */
[-C--:B------:R-:W-:Y:S02]  /*1be00*/  ISETP.GE.AND P3, PT, R11, R225.reuse, PT ;  /* 0x000000e10b00720c */ /* 0x080fe40003f66270 */
        /* <DEDUP_REMOVED lines=20> */
[----:B------:R-:W-:Y:S01]  /*1bf50*/  FSEL R179, R27, -INF , P4 ;  /* 0xff8000001bb37808 */ /* 0x000fe20002000000 */
[----:B------:R-:W-:Y:S01]  /*1bf60*/  VIADD R27, R229, 0x29 ;  /* 0x00000029e51b7836 */ /* 0x000fe20000000000 */
        /* <DEDUP_REMOVED lines=16> */
[----:B------:R-:W-:Y:S01]  /*1c070*/  FSEL R193, R33, -INF , P4 ;  /* 0xff80000021c17808 */ /* 0x000fe20002000000 */
[----:B------:R-:W-:Y:S01]  /*1c080*/  VIADD R33, R229, 0x20 ;  /* 0x00000020e5217836 */ /* 0x000fe20000000000 */
[-C--:B------:R-:W-:Y:S02]  /*1c090*/  ISETP.GE.AND P4, PT, R53, R225.reuse, PT ;  /* 0x000000e13500720c */ /* 0x080fe40003f86270 */
[----:B------:R-:W-:Y:S01]  /*1c0a0*/  FSEL R233, R31, -INF , P3 ;  /* 0xff8000001fe97808 */ /* 0x000fe20001800000 */
[----:B------:R-:W-:Y:S01]  /*1c0b0*/  VIADD R31, R229, 0x21 ;  /* 0x00000021e51f7836 */ /* 0x000fe20000000000 */
[-C--:B------:R-:W-:Y:S02]  /*1c0c0*/  ISETP.GE.AND P3, PT, R63, R224.reuse, PT ;  /* 0x000000e03f00720c */ /* 0x080fe40003f66270 */
[----:B------:R-:W-:Y:S02]  /*1c0d0*/  FSEL R37, R37, -INF , P4 ;  /* 0xff80000025257808 */ /* 0x000fe40002000000 */
[-C--:B------:R-:W-:Y:S02]  /*1c0e0*/  ISETP.GE.AND P4, PT, R55, R224.reuse, PT ;  /* 0x000000e03700720c */ /* 0x080fe40003f86270 */
[----:B------:R-:W-:Y:S01]  /*1c0f0*/  FSEL R195, R29, -INF , P3 ;  /* 0xff8000001dc37808 */ /* 0x000fe20001800000 */
[----:B------:R-:W-:Y:S01]  /*1c100*/  VIADD R29, R229, 0x28 ;  /* 0x00000028e51d7836 */ /* 0x000fe20000000000 */
[----:B------:R-:W-:Y:S02]  /*1c110*/  FSEL R36, R36, -INF , P4 ;  /* 0xff80000024247808 */ /* 0x000fe40002000000 */
[-C--:B------:R-:W-:Y:S02]  /*1c120*/  ISETP.GE.AND P3, PT, R55, R225.reuse, PT ;  /* 0x000000e13700720c */ /* 0x080fe40003f66270 */
[-C--:B------:R-:W-:Y:S02]  /*1c130*/  ISETP.GE.AND P4, PT, R131, R225.reuse, PT ;  /* 0x000000e18300720c */ /* 0x080fe40003f86270 */
[----:B------:R-:W-:Y:S01]  /*1c140*/  FSEL R189, R35, -INF , P3 ;  /* 0xff80000023bd7808 */ /* 0x000fe20001800000 */
[----:B------:R-:W-:Y:S01]  /*1c150*/  VIADD R35, R229, 0x19 ;  /* 0x00000019e5237836 */ /* 0x000fe20000000000 */
[----:B------:R-:W-:Y:S02]  /*1c160*/  FSEL R42, R42, -INF , P4 ;  /* 0xff8000002a2a7808 */ /* 0x000fe40002000000 */
[-C--:B------:R-:W-:Y:S02]  /*1c170*/  ISETP.GE.AND P3, PT, R57, R224.reuse, PT ;  /* 0x000000e03900720c */ /* 0x080fe40003f66270 */
[CC--:B------:R-:W-:Y:S02]  /*1c180*/  ISETP.GE.AND P4, PT, R139.reuse, R224.reuse, PT ;  /* 0x000000e08b00720c */ /* 0x0c0fe40003f86270 */
[----:B------:R-:W-:Y:S02]  /*1c190*/  FSEL R34, R34, -INF , P3 ;  /* 0xff80000022227808 */ /* 0x000fe40001800000 */
[-C--:B------:R-:W-:Y:S02]  /*1c1a0*/  ISETP.GE.AND P3, PT, R139, R225.reuse, PT ;  /* 0x000000e18b00720c */ /* 0x080fe40003f66270 */
[----:B------:R-:W-:Y:S02]  /*1c1b0*/  FSEL R40, R40, -INF , P4 ;  /* 0xff80000028287808 */ /* 0x000fe40002000000 */
[-C--:B------:R-:W-:Y:S02]  /*1c1c0*/  ISETP.GE.AND P4, PT, R35, R225.reuse, PT ;  /* 0x000000e12300720c */ /* 0x080fe40003f86270 */
[----:B------:R-:W-:Y:S02]  /*1c1d0*/  FSEL R38, R38, -INF , P3 ;  /* 0xff80000026267808 */ /* 0x000fe40001800000 */
        /* <DEDUP_REMOVED lines=30> */
[----:B------:R-:W-:Y:S02]  /*1c3c0*/  ISETP.GE.AND P3, PT, R33, R224, PT ;  /* 0x000000e02100720c */ /* 0x000fe40003f66270 */
[----:B------:R-:W-:Y:S02]  /*1c3d0*/  FSEL R126, R52, -INF , P4 ;  /* 0xff800000347e7808 */ /* 0x000fe40002000000 */
[----:B------:R-:W-:Y:S02]  /*1c3e0*/  ISETP.GE.AND P4, PT, R153, R216, PT ;  /* 0x000000d89900720c */ /* 0x000fe40003f86270 */
[----:B------:R-:W-:Y:S02]  /*1c3f0*/  FSEL R12, R48, -INF , P3 ;  /* 0xff800000300c7808 */ /* 0x000fe40001800000 */
[----:B------:R-:W-:Y:S02]  /*1c400*/  FSEL R144, R2, -INF , P0 ;  /* 0xff80000002907808 */ /* 0x000fe40000000000 */
[----:B------:R-:W-:Y:S02]  /*1c410*/  FSEL R21, R142, -INF , !P4 ;  /* 0xff8000008e157808 */ /* 0x000fe40006000000 */
[----:B------:R-:W-:Y:S02]  /*1c420*/  FSEL R13, R128, -INF , !P5 ;  /* 0xff800000800d7808 */ /* 0x000fe40006800000 */
[-C--:B------:R-:W-:Y:S02]  /*1c430*/  ISETP.GE.AND P3, PT, R25, R225.reuse, PT ;  /* 0x000000e11900720c */ /* 0x080fe40003f66270 */
[-C--:B------:R-:W-:Y:S02]  /*1c440*/  ISETP.GE.AND P0, PT, R229, R218.reuse, PT ;  /* 0x000000dae500720c */ /* 0x080fe40003f06270 */
[----:B------:R-:W-:Y:S02]  /*1c450*/  ISETP.GE.AND P4, PT, R143, R218, PT ;  /* 0x000000da8f00720c */ /* 0x000fe40003f86270 */
[----:B------:R-:W-:Y:S02]  /*1c460*/  ISETP.GE.AND P5, PT, R67, R216, PT ;  /* 0x000000d84300720c */ /* 0x000fe40003fa6270 */
[----:B------:R-:W-:Y:S02]  /*1c470*/  FSEL R20, R51, -INF , P3 ;  /* 0xff80000033147808 */ /* 0x000fe40001800000 */
[----:B------:R-:W-:Y:S02]  /*1c480*/  FSEL R177, R177, -INF , !P0 ;  /* 0xff800000b1b17808 */ /* 0x000fe40004000000 */
[----:B------:R-:W-:Y:S02]  /*1c490*/  FSEL R41, R66, -INF , !P5 ;  /* 0xff80000042297808 */ /* 0x000fe40006800000 */
[----:B------:R-:W-:Y:S02]  /*1c4a0*/  ISETP.GE.AND P3, PT, R27, R224, PT ;  /* 0x000000e01b00720c */ /* 0x000fe40003f66270 */
[----:B------:R-:W-:Y:S02]  /*1c4b0*/  FSEL R9, R58, -INF , !P4 ;  /* 0xff8000003a097808 */ /* 0x000fe40006000000 */
[-C--:B------:R-:W-:Y:S02]  /*1c4c0*/  ISETP.GE.AND P0, PT, R7, R225.reuse, PT ;  /* 0x000000e10700720c */ /* 0x080fe40003f06270 */
[-C--:B------:R-:W-:Y:S02]  /*1c4d0*/  ISETP.GE.AND P4, PT, R65, R218.reuse, PT ;  /* 0x000000da4100720c */ /* 0x080fe40003f86270 */
[----:B------:R-:W-:Y:S02]  /*1c4e0*/  ISETP.GE.AND P5, PT, R11, R218, PT ;  /* 0x000000da0b00720c */ /* 0x000fe40003fa6270 */
[C---:B------:R-:W-:Y:S01]  /*1c4f0*/  ISETP.GE.AND P1, PT, R229.reuse, R216, PT ;  /* 0x000000d8e500720c */ /* 0x040fe20003f26270 */
[----:B------:R-:W-:Y:S01]  /*1c500*/  VIADD R229, R229, 0xffffff80 ;  /* 0xffffff80e5e57836 */ /* 0x000fe20000000000 */
[----:B------:R-:W-:Y:S02]  /*1c510*/  FSEL R6, R49, -INF , P3 ;  /* 0xff80000031067808 */ /* 0x000fe40001800000 */
[----:B------:R-:W-:Y:S02]  /*1c520*/  FSEL R134, R134, -INF , P0 ;  /* 0xff80000086867808 */ /* 0x000fe40000000000 */
[----:B------:R-:W-:Y:S02]  /*1c530*/  FSEL R51, R18, -INF , !P5 ;  /* 0xff80000012337808 */ /* 0x000fe40006800000 */
[----:B------:R-:W-:Y:S02]  /*1c540*/  FSEL R49, R14, -INF , !P4 ;  /* 0xff8000000e317808 */ /* 0x000fe40006000000 */
[----:B------:R-:W-:Y:S02]  /*1c550*/  ISETP.GE.AND P0, PT, R7, R224, PT ;  /* 0x000000e00700720c */ /* 0x000fe40003f06270 */
[C---:B------:R-:W-:Y:S02]  /*1c560*/  ISETP.GE.AND P5, PT, R125.reuse, R216, PT ;  /* 0x000000d87d00720c */ /* 0x040fe40003fa6270 */
[----:B------:R-:W-:Y:S02]  /*1c570*/  ISETP.GE.AND P4, PT, R125, R218, PT ;  /* 0x000000da7d00720c */ /* 0x000fe40003f86270 */
[----:B------:R-:W-:Y:S02]  /*1c580*/  FSEL R191, R191, -INF , !P1 ;  /* 0xff800000bfbf7808 */ /* 0x000fe40004800000 */
[-C--:B------:R-:W-:Y:S02]  /*1c590*/  ISETP.GE.AND P1, PT, R23, R225.reuse, PT ;  /* 0x000000e11700720c */ /* 0x080fe40003f26270 */
[----:B------:R-:W-:Y:S02]  /*1c5a0*/  FSEL R52, R0, -INF , P0 ;  /* 0xff80000000347808 */ /* 0x000fe40000000000 */
[----:B------:R-:W-:Y:S02]  /*1c5b0*/  FSEL R245, R245, -INF , !P5 ;  /* 0xff800000f5f57808 */ /* 0x000fe40006800000 */
[----:B------:R-:W-:Y:S02]  /*1c5c0*/  FSEL R237, R26, -INF , !P4 ;  /* 0xff8000001aed7808 */ /* 0x000fe40006000000 */
[----:B------:R-:W-:Y:S02]  /*1c5d0*/  ISETP.GE.AND P0, PT, R145, R216, PT ;  /* 0x000000d89100720c */ /* 0x000fe40003f06270 */
[-C--:B------:R-:W-:Y:S02]  /*1c5e0*/  ISETP.GE.AND P5, PT, R63, R218.reuse, PT ;  /* 0x000000da3f00720c */ /* 0x080fe40003fa6270 */
[----:B------:R-:W-:Y:S02]  /*1c5f0*/  ISETP.GE.AND P4, PT, R57, R218, PT ;  /* 0x000000da3900720c */ /* 0x000fe40003f86270 */
[----:B------:R-:W-:Y:S02]  /*1c600*/  FSEL R136, R136, -INF , P1 ;  /* 0xff80000088887808 */ /* 0x000fe40000800000 */
[----:B------:R-:W-:Y:S02]  /*1c610*/  ISETP.GE.AND P1, PT, R5, R225, PT ;  /* 0x000000e10500720c */ /* 0x000fe40003f26270 */
[----:B------:R-:W-:Y:S02]  /*1c620*/  ISETP.GE.AND P3, PT, R23, R224, PT ;  /* 0x000000e01700720c */ /* 0x000fe40003f66270 */
[----:B------:R-:W-:Y:S02]  /*1c630*/  FSEL R19, R140, -INF , !P0 ;  /* 0xff8000008c137808 */ /* 0x000fe40004000000 */
[-C--:B------:R-:W-:Y:S02]  /*1c640*/  ISETP.GE.AND P0, PT, R141, R216.reuse, PT ;  /* 0x000000d88d00720c */ /* 0x080fe40003f06270 */
[----:B------:R-:W-:Y:S02]  /*1c650*/  FSEL R195, R195, -INF , !P5 ;  /* 0xff800000c3c37808 */ /* 0x000fe40006800000 */
[----:B------:R-:W-:Y:S02]  /*1c660*/  FSEL R183, R34, -INF , !P4 ;  /* 0xff80000022b77808 */ /* 0x000fe40006000000 */
[-C--:B------:R-:W-:Y:S02]  /*1c670*/  ISETP.GE.AND P5, PT, R53, R216.reuse, PT ;  /* 0x000000d83500720c */ /* 0x080fe40003fa6270 */
[----:B------:R-:W-:Y:S02]  /*1c680*/  FSEL R2, R146, -INF , P1 ;  /* 0xff80000092027808 */ /* 0x000fe40000800000 */
        /* <DEDUP_REMOVED lines=8> */
[----:B------:R-:W-:Y:S02]  /*1c710*/  ISETP.GE.AND P0, PT, R11, R216, PT ;  /* 0x000000d80b00720c */ /* 0x000fe40003f06270 */
[----:B------:R-:W-:Y:S02]  /*1c720*/  FSEL R167, R167, -INF , !P4 ;  /* 0xff800000a7a77808 */ /* 0x000fe40006000000 */
[----:B------:R-:W-:Y:S02]  /*1c730*/  ISETP.GE.AND P5, PT, R137, R218, PT ;  /* 0x000000da8900720c */ /* 0x000fe40003fa6270 */
[----:B------:R-:W-:Y:S02]  /*1c740*/  ISETP.GE.AND P4, PT, R129, R216, PT ;  /* 0x000000d88100720c */ /* 0x000fe40003f86270 */
[----:B------:R-:W-:Y:S02]  /*1c750*/  FSEL R0, R54, -INF , P1 ;  /* 0xff80000036007808 */ /* 0x000fe40000800000 */
[----:B------:R-:W-:Y:S02]  /*1c760*/  FSEL R17, R60, -INF , !P3 ;  /* 0xff8000003c117808 */ /* 0x000fe40005800000 */
[----:B------:R-:W-:Y:S02]  /*1c770*/  ISETP.GE.AND P1, PT, R145, R218, PT ;  /* 0x000000da9100720c */ /* 0x000fe40003f26270 */
[----:B------:R-:W-:Y:S02]  /*1c780*/  FSEL R15, R138, -INF , !P6 ;  /* 0xff8000008a0f7808 */ /* 0x000fe40007000000 */
[----:B------:R-:W-:Y:S02]  /*1c790*/  FMNMX3.FTZ R14, R119, R4, R21, !PT ;  /* 0x00000004770e7276 */ /* 0x000fe40007810015 */
[----:B------:R-:W-:Y:S02]  /*1c7a0*/  ISETP.GE.AND P3, PT, R67, R218, PT ;  /* 0x000000da4300720c */ /* 0x000fe40003f66270 */
[----:B------:R-:W-:Y:S02]  /*1c7b0*/  FSEL R67, R64, -INF , !P0 ;  /* 0xff80000040437808 */ /* 0x000fe40004000000 */
[-C--:B------:R-:W-:Y:S02]  /*1c7c0*/  ISETP.GE.AND P0, PT, R135, R216.reuse, PT ;  /* 0x000000d88700720c */ /* 0x080fe40003f06270 */
[----:B------:R-:W-:Y:S02]  /*1c7d0*/  FSEL R163, R163, -INF , !P4 ;  /* 0xff800000a3a37808 */ /* 0x000fe40006000000 */
[----:B------:R-:W-:Y:S02]  /*1c7e0*/  FSEL R159, R159, -INF , !P5 ;  /* 0xff8000009f9f7808 */ /* 0x000fe40006800000 */
[----:B------:R-:W-:Y:S02]  /*1c7f0*/  ISETP.GE.AND P5, PT, R31, R216, PT ;  /* 0x000000d81f00720c */ /* 0x000fe40003fa6270 */
[----:B------:R-:W-:Y:S02]  /*1c800*/  ISETP.GE.AND P6, PT, R141, R218, PT ;  /* 0x000000da8d00720c */ /* 0x000fe40003fc6270 */
[----:B------:R-:W-:Y:S02]  /*1c810*/  FSEL R11, R130, -INF , !P1 ;  /* 0xff800000820b7808 */ /* 0x000fe40004800000 */
[-C--:B------:R-:W-:Y:S02]  /*1c820*/  ISETP.GE.AND P4, PT, R33, R216.reuse, PT ;  /* 0x000000d82100720c */ /* 0x080fe40003f86270 */
[----:B------:R-:W-:Y:S02]  /*1c830*/  FMNMX3.FTZ R14, R14, R19, R15, !PT ;  /* 0x000000130e0e7276 */ /* 0x000fe4000781000f */
[-C--:B------:R-:W-:Y:S02]  /*1c840*/  ISETP.GE.AND P1, PT, R65, R216.reuse, PT ;  /* 0x000000d84100720c */ /* 0x080fe40003f26270 */
[----:B------:R-:W-:Y:S02]  /*1c850*/  FMNMX3.FTZ R10, R122, R13, R17, !PT ;  /* 0x0000000d7a0a7276 */ /* 0x000fe40007810011 */
[----:B------:R-:W-:Y:S02]  /*1c860*/  FSEL R251, R251, -INF , !P0 ;  /* 0xff800000fbfb7808 */ /* 0x000fe40004000000 */
[----:B------:R-:W-:Y:S02]  /*1c870*/  FSEL R50, R56, -INF , !P6 ;  /* 0xff80000038327808 */ /* 0x000fe40007000000 */
[-C--:B------:R-:W-:Y:S02]  /*1c880*/  ISETP.GE.AND P0, PT, R127, R216.reuse, PT ;  /* 0x000000d87f00720c */ /* 0x080fe40003f06270 */
[----:B------:R-:W-:Y:S02]  /*1c890*/  FSEL R151, R151, -INF , !P4 ;  /* 0xff80000097977808 */ /* 0x000fe40006000000 */
[----:B------:R-:W-:Y:S02]  /*1c8a0*/  FSEL R149, R149, -INF , !P5 ;  /* 0xff80000095957808 */ /* 0x000fe40006800000 */
[----:B------:R-:W-:Y:S02]  /*1c8b0*/  FSEL R65, R62, -INF , !P1 ;  /* 0xff8000003e417808 */ /* 0x000fe40004800000 */
[-C--:B------:R-:W-:Y:S02]  /*1c8c0*/  ISETP.GE.AND P6, PT, R133, R216.reuse, PT ;  /* 0x000000d88500720c */ /* 0x080fe40003fc6270 */
[C---:B------:R-:W-:Y:S02]  /*1c8d0*/  ISETP.GE.AND P4, PT, R29.reuse, R216, PT ;  /* 0x000000d81d00720c */ /* 0x040fe40003f86270 */
[----:B------:R-:W-:Y:S02]  /*1c8e0*/  FMNMX3.FTZ R14, R14, R43, R41, !PT ;  /* 0x0000002b0e0e7276 */ /* 0x000fe40007810029 */
[-C--:B------:R-:W-:Y:S02]  /*1c8f0*/  ISETP.GE.AND P5, PT, R29, R218.reuse, PT ;  /* 0x000000da1d00720c */ /* 0x080fe40003fa6270 */
[----:B------:R-:W-:Y:S02]  /*1c900*/  FMNMX3.FTZ R29, R10, R11, R9, !PT ;  /* 0x0000000b0a1d7276 */ /* 0x000fe40007810009 */
[----:B------:R-:W-:Y:S02]  /*1c910*/  FSEL R48, R16, -INF , !P3 ;  /* 0xff80000010307808 */ /* 0x000fe40005800000 */
[----:B------:R-:W-:Y:S02]  /*1c920*/  ISETP.GE.AND P1, PT, R135, R218, PT ;  /* 0x000000da8700720c */ /* 0x000fe40003f26270 */
[----:B------:R-:W-:Y:S02]  /*1c930*/  FSEL R247, R247, -INF , !P0 ;  /* 0xff800000f7f77808 */ /* 0x000fe40004000000 */
[----:B------:R-:W-:Y:S02]  /*1c940*/  ISETP.GE.AND P0, PT, R63, R216, PT ;  /* 0x000000d83f00720c */ /* 0x000fe40003f06270 */
[----:B------:R-:W-:Y:S02]  /*1c950*/  FMNMX3.FTZ R14, R14, R67, R65, !PT ;  /* 0x000000430e0e7276 */ /* 0x000fe40007810041 */
[----:B------:R-:W-:Y:S02]  /*1c960*/  FSEL R249, R249, -INF , !P6 ;  /* 0xff800000f9f97808 */ /* 0x000fe40007000000 */
[----:B------:R-:W-:Y:S02]  /*1c970*/  FMNMX3.FTZ R10, R29, R50, R48, !PT ;  /* 0x000000321d0a7276 */ /* 0x000fe40007810030 */
[-C--:B------:R-:W-:Y:S02]  /*1c980*/  ISETP.GE.AND P3, PT, R133, R218.reuse, PT ;  /* 0x000000da8500720c */ /* 0x080fe40003f66270 */
[----:B------:R-:W-:Y:S02]  /*1c990*/  FSEL R243, R22, -INF , !P1 ;  /* 0xff80000016f37808 */ /* 0x000fe40004800000 */
[----:B------:R-:W-:Y:S02]  /*1c9a0*/  ISETP.GE.AND P6, PT, R127, R218, PT ;  /* 0x000000da7f00720c */ /* 0x000fe40003fc6270 */
[-C--:B------:R-:W-:Y:S02]  /*1c9b0*/  ISETP.GE.AND P1, PT, R61, R216.reuse, PT ;  /* 0x000000d83d00720c */ /* 0x080fe40003f26270 */
[----:B------:R-:W-:Y:S02]  /*1c9c0*/  FSEL R235, R28, -INF , !P0 ;  /* 0xff8000001ceb7808 */ /* 0x000fe40004000000 */
[----:B------:R-:W-:Y:S02]  /*1c9d0*/  FMNMX3.FTZ R14, R14, R251, R249, !PT ;  /* 0x000000fb0e0e7276 */ /* 0x000fe400078100f9 */
[----:B------:R-:W-:Y:S02]  /*1c9e0*/  FSEL R241, R241, -INF , !P3 ;  /* 0xff800000f1f17808 */ /* 0x000fe40005800000 */
[----:B------:R-:W-:Y:S02]  /*1c9f0*/  FMNMX3.FTZ R10, R10, R51, R49, !PT ;  /* 0x000000330a0a7276 */ /* 0x000fe40007810031 */
[-C--:B------:R-:W-:Y:S02]  /*1ca00*/  ISETP.GE.AND P0, PT, R59, R216.reuse, PT ;  /* 0x000000d83b00720c */ /* 0x080fe40003f06270 */
[----:B------:R-:W-:Y:S02]  /*1ca10*/  FSEL R239, R239, -INF , !P6 ;  /* 0xff800000efef7808 */ /* 0x000fe40007000000 */
[----:B------:R-:W-:Y:S02]  /*1ca20*/  ISETP.GE.AND P6, PT, R57, R216, PT ;  /* 0x000000d83900720c */ /* 0x000fe40003fc6270 */
[----:B------:R-:W-:Y:S02]  /*1ca30*/  FSEL R179, R179, -INF , !P1 ;  /* 0xff800000b3b37808 */ /* 0x000fe40004800000 */
[----:B------:R-:W-:Y:S02]  /*1ca40*/  FMNMX3.FTZ R14, R14, R247, R245, !PT ;  /* 0x000000f70e0e7276 */ /* 0x000fe400078100f5 */
[----:B------:R-:W-:Y:S02]  /*1ca50*/  ISETP.GE.AND P3, PT, R61, R218, PT ;  /* 0x000000da3d00720c */ /* 0x000fe40003f66270 */
[----:B------:R-:W-:Y:S01]  /*1ca60*/  FSEL R233, R233, -INF , !P0 ;  /* 0xff800000e9e97808 */ /* 0x000fe20004000000 */
[----:B------:R-:W-:Y:S01]  /*1ca70*/  LDSM.16.MT88.4 R60, [R123+0xd000] ;  /* 0x00d000007b3c783b */ /* 0x000fe20000004200 */
[----:B------:R-:W-:Y:S02]  /*1ca80*/  FMNMX3.FTZ R10, R10, R243, R241, !PT ;  /* 0x000000f30a0a7276 */ /* 0x000fe400078100f1 */
[----:B------:R-:W-:Y:S02]  /*1ca90*/  ISETP.GE.AND P0, PT, R55, R216, PT ;  /* 0x000000d83700720c */ /* 0x000fe40003f06270 */
[----:B------:R-:W-:Y:S02]  /*1caa0*/  FSEL R169, R32, -INF , !P6 ;  /* 0xff80000020a97808 */ /* 0x000fe40007000000 */
[----:B------:R-:W-:Y:S02]  /*1cab0*/  FMNMX3.FTZ R14, R14, R235, R179, !PT ;  /* 0x000000eb0e0e7276 */ /* 0x000fe400078100b3 */
[----:B------:R-:W-:Y:S02]  /*1cac0*/  FSEL R185, R30, -INF , !P3 ;  /* 0xff8000001eb97808 */ /* 0x000fe40005800000 */
[----:B------:R-:W-:Y:S02]  /*1cad0*/  ISETP.GE.AND P1, PT, R59, R218, PT ;  /* 0x000000da3b00720c */ /* 0x000fe40003f26270 */
[----:B------:R-:W-:Y:S02]  /*1cae0*/  FMNMX3.FTZ R10, R10, R239, R237, !PT ;  /* 0x000000ef0a0a7276 */ /* 0x000fe400078100ed */
[----:B------:R-:W-:Y:S02]  /*1caf0*/  FSEL R189, R189, -INF , !P0 ;  /* 0xff800000bdbd7808 */ /* 0x000fe40004000000 */
[----:B------:R-:W-:Y:S02]  /*1cb00*/  ISETP.GE.AND P0, PT, R139, R216, PT ;  /* 0x000000d88b00720c */ /* 0x000fe40003f06270 */
[----:B------:R-:W-:Y:S02]  /*1cb10*/  FMNMX3.FTZ R14, R14, R233, R169, !PT ;  /* 0x000000e90e0e7276 */ /* 0x000fe400078100a9 */
[-C--:B------:R-:W-:Y:S02]  /*1cb20*/  ISETP.GE.AND P6, PT, R55, R218.reuse, PT ;  /* 0x000000da3700720c */ /* 0x080fe40003fc6270 */
[----:B------:R-:W-:Y:S02]  /*1cb30*/  FMNMX3.FTZ R10, R10, R195, R185, !PT ;  /* 0x000000c30a0a7276 */ /* 0x000fe400078100b9 */
[----:B------:R-:W-:Y:S02]  /*1cb40*/  FSEL R193, R193, -INF , !P1 ;  /* 0xff800000c1c17808 */ /* 0x000fe40004800000 */
[----:B------:R-:W-:Y:S02]  /*1cb50*/  FSEL R181, R38, -INF , !P0 ;  /* 0xff80000026b57808 */ /* 0x000fe40004000000 */
[----:B------:R-:W-:Y:S02]  /*1cb60*/  ISETP.GE.AND P3, PT, R53, R218, PT ;  /* 0x000000da3500720c */ /* 0x000fe40003f66270 */
[----:B------:R-:W-:Y:S02]  /*1cb70*/  ISETP.GE.AND P0, PT, R131, R216, PT ;  /* 0x000000d88300720c */ /* 0x000fe40003f06270 */
[----:B------:R-:W-:Y:S02]  /*1cb80*/  FMNMX3.FTZ R14, R14, R191, R189, !PT ;  /* 0x000000bf0e0e7276 */ /* 0x000fe400078100bd */
[----:B------:R-:W-:Y:S02]  /*1cb90*/  FSEL R175, R36, -INF , !P6 ;  /* 0xff80000024af7808 */ /* 0x000fe40007000000 */
[----:B------:R-:W-:Y:S02]  /*1cba0*/  ISETP.GE.AND P1, PT, R139, R218, PT ;  /* 0x000000da8b00720c */ /* 0x000fe40003f26270 */
[----:B------:R-:W-:Y:S02]  /*1cbb0*/  FMNMX3.FTZ R10, R10, R193, R183, !PT ;  /* 0x000000c10a0a7276 */ /* 0x000fe400078100b7 */
[----:B------:R-:W-:Y:S02]  /*1cbc0*/  FSEL R173, R39, -INF , !P3 ;  /* 0xff80000027ad7808 */ /* 0x000fe40005800000 */
[----:B------:R-:W-:Y:S01]  /*1cbd0*/  FSEL R165, R42, -INF , !P0 ;  /* 0xff8000002aa57808 */ /* 0x000fe20004000000 */
[----:B------:R-:W-:Y:S01]  /*1cbe0*/  LDSM.16.MT88.4 R36, [R123+0xb000] ;  /* 0x00b000007b24783b */ /* 0x000fe20000004200 */
[----:B------:R-:W-:Y:S02]  /*1cbf0*/  ISETP.GE.AND P3, PT, R35, R216, PT ;  /* 0x000000d82300720c */ /* 0x000fe40003f66270 */
[----:B------:R-:W-:Y:S02]  /*1cc00*/  FMNMX3.FTZ R14, R14, R187, R181, !PT ;  /* 0x000000bb0e0e7276 */ /* 0x000fe400078100b5 */
[-C--:B------:R-:W-:Y:S02]  /*1cc10*/  ISETP.GE.AND P6, PT, R131, R218.reuse, PT ;  /* 0x000000da8300720c */ /* 0x080fe40003fc6270 */
[----:B------:R-:W-:Y:S02]  /*1cc20*/  FSEL R171, R40, -INF , !P1 ;  /* 0xff80000028ab7808 */ /* 0x000fe40004800000 */
[----:B------:R-:W-:Y:S02]  /*1cc30*/  FMNMX3.FTZ R10, R10, R177, R175, !PT ;  /* 0x000000b10a0a7276 */ /* 0x000fe400078100af */
[-C--:B------:R-:W-:Y:S02]  /*1cc40*/  ISETP.GE.AND P0, PT, R129, R218.reuse, PT ;  /* 0x000000da8100720c */ /* 0x080fe40003f06270 */
[----:B------:R-:W-:Y:S02]  /*1cc50*/  FSEL R161, R161, -INF , !P3 ;  /* 0xff800000a1a17808 */ /* 0x000fe40005800000 */
[----:B------:R-:W-:Y:S02]  /*1cc60*/  FMNMX3.FTZ R14, R14, R167, R165, !PT ;  /* 0x000000a70e0e7276 */ /* 0x000fe400078100a5 */
[----:B------:R-:W-:Y:S02]  /*1cc70*/  FSEL R157, R44, -INF , !P6 ;  /* 0xff8000002c9d7808 */ /* 0x000fe40007000000 */
[-C--:B------:R-:W-:Y:S02]  /*1cc80*/  ISETP.GE.AND P1, PT, R35, R218.reuse, PT ;  /* 0x000000da2300720c */ /* 0x080fe40003f26270 */
[----:B------:R-:W-:Y:S02]  /*1cc90*/  FMNMX3.FTZ R10, R10, R173, R171, !PT ;  /* 0x000000ad0a0a7276 */ /* 0x000fe400078100ab */
[----:B------:R-:W-:Y:S02]  /*1cca0*/  FSEL R155, R45, -INF , !P0 ;  /* 0xff8000002d9b7808 */ /* 0x000fe40004000000 */
[----:B------:R-:W-:Y:S02]  /*1ccb0*/  ISETP.GE.AND P3, PT, R33, R218, PT ;  /* 0x000000da2100720c */ /* 0x000fe40003f66270 */
[----:B------:R-:W-:Y:S02]  /*1ccc0*/  FMNMX3.FTZ R14, R14, R163, R161, !PT ;  /* 0x000000a30e0e7276 */ /* 0x000fe400078100a1 */
[----:B------:R-:W-:Y:S02]  /*1ccd0*/  ISETP.GE.AND P0, PT, R27, R216, PT ;  /* 0x000000d81b00720c */ /* 0x000fe40003f06270 */
[----:B------:R-:W-:Y:S02]  /*1cce0*/  FSEL R139, R8, -INF , !P5 ;  /* 0xff800000088b7808 */ /* 0x000fe40006800000 */
[-C--:B------:R-:W-:Y:S02]  /*1ccf0*/  ISETP.GE.AND P6, PT, R31, R218.reuse, PT ;  /* 0x000000da1f00720c */ /* 0x080fe40003fc6270 */
[----:B------:R-:W-:Y:S01]  /*1cd00*/  FSEL R153, R46, -INF , !P1 ;  /* 0xff8000002e997808 */ /* 0x000fe20004800000 */
[----:B------:R-:W-:Y:S01]  /*1cd10*/  LDSM.16.MT88.4 R28, [R197+0xb000] ;  /* 0x00b00000c51c783b */ /* 0x000fe20000004200 */
[----:B------:R-:W-:Y:S02]  /*1cd20*/  FMNMX3.FTZ R8, R10, R159, R157, !PT ;  /* 0x0000009f0a087276 */ /* 0x000fe4000781009d */
[----:B------:R-:W-:Y:S02]  /*1cd30*/  ISETP.GE.AND P1, PT, R27, R218, PT ;  /* 0x000000da1b00720c */ /* 0x000fe40003f26270 */
[----:B------:R-:W-:Y:S02]  /*1cd40*/  FSEL R143, R12, -INF , !P3 ;  /* 0xff8000000c8f7808 */ /* 0x000fe40005800000 */
[----:B------:R-:W-:Y:S02]  /*1cd50*/  FSEL R147, R147, -INF , !P4 ;  /* 0xff80000093937808 */ /* 0x000fe40006000000 */
[----:B------:R-:W-:Y:S02]  /*1cd60*/  FMNMX3.FTZ R10, R14, R151, R149, !PT ;  /* 0x000000970e0a7276 */ /* 0x000fe40007810095 */
[-C--:B------:R-:W-:Y:S02]  /*1cd70*/  ISETP.GE.AND P4, PT, R25, R216.reuse, PT ;  /* 0x000000d81900720c */ /* 0x080fe40003f86270 */
[-C--:B------:R-:W-:Y:S02]  /*1cd80*/  ISETP.GE.AND P3, PT, R23, R216.reuse, PT ;  /* 0x000000d81700720c */ /* 0x080fe40003f66270 */
[----:B------:R-:W-:Y:S02]  /*1cd90*/  FSEL R145, R24, -INF , !P0 ;  /* 0xff80000018917808 */ /* 0x000fe40004000000 */
[----:B------:R-:W-:Y:S02]  /*1cda0*/  FSEL R141, R47, -INF , !P6 ;  /* 0xff8000002f8d7808 */ /* 0x000fe40007000000 */
[----:B------:R-:W-:Y:S01]  /*1cdb0*/  FMNMX3.FTZ R8, R8, R155, R153, !PT ;  /* 0x0000009b08087276 */ /* 0x000fe20007810099 */
[----:B------:R-:W-:Y:S01]  /*1cdc0*/  LDSM.16.MT88.4 R44, [R197+0xd000] ;  /* 0x00d00000c52c783b */ /* 0x000fe20000004200 */
[----:B------:R-:W-:Y:S02]  /*1cdd0*/  FSEL R137, R6, -INF , !P1 ;  /* 0xff80000006897808 */ /* 0x000fe40004800000 */
[C---:B------:R-:W-:Y:S02]  /*1cde0*/  ISETP.GE.AND P5, PT, R5.reuse, R216, PT ;  /* 0x000000d80500720c */ /* 0x040fe40003fa6270 */
[-C--:B------:R-:W-:Y:S02]  /*1cdf0*/  ISETP.GE.AND P1, PT, R5, R218.reuse, PT ;  /* 0x000000da0500720c */ /* 0x080fe40003f26270 */
[----:B------:R-:W-:Y:S02]  /*1ce00*/  FSEL R135, R20, -INF , !P4 ;  /* 0xff80000014877808 */ /* 0x000fe40006000000 */
[----:B------:R-:W-:Y:S02]  /*1ce10*/  FMNMX3.FTZ R5, R10, R147, R145, !PT ;  /* 0x000000930a057276 */ /* 0x000fe40007810091 */
[----:B------:R-:W-:Y:S02]  /*1ce20*/  FSEL R136, R136, -INF , !P3 ;  /* 0xff80000088887808 */ /* 0x000fe40005800000 */
[-C--:B------:R-:W-:Y:S02]  /*1ce30*/  ISETP.GE.AND P6, PT, R23, R218.reuse, PT ;  /* 0x000000da1700720c */ /* 0x080fe40003fc6270 */
[----:B------:R-:W-:Y:S02]  /*1ce40*/  ISETP.GE.AND P0, PT, R25, R218, PT ;  /* 0x000000da1900720c */ /* 0x000fe40003f06270 */
[----:B------:R-:W-:Y:S02]  /*1ce50*/  FMNMX3.FTZ R8, R8, R143, R141, !PT ;  /* 0x0000008f08087276 */ /* 0x000fe4000781008d */
[----:B------:R-:W-:Y:S02]  /*1ce60*/  FSEL R131, R2, -INF , !P5 ;  /* 0xff80000002837808 */ /* 0x000fe40006800000 */
[----:B------:R-:W-:Y:S02]  /*1ce70*/  FMNMX3.FTZ R2, R5, R135, R136, !PT ;  /* 0x0000008705027276 */ /* 0x000fe40007810088 */
[----:B------:R-:W-:Y:S02]  /*1ce80*/  FMNMX3.FTZ R5, R8, R139, R137, !PT ;  /* 0x0000008b08057276 */ /* 0x000fe40007810089 */
[C---:B------:R-:W-:Y:S02]  /*1ce90*/  ISETP.GE.AND P4, PT, R7.reuse, R216, PT ;  /* 0x000000d80700720c */ /* 0x040fe40003f86270 */
[----:B------:R-:W-:Y:S02]  /*1cea0*/  ISETP.GE.AND P3, PT, R7, R218, PT ;  /* 0x000000da0700720c */ /* 0x000fe40003f66270 */
[----:B------:R-:W-:Y:S02]  /*1ceb0*/  FSEL R126, R126, -INF , !P0 ;  /* 0xff8000007e7e7808 */ /* 0x000fe40004000000 */
[----:B------:R-:W-:Y:S02]  /*1cec0*/  FSEL R124, R124, -INF , !P6 ;  /* 0xff8000007c7c7808 */ /* 0x000fe40007000000 */
[----:B------:R-:W-:Y:S02]  /*1ced0*/  FSEL R53, R0, -INF , !P1 ;  /* 0xff80000000357808 */ /* 0x000fe40004800000 */
        /* <DEDUP_REMOVED lines=23> */
[-C--:B------:R-:W-:Y:S01]  /*1d050*/  FFMA.FTZ R132, R11, R3.reuse, -R128 ;  /* 0x000000030b847223 */ /* 0x080fe20000010880 */
[-CC-:B------:R-:W-:Y:S01]  /*1d060*/  FFMA.FTZ R125, R15, R3.reuse, -R140.reuse ;  /* 0x000000030f7d7223 */ /* 0x180fe2000001088c */
[-CC-:B------:R-:W-:Y:S01]  /*1d070*/  FFMA.FTZ R138, R4, R3.reuse, -R140.reuse ;  /* 0x00000003048a7223 */ /* 0x180fe2000001088c */
[----:B------:R-:W1:Y:S01]  /*1d080*/  LDSM.16.MT88.4 R12, [R197+0x9000] ;  /* 0x00900000c50c783b */ /* 0x000e620000004200 */
[----:B------:R-:W-:Y:S01]  /*1d090*/  FSEL R4, R2, RZ, P1 ;  /* 0x000000ff02047208 */ /* 0x000fe20000800000 */
[-CC-:B------:R-:W-:Y:S01]  /*1d0a0*/  FFMA.FTZ R129, R21, R3.reuse, -R140.reuse ;  /* 0x0000000315817223 */ /* 0x180fe2000001088c */
[-C--:B------:R-:W-:Y:S01]  /*1d0b0*/  FFMA.FTZ R130, R19, R3.reuse, -R140 ;  /* 0x0000000313827223 */ /* 0x080fe2000001088c */
[----:B------:R-:W-:Y:S01]  /*1d0c0*/  FMUL.FTZ R8, R3, R6 ;  /* 0x0000000603087220 */ /* 0x000fe20000410000 */
[----:B------:R-:W-:Y:S01]  /*1d0d0*/  MUFU.EX2 R138, R138 ;  /* 0x0000008a008a7308 */ /* 0x000fe20000000800 */
[----:B------:R-:W-:Y:S01]  /*1d0e0*/  FADD.FTZ R4, -R4, R119 ;  /* 0x0000007704047221 */ /* 0x000fe20000010100 */
[-CC-:B------:R-:W-:Y:S01]  /*1d0f0*/  FFMA.FTZ R119, R9, R3.reuse, -R128.reuse ;  /* 0x0000000309777223 */ /* 0x180fe20000010880 */
[----:B------:R-:W2:Y:S07]  /*1d100*/  LDSM.16.MT88.4 R20, [R123+0x9000] ;  /* 0x009000007b14783b */ /* 0x000eae0000004200 */
[----:B------:R-:W3:Y:S01]  /*1d110*/  MUFU.EX2 R54, R8 ;  /* 0x0000000800367308 */ /* 0x000ee20000000800 */
[----:B------:R-:W-:Y:S01]  /*1d120*/  FMUL.FTZ R9, R3, R4 ;  /* 0x0000000403097220 */ /* 0x000fe20000410000 */
[-CC-:B------:R-:W-:Y:S01]  /*1d130*/  FFMA.FTZ R160, R157, R3.reuse, -R128.reuse ;  /* 0x000000039da07223 */ /* 0x180fe20000010880 */
[-C--:B------:R-:W-:Y:S07]  /*1d140*/  FFMA.FTZ R53, R53, R3.reuse, -R128 ;  /* 0x0000000335357223 */ /* 0x080fee0000010880 */
[----:B------:R-:W4:Y:S01]  /*1d150*/  MUFU.EX2 R129, R129 ;  /* 0x0000008100817308 */ /* 0x000f220000000800 */
[-C--:B------:R-:W-:Y:S01]  /*1d160*/  FFMA.FTZ R122, R169, R3.reuse, -R140 ;  /* 0x00000003a97a7223 */ /* 0x080fe2000001088c */
[-CC-:B------:R-:W-:Y:S01]  /*1d170*/  FFMA.FTZ R146, R185, R3.reuse, -R128.reuse ;  /* 0x00000003b9927223 */ /* 0x180fe20000010880 */
[-C--:B------:R-:W-:Y:S07]  /*1d180*/  FFMA.FTZ R195, R195, R3.reuse, -R128 ;  /* 0x00000003c3c37223 */ /* 0x080fee0000010880 */
[----:B------:R-:W5:Y:S01]  /*1d190*/  MUFU.EX2 R55, R9 ;  /* 0x0000000900377308 */ /* 0x000f620000000800 */
[-CC-:B------:R-:W-:Y:S01]  /*1d1a0*/  FFMA.FTZ R150, R191, R3.reuse, -R140.reuse ;  /* 0x00000003bf967223 */ /* 0x180fe2000001088c */
[-C--:B------:R-:W-:Y:S01]  /*1d1b0*/  FFMA.FTZ R144, R179, R3.reuse, -R140 ;  /* 0x00000003b3907223 */ /* 0x080fe2000001088c */
[-CC-:B------:R-:W-:Y:S07]  /*1d1c0*/  FFMA.FTZ R142, R193, R3.reuse, -R128.reuse ;  /* 0x00000003c18e7223 */ /* 0x180fee0000010880 */
[----:B------:R-:W-:Y:S01]  /*1d1d0*/  MUFU.EX2 R130, R130 ;  /* 0x0000008200827308 */ /* 0x000fe20000000800 */
[--C-:B------:R-:W-:Y:S01]  /*1d1e0*/  FFMA.FTZ R183, R183, R3, -R128.reuse ;  /* 0x00000003b7b77223 */ /* 0x100fe20000010880 */
[C---:B---3--:R-:W-:Y:S01]  /*1d1f0*/  FMUL.FTZ R6, R54.reuse, R114 ;  /* 0x0000007236067220 */ /* 0x048fe20000410000 */
[C---:B------:R-:W-:Y:S07]  /*1d200*/  FMUL.FTZ R7, R54.reuse, R115 ;  /* 0x0000007336077220 */ /* 0x040fee0000410000 */
[----:B------:R-:W3:Y:S01]  /*1d210*/  MUFU.EX2 R125, R125 ;  /* 0x0000007d007d7308 */ /* 0x000ee20000000800 */
[C---:B------:R-:W-:Y:S01]  /*1d220*/  FMUL.FTZ R10, R54.reuse, R110 ;  /* 0x0000006e360a7220 */ /* 0x040fe20000410000 */
[----:B----4-:R-:W-:Y:S01]  /*1d230*/  F2FP.F16.F32.PACK_AB R56, R129, R138 ;  /* 0x0000008a8138723e */ /* 0x010fe200000000ff */
[C---:B------:R-:W-:Y:S07]  /*1d240*/  FMUL.FTZ R11, R54.reuse, R111 ;  /* 0x0000006f360b7220 */ /* 0x040fee0000410000 */
[----:B------:R-:W-:Y:S01]  /*1d250*/  MUFU.EX2 R133, R133 ;  /* 0x0000008500857308 */ /* 0x000fe20000000800 */
[C---:B------:R-:W-:Y:S01]  /*1d260*/  FMUL.FTZ R18, R54.reuse, R102 ;  /* 0x0000006636127220 */ /* 0x040fe20000410000 */
[C---:B-----5:R-:W-:Y:S01]  /*1d270*/  FMUL.FTZ R4, R55.reuse, R112 ;  /* 0x0000007037047220 */ /* 0x060fe20000410000 */
[C---:B------:R-:W-:Y:S07]  /*1d280*/  FMUL.FTZ R5, R55.reuse, R113 ;  /* 0x0000007137057220 */ /* 0x040fee0000410000 */
[----:B------:R-:W4:Y:S01]  /*1d290*/  MUFU.EX2 R127, R127 ;  /* 0x0000007f007f7308 */ /* 0x000f220000000800 */
[C---:B------:R-:W-:Y:S01]  /*1d2a0*/  FMUL.FTZ R8, R55.reuse, R108 ;  /* 0x0000006c37087220 */ /* 0x040fe20000410000 */
[C---:B------:R-:W-:Y:S01]  /*1d2b0*/  FMUL.FTZ R9, R55.reuse, R109 ;  /* 0x0000006d37097220 */ /* 0x040fe20000410000 */
[----:B------:R-:W-:Y:S07]  /*1d2c0*/  FMUL.FTZ R16, R55, R100 ;  /* 0x0000006437107220 */ /* 0x000fee0000410000 */
[----:B------:R-:W-:Y:S01]  /*1d2d0*/  MUFU.EX2 R132, R132 ;  /* 0x0000008400847308 */ /* 0x000fe20000000800 */
[----:B------:R-:W-:Y:S01]  /*1d2e0*/  LDSM.16.MT88.4 R108, [R197+0xac00] ;  /* 0x00ac0000c56c783b */ /* 0x000fe20000004200 */
[----:B---3--:R-:W-:Y:S01]  /*1d2f0*/  F2FP.F16.F32.PACK_AB R58, R125, R130 ;  /* 0x000000827d3a723e */ /* 0x008fe200000000ff */
[C---:B------:R-:W-:Y:S07]  /*1d300*/  FMUL.FTZ R17, R55.reuse, R101 ;  /* 0x0000006537117220 */ /* 0x040fee0000410000 */
[----:B------:R-:W3:Y:S01]  /*1d310*/  MUFU.EX2 R119, R119 ;  /* 0x0000007700777308 */ /* 0x000ee20000000800 */
[C---:B------:R-:W-:Y:S01]  /*1d320*/  FMUL.FTZ R19, R54.reuse, R103 ;  /* 0x0000006736137220 */ /* 0x040fe20000410000 */
[----:B------:R-:W-:Y:S01]  /*1d330*/  FMUL.FTZ R25, R55, R93 ;  /* 0x0000005d37197220 */ /* 0x000fe20000410000 */
[C---:B------:R-:W-:Y:S01]  /*1d340*/  FMUL.FTZ R26, R54.reuse, R94 ;  /* 0x0000005e361a7220 */ /* 0x040fe20000410000 */
[C---:B------:R-:W-:Y:S01]  /*1d350*/  FMUL.FTZ R27, R54.reuse, R95 ;  /* 0x0000005f361b7220 */ /* 0x040fe20000410000 */
[----:B------:R-:W-:Y:S01]  /*1d360*/  LDSM.16.MT88.4 R100, [R123+0xac00] ;  /* 0x00ac00007b64783b */ /* 0x000fe20000004200 */
        /* <DEDUP_REMOVED lines=75> */
[-C--:B------:R-:W-:Y:S07]  /*1d820*/  FFMA.FTZ R104, R243, R3.reuse, -R128 ;  /* 0x00000003f3687223 */ /* 0x080fee0000010880 */
[----:B------:R-:W4:Y:S01]  /*1d830*/  MUFU.EX2 R91, R91 ;  /* 0x0000005b005b7308 */ /* 0x000f220000000800 */
[----:B------:R-:W2:Y:S01]  /*1d840*/  LDSM.16.MT88.4 R80, [R197+0xb400] ;  /* 0x00b40000c550783b */ /* 0x000ea20000004200 */
[-CC-:B------:R-:W-:Y:S01]  /*1d850*/  FFMA.FTZ R235, R235, R3.reuse, -R140.reuse ;  /* 0x00000003ebeb7223 */ /* 0x180fe2000001088c */
[--C-:B------:R-:W-:Y:S07]  /*1d860*/  FFMA.FTZ R233, R233, R3, -R140.reuse ;  /* 0x00000003e9e97223 */ /* 0x100fee000001088c */
[----:B------:R-:W-:Y:S01]  /*1d870*/  MUFU.EX2 R97, R97 ;  /* 0x0000006100617308 */ /* 0x000fe20000000800 */
[C---:B------:R-:W-:Y:S03]  /*1d880*/  HMMA.16816.F32 R36, R56.reuse, R44, R36 ;  /* 0x0000002c3824723c */ /* 0x040fe60000001824 */
[C---:B------:R-:W-:Y:S01]  /*1d890*/  FMUL.FTZ R44, R55.reuse, R72 ;  /* 0x00000048372c7220 */ /* 0x040fe20000410000 */
[----:B------:R-:W-:Y:S05]  /*1d8a0*/  FMUL.FTZ R45, R55, R73 ;  /* 0x00000049372d7220 */ /* 0x000fea0000410000 */
[----:B------:R-:W2:Y:S01]  /*1d8b0*/  MUFU.EX2 R96, R96 ;  /* 0x0000006000607308 */ /* 0x000ea20000000800 */
[-C--:B------:R-:W-:Y:S01]  /*1d8c0*/  FFMA.FTZ R148, R187, R3.reuse, -R140 ;  /* 0x00000003bb947223 */ /* 0x080fe2000001088c */
[--C-:B------:R-:W-:Y:S01]  /*1d8d0*/  FFMA.FTZ R154, R177, R3, -R128.reuse ;  /* 0x00000003b19a7223 */ /* 0x100fe20000010880 */
[C---:B------:R-:W-:Y:S07]  /*1d8e0*/  HMMA.16816.F32 R40, R56.reuse, R46, R40 ;  /* 0x0000002e3828723c */ /* 0x040fee0000001828 */
[----:B------:R-:W2:Y:S01]  /*1d8f0*/  MUFU.EX2 R104, R104 ;  /* 0x0000006800687308 */ /* 0x000ea20000000800 */
[C---:B------:R-:W-:Y:S01]  /*1d900*/  FMUL.FTZ R46, R54.reuse, R74 ;  /* 0x0000004a362e7220 */ /* 0x040fe20000410000 */
[----:B------:R-:W-:Y:S08]  /*1d910*/  FMUL.FTZ R47, R54, R75 ;  /* 0x0000004b362f7220 */ /* 0x000ff00000410000 */
[----:B------:R-:W-:Y:S01]  /*1d920*/  MUFU.EX2 R179, R235 ;  /* 0x000000eb00b37308 */ /* 0x000fe20000000800 */
[----:B------:R-:W2:Y:S01]  /*1d930*/  LDSM.16.MT88.4 R72, [R123+0xb400] ;  /* 0x00b400007b48783b */ /* 0x000ea20000004200 */
[-CC-:B------:R-:W-:Y:S01]  /*1d940*/  FFMA.FTZ R152, R173, R3.reuse, -R128.reuse ;  /* 0x00000003ad987223 */ /* 0x180fe20000010880 */
[-C--:B------:R-:W-:Y:S07]  /*1d950*/  FFMA.FTZ R171, R171, R3.reuse, -R128 ;  /* 0x00000003abab7223 */ /* 0x080fee0000010880 */
[----:B------:R-:W2:Y:S01]  /*1d960*/  MUFU.EX2 R144, R144 ;  /* 0x0000009000907308 */ /* 0x000ea20000000800 */
[-CC-:B------:R-:W-:Y:S01]  /*1d970*/  FFMA.FTZ R189, R189, R3.reuse, -R140.reuse ;  /* 0x00000003bdbd7223 */ /* 0x180fe2000001088c */
[C---:B------:R-:W-:Y:S08]  /*1d980*/  HMMA.16816.F32 R44, R56.reuse, R60, R44 ;  /* 0x0000003c382c723c */ /* 0x040ff0000000182c */
[----:B------:R-:W2:Y:S01]  /*1d990*/  MUFU.EX2 R169, R233 ;  /* 0x000000e900a97308 */ /* 0x000ea20000000800 */
[-C--:B------:R-:W-:Y:S01]  /*1d9a0*/  FFMA.FTZ R181, R181, R3.reuse, -R140 ;  /* 0x00000003b5b57223 */ /* 0x080fe2000001088c */
[-C--:B------:R-:W-:Y:S01]  /*1d9b0*/  FFMA.FTZ R175, R175, R3.reuse, -R128 ;  /* 0x00000003afaf7223 */ /* 0x080fe20000010880 */
[-CC-:B------:R-:W-:Y:S07]  /*1d9c0*/  FFMA.FTZ R156, R167, R3.reuse, -R140.reuse ;  /* 0x00000003a79c7223 */ /* 0x180fee000001088c */
[----:B------:R-:W2:Y:S01]  /*1d9d0*/  MUFU.EX2 R146, R146 ;  /* 0x0000009200927308 */ /* 0x000ea20000000800 */
[----:B------:R-:W-:Y:S01]  /*1d9e0*/  FFMA.FTZ R158, R163, R3, -R140 ;  /* 0x00000003a39e7223 */ /* 0x000fe2000001088c */
[----:B------:R-:W-:Y:S01]  /*1d9f0*/  HMMA.16816.F32 R48, R56, R62, R48 ;  /* 0x0000003e3830723c */ /* 0x000fe20000001830 */
[----:B------:R-:W2:Y:S07]  /*1da00*/  LDSM.16.MT88.4 R60, [R197+0xd400] ;  /* 0x00d40000c53c783b */ /* 0x000eae0000004200 */
[----:B------:R-:W-:Y:S01]  /*1da10*/  MUFU.EX2 R142, R142 ;  /* 0x0000008e008e7308 */ /* 0x000fe20000000800 */
[----:B-1----:R-:W-:Y:S01]  /*1da20*/  F2FP.F16.F32.PACK_AB R58, R84, R87 ;  /* 0x00000057543a723e */ /* 0x002fe200000000ff */
[----:B------:R-:W-:Y:S01]  /*1da30*/  FFMA.FTZ R162, R153, R3, -R128 ;  /* 0x0000000399a27223 */ /* 0x000fe20000010880 */
[----:B---3--:R-:W-:Y:S07]  /*1da40*/  F2FP.F16.F32.PACK_AB R59, R88, R85 ;  /* 0x00000055583b723e */ /* 0x008fee00000000ff */
[----:B------:R-:W1:Y:S01]  /*1da50*/  MUFU.EX2 R183, R183 ;  /* 0x000000b700b77308 */ /* 0x000e620000000800 */
[----:B-----5:R-:W-:Y:S01]  /*1da60*/  F2FP.F16.F32.PACK_AB R56, R86, R89 ;  /* 0x000000595638723e */ /* 0x020fe200000000ff */
[-CC-:B------:R-:W-:Y:S01]  /*1da70*/  FFMA.FTZ R165, R165, R3.reuse, -R140.reuse ;  /* 0x00000003a5a57223 */ /* 0x180fe2000001088c */
[----:B----4-:R-:W-:Y:S07]  /*1da80*/  F2FP.F16.F32.PACK_AB R57, R91, R90 ;  /* 0x0000005a5b39723e */ /* 0x010fee00000000ff */
[----:B------:R-:W3:Y:S01]  /*1da90*/  MUFU.EX2 R187, R189 ;  /* 0x000000bd00bb7308 */ /* 0x000ee20000000800 */
[-C--:B------:R-:W-:Y:S01]  /*1daa0*/  FFMA.FTZ R161, R161, R3.reuse, -R140 ;  /* 0x00000003a1a17223 */ /* 0x080fe2000001088c */
[-C--:B------:R-:W-:Y:S01]  /*1dab0*/  FFMA.FTZ R155, R155, R3.reuse, -R128 ;  /* 0x000000039b9b7223 */ /* 0x080fe20000010880 */
[-CC-:B------:R-:W-:Y:S07]  /*1dac0*/  FFMA.FTZ R166, R149, R3.reuse, -R140.reuse ;  /* 0x0000000395a67223 */ /* 0x180fee000001088c */
[----:B------:R-:W-:Y:S01]  /*1dad0*/  MUFU.EX2 R148, R148 ;  /* 0x0000009400947308 */ /* 0x000fe20000000800 */
[-C--:B------:R-:W-:Y:S01]  /*1dae0*/  FFMA.FTZ R164, R145, R3.reuse, -R140 ;  /* 0x0000000391a47223 */ /* 0x080fe2000001088c */
[C---:B------:R-:W-:Y:S08]  /*1daf0*/  HMMA.16816.F32 R4, R56.reuse, R64, R4 ;  /* 0x000000403804723c */ /* 0x040ff00000001804 */
[----:B------:R-:W4:Y:S01]  /*1db00*/  MUFU.EX2 R177, R181 ;  /* 0x000000b500b17308 */ /* 0x000f220000000800 */
[-CC-:B------:R-:W-:Y:S01]  /*1db10*/  FFMA.FTZ R168, R141, R3.reuse, -R128.reuse ;  /* 0x000000038da87223 */ /* 0x180fe20000010880 */
[-C--:B------:R-:W-:Y:S01]  /*1db20*/  FFMA.FTZ R170, R137, R3.reuse, -R128 ;  /* 0x0000000389aa7223 */ /* 0x080fe20000010880 */
[-CC-:B------:R-:W-:Y:S07]  /*1db30*/  FFMA.FTZ R151, R151, R3.reuse, -R140.reuse ;  /* 0x0000000397977223 */ /* 0x180fee000001088c */
[----:B------:R-:W-:Y:S01]  /*1db40*/  MUFU.EX2 R154, R154 ;  /* 0x0000009a009a7308 */ /* 0x000fe20000000800 */
[-C--:B------:R-:W-:Y:S01]  /*1db50*/  FFMA.FTZ R147, R147, R3.reuse, -R140 ;  /* 0x0000000393937223 */ /* 0x080fe2000001088c */
[C---:B------:R-:W-:Y:S01]  /*1db60*/  HMMA.16816.F32 R8, R56.reuse, R66, R8 ;  /* 0x000000423808723c */ /* 0x040fe20000001808 */
[----:B------:R-:W5:Y:S07]  /*1db70*/  LDSM.16.MT88.4 R64, [R123+0xd400] ;  /* 0x00d400007b40783b */ /* 0x000f6e0000004200 */
[----:B------:R-:W4:Y:S01]  /*1db80*/  MUFU.EX2 R173, R175 ;  /* 0x000000af00ad7308 */ /* 0x000f220000000800 */
[-CC-:B------:R-:W-:Y:S01]  /*1db90*/  FFMA.FTZ R143, R143, R3.reuse, -R128.reuse ;  /* 0x000000038f8f7223 */ /* 0x180fe20000010880 */
[----:B------:R-:W-:Y:S01]  /*1dba0*/  FFMA.FTZ R139, R139, R3, -R128 ;  /* 0x000000038b8b7223 */ /* 0x000fe20000010880 */
[----:B------:R-:W-:Y:S07]  /*1dbb0*/  FFMA.FTZ R133, R54, R231, R133 ;  /* 0x000000e736857223 */ /* 0x000fee0000010085 */
[----:B------:R-:W-:Y:S01]  /*1dbc0*/  MUFU.EX2 R152, R152 ;  /* 0x0000009800987308 */ /* 0x000fe20000000800 */
[-C--:B------:R-:W-:Y:S01]  /*1dbd0*/  FFMA.FTZ R135, R135, R3.reuse, -R140 ;  /* 0x0000000387877223 */ /* 0x080fe2000001088c */
[C---:B--2---:R-:W-:Y:S08]  /*1dbe0*/  HMMA.16816.F32 R12, R56.reuse, R76, R12 ;  /* 0x0000004c380c723c */ /* 0x044ff0000000180c */
[----:B------:R-:W2:Y:S01]  /*1dbf0*/  MUFU.EX2 R171, R171 ;  /* 0x000000ab00ab7308 */ /* 0x000ea20000000800 */
[----:B------:R-:W-:Y:S01]  /*1dc00*/  FFMA.FTZ R138, R55, R228, R138 ;  /* 0x000000e4378a7223 */ /* 0x000fe2000001008a */
[-CC-:B------:R-:W-:Y:S01]  /*1dc10*/  FFMA.FTZ R136, R136, R3.reuse, -R140.reuse ;  /* 0x0000000388887223 */ /* 0x180fe2000001088c */
[-C--:B------:R-:W-:Y:S07]  /*1dc20*/  FFMA.FTZ R131, R131, R3.reuse, -R140 ;  /* 0x0000000383837223 */ /* 0x080fee000001088c */
[----:B------:R-:W-:Y:S01]  /*1dc30*/  MUFU.EX2 R156, R156 ;  /* 0x0000009c009c7308 */ /* 0x000fe20000000800 */
[-CC-:B------:R-:W-:Y:S01]  /*1dc40*/  FFMA.FTZ R126, R126, R3.reuse, -R128.reuse ;  /* 0x000000037e7e7223 */ /* 0x180fe20000010880 */
[C---:B------:R-:W-:Y:S01]  /*1dc50*/  HMMA.16816.F32 R16, R56.reuse, R78, R16 ;  /* 0x0000004e3810723c */ /* 0x040fe20000001810 */
[----:B------:R-:W-:Y:S07]  /*1dc60*/  LDSM.16.MT88.4 R76, [R197+0xb800] ;  /* 0x00b80000c54c783b */ /* 0x000fee0000004200 */
[----:B------:R-:W2:Y:S01]  /*1dc70*/  MUFU.EX2 R163, R165 ;  /* 0x000000a500a37308 */ /* 0x000ea20000000800 */
[-CC-:B------:R-:W-:Y:S01]  /*1dc80*/  FFMA.FTZ R124, R124, R3.reuse, -R128.reuse ;  /* 0x000000037c7c7223 */ /* 0x180fe20000010880 */
[-C--:B------:R-:W-:Y:S01]  /*1dc90*/  FFMA.FTZ R128, R52, R3.reuse, -R128 ;  /* 0x0000000334807223 */ /* 0x080fe20000010880 */
[----:B------:R-:W-:Y:S07]  /*1dca0*/  FFMA.FTZ R140, R134, R3, -R140 ;  /* 0x00000003868c7223 */ /* 0x000fee000001088c */
[----:B------:R-:W-:Y:S01]  /*1dcb0*/  MUFU.EX2 R52, R53 ;  /* 0x0000003500347308 */ /* 0x000fe20000000800 */
[----:B------:R-:W-:Y:S01]  /*1dcc0*/  FADD.FTZ R129, R129, R138 ;  /* 0x0000008a81817221 */ /* 0x000fe20000010000 */
[C---:B------:R-:W-:Y:S08]  /*1dcd0*/  HMMA.16816.F32 R20, R56.reuse, R80, R20 ;  /* 0x000000503814723c */ /* 0x040ff00000001814 */
[----:B------:R-:W-:Y:S01]  /*1dce0*/  MUFU.EX2 R158, R158 ;  /* 0x0000009e009e7308 */ /* 0x000fe20000000800 */
[----:B------:R-:W-:Y:S01]  /*1dcf0*/  FADD.FTZ R130, R130, R129 ;  /* 0x0000008182827221 */ /* 0x000fe20000010000 */
[----:B------:R-:W-:Y:S01]  /*1dd00*/  FADD.FTZ R133, R127, R133 ;  /* 0x000000857f857221 */ /* 0x000fe20000010000 */
[----:B------:R-:W-:Y:S07]  /*1dd10*/  ISETP.GT.AND P0, PT, R226, R201, PT ;  /* 0x000000c9e200720c */ /* 0x000fee0003f04270 */
        /* <DEDUP_REMOVED lines=10> */
[----:B------:R-:W2:Y:S01]  /*1ddc0*/  MUFU.EX2 R162, R162 ;  /* 0x000000a200a27308 */ /* 0x000ea20000000800 */
[----:B------:R-:W-:Y:S01]  /*1ddd0*/  FADD.FTZ R87, R87, R86 ;  /* 0x0000005657577221 */ /* 0x000fe20000010000 */
[----:B------:R-:W-:Y:S08]  /*1dde0*/  FADD.FTZ R119, R119, R132 ;  /* 0x0000008477777221 */ /* 0x000ff00000010000 */
[----:B------:R-:W-:Y:S01]  /*1ddf0*/  MUFU.EX2 R149, R151 ;  /* 0x0000009700957308 */ /* 0x000fe20000000800 */
[----:B------:R-:W-:Y:S01]  /*1de00*/  FADD.FTZ R87, R84, R87 ;  /* 0x0000005754577221 */ /* 0x000fe20000010000 */
[C---:B------:R-:W-:Y:S01]  /*1de10*/  HMMA.16816.F32 R32, R56.reuse, R74, R32 ;  /* 0x0000004a3820723c */ /* 0x040fe20000001820 */
[----:B------:R-:W1:Y:S07]  /*1de20*/  LDSM.16.MT88.4 R72, [R123+0x9800] ;  /* 0x009800007b48783b */ /* 0x000e6e0000004200 */
        /* <DEDUP_REMOVED lines=198> */
.L_x_2864:
        /* <DEDUP_REMOVED lines=12> */
.L_x_2885:
        /* <DEDUP_REMOVED lines=150> */
.L_x_2874:
[----:B------:R-:W-:Y:S05]  /*1f4b0*/  BSYNC.RECONVERGENT B0 ;  /* 0x0000000000007941 */ /* 0x000fea0003800200 */
.L_x_2873:
        /* <DEDUP_REMOVED lines=26> */
.L_x_2876:
[----:B------:R-:W-:Y:S05]  /*1f660*/  BSYNC.RECONVERGENT B0 ;  /* 0x0000000000007941 */ /* 0x000fea0003800200 */
.L_x_2875:
        /* <DEDUP_REMOVED lines=14> */
.L_x_2878:
[----:B------:R-:W-:Y:S05]  /*1f750*/  BSYNC.RECONVERGENT B0 ;  /* 0x0000000000007941 */ /* 0x000fea0003800200 */
.L_x_2877:
        /* <DEDUP_REMOVED lines=14> */
.L_x_2880:
[----:B------:R-:W-:Y:S05]  /*1f840*/  BSYNC.RECONVERGENT B0 ;  /* 0x0000000000007941 */ /* 0x000fea0003800200 */
.L_x_2879:
[----:B------:R-:W-:-:S04]  /*1f850*/  MOV R211, 0x0 ;  /* 0x0000000000d37802 */ /* 0x000fc80000000f00 */
[----:B-12345:R-:W-:Y:S05]  /*1f860*/  @P6 RET.REL.NODEC R210 `(_ZN5flash24flash_fwd_splitkv_kernelI23Flash_fwd_kernel_traitsILi96ELi64ELi128ELi4ELb0ELb0EN7cutlass6half_tE19Flash_kernel_traitsILi96ELi64ELi128ELi4ES3_EELb0ELb1ELb0ELb0ELb0ELb1ELb1ELb1EEEvNS_16Flash_fwd_paramsE) ;  /* 0xfffffe04d2e46950 */ /* 0x03efea0003c3ffff */
        /* <DEDUP_REMOVED lines=10> */
[----:B-1----:R-:W-:Y:S05]  /*1f910*/  @P0 RET.REL.NODEC R210 `(_ZN5flash24flash_fwd_splitkv_kernelI23Flash_fwd_kernel_traitsILi96ELi64ELi128ELi4ELb0ELb0EN7cutlass6half_tE19Flash_kernel_traitsILi96ELi64ELi128ELi4ES3_EELb0ELb1ELb0ELb0ELb0ELb1ELb1ELb1EEEvNS_16Flash_fwd_paramsE) ;  /* 0xfffffe04d2b80950 */ /* 0x002fea0003c3ffff */
[----:B------:R-:W-:Y:S01]  /*1f920*/  LEA R2, P0, R57, R62, 0x2 ;  /* 0x0000003e39027211 */ /* 0x000fe200078010ff */
[----:B------:R-:W-:-:S03]  /*1f930*/  IMAD.MOV.U32 R211, RZ, RZ, 0x0 ;  /* 0x00000000ffd37424 */ /* 0x000fc600078e00ff */
[----:B------:R-:W-:-:S05]  /*1f940*/  LEA.HI.X R3, R57, R63, R58, 0x2, P0 ;  /* 0x0000003f39037211 */ /* 0x000fca00000f143a */
[----:B------:R1:W-:Y:S02]  /*1f950*/  ST.E.128 desc[UR4][R2.64+0x4900], R4 ;  /* 0x0049000402007985 */ /* 0x0003e4000c101d04 */
[----:B-1----:R-:W-:Y:S05]  /*1f960*/  RET.REL.NODEC R210 `(_ZN5flash24flash_fwd_splitkv_kernelI23Flash_fwd_kernel_traitsILi96ELi64ELi128ELi4ELb0ELb0EN7cutlass6half_tE19Flash_kernel_traitsILi96ELi64ELi128ELi4ES3_EELb0ELb1ELb0ELb0ELb0ELb1ELb1ELb1EEEvNS_16Flash_fwd_paramsE) ;  /* 0xfffffe04d2a47950 */ /* 0x002fea0003c3ffff */
.L_x_2872:
[----:B------:R-:W-:Y:S01]  /*1f970*/  MOV R7, 0x2 ;  /* 0x0000000200077802 */ /* 0x000fe20000000f00 */
[----:B------:R-:W-:Y:S01]  /*1f980*/  IMAD.MOV.U32 R4, RZ, RZ, 0x1f ;  /* 0x0000001fff047424 */ /* 0x000fe200078e00ff */
[----:B------:R-:W-:-:S07]  /*1f990*/  MOV R8, 0xffffffff ;  /* 0xffffffff00087802 */ /* 0x000fce0000000f00 */
[----:B-----5:R-:W-:Y:S05]  /*1f9a0*/  WARPSYNC.COLLECTIVE R8, `(.L_x_2881) ;  /* 0x0000000008087348 */ /* 0x020fea0003c00000 */
[----:B------:R1:W2:Y:S02]  /*1f9b0*/  SHFL.BFLY P0, R11, R228, R7, R4 ;  /* 0x0c000007e40b7389 */ /* 0x0002a40000000004 */
[----:B-12--5:R-:W-:Y:S05]  /*1f9c0*/  ENDCOLLECTIVE ;  /* 0x000000000000791b */ /* 0x026fea0003800000 */
.L_x_2881:
[----:B------:R-:W-:Y:S02]  /*1f9d0*/  IMAD.MOV.U32 R9, RZ, RZ, R11 ;  /* 0x000000ffff097224 */ /* 0x000fe400078e000b */
[----:B------:R-:W-:Y:S02]  /*1f9e0*/  IMAD.MOV.U32 R7, RZ, RZ, 0x1 ;  /* 0x00000001ff077424 */ /* 0x000fe400078e00ff */
[----:B------:R-:W-:-:S05]  /*1f9f0*/  FADD.FTZ R9, R9, R228 ;  /* 0x000000e409097221 */ /* 0x000fca0000010000 */
[----:B------:R-:W-:-:S07]  /*1fa00*/  MOV R228, R9 ;  /* 0x0000000900e47202 */ /* 0x000fce0000000f00 */
[----:B------:R-:W-:Y:S05]  /*1fa10*/  WARPSYNC.COLLECTIVE R8, `(.L_x_2882) ;  /* 0x0000000008087348 */ /* 0x000fea0003c00000 */
[----:B------:R1:W2:Y:S02]  /*1fa20*/  SHFL.BFLY P0, R11, R228, R7, R4 ;  /* 0x0c000007e40b7389 */ /* 0x0002a40000000004 */
[----:B-12---:R-:W-:Y:S05]  /*1fa30*/  ENDCOLLECTIVE ;  /* 0x000000000000791b */ /* 0x006fea0003800000 */
.L_x_2882:
[----:B------:R-:W-:Y:S01]  /*1fa40*/  MOV R228, R231 ;  /* 0x000000e700e47202 */ /* 0x000fe20000000f00 */
[----:B------:R-:W-:Y:S01]  /*1fa50*/  IMAD.MOV.U32 R7, RZ, RZ, 0x2 ;  /* 0x00000002ff077424 */ /* 0x000fe200078e00ff */
[----:B------:R-:W-:-:S07]  /*1fa60*/  MOV R6, R11 ;  /* 0x0000000b00067202 */ /* 0x000fce0000000f00 */
[----:B------:R-:W-:Y:S05]  /*1fa70*/  WARPSYNC.COLLECTIVE R8, `(.L_x_2883) ;  /* 0x0000000008087348 */ /* 0x000fea0003c00000 */
[----:B------:R1:W2:Y:S02]  /*1fa80*/  SHFL.BFLY P0, R11, R228, R7, R4 ;  /* 0x0c000007e40b7389 */ /* 0x0002a40000000004 */
[----:B-12---:R-:W-:Y:S05]  /*1fa90*/  ENDCOLLECTIVE ;  /* 0x000000000000791b */ /* 0x006fea0003800000 */
.L_x_2883:
[----:B------:R-:W-:Y:S01]  /*1faa0*/  FADD.FTZ R6, R9, R6 ;  /* 0x0000000609067221 */ /* 0x000fe20000010000 */
[----:B------:R-:W-:Y:S01]  /*1fab0*/  FADD.FTZ R10, R11, R231 ;  /* 0x000000e70b0a7221 */ /* 0x000fe20000010000 */
[----:B------:R-:W-:-:S04]  /*1fac0*/  MOV R7, 0x1 ;  /* 0x0000000100077802 */ /* 0x000fc80000000f00 */
[----:B------:R-:W-:-:S07]  /*1fad0*/  MOV R228, R10 ;  /* 0x0000000a00e47202 */ /* 0x000fce0000000f00 */
[----:B------:R-:W-:Y:S05]  /*1fae0*/  WARPSYNC.COLLECTIVE R8, `(.L_x_2884) ;  /* 0x0000000008087348 */ /* 0x000fea0003c00000 */
[----:B------:R1:W2:Y:S02]  /*1faf0*/  SHFL.BFLY P0, R11, R228, R7, R4 ;  /* 0x0c000007e40b7389 */ /* 0x0002a40000000004 */
[----:B-12---:R-:W-:Y:S05]  /*1fb00*/  ENDCOLLECTIVE ;  /* 0x000000000000791b */ /* 0x006fea0003800000 */
.L_x_2884:
[----:B------:R-:W-:Y:S05]  /*1fb10*/  BRA `(.L_x_2885) ;  /* 0xfffffff0000c7947 */ /* 0x000fea000383ffff */
.L_x_2886:
        /* <DEDUP_REMOVED lines=14> */
.L_x_11643:


//--------------------- .text._ZN5flash24flash_fwd_splitkv_kernelI23Flash_fwd_kernel_traitsILi96ELi64ELi128ELi4ELb0ELb0EN7cutlass6half_tE19Flash_kernel_traitsILi96ELi64ELi128ELi4ES3_EELb0ELb0ELb0ELb1ELb1ELb0ELb0ELb0EEEvNS_16Flash_fwd_paramsE --------------------------
	.section	.text._ZN5flash24flash_fwd_splitkv_kernelI23Flash_fwd_kernel_traitsILi96ELi64ELi128ELi4ELb0ELb0EN7cutlass6half_tE19Flash_kernel_traitsILi96ELi64ELi128ELi4ES3_EELb0ELb0ELb0ELb1ELb1ELb0ELb0ELb0EEEvNS_16Flash_fwd_paramsE,"ax",@progbits
	.align	128
        .global         _ZN5flash24flash_fwd_splitkv_kernelI23Flash_fwd_kernel_traitsILi96ELi64ELi128ELi4ELb0ELb0EN7cutlass6half_tE19Flash_kernel_traitsILi96ELi64ELi128ELi4ES3_EELb0ELb0ELb0ELb1ELb1ELb0ELb0ELb0EEEvNS_16Flash_fwd_paramsE
        .type           _ZN5flash24flash_fwd_splitkv_kernelI23Flash_fwd_kernel_traitsILi96ELi64ELi128ELi4ELb0ELb0EN7cutlass6half_tE19Flash_kernel_traitsILi96ELi64ELi128ELi4ES3_EELb0ELb0ELb0ELb1ELb1ELb0ELb0ELb0EEEvNS_16Flash_fwd_paramsE,@function
        .size           _ZN5flash24flash_fwd_splitkv_kernelI23Flash_fwd_kernel_traitsILi96ELi64ELi128ELi4ELb0ELb0EN7cutlass6half_tE19Flash_kernel_traitsILi96ELi64ELi128ELi4ES3_EELb0ELb0ELb0ELb1ELb1ELb0ELb0ELb0EEEvNS_16Flash_fwd_paramsE,(.L_x_11644 - _ZN5flash24flash_fwd_splitkv_kernelI23Flash_fwd_kernel_traitsILi96ELi64ELi128ELi4ELb0ELb0EN7cutlass6half_tE19Flash_kernel_traitsILi96ELi64ELi128ELi4ES3_EELb0ELb0ELb0ELb1ELb1ELb0ELb0ELb0EEEvNS_16Flash_fwd_paramsE)
        .other          _ZN5flash24flash_fwd_splitkv_kernelI23Flash_fwd_kernel_traitsILi96ELi64ELi128ELi4ELb0ELb0EN7cutlass6half_tE19Flash_kernel_traitsILi96ELi64ELi128ELi4ES3_EELb0ELb0ELb0ELb1ELb1ELb0ELb0ELb0EEEvNS_16Flash_fwd_paramsE,@"STO_CUDA_ENTRY STV_DEFAULT"
_ZN5flash24flash_fwd_splitkv_kernelI23Flash_fwd_kernel_traitsILi96ELi64ELi128ELi4ELb0ELb0EN7cutlass6half_tE19Flash_kernel_traitsILi96ELi64ELi128ELi4ES3_EELb0ELb0ELb0ELb1ELb1ELb0ELb0ELb0EEEvNS_16Flash_fwd_paramsE:
.text._ZN5flash24flash_fwd_splitkv_kernelI23Flash_fwd_kernel_traitsILi96ELi64ELi128ELi4ELb0ELb0EN7cutlass6half_tE19Flash_kernel_traitsILi96ELi64ELi128ELi4ES3_EELb0ELb0ELb0ELb1ELb1ELb0ELb0ELb0EEEvNS_16Flash_fwd_paramsE:
[----:B------:R-:W-:Y:S01]  /*0000*/  LDC R1, c[0x0][0x37c] ;  /* 0x0000df00ff017b82 */ /* 0x000fe20000000800 */
[----:B------:R-:W1:Y:S07]  /*0010*/  S2R R12, SR_CTAID.X ;  /* 0x00000000000c7919 */ /* 0x000e6e0000002500 */
[----:B------:R-:W2:Y:S01]  /*0020*/  LDC.64 R2, c[0x0][0x348] ;  /* 0x0000d200ff027b82 */ /* 0x000ea20000000a00 */
[----:B------:R-:W-:Y:S01]  /*0030*/  BSSY.RECONVERGENT B2, `(.L_x_2887) ;  /* 0x0000005000027945 */ /* 0x000fe20003800200 */
[----:B------:R-:W-:Y:S01]  /*0040*/  MOV R168, 0x80 ;  /* 0x0000008000a87802 */ /* 0x000fe20000000f00 */
[----:B------:R-:W3:Y:S01]  /*0050*/  S2R R170, SR_CTAID.Y ;  /* 0x0000000000aa7919 */ /* 0x000ee20000002600 */
[----:B------:R-:W4:Y:S05]  /*0060*/  S2R R169, SR_CTAID.Z ;  /* 0x0000000000a97919 */ /* 0x000f2a0000002700 */
[----:B-1234-:R-:W-:Y:S05]  /*0070*/  CALL.REL.NOINC `($_ZN5flash24flash_fwd_splitkv_kernelI23Flash_fwd_kernel_traitsILi96ELi64ELi128ELi4ELb0ELb0EN7cutlass6half_tE19Flash_kernel_traitsILi96ELi64ELi128ELi4ES3_EELb0ELb0ELb0ELb1ELb1ELb0ELb0ELb0EEEvNS_16Flash_fwd_paramsE$_ZN5flash30compute_attn_1rowblock_splitkvI23Flash_fwd_kernel_traitsILi96ELi64ELi128ELi4ELb0ELb0EN7cutlass6half_tE19Flash_kernel_traitsILi96ELi64ELi128ELi4ES3_EELb0ELb0ELb0ELb1ELb1ELb0ELb0ELb0ENS_16Flash_fwd_paramsEEEvRKT8_iiiii) ;  /* 0x0000000000087944 */ /* 0x01efea0003c00000 */
[----:B------:R-:W-:Y:S05]  /*0080*/  BSYNC.RECONVERGENT B2 ;  /* 0x0000000000027941 */ /* 0x000fea0003800200 */
.L_x_2887:
[----:B------:R-:W-:Y:S05]  /*0090*/  EXIT ;  /* 0x000000000000794d */ /* 0x000fea0003800000 */
        .type           $_ZN5flash24flash_fwd_splitkv_kernelI23Flash_fwd_kernel_traitsILi96ELi64ELi128ELi4ELb0ELb0EN7cutlass6half_tE19Flash_kernel_traitsILi96ELi64ELi128ELi4ES3_EELb0ELb0ELb0ELb1ELb1ELb0ELb0ELb0EEEvNS_16Flash_fwd_paramsE$_ZN5flash30compute_attn_1rowblock_splitkvI23Flash_fwd_kernel_traitsILi96ELi64ELi128ELi4ELb0ELb0EN7cutlass6half_tE19Flash_kernel_traitsILi96ELi64ELi128ELi4ES3_EELb0ELb0ELb0ELb1ELb1ELb0ELb0ELb0ENS_16Flash_fwd_paramsEEEvRKT8_iiiii,@function
        .size           $_ZN5flash24flash_fwd_splitkv_kernelI23Flash_fwd_kernel_traitsILi96ELi64ELi128ELi4ELb0ELb0EN7cutlass6half_tE19Flash_kernel_traitsILi96ELi64ELi128ELi4ES3_EELb0ELb0ELb0ELb1ELb1ELb0ELb0ELb0EEEvNS_16Flash_fwd_paramsE$_ZN5flash30compute_attn_1rowblock_splitkvI23Flash_fwd_kernel_traitsILi96ELi64ELi128ELi4ELb0ELb0EN7cutlass6half_tE19Flash_kernel_traitsILi96ELi64ELi128ELi4ES3_EELb0ELb0ELb0ELb1ELb1ELb0ELb0ELb0ENS_16Flash_fwd_paramsEEEvRKT8_iiiii,(.L_x_11644 - $_ZN5flash24flash_fwd_splitkv_kernelI23Flash_fwd_kernel_traitsILi96ELi64ELi128ELi4ELb0ELb0EN7cutlass6half_tE19Flash_kernel_traitsILi96ELi64ELi128ELi4ES3_EELb0ELb0ELb0ELb1ELb1ELb0ELb0ELb0EEEvNS_16Flash_fwd_paramsE$_ZN5flash30compute_attn_1rowblock_splitkvI23Flash_fwd_kernel_traitsILi96ELi64ELi128ELi4ELb0ELb0EN7cutlass6half_tE19Flash_kernel_traitsILi96ELi64ELi128ELi4ES3_EELb0ELb0ELb0ELb1ELb1ELb0ELb0ELb0ENS_16Flash_fwd_paramsEEEvRKT8_iiiii)
$_ZN5flash24flash_fwd_splitkv_kernelI23Flash_fwd_kernel_traitsILi96ELi64ELi128ELi4ELb0ELb0EN7cutlass6half_tE19Flash_kernel_traitsILi96ELi64ELi128ELi4ES3_EELb0ELb0ELb0ELb1ELb1ELb0ELb0ELb0EEEvNS_16Flash_fwd_paramsE$_ZN5flash30compute_attn_1rowblock_splitkvI23Flash_fwd_kernel_traitsILi96ELi64ELi128ELi4ELb0ELb0EN7cutlass6half_tE19Flash_kernel_traitsILi96ELi64ELi128ELi4ES3_EELb0ELb0ELb0ELb1ELb1ELb0ELb0ELb0ENS_16Flash_fwd_paramsEEEvRKT8_iiiii:
[----:B------:R-:W1:Y:S02]  /*00a0*/  LDCU.64 UR4, c[0x0][0x358] ;  /* 0x00006b00ff0477ac */ /* 0x000e640008000a00 */
[----:B-1----:R-:W2:Y:S04]  /*00b0*/  LD.E.64 R10, desc[UR4][R2.64+0xf0] ;  /* 0x0000f004020a7980 */ /* 0x002ea8000c101b00 */
[----:B------:R-:W3:Y:S01]  /*00c0*/  LD.E.64 R6, desc[UR4][R2.64+0xf8] ;  /* 0x0000f80402067980 */ /* 0x000ee2000c101b00 */
[----:B------:R-:W-:-:S03]  /*00d0*/  IMAD.MOV.U32 R9, RZ, RZ, RZ ;  /* 0x000000ffff097224 */ /* 0x000fc600078e00ff */
[----:B------:R1:W5:Y:S04]  /*00e0*/  LD.E R173, desc[UR4][R2.64+0xb4] ;  /* 0x0000b40402ad7980 */ /* 0x000368000c101900 */
[----:B------:R1:W5:Y:S01]  /*00f0*/  LD.E R0, desc[UR4][R2.64+0xb8] ;  /* 0x0000b80402007980 */ /* 0x000362000c101900 */
[----:B--2---:R-:W-:Y:S02]  /*0100*/  ISETP.NE.U32.AND P1, PT, R10, RZ, PT ;  /* 0x000000ff0a00720c */ /* 0x004fe40003f25070 */
[----:B---3--:R-:W-:Y:S02]  /*0110*/  ISETP.NE.U32.AND P0, PT, R6, RZ, PT ;  /* 0x000000ff0600720c */ /* 0x008fe40003f05070 */
[----:B------:R-:W-:Y:S02]  /*0120*/  ISETP.NE.AND.EX P1, PT, R11, RZ, PT, P1 ;  /* 0x000000ff0b00720c */ /* 0x000fe40003f25310 */
[----:B------:R-:W-:-:S11]  /*0130*/  ISETP.NE.AND.EX P0, PT, R7, RZ, PT, P0 ;  /* 0x000000ff0700720c */ /* 0x000fd60003f05300 */
[----:B------:R-:W-:-:S04]  /*0140*/  @P1 IMAD.WIDE.U32 R10, R170, 0x4, R10 ;  /* 0x00000004aa0a1825 */ /* 0x000fc800078e000a */
[----:B------:R-:W-:Y:S01]  /*0150*/  @P0 IMAD.WIDE.U32 R6, R170, 0x4, R6 ;  /* 0x00000004aa060825 */ /* 0x000fe200078e0006 */
[----:B------:R-:W2:Y:S04]  /*0160*/  @P1 LD.E R9, desc[UR4][R10.64] ;  /* 0x000000040a091980 */ /* 0x000ea8000c101900 */
[----:B------:R-:W2:Y:S01]  /*0170*/  @P0 LD.E R4, desc[UR4][R6.64] ;  /* 0x0000000406040980 */ /* 0x000ea2000c101900 */
[----:B------:R-:W-:Y:S01]  /*0180*/  BSSY.RECONVERGENT B1, `(.L_x_2888) ;  /* 0x000000c000017945 */ /* 0x000fe20003800200 */
[----:B--2---:R-:W-:-:S03]  /*0190*/  @P0 IMAD.IADD R5, R4, 0x1, -R9 ;  /* 0x0000000104050824 */ /* 0x004fc600078e0a09 */
[----:B-1----:R-:W-:Y:S05]  /*01a0*/  @P0 BRA `(.L_x_2889) ;  /* 0x0000000000240947 */ /* 0x002fea0003800000 */
[----:B------:R-:W2:Y:S01]  /*01b0*/  LD.E.64 R4, desc[UR4][R2.64+0x108] ;  /* 0x0001080402047980 */ /* 0x000ea2000c101b00 */
[----:B------:R-:W-:Y:S01]  /*01c0*/  BSSY.RECONVERGENT B0, `(.L_x_2890) ;  /* 0x0000006000007945 */ /* 0x000fe20003800200 */
[----:B--2---:R-:W-:-:S04]  /*01d0*/  ISETP.NE.U32.AND P0, PT, R4, RZ, PT ;  /* 0x000000ff0400720c */ /* 0x004fc80003f05070 */
[----:B------:R-:W-:Y:S01]  /*01e0*/  ISETP.NE.AND.EX P0, PT, R5, RZ, PT, P0 ;  /* 0x000000ff0500720c */ /* 0x000fe20003f05300 */
[----:B------:R-:W-:-:S12]  /*01f0*/  IMAD.MOV.U32 R5, RZ, RZ, RZ ;  /* 0x000000ffff057224 */ /* 0x000fd800078e00ff */
[----:B------:R-:W-:Y:S05]  /*0200*/  @!P0 BRA `(.L_x_2891) ;  /* 0x0000000000048947 */ /* 0x000fea0003800000 */
[----:B------:R1:W5:Y:S02]  /*0210*/  LD.E R5, desc[UR4][R2.64+0xbc] ;  /* 0x0000bc0402057980 */ /* 0x000364000c101900 */
.L_x_2891:
[----:B------:R-:W-:Y:S05]  /*0220*/  BSYNC.RECONVERGENT B0 ;  /* 0x0000000000007941 */ /* 0x000fea0003800200 */
.L_x_2890:
[----:B-----5:R-:W-:Y:S02]  /*0230*/  IADD3 R5, PT, PT, R5, R0, -R9 ;  /* 0x0000000005057210 */ /* 0x020fe40007ffe809 */
.L_x_2889:
[----:B------:R-:W-:Y:S05]  /*0240*/  BSYNC.RECONVERGENT B1 ;  /* 0x0000000000017941 */ /* 0x000fea0003800200 */
.L_x_2888:
[----:B------:R-:W-:Y:S01]  /*0250*/  IMAD.SHL.U32 R172, R12, 0x40, RZ ;  /* 0x000000400cac7824 */ /* 0x000fe200078e00ff */
[----:B------:R-:W-:Y:S01]  /*0260*/  MOV R6, R168 ;  /* 0x000000a800067202 */ /* 0x000fe20000000f00 */
[----:B------:R-:W-:-:S03]  /*0270*/  IMAD.MOV.U32 R7, RZ, RZ, 0x0 ;  /* 0x00000000ff077424 */ /* 0x000fc600078e00ff */
[----:B-----5:R-:W-:-:S13]  /*0280*/  ISETP.GT.AND P0, PT, R173, R172, PT ;  /* 0x000000acad00720c */ /* 0x020fda0003f04270 */
[----:B-1----:R-:W-:Y:S05]  /*0290*/  @!P0 RET.REL.NODEC R6 `(_ZN5flash24flash_fwd_splitkv_kernelI23Flash_fwd_kernel_traitsILi96ELi64ELi128ELi4ELb0ELb0EN7cutlass6half_tE19Flash_kernel_traitsILi96ELi64ELi128ELi4ES3_EELb0ELb0ELb0ELb1ELb1ELb0ELb0ELb0EEEvNS_16Flash_fwd_paramsE) ;  /* 0xfffffffc06588950 */ /* 0x002fea0003c3ffff */
[----:B------:R-:W-:Y:S02]  /*02a0*/  VIADD R5, R5, 0x7f ;  /* 0x0000007f05057836 */ /* 0x000fe40000000000 */
[----:B------:R-:W-:-:S03]  /*02b0*/  VIADD R7, R0, 0x7f ;  /* 0x0000007f00077836 */ /* 0x000fc60000000000 */
[----:B------:R-:W-:Y:S02]  /*02c0*/  SHF.R.S32.HI R0, RZ, 0x1f, R5 ;  /* 0x0000001fff007819 */ /* 0x000fe40000011405 */
[----:B------:R-:W-:Y:S02]  /*02d0*/  SHF.R.S32.HI R4, RZ, 0x1f, R7 ;  /* 0x0000001fff047819 */ /* 0x000fe40000011407 */
[----:B------:R-:W-:Y:S02]  /*02e0*/  LEA.HI R0, R0, R5, RZ, 0x7 ;  /* 0x0000000500007211 */ /* 0x000fe400078f38ff */
[----:B------:R-:W-:Y:S02]  /*02f0*/  LEA.HI R4, R4, R7, RZ, 0x7 ;  /* 0x0000000704047211 */ /* 0x000fe400078f38ff */
[----:B------:R-:W-:Y:S02]  /*0300*/  SHF.R.S32.HI R5, RZ, 0x7, R0 ;  /* 0x00000007ff057819 */ /* 0x000fe40000011400 */
[----:B------:R-:W-:-:S04]  /*0310*/  SHF.R.S32.HI R4, RZ, 0x7, R4 ;  /* 0x00000007ff047819 */ /* 0x000fc80000011404 */
[----:B------:R-:W-:Y:S02]  /*0320*/  VIMNMX R6, PT, PT, R4, R5, PT ;  /* 0x0000000504067248 */ /* 0x000fe40003fe0100 */
[----:B------:R-:W1:Y:S02]  /*0330*/  S2R R5, SR_TID.X ;  /* 0x0000000000057919 */ /* 0x000e640000002100 */
[----:B------:R-:W-:-:S13]  /*0340*/  ISETP.GT.AND P0, PT, R6, RZ, PT ;  /* 0x000000ff0600720c */ /* 0x000fda0003f04270 */
[----:B------:R-:W-:Y:S05]  /*0350*/  @P0 BRA `(.L_x_2892) ;  /* 0x0000000000d00947 */ /* 0x000fea0003800000 */
[----:B------:R-:W2:Y:S04]  /*0360*/  LD.E.64 R10, desc[UR4][R2.64+0x88] ;  /* 0x00008804020a7980 */ /* 0x000ea8000c101b00 */
[----:B------:R-:W3:Y:S04]  /*0370*/  LD.E.64 R14, desc[UR4][R2.64+0x80] ;  /* 0x00008004020e7980 */ /* 0x000ee8000c101b00 */
[----:B------:R-:W4:Y:S04]  /*0380*/  LD.E.64 R8, desc[UR4][R2.64+0x90] ;  /* 0x0000900402087980 */ /* 0x000f28000c101b00 */
[----:B------:R-:W5:Y:S04]  /*0390*/  LD.E R0, desc[UR4][R2.64+0x60] ;  /* 0x0000600402007980 */ /* 0x000f68000c101900 */
[----:B------:R-:W5:Y:S04]  /*03a0*/  LD.E.64 R6, desc[UR4][R2.64+0x70] ;  /* 0x0000700402067980 */ /* 0x000f68000c101b00 */
[----:B------:R1:W5:Y:S02]  /*03b0*/  LD.E.64 R12, desc[UR4][R2.64+0xa0] ;  /* 0x0000a004020c7980 */ /* 0x000364000c101b00 */
[----:B-1----:R-:W-:-:S02]  /*03c0*/  IMAD.SHL.U32 R4, R5, 0x8, RZ ;  /* 0x0000000805047824 */ /* 0x002fc400078e00ff */
[----:B------:R-:W-:-:S03]  /*03d0*/  IMAD.MOV.U32 R17, RZ, RZ, RZ ;  /* 0x000000ffff117224 */ /* 0x000fc600078e00ff */
[----:B------:R-:W-:Y:S02]  /*03e0*/  LOP3.LUT R16, R4, 0x18, RZ, 0xc0, !PT ;  /* 0x0000001804107812 */ /* 0x000fe400078ec0ff */
[----:B------:R-:W-:Y:S02]  /*03f0*/  SHF.R.U32.HI R3, RZ, 0x2, R5 ;  /* 0x00000002ff037819 */ /* 0x000fe40000011605 */
[----:B------:R-:W-:Y:S01]  /*0400*/  LOP3.LUT P2, R5, R5, 0x3, RZ, 0xc0, !PT ;  /* 0x0000000305057812 */ /* 0x000fe2000784c0ff */
[----:B--2---:R-:W-:Y:S02]  /*0410*/  IMAD R4, R11, R172, RZ ;  /* 0x000000ac0b047224 */ /* 0x004fe400078e02ff */
[----:B------:R-:W-:-:S05]  /*0420*/  IMAD.WIDE.U32 R16, R172, R10, R16 ;  /* 0x0000000aac107225 */ /* 0x000fca00078e0010 */
[----:B------:R-:W-:Y:S01]  /*0430*/  IADD3 R17, PT, PT, R17, R4, RZ ;  /* 0x0000000411117210 */ /* 0x000fe20007ffe0ff */
[----:B---3--:R-:W-:Y:S02]  /*0440*/  IMAD R4, R15, R170, RZ ;  /* 0x000000aa0f047224 */ /* 0x008fe400078e02ff */
[----:B----4-:R-:W-:Y:S02]  /*0450*/  IMAD R2, R9, R169, RZ ;  /* 0x000000a909027224 */ /* 0x010fe400078e02ff */
[----:B------:R-:W-:-:S04]  /*0460*/  IMAD.WIDE.U32 R14, R170, R14, R16 ;  /* 0x0000000eaa0e7225 */ /* 0x000fc800078e0010 */
[----:B------:R-:W-:Y:S02]  /*0470*/  IMAD.IADD R15, R15, 0x1, R4 ;  /* 0x000000010f0f7824 */ /* 0x000fe400078e0204 */
[----:B------:R-:W-:-:S04]  /*0480*/  IMAD.WIDE.U32 R8, R8, R169, R14 ;  /* 0x000000a908087225 */ /* 0x000fc800078e000e */
[----:B------:R-:W-:Y:S02]  /*0490*/  IMAD.IADD R9, R9, 0x1, R2 ;  /* 0x0000000109097824 */ /* 0x000fe400078e0202 */
[----:B-----5:R-:W-:Y:S01]  /*04a0*/  IMAD R2, R170, R0, R169 ;  /* 0x00000000aa027224 */ /* 0x020fe200078e02a9 */
[----:B------:R-:W-:Y:S01]  /*04b0*/  MOV R169, 0x0 ;  /* 0x0000000000a97802 */ /* 0x000fe20000000f00 */
[-C--:B------:R-:W-:Y:S02]  /*04c0*/  IMAD R0, R11, R3.reuse, RZ ;  /* 0x000000030b007224 */ /* 0x080fe400078e02ff */
[----:B------:R-:W-:-:S04]  /*04d0*/  IMAD.WIDE.U32 R8, R10, R3, R8 ;  /* 0x000000030a087225 */ /* 0x000fc800078e0008 */
[C---:B------:R-:W-:Y:S01]  /*04e0*/  IMAD R2, R173.reuse, R2, R172 ;  /* 0x00000002ad027224 */ /* 0x040fe200078e02ac */
[----:B------:R-:W-:Y:S01]  /*04f0*/  IADD3 R172, PT, PT, R173, -R172, RZ ;  /* 0x800000acadac7210 */ /* 0x000fe20007ffe0ff */
[----:B------:R-:W-:Y:S01]  /*0500*/  IMAD.IADD R9, R9, 0x1, R0 ;  /* 0x0000000109097824 */ /* 0x000fe200078e0200 */
[----:B------:R-:W-:Y:S02]  /*0510*/  LEA R6, P1, R8, R6, 0x1 ;  /* 0x0000000608067211 */ /* 0x000fe400078208ff */
[----:B------:R-:W-:Y:S02]  /*0520*/  IADD3 R15, P0, PT, R2, R3, RZ ;  /* 0x00000003020f7210 */ /* 0x000fe40007f1e0ff */
[C---:B------:R-:W-:Y:S01]  /*0530*/  ISETP.GE.OR P2, PT, R3.reuse, R172, P2 ;  /* 0x000000ac0300720c */ /* 0x040fe20001746670 */
[----:B------:R-:W-:Y:S01]  /*0540*/  VIADD R3, R3, 0x20 ;  /* 0x0000002003037836 */ /* 0x000fe20000000000 */
[----:B------:R-:W-:Y:S02]  /*0550*/  LEA.HI.X R7, R8, R7, R9, 0x1, P1 ;  /* 0x0000000708077211 */ /* 0x000fe400008f0c09 */
[----:B------:R-:W-:-:S02]  /*0560*/  LEA.HI.X.SX32 R2, R2, RZ, 0x1, P0 ;  /* 0x000000ff02027211 */ /* 0x000fc400000f0eff */
[C---:B------:R-:W-:Y:S01]  /*0570*/  LEA R8, P0, R15.reuse, R12, 0x2 ;  /* 0x0000000c0f087211 */ /* 0x040fe200078010ff */
[----:B------:R-:W-:Y:S01]  /*0580*/  ST.E.128 desc[UR4][R6.64], RZ ;  /* 0x000000ff06007985 */ /* 0x000fe2000c101d04 */
[C---:B------:R-:W-:Y:S02]  /*0590*/  LEA R12, P1, R10.reuse, R6, 0x6 ;  /* 0x000000060a0c7211 */ /* 0x040fe400078230ff */
[----:B------:R-:W-:Y:S01]  /*05a0*/  LEA.HI.X R9, R15, R13, R2, 0x2, P0 ;  /* 0x0000000d0f097211 */ /* 0x000fe200000f1402 */
[----:B------:R-:W-:Y:S01]  /*05b0*/  ST.E.128 desc[UR4][R6.64+0x40], RZ ;  /* 0x000040ff06007985 */ /* 0x000fe2000c101d04 */
[----:B------:R-:W-:Y:S02]  /*05c0*/  ISETP.GE.AND P0, PT, R3, R172, PT ;  /* 0x000000ac0300720c */ /* 0x000fe40003f06270 */
[----:B------:R-:W-:Y:S01]  /*05d0*/  LEA.HI.X R13, R10, R7, R11, 0x6, P1 ;  /* 0x000000070a0d7211 */ /* 0x000fe200008f340b */
[----:B------:R-:W-:Y:S01]  /*05e0*/  ST.E.128 desc[UR4][R6.64+0x80], RZ ;  /* 0x000080ff06007985 */ /* 0x000fe2000c101d04 */
[----:B------:R-:W-:-:S02]  /*05f0*/  ISETP.NE.OR P0, PT, R5, RZ, P0 ;  /* 0x000000ff0500720c */ /* 0x000fc40000705670 */
[----:B------:R-:W-:Y:S01]  /*0600*/  @!P2 MOV R11, 0x7f800000 ;  /* 0x7f800000000ba802 */ /* 0x000fe20000000f00 */
[----:B------:R-:W-:Y:S04]  /*0610*/  ST.E.128 desc[UR4][R12.64], RZ ;  /* 0x000000ff0c007985 */ /* 0x000fe8000c101d04 */
[----:B------:R-:W-:Y:S04]  /*0620*/  ST.E.128 desc[UR4][R12.64+0x40], RZ ;  /* 0x000040ff0c007985 */ /* 0x000fe8000c101d04 */
[----:B------:R-:W-:Y:S04]  /*0630*/  ST.E.128 desc[UR4][R12.64+0x80], RZ ;  /* 0x000080ff0c007985 */ /* 0x000fe8000c101d04 */
[----:B------:R1:W-:Y:S02]  /*0640*/  @!P2 ST.E desc[UR4][R8.64], R11 ;  /* 0x0000000b0800a985 */ /* 0x0003e4000c101904 */
[----:B-1----:R-:W-:Y:S05]  /*0650*/  @P0 RET.REL.NODEC R168 `(_ZN5flash24flash_fwd_splitkv_kernelI23Flash_fwd_kernel_traitsILi96ELi64ELi128ELi4ELb0ELb0EN7cutlass6half_tE19Flash_kernel_traitsILi96ELi64ELi128ELi4ES3_EELb0ELb0ELb0ELb1ELb1ELb0ELb0ELb0EEEvNS_16Flash_fwd_paramsE) ;  /* 0xfffffff8a8680950 */ /* 0x002fea0003c3ffff */
[----:B------:R-:W-:Y:S02]  /*0660*/  MOV R3, 0x7f800000 ;  /* 0x7f80000000037802 */ /* 0x000fe40000000f00 */
[----:B------:R-:W-:-:S03]  /*0670*/  MOV R169, 0x0 ;  /* 0x0000000000a97802 */ /* 0x000fc60000000f00 */
[----:B------:R1:W-:Y:S02]  /*0680*/  ST.E desc[UR4][R8.64+0x80], R3 ;  /* 0x0000800308007985 */ /* 0x0003e4000c101904 */
[----:B-1----:R-:W-:Y:S05]  /*0690*/  RET.REL.NODEC R168 `(_ZN5flash24flash_fwd_splitkv_kernelI23Flash_fwd_kernel_traitsILi96ELi64ELi128ELi4ELb0ELb0EN7cutlass6half_tE19Flash_kernel_traitsILi96ELi64ELi128ELi4ES3_EELb0ELb0ELb0ELb1ELb1ELb0ELb0ELb0EEEvNS_16Flash_fwd_paramsE) ;  /* 0xfffffff8a8587950 */ /* 0x002fea0003c3ffff */
.L_x_2892:
[----:B------:R-:W2:Y:S04]  /*06a0*/  LD.E.64 R10, desc[UR4][R2.64+0x158] ;  /* 0x00015804020a7980 */ /* 0x000ea8000c101b00 */
[----:B------:R-:W3:Y:S01]  /*06b0*/  LD.E.64 R178, desc[UR4][R2.64+0x160] ;  /* 0x0001600402b27980 */ /* 0x000ee2000c101b00 */
[----:B------:R-:W-:Y:S01]  /*06c0*/  IMAD.MOV.U32 R7, RZ, RZ, R170 ;  /* 0x000000ffff077224 */ /* 0x000fe200078e00aa */
[----:B------:R-:W-:Y:S01]  /*06d0*/  BSSY.RECONVERGENT B0, `(.L_x_2893) ;  /* 0x00000a2000007945 */ /* 0x000fe20003800200 */
[----:B--2---:R-:W-:-:S04]  /*06e0*/  ISETP.NE.U32.AND P0, PT, R10, RZ, PT ;  /* 0x000000ff0a00720c */ /* 0x004fc80003f05070 */
[----:B------:R-:W-:-:S13]  /*06f0*/  ISETP.NE.AND.EX P0, PT, R11, RZ, PT, P0 ;  /* 0x000000ff0b00720c */ /* 0x000fda0003f05300 */
[----:B------:R-:W-:-:S05]  /*0700*/  @P0 IMAD.WIDE.U32 R10, R170, 0x4, R10 ;  /* 0x00000004aa0a0825 */ /* 0x000fca00078e000a */
[----:B------:R2:W5:Y:S01]  /*0710*/  @P0 LD.E R7, desc[UR4][R10.64] ;  /* 0x000000040a070980 */ /* 0x000562000c101900 */
[----:B---3--:R-:W-:-:S04]  /*0720*/  ISETP.NE.U32.AND P0, PT, R178, RZ, PT ;  /* 0x000000ffb200720c */ /* 0x008fc80003f05070 */
[----:B------:R-:W-:-:S13]  /*0730*/  ISETP.NE.AND.EX P0, PT, R179, RZ, PT, P0 ;  /* 0x000000ffb300720c */ /* 0x000fda0003f05300 */
[----:B------:R-:W-:Y:S05]  /*0740*/  @!P0 BRA `(.L_x_2894) ;  /* 0x00000004006c8947 */ /* 0x000fea0003800000 */
[----:B------:R-:W3:Y:S04]  /*0750*/  LD.E R14, desc[UR4][R2.64+0x170] ;  /* 0x00017004020e7980 */ /* 0x000ee8000c101900 */
[----:B--2---:R-:W2:Y:S04]  /*0760*/  LD.E.64 R10, desc[UR4][R2.64+0x168] ;  /* 0x00016804020a7980 */ /* 0x004ea8000c101b00 */
[----:B------:R-:W4:Y:S01]  /*0770*/  LD.E R16, desc[UR4][R2.64+0x68] ;  /* 0x0000680402107980 */ /* 0x000f22000c101900 */
[----:B------:R-:W-:-:S03]  /*0780*/  LEA R185, R6, 0xffffff80, 0x7 ;  /* 0xffffff8006b97811 */ /* 0x000fc600078e38ff */
[----:B------:R-:W4:Y:S01]  /*0790*/  LD.E.64 R22, desc[UR4][R2.64+0x20] ;  /* 0x0000200402167980 */ /* 0x000f22000c101b00 */
[----:B------:R-:W-:-:S03]  /*07a0*/  IABS R4, R185 ;  /* 0x000000b900047213 */ /* 0x000fc60000000000 */
[----:B------:R-:W4:Y:S04]  /*07b0*/  LD.E.64 R128, desc[UR4][R2.64+0x38] ;  /* 0x0000380402807980 */ /* 0x000f28000c101b00 */
[----:B------:R-:W4:Y:S04]  /*07c0*/  LD.E.64 R20, desc[UR4][R2.64+0x50] ;  /* 0x0000500402147980 */ /* 0x000f28000c101b00 */
[----:B------:R-:W5:Y:S04]  /*07d0*/  LD.E.64 R132, desc[UR4][R2.64+0x40] ;  /* 0x0000400402847980 */ /* 0x000f68000c101b00 */
[----:B------:R-:W5:Y:S02]  /*07e0*/  LD.E.64 R32, desc[UR4][R2.64+0x58] ;  /* 0x0000580402207980 */ /* 0x000f64000c101b00 */
[----:B---3-5:R-:W-:-:S04]  /*07f0*/  IABS R7, R14 ;  /* 0x0000000e00077213 */ /* 0x028fc80000000000 */
[----:B------:R-:W3:Y:S08]  /*0800*/  I2F.RP R8, R7 ;  /* 0x0000000700087306 */ /* 0x000ef00000209400 */
[----:B---3--:R-:W3:Y:S02]  /*0810*/  MUFU.RCP R18, R8 ;  /* 0x0000000800127308 */ /* 0x008ee40000001000 */
[----:B---3--:R-:W-:-:S06]  /*0820*/  VIADD R18, R18, 0xffffffe ;  /* 0x0ffffffe12127836 */ /* 0x008fcc0000000000 */
[----:B------:R-:W3:Y:S02]  /*0830*/  F2I.FTZ.U32.TRUNC.NTZ R19, R18 ;  /* 0x0000001200137305 */ /* 0x000ee4000021f000 */
        /* <DEDUP_REMOVED lines=15> */
[-C--:B--2---:R-:W-:Y:S02]  /*0930*/  IMAD R0, R11, R170.reuse, RZ ;  /* 0x000000aa0b007224 */ /* 0x084fe400078e02ff */
        /* <DEDUP_REMOVED lines=10> */
[----:B------:R3:W2:Y:S01]  /*09e0*/  LD.E R0, desc[UR4][R24.64] ;  /* 0x0000000418007980 */ /* 0x0006a2000c101900 */
[----:B----4-:R-:W-:-:S04]  /*09f0*/  IABS R9, R16 ;  /* 0x0000001000097213 */ /* 0x010fc80000000000 */
[----:B------:R-:W4:Y:S08]  /*0a00*/  I2F.RP R15, R9 ;  /* 0x00000009000f7306 */ /* 0x000f300000209400 */
[----:B----4-:R-:W4:Y:S02]  /*0a10*/  MUFU.RCP R13, R15 ;  /* 0x0000000f000d7308 */ /* 0x010f240000001000 */
[----:B----4-:R-:W-:-:S06]  /*0a20*/  IADD3 R13, PT, PT, R13, 0xffffffe, RZ ;  /* 0x0ffffffe0d0d7810 */ /* 0x010fcc0007ffe0ff */
[----:B---3--:R-:W3:Y:S01]  /*0a30*/  F2I.FTZ.U32.TRUNC.NTZ R25, R13 ;  /* 0x0000000d00197305 */ /* 0x008ee2000021f000 */
[----:B------:R-:W-:Y:S02]  /*0a40*/  MOV R24, RZ ;  /* 0x000000ff00187202 */ /* 0x000fe40000000f00 */
[----:B------:R-:W-:Y:S02]  /*0a50*/  IABS R8, R169 ;  /* 0x000000a900087213 */ /* 0x000fe40000000000 */
[----:B------:R-:W-:Y:S01]  /*0a60*/  IABS R7, R16 ;  /* 0x0000001000077213 */ /* 0x000fe20000000000 */
[----:B---3--:R-:W-:-:S04]  /*0a70*/  IMAD.MOV R4, RZ, RZ, -R25 ;  /* 0x000000ffff047224 */ /* 0x008fc800078e0a19 */
        /* <DEDUP_REMOVED lines=8> */
[----:B------:R-:W-:Y:S02]  /*0b00*/  LOP3.LUT R9, R169, R16, RZ, 0x3c, !PT ;  /* 0x00000010a9097212 */ /* 0x000fe400078e3cff */
[----:B------:R-:W-:Y:S01]  /*0b10*/  @!P1 IADD3 R4, PT, PT, R4, 0x1, RZ ;  /* 0x0000000104049810 */ /* 0x000fe20007ffe0ff */
[----:B------:R-:W-:Y:S01]  /*0b20*/  IMAD.MOV R10, RZ, RZ, -R10 ;  /* 0x000000ffff0a7224 */ /* 0x000fe200078e0a0a */
[----:B------:R-:W-:Y:S02]  /*0b30*/  ISETP.GE.AND P0, PT, R9, RZ, PT ;  /* 0x000000ff0900720c */ /* 0x000fe40003f06270 */
[----:B------:R-:W-:Y:S01]  /*0b40*/  ISETP.NE.AND P1, PT, R16, RZ, PT ;  /* 0x000000ff1000720c */ /* 0x000fe20003f25270 */
[----:B------:R-:W-:-:S04]  /*0b50*/  IMAD R13, R14, R10, R185 ;  /* 0x0000000a0e0d7224 */ /* 0x000fc800078e02b9 */
[----:B------:R-:W-:Y:S01]  /*0b60*/  @P2 VIADD R4, R4, 0x1 ;  /* 0x0000000104042836 */ /* 0x000fe20000000000 */
[----:B------:R-:W-:-:S03]  /*0b70*/  SHF.R.S32.HI R11, RZ, 0x1f, R13 ;  /* 0x0000001fff0b7819 */ /* 0x000fc6000001140d */
[----:B------:R-:W-:Y:S02]  /*0b80*/  IMAD.MOV.U32 R9, RZ, RZ, R4 ;  /* 0x000000ffff097224 */ /* 0x000fe400078e0004 */
[----:B------:R-:W-:-:S03]  /*0b90*/  IMAD R4, R129, R13, RZ ;  /* 0x0000000d81047224 */ /* 0x000fc600078e02ff */
[----:B------:R-:W-:Y:S01]  /*0ba0*/  @!P0 IADD3 R9, PT, PT, -R9, RZ, RZ ;  /* 0x000000ff09098210 */ /* 0x000fe20007ffe1ff */
[----:B------:R-:W-:Y:S01]  /*0bb0*/  IMAD R4, R128, R11, R4 ;  /* 0x0000000b80047224 */ /* 0x000fe200078e0204 */
[----:B------:R-:W-:-:S05]  /*0bc0*/  @!P1 LOP3.LUT R9, RZ, R16, RZ, 0x33, !PT ;  /* 0x00000010ff099212 */ /* 0x000fca00078e33ff */
[----:B------:R-:W-:Y:S01]  /*0bd0*/  IMAD R15, R21, R9, RZ ;  /* 0x00000009150f7224 */ /* 0x000fe200078e02ff */
[----:B--2---:R-:W-:Y:S01]  /*0be0*/  SHF.R.S32.HI R7, RZ, 0x1f, R0 ;  /* 0x0000001fff077819 */ /* 0x004fe20000011400 */
[----:B------:R-:W-:-:S04]  /*0bf0*/  IMAD R8, R23, R0, RZ ;  /* 0x0000000017087224 */ /* 0x000fc800078e02ff */
[C---:B------:R-:W-:Y:S02]  /*0c00*/  IMAD R8, R22.reuse, R7, R8 ;  /* 0x0000000716087224 */ /* 0x040fe400078e0208 */
[----:B------:R-:W-:-:S05]  /*0c10*/  IMAD.WIDE.U32 R22, R22, R0, RZ ;  /* 0x0000000016167225 */ /* 0x000fca00078e00ff */
[----:B------:R-:W-:Y:S02]  /*0c20*/  IADD3 R23, PT, PT, R23, R8, RZ ;  /* 0x0000000817177210 */ /* 0x000fe40007ffe0ff */
[----:B------:R-:W-:Y:S01]  /*0c30*/  SHF.R.S32.HI R8, RZ, 0x1f, R9 ;  /* 0x0000001fff087819 */ /* 0x000fe20000011409 */
[----:B------:R-:W-:-:S04]  /*0c40*/  IMAD.WIDE.U32 R22, R13, R128, R22 ;  /* 0x000000800d167225 */ /* 0x000fc800078e0016 */
[----:B------:R-:W-:Y:S02]  /*0c50*/  IMAD.IADD R23, R23, 0x1, R4 ;  /* 0x0000000117177824 */ /* 0x000fe400078e0204 */
[----:B------:R-:W-:Y:S02]  /*0c60*/  IMAD R4, R19, R0, RZ ;  /* 0x0000000013047224 */ /* 0x000fe400078e02ff */
[----:B------:R-:W-:Y:S02]  /*0c70*/  IMAD R8, R20, R8, R15 ;  /* 0x0000000814087224 */ /* 0x000fe400078e020f */
        /* <DEDUP_REMOVED lines=8> */
.L_x_2894:
[----:B------:R-:W3:Y:S04]  /*0d00*/  LD.E R16, desc[UR4][R2.64+0x68] ;  /* 0x0000680402107980 */ /* 0x000ee8000c101900 */
[----:B------:R-:W4:Y:S04]  /*0d10*/  LD.E.64 R128, desc[UR4][R2.64+0x38] ;  /* 0x0000380402807980 */ /* 0x000f28000c101b00 */
[----:B------:R-:W2:Y:S04]  /*0d20*/  LD.E.64 R14, desc[UR4][R2.64+0x20] ;  /* 0x00002004020e7980 */ /* 0x000ea8000c101b00 */
[----:B------:R-:W4:Y:S04]  /*0d30*/  LD.E.64 R132, desc[UR4][R2.64+0x40] ;  /* 0x0000400402847980 */ /* 0x000f28000c101b00 */
[----:B------:R-:W4:Y:S04]  /*0d40*/  LD.E.64 R18, desc[UR4][R2.64+0x28] ;  /* 0x0000280402127980 */ /* 0x000f28000c101b00 */
[----:B------:R-:W4:Y:S04]  /*0d50*/  LD.E.64 R20, desc[UR4][R2.64+0x50] ;  /* 0x0000500402147980 */ /* 0x000f28000c101b00 */
[----:B------:R1:W5:Y:S01]  /*0d60*/  LD.E.64 R32, desc[UR4][R2.64+0x58] ;  /* 0x0000580402207980 */ /* 0x000362000c101b00 */
[----:B------:R-:W-:Y:S01]  /*0d70*/  IMAD.MOV.U32 R22, RZ, RZ, RZ ;  /* 0x000000ffff167224 */ /* 0x000fe200078e00ff */
[----:B------:R-:W-:-:S02]  /*0d80*/  IABS R8, R169 ;  /* 0x000000a900087213 */ /* 0x000fc40000000000 */
[----:B------:R-:W-:Y:S02]  /*0d90*/  CS2R R180, SRZ ;  /* 0x0000000000b47805 */ /* 0x000fe4000001ff00 */
[----:B------:R-:W-:Y:S02]  /*0da0*/  LEA R185, R6, 0xffffff80, 0x7 ;  /* 0xffffff8006b97811 */ /* 0x000fe400078e38ff */
[-C--:B---3--:R-:W-:Y:S02]  /*0db0*/  IABS R0, R16.reuse ;  /* 0x0000001000007213 */ /* 0x088fe40000000000 */
[----:B------:R-:W-:Y:S02]  /*0dc0*/  IABS R13, R16 ;  /* 0x00000010000d7213 */ /* 0x000fe40000000000 */
[----:B------:R-:W3:Y:S02]  /*0dd0*/  I2F.RP R17, R0 ;  /* 0x0000000000117306 */ /* 0x000ee40000209400 */
[----:B------:R-:W-:Y:S01]  /*0de0*/  IADD3 R13, PT, PT, RZ, -R13, RZ ;  /* 0x8000000dff0d7210 */ /* 0x000fe20007ffe0ff */
[----:B--2--5:R-:W-:-:S05]  /*0df0*/  IMAD R15, R15, R7, RZ ;  /* 0x000000070f0f7224 */ /* 0x024fca00078e02ff */
[----:B---3--:R-:W2:Y:S02]  /*0e00*/  MUFU.RCP R10, R17 ;  /* 0x00000011000a7308 */ /* 0x008ea40000001000 */
[----:B--2---:R-:W-:-:S06]  /*0e10*/  IADD3 R10, PT, PT, R10, 0xffffffe, RZ ;  /* 0x0ffffffe0a0a7810 */ /* 0x004fcc0007ffe0ff */
[----:B------:R-:W2:Y:S02]  /*0e20*/  F2I.FTZ.U32.TRUNC.NTZ R23, R10 ;  /* 0x0000000a00177305 */ /* 0x000ea4000021f000 */
[----:B--2---:R-:W-:-:S05]  /*0e30*/  IADD3 R4, PT, PT, RZ, -R23, RZ ;  /* 0x80000017ff047210 */ /* 0x004fca0007ffe0ff */
[----:B------:R-:W-:-:S04]  /*0e40*/  IMAD R11, R4, R0, RZ ;  /* 0x00000000040b7224 */ /* 0x000fc800078e02ff */
[----:B------:R-:W-:-:S04]  /*0e50*/  IMAD.HI.U32 R11, R23, R11, R22 ;  /* 0x0000000b170b7227 */ /* 0x000fc800078e0016 */
[----:B----4-:R-:W-:-:S04]  /*0e60*/  IMAD.WIDE.U32 R22, R128, R9, RZ ;  /* 0x0000000980167225 */ /* 0x010fc800078e00ff */
[----:B------:R-:W-:Y:S01]  /*0e70*/  IMAD.HI.U32 R4, R11, R8, RZ ;  /* 0x000000080b047227 */ /* 0x000fe200078e00ff */
[----:B------:R-:W-:-:S03]  /*0e80*/  SHF.R.S32.HI R11, RZ, 0x1f, R9 ;  /* 0x0000001fff0b7819 */ /* 0x000fc60000011409 */
[----:B------:R-:W-:Y:S02]  /*0e90*/  IMAD R13, R4, R13, R8 ;  /* 0x0000000d040d7224 */ /* 0x000fe400078e0208 */
[----:B------:R-:W-:-:S03]  /*0ea0*/  IMAD R8, R129, R9, RZ ;  /* 0x0000000981087224 */ /* 0x000fc600078e02ff */
[----:B------:R-:W-:Y:S01]  /*0eb0*/  ISETP.GT.U32.AND P0, PT, R0, R13, PT ;  /* 0x0000000d0000720c */ /* 0x000fe20003f04070 */
[----:B------:R-:W-:-:S04]  /*0ec0*/  IMAD R8, R128, R11, R8 ;  /* 0x0000000b80087224 */ /* 0x000fc800078e0208 */
[----:B------:R-:W-:Y:S02]  /*0ed0*/  IMAD.IADD R23, R23, 0x1, R8 ;  /* 0x0000000117177824 */ /* 0x000fe400078e0208 */
[----:B------:R-:W-:-:S04]  /*0ee0*/  IMAD R8, R133, R9, RZ ;  /* 0x0000000985087224 */ /* 0x000fc800078e02ff */
[----:B------:R-:W-:Y:S02]  /*0ef0*/  IMAD R8, R132, R11, R8 ;  /* 0x0000000b84087224 */ /* 0x000fe400078e0208 */
[-C--:B------:R-:W-:Y:S01]  /*0f00*/  @!P0 IADD3 R13, PT, PT, R13, -R0.reuse, RZ ;  /* 0x800000000d0d8210 */ /* 0x080fe20007ffe0ff */
[----:B------:R-:W-:Y:S01]  /*0f10*/  IMAD R11, R19, R7, RZ ;  /* 0x00000007130b7224 */ /* 0x000fe200078e02ff */
[----:B------:R-:W-:Y:S02]  /*0f20*/  @!P0 IADD3 R4, PT, PT, R4, 0x1, RZ ;  /* 0x0000000104048810 */ /* 0x000fe40007ffe0ff */
[----:B------:R-:W-:Y:S02]  /*0f30*/  ISETP.GE.U32.AND P2, PT, R13, R0, PT ;  /* 0x000000000d00720c */ /* 0x000fe40003f46070 */
[----:B------:R-:W-:Y:S02]  /*0f40*/  LOP3.LUT R13, R169, R16, RZ, 0x3c, !PT ;  /* 0x00000010a90d7212 */ /* 0x000fe400078e3cff */
[----:B------:R-:W-:-:S02]  /*0f50*/  SHF.R.S32.HI R0, RZ, 0x1f, R7 ;  /* 0x0000001fff007819 */ /* 0x000fc40000011407 */
[----:B------:R-:W-:Y:S02]  /*0f60*/  ISETP.GE.AND P1, PT, R13, RZ, PT ;  /* 0x000000ff0d00720c */ /* 0x000fe40003f26270 */
[----:B------:R-:W-:Y:S01]  /*0f70*/  ISETP.NE.AND P0, PT, R16, RZ, PT ;  /* 0x000000ff1000720c */ /* 0x000fe20003f05270 */
[C---:B------:R-:W-:Y:S02]  /*0f80*/  IMAD R10, R14.reuse, R0, R15 ;  /* 0x000000000e0a7224 */ /* 0x040fe400078e020f */
[----:B------:R-:W-:-:S04]  /*0f90*/  IMAD.WIDE.U32 R14, R14, R7, R22 ;  /* 0x000000070e0e7225 */ /* 0x000fc800078e0016 */
[----:B------:R-:W-:Y:S01]  /*0fa0*/  @P2 VIADD R4, R4, 0x1 ;  /* 0x0000000104042836 */ /* 0x000fe20000000000 */
[----:B------:R-:W-:Y:S01]  /*0fb0*/  IADD3 R15, PT, PT, R15, R10, RZ ;  /* 0x0000000a0f0f7210 */ /* 0x000fe20007ffe0ff */
[----:B------:R-:W-:-:S03]  /*0fc0*/  IMAD.WIDE.U32 R22, R132, R9, RZ ;  /* 0x0000000984167225 */ /* 0x000fc600078e00ff */
[----:B------:R-:W-:Y:S01]  /*0fd0*/  MOV R9, R4 ;  /* 0x0000000400097202 */ /* 0x000fe20000000f00 */
[-C--:B------:R-:W-:Y:S01]  /*0fe0*/  IMAD R4, R129, R185.reuse, RZ ;  /* 0x000000b981047224 */ /* 0x080fe200078e02ff */
[----:B------:R-:W-:Y:S01]  /*0ff0*/  IADD3 R23, PT, PT, R23, R8, RZ ;  /* 0x0000000817177210 */ /* 0x000fe20007ffe0ff */
[----:B------:R-:W-:-:S04]  /*1000*/  IMAD.WIDE.U32 R14, R128, R185, R14 ;  /* 0x000000b9800e7225 */ /* 0x000fc800078e000e */
[----:B------:R-:W-:Y:S01]  /*1010*/  @!P1 IMAD.MOV R9, RZ, RZ, -R9 ;  /* 0x000000ffff099224 */ /* 0x000fe200078e0a09 */
[----:B------:R-:W-:Y:S01]  /*1020*/  @!P0 LOP3.LUT R9, RZ, R16, RZ, 0x33, !PT ;  /* 0x00000010ff098212 */ /* 0x000fe200078e33ff */
[C---:B------:R-:W-:Y:S01]  /*1030*/  IMAD R11, R18.reuse, R0, R11 ;  /* 0x00000000120b7224 */ /* 0x040fe200078e020b */
[----:B------:R-:W-:Y:S01]  /*1040*/  IADD3 R15, PT, PT, R15, R4, RZ ;  /* 0x000000040f0f7210 */ /* 0x000fe20007ffe0ff */
[----:B------:R-:W-:Y:S01]  /*1050*/  IMAD.WIDE.U32 R18, R18, R7, R22 ;  /* 0x0000000712127225 */ /* 0x000fe200078e0016 */
[----:B------:R-:W-:-:S03]  /*1060*/  SHF.R.S32.HI R0, RZ, 0x1f, R9 ;  /* 0x0000001fff007819 */ /* 0x000fc60000011409 */
[-C--:B------:R-:W-:Y:S02]  /*1070*/  IMAD R13, R21, R9.reuse, RZ ;  /* 0x00000009150d7224 */ /* 0x080fe400078e02ff */
[C---:B------:R-:W-:Y:S01]  /*1080*/  IMAD.WIDE.U32 R8, R20.reuse, R9, R14 ;  /* 0x0000000914087225 */ /* 0x040fe200078e000e */
[----:B------:R-:W-:Y:S02]  /*1090*/  IADD3 R15, PT, PT, R19, R11, RZ ;  /* 0x0000000b130f7210 */ /* 0x000fe40007ffe0ff */
[----:B------:R-:W-:Y:S01]  /*10a0*/  MOV R11, RZ ;  /* 0x000000ff000b7202 */ /* 0x000fe20000000f00 */
[----:B------:R-:W-:Y:S01]  /*10b0*/  IMAD R0, R20, R0, R13 ;  /* 0x0000000014007224 */ /* 0x000fe200078e020d */
[----:B------:R-:W-:Y:S01]  /*10c0*/  MOV R13, R185 ;  /* 0x000000b9000d7202 */ /* 0x000fe20000000f00 */
[----:B------:R-:W-:-:S03]  /*10d0*/  IMAD.MOV.U32 R10, RZ, RZ, R8 ;  /* 0x000000ffff0a7224 */ /* 0x000fc600078e0008 */
[----:B-1----:R-:W-:Y:S02]  /*10e0*/  IADD3 R4, PT, PT, R9, R0, RZ ;  /* 0x0000000009047210 */ /* 0x002fe40007ffe0ff */
.L_x_2895:
[----:B------:R-:W-:Y:S05]  /*10f0*/  BSYNC.RECONVERGENT B0 ;  /* 0x0000000000007941 */ /* 0x000fea0003800200 */
.L_x_2893:
[----:B------:R-:W2:Y:S04]  /*1100*/  LD.E.64 R30, desc[UR4][R2.64+0x18] ;  /* 0x00001804021e7980 */ /* 0x000ea8000c101b00 */
[----:B------:R-:W3:Y:S04]  /*1110*/  LD.E.64 R28, desc[UR4][R2.64+0x30] ;  /* 0x00003004021c7980 */ /* 0x000ee8000c101b00 */
[----:B------:R-:W4:Y:S04]  /*1120*/  LD.E.64 R26, desc[UR4][R2.64+0x48] ;  /* 0x00004804021a7980 */ /* 0x000f28000c101b00 */
[----:B------:R-:W5:Y:S04]  /*1130*/  LD.E.64 R20, desc[UR4][R2.64] ;  /* 0x0000000402147980 */ /* 0x000f68000c101b00 */
[----:B------:R-:W5:Y:S04]  /*1140*/  LD.E.64 R24, desc[UR4][R2.64+0x8] ;  /* 0x0000080402187980 */ /* 0x000f68000c101b00 */
[----:B------:R-:W5:Y:S01]  /*1150*/  LD.E.64 R8, desc[UR4][R2.64+0x10] ;  /* 0x0000100402087980 */ /* 0x000f62000c101b00 */
[----:B------:R-:W-:-:S04]  /*1160*/  IABS R7, R16 ;  /* 0x0000001000077213 */ /* 0x000fc80000000000 */
[----:B------:R-:W1:Y:S08]  /*1170*/  I2F.RP R17, R7 ;  /* 0x0000000700117306 */ /* 0x000e700000209400 */
[----:B-1----:R-:W1:Y:S02]  /*1180*/  MUFU.RCP R23, R17 ;  /* 0x0000001100177308 */ /* 0x002e640000001000 */
[----:B-1----:R-:W-:-:S06]  /*1190*/  VIADD R23, R23, 0xffffffe ;  /* 0x0ffffffe17177836 */ /* 0x002fcc0000000000 */
[----:B------:R-:W1:Y:S01]  /*11a0*/  F2I.FTZ.U32.TRUNC.NTZ R35, R23 ;  /* 0x0000001700237305 */ /* 0x000e62000021f000 */
[----:B------:R-:W-:Y:S01]  /*11b0*/  IMAD.MOV.U32 R34, RZ, RZ, RZ ;  /* 0x000000ffff227224 */ /* 0x000fe200078e00ff */
[----:B------:R-:W-:Y:S02]  /*11c0*/  IABS R19, R169 ;  /* 0x000000a900137213 */ /* 0x000fe40000000000 */
[----:B------:R-:W-:Y:S01]  /*11d0*/  IABS R22, R16 ;  /* 0x0000001000167213 */ /* 0x000fe20000000000 */
[----:B-1----:R-:W-:-:S04]  /*11e0*/  IMAD.MOV R0, RZ, RZ, -R35 ;  /* 0x000000ffff007224 */ /* 0x002fc800078e0a23 */
[----:B------:R-:W-:-:S04]  /*11f0*/  IMAD R14, R0, R7, RZ ;  /* 0x00000007000e7224 */ /* 0x000fc800078e02ff */
[----:B------:R-:W-:Y:S01]  /*1200*/  IMAD.HI.U32 R14, R35, R14, R34 ;  /* 0x0000000e230e7227 */ /* 0x000fe200078e0022 */
[----:B------:R-:W1:Y:S03]  /*1210*/  S2R R17, SR_CgaCtaId ;  /* 0x0000000000117919 */ /* 0x000e660000008800 */
[----:B------:R-:W-:Y:S02]  /*1220*/  IMAD.MOV R22, RZ, RZ, -R22 ;  /* 0x000000ffff167224 */ /* 0x000fe400078e0a16 */
[----:B------:R-:W-:-:S04]  /*1230*/  IMAD.HI.U32 R14, R14, R19, RZ ;  /* 0x000000130e0e7227 */ /* 0x000fc800078e00ff */
[----:B------:R-:W-:Y:S02]  /*1240*/  IMAD R22, R14, R22, R19 ;  /* 0x000000160e167224 */ /* 0x000fe400078e0213 */
[----:B------:R-:W-:-:S03]  /*1250*/  IMAD.SHL.U32 R0, R5, 0x8, RZ ;  /* 0x0000000805007824 */ /* 0x000fc600078e00ff */
[----:B------:R-:W-:Y:S02]  /*1260*/  ISETP.GT.U32.AND P0, PT, R7, R22, PT ;  /* 0x000000160700720c */ /* 0x000fe40003f04070 */
[----:B------:R-:W-:-:S04]  /*1270*/  LOP3.LUT R34, R0, 0x18, RZ, 0xc0, !PT ;  /* 0x0000001800227812 */ /* 0x000fc800078ec0ff */
[----:B------:R-:W-:Y:S01]  /*1280*/  IADD3 R38, P1, PT, R34, R18, RZ ;  /* 0x0000001222267210 */ /* 0x000fe20007f3e0ff */
[----:B------:R-:W-:Y:S02]  /*1290*/  IMAD R11, R11, R132, RZ ;  /* 0x000000840b0b7224 */ /* 0x000fe400078e02ff */
[----:B------:R-:W-:Y:S02]  /*12a0*/  IMAD.MOV.U32 R35, RZ, RZ, RZ ;  /* 0x000000ffff237224 */ /* 0x000fe400078e00ff */
[----:B------:R-:W-:Y:S02]  /*12b0*/  IMAD.X R39, RZ, RZ, R15, P1 ;  /* 0x000000ffff277224 */ /* 0x000fe400008e060f */
[----:B------:R-:W-:Y:S01]  /*12c0*/  @!P0 IMAD.IADD R22, R22, 0x1, -R7 ;  /* 0x0000000116168824 */ /* 0x000fe200078e0a07 */
[----:B------:R-:W-:Y:S01]  /*12d0*/  LOP3.LUT R19, R169, R16, RZ, 0x3c, !PT ;  /* 0x00000010a9137212 */ /* 0x000fe200078e3cff */
[C---:B------:R-:W-:Y:S01]  /*12e0*/  IMAD R11, R13.reuse, R133, R11 ;  /* 0x000000850d0b7224 */ /* 0x040fe200078e020b */
[----:B------:R-:W-:Y:S01]  /*12f0*/  MOV R18, 0x400 ;  /* 0x0000040000127802 */ /* 0x000fe20000000f00 */
[----:B------:R-:W-:Y:S01]  /*1300*/  IMAD.WIDE.U32 R38, R13, R132, R38 ;  /* 0x000000840d267225 */ /* 0x000fe200078e0026 */
[----:B------:R-:W-:-:S02]  /*1310*/  ISETP.GE.U32.AND P3, PT, R22, R7, PT ;  /* 0x000000071600720c */ /* 0x000fc40003f66070 */
[----:B------:R-:W-:Y:S01]  /*1320*/  SHF.R.U32.HI R22, RZ, 0x2, R5 ;  /* 0x00000002ff167819 */ /* 0x000fe20000011605 */
[----:B------:R-:W-:Y:S01]  /*1330*/  IMAD.MOV.U32 R23, RZ, RZ, RZ ;  /* 0x000000ffff177224 */ /* 0x000fe200078e00ff */
[----:B------:R-:W-:Y:S02]  /*1340*/  ISETP.GE.AND P1, PT, R19, RZ, PT ;  /* 0x000000ff1300720c */ /* 0x000fe40003f26270 */
[----:B-1----:R-:W-:Y:S02]  /*1350*/  LEA R7, R17, R18, 0x18 ;  /* 0x0000001211077211 */ /* 0x002fe400078ec0ff */
[----:B------:R-:W-:Y:S02]  /*1360*/  ISETP.NE.AND P2, PT, R16, RZ, PT ;  /* 0x000000ff1000720c */ /* 0x000fe40003f45270 */
[----:B------:R-:W-:Y:S02]  /*1370*/  LOP3.LUT R18, R0, 0xc0, RZ, 0xc0, !PT ;  /* 0x000000c000127812 */ /* 0x000fe400078ec0ff */
[----:B------:R-:W-:-:S02]  /*1380*/  @!P0 IADD3 R14, PT, PT, R14, 0x1, RZ ;  /* 0x000000010e0e8810 */ /* 0x000fc40007ffe0ff */
[----:B------:R-:W-:Y:S02]  /*1390*/  IADD3 R36, P0, PT, R34, R10, RZ ;  /* 0x0000000a22247210 */ /* 0x000fe40007f1e0ff */
[----:B------:R-:W-:Y:S01]  /*13a0*/  LOP3.LUT R15, R18, 0x18, R5, 0xf8, !PT ;  /* 0x00000018120f7812 */ /* 0x000fe200078ef805 */
[----:B------:R-:W-:-:S03]  /*13b0*/  @P3 VIADD R14, R14, 0x1 ;  /* 0x000000010e0e3836 */ /* 0x000fc60000000000 */
[----:B------:R-:W-:Y:S01]  /*13c0*/  LOP3.LUT R15, R15, 0x18, R0, 0x78, !PT ;  /* 0x000000180f0f7812 */ /* 0x000fe200078e7800 */
[----:B------:R-:W-:Y:S02]  /*13d0*/  IMAD.X R37, RZ, RZ, R4, P0 ;  /* 0x000000ffff257224 */ /* 0x000fe400000e0604 */
[----:B------:R-:W-:Y:S01]  /*13e0*/  @!P1 IMAD.MOV R14, RZ, RZ, -R14 ;  /* 0x000000ffff0e9224 */ /* 0x000fe200078e0a0e */
[----:B------:R-:W-:Y:S02]  /*13f0*/  LOP3.LUT R0, R15, 0x1f20, R0, 0xf8, !PT ;  /* 0x00001f200f007812 */ /* 0x000fe400078ef800 */
[----:B------:R-:W-:Y:S01]  /*1400*/  @!P2 LOP3.LUT R14, RZ, R16, RZ, 0x33, !PT ;  /* 0x00000010ff0ea212 */ /* 0x000fe200078e33ff */
[----:B------:R-:W-:Y:S02]  /*1410*/  IMAD R4, R129, R22, RZ ;  /* 0x0000001681047224 */ /* 0x000fe400078e02ff */
[----:B------:R-:W-:Y:S01]  /*1420*/  IMAD.WIDE.U32 R36, R22, R128, R36 ;  /* 0x0000008016247225 */ /* 0x000fe200078e0024 */
[----:B------:R-:W-:-:S02]  /*1430*/  SHF.L.U32 R164, R128, 0x6, RZ ;  /* 0x0000000680a47819 */ /* 0x000fc400000006ff */
[----:B------:R-:W-:Y:S01]  /*1440*/  SHF.L.U64.HI R165, R128, 0x6, R129 ;  /* 0x0000000680a57819 */ /* 0x000fe20000010281 */
[----:B------:R-:W-:Y:S02]  /*1450*/  IMAD R171, R0, 0x2, R7 ;  /* 0x0000000200ab7824 */ /* 0x000fe400078e0207 */
[C---:B------:R-:W-:Y:S02]  /*1460*/  IMAD.SHL.U32 R131, R5.reuse, 0x20, RZ ;  /* 0x0000002005837824 */ /* 0x040fe400078e00ff */
[----:B------:R-:W-:Y:S01]  /*1470*/  IMAD.SHL.U32 R0, R5, 0x10, RZ ;  /* 0x0000001005007824 */ /* 0x000fe200078e00ff */
[C---:B------:R-:W-:Y:S02]  /*1480*/  SHF.L.U32 R162, R132.reuse, 0x6, RZ ;  /* 0x0000000684a27819 */ /* 0x040fe400000006ff */
[----:B------:R-:W-:Y:S02]  /*1490*/  LOP3.LUT R160, R131, 0xc0, RZ, 0xc0, !PT ;  /* 0x000000c083a07812 */ /* 0x000fe400078ec0ff */
[----:B------:R-:W-:Y:S01]  /*14a0*/  SHF.L.U64.HI R163, R132, 0x6, R133 ;  /* 0x0000000684a37819 */ /* 0x000fe20000010285 */
[----:B--2---:R-:W-:-:S02]  /*14b0*/  IMAD R13, R31, R170, RZ ;  /* 0x000000aa1f0d7224 */ /* 0x004fc400078e02ff */
[----:B------:R-:W-:-:S04]  /*14c0*/  IMAD.WIDE.U32 R30, R170, R30, R34 ;  /* 0x0000001eaa1e7225 */ /* 0x000fc800078e0022 */
[----:B------:R-:W-:Y:S01]  /*14d0*/  IMAD.IADD R31, R31, 0x1, R13 ;  /* 0x000000011f1f7824 */ /* 0x000fe200078e020d */
[----:B---3--:R-:W-:Y:S01]  /*14e0*/  SHF.L.U64.HI R19, R28, 0x5, R29 ;  /* 0x000000051c137819 */ /* 0x008fe2000001021d */
[----:B------:R-:W-:-:S04]  /*14f0*/  IMAD.WIDE.U32 R12, R12, 0x40, R22 ;  /* 0x000000400c0c7825 */ /* 0x000fc800078e0016 */
[----:B------:R-:W-:Y:S02]  /*1500*/  IMAD.SHL.U32 R18, R28, 0x20, RZ ;  /* 0x000000201c127824 */ /* 0x000fe400078e00ff */
[----:B----4-:R-:W-:Y:S02]  /*1510*/  IMAD R10, R27, R169, RZ ;  /* 0x000000a91b0a7224 */ /* 0x010fe400078e02ff */
[----:B------:R-:W-:-:S04]  /*1520*/  IMAD.WIDE.U32 R30, R169, R26, R30 ;  /* 0x0000001aa91e7225 */ /* 0x000fc800078e001e */
[----:B------:R-:W-:Y:S02]  /*1530*/  IMAD.IADD R35, R39, 0x1, R11 ;  /* 0x0000000127237824 */ /* 0x000fe400078e020b */
[----:B------:R-:W-:Y:S02]  /*1540*/  IMAD R11, R13, R28, RZ ;  /* 0x0000001c0d0b7224 */ /* 0x000fe400078e02ff */
[----:B------:R-:W-:-:S04]  /*1550*/  IMAD.WIDE.U32 R18, R28, R12, R18 ;  /* 0x0000000c1c127225 */ /* 0x000fc800078e0012 */
[----:B------:R-:W-:Y:S01]  /*1560*/  IMAD.IADD R31, R31, 0x1, R10 ;  /* 0x000000011f1f7824 */ /* 0x000fe200078e020a */
[----:B------:R-:W-:Y:S01]  /*1570*/  MOV R34, R38 ;  /* 0x0000002600227202 */ /* 0x000fe20000000f00 */
[----:B------:R-:W-:Y:S01]  /*1580*/  IMAD R11, R29, R12, R11 ;  /* 0x0000000c1d0b7224 */ /* 0x000fe200078e020b */
[----:B------:R-:W-:Y:S01]  /*1590*/  IADD3 R15, P0, PT, R30, R18, RZ ;  /* 0x000000121e0f7210 */ /* 0x000fe20007f1e0ff */
[----:B------:R-:W-:Y:S01]  /*15a0*/  IMAD.WIDE.U32 R28, R28, R12, R30 ;  /* 0x0000000c1c1c7225 */ /* 0x000fe200078e001e */
[----:B------:R-:W-:-:S03]  /*15b0*/  SHF.R.S32.HI R13, RZ, 0x1f, R14 ;  /* 0x0000001fff0d7819 */ /* 0x000fc6000001140e */
[----:B------:R-:W-:Y:S01]  /*15c0*/  IMAD.IADD R23, R29, 0x1, R11 ;  /* 0x000000011d177824 */ /* 0x000fe200078e020b */
[----:B------:R-:W-:Y:S01]  /*15d0*/  IADD3.X R11, PT, PT, R31, R11, R19, P0, !PT ;  /* 0x0000000b1f0b7210 */ /* 0x000fe200007fe413 */
[----:B------:R-:W-:Y:S01]  /*15e0*/  IMAD.WIDE.U32 R16, R14, R32, R34 ;  /* 0x000000200e107225 */ /* 0x000fe200078e0022 */
[----:B-----5:R-:W-:Y:S02]  /*15f0*/  LEA R10, P0, R15, R20, 0x1 ;  /* 0x000000140f0a7211 */ /* 0x020fe400078008ff */
[----:B------:R-:W-:Y:S01]  /*1600*/  LEA R167, P2, R36, R24, 0x1 ;  /* 0x0000001824a77211 */ /* 0x000fe200078408ff */
[----:B------:R-:W-:Y:S02]  /*1610*/  IMAD R14, R33, R14, RZ ;  /* 0x0000000e210e7224 */ /* 0x000fe400078e02ff */
[----:B------:R-:W-:Y:S01]  /*1620*/  IMAD.IADD R27, R37, 0x1, R4 ;  /* 0x00000001251b7824 */ /* 0x000fe200078e0204 */
[----:B------:R-:W-:Y:S01]  /*1630*/  LEA R18, P1, R28, R20, 0x1 ;  /* 0x000000141c127211 */ /* 0x000fe200078208ff */
[----:B------:R-:W-:Y:S01]  /*1640*/  IMAD R13, R13, R32, R14 ;  /* 0x000000200d0d7224 */ /* 0x000fe200078e020e */
[----:B------:R-:W-:-:S02]  /*1650*/  LEA.HI.X R11, R15, R21, R11, 0x1, P0 ;  /* 0x000000150f0b7211 */ /* 0x000fc400000f0c0b */
[----:B------:R-:W-:Y:S02]  /*1660*/  LEA.HI.X R166, R36, R25, R27, 0x1, P2 ;  /* 0x0000001924a67211 */ /* 0x000fe400010f0c1b */
[----:B------:R-:W-:Y:S02]  /*1670*/  IADD3 R14, P0, PT, R164, R167, RZ ;  /* 0x000000a7a40e7210 */ /* 0x000fe40007f1e0ff */
[----:B------:R-:W-:Y:S01]  /*1680*/  LEA.HI.X R19, R28, R21, R23, 0x1, P1 ;  /* 0x000000151c137211 */ /* 0x000fe200008f0c17 */
[----:B------:R-:W-:Y:S02]  /*1690*/  IMAD.MOV.U32 R20, RZ, RZ, R167 ;  /* 0x000000ffff147224 */ /* 0x000fe400078e00a7 */
[--C-:B------:R-:W-:Y:S01]  /*16a0*/  IMAD.X R15, R165, 0x1, R166.reuse, P0 ;  /* 0x00000001a50f7824 */ /* 0x100fe200000e06a6 */
[----:B------:R-:W-:Y:S01]  /*16b0*/  IADD3 R12, P0, PT, R164, R14, RZ ;  /* 0x0000000ea40c7210 */ /* 0x000fe20007f1e0ff */
[----:B------:R-:W-:Y:S01]  /*16c0*/  @!PT LDS RZ, [RZ] ;  /* 0x00000000fffff984 */ /* 0x000fe20000000800 */
[----:B------:R-:W-:Y:S01]  /*16d0*/  @!PT LDS RZ, [RZ] ;  /* 0x00000000fffff984 */ /* 0x000fe20000000800 */
[----:B------:R-:W-:Y:S01]  /*16e0*/  @!PT LDS RZ, [RZ] ;  /* 0x00000000fffff984 */ /* 0x000fe20000000800 */
[----:B------:R-:W-:Y:S01]  /*16f0*/  LDGSTS.E.BYPASS.LTC128B.128 [R171], desc[UR4][R18.64] ;  /* 0x0000000012ab7fae */ /* 0x000fe2000b981a04 */
[----:B------:R-:W-:-:S03]  /*1700*/  IMAD.MOV.U32 R21, RZ, RZ, R166 ;  /* 0x000000ffff157224 */ /* 0x000fc600078e00a6 */
[----:B------:R-:W-:Y:S01]  /*1710*/  LDGSTS.E.BYPASS.LTC128B.128 [R171+0x1000], desc[UR4][R18.64+0x40] ;  /* 0x0100004012ab7fae */ /* 0x000fe2000b981a04 */
[----:B------:R-:W-:Y:S01]  /*1720*/  IMAD.IADD R17, R17, 0x1, R13 ;  /* 0x0000000111117824 */ /* 0x000fe200078e020d */
[----:B------:R-:W-:Y:S02]  /*1730*/  IADD3.X R13, PT, PT, R165, R15, RZ, P0, !PT ;  /* 0x0000000fa50d7210 */ /* 0x000fe400007fe4ff */
[----:B------:R1:W-:Y:S04]  /*1740*/  LDGSTS.E.BYPASS.LTC128B.128 [R171+0x2000], desc[UR4][R18.64+0x80] ;  /* 0x0200008012ab7fae */ /* 0x0003e8000b981a04 */
[----:B------:R-:W-:Y:S04]  /*1750*/  LDGSTS.E.BYPASS.LTC128B.128 [R171+0x800], desc[UR4][R10.64] ;  /* 0x008000000aab7fae */ /* 0x000fe8000b981a04 */
[----:B------:R-:W-:Y:S04]  /*1760*/  LDGSTS.E.BYPASS.LTC128B.128 [R171+0x1800], desc[UR4][R10.64+0x40] ;  /* 0x018000400aab7fae */ /* 0x000fe8000b981a04 */
[----:B------:R2:W-:Y:S04]  /*1770*/  LDGSTS.E.BYPASS.LTC128B.128 [R171+0x2800], desc[UR4][R10.64+0x80] ;  /* 0x028000800aab7fae */ /* 0x0005e8000b981a04 */
[----:B------:R3:W-:Y:S04]  /*1780*/  LDGSTS.E.BYPASS.LTC128B.128 [R171+0x3000], desc[UR4][R20.64] ;  /* 0x0300000014ab7fae */ /* 0x0007e8000b981a04 */
[----:B------:R3:W-:Y:S04]  /*1790*/  LDGSTS.E.BYPASS.LTC128B.128 [R171+0x5000], desc[UR4][R20.64+0x40] ;  /* 0x0500004014ab7fae */ /* 0x0007e8000b981a04 */
[----:B------:R3:W-:Y:S01]  /*17a0*/  LDGSTS.E.BYPASS.LTC128B.128 [R171+0x7000], desc[UR4][R20.64+0x80] ;  /* 0x0700008014ab7fae */ /* 0x0007e2000b981a04 */
[----:B-1----:R-:W-:-:S03]  /*17b0*/  IADD3 R18, P0, PT, R164, R12, RZ ;  /* 0x0000000ca4127210 */ /* 0x002fc60007f1e0ff */
        /* <DEDUP_REMOVED lines=10> */
[----:B------:R-:W0:Y:S01]  /*1860*/  LDGDEPBAR ;  /* 0x00000000000079af */ /* 0x000e220000000000 */
[----:B------:R-:W-:-:S04]  /*1870*/  IMAD.WIDE.U32 R16, R22, R132, R16 ;  /* 0x0000008416107225 */ /* 0x000fc800078e0010 */
[----:B------:R-:W-:Y:S01]  /*1880*/  IMAD R22, R133, R22, RZ ;  /* 0x0000001685167224 */ /* 0x000fe200078e02ff */
[----:B------:R-:W-:-:S03]  /*1890*/  LEA R176, P0, R16, R8, 0x1 ;  /* 0x0000000810b07211 */ /* 0x000fc600078008ff */
[----:B--2---:R-:W-:Y:S01]  /*18a0*/  IMAD.IADD R11, R17, 0x1, R22 ;  /* 0x00000001110b7824 */ /* 0x004fe200078e0216 */
[----:B------:R-:W-:Y:S01]  /*18b0*/  LOP3.LUT R8, R0, 0x100, RZ, 0xc0, !PT ;  /* 0x0000010000087812 */ /* 0x000fe200078ec0ff */
[----:B------:R-:W-:-:S03]  /*18c0*/  IMAD.SHL.U32 R4, R5, 0x4, RZ ;  /* 0x0000000405047824 */ /* 0x000fc600078e00ff */
[----:B------:R-:W-:Y:S02]  /*18d0*/  LEA.HI.X R177, R16, R9, R11, 0x1, P0 ;  /* 0x0000000910b17211 */ /* 0x000fe400000f0c0b */
[----:B------:R-:W-:Y:S01]  /*18e0*/  SHF.R.U32.HI R9, RZ, 0x1, R5 ;  /* 0x00000001ff097819 */ /* 0x000fe20000011605 */
[----:B------:R-:W-:-:S06]  /*18f0*/  DEPBAR.LE SB0, 0x0 ;  /* 0x000080000000791a */ /* 0x000fcc0000000000 */
[----:B------:R-:W-:Y:S05]  /*1900*/  WARPSYNC.ALL ;  /* 0x0000000000007948 */ /* 0x000fea0003800000 */
[----:B------:R-:W-:Y:S01]  /*1910*/  BAR.SYNC.DEFER_BLOCKING 0x0 ;  /* 0x0000000000007b1d */ /* 0x000fe20000010000 */
[----:B------:R-:W-:Y:S02]  /*1920*/  LOP3.LUT R9, R160, 0x8, R9, 0xf8, !PT ;  /* 0x00000008a0097812 */ /* 0x000fe400078ef809 */
[----:B------:R-:W-:Y:S02]  /*1930*/  LOP3.LUT R4, R4, 0x18, RZ, 0xc0, !PT ;  /* 0x0000001804047812 */ /* 0x000fe400078ec0ff */
[----:B------:R-:W-:-:S02]  /*1940*/  LOP3.LUT R160, R160, 0x8, R5, 0xf8, !PT ;  /* 0x00000008a0a07812 */ /* 0x000fc400078ef805 */
[----:B------:R-:W-:Y:S02]  /*1950*/  LOP3.LUT R11, R8, 0x20, R131, 0xf8, !PT ;  /* 0x00000020080b7812 */ /* 0x000fe400078ef883 */
[----:B------:R-:W-:Y:S02]  /*1960*/  IADD3 R8, P0, PT, R162, R176, RZ ;  /* 0x000000b0a2087210 */ /* 0x000fe40007f1e0ff */
[----:B------:R-:W-:Y:S02]  /*1970*/  LOP3.LUT R0, R0, 0x3e00, RZ, 0xc0, !PT ;  /* 0x00003e0000007812 */ /* 0x000fe400078ec0ff */
[----:B------:R-:W-:Y:S02]  /*1980*/  LOP3.LUT R160, R11, R160, R4, 0xf6, !PT ;  /* 0x000000a00ba07212 */ /* 0x000fe400078ef604 */
[----:B------:R-:W-:Y:S01]  /*1990*/  LOP3.LUT R4, R9, R4, RZ, 0x3c, !PT ;  /* 0x0000000409047212 */ /* 0x000fe200078e3cff */
[----:B------:R-:W-:Y:S01]  /*19a0*/  IMAD.X R9, R163, 0x1, R177, P0 ;  /* 0x00000001a3097824 */ /* 0x000fe200000e06b1 */
[----:B---3--:R-:W-:-:S02]  /*19b0*/  IADD3 R14, P0, PT, R162, R8, RZ ;  /* 0x00000008a20e7210 */ /* 0x008fc40007f1e0ff */
[----:B------:R-:W-:-:S03]  /*19c0*/  LOP3.LUT R0, R0, 0x20, R131, 0xf8, !PT ;  /* 0x0000002000007812 */ /* 0x000fc600078ef883 */
[----:B------:R-:W-:Y:S01]  /*19d0*/  IMAD.X R15, R163, 0x1, R9, P0 ;  /* 0x00000001a30f7824 */ /* 0x000fe200000e0609 */
[----:B------:R-:W-:Y:S01]  /*19e0*/  LOP3.LUT R11, R0, 0x100, R131, 0xf8, !PT ;  /* 0x00000100000b7812 */ /* 0x000fe200078ef883 */
[----:B------:R-:W-:Y:S01]  /*19f0*/  @!PT LDS RZ, [RZ] ;  /* 0x00000000fffff984 */ /* 0x000fe20000000800 */
[----:B------:R-:W-:Y:S01]  /*1a00*/  @!PT LDS RZ, [RZ] ;  /* 0x00000000fffff984 */ /* 0x000fe20000000800 */
[----:B------:R-:W-:Y:S01]  /*1a10*/  @!PT LDS RZ, [RZ] ;  /* 0x00000000fffff984 */ /* 0x000fe20000000800 */
[----:B------:R-:W-:Y:S01]  /*1a20*/  LDGSTS.E.BYPASS.LTC128B.128 [R171+0x9000], desc[UR4][R176.64] ;  /* 0x09000000b0ab7fae */ /* 0x000fe2000b981a04 */
[----:B------:R-:W-:Y:S02]  /*1a30*/  IADD3 R12, P0, PT, R162, R14, RZ ;  /* 0x0000000ea20c7210 */ /* 0x000fe40007f1e0ff */
[----:B------:R-:W-:Y:S01]  /*1a40*/  LOP3.LUT R0, R11, R4, RZ, 0xfc, !PT ;  /* 0x000000040b007212 */ /* 0x000fe200078efcff */
[----:B------:R-:W-:Y:S02]  /*1a50*/  LDGSTS.E.BYPASS.LTC128B.128 [R171+0xb000], desc[UR4][R176.64+0x40] ;  /* 0x0b000040b0ab7fae */ /* 0x000fe4000b981a04 */
[----:B------:R-:W-:Y:S02]  /*1a60*/  IMAD.X R13, R163, 0x1, R15, P0 ;  /* 0x00000001a30d7824 */ /* 0x000fe400000e060f */
[----:B------:R-:W-:Y:S04]  /*1a70*/  LDGSTS.E.BYPASS.LTC128B.128 [R171+0xd000], desc[UR4][R176.64+0x80] ;  /* 0x0d000080b0ab7fae */ /* 0x000fe8000b981a04 */
[----:B------:R-:W-:Y:S01]  /*1a80*/  LDGSTS.E.BYPASS.LTC128B.128 [R171+0x9800], desc[UR4][R8.64] ;  /* 0x0980000008ab7fae */ /* 0x000fe2000b981a04 */
[----:B------:R-:W-:-:S03]  /*1a90*/  IMAD R160, R160, 0x2, R7 ;  /* 0x00000002a0a07824 */ /* 0x000fc600078e0207 */
[----:B------:R-:W-:Y:S01]  /*1aa0*/  LDGSTS.E.BYPASS.LTC128B.128 [R171+0xb800], desc[UR4][R8.64+0x40] ;  /* 0x0b80004008ab7fae */ /* 0x000fe2000b981a04 */
[----:B------:R-:W-:-:S03]  /*1ab0*/  IMAD R161, R0, 0x2, R7 ;  /* 0x0000000200a17824 */ /* 0x000fc600078e0207 */
[----:B------:R1:W-:Y:S04]  /*1ac0*/  LDGSTS.E.BYPASS.LTC128B.128 [R171+0xd800], desc[UR4][R8.64+0x80] ;  /* 0x0d80008008ab7fae */ /* 0x0003e8000b981a04 */
[----:B------:R-:W-:Y:S04]  /*1ad0*/  LDGSTS.E.BYPASS.LTC128B.128 [R171+0xa000], desc[UR4][R14.64] ;  /* 0x0a0000000eab7fae */ /* 0x000fe8000b981a04 */
[----:B------:R-:W-:Y:S04]  /*1ae0*/  LDGSTS.E.BYPASS.LTC128B.128 [R171+0xc000], desc[UR4][R14.64+0x40] ;  /* 0x0c0000400eab7fae */ /* 0x000fe8000b981a04 */
[----:B------:R-:W-:Y:S04]  /*1af0*/  LDGSTS.E.BYPASS.LTC128B.128 [R171+0xe000], desc[UR4][R14.64+0x80] ;  /* 0x0e0000800eab7fae */ /* 0x000fe8000b981a04 */
[----:B------:R-:W-:Y:S04]  /*1b00*/  LDGSTS.E.BYPASS.LTC128B.128 [R171+0xa800], desc[UR4][R12.64] ;  /* 0x0a8000000cab7fae */ /* 0x000fe8000b981a04 */
[----:B------:R-:W-:Y:S04]  /*1b10*/  LDGSTS.E.BYPASS.LTC128B.128 [R171+0xc800], desc[UR4][R12.64+0x40] ;  /* 0x0c8000400cab7fae */ /* 0x000fe8000b981a04 */
[----:B------:R2:W-:Y:S04]  /*1b20*/  LDGSTS.E.BYPASS.LTC128B.128 [R171+0xe800], desc[UR4][R12.64+0x80] ;  /* 0x0e8000800cab7fae */ /* 0x0005e8000b981a04 */
[----:B------:R-:W-:Y:S04]  /*1b30*/  LDSM.16.M88.4 R84, [R161] ;  /* 0x00000000a154783b */ /* 0x000fe80000000200 */
[----:B------:R-:W3:Y:S04]  /*1b40*/  LDSM.16.M88.4 R40, [R160+0x3000] ;  /* 0x00300000a028783b */ /* 0x000ee80000000200 */
[----:B------:R-:W4:Y:S04]  /*1b50*/  LDSM.16.M88.4 R32, [R160+0x3400] ;  /* 0x00340000a020783b */ /* 0x000f280000000200 */
[----:B------:R-:W5:Y:S04]  /*1b60*/  LDSM.16.M88.4 R24, [R160+0x3800] ;  /* 0x00380000a018783b */ /* 0x000f680000000200 */
[----:B------:R-:W2:Y:S04]  /*1b70*/  LDSM.16.M88.4 R16, [R160+0x3c00] ;  /* 0x003c0000a010783b */ /* 0x000ea80000000200 */
[----:B-1----:R-:W1:Y:S04]  /*1b80*/  LDSM.16.M88.4 R8, [R160+0x4000] ;  /* 0x00400000a008783b */ /* 0x002e680000000200 */
[----:B------:R-:W1:Y:S04]  /*1b90*/  LDSM.16.M88.4 R100, [R160+0x4400] ;  /* 0x00440000a064783b */ /* 0x000e680000000200 */
[----:B------:R-:W1:Y:S04]  /*1ba0*/  LDSM.16.M88.4 R92, [R160+0x4800] ;  /* 0x00480000a05c783b */ /* 0x000e680000000200 */
[----:B------:R-:W1:Y:S01]  /*1bb0*/  LDSM.16.M88.4 R48, [R160+0x4c00] ;  /* 0x004c0000a030783b */ /* 0x000e620000000200 */
[----:B------:R-:W-:-:S02]  /*1bc0*/  LOP3.LUT P0, RZ, R5, 0x4, RZ, 0xc0, !PT ;  /* 0x0000000405ff7812 */ /* 0x000fc4000780c0ff */
[----:B------:R-:W-:Y:S01]  /*1bd0*/  MOV R5, 0x20 ;  /* 0x0000002000057802 */ /* 0x000fe20000000f00 */
[----:B------:R-:W-:Y:S03]  /*1be0*/  LDSM.16.M88.4 R60, [R160+0x5000] ;  /* 0x00500000a03c783b */ /* 0x000fe60000000200 */
[----:B------:R-:W-:Y:S01]  /*1bf0*/  SEL R5, R5, 0xffffffe0, !P0 ;  /* 0xffffffe005057807 */ /* 0x000fe20004000000 */
[----:B------:R-:W-:Y:S04]  /*1c00*/  LDSM.16.M88.4 R120, [R161+0x2000] ;  /* 0x00200000a178783b */ /* 0x000fe80000000200 */
[C---:B------:R-:W-:Y:S01]  /*1c10*/  IMAD.IADD R159, R5.reuse, 0x1, R161 ;  /* 0x00000001059f7824 */ /* 0x040fe200078e02a1 */
[----:B------:R-:W-:Y:S01]  /*1c20*/  LDSM.16.M88.4 R124, [R160+0x8000] ;  /* 0x00800000a07c783b */ /* 0x000fe20000000200 */
[----:B------:R-:W-:-:S03]  /*1c30*/  IMAD.IADD R157, R5, 0x1, R160 ;  /* 0x00000001059d7824 */ /* 0x000fc600078e02a0 */
[----:B------:R-:W-:Y:S04]  /*1c40*/  LDSM.16.M88.4 R64, [R159] ;  /* 0x000000009f40783b */ /* 0x000fe80000000200 */
[----:B------:R-:W1:Y:S04]  /*1c50*/  LDSM.16.M88.4 R108, [R157+0x3400] ;  /* 0x003400009d6c783b */ /* 0x000e680000000200 */
[----:B------:R-:W1:Y:S04]  /*1c60*/  LDSM.16.M88.4 R80, [R157+0x3800] ;  /* 0x003800009d50783b */ /* 0x000e680000000200 */
[----:B------:R-:W1:Y:S04]  /*1c70*/  LDSM.16.M88.4 R76, [R157+0x3c00] ;  /* 0x003c00009d4c783b */ /* 0x000e680000000200 */
[----:B------:R-:W1:Y:S04]  /*1c80*/  LDSM.16.M88.4 R56, [R157+0x4000] ;  /* 0x004000009d38783b */ /* 0x000e680000000200 */
[----:B------:R-:W1:Y:S04]  /*1c90*/  LDSM.16.M88.4 R52, [R157+0x4400] ;  /* 0x004400009d34783b */ /* 0x000e680000000200 */
[----:B------:R-:W1:Y:S04]  /*1ca0*/  LDSM.16.M88.4 R72, [R157+0x4800] ;  /* 0x004800009d48783b */ /* 0x000e680000000200 */
[----:B------:R-:W1:Y:S01]  /*1cb0*/  LDSM.16.M88.4 R68, [R157+0x4c00] ;  /* 0x004c00009d44783b */ /* 0x000e620000000200 */
[C---:B---3--:R-:W-:Y:S03]  /*1cc0*/  HMMA.16816.F32 R44, R84.reuse, R40, RZ ;  /* 0x00000028542c723c */ /* 0x048fe600000018ff */
[----:B------:R-:W3:Y:S04]  /*1cd0*/  LDSM.16.M88.4 R112, [R157+0x3000] ;  /* 0x003000009d70783b */ /* 0x000ee80000000200 */
[----:B------:R-:W-:Y:S01]  /*1ce0*/  LDSM.16.M88.4 R116, [R160+0x8400] ;  /* 0x00840000a074783b */ /* 0x000fe20000000200 */
[C---:B----4-:R-:W-:Y:S03]  /*1cf0*/  HMMA.16816.F32 R36, R84.reuse, R32, RZ ;  /* 0x000000205424723c */ /* 0x050fe600000018ff */
[----:B------:R-:W0:Y:S05]  /*1d00*/  LDGDEPBAR ;  /* 0x00000000000079af */ /* 0x000e2a0000000000 */
[C---:B-----5:R-:W-:Y:S08]  /*1d10*/  HMMA.16816.F32 R28, R84.reuse, R24, RZ ;  /* 0x00000018541c723c */ /* 0x060ff000000018ff */
[C---:B--2---:R-:W-:Y:S08]  /*1d20*/  HMMA.16816.F32 R20, R84.reuse, R16, RZ ;  /* 0x000000105414723c */ /* 0x044ff000000018ff */
[C---:B-1----:R-:W-:Y:S08]  /*1d30*/  HMMA.16816.F32 R12, R84.reuse, R8, RZ ;  /* 0x00000008540c723c */ /* 0x042ff000000018ff */
        /* <DEDUP_REMOVED lines=23> */
[----:B------:R-:W1:Y:S07]  /*1eb0*/  LDSM.16.M88.4 R56, [R160+0x5400] ;  /* 0x00540000a038783b */ /* 0x000e6e0000000200 */
[C---:B------:R-:W-:Y:S08]  /*1ec0*/  HMMA.16816.F32 R104, R64.reuse, R52, R104 ;  /* 0x000000344068723c */ /* 0x040ff00000001868 */
        /* <DEDUP_REMOVED lines=8> */
[C---:B---3--:R-:W-:Y:S08]  /*1f50*/  HMMA.16816.F32 R44, R64.reuse, R112, R44 ;  /* 0x00000070402c723c */ /* 0x048ff0000000182c */
[----:B------:R-:W-:Y:S01]  /*1f60*/  HMMA.16816.F32 R40, R64, R114, R40 ;  /* 0x000000724028723c */ /* 0x000fe20000001828 */
[----:B------:R-:W-:Y:S04]  /*1f70*/  LDSM.16.M88.4 R64, [R159+0x1000] ;  /* 0x001000009f40783b */ /* 0x000fe80000000200 */
[----:B------:R-:W-:Y:S03]  /*1f80*/  LDSM.16.M88.4 R112, [R160+0x8800] ;  /* 0x00880000a070783b */ /* 0x000fe60000000200 */
[C---:B-1----:R-:W-:Y:S08]  /*1f90*/  HMMA.16816.F32 R36, R48.reuse, R56, R36 ;  /* 0x000000383024723c */ /* 0x042ff00000001824 */
[C---:B------:R-:W-:Y:S08]  /*1fa0*/  HMMA.16816.F32 R44, R48.reuse, R60, R44 ;  /* 0x0000003c302c723c */ /* 0x040ff0000000182c */
[C---:B------:R-:W-:Y:S01]  /*1fb0*/  HMMA.16816.F32 R40, R48.reuse, R62, R40 ;  /* 0x0000003e3028723c */ /* 0x040fe20000001828 */
[----:B------:R-:W1:Y:S07]  /*1fc0*/  LDSM.16.M88.4 R60, [R157+0x5000] ;  /* 0x005000009d3c783b */ /* 0x000e6e0000000200 */
[C---:B------:R-:W-:Y:S01]  /*1fd0*/  HMMA.16816.F32 R32, R48.reuse, R58, R32 ;  /* 0x0000003a3020723c */ /* 0x040fe20000001820 */
[----:B------:R-:W3:Y:S07]  /*1fe0*/  LDSM.16.M88.4 R56, [R157+0x5400] ;  /* 0x005400009d38783b */ /* 0x000eee0000000200 */
        /* <DEDUP_REMOVED lines=16> */
[----:B------:R-:W-:Y:S01]  /*20f0*/  HMMA.16816.F32 R84, R48, R70, R84 ;  /* 0x000000463054723c */ /* 0x000fe20000001854 */
[----:B------:R-:W4:Y:S04]  /*2100*/  LDSM.16.M88.4 R48, [R157+0x6000] ;  /* 0x006000009d30783b */ /* 0x000f280000000200 */
[----:B------:R-:W5:Y:S03]  /*2110*/  LDSM.16.M88.4 R68, [R157+0x6c00] ;  /* 0x006c00009d44783b */ /* 0x000f660000000200 */
[C---:B-1----:R-:W-:Y:S08]  /*2120*/  HMMA.16816.F32 R44, R64.reuse, R60, R44 ;  /* 0x0000003c402c723c */ /* 0x042ff0000000182c */
[C---:B------:R-:W-:Y:S01]  /*2130*/  HMMA.16816.F32 R40, R64.reuse, R62, R40 ;  /* 0x0000003e4028723c */ /* 0x040fe20000001828 */
[----:B------:R-:W1:Y:S07]  /*2140*/  LDSM.16.M88.4 R60, [R160+0x7000] ;  /* 0x00700000a03c783b */ /* 0x000e6e0000000200 */
[C---:B---3--:R-:W-:Y:S08]  /*2150*/  HMMA.16816.F32 R36, R64.reuse, R56, R36 ;  /* 0x000000384024723c */ /* 0x048ff00000001824 */
[C---:B------:R-:W-:Y:S01]  /*2160*/  HMMA.16816.F32 R32, R64.reuse, R58, R32 ;  /* 0x0000003a4020723c */ /* 0x040fe20000001820 */
[----:B------:R-:W3:Y:S07]  /*2170*/  LDSM.16.M88.4 R56, [R160+0x7400] ;  /* 0x00740000a038783b */ /* 0x000eee0000000200 */
[C---:B--2---:R-:W-:Y:S08]  /*2180*/  HMMA.16816.F32 R28, R64.reuse, R52, R28 ;  /* 0x00000034401c723c */ /* 0x044ff0000000181c */
[C---:B------:R-:W-:Y:S01]  /*2190*/  HMMA.16816.F32 R24, R64.reuse, R54, R24 ;  /* 0x000000364018723c */ /* 0x040fe20000001818 */
[----:B------:R-:W2:Y:S07]  /*21a0*/  LDSM.16.M88.4 R52, [R160+0x7800] ;  /* 0x00780000a034783b */ /* 0x000eae0000000200 */
[C---:B----4-:R-:W-:Y:S08]  /*21b0*/  HMMA.16816.F32 R12, R64.reuse, R48, R12 ;  /* 0x00000030400c723c */ /* 0x050ff0000000180c */
        /* <DEDUP_REMOVED lines=11> */
[C---:B-----5:R-:W-:Y:S08]  /*2270*/  HMMA.16816.F32 R88, R64.reuse, R68, R88 ;  /* 0x000000444058723c */ /* 0x060ff00000001858 */
[----:B------:R-:W-:Y:S01]  /*2280*/  HMMA.16816.F32 R84, R64, R70, R84 ;  /* 0x000000464054723c */ /* 0x000fe20000001854 */
[----:B------:R-:W5:Y:S04]  /*2290*/  LDSM.16.M88.4 R68, [R157+0x7800] ;  /* 0x007800009d44783b */ /* 0x000f680000000200 */
        /* <DEDUP_REMOVED lines=11> */
[----:B------:R-:W-:Y:S01]  /*2350*/  HMMA.16816.F32 R16, R120, R50, R16 ;  /* 0x000000327810723c */ /* 0x000fe20000001810 */
[----:B------:R-:W4:Y:S01]  /*2360*/  LDSM.16.M88.4 R48, [R157+0x8c00] ;  /* 0x008c00009d30783b */ /* 0x000f220000000200 */
[----:B------:R-:W-:Y:S01]  /*2370*/  ISETP.NE.AND P0, PT, R6, 0x1, PT ;  /* 0x000000010600780c */ /* 0x000fe20003f05270 */
[----:B------:R-:W-:-:S05]  /*2380*/  DEPBAR.LE SB0, 0x0 ;  /* 0x000080000000791a */ /* 0x000fca0000000000 */
        /* <DEDUP_REMOVED lines=8> */
[----:B------:R-:W-:Y:S01]  /*2410*/  BSSY.RECONVERGENT B1, `(.L_x_2896) ;  /* 0x000007a000017945 */ /* 0x000fe20003800200 */
[C---:B------:R-:W-:Y:S01]  /*2420*/  SHF.L.U64.HI R117, R132.reuse, 0x5, R133 ;  /* 0x0000000584757819 */ /* 0x040fe20000010285 */
[----:B------:R-:W-:Y:S01]  /*2430*/  IMAD.SHL.U32 R118, R132, 0x20, RZ ;  /* 0x0000002084767824 */ /* 0x000fe200078e00ff */
[C---:B------:R-:W-:Y:S01]  /*2440*/  SHF.L.U64.HI R175, R128.reuse, 0x5, R129 ;  /* 0x0000000580af7819 */ /* 0x040fe20000010281 */
[----:B------:R-:W-:-:S03]  /*2450*/  IMAD.SHL.U32 R174, R128, 0x20, RZ ;  /* 0x0000002080ae7824 */ /* 0x000fc600078e00ff */
        /* <DEDUP_REMOVED lines=8> */
[C---:B-1----:R-:W-:Y:S08]  /*24e0*/  HMMA.16816.F32 R12, R80.reuse, R60, R12 ;  /* 0x0000003c500c723c */ /* 0x042ff0000000180c */
[C---:B------:R-:W-:Y:S08]  /*24f0*/  HMMA.16816.F32 R8, R80.reuse, R62, R8 ;  /* 0x0000003e5008723c */ /* 0x040ff00000001808 */
[C---:B---3--:R-:W-:Y:S08]  /*2500*/  HMMA.16816.F32 R104, R80.reuse, R56, R104 ;  /* 0x000000385068723c */ /* 0x048ff00000001868 */
[C---:B------:R-:W-:Y:S08]  /*2510*/  HMMA.16816.F32 R100, R80.reuse, R58, R100 ;  /* 0x0000003a5064723c */ /* 0x040ff00000001864 */
[C---:B--2---:R-:W-:Y:S08]  /*2520*/  HMMA.16816.F32 R96, R80.reuse, R52, R96 ;  /* 0x000000345060723c */ /* 0x044ff00000001860 */
        /* <DEDUP_REMOVED lines=18> */
.L_x_2899:
[----:B------:R-:W2:Y:S01]  /*2650*/  LD.E R55, desc[UR4][R2.64+0x170] ;  /* 0x0001700402377980 */ /* 0x000ea2000c101900 */
[C---:B------:R-:W-:Y:S02]  /*2660*/  LEA R52, R6.reuse, 0xffffff00, 0x7 ;  /* 0xffffff0006347811 */ /* 0x040fe400078e38ff */
[----:B------:R-:W-:Y:S02]  /*2670*/  LEA R54, R6, 0xffffff80, 0x7 ;  /* 0xffffff8006367811 */ /* 0x000fe400078e38ff */
[----:B------:R-:W-:Y:S02]  /*2680*/  IABS R0, R52 ;  /* 0x0000003400007213 */ /* 0x000fe40000000000 */
[----:B------:R-:W-:Y:S02]  /*2690*/  IABS R48, R54 ;  /* 0x0000003600307213 */ /* 0x000fe40000000000 */
[-C--:B--2---:R-:W-:Y:S02]  /*26a0*/  IABS R50, R55.reuse ;  /* 0x0000003700327213 */ /* 0x084fe40000000000 */
[----:B------:R-:W-:-:S02]  /*26b0*/  IABS R49, R55 ;  /* 0x0000003700317213 */ /* 0x000fc40000000000 */
[----:B------:R-:W1:Y:S01]  /*26c0*/  I2F.RP R51, R50 ;  /* 0x0000003200337306 */ /* 0x000e620000209400 */
[-C--:B------:R-:W-:Y:S02]  /*26d0*/  LOP3.LUT R52, R52, R55.reuse, RZ, 0x3c, !PT ;  /* 0x0000003734347212 */ /* 0x080fe400078e3cff */
[----:B------:R-:W-:Y:S01]  /*26e0*/  IMAD.MOV R49, RZ, RZ, -R49 ;  /* 0x000000ffff317224 */ /* 0x000fe200078e0a31 */
[----:B------:R-:W-:Y:S02]  /*26f0*/  LOP3.LUT R54, R54, R55, RZ, 0x3c, !PT ;  /* 0x0000003736367212 */ /* 0x000fe400078e3cff */
[----:B------:R-:W-:Y:S02]  /*2700*/  ISETP.GE.AND P1, PT, R52, RZ, PT ;  /* 0x000000ff3400720c */ /* 0x000fe40003f26270 */
[----:B------:R-:W-:Y:S01]  /*2710*/  ISETP.GE.AND P3, PT, R54, RZ, PT ;  /* 0x000000ff3600720c */ /* 0x000fe20003f66270 */
[----:B-1----:R-:W1:Y:S02]  /*2720*/  MUFU.RCP R56, R51 ;  /* 0x0000003300387308 */ /* 0x002e640000001000 */
[----:B-1----:R-:W-:-:S06]  /*2730*/  VIADD R56, R56, 0xffffffe ;  /* 0x0ffffffe38387836 */ /* 0x002fcc0000000000 */
[----:B------:R-:W1:Y:S02]  /*2740*/  F2I.FTZ.U32.TRUNC.NTZ R57, R56 ;  /* 0x0000003800397305 */ /* 0x000e64000021f000 */
[----:B-1----:R-:W-:Y:S01]  /*2750*/  IMAD.MOV R53, RZ, RZ, -R57 ;  /* 0x000000ffff357224 */ /* 0x002fe200078e0a39 */
[----:B------:R-:W-:-:S03]  /*2760*/  MOV R56, RZ ;  /* 0x000000ff00387202 */ /* 0x000fc60000000f00 */
[----:B------:R-:W-:-:S04]  /*2770*/  IMAD R53, R53, R50, RZ ;  /* 0x0000003235357224 */ /* 0x000fc800078e02ff */
[----:B------:R-:W-:-:S06]  /*2780*/  IMAD.HI.U32 R53, R57, R53, R56 ;  /* 0x0000003539357227 */ /* 0x000fcc00078e0038 */
[----:B------:R-:W-:-:S04]  /*2790*/  IMAD.HI.U32 R51, R53, R0, RZ ;  /* 0x0000000035337227 */ /* 0x000fc800078e00ff */
[----:B------:R-:W-:-:S04]  /*27a0*/  IMAD.HI.U32 R53, R53, R48, RZ ;  /* 0x0000003035357227 */ /* 0x000fc800078e00ff */
[----:B------:R-:W-:Y:S01]  /*27b0*/  IMAD R57, R51, R49, R0 ;  /* 0x0000003133397224 */ /* 0x000fe200078e0200 */
[----:B------:R-:W-:Y:S01]  /*27c0*/  LOP3.LUT R0, RZ, R55, RZ, 0x33, !PT ;  /* 0x00000037ff007212 */ /* 0x000fe200078e33ff */
[----:B------:R-:W-:-:S03]  /*27d0*/  IMAD R49, R53, R49, R48 ;  /* 0x0000003135317224 */ /* 0x000fc600078e0230 */
        /* <DEDUP_REMOVED lines=8> */
[----:B------:R-:W-:Y:S01]  /*2860*/  ISETP.GE.U32.AND P6, PT, R49, R50, PT ;  /* 0x000000323100720c */ /* 0x000fe20003fc6070 */
[----:B------:R-:W2:Y:S10]  /*2870*/  LD.E.64 R56, desc[UR4][R2.64+0x20] ;  /* 0x0000200402387980 */ /* 0x000eb4000c101b00 */
[----:B------:R-:W-:-:S02]  /*2880*/  @P5 IADD3 R51, PT, PT, R51, 0x1, RZ ;  /* 0x0000000133335810 */ /* 0x000fc40007ffe0ff */
        /* <DEDUP_REMOVED lines=25> */
.L_x_2900:
[----:B------:R-:W-:Y:S05]  /*2a20*/  BSYNC.RECONVERGENT B0 ;  /* 0x0000000000007941 */ /* 0x000fea0003800200 */
.L_x_2898:
[C---:B------:R-:W-:Y:S01]  /*2a30*/  LEA R54, P1, R174.reuse, R167, 0x1 ;  /* 0x000000a7ae367211 */ /* 0x040fe200078208ff */
[----:B------:R-:W-:Y:S02]  /*2a40*/  IMAD.MOV.U32 R48, RZ, RZ, R167 ;  /* 0x000000ffff307224 */ /* 0x000fe400078e00a7 */
[----:B------:R-:W-:Y:S01]  /*2a50*/  IMAD.MOV.U32 R49, RZ, RZ, R166 ;  /* 0x000000ffff317224 */ /* 0x000fe200078e00a6 */
[----:B------:R-:W-:Y:S02]  /*2a60*/  LEA.HI.X R55, R174, R166, R175, 0x1, P1 ;  /* 0x000000a6ae377211 */ /* 0x000fe400008f0caf */
[C---:B------:R-:W-:Y:S02]  /*2a70*/  IADD3 R52, P1, PT, R164.reuse, R54, RZ ;  /* 0x00000036a4347210 */ /* 0x040fe40007f3e0ff */
[----:B------:R-:W-:Y:S01]  /*2a80*/  @!PT LDS RZ, [RZ] ;  /* 0x00000000fffff984 */ /* 0x000fe20000000800 */
[----:B------:R-:W-:Y:S01]  /*2a90*/  @!PT LDS RZ, [RZ] ;  /* 0x00000000fffff984 */ /* 0x000fe20000000800 */
[----:B------:R-:W-:Y:S01]  /*2aa0*/  @!PT LDS RZ, [RZ] ;  /* 0x00000000fffff984 */ /* 0x000fe20000000800 */
[----:B------:R1:W-:Y:S03]  /*2ab0*/  LDGSTS.E.BYPASS.LTC128B.128 [R171+0x3000], desc[UR4][R48.64] ;  /* 0x0300000030ab7fae */ /* 0x0003e6000b981a04 */
[C---:B------:R-:W-:Y:S01]  /*2ac0*/  IMAD.X R53, R165.reuse, 0x1, R55, P1 ;  /* 0x00000001a5357824 */ /* 0x040fe200008e0637 */
[----:B------:R-:W-:Y:S01]  /*2ad0*/  IADD3 R50, P1, PT, R164, R52, RZ ;  /* 0x00000034a4327210 */ /* 0x000fe20007f3e0ff */
[----:B------:R1:W-:Y:S04]  /*2ae0*/  LDGSTS.E.BYPASS.LTC128B.128 [R171+0x5000], desc[UR4][R48.64+0x40] ;  /* 0x0500004030ab7fae */ /* 0x0003e8000b981a04 */
        /* <DEDUP_REMOVED lines=12> */
.L_x_2897:
[----:B------:R-:W-:Y:S05]  /*2bb0*/  BSYNC.RECONVERGENT B1 ;  /* 0x0000000000017941 */ /* 0x000fea0003800200 */
.L_x_2896:
        /* <DEDUP_REMOVED lines=34> */
[----:B------:R-:W1:Y:S03]  /*2de0*/  SHFL.BFLY PT, R51, R50, 0x2, 0x1f ;  /* 0x0c401f0032337f89 */ /* 0x000e6600000e0000 */
[----:B------:R-:W-:Y:S01]  /*2df0*/  LEA R158, R4, R7, 0x1 ;  /* 0x00000007049e7211 */ /* 0x000fe200078e08ff */
[----:B------:R-:W3:Y:S03]  /*2e00*/  SHFL.BFLY PT, R49, R48, 0x2, 0x1f ;  /* 0x0c401f0030317f89 */ /* 0x000ee600000e0000 */
[----:B------:R-:W-:Y:S01]  /*2e10*/  IADD3 R156, PT, PT, R5, R158, RZ ;  /* 0x0000009e059c7210 */ /* 0x000fe20007ffe0ff */
        /* <DEDUP_REMOVED lines=9> */
[----:B------:R-:W4:Y:S04]  /*2eb0*/  LDSM.16.MT88.4 R60, [R158+0x9400] ;  /* 0x009400009e3c783b */ /* 0x000f280000004200 */
        /* <DEDUP_REMOVED lines=22> */
[-C--:B------:R-:W-:Y:S01]  /*3020*/  FFMA.FTZ R131, R37, R119.reuse, -R4 ;  /* 0x0000007725837223 */ /* 0x080fe20000010804 */
[----:B------:R-:W1:Y:S01]  /*3030*/  MUFU.EX2 R136, R136 ;  /* 0x0000008800887308 */ /* 0x000e620000000800 */
[-C--:B------:R-:W-:Y:S01]  /*3040*/  FFMA.FTZ R127, R34, R119.reuse, -R134 ;  /* 0x00000077227f7223 */ /* 0x080fe20000010886 */
        /* <DEDUP_REMOVED lines=9> */
[-C--:B------:R-:W-:Y:S01]  /*30e0*/  FFMA.FTZ R139, R19, R119.reuse, -R134 ;  /* 0x00000077138b7223 */ /* 0x080fe20000010886 */
[----:B------:R-:W-:Y:S01]  /*30f0*/  MUFU.EX2 R137, R137 ;  /* 0x0000008900897308 */ /* 0x000fe20000000800 */
[--C-:B------:R-:W-:Y:S01]  /*3100*/  FFMA.FTZ R145, R12, R119, -R4.reuse ;  /* 0x000000770c917223 */ /* 0x100fe20000010804 */
[----:B-1----:R-:W-:Y:S01]  /*3110*/  F2FP.F16.F32.PACK_AB R37, R136, R135 ;  /* 0x000000878825723e */ /* 0x002fe200000000ff */
[-CC-:B------:R-:W-:Y:S01]  /*3120*/  FFMA.FTZ R148, R13, R119.reuse, -R4.reuse ;  /* 0x000000770d947223 */ /* 0x180fe20000010804 */
[----:B------:R-:W1:Y:S01]  /*3130*/  MUFU.EX2 R140, R140 ;  /* 0x0000008c008c7308 */ /* 0x000e620000000800 */
        /* <DEDUP_REMOVED lines=8> */
[-CC-:B------:R-:W-:Y:S01]  /*31c0*/  FFMA.FTZ R149, R104, R119.reuse, -R4.reuse ;  /* 0x0000007768957223 */ /* 0x180fe20000010804 */
[-CC-:B------:R-:W-:Y:S01]  /*31d0*/  FFMA.FTZ R152, R105, R119.reuse, -R4.reuse ;  /* 0x0000007769987223 */ /* 0x180fe20000010804 */
[-CC-:B------:R-:W-:Y:S01]  /*31e0*/  FFMA.FTZ R100, R100, R119.reuse, -R4.reuse ;  /* 0x0000007764647223 */ /* 0x180fe20000010804 */
[----:B------:R-:W-:Y:S01]  /*31f0*/  MUFU.EX2 R124, R124 ;  /* 0x0000007c007c7308 */ /* 0x000fe20000000800 */
[----:B------:R-:W-:Y:S01]  /*3200*/  FFMA.FTZ R101, R101, R119, -R4 ;  /* 0x0000007765657223 */ /* 0x000fe20000010804 */
[----:B-1----:R-:W-:Y:S01]  /*3210*/  F2FP.F16.F32.PACK_AB R36, R140, R137 ;  /* 0x000000898c24723e */ /* 0x002fe200000000ff */
[-C--:B------:R-:W-:Y:S01]  /*3220*/  FFMA.FTZ R103, R103, R119.reuse, -R134 ;  /* 0x0000007767677223 */ /* 0x080fe20000010886 */
[----:B------:R-:W1:Y:S01]  /*3230*/  MUFU.EX2 R5, R5 ;  /* 0x0000000500057308 */ /* 0x000e620000000800 */
[----:B------:R-:W-:Y:S01]  /*3240*/  FADD.FTZ R140, R137, R140 ;  /* 0x0000008c898c7221 */ /* 0x000fe20000010000 */
        /* <DEDUP_REMOVED lines=9> */
[----:B------:R-:W-:Y:S01]  /*32e0*/  FFMA.FTZ R89, R89, R119, -R4 ;  /* 0x0000007759597223 */ /* 0x000fe20000010804 */
[----:B------:R-:W2:Y:S01]  /*32f0*/  MUFU.EX2 R131, R131 ;  /* 0x0000008300837308 */ /* 0x000ea20000000800 */
[----:B------:R-:W-:Y:S01]  /*3300*/  HMMA.16816.F32 R48, R36, R64, RZ ;  /* 0x000000402430723c */ /* 0x000fe200000018ff */
[----:B-1----:R-:W-:-:S02]  /*3310*/  F2FP.F16.F32.PACK_AB R113, R5, R124 ;  /* 0x0000007c0571723e */ /* 0x002fc400000000ff */
[----:B------:R-:W-:Y:S04]  /*3320*/  MUFU.EX2 R129, R129 ;  /* 0x0000008100817308 */ /* 0x000fe80000000800 */
[----:B------:R-:W1:Y:S01]  /*3330*/  MUFU.EX2 R132, R132 ;  /* 0x0000008400847308 */ /* 0x000e620000000800 */
[----:B------:R-:W-:Y:S01]  /*3340*/  HMMA.16816.F32 R44, R36, R66, RZ ;  /* 0x00000042242c723c */ /* 0x000fe200000018ff */
[----:B------:R-:W3:Y:S02]  /*3350*/  LDSM.16.MT88.4 R64, [R156+0xb000] ;  /* 0x00b000009c40783b */ /* 0x000ee40000004200 */
[----:B------:R-:W5:Y:S01]  /*3360*/  MUFU.EX2 R130, R130 ;  /* 0x0000008200827308 */ /* 0x000f620000000800 */
[----:B--2---:R-:W-:-:S03]  /*3370*/  F2FP.F16.F32.PACK_AB R112, R131, R128 ;  /* 0x000000808370723e */ /* 0x004fc600000000ff */
[----:B------:R-:W-:Y:S01]  /*3380*/  MUFU.EX2 R133, R133 ;  /* 0x0000008500857308 */ /* 0x000fe20000000800 */
[----:B------:R-:W-:Y:S03]  /*3390*/  HMMA.16816.F32 R40, R36, R56, RZ ;  /* 0x000000382428723c */ /* 0x000fe600000018ff */
[----:B------:R-:W-:Y:S01]  /*33a0*/  MUFU.EX2 R141, R141 ;  /* 0x0000008d008d7308 */ /* 0x000fe20000000800 */
[----:B-1----:R-:W-:-:S03]  /*33b0*/  F2FP.F16.F32.PACK_AB R114, R132, R129 ;  /* 0x000000818472723e */ /* 0x002fc600000000ff */
[----:B------:R-:W-:Y:S01]  /*33c0*/  MUFU.EX2 R144, R144 ;  /* 0x0000009000907308 */ /* 0x000fe20000000800 */
[C---:B------:R-:W-:Y:S01]  /*33d0*/  HMMA.16816.F32 R32, R36.reuse, R58, RZ ;  /* 0x0000003a2420723c */ /* 0x040fe200000018ff */
[----:B------:R-:W1:Y:S01]  /*33e0*/  LDSM.16.MT88.4 R56, [R158+0xd000] ;  /* 0x00d000009e38783b */ /* 0x000e620000004200 */
[----:B-----5:R-:W-:Y:S01]  /*33f0*/  F2FP.F16.F32.PACK_AB R115, R130, R127 ;  /* 0x0000007f8273723e */ /* 0x020fe200000000ff */
        /* <DEDUP_REMOVED lines=8> */
[----:B----4-:R-:W-:Y:S03]  /*3480*/  HMMA.16816.F32 R48, R112, R60, R48 ;  /* 0x0000003c7030723c */ /* 0x010fe60000001830 */
[----:B------:R-:W-:Y:S04]  /*3490*/  MUFU.EX2 R147, R147 ;  /* 0x0000009300937308 */ /* 0x000fe80000000800 */
[----:B------:R-:W-:Y:S01]  /*34a0*/  MUFU.EX2 R150, R150 ;  /* 0x0000009600967308 */ /* 0x000fe20000000800 */
[C---:B---3--:R-:W-:Y:S03]  /*34b0*/  HMMA.16816.F32 R68, R36.reuse, R64, RZ ;  /* 0x000000402444723c */ /* 0x048fe600000018ff */
[----:B------:R-:W-:Y:S04]  /*34c0*/  MUFU.EX2 R102, R102 ;  /* 0x0000006600667308 */ /* 0x000fe80000000800 */
[----:B------:R-:W-:Y:S01]  /*34d0*/  MUFU.EX2 R149, R149 ;  /* 0x0000009500957308 */ /* 0x000fe20000000800 */
[----:B------:R-:W-:Y:S03]  /*34e0*/  HMMA.16816.F32 R64, R36, R66, RZ ;  /* 0x000000422440723c */ /* 0x000fe600000018ff */
[----:B------:R-:W-:Y:S04]  /*34f0*/  MUFU.EX2 R152, R152 ;  /* 0x0000009800987308 */ /* 0x000fe80000000800 */
[----:B------:R-:W-:Y:S01]  /*3500*/  MUFU.EX2 R100, R100 ;  /* 0x0000006400647308 */ /* 0x000fe20000000800 */
[C---:B------:R-:W-:Y:S03]  /*3510*/  HMMA.16816.F32 R76, R112.reuse, R108, R76 ;  /* 0x0000006c704c723c */ /* 0x040fe6000000184c */
[----:B------:R-:W-:Y:S04]  /*3520*/  MUFU.EX2 R101, R101 ;  /* 0x0000006500657308 */ /* 0x000fe80000000800 */
        /* <DEDUP_REMOVED lines=8> */
[C---:B------:R-:W-:Y:S01]  /*35b0*/  HMMA.16816.F32 R64, R112.reuse, R82, R64 ;  /* 0x000000527040723c */ /* 0x040fe20000001840 */
[----:B------:R-:W3:Y:S07]  /*35c0*/  LDSM.16.MT88.4 R80, [R156+0xd400] ;  /* 0x00d400009c50783b */ /* 0x000eee0000004200 */
[C---:B------:R-:W-:Y:S08]  /*35d0*/  HMMA.16816.F32 R44, R112.reuse, R62, R44 ;  /* 0x0000003e702c723c */ /* 0x040ff0000000182c */
[C---:B------:R-:W-:Y:S08]  /*35e0*/  HMMA.16816.F32 R40, R112.reuse, R52, R40 ;  /* 0x000000347028723c */ /* 0x040ff00000001828 */
[----:B------:R-:W-:Y:S08]  /*35f0*/  HMMA.16816.F32 R32, R112, R54, R32 ;  /* 0x000000367020723c */ /* 0x000ff00000001820 */
[C---:B-1----:R-:W-:Y:S08]  /*3600*/  HMMA.16816.F32 R60, R36.reuse, R56, RZ ;  /* 0x00000038243c723c */ /* 0x042ff000000018ff */
[C---:B------:R-:W-:Y:S08]  /*3610*/  HMMA.16816.F32 R56, R36.reuse, R58, RZ ;  /* 0x0000003a2438723c */ /* 0x040ff000000018ff */
[----:B------:R-:W-:Y:S01]  /*3620*/  HMMA.16816.F32 R52, R36, R120, RZ ;  /* 0x000000782434723c */ /* 0x000fe200000018ff */
[-C--:B------:R-:W-:Y:S01]  /*3630*/  FFMA.FTZ R120, R26, R119.reuse, -R134 ;  /* 0x000000771a787223 */ /* 0x080fe20000010886 */
[----:B------:R-:W-:-:S05]  /*3640*/  FFMA.FTZ R121, R24, R119, -R4 ;  /* 0x0000007718797223 */ /* 0x000fca0000010804 */
[----:B------:R-:W-:Y:S01]  /*3650*/  MUFU.EX2 R120, R120 ;  /* 0x0000007800787308 */ /* 0x000fe20000000800 */
[----:B------:R-:W-:Y:S01]  /*3660*/  HMMA.16816.F32 R36, R36, R122, RZ ;  /* 0x0000007a2424723c */ /* 0x000fe200000018ff */
[-C--:B------:R-:W-:Y:S01]  /*3670*/  FFMA.FTZ R122, R25, R119.reuse, -R4 ;  /* 0x00000077197a7223 */ /* 0x080fe20000010804 */
[----:B------:R-:W-:Y:S01]  /*3680*/  FFMA.FTZ R123, R27, R119, -R134 ;  /* 0x000000771b7b7223 */ /* 0x000fe20000010886 */
[----:B------:R-:W-:Y:S04]  /*3690*/  MUFU.EX2 R121, R121 ;  /* 0x0000007900797308 */ /* 0x000fe80000000800 */
[----:B------:R-:W1:Y:S01]  /*36a0*/  MUFU.EX2 R122, R122 ;  /* 0x0000007a007a7308 */ /* 0x000e620000000800 */
[C---:B--2---:R-:W-:Y:S03]  /*36b0*/  HMMA.16816.F32 R60, R112.reuse, R108, R60 ;  /* 0x0000006c703c723c */ /* 0x044fe6000000183c */
[----:B------:R-:W2:Y:S05]  /*36c0*/  MUFU.EX2 R123, R123 ;  /* 0x0000007b007b7308 */ /* 0x000eaa0000000800 */
[----:B------:R-:W-:Y:S01]  /*36d0*/  HMMA.16816.F32 R56, R112, R110, R56 ;  /* 0x0000006e7038723c */ /* 0x000fe20000001838 */
[----:B------:R-:W-:Y:S01]  /*36e0*/  LDSM.16.MT88.4 R108, [R158+0xac00] ;  /* 0x00ac00009e6c783b */ /* 0x000fe20000004200 */
[----:B-1----:R-:W-:-:S06]  /*36f0*/  F2FP.F16.F32.PACK_AB R26, R122, R121 ;  /* 0x000000797a1a723e */ /* 0x002fcc00000000ff */
[----:B---3--:R-:W-:Y:S01]  /*3700*/  HMMA.16816.F32 R52, R112, R80, R52 ;  /* 0x000000507034723c */ /* 0x008fe20000001834 */
[----:B--2---:R-:W-:-:S07]  /*3710*/  F2FP.F16.F32.PACK_AB R27, R123, R120 ;  /* 0x000000787b1b723e */ /* 0x004fce00000000ff */
[----:B------:R-:W-:Y:S01]  /*3720*/  HMMA.16816.F32 R36, R112, R82, R36 ;  /* 0x000000527024723c */ /* 0x000fe20000001824 */
[-CC-:B------:R-:W-:Y:S01]  /*3730*/  FFMA.FTZ R113, R30, R119.reuse, -R134.reuse ;  /* 0x000000771e717223 */ /* 0x180fe20000010886 */
[-C--:B------:R-:W-:Y:S01]  /*3740*/  FFMA.FTZ R112, R31, R119.reuse, -R134 ;  /* 0x000000771f707223 */ /* 0x080fe20000010886 */
[----:B------:R-:W-:Y:S01]  /*3750*/  FFMA.FTZ R114, R28, R119, -R4 ;  /* 0x000000771c727223 */ /* 0x000fe20000010804 */
[----:B------:R-:W1:Y:S03]  /*3760*/  LDSM.16.MT88.4 R80, [R158+0x9800] ;  /* 0x009800009e50783b */ /* 0x000e660000004200 */
[----:B------:R-:W-:Y:S01]  /*3770*/  MUFU.EX2 R113, R113 ;  /* 0x0000007100717308 */ /* 0x000fe20000000800 */
[----:B------:R-:W2:Y:S03]  /*3780*/  LDSM.16.MT88.4 R28, [R156+0x9800] ;  /* 0x009800009c1c783b */ /* 0x000ea60000004200 */
[----:B------:R-:W3:Y:S04]  /*3790*/  MUFU.EX2 R112, R112 ;  /* 0x0000007000707308 */ /* 0x000ee80000000800 */
[----:B------:R-:W4:Y:S01]  /*37a0*/  MUFU.EX2 R114, R114 ;  /* 0x0000007200727308 */ /* 0x000f220000000800 */
[----:B---3--:R-:W-:-:S02]  /*37b0*/  F2FP.F16.F32.PACK_AB R25, R112, R113 ;  /* 0x000000717019723e */ /* 0x008fc400000000ff */
[----:B----4-:R-:W-:-:S07]  /*37c0*/  F2FP.F16.F32.PACK_AB R24, R133, R114 ;  /* 0x000000728518723e */ /* 0x010fce00000000ff */
        /* <DEDUP_REMOVED lines=14> */
[----:B------:R-:W-:Y:S07]  /*38b0*/  LDSM.16.MT88.4 R80, [R158+0xc800] ;  /* 0x00c800009e50783b */ /* 0x000fee0000004200 */
[----:B--2---:R-:W-:Y:S01]  /*38c0*/  HMMA.16816.F32 R52, R24, R28, R52 ;  /* 0x0000001c1834723c */ /* 0x004fe20000001834 */
[-CC-:B------:R-:W-:Y:S01]  /*38d0*/  FFMA.FTZ R29, R22, R119.reuse, -R134.reuse ;  /* 0x00000077161d7223 */ /* 0x180fe20000010886 */
[----:B------:R-:W-:-:S05]  /*38e0*/  FFMA.FTZ R28, R18, R119, -R134 ;  /* 0x00000077121c7223 */ /* 0x000fca0000010886 */
[----:B------:R-:W-:Y:S01]  /*38f0*/  MUFU.EX2 R29, R29 ;  /* 0x0000001d001d7308 */ /* 0x000fe20000000800 */
[----:B------:R-:W-:Y:S01]  /*3900*/  HMMA.16816.F32 R36, R24, R30, R36 ;  /* 0x0000001e1824723c */ /* 0x000fe20000001824 */
[----:B------:R-:W1:Y:S01]  /*3910*/  LDSM.16.MT88.4 R24, [R158+0x9c00] ;  /* 0x009c00009e18783b */ /* 0x000e620000004200 */
[-C--:B------:R-:W-:Y:S01]  /*3920*/  FFMA.FTZ R30, R23, R119.reuse, -R134 ;  /* 0x00000077171e7223 */ /* 0x080fe20000010886 */
[----:B------:R-:W-:Y:S01]  /*3930*/  FFMA.FTZ R31, R16, R119, -R4 ;  /* 0x00000077101f7223 */ /* 0x000fe20000010804 */
[----:B------:R-:W2:Y:S01]  /*3940*/  MUFU.EX2 R28, R28 ;  /* 0x0000001c001c7308 */ /* 0x000ea20000000800 */
[----:B------:R-:W3:Y:S01]  /*3950*/  LDSM.16.MT88.4 R20, [R156+0x9c00] ;  /* 0x009c00009c14783b */ /* 0x000ee20000004200 */
[----:B------:R-:W-:Y:S02]  /*3960*/  F2FP.F16.F32.PACK_AB R16, R144, R141 ;  /* 0x0000008d9010723e */ /* 0x000fe400000000ff */
[----:B------:R-:W4:Y:S04]  /*3970*/  MUFU.EX2 R30, R30 ;  /* 0x0000001e001e7308 */ /* 0x000f280000000800 */
[----:B------:R-:W5:Y:S01]  /*3980*/  MUFU.EX2 R31, R31 ;  /* 0x0000001f001f7308 */ /* 0x000f620000000800 */
[----:B--2---:R-:W-:-:S02]  /*3990*/  F2FP.F16.F32.PACK_AB R19, R139, R28 ;  /* 0x0000001c8b13723e */ /* 0x004fc400000000ff */
[----:B----4-:R-:W-:Y:S02]  /*39a0*/  F2FP.F16.F32.PACK_AB R17, R30, R29 ;  /* 0x0000001d1e11723e */ /* 0x010fe400000000ff */
[----:B-----5:R-:W-:-:S07]  /*39b0*/  F2FP.F16.F32.PACK_AB R18, R142, R31 ;  /* 0x0000001f8e12723e */ /* 0x020fce00000000ff */
        /* <DEDUP_REMOVED lines=12> */
[----:B-1----:R-:W-:Y:S01]  /*3a80*/  HMMA.16816.F32 R60, R16, R24, R60 ;  /* 0x00000018103c723c */ /* 0x002fe2000000183c */
[-CC-:B------:R-:W-:Y:S01]  /*3a90*/  FFMA.FTZ R25, R14, R119.reuse, -R134.reuse ;  /* 0x000000770e197223 */ /* 0x180fe20000010886 */
[----:B------:R-:W-:-:S05]  /*3aa0*/  FFMA.FTZ R24, R10, R119, -R134 ;  /* 0x000000770a187223 */ /* 0x000fca0000010886 */
[----:B------:R-:W-:Y:S01]  /*3ab0*/  MUFU.EX2 R25, R25 ;  /* 0x0000001900197308 */ /* 0x000fe20000000800 */
[----:B------:R-:W-:Y:S01]  /*3ac0*/  HMMA.16816.F32 R56, R16, R26, R56 ;  /* 0x0000001a1038723c */ /* 0x000fe20000001838 */
[-C--:B------:R-:W-:Y:S01]  /*3ad0*/  FFMA.FTZ R26, R15, R119.reuse, -R134 ;  /* 0x000000770f1a7223 */ /* 0x080fe20000010886 */
[----:B------:R-:W-:Y:S01]  /*3ae0*/  FFMA.FTZ R27, R8, R119, -R4 ;  /* 0x00000077081b7223 */ /* 0x000fe20000010804 */
[----:B------:R-:W1:Y:S01]  /*3af0*/  LDSM.16.MT88.4 R12, [R156+0xa000] ;  /* 0x00a000009c0c783b */ /* 0x000e620000004200 */
[----:B------:R-:W3:Y:S01]  /*3b00*/  MUFU.EX2 R24, R24 ;  /* 0x0000001800187308 */ /* 0x000ee20000000800 */
[----:B------:R-:W-:-:S03]  /*3b10*/  F2FP.F16.F32.PACK_AB R8, R148, R145 ;  /* 0x000000919408723e */ /* 0x000fc600000000ff */
[C---:B--2---:R-:W-:Y:S01]  /*3b20*/  HMMA.16816.F32 R52, R16.reuse, R20, R52 ;  /* 0x000000141034723c */ /* 0x044fe20000001834 */
[----:B------:R-:W2:Y:S01]  /*3b30*/  MUFU.EX2 R26, R26 ;  /* 0x0000001a001a7308 */ /* 0x000ea20000000800 */
[----:B------:R-:W-:Y:S01]  /*3b40*/  FADD.FTZ R21, R135, R136 ;  /* 0x0000008887157221 */ /* 0x000fe20000010000 */
[----:B------:R-:W-:Y:S01]  /*3b50*/  F2FP.F16.F32.PACK_AB R20, R152, R149 ;  /* 0x000000959814723e */ /* 0x000fe200000000ff */
[--C-:B------:R-:W-:Y:S01]  /*3b60*/  FFMA.FTZ R136, R99, R119, -R134.reuse ;  /* 0x0000007763887223 */ /* 0x100fe20000010886 */
[----:B------:R-:W4:Y:S01]  /*3b70*/  MUFU.EX2 R27, R27 ;  /* 0x0000001b001b7308 */ /* 0x000f220000000800 */
[----:B------:R-:W-:Y:S01]  /*3b80*/  FADD.FTZ R138, R138, R21 ;  /* 0x000000158a8a7221 */ /* 0x000fe20000010000 */
[----:B------:R-:W-:Y:S01]  /*3b90*/  F2FP.F16.F32.PACK_AB R21, R150, R147 ;  /* 0x000000939615723e */ /* 0x000fe200000000ff */
[----:B------:R-:W-:Y:S01]  /*3ba0*/  HMMA.16816.F32 R36, R16, R22, R36 ;  /* 0x000000161024723c */ /* 0x000fe20000001824 */
[----:B------:R-:W5:Y:S01]  /*3bb0*/  LDSM.16.MT88.4 R16, [R158+0xa000] ;  /* 0x00a000009e10783b */ /* 0x000f620000004200 */
[----:B---3--:R-:W-:Y:S01]  /*3bc0*/  F2FP.F16.F32.PACK_AB R11, R143, R24 ;  /* 0x000000188f0b723e */ /* 0x008fe200000000ff */
[----:B------:R-:W-:Y:S01]  /*3bd0*/  FFMA.FTZ R135, R94, R119, -R134 ;  /* 0x000000775e877223 */ /* 0x000fe20000010886 */
[----:B------:R-:W-:Y:S01]  /*3be0*/  F2FP.F16.F32.PACK_AB R22, R101, R100 ;  /* 0x000000646516723e */ /* 0x000fe200000000ff */
[----:B------:R-:W-:Y:S01]  /*3bf0*/  FADD.FTZ R7, R7, R138 ;  /* 0x0000008a07077221 */ /* 0x000fe20000010000 */
[----:B------:R-:W-:Y:S01]  /*3c00*/  F2FP.F16.F32.PACK_AB R23, R103, R102 ;  /* 0x000000666717723e */ /* 0x000fe200000000ff */
[----:B------:R-:W-:Y:S01]  /*3c10*/  MUFU.EX2 R136, R136 ;  /* 0x0000008800887308 */ /* 0x000fe20000000800 */
[----:B--2---:R-:W-:Y:S01]  /*3c20*/  F2FP.F16.F32.PACK_AB R9, R26, R25 ;  /* 0x000000191a09723e */ /* 0x004fe200000000ff */
[----:B------:R-:W-:Y:S01]  /*3c30*/  FADD.FTZ R92, R124, R7 ;  /* 0x000000077c5c7221 */ /* 0x000fe20000010000 */
[----:B------:R-:W-:Y:S01]  /*3c40*/  FFMA.FTZ R94, R90, R119, -R134 ;  /* 0x000000775a5e7223 */ /* 0x000fe20000010886 */
[----:B----4-:R-:W-:Y:S01]  /*3c50*/  F2FP.F16.F32.PACK_AB R10, R146, R27 ;  /* 0x0000001b920a723e */ /* 0x010fe200000000ff */
[----:B------:R-:W-:Y:S01]  /*3c60*/  MUFU.EX2 R135, R135 ;  /* 0x0000008700877308 */ /* 0x000fe20000000800 */
[----:B------:R-:W-:Y:S01]  /*3c70*/  FADD.FTZ R92, R5, R92 ;  /* 0x0000005c055c7221 */ /* 0x000fe20000010000 */
[-CC-:B------:R-:W-:Y:S01]  /*3c80*/  FFMA.FTZ R90, R86, R119.reuse, -R134.reuse ;  /* 0x00000077565a7223 */ /* 0x180fe20000010886 */
[----:B------:R-:W-:Y:S01]  /*3c90*/  FFMA.FTZ R134, R87, R119, -R134 ;  /* 0x0000007757867223 */ /* 0x000fe20000010886 */
[----:B------:R-:W-:Y:S01]  /*3ca0*/  MUFU.EX2 R5, R91 ;  /* 0x0000005b00057308 */ /* 0x000fe20000000800 */
[----:B------:R-:W-:-:S03]  /*3cb0*/  FADD.FTZ R127, R127, R92 ;  /* 0x0000005c7f7f7221 */ /* 0x000fc60000010000 */
[----:B------:R-:W-:Y:S01]  /*3cc0*/  MUFU.EX2 R7, R90 ;  /* 0x0000005a00077308 */ /* 0x000fe20000000800 */
[----:B------:R-:W-:-:S03]  /*3cd0*/  FADD.FTZ R130, R130, R127 ;  /* 0x0000007f82827221 */ /* 0x000fc60000010000 */
[----:B------:R-:W2:Y:S01]  /*3ce0*/  MUFU.EX2 R134, R134 ;  /* 0x0000008600867308 */ /* 0x000ea20000000800 */
[----:B------:R-:W-:Y:S01]  /*3cf0*/  FADD.FTZ R113, R113, R130 ;  /* 0x0000008271717221 */ /* 0x000fe20000010000 */
[C---:B-1----:R-:W-:Y:S08]  /*3d00*/  HMMA.16816.F32 R40, R8.reuse, R12, R40 ;  /* 0x0000000c0828723c */ /* 0x042ff00000001828 */
[----:B------:R-:W-:Y:S01]  /*3d10*/  HMMA.16816.F32 R32, R8, R14, R32 ;  /* 0x0000000e0820723c */ /* 0x000fe20000001820 */
[----:B------:R-:W1:Y:S01]  /*3d20*/  LDSM.16.MT88.4 R12, [R156+0xc000] ;  /* 0x00c000009c0c783b */ /* 0x000e620000004200 */
[----:B--2---:R-:W-:-:S06]  /*3d30*/  F2FP.F16.F32.PACK_AB R107, R134, R7 ;  /* 0x00000007866b723e */ /* 0x004fcc00000000ff */
        /* <DEDUP_REMOVED lines=14> */
[----:B------:R-:W2:Y:S04]  /*3e20*/  LDSM.16.MT88.4 R16, [R158+0xa400] ;  /* 0x00a400009e10783b */ /* 0x000ea80000004200 */
[----:B------:R-:W3:Y:S03]  /*3e30*/  LDSM.16.MT88.4 R8, [R158+0xc400] ;  /* 0x00c400009e08783b */ /* 0x000ee60000004200 */
        /* <DEDUP_REMOVED lines=15> */
[C---:B---3--:R-:W-:Y:S01]  /*3f30*/  HMMA.16816.F32 R52, R20.reuse, R8, R52 ;  /* 0x000000081434723c */ /* 0x048fe20000001834 */
[----:B------:R-:W-:Y:S01]  /*3f40*/  FADD.FTZ R9, R125, R140 ;  /* 0x0000008c7d097221 */ /* 0x000fe20000010000 */
[-CC-:B------:R-:W-:Y:S01]  /*3f50*/  FFMA.FTZ R140, R96, R119.reuse, -R4.reuse ;  /* 0x00000077608c7223 */ /* 0x180fe20000010804 */
[-CC-:B------:R-:W-:Y:S01]  /*3f60*/  FFMA.FTZ R8, R93, R119.reuse, -R4.reuse ;  /* 0x000000775d087223 */ /* 0x180fe20000010804 */
[----:B------:R-:W3:Y:S01]  /*3f70*/  MUFU.EX2 R125, R98 ;  /* 0x00000062007d7308 */ /* 0x000ee20000000800 */
[----:B------:R-:W-:Y:S01]  /*3f80*/  FADD.FTZ R9, R126, R9 ;  /* 0x000000097e097221 */ /* 0x000fe20000010000 */
[-CC-:B------:R-:W-:Y:S01]  /*3f90*/  FFMA.FTZ R93, R88, R119.reuse, -R4.reuse ;  /* 0x00000077585d7223 */ /* 0x180fe20000010804 */
[----:B------:R-:W-:Y:S01]  /*3fa0*/  FFMA.FTZ R88, R84, R119, -R4 ;  /* 0x0000007754587223 */ /* 0x000fe20000010804 */
[----:B------:R-:W4:Y:S01]  /*3fb0*/  MUFU.EX2 R140, R140 ;  /* 0x0000008c008c7308 */ /* 0x000f220000000800 */
[----:B------:R-:W-:Y:S01]  /*3fc0*/  HMMA.16816.F32 R36, R20, R10, R36 ;  /* 0x0000000a1424723c */ /* 0x000fe20000001824 */
[----:B------:R-:W-:Y:S01]  /*3fd0*/  FADD.FTZ R128, R128, R9 ;  /* 0x0000000980807221 */ /* 0x000fe20000010000 */
[----:B------:R-:W-:Y:S01]  /*3fe0*/  F2FP.F16.F32.PACK_AB R11, R154, R135 ;  /* 0x000000879a0b723e */ /* 0x000fe200000000ff */
[----:B------:R4:W5:Y:S01]  /*3ff0*/  MUFU.EX2 R138, R8 ;  /* 0x00000008008a7308 */ /* 0x0009620000000800 */
[----:B------:R-:W2:Y:S01]  /*4000*/  LDSM.16.MT88.4 R20, [R156+0xc800] ;  /* 0x00c800009c14783b */ /* 0x000ea20000004200 */
[----:B------:R-:W-:-:S02]  /*4010*/  FADD.FTZ R128, R131, R128 ;  /* 0x0000008083807221 */ /* 0x000fc40000010000 */
[----:B------:R-:W1:Y:S01]  /*4020*/  MUFU.EX2 R4, R94 ;  /* 0x0000005e00047308 */ /* 0x000e620000000800 */
[----:B---3--:R-:W-:Y:S01]  /*4030*/  F2FP.F16.F32.PACK_AB R9, R136, R125 ;  /* 0x0000007d8809723e */ /* 0x008fe200000000ff */
[----:B------:R-:W-:Y:S01]  /*4040*/  LDSM.16.MT88.4 R96, [R158+0xec00] ;  /* 0x00ec00009e60783b */ /* 0x000fe20000004200 */
[----:B----4-:R-:W-:Y:S02]  /*4050*/  F2FP.F16.F32.PACK_AB R8, R151, R140 ;  /* 0x0000008c9708723e */ /* 0x010fe400000000ff */
[----:B-----5:R-:W-:Y:S02]  /*4060*/  F2FP.F16.F32.PACK_AB R10, R138, R137 ;  /* 0x000000898a0a723e */ /* 0x020fe400000000ff */
[----:B-1----:R-:W-:-:S05]  /*4070*/  F2FP.F16.F32.PACK_AB R105, R5, R4 ;  /* 0x000000040569723e */ /* 0x002fca00000000ff */
        /* <DEDUP_REMOVED lines=9> */
[C---:B------:R-:W-:Y:S01]  /*4110*/  HMMA.16816.F32 R84, R8.reuse, R20, R68 ;  /* 0x000000140854723c */ /* 0x040fe20000001844 */
[----:B------:R-:W4:Y:S04]  /*4120*/  MUFU.EX2 R21, R88 ;  /* 0x0000005800157308 */ /* 0x000f280000000800 */
[----:B------:R-:W-:Y:S03]  /*4130*/  MUFU.EX2 R20, R93 ;  /* 0x0000005d00147308 */ /* 0x000fe60000000800 */
[----:B-1----:R-:W-:Y:S01]  /*4140*/  HMMA.16816.F32 R52, R8, R12, R52 ;  /* 0x0000000c0834723c */ /* 0x002fe20000001834 */
[----:B------:R-:W-:-:S04]  /*4150*/  FADD.FTZ R13, R129, R128 ;  /* 0x00000080810d7221 */ /* 0x000fc80000010000 */
[----:B------:R-:W-:Y:S01]  /*4160*/  FADD.FTZ R13, R132, R13 ;  /* 0x0000000d840d7221 */ /* 0x000fe20000010000 */
[----:B----4-:R-:W-:Y:S02]  /*4170*/  F2FP.F16.F32.PACK_AB R106, R188, R21 ;  /* 0x00000015bc6a723e */ /* 0x010fe400000000ff */
[C---:B------:R-:W-:Y:S01]  /*4180*/  HMMA.16816.F32 R64, R8.reuse, R22, R64 ;  /* 0x000000160840723c */ /* 0x040fe20000001840 */
[----:B------:R1:W4:Y:S07]  /*4190*/  MUFU.EX2 R23, R89 ;  /* 0x0000005900177308 */ /* 0x00032e0000000800 */
[C---:B--2---:R-:W-:Y:S01]  /*41a0*/  HMMA.16816.F32 R60, R8.reuse, R16, R60 ;  /* 0x00000010083c723c */ /* 0x044fe2000000183c */
[----:B-1----:R-:W1:Y:S07]  /*41b0*/  LDSM.16.MT88.4 R88, [R156+0xcc00] ;  /* 0x00cc00009c58783b */ /* 0x002e6e0000004200 */
[C---:B------:R-:W-:Y:S01]  /*41c0*/  HMMA.16816.F32 R56, R8.reuse, R18, R56 ;  /* 0x000000120838723c */ /* 0x040fe20000001838 */
[----:B----4-:R-:W-:Y:S01]  /*41d0*/  F2FP.F16.F32.PACK_AB R104, R23, R20 ;  /* 0x000000141768723e */ /* 0x010fe200000000ff */
[----:B------:R-:W2:Y:S06]  /*41e0*/  LDSM.16.MT88.4 R16, [R158+0xcc00] ;  /* 0x00cc00009e10783b */ /* 0x000eac0000004200 */
[----:B------:R-:W-:Y:S01]  /*41f0*/  HMMA.16816.F32 R36, R8, R14, R36 ;  /* 0x0000000e0824723c */ /* 0x000fe20000001824 */
        /* <DEDUP_REMOVED lines=9> */
[----:B---3--:R-:W-:Y:S01]  /*4290*/  HMMA.16816.F32 R68, R104, R72, R40 ;  /* 0x000000486844723c */ /* 0x008fe20000001828 */
[----:B------:R-:W-:Y:S01]  /*42a0*/  FADD.FTZ R141, R141, R122 ;  /* 0x0000007a8d8d7221 */ /* 0x000fe20000010000 */
[----:B------:R-:W-:-:S03]  /*42b0*/  FADD.FTZ R9, R30, R9 ;  /* 0x000000091e097221 */ /* 0x000fc60000010000 */
[----:B------:R-:W-:Y:S01]  /*42c0*/  FADD.FTZ R144, R144, R141 ;  /* 0x0000008d90907221 */ /* 0x000fe20000010000 */
[----:B------:R-:W-:Y:S02]  /*42d0*/  FADD.FTZ R12, R28, R9 ;  /* 0x000000091c0c7221 */ /* 0x000fe40000010000 */
[----:B------:R-:W3:Y:S01]  /*42e0*/  LDSM.16.MT88.4 R8, [R156+0xec00] ;  /* 0x00ec00009c08783b */ /* 0x000ee20000004200 */
[----:B------:R-:W-:Y:S01]  /*42f0*/  FADD.FTZ R31, R31, R144 ;  /* 0x000000901f1f7221 */ /* 0x000fe20000010000 */
[----:B------:R-:W-:Y:S01]  /*4300*/  FADD.FTZ R12, R139, R12 ;  /* 0x0000000c8b0c7221 */ /* 0x000fe20000010000 */
[----:B------:R-:W-:Y:S02]  /*4310*/  HMMA.16816.F32 R92, R104, R96, R60 ;  /* 0x00000060685c723c */ /* 0x000fe4000000183c */
        /* <DEDUP_REMOVED lines=40> */
[----:B------:R-:W-:-:S06]  /*45a0*/  FADD.FTZ R188, R188, R21 ;  /* 0x00000015bcbc7221 */ /* 0x000fcc0000010000 */
        /* <DEDUP_REMOVED lines=11> */
.L_x_2908:
        /* <DEDUP_REMOVED lines=77> */
.L_x_2903:
[----:B------:R-:W-:Y:S05]  /*4b30*/  BSYNC.RECONVERGENT B0 ;  /* 0x0000000000007941 */ /* 0x000fea0003800200 */
.L_x_2902:
        /* <DEDUP_REMOVED lines=8> */
[----:B------:R-:W-:Y:S01]  /*4bc0*/  IMAD.X R195, R182, 0x1, R177, P1 ;  /* 0x00000001b6c37824 */ /* 0x000fe200008e06b1 */
        /* <DEDUP_REMOVED lines=67> */
[----:B------:R-:W1:Y:S05]  /*5000*/  LDSM.16.M88.4 R120, [R160+0x5000] ;  /* 0x00500000a078783b */ /* 0x000e6a0000000200 */
[----:B------:R-:W2:Y:S02]  /*5010*/  LDSM.16.M88.4 R124, [R160+0x5400] ;  /* 0x00540000a07c783b */ /* 0x000ea40000000200 */
        /* <DEDUP_REMOVED lines=177> */
.L_x_2907:
[----:B------:R-:W-:Y:S05]  /*5b30*/  BSYNC.RECONVERGENT B0 ;  /* 0x0000000000007941 */ /* 0x000fea0003800200 */
.L_x_2906:
[----:B------:R-:W-:Y:S01]  /*5b40*/  IMAD.MOV.U32 R126, RZ, RZ, R167 ;  /* 0x000000ffff7e7224 */ /* 0x000fe200078e00a7 */
[C---:B------:R-:W-:Y:S01]  /*5b50*/  LEA R124, P1, R174.reuse, R167, 0x1 ;  /* 0x000000a7ae7c7211 */ /* 0x040fe200078208ff */
[----:B------:R-:W-:Y:S03]  /*5b60*/  IMAD.MOV.U32 R127, RZ, RZ, R166 ;  /* 0x000000ffff7f7224 */ /* 0x000fe600078e00a6 */
[----:B------:R-:W-:Y:S02]  /*5b70*/  LEA.HI.X R125, R174, R166, R175, 0x1, P1 ;  /* 0x000000a6ae7d7211 */ /* 0x000fe400008f0caf */
[----:B------:R-:W-:Y:S01]  /*5b80*/  @!PT LDS RZ, [RZ] ;  /* 0x00000000fffff984 */ /* 0x000fe20000000800 */
[----:B------:R-:W-:Y:S01]  /*5b90*/  @!PT LDS RZ, [RZ] ;  /* 0x00000000fffff984 */ /* 0x000fe20000000800 */
[----:B------:R-:W-:Y:S01]  /*5ba0*/  @!PT LDS RZ, [RZ] ;  /* 0x00000000fffff984 */ /* 0x000fe20000000800 */
[----:B------:R1:W-:Y:S01]  /*5bb0*/  LDGSTS.E.BYPASS.LTC128B.128 [R171+0x3000], desc[UR4][R126.64] ;  /* 0x030000007eab7fae */ /* 0x0003e2000b981a04 */
[C---:B------:R-:W-:Y:S03]  /*5bc0*/  IADD3 R122, P1, PT, R164.reuse, R124, RZ ;  /* 0x0000007ca47a7210 */ /* 0x040fe60007f3e0ff */
[----:B------:R1:W-:Y:S02]  /*5bd0*/  LDGSTS.E.BYPASS.LTC128B.128 [R171+0x5000], desc[UR4][R126.64+0x40] ;  /* 0x050000407eab7fae */ /* 0x0003e4000b981a04 */
[C---:B------:R-:W-:Y:S01]  /*5be0*/  IMAD.X R123, R165.reuse, 0x1, R125, P1 ;  /* 0x00000001a57b7824 */ /* 0x040fe200008e067d */
[----:B------:R-:W-:Y:S01]  /*5bf0*/  IADD3 R120, P1, PT, R164, R122, RZ ;  /* 0x0000007aa4787210 */ /* 0x000fe20007f3e0ff */
[----:B------:R1:W-:Y:S04]  /*5c00*/  LDGSTS.E.BYPASS.LTC128B.128 [R171+0x7000], desc[UR4][R126.64+0x80] ;  /* 0x070000807eab7fae */ /* 0x0003e8000b981a04 */
[----:B------:R1:W-:Y:S01]  /*5c10*/  LDGSTS.E.BYPASS.LTC128B.128 [R171+0x3800], desc[UR4][R124.64] ;  /* 0x038000007cab7fae */ /* 0x0003e2000b981a04 */
[----:B------:R-:W-:Y:S03]  /*5c20*/  IMAD.X R121, R165, 0x1, R123, P1 ;  /* 0x00000001a5797824 */ /* 0x000fe600008e067b */
        /* <DEDUP_REMOVED lines=9> */
.L_x_2905:
[----:B------:R-:W-:Y:S05]  /*5cc0*/  BSYNC.RECONVERGENT B1 ;  /* 0x0000000000017941 */ /* 0x000fea0003800200 */
.L_x_2904:
        /* <DEDUP_REMOVED lines=476> */
.L_x_2901:
[----:B------:R1:W5:Y:S01]  /*7a90*/  LD.E R11, desc[UR4][R2.64+0xd8] ;  /* 0x0000d804020b7980 */ /* 0x000362000c101900 */
[----:B------:R-:W-:Y:S01]  /*7aa0*/  UMOV UR6, 0xffffffff ;  /* 0xffffffff00067882 */ /* 0x000fe20000000000 */
[----:B------:R-:W2:Y:S02]  /*7ab0*/  S2R R4, SR_TID.X ;  /* 0x0000000000047919 */ /* 0x000ea40000002100 */
[----:B--2---:R-:W-:Y:S01]  /*7ac0*/  IMAD.SHL.U32 R8, R4, 0x8, RZ ;  /* 0x0000000804087824 */ /* 0x004fe200078e00ff */
[----:B------:R-:W-:-:S04]  /*7ad0*/  SHF.R.U32.HI R9, RZ, 0x2, R4 ;  /* 0x00000002ff097819 */ /* 0x000fc80000011604 */
        /* <DEDUP_REMOVED lines=10> */
.L_x_2916:
[----:B------:R-:W1:Y:S01]  /*7b80*/  MUFU.RCP R4, R10 ;  /* 0x0000000a00047308 */ /* 0x000e620000001000 */
[----:B------:R-:W-:Y:S01]  /*7b90*/  FSETP.NE.FTZ.AND P4, PT, R10, RZ, PT ;  /* 0x000000ff0a00720b */ /* 0x000fe20003f95000 */
[----:B---3--:R-:W-:Y:S01]  /*7ba0*/  FADD.FTZ R5, R12, R14 ;  /* 0x0000000e0c057221 */ /* 0x008fe20000010000 */
[----:B------:R-:W3:Y:S01]  /*7bb0*/  S2UR UR6, SR_CgaCtaId ;  /* 0x00000000000679c3 */ /* 0x000ee20000008800 */
[----:B------:R-:W-:-:S03]  /*7bc0*/  UMOV UR7, 0x400 ;  /* 0x0000040000077882 */ /* 0x000fc60000000000 */
[----:B------:R-:W-:Y:S01]  /*7bd0*/  FSETP.NE.FTZ.AND P3, PT, R5, RZ, PT ;  /* 0x000000ff0500720b */ /* 0x000fe20003f75000 */
[----:B------:R-:W4:Y:S01]  /*7be0*/  MUFU.RCP R6, R5 ;  /* 0x0000000500067308 */ /* 0x000f220000001000 */
[----:B-1----:R-:W-:-:S05]  /*7bf0*/  FSEL R4, R4, 1, P4 ;  /* 0x3f80000004047808 */ /* 0x002fca0002000000 */
        /* <DEDUP_REMOVED lines=24> */
[----:B----4-:R-:W-:Y:S01]  /*7d80*/  FSEL R6, R6, 1, P3 ;  /* 0x3f80000006067808 */ /* 0x010fe20001800000 */
[----:B------:R-:W1:Y:S01]  /*7d90*/  S2R R4, SR_TID.X ;  /* 0x0000000000047919 */ /* 0x000e620000002100 */
[----:B---3--:R-:W-:Y:S01]  /*7da0*/  ULEA UR6, UR6, UR7, 0x18 ;  /* 0x0000000706067291 */ /* 0x008fe2000f8ec0ff */
[----:B------:R-:W-:-:S02]  /*7db0*/  F2FP.F16.F32.PACK_AB R112, R113, R112 ;  /* 0x000000707170723e */ /* 0x000fc400000000ff */
        /* <DEDUP_REMOVED lines=24> */
[----:B------:R-:W-:-:S02]  /*7f40*/  F2FP.F16.F32.PACK_AB R114, R115, R114 ;  /* 0x000000727372723e */ /* 0x000fc400000000ff */
[----:B------:R-:W-:Y:S02]  /*7f50*/  F2FP.F16.F32.PACK_AB R108, R109, R108 ;  /* 0x0000006c6d6c723e */ /* 0x000fe400000000ff */
[C---:B-1----:R-:W-:Y:S02]  /*7f60*/  SHF.L.U32 R6, R4.reuse, 0x1, RZ ;  /* 0x0000000104067819 */ /* 0x042fe400000006ff */
[----:B--2---:R-:W-:Y:S02]  /*7f70*/  SHF.L.U32 R12, R4, 0x4, RZ ;  /* 0x00000004040c7819 */ /* 0x004fe400000006ff */
[----:B------:R-:W-:Y:S02]  /*7f80*/  LOP3.LUT R13, R6, 0x6, RZ, 0xc0, !PT ;  /* 0x00000006060d7812 */ /* 0x000fe400078ec0ff */
[----:B------:R-:W-:Y:S02]  /*7f90*/  SHF.L.U32 R6, R4, 0x2, RZ ;  /* 0x0000000204067819 */ /* 0x000fe400000006ff */
[----:B------:R-:W-:-:S02]  /*7fa0*/  LOP3.LUT R12, R13, 0x3e00, R12, 0xf8, !PT ;  /* 0x00003e000d0c7812 */ /* 0x000fc400078ef80c */
[----:B------:R-:W-:Y:S02]  /*7fb0*/  SHF.L.U32 R13, R4, 0x3, RZ ;  /* 0x00000003040d7819 */ /* 0x000fe400000006ff */
[----:B------:R-:W-:Y:S02]  /*7fc0*/  F2FP.F16.F32.PACK_AB R110, R111, R110 ;  /* 0x0000006e6f6e723e */ /* 0x000fe400000000ff */
[----:B------:R-:W-:Y:S02]  /*7fd0*/  LOP3.LUT R12, R12, 0x20, R13, 0xf8, !PT ;  /* 0x000000200c0c7812 */ /* 0x000fe400078ef80d */
[----:B------:R-:W-:Y:S02]  /*7fe0*/  F2FP.F16.F32.PACK_AB R68, R69, R68 ;  /* 0x000000444544723e */ /* 0x000fe400000000ff */
[----:B------:R-:W-:Y:S02]  /*7ff0*/  IADD3 R7, PT, PT, R7, R12, RZ ;  /* 0x0000000c07077210 */ /* 0x000fe40007ffe0ff */
[----:B------:R-:W-:-:S02]  /*8000*/  LOP3.LUT R12, R6, 0x20, RZ, 0xc0, !PT ;  /* 0x00000020060c7812 */ /* 0x000fc400078ec0ff */
[----:B------:R-:W-:Y:S02]  /*8010*/  LEA R7, R7, UR6, 0x1 ;  /* 0x0000000607077c11 */ /* 0x000fe4000f8e08ff */
[----:B------:R-:W-:Y:S02]  /*8020*/  LOP3.LUT R6, R6, 0x40, RZ, 0xc0, !PT ;  /* 0x0000004006067812 */ /* 0x000fe400078ec0ff */
[----:B------:R-:W-:Y:S01]  /*8030*/  IADD3 R13, PT, PT, R7, -R12, RZ ;  /* 0x8000000c070d7210 */ /* 0x000fe20007ffe0ff */
[----:B------:R-:W-:Y:S01]  /*8040*/  STS [R7], R112 ;  /* 0x0000007007007388 */ /* 0x000fe20000000800 */
[----:B------:R-:W-:Y:S02]  /*8050*/  F2FP.F16.F32.PACK_AB R70, R71, R70 ;  /* 0x000000464746723e */ /* 0x000fe400000000ff */
[----:B------:R-:W-:Y:S01]  /*8060*/  IADD3 R15, PT, PT, R7, -R6, RZ ;  /* 0x80000006070f7210 */ /* 0x000fe20007ffe0ff */
[----:B------:R-:W-:Y:S01]  /*8070*/  STS [R7+0x200], R114 ;  /* 0x0002007207007388 */ /* 0x000fe20000000800 */
[----:B------:R-:W-:-:S02]  /*8080*/  F2FP.F16.F32.PACK_AB R72, R73, R72 ;  /* 0x000000484948723e */ /* 0x000fc400000000ff */
[----:B------:R-:W-:Y:S01]  /*8090*/  F2FP.F16.F32.PACK_AB R74, R75, R74 ;  /* 0x0000004a4b4a723e */ /* 0x000fe200000000ff */
[----:B------:R-:W-:Y:S01]  /*80a0*/  STS [R13+0x10], R108 ;  /* 0x0000106c0d007388 */ /* 0x000fe20000000800 */
[----:B------:R-:W-:Y:S02]  /*80b0*/  IADD3 R17, PT, PT, R13, -R6, RZ ;  /* 0x800000060d117210 */ /* 0x000fe40007ffe0ff */
        /* <DEDUP_REMOVED lines=37> */
[----:B------:R-:W2:Y:S04]  /*8310*/  LD.E.U8 R6, desc[UR4][R2.64+0x1c8] ;  /* 0x0001c80402067980 */ /* 0x000ea8000c101100 */
[----:B------:R-:W3:Y:S04]  /*8320*/  LD.E.64 R20, desc[UR4][R2.64+0x80] ;  /* 0x0000800402147980 */ /* 0x000ee8000c101b00 */
[----:B------:R-:W4:Y:S04]  /*8330*/  LD.E.64 R18, desc[UR4][R2.64+0x90] ;  /* 0x0000900402127980 */ /* 0x000f28000c101b00 */
[----:B------:R-:W4:Y:S04]  /*8340*/  LD.E.64 R42, desc[UR4][R2.64+0x88] ;  /* 0x00008804022a7980 */ /* 0x000f28000c101b00 */
[----:B------:R-:W4:Y:S01]  /*8350*/  LD.E.64 R40, desc[UR4][R2.64+0x70] ;  /* 0x0000700402287980 */ /* 0x000f22000c101b00 */
[----:B------:R-:W-:Y:S05]  /*8360*/  WARPSYNC.ALL ;  /* 0x0000000000007948 */ /* 0x000fea0003800000 */
[----:B------:R-:W5:Y:S01]  /*8370*/  LD.E.64 R44, desc[UR4][R2.64+0xa0] ;  /* 0x0000a004022c7980 */ /* 0x000f62000c101b00 */
[----:B------:R-:W-:-:S02]  /*8380*/  LOP3.LUT R16, R8, 0x18, RZ, 0xc0, !PT ;  /* 0x0000001808107812 */ /* 0x000fc400078ec0ff */
[----:B-1----:R-:W-:Y:S02]  /*8390*/  MOV R17, RZ ;  /* 0x000000ff00117202 */ /* 0x002fe40000000f00 */
[----:B--2---:R-:W-:-:S13]  /*83a0*/  ISETP.NE.AND P2, PT, R6, RZ, PT ;  /* 0x000000ff0600720c */ /* 0x004fda0003f45270 */
[----:B------:R-:W2:Y:S04]  /*83b0*/  @!P2 LD.E R37, desc[UR4][R2.64+0x60] ;  /* 0x000060040225a980 */ /* 0x000ea8000c101900 */
[----:B------:R-:W2:Y:S04]  /*83c0*/  @P2 LD.E R6, desc[UR4][R2.64+0xd4] ;  /* 0x0000d40402062980 */ /* 0x000ea8000c101900 */
[----:B------:R-:W2:Y:S04]  /*83d0*/  @!P2 LD.E R36, desc[UR4][R2.64+0xb4] ;  /* 0x0000b4040224a980 */ /* 0x000ea8000c101900 */
[----:B------:R1:W2:Y:S01]  /*83e0*/  @P2 LD.E R7, desc[UR4][R2.64+0xb4] ;  /* 0x0000b40402072980 */ /* 0x0002a2000c101900 */
[----:B------:R-:W-:Y:S01]  /*83f0*/  BAR.SYNC.DEFER_BLOCKING 0x0 ;  /* 0x0000000000007b1d */ /* 0x000fe20000010000 */
[----:B---3--:R-:W-:-:S02]  /*8400*/  IMAD R8, R21, R170, RZ ;  /* 0x000000aa15087224 */ /* 0x008fc400078e02ff */
[----:B------:R-:W-:-:S04]  /*8410*/  IMAD.WIDE.U32 R14, R20, R170, RZ ;  /* 0x000000aa140e7225 */ /* 0x000fc800078e00ff */
[-C--:B----4-:R-:W-:Y:S02]  /*8420*/  IMAD R39, R19, R169.reuse, RZ ;  /* 0x000000a913277224 */ /* 0x090fe400078e02ff */
[----:B------:R-:W-:-:S04]  /*8430*/  IMAD.WIDE.U32 R12, R18, R169, RZ ;  /* 0x000000a9120c7225 */ /* 0x000fc800078e00ff */
[----:B------:R-:W-:Y:S01]  /*8440*/  IMAD.WIDE.U32 R16, R172, R42, R16 ;  /* 0x0000002aac107225 */ /* 0x000fe200078e0010 */
[----:B------:R-:W-:Y:S02]  /*8450*/  IADD3 R8, PT, PT, R15, R8, RZ ;  /* 0x000000080f087210 */ /* 0x000fe40007ffe0ff */
[----:B------:R-:W-:Y:S01]  /*8460*/  IADD3 R39, PT, PT, R13, R39, RZ ;  /* 0x000000270d277210 */ /* 0x000fe20007ffe0ff */
[----:B-1----:R-:W-:Y:S01]  /*8470*/  IMAD R2, R43, R172, RZ ;  /* 0x000000ac2b027224 */ /* 0x002fe200078e02ff */
[----:B------:R-:W-:Y:S01]  /*8480*/  IADD3 R38, P1, P0, R12, R16, R14 ;  /* 0x000000100c267210 */ /* 0x000fe2000783e00e */
[----:B------:R1:W3:Y:S03]  /*8490*/  LDS.128 R28, [R171] ;  /* 0x00000000ab1c7984 */ /* 0x0002e60000000c00 */
[----:B------:R-:W-:Y:S01]  /*84a0*/  IADD3 R2, PT, PT, R17, R2, RZ ;  /* 0x0000000211027210 */ /* 0x000fe20007ffe0ff */
[----:B------:R1:W4:Y:S04]  /*84b0*/  LDS.128 R20, [R171+0x1000] ;  /* 0x00100000ab147984 */ /* 0x0003280000000c00 */
[----:B------:R1:W1:Y:S04]  /*84c0*/  LDS.128 R12, [R171+0x2000] ;  /* 0x00200000ab0c7984 */ /* 0x0002680000000c00 */
[----:B------:R1:W1:Y:S04]  /*84d0*/  LDS.128 R24, [R171+0x800] ;  /* 0x00080000ab187984 */ /* 0x0002680000000c00 */
[----:B------:R1:W1:Y:S04]  /*84e0*/  LDS.128 R16, [R171+0x1800] ;  /* 0x00180000ab107984 */ /* 0x0002680000000c00 */
[----:B------:R1:W1:Y:S01]  /*84f0*/  LDS.128 R32, [R171+0x2800] ;  /* 0x00280000ab207984 */ /* 0x0002620000000c00 */
[----:B------:R-:W3:Y:S01]  /*8500*/  @P4 MUFU.LG2 R10, R10 ;  /* 0x0000000a000a4308 */ /* 0x000ee20000000c00 */
[----:B------:R-:W-:-:S07]  /*8510*/  LOP3.LUT P5, RZ, R4, 0x3, RZ, 0xc0, !PT ;  /* 0x0000000304ff7812 */ /* 0x000fce00078ac0ff */
[----:B------:R-:W4:Y:S01]  /*8520*/  @P3 MUFU.LG2 R5, R5 ;  /* 0x0000000500053308 */ /* 0x000f220000000c00 */
[----:B------:R-:W-:Y:S01]  /*8530*/  IADD3.X R39, PT, PT, R39, R2, R8, P1, P0 ;  /* 0x0000000227277210 */ /* 0x000fe20000fe0408 */
[----:B------:R-:W-:Y:S02]  /*8540*/  IMAD R2, R43, R9, RZ ;  /* 0x000000092b027224 */ /* 0x000fe400078e02ff */
[----:B------:R-:W-:Y:S01]  /*8550*/  IMAD.WIDE.U32 R38, R9, R42, R38 ;  /* 0x0000002a09267225 */ /* 0x000fe200078e0026 */
[----:B------:R-:W-:Y:S03]  /*8560*/  BSSY.RECONVERGENT B0, `(.L_x_2910) ;  /* 0x000001e000007945 */ /* 0x000fe60003800200 */
[----:B---3--:R-:W-:Y:S01]  /*8570*/  @P4 FMUL.FTZ R10, R10, 0.69314718246459960938 ;  /* 0x3f3172180a0a4820 */ /* 0x008fe20000410000 */
[----:B------:R-:W-:Y:S02]  /*8580*/  LEA R40, P1, R38, R40, 0x1 ;  /* 0x0000002826287211 */ /* 0x000fe400078208ff */
[----:B------:R-:W-:-:S02]  /*8590*/  IADD3 R2, PT, PT, R39, R2, RZ ;  /* 0x0000000227027210 */ /* 0x000fc40007ffe0ff */
[----:B------:R-:W-:Y:S01]  /*85a0*/  MOV R8, 0x7f800000 ;  /* 0x7f80000000087802 */ /* 0x000fe20000000f00 */
[----:B----4-:R-:W-:Y:S01]  /*85b0*/  @P3 FMUL.FTZ R5, R5, 0.69314718246459960938 ;  /* 0x3f31721805053820 */ /* 0x010fe20000410000 */
[----:B------:R-:W-:Y:S02]  /*85c0*/  LEA R46, P0, R42, R40, 0x6 ;  /* 0x000000282a2e7211 */ /* 0x000fe400078030ff */
[----:B------:R-:W-:Y:S01]  /*85d0*/  LEA.HI.X R41, R38, R41, R2, 0x1, P1 ;  /* 0x0000002926297211 */ /* 0x000fe200008f0c02 */
[----:B-----5:R-:W-:Y:S01]  /*85e0*/  @P3 FFMA.FTZ R8, R11, R0, R5 ;  /* 0x000000000b083223 */ /* 0x020fe20000010005 */
[----:B--2---:R-:W-:Y:S02]  /*85f0*/  @!P2 IMAD R37, R170, R37, R169 ;  /* 0x00000025aa25a224 */ /* 0x004fe400078e02a9 */
[----:B------:R-:W-:Y:S02]  /*8600*/  @P2 IMAD R6, R6, R169, RZ ;  /* 0x000000a906062224 */ /* 0x000fe400078e02ff */
[----:B------:R-:W-:Y:S01]  /*8610*/  @!P2 IMAD R3, R37, R36, RZ ;  /* 0x000000242503a224 */ /* 0x000fe200078e02ff */
[----:B------:R-:W-:Y:S01]  /*8620*/  MOV R36, 0x7f800000 ;  /* 0x7f80000000247802 */ /* 0x000fe20000000f00 */
[----:B------:R-:W-:Y:S01]  /*8630*/  @P4 FFMA.FTZ R36, R11, R116, R10 ;  /* 0x000000740b244223 */ /* 0x000fe2000001000a */
[----:B------:R-:W-:Y:S01]  /*8640*/  @P2 IMAD R3, R170, R7, R6 ;  /* 0x00000007aa032224 */ /* 0x000fe200078e0206 */
[----:B-1----:R-:W-:Y:S06]  /*8650*/  @P5 BRA `(.L_x_2911) ;  /* 0x0000000000385947 */ /* 0x002fec0003800000 */
[----:B------:R-:W-:Y:S01]  /*8660*/  SHF.R.U32.HI R4, RZ, 0x1, R4 ;  /* 0x00000001ff047819 */ /* 0x000fe20000011604 */
[----:B------:R-:W-:Y:S02]  /*8670*/  IMAD.IADD R0, R172, 0x1, R3 ;  /* 0x00000001ac007824 */ /* 0x000fe400078e0203 */
[----:B------:R-:W-:Y:S01]  /*8680*/  IMAD.IADD R172, R173, 0x1, -R172 ;  /* 0x00000001adac7824 */ /* 0x000fe200078e0aac */
        /* <DEDUP_REMOVED lines=11> */
.L_x_2911:
[----:B------:R-:W-:Y:S05]  /*8740*/  BSYNC.RECONVERGENT B0 ;  /* 0x0000000000007941 */ /* 0x000fea0003800200 */
.L_x_2910:
[----:B------:R-:W-:Y:S01]  /*8750*/  LEA.HI.X R47, R42, R41, R43, 0x6, P0 ;  /* 0x000000292a2f7211 */ /* 0x000fe200000f342b */
[----:B------:R-:W-:Y:S01]  /*8760*/  ST.E.128 desc[UR4][R40.64], R28 ;  /* 0x0000001c28007985 */ /* 0x000fe2000c101d04 */
[----:B------:R-:W-:-:S03]  /*8770*/  MOV R169, 0x0 ;  /* 0x0000000000a97802 */ /* 0x000fc60000000f00 */
[----:B------:R-:W-:Y:S04]  /*8780*/  ST.E.128 desc[UR4][R40.64+0x40], R20 ;  /* 0x0000401428007985 */ /* 0x000fe8000c101d04 */
[----:B------:R-:W-:Y:S04]  /*8790*/  ST.E.128 desc[UR4][R40.64+0x80], R12 ;  /* 0x0000800c28007985 */ /* 0x000fe8000c101d04 */
[----:B------:R-:W-:Y:S04]  /*87a0*/  ST.E.128 desc[UR4][R46.64], R24 ;  /* 0x000000182e007985 */ /* 0x000fe8000c101d04 */
[----:B------:R-:W-:Y:S04]  /*87b0*/  ST.E.128 desc[UR4][R46.64+0x40], R16 ;  /* 0x000040102e007985 */ /* 0x000fe8000c101d04 */
[----:B------:R1:W-:Y:S02]  /*87c0*/  ST.E.128 desc[UR4][R46.64+0x80], R32 ;  /* 0x000080202e007985 */ /* 0x0003e4000c101d04 */
[----:B-1----:R-:W-:Y:S05]  /*87d0*/  RET.REL.NODEC R168 `(_ZN5flash24flash_fwd_splitkv_kernelI23Flash_fwd_kernel_traitsILi96ELi64ELi128ELi4ELb0ELb0EN7cutlass6half_tE19Flash_kernel_traitsILi96ELi64ELi128ELi4ES3_EELb0ELb0ELb0ELb1ELb1ELb0ELb0ELb0EEEvNS_16Flash_fwd_paramsE) ;  /* 0xffffff78a8087950 */ /* 0x002fea0003c3ffff */
.L_x_2909:
[----:B------:R-:W-:Y:S01]  /*87e0*/  MOV R5, 0x2 ;  /* 0x0000000200057802 */ /* 0x000fe20000000f00 */
[----:B------:R-:W-:Y:S01]  /*87f0*/  IMAD.MOV.U32 R4, RZ, RZ, 0x1f ;  /* 0x0000001fff047424 */ /* 0x000fe200078e00ff */
[----:B------:R-:W-:-:S07]  /*8800*/  MOV R6, 0xffffffff ;  /* 0xffffffff00067802 */ /* 0x000fce0000000f00 */
[----:B-----5:R-:W-:Y:S05]  /*8810*/  WARPSYNC.COLLECTIVE R6, `(.L_x_2912) ;  /* 0x0000000006087348 */ /* 0x020fea0003c00000 */
[----:B------:R1:W2:Y:S02]  /*8820*/  SHFL.BFLY P0, R14, R188, R5, R4 ;  /* 0x0c000005bc0e7389 */ /* 0x0002a40000000004 */
[----:B-12--5:R-:W-:Y:S05]  /*8830*/  ENDCOLLECTIVE ;  /* 0x000000000000791b */ /* 0x026fea0003800000 */
.L_x_2912:
[----:B------:R-:W-:Y:S02]  /*8840*/  IMAD.MOV.U32 R13, RZ, RZ, R14 ;  /* 0x000000ffff0d7224 */ /* 0x000fe400078e000e */
[----:B------:R-:W-:Y:S02]  /*8850*/  IMAD.MOV.U32 R5, RZ, RZ, 0x1 ;  /* 0x00000001ff057424 */ /* 0x000fe400078e00ff */
[----:B------:R-:W-:-:S05]  /*8860*/  FADD.FTZ R13, R13, R188 ;  /* 0x000000bc0d0d7221 */ /* 0x000fca0000010000 */
[----:B------:R-:W-:-:S07]  /*8870*/  MOV R188, R13 ;  /* 0x0000000d00bc7202 */ /* 0x000fce0000000f00 */
[----:B------:R-:W-:Y:S05]  /*8880*/  WARPSYNC.COLLECTIVE R6, `(.L_x_2913) ;  /* 0x0000000006087348 */ /* 0x000fea0003c00000 */
[----:B------:R1:W2:Y:S02]  /*8890*/  SHFL.BFLY P0, R14, R188, R5, R4 ;  /* 0x0c000005bc0e7389 */ /* 0x0002a40000000004 */
[----:B-12---:R-:W-:Y:S05]  /*88a0*/  ENDCOLLECTIVE ;  /* 0x000000000000791b */ /* 0x006fea0003800000 */
.L_x_2913:
[----:B------:R-:W-:Y:S01]  /*88b0*/  MOV R188, R187 ;  /* 0x000000bb00bc7202 */ /* 0x000fe20000000f00 */
[----:B------:R-:W-:Y:S01]  /*88c0*/  IMAD.MOV.U32 R5, RZ, RZ, 0x2 ;  /* 0x00000002ff057424 */ /* 0x000fe200078e00ff */
[----:B------:R-:W-:-:S07]  /*88d0*/  MOV R10, R14 ;  /* 0x0000000e000a7202 */ /* 0x000fce0000000f00 */
[----:B------:R-:W-:Y:S05]  /*88e0*/  WARPSYNC.COLLECTIVE R6, `(.L_x_2914) ;  /* 0x0000000006087348 */ /* 0x000fea0003c00000 */
[----:B------:R1:W2:Y:S02]  /*88f0*/  SHFL.BFLY P0, R14, R188, R5, R4 ;  /* 0x0c000005bc0e7389 */ /* 0x0002a40000000004 */
[----:B-12---:R-:W-:Y:S05]  /*8900*/  ENDCOLLECTIVE ;  /* 0x000000000000791b */ /* 0x006fea0003800000 */
.L_x_2914:
[----:B------:R-:W-:Y:S01]  /*8910*/  FADD.FTZ R10, R13, R10 ;  /* 0x0000000a0d0a7221 */ /* 0x000fe20000010000 */
[----:B------:R-:W-:Y:S01]  /*8920*/  FADD.FTZ R12, R14, R187 ;  /* 0x000000bb0e0c7221 */ /* 0x000fe20000010000 */
[----:B------:R-:W-:-:S04]  /*8930*/  MOV R5, 0x1 ;  /* 0x0000000100057802 */ /* 0x000fc80000000f00 */
[----:B------:R-:W-:-:S07]  /*8940*/  MOV R188, R12 ;  /* 0x0000000c00bc7202 */ /* 0x000fce0000000f00 */
[----:B------:R-:W-:Y:S05]  /*8950*/  WARPSYNC.COLLECTIVE R6, `(.L_x_2915) ;  /* 0x0000000006087348 */ /* 0x000fea0003c00000 */
[----:B------:R1:W2:Y:S02]  /*8960*/  SHFL.BFLY P0, R14, R188, R5, R4 ;  /* 0x0c000005bc0e7389 */ /* 0x0002a40000000004 */
[----:B-12---:R-:W-:Y:S05]  /*8970*/  ENDCOLLECTIVE ;  /* 0x000000000000791b */ /* 0x006fea0003800000 */
.L_x_2915:
[----:B------:R-:W-:Y:S05]  /*8980*/  BRA `(.L_x_2916) ;  /* 0xfffffff0007c7947 */ /* 0x000fea000383ffff */
.L_x_2917:
        /* <DEDUP_REMOVED lines=15> */
.L_x_11644:


//--------------------- .text._ZN5flash24flash_fwd_splitkv_kernelI23Flash_fwd_kernel_traitsILi96ELi64ELi128ELi4ELb0ELb0EN7cutlass6half_tE19Flash_kernel_traitsILi96ELi64ELi128ELi4ES3_EELb0ELb0ELb0ELb1ELb1ELb1ELb0ELb0EEEvNS_16Flash_fwd_paramsE --------------------------
	.section	.text._ZN5flash24flash_fwd_splitkv_kernelI23Flash_fwd_kernel_traitsILi96ELi64ELi128ELi4ELb0ELb0EN7cutlass6half_tE19Flash_kernel_traitsILi96ELi64ELi128ELi4ES3_EELb0ELb0ELb0ELb1ELb1ELb1ELb0ELb0EEEvNS_16Flash_fwd_paramsE,"ax",@progbits
	.align	128
        .global         _ZN5flash24flash_fwd_splitkv_kernelI23Flash_fwd_kernel_traitsILi96ELi64ELi128ELi4ELb0ELb0EN7cutlass6half_tE19Flash_kernel_traitsILi96ELi64ELi128ELi4ES3_EELb0ELb0ELb0ELb1ELb1ELb1ELb0ELb0EEEvNS_16Flash_fwd_paramsE
        .type           _ZN5flash24flash_fwd_splitkv_kernelI23Flash_fwd_kernel_traitsILi96ELi64ELi128ELi4ELb0ELb0EN7cutlass6half_tE19Flash_kernel_traitsILi96ELi64ELi128ELi4ES3_EELb0ELb0ELb0ELb1ELb1ELb1ELb0ELb0EEEvNS_16Flash_fwd_paramsE,@function
        .size           _ZN5flash24flash_fwd_splitkv_kernelI23Flash_fwd_kernel_traitsILi96ELi64ELi128ELi4ELb0ELb0EN7cutlass6half_tE19Flash_kernel_traitsILi96ELi64ELi128ELi4ES3_EELb0ELb0ELb0ELb1ELb1ELb1ELb0ELb0EEEvNS_16Flash_fwd_paramsE,(.L_x_11645 - _ZN5flash24flash_fwd_splitkv_kernelI23Flash_fwd_kernel_traitsILi96ELi64ELi128ELi4ELb0ELb0EN7cutlass6half_tE19Flash_kernel_traitsILi96ELi64ELi128ELi4ES3_EELb0ELb0ELb0ELb1ELb1ELb1ELb0ELb0EEEvNS_16Flash_fwd_paramsE)
        .other          _ZN5flash24flash_fwd_splitkv_kernelI23Flash_fwd_kernel_traitsILi96ELi64ELi128ELi4ELb0ELb0EN7cutlass6half_tE19Flash_kernel_traitsILi96ELi64ELi128ELi4ES3_EELb0ELb0ELb0ELb1ELb1ELb1ELb0ELb0EEEvNS_16Flash_fwd_paramsE,@"STO_CUDA_ENTRY STV_DEFAULT"
_ZN5flash24flash_fwd_splitkv_kernelI23Flash_fwd_kernel_traitsILi96ELi64ELi128ELi4ELb0ELb0EN7cutlass6half_tE19Flash_kernel_traitsILi96ELi64ELi128ELi4ES3_EELb0ELb0ELb0ELb1ELb1ELb1ELb0ELb0EEEvNS_16Flash_fwd_paramsE:
.text._ZN5flash24flash_fwd_splitkv_kernelI23Flash_fwd_kernel_traitsILi96ELi64ELi128ELi4ELb0ELb0EN7cutlass6half_tE19Flash_kernel_traitsILi96ELi64ELi128ELi4ES3_EELb0ELb0ELb0ELb1ELb1ELb1ELb0ELb0EEEvNS_16Flash_fwd_paramsE:
[----:B------:R-:W-:Y:S01]  /*0000*/  LDC R1, c[0x0][0x37c] ;  /* 0x0000df00ff017b82 */ /* 0x000fe20000000800 */
[----:B------:R-:W1:Y:S07]  /*0010*/  S2R R12, SR_CTAID.X ;  /* 0x00000000000c7919 */ /* 0x000e6e0000002500 */
[----:B------:R-:W2:Y:S01]  /*0020*/  LDC.64 R2, c[0x0][0x348] ;  /* 0x0000d200ff027b82 */ /* 0x000ea20000000a00 */
[----:B------:R-:W-:Y:S01]  /*0030*/  BSSY.RECONVERGENT B2, `(.L_x_2918) ;  /* 0x0000005000027945 */ /* 0x000fe20003800200 */
[----:B------:R-:W-:Y:S01]  /*0040*/  MOV R166, 0x80 ;  /* 0x0000008000a67802 */ /* 0x000fe20000000f00 */
[----:B------:R-:W3:Y:S01]  /*0050*/  S2R R168, SR_CTAID.Y ;  /* 0x0000000000a87919 */ /* 0x000ee20000002600 */
[----:B------:R-:W4:Y:S05]  /*0060*/  S2R R167, SR_CTAID.Z ;  /* 0x0000000000a77919 */ /* 0x000f2a0000002700 */
[----:B-1234-:R-:W-:Y:S05]  /*0070*/  CALL.REL.NOINC `($_ZN5flash24flash_fwd_splitkv_kernelI23Flash_fwd_kernel_traitsILi96ELi64ELi128ELi4ELb0ELb0EN7cutlass6half_tE19Flash_kernel_traitsILi96ELi64ELi128ELi4ES3_EELb0ELb0ELb0ELb1ELb1ELb1ELb0ELb0EEEvNS_16Flash_fwd_paramsE$_ZN5flash30compute_attn_1rowblock_splitkvI23Flash_fwd_kernel_traitsILi96ELi64ELi128ELi4ELb0ELb0EN7cutlass6half_tE19Flash_kernel_traitsILi96ELi64ELi128ELi4ES3_EELb0ELb0ELb0ELb1ELb1ELb1ELb0ELb0ENS_16Flash_fwd_paramsEEEvRKT8_iiiii) ;  /* 0x0000000000087944 */ /* 0x01efea0003c00000 */
[----:B------:R-:W-:Y:S05]  /*0080*/  BSYNC.RECONVERGENT B2 ;  /* 0x0000000000027941 */ /* 0x000fea0003800200 */
.L_x_2918:
[----:B------:R-:W-:Y:S05]  /*0090*/  EXIT ;  /* 0x000000000000794d */ /* 0x000fea0003800000 */
        .type           $_ZN5flash24flash_fwd_splitkv_kernelI23Flash_fwd_kernel_traitsILi96ELi64ELi128ELi4ELb0ELb0EN7cutlass6half_tE19Flash_kernel_traitsILi96ELi64ELi128ELi4ES3_EELb0ELb0ELb0ELb1ELb1ELb1ELb0ELb0EEEvNS_16Flash_fwd_paramsE$_ZN5flash30compute_attn_1rowblock_splitkvI23Flash_fwd_kernel_traitsILi96ELi64ELi128ELi4ELb0ELb0EN7cutlass6half_tE19Flash_kernel_traitsILi96ELi64ELi128ELi4ES3_EELb0ELb0ELb0ELb1ELb1ELb1ELb0ELb0ENS_16Flash_fwd_paramsEEEvRKT8_iiiii,@function
        .size           $_ZN5flash24flash_fwd_splitkv_kernelI23Flash_fwd_kernel_traitsILi96ELi64ELi128ELi4ELb0ELb0EN7cutlass6half_tE19Flash_kernel_traitsILi96ELi64ELi128ELi4ES3_EELb0ELb0ELb0ELb1ELb1ELb1ELb0ELb0EEEvNS_16Flash_fwd_paramsE$_ZN5flash30compute_attn_1rowblock_splitkvI23Flash_fwd_kernel_traitsILi96ELi64ELi128ELi4ELb0ELb0EN7cutlass6half_tE19Flash_kernel_traitsILi96ELi64ELi128ELi4ES3_EELb0ELb0ELb0ELb1ELb1ELb1ELb0ELb0ENS_16Flash_fwd_paramsEEEvRKT8_iiiii,(.L_x_11645 - $_ZN5flash24flash_fwd_splitkv_kernelI23Flash_fwd_kernel_traitsILi96ELi64ELi128ELi4ELb0ELb0EN7cutlass6half_tE19Flash_kernel_traitsILi96ELi64ELi128ELi4ES3_EELb0ELb0ELb0ELb1ELb1ELb1ELb0ELb0EEEvNS_16Flash_fwd_paramsE$_ZN5flash30compute_attn_1rowblock_splitkvI23Flash_fwd_kernel_traitsILi96ELi64ELi128ELi4ELb0ELb0EN7cutlass6half_tE19Flash_kernel_traitsILi96ELi64ELi128ELi4ES3_EELb0ELb0ELb0ELb1ELb1ELb1ELb0ELb0ENS_16Flash_fwd_paramsEEEvRKT8_iiiii)
$_ZN5flash24flash_fwd_splitkv_kernelI23Flash_fwd_kernel_traitsILi96ELi64ELi128ELi4ELb0ELb0EN7cutlass6half_tE19Flash_kernel_traitsILi96ELi64ELi128ELi4ES3_EELb0ELb0ELb0ELb1ELb1ELb1ELb0ELb0EEEvNS_16Flash_fwd_paramsE$_ZN5flash30compute_attn_1rowblock_splitkvI23Flash_fwd_kernel_traitsILi96ELi64ELi128ELi4ELb0ELb0EN7cutlass6half_tE19Flash_kernel_traitsILi96ELi64ELi128ELi4ES3_EELb0ELb0ELb0ELb1ELb1ELb1ELb0ELb0ENS_16Flash_fwd_paramsEEEvRKT8_iiiii:
        /* <DEDUP_REMOVED lines=24> */
.L_x_2922:
[----:B------:R-:W-:Y:S05]  /*0220*/  BSYNC.RECONVERGENT B0 ;  /* 0x0000000000007941 */ /* 0x000fea0003800200 */
.L_x_2921:
[----:B-----5:R-:W-:Y:S02]  /*0230*/  IADD3 R5, PT, PT, R5, R0, -R9 ;  /* 0x0000000005057210 */ /* 0x020fe40007ffe809 */
.L_x_2920:
[----:B------:R-:W-:Y:S05]  /*0240*/  BSYNC.RECONVERGENT B1 ;  /* 0x0000000000017941 */ /* 0x000fea0003800200 */
.L_x_2919:
[----:B------:R-:W-:Y:S01]  /*0250*/  IMAD.SHL.U32 R170, R12, 0x40, RZ ;  /* 0x000000400caa7824 */ /* 0x000fe200078e00ff */
[----:B------:R-:W-:Y:S01]  /*0260*/  MOV R6, R166 ;  /* 0x000000a600067202 */ /* 0x000fe20000000f00 */
[----:B------:R-:W-:-:S03]  /*0270*/  IMAD.MOV.U32 R7, RZ, RZ, 0x0 ;  /* 0x00000000ff077424 */ /* 0x000fc600078e00ff */
[----:B-----5:R-:W-:-:S13]  /*0280*/  ISETP.GT.AND P0, PT, R171, R170, PT ;  /* 0x000000aaab00720c */ /* 0x020fda0003f04270 */
[----:B-1----:R-:W-:Y:S05]  /*0290*/  @!P0 RET.REL.NODEC R6 `(_ZN5flash24flash_fwd_splitkv_kernelI23Flash_fwd_kernel_traitsILi96ELi64ELi128ELi4ELb0ELb0EN7cutlass6half_tE19Flash_kernel_traitsILi96ELi64ELi128ELi4ES3_EELb0ELb0ELb0ELb1ELb1ELb1ELb0ELb0EEEvNS_16Flash_fwd_paramsE) ;  /* 0xfffffffc06588950 */ /* 0x002fea0003c3ffff */
        /* <DEDUP_REMOVED lines=59> */
[----:B-1----:R-:W-:Y:S05]  /*0650*/  @P0 RET.REL.NODEC R166 `(_ZN5flash24flash_fwd_splitkv_kernelI23Flash_fwd_kernel_traitsILi96ELi64ELi128ELi4ELb0ELb0EN7cutlass6half_tE19Flash_kernel_traitsILi96ELi64ELi128ELi4ES3_EELb0ELb0ELb0ELb1ELb1ELb1ELb0ELb0EEEvNS_16Flash_fwd_paramsE) ;  /* 0xfffffff8a6680950 */ /* 0x002fea0003c3ffff */
[----:B------:R-:W-:Y:S02]  /*0660*/  MOV R3, 0x7f800000 ;  /* 0x7f80000000037802 */ /* 0x000fe40000000f00 */
[----:B------:R-:W-:-:S03]  /*0670*/  MOV R167, 0x0 ;  /* 0x0000000000a77802 */ /* 0x000fc60000000f00 */
[----:B------:R1:W-:Y:S02]  /*0680*/  ST.E desc[UR4][R8.64+0x80], R3 ;  /* 0x0000800308007985 */ /* 0x0003e4000c101904 */
[----:B-1----:R-:W-:Y:S05]  /*0690*/  RET.REL.NODEC R166 `(_ZN5flash24flash_fwd_splitkv_kernelI23Flash_fwd_kernel_traitsILi96ELi64ELi128ELi4ELb0ELb0EN7cutlass6half_tE19Flash_kernel_traitsILi96ELi64ELi128ELi4ES3_EELb0ELb0ELb0ELb1ELb1ELb1ELb0ELb0EEEvNS_16Flash_fwd_paramsE) ;  /* 0xfffffff8a6587950 */ /* 0x002fea0003c3ffff */
.L_x_2923:
        /* <DEDUP_REMOVED lines=30> */
[----:B------:R-:W-:Y:S02]  /*0880*/  IMAD.HI.U32 R9, R19, R9, R18 ;  /* 0x0000000913097227 */ /* 0x000fe400078e0012 */
[----:B------:R-:W3:Y:S02]  /*0890*/  LD.E.64 R18, desc[UR4][R2.64+0x28] ;  /* 0x0000280402127980 */ /* 0x000ee4000c101b00 */
        /* <DEDUP_REMOVED lines=18> */
[----:B------:R-:W-:-:S05]  /*09c0*/  @!P2 LOP3.LUT R10, RZ, R14, RZ, 0x33, !PT ;  /* 0x0000000eff0aa212 */ /* 0x000fca00078e33ff */
[----:B------:R-:W-:-:S05]  /*09d0*/  IMAD.WIDE R6, R10, 0x4, R178 ;  /* 0x000000040a067825 */ /* 0x000fca00078e02b2 */
[----:B------:R2:W3:Y:S01]  /*09e0*/  LD.E R0, desc[UR4][R6.64] ;  /* 0x0000000406007980 */ /* 0x0004e2000c101900 */
[----:B----4-:R-:W-:-:S04]  /*09f0*/  IABS R9, R16 ;  /* 0x0000001000097213 */ /* 0x010fc80000000000 */
[----:B------:R-:W4:Y:S08]  /*0a00*/  I2F.RP R15, R9 ;  /* 0x00000009000f7306 */ /* 0x000f300000209400 */
[----:B----4-:R-:W4:Y:S02]  /*0a10*/  MUFU.RCP R13, R15 ;  /* 0x0000000f000d7308 */ /* 0x010f240000001000 */
[----:B----4-:R-:W-:-:S06]  /*0a20*/  IADD3 R13, PT, PT, R13, 0xffffffe, RZ ;  /* 0x0ffffffe0d0d7810 */ /* 0x010fcc0007ffe0ff */
[----:B------:R-:W4:Y:S01]  /*0a30*/  F2I.FTZ.U32.TRUNC.NTZ R25, R13 ;  /* 0x0000000d00197305 */ /* 0x000f22000021f000 */
[----:B------:R-:W-:Y:S02]  /*0a40*/  MOV R24, RZ ;  /* 0x000000ff00187202 */ /* 0x000fe40000000f00 */
[----:B------:R-:W-:Y:S02]  /*0a50*/  IABS R8, R167 ;  /* 0x000000a700087213 */ /* 0x000fe40000000000 */
[----:B--2---:R-:W-:Y:S01]  /*0a60*/  IABS R7, R16 ;  /* 0x0000001000077213 */ /* 0x004fe20000000000 */
[----:B----4-:R-:W-:-:S04]  /*0a70*/  IMAD.MOV R6, RZ, RZ, -R25 ;  /* 0x000000ffff067224 */ /* 0x010fc800078e0a19 */
        /* <DEDUP_REMOVED lines=40> */
.L_x_2925:
        /* <DEDUP_REMOVED lines=63> */
.L_x_2926:
[----:B------:R-:W-:Y:S05]  /*10f0*/  BSYNC.RECONVERGENT B0 ;  /* 0x0000000000007941 */ /* 0x000fea0003800200 */
.L_x_2924:
        /* <DEDUP_REMOVED lines=9> */
[----:B-1----:R-:W-:-:S06]  /*1190*/  IADD3 R23, PT, PT, R23, 0xffffffe, RZ ;  /* 0x0ffffffe17177810 */ /* 0x002fcc0007ffe0ff */
[----:B------:R-:W1:Y:S01]  /*11a0*/  F2I.FTZ.U32.TRUNC.NTZ R35, R23 ;  /* 0x0000001700237305 */ /* 0x000e62000021f000 */
[----:B------:R-:W-:Y:S02]  /*11b0*/  MOV R34, RZ ;  /* 0x000000ff00227202 */ /* 0x000fe40000000f00 */
[----:B------:R-:W-:Y:S02]  /*11c0*/  IABS R19, R167 ;  /* 0x000000a700137213 */ /* 0x000fe40000000000 */
[----:B------:R-:W-:Y:S02]  /*11d0*/  IABS R22, R16 ;  /* 0x0000001000167213 */ /* 0x000fe40000000000 */
[----:B-1----:R-:W-:-:S05]  /*11e0*/  IADD3 R0, PT, PT, RZ, -R35, RZ ;  /* 0x80000023ff007210 */ /* 0x002fca0007ffe0ff */
[----:B------:R-:W-:-:S04]  /*11f0*/  IMAD R14, R0, R7, RZ ;  /* 0x00000007000e7224 */ /* 0x000fc800078e02ff */
[----:B------:R-:W-:Y:S01]  /*1200*/  IMAD.HI.U32 R14, R35, R14, R34 ;  /* 0x0000000e230e7227 */ /* 0x000fe200078e0022 */
[----:B------:R-:W1:Y:S01]  /*1210*/  S2R R17, SR_CgaCtaId ;  /* 0x0000000000117919 */ /* 0x000e620000008800 */
[----:B------:R-:W-:-:S04]  /*1220*/  IADD3 R22, PT, PT, RZ, -R22, RZ ;  /* 0x80000016ff167210 */ /* 0x000fc80007ffe0ff */
[----:B------:R-:W-:Y:S01]  /*1230*/  IMAD.HI.U32 R14, R14, R19, RZ ;  /* 0x000000130e0e7227 */ /* 0x000fe200078e00ff */
[----:B------:R-:W-:-:S03]  /*1240*/  SHF.L.U32 R0, R5, 0x3, RZ ;  /* 0x0000000305007819 */ /* 0x000fc600000006ff */
[----:B------:R-:W-:Y:S01]  /*1250*/  IMAD R22, R14, R22, R19 ;  /* 0x000000160e167224 */ /* 0x000fe200078e0213 */
[----:B------:R-:W-:-:S04]  /*1260*/  LOP3.LUT R34, R0, 0x18, RZ, 0xc0, !PT ;  /* 0x0000001800227812 */ /* 0x000fc800078ec0ff */
[----:B------:R-:W-:Y:S02]  /*1270*/  ISETP.GT.U32.AND P0, PT, R7, R22, PT ;  /* 0x000000160700720c */ /* 0x000fe40003f04070 */
[----:B------:R-:W-:Y:S01]  /*1280*/  IADD3 R38, P1, PT, R34, R18, RZ ;  /* 0x0000001222267210 */ /* 0x000fe20007f3e0ff */
[-C--:B------:R-:W-:Y:S01]  /*1290*/  IMAD R11, R11, R128.reuse, RZ ;  /* 0x000000800b0b7224 */ /* 0x080fe200078e02ff */
[----:B------:R-:W-:Y:S02]  /*12a0*/  MOV R35, RZ ;  /* 0x000000ff00237202 */ /* 0x000fe40000000f00 */
[----:B------:R-:W-:Y:S01]  /*12b0*/  IADD3.X R39, PT, PT, RZ, R15, RZ, P1, !PT ;  /* 0x0000000fff277210 */ /* 0x000fe20000ffe4ff */
[C---:B------:R-:W-:Y:S01]  /*12c0*/  IMAD R11, R13.reuse, R129, R11 ;  /* 0x000000810d0b7224 */ /* 0x040fe200078e020b */
[----:B------:R-:W-:Y:S01]  /*12d0*/  MOV R18, 0x400 ;  /* 0x0000040000127802 */ /* 0x000fe20000000f00 */
[----:B------:R-:W-:-:S04]  /*12e0*/  IMAD.WIDE.U32 R38, R13, R128, R38 ;  /* 0x000000800d267225 */ /* 0x000fc800078e0026 */
[-C--:B------:R-:W-:Y:S01]  /*12f0*/  @!P0 IADD3 R22, PT, PT, R22, -R7.reuse, RZ ;  /* 0x8000000716168210 */ /* 0x080fe20007ffe0ff */
[----:B------:R-:W-:Y:S01]  /*1300*/  @!P0 VIADD R14, R14, 0x1 ;  /* 0x000000010e0e8836 */ /* 0x000fe20000000000 */
[----:B------:R-:W-:Y:S02]  /*1310*/  IADD3 R36, P0, PT, R34, R10, RZ ;  /* 0x0000000a22247210 */ /* 0x000fe40007f1e0ff */
[----:B------:R-:W-:Y:S02]  /*1320*/  ISETP.GE.U32.AND P3, PT, R22, R7, PT ;  /* 0x000000071600720c */ /* 0x000fe40003f66070 */
[----:B------:R-:W-:Y:S02]  /*1330*/  LOP3.LUT R19, R167, R16, RZ, 0x3c, !PT ;  /* 0x00000010a7137212 */ /* 0x000fe400078e3cff */
[----:B-1----:R-:W-:Y:S02]  /*1340*/  LEA R7, R17, R18, 0x18 ;  /* 0x0000001211077211 */ /* 0x002fe400078ec0ff */
[----:B------:R-:W-:-:S02]  /*1350*/  SHF.R.U32.HI R22, RZ, 0x2, R5 ;  /* 0x00000002ff167819 */ /* 0x000fc40000011605 */
[----:B------:R-:W-:Y:S02]  /*1360*/  MOV R23, RZ ;  /* 0x000000ff00177202 */ /* 0x000fe40000000f00 */
[----:B------:R-:W-:Y:S02]  /*1370*/  ISETP.GE.AND P1, PT, R19, RZ, PT ;  /* 0x000000ff1300720c */ /* 0x000fe40003f26270 */
[----:B------:R-:W-:Y:S02]  /*1380*/  LOP3.LUT R18, R0, 0xc0, RZ, 0xc0, !PT ;  /* 0x000000c000127812 */ /* 0x000fe400078ec0ff */
[----:B------:R-:W-:Y:S02]  /*1390*/  ISETP.NE.AND P2, PT, R16, RZ, PT ;  /* 0x000000ff1000720c */ /* 0x000fe40003f45270 */
[----:B------:R-:W-:Y:S02]  /*13a0*/  LOP3.LUT R15, R18, 0x18, R5, 0xf8, !PT ;  /* 0x00000018120f7812 */ /* 0x000fe400078ef805 */
[----:B------:R-:W-:-:S02]  /*13b0*/  @P3 IADD3 R14, PT, PT, R14, 0x1, RZ ;  /* 0x000000010e0e3810 */ /* 0x000fc40007ffe0ff */
[----:B------:R-:W-:Y:S02]  /*13c0*/  LOP3.LUT R15, R15, 0x18, R0, 0x78, !PT ;  /* 0x000000180f0f7812 */ /* 0x000fe400078e7800 */
[----:B------:R-:W-:Y:S01]  /*13d0*/  IADD3.X R37, PT, PT, RZ, R6, RZ, P0, !PT ;  /* 0x00000006ff257210 */ /* 0x000fe200007fe4ff */
[----:B------:R-:W-:Y:S01]  /*13e0*/  @!P1 IMAD.MOV R14, RZ, RZ, -R14 ;  /* 0x000000ffff0e9224 */ /* 0x000fe200078e0a0e */
[----:B------:R-:W-:Y:S01]  /*13f0*/  LOP3.LUT R0, R15, 0x1f20, R0, 0xf8, !PT ;  /* 0x00001f200f007812 */ /* 0x000fe200078ef800 */
[----:B------:R-:W-:Y:S02]  /*1400*/  IMAD R6, R113, R22, RZ ;  /* 0x0000001671067224 */ /* 0x000fe400078e02ff */
[----:B------:R-:W-:Y:S01]  /*1410*/  @!P2 LOP3.LUT R14, RZ, R16, RZ, 0x33, !PT ;  /* 0x00000010ff0ea212 */ /* 0x000fe200078e33ff */
[----:B------:R-:W-:-:S04]  /*1420*/  IMAD.WIDE.U32 R36, R22, R112, R36 ;  /* 0x0000007016247225 */ /* 0x000fc800078e0024 */
[----:B------:R-:W-:Y:S01]  /*1430*/  IMAD.SHL.U32 R162, R112, 0x40, RZ ;  /* 0x0000004070a27824 */ /* 0x000fe200078e00ff */
[----:B------:R-:W-:Y:S02]  /*1440*/  IADD3 R165, PT, PT, R37, R6, RZ ;  /* 0x0000000625a57210 */ /* 0x000fe40007ffe0ff */
[----:B------:R-:W-:Y:S02]  /*1450*/  LEA R169, R0, R7, 0x1 ;  /* 0x0000000700a97211 */ /* 0x000fe400078e08ff */
[----:B------:R-:W-:Y:S01]  /*1460*/  SHF.L.U64.HI R163, R112, 0x6, R113 ;  /* 0x0000000670a37819 */ /* 0x000fe20000010271 */
[C---:B------:R-:W-:Y:S01]  /*1470*/  IMAD.SHL.U32 R160, R128.reuse, 0x40, RZ ;  /* 0x0000004080a07824 */ /* 0x040fe200078e00ff */
[----:B------:R-:W-:Y:S01]  /*1480*/  SHF.L.U64.HI R161, R128, 0x6, R129 ;  /* 0x0000000680a17819 */ /* 0x000fe20000010281 */
[----:B--2---:R-:W-:Y:S02]  /*1490*/  IMAD R13, R31, R168, RZ ;  /* 0x000000a81f0d7224 */ /* 0x004fe400078e02ff */
[----:B------:R-:W-:-:S05]  /*14a0*/  IMAD.WIDE.U32 R34, R168, R30, R34 ;  /* 0x0000001ea8227225 */ /* 0x000fca00078e0022 */
[----:B------:R-:W-:Y:S01]  /*14b0*/  IADD3 R35, PT, PT, R35, R13, RZ ;  /* 0x0000000d23237210 */ /* 0x000fe20007ffe0ff */
[----:B---3--:R-:W-:Y:S01]  /*14c0*/  IMAD R10, R27, R167, RZ ;  /* 0x000000a71b0a7224 */ /* 0x008fe200078e02ff */
[----:B----4-:R-:W-:Y:S01]  /*14d0*/  SHF.L.U64.HI R19, R28, 0x5, R29 ;  /* 0x000000051c137819 */ /* 0x010fe2000001021d */
[----:B------:R-:W-:Y:S01]  /*14e0*/  IMAD.WIDE.U32 R12, R12, 0x40, R22 ;  /* 0x000000400c0c7825 */ /* 0x000fe200078e0016 */
[----:B------:R-:W-:-:S03]  /*14f0*/  SHF.L.U32 R18, R28, 0x5, RZ ;  /* 0x000000051c127819 */ /* 0x000fc600000006ff */
[----:B------:R-:W-:Y:S01]  /*1500*/  IMAD.WIDE.U32 R26, R167, R26, R34 ;  /* 0x0000001aa71a7225 */ /* 0x000fe200078e0022 */
[----:B------:R-:W-:-:S03]  /*1510*/  IADD3 R31, PT, PT, R39, R11, RZ ;  /* 0x0000000b271f7210 */ /* 0x000fc60007ffe0ff */
[----:B------:R-:W-:Y:S01]  /*1520*/  IMAD R11, R13, R28, RZ ;  /* 0x0000001c0d0b7224 */ /* 0x000fe200078e02ff */
[----:B------:R-:W-:Y:S01]  /*1530*/  IADD3 R27, PT, PT, R27, R10, RZ ;  /* 0x0000000a1b1b7210 */ /* 0x000fe20007ffe0ff */
[----:B------:R-:W-:Y:S01]  /*1540*/  IMAD.WIDE.U32 R18, R28, R12, R18 ;  /* 0x0000000c1c127225 */ /* 0x000fe200078e0012 */
[----:B------:R-:W-:-:S03]  /*1550*/  MOV R30, R38 ;  /* 0x00000026001e7202 */ /* 0x000fc60000000f00 */
[-C--:B------:R-:W-:Y:S02]  /*1560*/  IMAD R11, R29, R12.reuse, R11 ;  /* 0x0000000c1d0b7224 */ /* 0x080fe400078e020b */
[----:B------:R-:W-:Y:S01]  /*1570*/  IMAD.WIDE.U32 R28, R28, R12, R26 ;  /* 0x0000000c1c1c7225 */ /* 0x000fe200078e001a */
[----:B------:R-:W-:Y:S02]  /*1580*/  IADD3 R15, P0, PT, R26, R18, RZ ;  /* 0x000000121a0f7210 */ /* 0x000fe40007f1e0ff */
[----:B------:R-:W-:Y:S01]  /*1590*/  SHF.R.S32.HI R13, RZ, 0x1f, R14 ;  /* 0x0000001fff0d7819 */ /* 0x000fe2000001140e */
[----:B------:R-:W-:Y:S01]  /*15a0*/  IMAD.WIDE.U32 R16, R14, R32, R30 ;  /* 0x000000200e107225 */ /* 0x000fe200078e001e */
[-C--:B------:R-:W-:Y:S02]  /*15b0*/  IADD3 R23, PT, PT, R29, R11.reuse, RZ ;  /* 0x0000000b1d177210 */ /* 0x080fe40007ffe0ff */
[----:B------:R-:W-:Y:S01]  /*15c0*/  IADD3.X R11, PT, PT, R27, R11, R19, P0, !PT ;  /* 0x0000000b1b0b7210 */ /* 0x000fe200007fe413 */
[----:B------:R-:W-:Y:S01]  /*15d0*/  IMAD R14, R33, R14, RZ ;  /* 0x0000000e210e7224 */ /* 0x000fe200078e02ff */
[----:B-----5:R-:W-:-:S02]  /*15e0*/  LEA R18, P1, R28, R20, 0x1 ;  /* 0x000000141c127211 */ /* 0x020fc400078208ff */
[----:B------:R-:W-:Y:S02]  /*15f0*/  LEA R10, P0, R15, R20, 0x1 ;  /* 0x000000140f0a7211 */ /* 0x000fe400078008ff */
[----:B------:R-:W-:Y:S01]  /*1600*/  LEA R164, P2, R36, R24, 0x1 ;  /* 0x0000001824a47211 */ /* 0x000fe200078408ff */
[----:B------:R-:W-:Y:S01]  /*1610*/  IMAD R13, R13, R32, R14 ;  /* 0x000000200d0d7224 */ /* 0x000fe200078e020e */
[-C--:B------:R-:W-:Y:S02]  /*1620*/  LEA.HI.X R19, R28, R21.reuse, R23, 0x1, P1 ;  /* 0x000000151c137211 */ /* 0x080fe400008f0c17 */
[----:B------:R-:W-:Y:S02]  /*1630*/  LEA.HI.X R11, R15, R21, R11, 0x1, P0 ;  /* 0x000000150f0b7211 */ /* 0x000fe400000f0c0b */
[----:B------:R-:W-:Y:S01]  /*1640*/  LEA.HI.X R165, R36, R25, R165, 0x1, P2 ;  /* 0x0000001924a57211 */ /* 0x000fe200010f0ca5 */
[----:B------:R-:W-:Y:S01]  /*1650*/  @!PT LDS RZ, [RZ] ;  /* 0x00000000fffff984 */ /* 0x000fe20000000800 */
[----:B------:R-:W-:Y:S01]  /*1660*/  @!PT LDS RZ, [RZ] ;  /* 0x00000000fffff984 */ /* 0x000fe20000000800 */
[----:B------:R-:W-:Y:S01]  /*1670*/  @!PT LDS RZ, [RZ] ;  /* 0x00000000fffff984 */ /* 0x000fe20000000800 */
[----:B------:R-:W-:Y:S01]  /*1680*/  LDGSTS.E.BYPASS.LTC128B.128 [R169], desc[UR4][R18.64] ;  /* 0x0000000012a97fae */ /* 0x000fe2000b981a04 */
[----:B------:R-:W-:-:S03]  /*1690*/  IADD3 R14, P0, PT, R162, R164, RZ ;  /* 0x000000a4a20e7210 */ /* 0x000fc60007f1e0ff */
[----:B------:R-:W-:Y:S01]  /*16a0*/  LDGSTS.E.BYPASS.LTC128B.128 [R169+0x1000], desc[UR4][R18.64+0x40] ;  /* 0x0100004012a97fae */ /* 0x000fe2000b981a04 */
[----:B------:R-:W-:Y:S02]  /*16b0*/  IADD3.X R15, PT, PT, R163, R165, RZ, P0, !PT ;  /* 0x000000a5a30f7210 */ /* 0x000fe400007fe4ff */
[----:B------:R-:W-:Y:S01]  /*16c0*/  IADD3 R12, P0, PT, R162, R14, RZ ;  /* 0x0000000ea20c7210 */ /* 0x000fe20007f1e0ff */
[----:B------:R1:W-:Y:S01]  /*16d0*/  LDGSTS.E.BYPASS.LTC128B.128 [R169+0x2000], desc[UR4][R18.64+0x80] ;  /* 0x0200008012a97fae */ /* 0x0003e2000b981a04 */
[----:B------:R-:W-:-:S03]  /*16e0*/  IADD3 R17, PT, PT, R17, R13, RZ ;  /* 0x0000000d11117210 */ /* 0x000fc60007ffe0ff */
[----:B------:R-:W-:Y:S01]  /*16f0*/  LDGSTS.E.BYPASS.LTC128B.128 [R169+0x800], desc[UR4][R10.64] ;  /* 0x008000000aa97fae */ /* 0x000fe2000b981a04 */
[----:B------:R-:W-:-:S03]  /*1700*/  IADD3.X R13, PT, PT, R163, R15, RZ, P0, !PT ;  /* 0x0000000fa30d7210 */ /* 0x000fc600007fe4ff */
[----:B------:R-:W-:Y:S04]  /*1710*/  LDGSTS.E.BYPASS.LTC128B.128 [R169+0x1800], desc[UR4][R10.64+0x40] ;  /* 0x018000400aa97fae */ /* 0x000fe8000b981a04 */
[----:B------:R2:W-:Y:S04]  /*1720*/  LDGSTS.E.BYPASS.LTC128B.128 [R169+0x2800], desc[UR4][R10.64+0x80] ;  /* 0x028000800aa97fae */ /* 0x0005e8000b981a04 */
[----:B------:R3:W-:Y:S04]  /*1730*/  LDGSTS.E.BYPASS.LTC128B.128 [R169+0x3000], desc[UR4][R164.64] ;  /* 0x03000000a4a97fae */ /* 0x0007e8000b981a04 */
[----:B------:R3:W-:Y:S04]  /*1740*/  LDGSTS.E.BYPASS.LTC128B.128 [R169+0x5000], desc[UR4][R164.64+0x40] ;  /* 0x05000040a4a97fae */ /* 0x0007e8000b981a04 */
[----:B------:R3:W-:Y:S01]  /*1750*/  LDGSTS.E.BYPASS.LTC128B.128 [R169+0x7000], desc[UR4][R164.64+0x80] ;  /* 0x07000080a4a97fae */ /* 0x0007e2000b981a04 */
[----:B-1----:R-:W-:-:S03]  /*1760*/  IADD3 R18, P0, PT, R162, R12, RZ ;  /* 0x0000000ca2127210 */ /* 0x002fc60007f1e0ff */
[----:B------:R3:W-:Y:S01]  /*1770*/  LDGSTS.E.BYPASS.LTC128B.128 [R169+0x3800], desc[UR4][R14.64] ;  /* 0x038000000ea97fae */ /* 0x0007e2000b981a04 */
[----:B------:R-:W-:-:S03]  /*1780*/  IADD3.X R19, PT, PT, R163, R13, RZ, P0, !PT ;  /* 0x0000000da3137210 */ /* 0x000fc600007fe4ff */
        /* <DEDUP_REMOVED lines=11> */
[----:B------:R-:W-:-:S04]  /*1840*/  LEA R174, P0, R16, R8, 0x1 ;  /* 0x0000000810ae7211 */ /* 0x000fc800078008ff */
[----:B--2---:R-:W-:Y:S01]  /*1850*/  IADD3 R11, PT, PT, R17, R22, RZ ;  /* 0x00000016110b7210 */ /* 0x004fe20007ffe0ff */
[----:B------:R-:W-:-:S08]  /*1860*/  DEPBAR.LE SB0, 0x0 ;  /* 0x000080000000791a */ /* 0x000fd00000000000 */
[----:B------:R-:W-:Y:S05]  /*1870*/  WARPSYNC.ALL ;  /* 0x0000000000007948 */ /* 0x000fea0003800000 */
[----:B------:R-:W-:Y:S01]  /*1880*/  LEA.HI.X R175, R16, R9, R11, 0x1, P0 ;  /* 0x0000000910af7211 */ /* 0x000fe200000f0c0b */
[----:B------:R-:W-:Y:S01]  /*1890*/  BAR.SYNC.DEFER_BLOCKING 0x0 ;  /* 0x0000000000007b1d */ /* 0x000fe20000010000 */
[----:B------:R-:W-:-:S04]  /*18a0*/  IADD3 R8, P0, PT, R160, R174, RZ ;  /* 0x000000aea0087210 */ /* 0x000fc80007f1e0ff */
[----:B------:R-:W-:Y:S02]  /*18b0*/  IADD3.X R9, PT, PT, R161, R175, RZ, P0, !PT ;  /* 0x000000afa1097210 */ /* 0x000fe400007fe4ff */
[----:B---3--:R-:W-:-:S04]  /*18c0*/  IADD3 R14, P0, PT, R160, R8, RZ ;  /* 0x00000008a00e7210 */ /* 0x008fc80007f1e0ff */
[----:B------:R-:W-:Y:S02]  /*18d0*/  IADD3.X R15, PT, PT, R161, R9, RZ, P0, !PT ;  /* 0x00000009a10f7210 */ /* 0x000fe400007fe4ff */
[----:B------:R-:W-:-:S04]  /*18e0*/  IADD3 R12, P0, PT, R160, R14, RZ ;  /* 0x0000000ea00c7210 */ /* 0x000fc80007f1e0ff */
[----:B------:R-:W-:Y:S01]  /*18f0*/  IADD3.X R13, PT, PT, R161, R15, RZ, P0, !PT ;  /* 0x0000000fa10d7210 */ /* 0x000fe200007fe4ff */
[----:B------:R-:W-:Y:S01]  /*1900*/  @!PT LDS RZ, [RZ] ;  /* 0x00000000fffff984 */ /* 0x000fe20000000800 */
[----:B------:R-:W-:Y:S01]  /*1910*/  @!PT LDS RZ, [RZ] ;  /* 0x00000000fffff984 */ /* 0x000fe20000000800 */
[----:B------:R-:W-:Y:S01]  /*1920*/  @!PT LDS RZ, [RZ] ;  /* 0x00000000fffff984 */ /* 0x000fe20000000800 */
[----:B------:R-:W-:Y:S04]  /*1930*/  LDGSTS.E.BYPASS.LTC128B.128 [R169+0x9000], desc[UR4][R174.64] ;  /* 0x09000000aea97fae */ /* 0x000fe8000b981a04 */
[----:B------:R-:W-:Y:S04]  /*1940*/  LDGSTS.E.BYPASS.LTC128B.128 [R169+0xb000], desc[UR4][R174.64+0x40] ;  /* 0x0b000040aea97fae */ /* 0x000fe8000b981a04 */
[----:B------:R-:W-:Y:S04]  /*1950*/  LDGSTS.E.BYPASS.LTC128B.128 [R169+0xd000], desc[UR4][R174.64+0x80] ;  /* 0x0d000080aea97fae */ /* 0x000fe8000b981a04 */
[----:B------:R-:W-:Y:S04]  /*1960*/  LDGSTS.E.BYPASS.LTC128B.128 [R169+0x9800], desc[UR4][R8.64] ;  /* 0x0980000008a97fae */ /* 0x000fe8000b981a04 */
[----:B------:R-:W-:Y:S04]  /*1970*/  LDGSTS.E.BYPASS.LTC128B.128 [R169+0xb800], desc[UR4][R8.64+0x40] ;  /* 0x0b80004008a97fae */ /* 0x000fe8000b981a04 */
[----:B------:R1:W-:Y:S04]  /*1980*/  LDGSTS.E.BYPASS.LTC128B.128 [R169+0xd800], desc[UR4][R8.64+0x80] ;  /* 0x0d80008008a97fae */ /* 0x0003e8000b981a04 */
[----:B------:R-:W-:Y:S04]  /*1990*/  LDGSTS.E.BYPASS.LTC128B.128 [R169+0xa000], desc[UR4][R14.64] ;  /* 0x0a0000000ea97fae */ /* 0x000fe8000b981a04 */
[----:B------:R-:W-:Y:S04]  /*19a0*/  LDGSTS.E.BYPASS.LTC128B.128 [R169+0xc000], desc[UR4][R14.64+0x40] ;  /* 0x0c0000400ea97fae */ /* 0x000fe8000b981a04 */
[----:B------:R-:W-:Y:S04]  /*19b0*/  LDGSTS.E.BYPASS.LTC128B.128 [R169+0xe000], desc[UR4][R14.64+0x80] ;  /* 0x0e0000800ea97fae */ /* 0x000fe8000b981a04 */
[----:B------:R-:W-:Y:S04]  /*19c0*/  LDGSTS.E.BYPASS.LTC128B.128 [R169+0xa800], desc[UR4][R12.64] ;  /* 0x0a8000000ca97fae */ /* 0x000fe8000b981a04 */
[----:B------:R-:W-:Y:S04]  /*19d0*/  LDGSTS.E.BYPASS.LTC128B.128 [R169+0xc800], desc[UR4][R12.64+0x40] ;  /* 0x0c8000400ca97fae */ /* 0x000fe8000b981a04 */
[----:B------:R2:W-:Y:S04]  /*19e0*/  LDGSTS.E.BYPASS.LTC128B.128 [R169+0xe800], desc[UR4][R12.64+0x80] ;  /* 0x0e8000800ca97fae */ /* 0x0005e8000b981a04 */
[----:B------:R-:W3:Y:S01]  /*19f0*/  LD.E R6, desc[UR4][R2.64+0x18c] ;  /* 0x00018c0402067980 */ /* 0x000ee2000c101900 */
[----:B------:R-:W-:-:S02]  /*1a00*/  SHF.L.U32 R115, R5, 0x5, RZ ;  /* 0x0000000505737819 */ /* 0x000fc400000006ff */
[C---:B------:R-:W-:Y:S01]  /*1a10*/  SHF.L.U32 R158, R5.reuse, 0x4, RZ ;  /* 0x00000004059e7819 */ /* 0x040fe200000006ff */
[----:B------:R-:W0:Y:S01]  /*1a20*/  LDGDEPBAR ;  /* 0x00000000000079af */ /* 0x000e220000000000 */
[----:B------:R-:W-:Y:S02]  /*1a30*/  SHF.R.U32.HI R11, RZ, 0x1, R5 ;  /* 0x00000001ff0b7819 */ /* 0x000fe40000011605 */
[----:B-1----:R-:W-:Y:S02]  /*1a40*/  SHF.L.U32 R8, R5, 0x2, RZ ;  /* 0x0000000205087819 */ /* 0x002fe400000006ff */
[----:B------:R-:W-:Y:S02]  /*1a50*/  LOP3.LUT R10, R115, 0xc0, RZ, 0xc0, !PT ;  /* 0x000000c0730a7812 */ /* 0x000fe400078ec0ff */
[----:B------:R-:W-:Y:S02]  /*1a60*/  LOP3.LUT R0, R158, 0x3e00, RZ, 0xc0, !PT ;  /* 0x00003e009e007812 */ /* 0x000fe400078ec0ff */
[----:B------:R-:W-:-:S02]  /*1a70*/  LOP3.LUT R8, R8, 0x18, RZ, 0xc0, !PT ;  /* 0x0000001808087812 */ /* 0x000fc400078ec0ff */
[----:B------:R-:W-:Y:S02]  /*1a80*/  LOP3.LUT R11, R10, 0x8, R11, 0xf8, !PT ;  /* 0x000000080a0b7812 */ /* 0x000fe400078ef80b */
[--C-:B------:R-:W-:Y:S02]  /*1a90*/  LOP3.LUT R0, R0, 0x20, R115.reuse, 0xf8, !PT ;  /* 0x0000002000007812 */ /* 0x100fe400078ef873 */
[----:B------:R-:W-:Y:S02]  /*1aa0*/  LOP3.LUT R158, R158, 0x100, RZ, 0xc0, !PT ;  /* 0x000001009e9e7812 */ /* 0x000fe400078ec0ff */
[----:B------:R-:W-:Y:S02]  /*1ab0*/  LOP3.LUT R114, R11, R8, RZ, 0x3c, !PT ;  /* 0x000000080b727212 */ /* 0x000fe400078e3cff */
[----:B------:R-:W-:Y:S02]  /*1ac0*/  LOP3.LUT R11, R0, 0x100, R115, 0xf8, !PT ;  /* 0x00000100000b7812 */ /* 0x000fe400078ef873 */
[----:B------:R-:W-:-:S02]  /*1ad0*/  LOP3.LUT R9, R10, 0x8, R5, 0xf8, !PT ;  /* 0x000000080a097812 */ /* 0x000fc400078ef805 */
[----:B------:R-:W-:Y:S02]  /*1ae0*/  LOP3.LUT R158, R158, 0x20, R115, 0xf8, !PT ;  /* 0x000000209e9e7812 */ /* 0x000fe400078ef873 */
[----:B------:R-:W-:Y:S02]  /*1af0*/  LOP3.LUT R0, R11, R114, RZ, 0xfc, !PT ;  /* 0x000000720b007212 */ /* 0x000fe400078efcff */
[----:B------:R-:W-:-:S03]  /*1b00*/  LOP3.LUT R158, R158, R9, R8, 0xf6, !PT ;  /* 0x000000099e9e7212 */ /* 0x000fc600078ef608 */
[----:B------:R-:W-:Y:S01]  /*1b10*/  IMAD R159, R0, 0x2, R7 ;  /* 0x00000002009f7824 */ /* 0x000fe200078e0207 */
[----:B------:R-:W-:-:S04]  /*1b20*/  LEA R158, R158, R7, 0x1 ;  /* 0x000000079e9e7211 */ /* 0x000fc800078e08ff */
[----:B------:R-:W-:Y:S04]  /*1b30*/  LDSM.16.M88.4 R44, [R159] ;  /* 0x000000009f2c783b */ /* 0x000fe80000000200 */
[----:B------:R-:W1:Y:S04]  /*1b40*/  LDSM.16.M88.4 R32, [R158+0x3000] ;  /* 0x003000009e20783b */ /* 0x000e680000000200 */
[----:B------:R-:W4:Y:S01]  /*1b50*/  LDSM.16.M88.4 R92, [R158+0x3400] ;  /* 0x003400009e5c783b */ /* 0x000f220000000200 */
[----:B------:R-:W-:Y:S02]  /*1b60*/  LOP3.LUT P0, RZ, R5, 0x4, RZ, 0xc0, !PT ;  /* 0x0000000405ff7812 */ /* 0x000fe4000780c0ff */
[----:B------:R-:W-:Y:S01]  /*1b70*/  MOV R5, 0x20 ;  /* 0x0000002000057802 */ /* 0x000fe20000000f00 */
[----:B------:R-:W5:Y:S03]  /*1b80*/  LDSM.16.M88.4 R84, [R158+0x3800] ;  /* 0x003800009e54783b */ /* 0x000f660000000200 */
[----:B------:R-:W-:Y:S01]  /*1b90*/  SEL R5, R5, 0xffffffe0, !P0 ;  /* 0xffffffe005057807 */ /* 0x000fe20004000000 */
[----:B------:R-:W5:Y:S03]  /*1ba0*/  LDSM.16.M88.4 R76, [R158+0x3c00] ;  /* 0x003c00009e4c783b */ /* 0x000f660000000200 */
[C---:B------:R-:W-:Y:S01]  /*1bb0*/  IADD3 R157, PT, PT, R5.reuse, R159, RZ ;  /* 0x0000009f059d7210 */ /* 0x040fe20007ffe0ff */
[----:B------:R-:W5:Y:S01]  /*1bc0*/  LDSM.16.M88.4 R68, [R158+0x4000] ;  /* 0x004000009e44783b */ /* 0x000f620000000200 */
[----:B------:R-:W-:-:S03]  /*1bd0*/  IADD3 R118, PT, PT, R5, R158, RZ ;  /* 0x0000009e05767210 */ /* 0x000fc60007ffe0ff */
        /* <DEDUP_REMOVED lines=66> */
[-C--:B---3--:R-:W-:Y:S01]  /*2000*/  FMUL.FTZ R16, R16, R6.reuse ;  /* 0x0000000610107220 */ /* 0x088fe20000410000 */
[-C--:B------:R-:W-:Y:S01]  /*2010*/  FMUL.FTZ R127, R18, R6.reuse ;  /* 0x00000006127f7220 */ /* 0x080fe20000410000 */
[----:B------:R-:W-:-:S03]  /*2020*/  FMUL.FTZ R205, R19, R6 ;  /* 0x0000000613cd7220 */ /* 0x000fc60000410000 */
[C---:B------:R-:W-:Y:S08]  /*2030*/  HMMA.16816.F32 R92, R100.reuse, R106, R92 ;  /* 0x0000006a645c723c */ /* 0x040ff0000000185c */
[C---:B------:R-:W-:Y:S01]  /*2040*/  HMMA.16816.F32 R104, R100.reuse, R96, R88 ;  /* 0x000000606468723c */ /* 0x040fe20000001858 */
[----:B------:R3:W4:Y:S01]  /*2050*/  MUFU.TANH R97, R16 ;  /* 0x0000001000617308 */ /* 0x0007220000002400 */
[----:B------:R-:W-:Y:S06]  /*2060*/  LDSM.16.M88.4 R88, [R158+0x7400] ;  /* 0x007400009e58783b */ /* 0x000fec0000000200 */
[----:B------:R-:W-:Y:S01]  /*2070*/  HMMA.16816.F32 R84, R100, R98, R84 ;  /* 0x000000626454723c */ /* 0x000fe20000001854 */
[----:B------:R-:W-:-:S07]  /*2080*/  FMUL.FTZ R99, R17, R6 ;  /* 0x0000000611637220 */ /* 0x000fce0000410000 */
[C---:B--2---:R-:W-:Y:S01]  /*2090*/  HMMA.16816.F32 R80, R100.reuse, R20, R80 ;  /* 0x000000146450723c */ /* 0x044fe20000001850 */
[----:B---3--:R-:W2:Y:S07]  /*20a0*/  LDSM.16.M88.4 R16, [R158+0x7800] ;  /* 0x007800009e10783b */ /* 0x008eae0000000200 */
[----:B------:R-:W-:Y:S01]  /*20b0*/  HMMA.16816.F32 R76, R100, R22, R76 ;  /* 0x00000016644c723c */ /* 0x000fe2000000184c */
[----:B------:R-:W3:Y:S07]  /*20c0*/  LDSM.16.M88.4 R20, [R118+0x5c00] ;  /* 0x005c00007614783b */ /* 0x000eee0000000200 */
[C---:B-1----:R-:W-:Y:S08]  /*20d0*/  HMMA.16816.F32 R104, R40.reuse, R8, R104 ;  /* 0x000000082868723c */ /* 0x042ff00000001868 */
[C---:B------:R-:W-:Y:S01]  /*20e0*/  HMMA.16816.F32 R84, R40.reuse, R10, R84 ;  /* 0x0000000a2854723c */ /* 0x040fe20000001854 */
[----:B------:R-:W1:Y:S07]  /*20f0*/  LDSM.16.M88.4 R8, [R158+0x7c00] ;  /* 0x007c00009e08783b */ /* 0x000e6e0000000200 */
[C---:B------:R-:W-:Y:S01]  /*2100*/  HMMA.16816.F32 R108, R40.reuse, R36, R28 ;  /* 0x00000024286c723c */ /* 0x040fe2000000181c */
[-C--:B------:R-:W-:Y:S01]  /*2110*/  FMUL.FTZ R32, R32, R6.reuse ;  /* 0x0000000620207220 */ /* 0x080fe20000410000 */
[-C--:B------:R-:W-:Y:S01]  /*2120*/  FMUL.FTZ R33, R33, R6.reuse ;  /* 0x0000000621217220 */ /* 0x080fe20000410000 */
[-C--:B------:R-:W-:Y:S01]  /*2130*/  FMUL.FTZ R34, R34, R6.reuse ;  /* 0x0000000622227220 */ /* 0x080fe20000410000 */
[-C--:B------:R-:W-:Y:S01]  /*2140*/  FMUL.FTZ R35, R35, R6.reuse ;  /* 0x0000000623237220 */ /* 0x080fe20000410000 */
[----:B------:R-:W-:Y:S03]  /*2150*/  LDSM.16.M88.4 R28, [R118+0x7400] ;  /* 0x00740000761c783b */ /* 0x000fe60000000200 */
[----:B------:R-:W-:Y:S01]  /*2160*/  HMMA.16816.F32 R92, R40, R38, R92 ;  /* 0x00000026285c723c */ /* 0x000fe2000000185c */
[----:B------:R-:W5:Y:S01]  /*2170*/  LDSM.16.M88.4 R36, [R158+0x6000] ;  /* 0x006000009e24783b */ /* 0x000f620000000200 */
[----:B------:R-:W1:Y:S06]  /*2180*/  MUFU.TANH R96, R32 ;  /* 0x0000002000607308 */ /* 0x000e6c0000002400 */
[C---:B--2---:R-:W-:Y:S02]  /*2190*/  HMMA.16816.F32 R104, R24.reuse, R16, R104 ;  /* 0x000000101868723c */ /* 0x044fe40000001868 */
[----:B------:R-:W2:Y:S06]  /*21a0*/  MUFU.TANH R207, R33 ;  /* 0x0000002100cf7308 */ /* 0x000eac0000002400 */
[----:B------:R-:W-:Y:S01]  /*21b0*/  HMMA.16816.F32 R84, R24, R18, R84 ;  /* 0x000000121854723c */ /* 0x000fe20000001854 */
[----:B------:R-:W4:Y:S01]  /*21c0*/  LDSM.16.M88.4 R16, [R158+0x6400] ;  /* 0x006400009e10783b */ /* 0x000f220000000200 */
[----:B------:R-:W1:Y:S06]  /*21d0*/  MUFU.TANH R98, R34 ;  /* 0x0000002200627308 */ /* 0x000e6c0000002400 */
[C---:B---3--:R-:W-:Y:S02]  /*21e0*/  HMMA.16816.F32 R80, R40.reuse, R20, R80 ;  /* 0x000000142850723c */ /* 0x048fe40000001850 */
[----:B------:R3:W1:Y:S06]  /*21f0*/  MUFU.TANH R213, R35 ;  /* 0x0000002300d57308 */ /* 0x00066c0000002400 */
[----:B------:R-:W-:Y:S01]  /*2200*/  HMMA.16816.F32 R76, R40, R22, R76 ;  /* 0x00000016284c723c */ /* 0x000fe2000000184c */
[----:B------:R-:W-:Y:S04]  /*2210*/  LDSM.16.M88.4 R20, [R158+0x8000] ;  /* 0x008000009e14783b */ /* 0x000fe80000000200 */
[----:B---3--:R-:W3:Y:S03]  /*2220*/  LDSM.16.M88.4 R32, [R118+0x6000] ;  /* 0x006000007620783b */ /* 0x008ee60000000200 */
[C---:B------:R-:W-:Y:S08]  /*2230*/  HMMA.16816.F32 R108, R24.reuse, R88, R108 ;  /* 0x00000058186c723c */ /* 0x040ff0000000186c */
[C---:B------:R-:W-:Y:S01]  /*2240*/  HMMA.16816.F32 R92, R24.reuse, R90, R92 ;  /* 0x0000005a185c723c */ /* 0x040fe2000000185c */
[----:B------:R-:W-:Y:S07]  /*2250*/  LDSM.16.M88.4 R88, [R118+0x7800] ;  /* 0x007800007658783b */ /* 0x000fee0000000200 */
[C---:B-1----:R-:W-:Y:S08]  /*2260*/  HMMA.16816.F32 R80, R24.reuse, R8, R80 ;  /* 0x000000081850723c */ /* 0x042ff00000001850 */
[----:B------:R-:W-:Y:S01]  /*2270*/  HMMA.16816.F32 R76, R24, R10, R76 ;  /* 0x0000000a184c723c */ /* 0x000fe2000000184c */
[----:B------:R-:W1:Y:S07]  /*2280*/  LDSM.16.M88.4 R8, [R158+0x6800] ;  /* 0x006800009e08783b */ /* 0x000e6e0000000200 */
[C---:B-----5:R-:W-:Y:S08]  /*2290*/  HMMA.16816.F32 R72, R100.reuse, R36, R72 ;  /* 0x000000246448723c */ /* 0x060ff00000001848 */
[----:B------:R-:W-:Y:S01]  /*22a0*/  HMMA.16816.F32 R68, R100, R38, R68 ;  /* 0x000000266444723c */ /* 0x000fe20000001844 */
[----:B------:R-:W-:Y:S07]  /*22b0*/  LDSM.16.M88.4 R36, [R118+0x8000] ;  /* 0x008000007624783b */ /* 0x000fee0000000200 */
[C---:B------:R-:W-:Y:S08]  /*22c0*/  HMMA.16816.F32 R108, R12.reuse, R28, R108 ;  /* 0x0000001c0c6c723c */ /* 0x040ff0000000186c */
[----:B------:R-:W-:Y:S01]  /*22d0*/  HMMA.16816.F32 R92, R12, R30, R92 ;  /* 0x0000001e0c5c723c */ /* 0x000fe2000000185c */
[----:B------:R-:W5:Y:S07]  /*22e0*/  LDSM.16.M88.4 R28, [R118+0x7c00] ;  /* 0x007c0000761c783b */ /* 0x000f6e0000000200 */
[C---:B----4-:R-:W-:Y:S08]  /*22f0*/  HMMA.16816.F32 R64, R100.reuse, R16, R64 ;  /* 0x000000106440723c */ /* 0x050ff00000001840 */
[----:B------:R-:W-:Y:S01]  /*2300*/  HMMA.16816.F32 R60, R100, R18, R60 ;  /* 0x00000012643c723c */ /* 0x000fe2000000183c */
        /* <DEDUP_REMOVED lines=8> */
[----:B------:R-:W-:Y:S01]  /*2390*/  HMMA.16816.F32 R68, R24, R22, R68 ;  /* 0x000000161844723c */ /* 0x000fe20000001844 */
[----:B------:R-:W3:Y:S07]  /*23a0*/  LDSM.16.M88.4 R20, [R158+0x6c00] ;  /* 0x006c00009e14783b */ /* 0x000eee0000000200 */
[C---:B-----5:R-:W-:Y:S08]  /*23b0*/  HMMA.16816.F32 R80, R12.reuse, R28, R80 ;  /* 0x0000001c0c50723c */ /* 0x060ff00000001850 */
[----:B------:R-:W-:Y:S01]  /*23c0*/  HMMA.16816.F32 R76, R12, R30, R76 ;  /* 0x0000001e0c4c723c */ /* 0x000fe2000000184c */
[----:B------:R-:W5:Y:S07]  /*23d0*/  LDSM.16.M88.4 R28, [R158+0x8400] ;  /* 0x008400009e1c783b */ /* 0x000f6e0000000200 */
[C---:B----4-:R-:W-:Y:S08]  /*23e0*/  HMMA.16816.F32 R64, R40.reuse, R16, R64 ;  /* 0x000000102840723c */ /* 0x050ff00000001840 */
[----:B------:R-:W-:Y:S01]  /*23f0*/  HMMA.16816.F32 R60, R40, R18, R60 ;  /* 0x00000012283c723c */ /* 0x000fe2000000183c */
[----:B------:R-:W4:Y:S07]  /*2400*/  LDSM.16.M88.4 R16, [R158+0x8800] ;  /* 0x008800009e10783b */ /* 0x000f2e0000000200 */
[C---:B------:R-:W-:Y:S08]  /*2410*/  HMMA.16816.F32 R72, R12.reuse, R36, R72 ;  /* 0x000000240c48723c */ /* 0x040ff00000001848 */
[----:B------:R-:W-:Y:S01]  /*2420*/  HMMA.16816.F32 R68, R12, R38, R68 ;  /* 0x000000260c44723c */ /* 0x000fe20000001844 */
[----:B------:R-:W2:Y:S07]  /*2430*/  LDSM.16.M88.4 R36, [R118+0x6c00] ;  /* 0x006c00007624783b */ /* 0x000eae0000000200 */
[C---:B-1----:R-:W-:Y:S08]  /*2440*/  HMMA.16816.F32 R56, R40.reuse, R8, R56 ;  /* 0x000000082838723c */ /* 0x042ff00000001838 */
[----:B------:R-:W-:Y:S01]  /*2450*/  HMMA.16816.F32 R52, R40, R10, R52 ;  /* 0x0000000a2834723c */ /* 0x000fe20000001834 */
[----:B------:R-:W1:Y:S07]  /*2460*/  LDSM.16.M88.4 R8, [R158+0x8c00] ;  /* 0x008c00009e08783b */ /* 0x000e6e0000000200 */
[C---:B---3--:R-:W-:Y:S08]  /*2470*/  HMMA.16816.F32 R48, R100.reuse, R20, R48 ;  /* 0x000000146430723c */ /* 0x048ff00000001830 */
[----:B------:R-:W-:Y:S08]  /*2480*/  HMMA.16816.F32 R20, R100, R22, R44 ;  /* 0x000000166414723c */ /* 0x000ff0000000182c */
[C---:B-----5:R-:W-:Y:S08]  /*2490*/  HMMA.16816.F32 R64, R24.reuse, R28, R64 ;  /* 0x0000001c1840723c */ /* 0x060ff00000001840 */
[C---:B------:R-:W-:Y:S01]  /*24a0*/  HMMA.16816.F32 R60, R24.reuse, R30, R60 ;  /* 0x0000001e183c723c */ /* 0x040fe2000000183c */
[----:B------:R-:W3:Y:S07]  /*24b0*/  LDSM.16.M88.4 R28, [R118+0x8800] ;  /* 0x00880000761c783b */ /* 0x000eee0000000200 */
[C---:B----4-:R-:W-:Y:S08]  /*24c0*/  HMMA.16816.F32 R56, R24.reuse, R16, R56 ;  /* 0x000000101838723c */ /* 0x050ff00000001838 */
[----:B------:R-:W-:Y:S01]  /*24d0*/  HMMA.16816.F32 R52, R24, R18, R52 ;  /* 0x000000121834723c */ /* 0x000fe20000001834 */
[----:B------:R-:W4:Y:S07]  /*24e0*/  LDSM.16.M88.4 R16, [R118+0x8c00] ;  /* 0x008c00007610783b */ /* 0x000f2e0000000200 */
[----:B------:R-:W-:Y:S08]  /*24f0*/  HMMA.16816.F32 R104, R12, R88, R104 ;  /* 0x000000580c68723c */ /* 0x000ff00000001868 */
[----:B--2---:R-:W-:Y:S08]  /*2500*/  HMMA.16816.F32 R48, R40, R36, R48 ;  /* 0x000000242830723c */ /* 0x004ff00000001830 */
[----:B------:R-:W-:Y:S01]  /*2510*/  HMMA.16816.F32 R84, R12, R90, R84 ;  /* 0x0000005a0c54723c */ /* 0x000fe20000001854 */
[-C--:B------:R-:W-:Y:S01]  /*2520*/  FMUL.FTZ R108, R108, R6.reuse ;  /* 0x000000066c6c7220 */ /* 0x080fe20000410000 */
[-C--:B------:R-:W-:Y:S01]  /*2530*/  FMUL.FTZ R109, R109, R6.reuse ;  /* 0x000000066d6d7220 */ /* 0x080fe20000410000 */
[-C--:B------:R-:W-:Y:S01]  /*2540*/  FMUL.FTZ R110, R110, R6.reuse ;  /* 0x000000066e6e7220 */ /* 0x080fe20000410000 */
[-C--:B------:R-:W-:Y:S01]  /*2550*/  FMUL.FTZ R111, R111, R6.reuse ;  /* 0x000000066f6f7220 */ /* 0x080fe20000410000 */
[-C--:B------:R-:W-:Y:S01]  /*2560*/  FMUL.FTZ R92, R92, R6.reuse ;  /* 0x000000065c5c7220 */ /* 0x080fe20000410000 */
[-C--:B------:R-:W-:Y:S01]  /*2570*/  FMUL.FTZ R94, R94, R6.reuse ;  /* 0x000000065e5e7220 */ /* 0x080fe20000410000 */
[-C--:B------:R-:W-:Y:S01]  /*2580*/  FMUL.FTZ R80, R80, R6.reuse ;  /* 0x0000000650507220 */ /* 0x080fe20000410000 */
        /* <DEDUP_REMOVED lines=8> */
[----:B-1----:R-:W-:Y:S01]  /*2610*/  HMMA.16816.F32 R48, R24, R8, R48 ;  /* 0x000000081830723c */ /* 0x002fe20000001830 */
        /* <DEDUP_REMOVED lines=8> */
[----:B------:R-:W-:Y:S01]  /*26a0*/  FMUL.FTZ R71, R71, R6 ;  /* 0x0000000647477220 */ /* 0x000fe20000410000 */
[----:B------:R-:W-:Y:S01]  /*26b0*/  ISETP.NE.AND P0, PT, R4, 0x1, PT ;  /* 0x000000010400780c */ /* 0x000fe20003f05270 */
[----:B------:R-:W1:Y:S01]  /*26c0*/  MUFU.TANH R99, R99 ;  /* 0x0000006300637308 */ /* 0x000e620000002400 */
[----:B------:R-:W-:-:S04]  /*26d0*/  DEPBAR.LE SB0, 0x0 ;  /* 0x000080000000791a */ /* 0x000fc80000000000 */
[----:B------:R-:W-:Y:S08]  /*26e0*/  HMMA.16816.F32 R20, R24, R10, R20 ;  /* 0x0000000a1814723c */ /* 0x000ff00000001814 */
[C---:B---3--:R-:W-:Y:S08]  /*26f0*/  HMMA.16816.F32 R56, R12.reuse, R28, R56 ;  /* 0x0000001c0c38723c */ /* 0x048ff00000001838 */
[C---:B------:R-:W-:Y:S08]  /*2700*/  HMMA.16816.F32 R52, R12.reuse, R30, R52 ;  /* 0x0000001e0c34723c */ /* 0x040ff00000001834 */
[C---:B----4-:R-:W-:Y:S08]  /*2710*/  HMMA.16816.F32 R48, R12.reuse, R16, R48 ;  /* 0x000000100c30723c */ /* 0x050ff00000001830 */
[C---:B------:R-:W-:Y:S08]  /*2720*/  HMMA.16816.F32 R60, R12.reuse, R34, R60 ;  /* 0x000000220c3c723c */ /* 0x040ff0000000183c */
        /* <DEDUP_REMOVED lines=35> */
[----:B------:R2:W3:Y:S08]  /*2960*/  MUFU.TANH R121, R64 ;  /* 0x0000004000797308 */ /* 0x0004f00000002400 */
[----:B------:R2:W4:Y:S08]  /*2970*/  MUFU.TANH R119, R65 ;  /* 0x0000004100777308 */ /* 0x0005300000002400 */
[----:B------:R2:W1:Y:S08]  /*2980*/  MUFU.TANH R122, R66 ;  /* 0x00000042007a7308 */ /* 0x0004700000002400 */
[----:B------:R2:W1:Y:S08]  /*2990*/  MUFU.TANH R120, R67 ;  /* 0x0000004300787308 */ /* 0x0004700000002400 */
[----:B------:R-:W1:Y:S08]  /*29a0*/  MUFU.TANH R127, R127 ;  /* 0x0000007f007f7308 */ /* 0x000e700000002400 */
[----:B------:R-:W1:Y:S08]  /*29b0*/  MUFU.TANH R205, R205 ;  /* 0x000000cd00cd7308 */ /* 0x000e700000002400 */
[----:B------:R2:W1:Y:S08]  /*29c0*/  MUFU.TANH R209, R108 ;  /* 0x0000006c00d17308 */ /* 0x0004700000002400 */
[----:B------:R2:W1:Y:S08]  /*29d0*/  MUFU.TANH R211, R109 ;  /* 0x0000006d00d37308 */ /* 0x0004700000002400 */
[----:B------:R2:W1:Y:S08]  /*29e0*/  MUFU.TANH R217, R110 ;  /* 0x0000006e00d97308 */ /* 0x0004700000002400 */
[----:B------:R2:W1:Y:S08]  /*29f0*/  MUFU.TANH R219, R111 ;  /* 0x0000006f00db7308 */ /* 0x0004700000002400 */
[----:B------:R2:W1:Y:S08]  /*2a00*/  MUFU.TANH R215, R92 ;  /* 0x0000005c00d77308 */ /* 0x0004700000002400 */
[----:B------:R-:W1:Y:S08]  /*2a10*/  MUFU.TANH R89, R89 ;  /* 0x0000005900597308 */ /* 0x000e700000002400 */
[----:B------:R2:W1:Y:S08]  /*2a20*/  MUFU.TANH R221, R94 ;  /* 0x0000005e00dd7308 */ /* 0x0004700000002400 */
[----:B------:R-:W1:Y:S08]  /*2a30*/  MUFU.TANH R93, R93 ;  /* 0x0000005d005d7308 */ /* 0x000e700000002400 */
[----:B------:R2:W1:Y:S08]  /*2a40*/  MUFU.TANH R185, R104 ;  /* 0x0000006800b97308 */ /* 0x0004700000002400 */
        /* <DEDUP_REMOVED lines=27> */
[----:B------:R-:W1:Y:S08]  /*2c00*/  MUFU.TANH R44, R44 ;  /* 0x0000002c002c7308 */ /* 0x000e700000002400 */
[----:B------:R2:W1:Y:S08]  /*2c10*/  MUFU.TANH R41, R57 ;  /* 0x0000003900297308 */ /* 0x0004700000002400 */
[----:B------:R2:W1:Y:S08]  /*2c20*/  MUFU.TANH R67, R58 ;  /* 0x0000003a00437308 */ /* 0x0004700000002400 */
[----:B------:R2:W1:Y:S08]  /*2c30*/  MUFU.TANH R66, R59 ;  /* 0x0000003b00427308 */ /* 0x0004700000002400 */
        /* <DEDUP_REMOVED lines=8> */
[----:B------:R2:W1:Y:S08]  /*2cc0*/  MUFU.TANH R46, R20 ;  /* 0x00000014002e7308 */ /* 0x0004700000002400 */
[----:B------:R2:W1:Y:S08]  /*2cd0*/  MUFU.TANH R45, R21 ;  /* 0x00000015002d7308 */ /* 0x0004700000002400 */
[----:B------:R2:W1:Y:S08]  /*2ce0*/  MUFU.TANH R126, R22 ;  /* 0x00000016007e7308 */ /* 0x0004700000002400 */
[----:B------:R2:W1:Y:S01]  /*2cf0*/  MUFU.TANH R124, R23 ;  /* 0x00000017007c7308 */ /* 0x0004620000002400 */
[----:B------:R-:W-:Y:S01]  /*2d00*/  BSSY.RECONVERGENT B1, `(.L_x_2927) ;  /* 0x0000068000017945 */ /* 0x000fe20003800200 */
[----:B------:R-:W-:-:S02]  /*2d10*/  SHF.L.U64.HI R29, R128, 0x5, R129 ;  /* 0x00000005801d7819 */ /* 0x000fc40000010281 */
[----:B------:R-:W-:Y:S02]  /*2d20*/  SHF.L.U32 R6, R128, 0x5, RZ ;  /* 0x0000000580067819 */ /* 0x000fe400000006ff */
[C---:B------:R-:W-:Y:S02]  /*2d30*/  SHF.L.U64.HI R173, R112.reuse, 0x5, R113 ;  /* 0x0000000570ad7819 */ /* 0x040fe40000010271 */
[----:B------:R-:W-:Y:S01]  /*2d40*/  SHF.L.U32 R172, R112, 0x5, RZ ;  /* 0x0000000570ac7819 */ /* 0x000fe200000006ff */
[----:B------:R-:W-:Y:S06]  /*2d50*/  BAR.SYNC.DEFER_BLOCKING 0x0 ;  /* 0x0000000000007b1d */ /* 0x000fec0000010000 */
[----:B---34-:R-:W-:Y:S05]  /*2d60*/  @!P0 BRA `(.L_x_2928) ;  /* 0x0000000400848947 */ /* 0x018fea0003800000 */
[----:B------:R-:W-:Y:S01]  /*2d70*/  ISETP.NE.U32.AND P1, PT, R176, RZ, PT ;  /* 0x000000ffb000720c */ /* 0x000fe20003f25070 */
[----:B------:R-:W-:Y:S03]  /*2d80*/  BSSY.RECONVERGENT B0, `(.L_x_2929) ;  /* 0x0000049000007945 */ /* 0x000fe60003800200 */
[----:B------:R-:W-:-:S13]  /*2d90*/  ISETP.NE.AND.EX P1, PT, R177, RZ, PT, P1 ;  /* 0x000000ffb100720c */ /* 0x000fda0003f25310 */
[----:B------:R-:W-:Y:S05]  /*2da0*/  @P1 BRA `(.L_x_2930) ;  /* 0x0000000000241947 */ /* 0x000fea0003800000 */
[----:B------:R-:W3:Y:S01]  /*2db0*/  LD.E R0, desc[UR4][R2.64+0x38] ;  /* 0x0000380402007980 */ /* 0x000ee2000c101900 */
[----:B------:R-:W-:Y:S02]  /*2dc0*/  UMOV UR6, URZ ;  /* 0x000000ff00067c82 */ /* 0x000fe40008000000 */
[----:B------:R-:W-:Y:S01]  /*2dd0*/  IADD3 R9, P1, PT, RZ, -UR6, RZ ;  /* 0x80000006ff097c10 */ /* 0x000fe2000ff3e0ff */
[----:B---3--:R-:W-:-:S04]  /*2de0*/  IMAD.SHL.U32 R0, R0, 0x80, RZ ;  /* 0x0000008000007824 */ /* 0x008fc800078e00ff */
[----:B------:R-:W-:-:S05]  /*2df0*/  IMAD.X R0, RZ, RZ, ~R0, P1 ;  /* 0x000000ffff007224 */ /* 0x000fca00008e0e00 */
[----:B------:R-:W-:-:S04]  /*2e00*/  SHF.R.S64 R9, R9, 0x1f, R0 ;  /* 0x0000001f09097819 */ /* 0x000fc80000001000 */
[----:B------:R-:W-:-:S04]  /*2e10*/  IADD3 R164, P1, PT, R9, R164, RZ ;  /* 0x000000a409a47210 */ /* 0x000fc80007f3e0ff */
[----:B------:R-:W-:Y:S01]  /*2e20*/  LEA.HI.X.SX32 R165, R0, R165, 0x1, P1 ;  /* 0x000000a500a57211 */ /* 0x000fe200008f0eff */
[----:B------:R-:W-:Y:S05]  /*2e30*/  BRA `(.L_x_2931) ;  /* 0x0000000000f47947 */ /* 0x000fea0003800000 */
.L_x_2930:
[----:B------:R-:W3:Y:S01]  /*2e40*/  LD.E R15, desc[UR4][R2.64+0x170] ;  /* 0x00017004020f7980 */ /* 0x000ee2000c101900 */
[C---:B------:R-:W-:Y:S02]  /*2e50*/  LEA R12, R4.reuse, 0xffffff00, 0x7 ;  /* 0xffffff00040c7811 */ /* 0x040fe400078e38ff */
[----:B------:R-:W-:Y:S02]  /*2e60*/  LEA R14, R4, 0xffffff80, 0x7 ;  /* 0xffffff80040e7811 */ /* 0x000fe400078e38ff */
[----:B------:R-:W-:Y:S02]  /*2e70*/  IABS R0, R12 ;  /* 0x0000000c00007213 */ /* 0x000fe40000000000 */
[----:B------:R-:W-:Y:S02]  /*2e80*/  IABS R8, R14 ;  /* 0x0000000e00087213 */ /* 0x000fe40000000000 */
[-C--:B---3--:R-:W-:Y:S02]  /*2e90*/  IABS R10, R15.reuse ;  /* 0x0000000f000a7213 */ /* 0x088fe40000000000 */
[----:B------:R-:W-:-:S02]  /*2ea0*/  IABS R9, R15 ;  /* 0x0000000f00097213 */ /* 0x000fc40000000000 */
[----:B------:R-:W3:Y:S01]  /*2eb0*/  I2F.RP R11, R10 ;  /* 0x0000000a000b7306 */ /* 0x000ee20000209400 */
[-C--:B------:R-:W-:Y:S02]  /*2ec0*/  LOP3.LUT R12, R12, R15.reuse, RZ, 0x3c, !PT ;  /* 0x0000000f0c0c7212 */ /* 0x080fe400078e3cff */
[----:B------:R-:W-:Y:S01]  /*2ed0*/  IMAD.MOV R9, RZ, RZ, -R9 ;  /* 0x000000ffff097224 */ /* 0x000fe200078e0a09 */
[----:B------:R-:W-:Y:S02]  /*2ee0*/  LOP3.LUT R14, R14, R15, RZ, 0x3c, !PT ;  /* 0x0000000f0e0e7212 */ /* 0x000fe400078e3cff */
[----:B------:R-:W-:Y:S02]  /*2ef0*/  ISETP.GE.AND P1, PT, R12, RZ, PT ;  /* 0x000000ff0c00720c */ /* 0x000fe40003f26270 */
[----:B------:R-:W-:Y:S01]  /*2f00*/  ISETP.GE.AND P3, PT, R14, RZ, PT ;  /* 0x000000ff0e00720c */ /* 0x000fe20003f66270 */
[----:B---3--:R-:W3:Y:S02]  /*2f10*/  MUFU.RCP R16, R11 ;  /* 0x0000000b00107308 */ /* 0x008ee40000001000 */
[----:B---3--:R-:W-:-:S06]  /*2f20*/  VIADD R16, R16, 0xffffffe ;  /* 0x0ffffffe10107836 */ /* 0x008fcc0000000000 */
[----:B------:R-:W3:Y:S02]  /*2f30*/  F2I.FTZ.U32.TRUNC.NTZ R17, R16 ;  /* 0x0000001000117305 */ /* 0x000ee4000021f000 */
[----:B---3--:R-:W-:Y:S01]  /*2f40*/  IMAD.MOV R13, RZ, RZ, -R17 ;  /* 0x000000ffff0d7224 */ /* 0x008fe200078e0a11 */
        /* <DEDUP_REMOVED lines=17> */
[----:B------:R-:W3:Y:S10]  /*3060*/  LD.E.64 R16, desc[UR4][R2.64+0x20] ;  /* 0x0000200402107980 */ /* 0x000ef4000c101b00 */
[----:B------:R-:W-:-:S02]  /*3070*/  @P5 IADD3 R11, PT, PT, R11, 0x1, RZ ;  /* 0x000000010b0b5810 */ /* 0x000fc40007ffe0ff */
[----:B------:R-:W-:-:S03]  /*3080*/  @P6 VIADD R13, R13, 0x1 ;  /* 0x000000010d0d6836 */ /* 0x000fc60000000000 */
[----:B------:R-:W-:Y:S02]  /*3090*/  @!P1 IMAD.MOV R11, RZ, RZ, -R11 ;  /* 0x000000ffff0b9224 */ /* 0x000fe400078e0a0b */
[----:B------:R-:W-:-:S03]  /*30a0*/  @!P3 IADD3 R13, PT, PT, -R13, RZ, RZ ;  /* 0x000000ff0d0db210 */ /* 0x000fc60007ffe1ff */
[C---:B------:R-:W-:Y:S02]  /*30b0*/  SEL R8, R0.reuse, R11, !P2 ;  /* 0x0000000b00087207 */ /* 0x040fe40005000000 */
[----:B------:R-:W-:Y:S02]  /*30c0*/  SEL R11, R0, R13, !P2 ;  /* 0x0000000d000b7207 */ /* 0x000fe40005000000 */
[----:B------:R-:W4:Y:S01]  /*30d0*/  LD.E.64 R12, desc[UR4][R2.64+0x38] ;  /* 0x00003804020c7980 */ /* 0x000f22000c101b00 */
[----:B--2---:R-:W-:-:S04]  /*30e0*/  IMAD.WIDE R20, R8, 0x4, R178 ;  /* 0x0000000408147825 */ /* 0x004fc800078e02b2 */
[C---:B------:R-:W-:Y:S01]  /*30f0*/  IMAD.WIDE R18, R11.reuse, 0x4, R178 ;  /* 0x000000040b127825 */ /* 0x040fe200078e02b2 */
[----:B------:R-:W2:Y:S04]  /*3100*/  LD.E R9, desc[UR4][R20.64] ;  /* 0x0000000414097980 */ /* 0x000ea8000c101900 */
[----:B------:R-:W2:Y:S01]  /*3110*/  LD.E R0, desc[UR4][R18.64] ;  /* 0x0000000412007980 */ /* 0x000ea2000c101900 */
[----:B------:R-:W-:-:S04]  /*3120*/  IMAD.IADD R8, R11, 0x1, -R8 ;  /* 0x000000010b087824 */ /* 0x000fc800078e0a08 */
[----:B------:R-:W-:-:S05]  /*3130*/  IMAD R15, R15, R8, -0x80 ;  /* 0xffffff800f0f7424 */ /* 0x000fca00078e0208 */
[----:B------:R-:W-:Y:S01]  /*3140*/  SHF.R.S32.HI R11, RZ, 0x1f, R15 ;  /* 0x0000001fff0b7819 */ /* 0x000fe2000001140f */
[-C--:B----4-:R-:W-:Y:S02]  /*3150*/  IMAD R8, R13, R15.reuse, RZ ;  /* 0x0000000f0d087224 */ /* 0x090fe400078e02ff */
[----:B------:R-:W-:-:S04]  /*3160*/  IMAD.WIDE.U32 R14, R12, R15, RZ ;  /* 0x0000000f0c0e7225 */ /* 0x000fc800078e00ff */
[----:B------:R-:W-:Y:S01]  /*3170*/  IMAD R8, R12, R11, R8 ;  /* 0x0000000b0c087224 */ /* 0x000fe200078e0208 */
[----:B--2---:R-:W-:-:S03]  /*3180*/  IADD3 R9, PT, PT, R9, -R0, RZ ;  /* 0x8000000009097210 */ /* 0x004fc60007ffe0ff */
        /* <DEDUP_REMOVED lines=8> */
.L_x_2931:
[----:B------:R-:W-:Y:S05]  /*3210*/  BSYNC.RECONVERGENT B0 ;  /* 0x0000000000007941 */ /* 0x000fea0003800200 */
.L_x_2929:
[C---:B------:R-:W-:Y:S01]  /*3220*/  LEA R12, P1, R172.reuse, R164, 0x1 ;  /* 0x000000a4ac0c7211 */ /* 0x040fe200078208ff */
[----:B------:R-:W-:Y:S01]  /*3230*/  @!PT LDS RZ, [RZ] ;  /* 0x00000000fffff984 */ /* 0x000fe20000000800 */
[----:B------:R-:W-:Y:S01]  /*3240*/  @!PT LDS RZ, [RZ] ;  /* 0x00000000fffff984 */ /* 0x000fe20000000800 */
[----:B------:R-:W-:Y:S01]  /*3250*/  @!PT LDS RZ, [RZ] ;  /* 0x00000000fffff984 */ /* 0x000fe20000000800 */
[----:B------:R3:W-:Y:S03]  /*3260*/  LDGSTS.E.BYPASS.LTC128B.128 [R169+0x3000], desc[UR4][R164.64] ;  /* 0x03000000a4a97fae */ /* 0x0007e6000b981a04 */
[----:B------:R-:W-:Y:S01]  /*3270*/  LEA.HI.X R13, R172, R165, R173, 0x1, P1 ;  /* 0x000000a5ac0d7211 */ /* 0x000fe200008f0cad */
[----:B------:R3:W-:Y:S01]  /*3280*/  LDGSTS.E.BYPASS.LTC128B.128 [R169+0x5000], desc[UR4][R164.64+0x40] ;  /* 0x05000040a4a97fae */ /* 0x0007e2000b981a04 */
[----:B------:R-:W-:-:S03]  /*3290*/  IADD3 R10, P1, PT, R162, R12, RZ ;  /* 0x0000000ca20a7210 */ /* 0x000fc60007f3e0ff */
[----:B------:R3:W-:Y:S02]  /*32a0*/  LDGSTS.E.BYPASS.LTC128B.128 [R169+0x7000], desc[UR4][R164.64+0x80] ;  /* 0x07000080a4a97fae */ /* 0x0007e4000b981a04 */
[C---:B------:R-:W-:Y:S01]  /*32b0*/  IMAD.X R11, R163.reuse, 0x1, R13, P1 ;  /* 0x00000001a30b7824 */ /* 0x040fe200008e060d */
[----:B------:R-:W-:Y:S01]  /*32c0*/  IADD3 R8, P1, PT, R162, R10, RZ ;  /* 0x0000000aa2087210 */ /* 0x000fe20007f3e0ff */
[----:B------:R3:W-:Y:S04]  /*32d0*/  LDGSTS.E.BYPASS.LTC128B.128 [R169+0x3800], desc[UR4][R12.64] ;  /* 0x038000000ca97fae */ /* 0x0007e8000b981a04 */
        /* <DEDUP_REMOVED lines=10> */
.L_x_2928:
[----:B------:R-:W-:Y:S05]  /*3380*/  BSYNC.RECONVERGENT B1 ;  /* 0x0000000000017941 */ /* 0x000fea0003800200 */
.L_x_2927:
[----:B------:R-:W4:Y:S01]  /*3390*/  LD.E R49, desc[UR4][R2.64+0xdc] ;  /* 0x0000dc0402317980 */ /* 0x000f22000c101900 */
[----:B-1----:R-:W-:Y:S02]  /*33a0*/  FMNMX3.FTZ R0, R127, R205, R98, !PT ;  /* 0x000000cd7f007276 */ /* 0x002fe40007810062 */
[----:B---3--:R-:W-:Y:S02]  /*33b0*/  FMNMX3.FTZ R8, R97, R99, R96, !PT ;  /* 0x0000006361087276 */ /* 0x008fe40007810060 */
        /* <DEDUP_REMOVED lines=35> */
[----:B--2---:R-:W-:Y:S04]  /*35f0*/  LDSM.16.MT88.4 R108, [R156+0x9000] ;  /* 0x009000009c6c783b */ /* 0x004fe80000004200 */
[----:B------:R-:W-:Y:S04]  /*3600*/  LDSM.16.MT88.4 R12, [R156+0x9400] ;  /* 0x009400009c0c783b */ /* 0x000fe80000004200 */
[----:B------:R-:W-:Y:S04]  /*3610*/  LDSM.16.MT88.4 R84, [R116+0xb000] ;  /* 0x00b000007454783b */ /* 0x000fe80000004200 */
[----:B------:R-:W-:Y:S01]  /*3620*/  LDSM.16.MT88.4 R16, [R156+0xb400] ;  /* 0x00b400009c10783b */ /* 0x000fe20000004200 */
[----:B-1----:R-:W-:-:S03]  /*3630*/  FMNMX.FTZ R11, R10, R11, !PT ;  /* 0x0000000b0a0b7209 */ /* 0x002fc60007810000 */
[----:B------:R-:W-:Y:S01]  /*3640*/  LDSM.16.MT88.4 R100, [R116+0x9000] ;  /* 0x009000007464783b */ /* 0x000fe20000004200 */
[----:B---3--:R-:W-:-:S03]  /*3650*/  FMNMX.FTZ R9, R8, R9, !PT ;  /* 0x0000000908097209 */ /* 0x008fc60007810000 */
[----:B------:R-:W1:Y:S04]  /*3660*/  SHFL.BFLY PT, R0, R11, 0x1, 0x1f ;  /* 0x0c201f000b007f89 */ /* 0x000e6800000e0000 */
[----:B------:R-:W2:Y:S04]  /*3670*/  SHFL.BFLY PT, R52, R9, 0x1, 0x1f ;  /* 0x0c201f0009347f89 */ /* 0x000ea800000e0000 */
[----:B------:R-:W-:Y:S04]  /*3680*/  LDSM.16.MT88.4 R76, [R156+0xd000] ;  /* 0x00d000009c4c783b */ /* 0x000fe80000004200 */
        /* <DEDUP_REMOVED lines=29> */
[-CC-:B------:R-:W-:Y:S01]  /*3860*/  FFMA.FTZ R33, R193, R49.reuse, -R128.reuse ;  /* 0x00000031c1217223 */ /* 0x180fe20000010880 */
[----:B------:R-:W2:Y:S01]  /*3870*/  LDSM.16.MT88.4 R92, [R156+0xb000] ;  /* 0x00b000009c5c783b */ /* 0x000ea20000004200 */
[----:B------:R-:W3:Y:S01]  /*3880*/  MUFU.EX2 R53, R53 ;  /* 0x0000003500357308 */ /* 0x000ee20000000800 */
[-CC-:B------:R-:W-:Y:S01]  /*3890*/  FFMA.FTZ R32, R197, R49.reuse, -R128.reuse ;  /* 0x00000031c5207223 */ /* 0x180fe20000010880 */
[-C--:B------:R-:W-:Y:S01]  /*38a0*/  FFMA.FTZ R28, R203, R49.reuse, -R128 ;  /* 0x00000031cb1c7223 */ /* 0x080fe20000010880 */
[-CC-:B------:R-:W-:Y:S01]  /*38b0*/  FFMA.FTZ R34, R185, R49.reuse, -R54.reuse ;  /* 0x00000031b9227223 */ /* 0x180fe20000010836 */
[----:B------:R-:W-:Y:S01]  /*38c0*/  MUFU.EX2 R134, R134 ;  /* 0x0000008600867308 */ /* 0x000fe20000000800 */
[-CC-:B------:R-:W-:Y:S01]  /*38d0*/  FFMA.FTZ R31, R187, R49.reuse, -R54.reuse ;  /* 0x00000031bb1f7223 */ /* 0x180fe20000010836 */
[----:B-1----:R-:W-:Y:S01]  /*38e0*/  F2FP.F16.F32.PACK_AB R69, R127, R132 ;  /* 0x000000847f45723e */ /* 0x002fe200000000ff */
[-CC-:B------:R-:W-:Y:S01]  /*38f0*/  FFMA.FTZ R30, R195, R49.reuse, -R54.reuse ;  /* 0x00000031c31e7223 */ /* 0x180fe20000010836 */
[----:B------:R-:W1:Y:S01]  /*3900*/  MUFU.EX2 R129, R129 ;  /* 0x0000008100817308 */ /* 0x000e620000000800 */
[-C--:B------:R-:W-:Y:S01]  /*3910*/  FFMA.FTZ R7, R199, R49.reuse, -R54 ;  /* 0x00000031c7077223 */ /* 0x080fe20000010836 */
[-CC-:B------:R-:W-:Y:S01]  /*3920*/  FFMA.FTZ R5, R201, R49.reuse, -R128.reuse ;  /* 0x00000031c9057223 */ /* 0x180fe20000010880 */
[-CC-:B------:R-:W-:Y:S01]  /*3930*/  FFMA.FTZ R61, R151, R49.reuse, -R128.reuse ;  /* 0x00000031973d7223 */ /* 0x180fe20000010880 */
[----:B------:R-:W-:Y:S01]  /*3940*/  MUFU.EX2 R24, R24 ;  /* 0x0000001800187308 */ /* 0x000fe20000000800 */
[-C--:B------:R-:W-:Y:S01]  /*3950*/  FFMA.FTZ R60, R155, R49.reuse, -R128 ;  /* 0x000000319b3c7223 */ /* 0x080fe20000010880 */
        /* <DEDUP_REMOVED lines=8> */
[----:B-1----:R-:W-:Y:S01]  /*39e0*/  F2FP.F16.F32.PACK_AB R68, R129, R134 ;  /* 0x000000868144723e */ /* 0x002fe200000000ff */
[-CC-:B------:R-:W-:Y:S01]  /*39f0*/  FFMA.FTZ R137, R137, R49.reuse, -R54.reuse ;  /* 0x0000003189897223 */ /* 0x180fe20000010836 */
[----:B------:R-:W1:Y:S01]  /*3a00*/  MUFU.EX2 R48, R48 ;  /* 0x0000003000307308 */ /* 0x000e620000000800 */
[-CC-:B------:R-:W-:Y:S01]  /*3a10*/  FFMA.FTZ R142, R141, R49.reuse, -R54.reuse ;  /* 0x000000318d8e7223 */ /* 0x180fe20000010836 */
[-C--:B------:R-:W-:Y:S01]  /*3a20*/  FFMA.FTZ R140, R133, R49.reuse, -R54 ;  /* 0x00000031858c7223 */ /* 0x080fe20000010836 */
[-C--:B------:R-:W-:Y:S01]  /*3a30*/  FFMA.FTZ R131, R131, R49.reuse, -R128 ;  /* 0x0000003183837223 */ /* 0x080fe20000010880 */
[----:B------:R-:W-:Y:S01]  /*3a40*/  MUFU.EX2 R38, R38 ;  /* 0x0000002600267308 */ /* 0x000fe20000000800 */
[-C--:B------:R-:W-:Y:S01]  /*3a50*/  FFMA.FTZ R135, R135, R49.reuse, -R54 ;  /* 0x0000003187877223 */ /* 0x080fe20000010836 */
[----:B---3--:R-:W-:Y:S01]  /*3a60*/  F2FP.F16.F32.PACK_AB R70, R55, R24 ;  /* 0x000000183746723e */ /* 0x008fe200000000ff */
[-C--:B------:R-:W-:Y:S01]  /*3a70*/  FFMA.FTZ R122, R122, R49.reuse, -R128 ;  /* 0x000000317a7a7223 */ /* 0x080fe20000010880 */
[----:B------:R-:W-:Y:S01]  /*3a80*/  MUFU.EX2 R50, R50 ;  /* 0x0000003200327308 */ /* 0x000fe20000000800 */
[-CC-:B------:R-:W-:Y:S01]  /*3a90*/  FFMA.FTZ R144, R119, R49.reuse, -R54.reuse ;  /* 0x0000003177907223 */ /* 0x180fe20000010836 */
[----:B------:R-:W-:Y:S01]  /*3aa0*/  FFMA.FTZ R121, R121, R49, -R54 ;  /* 0x0000003179797223 */ /* 0x000fe20000010836 */
[----:B------:R-:W-:Y:S01]  /*3ab0*/  FADD.FTZ R127, R132, R127 ;  /* 0x0000007f847f7221 */ /* 0x000fe20000010000 */
[----:B------:R-:W3:Y:S01]  /*3ac0*/  MUFU.EX2 R39, R39 ;  /* 0x0000002700277308 */ /* 0x000ee20000000800 */
[C---:B------:R-:W-:Y:S01]  /*3ad0*/  HMMA.16816.F32 R112, R68.reuse, R108, RZ ;  /* 0x0000006c4470723c */ /* 0x040fe200000018ff */
[----:B-1----:R-:W-:Y:S01]  /*3ae0*/  F2FP.F16.F32.PACK_AB R9, R48, R51 ;  /* 0x000000333009723e */ /* 0x002fe200000000ff */
[----:B------:R-:W-:Y:S01]  /*3af0*/  FADD.FTZ R129, R134, R129 ;  /* 0x0000008186817221 */ /* 0x000fe20000010000 */
[----:B------:R-:W-:Y:S01]  /*3b00*/  MUFU.EX2 R37, R37 ;  /* 0x0000002500257308 */ /* 0x000fe20000000800 */
[-CC-:B------:R-:W-:Y:S01]  /*3b10*/  FFMA.FTZ R141, R67, R49.reuse, -R128.reuse ;  /* 0x00000031438d7223 */ /* 0x180fe20000010880 */
[-CC-:B------:R-:W-:Y:S01]  /*3b20*/  FFMA.FTZ R132, R26, R49.reuse, -R128.reuse ;  /* 0x000000311a847223 */ /* 0x180fe20000010880 */
[-CC-:B------:R-:W-:Y:S01]  /*3b30*/  FFMA.FTZ R123, R123, R49.reuse, -R128.reuse ;  /* 0x000000317b7b7223 */ /* 0x180fe20000010880 */
[----:B------:R-:W1:Y:S01]  /*3b40*/  MUFU.EX2 R36, R36 ;  /* 0x0000002400247308 */ /* 0x000e620000000800 */
[C---:B------:R-:W-:Y:S01]  /*3b50*/  HMMA.16816.F32 R108, R68.reuse, R110, RZ ;  /* 0x0000006e446c723c */ /* 0x040fe200000018ff */
[-CC-:B------:R-:W-:Y:S01]  /*3b60*/  FFMA.FTZ R67, R27, R49.reuse, -R128.reuse ;  /* 0x000000311b437223 */ /* 0x180fe20000010880 */
[-CC-:B------:R-:W-:Y:S01]  /*3b70*/  FFMA.FTZ R126, R126, R49.reuse, -R128.reuse ;  /* 0x000000317e7e7223 */ /* 0x180fe20000010880 */
[----:B------:R-:W4:Y:S01]  /*3b80*/  MUFU.EX2 R35, R35 ;  /* 0x0000002300237308 */ /* 0x000f220000000800 */
[-C--:B------:R-:W-:Y:S01]  /*3b90*/  FFMA.FTZ R124, R124, R49.reuse, -R128 ;  /* 0x000000317c7c7223 */ /* 0x080fe20000010880 */
[----:B---3--:R-:W-:Y:S01]  /*3ba0*/  F2FP.F16.F32.PACK_AB R8, R39, R50 ;  /* 0x000000322708723e */ /* 0x008fe200000000ff */
[----:B------:R-:W-:Y:S01]  /*3bb0*/  FADD.FTZ R130, R130, R127 ;  /* 0x0000007f82827221 */ /* 0x000fe20000010000 */
[----:B------:R-:W-:Y:S01]  /*3bc0*/  MUFU.EX2 R33, R33 ;  /* 0x0000002100217308 */ /* 0x000fe20000000800 */
[C---:B------:R-:W-:Y:S01]  /*3bd0*/  HMMA.16816.F32 R88, R68.reuse, R84, RZ ;  /* 0x000000544458723c */ /* 0x040fe200000018ff */
[-CC-:B------:R-:W-:Y:S01]  /*3be0*/  FFMA.FTZ R127, R44, R49.reuse, -R54.reuse ;  /* 0x000000312c7f7223 */ /* 0x180fe20000010836 */
[----:B------:R-:W-:Y:S01]  /*3bf0*/  FFMA.FTZ R40, R40, R49, -R54 ;  /* 0x0000003128287223 */ /* 0x000fe20000010836 */
[----:B------:R-:W-:Y:S01]  /*3c00*/  MUFU.EX2 R32, R32 ;  /* 0x0000002000207308 */ /* 0x000fe20000000800 */
[----:B------:R-:W-:Y:S01]  /*3c10*/  FADD.FTZ R130, R53, R130 ;  /* 0x0000008235827221 */ /* 0x000fe20000010000 */
[----:B-1----:R-:W-:Y:S01]  /*3c20*/  F2FP.F16.F32.PACK_AB R10, R36, R37 ;  /* 0x00000025240a723e */ /* 0x002fe200000000ff */
[-CC-:B------:R-:W-:Y:S01]  /*3c30*/  FFMA.FTZ R53, R42, R49.reuse, -R54.reuse ;  /* 0x000000312a357223 */ /* 0x180fe20000010836 */
[----:B------:R-:W-:Y:S01]  /*3c40*/  MUFU.EX2 R28, R28 ;  /* 0x0000001c001c7308 */ /* 0x000fe20000000800 */
[----:B------:R-:W-:Y:S01]  /*3c50*/  HMMA.16816.F32 R84, R68, R86, RZ ;  /* 0x000000564454723c */ /* 0x000fe200000018ff */
[----:B----4-:R-:W-:Y:S01]  /*3c60*/  F2FP.F16.F32.PACK_AB R11, R35, R38 ;  /* 0x00000026230b723e */ /* 0x010fe200000000ff */
[-CC-:B------:R-:W-:Y:S01]  /*3c70*/  FFMA.FTZ R47, R47, R49.reuse, -R54.reuse ;  /* 0x000000312f2f7223 */ /* 0x180fe20000010836 */
[----:B------:R-:W-:Y:S01]  /*3c80*/  MUFU.EX2 R34, R34 ;  /* 0x0000002200227308 */ /* 0x000fe20000000800 */
[-CC-:B------:R-:W-:Y:S01]  /*3c90*/  FFMA.FTZ R46, R46, R49.reuse, -R54.reuse ;  /* 0x000000312e2e7223 */ /* 0x180fe20000010836 */
[----:B------:R-:W-:-:S02]  /*3ca0*/  FFMA.FTZ R185, R45, R49, -R54 ;  /* 0x000000312db97223 */ /* 0x000fc40000010836 */
[----:B------:R-:W1:Y:S01]  /*3cb0*/  MUFU.EX2 R31, R31 ;  /* 0x0000001f001f7308 */ /* 0x000e620000000800 */
[C---:B------:R-:W-:Y:S03]  /*3cc0*/  HMMA.16816.F32 R112, R8.reuse, R12, R112 ;  /* 0x0000000c0870723c */ /* 0x040fe60000001870 */
[----:B------:R-:W-:Y:S04]  /*3cd0*/  MUFU.EX2 R30, R30 ;  /* 0x0000001e001e7308 */ /* 0x000fe80000000800 */
[----:B------:R-:W3:Y:S01]  /*3ce0*/  MUFU.EX2 R7, R7 ;  /* 0x0000000700077308 */ /* 0x000ee20000000800 */
[----:B------:R-:W-:Y:S01]  /*3cf0*/  HMMA.16816.F32 R108, R8, R14, R108 ;  /* 0x0000000e086c723c */ /* 0x000fe2000000186c */
[----:B------:R-:W4:Y:S02]  /*3d00*/  LDSM.16.MT88.4 R12, [R116+0xb400] ;  /* 0x00b40000740c783b */ /* 0x000f240000004200 */
[----:B------:R-:W5:Y:S04]  /*3d10*/  MUFU.EX2 R5, R5 ;  /* 0x0000000500057308 */ /* 0x000f680000000800 */
[----:B------:R-:W-:Y:S01]  /*3d20*/  MUFU.EX2 R61, R61 ;  /* 0x0000003d003d7308 */ /* 0x000fe20000000800 */
[C---:B--2---:R-:W-:Y:S03]  /*3d30*/  HMMA.16816.F32 R96, R68.reuse, R92, RZ ;  /* 0x0000005c4460723c */ /* 0x044fe600000018ff */
[----:B------:R-:W-:Y:S04]  /*3d40*/  MUFU.EX2 R60, R60 ;  /* 0x0000003c003c7308 */ /* 0x000fe80000000800 */
[----:B------:R-:W-:Y:S01]  /*3d50*/  MUFU.EX2 R63, R63 ;  /* 0x0000003f003f7308 */ /* 0x000fe20000000800 */
[C---:B------:R-:W-:Y:S03]  /*3d60*/  HMMA.16816.F32 R92, R68.reuse, R94, RZ ;  /* 0x0000005e445c723c */ /* 0x040fe600000018ff */
[----:B------:R-:W2:Y:S04]  /*3d70*/  MUFU.EX2 R62, R62 ;  /* 0x0000003e003e7308 */ /* 0x000ea80000000800 */
        /* <DEDUP_REMOVED lines=8> */
[----:B------:R-:W1:Y:S02]  /*3e00*/  LDSM.16.MT88.4 R16, [R156+0xd400] ;  /* 0x00d400009c10783b */ /* 0x000e640000004200 */
[----:B------:R3:W-:Y:S04]  /*3e10*/  MUFU.EX2 R133, R135 ;  /* 0x0000008700857308 */ /* 0x0007e80000000800 */
[----:B------:R-:W-:Y:S01]  /*3e20*/  MUFU.EX2 R140, R140 ;  /* 0x0000008c008c7308 */ /* 0x000fe20000000800 */
[C---:B----4-:R-:W-:Y:S03]  /*3e30*/  HMMA.16816.F32 R88, R8.reuse, R12, R88 ;  /* 0x0000000c0858723c */ /* 0x050fe60000001858 */
[----:B------:R-:W-:Y:S04]  /*3e40*/  MUFU.EX2 R131, R131 ;  /* 0x0000008300837308 */ /* 0x000fe80000000800 */
[----:B------:R-:W-:Y:S01]  /*3e50*/  MUFU.EX2 R122, R122 ;  /* 0x0000007a007a7308 */ /* 0x000fe20000000800 */
[----:B------:R-:W-:Y:S01]  /*3e60*/  HMMA.16816.F32 R84, R8, R14, R84 ;  /* 0x0000000e0854723c */ /* 0x000fe20000001854 */
[----:B------:R-:W4:Y:S01]  /*3e70*/  LDSM.16.MT88.4 R12, [R116+0xd400] ;  /* 0x00d40000740c783b */ /* 0x000f220000004200 */
[-CC-:B---3--:R-:W-:Y:S01]  /*3e80*/  FFMA.FTZ R135, R25, R49.reuse, -R128.reuse ;  /* 0x0000003119877223 */ /* 0x188fe20000010880 */
[----:B------:R3:W-:Y:S04]  /*3e90*/  MUFU.EX2 R119, R121 ;  /* 0x0000007900777308 */ /* 0x0007e80000000800 */
[----:B------:R-:W-:Y:S01]  /*3ea0*/  MUFU.EX2 R144, R144 ;  /* 0x0000009000907308 */ /* 0x000fe20000000800 */
[C---:B------:R-:W-:Y:S03]  /*3eb0*/  HMMA.16816.F32 R80, R68.reuse, R76, RZ ;  /* 0x0000004c4450723c */ /* 0x040fe600000018ff */
[----:B------:R-:W-:Y:S04]  /*3ec0*/  MUFU.EX2 R44, R135 ;  /* 0x00000087002c7308 */ /* 0x000fe80000000800 */
[----:B------:R-:W-:Y:S01]  /*3ed0*/  MUFU.EX2 R127, R127 ;  /* 0x0000007f007f7308 */ /* 0x000fe20000000800 */
[----:B------:R-:W-:Y:S01]  /*3ee0*/  HMMA.16816.F32 R100, R68, R102, RZ ;  /* 0x000000664464723c */ /* 0x000fe200000018ff */
[----:B---3--:R-:W-:-:S02]  /*3ef0*/  FFMA.FTZ R121, R66, R49, -R128 ;  /* 0x0000003142797223 */ /* 0x008fc40000010880 */
        /* <DEDUP_REMOVED lines=8> */
[----:B------:R-:W-:Y:S01]  /*3f80*/  HMMA.16816.F32 R68, R68, R22, RZ ;  /* 0x000000164444723c */ /* 0x000fe200000018ff */
[----:B------:R-:W-:Y:S02]  /*3f90*/  LDSM.16.MT88.4 R20, [R156+0xa400] ;  /* 0x00a400009c14783b */ /* 0x000fe40000004200 */
[----:B------:R-:W-:Y:S04]  /*3fa0*/  MUFU.EX2 R45, R53 ;  /* 0x00000035002d7308 */ /* 0x000fe80000000800 */
[----:B------:R-:W-:Y:S01]  /*3fb0*/  MUFU.EX2 R46, R46 ;  /* 0x0000002e002e7308 */ /* 0x000fe20000000800 */
[C---:B-1----:R-:W-:Y:S03]  /*3fc0*/  HMMA.16816.F32 R80, R8.reuse, R16, R80 ;  /* 0x000000100850723c */ /* 0x042fe60000001850 */
[----:B------:R-:W-:Y:S05]  /*3fd0*/  MUFU.EX2 R185, R185 ;  /* 0x000000b900b97308 */ /* 0x000fea0000000800 */
[C---:B----4-:R-:W-:Y:S08]  /*3fe0*/  HMMA.16816.F32 R72, R8.reuse, R12, R72 ;  /* 0x0000000c0848723c */ /* 0x050ff00000001848 */
[C---:B------:R-:W-:Y:S01]  /*3ff0*/  HMMA.16816.F32 R68, R8.reuse, R14, R68 ;  /* 0x0000000e0844723c */ /* 0x040fe20000001844 */
[----:B------:R-:W1:Y:S07]  /*4000*/  LDSM.16.MT88.4 R12, [R116+0x9800] ;  /* 0x00980000740c783b */ /* 0x000e6e0000004200 */
[C---:B------:R-:W-:Y:S01]  /*4010*/  HMMA.16816.F32 R76, R8.reuse, R18, R76 ;  /* 0x00000012084c723c */ /* 0x040fe2000000184c */
[----:B------:R-:W3:Y:S07]  /*4020*/  LDSM.16.MT88.4 R16, [R156+0x9800] ;  /* 0x009800009c10783b */ /* 0x000eee0000004200 */
[----:B------:R-:W-:Y:S01]  /*4030*/  HMMA.16816.F32 R104, R8, R56, R104 ;  /* 0x000000380868723c */ /* 0x000fe20000001868 */
[-CC-:B------:R-:W-:Y:S01]  /*4040*/  FFMA.FTZ R57, R191, R49.reuse, -R128.reuse ;  /* 0x00000031bf397223 */ /* 0x180fe20000010880 */
[----:B------:R-:W-:-:S05]  /*4050*/  FFMA.FTZ R56, R189, R49, -R128 ;  /* 0x00000031bd387223 */ /* 0x000fca0000010880 */
[----:B------:R-:W-:Y:S01]  /*4060*/  MUFU.EX2 R57, R57 ;  /* 0x0000003900397308 */ /* 0x000fe20000000800 */
[----:B------:R-:W-:Y:S01]  /*4070*/  HMMA.16816.F32 R100, R8, R58, R100 ;  /* 0x0000003a0864723c */ /* 0x000fe20000001864 */
[----:B------:R-:W-:Y:S01]  /*4080*/  F2FP.F16.F32.PACK_AB R8, R31, R34 ;  /* 0x000000221f08723e */ /* 0x000fe200000000ff */
[--C-:B------:R-:W-:Y:S01]  /*4090*/  FFMA.FTZ R59, R153, R49, -R54.reuse ;  /* 0x00000031993b7223 */ /* 0x100fe20000010836 */
[----:B------:R-:W-:Y:S01]  /*40a0*/  F2FP.F16.F32.PACK_AB R9, R32, R33 ;  /* 0x000000212009723e */ /* 0x000fe200000000ff */
[----:B------:R-:W-:Y:S01]  /*40b0*/  FFMA.FTZ R58, R181, R49, -R54 ;  /* 0x00000031b53a7223 */ /* 0x000fe20000010836 */
[----:B------:R-:W-:Y:S01]  /*40c0*/  F2FP.F16.F32.PACK_AB R10, R7, R30 ;  /* 0x0000001e070a723e */ /* 0x000fe200000000ff */
[----:B------:R-:W-:Y:S01]  /*40d0*/  MUFU.EX2 R56, R56 ;  /* 0x0000003800387308 */ /* 0x000fe20000000800 */
[----:B-----5:R-:W-:-:S03]  /*40e0*/  F2FP.F16.F32.PACK_AB R11, R5, R28 ;  /* 0x0000001c050b723e */ /* 0x020fc600000000ff */
[----:B------:R-:W-:Y:S04]  /*40f0*/  MUFU.EX2 R59, R59 ;  /* 0x0000003b003b7308 */ /* 0x000fe80000000800 */
[----:B------:R-:W4:Y:S01]  /*4100*/  MUFU.EX2 R58, R58 ;  /* 0x0000003a003a7308 */ /* 0x000f220000000800 */
        /* <DEDUP_REMOVED lines=18> */
[----:B--2---:R-:W-:-:S02]  /*4230*/  F2FP.F16.F32.PACK_AB R8, R62, R63 ;  /* 0x0000003f3e08723e */ /* 0x004fc400000000ff */
[----:B------:R-:W-:Y:S02]  /*4240*/  F2FP.F16.F32.PACK_AB R9, R60, R61 ;  /* 0x0000003d3c09723e */ /* 0x000fe400000000ff */
[----:B----4-:R-:W-:Y:S02]  /*4250*/  F2FP.F16.F32.PACK_AB R10, R58, R59 ;  /* 0x0000003b3a0a723e */ /* 0x010fe400000000ff */
[----:B------:R-:W-:-:S07]  /*4260*/  F2FP.F16.F32.PACK_AB R11, R56, R57 ;  /* 0x00000039380b723e */ /* 0x000fce00000000ff */
        /* <DEDUP_REMOVED lines=20> */
[----:B------:R-:W-:Y:S02]  /*43b0*/  F2FP.F16.F32.PACK_AB R10, R140, R133 ;  /* 0x000000858c0a723e */ /* 0x000fe400000000ff */
        /* <DEDUP_REMOVED lines=20> */
[-CC-:B------:R-:W-:Y:S01]  /*4500*/  FFMA.FTZ R120, R125, R49.reuse, -R128.reuse ;  /* 0x000000317d787223 */ /* 0x180fe20000010880 */
[----:B------:R-:W2:Y:S01]  /*4510*/  LDSM.16.MT88.4 R16, [R116+0xa400] ;  /* 0x00a400007410783b */ /* 0x000ea20000004200 */
[-C--:B------:R-:W-:Y:S01]  /*4520*/  FFMA.FTZ R117, R64, R49.reuse, -R128 ;  /* 0x0000003140757223 */ /* 0x080fe20000010880 */
[-CC-:B------:R-:W-:Y:S01]  /*4530*/  FFMA.FTZ R8, R65, R49.reuse, -R54.reuse ;  /* 0x0000003141087223 */ /* 0x180fe20000010836 */
[----:B------:R-:W3:Y:S01]  /*4540*/  MUFU.EX2 R125, R10 ;  /* 0x0000000a007d7308 */ /* 0x000ee20000000800 */
[-CC-:B------:R-:W-:Y:S01]  /*4550*/  FFMA.FTZ R128, R41, R49.reuse, -R54.reuse ;  /* 0x0000003129807223 */ /* 0x180fe20000010836 */
[----:B------:R-:W-:Y:S01]  /*4560*/  FFMA.FTZ R41, R43, R49, -R54 ;  /* 0x000000312b297223 */ /* 0x000fe20000010836 */
[----:B------:R-:W-:Y:S01]  /*4570*/  FADD.FTZ R49, R51, R130 ;  /* 0x0000008233317221 */ /* 0x000fe20000010000 */
[----:B------:R-:W-:Y:S03]  /*4580*/  MUFU.EX2 R120, R120 ;  /* 0x0000007800787308 */ /* 0x000fe60000000800 */
[----:B------:R-:W-:Y:S01]  /*4590*/  FADD.FTZ R49, R48, R49 ;  /* 0x0000003130317221 */ /* 0x000fe20000010000 */
[----:B------:R3:W-:Y:S03]  /*45a0*/  MUFU.EX2 R65, R9 ;  /* 0x0000000900417308 */ /* 0x0007e60000000800 */
[----:B------:R-:W-:Y:S01]  /*45b0*/  FADD.FTZ R38, R38, R49 ;  /* 0x0000003126267221 */ /* 0x000fe20000010000 */
[----:B------:R4:W5:Y:S03]  /*45c0*/  MUFU.EX2 R64, R8 ;  /* 0x0000000800407308 */ /* 0x0009660000000800 */
[----:B------:R-:W-:Y:S01]  /*45d0*/  FADD.FTZ R38, R35, R38 ;  /* 0x0000002623267221 */ /* 0x000fe20000010000 */
[----:B------:R-:W1:Y:S03]  /*45e0*/  MUFU.EX2 R117, R117 ;  /* 0x0000007500757308 */ /* 0x000e660000000800 */
[----:B------:R-:W-:Y:S01]  /*45f0*/  FADD.FTZ R33, R33, R38 ;  /* 0x0000002621217221 */ /* 0x000fe20000010000 */
[----:B------:R-:W2:Y:S01]  /*4600*/  MUFU.EX2 R128, R128 ;  /* 0x0000008000807308 */ /* 0x000ea20000000800 */
[----:B---3--:R-:W-:-:S03]  /*4610*/  F2FP.F16.F32.PACK_AB R9, R125, R122 ;  /* 0x0000007a7d09723e */ /* 0x008fc600000000ff */
[----:B------:R-:W3:Y:S01]  /*4620*/  MUFU.EX2 R41, R41 ;  /* 0x0000002900297308 */ /* 0x000ee20000000800 */
[----:B----4-:R-:W-:Y:S02]  /*4630*/  F2FP.F16.F32.PACK_AB R8, R144, R119 ;  /* 0x000000779008723e */ /* 0x010fe400000000ff */
[----:B-----5:R-:W-:Y:S01]  /*4640*/  F2FP.F16.F32.PACK_AB R10, R64, R65 ;  /* 0x00000041400a723e */ /* 0x020fe200000000ff */
[----:B------:R-:W4:Y:S01]  /*4650*/  MUFU.EX2 R43, R132 ;  /* 0x00000084002b7308 */ /* 0x000f220000000800 */
[----:B-1----:R-:W-:-:S03]  /*4660*/  F2FP.F16.F32.PACK_AB R11, R117, R120 ;  /* 0x00000078750b723e */ /* 0x002fc600000000ff */
[----:B------:R-:W1:Y:S04]  /*4670*/  MUFU.EX2 R48, R47 ;  /* 0x0000002f00307308 */ /* 0x000e680000000800 */
[C---:B------:R-:W-:Y:S08]  /*4680*/  HMMA.16816.F32 R96, R8.reuse, R12, R96 ;  /* 0x0000000c0860723c */ /* 0x040ff00000001860 */
[C---:B------:R-:W-:Y:S01]  /*4690*/  HMMA.16816.F32 R92, R8.reuse, R14, R92 ;  /* 0x0000000e085c723c */ /* 0x040fe2000000185c */
[----:B------:R-:W5:Y:S07]  /*46a0*/  LDSM.16.MT88.4 R12, [R116+0xe400] ;  /* 0x00e40000740c783b */ /* 0x000f6e0000004200 */
[C---:B--2---:R-:W-:Y:S08]  /*46b0*/  HMMA.16816.F32 R104, R8.reuse, R16, R104 ;  /* 0x000000100868723c */ /* 0x044ff00000001868 */
[C---:B------:R-:W-:Y:S01]  /*46c0*/  HMMA.16816.F32 R100, R8.reuse, R18, R100 ;  /* 0x000000120864723c */ /* 0x040fe20000001864 */
[----:B------:R-:W2:Y:S07]  /*46d0*/  LDSM.16.MT88.4 R16, [R156+0xe400] ;  /* 0x00e400009c10783b */ /* 0x000eae0000004200 */
[C---:B------:R-:W-:Y:S08]  /*46e0*/  HMMA.16816.F32 R112, R8.reuse, R20, R112 ;  /* 0x000000140870723c */ /* 0x040ff00000001870 */
[C---:B------:R-:W-:Y:S01]  /*46f0*/  HMMA.16816.F32 R108, R8.reuse, R22, R108 ;  /* 0x00000016086c723c */ /* 0x040fe2000000186c */
[----:B------:R-:W3:Y:S07]  /*4700*/  LDSM.16.MT88.4 R20, [R116+0xc400] ;  /* 0x00c400007414783b */ /* 0x000eee0000004200 */
[C---:B-----5:R-:W-:Y:S08]  /*4710*/  HMMA.16816.F32 R72, R8.reuse, R12, R72 ;  /* 0x0000000c0848723c */ /* 0x060ff00000001848 */
[C---:B------:R-:W-:Y:S01]  /*4720*/  HMMA.16816.F32 R68, R8.reuse, R14, R68 ;  /* 0x0000000e0844723c */ /* 0x040fe20000001844 */
[----:B------:R-:W5:Y:S07]  /*4730*/  LDSM.16.MT88.4 R12, [R156+0xa800] ;  /* 0x00a800009c0c783b */ /* 0x000f6e0000004200 */
[----:B--2---:R-:W-:Y:S01]  /*4740*/  HMMA.16816.F32 R80, R8, R16, R80 ;  /* 0x000000100850723c */ /* 0x004fe20000001850 */
[----:B------:R-:W-:-:S02]  /*4750*/  FADD.FTZ R16, R24, R129 ;  /* 0x0000008118107221 */ /* 0x000fc40000010000 */
[----:B------:R-:W2:Y:S02]  /*4760*/  LDSM.16.MT88.4 R24, [R116+0xa800] ;  /* 0x00a800007418783b */ /* 0x000ea40000004200 */
[----:B------:R-:W-:-:S03]  /*4770*/  FADD.FTZ R55, R55, R16 ;  /* 0x0000001037377221 */ /* 0x000fc60000010000 */
[----:B------:R-:W-:Y:S01]  /*4780*/  HMMA.16816.F32 R76, R8, R18, R76 ;  /* 0x00000012084c723c */ /* 0x000fe2000000184c */
[----:B------:R-:W-:Y:S01]  /*4790*/  LDSM.16.MT88.4 R16, [R156+0xe800] ;  /* 0x00e800009c10783b */ /* 0x000fe20000004200 */
[----:B------:R-:W-:-:S04]  /*47a0*/  FADD.FTZ R50, R50, R55 ;  /* 0x0000003732327221 */ /* 0x000fc80000010000 */
[----:B------:R-:W-:Y:S02]  /*47b0*/  FADD.FTZ R50, R39, R50 ;  /* 0x0000003227327221 */ /* 0x000fe40000010000 */
[----:B---3--:R-:W-:Y:S02]  /*47c0*/  HMMA.16816.F32 R88, R8, R20, R88 ;  /* 0x000000140858723c */ /* 0x008fe40000001858 */
[----:B------:R-:W-:-:S04]  /*47d0*/  FADD.FTZ R37, R37, R50 ;  /* 0x0000003225257221 */ /* 0x000fc80000010000 */
[----:B------:R-:W-:Y:S02]  /*47e0*/  FADD.FTZ R35, R36, R37 ;  /* 0x0000002524237221 */ /* 0x000fe40000010000 */
[----:B------:R-:W-:Y:S01]  /*47f0*/  HMMA.16816.F32 R84, R8, R22, R84 ;  /* 0x000000160854723c */ /* 0x000fe20000001854 */
[----:B------:R-:W-:Y:S01]  /*4800*/  F2FP.F16.F32.PACK_AB R8, R128, R127 ;  /* 0x0000007f8008723e */ /* 0x000fe200000000ff */
[----:B------:R-:W3:Y:S01]  /*4810*/  LDSM.16.MT88.4 R20, [R156+0xc800] ;  /* 0x00c800009c14783b */ /* 0x000ee20000004200 */
[----:B------:R-:W-:Y:S01]  /*4820*/  F2FP.F16.F32.PACK_AB R9, R121, R66 ;  /* 0x000000427909723e */ /* 0x000fe200000000ff */
[----:B------:R-:W-:Y:S01]  /*4830*/  FADD.FTZ R34, R34, R35 ;  /* 0x0000002322227221 */ /* 0x000fe20000010000 */
[----:B------:R-:W-:Y:S02]  /*4840*/  F2FP.F16.F32.PACK_AB R10, R41, R40 ;  /* 0x00000028290a723e */ /* 0x000fe400000000ff */
[----:B----4-:R-:W-:Y:S01]  /*4850*/  F2FP.F16.F32.PACK_AB R11, R43, R44 ;  /* 0x0000002c2b0b723e */ /* 0x010fe200000000ff */
[----:B------:R-:W-:-:S06]  /*4860*/  FADD.FTZ R31, R31, R34 ;  /* 0x000000221f1f7221 */ /* 0x000fcc0000010000 */
[C---:B-----5:R-:W-:Y:S08]  /*4870*/  HMMA.16816.F32 R112, R8.reuse, R12, R112 ;  /* 0x0000000c0870723c */ /* 0x060ff00000001870 */
[C---:B------:R-:W-:Y:S01]  /*4880*/  HMMA.16816.F32 R108, R8.reuse, R14, R108 ;  /* 0x0000000e086c723c */ /* 0x040fe2000000186c */
[----:B------:R-:W4:Y:S07]  /*4890*/  LDSM.16.MT88.4 R12, [R116+0xc800] ;  /* 0x00c80000740c783b */ /* 0x000f2e0000004200 */
[C---:B--2---:R-:W-:Y:S08]  /*48a0*/  HMMA.16816.F32 R104, R8.reuse, R24, R104 ;  /* 0x000000180868723c */ /* 0x044ff00000001868 */
[C---:B------:R-:W-:Y:S01]  /*48b0*/  HMMA.16816.F32 R100, R8.reuse, R26, R100 ;  /* 0x0000001a0864723c */ /* 0x040fe20000001864 */
[----:B------:R-:W2:Y:S07]  /*48c0*/  LDSM.16.MT88.4 R24, [R116+0xe800] ;  /* 0x00e800007418783b */ /* 0x000eae0000004200 */
[C---:B---3--:R-:W-:Y:S08]  /*48d0*/  HMMA.16816.F32 R96, R8.reuse, R20, R96 ;  /* 0x000000140860723c */ /* 0x048ff00000001860 */
[C---:B------:R-:W-:Y:S01]  /*48e0*/  HMMA.16816.F32 R92, R8.reuse, R22, R92 ;  /* 0x00000016085c723c */ /* 0x040fe2000000185c */
[----:B------:R-:W-:Y:S07]  /*48f0*/  LDSM.16.MT88.4 R20, [R116+0xac00] ;  /* 0x00ac00007414783b */ /* 0x000fee0000004200 */
[C---:B------:R-:W-:Y:S08]  /*4900*/  HMMA.16816.F32 R80, R8.reuse, R16, R80 ;  /* 0x000000100850723c */ /* 0x040ff00000001850 */
[C---:B----4-:R-:W-:Y:S08]  /*4910*/  HMMA.16816.F32 R88, R8.reuse, R12, R88 ;  /* 0x0000000c0858723c */ /* 0x050ff00000001858 */
[C---:B------:R-:W-:Y:S01]  /*4920*/  HMMA.16816.F32 R84, R8.reuse, R14, R84 ;  /* 0x0000000e0854723c */ /* 0x040fe20000001854 */
[----:B------:R-:W3:Y:S07]  /*4930*/  LDSM.16.MT88.4 R12, [R156+0xac00] ;  /* 0x00ac00009c0c783b */ /* 0x000eee0000004200 */
[----:B--2---:R-:W-:Y:S01]  /*4940*/  HMMA.16816.F32 R68, R8, R26, R68 ;  /* 0x0000001a0844723c */ /* 0x004fe20000001844 */
[----:B------:R-:W-:Y:S01]  /*4950*/  FADD.FTZ R27, R32, R33 ;  /* 0x00000021201b7221 */ /* 0x000fe20000010000 */
[----:B------:R-:W-:-:S04]  /*4960*/  FADD.FTZ R26, R30, R31 ;  /* 0x0000001f1e1a7221 */ /* 0x000fc80000010000 */
[----:B------:R-:W-:Y:S02]  /*4970*/  FADD.FTZ R26, R7, R26 ;  /* 0x0000001a071a7221 */ /* 0x000fe40000010000 */
[----:B------:R-:W-:Y:S01]  /*4980*/  HMMA.16816.F32 R76, R8, R18, R76 ;  /* 0x00000012084c723c */ /* 0x000fe2000000184c */
[----:B------:R-:W2:Y:S01]  /*4990*/  LDSM.16.MT88.4 R16, [R156+0xcc00] ;  /* 0x00cc00009c10783b */ /* 0x000ea20000004200 */
[----:B------:R-:W-:-:S04]  /*49a0*/  FADD.FTZ R63, R63, R26 ;  /* 0x0000001a3f3f7221 */ /* 0x000fc80000010000 */
[----:B------:R-:W-:Y:S02]  /*49b0*/  FADD.FTZ R62, R62, R63 ;  /* 0x0000003f3e3e7221 */ /* 0x000fe40000010000 */
[----:B------:R-:W-:Y:S01]  /*49c0*/  HMMA.16816.F32 R72, R8, R24, R72 ;  /* 0x000000180848723c */ /* 0x000fe20000001848 */
[----:B------:R-:W-:Y:S01]  /*49d0*/  FADD.FTZ R24, R28, R27 ;  /* 0x0000001b1c187221 */ /* 0x000fe20000010000 */
[----:B------:R-:W4:Y:S01]  /*49e0*/  MUFU.EX2 R25, R124 ;  /* 0x0000007c00197308 */ /* 0x000f220000000800 */
[----:B-1----:R-:W-:Y:S01]  /*49f0*/  F2FP.F16.F32.PACK_AB R8, R48, R45 ;  /* 0x0000002d3008723e */ /* 0x002fe200000000ff */
[----:B------:R-:W-:Y:S01]  /*4a00*/  FADD.FTZ R59, R59, R62 ;  /* 0x0000003e3b3b7221 */ /* 0x000fe20000010000 */
[----:B------:R-:W-:Y:S01]  /*4a10*/  FADD.FTZ R24, R5, R24 ;  /* 0x0000001805187221 */ /* 0x000fe20000010000 */
[----:B------:R-:W-:Y:S02]  /*4a20*/  F2FP.F16.F32.PACK_AB R9, R42, R123 ;  /* 0x0000007b2a09723e */ /* 0x000fe400000000ff */
[----:B------:R-:W-:Y:S01]  /*4a30*/  F2FP.F16.F32.PACK_AB R10, R185, R46 ;  /* 0x0000002eb90a723e */ /* 0x000fe200000000ff */
[----:B------:R-:W-:Y:S01]  /*4a40*/  FADD.FTZ R61, R61, R24 ;  /* 0x000000183d3d7221 */ /* 0x000fe20000010000 */
[----:B------:R-:W-:-:S03]  /*4a50*/  FADD.FTZ R58, R58, R59 ;  /* 0x0000003b3a3a7221 */ /* 0x000fc60000010000 */
[----:B------:R-:W-:Y:S01]  /*4a60*/  FADD.FTZ R60, R60, R61 ;  /* 0x0000003d3c3c7221 */ /* 0x000fe20000010000 */
[----:B------:R-:W-:Y:S01]  /*4a70*/  FADD.FTZ R137, R137, R58 ;  /* 0x0000003a89897221 */ /* 0x000fe20000010000 */
[----:B----4-:R-:W-:Y:S02]  /*4a80*/  F2FP.F16.F32.PACK_AB R11, R25, R126 ;  /* 0x0000007e190b723e */ /* 0x010fe400000000ff */
        /* <DEDUP_REMOVED lines=25> */
[----:B--2---:R-:W-:Y:S02]  /*4c20*/  HMMA.16816.F32 R96, R8, R16, R96 ;  /* 0x000000100860723c */ /* 0x004fe40000001860 */
[----:B------:R-:W-:-:S04]  /*4c30*/  FADD.FTZ R66, R66, R117 ;  /* 0x0000007542427221 */ /* 0x000fc80000010000 */
[----:B------:R-:W-:Y:S02]  /*4c40*/  FADD.FTZ R121, R121, R66 ;  /* 0x0000004279797221 */ /* 0x000fe40000010000 */
[C---:B------:R-:W-:Y:S01]  /*4c50*/  HMMA.16816.F32 R92, R8.reuse, R18, R92 ;  /* 0x00000012085c723c */ /* 0x040fe2000000185c */
[----:B------:R-:W2:Y:S07]  /*4c60*/  LDSM.16.MT88.4 R16, [R116+0xec00] ;  /* 0x00ec00007410783b */ /* 0x000eae0000004200 */
[----:B-1----:R-:W-:Y:S01]  /*4c70*/  HMMA.16816.F32 R88, R8, R12, R88 ;  /* 0x0000000c0858723c */ /* 0x002fe20000001858 */
[----:B------:R-:W-:-:S04]  /*4c80*/  FADD.FTZ R12, R44, R121 ;  /* 0x000000792c0c7221 */ /* 0x000fc80000010000 */
[----:B------:R-:W-:-:S03]  /*4c90*/  FADD.FTZ R12, R43, R12 ;  /* 0x0000000c2b0c7221 */ /* 0x000fc60000010000 */
        /* <DEDUP_REMOVED lines=10> */
[----:B------:R-:W-:Y:S01]  /*4d40*/  HMMA.16816.F32 R76, R8, R22, R76 ;  /* 0x00000016084c723c */ /* 0x000fe2000000184c */
[----:B------:R-:W-:-:S04]  /*4d50*/  FADD.FTZ R46, R46, R45 ;  /* 0x0000002d2e2e7221 */ /* 0x000fc80000010000 */
[----:B------:R-:W-:-:S03]  /*4d60*/  FADD.FTZ R185, R185, R46 ;  /* 0x0000002eb9b97221 */ /* 0x000fc60000010000 */
        /* <DEDUP_REMOVED lines=12> */
.L_x_2939:
        /* <DEDUP_REMOVED lines=77> */
.L_x_2934:
[----:B------:R-:W-:Y:S05]  /*5300*/  BSYNC.RECONVERGENT B0 ;  /* 0x0000000000007941 */ /* 0x000fea0003800200 */
.L_x_2933:
[----:B------:R-:W-:Y:S01]  /*5310*/  @!PT LDS RZ, [RZ] ;  /* 0x00000000fffff984 */ /* 0x000fe20000000800 */
[----:B------:R-:W-:Y:S01]  /*5320*/  @!PT LDS RZ, [RZ] ;  /* 0x00000000fffff984 */ /* 0x000fe20000000800 */
[----:B------:R-:W-:Y:S01]  /*5330*/  @!PT LDS RZ, [RZ] ;  /* 0x00000000fffff984 */ /* 0x000fe20000000800 */
[----:B------:R-:W-:Y:S01]  /*5340*/  LDGSTS.E.BYPASS.LTC128B.128 [R169+0x9000], desc[UR4][R174.64] ;  /* 0x09000000aea97fae */ /* 0x000fe2000b981a04 */
[----:B------:R-:W-:Y:S01]  /*5350*/  IADD3 R192, P1, PT, R181, R174, RZ ;  /* 0x000000aeb5c07210 */ /* 0x000fe20007f3e0ff */
[----:B------:R-:W-:Y:S01]  /*5360*/  BSSY.RECONVERGENT B1, `(.L_x_2935) ;  /* 0x0000191000017945 */ /* 0x000fe20003800200 */
[----:B------:R-:W-:Y:S02]  /*5370*/  IADD3 R182, PT, PT, R182, 0x1, RZ ;  /* 0x00000001b6b67810 */ /* 0x000fe40007ffe0ff */
[----:B------:R-:W-:Y:S02]  /*5380*/  IADD3.X R193, PT, PT, R180, R175, RZ, P1, !PT ;  /* 0x000000afb4c17210 */ /* 0x000fe40000ffe4ff */
        /* <DEDUP_REMOVED lines=12> */
[----:B------:R1:W-:Y:S08]  /*5450*/  LDGSTS.E.BYPASS.LTC128B.128 [R169+0xe000], desc[UR4][R190.64+0x80] ;  /* 0x0e000080bea97fae */ /* 0x0003f0000b981a04 */
[----:B------:R-:W-:Y:S08]  /*5460*/  LDGSTS.E.BYPASS.LTC128B.128 [R169+0xa800], desc[UR4][R188.64] ;  /* 0x0a800000bca97fae */ /* 0x000ff0000b981a04 */
[----:B------:R-:W-:Y:S08]  /*5470*/  LDGSTS.E.BYPASS.LTC128B.128 [R169+0xc800], desc[UR4][R188.64+0x40] ;  /* 0x0c800040bca97fae */ /* 0x000ff0000b981a04 */
[----:B------:R2:W-:Y:S08]  /*5480*/  LDGSTS.E.BYPASS.LTC128B.128 [R169+0xe800], desc[UR4][R188.64+0x80] ;  /* 0x0e800080bca97fae */ /* 0x0005f0000b981a04 */
[----:B------:R-:W-:Y:S08]  /*5490*/  LDSM.16.M88.4 R120, [R159] ;  /* 0x000000009f78783b */ /* 0x000ff00000000200 */
[----:B------:R-:W3:Y:S08]  /*54a0*/  LDSM.16.M88.4 R124, [R158+0x3000] ;  /* 0x003000009e7c783b */ /* 0x000ef00000000200 */
[----:B------:R-:W4:Y:S08]  /*54b0*/  LDSM.16.M88.4 R128, [R158+0x3400] ;  /* 0x003400009e80783b */ /* 0x000f300000000200 */
[----:B------:R-:W5:Y:S08]  /*54c0*/  LDSM.16.M88.4 R132, [R158+0x3800] ;  /* 0x003800009e84783b */ /* 0x000f700000000200 */
[----:B------:R-:W2:Y:S04]  /*54d0*/  LD.E R0, desc[UR4][R2.64+0x18c] ;  /* 0x00018c0402007980 */ /* 0x000ea8000c101900 */
[----:B------:R-:W1:Y:S08]  /*54e0*/  LDSM.16.M88.4 R136, [R158+0x3c00] ;  /* 0x003c00009e88783b */ /* 0x000e700000000200 */
[----:B------:R-:W0:Y:S01]  /*54f0*/  LDGDEPBAR ;  /* 0x00000000000079af */ /* 0x000e220000000000 */
[C---:B---3--:R-:W-:Y:S07]  /*5500*/  HMMA.16816.F32 R4, R120.reuse, R124, RZ ;  /* 0x0000007c7804723c */ /* 0x048fee00000018ff */
[----:B------:R-:W3:Y:S01]  /*5510*/  LDSM.16.M88.4 R140, [R158+0x4000] ;  /* 0x004000009e8c783b */ /* 0x000ee20000000200 */
[C---:B------:R-:W-:Y:S07]  /*5520*/  HMMA.16816.F32 R8, R120.reuse, R126, RZ ;  /* 0x0000007e7808723c */ /* 0x040fee00000018ff */
[----:B------:R-:W3:Y:S01]  /*5530*/  LDSM.16.M88.4 R144, [R158+0x4400] ;  /* 0x004400009e90783b */ /* 0x000ee20000000200 */
[C---:B----4-:R-:W-:Y:S07]  /*5540*/  HMMA.16816.F32 R12, R120.reuse, R128, RZ ;  /* 0x00000080780c723c */ /* 0x050fee00000018ff */
[----:B------:R-:W4:Y:S01]  /*5550*/  LDSM.16.M88.4 R148, [R158+0x4800] ;  /* 0x004800009e94783b */ /* 0x000f220000000200 */
[C---:B------:R-:W-:Y:S07]  /*5560*/  HMMA.16816.F32 R16, R120.reuse, R130, RZ ;  /* 0x000000827810723c */ /* 0x040fee00000018ff */
[----:B------:R-:W4:Y:S01]  /*5570*/  LDSM.16.M88.4 R152, [R158+0x4c00] ;  /* 0x004c00009e98783b */ /* 0x000f220000000200 */
[C---:B-----5:R-:W-:Y:S07]  /*5580*/  HMMA.16816.F32 R20, R120.reuse, R132, RZ ;  /* 0x000000847814723c */ /* 0x060fee00000018ff */
[----:B------:R-:W-:Y:S01]  /*5590*/  LDSM.16.M88.4 R124, [R157] ;  /* 0x000000009d7c783b */ /* 0x000fe20000000200 */
[C---:B------:R-:W-:Y:S07]  /*55a0*/  HMMA.16816.F32 R24, R120.reuse, R134, RZ ;  /* 0x000000867818723c */ /* 0x040fee00000018ff */
[----:B------:R-:W5:Y:S01]  /*55b0*/  LDSM.16.M88.4 R128, [R118+0x3000] ;  /* 0x003000007680783b */ /* 0x000f620000000200 */
[C---:B-1----:R-:W-:Y:S08]  /*55c0*/  HMMA.16816.F32 R28, R120.reuse, R136, RZ ;  /* 0x00000088781c723c */ /* 0x042ff000000018ff */
[C---:B------:R-:W-:Y:S08]  /*55d0*/  HMMA.16816.F32 R32, R120.reuse, R138, RZ ;  /* 0x0000008a7820723c */ /* 0x040ff000000018ff */
[C---:B---3--:R-:W-:Y:S08]  /*55e0*/  HMMA.16816.F32 R36, R120.reuse, R140, RZ ;  /* 0x0000008c7824723c */ /* 0x048ff000000018ff */
        /* <DEDUP_REMOVED lines=31> */
[----:B------:R-:W1:Y:S08]  /*57e0*/  LDSM.16.M88.4 R120, [R158+0x5000] ;  /* 0x005000009e78783b */ /* 0x000e700000000200 */
        /* <DEDUP_REMOVED lines=305> */
.L_x_2938:
[----:B------:R-:W-:Y:S05]  /*6b00*/  BSYNC.RECONVERGENT B0 ;  /* 0x0000000000007941 */ /* 0x000fea0003800200 */
.L_x_2937:
[----:B------:R-:W-:Y:S01]  /*6b10*/  @!PT LDS RZ, [RZ] ;  /* 0x00000000fffff984 */ /* 0x000fe20000000800 */
[----:B------:R-:W-:Y:S01]  /*6b20*/  @!PT LDS RZ, [RZ] ;  /* 0x00000000fffff984 */ /* 0x000fe20000000800 */
[----:B------:R-:W-:Y:S01]  /*6b30*/  @!PT LDS RZ, [RZ] ;  /* 0x00000000fffff984 */ /* 0x000fe20000000800 */
[----:B------:R2:W-:Y:S01]  /*6b40*/  LDGSTS.E.BYPASS.LTC128B.128 [R169+0x3000], desc[UR4][R164.64] ;  /* 0x03000000a4a97fae */ /* 0x0005e2000b981a04 */
[C---:B------:R-:W-:Y:S03]  /*6b50*/  LEA R10, P1, R172.reuse, R164, 0x1 ;  /* 0x000000a4ac0a7211 */ /* 0x040fe600078208ff */
[----:B------:R2:W-:Y:S01]  /*6b60*/  LDGSTS.E.BYPASS.LTC128B.128 [R169+0x5000], desc[UR4][R164.64+0x40] ;  /* 0x05000040a4a97fae */ /* 0x0005e2000b981a04 */
[----:B------:R-:W-:Y:S02]  /*6b70*/  LEA.HI.X R11, R172, R165, R173, 0x1, P1 ;  /* 0x000000a5ac0b7211 */ /* 0x000fe400008f0cad */
[C---:B------:R-:W-:Y:S01]  /*6b80*/  IADD3 R6, P1, PT, R162.reuse, R10, RZ ;  /* 0x0000000aa2067210 */ /* 0x040fe20007f3e0ff */
[----:B------:R2:W-:Y:S04]  /*6b90*/  LDGSTS.E.BYPASS.LTC128B.128 [R169+0x7000], desc[UR4][R164.64+0x80] ;  /* 0x07000080a4a97fae */ /* 0x0005e8000b981a04 */
[----:B------:R2:W-:Y:S01]  /*6ba0*/  LDGSTS.E.BYPASS.LTC128B.128 [R169+0x3800], desc[UR4][R10.64] ;  /* 0x038000000aa97fae */ /* 0x0005e2000b981a04 */
[C---:B------:R-:W-:Y:S01]  /*6bb0*/  IMAD.X R7, R163.reuse, 0x1, R11, P1 ;  /* 0x00000001a3077824 */ /* 0x040fe200008e060b */
[----:B------:R-:W-:Y:S02]  /*6bc0*/  IADD3 R4, P1, PT, R162, R6, RZ ;  /* 0x00000006a2047210 */ /* 0x000fe40007f3e0ff */
        /* <DEDUP_REMOVED lines=10> */
.L_x_2936:
[----:B------:R-:W-:Y:S05]  /*6c70*/  BSYNC.RECONVERGENT B1 ;  /* 0x0000000000017941 */ /* 0x000fea0003800200 */
.L_x_2935:
[----:B------:R-:W3:Y:S01]  /*6c80*/  LD.E R53, desc[UR4][R2.64+0xdc] ;  /* 0x0000dc0402357980 */ /* 0x000ee2000c101900 */
[----:B-1----:R-:W-:Y:S02]  /*6c90*/  FMNMX3.FTZ R0, R119, R228, R226, !PT ;  /* 0x000000e477007276 */ /* 0x002fe400078100e2 */
[----:B--2---:R-:W-:Y:S01]  /*6ca0*/  FMNMX3.FTZ R5, R117, R232, R230, !PT ;  /* 0x000000e875057276 */ /* 0x004fe200078100e6 */
        /* <DEDUP_REMOVED lines=472> */
.L_x_2932:
        /* <DEDUP_REMOVED lines=15> */
.L_x_2947:
        /* <DEDUP_REMOVED lines=188> */
.L_x_2942:
[----:B------:R-:W-:Y:S05]  /*96e0*/  BSYNC.RECONVERGENT B0 ;  /* 0x0000000000007941 */ /* 0x000fea0003800200 */
.L_x_2941:
        /* <DEDUP_REMOVED lines=8> */
[----:B-1----:R-:W-:Y:S05]  /*9770*/  RET.REL.NODEC R166 `(_ZN5flash24flash_fwd_splitkv_kernelI23Flash_fwd_kernel_traitsILi96ELi64ELi128ELi4ELb0ELb0EN7cutlass6half_tE19Flash_kernel_traitsILi96ELi64ELi128ELi4ES3_EELb0ELb0ELb0ELb1ELb1ELb1ELb0ELb0EEEvNS_16Flash_fwd_paramsE) ;  /* 0xffffff68a6207950 */ /* 0x002fea0003c3ffff */
.L_x_2940:
[----:B------:R-:W-:Y:S01]  /*9780*/  MOV R5, 0x2 ;  /* 0x0000000200057802 */ /* 0x000fe20000000f00 */
[----:B------:R-:W-:Y:S01]  /*9790*/  IMAD.MOV.U32 R4, RZ, RZ, 0x1f ;  /* 0x0000001fff047424 */ /* 0x000fe200078e00ff */
[----:B------:R-:W-:-:S07]  /*97a0*/  MOV R6, 0xffffffff ;  /* 0xffffffff00067802 */ /* 0x000fce0000000f00 */
[----:B-----5:R-:W-:Y:S05]  /*97b0*/  WARPSYNC.COLLECTIVE R6, `(.L_x_2943) ;  /* 0x0000000006087348 */ /* 0x020fea0003c00000 */
[----:B------:R1:W2:Y:S02]  /*97c0*/  SHFL.BFLY P0, R14, R185, R5, R4 ;  /* 0x0c000005b90e7389 */ /* 0x0002a40000000004 */
[----:B-12--5:R-:W-:Y:S05]  /*97d0*/  ENDCOLLECTIVE ;  /* 0x000000000000791b */ /* 0x026fea0003800000 */
.L_x_2943:
[----:B------:R-:W-:Y:S02]  /*97e0*/  IMAD.MOV.U32 R10, RZ, RZ, R14 ;  /* 0x000000ffff0a7224 */ /* 0x000fe400078e000e */
[----:B------:R-:W-:Y:S02]  /*97f0*/  IMAD.MOV.U32 R5, RZ, RZ, 0x1 ;  /* 0x00000001ff057424 */ /* 0x000fe400078e00ff */
[----:B------:R-:W-:-:S05]  /*9800*/  FADD.FTZ R13, R10, R185 ;  /* 0x000000b90a0d7221 */ /* 0x000fca0000010000 */
[----:B------:R-:W-:-:S07]  /*9810*/  MOV R185, R13 ;  /* 0x0000000d00b97202 */ /* 0x000fce0000000f00 */
[----:B------:R-:W-:Y:S05]  /*9820*/  WARPSYNC.COLLECTIVE R6, `(.L_x_2944) ;  /* 0x0000000006087348 */ /* 0x000fea0003c00000 */
[----:B------:R1:W2:Y:S02]  /*9830*/  SHFL.BFLY P0, R14, R185, R5, R4 ;  /* 0x0c000005b90e7389 */ /* 0x0002a40000000004 */
[----:B-12---:R-:W-:Y:S05]  /*9840*/  ENDCOLLECTIVE ;  /* 0x000000000000791b */ /* 0x006fea0003800000 */
.L_x_2944:
[----:B------:R-:W-:Y:S01]  /*9850*/  MOV R185, R186 ;  /* 0x000000ba00b97202 */ /* 0x000fe20000000f00 */
[----:B------:R-:W-:Y:S01]  /*9860*/  IMAD.MOV.U32 R5, RZ, RZ, 0x2 ;  /* 0x00000002ff057424 */ /* 0x000fe200078e00ff */
[----:B------:R-:W-:-:S07]  /*9870*/  MOV R10, R14 ;  /* 0x0000000e000a7202 */ /* 0x000fce0000000f00 */
[----:B------:R-:W-:Y:S05]  /*9880*/  WARPSYNC.COLLECTIVE R6, `(.L_x_2945) ;  /* 0x0000000006087348 */ /* 0x000fea0003c00000 */
[----:B------:R1:W2:Y:S02]  /*9890*/  SHFL.BFLY P0, R14, R185, R5, R4 ;  /* 0x0c000005b90e7389 */ /* 0x0002a40000000004 */
[----:B-12---:R-:W-:Y:S05]  /*98a0*/  ENDCOLLECTIVE ;  /* 0x000000000000791b */ /* 0x006fea0003800000 */
.L_x_2945:
[----:B------:R-:W-:Y:S01]  /*98b0*/  FADD.FTZ R10, R13, R10 ;  /* 0x0000000a0d0a7221 */ /* 0x000fe20000010000 */
[----:B------:R-:W-:Y:S01]  /*98c0*/  FADD.FTZ R12, R14, R186 ;  /* 0x000000ba0e0c7221 */ /* 0x000fe20000010000 */
[----:B------:R-:W-:-:S04]  /*98d0*/  MOV R5, 0x1 ;  /* 0x0000000100057802 */ /* 0x000fc80000000f00 */
[----:B------:R-:W-:-:S07]  /*98e0*/  MOV R185, R12 ;  /* 0x0000000c00b97202 */ /* 0x000fce0000000f00 */
[----:B------:R-:W-:Y:S05]  /*98f0*/  WARPSYNC.COLLECTIVE R6, `(.L_x_2946) ;  /* 0x0000000006087348 */ /* 0x000fea0003c00000 */
[----:B------:R1:W2:Y:S02]  /*9900*/  SHFL.BFLY P0, R14, R185, R5, R4 ;  /* 0x0c000005b90e7389 */ /* 0x0002a40000000004 */
[----:B-12---:R-:W-:Y:S05]  /*9910*/  ENDCOLLECTIVE ;  /* 0x000000000000791b */ /* 0x006fea0003800000 */
.L_x_2946:
[----:B------:R-:W-:Y:S05]  /*9920*/  BRA `(.L_x_2947) ;  /* 0xfffffff0007c7947 */ /* 0x000fea000383ffff */
.L_x_2948:
        /* <DEDUP_REMOVED lines=13> */
.L_x_11645:


//--------------------- .text._ZN5flash24flash_fwd_splitkv_kernelI23Flash_fwd_kernel_traitsILi96ELi64ELi128ELi4ELb0ELb0EN7cutlass6half_tE19Flash_kernel_traitsILi96ELi64ELi128ELi4ES3_EELb0ELb0ELb1ELb0ELb0ELb0ELb0ELb0EEEvNS_16Flash_fwd_paramsE --------------------------
	.section	.text._ZN5flash24flash_fwd_splitkv_kernelI23Flash_fwd_kernel_traitsILi96ELi64ELi128ELi4ELb0ELb0EN7cutlass6half_tE19Flash_kernel_traitsILi96ELi64ELi128ELi4ES3_EELb0ELb0ELb1ELb0ELb0ELb0ELb0ELb0EEEvNS_16Flash_fwd_paramsE,"ax",@progbits
	.align	128
        .global         _ZN5flash24flash_fwd_splitkv_kernelI23Flash_fwd_kernel_traitsILi96ELi64ELi128ELi4ELb0ELb0EN7cutlass6half_tE19Flash_kernel_traitsILi96ELi64ELi128ELi4ES3_EELb0ELb0ELb1ELb0ELb0ELb0ELb0ELb0EEEvNS_16Flash_fwd_paramsE
        .type           _ZN5flash24flash_fwd_splitkv_kernelI23Flash_fwd_kernel_traitsILi96ELi64ELi128ELi4ELb0ELb0EN7cutlass6half_tE19Flash_kernel_traitsILi96ELi64ELi128ELi4ES3_EELb0ELb0ELb1ELb0ELb0ELb0ELb0ELb0EEEvNS_16Flash_fwd_paramsE,@function
        .size           _ZN5flash24flash_fwd_splitkv_kernelI23Flash_fwd_kernel_traitsILi96ELi64ELi128ELi4ELb0ELb0EN7cutlass6half_tE19Flash_kernel_traitsILi96ELi64ELi128ELi4ES3_EELb0ELb0ELb1ELb0ELb0ELb0ELb0ELb0EEEvNS_16Flash_fwd_paramsE,(.L_x_11646 - _ZN5flash24flash_fwd_splitkv_kernelI23Flash_fwd_kernel_traitsILi96ELi64ELi128ELi4ELb0ELb0EN7cutlass6half_tE19Flash_kernel_traitsILi96ELi64ELi128ELi4ES3_EELb0ELb0ELb1ELb0ELb0ELb0ELb0ELb0EEEvNS_16Flash_fwd_paramsE)
        .other          _ZN5flash24flash_fwd_splitkv_kernelI23Flash_fwd_kernel_traitsILi96ELi64ELi128ELi4ELb0ELb0EN7cutlass6half_tE19Flash_kernel_traitsILi96ELi64ELi128ELi4ES3_EELb0ELb0ELb1ELb0ELb0ELb0ELb0ELb0EEEvNS_16Flash_fwd_paramsE,@"STO_CUDA_ENTRY STV_DEFAULT"
_ZN5flash24flash_fwd_splitkv_kernelI23Flash_fwd_kernel_traitsILi96ELi64ELi128ELi4ELb0ELb0EN7cutlass6half_tE19Flash_kernel_traitsILi96ELi64ELi128ELi4ES3_EELb0ELb0ELb1ELb0ELb0ELb0ELb0ELb0EEEvNS_16Flash_fwd_paramsE:
.text._ZN5flash24flash_fwd_splitkv_kernelI23Flash_fwd_kernel_traitsILi96ELi64ELi128ELi4ELb0ELb0EN7cutlass6half_tE19Flash_kernel_traitsILi96ELi64ELi128ELi4ES3_EELb0ELb0ELb1ELb0ELb0ELb0ELb0ELb0EEEvNS_16Flash_fwd_paramsE:
[----:B------:R-:W-:Y:S01]  /*0000*/  LDC R1, c[0x0][0x37c] ;  /* 0x0000df00ff017b82 */ /* 0x000fe20000000800 */
[----:B------:R-:W1:Y:S07]  /*0010*/  S2R R9, SR_CTAID.X ;  /* 0x0000000000097919 */ /* 0x000e6e0000002500 */
[----:B------:R-:W2:Y:S01]  /*0020*/  LDC.64 R2, c[0x0][0x348] ;  /* 0x0000d200ff027b82 */ /* 0x000ea20000000a00 */
[----:B------:R-:W-:Y:S01]  /*0030*/  BSSY.RECONVERGENT B2, `(.L_x_2949) ;  /* 0x0000005000027945 */ /* 0x000fe20003800200 */
[----:B------:R-:W-:Y:S01]  /*0040*/  MOV R176, 0x80 ;  /* 0x0000008000b07802 */ /* 0x000fe20000000f00 */
[----:B------:R-:W3:Y:S01]  /*0050*/  S2R R177, SR_CTAID.Y ;  /* 0x0000000000b17919 */ /* 0x000ee20000002600 */
[----:B------:R-:W4:Y:S05]  /*0060*/  S2R R178, SR_CTAID.Z ;  /* 0x0000000000b27919 */ /* 0x000f2a0000002700 */
[----:B-1234-:R-:W-:Y:S05]  /*0070*/  CALL.REL.NOINC `($_ZN5flash24flash_fwd_splitkv_kernelI23Flash_fwd_kernel_traitsILi96ELi64ELi128ELi4ELb0ELb0EN7cutlass6half_tE19Flash_kernel_traitsILi96ELi64ELi128ELi4ES3_EELb0ELb0ELb1ELb0ELb0ELb0ELb0ELb0EEEvNS_16Flash_fwd_paramsE$_ZN5flash30compute_attn_1rowblock_splitkvI23Flash_fwd_kernel_traitsILi96ELi64ELi128ELi4ELb0ELb0EN7cutlass6half_tE19Flash_kernel_traitsILi96ELi64ELi128ELi4ES3_EELb0ELb0ELb1ELb0ELb0ELb0ELb0ELb0ENS_16Flash_fwd_paramsEEEvRKT8_iiiii) ;  /* 0x0000000000087944 */ /* 0x01efea0003c00000 */
[----:B------:R-:W-:Y:S05]  /*0080*/  BSYNC.RECONVERGENT B2 ;  /* 0x0000000000027941 */ /* 0x000fea0003800200 */
.L_x_2949:
[----:B------:R-:W-:Y:S05]  /*0090*/  EXIT ;  /* 0x000000000000794d */ /* 0x000fea0003800000 */
        .type           $_ZN5flash24flash_fwd_splitkv_kernelI23Flash_fwd_kernel_traitsILi96ELi64ELi128ELi4ELb0ELb0EN7cutlass6half_tE19Flash_kernel_traitsILi96ELi64ELi128ELi4ES3_EELb0ELb0ELb1ELb0ELb0ELb0ELb0ELb0EEEvNS_16Flash_fwd_paramsE$_ZN5flash30compute_attn_1rowblock_splitkvI23Flash_fwd_kernel_traitsILi96ELi64ELi128ELi4ELb0ELb0EN7cutlass6half_tE19Flash_kernel_traitsILi96ELi64ELi128ELi4ES3_EELb0ELb0ELb1ELb0ELb0ELb0ELb0ELb0ENS_16Flash_fwd_paramsEEEvRKT8_iiiii,@function
        .size           $_ZN5flash24flash_fwd_splitkv_kernelI23Flash_fwd_kernel_traitsILi96ELi64ELi128ELi4ELb0ELb0EN7cutlass6half_tE19Flash_kernel_traitsILi96ELi64ELi128ELi4ES3_EELb0ELb0ELb1ELb0ELb0ELb0ELb0ELb0EEEvNS_16Flash_fwd_paramsE$_ZN5flash30compute_attn_1rowblock_splitkvI23Flash_fwd_kernel_traitsILi96ELi64ELi128ELi4ELb0ELb0EN7cutlass6half_tE19Flash_kernel_traitsILi96ELi64ELi128ELi4ES3_EELb0ELb0ELb1ELb0ELb0ELb0ELb0ELb0ENS_16Flash_fwd_paramsEEEvRKT8_iiiii,(.L_x_11646 - $_ZN5flash24flash_fwd_splitkv_kernelI23Flash_fwd_kernel_traitsILi96ELi64ELi128ELi4ELb0ELb0EN7cutlass6half_tE19Flash_kernel_traitsILi96ELi64ELi128ELi4ES3_EELb0ELb0ELb1ELb0ELb0ELb0ELb0ELb0EEEvNS_16Flash_fwd_paramsE$_ZN5flash30compute_attn_1rowblock_splitkvI23Flash_fwd_kernel_traitsILi96ELi64ELi128ELi4ELb0ELb0EN7cutlass6half_tE19Flash_kernel_traitsILi96ELi64ELi128ELi4ES3_EELb0ELb0ELb1ELb0ELb0ELb0ELb0ELb0ENS_16Flash_fwd_paramsEEEvRKT8_iiiii)
$_ZN5flash24flash_fwd_splitkv_kernelI23Flash_fwd_kernel_traitsILi96ELi64ELi128ELi4ELb0ELb0EN7cutlass6half_tE19Flash_kernel_traitsILi96ELi64ELi128ELi4ES3_EELb0ELb0ELb1ELb0ELb0ELb0ELb0ELb0EEEvNS_16Flash_fwd_paramsE$_ZN5flash30compute_attn_1rowblock_splitkvI23Flash_fwd_kernel_traitsILi96ELi64ELi128ELi4ELb0ELb0EN7cutlass6half_tE19Flash_kernel_traitsILi96ELi64ELi128ELi4ES3_EELb0ELb0ELb1ELb0ELb0ELb0ELb0ELb0ENS_16Flash_fwd_paramsEEEvRKT8_iiiii:
        /* <DEDUP_REMOVED lines=39> */
.L_x_2951:
[----:B------:R-:W-:Y:S05]  /*0310*/  BSYNC.RECONVERGENT B0 ;  /* 0x0000000000007941 */ /* 0x000fea0003800200 */
.L_x_2950:
[----:B------:R-:W-:Y:S04]  /*0320*/  BSSY.RECONVERGENT B0, `(.L_x_2952) ;  /* 0x0000007000007945 */ /* 0x000fe80003800200 */
[----:B------:R-:W-:Y:S05]  /*0330*/  @!P3 BRA `(.L_x_2953) ;  /* 0x000000000014b947 */ /* 0x000fea0003800000 */
[----:B-----5:R-:W2:Y:S02]  /*0340*/  LD.E.U8 R5, desc[UR4][R2.64+0x1b2] ;  /* 0x0001b20402057980 */ /* 0x020ea4000c101100 */
[----:B--2---:R-:W-:-:S13]  /*0350*/  ISETP.NE.AND P1, PT, R5, RZ, PT ;  /* 0x000000ff0500720c */ /* 0x004fda0003f25270 */
[----:B------:R-:W2:Y:S02]  /*0360*/  @P1 LD.E R8, desc[UR4][R14.64+0x4] ;  /* 0x000004040e081980 */ /* 0x000ea4000c101900 */
[----:B--2---:R-:W-:-:S06]  /*0370*/  @P1 IADD3 R5, PT, PT, R8, -R17, RZ ;  /* 0x8000001108051210 */ /* 0x004fcc0007ffe0ff */
[----:B------:R2:W5:Y:S02]  /*0380*/  @!P1 LD.E R5, desc[UR4][R14.64] ;  /* 0x000000040e059980 */ /* 0x000564000c101900 */
.L_x_2953:
[----:B------:R-:W-:Y:S05]  /*0390*/  BSYNC.RECONVERGENT B0 ;  /* 0x0000000000007941 */ /* 0x000fea0003800200 */
.L_x_2952:
        /* <DEDUP_REMOVED lines=8> */
.L_x_2955:
[----:B------:R-:W4:Y:S01]  /*0420*/  LD.E.64 R6, desc[UR4][R2.64+0x108] ;  /* 0x0001080402067980 */ /* 0x000f22000c101b00 */
[----:B------:R-:W-:Y:S01]  /*0430*/  BSSY.RECONVERGENT B0, `(.L_x_2957) ;  /* 0x0000006000007945 */ /* 0x000fe20003800200 */
[----:B------:R-:W-:Y:S01]  /*0440*/  IMAD.MOV.U32 R124, RZ, RZ, RZ ;  /* 0x000000ffff7c7224 */ /* 0x000fe200078e00ff */
[----:B----4-:R-:W-:-:S04]  /*0450*/  ISETP.NE.U32.AND P0, PT, R6, RZ, PT ;  /* 0x000000ff0600720c */ /* 0x010fc80003f05070 */
[----:B------:R-:W-:-:S13]  /*0460*/  ISETP.NE.AND.EX P0, PT, R7, RZ, PT, P0 ;  /* 0x000000ff0700720c */ /* 0x000fda0003f05300 */
[----:B------:R-:W-:Y:S05]  /*0470*/  @!P0 BRA `(.L_x_2958) ;  /* 0x0000000000048947 */ /* 0x000fea0003800000 */
[----:B------:R4:W5:Y:S02]  /*0480*/  LD.E R124, desc[UR4][R2.64+0xbc] ;  /* 0x0000bc04027c7980 */ /* 0x000964000c101900 */
.L_x_2958:
[----:B------:R-:W-:Y:S05]  /*0490*/  BSYNC.RECONVERGENT B0 ;  /* 0x0000000000007941 */ /* 0x000fea0003800200 */
.L_x_2957:
[----:B-----5:R-:W-:Y:S02]  /*04a0*/  IADD3 R124, PT, PT, R124, R5, -R12 ;  /* 0x000000057c7c7210 */ /* 0x020fe40007ffe80c */
.L_x_2956:
[----:B------:R-:W-:Y:S05]  /*04b0*/  BSYNC.RECONVERGENT B1 ;  /* 0x0000000000017941 */ /* 0x000fea0003800200 */
.L_x_2954:
[----:B------:R-:W-:Y:S01]  /*04c0*/  IMAD.SHL.U32 R182, R9, 0x40, RZ ;  /* 0x0000004009b67824 */ /* 0x000fe200078e00ff */
[----:B------:R-:W-:Y:S01]  /*04d0*/  MOV R6, R176 ;  /* 0x000000b000067202 */ /* 0x000fe20000000f00 */
[----:B------:R-:W-:-:S03]  /*04e0*/  IMAD.MOV.U32 R7, RZ, RZ, 0x0 ;  /* 0x00000000ff077424 */ /* 0x000fc600078e00ff */
[----:B------:R-:W-:-:S13]  /*04f0*/  ISETP.GT.AND P0, PT, R125, R182, PT ;  /* 0x000000b67d00720c */ /* 0x000fda0003f04270 */
[----:B-1234-:R-:W-:Y:S05]  /*0500*/  @!P0 RET.REL.NODEC R6 `(_ZN5flash24flash_fwd_splitkv_kernelI23Flash_fwd_kernel_traitsILi96ELi64ELi128ELi4ELb0ELb0EN7cutlass6half_tE19Flash_kernel_traitsILi96ELi64ELi128ELi4ES3_EELb0ELb0ELb1ELb0ELb0ELb0ELb0ELb0EEEvNS_16Flash_fwd_paramsE) ;  /* 0xfffffff806bc8950 */ /* 0x01efea0003c3ffff */
        /* <DEDUP_REMOVED lines=70> */
.L_x_2961:
[----:B------:R-:W-:Y:S05]  /*0970*/  BSYNC.RECONVERGENT B0 ;  /* 0x0000000000007941 */ /* 0x000fea0003800200 */
.L_x_2960:
        /* <DEDUP_REMOVED lines=18> */
.L_x_2963:
[----:B------:R-:W-:Y:S05]  /*0aa0*/  BSYNC.RECONVERGENT B0 ;  /* 0x0000000000007941 */ /* 0x000fea0003800200 */
.L_x_2962:
[----:B------:R-:W-:Y:S01]  /*0ab0*/  MOV R177, 0x0 ;  /* 0x0000000000b17802 */ /* 0x000fe20000000f00 */
[----:B------:R1:W-:Y:S03]  /*0ac0*/  @!P6 ST.E desc[UR4][R6.64], R3 ;  /* 0x000000030600e985 */ /* 0x0003e6000c101904 */
[----:B-12--5:R-:W-:Y:S05]  /*0ad0*/  @P5 RET.REL.NODEC R176 `(_ZN5flash24flash_fwd_splitkv_kernelI23Flash_fwd_kernel_traitsILi96ELi64ELi128ELi4ELb0ELb0EN7cutlass6half_tE19Flash_kernel_traitsILi96ELi64ELi128ELi4ES3_EELb0ELb0ELb1ELb0ELb0ELb0ELb0ELb0EEEvNS_16Flash_fwd_paramsE) ;  /* 0xfffffff4b0485950 */ /* 0x026fea0003c3ffff */
[----:B------:R-:W-:Y:S02]  /*0ae0*/  MOV R3, 0x7f800000 ;  /* 0x7f80000000037802 */ /* 0x000fe40000000f00 */
[----:B------:R-:W-:-:S03]  /*0af0*/  MOV R177, 0x0 ;  /* 0x0000000000b17802 */ /* 0x000fc60000000f00 */
[----:B------:R1:W-:Y:S02]  /*0b00*/  ST.E desc[UR4][R6.64+0x80], R3 ;  /* 0x0000800306007985 */ /* 0x0003e4000c101904 */
[----:B-1----:R-:W-:Y:S05]  /*0b10*/  RET.REL.NODEC R176 `(_ZN5flash24flash_fwd_splitkv_kernelI23Flash_fwd_kernel_traitsILi96ELi64ELi128ELi4ELb0ELb0EN7cutlass6half_tE19Flash_kernel_traitsILi96ELi64ELi128ELi4ES3_EELb0ELb0ELb1ELb0ELb0ELb0ELb0ELb0EEEvNS_16Flash_fwd_paramsE) ;  /* 0xfffffff4b0387950 */ /* 0x002fea0003c3ffff */
.L_x_2959:
[----:B------:R-:W2:Y:S04]  /*0b20*/  LD.E.64 R10, desc[UR4][R2.64+0x158] ;  /* 0x00015804020a7980 */ /* 0x000ea8000c101b00 */
[----:B------:R-:W3:Y:S01]  /*0b30*/  LD.E.64 R194, desc[UR4][R2.64+0x160] ;  /* 0x0001600402c27980 */ /* 0x000ee2000c101b00 */
[----:B--2---:R-:W-:-:S04]  /*0b40*/  ISETP.NE.U32.AND P1, PT, R10, RZ, PT ;  /* 0x000000ff0a00720c */ /* 0x004fc80003f25070 */
[----:B------:R-:W-:-:S13]  /*0b50*/  ISETP.NE.AND.EX P1, PT, R11, RZ, PT, P1 ;  /* 0x000000ff0b00720c */ /* 0x000fda0003f25310 */
[----:B------:R-:W-:Y:S01]  /*0b60*/  @P1 IADD3 R4, P0, PT, R10, R4, RZ ;  /* 0x000000040a041210 */ /* 0x000fe20007f1e0ff */
[----:B------:R-:W-:-:S04]  /*0b70*/  IMAD.MOV.U32 R10, RZ, RZ, R177 ;  /* 0x000000ffff0a7224 */ /* 0x000fc800078e00b1 */
        /* <DEDUP_REMOVED lines=13> */
[----:B------:R-:W4:Y:S04]  /*0c50*/  LD.E.64 R20, desc[UR4][R2.64+0x50] ;  /* 0x0000500402147980 */ /* 0x000f28000c101b00 */
[----:B------:R1:W5:Y:S04]  /*0c60*/  LD.E.64 R18, desc[UR4][R2.64+0x58] ;  /* 0x0000580402127980 */ /* 0x000368000c101b00 */
[----:B------:R1:W5:Y:S01]  /*0c70*/  LD.E.64 R166, desc[UR4][R2.64+0x40] ;  /* 0x0000400402a67980 */ /* 0x000362000c101b00 */
[----:B--2---:R-:W-:-:S04]  /*0c80*/  IABS R8, R14 ;  /* 0x0000000e00087213 */ /* 0x004fc80000000000 */
[----:B-----5:R-:W2:Y:S08]  /*0c90*/  I2F.RP R10, R8 ;  /* 0x00000008000a7306 */ /* 0x020eb00000209400 */
[----:B--2---:R-:W2:Y:S02]  /*0ca0*/  MUFU.RCP R16, R10 ;  /* 0x0000000a00107308 */ /* 0x004ea40000001000 */
[----:B--2---:R-:W-:-:S06]  /*0cb0*/  VIADD R16, R16, 0xffffffe ;  /* 0x0ffffffe10107836 */ /* 0x004fcc0000000000 */
[----:B------:R-:W2:Y:S01]  /*0cc0*/  F2I.FTZ.U32.TRUNC.NTZ R17, R16 ;  /* 0x0000001000117305 */ /* 0x000ea2000021f000 */
[----:B------:R-:W-:Y:S01]  /*0cd0*/  IABS R0, R14 ;  /* 0x0000000e00007213 */ /* 0x000fe20000000000 */
[----:B--2---:R-:W-:Y:S01]  /*0ce0*/  IMAD.MOV R11, RZ, RZ, -R17 ;  /* 0x000000ffff0b7224 */ /* 0x004fe200078e0a11 */
[----:B------:R-:W-:-:S03]  /*0cf0*/  MOV R16, RZ ;  /* 0x000000ff00107202 */ /* 0x000fc60000000f00 */
[----:B------:R-:W-:-:S04]  /*0d00*/  IMAD R11, R11, R8, RZ ;  /* 0x000000080b0b7224 */ /* 0x000fc800078e02ff */
        /* <DEDUP_REMOVED lines=22> */
[----:B------:R-:W3:Y:S01]  /*0e70*/  LD.E R8, desc[UR4][R26.64] ;  /* 0x000000041a087980 */ /* 0x000ee2000c101900 */
        /* <DEDUP_REMOVED lines=26> */
[----:B------:R-:W-:Y:S01]  /*1020*/  IMAD R10, R164, R15, R10 ;  /* 0x0000000fa40a7224 */ /* 0x000fe200078e020a */
[----:B---3--:R-:W-:Y:S01]  /*1030*/  SHF.R.S32.HI R0, RZ, 0x1f, R8 ;  /* 0x0000001fff007819 */ /* 0x008fe20000011408 */
[-C--:B------:R-:W-:Y:S02]  /*1040*/  IMAD R11, R23, R8.reuse, RZ ;  /* 0x00000008170b7224 */ /* 0x080fe400078e02ff */
[----:B------:R-:W-:-:S04]  /*1050*/  IMAD.WIDE.U32 R24, R22, R8, RZ ;  /* 0x0000000816187225 */ /* 0x000fc800078e00ff */
[----:B------:R-:W-:Y:S02]  /*1060*/  IMAD R11, R22, R0, R11 ;  /* 0x00000000160b7224 */ /* 0x000fe400078e020b */
[----:B------:R-:W-:-:S03]  /*1070*/  IMAD.MOV.U32 R23, RZ, RZ, R13 ;  /* 0x000000ffff177224 */ /* 0x000fc600078e000d */
[----:B------:R-:W-:Y:S02]  /*1080*/  IADD3 R25, PT, PT, R25, R11, RZ ;  /* 0x0000000b19197210 */ /* 0x000fe40007ffe0ff */
[----:B------:R-:W-:Y:S02]  /*1090*/  @!P0 IADD3 R23, PT, PT, -R23, RZ, RZ ;  /* 0x000000ff17178210 */ /* 0x000fe40007ffe1ff */
[----:B------:R-:W-:Y:S01]  /*10a0*/  @!P1 LOP3.LUT R23, RZ, R5, RZ, 0x33, !PT ;  /* 0x00000005ff179212 */ /* 0x000fe200078e33ff */
[----:B------:R-:W-:-:S04]  /*10b0*/  IMAD.WIDE.U32 R24, R7, R164, R24 ;  /* 0x000000a407187225 */ /* 0x000fc800078e0018 */
[----:B------:R-:W-:Y:S01]  /*10c0*/  IMAD.IADD R25, R25, 0x1, R10 ;  /* 0x0000000119197824 */ /* 0x000fe200078e020a */
[----:B------:R-:W-:Y:S01]  /*10d0*/  SHF.R.S32.HI R10, RZ, 0x1f, R23 ;  /* 0x0000001fff0a7819 */ /* 0x000fe20000011417 */
[----:B------:R-:W-:Y:S02]  /*10e0*/  IMAD R13, R21, R23, RZ ;  /* 0x00000017150d7224 */ /* 0x000fe400078e02ff */
[----:B--2---:R-:W-:Y:S02]  /*10f0*/  IMAD R11, R17, R8, RZ ;  /* 0x00000008110b7224 */ /* 0x004fe400078e02ff */
        /* <DEDUP_REMOVED lines=8> */
[----:B-1----:R-:W-:Y:S05]  /*1180*/  BRA `(.L_x_2966) ;  /* 0x0000000400347947 */ /* 0x002fea0003800000 */
.L_x_2965:
        /* <DEDUP_REMOVED lines=43> */
[----:B------:R-:W-:Y:S01]  /*1440*/  @!P3 MOV R14, R26 ;  /* 0x0000001a000eb202 */ /* 0x000fe20000000f00 */
[----:B------:R-:W-:Y:S01]  /*1450*/  @P3 IMAD.MOV.U32 R14, RZ, RZ, R24 ;  /* 0x000000ffff0e3224 */ /* 0x000fe200078e0018 */
[----:B------:R-:W-:-:S02]  /*1460*/  LEA R7, R6, 0xffffff80, 0x7 ;  /* 0xffffff8006077811 */ /* 0x000fc400078e38ff */
[----:B------:R-:W-:Y:S01]  /*1470*/  @P3 IADD3 R15, PT, PT, R25, R8, RZ ;  /* 0x00000008190f3210 */ /* 0x000fe20007ffe0ff */
[----:B------:R-:W-:Y:S01]  /*1480*/  @!P3 IMAD R0, R167, R12, RZ ;  /* 0x0000000ca700b224 */ /* 0x000fe200078e02ff */
[----:B------:R-:W-:Y:S02]  /*1490*/  @!P3 SHF.R.S32.HI R11, RZ, 0x1f, R12 ;  /* 0x0000001fff0bb819 */ /* 0x000fe4000001140c */
[----:B------:R-:W-:Y:S01]  /*14a0*/  @P2 IADD3 R13, PT, PT, R13, 0x1, RZ ;  /* 0x000000010d0d2810 */ /* 0x000fe20007ffe0ff */
[----:B------:R-:W-:-:S03]  /*14b0*/  IMAD.WIDE.U32 R24, R164, R7, R14 ;  /* 0x00000007a4187225 */ /* 0x000fc600078e000e */
[----:B------:R-:W-:Y:S01]  /*14c0*/  @!P1 IADD3 R13, PT, PT, -R13, RZ, RZ ;  /* 0x000000ff0d0d9210 */ /* 0x000fe20007ffe1ff */
[----:B------:R-:W-:Y:S01]  /*14d0*/  IMAD R8, R165, R7, RZ ;  /* 0x00000007a5087224 */ /* 0x000fe200078e02ff */
[----:B------:R-:W-:Y:S01]  /*14e0*/  @!P0 LOP3.LUT R13, RZ, R5, RZ, 0x33, !PT ;  /* 0x00000005ff0d8212 */ /* 0x000fe200078e33ff */
[----:B------:R-:W-:Y:S01]  /*14f0*/  @!P3 IMAD.WIDE.U32 R14, R166, R12, RZ ;  /* 0x0000000ca60eb225 */ /* 0x000fe200078e00ff */
[----:B------:R-:W-:-:S03]  /*1500*/  @P3 IADD3 R12, PT, PT, R12, R17, RZ ;  /* 0x000000110c0c3210 */ /* 0x000fc60007ffe0ff */
[----:B------:R-:W-:Y:S01]  /*1510*/  @!P3 IMAD R0, R11, R166, R0 ;  /* 0x000000a60b00b224 */ /* 0x000fe200078e0200 */
[----:B------:R-:W-:Y:S01]  /*1520*/  @!P3 SHF.R.S32.HI R11, RZ, 0x1f, R10 ;  /* 0x0000001fff0bb819 */ /* 0x000fe2000001140a */
[----:B------:R-:W-:Y:S01]  /*1530*/  IMAD.IADD R25, R25, 0x1, R8 ;  /* 0x0000000119197824 */ /* 0x000fe200078e0208 */
[----:B------:R-:W-:Y:S01]  /*1540*/  @!P3 MOV R16, R14 ;  /* 0x0000000e0010b202 */ /* 0x000fe20000000f00 */
[----:B------:R-:W-:Y:S01]  /*1550*/  @!P3 IMAD.IADD R17, R15, 0x1, R0 ;  /* 0x000000010f11b824 */ /* 0x000fe200078e0200 */
[----:B------:R-:W-:Y:S01]  /*1560*/  SHF.R.S32.HI R8, RZ, 0x1f, R13 ;  /* 0x0000001fff087819 */ /* 0x000fe2000001140d */
[----:B------:R-:W-:Y:S02]  /*1570*/  @!P3 IMAD R0, R21, R10, RZ ;  /* 0x0000000a1500b224 */ /* 0x000fe400078e02ff */
[----:B------:R-:W-:Y:S02]  /*1580*/  IMAD R15, R23, R13, RZ ;  /* 0x0000000d170f7224 */ /* 0x000fe400078e02ff */
[----:B------:R-:W-:-:S02]  /*1590*/  @!P3 IMAD R0, R20, R11, R0 ;  /* 0x0000000b1400b224 */ /* 0x000fc400078e0200 */
[----:B------:R-:W-:-:S04]  /*15a0*/  @!P3 IMAD.WIDE.U32 R16, R20, R10, R16 ;  /* 0x0000000a1410b225 */ /* 0x000fc800078e0010 */
[----:B------:R-:W-:-:S04]  /*15b0*/  IMAD.WIDE.U32 R24, R22, R13, R24 ;  /* 0x0000000d16187225 */ /* 0x000fc800078e0018 */
[----:B------:R-:W-:Y:S02]  /*15c0*/  IMAD R15, R22, R8, R15 ;  /* 0x00000008160f7224 */ /* 0x000fe400078e020f */
[----:B------:R-:W-:Y:S01]  /*15d0*/  @P3 IMAD.WIDE.U32 R20, R166, R12, RZ ;  /* 0x0000000ca6143225 */ /* 0x000fe200078e00ff */
[----:B------:R-:W-:-:S03]  /*15e0*/  @!P3 IADD3 R0, PT, PT, R17, R0, RZ ;  /* 0x000000001100b210 */ /* 0x000fc60007ffe0ff */
[----:B------:R-:W-:Y:S01]  /*15f0*/  @P3 IMAD R10, R167, R12, RZ ;  /* 0x0000000ca70a3224 */ /* 0x000fe200078e02ff */
[----:B------:R-:W-:Y:S01]  /*1600*/  IADD3 R13, PT, PT, R25, R15, RZ ;  /* 0x0000000f190d7210 */ /* 0x000fe20007ffe0ff */
[----:B------:R-:W-:Y:S01]  /*1610*/  @!P3 IMAD.MOV.U32 R8, RZ, RZ, R16 ;  /* 0x000000ffff08b224 */ /* 0x000fe200078e0010 */
[----:B------:R-:W-:Y:S01]  /*1620*/  MOV R14, R24 ;  /* 0x00000018000e7202 */ /* 0x000fe20000000f00 */
[----:B------:R-:W-:Y:S01]  /*1630*/  @P3 IMAD.IADD R0, R21, 0x1, R10 ;  /* 0x0000000115003824 */ /* 0x000fe200078e020a */
[----:B------:R-:W-:Y:S02]  /*1640*/  @P3 MOV R8, R20 ;  /* 0x0000001400083202 */ /* 0x000fe40000000f00 */
[----:B-1----:R-:W-:Y:S02]  /*1650*/  MOV R15, RZ ;  /* 0x000000ff000f7202 */ /* 0x002fe40000000f00 */
.L_x_2966:
[----:B------:R-:W-:Y:S05]  /*1660*/  BSYNC.RECONVERGENT B0 ;  /* 0x0000000000007941 */ /* 0x000fea0003800200 */
.L_x_2964:
        /* <DEDUP_REMOVED lines=35> */
[----:B------:R-:W-:Y:S01]  /*18a0*/  @!P1 IADD3 R32, PT, PT, -R32, RZ, RZ ;  /* 0x000000ff20209210 */ /* 0x000fe20007ffe1ff */
[----:B------:R-:W-:Y:S01]  /*18b0*/  IMAD.IADD R15, R17, 0x1, R15 ;  /* 0x00000001110f7824 */ /* 0x000fe200078e020f */
[----:B------:R-:W-:Y:S02]  /*18c0*/  @!P2 LOP3.LUT R32, RZ, R5, RZ, 0x33, !PT ;  /* 0x00000005ff20a212 */ /* 0x000fe400078e33ff */
[----:B------:R-:W-:Y:S01]  /*18d0*/  IADD3 R17, P2, P1, R16, R8, R184 ;  /* 0x0000000810117210 */ /* 0x000fe2000795e0b8 */
[C---:B------:R-:W-:Y:S01]  /*18e0*/  IMAD.SHL.U32 R128, R160.reuse, 0x20, RZ ;  /* 0x00000020a0807824 */ /* 0x040fe200078e00ff */
[----:B------:R-:W-:Y:S01]  /*18f0*/  SHF.R.S32.HI R5, RZ, 0x1f, R32 ;  /* 0x0000001fff057819 */ /* 0x000fe20000011420 */
[----:B------:R-:W-:Y:S01]  /*1900*/  IMAD R12, R19, R32, RZ ;  /* 0x00000020130c7224 */ /* 0x000fe200078e02ff */
[----:B------:R-:W-:Y:S02]  /*1910*/  MOV R7, 0x400 ;  /* 0x0000040000077802 */ /* 0x000fe40000000f00 */
[----:B------:R-:W-:Y:S01]  /*1920*/  IADD3.X R15, PT, PT, R15, R0, RZ, P2, P1 ;  /* 0x000000000f0f7210 */ /* 0x000fe200017e24ff */
[----:B------:R-:W-:Y:S01]  /*1930*/  IMAD.SHL.U32 R0, R160, 0x10, RZ ;  /* 0x00000010a0007824 */ /* 0x000fe200078e00ff */
[----:B-1----:R-:W-:Y:S01]  /*1940*/  LEA R4, R4, R7, 0x18 ;  /* 0x0000000704047211 */ /* 0x002fe200078ec0ff */
[----:B------:R-:W-:Y:S01]  /*1950*/  IMAD R12, R5, R18, R12 ;  /* 0x00000012050c7224 */ /* 0x000fe200078e020c */
[----:B------:R-:W-:Y:S01]  /*1960*/  SHF.R.U32.HI R7, RZ, 0x1, R160 ;  /* 0x00000001ff077819 */ /* 0x000fe200000116a0 */
[----:B------:R-:W-:Y:S01]  /*1970*/  IMAD.SHL.U32 R127, R160, 0x4, RZ ;  /* 0x00000004a07f7824 */ /* 0x000fe200078e00ff */
[----:B------:R-:W-:Y:S01]  /*1980*/  LOP3.LUT R5, R128, 0xc0, RZ, 0xc0, !PT ;  /* 0x000000c080057812 */ /* 0x000fe200078ec0ff */
[----:B------:R-:W-:Y:S01]  /*1990*/  IMAD.WIDE.U32 R32, R18, R32, RZ ;  /* 0x0000002012207225 */ /* 0x000fe200078e00ff */
[----:B------:R-:W-:-:S02]  /*19a0*/  LOP3.LUT R19, R0, 0x100, RZ, 0xc0, !PT ;  /* 0x0000010000137812 */ /* 0x000fc400078ec0ff */
[----:B------:R-:W-:Y:S01]  /*19b0*/  LOP3.LUT R23, R181, 0xc0, RZ, 0xc0, !PT ;  /* 0x000000c0b5177812 */ /* 0x000fe200078ec0ff */
[----:B------:R-:W-:Y:S01]  /*19c0*/  IMAD.IADD R12, R33, 0x1, R12 ;  /* 0x00000001210c7824 */ /* 0x000fe200078e020c */
[----:B------:R-:W-:Y:S02]  /*19d0*/  LOP3.LUT R18, R5, 0x8, R7, 0xf8, !PT ;  /* 0x0000000805127812 */ /* 0x000fe400078ef807 */
[----:B------:R-:W-:Y:S02]  /*19e0*/  LOP3.LUT R127, R127, 0x18, RZ, 0xc0, !PT ;  /* 0x000000187f7f7812 */ /* 0x000fe400078ec0ff */
[----:B------:R-:W-:Y:S02]  /*19f0*/  LOP3.LUT R22, R19, 0x20, R128, 0xf8, !PT ;  /* 0x0000002013167812 */ /* 0x000fe400078ef880 */
[----:B------:R-:W-:Y:S02]  /*1a00*/  LOP3.LUT R5, R5, 0x8, R160, 0xf8, !PT ;  /* 0x0000000805057812 */ /* 0x000fe400078ef8a0 */
[----:B------:R-:W-:-:S02]  /*1a10*/  IADD3 R32, P1, PT, R17, R32, RZ ;  /* 0x0000002011207210 */ /* 0x000fc40007f3e0ff */
[--C-:B------:R-:W-:Y:S02]  /*1a20*/  LOP3.LUT R16, R23, 0x18, R160.reuse, 0xf8, !PT ;  /* 0x0000001817107812 */ /* 0x100fe400078ef8a0 */
[----:B------:R-:W-:Y:S02]  /*1a30*/  LOP3.LUT R5, R22, R5, R127, 0xf6, !PT ;  /* 0x0000000516057212 */ /* 0x000fe400078ef67f */
[----:B------:R-:W-:Y:S02]  /*1a40*/  SHF.R.U32.HI R130, RZ, 0x2, R160 ;  /* 0x00000002ff827819 */ /* 0x000fe400000116a0 */
[----:B------:R-:W-:Y:S02]  /*1a50*/  LOP3.LUT R127, R18, R127, RZ, 0x3c, !PT ;  /* 0x0000007f127f7212 */ /* 0x000fe400078e3cff */
[----:B------:R-:W-:Y:S02]  /*1a60*/  IADD3.X R33, PT, PT, R15, R12, RZ, P1, !PT ;  /* 0x0000000c0f217210 */ /* 0x000fe40000ffe4ff */
[----:B------:R-:W-:-:S02]  /*1a70*/  LOP3.LUT R16, R16, 0x18, R181, 0x78, !PT ;  /* 0x0000001810107812 */ /* 0x000fc400078e78b5 */
[----:B------:R-:W-:Y:S01]  /*1a80*/  IADD3 R18, P1, PT, R184, R14, RZ ;  /* 0x0000000eb8127210 */ /* 0x000fe20007f3e0ff */
[----:B------:R-:W-:Y:S01]  /*1a90*/  IMAD R175, R167, R130, RZ ;  /* 0x00000082a7af7224 */ /* 0x000fe200078e02ff */
[----:B------:R-:W-:Y:S01]  /*1aa0*/  LOP3.LUT R181, R16, 0x1f20, R181, 0xf8, !PT ;  /* 0x00001f2010b57812 */ /* 0x000fe200078ef8b5 */
[----:B------:R-:W-:-:S04]  /*1ab0*/  IMAD.WIDE.U32 R32, R130, R166, R32 ;  /* 0x000000a682207225 */ /* 0x000fc800078e0020 */
[----:B------:R-:W-:Y:S02]  /*1ac0*/  IMAD.X R19, RZ, RZ, R13, P1 ;  /* 0x000000ffff137224 */ /* 0x000fe400008e060d */
[----:B------:R-:W-:Y:S02]  /*1ad0*/  IMAD.IADD R168, R125, 0x1, -R182 ;  /* 0x000000017da87824 */ /* 0x000fe400078e0ab6 */
[----:B------:R-:W-:Y:S02]  /*1ae0*/  IMAD.IADD R175, R33, 0x1, R175 ;  /* 0x0000000121af7824 */ /* 0x000fe400078e02af */
[----:B------:R-:W-:Y:S02]  /*1af0*/  IMAD R171, R165, R130, RZ ;  /* 0x00000082a5ab7224 */ /* 0x000fe400078e02ff */
[----:B------:R-:W-:Y:S01]  /*1b00*/  IMAD.WIDE.U32 R18, R130, R164, R18 ;  /* 0x000000a482127225 */ /* 0x000fe200078e0012 */
[----:B------:R-:W-:Y:S03]  /*1b10*/  BSSY.RECONVERGENT B0, `(.L_x_2967) ;  /* 0x0000038000007945 */ /* 0x000fe60003800200 */
[----:B------:R-:W-:-:S02]  /*1b20*/  IMAD.IADD R171, R19, 0x1, R171 ;  /* 0x0000000113ab7824 */ /* 0x000fc400078e02ab */
[----:B------:R-:W-:Y:S01]  /*1b30*/  IMAD.MOV.U32 R131, RZ, RZ, RZ ;  /* 0x000000ffff837224 */ /* 0x000fe200078e00ff */
[C---:B------:R-:W-:Y:S01]  /*1b40*/  LOP3.LUT R170, R184.reuse, 0x20, RZ, 0xfc, !PT ;  /* 0x00000020b8aa7812 */ /* 0x040fe200078efcff */
[----:B------:R-:W-:Y:S01]  /*1b50*/  IMAD R181, R181, 0x2, R4 ;  /* 0x00000002b5b57824 */ /* 0x000fe200078e0204 */
[----:B------:R-:W-:Y:S01]  /*1b60*/  LOP3.LUT R169, R184, 0x40, RZ, 0xfc, !PT ;  /* 0x00000040b8a97812 */ /* 0x000fe200078efcff */
[----:B------:R-:W-:-:S04]  /*1b70*/  IMAD.WIDE.U32 R8, R9, 0x40, R130 ;  /* 0x0000004009087825 */ /* 0x000fc800078e0082 */
[----:B--2---:R-:W-:-:S04]  /*1b80*/  @P0 IMAD.WIDE.U32 R16, R24, R183, RZ ;  /* 0x000000b718100225 */ /* 0x004fc800078e00ff */
[----:B------:R-:W-:Y:S01]  /*1b90*/  @P0 IMAD R12, R25, R183, RZ ;  /* 0x000000b7190c0224 */ /* 0x000fe200078e02ff */
[----:B---3--:R-:W-:Y:S01]  /*1ba0*/  LEA R174, P1, R32, R28, 0x1 ;  /* 0x0000001c20ae7211 */ /* 0x008fe200078208ff */
[-C--:B----4-:R-:W-:Y:S02]  /*1bb0*/  @!P0 IMAD R13, R31, R177.reuse, RZ ;  /* 0x000000b11f0d8224 */ /* 0x090fe400078e02ff */
[----:B------:R-:W-:-:S04]  /*1bc0*/  @!P0 IMAD.WIDE.U32 R14, R30, R177, RZ ;  /* 0x000000b11e0e8225 */ /* 0x000fc800078e00ff */
[----:B------:R-:W-:Y:S02]  /*1bd0*/  @P0 IMAD.MOV.U32 R14, RZ, RZ, R16 ;  /* 0x000000ffff0e0224 */ /* 0x000fe400078e0010 */
[----:B------:R-:W-:Y:S01]  /*1be0*/  @!P0 IMAD.IADD R13, R15, 0x1, R13 ;  /* 0x000000010f0d8824 */ /* 0x000fe200078e020d */
[----:B------:R-:W-:Y:S02]  /*1bf0*/  @P0 IADD3 R13, PT, PT, R17, R12, RZ ;  /* 0x0000000c110d0210 */ /* 0x000fe40007ffe0ff */
[----:B------:R-:W-:Y:S02]  /*1c00*/  ISETP.GE.AND P0, PT, R130, R168, PT ;  /* 0x000000a88200720c */ /* 0x000fe40003f06270 */
[----:B------:R-:W-:Y:S02]  /*1c10*/  LEA.HI.X R175, R32, R29, R175, 0x1, P1 ;  /* 0x0000001d20af7211 */ /* 0x000fe400008f0caf */
[----:B------:R-:W-:Y:S02]  /*1c20*/  IADD3 R16, P1, PT, R184, R14, RZ ;  /* 0x0000000eb8107210 */ /* 0x000fe40007f3e0ff */
[----:B------:R-:W-:-:S03]  /*1c30*/  LOP3.LUT R15, R0, 0x3e00, RZ, 0xc0, !PT ;  /* 0x00003e00000f7812 */ /* 0x000fc600078ec0ff */
[----:B------:R-:W-:Y:S01]  /*1c40*/  IMAD.X R17, RZ, RZ, R13, P1 ;  /* 0x000000ffff117224 */ /* 0x000fe200008e060d */
[----:B------:R-:W-:Y:S01]  /*1c50*/  LOP3.LUT R15, R15, 0x20, R128, 0xf8, !PT ;  /* 0x000000200f0f7812 */ /* 0x000fe200078ef880 */
[----:B------:R-:W-:Y:S01]  /*1c60*/  IMAD R0, R21, R178, RZ ;  /* 0x000000b215007224 */ /* 0x000fe200078e02ff */
[----:B------:R-:W-:Y:S01]  /*1c70*/  LEA R172, P2, R18, R26, 0x1 ;  /* 0x0000001a12ac7211 */ /* 0x000fe200078408ff */
[----:B------:R-:W-:Y:S01]  /*1c80*/  IMAD.WIDE.U32 R20, R178, R20, R16 ;  /* 0x00000014b2147225 */ /* 0x000fe200078e0010 */
[----:B------:R-:W-:Y:S02]  /*1c90*/  LOP3.LUT R12, R15, 0x100, R128, 0xf8, !PT ;  /* 0x000001000f0c7812 */ /* 0x000fe400078ef880 */
[----:B------:R-:W-:Y:S01]  /*1ca0*/  LEA.HI.X R171, R18, R27, R171, 0x1, P2 ;  /* 0x0000001b12ab7211 */ /* 0x000fe200010f0cab */
[----:B------:R-:W-:Y:S01]  /*1cb0*/  IMAD.IADD R17, R21, 0x1, R0 ;  /* 0x0000000115117824 */ /* 0x000fe200078e0200 */
[----:B------:R-:W-:Y:S01]  /*1cc0*/  LOP3.LUT R163, R12, R127, RZ, 0xfc, !PT ;  /* 0x0000007f0ca37212 */ /* 0x000fe200078efcff */
        /* <DEDUP_REMOVED lines=27> */
.L_x_2969:
[----:B------:R3:W-:Y:S02]  /*1e80*/  STS.128 [R181+0x2000], RZ ;  /* 0x002000ffb5007388 */ /* 0x0007e40000000c00 */
.L_x_2968:
[----:B------:R-:W-:Y:S05]  /*1e90*/  BSYNC.RECONVERGENT B0 ;  /* 0x0000000000007941 */ /* 0x000fea0003800200 */
.L_x_2967:
        /* <DEDUP_REMOVED lines=33> */
.L_x_2972:
[----:B------:R2:W-:Y:S02]  /*20b0*/  STS.128 [R181+0x2800], RZ ;  /* 0x002800ffb5007388 */ /* 0x0005e40000000c00 */
.L_x_2971:
[----:B------:R-:W-:Y:S05]  /*20c0*/  BSYNC.RECONVERGENT B0 ;  /* 0x0000000000007941 */ /* 0x000fea0003800200 */
.L_x_2970:
[----:B------:R-:W-:Y:S01]  /*20d0*/  LEA R179, R6, 0xffffff80, 0x7 ;  /* 0xffffff8006b37811 */ /* 0x000fe200078e38ff */
[----:B------:R-:W-:Y:S04]  /*20e0*/  BSSY.RECONVERGENT B0, `(.L_x_2973) ;  /* 0x000001c000007945 */ /* 0x000fe80003800200 */
[----:B------:R-:W-:-:S05]  /*20f0*/  IMAD.IADD R8, R124, 0x1, -R179 ;  /* 0x000000017c087824 */ /* 0x000fca00078e0ab3 */
[----:B------:R-:W-:-:S13]  /*2100*/  ISETP.GE.AND P3, PT, R130, R8, PT ;  /* 0x000000088200720c */ /* 0x000fda0003f66270 */
[----:B------:R-:W-:Y:S05]  /*2110*/  @P3 BRA `(.L_x_2974) ;  /* 0x0000000000603947 */ /* 0x000fea0003800000 */
[-C--:B-----5:R-:W-:Y:S02]  /*2120*/  ISETP.GE.AND P1, PT, R184, R180.reuse, PT ;  /* 0x000000b4b800720c */ /* 0x0a0fe40003f26270 */
        /* <DEDUP_REMOVED lines=22> */
.L_x_2975:
[----:B------:R4:W-:Y:S02]  /*2290*/  STS.128 [R181+0x7000], RZ ;  /* 0x007000ffb5007388 */ /* 0x0009e40000000c00 */
.L_x_2974:
[----:B------:R-:W-:Y:S05]  /*22a0*/  BSYNC.RECONVERGENT B0 ;  /* 0x0000000000007941 */ /* 0x000fea0003800200 */
.L_x_2973:
[----:B------:R-:W-:Y:S01]  /*22b0*/  ISETP.GE.AND P0, PT, R13, R8, PT ;  /* 0x000000080d00720c */ /* 0x000fe20003f06270 */
[----:B------:R-:W-:-:S12]  /*22c0*/  BSSY.RECONVERGENT B0, `(.L_x_2976) ;  /* 0x000001a000007945 */ /* 0x000fd80003800200 */
[----:B------:R-:W-:Y:S05]  /*22d0*/  @P0 BRA `(.L_x_2977) ;  /* 0x0000000000600947 */ /* 0x000fea0003800000 */
[----:B------:R-:W-:Y:S01]  /*22e0*/  IMAD.SHL.U32 R0, R164, 0x20, RZ ;  /* 0x00000020a4007824 */ /* 0x000fe200078e00ff */
[-C--:B-----5:R-:W-:Y:S02]  /*22f0*/  ISETP.GE.AND P1, PT, R184, R180.reuse, PT ;  /* 0x000000b4b800720c */ /* 0x0a0fe40003f26270 */
        /* <DEDUP_REMOVED lines=21> */
.L_x_2978:
[----:B------:R4:W-:Y:S02]  /*2450*/  STS.128 [R181+0x7800], RZ ;  /* 0x007800ffb5007388 */ /* 0x0009e40000000c00 */
.L_x_2977:
[----:B------:R-:W-:Y:S05]  /*2460*/  BSYNC.RECONVERGENT B0 ;  /* 0x0000000000007941 */ /* 0x000fea0003800200 */
.L_x_2976:
        /* <DEDUP_REMOVED lines=25> */
.L_x_2981:
[----:B------:R4:W-:Y:S02]  /*2600*/  STS.128 [R181+0x8000], RZ ;  /* 0x008000ffb5007388 */ /* 0x0009e40000000c00 */
.L_x_2980:
[----:B------:R-:W-:Y:S05]  /*2610*/  BSYNC.RECONVERGENT B0 ;  /* 0x0000000000007941 */ /* 0x000fea0003800200 */
.L_x_2979:
        /* <DEDUP_REMOVED lines=8> */
[----:B-1--4-:R-:W-:Y:S01]  /*26a0*/  IMAD.WIDE.U32 R14, R164, 0xc0, R172 ;  /* 0x000000c0a40e7825 */ /* 0x012fe200078e00ac */
        /* <DEDUP_REMOVED lines=17> */
.L_x_2983:
[----:B------:R-:W-:Y:S05]  /*27c0*/  BSYNC.RECONVERGENT B0 ;  /* 0x0000000000007941 */ /* 0x000fea0003800200 */
.L_x_2982:
[----:B------:R-:W2:Y:S04]  /*27d0*/  LD.E.64 R18, desc[UR4][R2.64+0x1c0] ;  /* 0x0001c00402127980 */ /* 0x000ea8000c101b00 */
[----:B------:R-:W3:Y:S01]  /*27e0*/  LD.E.64 R16, desc[UR4][R2.64+0x1b8] ;  /* 0x0001b80402107980 */ /* 0x000ee2000c101b00 */
[----:B-1--4-:R-:W-:Y:S02]  /*27f0*/  MOV R14, R178 ;  /* 0x000000b2000e7202 */ /* 0x012fe40000000f00 */
[----:B------:R-:W-:Y:S01]  /*2800*/  MOV R15, RZ ;  /* 0x000000ff000f7202 */ /* 0x000fe20000000f00 */
[----:B------:R-:W4:Y:S04]  /*2810*/  LD.E R10, desc[UR4][R2.64+0xd8] ;  /* 0x0000d804020a7980 */ /* 0x000f28000c101900 */
[----:B------:R-:W0:Y:S01]  /*2820*/  LDGDEPBAR ;  /* 0x00000000000079af */ /* 0x000e220000000000 */
[----:B--2---:R-:W-:-:S04]  /*2830*/  IMAD.WIDE.U32 R14, R177, R18, R14 ;  /* 0x00000012b10e7225 */ /* 0x004fc800078e000e */
[----:B------:R-:W-:Y:S01]  /*2840*/  IMAD R0, R19, R177, RZ ;  /* 0x000000b113007224 */ /* 0x000fe200078e02ff */
[----:B---3--:R-:W-:-:S04]  /*2850*/  LEA R16, P0, R14, R16, 0x2 ;  /* 0x000000100e107211 */ /* 0x008fc800078010ff */
[----:B------:R-:W-:-:S04]  /*2860*/  IADD3 R0, PT, PT, R15, R0, RZ ;  /* 0x000000000f007210 */ /* 0x000fc80007ffe0ff */
[----:B------:R-:W-:-:S05]  /*2870*/  LEA.HI.X R17, R14, R17, R0, 0x2, P0 ;  /* 0x000000110e117211 */ /* 0x000fca00000f1400 */
[----:B------:R1:W5:Y:S01]  /*2880*/  LD.E R0, desc[UR4][R16.64] ;  /* 0x0000000410007980 */ /* 0x000362000c101900 */
[----:B----4-:R1:W2:Y:S01]  /*2890*/  MUFU.RCP R15, R10 ;  /* 0x0000000a000f7308 */ /* 0x0102a20000001000 */
[----:B------:R-:W-:-:S04]  /*28a0*/  DEPBAR.LE SB0, 0x0 ;  /* 0x000080000000791a */ /* 0x000fc80000000000 */
[----:B------:R-:W-:Y:S05]  /*28b0*/  WARPSYNC.ALL ;  /* 0x0000000000007948 */ /* 0x000fea0003800000 */
[----:B------:R-:W-:Y:S01]  /*28c0*/  BSSY.RECONVERGENT B0, `(.L_x_2984) ;  /* 0x000001e000007945 */ /* 0x000fe20003800200 */
[----:B------:R-:W-:Y:S01]  /*28d0*/  BAR.SYNC.DEFER_BLOCKING 0x0 ;  /* 0x0000000000007b1d */ /* 0x000fe20000010000 */
[----:B--2--5:R-:W-:-:S05]  /*28e0*/  FMUL.FTZ R0, R0, R15 ;  /* 0x0000000f00007220 */ /* 0x024fca0000410000 */
[----:B------:R-:W-:Y:S05]  /*28f0*/  @P3 BRA `(.L_x_2985) ;  /* 0x00000000005c3947 */ /* 0x000fea0003800000 */
[-C--:B------:R-:W-:Y:S02]  /*2900*/  ISETP.GE.AND P1, PT, R184, R180.reuse, PT ;  /* 0x000000b4b800720c */ /* 0x080fe40003f26270 */
[----:B------:R-:W-:-:S11]  /*2910*/  ISETP.GE.AND P0, PT, R170, R180, PT ;  /* 0x000000b4aa00720c */ /* 0x000fd60003f06270 */
[----:B------:R-:W-:Y:S02]  /*2920*/  @!P1 IMAD.MOV.U32 R14, RZ, RZ, R174 ;  /* 0x000000ffff0e9224 */ /* 0x000fe400078e00ae */
        /* <DEDUP_REMOVED lines=18> */
.L_x_2986:
[----:B------:R3:W-:Y:S01]  /*2a50*/  STS.128 [R181+0xd000], RZ ;  /* 0x00d000ffb5007388 */ /* 0x0007e20000000c00 */
[----:B------:R-:W-:Y:S05]  /*2a60*/  BRA `(.L_x_2987) ;  /* 0x00000000000c7947 */ /* 0x000fea0003800000 */
.L_x_2985:
[----:B------:R2:W-:Y:S04]  /*2a70*/  STS.128 [R181+0x9000], RZ ;  /* 0x009000ffb5007388 */ /* 0x0005e80000000c00 */
[----:B------:R2:W-:Y:S04]  /*2a80*/  STS.128 [R181+0xb000], RZ ;  /* 0x00b000ffb5007388 */ /* 0x0005e80000000c00 */
[----:B------:R2:W-:Y:S02]  /*2a90*/  STS.128 [R181+0xd000], RZ ;  /* 0x00d000ffb5007388 */ /* 0x0005e40000000c00 */
.L_x_2987:
[----:B------:R-:W-:Y:S05]  /*2aa0*/  BSYNC.RECONVERGENT B0 ;  /* 0x0000000000007941 */ /* 0x000fea0003800200 */
.L_x_2984:
[----:B------:R-:W-:Y:S01]  /*2ab0*/  ISETP.GE.AND P0, PT, R13, R8, PT ;  /* 0x000000080d00720c */ /* 0x000fe20003f06270 */
[----:B------:R-:W-:-:S12]  /*2ac0*/  BSSY.RECONVERGENT B0, `(.L_x_2988) ;  /* 0x000001d000007945 */ /* 0x000fd80003800200 */
[----:B------:R1:W-:Y:S04]  /*2ad0*/  @P0 STS.128 [R181+0x9800], RZ ;  /* 0x009800ffb5000388 */ /* 0x0003e80000000c00 */
[----:B------:R1:W-:Y:S04]  /*2ae0*/  @P0 STS.128 [R181+0xb800], RZ ;  /* 0x00b800ffb5000388 */ /* 0x0003e80000000c00 */
[----:B------:R1:W-:Y:S01]  /*2af0*/  @P0 STS.128 [R181+0xd800], RZ ;  /* 0x00d800ffb5000388 */ /* 0x0003e20000000c00 */
[----:B------:R-:W-:Y:S05]  /*2b00*/  @P0 BRA `(.L_x_2989) ;  /* 0x0000000000600947 */ /* 0x000fea0003800000 */
[----:B-1----:R-:W-:Y:S01]  /*2b10*/  IMAD.SHL.U32 R10, R166, 0x20, RZ ;  /* 0x00000020a60a7824 */ /* 0x002fe200078e00ff */
[-C--:B------:R-:W-:Y:S02]  /*2b20*/  ISETP.GE.AND P1, PT, R184, R180.reuse, PT ;  /* 0x000000b4b800720c */ /* 0x080fe40003f26270 */
[----:B------:R-:W-:Y:S02]  /*2b30*/  ISETP.GE.AND P0, PT, R170, R180, PT ;  /* 0x000000b4aa00720c */ /* 0x000fe40003f06270 */
[----:B------:R-:W-:Y:S02]  /*2b40*/  SHF.L.U64.HI R12, R166, 0x5, R167 ;  /* 0x00000005a60c7819 */ /* 0x000fe400000102a7 */
[----:B--2---:R-:W-:-:S04]  /*2b50*/  LEA R14, P2, R10, R174, 0x1 ;  /* 0x000000ae0a0e7211 */ /* 0x004fc800078408ff */
        /* <DEDUP_REMOVED lines=18> */
.L_x_2990:
[----:B------:R2:W-:Y:S02]  /*2c80*/  STS.128 [R181+0xd800], RZ ;  /* 0x00d800ffb5007388 */ /* 0x0005e40000000c00 */
.L_x_2989:
[----:B------:R-:W-:Y:S05]  /*2c90*/  BSYNC.RECONVERGENT B0 ;  /* 0x0000000000007941 */ /* 0x000fea0003800200 */
.L_x_2988:
        /* <DEDUP_REMOVED lines=27> */
.L_x_2993:
[----:B------:R1:W-:Y:S02]  /*2e50*/  STS.128 [R181+0xe000], RZ ;  /* 0x00e000ffb5007388 */ /* 0x0003e40000000c00 */
.L_x_2992:
[----:B------:R-:W-:Y:S05]  /*2e60*/  BSYNC.RECONVERGENT B0 ;  /* 0x0000000000007941 */ /* 0x000fea0003800200 */
.L_x_2991:
        /* <DEDUP_REMOVED lines=31> */
.L_x_2996:
[----:B------:R1:W-:Y:S02]  /*3060*/  STS.128 [R181+0xe800], RZ ;  /* 0x00e800ffb5007388 */ /* 0x0003e40000000c00 */
.L_x_2995:
[----:B------:R-:W-:Y:S05]  /*3070*/  BSYNC.RECONVERGENT B0 ;  /* 0x0000000000007941 */ /* 0x000fea0003800200 */
.L_x_2994:
[--C-:B------:R-:W-:Y:S01]  /*3080*/  IMAD R163, R163, 0x2, R4.reuse ;  /* 0x00000002a3a37824 */ /* 0x100fe200078e0204 */
[----:B------:R-:W0:Y:S01]  /*3090*/  LDGDEPBAR ;  /* 0x00000000000079af */ /* 0x000e220000000000 */
[----:B------:R-:W-:Y:S01]  /*30a0*/  IMAD R162, R5, 0x2, R4 ;  /* 0x0000000205a27824 */ /* 0x000fe200078e0204 */
[----:B------:R-:W-:Y:S01]  /*30b0*/  ISETP.NE.AND P6, PT, R6, 0x1, PT ;  /* 0x000000010600780c */ /* 0x000fe20003fc5270 */
[----:B------:R-:W-:Y:S01]  /*30c0*/  BSSY.RECONVERGENT B1, `(.L_x_2997) ;  /* 0x0000135000017945 */ /* 0x000fe20003800200 */
[----:B------:R-:W-:Y:S01]  /*30d0*/  LDSM.16.M88.4 R92, [R163] ;  /* 0x00000000a35c783b */ /* 0x000fe20000000200 */
[C---:B------:R-:W-:Y:S02]  /*30e0*/  LEA R129, R126.reuse, R163, 0x1 ;  /* 0x000000a37e817211 */ /* 0x040fe400078e08ff */
[----:B------:R-:W-:Y:S01]  /*30f0*/  LEA R5, R126, R162, 0x1 ;  /* 0x000000a27e057211 */ /* 0x000fe200078e08ff */
[----:B------:R-:W5:Y:S04]  /*3100*/  LDSM.16.M88.4 R48, [R162+0x3000] ;  /* 0x00300000a230783b */ /* 0x000f680000000200 */
[----:B------:R-:W2:Y:S04]  /*3110*/  LDSM.16.M88.4 R40, [R162+0x3400] ;  /* 0x00340000a228783b */ /* 0x000ea80000000200 */
[----:B------:R-:W3:Y:S04]  /*3120*/  LDSM.16.M88.4 R32, [R162+0x3800] ;  /* 0x00380000a220783b */ /* 0x000ee80000000200 */
[----:B------:R-:W4:Y:S04]  /*3130*/  LDSM.16.M88.4 R24, [R162+0x3c00] ;  /* 0x003c0000a218783b */ /* 0x000f280000000200 */
[----:B-1----:R-:W1:Y:S04]  /*3140*/  LDSM.16.M88.4 R16, [R162+0x4000] ;  /* 0x00400000a210783b */ /* 0x002e680000000200 */
[----:B------:R-:W1:Y:S04]  /*3150*/  LDSM.16.M88.4 R8, [R162+0x4400] ;  /* 0x00440000a208783b */ /* 0x000e680000000200 */
[----:B------:R-:W1:Y:S04]  /*3160*/  LDSM.16.M88.4 R100, [R162+0x4800] ;  /* 0x00480000a264783b */ /* 0x000e680000000200 */
[----:B------:R-:W1:Y:S04]  /*3170*/  LDSM.16.M88.4 R60, [R162+0x4c00] ;  /* 0x004c0000a23c783b */ /* 0x000e680000000200 */
[----:B------:R-:W-:Y:S04]  /*3180*/  LDSM.16.M88.4 R64, [R129] ;  /* 0x000000008140783b */ /* 0x000fe80000000200 */
[----:B------:R-:W1:Y:S04]  /*3190*/  LDSM.16.M88.4 R56, [R5+0x3000] ;  /* 0x003000000538783b */ /* 0x000e680000000200 */
[----:B------:R-:W1:Y:S01]  /*31a0*/  LDSM.16.M88.4 R72, [R5+0x3400] ;  /* 0x003400000548783b */ /* 0x000e620000000200 */
        /* <DEDUP_REMOVED lines=8> */
[----:B------:R-:W2:Y:S01]  /*3230*/  LDSM.16.M88.4 R80, [R5+0x4c00] ;  /* 0x004c00000550783b */ /* 0x000ea20000000200 */
[C---:B------:R-:W-:Y:S03]  /*3240*/  HMMA.16816.F32 R40, R92.reuse, R42, RZ ;  /* 0x0000002a5c28723c */ /* 0x040fe600000018ff */
[----:B------:R-:W-:Y:S04]  /*3250*/  LDSM.16.M88.4 R76, [R162+0x5400] ;  /* 0x00540000a24c783b */ /* 0x000fe80000000200 */
[----:B------:R-:W-:Y:S01]  /*3260*/  LDSM.16.M88.4 R116, [R163+0x2000] ;  /* 0x00200000a374783b */ /* 0x000fe20000000200 */
[C---:B---3--:R-:W-:Y:S03]  /*3270*/  HMMA.16816.F32 R36, R92.reuse, R32, RZ ;  /* 0x000000205c24723c */ /* 0x048fe600000018ff */
[----:B------:R-:W-:Y:S05]  /*3280*/  LDSM.16.M88.4 R120, [R162+0x8400] ;  /* 0x00840000a278783b */ /* 0x000fea0000000200 */
[C---:B----4-:R-:W-:Y:S08]  /*3290*/  HMMA.16816.F32 R28, R92.reuse, R24, RZ ;  /* 0x000000185c1c723c */ /* 0x050ff000000018ff */
        /* <DEDUP_REMOVED lines=13> */
[----:B------:R-:W1:Y:S07]  /*3370*/  LDSM.16.M88.4 R56, [R163+0x1000] ;  /* 0x00100000a338783b */ /* 0x000e6e0000000200 */
[C---:B------:R-:W-:Y:S08]  /*3380*/  HMMA.16816.F32 R44, R64.reuse, R72, R44 ;  /* 0x00000048402c723c */ /* 0x040ff0000000182c */
[C---:B------:R-:W-:Y:S01]  /*3390*/  HMMA.16816.F32 R40, R64.reuse, R74, R40 ;  /* 0x0000004a4028723c */ /* 0x040fe20000001828 */
[----:B------:R-:W3:Y:S07]  /*33a0*/  LDSM.16.M88.4 R72, [R162+0x5800] ;  /* 0x00580000a248783b */ /* 0x000eee0000000200 */
[C---:B-----5:R-:W-:Y:S08]  /*33b0*/  HMMA.16816.F32 R36, R64.reuse, R68, R36 ;  /* 0x000000444024723c */ /* 0x060ff00000001824 */
[C---:B------:R-:W-:Y:S01]  /*33c0*/  HMMA.16816.F32 R32, R64.reuse, R70, R32 ;  /* 0x000000464020723c */ /* 0x040fe20000001820 */
[----:B------:R-:W4:Y:S07]  /*33d0*/  LDSM.16.M88.4 R68, [R162+0x5c00] ;  /* 0x005c0000a244783b */ /* 0x000f2e0000000200 */
[C---:B------:R-:W-:Y:S08]  /*33e0*/  HMMA.16816.F32 R28, R64.reuse, R112, R28 ;  /* 0x00000070401c723c */ /* 0x040ff0000000181c */
[C---:B------:R-:W-:Y:S01]  /*33f0*/  HMMA.16816.F32 R24, R64.reuse, R114, R24 ;  /* 0x000000724018723c */ /* 0x040fe20000001818 */
[----:B------:R-:W-:Y:S07]  /*3400*/  LDSM.16.M88.4 R112, [R162+0x8800] ;  /* 0x00880000a270783b */ /* 0x000fee0000000200 */
[C---:B--2---:R-:W-:Y:S08]  /*3410*/  HMMA.16816.F32 R20, R64.reuse, R108, R20 ;  /* 0x0000006c4014723c */ /* 0x044ff00000001814 */
        /* <DEDUP_REMOVED lines=10> */
[----:B------:R-:W2:Y:S04]  /*34c0*/  LDSM.16.M88.4 R64, [R162+0x6000] ;  /* 0x00600000a240783b */ /* 0x000ea80000000200 */
[----:B------:R-:W-:Y:S03]  /*34d0*/  LDSM.16.M88.4 R80, [R162+0x6800] ;  /* 0x00680000a250783b */ /* 0x000fe60000000200 */
[C---:B-1----:R-:W-:Y:S08]  /*34e0*/  HMMA.16816.F32 R52, R56.reuse, R60, R52 ;  /* 0x0000003c3834723c */ /* 0x042ff00000001834 */
[C---:B------:R-:W-:Y:S01]  /*34f0*/  HMMA.16816.F32 R48, R56.reuse, R62, R48 ;  /* 0x0000003e3830723c */ /* 0x040fe20000001830 */
[----:B------:R-:W1:Y:S07]  /*3500*/  LDSM.16.M88.4 R60, [R162+0x6400] ;  /* 0x00640000a23c783b */ /* 0x000e6e0000000200 */
[C---:B---3--:R-:W-:Y:S08]  /*3510*/  HMMA.16816.F32 R36, R56.reuse, R72, R36 ;  /* 0x000000483824723c */ /* 0x048ff00000001824 */
[C---:B------:R-:W-:Y:S01]  /*3520*/  HMMA.16816.F32 R32, R56.reuse, R74, R32 ;  /* 0x0000004a3820723c */ /* 0x040fe20000001820 */
[----:B------:R-:W3:Y:S07]  /*3530*/  LDSM.16.M88.4 R72, [R162+0x6c00] ;  /* 0x006c0000a248783b */ /* 0x000eee0000000200 */
[C---:B------:R-:W-:Y:S08]  /*3540*/  HMMA.16816.F32 R44, R56.reuse, R76, R44 ;  /* 0x0000004c382c723c */ /* 0x040ff0000000182c */
[C---:B------:R-:W-:Y:S01]  /*3550*/  HMMA.16816.F32 R40, R56.reuse, R78, R40 ;  /* 0x0000004e3828723c */ /* 0x040fe20000001828 */
[----:B------:R-:W-:Y:S07]  /*3560*/  LDSM.16.M88.4 R76, [R129+0x1000] ;  /* 0x00100000814c783b */ /* 0x000fee0000000200 */
[C---:B----4-:R-:W-:Y:S08]  /*3570*/  HMMA.16816.F32 R28, R56.reuse, R68, R28 ;  /* 0x00000044381c723c */ /* 0x050ff0000000181c */
[C---:B------:R-:W-:Y:S01]  /*3580*/  HMMA.16816.F32 R24, R56.reuse, R70, R24 ;  /* 0x000000463818723c */ /* 0x040fe20000001818 */
[----:B------:R-:W4:Y:S07]  /*3590*/  LDSM.16.M88.4 R68, [R5+0x5000] ;  /* 0x005000000544783b */ /* 0x000f2e0000000200 */
        /* <DEDUP_REMOVED lines=9> */
[C---:B---3--:R-:W-:Y:S08]  /*3630*/  HMMA.16816.F32 R96, R56.reuse, R72, R96 ;  /* 0x000000483860723c */ /* 0x048ff00000001860 */
[----:B------:R-:W-:Y:S01]  /*3640*/  HMMA.16816.F32 R92, R56, R74, R92 ;  /* 0x0000004a385c723c */ /* 0x000fe2000000185c */
[----:B------:R-:W3:Y:S04]  /*3650*/  LDSM.16.M88.4 R56, [R5+0x6000] ;  /* 0x006000000538783b */ /* 0x000ee80000000200 */
[----:B------:R-:W5:Y:S03]  /*3660*/  LDSM.16.M88.4 R72, [R162+0x7000] ;  /* 0x00700000a248783b */ /* 0x000f660000000200 */
        /* <DEDUP_REMOVED lines=15> */
[C---:B------:R-:W-:Y:S08]  /*3760*/  HMMA.16816.F32 R12, R76.reuse, R88, R12 ;  /* 0x000000584c0c723c */ /* 0x040ff0000000180c */
[C---:B------:R-:W-:Y:S01]  /*3770*/  HMMA.16816.F32 R8, R76.reuse, R90, R8 ;  /* 0x0000005a4c08723c */ /* 0x040fe20000001808 */
[----:B------:R-:W-:Y:S07]  /*3780*/  LDSM.16.M88.4 R88, [R129+0x2000] ;  /* 0x002000008158783b */ /* 0x000fee0000000200 */
[C---:B------:R-:W-:Y:S08]  /*3790*/  HMMA.16816.F32 R104, R76.reuse, R84, R104 ;  /* 0x000000544c68723c */ /* 0x040ff00000001868 */
[C---:B------:R-:W-:Y:S01]  /*37a0*/  HMMA.16816.F32 R100, R76.reuse, R86, R100 ;  /* 0x000000564c64723c */ /* 0x040fe20000001864 */
        /* <DEDUP_REMOVED lines=18> */
[----:B------:R-:W-:Y:S01]  /*38d0*/  HMMA.16816.F32 R16, R116, R58, R16 ;  /* 0x0000003a7410723c */ /* 0x000fe20000001810 */
[----:B------:R-:W3:Y:S01]  /*38e0*/  LDSM.16.M88.4 R56, [R5+0x8c00] ;  /* 0x008c00000538783b */ /* 0x000ee20000000200 */
[----:B------:R-:W-:-:S06]  /*38f0*/  DEPBAR.LE SB0, 0x0 ;  /* 0x000080000000791a */ /* 0x000fcc0000000000 */
        /* <DEDUP_REMOVED lines=12> */
[C---:B-----5:R-:W-:Y:S08]  /*39c0*/  HMMA.16816.F32 R28, R88.reuse, R72, R28 ;  /* 0x00000048581c723c */ /* 0x060ff0000000181c */
[C---:B------:R-:W-:Y:S08]  /*39d0*/  HMMA.16816.F32 R24, R88.reuse, R74, R24 ;  /* 0x0000004a5818723c */ /* 0x040ff00000001818 */
[C---:B----4-:R-:W-:Y:S08]  /*39e0*/  HMMA.16816.F32 R20, R88.reuse, R68, R20 ;  /* 0x000000445814723c */ /* 0x050ff00000001814 */
[C---:B------:R-:W-:Y:S08]  /*39f0*/  HMMA.16816.F32 R16, R88.reuse, R70, R16 ;  /* 0x000000465810723c */ /* 0x040ff00000001810 */
[C---:B--2---:R-:W-:Y:S08]  /*3a00*/  HMMA.16816.F32 R12, R88.reuse, R64, R12 ;  /* 0x00000040580c723c */ /* 0x044ff0000000180c */
[C---:B------:R-:W-:Y:S08]  /*3a10*/  HMMA.16816.F32 R8, R88.reuse, R66, R8 ;  /* 0x000000425808723c */ /* 0x040ff00000001808 */
[C---:B-1----:R-:W-:Y:S08]  /*3a20*/  HMMA.16816.F32 R104, R88.reuse, R60, R104 ;  /* 0x0000003c5868723c */ /* 0x042ff00000001868 */
[C---:B------:R-:W-:Y:S08]  /*3a30*/  HMMA.16816.F32 R100, R88.reuse, R62, R100 ;  /* 0x0000003e5864723c */ /* 0x040ff00000001864 */
[C---:B---3--:R-:W-:Y:S08]  /*3a40*/  HMMA.16816.F32 R96, R88.reuse, R56, R96 ;  /* 0x000000385860723c */ /* 0x048ff00000001860 */
        /* <DEDUP_REMOVED lines=16> */
.L_x_3000:
        /* <DEDUP_REMOVED lines=60> */
.L_x_3001:
[----:B------:R-:W-:Y:S05]  /*3f10*/  BSYNC.RECONVERGENT B0 ;  /* 0x0000000000007941 */ /* 0x000fea0003800200 */
.L_x_2999:
        /* <DEDUP_REMOVED lines=76> */
.L_x_3003:
[----:B------:R3:W-:Y:S02]  /*43e0*/  STS.128 [R181+0x8800], RZ ;  /* 0x008800ffb5007388 */ /* 0x0007e40000000c00 */
.L_x_3004:
[----:B------:R-:W-:Y:S05]  /*43f0*/  BSYNC.RECONVERGENT B0 ;  /* 0x0000000000007941 */ /* 0x000fea0003800200 */
.L_x_3002:
[----:B------:R-:W0:Y:S02]  /*4400*/  LDGDEPBAR ;  /* 0x00000000000079af */ /* 0x000e240000000000 */
.L_x_2998:
[----:B------:R-:W-:Y:S05]  /*4410*/  BSYNC.RECONVERGENT B1 ;  /* 0x0000000000017941 */ /* 0x000fea0003800200 */
.L_x_2997:
[----:B--2---:R-:W-:Y:S01]  /*4420*/  IMAD.SHL.U32 R58, R160, 0x2, RZ ;  /* 0x00000002a03a7824 */ /* 0x004fe200078e00ff */
[----:B------:R-:W-:-:S04]  /*4430*/  LOP3.LUT R56, R130, 0x7, RZ, 0xc0, !PT ;  /* 0x0000000782387812 */ /* 0x000fc800078ec0ff */
[----:B------:R-:W-:Y:S02]  /*4440*/  LOP3.LUT R57, R56, 0x1f0, R7, 0xf8, !PT ;  /* 0x000001f038397812 */ /* 0x000fe400078ef807 */
[----:B------:R-:W-:Y:S02]  /*4450*/  LOP3.LUT R58, R58, 0x6, RZ, 0xc0, !PT ;  /* 0x000000063a3a7812 */ /* 0x000fe400078ec0ff */
[----:B------:R-:W-:-:S03]  /*4460*/  IADD3 R57, PT, PT, -R125, R57, R182 ;  /* 0x000000397d397210 */ /* 0x000fc60007ffe1b6 */
[----:B------:R-:W-:Y:S02]  /*4470*/  IMAD.IADD R59, R179, 0x1, R58 ;  /* 0x00000001b33b7824 */ /* 0x000fe400078e023a */
[----:B------:R-:W-:Y:S02]  /*4480*/  IMAD.IADD R57, R57, 0x1, R124 ;  /* 0x0000000139397824 */ /* 0x000fe400078e027c */
[C---:B------:R-:W-:Y:S01]  /*4490*/  VIADD R85, R59.reuse, 0x1 ;  /* 0x000000013b557836 */ /* 0x040fe20000000000 */
[CC--:B------:R-:W-:Y:S01]  /*44a0*/  ISETP.GE.AND P1, PT, R59.reuse, R124.reuse, PT ;  /* 0x0000007c3b00720c */ /* 0x0c0fe20003f26270 */
[----:B------:R-:W-:Y:S02]  /*44b0*/  VIADD R81, R59, 0x20 ;  /* 0x000000203b517836 */ /* 0x000fe40000000000 */
[----:B------:R-:W-:Y:S01]  /*44c0*/  IMAD.IADD R5, R57, 0x1, -R85 ;  /* 0x0000000139057824 */ /* 0x000fe200078e0a55 */
[----:B------:R-:W-:Y:S01]  /*44d0*/  ISETP.GE.AND P0, PT, R85, R124, PT ;  /* 0x0000007c5500720c */ /* 0x000fe20003f06270 */
[----:B------:R-:W-:-:S02]  /*44e0*/  VIADD R71, R59, 0x31 ;  /* 0x000000313b477836 */ /* 0x000fc40000000000 */
[----:B------:R-:W-:Y:S01]  /*44f0*/  VIADD R89, R59, 0x10 ;  /* 0x000000103b597836 */ /* 0x000fe20000000000 */
[----:B------:R-:W-:Y:S01]  /*4500*/  IABS R5, R5 ;  /* 0x0000000500057213 */ /* 0x000fe20000000000 */
[C---:B------:R-:W-:Y:S02]  /*4510*/  IMAD.IADD R60, R57.reuse, 0x1, -R71 ;  /* 0x00000001393c7824 */ /* 0x040fe400078e0a47 */
[----:B------:R-:W-:Y:S01]  /*4520*/  IMAD.IADD R61, R57, 0x1, -R89 ;  /* 0x00000001393d7824 */ /* 0x000fe200078e0a59 */
[----:B------:R-:W-:Y:S01]  /*4530*/  I2FP.F32.S32 R74, R5 ;  /* 0x00000005004a7245 */ /* 0x000fe20000201400 */
[----:B------:R-:W-:Y:S01]  /*4540*/  VIADD R5, R59, 0x9 ;  /* 0x000000093b057836 */ /* 0x000fe20000000000 */
[----:B------:R-:W-:Y:S01]  /*4550*/  IABS R60, R60 ;  /* 0x0000003c003c7213 */ /* 0x000fe20000000000 */
[C---:B------:R-:W-:Y:S01]  /*4560*/  IMAD.IADD R91, R57.reuse, 0x1, -R59 ;  /* 0x00000001395b7824 */ /* 0x040fe200078e0a3b */
[----:B------:R-:W-:Y:S01]  /*4570*/  IABS R61, R61 ;  /* 0x0000003d003d7213 */ /* 0x000fe20000000000 */
[----:B-1----:R-:W-:Y:S01]  /*4580*/  IMAD.IADD R62, R57, 0x1, -R5 ;  /* 0x00000001393e7824 */ /* 0x002fe200078e0a05 */
[----:B------:R-:W-:Y:S01]  /*4590*/  I2FP.F32.S32 R60, R60 ;  /* 0x0000003c003c7245 */ /* 0x000fe20000201400 */
[C---:B------:R-:W-:Y:S01]  /*45a0*/  VIADD R87, R59.reuse, 0x11 ;  /* 0x000000113b577836 */ /* 0x040fe20000000000 */
[----:B------:R-:W-:Y:S01]  /*45b0*/  I2FP.F32.S32 R61, R61 ;  /* 0x0000003d003d7245 */ /* 0x000fe20000201400 */
[C---:B------:R-:W-:Y:S01]  /*45c0*/  VIADD R75, R59.reuse, 0x18 ;  /* 0x000000183b4b7836 */ /* 0x040fe20000000000 */
[----:B------:R-:W-:Y:S01]  /*45d0*/  IABS R62, R62 ;  /* 0x0000003e003e7213 */ /* 0x000fe20000000000 */
[C---:B------:R-:W-:Y:S01]  /*45e0*/  FFMA.FTZ R60, -R0.reuse, R60, R29 ;  /* 0x0000003c003c7223 */ /* 0x040fe2000001011d */
[----:B------:R-:W-:Y:S01]  /*45f0*/  VIADD R29, R59, 0x59 ;  /* 0x000000593b1d7836 */ /* 0x000fe20000000000 */
[----:B------:R-:W-:Y:S01]  /*4600*/  IABS R91, R91 ;  /* 0x0000005b005b7213 */ /* 0x000fe20000000000 */
[C---:B------:R-:W-:Y:S01]  /*4610*/  FFMA.FTZ R44, -R0.reuse, R61, R44 ;  /* 0x0000003d002c7223 */ /* 0x040fe2000001012c */
[----:B------:R-:W-:Y:S01]  /*4620*/  I2FP.F32.S32 R62, R62 ;  /* 0x0000003e003e7245 */ /* 0x000fe20000201400 */
[----:B------:R-:W-:Y:S01]  /*4630*/  IMAD.IADD R70, R57, 0x1, -R87 ;  /* 0x0000000139467824 */ /* 0x000fe200078e0a57 */
[----:B------:R-:W-:Y:S01]  /*4640*/  I2FP.F32.S32 R91, R91 ;  /* 0x0000005b005b7245 */ /* 0x000fe20000201400 */
[C---:B------:R-:W-:Y:S01]  /*4650*/  FFMA.FTZ R74, -R0.reuse, R74, R53 ;  /* 0x0000004a004a7223 */ /* 0x040fe20000010135 */
[----:B------:R-:W-:Y:S01]  /*4660*/  ISETP.GE.AND P3, PT, R89, R124, PT ;  /* 0x0000007c5900720c */ /* 0x000fe20003f66270 */
[C---:B------:R-:W-:Y:S01]  /*4670*/  FFMA.FTZ R62, -R0.reuse, R62, R49 ;  /* 0x0000003e003e7223 */ /* 0x040fe20000010131 */
[C---:B------:R-:W-:Y:S01]  /*4680*/  IMAD.IADD R49, R57.reuse, 0x1, -R81 ;  /* 0x0000000139317824 */ /* 0x040fe200078e0a51 */
[----:B------:R-:W-:Y:S01]  /*4690*/  IABS R70, R70 ;  /* 0x0000004600467213 */ /* 0x000fe20000000000 */
[----:B------:R-:W-:Y:S01]  /*46a0*/  IMAD.IADD R53, R57, 0x1, -R75 ;  /* 0x0000000139357824 */ /* 0x000fe200078e0a4b */
[----:B------:R-:W-:Y:S01]  /*46b0*/  ISETP.GE.AND P4, PT, R5, R124, PT ;  /* 0x0000007c0500720c */ /* 0x000fe20003f86270 */
[C---:B------:R-:W-:Y:S01]  /*46c0*/  VIADD R77, R59.reuse, 0x28 ;  /* 0x000000283b4d7836 */ /* 0x040fe20000000000 */
[----:B------:R-:W-:Y:S01]  /*46d0*/  IABS R49, R49 ;  /* 0x0000003100317213 */ /* 0x000fe20000000000 */
[C---:B------:R-:W-:Y:S01]  /*46e0*/  VIADD R83, R59.reuse, 0x19 ;  /* 0x000000193b537836 */ /* 0x040fe20000000000 */
[----:B------:R-:W-:Y:S01]  /*46f0*/  IABS R53, R53 ;  /* 0x0000003500357213 */ /* 0x000fe20000000000 */
[C---:B------:R-:W-:Y:S01]  /*4700*/  VIADD R79, R59.reuse, 0x21 ;  /* 0x000000213b4f7836 */ /* 0x040fe20000000000 */
[----:B------:R-:W-:Y:S01]  /*4710*/  I2FP.F32.S32 R49, R49 ;  /* 0x0000003100317245 */ /* 0x000fe20000201400 */
[----:B------:R-:W-:Y:S01]  /*4720*/  VIADD R61, R59, 0x29 ;  /* 0x000000293b3d7836 */ /* 0x000fe20000000000 */
[----:B------:R-:W-:Y:S01]  /*4730*/  I2FP.F32.S32 R70, R70 ;  /* 0x0000004600467245 */ /* 0x000fe20000201400 */
[----:B------:R-:W-:Y:S01]  /*4740*/  IMAD.IADD R64, R57, 0x1, -R79 ;  /* 0x0000000139407824 */ /* 0x000fe200078e0a4f */
[----:B------:R-:W-:Y:S01]  /*4750*/  I2FP.F32.S32 R53, R53 ;  /* 0x0000003500357245 */ /* 0x000fe20000201400 */
[----:B------:R-:W-:Y:S01]  /*4760*/  FFMA.FTZ R36, -R0, R49, R36 ;  /* 0x0000003100247223 */ /* 0x000fe20000010124 */
[----:B------:R-:W-:-:S02]  /*4770*/  VIADD R49, R59, 0x48 ;  /* 0x000000483b317836 */ /* 0x000fc40000000000 */
[C---:B------:R-:W-:Y:S01]  /*4780*/  FFMA.FTZ R70, -R0.reuse, R70, R45 ;  /* 0x0000004600467223 */ /* 0x040fe2000001012d */
[C---:B------:R-:W-:Y:S02]  /*4790*/  IMAD.IADD R45, R57.reuse, 0x1, -R77 ;  /* 0x00000001392d7824 */ /* 0x040fe400078e0a4d */
[C---:B------:R-:W-:Y:S01]  /*47a0*/  FFMA.FTZ R66, -R0.reuse, R53, R40 ;  /* 0x0000003500427223 */ /* 0x040fe20000010128 */
[C---:B------:R-:W-:Y:S01]  /*47b0*/  IMAD.IADD R119, R57.reuse, 0x1, -R49 ;  /* 0x0000000139777824 */ /* 0x040fe200078e0a31 */
[----:B------:R-:W-:Y:S01]  /*47c0*/  IABS R64, R64 ;  /* 0x0000004000407213 */ /* 0x000fe20000000000 */
[----:B------:R-:W-:Y:S01]  /*47d0*/  IMAD.IADD R40, R57, 0x1, -R83 ;  /* 0x0000000139287824 */ /* 0x000fe200078e0a53 */
[----:B------:R-:W-:Y:S01]  /*47e0*/  IABS R45, R45 ;  /* 0x0000002d002d7213 */ /* 0x000fe20000000000 */
[----:B------:R-:W-:Y:S01]  /*47f0*/  VIADD R73, R59, 0x30 ;  /* 0x000000303b497836 */ /* 0x000fe20000000000 */
[----:B------:R-:W-:Y:S01]  /*4800*/  IABS R119, R119 ;  /* 0x0000007700777213 */ /* 0x000fe20000000000 */
[----:B------:R-:W-:Y:S01]  /*4810*/  IMAD.IADD R156, R57, 0x1, -R61 ;  /* 0x00000001399c7824 */ /* 0x000fe200078e0a3d */
[----:B------:R-:W-:Y:S01]  /*4820*/  IABS R40, R40 ;  /* 0x0000002800287213 */ /* 0x000fe20000000000 */
[C---:B------:R-:W-:Y:S01]  /*4830*/  VIADD R69, R59.reuse, 0x38 ;  /* 0x000000383b457836 */ /* 0x040fe20000000000 */
[----:B------:R-:W-:Y:S01]  /*4840*/  I2FP.F32.S32 R119, R119 ;  /* 0x0000007700777245 */ /* 0x000fe20000201400 */
[----:B------:R-:W-:Y:S01]  /*4850*/  VIADD R63, R59, 0x8 ;  /* 0x000000083b3f7836 */ /* 0x000fe20000000000 */
[----:B------:R-:W-:Y:S01]  /*4860*/  I2FP.F32.S32 R45, R45 ;  /* 0x0000002d002d7245 */ /* 0x000fe20000201400 */
[C---:B------:R-:W-:Y:S01]  /*4870*/  FFMA.FTZ R50, -R0.reuse, R91, R50 ;  /* 0x0000005b00327223 */ /* 0x040fe20000010132 */
[----:B------:R-:W-:Y:S01]  /*4880*/  I2FP.F32.S32 R40, R40 ;  /* 0x0000002800287245 */ /* 0x000fe20000201400 */
[----:B------:R-:W-:Y:S01]  /*4890*/  FFMA.FTZ R119, -R0, R119, R16 ;  /* 0x0000007700777223 */ /* 0x000fe20000010110 */
[----:B------:R-:W-:-:S02]  /*48a0*/  IMAD.IADD R16, R57, 0x1, -R29 ;  /* 0x0000000139107824 */ /* 0x000fc400078e0a1d */
[C---:B------:R-:W-:Y:S01]  /*48b0*/  FFMA.FTZ R158, -R0.reuse, R45, R32 ;  /* 0x0000002d009e7223 */ /* 0x040fe20000010120 */
[C---:B------:R-:W-:Y:S02]  /*48c0*/  IMAD.IADD R45, R57.reuse, 0x1, -R73 ;  /* 0x00000001392d7824 */ /* 0x040fe400078e0a49 */
[C---:B------:R-:W-:Y:S01]  /*48d0*/  FFMA.FTZ R40, -R0.reuse, R40, R41 ;  /* 0x0000002800287223 */ /* 0x040fe20000010129 */
[----:B------:R-:W-:Y:S01]  /*48e0*/  IABS R156, R156 ;  /* 0x0000009c009c7213 */ /* 0x000fe20000000000 */
[----:B------:R-:W-:Y:S01]  /*48f0*/  IMAD.IADD R41, R57, 0x1, -R69 ;  /* 0x0000000139297824 */ /* 0x000fe200078e0a45 */
[----:B------:R-:W-:Y:S01]  /*4900*/  IABS R16, R16 ;  /* 0x0000001000107213 */ /* 0x000fe20000000000 */
[----:B------:R-:W-:Y:S01]  /*4910*/  VIADD R53, R59, 0x41 ;  /* 0x000000413b357836 */ /* 0x000fe20000000000 */
[----:B------:R-:W-:Y:S02]  /*4920*/  I2FP.F32.S32 R64, R64 ;  /* 0x0000004000407245 */ /* 0x000fe40000201400 */
[----:B------:R-:W-:Y:S01]  /*4930*/  I2FP.F32.S32 R16, R16 ;  /* 0x0000001000107245 */ /* 0x000fe20000201400 */
[----:B------:R-:W-:Y:S01]  /*4940*/  IMAD.IADD R118, R57, 0x1, -R53 ;  /* 0x0000000139767824 */ /* 0x000fe200078e0a35 */
[----:B------:R-:W-:Y:S01]  /*4950*/  IABS R45, R45 ;  /* 0x0000002d002d7213 */ /* 0x000fe20000000000 */
[C---:B------:R-:W-:Y:S01]  /*4960*/  FFMA.FTZ R64, -R0.reuse, R64, R37 ;  /* 0x0000004000407223 */ /* 0x040fe20000010125 */
[----:B------:R-:W-:Y:S01]  /*4970*/  I2FP.F32.S32 R156, R156 ;  /* 0x0000009c009c7245 */ /* 0x000fe20000201400 */
[C---:B------:R-:W-:Y:S01]  /*4980*/  FFMA.FTZ R131, -R0.reuse, R16, R9 ;  /* 0x0000001000837223 */ /* 0x040fe20000010109 */
[----:B------:R-:W-:Y:S01]  /*4990*/  FFMA.FTZ R9, -R0, R91, R52 ;  /* 0x0000005b00097223 */ /* 0x000fe20000010134 */
[----:B------:R-:W-:Y:S01]  /*49a0*/  FSEL R52, R44, -INF , !P3 ;  /* 0xff8000002c347808 */ /* 0x000fe20005800000 */
[----:B------:R-:W-:Y:S01]  /*49b0*/  VIADD R37, R59, 0x40 ;  /* 0x000000403b257836 */ /* 0x000fe20000000000 */
[----:B------:R-:W2:Y:S01]  /*49c0*/  LD.E R44, desc[UR4][R2.64+0xdc] ;  /* 0x0000dc04022c7980 */ /* 0x000ea2000c101900 */
[----:B------:R-:W-:Y:S01]  /*49d0*/  IABS R41, R41 ;  /* 0x0000002900297213 */ /* 0x000fe20000000000 */
[----:B------:R-:W-:Y:S01]  /*49e0*/  FFMA.FTZ R156, -R0, R156, R33 ;  /* 0x0000009c009c7223 */ /* 0x000fe20000010121 */
[----:B------:R-:W-:Y:S01]  /*49f0*/  I2FP.F32.S32 R45, R45 ;  /* 0x0000002d002d7245 */ /* 0x000fe20000201400 */
[----:B------:R-:W-:Y:S01]  /*4a00*/  IMAD.IADD R33, R57, 0x1, -R37 ;  /* 0x0000000139217824 */ /* 0x000fe200078e0a25 */
[----:B------:R-:W-:-:S02]  /*4a10*/  I2FP.F32.S32 R41, R41 ;  /* 0x0000002900297245 */ /* 0x000fc40000201400 */
[-C--:B------:R-:W-:Y:S01]  /*4a20*/  ISETP.GE.AND P5, PT, R63, R124.reuse, PT ;  /* 0x0000007c3f00720c */ /* 0x080fe20003fa6270 */
[C---:B------:R-:W-:Y:S01]  /*4a30*/  FFMA.FTZ R148, -R0.reuse, R45, R28 ;  /* 0x0000002d00947223 */ /* 0x040fe2000001011c */
[C---:B------:R-:W-:Y:S02]  /*4a40*/  VIADD R45, R59.reuse, 0x49 ;  /* 0x000000493b2d7836 */ /* 0x040fe40000000000 */
[----:B------:R-:W-:Y:S01]  /*4a50*/  FFMA.FTZ R146, -R0, R41, R24 ;  /* 0x0000002900927223 */ /* 0x000fe20000010118 */
[----:B------:R-:W-:Y:S01]  /*4a60*/  IABS R33, R33 ;  /* 0x0000002100217213 */ /* 0x000fe20000000000 */
[----:B------:R-:W-:Y:S01]  /*4a70*/  VIADD R41, R59, 0x50 ;  /* 0x000000503b297836 */ /* 0x000fe20000000000 */
[----:B------:R-:W-:Y:S01]  /*4a80*/  ISETP.GE.AND P2, PT, R87, R124, PT ;  /* 0x0000007c5700720c */ /* 0x000fe20003f46270 */
[C---:B------:R-:W-:Y:S01]  /*4a90*/  IMAD.IADD R28, R57.reuse, 0x1, -R45 ;  /* 0x00000001391c7824 */ /* 0x040fe200078e0a2d */
[----:B------:R-:W-:Y:S01]  /*4aa0*/  I2FP.F32.S32 R33, R33 ;  /* 0x0000002100217245 */ /* 0x000fe20000201400 */
[C---:B------:R-:W-:Y:S01]  /*4ab0*/  IMAD.IADD R133, R57.reuse, 0x1, -R41 ;  /* 0x0000000139857824 */ /* 0x040fe200078e0a29 */
[----:B------:R-:W-:Y:S01]  /*4ac0*/  FSEL R74, R74, -INF , !P0 ;  /* 0xff8000004a4a7808 */ /* 0x000fe20004000000 */
[----:B------:R-:W-:Y:S01]  /*4ad0*/  IMAD.IADD R63, R57, 0x1, -R63 ;  /* 0x00000001393f7824 */ /* 0x000fe200078e0a3f */
[----:B------:R-:W-:Y:S01]  /*4ae0*/  IABS R28, R28 ;  /* 0x0000001c001c7213 */ /* 0x000fe20000000000 */
[----:B------:R-:W-:Y:S01]  /*4af0*/  FFMA.FTZ R20, -R0, R33, R20 ;  /* 0x0000002100147223 */ /* 0x000fe20000010114 */
[----:B------:R-:W-:Y:S01]  /*4b00*/  IABS R133, R133 ;  /* 0x0000008500857213 */ /* 0x000fe20000000000 */
[----:B------:R-:W-:Y:S01]  /*4b10*/  VIADD R33, R59, 0x58 ;  /* 0x000000583b217836 */ /* 0x000fe20000000000 */
[----:B------:R-:W-:-:S02]  /*4b20*/  I2FP.F32.S32 R28, R28 ;  /* 0x0000001c001c7245 */ /* 0x000fc40000201400 */
[----:B------:R-:W-:Y:S01]  /*4b30*/  IABS R63, R63 ;  /* 0x0000003f003f7213 */ /* 0x000fe20000000000 */
[----:B------:R-:W-:Y:S01]  /*4b40*/  IMAD.IADD R65, R57, 0x1, -R33 ;  /* 0x0000000139417824 */ /* 0x000fe200078e0a21 */
[----:B------:R-:W-:Y:S01]  /*4b50*/  I2FP.F32.S32 R133, R133 ;  /* 0x0000008500857245 */ /* 0x000fe20000201400 */
[C---:B------:R-:W-:Y:S01]  /*4b60*/  FFMA.FTZ R67, -R0.reuse, R28, R17 ;  /* 0x0000001c00437223 */ /* 0x040fe20000010111 */
[----:B------:R-:W-:Y:S01]  /*4b70*/  I2FP.F32.S32 R63, R63 ;  /* 0x0000003f003f7245 */ /* 0x000fe20000201400 */
[----:B------:R-:W-:Y:S01]  /*4b80*/  VIADD R17, R59, 0x61 ;  /* 0x000000613b117836 */ /* 0x000fe20000000000 */
[----:B------:R-:W-:Y:S01]  /*4b90*/  IABS R65, R65 ;  /* 0x0000004100417213 */ /* 0x000fe20000000000 */
[C---:B------:R-:W-:Y:S01]  /*4ba0*/  FFMA.FTZ R133, -R0.reuse, R133, R12 ;  /* 0x0000008500857223 */ /* 0x040fe2000001010c */
[----:B------:R-:W-:Y:S01]  /*4bb0*/  FSEL R9, R9, -INF , !P1 ;  /* 0xff80000009097808 */ /* 0x000fe20004800000 */
[----:B------:R-:W-:Y:S01]  /*4bc0*/  FFMA.FTZ R72, -R0, R63, R48 ;  /* 0x0000003f00487223 */ /* 0x000fe20000010130 */
[C---:B------:R-:W-:Y:S01]  /*4bd0*/  IMAD.IADD R12, R57.reuse, 0x1, -R17 ;  /* 0x00000001390c7824 */ /* 0x040fe200078e0a11 */
[----:B------:R-:W-:Y:S01]  /*4be0*/  I2FP.F32.S32 R65, R65 ;  /* 0x0000004100417245 */ /* 0x000fe20000201400 */
[----:B------:R-:W-:Y:S01]  /*4bf0*/  VIADD R48, R57, 0x8 ;  /* 0x0000000839307836 */ /* 0x000fe20000000000 */
[----:B------:R-:W-:Y:S01]  /*4c00*/  FSEL R62, R62, -INF , !P4 ;  /* 0xff8000003e3e7808 */ /* 0x000fe20006000000 */
[----:B------:R-:W-:Y:S01]  /*4c10*/  VIADD R63, R59, 0x39 ;  /* 0x000000393b3f7836 */ /* 0x000fe20000000000 */
[----:B------:R-:W-:Y:S01]  /*4c20*/  IABS R12, R12 ;  /* 0x0000000c000c7213 */ /* 0x000fe20000000000 */
[----:B------:R-:W-:-:S02]  /*4c30*/  IMAD.IADD R85, R48, 0x1, -R85 ;  /* 0x0000000130557824 */ /* 0x000fc400078e0a55 */
[----:B------:R-:W-:Y:S01]  /*4c40*/  FFMA.FTZ R65, -R0, R65, R8 ;  /* 0x0000004100417223 */ /* 0x000fe20000010108 */
[C---:B------:R-:W-:Y:S01]  /*4c50*/  IMAD.IADD R5, R48.reuse, 0x1, -R5 ;  /* 0x0000000130057824 */ /* 0x040fe200078e0a05 */
[----:B------:R-:W-:Y:S01]  /*4c60*/  I2FP.F32.S32 R12, R12 ;  /* 0x0000000c000c7245 */ /* 0x000fe20000201400 */
[C---:B------:R-:W-:Y:S01]  /*4c70*/  IMAD.IADD R8, R48.reuse, 0x1, -R59 ;  /* 0x0000000130087824 */ /* 0x040fe200078e0a3b */
[----:B------:R-:W-:Y:S01]  /*4c80*/  IABS R85, R85 ;  /* 0x0000005500557213 */ /* 0x000fe20000000000 */
[----:B------:R-:W-:Y:S01]  /*4c90*/  IMAD.IADD R87, R48, 0x1, -R87 ;  /* 0x0000000130577824 */ /* 0x000fe200078e0a57 */
[----:B------:R-:W-:Y:S01]  /*4ca0*/  IABS R5, R5 ;  /* 0x0000000500057213 */ /* 0x000fe20000000000 */
[----:B------:R-:W-:Y:S01]  /*4cb0*/  FFMA.FTZ R105, -R0, R12, R105 ;  /* 0x0000000c00697223 */ /* 0x000fe20000010169 */
[----:B------:R-:W-:Y:S01]  /*4cc0*/  I2FP.F32.S32 R85, R85 ;  /* 0x0000005500557245 */ /* 0x000fe20000201400 */
[----:B------:R-:W-:Y:S01]  /*4cd0*/  IMAD.IADD R150, R57, 0x1, -R63 ;  /* 0x0000000139967824 */ /* 0x000fe200078e0a3f */
[----:B------:R-:W-:Y:S01]  /*4ce0*/  IABS R8, R8 ;  /* 0x0000000800087213 */ /* 0x000fe20000000000 */
[----:B------:R-:W-:Y:S01]  /*4cf0*/  IMAD.IADD R28, R48, 0x1, -R79 ;  /* 0x00000001301c7824 */ /* 0x000fe200078e0a4f */
[----:B------:R-:W-:Y:S01]  /*4d00*/  I2FP.F32.S32 R12, R5 ;  /* 0x00000005000c7245 */ /* 0x000fe20000201400 */
[----:B------:R-:W-:Y:S01]  /*4d10*/  FFMA.FTZ R55, -R0, R85, R55 ;  /* 0x0000005500377223 */ /* 0x000fe20000010137 */
[----:B------:R-:W-:Y:S01]  /*4d20*/  IABS R87, R87 ;  /* 0x0000005700577213 */ /* 0x000fe20000000000 */
[----:B------:R-:W-:Y:S01]  /*4d30*/  IMAD.IADD R89, R48, 0x1, -R89 ;  /* 0x0000000130597824 */ /* 0x000fe200078e0a59 */
[----:B------:R-:W-:Y:S01]  /*4d40*/  I2FP.F32.S32 R91, R8 ;  /* 0x00000008005b7245 */ /* 0x000fe20000201400 */
[----:B------:R-:W-:Y:S01]  /*4d50*/  FFMA.FTZ R12, -R0, R12, R51 ;  /* 0x0000000c000c7223 */ /* 0x000fe20000010133 */
[----:B------:R-:W-:Y:S01]  /*4d60*/  IABS R150, R150 ;  /* 0x0000009600967213 */ /* 0x000fe20000000000 */
[C---:B------:R-:W-:Y:S01]  /*4d70*/  IMAD.IADD R8, R48.reuse, 0x1, -R83 ;  /* 0x0000000130087824 */ /* 0x040fe200078e0a53 */
[----:B------:R-:W-:Y:S01]  /*4d80*/  I2FP.F32.S32 R32, R87 ;  /* 0x0000005700207245 */ /* 0x000fe20000201400 */
[----:B------:R-:W-:Y:S01]  /*4d90*/  IMAD.IADD R51, R48, 0x1, -R81 ;  /* 0x0000000130337824 */ /* 0x000fe200078e0a51 */
[----:B------:R-:W-:Y:S01]  /*4da0*/  I2FP.F32.S32 R150, R150 ;  /* 0x0000009600967245 */ /* 0x000fe20000201400 */
[C---:B------:R-:W-:Y:S01]  /*4db0*/  FFMA.FTZ R54, -R0.reuse, R91, R54 ;  /* 0x0000005b00367223 */ /* 0x040fe20000010136 */
[----:B------:R-:W-:Y:S01]  /*4dc0*/  FSEL R68, R55, -INF , !P0 ;  /* 0xff80000037447808 */ /* 0x000fe20004000000 */
[----:B------:R-:W-:Y:S01]  /*4dd0*/  FFMA.FTZ R32, -R0, R32, R47 ;  /* 0x0000002000207223 */ /* 0x000fe2000001012f */
[C---:B------:R-:W-:Y:S01]  /*4de0*/  IMAD.IADD R55, R48.reuse, 0x1, -R75 ;  /* 0x0000000130377824 */ /* 0x040fe200078e0a4b */
[----:B------:R-:W-:Y:S01]  /*4df0*/  IABS R8, R8 ;  /* 0x0000000800087213 */ /* 0x000fe20000000000 */
        /* <DEDUP_REMOVED lines=10> */
[----:B------:R-:W-:Y:S02]  /*4ea0*/  IABS R47, R47 ;  /* 0x0000002f002f7213 */ /* 0x000fe40000000000 */
[----:B------:R-:W-:Y:S01]  /*4eb0*/  I2FP.F32.S32 R28, R28 ;  /* 0x0000001c001c7245 */ /* 0x000fe20000201400 */
[----:B------:R-:W-:Y:S01]  /*4ec0*/  FFMA.FTZ R43, -R0, R51, R38 ;  /* 0x00000033002b7223 */ /* 0x000fe20000010126 */
[----:B------:R-:W-:Y:S02]  /*4ed0*/  FSEL R5, R54, -INF , !P1 ;  /* 0xff80000036057808 */ /* 0x000fe40004800000 */
[----:B------:R-:W-:Y:S01]  /*4ee0*/  I2FP.F32.S32 R55, R55 ;  /* 0x0000003700377245 */ /* 0x000fe20000201400 */
[----:B------:R-:W-:Y:S01]  /*4ef0*/  FFMA.FTZ R38, -R0, R28, R39 ;  /* 0x0000001c00267223 */ /* 0x000fe20000010127 */
[----:B------:R-:W-:-:S02]  /*4f00*/  ISETP.GE.AND P0, PT, R83, R124, PT ;  /* 0x0000007c5300720c */ /* 0x000fc40003f06270 */
[----:B------:R-:W-:Y:S01]  /*4f10*/  FSEL R72, R72, -INF , !P5 ;  /* 0xff80000048487808 */ /* 0x000fe20006800000 */
[----:B------:R-:W-:Y:S01]  /*4f20*/  FFMA.FTZ R16, -R0, R55, R42 ;  /* 0x0000003700107223 */ /* 0x000fe2000001012a */
[----:B------:R-:W-:Y:S02]  /*4f30*/  FSEL R54, R50, -INF , !P5 ;  /* 0xff80000032367808 */ /* 0x000fe40006800000 */
[----:B------:R-:W-:Y:S02]  /*4f40*/  I2FP.F32.S32 R47, R47 ;  /* 0x0000002f002f7245 */ /* 0x000fe40000201400 */
[----:B------:R-:W-:Y:S02]  /*4f50*/  ISETP.GE.AND P5, PT, R81, R124, PT ;  /* 0x0000007c5100720c */ /* 0x000fe40003fa6270 */
[----:B------:R-:W-:Y:S01]  /*4f60*/  IABS R24, R24 ;  /* 0x0000001800187213 */ /* 0x000fe20000000000 */
[----:B------:R-:W-:Y:S01]  /*4f70*/  FFMA.FTZ R42, -R0, R47, R34 ;  /* 0x0000002f002a7223 */ /* 0x000fe20000010122 */
[----:B------:R-:W-:Y:S01]  /*4f80*/  FSEL R28, R40, -INF , !P0 ;  /* 0xff800000281c7808 */ /* 0x000fe20004000000 */
[----:B------:R-:W-:Y:S01]  /*4f90*/  IMAD.IADD R47, R48, 0x1, -R61 ;  /* 0x00000001302f7824 */ /* 0x000fe200078e0a3d */
[----:B------:R-:W-:-:S02]  /*4fa0*/  IABS R89, R89 ;  /* 0x0000005900597213 */ /* 0x000fc40000000000 */
[----:B------:R-:W-:Y:S01]  /*4fb0*/  FSEL R40, R43, -INF , !P5 ;  /* 0xff8000002b287808 */ /* 0x000fe20006800000 */
[----:B------:R-:W-:Y:S01]  /*4fc0*/  IMAD.IADD R43, R48, 0x1, -R73 ;  /* 0x00000001302b7824 */ /* 0x000fe200078e0a49 */
[----:B------:R-:W-:Y:S02]  /*4fd0*/  I2FP.F32.S32 R24, R24 ;  /* 0x0000001800187245 */ /* 0x000fe40000201400 */
[----:B------:R-:W-:Y:S02]  /*4fe0*/  I2FP.F32.S32 R89, R89 ;  /* 0x0000005900597245 */ /* 0x000fe40000201400 */
[----:B------:R-:W-:Y:S01]  /*4ff0*/  IABS R47, R47 ;  /* 0x0000002f002f7213 */ /* 0x000fe20000000000 */
[C---:B------:R-:W-:Y:S01]  /*5000*/  FFMA.FTZ R13, -R0.reuse, R24, R13 ;  /* 0x00000018000d7223 */ /* 0x040fe2000001010d */
[----:B------:R-:W-:Y:S01]  /*5010*/  IABS R43, R43 ;  /* 0x0000002b002b7213 */ /* 0x000fe20000000000 */
[----:B------:R-:W-:Y:S01]  /*5020*/  FFMA.FTZ R24, -R0, R89, R46 ;  /* 0x0000005900187223 */ /* 0x000fe2000001012e */
[C---:B------:R-:W-:Y:S01]  /*5030*/  IMAD.IADD R46, R48.reuse, 0x1, -R71 ;  /* 0x00000001302e7824 */ /* 0x040fe200078e0a47 */
[----:B------:R-:W-:Y:S01]  /*5040*/  I2FP.F32.S32 R47, R47 ;  /* 0x0000002f002f7245 */ /* 0x000fe20000201400 */
[----:B------:R-:W-:Y:S01]  /*5050*/  IMAD.IADD R39, R48, 0x1, -R69 ;  /* 0x0000000130277824 */ /* 0x000fe200078e0a45 */
[----:B------:R-:W-:-:S02]  /*5060*/  I2FP.F32.S32 R43, R43 ;  /* 0x0000002b002b7245 */ /* 0x000fc40000201400 */
[----:B------:R-:W-:Y:S02]  /*5070*/  ISETP.GE.AND P1, PT, R75, R124, PT ;  /* 0x0000007c4b00720c */ /* 0x000fe40003f26270 */
[----:B------:R-:W-:Y:S01]  /*5080*/  FSEL R154, R36, -INF , !P5 ;  /* 0xff800000249a7808 */ /* 0x000fe20006800000 */
[----:B------:R-:W-:Y:S01]  /*5090*/  IMAD.IADD R36, R48, 0x1, -R63 ;  /* 0x0000000130247824 */ /* 0x000fe200078e0a3f */
[----:B------:R-:W-:Y:S01]  /*50a0*/  FSEL R70, R70, -INF , !P2 ;  /* 0xff80000046467808 */ /* 0x000fe20005000000 */
[----:B------:R-:W-:Y:S01]  /*50b0*/  FFMA.FTZ R35, -R0, R47, R35 ;  /* 0x0000002f00237223 */ /* 0x000fe20000010123 */
[----:B------:R-:W-:Y:S01]  /*50c0*/  FSEL R32, R32, -INF , !P2 ;  /* 0xff80000020207808 */ /* 0x000fe20005000000 */
[----:B------:R-:W-:Y:S01]  /*50d0*/  FFMA.FTZ R30, -R0, R43, R30 ;  /* 0x0000002b001e7223 */ /* 0x000fe2000001011e */
[----:B------:R-:W-:Y:S02]  /*50e0*/  FSEL R34, R66, -INF , !P1 ;  /* 0xff80000042227808 */ /* 0x000fe40004800000 */
[----:B------:R-:W-:-:S02]  /*50f0*/  FSEL R16, R16, -INF , !P1 ;  /* 0xff80000010107808 */ /* 0x000fc40004800000 */
[----:B------:R-:W-:Y:S02]  /*5100*/  IABS R46, R46 ;  /* 0x0000002e002e7213 */ /* 0x000fe40000000000 */
[-C--:B------:R-:W-:Y:S02]  /*5110*/  ISETP.GE.AND P2, PT, R61, R124.reuse, PT ;  /* 0x0000007c3d00720c */ /* 0x080fe40003f46270 */
[----:B------:R-:W-:Y:S02]  /*5120*/  ISETP.GE.AND P1, PT, R73, R124, PT ;  /* 0x0000007c4900720c */ /* 0x000fe40003f26270 */
[----:B------:R-:W-:Y:S02]  /*5130*/  IABS R39, R39 ;  /* 0x0000002700277213 */ /* 0x000fe40000000000 */
[----:B------:R-:W-:Y:S02]  /*5140*/  IABS R36, R36 ;  /* 0x0000002400247213 */ /* 0x000fe40000000000 */
[----:B------:R-:W-:-:S02]  /*5150*/  I2FP.F32.S32 R46, R46 ;  /* 0x0000002e002e7245 */ /* 0x000fc40000201400 */
[----:B------:R-:W-:Y:S02]  /*5160*/  I2FP.F32.S32 R39, R39 ;  /* 0x0000002700277245 */ /* 0x000fe40000201400 */
[----:B------:R-:W-:Y:S01]  /*5170*/  FSEL R152, R35, -INF , !P2 ;  /* 0xff80000023987808 */ /* 0x000fe20005000000 */
[----:B------:R-:W-:Y:S01]  /*5180*/  IMAD.IADD R35, R48, 0x1, -R49 ;  /* 0x0000000130237824 */ /* 0x000fe200078e0a31 */
[----:B------:R-:W-:Y:S01]  /*5190*/  FSEL R142, R30, -INF , !P1 ;  /* 0xff8000001e8e7808 */ /* 0x000fe20004800000 */
[----:B------:R-:W-:Y:S01]  /*51a0*/  IMAD.IADD R30, R48, 0x1, -R53 ;  /* 0x00000001301e7824 */ /* 0x000fe200078e0a35 */
[----:B------:R-:W-:Y:S01]  /*51b0*/  I2FP.F32.S32 R36, R36 ;  /* 0x0000002400247245 */ /* 0x000fe20000201400 */
[----:B------:R-:W-:Y:S01]  /*51c0*/  FFMA.FTZ R31, -R0, R46, R31 ;  /* 0x0000002e001f7223 */ /* 0x000fe2000001011f */
[----:B------:R-:W-:Y:S01]  /*51d0*/  FSEL R8, R8, -INF , !P0 ;  /* 0xff80000008087808 */ /* 0x000fe20004000000 */
[----:B------:R-:W-:Y:S01]  /*51e0*/  FFMA.FTZ R26, -R0, R39, R26 ;  /* 0x00000027001a7223 */ /* 0x000fe2000001011a */
[----:B------:R-:W-:-:S02]  /*51f0*/  FSEL R24, R24, -INF , !P3 ;  /* 0xff80000018187808 */ /* 0x000fc40005800000 */
[-C--:B------:R-:W-:Y:S02]  /*5200*/  ISETP.GE.AND P0, PT, R71, R124.reuse, PT ;  /* 0x0000007c4700720c */ /* 0x080fe40003f06270 */
[-C--:B------:R-:W-:Y:S02]  /*5210*/  ISETP.GE.AND P3, PT, R77, R124.reuse, PT ;  /* 0x0000007c4d00720c */ /* 0x080fe40003f66270 */
[----:B------:R-:W-:Y:S02]  /*5220*/  ISETP.GE.AND P5, PT, R69, R124, PT ;  /* 0x0000007c4500720c */ /* 0x000fe40003fa6270 */
[----:B------:R-:W-:Y:S02]  /*5230*/  IABS R30, R30 ;  /* 0x0000001e001e7213 */ /* 0x000fe40000000000 */
[----:B------:R-:W-:Y:S01]  /*5240*/  IABS R35, R35 ;  /* 0x0000002300237213 */ /* 0x000fe20000000000 */
[----:B------:R-:W-:Y:S01]  /*5250*/  FFMA.FTZ R27, -R0, R36, R27 ;  /* 0x00000024001b7223 */ /* 0x000fe2000001011b */
[----:B------:R-:W-:-:S02]  /*5260*/  FSEL R12, R12, -INF , !P4 ;  /* 0xff8000000c0c7808 */ /* 0x000fc40006000000 */
[----:B------:R-:W-:Y:S01]  /*5270*/  FSEL R36, R31, -INF , !P0 ;  /* 0xff8000001f247808 */ /* 0x000fe20004000000 */
[----:B------:R-:W-:Y:S01]  /*5280*/  IMAD.IADD R31, R48, 0x1, -R41 ;  /* 0x00000001301f7824 */ /* 0x000fe200078e0a29 */
[----:B------:R-:W-:Y:S02]  /*5290*/  ISETP.GE.AND P4, PT, R79, R124, PT ;  /* 0x0000007c4f00720c */ /* 0x000fe40003f86270 */
[----:B------:R-:W-:Y:S02]  /*52a0*/  FSEL R158, R158, -INF , !P3 ;  /* 0xff8000009e9e7808 */ /* 0x000fe40005800000 */
[----:B------:R-:W-:Y:S02]  /*52b0*/  FSEL R42, R42, -INF , !P3 ;  /* 0xff8000002a2a7808 */ /* 0x000fe40005800000 */
[----:B------:R-:W-:Y:S01]  /*52c0*/  FSEL R122, R26, -INF , !P5 ;  /* 0xff8000001a7a7808 */ /* 0x000fe20006800000 */
[----:B------:R-:W-:Y:S01]  /*52d0*/  IMAD.IADD R26, R48, 0x1, -R45 ;  /* 0x00000001301a7824 */ /* 0x000fe200078e0a2d */
[----:B------:R-:W-:-:S02]  /*52e0*/  I2FP.F32.S32 R30, R30 ;  /* 0x0000001e001e7245 */ /* 0x000fc40000201400 */
[----:B------:R-:W-:Y:S02]  /*52f0*/  I2FP.F32.S32 R35, R35 ;  /* 0x0000002300237245 */ /* 0x000fe40000201400 */
[----:B------:R-:W-:Y:S01]  /*5300*/  ISETP.GE.AND P3, PT, R37, R124, PT ;  /* 0x0000007c2500720c */ /* 0x000fe20003f66270 */
[----:B------:R-:W-:Y:S01]  /*5310*/  FFMA.FTZ R23, -R0, R30, R23 ;  /* 0x0000001e00177223 */ /* 0x000fe20000010117 */
[----:B------:R-:W-:Y:S01]  /*5320*/  FSEL R64, R64, -INF , !P4 ;  /* 0xff80000040407808 */ /* 0x000fe20006000000 */
[----:B------:R-:W-:Y:S01]  /*5330*/  FFMA.FTZ R18, -R0, R35, R18 ;  /* 0x0000002300127223 */ /* 0x000fe20000010112 */
[----:B------:R-:W-:Y:S01]  /*5340*/  FSEL R38, R38, -INF , !P4 ;  /* 0xff80000026267808 */ /* 0x000fe20006000000 */
[C---:B------:R-:W-:Y:S01]  /*5350*/  IMAD.IADD R37, R48.reuse, 0x1, -R37 ;  /* 0x0000000130257824 */ /* 0x040fe200078e0a25 */
[----:B------:R-:W-:Y:S01]  /*5360*/  ISETP.GE.AND P4, PT, R63, R124, PT ;  /* 0x0000007c3f00720c */ /* 0x000fe20003f86270 */
[----:B------:R-:W-:Y:S01]  /*5370*/  IMAD.IADD R30, R48, 0x1, -R29 ;  /* 0x00000001301e7824 */ /* 0x000fe200078e0a1d */
[----:B------:R-:W-:-:S02]  /*5380*/  FSEL R148, R148, -INF , !P1 ;  /* 0xff80000094947808 */ /* 0x000fc40004800000 */
[----:B------:R-:W-:Y:S02]  /*5390*/  IABS R31, R31 ;  /* 0x0000001f001f7213 */ /* 0x000fe40000000000 */
[----:B------:R-:W-:Y:S01]  /*53a0*/  FSEL R121, R20, -INF , !P3 ;  /* 0xff80000014797808 */ /* 0x000fe20005800000 */
[----:B------:R-:W-:Y:S01]  /*53b0*/  IMAD.IADD R20, R48, 0x1, -R25 ;  /* 0x0000000130147824 */ /* 0x000fe200078e0a19 */
[----:B------:R-:W-:Y:S02]  /*53c0*/  IABS R118, R118 ;  /* 0x0000007600767213 */ /* 0x000fe40000000000 */
[----:B------:R-:W-:Y:S02]  /*53d0*/  ISETP.GE.AND P1, PT, R49, R124, PT ;  /* 0x0000007c3100720c */ /* 0x000fe40003f26270 */
[----:B------:R-:W-:Y:S02]  /*53e0*/  IABS R26, R26 ;  /* 0x0000001a001a7213 */ /* 0x000fe40000000000 */
[----:B------:R-:W-:-:S02]  /*53f0*/  I2FP.F32.S32 R31, R31 ;  /* 0x0000001f001f7245 */ /* 0x000fc40000201400 */
[----:B------:R-:W-:Y:S02]  /*5400*/  FSEL R144, R27, -INF , !P4 ;  /* 0xff8000001b907808 */ /* 0x000fe40006000000 */
[----:B------:R-:W-:Y:S02]  /*5410*/  I2FP.F32.S32 R118, R118 ;  /* 0x0000007600767245 */ /* 0x000fe40000201400 */
[----:B------:R-:W-:Y:S02]  /*5420*/  I2FP.F32.S32 R26, R26 ;  /* 0x0000001a001a7245 */ /* 0x000fe40000201400 */
[----:B------:R-:W-:Y:S01]  /*5430*/  FSEL R130, R18, -INF , !P1 ;  /* 0xff80000012827808 */ /* 0x000fe20004800000 */
[----:B------:R-:W-:Y:S01]  /*5440*/  IMAD.IADD R18, R48, 0x1, -R17 ;  /* 0x0000000130127824 */ /* 0x000fe200078e0a11 */
[----:B------:R-:W-:Y:S02]  /*5450*/  FMNMX3.FTZ R27, R9, R74, R72, !PT ;  /* 0x0000004a091b7276 */ /* 0x000fe40007810048 */
[----:B------:R-:W-:-:S02]  /*5460*/  IABS R37, R37 ;  /* 0x0000002500257213 */ /* 0x000fc40000000000 */
[----:B------:R-:W-:Y:S02]  /*5470*/  IABS R20, R20 ;  /* 0x0000001400147213 */ /* 0x000fe40000000000 */
[----:B------:R-:W-:Y:S01]  /*5480*/  IABS R30, R30 ;  /* 0x0000001e001e7213 */ /* 0x000fe20000000000 */
[C---:B------:R-:W-:Y:S01]  /*5490*/  FFMA.FTZ R14, -R0.reuse, R31, R14 ;  /* 0x0000001f000e7223 */ /* 0x040fe2000001010e */
[----:B------:R-:W-:Y:S01]  /*54a0*/  FMNMX3.FTZ R27, R27, R62, R52, !PT ;  /* 0x0000003e1b1b7276 */ /* 0x000fe20007810034 */
[----:B------:R-:W-:Y:S01]  /*54b0*/  FFMA.FTZ R118, -R0, R118, R21 ;  /* 0x0000007600767223 */ /* 0x000fe20000010115 */
[----:B------:R-:W-:Y:S01]  /*54c0*/  FSEL R156, R156, -INF , !P2 ;  /* 0xff8000009c9c7808 */ /* 0x000fe20005000000 */
[----:B------:R-:W-:Y:S01]  /*54d0*/  FFMA.FTZ R19, -R0, R26, R19 ;  /* 0x0000001a00137223 */ /* 0x000fe20000010113 */
[----:B------:R-:W-:Y:S01]  /*54e0*/  FSEL R60, R60, -INF , !P0 ;  /* 0xff8000003c3c7808 */ /* 0x000fe20004000000 */
[----:B------:R-:W-:Y:S01]  /*54f0*/  VIADD R21, R59, 0x60 ;  /* 0x000000603b157836 */ /* 0x000fe20000000000 */
[----:B------:R-:W-:-:S02]  /*5500*/  I2FP.F32.S32 R37, R37 ;  /* 0x0000002500257245 */ /* 0x000fc40000201400 */
[----:B------:R-:W-:Y:S01]  /*5510*/  I2FP.F32.S32 R20, R20 ;  /* 0x0000001400147245 */ /* 0x000fe20000201400 */
[----:B------:R-:W-:Y:S01]  /*5520*/  IMAD.IADD R51, R48, 0x1, -R33 ;  /* 0x0000000130337824 */ /* 0x000fe200078e0a21 */
[----:B------:R-:W-:Y:S02]  /*5530*/  I2FP.F32.S32 R30, R30 ;  /* 0x0000001e001e7245 */ /* 0x000fe40000201400 */
[----:B------:R-:W-:Y:S02]  /*5540*/  FMNMX3.FTZ R31, R5, R68, R54, !PT ;  /* 0x00000044051f7276 */ /* 0x000fe40007810036 */
[-C--:B------:R-:W-:Y:S02]  /*5550*/  ISETP.GE.AND P2, PT, R53, R124.reuse, PT ;  /* 0x0000007c3500720c */ /* 0x080fe40003f46270 */
[----:B------:R-:W-:Y:S02]  /*5560*/  ISETP.GE.AND P0, PT, R45, R124, PT ;  /* 0x0000007c2d00720c */ /* 0x000fe40003f06270 */
[----:B------:R-:W-:-:S02]  /*5570*/  IABS R18, R18 ;  /* 0x0000001200127213 */ /* 0x000fc40000000000 */
[----:B------:R-:W-:Y:S01]  /*5580*/  FMNMX3.FTZ R27, R27, R70, R34, !PT ;  /* 0x000000461b1b7276 */ /* 0x000fe20007810022 */
[C---:B------:R-:W-:Y:S01]  /*5590*/  FFMA.FTZ R22, -R0.reuse, R37, R22 ;  /* 0x0000002500167223 */ /* 0x040fe20000010116 */
[----:B------:R-:W-:Y:S01]  /*55a0*/  FMNMX3.FTZ R31, R31, R12, R24, !PT ;  /* 0x0000000c1f1f7276 */ /* 0x000fe20007810018 */
[----:B------:R-:W-:Y:S01]  /*55b0*/  FFMA.FTZ R20, -R0, R20, R15 ;  /* 0x0000001400147223 */ /* 0x000fe2000001010f */
[----:B------:R-:W-:Y:S01]  /*55c0*/  FSEL R118, R118, -INF , !P2 ;  /* 0xff80000076767808 */ /* 0x000fe20005000000 */
[----:B------:R-:W-:Y:S01]  /*55d0*/  FFMA.FTZ R30, -R0, R30, R11 ;  /* 0x0000001e001e7223 */ /* 0x000fe2000001010b */
[----:B------:R-:W-:Y:S01]  /*55e0*/  FSEL R120, R23, -INF , !P2 ;  /* 0xff80000017787808 */ /* 0x000fe20005000000 */
[----:B------:R-:W-:Y:S01]  /*55f0*/  VIADD R15, R59, 0x71 ;  /* 0x000000713b0f7836 */ /* 0x000fe20000000000 */
[----:B------:R-:W-:Y:S01]  /*5600*/  FSEL R67, R67, -INF , !P0 ;  /* 0xff80000043437808 */ /* 0x000fe20004000000 */
[----:B------:R-:W-:Y:S01]  /*5610*/  IMAD.IADD R109, R57, 0x1, -R21 ;  /* 0x00000001396d7824 */ /* 0x000fe200078e0a15 */
[----:B------:R-:W-:Y:S01]  /*5620*/  FSEL R66, R19, -INF , !P0 ;  /* 0xff80000013427808 */ /* 0x000fe20004000000 */
[----:B------:R-:W-:Y:S01]  /*5630*/  VIADD R19, R59, 0x69 ;  /* 0x000000693b137836 */ /* 0x000fe20000000000 */
[----:B------:R-:W-:-:S02]  /*5640*/  I2FP.F32.S32 R18, R18 ;  /* 0x0000001200127245 */ /* 0x000fc40000201400 */
[-C--:B------:R-:W-:Y:S02]  /*5650*/  ISETP.GE.AND P2, PT, R29, R124.reuse, PT ;  /* 0x0000007c1d00720c */ /* 0x080fe40003f46270 */
[----:B------:R-:W-:Y:S01]  /*5660*/  ISETP.GE.AND P0, PT, R17, R124, PT ;  /* 0x0000007c1100720c */ /* 0x000fe20003f06270 */
[----:B------:R-:W-:Y:S01]  /*5670*/  VIADD R17, R59, 0x70 ;  /* 0x000000703b117836 */ /* 0x000fe20000000000 */
[----:B------:R-:W-:Y:S02]  /*5680*/  FMNMX3.FTZ R27, R27, R28, R154, !PT ;  /* 0x0000001c1b1b7276 */ /* 0x000fe4000781009a */
[----:B------:R-:W-:Y:S02]  /*5690*/  FSEL R150, R150, -INF , !P4 ;  /* 0xff80000096967808 */ /* 0x000fe40006000000 */
[----:B------:R-:W-:Y:S01]  /*56a0*/  FMNMX3.FTZ R31, R31, R32, R16, !PT ;  /* 0x000000201f1f7276 */ /* 0x000fe20007810010 */
[----:B------:R-:W-:Y:S01]  /*56b0*/  FFMA.FTZ R47, -R0, R18, R107 ;  /* 0x00000012002f7223 */ /* 0x000fe2000001016b */
[-C--:B------:R-:W-:Y:S01]  /*56c0*/  ISETP.GE.AND P4, PT, R25, R124.reuse, PT ;  /* 0x0000007c1900720c */ /* 0x080fe20003f86270 */
[C---:B------:R-:W-:Y:S01]  /*56d0*/  IMAD.IADD R25, R57.reuse, 0x1, -R19 ;  /* 0x0000000139197824 */ /* 0x040fe200078e0a13 */
[----:B------:R-:W-:Y:S01]  /*56e0*/  FSEL R134, R22, -INF , !P3 ;  /* 0xff80000016867808 */ /* 0x000fe20005800000 */
[----:B------:R-:W-:Y:S01]  /*56f0*/  IMAD.IADD R22, R57, 0x1, -R17 ;  /* 0x0000000139167824 */ /* 0x000fe200078e0a11 */
[----:B------:R-:W-:Y:S01]  /*5700*/  FSEL R131, R131, -INF , !P2 ;  /* 0xff80000083837808 */ /* 0x000fe20005000000 */
[----:B------:R-:W-:Y:S01]  /*5710*/  IMAD.IADD R18, R57, 0x1, -R15 ;  /* 0x0000000139127824 */ /* 0x000fe200078e0a0f */
[----:B------:R-:W-:Y:S01]  /*5720*/  FSEL R30, R30, -INF , !P2 ;  /* 0xff8000001e1e7808 */ /* 0x000fe20005000000 */
[C---:B------:R-:W-:Y:S01]  /*5730*/  IMAD.IADD R49, R48.reuse, 0x1, -R21 ;  /* 0x0000000130317824 */ /* 0x040fe200078e0a15 */
[----:B------:R-:W-:Y:S01]  /*5740*/  ISETP.GE.AND P2, PT, R15, R124, PT ;  /* 0x0000007c0f00720c */ /* 0x000fe20003f46270 */
[----:B------:R-:W-:Y:S01]  /*5750*/  IMAD.IADD R15, R48, 0x1, -R15 ;  /* 0x00000001300f7824 */ /* 0x000fe200078e0a0f */
[----:B------:R-:W-:-:S02]  /*5760*/  FMNMX3.FTZ R27, R27, R64, R158, !PT ;  /* 0x000000401b1b7276 */ /* 0x000fc4000781009e */
[----:B------:R-:W-:Y:S02]  /*5770*/  FMNMX3.FTZ R31, R31, R8, R40, !PT ;  /* 0x000000081f1f7276 */ /* 0x000fe40007810028 */
[----:B------:R-:W-:Y:S02]  /*5780*/  FSEL R146, R146, -INF , !P5 ;  /* 0xff80000092927808 */ /* 0x000fe40006800000 */
[----:B------:R-:W-:Y:S02]  /*5790*/  IABS R51, R51 ;  /* 0x0000003300337213 */ /* 0x000fe40000000000 */
[----:B------:R-:W-:Y:S01]  /*57a0*/  ISETP.GE.AND P5, PT, R41, R124, PT ;  /* 0x0000007c2900720c */ /* 0x000fe20003fa6270 */
[----:B------:R-:W-:Y:S01]  /*57b0*/  VIADD R23, R59, 0x68 ;  /* 0x000000683b177836 */ /* 0x000fe20000000000 */
[----:B------:R-:W-:Y:S02]  /*57c0*/  IABS R25, R25 ;  /* 0x0000001900197213 */ /* 0x000fe40000000000 */
[----:B------:R-:W-:-:S02]  /*57d0*/  FMNMX3.FTZ R27, R27, R156, R148, !PT ;  /* 0x0000009c1b1b7276 */ /* 0x000fc40007810094 */
[----:B------:R-:W-:Y:S02]  /*57e0*/  FSEL R119, R119, -INF , !P1 ;  /* 0xff80000077777808 */ /* 0x000fe40004800000 */
[----:B------:R-:W-:Y:S02]  /*57f0*/  IABS R22, R22 ;  /* 0x0000001600167213 */ /* 0x000fe40000000000 */
[----:B------:R-:W-:Y:S02]  /*5800*/  FMNMX3.FTZ R31, R31, R38, R42, !PT ;  /* 0x000000261f1f7276 */ /* 0x000fe4000781002a */
[----:B------:R-:W-:Y:S02]  /*5810*/  IABS R109, R109 ;  /* 0x0000006d006d7213 */ /* 0x000fe40000000000 */
[----:B------:R-:W-:Y:S02]  /*5820*/  ISETP.GE.AND P1, PT, R21, R124, PT ;  /* 0x0000007c1500720c */ /* 0x000fe40003f26270 */
[----:B------:R-:W-:-:S02]  /*5830*/  IABS R49, R49 ;  /* 0x0000003100317213 */ /* 0x000fc40000000000 */
[----:B------:R-:W-:Y:S02]  /*5840*/  I2FP.F32.S32 R51, R51 ;  /* 0x0000003300337245 */ /* 0x000fe40000201400 */
[----:B------:R-:W-:Y:S02]  /*5850*/  IABS R15, R15 ;  /* 0x0000000f000f7213 */ /* 0x000fe40000000000 */
[----:B------:R-:W-:Y:S01]  /*5860*/  FSEL R21, R14, -INF , !P5 ;  /* 0xff8000000e157808 */ /* 0x000fe20006800000 */
[----:B------:R-:W-:Y:S01]  /*5870*/  IMAD.IADD R26, R57, 0x1, -R23 ;  /* 0x00000001391a7824 */ /* 0x000fe200078e0a17 */
[----:B------:R-:W-:Y:S02]  /*5880*/  I2FP.F32.S32 R14, R25 ;  /* 0x00000019000e7245 */ /* 0x000fe40000201400 */
[----:B------:R-:W-:Y:S02]  /*5890*/  FMNMX3.FTZ R27, R27, R60, R146, !PT ;  /* 0x0000003c1b1b7276 */ /* 0x000fe40007810092 */
[----:B------:R-:W-:-:S02]  /*58a0*/  I2FP.F32.S32 R25, R22 ;  /* 0x0000001600197245 */ /* 0x000fc40000201400 */
[----:B------:R-:W-:Y:S01]  /*58b0*/  FMNMX3.FTZ R31, R31, R152, R142, !PT ;  /* 0x000000981f1f7276 */ /* 0x000fe2000781008e */
[C---:B------:R-:W-:Y:S01]  /*58c0*/  FFMA.FTZ R51, -R0.reuse, R51, R10 ;  /* 0x0000003300337223 */ /* 0x040fe2000001010a */
[----:B------:R-:W-:Y:S02]  /*58d0*/  I2FP.F32.S32 R109, R109 ;  /* 0x0000006d006d7245 */ /* 0x000fe40000201400 */
[----:B------:R-:W-:Y:S02]  /*58e0*/  I2FP.F32.S32 R49, R49 ;  /* 0x0000003100317245 */ /* 0x000fe40000201400 */
[----:B------:R-:W-:Y:S01]  /*58f0*/  I2FP.F32.S32 R22, R15 ;  /* 0x0000000f00167245 */ /* 0x000fe20000201400 */
[----:B------:R-:W-:Y:S01]  /*5900*/  VIADD R11, R59, 0x78 ;  /* 0x000000783b0b7836 */ /* 0x000fe20000000000 */
[----:B------:R-:W-:Y:S01]  /*5910*/  ISETP.GE.AND P3, PT, R33, R124, PT ;  /* 0x0000007c2100720c */ /* 0x000fe20003f66270 */
[----:B------:R-:W-:Y:S01]  /*5920*/  FFMA.FTZ R104, -R0, R109, R104 ;  /* 0x0000006d00687223 */ /* 0x000fe20000010168 */
[----:B------:R-:W-:-:S02]  /*5930*/  FSEL R133, R133, -INF , !P5 ;  /* 0xff80000085857808 */ /* 0x000fc40006800000 */
[----:B------:R-:W-:Y:S02]  /*5940*/  FMNMX3.FTZ R27, R27, R150, R121, !PT ;  /* 0x000000961b1b7276 */ /* 0x000fe40007810079 */
[----:B------:R-:W-:Y:S01]  /*5950*/  ISETP.GE.AND P5, PT, R23, R124, PT ;  /* 0x0000007c1700720c */ /* 0x000fe20003fa6270 */
[----:B------:R-:W-:Y:S01]  /*5960*/  IMAD.IADD R23, R48, 0x1, -R23 ;  /* 0x0000000130177824 */ /* 0x000fe200078e0a17 */
[----:B------:R-:W-:Y:S01]  /*5970*/  FMNMX3.FTZ R31, R31, R36, R122, !PT ;  /* 0x000000241f1f7276 */ /* 0x000fe2000781007a */
[C---:B------:R-:W-:Y:S01]  /*5980*/  FFMA.FTZ R49, -R0.reuse, R49, R106 ;  /* 0x0000003100317223 */ /* 0x040fe2000001016a */
[----:B------:R-:W-:Y:S01]  /*5990*/  IABS R26, R26 ;  /* 0x0000001a001a7213 */ /* 0x000fe20000000000 */
[----:B------:R-:W-:Y:S01]  /*59a0*/  FFMA.FTZ R99, -R0, R22, R99 ;  /* 0x0000001600637223 */ /* 0x000fe20000010163 */
[----:B------:R-:W-:Y:S01]  /*59b0*/  VIADD R59, R59, 0x79 ;  /* 0x000000793b3b7836 */ /* 0x000fe20000000000 */
[----:B------:R-:W-:Y:S01]  /*59c0*/  FSEL R132, R13, -INF , !P4 ;  /* 0xff8000000d847808 */ /* 0x000fe20006000000 */
[----:B------:R-:W-:Y:S01]  /*59d0*/  IMAD.IADD R10, R57, 0x1, -R11 ;  /* 0x00000001390a7824 */ /* 0x000fe200078e0a0b */
[----:B------:R-:W-:-:S02]  /*59e0*/  FSEL R20, R20, -INF , !P4 ;  /* 0xff80000014147808 */ /* 0x000fc40006000000 */
[----:B------:R-:W-:Y:S02]  /*59f0*/  FSEL R65, R65, -INF , !P3 ;  /* 0xff80000041417808 */ /* 0x000fe40005800000 */
[----:B------:R-:W-:Y:S02]  /*5a00*/  FSEL R51, R51, -INF , !P3 ;  /* 0xff80000033337808 */ /* 0x000fe40005800000 */
[----:B------:R-:W-:Y:S02]  /*5a10*/  FMNMX3.FTZ R22, R27, R118, R119, !PT ;  /* 0x000000761b167276 */ /* 0x000fe40007810077 */
[-C--:B------:R-:W-:Y:S01]  /*5a20*/  ISETP.GE.AND P4, PT, R19, R124.reuse, PT ;  /* 0x0000007c1300720c */ /* 0x080fe20003f86270 */
[C---:B------:R-:W-:Y:S01]  /*5a30*/  IMAD.IADD R19, R48.reuse, 0x1, -R19 ;  /* 0x0000000130137824 */ /* 0x040fe200078e0a13 */
[----:B------:R-:W-:Y:S01]  /*5a40*/  ISETP.GE.AND P3, PT, R17, R124, PT ;  /* 0x0000007c1100720c */ /* 0x000fe20003f66270 */
[----:B------:R-:W-:Y:S01]  /*5a50*/  IMAD.IADD R17, R48, 0x1, -R17 ;  /* 0x0000000130117824 */ /* 0x000fe200078e0a11 */
[----:B------:R-:W-:-:S02]  /*5a60*/  FMNMX3.FTZ R31, R31, R144, R134, !PT ;  /* 0x000000901f1f7276 */ /* 0x000fc40007810086 */
[----:B------:R-:W-:Y:S01]  /*5a70*/  I2FP.F32.S32 R13, R26 ;  /* 0x0000001a000d7245 */ /* 0x000fe20000201400 */
[----:B------:R-:W-:Y:S01]  /*5a80*/  IMAD.IADD R57, R57, 0x1, -R59 ;  /* 0x0000000139397824 */ /* 0x000fe200078e0a3b */
[----:B------:R-:W-:Y:S02]  /*5a90*/  IABS R23, R23 ;  /* 0x0000001700177213 */ /* 0x000fe40000000000 */
[----:B------:R-:W-:Y:S02]  /*5aa0*/  FSEL R129, R104, -INF , !P1 ;  /* 0xff80000068817808 */ /* 0x000fe40004800000 */
[----:B------:R-:W-:Y:S02]  /*5ab0*/  FSEL R49, R49, -INF , !P1 ;  /* 0xff80000031317808 */ /* 0x000fe40004800000 */
[----:B------:R-:W-:Y:S02]  /*5ac0*/  FMNMX3.FTZ R22, R22, R67, R133, !PT ;  /* 0x0000004316167276 */ /* 0x000fe40007810085 */
[----:B------:R-:W-:Y:S01]  /*5ad0*/  ISETP.GE.AND P1, PT, R11, R124, PT ;  /* 0x0000007c0b00720c */ /* 0x000fe20003f26270 */
[----:B------:R-:W-:Y:S01]  /*5ae0*/  IMAD.IADD R11, R48, 0x1, -R11 ;  /* 0x00000001300b7824 */ /* 0x000fe200078e0a0b */
[----:B------:R-:W-:Y:S01]  /*5af0*/  FMNMX3.FTZ R31, R31, R120, R130, !PT ;  /* 0x000000781f1f7276 */ /* 0x000fe20007810082 */
[----:B------:R-:W-:Y:S01]  /*5b00*/  FFMA.FTZ R13, -R0, R13, R100 ;  /* 0x0000000d000d7223 */ /* 0x000fe20000010164 */
[----:B------:R-:W-:-:S02]  /*5b10*/  IABS R18, R18 ;  /* 0x0000001200127213 */ /* 0x000fc40000000000 */
[----:B------:R-:W-:Y:S02]  /*5b20*/  IABS R10, R10 ;  /* 0x0000000a000a7213 */ /* 0x000fe40000000000 */
[----:B------:R-:W-:Y:S02]  /*5b30*/  I2FP.F32.S32 R23, R23 ;  /* 0x0000001700177245 */ /* 0x000fe40000201400 */
[----:B------:R-:W-:Y:S02]  /*5b40*/  IABS R19, R19 ;  /* 0x0000001300137213 */ /* 0x000fe40000000000 */
[----:B------:R-:W-:Y:S02]  /*5b50*/  IABS R17, R17 ;  /* 0x0000001100117213 */ /* 0x000fe40000000000 */
[----:B------:R-:W-:Y:S01]  /*5b60*/  FMNMX3.FTZ R22, R22, R132, R65, !PT ;  /* 0x0000008416167276 */ /* 0x000fe20007810041 */
[----:B------:R-:W-:Y:S01]  /*5b70*/  IMAD.IADD R48, R48, 0x1, -R59 ;  /* 0x0000000130307824 */ /* 0x000fe200078e0a3b */
[----:B------:R-:W-:-:S02]  /*5b80*/  IABS R57, R57 ;  /* 0x0000003900397213 */ /* 0x000fc40000000000 */
[----:B------:R-:W-:Y:S01]  /*5b90*/  FMNMX3.FTZ R31, R31, R66, R21, !PT ;  /* 0x000000421f1f7276 */ /* 0x000fe20007810015 */
[C---:B------:R-:W-:Y:S01]  /*5ba0*/  FFMA.FTZ R14, -R0.reuse, R14, R101 ;  /* 0x0000000e000e7223 */ /* 0x040fe20000010165 */
[----:B------:R-:W-:Y:S01]  /*5bb0*/  I2FP.F32.S32 R18, R18 ;  /* 0x0000001200127245 */ /* 0x000fe20000201400 */
[C---:B------:R-:W-:Y:S01]  /*5bc0*/  FFMA.FTZ R25, -R0.reuse, R25, R96 ;  /* 0x0000001900197223 */ /* 0x040fe20000010160 */
[----:B------:R-:W-:Y:S01]  /*5bd0*/  I2FP.F32.S32 R29, R10 ;  /* 0x0000000a001d7245 */ /* 0x000fe20000201400 */
[----:B------:R-:W-:Y:S01]  /*5be0*/  FFMA.FTZ R23, -R0, R23, R102 ;  /* 0x0000001700177223 */ /* 0x000fe20000010166 */
[----:B------:R-:W-:Y:S02]  /*5bf0*/  I2FP.F32.S32 R19, R19 ;  /* 0x0000001300137245 */ /* 0x000fe40000201400 */
[----:B------:R-:W-:Y:S02]  /*5c00*/  I2FP.F32.S32 R17, R17 ;  /* 0x0000001100117245 */ /* 0x000fe40000201400 */
[----:B------:R-:W-:-:S02]  /*5c10*/  IABS R11, R11 ;  /* 0x0000000b000b7213 */ /* 0x000fc40000000000 */
[----:B------:R-:W-:Y:S02]  /*5c20*/  FSEL R123, R105, -INF , !P0 ;  /* 0xff800000697b7808 */ /* 0x000fe40004000000 */
[----:B------:R-:W-:Y:S02]  /*5c30*/  FSEL R140, R13, -INF , !P5 ;  /* 0xff8000000d8c7808 */ /* 0x000fe40006800000 */
[----:B------:R-:W-:Y:S02]  /*5c40*/  FMNMX3.FTZ R22, R22, R131, R129, !PT ;  /* 0x0000008316167276 */ /* 0x000fe40007810081 */
[----:B------:R-:W-:Y:S02]  /*5c50*/  I2FP.F32.S32 R10, R57 ;  /* 0x00000039000a7245 */ /* 0x000fe40000201400 */
[----:B------:R-:W-:Y:S01]  /*5c60*/  FMNMX3.FTZ R31, R31, R20, R51, !PT ;  /* 0x000000141f1f7276 */ /* 0x000fe20007810033 */
[C---:B------:R-:W-:Y:S01]  /*5c70*/  FFMA.FTZ R18, -R0.reuse, R18, R97 ;  /* 0x0000001200127223 */ /* 0x040fe20000010161 */
[C---:B------:R-:W-:Y:S01]  /*5c80*/  FFMA.FTZ R29, -R0.reuse, R29, R92 ;  /* 0x0000001d001d7223 */ /* 0x040fe2000001015c */
[----:B------:R-:W-:Y:S01]  /*5c90*/  IABS R15, R48 ;  /* 0x00000030000f7213 */ /* 0x000fe20000000000 */
[C---:B------:R-:W-:Y:S01]  /*5ca0*/  FFMA.FTZ R50, -R0.reuse, R19, R103 ;  /* 0x0000001300327223 */ /* 0x040fe20000010167 */
[----:B------:R-:W-:Y:S01]  /*5cb0*/  I2FP.F32.S32 R11, R11 ;  /* 0x0000000b000b7245 */ /* 0x000fe20000201400 */
[----:B------:R-:W-:Y:S01]  /*5cc0*/  FFMA.FTZ R57, -R0, R17, R98 ;  /* 0x0000001100397223 */ /* 0x000fe20000010162 */
[----:B------:R-:W-:-:S02]  /*5cd0*/  FSEL R138, R14, -INF , !P4 ;  /* 0xff8000000e8a7808 */ /* 0x000fc40006000000 */
[----:B------:R-:W-:Y:S02]  /*5ce0*/  FSEL R139, R25, -INF , !P3 ;  /* 0xff800000198b7808 */ /* 0x000fe40005800000 */
[----:B------:R-:W-:Y:S01]  /*5cf0*/  FMNMX3.FTZ R22, R22, R123, R140, !PT ;  /* 0x0000007b16167276 */ /* 0x000fe2000781008c */
[C---:B------:R-:W-:Y:S01]  /*5d00*/  FFMA.FTZ R10, -R0.reuse, R10, R93 ;  /* 0x0000000a000a7223 */ /* 0x040fe2000001015d */
[----:B------:R-:W-:Y:S02]  /*5d10*/  FSEL R47, R47, -INF , !P0 ;  /* 0xff8000002f2f7808 */ /* 0x000fe40004000000 */
[----:B------:R-:W-:Y:S02]  /*5d20*/  FSEL R46, R23, -INF , !P5 ;  /* 0xff800000172e7808 */ /* 0x000fe40006800000 */
[----:B------:R-:W-:Y:S01]  /*5d30*/  FMNMX3.FTZ R31, R31, R30, R49, !PT ;  /* 0x0000001e1f1f7276 */ /* 0x000fe20007810031 */
[----:B------:R-:W-:Y:S01]  /*5d40*/  FFMA.FTZ R11, -R0, R11, R94 ;  /* 0x0000000b000b7223 */ /* 0x000fe2000001015e */
[----:B------:R-:W-:-:S02]  /*5d50*/  ISETP.GE.AND P0, PT, R59, R124, PT ;  /* 0x0000007c3b00720c */ /* 0x000fc40003f06270 */
[----:B------:R-:W-:Y:S02]  /*5d60*/  I2FP.F32.S32 R15, R15 ;  /* 0x0000000f000f7245 */ /* 0x000fe40000201400 */
[----:B------:R-:W-:Y:S02]  /*5d70*/  FSEL R136, R18, -INF , !P2 ;  /* 0xff80000012887808 */ /* 0x000fe40005000000 */
[----:B------:R-:W-:Y:S02]  /*5d80*/  FSEL R137, R29, -INF , !P1 ;  /* 0xff8000001d897808 */ /* 0x000fe40004800000 */
[----:B------:R-:W-:Y:S02]  /*5d90*/  FMNMX3.FTZ R22, R22, R138, R139, !PT ;  /* 0x0000008a16167276 */ /* 0x000fe4000781008b */
[----:B------:R-:W-:Y:S02]  /*5da0*/  FSEL R50, R50, -INF , !P4 ;  /* 0xff80000032327808 */ /* 0x000fe40006000000 */
[----:B------:R-:W-:-:S02]  /*5db0*/  FSEL R57, R57, -INF , !P3 ;  /* 0xff80000039397808 */ /* 0x000fc40005800000 */
[----:B------:R-:W-:Y:S01]  /*5dc0*/  FMNMX3.FTZ R31, R31, R47, R46, !PT ;  /* 0x0000002f1f1f7276 */ /* 0x000fe2000781002e */
[----:B------:R-:W-:Y:S01]  /*5dd0*/  FFMA.FTZ R15, -R0, R15, R95 ;  /* 0x0000000f000f7223 */ /* 0x000fe2000001015f */
[----:B------:R-:W-:Y:S02]  /*5de0*/  FSEL R135, R10, -INF , !P0 ;  /* 0xff8000000a877808 */ /* 0x000fe40004000000 */
[----:B------:R-:W-:Y:S02]  /*5df0*/  FMNMX3.FTZ R10, R22, R136, R137, !PT ;  /* 0x00000088160a7276 */ /* 0x000fe40007810089 */
        /* <DEDUP_REMOVED lines=8> */
[----:B------:R-:W4:Y:S01]  /*5e80*/  SHFL.BFLY PT, R11, R18, 0x2, 0x1f ;  /* 0x0c401f00120b7f89 */ /* 0x000f2200000e0000 */
[----:B-1----:R-:W-:-:S05]  /*5e90*/  FMNMX.FTZ R14, R10, R13, !PT ;  /* 0x0000000d0a0e7209 */ /* 0x002fca0007810000 */
[----:B------:R-:W1:Y:S01]  /*5ea0*/  SHFL.BFLY PT, R117, R14, 0x1, 0x1f ;  /* 0x0c201f000e757f89 */ /* 0x000e6200000e0000 */
[----:B----4-:R-:W-:-:S05]  /*5eb0*/  FMNMX.FTZ R11, R18, R11, !PT ;  /* 0x0000000b120b7209 */ /* 0x010fca0007810000 */
[----:B------:R-:W4:Y:S01]  /*5ec0*/  SHFL.BFLY PT, R116, R11, 0x1, 0x1f ;  /* 0x0c201f000b747f89 */ /* 0x000f2200000e0000 */
[----:B------:R-:W-:-:S05]  /*5ed0*/  LOP3.LUT R161, R127, 0x120, R128, 0xf8, !PT ;  /* 0x000001207fa17812 */ /* 0x000fca00078ef880 */
[----:B------:R-:W-:-:S05]  /*5ee0*/  IMAD R161, R161, 0x2, R4 ;  /* 0x00000002a1a17824 */ /* 0x000fca00078e0204 */
[----:B------:R-:W5:Y:S01]  /*5ef0*/  LDSM.16.MT88.4 R108, [R161+0x9000] ;  /* 0x00900000a16c783b */ /* 0x000f620000004200 */
[----:B-1----:R-:W-:-:S03]  /*5f00*/  FMNMX.FTZ R117, R14, R117, !PT ;  /* 0x000000750e757209 */ /* 0x002fc60007810000 */
[----:B------:R-:W-:Y:S01]  /*5f10*/  LDSM.16.MT88.4 R80, [R161+0xb000] ;  /* 0x00b00000a150783b */ /* 0x000fe20000004200 */
[----:B------:R-:W-:Y:S01]  /*5f20*/  FSETP.NEU.FTZ.AND P0, PT, R117, -INF , PT ;  /* 0xff8000007500780b */ /* 0x000fe20003f1d000 */
[----:B--2---:R-:W-:Y:S02]  /*5f30*/  FMUL.FTZ R141, R44, R117 ;  /* 0x000000752c8d7220 */ /* 0x004fe40000410000 */
[----:B------:R-:W-:Y:S01]  /*5f40*/  LDSM.16.MT88.4 R96, [R161+0xd000] ;  /* 0x00d00000a160783b */ /* 0x000fe20000004200 */
[----:B----4-:R-:W-:Y:S02]  /*5f50*/  FMNMX.FTZ R116, R11, R116, !PT ;  /* 0x000000740b747209 */ /* 0x010fe40007810000 */
[----:B------:R-:W-:Y:S02]  /*5f60*/  FSEL R141, R141, RZ, P0 ;  /* 0x000000ff8d8d7208 */ /* 0x000fe40000000000 */
[----:B------:R-:W-:Y:S01]  /*5f70*/  FSETP.NEU.FTZ.AND P0, PT, R116, -INF , PT ;  /* 0xff8000007400780b */ /* 0x000fe20003f1d000 */
[----:B------:R-:W-:-:S05]  /*5f80*/  FMUL.FTZ R59, R44, R116 ;  /* 0x000000742c3b7220 */ /* 0x000fca0000410000 */
        /* <DEDUP_REMOVED lines=10> */
[----:B------:R-:W1:Y:S03]  /*6030*/  LDSM.16.MT88.4 R12, [R161+0x9400] ;  /* 0x00940000a10c783b */ /* 0x000e660000004200 */
[----:B------:R-:W2:Y:S04]  /*6040*/  MUFU.EX2 R128, R128 ;  /* 0x0000008000807308 */ /* 0x000ea80000000800 */
[----:B------:R-:W-:Y:S04]  /*6050*/  MUFU.EX2 R63, R63 ;  /* 0x0000003f003f7308 */ /* 0x000fe80000000800 */
[----:B------:R-:W4:Y:S04]  /*6060*/  MUFU.EX2 R62, R62 ;  /* 0x0000003e003e7308 */ /* 0x000f280000000800 */
[----:B------:R-:W-:Y:S04]  /*6070*/  MUFU.EX2 R61, R61 ;  /* 0x0000003d003d7308 */ /* 0x000fe80000000800 */
[----:B------:R-:W3:Y:S04]  /*6080*/  MUFU.EX2 R22, R22 ;  /* 0x0000001600167308 */ /* 0x000ee80000000800 */
[----:B------:R-:W-:Y:S04]  /*6090*/  MUFU.EX2 R23, R23 ;  /* 0x0000001700177308 */ /* 0x000fe80000000800 */
[----:B------:R-:W5:Y:S01]  /*60a0*/  MUFU.EX2 R54, R54 ;  /* 0x0000003600367308 */ /* 0x000f620000000800 */
[-C--:B------:R-:W-:Y:S01]  /*60b0*/  FFMA.FTZ R29, R24, R44.reuse, -R59 ;  /* 0x0000002c181d7223 */ /* 0x080fe2000001083b */
[----:B--2---:R-:W-:Y:S01]  /*60c0*/  F2FP.F16.F32.PACK_AB R104, R128, R127 ;  /* 0x0000007f8068723e */ /* 0x004fe200000000ff */
[-CC-:B------:R-:W-:Y:S01]  /*60d0*/  FFMA.FTZ R52, R52, R44.reuse, -R141.reuse ;  /* 0x0000002c34347223 */ /* 0x180fe2000001088d */
[----:B----4-:R-:W-:Y:S01]  /*60e0*/  F2FP.F16.F32.PACK_AB R106, R62, R63 ;  /* 0x0000003f3e6a723e */ /* 0x010fe200000000ff */
[-CC-:B------:R-:W-:Y:S01]  /*60f0*/  FFMA.FTZ R25, R70, R44.reuse, -R141.reuse ;  /* 0x0000002c46197223 */ /* 0x180fe2000001088d */
[----:B---3--:R-:W-:Y:S01]  /*6100*/  F2FP.F16.F32.PACK_AB R105, R22, R61 ;  /* 0x0000003d1669723e */ /* 0x008fe200000000ff */
[-CC-:B------:R-:W-:Y:S01]  /*6110*/  FFMA.FTZ R31, R34, R44.reuse, -R141.reuse ;  /* 0x0000002c221f7223 */ /* 0x180fe2000001088d */
[-C--:B------:R-:W-:Y:S01]  /*6120*/  FFMA.FTZ R28, R28, R44.reuse, -R141 ;  /* 0x0000002c1c1c7223 */ /* 0x080fe2000001088d */
[-CC-:B------:R-:W-:Y:S01]  /*6130*/  FFMA.FTZ R26, R32, R44.reuse, -R59.reuse ;  /* 0x0000002c201a7223 */ /* 0x180fe2000001083b */
[-CC-:B------:R-:W-:Y:S01]  /*6140*/  FFMA.FTZ R27, R16, R44.reuse, -R59.reuse ;  /* 0x0000002c101b7223 */ /* 0x180fe2000001083b */
[----:B------:R-:W-:Y:S01]  /*6150*/  FFMA.FTZ R24, R8, R44, -R59 ;  /* 0x0000002c08187223 */ /* 0x000fe2000001083b */
[----:B-----5:R-:W-:Y:S01]  /*6160*/  F2FP.F16.F32.PACK_AB R107, R54, R23 ;  /* 0x00000017366b723e */ /* 0x020fe200000000ff */
[----:B------:R-:W-:Y:S01]  /*6170*/  IMAD R4, R126, 0x2, R161 ;  /* 0x000000027e047824 */ /* 0x000fe200078e02a1 */
[----:B------:R-:W-:Y:S01]  /*6180*/  MUFU.EX2 R52, R52 ;  /* 0x0000003400347308 */ /* 0x000fe20000000800 */
[----:B------:R-:W-:Y:S03]  /*6190*/  LDSM.16.MT88.4 R16, [R161+0xb400] ;  /* 0x00b40000a110783b */ /* 0x000fe60000004200 */
[----:B------:R-:W2:Y:S01]  /*61a0*/  MUFU.EX2 R25, R25 ;  /* 0x0000001900197308 */ /* 0x000ea20000000800 */
[C---:B------:R-:W-:Y:S01]  /*61b0*/  HMMA.16816.F32 R112, R104.reuse, R108, RZ ;  /* 0x0000006c6870723c */ /* 0x040fe200000018ff */
[----:B------:R-:W3:Y:S02]  /*61c0*/  LDSM.16.MT88.4 R88, [R4+0xb000] ;  /* 0x00b000000458783b */ /* 0x000ee40000004200 */
[----:B------:R-:W-:Y:S02]  /*61d0*/  MUFU.EX2 R31, R31 ;  /* 0x0000001f001f7308 */ /* 0x000fe40000000800 */
[----:B------:R-:W-:Y:S02]  /*61e0*/  LDSM.16.MT88.4 R72, [R4+0x9000] ;  /* 0x009000000448783b */ /* 0x000fe40000004200 */
[----:B------:R-:W4:Y:S01]  /*61f0*/  MUFU.EX2 R28, R28 ;  /* 0x0000001c001c7308 */ /* 0x000f220000000800 */
[----:B------:R-:W-:Y:S01]  /*6200*/  HMMA.16816.F32 R108, R104, R110, RZ ;  /* 0x0000006e686c723c */ /* 0x000fe200000018ff */
[----:B------:R-:W-:Y:S02]  /*6210*/  LDSM.16.MT88.4 R32, [R4+0x9400] ;  /* 0x009400000420783b */ /* 0x000fe40000004200 */
[----:B------:R-:W-:Y:S04]  /*6220*/  MUFU.EX2 R29, R29 ;  /* 0x0000001d001d7308 */ /* 0x000fe80000000800 */
[----:B------:R-:W5:Y:S04]  /*6230*/  MUFU.EX2 R26, R26 ;  /* 0x0000001a001a7308 */ /* 0x000f680000000800 */
[----:B------:R-:W-:Y:S04]  /*6240*/  MUFU.EX2 R27, R27 ;  /* 0x0000001b001b7308 */ /* 0x000fe80000000800 */
[----:B------:R-:W1:Y:S01]  /*6250*/  MUFU.EX2 R24, R24 ;  /* 0x0000001800187308 */ /* 0x000e620000000800 */
[----:B--2---:R-:W-:-:S02]  /*6260*/  F2FP.F16.F32.PACK_AB R8, R25, R52 ;  /* 0x000000341908723e */ /* 0x004fc400000000ff */
[----:B----4-:R-:W-:Y:S02]  /*6270*/  F2FP.F16.F32.PACK_AB R10, R28, R31 ;  /* 0x0000001f1c0a723e */ /* 0x010fe400000000ff */
[----:B-----5:R-:W-:Y:S02]  /*6280*/  F2FP.F16.F32.PACK_AB R9, R26, R29 ;  /* 0x0000001d1a09723e */ /* 0x020fe400000000ff */
[----:B-1----:R-:W-:-:S07]  /*6290*/  F2FP.F16.F32.PACK_AB R11, R24, R27 ;  /* 0x0000001b180b723e */ /* 0x002fce00000000ff */
[C---:B------:R-:W-:Y:S08]  /*62a0*/  HMMA.16816.F32 R112, R8.reuse, R12, R112 ;  /* 0x0000000c0870723c */ /* 0x040ff00000001870 */
[----:B------:R-:W-:Y:S01]  /*62b0*/  HMMA.16816.F32 R108, R8, R14, R108 ;  /* 0x0000000e086c723c */ /* 0x000fe2000000186c */
[----:B------:R-:W1:Y:S07]  /*62c0*/  LDSM.16.MT88.4 R12, [R4+0xb400] ;  /* 0x00b40000040c783b */ /* 0x000e6e0000004200 */
[C---:B---3--:R-:W-:Y:S08]  /*62d0*/  HMMA.16816.F32 R84, R104.reuse, R88, RZ ;  /* 0x000000586854723c */ /* 0x048ff000000018ff */
[----:B------:R-:W-:-:S12]  /*62e0*/  HMMA.16816.F32 R88, R104, R90, RZ ;  /* 0x0000005a6858723c */ /* 0x000fd800000018ff */
[C---:B-1----:R-:W-:Y:S08]  /*62f0*/  HMMA.16816.F32 R84, R8.reuse, R12, R84 ;  /* 0x0000000c0854723c */ /* 0x042ff00000001854 */
        /* <DEDUP_REMOVED lines=10> */
[----:B------:R-:W1:Y:S07]  /*63a0*/  LDSM.16.MT88.4 R12, [R4+0xd400] ;  /* 0x00d40000040c783b */ /* 0x000e6e0000004200 */
[C---:B------:R-:W-:Y:S08]  /*63b0*/  HMMA.16816.F32 R76, R8.reuse, R16, R76 ;  /* 0x00000010084c723c */ /* 0x040ff0000000184c */
[C---:B------:R-:W-:Y:S01]  /*63c0*/  HMMA.16816.F32 R80, R8.reuse, R18, R80 ;  /* 0x000000120850723c */ /* 0x040fe20000001850 */
[----:B------:R-:W2:Y:S01]  /*63d0*/  LDSM.16.MT88.4 R16, [R161+0xd400] ;  /* 0x00d40000a110783b */ /* 0x000ea20000004200 */
[-C--:B------:R-:W-:Y:S01]  /*63e0*/  FFMA.FTZ R5, R38, R44.reuse, -R59 ;  /* 0x0000002c26057223 */ /* 0x080fe2000001083b */
[-CC-:B------:R-:W-:Y:S01]  /*63f0*/  FFMA.FTZ R43, R64, R44.reuse, -R141.reuse ;  /* 0x0000002c402b7223 */ /* 0x180fe2000001088d */
[-C--:B------:R-:W-:Y:S01]  /*6400*/  FFMA.FTZ R41, R158, R44.reuse, -R141 ;  /* 0x0000002c9e297223 */ /* 0x080fe2000001088d */
[-CC-:B------:R-:W-:Y:S01]  /*6410*/  FFMA.FTZ R45, R40, R44.reuse, -R59.reuse ;  /* 0x0000002c282d7223 */ /* 0x180fe2000001083b */
[-CC-:B------:R-:W-:Y:S01]  /*6420*/  FFMA.FTZ R39, R42, R44.reuse, -R59.reuse ;  /* 0x0000002c2a277223 */ /* 0x180fe2000001083b */
[-C--:B------:R-:W-:Y:S01]  /*6430*/  FFMA.FTZ R38, R152, R44.reuse, -R59 ;  /* 0x0000002c98267223 */ /* 0x080fe2000001083b */
[-CC-:B------:R-:W-:Y:S01]  /*6440*/  FFMA.FTZ R154, R154, R44.reuse, -R141.reuse ;  /* 0x0000002c9a9a7223 */ /* 0x180fe2000001088d */
[----:B------:R-:W-:Y:S01]  /*6450*/  FFMA.FTZ R156, R156, R44, -R141 ;  /* 0x0000002c9c9c7223 */ /* 0x000fe2000001088d */
[C---:B-1----:R-:W-:Y:S08]  /*6460*/  HMMA.16816.F32 R100, R8.reuse, R12, R100 ;  /* 0x0000000c0864723c */ /* 0x042ff00000001864 */
[C---:B------:R-:W-:Y:S01]  /*6470*/  HMMA.16816.F32 R104, R8.reuse, R14, R104 ;  /* 0x0000000e0868723c */ /* 0x040fe20000001868 */
[----:B------:R-:W1:Y:S01]  /*6480*/  LDSM.16.MT88.4 R12, [R161+0x9800] ;  /* 0x00980000a10c783b */ /* 0x000e620000004200 */
        /* <DEDUP_REMOVED lines=8> */
[C---:B------:R-:W-:Y:S08]  /*6510*/  HMMA.16816.F32 R68, R8.reuse, R32, R68 ;  /* 0x000000200844723c */ /* 0x040ff00000001844 */
[C---:B------:R-:W-:Y:S08]  /*6520*/  HMMA.16816.F32 R72, R8.reuse, R34, R72 ;  /* 0x000000220848723c */ /* 0x040ff00000001848 */
[C---:B--2---:R-:W-:Y:S08]  /*6530*/  HMMA.16816.F32 R92, R8.reuse, R16, R92 ;  /* 0x00000010085c723c */ /* 0x044ff0000000185c */
[----:B------:R-:W-:Y:S01]  /*6540*/  HMMA.16816.F32 R96, R8, R18, R96 ;  /* 0x000000120860723c */ /* 0x000fe20000001860 */
[----:B---3--:R-:W-:-:S02]  /*6550*/  F2FP.F16.F32.PACK_AB R8, R43, R64 ;  /* 0x000000402b08723e */ /* 0x008fc400000000ff */
[----:B----4-:R-:W-:Y:S02]  /*6560*/  F2FP.F16.F32.PACK_AB R10, R40, R41 ;  /* 0x00000029280a723e */ /* 0x010fe400000000ff */
[----:B-----5:R-:W-:Y:S02]  /*6570*/  F2FP.F16.F32.PACK_AB R9, R42, R45 ;  /* 0x0000002d2a09723e */ /* 0x020fe400000000ff */
[----:B-1----:R-:W-:-:S07]  /*6580*/  F2FP.F16.F32.PACK_AB R11, R38, R39 ;  /* 0x00000027260b723e */ /* 0x002fce00000000ff */
[C---:B------:R-:W-:Y:S08]  /*6590*/  HMMA.16816.F32 R112, R8.reuse, R12, R112 ;  /* 0x0000000c0870723c */ /* 0x040ff00000001870 */
        /* <DEDUP_REMOVED lines=22> */
[----:B------:R-:W-:Y:S04]  /*6700*/  MUFU.EX2 R37, R37 ;  /* 0x0000002500257308 */ /* 0x000fe80000000800 */
[----:B------:R-:W2:Y:S04]  /*6710*/  MUFU.EX2 R60, R148 ;  /* 0x00000094003c7308 */ /* 0x000ea80000000800 */
[----:B------:R-:W-:Y:S01]  /*6720*/  MUFU.EX2 R34, R34 ;  /* 0x0000002200227308 */ /* 0x000fe20000000800 */
[C---:B-1----:R-:W-:Y:S08]  /*6730*/  HMMA.16816.F32 R100, R8.reuse, R12, R100 ;  /* 0x0000000c0864723c */ /* 0x042ff00000001864 */
[----:B------:R-:W-:Y:S01]  /*6740*/  HMMA.16816.F32 R104, R8, R14, R104 ;  /* 0x0000000e0868723c */ /* 0x000fe20000001868 */
[----:B------:R-:W1:Y:S01]  /*6750*/  LDSM.16.MT88.4 R12, [R161+0x9c00] ;  /* 0x009c0000a10c783b */ /* 0x000e620000004200 */
[----:B------:R-:W3:Y:S04]  /*6760*/  MUFU.EX2 R33, R33 ;  /* 0x0000002100217308 */ /* 0x000ee80000000800 */
        /* <DEDUP_REMOVED lines=25> */
[-CC-:B------:R-:W-:Y:S01]  /*6900*/  FFMA.FTZ R118, R119, R44.reuse, -R141.reuse ;  /* 0x0000002c77767223 */ /* 0x180fe2000001088d */
[-C--:B------:R-:W-:Y:S01]  /*6910*/  FFMA.FTZ R67, R67, R44.reuse, -R141 ;  /* 0x0000002c43437223 */ /* 0x080fe2000001088d */
[-CC-:B------:R-:W-:Y:S01]  /*6920*/  FFMA.FTZ R119, R120, R44.reuse, -R59.reuse ;  /* 0x0000002c78777223 */ /* 0x180fe2000001083b */
[-CC-:B------:R-:W-:Y:S01]  /*6930*/  FFMA.FTZ R134, R134, R44.reuse, -R59.reuse ;  /* 0x0000002c86867223 */ /* 0x180fe2000001083b */
[----:B------:R-:W-:Y:S04]  /*6940*/  MUFU.EX2 R122, R122 ;  /* 0x0000007a007a7308 */ /* 0x000fe80000000800 */
[----:B------:R-:W-:Y:S04]  /*6950*/  MUFU.EX2 R121, R121 ;  /* 0x0000007900797308 */ /* 0x000fe80000000800 */
[----:B------:R-:W-:Y:S04]  /*6960*/  MUFU.EX2 R118, R118 ;  /* 0x0000007600767308 */ /* 0x000fe80000000800 */
[----:B------:R-:W2:Y:S01]  /*6970*/  MUFU.EX2 R67, R67 ;  /* 0x0000004300437308 */ /* 0x000ea20000000800 */
[C---:B-1----:R-:W-:Y:S08]  /*6980*/  HMMA.16816.F32 R100, R8.reuse, R12, R100 ;  /* 0x0000000c0864723c */ /* 0x042ff00000001864 */
[----:B------:R-:W-:Y:S01]  /*6990*/  HMMA.16816.F32 R104, R8, R14, R104 ;  /* 0x0000000e0868723c */ /* 0x000fe20000001868 */
[----:B------:R-:W1:Y:S01]  /*69a0*/  LDSM.16.MT88.4 R12, [R161+0xa000] ;  /* 0x00a00000a10c783b */ /* 0x000e620000004200 */
[-CC-:B------:R-:W-:Y:S01]  /*69b0*/  FFMA.FTZ R9, R130, R44.reuse, -R59.reuse ;  /* 0x0000002c82097223 */ /* 0x180fe2000001083b */
[-C--:B------:R-:W-:Y:S01]  /*69c0*/  FFMA.FTZ R8, R66, R44.reuse, -R59 ;  /* 0x0000002c42087223 */ /* 0x080fe2000001083b */
[----:B------:R-:W-:Y:S01]  /*69d0*/  FFMA.FTZ R130, R65, R44, -R141 ;  /* 0x0000002c41827223 */ /* 0x000fe2000001088d */
[----:B------:R-:W-:Y:S04]  /*69e0*/  MUFU.EX2 R120, R134 ;  /* 0x0000008600787308 */ /* 0x000fe80000000800 */
[----:B------:R-:W3:Y:S04]  /*69f0*/  MUFU.EX2 R119, R119 ;  /* 0x0000007700777308 */ /* 0x000ee80000000800 */
[----:B------:R3:W-:Y:S04]  /*6a00*/  MUFU.EX2 R66, R9 ;  /* 0x0000000900427308 */ /* 0x0007e80000000800 */
[----:B------:R4:W5:Y:S01]  /*6a10*/  MUFU.EX2 R65, R8 ;  /* 0x0000000800417308 */ /* 0x0009620000000800 */
        /* <DEDUP_REMOVED lines=20> */
[-CC-:B------:R-:W-:Y:S01]  /*6b60*/  FFMA.FTZ R126, R131, R44.reuse, -R141.reuse ;  /* 0x0000002c837e7223 */ /* 0x180fe2000001088d */
[-CC-:B------:R-:W-:Y:S01]  /*6b70*/  FFMA.FTZ R133, R133, R44.reuse, -R141.reuse ;  /* 0x0000002c85857223 */ /* 0x180fe2000001088d */
[-CC-:B------:R-:W-:Y:S01]  /*6b80*/  FFMA.FTZ R132, R132, R44.reuse, -R141.reuse ;  /* 0x0000002c84847223 */ /* 0x180fe2000001088d */
[----:B------:R-:W-:Y:S01]  /*6b90*/  FADD.FTZ R22, R61, R22 ;  /* 0x000000163d167221 */ /* 0x000fe20000010000 */
[-C--:B------:R-:W-:Y:S01]  /*6ba0*/  FFMA.FTZ R131, R123, R44.reuse, -R141 ;  /* 0x0000002c7b837223 */ /* 0x080fe2000001088d */
[----:B------:R-:W-:Y:S04]  /*6bb0*/  MUFU.EX2 R61, R130 ;  /* 0x00000082003d7308 */ /* 0x000fe80000000800 */
[----:B------:R-:W-:Y:S04]  /*6bc0*/  MUFU.EX2 R123, R133 ;  /* 0x00000085007b7308 */ /* 0x000fe80000000800 */
[----:B------:R2:W-:Y:S04]  /*6bd0*/  MUFU.EX2 R128, R132 ;  /* 0x0000008400807308 */ /* 0x0005e80000000800 */
[----:B------:R-:W3:Y:S01]  /*6be0*/  MUFU.EX2 R126, R126 ;  /* 0x0000007e007e7308 */ /* 0x000ee20000000800 */
[C---:B-1----:R-:W-:Y:S08]  /*6bf0*/  HMMA.16816.F32 R100, R8.reuse, R12, R100 ;  /* 0x0000000c0864723c */ /* 0x042ff00000001864 */
[----:B------:R-:W-:Y:S01]  /*6c00*/  HMMA.16816.F32 R104, R8, R14, R104 ;  /* 0x0000000e0868723c */ /* 0x000fe20000001868 */
[----:B------:R-:W1:Y:S01]  /*6c10*/  LDSM.16.MT88.4 R12, [R161+0xc400] ;  /* 0x00c40000a10c783b */ /* 0x000e620000004200 */
[----:B------:R-:W-:Y:S01]  /*6c20*/  FADD.FTZ R11, R63, R16 ;  /* 0x000000103f0b7221 */ /* 0x000fe20000010000 */
[-CC-:B------:R-:W-:Y:S01]  /*6c30*/  FFMA.FTZ R63, R21, R44.reuse, -R59.reuse ;  /* 0x0000002c153f7223 */ /* 0x180fe2000001083b */
[-C--:B------:R-:W-:Y:S01]  /*6c40*/  FFMA.FTZ R8, R20, R44.reuse, -R59 ;  /* 0x0000002c14087223 */ /* 0x080fe2000001083b */
[----:B------:R-:W-:Y:S01]  /*6c50*/  FADD.FTZ R9, R23, R22 ;  /* 0x0000001617097221 */ /* 0x000fe20000010000 */
[----:B------:R-:W-:Y:S01]  /*6c60*/  FADD.FTZ R11, R62, R11 ;  /* 0x0000000b3e0b7221 */ /* 0x000fe20000010000 */
[-CC-:B------:R-:W-:Y:S01]  /*6c70*/  FFMA.FTZ R62, R51, R44.reuse, -R59.reuse ;  /* 0x0000002c333e7223 */ /* 0x180fe2000001083b */
[----:B------:R-:W-:Y:S01]  /*6c80*/  FFMA.FTZ R51, R30, R44, -R59 ;  /* 0x0000002c1e337223 */ /* 0x000fe2000001083b */
[----:B------:R-:W-:Y:S01]  /*6c90*/  MUFU.EX2 R63, R63 ;  /* 0x0000003f003f7308 */ /* 0x000fe20000000800 */
[----:B------:R-:W4:Y:S03]  /*6ca0*/  LDSM.16.MT88.4 R16, [R4+0xa400] ;  /* 0x00a400000410783b */ /* 0x000f260000004200 */
[----:B------:R5:W5:Y:S01]  /*6cb0*/  MUFU.EX2 R130, R8 ;  /* 0x0000000800827308 */ /* 0x000b620000000800 */
[----:B------:R-:W4:Y:S03]  /*6cc0*/  LDSM.16.MT88.4 R20, [R161+0xa400] ;  /* 0x00a40000a114783b */ /* 0x000f260000004200 */
[----:B------:R-:W-:Y:S04]  /*6cd0*/  MUFU.EX2 R62, R62 ;  /* 0x0000003e003e7308 */ /* 0x000fe80000000800 */
[----:B------:R-:W1:Y:S01]  /*6ce0*/  MUFU.EX2 R51, R51 ;  /* 0x0000003300337308 */ /* 0x000e620000000800 */
[----:B------:R-:W-:Y:S01]  /*6cf0*/  FADD.FTZ R54, R54, R9 ;  /* 0x0000000936367221 */ /* 0x000fe20000010000 */
[----:B--2---:R-:W-:Y:S01]  /*6d00*/  FADD.FTZ R132, R52, R11 ;  /* 0x0000000b34847221 */ /* 0x004fe20000010000 */
[----:B---3--:R-:W-:-:S02]  /*6d10*/  F2FP.F16.F32.PACK_AB R10, R126, R61 ;  /* 0x0000003d7e0a723e */ /* 0x008fc400000000ff */
[----:B-----5:R-:W-:Y:S02]  /*6d20*/  F2FP.F16.F32.PACK_AB R8, R128, R123 ;  /* 0x0000007b8008723e */ /* 0x020fe400000000ff */
[----:B------:R-:W-:Y:S02]  /*6d30*/  F2FP.F16.F32.PACK_AB R9, R130, R63 ;  /* 0x0000003f8209723e */ /* 0x000fe400000000ff */
[----:B-1----:R-:W-:-:S07]  /*6d40*/  F2FP.F16.F32.PACK_AB R11, R51, R62 ;  /* 0x0000003e330b723e */ /* 0x002fce00000000ff */
[C---:B------:R-:W-:Y:S08]  /*6d50*/  HMMA.16816.F32 R76, R8.reuse, R12, R76 ;  /* 0x0000000c084c723c */ /* 0x040ff0000000184c */
[C---:B------:R-:W-:Y:S01]  /*6d60*/  HMMA.16816.F32 R80, R8.reuse, R14, R80 ;  /* 0x0000000e0850723c */ /* 0x040fe20000001850 */
[----:B------:R-:W1:Y:S07]  /*6d70*/  LDSM.16.MT88.4 R12, [R161+0xe400] ;  /* 0x00e40000a10c783b */ /* 0x000e6e0000004200 */
[C---:B----4-:R-:W-:Y:S08]  /*6d80*/  HMMA.16816.F32 R68, R8.reuse, R16, R68 ;  /* 0x000000100844723c */ /* 0x050ff00000001844 */
        /* <DEDUP_REMOVED lines=8> */
[-C--:B------:R-:W-:Y:S01]  /*6e10*/  FFMA.FTZ R127, R49, R44.reuse, -R59 ;  /* 0x0000002c317f7223 */ /* 0x080fe2000001083b */
[-CC-:B------:R-:W-:Y:S01]  /*6e20*/  FFMA.FTZ R129, R129, R44.reuse, -R141.reuse ;  /* 0x0000002c81817223 */ /* 0x180fe2000001088d */
[-C--:B------:R-:W-:Y:S01]  /*6e30*/  FFMA.FTZ R140, R140, R44.reuse, -R141 ;  /* 0x0000002c8c8c7223 */ /* 0x080fe2000001088d */
[-CC-:B------:R-:W-:Y:S01]  /*6e40*/  FFMA.FTZ R49, R46, R44.reuse, -R59.reuse ;  /* 0x0000002c2e317223 */ /* 0x180fe2000001083b */
[-C--:B------:R-:W-:Y:S01]  /*6e50*/  FFMA.FTZ R50, R50, R44.reuse, -R59 ;  /* 0x0000002c32327223 */ /* 0x080fe2000001083b */
[-C--:B------:R-:W-:Y:S01]  /*6e60*/  FFMA.FTZ R138, R138, R44.reuse, -R141 ;  /* 0x0000002c8a8a7223 */ /* 0x080fe2000001088d */
[-C--:B------:R-:W-:Y:S01]  /*6e70*/  FFMA.FTZ R30, R47, R44.reuse, -R59 ;  /* 0x0000002c2f1e7223 */ /* 0x080fe2000001083b */
[-CC-:B------:R-:W-:Y:S01]  /*6e80*/  FFMA.FTZ R139, R139, R44.reuse, -R141.reuse ;  /* 0x0000002c8b8b7223 */ /* 0x180fe2000001088d */
[-CC-:B------:R-:W-:Y:S01]  /*6e90*/  FFMA.FTZ R136, R136, R44.reuse, -R141.reuse ;  /* 0x0000002c88887223 */ /* 0x180fe2000001088d */
[-CC-:B------:R-:W-:Y:S01]  /*6ea0*/  FFMA.FTZ R137, R137, R44.reuse, -R141.reuse ;  /* 0x0000002c89897223 */ /* 0x180fe2000001088d */
[-C--:B------:R-:W-:Y:S01]  /*6eb0*/  FFMA.FTZ R135, R135, R44.reuse, -R141 ;  /* 0x0000002c87877223 */ /* 0x080fe2000001088d */
[-CC-:B------:R-:W-:Y:S01]  /*6ec0*/  FFMA.FTZ R57, R57, R44.reuse, -R59.reuse ;  /* 0x0000002c39397223 */ /* 0x180fe2000001083b */
[-CC-:B------:R-:W-:Y:S01]  /*6ed0*/  FFMA.FTZ R48, R48, R44.reuse, -R59.reuse ;  /* 0x0000002c30307223 */ /* 0x180fe2000001083b */
[-CC-:B------:R-:W-:Y:S01]  /*6ee0*/  FFMA.FTZ R55, R55, R44.reuse, -R59.reuse ;  /* 0x0000002c37377223 */ /* 0x180fe2000001083b */
[----:B------:R-:W-:Y:S01]  /*6ef0*/  FFMA.FTZ R44, R53, R44, -R59 ;  /* 0x0000002c352c7223 */ /* 0x000fe2000001083b */
[----:B------:R-:W-:Y:S01]  /*6f00*/  FADD.FTZ R29, R29, R54 ;  /* 0x000000361d1d7221 */ /* 0x000fe20000010000 */
[----:B------:R-:W-:Y:S04]  /*6f10*/  MUFU.EX2 R129, R129 ;  /* 0x0000008100817308 */ /* 0x000fe80000000800 */
[----:B------:R-:W4:Y:S01]  /*6f20*/  MUFU.EX2 R46, R131 ;  /* 0x00000083002e7308 */ /* 0x000f220000000800 */
[----:B------:R-:W-:-:S03]  /*6f30*/  FADD.FTZ R26, R26, R29 ;  /* 0x0000001d1a1a7221 */ /* 0x000fc60000010000 */
[----:B------:R-:W-:Y:S04]  /*6f40*/  MUFU.EX2 R140, R140 ;  /* 0x0000008c008c7308 */ /* 0x000fe80000000800 */
[----:B------:R-:W5:Y:S04]  /*6f50*/  MUFU.EX2 R47, R138 ;  /* 0x0000008a002f7308 */ /* 0x000f680000000800 */
[----:B------:R-:W-:Y:S04]  /*6f60*/  MUFU.EX2 R52, R127 ;  /* 0x0000007f00347308 */ /* 0x000fe80000000800 */
[----:B------:R4:W1:Y:S04]  /*6f70*/  MUFU.EX2 R53, R30 ;  /* 0x0000001e00357308 */ /* 0x0008680000000800 */
[----:B------:R-:W-:Y:S04]  /*6f80*/  MUFU.EX2 R49, R49 ;  /* 0x0000003100317308 */ /* 0x000fe80000000800 */
[----:B------:R-:W1:Y:S01]  /*6f90*/  MUFU.EX2 R50, R50 ;  /* 0x0000003200327308 */ /* 0x000e620000000800 */
[----:B------:R-:W-:Y:S01]  /*6fa0*/  FADD.FTZ R27, R27, R26 ;  /* 0x0000001a1b1b7221 */ /* 0x000fe20000010000 */
[----:B------:R-:W-:Y:S01]  /*6fb0*/  FADD.FTZ R132, R25, R132 ;  /* 0x0000008419847221 */ /* 0x000fe20000010000 */
[C---:B--2---:R-:W-:Y:S02]  /*6fc0*/  HMMA.16816.F32 R100, R8.reuse, R16, R100 ;  /* 0x000000100864723c */ /* 0x044fe40000001864 */
[----:B------:R-:W-:Y:S01]  /*6fd0*/  FADD.FTZ R54, R24, R27 ;  /* 0x0000001b18367221 */ /* 0x000fe20000010000 */
[----:B------:R-:W-:Y:S01]  /*6fe0*/  FADD.FTZ R17, R31, R132 ;  /* 0x000000841f117221 */ /* 0x000fe20000010000 */
[----:B------:R-:W2:Y:S04]  /*6ff0*/  LDSM.16.MT88.4 R24, [R161+0xc800] ;  /* 0x00c80000a118783b */ /* 0x000ea80000004200 */
[----:B---3--:R-:W-:Y:S01]  /*7000*/  HMMA.16816.F32 R84, R8, R20, R84 ;  /* 0x000000140854723c */ /* 0x008fe20000001854 */
[----:B------:R-:W-:-:S02]  /*7010*/  FADD.FTZ R17, R28, R17 ;  /* 0x000000111c117221 */ /* 0x000fc40000010000 */
[----:B----4-:R-:W-:Y:S05]  /*7020*/  LDSM.16.MT88.4 R28, [R4+0xa800] ;  /* 0x00a80000041c783b */ /* 0x010fea0000004200 */
[C---:B------:R-:W-:Y:S01]  /*7030*/  HMMA.16816.F32 R88, R8.reuse, R22, R88 ;  /* 0x000000160858723c */ /* 0x040fe20000001858 */
[----:B------:R-:W3:Y:S07]  /*7040*/  LDSM.16.MT88.4 R20, [R4+0xe800] ;  /* 0x00e800000414783b */ /* 0x000eee0000004200 */
[----:B------:R-:W-:Y:S01]  /*7050*/  HMMA.16816.F32 R104, R8, R18, R104 ;  /* 0x000000120868723c */ /* 0x000fe20000001868 */
[----:B------:R-:W-:-:S02]  /*7060*/  F2FP.F16.F32.PACK_AB R8, R46, R129 ;  /* 0x000000812e08723e */ /* 0x000fc400000000ff */
[----:B-----5:R-:W-:Y:S02]  /*7070*/  F2FP.F16.F32.PACK_AB R10, R47, R140 ;  /* 0x0000008c2f0a723e */ /* 0x020fe400000000ff */
[----:B-1----:R-:W-:Y:S02]  /*7080*/  F2FP.F16.F32.PACK_AB R9, R53, R52 ;  /* 0x000000343509723e */ /* 0x002fe400000000ff */
[----:B------:R-:W-:Y:S01]  /*7090*/  F2FP.F16.F32.PACK_AB R11, R50, R49 ;  /* 0x00000031320b723e */ /* 0x000fe200000000ff */
[----:B------:R-:W-:Y:S02]  /*70a0*/  FADD.FTZ R64, R64, R17 ;  /* 0x0000001140407221 */ /* 0x000fe40000010000 */
[----:B------:R-:W1:Y:S04]  /*70b0*/  LDSM.16.MT88.4 R16, [R4+0xc800] ;  /* 0x00c800000410783b */ /* 0x000e680000004200 */
[C---:B------:R-:W-:Y:S08]  /*70c0*/  HMMA.16816.F32 R112, R8.reuse, R12, R112 ;  /* 0x0000000c0870723c */ /* 0x040ff00000001870 */
[----:B------:R-:W-:Y:S01]  /*70d0*/  HMMA.16816.F32 R108, R8, R14, R108 ;  /* 0x0000000e086c723c */ /* 0x000fe2000000186c */
[----:B------:R-:W4:Y:S01]  /*70e0*/  LDSM.16.MT88.4 R12, [R161+0xe800] ;  /* 0x00e80000a10c783b */ /* 0x000f220000004200 */
[----:B------:R-:W-:-:S06]  /*70f0*/  FADD.FTZ R45, R45, R54 ;  /* 0x000000362d2d7221 */ /* 0x000fcc0000010000 */
[----:B--2---:R-:W-:Y:S01]  /*7100*/  HMMA.16816.F32 R76, R8, R24, R76 ;  /* 0x00000018084c723c */ /* 0x004fe2000000184c */
[----:B------:R-:W-:Y:S01]  /*7110*/  FADD.FTZ R64, R43, R64 ;  /* 0x000000402b407221 */ /* 0x000fe20000010000 */
[----:B------:R-:W-:-:S06]  /*7120*/  FADD.FTZ R42, R42, R45 ;  /* 0x0000002d2a2a7221 */ /* 0x000fcc0000010000 */
[C---:B------:R-:W-:Y:S01]  /*7130*/  HMMA.16816.F32 R80, R8.reuse, R26, R80 ;  /* 0x0000001a0850723c */ /* 0x040fe20000001850 */
[----:B------:R-:W2:Y:S07]  /*7140*/  LDSM.16.MT88.4 R24, [R161+0xac00] ;  /* 0x00ac0000a118783b */ /* 0x000eae0000004200 */
[C---:B---3--:R-:W-:Y:S08]  /*7150*/  HMMA.16816.F32 R100, R8.reuse, R20, R100 ;  /* 0x000000140864723c */ /* 0x048ff00000001864 */
[C---:B------:R-:W-:Y:S01]  /*7160*/  HMMA.16816.F32 R104, R8.reuse, R22, R104 ;  /* 0x000000160868723c */ /* 0x040fe20000001868 */
[----:B------:R-:W3:Y:S07]  /*7170*/  LDSM.16.MT88.4 R20, [R4+0xcc00] ;  /* 0x00cc00000414783b */ /* 0x000eee0000004200 */
[----:B------:R-:W-:Y:S01]  /*7180*/  HMMA.16816.F32 R68, R8, R28, R68 ;  /* 0x0000001c0844723c */ /* 0x000fe20000001844 */
[----:B------:R-:W-:-:S07]  /*7190*/  FADD.FTZ R29, R39, R42 ;  /* 0x0000002a271d7221 */ /* 0x000fce0000010000 */
[----:B------:R-:W-:Y:S01]  /*71a0*/  HMMA.16816.F32 R72, R8, R30, R72 ;  /* 0x0000001e0848723c */ /* 0x000fe20000001848 */
[----:B------:R-:W-:Y:S01]  /*71b0*/  FADD.FTZ R31, R41, R64 ;  /* 0x00000040291f7221 */ /* 0x000fe20000010000 */
[----:B------:R-:W-:-:S06]  /*71c0*/  FADD.FTZ R29, R38, R29 ;  /* 0x0000001d261d7221 */ /* 0x000fcc0000010000 */
[----:B-1----:R-:W-:Y:S01]  /*71d0*/  HMMA.16816.F32 R84, R8, R16, R84 ;  /* 0x000000100854723c */ /* 0x002fe20000001854 */
[----:B------:R-:W-:-:S07]  /*71e0*/  FADD.FTZ R31, R40, R31 ;  /* 0x0000001f281f7221 */ /* 0x000fce0000010000 */
[C---:B------:R-:W-:Y:S01]  /*71f0*/  HMMA.16816.F32 R88, R8.reuse, R18, R88 ;  /* 0x000000120858723c */ /* 0x040fe20000001858 */
[----:B------:R-:W1:Y:S07]  /*7200*/  LDSM.16.MT88.4 R16, [R4+0xac00] ;  /* 0x00ac00000410783b */ /* 0x000e6e0000004200 */
[C---:B----4-:R-:W-:Y:S08]  /*7210*/  HMMA.16816.F32 R92, R8.reuse, R12, R92 ;  /* 0x0000000c085c723c */ /* 0x050ff0000000185c */
[----:B------:R-:W-:Y:S01]  /*7220*/  HMMA.16816.F32 R96, R8, R14, R96 ;  /* 0x0000000e0860723c */ /* 0x000fe20000001860 */
[----:B------:R-:W4:Y:S01]  /*7230*/  LDSM.16.MT88.4 R12, [R161+0xcc00] ;  /* 0x00cc0000a10c783b */ /* 0x000f220000004200 */
[----:B------:R-:W-:Y:S01]  /*7240*/  FADD.FTZ R60, R60, R31 ;  /* 0x0000001f3c3c7221 */ /* 0x000fe20000010000 */
[----:B------:R-:W-:Y:S01]  /*7250*/  FADD.FTZ R36, R36, R29 ;  /* 0x0000001d24247221 */ /* 0x000fe20000010000 */
[----:B------:R-:W-:Y:S02]  /*7260*/  MUFU.EX2 R139, R139 ;  /* 0x0000008b008b7308 */ /* 0x000fe40000000800 */
[----:B------:R-:W-:-:S02]  /*7270*/  FADD.FTZ R37, R37, R60 ;  /* 0x0000003c25257221 */ /* 0x000fc40000010000 */
[----:B------:R-:W5:Y:S01]  /*7280*/  MUFU.EX2 R136, R136 ;  /* 0x0000008800887308 */ /* 0x000f620000000800 */
[----:B------:R-:W-:-:S03]  /*7290*/  FADD.FTZ R35, R35, R36 ;  /* 0x0000002423237221 */ /* 0x000fc60000010000 */
[----:B------:R-:W-:Y:S04]  /*72a0*/  MUFU.EX2 R137, R137 ;  /* 0x0000008900897308 */ /* 0x000fe80000000800 */
[----:B------:R-:W2:Y:S04]  /*72b0*/  MUFU.EX2 R196, R135 ;  /* 0x0000008700c47308 */ /* 0x000ea80000000800 */
[----:B------:R-:W-:Y:S04]  /*72c0*/  MUFU.EX2 R57, R57 ;  /* 0x0000003900397308 */ /* 0x000fe80000000800 */
[----:B------:R-:W3:Y:S04]  /*72d0*/  MUFU.EX2 R48, R48 ;  /* 0x0000003000307308 */ /* 0x000ee80000000800 */
[----:B------:R-:W-:Y:S04]  /*72e0*/  MUFU.EX2 R55, R55 ;  /* 0x0000003700377308 */ /* 0x000fe80000000800 */
[----:B------:R-:W1:Y:S01]  /*72f0*/  MUFU.EX2 R44, R44 ;  /* 0x0000002c002c7308 */ /* 0x000e620000000800 */
[----:B------:R-:W-:Y:S01]  /*7300*/  FADD.FTZ R34, R34, R37 ;  /* 0x0000002522227221 */ /* 0x000fe20000010000 */
[----:B------:R-:W-:-:S03]  /*7310*/  FADD.FTZ R32, R32, R35 ;  /* 0x0000002320207221 */ /* 0x000fc60000010000 */
[----:B------:R-:W-:Y:S01]  /*7320*/  FADD.FTZ R33, R33, R34 ;  /* 0x0000002221217221 */ /* 0x000fe20000010000 */
[----:B------:R-:W-:Y:S01]  /*7330*/  FADD.FTZ R5, R5, R32 ;  /* 0x0000002005057221 */ /* 0x000fe20000010000 */
[----:B-----5:R-:W-:Y:S02]  /*7340*/  F2FP.F16.F32.PACK_AB R8, R136, R139 ;  /* 0x0000008b8808723e */ /* 0x020fe400000000ff */
[----:B--2---:R-:W-:Y:S01]  /*7350*/  F2FP.F16.F32.PACK_AB R10, R196, R137 ;  /* 0x00000089c40a723e */ /* 0x004fe200000000ff */
[----:B------:R-:W-:Y:S01]  /*7360*/  FADD.FTZ R122, R122, R33 ;  /* 0x000000217a7a7221 */ /* 0x000fe20000010000 */
[----:B---3--:R-:W-:Y:S01]  /*7370*/  F2FP.F16.F32.PACK_AB R9, R48, R57 ;  /* 0x000000393009723e */ /* 0x008fe200000000ff */
[----:B------:R-:W-:Y:S01]  /*7380*/  FADD.FTZ R120, R120, R5 ;  /* 0x0000000578787221 */ /* 0x000fe20000010000 */
[----:B-1----:R-:W-:Y:S01]  /*7390*/  F2FP.F16.F32.PACK_AB R11, R44, R55 ;  /* 0x000000372c0b723e */ /* 0x002fe200000000ff */
[----:B------:R-:W-:Y:S02]  /*73a0*/  FADD.FTZ R121, R121, R122 ;  /* 0x0000007a79797221 */ /* 0x000fe40000010000 */
[----:B------:R-:W-:-:S04]  /*73b0*/  FADD.FTZ R119, R119, R120 ;  /* 0x0000007877777221 */ /* 0x000fc80000010000 */
[----:B------:R-:W-:Y:S01]  /*73c0*/  HMMA.16816.F32 R112, R8, R24, R112 ;  /* 0x000000180870723c */ /* 0x000fe20000001870 */
[----:B------:R-:W-:-:S07]  /*73d0*/  FADD.FTZ R24, R66, R119 ;  /* 0x0000007742187221 */ /* 0x000fce0000010000 */
[----:B------:R-:W-:Y:S01]  /*73e0*/  HMMA.16816.F32 R84, R8, R20, R84 ;  /* 0x000000140854723c */ /* 0x000fe20000001854 */
[----:B------:R-:W-:Y:S01]  /*73f0*/  FADD.FTZ R20, R118, R121 ;  /* 0x0000007976147221 */ /* 0x000fe20000010000 */
[----:B------:R-:W-:-:S03]  /*7400*/  FADD.FTZ R24, R65, R24 ;  /* 0x0000001841187221 */ /* 0x000fc60000010000 */
[----:B------:R-:W-:Y:S01]  /*7410*/  FADD.FTZ R20, R67, R20 ;  /* 0x0000001443147221 */ /* 0x000fe20000010000 */
[----:B------:R-:W-:Y:S02]  /*7420*/  FADD.FTZ R5, R63, R24 ;  /* 0x000000183f057221 */ /* 0x000fe40000010000 */
[----:B------:R-:W-:Y:S01]  /*7430*/  HMMA.16816.F32 R68, R8, R16, R68 ;  /* 0x000000100844723c */ /* 0x000fe20000001844 */
[----:B------:R-:W-:Y:S01]  /*7440*/  FADD.FTZ R123, R123, R20 ;  /* 0x000000147b7b7221 */ /* 0x000fe20000010000 */
[----:B------:R-:W-:-:S06]  /*7450*/  FADD.FTZ R5, R130, R5 ;  /* 0x0000000582057221 */ /* 0x000fcc0000010000 */
[----:B------:R-:W-:Y:S01]  /*7460*/  HMMA.16816.F32 R72, R8, R18, R72 ;  /* 0x000000120848723c */ /* 0x000fe20000001848 */
[----:B------:R-:W1:Y:S01]  /*7470*/  LDSM.16.MT88.4 R16, [R161+0xec00] ;  /* 0x00ec0000a110783b */ /* 0x000e620000004200 */
[----:B------:R-:W-:-:S06]  /*7480*/  FADD.FTZ R128, R128, R123 ;  /* 0x0000007b80807221 */ /* 0x000fcc0000010000 */
[C---:B----4-:R-:W-:Y:S08]  /*7490*/  HMMA.16816.F32 R76, R8.reuse, R12, R76 ;  /* 0x0000000c084c723c */ /* 0x050ff0000000184c */
[----:B------:R-:W-:Y:S01]  /*74a0*/  HMMA.16816.F32 R80, R8, R14, R80 ;  /* 0x0000000e0850723c */ /* 0x000fe20000001850 */
[----:B------:R2:W3:Y:S01]  /*74b0*/  LDSM.16.MT88.4 R12, [R4+0xec00] ;  /* 0x00ec0000040c783b */ /* 0x0004e20000004200 */
[----:B------:R-:W-:Y:S01]  /*74c0*/  FADD.FTZ R61, R61, R128 ;  /* 0x000000803d3d7221 */ /* 0x000fe20000010000 */
[----:B------:R-:W-:-:S03]  /*74d0*/  FADD.FTZ R62, R62, R5 ;  /* 0x000000053e3e7221 */ /* 0x000fc60000010000 */
[----:B------:R-:W-:Y:S01]  /*74e0*/  FADD.FTZ R126, R126, R61 ;  /* 0x0000003d7e7e7221 */ /* 0x000fe20000010000 */
[----:B------:R-:W-:-:S03]  /*74f0*/  FADD.FTZ R51, R51, R62 ;  /* 0x0000003e33337221 */ /* 0x000fc60000010000 */
[----:B------:R-:W-:-:S04]  /*7500*/  FADD.FTZ R5, R129, R126 ;  /* 0x0000007e81057221 */ /* 0x000fc80000010000 */
[----:B------:R-:W-:Y:S01]  /*7510*/  FADD.FTZ R5, R46, R5 ;  /* 0x000000052e057221 */ /* 0x000fe20000010000 */
[----:B--2---:R-:W-:-:S04]  /*7520*/  FADD.FTZ R4, R52, R51 ;  /* 0x0000003334047221 */ /* 0x004fc80000010000 */
        /* <DEDUP_REMOVED lines=14> */
[----:B------:R-:W-:-:S07]  /*7610*/  FADD.FTZ R193, R44, R55 ;  /* 0x000000372cc17221 */ /* 0x000fce0000010000 */
[C---:B-1----:R-:W-:Y:S08]  /*7620*/  HMMA.16816.F32 R92, R8.reuse, R16, R92 ;  /* 0x00000010085c723c */ /* 0x042ff0000000185c */
[C---:B------:R-:W-:Y:S08]  /*7630*/  HMMA.16816.F32 R96, R8.reuse, R18, R96 ;  /* 0x000000120860723c */ /* 0x040ff00000001860 */
[C---:B---3--:R-:W-:Y:S08]  /*7640*/  HMMA.16816.F32 R100, R8.reuse, R12, R100 ;  /* 0x0000000c0864723c */ /* 0x048ff00000001864 */
[----:B------:R-:W-:Y:S01]  /*7650*/  HMMA.16816.F32 R104, R8, R14, R104 ;  /* 0x0000000e0868723c */ /* 0x000fe20000001868 */
[----:B------:R-:W-:-:S04]  /*7660*/  NOP ;  /* 0x0000000000007918 */ /* 0x000fc80000000000 */
[----:B------:R-:W-:-:S15]  /*7670*/  @!P6 BRA `(.L_x_3005) ;  /* 0x00000044007ce947 */ /* 0x000fde0003800000 */
[----:B------:R-:W-:Y:S01]  /*7680*/  LOP3.LUT R7, R7, 0x1f0, RZ, 0xc0, !PT ;  /* 0x000001f007077812 */ /* 0x000fe200078ec0ff */
[----:B------:R-:W-:Y:S01]  /*7690*/  IMAD.MOV.U32 R119, RZ, RZ, R116 ;  /* 0x000000ffff777224 */ /* 0x000fe200078e0074 */
[----:B------:R-:W-:Y:S01]  /*76a0*/  ISETP.NE.U32.AND P6, PT, R194, RZ, PT ;  /* 0x000000ffc200720c */ /* 0x000fe20003fc5070 */
[----:B------:R-:W-:Y:S01]  /*76b0*/  IMAD.MOV.U32 R120, RZ, RZ, R117 ;  /* 0x000000ffff787224 */ /* 0x000fe200078e0075 */
[----:B------:R-:W-:Y:S01]  /*76c0*/  IADD3 R7, PT, PT, R7, R124, R182 ;  /* 0x0000007c07077210 */ /* 0x000fe20007ffe0b6 */
[----:B------:R-:W-:Y:S01]  /*76d0*/  VIADD R192, R161, 0x9000 ;  /* 0x00009000a1c07836 */ /* 0x000fe20000000000 */
[----:B------:R-:W-:Y:S01]  /*76e0*/  ISETP.NE.AND.EX P6, PT, R195, RZ, PT, P6 ;  /* 0x000000ffc300720c */ /* 0x000fe20003fc5360 */
[----:B------:R-:W-:Y:S01]  /*76f0*/  VIADD R188, R161, 0x9020 ;  /* 0x00009020a1bc7836 */ /* 0x000fe20000000000 */
[----:B------:R-:W-:Y:S02]  /*7700*/  IADD3 R5, PT, PT, -R125, R7, R56 ;  /* 0x000000077d057210 */ /* 0x000fe40007ffe138 */
[----:B------:R-:W-:-:S02]  /*7710*/  IADD3 R191, PT, PT, R6, -0x2, RZ ;  /* 0xfffffffe06bf7810 */ /* 0x000fc40007ffe0ff */
[----:B------:R-:W-:Y:S01]  /*7720*/  IADD3 R189, PT, PT, -R6, 0x1, RZ ;  /* 0x0000000106bd7810 */ /* 0x000fe20007ffe1ff */
[----:B------:R-:W-:-:S04]  /*7730*/  IMAD.IADD R5, R5, 0x1, -R58 ;  /* 0x0000000105057824 */ /* 0x000fc800078e0a3a */
[----:B------:R-:W-:-:S05]  /*7740*/  IMAD R190, R6, -0x80, R5 ;  /* 0xffffff8006be7824 */ /* 0x000fca00078e0205 */
[----:B------:R-:W-:-:S07]  /*7750*/  IADD3 R190, PT, PT, R190, 0x108, RZ ;  /* 0x00000108bebe7810 */ /* 0x000fce0007ffe0ff */
.L_x_3012:
        /* <DEDUP_REMOVED lines=80> */
.L_x_3007:
[----:B------:R-:W-:Y:S05]  /*7c60*/  BSYNC.RECONVERGENT B0 ;  /* 0x0000000000007941 */ /* 0x000fea0003800200 */
.L_x_3006:
[----:B------:R-:W-:Y:S01]  /*7c70*/  @!PT LDS RZ, [RZ] ;  /* 0x00000000fffff984 */ /* 0x000fe20000000800 */
[----:B------:R-:W-:Y:S01]  /*7c80*/  @!PT LDS RZ, [RZ] ;  /* 0x00000000fffff984 */ /* 0x000fe20000000800 */
[----:B------:R-:W-:Y:S01]  /*7c90*/  @!PT LDS RZ, [RZ] ;  /* 0x00000000fffff984 */ /* 0x000fe20000000800 */
[----:B------:R1:W-:Y:S01]  /*7ca0*/  @!P5 LDGSTS.E.BYPASS.LTC128B.128 [R181+0x9000], desc[UR4][R174.64] ;  /* 0x09000000aeb5dfae */ /* 0x0003e2000b981a04 */
[----:B------:R-:W-:Y:S01]  /*7cb0*/  ISETP.GE.AND P3, PT, R169, R180, PT ;  /* 0x000000b4a900720c */ /* 0x000fe20003f66270 */
[----:B------:R-:W-:Y:S01]  /*7cc0*/  IMAD.MOV.U32 R118, RZ, RZ, 0x20 ;  /* 0x00000020ff767424 */ /* 0x000fe200078e00ff */
[----:B------:R-:W-:Y:S01]  /*7cd0*/  IADD3 R200, P0, PT, R121, R174, RZ ;  /* 0x000000ae79c87210 */ /* 0x000fe20007f1e0ff */
[----:B------:R-:W-:Y:S01]  /*7ce0*/  @P5 STS.128 [R181+0x9000], RZ ;  /* 0x009000ffb5005388 */ /* 0x000fe20000000c00 */
[----:B------:R-:W-:Y:S01]  /*7cf0*/  SHF.L.U64.HI R122, R166, 0x6, R167 ;  /* 0x00000006a67a7819 */ /* 0x000fe200000102a7 */
[----:B------:R-:W-:Y:S01]  /*7d00*/  VIADD R189, R189, 0x1 ;  /* 0x00000001bdbd7836 */ /* 0x000fe20000000000 */
[C---:B------:R-:W-:Y:S01]  /*7d10*/  IADD3 R198, P1, PT, R121.reuse, R200, RZ ;  /* 0x000000c879c67210 */ /* 0x040fe20007f3e0ff */
[----:B------:R-:W-:Y:S01]  /*7d20*/  @!PT LDS RZ, [RZ] ;  /* 0x00000000fffff984 */ /* 0x000fe20000000800 */
[----:B------:R-:W-:Y:S01]  /*7d30*/  @!PT LDS RZ, [RZ] ;  /* 0x00000000fffff984 */ /* 0x000fe20000000800 */
[----:B------:R-:W-:Y:S01]  /*7d40*/  @!PT LDS RZ, [RZ] ;  /* 0x00000000fffff984 */ /* 0x000fe20000000800 */
[----:B------:R1:W-:Y:S01]  /*7d50*/  @!P4 LDGSTS.E.BYPASS.LTC128B.128 [R181+0xb000], desc[UR4][R174.64+0x40] ;  /* 0x0b000040aeb5cfae */ /* 0x0003e2000b981a04 */
[----:B------:R-:W-:Y:S01]  /*7d60*/  BSSY.RECONVERGENT B1, `(.L_x_3008) ;  /* 0x000016d000017945 */ /* 0x000fe20003800200 */
[C---:B------:R-:W-:Y:S01]  /*7d70*/  IMAD.X R201, R122.reuse, 0x1, R175, P0 ;  /* 0x000000017ac97824 */ /* 0x040fe200000e06af */
[----:B------:R-:W-:Y:S01]  /*7d80*/  IADD3 R202, P0, PT, R121, R198, RZ ;  /* 0x000000c679ca7210 */ /* 0x000fe20007f1e0ff */
[----:B------:R-:W-:Y:S02]  /*7d90*/  @P4 STS.128 [R181+0xb000], RZ ;  /* 0x00b000ffb5004388 */ /* 0x000fe40000000c00 */
[C---:B------:R-:W-:Y:S01]  /*7da0*/  IMAD.X R199, R122.reuse, 0x1, R201, P1 ;  /* 0x000000017ac77824 */ /* 0x040fe200008e06c9 */
[----:B------:R-:W-:Y:S01]  /*7db0*/  ISETP.NE.AND P1, PT, R189, RZ, PT ;  /* 0x000000ffbd00720c */ /* 0x000fe20003f25270 */
[----:B------:R-:W-:Y:S01]  /*7dc0*/  @!PT LDS RZ, [RZ] ;  /* 0x00000000fffff984 */ /* 0x000fe20000000800 */
[----:B------:R-:W-:Y:S01]  /*7dd0*/  @!PT LDS RZ, [RZ] ;  /* 0x00000000fffff984 */ /* 0x000fe20000000800 */
[----:B------:R-:W-:Y:S01]  /*7de0*/  @!PT LDS RZ, [RZ] ;  /* 0x00000000fffff984 */ /* 0x000fe20000000800 */
[----:B------:R1:W-:Y:S02]  /*7df0*/  @!P3 LDGSTS.E.BYPASS.LTC128B.128 [R181+0xd000], desc[UR4][R174.64+0x80] ;  /* 0x0d000080aeb5bfae */ /* 0x0003e4000b981a04 */
[----:B------:R-:W-:Y:S01]  /*7e00*/  IMAD.X R203, R122, 0x1, R199, P0 ;  /* 0x000000017acb7824 */ /* 0x000fe200000e06c7 */
[----:B------:R-:W-:Y:S01]  /*7e10*/  LOP3.LUT P0, RZ, R160, 0x4, RZ, 0xc0, !PT ;  /* 0x00000004a0ff7812 */ /* 0x000fe2000780c0ff */
[----:B------:R-:W-:Y:S03]  /*7e20*/  @P3 STS.128 [R181+0xd000], RZ ;  /* 0x00d000ffb5003388 */ /* 0x000fe60000000c00 */
[----:B------:R-:W-:Y:S01]  /*7e30*/  SEL R118, R118, 0xffffffe0, !P0 ;  /* 0xffffffe076767807 */ /* 0x000fe20004000000 */
[----:B------:R-:W-:Y:S01]  /*7e40*/  @!PT LDS RZ, [RZ] ;  /* 0x00000000fffff984 */ /* 0x000fe20000000800 */
[----:B------:R-:W-:Y:S01]  /*7e50*/  @!PT LDS RZ, [RZ] ;  /* 0x00000000fffff984 */ /* 0x000fe20000000800 */
[----:B------:R-:W-:Y:S01]  /*7e60*/  @!PT LDS RZ, [RZ] ;  /* 0x00000000fffff984 */ /* 0x000fe20000000800 */
[----:B------:R1:W-:Y:S04]  /*7e70*/  @!P5 LDGSTS.E.BYPASS.LTC128B.128 [R181+0x9800], desc[UR4][R200.64] ;  /* 0x09800000c8b5dfae */ /* 0x0003e8000b981a04 */
[----:B------:R-:W-:Y:S01]  /*7e80*/  @P5 STS.128 [R181+0x9800], RZ ;  /* 0x009800ffb5005388 */ /* 0x000fe20000000c00 */
[--C-:B------:R-:W-:Y:S02]  /*7e90*/  IMAD.IADD R117, R163, 0x1, R118.reuse ;  /* 0x00000001a3757824 */ /* 0x100fe400078e0276 */
[----:B------:R-:W-:Y:S01]  /*7ea0*/  IMAD.IADD R116, R162, 0x1, R118 ;  /* 0x00000001a2747824 */ /* 0x000fe200078e0276 */
        /* <DEDUP_REMOVED lines=210> */
[----:B------:R-:W3:Y:S01]  /*8bd0*/  LD.E.64 R130, desc[UR4][R2.64+0x20] ;  /* 0x0000200402827980 */ /* 0x000ee2000c101b00 */
[-C--:B--2---:R-:W-:Y:S04]  /*8be0*/  IABS R122, R127.reuse ;  /* 0x0000007f007a7213 */ /* 0x084fe80000000000 */
[----:B------:R-:W1:Y:S10]  /*8bf0*/  I2F.RP R118, R122 ;  /* 0x0000007a00767306 */ /* 0x000e740000209400 */
[----:B-1----:R-:W1:Y:S02]  /*8c00*/  MUFU.RCP R116, R118 ;  /* 0x0000007600747308 */ /* 0x002e640000001000 */
[----:B-1----:R-:W-:Y:S01]  /*8c10*/  VIADD R128, R116, 0xffffffe ;  /* 0x0ffffffe74807836 */ /* 0x002fe20000000000 */
[----:B------:R-:W-:Y:S02]  /*8c20*/  IADD3 R116, PT, PT, R179, -0x80, RZ ;  /* 0xffffff80b3747810 */ /* 0x000fe40007ffe0ff */
[-C--:B------:R-:W-:Y:S05]  /*8c30*/  IABS R118, R127.reuse ;  /* 0x0000007f00767213 */ /* 0x080fea0000000000 */
[----:B------:R-:W1:Y:S01]  /*8c40*/  F2I.FTZ.U32.TRUNC.NTZ R129, R128 ;  /* 0x0000008000817305 */ /* 0x000e62000021f000 */
[----:B------:R-:W-:Y:S02]  /*8c50*/  IABS R121, R116 ;  /* 0x0000007400797213 */ /* 0x000fe40000000000 */
[-C--:B------:R-:W-:Y:S01]  /*8c60*/  LOP3.LUT R116, R116, R127.reuse, RZ, 0x3c, !PT ;  /* 0x0000007f74747212 */ /* 0x080fe200078e3cff */
[----:B------:R-:W-:Y:S02]  /*8c70*/  IMAD.MOV R118, RZ, RZ, -R118 ;  /* 0x000000ffff767224 */ /* 0x000fe400078e0a76 */
        /* <DEDUP_REMOVED lines=50> */
.L_x_3011:
[----:B------:R-:W-:Y:S05]  /*8fa0*/  BSYNC.RECONVERGENT B0 ;  /* 0x0000000000007941 */ /* 0x000fea0003800200 */
.L_x_3010:
        /* <DEDUP_REMOVED lines=11> */
[C---:B------:R-:W-:Y:S02]  /*9060*/  IADD3.X R123, PT, PT, R117.reuse, R125, RZ, P2, !PT ;  /* 0x0000007d757b7210 */ /* 0x040fe400017fe4ff */
        /* <DEDUP_REMOVED lines=60> */
.L_x_3009:
[----:B------:R-:W-:Y:S05]  /*9430*/  BSYNC.RECONVERGENT B1 ;  /* 0x0000000000017941 */ /* 0x000fea0003800200 */
.L_x_3008:
[----:B------:R-:W3:Y:S01]  /*9440*/  LD.E R118, desc[UR4][R2.64+0xdc] ;  /* 0x0000dc0402767980 */ /* 0x000ee2000c101900 */
[C---:B------:R-:W-:Y:S02]  /*9450*/  IADD3 R121, PT, PT, R190.reuse, -0x8, RZ ;  /* 0xfffffff8be797810 */ /* 0x040fe40007ffe0ff */
[C---:B--2---:R-:W-:Y:S02]  /*9460*/  IADD3 R122, PT, PT, R190.reuse, -0x1, RZ ;  /* 0xffffffffbe7a7810 */ /* 0x044fe40007ffe0ff */
[----:B------:R-:W-:Y:S02]  /*9470*/  IABS R121, R121 ;  /* 0x0000007900797213 */ /* 0x000fe40000000000 */
[----:B------:R-:W-:Y:S02]  /*9480*/  IABS R122, R122 ;  /* 0x0000007a007a7213 */ /* 0x000fe40000000000 */
[----:B------:R-:W-:Y:S02]  /*9490*/  I2FP.F32.S32 R121, R121 ;  /* 0x0000007900797245 */ /* 0x000fe40000201400 */
[----:B------:R-:W-:Y:S02]  /*94a0*/  I2FP.F32.S32 R122, R122 ;  /* 0x0000007a007a7245 */ /* 0x000fe40000201400 */
[----:B------:R-:W-:Y:S01]  /*94b0*/  IADD3 R116, PT, PT, R190, -0x9, RZ ;  /* 0xfffffff7be747810 */ /* 0x000fe20007ffe0ff */
[CC--:B------:R-:W-:Y:S01]  /*94c0*/  FFMA.FTZ R10, -R0.reuse, R121.reuse, R10 ;  /* 0x00000079000a7223 */ /* 0x0c0fe2000001010a */
[----:B------:R-:W-:Y:S01]  /*94d0*/  FFMA.FTZ R4, -R0, R121, R4 ;  /* 0x0000007900047223 */ /* 0x000fe20000010104 */
[----:B------:R-:W-:Y:S01]  /*94e0*/  IADD3 R121, PT, PT, R190, -0x18, RZ ;  /* 0xffffffe8be797810 */ /* 0x000fe20007ffe0ff */
[----:B------:R-:W-:Y:S01]  /*94f0*/  FFMA.FTZ R7, -R0, R122, R7 ;  /* 0x0000007a00077223 */ /* 0x000fe20000010107 */
[----:B------:R-:W-:Y:S02]  /*9500*/  IADD3 R122, PT, PT, R190, -0x11, RZ ;  /* 0xffffffefbe7a7810 */ /* 0x000fe40007ffe0ff */
[----:B------:R-:W-:Y:S02]  /*9510*/  IABS R121, R121 ;  /* 0x0000007900797213 */ /* 0x000fe40000000000 */
[----:B------:R-:W-:Y:S02]  /*9520*/  IABS R116, R116 ;  /* 0x0000007400747213 */ /* 0x000fe40000000000 */
[----:B------:R-:W-:Y:S02]  /*9530*/  I2FP.F32.S32 R121, R121 ;  /* 0x0000007900797245 */ /* 0x000fe40000201400 */
[----:B------:R-:W-:Y:S02]  /*9540*/  IABS R122, R122 ;  /* 0x0000007a007a7213 */ /* 0x000fe40000000000 */
[----:B------:R-:W-:Y:S01]  /*9550*/  IABS R117, R190 ;  /* 0x000000be00757213 */ /* 0x000fe20000000000 */
[CC--:B------:R-:W-:Y:S01]  /*9560*/  FFMA.FTZ R18, -R0.reuse, R121.reuse, R18 ;  /* 0x0000007900127223 */ /* 0x0c0fe20000010112 */
[----:B------:R-:W-:Y:S01]  /*9570*/  I2FP.F32.S32 R116, R116 ;  /* 0x0000007400747245 */ /* 0x000fe20000201400 */
[C---:B------:R-:W-:Y:S01]  /*9580*/  FFMA.FTZ R12, -R0.reuse, R121, R12 ;  /* 0x00000079000c7223 */ /* 0x040fe2000001010c */
[----:B------:R-:W-:Y:S02]  /*9590*/  I2FP.F32.S32 R122, R122 ;  /* 0x0000007a007a7245 */ /* 0x000fe40000201400 */
[----:B------:R-:W-:Y:S01]  /*95a0*/  I2FP.F32.S32 R117, R117 ;  /* 0x0000007500757245 */ /* 0x000fe20000201400 */
[-C--:B------:R-:W-:Y:S01]  /*95b0*/  FFMA.FTZ R11, -R0, R116.reuse, R11 ;  /* 0x00000074000b7223 */ /* 0x080fe2000001010b */
[----:B------:R-:W-:Y:S01]  /*95c0*/  IADD3 R121, PT, PT, R190, -0x28, RZ ;  /* 0xffffffd8be797810 */ /* 0x000fe20007ffe0ff */
[----:B------:R-:W-:Y:S01]  /*95d0*/  FFMA.FTZ R5, -R0, R116, R5 ;  /* 0x0000007400057223 */ /* 0x000fe20000010105 */
[----:B------:R-:W-:Y:S01]  /*95e0*/  IADD3 R116, PT, PT, R190, -0x19, RZ ;  /* 0xffffffe7be747810 */ /* 0x000fe20007ffe0ff */
[CC--:B------:R-:W-:Y:S01]  /*95f0*/  FFMA.FTZ R9, -R0.reuse, R122.reuse, R9 ;  /* 0x0000007a00097223 */ /* 0x0c0fe20000010109 */
[C---:B------:R-:W-:Y:S01]  /*9600*/  FFMA.FTZ R6, -R0.reuse, R117, R6 ;  /* 0x0000007500067223 */ /* 0x040fe20000010106 */
[----:B------:R-:W-:Y:S01]  /*9610*/  FFMA.FTZ R15, -R0, R122, R15 ;  /* 0x0000007a000f7223 */ /* 0x000fe2000001010f */
[----:B------:R-:W-:Y:S02]  /*9620*/  IABS R121, R121 ;  /* 0x0000007900797213 */ /* 0x000fe40000000000 */
[C---:B------:R-:W-:Y:S02]  /*9630*/  IADD3 R122, PT, PT, R190.reuse, -0x21, RZ ;  /* 0xffffffdfbe7a7810 */ /* 0x040fe40007ffe0ff */
[----:B------:R-:W-:Y:S02]  /*9640*/  IADD3 R117, PT, PT, R190, -0x10, RZ ;  /* 0xfffffff0be757810 */ /* 0x000fe40007ffe0ff */
        /* <DEDUP_REMOVED lines=15> */
[CC--:B------:R-:W-:Y:S01]  /*9740*/  FFMA.FTZ R8, -R0.reuse, R117.reuse, R8 ;  /* 0x0000007500087223 */ /* 0x0c0fe20000010108 */
        /* <DEDUP_REMOVED lines=73> */
[C---:B------:R-:W-:Y:S01]  /*9be0*/  FFMA.FTZ R45, -R0.reuse, R116, R45 ;  /* 0x00000074002d7223 */ /* 0x040fe2000001012d */
[----:B------:R-:W-:Y:S01]  /*9bf0*/  FMNMX3.FTZ R121, R119, R6, R7, !PT ;  /* 0x0000000677797276 */ /* 0x000fe20007810007 */
[----:B------:R-:W-:Y:S01]  /*9c00*/  FFMA.FTZ R51, -R0, R116, R51 ;  /* 0x0000007400337223 */ /* 0x000fe20000010133 */
[----:B------:R-:W-:Y:S01]  /*9c10*/  IADD3 R116, PT, PT, R190, -0x69, RZ ;  /* 0xffffff97be747810 */ /* 0x000fe20007ffe0ff */
[CC--:B------:R-:W-:Y:S01]  /*9c20*/  FFMA.FTZ R46, -R0.reuse, R117.reuse, R46 ;  /* 0x00000075002e7223 */ /* 0x0c0fe2000001012e */
[----:B------:R-:W-:Y:S01]  /*9c30*/  FMNMX3.FTZ R121, R121, R10, R11, !PT ;  /* 0x0000000a79797276 */ /* 0x000fe2000781000b */
[CC--:B------:R-:W-:Y:S01]  /*9c40*/  FFMA.FTZ R49, -R0.reuse, R122.reuse, R49 ;  /* 0x0000007a00317223 */ /* 0x0c0fe20000010131 */
[C---:B------:R-:W-:Y:S01]  /*9c50*/  FFMA.FTZ R55, -R0.reuse, R122, R55 ;  /* 0x0000007a00377223 */ /* 0x040fe20000010137 */
[----:B------:R-:W-:Y:S01]  /*9c60*/  FFMA.FTZ R40, -R0, R117, R40 ;  /* 0x0000007500287223 */ /* 0x000fe20000010128 */
[----:B------:R-:W-:Y:S02]  /*9c70*/  FMNMX3.FTZ R122, R120, R4, R5, !PT ;  /* 0x00000004787a7276 */ /* 0x000fe40007810005 */
[C---:B------:R-:W-:Y:S02]  /*9c80*/  IADD3 R117, PT, PT, R190.reuse, -0x60, RZ ;  /* 0xffffffa0be757810 */ /* 0x040fe40007ffe0ff */
[----:B------:R-:W-:Y:S02]  /*9c90*/  IABS R116, R116 ;  /* 0x0000007400747213 */ /* 0x000fe40000000000 */
[----:B------:R-:W-:Y:S02]  /*9ca0*/  FMNMX3.FTZ R121, R121, R14, R15, !PT ;  /* 0x0000000e79797276 */ /* 0x000fe4000781000f */
[----:B------:R-:W-:Y:S02]  /*9cb0*/  IADD3 R123, PT, PT, R190, -0x71, RZ ;  /* 0xffffff8fbe7b7810 */ /* 0x000fe40007ffe0ff */
[----:B------:R-:W-:Y:S02]  /*9cc0*/  FMNMX3.FTZ R122, R122, R8, R9, !PT ;  /* 0x000000087a7a7276 */ /* 0x000fe40007810009 */
[----:B------:R-:W-:Y:S02]  /*9cd0*/  IABS R117, R117 ;  /* 0x0000007500757213 */ /* 0x000fe40000000000 */
[----:B------:R-:W-:Y:S02]  /*9ce0*/  I2FP.F32.S32 R116, R116 ;  /* 0x0000007400747245 */ /* 0x000fe40000201400 */
[----:B------:R-:W-:Y:S02]  /*9cf0*/  FMNMX3.FTZ R121, R121, R18, R19, !PT ;  /* 0x0000001279797276 */ /* 0x000fe40007810013 */
[----:B------:R-:W-:Y:S01]  /*9d00*/  IABS R123, R123 ;  /* 0x0000007b007b7213 */ /* 0x000fe20000000000 */
[----:B------:R-:W-:Y:S01]  /*9d10*/  FFMA.FTZ R53, -R0, R116, R53 ;  /* 0x0000007400357223 */ /* 0x000fe20000010135 */
[----:B------:R-:W-:Y:S01]  /*9d20*/  FMNMX3.FTZ R122, R122, R12, R13, !PT ;  /* 0x0000000c7a7a7276 */ /* 0x000fe2000781000d */
[C---:B------:R-:W-:Y:S01]  /*9d30*/  FFMA.FTZ R59, -R0.reuse, R116, R59 ;  /* 0x00000074003b7223 */ /* 0x040fe2000001013b */
[----:B------:R-:W-:Y:S02]  /*9d40*/  I2FP.F32.S32 R117, R117 ;  /* 0x0000007500757245 */ /* 0x000fe40000201400 */
[----:B------:R-:W-:Y:S02]  /*9d50*/  FMNMX3.FTZ R121, R121, R22, R23, !PT ;  /* 0x0000001679797276 */ /* 0x000fe40007810017 */
[----:B------:R-:W-:Y:S01]  /*9d60*/  I2FP.F32.S32 R116, R123 ;  /* 0x0000007b00747245 */ /* 0x000fe20000201400 */
[-C--:B------:R-:W-:Y:S01]  /*9d70*/  FFMA.FTZ R48, -R0, R117.reuse, R48 ;  /* 0x0000007500307223 */ /* 0x080fe20000010130 */
[----:B------:R-:W-:Y:S01]  /*9d80*/  FMNMX3.FTZ R123, R122, R16, R17, !PT ;  /* 0x000000107a7b7276 */ /* 0x000fe20007810011 */
[----:B------:R-:W-:Y:S01]  /*9d90*/  FFMA.FTZ R54, -R0, R117, R54 ;  /* 0x0000007500367223 */ /* 0x000fe20000010136 */
[----:B------:R-:W-:Y:S01]  /*9da0*/  IADD3 R117, PT, PT, R190, -0x70, RZ ;  /* 0xffffff90be757810 */ /* 0x000fe20007ffe0ff */
[C---:B------:R-:W-:Y:S01]  /*9db0*/  FFMA.FTZ R57, -R0.reuse, R116, R57 ;  /* 0x0000007400397223 */ /* 0x040fe20000010139 */
[----:B------:R-:W-:Y:S01]  /*9dc0*/  FMNMX3.FTZ R121, R121, R26, R27, !PT ;  /* 0x0000001a79797276 */ /* 0x000fe2000781001b */
[C---:B------:R-:W-:Y:S01]  /*9dd0*/  FFMA.FTZ R63, -R0.reuse, R116, R63 ;  /* 0x00000074003f7223 */ /* 0x040fe2000001013f */
[----:B------:R-:W-:Y:S02]  /*9de0*/  FMNMX3.FTZ R123, R123, R20, R21, !PT ;  /* 0x000000147b7b7276 */ /* 0x000fe40007810015 */
[----:B------:R-:W-:Y:S02]  /*9df0*/  IABS R117, R117 ;  /* 0x0000007500757213 */ /* 0x000fe40000000000 */
[----:B------:R-:W-:Y:S02]  /*9e00*/  FMNMX3.FTZ R121, R121, R30, R31, !PT ;  /* 0x0000001e79797276 */ /* 0x000fe4000781001f */
[----:B------:R-:W-:Y:S02]  /*9e10*/  FMNMX3.FTZ R123, R123, R24, R25, !PT ;  /* 0x000000187b7b7276 */ /* 0x000fe40007810019 */
[----:B------:R-:W-:Y:S02]  /*9e20*/  I2FP.F32.S32 R117, R117 ;  /* 0x0000007500757245 */ /* 0x000fe40000201400 */
[----:B------:R-:W-:Y:S02]  /*9e30*/  FMNMX3.FTZ R121, R121, R34, R35, !PT ;  /* 0x0000002279797276 */ /* 0x000fe40007810023 */
[----:B------:R-:W-:Y:S01]  /*9e40*/  FMNMX3.FTZ R123, R123, R28, R29, !PT ;  /* 0x0000001c7b7b7276 */ /* 0x000fe2000781001d */
[CC--:B------:R-:W-:Y:S01]  /*9e50*/  FFMA.FTZ R56, -R0.reuse, R117.reuse, R56 ;  /* 0x0000007500387223 */ /* 0x0c0fe20000010138 */
[----:B------:R-:W-:Y:S01]  /*9e60*/  FMNMX3.FTZ R121, R121, R38, R39, !PT ;  /* 0x0000002679797276 */ /* 0x000fe20007810027 */
[----:B------:R-:W-:Y:S01]  /*9e70*/  FFMA.FTZ R62, -R0, R117, R62 ;  /* 0x00000075003e7223 */ /* 0x000fe2000001013e */
[----:B------:R-:W-:Y:S02]  /*9e80*/  FMNMX3.FTZ R123, R123, R32, R33, !PT ;  /* 0x000000207b7b7276 */ /* 0x000fe40007810021 */
[----:B------:R-:W-:Y:S02]  /*9e90*/  IADD3 R117, PT, PT, R190, -0x78, RZ ;  /* 0xffffff88be757810 */ /* 0x000fe40007ffe0ff */
[----:B------:R-:W-:Y:S02]  /*9ea0*/  FMNMX3.FTZ R116, R121, R42, R43, !PT ;  /* 0x0000002a79747276 */ /* 0x000fe4000781002b */
[----:B------:R-:W-:Y:S02]  /*9eb0*/  FMNMX3.FTZ R123, R123, R36, R37, !PT ;  /* 0x000000247b7b7276 */ /* 0x000fe40007810025 */
[----:B------:R-:W-:Y:S02]  /*9ec0*/  IABS R117, R117 ;  /* 0x0000007500757213 */ /* 0x000fe40000000000 */
[----:B------:R-:W-:Y:S02]  /*9ed0*/  FMNMX3.FTZ R116, R116, R46, R47, !PT ;  /* 0x0000002e74747276 */ /* 0x000fe4000781002f */
[----:B------:R-:W-:Y:S02]  /*9ee0*/  I2FP.F32.S32 R117, R117 ;  /* 0x0000007500757245 */ /* 0x000fe40000201400 */
[----:B------:R-:W-:Y:S02]  /*9ef0*/  FMNMX3.FTZ R121, R123, R40, R41, !PT ;  /* 0x000000287b797276 */ /* 0x000fe40007810029 */
[----:B------:R-:W-:Y:S01]  /*9f00*/  IADD3 R122, PT, PT, R190, -0x79, RZ ;  /* 0xffffff87be7a7810 */ /* 0x000fe20007ffe0ff */
[-C--:B------:R-:W-:Y:S01]  /*9f10*/  FFMA.FTZ R60, -R0, R117.reuse, R60 ;  /* 0x00000075003c7223 */ /* 0x080fe2000001013c */
[----:B------:R-:W-:Y:S01]  /*9f20*/  FMNMX3.FTZ R116, R116, R50, R51, !PT ;  /* 0x0000003274747276 */ /* 0x000fe20007810033 */
[----:B------:R-:W-:Y:S01]  /*9f30*/  FFMA.FTZ R66, -R0, R117, R66 ;  /* 0x0000007500427223 */ /* 0x000fe20000010142 */
[----:B------:R-:W-:Y:S02]  /*9f40*/  FMNMX3.FTZ R121, R121, R44, R45, !PT ;  /* 0x0000002c79797276 */ /* 0x000fe4000781002d */
[----:B------:R-:W-:Y:S02]  /*9f50*/  IABS R122, R122 ;  /* 0x0000007a007a7213 */ /* 0x000fe40000000000 */
[C---:B------:R-:W-:Y:S02]  /*9f60*/  IADD3 R124, PT, PT, R190.reuse, -0x81, RZ ;  /* 0xffffff7fbe7c7810 */ /* 0x040fe40007ffe0ff */
[----:B------:R-:W-:Y:S02]  /*9f70*/  IADD3 R117, PT, PT, R190, -0x80, RZ ;  /* 0xffffff80be757810 */ /* 0x000fe40007ffe0ff */
[----:B------:R-:W-:Y:S02]  /*9f80*/  FMNMX3.FTZ R116, R116, R54, R55, !PT ;  /* 0x0000003674747276 */ /* 0x000fe40007810037 */
[----:B------:R-:W-:Y:S02]  /*9f90*/  FMNMX3.FTZ R121, R121, R48, R49, !PT ;  /* 0x0000003079797276 */ /* 0x000fe40007810031 */
[----:B------:R-:W-:Y:S02]  /*9fa0*/  I2FP.F32.S32 R122, R122 ;  /* 0x0000007a007a7245 */ /* 0x000fe40000201400 */
[----:B------:R-:W-:Y:S02]  /*9fb0*/  IABS R124, R124 ;  /* 0x0000007c007c7213 */ /* 0x000fe40000000000 */
[----:B------:R-:W-:Y:S01]  /*9fc0*/  IABS R117, R117 ;  /* 0x0000007500757213 */ /* 0x000fe20000000000 */
[----:B------:R-:W-:Y:S01]  /*9fd0*/  FFMA.FTZ R67, -R0, R122, R67 ;  /* 0x0000007a00437223 */ /* 0x000fe20000010143 */
[----:B------:R-:W-:Y:S01]  /*9fe0*/  FMNMX3.FTZ R116, R116, R58, R59, !PT ;  /* 0x0000003a74747276 */ /* 0x000fe2000781003b */
[----:B------:R-:W-:Y:S01]  /*9ff0*/  FFMA.FTZ R61, -R0, R122, R61 ;  /* 0x0000007a003d7223 */ /* 0x000fe2000001013d */
[----:B------:R-:W-:Y:S02]  /*a000*/  FMNMX3.FTZ R121, R121, R52, R53, !PT ;  /* 0x0000003479797276 */ /* 0x000fe40007810035 */
[----:B------:R-:W-:Y:S02]  /*a010*/  I2FP.F32.S32 R124, R124 ;  /* 0x0000007c007c7245 */ /* 0x000fe40000201400 */
[----:B------:R-:W-:Y:S02]  /*a020*/  I2FP.F32.S32 R117, R117 ;  /* 0x0000007500757245 */ /* 0x000fe40000201400 */
[----:B------:R-:W-:Y:S01]  /*a030*/  FMNMX3.FTZ R116, R116, R62, R63, !PT ;  /* 0x0000003e74747276 */ /* 0x000fe2000781003f */
[C---:B------:R-:W-:Y:S01]  /*a040*/  FFMA.FTZ R65, -R0.reuse, R124, R65 ;  /* 0x0000007c00417223 */ /* 0x040fe20000010141 */
[----:B------:R-:W-:Y:S01]  /*a050*/  FMNMX3.FTZ R122, R121, R56, R57, !PT ;  /* 0x00000038797a7276 */ /* 0x000fe20007810039 */
[----:B------:R-:W-:Y:S01]  /*a060*/  FFMA.FTZ R64, -R0, R117, R64 ;  /* 0x0000007500407223 */ /* 0x000fe20000010140 */
[----:B------:R-:W-:Y:S02]  /*a070*/  FMNMX3.FTZ R121, R116, R66, R67, !PT ;  /* 0x0000004274797276 */ /* 0x000fe40007810043 */
[----:B------:R-:W-:Y:S02]  /*a080*/  FMNMX3.FTZ R122, R122, R60, R61, !PT ;  /* 0x0000003c7a7a7276 */ /* 0x000fe4000781003d */
[----:B------:R-:W-:Y:S01]  /*a090*/  IADD3 R191, PT, PT, R191, -0x1, RZ ;  /* 0xffffffffbfbf7810 */ /* 0x000fe20007ffe0ff */
[----:B------:R-:W-:Y:S01]  /*a0a0*/  SHFL.BFLY PT, R116, R121, 0x2, 0x1f ;  /* 0x0c401f0079747f89 */ /* 0x000fe200000e0000 */
[----:B------:R-:W-:Y:S02]  /*a0b0*/  FMNMX3.FTZ R126, R122, R64, R65, !PT ;  /* 0x000000407a7e7276 */ /* 0x000fe40007810041 */
[----:B------:R-:W-:Y:S02]  /*a0c0*/  IADD3 R179, PT, PT, R179, -0x80, RZ ;  /* 0xffffff80b3b37810 */ /* 0x000fe40007ffe0ff */
[----:B------:R-:W-:Y:S03]  /*a0d0*/  IADD3 R190, PT, PT, R190, 0x80, RZ ;  /* 0x00000080bebe7810 */ /* 0x000fe60007ffe0ff */
[----:B------:R-:W1:Y:S02]  /*a0e0*/  SHFL.BFLY PT, R117, R126, 0x2, 0x1f ;  /* 0x0c401f007e757f89 */ /* 0x000e6400000e0000 */
[----:B-1----:R-:W-:Y:S02]  /*a0f0*/  FMNMX.FTZ R124, R126, R117, !PT ;  /* 0x000000757e7c7209 */ /* 0x002fe40007810000 */
[----:B------:R-:W-:Y:S04]  /*a100*/  FMNMX.FTZ R123, R121, R116, !PT ;  /* 0x00000074797b7209 */ /* 0x000fe80007810000 */
[----:B------:R-:W1:Y:S08]  /*a110*/  SHFL.BFLY PT, R117, R124, 0x1, 0x1f ;  /* 0x0c201f007c757f89 */ /* 0x000e7000000e0000 */
[----:B------:R-:W2:Y:S01]  /*a120*/  SHFL.BFLY PT, R116, R123, 0x1, 0x1f ;  /* 0x0c201f007b747f89 */ /* 0x000ea200000e0000 */
[----:B-1----:R-:W-:Y:S07]  /*a130*/  FMNMX.FTZ R117, R124, R117, !PT ;  /* 0x000000757c757209 */ /* 0x002fee0007810000 */
[----:B------:R-:W1:Y:S01]  /*a140*/  LDSM.16.MT88.4 R124, [R161+0x9000] ;  /* 0x00900000a17c783b */ /* 0x000e620000004200 */
[----:B--2---:R-:W-:Y:S01]  /*a150*/  FMNMX.FTZ R116, R123, R116, !PT ;  /* 0x000000747b747209 */ /* 0x004fe20007810000 */
[C---:B------:R-:W-:Y:S01]  /*a160*/  FADD.FTZ R121, -R117.reuse, R120 ;  /* 0x0000007875797221 */ /* 0x040fe20000010100 */
[C---:B---3--:R-:W-:Y:S01]  /*a170*/  FMUL.FTZ R129, R118.reuse, R117 ;  /* 0x0000007576817220 */ /* 0x048fe20000410000 */
[----:B------:R-:W-:Y:S02]  /*a180*/  FSETP.NEU.FTZ.AND P2, PT, R117, -INF , PT ;  /* 0xff8000007500780b */ /* 0x000fe40003f5d000 */
[----:B------:R-:W-:Y:S01]  /*a190*/  FMUL.FTZ R122, R118, R116 ;  /* 0x00000074767a7220 */ /* 0x000fe20000410000 */
[C---:B------:R-:W-:Y:S01]  /*a1a0*/  FSETP.NEU.FTZ.AND P1, PT, R116.reuse, -INF , PT ;  /* 0xff8000007400780b */ /* 0x040fe20003f3d000 */
[----:B------:R-:W-:Y:S01]  /*a1b0*/  FADD.FTZ R119, -R116, R119 ;  /* 0x0000007774777221 */ /* 0x000fe20000010100 */
[----:B------:R-:W-:Y:S02]  /*a1c0*/  FSEL R129, R129, RZ, P2 ;  /* 0x000000ff81817208 */ /* 0x000fe40001000000 */
[----:B------:R-:W-:Y:S01]  /*a1d0*/  FSEL R123, R122, RZ, P1 ;  /* 0x000000ff7a7b7208 */ /* 0x000fe20000800000 */
[C---:B------:R-:W-:Y:S01]  /*a1e0*/  FMUL.FTZ R120, R118.reuse, R119 ;  /* 0x0000007776787220 */ /* 0x040fe20000410000 */
[----:B------:R-:W-:Y:S01]  /*a1f0*/  FMUL.FTZ R119, R118, R121 ;  /* 0x0000007976777220 */ /* 0x000fe20000410000 */
[-CC-:B------:R-:W-:Y:S01]  /*a200*/  FFMA.FTZ R128, R5, R118.reuse, -R129.reuse ;  /* 0x0000007605807223 */ /* 0x180fe20000010881 */
[-C--:B------:R-:W-:Y:S01]  /*a210*/  FFMA.FTZ R136, R8, R118.reuse, -R129 ;  /* 0x0000007608887223 */ /* 0x080fe20000010881 */
[-CC-:B------:R-:W-:Y:S01]  /*a220*/  FFMA.FTZ R121, R6, R118.reuse, -R123.reuse ;  /* 0x0000007606797223 */ /* 0x180fe2000001087b */
[-C--:B------:R-:W-:Y:S01]  /*a230*/  FFMA.FTZ R130, R7, R118.reuse, -R123 ;  /* 0x0000007607827223 */ /* 0x080fe2000001087b */
[----:B------:R-:W2:Y:S01]  /*a240*/  MUFU.EX2 R120, R120 ;  /* 0x0000007800787308 */ /* 0x000ea20000000800 */
[-C--:B------:R-:W-:Y:S01]  /*a250*/  FFMA.FTZ R135, R9, R118.reuse, -R129 ;  /* 0x0000007609877223 */ /* 0x080fe20000010881 */
[-CC-:B------:R-:W-:Y:S01]  /*a260*/  FFMA.FTZ R131, R10, R118.reuse, -R123.reuse ;  /* 0x000000760a837223 */ /* 0x180fe2000001087b */
[-C--:B------:R-:W-:Y:S07]  /*a270*/  FFMA.FTZ R122, R11, R118.reuse, -R123 ;  /* 0x000000760b7a7223 */ /* 0x080fee000001087b */
[----:B------:R-:W3:Y:S01]  /*a280*/  MUFU.EX2 R119, R119 ;  /* 0x0000007700777308 */ /* 0x000ee20000000800 */
[-CC-:B------:R-:W-:Y:S01]  /*a290*/  FFMA.FTZ R142, R4, R118.reuse, -R129.reuse ;  /* 0x00000076048e7223 */ /* 0x180fe20000010881 */
[-CC-:B------:R-:W-:Y:S01]  /*a2a0*/  FFMA.FTZ R141, R16, R118.reuse, -R129.reuse ;  /* 0x00000076108d7223 */ /* 0x180fe20000010881 */
[-C--:B------:R-:W-:Y:S07]  /*a2b0*/  FFMA.FTZ R132, R17, R118.reuse, -R129 ;  /* 0x0000007611847223 */ /* 0x080fee0000010881 */
[----:B------:R-:W4:Y:S01]  /*a2c0*/  MUFU.EX2 R121, R121 ;  /* 0x0000007900797308 */ /* 0x000f220000000800 */
[-CC-:B------:R-:W-:Y:S01]  /*a2d0*/  FFMA.FTZ R143, R18, R118.reuse, -R123.reuse ;  /* 0x00000076128f7223 */ /* 0x180fe2000001087b */
[-C--:B------:R-:W-:Y:S01]  /*a2e0*/  FFMA.FTZ R134, R19, R118.reuse, -R123 ;  /* 0x0000007613867223 */ /* 0x080fe2000001087b */
[-CC-:B------:R-:W-:Y:S07]  /*a2f0*/  FFMA.FTZ R137, R12, R118.reuse, -R129.reuse ;  /* 0x000000760c897223 */ /* 0x180fee0000010881 */
[----:B------:R-:W5:Y:S01]  /*a300*/  MUFU.EX2 R130, R130 ;  /* 0x0000008200827308 */ /* 0x000f620000000800 */
[----:B------:R-:W-:Y:S01]  /*a310*/  FFMA.FTZ R140, R13, R118, -R129 ;  /* 0x000000760d8c7223 */ /* 0x000fe20000010881 */
[C---:B--2---:R-:W-:Y:S01]  /*a320*/  FMUL.FTZ R10, R120.reuse, R110 ;  /* 0x0000006e780a7220 */ /* 0x044fe20000410000 */
[C---:B------:R-:W-:Y:S07]  /*a330*/  FMUL.FTZ R11, R120.reuse, R111 ;  /* 0x0000006f780b7220 */ /* 0x040fee0000410000 */
[----:B------:R-:W-:Y:S01]  /*a340*/  MUFU.EX2 R128, R128 ;  /* 0x0000008000807308 */ /* 0x000fe20000000800 */
[C---:B------:R-:W-:Y:S01]  /*a350*/  FMUL.FTZ R6, R120.reuse, R114 ;  /* 0x0000007278067220 */ /* 0x040fe20000410000 */
[C---:B---3--:R-:W-:Y:S01]  /*a360*/  FMUL.FTZ R5, R119.reuse, R113 ;  /* 0x0000007177057220 */ /* 0x048fe20000410000 */
[C---:B------:R-:W-:Y:S01]  /*a370*/  FMUL.FTZ R8, R119.reuse, R108 ;  /* 0x0000006c77087220 */ /* 0x040fe20000410000 */
[C---:B------:R-:W-:Y:S06]  /*a380*/  FMUL.FTZ R9, R119.reuse, R109 ;  /* 0x0000006d77097220 */ /* 0x040fec0000410000 */
[----:B------:R-:W-:Y:S01]  /*a390*/  MUFU.EX2 R135, R135 ;  /* 0x0000008700877308 */ /* 0x000fe20000000800 */
[C---:B----4-:R-:W-:Y:S01]  /*a3a0*/  FFMA.FTZ R193, R120.reuse, R193, R121 ;  /* 0x000000c178c17223 */ /* 0x050fe20000010079 */
[----:B------:R-:W-:Y:S01]  /*a3b0*/  FMUL.FTZ R7, R120, R115 ;  /* 0x0000007378077220 */ /* 0x000fe20000410000 */
[C---:B------:R-:W-:Y:S07]  /*a3c0*/  FMUL.FTZ R4, R119.reuse, R112 ;  /* 0x0000007077047220 */ /* 0x040fee0000410000 */
[----:B------:R-:W-:Y:S01]  /*a3d0*/  MUFU.EX2 R122, R122 ;  /* 0x0000007a007a7308 */ /* 0x000fe20000000800 */
[----:B-----5:R-:W-:Y:S01]  /*a3e0*/  F2FP.F16.F32.PACK_AB R113, R130, R121 ;  /* 0x000000798271723e */ /* 0x020fe200000000ff */
[----:B------:R-:W-:Y:S01]  /*a3f0*/  FMUL.FTZ R70, R120, R70 ;  /* 0x0000004678467220 */ /* 0x000fe20000410000 */
[----:B------:R-:W-:Y:S07]  /*a400*/  MOV R121, R188 ;  /* 0x000000bc00797202 */ /* 0x000fee0000000f00 */
[----:B------:R-:W2:Y:S01]  /*a410*/  MUFU.EX2 R142, R142 ;  /* 0x0000008e008e7308 */ /* 0x000ea20000000800 */
[----:B------:R-:W-:Y:S01]  /*a420*/  @P0 IADD3 R121, PT, PT, R192, -0x20, RZ ;  /* 0xffffffe0c0790810 */ /* 0x000fe20007ffe0ff */
[C---:B------:R-:W-:Y:S01]  /*a430*/  FMUL.FTZ R71, R120.reuse, R71 ;  /* 0x0000004778477220 */ /* 0x040fe20000410000 */
[C---:B------:R-:W-:Y:S07]  /*a440*/  FMUL.FTZ R68, R119.reuse, R68 ;  /* 0x0000004477447220 */ /* 0x040fee0000410000 */
[----:B------:R-:W3:Y:S01]  /*a450*/  MUFU.EX2 R136, R136 ;  /* 0x0000008800887308 */ /* 0x000ee20000000800 */
[C---:B------:R-:W-:Y:S01]  /*a460*/  FMUL.FTZ R69, R119.reuse, R69 ;  /* 0x0000004577457220 */ /* 0x040fe20000410000 */
[----:B------:R-:W4:Y:S01]  /*a470*/  LDSM.16.MT88.4 R108, [R121] ;  /* 0x00000000796c783b */ /* 0x000f220000004200 */
[C---:B------:R-:W-:Y:S07]  /*a480*/  FMUL.FTZ R74, R120.reuse, R74 ;  /* 0x0000004a784a7220 */ /* 0x040fee0000410000 */
[----:B------:R-:W5:Y:S01]  /*a490*/  MUFU.EX2 R131, R131 ;  /* 0x0000008300837308 */ /* 0x000f620000000800 */
[C---:B------:R-:W-:Y:S01]  /*a4a0*/  FMUL.FTZ R75, R120.reuse, R75 ;  /* 0x0000004b784b7220 */ /* 0x040fe20000410000 */
[C---:B------:R-:W-:Y:S01]  /*a4b0*/  FMUL.FTZ R72, R119.reuse, R72 ;  /* 0x0000004877487220 */ /* 0x040fe20000410000 */
[C---:B------:R-:W-:Y:S01]  /*a4c0*/  FMUL.FTZ R73, R119.reuse, R73 ;  /* 0x0000004977497220 */ /* 0x040fe20000410000 */
[C---:B------:R-:W-:Y:S01]  /*a4d0*/  FMUL.FTZ R78, R120.reuse, R78 ;  /* 0x0000004e784e7220 */ /* 0x040fe20000410000 */
[----:B------:R-:W-:Y:S01]  /*a4e0*/  FMUL.FTZ R79, R120, R79 ;  /* 0x0000004f784f7220 */ /* 0x000fe20000410000 */
[----:B--2---:R-:W-:Y:S01]  /*a4f0*/  F2FP.F16.F32.PACK_AB R112, R128, R142 ;  /* 0x0000008e8070723e */ /* 0x004fe200000000ff */
        /* <DEDUP_REMOVED lines=8> */
[----:B------:R-:W-:Y:S01]  /*a580*/  LDSM.16.MT88.4 R16, [R121+0x400] ;  /* 0x000400007910783b */ /* 0x000fe20000004200 */
[-C--:B------:R-:W-:Y:S01]  /*a590*/  FFMA.FTZ R133, R20, R118.reuse, -R129 ;  /* 0x0000007614857223 */ /* 0x080fe20000010881 */
[-CC-:B------:R-:W-:Y:S01]  /*a5a0*/  FFMA.FTZ R139, R22, R118.reuse, -R123.reuse ;  /* 0x00000076168b7223 */ /* 0x180fe2000001087b */
[--C-:B------:R-:W-:Y:S01]  /*a5b0*/  FFMA.FTZ R39, R39, R118, -R123.reuse ;  /* 0x0000007627277223 */ /* 0x100fe2000001087b */
[C---:B------:R-:W-:Y:S01]  /*a5c0*/  FMUL.FTZ R86, R120.reuse, R86 ;  /* 0x0000005678567220 */ /* 0x040fe20000410000 */
[----:B------:R-:W-:Y:S01]  /*a5d0*/  FMUL.FTZ R87, R120, R87 ;  /* 0x0000005778577220 */ /* 0x000fe20000410000 */
[C---:B-1----:R-:W-:Y:S01]  /*a5e0*/  HMMA.16816.F32 R4, R112.reuse, R124, R4 ;  /* 0x0000007c7004723c */ /* 0x042fe20000001804 */
[----:B------:R-:W-:Y:S04]  /*a5f0*/  MUFU.EX2 R137, R137 ;  /* 0x0000008900897308 */ /* 0x000fe80000000800 */
[--C-:B------:R-:W-:Y:S01]  /*a600*/  FFMA.FTZ R124, R31, R118, -R123.reuse ;  /* 0x000000761f7c7223 */ /* 0x100fe2000001087b */
[C---:B------:R-:W-:Y:S01]  /*a610*/  FMUL.FTZ R84, R119.reuse, R84 ;  /* 0x0000005477547220 */ /* 0x040fe20000410000 */
[C---:B------:R-:W-:Y:S01]  /*a620*/  FMUL.FTZ R85, R119.reuse, R85 ;  /* 0x0000005577557220 */ /* 0x040fe20000410000 */
[C---:B------:R-:W-:Y:S03]  /*a630*/  HMMA.16816.F32 R8, R112.reuse, R126, R8 ;  /* 0x0000007e7008723c */ /* 0x040fe60000001808 */
[----:B------:R-:W1:Y:S01]  /*a640*/  MUFU.EX2 R140, R140 ;  /* 0x0000008c008c7308 */ /* 0x000e620000000800 */
[--C-:B------:R-:W-:Y:S01]  /*a650*/  FFMA.FTZ R127, R30, R118, -R123.reuse ;  /* 0x000000761e7f7223 */ /* 0x100fe2000001087b */
[C---:B------:R-:W-:Y:S01]  /*a660*/  FMUL.FTZ R90, R120.reuse, R90 ;  /* 0x0000005a785a7220 */ /* 0x040fe20000410000 */
[C---:B------:R-:W-:Y:S01]  /*a670*/  FMUL.FTZ R91, R120.reuse, R91 ;  /* 0x0000005b785b7220 */ /* 0x040fe20000410000 */
[C---:B------:R-:W-:Y:S01]  /*a680*/  FMUL.FTZ R88, R119.reuse, R88 ;  /* 0x0000005877587220 */ /* 0x040fe20000410000 */
[C---:B------:R-:W-:Y:S01]  /*a690*/  FMUL.FTZ R89, R119.reuse, R89 ;  /* 0x0000005977597220 */ /* 0x040fe20000410000 */
[C---:B------:R-:W-:Y:S01]  /*a6a0*/  FMUL.FTZ R94, R120.reuse, R94 ;  /* 0x0000005e785e7220 */ /* 0x040fe20000410000 */
[C---:B----4-:R-:W-:Y:S03]  /*a6b0*/  HMMA.16816.F32 R68, R112.reuse, R108, R68 ;  /* 0x0000006c7044723c */ /* 0x050fe60000001844 */
        /* <DEDUP_REMOVED lines=17> */
[----:B------:R-:W-:Y:S01]  /*a7d0*/  FFMA.FTZ R120, R34, R118, -R123 ;  /* 0x0000007622787223 */ /* 0x000fe2000001087b */
[C---:B------:R-:W-:Y:S01]  /*a7e0*/  FMUL.FTZ R104, R119.reuse, R104 ;  /* 0x0000006877687220 */ /* 0x040fe20000410000 */
[----:B------:R-:W-:Y:S01]  /*a7f0*/  FMUL.FTZ R105, R119, R105 ;  /* 0x0000006977697220 */ /* 0x000fe20000410000 */
[----:B-1----:R-:W-:Y:S01]  /*a800*/  F2FP.F16.F32.PACK_AB R12, R140, R137 ;  /* 0x000000898c0c723e */ /* 0x002fe200000000ff */
[----:B------:R-:W-:Y:S01]  /*a810*/  FADD.FTZ R130, R130, R193 ;  /* 0x000000c182827221 */ /* 0x000fe20000010000 */
[-CC-:B------:R-:W-:Y:S01]  /*a820*/  FFMA.FTZ R126, R29, R118.reuse, -R129.reuse ;  /* 0x000000761d7e7223 */ /* 0x180fe20000010881 */
[-C--:B------:R-:W-:Y:S01]  /*a830*/  FFMA.FTZ R125, R32, R118.reuse, -R129 ;  /* 0x00000076207d7223 */ /* 0x080fe20000010881 */
[-C--:B------:R-:W-:Y:S01]  /*a840*/  FFMA.FTZ R32, R42, R118.reuse, -R123 ;  /* 0x000000762a207223 */ /* 0x080fe2000001087b */
[----:B------:R-:W-:Y:S01]  /*a850*/  FADD.FTZ R131, R131, R130 ;  /* 0x0000008283837221 */ /* 0x000fe20000010000 */
[-C--:B------:R-:W-:Y:S01]  /*a860*/  FFMA.FTZ R130, R21, R118.reuse, -R129 ;  /* 0x0000007615827223 */ /* 0x080fe20000010881 */
[-CC-:B------:R-:W-:Y:S01]  /*a870*/  FFMA.FTZ R42, R43, R118.reuse, -R123.reuse ;  /* 0x000000762b2a7223 */ /* 0x180fe2000001087b */
[-CC-:B------:R-:W-:Y:S01]  /*a880*/  FFMA.FTZ R145, R14, R118.reuse, -R123.reuse ;  /* 0x000000760e917223 */ /* 0x180fe2000001087b */
[----:B------:R-:W-:Y:S01]  /*a890*/  MUFU.EX2 R43, R32 ;  /* 0x00000020002b7308 */ /* 0x000fe20000000800 */
[----:B------:R-:W-:Y:S01]  /*a8a0*/  FFMA.FTZ R138, R15, R118, -R123 ;  /* 0x000000760f8a7223 */ /* 0x000fe2000001087b */
[----:B------:R-:W-:Y:S01]  /*a8b0*/  FFMA.FTZ R142, R119, R196, R142 ;  /* 0x000000c4778e7223 */ /* 0x000fe2000001008e */
[-CC-:B------:R-:W-:Y:S07]  /*a8c0*/  FFMA.FTZ R40, R40, R118.reuse, -R129.reuse ;  /* 0x0000007628287223 */ /* 0x180fee0000010881 */
[----:B------:R-:W1:Y:S01]  /*a8d0*/  MUFU.EX2 R132, R132 ;  /* 0x0000008400847308 */ /* 0x000e620000000800 */
[-C--:B------:R-:W-:Y:S01]  /*a8e0*/  FFMA.FTZ R41, R41, R118.reuse, -R129 ;  /* 0x0000007629297223 */ /* 0x080fe20000010881 */
[----:B------:R-:W-:Y:S01]  /*a8f0*/  FADD.FTZ R119, R128, R142 ;  /* 0x0000008e80777221 */ /* 0x000fe20000010000 */
[-C--:B------:R-:W-:Y:S07]  /*a900*/  FFMA.FTZ R128, R23, R118.reuse, -R123 ;  /* 0x0000007617807223 */ /* 0x080fee000001087b */
[----:B------:R-:W-:Y:S01]  /*a910*/  MUFU.EX2 R145, R145 ;  /* 0x0000009100917308 */ /* 0x000fe20000000800 */
[----:B------:R-:W-:Y:S01]  /*a920*/  LDSM.16.MT88.4 R20, [R161+0xb800] ;  /* 0x00b80000a114783b */ /* 0x000fe20000004200 */
[----:B------:R-:W-:Y:S01]  /*a930*/  FADD.FTZ R136, R136, R119 ;  /* 0x0000007788887221 */ /* 0x000fe20000010000 */
[-C--:B------:R-:W-:Y:S07]  /*a940*/  FFMA.FTZ R119, R35, R118.reuse, -R123 ;  /* 0x0000007623777223 */ /* 0x080fee000001087b */
[----:B------:R-:W3:Y:S01]  /*a950*/  MUFU.EX2 R138, R138 ;  /* 0x0000008a008a7308 */ /* 0x000ee20000000800 */
[-CC-:B------:R-:W-:Y:S01]  /*a960*/  FFMA.FTZ R44, R44, R118.reuse, -R129.reuse ;  /* 0x000000762c2c7223 */ /* 0x180fe20000010881 */
[----:B------:R-:W-:Y:S01]  /*a970*/  FADD.FTZ R136, R135, R136 ;  /* 0x0000008887887221 */ /* 0x000fe20000010000 */
[-CC-:B------:R-:W-:Y:S07]  /*a980*/  FFMA.FTZ R135, R36, R118.reuse, -R129.reuse ;  /* 0x0000007624877223 */ /* 0x180fee0000010881 */
[----:B------:R-:W4:Y:S01]  /*a990*/  MUFU.EX2 R134, R134 ;  /* 0x0000008600867308 */ /* 0x000f220000000800 */
[-CC-:B------:R-:W-:Y:S01]  /*a9a0*/  FFMA.FTZ R45, R45, R118.reuse, -R129.reuse ;  /* 0x000000762d2d7223 */ /* 0x180fe20000010881 */
[C---:B--2---:R-:W-:Y:S08]  /*a9b0*/  HMMA.16816.F32 R76, R112.reuse, R108, R76 ;  /* 0x0000006c704c723c */ /* 0x044ff0000000184c */
[----:B------:R-:W-:Y:S01]  /*a9c0*/  MUFU.EX2 R119, R119 ;  /* 0x0000007700777308 */ /* 0x000fe20000000800 */
[----:B------:R-:W-:Y:S01]  /*a9d0*/  FADD.FTZ R29, R137, R136 ;  /* 0x00000088891d7221 */ /* 0x000fe20000010000 */
[-C--:B------:R-:W-:Y:S01]  /*a9e0*/  FFMA.FTZ R136, R37, R118.reuse, -R129 ;  /* 0x0000007625887223 */ /* 0x080fe20000010881 */
[-C--:B------:R-:W-:Y:S01]  /*a9f0*/  FFMA.FTZ R137, R38, R118.reuse, -R123 ;  /* 0x0000007626897223 */ /* 0x080fe2000001087b */
[----:B-1----:R-:W-:Y:S01]  /*aa00*/  F2FP.F16.F32.PACK_AB R14, R132, R141 ;  /* 0x0000008d840e723e */ /* 0x002fe200000000ff */
[----:B------:R-:W-:Y:S01]  /*aa10*/  FADD.FTZ R140, R140, R29 ;  /* 0x0000001d8c8c7221 */ /* 0x000fe20000010000 */
[C---:B------:R-:W-:Y:S01]  /*aa20*/  HMMA.16816.F32 R80, R112.reuse, R110, R80 ;  /* 0x0000006e7050723c */ /* 0x040fe20000001850 */
[----:B------:R-:W1:Y:S03]  /*aa30*/  LDSM.16.MT88.4 R108, [R121+0x2000] ;  /* 0x00200000796c783b */ /* 0x000e660000004200 */
[----:B------:R-:W-:Y:S01]  /*aa40*/  MUFU.EX2 R133, R133 ;  /* 0x0000008500857308 */ /* 0x000fe20000000800 */
[----:B---3--:R-:W-:Y:S01]  /*aa50*/  F2FP.F16.F32.PACK_AB R13, R138, R145 ;  /* 0x000000918a0d723e */ /* 0x008fe200000000ff */
[-C--:B------:R-:W-:Y:S01]  /*aa60*/  FFMA.FTZ R49, R49, R118.reuse, -R129 ;  /* 0x0000007631317223 */ /* 0x080fe20000010881 */
[----:B----4-:R-:W-:Y:S07]  /*aa70*/  F2FP.F16.F32.PACK_AB R15, R134, R143 ;  /* 0x0000008f860f723e */ /* 0x010fee00000000ff */
[----:B------:R-:W-:Y:S01]  /*aa80*/  MUFU.EX2 R137, R137 ;  /* 0x0000008900897308 */ /* 0x000fe20000000800 */
[-CC-:B------:R-:W-:Y:S01]  /*aa90*/  FFMA.FTZ R50, R50, R118.reuse, -R123.reuse ;  /* 0x0000007632327223 */ /* 0x180fe2000001087b */
[-C--:B------:R-:W-:Y:S01]  /*aaa0*/  FFMA.FTZ R51, R51, R118.reuse, -R123 ;  /* 0x0000007633337223 */ /* 0x080fe2000001087b */
[-CC-:B------:R-:W-:Y:S07]  /*aab0*/  FFMA.FTZ R52, R52, R118.reuse, -R129.reuse ;  /* 0x0000007634347223 */ /* 0x180fee0000010881 */
[----:B------:R-:W2:Y:S01]  /*aac0*/  MUFU.EX2 R130, R130 ;  /* 0x0000008200827308 */ /* 0x000ea20000000800 */
[-CC-:B------:R-:W-:Y:S01]  /*aad0*/  FFMA.FTZ R53, R53, R118.reuse, -R129.reuse ;  /* 0x0000007635357223 */ /* 0x180fe20000010881 */
[-CC-:B------:R-:W-:Y:S01]  /*aae0*/  FFMA.FTZ R56, R56, R118.reuse, -R129.reuse ;  /* 0x0000007638387223 */ /* 0x180fe20000010881 */
[-CC-:B------:R-:W-:Y:S07]  /*aaf0*/  FFMA.FTZ R57, R57, R118.reuse, -R129.reuse ;  /* 0x0000007639397223 */ /* 0x180fee0000010881 */
[----:B------:R-:W-:Y:S01]  /*ab00*/  MUFU.EX2 R139, R139 ;  /* 0x0000008b008b7308 */ /* 0x000fe20000000800 */
[-CC-:B------:R-:W-:Y:S01]  /*ab10*/  FFMA.FTZ R60, R60, R118.reuse, -R129.reuse ;  /* 0x000000763c3c7223 */ /* 0x180fe20000010881 */
[-CC-:B------:R-:W-:Y:S01]  /*ab20*/  FFMA.FTZ R61, R61, R118.reuse, -R129.reuse ;  /* 0x000000763d3d7223 */ /* 0x180fe20000010881 */
[-C--:B------:R-:W-:Y:S07]  /*ab30*/  FFMA.FTZ R64, R64, R118.reuse, -R129 ;  /* 0x0000007640407223 */ /* 0x080fee0000010881 */
[----:B------:R-:W3:Y:S01]  /*ab40*/  MUFU.EX2 R128, R128 ;  /* 0x0000008000807308 */ /* 0x000ee20000000800 */
[-CC-:B------:R-:W-:Y:S01]  /*ab50*/  FFMA.FTZ R54, R54, R118.reuse, -R123.reuse ;  /* 0x0000007636367223 */ /* 0x180fe2000001087b */
[-C--:B------:R-:W-:Y:S01]  /*ab60*/  FFMA.FTZ R55, R55, R118.reuse, -R123 ;  /* 0x0000007637377223 */ /* 0x080fe2000001087b */
[----:B------:R-:W-:Y:S07]  /*ab70*/  FADD.FTZ R141, R141, R140 ;  /* 0x0000008c8d8d7221 */ /* 0x000fee0000010000 */
[----:B------:R-:W-:Y:S01]  /*ab80*/  MUFU.EX2 R126, R126 ;  /* 0x0000007e007e7308 */ /* 0x000fe20000000800 */
[----:B------:R-:W-:Y:S01]  /*ab90*/  ISETP.NE.AND P0, PT, R191, -0x1, PT ;  /* 0xffffffffbf00780c */ /* 0x000fe20003f05270 */
[----:B------:R-:W-:Y:S08]  /*aba0*/  FADD.FTZ R132, R132, R141 ;  /* 0x0000008d84847221 */ /* 0x000ff00000010000 */
        /* <DEDUP_REMOVED lines=37> */
[-CC-:B------:R-:W-:Y:S01]  /*ae00*/  FFMA.FTZ R122, R33, R118.reuse, -R129.reuse ;  /* 0x00000076217a7223 */ /* 0x180fe20000010881 */
[----:B------:R-:W-:Y:S01]  /*ae10*/  MUFU.EX2 R113, R113 ;  /* 0x0000007100717308 */ /* 0x000fe20000000800 */
[----:B------:R-:W-:Y:S01]  /*ae20*/  LDSM.16.MT88.4 R32, [R161+0xe400] ;  /* 0x00e40000a120783b */ /* 0x000fe20000004200 */
[----:B------:R-:W-:Y:S01]  /*ae30*/  FADD.FTZ R145, R145, R24 ;  /* 0x0000001891917221 */ /* 0x000fe20000010000 */
[----:B------:R-:W-:Y:S07]  /*ae40*/  FFMA.FTZ R131, R28, R118, -R129 ;  /* 0x000000761c837223 */ /* 0x000fee0000010881 */
[----:B------:R-:W4:Y:S01]  /*ae50*/  MUFU.EX2 R114, R114 ;  /* 0x0000007200727308 */ /* 0x000f220000000800 */
[----:B------:R-:W-:Y:S09]  /*ae60*/  FADD.FTZ R28, R138, R145 ;  /* 0x000000918a1c7221 */ /* 0x000ff20000010000 */
[----:B------:R5:W-:Y:S01]  /*ae70*/  MUFU.EX2 R138, R39 ;  /* 0x00000027008a7308 */ /* 0x000be20000000800 */
[----:B------:R-:W-:Y:S01]  /*ae80*/  LDSM.16.MT88.4 R24, [R121+0xc00] ;  /* 0x000c00007918783b */ /* 0x000fe20000004200 */
[----:B------:R-:W-:Y:S08]  /*ae90*/  FADD.FTZ R143, R143, R28 ;  /* 0x0000001c8f8f7221 */ /* 0x000ff00000010000 */
[----:B------:R-:W-:Y:S01]  /*aea0*/  MUFU.EX2 R115, R115 ;  /* 0x0000007300737308 */ /* 0x000fe20000000800 */
[----:B------:R-:W-:Y:S09]  /*aeb0*/  FADD.FTZ R134, R134, R143 ;  /* 0x0000008f86867221 */ /* 0x000ff20000010000 */
[----:B------:R-:W4:Y:S01]  /*aec0*/  MUFU.EX2 R112, R112 ;  /* 0x0000007000707308 */ /* 0x000f220000000800 */
[----:B------:R-:W-:Y:S09]  /*aed0*/  LDSM.16.MT88.4 R28, [R161+0xc000] ;  /* 0x00c00000a11c783b */ /* 0x000ff20000004200 */
[----:B------:R-:W4:Y:S10]  /*aee0*/  MUFU.EX2 R131, R131 ;  /* 0x0000008300837308 */ /* 0x000f340000000800 */
[----:B------:R-:W4:Y:S01]  /*aef0*/  MUFU.EX2 R122, R122 ;  /* 0x0000007a007a7308 */ /* 0x000f220000000800 */
[----:B-----5:R-:W-:Y:S01]  /*af00*/  LDSM.16.MT88.4 R36, [R161+0xe800] ;  /* 0x00e80000a124783b */ /* 0x020fe20000004200 */
[C---:B-1----:R-:W-:Y:S08]  /*af10*/  HMMA.16816.F32 R4, R12.reuse, R108, R4 ;  /* 0x0000006c0c04723c */ /* 0x042ff00000001804 */
[C---:B------:R-:W-:Y:S01]  /*af20*/  HMMA.16816.F32 R8, R12.reuse, R110, R8 ;  /* 0x0000006e0c08723c */ /* 0x040fe20000001808 */
[----:B------:R-:W-:Y:S07]  /*af30*/  LDSM.16.MT88.4 R108, [R161+0x9800] ;  /* 0x00980000a16c783b */ /* 0x000fee0000004200 */
        /* <DEDUP_REMOVED lines=15> */
[----:B--2---:R-:W-:Y:S01]  /*b030*/  F2FP.F16.F32.PACK_AB R12, R130, R133 ;  /* 0x00000085820c723e */ /* 0x004fe200000000ff */
[----:B------:R-:W-:Y:S01]  /*b040*/  FADD.FTZ R133, R133, R132 ;  /* 0x0000008485857221 */ /* 0x000fe20000010000 */
[----:B---3--:R-:W-:Y:S01]  /*b050*/  F2FP.F16.F32.PACK_AB R13, R128, R139 ;  /* 0x0000008b800d723e */ /* 0x008fe200000000ff */
[----:B------:R-:W-:Y:S01]  /*b060*/  FADD.FTZ R139, R139, R134 ;  /* 0x000000868b8b7221 */ /* 0x000fe20000010000 */
[----:B----4-:R-:W-:Y:S01]  /*b070*/  F2FP.F16.F32.PACK_AB R14, R113, R114 ;  /* 0x00000072710e723e */ /* 0x010fe200000000ff */
[----:B------:R-:W-:Y:S01]  /*b080*/  FADD.FTZ R133, R130, R133 ;  /* 0x0000008582857221 */ /* 0x000fe20000010000 */
[----:B------:R-:W-:Y:S01]  /*b090*/  F2FP.F16.F32.PACK_AB R15, R112, R115 ;  /* 0x00000073700f723e */ /* 0x000fe200000000ff */
[----:B------:R-:W-:Y:S02]  /*b0a0*/  FADD.FTZ R128, R128, R139 ;  /* 0x0000008b80807221 */ /* 0x000fe40000010000 */
[----:B------:R-:W-:Y:S02]  /*b0b0*/  FADD.FTZ R114, R114, R133 ;  /* 0x0000008572727221 */ /* 0x000fe40000010000 */
[----:B------:R-:W-:Y:S02]  /*b0c0*/  FADD.FTZ R115, R115, R128 ;  /* 0x0000008073737221 */ /* 0x000fe40000010000 */
[C---:B------:R-:W-:Y:S03]  /*b0d0*/  HMMA.16816.F32 R4, R12.reuse, R108, R4 ;  /* 0x0000006c0c04723c */ /* 0x040fe60000001804 */
[----:B------:R-:W-:Y:S01]  /*b0e0*/  FADD.FTZ R112, R112, R115 ;  /* 0x0000007370707221 */ /* 0x000fe20000010000 */
[----:B------:R-:W-:Y:S04]  /*b0f0*/  FADD.FTZ R114, R113, R114 ;  /* 0x0000007271727221 */ /* 0x000fe80000010000 */
[C---:B------:R-:W-:Y:S01]  /*b100*/  HMMA.16816.F32 R8, R12.reuse, R110, R8 ;  /* 0x0000006e0c08723c */ /* 0x040fe20000001808 */
[----:B------:R-:W-:Y:S07]  /*b110*/  LDSM.16.MT88.4 R108, [R161+0xac00] ;  /* 0x00ac0000a16c783b */ /* 0x000fee0000004200 */
        /* <DEDUP_REMOVED lines=14> */
[----:B------:R-:W1:Y:S02]  /*b200*/  LDSM.16.MT88.4 R16, [R161+0xbc00] ;  /* 0x00bc0000a110783b */ /* 0x000e640000004200 */
[----:B------:R-:W-:Y:S01]  /*b210*/  F2FP.F16.F32.PACK_AB R12, R126, R131 ;  /* 0x000000837e0c723e */ /* 0x000fe200000000ff */
[----:B------:R-:W-:Y:S01]  /*b220*/  FADD.FTZ R131, R131, R114 ;  /* 0x0000007283837221 */ /* 0x000fe20000010000 */
[----:B------:R-:W-:Y:S02]  /*b230*/  F2FP.F16.F32.PACK_AB R13, R124, R127 ;  /* 0x0000007f7c0d723e */ /* 0x000fe400000000ff */
[----:B------:R-:W-:Y:S01]  /*b240*/  F2FP.F16.F32.PACK_AB R14, R122, R125 ;  /* 0x0000007d7a0e723e */ /* 0x000fe200000000ff */
[----:B------:R-:W-:Y:S01]  /*b250*/  FADD.FTZ R126, R126, R131 ;  /* 0x000000837e7e7221 */ /* 0x000fe20000010000 */
[----:B------:R-:W-:Y:S03]  /*b260*/  F2FP.F16.F32.PACK_AB R15, R119, R120 ;  /* 0x00000078770f723e */ /* 0x000fe600000000ff */
[----:B------:R-:W-:Y:S04]  /*b270*/  FADD.FTZ R125, R125, R126 ;  /* 0x0000007e7d7d7221 */ /* 0x000fe80000010000 */
[C---:B--2---:R-:W-:Y:S03]  /*b280*/  HMMA.16816.F32 R4, R12.reuse, R20, R4 ;  /* 0x000000140c04723c */ /* 0x044fe60000001804 */
[----:B------:R-:W-:Y:S05]  /*b290*/  FADD.FTZ R122, R122, R125 ;  /* 0x0000007d7a7a7221 */ /* 0x000fea0000010000 */
        /* <DEDUP_REMOVED lines=24> */
[C---:B---3--:R-:W-:Y:S08]  /*b420*/  HMMA.16816.F32 R68, R12.reuse, R24, R68 ;  /* 0x000000180c44723c */ /* 0x048ff00000001844 */
[C---:B------:R-:W-:Y:S01]  /*b430*/  HMMA.16816.F32 R72, R12.reuse, R26, R72 ;  /* 0x0000001a0c48723c */ /* 0x040fe20000001848 */
[----:B------:R-:W3:Y:S07]  /*b440*/  LDSM.16.MT88.4 R24, [R121+0x5000] ;  /* 0x005000007918783b */ /* 0x000eee0000004200 */
[C---:B------:R-:W-:Y:S03]  /*b450*/  HMMA.16816.F32 R76, R12.reuse, R28, R76 ;  /* 0x0000001c0c4c723c */ /* 0x040fe6000000184c */
[-CC-:B------:R-:W-:Y:S01]  /*b460*/  FFMA.FTZ R28, R46, R118.reuse, -R123.reuse ;  /* 0x000000762e1c7223 */ /* 0x180fe2000001087b */
[-C--:B------:R-:W-:Y:S01]  /*b470*/  FFMA.FTZ R29, R47, R118.reuse, -R123 ;  /* 0x000000762f1d7223 */ /* 0x080fe2000001087b */
[-CC-:B------:R-:W-:Y:S01]  /*b480*/  FFMA.FTZ R46, R48, R118.reuse, -R129.reuse ;  /* 0x00000076302e7223 */ /* 0x180fe20000010881 */
[-C--:B------:R-:W-:Y:S01]  /*b490*/  FFMA.FTZ R129, R65, R118.reuse, -R129 ;  /* 0x0000007641817223 */ /* 0x080fe20000010881 */
[----:B------:R-:W-:Y:S01]  /*b4a0*/  MUFU.EX2 R47, R28 ;  /* 0x0000001c002f7308 */ /* 0x000fe20000000800 */
[C---:B------:R-:W-:Y:S09]  /*b4b0*/  HMMA.16816.F32 R80, R12.reuse, R30, R80 ;  /* 0x0000001e0c50723c */ /* 0x040ff20000001850 */
[----:B------:R4:W5:Y:S01]  /*b4c0*/  MUFU.EX2 R48, R29 ;  /* 0x0000001d00307308 */ /* 0x0009620000000800 */
[-CC-:B------:R-:W-:Y:S01]  /*b4d0*/  FFMA.FTZ R65, R58, R118.reuse, -R123.reuse ;  /* 0x000000763a417223 */ /* 0x180fe2000001087b */
[--C-:B------:R-:W-:Y:S08]  /*b4e0*/  FFMA.FTZ R58, R59, R118, -R123.reuse ;  /* 0x000000763b3a7223 */ /* 0x100ff0000001087b */
[----:B------:R-:W5:Y:S01]  /*b4f0*/  MUFU.EX2 R46, R46 ;  /* 0x0000002e002e7308 */ /* 0x000f620000000800 */
[C---:B-1----:R-:W-:Y:S09]  /*b500*/  HMMA.16816.F32 R84, R12.reuse, R16, R84 ;  /* 0x000000100c54723c */ /* 0x042ff20000001854 */
[----:B------:R-:W-:Y:S10]  /*b510*/  MUFU.EX2 R59, R65 ;  /* 0x00000041003b7308 */ /* 0x000ff40000000800 */
[----:B------:R-:W1:Y:S01]  /*b520*/  MUFU.EX2 R58, R58 ;  /* 0x0000003a003a7308 */ /* 0x000e620000000800 */
[C---:B------:R-:W-:Y:S01]  /*b530*/  HMMA.16816.F32 R88, R12.reuse, R18, R88 ;  /* 0x000000120c58723c */ /* 0x040fe20000001858 */
[----:B------:R-:W1:Y:S08]  /*b540*/  LDSM.16.MT88.4 R16, [R161+0xa400] ;  /* 0x00a40000a110783b */ /* 0x000e700000004200 */
[----:B------:R-:W-:Y:S01]  /*b550*/  MUFU.EX2 R129, R129 ;  /* 0x0000008100817308 */ /* 0x000fe20000000800 */
[C---:B--2---:R-:W-:Y:S01]  /*b560*/  HMMA.16816.F32 R92, R12.reuse, R20, R92 ;  /* 0x000000140c5c723c */ /* 0x044fe2000000185c */
[----:B----4-:R-:W-:Y:S07]  /*b570*/  LDSM.16.MT88.4 R28, [R121+0x3400] ;  /* 0x00340000791c783b */ /* 0x010fee0000004200 */
[C---:B------:R-:W-:Y:S01]  /*b580*/  HMMA.16816.F32 R96, R12.reuse, R22, R96 ;  /* 0x000000160c60723c */ /* 0x040fe20000001860 */
[----:B------:R-:W2:Y:S07]  /*b590*/  LDSM.16.MT88.4 R20, [R121+0x1400] ;  /* 0x001400007914783b */ /* 0x000eae0000004200 */
[C---:B---3--:R-:W-:Y:S08]  /*b5a0*/  HMMA.16816.F32 R100, R12.reuse, R24, R100 ;  /* 0x000000180c64723c */ /* 0x048ff00000001864 */
[----:B------:R-:W-:Y:S01]  /*b5b0*/  HMMA.16816.F32 R104, R12, R26, R104 ;  /* 0x0000001a0c68723c */ /* 0x000fe20000001868 */
[----:B------:R-:W3:Y:S02]  /*b5c0*/  LDSM.16.MT88.4 R24, [R161+0xc400] ;  /* 0x00c40000a118783b */ /* 0x000ee40000004200 */
[----:B------:R-:W-:Y:S02]  /*b5d0*/  F2FP.F16.F32.PACK_AB R12, R45, R44 ;  /* 0x0000002c2d0c723e */ /* 0x000fe400000000ff */
[----:B-----5:R-:W-:Y:S02]  /*b5e0*/  F2FP.F16.F32.PACK_AB R13, R48, R47 ;  /* 0x0000002f300d723e */ /* 0x020fe400000000ff */
        /* <DEDUP_REMOVED lines=13> */
[----:B------:R-:W4:Y:S07]  /*b6c0*/  LDSM.16.MT88.4 R28, [R161+0xc800] ;  /* 0x00c80000a11c783b */ /* 0x000f2e0000004200 */
[C---:B------:R-:W-:Y:S08]  /*b6d0*/  HMMA.16816.F32 R92, R12.reuse, R32, R92 ;  /* 0x000000200c5c723c */ /* 0x040ff0000000185c */
[C---:B------:R-:W-:Y:S01]  /*b6e0*/  HMMA.16816.F32 R96, R12.reuse, R34, R96 ;  /* 0x000000220c60723c */ /* 0x040fe20000001860 */
[----:B------:R-:W5:Y:S07]  /*b6f0*/  LDSM.16.MT88.4 R32, [R121+0x3800] ;  /* 0x003800007920783b */ /* 0x000f6e0000004200 */
        /* <DEDUP_REMOVED lines=13> */
[C---:B----4-:R-:W-:Y:S08]  /*b7d0*/  HMMA.16816.F32 R76, R12.reuse, R28, R76 ;  /* 0x0000001c0c4c723c */ /* 0x050ff0000000184c */
[C---:B------:R-:W-:Y:S01]  /*b7e0*/  HMMA.16816.F32 R80, R12.reuse, R30, R80 ;  /* 0x0000001e0c50723c */ /* 0x040fe20000001850 */
[----:B------:R-:W4:Y:S07]  /*b7f0*/  LDSM.16.MT88.4 R28, [R121+0x3c00] ;  /* 0x003c0000791c783b */ /* 0x000f2e0000004200 */
[C---:B-----5:R-:W-:Y:S03]  /*b800*/  HMMA.16816.F32 R84, R12.reuse, R32, R84 ;  /* 0x000000200c54723c */ /* 0x060fe60000001854 */
[-CC-:B------:R-:W-:Y:S01]  /*b810*/  FFMA.FTZ R32, R62, R118.reuse, -R123.reuse ;  /* 0x000000763e207223 */ /* 0x180fe2000001087b */
[-CC-:B------:R-:W-:Y:S04]  /*b820*/  FFMA.FTZ R33, R63, R118.reuse, -R123.reuse ;  /* 0x000000763f217223 */ /* 0x180fe8000001087b */
[C---:B------:R-:W-:Y:S01]  /*b830*/  HMMA.16816.F32 R88, R12.reuse, R34, R88 ;  /* 0x000000220c58723c */ /* 0x040fe20000001858 */
[----:B------:R-:W-:Y:S02]  /*b840*/  MUFU.EX2 R32, R32 ;  /* 0x0000002000207308 */ /* 0x000fe40000000800 */
[-CC-:B------:R-:W-:Y:S01]  /*b850*/  FFMA.FTZ R34, R66, R118.reuse, -R123.reuse ;  /* 0x0000007642227223 */ /* 0x180fe2000001087b */
[----:B------:R-:W-:Y:S07]  /*b860*/  FFMA.FTZ R123, R67, R118, -R123 ;  /* 0x00000076437b7223 */ /* 0x000fee000001087b */
[----:B------:R-:W5:Y:S01]  /*b870*/  MUFU.EX2 R33, R33 ;  /* 0x0000002100217308 */ /* 0x000f620000000800 */
[C---:B------:R-:W-:Y:S09]  /*b880*/  HMMA.16816.F32 R92, R12.reuse, R36, R92 ;  /* 0x000000240c5c723c */ /* 0x040ff2000000185c */
[----:B------:R-:W-:Y:S10]  /*b890*/  MUFU.EX2 R34, R34 ;  /* 0x0000002200227308 */ /* 0x000ff40000000800 */
[----:B------:R-:W2:Y:S01]  /*b8a0*/  MUFU.EX2 R123, R123 ;  /* 0x0000007b007b7308 */ /* 0x000ea20000000800 */
[C---:B------:R-:W-:Y:S08]  /*b8b0*/  HMMA.16816.F32 R96, R12.reuse, R38, R96 ;  /* 0x000000260c60723c */ /* 0x040ff00000001860 */
[C---:B-1----:R-:W-:Y:S03]  /*b8c0*/  HMMA.16816.F32 R100, R12.reuse, R16, R100 ;  /* 0x000000100c64723c */ /* 0x042fe60000001864 */
[----:B------:R-:W-:Y:S04]  /*b8d0*/  FADD.FTZ R17, R127, R112 ;  /* 0x000000707f117221 */ /* 0x000fe80000010000 */
[----:B------:R-:W-:Y:S01]  /*b8e0*/  FADD.FTZ R17, R124, R17 ;  /* 0x000000117c117221 */ /* 0x000fe20000010000 */
[----:B------:R-:W-:Y:S03]  /*b8f0*/  HMMA.16816.F32 R104, R12, R18, R104 ;  /* 0x000000120c68723c */ /* 0x000fe60000001868 */
[----:B------:R-:W-:Y:S02]  /*b900*/  F2FP.F16.F32.PACK_AB R12, R61, R60 ;  /* 0x0000003c3d0c723e */ /* 0x000fe400000000ff */
[----:B-----5:R-:W-:Y:S02]  /*b910*/  F2FP.F16.F32.PACK_AB R13, R33, R32 ;  /* 0x00000020210d723e */ /* 0x020fe400000000ff */
[----:B------:R-:W-:Y:S02]  /*b920*/  F2FP.F16.F32.PACK_AB R14, R129, R64 ;  /* 0x00000040810e723e */ /* 0x000fe400000000ff */
[----:B--2---:R-:W-:Y:S07]  /*b930*/  F2FP.F16.F32.PACK_AB R15, R123, R34 ;  /* 0x000000227b0f723e */ /* 0x004fee00000000ff */
[C---:B------:R-:W-:Y:S01]  /*b940*/  HMMA.16816.F32 R112, R12.reuse, R108, R4 ;  /* 0x0000006c0c70723c */ /* 0x040fe20000001804 */
[----:B------:R-:W1:Y:S07]  /*b950*/  LDSM.16.MT88.4 R4, [R161+0xec00] ;  /* 0x00ec0000a104783b */ /* 0x000e6e0000004200 */
        /* <DEDUP_REMOVED lines=8> */
[----:B------:R-:W2:Y:S01]  /*b9e0*/  LDSM.16.MT88.4 R8, [R121+0x5c00] ;  /* 0x005c00007908783b */ /* 0x000ea20000004200 */
[----:B------:R-:W-:Y:S01]  /*b9f0*/  MOV R119, R116 ;  /* 0x0000007400777202 */ /* 0x000fe20000000f00 */
        /* <DEDUP_REMOVED lines=39> */
.L_x_3005:
        /* <DEDUP_REMOVED lines=10> */
.L_x_3024:
        /* <DEDUP_REMOVED lines=38> */
[----:B---3--:R-:W-:Y:S01]  /*bf70*/  FSEL R8, R8, 1, P1 ;  /* 0x3f80000008087808 */ /* 0x008fe20000800000 */
[C---:B------:R-:W-:Y:S01]  /*bf80*/  FMUL.FTZ R101, R4.reuse, R101 ;  /* 0x0000006504657220 */ /* 0x040fe20000410000 */
[C---:B------:R-:W-:Y:S01]  /*bf90*/  FMUL.FTZ R104, R4.reuse, R104 ;  /* 0x0000006804687220 */ /* 0x040fe20000410000 */
[----:B------:R-:W-:Y:S01]  /*bfa0*/  FMUL.FTZ R105, R4, R105 ;  /* 0x0000006904697220 */ /* 0x000fe20000410000 */
[----:B------:R-:W-:Y:S01]  /*bfb0*/  SHF.L.U32 R4, R160, 0x2, RZ ;  /* 0x00000002a0047819 */ /* 0x000fe200000006ff */
[----:B------:R-:W-:Y:S01]  /*bfc0*/  FMUL.FTZ R114, R8, R114 ;  /* 0x0000007208727220 */ /* 0x000fe20000410000 */
[----:B------:R-:W-:Y:S01]  /*bfd0*/  LOP3.LUT R0, R0, R5, RZ, 0xfc, !PT ;  /* 0x0000000500007212 */ /* 0x000fe200078efcff */
[----:B------:R-:W-:Y:S01]  /*bfe0*/  FMUL.FTZ R115, R8, R115 ;  /* 0x0000007308737220 */ /* 0x000fe20000410000 */
[----:B------:R-:W-:Y:S01]  /*bff0*/  LOP3.LUT R5, R4, 0x20, RZ, 0xc0, !PT ;  /* 0x0000002004057812 */ /* 0x000fe200078ec0ff */
[----:B------:R-:W-:Y:S01]  /*c000*/  FMUL.FTZ R110, R8, R110 ;  /* 0x0000006e086e7220 */ /* 0x000fe20000410000 */
[----:B------:R-:W-:Y:S01]  /*c010*/  LEA R11, R0, UR6, 0x1 ;  /* 0x00000006000b7c11 */ /* 0x000fe2000f8e08ff */
[C---:B------:R-:W-:Y:S01]  /*c020*/  FMUL.FTZ R111, R8.reuse, R111 ;  /* 0x0000006f086f7220 */ /* 0x040fe20000410000 */
[C---:B------:R-:W-:Y:S01]  /*c030*/  FMUL.FTZ R70, R8.reuse, R70 ;  /* 0x0000004608467220 */ /* 0x040fe20000410000 */
[C---:B------:R-:W-:Y:S01]  /*c040*/  FMUL.FTZ R71, R8.reuse, R71 ;  /* 0x0000004708477220 */ /* 0x040fe20000410000 */
[C---:B------:R-:W-:Y:S01]  /*c050*/  FMUL.FTZ R74, R8.reuse, R74 ;  /* 0x0000004a084a7220 */ /* 0x040fe20000410000 */
[----:B------:R-:W-:Y:S01]  /*c060*/  FMUL.FTZ R75, R8, R75 ;  /* 0x0000004b084b7220 */ /* 0x000fe20000410000 */
        /* <DEDUP_REMOVED lines=81> */
[-C--:B----4-:R-:W-:Y:S01]  /*c580*/  @P2 IMAD R29, R43, R183.reuse, RZ ;  /* 0x000000b72b1d2224 */ /* 0x090fe200078e02ff */
[----:B------:R-:W-:Y:S01]  /*c590*/  MOV R0, 0x7f800000 ;  /* 0x7f80000000007802 */ /* 0x000fe20000000f00 */
[----:B------:R-:W-:-:S04]  /*c5a0*/  @P2 IMAD.WIDE.U32 R44, R42, R183, RZ ;  /* 0x000000b72a2c2225 */ /* 0x000fc800078e00ff */
[----:B-1----:R-:W-:-:S04]  /*c5b0*/  @P3 FMUL.FTZ R5, R7, 0.69314718246459960938 ;  /* 0x3f31721807053820 */ /* 0x002fc80000410000 */
[----:B-----5:R-:W-:Y:S01]  /*c5c0*/  @P3 FFMA.FTZ R28, R6, R117, R5 ;  /* 0x00000075061c3223 */ /* 0x020fe20000010005 */
[----:B------:R-:W-:-:S04]  /*c5d0*/  @P1 FMUL.FTZ R11, R9, 0.69314718246459960938 ;  /* 0x3f317218090b1820 */ /* 0x000fc80000410000 */
        /* <DEDUP_REMOVED lines=9> */
.L_x_3015:
[----:B------:R-:W-:Y:S05]  /*c670*/  BSYNC.RECONVERGENT B0 ;  /* 0x0000000000007941 */ /* 0x000fea0003800200 */
.L_x_3014:
        /* <DEDUP_REMOVED lines=27> */
.L_x_3017:
[----:B------:R-:W-:Y:S05]  /*c830*/  BSYNC.RECONVERGENT B0 ;  /* 0x0000000000007941 */ /* 0x000fea0003800200 */
.L_x_3016:
        /* <DEDUP_REMOVED lines=31> */
.L_x_3019:
[----:B------:R-:W-:Y:S05]  /*ca30*/  BSYNC.RECONVERGENT B0 ;  /* 0x0000000000007941 */ /* 0x000fea0003800200 */
.L_x_3018:
[----:B------:R-:W-:-:S04]  /*ca40*/  MOV R177, 0x0 ;  /* 0x0000000000b17802 */ /* 0x000fc80000000f00 */
[----:B-12345:R-:W-:Y:S05]  /*ca50*/  @P0 RET.REL.NODEC R176 `(_ZN5flash24flash_fwd_splitkv_kernelI23Flash_fwd_kernel_traitsILi96ELi64ELi128ELi4ELb0ELb0EN7cutlass6half_tE19Flash_kernel_traitsILi96ELi64ELi128ELi4ES3_EELb0ELb0ELb1ELb0ELb0ELb0ELb0ELb0EEEvNS_16Flash_fwd_paramsE) ;  /* 0xffffff34b0680950 */ /* 0x03efea0003c3ffff */
        /* <DEDUP_REMOVED lines=16> */
[----:B-1----:R-:W-:Y:S05]  /*cb60*/  @P0 RET.REL.NODEC R176 `(_ZN5flash24flash_fwd_splitkv_kernelI23Flash_fwd_kernel_traitsILi96ELi64ELi128ELi4ELb0ELb0EN7cutlass6half_tE19Flash_kernel_traitsILi96ELi64ELi128ELi4ES3_EELb0ELb0ELb1ELb0ELb0ELb0ELb0ELb0EEEvNS_16Flash_fwd_paramsE) ;  /* 0xffffff34b0240950 */ /* 0x002fea0003c3ffff */
[----:B------:R-:W-:Y:S01]  /*cb70*/  MOV R177, 0x0 ;  /* 0x0000000000b17802 */ /* 0x000fe20000000f00 */
[----:B------:R1:W-:Y:S03]  /*cb80*/  ST.E.128 desc[UR4][R2.64+0x80], R24 ;  /* 0x0000801802007985 */ /* 0x0003e6000c101d04 */
[----:B-1----:R-:W-:Y:S05]  /*cb90*/  RET.REL.NODEC R176 `(_ZN5flash24flash_fwd_splitkv_kernelI23Flash_fwd_kernel_traitsILi96ELi64ELi128ELi4ELb0ELb0EN7cutlass6half_tE19Flash_kernel_traitsILi96ELi64ELi128ELi4ES3_EELb0ELb0ELb1ELb0ELb0ELb0ELb0ELb0EEEvNS_16Flash_fwd_paramsE) ;  /* 0xffffff34b0187950 */ /* 0x002fea0003c3ffff */
.L_x_3013:
[----:B------:R-:W-:Y:S01]  /*cba0*/  MOV R5, 0x2 ;  /* 0x0000000200057802 */ /* 0x000fe20000000f00 */
[----:B------:R-:W-:Y:S01]  /*cbb0*/  IMAD.MOV.U32 R0, RZ, RZ, 0x1f ;  /* 0x0000001fff007424 */ /* 0x000fe200078e00ff */
[----:B------:R-:W-:-:S07]  /*cbc0*/  MOV R4, 0xffffffff ;  /* 0xffffffff00047802 */ /* 0x000fce0000000f00 */
[----:B-1---5:R-:W-:Y:S05]  /*cbd0*/  WARPSYNC.COLLECTIVE R4, `(.L_x_3020) ;  /* 0x0000000004087348 */ /* 0x022fea0003c00000 */
[----:B------:R2:W3:Y:S02]  /*cbe0*/  SHFL.BFLY P0, R10, R196, R5, R0 ;  /* 0x0c000005c40a7389 */ /* 0x0004e40000000000 */
[----:B-123-5:R-:W-:Y:S05]  /*cbf0*/  ENDCOLLECTIVE ;  /* 0x000000000000791b */ /* 0x02efea0003800000 */
.L_x_3020:
[----:B------:R-:W-:Y:S02]  /*cc00*/  IMAD.MOV.U32 R7, RZ, RZ, R10 ;  /* 0x000000ffff077224 */ /* 0x000fe400078e000a */
[----:B------:R-:W-:Y:S02]  /*cc10*/  IMAD.MOV.U32 R5, RZ, RZ, 0x1 ;  /* 0x00000001ff057424 */ /* 0x000fe400078e00ff */
[----:B------:R-:W-:-:S05]  /*cc20*/  FADD.FTZ R8, R7, R196 ;  /* 0x000000c407087221 */ /* 0x000fca0000010000 */
[----:B------:R-:W-:-:S07]  /*cc30*/  MOV R196, R8 ;  /* 0x0000000800c47202 */ /* 0x000fce0000000f00 */
[----:B------:R-:W-:Y:S05]  /*cc40*/  WARPSYNC.COLLECTIVE R4, `(.L_x_3021) ;  /* 0x0000000004087348 */ /* 0x000fea0003c00000 */
[----:B------:R1:W2:Y:S02]  /*cc50*/  SHFL.BFLY P0, R10, R196, R5, R0 ;  /* 0x0c000005c40a7389 */ /* 0x0002a40000000000 */
[----:B-12---:R-:W-:Y:S05]  /*cc60*/  ENDCOLLECTIVE ;  /* 0x000000000000791b */ /* 0x006fea0003800000 */
.L_x_3021:
[----:B------:R-:W-:Y:S01]  /*cc70*/  MOV R196, R193 ;  /* 0x000000c100c47202 */ /* 0x000fe20000000f00 */
[----:B------:R-:W-:Y:S01]  /*cc80*/  IMAD.MOV.U32 R5, RZ, RZ, 0x2 ;  /* 0x00000002ff057424 */ /* 0x000fe200078e00ff */
[----:B------:R-:W-:-:S07]  /*cc90*/  MOV R7, R10 ;  /* 0x0000000a00077202 */ /* 0x000fce0000000f00 */
[----:B------:R-:W-:Y:S05]  /*cca0*/  WARPSYNC.COLLECTIVE R4, `(.L_x_3022) ;  /* 0x0000000004087348 */ /* 0x000fea0003c00000 */
[----:B------:R1:W2:Y:S02]  /*ccb0*/  SHFL.BFLY P0, R10, R196, R5, R0 ;  /* 0x0c000005c40a7389 */ /* 0x0002a40000000000 */
[----:B-12---:R-:W-:Y:S05]  /*ccc0*/  ENDCOLLECTIVE ;  /* 0x000000000000791b */ /* 0x006fea0003800000 */
.L_x_3022:
[----:B------:R-:W-:Y:S01]  /*ccd0*/  FADD.FTZ R7, R8, R7 ;  /* 0x0000000708077221 */ /* 0x000fe20000010000 */
[----:B------:R-:W-:Y:S01]  /*cce0*/  FADD.FTZ R9, R10, R193 ;  /* 0x000000c10a097221 */ /* 0x000fe20000010000 */
[----:B------:R-:W-:-:S04]  /*ccf0*/  MOV R5, 0x1 ;  /* 0x0000000100057802 */ /* 0x000fc80000000f00 */
[----:B------:R-:W-:-:S07]  /*cd00*/  MOV R196, R9 ;  /* 0x0000000900c47202 */ /* 0x000fce0000000f00 */
[----:B------:R-:W-:Y:S05]  /*cd10*/  WARPSYNC.COLLECTIVE R4, `(.L_x_3023) ;  /* 0x0000000004087348 */ /* 0x000fea0003c00000 */
[----:B------:R1:W2:Y:S02]  /*cd20*/  SHFL.BFLY P0, R10, R196, R5, R0 ;  /* 0x0c000005c40a7389 */ /* 0x0002a40000000000 */
[----:B-12---:R-:W-:Y:S05]  /*cd30*/  ENDCOLLECTIVE ;  /* 0x000000000000791b */ /* 0x006fea0003800000 */
.L_x_3023:
[----:B------:R-:W-:Y:S05]  /*cd40*/  BRA `(.L_x_3024) ;  /* 0xffffffec00f07947 */ /* 0x000fea000383ffff */
.L_x_3025:
        /* <DEDUP_REMOVED lines=11> */
.L_x_11646:


//--------------------- .text._ZN5flash24flash_fwd_splitkv_kernelI23Flash_fwd_kernel_traitsILi96ELi64ELi128ELi4ELb0ELb0EN7cutlass6half_tE19Flash_kernel_traitsILi96ELi64ELi128ELi4ES3_EELb0ELb0ELb1ELb0ELb0ELb1ELb0ELb0EEEvNS_16Flash_fwd_paramsE --------------------------
	.section	.text._ZN5flash24flash_fwd_splitkv_kernelI23Flash_fwd_kernel_traitsILi96ELi64ELi128ELi4ELb0ELb0EN7cutlass6half_tE19Flash_kernel_traitsILi96ELi64ELi128ELi4ES3_EELb0ELb0ELb1ELb0ELb0ELb1ELb0ELb0EEEvNS_16Flash_fwd_paramsE,"ax",@progbits
	.align	128
        .global         _ZN5flash24flash_fwd_splitkv_kernelI23Flash_fwd_kernel_traitsILi96ELi64ELi128ELi4ELb0ELb0EN7cutlass6half_tE19Flash_kernel_traitsILi96ELi64ELi128ELi4ES3_EELb0ELb0ELb1ELb0ELb0ELb1ELb0ELb0EEEvNS_16Flash_fwd_paramsE
        .type           _ZN5flash24flash_fwd_splitkv_kernelI23Flash_fwd_kernel_traitsILi96ELi64ELi128ELi4ELb0ELb0EN7cutlass6half_tE19Flash_kernel_traitsILi96ELi64ELi128ELi4ES3_EELb0ELb0ELb1ELb0ELb0ELb1ELb0ELb0EEEvNS_16Flash_fwd_paramsE,@function
        .size           _ZN5flash24flash_fwd_splitkv_kernelI23Flash_fwd_kernel_traitsILi96ELi64ELi128ELi4ELb0ELb0EN7cutlass6half_tE19Flash_kernel_traitsILi96ELi64ELi128ELi4ES3_EELb0ELb0ELb1ELb0ELb0ELb1ELb0ELb0EEEvNS_16Flash_fwd_paramsE,(.L_x_11647 - _ZN5flash24flash_fwd_splitkv_kernelI23Flash_fwd_kernel_traitsILi96ELi64ELi128ELi4ELb0ELb0EN7cutlass6half_tE19Flash_kernel_traitsILi96ELi64ELi128ELi4ES3_EELb0ELb0ELb1ELb0ELb0ELb1ELb0ELb0EEEvNS_16Flash_fwd_paramsE)
        .other          _ZN5flash24flash_fwd_splitkv_kernelI23Flash_fwd_kernel_traitsILi96ELi64ELi128ELi4ELb0ELb0EN7cutlass6half_tE19Flash_kernel_traitsILi96ELi64ELi128ELi4ES3_EELb0ELb0ELb1ELb0ELb0ELb1ELb0ELb0EEEvNS_16Flash_fwd_paramsE,@"STO_CUDA_ENTRY STV_DEFAULT"
_ZN5flash24flash_fwd_splitkv_kernelI23Flash_fwd_kernel_traitsILi96ELi64ELi128ELi4ELb0ELb0EN7cutlass6half_tE19Flash_kernel_traitsILi96ELi64ELi128ELi4ES3_EELb0ELb0ELb1ELb0ELb0ELb1ELb0ELb0EEEvNS_16Flash_fwd_paramsE:
.text._ZN5flash24flash_fwd_splitkv_kernelI23Flash_fwd_kernel_traitsILi96ELi64ELi128ELi4ELb0ELb0EN7cutlass6half_tE19Flash_kernel_traitsILi96ELi64ELi128ELi4ES3_EELb0ELb0ELb1ELb0ELb0ELb1ELb0ELb0EEEvNS_16Flash_fwd_paramsE:
[----:B------:R-:W-:Y:S01]  /*0000*/  LDC R1, c[0x0][0x37c] ;  /* 0x0000df00ff017b82 */ /* 0x000fe20000000800 */
[----:B------:R-:W1:Y:S07]  /*0010*/  S2R R9, SR_CTAID.X ;  /* 0x0000000000097919 */ /* 0x000e6e0000002500 */
[----:B------:R-:W2:Y:S01]  /*0020*/  LDC.64 R2, c[0x0][0x348] ;  /* 0x0000d200ff027b82 */ /* 0x000ea20000000a00 */
[----:B------:R-:W-:Y:S01]  /*0030*/  BSSY.RECONVERGENT B2, `(.L_x_3026) ;  /* 0x0000005000027945 */ /* 0x000fe20003800200 */
[----:B------:R-:W-:Y:S01]  /*0040*/  MOV R170, 0x80 ;  /* 0x0000008000aa7802 */ /* 0x000fe20000000f00 */
[----:B------:R-:W3:Y:S01]  /*0050*/  S2R R171, SR_CTAID.Y ;  /* 0x0000000000ab7919 */ /* 0x000ee20000002600 */
[----:B------:R-:W4:Y:S05]  /*0060*/  S2R R172, SR_CTAID.Z ;  /* 0x0000000000ac7919 */ /* 0x000f2a0000002700 */
[----:B-1234-:R-:W-:Y:S05]  /*0070*/  CALL.REL.NOINC `($_ZN5flash24flash_fwd_splitkv_kernelI23Flash_fwd_kernel_traitsILi96ELi64ELi128ELi4ELb0ELb0EN7cutlass6half_tE19Flash_kernel_traitsILi96ELi64ELi128ELi4ES3_EELb0ELb0ELb1ELb0ELb0ELb1ELb0ELb0EEEvNS_16Flash_fwd_paramsE$_ZN5flash30compute_attn_1rowblock_splitkvI23Flash_fwd_kernel_traitsILi96ELi64ELi128ELi4ELb0ELb0EN7cutlass6half_tE19Flash_kernel_traitsILi96ELi64ELi128ELi4ES3_EELb0ELb0ELb1ELb0ELb0ELb1ELb0ELb0ENS_16Flash_fwd_paramsEEEvRKT8_iiiii) ;  /* 0x0000000000087944 */ /* 0x01efea0003c00000 */
[----:B------:R-:W-:Y:S05]  /*0080*/  BSYNC.RECONVERGENT B2 ;  /* 0x0000000000027941 */ /* 0x000fea0003800200 */
.L_x_3026:
[----:B------:R-:W-:Y:S05]  /*0090*/  EXIT ;  /* 0x000000000000794d */ /* 0x000fea0003800000 */
        .type           $_ZN5flash24flash_fwd_splitkv_kernelI23Flash_fwd_kernel_traitsILi96ELi64ELi128ELi4ELb0ELb0EN7cutlass6half_tE19Flash_kernel_traitsILi96ELi64ELi128ELi4ES3_EELb0ELb0ELb1ELb0ELb0ELb1ELb0ELb0EEEvNS_16Flash_fwd_paramsE$_ZN5flash30compute_attn_1rowblock_splitkvI23Flash_fwd_kernel_traitsILi96ELi64ELi128ELi4ELb0ELb0EN7cutlass6half_tE19Flash_kernel_traitsILi96ELi64ELi128ELi4ES3_EELb0ELb0ELb1ELb0ELb0ELb1ELb0ELb0ENS_16Flash_fwd_paramsEEEvRKT8_iiiii,@function
        .size           $_ZN5flash24flash_fwd_splitkv_kernelI23Flash_fwd_kernel_traitsILi96ELi64ELi128ELi4ELb0ELb0EN7cutlass6half_tE19Flash_kernel_traitsILi96ELi64ELi128ELi4ES3_EELb0ELb0ELb1ELb0ELb0ELb1ELb0ELb0EEEvNS_16Flash_fwd_paramsE$_ZN5flash30compute_attn_1rowblock_splitkvI23Flash_fwd_kernel_traitsILi96ELi64ELi128ELi4ELb0ELb0EN7cutlass6half_tE19Flash_kernel_traitsILi96ELi64ELi128ELi4ES3_EELb0ELb0ELb1ELb0ELb0ELb1ELb0ELb0ENS_16Flash_fwd_paramsEEEvRKT8_iiiii,(.L_x_11647 - $_ZN5flash24flash_fwd_splitkv_kernelI23Flash_fwd_kernel_traitsILi96ELi64ELi128ELi4ELb0ELb0EN7cutlass6half_tE19Flash_kernel_traitsILi96ELi64ELi128ELi4ES3_EELb0ELb0ELb1ELb0ELb0ELb1ELb0ELb0EEEvNS_16Flash_fwd_paramsE$_ZN5flash30compute_attn_1rowblock_splitkvI23Flash_fwd_kernel_traitsILi96ELi64ELi128ELi4ELb0ELb0EN7cutlass6half_tE19Flash_kernel_traitsILi96ELi64ELi128ELi4ES3_EELb0ELb0ELb1ELb0ELb0ELb1ELb0ELb0ENS_16Flash_fwd_paramsEEEvRKT8_iiiii)
$_ZN5flash24flash_fwd_splitkv_kernelI23Flash_fwd_kernel_traitsILi96ELi64ELi128ELi4ELb0ELb0EN7cutlass6half_tE19Flash_kernel_traitsILi96ELi64ELi128ELi4ES3_EELb0ELb0ELb1ELb0ELb0ELb1ELb0ELb0EEEvNS_16Flash_fwd_paramsE$_ZN5flash30compute_attn_1rowblock_splitkvI23Flash_fwd_kernel_traitsILi96ELi64ELi128ELi4ELb0ELb0EN7cutlass6half_tE19Flash_kernel_traitsILi96ELi64ELi128ELi4ES3_EELb0ELb0ELb1ELb0ELb0ELb1ELb0ELb0ENS_16Flash_fwd_paramsEEEvRKT8_iiiii:
        /* <DEDUP_REMOVED lines=39> */
.L_x_3028:
[----:B------:R-:W-:Y:S05]  /*0310*/  BSYNC.RECONVERGENT B0 ;  /* 0x0000000000007941 */ /* 0x000fea0003800200 */
.L_x_3027:
[----:B------:R-:W-:Y:S04]  /*0320*/  BSSY.RECONVERGENT B0, `(.L_x_3029) ;  /* 0x0000007000007945 */ /* 0x000fe80003800200 */
[----:B------:R-:W-:Y:S05]  /*0330*/  @!P3 BRA `(.L_x_3030) ;  /* 0x000000000014b947 */ /* 0x000fea0003800000 */
[----:B-----5:R-:W2:Y:S02]  /*0340*/  LD.E.U8 R5, desc[UR4][R2.64+0x1b2] ;  /* 0x0001b20402057980 */ /* 0x020ea4000c101100 */
[----:B--2---:R-:W-:-:S13]  /*0350*/  ISETP.NE.AND P1, PT, R5, RZ, PT ;  /* 0x000000ff0500720c */ /* 0x004fda0003f25270 */
[----:B------:R-:W2:Y:S02]  /*0360*/  @P1 LD.E R8, desc[UR4][R14.64+0x4] ;  /* 0x000004040e081980 */ /* 0x000ea4000c101900 */
[----:B--2---:R-:W-:-:S06]  /*0370*/  @P1 IADD3 R5, PT, PT, R8, -R17, RZ ;  /* 0x8000001108051210 */ /* 0x004fcc0007ffe0ff */
[----:B------:R2:W5:Y:S02]  /*0380*/  @!P1 LD.E R5, desc[UR4][R14.64] ;  /* 0x000000040e059980 */ /* 0x000564000c101900 */
.L_x_3030:
[----:B------:R-:W-:Y:S05]  /*0390*/  BSYNC.RECONVERGENT B0 ;  /* 0x0000000000007941 */ /* 0x000fea0003800200 */
.L_x_3029:
        /* <DEDUP_REMOVED lines=8> */
.L_x_3032:
[----:B------:R-:W4:Y:S01]  /*0420*/  LD.E.64 R6, desc[UR4][R2.64+0x108] ;  /* 0x0001080402067980 */ /* 0x000f22000c101b00 */
[----:B------:R-:W-:Y:S01]  /*0430*/  BSSY.RECONVERGENT B0, `(.L_x_3034) ;  /* 0x0000006000007945 */ /* 0x000fe20003800200 */
[----:B------:R-:W-:Y:S01]  /*0440*/  IMAD.MOV.U32 R116, RZ, RZ, RZ ;  /* 0x000000ffff747224 */ /* 0x000fe200078e00ff */
[----:B----4-:R-:W-:-:S04]  /*0450*/  ISETP.NE.U32.AND P0, PT, R6, RZ, PT ;  /* 0x000000ff0600720c */ /* 0x010fc80003f05070 */
[----:B------:R-:W-:-:S13]  /*0460*/  ISETP.NE.AND.EX P0, PT, R7, RZ, PT, P0 ;  /* 0x000000ff0700720c */ /* 0x000fda0003f05300 */
[----:B------:R-:W-:Y:S05]  /*0470*/  @!P0 BRA `(.L_x_3035) ;  /* 0x0000000000048947 */ /* 0x000fea0003800000 */
[----:B------:R4:W5:Y:S02]  /*0480*/  LD.E R116, desc[UR4][R2.64+0xbc] ;  /* 0x0000bc0402747980 */ /* 0x000964000c101900 */
.L_x_3035:
[----:B------:R-:W-:Y:S05]  /*0490*/  BSYNC.RECONVERGENT B0 ;  /* 0x0000000000007941 */ /* 0x000fea0003800200 */
.L_x_3034:
[----:B-----5:R-:W-:Y:S02]  /*04a0*/  IADD3 R116, PT, PT, R116, R5, -R12 ;  /* 0x0000000574747210 */ /* 0x020fe40007ffe80c */
.L_x_3033:
[----:B------:R-:W-:Y:S05]  /*04b0*/  BSYNC.RECONVERGENT B1 ;  /* 0x0000000000017941 */ /* 0x000fea0003800200 */
.L_x_3031:
[----:B------:R-:W-:Y:S01]  /*04c0*/  IMAD.SHL.U32 R176, R9, 0x40, RZ ;  /* 0x0000004009b07824 */ /* 0x000fe200078e00ff */
[----:B------:R-:W-:Y:S01]  /*04d0*/  MOV R6, R170 ;  /* 0x000000aa00067202 */ /* 0x000fe20000000f00 */
[----:B------:R-:W-:-:S03]  /*04e0*/  IMAD.MOV.U32 R7, RZ, RZ, 0x0 ;  /* 0x00000000ff077424 */ /* 0x000fc600078e00ff */
[----:B------:R-:W-:-:S13]  /*04f0*/  ISETP.GT.AND P0, PT, R117, R176, PT ;  /* 0x000000b07500720c */ /* 0x000fda0003f04270 */
[----:B-1234-:R-:W-:Y:S05]  /*0500*/  @!P0 RET.REL.NODEC R6 `(_ZN5flash24flash_fwd_splitkv_kernelI23Flash_fwd_kernel_traitsILi96ELi64ELi128ELi4ELb0ELb0EN7cutlass6half_tE19Flash_kernel_traitsILi96ELi64ELi128ELi4ES3_EELb0ELb0ELb1ELb0ELb0ELb1ELb0ELb0EEEvNS_16Flash_fwd_paramsE) ;  /* 0xfffffff806bc8950 */ /* 0x01efea0003c3ffff */
        /* <DEDUP_REMOVED lines=70> */
.L_x_3038:
[----:B------:R-:W-:Y:S05]  /*0970*/  BSYNC.RECONVERGENT B0 ;  /* 0x0000000000007941 */ /* 0x000fea0003800200 */
.L_x_3037:
        /* <DEDUP_REMOVED lines=18> */
.L_x_3040:
[----:B------:R-:W-:Y:S05]  /*0aa0*/  BSYNC.RECONVERGENT B0 ;  /* 0x0000000000007941 */ /* 0x000fea0003800200 */
.L_x_3039:
[----:B------:R-:W-:Y:S01]  /*0ab0*/  MOV R171, 0x0 ;  /* 0x0000000000ab7802 */ /* 0x000fe20000000f00 */
[----:B------:R1:W-:Y:S03]  /*0ac0*/  @!P6 ST.E desc[UR4][R6.64], R3 ;  /* 0x000000030600e985 */ /* 0x0003e6000c101904 */
[----:B-12--5:R-:W-:Y:S05]  /*0ad0*/  @P5 RET.REL.NODEC R170 `(_ZN5flash24flash_fwd_splitkv_kernelI23Flash_fwd_kernel_traitsILi96ELi64ELi128ELi4ELb0ELb0EN7cutlass6half_tE19Flash_kernel_traitsILi96ELi64ELi128ELi4ES3_EELb0ELb0ELb1ELb0ELb0ELb1ELb0ELb0EEEvNS_16Flash_fwd_paramsE) ;  /* 0xfffffff4aa485950 */ /* 0x026fea0003c3ffff */
[----:B------:R-:W-:Y:S02]  /*0ae0*/  MOV R3, 0x7f800000 ;  /* 0x7f80000000037802 */ /* 0x000fe40000000f00 */
[----:B------:R-:W-:-:S03]  /*0af0*/  MOV R171, 0x0 ;  /* 0x0000000000ab7802 */ /* 0x000fc60000000f00 */
[----:B------:R1:W-:Y:S02]  /*0b00*/  ST.E desc[UR4][R6.64+0x80], R3 ;  /* 0x0000800306007985 */ /* 0x0003e4000c101904 */
[----:B-1----:R-:W-:Y:S05]  /*0b10*/  RET.REL.NODEC R170 `(_ZN5flash24flash_fwd_splitkv_kernelI23Flash_fwd_kernel_traitsILi96ELi64ELi128ELi4ELb0ELb0EN7cutlass6half_tE19Flash_kernel_traitsILi96ELi64ELi128ELi4ES3_EELb0ELb0ELb1ELb0ELb0ELb1ELb0ELb0EEEvNS_16Flash_fwd_paramsE) ;  /* 0xfffffff4aa387950 */ /* 0x002fea0003c3ffff */
.L_x_3036:
        /* <DEDUP_REMOVED lines=103> */
.L_x_3042:
        /* <DEDUP_REMOVED lines=77> */
.L_x_3043:
[----:B------:R-:W-:Y:S05]  /*1660*/  BSYNC.RECONVERGENT B0 ;  /* 0x0000000000007941 */ /* 0x000fea0003800200 */
.L_x_3041:
        /* <DEDUP_REMOVED lines=129> */
.L_x_3046:
[----:B------:R3:W-:Y:S02]  /*1e80*/  STS.128 [R175+0x2000], RZ ;  /* 0x002000ffaf007388 */ /* 0x0007e40000000c00 */
.L_x_3045:
[----:B------:R-:W-:Y:S05]  /*1e90*/  BSYNC.RECONVERGENT B0 ;  /* 0x0000000000007941 */ /* 0x000fea0003800200 */
.L_x_3044:
        /* <DEDUP_REMOVED lines=33> */
.L_x_3049:
[----:B------:R2:W-:Y:S02]  /*20b0*/  STS.128 [R175+0x2800], RZ ;  /* 0x002800ffaf007388 */ /* 0x0005e40000000c00 */
.L_x_3048:
[----:B------:R-:W-:Y:S05]  /*20c0*/  BSYNC.RECONVERGENT B0 ;  /* 0x0000000000007941 */ /* 0x000fea0003800200 */
.L_x_3047:
        /* <DEDUP_REMOVED lines=28> */
.L_x_3052:
[----:B------:R4:W-:Y:S02]  /*2290*/  STS.128 [R175+0x7000], RZ ;  /* 0x007000ffaf007388 */ /* 0x0009e40000000c00 */
.L_x_3051:
[----:B------:R-:W-:Y:S05]  /*22a0*/  BSYNC.RECONVERGENT B0 ;  /* 0x0000000000007941 */ /* 0x000fea0003800200 */
.L_x_3050:
        /* <DEDUP_REMOVED lines=26> */
.L_x_3055:
[----:B------:R4:W-:Y:S02]  /*2450*/  STS.128 [R175+0x7800], RZ ;  /* 0x007800ffaf007388 */ /* 0x0009e40000000c00 */
.L_x_3054:
[----:B------:R-:W-:Y:S05]  /*2460*/  BSYNC.RECONVERGENT B0 ;  /* 0x0000000000007941 */ /* 0x000fea0003800200 */
.L_x_3053:
        /* <DEDUP_REMOVED lines=25> */
.L_x_3058:
[----:B------:R4:W-:Y:S02]  /*2600*/  STS.128 [R175+0x8000], RZ ;  /* 0x008000ffaf007388 */ /* 0x0009e40000000c00 */
.L_x_3057:
[----:B------:R-:W-:Y:S05]  /*2610*/  BSYNC.RECONVERGENT B0 ;  /* 0x0000000000007941 */ /* 0x000fea0003800200 */
.L_x_3056:
        /* <DEDUP_REMOVED lines=26> */
.L_x_3060:
[----:B------:R-:W-:Y:S05]  /*27c0*/  BSYNC.RECONVERGENT B0 ;  /* 0x0000000000007941 */ /* 0x000fea0003800200 */
.L_x_3059:
        /* <DEDUP_REMOVED lines=40> */
.L_x_3063:
[----:B------:R3:W-:Y:S01]  /*2a50*/  STS.128 [R175+0xd000], RZ ;  /* 0x00d000ffaf007388 */ /* 0x0007e20000000c00 */
[----:B------:R-:W-:Y:S05]  /*2a60*/  BRA `(.L_x_3064) ;  /* 0x00000000000c7947 */ /* 0x000fea0003800000 */
.L_x_3062:
[----:B------:R2:W-:Y:S04]  /*2a70*/  STS.128 [R175+0x9000], RZ ;  /* 0x009000ffaf007388 */ /* 0x0005e80000000c00 */
[----:B------:R2:W-:Y:S04]  /*2a80*/  STS.128 [R175+0xb000], RZ ;  /* 0x00b000ffaf007388 */ /* 0x0005e80000000c00 */
[----:B------:R2:W-:Y:S02]  /*2a90*/  STS.128 [R175+0xd000], RZ ;  /* 0x00d000ffaf007388 */ /* 0x0005e40000000c00 */
.L_x_3064:
[----:B------:R-:W-:Y:S05]  /*2aa0*/  BSYNC.RECONVERGENT B0 ;  /* 0x0000000000007941 */ /* 0x000fea0003800200 */
.L_x_3061:
        /* <DEDUP_REMOVED lines=29> */
.L_x_3067:
[----:B------:R2:W-:Y:S02]  /*2c80*/  STS.128 [R175+0xd800], RZ ;  /* 0x00d800ffaf007388 */ /* 0x0005e40000000c00 */
.L_x_3066:
[----:B------:R-:W-:Y:S05]  /*2c90*/  BSYNC.RECONVERGENT B0 ;  /* 0x0000000000007941 */ /* 0x000fea0003800200 */
.L_x_3065:
        /* <DEDUP_REMOVED lines=27> */
.L_x_3070:
[----:B------:R1:W-:Y:S02]  /*2e50*/  STS.128 [R175+0xe000], RZ ;  /* 0x00e000ffaf007388 */ /* 0x0003e40000000c00 */
.L_x_3069:
[----:B------:R-:W-:Y:S05]  /*2e60*/  BSYNC.RECONVERGENT B0 ;  /* 0x0000000000007941 */ /* 0x000fea0003800200 */
.L_x_3068:
        /* <DEDUP_REMOVED lines=31> */
.L_x_3073:
[----:B------:R1:W-:Y:S02]  /*3060*/  STS.128 [R175+0xe800], RZ ;  /* 0x00e800ffaf007388 */ /* 0x0003e40000000c00 */
.L_x_3072:
[----:B------:R-:W-:Y:S05]  /*3070*/  BSYNC.RECONVERGENT B0 ;  /* 0x0000000000007941 */ /* 0x000fea0003800200 */
.L_x_3071:
[----:B------:R-:W5:Y:S01]  /*3080*/  LD.E R115, desc[UR4][R2.64+0x18c] ;  /* 0x00018c0402737980 */ /* 0x000f62000c101900 */
[-C--:B------:R-:W-:Y:S01]  /*3090*/  LEA R157, R157, R4.reuse, 0x1 ;  /* 0x000000049d9d7211 */ /* 0x080fe200078e08ff */
[----:B------:R-:W-:Y:S01]  /*30a0*/  BSSY.RECONVERGENT B1, `(.L_x_3074) ;  /* 0x00001bb000017945 */ /* 0x000fe20003800200 */
[----:B------:R-:W-:Y:S01]  /*30b0*/  LEA R156, R5, R4, 0x1 ;  /* 0x00000004059c7211 */ /* 0x000fe200078e08ff */
[----:B------:R-:W0:Y:S01]  /*30c0*/  LDGDEPBAR ;  /* 0x00000000000079af */ /* 0x000e220000000000 */
[C---:B------:R-:W-:Y:S02]  /*30d0*/  LEA R119, R112.reuse, R157, 0x1 ;  /* 0x0000009d70777211 */ /* 0x040fe400078e08ff */
[----:B------:R-:W-:Y:S01]  /*30e0*/  LEA R5, R112, R156, 0x1 ;  /* 0x0000009c70057211 */ /* 0x000fe200078e08ff */
[----:B------:R-:W-:Y:S01]  /*30f0*/  LDSM.16.M88.4 R44, [R157] ;  /* 0x000000009d2c783b */ /* 0x000fe20000000200 */
[----:B------:R-:W-:-:S03]  /*3100*/  ISETP.NE.AND P6, PT, R6, 0x1, PT ;  /* 0x000000010600780c */ /* 0x000fc60003fc5270 */
[----:B------:R-:W2:Y:S04]  /*3110*/  LDSM.16.M88.4 R32, [R156+0x3000] ;  /* 0x003000009c20783b */ /* 0x000ea80000000200 */
[----:B------:R-:W3:Y:S04]  /*3120*/  LDSM.16.M88.4 R92, [R156+0x3400] ;  /* 0x003400009c5c783b */ /* 0x000ee80000000200 */
        /* <DEDUP_REMOVED lines=47> */
[C---:B-1----:R-:W-:Y:S08]  /*3420*/  HMMA.16816.F32 R64, R8.reuse, R20, R64 ;  /* 0x000000140840723c */ /* 0x042ff00000001840 */
[----:B------:R-:W-:Y:S01]  /*3430*/  HMMA.16816.F32 R60, R8, R22, R60 ;  /* 0x00000016083c723c */ /* 0x000fe2000000183c */
[----:B------:R-:W1:Y:S07]  /*3440*/  LDSM.16.M88.4 R20, [R156+0x7000] ;  /* 0x007000009c14783b */ /* 0x000e6e0000000200 */
[C---:B----4-:R-:W-:Y:S08]  /*3450*/  HMMA.16816.F32 R16, R100.reuse, R36, R16 ;  /* 0x000000246410723c */ /* 0x050ff00000001810 */
        /* <DEDUP_REMOVED lines=23> */
[----:B------:R-:W-:-:S02]  /*35d0*/  FMUL.FTZ R123, R19, R115 ;  /* 0x00000073137b7220 */ /* 0x000fc40000410000 */
[----:B------:R4:W2:Y:S01]  /*35e0*/  MUFU.TANH R97, R16 ;  /* 0x0000001000617308 */ /* 0x0008a20000002400 */
[C---:B------:R-:W-:Y:S01]  /*35f0*/  HMMA.16816.F32 R84, R100.reuse, R98, R84 ;  /* 0x000000626454723c */ /* 0x040fe20000001854 */
[-C--:B------:R-:W-:Y:S02]  /*3600*/  FMUL.FTZ R99, R17, R115.reuse ;  /* 0x0000007311637220 */ /* 0x080fe40000410000 */
        /* <DEDUP_REMOVED lines=8> */
[----:B----4-:R-:W4:Y:S04]  /*3690*/  LDSM.16.M88.4 R16, [R156+0x7800] ;  /* 0x007800009c10783b */ /* 0x010f280000000200 */
        /* <DEDUP_REMOVED lines=12> */
[----:B---3--:R-:W-:Y:S02]  /*3760*/  LDSM.16.M88.4 R32, [R5+0x6000] ;  /* 0x006000000520783b */ /* 0x008fe40000000200 */
[----:B------:R-:W3:Y:S01]  /*3770*/  MUFU.TANH R123, R123 ;  /* 0x0000007b007b7308 */ /* 0x000ee20000002400 */
[C---:B------:R-:W-:Y:S08]  /*3780*/  HMMA.16816.F32 R108, R24.reuse, R88, R108 ;  /* 0x00000058186c723c */ /* 0x040ff0000000186c */
[C---:B----4-:R-:W-:Y:S08]  /*3790*/  HMMA.16816.F32 R104, R24.reuse, R16, R104 ;  /* 0x000000101868723c */ /* 0x050ff00000001868 */
[----:B------:R-:W-:Y:S01]  /*37a0*/  HMMA.16816.F32 R84, R24, R18, R84 ;  /* 0x000000121854723c */ /* 0x000fe20000001854 */
[----:B------:R-:W4:Y:S07]  /*37b0*/  LDSM.16.M88.4 R16, [R156+0x6400] ;  /* 0x006400009c10783b */ /* 0x000f2e0000000200 */
        /* <DEDUP_REMOVED lines=14> */
[----:B----4-:R-:W-:Y:S03]  /*38a0*/  HMMA.16816.F32 R64, R100, R16, R64 ;  /* 0x000000106440723c */ /* 0x010fe60000001840 */
[-C--:B------:R-:W-:Y:S01]  /*38b0*/  FMUL.FTZ R109, R109, R115.reuse ;  /* 0x000000736d6d7220 */ /* 0x080fe20000410000 */
[-C--:B------:R-:W-:Y:S01]  /*38c0*/  FMUL.FTZ R111, R111, R115.reuse ;  /* 0x000000736f6f7220 */ /* 0x080fe20000410000 */
[-C--:B------:R-:W-:Y:S01]  /*38d0*/  FMUL.FTZ R108, R108, R115.reuse ;  /* 0x000000736c6c7220 */ /* 0x080fe20000410000 */
[----:B------:R-:W-:-:S02]  /*38e0*/  FMUL.FTZ R110, R110, R115 ;  /* 0x000000736e6e7220 */ /* 0x000fc40000410000 */
[----:B------:R-:W-:Y:S01]  /*38f0*/  HMMA.16816.F32 R60, R100, R18, R60 ;  /* 0x00000012643c723c */ /* 0x000fe2000000183c */
[----:B------:R-:W4:Y:S01]  /*3900*/  LDSM.16.M88.4 R16, [R5+0x6400] ;  /* 0x006400000510783b */ /* 0x000f220000000200 */
[----:B------:R1:W1:Y:S01]  /*3910*/  MUFU.TANH R133, R108 ;  /* 0x0000006c00857308 */ /* 0x0002620000002400 */
[-C--:B------:R-:W-:Y:S01]  /*3920*/  FMUL.FTZ R95, R95, R115.reuse ;  /* 0x000000735f5f7220 */ /* 0x080fe20000410000 */
[----:B------:R-:W-:-:S04]  /*3930*/  FMUL.FTZ R92, R92, R115 ;  /* 0x000000735c5c7220 */ /* 0x000fc80000410000 */
[C---:B------:R-:W-:Y:S02]  /*3940*/  HMMA.16816.F32 R72, R40.reuse, R32, R72 ;  /* 0x000000202848723c */ /* 0x040fe40000001848 */
[----:B------:R-:W2:Y:S06]  /*3950*/  MUFU.TANH R109, R109 ;  /* 0x0000006d006d7308 */ /* 0x000eac0000002400 */
[----:B------:R-:W-:Y:S01]  /*3960*/  HMMA.16816.F32 R68, R40, R34, R68 ;  /* 0x000000222844723c */ /* 0x000fe20000001844 */
[----:B------:R-:W-:Y:S01]  /*3970*/  LDSM.16.M88.4 R32, [R5+0x8400] ;  /* 0x008400000520783b */ /* 0x000fe20000000200 */
[----:B------:R2:W2:Y:S06]  /*3980*/  MUFU.TANH R135, R110 ;  /* 0x0000006e00877308 */ /* 0x0004ac0000002400 */
[C---:B-1----:R-:W-:Y:S02]  /*3990*/  HMMA.16816.F32 R56, R100.reuse, R8, R56 ;  /* 0x000000086438723c */ /* 0x042fe40000001838 */
[----:B------:R-:W1:Y:S06]  /*39a0*/  MUFU.TANH R111, R111 ;  /* 0x0000006f006f7308 */ /* 0x000e6c0000002400 */
[----:B------:R-:W-:Y:S01]  /*39b0*/  HMMA.16816.F32 R52, R100, R10, R52 ;  /* 0x0000000a6434723c */ /* 0x000fe20000001834 */
[----:B------:R-:W5:Y:S01]  /*39c0*/  LDSM.16.M88.4 R8, [R5+0x6800] ;  /* 0x006800000508783b */ /* 0x000f620000000200 */
[----:B------:R1:W1:Y:S06]  /*39d0*/  MUFU.TANH R137, R92 ;  /* 0x0000005c00897308 */ /* 0x00026c0000002400 */
[C---:B------:R-:W-:Y:S02]  /*39e0*/  HMMA.16816.F32 R72, R24.reuse, R20, R72 ;  /* 0x000000141848723c */ /* 0x040fe40000001848 */
[----:B------:R-:W1:Y:S06]  /*39f0*/  MUFU.TANH R95, R95 ;  /* 0x0000005f005f7308 */ /* 0x000e6c0000002400 */
[----:B------:R-:W-:Y:S01]  /*3a00*/  HMMA.16816.F32 R68, R24, R22, R68 ;  /* 0x000000161844723c */ /* 0x000fe20000001844 */
[----:B------:R-:W3:Y:S07]  /*3a10*/  LDSM.16.M88.4 R20, [R156+0x6c00] ;  /* 0x006c00009c14783b */ /* 0x000eee0000000200 */
[C---:B--2---:R-:W-:Y:S08]  /*3a20*/  HMMA.16816.F32 R80, R12.reuse, R28, R80 ;  /* 0x0000001c0c50723c */ /* 0x044ff00000001850 */
        /* <DEDUP_REMOVED lines=11> */
[-C--:B------:R-:W-:Y:S01]  /*3ae0*/  FMUL.FTZ R79, R79, R115.reuse ;  /* 0x000000734f4f7220 */ /* 0x080fe20000410000 */
[-C--:B------:R-:W-:Y:S01]  /*3af0*/  FMUL.FTZ R76, R76, R115.reuse ;  /* 0x000000734c4c7220 */ /* 0x080fe20000410000 */
[-C--:B------:R-:W-:Y:S02]  /*3b00*/  FMUL.FTZ R78, R78, R115.reuse ;  /* 0x000000734e4e7220 */ /* 0x080fe40000410000 */
[C---:B------:R-:W-:Y:S02]  /*3b10*/  HMMA.16816.F32 R72, R12.reuse, R36, R72 ;  /* 0x000000240c48723c */ /* 0x040fe40000001848 */
[----:B------:R-:W1:Y:S06]  /*3b20*/  MUFU.TANH R81, R81 ;  /* 0x0000005100517308 */ /* 0x000e6c0000002400 */
[----:B------:R-:W-:Y:S01]  /*3b30*/  HMMA.16816.F32 R68, R12, R38, R68 ;  /* 0x000000260c44723c */ /* 0x000fe20000001844 */
[----:B------:R-:W1:Y:S01]  /*3b40*/  LDSM.16.M88.4 R36, [R5+0x6c00] ;  /* 0x006c00000524783b */ /* 0x000e620000000200 */
[----:B------:R1:W1:Y:S06]  /*3b50*/  MUFU.TANH R147, R82 ;  /* 0x0000005200937308 */ /* 0x00026c0000002400 */
[----:B-----5:R-:W-:Y:S02]  /*3b60*/  HMMA.16816.F32 R56, R40, R8, R56 ;  /* 0x000000082838723c */ /* 0x020fe40000001838 */
[----:B------:R-:W1:Y:S01]  /*3b70*/  MUFU.TANH R83, R83 ;  /* 0x0000005300537308 */ /* 0x000e620000002400 */
[-C--:B------:R-:W-:Y:S01]  /*3b80*/  FMUL.FTZ R155, R73, R115.reuse ;  /* 0x00000073499b7220 */ /* 0x080fe20000410000 */
[-C--:B------:R-:W-:Y:S01]  /*3b90*/  FMUL.FTZ R73, R74, R115.reuse ;  /* 0x000000734a497220 */ /* 0x080fe20000410000 */
[-C--:B------:R-:W-:Y:S01]  /*3ba0*/  FMUL.FTZ R75, R75, R115.reuse ;  /* 0x000000734b4b7220 */ /* 0x080fe20000410000 */
[----:B------:R-:W-:-:S02]  /*3bb0*/  FMUL.FTZ R72, R72, R115 ;  /* 0x0000007348487220 */ /* 0x000fc40000410000 */
[----:B------:R-:W-:Y:S01]  /*3bc0*/  HMMA.16816.F32 R52, R40, R10, R52 ;  /* 0x0000000a2834723c */ /* 0x000fe20000001834 */
[----:B------:R-:W5:Y:S01]  /*3bd0*/  LDSM.16.M88.4 R8, [R156+0x8c00] ;  /* 0x008c00009c08783b */ /* 0x000f620000000200 */
[----:B------:R1:W1:Y:S01]  /*3be0*/  MUFU.TANH R149, R76 ;  /* 0x0000004c00957308 */ /* 0x0002620000002400 */
[-C--:B------:R-:W-:Y:S01]  /*3bf0*/  FMUL.FTZ R69, R69, R115.reuse ;  /* 0x0000007345457220 */ /* 0x080fe20000410000 */
[----:B------:R-:W-:-:S04]  /*3c00*/  FMUL.FTZ R68, R68, R115 ;  /* 0x0000007344447220 */ /* 0x000fc80000410000 */
[C---:B---3--:R-:W-:Y:S01]  /*3c10*/  HMMA.16816.F32 R48, R100.reuse, R20, R48 ;  /* 0x000000146430723c */ /* 0x048fe20000001830 */
[----:B------:R-:W-:Y:S01]  /*3c20*/  FMUL.FTZ R21, R70, R115 ;  /* 0x0000007346157220 */ /* 0x000fe20000410000 */
[----:B------:R-:W3:Y:S06]  /*3c30*/  MUFU.TANH R77, R77 ;  /* 0x0000004d004d7308 */ /* 0x000eec0000002400 */
[----:B------:R-:W-:Y:S02]  /*3c40*/  HMMA.16816.F32 R44, R100, R22, R44 ;  /* 0x00000016642c723c */ /* 0x000fe4000000182c */
[----:B------:R1:W1:Y:S06]  /*3c50*/  MUFU.TANH R151, R78 ;  /* 0x0000004e00977308 */ /* 0x00026c0000002400 */
[C---:B--2---:R-:W-:Y:S02]  /*3c60*/  HMMA.16816.F32 R64, R24.reuse, R28, R64 ;  /* 0x0000001c1840723c */ /* 0x044fe40000001840 */
[----:B------:R-:W2:Y:S06]  /*3c70*/  MUFU.TANH R79, R79 ;  /* 0x0000004f004f7308 */ /* 0x000eac0000002400 */
[C---:B------:R-:W-:Y:S01]  /*3c80*/  HMMA.16816.F32 R60, R24.reuse, R30, R60 ;  /* 0x0000001e183c723c */ /* 0x040fe2000000183c */
[----:B------:R-:W3:Y:S01]  /*3c90*/  LDSM.16.M88.4 R28, [R5+0x8800] ;  /* 0x00880000051c783b */ /* 0x000ee20000000200 */
[----:B------:R1:W1:Y:S06]  /*3ca0*/  MUFU.TANH R153, R72 ;  /* 0x0000004800997308 */ /* 0x00026c0000002400 */
[C---:B----4-:R-:W-:Y:S02]  /*3cb0*/  HMMA.16816.F32 R56, R24.reuse, R16, R56 ;  /* 0x000000101838723c */ /* 0x050fe40000001838 */
[----:B------:R-:W4:Y:S06]  /*3cc0*/  MUFU.TANH R155, R155 ;  /* 0x0000009b009b7308 */ /* 0x000f2c0000002400 */
[----:B------:R-:W-:Y:S01]  /*3cd0*/  HMMA.16816.F32 R52, R24, R18, R52 ;  /* 0x000000121834723c */ /* 0x000fe20000001834 */
[----:B------:R-:W2:Y:S01]  /*3ce0*/  LDSM.16.M88.4 R16, [R5+0x8c00] ;  /* 0x008c00000510783b */ /* 0x000ea20000000200 */
[----:B------:R-:W2:Y:S01]  /*3cf0*/  MUFU.TANH R73, R73 ;  /* 0x0000004900497308 */ /* 0x000ea20000002400 */
[----:B------:R-:W-:-:S05]  /*3d00*/  DEPBAR.LE SB0, 0x0 ;  /* 0x000080000000791a */ /* 0x000fca0000000000 */
[C---:B-1----:R-:W-:Y:S02]  /*3d10*/  HMMA.16816.F32 R48, R40.reuse, R36, R48 ;  /* 0x000000242830723c */ /* 0x042fe40000001830 */
[----:B------:R-:W1:Y:S06]  /*3d20*/  MUFU.TANH R75, R75 ;  /* 0x0000004b004b7308 */ /* 0x000e6c0000002400 */
[----:B------:R-:W-:Y:S02]  /*3d30*/  HMMA.16816.F32 R44, R40, R38, R44 ;  /* 0x00000026282c723c */ /* 0x000fe4000000182c */
[----:B------:R1:W1:Y:S06]  /*3d40*/  MUFU.TANH R167, R68 ;  /* 0x0000004400a77308 */ /* 0x00026c0000002400 */
[----:B------:R-:W-:Y:S01]  /*3d50*/  HMMA.16816.F32 R104, R12, R88, R104 ;  /* 0x000000580c68723c */ /* 0x000fe20000001868 */
[-C--:B------:R-:W-:Y:S01]  /*3d60*/  FMUL.FTZ R89, R93, R115.reuse ;  /* 0x000000735d597220 */ /* 0x080fe20000410000 */
[-C--:B------:R-:W-:Y:S01]  /*3d70*/  FMUL.FTZ R93, R94, R115.reuse ;  /* 0x000000735e5d7220 */ /* 0x080fe20000410000 */
[----:B------:R-:W1:Y:S05]  /*3d80*/  MUFU.TANH R69, R69 ;  /* 0x0000004500457308 */ /* 0x000e6a0000002400 */
[C---:B-----5:R-:W-:Y:S03]  /*3d90*/  HMMA.16816.F32 R48, R24.reuse, R8, R48 ;  /* 0x000000081830723c */ /* 0x060fe60000001830 */
[----:B------:R-:W1:Y:S05]  /*3da0*/  MUFU.TANH R89, R89 ;  /* 0x0000005900597308 */ /* 0x000e6a0000002400 */
[----:B------:R-:W-:Y:S03]  /*3db0*/  HMMA.16816.F32 R44, R24, R10, R44 ;  /* 0x0000000a182c723c */ /* 0x000fe6000000182c */
[-C--:B------:R-:W-:Y:S01]  /*3dc0*/  FMUL.FTZ R107, R107, R115.reuse ;  /* 0x000000736b6b7220 */ /* 0x080fe20000410000 */
[-C--:B------:R-:W-:Y:S01]  /*3dd0*/  FMUL.FTZ R104, R104, R115.reuse ;  /* 0x0000007368687220 */ /* 0x080fe20000410000 */
[----:B------:R-:W1:Y:S03]  /*3de0*/  MUFU.TANH R93, R93 ;  /* 0x0000005d005d7308 */ /* 0x000e660000002400 */
[----:B------:R-:W-:Y:S01]  /*3df0*/  HMMA.16816.F32 R64, R12, R32, R64 ;  /* 0x000000200c40723c */ /* 0x000fe20000001840 */
[----:B------:R-:W-:-:S04]  /*3e00*/  FMUL.FTZ R33, R71, R115 ;  /* 0x0000007347217220 */ /* 0x000fc80000410000 */
[----:B------:R1:W1:Y:S03]  /*3e10*/  MUFU.TANH R139, R104 ;  /* 0x00000068008b7308 */ /* 0x0002660000002400 */
[----:B------:R-:W-:Y:S01]  /*3e20*/  HMMA.16816.F32 R84, R12, R90, R84 ;  /* 0x0000005a0c54723c */ /* 0x000fe20000001854 */
[-C--:B------:R-:W-:Y:S01]  /*3e30*/  FMUL.FTZ R91, R105, R115.reuse ;  /* 0x00000073695b7220 */ /* 0x080fe20000410000 */
[----:B------:R-:W-:-:S03]  /*3e40*/  FMUL.FTZ R105, R106, R115 ;  /* 0x000000736a697220 */ /* 0x000fc60000410000 */
[----:B------:R-:W1:Y:S03]  /*3e50*/  MUFU.TANH R107, R107 ;  /* 0x0000006b006b7308 */ /* 0x000e660000002400 */
[C---:B------:R-:W-:Y:S03]  /*3e60*/  HMMA.16816.F32 R60, R12.reuse, R34, R60 ;  /* 0x000000220c3c723c */ /* 0x040fe6000000183c */
[-C--:B------:R-:W-:Y:S01]  /*3e70*/  FMUL.FTZ R183, R65, R115.reuse ;  /* 0x0000007341b77220 */ /* 0x080fe20000410000 */
[-C--:B------:R-:W-:Y:S01]  /*3e80*/  FMUL.FTZ R65, R66, R115.reuse ;  /* 0x0000007342417220 */ /* 0x080fe20000410000 */
[-C--:B------:R-:W-:Y:S01]  /*3e90*/  FMUL.FTZ R35, R67, R115.reuse ;  /* 0x0000007343237220 */ /* 0x080fe20000410000 */
[-C--:B------:R-:W-:Y:S01]  /*3ea0*/  FMUL.FTZ R64, R64, R115.reuse ;  /* 0x0000007340407220 */ /* 0x080fe20000410000 */
        /* <DEDUP_REMOVED lines=12> */
[----:B------:R1:W1:Y:S01]  /*3f70*/  MUFU.TANH R141, R84 ;  /* 0x00000054008d7308 */ /* 0x0002620000002400 */
[C---:B--2---:R-:W-:Y:S03]  /*3f80*/  HMMA.16816.F32 R48, R12.reuse, R16, R48 ;  /* 0x000000100c30723c */ /* 0x044fe60000001830 */
[-C--:B------:R-:W-:Y:S01]  /*3f90*/  FMUL.FTZ R57, R57, R115.reuse ;  /* 0x0000007339397220 */ /* 0x080fe20000410000 */
[-C--:B------:R-:W-:Y:S01]  /*3fa0*/  FMUL.FTZ R31, R58, R115.reuse ;  /* 0x000000733a1f7220 */ /* 0x080fe20000410000 */
[-C--:B------:R-:W-:Y:S01]  /*3fb0*/  FMUL.FTZ R39, R59, R115.reuse ;  /* 0x000000733b277220 */ /* 0x080fe20000410000 */
[-C--:B------:R-:W-:Y:S01]  /*3fc0*/  FMUL.FTZ R56, R56, R115.reuse ;  /* 0x0000007338387220 */ /* 0x080fe20000410000 */
[----:B------:R-:W2:Y:S01]  /*3fd0*/  MUFU.TANH R85, R85 ;  /* 0x0000005500557308 */ /* 0x000ea20000002400 */
[----:B------:R-:W-:Y:S03]  /*3fe0*/  HMMA.16816.F32 R44, R12, R18, R44 ;  /* 0x000000120c2c723c */ /* 0x000fe6000000182c */
[-C--:B------:R-:W-:Y:S01]  /*3ff0*/  FMUL.FTZ R5, R52, R115.reuse ;  /* 0x0000007334057220 */ /* 0x080fe20000410000 */
[-C--:B------:R-:W-:Y:S01]  /*4000*/  FMUL.FTZ R11, R53, R115.reuse ;  /* 0x00000073350b7220 */ /* 0x080fe20000410000 */
[-C--:B------:R-:W-:Y:S01]  /*4010*/  FMUL.FTZ R17, R54, R115.reuse ;  /* 0x0000007336117220 */ /* 0x080fe20000410000 */
[-C--:B------:R-:W-:Y:S01]  /*4020*/  FMUL.FTZ R25, R55, R115.reuse ;  /* 0x0000007337197220 */ /* 0x080fe20000410000 */
[----:B------:R1:W1:Y:S04]  /*4030*/  MUFU.TANH R143, R86 ;  /* 0x00000056008f7308 */ /* 0x0002680000002400 */
        /* <DEDUP_REMOVED lines=8> */
[----:B------:R-:W-:Y:S01]  /*40c0*/  FMUL.FTZ R44, R44, R115 ;  /* 0x000000732c2c7220 */ /* 0x000fe20000410000 */
        /* <DEDUP_REMOVED lines=41> */
.L_x_3077:
[----:B------:R-:W2:Y:S01]  /*4360*/  LD.E R20, desc[UR4][R2.64+0x170] ;  /* 0x0001700402147980 */ /* 0x000ea2000c101900 */
[----:B------:R-:W-:Y:S02]  /*4370*/  LEA R16, R6, 0xffffff00, 0x7 ;  /* 0xffffff0006107811 */ /* 0x000fe400078e38ff */
[----:B------:R-:W-:Y:S01]  /*4380*/  IABS R10, R173 ;  /* 0x000000ad000a7213 */ /* 0x000fe20000000000 */
[----:B------:R-:W3:Y:S01]  /*4390*/  LD.E.64 R54, desc[UR4][R2.64+0x20] ;  /* 0x0000200402367980 */ /* 0x000ee2000c101b00 */
        /* <DEDUP_REMOVED lines=10> */
[----:B--2---:R-:W-:Y:S01]  /*4440*/  IMAD.MOV R51, RZ, RZ, -R53 ;  /* 0x000000ffff337224 */ /* 0x004fe200078e0a35 */
        /* <DEDUP_REMOVED lines=18> */
[----:B------:R-:W-:Y:S02]  /*4570*/  ISETP.GE.U32.AND P5, PT, R47, R12, PT ;  /* 0x0000000c2f00720c */ /* 0x000fe40003fa6070 */
[----:B------:R-:W-:-:S09]  /*4580*/  LOP3.LUT R51, RZ, R20, RZ, 0x33, !PT ;  /* 0x00000014ff337212 */ /* 0x000fd200078e33ff */
[----:B------:R-:W-:Y:S02]  /*4590*/  @P4 IADD3 R14, PT, PT, R14, 0x1, RZ ;  /* 0x000000010e0e4810 */ /* 0x000fe40007ffe0ff */
[----:B------:R-:W-:-:S03]  /*45a0*/  @P5 VIADD R18, R18, 0x1 ;  /* 0x0000000112125836 */ /* 0x000fc60000000000 */
        /* <DEDUP_REMOVED lines=23> */
.L_x_3078:
[----:B------:R-:W-:Y:S05]  /*4720*/  BSYNC.RECONVERGENT B0 ;  /* 0x0000000000007941 */ /* 0x000fea0003800200 */
.L_x_3076:
        /* <DEDUP_REMOVED lines=19> */
[----:B--2---:R-:W-:Y:S02]  /*4860*/  @!P1 IMAD.MOV.U32 R50, RZ, RZ, R166 ;  /* 0x000000ffff329224 */ /* 0x004fe400078e00a6 */
[----:B------:R-:W-:-:S05]  /*4870*/  @!P1 IMAD.MOV.U32 R51, RZ, RZ, R165 ;  /* 0x000000ffff339224 */ /* 0x000fca00078e00a5 */
[----:B------:R-:W-:Y:S01]  /*4880*/  @!PT LDS RZ, [RZ] ;  /* 0x00000000fffff984 */ /* 0x000fe20000000800 */
[----:B------:R-:W-:Y:S01]  /*4890*/  @!PT LDS RZ, [RZ] ;  /* 0x00000000fffff984 */ /* 0x000fe20000000800 */
[----:B------:R-:W-:Y:S01]  /*48a0*/  @!PT LDS RZ, [RZ] ;  /* 0x00000000fffff984 */ /* 0x000fe20000000800 */
[----:B------:R2:W-:Y:S04]  /*48b0*/  @!P1 LDGSTS.E.BYPASS.LTC128B.128 [R175+0x5000], desc[UR4][R50.64+0x40] ;  /* 0x0500004032af9fae */ /* 0x0005e8000b981a04 */
[----:B------:R3:W-:Y:S01]  /*48c0*/  @P1 STS.128 [R175+0x5000], RZ ;  /* 0x005000ffaf001388 */ /* 0x0007e20000000c00 */
[----:B--2---:R-:W-:Y:S02]  /*48d0*/  @!P0 IMAD.MOV.U32 R50, RZ, RZ, R166 ;  /* 0x000000ffff328224 */ /* 0x004fe400078e00a6 */
        /* <DEDUP_REMOVED lines=52> */
.L_x_3080:
[----:B------:R4:W-:Y:S02]  /*4c20*/  STS.128 [R175+0x8800], RZ ;  /* 0x008800ffaf007388 */ /* 0x0009e40000000c00 */
.L_x_3081:
[----:B------:R-:W-:Y:S05]  /*4c30*/  BSYNC.RECONVERGENT B0 ;  /* 0x0000000000007941 */ /* 0x000fea0003800200 */
.L_x_3079:
[----:B------:R-:W0:Y:S02]  /*4c40*/  LDGDEPBAR ;  /* 0x00000000000079af */ /* 0x000e240000000000 */
.L_x_3075:
[----:B------:R-:W-:Y:S05]  /*4c50*/  BSYNC.RECONVERGENT B1 ;  /* 0x0000000000017941 */ /* 0x000fea0003800200 */
.L_x_3074:
[----:B------:R-:W-:Y:S01]  /*4c60*/  IMAD.SHL.U32 R34, R118, 0x2, RZ ;  /* 0x0000000276227824 */ /* 0x000fe200078e00ff */
[----:B------:R-:W-:-:S04]  /*4c70*/  LOP3.LUT R32, R120, 0x7, RZ, 0xc0, !PT ;  /* 0x0000000778207812 */ /* 0x000fc800078ec0ff */
[----:B---3--:R-:W-:Y:S02]  /*4c80*/  LOP3.LUT R47, R32, 0x1f0, R7, 0xf8, !PT ;  /* 0x000001f0202f7812 */ /* 0x008fe400078ef807 */
[----:B------:R-:W-:Y:S02]  /*4c90*/  LOP3.LUT R34, R34, 0x6, RZ, 0xc0, !PT ;  /* 0x0000000622227812 */ /* 0x000fe400078ec0ff */
[----:B------:R-:W-:-:S03]  /*4ca0*/  IADD3 R47, PT, PT, -R117, R47, R176 ;  /* 0x0000002f752f7210 */ /* 0x000fc60007ffe1b0 */
[----:B------:R-:W-:Y:S02]  /*4cb0*/  IMAD.IADD R50, R173, 0x1, R34 ;  /* 0x00000001ad327824 */ /* 0x000fe400078e0222 */
[----:B------:R-:W-:Y:S02]  /*4cc0*/  IMAD.IADD R47, R47, 0x1, R116 ;  /* 0x000000012f2f7824 */ /* 0x000fe400078e0274 */
[C---:B------:R-:W-:Y:S01]  /*4cd0*/  VIADD R10, R50.reuse, 0x28 ;  /* 0x00000028320a7836 */ /* 0x040fe20000000000 */
[C---:B------:R-:W-:Y:S01]  /*4ce0*/  ISETP.GE.AND P1, PT, R50.reuse, R116, PT ;  /* 0x000000743200720c */ /* 0x040fe20003f26270 */
[----:B------:R-:W-:Y:S02]  /*4cf0*/  VIADD R40, R50, 0x29 ;  /* 0x0000002932287836 */ /* 0x000fe40000000000 */
[C---:B------:R-:W-:Y:S02]  /*4d00*/  IMAD.IADD R36, R47.reuse, 0x1, -R10 ;  /* 0x000000012f247824 */ /* 0x040fe400078e0a0a */
[----:B------:R-:W-:-:S02]  /*4d10*/  IMAD.IADD R24, R47, 0x1, -R40 ;  /* 0x000000012f187824 */ /* 0x000fc400078e0a28 */
[C---:B------:R-:W-:Y:S01]  /*4d20*/  VIADD R80, R50.reuse, 0x38 ;  /* 0x0000003832507836 */ /* 0x040fe20000000000 */
[----:B------:R-:W-:Y:S01]  /*4d30*/  IABS R36, R36 ;  /* 0x0000002400247213 */ /* 0x000fe20000000000 */
[C---:B------:R-:W-:Y:S01]  /*4d40*/  VIADD R72, R50.reuse, 0x49 ;  /* 0x0000004932487836 */ /* 0x040fe20000000000 */
[----:B------:R-:W-:Y:S01]  /*4d50*/  IABS R24, R24 ;  /* 0x0000001800187213 */ /* 0x000fe20000000000 */
[----:B------:R-:W-:Y:S01]  /*4d60*/  IMAD.IADD R48, R47, 0x1, -R80 ;  /* 0x000000012f307824 */ /* 0x000fe200078e0a50 */
[----:B------:R-:W-:Y:S01]  /*4d70*/  I2FP.F32.S32 R36, R36 ;  /* 0x0000002400247245 */ /* 0x000fe20000201400 */
[C---:B------:R-:W-:Y:S01]  /*4d80*/  VIADD R66, R50.reuse, 0x50 ;  /* 0x0000005032427836 */ /* 0x040fe20000000000 */
[----:B------:R-:W-:Y:S01]  /*4d90*/  I2FP.F32.S32 R24, R24 ;  /* 0x0000001800187245 */ /* 0x000fe20000201400 */
[----:B-1----:R-:W-:Y:S01]  /*4da0*/  VIADD R64, R50, 0x58 ;  /* 0x0000005832407836 */ /* 0x002fe20000000000 */
[----:B------:R-:W-:Y:S01]  /*4db0*/  IABS R48, R48 ;  /* 0x0000003000307213 */ /* 0x000fe20000000000 */
[----:B------:R-:W-:Y:S01]  /*4dc0*/  FFMA.FTZ R141, -R0, R36, R141 ;  /* 0x00000024008d7223 */ /* 0x000fe2000001018d */
[----:B------:R-:W-:-:S02]  /*4dd0*/  VIADD R36, R50, 0x40 ;  /* 0x0000004032247836 */ /* 0x000fc40000000000 */
[C---:B------:R-:W-:Y:S01]  /*4de0*/  FFMA.FTZ R85, -R0.reuse, R24, R85 ;  /* 0x0000001800557223 */ /* 0x040fe20000010155 */
[----:B------:R-:W-:Y:S01]  /*4df0*/  I2FP.F32.S32 R48, R48 ;  /* 0x0000003000307245 */ /* 0x000fe20000201400 */
[C---:B------:R-:W-:Y:S02]  /*4e00*/  IMAD.IADD R152, R47.reuse, 0x1, -R64 ;  /* 0x000000012f987824 */ /* 0x040fe400078e0a40 */
[C---:B------:R-:W-:Y:S02]  /*4e10*/  IMAD.IADD R24, R47.reuse, 0x1, -R36 ;  /* 0x000000012f187824 */ /* 0x040fe400078e0a24 */
[----:B------:R-:W-:Y:S01]  /*4e20*/  FFMA.FTZ R149, -R0, R48, R149 ;  /* 0x0000003000957223 */ /* 0x000fe20000010195 */
[C---:B------:R-:W-:Y:S01]  /*4e30*/  IMAD.IADD R48, R47.reuse, 0x1, -R72 ;  /* 0x000000012f307824 */ /* 0x040fe200078e0a48 */
[----:B------:R-:W-:Y:S01]  /*4e40*/  IABS R152, R152 ;  /* 0x0000009800987213 */ /* 0x000fe20000000000 */
[C---:B------:R-:W-:Y:S01]  /*4e50*/  VIADD R68, R50.reuse, 0x8 ;  /* 0x0000000832447836 */ /* 0x040fe20000000000 */
[----:B------:R-:W-:Y:S01]  /*4e60*/  IABS R24, R24 ;  /* 0x0000001800187213 */ /* 0x000fe20000000000 */
[C---:B------:R-:W-:Y:S01]  /*4e70*/  VIADD R56, R50.reuse, 0x60 ;  /* 0x0000006032387836 */ /* 0x040fe20000000000 */
[----:B------:R-:W-:Y:S01]  /*4e80*/  IABS R48, R48 ;  /* 0x0000003000307213 */ /* 0x000fe20000000000 */
[C---:B------:R-:W-:Y:S01]  /*4e90*/  VIADD R14, R50.reuse, 0x1 ;  /* 0x00000001320e7836 */ /* 0x040fe20000000000 */
[----:B------:R-:W-:Y:S01]  /*4ea0*/  I2FP.F32.S32 R24, R24 ;  /* 0x0000001800187245 */ /* 0x000fe20000201400 */
[C---:B------:R-:W-:Y:S01]  /*4eb0*/  VIADD R16, R50.reuse, 0x11 ;  /* 0x0000001132107836 */ /* 0x040fe20000000000 */
[----:B------:R-:W-:Y:S01]  /*4ec0*/  I2FP.F32.S32 R48, R48 ;  /* 0x0000003000307245 */ /* 0x000fe20000201400 */
[----:B------:R-:W-:Y:S01]  /*4ed0*/  VIADD R22, R50, 0x10 ;  /* 0x0000001032167836 */ /* 0x000fe20000000000 */
[----:B------:R-:W-:Y:S01]  /*4ee0*/  I2FP.F32.S32 R152, R152 ;  /* 0x0000009800987245 */ /* 0x000fe20000201400 */
[----:B------:R-:W-:Y:S01]  /*4ef0*/  FFMA.FTZ R153, -R0, R24, R153 ;  /* 0x0000001800997223 */ /* 0x000fe20000010199 */
[----:B------:R-:W-:-:S02]  /*4f00*/  IMAD.IADD R24, R47, 0x1, -R66 ;  /* 0x000000012f187824 */ /* 0x000fc400078e0a42 */
[----:B------:R-:W-:Y:S01]  /*4f10*/  FFMA.FTZ R69, -R0, R48, R69 ;  /* 0x0000003000457223 */ /* 0x000fe20000010145 */
[----:B------:R-:W-:Y:S01]  /*4f20*/  ISETP.GE.AND P5, PT, R68, R116, PT ;  /* 0x000000744400720c */ /* 0x000fe20003fa6270 */
[C---:B------:R-:W-:Y:S02]  /*4f30*/  IMAD.IADD R48, R47.reuse, 0x1, -R56 ;  /* 0x000000012f307824 */ /* 0x040fe400078e0a38 */
[----:B------:R-:W-:Y:S01]  /*4f40*/  FFMA.FTZ R152, -R0, R152, R37 ;  /* 0x0000009800987223 */ /* 0x000fe20000010125 */
[----:B------:R-:W-:Y:S01]  /*4f50*/  IABS R24, R24 ;  /* 0x0000001800187213 */ /* 0x000fe20000000000 */
[C---:B------:R-:W-:Y:S01]  /*4f60*/  IMAD.IADD R68, R47.reuse, 0x1, -R68 ;  /* 0x000000012f447824 */ /* 0x040fe200078e0a44 */
[----:B------:R-:W-:Y:S01]  /*4f70*/  ISETP.GE.AND P0, PT, R14, R116, PT ;  /* 0x000000740e00720c */ /* 0x000fe20003f06270 */
[C---:B------:R-:W-:Y:S01]  /*4f80*/  VIADD R37, R47.reuse, 0x8 ;  /* 0x000000082f257836 */ /* 0x040fe20000000000 */
[----:B------:R-:W-:Y:S01]  /*4f90*/  I2FP.F32.S32 R24, R24 ;  /* 0x0000001800187245 */ /* 0x000fe20000201400 */
[C---:B------:R-:W-:Y:S01]  /*4fa0*/  IMAD.IADD R8, R47.reuse, 0x1, -R14 ;  /* 0x000000012f087824 */ /* 0x040fe200078e0a0e */
[----:B------:R-:W-:Y:S01]  /*4fb0*/  IABS R48, R48 ;  /* 0x0000003000307213 */ /* 0x000fe20000000000 */
[C---:B------:R-:W-:Y:S01]  /*4fc0*/  IMAD.IADD R62, R47.reuse, 0x1, -R16 ;  /* 0x000000012f3e7824 */ /* 0x040fe200078e0a10 */
[----:B------:R-:W-:Y:S01]  /*4fd0*/  ISETP.GE.AND P2, PT, R16, R116, PT ;  /* 0x000000741000720c */ /* 0x000fe20003f46270 */
[----:B------:R-:W-:Y:S01]  /*4fe0*/  FFMA.FTZ R71, -R0, R24, R71 ;  /* 0x0000001800477223 */ /* 0x000fe20000010147 */
[----:B------:R-:W-:Y:S01]  /*4ff0*/  IMAD.IADD R24, R47, 0x1, -R50 ;  /* 0x000000012f187824 */ /* 0x000fe200078e0a32 */
[----:B------:R-:W-:Y:S01]  /*5000*/  IABS R68, R68 ;  /* 0x0000004400447213 */ /* 0x000fe20000000000 */
[C---:B------:R-:W-:Y:S01]  /*5010*/  IMAD.IADD R14, R37.reuse, 0x1, -R14 ;  /* 0x00000001250e7824 */ /* 0x040fe200078e0a0e */
[----:B------:R-:W-:Y:S01]  /*5020*/  ISETP.GE.AND P3, PT, R22, R116, PT ;  /* 0x000000741600720c */ /* 0x000fe20003f66270 */
[----:B------:R-:W-:Y:S01]  /*5030*/  IMAD.IADD R16, R37, 0x1, -R16 ;  /* 0x0000000125107824 */ /* 0x000fe200078e0a10 */
[----:B------:R-:W-:Y:S01]  /*5040*/  IABS R24, R24 ;  /* 0x0000001800187213 */ /* 0x000fe20000000000 */
[--C-:B------:R-:W-:Y:S01]  /*5050*/  IMAD.IADD R28, R47, 0x1, -R22.reuse ;  /* 0x000000012f1c7824 */ /* 0x100fe200078e0a16 */
[----:B------:R-:W-:Y:S01]  /*5060*/  I2FP.F32.S32 R48, R48 ;  /* 0x0000003000307245 */ /* 0x000fe20000201400 */
[----:B------:R-:W-:Y:S01]  /*5070*/  IMAD.IADD R22, R37, 0x1, -R22 ;  /* 0x0000000125167824 */ /* 0x000fe200078e0a16 */
[----:B------:R-:W-:Y:S01]  /*5080*/  I2FP.F32.S32 R68, R68 ;  /* 0x0000004400447245 */ /* 0x000fe20000201400 */
[----:B------:R-:W-:Y:S01]  /*5090*/  VIADD R30, R50, 0x20 ;  /* 0x00000020321e7836 */ /* 0x000fe20000000000 */
[----:B------:R-:W-:Y:S01]  /*50a0*/  I2FP.F32.S32 R24, R24 ;  /* 0x0000001800187245 */ /* 0x000fe20000201400 */
[C---:B------:R-:W-:Y:S01]  /*50b0*/  FFMA.FTZ R61, -R0.reuse, R48, R61 ;  /* 0x00000030003d7223 */ /* 0x040fe2000001013d */
[----:B------:R-:W-:Y:S01]  /*50c0*/  IABS R14, R14 ;  /* 0x0000000e000e7213 */ /* 0x000fe20000000000 */
[C---:B------:R-:W-:Y:S01]  /*50d0*/  FFMA.FTZ R68, -R0.reuse, R68, R125 ;  /* 0x0000004400447223 */ /* 0x040fe2000001017d */
[----:B------:R-:W-:Y:S01]  /*50e0*/  IABS R16, R16 ;  /* 0x0000001000107213 */ /* 0x000fe20000000000 */
[----:B------:R-:W-:Y:S01]  /*50f0*/  FFMA.FTZ R129, -R0, R24, R129 ;  /* 0x0000001800817223 */ /* 0x000fe20000010181 */
[----:B------:R-:W-:Y:S01]  /*5100*/  IABS R22, R22 ;  /* 0x0000001600167213 */ /* 0x000fe20000000000 */
[--C-:B------:R-:W-:Y:S01]  /*5110*/  IMAD.IADD R124, R47, 0x1, -R30.reuse ;  /* 0x000000012f7c7824 */ /* 0x100fe200078e0a1e */
[----:B------:R-:W-:Y:S01]  /*5120*/  I2FP.F32.S32 R14, R14 ;  /* 0x0000000e000e7245 */ /* 0x000fe20000201400 */
[C---:B------:R-:W-:Y:S01]  /*5130*/  VIADD R58, R50.reuse, 0x59 ;  /* 0x00000059323a7836 */ /* 0x040fe20000000000 */
[----:B------:R-:W-:Y:S01]  /*5140*/  I2FP.F32.S32 R48, R16 ;  /* 0x0000001000307245 */ /* 0x000fe20000201400 */
[----:B------:R-:W-:Y:S01]  /*5150*/  VIADD R12, R50, 0x9 ;  /* 0x00000009320c7836 */ /* 0x000fe20000000000 */
[----:B------:R-:W-:Y:S01]  /*5160*/  I2FP.F32.S32 R86, R22 ;  /* 0x0000001600567245 */ /* 0x000fe20000201400 */
[----:B------:R-:W-:Y:S01]  /*5170*/  FFMA.FTZ R22, -R0, R14, R123 ;  /* 0x0000000e00167223 */ /* 0x000fe2000001017b */
[----:B------:R-:W-:Y:S01]  /*5180*/  FSEL R68, R68, -INF , !P5 ;  /* 0xff80000044447808 */ /* 0x000fe20006800000 */
[----:B------:R-:W-:Y:S01]  /*5190*/  FFMA.FTZ R111, -R0, R48, R111 ;  /* 0x00000030006f7223 */ /* 0x000fe2000001016f */
[----:B------:R-:W-:Y:S01]  /*51a0*/  FSEL R14, R129, -INF , !P5 ;  /* 0xff800000810e7808 */ /* 0x000fe20006800000 */
[----:B------:R-:W-:Y:S01]  /*51b0*/  IMAD.IADD R48, R37, 0x1, -R30 ;  /* 0x0000000125307824 */ /* 0x000fe200078e0a1e */
[-C--:B------:R-:W-:Y:S01]  /*51c0*/  ISETP.GE.AND P5, PT, R30, R116.reuse, PT ;  /* 0x000000741e00720c */ /* 0x080fe20003fa6270 */
[C---:B------:R-:W-:Y:S01]  /*51d0*/  IMAD.IADD R150, R47.reuse, 0x1, -R58 ;  /* 0x000000012f967824 */ /* 0x040fe200078e0a3a */
[----:B------:R-:W3:Y:S01]  /*51e0*/  LD.E R30, desc[UR4][R2.64+0xdc] ;  /* 0x0000dc04021e7980 */ /* 0x000ee2000c101900 */
[--C-:B------:R-:W-:Y:S01]  /*51f0*/  IMAD.IADD R60, R47, 0x1, -R12.reuse ;  /* 0x000000012f3c7824 */ /* 0x100fe200078e0a0c */
[----:B------:R-:W-:Y:S01]  /*5200*/  ISETP.GE.AND P4, PT, R12, R116, PT ;  /* 0x000000740c00720c */ /* 0x000fe20003f86270 */
[C---:B------:R-:W-:Y:S01]  /*5210*/  VIADD R84, R50.reuse, 0x30 ;  /* 0x0000003032547836 */ /* 0x040fe20000000000 */
[----:B------:R-:W-:Y:S01]  /*5220*/  IABS R150, R150 ;  /* 0x0000009600967213 */ /* 0x000fe20000000000 */
[----:B------:R-:W-:Y:S01]  /*5230*/  IMAD.IADD R12, R37, 0x1, -R12 ;  /* 0x00000001250c7824 */ /* 0x000fe200078e0a0c */
[----:B------:R-:W-:Y:S01]  /*5240*/  IABS R8, R8 ;  /* 0x0000000800087213 */ /* 0x000fe20000000000 */
[----:B------:R-:W-:Y:S01]  /*5250*/  IMAD.IADD R51, R47, 0x1, -R84 ;  /* 0x000000012f337824 */ /* 0x000fe200078e0a54 */
[----:B------:R-:W-:Y:S01]  /*5260*/  I2FP.F32.S32 R150, R150 ;  /* 0x0000009600967245 */ /* 0x000fe20000201400 */
[C---:B------:R-:W-:Y:S01]  /*5270*/  VIADD R44, R50.reuse, 0x19 ;  /* 0x00000019322c7836 */ /* 0x040fe20000000000 */
[----:B------:R-:W-:Y:S01]  /*5280*/  IABS R60, R60 ;  /* 0x0000003c003c7213 */ /* 0x000fe20000000000 */
[----:B------:R-:W-:Y:S01]  /*5290*/  VIADD R18, R50, 0x21 ;  /* 0x0000002132127836 */ /* 0x000fe20000000000 */
[----:B------:R-:W-:Y:S01]  /*52a0*/  IABS R12, R12 ;  /* 0x0000000c000c7213 */ /* 0x000fe20000000000 */
[C---:B------:R-:W-:Y:S01]  /*52b0*/  FFMA.FTZ R150, -R0.reuse, R150, R29 ;  /* 0x0000009600967223 */ /* 0x040fe2000001011d */
[----:B------:R-:W-:Y:S01]  /*52c0*/  FFMA.FTZ R29, -R0, R24, R97 ;  /* 0x00000018001d7223 */ /* 0x000fe20000010161 */
[----:B------:R-:W-:Y:S01]  /*52d0*/  IMAD.IADD R24, R37, 0x1, -R50 ;  /* 0x0000000125187824 */ /* 0x000fe200078e0a32 */
[----:B------:R-:W-:Y:S01]  /*52e0*/  I2FP.F32.S32 R70, R8 ;  /* 0x0000000800467245 */ /* 0x000fe20000201400 */
[----:B------:R-:W-:Y:S01]  /*52f0*/  VIADD R8, R50, 0x18 ;  /* 0x0000001832087836 */ /* 0x000fe20000000000 */
[----:B------:R-:W-:Y:S01]  /*5300*/  IABS R51, R51 ;  /* 0x0000003300337213 */ /* 0x000fe20000000000 */
[C---:B------:R-:W-:Y:S01]  /*5310*/  IMAD.IADD R20, R47.reuse, 0x1, -R44 ;  /* 0x000000012f147824 */ /* 0x040fe200078e0a2c */
[----:B------:R-:W-:Y:S01]  /*5320*/  IABS R24, R24 ;  /* 0x0000001800187213 */ /* 0x000fe20000000000 */
[C---:B------:R-:W-:Y:S01]  /*5330*/  FFMA.FTZ R70, -R0.reuse, R70, R99 ;  /* 0x0000004600467223 */ /* 0x040fe20000010163 */
[----:B------:R-:W-:Y:S01]  /*5340*/  I2FP.F32.S32 R60, R60 ;  /* 0x0000003c003c7245 */ /* 0x000fe20000201400 */
[C---:B------:R-:W-:Y:S01]  /*5350*/  IMAD.IADD R26, R47.reuse, 0x1, -R8 ;  /* 0x000000012f1a7824 */ /* 0x040fe200078e0a08 */
[----:B------:R-:W-:Y:S01]  /*5360*/  I2FP.F32.S32 R24, R24 ;  /* 0x0000001800187245 */ /* 0x000fe20000201400 */
[C---:B------:R-:W-:Y:S01]  /*5370*/  FFMA.FTZ R16, -R0.reuse, R86, R135 ;  /* 0x0000005600107223 */ /* 0x040fe20000010187 */
[----:B------:R-:W-:Y:S01]  /*5380*/  I2FP.F32.S32 R12, R12 ;  /* 0x0000000c000c7245 */ /* 0x000fe20000201400 */
[C---:B------:R-:W-:Y:S01]  /*5390*/  FFMA.FTZ R60, -R0.reuse, R60, R127 ;  /* 0x0000003c003c7223 */ /* 0x040fe2000001017f */
[----:B------:R-:W-:Y:S01]  /*53a0*/  IABS R28, R28 ;  /* 0x0000001c001c7213 */ /* 0x000fe20000000000 */
[C---:B------:R-:W-:Y:S01]  /*53b0*/  FFMA.FTZ R24, -R0.reuse, R24, R119 ;  /* 0x0000001800187223 */ /* 0x040fe20000010177 */
[----:B------:R-:W-:Y:S01]  /*53c0*/  I2FP.F32.S32 R51, R51 ;  /* 0x0000003300337245 */ /* 0x000fe20000201400 */
[C---:B------:R-:W-:Y:S01]  /*53d0*/  FFMA.FTZ R12, -R0.reuse, R12, R131 ;  /* 0x0000000c000c7223 */ /* 0x040fe20000010183 */
[----:B------:R-:W-:Y:S01]  /*53e0*/  I2FP.F32.S32 R28, R28 ;  /* 0x0000001c001c7245 */ /* 0x000fe20000201400 */
[----:B------:R-:W-:Y:S01]  /*53f0*/  IMAD.IADD R46, R47, 0x1, -R18 ;  /* 0x000000012f2e7824 */ /* 0x000fe200078e0a12 */
[----:B------:R-:W-:Y:S01]  /*5400*/  FSEL R29, R29, -INF , !P1 ;  /* 0xff8000001d1d7808 */ /* 0x000fe20004800000 */
[----:B------:R-:W-:Y:S01]  /*5410*/  FFMA.FTZ R145, -R0, R51, R145 ;  /* 0x0000003300917223 */ /* 0x000fe20000010191 */
[----:B------:R-:W-:Y:S01]  /*5420*/  FSEL R24, R24, -INF , !P1 ;  /* 0xff80000018187808 */ /* 0x000fe20004800000 */
[C---:B------:R-:W-:Y:S01]  /*5430*/  IMAD.IADD R51, R37.reuse, 0x1, -R8 ;  /* 0x0000000125337824 */ /* 0x040fe200078e0a08 */
[----:B------:R-:W-:Y:S01]  /*5440*/  ISETP.GE.AND P1, PT, R8, R116, PT ;  /* 0x000000740800720c */ /* 0x000fe20003f26270 */
[----:B------:R-:W-:Y:S01]  /*5450*/  FFMA.FTZ R28, -R0, R28, R133 ;  /* 0x0000001c001c7223 */ /* 0x000fe20000010185 */
[----:B------:R-:W-:Y:S01]  /*5460*/  FSEL R70, R70, -INF , !P0 ;  /* 0xff80000046467808 */ /* 0x000fe20004000000 */
[C---:B------:R-:W-:Y:S01]  /*5470*/  IMAD.IADD R8, R37.reuse, 0x1, -R44 ;  /* 0x0000000125087824 */ /* 0x040fe200078e0a2c */
[----:B------:R-:W-:Y:S01]  /*5480*/  FSEL R22, R22, -INF , !P0 ;  /* 0xff80000016167808 */ /* 0x000fe20004000000 */
[----:B------:R-:W-:Y:S01]  /*5490*/  VIADD R82, R50, 0x31 ;  /* 0x0000003132527836 */ /* 0x000fe20000000000 */
[-C--:B------:R-:W-:Y:S01]  /*54a0*/  ISETP.GE.AND P0, PT, R44, R116.reuse, PT ;  /* 0x000000742c00720c */ /* 0x080fe20003f06270 */
[----:B------:R-:W-:Y:S01]  /*54b0*/  IMAD.IADD R44, R37, 0x1, -R18 ;  /* 0x00000001252c7824 */ /* 0x000fe200078e0a12 */
[----:B------:R-:W-:Y:S01]  /*54c0*/  FSEL R60, R60, -INF , !P4 ;  /* 0xff8000003c3c7808 */ /* 0x000fe20006000000 */
[----:B------:R-:W-:Y:S01]  /*54d0*/  IMAD.IADD R42, R47, 0x1, -R82 ;  /* 0x000000012f2a7824 */ /* 0x000fe200078e0a52 */
[----:B------:R-:W-:Y:S01]  /*54e0*/  FSEL R12, R12, -INF , !P4 ;  /* 0xff8000000c0c7808 */ /* 0x000fe20006000000 */
[----:B------:R-:W-:Y:S01]  /*54f0*/  VIADD R78, R50, 0x39 ;  /* 0x00000039324e7836 */ /* 0x000fe20000000000 */
[----:B------:R-:W-:Y:S01]  /*5500*/  ISETP.GE.AND P4, PT, R18, R116, PT ;  /* 0x000000741200720c */ /* 0x000fe20003f86270 */
[----:B------:R-:W-:Y:S01]  /*5510*/  IMAD.IADD R18, R37, 0x1, -R10 ;  /* 0x0000000125127824 */ /* 0x000fe200078e0a0a */
[----:B------:R-:W-:Y:S01]  /*5520*/  IABS R62, R62 ;  /* 0x0000003e003e7213 */ /* 0x000fe20000000000 */
[----:B------:R-:W-:Y:S01]  /*5530*/  VIADD R74, R50, 0x48 ;  /* 0x00000048324a7836 */ /* 0x000fe20000000000 */
[----:B------:R-:W-:Y:S01]  /*5540*/  FSEL R28, R28, -INF , !P3 ;  /* 0xff8000001c1c7808 */ /* 0x000fe20005800000 */
[----:B------:R-:W-:Y:S01]  /*5550*/  VIADD R76, R50, 0x41 ;  /* 0x00000041324c7836 */ /* 0x000fe20000000000 */
[----:B------:R-:W-:Y:S01]  /*5560*/  FSEL R16, R16, -INF , !P3 ;  /* 0xff80000010107808 */ /* 0x000fe20005800000 */
[----:B------:R-:W-:Y:S01]  /*5570*/  IMAD.IADD R38, R47, 0x1, -R78 ;  /* 0x000000012f267824 */ /* 0x000fe200078e0a4e */
[----:B------:R-:W-:Y:S01]  /*5580*/  ISETP.GE.AND P3, PT, R10, R116, PT ;  /* 0x000000740a00720c */ /* 0x000fe20003f66270 */
[----:B------:R-:W-:Y:S01]  /*5590*/  VIADD R52, R50, 0x51 ;  /* 0x0000005132347836 */ /* 0x000fe20000000000 */
[----:B------:R-:W-:-:S02]  /*55a0*/  IABS R26, R26 ;  /* 0x0000001a001a7213 */ /* 0x000fc40000000000 */
[----:B------:R-:W-:Y:S02]  /*55b0*/  I2FP.F32.S32 R62, R62 ;  /* 0x0000003e003e7245 */ /* 0x000fe40000201400 */
[----:B------:R-:W-:Y:S02]  /*55c0*/  IABS R124, R124 ;  /* 0x0000007c007c7213 */ /* 0x000fe40000000000 */
[----:B------:R-:W-:Y:S01]  /*55d0*/  IABS R48, R48 ;  /* 0x0000003000307213 */ /* 0x000fe20000000000 */
[----:B------:R-:W-:Y:S01]  /*55e0*/  FFMA.FTZ R62, -R0, R62, R109 ;  /* 0x0000003e003e7223 */ /* 0x000fe2000001016d */
[----:B------:R-:W-:Y:S02]  /*55f0*/  IABS R10, R51 ;  /* 0x00000033000a7213 */ /* 0x000fe40000000000 */
[----:B------:R-:W-:Y:S02]  /*5600*/  IABS R18, R18 ;  /* 0x0000001200127213 */ /* 0x000fe40000000000 */
[----:B------:R-:W-:-:S02]  /*5610*/  IABS R20, R20 ;  /* 0x0000001400147213 */ /* 0x000fc40000000000 */
[----:B------:R-:W-:Y:S02]  /*5620*/  IABS R8, R8 ;  /* 0x0000000800087213 */ /* 0x000fe40000000000 */
[----:B------:R-:W-:Y:S02]  /*5630*/  IABS R46, R46 ;  /* 0x0000002e002e7213 */ /* 0x000fe40000000000 */
[----:B------:R-:W-:Y:S02]  /*5640*/  IABS R44, R44 ;  /* 0x0000002c002c7213 */ /* 0x000fe40000000000 */
[----:B------:R-:W-:Y:S01]  /*5650*/  IABS R42, R42 ;  /* 0x0000002a002a7213 */ /* 0x000fe20000000000 */
[--C-:B--2---:R-:W-:Y:S01]  /*5660*/  IMAD.IADD R55, R37, 0x1, -R74.reuse ;  /* 0x0000000125377824 */ /* 0x104fe200078e0a4a */
[----:B------:R-:W-:Y:S01]  /*5670*/  I2FP.F32.S32 R26, R26 ;  /* 0x0000001a001a7245 */ /* 0x000fe20000201400 */
[C---:B------:R-:W-:Y:S01]  /*5680*/  IMAD.IADD R54, R47.reuse, 0x1, -R74 ;  /* 0x000000012f367824 */ /* 0x040fe200078e0a4a */
[----:B------:R-:W-:Y:S01]  /*5690*/  I2FP.F32.S32 R124, R124 ;  /* 0x0000007c007c7245 */ /* 0x000fe20000201400 */
[----:B------:R-:W-:Y:S01]  /*56a0*/  IMAD.IADD R132, R47, 0x1, -R76 ;  /* 0x000000012f847824 */ /* 0x000fe200078e0a4c */
[----:B------:R-:W-:Y:S01]  /*56b0*/  I2FP.F32.S32 R10, R10 ;  /* 0x0000000a000a7245 */ /* 0x000fe20000201400 */
[C---:B------:R-:W-:Y:S01]  /*56c0*/  FFMA.FTZ R26, -R0.reuse, R26, R137 ;  /* 0x0000001a001a7223 */ /* 0x040fe20000010189 */
[----:B------:R-:W-:Y:S01]  /*56d0*/  I2FP.F32.S32 R48, R48 ;  /* 0x0000003000307245 */ /* 0x000fe20000201400 */
[C---:B------:R-:W-:Y:S01]  /*56e0*/  FFMA.FTZ R124, -R0.reuse, R124, R139 ;  /* 0x0000007c007c7223 */ /* 0x040fe2000001018b */
[----:B------:R-:W-:Y:S01]  /*56f0*/  I2FP.F32.S32 R18, R18 ;  /* 0x0000001200127245 */ /* 0x000fe20000201400 */
[C---:B------:R-:W-:Y:S01]  /*5700*/  FFMA.FTZ R10, -R0.reuse, R10, R93 ;  /* 0x0000000a000a7223 */ /* 0x040fe2000001015d */
[----:B------:R-:W-:Y:S01]  /*5710*/  I2FP.F32.S32 R20, R20 ;  /* 0x0000001400147245 */ /* 0x000fe20000201400 */
[C---:B------:R-:W-:Y:S01]  /*5720*/  FFMA.FTZ R48, -R0.reuse, R48, R105 ;  /* 0x0000003000307223 */ /* 0x040fe20000010169 */
[----:B------:R-:W-:Y:S01]  /*5730*/  I2FP.F32.S32 R8, R8 ;  /* 0x0000000800087245 */ /* 0x000fe20000201400 */
[----:B------:R-:W-:Y:S01]  /*5740*/  FFMA.FTZ R143, -R0, R18, R143 ;  /* 0x00000012008f7223 */ /* 0x000fe2000001018f */
[----:B------:R-:W-:Y:S01]  /*5750*/  FSEL R62, R62, -INF , !P2 ;  /* 0xff8000003e3e7808 */ /* 0x000fe20005000000 */
[----:B------:R-:W-:Y:S01]  /*5760*/  IMAD.IADD R51, R37, 0x1, -R40 ;  /* 0x0000000125337824 */ /* 0x000fe200078e0a28 */
[----:B------:R-:W-:Y:S01]  /*5770*/  FSEL R18, R111, -INF , !P2 ;  /* 0xff8000006f127808 */ /* 0x000fe20005000000 */
[----:B------:R-:W-:Y:S01]  /*5780*/  FFMA.FTZ R20, -R0, R20, R89 ;  /* 0x0000001400147223 */ /* 0x000fe20000010159 */
[----:B------:R-:W-:Y:S01]  /*5790*/  ISETP.GE.AND P2, PT, R40, R116, PT ;  /* 0x000000742800720c */ /* 0x000fe20003f46270 */
[----:B------:R-:W-:-:S02]  /*57a0*/  IMAD.IADD R40, R37, 0x1, -R82 ;  /* 0x0000000125287824 */ /* 0x000fc400078e0a52 */
[----:B------:R-:W-:Y:S01]  /*57b0*/  FFMA.FTZ R8, -R0, R8, R95 ;  /* 0x0000000800087223 */ /* 0x000fe2000001015f */
[----:B------:R-:W-:Y:S01]  /*57c0*/  FSEL R26, R26, -INF , !P1 ;  /* 0xff8000001a1a7808 */ /* 0x000fe20004800000 */
[----:B------:R-:W-:Y:S01]  /*57d0*/  IMAD.IADD R53, R37, 0x1, -R72 ;  /* 0x0000000125357824 */ /* 0x000fe200078e0a48 */
[----:B------:R-:W-:Y:S01]  /*57e0*/  FSEL R10, R10, -INF , !P1 ;  /* 0xff8000000a0a7808 */ /* 0x000fe20004800000 */
[----:B------:R-:W-:Y:S01]  /*57f0*/  IMAD.IADD R154, R47, 0x1, -R52 ;  /* 0x000000012f9a7824 */ /* 0x000fe200078e0a34 */
[----:B------:R-:W-:Y:S02]  /*5800*/  FSEL R124, R124, -INF , !P5 ;  /* 0xff8000007c7c7808 */ /* 0x000fe40006800000 */
[----:B------:R-:W-:Y:S02]  /*5810*/  FSEL R48, R48, -INF , !P5 ;  /* 0xff80000030307808 */ /* 0x000fe40006800000 */
[-C--:B------:R-:W-:Y:S01]  /*5820*/  ISETP.GE.AND P1, PT, R84, R116.reuse, PT ;  /* 0x000000745400720c */ /* 0x080fe20003f26270 */
[C---:B------:R-:W-:Y:S01]  /*5830*/  IMAD.IADD R84, R37.reuse, 0x1, -R84 ;  /* 0x0000000125547824 */ /* 0x040fe200078e0a54 */
[----:B------:R-:W-:Y:S01]  /*5840*/  ISETP.GE.AND P5, PT, R80, R116, PT ;  /* 0x000000745000720c */ /* 0x000fe20003fa6270 */
[----:B------:R-:W-:Y:S01]  /*5850*/  IMAD.IADD R80, R37, 0x1, -R80 ;  /* 0x0000000125507824 */ /* 0x000fe200078e0a50 */
[----:B------:R-:W-:-:S02]  /*5860*/  I2FP.F32.S32 R46, R46 ;  /* 0x0000002e002e7245 */ /* 0x000fc40000201400 */
[----:B------:R-:W-:Y:S02]  /*5870*/  I2FP.F32.S32 R44, R44 ;  /* 0x0000002c002c7245 */ /* 0x000fe40000201400 */
[----:B------:R-:W-:Y:S01]  /*5880*/  IABS R51, R51 ;  /* 0x0000003300337213 */ /* 0x000fe20000000000 */
[C---:B------:R-:W-:Y:S01]  /*5890*/  FFMA.FTZ R46, -R0.reuse, R46, R91 ;  /* 0x0000002e002e7223 */ /* 0x040fe2000001015b */
[----:B------:R-:W-:Y:S01]  /*58a0*/  IABS R40, R40 ;  /* 0x0000002800287213 */ /* 0x000fe20000000000 */
[----:B------:R-:W-:Y:S01]  /*58b0*/  FFMA.FTZ R44, -R0, R44, R107 ;  /* 0x0000002c002c7223 */ /* 0x000fe2000001016b */
[----:B------:R-:W-:Y:S02]  /*58c0*/  FSEL R20, R20, -INF , !P0 ;  /* 0xff80000014147808 */ /* 0x000fe40004000000 */
[----:B------:R-:W-:Y:S02]  /*58d0*/  FSEL R8, R8, -INF , !P0 ;  /* 0xff80000008087808 */ /* 0x000fe40004000000 */
[----:B------:R-:W-:-:S02]  /*58e0*/  ISETP.GE.AND P0, PT, R82, R116, PT ;  /* 0x000000745200720c */ /* 0x000fc40003f06270 */
[----:B------:R-:W-:Y:S02]  /*58f0*/  I2FP.F32.S32 R51, R51 ;  /* 0x0000003300337245 */ /* 0x000fe40000201400 */
[----:B------:R-:W-:Y:S02]  /*5900*/  I2FP.F32.S32 R42, R42 ;  /* 0x0000002a002a7245 */ /* 0x000fe40000201400 */
[----:B------:R-:W-:Y:S02]  /*5910*/  IABS R82, R84 ;  /* 0x0000005400527213 */ /* 0x000fe40000000000 */
[----:B------:R-:W-:Y:S02]  /*5920*/  IABS R80, R80 ;  /* 0x0000005000507213 */ /* 0x000fe40000000000 */
        /* <DEDUP_REMOVED lines=8> */
[----:B------:R-:W-:-:S02]  /*59b0*/  FSEL R44, R44, -INF , !P4 ;  /* 0xff8000002c2c7808 */ /* 0x000fc40006000000 */
[----:B------:R-:W-:Y:S01]  /*59c0*/  ISETP.GE.AND P4, PT, R78, R116, PT ;  /* 0x000000744e00720c */ /* 0x000fe20003f86270 */
[----:B------:R-:W-:Y:S02]  /*59d0*/  IMAD.IADD R78, R37, 0x1, -R78 ;  /* 0x00000001254e7824 */ /* 0x000fe400078e0a4e */
[C---:B------:R-:W-:Y:S01]  /*59e0*/  FFMA.FTZ R147, -R0.reuse, R82, R147 ;  /* 0x0000005200937223 */ /* 0x040fe20000010193 */
[----:B------:R-:W-:Y:S01]  /*59f0*/  FFMA.FTZ R151, -R0, R80, R151 ;  /* 0x0000005000977223 */ /* 0x000fe20000010197 */
[----:B------:R-:W-:Y:S02]  /*5a00*/  FSEL R210, R141, -INF , !P3 ;  /* 0xff8000008dd27808 */ /* 0x000fe40005800000 */
[----:B------:R-:W-:Y:S02]  /*5a10*/  FSEL R206, R143, -INF , !P3 ;  /* 0xff8000008fce7808 */ /* 0x000fe40005800000 */
[----:B------:R-:W-:Y:S02]  /*5a20*/  FSEL R208, R85, -INF , !P2 ;  /* 0xff80000055d07808 */ /* 0x000fe40005000000 */
[----:B------:R-:W-:-:S02]  /*5a30*/  FSEL R204, R87, -INF , !P2 ;  /* 0xff80000057cc7808 */ /* 0x000fc40005000000 */
[-C--:B------:R-:W-:Y:S01]  /*5a40*/  ISETP.GE.AND P3, PT, R36, R116.reuse, PT ;  /* 0x000000742400720c */ /* 0x080fe20003f66270 */
[C---:B------:R-:W-:Y:S01]  /*5a50*/  IMAD.IADD R36, R37.reuse, 0x1, -R66 ;  /* 0x0000000125247824 */ /* 0x040fe200078e0a42 */
[-C--:B------:R-:W-:Y:S01]  /*5a60*/  ISETP.GE.AND P2, PT, R76, R116.reuse, PT ;  /* 0x000000744c00720c */ /* 0x080fe20003f46270 */
[----:B------:R-:W-:Y:S01]  /*5a70*/  IMAD.IADD R76, R37, 0x1, -R76 ;  /* 0x00000001254c7824 */ /* 0x000fe200078e0a4c */
[----:B------:R-:W-:Y:S02]  /*5a80*/  FSEL R42, R42, -INF , !P0 ;  /* 0xff8000002a2a7808 */ /* 0x000fe40004000000 */
[----:B------:R-:W-:Y:S02]  /*5a90*/  FSEL R40, R40, -INF , !P0 ;  /* 0xff80000028287808 */ /* 0x000fe40004000000 */
[----:B------:R-:W-:Y:S02]  /*5aa0*/  ISETP.GE.AND P0, PT, R72, R116, PT ;  /* 0x000000744800720c */ /* 0x000fe40003f06270 */
[----:B------:R-:W-:-:S02]  /*5ab0*/  IABS R51, R51 ;  /* 0x0000003300337213 */ /* 0x000fc40000000000 */
[----:B------:R-:W-:Y:S02]  /*5ac0*/  IABS R38, R38 ;  /* 0x0000002600267213 */ /* 0x000fe40000000000 */
[----:B------:R-:W-:Y:S02]  /*5ad0*/  IABS R78, R78 ;  /* 0x0000004e004e7213 */ /* 0x000fe40000000000 */
[----:B------:R-:W-:Y:S02]  /*5ae0*/  IABS R72, R55 ;  /* 0x0000003700487213 */ /* 0x000fe40000000000 */
[----:B------:R-:W-:Y:S02]  /*5af0*/  IABS R54, R54 ;  /* 0x0000003600367213 */ /* 0x000fe40000000000 */
[----:B------:R-:W-:Y:S02]  /*5b00*/  FSEL R202, R145, -INF , !P1 ;  /* 0xff80000091ca7808 */ /* 0x000fe40004800000 */
[----:B------:R-:W-:-:S02]  /*5b10*/  FSEL R198, R147, -INF , !P1 ;  /* 0xff80000093c67808 */ /* 0x000fc40004800000 */
[----:B------:R-:W-:Y:S02]  /*5b20*/  FSEL R200, R149, -INF , !P5 ;  /* 0xff80000095c87808 */ /* 0x000fe40006800000 */
[----:B------:R-:W-:Y:S02]  /*5b30*/  FSEL R196, R151, -INF , !P5 ;  /* 0xff80000097c47808 */ /* 0x000fe40006800000 */
[-C--:B------:R-:W-:Y:S02]  /*5b40*/  ISETP.GE.AND P1, PT, R74, R116.reuse, PT ;  /* 0x000000744a00720c */ /* 0x080fe40003f26270 */
[----:B------:R-:W-:Y:S02]  /*5b50*/  ISETP.GE.AND P5, PT, R66, R116, PT ;  /* 0x000000744200720c */ /* 0x000fe40003fa6270 */
[----:B------:R-:W-:Y:S02]  /*5b60*/  I2FP.F32.S32 R51, R51 ;  /* 0x0000003300337245 */ /* 0x000fe40000201400 */
[----:B------:R-:W-:-:S02]  /*5b70*/  I2FP.F32.S32 R38, R38 ;  /* 0x0000002600267245 */ /* 0x000fc40000201400 */
[----:B------:R-:W-:Y:S02]  /*5b80*/  IABS R132, R132 ;  /* 0x0000008400847213 */ /* 0x000fe40000000000 */
[----:B------:R-:W-:Y:S02]  /*5b90*/  I2FP.F32.S32 R78, R78 ;  /* 0x0000004e004e7245 */ /* 0x000fe40000201400 */
[----:B------:R-:W-:Y:S02]  /*5ba0*/  IABS R74, R76 ;  /* 0x0000004c004a7213 */ /* 0x000fe40000000000 */
[----:B------:R-:W-:Y:S02]  /*5bb0*/  IABS R66, R53 ;  /* 0x0000003500427213 */ /* 0x000fe40000000000 */
[----:B------:R-:W-:Y:S02]  /*5bc0*/  IABS R36, R36 ;  /* 0x0000002400247213 */ /* 0x000fe40000000000 */
[----:B------:R-:W-:-:S02]  /*5bd0*/  I2FP.F32.S32 R72, R72 ;  /* 0x0000004800487245 */ /* 0x000fc40000201400 */
        /* <DEDUP_REMOVED lines=10> */
[----:B------:R-:W-:-:S02]  /*5c80*/  VIADD R54, R50, 0x61 ;  /* 0x0000006132367836 */ /* 0x000fc40000000000 */
[C---:B------:R-:W-:Y:S01]  /*5c90*/  FFMA.FTZ R132, -R0.reuse, R132, R155 ;  /* 0x0000008400847223 */ /* 0x040fe2000001019b */
[C---:B------:R-:W-:Y:S01]  /*5ca0*/  FFMA.FTZ R75, -R0.reuse, R74, R75 ;  /* 0x0000004a004b7223 */ /* 0x040fe2000001014b */
[C---:B------:R-:W-:Y:S01]  /*5cb0*/  FFMA.FTZ R33, -R0.reuse, R66, R33 ;  /* 0x0000004200217223 */ /* 0x040fe20000010121 */
[----:B------:R-:W-:Y:S01]  /*5cc0*/  FFMA.FTZ R65, -R0, R36, R65 ;  /* 0x0000002400417223 */ /* 0x000fe20000010141 */
[----:B------:R-:W-:Y:S01]  /*5cd0*/  FSEL R194, R153, -INF , !P3 ;  /* 0xff80000099c27808 */ /* 0x000fe20005800000 */
[----:B------:R-:W-:Y:S01]  /*5ce0*/  IMAD.IADD R146, R47, 0x1, -R54 ;  /* 0x000000012f927824 */ /* 0x000fe200078e0a36 */
[----:B------:R-:W-:Y:S02]  /*5cf0*/  FSEL R190, R73, -INF , !P3 ;  /* 0xff80000049be7808 */ /* 0x000fe40005800000 */
[----:B------:R-:W-:Y:S02]  /*5d00*/  FSEL R38, R38, -INF , !P4 ;  /* 0xff80000026267808 */ /* 0x000fe40006000000 */
[----:B------:R-:W-:-:S02]  /*5d10*/  FSEL R36, R79, -INF , !P4 ;  /* 0xff8000004f247808 */ /* 0x000fc40006000000 */
[-C--:B------:R-:W-:Y:S01]  /*5d20*/  ISETP.GE.AND P3, PT, R64, R116.reuse, PT ;  /* 0x000000744000720c */ /* 0x080fe20003f66270 */
[----:B------:R-:W-:Y:S01]  /*5d30*/  IMAD.IADD R64, R37, 0x1, -R64 ;  /* 0x0000000125407824 */ /* 0x000fe200078e0a40 */
[----:B------:R-:W-:Y:S01]  /*5d40*/  FSEL R184, R21, -INF , !P1 ;  /* 0xff80000015b87808 */ /* 0x000fe20004800000 */
[C---:B------:R-:W-:Y:S01]  /*5d50*/  IMAD.IADD R21, R37.reuse, 0x1, -R52 ;  /* 0x0000000125157824 */ /* 0x040fe200078e0a34 */
[----:B------:R-:W-:Y:S01]  /*5d60*/  ISETP.GE.AND P4, PT, R52, R116, PT ;  /* 0x000000743400720c */ /* 0x000fe20003f86270 */
[----:B------:R-:W-:Y:S01]  /*5d70*/  IMAD.IADD R52, R37, 0x1, -R54 ;  /* 0x0000000125347824 */ /* 0x000fe200078e0a36 */
[----:B------:R-:W-:Y:S02]  /*5d80*/  FSEL R132, R132, -INF , !P2 ;  /* 0xff80000084847808 */ /* 0x000fe40005000000 */
[----:B------:R-:W-:Y:S02]  /*5d90*/  FSEL R130, R75, -INF , !P2 ;  /* 0xff8000004b827808 */ /* 0x000fe40005000000 */
[----:B------:R-:W-:-:S02]  /*5da0*/  FSEL R192, R167, -INF , !P1 ;  /* 0xff800000a7c07808 */ /* 0x000fc40004800000 */
[----:B------:R-:W-:Y:S01]  /*5db0*/  FSEL R126, R33, -INF , !P0 ;  /* 0xff800000217e7808 */ /* 0x000fe20004000000 */
[C---:B------:R-:W-:Y:S01]  /*5dc0*/  IMAD.IADD R33, R37.reuse, 0x1, -R56 ;  /* 0x0000000125217824 */ /* 0x040fe200078e0a38 */
[-C--:B------:R-:W-:Y:S01]  /*5dd0*/  ISETP.GE.AND P2, PT, R58, R116.reuse, PT ;  /* 0x000000743a00720c */ /* 0x080fe20003f46270 */
[----:B------:R-:W-:Y:S01]  /*5de0*/  IMAD.IADD R58, R37, 0x1, -R58 ;  /* 0x00000001253a7824 */ /* 0x000fe200078e0a3a */
[----:B------:R-:W-:Y:S02]  /*5df0*/  ISETP.GE.AND P1, PT, R56, R116, PT ;  /* 0x000000743800720c */ /* 0x000fe40003f26270 */
[----:B------:R-:W-:Y:S02]  /*5e00*/  IABS R56, R64 ;  /* 0x0000004000387213 */ /* 0x000fe40000000000 */
[----:B------:R-:W-:Y:S02]  /*5e10*/  IABS R52, R52 ;  /* 0x0000003400347213 */ /* 0x000fe40000000000 */
[----:B------:R-:W-:-:S02]  /*5e20*/  FSEL R128, R69, -INF , !P0 ;  /* 0xff80000045807808 */ /* 0x000fc40004000000 */
[----:B------:R-:W-:Y:S01]  /*5e30*/  I2FP.F32.S32 R56, R56 ;  /* 0x0000003800387245 */ /* 0x000fe20000201400 */
[----:B------:R-:W-:Y:S01]  /*5e40*/  VIADD R72, R50, 0x70 ;  /* 0x0000007032487836 */ /* 0x000fe20000000000 */
[----:B------:R-:W-:Y:S02]  /*5e50*/  IABS R146, R146 ;  /* 0x0000009200927213 */ /* 0x000fe40000000000 */
[----:B------:R-:W-:Y:S02]  /*5e60*/  ISETP.GE.AND P0, PT, R54, R116, PT ;  /* 0x000000743600720c */ /* 0x000fe40003f06270 */
[----:B------:R-:W-:Y:S02]  /*5e70*/  IABS R58, R58 ;  /* 0x0000003a003a7213 */ /* 0x000fe40000000000 */
[----:B------:R-:W-:Y:S02]  /*5e80*/  I2FP.F32.S32 R52, R52 ;  /* 0x0000003400347245 */ /* 0x000fe40000201400 */
[----:B------:R-:W-:-:S02]  /*5e90*/  IABS R154, R154 ;  /* 0x0000009a009a7213 */ /* 0x000fc40000000000 */
[----:B------:R-:W-:Y:S02]  /*5ea0*/  IABS R21, R21 ;  /* 0x0000001500157213 */ /* 0x000fe40000000000 */
[----:B------:R-:W-:Y:S01]  /*5eb0*/  IABS R54, R33 ;  /* 0x0000002100367213 */ /* 0x000fe20000000000 */
[C---:B------:R-:W-:Y:S01]  /*5ec0*/  FFMA.FTZ R59, -R0.reuse, R56, R23 ;  /* 0x00000038003b7223 */ /* 0x040fe20000010117 */
[----:B------:R-:W-:Y:S01]  /*5ed0*/  I2FP.F32.S32 R146, R146 ;  /* 0x0000009200927245 */ /* 0x000fe20000201400 */
[----:B------:R-:W-:Y:S01]  /*5ee0*/  FFMA.FTZ R39, -R0, R52, R39 ;  /* 0x0000003400277223 */ /* 0x000fe20000010127 */
[----:B------:R-:W-:Y:S01]  /*5ef0*/  I2FP.F32.S32 R58, R58 ;  /* 0x0000003a003a7245 */ /* 0x000fe20000201400 */
[C---:B------:R-:W-:Y:S01]  /*5f00*/  IMAD.IADD R23, R47.reuse, 0x1, -R72 ;  /* 0x000000012f177824 */ /* 0x040fe200078e0a48 */
[----:B------:R-:W-:Y:S01]  /*5f10*/  I2FP.F32.S32 R154, R154 ;  /* 0x0000009a009a7245 */ /* 0x000fe20000201400 */
[----:B------:R-:W-:Y:S01]  /*5f20*/  VIADD R52, R50, 0x78 ;  /* 0x0000007832347836 */ /* 0x000fe20000000000 */
[----:B------:R-:W-:Y:S01]  /*5f30*/  I2FP.F32.S32 R21, R21 ;  /* 0x0000001500157245 */ /* 0x000fe20000201400 */
[C---:B------:R-:W-:Y:S01]  /*5f40*/  FFMA.FTZ R146, -R0.reuse, R146, R57 ;  /* 0x0000009200927223 */ /* 0x040fe20000010139 */
[----:B------:R-:W-:Y:S01]  /*5f50*/  I2FP.F32.S32 R54, R54 ;  /* 0x0000003600367245 */ /* 0x000fe20000201400 */
[C---:B------:R-:W-:Y:S01]  /*5f60*/  FFMA.FTZ R58, -R0.reuse, R58, R9 ;  /* 0x0000003a003a7223 */ /* 0x040fe20000010109 */
[C---:B------:R-:W-:Y:S01]  /*5f70*/  FFMA.FTZ R154, -R0.reuse, R154, R183 ;  /* 0x0000009a009a7223 */ /* 0x040fe200000101b7 */
[----:B------:R-:W-:Y:S01]  /*5f80*/  FFMA.FTZ R35, -R0, R21, R35 ;  /* 0x0000001500237223 */ /* 0x000fe20000010123 */
[----:B------:R-:W-:-:S02]  /*5f90*/  IMAD.IADD R9, R47, 0x1, -R52 ;  /* 0x000000012f097824 */ /* 0x000fc400078e0a34 */
[----:B------:R-:W-:Y:S01]  /*5fa0*/  FFMA.FTZ R57, -R0, R54, R31 ;  /* 0x0000003600397223 */ /* 0x000fe2000001011f */
[----:B------:R-:W-:Y:S01]  /*5fb0*/  IABS R23, R23 ;  /* 0x0000001700177213 */ /* 0x000fe20000000000 */
[C---:B------:R-:W-:Y:S02]  /*5fc0*/  VIADD R76, R50.reuse, 0x68 ;  /* 0x00000068324c7836 */ /* 0x040fe40000000000 */
[C---:B------:R-:W-:Y:S02]  /*5fd0*/  VIADD R74, R50.reuse, 0x69 ;  /* 0x00000069324a7836 */ /* 0x040fe40000000000 */
[C---:B------:R-:W-:Y:S01]  /*5fe0*/  VIADD R54, R50.reuse, 0x71 ;  /* 0x0000007132367836 */ /* 0x040fe20000000000 */
[----:B------:R-:W-:Y:S01]  /*5ff0*/  I2FP.F32.S32 R80, R23 ;  /* 0x0000001700507245 */ /* 0x000fe20000201400 */
[----:B------:R-:W-:Y:S01]  /*6000*/  VIADD R50, R50, 0x79 ;  /* 0x0000007932327836 */ /* 0x000fe20000000000 */
[----:B------:R-:W-:Y:S01]  /*6010*/  FSEL R182, R71, -INF , !P5 ;  /* 0xff80000047b67808 */ /* 0x000fe20006800000 */
[----:B------:R-:W-:Y:S01]  /*6020*/  IMAD.IADD R33, R47, 0x1, -R76 ;  /* 0x000000012f217824 */ /* 0x000fe200078e0a4c */
[----:B------:R-:W-:Y:S01]  /*6030*/  FSEL R66, R65, -INF , !P5 ;  /* 0xff80000041427808 */ /* 0x000fe20006800000 */
[C---:B------:R-:W-:Y:S01]  /*6040*/  IMAD.IADD R31, R47.reuse, 0x1, -R74 ;  /* 0x000000012f1f7824 */ /* 0x040fe200078e0a4a */
[----:B------:R-:W-:Y:S01]  /*6050*/  FSEL R154, R154, -INF , !P4 ;  /* 0xff8000009a9a7808 */ /* 0x000fe20006000000 */
[----:B------:R-:W-:Y:S01]  /*6060*/  IMAD.IADD R21, R47, 0x1, -R54 ;  /* 0x000000012f157824 */ /* 0x000fe200078e0a36 */
[----:B------:R-:W-:-:S02]  /*6070*/  FSEL R64, R35, -INF , !P4 ;  /* 0xff80000023407808 */ /* 0x000fc40006000000 */
[----:B------:R-:W-:Y:S02]  /*6080*/  FSEL R152, R152, -INF , !P3 ;  /* 0xff80000098987808 */ /* 0x000fe40005800000 */
[----:B------:R-:W-:Y:S02]  /*6090*/  FSEL R59, R59, -INF , !P3 ;  /* 0xff8000003b3b7808 */ /* 0x000fe40005800000 */
[----:B------:R-:W-:Y:S02]  /*60a0*/  FSEL R150, R150, -INF , !P2 ;  /* 0xff80000096967808 */ /* 0x000fe40005000000 */
[----:B------:R-:W-:Y:S02]  /*60b0*/  FSEL R58, R58, -INF , !P2 ;  /* 0xff8000003a3a7808 */ /* 0x000fe40005000000 */
[----:B------:R-:W-:Y:S02]  /*60c0*/  FSEL R148, R61, -INF , !P1 ;  /* 0xff8000003d947808 */ /* 0x000fe40004800000 */
[----:B------:R-:W-:-:S02]  /*60d0*/  FSEL R57, R57, -INF , !P1 ;  /* 0xff80000039397808 */ /* 0x000fc40004800000 */
[----:B------:R-:W-:Y:S02]  /*60e0*/  IABS R9, R9 ;  /* 0x0000000900097213 */ /* 0x000fe40000000000 */
[----:B------:R-:W-:Y:S02]  /*60f0*/  FMNMX3.FTZ R23, R29, R70, R68, !PT ;  /* 0x000000461d177276 */ /* 0x000fe40007810044 */
[-C--:B------:R-:W-:Y:S01]  /*6100*/  ISETP.GE.AND P5, PT, R76, R116.reuse, PT ;  /* 0x000000744c00720c */ /* 0x080fe20003fa6270 */
[C---:B------:R-:W-:Y:S01]  /*6110*/  IMAD.IADD R76, R37.reuse, 0x1, -R76 ;  /* 0x00000001254c7824 */ /* 0x040fe200078e0a4c */
[-C--:B------:R-:W-:Y:S01]  /*6120*/  ISETP.GE.AND P4, PT, R74, R116.reuse, PT ;  /* 0x000000744a00720c */ /* 0x080fe20003f86270 */
[C---:B------:R-:W-:Y:S01]  /*6130*/  IMAD.IADD R74, R37.reuse, 0x1, -R74 ;  /* 0x00000001254a7824 */ /* 0x040fe200078e0a4a */
[-C--:B------:R-:W-:Y:S01]  /*6140*/  ISETP.GE.AND P3, PT, R72, R116.reuse, PT ;  /* 0x000000744800720c */ /* 0x080fe20003f66270 */
[C---:B------:R-:W-:Y:S01]  /*6150*/  IMAD.IADD R72, R37.reuse, 0x1, -R72 ;  /* 0x0000000125487824 */ /* 0x040fe200078e0a48 */
[-C--:B------:R-:W-:Y:S01]  /*6160*/  ISETP.GE.AND P2, PT, R54, R116.reuse, PT ;  /* 0x000000743600720c */ /* 0x080fe20003f46270 */
[C---:B------:R-:W-:Y:S01]  /*6170*/  IMAD.IADD R54, R37.reuse, 0x1, -R54 ;  /* 0x0000000125367824 */ /* 0x040fe200078e0a36 */
[-C--:B------:R-:W-:Y:S01]  /*6180*/  ISETP.GE.AND P1, PT, R52, R116.reuse, PT ;  /* 0x000000743400720c */ /* 0x080fe20003f26270 */
[----:B------:R-:W-:Y:S01]  /*6190*/  IMAD.IADD R52, R37, 0x1, -R52 ;  /* 0x0000000125347824 */ /* 0x000fe200078e0a34 */
[----:B------:R-:W-:Y:S01]  /*61a0*/  FSEL R146, R146, -INF , !P0 ;  /* 0xff80000092927808 */ /* 0x000fe20004000000 */
[--C-:B------:R-:W-:Y:S01]  /*61b0*/  IMAD.IADD R47, R47, 0x1, -R50.reuse ;  /* 0x000000012f2f7824 */ /* 0x100fe200078e0a32 */
[----:B------:R-:W-:Y:S01]  /*61c0*/  FSEL R56, R39, -INF , !P0 ;  /* 0xff80000027387808 */ /* 0x000fe20004000000 */
[----:B------:R-:W-:Y:S01]  /*61d0*/  IMAD.IADD R37, R37, 0x1, -R50 ;  /* 0x0000000125257824 */ /* 0x000fe200078e0a32 */
[----:B------:R-:W-:-:S02]  /*61e0*/  ISETP.GE.AND P0, PT, R50, R116, PT ;  /* 0x000000743200720c */ /* 0x000fc40003f06270 */
[----:B------:R-:W-:Y:S02]  /*61f0*/  I2FP.F32.S32 R50, R9 ;  /* 0x0000000900327245 */ /* 0x000fe40000201400 */
        /* <DEDUP_REMOVED lines=10> */
[----:B------:R-:W-:-:S02]  /*62a0*/  IABS R31, R31 ;  /* 0x0000001f001f7213 */ /* 0x000fc40000000000 */
[----:B------:R-:W-:Y:S02]  /*62b0*/  FMNMX3.FTZ R23, R23, R42, R200, !PT ;  /* 0x0000002a17177276 */ /* 0x000fe400078100c8 */
[----:B------:R-:W-:Y:S02]  /*62c0*/  FMNMX3.FTZ R9, R9, R204, R198, !PT ;  /* 0x000000cc09097276 */ /* 0x000fe400078100c6 */
[----:B------:R-:W-:Y:S02]  /*62d0*/  I2FP.F32.S32 R78, R31 ;  /* 0x0000001f004e7245 */ /* 0x000fe40000201400 */
[----:B------:R-:W-:Y:S02]  /*62e0*/  FMNMX3.FTZ R23, R23, R38, R194, !PT ;  /* 0x0000002617177276 */ /* 0x000fe400078100c2 */
[----:B------:R-:W-:Y:S02]  /*62f0*/  FMNMX3.FTZ R31, R9, R40, R196, !PT ;  /* 0x00000028091f7276 */ /* 0x000fe400078100c4 */
[----:B------:R-:W-:-:S02]  /*6300*/  IABS R33, R33 ;  /* 0x0000002100217213 */ /* 0x000fc40000000000 */
[----:B------:R-:W-:Y:S02]  /*6310*/  FMNMX3.FTZ R23, R23, R132, R192, !PT ;  /* 0x0000008417177276 */ /* 0x000fe400078100c0 */
[----:B------:R-:W-:Y:S02]  /*6320*/  FMNMX3.FTZ R31, R31, R36, R190, !PT ;  /* 0x000000241f1f7276 */ /* 0x000fe400078100be */
[----:B------:R-:W-:Y:S02]  /*6330*/  I2FP.F32.S32 R33, R33 ;  /* 0x0000002100217245 */ /* 0x000fe40000201400 */
[----:B------:R-:W-:Y:S02]  /*6340*/  IABS R76, R76 ;  /* 0x0000004c004c7213 */ /* 0x000fe40000000000 */
[----:B------:R-:W-:Y:S02]  /*6350*/  FMNMX3.FTZ R23, R23, R128, R182, !PT ;  /* 0x0000008017177276 */ /* 0x000fe400078100b6 */
[----:B------:R-:W-:-:S02]  /*6360*/  IABS R21, R21 ;  /* 0x0000001500157213 */ /* 0x000fc40000000000 */
[----:B------:R-:W-:Y:S01]  /*6370*/  FMNMX3.FTZ R31, R31, R130, R184, !PT ;  /* 0x000000821f1f7276 */ /* 0x000fe200078100b8 */
[----:B------:R-:W-:Y:S01]  /*6380*/  FFMA.FTZ R5, -R0, R33, R5 ;  /* 0x0000002100057223 */ /* 0x000fe20000010105 */
[----:B------:R-:W-:Y:S02]  /*6390*/  I2FP.F32.S32 R76, R76 ;  /* 0x0000004c004c7245 */ /* 0x000fe40000201400 */
[----:B------:R-:W-:Y:S02]  /*63a0*/  IABS R74, R74 ;  /* 0x0000004a004a7213 */ /* 0x000fe40000000000 */
[----:B------:R-:W-:Y:S02]  /*63b0*/  IABS R72, R72 ;  /* 0x0000004800487213 */ /* 0x000fe40000000000 */
[----:B------:R-:W-:Y:S02]  /*63c0*/  FMNMX3.FTZ R23, R23, R154, R152, !PT ;  /* 0x0000009a17177276 */ /* 0x000fe40007810098 */
[----:B------:R-:W-:-:S02]  /*63d0*/  I2FP.F32.S32 R21, R21 ;  /* 0x0000001500157245 */ /* 0x000fc40000201400 */
[----:B------:R-:W-:Y:S01]  /*63e0*/  FMNMX3.FTZ R31, R31, R126, R66, !PT ;  /* 0x0000007e1f1f7276 */ /* 0x000fe20007810042 */
[C---:B------:R-:W-:Y:S01]  /*63f0*/  FFMA.FTZ R11, -R0.reuse, R78, R11 ;  /* 0x0000004e000b7223 */ /* 0x040fe2000001010b */
[----:B------:R-:W-:Y:S01]  /*6400*/  IABS R47, R47 ;  /* 0x0000002f002f7213 */ /* 0x000fe20000000000 */
[C---:B------:R-:W-:Y:S01]  /*6410*/  FFMA.FTZ R27, -R0.reuse, R80, R27 ;  /* 0x00000050001b7223 */ /* 0x040fe2000001011b */
[----:B------:R-:W-:Y:S01]  /*6420*/  IABS R54, R54 ;  /* 0x0000003600367213 */ /* 0x000fe20000000000 */
[----:B------:R-:W-:Y:S01]  /*6430*/  FFMA.FTZ R17, -R0, R76, R17 ;  /* 0x0000004c00117223 */ /* 0x000fe20000010111 */
[----:B------:R-:W-:Y:S02]  /*6440*/  I2FP.F32.S32 R74, R74 ;  /* 0x0000004a004a7245 */ /* 0x000fe40000201400 */
[----:B------:R-:W-:Y:S02]  /*6450*/  I2FP.F32.S32 R72, R72 ;  /* 0x0000004800487245 */ /* 0x000fe40000201400 */
[----:B------:R-:W-:-:S02]  /*6460*/  IABS R52, R52 ;  /* 0x0000003400347213 */ /* 0x000fc40000000000 */
[----:B------:R-:W-:Y:S02]  /*6470*/  FSEL R144, R5, -INF , !P5 ;  /* 0xff80000005907808 */ /* 0x000fe40006800000 */
[----:B------:R-:W-:Y:S01]  /*6480*/  FMNMX3.FTZ R23, R23, R150, R148, !PT ;  /* 0x0000009617177276 */ /* 0x000fe20007810094 */
[C---:B------:R-:W-:Y:S01]  /*6490*/  FFMA.FTZ R19, -R0.reuse, R21, R19 ;  /* 0x0000001500137223 */ /* 0x040fe20000010113 */
[----:B------:R-:W-:Y:S01]  /*64a0*/  FMNMX3.FTZ R31, R31, R64, R59, !PT ;  /* 0x000000401f1f7276 */ /* 0x000fe2000781003b */
[C---:B------:R-:W-:Y:S01]  /*64b0*/  FFMA.FTZ R49, -R0.reuse, R50, R49 ;  /* 0x0000003200317223 */ /* 0x040fe20000010131 */
[----:B------:R-:W-:Y:S01]  /*64c0*/  I2FP.F32.S32 R78, R47 ;  /* 0x0000002f004e7245 */ /* 0x000fe20000201400 */
[C---:B------:R-:W-:Y:S01]  /*64d0*/  FFMA.FTZ R25, -R0.reuse, R74, R25 ;  /* 0x0000004a00197223 */ /* 0x040fe20000010119 */
[----:B------:R-:W-:Y:S01]  /*64e0*/  I2FP.F32.S32 R54, R54 ;  /* 0x0000003600367245 */ /* 0x000fe20000201400 */
[----:B------:R-:W-:Y:S01]  /*64f0*/  FFMA.FTZ R41, -R0, R72, R41 ;  /* 0x0000004800297223 */ /* 0x000fe20000010129 */
[----:B------:R-:W-:-:S02]  /*6500*/  IABS R21, R37 ;  /* 0x0000002500157213 */ /* 0x000fc40000000000 */
[----:B------:R-:W-:Y:S02]  /*6510*/  I2FP.F32.S32 R9, R52 ;  /* 0x0000003400097245 */ /* 0x000fe40000201400 */
[----:B------:R-:W-:Y:S02]  /*6520*/  FSEL R142, R11, -INF , !P4 ;  /* 0xff8000000b8e7808 */ /* 0x000fe40006000000 */
[----:B------:R-:W-:Y:S02]  /*6530*/  FSEL R140, R27, -INF , !P3 ;  /* 0xff8000001b8c7808 */ /* 0x000fe40005800000 */
[----:B------:R-:W-:Y:S02]  /*6540*/  FMNMX3.FTZ R23, R23, R146, R144, !PT ;  /* 0x0000009217177276 */ /* 0x000fe40007810090 */
[----:B------:R-:W-:Y:S02]  /*6550*/  FSEL R55, R17, -INF , !P5 ;  /* 0xff80000011377808 */ /* 0x000fe40006800000 */
[----:B------:R-:W-:Y:S01]  /*6560*/  FMNMX3.FTZ R31, R31, R58, R57, !PT ;  /* 0x0000003a1f1f7276 */ /* 0x000fe20007810039 */
[C---:B------:R-:W-:Y:S01]  /*6570*/  FFMA.FTZ R45, -R0.reuse, R78, R45 ;  /* 0x0000004e002d7223 */ /* 0x040fe2000001012d */
[----:B------:R-:W-:Y:S01]  /*6580*/  I2FP.F32.S32 R21, R21 ;  /* 0x0000001500157245 */ /* 0x000fe20000201400 */
[C---:B------:R-:W-:Y:S01]  /*6590*/  FFMA.FTZ R43, -R0.reuse, R54, R43 ;  /* 0x00000036002b7223 */ /* 0x040fe2000001012b */
[----:B------:R-:W-:Y:S01]  /*65a0*/  FSEL R138, R19, -INF , !P2 ;  /* 0xff800000138a7808 */ /* 0x000fe20005000000 */
[----:B------:R-:W-:Y:S01]  /*65b0*/  FFMA.FTZ R9, -R0, R9, R13 ;  /* 0x0000000900097223 */ /* 0x000fe2000001010d */
[----:B------:R-:W-:-:S02]  /*65c0*/  FSEL R136, R49, -INF , !P1 ;  /* 0xff80000031887808 */ /* 0x000fc40004800000 */
[----:B------:R-:W-:Y:S02]  /*65d0*/  FMNMX3.FTZ R23, R23, R142, R140, !PT ;  /* 0x0000008e17177276 */ /* 0x000fe4000781008c */
[----:B------:R-:W-:Y:S02]  /*65e0*/  FSEL R54, R25, -INF , !P4 ;  /* 0xff80000019367808 */ /* 0x000fe40006000000 */
[----:B------:R-:W-:Y:S02]  /*65f0*/  FSEL R51, R41, -INF , !P3 ;  /* 0xff80000029337808 */ /* 0x000fe40005800000 */
[----:B------:R-:W-:Y:S01]  /*6600*/  FMNMX3.FTZ R31, R31, R56, R55, !PT ;  /* 0x000000381f1f7276 */ /* 0x000fe20007810037 */
[----:B------:R-:W-:Y:S01]  /*6610*/  FFMA.FTZ R15, -R0, R21, R15 ;  /* 0x00000015000f7223 */ /* 0x000fe2000001010f */
[----:B------:R-:W-:Y:S02]  /*6620*/  FSEL R134, R45, -INF , !P0 ;  /* 0xff8000002d867808 */ /* 0x000fe40004000000 */
[----:B------:R-:W-:-:S02]  /*6630*/  FMNMX3.FTZ R5, R23, R138, R136, !PT ;  /* 0x0000008a17057276 */ /* 0x000fc40007810088 */
[----:B------:R-:W-:Y:S02]  /*6640*/  FSEL R50, R43, -INF , !P2 ;  /* 0xff8000002b327808 */ /* 0x000fe40005000000 */
[----:B------:R-:W-:Y:S02]  /*6650*/  FSEL R49, R9, -INF , !P1 ;  /* 0xff80000009317808 */ /* 0x000fe40004800000 */
[----:B------:R-:W-:Y:S02]  /*6660*/  FMNMX3.FTZ R31, R31, R54, R51, !PT ;  /* 0x000000361f1f7276 */ /* 0x000fe40007810033 */
        /* <DEDUP_REMOVED lines=10> */
[----:B------:R-:W-:-:S05]  /*6710*/  LOP3.LUT R119, R113, 0x120, R114, 0xf8, !PT ;  /* 0x0000012071777812 */ /* 0x000fca00078ef872 */
[----:B------:R-:W-:-:S05]  /*6720*/  IMAD R119, R119, 0x2, R4 ;  /* 0x0000000277777824 */ /* 0x000fca00078e0204 */
[----:B------:R-:W5:Y:S01]  /*6730*/  LDSM.16.MT88.4 R108, [R119+0x9000] ;  /* 0x00900000776c783b */ /* 0x000f620000004200 */
[----:B-1----:R-:W-:-:S03]  /*6740*/  FMNMX.FTZ R53, R72, R53, !PT ;  /* 0x0000003548357209 */ /* 0x002fc60007810000 */
[----:B------:R-:W-:Y:S01]  /*6750*/  LDSM.16.MT88.4 R92, [R119+0xb000] ;  /* 0x00b00000775c783b */ /* 0x000fe20000004200 */
[----:B------:R-:W-:Y:S01]  /*6760*/  FSETP.NEU.FTZ.AND P0, PT, R53, -INF , PT ;  /* 0xff8000003500780b */ /* 0x000fe20003f1d000 */
[----:B---3--:R-:W-:Y:S02]  /*6770*/  FMUL.FTZ R129, R30, R53 ;  /* 0x000000351e817220 */ /* 0x008fe40000410000 */
[----:B------:R-:W-:Y:S01]  /*6780*/  LDSM.16.MT88.4 R76, [R119+0xd000] ;  /* 0x00d00000774c783b */ /* 0x000fe20000004200 */
[----:B--2---:R-:W-:Y:S02]  /*6790*/  FMNMX.FTZ R52, R9, R52, !PT ;  /* 0x0000003409347209 */ /* 0x004fe40007810000 */
[----:B------:R-:W-:Y:S02]  /*67a0*/  FSEL R129, R129, RZ, P0 ;  /* 0x000000ff81817208 */ /* 0x000fe40000000000 */
[----:B------:R-:W-:Y:S01]  /*67b0*/  FSETP.NEU.FTZ.AND P0, PT, R52, -INF , PT ;  /* 0xff8000003400780b */ /* 0x000fe20003f1d000 */
[----:B------:R-:W-:-:S05]  /*67c0*/  FMUL.FTZ R61, R30, R52 ;  /* 0x000000341e3d7220 */ /* 0x000fca0000410000 */
[----:B------:R-:W-:Y:S01]  /*67d0*/  FSEL R61, R61, RZ, P0 ;  /* 0x000000ff3d3d7208 */ /* 0x000fe20000000000 */
        /* <DEDUP_REMOVED lines=10> */
[----:B------:R-:W1:Y:S03]  /*6880*/  LDSM.16.MT88.4 R12, [R119+0x9400] ;  /* 0x00940000770c783b */ /* 0x000e660000004200 */
[----:B------:R-:W2:Y:S04]  /*6890*/  MUFU.EX2 R186, R186 ;  /* 0x000000ba00ba7308 */ /* 0x000ea80000000800 */
[----:B------:R-:W-:Y:S04]  /*68a0*/  MUFU.EX2 R122, R122 ;  /* 0x0000007a007a7308 */ /* 0x000fe80000000800 */
[----:B------:R-:W3:Y:S04]  /*68b0*/  MUFU.EX2 R67, R67 ;  /* 0x0000004300437308 */ /* 0x000ee80000000800 */
[----:B------:R-:W-:Y:S04]  /*68c0*/  MUFU.EX2 R120, R120 ;  /* 0x0000007800787308 */ /* 0x000fe80000000800 */
[----:B------:R-:W4:Y:S04]  /*68d0*/  MUFU.EX2 R65, R65 ;  /* 0x0000004100417308 */ /* 0x000f280000000800 */
[----:B------:R-:W-:Y:S04]  /*68e0*/  MUFU.EX2 R63, R63 ;  /* 0x0000003f003f7308 */ /* 0x000fe80000000800 */
[----:B------:R-:W5:Y:S01]  /*68f0*/  MUFU.EX2 R62, R62 ;  /* 0x0000003e003e7308 */ /* 0x000f620000000800 */
[-CC-:B------:R-:W-:Y:S01]  /*6900*/  FFMA.FTZ R60, R28, R30.reuse, -R129.reuse ;  /* 0x0000001e1c3c7223 */ /* 0x180fe20000010881 */
[-CC-:B------:R-:W-:Y:S01]  /*6910*/  FFMA.FTZ R31, R26, R30.reuse, -R129.reuse ;  /* 0x0000001e1a1f7223 */ /* 0x180fe20000010881 */
[----:B--2---:R-:W-:Y:S01]  /*6920*/  F2FP.F16.F32.PACK_AB R68, R186, R131 ;  /* 0x00000083ba44723e */ /* 0x004fe200000000ff */
[----:B------:R-:W-:Y:S01]  /*6930*/  FFMA.FTZ R28, R20, R30, -R129 ;  /* 0x0000001e141c7223 */ /* 0x000fe20000010881 */
[----:B---3--:R-:W-:Y:S01]  /*6940*/  F2FP.F16.F32.PACK_AB R70, R67, R122 ;  /* 0x0000007a4346723e */ /* 0x008fe200000000ff */
[--C-:B------:R-:W-:Y:S01]  /*6950*/  FFMA.FTZ R29, R16, R30, -R61.reuse ;  /* 0x0000001e101d7223 */ /* 0x100fe2000001083d */
[----:B----4-:R-:W-:Y:S01]  /*6960*/  F2FP.F16.F32.PACK_AB R69, R65, R120 ;  /* 0x000000784145723e */ /* 0x010fe200000000ff */
[-CC-:B------:R-:W-:Y:S01]  /*6970*/  FFMA.FTZ R26, R18, R30.reuse, -R61.reuse ;  /* 0x0000001e121a7223 */ /* 0x180fe2000001083d */
[-CC-:B------:R-:W-:Y:S01]  /*6980*/  FFMA.FTZ R27, R10, R30.reuse, -R61.reuse ;  /* 0x0000001e0a1b7223 */ /* 0x180fe2000001083d */
[----:B------:R-:W-:Y:S01]  /*6990*/  FFMA.FTZ R24, R8, R30, -R61 ;  /* 0x0000001e08187223 */ /* 0x000fe2000001083d */
[----:B------:R-:W-:Y:S01]  /*69a0*/  IMAD R4, R112, 0x2, R119 ;  /* 0x0000000270047824 */ /* 0x000fe200078e0277 */
[----:B-----5:R-:W-:Y:S01]  /*69b0*/  F2FP.F16.F32.PACK_AB R71, R62, R63 ;  /* 0x0000003f3e47723e */ /* 0x020fe200000000ff */
[----:B------:R-:W-:Y:S03]  /*69c0*/  MUFU.EX2 R60, R60 ;  /* 0x0000003c003c7308 */ /* 0x000fe60000000800 */
[----:B------:R-:W2:Y:S01]  /*69d0*/  LDSM.16.MT88.4 R84, [R4+0xb000] ;  /* 0x00b000000454783b */ /* 0x000ea20000004200 */
[----:B------:R-:W3:Y:S03]  /*69e0*/  MUFU.EX2 R25, R25 ;  /* 0x0000001900197308 */ /* 0x000ee60000000800 */
[----:B------:R-:W-:Y:S01]  /*69f0*/  LDSM.16.MT88.4 R100, [R4+0x9000] ;  /* 0x009000000464783b */ /* 0x000fe20000004200 */
[C---:B------:R-:W-:Y:S01]  /*6a00*/  HMMA.16816.F32 R112, R68.reuse, R108, RZ ;  /* 0x0000006c4470723c */ /* 0x040fe200000018ff */
[----:B------:R-:W-:Y:S02]  /*6a10*/  MUFU.EX2 R31, R31 ;  /* 0x0000001f001f7308 */ /* 0x000fe40000000800 */
[----:B------:R-:W-:Y:S02]  /*6a20*/  LDSM.16.MT88.4 R16, [R119+0xb400] ;  /* 0x00b400007710783b */ /* 0x000fe40000004200 */
[----:B------:R-:W4:Y:S02]  /*6a30*/  MUFU.EX2 R28, R28 ;  /* 0x0000001c001c7308 */ /* 0x000f240000000800 */
[----:B------:R-:W-:Y:S01]  /*6a40*/  LDSM.16.MT88.4 R20, [R4+0x9400] ;  /* 0x009400000414783b */ /* 0x000fe20000004200 */
[----:B------:R-:W-:Y:S01]  /*6a50*/  HMMA.16816.F32 R108, R68, R110, RZ ;  /* 0x0000006e446c723c */ /* 0x000fe200000018ff */
[----:B------:R-:W-:Y:S04]  /*6a60*/  MUFU.EX2 R29, R29 ;  /* 0x0000001d001d7308 */ /* 0x000fe80000000800 */
[----:B------:R-:W5:Y:S04]  /*6a70*/  MUFU.EX2 R26, R26 ;  /* 0x0000001a001a7308 */ /* 0x000f680000000800 */
[----:B------:R-:W-:Y:S04]  /*6a80*/  MUFU.EX2 R27, R27 ;  /* 0x0000001b001b7308 */ /* 0x000fe80000000800 */
[----:B------:R-:W1:Y:S01]  /*6a90*/  MUFU.EX2 R24, R24 ;  /* 0x0000001800187308 */ /* 0x000e620000000800 */
[----:B---3--:R-:W-:-:S02]  /*6aa0*/  F2FP.F16.F32.PACK_AB R8, R25, R60 ;  /* 0x0000003c1908723e */ /* 0x008fc400000000ff */
[----:B----4-:R-:W-:Y:S02]  /*6ab0*/  F2FP.F16.F32.PACK_AB R10, R28, R31 ;  /* 0x0000001f1c0a723e */ /* 0x010fe400000000ff */
[----:B-----5:R-:W-:Y:S02]  /*6ac0*/  F2FP.F16.F32.PACK_AB R9, R26, R29 ;  /* 0x0000001d1a09723e */ /* 0x020fe400000000ff */
[----:B-1----:R-:W-:-:S07]  /*6ad0*/  F2FP.F16.F32.PACK_AB R11, R24, R27 ;  /* 0x0000001b180b723e */ /* 0x002fce00000000ff */
[C---:B------:R-:W-:Y:S08]  /*6ae0*/  HMMA.16816.F32 R112, R8.reuse, R12, R112 ;  /* 0x0000000c0870723c */ /* 0x040ff00000001870 */
[----:B------:R-:W-:Y:S01]  /*6af0*/  HMMA.16816.F32 R108, R8, R14, R108 ;  /* 0x0000000e086c723c */ /* 0x000fe2000000186c */
[----:B------:R-:W1:Y:S07]  /*6b00*/  LDSM.16.MT88.4 R12, [R4+0xb400] ;  /* 0x00b40000040c783b */ /* 0x000e6e0000004200 */
[C---:B--2---:R-:W-:Y:S08]  /*6b10*/  HMMA.16816.F32 R88, R68.reuse, R84, RZ ;  /* 0x000000544458723c */ /* 0x044ff000000018ff */
        /* <DEDUP_REMOVED lines=17> */
[-C--:B------:R-:W-:Y:S01]  /*6c30*/  FFMA.FTZ R43, R44, R30.reuse, -R61 ;  /* 0x0000001e2c2b7223 */ /* 0x080fe2000001083d */
[-CC-:B------:R-:W-:Y:S01]  /*6c40*/  FFMA.FTZ R124, R124, R30.reuse, -R129.reuse ;  /* 0x0000001e7c7c7223 */ /* 0x180fe20000010881 */
[-CC-:B------:R-:W-:Y:S01]  /*6c50*/  FFMA.FTZ R46, R210, R30.reuse, -R129.reuse ;  /* 0x0000001ed22e7223 */ /* 0x180fe20000010881 */
[-C--:B------:R-:W-:Y:S01]  /*6c60*/  FFMA.FTZ R41, R208, R30.reuse, -R129 ;  /* 0x0000001ed0297223 */ /* 0x080fe20000010881 */
[-CC-:B------:R-:W-:Y:S01]  /*6c70*/  FFMA.FTZ R48, R48, R30.reuse, -R61.reuse ;  /* 0x0000001e30307223 */ /* 0x180fe2000001083d */
[-CC-:B------:R-:W-:Y:S01]  /*6c80*/  FFMA.FTZ R44, R206, R30.reuse, -R61.reuse ;  /* 0x0000001ece2c7223 */ /* 0x180fe2000001083d */
[-C--:B------:R-:W-:Y:S01]  /*6c90*/  FFMA.FTZ R39, R204, R30.reuse, -R61 ;  /* 0x0000001ecc277223 */ /* 0x080fe2000001083d */
        /* <DEDUP_REMOVED lines=12> */
[----:B------:R-:W-:Y:S01]  /*6d60*/  HMMA.16816.F32 R100, R8, R22, R100 ;  /* 0x000000160864723c */ /* 0x000fe20000001864 */
[-CC-:B------:R-:W-:Y:S01]  /*6d70*/  FFMA.FTZ R37, R42, R30.reuse, -R129.reuse ;  /* 0x0000001e2a257223 */ /* 0x180fe20000010881 */
[-C--:B------:R-:W-:Y:S01]  /*6d80*/  FFMA.FTZ R33, R38, R30.reuse, -R129 ;  /* 0x0000001e26217223 */ /* 0x080fe20000010881 */
[-CC-:B------:R-:W-:Y:S01]  /*6d90*/  FFMA.FTZ R35, R40, R30.reuse, -R61.reuse ;  /* 0x0000001e28237223 */ /* 0x180fe2000001083d */
[-C--:B------:R-:W-:Y:S01]  /*6da0*/  FFMA.FTZ R5, R36, R30.reuse, -R61 ;  /* 0x0000001e24057223 */ /* 0x080fe2000001083d */
[-CC-:B------:R-:W-:Y:S01]  /*6db0*/  FFMA.FTZ R202, R202, R30.reuse, -R129.reuse ;  /* 0x0000001ecaca7223 */ /* 0x180fe20000010881 */
[----:B------:R-:W-:-:S02]  /*6dc0*/  FFMA.FTZ R200, R200, R30, -R129 ;  /* 0x0000001ec8c87223 */ /* 0x000fc40000010881 */
[C---:B--2---:R-:W-:Y:S08]  /*6dd0*/  HMMA.16816.F32 R80, R8.reuse, R16, R80 ;  /* 0x000000100850723c */ /* 0x044ff00000001850 */
[----:B------:R-:W-:Y:S01]  /*6de0*/  HMMA.16816.F32 R76, R8, R18, R76 ;  /* 0x00000012084c723c */ /* 0x000fe2000000184c */
[----:B---3--:R-:W-:Y:S01]  /*6df0*/  F2FP.F16.F32.PACK_AB R8, R45, R124 ;  /* 0x0000007c2d08723e */ /* 0x008fe200000000ff */
[--C-:B------:R-:W-:Y:S01]  /*6e00*/  FFMA.FTZ R198, R198, R30, -R61.reuse ;  /* 0x0000001ec6c67223 */ /* 0x100fe2000001083d */
[----:B----4-:R-:W-:Y:S01]  /*6e10*/  F2FP.F16.F32.PACK_AB R10, R41, R46 ;  /* 0x0000002e290a723e */ /* 0x010fe200000000ff */
[----:B------:R-:W-:Y:S01]  /*6e20*/  FFMA.FTZ R196, R196, R30, -R61 ;  /* 0x0000001ec4c47223 */ /* 0x000fe2000001083d */
[----:B-----5:R-:W-:Y:S01]  /*6e30*/  F2FP.F16.F32.PACK_AB R9, R43, R48 ;  /* 0x000000302b09723e */ /* 0x020fe200000000ff */
[--C-:B------:R-:W-:Y:S01]  /*6e40*/  FFMA.FTZ R127, R132, R30, -R129.reuse ;  /* 0x0000001e847f7223 */ /* 0x100fe20000010881 */
[----:B-1----:R-:W-:Y:S01]  /*6e50*/  F2FP.F16.F32.PACK_AB R11, R39, R44 ;  /* 0x0000002c270b723e */ /* 0x002fe200000000ff */
[-C--:B------:R-:W-:Y:S01]  /*6e60*/  FFMA.FTZ R123, R128, R30.reuse, -R129 ;  /* 0x0000001e807b7223 */ /* 0x080fe20000010881 */
[-CC-:B------:R-:W-:Y:S01]  /*6e70*/  FFMA.FTZ R125, R130, R30.reuse, -R61.reuse ;  /* 0x0000001e827d7223 */ /* 0x180fe2000001083d */
[-C--:B------:R-:W-:Y:S01]  /*6e80*/  FFMA.FTZ R121, R126, R30.reuse, -R61 ;  /* 0x0000001e7e797223 */ /* 0x080fe2000001083d */
[-CC-:B------:R-:W-:Y:S01]  /*6e90*/  FFMA.FTZ R194, R194, R30.reuse, -R129.reuse ;  /* 0x0000001ec2c27223 */ /* 0x180fe20000010881 */
[-C--:B------:R-:W-:Y:S01]  /*6ea0*/  FFMA.FTZ R192, R192, R30.reuse, -R129 ;  /* 0x0000001ec0c07223 */ /* 0x080fe20000010881 */
[-CC-:B------:R-:W-:Y:S01]  /*6eb0*/  FFMA.FTZ R190, R190, R30.reuse, -R61.reuse ;  /* 0x0000001ebebe7223 */ /* 0x180fe2000001083d */
[C---:B------:R-:W-:Y:S01]  /*6ec0*/  HMMA.16816.F32 R112, R8.reuse, R12, R112 ;  /* 0x0000000c0870723c */ /* 0x040fe20000001870 */
[-CC-:B------:R-:W-:Y:S01]  /*6ed0*/  FFMA.FTZ R184, R184, R30.reuse, -R61.reuse ;  /* 0x0000001eb8b87223 */ /* 0x180fe2000001083d */
[-CC-:B------:R-:W-:Y:S01]  /*6ee0*/  FFMA.FTZ R64, R64, R30.reuse, -R61.reuse ;  /* 0x0000001e40407223 */ /* 0x180fe2000001083d */
[-CC-:B------:R-:W-:Y:S01]  /*6ef0*/  FFMA.FTZ R59, R59, R30.reuse, -R61.reuse ;  /* 0x0000001e3b3b7223 */ /* 0x180fe2000001083d */
[-C--:B------:R-:W-:Y:S01]  /*6f00*/  FFMA.FTZ R58, R58, R30.reuse, -R61 ;  /* 0x0000001e3a3a7223 */ /* 0x080fe2000001083d */
[-CC-:B------:R-:W-:Y:S01]  /*6f10*/  FFMA.FTZ R182, R182, R30.reuse, -R129.reuse ;  /* 0x0000001eb6b67223 */ /* 0x180fe20000010881 */
[-CC-:B------:R-:W-:Y:S01]  /*6f20*/  FFMA.FTZ R154, R154, R30.reuse, -R129.reuse ;  /* 0x0000001e9a9a7223 */ /* 0x180fe20000010881 */
[-CC-:B------:R-:W-:Y:S01]  /*6f30*/  FFMA.FTZ R152, R152, R30.reuse, -R129.reuse ;  /* 0x0000001e98987223 */ /* 0x180fe20000010881 */
[----:B------:R-:W-:Y:S01]  /*6f40*/  HMMA.16816.F32 R108, R8, R14, R108 ;  /* 0x0000000e086c723c */ /* 0x000fe2000000186c */
[----:B------:R-:W1:Y:S01]  /*6f50*/  LDSM.16.MT88.4 R12, [R4+0x9800] ;  /* 0x00980000040c783b */ /* 0x000e620000004200 */
[----:B------:R-:W-:-:S03]  /*6f60*/  FFMA.FTZ R150, R150, R30, -R129 ;  /* 0x0000001e96967223 */ /* 0x000fc60000010881 */
[----:B------:R-:W-:Y:S03]  /*6f70*/  LDSM.16.MT88.4 R20, [R119+0xa400] ;  /* 0x00a400007714783b */ /* 0x000fe60000004200 */
        /* <DEDUP_REMOVED lines=69> */
[----:B------:R-:W-:-:S06]  /*73d0*/  FADD.FTZ R17, R131, R186 ;  /* 0x000000ba83117221 */ /* 0x000fcc0000010000 */
[C---:B-1----:R-:W-:Y:S08]  /*73e0*/  HMMA.16816.F32 R80, R8.reuse, R12, R80 ;  /* 0x0000000c0850723c */ /* 0x042ff00000001850 */
[----:B------:R-:W-:Y:S01]  /*73f0*/  HMMA.16816.F32 R76, R8, R14, R76 ;  /* 0x0000000e084c723c */ /* 0x000fe2000000184c */
[----:B------:R-:W1:Y:S01]  /*7400*/  LDSM.16.MT88.4 R12, [R4+0xe000] ;  /* 0x00e00000040c783b */ /* 0x000e620000004200 */
[----:B------:R-:W-:-:S03]  /*7410*/  FADD.FTZ R122, R122, R17 ;  /* 0x000000117a7a7221 */ /* 0x000fc60000010000 */
[----:B------:R-:W2:Y:S01]  /*7420*/  LDSM.16.MT88.4 R16, [R4+0xa400] ;  /* 0x00a400000410783b */ /* 0x000ea20000004200 */
[----:B------:R-:W-:Y:S04]  /*7430*/  MUFU.EX2 R131, R182 ;  /* 0x000000b600837308 */ /* 0x000fe80000000800 */
[----:B------:R-:W-:Y:S04]  /*7440*/  MUFU.EX2 R64, R64 ;  /* 0x0000004000407308 */ /* 0x000fe80000000800 */
[----:B------:R-:W-:Y:S04]  /*7450*/  MUFU.EX2 R59, R59 ;  /* 0x0000003b003b7308 */ /* 0x000fe80000000800 */
[----:B------:R-:W-:Y:S01]  /*7460*/  MUFU.EX2 R58, R58 ;  /* 0x0000003a003a7308 */ /* 0x000fe20000000800 */
[C---:B-1----:R-:W-:Y:S08]  /*7470*/  HMMA.16816.F32 R72, R8.reuse, R12, R72 ;  /* 0x0000000c0848723c */ /* 0x042ff00000001848 */
[----:B------:R-:W-:Y:S01]  /*7480*/  HMMA.16816.F32 R68, R8, R14, R68 ;  /* 0x0000000e0844723c */ /* 0x000fe20000001844 */
[----:B------:R-:W1:Y:S01]  /*7490*/  LDSM.16.MT88.4 R12, [R119+0xc400] ;  /* 0x00c40000770c783b */ /* 0x000e620000004200 */
[----:B------:R-:W-:-:S04]  /*74a0*/  FADD.FTZ R8, R120, R65 ;  /* 0x0000004178087221 */ /* 0x000fc80000010000 */
[----:B------:R-:W-:Y:S01]  /*74b0*/  FADD.FTZ R9, R63, R8 ;  /* 0x000000083f097221 */ /* 0x000fe20000010000 */
[----:B------:R-:W-:Y:S01]  /*74c0*/  FFMA.FTZ R63, R66, R30, -R61 ;  /* 0x0000001e423f7223 */ /* 0x000fe2000001083d */
[----:B------:R-:W3:Y:S04]  /*74d0*/  MUFU.EX2 R120, R154 ;  /* 0x0000009a00787308 */ /* 0x000ee80000000800 */
[----:B------:R-:W-:Y:S04]  /*74e0*/  MUFU.EX2 R65, R152 ;  /* 0x0000009800417308 */ /* 0x000fe80000000800 */
[----:B------:R-:W4:Y:S04]  /*74f0*/  MUFU.EX2 R66, R150 ;  /* 0x0000009600427308 */ /* 0x000f280000000800 */
[----:B------:R-:W5:Y:S01]  /*7500*/  MUFU.EX2 R63, R63 ;  /* 0x0000003f003f7308 */ /* 0x000f620000000800 */
[----:B------:R-:W-:Y:S01]  /*7510*/  FADD.FTZ R11, R67, R122 ;  /* 0x0000007a430b7221 */ /* 0x000fe20000010000 */
[----:B------:R-:W-:Y:S01]  /*7520*/  FADD.FTZ R62, R62, R9 ;  /* 0x000000093e3e7221 */ /* 0x000fe20000010000 */
[----:B---3--:R-:W-:-:S02]  /*7530*/  F2FP.F16.F32.PACK_AB R8, R120, R131 ;  /* 0x000000837808723e */ /* 0x008fc400000000ff */
[----:B------:R-:W-:Y:S01]  /*7540*/  FADD.FTZ R60, R60, R11 ;  /* 0x0000000b3c3c7221 */ /* 0x000fe20000010000 */
[----:B------:R-:W-:Y:S02]  /*7550*/  F2FP.F16.F32.PACK_AB R11, R58, R59 ;  /* 0x0000003b3a0b723e */ /* 0x000fe400000000ff */
[----:B----4-:R-:W-:Y:S02]  /*7560*/  F2FP.F16.F32.PACK_AB R10, R66, R65 ;  /* 0x00000041420a723e */ /* 0x010fe400000000ff */
[----:B-----5:R-:W-:-:S07]  /*7570*/  F2FP.F16.F32.PACK_AB R9, R64, R63 ;  /* 0x0000003f4009723e */ /* 0x020fce00000000ff */
[C---:B--2---:R-:W-:Y:S08]  /*7580*/  HMMA.16816.F32 R104, R8.reuse, R16, R104 ;  /* 0x000000100868723c */ /* 0x044ff00000001868 */
[C---:B------:R-:W-:Y:S01]  /*7590*/  HMMA.16816.F32 R100, R8.reuse, R18, R100 ;  /* 0x000000120864723c */ /* 0x040fe20000001864 */
[----:B------:R-:W2:Y:S07]  /*75a0*/  LDSM.16.MT88.4 R16, [R4+0xe400] ;  /* 0x00e400000410783b */ /* 0x000eae0000004200 */
[C---:B-1----:R-:W-:Y:S08]  /*75b0*/  HMMA.16816.F32 R96, R8.reuse, R12, R96 ;  /* 0x0000000c0860723c */ /* 0x042ff00000001860 */
[C---:B------:R-:W-:Y:S01]  /*75c0*/  HMMA.16816.F32 R92, R8.reuse, R14, R92 ;  /* 0x0000000e085c723c */ /* 0x040fe2000000185c */
[----:B------:R-:W1:Y:S07]  /*75d0*/  LDSM.16.MT88.4 R12, [R119+0xe400] ;  /* 0x00e40000770c783b */ /* 0x000e6e0000004200 */
[----:B------:R-:W-:Y:S01]  /*75e0*/  HMMA.16816.F32 R112, R8, R20, R112 ;  /* 0x000000140870723c */ /* 0x000fe20000001870 */
[----:B------:R-:W-:-:S07]  /*75f0*/  FADD.FTZ R60, R25, R60 ;  /* 0x0000003c193c7221 */ /* 0x000fce0000010000 */
[C---:B------:R-:W-:Y:S01]  /*7600*/  HMMA.16816.F32 R108, R8.reuse, R22, R108 ;  /* 0x00000016086c723c */ /* 0x040fe2000000186c */
[----:B------:R-:W3:Y:S07]  /*7610*/  LDSM.16.MT88.4 R20, [R4+0xc400] ;  /* 0x00c400000414783b */ /* 0x000eee0000004200 */
[----:B--2---:R-:W-:Y:S01]  /*7620*/  HMMA.16816.F32 R72, R8, R16, R72 ;  /* 0x000000100848723c */ /* 0x004fe20000001848 */
[----:B------:R-:W-:-:S04]  /*7630*/  FADD.FTZ R17, R31, R60 ;  /* 0x0000003c1f117221 */ /* 0x000fc80000010000 */
[----:B------:R-:W-:-:S03]  /*7640*/  FADD.FTZ R17, R28, R17 ;  /* 0x000000111c117221 */ /* 0x000fc60000010000 */
[C---:B------:R-:W-:Y:S08]  /*7650*/  HMMA.16816.F32 R68, R8.reuse, R18, R68 ;  /* 0x000000120844723c */ /* 0x040ff00000001844 */
[C---:B-1----:R-:W-:Y:S08]  /*7660*/  HMMA.16816.F32 R80, R8.reuse, R12, R80 ;  /* 0x0000000c0850723c */ /* 0x042ff00000001850 */
[----:B------:R-:W-:Y:S01]  /*7670*/  HMMA.16816.F32 R76, R8, R14, R76 ;  /* 0x0000000e084c723c */ /* 0x000fe2000000184c */
[----:B------:R-:W1:Y:S01]  /*7680*/  LDSM.16.MT88.4 R12, [R119+0xa800] ;  /* 0x00a80000770c783b */ /* 0x000e620000004200 */
[----:B------:R-:W-:-:S03]  /*7690*/  FADD.FTZ R124, R124, R17 ;  /* 0x000000117c7c7221 */ /* 0x000fc60000010000 */
[----:B------:R-:W2:Y:S01]  /*76a0*/  LDSM.16.MT88.4 R16, [R4+0xc800] ;  /* 0x00c800000410783b */ /* 0x000ea20000004200 */
[-CC-:B------:R-:W-:Y:S01]  /*76b0*/  FFMA.FTZ R148, R148, R30.reuse, -R129.reuse ;  /* 0x0000001e94947223 */ /* 0x180fe20000010881 */
[-CC-:B------:R-:W-:Y:S01]  /*76c0*/  FFMA.FTZ R146, R146, R30.reuse, -R129.reuse ;  /* 0x0000001e92927223 */ /* 0x180fe20000010881 */
[-CC-:B------:R-:W-:Y:S01]  /*76d0*/  FFMA.FTZ R144, R144, R30.reuse, -R129.reuse ;  /* 0x0000001e90907223 */ /* 0x180fe20000010881 */
[-CC-:B------:R-:W-:Y:S01]  /*76e0*/  FFMA.FTZ R142, R142, R30.reuse, -R129.reuse ;  /* 0x0000001e8e8e7223 */ /* 0x180fe20000010881 */
[-CC-:B------:R-:W-:Y:S01]  /*76f0*/  FFMA.FTZ R140, R140, R30.reuse, -R129.reuse ;  /* 0x0000001e8c8c7223 */ /* 0x180fe20000010881 */
[-CC-:B------:R-:W-:Y:S01]  /*7700*/  FFMA.FTZ R138, R138, R30.reuse, -R129.reuse ;  /* 0x0000001e8a8a7223 */ /* 0x180fe20000010881 */
[-C--:B------:R-:W-:Y:S01]  /*7710*/  FFMA.FTZ R136, R136, R30.reuse, -R129 ;  /* 0x0000001e88887223 */ /* 0x080fe20000010881 */
[-C--:B------:R-:W-:Y:S01]  /*7720*/  FFMA.FTZ R67, R56, R30.reuse, -R61 ;  /* 0x0000001e38437223 */ /* 0x080fe2000001083d */
[-C--:B------:R-:W-:Y:S01]  /*7730*/  FFMA.FTZ R129, R134, R30.reuse, -R129 ;  /* 0x0000001e86817223 */ /* 0x080fe20000010881 */
[-CC-:B------:R-:W-:Y:S01]  /*7740*/  FFMA.FTZ R134, R57, R30.reuse, -R61.reuse ;  /* 0x0000001e39867223 */ /* 0x180fe2000001083d */
[-CC-:B------:R-:W-:Y:S01]  /*7750*/  FFMA.FTZ R133, R55, R30.reuse, -R61.reuse ;  /* 0x0000001e37857223 */ /* 0x180fe2000001083d */
[-CC-:B------:R-:W-:Y:S01]  /*7760*/  FFMA.FTZ R122, R54, R30.reuse, -R61.reuse ;  /* 0x0000001e367a7223 */ /* 0x180fe2000001083d */
[-CC-:B------:R-:W-:Y:S01]  /*7770*/  FFMA.FTZ R51, R51, R30.reuse, -R61.reuse ;  /* 0x0000001e33337223 */ /* 0x180fe2000001083d */
[-CC-:B------:R-:W-:Y:S01]  /*7780*/  FFMA.FTZ R50, R50, R30.reuse, -R61.reuse ;  /* 0x0000001e32327223 */ /* 0x180fe2000001083d */
[-CC-:B------:R-:W-:Y:S01]  /*7790*/  FFMA.FTZ R49, R49, R30.reuse, -R61.reuse ;  /* 0x0000001e31317223 */ /* 0x180fe2000001083d */
[----:B------:R-:W-:Y:S01]  /*77a0*/  FFMA.FTZ R47, R47, R30, -R61 ;  /* 0x0000001e2f2f7223 */ /* 0x000fe2000001083d */
[----:B------:R-:W-:Y:S01]  /*77b0*/  MUFU.EX2 R148, R148 ;  /* 0x0000009400947308 */ /* 0x000fe20000000800 */
[----:B------:R-:W-:-:S03]  /*77c0*/  FADD.FTZ R29, R29, R62 ;  /* 0x0000003e1d1d7221 */ /* 0x000fc60000010000 */
[----:B------:R-:W4:Y:S04]  /*77d0*/  MUFU.EX2 R57, R146 ;  /* 0x0000009200397308 */ /* 0x000f280000000800 */
[----:B------:R-:W-:Y:S04]  /*77e0*/  MUFU.EX2 R144, R144 ;  /* 0x0000009000907308 */ /* 0x000fe80000000800 */
[----:B------:R-:W5:Y:S04]  /*77f0*/  MUFU.EX2 R55, R142 ;  /* 0x0000008e00377308 */ /* 0x000f680000000800 */
[----:B------:R-:W-:Y:S04]  /*7800*/  MUFU.EX2 R56, R134 ;  /* 0x0000008600387308 */ /* 0x000fe80000000800 */
[----:B------:R-:W1:Y:S04]  /*7810*/  MUFU.EX2 R67, R67 ;  /* 0x0000004300437308 */ /* 0x000e680000000800 */
[----:B------:R-:W-:Y:S04]  /*7820*/  MUFU.EX2 R54, R133 ;  /* 0x0000008500367308 */ /* 0x000fe80000000800 */
[----:B------:R-:W2:Y:S01]  /*7830*/  MUFU.EX2 R61, R122 ;  /* 0x0000007a003d7308 */ /* 0x000ea20000000800 */
[----:B------:R-:W-:Y:S01]  /*7840*/  FADD.FTZ R26, R26, R29 ;  /* 0x0000001d1a1a7221 */ /* 0x000fe20000010000 */
[----:B---3--:R-:W-:Y:S01]  /*7850*/  HMMA.16816.F32 R88, R8, R20, R88 ;  /* 0x000000140858723c */ /* 0x008fe20000001858 */
[----:B------:R-:W3:Y:S02]  /*7860*/  LDSM.16.MT88.4 R28, [R4+0xa800] ;  /* 0x00a80000041c783b */ /* 0x000ee40000004200 */
[----:B------:R-:W-:-:S05]  /*7870*/  FADD.FTZ R135, R27, R26 ;  /* 0x0000001a1b877221 */ /* 0x000fca0000010000 */
[----:B------:R-:W-:Y:S01]  /*7880*/  HMMA.16816.F32 R84, R8, R22, R84 ;  /* 0x000000160854723c */ /* 0x000fe20000001854 */
[----:B------:R-:W-:Y:S01]  /*7890*/  FADD.FTZ R135, R24, R135 ;  /* 0x0000008718877221 */ /* 0x000fe20000010000 */
[----:B----4-:R-:W-:Y:S01]  /*78a0*/  F2FP.F16.F32.PACK_AB R8, R57, R148 ;  /* 0x000000943908723e */ /* 0x010fe200000000ff */
[----:B------:R-:W4:Y:S01]  /*78b0*/  LDSM.16.MT88.4 R24, [R119+0xc800] ;  /* 0x00c800007718783b */ /* 0x000f220000004200 */
[----:B-----5:R-:W-:Y:S02]  /*78c0*/  F2FP.F16.F32.PACK_AB R10, R55, R144 ;  /* 0x00000090370a723e */ /* 0x020fe400000000ff */
[----:B-1----:R-:W-:Y:S01]  /*78d0*/  F2FP.F16.F32.PACK_AB R9, R67, R56 ;  /* 0x000000384309723e */ /* 0x002fe200000000ff */
[----:B------:R-:W1:Y:S01]  /*78e0*/  LDSM.16.MT88.4 R20, [R4+0xe800] ;  /* 0x00e800000414783b */ /* 0x000e620000004200 */
[----:B--2---:R-:W-:-:S07]  /*78f0*/  F2FP.F16.F32.PACK_AB R11, R61, R54 ;  /* 0x000000363d0b723e */ /* 0x004fce00000000ff */
[C---:B------:R-:W-:Y:S08]  /*7900*/  HMMA.16816.F32 R112, R8.reuse, R12, R112 ;  /* 0x0000000c0870723c */ /* 0x040ff00000001870 */
[C---:B------:R-:W-:Y:S01]  /*7910*/  HMMA.16816.F32 R108, R8.reuse, R14, R108 ;  /* 0x0000000e086c723c */ /* 0x040fe2000000186c */
[----:B------:R-:W2:Y:S07]  /*7920*/  LDSM.16.MT88.4 R12, [R119+0xe800] ;  /* 0x00e80000770c783b */ /* 0x000eae0000004200 */
[C---:B------:R-:W-:Y:S08]  /*7930*/  HMMA.16816.F32 R88, R8.reuse, R16, R88 ;  /* 0x000000100858723c */ /* 0x040ff00000001858 */
[C---:B------:R-:W-:Y:S01]  /*7940*/  HMMA.16816.F32 R84, R8.reuse, R18, R84 ;  /* 0x000000120854723c */ /* 0x040fe20000001854 */
[----:B------:R-:W5:Y:S01]  /*7950*/  LDSM.16.MT88.4 R16, [R4+0xac00] ;  /* 0x00ac00000410783b */ /* 0x000f620000004200 */
[----:B------:R-:W-:Y:S04]  /*7960*/  MUFU.EX2 R140, R140 ;  /* 0x0000008c008c7308 */ /* 0x000fe80000000800 */
[----:B------:R-:W-:Y:S02]  /*7970*/  MUFU.EX2 R136, R136 ;  /* 0x0000008800887308 */ /* 0x000fe40000000800 */
[C---:B---3--:R-:W-:Y:S02]  /*7980*/  HMMA.16816.F32 R104, R8.reuse, R28, R104 ;  /* 0x0000001c0868723c */ /* 0x048fe40000001868 */
[----:B------:R-:W3:Y:S04]  /*7990*/  MUFU.EX2 R29, R138 ;  /* 0x0000008a001d7308 */ /* 0x000ee80000000800 */
[----:B------:R-:W3:Y:S02]  /*79a0*/  MUFU.EX2 R129, R129 ;  /* 0x0000008100817308 */ /* 0x000ee40000000800 */
[C---:B------:R-:W-:Y:S02]  /*79b0*/  HMMA.16816.F32 R100, R8.reuse, R30, R100 ;  /* 0x0000001e0864723c */ /* 0x040fe40000001864 */
[----:B------:R-:W-:Y:S04]  /*79c0*/  MUFU.EX2 R51, R51 ;  /* 0x0000003300337308 */ /* 0x000fe80000000800 */
[----:B------:R-:W3:Y:S04]  /*79d0*/  MUFU.EX2 R50, R50 ;  /* 0x0000003200327308 */ /* 0x000ee80000000800 */
[----:B------:R-:W-:Y:S04]  /*79e0*/  MUFU.EX2 R49, R49 ;  /* 0x0000003100317308 */ /* 0x000fe80000000800 */
[----:B------:R-:W5:Y:S01]  /*79f0*/  MUFU.EX2 R28, R47 ;  /* 0x0000002f001c7308 */ /* 0x000f620000000800 */
[----:B----4-:R-:W-:Y:S01]  /*7a00*/  HMMA.16816.F32 R96, R8, R24, R96 ;  /* 0x000000180860723c */ /* 0x010fe20000001860 */
[----:B------:R-:W-:Y:S01]  /*7a10*/  FADD.FTZ R48, R48, R135 ;  /* 0x0000008730307221 */ /* 0x000fe20000010000 */
[----:B------:R-:W-:-:S06]  /*7a20*/  FADD.FTZ R45, R45, R124 ;  /* 0x0000007c2d2d7221 */ /* 0x000fcc0000010000 */
[----:B------:R-:W-:Y:S01]  /*7a30*/  HMMA.16816.F32 R92, R8, R26, R92 ;  /* 0x0000001a085c723c */ /* 0x000fe2000000185c */
[----:B------:R-:W4:Y:S01]  /*7a40*/  LDSM.16.MT88.4 R24, [R119+0xac00] ;  /* 0x00ac00007718783b */ /* 0x000f220000004200 */
[----:B------:R-:W-:-:S06]  /*7a50*/  FADD.FTZ R43, R43, R48 ;  /* 0x000000302b2b7221 */ /* 0x000fcc0000010000 */
[C---:B-1----:R-:W-:Y:S08]  /*7a60*/  HMMA.16816.F32 R72, R8.reuse, R20, R72 ;  /* 0x000000140848723c */ /* 0x042ff00000001848 */
[----:B------:R-:W-:Y:S01]  /*7a70*/  HMMA.16816.F32 R68, R8, R22, R68 ;  /* 0x000000160844723c */ /* 0x000fe20000001844 */
[----:B------:R-:W1:Y:S01]  /*7a80*/  LDSM.16.MT88.4 R20, [R4+0xcc00] ;  /* 0x00cc00000414783b */ /* 0x000e620000004200 */
[----:B------:R-:W-:Y:S01]  /*7a90*/  FADD.FTZ R46, R46, R45 ;  /* 0x0000002d2e2e7221 */ /* 0x000fe20000010000 */
[----:B------:R-:W-:-:S05]  /*7aa0*/  FADD.FTZ R44, R44, R43 ;  /* 0x0000002b2c2c7221 */ /* 0x000fca0000010000 */
[----:B--2---:R-:W-:Y:S01]  /*7ab0*/  HMMA.16816.F32 R80, R8, R12, R80 ;  /* 0x0000000c0850723c */ /* 0x004fe20000001850 */
[----:B------:R-:W-:Y:S01]  /*7ac0*/  FADD.FTZ R41, R41, R46 ;  /* 0x0000002e29297221 */ /* 0x000fe20000010000 */
[----:B------:R-:W-:-:S06]  /*7ad0*/  FADD.FTZ R39, R39, R44 ;  /* 0x0000002c27277221 */ /* 0x000fcc0000010000 */
[----:B------:R-:W-:Y:S01]  /*7ae0*/  HMMA.16816.F32 R76, R8, R14, R76 ;  /* 0x0000000e084c723c */ /* 0x000fe2000000184c */
[----:B---3--:R-:W-:Y:S01]  /*7af0*/  F2FP.F16.F32.PACK_AB R8, R29, R140 ;  /* 0x0000008c1d08723e */ /* 0x008fe200000000ff */
[----:B------:R-:W2:Y:S01]  /*7b00*/  LDSM.16.MT88.4 R12, [R119+0xcc00] ;  /* 0x00cc0000770c783b */ /* 0x000ea20000004200 */
[----:B------:R-:W-:Y:S02]  /*7b10*/  F2FP.F16.F32.PACK_AB R10, R129, R136 ;  /* 0x00000088810a723e */ /* 0x000fe400000000ff */
[----:B------:R-:W-:Y:S02]  /*7b20*/  F2FP.F16.F32.PACK_AB R9, R50, R51 ;  /* 0x000000333209723e */ /* 0x000fe400000000ff */
[----:B-----5:R-:W-:Y:S01]  /*7b30*/  F2FP.F16.F32.PACK_AB R11, R28, R49 ;  /* 0x000000311c0b723e */ /* 0x020fe200000000ff */
[----:B------:R-:W-:Y:S01]  /*7b40*/  FADD.FTZ R42, R42, R41 ;  /* 0x000000292a2a7221 */ /* 0x000fe20000010000 */
[----:B------:R-:W-:-:S05]  /*7b50*/  FADD.FTZ R40, R40, R39 ;  /* 0x0000002728287221 */ /* 0x000fca0000010000 */
[----:B------:R-:W-:Y:S01]  /*7b60*/  HMMA.16816.F32 R104, R8, R16, R104 ;  /* 0x000000100868723c */ /* 0x000fe20000001868 */
[----:B------:R-:W-:Y:S01]  /*7b70*/  FADD.FTZ R37, R37, R42 ;  /* 0x0000002a25257221 */ /* 0x000fe20000010000 */
[----:B------:R-:W-:-:S06]  /*7b80*/  FADD.FTZ R35, R35, R40 ;  /* 0x0000002823237221 */ /* 0x000fcc0000010000 */
[----:B------:R-:W-:Y:S01]  /*7b90*/  HMMA.16816.F32 R100, R8, R18, R100 ;  /* 0x000000120864723c */ /* 0x000fe20000001864 */
[----:B------:R-:W3:Y:S01]  /*7ba0*/  LDSM.16.MT88.4 R16, [R119+0xec00] ;  /* 0x00ec00007710783b */ /* 0x000ee20000004200 */
        /* <DEDUP_REMOVED lines=8> */
[----:B----4-:R-:W-:Y:S03]  /*7c30*/  HMMA.16816.F32 R112, R8, R24, R112 ;  /* 0x000000180870723c */ /* 0x010fe60000001870 */
[----:B------:R-:W-:-:S05]  /*7c40*/  FADD.FTZ R24, R126, R125 ;  /* 0x0000007d7e187221 */ /* 0x000fca0000010000 */
[----:B-1----:R-:W-:Y:S01]  /*7c50*/  HMMA.16816.F32 R88, R8, R20, R88 ;  /* 0x000000140858723c */ /* 0x002fe20000001858 */
[----:B------:R-:W-:Y:S01]  /*7c60*/  FADD.FTZ R20, R128, R127 ;  /* 0x0000007f80147221 */ /* 0x000fe20000010000 */
[----:B------:R-:W-:-:S03]  /*7c70*/  FADD.FTZ R24, R121, R24 ;  /* 0x0000001879187221 */ /* 0x000fc60000010000 */
[----:B------:R-:W-:Y:S01]  /*7c80*/  FADD.FTZ R20, R123, R20 ;  /* 0x000000147b147221 */ /* 0x000fe20000010000 */
[----:B------:R-:W-:Y:S02]  /*7c90*/  FADD.FTZ R63, R63, R24 ;  /* 0x000000183f3f7221 */ /* 0x000fe40000010000 */
[----:B--2---:R-:W-:Y:S01]  /*7ca0*/  HMMA.16816.F32 R96, R8, R12, R96 ;  /* 0x0000000c0860723c */ /* 0x004fe20000001860 */
[----:B------:R-:W-:Y:S01]  /*7cb0*/  FADD.FTZ R131, R131, R20 ;  /* 0x0000001483837221 */ /* 0x000fe20000010000 */
[----:B------:R-:W-:-:S06]  /*7cc0*/  FADD.FTZ R64, R64, R63 ;  /* 0x0000003f40407221 */ /* 0x000fcc0000010000 */
[----:B------:R-:W-:Y:S01]  /*7cd0*/  HMMA.16816.F32 R92, R8, R14, R92 ;  /* 0x0000000e085c723c */ /* 0x000fe2000000185c */
[----:B------:R1:W2:Y:S01]  /*7ce0*/  LDSM.16.MT88.4 R12, [R4+0xec00] ;  /* 0x00ec0000040c783b */ /* 0x0002a20000004200 */
[----:B------:R-:W-:-:S04]  /*7cf0*/  FADD.FTZ R120, R120, R131 ;  /* 0x0000008378787221 */ /* 0x000fc80000010000 */
[----:B------:R-:W-:Y:S02]  /*7d00*/  FADD.FTZ R5, R65, R120 ;  /* 0x0000007841057221 */ /* 0x000fe40000010000 */
[----:B---3--:R-:W-:Y:S01]  /*7d10*/  HMMA.16816.F32 R80, R8, R16, R80 ;  /* 0x000000100850723c */ /* 0x008fe20000001850 */
        /* <DEDUP_REMOVED lines=8> */
[----:B-1----:R-:W-:Y:S01]  /*7da0*/  FADD.FTZ R4, R54, R67 ;  /* 0x0000004336047221 */ /* 0x002fe20000010000 */
        /* <DEDUP_REMOVED lines=12> */
[C---:B------:R-:W-:Y:S08]  /*7e70*/  HMMA.16816.F32 R76, R8.reuse, R18, R76 ;  /* 0x00000012084c723c */ /* 0x040ff0000000184c */
[C---:B--2---:R-:W-:Y:S08]  /*7e80*/  HMMA.16816.F32 R72, R8.reuse, R12, R72 ;  /* 0x0000000c0848723c */ /* 0x044ff00000001848 */
[----:B------:R-:W-:Y:S01]  /*7e90*/  HMMA.16816.F32 R68, R8, R14, R68 ;  /* 0x0000000e0844723c */ /* 0x000fe20000001844 */
[----:B------:R-:W-:-:S04]  /*7ea0*/  NOP ;  /* 0x0000000000007918 */ /* 0x000fc80000000000 */
[----:B------:R-:W-:-:S15]  /*7eb0*/  @!P6 BRA `(.L_x_3082) ;  /* 0x0000004c007ce947 */ /* 0x000fde0003800000 */
[----:B------:R-:W-:Y:S01]  /*7ec0*/  LOP3.LUT R7, R7, 0x1f0, RZ, 0xc0, !PT ;  /* 0x000001f007077812 */ /* 0x000fe200078ec0ff */
[C---:B------:R-:W-:Y:S01]  /*7ed0*/  VIADD R186, R119.reuse, 0x9000 ;  /* 0x0000900077ba7836 */ /* 0x040fe20000000000 */
[----:B------:R-:W-:Y:S01]  /*7ee0*/  ISETP.NE.U32.AND P6, PT, R188, RZ, PT ;  /* 0x000000ffbc00720c */ /* 0x000fe20003fc5070 */
[----:B------:R-:W-:Y:S01]  /*7ef0*/  VIADD R182, R119, 0x9020 ;  /* 0x0000902077b67836 */ /* 0x000fe20000000000 */
[----:B------:R-:W-:Y:S01]  /*7f00*/  IADD3 R7, PT, PT, R7, R116, R176 ;  /* 0x0000007407077210 */ /* 0x000fe20007ffe0b0 */
[----:B------:R-:W-:Y:S01]  /*7f10*/  IMAD.MOV.U32 R116, RZ, RZ, R53 ;  /* 0x000000ffff747224 */ /* 0x000fe200078e0035 */
[----:B------:R-:W-:Y:S02]  /*7f20*/  ISETP.NE.AND.EX P6, PT, R189, RZ, PT, P6 ;  /* 0x000000ffbd00720c */ /* 0x000fe40003fc5360 */
[----:B------:R-:W-:Y:S01]  /*7f30*/  IADD3 R5, PT, PT, -R117, R7, R32 ;  /* 0x0000000775057210 */ /* 0x000fe20007ffe120 */
[----:B------:R-:W-:Y:S01]  /*7f40*/  IMAD.MOV.U32 R117, RZ, RZ, R52 ;  /* 0x000000ffff757224 */ /* 0x000fe200078e0034 */
[----:B------:R-:W-:-:S02]  /*7f50*/  IADD3 R185, PT, PT, R6, -0x2, RZ ;  /* 0xfffffffe06b97810 */ /* 0x000fc40007ffe0ff */
[----:B------:R-:W-:Y:S01]  /*7f60*/  IADD3 R183, PT, PT, -R6, 0x1, RZ ;  /* 0x0000000106b77810 */ /* 0x000fe20007ffe1ff */
[----:B------:R-:W-:-:S04]  /*7f70*/  IMAD.IADD R5, R5, 0x1, -R34 ;  /* 0x0000000105057824 */ /* 0x000fc800078e0a22 */
[----:B------:R-:W-:-:S05]  /*7f80*/  IMAD R184, R6, -0x80, R5 ;  /* 0xffffff8006b87824 */ /* 0x000fca00078e0205 */
[----:B------:R-:W-:-:S07]  /*7f90*/  IADD3 R184, PT, PT, R184, 0x108, RZ ;  /* 0x00000108b8b87810 */ /* 0x000fce0007ffe0ff */
.L_x_3089:
        /* <DEDUP_REMOVED lines=80> */
.L_x_3084:
[----:B------:R-:W-:Y:S05]  /*84a0*/  BSYNC.RECONVERGENT B0 ;  /* 0x0000000000007941 */ /* 0x000fea0003800200 */
.L_x_3083:
        /* <DEDUP_REMOVED lines=18> */
[----:B------:R-:W-:Y:S03]  /*85d0*/  IADD3 R183, PT, PT, R183, 0x1, RZ ;  /* 0x00000001b7b77810 */ /* 0x000fe60007ffe0ff */
[----:B------:R-:W-:Y:S01]  /*85e0*/  @!PT LDS RZ, [RZ] ;  /* 0x00000000fffff984 */ /* 0x000fe20000000800 */
[----:B------:R-:W-:Y:S01]  /*85f0*/  @!PT LDS RZ, [RZ] ;  /* 0x00000000fffff984 */ /* 0x000fe20000000800 */
[----:B------:R-:W-:Y:S01]  /*8600*/  @!PT LDS RZ, [RZ] ;  /* 0x00000000fffff984 */ /* 0x000fe20000000800 */
[----:B------:R-:W-:Y:S01]  /*8610*/  @!P3 LDGSTS.E.BYPASS.LTC128B.128 [R175+0xd000], desc[UR4][R168.64+0x80] ;  /* 0x0d000080a8afbfae */ /* 0x000fe2000b981a04 */
[----:B------:R-:W-:Y:S02]  /*8620*/  IADD3.X R199, PT, PT, R192, R195, RZ, P0, !PT ;  /* 0x000000c3c0c77210 */ /* 0x000fe400007fe4ff */
[----:B------:R-:W-:Y:S03]  /*8630*/  LOP3.LUT P0, RZ, R118, 0x4, RZ, 0xc0, !PT ;  /* 0x0000000476ff7812 */ /* 0x000fe6000780c0ff */
[----:B------:R-:W-:Y:S01]  /*8640*/  @P3 STS.128 [R175+0xd000], RZ ;  /* 0x00d000ffaf003388 */ /* 0x000fe20000000c00 */
[----:B------:R-:W-:Y:S05]  /*8650*/  ISETP.NE.AND P1, PT, R183, RZ, PT ;  /* 0x000000ffb700720c */ /* 0x000fea0003f25270 */
        /* <DEDUP_REMOVED lines=54> */
[C---:B---3--:R-:W-:Y:S01]  /*89c0*/  HMMA.16816.F32 R4, R120.reuse, R124, RZ ;  /* 0x0000007c7804723c */ /* 0x048fe200000018ff */
[----:B------:R-:W-:Y:S04]  /*89d0*/  MOV R124, 0x20 ;  /* 0x00000020007c7802 */ /* 0x000fe80000000f00 */
[----:B------:R-:W3:Y:S01]  /*89e0*/  LDSM.16.M88.4 R148, [R156+0x4800] ;  /* 0x004800009c94783b */ /* 0x000ee20000000200 */
[----:B------:R-:W-:Y:S02]  /*89f0*/  SEL R124, R124, 0xffffffe0, !P0 ;  /* 0xffffffe07c7c7807 */ /* 0x000fe40004000000 */
[C---:B------:R-:W-:Y:S03]  /*8a00*/  HMMA.16816.F32 R8, R120.reuse, R126, RZ ;  /* 0x0000007e7808723c */ /* 0x040fe600000018ff */
[----:B------:R-:W3:Y:S05]  /*8a10*/  LDSM.16.M88.4 R152, [R156+0x4c00] ;  /* 0x004c00009c98783b */ /* 0x000eea0000000200 */
[C---:B----4-:R-:W-:Y:S01]  /*8a20*/  HMMA.16816.F32 R12, R120.reuse, R128, RZ ;  /* 0x00000080780c723c */ /* 0x050fe200000018ff */
[-C--:B------:R-:W-:Y:S02]  /*8a30*/  IADD3 R129, PT, PT, R157, R124.reuse, RZ ;  /* 0x0000007c9d817210 */ /* 0x080fe40007ffe0ff */
[----:B------:R-:W-:Y:S03]  /*8a40*/  IADD3 R128, PT, PT, R156, R124, RZ ;  /* 0x0000007c9c807210 */ /* 0x000fe60007ffe0ff */
[----:B------:R-:W-:Y:S02]  /*8a50*/  LDSM.16.M88.4 R124, [R129] ;  /* 0x00000000817c783b */ /* 0x000fe40000000200 */
        /* <DEDUP_REMOVED lines=195> */
[----:B------:R4:W1:Y:S10]  /*9690*/  MUFU.TANH R152, R215 ;  /* 0x000000d700987308 */ /* 0x0008740000002400 */
[----:B------:R2:W1:Y:S01]  /*96a0*/  MUFU.TANH R150, R213 ;  /* 0x000000d500967308 */ /* 0x0004620000002400 */
[C---:B-----5:R-:W-:Y:S09]  /*96b0*/  HMMA.16816.F32 R44, R120.reuse, R124, R44 ;  /* 0x0000007c782c723c */ /* 0x060ff2000000182c */
[----:B------:R5:W1:Y:S01]  /*96c0*/  MUFU.TANH R148, R207 ;  /* 0x000000cf00947308 */ /* 0x000a620000002400 */
[C---:B------:R-:W-:Y:S01]  /*96d0*/  HMMA.16816.F32 R48, R120.reuse, R126, R48 ;  /* 0x0000007e7830723c */ /* 0x040fe20000001830 */
[----:B------:R-:W1:Y:S08]  /*96e0*/  LDSM.16.M88.4 R124, [R128+0x8800] ;  /* 0x00880000807c783b */ /* 0x000e700000000200 */
[----:B------:R5:W1:Y:S10]  /*96f0*/  MUFU.TANH R146, R209 ;  /* 0x000000d100927308 */ /* 0x000a740000002400 */
[----:B------:R1:W1:Y:S01]  /*9700*/  MUFU.TANH R144, R217 ;  /* 0x000000d900907308 */ /* 0x0002620000002400 */
[-C--:B---3--:R-:W-:Y:S01]  /*9710*/  FMUL.FTZ R211, R44, R167.reuse ;  /* 0x000000a72cd37220 */ /* 0x088fe20000410000 */
[-C--:B----4-:R-:W-:Y:S01]  /*9720*/  FMUL.FTZ R215, R45, R167.reuse ;  /* 0x000000a72dd77220 */ /* 0x090fe20000410000 */
[-C--:B--2---:R-:W-:Y:S01]  /*9730*/  FMUL.FTZ R213, R46, R167.reuse ;  /* 0x000000a72ed57220 */ /* 0x084fe20000410000 */
[-C--:B-----5:R-:W-:Y:S06]  /*9740*/  FMUL.FTZ R207, R47, R167.reuse ;  /* 0x000000a72fcf7220 */ /* 0x0a0fec0000410000 */
[----:B------:R2:W3:Y:S01]  /*9750*/  MUFU.TANH R142, R211 ;  /* 0x000000d3008e7308 */ /* 0x0004e20000002400 */
[-C--:B------:R-:W-:Y:S01]  /*9760*/  FMUL.FTZ R219, R50, R167.reuse ;  /* 0x000000a732db7220 */ /* 0x080fe20000410000 */
[-C--:B------:R-:W-:Y:S08]  /*9770*/  FMUL.FTZ R209, R48, R167.reuse ;  /* 0x000000a730d17220 */ /* 0x080ff00000410000 */
[----:B------:R4:W3:Y:S01]  /*9780*/  MUFU.TANH R140, R215 ;  /* 0x000000d7008c7308 */ /* 0x0008e20000002400 */
[-C--:B-1----:R-:W-:Y:S09]  /*9790*/  FMUL.FTZ R217, R51, R167.reuse ;  /* 0x000000a733d97220 */ /* 0x082ff20000410000 */
[----:B------:R-:W1:Y:S01]  /*97a0*/  MUFU.TANH R134, R219 ;  /* 0x000000db00867308 */ /* 0x000e620000002400 */
[-C--:B--2---:R-:W-:Y:S01]  /*97b0*/  FMUL.FTZ R211, R49, R167.reuse ;  /* 0x000000a731d37220 */ /* 0x084fe20000410000 */
[C---:B------:R-:W-:Y:S08]  /*97c0*/  HMMA.16816.F32 R52, R120.reuse, R124, R52 ;  /* 0x0000007c7834723c */ /* 0x040ff00000001834 */
[----:B------:R2:W1:Y:S01]  /*97d0*/  MUFU.TANH R138, R213 ;  /* 0x000000d5008a7308 */ /* 0x0004620000002400 */
[C---:B------:R-:W-:Y:S01]  /*97e0*/  HMMA.16816.F32 R56, R120.reuse, R126, R56 ;  /* 0x0000007e7838723c */ /* 0x040fe20000001838 */
[----:B------:R5:W3:Y:S08]  /*97f0*/  LDSM.16.M88.4 R124, [R128+0x8c00] ;  /* 0x008c0000807c783b */ /* 0x000af00000000200 */
[----:B------:R1:W1:Y:S01]  /*9800*/  MUFU.TANH R136, R207 ;  /* 0x000000cf00887308 */ /* 0x0002620000002400 */
[----:B------:R-:W-:Y:S09]  /*9810*/  DEPBAR.LE SB0, 0x0 ;  /* 0x000080000000791a */ /* 0x000ff20000000000 */
[----:B------:R5:W3:Y:S01]  /*9820*/  MUFU.TANH R135, R209 ;  /* 0x000000d100877308 */ /* 0x000ae20000002400 */
[----:B------:R-:W-:Y:S01]  /*9830*/  BAR.SYNC.DEFER_BLOCKING 0x0 ;  /* 0x0000000000007b1d */ /* 0x000fe20000010000 */
[-C--:B----4-:R-:W-:Y:S01]  /*9840*/  FMUL.FTZ R215, R52, R167.reuse ;  /* 0x000000a734d77220 */ /* 0x090fe20000410000 */
[-C--:B--2---:R-:W-:Y:S07]  /*9850*/  FMUL.FTZ R213, R54, R167.reuse ;  /* 0x000000a736d57220 */ /* 0x084fee0000410000 */
[----:B------:R2:W4:Y:S01]  /*9860*/  MUFU.TANH R133, R211 ;  /* 0x000000d300857308 */ /* 0x0005220000002400 */
[-C--:B------:R-:W-:Y:S01]  /*9870*/  FMUL.FTZ R219, R56, R167.reuse ;  /* 0x000000a738db7220 */ /* 0x080fe20000410000 */
[-C--:B-1----:R-:W-:Y:S08]  /*9880*/  FMUL.FTZ R207, R53, R167.reuse ;  /* 0x000000a735cf7220 */ /* 0x082ff00000410000 */
[----:B------:R1:W1:Y:S01]  /*9890*/  MUFU.TANH R132, R217 ;  /* 0x000000d900847308 */ /* 0x0002620000002400 */
[-C--:B-----5:R-:W-:Y:S09]  /*98a0*/  FMUL.FTZ R209, R57, R167.reuse ;  /* 0x000000a739d17220 */ /* 0x0a0ff20000410000 */
[----:B------:R5:W4:Y:S01]  /*98b0*/  MUFU.TANH R128, R215 ;  /* 0x000000d700807308 */ /* 0x000b220000002400 */
[-C--:B--2---:R-:W-:Y:S01]  /*98c0*/  FMUL.FTZ R211, R55, R167.reuse ;  /* 0x000000a737d37220 */ /* 0x084fe20000410000 */
[C---:B---3--:R-:W-:Y:S08]  /*98d0*/  HMMA.16816.F32 R60, R120.reuse, R124, R60 ;  /* 0x0000007c783c723c */ /* 0x048ff0000000183c */
[----:B------:R2:W3:Y:S01]  /*98e0*/  MUFU.TANH R125, R219 ;  /* 0x000000db007d7308 */ /* 0x0004e20000002400 */
[-C--:B-1----:R-:W-:Y:S01]  /*98f0*/  FMUL.FTZ R217, R58, R167.reuse ;  /* 0x000000a73ad97220 */ /* 0x082fe20000410000 */
[----:B------:R-:W-:Y:S08]  /*9900*/  HMMA.16816.F32 R64, R120, R126, R64 ;  /* 0x0000007e7840723c */ /* 0x000ff00000001840 */
[----:B------:R-:W1:Y:S01]  /*9910*/  MUFU.TANH R208, R208 ;  /* 0x000000d000d07308 */ /* 0x000e620000002400 */
[-C--:B-----5:R-:W-:Y:S09]  /*9920*/  FMUL.FTZ R215, R59, R167.reuse ;  /* 0x000000a73bd77220 */ /* 0x0a0ff20000410000 */
        /* <DEDUP_REMOVED lines=29> */
[----:B------:R1:W1:Y:S01]  /*9b00*/  MUFU.TANH R55, R167 ;  /* 0x000000a700377308 */ /* 0x0002620000002400 */
        /* <DEDUP_REMOVED lines=16> */
[----:B------:R-:W-:Y:S03]  /*9c10*/  IMAD.MOV.U32 R6, RZ, RZ, RZ ;  /* 0x000000ffff067224 */ /* 0x000fe600078e00ff */
[----:B------:R-:W3:Y:S06]  /*9c20*/  LD.E.64 R14, desc[UR4][R2.64+0x38] ;  /* 0x00003804020e7980 */ /* 0x000eec000c101b00 */
[----:B------:R-:W4:Y:S01]  /*9c30*/  LD.E.64 R16, desc[UR4][R2.64+0x20] ;  /* 0x0000200402107980 */ /* 0x000f22000c101b00 */
[-C--:B--2---:R-:W-:Y:S04]  /*9c40*/  IABS R8, R13.reuse ;  /* 0x0000000d00087213 */ /* 0x084fe80000000000 */
[----:B------:R-:W2:Y:S10]  /*9c50*/  I2F.RP R11, R8 ;  /* 0x00000008000b7306 */ /* 0x000eb40000209400 */
[----:B--2---:R-:W2:Y:S02]  /*9c60*/  MUFU.RCP R4, R11 ;  /* 0x0000000b00047308 */ /* 0x004ea40000001000 */
[----:B--2---:R-:W-:Y:S01]  /*9c70*/  VIADD R9, R4, 0xffffffe ;  /* 0x0ffffffe04097836 */ /* 0x004fe20000000000 */
[----:B------:R-:W-:Y:S07]  /*9c80*/  IADD3 R4, PT, PT, R173, -0x80, RZ ;  /* 0xffffff80ad047810 */ /* 0x000fee0007ffe0ff */
[----:B------:R-:W2:Y:S02]  /*9c90*/  F2I.FTZ.U32.TRUNC.NTZ R7, R9 ;  /* 0x0000000900077305 */ /* 0x000ea4000021f000 */
[--C-:B--2---:R-:W-:Y:S04]  /*9ca0*/  IMAD.MOV R5, RZ, RZ, -R7.reuse ;  /* 0x000000ffff057224 */ /* 0x104fe800078e0a07 */
[----:B------:R-:W-:Y:S01]  /*9cb0*/  IMAD R12, R5, R8, RZ ;  /* 0x00000008050c7224 */ /* 0x000fe200078e02ff */
[----:B------:R-:W-:Y:S02]  /*9cc0*/  IABS R5, R10 ;  /* 0x0000000a00057213 */ /* 0x000fe40000000000 */
[-C--:B------:R-:W-:Y:S01]  /*9cd0*/  LOP3.LUT R10, R10, R13.reuse, RZ, 0x3c, !PT ;  /* 0x0000000d0a0a7212 */ /* 0x080fe200078e3cff */
[----:B------:R-:W-:Y:S01]  /*9ce0*/  IMAD.HI.U32 R12, R7, R12, R6 ;  /* 0x0000000c070c7227 */ /* 0x000fe200078e0006 */
[-C--:B------:R-:W-:Y:S02]  /*9cf0*/  IABS R6, R13.reuse ;  /* 0x0000000d00067213 */ /* 0x080fe40000000000 */
[----:B------:R-:W-:Y:S02]  /*9d00*/  IABS R7, R4 ;  /* 0x0000000400077213 */ /* 0x000fe40000000000 */
[----:B------:R-:W-:Y:S01]  /*9d10*/  LOP3.LUT R4, R4, R13, RZ, 0x3c, !PT ;  /* 0x0000000d04047212 */ /* 0x000fe200078e3cff */
[----:B------:R-:W-:Y:S02]  /*9d20*/  IMAD.MOV R6, RZ, RZ, -R6 ;  /* 0x000000ffff067224 */ /* 0x000fe400078e0a06 */
        /* <DEDUP_REMOVED lines=43> */
.L_x_3088:
[----:B------:R-:W-:Y:S05]  /*9fe0*/  BSYNC.RECONVERGENT B0 ;  /* 0x0000000000007941 */ /* 0x000fea0003800200 */
.L_x_3087:
        /* <DEDUP_REMOVED lines=72> */
.L_x_3086:
[----:B------:R-:W-:Y:S05]  /*a470*/  BSYNC.RECONVERGENT B1 ;  /* 0x0000000000017941 */ /* 0x000fea0003800200 */
.L_x_3085:
[----:B------:R-:W3:Y:S01]  /*a480*/  LD.E R54, desc[UR4][R2.64+0xdc] ;  /* 0x0000dc0402367980 */ /* 0x000ee2000c101900 */
[----:B--2---:R-:W-:Y:S02]  /*a490*/  IABS R5, R184 ;  /* 0x000000b800057213 */ /* 0x004fe40000000000 */
[C---:B------:R-:W-:Y:S01]  /*a4a0*/  IADD3 R6, PT, PT, R184.reuse, -0x1, RZ ;  /* 0xffffffffb8067810 */ /* 0x040fe20007ffe0ff */
[----:B------:R-:W-:Y:S01]  /*a4b0*/  LDSM.16.MT88.4 R16, [R119+0x9000] ;  /* 0x009000007710783b */ /* 0x000fe20000004200 */
[----:B------:R-:W-:Y:S02]  /*a4c0*/  I2FP.F32.S32 R5, R5 ;  /* 0x0000000500057245 */ /* 0x000fe40000201400 */
[----:B------:R-:W-:Y:S02]  /*a4d0*/  IABS R6, R6 ;  /* 0x0000000600067213 */ /* 0x000fe40000000000 */
[----:B------:R-:W-:Y:S01]  /*a4e0*/  IADD3 R4, PT, PT, R184, -0x8, RZ ;  /* 0xfffffff8b8047810 */ /* 0x000fe20007ffe0ff */
[----:B------:R-:W-:Y:S01]  /*a4f0*/  FFMA.FTZ R195, -R0, R5, R195 ;  /* 0x0000000500c37223 */ /* 0x000fe200000101c3 */
[----:B------:R-:W-:Y:S02]  /*a500*/  I2FP.F32.S32 R6, R6 ;  /* 0x0000000600067245 */ /* 0x000fe40000201400 */
[----:B------:R-:W-:Y:S02]  /*a510*/  IADD3 R5, PT, PT, R184, -0x10, RZ ;  /* 0xfffffff0b8057810 */ /* 0x000fe40007ffe0ff */
[----:B------:R-:W-:Y:S01]  /*a520*/  IABS R4, R4 ;  /* 0x0000000400047213 */ /* 0x000fe20000000000 */
[----:B------:R-:W-:Y:S01]  /*a530*/  FFMA.FTZ R197, -R0, R6, R197 ;  /* 0x0000000600c57223 */ /* 0x000fe200000101c5 */
[C---:B------:R-:W-:Y:S02]  /*a540*/  IADD3 R7, PT, PT, R184.reuse, -0x18, RZ ;  /* 0xffffffe8b8077810 */ /* 0x040fe40007ffe0ff */
[----:B------:R-:W-:Y:S02]  /*a550*/  IABS R5, R5 ;  /* 0x0000000500057213 */ /* 0x000fe40000000000 */
[----:B------:R-:W-:Y:S02]  /*a560*/  I2FP.F32.S32 R4, R4 ;  /* 0x0000000400047245 */ /* 0x000fe40000201400 */
[----:B------:R-:W-:Y:S02]  /*a570*/  IADD3 R6, PT, PT, R184, -0x19, RZ ;  /* 0xffffffe7b8067810 */ /* 0x000fe40007ffe0ff */
[----:B------:R-:W-:Y:S01]  /*a580*/  IABS R7, R7 ;  /* 0x0000000700077213 */ /* 0x000fe20000000000 */
[CC--:B------:R-:W-:Y:S01]  /*a590*/  FFMA.FTZ R191, -R0.reuse, R4.reuse, R191 ;  /* 0x0000000400bf7223 */ /* 0x0c0fe200000101bf */
[----:B------:R-:W-:Y:S01]  /*a5a0*/  I2FP.F32.S32 R5, R5 ;  /* 0x0000000500057245 */ /* 0x000fe20000201400 */
[C---:B------:R-:W-:Y:S01]  /*a5b0*/  FFMA.FTZ R203, -R0.reuse, R4, R203 ;  /* 0x0000000400cb7223 */ /* 0x040fe200000101cb */
[----:B------:R-:W-:Y:S02]  /*a5c0*/  IABS R6, R6 ;  /* 0x0000000600067213 */ /* 0x000fe40000000000 */
[----:B------:R-:W-:Y:S01]  /*a5d0*/  I2FP.F32.S32 R7, R7 ;  /* 0x0000000700077245 */ /* 0x000fe20000201400 */
[-C--:B------:R-:W-:Y:S01]  /*a5e0*/  FFMA.FTZ R242, -R0, R5.reuse, R242 ;  /* 0x0000000500f27223 */ /* 0x080fe200000101f2 */
[----:B------:R-:W-:Y:S01]  /*a5f0*/  IADD3 R4, PT, PT, R184, -0x11, RZ ;  /* 0xffffffefb8047810 */ /* 0x000fe20007ffe0ff */
[C---:B------:R-:W-:Y:S01]  /*a600*/  FFMA.FTZ R201, -R0.reuse, R5, R201 ;  /* 0x0000000500c97223 */ /* 0x040fe200000101c9 */
[----:B------:R-:W-:Y:S01]  /*a610*/  I2FP.F32.S32 R5, R6 ;  /* 0x0000000600057245 */ /* 0x000fe20000201400 */
[CC--:B------:R-:W-:Y:S01]  /*a620*/  FFMA.FTZ R234, -R0.reuse, R7.reuse, R234 ;  /* 0x0000000700ea7223 */ /* 0x0c0fe200000101ea */
[----:B------:R-:W-:Y:S01]  /*a630*/  FFMA.FTZ R248, -R0, R7, R248 ;  /* 0x0000000700f87223 */ /* 0x000fe200000101f8 */
[----:B------:R-:W-:Y:S02]  /*a640*/  IABS R4, R4 ;  /* 0x0000000400047213 */ /* 0x000fe40000000000 */
[----:B------:R-:W-:Y:S01]  /*a650*/  IADD3 R7, PT, PT, R184, -0x29, RZ ;  /* 0xffffffd7b8077810 */ /* 0x000fe20007ffe0ff */
[CC--:B------:R-:W-:Y:S01]  /*a660*/  FFMA.FTZ R244, -R0.reuse, R5.reuse, R244 ;  /* 0x0000000500f47223 */ /* 0x0c0fe200000101f4 */
[----:B------:R-:W-:Y:S01]  /*a670*/  FFMA.FTZ R232, -R0, R5, R232 ;  /* 0x0000000500e87223 */ /* 0x000fe200000101e8 */
[----:B------:R-:W-:Y:S02]  /*a680*/  I2FP.F32.S32 R4, R4 ;  /* 0x0000000400047245 */ /* 0x000fe40000201400 */
[----:B------:R-:W-:Y:S02]  /*a690*/  IABS R7, R7 ;  /* 0x0000000700077213 */ /* 0x000fe40000000000 */
[----:B------:R-:W-:Y:S01]  /*a6a0*/  IADD3 R5, PT, PT, R184, -0x21, RZ ;  /* 0xffffffdfb8057810 */ /* 0x000fe20007ffe0ff */
[CC--:B------:R-:W-:Y:S01]  /*a6b0*/  FFMA.FTZ R240, -R0.reuse, R4.reuse, R240 ;  /* 0x0000000400f07223 */ /* 0x0c0fe200000101f0 */
[----:B------:R-:W-:Y:S01]  /*a6c0*/  I2FP.F32.S32 R7, R7 ;  /* 0x0000000700077245 */ /* 0x000fe20000201400 */
[----:B------:R-:W-:Y:S01]  /*a6d0*/  FFMA.FTZ R199, -R0, R4, R199 ;  /* 0x0000000400c77223 */ /* 0x000fe200000101c7 */
[----:B------:R-:W-:Y:S02]  /*a6e0*/  IABS R5, R5 ;  /* 0x0000000500057213 */ /* 0x000fe40000000000 */
[----:B------:R-:W-:Y:S01]  /*a6f0*/  IADD3 R4, PT, PT, R184, -0x30, RZ ;  /* 0xffffffd0b8047810 */ /* 0x000fe20007ffe0ff */
[C---:B------:R-:W-:Y:S01]  /*a700*/  FFMA.FTZ R224, -R0.reuse, R7, R224 ;  /* 0x0000000700e07223 */ /* 0x040fe200000101e0 */
[----:B------:R-:W-:Y:S01]  /*a710*/  I2FP.F32.S32 R5, R5 ;  /* 0x0000000500057245 */ /* 0x000fe20000201400 */
[----:B------:R-:W-:Y:S01]  /*a720*/  FFMA.FTZ R212, -R0, R7, R212 ;  /* 0x0000000700d47223 */ /* 0x000fe200000101d4 */
[----:B------:R-:W-:Y:S02]  /*a730*/  IABS R4, R4 ;  /* 0x0000000400047213 */ /* 0x000fe40000000000 */
[----:B------:R-:W-:Y:S01]  /*a740*/  IADD3 R7, PT, PT, R184, -0x40, RZ ;  /* 0xffffffc0b8077810 */ /* 0x000fe20007ffe0ff */
[-C--:B------:R-:W-:Y:S01]  /*a750*/  FFMA.FTZ R236, -R0, R5.reuse, R236 ;  /* 0x0000000500ec7223 */ /* 0x080fe200000101ec */
[----:B------:R-:W-:Y:S01]  /*a760*/  IADD3 R9, PT, PT, R184, -0x28, RZ ;  /* 0xffffffd8b8097810 */ /* 0x000fe20007ffe0ff */
[C---:B------:R-:W-:Y:S01]  /*a770*/  FFMA.FTZ R220, -R0.reuse, R5, R220 ;  /* 0x0000000500dc7223 */ /* 0x040fe200000101dc */
[----:B------:R-:W-:Y:S02]  /*a780*/  I2FP.F32.S32 R5, R4 ;  /* 0x0000000400057245 */ /* 0x000fe40000201400 */
[----:B------:R-:W-:Y:S02]  /*a790*/  IABS R7, R7 ;  /* 0x0000000700077213 */ /* 0x000fe40000000000 */
[----:B------:R-:W-:Y:S01]  /*a7a0*/  IABS R9, R9 ;  /* 0x0000000900097213 */ /* 0x000fe20000000000 */
[C---:B------:R-:W-:Y:S01]  /*a7b0*/  FFMA.FTZ R218, -R0.reuse, R5, R218 ;  /* 0x0000000500da7223 */ /* 0x040fe200000101da */
[----:B------:R-:W-:Y:S01]  /*a7c0*/  I2FP.F32.S32 R7, R7 ;  /* 0x0000000700077245 */ /* 0x000fe20000201400 */
[----:B-1----:R-:W-:Y:S01]  /*a7d0*/  FFMA.FTZ R206, -R0, R5, R206 ;  /* 0x0000000500ce7223 */ /* 0x002fe200000101ce */
[----:B------:R-:W-:Y:S02]  /*a7e0*/  I2FP.F32.S32 R9, R9 ;  /* 0x0000000900097245 */ /* 0x000fe40000201400 */
[----:B------:R-:W-:Y:S01]  /*a7f0*/  IADD3 R5, PT, PT, R184, -0x38, RZ ;  /* 0xffffffc8b8057810 */ /* 0x000fe20007ffe0ff */
[-C--:B------:R-:W-:Y:S01]  /*a800*/  FFMA.FTZ R154, -R0, R7.reuse, R154 ;  /* 0x00000007009a7223 */ /* 0x080fe2000001019a */
[----:B------:R-:W-:Y:S01]  /*a810*/  IADD3 R11, PT, PT, R184, -0x20, RZ ;  /* 0xffffffe0b80b7810 */ /* 0x000fe20007ffe0ff */
[----:B------:R-:W-:Y:S01]  /*a820*/  FFMA.FTZ R202, -R0, R7, R202 ;  /* 0x0000000700ca7223 */ /* 0x000fe200000101ca */
[----:B------:R-:W-:Y:S01]  /*a830*/  IADD3 R7, PT, PT, R184, -0x51, RZ ;  /* 0xffffffafb8077810 */ /* 0x000fe20007ffe0ff */
[C---:B------:R-:W-:Y:S01]  /*a840*/  FFMA.FTZ R214, -R0.reuse, R9, R214 ;  /* 0x0000000900d67223 */ /* 0x040fe200000101d6 */
[----:B------:R-:W-:Y:S01]  /*a850*/  IABS R5, R5 ;  /* 0x0000000500057213 */ /* 0x000fe20000000000 */
[----:B------:R-:W-:Y:S01]  /*a860*/  FFMA.FTZ R226, -R0, R9, R226 ;  /* 0x0000000900e27223 */ /* 0x000fe200000101e2 */
[----:B------:R-:W-:Y:S02]  /*a870*/  IABS R11, R11 ;  /* 0x0000000b000b7213 */ /* 0x000fe40000000000 */
[C---:B------:R-:W-:Y:S02]  /*a880*/  IADD3 R9, PT, PT, R184.reuse, -0x39, RZ ;  /* 0xffffffc7b8097810 */ /* 0x040fe40007ffe0ff */
[----:B------:R-:W-:Y:S02]  /*a890*/  IADD3 R4, PT, PT, R184, -0x41, RZ ;  /* 0xffffffbfb8047810 */ /* 0x000fe40007ffe0ff */
[----:B------:R-:W-:Y:S02]  /*a8a0*/  IABS R7, R7 ;  /* 0x0000000700077213 */ /* 0x000fe40000000000 */
[----:B------:R-:W-:Y:S02]  /*a8b0*/  I2FP.F32.S32 R5, R5 ;  /* 0x0000000500057245 */ /* 0x000fe40000201400 */
[----:B------:R-:W-:Y:S02]  /*a8c0*/  I2FP.F32.S32 R11, R11 ;  /* 0x0000000b000b7245 */ /* 0x000fe40000201400 */
[----:B------:R-:W-:Y:S01]  /*a8d0*/  IABS R9, R9 ;  /* 0x0000000900097213 */ /* 0x000fe20000000000 */
[CC--:B------:R-:W-:Y:S01]  /*a8e0*/  FFMA.FTZ R210, -R0.reuse, R5.reuse, R210 ;  /* 0x0000000500d27223 */ /* 0x0c0fe200000101d2 */
[----:B------:R-:W-:Y:S01]  /*a8f0*/  IABS R4, R4 ;  /* 0x0000000400047213 */ /* 0x000fe20000000000 */
[C---:B------:R-:W-:Y:S01]  /*a900*/  FFMA.FTZ R198, -R0.reuse, R5, R198 ;  /* 0x0000000500c67223 */ /* 0x040fe200000101c6 */
[----:B------:R-:W-:Y:S01]  /*a910*/  I2FP.F32.S32 R7, R7 ;  /* 0x0000000700077245 */ /* 0x000fe20000201400 */
[-C--:B------:R-:W-:Y:S01]  /*a920*/  FFMA.FTZ R222, -R0, R11.reuse, R222 ;  /* 0x0000000b00de7223 */ /* 0x080fe200000101de */
[----:B------:R-:W-:Y:S01]  /*a930*/  IADD3 R8, PT, PT, R184, -0x9, RZ ;  /* 0xfffffff7b8087810 */ /* 0x000fe20007ffe0ff */
[C---:B------:R-:W-:Y:S01]  /*a940*/  FFMA.FTZ R238, -R0.reuse, R11, R238 ;  /* 0x0000000b00ee7223 */ /* 0x040fe200000101ee */
[----:B------:R-:W-:Y:S01]  /*a950*/  I2FP.F32.S32 R9, R9 ;  /* 0x0000000900097245 */ /* 0x000fe20000201400 */
[CC--:B------:R-:W-:Y:S01]  /*a960*/  FFMA.FTZ R136, -R0.reuse, R7.reuse, R136 ;  /* 0x0000000700887223 */ /* 0x0c0fe20000010188 */
[----:B------:R-:W-:Y:S01]  /*a970*/  I2FP.F32.S32 R5, R4 ;  /* 0x0000000400057245 */ /* 0x000fe20000201400 */
[C---:B------:R-:W-:Y:S01]  /*a980*/  FFMA.FTZ R148, -R0.reuse, R7, R148 ;  /* 0x0000000700947223 */ /* 0x040fe20000010194 */
[----:B------:R-:W-:Y:S01]  /*a990*/  IABS R8, R8 ;  /* 0x0000000800087213 */ /* 0x000fe20000000000 */
[----:B------:R-:W-:Y:S01]  /*a9a0*/  FFMA.FTZ R196, -R0, R9, R196 ;  /* 0x0000000900c47223 */ /* 0x000fe200000101c4 */
[----:B------:R-:W-:Y:S01]  /*a9b0*/  IADD3 R11, PT, PT, R184, -0x31, RZ ;  /* 0xffffffcfb80b7810 */ /* 0x000fe20007ffe0ff */
[----:B------:R-:W-:Y:S01]  /*a9c0*/  FFMA.FTZ R200, -R0, R5, R200 ;  /* 0x0000000500c87223 */ /* 0x000fe200000101c8 */
[----:B------:R-:W-:Y:S01]  /*a9d0*/  IADD3 R7, PT, PT, R184, -0x59, RZ ;  /* 0xffffffa7b8077810 */ /* 0x000fe20007ffe0ff */
[C---:B------:R-:W-:Y:S01]  /*a9e0*/  FFMA.FTZ R208, -R0.reuse, R9, R208 ;  /* 0x0000000900d07223 */ /* 0x040fe200000101d0 */
[----:B------:R-:W-:Y:S01]  /*a9f0*/  FFMA.FTZ R152, -R0, R5, R152 ;  /* 0x0000000500987223 */ /* 0x000fe20000010198 */
[----:B------:R-:W-:Y:S02]  /*aa00*/  I2FP.F32.S32 R8, R8 ;  /* 0x0000000800087245 */ /* 0x000fe40000201400 */
[----:B------:R-:W-:Y:S02]  /*aa10*/  IABS R11, R11 ;  /* 0x0000000b000b7213 */ /* 0x000fe40000000000 */
[----:B------:R-:W-:Y:S01]  /*aa20*/  IADD3 R5, PT, PT, R184, -0x49, RZ ;  /* 0xffffffb7b8057810 */ /* 0x000fe20007ffe0ff */
[-C--:B------:R-:W-:Y:S01]  /*aa30*/  FFMA.FTZ R193, -R0, R8.reuse, R193 ;  /* 0x0000000800c17223 */ /* 0x080fe200000101c1 */
[----:B------:R-:W-:Y:S01]  /*aa40*/  IADD3 R9, PT, PT, R184, -0x50, RZ ;  /* 0xffffffb0b8097810 */ /* 0x000fe20007ffe0ff */
[C---:B------:R-:W-:Y:S01]  /*aa50*/  FFMA.FTZ R205, -R0.reuse, R8, R205 ;  /* 0x0000000800cd7223 */ /* 0x040fe200000101cd */
[----:B------:R-:W-:Y:S02]  /*aa60*/  IABS R7, R7 ;  /* 0x0000000700077213 */ /* 0x000fe40000000000 */
[----:B------:R-:W-:Y:S02]  /*aa70*/  I2FP.F32.S32 R11, R11 ;  /* 0x0000000b000b7245 */ /* 0x000fe40000201400 */
[----:B------:R-:W-:Y:S02]  /*aa80*/  IABS R5, R5 ;  /* 0x0000000500057213 */ /* 0x000fe40000000000 */
[----:B------:R-:W-:Y:S01]  /*aa90*/  IABS R9, R9 ;  /* 0x0000000900097213 */ /* 0x000fe20000000000 */
[C---:B------:R-:W-:Y:S01]  /*aaa0*/  FFMA.FTZ R216, -R0.reuse, R11, R216 ;  /* 0x0000000b00d87223 */ /* 0x040fe200000101d8 */
[----:B------:R-:W-:Y:S01]  /*aab0*/  I2FP.F32.S32 R7, R7 ;  /* 0x0000000700077245 */ /* 0x000fe20000201400 */
[----:B------:R-:W-:Y:S01]  /*aac0*/  FFMA.FTZ R204, -R0, R11, R204 ;  /* 0x0000000b00cc7223 */ /* 0x000fe200000101cc */
[----:B------:R-:W-:Y:S02]  /*aad0*/  IADD3 R4, PT, PT, R184, -0x58, RZ ;  /* 0xffffffa8b8047810 */ /* 0x000fe40007ffe0ff */
[----:B------:R-:W-:Y:S01]  /*aae0*/  FMNMX3.FTZ R8, R117, R195, R197, !PT ;  /* 0x000000c375087276 */ /* 0x000fe200078100c5 */
[C---:B------:R-:W-:Y:S01]  /*aaf0*/  FFMA.FTZ R132, -R0.reuse, R7, R132 ;  /* 0x0000000700847223 */ /* 0x040fe20000010184 */
[----:B------:R-:W-:Y:S01]  /*ab00*/  I2FP.F32.S32 R5, R5 ;  /* 0x0000000500057245 */ /* 0x000fe20000201400 */
[----:B------:R-:W-:Y:S01]  /*ab10*/  FFMA.FTZ R140, -R0, R7, R140 ;  /* 0x00000007008c7223 */ /* 0x000fe2000001018c */
[----:B------:R-:W-:Y:S02]  /*ab20*/  I2FP.F32.S32 R9, R9 ;  /* 0x0000000900097245 */ /* 0x000fe40000201400 */
[----:B------:R-:W-:Y:S01]  /*ab30*/  FMNMX3.FTZ R6, R116, R191, R193, !PT ;  /* 0x000000bf74067276 */ /* 0x000fe200078100c1 */
[C---:B------:R-:W-:Y:S01]  /*ab40*/  FFMA.FTZ R192, -R0.reuse, R5, R192 ;  /* 0x0000000500c07223 */ /* 0x040fe200000101c0 */
[----:B------:R-:W-:Y:S01]  /*ab50*/  IABS R4, R4 ;  /* 0x0000000400047213 */ /* 0x000fe20000000000 */
[----:B------:R-:W-:Y:S01]  /*ab60*/  FFMA.FTZ R150, -R0, R9, R150 ;  /* 0x0000000900967223 */ /* 0x000fe20000010196 */
[----:B------:R-:W-:Y:S01]  /*ab70*/  IADD3 R11, PT, PT, R184, -0x48, RZ ;  /* 0xffffffb8b80b7810 */ /* 0x000fe20007ffe0ff */
[----:B------:R-:W-:Y:S01]  /*ab80*/  FFMA.FTZ R144, -R0, R5, R144 ;  /* 0x0000000500907223 */ /* 0x000fe20000010190 */
[----:B------:R-:W-:Y:S01]  /*ab90*/  FMNMX3.FTZ R7, R8, R203, R205, !PT ;  /* 0x000000cb08077276 */ /* 0x000fe200078100cd */
[----:B------:R-:W-:Y:S01]  /*aba0*/  FFMA.FTZ R138, -R0, R9, R138 ;  /* 0x00000009008a7223 */ /* 0x000fe2000001018a */
[----:B------:R-:W-:Y:S02]  /*abb0*/  I2FP.F32.S32 R5, R4 ;  /* 0x0000000400057245 */ /* 0x000fe40000201400 */
[----:B------:R-:W-:Y:S02]  /*abc0*/  IABS R11, R11 ;  /* 0x0000000b000b7213 */ /* 0x000fe40000000000 */
[----:B------:R-:W-:Y:S01]  /*abd0*/  FMNMX3.FTZ R9, R6, R201, R199, !PT ;  /* 0x000000c906097276 */ /* 0x000fe200078100c7 */
[CC--:B------:R-:W-:Y:S01]  /*abe0*/  FFMA.FTZ R134, -R0.reuse, R5.reuse, R134 ;  /* 0x0000000500867223 */ /* 0x0c0fe20000010186 */
[----:B------:R-:W-:Y:S01]  /*abf0*/  FMNMX3.FTZ R7, R7, R242, R240, !PT ;  /* 0x000000f207077276 */ /* 0x000fe200078100f0 */
[----:B------:R-:W-:Y:S01]  /*ac00*/  FFMA.FTZ R142, -R0, R5, R142 ;  /* 0x00000005008e7223 */ /* 0x000fe2000001018e */
[----:B------:R-:W-:Y:S02]  /*ac10*/  I2FP.F32.S32 R11, R11 ;  /* 0x0000000b000b7245 */ /* 0x000fe40000201400 */
[----:B------:R-:W-:Y:S02]  /*ac20*/  FMNMX3.FTZ R9, R9, R248, R244, !PT ;  /* 0x000000f809097276 */ /* 0x000fe400078100f4 */
[----:B------:R-:W-:Y:S01]  /*ac30*/  IADD3 R5, PT, PT, R184, -0x68, RZ ;  /* 0xffffff98b8057810 */ /* 0x000fe20007ffe0ff */
[CC--:B------:R-:W-:Y:S01]  /*ac40*/  FFMA.FTZ R194, -R0.reuse, R11.reuse, R194 ;  /* 0x0000000b00c27223 */ /* 0x0c0fe200000101c2 */
[----:B------:R-:W-:Y:S01]  /*ac50*/  FMNMX3.FTZ R7, R7, R234, R232, !PT ;  /* 0x000000ea07077276 */ /* 0x000fe200078100e8 */
[----:B------:R-:W-:Y:S01]  /*ac60*/  FFMA.FTZ R146, -R0, R11, R146 ;  /* 0x0000000b00927223 */ /* 0x000fe20000010192 */
[----:B------:R-:W-:Y:S02]  /*ac70*/  FMNMX3.FTZ R9, R9, R238, R236, !PT ;  /* 0x000000ee09097276 */ /* 0x000fe400078100ec */
[----:B------:R-:W-:Y:S02]  /*ac80*/  IABS R5, R5 ;  /* 0x0000000500057213 */ /* 0x000fe40000000000 */
[----:B------:R-:W-:Y:S02]  /*ac90*/  IADD3 R11, PT, PT, R184, -0x70, RZ ;  /* 0xffffff90b80b7810 */ /* 0x000fe40007ffe0ff */
[----:B------:R-:W-:Y:S02]  /*aca0*/  FMNMX3.FTZ R7, R7, R222, R220, !PT ;  /* 0x000000de07077276 */ /* 0x000fe400078100dc */
[----:B------:R-:W-:Y:S02]  /*acb0*/  FMNMX3.FTZ R9, R9, R226, R224, !PT ;  /* 0x000000e209097276 */ /* 0x000fe400078100e0 */
[----:B------:R-:W-:Y:S02]  /*acc0*/  I2FP.F32.S32 R5, R5 ;  /* 0x0000000500057245 */ /* 0x000fe40000201400 */
[----:B------:R-:W-:Y:S02]  /*acd0*/  IABS R11, R11 ;  /* 0x0000000b000b7213 */ /* 0x000fe40000000000 */
[----:B------:R-:W-:Y:S01]  /*ace0*/  FMNMX3.FTZ R7, R7, R214, R212, !PT ;  /* 0x000000d607077276 */ /* 0x000fe200078100d4 */
[CC--:B------:R-:W-:Y:S01]  /*acf0*/  FFMA.FTZ R122, -R0.reuse, R5.reuse, R217 ;  /* 0x00000005007a7223 */ /* 0x0c0fe200000101d9 */
[----:B------:R-:W-:Y:S01]  /*ad00*/  FMNMX3.FTZ R9, R9, R218, R216, !PT ;  /* 0x000000da09097276 */ /* 0x000fe200078100d8 */
[C---:B------:R-:W-:Y:S01]  /*ad10*/  FFMA.FTZ R128, -R0.reuse, R5, R128 ;  /* 0x0000000500807223 */ /* 0x040fe20000010180 */
[----:B------:R-:W-:Y:S02]  /*ad20*/  I2FP.F32.S32 R11, R11 ;  /* 0x0000000b000b7245 */ /* 0x000fe40000201400 */
[----:B------:R-:W-:Y:S02]  /*ad30*/  FMNMX3.FTZ R7, R7, R206, R204, !PT ;  /* 0x000000ce07077276 */ /* 0x000fe400078100cc */
[----:B------:R-:W-:Y:S01]  /*ad40*/  FMNMX3.FTZ R9, R9, R210, R208, !PT ;  /* 0x000000d209097276 */ /* 0x000fe200078100d0 */
[-C--:B------:R-:W-:Y:S01]  /*ad50*/  FFMA.FTZ R125, -R0, R11.reuse, R125 ;  /* 0x0000000b007d7223 */ /* 0x080fe2000001017d */
[----:B------:R-:W-:Y:S01]  /*ad60*/  IADD3 R5, PT, PT, R184, -0x78, RZ ;  /* 0xffffff88b8057810 */ /* 0x000fe20007ffe0ff */
[----:B------:R-:W-:Y:S01]  /*ad70*/  FFMA.FTZ R58, -R0, R11, R58 ;  /* 0x0000000b003a7223 */ /* 0x000fe2000001013a */
[C---:B------:R-:W-:Y:S02]  /*ad80*/  IADD3 R126, PT, PT, R184.reuse, -0x60, RZ ;  /* 0xffffffa0b87e7810 */ /* 0x040fe40007ffe0ff */
[C---:B------:R-:W-:Y:S02]  /*ad90*/  IADD3 R124, PT, PT, R184.reuse, -0x61, RZ ;  /* 0xffffff9fb87c7810 */ /* 0x040fe40007ffe0ff */
[----:B------:R-:W-:Y:S02]  /*ada0*/  FMNMX3.FTZ R7, R7, R198, R196, !PT ;  /* 0x000000c607077276 */ /* 0x000fe400078100c4 */
[----:B------:R-:W-:Y:S02]  /*adb0*/  FMNMX3.FTZ R11, R9, R202, R200, !PT ;  /* 0x000000ca090b7276 */ /* 0x000fe400078100c8 */
[----:B------:R-:W-:Y:S02]  /*adc0*/  IABS R5, R5 ;  /* 0x0000000500057213 */ /* 0x000fe40000000000 */
[----:B------:R-:W-:Y:S02]  /*add0*/  IABS R126, R126 ;  /* 0x0000007e007e7213 */ /* 0x000fe40000000000 */
[----:B------:R-:W-:Y:S02]  /*ade0*/  IABS R124, R124 ;  /* 0x0000007c007c7213 */ /* 0x000fe40000000000 */
[----:B------:R-:W-:Y:S02]  /*adf0*/  FMNMX3.FTZ R9, R7, R154, R152, !PT ;  /* 0x0000009a07097276 */ /* 0x000fe40007810098 */
[----:B------:R-:W-:Y:S02]  /*ae00*/  IADD3 R120, PT, PT, R184, -0x69, RZ ;  /* 0xffffff97b8787810 */ /* 0x000fe40007ffe0ff */
[----:B------:R-:W-:Y:S02]  /*ae10*/  FMNMX3.FTZ R11, R11, R194, R192, !PT ;  /* 0x000000c20b0b7276 */ /* 0x000fe400078100c0 */
[----:B------:R-:W-:Y:S02]  /*ae20*/  I2FP.F32.S32 R5, R5 ;  /* 0x0000000500057245 */ /* 0x000fe40000201400 */
[----:B------:R-:W-:Y:S02]  /*ae30*/  I2FP.F32.S32 R126, R126 ;  /* 0x0000007e007e7245 */ /* 0x000fe40000201400 */
[----:B------:R-:W-:Y:S01]  /*ae40*/  I2FP.F32.S32 R124, R124 ;  /* 0x0000007c007c7245 */ /* 0x000fe20000201400 */
[CC--:B------:R-:W-:Y:S01]  /*ae50*/  FFMA.FTZ R121, -R0.reuse, R5.reuse, R228 ;  /* 0x0000000500797223 */ /* 0x0c0fe200000101e4 */
[----:B------:R-:W-:Y:S01]  /*ae60*/  FMNMX3.FTZ R9, R9, R146, R144, !PT ;  /* 0x0000009209097276 */ /* 0x000fe20007810090 */
[C---:B------:R-:W-:Y:S01]  /*ae70*/  FFMA.FTZ R56, -R0.reuse, R5, R56 ;  /* 0x0000000500387223 */ /* 0x040fe20000010138 */
[----:B------:R-:W-:Y:S01]  /*ae80*/  IABS R120, R120 ;  /* 0x0000007800787213 */ /* 0x000fe20000000000 */
[----:B------:R-:W-:Y:S01]  /*ae90*/  FFMA.FTZ R135, -R0, R126, R135 ;  /* 0x0000007e00877223 */ /* 0x000fe20000010187 */
[----:B------:R-:W-:Y:S01]  /*aea0*/  IADD3 R4, PT, PT, R184, -0x71, RZ ;  /* 0xffffff8fb8047810 */ /* 0x000fe20007ffe0ff */
[C---:B------:R-:W-:Y:S01]  /*aeb0*/  FFMA.FTZ R133, -R0.reuse, R124, R133 ;  /* 0x0000007c00857223 */ /* 0x040fe20000010185 */
[----:B------:R-:W-:Y:S01]  /*aec0*/  FMNMX3.FTZ R11, R11, R150, R148, !PT ;  /* 0x000000960b0b7276 */ /* 0x000fe20007810094 */
[C---:B------:R-:W-:Y:S01]  /*aed0*/  FFMA.FTZ R126, -R0.reuse, R126, R213 ;  /* 0x0000007e007e7223 */ /* 0x040fe200000101d5 */
[----:B------:R-:W-:Y:S01]  /*aee0*/  FMNMX3.FTZ R9, R9, R138, R136, !PT ;  /* 0x0000008a09097276 */ /* 0x000fe20007810088 */
[----:B------:R-:W-:Y:S01]  /*aef0*/  FFMA.FTZ R124, -R0, R124, R211 ;  /* 0x0000007c007c7223 */ /* 0x000fe200000101d3 */
[----:B------:R-:W-:Y:S02]  /*af00*/  I2FP.F32.S32 R120, R120 ;  /* 0x0000007800787245 */ /* 0x000fe40000201400 */
[----:B------:R-:W-:Y:S02]  /*af10*/  IABS R4, R4 ;  /* 0x0000000400047213 */ /* 0x000fe40000000000 */
[----:B------:R-:W-:Y:S01]  /*af20*/  IADD3 R5, PT, PT, R184, -0x79, RZ ;  /* 0xffffff87b8057810 */ /* 0x000fe20007ffe0ff */
[C---:B------:R-:W-:Y:S01]  /*af30*/  FFMA.FTZ R127, -R0.reuse, R120, R207 ;  /* 0x00000078007f7223 */ /* 0x040fe200000101cf */
[----:B------:R-:W-:Y:S01]  /*af40*/  FMNMX3.FTZ R8, R11, R142, R140, !PT ;  /* 0x0000008e0b087276 */ /* 0x000fe2000781008c */
[----:B------:R-:W-:Y:S01]  /*af50*/  FFMA.FTZ R120, -R0, R120, R215 ;  /* 0x0000007800787223 */ /* 0x000fe200000101d7 */
[----:B------:R-:W-:Y:S02]  /*af60*/  FMNMX3.FTZ R9, R9, R134, R132, !PT ;  /* 0x0000008609097276 */ /* 0x000fe40007810084 */
[----:B------:R-:W-:Y:S02]  /*af70*/  I2FP.F32.S32 R4, R4 ;  /* 0x0000000400047245 */ /* 0x000fe40000201400 */
[----:B------:R-:W-:Y:S02]  /*af80*/  IABS R5, R5 ;  /* 0x0000000500057213 */ /* 0x000fe40000000000 */
[----:B------:R-:W-:Y:S01]  /*af90*/  IADD3 R6, PT, PT, R184, -0x81, RZ ;  /* 0xffffff7fb8067810 */ /* 0x000fe20007ffe0ff */
[-C--:B------:R-:W-:Y:S01]  /*afa0*/  FFMA.FTZ R123, -R0, R4.reuse, R209 ;  /* 0x00000004007b7223 */ /* 0x080fe200000101d1 */
[----:B------:R-:W-:Y:S01]  /*afb0*/  IADD3 R7, PT, PT, R184, -0x80, RZ ;  /* 0xffffff80b8077810 */ /* 0x000fe20007ffe0ff */
[----:B------:R-:W-:Y:S01]  /*afc0*/  FFMA.FTZ R57, -R0, R4, R57 ;  /* 0x0000000400397223 */ /* 0x000fe20000010139 */
[----:B------:R-:W-:Y:S02]  /*afd0*/  FMNMX3.FTZ R8, R8, R135, R133, !PT ;  /* 0x0000008708087276 */ /* 0x000fe40007810085 */
[----:B------:R-:W-:Y:S02]  /*afe0*/  I2FP.F32.S32 R5, R5 ;  /* 0x0000000500057245 */ /* 0x000fe40000201400 */
[----:B------:R-:W-:Y:S02]  /*aff0*/  FMNMX3.FTZ R9, R9, R126, R124, !PT ;  /* 0x0000007e09097276 */ /* 0x000fe4000781007c */
[----:B------:R-:W-:Y:S01]  /*b000*/  IABS R6, R6 ;  /* 0x0000000600067213 */ /* 0x000fe20000000000 */
[C---:B------:R-:W-:Y:S01]  /*b010*/  FFMA.FTZ R129, -R0.reuse, R5, R129 ;  /* 0x0000000500817223 */ /* 0x040fe20000010181 */
[----:B------:R-:W-:Y:S01]  /*b020*/  IABS R7, R7 ;  /* 0x0000000700077213 */ /* 0x000fe20000000000 */
[----:B------:R-:W-:Y:S01]  /*b030*/  FFMA.FTZ R55, -R0, R5, R55 ;  /* 0x0000000500377223 */ /* 0x000fe20000010137 */
[----:B------:R-:W-:Y:S02]  /*b040*/  FMNMX3.FTZ R8, R8, R128, R127, !PT ;  /* 0x0000008008087276 */ /* 0x000fe4000781007f */
[----:B------:R-:W-:Y:S02]  /*b050*/  FMNMX3.FTZ R4, R9, R122, R120, !PT ;  /* 0x0000007a09047276 */ /* 0x000fe40007810078 */
[----:B------:R-:W-:Y:S02]  /*b060*/  I2FP.F32.S32 R6, R6 ;  /* 0x0000000600067245 */ /* 0x000fe40000201400 */
[----:B------:R-:W-:Y:S02]  /*b070*/  I2FP.F32.S32 R7, R7 ;  /* 0x0000000700077245 */ /* 0x000fe40000201400 */
[----:B------:R-:W-:Y:S01]  /*b080*/  FMNMX3.FTZ R8, R8, R125, R123, !PT ;  /* 0x0000007d08087276 */ /* 0x000fe2000781007b */
[----:B------:R-:W-:Y:S01]  /*b090*/  FFMA.FTZ R131, -R0, R6, R131 ;  /* 0x0000000600837223 */ /* 0x000fe20000010183 */
[----:B------:R-:W-:Y:S01]  /*b0a0*/  FMNMX3.FTZ R4, R4, R58, R57, !PT ;  /* 0x0000003a04047276 */ /* 0x000fe20007810039 */
[----:B------:R-:W-:Y:S01]  /*b0b0*/  FFMA.FTZ R130, -R0, R7, R130 ;  /* 0x0000000700827223 */ /* 0x000fe20000010182 */
[----:B------:R-:W-:Y:S02]  /*b0c0*/  FMNMX3.FTZ R8, R8, R121, R129, !PT ;  /* 0x0000007908087276 */ /* 0x000fe40007810081 */
[----:B------:R-:W-:Y:S02]  /*b0d0*/  FMNMX3.FTZ R7, R4, R56, R55, !PT ;  /* 0x0000003804077276 */ /* 0x000fe40007810037 */
[----:B------:R-:W-:Y:S02]  /*b0e0*/  FMNMX3.FTZ R10, R8, R130, R131, !PT ;  /* 0x00000082080a7276 */ /* 0x000fe40007810083 */
[----:B------:R-:W-:Y:S01]  /*b0f0*/  IADD3 R185, PT, PT, R185, -0x1, RZ ;  /* 0xffffffffb9b97810 */ /* 0x000fe20007ffe0ff */
[----:B------:R-:W1:Y:S01]  /*b100*/  SHFL.BFLY PT, R4, R7, 0x2, 0x1f ;  /* 0x0c401f0007047f89 */ /* 0x000e6200000e0000 */
[----:B------:R-:W-:Y:S02]  /*b110*/  IADD3 R173, PT, PT, R173, -0x80, RZ ;  /* 0xffffff80adad7810 */ /* 0x000fe40007ffe0ff */
[----:B------:R-:W-:Y:S05]  /*b120*/  IADD3 R184, PT, PT, R184, 0x80, RZ ;  /* 0x00000080b8b87810 */ /* 0x000fea0007ffe0ff */
[----:B------:R-:W2:Y:S01]  /*b130*/  SHFL.BFLY PT, R5, R10, 0x2, 0x1f ;  /* 0x0c401f000a057f89 */ /* 0x000ea200000e0000 */
[----:B-1----:R-:W-:Y:S02]  /*b140*/  FMNMX.FTZ R9, R7, R4, !PT ;  /* 0x0000000407097209 */ /* 0x002fe40007810000 */
[----:B--2---:R-:W-:Y:S05]  /*b150*/  FMNMX.FTZ R6, R10, R5, !PT ;  /* 0x000000050a067209 */ /* 0x004fea0007810000 */
[----:B------:R-:W1:Y:S08]  /*b160*/  SHFL.BFLY PT, R52, R9, 0x1, 0x1f ;  /* 0x0c201f0009347f89 */ /* 0x000e7000000e0000 */
[----:B------:R-:W2:Y:S01]  /*b170*/  SHFL.BFLY PT, R53, R6, 0x1, 0x1f ;  /* 0x0c201f0006357f89 */ /* 0x000ea200000e0000 */
[----:B-1----:R-:W-:Y:S02]  /*b180*/  FMNMX.FTZ R52, R9, R52, !PT ;  /* 0x0000003409347209 */ /* 0x002fe40007810000 */
[----:B--2---:R-:W-:Y:S03]  /*b190*/  FMNMX.FTZ R53, R6, R53, !PT ;  /* 0x0000003506357209 */ /* 0x004fe60007810000 */
[----:B------:R-:W-:Y:S01]  /*b1a0*/  FADD.FTZ R5, -R52, R117 ;  /* 0x0000007534057221 */ /* 0x000fe20000010100 */
[----:B---3--:R-:W-:Y:S01]  /*b1b0*/  FMUL.FTZ R117, R54, R52 ;  /* 0x0000003436757220 */ /* 0x008fe20000410000 */
[----:B------:R-:W-:Y:S01]  /*b1c0*/  FSETP.NEU.FTZ.AND P1, PT, R52, -INF , PT ;  /* 0xff8000003400780b */ /* 0x000fe20003f3d000 */
[C---:B------:R-:W-:Y:S01]  /*b1d0*/  FMUL.FTZ R137, R54.reuse, R53 ;  /* 0x0000003536897220 */ /* 0x040fe20000410000 */
[C---:B------:R-:W-:Y:S01]  /*b1e0*/  FSETP.NEU.FTZ.AND P2, PT, R53.reuse, -INF , PT ;  /* 0xff8000003500780b */ /* 0x040fe20003f5d000 */
[----:B------:R-:W-:Y:S01]  /*b1f0*/  FADD.FTZ R7, -R53, R116 ;  /* 0x0000007435077221 */ /* 0x000fe20000010100 */
[----:B------:R-:W-:Y:S01]  /*b200*/  FSEL R117, R117, RZ, P1 ;  /* 0x000000ff75757208 */ /* 0x000fe20000800000 */
[C---:B------:R-:W-:Y:S01]  /*b210*/  FMUL.FTZ R12, R54.reuse, R5 ;  /* 0x00000005360c7220 */ /* 0x040fe20000410000 */
[----:B------:R-:W-:Y:S01]  /*b220*/  FSEL R137, R137, RZ, P2 ;  /* 0x000000ff89897208 */ /* 0x000fe20001000000 */
[----:B------:R-:W-:Y:S01]  /*b230*/  FMUL.FTZ R59, R54, R7 ;  /* 0x00000007363b7220 */ /* 0x000fe20000410000 */
[----:B------:R-:W-:Y:S01]  /*b240*/  MOV R116, R182 ;  /* 0x000000b600747202 */ /* 0x000fe20000000f00 */
[-CC-:B------:R-:W-:Y:S01]  /*b250*/  FFMA.FTZ R61, R195, R54.reuse, -R117.reuse ;  /* 0x00000036c33d7223 */ /* 0x180fe20000010875 */
[----:B------:R-:W-:Y:S01]  /*b260*/  @P0 IADD3 R116, PT, PT, R186, -0x20, RZ ;  /* 0xffffffe0ba740810 */ /* 0x000fe20007ffe0ff */
[-C--:B------:R-:W-:Y:S01]  /*b270*/  FFMA.FTZ R145, R197, R54.reuse, -R117 ;  /* 0x00000036c5917223 */ /* 0x080fe20000010875 */
[-CC-:B------:R-:W-:Y:S01]  /*b280*/  FFMA.FTZ R246, R191, R54.reuse, -R137.reuse ;  /* 0x00000036bff67223 */ /* 0x180fe20000010889 */
[-CC-:B------:R-:W-:Y:S01]  /*b290*/  FFMA.FTZ R143, R193, R54.reuse, -R137.reuse ;  /* 0x00000036c18f7223 */ /* 0x180fe20000010889 */
[-CC-:B------:R-:W-:Y:S01]  /*b2a0*/  FFMA.FTZ R228, R201, R54.reuse, -R137.reuse ;  /* 0x00000036c9e47223 */ /* 0x180fe20000010889 */
[-C--:B------:R-:W-:Y:S01]  /*b2b0*/  FFMA.FTZ R139, R199, R54.reuse, -R137 ;  /* 0x00000036c78b7223 */ /* 0x080fe20000010889 */
[-CC-:B------:R-:W-:Y:S01]  /*b2c0*/  FFMA.FTZ R230, R203, R54.reuse, -R117.reuse ;  /* 0x00000036cbe67223 */ /* 0x180fe20000010875 */
[-CC-:B------:R-:W-:Y:S01]  /*b2d0*/  FFMA.FTZ R141, R205, R54.reuse, -R117.reuse ;  /* 0x00000036cd8d7223 */ /* 0x180fe20000010875 */
[----:B------:R-:W1:Y:S01]  /*b2e0*/  LDSM.16.MT88.4 R64, [R116] ;  /* 0x000000007440783b */ /* 0x000e620000004200 */
[----:B------:R-:W2:Y:S01]  /*b2f0*/  MUFU.EX2 R59, R59 ;  /* 0x0000003b003b7308 */ /* 0x000ea20000000800 */
[-C--:B------:R-:W-:Y:S01]  /*b300*/  FFMA.FTZ R149, R132, R54.reuse, -R117 ;  /* 0x0000003684957223 */ /* 0x080fe20000010875 */
[-C--:B------:R-:W-:Y:S01]  /*b310*/  FFMA.FTZ R127, R127, R54.reuse, -R137 ;  /* 0x000000367f7f7223 */ /* 0x080fe20000010889 */
[-C--:B------:R-:W-:Y:S07]  /*b320*/  FFMA.FTZ R144, R144, R54.reuse, -R117 ;  /* 0x0000003690907223 */ /* 0x080fee0000010875 */
[----:B------:R-:W3:Y:S01]  /*b330*/  MUFU.EX2 R12, R12 ;  /* 0x0000000c000c7308 */ /* 0x000ee20000000800 */
[-C--:B------:R-:W-:Y:S01]  /*b340*/  FFMA.FTZ R192, R192, R54.reuse, -R137 ;  /* 0x00000036c0c07223 */ /* 0x080fe20000010889 */
[-C--:B------:R-:W-:Y:S01]  /*b350*/  FFMA.FTZ R152, R152, R54.reuse, -R117 ;  /* 0x0000003698987223 */ /* 0x080fe20000010875 */
[-CC-:B------:R-:W-:Y:S07]  /*b360*/  FFMA.FTZ R148, R148, R54.reuse, -R137.reuse ;  /* 0x0000003694947223 */ /* 0x180fee0000010889 */
[----:B------:R-:W4:Y:S01]  /*b370*/  MUFU.EX2 R61, R61 ;  /* 0x0000003d003d7308 */ /* 0x000f220000000800 */
[-CC-:B------:R-:W-:Y:S01]  /*b380*/  FFMA.FTZ R147, R140, R54.reuse, -R137.reuse ;  /* 0x000000368c937223 */ /* 0x180fe20000010889 */
[-C--:B------:R-:W-:Y:S01]  /*b390*/  FFMA.FTZ R142, R142, R54.reuse, -R137 ;  /* 0x000000368e8e7223 */ /* 0x080fe20000010889 */
[-C--:B------:R-:W-:Y:S07]  /*b3a0*/  FFMA.FTZ R138, R138, R54.reuse, -R117 ;  /* 0x000000368a8a7223 */ /* 0x080fee0000010875 */
[----:B------:R-:W5:Y:S01]  /*b3b0*/  MUFU.EX2 R145, R145 ;  /* 0x0000009100917308 */ /* 0x000f620000000800 */
[----:B------:R-:W-:Y:S01]  /*b3c0*/  FFMA.FTZ R125, R125, R54, -R137 ;  /* 0x000000367d7d7223 */ /* 0x000fe20000010889 */
[C---:B--2---:R-:W-:Y:S01]  /*b3d0*/  FMUL.FTZ R4, R59.reuse, R112 ;  /* 0x000000703b047220 */ /* 0x044fe20000410000 */
[C---:B------:R-:W-:Y:S07]  /*b3e0*/  FMUL.FTZ R5, R59.reuse, R113 ;  /* 0x000000713b057220 */ /* 0x040fee0000410000 */
[----:B------:R-:W-:Y:S01]  /*b3f0*/  MUFU.EX2 R246, R246 ;  /* 0x000000f600f67308 */ /* 0x000fe20000000800 */
[C---:B------:R-:W-:Y:S01]  /*b400*/  FMUL.FTZ R8, R59.reuse, R108 ;  /* 0x0000006c3b087220 */ /* 0x040fe20000410000 */
[C---:B---3--:R-:W-:Y:S01]  /*b410*/  FMUL.FTZ R6, R12.reuse, R114 ;  /* 0x000000720c067220 */ /* 0x048fe20000410000 */
[C---:B------:R-:W-:Y:S07]  /*b420*/  FMUL.FTZ R7, R12.reuse, R115 ;  /* 0x000000730c077220 */ /* 0x040fee0000410000 */
[----:B------:R-:W2:Y:S01]  /*b430*/  MUFU.EX2 R143, R143 ;  /* 0x0000008f008f7308 */ /* 0x000ea20000000800 */
[C---:B------:R-:W-:Y:S01]  /*b440*/  FMUL.FTZ R10, R12.reuse, R110 ;  /* 0x0000006e0c0a7220 */ /* 0x040fe20000410000 */
[C---:B----4-:R-:W-:Y:S01]  /*b450*/  FFMA.FTZ R112, R12.reuse, R187, R61 ;  /* 0x000000bb0c707223 */ /* 0x050fe2000001003d */
[C---:B------:R-:W-:Y:S07]  /*b460*/  FMUL.FTZ R11, R12.reuse, R111 ;  /* 0x0000006f0c0b7220 */ /* 0x040fee0000410000 */
[----:B------:R-:W-:Y:S01]  /*b470*/  MUFU.EX2 R228, R228 ;  /* 0x000000e400e47308 */ /* 0x000fe20000000800 */
[----:B------:R-:W-:Y:S01]  /*b480*/  FMUL.FTZ R9, R59, R109 ;  /* 0x0000006d3b097220 */ /* 0x000fe20000410000 */
[----:B-----5:R-:W-:Y:S01]  /*b490*/  F2FP.F16.F32.PACK_AB R61, R145, R61 ;  /* 0x0000003d913d723e */ /* 0x020fe200000000ff */
[C---:B------:R-:W-:Y:S07]  /*b4a0*/  FMUL.FTZ R46, R12.reuse, R74 ;  /* 0x0000004a0c2e7220 */ /* 0x040fee0000410000 */
[----:B------:R-:W3:Y:S01]  /*b4b0*/  MUFU.EX2 R139, R139 ;  /* 0x0000008b008b7308 */ /* 0x000ee20000000800 */
[C---:B------:R-:W-:Y:S01]  /*b4c0*/  FMUL.FTZ R47, R12.reuse, R75 ;  /* 0x0000004b0c2f7220 */ /* 0x040fe20000410000 */
[C---:B------:R-:W-:Y:S01]  /*b4d0*/  FMUL.FTZ R50, R12.reuse, R70 ;  /* 0x000000460c327220 */ /* 0x040fe20000410000 */
        /* <DEDUP_REMOVED lines=10> */
[C---:B------:R-:W-:Y:S01]  /*b580*/  FMUL.FTZ R30, R12.reuse, R90 ;  /* 0x0000005a0c1e7220 */ /* 0x040fe20000410000 */
[----:B---3--:R-:W-:Y:S01]  /*b590*/  F2FP.F16.F32.PACK_AB R62, R139, R228 ;  /* 0x000000e48b3e723e */ /* 0x008fe200000000ff */
[C---:B------:R-:W-:Y:S01]  /*b5a0*/  FMUL.FTZ R31, R12.reuse, R91 ;  /* 0x0000005b0c1f7220 */ /* 0x040fe20000410000 */
[C---:B------:R-:W-:Y:S01]  /*b5b0*/  FMUL.FTZ R34, R12.reuse, R86 ;  /* 0x000000560c227220 */ /* 0x040fe20000410000 */
[C---:B------:R-:W-:Y:S01]  /*b5c0*/  FMUL.FTZ R35, R12.reuse, R87 ;  /* 0x000000570c237220 */ /* 0x040fe20000410000 */
[C---:B------:R-:W-:Y:S01]  /*b5d0*/  FMUL.FTZ R38, R12.reuse, R82 ;  /* 0x000000520c267220 */ /* 0x040fe20000410000 */
[C---:B------:R-:W-:Y:S01]  /*b5e0*/  FMUL.FTZ R39, R12.reuse, R83 ;  /* 0x000000530c277220 */ /* 0x040fe20000410000 */
[C---:B------:R-:W-:Y:S01]  /*b5f0*/  FMUL.FTZ R42, R12.reuse, R78 ;  /* 0x0000004e0c2a7220 */ /* 0x040fe20000410000 */
[C---:B------:R-:W-:Y:S01]  /*b600*/  FMUL.FTZ R43, R12.reuse, R79 ;  /* 0x0000004f0c2b7220 */ /* 0x040fe20000410000 */
[----:B--2---:R-:W-:Y:S01]  /*b610*/  F2FP.F16.F32.PACK_AB R63, R141, R230 ;  /* 0x000000e68d3f723e */ /* 0x004fe200000000ff */
[----:B------:R-:W-:Y:S01]  /*b620*/  LDSM.16.MT88.4 R108, [R119+0xac00] ;  /* 0x00ac0000776c783b */ /* 0x000fe20000004200 */
[C---:B------:R-:W-:Y:S01]  /*b630*/  FMUL.FTZ R44, R59.reuse, R72 ;  /* 0x000000483b2c7220 */ /* 0x040fe20000410000 */
[C---:B------:R-:W-:Y:S01]  /*b640*/  FMUL.FTZ R48, R59.reuse, R68 ;  /* 0x000000443b307220 */ /* 0x040fe20000410000 */
[----:B------:R-:W-:Y:S01]  /*b650*/  FMUL.FTZ R49, R59, R69 ;  /* 0x000000453b317220 */ /* 0x000fe20000410000 */
[--C-:B------:R-:W-:Y:S01]  /*b660*/  FFMA.FTZ R94, R123, R54, -R137.reuse ;  /* 0x000000367b5e7223 */ /* 0x100fe20000010889 */
[C---:B------:R-:W-:Y:S01]  /*b670*/  FMUL.FTZ R13, R59.reuse, R105 ;  /* 0x000000693b0d7220 */ /* 0x040fe20000410000 */
[C---:B------:R-:W-:Y:S01]  /*b680*/  HMMA.16816.F32 R4, R60.reuse, R16, R4 ;  /* 0x000000103c04723c */ /* 0x040fe20000001804 */
[----:B------:R-:W-:Y:S01]  /*b690*/  MUFU.EX2 R144, R144 ;  /* 0x0000009000907308 */ /* 0x000fe20000000800 */
[----:B------:R-:W-:Y:S03]  /*b6a0*/  LDSM.16.MT88.4 R68, [R119+0x9800] ;  /* 0x009800007744783b */ /* 0x000fe60000004200 */
[C---:B------:R-:W-:Y:S01]  /*b6b0*/  FMUL.FTZ R17, R59.reuse, R101 ;  /* 0x000000653b117220 */ /* 0x040fe20000410000 */
[C---:B------:R-:W-:Y:S01]  /*b6c0*/  FMUL.FTZ R16, R59.reuse, R100 ;  /* 0x000000643b107220 */ /* 0x040fe20000410000 */
[C---:B------:R-:W-:Y:S01]  /*b6d0*/  FMUL.FTZ R20, R59.reuse, R96 ;  /* 0x000000603b147220 */ /* 0x040fe20000410000 */
[C---:B------:R-:W-:Y:S03]  /*b6e0*/  HMMA.16816.F32 R8, R60.reuse, R18, R8 ;  /* 0x000000123c08723c */ /* 0x040fe60000001808 */
[----:B------:R-:W-:Y:S01]  /*b6f0*/  MUFU.EX2 R140, R142 ;  /* 0x0000008e008c7308 */ /* 0x000fe20000000800 */
[C---:B------:R-:W-:Y:S01]  /*b700*/  FMUL.FTZ R18, R12.reuse, R102 ;  /* 0x000000660c127220 */ /* 0x040fe20000410000 */
[----:B------:R-:W-:Y:S01]  /*b710*/  FMUL.FTZ R19, R12, R103 ;  /* 0x000000670c137220 */ /* 0x000fe20000410000 */
[C---:B------:R-:W-:Y:S01]  /*b720*/  FMUL.FTZ R12, R59.reuse, R104 ;  /* 0x000000683b0c7220 */ /* 0x040fe20000410000 */
[C---:B------:R-:W-:Y:S01]  /*b730*/  FMUL.FTZ R21, R59.reuse, R97 ;  /* 0x000000613b157220 */ /* 0x040fe20000410000 */
[C---:B------:R-:W-:Y:S01]  /*b740*/  FMUL.FTZ R24, R59.reuse, R92 ;  /* 0x0000005c3b187220 */ /* 0x040fe20000410000 */
[C---:B------:R-:W-:Y:S01]  /*b750*/  FMUL.FTZ R25, R59.reuse, R93 ;  /* 0x0000005d3b197220 */ /* 0x040fe20000410000 */
[C---:B------:R-:W-:Y:S01]  /*b760*/  FMUL.FTZ R28, R59.reuse, R88 ;  /* 0x000000583b1c7220 */ /* 0x040fe20000410000 */
[C---:B------:R-:W-:Y:S01]  /*b770*/  FMUL.FTZ R29, R59.reuse, R89 ;  /* 0x000000593b1d7220 */ /* 0x040fe20000410000 */
[C---:B------:R-:W-:Y:S01]  /*b780*/  FMUL.FTZ R32, R59.reuse, R84 ;  /* 0x000000543b207220 */ /* 0x040fe20000410000 */
[C---:B-1----:R-:W-:Y:S01]  /*b790*/  HMMA.16816.F32 R12, R60.reuse, R64, R12 ;  /* 0x000000403c0c723c */ /* 0x042fe2000000180c */
[----:B------:R-:W-:Y:S02]  /*b7a0*/  MUFU.EX2 R147, R147 ;  /* 0x0000009300937308 */ /* 0x000fe40000000800 */
[C---:B------:R-:W-:Y:S01]  /*b7b0*/  FMUL.FTZ R33, R59.reuse, R85 ;  /* 0x000000553b217220 */ /* 0x040fe20000410000 */
[C---:B------:R-:W-:Y:S01]  /*b7c0*/  FMUL.FTZ R36, R59.reuse, R80 ;  /* 0x000000503b247220 */ /* 0x040fe20000410000 */
[C---:B------:R-:W-:Y:S01]  /*b7d0*/  FMUL.FTZ R37, R59.reuse, R81 ;  /* 0x000000513b257220 */ /* 0x040fe20000410000 */
[C---:B------:R-:W-:Y:S01]  /*b7e0*/  FMUL.FTZ R40, R59.reuse, R76 ;  /* 0x0000004c3b287220 */ /* 0x040fe20000410000 */
[C---:B------:R-:W-:Y:S01]  /*b7f0*/  FMUL.FTZ R41, R59.reuse, R77 ;  /* 0x0000004d3b297220 */ /* 0x040fe20000410000 */
[C---:B------:R-:W-:Y:S01]  /*b800*/  HMMA.16816.F32 R16, R60.reuse, R66, R16 ;  /* 0x000000423c10723c */ /* 0x040fe20000001810 */
[----:B------:R-:W1:Y:S02]  /*b810*/  LDSM.16.MT88.4 R64, [R119+0xb000] ;  /* 0x00b000007740783b */ /* 0x000e640000004200 */
[----:B------:R-:W-:Y:S01]  /*b820*/  MUFU.EX2 R149, R149 ;  /* 0x0000009500957308 */ /* 0x000fe20000000800 */
[----:B------:R-:W-:Y:S01]  /*b830*/  FMUL.FTZ R45, R59, R73 ;  /* 0x000000493b2d7220 */ /* 0x000fe20000410000 */
[-C--:B------:R-:W-:Y:S01]  /*b840*/  FFMA.FTZ R77, R244, R54.reuse, -R137 ;  /* 0x00000036f44d7223 */ /* 0x080fe20000010889 */
[-CC-:B------:R-:W-:Y:S01]  /*b850*/  FFMA.FTZ R73, R242, R54.reuse, -R117.reuse ;  /* 0x00000036f2497223 */ /* 0x180fe20000010875 */
[-C--:B------:R-:W-:Y:S01]  /*b860*/  FFMA.FTZ R78, R240, R54.reuse, -R117 ;  /* 0x00000036f04e7223 */ /* 0x080fe20000010875 */
[-C--:B------:R-:W-:Y:S01]  /*b870*/  FFMA.FTZ R80, R236, R54.reuse, -R137 ;  /* 0x00000036ec507223 */ /* 0x080fe20000010889 */
[-CC-:B------:R-:W-:Y:S01]  /*b880*/  FFMA.FTZ R76, R234, R54.reuse, -R117.reuse ;  /* 0x00000036ea4c7223 */ /* 0x180fe20000010875 */
[-C--:B------:R-:W-:Y:S03]  /*b890*/  FFMA.FTZ R81, R232, R54.reuse, -R117 ;  /* 0x00000036e8517223 */ /* 0x080fe60000010875 */
[----:B------:R-:W-:Y:S01]  /*b8a0*/  MUFU.EX2 R77, R77 ;  /* 0x0000004d004d7308 */ /* 0x000fe20000000800 */
[-C--:B------:R-:W-:Y:S01]  /*b8b0*/  FFMA.FTZ R85, R224, R54.reuse, -R137 ;  /* 0x00000036e0557223 */ /* 0x080fe20000010889 */
[-CC-:B------:R-:W-:Y:S01]  /*b8c0*/  FFMA.FTZ R83, R222, R54.reuse, -R117.reuse ;  /* 0x00000036de537223 */ /* 0x180fe20000010875 */
[-C--:B------:R-:W-:Y:S07]  /*b8d0*/  FFMA.FTZ R84, R220, R54.reuse, -R117 ;  /* 0x00000036dc547223 */ /* 0x080fee0000010875 */
[----:B------:R-:W2:Y:S01]  /*b8e0*/  MUFU.EX2 R73, R73 ;  /* 0x0000004900497308 */ /* 0x000ea20000000800 */
[-C--:B------:R-:W-:Y:S01]  /*b8f0*/  FFMA.FTZ R93, R218, R54.reuse, -R137 ;  /* 0x00000036da5d7223 */ /* 0x080fe20000010889 */
[-C--:B------:R-:W-:Y:S01]  /*b900*/  FFMA.FTZ R92, R214, R54.reuse, -R117 ;  /* 0x00000036d65c7223 */ /* 0x080fe20000010875 */
[----:B------:R-:W-:Y:S07]  /*b910*/  FADD.FTZ R145, R145, R112 ;  /* 0x0000007091917221 */ /* 0x000fee0000010000 */
[----:B------:R-:W3:Y:S01]  /*b920*/  MUFU.EX2 R78, R78 ;  /* 0x0000004e004e7308 */ /* 0x000ee20000000800 */
[-CC-:B------:R-:W-:Y:S01]  /*b930*/  FFMA.FTZ R82, R248, R54.reuse, -R137.reuse ;  /* 0x00000036f8527223 */ /* 0x180fe20000010889 */
[-CC-:B------:R-:W-:Y:S01]  /*b940*/  FFMA.FTZ R87, R238, R54.reuse, -R137.reuse ;  /* 0x00000036ee577223 */ /* 0x180fe20000010889 */
[-CC-:B------:R-:W-:Y:S07]  /*b950*/  FFMA.FTZ R86, R226, R54.reuse, -R137.reuse ;  /* 0x00000036e2567223 */ /* 0x180fee0000010889 */
[----:B------:R-:W-:Y:S01]  /*b960*/  MUFU.EX2 R80, R80 ;  /* 0x0000005000507308 */ /* 0x000fe20000000800 */
[-C--:B------:R-:W-:Y:S01]  /*b970*/  FFMA.FTZ R88, R216, R54.reuse, -R137 ;  /* 0x00000036d8587223 */ /* 0x080fe20000010889 */
[----:B------:R-:W-:Y:S01]  /*b980*/  FADD.FTZ R230, R230, R145 ;  /* 0x00000091e6e67221 */ /* 0x000fe20000010000 */
[-C--:B------:R-:W-:Y:S07]  /*b990*/  FFMA.FTZ R91, R200, R54.reuse, -R137 ;  /* 0x00000036c85b7223 */ /* 0x080fee0000010889 */
[----:B------:R-:W-:Y:S01]  /*b9a0*/  MUFU.EX2 R76, R76 ;  /* 0x0000004c004c7308 */ /* 0x000fe20000000800 */
[-CC-:B------:R-:W-:Y:S01]  /*b9b0*/  FFMA.FTZ R89, R196, R54.reuse, -R117.reuse ;  /* 0x00000036c4597223 */ /* 0x180fe20000010875 */
[----:B------:R-:W-:Y:S01]  /*b9c0*/  FADD.FTZ R230, R141, R230 ;  /* 0x000000e68de67221 */ /* 0x000fe20000010000 */
[--C-:B------:R-:W-:Y:S07]  /*b9d0*/  FFMA.FTZ R141, R154, R54, -R117.reuse ;  /* 0x000000369a8d7223 */ /* 0x100fee0000010875 */
[----:B------:R-:W-:Y:S01]  /*b9e0*/  MUFU.EX2 R81, R81 ;  /* 0x0000005100517308 */ /* 0x000fe20000000800 */
[----:B------:R-:W-:Y:S01]  /*b9f0*/  FFMA.FTZ R246, R59, R190, R246 ;  /* 0x000000be3bf67223 */ /* 0x000fe200000100f6 */
[----:B--2---:R-:W-:Y:S01]  /*ba00*/  FADD.FTZ R79, R73, R230 ;  /* 0x000000e6494f7221 */ /* 0x004fe20000010000 */
[-C--:B------:R-:W-:Y:S07]  /*ba10*/  FFMA.FTZ R59, R212, R54.reuse, -R117 ;  /* 0x00000036d43b7223 */ /* 0x080fee0000010875 */
[----:B------:R-:W-:Y:S01]  /*ba20*/  MUFU.EX2 R85, R85 ;  /* 0x0000005500557308 */ /* 0x000fe20000000800 */
[-C--:B------:R-:W-:Y:S01]  /*ba30*/  FFMA.FTZ R104, R210, R54.reuse, -R137 ;  /* 0x00000036d2687223 */ /* 0x080fe20000010889 */
[----:B---3--:R-:W-:Y:S01]  /*ba40*/  FADD.FTZ R79, R78, R79 ;  /* 0x0000004f4e4f7221 */ /* 0x008fe20000010000 */
[-C--:B------:R-:W-:Y:S07]  /*ba50*/  FFMA.FTZ R99, R208, R54.reuse, -R137 ;  /* 0x00000036d0637223 */ /* 0x080fee0000010889 */
[----:B------:R-:W-:Y:S01]  /*ba60*/  MUFU.EX2 R83, R83 ;  /* 0x0000005300537308 */ /* 0x000fe20000000800 */
[-CC-:B------:R-:W-:Y:S01]  /*ba70*/  FFMA.FTZ R98, R206, R54.reuse, -R117.reuse ;  /* 0x00000036ce627223 */ /* 0x180fe20000010875 */
[-C--:B------:R-:W-:Y:S01]  /*ba80*/  FFMA.FTZ R97, R204, R54.reuse, -R117 ;  /* 0x00000036cc617223 */ /* 0x080fe20000010875 */
[C---:B-1----:R-:W-:Y:S07]  /*ba90*/  HMMA.16816.F32 R20, R60.reuse, R64, R20 ;  /* 0x000000403c14723c */ /* 0x042fee0000001814 */
[----:B------:R-:W-:Y:S01]  /*baa0*/  MUFU.EX2 R84, R84 ;  /* 0x0000005400547308 */ /* 0x000fe20000000800 */
[-C--:B------:R-:W-:Y:S01]  /*bab0*/  FFMA.FTZ R96, R202, R54.reuse, -R137 ;  /* 0x00000036ca607223 */ /* 0x080fe20000010889 */
[-CC-:B------:R-:W-:Y:S08]  /*bac0*/  FFMA.FTZ R90, R198, R54.reuse, -R117.reuse ;  /* 0x00000036c65a7223 */ /* 0x180ff00000010875 */
[----:B------:R-:W-:Y:S01]  /*bad0*/  MUFU.EX2 R93, R93 ;  /* 0x0000005d005d7308 */ /* 0x000fe20000000800 */
[-CC-:B------:R-:W-:Y:S01]  /*bae0*/  FFMA.FTZ R145, R146, R54.reuse, -R117.reuse ;  /* 0x0000003692917223 */ /* 0x180fe20000010875 */
[-CC-:B------:R-:W-:Y:S01]  /*baf0*/  FFMA.FTZ R123, R126, R54.reuse, -R117.reuse ;  /* 0x000000367e7b7223 */ /* 0x180fe20000010875 */
[C---:B------:R-:W-:Y:S01]  /*bb00*/  HMMA.16816.F32 R24, R60.reuse, R66, R24 ;  /* 0x000000423c18723c */ /* 0x040fe20000001818 */
[----:B------:R-:W1:Y:S06]  /*bb10*/  LDSM.16.MT88.4 R64, [R116+0x2000] ;  /* 0x002000007440783b */ /* 0x000e6c0000004200 */
[----:B------:R-:W-:Y:S01]  /*bb20*/  MUFU.EX2 R92, R92 ;  /* 0x0000005c005c7308 */ /* 0x000fe20000000800 */
[-CC-:B------:R-:W-:Y:S01]  /*bb30*/  FFMA.FTZ R124, R124, R54.reuse, -R117.reuse ;  /* 0x000000367c7c7223 */ /* 0x180fe20000010875 */
[-C--:B------:R-:W-:Y:S01]  /*bb40*/  FFMA.FTZ R120, R120, R54.reuse, -R117 ;  /* 0x0000003678787223 */ /* 0x080fe20000010875 */
[-CC-:B------:R-:W-:Y:S07]  /*bb50*/  FFMA.FTZ R128, R128, R54.reuse, -R137.reuse ;  /* 0x0000003680807223 */ /* 0x180fee0000010889 */
[----:B------:R-:W2:Y:S01]  /*bb60*/  MUFU.EX2 R82, R82 ;  /* 0x0000005200527308 */ /* 0x000ea20000000800 */
[-CC-:B------:R-:W-:Y:S01]  /*bb70*/  FFMA.FTZ R105, R121, R54.reuse, -R137.reuse ;  /* 0x0000003679697223 */ /* 0x180fe20000010889 */
[-CC-:B------:R-:W-:Y:S01]  /*bb80*/  FFMA.FTZ R129, R129, R54.reuse, -R137.reuse ;  /* 0x0000003681817223 */ /* 0x180fe20000010889 */
[-C--:B------:R-:W-:Y:S07]  /*bb90*/  FFMA.FTZ R130, R130, R54.reuse, -R137 ;  /* 0x0000003682827223 */ /* 0x080fee0000010889 */
[----:B------:R-:W3:Y:S01]  /*bba0*/  MUFU.EX2 R87, R87 ;  /* 0x0000005700577308 */ /* 0x000ee20000000800 */
[----:B------:R-:W-:Y:S01]  /*bbb0*/  FADD.FTZ R143, R143, R246 ;  /* 0x000000f68f8f7221 */ /* 0x000fe20000010000 */
[----:B------:R-:W-:Y:S08]  /*bbc0*/  ISETP.NE.AND P0, PT, R185, -0x1, PT ;  /* 0xffffffffb900780c */ /* 0x000ff00003f05270 */
[----:B------:R-:W4:Y:S01]  /*bbd0*/  MUFU.EX2 R86, R86 ;  /* 0x0000005600567308 */ /* 0x000f220000000800 */
[----:B------:R-:W-:Y:S01]  /*bbe0*/  FADD.FTZ R228, R228, R143 ;  /* 0x0000008fe4e47221 */ /* 0x000fe20000010000 */
[-C--:B------:R-:W-:Y:S08]  /*bbf0*/  FFMA.FTZ R143, R150, R54.reuse, -R137 ;  /* 0x00000036968f7223 */ /* 0x080ff00000010889 */
[----:B------:R-:W5:Y:S01]  /*bc00*/  MUFU.EX2 R88, R88 ;  /* 0x0000005800587308 */ /* 0x000f620000000800 */
[----:B------:R-:W-:Y:S09]  /*bc10*/  FADD.FTZ R139, R139, R228 ;  /* 0x000000e48b8b7221 */ /* 0x000ff20000010000 */
[----:B------:R-:W5:Y:S10]  /*bc20*/  MUFU.EX2 R59, R59 ;  /* 0x0000003b003b7308 */ /* 0x000f740000000800 */
[----:B------:R-:W-:Y:S10]  /*bc30*/  MUFU.EX2 R91, R91 ;  /* 0x0000005b005b7308 */ /* 0x000ff40000000800 */
[----:B------:R-:W-:Y:S10]  /*bc40*/  MUFU.EX2 R89, R89 ;  /* 0x0000005900597308 */ /* 0x000ff40000000800 */
[----:B------:R-:W-:Y:S10]  /*bc50*/  MUFU.EX2 R141, R141 ;  /* 0x0000008d008d7308 */ /* 0x000ff40000000800 */
[----:B------:R-:W-:Y:S01]  /*bc60*/  MUFU.EX2 R104, R104 ;  /* 0x0000006800687308 */ /* 0x000fe20000000800 */
[C---:B-1----:R-:W-:Y:S09]  /*bc70*/  HMMA.16816.F32 R28, R60.reuse, R64, R28 ;  /* 0x000000403c1c723c */ /* 0x042ff2000000181c */
[----:B------:R-:W1:Y:S10]  /*bc80*/  MUFU.EX2 R99, R99 ;  /* 0x0000006300637308 */ /* 0x000e740000000800 */
[----:B------:R-:W-:Y:S01]  /*bc90*/  MUFU.EX2 R98, R98 ;  /* 0x0000006200627308 */ /* 0x000fe20000000800 */
[C---:B------:R-:W-:Y:S01]  /*bca0*/  HMMA.16816.F32 R32, R60.reuse, R66, R32 ;  /* 0x000000423c20723c */ /* 0x040fe20000001820 */
[----:B------:R-:W2:Y:S08]  /*bcb0*/  LDSM.16.MT88.4 R64, [R119+0xd000] ;  /* 0x00d000007740783b */ /* 0x000eb00000004200 */
[----:B------:R-:W1:Y:S10]  /*bcc0*/  MUFU.EX2 R97, R97 ;  /* 0x0000006100617308 */ /* 0x000e740000000800 */
[----:B------:R-:W1:Y:S10]  /*bcd0*/  MUFU.EX2 R96, R96 ;  /* 0x0000006000607308 */ /* 0x000e740000000800 */
[----:B------:R-:W1:Y:S10]  /*bce0*/  MUFU.EX2 R90, R90 ;  /* 0x0000005a005a7308 */ /* 0x000e740000000800 */
[----:B------:R-:W-:Y:S10]  /*bcf0*/  MUFU.EX2 R154, R192 ;  /* 0x000000c0009a7308 */ /* 0x000ff40000000800 */
[----:B------:R-:W-:Y:S10]  /*bd00*/  MUFU.EX2 R150, R152 ;  /* 0x0000009800967308 */ /* 0x000ff40000000800 */
[----:B------:R-:W-:Y:S10]  /*bd10*/  MUFU.EX2 R143, R143 ;  /* 0x0000008f008f7308 */ /* 0x000ff40000000800 */
[----:B------:R-:W-:Y:S10]  /*bd20*/  MUFU.EX2 R146, R148 ;  /* 0x0000009400927308 */ /* 0x000ff40000000800 */
[----:B------:R-:W-:Y:S10]  /*bd30*/  MUFU.EX2 R145, R145 ;  /* 0x0000009100917308 */ /* 0x000ff40000000800 */
[----:B------:R3:W-:Y:S10]  /*bd40*/  MUFU.EX2 R126, R127 ;  /* 0x0000007f007e7308 */ /* 0x0007f40000000800 */
[----:B------:R-:W-:Y:S01]  /*bd50*/  MUFU.EX2 R121, R128 ;  /* 0x0000008000797308 */ /* 0x000fe20000000800 */
[C---:B--2---:R-:W-:Y:S09]  /*bd60*/  HMMA.16816.F32 R36, R60.reuse, R64, R36 ;  /* 0x000000403c24723c */ /* 0x044ff20000001824 */
[----:B------:R-:W-:Y:S10]  /*bd70*/  MUFU.EX2 R123, R123 ;  /* 0x0000007b007b7308 */ /* 0x000ff40000000800 */
[----:B------:R-:W-:Y:S01]  /*bd80*/  MUFU.EX2 R124, R124 ;  /* 0x0000007c007c7308 */ /* 0x000fe20000000800 */
[----:B---3--:R-:W-:Y:S01]  /*bd90*/  FFMA.FTZ R127, R122, R54, -R117 ;  /* 0x000000367a7f7223 */ /* 0x008fe20000010875 */
[C---:B------:R-:W-:Y:S01]  /*bda0*/  HMMA.16816.F32 R40, R60.reuse, R66, R40 ;  /* 0x000000423c28723c */ /* 0x040fe20000001828 */
[----:B------:R-:W2:Y:S07]  /*bdb0*/  LDSM.16.MT88.4 R64, [R116+0x4000] ;  /* 0x004000007440783b */ /* 0x000eae0000004200 */
[----:B------:R-:W-:Y:S10]  /*bdc0*/  MUFU.EX2 R122, R94 ;  /* 0x0000005e007a7308 */ /* 0x000ff40000000800 */
[----:B------:R-:W-:Y:S10]  /*bdd0*/  MUFU.EX2 R125, R125 ;  /* 0x0000007d007d7308 */ /* 0x000ff40000000800 */
[----:B------:R-:W-:Y:S10]  /*bde0*/  MUFU.EX2 R127, R127 ;  /* 0x0000007f007f7308 */ /* 0x000ff40000000800 */
[----:B------:R-:W-:Y:S10]  /*bdf0*/  MUFU.EX2 R120, R120 ;  /* 0x0000007800787308 */ /* 0x000ff40000000800 */
[----:B------:R-:W-:Y:S10]  /*be00*/  MUFU.EX2 R128, R105 ;  /* 0x0000006900807308 */ /* 0x000ff40000000800 */
[----:B------:R-:W-:Y:S10]  /*be10*/  MUFU.EX2 R129, R129 ;  /* 0x0000008100817308 */ /* 0x000ff40000000800 */
[----:B------:R-:W-:Y:S01]  /*be20*/  MUFU.EX2 R130, R130 ;  /* 0x0000008200827308 */ /* 0x000fe20000000800 */
[C---:B--2---:R-:W-:Y:S08]  /*be30*/  HMMA.16816.F32 R44, R60.reuse, R64, R44 ;  /* 0x000000403c2c723c */ /* 0x044ff0000000182c */
[----:B------:R-:W-:Y:S01]  /*be40*/  HMMA.16816.F32 R48, R60, R66, R48 ;  /* 0x000000423c30723c */ /* 0x000fe20000001830 */
[----:B------:R-:W2:Y:S02]  /*be50*/  LDSM.16.MT88.4 R64, [R119+0x9400] ;  /* 0x009400007740783b */ /* 0x000ea40000004200 */
[----:B------:R-:W-:Y:S01]  /*be60*/  F2FP.F16.F32.PACK_AB R60, R77, R82 ;  /* 0x000000524d3c723e */ /* 0x000fe200000000ff */
[----:B------:R-:W-:Y:S01]  /*be70*/  FADD.FTZ R82, R82, R139 ;  /* 0x0000008b52527221 */ /* 0x000fe20000010000 */
[----:B------:R-:W-:Y:S01]  /*be80*/  F2FP.F16.F32.PACK_AB R61, R78, R73 ;  /* 0x000000494e3d723e */ /* 0x000fe200000000ff */
[----:B------:R-:W-:Y:S01]  /*be90*/  FFMA.FTZ R139, R194, R54, -R137 ;  /* 0x00000036c28b7223 */ /* 0x000fe20000010889 */
[----:B------:R-:W-:Y:S02]  /*bea0*/  F2FP.F16.F32.PACK_AB R62, R80, R87 ;  /* 0x00000057503e723e */ /* 0x000fe400000000ff */
[----:B------:R-:W-:Y:S01]  /*beb0*/  F2FP.F16.F32.PACK_AB R63, R81, R76 ;  /* 0x0000004c513f723e */ /* 0x000fe200000000ff */
[----:B------:R-:W-:Y:S02]  /*bec0*/  LDSM.16.MT88.4 R72, [R116+0xc00] ;  /* 0x000c00007448783b */ /* 0x000fe40000004200 */
[----:B------:R-:W3:Y:S04]  /*bed0*/  MUFU.EX2 R139, R139 ;  /* 0x0000008b008b7308 */ /* 0x000ee80000000800 */
        /* <DEDUP_REMOVED lines=18> */
[----:B----4-:R-:W-:Y:S02]  /*c000*/  F2FP.F16.F32.PACK_AB R60, R85, R86 ;  /* 0x00000056553c723e */ /* 0x010fe400000000ff */
[----:B------:R-:W-:Y:S02]  /*c010*/  F2FP.F16.F32.PACK_AB R61, R84, R83 ;  /* 0x00000053543d723e */ /* 0x000fe400000000ff */
[----:B-----5:R-:W-:Y:S02]  /*c020*/  F2FP.F16.F32.PACK_AB R62, R88, R93 ;  /* 0x0000005d583e723e */ /* 0x020fe400000000ff */
[----:B------:R-:W-:Y:S07]  /*c030*/  F2FP.F16.F32.PACK_AB R63, R59, R92 ;  /* 0x0000005c3b3f723e */ /* 0x000fee00000000ff */
[C---:B------:R-:W-:Y:S08]  /*c040*/  HMMA.16816.F32 R4, R60.reuse, R68, R4 ;  /* 0x000000443c04723c */ /* 0x040ff00000001804 */
        /* <DEDUP_REMOVED lines=15> */
[----:B------:R-:W-:Y:S01]  /*c140*/  HMMA.16816.F32 R48, R60, R66, R48 ;  /* 0x000000423c30723c */ /* 0x000fe20000001830 */
[----:B------:R-:W2:Y:S02]  /*c150*/  LDSM.16.MT88.4 R64, [R119+0xbc00] ;  /* 0x00bc00007740783b */ /* 0x000ea40000004200 */
[----:B-1----:R-:W-:Y:S02]  /*c160*/  F2FP.F16.F32.PACK_AB R60, R99, R104 ;  /* 0x00000068633c723e */ /* 0x002fe400000000ff */
[----:B------:R-:W-:Y:S02]  /*c170*/  F2FP.F16.F32.PACK_AB R61, R97, R98 ;  /* 0x00000062613d723e */ /* 0x000fe400000000ff */
[----:B------:R-:W-:Y:S02]  /*c180*/  F2FP.F16.F32.PACK_AB R62, R91, R96 ;  /* 0x000000605b3e723e */ /* 0x000fe400000000ff */
[----:B------:R-:W-:Y:S07]  /*c190*/  F2FP.F16.F32.PACK_AB R63, R89, R90 ;  /* 0x0000005a593f723e */ /* 0x000fee00000000ff */
[C---:B----4-:R-:W-:Y:S08]  /*c1a0*/  HMMA.16816.F32 R4, R60.reuse, R68, R4 ;  /* 0x000000443c04723c */ /* 0x050ff00000001804 */
        /* <DEDUP_REMOVED lines=14> */
[C---:B--2---:R-:W-:Y:S03]  /*c290*/  HMMA.16816.F32 R44, R60.reuse, R64, R44 ;  /* 0x000000403c2c723c */ /* 0x044fe6000000182c */
[----:B------:R-:W-:Y:S01]  /*c2a0*/  FADD.FTZ R64, R77, R82 ;  /* 0x000000524d407221 */ /* 0x000fe20000010000 */
[----:B------:R-:W-:Y:S02]  /*c2b0*/  FADD.FTZ R82, R76, R79 ;  /* 0x0000004f4c527221 */ /* 0x000fe40000010000 */
[----:B------:R-:W2:Y:S01]  /*c2c0*/  LDSM.16.MT88.4 R76, [R119+0xc000] ;  /* 0x00c00000774c783b */ /* 0x000ea20000004200 */
[----:B------:R-:W-:Y:S01]  /*c2d0*/  FADD.FTZ R87, R87, R64 ;  /* 0x0000004057577221 */ /* 0x000fe20000010000 */
[----:B------:R-:W-:Y:S03]  /*c2e0*/  HMMA.16816.F32 R48, R60, R66, R48 ;  /* 0x000000423c30723c */ /* 0x000fe60000001830 */
[----:B---3--:R-:W-:Y:S01]  /*c2f0*/  F2FP.F16.F32.PACK_AB R60, R154, R139 ;  /* 0x0000008b9a3c723e */ /* 0x008fe200000000ff */
[----:B------:R-:W-:Y:S01]  /*c300*/  FADD.FTZ R82, R81, R82 ;  /* 0x0000005251527221 */ /* 0x000fe20000010000 */
[----:B------:R-:W-:Y:S01]  /*c310*/  F2FP.F16.F32.PACK_AB R61, R150, R141 ;  /* 0x0000008d963d723e */ /* 0x000fe200000000ff */
[----:B------:R-:W3:Y:S01]  /*c320*/  LDSM.16.MT88.4 R64, [R116+0x3000] ;  /* 0x003000007440783b */ /* 0x000ee20000004200 */
[----:B------:R-:W-:Y:S01]  /*c330*/  F2FP.F16.F32.PACK_AB R62, R146, R143 ;  /* 0x0000008f923e723e */ /* 0x000fe200000000ff */
[----:B------:R-:W-:Y:S01]  /*c340*/  FADD.FTZ R95, R80, R87 ;  /* 0x00000057505f7221 */ /* 0x000fe20000010000 */
[----:B------:R-:W-:Y:S01]  /*c350*/  F2FP.F16.F32.PACK_AB R63, R144, R145 ;  /* 0x00000091903f723e */ /* 0x000fe200000000ff */
[----:B------:R-:W-:Y:S02]  /*c360*/  FADD.FTZ R87, R83, R82 ;  /* 0x0000005253577221 */ /* 0x000fe40000010000 */
[----:B------:R-:W-:Y:S02]  /*c370*/  FADD.FTZ R86, R86, R95 ;  /* 0x0000005f56567221 */ /* 0x000fe40000010000 */
[----:B------:R-:W-:Y:S01]  /*c380*/  LDSM.16.MT88.4 R80, [R119+0xe400] ;  /* 0x00e400007750783b */ /* 0x000fe20000004200 */
[----:B------:R-:W-:Y:S01]  /*c390*/  FADD.FTZ R95, R84, R87 ;  /* 0x00000057545f7221 */ /* 0x000fe20000010000 */
[C---:B-1----:R-:W-:Y:S03]  /*c3a0*/  HMMA.16816.F32 R4, R60.reuse, R68, R4 ;  /* 0x000000443c04723c */ /* 0x042fe60000001804 */
[----:B------:R-:W-:Y:S01]  /*c3b0*/  FADD.FTZ R100, R85, R86 ;  /* 0x0000005655647221 */ /* 0x000fe20000010000 */
[----:B------:R-:W-:Y:S02]  /*c3c0*/  FADD.FTZ R106, R92, R95 ;  /* 0x0000005f5c6a7221 */ /* 0x000fe40000010000 */
[----:B------:R-:W-:Y:S01]  /*c3d0*/  LDSM.16.MT88.4 R84, [R119+0xe800] ;  /* 0x00e800007754783b */ /* 0x000fe20000004200 */
[----:B------:R-:W-:Y:S01]  /*c3e0*/  FADD.FTZ R107, R93, R100 ;  /* 0x000000645d6b7221 */ /* 0x000fe20000010000 */
[C---:B------:R-:W-:Y:S03]  /*c3f0*/  HMMA.16816.F32 R8, R60.reuse, R70, R8 ;  /* 0x000000463c08723c */ /* 0x040fe60000001808 */
[----:B------:R-:W-:Y:S01]  /*c400*/  FADD.FTZ R107, R88, R107 ;  /* 0x0000006b586b7221 */ /* 0x000fe20000010000 */
[----:B------:R-:W-:Y:S02]  /*c410*/  FADD.FTZ R59, R59, R106 ;  /* 0x0000006a3b3b7221 */ /* 0x000fe40000010000 */
[----:B------:R-:W1:Y:S01]  /*c420*/  LDSM.16.MT88.4 R68, [R119+0xe000] ;  /* 0x00e000007744783b */ /* 0x000e620000004200 */
[----:B------:R-:W-:Y:S01]  /*c430*/  FADD.FTZ R104, R104, R107 ;  /* 0x0000006b68687221 */ /* 0x000fe20000010000 */
[C---:B----4-:R-:W-:Y:S03]  /*c440*/  HMMA.16816.F32 R12, R60.reuse, R72, R12 ;  /* 0x000000483c0c723c */ /* 0x050fe6000000180c */
[----:B------:R-:W-:Y:S01]  /*c450*/  FADD.FTZ R99, R99, R104 ;  /* 0x0000006863637221 */ /* 0x000fe20000010000 */
[----:B------:R-:W-:Y:S02]  /*c460*/  FADD.FTZ R98, R98, R59 ;  /* 0x0000003b62627221 */ /* 0x000fe40000010000 */
[----:B------:R-:W-:Y:S02]  /*c470*/  LDSM.16.MT88.4 R100, [R116+0x1c00] ;  /* 0x001c00007464783b */ /* 0x000fe40000004200 */
[C---:B------:R-:W-:Y:S03]  /*c480*/  HMMA.16816.F32 R16, R60.reuse, R74, R16 ;  /* 0x0000004a3c10723c */ /* 0x040fe60000001810 */
[----:B------:R-:W-:Y:S03]  /*c490*/  FADD.FTZ R97, R97, R98 ;  /* 0x0000006261617221 */ /* 0x000fe60000010000 */
[----:B------:R-:W4:Y:S02]  /*c4a0*/  LDSM.16.MT88.4 R72, [R116+0x5000] ;  /* 0x005000007448783b */ /* 0x000f240000004200 */
[C---:B--2---:R-:W-:Y:S03]  /*c4b0*/  HMMA.16816.F32 R20, R60.reuse, R76, R20 ;  /* 0x0000004c3c14723c */ /* 0x044fe60000001814 */
[-C--:B------:R-:W-:Y:S01]  /*c4c0*/  FFMA.FTZ R77, R136, R54.reuse, -R117 ;  /* 0x00000036884d7223 */ /* 0x080fe20000010875 */
[-CC-:B------:R-:W-:Y:S01]  /*c4d0*/  FFMA.FTZ R76, R133, R54.reuse, -R137.reuse ;  /* 0x00000036854c7223 */ /* 0x180fe20000010889 */
[----:B------:R-:W-:Y:S01]  /*c4e0*/  MUFU.EX2 R136, R138 ;  /* 0x0000008a00887308 */ /* 0x000fe20000000800 */
[----:B------:R-:W-:Y:S02]  /*c4f0*/  LDSM.16.MT88.4 R92, [R119+0xcc00] ;  /* 0x00cc0000775c783b */ /* 0x000fe40000004200 */
[C---:B------:R-:W-:Y:S03]  /*c500*/  HMMA.16816.F32 R24, R60.reuse, R78, R24 ;  /* 0x0000004e3c18723c */ /* 0x040fe60000001818 */
[-C--:B------:R-:W-:Y:S01]  /*c510*/  FFMA.FTZ R78, R135, R54.reuse, -R137 ;  /* 0x00000036874e7223 */ /* 0x080fe20000010889 */
[-C--:B------:R-:W-:Y:S03]  /*c520*/  FFMA.FTZ R79, R134, R54.reuse, -R117 ;  /* 0x00000036864f7223 */ /* 0x080fe60000010875 */
[----:B------:R-:W2:Y:S01]  /*c530*/  MUFU.EX2 R135, R77 ;  /* 0x0000004d00877308 */ /* 0x000ea20000000800 */
[----:B------:R-:W-:Y:S01]  /*c540*/  FFMA.FTZ R137, R131, R54, -R137 ;  /* 0x0000003683897223 */ /* 0x000fe20000010889 */
[C---:B---3--:R-:W-:Y:S08]  /*c550*/  HMMA.16816.F32 R28, R60.reuse, R64, R28 ;  /* 0x000000403c1c723c */ /* 0x048ff0000000181c */
[----:B------:R-:W-:Y:S10]  /*c560*/  MUFU.EX2 R133, R78 ;  /* 0x0000004e00857308 */ /* 0x000ff40000000800 */
[----:B------:R-:W3:Y:S01]  /*c570*/  MUFU.EX2 R134, R76 ;  /* 0x0000004c00867308 */ /* 0x000ee20000000800 */
[C---:B------:R-:W-:Y:S01]  /*c580*/  HMMA.16816.F32 R32, R60.reuse, R66, R32 ;  /* 0x000000423c20723c */ /* 0x040fe20000001820 */
[----:B------:R-:W5:Y:S08]  /*c590*/  LDSM.16.MT88.4 R64, [R119+0xa400] ;  /* 0x00a400007740783b */ /* 0x000f700000004200 */
[----:B------:R2:W3:Y:S10]  /*c5a0*/  MUFU.EX2 R132, R79 ;  /* 0x0000004f00847308 */ /* 0x0004f40000000800 */
[----:B------:R-:W5:Y:S01]  /*c5b0*/  MUFU.EX2 R137, R137 ;  /* 0x0000008900897308 */ /* 0x000f620000000800 */
[C---:B-1----:R-:W-:Y:S08]  /*c5c0*/  HMMA.16816.F32 R36, R60.reuse, R68, R36 ;  /* 0x000000443c24723c */ /* 0x042ff00000001824 */
[C---:B------:R-:W-:Y:S01]  /*c5d0*/  HMMA.16816.F32 R40, R60.reuse, R70, R40 ;  /* 0x000000463c28723c */ /* 0x040fe20000001828 */
[----:B------:R-:W1:Y:S07]  /*c5e0*/  LDSM.16.MT88.4 R68, [R116+0x1400] ;  /* 0x001400007444783b */ /* 0x000e6e0000004200 */
[C---:B----4-:R-:W-:Y:S01]  /*c5f0*/  HMMA.16816.F32 R44, R60.reuse, R72, R44 ;  /* 0x000000483c2c723c */ /* 0x050fe2000000182c */
[----:B--2---:R-:W-:Y:S07]  /*c600*/  LDSM.16.MT88.4 R76, [R116+0x3400] ;  /* 0x00340000744c783b */ /* 0x004fee0000004200 */
[----:B------:R-:W-:Y:S01]  /*c610*/  HMMA.16816.F32 R48, R60, R74, R48 ;  /* 0x0000004a3c30723c */ /* 0x000fe20000001830 */
[----:B------:R-:W2:Y:S02]  /*c620*/  LDSM.16.MT88.4 R72, [R119+0xc400] ;  /* 0x00c400007748783b */ /* 0x000ea40000004200 */
[----:B------:R-:W-:Y:S02]  /*c630*/  F2FP.F16.F32.PACK_AB R60, R147, R140 ;  /* 0x0000008c933c723e */ /* 0x000fe400000000ff */
[----:B------:R-:W-:Y:S02]  /*c640*/  F2FP.F16.F32.PACK_AB R61, R135, R136 ;  /* 0x00000088873d723e */ /* 0x000fe400000000ff */
[----:B---3--:R-:W-:Y:S02]  /*c650*/  F2FP.F16.F32.PACK_AB R62, R134, R133 ;  /* 0x00000085863e723e */ /* 0x008fe400000000ff */
[----:B------:R-:W-:Y:S07]  /*c660*/  F2FP.F16.F32.PACK_AB R63, R149, R132 ;  /* 0x00000084953f723e */ /* 0x000fee00000000ff */
[C---:B-----5:R-:W-:Y:S08]  /*c670*/  HMMA.16816.F32 R4, R60.reuse, R64, R4 ;  /* 0x000000403c04723c */ /* 0x060ff00000001804 */
        /* <DEDUP_REMOVED lines=22> */
[-CC-:B------:R-:W-:Y:S01]  /*c7e0*/  FFMA.FTZ R69, R58, R54.reuse, -R117.reuse ;  /* 0x000000363a457223 */ /* 0x180fe20000010875 */
[-CC-:B------:R-:W-:Y:S01]  /*c7f0*/  FFMA.FTZ R68, R56, R54.reuse, -R117.reuse ;  /* 0x0000003638447223 */ /* 0x180fe20000010875 */
[-CC-:B------:R-:W-:Y:S01]  /*c800*/  FFMA.FTZ R58, R57, R54.reuse, -R117.reuse ;  /* 0x00000036393a7223 */ /* 0x180fe20000010875 */
[----:B------:R-:W-:Y:S01]  /*c810*/  FFMA.FTZ R117, R55, R54, -R117 ;  /* 0x0000003637757223 */ /* 0x000fe20000010875 */
[----:B------:R-:W-:Y:S01]  /*c820*/  MUFU.EX2 R57, R69 ;  /* 0x0000004500397308 */ /* 0x000fe20000000800 */
[C---:B------:R-:W-:Y:S03]  /*c830*/  HMMA.16816.F32 R8, R60.reuse, R70, R8 ;  /* 0x000000463c08723c */ /* 0x040fe60000001808 */
[----:B------:R-:W-:Y:S06]  /*c840*/  F2FP.F16.F32.PACK_AB R70, R137, R130 ;  /* 0x000000828946723e */ /* 0x000fec00000000ff */
[----:B------:R-:W1:Y:S01]  /*c850*/  MUFU.EX2 R58, R58 ;  /* 0x0000003a003a7308 */ /* 0x000e620000000800 */
[C---:B--2---:R-:W-:Y:S09]  /*c860*/  HMMA.16816.F32 R12, R60.reuse, R72, R12 ;  /* 0x000000483c0c723c */ /* 0x044ff2000000180c */
[----:B------:R2:W-:Y:S10]  /*c870*/  MUFU.EX2 R55, R68 ;  /* 0x0000004400377308 */ /* 0x0005f40000000800 */
[----:B------:R-:W5:Y:S01]  /*c880*/  MUFU.EX2 R56, R117 ;  /* 0x0000007500387308 */ /* 0x000f620000000800 */
[C---:B------:R-:W-:Y:S03]  /*c890*/  HMMA.16816.F32 R16, R60.reuse, R74, R16 ;  /* 0x0000004a3c10723c */ /* 0x040fe60000001810 */
[----:B-1----:R-:W-:Y:S02]  /*c8a0*/  F2FP.F16.F32.PACK_AB R69, R58, R57 ;  /* 0x000000393a45723e */ /* 0x002fe400000000ff */
[----:B--2---:R-:W-:Y:S03]  /*c8b0*/  F2FP.F16.F32.PACK_AB R68, R129, R128 ;  /* 0x000000808144723e */ /* 0x004fe600000000ff */
[C---:B----4-:R-:W-:Y:S03]  /*c8c0*/  HMMA.16816.F32 R20, R60.reuse, R76, R20 ;  /* 0x0000004c3c14723c */ /* 0x050fe60000001814 */
[----:B-----5:R-:W-:Y:S02]  /*c8d0*/  F2FP.F16.F32.PACK_AB R71, R56, R55 ;  /* 0x000000373847723e */ /* 0x020fe400000000ff */
[----:B------:R-:W-:Y:S03]  /*c8e0*/  MOV R117, R52 ;  /* 0x0000003400757202 */ /* 0x000fe60000000f00 */
[C---:B------:R-:W-:Y:S01]  /*c8f0*/  HMMA.16816.F32 R24, R60.reuse, R78, R24 ;  /* 0x0000004e3c18723c */ /* 0x040fe20000001818 */
[----:B------:R-:W-:Y:S07]  /*c900*/  LDSM.16.MT88.4 R76, [R119+0xec00] ;  /* 0x00ec0000774c783b */ /* 0x000fee0000004200 */
[C---:B------:R-:W-:Y:S08]  /*c910*/  HMMA.16816.F32 R28, R60.reuse, R80, R28 ;  /* 0x000000503c1c723c */ /* 0x040ff0000000181c */
[C---:B------:R-:W-:Y:S08]  /*c920*/  HMMA.16816.F32 R32, R60.reuse, R82, R32 ;  /* 0x000000523c20723c */ /* 0x040ff00000001820 */
[C---:B------:R-:W-:Y:S08]  /*c930*/  HMMA.16816.F32 R36, R60.reuse, R84, R36 ;  /* 0x000000543c24723c */ /* 0x040ff00000001824 */
[C---:B------:R-:W-:Y:S01]  /*c940*/  HMMA.16816.F32 R40, R60.reuse, R86, R40 ;  /* 0x000000563c28723c */ /* 0x040fe20000001828 */
[----:B------:R-:W1:Y:S07]  /*c950*/  LDSM.16.MT88.4 R84, [R116+0x3c00] ;  /* 0x003c00007454783b */ /* 0x000e6e0000004200 */
        /* <DEDUP_REMOVED lines=12> */
[----:B------:R2:W3:Y:S02]  /*ca20*/  LDSM.16.MT88.4 R4, [R116+0x5c00] ;  /* 0x005c00007404783b */ /* 0x0004e40000004200 */
        /* <DEDUP_REMOVED lines=12> */
[----:B--2---:R-:W-:Y:S02]  /*caf0*/  MOV R116, R53 ;  /* 0x0000003500747202 */ /* 0x004fe40000000f00 */
        /* <DEDUP_REMOVED lines=25> */
[----:B------:R-:W-:Y:S01]  /*cc90*/  FADD.FTZ R190, R137, R130 ;  /* 0x0000008289be7221 */ /* 0x000fe20000010000 */
[----:B------:R-:W-:Y:S11]  /*cca0*/  @P0 BRA `(.L_x_3089) ;  /* 0xffffffb000bc0947 */ /* 0x000ff6000383ffff */
.L_x_3082:
        /* <DEDUP_REMOVED lines=10> */
.L_x_3101:
        /* <DEDUP_REMOVED lines=150> */
.L_x_3092:
[----:B------:R-:W-:Y:S05]  /*d6b0*/  BSYNC.RECONVERGENT B0 ;  /* 0x0000000000007941 */ /* 0x000fea0003800200 */
.L_x_3091:
        /* <DEDUP_REMOVED lines=27> */
.L_x_3094:
[----:B------:R-:W-:Y:S05]  /*d870*/  BSYNC.RECONVERGENT B0 ;  /* 0x0000000000007941 */ /* 0x000fea0003800200 */
.L_x_3093:
        /* <DEDUP_REMOVED lines=31> */
.L_x_3096:
[----:B------:R-:W-:Y:S05]  /*da70*/  BSYNC.RECONVERGENT B0 ;  /* 0x0000000000007941 */ /* 0x000fea0003800200 */
.L_x_3095:
[----:B------:R-:W-:-:S04]  /*da80*/  MOV R171, 0x0 ;  /* 0x0000000000ab7802 */ /* 0x000fc80000000f00 */
[----:B-12345:R-:W-:Y:S05]  /*da90*/  @P0 RET.REL.NODEC R170 `(_ZN5flash24flash_fwd_splitkv_kernelI23Flash_fwd_kernel_traitsILi96ELi64ELi128ELi4ELb0ELb0EN7cutlass6half_tE19Flash_kernel_traitsILi96ELi64ELi128ELi4ES3_EELb0ELb0ELb1ELb0ELb0ELb1ELb0ELb0EEEvNS_16Flash_fwd_paramsE) ;  /* 0xffffff24aa580950 */ /* 0x03efea0003c3ffff */
        /* <DEDUP_REMOVED lines=16> */
[----:B-1----:R-:W-:Y:S05]  /*dba0*/  @P0 RET.REL.NODEC R170 `(_ZN5flash24flash_fwd_splitkv_kernelI23Flash_fwd_kernel_traitsILi96ELi64ELi128ELi4ELb0ELb0EN7cutlass6half_tE19Flash_kernel_traitsILi96ELi64ELi128ELi4ES3_EELb0ELb0ELb1ELb0ELb0ELb1ELb0ELb0EEEvNS_16Flash_fwd_paramsE) ;  /* 0xffffff24aa140950 */ /* 0x002fea0003c3ffff */
[----:B------:R-:W-:Y:S01]  /*dbb0*/  MOV R171, 0x0 ;  /* 0x0000000000ab7802 */ /* 0x000fe20000000f00 */
[----:B------:R1:W-:Y:S03]  /*dbc0*/  ST.E.128 desc[UR4][R2.64+0x80], R24 ;  /* 0x0000801802007985 */ /* 0x0003e6000c101d04 */
[----:B-1----:R-:W-:Y:S05]  /*dbd0*/  RET.REL.NODEC R170 `(_ZN5flash24flash_fwd_splitkv_kernelI23Flash_fwd_kernel_traitsILi96ELi64ELi128ELi4ELb0ELb0EN7cutlass6half_tE19Flash_kernel_traitsILi96ELi64ELi128ELi4ES3_EELb0ELb0ELb1ELb0ELb0ELb1ELb0ELb0EEEvNS_16Flash_fwd_paramsE) ;  /* 0xffffff24aa087950 */ /* 0x002fea0003c3ffff */
.L_x_3090:
[----:B------:R-:W-:Y:S01]  /*dbe0*/  MOV R5, 0x2 ;  /* 0x0000000200057802 */ /* 0x000fe20000000f00 */
[----:B------:R-:W-:Y:S01]  /*dbf0*/  IMAD.MOV.U32 R0, RZ, RZ, 0x1f ;  /* 0x0000001fff007424 */ /* 0x000fe200078e00ff */
[----:B------:R-:W-:-:S07]  /*dc00*/  MOV R4, 0xffffffff ;  /* 0xffffffff00047802 */ /* 0x000fce0000000f00 */
[----:B-1---5:R-:W-:Y:S05]  /*dc10*/  WARPSYNC.COLLECTIVE R4, `(.L_x_3097) ;  /* 0x0000000004087348 */ /* 0x022fea0003c00000 */
[----:B------:R2:W3:Y:S02]  /*dc20*/  SHFL.BFLY P0, R10, R190, R5, R0 ;  /* 0x0c000005be0a7389 */ /* 0x0004e40000000000 */
[----:B-123-5:R-:W-:Y:S05]  /*dc30*/  ENDCOLLECTIVE ;  /* 0x000000000000791b */ /* 0x02efea0003800000 */
.L_x_3097:
[----:B------:R-:W-:Y:S02]  /*dc40*/  IMAD.MOV.U32 R7, RZ, RZ, R10 ;  /* 0x000000ffff077224 */ /* 0x000fe400078e000a */
[----:B------:R-:W-:Y:S02]  /*dc50*/  IMAD.MOV.U32 R5, RZ, RZ, 0x1 ;  /* 0x00000001ff057424 */ /* 0x000fe400078e00ff */
[----:B------:R-:W-:-:S05]  /*dc60*/  FADD.FTZ R8, R7, R190 ;  /* 0x000000be07087221 */ /* 0x000fca0000010000 */
[----:B------:R-:W-:-:S07]  /*dc70*/  MOV R190, R8 ;  /* 0x0000000800be7202 */ /* 0x000fce0000000f00 */
[----:B------:R-:W-:Y:S05]  /*dc80*/  WARPSYNC.COLLECTIVE R4, `(.L_x_3098) ;  /* 0x0000000004087348 */ /* 0x000fea0003c00000 */
[----:B------:R1:W2:Y:S02]  /*dc90*/  SHFL.BFLY P0, R10, R190, R5, R0 ;  /* 0x0c000005be0a7389 */ /* 0x0002a40000000000 */
[----:B-12---:R-:W-:Y:S05]  /*dca0*/  ENDCOLLECTIVE ;  /* 0x000000000000791b */ /* 0x006fea0003800000 */
.L_x_3098:
[----:B------:R-:W-:Y:S01]  /*dcb0*/  MOV R190, R187 ;  /* 0x000000bb00be7202 */ /* 0x000fe20000000f00 */
[----:B------:R-:W-:Y:S01]  /*dcc0*/  IMAD.MOV.U32 R5, RZ, RZ, 0x2 ;  /* 0x00000002ff057424 */ /* 0x000fe200078e00ff */
[----:B------:R-:W-:-:S07]  /*dcd0*/  MOV R7, R10 ;  /* 0x0000000a00077202 */ /* 0x000fce0000000f00 */
[----:B------:R-:W-:Y:S05]  /*dce0*/  WARPSYNC.COLLECTIVE R4, `(.L_x_3099) ;  /* 0x0000000004087348 */ /* 0x000fea0003c00000 */
[----:B------:R1:W2:Y:S02]  /*dcf0*/  SHFL.BFLY P0, R10, R190, R5, R0 ;  /* 0x0c000005be0a7389 */ /* 0x0002a40000000000 */
[----:B-12---:R-:W-:Y:S05]  /*dd00*/  ENDCOLLECTIVE ;  /* 0x000000000000791b */ /* 0x006fea0003800000 */
.L_x_3099:
[----:B------:R-:W-:Y:S01]  /*dd10*/  FADD.FTZ R7, R8, R7 ;  /* 0x0000000708077221 */ /* 0x000fe20000010000 */
[----:B------:R-:W-:Y:S01]  /*dd20*/  FADD.FTZ R9, R10, R187 ;  /* 0x000000bb0a097221 */ /* 0x000fe20000010000 */
[----:B------:R-:W-:-:S04]  /*dd30*/  MOV R5, 0x1 ;  /* 0x0000000100057802 */ /* 0x000fc80000000f00 */
[----:B------:R-:W-:-:S07]  /*dd40*/  MOV R190, R9 ;  /* 0x0000000900be7202 */ /* 0x000fce0000000f00 */
[----:B------:R-:W-:Y:S05]  /*dd50*/  WARPSYNC.COLLECTIVE R4, `(.L_x_3100) ;  /* 0x0000000004087348 */ /* 0x000fea0003c00000 */
[----:B------:R1:W2:Y:S02]  /*dd60*/  SHFL.BFLY P0, R10, R190, R5, R0 ;  /* 0x0c000005be0a7389 */ /* 0x0002a40000000000 */
[----:B-12---:R-:W-:Y:S05]  /*dd70*/  ENDCOLLECTIVE ;  /* 0x000000000000791b */ /* 0x006fea0003800000 */
.L_x_3100:
[----:B------:R-:W-:Y:S05]  /*dd80*/  BRA `(.L_x_3101) ;  /* 0xffffffec00f07947 */ /* 0x000fea000383ffff */
.L_x_3102:
        /* <DEDUP_REMOVED lines=15> */
.L_x_11647:


//--------------------- .text._ZN5flash24flash_fwd_splitkv_kernelI23Flash_fwd_kernel_traitsILi96ELi64ELi128ELi4ELb0ELb0EN7cutlass6half_tE19Flash_kernel_traitsILi96ELi64ELi128ELi4ES3_EELb0ELb0ELb0ELb0ELb1ELb0ELb0ELb1EEEvNS_16Flash_fwd_paramsE --------------------------
	.section	.text._ZN5flash24flash_fwd_splitkv_kernelI23Flash_fwd_kernel_traitsILi96ELi64ELi128ELi4ELb0ELb0EN7cutlass6half_tE19Flash_kernel_traitsILi96ELi64ELi128ELi4ES3_EELb0ELb0ELb0ELb0ELb1ELb0ELb0ELb1EEEvNS_16Flash_fwd_paramsE,"ax",@progbits
	.align	128
        .global         _ZN5flash24flash_fwd_splitkv_kernelI23Flash_fwd_kernel_traitsILi96ELi64ELi128ELi4ELb0ELb0EN7cutlass6half_tE19Flash_kernel_traitsILi96ELi64ELi128ELi4ES3_EELb0ELb0ELb0ELb0ELb1ELb0ELb0ELb1EEEvNS_16Flash_fwd_paramsE
        .type           _ZN5flash24flash_fwd_splitkv_kernelI23Flash_fwd_kernel_traitsILi96ELi64ELi128ELi4ELb0ELb0EN7cutlass6half_tE19Flash_kernel_traitsILi96ELi64ELi128ELi4ES3_EELb0ELb0ELb0ELb0ELb1ELb0ELb0ELb1EEEvNS_16Flash_fwd_paramsE,@function
        .size           _ZN5flash24flash_fwd_splitkv_kernelI23Flash_fwd_kernel_traitsILi96ELi64ELi128ELi4ELb0ELb0EN7cutlass6half_tE19Flash_kernel_traitsILi96ELi64ELi128ELi4ES3_EELb0ELb0ELb0ELb0ELb1ELb0ELb0ELb1EEEvNS_16Flash_fwd_paramsE,(.L_x_11648 - _ZN5flash24flash_fwd_splitkv_kernelI23Flash_fwd_kernel_traitsILi96ELi64ELi128ELi4ELb0ELb0EN7cutlass6half_tE19Flash_kernel_traitsILi96ELi64ELi128ELi4ES3_EELb0ELb0ELb0ELb0ELb1ELb0ELb0ELb1EEEvNS_16Flash_fwd_paramsE)
        .other          _ZN5flash24flash_fwd_splitkv_kernelI23Flash_fwd_kernel_traitsILi96ELi64ELi128ELi4ELb0ELb0EN7cutlass6half_tE19Flash_kernel_traitsILi96ELi64ELi128ELi4ES3_EELb0ELb0ELb0ELb0ELb1ELb0ELb0ELb1EEEvNS_16Flash_fwd_paramsE,@"STO_CUDA_ENTRY STV_DEFAULT"
_ZN5flash24flash_fwd_splitkv_kernelI23Flash_fwd_kernel_traitsILi96ELi64ELi128ELi4ELb0ELb0EN7cutlass6half_tE19Flash_kernel_traitsILi96ELi64ELi128ELi4ES3_EELb0ELb0ELb0ELb0ELb1ELb0ELb0ELb1EEEvNS_16Flash_fwd_paramsE:
.text._ZN5flash24flash_fwd_splitkv_kernelI23Flash_fwd_kernel_traitsILi96ELi64ELi128ELi4ELb0ELb0EN7cutlass6half_tE19Flash_kernel_traitsILi96ELi64ELi128ELi4ES3_EELb0ELb0ELb0ELb0ELb1ELb0ELb0ELb1EEEvNS_16Flash_fwd_paramsE:
[----:B------:R-:W-:Y:S01]  /*0000*/  LDC R1, c[0x0][0x37c] ;  /* 0x0000df00ff017b82 */ /* 0x000fe20000000800 */
[----:B------:R-:W1:Y:S07]  /*0010*/  S2R R19, SR_CTAID.X ;  /* 0x0000000000137919 */ /* 0x000e6e0000002500 */
[----:B------:R-:W2:Y:S01]  /*0020*/  LDC.64 R116, c[0x0][0x348] ;  /* 0x0000d200ff747b82 */ /* 0x000ea20000000a00 */
[----:B------:R-:W-:Y:S01]  /*0030*/  BSSY.RECONVERGENT B3, `(.L_x_3103) ;  /* 0x0000005000037945 */ /* 0x000fe20003800200 */
[----:B------:R-:W-:Y:S01]  /*0040*/  MOV R148, 0x80 ;  /* 0x0000008000947802 */ /* 0x000fe20000000f00 */
[----:B------:R-:W3:Y:S01]  /*0050*/  S2R R150, SR_CTAID.Y ;  /* 0x0000000000967919 */ /* 0x000ee20000002600 */
[----:B------:R-:W4:Y:S05]  /*0060*/  S2R R149, SR_CTAID.Z ;  /* 0x0000000000957919 */ /* 0x000f2a0000002700 */
[----:B-1234-:R-:W-:Y:S05]  /*0070*/  CALL.REL.NOINC `($_ZN5flash24flash_fwd_splitkv_kernelI23Flash_fwd_kernel_traitsILi96ELi64ELi128ELi4ELb0ELb0EN7cutlass6half_tE19Flash_kernel_traitsILi96ELi64ELi128ELi4ES3_EELb0ELb0ELb0ELb0ELb1ELb0ELb0ELb1EEEvNS_16Flash_fwd_paramsE$_ZN5flash30compute_attn_1rowblock_splitkvI23Flash_fwd_kernel_traitsILi96ELi64ELi128ELi4ELb0ELb0EN7cutlass6half_tE19Flash_kernel_traitsILi96ELi64ELi128ELi4ES3_EELb0ELb0ELb0ELb0ELb1ELb0ELb0ELb1ENS_16Flash_fwd_paramsEEEvRKT8_iiiii) ;  /* 0x0000000000087944 */ /* 0x01efea0003c00000 */
[----:B------:R-:W-:Y:S05]  /*0080*/  BSYNC.RECONVERGENT B3 ;  /* 0x0000000000037941 */ /* 0x000fea0003800200 */
.L_x_3103:
[----:B------:R-:W-:Y:S05]  /*0090*/  EXIT ;  /* 0x000000000000794d */ /* 0x000fea0003800000 */
        .type           $_ZN5flash24flash_fwd_splitkv_kernelI23Flash_fwd_kernel_traitsILi96ELi64ELi128ELi4ELb0ELb0EN7cutlass6half_tE19Flash_kernel_traitsILi96ELi64ELi128ELi4ES3_EELb0ELb0ELb0ELb0ELb1ELb0ELb0ELb1EEEvNS_16Flash_fwd_paramsE$_ZN5flash30compute_attn_1rowblock_splitkvI23Flash_fwd_kernel_traitsILi96ELi64ELi128ELi4ELb0ELb0EN7cutlass6half_tE19Flash_kernel_traitsILi96ELi64ELi128ELi4ES3_EELb0ELb0ELb0ELb0ELb1ELb0ELb0ELb1ENS_16Flash_fwd_paramsEEEvRKT8_iiiii,@function
        .size           $_ZN5flash24flash_fwd_splitkv_kernelI23Flash_fwd_kernel_traitsILi96ELi64ELi128ELi4ELb0ELb0EN7cutlass6half_tE19Flash_kernel_traitsILi96ELi64ELi128ELi4ES3_EELb0ELb0ELb0ELb0ELb1ELb0ELb0ELb1EEEvNS_16Flash_fwd_paramsE$_ZN5flash30compute_attn_1rowblock_splitkvI23Flash_fwd_kernel_traitsILi96ELi64ELi128ELi4ELb0ELb0EN7cutlass6half_tE19Flash_kernel_traitsILi96ELi64ELi128ELi4ES3_EELb0ELb0ELb0ELb0ELb1ELb0ELb0ELb1ENS_16Flash_fwd_paramsEEEvRKT8_iiiii,(.L_x_11648 - $_ZN5flash24flash_fwd_splitkv_kernelI23Flash_fwd_kernel_traitsILi96ELi64ELi128ELi4ELb0ELb0EN7cutlass6half_tE19Flash_kernel_traitsILi96ELi64ELi128ELi4ES3_EELb0ELb0ELb0ELb0ELb1ELb0ELb0ELb1EEEvNS_16Flash_fwd_paramsE$_ZN5flash30compute_attn_1rowblock_splitkvI23Flash_fwd_kernel_traitsILi96ELi64ELi128ELi4ELb0ELb0EN7cutlass6half_tE19Flash_kernel_traitsILi96ELi64ELi128ELi4ES3_EELb0ELb0ELb0ELb0ELb1ELb0ELb0ELb1ENS_16Flash_fwd_paramsEEEvRKT8_iiiii)
$_ZN5flash24flash_fwd_splitkv_kernelI23Flash_fwd_kernel_traitsILi96ELi64ELi128ELi4ELb0ELb0EN7cutlass6half_tE19Flash_kernel_traitsILi96ELi64ELi128ELi4ES3_EELb0ELb0ELb0ELb0ELb1ELb0ELb0ELb1EEEvNS_16Flash_fwd_paramsE$_ZN5flash30compute_attn_1rowblock_splitkvI23Flash_fwd_kernel_traitsILi96ELi64ELi128ELi4ELb0ELb0EN7cutlass6half_tE19Flash_kernel_traitsILi96ELi64ELi128ELi4ES3_EELb0ELb0ELb0ELb0ELb1ELb0ELb0ELb1ENS_16Flash_fwd_paramsEEEvRKT8_iiiii:
        /* <DEDUP_REMOVED lines=39> */
.L_x_3105:
[----:B------:R-:W-:Y:S05]  /*0310*/  BSYNC.RECONVERGENT B0 ;  /* 0x0000000000007941 */ /* 0x000fea0003800200 */
.L_x_3104:
[----:B------:R-:W-:Y:S04]  /*0320*/  BSSY.RECONVERGENT B0, `(.L_x_3106) ;  /* 0x0000007000007945 */ /* 0x000fe80003800200 */
[----:B------:R-:W-:Y:S05]  /*0330*/  @!P3 BRA `(.L_x_3107) ;  /* 0x000000000014b947 */ /* 0x000fea0003800000 */
[----:B------:R-:W4:Y:S02]  /*0340*/  LD.E.U8 R0, desc[UR4][R116.64+0x1b2] ;  /* 0x0001b20474007980 */ /* 0x000f24000c101100 */
[----:B----4-:R-:W-:-:S13]  /*0350*/  ISETP.NE.AND P1, PT, R0, RZ, PT ;  /* 0x000000ff0000720c */ /* 0x010fda0003f25270 */
[----:B------:R-:W4:Y:S02]  /*0360*/  @P1 LD.E R0, desc[UR4][R6.64+0x4] ;  /* 0x0000040406001980 */ /* 0x000f24000c101900 */
[----:B----45:R-:W-:-:S06]  /*0370*/  @P1 IADD3 R91, PT, PT, R0, -R11, RZ ;  /* 0x8000000b005b1210 */ /* 0x030fcc0007ffe0ff */
[----:B------:R4:W5:Y:S02]  /*0380*/  @!P1 LD.E R91, desc[UR4][R6.64] ;  /* 0x00000004065b9980 */ /* 0x000964000c101900 */
.L_x_3107:
[----:B------:R-:W-:Y:S05]  /*0390*/  BSYNC.RECONVERGENT B0 ;  /* 0x0000000000007941 */ /* 0x000fea0003800200 */
.L_x_3106:
[----:B------:R-:W-:Y:S01]  /*03a0*/  BSSY.RECONVERGENT B1, `(.L_x_3108) ;  /* 0x0000012000017945 */ /* 0x000fe20003800200 */
[----:B-----5:R-:W-:Y:S02]  /*03b0*/  @P5 IADD3 R155, PT, PT, -R154, R3, RZ ;  /* 0x000000039a9b5210 */ /* 0x020fe40007ffe1ff */
[----:B------:R-:W-:Y:S01]  /*03c0*/  IADD3 R91, PT, PT, R91, -R10, RZ ;  /* 0x8000000a5b5b7210 */ /* 0x000fe20007ffe0ff */
[----:B------:R-:W-:Y:S06]  /*03d0*/  @!P0 BRA `(.L_x_3109) ;  /* 0x0000000000148947 */ /* 0x000fec0003800000 */
[----:B------:R-:W-:-:S05]  /*03e0*/  IADD3 R2, P0, PT, R4, R108, RZ ;  /* 0x0000006c04027210 */ /* 0x000fca0007f1e0ff */
[----:B------:R-:W-:-:S05]  /*03f0*/  IMAD.X R3, R5, 0x1, R107, P0 ;  /* 0x0000000105037824 */ /* 0x000fca00000e066b */
[----:B------:R-:W5:Y:S02]  /*0400*/  LD.E R81, desc[UR4][R2.64] ;  /* 0x0000000402517980 */ /* 0x000f64000c101900 */
[----:B-----5:R-:W-:Y:S01]  /*0410*/  IADD3 R81, PT, PT, R81, -R10, RZ ;  /* 0x8000000a51517210 */ /* 0x020fe20007ffe0ff */
[----:B------:R-:W-:Y:S05]  /*0420*/  BRA `(.L_x_3110) ;  /* 0x0000000000247947 */ /* 0x000fea0003800000 */
.L_x_3109:
[----:B------:R-:W5:Y:S01]  /*0430*/  LD.E.64 R2, desc[UR4][R116.64+0x108] ;  /* 0x0001080474027980 */ /* 0x000f62000c101b00 */
[----:B------:R-:W-:Y:S01]  /*0440*/  BSSY.RECONVERGENT B0, `(.L_x_3111) ;  /* 0x0000006000007945 */ /* 0x000fe20003800200 */
[----:B------:R-:W-:Y:S01]  /*0450*/  IMAD.MOV.U32 R0, RZ, RZ, RZ ;  /* 0x000000ffff007224 */ /* 0x000fe200078e00ff */
[----:B-----5:R-:W-:-:S04]  /*0460*/  ISETP.NE.U32.AND P0, PT, R2, RZ, PT ;  /* 0x000000ff0200720c */ /* 0x020fc80003f05070 */
[----:B------:R-:W-:-:S13]  /*0470*/  ISETP.NE.AND.EX P0, PT, R3, RZ, PT, P0 ;  /* 0x000000ff0300720c */ /* 0x000fda0003f05300 */
[----:B------:R-:W-:Y:S05]  /*0480*/  @!P0 BRA `(.L_x_3112) ;  /* 0x0000000000048947 */ /* 0x000fea0003800000 */
[----:B------:R1:W5:Y:S02]  /*0490*/  LD.E R0, desc[UR4][R116.64+0xbc] ;  /* 0x0000bc0474007980 */ /* 0x000364000c101900 */
.L_x_3112:
[----:B------:R-:W-:Y:S05]  /*04a0*/  BSYNC.RECONVERGENT B0 ;  /* 0x0000000000007941 */ /* 0x000fea0003800200 */
.L_x_3111:
[----:B-----5:R-:W-:Y:S02]  /*04b0*/  IADD3 R81, PT, PT, R91, R0, RZ ;  /* 0x000000005b517210 */ /* 0x020fe40007ffe0ff */
.L_x_3110:
[----:B------:R-:W-:Y:S05]  /*04c0*/  BSYNC.RECONVERGENT B1 ;  /* 0x0000000000017941 */ /* 0x000fea0003800200 */
.L_x_3108:
[----:B------:R-:W-:Y:S01]  /*04d0*/  IMAD.SHL.U32 R152, R19, 0x40, RZ ;  /* 0x0000004013987824 */ /* 0x000fe200078e00ff */
[----:B------:R-:W-:Y:S01]  /*04e0*/  MOV R2, R148 ;  /* 0x0000009400027202 */ /* 0x000fe20000000f00 */
[----:B------:R-:W-:-:S03]  /*04f0*/  IMAD.MOV.U32 R3, RZ, RZ, 0x0 ;  /* 0x00000000ff037424 */ /* 0x000fc600078e00ff */
[----:B------:R-:W-:-:S13]  /*0500*/  ISETP.GT.AND P0, PT, R155, R152, PT ;  /* 0x000000989b00720c */ /* 0x000fda0003f04270 */
[----:B-1234-:R-:W-:Y:S05]  /*0510*/  @!P0 RET.REL.NODEC R2 `(_ZN5flash24flash_fwd_splitkv_kernelI23Flash_fwd_kernel_traitsILi96ELi64ELi128ELi4ELb0ELb0EN7cutlass6half_tE19Flash_kernel_traitsILi96ELi64ELi128ELi4ES3_EELb0ELb0ELb0ELb0ELb1ELb0ELb0ELb1EEEvNS_16Flash_fwd_paramsE) ;  /* 0xfffffff802b88950 */ /* 0x01efea0003c3ffff */
        /* <DEDUP_REMOVED lines=19> */
[----:B------:R1:W5:Y:S01]  /*0650*/  LD.E.64 R16, desc[UR4][R116.64+0x70] ;  /* 0x0000700474107980 */ /* 0x000362000c101b00 */
[----:B------:R-:W-:Y:S01]  /*0660*/  IMAD.SHL.U32 R7, R82, 0x8, RZ ;  /* 0x0000000852077824 */ /* 0x000fe200078e00ff */
[----:B------:R-:W-:Y:S01]  /*0670*/  SHF.R.U32.HI R10, RZ, 0x2, R82 ;  /* 0x00000002ff0a7819 */ /* 0x000fe20000011652 */
[----:B------:R-:W-:-:S02]  /*0680*/  IMAD.IADD R155, R155, 0x1, -R152 ;  /* 0x000000019b9b7824 */ /* 0x000fc400078e0a98 */
[----:B------:R-:W-:Y:S01]  /*0690*/  IMAD.MOV.U32 R23, RZ, RZ, RZ ;  /* 0x000000ffff177224 */ /* 0x000fe200078e00ff */
[----:B------:R-:W-:Y:S02]  /*06a0*/  IADD3 R8, PT, PT, R10, 0x20, RZ ;  /* 0x000000200a087810 */ /* 0x000fe40007ffe0ff */
[----:B------:R-:W-:Y:S02]  /*06b0*/  LOP3.LUT R22, R7, 0x18, RZ, 0xc0, !PT ;  /* 0x0000001807167812 */ /* 0x000fe400078ec0ff */
[-C--:B------:R-:W-:Y:S02]  /*06c0*/  ISETP.GE.AND P1, PT, R8, R155.reuse, PT ;  /* 0x0000009b0800720c */ /* 0x080fe40003f26270 */
[----:B------:R-:W-:Y:S02]  /*06d0*/  LOP3.LUT P4, R82, R82, 0x3, RZ, 0xc0, !PT ;  /* 0x0000000352527812 */ /* 0x000fe4000788c0ff */
        /* <DEDUP_REMOVED lines=8> */
[----:B------:R-:W-:Y:S01]  /*0760*/  @!P0 IMAD.MOV.U32 R8, RZ, RZ, R20 ;  /* 0x000000ffff088224 */ /* 0x000fe200078e0014 */
        /* <DEDUP_REMOVED lines=8> */
[----:B------:R-:W-:Y:S01]  /*07f0*/  IADD3.X R19, PT, PT, R6, R23, R7, P3, !PT ;  /* 0x0000001706137210 */ /* 0x000fe20001ffe407 */
[----:B------:R-:W-:Y:S01]  /*0800*/  IMAD R0, R13, R149, RZ ;  /* 0x000000950d007224 */ /* 0x000fe200078e02ff */
[----:B------:R-:W-:Y:S02]  /*0810*/  LEA.HI.X.SX32 R3, R3, RZ, 0x1, P0 ;  /* 0x000000ff03037211 */ /* 0x000fe400000f0eff */
[----:B------:R-:W-:Y:S01]  /*0820*/  LEA R2, P0, R9, R4, 0x2 ;  /* 0x0000000409027211 */ /* 0x000fe200078010ff */
[----:B------:R-:W-:Y:S01]  /*0830*/  IMAD.WIDE.U32 R18, R149, R12, R18 ;  /* 0x0000000c95127225 */ /* 0x000fe200078e0012 */
[----:B------:R-:W-:Y:S02]  /*0840*/  ISETP.NE.OR P3, PT, R82, RZ, P1 ;  /* 0x000000ff5200720c */ /* 0x000fe40000f65670 */
[----:B------:R-:W-:Y:S01]  /*0850*/  LEA.HI.X R3, R9, R5, R3, 0x2, P0 ;  /* 0x0000000509037211 */ /* 0x000fe200000f1403 */
[----:B------:R-:W-:Y:S01]  /*0860*/  @!P4 IMAD.MOV.U32 R5, RZ, RZ, 0x7f800000 ;  /* 0x7f800000ff05c424 */ /* 0x000fe200078e00ff */
[----:B------:R-:W-:Y:S01]  /*0870*/  IADD3 R13, PT, PT, R19, R0, RZ ;  /* 0x00000000130d7210 */ /* 0x000fe20007ffe0ff */
[----:B-1----:R-:W-:Y:S08]  /*0880*/  @P2 BRA `(.L_x_3115) ;  /* 0x0000000000242947 */ /* 0x002ff00003800000 */
        /* <DEDUP_REMOVED lines=9> */
.L_x_3115:
[----:B------:R-:W-:Y:S05]  /*0920*/  BSYNC.RECONVERGENT B0 ;  /* 0x0000000000007941 */ /* 0x000fea0003800200 */
.L_x_3114:
[----:B------:R-:W-:Y:S04]  /*0930*/  BSSY.RECONVERGENT B0, `(.L_x_3116) ;  /* 0x000000f000007945 */ /* 0x000fe80003800200 */
[----:B------:R-:W-:Y:S05]  /*0940*/  @P1 BRA `(.L_x_3117) ;  /* 0x0000000000341947 */ /* 0x000fea0003800000 */
[----:B-1----:R-:W-:Y:S01]  /*0950*/  IADD3 R9, P0, PT, R10, 0x20, RZ ;  /* 0x000000200a097810 */ /* 0x002fe20007f1e0ff */
[----:B------:R-:W-:Y:S01]  /*0960*/  IMAD.MOV.U32 R10, RZ, RZ, R18 ;  /* 0x000000ffff0a7224 */ /* 0x000fe200078e0012 */
[----:B------:R-:W-:-:S03]  /*0970*/  MOV R11, R13 ;  /* 0x0000000d000b7202 */ /* 0x000fc60000000f00 */
[----:B------:R-:W-:Y:S02]  /*0980*/  IMAD.X R7, RZ, RZ, RZ, P0 ;  /* 0x000000ffff077224 */ /* 0x000fe400000e06ff */
        /* <DEDUP_REMOVED lines=9> */
.L_x_3117:
[----:B------:R-:W-:Y:S05]  /*0a20*/  BSYNC.RECONVERGENT B0 ;  /* 0x0000000000007941 */ /* 0x000fea0003800200 */
.L_x_3116:
[----:B------:R-:W-:Y:S01]  /*0a30*/  MOV R149, 0x0 ;  /* 0x0000000000957802 */ /* 0x000fe20000000f00 */
[----:B------:R1:W-:Y:S03]  /*0a40*/  @!P4 ST.E desc[UR4][R2.64], R5 ;  /* 0x000000050200c985 */ /* 0x0003e6000c101904 */
[----:B-12--5:R-:W-:Y:S05]  /*0a50*/  @P3 RET.REL.NODEC R148 `(_ZN5flash24flash_fwd_splitkv_kernelI23Flash_fwd_kernel_traitsILi96ELi64ELi128ELi4ELb0ELb0EN7cutlass6half_tE19Flash_kernel_traitsILi96ELi64ELi128ELi4ES3_EELb0ELb0ELb0ELb0ELb1ELb0ELb0ELb1EEEvNS_16Flash_fwd_paramsE) ;  /* 0xfffffff494683950 */ /* 0x026fea0003c3ffff */
[----:B------:R-:W-:Y:S02]  /*0a60*/  MOV R5, 0x7f800000 ;  /* 0x7f80000000057802 */ /* 0x000fe40000000f00 */
[----:B------:R-:W-:-:S03]  /*0a70*/  MOV R149, 0x0 ;  /* 0x0000000000957802 */ /* 0x000fc60000000f00 */
[----:B------:R1:W-:Y:S02]  /*0a80*/  ST.E desc[UR4][R2.64+0x80], R5 ;  /* 0x0000800502007985 */ /* 0x0003e4000c101904 */
[----:B-1----:R-:W-:Y:S05]  /*0a90*/  RET.REL.NODEC R148 `(_ZN5flash24flash_fwd_splitkv_kernelI23Flash_fwd_kernel_traitsILi96ELi64ELi128ELi4ELb0ELb0EN7cutlass6half_tE19Flash_kernel_traitsILi96ELi64ELi128ELi4ES3_EELb0ELb0ELb0ELb0ELb1ELb0ELb0ELb1EEEvNS_16Flash_fwd_paramsE) ;  /* 0xfffffff494587950 */ /* 0x002fea0003c3ffff */
.L_x_3113:
        /* <DEDUP_REMOVED lines=58> */
[----:B------:R-:W1:Y:S01]  /*0e40*/  F2I.FTZ.U32.TRUNC.NTZ R23, R8 ;  /* 0x0000000800177305 */ /* 0x000e62000021f000 */
        /* <DEDUP_REMOVED lines=15> */
[----:B------:R-:W-:Y:S01]  /*0f40*/  ISETP.GE.AND P0, PT, R5, RZ, PT ;  /* 0x000000ff0500720c */ /* 0x000fe20003f06270 */
[----:B------:R-:W-:Y:S01]  /*0f50*/  IMAD R0, R11, R9, R0 ;  /* 0x000000090b007224 */ /* 0x000fe200078e0200 */
[----:B------:R-:W-:-:S03]  /*0f60*/  ISETP.NE.AND P1, PT, R2, RZ, PT ;  /* 0x000000ff0200720c */ /* 0x000fc60003f25270 */
[----:B------:R-:W-:Y:S02]  /*0f70*/  IMAD R5, R143, R0, RZ ;  /* 0x000000008f057224 */ /* 0x000fe400078e02ff */
[----:B------:R-:W-:-:S06]  /*0f80*/  @P2 VIADD R7, R7, 0x1 ;  /* 0x0000000107072836 */ /* 0x000fcc0000000000 */
[----:B------:R-:W-:Y:S02]  /*0f90*/  @!P0 IMAD.MOV R7, RZ, RZ, -R7 ;  /* 0x000000ffff078224 */ /* 0x000fe400078e0a07 */
[----:B------:R-:W-:Y:S02]  /*0fa0*/  @!P1 LOP3.LUT R7, RZ, R2, RZ, 0x33, !PT ;  /* 0x00000002ff079212 */ /* 0x000fe400078e33ff */
[----:B---3--:R-:W-:Y:S01]  /*0fb0*/  SHF.R.S32.HI R3, RZ, 0x1f, R4 ;  /* 0x0000001fff037819 */ /* 0x008fe20000011404 */
[-C--:B--2---:R-:W-:Y:S02]  /*0fc0*/  IMAD R6, R13, R4.reuse, RZ ;  /* 0x000000040d067224 */ /* 0x084fe400078e02ff */
[----:B------:R-:W-:-:S04]  /*0fd0*/  IMAD.WIDE.U32 R8, R12, R4, RZ ;  /* 0x000000040c087225 */ /* 0x000fc800078e00ff */
[----:B------:R-:W-:Y:S01]  /*0fe0*/  IMAD R6, R12, R3, R6 ;  /* 0x000000030c067224 */ /* 0x000fe200078e0206 */
[----:B------:R-:W-:-:S04]  /*0ff0*/  SHF.R.S32.HI R13, RZ, 0x1f, R0 ;  /* 0x0000001fff0d7819 */ /* 0x000fc80000011400 */
[----:B------:R-:W-:Y:S01]  /*1000*/  IADD3 R9, PT, PT, R9, R6, RZ ;  /* 0x0000000609097210 */ /* 0x000fe20007ffe0ff */
[----:B------:R-:W-:Y:S02]  /*1010*/  IMAD R5, R142, R13, R5 ;  /* 0x0000000d8e057224 */ /* 0x000fe400078e0205 */
[----:B------:R-:W-:Y:S01]  /*1020*/  IMAD.WIDE.U32 R8, R0, R142, R8 ;  /* 0x0000008e00087225 */ /* 0x000fe200078e0008 */
[----:B------:R-:W-:-:S04]  /*1030*/  SHF.R.S32.HI R6, RZ, 0x1f, R7 ;  /* 0x0000001fff067819 */ /* 0x000fc80000011407 */
[----:B------:R-:W-:Y:S01]  /*1040*/  IADD3 R9, PT, PT, R9, R5, RZ ;  /* 0x0000000509097210 */ /* 0x000fe20007ffe0ff */
[----:B------:R-:W-:-:S04]  /*1050*/  IMAD R5, R21, R7, RZ ;  /* 0x0000000715057224 */ /* 0x000fc800078e02ff */
[----:B------:R-:W-:Y:S02]  /*1060*/  IMAD R6, R20, R6, R5 ;  /* 0x0000000614067224 */ /* 0x000fe400078e0205 */
[----:B------:R-:W-:Y:S02]  /*1070*/  IMAD R5, R15, R4, RZ ;  /* 0x000000040f057224 */ /* 0x000fe400078e02ff */
[----:B------:R-:W-:-:S04]  /*1080*/  IMAD.WIDE.U32 R8, R7, R20, R8 ;  /* 0x0000001407087225 */ /* 0x000fc800078e0008 */
[----:B------:R-:W-:-:S04]  /*1090*/  IMAD.WIDE.U32 R22, R14, R4, RZ ;  /* 0x000000040e167225 */ /* 0x000fc800078e00ff */
[----:B------:R-:W-:Y:S02]  /*10a0*/  IMAD R5, R14, R3, R5 ;  /* 0x000000030e057224 */ /* 0x000fe400078e0205 */
[----:B------:R-:W-:Y:S01]  /*10b0*/  IMAD.IADD R3, R9, 0x1, R6 ;  /* 0x0000000109037824 */ /* 0x000fe200078e0206 */
[----:B------:R-:W-:Y:S02]  /*10c0*/  MOV R6, R8 ;  /* 0x0000000800067202 */ /* 0x000fe40000000f00 */
[----:B------:R-:W-:Y:S01]  /*10d0*/  IADD3 R12, PT, PT, R23, R5, RZ ;  /* 0x00000005170c7210 */ /* 0x000fe20007ffe0ff */
[----:B------:R-:W-:Y:S05]  /*10e0*/  BRA `(.L_x_3120) ;  /* 0x0000000400347947 */ /* 0x000fea0003800000 */
.L_x_3119:
        /* <DEDUP_REMOVED lines=28> */
[----:B-----5:R-:W-:Y:S01]  /*12b0*/  @!P3 SHF.R.S32.HI R6, RZ, 0x1f, R9 ;  /* 0x0000001fff06b819 */ /* 0x020fe20000011409 */
[----:B----4-:R-:W-:Y:S02]  /*12c0*/  @!P3 IMAD R7, R21, R9, RZ ;  /* 0x000000091507b224 */ /* 0x010fe400078e02ff */
[----:B------:R-:W-:Y:S02]  /*12d0*/  @!P3 IMAD.IADD R23, R23, 0x1, R0 ;  /* 0x000000011717b824 */ /* 0x000fe400078e0200 */
[-C--:B------:R-:W-:Y:S02]  /*12e0*/  @!P0 IADD3 R3, PT, PT, R3, -R4.reuse, RZ ;  /* 0x8000000403038210 */ /* 0x080fe40007ffe0ff */
[----:B------:R-:W-:Y:S01]  /*12f0*/  @P3 IADD3 R0, PT, PT, R10, R11, RZ ;  /* 0x0000000b0a003210 */ /* 0x000fe20007ffe0ff */
[----:B------:R-:W-:Y:S01]  /*1300*/  @!P3 IMAD.WIDE.U32 R22, R20, R9, R22 ;  /* 0x000000091416b225 */ /* 0x000fe200078e0016 */
[----:B------:R-:W-:-:S02]  /*1310*/  ISETP.GE.U32.AND P2, PT, R3, R4, PT ;  /* 0x000000040300720c */ /* 0x000fc40003f46070 */
[----:B------:R-:W-:Y:S01]  /*1320*/  LOP3.LUT R3, R149, R2, RZ, 0x3c, !PT ;  /* 0x0000000295037212 */ /* 0x000fe200078e3cff */
[----:B------:R-:W-:Y:S02]  /*1330*/  @!P3 IMAD R7, R20, R6, R7 ;  /* 0x000000061407b224 */ /* 0x000fe400078e0207 */
[-C--:B------:R-:W-:Y:S02]  /*1340*/  @P3 IMAD R4, R143, R0.reuse, RZ ;  /* 0x000000008f043224 */ /* 0x080fe400078e02ff */
[----:B------:R-:W-:Y:S01]  /*1350*/  @P3 IMAD.WIDE.U32 R20, R142, R0, RZ ;  /* 0x000000008e143225 */ /* 0x000fe200078e00ff */
[----:B------:R-:W-:Y:S02]  /*1360*/  ISETP.GE.AND P1, PT, R3, RZ, PT ;  /* 0x000000ff0300720c */ /* 0x000fe40003f26270 */
[----:B------:R-:W-:Y:S01]  /*1370*/  @!P0 IADD3 R5, PT, PT, R5, 0x1, RZ ;  /* 0x0000000105058810 */ /* 0x000fe20007ffe0ff */
[----:B------:R-:W-:Y:S01]  /*1380*/  @!P3 IMAD.IADD R7, R23, 0x1, R7 ;  /* 0x000000011707b824 */ /* 0x000fe200078e0207 */
[----:B------:R-:W-:Y:S01]  /*1390*/  @!P3 MOV R8, R22 ;  /* 0x000000160008b202 */ /* 0x000fe20000000f00 */
[----:B------:R-:W-:Y:S01]  /*13a0*/  @P3 IMAD.MOV.U32 R8, RZ, RZ, R20 ;  /* 0x000000ffff083224 */ /* 0x000fe200078e0014 */
[----:B------:R-:W-:-:S02]  /*13b0*/  ISETP.NE.AND P0, PT, R2, RZ, PT ;  /* 0x000000ff0200720c */ /* 0x000fc40003f05270 */
[----:B------:R-:W-:Y:S01]  /*13c0*/  @P3 IADD3 R7, PT, PT, R21, R4, RZ ;  /* 0x0000000415073210 */ /* 0x000fe20007ffe0ff */
[----:B------:R-:W-:Y:S01]  /*13d0*/  @!P3 IMAD R4, R119, R10, RZ ;  /* 0x0000000a7704b224 */ /* 0x000fe200078e02ff */
[----:B------:R-:W-:Y:S02]  /*13e0*/  @!P3 SHF.R.S32.HI R3, RZ, 0x1f, R10 ;  /* 0x0000001fff03b819 */ /* 0x000fe4000001140a */
[----:B------:R-:W-:Y:S01]  /*13f0*/  LEA R0, R120, 0xffffff80, 0x7 ;  /* 0xffffff8078007811 */ /* 0x000fe200078e38ff */
[----:B------:R-:W-:Y:S01]  /*1400*/  IMAD.MOV.U32 R21, RZ, RZ, R7 ;  /* 0x000000ffff157224 */ /* 0x000fe200078e0007 */
[----:B------:R-:W-:Y:S02]  /*1410*/  MOV R20, R8 ;  /* 0x0000000800147202 */ /* 0x000fe40000000f00 */
[----:B------:R-:W-:Y:S01]  /*1420*/  @P2 IADD3 R5, PT, PT, R5, 0x1, RZ ;  /* 0x0000000105052810 */ /* 0x000fe20007ffe0ff */
[----:B------:R-:W-:Y:S02]  /*1430*/  @!P3 IMAD R3, R3, R118, R4 ;  /* 0x000000760303b224 */ /* 0x000fe400078e0204 */
[----:B------:R-:W-:-:S04]  /*1440*/  @!P3 IMAD.WIDE.U32 R22, R118, R10, RZ ;  /* 0x0000000a7616b225 */ /* 0x000fc800078e00ff */
[-C--:B------:R-:W-:Y:S02]  /*1450*/  IMAD R6, R143, R0.reuse, RZ ;  /* 0x000000008f067224 */ /* 0x080fe400078e02ff */
[----:B------:R-:W-:Y:S01]  /*1460*/  IMAD.WIDE.U32 R20, R142, R0, R20 ;  /* 0x000000008e147225 */ /* 0x000fe200078e0014 */
[----:B------:R-:W-:-:S03]  /*1470*/  @!P3 IADD3 R23, PT, PT, R23, R3, RZ ;  /* 0x000000031717b210 */ /* 0x000fc60007ffe0ff */
[----:B------:R-:W-:Y:S01]  /*1480*/  @!P1 IMAD.MOV R5, RZ, RZ, -R5 ;  /* 0x000000ffff059224 */ /* 0x000fe200078e0a05 */
[----:B------:R-:W-:Y:S01]  /*1490*/  @!P0 LOP3.LUT R5, RZ, R2, RZ, 0x33, !PT ;  /* 0x00000002ff058212 */ /* 0x000fe200078e33ff */
[----:B------:R-:W-:Y:S01]  /*14a0*/  @!P3 IMAD R4, R13, R9, RZ ;  /* 0x000000090d04b224 */ /* 0x000fe200078e02ff */
[----:B------:R-:W-:Y:S02]  /*14b0*/  @!P3 SHF.R.S32.HI R3, RZ, 0x1f, R9 ;  /* 0x0000001fff03b819 */ /* 0x000fe40000011409 */
[----:B------:R-:W-:Y:S02]  /*14c0*/  IADD3 R21, PT, PT, R21, R6, RZ ;  /* 0x0000000615157210 */ /* 0x000fe40007ffe0ff */
[----:B------:R-:W-:Y:S01]  /*14d0*/  @P3 IADD3 R10, PT, PT, R10, R11, RZ ;  /* 0x0000000b0a0a3210 */ /* 0x000fe20007ffe0ff */
[----:B------:R-:W-:Y:S01]  /*14e0*/  IMAD R7, R15, R5, RZ ;  /* 0x000000050f077224 */ /* 0x000fe200078e02ff */
[----:B------:R-:W-:Y:S01]  /*14f0*/  SHF.R.S32.HI R6, RZ, 0x1f, R5 ;  /* 0x0000001fff067819 */ /* 0x000fe20000011405 */
[----:B------:R-:W-:-:S02]  /*1500*/  @!P3 IMAD R3, R12, R3, R4 ;  /* 0x000000030c03b224 */ /* 0x000fc400078e0204 */
[----:B------:R-:W-:Y:S02]  /*1510*/  @P3 IMAD R4, R119, R10, RZ ;  /* 0x0000000a77043224 */ /* 0x000fe400078e02ff */
[----:B------:R-:W-:-:S04]  /*1520*/  @!P3 IMAD.WIDE.U32 R22, R12, R9, R22 ;  /* 0x000000090c16b225 */ /* 0x000fc800078e0016 */
[----:B------:R-:W-:-:S04]  /*1530*/  IMAD.WIDE.U32 R20, R14, R5, R20 ;  /* 0x000000050e147225 */ /* 0x000fc800078e0014 */
[----:B------:R-:W-:Y:S02]  /*1540*/  IMAD R7, R14, R6, R7 ;  /* 0x000000060e077224 */ /* 0x000fe400078e0207 */
[----:B------:R-:W-:Y:S01]  /*1550*/  @P3 IMAD.WIDE.U32 R10, R118, R10, RZ ;  /* 0x0000000a760a3225 */ /* 0x000fe200078e00ff */
[----:B------:R-:W-:Y:S02]  /*1560*/  MOV R6, R20 ;  /* 0x0000001400067202 */ /* 0x000fe40000000f00 */
[----:B------:R-:W-:Y:S01]  /*1570*/  MOV R13, RZ ;  /* 0x000000ff000d7202 */ /* 0x000fe20000000f00 */
[----:B------:R-:W-:Y:S01]  /*1580*/  @!P3 IMAD.IADD R12, R23, 0x1, R3 ;  /* 0x00000001170cb824 */ /* 0x000fe200078e0203 */
[----:B------:R-:W-:Y:S01]  /*1590*/  IADD3 R3, PT, PT, R21, R7, RZ ;  /* 0x0000000715037210 */ /* 0x000fe20007ffe0ff */
[----:B------:R-:W-:Y:S01]  /*15a0*/  @P3 IMAD.IADD R12, R11, 0x1, R4 ;  /* 0x000000010b0c3824 */ /* 0x000fe200078e0204 */
[----:B-1----:R-:W-:Y:S02]  /*15b0*/  @P3 MOV R22, R10 ;  /* 0x0000000a00163202 */ /* 0x002fe40000000f00 */
.L_x_3120:
[----:B------:R-:W-:Y:S05]  /*15c0*/  BSYNC.RECONVERGENT B0 ;  /* 0x0000000000007941 */ /* 0x000fea0003800200 */
.L_x_3118:
[----:B------:R-:W-:Y:S01]  /*15d0*/  ISETP.NE.AND P0, PT, R154, -0x1, PT ;  /* 0xffffffff9a00780c */ /* 0x000fe20003f05270 */
[----:B------:R-:W2:Y:S04]  /*15e0*/  LD.E.64 R26, desc[UR4][R116.64+0x30] ;  /* 0x00003004741a7980 */ /* 0x000ea8000c101b00 */
[----:B------:R-:W3:Y:S04]  /*15f0*/  LD.E.64 R28, desc[UR4][R116.64+0x48] ;  /* 0x00004804741c7980 */ /* 0x000ee8000c101b00 */
[----:B------:R-:W4:Y:S04]  /*1600*/  LD.E.64 R4, desc[UR4][R116.64] ;  /* 0x0000000474047980 */ /* 0x000f28000c101b00 */
[----:B------:R-:W3:Y:S04]  /*1610*/  @!P0 LD.E.64 R32, desc[UR4][R116.64+0x18] ;  /* 0x0000180474208980 */ /* 0x000ee8000c101b00 */
[----:B------:R-:W4:Y:S04]  /*1620*/  LD.E.64 R8, desc[UR4][R116.64+0x10] ;  /* 0x0000100474087980 */ /* 0x000f28000c101b00 */
[----:B------:R-:W4:Y:S04]  /*1630*/  LD.E.64 R10, desc[UR4][R116.64+0x8] ;  /* 0x00000804740a7980 */ /* 0x000f28000c101b00 */
[----:B------:R-:W4:Y:S01]  /*1640*/  LD.E R125, desc[UR4][R116.64+0xd0] ;  /* 0x0000d004747d7980 */ /* 0x000f22000c101900 */
[----:B------:R-:W-:-:S04]  /*1650*/  IABS R7, R2 ;  /* 0x0000000200077213 */ /* 0x000fc80000000000 */
[----:B------:R-:W1:Y:S08]  /*1660*/  I2F.RP R18, R7 ;  /* 0x0000000700127306 */ /* 0x000e700000209400 */
[----:B-1----:R-:W1:Y:S02]  /*1670*/  MUFU.RCP R17, R18 ;  /* 0x0000001200117308 */ /* 0x002e640000001000 */
[----:B-1----:R-:W-:-:S06]  /*1680*/  VIADD R17, R17, 0xffffffe ;  /* 0x0ffffffe11117836 */ /* 0x002fcc0000000000 */
[----:B------:R-:W1:Y:S01]  /*1690*/  F2I.FTZ.U32.TRUNC.NTZ R21, R17 ;  /* 0x0000001100157305 */ /* 0x000e62000021f000 */
[----:B------:R-:W-:Y:S01]  /*16a0*/  IMAD.MOV.U32 R20, RZ, RZ, RZ ;  /* 0x000000ffff147224 */ /* 0x000fe200078e00ff */
[----:B------:R-:W-:Y:S01]  /*16b0*/  IABS R15, R2 ;  /* 0x00000002000f7213 */ /* 0x000fe20000000000 */
[----:B------:R-:W1:Y:S02]  /*16c0*/  S2R R62, SR_CgaCtaId ;  /* 0x00000000003e7919 */ /* 0x000e640000008800 */
        /* <DEDUP_REMOVED lines=9> */
[C---:B------:R-:W-:Y:S02]  /*1760*/  IMAD.SHL.U32 R153, R82.reuse, 0x8, RZ ;  /* 0x0000000852997824 */ /* 0x040fe400078e00ff */
[----:B------:R-:W-:Y:S02]  /*1770*/  IMAD.SHL.U32 R20, R82, 0x20, RZ ;  /* 0x0000002052147824 */ /* 0x000fe400078e00ff */
[----:B------:R1:W5:Y:S06]  /*1780*/  @P4 LD.E R96, desc[UR4][R24.64] ;  /* 0x0000000418604980 */ /* 0x00036c000c101900 */
[----:B------:R-:W-:Y:S01]  /*1790*/  @!P3 IMAD.IADD R16, R16, 0x1, -R7 ;  /* 0x000000011010b824 */ /* 0x000fe200078e0a07 */
[----:B------:R-:W-:Y:S01]  /*17a0*/  LEA R62, R62, R15, 0x18 ;  /* 0x0000000f3e3e7211 */ /* 0x000fe200078ec0ff */
[----:B------:R-:W-:-:S03]  /*17b0*/  IMAD.SHL.U32 R15, R82, 0x10, RZ ;  /* 0x00000010520f7824 */ /* 0x000fc600078e00ff */
[----:B------:R-:W-:Y:S02]  /*17c0*/  ISETP.GE.U32.AND P4, PT, R16, R7, PT ;  /* 0x000000071000720c */ /* 0x000fe40003f86070 */
[----:B------:R-:W-:Y:S02]  /*17d0*/  SHF.R.U32.HI R16, RZ, 0x1, R82 ;  /* 0x00000001ff107819 */ /* 0x000fe40000011652 */
[----:B------:R-:W-:Y:S01]  /*17e0*/  LOP3.LUT R63, R20, 0xc0, RZ, 0xc0, !PT ;  /* 0x000000c0143f7812 */ /* 0x000fe200078ec0ff */
[----:B------:R-:W-:Y:S01]  /*17f0*/  IMAD.SHL.U32 R122, R82, 0x4, RZ ;  /* 0x00000004527a7824 */ /* 0x000fe200078e00ff */
[----:B------:R-:W-:Y:S02]  /*1800*/  LOP3.LUT R65, R15, 0x3e00, RZ, 0xc0, !PT ;  /* 0x00003e000f417812 */ /* 0x000fe400078ec0ff */
[----:B------:R-:W-:Y:S02]  /*1810*/  LOP3.LUT R7, R63, 0x8, R16, 0xf8, !PT ;  /* 0x000000083f077812 */ /* 0x000fe400078ef810 */
[----:B-1----:R-:W-:Y:S01]  /*1820*/  LOP3.LUT R24, R153, 0x18, RZ, 0xc0, !PT ;  /* 0x0000001899187812 */ /* 0x002fe200078ec0ff */
[----:B------:R-:W-:Y:S01]  /*1830*/  @!P3 VIADD R14, R14, 0x1 ;  /* 0x000000010e0eb836 */ /* 0x000fe20000000000 */
[----:B------:R-:W-:-:S02]  /*1840*/  LOP3.LUT R17, R149, R2, RZ, 0x3c, !PT ;  /* 0x0000000295117212 */ /* 0x000fc400078e3cff */
[----:B------:R-:W-:Y:S02]  /*1850*/  IADD3 R22, P1, PT, R24, R22, RZ ;  /* 0x0000001618167210 */ /* 0x000fe40007f3e0ff */
[----:B------:R-:W-:Y:S02]  /*1860*/  LOP3.LUT R15, R15, 0x100, RZ, 0xc0, !PT ;  /* 0x000001000f0f7812 */ /* 0x000fe400078ec0ff */
[----:B------:R-:W-:Y:S01]  /*1870*/  LOP3.LUT R63, R63, 0x8, R82, 0xf8, !PT ;  /* 0x000000083f3f7812 */ /* 0x000fe200078ef852 */
[----:B-----5:R-:W-:Y:S01]  /*1880*/  IMAD R13, R13, R118, RZ ;  /* 0x000000760d0d7224 */ /* 0x020fe200078e02ff */
[----:B------:R-:W-:Y:S01]  /*1890*/  LOP3.LUT R61, R20, 0x100, RZ, 0xc0, !PT ;  /* 0x00000100143d7812 */ /* 0x000fe200078ec0ff */
[----:B------:R-:W-:Y:S01]  /*18a0*/  IMAD.X R23, RZ, RZ, R12, P1 ;  /* 0x000000ffff177224 */ /* 0x000fe200008e060c */
[----:B------:R-:W-:Y:S01]  /*18b0*/  LOP3.LUT R65, R65, 0x20, R20, 0xf8, !PT ;  /* 0x0000002041417812 */ /* 0x000fe200078ef814 */
[----:B------:R-:W-:Y:S01]  /*18c0*/  @P4 VIADD R14, R14, 0x1 ;  /* 0x000000010e0e4836 */ /* 0x000fe20000000000 */
[----:B------:R-:W-:-:S02]  /*18d0*/  ISETP.GE.AND P2, PT, R17, RZ, PT ;  /* 0x000000ff1100720c */ /* 0x000fc40003f46270 */
[----:B------:R-:W-:Y:S02]  /*18e0*/  LOP3.LUT R16, R15, 0x20, R20, 0xf8, !PT ;  /* 0x000000200f107812 */ /* 0x000fe400078ef814 */
[----:B------:R-:W-:Y:S02]  /*18f0*/  LOP3.LUT R63, R63, 0x18, R122, 0x78, !PT ;  /* 0x000000183f3f7812 */ /* 0x000fe400078e787a */
[----:B------:R-:W-:Y:S01]  /*1900*/  ISETP.NE.AND P1, PT, R2, RZ, PT ;  /* 0x000000ff0200720c */ /* 0x000fe20003f25270 */
[C---:B------:R-:W-:Y:S01]  /*1910*/  IMAD R12, R0.reuse, R119, R13 ;  /* 0x00000077000c7224 */ /* 0x040fe200078e020d */
[--C-:B------:R-:W-:Y:S02]  /*1920*/  LOP3.LUT R61, R61, 0x20, R20.reuse, 0xf8, !PT ;  /* 0x000000203d3d7812 */ /* 0x100fe400078ef814 */
[----:B------:R-:W-:Y:S01]  /*1930*/  LOP3.LUT R65, R65, 0x100, R20, 0xf8, !PT ;  /* 0x0000010041417812 */ /* 0x000fe200078ef814 */
[----:B------:R-:W-:Y:S01]  /*1940*/  IMAD.WIDE.U32 R20, R0, R118, R22 ;  /* 0x0000007600147225 */ /* 0x000fe200078e0016 */
[----:B------:R-:W-:-:S03]  /*1950*/  LOP3.LUT R63, R16, R63, RZ, 0xfc, !PT ;  /* 0x0000003f103f7212 */ /* 0x000fc600078efcff */
[----:B------:R-:W-:Y:S01]  /*1960*/  IMAD.MOV.U32 R0, RZ, RZ, R14 ;  /* 0x000000ffff007224 */ /* 0x000fe200078e000e */
[----:B------:R-:W-:-:S03]  /*1970*/  IADD3 R21, PT, PT, R21, R12, RZ ;  /* 0x0000000c15157210 */ /* 0x000fc60007ffe0ff */
[----:B------:R-:W-:Y:S01]  /*1980*/  @!P2 IMAD.MOV R0, RZ, RZ, -R0 ;  /* 0x000000ffff00a224 */ /* 0x000fe200078e0a00 */
[----:B------:R-:W-:Y:S01]  /*1990*/  @!P1 LOP3.LUT R0, RZ, R2, RZ, 0x33, !PT ;  /* 0x00000002ff009212 */ /* 0x000fe200078e33ff */
[----:B------:R-:W-:Y:S01]  /*19a0*/  IMAD.MOV.U32 R129, RZ, RZ, RZ ;  /* 0x000000ffff817224 */ /* 0x000fe200078e00ff */
[----:B------:R-:W-:Y:S02]  /*19b0*/  SHF.R.U32.HI R128, RZ, 0x2, R82 ;  /* 0x00000002ff807819 */ /* 0x000fe40000011652 */
[----:B------:R-:W-:-:S03]  /*19c0*/  SHF.R.S32.HI R2, RZ, 0x1f, R0 ;  /* 0x0000001fff027819 */ /* 0x000fc60000011400 */
[----:B------:R-:W-:-:S04]  /*19d0*/  IMAD.WIDE.U32 R18, R19, 0x40, R128 ;  /* 0x0000004013127825 */ /* 0x000fc800078e0080 */
[----:B------:R-:W-:-:S04]  /*19e0*/  IMAD.WIDE.U32 R20, R0, R30, R20 ;  /* 0x0000001e00147225 */ /* 0x000fc800078e0014 */
[-C--:B------:R-:W-:Y:S02]  /*19f0*/  IMAD R147, R119, R128.reuse, RZ ;  /* 0x0000008077937224 */ /* 0x080fe400078e02ff */
[----:B------:R-:W-:Y:S01]  /*1a00*/  IMAD R145, R143, R128, RZ ;  /* 0x000000808f917224 */ /* 0x000fe200078e02ff */
[----:B------:R-:W-:Y:S01]  /*1a10*/  LEA R151, R120, 0xffffff80, 0x7 ;  /* 0xffffff8078977811 */ /* 0x000fe200078e38ff */
[----:B------:R-:W-:Y:S01]  /*1a20*/  IMAD.SHL.U32 R87, R118, 0x20, RZ ;  /* 0x0000002076577824 */ /* 0x000fe200078e00ff */
[----:B------:R-:W-:Y:S01]  /*1a30*/  LOP3.LUT R80, R82, 0x3, RZ, 0xc0, !PT ;  /* 0x0000000352507812 */ /* 0x000fe200078ec0ff */
[----:B------:R-:W-:Y:S01]  /*1a40*/  IMAD.SHL.U32 R85, R142, 0x20, RZ ;  /* 0x000000208e557824 */ /* 0x000fe200078e00ff */
[----:B------:R-:W-:Y:S02]  /*1a50*/  SHF.L.U64.HI R88, R118, 0x5, R119 ;  /* 0x0000000576587819 */ /* 0x000fe40000010277 */
[----:B------:R-:W-:Y:S01]  /*1a60*/  SHF.L.U64.HI R86, R142, 0x5, R143 ;  /* 0x000000058e567819 */ /* 0x000fe2000001028f */
[----:B--2---:R-:W-:-:S04]  /*1a70*/  @P0 IMAD.WIDE.U32 R14, R26, R154, RZ ;  /* 0x0000009a1a0e0225 */ /* 0x004fc800078e00ff */
[----:B------:R-:W-:Y:S02]  /*1a80*/  @P0 IMAD R12, R27, R154, RZ ;  /* 0x0000009a1b0c0224 */ /* 0x000fe400078e02ff */
[----:B---3--:R-:W-:-:S04]  /*1a90*/  @!P0 IMAD.WIDE.U32 R16, R32, R150, RZ ;  /* 0x0000009620108225 */ /* 0x008fc800078e00ff */
[----:B------:R-:W-:Y:S02]  /*1aa0*/  @!P0 IMAD.MOV.U32 R13, RZ, RZ, R16 ;  /* 0x000000ffff0d8224 */ /* 0x000fe400078e0010 */
[----:B------:R-:W-:Y:S02]  /*1ab0*/  @P0 IMAD.MOV.U32 R13, RZ, RZ, R14 ;  /* 0x000000ffff0d0224 */ /* 0x000fe400078e000e */
[----:B------:R-:W-:Y:S01]  /*1ac0*/  @!P0 IMAD R32, R33, R150, RZ ;  /* 0x0000009621208224 */ /* 0x000fe200078e02ff */
[----:B------:R-:W-:Y:S02]  /*1ad0*/  LOP3.LUT R14, R7, 0x18, R122, 0x78, !PT ;  /* 0x00000018070e7812 */ /* 0x000fe400078e787a */
[----:B------:R-:W-:Y:S01]  /*1ae0*/  IADD3 R22, P1, PT, R24, R13, RZ ;  /* 0x0000000d18167210 */ /* 0x000fe20007f3e0ff */
[----:B------:R-:W-:Y:S02]  /*1af0*/  @!P0 IMAD.IADD R32, R17, 0x1, R32 ;  /* 0x0000000111208824 */ /* 0x000fe400078e0220 */
[----:B------:R-:W-:Y:S01]  /*1b00*/  @P0 IMAD.IADD R32, R15, 0x1, R12 ;  /* 0x000000010f200824 */ /* 0x000fe200078e020c */
[----:B------:R-:W-:-:S02]  /*1b10*/  LOP3.LUT R65, R65, R14, RZ, 0xfc, !PT ;  /* 0x0000000e41417212 */ /* 0x000fc400078efcff */
[----:B------:R-:W-:Y:S01]  /*1b20*/  LOP3.LUT R61, R61, R14, RZ, 0xfc, !PT ;  /* 0x0000000e3d3d7212 */ /* 0x000fe200078efcff */
[----:B------:R-:W-:Y:S01]  /*1b30*/  IMAD.X R23, RZ, RZ, R32, P1 ;  /* 0x000000ffff177224 */ /* 0x000fe200008e0620 */
[----:B------:R-:W-:Y:S02]  /*1b40*/  LOP3.LUT R15, R153, 0xc0, RZ, 0xc0, !PT ;  /* 0x000000c0990f7812 */ /* 0x000fe400078ec0ff */
[----:B------:R-:W-:Y:S01]  /*1b50*/  IADD3 R14, P1, PT, R24, R6, RZ ;  /* 0x00000006180e7210 */ /* 0x000fe20007f3e0ff */
[----:B------:R-:W-:Y:S01]  /*1b60*/  IMAD R13, R31, R0, RZ ;  /* 0x000000001f0d7224 */ /* 0x000fe200078e02ff */
[----:B------:R-:W-:Y:S01]  /*1b70*/  LOP3.LUT R16, R15, 0x18, R82, 0xf8, !PT ;  /* 0x000000180f107812 */ /* 0x000fe200078ef852 */
[----:B------:R-:W-:Y:S02]  /*1b80*/  IMAD R12, R29, R149, RZ ;  /* 0x000000951d0c7224 */ /* 0x000fe400078e02ff */
[----:B------:R-:W-:-:S04]  /*1b90*/  IMAD.WIDE.U32 R22, R149, R28, R22 ;  /* 0x0000001c95167225 */ /* 0x000fc800078e0016 */
[----:B------:R-:W-:Y:S02]  /*1ba0*/  IMAD.X R15, RZ, RZ, R3, P1 ;  /* 0x000000ffff0f7224 */ /* 0x000fe400008e0603 */
[----:B------:R-:W-:Y:S02]  /*1bb0*/  IMAD R3, R19, R26, RZ ;  /* 0x0000001a13037224 */ /* 0x000fe400078e02ff */
[----:B------:R-:W-:Y:S02]  /*1bc0*/  IMAD R13, R2, R30, R13 ;  /* 0x0000001e020d7224 */ /* 0x000fe400078e020d */
[----:B------:R-:W-:Y:S02]  /*1bd0*/  IMAD.IADD R23, R23, 0x1, R12 ;  /* 0x0000000117177824 */ /* 0x000fe400078e020c */
[----:B------:R-:W-:Y:S02]  /*1be0*/  IMAD R3, R18, R27, R3 ;  /* 0x0000001b12037224 */ /* 0x000fe400078e0203 */
[----:B------:R-:W-:-:S02]  /*1bf0*/  IMAD.IADD R21, R21, 0x1, R13 ;  /* 0x0000000115157824 */ /* 0x000fc400078e020d */
[----:B------:R-:W-:Y:S01]  /*1c00*/  IMAD.WIDE.U32 R18, R18, R26, R22 ;  /* 0x0000001a12127225 */ /* 0x000fe200078e0016 */
[----:B------:R-:W-:-:S03]  /*1c10*/  SHF.R.S32.HI R6, RZ, 0x1f, R91 ;  /* 0x0000001fff067819 */ /* 0x000fc6000001145b */
[----:B------:R-:W-:Y:S01]  /*1c20*/  IMAD.WIDE.U32 R12, R128, R118, R20 ;  /* 0x00000076800c7225 */ /* 0x000fe200078e0014 */
[----:B----4-:R-:W-:-:S03]  /*1c30*/  LEA R126, P2, R18, R4, 0x1 ;  /* 0x00000004127e7211 */ /* 0x010fc600078408ff */
[----:B------:R-:W-:Y:S01]  /*1c40*/  IMAD.IADD R3, R19, 0x1, R3 ;  /* 0x0000000113037824 */ /* 0x000fe200078e0203 */
[----:B------:R-:W-:Y:S01]  /*1c50*/  LEA.HI R4, R6, R91, RZ, 0x7 ;  /* 0x0000005b06047211 */ /* 0x000fe200078f38ff */
[----:B------:R-:W-:Y:S01]  /*1c60*/  IMAD.IADD R147, R13, 0x1, R147 ;  /* 0x000000010d937824 */ /* 0x000fe200078e0293 */
[----:B------:R-:W-:Y:S02]  /*1c70*/  LEA R146, P0, R12, R8, 0x1 ;  /* 0x000000080c927211 */ /* 0x000fe400078008ff */
[----:B------:R-:W-:Y:S02]  /*1c80*/  LEA.HI.X R127, R18, R5, R3, 0x1, P2 ;  /* 0x00000005127f7211 */ /* 0x000fe400010f0c03 */
[----:B------:R-:W-:Y:S02]  /*1c90*/  SHF.R.S32.HI R3, RZ, 0x7, R4 ;  /* 0x00000007ff037819 */ /* 0x000fe40000011404 */
[----:B------:R-:W-:Y:S02]  /*1ca0*/  LEA.HI.X R147, R12, R9, R147, 0x1, P0 ;  /* 0x000000090c937211 */ /* 0x000fe400000f0c93 */
[----:B------:R-:W-:Y:S01]  /*1cb0*/  ISETP.GE.AND P0, PT, R3, R120, PT ;  /* 0x000000780300720c */ /* 0x000fe20003f06270 */
[----:B------:R-:W-:Y:S01]  /*1cc0*/  IMAD.WIDE.U32 R14, R128, R142, R14 ;  /* 0x0000008e800e7225 */ /* 0x000fe200078e000e */
[----:B------:R-:W-:-:S03]  /*1cd0*/  LOP3.LUT R16, R16, 0x18, R153, 0x78, !PT ;  /* 0x0000001810107812 */ /* 0x000fc600078e7899 */
[----:B------:R-:W-:Y:S01]  /*1ce0*/  IMAD.IADD R145, R15, 0x1, R145 ;  /* 0x000000010f917824 */ /* 0x000fe200078e0291 */
[----:B------:R-:W-:Y:S02]  /*1cf0*/  LOP3.LUT R153, R16, 0x1f20, R153, 0xf8, !PT ;  /* 0x00001f2010997812 */ /* 0x000fe400078ef899 */
[----:B------:R-:W-:Y:S02]  /*1d00*/  LEA R144, P1, R14, R10, 0x1 ;  /* 0x0000000a0e907211 */ /* 0x000fe400078208ff */
[C---:B------:R-:W-:Y:S01]  /*1d10*/  SHF.L.U64.HI R90, R26.reuse, 0x5, R27 ;  /* 0x000000051a5a7819 */ /* 0x040fe2000001021b */
[----:B------:R-:W-:Y:S01]  /*1d20*/  IMAD R153, R153, 0x2, R62 ;  /* 0x0000000299997824 */ /* 0x000fe200078e023e */
[----:B------:R-:W-:Y:S02]  /*1d30*/  SHF.L.U32 R89, R26, 0x5, RZ ;  /* 0x000000051a597819 */ /* 0x000fe400000006ff */
[----:B------:R-:W-:Y:S02]  /*1d40*/  LEA.HI.X R145, R14, R11, R145, 0x1, P1 ;  /* 0x0000000b0e917211 */ /* 0x000fe400008f0c91 */
[----:B------:R-:W-:-:S02]  /*1d50*/  LOP3.LUT R122, R122, 0xc, RZ, 0xc0, !PT ;  /* 0x0000000c7a7a7812 */ /* 0x000fc400078ec0ff */
[----:B------:R-:W-:Y:S01]  /*1d60*/  LEA.HI R125, R125, R125, RZ, 0x1 ;  /* 0x0000007d7d7d7211 */ /* 0x000fe200078f08ff */
[----:B------:R-:W-:Y:S06]  /*1d70*/  @P0 BRA `(.L_x_3121) ;  /* 0x0000007c00b80947 */ /* 0x000fec0003800000 */
        /* <DEDUP_REMOVED lines=11> */
[----:B------:R-:W-:Y:S01]  /*1e30*/  VIADD R121, R128, 0x40 ;  /* 0x0000004080797836 */ /* 0x000fe20000000000 */
[----:B------:R-:W-:Y:S01]  /*1e40*/  SHF.R.S32.HI R125, RZ, 0x1, R125 ;  /* 0x00000001ff7d7819 */ /* 0x000fe2000001147d */
[C---:B------:R-:W-:Y:S01]  /*1e50*/  IMAD R114, R120.reuse, -0x80, R91 ;  /* 0xffffff8078727824 */ /* 0x040fe200078e025b */
[----:B------:R-:W-:Y:S01]  /*1e60*/  IADD3 R96, PT, PT, R151, R96, RZ ;  /* 0x0000006097607210 */ /* 0x000fe20007ffe0ff */
[----:B------:R-:W-:Y:S01]  /*1e70*/  IMAD R112, R120, -0x80, R81 ;  /* 0xffffff8078707824 */ /* 0x000fe200078e0251 */
[C---:B------:R-:W-:Y:S01]  /*1e80*/  SHF.L.U32 R111, R125.reuse, 0x6, RZ ;  /* 0x000000067d6f7819 */ /* 0x040fe200000006ff */
[C---:B------:R-:W-:Y:S01]  /*1e90*/  IMAD.SHL.U32 R123, R125.reuse, 0x20, RZ ;  /* 0x000000207d7b7824 */ /* 0x040fe200078e00ff */
[----:B------:R-:W-:Y:S01]  /*1ea0*/  VIMNMX R84, PT, PT, RZ, R3, !PT ;  /* 0x00000003ff547248 */ /* 0x000fe20007fe0100 */
[----:B------:R-:W-:Y:S01]  /*1eb0*/  IMAD R96, R96, R125, RZ ;  /* 0x0000007d60607224 */ /* 0x000fe200078e02ff */
[C---:B------:R-:W-:Y:S01]  /*1ec0*/  IADD3 R83, PT, PT, R128.reuse, 0x20, RZ ;  /* 0x0000002080537810 */ /* 0x040fe20007ffe0ff */
[----:B------:R-:W-:Y:S01]  /*1ed0*/  IMAD R113, R125, 0x60, RZ ;  /* 0x000000607d717824 */ /* 0x000fe200078e02ff */
[----:B------:R-:W-:Y:S01]  /*1ee0*/  IADD3 R115, PT, PT, R128, 0x60, RZ ;  /* 0x0000006080737810 */ /* 0x000fe20007ffe0ff */
[----:B------:R-:W-:Y:S01]  /*1ef0*/  IMAD.MOV.U32 R110, RZ, RZ, R151 ;  /* 0x000000ffff6e7224 */ /* 0x000fe200078e0097 */
[----:B------:R-:W-:Y:S01]  /*1f00*/  MOV R109, R120 ;  /* 0x00000078006d7202 */ /* 0x000fe20000000f00 */
[----:B------:R-:W-:Y:S01]  /*1f10*/  IMAD.MOV.U32 R98, RZ, RZ, R144 ;  /* 0x000000ffff627224 */ /* 0x000fe200078e0090 */
[----:B------:R-:W-:Y:S01]  /*1f20*/  MOV R99, R145 ;  /* 0x0000009100637202 */ /* 0x000fe20000000f00 */
[----:B------:R-:W-:Y:S01]  /*1f30*/  IMAD.MOV.U32 R100, RZ, RZ, R146 ;  /* 0x000000ffff647224 */ /* 0x000fe200078e0092 */
[----:B------:R-:W-:-:S02]  /*1f40*/  MOV R101, R147 ;  /* 0x0000009300657202 */ /* 0x000fc40000000f00 */
[----:B------:R-:W-:Y:S02]  /*1f50*/  SHF.R.S32.HI R106, RZ, 0x1f, R123 ;  /* 0x0000001fff6a7819 */ /* 0x000fe4000001147b */
[----:B------:R-:W-:Y:S02]  /*1f60*/  SHF.R.S32.HI R104, RZ, 0x1f, R111 ;  /* 0x0000001fff687819 */ /* 0x000fe4000001146f */
[----:B------:R-:W-:Y:S01]  /*1f70*/  SHF.R.S32.HI R102, RZ, 0x1f, R113 ;  /* 0x0000001fff667819 */ /* 0x000fe20000011471 */
[----:B--2---:R-:W-:Y:S02]  /*1f80*/  IMAD R4, R13, R150, RZ ;  /* 0x000000960d047224 */ /* 0x004fe400078e02ff */
[----:B------:R-:W-:-:S04]  /*1f90*/  IMAD.WIDE.U32 R12, R150, R12, R24 ;  /* 0x0000000c960c7225 */ /* 0x000fc800078e0018 */
[----:B---3--:R-:W-:Y:S01]  /*1fa0*/  IMAD.WIDE.U32 R10, R150, R14, R24 ;  /* 0x0000000e960a7225 */ /* 0x008fe200078e0018 */
[----:B------:R-:W-:-:S03]  /*1fb0*/  IADD3 R13, PT, PT, R13, R4, RZ ;  /* 0x000000040d0d7210 */ /* 0x000fc60007ffe0ff */
[----:B------:R-:W-:Y:S02]  /*1fc0*/  IMAD R4, R15, R150, RZ ;  /* 0x000000960f047224 */ /* 0x000fe400078e02ff */
[----:B----4-:R-:W-:Y:S01]  /*1fd0*/  IMAD R5, R131, R151, RZ ;  /* 0x0000009783057224 */ /* 0x010fe200078e02ff */
[----:B-----5:R-:W-:Y:S01]  /*1fe0*/  SHF.L.U64.HI R103, R132, 0x5, R133 ;  /* 0x0000000584677819 */ /* 0x020fe20000010285 */
[----:B------:R-:W-:-:S04]  /*1ff0*/  IMAD.WIDE.U32 R12, R151, R130, R12 ;  /* 0x00000082970c7225 */ /* 0x000fc800078e000c */
[----:B------:R-:W-:Y:S01]  /*2000*/  IMAD.IADD R11, R11, 0x1, R4 ;  /* 0x000000010b0b7824 */ /* 0x000fe200078e0204 */
[----:B------:R-:W-:Y:S01]  /*2010*/  IADD3 R13, PT, PT, R13, R5, RZ ;  /* 0x000000050d0d7210 */ /* 0x000fe20007ffe0ff */
[----:B------:R-:W-:Y:S02]  /*2020*/  IMAD R4, R133, R151, RZ ;  /* 0x0000009785047224 */ /* 0x000fe400078e02ff */
[----:B------:R-:W-:-:S04]  /*2030*/  IMAD.WIDE.U32 R10, R151, R132, R10 ;  /* 0x00000084970a7225 */ /* 0x000fc800078e000a */
[----:B------:R-:W-:Y:S02]  /*2040*/  IMAD R5, R21, R0, RZ ;  /* 0x0000000015057224 */ /* 0x000fe400078e02ff */
[----:B------:R-:W-:Y:S02]  /*2050*/  IMAD.IADD R11, R11, 0x1, R4 ;  /* 0x000000010b0b7824 */ /* 0x000fe400078e0204 */
[----:B------:R-:W-:Y:S02]  /*2060*/  IMAD R4, R20, R2, R5 ;  /* 0x0000000214047224 */ /* 0x000fe400078e0205 */
[----:B------:R-:W-:Y:S02]  /*2070*/  IMAD R5, R23, R0, RZ ;  /* 0x0000000017057224 */ /* 0x000fe400078e02ff */
[----:B------:R-:W-:Y:S01]  /*2080*/  IMAD.WIDE.U32 R20, R0, R20, R12 ;  /* 0x0000001400147225 */ /* 0x000fe200078e000c */
[----:B------:R-:W-:-:S03]  /*2090*/  IADD3 R13, P0, PT, -R91, R128, RZ ;  /* 0x000000805b0d7210 */ /* 0x000fc60007f1e1ff */
[----:B------:R-:W-:Y:S01]  /*20a0*/  IMAD R2, R22, R2, R5 ;  /* 0x0000000216027224 */ /* 0x000fe200078e0205 */
[----:B------:R-:W-:Y:S01]  /*20b0*/  IADD3 R21, PT, PT, R21, R4, RZ ;  /* 0x0000000415157210 */ /* 0x000fe20007ffe0ff */
[----:B------:R-:W-:Y:S01]  /*20c0*/  IMAD.WIDE.U32 R22, R0, R22, R10 ;  /* 0x0000001600167225 */ /* 0x000fe200078e000a */
[----:B------:R-:W-:Y:S02]  /*20d0*/  SHF.R.S32.HI R11, RZ, 0x1f, R91 ;  /* 0x0000001fff0b7819 */ /* 0x000fe4000001145b */
[----:B------:R-:W-:Y:S01]  /*20e0*/  SHF.R.S32.HI R0, RZ, 0x1f, R96 ;  /* 0x0000001fff007819 */ /* 0x000fe20000011460 */
[----:B------:R-:W-:Y:S02]  /*20f0*/  IMAD R15, R128, R125, RZ ;  /* 0x0000007d800f7224 */ /* 0x000fe400078e02ff */
[----:B------:R-:W-:Y:S02]  /*2100*/  IMAD.X R11, RZ, RZ, ~R11, P0 ;  /* 0x000000ffff0b7224 */ /* 0x000fe400000e0e0b */
[----:B------:R-:W-:Y:S01]  /*2110*/  IMAD.IADD R5, R122, 0x1, R15 ;  /* 0x000000017a057824 */ /* 0x000fe200078e020f */
[----:B------:R-:W-:Y:S01]  /*2120*/  LEA R15, R80, R15, 0x3 ;  /* 0x0000000f500f7211 */ /* 0x000fe200078e18ff */
[----:B------:R-:W-:-:S02]  /*2130*/  IMAD R93, R11, R130, RZ ;  /* 0x000000820b5d7224 */ /* 0x000fc400078e02ff */
[----:B------:R-:W-:Y:S01]  /*2140*/  IMAD R27, R11, R132, RZ ;  /* 0x000000840b1b7224 */ /* 0x000fe200078e02ff */
[C---:B------:R-:W-:Y:S01]  /*2150*/  IADD3 R28, P1, PT, R96.reuse, R5, RZ ;  /* 0x00000005601c7210 */ /* 0x040fe20007f3e0ff */
[----:B------:R-:W-:Y:S01]  /*2160*/  IMAD.IADD R23, R23, 0x1, R2 ;  /* 0x0000000117177824 */ /* 0x000fe200078e0202 */
[----:B------:R-:W-:Y:S01]  /*2170*/  IADD3 R96, P0, PT, R96, R15, RZ ;  /* 0x0000000f60607210 */ /* 0x000fe20007f1e0ff */
[-C--:B------:R-:W-:Y:S01]  /*2180*/  IMAD R93, R131, R13.reuse, R93 ;  /* 0x0000000d835d7224 */ /* 0x080fe200078e025d */
[-C--:B------:R-:W-:Y:S01]  /*2190*/  LEA.HI.X.SX32 R5, R5, R0.reuse, 0x1, P1 ;  /* 0x0000000005057211 */ /* 0x080fe200008f0eff */
[-C--:B------:R-:W-:Y:S01]  /*21a0*/  IMAD.WIDE.U32 R10, R130, R13.reuse, R20 ;  /* 0x0000000d820a7225 */ /* 0x080fe200078e0014 */
[----:B------:R-:W-:Y:S02]  /*21b0*/  LEA.HI.X.SX32 R97, R15, R0, 0x1, P0 ;  /* 0x000000000f617211 */ /* 0x000fe400000f0eff */
[----:B------:R-:W-:Y:S01]  /*21c0*/  SHF.L.U64.HI R0, R28, 0x1, R5 ;  /* 0x000000011c007819 */ /* 0x000fe20000010205 */
[-C--:B------:R-:W-:Y:S01]  /*21d0*/  IMAD R27, R133, R13.reuse, R27 ;  /* 0x0000000d851b7224 */ /* 0x080fe200078e021b */
[----:B------:R-:W-:Y:S01]  /*21e0*/  LEA R92, P1, R10, R18, 0x1 ;  /* 0x000000120a5c7211 */ /* 0x000fe200078208ff */
[----:B------:R-:W-:Y:S01]  /*21f0*/  IMAD.WIDE.U32 R12, R132, R13, R22 ;  /* 0x0000000d840c7225 */ /* 0x000fe200078e0016 */
[----:B------:R-:W-:-:S02]  /*2200*/  SHF.L.U64.HI R97, R96, 0x1, R97 ;  /* 0x0000000160617819 */ /* 0x000fc40000010261 */
[----:B------:R-:W-:Y:S01]  /*2210*/  SHF.L.U32 R96, R96, 0x1, RZ ;  /* 0x0000000160607819 */ /* 0x000fe200000006ff */
[----:B------:R-:W-:Y:S01]  /*2220*/  IMAD.IADD R93, R11, 0x1, R93 ;  /* 0x000000010b5d7824 */ /* 0x000fe200078e025d */
[----:B------:R-:W-:Y:S01]  /*2230*/  IADD3 R27, PT, PT, R13, R27, RZ ;  /* 0x0000001b0d1b7210 */ /* 0x000fe20007ffe0ff */
[----:B------:R-:W-:Y:S01]  /*2240*/  IMAD.SHL.U32 R28, R28, 0x2, RZ ;  /* 0x000000021c1c7824 */ /* 0x000fe200078e00ff */
[----:B------:R-:W-:Y:S01]  /*2250*/  LEA R26, P0, R12, R16, 0x1 ;  /* 0x000000100c1a7211 */ /* 0x000fe200078008ff */
[----:B------:R-:W-:Y:S01]  /*2260*/  IMAD.SHL.U32 R105, R132, 0x20, RZ ;  /* 0x0000002084697824 */ /* 0x000fe200078e00ff */
[----:B------:R-:W-:Y:S02]  /*2270*/  LEA.HI.X R93, R10, R19, R93, 0x1, P1 ;  /* 0x000000130a5d7211 */ /* 0x000fe400008f0c5d */
[----:B------:R-:W-:Y:S02]  /*2280*/  LEA.HI.X R27, R12, R17, R27, 0x1, P0 ;  /* 0x000000110c1b7211 */ /* 0x000fe400000f0c1b */
[----:B------:R-:W-:-:S02]  /*2290*/  IADD3 R66, P1, PT, R8, R28, RZ ;  /* 0x0000001c08427210 */ /* 0x000fc40007f3e0ff */
[----:B------:R-:W-:Y:S02]  /*22a0*/  IADD3 R94, P3, PT, R8, R96, RZ ;  /* 0x00000060085e7210 */ /* 0x000fe40007f7e0ff */
[C---:B------:R-:W-:Y:S01]  /*22b0*/  IADD3 R28, P0, PT, R6.reuse, R28, RZ ;  /* 0x0000001c061c7210 */ /* 0x040fe20007f1e0ff */
[C-C-:B------:R-:W-:Y:S01]  /*22c0*/  IMAD.X R67, R9.reuse, 0x1, R0.reuse, P1 ;  /* 0x0000000109437824 */ /* 0x140fe200008e0600 */
[----:B------:R-:W-:Y:S02]  /*22d0*/  IADD3 R96, P2, PT, R6, R96, RZ ;  /* 0x0000006006607210 */ /* 0x000fe40007f5e0ff */
[-C--:B------:R-:W-:Y:S01]  /*22e0*/  IADD3.X R95, PT, PT, R9, R97.reuse, RZ, P3, !PT ;  /* 0x00000061095f7210 */ /* 0x080fe20001ffe4ff */
[C---:B------:R-:W-:Y:S01]  /*22f0*/  IMAD.X R29, R7.reuse, 0x1, R0, P0 ;  /* 0x00000001071d7824 */ /* 0x040fe200000e0600 */
[----:B------:R-:W-:Y:S02]  /*2300*/  IADD3.X R97, PT, PT, R7, R97, RZ, P2, !PT ;  /* 0x0000006107617210 */ /* 0x000fe400017fe4ff */
[----:B------:R-:W-:-:S02]  /*2310*/  LOP3.LUT R23, R24, 0x20, RZ, 0xfc, !PT ;  /* 0x0000002018177812 */ /* 0x000fc400078efcff */
[----:B------:R-:W-:-:S07]  /*2320*/  LOP3.LUT R22, R24, 0x40, RZ, 0xfc, !PT ;  /* 0x0000004018167812 */ /* 0x000fce00078efcff */
.L_x_3144:
[----:B------:R-:W-:Y:S01]  /*2330*/  VIADD R112, R112, 0x80 ;  /* 0x0000008070707836 */ /* 0x000fe20000000000 */
[----:B------:R-:W-:Y:S01]  /*2340*/  UMOV UR6, URZ ;  /* 0x000000ff00067c82 */ /* 0x000fe20008000000 */
[----:B------:R-:W-:Y:S01]  /*2350*/  VIADD R114, R114, 0x80 ;  /* 0x0000008072727836 */ /* 0x000fe20000000000 */
[----:B------:R-:W-:Y:S01]  /*2360*/  BSSY.RECONVERGENT B1, `(.L_x_3122) ;  /* 0x0000728000017945 */ /* 0x000fe20003800200 */
[----:B------:R-:W-:Y:S01]  /*2370*/  VIADD R109, R109, 0xffffffff ;  /* 0xffffffff6d6d7836 */ /* 0x000fe20000000000 */
[-C--:B------:R-:W-:Y:S01]  /*2380*/  ISETP.GE.AND P0, PT, R128, R112.reuse, PT ;  /* 0x000000708000720c */ /* 0x080fe20003f06270 */
[----:B------:R-:W-:Y:S01]  /*2390*/  IMAD.MOV.U32 R124, RZ, RZ, R110 ;  /* 0x000000ffff7c7224 */ /* 0x000fe200078e006e */
[C---:B------:R-:W-:Y:S01]  /*23a0*/  ISETP.GE.AND P6, PT, R83.reuse, R112, PT ;  /* 0x000000705300720c */ /* 0x040fe20003fc6270 */
[----:B------:R-:W-:Y:S01]  /*23b0*/  VIADD R110, R110, 0xffffff80 ;  /* 0xffffff806e6e7836 */ /* 0x000fe20000000000 */
[-C--:B------:R-:W-:Y:S02]  /*23c0*/  ISETP.GE.AND P0, PT, R128, R114.reuse, !P0 ;  /* 0x000000728000720c */ /* 0x080fe40004706270 */
[----:B------:R-:W-:Y:S02]  /*23d0*/  ISETP.GE.AND P6, PT, R83, R114, !P6 ;  /* 0x000000725300720c */ /* 0x000fe400077c6270 */
[-C--:B------:R-:W-:Y:S02]  /*23e0*/  ISETP.GE.AND P5, PT, R121, R112.reuse, PT ;  /* 0x000000707900720c */ /* 0x080fe40003fa6270 */
[----:B------:R-:W-:Y:S02]  /*23f0*/  ISETP.GE.AND P4, PT, R115, R112, PT ;  /* 0x000000707300720c */ /* 0x000fe40003f86270 */
[-C--:B------:R-:W-:Y:S02]  /*2400*/  ISETP.GE.AND P5, PT, R121, R114.reuse, !P5 ;  /* 0x000000727900720c */ /* 0x080fe40006fa6270 */
[----:B------:R-:W-:Y:S02]  /*2410*/  ISETP.GE.AND P4, PT, R115, R114, !P4 ;  /* 0x000000727300720c */ /* 0x000fe40006786270 */
[----:B------:R-:W-:Y:S01]  /*2420*/  ISETP.GT.AND P3, PT, R109, R84, PT ;  /* 0x000000546d00720c */ /* 0x000fe20003f64270 */
[----:B------:R-:W2:Y:S02]  /*2430*/  @P0 LD.E.128 R12, desc[UR4][R92.64] ;  /* 0x000000045c0c0980 */ /* 0x000ea4000c101d00 */
[C---:B----4-:R-:W-:Y:S04]  /*2440*/  @P6 LEA R34, P1, R130.reuse, R92, 0x6 ;  /* 0x0000005c82226211 */ /* 0x050fe800078230ff */
[C-C-:B------:R-:W-:Y:S02]  /*2450*/  @P6 LEA.HI.X R35, R130.reuse, R93, R131.reuse, 0x6, P1 ;  /* 0x0000005d82236211 */ /* 0x140fe400008f3483 */
[----:B------:R-:W-:Y:S02]  /*2460*/  @P6 LEA R20, P1, R87, R100, 0x1 ;  /* 0x0000006457146211 */ /* 0x000fe400078208ff */
[----:B------:R-:W-:Y:S02]  /*2470*/  @P4 IMAD R0, R131, 0xc0, RZ ;  /* 0x000000c083004824 */ /* 0x000fe400078e02ff */
[----:B------:R-:W-:Y:S02]  /*2480*/  @P6 LEA.HI.X R21, R87, R101, R88, 0x1, P1 ;  /* 0x0000006557156211 */ /* 0x000fe400008f0c58 */
[C---:B------:R-:W-:Y:S04]  /*2490*/  @P5 LEA R32, P1, R130.reuse, R92, 0x7 ;  /* 0x0000005c82205211 */ /* 0x040fe800078238ff */
[----:B------:R-:W-:Y:S02]  /*24a0*/  @P5 LEA.HI.X R33, R130, R93, R131, 0x7, P1 ;  /* 0x0000005d82215211 */ /* 0x000fe400008f3c83 */
[C---:B------:R-:W-:Y:S04]  /*24b0*/  @P5 LEA R2, P1, R118.reuse, R100, 0x7 ;  /* 0x0000006476025211 */ /* 0x040fe800078238ff */
[----:B------:R-:W-:Y:S01]  /*24c0*/  @P5 LEA.HI.X R3, R118, R101, R119, 0x7, P1 ;  /* 0x0000006576035211 */ /* 0x000fe200008f3c77 */
[----:B--2---:R-:W-:Y:S04]  /*24d0*/  @P0 ST.E.128 desc[UR4][R100.64], R12 ;  /* 0x0000000c64000985 */ /* 0x004fe8000c101d04 */
[----:B------:R-:W2:Y:S04]  /*24e0*/  @P0 LD.E.128 R4, desc[UR4][R92.64+0x40] ;  /* 0x000040045c040980 */ /* 0x000ea8000c101d00 */
[----:B--2---:R1:W-:Y:S04]  /*24f0*/  @P0 ST.E.128 desc[UR4][R100.64+0x40], R4 ;  /* 0x0000400464000985 */ /* 0x0043e8000c101d04 */
[----:B------:R-:W2:Y:S04]  /*2500*/  @P0 LD.E.128 R8, desc[UR4][R92.64+0x80] ;  /* 0x000080045c080980 */ /* 0x000ea8000c101d00 */
[----:B--2---:R2:W-:Y:S04]  /*2510*/  @P0 ST.E.128 desc[UR4][R100.64+0x80], R8 ;  /* 0x0000800864000985 */ /* 0x0045e8000c101d04 */
[----:B------:R-:W3:Y:S04]  /*2520*/  @P6 LD.E.128 R16, desc[UR4][R34.64] ;  /* 0x0000000422106980 */ /* 0x000ee8000c101d00 */
[----:B---3--:R-:W-:Y:S04]  /*2530*/  @P6 ST.E.128 desc[UR4][R20.64], R16 ;  /* 0x0000001014006985 */ /* 0x008fe8000c101d04 */
[----:B-1----:R-:W3:Y:S04]  /*2540*/  @P6 LD.E.128 R4, desc[UR4][R34.64+0x40] ;  /* 0x0000400422046980 */ /* 0x002ee8000c101d00 */
[----:B---3--:R-:W-:Y:S04]  /*2550*/  @P6 ST.E.128 desc[UR4][R20.64+0x40], R4 ;  /* 0x0000400414006985 */ /* 0x008fe8000c101d04 */
[----:B------:R-:W3:Y:S04]  /*2560*/  @P6 LD.E.128 R12, desc[UR4][R34.64+0x80] ;  /* 0x00008004220c6980 */ /* 0x000ee8000c101d00 */
[----:B---3--:R1:W-:Y:S04]  /*2570*/  @P6 ST.E.128 desc[UR4][R20.64+0x80], R12 ;  /* 0x0000800c14006985 */ /* 0x0083e8000c101d04 */
[----:B--2---:R-:W2:Y:S01]  /*2580*/  @P5 LD.E.128 R8, desc[UR4][R32.64] ;  /* 0x0000000420085980 */ /* 0x004ea2000c101d00 */
[----:B-1----:R-:W-:Y:S04]  /*2590*/  @P4 IMAD.WIDE.U32 R20, R130, 0xc0, R92 ;  /* 0x000000c082144825 */ /* 0x002fe800078e005c */
[----:B------:R-:W-:Y:S02]  /*25a0*/  @P4 IMAD.IADD R21, R21, 0x1, R0 ;  /* 0x0000000115154824 */ /* 0x000fe400078e0200 */
[----:B------:R-:W-:Y:S01]  /*25b0*/  @P4 IMAD R0, R119, 0xc0, RZ ;  /* 0x000000c077004824 */ /* 0x000fe200078e02ff */
[----:B--2---:R-:W-:Y:S04]  /*25c0*/  @P5 ST.E.128 desc[UR4][R2.64], R8 ;  /* 0x0000000802005985 */ /* 0x004fe8000c101d04 */
[----:B------:R-:W2:Y:S04]  /*25d0*/  @P5 LD.E.128 R4, desc[UR4][R32.64+0x40] ;  /* 0x0000400420045980 */ /* 0x000ea8000c101d00 */
[----:B--2---:R-:W-:Y:S04]  /*25e0*/  @P5 ST.E.128 desc[UR4][R2.64+0x40], R4 ;  /* 0x0000400402005985 */ /* 0x004fe8000c101d04 */
[----:B------:R1:W2:Y:S02]  /*25f0*/  @P5 LD.E.128 R16, desc[UR4][R32.64+0x80] ;  /* 0x0000800420105980 */ /* 0x0002a4000c101d00 */
[----:B-1----:R-:W-:Y:S04]  /*2600*/  @P4 IMAD.WIDE.U32 R32, R118, 0xc0, R100 ;  /* 0x000000c076204825 */ /* 0x002fe800078e0064 */
[----:B------:R-:W-:Y:S01]  /*2610*/  @P4 IMAD.IADD R33, R33, 0x1, R0 ;  /* 0x0000000121214824 */ /* 0x000fe200078e0200 */
[----:B--2---:R1:W-:Y:S04]  /*2620*/  @P5 ST.E.128 desc[UR4][R2.64+0x80], R16 ;  /* 0x0000801002005985 */ /* 0x0043e8000c101d04 */
[----:B------:R-:W2:Y:S01]  /*2630*/  @P4 LD.E.128 R12, desc[UR4][R20.64] ;  /* 0x00000004140c4980 */ /* 0x000ea2000c101d00 */
[----:B-1----:R-:W-:Y:S03]  /*2640*/  IADD3 R3, P1, PT, RZ, -UR6, RZ ;  /* 0x80000006ff037c10 */ /* 0x002fe6000ff3e0ff */
[----:B--2---:R1:W-:Y:S04]  /*2650*/  @P4 ST.E.128 desc[UR4][R32.64], R12 ;  /* 0x0000000c20004985 */ /* 0x0043e8000c101d04 */
[----:B------:R-:W2:Y:S04]  /*2660*/  @P4 LD.E.128 R8, desc[UR4][R20.64+0x40] ;  /* 0x0000400414084980 */ /* 0x000ea8000c101d00 */
[----:B--2---:R1:W-:Y:S04]  /*2670*/  @P4 ST.E.128 desc[UR4][R32.64+0x40], R8 ;  /* 0x0000400820004985 */ /* 0x0043e8000c101d04 */
[----:B------:R-:W2:Y:S04]  /*2680*/  @P4 LD.E.128 R4, desc[UR4][R20.64+0x80] ;  /* 0x0000800414044980 */ /* 0x000ea8000c101d00 */
[----:B--2---:R1:W-:Y:S04]  /*2690*/  @P4 ST.E.128 desc[UR4][R32.64+0x80], R4 ;  /* 0x0000800420004985 */ /* 0x0043e8000c101d04 */
[----:B------:R-:W2:Y:S04]  /*26a0*/  LD.E R0, desc[UR4][R116.64+0x130] ;  /* 0x0001300474007980 */ /* 0x000ea8000c101900 */
[----:B------:R-:W3:Y:S01]  /*26b0*/  LD.E R31, desc[UR4][R116.64+0xd0] ;  /* 0x0000d004741f7980 */ /* 0x000ee2000c101900 */
[----:B--2---:R-:W-:Y:S01]  /*26c0*/  IMAD.SHL.U32 R0, R0, 0x80, RZ ;  /* 0x0000008000007824 */ /* 0x004fe200078e00ff */
[----:B---3--:R-:W-:Y:S03]  /*26d0*/  ISETP.NE.AND P2, PT, R31, RZ, PT ;  /* 0x000000ff1f00720c */ /* 0x008fe60003f45270 */
[----:B------:R-:W-:Y:S05]  /*26e0*/  IMAD.X R0, RZ, RZ, ~R0, P1 ;  /* 0x000000ffff007224 */ /* 0x000fea00008e0e00 */
[----:B------:R-:W-:Y:S04]  /*26f0*/  SHF.R.S64 R3, R3, 0x1f, R0 ;  /* 0x0000001f03037819 */ /* 0x000fe80000001000 */
[----:B------:R-:W-:Y:S04]  /*2700*/  IADD3 R92, P1, PT, R92, R3, RZ ;  /* 0x000000035c5c7210 */ /* 0x000fe80007f3e0ff */
[----:B------:R-:W-:Y:S01]  /*2710*/  LEA.HI.X.SX32 R93, R0, R93, 0x1, P1 ;  /* 0x0000005d005d7211 */ /* 0x000fe200008f0eff */
[----:B-1----:R-:W-:Y:S08]  /*2720*/  @P2 BRA `(.L_x_3123) ;  /* 0x0000000000a02947 */ /* 0x002ff00003800000 */
[----:B------:R-:W2:Y:S01]  /*2730*/  @P0 LD.E.128 R4, desc[UR4][R26.64] ;  /* 0x000000041a040980 */ /* 0x000ea2000c101d00 */
[C---:B------:R-:W-:Y:S04]  /*2740*/  @P6 LEA R2, P1, R105.reuse, R26, 0x1 ;  /* 0x0000001a69026211 */ /* 0x040fe800078208ff */
[----:B------:R-:W-:Y:S01]  /*2750*/  @P6 LEA.HI.X R3, R105, R27, R103, 0x1, P1 ;  /* 0x0000001b69036211 */ /* 0x000fe200008f0c67 */
[----:B--2---:R1:W-:Y:S04]  /*2760*/  @P0 ST.E.128 desc[UR4][R98.64], R4 ;  /* 0x0000000462000985 */ /* 0x0043e8000c101d04 */
[----:B------:R-:W2:Y:S04]  /*2770*/  @P0 LD.E.128 R16, desc[UR4][R26.64+0x40] ;  /* 0x000040041a100980 */ /* 0x000ea8000c101d00 */
[----:B--2---:R2:W-:Y:S04]  /*2780*/  @P0 ST.E.128 desc[UR4][R98.64+0x40], R16 ;  /* 0x0000401062000985 */ /* 0x0045e8000c101d04 */
[----:B------:R-:W3:Y:S04]  /*2790*/  @P0 LD.E.128 R12, desc[UR4][R26.64+0x80] ;  /* 0x000080041a0c0980 */ /* 0x000ee8000c101d00 */
[----:B---3--:R3:W-:Y:S01]  /*27a0*/  @P0 ST.E.128 desc[UR4][R98.64+0x80], R12 ;  /* 0x0000800c62000985 */ /* 0x0087e2000c101d04 */
[C---:B------:R-:W-:Y:S03]  /*27b0*/  @P6 LEA R20, P0, R85.reuse, R98, 0x1 ;  /* 0x0000006255146211 */ /* 0x040fe600078008ff */
[----:B------:R-:W4:Y:S01]  /*27c0*/  @P6 LD.E.128 R8, desc[UR4][R2.64] ;  /* 0x0000000402086980 */ /* 0x000f22000c101d00 */
[----:B------:R-:W-:Y:S02]  /*27d0*/  @P6 LEA.HI.X R21, R85, R99, R86, 0x1, P0 ;  /* 0x0000006355156211 */ /* 0x000fe400000f0c56 */
[C---:B------:R-:W-:Y:S04]  /*27e0*/  @P5 LEA R30, P0, R132.reuse, R26, 0x7 ;  /* 0x0000001a841e5211 */ /* 0x040fe800078038ff */
[----:B------:R-:W-:Y:S02]  /*27f0*/  @P5 LEA.HI.X R31, R132, R27, R133, 0x7, P0 ;  /* 0x0000001b841f5211 */ /* 0x000fe400000f3c85 */
[C---:B------:R-:W-:Y:S04]  /*2800*/  @P5 LEA R32, P0, R142.reuse, R98, 0x7 ;  /* 0x000000628e205211 */ /* 0x040fe800078038ff */
[----:B------:R-:W-:Y:S01]  /*2810*/  @P5 LEA.HI.X R33, R142, R99, R143, 0x7, P0 ;  /* 0x000000638e215211 */ /* 0x000fe200000f3c8f */
[----:B----4-:R4:W-:Y:S04]  /*2820*/  @P6 ST.E.128 desc[UR4][R20.64], R8 ;  /* 0x0000000814006985 */ /* 0x0109e8000c101d04 */
[----:B-1----:R-:W5:Y:S04]  /*2830*/  @P6 LD.E.128 R4, desc[UR4][R2.64+0x40] ;  /* 0x0000400402046980 */ /* 0x002f68000c101d00 */
[----:B-----5:R1:W-:Y:S04]  /*2840*/  @P6 ST.E.128 desc[UR4][R20.64+0x40], R4 ;  /* 0x0000400414006985 */ /* 0x0203e8000c101d04 */
[----:B--2---:R-:W2:Y:S04]  /*2850*/  @P6 LD.E.128 R16, desc[UR4][R2.64+0x80] ;  /* 0x0000800402106980 */ /* 0x004ea8000c101d00 */
[----:B--2---:R2:W-:Y:S04]  /*2860*/  @P6 ST.E.128 desc[UR4][R20.64+0x80], R16 ;  /* 0x0000801014006985 */ /* 0x0045e8000c101d04 */
[----:B---3--:R-:W3:Y:S04]  /*2870*/  @P5 LD.E.128 R12, desc[UR4][R30.64] ;  /* 0x000000041e0c5980 */ /* 0x008ee8000c101d00 */
[----:B---3--:R2:W-:Y:S04]  /*2880*/  @P5 ST.E.128 desc[UR4][R32.64], R12 ;  /* 0x0000000c20005985 */ /* 0x0085e8000c101d04 */
[----:B----4-:R-:W3:Y:S04]  /*2890*/  @P5 LD.E.128 R8, desc[UR4][R30.64+0x40] ;  /* 0x000040041e085980 */ /* 0x010ee8000c101d00 */
[----:B---3--:R2:W-:Y:S04]  /*28a0*/  @P5 ST.E.128 desc[UR4][R32.64+0x40], R8 ;  /* 0x0000400820005985 */ /* 0x0085e8000c101d04 */
[----:B-1----:R-:W3:Y:S04]  /*28b0*/  @P5 LD.E.128 R4, desc[UR4][R30.64+0x80] ;  /* 0x000080041e045980 */ /* 0x002ee8000c101d00 */
[----:B---3--:R2:W-:Y:S01]  /*28c0*/  @P5 ST.E.128 desc[UR4][R32.64+0x80], R4 ;  /* 0x0000800420005985 */ /* 0x0085e2000c101d04 */
[----:B------:R-:W-:Y:S05]  /*28d0*/  @!P4 BRA `(.L_x_3124) ;  /* 0x0000006c0040c947 */ /* 0x000fea0003800000 */
[----:B--2---:R-:W-:Y:S04]  /*28e0*/  IMAD.WIDE.U32 R16, R132, 0xc0, R26 ;  /* 0x000000c084107825 */ /* 0x004fe800078e001a */
[----:B------:R-:W-:Y:S02]  /*28f0*/  IMAD R0, R133, 0xc0, RZ ;  /* 0x000000c085007824 */ /* 0x000fe400078e02ff */
[----:B------:R-:W-:Y:S03]  /*2900*/  IMAD.WIDE.U32 R2, R142, 0xc0, R98 ;  /* 0x000000c08e027825 */ /* 0x000fe600078e0062 */
[----:B------:R-:W-:Y:S01]  /*2910*/  IADD3 R17, PT, PT, R17, R0, RZ ;  /* 0x0000000011117210 */ /* 0x000fe20007ffe0ff */
[----:B------:R-:W-:Y:S04]  /*2920*/  IMAD R0, R143, 0xc0, RZ ;  /* 0x000000c08f007824 */ /* 0x000fe800078e02ff */
[----:B------:R-:W2:Y:S01]  /*2930*/  LD.E.128 R12, desc[UR4][R16.64] ;  /* 0x00000004100c7980 */ /* 0x000ea2000c101d00 */
[----:B------:R-:W-:Y:S05]  /*2940*/  IADD3 R3, PT, PT, R3, R0, RZ ;  /* 0x0000000003037210 */ /* 0x000fea0007ffe0ff */
[----:B--2---:R1:W-:Y:S04]  /*2950*/  ST.E.128 desc[UR4][R2.64], R12 ;  /* 0x0000000c02007985 */ /* 0x0043e8000c101d04 */
[----:B------:R-:W2:Y:S04]  /*2960*/  LD.E.128 R8, desc[UR4][R16.64+0x40] ;  /* 0x0000400410087980 */ /* 0x000ea8000c101d00 */
[----:B--2---:R1:W-:Y:S04]  /*2970*/  ST.E.128 desc[UR4][R2.64+0x40], R8 ;  /* 0x0000400802007985 */ /* 0x0043e8000c101d04 */
[----:B------:R-:W2:Y:S04]  /*2980*/  LD.E.128 R4, desc[UR4][R16.64+0x80] ;  /* 0x0000800410047980 */ /* 0x000ea8000c101d00 */
[----:B--2---:R1:W-:Y:S01]  /*2990*/  ST.E.128 desc[UR4][R2.64+0x80], R4 ;  /* 0x0000800402007985 */ /* 0x0043e2000c101d04 */
[----:B------:R-:W-:Y:S05]  /*29a0*/  BRA `(.L_x_3124) ;  /* 0x0000006c000c7947 */ /* 0x000fea0003800000 */
.L_x_3123:
[----:B------:R-:W2:Y:S02]  /*29b0*/  LD.E.U8 R0, desc[UR4][R116.64+0x1b3] ;  /* 0x0001b30474007980 */ /* 0x000ea4000c101100 */
[----:B--2---:R-:W-:Y:S11]  /*29c0*/  ISETP.NE.AND P1, PT, R0, RZ, PT ;  /* 0x000000ff0000720c */ /* 0x004ff60003f25270 */
[----:B------:R-:W-:Y:S02]  /*29d0*/  @!UPT UIADD3 URZ, UPT, UPT, URZ, URZ, URZ ;  /* 0x000000fffffff290 */ /* 0x000fe4000fffe0ff */
[----:B------:R-:W-:Y:S05]  /*29e0*/  @!P1 BRA `(.L_x_3125) ;  /* 0x0000002400ec9947 */ /* 0x000fea0003800000 */
[C---:B------:R-:W-:Y:S01]  /*29f0*/  SHF.L.U64.HI R3, R123.reuse, 0x1, R106 ;  /* 0x000000017b037819 */ /* 0x040fe2000001026a */
[----:B------:R-:W-:Y:S01]  /*2a00*/  IMAD.SHL.U32 R5, R123, 0x2, RZ ;  /* 0x000000027b057824 */ /* 0x000fe200078e00ff */
[----:B------:R-:W-:Y:S04]  /*2a10*/  BSSY.RECONVERGENT B0, `(.L_x_3126) ;  /* 0x0000099000007945 */ /* 0x000fe80003800200 */
[-C--:B------:R-:W-:Y:S02]  /*2a20*/  IADD3 R14, P2, PT, R28, R5.reuse, RZ ;  /* 0x000000051c0e7210 */ /* 0x080fe40007f5e0ff */
[----:B------:R-:W-:Y:S03]  /*2a30*/  IADD3 R48, P1, PT, R66, R5, RZ ;  /* 0x0000000542307210 */ /* 0x000fe60007f3e0ff */
[--C-:B------:R-:W-:Y:S02]  /*2a40*/  IMAD.X R15, R29, 0x1, R3.reuse, P2 ;  /* 0x000000011d0f7824 */ /* 0x100fe400010e0603 */
[----:B------:R-:W-:Y:S01]  /*2a50*/  IMAD.X R49, R67, 0x1, R3, P1 ;  /* 0x0000000143317824 */ /* 0x000fe200008e0603 */
[----:B------:R-:W-:Y:S07]  /*2a60*/  @!P0 BRA `(.L_x_3127) ;  /* 0x00000008004c8947 */ /* 0x000fee0003800000 */
[-C--:B------:R-:W-:Y:S01]  /*2a70*/  ISETP.GE.AND P0, PT, R24, R31.reuse, PT ;  /* 0x0000001f1800720c */ /* 0x080fe20003f06270 */
[----:B------:R-:W2:Y:S01]  /*2a80*/  LD.E.128 R32, desc[UR4][R26.64] ;  /* 0x000000041a207980 */ /* 0x000ea2000c101d00 */
[----:B------:R-:W-:Y:S11]  /*2a90*/  ISETP.GE.AND P1, PT, R23, R31, PT ;  /* 0x0000001f1700720c */ /* 0x000ff60003f26270 */
[----:B------:R-:W3:Y:S06]  /*2aa0*/  @!P0 LD.E.64 R44, desc[UR4][R66.64] ;  /* 0x00000004422c8980 */ /* 0x000eec000c101b00 */
[----:B------:R-:W4:Y:S01]  /*2ab0*/  @!P0 LD.E.64 R16, desc[UR4][R28.64] ;  /* 0x000000041c108980 */ /* 0x000f22000c101b00 */
[--C-:B---3--:R-:W-:Y:S01]  /*2ac0*/  @!P0 HADD2.F32 R41, -RZ, R44.reuse.H0_H0 ;  /* 0x2000002cff298230 */ /* 0x108fe20000004100 */
[----:B--2---:R-:W-:Y:S01]  /*2ad0*/  @!P0 MOV R21, R32 ;  /* 0x0000002000158202 */ /* 0x004fe20000000f00 */
[----:B------:R-:W-:Y:S01]  /*2ae0*/  @!P0 HADD2.F32 R42, -RZ, R45.H0_H0 ;  /* 0x2000002dff2a8230 */ /* 0x000fe20000004100 */
[----:B------:R-:W-:Y:S01]  /*2af0*/  @!P0 MOV R18, R33 ;  /* 0x0000002100128202 */ /* 0x000fe20000000f00 */
[----:B------:R-:W-:Y:S02]  /*2b00*/  @!P0 HADD2.F32 R43, -RZ, R44.H1_H1 ;  /* 0x3000002cff2b8230 */ /* 0x000fe40000004100 */
[--C-:B------:R-:W-:Y:S02]  /*2b10*/  @!P0 HADD2.F32 R20, -RZ, R21.reuse.H1_H1 ;  /* 0x30000015ff148230 */ /* 0x100fe40000004100 */
[--C-:B----4-:R-:W-:Y:S02]  /*2b20*/  @!P0 HADD2.F32 R19, -RZ, R16.reuse.H0_H0 ;  /* 0x20000010ff138230 */ /* 0x110fe40000004100 */
[----:B------:R-:W-:Y:S02]  /*2b30*/  @!P0 HADD2.F32 R40, -RZ, R21.H0_H0 ;  /* 0x20000015ff288230 */ /* 0x000fe40000004100 */
[C---:B------:R-:W-:Y:S01]  /*2b40*/  @!P0 FMUL.FTZ R47, R20.reuse, R41 ;  /* 0x00000029142f8220 */ /* 0x040fe20000410000 */
[----:B------:R-:W-:Y:S02]  /*2b50*/  @!P0 HADD2.F32 R16, -RZ, R16.H1_H1 ;  /* 0x30000010ff108230 */ /* 0x000fe40000004100 */
[-C--:B------:R-:W-:Y:S01]  /*2b60*/  @!P0 FMUL.FTZ R0, R20, R19.reuse ;  /* 0x0000001314008220 */ /* 0x080fe20000410000 */
[--C-:B------:R-:W-:Y:S02]  /*2b70*/  @!P0 HADD2.F32 R21, -RZ, R18.reuse.H1_H1 ;  /* 0x30000012ff158230 */ /* 0x100fe40000004100 */
[----:B------:R-:W-:Y:S01]  /*2b80*/  @!P0 FFMA.FTZ R47, R40, R19, -R47 ;  /* 0x00000013282f8223 */ /* 0x000fe2000001082f */
[--C-:B------:R-:W-:Y:S01]  /*2b90*/  @!P0 HADD2.F32 R13, -RZ, R17.reuse.H0_H0 ;  /* 0x20000011ff0d8230 */ /* 0x100fe20000004100 */
[----:B------:R-:W-:Y:S01]  /*2ba0*/  @!P0 MOV R20, R34 ;  /* 0x0000002200148202 */ /* 0x000fe20000000f00 */
[----:B------:R-:W-:Y:S01]  /*2bb0*/  @!P0 HADD2.F32 R17, -RZ, R17.H1_H1 ;  /* 0x30000011ff118230 */ /* 0x000fe20000004100 */
[----:B------:R-:W-:Y:S01]  /*2bc0*/  @!P0 MOV R19, R35 ;  /* 0x0000002300138202 */ /* 0x000fe20000000f00 */
[----:B------:R-:W-:Y:S02]  /*2bd0*/  @!P0 HADD2.F32 R45, -RZ, R45.H1_H1 ;  /* 0x3000002dff2d8230 */ /* 0x000fe40000004100 */
[----:B------:R-:W-:Y:S01]  /*2be0*/  @!P0 FFMA.FTZ R0, R41, R40, R0 ;  /* 0x0000002829008223 */ /* 0x000fe20000010000 */
[----:B------:R-:W-:Y:S02]  /*2bf0*/  @!P0 HADD2.F32 R41, -RZ, R18.H0_H0 ;  /* 0x20000012ff298230 */ /* 0x000fe40000004100 */
[C---:B------:R-:W-:Y:S01]  /*2c00*/  @!P0 FMUL.FTZ R2, R21.reuse, R16 ;  /* 0x0000001015028220 */ /* 0x040fe20000410000 */
[--C-:B------:R-:W-:Y:S02]  /*2c10*/  @!P0 HADD2.F32 R30, -RZ, R20.reuse.H1_H1 ;  /* 0x30000014ff1e8230 */ /* 0x100fe40000004100 */
[----:B------:R-:W-:Y:S01]  /*2c20*/  @!P0 FMUL.FTZ R51, R21, R43 ;  /* 0x0000002b15338220 */ /* 0x000fe20000410000 */
[--C-:B------:R-:W-:Y:S02]  /*2c30*/  @!P0 HADD2.F32 R18, -RZ, R19.reuse.H1_H1 ;  /* 0x30000013ff128230 */ /* 0x100fe40000004100 */
[----:B------:R-:W-:Y:S01]  /*2c40*/  @!P0 FFMA.FTZ R2, R43, R41, R2 ;  /* 0x000000292b028223 */ /* 0x000fe20000010002 */
[----:B------:R-:W-:Y:S01]  /*2c50*/  @!P0 HADD2.F32 R40, -RZ, R20.H0_H0 ;  /* 0x20000014ff288230 */ /* 0x000fe20000004100 */
[----:B------:R-:W-:Y:S01]  /*2c60*/  @!P0 F2FP.F16.F32.PACK_AB R47, R0, R47 ;  /* 0x0000002f002f823e */ /* 0x000fe200000000ff */
[----:B------:R-:W-:Y:S02]  /*2c70*/  @!P0 HADD2.F32 R44, -RZ, R19.H0_H0 ;  /* 0x20000013ff2c8230 */ /* 0x000fe40000004100 */
[----:B------:R-:W-:Y:S01]  /*2c80*/  @!P0 FMUL.FTZ R3, R30, R13 ;  /* 0x0000000d1e038220 */ /* 0x000fe20000410000 */
[C---:B------:R-:W-:Y:S01]  /*2c90*/  @!P0 FMUL.FTZ R53, R18.reuse, R45 ;  /* 0x0000002d12358220 */ /* 0x040fe20000410000 */
[-C--:B------:R-:W-:Y:S01]  /*2ca0*/  @!P0 FMUL.FTZ R4, R18, R17.reuse ;  /* 0x0000001112048220 */ /* 0x080fe20000410000 */
[----:B------:R-:W-:Y:S01]  /*2cb0*/  @!P0 FMUL.FTZ R46, R30, R42 ;  /* 0x0000002a1e2e8220 */ /* 0x000fe20000410000 */
[----:B------:R-:W-:Y:S01]  /*2cc0*/  @!P0 FFMA.FTZ R3, R42, R40, R3 ;  /* 0x000000282a038223 */ /* 0x000fe20000010003 */
[----:B------:R-:W-:Y:S01]  /*2cd0*/  @!P0 FFMA.FTZ R51, R41, R16, -R51 ;  /* 0x0000001029338223 */ /* 0x000fe20000010833 */
[----:B------:R-:W-:Y:S01]  /*2ce0*/  @!P0 FFMA.FTZ R53, R44, R17, -R53 ;  /* 0x000000112c358223 */ /* 0x000fe20000010835 */
[----:B------:R-:W-:Y:S01]  /*2cf0*/  @!P0 FFMA.FTZ R4, R45, R44, R4 ;  /* 0x0000002c2d048223 */ /* 0x000fe20000010004 */
[----:B------:R-:W-:Y:S01]  /*2d00*/  @!P0 FFMA.FTZ R46, R40, R13, -R46 ;  /* 0x0000000d282e8223 */ /* 0x000fe2000001082e */
[----:B------:R-:W-:Y:S02]  /*2d10*/  @!P0 MOV R32, R47 ;  /* 0x0000002f00208202 */ /* 0x000fe40000000f00 */
[----:B------:R-:W-:Y:S02]  /*2d20*/  @!P0 F2FP.F16.F32.PACK_AB R50, R2, R51 ;  /* 0x000000330232823e */ /* 0x000fe400000000ff */
[----:B------:R-:W-:Y:S02]  /*2d30*/  @!P0 F2FP.F16.F32.PACK_AB R46, R3, R46 ;  /* 0x0000002e032e823e */ /* 0x000fe400000000ff */
[----:B------:R-:W-:Y:S02]  /*2d40*/  @!P0 F2FP.F16.F32.PACK_AB R53, R4, R53 ;  /* 0x000000350435823e */ /* 0x000fe400000000ff */
[----:B------:R-:W-:Y:S02]  /*2d50*/  @!P0 MOV R33, R50 ;  /* 0x0000003200218202 */ /* 0x000fe40000000f00 */
[----:B------:R-:W-:Y:S02]  /*2d60*/  @!P0 MOV R34, R46 ;  /* 0x0000002e00228202 */ /* 0x000fe40000000f00 */
[----:B------:R-:W-:Y:S02]  /*2d70*/  @!P0 MOV R35, R53 ;  /* 0x0000003500238202 */ /* 0x000fe40000000f00 */
[----:B------:R-:W-:Y:S03]  /*2d80*/  ISETP.GE.AND P0, PT, R22, R31, PT ;  /* 0x0000001f1600720c */ /* 0x000fe60003f06270 */
[----:B------:R1:W-:Y:S08]  /*2d90*/  ST.E.128 desc[UR4][R98.64], R32 ;  /* 0x0000002062007985 */ /* 0x0003f0000c101d04 */
[----:B------:R-:W2:Y:S08]  /*2da0*/  LD.E.128 R36, desc[UR4][R26.64+0x40] ;  /* 0x000040041a247980 */ /* 0x000eb0000c101d00 */
[----:B------:R-:W3:Y:S06]  /*2db0*/  @!P1 LD.E.64 R44, desc[UR4][R66.64+0x20] ;  /* 0x00002004422c9980 */ /* 0x000eec000c101b00 */
[----:B------:R-:W4:Y:S01]  /*2dc0*/  @!P1 LD.E.64 R16, desc[UR4][R28.64+0x20] ;  /* 0x000020041c109980 */ /* 0x000f22000c101b00 */
[----:B--2---:R-:W-:Y:S02]  /*2dd0*/  @!P1 MOV R20, R36 ;  /* 0x0000002400149202 */ /* 0x004fe40000000f00 */
[----:B------:R-:W-:Y:S03]  /*2de0*/  @!P1 MOV R18, R37 ;  /* 0x0000002500129202 */ /* 0x000fe60000000f00 */
[--C-:B------:R-:W-:Y:S02]  /*2df0*/  @!P1 HADD2.F32 R30, -RZ, R20.reuse.H1_H1 ;  /* 0x30000014ff1e9230 */ /* 0x100fe40000004100 */
[----:B------:R-:W-:Y:S01]  /*2e00*/  @!P1 HADD2.F32 R42, -RZ, R20.H0_H0 ;  /* 0x20000014ff2a9230 */ /* 0x000fe20000004100 */
[----:B------:R-:W-:Y:S01]  /*2e10*/  @!P1 MOV R20, R38 ;  /* 0x0000002600149202 */ /* 0x000fe20000000f00 */
[--C-:B---3--:R-:W-:Y:S02]  /*2e20*/  @!P1 HADD2.F32 R40, -RZ, R44.reuse.H0_H0 ;  /* 0x2000002cff289230 */ /* 0x108fe40000004100 */
[----:B------:R-:W-:Y:S02]  /*2e30*/  @!P1 HADD2.F32 R41, -RZ, R44.H1_H1 ;  /* 0x3000002cff299230 */ /* 0x000fe40000004100 */
[----:B------:R-:W-:Y:S02]  /*2e40*/  @!P1 HADD2.F32 R21, -RZ, R18.H1_H1 ;  /* 0x30000012ff159230 */ /* 0x000fe40000004100 */
[C---:B------:R-:W-:Y:S01]  /*2e50*/  @!P1 FMUL.FTZ R46, R30.reuse, R40 ;  /* 0x000000281e2e9220 */ /* 0x040fe20000410000 */
[--C-:B----4-:R-:W-:Y:S02]  /*2e60*/  @!P1 HADD2.F32 R19, -RZ, R16.reuse.H0_H0 ;  /* 0x20000010ff139230 */ /* 0x110fe40000004100 */
[----:B------:R-:W-:Y:S02]  /*2e70*/  @!P1 HADD2.F32 R16, -RZ, R16.H1_H1 ;  /* 0x30000010ff109230 */ /* 0x000fe40000004100 */
[C---:B------:R-:W-:Y:S01]  /*2e80*/  @!P1 FMUL.FTZ R47, R21.reuse, R41 ;  /* 0x00000029152f9220 */ /* 0x040fe20000410000 */
[----:B------:R-:W-:Y:S02]  /*2e90*/  @!P1 HADD2.F32 R13, -RZ, R17.H0_H0 ;  /* 0x20000011ff0d9230 */ /* 0x000fe40000004100 */
[-C--:B------:R-:W-:Y:S01]  /*2ea0*/  @!P1 FMUL.FTZ R5, R30, R19.reuse ;  /* 0x000000131e059220 */ /* 0x080fe20000410000 */
[----:B------:R-:W-:Y:S02]  /*2eb0*/  @!P1 HADD2.F32 R44, -RZ, R45.H0_H0 ;  /* 0x2000002dff2c9230 */ /* 0x000fe40000004100 */
[----:B------:R-:W-:Y:S01]  /*2ec0*/  @!P1 FFMA.FTZ R46, R42, R19, -R46 ;  /* 0x000000132a2e9223 */ /* 0x000fe2000001082e */
[----:B------:R-:W-:Y:S01]  /*2ed0*/  @!P1 HADD2.F32 R43, -RZ, R18.H0_H0 ;  /* 0x20000012ff2b9230 */ /* 0x000fe20000004100 */
[----:B------:R-:W-:Y:S01]  /*2ee0*/  @!P1 MOV R19, R39 ;  /* 0x0000002700139202 */ /* 0x000fe20000000f00 */
[--C-:B------:R-:W-:Y:S02]  /*2ef0*/  @!P1 HADD2.F32 R30, -RZ, R20.reuse.H1_H1 ;  /* 0x30000014ff1e9230 */ /* 0x100fe40000004100 */
[----:B------:R-:W-:Y:S01]  /*2f00*/  @!P1 FMUL.FTZ R6, R21, R16 ;  /* 0x0000001015069220 */ /* 0x000fe20000410000 */
[----:B------:R-:W-:Y:S02]  /*2f10*/  @!P1 HADD2.F32 R17, -RZ, R17.H1_H1 ;  /* 0x30000011ff119230 */ /* 0x000fe40000004100 */
[----:B------:R-:W-:Y:S01]  /*2f20*/  @!P1 FFMA.FTZ R5, R40, R42, R5 ;  /* 0x0000002a28059223 */ /* 0x000fe20000010005 */
[----:B------:R-:W-:Y:S02]  /*2f30*/  @!P1 HADD2.F32 R45, -RZ, R45.H1_H1 ;  /* 0x3000002dff2d9230 */ /* 0x000fe40000004100 */
[C---:B------:R-:W-:Y:S01]  /*2f40*/  @!P1 FMUL.FTZ R7, R30.reuse, R13 ;  /* 0x0000000d1e079220 */ /* 0x040fe20000410000 */
[--C-:B------:R-:W-:Y:S02]  /*2f50*/  @!P1 HADD2.F32 R18, -RZ, R19.reuse.H1_H1 ;  /* 0x30000013ff129230 */ /* 0x100fe40000004100 */
[----:B------:R-:W-:Y:S01]  /*2f60*/  @!P1 FMUL.FTZ R50, R30, R44 ;  /* 0x0000002c1e329220 */ /* 0x000fe20000410000 */
[----:B------:R-:W-:Y:S01]  /*2f70*/  @!P1 F2FP.F16.F32.PACK_AB R46, R5, R46 ;  /* 0x0000002e052e923e */ /* 0x000fe200000000ff */
[----:B------:R-:W-:Y:S02]  /*2f80*/  @!P1 HADD2.F32 R40, -RZ, R20.H0_H0 ;  /* 0x20000014ff289230 */ /* 0x000fe40000004100 */
[----:B------:R-:W-:Y:S01]  /*2f90*/  @!P1 FFMA.FTZ R6, R41, R43, R6 ;  /* 0x0000002b29069223 */ /* 0x000fe20000010006 */
[----:B------:R-:W-:Y:S01]  /*2fa0*/  @!P1 HADD2.F32 R42, -RZ, R19.H0_H0 ;  /* 0x20000013ff2a9230 */ /* 0x000fe20000004100 */
[----:B------:R-:W-:Y:S01]  /*2fb0*/  @!P1 MOV R36, R46 ;  /* 0x0000002e00249202 */ /* 0x000fe20000000f00 */
[C---:B------:R-:W-:Y:S01]  /*2fc0*/  @!P1 FMUL.FTZ R51, R18.reuse, R45 ;  /* 0x0000002d12339220 */ /* 0x040fe20000410000 */
[-C--:B------:R-:W-:Y:S01]  /*2fd0*/  @!P1 FMUL.FTZ R8, R18, R17.reuse ;  /* 0x0000001112089220 */ /* 0x080fe20000410000 */
[----:B------:R-:W-:Y:S01]  /*2fe0*/  @!P1 FFMA.FTZ R7, R44, R40, R7 ;  /* 0x000000282c079223 */ /* 0x000fe20000010007 */
[----:B------:R-:W-:Y:S01]  /*2ff0*/  @!P1 FFMA.FTZ R47, R43, R16, -R47 ;  /* 0x000000102b2f9223 */ /* 0x000fe2000001082f */
[----:B------:R-:W-:Y:S01]  /*3000*/  @!P1 FFMA.FTZ R51, R42, R17, -R51 ;  /* 0x000000112a339223 */ /* 0x000fe20000010833 */
[----:B------:R-:W-:Y:S01]  /*3010*/  @!P1 FFMA.FTZ R8, R45, R42, R8 ;  /* 0x0000002a2d089223 */ /* 0x000fe20000010008 */
[----:B------:R-:W-:Y:S02]  /*3020*/  @!P1 FFMA.FTZ R50, R40, R13, -R50 ;  /* 0x0000000d28329223 */ /* 0x000fe40000010832 */
[----:B------:R-:W-:Y:S02]  /*3030*/  @!P1 F2FP.F16.F32.PACK_AB R47, R6, R47 ;  /* 0x0000002f062f923e */ /* 0x000fe400000000ff */
[----:B------:R-:W-:Y:S02]  /*3040*/  @!P1 F2FP.F16.F32.PACK_AB R51, R8, R51 ;  /* 0x000000330833923e */ /* 0x000fe400000000ff */
[----:B------:R-:W-:Y:S02]  /*3050*/  @!P1 F2FP.F16.F32.PACK_AB R50, R7, R50 ;  /* 0x000000320732923e */ /* 0x000fe400000000ff */
[----:B------:R-:W-:Y:S02]  /*3060*/  @!P1 MOV R37, R47 ;  /* 0x0000002f00259202 */ /* 0x000fe40000000f00 */
[----:B------:R-:W-:Y:S02]  /*3070*/  @!P1 MOV R38, R50 ;  /* 0x0000003200269202 */ /* 0x000fe40000000f00 */
[----:B------:R-:W-:Y:S05]  /*3080*/  @!P1 MOV R39, R51 ;  /* 0x0000003300279202 */ /* 0x000fea0000000f00 */
[----:B------:R2:W-:Y:S08]  /*3090*/  ST.E.128 desc[UR4][R98.64+0x40], R36 ;  /* 0x0000402462007985 */ /* 0x0005f0000c101d04 */
[----:B-1----:R-:W3:Y:S08]  /*30a0*/  LD.E.128 R32, desc[UR4][R26.64+0x80] ;  /* 0x000080041a207980 */ /* 0x002ef0000c101d00 */
[----:B------:R-:W4:Y:S06]  /*30b0*/  @!P0 LD.E.64 R44, desc[UR4][R66.64+0x40] ;  /* 0x00004004422c8980 */ /* 0x000f2c000c101b00 */
[----:B------:R-:W5:Y:S01]  /*30c0*/  @!P0 LD.E.64 R16, desc[UR4][R28.64+0x40] ;  /* 0x000040041c108980 */ /* 0x000f62000c101b00 */
[----:B---3--:R-:W-:Y:S02]  /*30d0*/  @!P0 MOV R20, R32 ;  /* 0x0000002000148202 */ /* 0x008fe40000000f00 */
[----:B------:R-:W-:Y:S03]  /*30e0*/  @!P0 MOV R18, R33 ;  /* 0x0000002100128202 */ /* 0x000fe60000000f00 */
[--C-:B------:R-:W-:Y:S02]  /*30f0*/  @!P0 HADD2.F32 R30, -RZ, R20.reuse.H1_H1 ;  /* 0x30000014ff1e8230 */ /* 0x100fe40000004100 */
[----:B------:R-:W-:Y:S01]  /*3100*/  @!P0 HADD2.F32 R42, -RZ, R20.H0_H0 ;  /* 0x20000014ff2a8230 */ /* 0x000fe20000004100 */
[----:B------:R-:W-:Y:S01]  /*3110*/  @!P0 MOV R20, R34 ;  /* 0x0000002200148202 */ /* 0x000fe20000000f00 */
[--C-:B----4-:R-:W-:Y:S02]  /*3120*/  @!P0 HADD2.F32 R40, -RZ, R44.reuse.H0_H0 ;  /* 0x2000002cff288230 */ /* 0x110fe40000004100 */
[----:B------:R-:W-:Y:S02]  /*3130*/  @!P0 HADD2.F32 R41, -RZ, R44.H1_H1 ;  /* 0x3000002cff298230 */ /* 0x000fe40000004100 */
[----:B------:R-:W-:Y:S02]  /*3140*/  @!P0 HADD2.F32 R21, -RZ, R18.H1_H1 ;  /* 0x30000012ff158230 */ /* 0x000fe40000004100 */
[C---:B------:R-:W-:Y:S01]  /*3150*/  @!P0 FMUL.FTZ R46, R30.reuse, R40 ;  /* 0x000000281e2e8220 */ /* 0x040fe20000410000 */
[--C-:B-----5:R-:W-:Y:S02]  /*3160*/  @!P0 HADD2.F32 R19, -RZ, R16.reuse.H0_H0 ;  /* 0x20000010ff138230 */ /* 0x120fe40000004100 */
[----:B------:R-:W-:Y:S02]  /*3170*/  @!P0 HADD2.F32 R16, -RZ, R16.H1_H1 ;  /* 0x30000010ff108230 */ /* 0x000fe40000004100 */
[C---:B------:R-:W-:Y:S01]  /*3180*/  @!P0 FMUL.FTZ R47, R21.reuse, R41 ;  /* 0x00000029152f8220 */ /* 0x040fe20000410000 */
[----:B------:R-:W-:Y:S02]  /*3190*/  @!P0 HADD2.F32 R13, -RZ, R17.H0_H0 ;  /* 0x20000011ff0d8230 */ /* 0x000fe40000004100 */
[-C--:B------:R-:W-:Y:S01]  /*31a0*/  @!P0 FMUL.FTZ R9, R30, R19.reuse ;  /* 0x000000131e098220 */ /* 0x080fe20000410000 */
[----:B------:R-:W-:Y:S01]  /*31b0*/  @!P0 FFMA.FTZ R46, R42, R19, -R46 ;  /* 0x000000132a2e8223 */ /* 0x000fe2000001082e */
[----:B------:R-:W-:Y:S01]  /*31c0*/  @!P0 MOV R19, R35 ;  /* 0x0000002300138202 */ /* 0x000fe20000000f00 */
[----:B------:R-:W-:Y:S02]  /*31d0*/  @!P0 HADD2.F32 R44, -RZ, R45.H0_H0 ;  /* 0x2000002dff2c8230 */ /* 0x000fe40000004100 */
[----:B------:R-:W-:Y:S01]  /*31e0*/  @!P0 FFMA.FTZ R9, R40, R42, R9 ;  /* 0x0000002a28098223 */ /* 0x000fe20000010009 */
[----:B------:R-:W-:Y:S02]  /*31f0*/  @!P0 HADD2.F32 R43, -RZ, R18.H0_H0 ;  /* 0x20000012ff2b8230 */ /* 0x000fe40000004100 */
[----:B------:R-:W-:Y:S01]  /*3200*/  @!P0 FMUL.FTZ R10, R21, R16 ;  /* 0x00000010150a8220 */ /* 0x000fe20000410000 */
[--C-:B------:R-:W-:Y:S01]  /*3210*/  @!P0 HADD2.F32 R30, -RZ, R20.reuse.H1_H1 ;  /* 0x30000014ff1e8230 */ /* 0x100fe20000004100 */
[----:B------:R-:W-:Y:S01]  /*3220*/  @!P0 F2FP.F16.F32.PACK_AB R46, R9, R46 ;  /* 0x0000002e092e823e */ /* 0x000fe200000000ff */
[----:B------:R-:W-:Y:S02]  /*3230*/  @!P0 HADD2.F32 R17, -RZ, R17.H1_H1 ;  /* 0x30000011ff118230 */ /* 0x000fe40000004100 */
[----:B------:R-:W-:Y:S01]  /*3240*/  @!P0 FFMA.FTZ R10, R41, R43, R10 ;  /* 0x0000002b290a8223 */ /* 0x000fe2000001000a */
[----:B------:R-:W-:Y:S01]  /*3250*/  @!P0 HADD2.F32 R45, -RZ, R45.H1_H1 ;  /* 0x3000002dff2d8230 */ /* 0x000fe20000004100 */
[----:B------:R-:W-:Y:S01]  /*3260*/  @!P0 MOV R32, R46 ;  /* 0x0000002e00208202 */ /* 0x000fe20000000f00 */
[--C-:B------:R-:W-:Y:S02]  /*3270*/  @!P0 HADD2.F32 R18, -RZ, R19.reuse.H1_H1 ;  /* 0x30000013ff128230 */ /* 0x100fe40000004100 */
[C---:B------:R-:W-:Y:S01]  /*3280*/  @!P0 FMUL.FTZ R11, R30.reuse, R13 ;  /* 0x0000000d1e0b8220 */ /* 0x040fe20000410000 */
[----:B------:R-:W-:Y:S02]  /*3290*/  @!P0 HADD2.F32 R40, -RZ, R20.H0_H0 ;  /* 0x20000014ff288230 */ /* 0x000fe40000004100 */
[----:B------:R-:W-:Y:S01]  /*32a0*/  @!P0 FMUL.FTZ R50, R30, R44 ;  /* 0x0000002c1e328220 */ /* 0x000fe20000410000 */
        /* <DEDUP_REMOVED lines=15> */
.L_x_3127:
[----:B------:R-:W-:Y:S05]  /*33a0*/  BSYNC.RECONVERGENT B0 ;  /* 0x0000000000007941 */ /* 0x000fea0003800200 */
.L_x_3126:
[----:B------:R-:W-:Y:S04]  /*33b0*/  BSSY.RECONVERGENT B0, `(.L_x_3128) ;  /* 0x0000099000007945 */ /* 0x000fe80003800200 */
[----:B------:R-:W-:Y:S05]  /*33c0*/  @!P6 BRA `(.L_x_3129) ;  /* 0x00000008005ce947 */ /* 0x000fea0003800000 */
[C---:B------:R-:W-:Y:S02]  /*33d0*/  LEA R50, P1, R105.reuse, R26, 0x1 ;  /* 0x0000001a69327211 */ /* 0x040fe400078208ff */
[----:B------:R-:W-:Y:S02]  /*33e0*/  ISETP.GE.AND P0, PT, R24, R31, PT ;  /* 0x0000001f1800720c */ /* 0x000fe40003f06270 */
[----:B------:R-:W-:Y:S02]  /*33f0*/  LEA.HI.X R51, R105, R27, R103, 0x1, P1 ;  /* 0x0000001b69337211 */ /* 0x000fe400008f0c67 */
[----:B------:R-:W-:Y:S02]  /*3400*/  LEA R46, P2, R85, R98, 0x1 ;  /* 0x00000062552e7211 */ /* 0x000fe400078408ff */
[----:B------:R-:W-:Y:S01]  /*3410*/  ISETP.GE.AND P1, PT, R23, R31, PT ;  /* 0x0000001f1700720c */ /* 0x000fe20003f26270 */
[----:B--2---:R-:W2:Y:S08]  /*3420*/  LD.E.128 R32, desc[UR4][R50.64] ;  /* 0x0000000432207980 */ /* 0x004eb0000c101d00 */
[----:B------:R-:W3:Y:S06]  /*3430*/  @!P0 LD.E.64 R44, desc[UR4][R48.64] ;  /* 0x00000004302c8980 */ /* 0x000eec000c101b00 */
[----:B------:R-:W4:Y:S01]  /*3440*/  @!P0 LD.E.64 R16, desc[UR4][R14.64] ;  /* 0x000000040e108980 */ /* 0x000f22000c101b00 */
[--C-:B---3--:R-:W-:Y:S01]  /*3450*/  @!P0 HADD2.F32 R41, -RZ, R44.reuse.H0_H0 ;  /* 0x2000002cff298230 */ /* 0x108fe20000004100 */
[----:B--2---:R-:W-:Y:S01]  /*3460*/  @!P0 MOV R20, R32 ;  /* 0x0000002000148202 */ /* 0x004fe20000000f00 */
[----:B------:R-:W-:Y:S01]  /*3470*/  @!P0 HADD2.F32 R42, -RZ, R45.H0_H0 ;  /* 0x2000002dff2a8230 */ /* 0x000fe20000004100 */
[----:B------:R-:W-:Y:S01]  /*3480*/  @!P0 MOV R18, R33 ;  /* 0x0000002100128202 */ /* 0x000fe20000000f00 */
[----:B------:R-:W-:Y:S02]  /*3490*/  @!P0 HADD2.F32 R43, -RZ, R44.H1_H1 ;  /* 0x3000002cff2b8230 */ /* 0x000fe40000004100 */
[----:B------:R-:W-:Y:S02]  /*34a0*/  @!P0 HADD2.F32 R30, -RZ, R20.H1_H1 ;  /* 0x30000014ff1e8230 */ /* 0x000fe40000004100 */
[----:B----4-:R-:W-:Y:S02]  /*34b0*/  @!P0 HADD2.F32 R19, -RZ, R16.H0_H0 ;  /* 0x20000010ff138230 */ /* 0x010fe40000004100 */
        /* <DEDUP_REMOVED lines=16> */
[--C-:B------:R-:W-:Y:S01]  /*35c0*/  @!P0 HADD2.F32 R18, -RZ, R19.reuse.H1_H1 ;  /* 0x30000013ff128230 */ /* 0x100fe20000004100 */
[----:B------:R-:W-:Y:S01]  /*35d0*/  @!P0 F2FP.F16.F32.PACK_AB R54, R0, R47 ;  /* 0x0000002f0036823e */ /* 0x000fe200000000ff */
[----:B------:R-:W-:Y:S01]  /*35e0*/  @!P0 HADD2.F32 R40, -RZ, R20.H0_H0 ;  /* 0x20000014ff288230 */ /* 0x000fe20000004100 */
[----:B------:R-:W-:Y:S01]  /*35f0*/  LEA.HI.X R47, R85, R99, R86, 0x1, P2 ;  /* 0x00000063552f7211 */ /* 0x000fe200010f0c56 */
[----:B------:R-:W-:Y:S02]  /*3600*/  @!P0 HADD2.F32 R44, -RZ, R19.H0_H0 ;  /* 0x20000013ff2c8230 */ /* 0x000fe40000004100 */
[----:B------:R-:W-:Y:S01]  /*3610*/  @!P0 FMUL.FTZ R3, R30, R13 ;  /* 0x0000000d1e038220 */ /* 0x000fe20000410000 */
[C---:B------:R-:W-:Y:S01]  /*3620*/  @!P0 FMUL.FTZ R55, R18.reuse, R45 ;  /* 0x0000002d12378220 */ /* 0x040fe20000410000 */
[----:B------:R-:W-:Y:S01]  /*3630*/  @!P0 FMUL.FTZ R4, R18, R17 ;  /* 0x0000001112048220 */ /* 0x000fe20000410000 */
[----:B------:R-:W-:Y:S01]  /*3640*/  @!P0 FMUL.FTZ R52, R30, R42 ;  /* 0x0000002a1e348220 */ /* 0x000fe20000410000 */
[----:B------:R-:W-:Y:S01]  /*3650*/  @!P0 FFMA.FTZ R2, R43, R41, R2 ;  /* 0x000000292b028223 */ /* 0x000fe20000010002 */
        /* <DEDUP_REMOVED lines=62> */
[----:B-1----:R-:W2:Y:S08]  /*3a40*/  LD.E.128 R32, desc[UR4][R50.64+0x80] ;  /* 0x0000800432207980 */ /* 0x002eb0000c101d00 */
[----:B------:R-:W4:Y:S06]  /*3a50*/  @!P0 LD.E.64 R44, desc[UR4][R48.64+0x40] ;  /* 0x00004004302c8980 */ /* 0x000f2c000c101b00 */
[----:B------:R-:W5:Y:S01]  /*3a60*/  @!P0 LD.E.64 R16, desc[UR4][R14.64+0x40] ;  /* 0x000040040e108980 */ /* 0x000f62000c101b00 */
[----:B--2---:R-:W-:Y:S02]  /*3a70*/  @!P0 MOV R20, R32 ;  /* 0x0000002000148202 */ /* 0x004fe40000000f00 */
        /* <DEDUP_REMOVED lines=44> */
.L_x_3129:
[----:B------:R-:W-:Y:S05]  /*3d40*/  BSYNC.RECONVERGENT B0 ;  /* 0x0000000000007941 */ /* 0x000fea0003800200 */
.L_x_3128:
[----:B------:R-:W-:Y:S04]  /*3d50*/  BSSY.RECONVERGENT B0, `(.L_x_3130) ;  /* 0x000009d000007945 */ /* 0x000fe80003800200 */
[----:B------:R-:W-:Y:S05]  /*3d60*/  @!P5 BRA `(.L_x_3131) ;  /* 0x00000008006cd947 */ /* 0x000fea0003800000 */
[----:B------:R-:W-:Y:S02]  /*3d70*/  LEA R54, P5, R132, R26, 0x7 ;  /* 0x0000001a84367211 */ /* 0x000fe400078a38ff */
[----:B------:R-:W-:Y:S02]  /*3d80*/  ISETP.GE.AND P0, PT, R24, R31, PT ;  /* 0x0000001f1800720c */ /* 0x000fe40003f06270 */
[----:B------:R-:W-:Y:S02]  /*3d90*/  LEA.HI.X R55, R132, R27, R133, 0x7, P5 ;  /* 0x0000001b84377211 */ /* 0x000fe400028f3c85 */
[C---:B------:R-:W-:Y:S02]  /*3da0*/  LEA R50, P1, R125.reuse, R48, 0x6 ;  /* 0x000000307d327211 */ /* 0x040fe400078230ff */
[C---:B------:R-:W-:Y:S01]  /*3db0*/  LEA R18, P2, R125.reuse, R14, 0x6 ;  /* 0x0000000e7d127211 */ /* 0x040fe200078430ff */
[----:B--23--:R-:W2:Y:S01]  /*3dc0*/  LD.E.128 R32, desc[UR4][R54.64] ;  /* 0x0000000436207980 */ /* 0x00cea2000c101d00 */
[C---:B------:R-:W-:Y:S02]  /*3dd0*/  LEA.HI.X.SX32 R51, R125.reuse, R49, 0x6, P1 ;  /* 0x000000317d337211 */ /* 0x040fe400008f36ff */
[----:B------:R-:W-:Y:S02]  /*3de0*/  LEA.HI.X.SX32 R19, R125, R15, 0x6, P2 ;  /* 0x0000000f7d137211 */ /* 0x000fe400010f36ff */
[----:B------:R-:W-:Y:S02]  /*3df0*/  LEA R52, P2, R142, R98, 0x7 ;  /* 0x000000628e347211 */ /* 0x000fe400078438ff */
[----:B------:R-:W-:Y:S01]  /*3e00*/  ISETP.GE.AND P1, PT, R23, R31, PT ;  /* 0x0000001f1700720c */ /* 0x000fe20003f26270 */
        /* <DEDUP_REMOVED lines=30> */
[C---:B------:R-:W-:Y:S01]  /*3ff0*/  @!P0 FMUL.FTZ R3, R36.reuse, R13 ;  /* 0x0000000d24038220 */ /* 0x040fe20000410000 */
[----:B------:R-:W-:Y:S01]  /*4000*/  @!P0 FMUL.FTZ R56, R36, R44 ;  /* 0x0000002c24388220 */ /* 0x000fe20000410000 */
[C---:B------:R-:W-:Y:S01]  /*4010*/  @!P0 FMUL.FTZ R59, R20.reuse, R47 ;  /* 0x0000002f143b8220 */ /* 0x040fe20000410000 */
        /* <DEDUP_REMOVED lines=26> */
[----:B-1----:R-:W-:Y:S02]  /*41c0*/  @!P1 HADD2.F32 R33, -RZ, R20.H1_H1 ;  /* 0x30000014ff219230 */ /* 0x002fe40000004100 */
        /* <DEDUP_REMOVED lines=16> */
[----:B------:R-:W-:Y:S02]  /*42d0*/  @!P1 HADD2.F32 R47, -RZ, R47.H1_H1 ;  /* 0x3000002fff2f9230 */ /* 0x000fe40000004100 */
[----:B------:R-:W-:Y:S01]  /*42e0*/  @!P1 FMUL.FTZ R58, R32, R46 ;  /* 0x0000002e203a9220 */ /* 0x000fe20000410000 */
[----:B------:R-:W-:Y:S01]  /*42f0*/  @!P1 F2FP.F16.F32.PACK_AB R56, R5, R56 ;  /* 0x000000380538923e */ /* 0x000fe200000000ff */
[----:B------:R-:W-:Y:S02]  /*4300*/  @!P1 HADD2.F32 R42, -RZ, R30.H0_H0 ;  /* 0x2000001eff2a9230 */ /* 0x000fe40000004100 */
[C---:B------:R-:W-:Y:S01]  /*4310*/  @!P1 FMUL.FTZ R8, R20.reuse, R17 ;  /* 0x0000001114089220 */ /* 0x040fe20000410000 */
[----:B------:R-:W-:Y:S01]  /*4320*/  @!P1 HADD2.F32 R44, -RZ, R21.H0_H0 ;  /* 0x20000015ff2c9230 */ /* 0x000fe20000004100 */
[----:B------:R-:W-:Y:S01]  /*4330*/  @!P1 MOV R36, R56 ;  /* 0x0000003800249202 */ /* 0x000fe20000000f00 */
        /* <DEDUP_REMOVED lines=13> */
[----:B------:R1:W-:Y:S08]  /*4410*/  ST.E.128 desc[UR4][R52.64+0x40], R36 ;  /* 0x0000402434007985 */ /* 0x0003f0000c101d04 */
[----:B------:R-:W2:Y:S08]  /*4420*/  LD.E.128 R32, desc[UR4][R54.64+0x80] ;  /* 0x0000800436207980 */ /* 0x000eb0000c101d00 */
[----:B------:R-:W3:Y:S06]  /*4430*/  @!P0 LD.E.64 R50, desc[UR4][R50.64+0x40] ;  /* 0x0000400432328980 */ /* 0x000eec000c101b00 */
[----:B------:R4:W5:Y:S01]  /*4440*/  @!P0 LD.E.64 R16, desc[UR4][R18.64+0x40] ;  /* 0x0000400412108980 */ /* 0x000962000c101b00 */
[----:B--2---:R-:W-:Y:S02]  /*4450*/  @!P0 MOV R21, R32 ;  /* 0x0000002000158202 */ /* 0x004fe40000000f00 */
[----:B------:R-:W-:Y:S02]  /*4460*/  @!P0 MOV R30, R33 ;  /* 0x00000021001e8202 */ /* 0x000fe40000000f00 */
[----:B----4-:R-:W-:Y:S01]  /*4470*/  @!P0 MOV R19, R35 ;  /* 0x0000002300138202 */ /* 0x010fe20000000f00 */
[--C-:B------:R-:W-:Y:S02]  /*4480*/  @!P0 HADD2.F32 R41, -RZ, R21.reuse.H1_H1 ;  /* 0x30000015ff298230 */ /* 0x100fe40000004100 */
[----:B------:R-:W-:Y:S02]  /*4490*/  @!P0 HADD2.F32 R43, -RZ, R21.H0_H0 ;  /* 0x20000015ff2b8230 */ /* 0x000fe40000004100 */
[----:B---3--:R-:W-:Y:S02]  /*44a0*/  @!P0 HADD2.F32 R42, -RZ, R50.H0_H0 ;  /* 0x20000032ff2a8230 */ /* 0x008fe40000004100 */
[----:B------:R-:W-:Y:S02]  /*44b0*/  @!P0 HADD2.F32 R21, -RZ, R30.H1_H1 ;  /* 0x3000001eff158230 */ /* 0x000fe40000004100 */
[----:B------:R-:W-:Y:S02]  /*44c0*/  @!P0 HADD2.F32 R45, -RZ, R50.H1_H1 ;  /* 0x30000032ff2d8230 */ /* 0x000fe40000004100 */
[----:B------:R-:W-:Y:S01]  /*44d0*/  @!P0 FMUL.FTZ R54, R41, R42 ;  /* 0x0000002a29368220 */ /* 0x000fe20000410000 */
[--C-:B-----5:R-:W-:Y:S02]  /*44e0*/  @!P0 HADD2.F32 R20, -RZ, R16.reuse.H0_H0 ;  /* 0x20000010ff148230 */ /* 0x120fe40000004100 */
[----:B------:R-:W-:Y:S02]  /*44f0*/  @!P0 HADD2.F32 R16, -RZ, R16.H1_H1 ;  /* 0x30000010ff108230 */ /* 0x000fe40000004100 */
[----:B------:R-:W-:Y:S01]  /*4500*/  @!P0 FMUL.FTZ R55, R21, R45 ;  /* 0x0000002d15378220 */ /* 0x000fe20000410000 */
[--C-:B------:R-:W-:Y:S02]  /*4510*/  @!P0 HADD2.F32 R13, -RZ, R17.reuse.H0_H0 ;  /* 0x20000011ff0d8230 */ /* 0x100fe40000004100 */
[-C--:B------:R-:W-:Y:S01]  /*4520*/  @!P0 FMUL.FTZ R9, R41, R20.reuse ;  /* 0x0000001429098220 */ /* 0x080fe20000410000 */
[----:B------:R-:W-:Y:S01]  /*4530*/  @!P0 FFMA.FTZ R54, R43, R20, -R54 ;  /* 0x000000142b368223 */ /* 0x000fe20000010836 */
[----:B------:R-:W-:Y:S01]  /*4540*/  @!P0 MOV R20, R34 ;  /* 0x0000002200148202 */ /* 0x000fe20000000f00 */
[----:B------:R-:W-:Y:S02]  /*4550*/  @!P0 HADD2.F32 R17, -RZ, R17.H1_H1 ;  /* 0x30000011ff118230 */ /* 0x000fe40000004100 */
[----:B------:R-:W-:Y:S01]  /*4560*/  @!P0 FFMA.FTZ R9, R42, R43, R9 ;  /* 0x0000002b2a098223 */ /* 0x000fe20000010009 */
[----:B------:R-:W-:Y:S02]  /*4570*/  @!P0 HADD2.F32 R43, -RZ, R30.H0_H0 ;  /* 0x2000001eff2b8230 */ /* 0x000fe40000004100 */
[----:B------:R-:W-:Y:S01]  /*4580*/  @!P0 FMUL.FTZ R10, R21, R16 ;  /* 0x00000010150a8220 */ /* 0x000fe20000410000 */
[--C-:B------:R-:W-:Y:S01]  /*4590*/  @!P0 HADD2.F32 R30, -RZ, R20.reuse.H1_H1 ;  /* 0x30000014ff1e8230 */ /* 0x100fe20000004100 */
[----:B------:R-:W-:Y:S01]  /*45a0*/  @!P0 F2FP.F16.F32.PACK_AB R54, R9, R54 ;  /* 0x000000360936823e */ /* 0x000fe200000000ff */
[--C-:B------:R-:W-:Y:S02]  /*45b0*/  @!P0 HADD2.F32 R44, -RZ, R51.reuse.H0_H0 ;  /* 0x20000033ff2c8230 */ /* 0x100fe40000004100 */
        /* <DEDUP_REMOVED lines=22> */
.L_x_3131:
[----:B------:R-:W-:Y:S05]  /*4720*/  BSYNC.RECONVERGENT B0 ;  /* 0x0000000000007941 */ /* 0x000fea0003800200 */
.L_x_3130:
[----:B------:R-:W-:Y:S04]  /*4730*/  BSSY.RECONVERGENT B0, `(.L_x_3132) ;  /* 0x000009f000007945 */ /* 0x000fe80003800200 */
[----:B------:R-:W-:Y:S05]  /*4740*/  @!P4 BRA `(.L_x_3133) ;  /* 0x000000080074c947 */ /* 0x000fea0003800000 */
[----:B------:R-:W-:Y:S01]  /*4750*/  IMAD R45, R133, 0xc0, RZ ;  /* 0x000000c0852d7824 */ /* 0x000fe200078e02ff */
[----:B------:R-:W-:Y:S01]  /*4760*/  ISETP.GE.AND P0, PT, R24, R31, PT ;  /* 0x0000001f1800720c */ /* 0x000fe20003f06270 */
[----:B-1----:R-:W-:Y:S01]  /*4770*/  IMAD.WIDE.U32 R52, R132, 0xc0, R26 ;  /* 0x000000c084347825 */ /* 0x002fe200078e001a */
[C---:B---3--:R-:W-:Y:S02]  /*4780*/  LEA R46, P1, R125.reuse, R48, 0x7 ;  /* 0x000000307d2e7211 */ /* 0x048fe400078238ff */
[----:B------:R-:W-:Y:S01]  /*4790*/  LEA R20, P2, R125, R14, 0x7 ;  /* 0x0000000e7d147211 */ /* 0x000fe200078438ff */
[----:B------:R-:W-:Y:S01]  /*47a0*/  IMAD R59, R143, 0xc0, RZ ;  /* 0x000000c08f3b7824 */ /* 0x000fe200078e02ff */
[----:B------:R-:W-:Y:S01]  /*47b0*/  IADD3 R53, PT, PT, R53, R45, RZ ;  /* 0x0000002d35357210 */ /* 0x000fe20007ffe0ff */
[----:B------:R-:W-:Y:S01]  /*47c0*/  IMAD.WIDE.U32 R50, R142, 0xc0, R98 ;  /* 0x000000c08e327825 */ /* 0x000fe200078e0062 */
[C---:B------:R-:W-:Y:S02]  /*47d0*/  LEA.HI.X.SX32 R47, R125.reuse, R49, 0x7, P1 ;  /* 0x000000317d2f7211 */ /* 0x040fe400008f3eff */
[----:B------:R-:W-:Y:S01]  /*47e0*/  LEA.HI.X.SX32 R21, R125, R15, 0x7, P2 ;  /* 0x0000000f7d157211 */ /* 0x000fe200010f3eff */
[----:B--2---:R-:W2:Y:S01]  /*47f0*/  LD.E.128 R32, desc[UR4][R52.64] ;  /* 0x0000000434207980 */ /* 0x004ea2000c101d00 */
[----:B------:R-:W-:Y:S02]  /*4800*/  IADD3 R51, PT, PT, R51, R59, RZ ;  /* 0x0000003b33337210 */ /* 0x000fe40007ffe0ff */
[----:B------:R-:W-:Y:S05]  /*4810*/  ISETP.GE.AND P1, PT, R23, R31, PT ;  /* 0x0000001f1700720c */ /* 0x000fea0003f26270 */
[----:B------:R-:W3:Y:S06]  /*4820*/  @!P0 LD.E.64 R42, desc[UR4][R46.64] ;  /* 0x000000042e2a8980 */ /* 0x000eec000c101b00 */
[----:B------:R-:W4:Y:S01]  /*4830*/  @!P0 LD.E.64 R14, desc[UR4][R20.64] ;  /* 0x00000004140e8980 */ /* 0x000f22000c101b00 */
[--C-:B---3--:R-:W-:Y:S01]  /*4840*/  @!P0 HADD2.F32 R39, -RZ, R42.reuse.H0_H0 ;  /* 0x2000002aff278230 */ /* 0x108fe20000004100 */
[----:B--2---:R-:W-:Y:S01]  /*4850*/  @!P0 MOV R18, R32 ;  /* 0x0000002000128202 */ /* 0x004fe20000000f00 */
[----:B------:R-:W-:Y:S01]  /*4860*/  @!P0 HADD2.F32 R41, -RZ, R42.H1_H1 ;  /* 0x3000002aff298230 */ /* 0x000fe20000004100 */
[----:B------:R-:W-:Y:S01]  /*4870*/  @!P0 MOV R16, R33 ;  /* 0x0000002100108202 */ /* 0x000fe20000000f00 */
[----:B------:R-:W-:Y:S02]  /*4880*/  @!P0 HADD2.F32 R42, -RZ, R43.H0_H0 ;  /* 0x2000002bff2a8230 */ /* 0x000fe40000004100 */
[----:B------:R-:W-:Y:S02]  /*4890*/  @!P0 HADD2.F32 R30, -RZ, R18.H1_H1 ;  /* 0x30000012ff1e8230 */ /* 0x000fe40000004100 */
[----:B----4-:R-:W-:Y:S02]  /*48a0*/  @!P0 HADD2.F32 R17, -RZ, R14.H0_H0 ;  /* 0x2000000eff118230 */ /* 0x010fe40000004100 */
[----:B------:R-:W-:Y:S02]  /*48b0*/  @!P0 HADD2.F32 R40, -RZ, R18.H0_H0 ;  /* 0x20000012ff288230 */ /* 0x000fe40000004100 */
[C---:B------:R-:W-:Y:S01]  /*48c0*/  @!P0 FMUL.FTZ R45, R30.reuse, R39 ;  /* 0x000000271e2d8220 */ /* 0x040fe20000410000 */
[----:B------:R-:W-:Y:S01]  /*48d0*/  @!P0 HADD2.F32 R14, -RZ, R14.H1_H1 ;  /* 0x3000000eff0e8230 */ /* 0x000fe20000004100 */
[----:B------:R-:W-:Y:S01]  /*48e0*/  @!P0 MOV R18, R34 ;  /* 0x0000002200128202 */ /* 0x000fe20000000f00 */
[----:B------:R-:W-:Y:S02]  /*48f0*/  @!P0 HADD2.F32 R19, -RZ, R16.H1_H1 ;  /* 0x30000010ff138230 */ /* 0x000fe40000004100 */
[-C--:B------:R-:W-:Y:S01]  /*4900*/  @!P0 FMUL.FTZ R0, R30, R17.reuse ;  /* 0x000000111e008220 */ /* 0x080fe20000410000 */
[--C-:B------:R-:W-:Y:S02]  /*4910*/  @!P0 HADD2.F32 R13, -RZ, R15.reuse.H0_H0 ;  /* 0x2000000fff0d8230 */ /* 0x100fe40000004100 */
[----:B------:R-:W-:Y:S01]  /*4920*/  @!P0 FFMA.FTZ R45, R40, R17, -R45 ;  /* 0x00000011282d8223 */ /* 0x000fe2000001082d */
[----:B------:R-:W-:Y:S01]  /*4930*/  @!P0 HADD2.F32 R30, -RZ, R18.H1_H1 ;  /* 0x30000012ff1e8230 */ /* 0x000fe20000004100 */
[----:B------:R-:W-:Y:S01]  /*4940*/  @!P0 MOV R17, R35 ;  /* 0x0000002300118202 */ /* 0x000fe20000000f00 */
[----:B------:R-:W-:Y:S02]  /*4950*/  @!P0 HADD2.F32 R15, -RZ, R15.H1_H1 ;  /* 0x3000000fff0f8230 */ /* 0x000fe40000004100 */
[----:B------:R-:W-:Y:S01]  /*4960*/  @!P0 FFMA.FTZ R0, R39, R40, R0 ;  /* 0x0000002827008223 */ /* 0x000fe20000010000 */
[----:B------:R-:W-:Y:S02]  /*4970*/  @!P0 HADD2.F32 R39, -RZ, R16.H0_H0 ;  /* 0x20000010ff278230 */ /* 0x000fe40000004100 */
[C---:B------:R-:W-:Y:S01]  /*4980*/  @!P0 FMUL.FTZ R2, R19.reuse, R14 ;  /* 0x0000000e13028220 */ /* 0x040fe20000410000 */
[----:B------:R-:W-:Y:S02]  /*4990*/  @!P0 HADD2.F32 R43, -RZ, R43.H1_H1 ;  /* 0x3000002bff2b8230 */ /* 0x000fe40000004100 */
[----:B------:R-:W-:Y:S01]  /*49a0*/  @!P0 FMUL.FTZ R55, R19, R41 ;  /* 0x0000002913378220 */ /* 0x000fe20000410000 */
[--C-:B------:R-:W-:Y:S02]  /*49b0*/  @!P0 HADD2.F32 R16, -RZ, R17.reuse.H1_H1 ;  /* 0x30000011ff108230 */ /* 0x100fe40000004100 */
[----:B------:R-:W-:Y:S01]  /*49c0*/  @!P0 FMUL.FTZ R54, R30, R42 ;  /* 0x0000002a1e368220 */ /* 0x000fe20000410000 */
[----:B------:R-:W-:Y:S01]  /*49d0*/  @!P0 HADD2.F32 R40, -RZ, R18.H0_H0 ;  /* 0x20000012ff288230 */ /* 0x000fe20000004100 */
[----:B------:R-:W-:Y:S01]  /*49e0*/  @!P0 F2FP.F16.F32.PACK_AB R45, R0, R45 ;  /* 0x0000002d002d823e */ /* 0x000fe200000000ff */
[----:B------:R-:W-:Y:S02]  /*49f0*/  @!P0 HADD2.F32 R44, -RZ, R17.H0_H0 ;  /* 0x20000011ff2c8230 */ /* 0x000fe40000004100 */
        /* <DEDUP_REMOVED lines=22> */
[----:B-1----:R-:W-:Y:S02]  /*4b60*/  @!P1 MOV R32, R18 ;  /* 0x0000001200209202 */ /* 0x002fe40000000f00 */
[----:B------:R-:W-:Y:S01]  /*4b70*/  @!P1 MOV R30, R17 ;  /* 0x00000011001e9202 */ /* 0x000fe20000000f00 */
[----:B------:R-:W-:Y:S02]  /*4b80*/  @!P1 HADD2.F32 R38, -RZ, R36.H1_H1 ;  /* 0x30000024ff269230 */ /* 0x000fe40000004100 */
[----:B------:R-:W-:Y:S02]  /*4b90*/  @!P1 HADD2.F32 R34, -RZ, R32.H1_H1 ;  /* 0x30000020ff229230 */ /* 0x000fe40000004100 */
[--C-:B---3--:R-:W-:Y:S02]  /*4ba0*/  @!P1 HADD2.F32 R40, -RZ, R42.reuse.H0_H0 ;  /* 0x2000002aff289230 */ /* 0x108fe40000004100 */
[----:B------:R-:W-:Y:S02]  /*4bb0*/  @!P1 HADD2.F32 R39, -RZ, R42.H1_H1 ;  /* 0x3000002aff279230 */ /* 0x000fe40000004100 */
[----:B------:R-:W-:Y:S02]  /*4bc0*/  @!P1 HADD2.F32 R42, -RZ, R36.H0_H0 ;  /* 0x20000024ff2a9230 */ /* 0x000fe40000004100 */
[C---:B------:R-:W-:Y:S01]  /*4bd0*/  @!P1 FMUL.FTZ R54, R38.reuse, R40 ;  /* 0x0000002826369220 */ /* 0x040fe20000410000 */
[--C-:B----4-:R-:W-:Y:S02]  /*4be0*/  @!P1 HADD2.F32 R31, -RZ, R14.reuse.H0_H0 ;  /* 0x2000000eff1f9230 */ /* 0x110fe40000004100 */
[----:B------:R-:W-:Y:S02]  /*4bf0*/  @!P1 HADD2.F32 R14, -RZ, R14.H1_H1 ;  /* 0x3000000eff0e9230 */ /* 0x000fe40000004100 */
[--C-:B------:R-:W-:Y:S02]  /*4c00*/  @!P1 HADD2.F32 R33, -RZ, R30.reuse.H1_H1 ;  /* 0x3000001eff219230 */ /* 0x100fe40000004100 */
[-C--:B------:R-:W-:Y:S01]  /*4c10*/  @!P1 FMUL.FTZ R5, R38, R31.reuse ;  /* 0x0000001f26059220 */ /* 0x080fe20000410000 */
[----:B------:R-:W-:Y:S02]  /*4c20*/  @!P1 HADD2.F32 R13, -RZ, R15.H0_H0 ;  /* 0x2000000fff0d9230 */ /* 0x000fe40000004100 */
[----:B------:R-:W-:Y:S01]  /*4c30*/  @!P1 FFMA.FTZ R54, R42, R31, -R54 ;  /* 0x0000001f2a369223 */ /* 0x000fe20000010836 */
[----:B------:R-:W-:Y:S01]  /*4c40*/  @!P1 HADD2.F32 R44, -RZ, R43.H0_H0 ;  /* 0x2000002bff2c9230 */ /* 0x000fe20000004100 */
[----:B------:R-:W-:Y:S01]  /*4c50*/  @!P1 MOV R31, R19 ;  /* 0x00000013001f9202 */ /* 0x000fe20000000f00 */
[----:B------:R-:W-:Y:S02]  /*4c60*/  @!P1 HADD2.F32 R41, -RZ, R30.H0_H0 ;  /* 0x2000001eff299230 */ /* 0x000fe40000004100 */
[C---:B------:R-:W-:Y:S01]  /*4c70*/  @!P1 FMUL.FTZ R6, R33.reuse, R14 ;  /* 0x0000000e21069220 */ /* 0x040fe20000410000 */
        /* <DEDUP_REMOVED lines=8> */
[----:B------:R-:W-:Y:S01]  /*4d00*/  @!P1 FMUL.FTZ R56, R34, R44 ;  /* 0x0000002c22389220 */ /* 0x000fe20000410000 */
[----:B------:R-:W-:Y:S01]  /*4d10*/  @!P1 HADD2.F32 R42, -RZ, R31.H0_H0 ;  /* 0x2000001fff2a9230 */ /* 0x000fe20000004100 */
[----:B------:R-:W-:Y:S01]  /*4d20*/  @!P1 MOV R16, R54 ;  /* 0x0000003600109202 */ /* 0x000fe20000000f00 */
        /* <DEDUP_REMOVED lines=17> */
[----:B------:R-:W4:Y:S01]  /*4e40*/  @!P0 LD.E.64 R46, desc[UR4][R46.64+0x40] ;  /* 0x000040042e2e8980 */ /* 0x000f22000c101b00 */
[----:B--2---:R-:W-:Y:S02]  /*4e50*/  @!P0 MOV R31, R32 ;  /* 0x00000020001f8202 */ /* 0x004fe40000000f00 */
[----:B-1----:R-:W-:Y:S02]  /*4e60*/  @!P0 MOV R16, R33 ;  /* 0x0000002100108202 */ /* 0x002fe40000000f00 */
[----:B------:R-:W-:Y:S01]  /*4e70*/  @!P0 MOV R18, R34 ;  /* 0x0000002200128202 */ /* 0x000fe20000000f00 */
[--C-:B------:R-:W-:Y:S01]  /*4e80*/  @!P0 HADD2.F32 R37, -RZ, R31.reuse.H1_H1 ;  /* 0x3000001fff258230 */ /* 0x100fe20000004100 */
[----:B------:R-:W-:Y:S01]  /*4e90*/  @!P0 MOV R17, R35 ;  /* 0x0000002300118202 */ /* 0x000fe20000000f00 */
[----:B------:R-:W-:Y:S02]  /*4ea0*/  @!P0 HADD2.F32 R39, -RZ, R31.H0_H0 ;  /* 0x2000001fff278230 */ /* 0x000fe40000004100 */
[--C-:B---3--:R-:W-:Y:S02]  /*4eb0*/  @!P0 HADD2.F32 R30, -RZ, R14.reuse.H0_H0 ;  /* 0x2000000eff1e8230 */ /* 0x108fe40000004100 */
[----:B------:R-:W-:Y:S02]  /*4ec0*/  @!P0 HADD2.F32 R14, -RZ, R14.H1_H1 ;  /* 0x3000000eff0e8230 */ /* 0x000fe40000004100 */
[----:B------:R-:W-:Y:S02]  /*4ed0*/  @!P0 HADD2.F32 R19, -RZ, R16.H1_H1 ;  /* 0x30000010ff138230 */ /* 0x000fe40000004100 */
[----:B------:R-:W-:Y:S01]  /*4ee0*/  @!P0 FMUL.FTZ R9, R37, R30 ;  /* 0x0000001e25098220 */ /* 0x000fe20000410000 */
[----:B----4-:R-:W-:Y:S02]  /*4ef0*/  @!P0 HADD2.F32 R40, -RZ, R46.H0_H0 ;  /* 0x2000002eff288230 */ /* 0x010fe40000004100 */
[--C-:B------:R-:W-:Y:S02]  /*4f00*/  @!P0 HADD2.F32 R13, -RZ, R15.reuse.H0_H0 ;  /* 0x2000000fff0d8230 */ /* 0x100fe40000004100 */
[----:B------:R-:W-:Y:S01]  /*4f10*/  @!P0 FMUL.FTZ R10, R19, R14 ;  /* 0x0000000e130a8220 */ /* 0x000fe20000410000 */
[----:B------:R-:W-:Y:S02]  /*4f20*/  @!P0 HADD2.F32 R20, -RZ, R18.H1_H1 ;  /* 0x30000012ff148230 */ /* 0x000fe40000004100 */
[----:B------:R-:W-:Y:S01]  /*4f30*/  @!P0 FMUL.FTZ R52, R37, R40 ;  /* 0x0000002825348220 */ /* 0x000fe20000410000 */
[----:B------:R-:W-:Y:S01]  /*4f40*/  @!P0 FFMA.FTZ R9, R40, R39, R9 ;  /* 0x0000002728098223 */ /* 0x000fe20000010009 */
[----:B------:R-:W-:Y:S02]  /*4f50*/  @!P0 HADD2.F32 R15, -RZ, R15.H1_H1 ;  /* 0x3000000fff0f8230 */ /* 0x000fe40000004100 */
[----:B------:R-:W-:Y:S01]  /*4f60*/  @!P0 FFMA.FTZ R52, R39, R30, -R52 ;  /* 0x0000001e27348223 */ /* 0x000fe20000010834 */
[----:B------:R-:W-:Y:S02]  /*4f70*/  @!P0 HADD2.F32 R39, -RZ, R16.H0_H0 ;  /* 0x20000010ff278230 */ /* 0x000fe40000004100 */
[C---:B------:R-:W-:Y:S01]  /*4f80*/  @!P0 FMUL.FTZ R11, R20.reuse, R13 ;  /* 0x0000000d140b8220 */ /* 0x040fe20000410000 */
[----:B------:R-:W-:Y:S01]  /*4f90*/  @!P0 HADD2.F32 R41, -RZ, R46.H1_H1 ;  /* 0x3000002eff298230 */ /* 0x000fe20000004100 */
[----:B------:R-:W-:Y:S01]  /*4fa0*/  @!P0 F2FP.F16.F32.PACK_AB R52, R9, R52 ;  /* 0x000000340934823e */ /* 0x000fe200000000ff */
[--C-:B------:R-:W-:Y:S02]  /*4fb0*/  @!P0 HADD2.F32 R42, -RZ, R47.reuse.H0_H0 ;  /* 0x2000002fff2a8230 */ /* 0x100fe40000004100 */
[----:B------:R-:W-:Y:S01]  /*4fc0*/  @!P0 HADD2.F32 R43, -RZ, R47.H1_H1 ;  /* 0x3000002fff2b8230 */ /* 0x000fe20000004100 */
[----:B------:R-:W-:Y:S01]  /*4fd0*/  @!P0 MOV R32, R52 ;  /* 0x0000003400208202 */ /* 0x000fe20000000f00 */
[--C-:B------:R-:W-:Y:S02]  /*4fe0*/  @!P0 HADD2.F32 R16, -RZ, R17.reuse.H1_H1 ;  /* 0x30000011ff108230 */ /* 0x100fe40000004100 */
[----:B------:R-:W-:Y:S01]  /*4ff0*/  @!P0 FMUL.FTZ R45, R19, R41 ;  /* 0x00000029132d8220 */ /* 0x000fe20000410000 */
        /* <DEDUP_REMOVED lines=18> */
.L_x_3133:
[----:B------:R-:W-:Y:S05]  /*5120*/  BSYNC.RECONVERGENT B0 ;  /* 0x0000000000007941 */ /* 0x000fea0003800200 */
.L_x_3132:
[----:B------:R-:W5:Y:S02]  /*5130*/  LD.E R3, desc[UR4][R116.64+0xd0] ;  /* 0x0000d00474037980 */ /* 0x000f64000c101900 */
[----:B-----5:R-:W-:Y:S05]  /*5140*/  IMAD.U32 R3, R3, -0x40, RZ ;  /* 0xffffffc003037824 */ /* 0x020fea00078e00ff */
[C---:B------:R-:W-:Y:S02]  /*5150*/  LEA R28, P1, R3.reuse, R28, 0x1 ;  /* 0x0000001c031c7211 */ /* 0x040fe400078208ff */
[C---:B------:R-:W-:Y:S02]  /*5160*/  LEA R66, P0, R3.reuse, R66, 0x1 ;  /* 0x0000004203427211 */ /* 0x040fe400078008ff */
[C---:B------:R-:W-:Y:S02]  /*5170*/  LEA.HI.X.SX32 R29, R3.reuse, R29, 0x1, P1 ;  /* 0x0000001d031d7211 */ /* 0x040fe400008f0eff */
[----:B------:R-:W-:Y:S01]  /*5180*/  LEA.HI.X.SX32 R67, R3, R67, 0x1, P0 ;  /* 0x0000004303437211 */ /* 0x000fe200000f0eff */
[----:B------:R-:W-:Y:S05]  /*5190*/  BRA `(.L_x_3124) ;  /* 0x0000004400107947 */ /* 0x000fea0003800000 */
.L_x_3125:
[----:B------:R-:W-:Y:S01]  /*51a0*/  LEA.HI R33, R31, R31, RZ, 0x1 ;  /* 0x0000001f1f217211 */ /* 0x000fe200078f08ff */
[----:B------:R-:W-:Y:S03]  /*51b0*/  BSSY.RECONVERGENT B0, `(.L_x_3134) ;  /* 0x000010d000007945 */ /* 0x000fe60003800200 */
[----:B------:R-:W-:Y:S05]  /*51c0*/  SHF.R.S32.HI R33, RZ, 0x1, R33 ;  /* 0x00000001ff217819 */ /* 0x000fea0000011421 */
[----:B------:R-:W-:Y:S02]  /*51d0*/  IMAD.MOV R30, RZ, RZ, -R33 ;  /* 0x000000ffff1e7224 */ /* 0x000fe400078e0a21 */
[----:B------:R-:W-:Y:S03]  /*51e0*/  IMAD.IADD R32, R33, 0x1, -R24 ;  /* 0x0000000121207824 */ /* 0x000fe600078e0a18 */
[----:B------:R-:W-:Y:S01]  /*51f0*/  SHF.R.S32.HI R134, RZ, 0x1f, R30 ;  /* 0x0000001fff867819 */ /* 0x000fe2000001141e */
[----:B------:R-:W-:Y:S06]  /*5200*/  @!P0 BRA `(.L_x_3135) ;  /* 0x00000010001c8947 */ /* 0x000fec0003800000 */
        /* <DEDUP_REMOVED lines=17> */
[----:B------:R2:W5:Y:S01]  /*5320*/  @!P0 LD.E.128 R56, desc[UR4][R50.64] ;  /* 0x0000000432388980 */ /* 0x000562000c101d00 */
[--C-:B---3--:R-:W-:Y:S01]  /*5330*/  @!P0 HADD2.F32 R45, -RZ, R36.reuse.H0_H0 ;  /* 0x20000024ff2d8230 */ /* 0x108fe20000004100 */
[----:B--2---:R-:W-:Y:S01]  /*5340*/  @!P0 MOV R50, R68 ;  /* 0x0000004400328202 */ /* 0x004fe20000000f00 */
[----:B------:R-:W-:Y:S01]  /*5350*/  @!P0 HADD2.F32 R44, -RZ, R36.H1_H1 ;  /* 0x30000024ff2c8230 */ /* 0x000fe20000004100 */
[----:B------:R-:W-:Y:S01]  /*5360*/  @!P0 MOV R54, R69 ;  /* 0x0000004500368202 */ /* 0x000fe20000000f00 */
[--C-:B------:R-:W-:Y:S01]  /*5370*/  @!P0 HADD2.F32 R42, -RZ, R37.reuse.H0_H0 ;  /* 0x20000025ff2a8230 */ /* 0x100fe20000004100 */
[----:B------:R-:W-:Y:S01]  /*5380*/  @!P0 MOV R60, R70 ;  /* 0x00000046003c8202 */ /* 0x000fe20000000f00 */
[----:B------:R-:W-:Y:S02]  /*5390*/  @!P0 HADD2.F32 R41, -RZ, R37.H1_H1 ;  /* 0x30000025ff298230 */ /* 0x000fe40000004100 */
[--C-:B----4-:R-:W-:Y:S02]  /*53a0*/  @!P0 HADD2.F32 R48, -RZ, R76.reuse.H0_H0 ;  /* 0x2000004cff308230 */ /* 0x110fe40000004100 */
[----:B------:R-:W-:Y:S02]  /*53b0*/  @!P0 HADD2.F32 R49, -RZ, R76.H1_H1 ;  /* 0x3000004cff318230 */ /* 0x000fe40000004100 */
[----:B------:R-:W-:Y:S02]  /*53c0*/  @!P0 HADD2.F32 R47, -RZ, R77.H0_H0 ;  /* 0x2000004dff2f8230 */ /* 0x000fe40000004100 */
[----:B------:R-:W-:Y:S01]  /*53d0*/  @P1 FADD.FTZ R48, -R48, -RZ ;  /* 0x800000ff30301221 */ /* 0x000fe20000010100 */
[--C-:B------:R-:W-:Y:S02]  /*53e0*/  @!P0 HADD2.F32 R36, -RZ, R39.reuse.H0_H0 ;  /* 0x20000027ff248230 */ /* 0x100fe40000004100 */
[----:B------:R-:W-:Y:S01]  /*53f0*/  @P1 FADD.FTZ R49, -R49, -RZ ;  /* 0x800000ff31311221 */ /* 0x000fe20000010100 */
[----:B------:R-:W-:Y:S02]  /*5400*/  @!P0 HADD2.F32 R35, -RZ, R39.H1_H1 ;  /* 0x30000027ff238230 */ /* 0x000fe40000004100 */
[----:B------:R-:W-:Y:S01]  /*5410*/  @!P0 FMUL.FTZ R0, R45, R48 ;  /* 0x000000302d008220 */ /* 0x000fe20000410000 */
[----:B------:R-:W-:Y:S02]  /*5420*/  @!P0 HADD2.F32 R46, -RZ, R77.H1_H1 ;  /* 0x3000004dff2e8230 */ /* 0x000fe40000004100 */
[----:B------:R-:W-:Y:S01]  /*5430*/  @!P0 FMUL.FTZ R2, R44, R49 ;  /* 0x000000312c028220 */ /* 0x000fe20000410000 */
[--C-:B------:R-:W-:Y:S02]  /*5440*/  @!P0 HADD2.F32 R51, -RZ, R50.reuse.H0_H0 ;  /* 0x20000032ff338230 */ /* 0x100fe40000004100 */
[----:B------:R-:W-:Y:S01]  /*5450*/  @P1 FADD.FTZ R47, -R47, -RZ ;  /* 0x800000ff2f2f1221 */ /* 0x000fe20000010100 */
[----:B------:R-:W-:Y:S02]  /*5460*/  @!P0 HADD2.F32 R53, -RZ, R50.H1_H1 ;  /* 0x30000032ff358230 */ /* 0x000fe40000004100 */
[----:B------:R-:W-:Y:S01]  /*5470*/  @P1 FADD.FTZ R46, -R46, -RZ ;  /* 0x800000ff2e2e1221 */ /* 0x000fe20000010100 */
[--C-:B------:R-:W-:Y:S02]  /*5480*/  @!P0 HADD2.F32 R43, -RZ, R78.reuse.H0_H0 ;  /* 0x2000004eff2b8230 */ /* 0x100fe40000004100 */
[----:B------:R-:W-:Y:S01]  /*5490*/  @!P0 FMUL.FTZ R3, R42, R47 ;  /* 0x0000002f2a038220 */ /* 0x000fe20000410000 */
[----:B------:R-:W-:Y:S02]  /*54a0*/  @!P0 HADD2.F32 R39, -RZ, R78.H1_H1 ;  /* 0x3000004eff278230 */ /* 0x000fe40000004100 */
[----:B------:R-:W-:Y:S01]  /*54b0*/  @!P0 FMUL.FTZ R4, R41, R46 ;  /* 0x0000002e29048220 */ /* 0x000fe20000410000 */
[--C-:B------:R-:W-:Y:S02]  /*54c0*/  @!P0 HADD2.F32 R37, -RZ, R79.reuse.H0_H0 ;  /* 0x2000004fff258230 */ /* 0x100fe40000004100 */
[----:B------:R-:W-:Y:S01]  /*54d0*/  @P1 FADD.FTZ R43, -R43, -RZ ;  /* 0x800000ff2b2b1221 */ /* 0x000fe20000010100 */
[----:B------:R-:W-:Y:S02]  /*54e0*/  @!P0 HADD2.F32 R34, -RZ, R79.H1_H1 ;  /* 0x3000004fff228230 */ /* 0x000fe40000004100 */
[----:B------:R-:W-:Y:S01]  /*54f0*/  @P1 FADD.FTZ R39, -R39, -RZ ;  /* 0x800000ff27271221 */ /* 0x000fe20000010100 */
[--C-:B-----5:R-:W-:Y:S02]  /*5500*/  @!P0 HADD2.F32 R50, -RZ, R56.reuse.H0_H0 ;  /* 0x20000038ff328230 */ /* 0x120fe40000004100 */
[----:B------:R-:W-:Y:S01]  /*5510*/  @P1 FADD.FTZ R37, -R37, -RZ ;  /* 0x800000ff25251221 */ /* 0x000fe20000010100 */
[----:B------:R-:W-:Y:S02]  /*5520*/  @!P0 HADD2.F32 R52, -RZ, R56.H1_H1 ;  /* 0x30000038ff348230 */ /* 0x000fe40000004100 */
[----:B------:R-:W-:Y:S01]  /*5530*/  @P1 FADD.FTZ R34, -R34, -RZ ;  /* 0x800000ff22221221 */ /* 0x000fe20000010100 */
[----:B------:R-:W-:Y:S02]  /*5540*/  @!P0 HADD2.F32 R40, -RZ, R38.H0_H0 ;  /* 0x20000026ff288230 */ /* 0x000fe40000004100 */
[----:B------:R-:W-:Y:S01]  /*5550*/  @!P0 FFMA.FTZ R0, R51, R50, R0 ;  /* 0x0000003233008223 */ /* 0x000fe20000010000 */
[--C-:B------:R-:W-:Y:S01]  /*5560*/  @!P0 HADD2.F32 R50, -RZ, R54.reuse.H0_H0 ;  /* 0x20000036ff328230 */ /* 0x100fe20000004100 */
[----:B------:R-:W-:Y:S01]  /*5570*/  ISETP.GE.AND P1, PT, R23, R31, PT ;  /* 0x0000001f1700720c */ /* 0x000fe20003f26270 */
[--C-:B------:R-:W-:Y:S02]  /*5580*/  @!P0 HADD2.F32 R51, -RZ, R57.reuse.H0_H0 ;  /* 0x20000039ff338230 */ /* 0x100fe40000004100 */
[----:B------:R-:W-:Y:S01]  /*5590*/  @!P0 FFMA.FTZ R2, R53, R52, R2 ;  /* 0x0000003435028223 */ /* 0x000fe20000010002 */
[----:B------:R-:W-:Y:S02]  /*55a0*/  @!P0 HADD2.F32 R53, -RZ, R54.H1_H1 ;  /* 0x30000036ff358230 */ /* 0x000fe40000004100 */
[----:B------:R-:W-:Y:S01]  /*55b0*/  @!P0 FMUL.FTZ R5, R40, R43 ;  /* 0x0000002b28058220 */ /* 0x000fe20000410000 */
[----:B------:R-:W-:Y:S02]  /*55c0*/  @!P0 HADD2.F32 R52, -RZ, R57.H1_H1 ;  /* 0x30000039ff348230 */ /* 0x000fe40000004100 */
[----:B------:R-:W-:Y:S01]  /*55d0*/  @!P0 FFMA.FTZ R3, R50, R51, R3 ;  /* 0x0000003332038223 */ /* 0x000fe20000010003 */
[----:B------:R-:W-:Y:S02]  /*55e0*/  @!P0 HADD2.F32 R38, -RZ, R38.H1_H1 ;  /* 0x30000026ff268230 */ /* 0x000fe40000004100 */
[----:B------:R-:W-:Y:S01]  /*55f0*/  @!P0 FMUL.FTZ R7, R36, R37 ;  /* 0x0000002524078220 */ /* 0x000fe20000410000 */
[----:B------:R-:W-:Y:S02]  /*5600*/  @!P0 HADD2.F32 R55, -RZ, R58.H0_H0 ;  /* 0x2000003aff378230 */ /* 0x000fe40000004100 */
[----:B------:R-:W-:Y:S01]  /*5610*/  @!P0 FFMA.FTZ R4, R53, R52, R4 ;  /* 0x0000003435048223 */ /* 0x000fe20000010004 */
[----:B------:R-:W-:Y:S01]  /*5620*/  @!P0 HADD2.F32 R54, -RZ, R60.H0_H0 ;  /* 0x2000003cff368230 */ /* 0x000fe20000004100 */
[----:B------:R-:W-:Y:S01]  /*5630*/  @!P0 MOV R52, R71 ;  /* 0x0000004700348202 */ /* 0x000fe20000000f00 */
[----:B------:R-:W-:Y:S02]  /*5640*/  @!P0 HADD2.F32 R56, -RZ, R58.H1_H1 ;  /* 0x3000003aff388230 */ /* 0x000fe40000004100 */
[----:B------:R-:W-:Y:S01]  /*5650*/  @!P0 FMUL.FTZ R6, R38, R39 ;  /* 0x0000002726068220 */ /* 0x000fe20000410000 */
[----:B------:R-:W-:Y:S01]  /*5660*/  @!P0 HADD2.F32 R51, -RZ, R60.H1_H1 ;  /* 0x3000003cff338230 */ /* 0x000fe20000004100 */
[----:B------:R-:W-:Y:S01]  /*5670*/  @!P1 IADD3 R19, P2, PT, R30, 0x20, RZ ;  /* 0x000000201e139810 */ /* 0x000fe20007f5e0ff */
[--C-:B------:R-:W-:Y:S02]  /*5680*/  @!P0 HADD2.F32 R57, -RZ, R59.reuse.H0_H0 ;  /* 0x2000003bff398230 */ /* 0x100fe40000004100 */
[----:B------:R-:W-:Y:S01]  /*5690*/  @!P0 FMUL.FTZ R8, R35, R34 ;  /* 0x0000002223088220 */ /* 0x000fe20000410000 */
[--C-:B------:R-:W-:Y:S02]  /*56a0*/  @!P0 HADD2.F32 R50, -RZ, R52.reuse.H0_H0 ;  /* 0x20000034ff328230 */ /* 0x100fe40000004100 */
[----:B------:R-:W-:Y:S01]  /*56b0*/  @!P0 FFMA.FTZ R5, R54, R55, R5 ;  /* 0x0000003736058223 */ /* 0x000fe20000010005 */
[----:B------:R-:W-:Y:S02]  /*56c0*/  @!P0 HADD2.F32 R58, -RZ, R59.H1_H1 ;  /* 0x3000003bff3a8230 */ /* 0x000fe40000004100 */
[----:B------:R-:W-:Y:S01]  /*56d0*/  @!P0 FFMA.FTZ R6, R51, R56, R6 ;  /* 0x0000003833068223 */ /* 0x000fe20000010006 */
[----:B------:R-:W-:Y:S02]  /*56e0*/  @!P0 HADD2.F32 R53, -RZ, R52.H1_H1 ;  /* 0x30000034ff358230 */ /* 0x000fe40000004100 */
[----:B------:R-:W-:Y:S01]  /*56f0*/  @!P0 FFMA.FTZ R7, R50, R57, R7 ;  /* 0x0000003932078223 */ /* 0x000fe20000010007 */
[----:B------:R-:W-:Y:S02]  /*5700*/  @!P1 IADD3.X R20, PT, PT, RZ, R134, RZ, P2, !PT ;  /* 0x00000086ff149210 */ /* 0x000fe400017fe4ff */
[----:B------:R-:W-:Y:S01]  /*5710*/  @!P1 ISETP.GT.AND P2, PT, R32, 0x20, PT ;  /* 0x000000202000980c */ /* 0x000fe20003f44270 */
[----:B------:R-:W-:Y:S01]  /*5720*/  @!P0 FFMA.FTZ R8, R53, R58, R8 ;  /* 0x0000003a35088223 */ /* 0x000fe20000010008 */
[----:B------:R-:W-:Y:S02]  /*5730*/  @!P0 F2FP.F16.F32.PACK_AB R17, R2, R0 ;  /* 0x000000000211823e */ /* 0x000fe400000000ff */
[----:B------:R-:W-:Y:S02]  /*5740*/  @!P1 SEL R19, R19, 0x20, !P2 ;  /* 0x0000002013139807 */ /* 0x000fe40005000000 */
[----:B------:R-:W-:Y:S02]  /*5750*/  @!P1 SEL R64, R20, RZ, !P2 ;  /* 0x000000ff14409207 */ /* 0x000fe40005000000 */
[----:B------:R-:W-:Y:S02]  /*5760*/  @!P0 F2FP.F16.F32.PACK_AB R18, R4, R3 ;  /* 0x000000030412823e */ /* 0x000fe400000000ff */
[----:B------:R-:W-:Y:S02]  /*5770*/  @!P0 F2FP.F16.F32.PACK_AB R21, R6, R5 ;  /* 0x000000050615823e */ /* 0x000fe400000000ff */
[----:B------:R-:W-:Y:S02]  /*5780*/  @!P0 F2FP.F16.F32.PACK_AB R20, R8, R7 ;  /* 0x000000070814823e */ /* 0x000fe400000000ff */
[----:B------:R-:W-:Y:S02]  /*5790*/  @!P0 MOV R68, R17 ;  /* 0x0000001100448202 */ /* 0x000fe40000000f00 */
[----:B------:R-:W-:Y:S02]  /*57a0*/  @!P1 SHF.L.U32 R17, R19, 0x1, RZ ;  /* 0x0000000113119819 */ /* 0x000fe400000006ff */
[----:B------:R-:W-:Y:S02]  /*57b0*/  @!P0 MOV R69, R18 ;  /* 0x0000001200458202 */ /* 0x000fe40000000f00 */
[----:B------:R-:W-:Y:S02]  /*57c0*/  @!P0 MOV R70, R21 ;  /* 0x0000001500468202 */ /* 0x000fe40000000f00 */
[----:B------:R-:W-:Y:S02]  /*57d0*/  @!P0 MOV R71, R20 ;  /* 0x0000001400478202 */ /* 0x000fe40000000f00 */
[----:B------:R-:W-:Y:S02]  /*57e0*/  @!P1 IADD3 R76, P0, PT, R17, R94, RZ ;  /* 0x0000005e114c9210 */ /* 0x000fe40007f1e0ff */
[----:B------:R-:W-:Y:S01]  /*57f0*/  @!P1 SHF.L.U64.HI R18, R19, 0x1, R64 ;  /* 0x0000000113129819 */ /* 0x000fe20000010240 */
[----:B------:R1:W-:Y:S01]  /*5800*/  ST.E.128 desc[UR4][R98.64], R68 ;  /* 0x0000004462007985 */ /* 0x0003e2000c101d04 */
[----:B------:R-:W-:Y:S02]  /*5810*/  @!P1 SEL R35, R33, R30, P2 ;  /* 0x0000001e21239207 */ /* 0x000fe40001000000 */
[C---:B------:R-:W-:Y:S02]  /*5820*/  @!P1 IADD3.X R77, PT, PT, R18.reuse, R95, RZ, P0, !PT ;  /* 0x0000005f124d9210 */ /* 0x040fe400007fe4ff */
[----:B------:R-:W-:Y:S01]  /*5830*/  @!P1 IADD3 R50, P0, PT, R17, R96, RZ ;  /* 0x0000006011329210 */ /* 0x000fe20007f1e0ff */
[----:B------:R-:W-:Y:S02]  /*5840*/  @!P1 IMAD.WIDE R36, R35, 0x2, R26 ;  /* 0x0000000223249825 */ /* 0x000fe400078e021a */
[----:B------:R-:W2:Y:S01]  /*5850*/  LD.E.128 R72, desc[UR4][R26.64+0x40] ;  /* 0x000040041a487980 */ /* 0x000ea2000c101d00 */
[----:B------:R-:W-:Y:S02]  /*5860*/  @!P1 IADD3.X R51, PT, PT, R18, R97, RZ, P0, !PT ;  /* 0x0000006112339210 */ /* 0x000fe400007fe4ff */
[----:B------:R-:W-:Y:S05]  /*5870*/  ISETP.GT.AND P0, PT, R32, 0x20, !P1 ;  /* 0x000000202000780c */ /* 0x000fea0004f04270 */
[----:B------:R-:W3:Y:S08]  /*5880*/  @!P1 LD.E.128 R76, desc[UR4][R76.64] ;  /* 0x000000044c4c9980 */ /* 0x000ef0000c101d00 */
[----:B------:R-:W4:Y:S08]  /*5890*/  @!P1 LD.E.128 R36, desc[UR4][R36.64+0x40] ;  /* 0x0000400424249980 */ /* 0x000f30000c101d00 */
[----:B------:R5:W4:Y:S01]  /*58a0*/  @!P1 LD.E.128 R56, desc[UR4][R50.64] ;  /* 0x0000000432389980 */ /* 0x000b22000c101d00 */
[----:B--2---:R-:W-:Y:S02]  /*58b0*/  @!P1 MOV R52, R72 ;  /* 0x0000004800349202 */ /* 0x004fe40000000f00 */
[----:B------:R-:W-:Y:S03]  /*58c0*/  @!P1 MOV R55, R73 ;  /* 0x0000004900379202 */ /* 0x000fe60000000f00 */
[----:B-----5:R-:W-:Y:S02]  /*58d0*/  @!P1 HADD2.F32 R50, -RZ, R52.H0_H0 ;  /* 0x20000034ff329230 */ /* 0x020fe40000004100 */
[--C-:B---3--:R-:W-:Y:S02]  /*58e0*/  @!P1 HADD2.F32 R48, -RZ, R76.reuse.H0_H0 ;  /* 0x2000004cff309230 */ /* 0x108fe40000004100 */
[----:B------:R-:W-:Y:S02]  /*58f0*/  @!P1 HADD2.F32 R49, -RZ, R76.H1_H1 ;  /* 0x3000004cff319230 */ /* 0x000fe40000004100 */
[--C-:B------:R-:W-:Y:S02]  /*5900*/  @!P1 HADD2.F32 R47, -RZ, R77.reuse.H0_H0 ;  /* 0x2000004dff2f9230 */ /* 0x100fe40000004100 */
[----:B------:R-:W-:Y:S01]  /*5910*/  @P0 FADD.FTZ R48, -R48, -RZ ;  /* 0x800000ff30300221 */ /* 0x000fe20000010100 */
[----:B------:R-:W-:Y:S02]  /*5920*/  @!P1 HADD2.F32 R46, -RZ, R77.H1_H1 ;  /* 0x3000004dff2e9230 */ /* 0x000fe40000004100 */
[----:B------:R-:W-:Y:S01]  /*5930*/  @P0 FADD.FTZ R49, -R49, -RZ ;  /* 0x800000ff31310221 */ /* 0x000fe20000010100 */
[--C-:B----4-:R-:W-:Y:S02]  /*5940*/  @!P1 HADD2.F32 R45, -RZ, R36.reuse.H0_H0 ;  /* 0x20000024ff2d9230 */ /* 0x110fe40000004100 */
        /* <DEDUP_REMOVED lines=8> */
[----:B------:R-:W-:Y:S01]  /*59d0*/  @!P1 FMUL.FTZ R11, R42, R47 ;  /* 0x0000002f2a0b9220 */ /* 0x000fe20000410000 */
[----:B------:R-:W-:Y:S02]  /*59e0*/  @!P1 HADD2.F32 R35, -RZ, R39.H1_H1 ;  /* 0x30000027ff239230 */ /* 0x000fe40000004100 */
[----:B------:R-:W-:Y:S01]  /*59f0*/  @!P1 FMUL.FTZ R12, R41, R46 ;  /* 0x0000002e290c9220 */ /* 0x000fe20000410000 */
[----:B------:R-:W-:Y:S02]  /*5a00*/  @!P1 HADD2.F32 R51, -RZ, R56.H0_H0 ;  /* 0x20000038ff339230 */ /* 0x000fe40000004100 */
[--C-:B------:R-:W-:Y:S02]  /*5a10*/  @!P1 HADD2.F32 R43, -RZ, R78.reuse.H0_H0 ;  /* 0x2000004eff2b9230 */ /* 0x100fe40000004100 */
[----:B------:R-:W-:Y:S02]  /*5a20*/  @!P1 HADD2.F32 R39, -RZ, R78.H1_H1 ;  /* 0x3000004eff279230 */ /* 0x000fe40000004100 */
[----:B------:R-:W-:Y:S01]  /*5a30*/  @!P1 FFMA.FTZ R9, R50, R51, R9 ;  /* 0x0000003332099223 */ /* 0x000fe20000010009 */
[--C-:B------:R-:W-:Y:S02]  /*5a40*/  @!P1 HADD2.F32 R37, -RZ, R79.reuse.H0_H0 ;  /* 0x2000004fff259230 */ /* 0x100fe40000004100 */
[----:B------:R-:W-:Y:S01]  /*5a50*/  @P0 FADD.FTZ R43, -R43, -RZ ;  /* 0x800000ff2b2b0221 */ /* 0x000fe20000010100 */
[----:B------:R-:W-:Y:S02]  /*5a60*/  @!P1 HADD2.F32 R34, -RZ, R79.H1_H1 ;  /* 0x3000004fff229230 */ /* 0x000fe40000004100 */
[----:B------:R-:W-:Y:S01]  /*5a70*/  @P0 FADD.FTZ R39, -R39, -RZ ;  /* 0x800000ff27270221 */ /* 0x000fe20000010100 */
[----:B------:R-:W-:Y:S02]  /*5a80*/  @!P1 HADD2.F32 R50, -RZ, R56.H1_H1 ;  /* 0x30000038ff329230 */ /* 0x000fe40000004100 */
[----:B------:R-:W-:Y:S01]  /*5a90*/  @P0 FADD.FTZ R37, -R37, -RZ ;  /* 0x800000ff25250221 */ /* 0x000fe20000010100 */
[----:B------:R-:W-:Y:S02]  /*5aa0*/  @!P1 HADD2.F32 R51, -RZ, R52.H1_H1 ;  /* 0x30000034ff339230 */ /* 0x000fe40000004100 */
[----:B------:R-:W-:Y:S01]  /*5ab0*/  @P0 FADD.FTZ R34, -R34, -RZ ;  /* 0x800000ff22220221 */ /* 0x000fe20000010100 */
[----:B------:R-:W-:Y:S01]  /*5ac0*/  @!P1 HADD2.F32 R53, -RZ, R57.H0_H0 ;  /* 0x20000039ff359230 */ /* 0x000fe20000004100 */
[----:B------:R-:W-:Y:S01]  /*5ad0*/  ISETP.GE.AND P0, PT, R22, R31, PT ;  /* 0x0000001f1600720c */ /* 0x000fe20003f06270 */
[----:B------:R-:W-:Y:S01]  /*5ae0*/  @!P1 HADD2.F32 R52, -RZ, R55.H0_H0 ;  /* 0x20000037ff349230 */ /* 0x000fe20000004100 */
[----:B------:R-:W-:Y:S01]  /*5af0*/  @!P1 MOV R56, R74 ;  /* 0x0000004a00389202 */ /* 0x000fe20000000f00 */
[----:B------:R-:W-:Y:S02]  /*5b00*/  @!P1 HADD2.F32 R40, -RZ, R38.H0_H0 ;  /* 0x20000026ff289230 */ /* 0x000fe40000004100 */
[----:B------:R-:W-:Y:S01]  /*5b10*/  @!P1 FFMA.FTZ R10, R51, R50, R10 ;  /* 0x00000032330a9223 */ /* 0x000fe2000001000a */
[----:B------:R-:W-:Y:S02]  /*5b20*/  @!P1 HADD2.F32 R54, -RZ, R57.H1_H1 ;  /* 0x30000039ff369230 */ /* 0x000fe40000004100 */
[----:B------:R-:W-:Y:S01]  /*5b30*/  @!P1 FFMA.FTZ R11, R52, R53, R11 ;  /* 0x00000035340b9223 */ /* 0x000fe2000001000b */
[----:B------:R-:W-:Y:S02]  /*5b40*/  @!P1 HADD2.F32 R55, -RZ, R55.H1_H1 ;  /* 0x30000037ff379230 */ /* 0x000fe40000004100 */
[----:B------:R-:W-:Y:S01]  /*5b50*/  @!P1 FMUL.FTZ R13, R40, R43 ;  /* 0x0000002b280d9220 */ /* 0x000fe20000410000 */
[----:B------:R-:W-:Y:S02]  /*5b60*/  @!P1 HADD2.F32 R51, -RZ, R58.H0_H0 ;  /* 0x2000003aff339230 */ /* 0x000fe40000004100 */
[----:B------:R-:W-:Y:S01]  /*5b70*/  @!P1 FMUL.FTZ R15, R36, R37 ;  /* 0x00000025240f9220 */ /* 0x000fe20000410000 */
[----:B------:R-:W-:Y:S02]  /*5b80*/  @!P1 HADD2.F32 R50, -RZ, R56.H0_H0 ;  /* 0x20000038ff329230 */ /* 0x000fe40000004100 */
[----:B------:R-:W-:Y:S01]  /*5b90*/  @!P1 FFMA.FTZ R12, R55, R54, R12 ;  /* 0x00000036370c9223 */ /* 0x000fe2000001000c */
[----:B------:R-:W-:Y:S01]  /*5ba0*/  @!P1 HADD2.F32 R38, -RZ, R38.H1_H1 ;  /* 0x30000026ff269230 */ /* 0x000fe20000004100 */
[----:B------:R-:W-:Y:S01]  /*5bb0*/  @!P1 MOV R55, R75 ;  /* 0x0000004b00379202 */ /* 0x000fe20000000f00 */
        /* <DEDUP_REMOVED lines=9> */
[----:B------:R-:W-:Y:S01]  /*5c50*/  @!P1 F2FP.F16.F32.PACK_AB R20, R10, R9 ;  /* 0x000000090a14923e */ /* 0x000fe200000000ff */
[----:B------:R-:W-:Y:S01]  /*5c60*/  @!P1 HADD2.F32 R17, -RZ, R55.H1_H1 ;  /* 0x30000037ff119230 */ /* 0x000fe20000004100 */
[----:B------:R-:W-:Y:S01]  /*5c70*/  @!P0 IADD3 R18, P2, PT, R30, 0x40, RZ ;  /* 0x000000401e128810 */ /* 0x000fe20007f5e0ff */
[----:B------:R-:W-:Y:S01]  /*5c80*/  @!P1 FFMA.FTZ R15, R50, R53, R15 ;  /* 0x00000035320f9223 */ /* 0x000fe2000001000f */
[----:B------:R-:W-:Y:S02]  /*5c90*/  @!P1 F2FP.F16.F32.PACK_AB R76, R14, R13 ;  /* 0x0000000d0e4c923e */ /* 0x000fe400000000ff */
[----:B------:R-:W-:Y:S01]  /*5ca0*/  @!P0 IADD3.X R19, PT, PT, RZ, R134, RZ, P2, !PT ;  /* 0x00000086ff138210 */ /* 0x000fe200017fe4ff */
[----:B------:R-:W-:Y:S01]  /*5cb0*/  @!P1 FFMA.FTZ R16, R17, R54, R16 ;  /* 0x0000003611109223 */ /* 0x000fe20000010010 */
[----:B------:R-:W-:Y:S02]  /*5cc0*/  @!P0 ISETP.GT.AND P2, PT, R32, 0x40, PT ;  /* 0x000000402000880c */ /* 0x000fe40003f44270 */
[----:B------:R-:W-:Y:S02]  /*5cd0*/  @!P1 F2FP.F16.F32.PACK_AB R21, R12, R11 ;  /* 0x0000000b0c15923e */ /* 0x000fe400000000ff */
[----:B------:R-:W-:Y:S02]  /*5ce0*/  @!P0 SEL R18, R18, 0x40, !P2 ;  /* 0x0000004012128807 */ /* 0x000fe40005000000 */
[----:B------:R-:W-:Y:S02]  /*5cf0*/  @!P1 F2FP.F16.F32.PACK_AB R79, R16, R15 ;  /* 0x0000000f104f923e */ /* 0x000fe400000000ff */
[C---:B------:R-:W-:Y:S02]  /*5d00*/  @!P0 SHF.L.U32 R77, R18.reuse, 0x1, RZ ;  /* 0x00000001124d8819 */ /* 0x040fe400000006ff */
[----:B------:R-:W-:Y:S02]  /*5d10*/  @!P0 SEL R19, R19, RZ, !P2 ;  /* 0x000000ff13138207 */ /* 0x000fe40005000000 */
[----:B------:R-:W-:Y:S02]  /*5d20*/  @!P1 MOV R72, R20 ;  /* 0x0000001400489202 */ /* 0x000fe40000000f00 */
        /* <DEDUP_REMOVED lines=10> */
[----:B------:R-:W3:Y:S01]  /*5dd0*/  LD.E.128 R76, desc[UR4][R26.64+0x80] ;  /* 0x000080041a4c7980 */ /* 0x000ee2000c101d00 */
[----:B------:R-:W-:Y:S02]  /*5de0*/  @!P0 IADD3.X R51, PT, PT, R64, R97, RZ, P1, !PT ;  /* 0x0000006140338210 */ /* 0x000fe40000ffe4ff */
[----:B------:R-:W-:Y:S05]  /*5df0*/  ISETP.GT.AND P1, PT, R32, 0x40, !P0 ;  /* 0x000000402000780c */ /* 0x000fea0004724270 */
[----:B------:R-:W4:Y:S08]  /*5e00*/  @!P0 LD.E.128 R136, desc[UR4][R136.64] ;  /* 0x0000000488888980 */ /* 0x000f30000c101d00 */
[----:B------:R-:W5:Y:S08]  /*5e10*/  @!P0 LD.E.128 R16, desc[UR4][R18.64+0x80] ;  /* 0x0000800412108980 */ /* 0x000f70000c101d00 */
[----:B-1----:R1:W2:Y:S01]  /*5e20*/  @!P0 LD.E.128 R68, desc[UR4][R50.64] ;  /* 0x0000000432448980 */ /* 0x0022a2000c101d00 */
[----:B---3--:R-:W-:Y:S02]  /*5e30*/  @!P0 MOV R52, R76 ;  /* 0x0000004c00348202 */ /* 0x008fe40000000f00 */
[----:B------:R-:W-:Y:S03]  /*5e40*/  @!P0 MOV R64, R77 ;  /* 0x0000004d00408202 */ /* 0x000fe60000000f00 */
[--C-:B-1----:R-:W-:Y:S02]  /*5e50*/  @!P0 HADD2.F32 R51, -RZ, R52.reuse.H0_H0 ;  /* 0x20000034ff338230 */ /* 0x102fe40000004100 */
[----:B------:R-:W-:Y:S02]  /*5e60*/  @!P0 HADD2.F32 R52, -RZ, R52.H1_H1 ;  /* 0x30000034ff348230 */ /* 0x000fe40000004100 */
[--C-:B----4-:R-:W-:Y:S02]  /*5e70*/  @!P0 HADD2.F32 R41, -RZ, R136.reuse.H0_H0 ;  /* 0x20000088ff298230 */ /* 0x110fe40000004100 */
[----:B------:R-:W-:Y:S02]  /*5e80*/  @!P0 HADD2.F32 R40, -RZ, R136.H1_H1 ;  /* 0x30000088ff288230 */ /* 0x000fe40000004100 */
        /* <DEDUP_REMOVED lines=13> */
[----:B------:R-:W-:Y:S02]  /*5f60*/  @!P0 HADD2.F32 R34, -RZ, R19.H1_H1 ;  /* 0x30000013ff228230 */ /* 0x000fe40000004100 */
[--C-:B------:R-:W-:Y:S02]  /*5f70*/  @!P0 HADD2.F32 R18, -RZ, R138.reuse.H0_H0 ;  /* 0x2000008aff128230 */ /* 0x100fe40000004100 */
[----:B------:R-:W-:Y:S02]  /*5f80*/  @!P0 HADD2.F32 R16, -RZ, R17.H0_H0 ;  /* 0x20000011ff108230 */ /* 0x000fe40000004100 */
[----:B------:R-:W-:Y:S02]  /*5f90*/  @!P0 HADD2.F32 R19, -RZ, R138.H1_H1 ;  /* 0x3000008aff138230 */ /* 0x000fe40000004100 */
[----:B------:R-:W-:Y:S01]  /*5fa0*/  @P1 FADD.FTZ R18, -R18, -RZ ;  /* 0x800000ff12121221 */ /* 0x000fe20000010100 */
[--C-:B--2---:R-:W-:Y:S02]  /*5fb0*/  @!P0 HADD2.F32 R50, -RZ, R68.reuse.H0_H0 ;  /* 0x20000044ff328230 */ /* 0x104fe40000004100 */
[----:B------:R-:W-:Y:S01]  /*5fc0*/  @!P0 FMUL.FTZ R16, R16, R39 ;  /* 0x0000002710108220 */ /* 0x000fe20000410000 */
[----:B------:R-:W-:Y:S02]  /*5fd0*/  @!P0 HADD2.F32 R35, -RZ, R139.H0_H0 ;  /* 0x2000008bff238230 */ /* 0x000fe40000004100 */
[----:B------:R-:W-:Y:S01]  /*5fe0*/  @!P0 FMUL.FTZ R18, R37, R18 ;  /* 0x0000001225128220 */ /* 0x000fe20000410000 */
[----:B------:R-:W-:Y:S01]  /*5ff0*/  @!P0 HADD2.F32 R53, -RZ, R68.H1_H1 ;  /* 0x30000044ff358230 */ /* 0x000fe20000004100 */
[----:B------:R-:W-:Y:S01]  /*6000*/  @!P0 MOV R68, R78 ;  /* 0x0000004e00448202 */ /* 0x000fe20000000f00 */
[----:B------:R-:W-:Y:S02]  /*6010*/  @!P0 HADD2.F32 R17, -RZ, R17.H1_H1 ;  /* 0x30000011ff118230 */ /* 0x000fe40000004100 */
[----:B------:R-:W-:Y:S01]  /*6020*/  @!P0 FFMA.FTZ R14, R51, R50, R14 ;  /* 0x00000032330e8223 */ /* 0x000fe2000001000e */
[----:B------:R-:W-:Y:S02]  /*6030*/  @!P0 HADD2.F32 R21, -RZ, R139.H1_H1 ;  /* 0x3000008bff158230 */ /* 0x000fe40000004100 */
[----:B------:R-:W-:Y:S01]  /*6040*/  @!P0 FFMA.FTZ R15, R52, R53, R15 ;  /* 0x00000035340f8223 */ /* 0x000fe2000001000f */
[--C-:B------:R-:W-:Y:S02]  /*6050*/  @!P0 HADD2.F32 R54, -RZ, R69.reuse.H0_H0 ;  /* 0x20000045ff368230 */ /* 0x100fe40000004100 */
[----:B------:R-:W-:Y:S01]  /*6060*/  @!P0 FMUL.FTZ R17, R17, R38 ;  /* 0x0000002611118220 */ /* 0x000fe20000410000 */
[----:B------:R-:W-:Y:S01]  /*6070*/  @!P0 HADD2.F32 R56, -RZ, R69.H1_H1 ;  /* 0x30000045ff388230 */ /* 0x000fe20000004100 */
[----:B------:R-:W-:Y:S01]  /*6080*/  @!P0 MOV R69, R79 ;  /* 0x0000004f00458202 */ /* 0x000fe20000000f00 */
[--C-:B------:R-:W-:Y:S02]  /*6090*/  @!P0 HADD2.F32 R55, -RZ, R64.reuse.H0_H0 ;  /* 0x20000040ff378230 */ /* 0x100fe40000004100 */
[----:B------:R-:W-:Y:S01]  /*60a0*/  @P1 FADD.FTZ R19, -R19, -RZ ;  /* 0x800000ff13131221 */ /* 0x000fe20000010100 */
[----:B------:R-:W-:Y:S01]  /*60b0*/  @!P0 HADD2.F32 R50, -RZ, R64.H1_H1 ;  /* 0x30000040ff328230 */ /* 0x000fe20000004100 */
[----:B------:R-:W-:Y:S01]  /*60c0*/  @!P0 F2FP.F16.F32.PACK_AB R64, R15, R14 ;  /* 0x0000000e0f40823e */ /* 0x000fe200000000ff */
[----:B------:R-:W-:Y:S02]  /*60d0*/  @!P0 HADD2.F32 R57, -RZ, R70.H0_H0 ;  /* 0x20000046ff398230 */ /* 0x000fe40000004100 */
[----:B------:R-:W-:Y:S01]  /*60e0*/  @P1 FADD.FTZ R35, -R35, -RZ ;  /* 0x800000ff23231221 */ /* 0x000fe20000010100 */
[----:B------:R-:W-:Y:S01]  /*60f0*/  @!P0 HADD2.F32 R51, -RZ, R68.H0_H0 ;  /* 0x20000044ff338230 */ /* 0x000fe20000004100 */
[----:B------:R-:W-:Y:S01]  /*6100*/  @!P0 MOV R76, R64 ;  /* 0x00000040004c8202 */ /* 0x000fe20000000f00 */
[----:B------:R-:W-:Y:S01]  /*6110*/  @P1 FADD.FTZ R21, -R21, -RZ ;  /* 0x800000ff15151221 */ /* 0x000fe20000010100 */
        /* <DEDUP_REMOVED lines=8> */
[----:B------:R-:W-:Y:S02]  /*61a0*/  @!P0 HADD2.F32 R60, -RZ, R71.H1_H1 ;  /* 0x30000047ff3c8230 */ /* 0x000fe40000004100 */
[----:B------:R-:W-:Y:S01]  /*61b0*/  @!P0 FMUL.FTZ R21, R34, R21 ;  /* 0x0000001522158220 */ /* 0x000fe20000410000 */
[----:B------:R-:W-:Y:S02]  /*61c0*/  @!P0 HADD2.F32 R54, -RZ, R69.H1_H1 ;  /* 0x30000045ff368230 */ /* 0x000fe40000004100 */
[----:B------:R-:W-:Y:S01]  /*61d0*/  @!P0 FFMA.FTZ R18, R51, R57, R18 ;  /* 0x0000003933128223 */ /* 0x000fe20000010012 */
[----:B------:R-:W-:Y:S01]  /*61e0*/  @!P0 F2FP.F16.F32.PACK_AB R17, R17, R16 ;  /* 0x000000101111823e */ /* 0x000fe200000000ff */
[----:B------:R-:W-:Y:S01]  /*61f0*/  @!P0 FFMA.FTZ R19, R52, R58, R19 ;  /* 0x0000003a34138223 */ /* 0x000fe20000010013 */
[----:B------:R-:W-:Y:S01]  /*6200*/  @!P0 FFMA.FTZ R20, R53, R59, R20 ;  /* 0x0000003b35148223 */ /* 0x000fe20000010014 */
[----:B------:R-:W-:Y:S01]  /*6210*/  @!P0 FFMA.FTZ R21, R54, R60, R21 ;  /* 0x0000003c36158223 */ /* 0x000fe20000010015 */
[----:B------:R-:W-:Y:S02]  /*6220*/  @!P0 MOV R77, R17 ;  /* 0x00000011004d8202 */ /* 0x000fe40000000f00 */
[----:B------:R-:W-:Y:S02]  /*6230*/  @!P0 F2FP.F16.F32.PACK_AB R18, R19, R18 ;  /* 0x000000121312823e */ /* 0x000fe400000000ff */
[----:B------:R-:W-:Y:S02]  /*6240*/  @!P0 F2FP.F16.F32.PACK_AB R21, R21, R20 ;  /* 0x000000141515823e */ /* 0x000fe400000000ff */
[----:B------:R-:W-:Y:S02]  /*6250*/  @!P0 MOV R78, R18 ;  /* 0x00000012004e8202 */ /* 0x000fe40000000f00 */
[----:B------:R-:W-:Y:S05]  /*6260*/  @!P0 MOV R79, R21 ;  /* 0x00000015004f8202 */ /* 0x000fea0000000f00 */
[----:B------:R1:W-:Y:S02]  /*6270*/  ST.E.128 desc[UR4][R98.64+0x80], R76 ;  /* 0x0000804c62007985 */ /* 0x0003e4000c101d04 */
.L_x_3135:
[----:B------:R-:W-:Y:S05]  /*6280*/  BSYNC.RECONVERGENT B0 ;  /* 0x0000000000007941 */ /* 0x000fea0003800200 */
.L_x_3134:
[----:B------:R-:W-:Y:S04]  /*6290*/  BSSY.RECONVERGENT B0, `(.L_x_3136) ;  /* 0x000010e000007945 */ /* 0x000fe80003800200 */
[----:B------:R-:W-:Y:S05]  /*62a0*/  @!P6 BRA `(.L_x_3137) ;  /* 0x000000100030e947 */ /* 0x000fea0003800000 */
[----:B------:R-:W-:Y:S02]  /*62b0*/  ISETP.GE.AND P0, PT, R24, R31, PT ;  /* 0x0000001f1800720c */ /* 0x000fe40003f06270 */
[C---:B------:R-:W-:Y:S04]  /*62c0*/  LEA R10, P2, R105.reuse, R26, 0x1 ;  /* 0x0000001a690a7211 */ /* 0x040fe800078408ff */
[----:B------:R-:W-:Y:S05]  /*62d0*/  LEA.HI.X R11, R105, R27, R103, 0x1, P2 ;  /* 0x0000001b690b7211 */ /* 0x000fea00010f0c67 */
[----:B------:R-:W2:Y:S02]  /*62e0*/  LD.E.128 R44, desc[UR4][R10.64] ;  /* 0x000000040a2c7980 */ /* 0x000ea4000c101d00 */
        /* <DEDUP_REMOVED lines=16> */
[----:B------:R5:W2:Y:S01]  /*63f0*/  @!P0 LD.E.128 R36, desc[UR4][R14.64] ;  /* 0x000000040e248980 */ /* 0x000aa2000c101d00 */
[--C-:B---3--:R-:W-:Y:S02]  /*6400*/  @!P0 HADD2.F32 R2, -RZ, R4.reuse.H1_H1 ;  /* 0x30000004ff028230 */ /* 0x108fe40000004100 */
[----:B------:R-:W-:Y:S02]  /*6410*/  @!P0 HADD2.F32 R0, -RZ, R4.H0_H0 ;  /* 0x20000004ff008230 */ /* 0x000fe40000004100 */
[--C-:B------:R-:W-:Y:S02]  /*6420*/  @!P0 HADD2.F32 R3, -RZ, R5.reuse.H0_H0 ;  /* 0x20000005ff038230 */ /* 0x100fe40000004100 */
[----:B------:R-:W-:Y:S02]  /*6430*/  @!P0 HADD2.F32 R4, -RZ, R5.H1_H1 ;  /* 0x30000005ff048230 */ /* 0x000fe40000004100 */
[----:B----4-:R-:W-:Y:S02]  /*6440*/  @!P0 HADD2.F32 R17, -RZ, R40.H1_H1 ;  /* 0x30000028ff118230 */ /* 0x010fe40000004100 */
[--C-:B-----5:R-:W-:Y:S02]  /*6450*/  @!P0 HADD2.F32 R14, -RZ, R42.reuse.H0_H0 ;  /* 0x2000002aff0e8230 */ /* 0x120fe40000004100 */
[----:B------:R-:W-:Y:S02]  /*6460*/  @!P0 HADD2.F32 R13, -RZ, R42.H1_H1 ;  /* 0x3000002aff0d8230 */ /* 0x000fe40000004100 */
[----:B------:R-:W-:Y:S01]  /*6470*/  @P1 FADD.FTZ R17, -R17, -RZ ;  /* 0x800000ff11111221 */ /* 0x000fe20000010100 */
[----:B------:R-:W-:Y:S02]  /*6480*/  @!P0 HADD2.F32 R8, -RZ, R43.H1_H1 ;  /* 0x3000002bff088230 */ /* 0x000fe40000004100 */
[----:B------:R-:W-:Y:S01]  /*6490*/  @P1 FADD.FTZ R14, -R14, -RZ ;  /* 0x800000ff0e0e1221 */ /* 0x000fe20000010100 */
[----:B------:R-:W-:Y:S02]  /*64a0*/  @!P0 HADD2.F32 R19, -RZ, R40.H0_H0 ;  /* 0x20000028ff138230 */ /* 0x000fe40000004100 */
[----:B------:R-:W-:Y:S01]  /*64b0*/  @!P0 FMUL.FTZ R2, R2, R17 ;  /* 0x0000001102028220 */ /* 0x000fe20000410000 */
[--C-:B------:R-:W-:Y:S01]  /*64c0*/  @!P0 HADD2.F32 R5, -RZ, R6.reuse.H0_H0 ;  /* 0x20000006ff058230 */ /* 0x100fe20000004100 */
[----:B--2---:R-:W-:Y:S01]  /*64d0*/  @!P0 MOV R17, R44 ;  /* 0x0000002c00118202 */ /* 0x004fe20000000f00 */
[----:B------:R-:W-:Y:S02]  /*64e0*/  @!P0 HADD2.F32 R6, -RZ, R6.H1_H1 ;  /* 0x30000006ff068230 */ /* 0x000fe40000004100 */
[----:B------:R-:W-:Y:S01]  /*64f0*/  @P1 FADD.FTZ R13, -R13, -RZ ;  /* 0x800000ff0d0d1221 */ /* 0x000fe20000010100 */
[--C-:B------:R-:W-:Y:S02]  /*6500*/  @!P0 HADD2.F32 R16, -RZ, R41.reuse.H0_H0 ;  /* 0x20000029ff108230 */ /* 0x100fe40000004100 */
[----:B------:R-:W-:Y:S01]  /*6510*/  @P1 FADD.FTZ R8, -R8, -RZ ;  /* 0x800000ff08081221 */ /* 0x000fe20000010100 */
[----:B------:R-:W-:Y:S02]  /*6520*/  @!P0 HADD2.F32 R15, -RZ, R41.H1_H1 ;  /* 0x30000029ff0f8230 */ /* 0x000fe40000004100 */
[----:B------:R-:W-:Y:S01]  /*6530*/  @P1 FADD.FTZ R19, -R19, -RZ ;  /* 0x800000ff13131221 */ /* 0x000fe20000010100 */
        /* <DEDUP_REMOVED lines=8> */
[----:B------:R-:W-:Y:S02]  /*65c0*/  @!P0 HADD2.F32 R13, -RZ, R17.H0_H0 ;  /* 0x20000011ff0d8230 */ /* 0x000fe40000004100 */
[----:B------:R-:W-:Y:S01]  /*65d0*/  @!P0 FMUL.FTZ R8, R9, R8 ;  /* 0x0000000809088220 */ /* 0x000fe20000410000 */
[----:B------:R-:W-:Y:S02]  /*65e0*/  @!P0 HADD2.F32 R18, -RZ, R39.H1_H1 ;  /* 0x30000027ff128230 */ /* 0x000fe40000004100 */
[----:B------:R-:W-:Y:S01]  /*65f0*/  @!P0 FMUL.FTZ R0, R0, R19 ;  /* 0x0000001300008220 */ /* 0x000fe20000410000 */
[----:B------:R-:W-:Y:S01]  /*6600*/  @P1 FADD.FTZ R7, -R7, -RZ ;  /* 0x800000ff07071221 */ /* 0x000fe20000010100 */
[----:B------:R-:W-:Y:S01]  /*6610*/  @!P0 MOV R9, R45 ;  /* 0x0000002d00098202 */ /* 0x000fe20000000f00 */
[----:B------:R-:W-:Y:S01]  /*6620*/  @!P0 FMUL.FTZ R3, R3, R16 ;  /* 0x0000001003038220 */ /* 0x000fe20000410000 */
[----:B------:R-:W-:Y:S02]  /*6630*/  @!P0 HADD2.F32 R16, -RZ, R36.H1_H1 ;  /* 0x30000024ff108230 */ /* 0x000fe40000004100 */
[----:B------:R-:W-:Y:S01]  /*6640*/  @!P0 FMUL.FTZ R4, R4, R15 ;  /* 0x0000000f04048220 */ /* 0x000fe20000410000 */
[----:B------:R-:W-:Y:S01]  /*6650*/  @!P0 HADD2.F32 R15, -RZ, R17.H1_H1 ;  /* 0x30000011ff0f8230 */ /* 0x000fe20000004100 */
[----:B------:R-:W-:Y:S01]  /*6660*/  ISETP.GE.AND P1, PT, R23, R31, PT ;  /* 0x0000001f1700720c */ /* 0x000fe20003f26270 */
[----:B------:R-:W-:Y:S02]  /*6670*/  @!P0 HADD2.F32 R17, -RZ, R39.H0_H0 ;  /* 0x20000027ff118230 */ /* 0x000fe40000004100 */
[----:B------:R-:W-:Y:S01]  /*6680*/  @!P0 FMUL.FTZ R7, R12, R7 ;  /* 0x000000070c078220 */ /* 0x000fe20000410000 */
[--C-:B------:R-:W-:Y:S02]  /*6690*/  @!P0 HADD2.F32 R12, -RZ, R9.reuse.H0_H0 ;  /* 0x20000009ff0c8230 */ /* 0x100fe40000004100 */
[----:B------:R-:W-:Y:S01]  /*66a0*/  @!P0 FFMA.FTZ R0, R13, R14, R0 ;  /* 0x0000000e0d008223 */ /* 0x000fe20000010000 */
[----:B------:R-:W-:Y:S02]  /*66b0*/  @!P0 HADD2.F32 R13, -RZ, R9.H1_H1 ;  /* 0x30000009ff0d8230 */ /* 0x000fe40000004100 */
[----:B------:R-:W-:Y:S01]  /*66c0*/  @!P0 FFMA.FTZ R2, R15, R16, R2 ;  /* 0x000000100f028223 */ /* 0x000fe20000010002 */
[--C-:B------:R-:W-:Y:S01]  /*66d0*/  @!P0 HADD2.F32 R9, -RZ, R37.reuse.H0_H0 ;  /* 0x20000025ff098230 */ /* 0x100fe20000004100 */
[----:B------:R-:W-:Y:S01]  /*66e0*/  @!P0 MOV R19, R46 ;  /* 0x0000002e00138202 */ /* 0x000fe20000000f00 */
[----:B------:R-:W-:Y:S02]  /*66f0*/  @!P0 HADD2.F32 R14, -RZ, R37.H1_H1 ;  /* 0x30000025ff0e8230 */ /* 0x000fe40000004100 */
[--C-:B------:R-:W-:Y:S02]  /*6700*/  @!P0 HADD2.F32 R15, -RZ, R38.reuse.H0_H0 ;  /* 0x20000026ff0f8230 */ /* 0x100fe40000004100 */
[----:B------:R-:W-:Y:S01]  /*6710*/  @!P0 FFMA.FTZ R3, R12, R9, R3 ;  /* 0x000000090c038223 */ /* 0x000fe20000010003 */
[--C-:B------:R-:W-:Y:S02]  /*6720*/  @!P0 HADD2.F32 R12, -RZ, R19.reuse.H0_H0 ;  /* 0x20000013ff0c8230 */ /* 0x100fe40000004100 */
[----:B------:R-:W-:Y:S01]  /*6730*/  @!P0 FFMA.FTZ R4, R13, R14, R4 ;  /* 0x0000000e0d048223 */ /* 0x000fe20000010004 */
[----:B------:R-:W-:Y:S01]  /*6740*/  @!P0 HADD2.F32 R16, -RZ, R38.H1_H1 ;  /* 0x30000026ff108230 */ /* 0x000fe20000004100 */
[----:B------:R-:W-:Y:S02]  /*6750*/  @!P0 F2FP.F16.F32.PACK_AB R13, R2, R0 ;  /* 0x00000000020d823e */ /* 0x000fe400000000ff */
[----:B------:R-:W-:Y:S01]  /*6760*/  @!P0 MOV R2, R47 ;  /* 0x0000002f00028202 */ /* 0x000fe20000000f00 */
[----:B------:R-:W-:Y:S01]  /*6770*/  @!P0 FFMA.FTZ R5, R12, R15, R5 ;  /* 0x0000000f0c058223 */ /* 0x000fe20000010005 */
[----:B------:R-:W-:Y:S02]  /*6780*/  @!P1 ISETP.GT.AND P2, PT, R32, 0x20, PT ;  /* 0x000000202000980c */ /* 0x000fe40003f44270 */
[----:B------:R-:W-:Y:S01]  /*6790*/  @!P0 F2FP.F16.F32.PACK_AB R4, R4, R3 ;  /* 0x000000030404823e */ /* 0x000fe200000000ff */
[----:B------:R-:W-:Y:S01]  /*67a0*/  @!P0 HADD2.F32 R3, -RZ, R19.H1_H1 ;  /* 0x30000013ff038230 */ /* 0x000fe20000004100 */
[----:B------:R-:W-:Y:S01]  /*67b0*/  @!P0 MOV R44, R13 ;  /* 0x0000000d002c8202 */ /* 0x000fe20000000f00 */
[--C-:B------:R-:W-:Y:S01]  /*67c0*/  @!P0 HADD2.F32 R0, -RZ, R2.reuse.H0_H0 ;  /* 0x20000002ff008230 */ /* 0x100fe20000004100 */
[----:B------:R-:W-:Y:S01]  /*67d0*/  @!P0 MOV R45, R4 ;  /* 0x00000004002d8202 */ /* 0x000fe20000000f00 */
[----:B------:R-:W-:Y:S01]  /*67e0*/  @!P0 HADD2.F32 R9, -RZ, R2.H1_H1 ;  /* 0x30000002ff098230 */ /* 0x000fe20000004100 */
[----:B------:R-:W-:Y:S01]  /*67f0*/  @!P1 SEL R12, R30, RZ, !P2 ;  /* 0x000000ff1e0c9207 */ /* 0x000fe20005000000 */
[----:B------:R-:W-:Y:S01]  /*6800*/  @!P0 FFMA.FTZ R6, R3, R16, R6 ;  /* 0x0000001003068223 */ /* 0x000fe20000010006 */
[----:B------:R-:W-:Y:S01]  /*6810*/  @!P0 FFMA.FTZ R7, R0, R17, R7 ;  /* 0x0000001100078223 */ /* 0x000fe20000010007 */
[----:B------:R-:W-:Y:S01]  /*6820*/  @!P1 SEL R15, R134, RZ, !P2 ;  /* 0x000000ff860f9207 */ /* 0x000fe20005000000 */
[----:B------:R-:W-:Y:S01]  /*6830*/  @!P0 FFMA.FTZ R8, R9, R18, R8 ;  /* 0x0000001209088223 */ /* 0x000fe20000010008 */
[----:B------:R-:W-:Y:S02]  /*6840*/  @!P1 IADD3 R2, P6, PT, R123, R12, RZ ;  /* 0x0000000c7b029210 */ /* 0x000fe40007fde0ff */
[----:B------:R-:W-:Y:S02]  /*6850*/  @!P0 F2FP.F16.F32.PACK_AB R6, R6, R5 ;  /* 0x000000050606823e */ /* 0x000fe400000000ff */
[----:B------:R-:W-:Y:S02]  /*6860*/  @!P1 IADD3.X R15, PT, PT, R106, R15, RZ, P6, !PT ;  /* 0x0000000f6a0f9210 */ /* 0x000fe400037fe4ff */
[C---:B------:R-:W-:Y:S02]  /*6870*/  LEA R52, P6, R85.reuse, R98, 0x1 ;  /* 0x0000006255347211 */ /* 0x040fe400078c08ff */
[----:B------:R-:W-:Y:S02]  /*6880*/  @!P0 F2FP.F16.F32.PACK_AB R7, R8, R7 ;  /* 0x000000070807823e */ /* 0x000fe400000000ff */
[C---:B------:R-:W-:Y:S02]  /*6890*/  @!P1 SHF.L.U32 R9, R2.reuse, 0x1, RZ ;  /* 0x0000000102099819 */ /* 0x040fe400000006ff */
[----:B------:R-:W-:Y:S02]  /*68a0*/  LEA.HI.X R53, R85, R99, R86, 0x1, P6 ;  /* 0x0000006355357211 */ /* 0x000fe400030f0c56 */
        /* <DEDUP_REMOVED lines=14> */
[----:B------:R1:W2:Y:S01]  /*6990*/  @!P1 LD.E.128 R36, desc[UR4][R14.64+0x40] ;  /* 0x000040040e249980 */ /* 0x0002a2000c101d00 */
[----:B---3--:R-:W-:Y:S01]  /*69a0*/  @!P1 MOV R18, R42 ;  /* 0x0000002a00129202 */ /* 0x008fe20000000f00 */
[--C-:B----4-:R-:W-:Y:S02]  /*69b0*/  @!P1 HADD2.F32 R17, -RZ, R48.reuse.H1_H1 ;  /* 0x30000030ff119230 */ /* 0x110fe40000004100 */
[----:B------:R-:W-:Y:S02]  /*69c0*/  @!P1 HADD2.F32 R19, -RZ, R48.H0_H0 ;  /* 0x20000030ff139230 */ /* 0x000fe40000004100 */
[--C-:B-1----:R-:W-:Y:S02]  /*69d0*/  @!P1 HADD2.F32 R15, -RZ, R49.reuse.H1_H1 ;  /* 0x30000031ff0f9230 */ /* 0x102fe40000004100 */
[----:B------:R-:W-:Y:S01]  /*69e0*/  @P0 FADD.FTZ R17, -R17, -RZ ;  /* 0x800000ff11110221 */ /* 0x000fe20000010100 */
[----:B------:R-:W-:Y:S02]  /*69f0*/  @!P1 HADD2.F32 R14, -RZ, R50.H0_H0 ;  /* 0x20000032ff0e9230 */ /* 0x000fe40000004100 */
[----:B------:R-:W-:Y:S01]  /*6a00*/  @P0 FADD.FTZ R19, -R19, -RZ ;  /* 0x800000ff13130221 */ /* 0x000fe20000010100 */
[--C-:B-----5:R-:W-:Y:S02]  /*6a10*/  @!P1 HADD2.F32 R2, -RZ, R4.reuse.H1_H1 ;  /* 0x30000004ff029230 */ /* 0x120fe40000004100 */
[----:B------:R-:W-:Y:S01]  /*6a20*/  @P0 FADD.FTZ R15, -R15, -RZ ;  /* 0x800000ff0f0f0221 */ /* 0x000fe20000010100 */
[----:B------:R-:W-:Y:S02]  /*6a30*/  @!P1 HADD2.F32 R16, -RZ, R49.H0_H0 ;  /* 0x20000031ff109230 */ /* 0x000fe40000004100 */
[----:B------:R-:W-:Y:S01]  /*6a40*/  @P0 FADD.FTZ R14, -R14, -RZ ;  /* 0x800000ff0e0e0221 */ /* 0x000fe20000010100 */
[----:B------:R-:W-:Y:S02]  /*6a50*/  @!P1 HADD2.F32 R0, -RZ, R4.H0_H0 ;  /* 0x20000004ff009230 */ /* 0x000fe40000004100 */
[----:B------:R-:W-:Y:S01]  /*6a60*/  @!P1 FMUL.FTZ R2, R2, R17 ;  /* 0x0000001102029220 */ /* 0x000fe20000410000 */
[--C-:B------:R-:W-:Y:S01]  /*6a70*/  @!P1 HADD2.F32 R3, -RZ, R5.reuse.H0_H0 ;  /* 0x20000005ff039230 */ /* 0x100fe20000004100 */
[----:B------:R-:W-:Y:S01]  /*6a80*/  @!P1 MOV R17, R40 ;  /* 0x0000002800119202 */ /* 0x000fe20000000f00 */
[----:B------:R-:W-:Y:S02]  /*6a90*/  @!P1 HADD2.F32 R4, -RZ, R5.H1_H1 ;  /* 0x30000005ff049230 */ /* 0x000fe40000004100 */
[----:B------:R-:W-:Y:S01]  /*6aa0*/  @P0 FADD.FTZ R16, -R16, -RZ ;  /* 0x800000ff10100221 */ /* 0x000fe20000010100 */
[----:B------:R-:W-:Y:S02]  /*6ab0*/  @!P1 HADD2.F32 R5, -RZ, R6.H0_H0 ;  /* 0x20000006ff059230 */ /* 0x000fe40000004100 */
[----:B------:R-:W-:Y:S01]  /*6ac0*/  @!P1 FMUL.FTZ R0, R0, R19 ;  /* 0x0000001300009220 */ /* 0x000fe20000410000 */
[--C-:B------:R-:W-:Y:S02]  /*6ad0*/  @!P1 HADD2.F32 R12, -RZ, R7.reuse.H0_H0 ;  /* 0x20000007ff0c9230 */ /* 0x100fe40000004100 */
[----:B------:R-:W-:Y:S01]  /*6ae0*/  @!P1 FMUL.FTZ R4, R4, R15 ;  /* 0x0000000f04049220 */ /* 0x000fe20000410000 */
[----:B------:R-:W-:Y:S02]  /*6af0*/  @!P1 HADD2.F32 R9, -RZ, R7.H1_H1 ;  /* 0x30000007ff099230 */ /* 0x000fe40000004100 */
[----:B------:R-:W-:Y:S01]  /*6b00*/  @!P1 FMUL.FTZ R5, R5, R14 ;  /* 0x0000000e05059220 */ /* 0x000fe20000410000 */
[--C-:B------:R-:W-:Y:S02]  /*6b10*/  @!P1 HADD2.F32 R7, -RZ, R51.reuse.H0_H0 ;  /* 0x20000033ff079230 */ /* 0x100fe40000004100 */
[----:B------:R-:W-:Y:S01]  /*6b20*/  @!P1 FMUL.FTZ R3, R3, R16 ;  /* 0x0000001003039220 */ /* 0x000fe20000410000 */
[----:B------:R-:W-:Y:S01]  /*6b30*/  @!P1 HADD2.F32 R8, -RZ, R51.H1_H1 ;  /* 0x30000033ff089230 */ /* 0x000fe20000004100 */
[----:B------:R-:W-:Y:S01]  /*6b40*/  @!P1 MOV R19, R41 ;  /* 0x0000002900139202 */ /* 0x000fe20000000f00 */
[----:B--2---:R-:W-:Y:S02]  /*6b50*/  @!P1 HADD2.F32 R14, -RZ, R36.H0_H0 ;  /* 0x20000024ff0e9230 */ /* 0x004fe40000004100 */
[----:B------:R-:W-:Y:S01]  /*6b60*/  @P0 FADD.FTZ R7, -R7, -RZ ;  /* 0x800000ff07070221 */ /* 0x000fe20000010100 */
[--C-:B------:R-:W-:Y:S02]  /*6b70*/  @!P1 HADD2.F32 R15, -RZ, R17.reuse.H0_H0 ;  /* 0x20000011ff0f9230 */ /* 0x100fe40000004100 */
[----:B------:R-:W-:Y:S01]  /*6b80*/  @P0 FADD.FTZ R8, -R8, -RZ ;  /* 0x800000ff08080221 */ /* 0x000fe20000010100 */
[----:B------:R-:W-:Y:S02]  /*6b90*/  @!P1 HADD2.F32 R13, -RZ, R50.H1_H1 ;  /* 0x30000032ff0d9230 */ /* 0x000fe40000004100 */
[----:B------:R-:W-:Y:S01]  /*6ba0*/  @!P1 FMUL.FTZ R7, R12, R7 ;  /* 0x000000070c079220 */ /* 0x000fe20000410000 */
[----:B------:R-:W-:Y:S02]  /*6bb0*/  @!P1 HADD2.F32 R16, -RZ, R36.H1_H1 ;  /* 0x30000024ff109230 */ /* 0x000fe40000004100 */
[----:B------:R-:W-:Y:S01]  /*6bc0*/  @!P1 FMUL.FTZ R8, R9, R8 ;  /* 0x0000000809089220 */ /* 0x000fe20000410000 */
[----:B------:R-:W-:Y:S02]  /*6bd0*/  @!P1 HADD2.F32 R17, -RZ, R17.H1_H1 ;  /* 0x30000011ff119230 */ /* 0x000fe40000004100 */
[----:B------:R-:W-:Y:S01]  /*6be0*/  @!P1 FFMA.FTZ R0, R15, R14, R0 ;  /* 0x0000000e0f009223 */ /* 0x000fe20000010000 */
[----:B------:R-:W-:Y:S02]  /*6bf0*/  @!P1 HADD2.F32 R6, -RZ, R6.H1_H1 ;  /* 0x30000006ff069230 */ /* 0x000fe40000004100 */
[----:B------:R-:W-:Y:S01]  /*6c00*/  @P0 FADD.FTZ R13, -R13, -RZ ;  /* 0x800000ff0d0d0221 */ /* 0x000fe20000010100 */
[----:B------:R-:W-:Y:S01]  /*6c10*/  @!P1 HADD2.F32 R9, -RZ, R37.H0_H0 ;  /* 0x20000025ff099230 */ /* 0x000fe20000004100 */
[----:B------:R-:W-:Y:S01]  /*6c20*/  ISETP.GE.AND P0, PT, R22, R31, PT ;  /* 0x0000001f1600720c */ /* 0x000fe20003f06270 */
[----:B------:R-:W-:Y:S02]  /*6c30*/  @!P1 HADD2.F32 R12, -RZ, R19.H0_H0 ;  /* 0x20000013ff0c9230 */ /* 0x000fe40000004100 */
[----:B------:R-:W-:Y:S01]  /*6c40*/  @!P1 FFMA.FTZ R2, R17, R16, R2 ;  /* 0x0000001011029223 */ /* 0x000fe20000010002 */
[----:B------:R-:W-:Y:S02]  /*6c50*/  @!P1 HADD2.F32 R14, -RZ, R38.H0_H0 ;  /* 0x20000026ff0e9230 */ /* 0x000fe40000004100 */
[----:B------:R-:W-:Y:S01]  /*6c60*/  @!P1 FMUL.FTZ R6, R6, R13 ;  /* 0x0000000d06069220 */ /* 0x000fe20000410000 */
[----:B------:R-:W-:Y:S02]  /*6c70*/  @!P1 HADD2.F32 R13, -RZ, R37.H1_H1 ;  /* 0x30000025ff0d9230 */ /* 0x000fe40000004100 */
[----:B------:R-:W-:Y:S01]  /*6c80*/  @!P1 FFMA.FTZ R3, R12, R9, R3 ;  /* 0x000000090c039223 */ /* 0x000fe20000010003 */
[----:B------:R-:W-:Y:S01]  /*6c90*/  @!P1 HADD2.F32 R9, -RZ, R19.H1_H1 ;  /* 0x30000013ff099230 */ /* 0x000fe20000004100 */
[----:B------:R-:W-:Y:S01]  /*6ca0*/  @!P1 F2FP.F16.F32.PACK_AB R12, R2, R0 ;  /* 0x00000000020c923e */ /* 0x000fe200000000ff */
[----:B------:R-:W-:Y:S01]  /*6cb0*/  @!P1 HADD2.F32 R0, -RZ, R18.H0_H0 ;  /* 0x20000012ff009230 */ /* 0x000fe20000004100 */
[----:B------:R-:W-:Y:S01]  /*6cc0*/  @!P1 MOV R2, R43 ;  /* 0x0000002b00029202 */ /* 0x000fe20000000f00 */
[----:B------:R-:W-:Y:S02]  /*6cd0*/  @!P1 HADD2.F32 R15, -RZ, R38.H1_H1 ;  /* 0x30000026ff0f9230 */ /* 0x000fe40000004100 */
[----:B------:R-:W-:Y:S01]  /*6ce0*/  @!P1 FFMA.FTZ R4, R9, R13, R4 ;  /* 0x0000000d09049223 */ /* 0x000fe20000010004 */
[----:B------:R-:W-:Y:S02]  /*6cf0*/  @!P1 HADD2.F32 R9, -RZ, R18.H1_H1 ;  /* 0x30000012ff099230 */ /* 0x000fe40000004100 */
[----:B------:R-:W-:Y:S01]  /*6d00*/  @!P1 FFMA.FTZ R5, R0, R14, R5 ;  /* 0x0000000e00059223 */ /* 0x000fe20000010005 */
[--C-:B------:R-:W-:Y:S01]  /*6d10*/  @!P1 HADD2.F32 R16, -RZ, R39.reuse.H0_H0 ;  /* 0x20000027ff109230 */ /* 0x100fe20000004100 */
[----:B------:R-:W-:Y:S01]  /*6d20*/  @!P1 MOV R40, R12 ;  /* 0x0000000c00289202 */ /* 0x000fe20000000f00 */
[--C-:B------:R-:W-:Y:S02]  /*6d30*/  @!P1 HADD2.F32 R0, -RZ, R2.reuse.H0_H0 ;  /* 0x20000002ff009230 */ /* 0x100fe40000004100 */
[----:B------:R-:W-:Y:S01]  /*6d40*/  @!P1 FFMA.FTZ R6, R9, R15, R6 ;  /* 0x0000000f09069223 */ /* 0x000fe20000010006 */
[----:B------:R-:W-:Y:S01]  /*6d50*/  @!P1 HADD2.F32 R17, -RZ, R39.H1_H1 ;  /* 0x30000027ff119230 */ /* 0x000fe20000004100 */
[----:B------:R-:W-:Y:S01]  /*6d60*/  @!P0 ISETP.GT.AND P2, PT, R32, 0x40, PT ;  /* 0x000000402000880c */ /* 0x000fe20003f44270 */
[----:B------:R-:W-:Y:S02]  /*6d70*/  @!P1 HADD2.F32 R13, -RZ, R2.H1_H1 ;  /* 0x30000002ff0d9230 */ /* 0x000fe40000004100 */
[----:B------:R-:W-:Y:S01]  /*6d80*/  @!P1 FFMA.FTZ R7, R0, R16, R7 ;  /* 0x0000001000079223 */ /* 0x000fe20000010007 */
[----:B------:R-:W-:Y:S02]  /*6d90*/  @!P1 F2FP.F16.F32.PACK_AB R6, R6, R5 ;  /* 0x000000050606923e */ /* 0x000fe400000000ff */
[----:B------:R-:W-:Y:S01]  /*6da0*/  @!P0 SEL R14, R30, RZ, !P2 ;  /* 0x000000ff1e0e8207 */ /* 0x000fe20005000000 */
[----:B------:R-:W-:Y:S01]  /*6db0*/  @!P1 FFMA.FTZ R8, R13, R17, R8 ;  /* 0x000000110d089223 */ /* 0x000fe20000010008 */
[----:B------:R-:W-:Y:S02]  /*6dc0*/  @!P0 SEL R9, R134, RZ, !P2 ;  /* 0x000000ff86098207 */ /* 0x000fe40005000000 */
[----:B------:R-:W-:Y:S02]  /*6dd0*/  @!P0 IADD3 R14, P6, PT, R123, R14, RZ ;  /* 0x0000000e7b0e8210 */ /* 0x000fe40007fde0ff */
[----:B------:R-:W-:Y:S02]  /*6de0*/  @!P1 F2FP.F16.F32.PACK_AB R7, R8, R7 ;  /* 0x000000070807923e */ /* 0x000fe400000000ff */
[----:B------:R-:W-:Y:S02]  /*6df0*/  @!P1 F2FP.F16.F32.PACK_AB R13, R4, R3 ;  /* 0x00000003040d923e */ /* 0x000fe400000000ff */
[----:B------:R-:W-:Y:S02]  /*6e00*/  @!P0 SHF.L.U32 R15, R14, 0x1, RZ ;  /* 0x000000010e0f8819 */ /* 0x000fe400000006ff */
[----:B------:R-:W-:Y:S02]  /*6e10*/  @!P0 IADD3.X R9, PT, PT, R106, R9, RZ, P6, !PT ;  /* 0x000000096a098210 */ /* 0x000fe400037fe4ff */
[----:B------:R-:W-:Y:S02]  /*6e20*/  @!P1 MOV R41, R13 ;  /* 0x0000000d00299202 */ /* 0x000fe40000000f00 */
[----:B------:R-:W-:Y:S02]  /*6e30*/  @!P1 MOV R42, R6 ;  /* 0x00000006002a9202 */ /* 0x000fe40000000f00 */
[----:B------:R-:W-:Y:S02]  /*6e40*/  @!P1 MOV R43, R7 ;  /* 0x00000007002b9202 */ /* 0x000fe40000000f00 */
[----:B------:R-:W-:Y:S02]  /*6e50*/  @!P0 IADD3 R48, P1, PT, R15, R94, RZ ;  /* 0x0000005e0f308210 */ /* 0x000fe40007f3e0ff */
[----:B------:R-:W-:Y:S01]  /*6e60*/  @!P0 SEL R3, R33, R30, P2 ;  /* 0x0000001e21038207 */ /* 0x000fe20001000000 */
[----:B------:R2:W-:Y:S01]  /*6e70*/  ST.E.128 desc[UR4][R52.64+0x40], R40 ;  /* 0x0000402834007985 */ /* 0x0005e2000c101d04 */
[----:B------:R-:W-:Y:S03]  /*6e80*/  @!P0 SHF.L.U64.HI R0, R14, 0x1, R9 ;  /* 0x000000010e008819 */ /* 0x000fe60000010209 */
[----:B------:R-:W-:Y:S01]  /*6e90*/  @!P0 IMAD.WIDE R4, R3, 0x2, R10 ;  /* 0x0000000203048825 */ /* 0x000fe200078e020a */
[C---:B------:R-:W-:Y:S02]  /*6ea0*/  @!P0 IADD3.X R49, PT, PT, R0.reuse, R95, RZ, P1, !PT ;  /* 0x0000005f00318210 */ /* 0x040fe40000ffe4ff */
[----:B------:R-:W-:Y:S01]  /*6eb0*/  @!P0 IADD3 R14, P1, PT, R15, R96, RZ ;  /* 0x000000600f0e8210 */ /* 0x000fe20007f3e0ff */
[----:B------:R-:W3:Y:S03]  /*6ec0*/  LD.E.128 R44, desc[UR4][R10.64+0x80] ;  /* 0x000080040a2c7980 */ /* 0x000ee6000c101d00 */
[----:B------:R-:W-:Y:S02]  /*6ed0*/  @!P0 IADD3.X R15, PT, PT, R0, R97, RZ, P1, !PT ;  /* 0x00000061000f8210 */ /* 0x000fe40000ffe4ff */
[----:B------:R-:W-:Y:S03]  /*6ee0*/  ISETP.GT.AND P1, PT, R32, 0x40, !P0 ;  /* 0x000000402000780c */ /* 0x000fe60004724270 */
[----:B------:R-:W4:Y:S08]  /*6ef0*/  @!P0 LD.E.128 R48, desc[UR4][R48.64+0x80] ;  /* 0x0000800430308980 */ /* 0x000f30000c101d00 */
[----:B------:R-:W5:Y:S08]  /*6f00*/  @!P0 LD.E.128 R4, desc[UR4][R4.64+0x80] ;  /* 0x0000800404048980 */ /* 0x000f70000c101d00 */
[----:B------:R1:W2:Y:S01]  /*6f10*/  @!P0 LD.E.128 R36, desc[UR4][R14.64+0x80] ;  /* 0x000080040e248980 */ /* 0x0002a2000c101d00 */
[----:B---3--:R-:W-:Y:S02]  /*6f20*/  @!P0 MOV R20, R45 ;  /* 0x0000002d00148202 */ /* 0x008fe40000000f00 */
[----:B------:R-:W-:Y:S02]  /*6f30*/  @!P0 MOV R21, R46 ;  /* 0x0000002e00158202 */ /* 0x000fe40000000f00 */
[----:B------:R-:W-:Y:S01]  /*6f40*/  @!P0 MOV R34, R47 ;  /* 0x0000002f00228202 */ /* 0x000fe20000000f00 */
[--C-:B----4-:R-:W-:Y:S02]  /*6f50*/  @!P0 HADD2.F32 R11, -RZ, R50.reuse.H1_H1 ;  /* 0x30000032ff0b8230 */ /* 0x110fe40000004100 */
[----:B------:R-:W-:Y:S02]  /*6f60*/  @!P0 HADD2.F32 R10, -RZ, R50.H0_H0 ;  /* 0x20000032ff0a8230 */ /* 0x000fe40000004100 */
[----:B------:R-:W-:Y:S02]  /*6f70*/  @!P0 HADD2.F32 R8, -RZ, R51.H1_H1 ;  /* 0x30000033ff088230 */ /* 0x000fe40000004100 */
[----:B------:R-:W-:Y:S01]  /*6f80*/  @P1 FADD.FTZ R11, -R11, -RZ ;  /* 0x800000ff0b0b1221 */ /* 0x000fe20000010100 */
[----:B------:R-:W-:Y:S02]  /*6f90*/  @!P0 HADD2.F32 R17, -RZ, R48.H0_H0 ;  /* 0x20000030ff118230 */ /* 0x000fe40000004100 */
[----:B------:R-:W-:Y:S01]  /*6fa0*/  @P1 FADD.FTZ R10, -R10, -RZ ;  /* 0x800000ff0a0a1221 */ /* 0x000fe20000010100 */
[--C-:B-----5:R-:W-:Y:S02]  /*6fb0*/  @!P0 HADD2.F32 R0, -RZ, R4.reuse.H0_H0 ;  /* 0x20000004ff008230 */ /* 0x120fe40000004100 */
[----:B------:R-:W-:Y:S01]  /*6fc0*/  @P1 FADD.FTZ R8, -R8, -RZ ;  /* 0x800000ff08081221 */ /* 0x000fe20000010100 */
[----:B------:R-:W-:Y:S02]  /*6fd0*/  @!P0 HADD2.F32 R2, -RZ, R4.H1_H1 ;  /* 0x30000004ff028230 */ /* 0x000fe40000004100 */
[----:B------:R-:W-:Y:S01]  /*6fe0*/  @P1 FADD.FTZ R17, -R17, -RZ ;  /* 0x800000ff11111221 */ /* 0x000fe20000010100 */
[--C-:B------:R-:W-:Y:S02]  /*6ff0*/  @!P0 HADD2.F32 R3, -RZ, R5.reuse.H0_H0 ;  /* 0x20000005ff038230 */ /* 0x100fe40000004100 */
[----:B------:R-:W-:Y:S02]  /*7000*/  @!P0 HADD2.F32 R4, -RZ, R5.H1_H1 ;  /* 0x30000005ff048230 */ /* 0x000fe40000004100 */
[----:B------:R-:W-:Y:S01]  /*7010*/  @!P0 FMUL.FTZ R0, R0, R17 ;  /* 0x0000001100008220 */ /* 0x000fe20000410000 */
[--C-:B------:R-:W-:Y:S02]  /*7020*/  @!P0 HADD2.F32 R5, -RZ, R6.reuse.H0_H0 ;  /* 0x20000006ff058230 */ /* 0x100fe40000004100 */
[----:B------:R-:W-:Y:S02]  /*7030*/  @!P0 HADD2.F32 R6, -RZ, R6.H1_H1 ;  /* 0x30000006ff068230 */ /* 0x000fe40000004100 */
[--C-:B------:R-:W-:Y:S02]  /*7040*/  @!P0 HADD2.F32 R12, -RZ, R7.reuse.H0_H0 ;  /* 0x20000007ff0c8230 */ /* 0x100fe40000004100 */
[----:B------:R-:W-:Y:S01]  /*7050*/  @!P0 FMUL.FTZ R5, R5, R10 ;  /* 0x0000000a05058220 */ /* 0x000fe20000410000 */
[----:B------:R-:W-:Y:S02]  /*7060*/  @!P0 HADD2.F32 R9, -RZ, R7.H1_H1 ;  /* 0x30000007ff098230 */ /* 0x000fe40000004100 */
[----:B------:R-:W-:Y:S01]  /*7070*/  @!P0 FMUL.FTZ R6, R6, R11 ;  /* 0x0000000b06068220 */ /* 0x000fe20000410000 */
[----:B------:R-:W-:Y:S01]  /*7080*/  @!P0 HADD2.F32 R7, -RZ, R51.H0_H0 ;  /* 0x20000033ff078230 */ /* 0x000fe20000004100 */
[----:B------:R-:W-:Y:S01]  /*7090*/  @!P0 MOV R11, R44 ;  /* 0x0000002c000b8202 */ /* 0x000fe20000000f00 */
[----:B-1----:R-:W-:Y:S02]  /*70a0*/  @!P0 HADD2.F32 R15, -RZ, R48.H1_H1 ;  /* 0x30000030ff0f8230 */ /* 0x002fe40000004100 */
[----:B------:R-:W-:Y:S01]  /*70b0*/  @!P0 FMUL.FTZ R8, R9, R8 ;  /* 0x0000000809088220 */ /* 0x000fe20000410000 */
[--C-:B------:R-:W-:Y:S02]  /*70c0*/  @!P0 HADD2.F32 R14, -RZ, R49.reuse.H0_H0 ;  /* 0x20000031ff0e8230 */ /* 0x100fe40000004100 */
[----:B------:R-:W-:Y:S01]  /*70d0*/  @P1 FADD.FTZ R7, -R7, -RZ ;  /* 0x800000ff07071221 */ /* 0x000fe20000010100 */
[----:B------:R-:W-:Y:S02]  /*70e0*/  @!P0 HADD2.F32 R13, -RZ, R49.H1_H1 ;  /* 0x30000031ff0d8230 */ /* 0x000fe40000004100 */
[----:B------:R-:W-:Y:S01]  /*70f0*/  @P1 FADD.FTZ R15, -R15, -RZ ;  /* 0x800000ff0f0f1221 */ /* 0x000fe20000010100 */
[--C-:B--2---:R-:W-:Y:S02]  /*7100*/  @!P0 HADD2.F32 R10, -RZ, R36.reuse.H0_H0 ;  /* 0x20000024ff0a8230 */ /* 0x104fe40000004100 */
[----:B------:R-:W-:Y:S01]  /*7110*/  @P1 FADD.FTZ R14, -R14, -RZ ;  /* 0x800000ff0e0e1221 */ /* 0x000fe20000010100 */
[--C-:B------:R-:W-:Y:S02]  /*7120*/  @!P0 HADD2.F32 R9, -RZ, R11.reuse.H0_H0 ;  /* 0x2000000bff098230 */ /* 0x100fe40000004100 */
[----:B------:R-:W-:Y:S01]  /*7130*/  @P1 FADD.FTZ R13, -R13, -RZ ;  /* 0x800000ff0d0d1221 */ /* 0x000fe20000010100 */
[----:B------:R-:W-:Y:S02]  /*7140*/  @!P0 HADD2.F32 R11, -RZ, R11.H1_H1 ;  /* 0x3000000bff0b8230 */ /* 0x000fe40000004100 */
[----:B------:R-:W-:Y:S01]  /*7150*/  @!P0 FMUL.FTZ R7, R12, R7 ;  /* 0x000000070c078220 */ /* 0x000fe20000410000 */
[----:B------:R-:W-:Y:S02]  /*7160*/  @!P0 HADD2.F32 R12, -RZ, R36.H1_H1 ;  /* 0x30000024ff0c8230 */ /* 0x000fe40000004100 */
[----:B------:R-:W-:Y:S01]  /*7170*/  @!P0 FMUL.FTZ R2, R2, R15 ;  /* 0x0000000f02028220 */ /* 0x000fe20000410000 */
[--C-:B------:R-:W-:Y:S02]  /*7180*/  @!P0 HADD2.F32 R15, -RZ, R37.reuse.H1_H1 ;  /* 0x30000025ff0f8230 */ /* 0x100fe40000004100 */
[----:B------:R-:W-:Y:S01]  /*7190*/  @!P0 FMUL.FTZ R3, R3, R14 ;  /* 0x0000000e03038220 */ /* 0x000fe20000410000 */
[--C-:B------:R-:W-:Y:S02]  /*71a0*/  @!P0 HADD2.F32 R14, -RZ, R20.reuse.H0_H0 ;  /* 0x20000014ff0e8230 */ /* 0x100fe40000004100 */
[----:B------:R-:W-:Y:S01]  /*71b0*/  @!P0 FMUL.FTZ R4, R4, R13 ;  /* 0x0000000d04048220 */ /* 0x000fe20000410000 */
[----:B------:R-:W-:Y:S02]  /*71c0*/  @!P0 HADD2.F32 R13, -RZ, R37.H0_H0 ;  /* 0x20000025ff0d8230 */ /* 0x000fe40000004100 */
[----:B------:R-:W-:Y:S01]  /*71d0*/  @!P0 FFMA.FTZ R0, R9, R10, R0 ;  /* 0x0000000a09008223 */ /* 0x000fe20000010000 */
[----:B------:R-:W-:Y:S02]  /*71e0*/  @!P0 HADD2.F32 R9, -RZ, R20.H1_H1 ;  /* 0x30000014ff098230 */ /* 0x000fe40000004100 */
[----:B------:R-:W-:Y:S01]  /*71f0*/  @!P0 FFMA.FTZ R2, R11, R12, R2 ;  /* 0x0000000c0b028223 */ /* 0x000fe20000010002 */
[--C-:B------:R-:W-:Y:S02]  /*7200*/  @!P0 HADD2.F32 R16, -RZ, R38.reuse.H0_H0 ;  /* 0x20000026ff108230 */ /* 0x100fe40000004100 */
[----:B------:R-:W-:Y:S01]  /*7210*/  @!P0 FFMA.FTZ R3, R14, R13, R3 ;  /* 0x0000000d0e038223 */ /* 0x000fe20000010003 */
[--C-:B------:R-:W-:Y:S02]  /*7220*/  @!P0 HADD2.F32 R10, -RZ, R21.reuse.H0_H0 ;  /* 0x20000015ff0a8230 */ /* 0x100fe40000004100 */
[----:B------:R-:W-:Y:S01]  /*7230*/  @!P0 FFMA.FTZ R4, R9, R15, R4 ;  /* 0x0000000f09048223 */ /* 0x000fe20000010004 */
[----:B------:R-:W-:Y:S01]  /*7240*/  @!P0 F2FP.F16.F32.PACK_AB R0, R2, R0 ;  /* 0x000000000200823e */ /* 0x000fe200000000ff */
[----:B------:R-:W-:Y:S02]  /*7250*/  @!P0 HADD2.F32 R17, -RZ, R38.H1_H1 ;  /* 0x30000026ff118230 */ /* 0x000fe40000004100 */
[----:B------:R-:W-:Y:S01]  /*7260*/  @!P0 HADD2.F32 R11, -RZ, R21.H1_H1 ;  /* 0x30000015ff0b8230 */ /* 0x000fe20000004100 */
[----:B------:R-:W-:Y:S01]  /*7270*/  @!P0 F2FP.F16.F32.PACK_AB R3, R4, R3 ;  /* 0x000000030403823e */ /* 0x000fe200000000ff */
[--C-:B------:R-:W-:Y:S01]  /*7280*/  @!P0 HADD2.F32 R18, -RZ, R39.reuse.H0_H0 ;  /* 0x20000027ff128230 */ /* 0x100fe20000004100 */
[----:B------:R-:W-:Y:S01]  /*7290*/  @!P0 MOV R44, R0 ;  /* 0x00000000002c8202 */ /* 0x000fe20000000f00 */
[--C-:B------:R-:W-:Y:S01]  /*72a0*/  @!P0 HADD2.F32 R12, -RZ, R34.reuse.H0_H0 ;  /* 0x20000022ff0c8230 */ /* 0x100fe20000004100 */
[----:B------:R-:W-:Y:S01]  /*72b0*/  @!P0 MOV R45, R3 ;  /* 0x00000003002d8202 */ /* 0x000fe20000000f00 */
[----:B------:R-:W-:Y:S02]  /*72c0*/  @!P0 HADD2.F32 R19, -RZ, R39.H1_H1 ;  /* 0x30000027ff138230 */ /* 0x000fe40000004100 */
[----:B------:R-:W-:Y:S01]  /*72d0*/  @!P0 FFMA.FTZ R5, R10, R16, R5 ;  /* 0x000000100a058223 */ /* 0x000fe20000010005 */
[----:B------:R-:W-:Y:S02]  /*72e0*/  @!P0 HADD2.F32 R13, -RZ, R34.H1_H1 ;  /* 0x30000022ff0d8230 */ /* 0x000fe40000004100 */
[----:B------:R-:W-:Y:S01]  /*72f0*/  @!P0 FFMA.FTZ R6, R11, R17, R6 ;  /* 0x000000110b068223 */ /* 0x000fe20000010006 */
[----:B------:R-:W-:Y:S02]  /*7300*/  @!P0 FFMA.FTZ R7, R12, R18, R7 ;  /* 0x000000120c078223 */ /* 0x000fe40000010007 */
[----:B------:R-:W-:Y:S02]  /*7310*/  @!P0 FFMA.FTZ R8, R13, R19, R8 ;  /* 0x000000130d088223 */ /* 0x000fe40000010008 */
[----:B------:R-:W-:Y:S03]  /*7320*/  @!P0 F2FP.F16.F32.PACK_AB R5, R6, R5 ;  /* 0x000000050605823e */ /* 0x000fe600000000ff */
[----:B------:R-:W-:Y:S02]  /*7330*/  @!P0 F2FP.F16.F32.PACK_AB R8, R8, R7 ;  /* 0x000000070808823e */ /* 0x000fe400000000ff */
[----:B------:R-:W-:Y:S02]  /*7340*/  @!P0 MOV R46, R5 ;  /* 0x00000005002e8202 */ /* 0x000fe40000000f00 */
[----:B------:R-:W-:Y:S05]  /*7350*/  @!P0 MOV R47, R8 ;  /* 0x00000008002f8202 */ /* 0x000fea0000000f00 */
[----:B------:R2:W-:Y:S02]  /*7360*/  ST.E.128 desc[UR4][R52.64+0x80], R44 ;  /* 0x0000802c34007985 */ /* 0x0005e4000c101d04 */
.L_x_3137:
[----:B------:R-:W-:Y:S05]  /*7370*/  BSYNC.RECONVERGENT B0 ;  /* 0x0000000000007941 */ /* 0x000fea0003800200 */
.L_x_3136:
[----:B------:R-:W-:Y:S04]  /*7380*/  BSSY.RECONVERGENT B0, `(.L_x_3138) ;  /* 0x000010e000007945 */ /* 0x000fe80003800200 */
[----:B------:R-:W-:Y:S05]  /*7390*/  @!P5 BRA `(.L_x_3139) ;  /* 0x000000100030d947 */ /* 0x000fea0003800000 */
[----:B------:R-:W-:Y:S02]  /*73a0*/  ISETP.GE.AND P0, PT, R24, R31, PT ;  /* 0x0000001f1800720c */ /* 0x000fe40003f06270 */
[----:B------:R-:W-:Y:S02]  /*73b0*/  LEA R10, P2, R132, R26, 0x7 ;  /* 0x0000001a840a7211 */ /* 0x000fe400078438ff */
[----:B--2---:R-:W-:Y:S02]  /*73c0*/  LEA R52, P5, R142, R98, 0x7 ;  /* 0x000000628e347211 */ /* 0x004fe400078a38ff */
[----:B------:R-:W-:Y:S02]  /*73d0*/  LEA.HI.X R11, R132, R27, R133, 0x7, P2 ;  /* 0x0000001b840b7211 */ /* 0x000fe400010f3c85 */
[----:B------:R-:W-:Y:S03]  /*73e0*/  LEA.HI.X R53, R142, R99, R143, 0x7, P5 ;  /* 0x000000638e357211 */ /* 0x000fe600028f3c8f */
        /* <DEDUP_REMOVED lines=50> */
[----:B------:R-:W-:Y:S01]  /*7710*/  @!P0 FMUL.FTZ R3, R3, R16 ;  /* 0x0000001003038220 */ /* 0x000fe20000410000 */
[----:B------:R-:W-:Y:S02]  /*7720*/  @!P0 HADD2.F32 R16, -RZ, R36.H1_H1 ;  /* 0x30000024ff108230 */ /* 0x000fe40000004100 */
[----:B------:R-:W-:Y:S01]  /*7730*/  @!P0 FMUL.FTZ R4, R4, R15 ;  /* 0x0000000f04048220 */ /* 0x000fe20000410000 */
[----:B------:R-:W-:Y:S02]  /*7740*/  @!P0 HADD2.F32 R15, -RZ, R17.H1_H1 ;  /* 0x30000011ff0f8230 */ /* 0x000fe40000004100 */
[----:B------:R-:W-:Y:S01]  /*7750*/  @P1 FADD.FTZ R7, -R7, -RZ ;  /* 0x800000ff07071221 */ /* 0x000fe20000010100 */
[----:B------:R-:W-:Y:S01]  /*7760*/  @!P0 HADD2.F32 R17, -RZ, R39.H0_H0 ;  /* 0x20000027ff118230 */ /* 0x000fe20000004100 */
[----:B------:R-:W-:Y:S01]  /*7770*/  @!P0 MOV R9, R45 ;  /* 0x0000002d00098202 */ /* 0x000fe20000000f00 */
[----:B------:R-:W-:Y:S01]  /*7780*/  @!P0 FFMA.FTZ R0, R13, R14, R0 ;  /* 0x0000000e0d008223 */ /* 0x000fe20000010000 */
[----:B------:R-:W-:Y:S01]  /*7790*/  @!P0 HADD2.F32 R14, -RZ, R37.H1_H1 ;  /* 0x30000025ff0e8230 */ /* 0x000fe20000004100 */
[----:B------:R-:W-:Y:S01]  /*77a0*/  ISETP.GE.AND P1, PT, R23, R31, PT ;  /* 0x0000001f1700720c */ /* 0x000fe20003f26270 */
[----:B------:R-:W-:Y:S01]  /*77b0*/  @!P0 FMUL.FTZ R7, R12, R7 ;  /* 0x000000070c078220 */ /* 0x000fe20000410000 */
[--C-:B------:R-:W-:Y:S02]  /*77c0*/  @!P0 HADD2.F32 R12, -RZ, R9.reuse.H0_H0 ;  /* 0x20000009ff0c8230 */ /* 0x100fe40000004100 */
[----:B------:R-:W-:Y:S01]  /*77d0*/  @!P0 FFMA.FTZ R2, R15, R16, R2 ;  /* 0x000000100f028223 */ /* 0x000fe20000010002 */
[----:B------:R-:W-:Y:S01]  /*77e0*/  @!P0 HADD2.F32 R13, -RZ, R9.H1_H1 ;  /* 0x30000009ff0d8230 */ /* 0x000fe20000004100 */
[----:B------:R-:W-:Y:S01]  /*77f0*/  @!P0 MOV R19, R46 ;  /* 0x0000002e00138202 */ /* 0x000fe20000000f00 */
[----:B------:R-:W-:Y:S02]  /*7800*/  @!P0 HADD2.F32 R9, -RZ, R37.H0_H0 ;  /* 0x20000025ff098230 */ /* 0x000fe40000004100 */
[--C-:B------:R-:W-:Y:S01]  /*7810*/  @!P0 HADD2.F32 R15, -RZ, R38.reuse.H0_H0 ;  /* 0x20000026ff0f8230 */ /* 0x100fe20000004100 */
[----:B------:R-:W-:Y:S01]  /*7820*/  @!P0 F2FP.F16.F32.PACK_AB R20, R2, R0 ;  /* 0x000000000214823e */ /* 0x000fe200000000ff */
[----:B------:R-:W-:Y:S02]  /*7830*/  @!P0 HADD2.F32 R16, -RZ, R38.H1_H1 ;  /* 0x30000026ff108230 */ /* 0x000fe40000004100 */
[----:B------:R-:W-:Y:S01]  /*7840*/  @!P0 FFMA.FTZ R3, R12, R9, R3 ;  /* 0x000000090c038223 */ /* 0x000fe20000010003 */
[--C-:B------:R-:W-:Y:S02]  /*7850*/  @!P0 HADD2.F32 R12, -RZ, R19.reuse.H0_H0 ;  /* 0x20000013ff0c8230 */ /* 0x100fe40000004100 */
[----:B------:R-:W-:Y:S01]  /*7860*/  @!P0 FFMA.FTZ R4, R13, R14, R4 ;  /* 0x0000000e0d048223 */ /* 0x000fe20000010004 */
[----:B------:R-:W-:Y:S01]  /*7870*/  @!P0 HADD2.F32 R9, -RZ, R19.H1_H1 ;  /* 0x30000013ff098230 */ /* 0x000fe20000004100 */
[----:B------:R-:W-:Y:S02]  /*7880*/  @!P0 MOV R2, R47 ;  /* 0x0000002f00028202 */ /* 0x000fe40000000f00 */
[----:B------:R-:W-:Y:S01]  /*7890*/  @!P1 ISETP.GT.AND P2, PT, R32, 0x20, PT ;  /* 0x000000202000980c */ /* 0x000fe20003f44270 */
[----:B------:R-:W-:Y:S01]  /*78a0*/  @!P0 FFMA.FTZ R5, R12, R15, R5 ;  /* 0x0000000f0c058223 */ /* 0x000fe20000010005 */
[----:B------:R-:W-:Y:S01]  /*78b0*/  @!P0 MOV R44, R20 ;  /* 0x00000014002c8202 */ /* 0x000fe20000000f00 */
[--C-:B------:R-:W-:Y:S01]  /*78c0*/  @!P0 HADD2.F32 R0, -RZ, R2.reuse.H0_H0 ;  /* 0x20000002ff008230 */ /* 0x100fe20000004100 */
[----:B------:R-:W-:Y:S01]  /*78d0*/  @!P0 F2FP.F16.F32.PACK_AB R13, R4, R3 ;  /* 0x00000003040d823e */ /* 0x000fe200000000ff */
        /* <DEDUP_REMOVED lines=9> */
[----:B------:R-:W-:Y:S02]  /*7970*/  @!P0 F2FP.F16.F32.PACK_AB R7, R8, R7 ;  /* 0x000000070807823e */ /* 0x000fe400000000ff */
[C---:B------:R-:W-:Y:S02]  /*7980*/  @!P1 SHF.L.U64.HI R0, R4.reuse, 0x1, R9 ;  /* 0x0000000104009819 */ /* 0x040fe40000010209 */
[----:B------:R-:W-:Y:S02]  /*7990*/  @!P1 SHF.L.U32 R9, R4, 0x1, RZ ;  /* 0x0000000104099819 */ /* 0x000fe400000006ff */
[----:B------:R-:W-:Y:S02]  /*79a0*/  @!P0 MOV R45, R13 ;  /* 0x0000000d002d8202 */ /* 0x000fe40000000f00 */
[----:B------:R-:W-:Y:S02]  /*79b0*/  @!P0 MOV R46, R6 ;  /* 0x00000006002e8202 */ /* 0x000fe40000000f00 */
[----:B------:R-:W-:Y:S02]  /*79c0*/  @!P0 MOV R47, R7 ;  /* 0x00000007002f8202 */ /* 0x000fe40000000f00 */
[----:B------:R-:W-:Y:S02]  /*79d0*/  @!P1 IADD3 R48, P0, PT, R9, R94, RZ ;  /* 0x0000005e09309210 */ /* 0x000fe40007f1e0ff */
[----:B------:R-:W-:Y:S01]  /*79e0*/  @!P1 SEL R3, R33, R30, P2 ;  /* 0x0000001e21039207 */ /* 0x000fe20001000000 */
[----:B------:R2:W-:Y:S01]  /*79f0*/  ST.E.128 desc[UR4][R52.64], R44 ;  /* 0x0000002c34007985 */ /* 0x0005e2000c101d04 */
[C---:B------:R-:W-:Y:S02]  /*7a00*/  @!P1 IADD3.X R49, PT, PT, R0.reuse, R95, RZ, P0, !PT ;  /* 0x0000005f00319210 */ /* 0x040fe400007fe4ff */
[----:B------:R-:W-:Y:S01]  /*7a10*/  @!P1 IADD3 R14, P0, PT, R9, R96, RZ ;  /* 0x00000060090e9210 */ /* 0x000fe20007f1e0ff */
[----:B------:R-:W-:Y:S03]  /*7a20*/  @!P1 IMAD.WIDE R4, R3, 0x2, R10 ;  /* 0x0000000203049825 */ /* 0x000fe600078e020a */
[----:B------:R-:W-:Y:S01]  /*7a30*/  @!P1 IADD3.X R15, PT, PT, R0, R97, RZ, P0, !PT ;  /* 0x00000061000f9210 */ /* 0x000fe200007fe4ff */
[----:B------:R-:W3:Y:S01]  /*7a40*/  @!P1 LD.E.128 R48, desc[UR4][R48.64+0x40] ;  /* 0x0000400430309980 */ /* 0x000ee2000c101d00 */
[----:B------:R-:W-:Y:S07]  /*7a50*/  ISETP.GT.AND P0, PT, R32, 0x20, !P1 ;  /* 0x000000202000780c */ /* 0x000fee0004f04270 */
[----:B------:R-:W4:Y:S08]  /*7a60*/  @!P1 LD.E.128 R4, desc[UR4][R4.64+0x40] ;  /* 0x0000400404049980 */ /* 0x000f30000c101d00 */
[----:B------:R-:W5:Y:S08]  /*7a70*/  LD.E.128 R40, desc[UR4][R10.64+0x40] ;  /* 0x000040040a287980 */ /* 0x000f70000c101d00 */
[----:B------:R1:W2:Y:S01]  /*7a80*/  @!P1 LD.E.128 R36, desc[UR4][R14.64+0x40] ;  /* 0x000040040e249980 */ /* 0x0002a2000c101d00 */
[--C-:B---3--:R-:W-:Y:S02]  /*7a90*/  @!P1 HADD2.F32 R17, -RZ, R48.reuse.H1_H1 ;  /* 0x30000030ff119230 */ /* 0x108fe40000004100 */
[----:B------:R-:W-:Y:S02]  /*7aa0*/  @!P1 HADD2.F32 R19, -RZ, R48.H0_H0 ;  /* 0x20000030ff139230 */ /* 0x000fe40000004100 */
[--C-:B-1----:R-:W-:Y:S02]  /*7ab0*/  @!P1 HADD2.F32 R15, -RZ, R49.reuse.H1_H1 ;  /* 0x30000031ff0f9230 */ /* 0x102fe40000004100 */
[----:B------:R-:W-:Y:S01]  /*7ac0*/  @P0 FADD.FTZ R17, -R17, -RZ ;  /* 0x800000ff11110221 */ /* 0x000fe20000010100 */
[----:B------:R-:W-:Y:S02]  /*7ad0*/  @!P1 HADD2.F32 R14, -RZ, R50.H0_H0 ;  /* 0x20000032ff0e9230 */ /* 0x000fe40000004100 */
[----:B------:R-:W-:Y:S01]  /*7ae0*/  @P0 FADD.FTZ R19, -R19, -RZ ;  /* 0x800000ff13130221 */ /* 0x000fe20000010100 */
[--C-:B----4-:R-:W-:Y:S02]  /*7af0*/  @!P1 HADD2.F32 R2, -RZ, R4.reuse.H1_H1 ;  /* 0x30000004ff029230 */ /* 0x110fe40000004100 */
[----:B------:R-:W-:Y:S01]  /*7b00*/  @P0 FADD.FTZ R15, -R15, -RZ ;  /* 0x800000ff0f0f0221 */ /* 0x000fe20000010100 */
[----:B------:R-:W-:Y:S02]  /*7b10*/  @!P1 HADD2.F32 R16, -RZ, R49.H0_H0 ;  /* 0x20000031ff109230 */ /* 0x000fe40000004100 */
[----:B------:R-:W-:Y:S01]  /*7b20*/  @P0 FADD.FTZ R14, -R14, -RZ ;  /* 0x800000ff0e0e0221 */ /* 0x000fe20000010100 */
[----:B------:R-:W-:Y:S02]  /*7b30*/  @!P1 HADD2.F32 R0, -RZ, R4.H0_H0 ;  /* 0x20000004ff009230 */ /* 0x000fe40000004100 */
[----:B------:R-:W-:Y:S01]  /*7b40*/  @!P1 FMUL.FTZ R2, R2, R17 ;  /* 0x0000001102029220 */ /* 0x000fe20000410000 */
[--C-:B------:R-:W-:Y:S02]  /*7b50*/  @!P1 HADD2.F32 R3, -RZ, R5.reuse.H0_H0 ;  /* 0x20000005ff039230 */ /* 0x100fe40000004100 */
[----:B------:R-:W-:Y:S01]  /*7b60*/  @P0 FADD.FTZ R16, -R16, -RZ ;  /* 0x800000ff10100221 */ /* 0x000fe20000010100 */
[----:B------:R-:W-:Y:S01]  /*7b70*/  @!P1 HADD2.F32 R4, -RZ, R5.H1_H1 ;  /* 0x30000005ff049230 */ /* 0x000fe20000004100 */
[----:B-----5:R-:W-:Y:S01]  /*7b80*/  @!P1 MOV R17, R40 ;  /* 0x0000002800119202 */ /* 0x020fe20000000f00 */
        /* <DEDUP_REMOVED lines=26> */
[--C-:B------:R-:W-:Y:S01]  /*7d30*/  @!P1 HADD2.F32 R14, -RZ, R38.reuse.H0_H0 ;  /* 0x20000026ff0e9230 */ /* 0x100fe20000004100 */
[----:B------:R-:W-:Y:S01]  /*7d40*/  @!P1 MOV R18, R42 ;  /* 0x0000002a00129202 */ /* 0x000fe20000000f00 */
[----:B------:R-:W-:Y:S02]  /*7d50*/  @!P1 HADD2.F32 R15, -RZ, R38.H1_H1 ;  /* 0x30000026ff0f9230 */ /* 0x000fe40000004100 */
[----:B------:R-:W-:Y:S01]  /*7d60*/  @!P1 FMUL.FTZ R6, R6, R13 ;  /* 0x0000000d06069220 */ /* 0x000fe20000410000 */
[----:B------:R-:W-:Y:S02]  /*7d70*/  @!P1 HADD2.F32 R13, -RZ, R37.H1_H1 ;  /* 0x30000025ff0d9230 */ /* 0x000fe40000004100 */
[----:B------:R-:W-:Y:S01]  /*7d80*/  @!P1 FFMA.FTZ R3, R12, R9, R3 ;  /* 0x000000090c039223 */ /* 0x000fe20000010003 */
[----:B------:R-:W-:Y:S01]  /*7d90*/  @!P1 HADD2.F32 R9, -RZ, R19.H1_H1 ;  /* 0x30000013ff099230 */ /* 0x000fe20000004100 */
[----:B------:R-:W-:Y:S01]  /*7da0*/  @!P1 F2FP.F16.F32.PACK_AB R12, R2, R0 ;  /* 0x00000000020c923e */ /* 0x000fe200000000ff */
[--C-:B------:R-:W-:Y:S01]  /*7db0*/  @!P1 HADD2.F32 R0, -RZ, R18.reuse.H0_H0 ;  /* 0x20000012ff009230 */ /* 0x100fe20000004100 */
[----:B------:R-:W-:Y:S01]  /*7dc0*/  @!P1 MOV R2, R43 ;  /* 0x0000002b00029202 */ /* 0x000fe20000000f00 */
[--C-:B------:R-:W-:Y:S02]  /*7dd0*/  @!P1 HADD2.F32 R16, -RZ, R39.reuse.H0_H0 ;  /* 0x20000027ff109230 */ /* 0x100fe40000004100 */
[----:B------:R-:W-:Y:S01]  /*7de0*/  @!P1 FFMA.FTZ R4, R9, R13, R4 ;  /* 0x0000000d09049223 */ /* 0x000fe20000010004 */
[----:B------:R-:W-:Y:S02]  /*7df0*/  @!P1 HADD2.F32 R9, -RZ, R18.H1_H1 ;  /* 0x30000012ff099230 */ /* 0x000fe40000004100 */
[----:B------:R-:W-:Y:S01]  /*7e00*/  @!P1 FFMA.FTZ R5, R0, R14, R5 ;  /* 0x0000000e00059223 */ /* 0x000fe20000010005 */
[--C-:B------:R-:W-:Y:S01]  /*7e10*/  @!P1 HADD2.F32 R0, -RZ, R2.reuse.H0_H0 ;  /* 0x20000002ff009230 */ /* 0x100fe20000004100 */
[----:B------:R-:W-:Y:S01]  /*7e20*/  @!P1 MOV R40, R12 ;  /* 0x0000000c00289202 */ /* 0x000fe20000000f00 */
[----:B------:R-:W-:Y:S02]  /*7e30*/  @!P1 HADD2.F32 R17, -RZ, R39.H1_H1 ;  /* 0x30000027ff119230 */ /* 0x000fe40000004100 */
[----:B------:R-:W-:Y:S01]  /*7e40*/  @!P1 FFMA.FTZ R6, R9, R15, R6 ;  /* 0x0000000f09069223 */ /* 0x000fe20000010006 */
[----:B------:R-:W-:Y:S01]  /*7e50*/  @!P1 HADD2.F32 R13, -RZ, R2.H1_H1 ;  /* 0x30000002ff0d9230 */ /* 0x000fe20000004100 */
[----:B------:R-:W-:Y:S01]  /*7e60*/  @!P0 ISETP.GT.AND P2, PT, R32, 0x40, PT ;  /* 0x000000402000880c */ /* 0x000fe20003f44270 */
[----:B------:R-:W-:Y:S02]  /*7e70*/  @!P1 FFMA.FTZ R7, R0, R16, R7 ;  /* 0x0000001000079223 */ /* 0x000fe40000010007 */
[----:B------:R-:W-:Y:S01]  /*7e80*/  @!P1 F2FP.F16.F32.PACK_AB R6, R6, R5 ;  /* 0x000000050606923e */ /* 0x000fe200000000ff */
[----:B------:R-:W-:Y:S01]  /*7e90*/  @!P1 FFMA.FTZ R8, R13, R17, R8 ;  /* 0x000000110d089223 */ /* 0x000fe20000010008 */
[----:B------:R-:W-:Y:S02]  /*7ea0*/  @!P0 SEL R14, R30, RZ, !P2 ;  /* 0x000000ff1e0e8207 */ /* 0x000fe40005000000 */
        /* <DEDUP_REMOVED lines=16> */
[----:B------:R-:W2:Y:S03]  /*7fb0*/  LD.E.128 R44, desc[UR4][R10.64+0x80] ;  /* 0x000080040a2c7980 */ /* 0x000ea6000c101d00 */
[----:B------:R-:W-:Y:S02]  /*7fc0*/  @!P0 IADD3.X R15, PT, PT, R0, R97, RZ, P1, !PT ;  /* 0x00000061000f8210 */ /* 0x000fe40000ffe4ff */
[----:B------:R-:W-:Y:S03]  /*7fd0*/  ISETP.GT.AND P1, PT, R32, 0x40, !P0 ;  /* 0x000000402000780c */ /* 0x000fe60004724270 */
[----:B------:R-:W4:Y:S08]  /*7fe0*/  @!P0 LD.E.128 R48, desc[UR4][R48.64+0x80] ;  /* 0x0000800430308980 */ /* 0x000f30000c101d00 */
[----:B------:R-:W5:Y:S08]  /*7ff0*/  @!P0 LD.E.128 R4, desc[UR4][R4.64+0x80] ;  /* 0x0000800404048980 */ /* 0x000f70000c101d00 */
[----:B------:R1:W3:Y:S01]  /*8000*/  @!P0 LD.E.128 R36, desc[UR4][R14.64+0x80] ;  /* 0x000080040e248980 */ /* 0x0002e2000c101d00 */
[----:B--2---:R-:W-:Y:S02]  /*8010*/  @!P0 MOV R20, R45 ;  /* 0x0000002d00148202 */ /* 0x004fe40000000f00 */
        /* <DEDUP_REMOVED lines=29> */
[--C-:B---3--:R-:W-:Y:S02]  /*81f0*/  @!P0 HADD2.F32 R10, -RZ, R36.reuse.H0_H0 ;  /* 0x20000024ff0a8230 */ /* 0x108fe40000004100 */
        /* <DEDUP_REMOVED lines=38> */
.L_x_3139:
[----:B------:R-:W-:Y:S05]  /*8460*/  BSYNC.RECONVERGENT B0 ;  /* 0x0000000000007941 */ /* 0x000fea0003800200 */
.L_x_3138:
[----:B------:R-:W-:Y:S04]  /*8470*/  BSSY.RECONVERGENT B0, `(.L_x_3140) ;  /* 0x0000110000007945 */ /* 0x000fe80003800200 */
[----:B------:R-:W-:Y:S05]  /*8480*/  @!P4 BRA `(.L_x_3141) ;  /* 0x000000100038c947 */ /* 0x000fea0003800000 */
[----:B------:R-:W-:Y:S01]  /*8490*/  IMAD R3, R133, 0xc0, RZ ;  /* 0x000000c085037824 */ /* 0x000fe200078e02ff */
[----:B------:R-:W-:Y:S01]  /*84a0*/  ISETP.GE.AND P0, PT, R24, R31, PT ;  /* 0x0000001f1800720c */ /* 0x000fe20003f06270 */
[----:B------:R-:W-:Y:S04]  /*84b0*/  IMAD.WIDE.U32 R10, R132, 0xc0, R26 ;  /* 0x000000c0840a7825 */ /* 0x000fe800078e001a */
[----:B--23--:R-:W-:Y:S01]  /*84c0*/  IMAD.WIDE.U32 R52, R142, 0xc0, R98 ;  /* 0x000000c08e347825 */ /* 0x00cfe200078e0062 */
[----:B------:R-:W-:Y:S05]  /*84d0*/  IADD3 R11, PT, PT, R11, R3, RZ ;  /* 0x000000030b0b7210 */ /* 0x000fea0007ffe0ff */
[----:B------:R-:W2:Y:S02]  /*84e0*/  LD.E.128 R44, desc[UR4][R10.64] ;  /* 0x000000040a2c7980 */ /* 0x000ea4000c101d00 */
[----:B------:R-:W-:Y:S04]  /*84f0*/  @!P0 ISETP.GT.AND P1, PT, R32, RZ, PT ;  /* 0x000000ff2000820c */ /* 0x000fe80003f24270 */
[----:B------:R-:W-:Y:S02]  /*8500*/  @!P0 SEL R0, R30, RZ, !P1 ;  /* 0x000000ff1e008207 */ /* 0x000fe40004800000 */
[----:B------:R-:W-:Y:S02]  /*8510*/  @!P0 SEL R9, R134, RZ, !P1 ;  /* 0x000000ff86098207 */ /* 0x000fe40004800000 */
[----:B------:R-:W-:Y:S02]  /*8520*/  @!P0 IADD3 R7, P2, PT, R113, R0, RZ ;  /* 0x0000000071078210 */ /* 0x000fe40007f5e0ff */
[----:B------:R-:W-:Y:S02]  /*8530*/  @!P0 SEL R3, R33, R30, P1 ;  /* 0x0000001e21038207 */ /* 0x000fe40000800000 */
[----:B------:R-:W-:Y:S02]  /*8540*/  @!P0 SHF.L.U32 R13, R7, 0x1, RZ ;  /* 0x00000001070d8819 */ /* 0x000fe400000006ff */
[----:B------:R-:W-:Y:S01]  /*8550*/  @!P0 IADD3.X R0, PT, PT, R102, R9, RZ, P2, !PT ;  /* 0x0000000966008210 */ /* 0x000fe200017fe4ff */
[----:B------:R-:W-:Y:S01]  /*8560*/  @!P0 IMAD.WIDE R4, R3, 0x2, R10 ;  /* 0x0000000203048825 */ /* 0x000fe200078e020a */
[----:B------:R-:W-:Y:S02]  /*8570*/  @!P0 IADD3 R40, P1, PT, R13, R94, RZ ;  /* 0x0000005e0d288210 */ /* 0x000fe40007f3e0ff */
[----:B------:R-:W-:Y:S01]  /*8580*/  @!P0 SHF.L.U64.HI R0, R7, 0x1, R0 ;  /* 0x0000000107008819 */ /* 0x000fe20000010200 */
[----:B------:R-:W-:Y:S02]  /*8590*/  IMAD R3, R143, 0xc0, RZ ;  /* 0x000000c08f037824 */ /* 0x000fe400078e02ff */
[----:B------:R-:W3:Y:S01]  /*85a0*/  @!P0 LD.E.128 R4, desc[UR4][R4.64] ;  /* 0x0000000404048980 */ /* 0x000ee2000c101d00 */
[C---:B------:R-:W-:Y:S02]  /*85b0*/  @!P0 IADD3.X R41, PT, PT, R0.reuse, R95, RZ, P1, !PT ;  /* 0x0000005f00298210 */ /* 0x040fe40000ffe4ff */
[----:B------:R-:W-:Y:S02]  /*85c0*/  @!P0 IADD3 R8, P1, PT, R13, R96, RZ ;  /* 0x000000600d088210 */ /* 0x000fe40007f3e0ff */
[----:B------:R-:W-:Y:S02]  /*85d0*/  IADD3 R53, PT, PT, R53, R3, RZ ;  /* 0x0000000335357210 */ /* 0x000fe40007ffe0ff */
[----:B------:R-:W-:Y:S01]  /*85e0*/  @!P0 IADD3.X R9, PT, PT, R0, R97, RZ, P1, !PT ;  /* 0x0000006100098210 */ /* 0x000fe20000ffe4ff */
[----:B------:R-:W4:Y:S01]  /*85f0*/  @!P0 LD.E.128 R40, desc[UR4][R40.64] ;  /* 0x0000000428288980 */ /* 0x000f22000c101d00 */
[----:B------:R-:W-:Y:S07]  /*8600*/  ISETP.GT.AND P1, PT, R32, RZ, !P0 ;  /* 0x000000ff2000720c */ /* 0x000fee0004724270 */
[----:B------:R5:W5:Y:S01]  /*8610*/  @!P0 LD.E.128 R36, desc[UR4][R8.64] ;  /* 0x0000000408248980 */ /* 0x000b62000c101d00 */
[--C-:B---3--:R-:W-:Y:S01]  /*8620*/  @!P0 HADD2.F32 R2, -RZ, R4.reuse.H1_H1 ;  /* 0x30000004ff028230 */ /* 0x108fe20000004100 */
[----:B--2---:R-:W-:Y:S01]  /*8630*/  @!P0 MOV R18, R45 ;  /* 0x0000002d00128202 */ /* 0x004fe20000000f00 */
[----:B------:R-:W-:Y:S02]  /*8640*/  @!P0 HADD2.F32 R0, -RZ, R4.H0_H0 ;  /* 0x20000004ff008230 */ /* 0x000fe40000004100 */
[--C-:B------:R-:W-:Y:S02]  /*8650*/  @!P0 HADD2.F32 R3, -RZ, R5.reuse.H0_H0 ;  /* 0x20000005ff038230 */ /* 0x100fe40000004100 */
[----:B------:R-:W-:Y:S02]  /*8660*/  @!P0 HADD2.F32 R4, -RZ, R5.H1_H1 ;  /* 0x30000005ff048230 */ /* 0x000fe40000004100 */
[----:B----4-:R-:W-:Y:S02]  /*8670*/  @!P0 HADD2.F32 R17, -RZ, R40.H1_H1 ;  /* 0x30000028ff118230 */ /* 0x010fe40000004100 */
[--C-:B------:R-:W-:Y:S02]  /*8680*/  @!P0 HADD2.F32 R14, -RZ, R42.reuse.H0_H0 ;  /* 0x2000002aff0e8230 */ /* 0x100fe40000004100 */
[----:B------:R-:W-:Y:S02]  /*8690*/  @!P0 HADD2.F32 R13, -RZ, R42.H1_H1 ;  /* 0x3000002aff0d8230 */ /* 0x000fe40000004100 */
[----:B------:R-:W-:Y:S01]  /*86a0*/  @P1 FADD.FTZ R17, -R17, -RZ ;  /* 0x800000ff11111221 */ /* 0x000fe20000010100 */
[--C-:B------:R-:W-:Y:S02]  /*86b0*/  @!P0 HADD2.F32 R16, -RZ, R41.reuse.H0_H0 ;  /* 0x20000029ff108230 */ /* 0x100fe40000004100 */
[----:B------:R-:W-:Y:S01]  /*86c0*/  @P1 FADD.FTZ R14, -R14, -RZ ;  /* 0x800000ff0e0e1221 */ /* 0x000fe20000010100 */
[----:B------:R-:W-:Y:S02]  /*86d0*/  @!P0 HADD2.F32 R15, -RZ, R41.H1_H1 ;  /* 0x30000029ff0f8230 */ /* 0x000fe40000004100 */
[----:B------:R-:W-:Y:S01]  /*86e0*/  @!P0 FMUL.FTZ R2, R2, R17 ;  /* 0x0000001102028220 */ /* 0x000fe20000410000 */
[----:B------:R-:W-:Y:S01]  /*86f0*/  @!P0 HADD2.F32 R19, -RZ, R40.H0_H0 ;  /* 0x20000028ff138230 */ /* 0x000fe20000004100 */
[----:B------:R-:W-:Y:S01]  /*8700*/  @!P0 MOV R17, R44 ;  /* 0x0000002c00118202 */ /* 0x000fe20000000f00 */
[--C-:B------:R-:W-:Y:S02]  /*8710*/  @!P0 HADD2.F32 R5, -RZ, R6.reuse.H0_H0 ;  /* 0x20000006ff058230 */ /* 0x100fe40000004100 */
[----:B------:R-:W-:Y:S01]  /*8720*/  @P1 FADD.FTZ R13, -R13, -RZ ;  /* 0x800000ff0d0d1221 */ /* 0x000fe20000010100 */
[----:B------:R-:W-:Y:S02]  /*8730*/  @!P0 HADD2.F32 R6, -RZ, R6.H1_H1 ;  /* 0x30000006ff068230 */ /* 0x000fe40000004100 */
[----:B------:R-:W-:Y:S01]  /*8740*/  @P1 FADD.FTZ R16, -R16, -RZ ;  /* 0x800000ff10101221 */ /* 0x000fe20000010100 */
[--C-:B------:R-:W-:Y:S02]  /*8750*/  @!P0 HADD2.F32 R12, -RZ, R7.reuse.H0_H0 ;  /* 0x20000007ff0c8230 */ /* 0x100fe40000004100 */
[----:B------:R-:W-:Y:S01]  /*8760*/  @P1 FADD.FTZ R15, -R15, -RZ ;  /* 0x800000ff0f0f1221 */ /* 0x000fe20000010100 */
[----:B-----5:R-:W-:Y:S02]  /*8770*/  @!P0 HADD2.F32 R9, -RZ, R7.H1_H1 ;  /* 0x30000007ff098230 */ /* 0x020fe40000004100 */
[----:B------:R-:W-:Y:S01]  /*8780*/  @P1 FADD.FTZ R19, -R19, -RZ ;  /* 0x800000ff13131221 */ /* 0x000fe20000010100 */
[--C-:B------:R-:W-:Y:S02]  /*8790*/  @!P0 HADD2.F32 R7, -RZ, R43.reuse.H0_H0 ;  /* 0x2000002bff078230 */ /* 0x100fe40000004100 */
[----:B------:R-:W-:Y:S01]  /*87a0*/  @!P0 FMUL.FTZ R5, R5, R14 ;  /* 0x0000000e05058220 */ /* 0x000fe20000410000 */
[----:B------:R-:W-:Y:S02]  /*87b0*/  @!P0 HADD2.F32 R8, -RZ, R43.H1_H1 ;  /* 0x3000002bff088230 */ /* 0x000fe40000004100 */
[----:B------:R-:W-:Y:S01]  /*87c0*/  @!P0 FMUL.FTZ R6, R6, R13 ;  /* 0x0000000d06068220 */ /* 0x000fe20000410000 */
[--C-:B------:R-:W-:Y:S02]  /*87d0*/  @!P0 HADD2.F32 R13, -RZ, R17.reuse.H0_H0 ;  /* 0x20000011ff0d8230 */ /* 0x100fe40000004100 */
[----:B------:R-:W-:Y:S01]  /*87e0*/  @!P0 FMUL.FTZ R3, R3, R16 ;  /* 0x0000001003038220 */ /* 0x000fe20000410000 */
[--C-:B------:R-:W-:Y:S02]  /*87f0*/  @!P0 HADD2.F32 R14, -RZ, R36.reuse.H0_H0 ;  /* 0x20000024ff0e8230 */ /* 0x100fe40000004100 */
[----:B------:R-:W-:Y:S01]  /*8800*/  @!P0 FMUL.FTZ R4, R4, R15 ;  /* 0x0000000f04048220 */ /* 0x000fe20000410000 */
[----:B------:R-:W-:Y:S02]  /*8810*/  @!P0 HADD2.F32 R15, -RZ, R17.H1_H1 ;  /* 0x30000011ff0f8230 */ /* 0x000fe40000004100 */
[----:B------:R-:W-:Y:S01]  /*8820*/  @P1 FADD.FTZ R7, -R7, -RZ ;  /* 0x800000ff07071221 */ /* 0x000fe20000010100 */
[----:B------:R-:W-:Y:S02]  /*8830*/  @!P0 HADD2.F32 R16, -RZ, R36.H1_H1 ;  /* 0x30000024ff108230 */ /* 0x000fe40000004100 */
[----:B------:R-:W-:Y:S01]  /*8840*/  @P1 FADD.FTZ R8, -R8, -RZ ;  /* 0x800000ff08081221 */ /* 0x000fe20000010100 */
[----:B------:R-:W-:Y:S02]  /*8850*/  @!P0 HADD2.F32 R17, -RZ, R39.H1_H1 ;  /* 0x30000027ff118230 */ /* 0x000fe40000004100 */
[----:B------:R-:W-:Y:S01]  /*8860*/  @!P0 FMUL.FTZ R0, R0, R19 ;  /* 0x0000001300008220 */ /* 0x000fe20000410000 */
[----:B------:R-:W-:Y:S01]  /*8870*/  ISETP.GE.AND P1, PT, R23, R31, PT ;  /* 0x0000001f1700720c */ /* 0x000fe20003f26270 */
[----:B------:R-:W-:Y:S01]  /*8880*/  @!P0 FMUL.FTZ R7, R12, R7 ;  /* 0x000000070c078220 */ /* 0x000fe20000410000 */
        /* <DEDUP_REMOVED lines=11> */
[----:B------:R-:W-:Y:S01]  /*8940*/  @!P0 F2FP.F16.F32.PACK_AB R12, R2, R0 ;  /* 0x00000000020c823e */ /* 0x000fe200000000ff */
[----:B------:R-:W-:Y:S01]  /*8950*/  @!P0 HADD2.F32 R0, -RZ, R19.H0_H0 ;  /* 0x20000013ff008230 */ /* 0x000fe20000004100 */
[----:B------:R-:W-:Y:S01]  /*8960*/  @!P0 MOV R2, R47 ;  /* 0x0000002f00028202 */ /* 0x000fe20000000f00 */
[----:B------:R-:W-:Y:S01]  /*8970*/  @!P0 HADD2.F32 R16, -RZ, R39.H0_H0 ;  /* 0x20000027ff108230 */ /* 0x000fe20000004100 */
[----:B------:R-:W-:Y:S01]  /*8980*/  @!P1 ISETP.GT.AND P2, PT, R32, 0x20, PT ;  /* 0x000000202000980c */ /* 0x000fe20003f44270 */
[----:B------:R-:W-:Y:S01]  /*8990*/  @!P0 FFMA.FTZ R4, R9, R13, R4 ;  /* 0x0000000d09048223 */ /* 0x000fe20000010004 */
[----:B------:R-:W-:Y:S02]  /*89a0*/  @!P0 HADD2.F32 R9, -RZ, R19.H1_H1 ;  /* 0x30000013ff098230 */ /* 0x000fe40000004100 */
[----:B------:R-:W-:Y:S01]  /*89b0*/  @!P0 FFMA.FTZ R5, R0, R14, R5 ;  /* 0x0000000e00058223 */ /* 0x000fe20000010005 */
[--C-:B------:R-:W-:Y:S01]  /*89c0*/  @!P0 HADD2.F32 R0, -RZ, R2.reuse.H0_H0 ;  /* 0x20000002ff008230 */ /* 0x100fe20000004100 */
[----:B------:R-:W-:Y:S01]  /*89d0*/  @!P0 MOV R44, R12 ;  /* 0x0000000c002c8202 */ /* 0x000fe20000000f00 */
[----:B------:R-:W-:Y:S01]  /*89e0*/  @!P0 HADD2.F32 R13, -RZ, R2.H1_H1 ;  /* 0x30000002ff0d8230 */ /* 0x000fe20000004100 */
[----:B------:R-:W-:Y:S01]  /*89f0*/  @!P1 SEL R14, R30, RZ, !P2 ;  /* 0x000000ff1e0e9207 */ /* 0x000fe20005000000 */
[----:B------:R-:W-:Y:S01]  /*8a00*/  @!P0 FFMA.FTZ R6, R9, R15, R6 ;  /* 0x0000000f09068223 */ /* 0x000fe20000010006 */
[----:B------:R-:W-:Y:S01]  /*8a10*/  @!P1 SEL R9, R134, RZ, !P2 ;  /* 0x000000ff86099207 */ /* 0x000fe20005000000 */
[----:B------:R-:W-:Y:S01]  /*8a20*/  @!P0 FFMA.FTZ R7, R0, R16, R7 ;  /* 0x0000001000078223 */ /* 0x000fe20000010007 */
[----:B------:R-:W-:Y:S01]  /*8a30*/  @!P1 IADD3 R14, P4, PT, R113, R14, RZ ;  /* 0x0000000e710e9210 */ /* 0x000fe20007f9e0ff */
[----:B------:R-:W-:Y:S01]  /*8a40*/  @!P0 FFMA.FTZ R8, R13, R17, R8 ;  /* 0x000000110d088223 */ /* 0x000fe20000010008 */
[----:B------:R-:W-:Y:S02]  /*8a50*/  @!P0 F2FP.F16.F32.PACK_AB R6, R6, R5 ;  /* 0x000000050606823e */ /* 0x000fe400000000ff */
[----:B------:R-:W-:Y:S02]  /*8a60*/  @!P1 IADD3.X R9, PT, PT, R102, R9, RZ, P4, !PT ;  /* 0x0000000966099210 */ /* 0x000fe400027fe4ff */
[----:B------:R-:W-:Y:S02]  /*8a70*/  @!P0 F2FP.F16.F32.PACK_AB R7, R8, R7 ;  /* 0x000000070807823e */ /* 0x000fe400000000ff */
        /* <DEDUP_REMOVED lines=9> */
[----:B------:R-:W-:Y:S02]  /*8b10*/  @!P1 IADD3.X R49, PT, PT, R0, R95, RZ, P0, !PT ;  /* 0x0000005f00319210 */ /* 0x000fe400007fe4ff */
[----:B------:R-:W-:Y:S01]  /*8b20*/  @!P1 IADD3 R8, P0, PT, R9, R96, RZ ;  /* 0x0000006009089210 */ /* 0x000fe20007f1e0ff */
[----:B------:R-:W-:Y:S01]  /*8b30*/  @!P1 IMAD.WIDE R4, R3, 0x2, R10 ;  /* 0x0000000203049825 */ /* 0x000fe200078e020a */
[----:B------:R-:W-:Y:S02]  /*8b40*/  ISETP.GT.AND P2, PT, R32, 0x20, !P1 ;  /* 0x000000202000780c */ /* 0x000fe40004f44270 */
[----:B------:R-:W-:Y:S01]  /*8b50*/  @!P1 IADD3.X R9, PT, PT, R0, R97, RZ, P0, !PT ;  /* 0x0000006100099210 */ /* 0x000fe200007fe4ff */
[----:B------:R-:W3:Y:S01]  /*8b60*/  @!P1 LD.E.128 R48, desc[UR4][R48.64+0x40] ;  /* 0x0000400430309980 */ /* 0x000ee2000c101d00 */
[----:B------:R-:W-:Y:S07]  /*8b70*/  ISETP.GE.AND P0, PT, R22, R31, PT ;  /* 0x0000001f1600720c */ /* 0x000fee0003f06270 */
[----:B------:R-:W4:Y:S08]  /*8b80*/  @!P1 LD.E.128 R4, desc[UR4][R4.64+0x40] ;  /* 0x0000400404049980 */ /* 0x000f30000c101d00 */
[----:B------:R-:W5:Y:S08]  /*8b90*/  LD.E.128 R40, desc[UR4][R10.64+0x40] ;  /* 0x000040040a287980 */ /* 0x000f70000c101d00 */
[----:B------:R1:W2:Y:S01]  /*8ba0*/  @!P1 LD.E.128 R36, desc[UR4][R8.64+0x40] ;  /* 0x0000400408249980 */ /* 0x0002a2000c101d00 */
[----:B---3--:R-:W-:Y:S02]  /*8bb0*/  @!P1 HADD2.F32 R13, -RZ, R50.H1_H1 ;  /* 0x30000032ff0d9230 */ /* 0x008fe40000004100 */
[----:B------:R-:W-:Y:S02]  /*8bc0*/  @!P1 HADD2.F32 R17, -RZ, R48.H1_H1 ;  /* 0x30000030ff119230 */ /* 0x000fe40000004100 */
[----:B-1----:R-:W-:Y:S02]  /*8bd0*/  @!P1 HADD2.F32 R8, -RZ, R51.H1_H1 ;  /* 0x30000033ff089230 */ /* 0x002fe40000004100 */
[----:B------:R-:W-:Y:S01]  /*8be0*/  @P2 FADD.FTZ R13, -R13, -RZ ;  /* 0x800000ff0d0d2221 */ /* 0x000fe20000010100 */
[----:B------:R-:W-:Y:S02]  /*8bf0*/  @!P1 HADD2.F32 R14, -RZ, R50.H0_H0 ;  /* 0x20000032ff0e9230 */ /* 0x000fe40000004100 */
[----:B------:R-:W-:Y:S01]  /*8c00*/  @P2 FADD.FTZ R17, -R17, -RZ ;  /* 0x800000ff11112221 */ /* 0x000fe20000010100 */
[--C-:B----4-:R-:W-:Y:S02]  /*8c10*/  @!P1 HADD2.F32 R0, -RZ, R4.reuse.H0_H0 ;  /* 0x20000004ff009230 */ /* 0x110fe40000004100 */
[----:B------:R-:W-:Y:S01]  /*8c20*/  @P2 FADD.FTZ R8, -R8, -RZ ;  /* 0x800000ff08082221 */ /* 0x000fe20000010100 */
[----:B------:R-:W-:Y:S02]  /*8c30*/  @!P1 HADD2.F32 R2, -RZ, R4.H1_H1 ;  /* 0x30000004ff029230 */ /* 0x000fe40000004100 */
[----:B------:R-:W-:Y:S01]  /*8c40*/  @P2 FADD.FTZ R14, -R14, -RZ ;  /* 0x800000ff0e0e2221 */ /* 0x000fe20000010100 */
[--C-:B------:R-:W-:Y:S02]  /*8c50*/  @!P1 HADD2.F32 R3, -RZ, R5.reuse.H0_H0 ;  /* 0x20000005ff039230 */ /* 0x100fe40000004100 */
[----:B------:R-:W-:Y:S02]  /*8c60*/  @!P1 HADD2.F32 R4, -RZ, R5.H1_H1 ;  /* 0x30000005ff049230 */ /* 0x000fe40000004100 */
[----:B------:R-:W-:Y:S01]  /*8c70*/  @!P1 FMUL.FTZ R2, R2, R17 ;  /* 0x0000001102029220 */ /* 0x000fe20000410000 */
[--C-:B------:R-:W-:Y:S01]  /*8c80*/  @!P1 HADD2.F32 R5, -RZ, R6.reuse.H0_H0 ;  /* 0x20000006ff059230 */ /* 0x100fe20000004100 */
[----:B-----5:R-:W-:Y:S01]  /*8c90*/  @!P1 MOV R17, R41 ;  /* 0x0000002900119202 */ /* 0x020fe20000000f00 */
[----:B------:R-:W-:Y:S01]  /*8ca0*/  @!P1 HADD2.F32 R6, -RZ, R6.H1_H1 ;  /* 0x30000006ff069230 */ /* 0x000fe20000004100 */
[----:B------:R-:W-:Y:S01]  /*8cb0*/  @!P1 MOV R35, R42 ;  /* 0x0000002a00239202 */ /* 0x000fe20000000f00 */
[--C-:B------:R-:W-:Y:S02]  /*8cc0*/  @!P1 HADD2.F32 R12, -RZ, R7.reuse.H0_H0 ;  /* 0x20000007ff0c9230 */ /* 0x100fe40000004100 */
[----:B------:R-:W-:Y:S01]  /*8cd0*/  @!P1 FMUL.FTZ R5, R5, R14 ;  /* 0x0000000e05059220 */ /* 0x000fe20000410000 */
[----:B------:R-:W-:Y:S02]  /*8ce0*/  @!P1 HADD2.F32 R9, -RZ, R7.H1_H1 ;  /* 0x30000007ff099230 */ /* 0x000fe40000004100 */
[----:B------:R-:W-:Y:S01]  /*8cf0*/  @!P1 FMUL.FTZ R6, R6, R13 ;  /* 0x0000000d06069220 */ /* 0x000fe20000410000 */
[----:B------:R-:W-:Y:S01]  /*8d00*/  @!P1 HADD2.F32 R7, -RZ, R51.H0_H0 ;  /* 0x20000033ff079230 */ /* 0x000fe20000004100 */
[----:B------:R-:W-:Y:S01]  /*8d10*/  @!P1 MOV R13, R40 ;  /* 0x00000028000d9202 */ /* 0x000fe20000000f00 */
[----:B------:R-:W-:Y:S02]  /*8d20*/  @!P1 HADD2.F32 R19, -RZ, R48.H0_H0 ;  /* 0x20000030ff139230 */ /* 0x000fe40000004100 */
[----:B------:R-:W-:Y:S01]  /*8d30*/  @!P1 FMUL.FTZ R8, R9, R8 ;  /* 0x0000000809089220 */ /* 0x000fe20000410000 */
[--C-:B------:R-:W-:Y:S02]  /*8d40*/  @!P1 HADD2.F32 R16, -RZ, R49.reuse.H0_H0 ;  /* 0x20000031ff109230 */ /* 0x100fe40000004100 */
[----:B------:R-:W-:Y:S01]  /*8d50*/  @P2 FADD.FTZ R7, -R7, -RZ ;  /* 0x800000ff07072221 */ /* 0x000fe20000010100 */
[----:B------:R-:W-:Y:S02]  /*8d60*/  @!P1 HADD2.F32 R15, -RZ, R49.H1_H1 ;  /* 0x30000031ff0f9230 */ /* 0x000fe40000004100 */
[----:B------:R-:W-:Y:S01]  /*8d70*/  @P2 FADD.FTZ R19, -R19, -RZ ;  /* 0x800000ff13132221 */ /* 0x000fe20000010100 */
[--C-:B------:R-:W-:Y:S02]  /*8d80*/  @!P1 HADD2.F32 R9, -RZ, R13.reuse.H0_H0 ;  /* 0x2000000dff099230 */ /* 0x100fe40000004100 */
[----:B------:R-:W-:Y:S01]  /*8d90*/  @!P1 FMUL.FTZ R7, R12, R7 ;  /* 0x000000070c079220 */ /* 0x000fe20000410000 */
[--C-:B--2---:R-:W-:Y:S02]  /*8da0*/  @!P1 HADD2.F32 R12, -RZ, R36.reuse.H0_H0 ;  /* 0x20000024ff0c9230 */ /* 0x104fe40000004100 */
        /* <DEDUP_REMOVED lines=8> */
[----:B------:R-:W-:Y:S01]  /*8e30*/  @!P1 FMUL.FTZ R4, R4, R15 ;  /* 0x0000000f04049220 */ /* 0x000fe20000410000 */
[----:B------:R-:W-:Y:S02]  /*8e40*/  @!P1 HADD2.F32 R15, -RZ, R37.H0_H0 ;  /* 0x20000025ff0f9230 */ /* 0x000fe40000004100 */
[----:B------:R-:W-:Y:S01]  /*8e50*/  @!P1 FFMA.FTZ R0, R9, R12, R0 ;  /* 0x0000000c09009223 */ /* 0x000fe20000010000 */
[----:B------:R-:W-:Y:S02]  /*8e60*/  @!P1 HADD2.F32 R17, -RZ, R17.H1_H1 ;  /* 0x30000011ff119230 */ /* 0x000fe40000004100 */
[----:B------:R-:W-:Y:S01]  /*8e70*/  @!P1 FFMA.FTZ R2, R13, R14, R2 ;  /* 0x0000000e0d029223 */ /* 0x000fe20000010002 */
[--C-:B------:R-:W-:Y:S01]  /*8e80*/  @!P1 HADD2.F32 R19, -RZ, R38.reuse.H0_H0 ;  /* 0x20000026ff139230 */ /* 0x100fe20000004100 */
[----:B------:R-:W-:Y:S01]  /*8e90*/  @!P1 MOV R14, R43 ;  /* 0x0000002b000e9202 */ /* 0x000fe20000000f00 */
[--C-:B------:R-:W-:Y:S02]  /*8ea0*/  @!P1 HADD2.F32 R12, -RZ, R35.reuse.H0_H0 ;  /* 0x20000023ff0c9230 */ /* 0x100fe40000004100 */
[----:B------:R-:W-:Y:S01]  /*8eb0*/  @!P1 FFMA.FTZ R3, R16, R15, R3 ;  /* 0x0000000f10039223 */ /* 0x000fe20000010003 */
[----:B------:R-:W-:Y:S02]  /*8ec0*/  @!P1 HADD2.F32 R20, -RZ, R38.H1_H1 ;  /* 0x30000026ff149230 */ /* 0x000fe40000004100 */
[----:B------:R-:W-:Y:S01]  /*8ed0*/  @!P1 FFMA.FTZ R4, R17, R18, R4 ;  /* 0x0000001211049223 */ /* 0x000fe20000010004 */
[----:B------:R-:W-:Y:S02]  /*8ee0*/  @!P1 HADD2.F32 R13, -RZ, R35.H1_H1 ;  /* 0x30000023ff0d9230 */ /* 0x000fe40000004100 */
[----:B------:R-:W-:Y:S01]  /*8ef0*/  @!P1 FFMA.FTZ R5, R12, R19, R5 ;  /* 0x000000130c059223 */ /* 0x000fe20000010005 */
[--C-:B------:R-:W-:Y:S01]  /*8f00*/  @!P1 HADD2.F32 R21, -RZ, R39.reuse.H0_H0 ;  /* 0x20000027ff159230 */ /* 0x100fe20000004100 */
[----:B------:R-:W-:Y:S01]  /*8f10*/  @!P1 F2FP.F16.F32.PACK_AB R2, R2, R0 ;  /* 0x000000000202923e */ /* 0x000fe200000000ff */
[--C-:B------:R-:W-:Y:S02]  /*8f20*/  @!P1 HADD2.F32 R12, -RZ, R14.reuse.H0_H0 ;  /* 0x2000000eff0c9230 */ /* 0x100fe40000004100 */
[----:B------:R-:W-:Y:S01]  /*8f30*/  @!P1 FFMA.FTZ R6, R13, R20, R6 ;  /* 0x000000140d069223 */ /* 0x000fe20000010006 */
[----:B------:R-:W-:Y:S01]  /*8f40*/  @!P1 HADD2.F32 R34, -RZ, R39.H1_H1 ;  /* 0x30000027ff229230 */ /* 0x000fe20000004100 */
[----:B------:R-:W-:Y:S01]  /*8f50*/  @!P1 MOV R40, R2 ;  /* 0x0000000200289202 */ /* 0x000fe20000000f00 */
[----:B------:R-:W-:Y:S01]  /*8f60*/  @!P1 HADD2.F32 R15, -RZ, R14.H1_H1 ;  /* 0x3000000eff0f9230 */ /* 0x000fe20000004100 */
[----:B------:R-:W-:Y:S01]  /*8f70*/  @!P0 ISETP.GT.AND P2, PT, R32, 0x40, PT ;  /* 0x000000402000880c */ /* 0x000fe20003f44270 */
[----:B------:R-:W-:Y:S01]  /*8f80*/  @!P1 FFMA.FTZ R7, R12, R21, R7 ;  /* 0x000000150c079223 */ /* 0x000fe20000010007 */
[----:B------:R-:W-:Y:S02]  /*8f90*/  @!P1 F2FP.F16.F32.PACK_AB R6, R6, R5 ;  /* 0x000000050606923e */ /* 0x000fe400000000ff */
[----:B------:R-:W-:Y:S01]  /*8fa0*/  @!P0 SEL R9, R33, R30, P2 ;  /* 0x0000001e21098207 */ /* 0x000fe20001000000 */
[----:B------:R-:W-:Y:S01]  /*8fb0*/  @!P1 FFMA.FTZ R8, R15, R34, R8 ;  /* 0x000000220f089223 */ /* 0x000fe20000010008 */
[----:B------:R-:W-:Y:S02]  /*8fc0*/  @!P0 SEL R30, R30, RZ, !P2 ;  /* 0x000000ff1e1e8207 */ /* 0x000fe40005000000 */
[----:B------:R-:W-:Y:S02]  /*8fd0*/  @!P0 SEL R13, R134, RZ, !P2 ;  /* 0x000000ff860d8207 */ /* 0x000fe40005000000 */
[----:B------:R-:W-:Y:S02]  /*8fe0*/  @!P0 IADD3 R30, P2, PT, R113, R30, RZ ;  /* 0x0000001e711e8210 */ /* 0x000fe40007f5e0ff */
[----:B------:R-:W-:Y:S02]  /*8ff0*/  @!P1 F2FP.F16.F32.PACK_AB R7, R8, R7 ;  /* 0x000000070807923e */ /* 0x000fe400000000ff */
[----:B------:R-:W-:Y:S01]  /*9000*/  @!P1 F2FP.F16.F32.PACK_AB R3, R4, R3 ;  /* 0x000000030403923e */ /* 0x000fe200000000ff */
[----:B------:R-:W-:Y:S01]  /*9010*/  @!P0 IMAD.WIDE R4, R9, 0x2, R10 ;  /* 0x0000000209048825 */ /* 0x000fe200078e020a */
[----:B------:R-:W-:Y:S02]  /*9020*/  @!P0 SHF.L.U32 R15, R30, 0x1, RZ ;  /* 0x000000011e0f8819 */ /* 0x000fe400000006ff */
[----:B------:R-:W-:Y:S02]  /*9030*/  @!P0 IADD3.X R13, PT, PT, R102, R13, RZ, P2, !PT ;  /* 0x0000000d660d8210 */ /* 0x000fe400017fe4ff */
[----:B------:R-:W-:Y:S02]  /*9040*/  @!P1 MOV R41, R3 ;  /* 0x0000000300299202 */ /* 0x000fe40000000f00 */
[----:B------:R-:W-:Y:S02]  /*9050*/  @!P1 MOV R42, R6 ;  /* 0x00000006002a9202 */ /* 0x000fe40000000f00 */
[----:B------:R-:W-:Y:S02]  /*9060*/  @!P1 MOV R43, R7 ;  /* 0x00000007002b9202 */ /* 0x000fe40000000f00 */
[C---:B------:R-:W-:Y:S02]  /*9070*/  @!P0 IADD3 R48, P1, PT, R15.reuse, R94, RZ ;  /* 0x0000005e0f308210 */ /* 0x040fe40007f3e0ff */
[----:B------:R-:W-:Y:S01]  /*9080*/  @!P0 SHF.L.U64.HI R0, R30, 0x1, R13 ;  /* 0x000000011e008819 */ /* 0x000fe2000001020d */
[----:B------:R4:W-:Y:S03]  /*9090*/  ST.E.128 desc[UR4][R52.64+0x40], R40 ;  /* 0x0000402834007985 */ /* 0x0009e6000c101d04 */
[C---:B------:R-:W-:Y:S02]  /*90a0*/  @!P0 IADD3.X R49, PT, PT, R0.reuse, R95, RZ, P1, !PT ;  /* 0x0000005f00318210 */ /* 0x040fe40000ffe4ff */
[----:B------:R-:W-:Y:S03]  /*90b0*/  @!P0 IADD3 R14, P1, PT, R15, R96, RZ ;  /* 0x000000600f0e8210 */ /* 0x000fe60007f3e0ff */
[----:B------:R-:W2:Y:S01]  /*90c0*/  @!P0 LD.E.128 R4, desc[UR4][R4.64+0x80] ;  /* 0x0000800404048980 */ /* 0x000ea2000c101d00 */
[----:B------:R-:W-:Y:S02]  /*90d0*/  @!P0 IADD3.X R15, PT, PT, R0, R97, RZ, P1, !PT ;  /* 0x00000061000f8210 */ /* 0x000fe40000ffe4ff */
[----:B------:R-:W-:Y:S05]  /*90e0*/  ISETP.GT.AND P1, PT, R32, 0x40, !P0 ;  /* 0x000000402000780c */ /* 0x000fea0004724270 */
[----:B------:R-:W3:Y:S08]  /*90f0*/  @!P0 LD.E.128 R48, desc[UR4][R48.64+0x80] ;  /* 0x0000800430308980 */ /* 0x000ef0000c101d00 */
[----:B------:R3:W5:Y:S08]  /*9100*/  LD.E.128 R44, desc[UR4][R10.64+0x80] ;  /* 0x000080040a2c7980 */ /* 0x000770000c101d00 */
[----:B------:R1:W4:Y:S01]  /*9110*/  @!P0 LD.E.128 R36, desc[UR4][R14.64+0x80] ;  /* 0x000080040e248980 */ /* 0x000322000c101d00 */
[--C-:B--2---:R-:W-:Y:S02]  /*9120*/  @!P0 HADD2.F32 R0, -RZ, R4.reuse.H0_H0 ;  /* 0x20000004ff008230 */ /* 0x104fe40000004100 */
[----:B------:R-:W-:Y:S02]  /*9130*/  @!P0 HADD2.F32 R2, -RZ, R4.H1_H1 ;  /* 0x30000004ff028230 */ /* 0x000fe40000004100 */
[--C-:B------:R-:W-:Y:S02]  /*9140*/  @!P0 HADD2.F32 R3, -RZ, R5.reuse.H0_H0 ;  /* 0x20000005ff038230 */ /* 0x100fe40000004100 */
[----:B------:R-:W-:Y:S02]  /*9150*/  @!P0 HADD2.F32 R4, -RZ, R5.H1_H1 ;  /* 0x30000005ff048230 */ /* 0x000fe40000004100 */
[----:B---3--:R-:W-:Y:S02]  /*9160*/  @!P0 HADD2.F32 R11, -RZ, R50.H1_H1 ;  /* 0x30000032ff0b8230 */ /* 0x008fe40000004100 */
[--C-:B------:R-:W-:Y:S02]  /*9170*/  @!P0 HADD2.F32 R5, -RZ, R6.reuse.H0_H0 ;  /* 0x20000006ff058230 */ /* 0x100fe40000004100 */
[----:B------:R-:W-:Y:S02]  /*9180*/  @!P0 HADD2.F32 R6, -RZ, R6.H1_H1 ;  /* 0x30000006ff068230 */ /* 0x000fe40000004100 */
[----:B------:R-:W-:Y:S01]  /*9190*/  @P1 FADD.FTZ R11, -R11, -RZ ;  /* 0x800000ff0b0b1221 */ /* 0x000fe20000010100 */
[----:B------:R-:W-:Y:S02]  /*91a0*/  @!P0 HADD2.F32 R10, -RZ, R50.H0_H0 ;  /* 0x20000032ff0a8230 */ /* 0x000fe40000004100 */
[----:B------:R-:W-:Y:S01]  /*91b0*/  @!P0 HADD2.F32 R8, -RZ, R51.H1_H1 ;  /* 0x30000033ff088230 */ /* 0x000fe20000004100 */
[----:B-----5:R-:W-:Y:S01]  /*91c0*/  @!P0 MOV R20, R45 ;  /* 0x0000002d00148202 */ /* 0x020fe20000000f00 */
[--C-:B------:R-:W-:Y:S01]  /*91d0*/  @!P0 HADD2.F32 R12, -RZ, R7.reuse.H0_H0 ;  /* 0x20000007ff0c8230 */ /* 0x100fe20000004100 */
[----:B------:R-:W-:Y:S01]  /*91e0*/  @!P0 MOV R21, R46 ;  /* 0x0000002e00158202 */ /* 0x000fe20000000f00 */
[----:B------:R-:W-:Y:S01]  /*91f0*/  @!P0 HADD2.F32 R9, -RZ, R7.H1_H1 ;  /* 0x30000007ff098230 */ /* 0x000fe20000004100 */
[----:B------:R-:W-:Y:S01]  /*9200*/  @!P0 MOV R30, R47 ;  /* 0x0000002f001e8202 */ /* 0x000fe20000000f00 */
[--C-:B------:R-:W-:Y:S02]  /*9210*/  @!P0 HADD2.F32 R17, -RZ, R48.reuse.H0_H0 ;  /* 0x20000030ff118230 */ /* 0x100fe40000004100 */
[----:B------:R-:W-:Y:S01]  /*9220*/  @!P0 FMUL.FTZ R6, R6, R11 ;  /* 0x0000000b06068220 */ /* 0x000fe20000410000 */
[----:B------:R-:W-:Y:S01]  /*9230*/  @!P0 HADD2.F32 R7, -RZ, R51.H0_H0 ;  /* 0x20000033ff078230 */ /* 0x000fe20000004100 */
[----:B------:R-:W-:Y:S01]  /*9240*/  @!P0 MOV R11, R44 ;  /* 0x0000002c000b8202 */ /* 0x000fe20000000f00 */
[----:B-1----:R-:W-:Y:S02]  /*9250*/  @!P0 HADD2.F32 R15, -RZ, R48.H1_H1 ;  /* 0x30000030ff0f8230 */ /* 0x002fe40000004100 */
[----:B------:R-:W-:Y:S01]  /*9260*/  @P1 FADD.FTZ R10, -R10, -RZ ;  /* 0x800000ff0a0a1221 */ /* 0x000fe20000010100 */
[--C-:B------:R-:W-:Y:S02]  /*9270*/  @!P0 HADD2.F32 R14, -RZ, R49.reuse.H0_H0 ;  /* 0x20000031ff0e8230 */ /* 0x100fe40000004100 */
[----:B------:R-:W-:Y:S01]  /*9280*/  @P1 FADD.FTZ R8, -R8, -RZ ;  /* 0x800000ff08081221 */ /* 0x000fe20000010100 */
[----:B------:R-:W-:Y:S02]  /*9290*/  @!P0 HADD2.F32 R13, -RZ, R49.H1_H1 ;  /* 0x30000031ff0d8230 */ /* 0x000fe40000004100 */
[----:B------:R-:W-:Y:S01]  /*92a0*/  @P1 FADD.FTZ R17, -R17, -RZ ;  /* 0x800000ff11111221 */ /* 0x000fe20000010100 */
[----:B----4-:R-:W-:Y:S02]  /*92b0*/  @!P0 HADD2.F32 R16, -RZ, R38.H0_H0 ;  /* 0x20000026ff108230 */ /* 0x010fe40000004100 */
[----:B------:R-:W-:Y:S01]  /*92c0*/  @P1 FADD.FTZ R7, -R7, -RZ ;  /* 0x800000ff07071221 */ /* 0x000fe20000010100 */
[----:B------:R-:W-:Y:S02]  /*92d0*/  @!P0 HADD2.F32 R18, -RZ, R39.H0_H0 ;  /* 0x20000027ff128230 */ /* 0x000fe40000004100 */
[----:B------:R-:W-:Y:S01]  /*92e0*/  @!P0 FMUL.FTZ R5, R5, R10 ;  /* 0x0000000a05058220 */ /* 0x000fe20000410000 */
[----:B------:R-:W-:Y:S02]  /*92f0*/  @!P0 HADD2.F32 R10, -RZ, R36.H0_H0 ;  /* 0x20000024ff0a8230 */ /* 0x000fe40000004100 */
[----:B------:R-:W-:Y:S01]  /*9300*/  @!P0 FMUL.FTZ R8, R9, R8 ;  /* 0x0000000809088220 */ /* 0x000fe20000410000 */
[--C-:B------:R-:W-:Y:S02]  /*9310*/  @!P0 HADD2.F32 R9, -RZ, R11.reuse.H0_H0 ;  /* 0x2000000bff098230 */ /* 0x100fe40000004100 */
[----:B------:R-:W-:Y:S01]  /*9320*/  @P1 FADD.FTZ R15, -R15, -RZ ;  /* 0x800000ff0f0f1221 */ /* 0x000fe20000010100 */
[----:B------:R-:W-:Y:S02]  /*9330*/  @!P0 HADD2.F32 R11, -RZ, R11.H1_H1 ;  /* 0x3000000bff0b8230 */ /* 0x000fe40000004100 */
[----:B------:R-:W-:Y:S01]  /*9340*/  @P1 FADD.FTZ R14, -R14, -RZ ;  /* 0x800000ff0e0e1221 */ /* 0x000fe20000010100 */
[----:B------:R-:W-:Y:S02]  /*9350*/  @!P0 HADD2.F32 R19, -RZ, R39.H1_H1 ;  /* 0x30000027ff138230 */ /* 0x000fe40000004100 */
[----:B------:R-:W-:Y:S01]  /*9360*/  @P1 FADD.FTZ R13, -R13, -RZ ;  /* 0x800000ff0d0d1221 */ /* 0x000fe20000010100 */
[----:B------:R-:W-:Y:S01]  /*9370*/  @!P0 FMUL.FTZ R0, R0, R17 ;  /* 0x0000001100008220 */ /* 0x000fe20000410000 */
[----:B------:R-:W-:Y:S02]  /*9380*/  @!P0 HADD2.F32 R17, -RZ, R38.H1_H1 ;  /* 0x30000026ff118230 */ /* 0x000fe40000004100 */
[----:B------:R-:W-:Y:S01]  /*9390*/  @!P0 FMUL.FTZ R7, R12, R7 ;  /* 0x000000070c078220 */ /* 0x000fe20000410000 */
[----:B------:R-:W-:Y:S02]  /*93a0*/  @!P0 HADD2.F32 R12, -RZ, R36.H1_H1 ;  /* 0x30000024ff0c8230 */ /* 0x000fe40000004100 */
[----:B------:R-:W-:Y:S01]  /*93b0*/  @!P0 FMUL.FTZ R2, R2, R15 ;  /* 0x0000000f02028220 */ /* 0x000fe20000410000 */
[----:B------:R-:W-:Y:S01]  /*93c0*/  @!P0 FMUL.FTZ R3, R3, R14 ;  /* 0x0000000e03038220 */ /* 0x000fe20000410000 */
[----:B------:R-:W-:Y:S01]  /*93d0*/  @!P0 FMUL.FTZ R4, R4, R13 ;  /* 0x0000000d04048220 */ /* 0x000fe20000410000 */
[--C-:B------:R-:W-:Y:S02]  /*93e0*/  @!P0 HADD2.F32 R13, -RZ, R37.reuse.H0_H0 ;  /* 0x20000025ff0d8230 */ /* 0x100fe40000004100 */
[----:B------:R-:W-:Y:S01]  /*93f0*/  @!P0 FFMA.FTZ R0, R9, R10, R0 ;  /* 0x0000000a09008223 */ /* 0x000fe20000010000 */
[--C-:B------:R-:W-:Y:S02]  /*9400*/  @!P0 HADD2.F32 R14, -RZ, R20.reuse.H0_H0 ;  /* 0x20000014ff0e8230 */ /* 0x100fe40000004100 */
[----:B------:R-:W-:Y:S01]  /*9410*/  @!P0 FFMA.FTZ R2, R11, R12, R2 ;  /* 0x0000000c0b028223 */ /* 0x000fe20000010002 */
[----:B------:R-:W-:Y:S02]  /*9420*/  @!P0 HADD2.F32 R15, -RZ, R37.H1_H1 ;  /* 0x30000025ff0f8230 */ /* 0x000fe40000004100 */
[----:B------:R-:W-:Y:S02]  /*9430*/  @!P0 HADD2.F32 R9, -RZ, R20.H1_H1 ;  /* 0x30000014ff098230 */ /* 0x000fe40000004100 */
[----:B------:R-:W-:Y:S01]  /*9440*/  @!P0 FFMA.FTZ R3, R14, R13, R3 ;  /* 0x0000000d0e038223 */ /* 0x000fe20000010003 */
[----:B------:R-:W-:Y:S01]  /*9450*/  @!P0 F2FP.F16.F32.PACK_AB R0, R2, R0 ;  /* 0x000000000200823e */ /* 0x000fe200000000ff */
[--C-:B------:R-:W-:Y:S02]  /*9460*/  @!P0 HADD2.F32 R10, -RZ, R21.reuse.H0_H0 ;  /* 0x20000015ff0a8230 */ /* 0x100fe40000004100 */
[----:B------:R-:W-:Y:S01]  /*9470*/  @!P0 HADD2.F32 R11, -RZ, R21.H1_H1 ;  /* 0x30000015ff0b8230 */ /* 0x000fe20000004100 */
[----:B------:R-:W-:Y:S01]  /*9480*/  @!P0 MOV R44, R0 ;  /* 0x00000000002c8202 */ /* 0x000fe20000000f00 */
[--C-:B------:R-:W-:Y:S02]  /*9490*/  @!P0 HADD2.F32 R12, -RZ, R30.reuse.H0_H0 ;  /* 0x2000001eff0c8230 */ /* 0x100fe40000004100 */
[----:B------:R-:W-:Y:S01]  /*94a0*/  @!P0 FFMA.FTZ R4, R9, R15, R4 ;  /* 0x0000000f09048223 */ /* 0x000fe20000010004 */
[----:B------:R-:W-:Y:S02]  /*94b0*/  @!P0 HADD2.F32 R13, -RZ, R30.H1_H1 ;  /* 0x3000001eff0d8230 */ /* 0x000fe40000004100 */
[----:B------:R-:W-:Y:S01]  /*94c0*/  @!P0 FFMA.FTZ R5, R10, R16, R5 ;  /* 0x000000100a058223 */ /* 0x000fe20000010005 */
[----:B------:R-:W-:Y:S01]  /*94d0*/  @!P0 FFMA.FTZ R6, R11, R17, R6 ;  /* 0x000000110b068223 */ /* 0x000fe20000010006 */
[----:B------:R-:W-:Y:S01]  /*94e0*/  @!P0 FFMA.FTZ R7, R12, R18, R7 ;  /* 0x000000120c078223 */ /* 0x000fe20000010007 */
[----:B------:R-:W-:Y:S01]  /*94f0*/  @!P0 F2FP.F16.F32.PACK_AB R3, R4, R3 ;  /* 0x000000030403823e */ /* 0x000fe200000000ff */
[----:B------:R-:W-:Y:S02]  /*9500*/  @!P0 FFMA.FTZ R8, R13, R19, R8 ;  /* 0x000000130d088223 */ /* 0x000fe40000010008 */
[----:B------:R-:W-:Y:S02]  /*9510*/  @!P0 F2FP.F16.F32.PACK_AB R5, R6, R5 ;  /* 0x000000050605823e */ /* 0x000fe400000000ff */
[----:B------:R-:W-:Y:S02]  /*9520*/  @!P0 MOV R45, R3 ;  /* 0x00000003002d8202 */ /* 0x000fe40000000f00 */
[----:B------:R-:W-:Y:S02]  /*9530*/  @!P0 F2FP.F16.F32.PACK_AB R8, R8, R7 ;  /* 0x000000070808823e */ /* 0x000fe400000000ff */
[----:B------:R-:W-:Y:S02]  /*9540*/  @!P0 MOV R46, R5 ;  /* 0x00000005002e8202 */ /* 0x000fe40000000f00 */
[----:B------:R-:W-:Y:S05]  /*9550*/  @!P0 MOV R47, R8 ;  /* 0x00000008002f8202 */ /* 0x000fea0000000f00 */
[----:B------:R4:W-:Y:S02]  /*9560*/  ST.E.128 desc[UR4][R52.64+0x80], R44 ;  /* 0x0000802c34007985 */ /* 0x0009e4000c101d04 */
.L_x_3141:
[----:B------:R-:W-:Y:S05]  /*9570*/  BSYNC.RECONVERGENT B0 ;  /* 0x0000000000007941 */ /* 0x000fea0003800200 */
.L_x_3140:
[----:B------:R-:W5:Y:S02]  /*9580*/  LD.E R3, desc[UR4][R116.64+0xd0] ;  /* 0x0000d00474037980 */ /* 0x000f64000c101900 */
[----:B-----5:R-:W-:Y:S05]  /*9590*/  IMAD.U32 R3, R3, -0x40, RZ ;  /* 0xffffffc003037824 */ /* 0x020fea00078e00ff */
[C---:B------:R-:W-:Y:S02]  /*95a0*/  LEA R96, P1, R3.reuse, R96, 0x1 ;  /* 0x0000006003607211 */ /* 0x040fe400078208ff */
[C---:B------:R-:W-:Y:S02]  /*95b0*/  LEA R94, P0, R3.reuse, R94, 0x1 ;  /* 0x0000005e035e7211 */ /* 0x040fe400078008ff */
[C---:B------:R-:W-:Y:S02]  /*95c0*/  LEA.HI.X.SX32 R97, R3.reuse, R97, 0x1, P1 ;  /* 0x0000006103617211 */ /* 0x040fe400008f0eff */
[----:B------:R-:W-:Y:S09]  /*95d0*/  LEA.HI.X.SX32 R95, R3, R95, 0x1, P0 ;  /* 0x0000005f035f7211 */ /* 0x000ff200000f0eff */
.L_x_3124:
[----:B------:R-:W-:Y:S05]  /*95e0*/  BSYNC.RECONVERGENT B1 ;  /* 0x0000000000017941 */ /* 0x000fea0003800200 */
.L_x_3122:
[----:B------:R-:W-:Y:S01]  /*95f0*/  ISETP.NE.U32.AND P4, PT, R158, RZ, PT ;  /* 0x000000ff9e00720c */ /* 0x000fe20003f85070 */
[----:B-1----:R-:W5:Y:S01]  /*9600*/  LD.E R3, desc[UR4][R116.64+0x128] ;  /* 0x0001280474037980 */ /* 0x002f62000c101900 */
[----:B------:R-:W-:Y:S01]  /*9610*/  UMOV UR6, URZ ;  /* 0x000000ff00067c82 */ /* 0x000fe20008000000 */
[----:B------:R-:W-:Y:S01]  /*9620*/  BSSY.RECONVERGENT B0, `(.L_x_3142) ;  /* 0x0000062000007945 */ /* 0x000fe20003800200 */
[----:B------:R-:W-:Y:S02]  /*9630*/  ISETP.NE.AND.EX P4, PT, R159, RZ, PT, P4 ;  /* 0x000000ff9f00720c */ /* 0x000fe40003f85340 */
[----:B--2---:R-:W-:Y:S11]  /*9640*/  IADD3 R7, P0, PT, RZ, -UR6, RZ ;  /* 0x80000006ff077c10 */ /* 0x004ff6000ff1e0ff */
[----:B------:R-:W2:Y:S04]  /*9650*/  @!P4 LD.E R2, desc[UR4][R116.64+0x40] ;  /* 0x000040047402c980 */ /* 0x000ea8000c101900 */
[----:B------:R-:W3:Y:S02]  /*9660*/  @!P4 LD.E R0, desc[UR4][R116.64+0x38] ;  /* 0x000038047400c980 */ /* 0x000ee4000c101900 */
[----:B---3--:R-:W-:Y:S02]  /*9670*/  @!P4 IMAD.SHL.U32 R0, R0, 0x80, RZ ;  /* 0x000000800000c824 */ /* 0x008fe400078e00ff */
[----:B-----5:R-:W-:Y:S02]  /*9680*/  IMAD.SHL.U32 R3, R3, 0x80, RZ ;  /* 0x0000008003037824 */ /* 0x020fe400078e00ff */
        /* <DEDUP_REMOVED lines=18> */
[----:B------:R-:W-:Y:S02]  /*97b0*/  MOV R10, RZ ;  /* 0x000000ff000a7202 */ /* 0x000fe40000000f00 */
[----:B------:R-:W-:Y:S01]  /*97c0*/  IABS R4, R124 ;  /* 0x0000007c00047213 */ /* 0x000fe20000000000 */
[----:B------:R-:W3:Y:S06]  /*97d0*/  LD.E.64 R14, desc[UR4][R116.64+0x40] ;  /* 0x00004004740e7980 */ /* 0x000eec000c101b00 */
[----:B------:R-:W5:Y:S01]  /*97e0*/  LD.E.64 R12, desc[UR4][R116.64+0x20] ;  /* 0x00002004740c7980 */ /* 0x000f62000c101b00 */
[----:B--2---:R-:W-:Y:S04]  /*97f0*/  IABS R9, R3 ;  /* 0x0000000300097213 */ /* 0x004fe80000000000 */
[----:B------:R-:W1:Y:S10]  /*9800*/  I2F.RP R7, R9 ;  /* 0x0000000900077306 */ /* 0x000e740000209400 */
[----:B-1----:R-:W1:Y:S02]  /*9810*/  MUFU.RCP R0, R7 ;  /* 0x0000000700007308 */ /* 0x002e640000001000 */
[----:B-1----:R-:W-:Y:S01]  /*9820*/  VIADD R6, R0, 0xffffffe ;  /* 0x0ffffffe00067836 */ /* 0x002fe20000000000 */
[----:B------:R-:W-:Y:S07]  /*9830*/  IABS R0, R110 ;  /* 0x0000006e00007213 */ /* 0x000fee0000000000 */
[----:B------:R-:W1:Y:S02]  /*9840*/  F2I.FTZ.U32.TRUNC.NTZ R11, R6 ;  /* 0x00000006000b7305 */ /* 0x000e64000021f000 */
[--C-:B-1----:R-:W-:Y:S04]  /*9850*/  IMAD.MOV R2, RZ, RZ, -R11.reuse ;  /* 0x000000ffff027224 */ /* 0x102fe800078e0a0b */
        /* <DEDUP_REMOVED lines=9> */
[-C--:B------:R-:W-:Y:S02]  /*98f0*/  LOP3.LUT R2, R124, R3.reuse, RZ, 0x3c, !PT ;  /* 0x000000037c027212 */ /* 0x080fe400078e3cff */
[C---:B------:R-:W-:Y:S02]  /*9900*/  ISETP.GT.U32.AND P0, PT, R9.reuse, R0, PT ;  /* 0x000000000900720c */ /* 0x040fe40003f04070 */
[----:B------:R-:W-:Y:S02]  /*9910*/  ISETP.GT.U32.AND P4, PT, R9, R4, PT ;  /* 0x000000040900720c */ /* 0x000fe40003f84070 */
[----:B------:R-:W-:Y:S02]  /*9920*/  ISETP.GE.AND P2, PT, R2, RZ, PT ;  /* 0x000000ff0200720c */ /* 0x000fe40003f46270 */
[----:B------:R-:W-:Y:S07]  /*9930*/  LOP3.LUT R2, RZ, R3, RZ, 0x33, !PT ;  /* 0x00000003ff027212 */ /* 0x000fee00078e33ff */
[----:B------:R-:W-:Y:S02]  /*9940*/  @!P0 IMAD.IADD R0, R0, 0x1, -R9 ;  /* 0x0000000100008824 */ /* 0x000fe400078e0a09 */
[----:B------:R-:W-:Y:S01]  /*9950*/  @!P0 VIADD R7, R7, 0x1 ;  /* 0x0000000107078836 */ /* 0x000fe20000000000 */
[-C--:B------:R-:W-:Y:S01]  /*9960*/  @!P4 IADD3 R4, PT, PT, R4, -R9.reuse, RZ ;  /* 0x800000090404c210 */ /* 0x080fe20007ffe0ff */
[----:B------:R-:W-:Y:S01]  /*9970*/  @!P4 VIADD R5, R5, 0x1 ;  /* 0x000000010505c836 */ /* 0x000fe20000000000 */
[-C--:B------:R-:W-:Y:S02]  /*9980*/  ISETP.GE.U32.AND P5, PT, R0, R9.reuse, PT ;  /* 0x000000090000720c */ /* 0x080fe40003fa6070 */
[----:B------:R-:W-:Y:S02]  /*9990*/  ISETP.GE.U32.AND P6, PT, R4, R9, PT ;  /* 0x000000090400720c */ /* 0x000fe40003fc6070 */
[----:B------:R-:W-:Y:S01]  /*99a0*/  LOP3.LUT R0, R110, R3, RZ, 0x3c, !PT ;  /* 0x000000036e007212 */ /* 0x000fe200078e3cff */
[----:B------:R-:W4:Y:S01]  /*99b0*/  LD.E.64 R8, desc[UR4][R116.64+0x38] ;  /* 0x0000380474087980 */ /* 0x000f22000c101b00 */
        /* <DEDUP_REMOVED lines=13> */
[----:B------:R1:W5:Y:S02]  /*9a90*/  LD.E R2, desc[UR4][R16.64] ;  /* 0x0000000410027980 */ /* 0x000364000c101900 */
[----:B------:R-:W-:Y:S02]  /*9aa0*/  IMAD R0, R0, R3, -0x80 ;  /* 0xffffff8000007424 */ /* 0x000fe400078e0203 */
[----:B------:R-:W5:Y:S02]  /*9ab0*/  LD.E R7, desc[UR4][R18.64] ;  /* 0x0000000412077980 */ /* 0x000f64000c101900 */
[----:B---3--:R-:W-:Y:S01]  /*9ac0*/  IMAD R5, R15, R0, RZ ;  /* 0x000000000f057224 */ /* 0x008fe200078e02ff */
[----:B------:R-:W-:Y:S05]  /*9ad0*/  SHF.R.S32.HI R4, RZ, 0x1f, R0 ;  /* 0x0000001fff047819 */ /* 0x000fea0000011400 */
[C---:B------:R-:W-:Y:S02]  /*9ae0*/  IMAD R5, R14.reuse, R4, R5 ;  /* 0x000000040e057224 */ /* 0x040fe400078e0205 */
[----:B-1----:R-:W-:Y:S04]  /*9af0*/  IMAD.WIDE.U32 R16, R14, R0, RZ ;  /* 0x000000000e107225 */ /* 0x002fe800078e00ff */
[----:B-----5:R-:W-:Y:S04]  /*9b00*/  IMAD.IADD R6, R7, 0x1, -R2 ;  /* 0x0000000107067824 */ /* 0x020fe800078e0a02 */
[-C--:B------:R-:W-:Y:S01]  /*9b10*/  IMAD R2, R13, R6.reuse, RZ ;  /* 0x000000060d027224 */ /* 0x080fe200078e02ff */
[----:B------:R-:W-:Y:S01]  /*9b20*/  SHF.R.S32.HI R7, RZ, 0x1f, R6 ;  /* 0x0000001fff077819 */ /* 0x000fe20000011406 */
[C---:B------:R-:W-:Y:S01]  /*9b30*/  IMAD.WIDE.U32 R14, R12.reuse, R6, RZ ;  /* 0x000000060c0e7225 */ /* 0x040fe200078e00ff */
[----:B------:R-:W-:Y:S03]  /*9b40*/  IADD3 R13, PT, PT, R17, R5, RZ ;  /* 0x00000005110d7210 */ /* 0x000fe60007ffe0ff */
[-C--:B------:R-:W-:Y:S01]  /*9b50*/  IMAD R2, R12, R7.reuse, R2 ;  /* 0x000000070c027224 */ /* 0x080fe200078e0202 */
[----:B------:R-:W-:Y:S01]  /*9b60*/  MOV R12, R16 ;  /* 0x00000010000c7202 */ /* 0x000fe20000000f00 */
[----:B----4-:R-:W-:Y:S02]  /*9b70*/  IMAD R5, R9, R0, RZ ;  /* 0x0000000009057224 */ /* 0x010fe400078e02ff */
[----:B------:R-:W-:Y:S02]  /*9b80*/  IMAD.IADD R15, R15, 0x1, R2 ;  /* 0x000000010f0f7824 */ /* 0x000fe400078e0202 */
[----:B--2---:R-:W-:Y:S04]  /*9b90*/  IMAD.WIDE.U32 R12, R6, R10, R12 ;  /* 0x0000000a060c7225 */ /* 0x004fe800078e000c */
[----:B------:R-:W-:Y:S01]  /*9ba0*/  IMAD R6, R11, R6, RZ ;  /* 0x000000060b067224 */ /* 0x000fe200078e02ff */
[----:B------:R-:W-:Y:S01]  /*9bb0*/  LEA R100, P1, R12, R100, 0x1 ;  /* 0x000000640c647211 */ /* 0x000fe200078208ff */
[----:B------:R-:W-:Y:S04]  /*9bc0*/  IMAD.WIDE.U32 R14, R8, R0, R14 ;  /* 0x00000000080e7225 */ /* 0x000fe800078e000e */
[----:B------:R-:W-:Y:S01]  /*9bd0*/  IMAD R6, R10, R7, R6 ;  /* 0x000000070a067224 */ /* 0x000fe200078e0206 */
[----:B------:R-:W-:Y:S01]  /*9be0*/  LEA R98, P0, R14, R98, 0x1 ;  /* 0x000000620e627211 */ /* 0x000fe200078008ff */
[----:B------:R-:W-:Y:S02]  /*9bf0*/  IMAD R5, R8, R4, R5 ;  /* 0x0000000408057224 */ /* 0x000fe400078e0205 */
[----:B------:R-:W-:Y:S03]  /*9c00*/  IMAD.IADD R6, R13, 0x1, R6 ;  /* 0x000000010d067824 */ /* 0x000fe600078e0206 */
[----:B------:R-:W-:Y:S02]  /*9c10*/  IADD3 R0, PT, PT, R15, R5, RZ ;  /* 0x000000050f007210 */ /* 0x000fe40007ffe0ff */
[----:B------:R-:W-:Y:S02]  /*9c20*/  LEA.HI.X R101, R12, R101, R6, 0x1, P1 ;  /* 0x000000650c657211 */ /* 0x000fe400008f0c06 */
[----:B------:R-:W-:Y:S02]  /*9c30*/  LEA.HI.X R99, R14, R99, R0, 0x1, P0 ;  /* 0x000000630e637211 */ /* 0x000fe400000f0c00 */
.L_x_3143:
[----:B------:R-:W-:Y:S05]  /*9c40*/  BSYNC.RECONVERGENT B0 ;  /* 0x0000000000007941 */ /* 0x000fea0003800200 */
.L_x_3142:
[----:B------:R-:W-:Y:S05]  /*9c50*/  @P3 BRA `(.L_x_3144) ;  /* 0xffffff8400b43947 */ /* 0x000fea000383ffff */
.L_x_3121:
[----:B------:R-:W-:Y:S05]  /*9c60*/  WARPSYNC.ALL ;  /* 0x0000000000007948 */ /* 0x000fea0003800000 */
[----:B------:R-:W-:Y:S06]  /*9c70*/  BAR.SYNC.DEFER_BLOCKING 0x0 ;  /* 0x0000000000007b1d */ /* 0x000fec0000010000 */
[----:B------:R-:W2:Y:S01]  /*9c80*/  LD.E R3, desc[UR4][R116.64+0xd0] ;  /* 0x0000d00474037980 */ /* 0x000ea2000c101900 */
[----:B------:R-:W-:Y:S01]  /*9c90*/  BSSY.RECONVERGENT B2, `(.L_x_3145) ;  /* 0x0000354000027945 */ /* 0x000fe20003800200 */
[----:B--2---:R-:W-:-:S13]  /*9ca0*/  ISETP.NE.AND P0, PT, R3, RZ, PT ;  /* 0x000000ff0300720c */ /* 0x004fda0003f05270 */
[----:B------:R-:W-:Y:S05]  /*9cb0*/  @P0 BRA `(.L_x_3146) ;  /* 0x00000000005c0947 */ /* 0x000fea0003800000 */
[----:B------:R-:W-:Y:S01]  /*9cc0*/  IMAD.IADD R3, R155, 0x1, -R152 ;  /* 0x000000019b037824 */ /* 0x000fe200078e0a98 */
[----:B------:R-:W-:Y:S01]  /*9cd0*/  BSSY.RECONVERGENT B0, `(.L_x_3147) ;  /* 0x000000b000007945 */ /* 0x000fe20003800200 */
[----:B------:R-:W-:-:S03]  /*9ce0*/  VIADD R160, R128, 0x20 ;  /* 0x0000002080a07836 */ /* 0x000fc60000000000 */
[-C--:B------:R-:W-:Y:S02]  /*9cf0*/  ISETP.GE.AND P1, PT, R128, R3.reuse, PT ;  /* 0x000000038000720c */ /* 0x080fe40003f26270 */
[----:B------:R-:W-:-:S11]  /*9d00*/  ISETP.GE.AND P0, PT, R160, R3, PT ;  /* 0x00000003a000720c */ /* 0x000fd60003f06270 */
[----:B------:R-:W-:Y:S05]  /*9d10*/  @P1 BRA `(.L_x_3148) ;  /* 0x0000000000181947 */ /* 0x000fea0003800000 */
[----:B------:R-:W-:Y:S01]  /*9d20*/  @!PT LDS RZ, [RZ] ;  /* 0x00000000fffff984 */ /* 0x000fe20000000800 */
[----:B------:R-:W-:Y:S01]  /*9d30*/  @!PT LDS RZ, [RZ] ;  /* 0x00000000fffff984 */ /* 0x000fe20000000800 */
[----:B------:R-:W-:Y:S01]  /*9d40*/  @!PT LDS RZ, [RZ] ;  /* 0x00000000fffff984 */ /* 0x000fe20000000800 */
[----:B------:R1:W-:Y:S04]  /*9d50*/  LDGSTS.E.BYPASS.LTC128B.128 [R153], desc[UR4][R126.64] ;  /* 0x000000007e997fae */ /* 0x0003e8000b981a04 */
[----:B------:R1:W-:Y:S04]  /*9d60*/  LDGSTS.E.BYPASS.LTC128B.128 [R153+0x1000], desc[UR4][R126.64+0x40] ;  /* 0x010000407e997fae */ /* 0x0003e8000b981a04 */
[----:B------:R1:W-:Y:S02]  /*9d70*/  LDGSTS.E.BYPASS.LTC128B.128 [R153+0x2000], desc[UR4][R126.64+0x80] ;  /* 0x020000807e997fae */ /* 0x0003e4000b981a04 */
.L_x_3148:
[----:B------:R-:W-:Y:S05]  /*9d80*/  BSYNC.RECONVERGENT B0 ;  /* 0x0000000000007941 */ /* 0x000fea0003800200 */
.L_x_3147:
[----:B------:R-:W-:Y:S05]  /*9d90*/  @P0 BRA `(.L_x_3149) ;  /* 0x00000034000c0947 */ /* 0x000fea0003800000 */
[----:B------:R-:W-:-:S04]  /*9da0*/  LEA R2, P0, R89, R126, 0x1 ;  /* 0x0000007e59027211 */ /* 0x000fc800078008ff */
[----:B------:R-:W-:-:S05]  /*9db0*/  LEA.HI.X R3, R89, R127, R90, 0x1, P0 ;  /* 0x0000007f59037211 */ /* 0x000fca00000f0c5a */
[----:B------:R-:W-:Y:S01]  /*9dc0*/  @!PT LDS RZ, [RZ] ;  /* 0x00000000fffff984 */ /* 0x000fe20000000800 */
[----:B------:R-:W-:Y:S01]  /*9dd0*/  @!PT LDS RZ, [RZ] ;  /* 0x00000000fffff984 */ /* 0x000fe20000000800 */
[----:B------:R-:W-:Y:S01]  /*9de0*/  @!PT LDS RZ, [RZ] ;  /* 0x00000000fffff984 */ /* 0x000fe20000000800 */
[----:B------:R2:W-:Y:S04]  /*9df0*/  LDGSTS.E.BYPASS.LTC128B.128 [R153+0x800], desc[UR4][R2.64] ;  /* 0x0080000002997fae */ /* 0x0005e8000b981a04 */
[----:B------:R2:W-:Y:S04]  /*9e00*/  LDGSTS.E.BYPASS.LTC128B.128 [R153+0x1800], desc[UR4][R2.64+0x40] ;  /* 0x0180004002997fae */ /* 0x0005e8000b981a04 */
[----:B------:R2:W-:Y:S01]  /*9e10*/  LDGSTS.E.BYPASS.LTC128B.128 [R153+0x2800], desc[UR4][R2.64+0x80] ;  /* 0x0280008002997fae */ /* 0x0005e2000b981a04 */
[----:B------:R-:W-:Y:S05]  /*9e20*/  BRA `(.L_x_3149) ;  /* 0x0000003000e87947 */ /* 0x000fea0003800000 */
.L_x_3146:
        /* <DEDUP_REMOVED lines=30> */
[----:B------:R1:W5:Y:S01]  /*a010*/  LD.E.128 R8, desc[UR4][R126.64] ;  /* 0x000000047e087980 */ /* 0x000362000c101d00 */
[C---:B------:R-:W-:Y:S01]  /*a020*/  ISETP.GE.AND P1, PT, R24.reuse, R3, PT ;  /* 0x000000031800720c */ /* 0x040fe20003f26270 */
[----:B------:R-:W-:Y:S01]  /*a030*/  BSSY.RECONVERGENT B0, `(.L_x_3153) ;  /* 0x000002c000007945 */ /* 0x000fe20003800200 */
[----:B------:R-:W-:-:S04]  /*a040*/  LOP3.LUT R0, R24, 0x20, RZ, 0xfc, !PT ;  /* 0x0000002018007812 */ /* 0x000fc800078efcff */
[----:B------:R-:W-:-:S07]  /*a050*/  ISETP.GE.AND P0, PT, R0, R3, PT ;  /* 0x000000030000720c */ /* 0x000fce0003f06270 */
[----:B------:R-:W-:Y:S06]  /*a060*/  @P1 BRA `(.L_x_3154) ;  /* 0x0000000000a01947 */ /* 0x000fec0003800000 */
[----:B------:R-:W2:Y:S04]  /*a070*/  LD.E.64 R4, desc[UR4][R20.64] ;  /* 0x0000000414047980 */ /* 0x000ea8000c101b00 */
[----:B------:R-:W3:Y:S01]  /*a080*/  LD.E.64 R6, desc[UR4][R16.64] ;  /* 0x0000000410067980 */ /* 0x000ee2000c101b00 */
[----:B-----5:R-:W-:Y:S01]  /*a090*/  MOV R13, R10 ;  /* 0x0000000a000d7202 */ /* 0x020fe20000000f00 */
[--C-:B------:R-:W-:Y:S02]  /*a0a0*/  HADD2.F32 R15, -RZ, R9.reuse.H0_H0 ;  /* 0x20000009ff0f7230 */ /* 0x100fe40000004100 */
[----:B------:R-:W-:Y:S02]  /*a0b0*/  HADD2.F32 R27, -RZ, R9.H1_H1 ;  /* 0x30000009ff1b7230 */ /* 0x000fe40000004100 */
[----:B------:R-:W-:-:S02]  /*a0c0*/  HADD2.F32 R12, -RZ, R11.H1_H1 ;  /* 0x3000000bff0c7230 */ /* 0x000fc40000004100 */
[----:B------:R-:W-:Y:S02]  /*a0d0*/  HADD2.F32 R23, -RZ, R11.H0_H0 ;  /* 0x2000000bff177230 */ /* 0x000fe40000004100 */
[----:B--2---:R-:W-:Y:S02]  /*a0e0*/  HADD2.F32 R2, -RZ, R4.H1_H1 ;  /* 0x30000004ff027230 */ /* 0x004fe40000004100 */
[----:B------:R-:W-:Y:S02]  /*a0f0*/  HADD2.F32 R0, -RZ, R5.H1_H1 ;  /* 0x30000005ff007230 */ /* 0x000fe40000004100 */
[--C-:B---3--:R-:W-:Y:S02]  /*a100*/  HADD2.F32 R10, -RZ, R6.reuse.H1_H1 ;  /* 0x30000006ff0a7230 */ /* 0x108fe40000004100 */
[----:B------:R-:W-:Y:S01]  /*a110*/  FMUL.FTZ R18, R27, R2 ;  /* 0x000000021b127220 */ /* 0x000fe20000410000 */
[----:B------:R-:W-:Y:S02]  /*a120*/  HADD2.F32 R9, -RZ, R7.H1_H1 ;  /* 0x30000007ff097230 */ /* 0x000fe40000004100 */
[----:B------:R-:W-:Y:S01]  /*a130*/  FMUL.FTZ R14, R12, R0 ;  /* 0x000000000c0e7220 */ /* 0x000fe20000410000 */
[----:B------:R-:W-:-:S02]  /*a140*/  HADD2.F32 R6, -RZ, R6.H0_H0 ;  /* 0x20000006ff067230 */ /* 0x000fc40000004100 */
[-C--:B------:R-:W-:Y:S01]  /*a150*/  FMUL.FTZ R11, R27, R10.reuse ;  /* 0x0000000a1b0b7220 */ /* 0x080fe20000410000 */
        /* <DEDUP_REMOVED lines=9> */
[----:B------:R-:W-:Y:S01]  /*a1f0*/  FMUL.FTZ R2, R9, R4 ;  /* 0x0000000409027220 */ /* 0x000fe20000410000 */
[----:B------:R-:W-:Y:S02]  /*a200*/  HADD2.F32 R7, -RZ, R7.H0_H0 ;  /* 0x20000007ff077230 */ /* 0x000fe40000004100 */
[----:B------:R-:W-:Y:S01]  /*a210*/  HADD2.F32 R15, -RZ, R8.H0_H0 ;  /* 0x20000008ff0f7230 */ /* 0x000fe20000004100 */
[----:B------:R-:W-:Y:S01]  /*a220*/  F2FP.F16.F32.PACK_AB R18, R11, R18 ;  /* 0x000000120b12723e */ /* 0x000fe200000000ff */
        /* <DEDUP_REMOVED lines=12> */
.L_x_3154:
[----:B------:R-:W-:Y:S05]  /*a2f0*/  BSYNC.RECONVERGENT B0 ;  /* 0x0000000000007941 */ /* 0x000fea0003800200 */
.L_x_3153:
[----:B-----5:R2:W-:Y:S04]  /*a300*/  STS.128 [R153], R8 ;  /* 0x0000000899007388 */ /* 0x0205e80000000c00 */
[----:B------:R2:W5:Y:S01]  /*a310*/  LD.E.128 R12, desc[UR4][R126.64+0x40] ;  /* 0x000040047e0c7980 */ /* 0x000562000c101d00 */
[----:B------:R-:W-:Y:S04]  /*a320*/  BSSY.RECONVERGENT B0, `(.L_x_3155) ;  /* 0x000002a000007945 */ /* 0x000fe80003800200 */
[----:B------:R-:W-:Y:S05]  /*a330*/  @P0 BRA `(.L_x_3156) ;  /* 0x0000000000a00947 */ /* 0x000fea0003800000 */
[----:B------:R-:W3:Y:S04]  /*a340*/  LD.E.64 R4, desc[UR4][R20.64+0x20] ;  /* 0x0000200414047980 */ /* 0x000ee8000c101b00 */
[----:B------:R-:W4:Y:S01]  /*a350*/  LD.E.64 R6, desc[UR4][R16.64+0x20] ;  /* 0x0000200410067980 */ /* 0x000f22000c101b00 */
[--C-:B--2--5:R-:W-:Y:S02]  /*a360*/  HADD2.F32 R10, -RZ, R13.reuse.H0_H0 ;  /* 0x2000000dff0a7230 */ /* 0x124fe40000004100 */
[----:B------:R-:W-:Y:S02]  /*a370*/  HADD2.F32 R13, -RZ, R13.H1_H1 ;  /* 0x3000000dff0d7230 */ /* 0x000fe40000004100 */
[--C-:B------:R-:W-:Y:S02]  /*a380*/  HADD2.F32 R11, -RZ, R15.reuse.H1_H1 ;  /* 0x3000000fff0b7230 */ /* 0x100fe40000004100 */
[----:B------:R-:W-:-:S02]  /*a390*/  HADD2.F32 R18, -RZ, R15.H0_H0 ;  /* 0x2000000fff127230 */ /* 0x000fc40000004100 */
[----:B---3--:R-:W-:Y:S02]  /*a3a0*/  HADD2.F32 R2, -RZ, R4.H1_H1 ;  /* 0x30000004ff027230 */ /* 0x008fe40000004100 */
[----:B------:R-:W-:Y:S02]  /*a3b0*/  HADD2.F32 R0, -RZ, R5.H1_H1 ;  /* 0x30000005ff007230 */ /* 0x000fe40000004100 */
[--C-:B----4-:R-:W-:Y:S02]  /*a3c0*/  HADD2.F32 R9, -RZ, R6.reuse.H1_H1 ;  /* 0x30000006ff097230 */ /* 0x110fe40000004100 */
[C---:B------:R-:W-:Y:S01]  /*a3d0*/  FMUL.FTZ R23, R13.reuse, R2 ;  /* 0x000000020d177220 */ /* 0x040fe20000410000 */
[----:B------:R-:W-:Y:S02]  /*a3e0*/  HADD2.F32 R8, -RZ, R7.H1_H1 ;  /* 0x30000007ff087230 */ /* 0x000fe40000004100 */
[----:B------:R-:W-:Y:S02]  /*a3f0*/  HADD2.F32 R6, -RZ, R6.H0_H0 ;  /* 0x20000006ff067230 */ /* 0x000fe40000004100 */
[-C--:B------:R-:W-:Y:S01]  /*a400*/  FMUL.FTZ R15, R13, R9.reuse ;  /* 0x000000090d0f7220 */ /* 0x080fe20000410000 */
[C---:B------:R-:W-:Y:S01]  /*a410*/  FMUL.FTZ R13, R11.reuse, R0 ;  /* 0x000000000b0d7220 */ /* 0x040fe20000410000 */
[----:B------:R-:W-:Y:S01]  /*a420*/  FFMA.FTZ R23, R10, R9, -R23 ;  /* 0x000000090a177223 */ /* 0x000fe20000010817 */
[----:B------:R-:W-:Y:S01]  /*a430*/  FMUL.FTZ R11, R11, R8 ;  /* 0x000000080b0b7220 */ /* 0x000fe20000410000 */
[----:B------:R-:W-:-:S02]  /*a440*/  HADD2.F32 R9, -RZ, R12.H1_H1 ;  /* 0x3000000cff097230 */ /* 0x000fc40000004100 */
[----:B------:R-:W-:Y:S01]  /*a450*/  FFMA.FTZ R13, R18, R8, -R13 ;  /* 0x00000008120d7223 */ /* 0x000fe2000001080d */
[----:B------:R-:W-:Y:S02]  /*a460*/  HADD2.F32 R4, -RZ, R4.H0_H0 ;  /* 0x20000004ff047230 */ /* 0x000fe40000004100 */
[----:B------:R-:W-:Y:S01]  /*a470*/  FFMA.FTZ R2, R10, R2, R15 ;  /* 0x000000020a027223 */ /* 0x000fe2000001000f */
[----:B------:R-:W-:Y:S02]  /*a480*/  HADD2.F32 R5, -RZ, R5.H0_H0 ;  /* 0x20000005ff057230 */ /* 0x000fe40000004100 */
[----:B------:R-:W-:Y:S01]  /*a490*/  FFMA.FTZ R0, R18, R0, R11 ;  /* 0x0000000012007223 */ /* 0x000fe2000001000b */
[----:B------:R-:W-:Y:S02]  /*a4a0*/  HADD2.F32 R8, -RZ, R14.H1_H1 ;  /* 0x3000000eff087230 */ /* 0x000fe40000004100 */
[----:B------:R-:W-:Y:S01]  /*a4b0*/  FMUL.FTZ R10, R9, R4 ;  /* 0x00000004090a7220 */ /* 0x000fe20000410000 */
[----:B------:R-:W-:-:S02]  /*a4c0*/  HADD2.F32 R7, -RZ, R7.H0_H0 ;  /* 0x20000007ff077230 */ /* 0x000fc40000004100 */
[-C--:B------:R-:W-:Y:S01]  /*a4d0*/  FMUL.FTZ R15, R9, R6.reuse ;  /* 0x00000006090f7220 */ /* 0x080fe20000410000 */
[----:B------:R-:W-:Y:S02]  /*a4e0*/  HADD2.F32 R11, -RZ, R12.H0_H0 ;  /* 0x2000000cff0b7230 */ /* 0x000fe40000004100 */
[C---:B------:R-:W-:Y:S01]  /*a4f0*/  FMUL.FTZ R9, R8.reuse, R5 ;  /* 0x0000000508097220 */ /* 0x040fe20000410000 */
[----:B------:R-:W-:Y:S02]  /*a500*/  HADD2.F32 R14, -RZ, R14.H0_H0 ;  /* 0x2000000eff0e7230 */ /* 0x000fe40000004100 */
[----:B------:R-:W-:Y:S01]  /*a510*/  FMUL.FTZ R8, R8, R7 ;  /* 0x0000000708087220 */ /* 0x000fe20000410000 */
[----:B------:R-:W-:Y:S01]  /*a520*/  F2FP.F16.F32.PACK_AB R2, R2, R23 ;  /* 0x000000170202723e */ /* 0x000fe200000000ff */
        /* <DEDUP_REMOVED lines=8> */
[----:B------:R-:W-:Y:S02]  /*a5b0*/  MOV R15, R0 ;  /* 0x00000000000f7202 */ /* 0x000fe40000000f00 */
.L_x_3156:
[----:B------:R-:W-:Y:S05]  /*a5c0*/  BSYNC.RECONVERGENT B0 ;  /* 0x0000000000007941 */ /* 0x000fea0003800200 */
.L_x_3155:
[----:B-----5:R3:W-:Y:S04]  /*a5d0*/  STS.128 [R153+0x1000], R12 ;  /* 0x0010000c99007388 */ /* 0x0207e80000000c00 */
[----:B--2---:R3:W5:Y:S01]  /*a5e0*/  LD.E.128 R8, desc[UR4][R126.64+0x80] ;  /* 0x000080047e087980 */ /* 0x004762000c101d00 */
[----:B------:R-:W-:Y:S01]  /*a5f0*/  LOP3.LUT R0, R24, 0x40, RZ, 0xfc, !PT ;  /* 0x0000004018007812 */ /* 0x000fe200078efcff */
[----:B------:R-:W-:Y:S03]  /*a600*/  BSSY.RECONVERGENT B0, `(.L_x_3157) ;  /* 0x000002b000007945 */ /* 0x000fe60003800200 */
[----:B------:R-:W-:-:S13]  /*a610*/  ISETP.GE.AND P0, PT, R0, R3, PT ;  /* 0x000000030000720c */ /* 0x000fda0003f06270 */
[----:B------:R-:W-:Y:S05]  /*a620*/  @P0 BRA `(.L_x_3158) ;  /* 0x0000000000a00947 */ /* 0x000fea0003800000 */
[----:B------:R-:W2:Y:S04]  /*a630*/  LD.E.64 R4, desc[UR4][R20.64+0x40] ;  /* 0x0000400414047980 */ /* 0x000ea8000c101b00 */
[----:B------:R-:W4:Y:S01]  /*a640*/  LD.E.64 R6, desc[UR4][R16.64+0x40] ;  /* 0x0000400410067980 */ /* 0x000f22000c101b00 */
[----:B---3-5:R-:W-:Y:S01]  /*a650*/  MOV R13, R10 ;  /* 0x0000000a000d7202 */ /* 0x028fe20000000f00 */
[--C-:B------:R-:W-:Y:S02]  /*a660*/  HADD2.F32 R15, -RZ, R9.reuse.H0_H0 ;  /* 0x20000009ff0f7230 */ /* 0x100fe40000004100 */
[----:B------:R-:W-:Y:S02]  /*a670*/  HADD2.F32 R27, -RZ, R9.H1_H1 ;  /* 0x30000009ff1b7230 */ /* 0x000fe40000004100 */
[----:B------:R-:W-:-:S02]  /*a680*/  HADD2.F32 R12, -RZ, R11.H1_H1 ;  /* 0x3000000bff0c7230 */ /* 0x000fc40000004100 */
[----:B------:R-:W-:Y:S02]  /*a690*/  HADD2.F32 R23, -RZ, R11.H0_H0 ;  /* 0x2000000bff177230 */ /* 0x000fe40000004100 */
[----:B--2---:R-:W-:Y:S02]  /*a6a0*/  HADD2.F32 R2, -RZ, R4.H1_H1 ;  /* 0x30000004ff027230 */ /* 0x004fe40000004100 */
[----:B------:R-:W-:Y:S02]  /*a6b0*/  HADD2.F32 R0, -RZ, R5.H1_H1 ;  /* 0x30000005ff007230 */ /* 0x000fe40000004100 */
[--C-:B----4-:R-:W-:Y:S02]  /*a6c0*/  HADD2.F32 R10, -RZ, R6.reuse.H1_H1 ;  /* 0x30000006ff0a7230 */ /* 0x110fe40000004100 */
        /* <DEDUP_REMOVED lines=30> */
.L_x_3158:
[----:B------:R-:W-:Y:S05]  /*a8b0*/  BSYNC.RECONVERGENT B0 ;  /* 0x0000000000007941 */ /* 0x000fea0003800200 */
.L_x_3157:
[----:B-----5:R2:W-:Y:S02]  /*a8c0*/  STS.128 [R153+0x2000], R8 ;  /* 0x0020000899007388 */ /* 0x0205e40000000c00 */
.L_x_3152:
[----:B------:R-:W-:Y:S05]  /*a8d0*/  BSYNC.RECONVERGENT B1 ;  /* 0x0000000000017941 */ /* 0x000fea0003800200 */
.L_x_3151:
[----:B------:R-:W-:-:S04]  /*a8e0*/  IADD3 R160, PT, PT, R128, 0x20, RZ ;  /* 0x0000002080a07810 */ /* 0x000fc80007ffe0ff */
[----:B------:R-:W-:-:S13]  /*a8f0*/  ISETP.GE.AND P0, PT, R160, R19, PT ;  /* 0x00000013a000720c */ /* 0x000fda0003f06270 */
[----:B------:R-:W-:Y:S05]  /*a900*/  @P0 BRA `(.L_x_3149) ;  /* 0x0000002800300947 */ /* 0x000fea0003800000 */
[C---:B------:R-:W-:Y:S02]  /*a910*/  LEA R18, P2, R89.reuse, R126, 0x1 ;  /* 0x0000007e59127211 */ /* 0x040fe400078408ff */
[C---:B------:R-:W-:Y:S02]  /*a920*/  ISETP.GE.AND P1, PT, R24.reuse, R3, PT ;  /* 0x000000031800720c */ /* 0x040fe40003f26270 */
[----:B------:R-:W-:Y:S02]  /*a930*/  LEA.HI.X R19, R89, R127, R90, 0x1, P2 ;  /* 0x0000007f59137211 */ /* 0x000fe400010f0c5a */
[----:B------:R-:W-:-:S03]  /*a940*/  LOP3.LUT R0, R24, 0x20, RZ, 0xfc, !PT ;  /* 0x0000002018007812 */ /* 0x000fc600078efcff */
[----:B--2---:R2:W5:Y:S01]  /*a950*/  LD.E.128 R8, desc[UR4][R18.64] ;  /* 0x0000000412087980 */ /* 0x004562000c101d00 */
[----:B------:R-:W-:Y:S01]  /*a960*/  BSSY.RECONVERGENT B0, `(.L_x_3159) ;  /* 0x000002b000007945 */ /* 0x000fe20003800200 */
[----:B------:R-:W-:-:S04]  /*a970*/  ISETP.GE.AND P0, PT, R0, R3, PT ;  /* 0x000000030000720c */ /* 0x000fc80003f06270 */
[----:B------:R-:W-:Y:S09]  /*a980*/  @P1 BRA `(.L_x_3160) ;  /* 0x0000000000a01947 */ /* 0x000ff20003800000 */
[----:B------:R-:W4:Y:S04]  /*a990*/  LD.E.64 R4, desc[UR4][R20.64] ;  /* 0x0000000414047980 */ /* 0x000f28000c101b00 */
[----:B------:R-:W2:Y:S01]  /*a9a0*/  LD.E.64 R6, desc[UR4][R16.64] ;  /* 0x0000000410067980 */ /* 0x000ea2000c101b00 */
[----:B---3-5:R-:W-:Y:S01]  /*a9b0*/  MOV R13, R10 ;  /* 0x0000000a000d7202 */ /* 0x028fe20000000f00 */
[--C-:B------:R-:W-:Y:S02]  /*a9c0*/  HADD2.F32 R15, -RZ, R9.reuse.H0_H0 ;  /* 0x20000009ff0f7230 */ /* 0x100fe40000004100 */
[----:B------:R-:W-:Y:S02]  /*a9d0*/  HADD2.F32 R27, -RZ, R9.H1_H1 ;  /* 0x30000009ff1b7230 */ /* 0x000fe40000004100 */
[----:B------:R-:W-:-:S02]  /*a9e0*/  HADD2.F32 R12, -RZ, R11.H1_H1 ;  /* 0x3000000bff0c7230 */ /* 0x000fc40000004100 */
[----:B------:R-:W-:Y:S02]  /*a9f0*/  HADD2.F32 R23, -RZ, R11.H0_H0 ;  /* 0x2000000bff177230 */ /* 0x000fe40000004100 */
[----:B----4-:R-:W-:Y:S02]  /*aa00*/  HADD2.F32 R2, -RZ, R4.H1_H1 ;  /* 0x30000004ff027230 */ /* 0x010fe40000004100 */
[----:B------:R-:W-:Y:S02]  /*aa10*/  HADD2.F32 R0, -RZ, R5.H1_H1 ;  /* 0x30000005ff007230 */ /* 0x000fe40000004100 */
[--C-:B--2---:R-:W-:Y:S02]  /*aa20*/  HADD2.F32 R10, -RZ, R6.reuse.H1_H1 ;  /* 0x30000006ff0a7230 */ /* 0x104fe40000004100 */
        /* <DEDUP_REMOVED lines=30> */
.L_x_3160:
[----:B------:R-:W-:Y:S05]  /*ac10*/  BSYNC.RECONVERGENT B0 ;  /* 0x0000000000007941 */ /* 0x000fea0003800200 */
.L_x_3159:
[----:B-----5:R1:W-:Y:S04]  /*ac20*/  STS.128 [R153+0x800], R8 ;  /* 0x0008000899007388 */ /* 0x0203e80000000c00 */
[----:B---3--:R1:W5:Y:S01]  /*ac30*/  LD.E.128 R12, desc[UR4][R18.64+0x40] ;  /* 0x00004004120c7980 */ /* 0x008362000c101d00 */
[----:B------:R-:W-:Y:S04]  /*ac40*/  BSSY.RECONVERGENT B0, `(.L_x_3161) ;  /* 0x000002a000007945 */ /* 0x000fe80003800200 */
[----:B------:R-:W-:Y:S05]  /*ac50*/  @P0 BRA `(.L_x_3162) ;  /* 0x0000000000a00947 */ /* 0x000fea0003800000 */
[----:B------:R-:W3:Y:S04]  /*ac60*/  LD.E.64 R4, desc[UR4][R20.64+0x20] ;  /* 0x0000200414047980 */ /* 0x000ee8000c101b00 */
[----:B------:R-:W2:Y:S01]  /*ac70*/  LD.E.64 R6, desc[UR4][R16.64+0x20] ;  /* 0x0000200410067980 */ /* 0x000ea2000c101b00 */
[--C-:B-1---5:R-:W-:Y:S02]  /*ac80*/  HADD2.F32 R10, -RZ, R13.reuse.H0_H0 ;  /* 0x2000000dff0a7230 */ /* 0x122fe40000004100 */
[----:B------:R-:W-:Y:S02]  /*ac90*/  HADD2.F32 R13, -RZ, R13.H1_H1 ;  /* 0x3000000dff0d7230 */ /* 0x000fe40000004100 */
[--C-:B------:R-:W-:Y:S02]  /*aca0*/  HADD2.F32 R11, -RZ, R15.reuse.H1_H1 ;  /* 0x3000000fff0b7230 */ /* 0x100fe40000004100 */
[----:B------:R-:W-:-:S02]  /*acb0*/  HADD2.F32 R22, -RZ, R15.H0_H0 ;  /* 0x2000000fff167230 */ /* 0x000fc40000004100 */
[----:B---3--:R-:W-:Y:S02]  /*acc0*/  HADD2.F32 R2, -RZ, R4.H1_H1 ;  /* 0x30000004ff027230 */ /* 0x008fe40000004100 */
[----:B------:R-:W-:Y:S02]  /*acd0*/  HADD2.F32 R0, -RZ, R5.H1_H1 ;  /* 0x30000005ff007230 */ /* 0x000fe40000004100 */
[--C-:B--2---:R-:W-:Y:S02]  /*ace0*/  HADD2.F32 R9, -RZ, R6.reuse.H1_H1 ;  /* 0x30000006ff097230 */ /* 0x104fe40000004100 */
        /* <DEDUP_REMOVED lines=31> */
.L_x_3162:
[----:B------:R-:W-:Y:S05]  /*aee0*/  BSYNC.RECONVERGENT B0 ;  /* 0x0000000000007941 */ /* 0x000fea0003800200 */
.L_x_3161:
[----:B-----5:R3:W-:Y:S04]  /*aef0*/  STS.128 [R153+0x1800], R12 ;  /* 0x0018000c99007388 */ /* 0x0207e80000000c00 */
[----:B-1----:R3:W5:Y:S01]  /*af00*/  LD.E.128 R8, desc[UR4][R18.64+0x80] ;  /* 0x0000800412087980 */ /* 0x002762000c101d00 */
[----:B------:R-:W-:Y:S01]  /*af10*/  LOP3.LUT R24, R24, 0x40, RZ, 0xfc, !PT ;  /* 0x0000004018187812 */ /* 0x000fe200078efcff */
[----:B------:R-:W-:Y:S03]  /*af20*/  BSSY.RECONVERGENT B0, `(.L_x_3163) ;  /* 0x000002a000007945 */ /* 0x000fe60003800200 */
[----:B------:R-:W-:-:S13]  /*af30*/  ISETP.GE.AND P0, PT, R24, R3, PT ;  /* 0x000000031800720c */ /* 0x000fda0003f06270 */
[----:B------:R-:W-:Y:S05]  /*af40*/  @P0 BRA `(.L_x_3164) ;  /* 0x00000000009c0947 */ /* 0x000fea0003800000 */
[----:B------:R-:W2:Y:S04]  /*af50*/  LD.E.64 R2, desc[UR4][R20.64+0x40] ;  /* 0x0000400414027980 */ /* 0x000ea8000c101b00 */
[----:B------:R-:W4:Y:S01]  /*af60*/  LD.E.64 R4, desc[UR4][R16.64+0x40] ;  /* 0x0000400410047980 */ /* 0x000f22000c101b00 */
[--C-:B---3-5:R-:W-:Y:S01]  /*af70*/  HADD2.F32 R13, -RZ, R9.reuse.H0_H0 ;  /* 0x20000009ff0d7230 */ /* 0x128fe20000004100 */
[----:B------:R-:W-:Y:S01]  /*af80*/  MOV R12, R10 ;  /* 0x0000000a000c7202 */ /* 0x000fe20000000f00 */
[----:B------:R-:W-:Y:S02]  /*af90*/  HADD2.F32 R14, -RZ, R9.H1_H1 ;  /* 0x30000009ff0e7230 */ /* 0x000fe40000004100 */
[--C-:B------:R-:W-:Y:S02]  /*afa0*/  HADD2.F32 R10, -RZ, R11.reuse.H1_H1 ;  /* 0x3000000bff0a7230 */ /* 0x100fe40000004100 */
[----:B------:R-:W-:-:S02]  /*afb0*/  HADD2.F32 R15, -RZ, R11.H0_H0 ;  /* 0x2000000bff0f7230 */ /* 0x000fc40000004100 */
[----:B--2---:R-:W-:Y:S02]  /*afc0*/  HADD2.F32 R6, -RZ, R2.H1_H1 ;  /* 0x30000002ff067230 */ /* 0x004fe40000004100 */
[----:B------:R-:W-:Y:S02]  /*afd0*/  HADD2.F32 R0, -RZ, R3.H1_H1 ;  /* 0x30000003ff007230 */ /* 0x000fe40000004100 */
[--C-:B----4-:R-:W-:Y:S02]  /*afe0*/  HADD2.F32 R9, -RZ, R4.reuse.H1_H1 ;  /* 0x30000004ff097230 */ /* 0x110fe40000004100 */
        /* <DEDUP_REMOVED lines=29> */
.L_x_3164:
[----:B------:R-:W-:Y:S05]  /*b1c0*/  BSYNC.RECONVERGENT B0 ;  /* 0x0000000000007941 */ /* 0x000fea0003800200 */
.L_x_3163:
[----:B-----5:R1:W-:Y:S01]  /*b1d0*/  STS.128 [R153+0x2800], R8 ;  /* 0x0028000899007388 */ /* 0x0203e20000000c00 */
[----:B------:R-:W-:Y:S05]  /*b1e0*/  BRA `(.L_x_3149) ;  /* 0x0000001c00f87947 */ /* 0x000fea0003800000 */
.L_x_3150:
[----:B------:R-:W-:Y:S01]  /*b1f0*/  IMAD.IADD R27, R155, 0x1, -R152 ;  /* 0x000000019b1b7824 */ /* 0x000fe200078e0a98 */
[C---:B------:R-:W-:Y:S01]  /*b200*/  IADD3 R18, PT, PT, -R19.reuse, RZ, RZ ;  /* 0x000000ff13127210 */ /* 0x040fe20007ffe1ff */
[----:B------:R-:W-:Y:S01]  /*b210*/  BSSY.RECONVERGENT B1, `(.L_x_3165) ;  /* 0x00000fd000017945 */ /* 0x000fe20003800200 */
[----:B------:R-:W-:Y:S02]  /*b220*/  IMAD.IADD R21, R19, 0x1, -R24 ;  /* 0x0000000113157824 */ /* 0x000fe400078e0a18 */
[----:B------:R-:W-:Y:S02]  /*b230*/  ISETP.GE.AND P0, PT, R128, R27, PT ;  /* 0x0000001b8000720c */ /* 0x000fe40003f06270 */
[----:B------:R-:W-:-:S11]  /*b240*/  SHF.R.S32.HI R20, RZ, 0x1f, R18 ;  /* 0x0000001fff147819 */ /* 0x000fd60000011412 */
[----:B------:R-:W-:Y:S05]  /*b250*/  @P0 BRA `(.L_x_3166) ;  /* 0x0000000c00e00947 */ /* 0x000fea0003800000 */
[----:B------:R1:W5:Y:S01]  /*b260*/  LD.E.128 R28, desc[UR4][R126.64] ;  /* 0x000000047e1c7980 */ /* 0x000362000c101d00 */
[C---:B------:R-:W-:Y:S01]  /*b270*/  ISETP.GE.AND P1, PT, R24.reuse, R3, PT ;  /* 0x000000031800720c */ /* 0x040fe20003f26270 */
[----:B------:R-:W-:Y:S01]  /*b280*/  BSSY.RECONVERGENT B0, `(.L_x_3167) ;  /* 0x0000050000007945 */ /* 0x000fe20003800200 */
[----:B------:R-:W-:-:S04]  /*b290*/  LOP3.LUT R4, R24, 0x20, RZ, 0xfc, !PT ;  /* 0x0000002018047812 */ /* 0x000fc800078efcff */
[----:B------:R-:W-:-:S07]  /*b2a0*/  ISETP.GE.AND P0, PT, R4, R3, PT ;  /* 0x000000030400720c */ /* 0x000fce0003f06270 */
[----:B------:R-:W-:Y:S06]  /*b2b0*/  @P1 BRA `(.L_x_3168) ;  /* 0x0000000400301947 */ /* 0x000fec0003800000 */
        /* <DEDUP_REMOVED lines=9> */
[----:B-----5:R-:W-:-:S03]  /*b350*/  IADD3 R4, P1, PT, R22, R11, RZ ;  /* 0x0000000b16047210 */ /* 0x020fc60007f3e0ff */
[----:B------:R-:W2:Y:S01]  /*b360*/  LD.E.128 R12, desc[UR4][R12.64] ;  /* 0x000000040c0c7980 */ /* 0x000ea2000c101d00 */
[----:B------:R-:W-:Y:S02]  /*b370*/  IADD3.X R5, PT, PT, R23, R9, RZ, P1, !PT ;  /* 0x0000000917057210 */ /* 0x000fe40000ffe4ff */
[----:B------:R-:W-:-:S04]  /*b380*/  IADD3 R8, P1, PT, R16, R11, RZ ;  /* 0x0000000b10087210 */ /* 0x000fc80007f3e0ff */
[----:B------:R-:W3:Y:S01]  /*b390*/  LD.E.128 R4, desc[UR4][R4.64] ;  /* 0x0000000404047980 */ /* 0x000ee2000c101d00 */
[----:B------:R-:W-:-:S06]  /*b3a0*/  IADD3.X R9, PT, PT, R17, R9, RZ, P1, !PT ;  /* 0x0000000911097210 */ /* 0x000fcc0000ffe4ff */
[----:B------:R-:W3:Y:S01]  /*b3b0*/  LD.E.128 R8, desc[UR4][R8.64] ;  /* 0x0000000408087980 */ /* 0x000ee2000c101d00 */
[--C-:B--2---:R-:W-:Y:S02]  /*b3c0*/  HADD2.F32 R26, -RZ, R12.reuse.H0_H0 ;  /* 0x2000000cff1a7230 */ /* 0x104fe40000004100 */
[----:B----4-:R-:W-:Y:S02]  /*b3d0*/  HADD2.F32 R32, -RZ, R12.H1_H1 ;  /* 0x3000000cff207230 */ /* 0x010fe40000004100 */
[--C-:B------:R-:W-:Y:S02]  /*b3e0*/  HADD2.F32 R12, -RZ, R13.reuse.H0_H0 ;  /* 0x2000000dff0c7230 */ /* 0x100fe40000004100 */
[----:B------:R-:W-:Y:S02]  /*b3f0*/  HADD2.F32 R33, -RZ, R13.H1_H1 ;  /* 0x3000000dff217230 */ /* 0x000fe40000004100 */
[--C-:B------:R-:W-:Y:S02]  /*b400*/  HADD2.F32 R13, -RZ, R14.reuse.H0_H0 ;  /* 0x2000000eff0d7230 */ /* 0x100fe40000004100 */
[----:B------:R-:W-:-:S02]  /*b410*/  HADD2.F32 R34, -RZ, R14.H1_H1 ;  /* 0x3000000eff227230 */ /* 0x000fc40000004100 */
[--C-:B------:R-:W-:Y:S02]  /*b420*/  HADD2.F32 R14, -RZ, R15.reuse.H0_H0 ;  /* 0x2000000fff0e7230 */ /* 0x100fe40000004100 */
[----:B------:R-:W-:Y:S02]  /*b430*/  HADD2.F32 R35, -RZ, R15.H1_H1 ;  /* 0x3000000fff237230 */ /* 0x000fe40000004100 */
[--C-:B---3--:R-:W-:Y:S02]  /*b440*/  HADD2.F32 R15, -RZ, R4.reuse.H0_H0 ;  /* 0x20000004ff0f7230 */ /* 0x108fe40000004100 */
[----:B------:R-:W-:Y:S02]  /*b450*/  HADD2.F32 R39, -RZ, R4.H1_H1 ;  /* 0x30000004ff277230 */ /* 0x000fe40000004100 */
[--C-:B------:R-:W-:Y:S02]  /*b460*/  HADD2.F32 R37, -RZ, R5.reuse.H0_H0 ;  /* 0x20000005ff257230 */ /* 0x100fe40000004100 */
[----:B------:R-:W-:Y:S01]  /*b470*/  @P2 FADD.FTZ R15, -R15, -RZ ;  /* 0x800000ff0f0f2221 */ /* 0x000fe20000010100 */
[----:B------:R-:W-:-:S02]  /*b480*/  HADD2.F32 R36, -RZ, R5.H1_H1 ;  /* 0x30000005ff247230 */ /* 0x000fc40000004100 */
[----:B------:R-:W-:Y:S01]  /*b490*/  @P2 FADD.FTZ R39, -R39, -RZ ;  /* 0x800000ff27272221 */ /* 0x000fe20000010100 */
[--C-:B------:R-:W-:Y:S02]  /*b4a0*/  HADD2.F32 R4, -RZ, R6.reuse.H0_H0 ;  /* 0x20000006ff047230 */ /* 0x100fe40000004100 */
[----:B------:R-:W-:Y:S01]  /*b4b0*/  @P2 FADD.FTZ R37, -R37, -RZ ;  /* 0x800000ff25252221 */ /* 0x000fe20000010100 */
[----:B------:R-:W-:Y:S02]  /*b4c0*/  HADD2.F32 R41, -RZ, R6.H1_H1 ;  /* 0x30000006ff297230 */ /* 0x000fe40000004100 */
[----:B------:R-:W-:Y:S01]  /*b4d0*/  FMUL.FTZ R26, R26, R15 ;  /* 0x0000000f1a1a7220 */ /* 0x000fe20000410000 */
[--C-:B------:R-:W-:Y:S02]  /*b4e0*/  HADD2.F32 R5, -RZ, R7.reuse.H0_H0 ;  /* 0x20000007ff057230 */ /* 0x100fe40000004100 */
[----:B------:R-:W-:Y:S01]  /*b4f0*/  @P2 FADD.FTZ R4, -R4, -RZ ;  /* 0x800000ff04042221 */ /* 0x000fe20000010100 */
[----:B------:R-:W-:-:S02]  /*b500*/  HADD2.F32 R6, -RZ, R7.H1_H1 ;  /* 0x30000007ff067230 */ /* 0x000fc40000004100 */
[----:B------:R-:W-:Y:S01]  /*b510*/  @P2 FADD.FTZ R36, -R36, -RZ ;  /* 0x800000ff24242221 */ /* 0x000fe20000010100 */
[----:B------:R-:W-:Y:S02]  /*b520*/  HADD2.F32 R15, -RZ, R28.H1_H1 ;  /* 0x3000001cff0f7230 */ /* 0x000fe40000004100 */
[----:B------:R-:W-:Y:S01]  /*b530*/  @P2 FADD.FTZ R5, -R5, -RZ ;  /* 0x800000ff05052221 */ /* 0x000fe20000010100 */
[----:B------:R-:W-:Y:S01]  /*b540*/  FMUL.FTZ R13, R13, R4 ;  /* 0x000000040d0d7220 */ /* 0x000fe20000410000 */
[----:B------:R-:W-:Y:S01]  /*b550*/  @P2 FADD.FTZ R6, -R6, -RZ ;  /* 0x800000ff06062221 */ /* 0x000fe20000010100 */
[----:B------:R-:W-:Y:S02]  /*b560*/  HADD2.F32 R4, -RZ, R8.H0_H0 ;  /* 0x20000008ff047230 */ /* 0x000fe40000004100 */
[----:B------:R-:W-:Y:S01]  /*b570*/  FMUL.FTZ R14, R14, R5 ;  /* 0x000000050e0e7220 */ /* 0x000fe20000410000 */
[----:B------:R-:W-:Y:S02]  /*b580*/  HADD2.F32 R5, -RZ, R28.H0_H0 ;  /* 0x2000001cff057230 */ /* 0x000fe40000004100 */
[----:B------:R-:W-:Y:S01]  /*b590*/  FMUL.FTZ R35, R35, R6 ;  /* 0x0000000623237220 */ /* 0x000fe20000410000 */
[----:B------:R-:W-:-:S02]  /*b5a0*/  HADD2.F32 R7, -RZ, R29.H0_H0 ;  /* 0x2000001dff077230 */ /* 0x000fc40000004100 */
[----:B------:R-:W-:Y:S01]  /*b5b0*/  FMUL.FTZ R32, R32, R39 ;  /* 0x0000002720207220 */ /* 0x000fe20000410000 */
[----:B------:R-:W-:Y:S02]  /*b5c0*/  HADD2.F32 R8, -RZ, R8.H1_H1 ;  /* 0x30000008ff087230 */ /* 0x000fe40000004100 */
[----:B------:R-:W-:Y:S01]  /*b5d0*/  FMUL.FTZ R12, R12, R37 ;  /* 0x000000250c0c7220 */ /* 0x000fe20000410000 */
[--C-:B------:R-:W-:Y:S02]  /*b5e0*/  HADD2.F32 R6, -RZ, R9.reuse.H0_H0 ;  /* 0x20000009ff067230 */ /* 0x100fe40000004100 */
[----:B------:R-:W-:Y:S01]  /*b5f0*/  @P2 FADD.FTZ R41, -R41, -RZ ;  /* 0x800000ff29292221 */ /* 0x000fe20000010100 */
[----:B------:R-:W-:Y:S01]  /*b600*/  FMUL.FTZ R33, R33, R36 ;  /* 0x0000002421217220 */ /* 0x000fe20000410000 */
[----:B------:R-:W-:Y:S02]  /*b610*/  HADD2.F32 R36, -RZ, R9.H1_H1 ;  /* 0x30000009ff247230 */ /* 0x000fe40000004100 */
[----:B------:R-:W-:Y:S01]  /*b620*/  FFMA.FTZ R4, R5, R4, R26 ;  /* 0x0000000405047223 */ /* 0x000fe2000001001a */
[----:B------:R-:W-:-:S02]  /*b630*/  HADD2.F32 R28, -RZ, R10.H0_H0 ;  /* 0x2000000aff1c7230 */ /* 0x000fc40000004100 */
[----:B------:R-:W-:Y:S01]  /*b640*/  FFMA.FTZ R15, R15, R8, R32 ;  /* 0x000000080f0f7223 */ /* 0x000fe20000010020 */
[----:B------:R-:W-:Y:S02]  /*b650*/  HADD2.F32 R37, -RZ, R10.H1_H1 ;  /* 0x3000000aff257230 */ /* 0x000fe40000004100 */
[----:B------:R-:W-:Y:S01]  /*b660*/  FFMA.FTZ R6, R7, R6, R12 ;  /* 0x0000000607067223 */ /* 0x000fe2000001000c */
[--C-:B------:R-:W-:Y:S02]  /*b670*/  HADD2.F32 R9, -RZ, R11.reuse.H0_H0 ;  /* 0x2000000bff097230 */ /* 0x100fe40000004100 */
[----:B------:R-:W-:Y:S01]  /*b680*/  FMUL.FTZ R34, R34, R41 ;  /* 0x0000002922227220 */ /* 0x000fe20000410000 */
[----:B------:R-:W-:Y:S02]  /*b690*/  HADD2.F32 R10, -RZ, R11.H1_H1 ;  /* 0x3000000bff0a7230 */ /* 0x000fe40000004100 */
[----:B------:R-:W-:Y:S02]  /*b6a0*/  HADD2.F32 R12, -RZ, R29.H1_H1 ;  /* 0x3000001dff0c7230 */ /* 0x000fe40000004100 */
[----:B------:R-:W-:-:S02]  /*b6b0*/  HADD2.F32 R8, -RZ, R30.H0_H0 ;  /* 0x2000001eff087230 */ /* 0x000fc40000004100 */
[----:B------:R-:W-:Y:S02]  /*b6c0*/  HADD2.F32 R7, -RZ, R30.H1_H1 ;  /* 0x3000001eff077230 */ /* 0x000fe40000004100 */
        /* <DEDUP_REMOVED lines=11> */
.L_x_3168:
[----:B------:R-:W-:Y:S05]  /*b780*/  BSYNC.RECONVERGENT B0 ;  /* 0x0000000000007941 */ /* 0x000fea0003800200 */
.L_x_3167:
[----:B-----5:R2:W-:Y:S04]  /*b790*/  STS.128 [R153], R28 ;  /* 0x0000001c99007388 */ /* 0x0205e80000000c00 */
[----:B----4-:R2:W5:Y:S01]  /*b7a0*/  LD.E.128 R32, desc[UR4][R126.64+0x40] ;  /* 0x000040047e207980 */ /* 0x010562000c101d00 */
[----:B------:R-:W-:Y:S04]  /*b7b0*/  BSSY.RECONVERGENT B0, `(.L_x_3169) ;  /* 0x000004e000007945 */ /* 0x000fe80003800200 */
[----:B------:R-:W-:Y:S05]  /*b7c0*/  @P0 BRA `(.L_x_3170) ;  /* 0x0000000400300947 */ /* 0x000fea0003800000 */
[----:B------:R-:W-:-:S04]  /*b7d0*/  ISETP.GT.AND P1, PT, R21, 0x20, PT ;  /* 0x000000201500780c */ /* 0x000fc80003f24270 */
        /* <DEDUP_REMOVED lines=14> */
[----:B------:R-:W4:Y:S01]  /*b8c0*/  LD.E.128 R8, desc[UR4][R8.64+0x40] ;  /* 0x0000400408087980 */ /* 0x000f22000c101d00 */
[--C-:B---3--:R-:W-:Y:S02]  /*b8d0*/  HADD2.F32 R26, -RZ, R12.reuse.H0_H0 ;  /* 0x2000000cff1a7230 */ /* 0x108fe40000004100 */
[----:B--2---:R-:W-:Y:S02]  /*b8e0*/  HADD2.F32 R28, -RZ, R12.H1_H1 ;  /* 0x3000000cff1c7230 */ /* 0x004fe40000004100 */
[--C-:B------:R-:W-:Y:S02]  /*b8f0*/  HADD2.F32 R12, -RZ, R13.reuse.H0_H0 ;  /* 0x2000000dff0c7230 */ /* 0x100fe40000004100 */
[----:B------:R-:W-:Y:S02]  /*b900*/  HADD2.F32 R29, -RZ, R13.H1_H1 ;  /* 0x3000000dff1d7230 */ /* 0x000fe40000004100 */
[--C-:B------:R-:W-:Y:S02]  /*b910*/  HADD2.F32 R13, -RZ, R14.reuse.H0_H0 ;  /* 0x2000000eff0d7230 */ /* 0x100fe40000004100 */
[----:B------:R-:W-:-:S02]  /*b920*/  HADD2.F32 R30, -RZ, R14.H1_H1 ;  /* 0x3000000eff1e7230 */ /* 0x000fc40000004100 */
[--C-:B------:R-:W-:Y:S02]  /*b930*/  HADD2.F32 R14, -RZ, R15.reuse.H0_H0 ;  /* 0x2000000fff0e7230 */ /* 0x100fe40000004100 */
[----:B------:R-:W-:Y:S02]  /*b940*/  HADD2.F32 R31, -RZ, R15.H1_H1 ;  /* 0x3000000fff1f7230 */ /* 0x000fe40000004100 */
[--C-:B----4-:R-:W-:Y:S02]  /*b950*/  HADD2.F32 R15, -RZ, R4.reuse.H0_H0 ;  /* 0x20000004ff0f7230 */ /* 0x110fe40000004100 */
        /* <DEDUP_REMOVED lines=13> */
[----:B-----5:R-:W-:Y:S02]  /*ba30*/  HADD2.F32 R15, -RZ, R32.H1_H1 ;  /* 0x30000020ff0f7230 */ /* 0x020fe40000004100 */
        /* <DEDUP_REMOVED lines=37> */
.L_x_3170:
[----:B------:R-:W-:Y:S05]  /*bc90*/  BSYNC.RECONVERGENT B0 ;  /* 0x0000000000007941 */ /* 0x000fea0003800200 */
.L_x_3169:
[----:B-----5:R3:W-:Y:S04]  /*bca0*/  STS.128 [R153+0x1000], R32 ;  /* 0x0010002099007388 */ /* 0x0207e80000000c00 */
[----:B--2---:R3:W5:Y:S01]  /*bcb0*/  LD.E.128 R28, desc[UR4][R126.64+0x80] ;  /* 0x000080047e1c7980 */ /* 0x004762000c101d00 */
[----:B------:R-:W-:Y:S01]  /*bcc0*/  LOP3.LUT R4, R24, 0x40, RZ, 0xfc, !PT ;  /* 0x0000004018047812 */ /* 0x000fe200078efcff */
[----:B------:R-:W-:Y:S03]  /*bcd0*/  BSSY.RECONVERGENT B0, `(.L_x_3171) ;  /* 0x000004f000007945 */ /* 0x000fe60003800200 */
[----:B------:R-:W-:-:S13]  /*bce0*/  ISETP.GE.AND P0, PT, R4, R3, PT ;  /* 0x000000030400720c */ /* 0x000fda0003f06270 */
        /* <DEDUP_REMOVED lines=11> */
[----:B------:R-:W2:Y:S01]  /*bda0*/  LD.E.128 R12, desc[UR4][R12.64+0x80] ;  /* 0x000080040c0c7980 */ /* 0x000ea2000c101d00 */
[----:B------:R-:W-:Y:S02]  /*bdb0*/  IADD3.X R5, PT, PT, R23, R9, RZ, P0, !PT ;  /* 0x0000000917057210 */ /* 0x000fe400007fe4ff */
[----:B------:R-:W-:-:S04]  /*bdc0*/  IADD3 R8, P0, PT, R16, R11, RZ ;  /* 0x0000000b10087210 */ /* 0x000fc80007f1e0ff */
[----:B------:R-:W4:Y:S01]  /*bdd0*/  LD.E.128 R4, desc[UR4][R4.64+0x80] ;  /* 0x0000800404047980 */ /* 0x000f22000c101d00 */
[----:B------:R-:W-:-:S06]  /*bde0*/  IADD3.X R9, PT, PT, R17, R9, RZ, P0, !PT ;  /* 0x0000000911097210 */ /* 0x000fcc00007fe4ff */
[----:B------:R-:W4:Y:S01]  /*bdf0*/  LD.E.128 R8, desc[UR4][R8.64+0x80] ;  /* 0x0000800408087980 */ /* 0x000f22000c101d00 */
[--C-:B--2---:R-:W-:Y:S02]  /*be00*/  HADD2.F32 R26, -RZ, R12.reuse.H0_H0 ;  /* 0x2000000cff1a7230 */ /* 0x104fe40000004100 */
[----:B---3--:R-:W-:Y:S02]  /*be10*/  HADD2.F32 R32, -RZ, R12.H1_H1 ;  /* 0x3000000cff207230 */ /* 0x008fe40000004100 */
        /* <DEDUP_REMOVED lines=58> */
.L_x_3172:
[----:B------:R-:W-:Y:S05]  /*c1c0*/  BSYNC.RECONVERGENT B0 ;  /* 0x0000000000007941 */ /* 0x000fea0003800200 */
.L_x_3171:
[----:B-----5:R2:W-:Y:S02]  /*c1d0*/  STS.128 [R153+0x2000], R28 ;  /* 0x0020001c99007388 */ /* 0x0205e40000000c00 */
.L_x_3166:
[----:B------:R-:W-:Y:S05]  /*c1e0*/  BSYNC.RECONVERGENT B1 ;  /* 0x0000000000017941 */ /* 0x000fea0003800200 */
.L_x_3165:
        /* <DEDUP_REMOVED lines=24> */
[----:B------:R-:W2:Y:S01]  /*c370*/  LD.E.128 R4, desc[UR4][R4.64] ;  /* 0x0000000404047980 */ /* 0x000ea2000c101d00 */
[----:B------:R-:W-:-:S06]  /*c380*/  IADD3.X R9, PT, PT, R17, R11, RZ, P1, !PT ;  /* 0x0000000b11097210 */ /* 0x000fcc0000ffe4ff */
[----:B------:R-:W2:Y:S01]  /*c390*/  LD.E.128 R8, desc[UR4][R8.64] ;  /* 0x0000000408087980 */ /* 0x000ea2000c101d00 */
[----:B---34-:R-:W-:Y:S01]  /*c3a0*/  MOV R32, R30 ;  /* 0x0000001e00207202 */ /* 0x018fe20000000f00 */
[--C-:B--2---:R-:W-:Y:S02]  /*c3b0*/  HADD2.F32 R30, -RZ, R12.reuse.H0_H0 ;  /* 0x2000000cff1e7230 */ /* 0x104fe40000004100 */
[----:B------:R-:W-:Y:S02]  /*c3c0*/  HADD2.F32 R33, -RZ, R12.H1_H1 ;  /* 0x3000000cff217230 */ /* 0x000fe40000004100 */
[--C-:B------:R-:W-:Y:S02]  /*c3d0*/  HADD2.F32 R12, -RZ, R13.reuse.H0_H0 ;  /* 0x2000000dff0c7230 */ /* 0x100fe40000004100 */
[----:B------:R-:W-:Y:S02]  /*c3e0*/  HADD2.F32 R34, -RZ, R13.H1_H1 ;  /* 0x3000000dff227230 */ /* 0x000fe40000004100 */
[----:B------:R-:W-:-:S02]  /*c3f0*/  HADD2.F32 R13, -RZ, R14.H0_H0 ;  /* 0x2000000eff0d7230 */ /* 0x000fc40000004100 */
[----:B------:R-:W-:Y:S02]  /*c400*/  HADD2.F32 R35, -RZ, R14.H1_H1 ;  /* 0x3000000eff237230 */ /* 0x000fe40000004100 */
[--C-:B------:R-:W-:Y:S02]  /*c410*/  HADD2.F32 R14, -RZ, R15.reuse.H0_H0 ;  /* 0x2000000fff0e7230 */ /* 0x100fe40000004100 */
[----:B------:R-:W-:Y:S02]  /*c420*/  HADD2.F32 R36, -RZ, R15.H1_H1 ;  /* 0x3000000fff247230 */ /* 0x000fe40000004100 */
[--C-:B------:R-:W-:Y:S02]  /*c430*/  HADD2.F32 R15, -RZ, R4.reuse.H0_H0 ;  /* 0x20000004ff0f7230 */ /* 0x100fe40000004100 */
        /* <DEDUP_REMOVED lines=15> */
[----:B------:R-:W-:Y:S02]  /*c530*/  HADD2.F32 R4, -RZ, R8.H0_H0 ;  /* 0x20000008ff047230 */ /* 0x000fe40000004100 */
        /* <DEDUP_REMOVED lines=35> */
.L_x_3174:
[----:B------:R-:W-:Y:S05]  /*c770*/  BSYNC.RECONVERGENT B0 ;  /* 0x0000000000007941 */ /* 0x000fea0003800200 */
.L_x_3173:
[----:B-----5:R1:W-:Y:S04]  /*c780*/  STS.128 [R153+0x800], R28 ;  /* 0x0008001c99007388 */ /* 0x0203e80000000c00 */
[----:B---34-:R1:W5:Y:S01]  /*c790*/  LD.E.128 R32, desc[UR4][R26.64+0x40] ;  /* 0x000040041a207980 */ /* 0x018362000c101d00 */
        /* <DEDUP_REMOVED lines=12> */
[----:B------:R-:W1:Y:S01]  /*c860*/  LD.E.128 R12, desc[UR4][R12.64+0x40] ;  /* 0x000040040c0c7980 */ /* 0x000e62000c101d00 */
[----:B------:R-:W-:Y:S02]  /*c870*/  IADD3.X R5, PT, PT, R23, R11, RZ, P0, !PT ;  /* 0x0000000b17057210 */ /* 0x000fe400007fe4ff */
[----:B------:R-:W-:-:S04]  /*c880*/  IADD3 R8, P0, PT, R16, R9, RZ ;  /* 0x0000000910087210 */ /* 0x000fc80007f1e0ff */
[----:B------:R-:W3:Y:S01]  /*c890*/  LD.E.128 R4, desc[UR4][R4.64+0x40] ;  /* 0x0000400404047980 */ /* 0x000ee2000c101d00 */
[----:B------:R-:W-:-:S06]  /*c8a0*/  IADD3.X R9, PT, PT, R17, R11, RZ, P0, !PT ;  /* 0x0000000b11097210 */ /* 0x000fcc00007fe4ff */
[----:B------:R-:W4:Y:S01]  /*c8b0*/  LD.E.128 R8, desc[UR4][R8.64+0x40] ;  /* 0x0000400408087980 */ /* 0x000f22000c101d00 */
[--C-:B-1----:R-:W-:Y:S02]  /*c8c0*/  HADD2.F32 R28, -RZ, R12.reuse.H0_H0 ;  /* 0x2000000cff1c7230 */ /* 0x102fe40000004100 */
[----:B------:R-:W-:Y:S02]  /*c8d0*/  HADD2.F32 R29, -RZ, R12.H1_H1 ;  /* 0x3000000cff1d7230 */ /* 0x000fe40000004100 */
[--C-:B------:R-:W-:Y:S02]  /*c8e0*/  HADD2.F32 R12, -RZ, R13.reuse.H0_H0 ;  /* 0x2000000dff0c7230 */ /* 0x100fe40000004100 */
[----:B------:R-:W-:Y:S02]  /*c8f0*/  HADD2.F32 R30, -RZ, R13.H1_H1 ;  /* 0x3000000dff1e7230 */ /* 0x000fe40000004100 */
[--C-:B------:R-:W-:Y:S02]  /*c900*/  HADD2.F32 R13, -RZ, R14.reuse.H0_H0 ;  /* 0x2000000eff0d7230 */ /* 0x100fe40000004100 */
[----:B------:R-:W-:-:S02]  /*c910*/  HADD2.F32 R31, -RZ, R14.H1_H1 ;  /* 0x3000000eff1f7230 */ /* 0x000fc40000004100 */
[--C-:B------:R-:W-:Y:S02]  /*c920*/  HADD2.F32 R14, -RZ, R15.reuse.H0_H0 ;  /* 0x2000000fff0e7230 */ /* 0x100fe40000004100 */
[----:B------:R-:W-:Y:S02]  /*c930*/  HADD2.F32 R36, -RZ, R15.H1_H1 ;  /* 0x3000000fff247230 */ /* 0x000fe40000004100 */
[--C-:B---3--:R-:W-:Y:S02]  /*c940*/  HADD2.F32 R15, -RZ, R4.reuse.H0_H0 ;  /* 0x20000004ff0f7230 */ /* 0x108fe40000004100 */
[--C-:B------:R-:W-:Y:S02]  /*c950*/  HADD2.F32 R37, -RZ, R5.reuse.H0_H0 ;  /* 0x20000005ff257230 */ /* 0x100fe40000004100 */
[----:B------:R-:W-:Y:S02]  /*c960*/  HADD2.F32 R4, -RZ, R4.H1_H1 ;  /* 0x30000004ff047230 */ /* 0x000fe40000004100 */
[----:B------:R-:W-:Y:S01]  /*c970*/  @P1 FADD.FTZ R15, -R15, -RZ ;  /* 0x800000ff0f0f1221 */ /* 0x000fe20000010100 */
[----:B------:R-:W-:-:S02]  /*c980*/  HADD2.F32 R5, -RZ, R5.H1_H1 ;  /* 0x30000005ff057230 */ /* 0x000fc40000004100 */
[----:B------:R-:W-:Y:S01]  /*c990*/  @P1 FADD.FTZ R37, -R37, -RZ ;  /* 0x800000ff25251221 */ /* 0x000fe20000010100 */
[--C-:B------:R-:W-:Y:S02]  /*c9a0*/  HADD2.F32 R38, -RZ, R6.reuse.H0_H0 ;  /* 0x20000006ff267230 */ /* 0x100fe40000004100 */
[----:B------:R-:W-:Y:S01]  /*c9b0*/  @P1 FADD.FTZ R4, -R4, -RZ ;  /* 0x800000ff04041221 */ /* 0x000fe20000010100 */
[--C-:B------:R-:W-:Y:S02]  /*c9c0*/  HADD2.F32 R39, -RZ, R7.reuse.H0_H0 ;  /* 0x20000007ff277230 */ /* 0x100fe40000004100 */
[----:B------:R-:W-:Y:S01]  /*c9d0*/  @P1 FADD.FTZ R5, -R5, -RZ ;  /* 0x800000ff05051221 */ /* 0x000fe20000010100 */
[----:B------:R-:W-:Y:S02]  /*c9e0*/  HADD2.F32 R6, -RZ, R6.H1_H1 ;  /* 0x30000006ff067230 */ /* 0x000fe40000004100 */
[----:B------:R-:W-:Y:S01]  /*c9f0*/  FMUL.FTZ R29, R29, R4 ;  /* 0x000000041d1d7220 */ /* 0x000fe20000410000 */
[----:B------:R-:W-:-:S02]  /*ca00*/  HADD2.F32 R7, -RZ, R7.H1_H1 ;  /* 0x30000007ff077230 */ /* 0x000fc40000004100 */
[----:B------:R-:W-:Y:S01]  /*ca10*/  FMUL.FTZ R30, R30, R5 ;  /* 0x000000051e1e7220 */ /* 0x000fe20000410000 */
[----:B-----5:R-:W-:Y:S02]  /*ca20*/  HADD2.F32 R5, -RZ, R32.H0_H0 ;  /* 0x20000020ff057230 */ /* 0x020fe40000004100 */
[----:B------:R-:W-:Y:S01]  /*ca30*/  FMUL.FTZ R28, R28, R15 ;  /* 0x0000000f1c1c7220 */ /* 0x000fe20000410000 */
[----:B----4-:R-:W-:Y:S02]  /*ca40*/  HADD2.F32 R4, -RZ, R8.H0_H0 ;  /* 0x20000008ff047230 */ /* 0x010fe40000004100 */
[----:B------:R-:W-:Y:S01]  /*ca50*/  @P1 FADD.FTZ R38, -R38, -RZ ;  /* 0x800000ff26261221 */ /* 0x000fe20000010100 */
[----:B------:R-:W-:Y:S02]  /*ca60*/  HADD2.F32 R32, -RZ, R32.H1_H1 ;  /* 0x30000020ff207230 */ /* 0x000fe40000004100 */
[----:B------:R-:W-:Y:S01]  /*ca70*/  @P1 FADD.FTZ R6, -R6, -RZ ;  /* 0x800000ff06061221 */ /* 0x000fe20000010100 */
[----:B------:R-:W-:-:S02]  /*ca80*/  HADD2.F32 R8, -RZ, R8.H1_H1 ;  /* 0x30000008ff087230 */ /* 0x000fc40000004100 */
[----:B------:R-:W-:Y:S01]  /*ca90*/  @P1 FADD.FTZ R7, -R7, -RZ ;  /* 0x800000ff07071221 */ /* 0x000fe20000010100 */
[----:B------:R-:W-:Y:S01]  /*caa0*/  @P1 FADD.FTZ R39, -R39, -RZ ;  /* 0x800000ff27271221 */ /* 0x000fe20000010100 */
[----:B------:R-:W-:Y:S01]  /*cab0*/  FMUL.FTZ R13, R13, R38 ;  /* 0x000000260d0d7220 */ /* 0x000fe20000410000 */
[----:B------:R-:W-:Y:S01]  /*cac0*/  FMUL.FTZ R31, R31, R6 ;  /* 0x000000061f1f7220 */ /* 0x000fe20000410000 */
[----:B------:R-:W-:Y:S01]  /*cad0*/  FMUL.FTZ R36, R36, R7 ;  /* 0x0000000724247220 */ /* 0x000fe20000410000 */
[----:B------:R-:W-:Y:S01]  /*cae0*/  FFMA.FTZ R4, R5, R4, R28 ;  /* 0x0000000405047223 */ /* 0x000fe2000001001c */
[----:B------:R-:W-:Y:S01]  /*caf0*/  FFMA.FTZ R29, R32, R8, R29 ;  /* 0x00000008201d7223 */ /* 0x000fe2000001001d */
[----:B------:R-:W-:Y:S02]  /*cb00*/  HADD2.F32 R7, -RZ, R33.H0_H0 ;  /* 0x20000021ff077230 */ /* 0x000fe40000004100 */
[----:B------:R-:W-:Y:S01]  /*cb10*/  FMUL.FTZ R12, R12, R37 ;  /* 0x000000250c0c7220 */ /* 0x000fe20000410000 */
[----:B------:R-:W-:-:S02]  /*cb20*/  HADD2.F32 R6, -RZ, R9.H0_H0 ;  /* 0x20000009ff067230 */ /* 0x000fc40000004100 */
[----:B------:R-:W-:Y:S01]  /*cb30*/  FMUL.FTZ R14, R14, R39 ;  /* 0x000000270e0e7220 */ /* 0x000fe20000410000 */
[----:B------:R-:W-:Y:S01]  /*cb40*/  HADD2.F32 R38, -RZ, R10.H0_H0 ;  /* 0x2000000aff267230 */ /* 0x000fe20000004100 */
[----:B------:R-:W-:Y:S01]  /*cb50*/  F2FP.F16.F32.PACK_AB R32, R29, R4 ;  /* 0x000000041d20723e */ /* 0x000fe200000000ff */
[----:B------:R-:W-:Y:S02]  /*cb60*/  HADD2.F32 R15, -RZ, R11.H0_H0 ;  /* 0x2000000bff0f7230 */ /* 0x000fe40000004100 */
[----:B------:R-:W-:Y:S01]  /*cb70*/  FFMA.FTZ R6, R7, R6, R12 ;  /* 0x0000000607067223 */ /* 0x000fe2000001000c */
[----:B------:R-:W-:Y:S02]  /*cb80*/  HADD2.F32 R8, -RZ, R34.H0_H0 ;  /* 0x20000022ff087230 */ /* 0x000fe40000004100 */
[----:B------:R-:W-:Y:S02]  /*cb90*/  HADD2.F32 R5, -RZ, R35.H0_H0 ;  /* 0x20000023ff057230 */ /* 0x000fe40000004100 */
[----:B------:R-:W-:-:S02]  /*cba0*/  HADD2.F32 R9, -RZ, R9.H1_H1 ;  /* 0x30000009ff097230 */ /* 0x000fc40000004100 */
[----:B------:R-:W-:Y:S01]  /*cbb0*/  FFMA.FTZ R8, R8, R38, R13 ;  /* 0x0000002608087223 */ /* 0x000fe2000001000d */
[----:B------:R-:W-:Y:S02]  /*cbc0*/  HADD2.F32 R10, -RZ, R10.H1_H1 ;  /* 0x3000000aff0a7230 */ /* 0x000fe40000004100 */
[----:B------:R-:W-:Y:S01]  /*cbd0*/  FFMA.FTZ R5, R5, R15, R14 ;  /* 0x0000000f05057223 */ /* 0x000fe2000001000e */
[----:B------:R-:W-:Y:S02]  /*cbe0*/  HADD2.F32 R11, -RZ, R11.H1_H1 ;  /* 0x3000000bff0b7230 */ /* 0x000fe40000004100 */
[----:B------:R-:W-:Y:S02]  /*cbf0*/  HADD2.F32 R33, -RZ, R33.H1_H1 ;  /* 0x30000021ff217230 */ /* 0x000fe40000004100 */
[----:B------:R-:W-:Y:S02]  /*cc00*/  HADD2.F32 R34, -RZ, R34.H1_H1 ;  /* 0x30000022ff227230 */ /* 0x000fe40000004100 */
[----:B------:R-:W-:-:S02]  /*cc10*/  HADD2.F32 R35, -RZ, R35.H1_H1 ;  /* 0x30000023ff237230 */ /* 0x000fc40000004100 */
[----:B------:R-:W-:Y:S01]  /*cc20*/  FFMA.FTZ R9, R33, R9, R30 ;  /* 0x0000000921097223 */ /* 0x000fe2000001001e */
[----:B------:R-:W-:Y:S02]  /*cc30*/  FFMA.FTZ R31, R34, R10, R31 ;  /* 0x0000000a221f7223 */ /* 0x000fe4000001001f */
[----:B------:R-:W-:Y:S02]  /*cc40*/  FFMA.FTZ R36, R35, R11, R36 ;  /* 0x0000000b23247223 */ /* 0x000fe40000010024 */
[----:B------:R-:W-:Y:S02]  /*cc50*/  F2FP.F16.F32.PACK_AB R33, R9, R6 ;  /* 0x000000060921723e */ /* 0x000fe400000000ff */
[----:B------:R-:W-:Y:S02]  /*cc60*/  F2FP.F16.F32.PACK_AB R34, R31, R8 ;  /* 0x000000081f22723e */ /* 0x000fe400000000ff */
[----:B------:R-:W-:Y:S02]  /*cc70*/  F2FP.F16.F32.PACK_AB R35, R36, R5 ;  /* 0x000000052423723e */ /* 0x000fe400000000ff */
.L_x_3176:
[----:B------:R-:W-:Y:S05]  /*cc80*/  BSYNC.RECONVERGENT B0 ;  /* 0x0000000000007941 */ /* 0x000fea0003800200 */
.L_x_3175:
[----:B-----5:R3:W-:Y:S04]  /*cc90*/  STS.128 [R153+0x1800], R32 ;  /* 0x0018002099007388 */ /* 0x0207e80000000c00 */
[----:B-1----:R3:W5:Y:S01]  /*cca0*/  LD.E.128 R28, desc[UR4][R26.64+0x80] ;  /* 0x000080041a1c7980 */ /* 0x002762000c101d00 */
        /* <DEDUP_REMOVED lines=14> */
[----:B------:R-:W4:Y:S01]  /*cd90*/  LD.E.128 R12, desc[UR4][R12.64+0x80] ;  /* 0x000080040c0c7980 */ /* 0x000f22000c101d00 */
[----:B------:R-:W-:Y:S02]  /*cda0*/  IADD3.X R5, PT, PT, R23, R9, RZ, P0, !PT ;  /* 0x0000000917057210 */ /* 0x000fe400007fe4ff */
[----:B------:R-:W-:-:S04]  /*cdb0*/  IADD3 R8, P0, PT, R16, R3, RZ ;  /* 0x0000000310087210 */ /* 0x000fc80007f1e0ff */
[----:B------:R-:W2:Y:S01]  /*cdc0*/  LD.E.128 R4, desc[UR4][R4.64+0x80] ;  /* 0x0000800404047980 */ /* 0x000ea2000c101d00 */
[----:B------:R-:W-:-:S06]  /*cdd0*/  IADD3.X R9, PT, PT, R17, R9, RZ, P0, !PT ;  /* 0x0000000911097210 */ /* 0x000fcc00007fe4ff */
[----:B------:R-:W3:Y:S01]  /*cde0*/  LD.E.128 R8, desc[UR4][R8.64+0x80] ;  /* 0x0000800408087980 */ /* 0x000ee2000c101d00 */
[--C-:B----4-:R-:W-:Y:S02]  /*cdf0*/  HADD2.F32 R3, -RZ, R14.reuse.H0_H0 ;  /* 0x2000000eff037230 */ /* 0x110fe40000004100 */
        /* <DEDUP_REMOVED lines=27> */
[----:B---3--:R-:W-:Y:S02]  /*cfb0*/  HADD2.F32 R4, -RZ, R8.H0_H0 ;  /* 0x20000008ff047230 */ /* 0x008fe40000004100 */
        /* <DEDUP_REMOVED lines=15> */
[--C-:B------:R-:W-:Y:S01]  /*d0b0*/  HADD2.F32 R9, -RZ, R11.reuse.H0_H0 ;  /* 0x2000000bff097230 */ /* 0x100fe20000004100 */
[----:B------:R-:W-:Y:S01]  /*d0c0*/  F2FP.F16.F32.PACK_AB R28, R15, R0 ;  /* 0x000000000f1c723e */ /* 0x000fe200000000ff */
        /* <DEDUP_REMOVED lines=11> */
[----:B------:R-:W-:Y:S02]  /*d180*/  FFMA.FTZ R8, R8, R10, R17 ;  /* 0x0000000a08087223 */ /* 0x000fe40000010011 */
[----:B------:R-:W-:-:S03]  /*d190*/  F2FP.F16.F32.PACK_AB R30, R16, R3 ;  /* 0x00000003101e723e */ /* 0x000fc600000000ff */
[----:B------:R-:W-:-:S03]  /*d1a0*/  F2FP.F16.F32.PACK_AB R31, R8, R5 ;  /* 0x00000005081f723e */ /* 0x000fc600000000ff */
.L_x_3178:
[----:B------:R-:W-:Y:S05]  /*d1b0*/  BSYNC.RECONVERGENT B0 ;  /* 0x0000000000007941 */ /* 0x000fea0003800200 */
.L_x_3177:
[----:B-----5:R1:W-:Y:S02]  /*d1c0*/  STS.128 [R153+0x2800], R28 ;  /* 0x0028001c99007388 */ /* 0x0203e40000000c00 */
.L_x_3149:
[----:B------:R-:W-:Y:S05]  /*d1d0*/  BSYNC.RECONVERGENT B2 ;  /* 0x0000000000027941 */ /* 0x000fea0003800200 */
.L_x_3145:
[--C-:B--2---:R-:W-:Y:S01]  /*d1e0*/  IMAD.IADD R3, R81, 0x1, -R151.reuse ;  /* 0x0000000151037824 */ /* 0x104fe200078e0a97 */
[----:B------:R-:W-:Y:S01]  /*d1f0*/  BSSY.RECONVERGENT B1, `(.L_x_3179) ;  /* 0x00001d2000017945 */ /* 0x000fe20003800200 */
[C---:B------:R-:W-:Y:S02]  /*d200*/  VIADD R2, R128.reuse, 0x40 ;  /* 0x0000004080027836 */ /* 0x040fe40000000000 */
[----:B------:R-:W-:Y:S01]  /*d210*/  VIADD R0, R128, 0x60 ;  /* 0x0000006080007836 */ /* 0x000fe20000000000 */
[-C--:B------:R-:W-:Y:S01]  /*d220*/  ISETP.GE.AND P4, PT, R160, R3.reuse, PT ;  /* 0x00000003a000720c */ /* 0x080fe20003f86270 */
[--C-:B------:R-:W-:Y:S01]  /*d230*/  IMAD R141, R65, 0x2, R62.reuse ;  /* 0x00000002418d7824 */ /* 0x100fe200078e023e */
[-C--:B------:R-:W-:Y:S01]  /*d240*/  ISETP.GE.AND P3, PT, R2, R3.reuse, PT ;  /* 0x000000030200720c */ /* 0x080fe20003f66270 */
[----:B------:R-:W-:Y:S01]  /*d250*/  IMAD R140, R63, 0x2, R62 ;  /* 0x000000023f8c7824 */ /* 0x000fe200078e023e */
[-C--:B------:R-:W-:Y:S01]  /*d260*/  ISETP.GE.AND P2, PT, R0, R3.reuse, PT ;  /* 0x000000030000720c */ /* 0x080fe20003f46270 */
[----:B------:R-:W-:Y:S01]  /*d270*/  IMAD R80, R80, 0x2, R151 ;  /* 0x0000000250507824 */ /* 0x000fe200078e0297 */
[----:B------:R-:W-:-:S02]  /*d280*/  ISETP.GE.AND P5, PT, R128, R3, PT ;  /* 0x000000038000720c */ /* 0x000fc40003fa6270 */
[----:B------:R-:W-:Y:S01]  /*d290*/  ISETP.GE.AND P1, PT, R0, R3, PT ;  /* 0x000000030000720c */ /* 0x000fe20003f26270 */
[----:B------:R-:W-:-:S04]  /*d2a0*/  VIADD R60, R80, 0x10 ;  /* 0x00000010503c7836 */ /* 0x000fc80000000000 */
[CC--:B------:R-:W-:Y:S02]  /*d2b0*/  @!P4 LEA R6, P0, R85.reuse, R144.reuse, 0x1 ;  /* 0x000000905506c211 */ /* 0x0c0fe400078008ff */
[----:B------:R-:W-:Y:S02]  /*d2c0*/  ISETP.GE.AND P6, PT, R60, R81, PT ;  /* 0x000000513c00720c */ /* 0x000fe40003fc6270 */
[-C--:B------:R-:W-:Y:S01]  /*d2d0*/  @!P4 LEA.HI.X R7, R85, R145.reuse, R86, 0x1, P0 ;  /* 0x000000915507c211 */ /* 0x080fe200000f0c56 */
[----:B------:R-:W-:Y:S01]  /*d2e0*/  @!P2 IMAD R4, R143, 0xc0, RZ ;  /* 0x000000c08f04a824 */ /* 0x000fe200078e02ff */
[C---:B-1----:R-:W-:Y:S01]  /*d2f0*/  @!P3 LEA R10, P0, R142.reuse, R144, 0x7 ;  /* 0x000000908e0ab211 */ /* 0x042fe200078038ff */
[C---:B------:R-:W-:Y:S01]  /*d300*/  @!P2 IMAD.WIDE.U32 R8, R142.reuse, 0xc0, R144 ;  /* 0x000000c08e08a825 */ /* 0x040fe200078e0090 */
[----:B------:R-:W-:Y:S01]  /*d310*/  @!PT LDS RZ, [RZ] ;  /* 0x00000000fffff984 */ /* 0x000fe20000000800 */
[----:B------:R-:W-:Y:S01]  /*d320*/  @!PT LDS RZ, [RZ] ;  /* 0x00000000fffff984 */ /* 0x000fe20000000800 */
[----:B------:R-:W-:Y:S01]  /*d330*/  @!PT LDS RZ, [RZ] ;  /* 0x00000000fffff984 */ /* 0x000fe20000000800 */
[----:B------:R-:W-:Y:S02]  /*d340*/  @!P5 LDGSTS.E.BYPASS.LTC128B.128 [R153+0x3000], desc[UR4][R144.64] ;  /* 0x030000009099dfae */ /* 0x000fe4000b981a04 */
[----:B------:R-:W-:Y:S01]  /*d350*/  @!P3 LEA.HI.X R11, R142, R145, R143, 0x7, P0 ;  /* 0x000000918e0bb211 */ /* 0x000fe200000f3c8f */
[----:B------:R-:W-:Y:S01]  /*d360*/  @!P2 IMAD.IADD R9, R4, 0x1, R9 ;  /* 0x000000010409a824 */ /* 0x000fe200078e0209 */
[----:B------:R-:W-:Y:S01]  /*d370*/  @!P5 LDGSTS.E.BYPASS.LTC128B.128 [R153+0x5000], desc[UR4][R144.64+0x40] ;  /* 0x050000409099dfae */ /* 0x000fe2000b981a04 */
[----:B------:R-:W-:Y:S01]  /*d380*/  ISETP.GE.AND P0, PT, R160, R3, PT ;  /* 0x00000003a000720c */ /* 0x000fe20003f06270 */
[----:B------:R-:W-:-:S02]  /*d390*/  @!P1 IMAD R0, R119, 0xc0, RZ ;  /* 0x000000c077009824 */ /* 0x000fc400078e02ff */
[----:B------:R-:W-:Y:S01]  /*d3a0*/  @!P5 LDGSTS.E.BYPASS.LTC128B.128 [R153+0x7000], desc[UR4][R144.64+0x80] ;  /* 0x070000809099dfae */ /* 0x000fe2000b981a04 */
[----:B------:R-:W-:-:S03]  /*d3b0*/  @!P1 IMAD.WIDE.U32 R4, R118, 0xc0, R146 ;  /* 0x000000c076049825 */ /* 0x000fc600078e0092 */
[----:B------:R-:W-:Y:S01]  /*d3c0*/  @!P4 LDGSTS.E.BYPASS.LTC128B.128 [R153+0x3800], desc[UR4][R6.64] ;  /* 0x038000000699cfae */ /* 0x000fe2000b981a04 */
[----:B------:R-:W-:Y:S02]  /*d3d0*/  @!P1 IMAD.IADD R5, R0, 0x1, R5 ;  /* 0x0000000100059824 */ /* 0x000fe400078e0205 */
[----:B------:R-:W-:Y:S01]  /*d3e0*/  VIADD R0, R80, 0x8 ;  /* 0x0000000850007836 */ /* 0x000fe20000000000 */
[----:B------:R-:W-:Y:S04]  /*d3f0*/  @!P4 LDGSTS.E.BYPASS.LTC128B.128 [R153+0x5800], desc[UR4][R6.64+0x40] ;  /* 0x058000400699cfae */ /* 0x000fe8000b981a04 */
[----:B------:R1:W-:Y:S04]  /*d400*/  @!P4 LDGSTS.E.BYPASS.LTC128B.128 [R153+0x7800], desc[UR4][R6.64+0x80] ;  /* 0x078000800699cfae */ /* 0x0003e8000b981a04 */
[----:B------:R-:W-:Y:S04]  /*d410*/  @!P3 LDGSTS.E.BYPASS.LTC128B.128 [R153+0x4000], desc[UR4][R10.64] ;  /* 0x040000000a99bfae */ /* 0x000fe8000b981a04 */
[----:B------:R-:W-:Y:S04]  /*d420*/  @!P3 LDGSTS.E.BYPASS.LTC128B.128 [R153+0x6000], desc[UR4][R10.64+0x40] ;  /* 0x060000400a99bfae */ /* 0x000fe8000b981a04 */
[----:B------:R-:W-:Y:S01]  /*d430*/  @!P3 LDGSTS.E.BYPASS.LTC128B.128 [R153+0x8000], desc[UR4][R10.64+0x80] ;  /* 0x080000800a99bfae */ /* 0x000fe2000b981a04 */
[----:B------:R-:W-:-:S03]  /*d440*/  ISETP.GE.AND P3, PT, R2, R3, PT ;  /* 0x000000030200720c */ /* 0x000fc60003f66270 */
[----:B------:R-:W-:Y:S04]  /*d450*/  @!P2 LDGSTS.E.BYPASS.LTC128B.128 [R153+0x4800], desc[UR4][R8.64] ;  /* 0x048000000899afae */ /* 0x000fe8000b981a04 */
[----:B------:R-:W-:Y:S04]  /*d460*/  @!P2 LDGSTS.E.BYPASS.LTC128B.128 [R153+0x6800], desc[UR4][R8.64+0x40] ;  /* 0x068000400899afae */ /* 0x000fe8000b981a04 */
[----:B------:R-:W-:Y:S01]  /*d470*/  @!P2 LDGSTS.E.BYPASS.LTC128B.128 [R153+0x8800], desc[UR4][R8.64+0x80] ;  /* 0x088000800899afae */ /* 0x000fe2000b981a04 */
[----:B------:R-:W-:-:S03]  /*d480*/  @!P0 LEA R2, P2, R87, R146, 0x1 ;  /* 0x0000009257028211 */ /* 0x000fc600078408ff */
[----:B------:R-:W0:Y:S01]  /*d490*/  LDGDEPBAR ;  /* 0x00000000000079af */ /* 0x000e220000000000 */
[----:B------:R-:W-:Y:S02]  /*d4a0*/  @!P0 LEA.HI.X R3, R87, R147, R88, 0x1, P2 ;  /* 0x0000009357038211 */ /* 0x000fe400010f0c58 */
[----:B-1----:R-:W-:-:S04]  /*d4b0*/  @!P3 LEA R6, P2, R118, R146, 0x7 ;  /* 0x000000927606b211 */ /* 0x002fc800078438ff */
[----:B------:R-:W-:Y:S01]  /*d4c0*/  @!P3 LEA.HI.X R7, R118, R147, R119, 0x7, P2 ;  /* 0x000000937607b211 */ /* 0x000fe200010f3c77 */
[----:B------:R-:W-:-:S04]  /*d4d0*/  DEPBAR.LE SB0, 0x0 ;  /* 0x000080000000791a */ /* 0x000fc80000000000 */
[----:B------:R-:W-:Y:S06]  /*d4e0*/  BAR.SYNC.DEFER_BLOCKING 0x0 ;  /* 0x0000000000007b1d */ /* 0x000fec0000010000 */
        /* <DEDUP_REMOVED lines=17> */
[----:B------:R1:W-:Y:S01]  /*d600*/  @!P0 LDGSTS.E.BYPASS.LTC128B.128 [R153+0xd800], desc[UR4][R2.64+0x80] ;  /* 0x0d80008002998fae */ /* 0x0003e2000b981a04 */
[----:B------:R-:W-:-:S03]  /*d610*/  LOP3.LUT P0, RZ, R82, 0x4, RZ, 0xc0, !PT ;  /* 0x0000000452ff7812 */ /* 0x000fc6000780c0ff */
        /* <DEDUP_REMOVED lines=8> */
[----:B------:R-:W-:Y:S01]  /*d6a0*/  @!P3 LDGSTS.E.BYPASS.LTC128B.128 [R153+0xe000], desc[UR4][R6.64+0x80] ;  /* 0x0e0000800699bfae */ /* 0x000fe2000b981a04 */
[----:B------:R-:W-:Y:S01]  /*d6b0*/  ISETP.GE.AND P3, PT, R80, R81, PT ;  /* 0x000000515000720c */ /* 0x000fe20003f66270 */
[----:B-1----:R-:W-:-:S02]  /*d6c0*/  IMAD.MOV.U32 R3, RZ, RZ, 0x10 ;  /* 0x00000010ff037424 */ /* 0x002fc400078e00ff */
[----:B------:R-:W-:Y:S01]  /*d6d0*/  @P1 STS.128 [R153+0xa800], RZ ;  /* 0x00a800ff99001388 */ /* 0x000fe20000000c00 */
[----:B------:R-:W-:-:S03]  /*d6e0*/  VIADD R2, R80, 0x1 ;  /* 0x0000000150027836 */ /* 0x000fc60000000000 */
[----:B------:R-:W-:Y:S01]  /*d6f0*/  @P1 STS.128 [R153+0xc800], RZ ;  /* 0x00c800ff99001388 */ /* 0x000fe20000000c00 */
[----:B------:R-:W-:Y:S02]  /*d700*/  SEL R3, R3, 0xfffffff0, !P0 ;  /* 0xfffffff003037807 */ /* 0x000fe40004000000 */
[-C--:B------:R-:W-:Y:S01]  /*d710*/  ISETP.GE.AND P2, PT, R2, R81.reuse, PT ;  /* 0x000000510200720c */ /* 0x080fe20003f46270 */
[----:B------:R-:W-:Y:S01]  /*d720*/  @P1 STS.128 [R153+0xe800], RZ ;  /* 0x00e800ff99001388 */ /* 0x000fe20000000c00 */
[----:B------:R-:W-:Y:S02]  /*d730*/  VIADD R2, R80, 0x11 ;  /* 0x0000001150027836 */ /* 0x000fe40000000000 */
[C---:B------:R-:W-:Y:S01]  /*d740*/  IMAD R139, R3.reuse, 0x2, R141 ;  /* 0x00000002038b7824 */ /* 0x040fe200078e028d */
[----:B------:R-:W-:Y:S01]  /*d750*/  @!PT LDS RZ, [RZ] ;  /* 0x00000000fffff984 */ /* 0x000fe20000000800 */
[----:B------:R-:W-:Y:S01]  /*d760*/  @!PT LDS RZ, [RZ] ;  /* 0x00000000fffff984 */ /* 0x000fe20000000800 */
[----:B------:R-:W-:Y:S01]  /*d770*/  @!PT LDS RZ, [RZ] ;  /* 0x00000000fffff984 */ /* 0x000fe20000000800 */
[----:B------:R-:W-:Y:S01]  /*d780*/  @!P1 LDGSTS.E.BYPASS.LTC128B.128 [R153+0xa800], desc[UR4][R4.64] ;  /* 0x0a80000004999fae */ /* 0x000fe2000b981a04 */
[----:B------:R-:W-:Y:S01]  /*d790*/  IMAD R137, R3, 0x2, R140 ;  /* 0x0000000203897824 */ /* 0x000fe200078e028c */
[-C--:B------:R-:W-:Y:S01]  /*d7a0*/  ISETP.GE.AND P5, PT, R2, R81.reuse, PT ;  /* 0x000000510200720c */ /* 0x080fe20003fa6270 */
[----:B------:R-:W-:Y:S01]  /*d7b0*/  VIADD R2, R80, 0x21 ;  /* 0x0000002150027836 */ /* 0x000fe20000000000 */
[----:B------:R-:W-:Y:S04]  /*d7c0*/  @!P1 LDGSTS.E.BYPASS.LTC128B.128 [R153+0xc800], desc[UR4][R4.64+0x40] ;  /* 0x0c80004004999fae */ /* 0x000fe8000b981a04 */
[----:B------:R1:W-:Y:S01]  /*d7d0*/  @!P1 LDGSTS.E.BYPASS.LTC128B.128 [R153+0xe800], desc[UR4][R4.64+0x80] ;  /* 0x0e80008004999fae */ /* 0x0003e2000b981a04 */
[----:B------:R-:W-:Y:S01]  /*d7e0*/  ISETP.GE.AND P1, PT, R0, R81, PT ;  /* 0x000000510000720c */ /* 0x000fe20003f26270 */
[----:B------:R-:W-:-:S02]  /*d7f0*/  VIADD R0, R80, 0x9 ;  /* 0x0000000950007836 */ /* 0x000fc40000000000 */
[----:B---3--:R-:W-:Y:S03]  /*d800*/  LDSM.16.M88.4 R12, [R141] ;  /* 0x000000008d0c783b */ /* 0x008fe60000000200 */
[----:B------:R-:W-:Y:S01]  /*d810*/  ISETP.GE.AND P0, PT, R0, R81, PT ;  /* 0x000000510000720c */ /* 0x000fe20003f06270 */
[----:B------:R-:W2:Y:S01]  /*d820*/  LDSM.16.M88.4 R72, [R140+0x3000] ;  /* 0x003000008c48783b */ /* 0x000ea20000000200 */
[----:B------:R-:W-:-:S03]  /*d830*/  VIADD R0, R80, 0x18 ;  /* 0x0000001850007836 */ /* 0x000fc60000000000 */
[----:B------:R-:W3:Y:S02]  /*d840*/  LDSM.16.M88.4 R64, [R140+0x3400] ;  /* 0x003400008c40783b */ /* 0x000ee40000000200 */
[----:B------:R-:W-:Y:S01]  /*d850*/  ISETP.GE.AND P4, PT, R0, R81, PT ;  /* 0x000000510000720c */ /* 0x000fe20003f86270 */
[----:B------:R-:W-:Y:S01]  /*d860*/  VIADD R0, R80, 0x19 ;  /* 0x0000001950007836 */ /* 0x000fe20000000000 */
[----:B----4-:R-:W4:Y:S04]  /*d870*/  LDSM.16.M88.4 R52, [R140+0x3800] ;  /* 0x003800008c34783b */ /* 0x010f280000000200 */
[----:B------:R-:W4:Y:S04]  /*d880*/  LDSM.16.M88.4 R44, [R140+0x3c00] ;  /* 0x003c00008c2c783b */ /* 0x000f280000000200 */
[----:B------:R-:W4:Y:S04]  /*d890*/  LDSM.16.M88.4 R36, [R140+0x4000] ;  /* 0x004000008c24783b */ /* 0x000f280000000200 */
[----:B------:R-:W4:Y:S04]  /*d8a0*/  LDSM.16.M88.4 R28, [R140+0x4400] ;  /* 0x004400008c1c783b */ /* 0x000f280000000200 */
[----:B-----5:R-:W4:Y:S04]  /*d8b0*/  LDSM.16.M88.4 R20, [R140+0x4800] ;  /* 0x004800008c14783b */ /* 0x020f280000000200 */
[----:B------:R-:W4:Y:S04]  /*d8c0*/  LDSM.16.M88.4 R84, [R140+0x4c00] ;  /* 0x004c00008c54783b */ /* 0x000f280000000200 */
[----:B------:R-:W-:Y:S04]  /*d8d0*/  LDSM.16.M88.4 R100, [R139] ;  /* 0x000000008b64783b */ /* 0x000fe80000000200 */
[----:B------:R-:W4:Y:S01]  /*d8e0*/  LDSM.16.M88.4 R8, [R137+0x3000] ;  /* 0x003000008908783b */ /* 0x000f220000000200 */
[C---:B--2---:R-:W-:Y:S03]  /*d8f0*/  HMMA.16816.F32 R76, R12.reuse, R72, RZ ;  /* 0x000000480c4c723c */ /* 0x044fe600000018ff */
[----:B-1----:R-:W1:Y:S04]  /*d900*/  LDSM.16.M88.4 R4, [R137+0x3400] ;  /* 0x003400008904783b */ /* 0x002e680000000200 */
[----:B------:R-:W2:Y:S01]  /*d910*/  LDSM.16.M88.4 R124, [R137+0x3800] ;  /* 0x00380000897c783b */ /* 0x000ea20000000200 */
[C---:B------:R-:W-:Y:S03]  /*d920*/  HMMA.16816.F32 R72, R12.reuse, R74, RZ ;  /* 0x0000004a0c48723c */ /* 0x040fe600000018ff */
[----:B------:R-:W2:Y:S04]  /*d930*/  LDSM.16.M88.4 R92, [R137+0x3c00] ;  /* 0x003c0000895c783b */ /* 0x000ea80000000200 */
[----:B------:R-:W-:Y:S01]  /*d940*/  LDSM.16.M88.4 R112, [R137+0x4000] ;  /* 0x004000008970783b */ /* 0x000fe20000000200 */
[C---:B---3--:R-:W-:Y:S03]  /*d950*/  HMMA.16816.F32 R68, R12.reuse, R64, RZ ;  /* 0x000000400c44723c */ /* 0x048fe600000018ff */
[----:B------:R-:W-:Y:S04]  /*d960*/  LDSM.16.M88.4 R88, [R137+0x4400] ;  /* 0x004400008958783b */ /* 0x000fe80000000200 */
[----:B------:R-:W-:Y:S01]  /*d970*/  LDSM.16.M88.4 R104, [R137+0x4c00] ;  /* 0x004c00008968783b */ /* 0x000fe20000000200 */
[C---:B----4-:R-:W-:Y:S03]  /*d980*/  HMMA.16816.F32 R56, R12.reuse, R52, RZ ;  /* 0x000000340c38723c */ /* 0x050fe600000018ff */
        /* <DEDUP_REMOVED lines=92> */
[C---:B-1----:R-:W-:Y:S08]  /*df50*/  HMMA.16816.F32 R68, R124.reuse, R108, R68 ;  /* 0x0000006c7c44723c */ /* 0x042ff00000001844 */
[C---:B------:R-:W-:Y:S01]  /*df60*/  HMMA.16816.F32 R64, R124.reuse, R110, R64 ;  /* 0x0000006e7c40723c */ /* 0x040fe20000001840 */
[----:B------:R-:W1:Y:S07]  /*df70*/  LDSM.16.M88.4 R108, [R137+0x7400] ;  /* 0x00740000896c783b */ /* 0x000e6e0000000200 */
[C---:B------:R-:W-:Y:S08]  /*df80*/  HMMA.16816.F32 R72, R124.reuse, R114, R72 ;  /* 0x000000727c48723c */ /* 0x040ff00000001848 */
[C---:B--2---:R-:W-:Y:S08]  /*df90*/  HMMA.16816.F32 R16, R124.reuse, R84, R16 ;  /* 0x000000547c10723c */ /* 0x044ff00000001810 */
[----:B------:R-:W-:Y:S01]  /*dfa0*/  HMMA.16816.F32 R12, R124, R86, R12 ;  /* 0x000000567c0c723c */ /* 0x000fe2000000180c */
[----:B------:R-:W2:Y:S07]  /*dfb0*/  LDSM.16.M88.4 R84, [R137+0x7800] ;  /* 0x007800008954783b */ /* 0x000eae0000000200 */
[C---:B---3--:R-:W-:Y:S08]  /*dfc0*/  HMMA.16816.F32 R76, R8.reuse, R4, R76 ;  /* 0x00000004084c723c */ /* 0x048ff0000000184c */
[----:B------:R-:W-:Y:S01]  /*dfd0*/  HMMA.16816.F32 R72, R8, R6, R72 ;  /* 0x000000060848723c */ /* 0x000fe20000001848 */
[----:B------:R-:W3:Y:S07]  /*dfe0*/  LDSM.16.M88.4 R4, [R137+0x7c00] ;  /* 0x007c00008904783b */ /* 0x000eee0000000200 */
[----:B------:R-:W-:Y:S05]  /*dff0*/  HMMA.16816.F32 R48, R124, R100, R48 ;  /* 0x000000647c30723c */ /* 0x000fea0000001830 */
[----:B------:R-:W-:-:S02]  /*e000*/  FSEL R101, R78, -INF , !P3 ;  /* 0xff8000004e657808 */ /* 0x000fc40005800000 */
[----:B------:R-:W-:Y:S02]  /*e010*/  FSEL R83, R76, -INF , !P3 ;  /* 0xff8000004c537808 */ /* 0x000fe40005800000 */
[----:B------:R-:W-:Y:S01]  /*e020*/  ISETP.GE.AND P3, PT, R0, R81, PT ;  /* 0x000000510000720c */ /* 0x000fe20003f66270 */
[----:B------:R-:W-:Y:S03]  /*e030*/  HMMA.16816.F32 R40, R124, R96, R40 ;  /* 0x000000607c28723c */ /* 0x000fe60000001828 */
[----:B------:R-:W-:Y:S01]  /*e040*/  FSEL R97, R79, -INF , !P2 ;  /* 0xff8000004f617808 */ /* 0x000fe20005000000 */
[----:B------:R-:W-:Y:S01]  /*e050*/  VIADD R0, R80, 0x20 ;  /* 0x0000002050007836 */ /* 0x000fe20000000000 */
[----:B------:R-:W-:Y:S02]  /*e060*/  FSEL R75, R75, -INF , !P0 ;  /* 0xff8000004b4b7808 */ /* 0x000fe40004000000 */
[----:B------:R-:W-:-:S02]  /*e070*/  FSEL R73, R73, -INF , !P0 ;  /* 0xff80000049497808 */ /* 0x000fc40004000000 */
[----:B------:R-:W-:Y:S01]  /*e080*/  FSEL R74, R74, -INF , !P1 ;  /* 0xff8000004a4a7808 */ /* 0x000fe20004800000 */
[C---:B------:R-:W-:Y:S03]  /*e090*/  HMMA.16816.F32 R20, R124.reuse, R90, R20 ;  /* 0x0000005a7c14723c */ /* 0x040fe60000001814 */
[----:B------:R-:W-:Y:S02]  /*e0a0*/  FSEL R91, R77, -INF , !P2 ;  /* 0xff8000004d5b7808 */ /* 0x000fe40005000000 */
[----:B------:R-:W4:Y:S01]  /*e0b0*/  LDSM.16.M88.4 R76, [R137+0x8000] ;  /* 0x00800000894c783b */ /* 0x000f220000000200 */
[-C--:B------:R-:W-:Y:S01]  /*e0c0*/  ISETP.GE.AND P2, PT, R0, R81.reuse, PT ;  /* 0x000000510000720c */ /* 0x080fe20003f46270 */
[----:B------:R-:W-:Y:S01]  /*e0d0*/  VIADD R0, R80, 0x28 ;  /* 0x0000002850007836 */ /* 0x000fe20000000000 */
[----:B------:R-:W-:Y:S01]  /*e0e0*/  FSEL R72, R72, -INF , !P1 ;  /* 0xff80000048487808 */ /* 0x000fe20004800000 */
[----:B------:R-:W-:Y:S03]  /*e0f0*/  HMMA.16816.F32 R56, R124, R104, R56 ;  /* 0x000000687c38723c */ /* 0x000fe60000001838 */
[-C--:B------:R-:W-:Y:S01]  /*e100*/  ISETP.GE.AND P1, PT, R2, R81.reuse, PT ;  /* 0x000000510200720c */ /* 0x080fe20003f26270 */
[----:B------:R-:W-:Y:S01]  /*e110*/  VIADD R2, R80, 0x31 ;  /* 0x0000003150027836 */ /* 0x000fe20000000000 */
[----:B------:R-:W-:Y:S01]  /*e120*/  ISETP.GE.AND P0, PT, R0, R81, PT ;  /* 0x000000510000720c */ /* 0x000fe20003f06270 */
[----:B------:R-:W-:-:S02]  /*e130*/  VIADD R0, R80, 0x29 ;  /* 0x0000002950007836 */ /* 0x000fc40000000000 */
[----:B-1----:R-:W-:Y:S08]  /*e140*/  HMMA.16816.F32 R68, R8, R108, R68 ;  /* 0x0000006c0844723c */ /* 0x002ff00000001844 */
[C---:B------:R-:W-:Y:S08]  /*e150*/  HMMA.16816.F32 R44, R124.reuse, R102, R44 ;  /* 0x000000667c2c723c */ /* 0x040ff0000000182c */
[----:B------:R-:W-:Y:S03]  /*e160*/  HMMA.16816.F32 R52, R124, R106, R52 ;  /* 0x0000006a7c34723c */ /* 0x000fe60000001834 */
[----:B------:R-:W-:-:S05]  /*e170*/  FSEL R103, R70, -INF , !P6 ;  /* 0xff80000046677808 */ /* 0x000fca0007000000 */
[----:B------:R-:W-:Y:S08]  /*e180*/  HMMA.16816.F32 R64, R8, R110, R64 ;  /* 0x0000006e0840723c */ /* 0x000ff00000001840 */
[----:B------:R-:W-:Y:S05]  /*e190*/  HMMA.16816.F32 R36, R124, R98, R36 ;  /* 0x000000627c24723c */ /* 0x000fea0000001824 */
[----:B------:R-:W-:-:S03]  /*e1a0*/  FSEL R99, R71, -INF , !P5 ;  /* 0xff80000047637808 */ /* 0x000fc60006800000 */
[----:B------:R-:W-:Y:S03]  /*e1b0*/  HMMA.16816.F32 R24, R124, R88, R24 ;  /* 0x000000587c18723c */ /* 0x000fe60000001818 */
[----:B------:R-:W-:Y:S02]  /*e1c0*/  FSEL R89, R68, -INF , !P6 ;  /* 0xff80000044597808 */ /* 0x000fe40007000000 */
[----:B------:R-:W-:Y:S01]  /*e1d0*/  ISETP.GE.AND P6, PT, R0, R81, PT ;  /* 0x000000510000720c */ /* 0x000fe20003fc6270 */
[----:B------:R-:W-:Y:S01]  /*e1e0*/  VIADD R0, R80, 0x30 ;  /* 0x0000003050007836 */ /* 0x000fe20000000000 */
[----:B------:R-:W-:Y:S01]  /*e1f0*/  FSEL R105, R66, -INF , !P4 ;  /* 0xff80000042697808 */ /* 0x000fe20006000000 */
[----:B--2---:R-:W-:Y:S05]  /*e200*/  HMMA.16816.F32 R56, R8, R84, R56 ;  /* 0x000000540838723c */ /* 0x004fea0000001838 */
[----:B------:R-:W-:-:S02]  /*e210*/  FSEL R85, R69, -INF , !P5 ;  /* 0xff80000045557808 */ /* 0x000fc40006800000 */
[----:B------:R-:W-:Y:S01]  /*e220*/  LDSM.16.M88.4 R68, [R137+0x8400] ;  /* 0x008400008944783b */ /* 0x000fe20000000200 */
[----:B------:R-:W-:Y:S01]  /*e230*/  ISETP.GE.AND P5, PT, R0, R81, PT ;  /* 0x000000510000720c */ /* 0x000fe20003fa6270 */
[----:B------:R-:W-:Y:S01]  /*e240*/  VIADD R0, R80, 0x38 ;  /* 0x0000003850007836 */ /* 0x000fe20000000000 */
[C---:B---3--:R-:W-:Y:S08]  /*e250*/  HMMA.16816.F32 R48, R8.reuse, R4, R48 ;  /* 0x000000040830723c */ /* 0x048ff00000001830 */
[----:B------:R-:W-:Y:S01]  /*e260*/  HMMA.16816.F32 R44, R8, R6, R44 ;  /* 0x00000006082c723c */ /* 0x000fe2000000182c */
[----:B------:R-:W1:Y:S02]  /*e270*/  LDSM.16.M88.4 R4, [R137+0x8800] ;  /* 0x008800008904783b */ /* 0x000e640000000200 */
[----:B------:R-:W-:-:S02]  /*e280*/  FSEL R197, R58, -INF , !P2 ;  /* 0xff8000003ac57808 */ /* 0x000fc40005000000 */
[----:B------:R-:W-:Y:S02]  /*e290*/  FSEL R191, R56, -INF , !P2 ;  /* 0xff80000038bf7808 */ /* 0x000fe40005000000 */
[----:B------:R-:W-:Y:S01]  /*e2a0*/  FSEL R199, R59, -INF , !P1 ;  /* 0xff8000003bc77808 */ /* 0x000fe20004800000 */
[----:B------:R-:W-:Y:S05]  /*e2b0*/  HMMA.16816.F32 R28, R124, R94, R28 ;  /* 0x0000005e7c1c723c */ /* 0x000fea000000181c */
[----:B------:R-:W-:Y:S02]  /*e2c0*/  FSEL R95, R65, -INF , !P3 ;  /* 0xff800000415f7808 */ /* 0x000fe40005800000 */
[----:B------:R-:W-:-:S02]  /*e2d0*/  FSEL R195, R57, -INF , !P1 ;  /* 0xff80000039c37808 */ /* 0x000fc40004800000 */
[----:B------:R-:W-:Y:S02]  /*e2e0*/  FSEL R181, R50, -INF , !P5 ;  /* 0xff80000032b57808 */ /* 0x000fe40006800000 */
[----:B------:R-:W-:Y:S01]  /*e2f0*/  FSEL R175, R48, -INF , !P5 ;  /* 0xff80000030af7808 */ /* 0x000fe20006800000 */
[----:B------:R-:W-:Y:S05]  /*e300*/  HMMA.16816.F32 R52, R8, R86, R52 ;  /* 0x000000560834723c */ /* 0x000fea0000001834 */
[----:B------:R-:W-:Y:S02]  /*e310*/  FSEL R87, R67, -INF , !P3 ;  /* 0xff80000043577808 */ /* 0x000fe40005800000 */
[----:B------:R-:W-:Y:S01]  /*e320*/  ISETP.GE.AND P3, PT, R0, R81, PT ;  /* 0x000000510000720c */ /* 0x000fe20003f66270 */
[----:B------:R-:W-:-:S03]  /*e330*/  VIADD R0, R80, 0x39 ;  /* 0x0000003950007836 */ /* 0x000fc60000000000 */
[----:B------:R-:W-:Y:S01]  /*e340*/  FSEL R185, R46, -INF , !P3 ;  /* 0xff8000002eb97808 */ /* 0x000fe20005800000 */
[----:B----4-:R-:W-:Y:S03]  /*e350*/  HMMA.16816.F32 R40, R8, R76, R40 ;  /* 0x0000004c0828723c */ /* 0x010fe60000001828 */
[----:B------:R-:W-:Y:S01]  /*e360*/  ISETP.GE.AND P2, PT, R0, R81, PT ;  /* 0x000000510000720c */ /* 0x000fe20003f46270 */
[----:B------:R-:W-:-:S03]  /*e370*/  VIADD R0, R80, 0x40 ;  /* 0x0000004050007836 */ /* 0x000fc60000000000 */
[----:B------:R-:W-:Y:S02]  /*e380*/  FSEL R177, R45, -INF , !P2 ;  /* 0xff8000002db17808 */ /* 0x000fe40005000000 */
[-C--:B------:R-:W-:Y:S01]  /*e390*/  ISETP.GE.AND P1, PT, R0, R81.reuse, PT ;  /* 0x000000510000720c */ /* 0x080fe20003f26270 */
[----:B------:R-:W-:Y:S05]  /*e3a0*/  HMMA.16816.F32 R32, R124, R92, R32 ;  /* 0x0000005c7c20723c */ /* 0x000fea0000001820 */
[----:B------:R-:W-:Y:S01]  /*e3b0*/  VIADD R0, R80, 0x48 ;  /* 0x0000004850007836 */ /* 0x000fe20000000000 */
[----:B------:R-:W-:Y:S02]  /*e3c0*/  FSEL R93, R64, -INF , !P4 ;  /* 0xff800000405d7808 */ /* 0x000fe40006000000 */
[----:B------:R-:W-:Y:S01]  /*e3d0*/  ISETP.GE.AND P4, PT, R2, R81, PT ;  /* 0x000000510200720c */ /* 0x000fe20003f86270 */
[----:B------:R-:W-:Y:S01]  /*e3e0*/  VIADD R2, R80, 0x41 ;  /* 0x0000004150027836 */ /* 0x000fe20000000000 */
[----:B------:R-:W-:Y:S01]  /*e3f0*/  FSEL R187, R55, -INF , !P6 ;  /* 0xff80000037bb7808 */ /* 0x000fe20007000000 */
[----:B------:R-:W-:Y:S01]  /*e400*/  HMMA.16816.F32 R76, R8, R78, R36 ;  /* 0x0000004e084c723c */ /* 0x000fe20000001824 */
[----:B------:R-:W2:Y:S04]  /*e410*/  LDSM.16.M88.4 R36, [R137+0x8c00] ;  /* 0x008c00008924783b */ /* 0x000ea80000000200 */
[----:B------:R-:W-:-:S03]  /*e420*/  FSEL R193, R53, -INF , !P6 ;  /* 0xff80000035c17808 */ /* 0x000fc60007000000 */
[----:B------:R-:W-:-:S04]  /*e430*/  DEPBAR.LE SB0, 0x0 ;  /* 0x000080000000791a */ /* 0x000fc80000000000 */
[-C--:B------:R-:W-:Y:S01]  /*e440*/  ISETP.GE.AND P6, PT, R0, R81.reuse, PT ;  /* 0x000000510000720c */ /* 0x080fe20003fc6270 */
[----:B------:R-:W-:Y:S01]  /*e450*/  VIADD R0, R80, 0x49 ;  /* 0x0000004950007836 */ /* 0x000fe20000000000 */
[----:B------:R-:W-:Y:S01]  /*e460*/  FSEL R201, R54, -INF , !P0 ;  /* 0xff80000036c97808 */ /* 0x000fe20004000000 */
[C---:B-1----:R-:W-:Y:S05]  /*e470*/  HMMA.16816.F32 R24, R8.reuse, R4, R24 ;  /* 0x000000040818723c */ /* 0x042fea0000001818 */
[----:B------:R-:W-:Y:S02]  /*e480*/  FSEL R189, R52, -INF , !P0 ;  /* 0xff80000034bd7808 */ /* 0x000fe40004000000 */
[-C--:B------:R-:W-:Y:S01]  /*e490*/  ISETP.GE.AND P0, PT, R2, R81.reuse, PT ;  /* 0x000000510200720c */ /* 0x080fe20003f06270 */
[----:B------:R-:W-:Y:S01]  /*e4a0*/  VIADD R2, R80, 0x51 ;  /* 0x0000005150027836 */ /* 0x000fe20000000000 */
[-C--:B------:R-:W-:Y:S01]  /*e4b0*/  ISETP.GE.AND P5, PT, R0, R81.reuse, PT ;  /* 0x000000510000720c */ /* 0x080fe20003fa6270 */
[----:B------:R-:W-:Y:S01]  /*e4c0*/  VIADD R0, R80, 0x50 ;  /* 0x0000005050007836 */ /* 0x000fe20000000000 */
[----:B------:R-:W-:Y:S01]  /*e4d0*/  FSEL R55, R44, -INF , !P3 ;  /* 0xff8000002c377808 */ /* 0x000fe20005800000 */
[----:B------:R-:W-:Y:S03]  /*e4e0*/  HMMA.16816.F32 R32, R8, R68, R32 ;  /* 0x000000440820723c */ /* 0x000fe60000001820 */
[----:B------:R-:W-:Y:S01]  /*e4f0*/  ISETP.GE.AND P3, PT, R2, R81, PT ;  /* 0x000000510200720c */ /* 0x000fe20003f66270 */
[----:B------:R-:W-:Y:S01]  /*e500*/  VIADD R2, R80, 0x59 ;  /* 0x0000005950027836 */ /* 0x000fe20000000000 */
[----:B------:R-:W-:-:S02]  /*e510*/  FSEL R183, R51, -INF , !P4 ;  /* 0xff80000033b77808 */ /* 0x000fc40006000000 */
[----:B------:R-:W-:Y:S02]  /*e520*/  FSEL R179, R49, -INF , !P4 ;  /* 0xff80000031b37808 */ /* 0x000fe40006000000 */
[-C--:B------:R-:W-:Y:S01]  /*e530*/  ISETP.GE.AND P4, PT, R0, R81.reuse, PT ;  /* 0x000000510000720c */ /* 0x080fe20003f86270 */
[C---:B------:R-:W-:Y:S03]  /*e540*/  HMMA.16816.F32 R4, R8.reuse, R6, R20 ;  /* 0x000000060804723c */ /* 0x040fe60000001814 */
[----:B------:R-:W-:Y:S01]  /*e550*/  VIADD R0, R80, 0x58 ;  /* 0x0000005850007836 */ /* 0x000fe20000000000 */
[----:B------:R-:W-:Y:S02]  /*e560*/  FSEL R171, R42, -INF , !P1 ;  /* 0xff8000002aab7808 */ /* 0x000fe40004800000 */
[----:B------:R-:W-:Y:S02]  /*e570*/  FSEL R135, R40, -INF , !P1 ;  /* 0xff80000028877808 */ /* 0x000fe40004800000 */
        /* <DEDUP_REMOVED lines=9> */
[----:B------:R-:W-:Y:S01]  /*e610*/  VIADD R2, R80, 0x69 ;  /* 0x0000006950027836 */ /* 0x000fe20000000000 */
[----:B------:R-:W-:Y:S01]  /*e620*/  FSEL R163, R43, -INF , !P0 ;  /* 0xff8000002ba37808 */ /* 0x000fe20004000000 */
[----:B--2---:R-:W-:Y:S03]  /*e630*/  HMMA.16816.F32 R16, R8, R36, R16 ;  /* 0x000000240810723c */ /* 0x004fe60000001810 */
[----:B------:R-:W-:Y:S02]  /*e640*/  FSEL R165, R41, -INF , !P0 ;  /* 0xff80000029a57808 */ /* 0x000fe40004000000 */
[----:B------:R-:W-:Y:S01]  /*e650*/  ISETP.GE.AND P0, PT, R0, R81, PT ;  /* 0x000000510000720c */ /* 0x000fe20003f06270 */
[----:B------:R-:W-:Y:S01]  /*e660*/  VIADD R0, R80, 0x68 ;  /* 0x0000006850007836 */ /* 0x000fe20000000000 */
[----:B------:R-:W-:-:S02]  /*e670*/  FSEL R129, R34, -INF , !P4 ;  /* 0xff80000022817808 */ /* 0x000fc40006000000 */
[----:B------:R-:W-:Y:S01]  /*e680*/  FSEL R127, R32, -INF , !P4 ;  /* 0xff800000207f7808 */ /* 0x000fe20006000000 */
[----:B------:R-:W-:Y:S03]  /*e690*/  HMMA.16816.F32 R12, R8, R38, R12 ;  /* 0x00000026080c723c */ /* 0x000fe6000000180c */
[-C--:B------:R-:W-:Y:S01]  /*e6a0*/  ISETP.GE.AND P4, PT, R2, R81.reuse, PT ;  /* 0x000000510200720c */ /* 0x080fe20003f86270 */
[----:B------:R-:W-:Y:S01]  /*e6b0*/  VIADD R2, R80, 0x71 ;  /* 0x0000007150027836 */ /* 0x000fe20000000000 */
[----:B------:R-:W-:Y:S02]  /*e6c0*/  FSEL R167, R79, -INF , !P5 ;  /* 0xff8000004fa77808 */ /* 0x000fe40006800000 */
[----:B------:R-:W-:Y:S02]  /*e6d0*/  FSEL R161, R77, -INF , !P5 ;  /* 0xff8000004da17808 */ /* 0x000fe40006800000 */
[----:B------:R-:W-:Y:S01]  /*e6e0*/  ISETP.GE.AND P5, PT, R0, R81, PT ;  /* 0x000000510000720c */ /* 0x000fe20003fa6270 */
[----:B------:R-:W-:Y:S01]  /*e6f0*/  VIADD R0, R80, 0x70 ;  /* 0x0000007050007836 */ /* 0x000fe20000000000 */
[----:B------:R-:W-:-:S02]  /*e700*/  FSEL R67, R7, -INF , !P4 ;  /* 0xff80000007437808 */ /* 0x000fc40006000000 */
[----:B------:R-:W-:Y:S02]  /*e710*/  FSEL R45, R5, -INF , !P4 ;  /* 0xff800000052d7808 */ /* 0x000fe40006000000 */
[----:B------:R-:W-:Y:S02]  /*e720*/  ISETP.NE.AND P4, PT, R120, 0x1, PT ;  /* 0x000000017800780c */ /* 0x000fe40003f85270 */
[----:B------:R-:W-:Y:S02]  /*e730*/  FSEL R125, R35, -INF , !P3 ;  /* 0xff800000237d7808 */ /* 0x000fe40005800000 */
[----:B------:R-:W-:Y:S02]  /*e740*/  FSEL R123, R33, -INF , !P3 ;  /* 0xff800000217b7808 */ /* 0x000fe40005800000 */
        /* <DEDUP_REMOVED lines=39> */
.L_x_3182:
        /* <DEDUP_REMOVED lines=19> */
[-C--:B------:R-:W-:Y:S01]  /*eaf0*/  IMAD R11, R7, R5.reuse, R0 ;  /* 0x00000005070b7224 */ /* 0x080fe200078e0200 */
[-C--:B------:R-:W-:Y:S01]  /*eb00*/  LOP3.LUT R0, R151, R2.reuse, RZ, 0x3c, !PT ;  /* 0x0000000297007212 */ /* 0x080fe200078e3cff */
[----:B------:R-:W-:Y:S01]  /*eb10*/  IMAD R5, R8, R5, R4 ;  /* 0x0000000508057224 */ /* 0x000fe200078e0204 */
[----:B------:R-:W-:Y:S02]  /*eb20*/  LOP3.LUT R4, RZ, R2, RZ, 0x33, !PT ;  /* 0x00000002ff047212 */ /* 0x000fe400078e33ff */
        /* <DEDUP_REMOVED lines=37> */
.L_x_3183:
[----:B------:R-:W-:Y:S05]  /*ed80*/  BSYNC.RECONVERGENT B0 ;  /* 0x0000000000007941 */ /* 0x000fea0003800200 */
.L_x_3181:
[C---:B------:R-:W-:Y:S01]  /*ed90*/  IMAD.SHL.U32 R5, R142.reuse, 0x40, RZ ;  /* 0x000000408e057824 */ /* 0x040fe200078e00ff */
[----:B------:R-:W-:Y:S01]  /*eda0*/  SHF.L.U64.HI R0, R142, 0x6, R143 ;  /* 0x000000068e007819 */ /* 0x000fe2000001028f */
[----:B------:R-:W-:Y:S01]  /*edb0*/  @!PT LDS RZ, [RZ] ;  /* 0x00000000fffff984 */ /* 0x000fe20000000800 */
[----:B------:R-:W-:Y:S01]  /*edc0*/  @!PT LDS RZ, [RZ] ;  /* 0x00000000fffff984 */ /* 0x000fe20000000800 */
[----:B------:R-:W-:Y:S01]  /*edd0*/  @!PT LDS RZ, [RZ] ;  /* 0x00000000fffff984 */ /* 0x000fe20000000800 */
[----:B------:R1:W-:Y:S03]  /*ede0*/  LDGSTS.E.BYPASS.LTC128B.128 [R153+0x3000], desc[UR4][R144.64] ;  /* 0x0300000090997fae */ /* 0x0003e6000b981a04 */
[C---:B------:R-:W-:Y:S01]  /*edf0*/  IADD3 R6, P0, PT, R5.reuse, R144, RZ ;  /* 0x0000009005067210 */ /* 0x040fe20007f1e0ff */
[----:B------:R1:W-:Y:S03]  /*ee00*/  LDGSTS.E.BYPASS.LTC128B.128 [R153+0x5000], desc[UR4][R144.64+0x40] ;  /* 0x0500004090997fae */ /* 0x0003e6000b981a04 */
[C---:B------:R-:W-:Y:S01]  /*ee10*/  IADD3 R4, P1, PT, R5.reuse, R6, RZ ;  /* 0x0000000605047210 */ /* 0x040fe20007f3e0ff */
[C---:B------:R-:W-:Y:S01]  /*ee20*/  IMAD.X R7, R0.reuse, 0x1, R145, P0 ;  /* 0x0000000100077824 */ /* 0x040fe200000e0691 */
[----:B------:R1:W-:Y:S02]  /*ee30*/  LDGSTS.E.BYPASS.LTC128B.128 [R153+0x7000], desc[UR4][R144.64+0x80] ;  /* 0x0700008090997fae */ /* 0x0003e4000b981a04 */
        /* <DEDUP_REMOVED lines=13> */
.L_x_3180:
[----:B------:R-:W-:Y:S05]  /*ef10*/  BSYNC.RECONVERGENT B1 ;  /* 0x0000000000017941 */ /* 0x000fea0003800200 */
.L_x_3179:
[----:B------:R-:W2:Y:S01]  /*ef20*/  LD.E R49, desc[UR4][R116.64+0xdc] ;  /* 0x0000dc0474317980 */ /* 0x000ea2000c101900 */
        /* <DEDUP_REMOVED lines=85> */
[-C--:B------:R-:W-:Y:S01]  /*f480*/  FFMA.FTZ R54, R185, R49.reuse, -R126 ;  /* 0x00000031b9367223 */ /* 0x080fe2000001087e */
[-C--:B------:R-:W-:Y:S01]  /*f490*/  FFMA.FTZ R60, R175, R49.reuse, -R50 ;  /* 0x00000031af3c7223 */ /* 0x080fe20000010832 */
[-CC-:B------:R-:W-:Y:S01]  /*f4a0*/  FFMA.FTZ R53, R53, R49.reuse, -R126.reuse ;  /* 0x0000003135357223 */ /* 0x180fe2000001087e */
[----:B------:R-:W-:Y:S01]  /*f4b0*/  MUFU.EX2 R52, R52 ;  /* 0x0000003400347308 */ /* 0x000fe20000000800 */
[----:B------:R-:W-:Y:S01]  /*f4c0*/  FFMA.FTZ R132, R163, R49, -R126 ;  /* 0x00000031a3847223 */ /* 0x000fe2000001087e */
[----:B----4-:R-:W-:Y:S01]  /*f4d0*/  F2FP.F16.F32.PACK_AB R107, R48, R51 ;  /* 0x00000033306b723e */ /* 0x010fe200000000ff */
[-CC-:B------:R-:W-:Y:S01]  /*f4e0*/  FFMA.FTZ R134, R165, R49.reuse, -R50.reuse ;  /* 0x00000031a5867223 */ /* 0x180fe20000010832 */
[----:B------:R-:W4:Y:S01]  /*f4f0*/  MUFU.EX2 R39, R39 ;  /* 0x0000002700277308 */ /* 0x000f220000000800 */
[-C--:B------:R-:W-:Y:S01]  /*f500*/  FFMA.FTZ R130, R161, R49.reuse, -R50 ;  /* 0x00000031a1827223 */ /* 0x080fe20000010832 */
[-CC-:B------:R-:W-:Y:S01]  /*f510*/  FFMA.FTZ R128, R167, R49.reuse, -R126.reuse ;  /* 0x00000031a7807223 */ /* 0x180fe2000001087e */
[-CC-:B------:R-:W-:Y:S01]  /*f520*/  FFMA.FTZ R171, R171, R49.reuse, -R126.reuse ;  /* 0x00000031abab7223 */ /* 0x180fe2000001087e */
[----:B------:R-:W-:Y:S01]  /*f530*/  MUFU.EX2 R40, R40 ;  /* 0x0000002800287308 */ /* 0x000fe20000000800 */
[-C--:B------:R-:W-:Y:S01]  /*f540*/  FFMA.FTZ R173, R173, R49.reuse, -R126 ;  /* 0x00000031adad7223 */ /* 0x080fe2000001087e */
[----:B-1----:R-:W-:Y:S01]  /*f550*/  F2FP.F16.F32.PACK_AB R104, R21, R20 ;  /* 0x000000141568723e */ /* 0x002fe200000000ff */
[-C--:B------:R-:W-:Y:S01]  /*f560*/  FFMA.FTZ R169, R169, R49.reuse, -R50 ;  /* 0x00000031a9a97223 */ /* 0x080fe20000010832 */
[----:B------:R-:W1:Y:S01]  /*f570*/  MUFU.EX2 R35, R35 ;  /* 0x0000002300237308 */ /* 0x000e620000000800 */
[-C--:B------:R-:W-:Y:S01]  /*f580*/  FFMA.FTZ R162, R125, R49.reuse, -R126 ;  /* 0x000000317da27223 */ /* 0x080fe2000001087e */
[-C--:B------:R-:W-:Y:S01]  /*f590*/  FFMA.FTZ R168, R123, R49.reuse, -R50 ;  /* 0x000000317ba87223 */ /* 0x080fe20000010832 */
[-CC-:B------:R-:W-:Y:S01]  /*f5a0*/  FFMA.FTZ R129, R129, R49.reuse, -R126.reuse ;  /* 0x0000003181817223 */ /* 0x180fe2000001087e */
[----:B------:R-:W-:Y:S01]  /*f5b0*/  MUFU.EX2 R33, R33 ;  /* 0x0000002100217308 */ /* 0x000fe20000000800 */
[-C--:B------:R-:W-:Y:S01]  /*f5c0*/  FFMA.FTZ R125, R133, R49.reuse, -R126 ;  /* 0x00000031857d7223 */ /* 0x080fe2000001087e */
[----:B----4-:R-:W-:Y:S01]  /*f5d0*/  F2FP.F16.F32.PACK_AB R106, R39, R52 ;  /* 0x00000034276a723e */ /* 0x010fe200000000ff */
[-CC-:B------:R-:W-:Y:S01]  /*f5e0*/  FFMA.FTZ R127, R127, R49.reuse, -R50.reuse ;  /* 0x000000317f7f7223 */ /* 0x180fe20000010832 */
[----:B------:R-:W-:Y:S01]  /*f5f0*/  MUFU.EX2 R37, R37 ;  /* 0x0000002500257308 */ /* 0x000fe20000000800 */
[-CC-:B------:R-:W-:Y:S01]  /*f600*/  FFMA.FTZ R123, R131, R49.reuse, -R50.reuse ;  /* 0x00000031837b7223 */ /* 0x180fe20000010832 */
[-C--:B------:R-:W-:Y:S01]  /*f610*/  FFMA.FTZ R166, R23, R49.reuse, -R50 ;  /* 0x0000003117a67223 */ /* 0x080fe20000010832 */
[-CC-:B------:R-:W-:Y:S01]  /*f620*/  FFMA.FTZ R164, R22, R49.reuse, -R126.reuse ;  /* 0x0000003116a47223 */ /* 0x180fe2000001087e */
[----:B------:R-:W4:Y:S01]  /*f630*/  MUFU.EX2 R36, R36 ;  /* 0x0000002400247308 */ /* 0x000f220000000800 */
[C---:B------:R-:W-:Y:S03]  /*f640*/  HMMA.16816.F32 R76, R104.reuse, R80, RZ ;  /* 0x00000050684c723c */ /* 0x040fe600000018ff */
[----:B-1----:R-:W-:Y:S01]  /*f650*/  F2FP.F16.F32.PACK_AB R5, R35, R40 ;  /* 0x000000282305723e */ /* 0x002fe200000000ff */
[-CC-:B------:R-:W-:Y:S01]  /*f660*/  FFMA.FTZ R131, R121, R49.reuse, -R126.reuse ;  /* 0x0000003179837223 */ /* 0x180fe2000001087e */
[----:B------:R-:W-:Y:S01]  /*f670*/  MUFU.EX2 R34, R34 ;  /* 0x0000002200227308 */ /* 0x000fe20000000800 */
[-CC-:B------:R-:W-:Y:S01]  /*f680*/  FFMA.FTZ R133, R63, R49.reuse, -R126.reuse ;  /* 0x000000313f857223 */ /* 0x180fe2000001087e */
[-C--:B------:R-:W-:Y:S01]  /*f690*/  FFMA.FTZ R121, R124, R49.reuse, -R126 ;  /* 0x000000317c797223 */ /* 0x080fe2000001087e */
[-CC-:B------:R-:W-:Y:S01]  /*f6a0*/  FFMA.FTZ R63, R38, R49.reuse, -R50.reuse ;  /* 0x00000031263f7223 */ /* 0x180fe20000010832 */
[----:B------:R-:W1:Y:S01]  /*f6b0*/  MUFU.EX2 R31, R31 ;  /* 0x0000001f001f7308 */ /* 0x000e620000000800 */
[C---:B------:R-:W-:Y:S01]  /*f6c0*/  HMMA.16816.F32 R80, R104.reuse, R82, RZ ;  /* 0x000000526850723c */ /* 0x040fe200000018ff */
[-C--:B------:R-:W-:Y:S01]  /*f6d0*/  FFMA.FTZ R124, R47, R49.reuse, -R50 ;  /* 0x000000312f7c7223 */ /* 0x080fe20000010832 */
[-CC-:B------:R-:W-:Y:S01]  /*f6e0*/  FFMA.FTZ R67, R67, R49.reuse, -R126.reuse ;  /* 0x0000003143437223 */ /* 0x180fe2000001087e */
[----:B------:R-:W5:Y:S01]  /*f6f0*/  MUFU.EX2 R32, R32 ;  /* 0x0000002000207308 */ /* 0x000f620000000800 */
[--C-:B------:R-:W-:Y:S01]  /*f700*/  FFMA.FTZ R122, R122, R49, -R126.reuse ;  /* 0x000000317a7a7223 */ /* 0x100fe2000001087e */
[----:B----4-:R-:W-:Y:S01]  /*f710*/  F2FP.F16.F32.PACK_AB R4, R36, R37 ;  /* 0x000000252404723e */ /* 0x010fe200000000ff */
[-CC-:B------:R-:W-:Y:S01]  /*f720*/  FFMA.FTZ R65, R65, R49.reuse, -R126.reuse ;  /* 0x0000003141417223 */ /* 0x180fe2000001087e */
[----:B------:R-:W-:Y:S01]  /*f730*/  MUFU.EX2 R30, R30 ;  /* 0x0000001e001e7308 */ /* 0x000fe20000000800 */
[----:B------:R-:W-:Y:S01]  /*f740*/  HMMA.16816.F32 R112, R104, R108, RZ ;  /* 0x0000006c6870723c */ /* 0x000fe200000018ff */
[-CC-:B------:R-:W-:Y:S01]  /*f750*/  FFMA.FTZ R66, R66, R49.reuse, -R126.reuse ;  /* 0x0000003142427223 */ /* 0x180fe2000001087e */
[-C--:B------:R-:W-:Y:S01]  /*f760*/  FFMA.FTZ R64, R64, R49.reuse, -R126 ;  /* 0x0000003140407223 */ /* 0x080fe2000001087e */
[----:B------:R-:W-:Y:S01]  /*f770*/  MUFU.EX2 R29, R29 ;  /* 0x0000001d001d7308 */ /* 0x000fe20000000800 */
[----:B------:R-:W-:Y:S01]  /*f780*/  FFMA.FTZ R41, R41, R49, -R50 ;  /* 0x0000003129297223 */ /* 0x000fe20000010832 */
[----:B-1----:R-:W-:-:S02]  /*f790*/  F2FP.F16.F32.PACK_AB R6, R31, R34 ;  /* 0x000000221f06723e */ /* 0x002fc400000000ff */
[----:B------:R-:W1:Y:S01]  /*f7a0*/  MUFU.EX2 R28, R28 ;  /* 0x0000001c001c7308 */ /* 0x000e620000000800 */
        /* <DEDUP_REMOVED lines=11> */
[C---:B------:R-:W-:Y:S03]  /*f860*/  HMMA.16816.F32 R84, R104.reuse, R88, RZ ;  /* 0x000000586854723c */ /* 0x040fe600000018ff */
[----:B------:R-:W-:Y:S04]  /*f870*/  MUFU.EX2 R134, R134 ;  /* 0x0000008600867308 */ /* 0x000fe80000000800 */
[----:B------:R-:W-:Y:S01]  /*f880*/  MUFU.EX2 R161, R169 ;  /* 0x000000a900a17308 */ /* 0x000fe20000000800 */
[C---:B--2---:R-:W-:Y:S03]  /*f890*/  HMMA.16816.F32 R92, R104.reuse, R96, RZ ;  /* 0x00000060685c723c */ /* 0x044fe600000018ff */
        /* <DEDUP_REMOVED lines=18> */
[----:B------:R-:W2:Y:S02]  /*f9c0*/  LDSM.16.MT88.4 R12, [R138+0xd400] ;  /* 0x00d400008a0c783b */ /* 0x000ea40000004200 */
[----:B------:R-:W-:Y:S04]  /*f9d0*/  MUFU.EX2 R124, R124 ;  /* 0x0000007c007c7308 */ /* 0x000fe80000000800 */
[----:B------:R-:W-:Y:S01]  /*f9e0*/  MUFU.EX2 R47, R67 ;  /* 0x00000043002f7308 */ /* 0x000fe20000000800 */
[C---:B------:R-:W-:Y:S05]  /*f9f0*/  HMMA.16816.F32 R68, R4.reuse, R24, R68 ;  /* 0x000000180444723c */ /* 0x040fea0000001844 */
[-C--:B------:R-:W-:Y:S01]  /*fa00*/  FFMA.FTZ R24, R201, R49.reuse, -R126 ;  /* 0x00000031c9187223 */ /* 0x080fe2000001087e */
[-C--:B------:R-:W-:Y:S01]  /*fa10*/  FFMA.FTZ R25, R193, R49.reuse, -R50 ;  /* 0x00000031c1197223 */ /* 0x080fe20000010832 */
[----:B------:R-:W-:Y:S04]  /*fa20*/  MUFU.EX2 R122, R122 ;  /* 0x0000007a007a7308 */ /* 0x000fe80000000800 */
[----:B------:R-:W-:Y:S01]  /*fa30*/  MUFU.EX2 R24, R24 ;  /* 0x0000001800187308 */ /* 0x000fe20000000800 */
[C---:B---3--:R-:W-:Y:S03]  /*fa40*/  HMMA.16816.F32 R100, R4.reuse, R8, R100 ;  /* 0x000000080464723c */ /* 0x048fe60000001864 */
[----:B------:R-:W-:Y:S04]  /*fa50*/  MUFU.EX2 R25, R25 ;  /* 0x0000001900197308 */ /* 0x000fe80000000800 */
[----:B------:R-:W-:Y:S01]  /*fa60*/  MUFU.EX2 R65, R65 ;  /* 0x0000004100417308 */ /* 0x000fe20000000800 */
[C---:B------:R-:W-:Y:S01]  /*fa70*/  HMMA.16816.F32 R104, R4.reuse, R10, R104 ;  /* 0x0000000a0468723c */ /* 0x040fe20000001868 */
[----:B------:R-:W3:Y:S02]  /*fa80*/  LDSM.16.MT88.4 R8, [R138+0x9800] ;  /* 0x009800008a08783b */ /* 0x000ee40000004200 */
[----:B------:R-:W-:Y:S05]  /*fa90*/  MUFU.EX2 R66, R66 ;  /* 0x0000004200427308 */ /* 0x000fea0000000800 */
[----:B------:R-:W-:Y:S03]  /*faa0*/  HMMA.16816.F32 R72, R4, R26, R72 ;  /* 0x0000001a0448723c */ /* 0x000fe60000001848 */
[-C--:B------:R-:W-:Y:S01]  /*fab0*/  FFMA.FTZ R27, R199, R49.reuse, -R126 ;  /* 0x00000031c71b7223 */ /* 0x080fe2000001087e */
[----:B------:R-:W-:-:S05]  /*fac0*/  FFMA.FTZ R26, R189, R49, -R50 ;  /* 0x00000031bd1a7223 */ /* 0x000fca0000010832 */
[----:B------:R-:W4:Y:S01]  /*fad0*/  MUFU.EX2 R27, R27 ;  /* 0x0000001b001b7308 */ /* 0x000f220000000800 */
[----:B------:R-:W-:Y:S03]  /*fae0*/  HMMA.16816.F32 R112, R4, R56, R112 ;  /* 0x000000380470723c */ /* 0x000fe60000001870 */
[-C--:B------:R-:W-:Y:S01]  /*faf0*/  FFMA.FTZ R56, R55, R49.reuse, -R50 ;  /* 0x0000003137387223 */ /* 0x080fe20000010832 */
[-C--:B------:R-:W-:Y:S01]  /*fb00*/  FFMA.FTZ R57, R183, R49.reuse, -R126 ;  /* 0x00000031b7397223 */ /* 0x080fe2000001087e */
[----:B------:R-:W5:Y:S01]  /*fb10*/  MUFU.EX2 R26, R26 ;  /* 0x0000001a001a7308 */ /* 0x000f620000000800 */
[----:B------:R-:W-:-:S03]  /*fb20*/  FFMA.FTZ R55, R177, R49, -R50 ;  /* 0x00000031b1377223 */ /* 0x000fc60000010832 */
[----:B------:R-:W-:Y:S01]  /*fb30*/  MUFU.EX2 R56, R56 ;  /* 0x0000003800387308 */ /* 0x000fe20000000800 */
[----:B------:R-:W-:Y:S03]  /*fb40*/  HMMA.16816.F32 R108, R4, R58, R108 ;  /* 0x0000003a046c723c */ /* 0x000fe6000000186c */
[-C--:B------:R-:W-:Y:S01]  /*fb50*/  FFMA.FTZ R58, R181, R49.reuse, -R126 ;  /* 0x00000031b53a7223 */ /* 0x080fe2000001087e */
[----:B------:R-:W-:Y:S01]  /*fb60*/  FFMA.FTZ R59, R179, R49, -R50 ;  /* 0x00000031b33b7223 */ /* 0x000fe20000010832 */
[----:B------:R-:W-:Y:S01]  /*fb70*/  MUFU.EX2 R57, R57 ;  /* 0x0000003900397308 */ /* 0x000fe20000000800 */
[----:B------:R-:W-:-:S03]  /*fb80*/  FADD.FTZ R126, R62, R61 ;  /* 0x0000003d3e7e7221 */ /* 0x000fc60000010000 */
[----:B------:R-:W-:Y:S01]  /*fb90*/  MUFU.EX2 R58, R58 ;  /* 0x0000003a003a7308 */ /* 0x000fe20000000800 */
[C---:B------:R-:W-:Y:S03]  /*fba0*/  HMMA.16816.F32 R84, R4.reuse, R16, R84 ;  /* 0x000000100454723c */ /* 0x040fe60000001854 */
[----:B------:R-:W3:Y:S04]  /*fbb0*/  MUFU.EX2 R59, R59 ;  /* 0x0000003b003b7308 */ /* 0x000ee80000000800 */
[----:B------:R-:W3:Y:S01]  /*fbc0*/  MUFU.EX2 R55, R55 ;  /* 0x0000003700377308 */ /* 0x000ee20000000800 */
[C---:B------:R-:W-:Y:S01]  /*fbd0*/  HMMA.16816.F32 R88, R4.reuse, R18, R88 ;  /* 0x000000120458723c */ /* 0x040fe20000001858 */
[----:B------:R-:W3:Y:S02]  /*fbe0*/  LDSM.16.MT88.4 R16, [R136+0xb800] ;  /* 0x00b800008810783b */ /* 0x000ee40000004200 */
[----:B------:R-:W-:Y:S04]  /*fbf0*/  MUFU.EX2 R61, R133 ;  /* 0x00000085003d7308 */ /* 0x000fe80000000800 */
[----:B------:R-:W-:Y:S01]  /*fc00*/  MUFU.EX2 R62, R131 ;  /* 0x00000083003e7308 */ /* 0x000fe20000000800 */
[C---:B--2---:R-:W-:Y:S08]  /*fc10*/  HMMA.16816.F32 R92, R4.reuse, R12, R92 ;  /* 0x0000000c045c723c */ /* 0x044ff0000000185c */
[----:B------:R-:W-:Y:S03]  /*fc20*/  HMMA.16816.F32 R96, R4, R14, R96 ;  /* 0x0000000e0460723c */ /* 0x000fe60000001860 */
[----:B-1----:R-:W-:Y:S01]  /*fc30*/  F2FP.F16.F32.PACK_AB R4, R28, R29 ;  /* 0x0000001d1c04723e */ /* 0x002fe200000000ff */
[----:B------:R-:W1:Y:S01]  /*fc40*/  LDSM.16.MT88.4 R12, [R136+0x9800] ;  /* 0x00980000880c783b */ /* 0x000e620000004200 */
[----:B----4-:R-:W-:-:S02]  /*fc50*/  F2FP.F16.F32.PACK_AB R5, R27, R30 ;  /* 0x0000001e1b05723e */ /* 0x010fc400000000ff */
[----:B-----5:R-:W-:Y:S02]  /*fc60*/  F2FP.F16.F32.PACK_AB R6, R25, R26 ;  /* 0x0000001a1906723e */ /* 0x020fe400000000ff */
[----:B------:R-:W-:-:S07]  /*fc70*/  F2FP.F16.F32.PACK_AB R7, R3, R24 ;  /* 0x000000180307723e */ /* 0x000fce00000000ff */
[C---:B---3--:R-:W-:Y:S08]  /*fc80*/  HMMA.16816.F32 R112, R4.reuse, R8, R112 ;  /* 0x000000080470723c */ /* 0x048ff00000001870 */
        /* <DEDUP_REMOVED lines=17> */
[----:B------:R-:W-:-:S02]  /*fda0*/  F2FP.F16.F32.PACK_AB R4, R59, R60 ;  /* 0x0000003c3b04723e */ /* 0x000fc400000000ff */
[----:B------:R-:W-:Y:S02]  /*fdb0*/  F2FP.F16.F32.PACK_AB R5, R57, R58 ;  /* 0x0000003a3905723e */ /* 0x000fe400000000ff */
[----:B------:R-:W-:Y:S02]  /*fdc0*/  F2FP.F16.F32.PACK_AB R6, R55, R56 ;  /* 0x000000383706723e */ /* 0x000fe400000000ff */
[----:B------:R-:W-:-:S07]  /*fdd0*/  F2FP.F16.F32.PACK_AB R7, R53, R54 ;  /* 0x000000363507723e */ /* 0x000fce00000000ff */
        /* <DEDUP_REMOVED lines=12> */
[C---:B--2---:R-:W-:Y:S08]  /*fea0*/  HMMA.16816.F32 R76, R4.reuse, R8, R76 ;  /* 0x00000008044c723c */ /* 0x044ff0000000184c */
[C---:B------:R-:W-:Y:S01]  /*feb0*/  HMMA.16816.F32 R80, R4.reuse, R10, R80 ;  /* 0x0000000a0450723c */ /* 0x040fe20000001850 */
[----:B------:R-:W1:Y:S07]  /*fec0*/  LDSM.16.MT88.4 R8, [R136+0xdc00] ;  /* 0x00dc00008808783b */ /* 0x000e6e0000004200 */
[C---:B-1----:R-:W-:Y:S08]  /*fed0*/  HMMA.16816.F32 R100, R4.reuse, R8, R100 ;  /* 0x000000080464723c */ /* 0x042ff00000001864 */
[----:B------:R-:W-:Y:S01]  /*fee0*/  HMMA.16816.F32 R104, R4, R10, R104 ;  /* 0x0000000a0468723c */ /* 0x000fe20000001868 */
[----:B------:R-:W1:Y:S02]  /*fef0*/  LDSM.16.MT88.4 R8, [R138+0xa000] ;  /* 0x00a000008a08783b */ /* 0x000e640000004200 */
        /* <DEDUP_REMOVED lines=38> */
[----:B--2---:R-:W-:Y:S03]  /*10160*/  HMMA.16816.F32 R92, R4, R12, R92 ;  /* 0x0000000c045c723c */ /* 0x004fe6000000185c */
[----:B------:R-:W-:-:S02]  /*10170*/  FADD.FTZ R13, R20, R21 ;  /* 0x00000015140d7221 */ /* 0x000fc40000010000 */
[----:B------:R-:W2:Y:S03]  /*10180*/  LDSM.16.MT88.4 R20, [R136+0xa800] ;  /* 0x00a800008814783b */ /* 0x000ea60000004200 */
[C---:B------:R-:W-:Y:S08]  /*10190*/  HMMA.16816.F32 R96, R4.reuse, R14, R96 ;  /* 0x0000000e0460723c */ /* 0x040ff00000001860 */
[C---:B---3--:R-:W-:Y:S08]  /*101a0*/  HMMA.16816.F32 R84, R4.reuse, R16, R84 ;  /* 0x000000100454723c */ /* 0x048ff00000001854 */
[C---:B------:R-:W-:Y:S01]  /*101b0*/  HMMA.16816.F32 R88, R4.reuse, R18, R88 ;  /* 0x000000120458723c */ /* 0x040fe20000001858 */
[----:B------:R-:W-:Y:S07]  /*101c0*/  LDSM.16.MT88.4 R16, [R138+0xc800] ;  /* 0x00c800008a10783b */ /* 0x000fee0000004200 */
[C---:B-1----:R-:W-:Y:S08]  /*101d0*/  HMMA.16816.F32 R100, R4.reuse, R8, R100 ;  /* 0x000000080464723c */ /* 0x042ff00000001864 */
[----:B------:R-:W-:Y:S03]  /*101e0*/  HMMA.16816.F32 R104, R4, R10, R104 ;  /* 0x0000000a0468723c */ /* 0x000fe60000001868 */
[-CC-:B------:R-:W-:Y:S01]  /*101f0*/  FFMA.FTZ R4, R46, R49.reuse, -R50.reuse ;  /* 0x000000312e047223 */ /* 0x180fe20000010832 */
[-C--:B------:R-:W-:Y:S01]  /*10200*/  FFMA.FTZ R46, R45, R49.reuse, -R50 ;  /* 0x000000312d2e7223 */ /* 0x080fe20000010832 */
[----:B------:R-:W1:Y:S01]  /*10210*/  LDSM.16.MT88.4 R8, [R138+0xa800] ;  /* 0x00a800008a08783b */ /* 0x000e620000004200 */
[----:B------:R-:W-:Y:S01]  /*10220*/  FADD.FTZ R5, R51, R126 ;  /* 0x0000007e33057221 */ /* 0x000fe20000010000 */
[----:B------:R3:W-:Y:S01]  /*10230*/  MUFU.EX2 R45, R4 ;  /* 0x00000004002d7308 */ /* 0x0007e20000000800 */
[----:B------:R-:W-:Y:S01]  /*10240*/  F2FP.F16.F32.PACK_AB R7, R47, R38 ;  /* 0x000000262f07723e */ /* 0x000fe200000000ff */
[-CC-:B------:R-:W-:Y:S01]  /*10250*/  FFMA.FTZ R51, R44, R49.reuse, -R50.reuse ;  /* 0x000000312c337223 */ /* 0x180fe20000010832 */
[----:B------:R-:W-:Y:S01]  /*10260*/  FADD.FTZ R5, R48, R5 ;  /* 0x0000000530057221 */ /* 0x000fe20000010000 */
[----:B------:R-:W4:Y:S01]  /*10270*/  MUFU.EX2 R46, R46 ;  /* 0x0000002e002e7308 */ /* 0x000f220000000800 */
[-CC-:B------:R-:W-:Y:S01]  /*10280*/  FFMA.FTZ R44, R43, R49.reuse, -R50.reuse ;  /* 0x000000312b2c7223 */ /* 0x180fe20000010832 */
[----:B------:R-:W-:Y:S01]  /*10290*/  FFMA.FTZ R43, R42, R49, -R50 ;  /* 0x000000312a2b7223 */ /* 0x000fe20000010832 */
[----:B------:R-:W-:Y:S01]  /*102a0*/  FADD.FTZ R48, R40, R5 ;  /* 0x0000000528307221 */ /* 0x000fe20000010000 */
[----:B------:R-:W-:Y:S01]  /*102b0*/  F2FP.F16.F32.PACK_AB R5, R62, R61 ;  /* 0x0000003d3e05723e */ /* 0x000fe200000000ff */
[----:B------:R-:W-:Y:S01]  /*102c0*/  FADD.FTZ R42, R52, R13 ;  /* 0x0000000d342a7221 */ /* 0x000fe20000010000 */
[----:B------:R-:W-:Y:S01]  /*102d0*/  MUFU.EX2 R40, R43 ;  /* 0x0000002b00287308 */ /* 0x000fe20000000800 */
[----:B------:R-:W5:Y:S01]  /*102e0*/  LDSM.16.MT88.4 R12, [R138+0xe800] ;  /* 0x00e800008a0c783b */ /* 0x000f620000004200 */
[----:B------:R-:W-:Y:S01]  /*102f0*/  FADD.FTZ R48, R35, R48 ;  /* 0x0000003023307221 */ /* 0x000fe20000010000 */
[----:B------:R-:W-:Y:S01]  /*10300*/  FADD.FTZ R42, R39, R42 ;  /* 0x0000002a272a7221 */ /* 0x000fe20000010000 */
[----:B---3--:R-:W-:Y:S01]  /*10310*/  F2FP.F16.F32.PACK_AB R4, R124, R63 ;  /* 0x0000003f7c04723e */ /* 0x008fe200000000ff */
[----:B------:R-:W-:Y:S02]  /*10320*/  MUFU.EX2 R39, R51 ;  /* 0x0000003300277308 */ /* 0x000fe40000000800 */
[----:B------:R-:W-:Y:S01]  /*10330*/  FADD.FTZ R37, R37, R42 ;  /* 0x0000002a25257221 */ /* 0x000fe20000010000 */
[----:B----4-:R-:W-:Y:S01]  /*10340*/  F2FP.F16.F32.PACK_AB R6, R46, R45 ;  /* 0x0000002d2e06723e */ /* 0x010fe200000000ff */
[----:B------:R-:W3:Y:S04]  /*10350*/  MUFU.EX2 R42, R44 ;  /* 0x0000002c002a7308 */ /* 0x000ee80000000800 */
[----:B------:R-:W4:Y:S02]  /*10360*/  MUFU.EX2 R35, R41 ;  /* 0x0000002900237308 */ /* 0x000f240000000800 */
[C---:B--2---:R-:W-:Y:S08]  /*10370*/  HMMA.16816.F32 R68, R4.reuse, R20, R68 ;  /* 0x000000140444723c */ /* 0x044ff00000001844 */
[C---:B------:R-:W-:Y:S01]  /*10380*/  HMMA.16816.F32 R72, R4.reuse, R22, R72 ;  /* 0x000000160448723c */ /* 0x040fe20000001848 */
[----:B------:R-:W2:Y:S07]  /*10390*/  LDSM.16.MT88.4 R20, [R136+0xe800] ;  /* 0x00e800008814783b */ /* 0x000eae0000004200 */
[C---:B-1----:R-:W-:Y:S08]  /*103a0*/  HMMA.16816.F32 R112, R4.reuse, R8, R112 ;  /* 0x000000080470723c */ /* 0x042ff00000001870 */
[C---:B------:R-:W-:Y:S01]  /*103b0*/  HMMA.16816.F32 R108, R4.reuse, R10, R108 ;  /* 0x0000000a046c723c */ /* 0x040fe2000000186c */
[----:B------:R-:W1:Y:S07]  /*103c0*/  LDSM.16.MT88.4 R8, [R136+0xc800] ;  /* 0x00c800008808783b */ /* 0x000e6e0000004200 */
[----:B-----5:R-:W-:Y:S03]  /*103d0*/  HMMA.16816.F32 R92, R4, R12, R92 ;  /* 0x0000000c045c723c */ /* 0x020fe6000000185c */
[----:B------:R-:W-:-:S02]  /*103e0*/  FADD.FTZ R13, R36, R37 ;  /* 0x00000025240d7221 */ /* 0x000fc40000010000 */
[----:B------:R-:W5:Y:S03]  /*103f0*/  MUFU.EX2 R37, R64 ;  /* 0x0000004000257308 */ /* 0x000f660000000800 */
[C---:B------:R-:W-:Y:S08]  /*10400*/  HMMA.16816.F32 R76, R4.reuse, R16, R76 ;  /* 0x00000010044c723c */ /* 0x040ff0000000184c */
[C---:B------:R-:W-:Y:S01]  /*10410*/  HMMA.16816.F32 R80, R4.reuse, R18, R80 ;  /* 0x000000120450723c */ /* 0x040fe20000001850 */
[----:B------:R-:W5:Y:S07]  /*10420*/  LDSM.16.MT88.4 R16, [R136+0xac00] ;  /* 0x00ac00008810783b */ /* 0x000f6e0000004200 */
[----:B--2---:R-:W-:Y:S03]  /*10430*/  HMMA.16816.F32 R100, R4, R20, R100 ;  /* 0x000000140464723c */ /* 0x004fe60000001864 */
[----:B------:R-:W-:Y:S01]  /*10440*/  FADD.FTZ R21, R33, R48 ;  /* 0x0000003021157221 */ /* 0x000fe20000010000 */
[----:B------:R-:W-:-:S03]  /*10450*/  FADD.FTZ R20, R34, R13 ;  /* 0x0000000d22147221 */ /* 0x000fc60000010000 */
[----:B------:R-:W-:Y:S01]  /*10460*/  FADD.FTZ R21, R32, R21 ;  /* 0x0000001520157221 */ /* 0x000fe20000010000 */
[----:B------:R-:W-:Y:S01]  /*10470*/  FADD.FTZ R20, R31, R20 ;  /* 0x000000141f147221 */ /* 0x000fe20000010000 */
[C---:B------:R-:W-:Y:S03]  /*10480*/  HMMA.16816.F32 R96, R4.reuse, R14, R96 ;  /* 0x0000000e0460723c */ /* 0x040fe60000001860 */
[----:B------:R-:W-:Y:S01]  /*10490*/  FADD.FTZ R30, R30, R21 ;  /* 0x000000151e1e7221 */ /* 0x000fe20000010000 */
[----:B------:R-:W-:Y:S01]  /*104a0*/  FADD.FTZ R21, R29, R20 ;  /* 0x000000141d157221 */ /* 0x000fe20000010000 */
[----:B------:R-:W-:Y:S02]  /*104b0*/  LDSM.16.MT88.4 R12, [R138+0xcc00] ;  /* 0x00cc00008a0c783b */ /* 0x000fe40000004200 */
        /* <DEDUP_REMOVED lines=14> */
[----:B---3--:R-:W-:Y:S01]  /*105a0*/  F2FP.F16.F32.PACK_AB R4, R42, R39 ;  /* 0x000000272a04723e */ /* 0x008fe200000000ff */
[----:B------:R-:W-:Y:S01]  /*105b0*/  FADD.FTZ R20, R54, R57 ;  /* 0x0000003936147221 */ /* 0x000fe20000010000 */
[----:B------:R-:W-:Y:S01]  /*105c0*/  FADD.FTZ R22, R56, R59 ;  /* 0x0000003b38167221 */ /* 0x000fe20000010000 */
[----:B------:R-:W-:Y:S02]  /*105d0*/  F2FP.F16.F32.PACK_AB R5, R65, R122 ;  /* 0x0000007a4105723e */ /* 0x000fe400000000ff */
[----:B------:R-:W-:Y:S01]  /*105e0*/  FADD.FTZ R20, R53, R20 ;  /* 0x0000001435147221 */ /* 0x000fe20000010000 */
[----:B------:R-:W-:Y:S01]  /*105f0*/  FADD.FTZ R22, R55, R22 ;  /* 0x0000001637167221 */ /* 0x000fe20000010000 */
[----:B----4-:R-:W-:-:S02]  /*10600*/  F2FP.F16.F32.PACK_AB R6, R35, R40 ;  /* 0x000000282306723e */ /* 0x010fc400000000ff */
[----:B------:R-:W-:Y:S01]  /*10610*/  FADD.FTZ R163, R163, R20 ;  /* 0x00000014a3a37221 */ /* 0x000fe20000010000 */
[----:B------:R-:W-:Y:S01]  /*10620*/  FADD.FTZ R165, R165, R22 ;  /* 0x00000016a5a57221 */ /* 0x000fe20000010000 */
[----:B-----5:R-:W-:Y:S02]  /*10630*/  F2FP.F16.F32.PACK_AB R7, R37, R66 ;  /* 0x000000422507723e */ /* 0x020fe400000000ff */
        /* <DEDUP_REMOVED lines=37> */
[----:B--2---:R-:W-:Y:S03]  /*10890*/  HMMA.16816.F32 R92, R4, R16, R92 ;  /* 0x00000010045c723c */ /* 0x004fe6000000185c */
[----:B------:R-:W-:Y:S01]  /*108a0*/  FADD.FTZ R165, R37, R66 ;  /* 0x0000004225a57221 */ /* 0x000fe20000010000 */
[----:B------:R-:W-:-:S04]  /*108b0*/  FADD.FTZ R164, R35, R40 ;  /* 0x0000002823a47221 */ /* 0x000fc80000010000 */
[C---:B------:R-:W-:Y:S08]  /*108c0*/  HMMA.16816.F32 R96, R4.reuse, R18, R96 ;  /* 0x000000120460723c */ /* 0x040ff00000001860 */
[C---:B-1----:R-:W-:Y:S08]  /*108d0*/  HMMA.16816.F32 R84, R4.reuse, R8, R84 ;  /* 0x000000080454723c */ /* 0x042ff00000001854 */
[C---:B------:R-:W-:Y:S08]  /*108e0*/  HMMA.16816.F32 R88, R4.reuse, R10, R88 ;  /* 0x0000000a0458723c */ /* 0x040ff00000001858 */
[C---:B---3--:R-:W-:Y:S08]  /*108f0*/  HMMA.16816.F32 R100, R4.reuse, R12, R100 ;  /* 0x0000000c0464723c */ /* 0x048ff00000001864 */
[----:B------:R-:W-:Y:S01]  /*10900*/  HMMA.16816.F32 R104, R4, R14, R104 ;  /* 0x0000000e0468723c */ /* 0x000fe20000001868 */
[----:B------:R-:W-:-:S04]  /*10910*/  NOP ;  /* 0x0000000000007918 */ /* 0x000fc80000000000 */
[----:B------:R-:W-:-:S15]  /*10920*/  @!P4 BRA `(.L_x_3184) ;  /* 0x000000340020c947 */ /* 0x000fde0003800000 */
[----:B------:R-:W-:Y:S01]  /*10930*/  ISETP.NE.U32.AND P0, PT, R158, RZ, PT ;  /* 0x000000ff9e00720c */ /* 0x000fe20003f05070 */
[C---:B------:R-:W-:Y:S01]  /*10940*/  IMAD.SHL.U32 R161, R118.reuse, 0x40, RZ ;  /* 0x0000004076a17824 */ /* 0x040fe200078e00ff */
[----:B------:R-:W-:Y:S01]  /*10950*/  SHF.L.U64.HI R162, R118, 0x6, R119 ;  /* 0x0000000676a27819 */ /* 0x000fe20000010277 */
[----:B------:R-:W-:Y:S01]  /*10960*/  VIADD R163, R120, 0xfffffffe ;  /* 0xfffffffe78a37836 */ /* 0x000fe20000000000 */
[----:B------:R-:W-:Y:S01]  /*10970*/  ISETP.NE.AND.EX P0, PT, R159, RZ, PT, P0 ;  /* 0x000000ff9f00720c */ /* 0x000fe20003f05300 */
[----:B------:R-:W-:Y:S01]  /*10980*/  IMAD.MOV.U32 R3, RZ, RZ, R2 ;  /* 0x000000ffff037224 */ /* 0x000fe200078e0002 */
[----:B------:R-:W-:-:S11]  /*10990*/  MOV R119, R0 ;  /* 0x0000000000777202 */ /* 0x000fd60000000f00 */
.L_x_3191:
        /* <DEDUP_REMOVED lines=29> */
[-C--:B------:R-:W-:Y:S01]  /*10b70*/  LOP3.LUT R5, R5, R6.reuse, RZ, 0x3c, !PT ;  /* 0x0000000605057212 */ /* 0x080fe200078e3cff */
        /* <DEDUP_REMOVED lines=27> */
[----:B------:R-:W-:Y:S02]  /*10d30*/  LEA R16, P1, R5, R156, 0x2 ;  /* 0x0000009c05107211 */ /* 0x000fe400078210ff */
[-C--:B------:R-:W-:Y:S02]  /*10d40*/  LEA.HI.X.SX32 R19, R9, R157.reuse, 0x2, P2 ;  /* 0x0000009d09137211 */ /* 0x080fe400010f16ff */
[C---:B------:R-:W-:Y:S01]  /*10d50*/  LEA.HI.X.SX32 R17, R5.reuse, R157, 0x2, P1 ;  /* 0x0000009d05117211 */ /* 0x040fe200008f16ff */
[----:B------:R-:W-:Y:S02]  /*10d60*/  IMAD.IADD R5, R5, 0x1, -R9 ;  /* 0x0000000105057824 */ /* 0x000fe400078e0a09 */
[----:B------:R-:W4:Y:S02]  /*10d70*/  LD.E R8, desc[UR4][R18.64] ;  /* 0x0000000412087980 */ /* 0x000f24000c101900 */
[----:B------:R-:W-:Y:S02]  /*10d80*/  IMAD R6, R6, R5, -0x80 ;  /* 0xffffff8006067424 */ /* 0x000fe400078e0205 */
[----:B------:R-:W4:Y:S03]  /*10d90*/  LD.E R7, desc[UR4][R16.64] ;  /* 0x0000000410077980 */ /* 0x000f26000c101900 */
        /* <DEDUP_REMOVED lines=13> */
.L_x_3186:
[----:B------:R-:W-:Y:S05]  /*10e70*/  BSYNC.RECONVERGENT B0 ;  /* 0x0000000000007941 */ /* 0x000fea0003800200 */
.L_x_3185:
[----:B------:R-:W-:Y:S01]  /*10e80*/  @!PT LDS RZ, [RZ] ;  /* 0x00000000fffff984 */ /* 0x000fe20000000800 */
[----:B------:R-:W-:Y:S01]  /*10e90*/  @!PT LDS RZ, [RZ] ;  /* 0x00000000fffff984 */ /* 0x000fe20000000800 */
[----:B------:R-:W-:Y:S01]  /*10ea0*/  @!PT LDS RZ, [RZ] ;  /* 0x00000000fffff984 */ /* 0x000fe20000000800 */
[----:B------:R-:W-:Y:S01]  /*10eb0*/  LDGSTS.E.BYPASS.LTC128B.128 [R153+0x9000], desc[UR4][R146.64] ;  /* 0x0900000092997fae */ /* 0x000fe2000b981a04 */
[C---:B------:R-:W-:Y:S01]  /*10ec0*/  IADD3 R12, P1, PT, R161.reuse, R146, RZ ;  /* 0x00000092a10c7210 */ /* 0x040fe20007f3e0ff */
[----:B------:R-:W-:Y:S03]  /*10ed0*/  BSSY.RECONVERGENT B1, `(.L_x_3187) ;  /* 0x0000112000017945 */ /* 0x000fe60003800200 */
[----:B------:R-:W-:Y:S01]  /*10ee0*/  LDGSTS.E.BYPASS.LTC128B.128 [R153+0xb000], desc[UR4][R146.64+0x40] ;  /* 0x0b00004092997fae */ /* 0x000fe2000b981a04 */
[C---:B------:R-:W-:Y:S01]  /*10ef0*/  IMAD.X R13, R162.reuse, 0x1, R147, P1 ;  /* 0x00000001a20d7824 */ /* 0x040fe200008e0693 */
[C---:B------:R-:W-:Y:S03]  /*10f00*/  IADD3 R6, P1, PT, R161.reuse, R12, RZ ;  /* 0x0000000ca1067210 */ /* 0x040fe60007f3e0ff */
[----:B------:R-:W-:Y:S05]  /*10f10*/  LDGSTS.E.BYPASS.LTC128B.128 [R153+0xd000], desc[UR4][R146.64+0x80] ;  /* 0x0d00008092997fae */ /* 0x000fea000b981a04 */
[----:B------:R-:W-:Y:S01]  /*10f20*/  LDGSTS.E.BYPASS.LTC128B.128 [R153+0x9800], desc[UR4][R12.64] ;  /* 0x098000000c997fae */ /* 0x000fe2000b981a04 */
[C---:B------:R-:W-:Y:S01]  /*10f30*/  IMAD.X R7, R162.reuse, 0x1, R13, P1 ;  /* 0x00000001a2077824 */ /* 0x040fe200008e060d */
[----:B------:R-:W-:Y:S03]  /*10f40*/  IADD3 R4, P1, PT, R161, R6, RZ ;  /* 0x00000006a1047210 */ /* 0x000fe60007f3e0ff */
[----:B------:R-:W-:Y:S02]  /*10f50*/  LDGSTS.E.BYPASS.LTC128B.128 [R153+0xb800], desc[UR4][R12.64+0x40] ;  /* 0x0b8000400c997fae */ /* 0x000fe4000b981a04 */
[----:B------:R-:W-:Y:S03]  /*10f60*/  IMAD.X R5, R162, 0x1, R7, P1 ;  /* 0x00000001a2057824 */ /* 0x000fe600008e0607 */
[----:B------:R-:W-:Y:S01]  /*10f70*/  LDGSTS.E.BYPASS.LTC128B.128 [R153+0xd800], desc[UR4][R12.64+0x80] ;  /* 0x0d8000800c997fae */ /* 0x000fe2000b981a04 */
[----:B------:R-:W-:Y:S04]  /*10f80*/  ISETP.NE.AND P1, PT, R163, RZ, PT ;  /* 0x000000ffa300720c */ /* 0x000fe80003f25270 */
[----:B------:R-:W-:Y:S05]  /*10f90*/  LDGSTS.E.BYPASS.LTC128B.128 [R153+0xa000], desc[UR4][R6.64] ;  /* 0x0a00000006997fae */ /* 0x000fea000b981a04 */
[----:B------:R-:W-:Y:S05]  /*10fa0*/  LDGSTS.E.BYPASS.LTC128B.128 [R153+0xc000], desc[UR4][R6.64+0x40] ;  /* 0x0c00004006997fae */ /* 0x000fea000b981a04 */
[----:B------:R-:W-:Y:S05]  /*10fb0*/  LDGSTS.E.BYPASS.LTC128B.128 [R153+0xe000], desc[UR4][R6.64+0x80] ;  /* 0x0e00008006997fae */ /* 0x000fea000b981a04 */
[----:B------:R-:W-:Y:S05]  /*10fc0*/  LDGSTS.E.BYPASS.LTC128B.128 [R153+0xa800], desc[UR4][R4.64] ;  /* 0x0a80000004997fae */ /* 0x000fea000b981a04 */
[----:B------:R-:W-:Y:S05]  /*10fd0*/  LDGSTS.E.BYPASS.LTC128B.128 [R153+0xc800], desc[UR4][R4.64+0x40] ;  /* 0x0c80004004997fae */ /* 0x000fea000b981a04 */
[----:B------:R1:W-:Y:S05]  /*10fe0*/  LDGSTS.E.BYPASS.LTC128B.128 [R153+0xe800], desc[UR4][R4.64+0x80] ;  /* 0x0e80008004997fae */ /* 0x0003ea000b981a04 */
[----:B------:R-:W-:Y:S05]  /*10ff0*/  LDSM.16.M88.4 R64, [R141] ;  /* 0x000000008d40783b */ /* 0x000fea0000000200 */
[----:B------:R-:W1:Y:S05]  /*11000*/  LDSM.16.M88.4 R8, [R140+0x3000] ;  /* 0x003000008c08783b */ /* 0x000e6a0000000200 */
[----:B------:R-:W2:Y:S05]  /*11010*/  LDSM.16.M88.4 R16, [R140+0x3400] ;  /* 0x003400008c10783b */ /* 0x000eaa0000000200 */
[----:B------:R-:W3:Y:S05]  /*11020*/  LDSM.16.M88.4 R24, [R140+0x3800] ;  /* 0x003800008c18783b */ /* 0x000eea0000000200 */
[----:B------:R-:W0:Y:S05]  /*11030*/  LDGDEPBAR ;  /* 0x00000000000079af */ /* 0x000e2a0000000000 */
[----:B------:R-:W4:Y:S05]  /*11040*/  LDSM.16.M88.4 R32, [R140+0x3c00] ;  /* 0x003c00008c20783b */ /* 0x000f2a0000000200 */
[----:B------:R-:W5:Y:S05]  /*11050*/  LDSM.16.M88.4 R40, [R140+0x4000] ;  /* 0x004000008c28783b */ /* 0x000f6a0000000200 */
[----:B------:R-:W5:Y:S05]  /*11060*/  LDSM.16.M88.4 R48, [R140+0x4400] ;  /* 0x004400008c30783b */ /* 0x000f6a0000000200 */
[----:B------:R-:W5:Y:S05]  /*11070*/  LDSM.16.M88.4 R56, [R140+0x4800] ;  /* 0x004800008c38783b */ /* 0x000f6a0000000200 */
[----:B------:R-:W5:Y:S01]  /*11080*/  LDSM.16.M88.4 R120, [R140+0x4c00] ;  /* 0x004c00008c78783b */ /* 0x000f620000000200 */
[C---:B-1----:R-:W-:Y:S04]  /*11090*/  HMMA.16816.F32 R4, R64.reuse, R8, RZ ;  /* 0x000000084004723c */ /* 0x042fe800000018ff */
[----:B------:R-:W-:Y:S04]  /*110a0*/  LDSM.16.M88.4 R124, [R139] ;  /* 0x000000008b7c783b */ /* 0x000fe80000000200 */
[C---:B------:R-:W-:Y:S01]  /*110b0*/  HMMA.16816.F32 R8, R64.reuse, R10, RZ ;  /* 0x0000000a4008723c */ /* 0x040fe200000018ff */
[----:B------:R-:W1:Y:S05]  /*110c0*/  LDSM.16.M88.4 R128, [R137+0x3000] ;  /* 0x003000008980783b */ /* 0x000e6a0000000200 */
[----:B------:R-:W1:Y:S02]  /*110d0*/  LDSM.16.M88.4 R132, [R137+0x3400] ;  /* 0x003400008984783b */ /* 0x000e640000000200 */
        /* <DEDUP_REMOVED lines=38> */
[----:B------:R-:W2:Y:S05]  /*11340*/  LDSM.16.M88.4 R124, [R140+0x5400] ;  /* 0x005400008c7c783b */ /* 0x000eaa0000000200 */
[----:B------:R-:W3:Y:S02]  /*11350*/  LDSM.16.M88.4 R128, [R140+0x5800] ;  /* 0x005800008c80783b */ /* 0x000ee40000000200 */
        /* <DEDUP_REMOVED lines=12> */
[C---:B--2---:R-:W-:Y:S08]  /*11420*/  HMMA.16816.F32 R36, R120.reuse, R124, R36 ;  /* 0x0000007c7824723c */ /* 0x044ff00000001824 */
[C---:B------:R-:W-:Y:S01]  /*11430*/  HMMA.16816.F32 R40, R120.reuse, R126, R40 ;  /* 0x0000007e7828723c */ /* 0x040fe20000001828 */
[----:B------:R-:W1:Y:S07]  /*11440*/  LDSM.16.M88.4 R124, [R140+0x6800] ;  /* 0x006800008c7c783b */ /* 0x000e6e0000000200 */
        /* <DEDUP_REMOVED lines=162> */
.L_x_3190:
[----:B------:R-:W-:Y:S05]  /*11e70*/  BSYNC.RECONVERGENT B0 ;  /* 0x0000000000007941 */ /* 0x000fea0003800200 */
.L_x_3189:
[----:B------:R-:W-:Y:S01]  /*11e80*/  @!PT LDS RZ, [RZ] ;  /* 0x00000000fffff984 */ /* 0x000fe20000000800 */
[----:B------:R-:W-:Y:S01]  /*11e90*/  @!PT LDS RZ, [RZ] ;  /* 0x00000000fffff984 */ /* 0x000fe20000000800 */
[----:B------:R-:W-:Y:S01]  /*11ea0*/  @!PT LDS RZ, [RZ] ;  /* 0x00000000fffff984 */ /* 0x000fe20000000800 */
[----:B------:R1:W-:Y:S01]  /*11eb0*/  LDGSTS.E.BYPASS.LTC128B.128 [R153+0x3000], desc[UR4][R144.64] ;  /* 0x0300000090997fae */ /* 0x0003e2000b981a04 */
[C---:B------:R-:W-:Y:S02]  /*11ec0*/  IADD3 R122, P1, PT, R121.reuse, R144, RZ ;  /* 0x00000090797a7210 */ /* 0x040fe40007f3e0ff */
[----:B------:R-:W-:Y:S01]  /*11ed0*/  SHF.L.U64.HI R0, R142, 0x6, R143 ;  /* 0x000000068e007819 */ /* 0x000fe2000001028f */
[----:B------:R1:W-:Y:S01]  /*11ee0*/  LDGSTS.E.BYPASS.LTC128B.128 [R153+0x5000], desc[UR4][R144.64+0x40] ;  /* 0x0500004090997fae */ /* 0x0003e2000b981a04 */
[C---:B------:R-:W-:Y:S03]  /*11ef0*/  IADD3 R120, P2, PT, R121.reuse, R122, RZ ;  /* 0x0000007a79787210 */ /* 0x040fe60007f5e0ff */
[----:B------:R1:W-:Y:S01]  /*11f00*/  LDGSTS.E.BYPASS.LTC128B.128 [R153+0x7000], desc[UR4][R144.64+0x80] ;  /* 0x0700008090997fae */ /* 0x0003e2000b981a04 */
[C---:B------:R-:W-:Y:S01]  /*11f10*/  IMAD.X R123, R0.reuse, 0x1, R145, P1 ;  /* 0x00000001007b7824 */ /* 0x040fe200008e0691 */
[----:B------:R-:W-:Y:S03]  /*11f20*/  IADD3 R124, P1, PT, R121, R120, RZ ;  /* 0x00000078797c7210 */ /* 0x000fe60007f3e0ff */
        /* <DEDUP_REMOVED lines=12> */
.L_x_3188:
[----:B------:R-:W-:Y:S05]  /*11ff0*/  BSYNC.RECONVERGENT B1 ;  /* 0x0000000000017941 */ /* 0x000fea0003800200 */
.L_x_3187:
        /* <DEDUP_REMOVED lines=78> */
[C---:B---3--:R-:W-:Y:S01]  /*124e0*/  FMUL.FTZ R8, R3.reuse, R108 ;  /* 0x0000006c03087220 */ /* 0x048fe20000410000 */
[C---:B------:R-:W-:Y:S07]  /*124f0*/  FMUL.FTZ R9, R3.reuse, R109 ;  /* 0x0000006d03097220 */ /* 0x040fee0000410000 */
[----:B------:R-:W-:Y:S01]  /*12500*/  MUFU.EX2 R133, R133 ;  /* 0x0000008500857308 */ /* 0x000fe20000000800 */
[----:B------:R-:W3:Y:S01]  /*12510*/  LDSM.16.MT88.4 R108, [R138+0xb000] ;  /* 0x00b000008a6c783b */ /* 0x000ee20000004200 */
        /* <DEDUP_REMOVED lines=8> */
[----:B--2---:R-:W-:Y:S01]  /*125a0*/  F2FP.F16.F32.PACK_AB R113, R176, R169 ;  /* 0x000000a9b071723e */ /* 0x004fe200000000ff */
[C---:B------:R-:W-:Y:S07]  /*125b0*/  FMUL.FTZ R73, R3.reuse, R73 ;  /* 0x0000004903497220 */ /* 0x040fee0000410000 */
[----:B------:R-:W2:Y:S01]  /*125c0*/  MUFU.EX2 R174, R174 ;  /* 0x000000ae00ae7308 */ /* 0x000ea20000000800 */
[C---:B------:R-:W-:Y:S01]  /*125d0*/  FMUL.FTZ R78, R118.reuse, R78 ;  /* 0x0000004e764e7220 */ /* 0x040fe20000410000 */
[C---:B------:R-:W-:Y:S01]  /*125e0*/  FMUL.FTZ R79, R118.reuse, R79 ;  /* 0x0000004f764f7220 */ /* 0x040fe20000410000 */
[C---:B------:R-:W-:Y:S07]  /*125f0*/  FMUL.FTZ R76, R3.reuse, R76 ;  /* 0x0000004c034c7220 */ /* 0x040fee0000410000 */
[----:B------:R-:W5:Y:S01]  /*12600*/  MUFU.EX2 R135, R135 ;  /* 0x0000008700877308 */ /* 0x000f620000000800 */
[----:B------:R-:W-:Y:S01]  /*12610*/  FMUL.FTZ R77, R3, R77 ;  /* 0x0000004d034d7220 */ /* 0x000fe20000410000 */
        /* <DEDUP_REMOVED lines=11> */
[C---:B------:R-:W-:Y:S01]  /*126d0*/  FMUL.FTZ R91, R118.reuse, R91 ;  /* 0x0000005b765b7220 */ /* 0x040fe20000410000 */
[----:B-----5:R-:W-:Y:S01]  /*126e0*/  F2FP.F16.F32.PACK_AB R115, R135, R166 ;  /* 0x000000a68773723e */ /* 0x020fe200000000ff */
[----:B------:R-:W-:Y:S01]  /*126f0*/  FMUL.FTZ R14, R118, R106 ;  /* 0x0000006a760e7220 */ /* 0x000fe20000410000 */
[-C--:B------:R-:W-:Y:S01]  /*12700*/  FFMA.FTZ R171, R29, R121.reuse, -R134 ;  /* 0x000000791dab7223 */ /* 0x080fe20000010886 */
[-CC-:B------:R-:W-:Y:S01]  /*12710*/  FFMA.FTZ R172, R30, R121.reuse, -R132.reuse ;  /* 0x000000791eac7223 */ /* 0x180fe20000010884 */
[-CC-:B------:R-:W-:Y:S01]  /*12720*/  FFMA.FTZ R173, R31, R121.reuse, -R132.reuse ;  /* 0x000000791fad7223 */ /* 0x180fe20000010884 */
[----:B------:R-:W-:Y:S01]  /*12730*/  FFMA.FTZ R43, R43, R121, -R132 ;  /* 0x000000792b2b7223 */ /* 0x000fe20000010884 */
[C---:B------:R-:W-:Y:S01]  /*12740*/  FMUL.FTZ R88, R3.reuse, R88 ;  /* 0x0000005803587220 */ /* 0x040fe20000410000 */
[C---:B-1----:R-:W-:Y:S01]  /*12750*/  HMMA.16816.F32 R4, R112.reuse, R124, R4 ;  /* 0x0000007c7004723c */ /* 0x042fe20000001804 */
        /* <DEDUP_REMOVED lines=15> */
[C---:B------:R-:W-:Y:S01]  /*12850*/  FMUL.FTZ R102, R118.reuse, R102 ;  /* 0x0000006676667220 */ /* 0x040fe20000410000 */
[----:B------:R-:W-:Y:S01]  /*12860*/  FMUL.FTZ R103, R118, R103 ;  /* 0x0000006776677220 */ /* 0x000fe20000410000 */
[-C--:B------:R-:W-:Y:S01]  /*12870*/  FFMA.FTZ R129, R12, R121.reuse, -R134 ;  /* 0x000000790c817223 */ /* 0x080fe20000010886 */
[----:B------:R-:W-:Y:S01]  /*12880*/  FMUL.FTZ R12, R3, R104 ;  /* 0x00000068030c7220 */ /* 0x000fe20000410000 */
[C---:B------:R-:W-:Y:S04]  /*12890*/  HMMA.16816.F32 R72, R112.reuse, R130, R72 ;  /* 0x000000827048723c */ /* 0x040fe80000001848 */
[----:B------:R-:W-:Y:S01]  /*128a0*/  MUFU.EX2 R119, R119 ;  /* 0x0000007700777308 */ /* 0x000fe20000000800 */
[-CC-:B------:R-:W-:Y:S01]  /*128b0*/  FFMA.FTZ R131, R22, R121.reuse, -R132.reuse ;  /* 0x0000007916837223 */ /* 0x180fe20000010884 */
[-CC-:B------:R-:W-:Y:S01]  /*128c0*/  FFMA.FTZ R130, R27, R121.reuse, -R132.reuse ;  /* 0x000000791b827223 */ /* 0x180fe20000010884 */
[----:B------:R-:W-:Y:S01]  /*128d0*/  FFMA.FTZ R128, R15, R121, -R132 ;  /* 0x000000790f807223 */ /* 0x000fe20000010884 */
[C---:B------:R-:W-:Y:S06]  /*128e0*/  FMUL.FTZ R15, R118.reuse, R107 ;  /* 0x0000006b760f7220 */ /* 0x040fec0000410000 */
[----:B------:R-:W-:Y:S01]  /*128f0*/  MUFU.EX2 R129, R129 ;  /* 0x0000008100817308 */ /* 0x000fe20000000800 */
[C---:B---3--:R-:W-:Y:S03]  /*12900*/  HMMA.16816.F32 R76, R112.reuse, R108, R76 ;  /* 0x0000006c704c723c */ /* 0x048fe6000000184c */
[----:B------:R-:W-:Y:S01]  /*12910*/  FFMA.FTZ R177, R118, R165, R169 ;  /* 0x000000a576b17223 */ /* 0x000fe200000100a9 */
[-C--:B------:R-:W-:Y:S01]  /*12920*/  FFMA.FTZ R118, R28, R121.reuse, -R134 ;  /* 0x000000791c767223 */ /* 0x080fe20000010886 */
[-C--:B------:R-:W-:Y:S01]  /*12930*/  FFMA.FTZ R169, R35, R121.reuse, -R132 ;  /* 0x0000007923a97223 */ /* 0x080fe20000010884 */
[----:B------:R-:W-:Y:S01]  /*12940*/  LDSM.16.MT88.4 R28, [R138+0xbc00] ;  /* 0x00bc00008a1c783b */ /* 0x000fe20000004200 */
[-CC-:B------:R-:W-:Y:S01]  /*12950*/  FFMA.FTZ R165, R32, R121.reuse, -R134.reuse ;  /* 0x0000007920a57223 */ /* 0x180fe20000010886 */
[C---:B------:R-:W-:Y:S01]  /*12960*/  HMMA.16816.F32 R80, R112.reuse, R110, R80 ;  /* 0x0000006e7050723c */ /* 0x040fe20000001850 */
[----:B------:R-:W2:Y:S02]  /*12970*/  MUFU.EX2 R128, R128 ;  /* 0x0000008000807308 */ /* 0x000ea40000000800 */
[-C--:B------:R-:W-:Y:S01]  /*12980*/  FFMA.FTZ R168, R33, R121.reuse, -R134 ;  /* 0x0000007921a87223 */ /* 0x080fe20000010886 */
[----:B------:R-:W-:Y:S01]  /*12990*/  FADD.FTZ R33, R176, R177 ;  /* 0x000000b1b0217221 */ /* 0x000fe20000010000 */
[-C--:B------:R-:W-:Y:S01]  /*129a0*/  FFMA.FTZ R170, R34, R121.reuse, -R132 ;  /* 0x0000007922aa7223 */ /* 0x080fe20000010884 */
[----:B------:R-:W3:Y:S01]  /*129b0*/  LDSM.16.MT88.4 R108, [R138+0xd000] ;  /* 0x00d000008a6c783b */ /* 0x000ee20000004200 */
[-CC-:B------:R-:W-:Y:S01]  /*129c0*/  FFMA.FTZ R34, R41, R121.reuse, -R134.reuse ;  /* 0x0000007929227223 */ /* 0x180fe20000010886 */
[-C--:B------:R-:W-:Y:S01]  /*129d0*/  FFMA.FTZ R41, R52, R121.reuse, -R134 ;  /* 0x0000007934297223 */ /* 0x080fe20000010886 */
[C---:B-1----:R-:W-:Y:S02]  /*129e0*/  HMMA.16816.F32 R84, R112.reuse, R124, R84 ;  /* 0x0000007c7054723c */ /* 0x042fe40000001854 */
[----:B------:R-:W-:Y:S01]  /*129f0*/  MUFU.EX2 R165, R165 ;  /* 0x000000a500a57308 */ /* 0x000fe20000000800 */
[----:B------:R-:W-:Y:S01]  /*12a00*/  FFMA.FTZ R174, R3, R164, R174 ;  /* 0x000000a403ae7223 */ /* 0x000fe200000100ae */
[-CC-:B------:R-:W-:Y:S01]  /*12a10*/  FFMA.FTZ R164, R37, R121.reuse, -R134.reuse ;  /* 0x0000007925a47223 */ /* 0x180fe20000010886 */
[----:B------:R-:W-:Y:S01]  /*12a20*/  FFMA.FTZ R37, R48, R121, -R134 ;  /* 0x0000007930257223 */ /* 0x000fe20000010886 */
[----:B--2---:R-:W-:Y:S01]  /*12a30*/  F2FP.F16.F32.PACK_AB R17, R128, R167 ;  /* 0x000000a78011723e */ /* 0x004fe200000000ff */
[----:B------:R-:W-:Y:S01]  /*12a40*/  FADD.FTZ R32, R175, R174 ;  /* 0x000000aeaf207221 */ /* 0x000fe20000010000 */
[C---:B------:R-:W-:Y:S01]  /*12a50*/  HMMA.16816.F32 R88, R112.reuse, R126, R88 ;  /* 0x0000007e7058723c */ /* 0x040fe20000001858 */
[----:B------:R-:W1:Y:S03]  /*12a60*/  LDSM.16.MT88.4 R124, [R136+0xd000] ;  /* 0x00d00000887c783b */ /* 0x000e660000004200 */
[----:B------:R-:W-:Y:S01]  /*12a70*/  MUFU.EX2 R52, R37 ;  /* 0x0000002500347308 */ /* 0x000fe20000000800 */
[-C--:B------:R-:W-:Y:S01]  /*12a80*/  FFMA.FTZ R174, R38, R121.reuse, -R132 ;  /* 0x0000007926ae7223 */ /* 0x080fe20000010884 */
        /* <DEDUP_REMOVED lines=8> */
[--C-:B------:R-:W-:Y:S01]  /*12b10*/  FFMA.FTZ R53, R51, R121, -R132.reuse ;  /* 0x0000007933357223 */ /* 0x100fe20000010884 */
[C---:B------:R-:W-:Y:S01]  /*12b20*/  FMUL.FTZ R100, R3.reuse, R100 ;  /* 0x0000006403647220 */ /* 0x040fe20000410000 */
[----:B------:R-:W-:Y:S07]  /*12b30*/  FMUL.FTZ R101, R3, R101 ;  /* 0x0000006503657220 */ /* 0x000fee0000410000 */
[----:B------:R2:W-:Y:S01]  /*12b40*/  MUFU.EX2 R44, R42 ;  /* 0x0000002a002c7308 */ /* 0x0005e20000000800 */
[-CC-:B------:R-:W-:Y:S01]  /*12b50*/  FFMA.FTZ R120, R19, R121.reuse, -R132.reuse ;  /* 0x0000007913787223 */ /* 0x180fe20000010884 */
[-C--:B------:R-:W-:Y:S01]  /*12b60*/  FFMA.FTZ R50, R50, R121.reuse, -R132 ;  /* 0x0000007932327223 */ /* 0x080fe20000010884 */
[-CC-:B------:R-:W-:Y:S07]  /*12b70*/  FFMA.FTZ R56, R56, R121.reuse, -R134.reuse ;  /* 0x0000007938387223 */ /* 0x180fee0000010886 */
[----:B------:R-:W-:Y:S01]  /*12b80*/  MUFU.EX2 R131, R131 ;  /* 0x0000008300837308 */ /* 0x000fe20000000800 */
[-C--:B------:R-:W-:Y:S01]  /*12b90*/  FFMA.FTZ R57, R57, R121.reuse, -R134 ;  /* 0x0000007939397223 */ /* 0x080fe20000010886 */
        /* <DEDUP_REMOVED lines=8> */
[C---:B---3--:R-:W-:Y:S08]  /*12c20*/  HMMA.16816.F32 R92, R112.reuse, R108, R92 ;  /* 0x0000006c705c723c */ /* 0x048ff0000000185c */
[----:B------:R-:W-:Y:S01]  /*12c30*/  MUFU.EX2 R57, R57 ;  /* 0x0000003900397308 */ /* 0x000fe20000000800 */
[----:B--2---:R-:W-:Y:S01]  /*12c40*/  FADD.FTZ R42, R133, R32 ;  /* 0x00000020852a7221 */ /* 0x004fe20000010000 */
[----:B------:R-:W-:Y:S08]  /*12c50*/  IADD3 R163, PT, PT, R163, -0x1, RZ ;  /* 0xffffffffa3a37810 */ /* 0x000ff00007ffe0ff */
[----:B------:R-:W-:Y:S01]  /*12c60*/  MUFU.EX2 R130, R130 ;  /* 0x0000008200827308 */ /* 0x000fe20000000800 */
[----:B------:R-:W-:Y:S01]  /*12c70*/  FADD.FTZ R42, R123, R42 ;  /* 0x0000002a7b2a7221 */ /* 0x000fe20000010000 */
[C---:B------:R-:W-:Y:S01]  /*12c80*/  HMMA.16816.F32 R96, R112.reuse, R110, R96 ;  /* 0x0000006e7060723c */ /* 0x040fe20000001860 */
[----:B------:R-:W2:Y:S07]  /*12c90*/  LDSM.16.MT88.4 R108, [R138+0x9400] ;  /* 0x009400008a6c783b */ /* 0x000eae0000004200 */
[----:B------:R-:W-:Y:S10]  /*12ca0*/  MUFU.EX2 R118, R118 ;  /* 0x0000007600767308 */ /* 0x000ff40000000800 */
        /* <DEDUP_REMOVED lines=23> */
[--C-:B------:R-:W-:Y:S07]  /*12e20*/  FFMA.FTZ R65, R59, R121, -R132.reuse ;  /* 0x000000793b417223 */ /* 0x100fee0000010884 */
[----:B------:R3:W-:Y:S01]  /*12e30*/  MUFU.EX2 R51, R36 ;  /* 0x0000002400337308 */ /* 0x0007e20000000800 */
[----:B----4-:R-:W-:Y:S01]  /*12e40*/  F2FP.F16.F32.PACK_AB R19, R120, R125 ;  /* 0x0000007d7813723e */ /* 0x010fe200000000ff */
[----:B------:R-:W-:Y:S08]  /*12e50*/  LDSM.16.MT88.4 R24, [R136+0xb800] ;  /* 0x00b800008818783b */ /* 0x000ff00000004200 */
[----:B------:R-:W-:Y:S01]  /*12e60*/  MUFU.EX2 R113, R113 ;  /* 0x0000007100717308 */ /* 0x000fe20000000800 */
[C---:B--2---:R-:W-:Y:S09]  /*12e70*/  HMMA.16816.F32 R4, R16.reuse, R108, R4 ;  /* 0x0000006c1004723c */ /* 0x044ff20000001804 */
[----:B------:R-:W-:Y:S10]  /*12e80*/  MUFU.EX2 R115, R115 ;  /* 0x0000007300737308 */ /* 0x000ff40000000800 */
[----:B------:R-:W-:Y:S01]  /*12e90*/  MUFU.EX2 R65, R65 ;  /* 0x0000004100417308 */ /* 0x000fe20000000800 */
[----:B---3--:R-:W-:Y:S01]  /*12ea0*/  LDSM.16.MT88.4 R36, [R138+0xe400] ;  /* 0x00e400008a24783b */ /* 0x008fe20000004200 */
[C---:B------:R-:W-:Y:S08]  /*12eb0*/  HMMA.16816.F32 R8, R16.reuse, R110, R8 ;  /* 0x0000006e1008723c */ /* 0x040ff00000001808 */
[----:B------:R-:W2:Y:S10]  /*12ec0*/  MUFU.EX2 R112, R112 ;  /* 0x0000007000707308 */ /* 0x000eb40000000800 */
[----:B------:R-:W3:Y:S01]  /*12ed0*/  MUFU.EX2 R114, R114 ;  /* 0x0000007200727308 */ /* 0x000ee20000000800 */
[----:B------:R-:W4:Y:S01]  /*12ee0*/  LDSM.16.MT88.4 R108, [R138+0xb400] ;  /* 0x00b400008a6c783b */ /* 0x000f220000004200 */
[C---:B-1----:R-:W-:Y:S08]  /*12ef0*/  HMMA.16816.F32 R68, R16.reuse, R104, R68 ;  /* 0x000000681044723c */ /* 0x042ff00000001844 */
[----:B------:R-:W-:Y:S10]  /*12f00*/  MUFU.EX2 R126, R126 ;  /* 0x0000007e007e7308 */ /* 0x000ff40000000800 */
[----:B------:R-:W1:Y:S01]  /*12f10*/  MUFU.EX2 R127, R127 ;  /* 0x0000007f007f7308 */ /* 0x000e620000000800 */
[C---:B------:R-:W-:Y:S01]  /*12f20*/  HMMA.16816.F32 R72, R16.reuse, R106, R72 ;  /* 0x0000006a1048723c */ /* 0x040fe20000001848 */
[----:B------:R-:W5:Y:S08]  /*12f30*/  LDSM.16.MT88.4 R104, [R136+0xb400] ;  /* 0x00b400008868783b */ /* 0x000f700000004200 */
[----:B------:R-:W-:Y:S10]  /*12f40*/  MUFU.EX2 R168, R168 ;  /* 0x000000a800a87308 */ /* 0x000ff40000000800 */
        /* <DEDUP_REMOVED lines=14> */
[----:B------:R-:W5:Y:S10]  /*13030*/  MUFU.EX2 R61, R61 ;  /* 0x0000003d003d7308 */ /* 0x000f740000000800 */
[----:B------:R-:W-:Y:S01]  /*13040*/  MUFU.EX2 R62, R62 ;  /* 0x0000003e003e7308 */ /* 0x000fe20000000800 */
[C---:B------:R-:W-:Y:S01]  /*13050*/  HMMA.16816.F32 R88, R16.reuse, R106, R88 ;  /* 0x0000006a1058723c */ /* 0x040fe20000001858 */
[----:B------:R-:W2:Y:S08]  /*13060*/  LDSM.16.MT88.4 R104, [R136+0xd400] ;  /* 0x00d400008868783b */ /* 0x000eb00000004200 */
[----:B------:R-:W5:Y:S10]  /*13070*/  MUFU.EX2 R63, R63 ;  /* 0x0000003f003f7308 */ /* 0x000f740000000800 */
[----:B------:R-:W-:Y:S10]  /*13080*/  MUFU.EX2 R134, R134 ;  /* 0x0000008600867308 */ /* 0x000ff40000000800 */
[----:B------:R-:W-:Y:S01]  /*13090*/  MUFU.EX2 R66, R66 ;  /* 0x0000004200427308 */ /* 0x000fe20000000800 */
[C---:B----4-:R-:W-:Y:S08]  /*130a0*/  HMMA.16816.F32 R92, R16.reuse, R108, R92 ;  /* 0x0000006c105c723c */ /* 0x050ff0000000185c */
[C---:B------:R-:W-:Y:S01]  /*130b0*/  HMMA.16816.F32 R96, R16.reuse, R110, R96 ;  /* 0x0000006e1060723c */ /* 0x040fe20000001860 */
[----:B------:R-:W4:Y:S07]  /*130c0*/  LDSM.16.MT88.4 R108, [R138+0x9800] ;  /* 0x009800008a6c783b */ /* 0x000f2e0000004200 */
[C---:B--2---:R-:W-:Y:S08]  /*130d0*/  HMMA.16816.F32 R100, R16.reuse, R104, R100 ;  /* 0x000000681064723c */ /* 0x044ff00000001864 */
[----:B------:R-:W-:Y:S01]  /*130e0*/  HMMA.16816.F32 R12, R16, R106, R12 ;  /* 0x0000006a100c723c */ /* 0x000fe2000000180c */
[----:B------:R-:W2:Y:S02]  /*130f0*/  LDSM.16.MT88.4 R104, [R136+0x9800] ;  /* 0x009800008868783b */ /* 0x000ea40000004200 */
[----:B------:R-:W-:Y:S02]  /*13100*/  F2FP.F16.F32.PACK_AB R16, R113, R112 ;  /* 0x000000707110723e */ /* 0x000fe400000000ff */
[----:B---3--:R-:W-:Y:S02]  /*13110*/  F2FP.F16.F32.PACK_AB R17, R114, R131 ;  /* 0x000000837211723e */ /* 0x008fe400000000ff */
[----:B-1----:R-:W-:Y:S02]  /*13120*/  F2FP.F16.F32.PACK_AB R18, R127, R126 ;  /* 0x0000007e7f12723e */ /* 0x002fe400000000ff */
[----:B------:R-:W-:Y:S07]  /*13130*/  F2FP.F16.F32.PACK_AB R19, R130, R115 ;  /* 0x000000738213723e */ /* 0x000fee00000000ff */
[C---:B----4-:R-:W-:Y:S08]  /*13140*/  HMMA.16816.F32 R4, R16.reuse, R108, R4 ;  /* 0x0000006c1004723c */ /* 0x050ff00000001804 */
[C---:B------:R-:W-:Y:S01]  /*13150*/  HMMA.16816.F32 R8, R16.reuse, R110, R8 ;  /* 0x0000006e1008723c */ /* 0x040fe20000001808 */
[----:B------:R-:W-:Y:S07]  /*13160*/  LDSM.16.MT88.4 R108, [R138+0xac00] ;  /* 0x00ac00008a6c783b */ /* 0x000fee0000004200 */
[C---:B--2---:R-:W-:Y:S03]  /*13170*/  HMMA.16816.F32 R68, R16.reuse, R104, R68 ;  /* 0x000000681044723c */ /* 0x044fe60000001844 */
[----:B------:R-:W-:Y:S01]  /*13180*/  FADD.FTZ R104, R166, R33 ;  /* 0x00000021a6687221 */ /* 0x000fe20000010000 */
[-C--:B------:R-:W-:Y:S01]  /*13190*/  FFMA.FTZ R105, R58, R121.reuse, -R132 ;  /* 0x000000793a697223 */ /* 0x080fe20000010884 */
[----:B------:R1:W2:Y:S02]  /*131a0*/  MUFU.EX2 R166, R34 ;  /* 0x0000002200a67308 */ /* 0x0002a40000000800 */
[----:B------:R-:W-:Y:S01]  /*131b0*/  FADD.FTZ R104, R135, R104 ;  /* 0x0000006887687221 */ /* 0x000fe20000010000 */
[C---:B------:R-:W-:Y:S03]  /*131c0*/  HMMA.16816.F32 R72, R16.reuse, R106, R72 ;  /* 0x0000006a1048723c */ /* 0x040fe60000001848 */
[-CC-:B------:R-:W-:Y:S01]  /*131d0*/  FFMA.FTZ R107, R54, R121.reuse, -R132.reuse ;  /* 0x00000079366b7223 */ /* 0x180fe20000010884 */
[----:B------:R-:W-:Y:S03]  /*131e0*/  FFMA.FTZ R106, R55, R121, -R132 ;  /* 0x00000079376a7223 */ /* 0x000fe60000010884 */
[----:B------:R-:W-:Y:S01]  /*131f0*/  MUFU.EX2 R54, R41 ;  /* 0x0000002900367308 */ /* 0x000fe20000000800 */
[----:B------:R-:W-:Y:S01]  /*13200*/  FADD.FTZ R167, R167, R104 ;  /* 0x00000068a7a77221 */ /* 0x000fe20000010000 */
[C---:B------:R-:W-:Y:S08]  /*13210*/  HMMA.16816.F32 R76, R16.reuse, R20, R76 ;  /* 0x00000014104c723c */ /* 0x040ff0000000184c */
[----:B------:R-:W-:Y:S01]  /*13220*/  MUFU.EX2 R55, R40 ;  /* 0x0000002800377308 */ /* 0x000fe20000000800 */
[----:B-1----:R-:W-:Y:S01]  /*13230*/  LDSM.16.MT88.4 R32, [R136+0xc000] ;  /* 0x00c000008820783b */ /* 0x002fe20000004200 */
[----:B------:R-:W-:Y:S08]  /*13240*/  FADD.FTZ R104, R128, R167 ;  /* 0x000000a780687221 */ /* 0x000ff00000010000 */
[----:B------:R-:W-:Y:S01]  /*13250*/  MUFU.EX2 R59, R107 ;  /* 0x0000006b003b7308 */ /* 0x000fe20000000800 */
[C---:B------:R-:W-:Y:S09]  /*13260*/  HMMA.16816.F32 R80, R16.reuse, R22, R80 ;  /* 0x000000161050723c */ /* 0x040ff20000001850 */
[----:B------:R-:W-:Y:S01]  /*13270*/  MUFU.EX2 R58, R106 ;  /* 0x0000006a003a7308 */ /* 0x000fe20000000800 */
[----:B------:R-:W1:Y:S01]  /*13280*/  LDSM.16.MT88.4 R20, [R138+0xd800] ;  /* 0x00d800008a14783b */ /* 0x000e620000004200 */
[----:B------:R-:W-:Y:S08]  /*13290*/  FADD.FTZ R125, R125, R104 ;  /* 0x000000687d7d7221 */ /* 0x000ff00000010000 */
[----:B------:R3:W-:Y:S01]  /*132a0*/  MUFU.EX2 R128, R105 ;  /* 0x0000006900807308 */ /* 0x0007e20000000800 */
[----:B-----5:R-:W-:Y:S01]  /*132b0*/  F2FP.F16.F32.PACK_AB R104, R61, R60 ;  /* 0x0000003c3d68723e */ /* 0x020fe200000000ff */
[C---:B------:R-:W-:Y:S03]  /*132c0*/  HMMA.16816.F32 R84, R16.reuse, R24, R84 ;  /* 0x000000181054723c */ /* 0x040fe60000001854 */
[----:B------:R-:W-:Y:S04]  /*132d0*/  FADD.FTZ R120, R120, R125 ;  /* 0x0000007d78787221 */ /* 0x000fe80000010000 */
[----:B------:R-:W-:Y:S01]  /*132e0*/  FADD.FTZ R131, R131, R120 ;  /* 0x0000007883837221 */ /* 0x000fe20000010000 */
[C---:B------:R-:W-:Y:S01]  /*132f0*/  HMMA.16816.F32 R88, R16.reuse, R26, R88 ;  /* 0x0000001a1058723c */ /* 0x040fe20000001858 */
[----:B------:R-:W4:Y:S02]  /*13300*/  LDSM.16.MT88.4 R24, [R136+0xd800] ;  /* 0x00d800008818783b */ /* 0x000f240000004200 */
[----:B---3--:R-:W-:Y:S01]  /*13310*/  F2FP.F16.F32.PACK_AB R105, R63, R62 ;  /* 0x0000003e3f69723e */ /* 0x008fe200000000ff */
[----:B------:R-:W-:Y:S04]  /*13320*/  FADD.FTZ R114, R114, R131 ;  /* 0x0000008372727221 */ /* 0x000fe80000010000 */
[C---:B-1----:R-:W-:Y:S08]  /*13330*/  HMMA.16816.F32 R92, R16.reuse, R20, R92 ;  /* 0x00000014105c723c */ /* 0x042ff0000000185c */
[C---:B------:R-:W-:Y:S01]  /*13340*/  HMMA.16816.F32 R96, R16.reuse, R22, R96 ;  /* 0x000000161060723c */ /* 0x040fe20000001860 */
[----:B------:R-:W1:Y:S07]  /*13350*/  LDSM.16.MT88.4 R20, [R138+0x9c00] ;  /* 0x009c00008a14783b */ /* 0x000e6e0000004200 */
[C---:B----4-:R-:W-:Y:S08]  /*13360*/  HMMA.16816.F32 R100, R16.reuse, R24, R100 ;  /* 0x000000181064723c */ /* 0x050ff00000001864 */
        /* <DEDUP_REMOVED lines=27> */
[----:B------:R-:W-:Y:S07]  /*13520*/  F2FP.F16.F32.PACK_AB R19, R45, R44 ;  /* 0x0000002c2d13723e */ /* 0x000fee00000000ff */
[C---:B-1----:R-:W-:Y:S08]  /*13530*/  HMMA.16816.F32 R4, R16.reuse, R20, R4 ;  /* 0x000000141004723c */ /* 0x042ff00000001804 */
[C---:B------:R-:W-:Y:S01]  /*13540*/  HMMA.16816.F32 R8, R16.reuse, R22, R8 ;  /* 0x000000161008723c */ /* 0x040fe20000001808 */
[----:B------:R-:W1:Y:S07]  /*13550*/  LDSM.16.MT88.4 R20, [R138+0xe000] ;  /* 0x00e000008a14783b */ /* 0x000e6e0000004200 */
[C---:B---3--:R-:W-:Y:S08]  /*13560*/  HMMA.16816.F32 R68, R16.reuse, R24, R68 ;  /* 0x000000181044723c */ /* 0x048ff00000001844 */
        /* <DEDUP_REMOVED lines=14> */
[C---:B------:R-:W-:Y:S01]  /*13650*/  HMMA.16816.F32 R96, R16.reuse, R22, R96 ;  /* 0x000000161060723c */ /* 0x040fe20000001860 */
[----:B------:R-:W-:Y:S08]  /*13660*/  LDSM.16.MT88.4 R40, [R138+0xe800] ;  /* 0x00e800008a28783b */ /* 0x000ff00000004200 */
[----:B------:R-:W4:Y:S01]  /*13670*/  MUFU.EX2 R46, R46 ;  /* 0x0000002e002e7308 */ /* 0x000f220000000800 */
[----:B------:R-:W-:Y:S01]  /*13680*/  FADD.FTZ R67, R124, R67 ;  /* 0x000000437c437221 */ /* 0x000fe20000010000 */
[C---:B--2---:R-:W-:Y:S03]  /*13690*/  HMMA.16816.F32 R100, R16.reuse, R24, R100 ;  /* 0x000000181064723c */ /* 0x044fe60000001864 */
[----:B------:R-:W-:Y:S01]  /*136a0*/  FADD.FTZ R122, R122, R67 ;  /* 0x000000437a7a7221 */ /* 0x000fe20000010000 */
[----:B-1----:R-:W1:Y:S03]  /*136b0*/  LDSM.16.MT88.4 R20, [R136+0xa400] ;  /* 0x00a400008814783b */ /* 0x002e660000004200 */
[----:B------:R-:W-:Y:S01]  /*136c0*/  FADD.FTZ R119, R119, R122 ;  /* 0x0000007a77777221 */ /* 0x000fe20000010000 */
[----:B------:R-:W-:Y:S03]  /*136d0*/  HMMA.16816.F32 R12, R16, R26, R12 ;  /* 0x0000001a100c723c */ /* 0x000fe6000000180c */
[----:B------:R-:W-:Y:S01]  /*136e0*/  F2FP.F16.F32.PACK_AB R16, R49, R48 ;  /* 0x000000303110723e */ /* 0x000fe200000000ff */
[----:B------:R-:W-:Y:S01]  /*136f0*/  FADD.FTZ R112, R112, R119 ;  /* 0x0000007770707221 */ /* 0x000fe20000010000 */
[----:B----4-:R-:W-:Y:S01]  /*13700*/  F2FP.F16.F32.PACK_AB R17, R46, R47 ;  /* 0x0000002f2e11723e */ /* 0x010fe200000000ff */
[----:B------:R-:W2:Y:S01]  /*13710*/  LDSM.16.MT88.4 R24, [R136+0xc400] ;  /* 0x00c400008818783b */ /* 0x000ea20000004200 */
[----:B------:R-:W-:Y:S02]  /*13720*/  F2FP.F16.F32.PACK_AB R18, R51, R52 ;  /* 0x000000343312723e */ /* 0x000fe400000000ff */
[----:B------:R-:W-:Y:S02]  /*13730*/  F2FP.F16.F32.PACK_AB R19, R53, R50 ;  /* 0x000000323513723e */ /* 0x000fe400000000ff */
[----:B------:R-:W-:Y:S05]  /*13740*/  MOV R119, R0 ;  /* 0x0000000000777202 */ /* 0x000fea0000000f00 */
        /* <DEDUP_REMOVED lines=31> */
[----:B------:R-:W3:Y:S01]  /*13940*/  MUFU.EX2 R35, R132 ;  /* 0x0000008400237308 */ /* 0x000ee20000000800 */
[----:B-----5:R-:W-:Y:S04]  /*13950*/  F2FP.F16.F32.PACK_AB R106, R134, R33 ;  /* 0x00000021866a723e */ /* 0x020fe800000000ff */
[C---:B----4-:R-:W-:Y:S03]  /*13960*/  HMMA.16816.F32 R84, R16.reuse, R36, R84 ;  /* 0x000000241054723c */ /* 0x050fe60000001854 */
[----:B------:R-:W-:Y:S01]  /*13970*/  FADD.FTZ R37, R115, R114 ;  /* 0x0000007273257221 */ /* 0x000fe20000010000 */
[----:B---3--:R-:W-:Y:S04]  /*13980*/  F2FP.F16.F32.PACK_AB R107, R35, R66 ;  /* 0x00000042236b723e */ /* 0x008fe800000000ff */
        /* <DEDUP_REMOVED lines=10> */
[----:B------:R-:W-:Y:S01]  /*13a30*/  FADD.FTZ R29, R113, R112 ;  /* 0x00000070711d7221 */ /* 0x000fe20000010000 */
[----:B------:R-:W-:Y:S03]  /*13a40*/  FADD.FTZ R177, R177, R174 ;  /* 0x000000aeb1b17221 */ /* 0x000fe60000010000 */
[----:B------:R-:W-:Y:S01]  /*13a50*/  FADD.FTZ R126, R126, R29 ;  /* 0x0000001d7e7e7221 */ /* 0x000fe20000010000 */
[----:B------:R-:W-:Y:S03]  /*13a60*/  HMMA.16816.F32 R12, R16, R30, R12 ;  /* 0x0000001e100c723c */ /* 0x000fe6000000180c */
[----:B------:R-:W-:Y:S04]  /*13a70*/  FADD.FTZ R127, R127, R126 ;  /* 0x0000007e7f7f7221 */ /* 0x000fe80000010000 */
[----:B------:R-:W-:Y:S01]  /*13a80*/  FADD.FTZ R16, R118, R127 ;  /* 0x0000007f76107221 */ /* 0x000fe20000010000 */
[C---:B------:R-:W-:Y:S01]  /*13a90*/  HMMA.16816.F32 R112, R104.reuse, R108, R4 ;  /* 0x0000006c6870723c */ /* 0x040fe20000001804 */
[----:B------:R-:W3:Y:S04]  /*13aa0*/  LDSM.16.MT88.4 R4, [R136+0xcc00] ;  /* 0x00cc00008804783b */ /* 0x000ee80000004200 */
[----:B------:R-:W-:Y:S03]  /*13ab0*/  FADD.FTZ R16, R171, R16 ;  /* 0x00000010ab107221 */ /* 0x000fe60000010000 */
[C---:B------:R-:W-:Y:S01]  /*13ac0*/  HMMA.16816.F32 R108, R104.reuse, R110, R8 ;  /* 0x0000006e686c723c */ /* 0x040fe20000001808 */
[----:B------:R-:W4:Y:S02]  /*13ad0*/  LDSM.16.MT88.4 R8, [R138+0xec00] ;  /* 0x00ec00008a08783b */ /* 0x000f240000004200 */
[----:B------:R-:W-:Y:S04]  /*13ae0*/  FADD.FTZ R165, R165, R16 ;  /* 0x00000010a5a57221 */ /* 0x000fe80000010000 */
[----:B------:R-:W-:Y:S01]  /*13af0*/  FADD.FTZ R168, R168, R165 ;  /* 0x000000a5a8a87221 */ /* 0x000fe20000010000 */
[C---:B-1----:R-:W-:Y:S01]  /*13b00*/  HMMA.16816.F32 R68, R104.reuse, R20, R68 ;  /* 0x000000146844723c */ /* 0x042fe20000001844 */
        /* <DEDUP_REMOVED lines=13> */
[----:B------:R-:W-:Y:S04]  /*13be0*/  FADD.FTZ R49, R49, R48 ;  /* 0x0000003031317221 */ /* 0x000fe80000010000 */
        /* <DEDUP_REMOVED lines=28> */
.L_x_3184:
[----:B------:R1:W5:Y:S01]  /*13db0*/  LD.E R11, desc[UR4][R116.64+0xd8] ;  /* 0x0000d804740b7980 */ /* 0x000362000c101900 */
[----:B------:R-:W-:Y:S01]  /*13dc0*/  UMOV UR6, 0xffffffff ;  /* 0xffffffff00067882 */ /* 0x000fe20000000000 */
[----:B------:R-:W2:Y:S02]  /*13dd0*/  S2R R9, SR_TID.X ;  /* 0x0000000000097919 */ /* 0x000ea40000002100 */
[C---:B--2---:R-:W-:Y:S01]  /*13de0*/  IMAD.SHL.U32 R7, R9.reuse, 0x8, RZ ;  /* 0x0000000809077824 */ /* 0x044fe200078e00ff */
[----:B------:R-:W-:-:S04]  /*13df0*/  LOP3.LUT R8, R9, 0x3, RZ, 0xc0, !PT ;  /* 0x0000000309087812 */ /* 0x000fc800078ec0ff */
[----:B------:R-:W-:-:S04]  /*13e00*/  LOP3.LUT R6, R7, 0xc0, RZ, 0xc0, !PT ;  /* 0x000000c007067812 */ /* 0x000fc800078ec0ff */
[----:B------:R-:W-:Y:S01]  /*13e10*/  LOP3.LUT R6, R6, 0x18, R9, 0xf8, !PT ;  /* 0x0000001806067812 */ /* 0x000fe200078ef809 */
        /* <DEDUP_REMOVED lines=8> */
.L_x_3202:
[----:B------:R-:W1:Y:S01]  /*13ea0*/  S2UR UR6, SR_CgaCtaId ;  /* 0x00000000000679c3 */ /* 0x000e620000008800 */
[----:B------:R-:W4:Y:S01]  /*13eb0*/  MUFU.RCP R4, R10 ;  /* 0x0000000a00047308 */ /* 0x000f220000001000 */
[----:B--23--:R-:W-:Y:S01]  /*13ec0*/  FADD.FTZ R12, R12, R14 ;  /* 0x0000000e0c0c7221 */ /* 0x00cfe20000010000 */
[C---:B------:R-:W-:Y:S01]  /*13ed0*/  SHF.L.U32 R3, R9.reuse, 0x4, RZ ;  /* 0x0000000409037819 */ /* 0x040fe200000006ff */
[----:B------:R-:W-:Y:S01]  /*13ee0*/  UMOV UR7, 0x400 ;  /* 0x0000040000077882 */ /* 0x000fe20000000000 */
[----:B------:R-:W-:Y:S02]  /*13ef0*/  FSETP.NE.FTZ.AND P2, PT, R10, RZ, PT ;  /* 0x000000ff0a00720b */ /* 0x000fe40003f55000 */
[----:B------:R-:W-:Y:S02]  /*13f00*/  SHF.L.U32 R5, R9, 0x3, RZ ;  /* 0x0000000309057819 */ /* 0x000fe400000006ff */
[----:B------:R-:W2:Y:S01]  /*13f10*/  MUFU.RCP R13, R12 ;  /* 0x0000000c000d7308 */ /* 0x000ea20000001000 */
[----:B------:R-:W-:-:S02]  /*13f20*/  LOP3.LUT R3, R3, 0x3e00, RZ, 0xc0, !PT ;  /* 0x00003e0003037812 */ /* 0x000fc400078ec0ff */
[----:B------:R-:W-:Y:S02]  /*13f30*/  FSETP.NE.FTZ.AND P1, PT, R12, RZ, PT ;  /* 0x000000ff0c00720b */ /* 0x000fe40003f35000 */
[----:B------:R-:W-:Y:S02]  /*13f40*/  LOP3.LUT R5, R5, 0x20, RZ, 0xc0, !PT ;  /* 0x0000002005057812 */ /* 0x000fe400078ec0ff */
[----:B------:R-:W-:Y:S02]  /*13f50*/  LEA R3, R8, R3, 0x1 ;  /* 0x0000000308037211 */ /* 0x000fe400078e08ff */
[----:B----4-:R-:W-:Y:S02]  /*13f60*/  FSEL R4, R4, 1, P2 ;  /* 0x3f80000004047808 */ /* 0x010fe40001000000 */
[----:B------:R-:W-:Y:S01]  /*13f70*/  IADD3 R3, PT, PT, R6, R3, R5 ;  /* 0x0000000306037210 */ /* 0x000fe20007ffe005 */
[----:B-1----:R-:W-:Y:S02]  /*13f80*/  ULEA UR6, UR6, UR7, 0x18 ;  /* 0x0000000706067291 */ /* 0x002fe4000f8ec0ff */
        /* <DEDUP_REMOVED lines=21> */
[----:B--2---:R-:W-:Y:S01]  /*140e0*/  FSEL R13, R13, 1, P1 ;  /* 0x3f8000000d0d7808 */ /* 0x004fe20000800000 */
[C---:B------:R-:W-:Y:S01]  /*140f0*/  FMUL.FTZ R101, R4.reuse, R101 ;  /* 0x0000006504657220 */ /* 0x040fe20000410000 */
[C---:B------:R-:W-:Y:S01]  /*14100*/  FMUL.FTZ R104, R4.reuse, R104 ;  /* 0x0000006804687220 */ /* 0x040fe20000410000 */
[----:B------:R-:W-:Y:S01]  /*14110*/  FMUL.FTZ R105, R4, R105 ;  /* 0x0000006904697220 */ /* 0x000fe20000410000 */
[----:B------:R-:W-:Y:S01]  /*14120*/  SHF.L.U32 R4, R9, 0x2, RZ ;  /* 0x0000000209047819 */ /* 0x000fe200000006ff */
[C---:B------:R-:W-:Y:S01]  /*14130*/  FMUL.FTZ R114, R13.reuse, R114 ;  /* 0x000000720d727220 */ /* 0x040fe20000410000 */
[----:B------:R-:W-:Y:S01]  /*14140*/  FMUL.FTZ R115, R13, R115 ;  /* 0x000000730d737220 */ /* 0x000fe20000410000 */
[----:B------:R-:W-:Y:S01]  /*14150*/  LEA R3, R3, UR6, 0x1 ;  /* 0x0000000603037c11 */ /* 0x000fe2000f8e08ff */
[C---:B------:R-:W-:Y:S01]  /*14160*/  FMUL.FTZ R110, R13.reuse, R110 ;  /* 0x0000006e0d6e7220 */ /* 0x040fe20000410000 */
[C---:B------:R-:W-:Y:S01]  /*14170*/  LOP3.LUT R5, R4.reuse, 0x20, RZ, 0xc0, !PT ;  /* 0x0000002004057812 */ /* 0x040fe200078ec0ff */
        /* <DEDUP_REMOVED lines=76> */
[----:B------:R-:W4:Y:S04]  /*14640*/  LD.E.64 R18, desc[UR4][R116.64+0x90] ;  /* 0x0000900474127980 */ /* 0x000f28000c101b00 */
[----:B------:R1:W5:Y:S04]  /*14650*/  LD.E.64 R36, desc[UR4][R116.64+0xa0] ;  /* 0x0000a00474247980 */ /* 0x000368000c101b00 */
[----:B------:R-:W2:Y:S04]  /*14660*/  @!P0 LD.E.64 R20, desc[UR4][R116.64+0x80] ;  /* 0x0000800474148980 */ /* 0x000ea8000c101b00 */
[----:B------:R1:W5:Y:S01]  /*14670*/  LD.E.64 R38, desc[UR4][R116.64+0x70] ;  /* 0x0000700474267980 */ /* 0x000362000c101b00 */
[----:B---3--:R-:W-:-:S13]  /*14680*/  ISETP.NE.AND P6, PT, R4, RZ, PT ;  /* 0x000000ff0400720c */ /* 0x008fda0003fc5270 */
[----:B------:R-:W3:Y:S04]  /*14690*/  @!P6 LD.E R6, desc[UR4][R116.64+0x60] ;  /* 0x000060047406e980 */ /* 0x000ee8000c101900 */
[----:B-1----:R-:W3:Y:S01]  /*146a0*/  @!P6 LD.E R5, desc[UR4][R116.64+0xb4] ;  /* 0x0000b4047405e980 */ /* 0x002ee2000c101900 */
[----:B------:R-:W1:Y:S08]  /*146b0*/  @P2 MUFU.LG2 R10, R10 ;  /* 0x0000000a000a2308 */ /* 0x000e700000000c00 */
[----:B------:R-:W4:Y:S01]  /*146c0*/  @P1 MUFU.LG2 R12, R12 ;  /* 0x0000000c000c1308 */ /* 0x000f220000000c00 */
[----:B--2---:R-:W-:-:S02]  /*146d0*/  @!P0 IMAD R13, R21, R150, RZ ;  /* 0x00000096150d8224 */ /* 0x004fc400078e02ff */
[----:B------:R-:W-:Y:S01]  /*146e0*/  @!P0 IMAD.WIDE.U32 R20, R20, R150, RZ ;  /* 0x0000009614148225 */ /* 0x000fe200078e00ff */
[----:B------:R-:W-:Y:S02]  /*146f0*/  ISETP.NE.AND P5, PT, R8, RZ, PT ;  /* 0x000000ff0800720c */ /* 0x000fe40003fa5270 */
[----:B------:R-:W-:Y:S02]  /*14700*/  SHF.R.U32.HI R3, RZ, 0x2, R9 ;  /* 0x00000002ff037819 */ /* 0x000fe40000011609 */
[----:B------:R-:W-:Y:S01]  /*14710*/  IADD3 R8, PT, PT, -R152, R155, RZ ;  /* 0x0000009b98087210 */ /* 0x000fe20007ffe1ff */
[----:B-1----:R-:W-:Y:S01]  /*14720*/  @P2 FMUL.FTZ R14, R10, 0.69314718246459960938 ;  /* 0x3f3172180a0e2820 */ /* 0x002fe20000410000 */
[----:B------:R-:W-:Y:S02]  /*14730*/  LOP3.LUT R16, R7, 0x18, RZ, 0xc0, !PT ;  /* 0x0000001807107812 */ /* 0x000fe400078ec0ff */
[----:B------:R-:W-:Y:S02]  /*14740*/  @!P0 IADD3 R13, PT, PT, R21, R13, RZ ;  /* 0x0000000d150d8210 */ /* 0x000fe40007ffe0ff */
[----:B------:R-:W-:Y:S01]  /*14750*/  @!P0 MOV R10, R20 ;  /* 0x00000014000a8202 */ /* 0x000fe20000000f00 */
[----:B----4-:R-:W-:Y:S01]  /*14760*/  @P0 IMAD.WIDE.U32 R20, R40, R154, RZ ;  /* 0x0000009a28140225 */ /* 0x010fe200078e00ff */
[----:B------:R-:W-:-:S02]  /*14770*/  MOV R17, RZ ;  /* 0x000000ff00117202 */ /* 0x000fc40000000f00 */
[----:B------:R-:W-:Y:S01]  /*14780*/  MOV R4, 0x7f800000 ;  /* 0x7f80000000047802 */ /* 0x000fe20000000f00 */
[----:B-----5:R-:W-:Y:S01]  /*14790*/  @P2 FFMA.FTZ R4, R11, R2, R14 ;  /* 0x000000020b042223 */ /* 0x020fe2000001000e */
[-C--:B------:R-:W-:Y:S01]  /*147a0*/  ISETP.GE.AND P3, PT, R160, R8.reuse, PT ;  /* 0x00000008a000720c */ /* 0x080fe20003f66270 */
[----:B------:R-:W-:Y:S01]  /*147b0*/  @P1 FMUL.FTZ R14, R12, 0.69314718246459960938 ;  /* 0x3f3172180c0e1820 */ /* 0x000fe20000410000 */
[----:B------:R-:W-:Y:S01]  /*147c0*/  ISETP.GE.AND P4, PT, R3, R8, PT ;  /* 0x000000080300720c */ /* 0x000fe20003f86270 */
[----:B------:R-:W-:Y:S01]  /*147d0*/  IMAD R8, R19, R149, RZ ;  /* 0x0000009513087224 */ /* 0x000fe200078e02ff */
[----:B------:R-:W-:Y:S01]  /*147e0*/  @P0 MOV R10, R20 ;  /* 0x00000014000a0202 */ /* 0x000fe20000000f00 */
[----:B------:R-:W-:Y:S01]  /*147f0*/  IMAD.WIDE.U32 R16, R152, R40, R16 ;  /* 0x0000002898107225 */ /* 0x000fe200078e0010 */
[----:B------:R-:W-:-:S03]  /*14800*/  MOV R2, 0x7f800000 ;  /* 0x7f80000000027802 */ /* 0x000fc60000000f00 */
[C---:B------:R-:W-:Y:S02]  /*14810*/  @P0 IMAD R12, R41.reuse, R154, RZ ;  /* 0x0000009a290c0224 */ /* 0x040fe400078e02ff */
[----:B------:R-:W-:Y:S02]  /*14820*/  IMAD R7, R41, R152, RZ ;  /* 0x0000009829077224 */ /* 0x000fe400078e02ff */
[----:B------:R-:W-:-:S04]  /*14830*/  IMAD.WIDE.U32 R18, R18, R149, RZ ;  /* 0x0000009512127225 */ /* 0x000fc800078e00ff */
[----:B------:R-:W-:Y:S01]  /*14840*/  @P1 FFMA.FTZ R2, R11, R0, R14 ;  /* 0x000000000b021223 */ /* 0x000fe2000001000e */
[----:B------:R-:W-:Y:S02]  /*14850*/  @P0 IADD3 R13, PT, PT, R21, R12, RZ ;  /* 0x0000000c150d0210 */ /* 0x000fe40007ffe0ff */
[----:B------:R-:W-:Y:S02]  /*14860*/  IADD3 R0, PT, PT, R17, R7, RZ ;  /* 0x0000000711007210 */ /* 0x000fe40007ffe0ff */
[----:B------:R-:W-:Y:S02]  /*14870*/  IADD3 R8, PT, PT, R19, R8, RZ ;  /* 0x0000000813087210 */ /* 0x000fe40007ffe0ff */
[----:B------:R-:W-:-:S04]  /*14880*/  IADD3 R10, P2, P1, R18, R16, R10 ;  /* 0x00000010120a7210 */ /* 0x000fc8000795e00a */
[----:B------:R-:W-:Y:S01]  /*14890*/  IADD3.X R11, PT, PT, R8, R0, R13, P2, P1 ;  /* 0x00000000080b7210 */ /* 0x000fe200017e240d */
        /* <DEDUP_REMOVED lines=8> */
.L_x_3193:
[----:B------:R-:W-:Y:S05]  /*14920*/  WARPSYNC.ALL ;  /* 0x0000000000007948 */ /* 0x000fea0003800000 */
[----:B------:R-:W-:Y:S06]  /*14930*/  BAR.SYNC.DEFER_BLOCKING 0x0 ;  /* 0x0000000000007b1d */ /* 0x000fec0000010000 */
        /* <DEDUP_REMOVED lines=22> */
.L_x_3195:
[----:B------:R-:W-:Y:S05]  /*14aa0*/  BSYNC.RECONVERGENT B0 ;  /* 0x0000000000007941 */ /* 0x000fea0003800200 */
.L_x_3194:
        /* <DEDUP_REMOVED lines=10> */
.L_x_3197:
[----:B------:R-:W-:Y:S05]  /*14b50*/  BSYNC.RECONVERGENT B0 ;  /* 0x0000000000007941 */ /* 0x000fea0003800200 */
.L_x_3196:
[----:B------:R-:W-:-:S04]  /*14b60*/  MOV R149, 0x0 ;  /* 0x0000000000957802 */ /* 0x000fc80000000f00 */
[----:B-1234-:R-:W-:Y:S05]  /*14b70*/  @P3 RET.REL.NODEC R148 `(_ZN5flash24flash_fwd_splitkv_kernelI23Flash_fwd_kernel_traitsILi96ELi64ELi128ELi4ELb0ELb0EN7cutlass6half_tE19Flash_kernel_traitsILi96ELi64ELi128ELi4ES3_EELb0ELb0ELb0ELb0ELb1ELb0ELb0ELb1EEEvNS_16Flash_fwd_paramsE) ;  /* 0xfffffeb494203950 */ /* 0x01efea0003c3ffff */
        /* <DEDUP_REMOVED lines=14> */
[----:B-1----:R-:W-:Y:S05]  /*14c60*/  RET.REL.NODEC R148 `(_ZN5flash24flash_fwd_splitkv_kernelI23Flash_fwd_kernel_traitsILi96ELi64ELi128ELi4ELb0ELb0EN7cutlass6half_tE19Flash_kernel_traitsILi96ELi64ELi128ELi4ES3_EELb0ELb0ELb0ELb0ELb1ELb0ELb0ELb1EEEvNS_16Flash_fwd_paramsE) ;  /* 0xfffffeb094e47950 */ /* 0x002fea0003c3ffff */
.L_x_3192:
[----:B------:R-:W-:Y:S01]  /*14c70*/  MOV R4, 0x2 ;  /* 0x0000000200047802 */ /* 0x000fe20000000f00 */
[----:B------:R-:W-:Y:S01]  /*14c80*/  IMAD.MOV.U32 R3, RZ, RZ, 0x1f ;  /* 0x0000001fff037424 */ /* 0x000fe200078e00ff */
[----:B------:R-:W-:-:S07]  /*14c90*/  MOV R5, 0xffffffff ;  /* 0xffffffff00057802 */ /* 0x000fce0000000f00 */
[----:B-----5:R-:W-:Y:S05]  /*14ca0*/  WARPSYNC.COLLECTIVE R5, `(.L_x_3198) ;  /* 0x0000000005087348 */ /* 0x020fea0003c00000 */
[----:B------:R1:W2:Y:S02]  /*14cb0*/  SHFL.BFLY P0, R14, R164, R4, R3 ;  /* 0x0c000004a40e7389 */ /* 0x0002a40000000003 */
[----:B-12--5:R-:W-:Y:S05]  /*14cc0*/  ENDCOLLECTIVE ;  /* 0x000000000000791b */ /* 0x026fea0003800000 */
.L_x_3198:
[----:B------:R-:W-:Y:S02]  /*14cd0*/  IMAD.MOV.U32 R13, RZ, RZ, R14 ;  /* 0x000000ffff0d7224 */ /* 0x000fe400078e000e */
[----:B------:R-:W-:Y:S02]  /*14ce0*/  IMAD.MOV.U32 R4, RZ, RZ, 0x1 ;  /* 0x00000001ff047424 */ /* 0x000fe400078e00ff */
[----:B------:R-:W-:-:S05]  /*14cf0*/  FADD.FTZ R13, R13, R164 ;  /* 0x000000a40d0d7221 */ /* 0x000fca0000010000 */
[----:B------:R-:W-:-:S07]  /*14d00*/  MOV R164, R13 ;  /* 0x0000000d00a47202 */ /* 0x000fce0000000f00 */
[----:B------:R-:W-:Y:S05]  /*14d10*/  WARPSYNC.COLLECTIVE R5, `(.L_x_3199) ;  /* 0x0000000005087348 */ /* 0x000fea0003c00000 */
[----:B------:R1:W2:Y:S02]  /*14d20*/  SHFL.BFLY P0, R14, R164, R4, R3 ;  /* 0x0c000004a40e7389 */ /* 0x0002a40000000003 */
[----:B-12---:R-:W-:Y:S05]  /*14d30*/  ENDCOLLECTIVE ;  /* 0x000000000000791b */ /* 0x006fea0003800000 */
.L_x_3199:
[----:B------:R-:W-:Y:S01]  /*14d40*/  MOV R164, R165 ;  /* 0x000000a500a47202 */ /* 0x000fe20000000f00 */
[----:B------:R-:W-:Y:S01]  /*14d50*/  IMAD.MOV.U32 R4, RZ, RZ, 0x2 ;  /* 0x00000002ff047424 */ /* 0x000fe200078e00ff */
[----:B------:R-:W-:-:S07]  /*14d60*/  MOV R10, R14 ;  /* 0x0000000e000a7202 */ /* 0x000fce0000000f00 */
[----:B------:R-:W-:Y:S05]  /*14d70*/  WARPSYNC.COLLECTIVE R5, `(.L_x_3200) ;  /* 0x0000000005087348 */ /* 0x000fea0003c00000 */
[----:B------:R1:W2:Y:S02]  /*14d80*/  SHFL.BFLY P0, R14, R164, R4, R3 ;  /* 0x0c000004a40e7389 */ /* 0x0002a40000000003 */
[----:B-12---:R-:W-:Y:S05]  /*14d90*/  ENDCOLLECTIVE ;  /* 0x000000000000791b */ /* 0x006fea0003800000 */
.L_x_3200:
[----:B------:R-:W-:Y:S01]  /*14da0*/  FADD.FTZ R10, R13, R10 ;  /* 0x0000000a0d0a7221 */ /* 0x000fe20000010000 */
[----:B------:R-:W-:Y:S01]  /*14db0*/  FADD.FTZ R12, R14, R165 ;  /* 0x000000a50e0c7221 */ /* 0x000fe20000010000 */
[----:B------:R-:W-:-:S04]  /*14dc0*/  MOV R4, 0x1 ;  /* 0x0000000100047802 */ /* 0x000fc80000000f00 */
[----:B------:R-:W-:-:S07]  /*14dd0*/  MOV R164, R12 ;  /* 0x0000000c00a47202 */ /* 0x000fce0000000f00 */
[----:B------:R-:W-:Y:S05]  /*14de0*/  WARPSYNC.COLLECTIVE R5, `(.L_x_3201) ;  /* 0x0000000005087348 */ /* 0x000fea0003c00000 */
[----:B------:R1:W2:Y:S02]  /*14df0*/  SHFL.BFLY P0, R14, R164, R4, R3 ;  /* 0x0c000004a40e7389 */ /* 0x0002a40000000003 */
[----:B-12---:R-:W-:Y:S05]  /*14e00*/  ENDCOLLECTIVE ;  /* 0x000000000000791b */ /* 0x006fea0003800000 */
.L_x_3201:
[----:B------:R-:W-:Y:S05]  /*14e10*/  BRA `(.L_x_3202) ;  /* 0xfffffff000207947 */ /* 0x000fea000383ffff */
.L_x_3203:
        /* <DEDUP_REMOVED lines=14> */
.L_x_11648:


//--------------------- .text._ZN5flash24flash_fwd_splitkv_kernelI23Flash_fwd_kernel_traitsILi96ELi64ELi128ELi4ELb0ELb0EN7cutlass6half_tE19Flash_kernel_traitsILi96ELi64ELi128ELi4ES3_EELb0ELb0ELb0ELb0ELb1ELb1ELb0ELb1EEEvNS_16Flash_fwd_paramsE --------------------------
	.section	.text._ZN5flash24flash_fwd_splitkv_kernelI23Flash_fwd_kernel_traitsILi96ELi64ELi128ELi4ELb0ELb0EN7cutlass6half_tE19Flash_kernel_traitsILi96ELi64ELi128ELi4ES3_EELb0ELb0ELb0ELb0ELb1ELb1ELb0ELb1EEEvNS_16Flash_fwd_paramsE,"ax",@progbits
	.align	128
        .global         _ZN5flash24flash_fwd_splitkv_kernelI23Flash_fwd_kernel_traitsILi96ELi64ELi128ELi4ELb0ELb0EN7cutlass6half_tE19Flash_kernel_traitsILi96ELi64ELi128ELi4ES3_EELb0ELb0ELb0ELb0ELb1ELb1ELb0ELb1EEEvNS_16Flash_fwd_paramsE
        .type           _ZN5flash24flash_fwd_splitkv_kernelI23Flash_fwd_kernel_traitsILi96ELi64ELi128ELi4ELb0ELb0EN7cutlass6half_tE19Flash_kernel_traitsILi96ELi64ELi128ELi4ES3_EELb0ELb0ELb0ELb0ELb1ELb1ELb0ELb1EEEvNS_16Flash_fwd_paramsE,@function
        .size           _ZN5flash24flash_fwd_splitkv_kernelI23Flash_fwd_kernel_traitsILi96ELi64ELi128ELi4ELb0ELb0EN7cutlass6half_tE19Flash_kernel_traitsILi96ELi64ELi128ELi4ES3_EELb0ELb0ELb0ELb0ELb1ELb1ELb0ELb1EEEvNS_16Flash_fwd_paramsE,(.L_x_11649 - _ZN5flash24flash_fwd_splitkv_kernelI23Flash_fwd_kernel_traitsILi96ELi64ELi128ELi4ELb0ELb0EN7cutlass6half_tE19Flash_kernel_traitsILi96ELi64ELi128ELi4ES3_EELb0ELb0ELb0ELb0ELb1ELb1ELb0ELb1EEEvNS_16Flash_fwd_paramsE)
        .other          _ZN5flash24flash_fwd_splitkv_kernelI23Flash_fwd_kernel_traitsILi96ELi64ELi128ELi4ELb0ELb0EN7cutlass6half_tE19Flash_kernel_traitsILi96ELi64ELi128ELi4ES3_EELb0ELb0ELb0ELb0ELb1ELb1ELb0ELb1EEEvNS_16Flash_fwd_paramsE,@"STO_CUDA_ENTRY STV_DEFAULT"
_ZN5flash24flash_fwd_splitkv_kernelI23Flash_fwd_kernel_traitsILi96ELi64ELi128ELi4ELb0ELb0EN7cutlass6half_tE19Flash_kernel_traitsILi96ELi64ELi128ELi4ES3_EELb0ELb0ELb0ELb0ELb1ELb1ELb0ELb1EEEvNS_16Flash_fwd_paramsE:
.text._ZN5flash24flash_fwd_splitkv_kernelI23Flash_fwd_kernel_traitsILi96ELi64ELi128ELi4ELb0ELb0EN7cutlass6half_tE19Flash_kernel_traitsILi96ELi64ELi128ELi4ES3_EELb0ELb0ELb0ELb0ELb1ELb1ELb0ELb1EEEvNS_16Flash_fwd_paramsE:
[----:B------:R-:W-:Y:S01]  /*0000*/  LDC R1, c[0x0][0x37c] ;  /* 0x0000df00ff017b82 */ /* 0x000fe20000000800 */
[----:B------:R-:W1:Y:S07]  /*0010*/  S2R R19, SR_CTAID.X ;  /* 0x0000000000137919 */ /* 0x000e6e0000002500 */
[----:B------:R-:W2:Y:S01]  /*0020*/  LDC.64 R116, c[0x0][0x348] ;  /* 0x0000d200ff747b82 */ /* 0x000ea20000000a00 */
[----:B------:R-:W-:Y:S01]  /*0030*/  BSSY.RECONVERGENT B3, `(.L_x_3204) ;  /* 0x0000005000037945 */ /* 0x000fe20003800200 */
[----:B------:R-:W-:Y:S01]  /*0040*/  MOV R148, 0x80 ;  /* 0x0000008000947802 */ /* 0x000fe20000000f00 */
[----:B------:R-:W3:Y:S01]  /*0050*/  S2R R150, SR_CTAID.Y ;  /* 0x0000000000967919 */ /* 0x000ee20000002600 */
[----:B------:R-:W4:Y:S05]  /*0060*/  S2R R149, SR_CTAID.Z ;  /* 0x0000000000957919 */ /* 0x000f2a0000002700 */
[----:B-1234-:R-:W-:Y:S05]  /*0070*/  CALL.REL.NOINC `($_ZN5flash24flash_fwd_splitkv_kernelI23Flash_fwd_kernel_traitsILi96ELi64ELi128ELi4ELb0ELb0EN7cutlass6half_tE19Flash_kernel_traitsILi96ELi64ELi128ELi4ES3_EELb0ELb0ELb0ELb0ELb1ELb1ELb0ELb1EEEvNS_16Flash_fwd_paramsE$_ZN5flash30compute_attn_1rowblock_splitkvI23Flash_fwd_kernel_traitsILi96ELi64ELi128ELi4ELb0ELb0EN7cutlass6half_tE19Flash_kernel_traitsILi96ELi64ELi128ELi4ES3_EELb0ELb0ELb0ELb0ELb1ELb1ELb0ELb1ENS_16Flash_fwd_paramsEEEvRKT8_iiiii) ;  /* 0x0000000000087944 */ /* 0x01efea0003c00000 */
[----:B------:R-:W-:Y:S05]  /*0080*/  BSYNC.RECONVERGENT B3 ;  /* 0x0000000000037941 */ /* 0x000fea0003800200 */
.L_x_3204:
[----:B------:R-:W-:Y:S05]  /*0090*/  EXIT ;  /* 0x000000000000794d */ /* 0x000fea0003800000 */
        .type           $_ZN5flash24flash_fwd_splitkv_kernelI23Flash_fwd_kernel_traitsILi96ELi64ELi128ELi4ELb0ELb0EN7cutlass6half_tE19Flash_kernel_traitsILi96ELi64ELi128ELi4ES3_EELb0ELb0ELb0ELb0ELb1ELb1ELb0ELb1EEEvNS_16Flash_fwd_paramsE$_ZN5flash30compute_attn_1rowblock_splitkvI23Flash_fwd_kernel_traitsILi96ELi64ELi128ELi4ELb0ELb0EN7cutlass6half_tE19Flash_kernel_traitsILi96ELi64ELi128ELi4ES3_EELb0ELb0ELb0ELb0ELb1ELb1ELb0ELb1ENS_16Flash_fwd_paramsEEEvRKT8_iiiii,@function
        .size           $_ZN5flash24flash_fwd_splitkv_kernelI23Flash_fwd_kernel_traitsILi96ELi64ELi128ELi4ELb0ELb0EN7cutlass6half_tE19Flash_kernel_traitsILi96ELi64ELi128ELi4ES3_EELb0ELb0ELb0ELb0ELb1ELb1ELb0ELb1EEEvNS_16Flash_fwd_paramsE$_ZN5flash30compute_attn_1rowblock_splitkvI23Flash_fwd_kernel_traitsILi96ELi64ELi128ELi4ELb0ELb0EN7cutlass6half_tE19Flash_kernel_traitsILi96ELi64ELi128ELi4ES3_EELb0ELb0ELb0ELb0ELb1ELb1ELb0ELb1ENS_16Flash_fwd_paramsEEEvRKT8_iiiii,(.L_x_11649 - $_ZN5flash24flash_fwd_splitkv_kernelI23Flash_fwd_kernel_traitsILi96ELi64ELi128ELi4ELb0ELb0EN7cutlass6half_tE19Flash_kernel_traitsILi96ELi64ELi128ELi4ES3_EELb0ELb0ELb0ELb0ELb1ELb1ELb0ELb1EEEvNS_16Flash_fwd_paramsE$_ZN5flash30compute_attn_1rowblock_splitkvI23Flash_fwd_kernel_traitsILi96ELi64ELi128ELi4ELb0ELb0EN7cutlass6half_tE19Flash_kernel_traitsILi96ELi64ELi128ELi4ES3_EELb0ELb0ELb0ELb0ELb1ELb1ELb0ELb1ENS_16Flash_fwd_paramsEEEvRKT8_iiiii)
$_ZN5flash24flash_fwd_splitkv_kernelI23Flash_fwd_kernel_traitsILi96ELi64ELi128ELi4ELb0ELb0EN7cutlass6half_tE19Flash_kernel_traitsILi96ELi64ELi128ELi4ES3_EELb0ELb0ELb0ELb0ELb1ELb1ELb0ELb1EEEvNS_16Flash_fwd_paramsE$_ZN5flash30compute_attn_1rowblock_splitkvI23Flash_fwd_kernel_traitsILi96ELi64ELi128ELi4ELb0ELb0EN7cutlass6half_tE19Flash_kernel_traitsILi96ELi64ELi128ELi4ES3_EELb0ELb0ELb0ELb0ELb1ELb1ELb0ELb1ENS_16Flash_fwd_paramsEEEvRKT8_iiiii:
        /* <DEDUP_REMOVED lines=39> */
.L_x_3206:
[----:B------:R-:W-:Y:S05]  /*0310*/  BSYNC.RECONVERGENT B0 ;  /* 0x0000000000007941 */ /* 0x000fea0003800200 */
.L_x_3205:
[----:B------:R-:W-:Y:S04]  /*0320*/  BSSY.RECONVERGENT B0, `(.L_x_3207) ;  /* 0x0000007000007945 */ /* 0x000fe80003800200 */
[----:B------:R-:W-:Y:S05]  /*0330*/  @!P3 BRA `(.L_x_3208) ;  /* 0x000000000014b947 */ /* 0x000fea0003800000 */
[----:B------:R-:W4:Y:S02]  /*0340*/  LD.E.U8 R0, desc[UR4][R116.64+0x1b2] ;  /* 0x0001b20474007980 */ /* 0x000f24000c101100 */
[----:B----4-:R-:W-:-:S13]  /*0350*/  ISETP.NE.AND P1, PT, R0, RZ, PT ;  /* 0x000000ff0000720c */ /* 0x010fda0003f25270 */
[----:B------:R-:W4:Y:S02]  /*0360*/  @P1 LD.E R0, desc[UR4][R8.64+0x4] ;  /* 0x0000040408001980 */ /* 0x000f24000c101900 */
[----:B----45:R-:W-:-:S06]  /*0370*/  @P1 IADD3 R3, PT, PT, R0, -R11, RZ ;  /* 0x8000000b00031210 */ /* 0x030fcc0007ffe0ff */
[----:B------:R4:W5:Y:S02]  /*0380*/  @!P1 LD.E R3, desc[UR4][R8.64] ;  /* 0x0000000408039980 */ /* 0x000964000c101900 */
.L_x_3208:
[----:B------:R-:W-:Y:S05]  /*0390*/  BSYNC.RECONVERGENT B0 ;  /* 0x0000000000007941 */ /* 0x000fea0003800200 */
.L_x_3207:
        /* <DEDUP_REMOVED lines=9> */
.L_x_3210:
[----:B------:R-:W5:Y:S01]  /*0430*/  LD.E.64 R2, desc[UR4][R116.64+0x108] ;  /* 0x0001080474027980 */ /* 0x000f62000c101b00 */
[----:B------:R-:W-:Y:S01]  /*0440*/  BSSY.RECONVERGENT B0, `(.L_x_3212) ;  /* 0x0000006000007945 */ /* 0x000fe20003800200 */
[----:B-----5:R-:W-:-:S04]  /*0450*/  ISETP.NE.U32.AND P0, PT, R2, RZ, PT ;  /* 0x000000ff0200720c */ /* 0x020fc80003f05070 */
[----:B------:R-:W-:Y:S01]  /*0460*/  ISETP.NE.AND.EX P0, PT, R3, RZ, PT, P0 ;  /* 0x000000ff0300720c */ /* 0x000fe20003f05300 */
[----:B------:R-:W-:-:S12]  /*0470*/  IMAD.MOV.U32 R3, RZ, RZ, RZ ;  /* 0x000000ffff037224 */ /* 0x000fd800078e00ff */
[----:B------:R-:W-:Y:S05]  /*0480*/  @!P0 BRA `(.L_x_3213) ;  /* 0x0000000000048947 */ /* 0x000fea0003800000 */
[----:B------:R1:W5:Y:S02]  /*0490*/  LD.E R3, desc[UR4][R116.64+0xbc] ;  /* 0x0000bc0474037980 */ /* 0x000364000c101900 */
.L_x_3213:
[----:B------:R-:W-:Y:S05]  /*04a0*/  BSYNC.RECONVERGENT B0 ;  /* 0x0000000000007941 */ /* 0x000fea0003800200 */
.L_x_3212:
[----:B-----5:R-:W-:Y:S02]  /*04b0*/  IADD3 R82, PT, PT, R92, R3, RZ ;  /* 0x000000035c527210 */ /* 0x020fe40007ffe0ff */
.L_x_3211:
[----:B------:R-:W-:Y:S05]  /*04c0*/  BSYNC.RECONVERGENT B1 ;  /* 0x0000000000017941 */ /* 0x000fea0003800200 */
.L_x_3209:
[----:B------:R-:W-:Y:S01]  /*04d0*/  IMAD.SHL.U32 R152, R19, 0x40, RZ ;  /* 0x0000004013987824 */ /* 0x000fe200078e00ff */
[----:B------:R-:W-:Y:S01]  /*04e0*/  MOV R2, R148 ;  /* 0x0000009400027202 */ /* 0x000fe20000000f00 */
[----:B------:R-:W-:-:S03]  /*04f0*/  IMAD.MOV.U32 R3, RZ, RZ, 0x0 ;  /* 0x00000000ff037424 */ /* 0x000fc600078e00ff */
[----:B------:R-:W-:-:S13]  /*0500*/  ISETP.GT.AND P0, PT, R155, R152, PT ;  /* 0x000000989b00720c */ /* 0x000fda0003f04270 */
[----:B-1234-:R-:W-:Y:S05]  /*0510*/  @!P0 RET.REL.NODEC R2 `(_ZN5flash24flash_fwd_splitkv_kernelI23Flash_fwd_kernel_traitsILi96ELi64ELi128ELi4ELb0ELb0EN7cutlass6half_tE19Flash_kernel_traitsILi96ELi64ELi128ELi4ES3_EELb0ELb0ELb0ELb0ELb1ELb1ELb0ELb1EEEvNS_16Flash_fwd_paramsE) ;  /* 0xfffffff802b88950 */ /* 0x01efea0003c3ffff */
        /* <DEDUP_REMOVED lines=64> */
.L_x_3216:
[----:B------:R-:W-:Y:S05]  /*0920*/  BSYNC.RECONVERGENT B0 ;  /* 0x0000000000007941 */ /* 0x000fea0003800200 */
.L_x_3215:
        /* <DEDUP_REMOVED lines=15> */
.L_x_3218:
[----:B------:R-:W-:Y:S05]  /*0a20*/  BSYNC.RECONVERGENT B0 ;  /* 0x0000000000007941 */ /* 0x000fea0003800200 */
.L_x_3217:
[----:B------:R-:W-:Y:S01]  /*0a30*/  MOV R149, 0x0 ;  /* 0x0000000000957802 */ /* 0x000fe20000000f00 */
[----:B------:R1:W-:Y:S03]  /*0a40*/  @!P4 ST.E desc[UR4][R2.64], R5 ;  /* 0x000000050200c985 */ /* 0x0003e6000c101904 */
[----:B-12--5:R-:W-:Y:S05]  /*0a50*/  @P3 RET.REL.NODEC R148 `(_ZN5flash24flash_fwd_splitkv_kernelI23Flash_fwd_kernel_traitsILi96ELi64ELi128ELi4ELb0ELb0EN7cutlass6half_tE19Flash_kernel_traitsILi96ELi64ELi128ELi4ES3_EELb0ELb0ELb0ELb0ELb1ELb1ELb0ELb1EEEvNS_16Flash_fwd_paramsE) ;  /* 0xfffffff494683950 */ /* 0x026fea0003c3ffff */
[----:B------:R-:W-:Y:S02]  /*0a60*/  MOV R5, 0x7f800000 ;  /* 0x7f80000000057802 */ /* 0x000fe40000000f00 */
[----:B------:R-:W-:-:S03]  /*0a70*/  MOV R149, 0x0 ;  /* 0x0000000000957802 */ /* 0x000fc60000000f00 */
[----:B------:R1:W-:Y:S02]  /*0a80*/  ST.E desc[UR4][R2.64+0x80], R5 ;  /* 0x0000800502007985 */ /* 0x0003e4000c101904 */
[----:B-1----:R-:W-:Y:S05]  /*0a90*/  RET.REL.NODEC R148 `(_ZN5flash24flash_fwd_splitkv_kernelI23Flash_fwd_kernel_traitsILi96ELi64ELi128ELi4ELb0ELb0EN7cutlass6half_tE19Flash_kernel_traitsILi96ELi64ELi128ELi4ES3_EELb0ELb0ELb0ELb0ELb1ELb1ELb0ELb1EEEvNS_16Flash_fwd_paramsE) ;  /* 0xfffffff494587950 */ /* 0x002fea0003c3ffff */
.L_x_3214:
        /* <DEDUP_REMOVED lines=101> */
.L_x_3220:
        /* <DEDUP_REMOVED lines=77> */
.L_x_3221:
[----:B------:R-:W-:Y:S05]  /*15c0*/  BSYNC.RECONVERGENT B0 ;  /* 0x0000000000007941 */ /* 0x000fea0003800200 */
.L_x_3219:
        /* <DEDUP_REMOVED lines=23> */
[----:B------:R-:W-:Y:S02]  /*1740*/  IMAD.MOV.U32 R98, RZ, RZ, RZ ;  /* 0x000000ffff627224 */ /* 0x000fe400078e00ff */
[C---:B------:R-:W-:Y:S01]  /*1750*/  IMAD.SHL.U32 R153, R81.reuse, 0x8, RZ ;  /* 0x0000000851997824 */ /* 0x040fe200078e00ff */
[----:B------:R-:W-:Y:S01]  /*1760*/  MOV R15, 0x400 ;  /* 0x00000400000f7802 */ /* 0x000fe20000000f00 */
[C---:B------:R-:W-:Y:S02]  /*1770*/  IMAD.SHL.U32 R20, R81.reuse, 0x20, RZ ;  /* 0x0000002051147824 */ /* 0x040fe400078e00ff */
[----:B------:R1:W5:Y:S06]  /*1780*/  @P4 LD.E R98, desc[UR4][R24.64] ;  /* 0x0000000418624980 */ /* 0x00036c000c101900 */
[----:B------:R-:W-:Y:S01]  /*1790*/  @!P3 IMAD.IADD R16, R16, 0x1, -R7 ;  /* 0x000000011010b824 */ /* 0x000fe200078e0a07 */
[----:B------:R-:W-:Y:S01]  /*17a0*/  LEA R62, R62, R15, 0x18 ;  /* 0x0000000f3e3e7211 */ /* 0x000fe200078ec0ff */
[----:B------:R-:W-:-:S03]  /*17b0*/  IMAD.SHL.U32 R15, R81, 0x10, RZ ;  /* 0x00000010510f7824 */ /* 0x000fc600078e00ff */
[----:B------:R-:W-:Y:S02]  /*17c0*/  ISETP.GE.U32.AND P4, PT, R16, R7, PT ;  /* 0x000000071000720c */ /* 0x000fe40003f86070 */
[----:B------:R-:W-:Y:S02]  /*17d0*/  LOP3.LUT R16, R20, 0xc0, RZ, 0xc0, !PT ;  /* 0x000000c014107812 */ /* 0x000fe400078ec0ff */
[----:B------:R-:W-:Y:S01]  /*17e0*/  LOP3.LUT R17, R149, R2, RZ, 0x3c, !PT ;  /* 0x0000000295117212 */ /* 0x000fe200078e3cff */
[----:B------:R-:W-:Y:S01]  /*17f0*/  IMAD.SHL.U32 R122, R81, 0x4, RZ ;  /* 0x00000004517a7824 */ /* 0x000fe200078e00ff */
[----:B------:R-:W-:Y:S02]  /*1800*/  SHF.R.U32.HI R7, RZ, 0x1, R81 ;  /* 0x00000001ff077819 */ /* 0x000fe40000011651 */
[----:B-1----:R-:W-:-:S04]  /*1810*/  LOP3.LUT R24, R153, 0x18, RZ, 0xc0, !PT ;  /* 0x0000001899187812 */ /* 0x002fc800078ec0ff */
[----:B------:R-:W-:Y:S02]  /*1820*/  IADD3 R22, P1, PT, R24, R22, RZ ;  /* 0x0000001618167210 */ /* 0x000fe40007f3e0ff */
[C---:B------:R-:W-:Y:S01]  /*1830*/  LOP3.LUT R65, R15.reuse, 0x3e00, RZ, 0xc0, !PT ;  /* 0x00003e000f417812 */ /* 0x040fe200078ec0ff */
[----:B------:R-:W-:Y:S01]  /*1840*/  @!P3 VIADD R14, R14, 0x1 ;  /* 0x000000010e0eb836 */ /* 0x000fe20000000000 */
[----:B------:R-:W-:Y:S01]  /*1850*/  LOP3.LUT R15, R15, 0x100, RZ, 0xc0, !PT ;  /* 0x000001000f0f7812 */ /* 0x000fe200078ec0ff */
[----:B------:R-:W-:Y:S01]  /*1860*/  IMAD.X R23, RZ, RZ, R12, P1 ;  /* 0x000000ffff177224 */ /* 0x000fe200008e060c */
[----:B------:R-:W-:Y:S02]  /*1870*/  LOP3.LUT R63, R16, 0x8, R81, 0xf8, !PT ;  /* 0x00000008103f7812 */ /* 0x000fe400078ef851 */
[----:B------:R-:W-:Y:S02]  /*1880*/  ISETP.GE.AND P2, PT, R17, RZ, PT ;  /* 0x000000ff1100720c */ /* 0x000fe40003f46270 */
[----:B------:R-:W-:Y:S01]  /*1890*/  ISETP.NE.AND P1, PT, R2, RZ, PT ;  /* 0x000000ff0200720c */ /* 0x000fe20003f25270 */
[----:B-----5:R-:W-:Y:S01]  /*18a0*/  IMAD R13, R13, R120, RZ ;  /* 0x000000780d0d7224 */ /* 0x020fe200078e02ff */
[----:B------:R-:W-:-:S02]  /*18b0*/  LOP3.LUT R7, R16, 0x8, R7, 0xf8, !PT ;  /* 0x0000000810077812 */ /* 0x000fc400078ef807 */
[----:B------:R-:W-:Y:S02]  /*18c0*/  LOP3.LUT R61, R20, 0x100, RZ, 0xc0, !PT ;  /* 0x00000100143d7812 */ /* 0x000fe400078ec0ff */
[--C-:B------:R-:W-:Y:S01]  /*18d0*/  LOP3.LUT R65, R65, 0x20, R20.reuse, 0xf8, !PT ;  /* 0x0000002041417812 */ /* 0x100fe200078ef814 */
[----:B------:R-:W-:Y:S01]  /*18e0*/  @P4 VIADD R14, R14, 0x1 ;  /* 0x000000010e0e4836 */ /* 0x000fe20000000000 */
[----:B------:R-:W-:Y:S02]  /*18f0*/  LOP3.LUT R16, R15, 0x20, R20, 0xf8, !PT ;  /* 0x000000200f107812 */ /* 0x000fe400078ef814 */
[----:B------:R-:W-:Y:S01]  /*1900*/  LOP3.LUT R63, R63, 0x18, R122, 0x78, !PT ;  /* 0x000000183f3f7812 */ /* 0x000fe200078e787a */
        /* <DEDUP_REMOVED lines=8> */
[----:B------:R-:W-:-:S04]  /*1990*/  @!P1 LOP3.LUT R0, RZ, R2, RZ, 0x33, !PT ;  /* 0x00000002ff009212 */ /* 0x000fc800078e33ff */
[----:B------:R-:W-:Y:S01]  /*19a0*/  SHF.R.S32.HI R2, RZ, 0x1f, R0 ;  /* 0x0000001fff027819 */ /* 0x000fe20000011400 */
[----:B------:R-:W-:Y:S01]  /*19b0*/  IMAD.WIDE.U32 R20, R0, R30, R20 ;  /* 0x0000001e00147225 */ /* 0x000fe200078e0014 */
[----:B------:R-:W-:-:S05]  /*19c0*/  SHF.R.U32.HI R132, RZ, 0x2, R81 ;  /* 0x00000002ff847819 */ /* 0x000fca0000011651 */
[----:B------:R-:W-:Y:S02]  /*19d0*/  IMAD R147, R121, R132, RZ ;  /* 0x0000008479937224 */ /* 0x000fe400078e02ff */
[----:B------:R-:W-:Y:S02]  /*19e0*/  IMAD.MOV.U32 R133, RZ, RZ, RZ ;  /* 0x000000ffff857224 */ /* 0x000fe400078e00ff */
[----:B------:R-:W-:-:S04]  /*19f0*/  IMAD.WIDE.U32 R18, R19, 0x40, R132 ;  /* 0x0000004013127825 */ /* 0x000fc800078e0084 */
        /* <DEDUP_REMOVED lines=10> */
[----:B------:R-:W-:Y:S02]  /*1aa0*/  @!P0 IMAD R32, R33, R150, RZ ;  /* 0x0000009621208224 */ /* 0x000fe400078e02ff */
[----:B------:R-:W-:Y:S02]  /*1ab0*/  @!P0 IMAD.MOV.U32 R13, RZ, RZ, R16 ;  /* 0x000000ffff0d8224 */ /* 0x000fe400078e0010 */
[----:B------:R-:W-:Y:S02]  /*1ac0*/  @P0 IMAD.MOV.U32 R13, RZ, RZ, R14 ;  /* 0x000000ffff0d0224 */ /* 0x000fe400078e000e */
[----:B------:R-:W-:Y:S02]  /*1ad0*/  @!P0 IMAD.IADD R32, R17, 0x1, R32 ;  /* 0x0000000111208824 */ /* 0x000fe400078e0220 */
[----:B------:R-:W-:Y:S01]  /*1ae0*/  @P0 IMAD.IADD R32, R15, 0x1, R12 ;  /* 0x000000010f200824 */ /* 0x000fe200078e020c */
[----:B------:R-:W-:Y:S01]  /*1af0*/  IADD3 R22, P1, PT, R24, R13, RZ ;  /* 0x0000000d18167210 */ /* 0x000fe20007f3e0ff */
[----:B------:R-:W-:Y:S01]  /*1b00*/  IMAD R13, R31, R0, RZ ;  /* 0x000000001f0d7224 */ /* 0x000fe200078e02ff */
[----:B------:R-:W-:-:S03]  /*1b10*/  LOP3.LUT R12, R153, 0xc0, RZ, 0xc0, !PT ;  /* 0x000000c0990c7812 */ /* 0x000fc600078ec0ff */
[----:B------:R-:W-:Y:S01]  /*1b20*/  IMAD R13, R2, R30, R13 ;  /* 0x0000001e020d7224 */ /* 0x000fe200078e020d */
[----:B------:R-:W-:Y:S01]  /*1b30*/  LOP3.LUT R12, R12, 0x18, R81, 0xf8, !PT ;  /* 0x000000180c0c7812 */ /* 0x000fe200078ef851 */
[----:B------:R-:W-:Y:S01]  /*1b40*/  IMAD.X R23, RZ, RZ, R32, P1 ;  /* 0x000000ffff177224 */ /* 0x000fe200008e0620 */
[----:B------:R-:W-:Y:S01]  /*1b50*/  LOP3.LUT R16, R7, 0x18, R122, 0x78, !PT ;  /* 0x0000001807107812 */ /* 0x000fe200078e787a */
[----:B------:R-:W-:Y:S01]  /*1b60*/  IMAD.IADD R21, R21, 0x1, R13 ;  /* 0x0000000115157824 */ /* 0x000fe200078e020d */
[--C-:B------:R-:W-:Y:S02]  /*1b70*/  LOP3.LUT R12, R12, 0x18, R153.reuse, 0x78, !PT ;  /* 0x000000180c0c7812 */ /* 0x100fe400078e7899 */
[----:B------:R-:W-:Y:S01]  /*1b80*/  SHF.R.S32.HI R7, RZ, 0x1f, R92 ;  /* 0x0000001fff077819 */ /* 0x000fe2000001145c */
[----:B------:R-:W-:Y:S01]  /*1b90*/  IMAD R14, R29, R149, RZ ;  /* 0x000000951d0e7224 */ /* 0x000fe200078e02ff */
[----:B------:R-:W-:Y:S01]  /*1ba0*/  LOP3.LUT R153, R12, 0x1f20, R153, 0xf8, !PT ;  /* 0x00001f200c997812 */ /* 0x000fe200078ef899 */
[----:B------:R-:W-:Y:S01]  /*1bb0*/  IMAD.WIDE.U32 R22, R149, R28, R22 ;  /* 0x0000001c95167225 */ /* 0x000fe200078e0016 */
[----:B------:R-:W-:-:S03]  /*1bc0*/  LEA.HI R84, R7, R92, RZ, 0x7 ;  /* 0x0000005c07547211 */ /* 0x000fc600078f38ff */
[----:B------:R-:W-:Y:S01]  /*1bd0*/  IMAD.WIDE.U32 R12, R132, R120, R20 ;  /* 0x00000078840c7225 */ /* 0x000fe200078e0014 */
[----:B------:R-:W-:-:S03]  /*1be0*/  SHF.R.S32.HI R84, RZ, 0x7, R84 ;  /* 0x00000007ff547819 */ /* 0x000fc60000011454 */
[----:B------:R-:W-:Y:S01]  /*1bf0*/  IMAD.IADD R23, R23, 0x1, R14 ;  /* 0x0000000117177824 */ /* 0x000fe200078e020e */
[----:B------:R-:W-:Y:S01]  /*1c00*/  IADD3 R14, P1, PT, R24, R6, RZ ;  /* 0x00000006180e7210 */ /* 0x000fe20007f3e0ff */
[----:B------:R-:W-:Y:S01]  /*1c10*/  IMAD.IADD R147, R13, 0x1, R147 ;  /* 0x000000010d937824 */ /* 0x000fe200078e0293 */
[----:B----4-:R-:W-:-:S03]  /*1c20*/  LEA R146, P0, R12, R8, 0x1 ;  /* 0x000000080c927211 */ /* 0x010fc600078008ff */
[----:B------:R-:W-:Y:S01]  /*1c30*/  IMAD.X R15, RZ, RZ, R3, P1 ;  /* 0x000000ffff0f7224 */ /* 0x000fe200008e0603 */
[----:B------:R-:W-:Y:S01]  /*1c40*/  LEA.HI.X R147, R12, R9, R147, 0x1, P0 ;  /* 0x000000090c937211 */ /* 0x000fe200000f0c93 */
[----:B------:R-:W-:Y:S01]  /*1c50*/  IMAD R3, R19, R26, RZ ;  /* 0x0000001a13037224 */ /* 0x000fe200078e02ff */
[----:B------:R-:W-:Y:S01]  /*1c60*/  ISETP.GE.AND P0, PT, R84, R119, PT ;  /* 0x000000775400720c */ /* 0x000fe20003f06270 */
[----:B------:R-:W-:-:S04]  /*1c70*/  IMAD.WIDE.U32 R14, R132, R142, R14 ;  /* 0x0000008e840e7225 */ /* 0x000fc800078e000e */
[C---:B------:R-:W-:Y:S02]  /*1c80*/  IMAD R3, R18.reuse, R27, R3 ;  /* 0x0000001b12037224 */ /* 0x040fe400078e0203 */
[----:B------:R-:W-:Y:S01]  /*1c90*/  IMAD.WIDE.U32 R18, R18, R26, R22 ;  /* 0x0000001a12127225 */ /* 0x000fe200078e0016 */
[----:B------:R-:W-:-:S03]  /*1ca0*/  LEA R144, P1, R14, R10, 0x1 ;  /* 0x0000000a0e907211 */ /* 0x000fc600078208ff */
[----:B------:R-:W-:Y:S01]  /*1cb0*/  IMAD.IADD R141, R15, 0x1, R141 ;  /* 0x000000010f8d7824 */ /* 0x000fe200078e028d */
[----:B------:R-:W-:Y:S01]  /*1cc0*/  LEA R130, P2, R18, R4, 0x1 ;  /* 0x0000000412827211 */ /* 0x000fe200078408ff */
[----:B------:R-:W-:Y:S01]  /*1cd0*/  IMAD.IADD R3, R19, 0x1, R3 ;  /* 0x0000000113037824 */ /* 0x000fe200078e0203 */
[-C--:B------:R-:W-:Y:S01]  /*1ce0*/  LOP3.LUT R65, R65, R16.reuse, RZ, 0xfc, !PT ;  /* 0x0000001041417212 */ /* 0x080fe200078efcff */
[----:B------:R-:W-:Y:S01]  /*1cf0*/  IMAD R153, R153, 0x2, R62 ;  /* 0x0000000299997824 */ /* 0x000fe200078e023e */
[----:B------:R-:W-:Y:S02]  /*1d00*/  LOP3.LUT R61, R61, R16, RZ, 0xfc, !PT ;  /* 0x000000103d3d7212 */ /* 0x000fe400078efcff */
[C---:B------:R-:W-:Y:S02]  /*1d10*/  SHF.L.U64.HI R90, R26.reuse, 0x5, R27 ;  /* 0x000000051a5a7819 */ /* 0x040fe4000001021b */
[----:B------:R-:W-:Y:S02]  /*1d20*/  SHF.L.U32 R89, R26, 0x5, RZ ;  /* 0x000000051a597819 */ /* 0x000fe400000006ff */
        /* <DEDUP_REMOVED lines=16> */
[----:B------:R-:W-:Y:S02]  /*1e30*/  SHF.R.S32.HI R129, RZ, 0x1, R129 ;  /* 0x00000001ff817819 */ /* 0x000fe40000011481 */
[----:B------:R-:W-:-:S05]  /*1e40*/  IADD3 R98, PT, PT, R151, R98, RZ ;  /* 0x0000006297627210 */ /* 0x000fca0007ffe0ff */
[----:B------:R-:W-:Y:S01]  /*1e50*/  IMAD R98, R98, R129, RZ ;  /* 0x0000008162627224 */ /* 0x000fe200078e02ff */
[C---:B------:R-:W-:Y:S01]  /*1e60*/  SHF.L.U32 R113, R129.reuse, 0x6, RZ ;  /* 0x0000000681717819 */ /* 0x040fe200000006ff */
[C---:B------:R-:W-:Y:S02]  /*1e70*/  IMAD.SHL.U32 R127, R129.reuse, 0x20, RZ ;  /* 0x00000020817f7824 */ /* 0x040fe400078e00ff */
[----:B------:R-:W-:Y:S01]  /*1e80*/  IMAD R115, R129, 0x60, RZ ;  /* 0x0000006081737824 */ /* 0x000fe200078e02ff */
[----:B------:R-:W-:Y:S01]  /*1e90*/  VIMNMX R84, PT, PT, RZ, R84, !PT ;  /* 0x00000054ff547248 */ /* 0x000fe20007fe0100 */
[C---:B------:R-:W-:Y:S01]  /*1ea0*/  VIADD R125, R132.reuse, 0x40 ;  /* 0x00000040847d7836 */ /* 0x040fe20000000000 */
[C---:B------:R-:W-:Y:S01]  /*1eb0*/  IADD3 R83, PT, PT, R132.reuse, 0x20, RZ ;  /* 0x0000002084537810 */ /* 0x040fe20007ffe0ff */
[C---:B------:R-:W-:Y:S01]  /*1ec0*/  IMAD R118, R119.reuse, -0x80, R92 ;  /* 0xffffff8077767824 */ /* 0x040fe200078e025c */
[----:B------:R-:W-:Y:S01]  /*1ed0*/  IADD3 R123, PT, PT, R132, 0x60, RZ ;  /* 0x00000060847b7810 */ /* 0x000fe20007ffe0ff */
[----:B------:R-:W-:Y:S01]  /*1ee0*/  IMAD R114, R119, -0x80, R82 ;  /* 0xffffff8077727824 */ /* 0x000fe200078e0252 */
[----:B------:R-:W-:Y:S01]  /*1ef0*/  MOV R111, R119 ;  /* 0x00000077006f7202 */ /* 0x000fe20000000f00 */
[----:B------:R-:W-:Y:S01]  /*1f00*/  IMAD.MOV.U32 R112, RZ, RZ, R151 ;  /* 0x000000ffff707224 */ /* 0x000fe200078e0097 */
[----:B------:R-:W-:Y:S01]  /*1f10*/  MOV R101, R141 ;  /* 0x0000008d00657202 */ /* 0x000fe20000000f00 */
[----:B------:R-:W-:Y:S01]  /*1f20*/  IMAD.MOV.U32 R100, RZ, RZ, R144 ;  /* 0x000000ffff647224 */ /* 0x000fe200078e0090 */
        /* <DEDUP_REMOVED lines=8> */
[----:B------:R-:W-:-:S03]  /*1fb0*/  IADD3 R13, PT, PT, R13, R3, RZ ;  /* 0x000000030d0d7210 */ /* 0x000fc60007ffe0ff */
[----:B------:R-:W-:-:S04]  /*1fc0*/  IMAD R3, R9, R150, RZ ;  /* 0x0000009609037224 */ /* 0x000fc800078e02ff */
[----:B------:R-:W-:Y:S02]  /*1fd0*/  IMAD.IADD R11, R11, 0x1, R3 ;  /* 0x000000010b0b7824 */ /* 0x000fe400078e0203 */
[----:B----4-:R-:W-:Y:S02]  /*1fe0*/  IMAD R3, R137, R151, RZ ;  /* 0x0000009789037224 */ /* 0x010fe400078e02ff */
[----:B------:R-:W-:-:S04]  /*1ff0*/  IMAD.WIDE.U32 R10, R151, R136, R10 ;  /* 0x00000088970a7225 */ /* 0x000fc800078e000a */
[----:B-----5:R-:W-:Y:S02]  /*2000*/  IMAD R8, R135, R151, RZ ;  /* 0x0000009787087224 */ /* 0x020fe400078e02ff */
[----:B------:R-:W-:-:S04]  /*2010*/  IMAD.WIDE.U32 R12, R151, R134, R12 ;  /* 0x00000086970c7225 */ /* 0x000fc800078e000c */
[----:B------:R-:W-:Y:S02]  /*2020*/  IMAD R9, R21, R0, RZ ;  /* 0x0000000015097224 */ /* 0x000fe400078e02ff */
[----:B------:R-:W-:Y:S01]  /*2030*/  IMAD.IADD R11, R11, 0x1, R3 ;  /* 0x000000010b0b7824 */ /* 0x000fe200078e0203 */
[----:B------:R-:W-:Y:S01]  /*2040*/  IADD3 R13, PT, PT, R13, R8, RZ ;  /* 0x000000080d0d7210 */ /* 0x000fe20007ffe0ff */
[----:B------:R-:W-:Y:S02]  /*2050*/  IMAD R3, R20, R2, R9 ;  /* 0x0000000214037224 */ /* 0x000fe400078e0209 */
[----:B------:R-:W-:Y:S02]  /*2060*/  IMAD R9, R23, R0, RZ ;  /* 0x0000000017097224 */ /* 0x000fe400078e02ff */
[----:B------:R-:W-:-:S04]  /*2070*/  IMAD.WIDE.U32 R20, R0, R20, R12 ;  /* 0x0000001400147225 */ /* 0x000fc800078e000c */
[----:B------:R-:W-:Y:S01]  /*2080*/  IMAD R2, R22, R2, R9 ;  /* 0x0000000216027224 */ /* 0x000fe200078e0209 */
[----:B------:R-:W-:Y:S01]  /*2090*/  SHF.R.S32.HI R9, RZ, 0x1f, R92 ;  /* 0x0000001fff097819 */ /* 0x000fe2000001145c */
[----:B------:R-:W-:Y:S01]  /*20a0*/  IMAD.WIDE.U32 R22, R0, R22, R10 ;  /* 0x0000001600167225 */ /* 0x000fe200078e000a */
[----:B------:R-:W-:-:S03]  /*20b0*/  IADD3 R11, P0, PT, -R92, R132, RZ ;  /* 0x000000845c0b7210 */ /* 0x000fc60007f1e1ff */
[----:B------:R-:W-:Y:S02]  /*20c0*/  IMAD R13, R132, R129, RZ ;  /* 0x00000081840d7224 */ /* 0x000fe400078e02ff */
[----:B------:R-:W-:Y:S02]  /*20d0*/  IMAD.X R9, RZ, RZ, ~R9, P0 ;  /* 0x000000ffff097224 */ /* 0x000fe400000e0e09 */
[----:B------:R-:W-:Y:S01]  /*20e0*/  IMAD.IADD R15, R122, 0x1, R13 ;  /* 0x000000017a0f7824 */ /* 0x000fe200078e020d */
[----:B------:R-:W-:Y:S01]  /*20f0*/  LEA R13, R80, R13, 0x3 ;  /* 0x0000000d500d7211 */ /* 0x000fe200078e18ff */
[----:B------:R-:W-:Y:S01]  /*2100*/  IMAD R91, R9, R134, RZ ;  /* 0x00000086095b7224 */ /* 0x000fe200078e02ff */
[----:B------:R-:W-:Y:S01]  /*2110*/  IADD3 R21, PT, PT, R21, R3, RZ ;  /* 0x0000000315157210 */ /* 0x000fe20007ffe0ff */
[----:B------:R-:W-:Y:S01]  /*2120*/  IMAD R27, R9, R136, RZ ;  /* 0x00000088091b7224 */ /* 0x000fe200078e02ff */
[----:B------:R-:W-:Y:S01]  /*2130*/  SHF.R.S32.HI R0, RZ, 0x1f, R98 ;  /* 0x0000001fff007819 */ /* 0x000fe20000011462 */
[----:B------:R-:W-:Y:S01]  /*2140*/  IMAD.IADD R23, R23, 0x1, R2 ;  /* 0x0000000117177824 */ /* 0x000fe200078e0202 */
[----:B------:R-:W-:-:S02]  /*2150*/  IADD3 R28, P1, PT, R98, R15, RZ ;  /* 0x0000000f621c7210 */ /* 0x000fc40007f3e0ff */
[----:B------:R-:W-:Y:S01]  /*2160*/  IADD3 R98, P0, PT, R98, R13, RZ ;  /* 0x0000000d62627210 */ /* 0x000fe20007f1e0ff */
[-C--:B------:R-:W-:Y:S01]  /*2170*/  IMAD R91, R135, R11.reuse, R91 ;  /* 0x0000000b875b7224 */ /* 0x080fe200078e025b */
[-C--:B------:R-:W-:Y:S01]  /*2180*/  LEA.HI.X.SX32 R3, R15, R0.reuse, 0x1, P1 ;  /* 0x000000000f037211 */ /* 0x080fe200008f0eff */
[----:B------:R-:W-:Y:S01]  /*2190*/  IMAD.WIDE.U32 R8, R134, R11, R20 ;  /* 0x0000000b86087225 */ /* 0x000fe200078e0014 */
[----:B------:R-:W-:-:S03]  /*21a0*/  LEA.HI.X.SX32 R99, R13, R0, 0x1, P0 ;  /* 0x000000000d637211 */ /* 0x000fc600000f0eff */
[-C--:B------:R-:W-:Y:S02]  /*21b0*/  IMAD R27, R137, R11.reuse, R27 ;  /* 0x0000000b891b7224 */ /* 0x080fe400078e021b */
[----:B------:R-:W-:Y:S01]  /*21c0*/  IMAD.WIDE.U32 R10, R136, R11, R22 ;  /* 0x0000000b880a7225 */ /* 0x000fe200078e0016 */
[----:B------:R-:W-:Y:S02]  /*21d0*/  SHF.L.U64.HI R0, R28, 0x1, R3 ;  /* 0x000000011c007819 */ /* 0x000fe40000010203 */
[----:B------:R-:W-:Y:S01]  /*21e0*/  LEA R94, P1, R8, R18, 0x1 ;  /* 0x00000012085e7211 */ /* 0x000fe200078208ff */
[----:B------:R-:W-:Y:S01]  /*21f0*/  IMAD.IADD R91, R9, 0x1, R91 ;  /* 0x00000001095b7824 */ /* 0x000fe200078e025b */
[----:B------:R-:W-:Y:S01]  /*2200*/  SHF.L.U64.HI R99, R98, 0x1, R99 ;  /* 0x0000000162637819 */ /* 0x000fe20000010263 */
[----:B------:R-:W-:Y:S01]  /*2210*/  IMAD.SHL.U32 R28, R28, 0x2, RZ ;  /* 0x000000021c1c7824 */ /* 0x000fe200078e00ff */
[----:B------:R-:W-:Y:S02]  /*2220*/  IADD3 R27, PT, PT, R11, R27, RZ ;  /* 0x0000001b0b1b7210 */ /* 0x000fe40007ffe0ff */
[----:B------:R-:W-:-:S02]  /*2230*/  LEA R26, P0, R10, R16, 0x1 ;  /* 0x000000100a1a7211 */ /* 0x000fc400078008ff */
        /* <DEDUP_REMOVED lines=10> */
[----:B------:R-:W-:Y:S01]  /*22e0*/  IADD3.X R99, PT, PT, R5, R99, RZ, P2, !PT ;  /* 0x0000006305637210 */ /* 0x000fe200017fe4ff */
[----:B------:R-:W-:Y:S01]  /*22f0*/  IMAD.SHL.U32 R107, R136, 0x20, RZ ;  /* 0x00000020886b7824 */ /* 0x000fe200078e00ff */
[C---:B------:R-:W-:Y:S02]  /*2300*/  LOP3.LUT R23, R24.reuse, 0x20, RZ, 0xfc, !PT ;  /* 0x0000002018177812 */ /* 0x040fe400078efcff */
[----:B------:R-:W-:Y:S02]  /*2310*/  LOP3.LUT R22, R24, 0x40, RZ, 0xfc, !PT ;  /* 0x0000004018167812 */ /* 0x000fe400078efcff */
[----:B------:R-:W-:-:S07]  /*2320*/  SHF.L.U64.HI R105, R136, 0x5, R137 ;  /* 0x0000000588697819 */ /* 0x000fce0000010289 */
.L_x_3245:
        /* <DEDUP_REMOVED lines=16> */
[----:B------:R-:W-:Y:S02]  /*2430*/  @P0 IMAD.MOV.U32 R95, RZ, RZ, R91 ;  /* 0x000000ffff5f0224 */ /* 0x000fe400078e005b */
[C---:B----4-:R-:W-:Y:S03]  /*2440*/  @P6 LEA R34, P1, R134.reuse, R94, 0x6 ;  /* 0x0000005e86226211 */ /* 0x050fe600078230ff */
[----:B------:R-:W2:Y:S01]  /*2450*/  @P0 LD.E.128 R12, desc[UR4][R94.64] ;  /* 0x000000045e0c0980 */ /* 0x000ea2000c101d00 */
        /* <DEDUP_REMOVED lines=11> */
[----:B------:R2:W3:Y:S02]  /*2510*/  @P0 LD.E.128 R8, desc[UR4][R94.64+0x80] ;  /* 0x000080045e080980 */ /* 0x0004e4000c101d00 */
[----:B--2---:R-:W-:Y:S02]  /*2520*/  @P4 IMAD.MOV.U32 R95, RZ, RZ, R91 ;  /* 0x000000ffff5f4224 */ /* 0x004fe400078e005b */
[----:B---3--:R2:W-:Y:S04]  /*2530*/  @P0 ST.E.128 desc[UR4][R102.64+0x80], R8 ;  /* 0x0000800866000985 */ /* 0x0085e8000c101d04 */
        /* <DEDUP_REMOVED lines=73> */
.L_x_3224:
        /* <DEDUP_REMOVED lines=159> */
.L_x_3228:
[----:B------:R-:W-:Y:S05]  /*33c0*/  BSYNC.RECONVERGENT B0 ;  /* 0x0000000000007941 */ /* 0x000fea0003800200 */
.L_x_3227:
        /* <DEDUP_REMOVED lines=153> */
.L_x_3230:
[----:B------:R-:W-:Y:S05]  /*3d60*/  BSYNC.RECONVERGENT B0 ;  /* 0x0000000000007941 */ /* 0x000fea0003800200 */
.L_x_3229:
        /* <DEDUP_REMOVED lines=157> */
.L_x_3232:
[----:B------:R-:W-:Y:S05]  /*4740*/  BSYNC.RECONVERGENT B0 ;  /* 0x0000000000007941 */ /* 0x000fea0003800200 */
.L_x_3231:
        /* <DEDUP_REMOVED lines=159> */
.L_x_3234:
[----:B------:R-:W-:Y:S05]  /*5140*/  BSYNC.RECONVERGENT B0 ;  /* 0x0000000000007941 */ /* 0x000fea0003800200 */
.L_x_3233:
[----:B------:R-:W5:Y:S02]  /*5150*/  LD.E R3, desc[UR4][R116.64+0xd0] ;  /* 0x0000d00474037980 */ /* 0x000f64000c101900 */
[----:B-----5:R-:W-:Y:S05]  /*5160*/  IMAD.U32 R3, R3, -0x40, RZ ;  /* 0xffffffc003037824 */ /* 0x020fea00078e00ff */
[C---:B------:R-:W-:Y:S02]  /*5170*/  LEA R28, P1, R3.reuse, R28, 0x1 ;  /* 0x0000001c031c7211 */ /* 0x040fe400078208ff */
[C---:B------:R-:W-:Y:S02]  /*5180*/  LEA R66, P0, R3.reuse, R66, 0x1 ;  /* 0x0000004203427211 */ /* 0x040fe400078008ff */
[C---:B------:R-:W-:Y:S02]  /*5190*/  LEA.HI.X.SX32 R29, R3.reuse, R29, 0x1, P1 ;  /* 0x0000001d031d7211 */ /* 0x040fe400008f0eff */
[----:B------:R-:W-:Y:S01]  /*51a0*/  LEA.HI.X.SX32 R67, R3, R67, 0x1, P0 ;  /* 0x0000004303437211 */ /* 0x000fe200000f0eff */
[----:B------:R-:W-:Y:S05]  /*51b0*/  BRA `(.L_x_3225) ;  /* 0x0000004400147947 */ /* 0x000fea0003800000 */
.L_x_3226:
        /* <DEDUP_REMOVED lines=270> */
.L_x_3236:
[----:B------:R-:W-:Y:S05]  /*62a0*/  BSYNC.RECONVERGENT B0 ;  /* 0x0000000000007941 */ /* 0x000fea0003800200 */
.L_x_3235:
        /* <DEDUP_REMOVED lines=270> */
.L_x_3238:
[----:B------:R-:W-:Y:S05]  /*7390*/  BSYNC.RECONVERGENT B0 ;  /* 0x0000000000007941 */ /* 0x000fea0003800200 */
.L_x_3237:
        /* <DEDUP_REMOVED lines=270> */
.L_x_3240:
[----:B------:R-:W-:Y:S05]  /*8480*/  BSYNC.RECONVERGENT B0 ;  /* 0x0000000000007941 */ /* 0x000fea0003800200 */
.L_x_3239:
        /* <DEDUP_REMOVED lines=272> */
.L_x_3242:
[----:B------:R-:W-:Y:S05]  /*9590*/  BSYNC.RECONVERGENT B0 ;  /* 0x0000000000007941 */ /* 0x000fea0003800200 */
.L_x_3241:
[----:B------:R-:W5:Y:S01]  /*95a0*/  LD.E R3, desc[UR4][R116.64+0xd0] ;  /* 0x0000d00474037980 */ /* 0x000f62000c101900 */
[----:B------:R-:W-:Y:S02]  /*95b0*/  IMAD.MOV.U32 R97, RZ, RZ, R93 ;  /* 0x000000ffff617224 */ /* 0x000fe400078e005d */
[----:B-----5:R-:W-:Y:S05]  /*95c0*/  IMAD.U32 R3, R3, -0x40, RZ ;  /* 0xffffffc003037824 */ /* 0x020fea00078e00ff */
[C---:B------:R-:W-:Y:S02]  /*95d0*/  LEA R98, P1, R3.reuse, R98, 0x1 ;  /* 0x0000006203627211 */ /* 0x040fe400078208ff */
[C---:B------:R-:W-:Y:S02]  /*95e0*/  LEA R96, P0, R3.reuse, R96, 0x1 ;  /* 0x0000006003607211 */ /* 0x040fe400078008ff */
[C---:B------:R-:W-:Y:S02]  /*95f0*/  LEA.HI.X.SX32 R99, R3.reuse, R99, 0x1, P1 ;  /* 0x0000006303637211 */ /* 0x040fe400008f0eff */
[----:B------:R-:W-:Y:S09]  /*9600*/  LEA.HI.X.SX32 R93, R3, R97, 0x1, P0 ;  /* 0x00000061035d7211 */ /* 0x000ff200000f0eff */
.L_x_3225:
[----:B------:R-:W-:Y:S05]  /*9610*/  BSYNC.RECONVERGENT B1 ;  /* 0x0000000000017941 */ /* 0x000fea0003800200 */
.L_x_3223:
        /* <DEDUP_REMOVED lines=101> */
.L_x_3244:
[----:B------:R-:W-:Y:S05]  /*9c70*/  BSYNC.RECONVERGENT B0 ;  /* 0x0000000000007941 */ /* 0x000fea0003800200 */
.L_x_3243:
[----:B------:R-:W-:Y:S05]  /*9c80*/  @P3 BRA `(.L_x_3245) ;  /* 0xffffff8400a83947 */ /* 0x000fea000383ffff */
.L_x_3222:
        /* <DEDUP_REMOVED lines=18> */
.L_x_3249:
[----:B------:R-:W-:Y:S05]  /*9db0*/  BSYNC.RECONVERGENT B0 ;  /* 0x0000000000007941 */ /* 0x000fea0003800200 */
.L_x_3248:
        /* <DEDUP_REMOVED lines=10> */
.L_x_3247:
        /* <DEDUP_REMOVED lines=76> */
.L_x_3255:
[----:B------:R-:W-:Y:S05]  /*a320*/  BSYNC.RECONVERGENT B0 ;  /* 0x0000000000007941 */ /* 0x000fea0003800200 */
.L_x_3254:
        /* <DEDUP_REMOVED lines=44> */
.L_x_3257:
[----:B------:R-:W-:Y:S05]  /*a5f0*/  BSYNC.RECONVERGENT B0 ;  /* 0x0000000000007941 */ /* 0x000fea0003800200 */
.L_x_3256:
        /* <DEDUP_REMOVED lines=46> */
.L_x_3259:
[----:B------:R-:W-:Y:S05]  /*a8e0*/  BSYNC.RECONVERGENT B0 ;  /* 0x0000000000007941 */ /* 0x000fea0003800200 */
.L_x_3258:
[----:B-----5:R2:W-:Y:S02]  /*a8f0*/  STS.128 [R153+0x2000], R8 ;  /* 0x0020000899007388 */ /* 0x0205e40000000c00 */
.L_x_3253:
[----:B------:R-:W-:Y:S05]  /*a900*/  BSYNC.RECONVERGENT B1 ;  /* 0x0000000000017941 */ /* 0x000fea0003800200 */
.L_x_3252:
        /* <DEDUP_REMOVED lines=51> */
.L_x_3261:
[----:B------:R-:W-:Y:S05]  /*ac40*/  BSYNC.RECONVERGENT B0 ;  /* 0x0000000000007941 */ /* 0x000fea0003800200 */
.L_x_3260:
        /* <DEDUP_REMOVED lines=44> */
.L_x_3263:
[----:B------:R-:W-:Y:S05]  /*af10*/  BSYNC.RECONVERGENT B0 ;  /* 0x0000000000007941 */ /* 0x000fea0003800200 */
.L_x_3262:
        /* <DEDUP_REMOVED lines=45> */
.L_x_3265:
[----:B------:R-:W-:Y:S05]  /*b1f0*/  BSYNC.RECONVERGENT B0 ;  /* 0x0000000000007941 */ /* 0x000fea0003800200 */
.L_x_3264:
[----:B-----5:R1:W-:Y:S01]  /*b200*/  STS.128 [R153+0x2800], R8 ;  /* 0x0028000899007388 */ /* 0x0203e20000000c00 */
[----:B------:R-:W-:Y:S05]  /*b210*/  BRA `(.L_x_3250) ;  /* 0x0000001c00f87947 */ /* 0x000fea0003800000 */
.L_x_3251:
        /* <DEDUP_REMOVED lines=89> */
.L_x_3269:
[----:B------:R-:W-:Y:S05]  /*b7b0*/  BSYNC.RECONVERGENT B0 ;  /* 0x0000000000007941 */ /* 0x000fea0003800200 */
.L_x_3268:
        /* <DEDUP_REMOVED lines=80> */
.L_x_3271:
[----:B------:R-:W-:Y:S05]  /*bcc0*/  BSYNC.RECONVERGENT B0 ;  /* 0x0000000000007941 */ /* 0x000fea0003800200 */
.L_x_3270:
        /* <DEDUP_REMOVED lines=82> */
.L_x_3273:
[----:B------:R-:W-:Y:S05]  /*c1f0*/  BSYNC.RECONVERGENT B0 ;  /* 0x0000000000007941 */ /* 0x000fea0003800200 */
.L_x_3272:
[----:B-----5:R2:W-:Y:S02]  /*c200*/  STS.128 [R153+0x2000], R28 ;  /* 0x0020001c99007388 */ /* 0x0205e40000000c00 */
.L_x_3267:
[----:B------:R-:W-:Y:S05]  /*c210*/  BSYNC.RECONVERGENT B1 ;  /* 0x0000000000017941 */ /* 0x000fea0003800200 */
.L_x_3266:
        /* <DEDUP_REMOVED lines=88> */
.L_x_3275:
[----:B------:R-:W-:Y:S05]  /*c7a0*/  BSYNC.RECONVERGENT B0 ;  /* 0x0000000000007941 */ /* 0x000fea0003800200 */
.L_x_3274:
        /* <DEDUP_REMOVED lines=80> */
.L_x_3277:
[----:B------:R-:W-:Y:S05]  /*ccb0*/  BSYNC.RECONVERGENT B0 ;  /* 0x0000000000007941 */ /* 0x000fea0003800200 */
.L_x_3276:
        /* <DEDUP_REMOVED lines=82> */
.L_x_3279:
[----:B------:R-:W-:Y:S05]  /*d1e0*/  BSYNC.RECONVERGENT B0 ;  /* 0x0000000000007941 */ /* 0x000fea0003800200 */
.L_x_3278:
[----:B-----5:R1:W-:Y:S02]  /*d1f0*/  STS.128 [R153+0x2800], R28 ;  /* 0x0028001c99007388 */ /* 0x0203e40000000c00 */
.L_x_3250:
[----:B------:R-:W-:Y:S05]  /*d200*/  BSYNC.RECONVERGENT B2 ;  /* 0x0000000000027941 */ /* 0x000fea0003800200 */
.L_x_3246:
[----:B--2---:R-:W-:Y:S02]  /*d210*/  IMAD.IADD R3, R82, 0x1, -R151 ;  /* 0x0000000152037824 */ /* 0x004fe400078e0a97 */
[C---:B------:R-:W-:Y:S02]  /*d220*/  VIADD R0, R132.reuse, 0x60 ;  /* 0x0000006084007836 */ /* 0x040fe40000000000 */
[----:B------:R-:W-:Y:S01]  /*d230*/  VIADD R2, R132, 0x40 ;  /* 0x0000004084027836 */ /* 0x000fe20000000000 */
[-C--:B------:R-:W-:Y:S02]  /*d240*/  ISETP.GE.AND P4, PT, R160, R3.reuse, PT ;  /* 0x00000003a000720c */ /* 0x080fe40003f86270 */
[-C--:B------:R-:W-:Y:S02]  /*d250*/  ISETP.GE.AND P2, PT, R0, R3.reuse, PT ;  /* 0x000000030000720c */ /* 0x080fe40003f46270 */
[-C--:B------:R-:W-:Y:S02]  /*d260*/  ISETP.GE.AND P5, PT, R132, R3.reuse, PT ;  /* 0x000000038400720c */ /* 0x080fe40003fa6270 */
[----:B------:R-:W-:-:S02]  /*d270*/  ISETP.GE.AND P3, PT, R2, R3, PT ;  /* 0x000000030200720c */ /* 0x000fc40003f66270 */
[----:B------:R-:W-:-:S05]  /*d280*/  ISETP.GE.AND P1, PT, R0, R3, PT ;  /* 0x000000030000720c */ /* 0x000fca0003f26270 */
[CC--:B------:R-:W-:Y:S02]  /*d290*/  @!P4 LEA R6, P0, R85.reuse, R144.reuse, 0x1 ;  /* 0x000000905506c211 */ /* 0x0c0fe400078008ff */
[----:B------:R-:W-:Y:S02]  /*d2a0*/  @!P2 IMAD.MOV.U32 R140, RZ, RZ, R144 ;  /* 0x000000ffff8ca224 */ /* 0x000fe400078e0090 */
[----:B------:R-:W-:Y:S01]  /*d2b0*/  @!P4 LEA.HI.X R7, R85, R141, R86, 0x1, P0 ;  /* 0x0000008d5507c211 */ /* 0x000fe200000f0c56 */
[----:B------:R-:W-:Y:S01]  /*d2c0*/  @!P2 IMAD R4, R143, 0xc0, RZ ;  /* 0x000000c08f04a824 */ /* 0x000fe200078e02ff */
[C---:B-1----:R-:W-:Y:S01]  /*d2d0*/  @!P3 LEA R10, P0, R142.reuse, R144, 0x7 ;  /* 0x000000908e0ab211 */ /* 0x042fe200078038ff */
[----:B------:R-:W-:-:S03]  /*d2e0*/  @!P2 IMAD.WIDE.U32 R8, R142, 0xc0, R140 ;  /* 0x000000c08e08a825 */ /* 0x000fc600078e008c */
[----:B------:R-:W-:Y:S01]  /*d2f0*/  @!P3 LEA.HI.X R11, R142, R141, R143, 0x7, P0 ;  /* 0x0000008d8e0bb211 */ /* 0x000fe200000f3c8f */
[----:B------:R-:W-:Y:S01]  /*d300*/  @!P5 IMAD.MOV.U32 R140, RZ, RZ, R144 ;  /* 0x000000ffff8cd224 */ /* 0x000fe200078e0090 */
[-C--:B------:R-:W-:Y:S01]  /*d310*/  ISETP.GE.AND P0, PT, R160, R3.reuse, PT ;  /* 0x00000003a000720c */ /* 0x080fe20003f06270 */
[----:B------:R-:W-:Y:S02]  /*d320*/  @!P2 IMAD.IADD R9, R4, 0x1, R9 ;  /* 0x000000010409a824 */ /* 0x000fe400078e0209 */
[----:B------:R-:W-:Y:S01]  /*d330*/  @!P1 IMAD R0, R121, 0xc0, RZ ;  /* 0x000000c079009824 */ /* 0x000fe200078e02ff */
[----:B------:R-:W-:Y:S01]  /*d340*/  @!PT LDS RZ, [RZ] ;  /* 0x00000000fffff984 */ /* 0x000fe20000000800 */
[----:B------:R-:W-:Y:S01]  /*d350*/  @!PT LDS RZ, [RZ] ;  /* 0x00000000fffff984 */ /* 0x000fe20000000800 */
[----:B------:R-:W-:Y:S01]  /*d360*/  @!PT LDS RZ, [RZ] ;  /* 0x00000000fffff984 */ /* 0x000fe20000000800 */
[----:B------:R-:W-:Y:S04]  /*d370*/  @!P5 LDGSTS.E.BYPASS.LTC128B.128 [R153+0x3000], desc[UR4][R140.64] ;  /* 0x030000008c99dfae */ /* 0x000fe8000b981a04 */
[----:B------:R-:W-:Y:S04]  /*d380*/  @!P5 LDGSTS.E.BYPASS.LTC128B.128 [R153+0x5000], desc[UR4][R140.64+0x40] ;  /* 0x050000408c99dfae */ /* 0x000fe8000b981a04 */
[----:B------:R-:W-:Y:S04]  /*d390*/  @!P5 LDGSTS.E.BYPASS.LTC128B.128 [R153+0x7000], desc[UR4][R140.64+0x80] ;  /* 0x070000808c99dfae */ /* 0x000fe8000b981a04 */
[----:B------:R-:W-:Y:S04]  /*d3a0*/  @!P4 LDGSTS.E.BYPASS.LTC128B.128 [R153+0x3800], desc[UR4][R6.64] ;  /* 0x038000000699cfae */ /* 0x000fe8000b981a04 */
[----:B------:R-:W-:Y:S04]  /*d3b0*/  @!P4 LDGSTS.E.BYPASS.LTC128B.128 [R153+0x5800], desc[UR4][R6.64+0x40] ;  /* 0x058000400699cfae */ /* 0x000fe8000b981a04 */
[----:B------:R1:W-:Y:S01]  /*d3c0*/  @!P4 LDGSTS.E.BYPASS.LTC128B.128 [R153+0x7800], desc[UR4][R6.64+0x80] ;  /* 0x078000800699cfae */ /* 0x0003e2000b981a04 */
[----:B------:R-:W-:Y:S01]  /*d3d0*/  ISETP.GE.AND P4, PT, R2, R3, PT ;  /* 0x000000030200720c */ /* 0x000fe20003f86270 */
[----:B------:R-:W-:-:S02]  /*d3e0*/  @!P1 IMAD.WIDE.U32 R2, R120, 0xc0, R146 ;  /* 0x000000c078029825 */ /* 0x000fc400078e0092 */
[----:B------:R-:W-:Y:S02]  /*d3f0*/  @!P3 LDGSTS.E.BYPASS.LTC128B.128 [R153+0x4000], desc[UR4][R10.64] ;  /* 0x040000000a99bfae */ /* 0x000fe4000b981a04 */
[----:B------:R-:W-:Y:S02]  /*d400*/  @!P1 IMAD.IADD R3, R0, 0x1, R3 ;  /* 0x0000000100039824 */ /* 0x000fe400078e0203 */
[----:B------:R-:W-:Y:S04]  /*d410*/  @!P3 LDGSTS.E.BYPASS.LTC128B.128 [R153+0x6000], desc[UR4][R10.64+0x40] ;  /* 0x060000400a99bfae */ /* 0x000fe8000b981a04 */
[----:B------:R-:W-:Y:S01]  /*d420*/  @!P3 LDGSTS.E.BYPASS.LTC128B.128 [R153+0x8000], desc[UR4][R10.64+0x80] ;  /* 0x080000800a99bfae */ /* 0x000fe2000b981a04 */
[----:B------:R-:W-:-:S03]  /*d430*/  @!P0 LEA R4, P3, R87, R146, 0x1 ;  /* 0x0000009257048211 */ /* 0x000fc600078608ff */
[----:B------:R-:W-:Y:S01]  /*d440*/  @!P2 LDGSTS.E.BYPASS.LTC128B.128 [R153+0x4800], desc[UR4][R8.64] ;  /* 0x048000000899afae */ /* 0x000fe2000b981a04 */
[----:B------:R-:W-:-:S03]  /*d450*/  @!P0 LEA.HI.X R5, R87, R147, R88, 0x1, P3 ;  /* 0x0000009357058211 */ /* 0x000fc600018f0c58 */
[----:B------:R-:W-:Y:S04]  /*d460*/  @!P2 LDGSTS.E.BYPASS.LTC128B.128 [R153+0x6800], desc[UR4][R8.64+0x40] ;  /* 0x068000400899afae */ /* 0x000fe8000b981a04 */
[----:B------:R-:W-:Y:S01]  /*d470*/  @!P2 LDGSTS.E.BYPASS.LTC128B.128 [R153+0x8800], desc[UR4][R8.64+0x80] ;  /* 0x088000800899afae */ /* 0x000fe2000b981a04 */
[----:B-1----:R-:W-:-:S03]  /*d480*/  @!P4 LEA R6, P2, R120, R146, 0x7 ;  /* 0x000000927806c211 */ /* 0x002fc600078438ff */
[----:B------:R-:W0:Y:S01]  /*d490*/  LDGDEPBAR ;  /* 0x00000000000079af */ /* 0x000e220000000000 */
        /* <DEDUP_REMOVED lines=39> */
[----:B------:R-:W2:Y:S01]  /*d710*/  LD.E R0, desc[UR4][R116.64+0x18c] ;  /* 0x00018c0474007980 */ /* 0x000ea2000c101900 */
[--C-:B------:R-:W-:Y:S01]  /*d720*/  IMAD R140, R65, 0x2, R62.reuse ;  /* 0x00000002418c7824 */ /* 0x100fe200078e023e */
[----:B------:R-:W-:Y:S01]  /*d730*/  LOP3.LUT P0, RZ, R81, 0x4, RZ, 0xc0, !PT ;  /* 0x0000000451ff7812 */ /* 0x000fe2000780c0ff */
[----:B------:R-:W-:Y:S01]  /*d740*/  IMAD R139, R63, 0x2, R62 ;  /* 0x000000023f8b7824 */ /* 0x000fe200078e023e */
[----:B------:R-:W0:Y:S01]  /*d750*/  LDGDEPBAR ;  /* 0x00000000000079af */ /* 0x000e220000000000 */
[----:B-1----:R-:W-:Y:S01]  /*d760*/  IMAD.MOV.U32 R4, RZ, RZ, 0x10 ;  /* 0x00000010ff047424 */ /* 0x002fe200078e00ff */
[----:B------:R-:W-:Y:S02]  /*d770*/  BSSY.RECONVERGENT B1, `(.L_x_3280) ;  /* 0x0000202000017945 */ /* 0x000fe40003800200 */
[----:B----4-:R-:W-:Y:S02]  /*d780*/  LDSM.16.M88.4 R44, [R140] ;  /* 0x000000008c2c783b */ /* 0x010fe40000000200 */
[----:B------:R-:W-:-:S02]  /*d790*/  SEL R4, R4, 0xfffffff0, !P0 ;  /* 0xfffffff004047807 */ /* 0x000fc40004000000 */
[----:B---3--:R-:W1:Y:S03]  /*d7a0*/  LDSM.16.M88.4 R32, [R139+0x3000] ;  /* 0x003000008b20783b */ /* 0x008e660000000200 */
[C---:B------:R-:W-:Y:S01]  /*d7b0*/  IMAD R138, R4.reuse, 0x2, R140 ;  /* 0x00000002048a7824 */ /* 0x040fe200078e028c */
[----:B------:R-:W3:Y:S01]  /*d7c0*/  LDSM.16.M88.4 R100, [R139+0x3400] ;  /* 0x003400008b64783b */ /* 0x000ee20000000200 */
[----:B------:R-:W-:-:S03]  /*d7d0*/  IMAD R136, R4, 0x2, R139 ;  /* 0x0000000204887824 */ /* 0x000fc600078e028b */
[----:B------:R-:W4:Y:S04]  /*d7e0*/  LDSM.16.M88.4 R92, [R139+0x3800] ;  /* 0x003800008b5c783b */ /* 0x000f280000000200 */
[----:B------:R-:W4:Y:S04]  /*d7f0*/  LDSM.16.M88.4 R84, [R139+0x3c00] ;  /* 0x003c00008b54783b */ /* 0x000f280000000200 */
[----:B------:R-:W4:Y:S04]  /*d800*/  LDSM.16.M88.4 R72, [R139+0x4000] ;  /* 0x004000008b48783b */ /* 0x000f280000000200 */
[----:B------:R-:W4:Y:S04]  /*d810*/  LDSM.16.M88.4 R64, [R139+0x4400] ;  /* 0x004400008b40783b */ /* 0x000f280000000200 */
[----:B------:R-:W4:Y:S04]  /*d820*/  LDSM.16.M88.4 R52, [R139+0x4800] ;  /* 0x004800008b34783b */ /* 0x000f280000000200 */
[----:B------:R-:W4:Y:S04]  /*d830*/  LDSM.16.M88.4 R24, [R139+0x4c00] ;  /* 0x004c00008b18783b */ /* 0x000f280000000200 */
[----:B------:R-:W-:Y:S04]  /*d840*/  LDSM.16.M88.4 R8, [R138] ;  /* 0x000000008a08783b */ /* 0x000fe80000000200 */
[----:B-----5:R-:W4:Y:S04]  /*d850*/  LDSM.16.M88.4 R20, [R136+0x3000] ;  /* 0x003000008814783b */ /* 0x020f280000000200 */
[----:B------:R-:W4:Y:S01]  /*d860*/  LDSM.16.M88.4 R36, [R136+0x3400] ;  /* 0x003400008824783b */ /* 0x000f220000000200 */
[C---:B-1----:R-:W-:Y:S03]  /*d870*/  HMMA.16816.F32 R16, R44.reuse, R32, RZ ;  /* 0x000000202c10723c */ /* 0x042fe600000018ff */
[----:B------:R-:W1:Y:S04]  /*d880*/  LDSM.16.M88.4 R12, [R136+0x3c00] ;  /* 0x003c0000880c783b */ /* 0x000e680000000200 */
[----:B------:R-:W1:Y:S01]  /*d890*/  LDSM.16.M88.4 R40, [R136+0x3800] ;  /* 0x003800008828783b */ /* 0x000e620000000200 */
        /* <DEDUP_REMOVED lines=51> */
[C---:B---3--:R-:W-:Y:S08]  /*dbd0*/  HMMA.16816.F32 R16, R24.reuse, R20, R16 ;  /* 0x000000141810723c */ /* 0x048ff00000001810 */
[----:B------:R-:W-:Y:S01]  /*dbe0*/  HMMA.16816.F32 R32, R24, R22, R32 ;  /* 0x000000161820723c */ /* 0x000fe20000001820 */
[----:B------:R-:W3:Y:S07]  /*dbf0*/  LDSM.16.M88.4 R20, [R139+0x5c00] ;  /* 0x005c00008b14783b */ /* 0x000eee0000000200 */
[----:B------:R-:W-:Y:S08]  /*dc00*/  HMMA.16816.F32 R100, R108, R114, R100 ;  /* 0x000000726c64723c */ /* 0x000ff00000001864 */
[C---:B-1----:R-:W-:Y:S08]  /*dc10*/  HMMA.16816.F32 R16, R12.reuse, R8, R16 ;  /* 0x000000080c10723c */ /* 0x042ff00000001810 */
[----:B------:R-:W-:Y:S01]  /*dc20*/  HMMA.16816.F32 R32, R12, R10, R32 ;  /* 0x0000000a0c20723c */ /* 0x000fe20000001820 */
[----:B------:R-:W1:Y:S07]  /*dc30*/  LDSM.16.M88.4 R8, [R136+0x5800] ;  /* 0x005800008808783b */ /* 0x000e6e0000000200 */
[C---:B------:R-:W-:Y:S01]  /*dc40*/  HMMA.16816.F32 R112, R108.reuse, R104, R96 ;  /* 0x000000686c70723c */ /* 0x040fe20000001860 */
[----:B------:R-:W4:Y:S04]  /*dc50*/  LDSM.16.M88.4 R96, [R139+0x7400] ;  /* 0x007400008b60783b */ /* 0x000f280000000200 */
[-C--:B--2---:R-:W-:Y:S01]  /*dc60*/  FMUL.FTZ R2, R16, R0.reuse ;  /* 0x0000000010027220 */ /* 0x084fe20000410000 */
[-C--:B------:R-:W-:Y:S01]  /*dc70*/  FMUL.FTZ R3, R17, R0.reuse ;  /* 0x0000000011037220 */ /* 0x080fe20000410000 */
[-C--:B------:R-:W-:Y:S01]  /*dc80*/  FMUL.FTZ R5, R18, R0.reuse ;  /* 0x0000000012057220 */ /* 0x080fe20000410000 */
[-C--:B------:R-:W-:Y:S01]  /*dc90*/  FMUL.FTZ R6, R19, R0.reuse ;  /* 0x0000000013067220 */ /* 0x080fe20000410000 */
[----:B------:R-:W-:Y:S01]  /*dca0*/  HMMA.16816.F32 R92, R108, R106, R92 ;  /* 0x0000006a6c5c723c */ /* 0x000fe2000000185c */
[----:B------:R-:W2:Y:S01]  /*dcb0*/  LDSM.16.M88.4 R16, [R139+0x7800] ;  /* 0x007800008b10783b */ /* 0x000ea20000000200 */
[----:B------:R-:W-:Y:S01]  /*dcc0*/  MUFU.TANH R2, R2 ;  /* 0x0000000200027308 */ /* 0x000fe20000002400 */
[-C--:B------:R-:W-:Y:S01]  /*dcd0*/  FMUL.FTZ R33, R33, R0.reuse ;  /* 0x0000000021217220 */ /* 0x080fe20000410000 */
[-C--:B------:R-:W-:Y:S01]  /*dce0*/  FMUL.FTZ R34, R34, R0.reuse ;  /* 0x0000000022227220 */ /* 0x080fe20000410000 */
[-C--:B------:R-:W-:Y:S01]  /*dcf0*/  FMUL.FTZ R35, R35, R0.reuse ;  /* 0x0000000023237220 */ /* 0x080fe20000410000 */
[----:B------:R-:W-:-:S02]  /*dd00*/  FMUL.FTZ R7, R32, R0 ;  /* 0x0000000020077220 */ /* 0x000fc40000410000 */
[C---:B------:R-:W-:Y:S01]  /*dd10*/  HMMA.16816.F32 R124, R40.reuse, R36, R28 ;  /* 0x00000024287c723c */ /* 0x040fe2000000181c */
[----:B------:R-:W2:Y:S01]  /*dd20*/  LDSM.16.M88.4 R28, [R136+0x7400] ;  /* 0x00740000881c783b */ /* 0x000ea20000000200 */
[----:B------:R-:W-:Y:S06]  /*dd30*/  MUFU.TANH R60, R33 ;  /* 0x00000021003c7308 */ /* 0x000fec0000002400 */
[----:B------:R-:W-:Y:S01]  /*dd40*/  HMMA.16816.F32 R100, R40, R38, R100 ;  /* 0x000000262864723c */ /* 0x000fe20000001864 */
[----:B------:R-:W-:Y:S01]  /*dd50*/  LDSM.16.M88.4 R36, [R139+0x6000] ;  /* 0x006000008b24783b */ /* 0x000fe20000000200 */
[----:B------:R-:W-:Y:S06]  /*dd60*/  MUFU.TANH R63, R34 ;  /* 0x00000022003f7308 */ /* 0x000fec0000002400 */
[C---:B---3--:R-:W-:Y:S02]  /*dd70*/  HMMA.16816.F32 R88, R108.reuse, R20, R88 ;  /* 0x000000146c58723c */ /* 0x048fe40000001858 */
[----:B------:R3:W-:Y:S06]  /*dd80*/  MUFU.TANH R81, R35 ;  /* 0x0000002300517308 */ /* 0x0007ec0000002400 */
[----:B------:R-:W-:Y:S01]  /*dd90*/  HMMA.16816.F32 R84, R108, R22, R84 ;  /* 0x000000166c54723c */ /* 0x000fe20000001854 */
[----:B------:R-:W2:Y:S01]  /*dda0*/  LDSM.16.M88.4 R20, [R136+0x5c00] ;  /* 0x005c00008814783b */ /* 0x000ea20000000200 */
[----:B------:R-:W-:Y:S06]  /*ddb0*/  MUFU.TANH R5, R5 ;  /* 0x0000000500057308 */ /* 0x000fec0000002400 */
[C---:B-1----:R-:W-:Y:S02]  /*ddc0*/  HMMA.16816.F32 R112, R40.reuse, R8, R112 ;  /* 0x000000082870723c */ /* 0x042fe40000001870 */
[----:B------:R-:W-:Y:S01]  /*ddd0*/  MUFU.TANH R3, R3 ;  /* 0x0000000300037308 */ /* 0x000fe20000002400 */
[----:B---3--:R-:W-:Y:S05]  /*dde0*/  LDSM.16.M88.4 R32, [R136+0x6000] ;  /* 0x006000008820783b */ /* 0x008fea0000000200 */
[----:B------:R-:W-:Y:S01]  /*ddf0*/  HMMA.16816.F32 R92, R40, R10, R92 ;  /* 0x0000000a285c723c */ /* 0x000fe2000000185c */
[----:B------:R-:W1:Y:S01]  /*de00*/  LDSM.16.M88.4 R8, [R139+0x7c00] ;  /* 0x007c00008b08783b */ /* 0x000e620000000200 */
[----:B------:R-:W3:Y:S06]  /*de10*/  MUFU.TANH R6, R6 ;  /* 0x0000000600067308 */ /* 0x000eec0000002400 */
[C---:B----4-:R-:W-:Y:S02]  /*de20*/  HMMA.16816.F32 R124, R24.reuse, R96, R124 ;  /* 0x00000060187c723c */ /* 0x050fe4000000187c */
[----:B------:R-:W4:Y:S06]  /*de30*/  MUFU.TANH R7, R7 ;  /* 0x0000000700077308 */ /* 0x000f2c0000002400 */
[C---:B------:R-:W-:Y:S01]  /*de40*/  HMMA.16816.F32 R100, R24.reuse, R98, R100 ;  /* 0x000000621864723c */ /* 0x040fe20000001864 */
[----:B------:R-:W-:Y:S07]  /*de50*/  LDSM.16.M88.4 R96, [R136+0x7800] ;  /* 0x007800008860783b */ /* 0x000fee0000000200 */
[C---:B--2---:R-:W-:Y:S08]  /*de60*/  HMMA.16816.F32 R112, R24.reuse, R16, R112 ;  /* 0x000000101870723c */ /* 0x044ff00000001870 */
[----:B------:R-:W-:Y:S01]  /*de70*/  HMMA.16816.F32 R92, R24, R18, R92 ;  /* 0x00000012185c723c */ /* 0x000fe2000000185c */
[----:B------:R-:W2:Y:S07]  /*de80*/  LDSM.16.M88.4 R16, [R139+0x6400] ;  /* 0x006400008b10783b */ /* 0x000eae0000000200 */
        /* <DEDUP_REMOVED lines=17> */
[C---:B-1----:R-:W-:Y:S02]  /*dfa0*/  HMMA.16816.F32 R88, R24.reuse, R8, R88 ;  /* 0x000000081858723c */ /* 0x042fe40000001858 */
[----:B------:R-:W1:Y:S06]  /*dfb0*/  MUFU.TANH R106, R106 ;  /* 0x0000006a006a7308 */ /* 0x000e6c0000002400 */
[----:B------:R-:W-:Y:S01]  /*dfc0*/  HMMA.16816.F32 R84, R24, R10, R84 ;  /* 0x0000000a1854723c */ /* 0x000fe20000001854 */
[----:B------:R-:W1:Y:S01]  /*dfd0*/  LDSM.16.M88.4 R8, [R136+0x6400] ;  /* 0x006400008808783b */ /* 0x000e620000000200 */
[----:B------:R-:W-:Y:S06]  /*dfe0*/  MUFU.TANH R100, R100 ;  /* 0x0000006400647308 */ /* 0x000fec0000002400 */
[C---:B------:R-:W-:Y:S08]  /*dff0*/  HMMA.16816.F32 R76, R40.reuse, R32, R76 ;  /* 0x00000020284c723c */ /* 0x040ff0000000184c */
[----:B------:R-:W-:Y:S01]  /*e000*/  HMMA.16816.F32 R72, R40, R34, R72 ;  /* 0x000000222848723c */ /* 0x000fe20000001848 */
[----:B------:R-:W-:Y:S07]  /*e010*/  LDSM.16.M88.4 R32, [R136+0x6800] ;  /* 0x006800008820783b */ /* 0x000fee0000000200 */
[C---:B--2---:R-:W-:Y:S08]  /*e020*/  HMMA.16816.F32 R68, R108.reuse, R16, R68 ;  /* 0x000000106c44723c */ /* 0x044ff00000001844 */
[----:B------:R-:W-:Y:S01]  /*e030*/  HMMA.16816.F32 R64, R108, R18, R64 ;  /* 0x000000126c40723c */ /* 0x000fe20000001840 */
[----:B------:R-:W2:Y:S07]  /*e040*/  LDSM.16.M88.4 R16, [R139+0x6800] ;  /* 0x006800008b10783b */ /* 0x000eae0000000200 */
[C---:B---3--:R-:W-:Y:S08]  /*e050*/  HMMA.16816.F32 R88, R12.reuse, R28, R88 ;  /* 0x0000001c0c58723c */ /* 0x048ff00000001858 */
[----:B------:R-:W-:Y:S01]  /*e060*/  HMMA.16816.F32 R84, R12, R30, R84 ;  /* 0x0000001e0c54723c */ /* 0x000fe20000001854 */
[----:B------:R-:W3:Y:S07]  /*e070*/  LDSM.16.M88.4 R28, [R139+0x8400] ;  /* 0x008400008b1c783b */ /* 0x000eee0000000200 */
[C---:B----4-:R-:W-:Y:S05]  /*e080*/  HMMA.16816.F32 R76, R24.reuse, R20, R76 ;  /* 0x00000014184c723c */ /* 0x050fea000000184c */
[-C--:B------:R-:W-:Y:S01]  /*e090*/  FMUL.FTZ R88, R88, R0.reuse ;  /* 0x0000000058587220 */ /* 0x080fe20000410000 */
[-C--:B------:R-:W-:Y:S01]  /*e0a0*/  FMUL.FTZ R90, R90, R0.reuse ;  /* 0x000000005a5a7220 */ /* 0x080fe20000410000 */
[-C--:B------:R-:W-:Y:S01]  /*e0b0*/  FMUL.FTZ R89, R89, R0.reuse ;  /* 0x0000000059597220 */ /* 0x080fe20000410000 */
[-C--:B------:R-:W-:Y:S01]  /*e0c0*/  FMUL.FTZ R91, R91, R0.reuse ;  /* 0x000000005b5b7220 */ /* 0x080fe20000410000 */
[----:B------:R-:W-:Y:S01]  /*e0d0*/  HMMA.16816.F32 R72, R24, R22, R72 ;  /* 0x000000161848723c */ /* 0x000fe20000001848 */
[----:B------:R-:W4:Y:S01]  /*e0e0*/  LDSM.16.M88.4 R20, [R136+0x8400] ;  /* 0x008400008814783b */ /* 0x000f220000000200 */
[----:B------:R-:W-:Y:S01]  /*e0f0*/  MUFU.TANH R88, R88 ;  /* 0x0000005800587308 */ /* 0x000fe20000002400 */
[-C--:B------:R-:W-:Y:S01]  /*e100*/  FMUL.FTZ R175, R85, R0.reuse ;  /* 0x0000000055af7220 */ /* 0x080fe20000410000 */
[-C--:B------:R-:W-:Y:S01]  /*e110*/  FMUL.FTZ R85, R87, R0.reuse ;  /* 0x0000000057557220 */ /* 0x080fe20000410000 */
[-C--:B------:R-:W-:Y:S01]  /*e120*/  FMUL.FTZ R84, R84, R0.reuse ;  /* 0x0000000054547220 */ /* 0x080fe20000410000 */
[----:B------:R-:W-:-:S02]  /*e130*/  FMUL.FTZ R86, R86, R0 ;  /* 0x0000000056567220 */ /* 0x000fc40000410000 */
[C---:B-1----:R-:W-:Y:S02]  /*e140*/  HMMA.16816.F32 R68, R40.reuse, R8, R68 ;  /* 0x000000082844723c */ /* 0x042fe40000001844 */
[----:B------:R-:W-:Y:S06]  /*e150*/  MUFU.TANH R175, R175 ;  /* 0x000000af00af7308 */ /* 0x000fec0000002400 */
[----:B------:R-:W-:Y:S01]  /*e160*/  HMMA.16816.F32 R64, R40, R10, R64 ;  /* 0x0000000a2840723c */ /* 0x000fe20000001840 */
[----:B------:R-:W-:Y:S01]  /*e170*/  LDSM.16.M88.4 R8, [R139+0x8800] ;  /* 0x008800008b08783b */ /* 0x000fe20000000200 */
[----:B------:R-:W-:Y:S06]  /*e180*/  MUFU.TANH R85, R85 ;  /* 0x0000005500557308 */ /* 0x000fec0000002400 */
[C---:B------:R-:W-:Y:S02]  /*e190*/  HMMA.16816.F32 R76, R12.reuse, R36, R76 ;  /* 0x000000240c4c723c */ /* 0x040fe4000000184c */
[----:B------:R-:W-:Y:S06]  /*e1a0*/  MUFU.TANH R90, R90 ;  /* 0x0000005a005a7308 */ /* 0x000fec0000002400 */
[----:B------:R-:W-:Y:S01]  /*e1b0*/  HMMA.16816.F32 R72, R12, R38, R72 ;  /* 0x000000260c48723c */ /* 0x000fe20000001848 */
[----:B------:R-:W1:Y:S01]  /*e1c0*/  LDSM.16.M88.4 R36, [R139+0x6c00] ;  /* 0x006c00008b24783b */ /* 0x000e620000000200 */
[----:B------:R-:W-:Y:S06]  /*e1d0*/  MUFU.TANH R89, R89 ;  /* 0x0000005900597308 */ /* 0x000fec0000002400 */
[----:B--2---:R-:W-:Y:S02]  /*e1e0*/  HMMA.16816.F32 R56, R108, R16, R56 ;  /* 0x000000106c38723c */ /* 0x004fe40000001838 */
[----:B------:R-:W-:Y:S03]  /*e1f0*/  MUFU.TANH R183, R91 ;  /* 0x0000005b00b77308 */ /* 0x000fe60000002400 */
[-C--:B------:R-:W-:Y:S01]  /*e200*/  FMUL.FTZ R76, R76, R0.reuse ;  /* 0x000000004c4c7220 */ /* 0x080fe20000410000 */
[-C--:B------:R-:W-:Y:S01]  /*e210*/  FMUL.FTZ R78, R78, R0.reuse ;  /* 0x000000004e4e7220 */ /* 0x080fe20000410000 */
[-C--:B------:R-:W-:Y:S01]  /*e220*/  FMUL.FTZ R77, R77, R0.reuse ;  /* 0x000000004d4d7220 */ /* 0x080fe20000410000 */
[-C--:B------:R-:W-:Y:S01]  /*e230*/  FMUL.FTZ R79, R79, R0.reuse ;  /* 0x000000004f4f7220 */ /* 0x080fe20000410000 */
[C---:B---3--:R-:W-:Y:S01]  /*e240*/  HMMA.16816.F32 R68, R24.reuse, R28, R68 ;  /* 0x0000001c1844723c */ /* 0x048fe20000001844 */
[----:B------:R-:W-:Y:S04]  /*e250*/  MUFU.TANH R145, R76 ;  /* 0x0000004c00917308 */ /* 0x000fe80000002400 */
[-C--:B------:R-:W-:Y:S01]  /*e260*/  FMUL.FTZ R73, R73, R0.reuse ;  /* 0x0000000049497220 */ /* 0x080fe20000410000 */
[-C--:B------:R-:W-:Y:S01]  /*e270*/  FMUL.FTZ R72, R72, R0.reuse ;  /* 0x0000000048487220 */ /* 0x080fe20000410000 */
[-C--:B------:R-:W-:Y:S01]  /*e280*/  FMUL.FTZ R74, R74, R0.reuse ;  /* 0x000000004a4a7220 */ /* 0x080fe20000410000 */
[-C--:B------:R-:W-:Y:S01]  /*e290*/  FMUL.FTZ R75, R75, R0.reuse ;  /* 0x000000004b4b7220 */ /* 0x080fe20000410000 */
[----:B------:R-:W-:Y:S01]  /*e2a0*/  HMMA.16816.F32 R64, R24, R30, R64 ;  /* 0x0000001e1840723c */ /* 0x000fe20000001840 */
[----:B------:R-:W-:Y:S07]  /*e2b0*/  MUFU.TANH R173, R78 ;  /* 0x0000004e00ad7308 */ /* 0x000fee0000002400 */
[----:B------:R-:W-:Y:S01]  /*e2c0*/  HMMA.16816.F32 R52, R108, R18, R52 ;  /* 0x000000126c34723c */ /* 0x000fe20000001834 */
[----:B------:R-:W2:Y:S01]  /*e2d0*/  LDSM.16.M88.4 R16, [R136+0x8800] ;  /* 0x008800008810783b */ /* 0x000ea20000000200 */
[----:B------:R-:W-:Y:S06]  /*e2e0*/  MUFU.TANH R161, R73 ;  /* 0x0000004900a17308 */ /* 0x000fec0000002400 */
[----:B------:R-:W-:Y:S02]  /*e2f0*/  HMMA.16816.F32 R56, R40, R32, R56 ;  /* 0x000000202838723c */ /* 0x000fe40000001838 */
[----:B------:R-:W-:Y:S06]  /*e300*/  MUFU.TANH R165, R77 ;  /* 0x0000004d00a57308 */ /* 0x000fec0000002400 */
[C---:B----4-:R-:W-:Y:S02]  /*e310*/  HMMA.16816.F32 R68, R12.reuse, R20, R68 ;  /* 0x000000140c44723c */ /* 0x050fe40000001844 */
[----:B------:R-:W-:Y:S06]  /*e320*/  MUFU.TANH R163, R79 ;  /* 0x0000004f00a37308 */ /* 0x000fec0000002400 */
[----:B------:R-:W-:Y:S01]  /*e330*/  HMMA.16816.F32 R64, R12, R22, R64 ;  /* 0x000000160c40723c */ /* 0x000fe20000001840 */
[----:B------:R-:W3:Y:S01]  /*e340*/  LDSM.16.M88.4 R20, [R136+0x6c00] ;  /* 0x006c00008814783b */ /* 0x000ee20000000200 */
[----:B------:R-:W-:Y:S06]  /*e350*/  MUFU.TANH R169, R72 ;  /* 0x0000004800a97308 */ /* 0x000fec0000002400 */
[----:B-1----:R-:W-:Y:S05]  /*e360*/  HMMA.16816.F32 R48, R108, R36, R48 ;  /* 0x000000246c30723c */ /* 0x002fea0000001830 */
[----:B------:R-:W-:Y:S01]  /*e370*/  IMAD R37, R80, 0x2, R151 ;  /* 0x0000000250257824 */ /* 0x000fe200078e0297 */
[----:B------:R-:W-:Y:S01]  /*e380*/  MUFU.TANH R171, R74 ;  /* 0x0000004a00ab7308 */ /* 0x000fe20000002400 */
[-C--:B------:R-:W-:Y:S01]  /*e390*/  FMUL.FTZ R69, R69, R0.reuse ;  /* 0x0000000045457220 */ /* 0x080fe20000410000 */
[----:B------:R-:W-:Y:S01]  /*e3a0*/  FMUL.FTZ R68, R68, R0 ;  /* 0x0000000044447220 */ /* 0x000fe20000410000 */
[C---:B------:R-:W-:Y:S01]  /*e3b0*/  VIADD R31, R37.reuse, 0x1 ;  /* 0x00000001251f7836 */ /* 0x040fe20000000000 */
[CC--:B------:R-:W-:Y:S01]  /*e3c0*/  ISETP.GE.AND P4, PT, R37.reuse, R82.reuse, PT ;  /* 0x000000522500720c */ /* 0x0c0fe20003f86270 */
[C---:B------:R-:W-:Y:S01]  /*e3d0*/  VIADD R29, R37.reuse, 0x8 ;  /* 0x00000008251d7836 */ /* 0x040fe20000000000 */
[----:B------:R-:W-:Y:S05]  /*e3e0*/  HMMA.16816.F32 R56, R24, R8, R56 ;  /* 0x000000081838723c */ /* 0x000fea0000001838 */
[----:B------:R-:W-:Y:S01]  /*e3f0*/  VIADD R9, R37, 0x9 ;  /* 0x0000000925097836 */ /* 0x000fe20000000000 */
[-C--:B------:R-:W-:Y:S01]  /*e400*/  ISETP.GE.AND P3, PT, R31, R82.reuse, PT ;  /* 0x000000521f00720c */ /* 0x080fe20003f66270 */
[----:B------:R-:W-:Y:S01]  /*e410*/  VIADD R33, R37, 0x10 ;  /* 0x0000001025217836 */ /* 0x000fe20000000000 */
[-C--:B------:R-:W-:Y:S01]  /*e420*/  ISETP.GE.AND P2, PT, R29, R82.reuse, PT ;  /* 0x000000521d00720c */ /* 0x080fe20003f46270 */
[----:B------:R1:W-:Y:S01]  /*e430*/  MUFU.TANH R129, R69 ;  /* 0x0000004500817308 */ /* 0x0003e20000002400 */
[----:B------:R-:W4:Y:S01]  /*e440*/  LDSM.16.M88.4 R28, [R139+0x8c00] ;  /* 0x008c00008b1c783b */ /* 0x000f220000000200 */
[-C--:B------:R-:W-:Y:S01]  /*e450*/  ISETP.GE.AND P1, PT, R9, R82.reuse, PT ;  /* 0x000000520900720c */ /* 0x080fe20003f26270 */
[----:B------:R-:W-:Y:S05]  /*e460*/  HMMA.16816.F32 R52, R40, R34, R52 ;  /* 0x000000222834723c */ /* 0x000fea0000001834 */
[----:B------:R-:W-:Y:S01]  /*e470*/  VIADD R9, R37, 0x18 ;  /* 0x0000001825097836 */ /* 0x000fe20000000000 */
[----:B------:R-:W-:Y:S01]  /*e480*/  ISETP.GE.AND P0, PT, R33, R82, PT ;  /* 0x000000522100720c */ /* 0x000fe20003f06270 */
[----:B------:R-:W-:Y:S01]  /*e490*/  FMUL.FTZ R67, R67, R0 ;  /* 0x0000000043437220 */ /* 0x000fe20000410000 */
[----:B------:R-:W-:Y:S01]  /*e4a0*/  FSEL R35, R6, -INF , !P3 ;  /* 0xff80000006237808 */ /* 0x000fe20005800000 */
[----:B------:R-:W-:Y:S01]  /*e4b0*/  MUFU.TANH R167, R75 ;  /* 0x0000004b00a77308 */ /* 0x000fe20000002400 */
[----:B------:R-:W-:Y:S01]  /*e4c0*/  ISETP.GE.AND P5, PT, R9, R82, PT ;  /* 0x000000520900720c */ /* 0x000fe20003fa6270 */
[----:B------:R-:W-:Y:S01]  /*e4d0*/  VIADD R9, R37, 0x19 ;  /* 0x0000001925097836 */ /* 0x000fe20000000000 */
[----:B------:R-:W-:Y:S05]  /*e4e0*/  HMMA.16816.F32 R44, R108, R38, R44 ;  /* 0x000000266c2c723c */ /* 0x000fea000000182c */
[----:B------:R-:W-:Y:S01]  /*e4f0*/  FSEL R39, R5, -INF , !P4 ;  /* 0xff80000005277808 */ /* 0x000fe20006000000 */
[----:B------:R-:W-:Y:S01]  /*e500*/  VIADD R5, R37, 0x20 ;  /* 0x0000002025057836 */ /* 0x000fe20000000000 */
[----:B------:R-:W-:Y:S01]  /*e510*/  FSEL R33, R3, -INF , !P3 ;  /* 0xff80000003217808 */ /* 0x000fe20005800000 */
[----:B------:R-:W-:Y:S01]  /*e520*/  FMUL.FTZ R70, R70, R0 ;  /* 0x0000000046467220 */ /* 0x000fe20000410000 */
[----:B------:R-:W-:Y:S01]  /*e530*/  FSEL R6, R7, -INF , !P2 ;  /* 0xff80000007067808 */ /* 0x000fe20005000000 */
[----:B------:R-:W-:Y:S01]  /*e540*/  MUFU.TANH R133, R68 ;  /* 0x0000004400857308 */ /* 0x000fe20000002400 */
[----:B------:R-:W-:Y:S01]  /*e550*/  ISETP.GE.AND P3, PT, R5, R82, PT ;  /* 0x000000520500720c */ /* 0x000fe20003f66270 */
[C---:B--2---:R-:W-:Y:S05]  /*e560*/  HMMA.16816.F32 R56, R12.reuse, R16, R56 ;  /* 0x000000100c38723c */ /* 0x044fea0000001838 */
[----:B------:R-:W-:Y:S01]  /*e570*/  VIADD R17, R37, 0x11 ;  /* 0x0000001125117836 */ /* 0x000fe20000000000 */
[----:B------:R-:W-:Y:S01]  /*e580*/  FSEL R16, R63, -INF , !P2 ;  /* 0xff8000003f107808 */ /* 0x000fe20005000000 */
[----:B------:R-:W-:Y:S01]  /*e590*/  VIADD R5, R37, 0x21 ;  /* 0x0000002125057836 */ /* 0x000fe20000000000 */
[----:B------:R-:W-:Y:S01]  /*e5a0*/  FSEL R81, R81, -INF , !P1 ;  /* 0xff80000051517808 */ /* 0x000fe20004800000 */
[----:B------:R-:W-:Y:S01]  /*e5b0*/  FMUL.FTZ R71, R71, R0 ;  /* 0x0000000047477220 */ /* 0x000fe20000410000 */
[----:B------:R-:W-:Y:S01]  /*e5c0*/  ISETP.GE.AND P6, PT, R17, R82, PT ;  /* 0x000000521100720c */ /* 0x000fe20003fc6270 */
[----:B------:R-:W-:Y:S01]  /*e5d0*/  MUFU.TANH R135, R70 ;  /* 0x0000004600877308 */ /* 0x000fe20000002400 */
[----:B------:R-:W-:Y:S03]  /*e5e0*/  HMMA.16816.F32 R112, R12, R96, R112 ;  /* 0x000000600c70723c */ /* 0x000fe60000001870 */
[----:B------:R-:W-:Y:S01]  /*e5f0*/  FSEL R17, R2, -INF , !P4 ;  /* 0xff80000002117808 */ /* 0x000fe20006000000 */
[----:B------:R-:W-:Y:S01]  /*e600*/  FMUL.FTZ R97, R102, R0 ;  /* 0x0000000066617220 */ /* 0x000fe20000410000 */
[----:B------:R-:W-:Y:S01]  /*e610*/  ISETP.GE.AND P4, PT, R9, R82, PT ;  /* 0x000000520900720c */ /* 0x000fe20003f86270 */
[----:B------:R-:W-:Y:S01]  /*e620*/  FMUL.FTZ R96, R101, R0 ;  /* 0x0000000065607220 */ /* 0x000fe20000410000 */
[----:B------:R-:W-:Y:S01]  /*e630*/  ISETP.GE.AND P2, PT, R5, R82, PT ;  /* 0x000000520500720c */ /* 0x000fe20003f46270 */
[-C--:B------:R-:W-:Y:S01]  /*e640*/  FMUL.FTZ R101, R103, R0.reuse ;  /* 0x0000000067657220 */ /* 0x080fe20000410000 */
[----:B------:R-:W-:Y:S01]  /*e650*/  VIADD R5, R37, 0x28 ;  /* 0x0000002825057836 */ /* 0x000fe20000000000 */
[----:B------:R-:W-:Y:S01]  /*e660*/  HMMA.16816.F32 R52, R24, R10, R52 ;  /* 0x0000000a1834723c */ /* 0x000fe20000001834 */
[----:B------:R-:W2:Y:S01]  /*e670*/  LDSM.16.M88.4 R8, [R136+0x8c00] ;  /* 0x008c00008808783b */ /* 0x000ea20000000200 */
[----:B------:R-:W4:Y:S03]  /*e680*/  MUFU.TANH R97, R97 ;  /* 0x0000006100617308 */ /* 0x000f260000002400 */
[-C--:B------:R-:W-:Y:S01]  /*e690*/  FMUL.FTZ R3, R57, R0.reuse ;  /* 0x0000000039037220 */ /* 0x080fe20000410000 */
[----:B------:R-:W-:Y:S01]  /*e6a0*/  FSEL R57, R60, -INF , !P1 ;  /* 0xff8000003c397808 */ /* 0x000fe20004800000 */
[----:B------:R-:W-:Y:S01]  /*e6b0*/  FMUL.FTZ R59, R59, R0 ;  /* 0x000000003b3b7220 */ /* 0x000fe20000410000 */
[----:B------:R-:W-:Y:S01]  /*e6c0*/  ISETP.GE.AND P1, PT, R5, R82, PT ;  /* 0x000000520500720c */ /* 0x000fe20003f26270 */
[----:B------:R-:W-:Y:S01]  /*e6d0*/  VIADD R5, R37, 0x29 ;  /* 0x0000002925057836 */ /* 0x000fe20000000000 */
[C---:B---3--:R-:W-:Y:S05]  /*e6e0*/  HMMA.16816.F32 R44, R40.reuse, R22, R44 ;  /* 0x00000016282c723c */ /* 0x048fea000000182c */
[----:B------:R-:W-:Y:S01]  /*e6f0*/  FSEL R105, R105, -INF , !P0 ;  /* 0xff80000069697808 */ /* 0x000fe20004000000 */
[----:B------:R-:W3:Y:S01]  /*e700*/  MUFU.TANH R96, R96 ;  /* 0x0000006000607308 */ /* 0x000ee20000002400 */
[-C--:B------:R-:W-:Y:S01]  /*e710*/  FMUL.FTZ R102, R112, R0.reuse ;  /* 0x0000000070667220 */ /* 0x080fe20000410000 */
[----:B------:R-:W-:Y:S01]  /*e720*/  FMUL.FTZ R103, R115, R0 ;  /* 0x0000000073677220 */ /* 0x000fe20000410000 */
[----:B------:R-:W-:Y:S01]  /*e730*/  FSEL R83, R83, -INF , !P0 ;  /* 0xff80000053537808 */ /* 0x000fe20004000000 */
[----:B------:R-:W-:Y:S01]  /*e740*/  VIADD R23, R37, 0x39 ;  /* 0x0000003925177836 */ /* 0x000fe20000000000 */
[----:B------:R-:W-:Y:S01]  /*e750*/  ISETP.GE.AND P0, PT, R5, R82, PT ;  /* 0x000000520500720c */ /* 0x000fe20003f06270 */
[----:B------:R-:W-:Y:S03]  /*e760*/  HMMA.16816.F32 R48, R40, R20, R48 ;  /* 0x000000142830723c */ /* 0x000fe60000001830 */
[----:B-1----:R-:W-:Y:S01]  /*e770*/  FSEL R69, R106, -INF , !P6 ;  /* 0xff8000006a457808 */ /* 0x002fe20007000000 */
[----:B------:R-:W1:Y:S01]  /*e780*/  MUFU.TANH R101, R101 ;  /* 0x0000006500657308 */ /* 0x000e620000002400 */
[----:B------:R-:W-:Y:S01]  /*e790*/  FSEL R5, R104, -INF , !P6 ;  /* 0xff80000068057808 */ /* 0x000fe20007000000 */
[-C--:B------:R-:W-:Y:S01]  /*e7a0*/  FMUL.FTZ R64, R64, R0.reuse ;  /* 0x0000000040407220 */ /* 0x080fe20000410000 */
[----:B----4-:R-:W-:Y:S01]  /*e7b0*/  FSEL R97, R97, -INF , !P5 ;  /* 0xff80000061617808 */ /* 0x010fe20006800000 */
[-C--:B------:R-:W-:Y:S01]  /*e7c0*/  FMUL.FTZ R66, R66, R0.reuse ;  /* 0x0000000042427220 */ /* 0x080fe20000410000 */
[----:B------:R-:W-:Y:S01]  /*e7d0*/  FSEL R7, R100, -INF , !P5 ;  /* 0xff80000064077808 */ /* 0x000fe20006800000 */
[C---:B------:R-:W-:Y:S05]  /*e7e0*/  HMMA.16816.F32 R92, R12.reuse, R98, R92 ;  /* 0x000000620c5c723c */ /* 0x040fea000000185c */
[-C--:B------:R-:W-:Y:S01]  /*e7f0*/  FMUL.FTZ R99, R114, R0.reuse ;  /* 0x0000000072637220 */ /* 0x080fe20000410000 */
[----:B------:R-:W-:Y:S01]  /*e800*/  MUFU.TANH R102, R102 ;  /* 0x0000006600667308 */ /* 0x000fe20000002400 */
[-C--:B------:R-:W-:Y:S01]  /*e810*/  FMUL.FTZ R98, R113, R0.reuse ;  /* 0x0000000071627220 */ /* 0x080fe20000410000 */
[----:B---3--:R-:W-:Y:S01]  /*e820*/  FSEL R73, R96, -INF , !P4 ;  /* 0xff80000060497808 */ /* 0x008fe20006000000 */
[-C--:B------:R-:W-:Y:S01]  /*e830*/  FMUL.FTZ R32, R65, R0.reuse ;  /* 0x0000000041207220 */ /* 0x080fe20000410000 */
[-C--:B------:R-:W-:Y:S01]  /*e840*/  FMUL.FTZ R38, R56, R0.reuse ;  /* 0x0000000038267220 */ /* 0x080fe20000410000 */
[----:B------:R-:W-:Y:S01]  /*e850*/  FMUL.FTZ R20, R58, R0 ;  /* 0x000000003a147220 */ /* 0x000fe20000410000 */
[----:B------:R-:W-:Y:S01]  /*e860*/  HMMA.16816.F32 R52, R12, R18, R52 ;  /* 0x000000120c34723c */ /* 0x000fe20000001834 */
[----:B------:R-:W-:-:S04]  /*e870*/  DEPBAR.LE SB0, 0x0 ;  /* 0x000080000000791a */ /* 0x000fc80000000000 */
[----:B------:R3:W-:Y:S01]  /*e880*/  MUFU.TANH R18, R3 ;  /* 0x0000000300127308 */ /* 0x0007e20000002400 */
[----:B-1----:R-:W-:Y:S02]  /*e890*/  FSEL R19, R101, -INF , !P4 ;  /* 0xff80000065137808 */ /* 0x002fe40006000000 */
[C---:B------:R-:W-:Y:S05]  /*e8a0*/  HMMA.16816.F32 R44, R24.reuse, R30, R44 ;  /* 0x0000001e182c723c */ /* 0x040fea000000182c */
[-C--:B------:R-:W-:Y:S01]  /*e8b0*/  FMUL.FTZ R92, R92, R0.reuse ;  /* 0x000000005c5c7220 */ /* 0x080fe20000410000 */
[-C--:B------:R-:W-:Y:S01]  /*e8c0*/  FMUL.FTZ R94, R94, R0.reuse ;  /* 0x000000005e5e7220 */ /* 0x080fe20000410000 */
[----:B------:R-:W1:Y:S01]  /*e8d0*/  MUFU.TANH R99, R99 ;  /* 0x0000006300637308 */ /* 0x000e620000002400 */
[-C--:B------:R-:W-:Y:S01]  /*e8e0*/  FMUL.FTZ R93, R93, R0.reuse ;  /* 0x000000005d5d7220 */ /* 0x080fe20000410000 */
[-C--:B------:R-:W-:Y:S01]  /*e8f0*/  FMUL.FTZ R95, R95, R0.reuse ;  /* 0x000000005f5f7220 */ /* 0x080fe20000410000 */
[----:B------:R-:W-:Y:S03]  /*e900*/  HMMA.16816.F32 R48, R24, R28, R48 ;  /* 0x0000001c1830723c */ /* 0x000fe60000001830 */
[-C--:B------:R-:W-:Y:S01]  /*e910*/  FMUL.FTZ R55, R55, R0.reuse ;  /* 0x0000000037377220 */ /* 0x080fe20000410000 */
[-C--:B------:R-:W-:Y:S01]  /*e920*/  FMUL.FTZ R53, R53, R0.reuse ;  /* 0x0000000035357220 */ /* 0x080fe20000410000 */
[----:B------:R-:W4:Y:S01]  /*e930*/  MUFU.TANH R98, R98 ;  /* 0x0000006200627308 */ /* 0x000f220000002400 */
[----:B------:R-:W-:Y:S01]  /*e940*/  FMUL.FTZ R21, R52, R0 ;  /* 0x0000000034157220 */ /* 0x000fe20000410000 */
[----:B---3--:R-:W-:-:S02]  /*e950*/  VIADD R3, R37, 0x30 ;  /* 0x0000003025037836 */ /* 0x008fc40000000000 */
[----:B------:R-:W-:-:S03]  /*e960*/  FMUL.FTZ R54, R54, R0 ;  /* 0x0000000036367220 */ /* 0x000fc60000410000 */
[----:B------:R-:W-:Y:S01]  /*e970*/  ISETP.GE.AND P6, PT, R3, R82, PT ;  /* 0x000000520300720c */ /* 0x000fe20003fc6270 */
[----:B------:R-:W3:Y:S01]  /*e980*/  MUFU.TANH R103, R103 ;  /* 0x0000006700677308 */ /* 0x000ee20000002400 */
[----:B------:R-:W-:Y:S01]  /*e990*/  VIADD R3, R37, 0x31 ;  /* 0x0000003125037836 */ /* 0x000fe20000000000 */
[----:B-1----:R-:W-:Y:S01]  /*e9a0*/  FSEL R29, R99, -INF , !P3 ;  /* 0xff800000631d7808 */ /* 0x002fe20005800000 */
[----:B--2---:R-:W-:Y:S05]  /*e9b0*/  HMMA.16816.F32 R44, R12, R10, R44 ;  /* 0x0000000a0c2c723c */ /* 0x004fea000000182c */
[----:B------:R-:W-:Y:S01]  /*e9c0*/  VIADD R11, R37, 0x58 ;  /* 0x00000058250b7836 */ /* 0x000fe20000000000 */
[----:B------:R-:W-:-:S02]  /*e9d0*/  FSEL R185, R90, -INF , !P6 ;  /* 0xff8000005ab97808 */ /* 0x000fc40007000000 */
[-C--:B------:R-:W-:Y:S01]  /*e9e0*/  ISETP.GE.AND P5, PT, R3, R82.reuse, PT ;  /* 0x000000520300720c */ /* 0x080fe20003fa6270 */
[----:B------:R-:W1:Y:S01]  /*e9f0*/  MUFU.TANH R92, R92 ;  /* 0x0000005c005c7308 */ /* 0x000e620000002400 */
[C---:B------:R-:W-:Y:S01]  /*ea00*/  VIADD R3, R37.reuse, 0x38 ;  /* 0x0000003825037836 */ /* 0x040fe20000000000 */
[----:B----4-:R-:W-:Y:S01]  /*ea10*/  FSEL R189, R98, -INF , !P2 ;  /* 0xff80000062bd7808 */ /* 0x010fe20005000000 */
[----:B------:R-:W-:Y:S03]  /*ea20*/  HMMA.16816.F32 R48, R12, R8, R48 ;  /* 0x000000080c30723c */ /* 0x000fe60000001830 */
[----:B------:R-:W-:Y:S01]  /*ea30*/  VIADD R9, R37, 0x40 ;  /* 0x0000004025097836 */ /* 0x000fe20000000000 */
[----:B------:R-:W-:Y:S02]  /*ea40*/  FSEL R179, R88, -INF , !P6 ;  /* 0xff80000058b37808 */ /* 0x000fe40007000000 */
[----:B------:R-:W-:Y:S01]  /*ea50*/  ISETP.GE.AND P4, PT, R3, R82, PT ;  /* 0x000000520300720c */ /* 0x000fe20003f86270 */
[----:B------:R-:W2:Y:S01]  /*ea60*/  MUFU.TANH R94, R94 ;  /* 0x0000005e005e7308 */ /* 0x000ea20000002400 */
[----:B------:R-:W-:-:S02]  /*ea70*/  FSEL R3, R102, -INF , !P3 ;  /* 0xff80000066037808 */ /* 0x000fc40005800000 */
[----:B------:R-:W-:Y:S01]  /*ea80*/  ISETP.GE.AND P3, PT, R23, R82, PT ;  /* 0x000000521700720c */ /* 0x000fe20003f66270 */
[----:B------:R-:W-:Y:S01]  /*ea90*/  VIADD R23, R37, 0x51 ;  /* 0x0000005125177836 */ /* 0x000fe20000000000 */
[----:B---3--:R-:W-:Y:S01]  /*eaa0*/  FSEL R191, R103, -INF , !P2 ;  /* 0xff80000067bf7808 */ /* 0x008fe20005000000 */
[----:B------:R-:W-:Y:S01]  /*eab0*/  FMUL.FTZ R42, R44, R0 ;  /* 0x000000002c2a7220 */ /* 0x000fe20000410000 */
[----:B------:R-:W-:Y:S01]  /*eac0*/  FSEL R175, R175, -INF , !P3 ;  /* 0xff800000afaf7808 */ /* 0x000fe20005800000 */
[----:B------:R-:W3:Y:S01]  /*ead0*/  MUFU.TANH R93, R93 ;  /* 0x0000005d005d7308 */ /* 0x000ee20000002400 */
[----:B------:R-:W-:Y:S01]  /*eae0*/  ISETP.GE.AND P2, PT, R9, R82, PT ;  /* 0x000000520900720c */ /* 0x000fe20003f46270 */
[----:B------:R-:W-:Y:S01]  /*eaf0*/  VIADD R9, R37, 0x41 ;  /* 0x0000004125097836 */ /* 0x000fe20000000000 */
[----:B-1----:R-:W-:Y:S01]  /*eb00*/  FSEL R187, R92, -INF , !P1 ;  /* 0xff8000005cbb7808 */ /* 0x002fe20004800000 */
[-C--:B------:R-:W-:Y:S01]  /*eb10*/  FMUL.FTZ R41, R45, R0.reuse ;  /* 0x000000002d297220 */ /* 0x080fe20000410000 */
[----:B------:R-:W-:Y:S01]  /*eb20*/  FSEL R173, R173, -INF , !P2 ;  /* 0xff800000adad7808 */ /* 0x000fe20005000000 */
[-C--:B------:R-:W-:Y:S01]  /*eb30*/  FMUL.FTZ R43, R49, R0.reuse ;  /* 0x00000000312b7220 */ /* 0x080fe20000410000 */
[----:B------:R-:W-:Y:S01]  /*eb40*/  FSEL R145, R145, -INF , !P2 ;  /* 0xff80000091917808 */ /* 0x000fe20005000000 */
[----:B------:R-:W1:Y:S01]  /*eb50*/  MUFU.TANH R95, R95 ;  /* 0x0000005f005f7308 */ /* 0x000e620000002400 */
[----:B------:R-:W-:Y:S01]  /*eb60*/  FSEL R183, R183, -INF , !P5 ;  /* 0xff800000b7b77808 */ /* 0x000fe20006800000 */
[-C--:B------:R-:W-:Y:S01]  /*eb70*/  FMUL.FTZ R48, R48, R0.reuse ;  /* 0x0000000030307220 */ /* 0x080fe20000410000 */
[----:B--2---:R-:W-:Y:S01]  /*eb80*/  FSEL R195, R94, -INF , !P1 ;  /* 0xff8000005ec37808 */ /* 0x004fe20004800000 */
[----:B------:R-:W-:Y:S01]  /*eb90*/  FMUL.FTZ R50, R50, R0 ;  /* 0x0000000032327220 */ /* 0x000fe20000410000 */
[----:B------:R-:W-:Y:S01]  /*eba0*/  ISETP.GE.AND P1, PT, R9, R82, PT ;  /* 0x000000520900720c */ /* 0x000fe20003f26270 */
[----:B------:R-:W-:Y:S01]  /*ebb0*/  VIADD R9, R37, 0x48 ;  /* 0x0000004825097836 */ /* 0x000fe20000000000 */
[----:B------:R-:W-:Y:S01]  /*ebc0*/  FSEL R177, R89, -INF , !P5 ;  /* 0xff80000059b17808 */ /* 0x000fe20006800000 */
[----:B------:R-:W-:Y:S01]  /*ebd0*/  MUFU.TANH R2, R67 ;  /* 0x0000004300027308 */ /* 0x000fe20000002400 */
[----:B------:R-:W-:Y:S01]  /*ebe0*/  FSEL R163, R163, -INF , !P1 ;  /* 0xff800000a3a37808 */ /* 0x000fe20004800000 */
[-C--:B------:R-:W-:Y:S01]  /*ebf0*/  FMUL.FTZ R51, R51, R0.reuse ;  /* 0x0000000033337220 */ /* 0x080fe20000410000 */
[----:B------:R-:W-:Y:S01]  /*ec00*/  FSEL R165, R165, -INF , !P1 ;  /* 0xff800000a5a57808 */ /* 0x000fe20004800000 */
[----:B------:R-:W-:Y:S01]  /*ec10*/  FMUL.FTZ R46, R46, R0 ;  /* 0x000000002e2e7220 */ /* 0x000fe20000410000 */
[----:B---3--:R-:W-:-:S03]  /*ec20*/  FSEL R197, R93, -INF , !P0 ;  /* 0xff8000005dc57808 */ /* 0x008fc60004000000 */
[----:B------:R2:W-:Y:S01]  /*ec30*/  MUFU.TANH R67, R55 ;  /* 0x0000003700437308 */ /* 0x0005e20000002400 */
[----:B-1----:R-:W-:Y:S02]  /*ec40*/  FSEL R193, R95, -INF , !P0 ;  /* 0xff8000005fc17808 */ /* 0x002fe40004000000 */
[----:B------:R-:W-:Y:S01]  /*ec50*/  ISETP.GE.AND P0, PT, R9, R82, PT ;  /* 0x000000520900720c */ /* 0x000fe20003f06270 */
[----:B------:R-:W-:-:S04]  /*ec60*/  VIADD R9, R37, 0x49 ;  /* 0x0000004925097836 */ /* 0x000fc80000000000 */
[----:B------:R-:W-:Y:S01]  /*ec70*/  MUFU.TANH R84, R84 ;  /* 0x0000005400547308 */ /* 0x000fe20000002400 */
[----:B------:R-:W-:Y:S02]  /*ec80*/  FSEL R171, R171, -INF , !P0 ;  /* 0xff800000abab7808 */ /* 0x000fe40004000000 */
[----:B------:R-:W-:Y:S02]  /*ec90*/  FSEL R169, R169, -INF , !P0 ;  /* 0xff800000a9a97808 */ /* 0x000fe40004000000 */
[----:B------:R-:W-:Y:S01]  /*eca0*/  ISETP.GE.AND P6, PT, R9, R82, PT ;  /* 0x000000520900720c */ /* 0x000fe20003fc6270 */
[----:B------:R-:W-:Y:S02]  /*ecb0*/  VIADD R9, R37, 0x50 ;  /* 0x0000005025097836 */ /* 0x000fe40000000000 */
[----:B------:R-:W1:Y:S01]  /*ecc0*/  MUFU.TANH R181, R86 ;  /* 0x0000005600b57308 */ /* 0x000e620000002400 */
[----:B------:R-:W-:Y:S02]  /*ecd0*/  FSEL R167, R167, -INF , !P6 ;  /* 0xff800000a7a77808 */ /* 0x000fe40007000000 */
[----:B--2---:R-:W-:-:S02]  /*ece0*/  FSEL R55, R85, -INF , !P3 ;  /* 0xff80000055377808 */ /* 0x004fc40005800000 */
[-C--:B------:R-:W-:Y:S01]  /*ecf0*/  ISETP.GE.AND P3, PT, R11, R82.reuse, PT ;  /* 0x000000520b00720c */ /* 0x080fe20003f66270 */
[----:B------:R-:W-:Y:S01]  /*ed00*/  VIADD R11, R37, 0x59 ;  /* 0x00000059250b7836 */ /* 0x000fe20000000000 */
[----:B------:R-:W-:Y:S01]  /*ed10*/  FSEL R161, R161, -INF , !P6 ;  /* 0xff800000a1a17808 */ /* 0x000fe20007000000 */
[----:B------:R-:W-:Y:S01]  /*ed20*/  MUFU.TANH R131, R71 ;  /* 0x0000004700837308 */ /* 0x000fe20000002400 */
[-C--:B------:R-:W-:Y:S02]  /*ed30*/  ISETP.GE.AND P5, PT, R9, R82.reuse, PT ;  /* 0x000000520900720c */ /* 0x080fe40003fa6270 */
[-C--:B------:R-:W-:Y:S01]  /*ed40*/  ISETP.GE.AND P2, PT, R11, R82.reuse, PT ;  /* 0x000000520b00720c */ /* 0x080fe20003f46270 */
[----:B------:R-:W-:Y:S01]  /*ed50*/  VIADD R11, R37, 0x60 ;  /* 0x00000060250b7836 */ /* 0x000fe20000000000 */
[----:B------:R-:W-:Y:S02]  /*ed60*/  FSEL R135, R135, -INF , !P5 ;  /* 0xff80000087877808 */ /* 0x000fe40006800000 */
[----:B------:R-:W-:Y:S01]  /*ed70*/  FSEL R133, R133, -INF , !P5 ;  /* 0xff80000085857808 */ /* 0x000fe20006800000 */
[----:B------:R-:W2:Y:S01]  /*ed80*/  MUFU.TANH R123, R59 ;  /* 0x0000003b007b7308 */ /* 0x000ea20000002400 */
[----:B------:R-:W-:Y:S01]  /*ed90*/  ISETP.GE.AND P1, PT, R11, R82, PT ;  /* 0x000000520b00720c */ /* 0x000fe20003f26270 */
[----:B------:R-:W-:Y:S01]  /*eda0*/  VIADD R11, R37, 0x61 ;  /* 0x00000061250b7836 */ /* 0x000fe20000000000 */
[----:B-1----:R-:W-:-:S02]  /*edb0*/  FSEL R181, R181, -INF , !P4 ;  /* 0xff800000b5b57808 */ /* 0x002fc40006000000 */
[----:B------:R-:W-:Y:S02]  /*edc0*/  FSEL R63, R2, -INF , !P2 ;  /* 0xff800000023f7808 */ /* 0x000fe40005000000 */
[-C--:B------:R-:W-:Y:S01]  /*edd0*/  ISETP.GE.AND P0, PT, R11, R82.reuse, PT ;  /* 0x000000520b00720c */ /* 0x080fe20003f06270 */
[----:B------:R-:W-:Y:S01]  /*ede0*/  VIADD R11, R37, 0x68 ;  /* 0x00000068250b7836 */ /* 0x000fe20000000000 */
[----:B------:R1:W3:Y:S04]  /*edf0*/  MUFU.TANH R125, R64 ;  /* 0x00000040007d7308 */ /* 0x0002e80000002400 */
[----:B------:R-:W-:Y:S01]  /*ee00*/  ISETP.GE.AND P6, PT, R11, R82, PT ;  /* 0x000000520b00720c */ /* 0x000fe20003fc6270 */
[----:B------:R-:W-:-:S03]  /*ee10*/  VIADD R11, R37, 0x69 ;  /* 0x00000069250b7836 */ /* 0x000fc60000000000 */
[----:B------:R-:W4:Y:S01]  /*ee20*/  MUFU.TANH R127, R66 ;  /* 0x00000042007f7308 */ /* 0x000f220000002400 */
[----:B--2---:R-:W-:Y:S02]  /*ee30*/  FSEL R123, R123, -INF , !P0 ;  /* 0xff8000007b7b7808 */ /* 0x004fe40004000000 */
[----:B------:R-:W-:Y:S01]  /*ee40*/  ISETP.GE.AND P5, PT, R11, R82, PT ;  /* 0x000000520b00720c */ /* 0x000fe20003fa6270 */
[----:B------:R-:W-:-:S03]  /*ee50*/  VIADD R11, R37, 0x70 ;  /* 0x00000070250b7836 */ /* 0x000fc60000000000 */
[----:B------:R-:W-:Y:S01]  /*ee60*/  FSEL R67, R67, -INF , !P5 ;  /* 0xff80000043437808 */ /* 0x000fe20006800000 */
[----:B------:R2:W2:Y:S01]  /*ee70*/  MUFU.TANH R8, R53 ;  /* 0x0000003500087308 */ /* 0x0004a20000002400 */
[----:B-1----:R-:W-:Y:S01]  /*ee80*/  FMUL.FTZ R64, R47, R0 ;  /* 0x000000002f407220 */ /* 0x002fe20000410000 */
[----:B------:R-:W-:Y:S02]  /*ee90*/  FSEL R47, R18, -INF , !P0 ;  /* 0xff800000122f7808 */ /* 0x000fe40004000000 */
[----:B------:R-:W-:Y:S02]  /*eea0*/  ISETP.NE.AND P0, PT, R119, 0x1, PT ;  /* 0x000000017700780c */ /* 0x000fe40003f05270 */
[----:B---3--:R-:W-:Y:S02]  /*eeb0*/  FSEL R125, R125, -INF , !P3 ;  /* 0xff8000007d7d7808 */ /* 0x008fe40005800000 */
[----:B------:R-:W1:Y:S01]  /*eec0*/  MUFU.TANH R32, R32 ;  /* 0x0000002000207308 */ /* 0x000e620000002400 */
[----:B----4-:R-:W-:-:S07]  /*eed0*/  FSEL R127, R127, -INF , !P3 ;  /* 0xff8000007f7f7808 */ /* 0x010fce0005800000 */
[----:B------:R-:W3:Y:S01]  /*eee0*/  MUFU.TANH R38, R38 ;  /* 0x0000002600267308 */ /* 0x000ee20000002400 */
[----:B--2---:R-:W-:Y:S02]  /*eef0*/  FSEL R53, R84, -INF , !P4 ;  /* 0xff80000054357808 */ /* 0x004fe40006000000 */
[----:B------:R-:W-:Y:S02]  /*ef00*/  ISETP.GE.AND P4, PT, R23, R82, PT ;  /* 0x000000521700720c */ /* 0x000fe40003f86270 */
[----:B------:R-:W-:-:S03]  /*ef10*/  FSEL R45, R8, -INF , !P5 ;  /* 0xff800000082d7808 */ /* 0x000fc60006800000 */
[----:B------:R-:W2:Y:S01]  /*ef20*/  MUFU.TANH R20, R20 ;  /* 0x0000001400147308 */ /* 0x000ea20000002400 */
[----:B------:R-:W-:Y:S02]  /*ef30*/  FSEL R131, R131, -INF , !P4 ;  /* 0xff80000083837808 */ /* 0x000fe40006000000 */
[----:B------:R-:W-:Y:S02]  /*ef40*/  FSEL R129, R129, -INF , !P4 ;  /* 0xff80000081817808 */ /* 0x000fe40006000000 */
[-C--:B------:R-:W-:Y:S01]  /*ef50*/  ISETP.GE.AND P4, PT, R11, R82.reuse, PT ;  /* 0x000000520b00720c */ /* 0x080fe20003f86270 */
[----:B------:R-:W-:Y:S01]  /*ef60*/  VIADD R11, R37, 0x71 ;  /* 0x00000071250b7836 */ /* 0x000fe20000000000 */
[----:B-1----:R-:W-:Y:S01]  /*ef70*/  FSEL R23, R32, -INF , !P2 ;  /* 0xff80000020177808 */ /* 0x002fe20005000000 */
[----:B------:R-:W-:Y:S01]  /*ef80*/  MUFU.TANH R21, R21 ;  /* 0x0000001500157308 */ /* 0x000fe20000002400 */
[----:B---3--:R-:W-:Y:S02]  /*ef90*/  FSEL R38, R38, -INF , !P1 ;  /* 0xff80000026267808 */ /* 0x008fe40004800000 */
[----:B------:R-:W-:Y:S01]  /*efa0*/  ISETP.GE.AND P3, PT, R11, R82, PT ;  /* 0x000000520b00720c */ /* 0x000fe20003f66270 */
[----:B------:R-:W-:-:S02]  /*efb0*/  VIADD R11, R37, 0x78 ;  /* 0x00000078250b7836 */ /* 0x000fc40000000000 */
[----:B------:R-:W-:Y:S02]  /*efc0*/  VIADD R37, R37, 0x79 ;  /* 0x0000007925257836 */ /* 0x000fe40000000000 */
[----:B------:R-:W1:Y:S01]  /*efd0*/  MUFU.TANH R124, R54 ;  /* 0x00000036007c7308 */ /* 0x000e620000002400 */
[----:B--2---:R-:W-:Y:S02]  /*efe0*/  FSEL R22, R20, -INF , !P1 ;  /* 0xff80000014167808 */ /* 0x004fe40004800000 */
[-C--:B------:R-:W-:Y:S02]  /*eff0*/  ISETP.GE.AND P2, PT, R11, R82.reuse, PT ;  /* 0x000000520b00720c */ /* 0x080fe40003f46270 */
[----:B------:R-:W-:-:S03]  /*f000*/  ISETP.GE.AND P1, PT, R37, R82, PT ;  /* 0x000000522500720c */ /* 0x000fc60003f26270 */
[----:B------:R-:W2:Y:S08]  /*f010*/  MUFU.TANH R9, R48 ;  /* 0x0000003000097308 */ /* 0x000eb00000002400 */
        /* <DEDUP_REMOVED lines=8> */
[----:B------:R1:W4:Y:S01]  /*f0a0*/  MUFU.TANH R66, R46 ;  /* 0x0000002e00427308 */ /* 0x0003220000002400 */
[----:B--2---:R-:W-:-:S07]  /*f0b0*/  FSEL R65, R65, -INF , !P3 ;  /* 0xff80000041417808 */ /* 0x004fce0005800000 */
[----:B------:R-:W2:Y:S01]  /*f0c0*/  MUFU.TANH R64, R64 ;  /* 0x0000004000407308 */ /* 0x000ea20000002400 */
[----:B---3--:R-:W-:-:S07]  /*f0d0*/  FSEL R42, R42, -INF , !P2 ;  /* 0xff8000002a2a7808 */ /* 0x008fce0005000000 */
[----:B------:R-:W3:Y:S01]  /*f0e0*/  MUFU.TANH R41, R41 ;  /* 0x0000002900297308 */ /* 0x000ee20000002400 */
[----:B-1----:R-:W-:Y:S02]  /*f0f0*/  FSEL R46, R21, -INF , !P6 ;  /* 0xff800000152e7808 */ /* 0x002fe40007000000 */
[----:B----4-:R-:W-:Y:S02]  /*f100*/  FSEL R66, R66, -INF , !P2 ;  /* 0xff80000042427808 */ /* 0x010fe40005000000 */
        /* <DEDUP_REMOVED lines=17> */
.L_x_3283:
        /* <DEDUP_REMOVED lines=60> */
.L_x_3284:
[----:B------:R-:W-:Y:S05]  /*f5e0*/  BSYNC.RECONVERGENT B0 ;  /* 0x0000000000007941 */ /* 0x000fea0003800200 */
.L_x_3282:
        /* <DEDUP_REMOVED lines=26> */
.L_x_3281:
[----:B------:R-:W-:Y:S05]  /*f790*/  BSYNC.RECONVERGENT B1 ;  /* 0x0000000000017941 */ /* 0x000fea0003800200 */
.L_x_3280:
        /* <DEDUP_REMOVED lines=51> */
[----:B------:R-:W1:Y:S01]  /*fad0*/  LDSM.16.MT88.4 R8, [R137+0xb400] ;  /* 0x00b400008908783b */ /* 0x000e620000004200 */
[C---:B--2---:R-:W-:Y:S01]  /*fae0*/  FMUL.FTZ R126, R49.reuse, R0 ;  /* 0x00000000317e7220 */ /* 0x044fe20000410000 */
        /* <DEDUP_REMOVED lines=24> */
[-C--:B------:R-:W-:Y:S01]  /*fc70*/  FFMA.FTZ R30, R29, R49.reuse, -R126 ;  /* 0x000000311d1e7223 */ /* 0x080fe2000001087e */
[----:B------:R-:W3:Y:S01]  /*fc80*/  MUFU.EX2 R48, R48 ;  /* 0x0000003000307308 */ /* 0x000ee20000000800 */
[-CC-:B------:R-:W-:Y:S01]  /*fc90*/  FFMA.FTZ R29, R3, R49.reuse, -R50.reuse ;  /* 0x00000031031d7223 */ /* 0x180fe20000010832 */
[----:B------:R-:W-:Y:S01]  /*fca0*/  LDSM.16.MT88.4 R16, [R118+0xb400] ;  /* 0x00b400007610783b */ /* 0x000fe20000004200 */
[-C--:B------:R-:W-:Y:S01]  /*fcb0*/  FFMA.FTZ R28, R189, R49.reuse, -R50 ;  /* 0x00000031bd1c7223 */ /* 0x080fe20000010832 */
[----:B------:R-:W-:Y:S01]  /*fcc0*/  MUFU.EX2 R20, R20 ;  /* 0x0000001400147308 */ /* 0x000fe20000000800 */
[-CC-:B------:R-:W-:Y:S01]  /*fcd0*/  FFMA.FTZ R3, R193, R49.reuse, -R126.reuse ;  /* 0x00000031c1037223 */ /* 0x180fe2000001087e */
[----:B--2---:R-:W-:Y:S01]  /*fce0*/  F2FP.F16.F32.PACK_AB R69, R61, R62 ;  /* 0x0000003e3d45723e */ /* 0x004fe200000000ff */
[-C--:B------:R-:W-:Y:S01]  /*fcf0*/  FFMA.FTZ R54, R181, R49.reuse, -R126 ;  /* 0x00000031b5367223 */ /* 0x080fe2000001087e */
[----:B------:R-:W2:Y:S01]  /*fd00*/  MUFU.EX2 R21, R21 ;  /* 0x0000001500157308 */ /* 0x000ea20000000800 */
[-CC-:B------:R-:W-:Y:S01]  /*fd10*/  FFMA.FTZ R60, R179, R49.reuse, -R50.reuse ;  /* 0x00000031b33c7223 */ /* 0x180fe20000010832 */
[-C--:B------:R-:W-:Y:S01]  /*fd20*/  FFMA.FTZ R175, R175, R49.reuse, -R50 ;  /* 0x00000031afaf7223 */ /* 0x080fe20000010832 */
[-C--:B------:R-:W-:Y:S01]  /*fd30*/  FFMA.FTZ R132, R163, R49.reuse, -R126 ;  /* 0x00000031a3847223 */ /* 0x080fe2000001087e */
[----:B------:R-:W-:Y:S01]  /*fd40*/  MUFU.EX2 R52, R52 ;  /* 0x0000003400347308 */ /* 0x000fe20000000800 */
[--C-:B------:R-:W-:Y:S01]  /*fd50*/  FFMA.FTZ R134, R165, R49, -R50.reuse ;  /* 0x00000031a5867223 */ /* 0x100fe20000010832 */
[----:B---3--:R-:W-:Y:S01]  /*fd60*/  F2FP.F16.F32.PACK_AB R71, R48, R51 ;  /* 0x000000333047723e */ /* 0x008fe200000000ff */
[-C--:B------:R-:W-:Y:S01]  /*fd70*/  FFMA.FTZ R130, R161, R49.reuse, -R50 ;  /* 0x00000031a1827223 */ /* 0x080fe20000010832 */
[----:B------:R-:W3:Y:S01]  /*fd80*/  MUFU.EX2 R39, R39 ;  /* 0x0000002700277308 */ /* 0x000ee20000000800 */
[-CC-:B------:R-:W-:Y:S01]  /*fd90*/  FFMA.FTZ R128, R167, R49.reuse, -R126.reuse ;  /* 0x00000031a7807223 */ /* 0x180fe2000001087e */
[-CC-:B------:R-:W-:Y:S01]  /*fda0*/  FFMA.FTZ R173, R173, R49.reuse, -R126.reuse ;  /* 0x00000031adad7223 */ /* 0x180fe2000001087e */
[-C--:B------:R-:W-:Y:S01]  /*fdb0*/  FFMA.FTZ R171, R171, R49.reuse, -R126 ;  /* 0x00000031abab7223 */ /* 0x080fe2000001087e */
[----:B------:R-:W-:Y:S01]  /*fdc0*/  MUFU.EX2 R40, R40 ;  /* 0x0000002800287308 */ /* 0x000fe20000000800 */
[-C--:B------:R-:W-:Y:S01]  /*fdd0*/  FFMA.FTZ R169, R169, R49.reuse, -R50 ;  /* 0x00000031a9a97223 */ /* 0x080fe20000010832 */
        /* <DEDUP_REMOVED lines=13> */
[-C--:B------:R-:W-:Y:S01]  /*feb0*/  FFMA.FTZ R63, R38, R49.reuse, -R50 ;  /* 0x00000031263f7223 */ /* 0x080fe20000010832 */
[----:B------:R-:W3:Y:S01]  /*fec0*/  MUFU.EX2 R36, R36 ;  /* 0x0000002400247308 */ /* 0x000ee20000000800 */
[C---:B------:R-:W-:Y:S03]  /*fed0*/  HMMA.16816.F32 R96, R68.reuse, R92, RZ ;  /* 0x0000005c4460723c */ /* 0x040fe600000018ff */
[----:B--2---:R-:W-:Y:S01]  /*fee0*/  F2FP.F16.F32.PACK_AB R5, R35, R40 ;  /* 0x000000282305723e */ /* 0x004fe200000000ff */
[-CC-:B------:R-:W-:Y:S01]  /*fef0*/  FFMA.FTZ R67, R67, R49.reuse, -R126.reuse ;  /* 0x0000003143437223 */ /* 0x180fe2000001087e */
[----:B------:R-:W-:Y:S01]  /*ff00*/  MUFU.EX2 R34, R34 ;  /* 0x0000002200227308 */ /* 0x000fe20000000800 */
[-CC-:B------:R-:W-:Y:S01]  /*ff10*/  FFMA.FTZ R122, R122, R49.reuse, -R126.reuse ;  /* 0x000000317a7a7223 */ /* 0x180fe2000001087e */
[-CC-:B------:R-:W-:Y:S01]  /*ff20*/  FFMA.FTZ R65, R65, R49.reuse, -R126.reuse ;  /* 0x0000003141417223 */ /* 0x180fe2000001087e */
[-CC-:B------:R-:W-:Y:S01]  /*ff30*/  FFMA.FTZ R66, R66, R49.reuse, -R126.reuse ;  /* 0x0000003142427223 */ /* 0x180fe2000001087e */
[----:B------:R-:W2:Y:S01]  /*ff40*/  MUFU.EX2 R31, R31 ;  /* 0x0000001f001f7308 */ /* 0x000ea20000000800 */
[----:B------:R-:W-:Y:S01]  /*ff50*/  HMMA.16816.F32 R92, R68, R94, RZ ;  /* 0x0000005e445c723c */ /* 0x000fe200000018ff */
[-C--:B------:R-:W-:Y:S01]  /*ff60*/  FFMA.FTZ R64, R64, R49.reuse, -R126 ;  /* 0x0000003140407223 */ /* 0x080fe2000001087e */
[----:B------:R-:W-:Y:S01]  /*ff70*/  FFMA.FTZ R41, R41, R49, -R50 ;  /* 0x0000003129297223 */ /* 0x000fe20000010832 */
[----:B------:R-:W4:Y:S01]  /*ff80*/  MUFU.EX2 R32, R32 ;  /* 0x0000002000207308 */ /* 0x000f220000000800 */
[----:B---3--:R-:W-:-:S03]  /*ff90*/  F2FP.F16.F32.PACK_AB R4, R36, R37 ;  /* 0x000000252404723e */ /* 0x008fc600000000ff */
[----:B------:R-:W-:Y:S01]  /*ffa0*/  MUFU.EX2 R30, R30 ;  /* 0x0000001e001e7308 */ /* 0x000fe20000000800 */
[----:B------:R-:W-:Y:S03]  /*ffb0*/  HMMA.16816.F32 R112, R68, R108, RZ ;  /* 0x0000006c4470723c */ /* 0x000fe600000018ff */
[----:B------:R-:W-:Y:S01]  /*ffc0*/  MUFU.EX2 R29, R29 ;  /* 0x0000001d001d7308 */ /* 0x000fe20000000800 */
[----:B--2---:R-:W-:-:S03]  /*ffd0*/  F2FP.F16.F32.PACK_AB R6, R31, R34 ;  /* 0x000000221f06723e */ /* 0x004fc600000000ff */
[----:B------:R-:W2:Y:S01]  /*ffe0*/  MUFU.EX2 R28, R28 ;  /* 0x0000001c001c7308 */ /* 0x000ea20000000800 */
[----:B------:R-:W-:Y:S01]  /*fff0*/  HMMA.16816.F32 R104, R68, R100, RZ ;  /* 0x000000644468723c */ /* 0x000fe200000018ff */
[----:B----4-:R-:W-:Y:S02]  /*10000*/  F2FP.F16.F32.PACK_AB R7, R32, R33 ;  /* 0x000000212007723e */ /* 0x010fe400000000ff */
[----:B------:R-:W-:Y:S04]  /*10010*/  MUFU.EX2 R3, R3 ;  /* 0x0000000300037308 */ /* 0x000fe80000000800 */
[----:B------:R-:W-:Y:S01]  /*10020*/  MUFU.EX2 R54, R54 ;  /* 0x0000003600367308 */ /* 0x000fe20000000800 */
[C---:B-1----:R-:W-:Y:S03]  /*10030*/  HMMA.16816.F32 R96, R4.reuse, R8, R96 ;  /* 0x000000080460723c */ /* 0x042fe60000001860 */
        /* <DEDUP_REMOVED lines=22> */
[----:B------:R-:W-:Y:S01]  /*101a0*/  HMMA.16816.F32 R76, R68, R78, RZ ;  /* 0x0000004e444c723c */ /* 0x000fe200000018ff */
[-CC-:B----4-:R-:W-:Y:S01]  /*101b0*/  FFMA.FTZ R133, R123, R49.reuse, -R126.reuse ;  /* 0x000000317b857223 */ /* 0x190fe2000001087e */
[-C--:B------:R-:W-:Y:S01]  /*101c0*/  FFMA.FTZ R123, R124, R49.reuse, -R126 ;  /* 0x000000317c7b7223 */ /* 0x080fe2000001087e */
[----:B------:R-:W-:Y:S01]  /*101d0*/  MUFU.EX2 R164, R164 ;  /* 0x000000a400a47308 */ /* 0x000fe20000000800 */
[----:B------:R-:W-:-:S03]  /*101e0*/  FFMA.FTZ R124, R47, R49, -R50 ;  /* 0x000000312f7c7223 */ /* 0x000fc60000010832 */
[----:B------:R-:W-:Y:S01]  /*101f0*/  MUFU.EX2 R38, R123 ;  /* 0x0000007b00267308 */ /* 0x000fe20000000800 */
[C---:B------:R-:W-:Y:S03]  /*10200*/  HMMA.16816.F32 R72, R68.reuse, R12, RZ ;  /* 0x0000000c4448723c */ /* 0x040fe600000018ff */
[----:B------:R-:W-:Y:S04]  /*10210*/  MUFU.EX2 R63, R63 ;  /* 0x0000003f003f7308 */ /* 0x000fe80000000800 */
[----:B------:R-:W-:Y:S01]  /*10220*/  MUFU.EX2 R124, R124 ;  /* 0x0000007c007c7308 */ /* 0x000fe20000000800 */
[----:B------:R-:W-:Y:S01]  /*10230*/  HMMA.16816.F32 R68, R68, R14, RZ ;  /* 0x0000000e4444723c */ /* 0x000fe200000018ff */
[----:B------:R-:W3:Y:S02]  /*10240*/  LDSM.16.MT88.4 R12, [R137+0xd400] ;  /* 0x00d40000890c783b */ /* 0x000ee40000004200 */
[----:B------:R-:W-:Y:S04]  /*10250*/  MUFU.EX2 R47, R67 ;  /* 0x00000043002f7308 */ /* 0x000fe80000000800 */
[----:B------:R-:W-:Y:S01]  /*10260*/  MUFU.EX2 R122, R122 ;  /* 0x0000007a007a7308 */ /* 0x000fe20000000800 */
[C---:B------:R-:W-:Y:S05]  /*10270*/  HMMA.16816.F32 R104, R4.reuse, R24, R104 ;  /* 0x000000180468723c */ /* 0x040fea0000001868 */
        /* <DEDUP_REMOVED lines=11> */
[----:B------:R-:W-:-:S05]  /*10330*/  FFMA.FTZ R26, R187, R49, -R50 ;  /* 0x00000031bb1a7223 */ /* 0x000fca0000010832 */
[----:B------:R-:W4:Y:S01]  /*10340*/  MUFU.EX2 R27, R27 ;  /* 0x0000001b001b7308 */ /* 0x000f220000000800 */
[----:B------:R-:W-:Y:S03]  /*10350*/  HMMA.16816.F32 R112, R4, R56, R112 ;  /* 0x000000380470723c */ /* 0x000fe60000001870 */
[-C--:B------:R-:W-:Y:S01]  /*10360*/  FFMA.FTZ R56, R53, R49.reuse, -R50 ;  /* 0x0000003135387223 */ /* 0x080fe20000010832 */
[-CC-:B------:R-:W-:Y:S01]  /*10370*/  FFMA.FTZ R57, R183, R49.reuse, -R126.reuse ;  /* 0x00000031b7397223 */ /* 0x180fe2000001087e */
        /* <DEDUP_REMOVED lines=10> */
[----:B------:R-:W1:Y:S04]  /*10420*/  MUFU.EX2 R59, R59 ;  /* 0x0000003b003b7308 */ /* 0x000e680000000800 */
[----:B------:R-:W1:Y:S01]  /*10430*/  MUFU.EX2 R55, R175 ;  /* 0x000000af00377308 */ /* 0x000e620000000800 */
[C---:B------:R-:W-:Y:S01]  /*10440*/  HMMA.16816.F32 R84, R4.reuse, R18, R84 ;  /* 0x000000120454723c */ /* 0x040fe20000001854 */
[----:B------:R-:W1:Y:S02]  /*10450*/  LDSM.16.MT88.4 R16, [R118+0xb800] ;  /* 0x00b800007610783b */ /* 0x000e640000004200 */
[----:B------:R-:W1:Y:S04]  /*10460*/  MUFU.EX2 R53, R53 ;  /* 0x0000003500357308 */ /* 0x000e680000000800 */
[----:B------:R-:W-:Y:S01]  /*10470*/  MUFU.EX2 R61, R135 ;  /* 0x00000087003d7308 */ /* 0x000fe20000000800 */
[C---:B---3--:R-:W-:Y:S03]  /*10480*/  HMMA.16816.F32 R80, R4.reuse, R12, R80 ;  /* 0x0000000c0450723c */ /* 0x048fe60000001850 */
[----:B------:R-:W-:Y:S05]  /*10490*/  MUFU.EX2 R62, R133 ;  /* 0x00000085003e7308 */ /* 0x000fea0000000800 */
[----:B------:R-:W-:Y:S03]  /*104a0*/  HMMA.16816.F32 R76, R4, R14, R76 ;  /* 0x0000000e044c723c */ /* 0x000fe6000000184c */
[----:B--2---:R-:W-:Y:S01]  /*104b0*/  F2FP.F16.F32.PACK_AB R4, R28, R29 ;  /* 0x0000001d1c04723e */ /* 0x004fe200000000ff */
[----:B------:R-:W2:Y:S01]  /*104c0*/  LDSM.16.MT88.4 R12, [R118+0x9800] ;  /* 0x00980000760c783b */ /* 0x000ea20000004200 */
[----:B----4-:R-:W-:-:S02]  /*104d0*/  F2FP.F16.F32.PACK_AB R5, R27, R30 ;  /* 0x0000001e1b05723e */ /* 0x010fc400000000ff */
[----:B-----5:R-:W-:Y:S02]  /*104e0*/  F2FP.F16.F32.PACK_AB R6, R25, R26 ;  /* 0x0000001a1906723e */ /* 0x020fe400000000ff */
[----:B------:R-:W-:-:S07]  /*104f0*/  F2FP.F16.F32.PACK_AB R7, R3, R24 ;  /* 0x000000180307723e */ /* 0x000fce00000000ff */
        /* <DEDUP_REMOVED lines=204> */
[----:B------:R-:W-:Y:S01]  /*111c0*/  VIADD R163, R119, 0xfffffffe ;  /* 0xfffffffe77a37836 */ /* 0x000fe20000000000 */
[C---:B------:R-:W-:Y:S01]  /*111d0*/  SHF.L.U64.HI R162, R120.reuse, 0x6, R121 ;  /* 0x0000000678a27819 */ /* 0x040fe20000010279 */
[----:B------:R-:W-:Y:S01]  /*111e0*/  IMAD.SHL.U32 R161, R120, 0x40, RZ ;  /* 0x0000004078a17824 */ /* 0x000fe200078e00ff */
[----:B------:R-:W-:Y:S01]  /*111f0*/  ISETP.NE.AND.EX P0, PT, R159, RZ, PT, P0 ;  /* 0x000000ff9f00720c */ /* 0x000fe20003f05300 */
[----:B------:R-:W-:Y:S01]  /*11200*/  IMAD.MOV.U32 R3, RZ, RZ, R2 ;  /* 0x000000ffff037224 */ /* 0x000fe200078e0002 */
[----:B------:R-:W-:-:S11]  /*11210*/  MOV R119, R0 ;  /* 0x0000000000777202 */ /* 0x000fd60000000f00 */
.L_x_3292:
        /* <DEDUP_REMOVED lines=77> */
.L_x_3287:
[----:B------:R-:W-:Y:S05]  /*116f0*/  BSYNC.RECONVERGENT B0 ;  /* 0x0000000000007941 */ /* 0x000fea0003800200 */
.L_x_3286:
[----:B------:R-:W-:Y:S01]  /*11700*/  @!PT LDS RZ, [RZ] ;  /* 0x00000000fffff984 */ /* 0x000fe20000000800 */
[----:B------:R-:W-:Y:S01]  /*11710*/  @!PT LDS RZ, [RZ] ;  /* 0x00000000fffff984 */ /* 0x000fe20000000800 */
[----:B------:R-:W-:Y:S01]  /*11720*/  @!PT LDS RZ, [RZ] ;  /* 0x00000000fffff984 */ /* 0x000fe20000000800 */
[----:B------:R-:W-:Y:S01]  /*11730*/  LDGSTS.E.BYPASS.LTC128B.128 [R153+0x9000], desc[UR4][R146.64] ;  /* 0x0900000092997fae */ /* 0x000fe2000b981a04 */
[C---:B------:R-:W-:Y:S01]  /*11740*/  IADD3 R12, P1, PT, R161.reuse, R146, RZ ;  /* 0x00000092a10c7210 */ /* 0x040fe20007f3e0ff */
[----:B------:R-:W-:Y:S03]  /*11750*/  BSSY.RECONVERGENT B1, `(.L_x_3288) ;  /* 0x0000193000017945 */ /* 0x000fe60003800200 */
        /* <DEDUP_REMOVED lines=18> */
[----:B------:R-:W1:Y:S08]  /*11880*/  LDSM.16.M88.4 R8, [R139+0x3000] ;  /* 0x003000008b08783b */ /* 0x000e700000000200 */
[----:B------:R-:W2:Y:S08]  /*11890*/  LDSM.16.M88.4 R16, [R139+0x3400] ;  /* 0x003400008b10783b */ /* 0x000eb00000000200 */
[----:B------:R-:W3:Y:S08]  /*118a0*/  LDSM.16.M88.4 R24, [R139+0x3800] ;  /* 0x003800008b18783b */ /* 0x000ef00000000200 */
[----:B------:R-:W0:Y:S08]  /*118b0*/  LDGDEPBAR ;  /* 0x00000000000079af */ /* 0x000e300000000000 */
[----:B------:R-:W4:Y:S08]  /*118c0*/  LDSM.16.M88.4 R32, [R139+0x3c00] ;  /* 0x003c00008b20783b */ /* 0x000f300000000200 */
[----:B------:R-:W5:Y:S01]  /*118d0*/  LDSM.16.M88.4 R40, [R139+0x4000] ;  /* 0x004000008b28783b */ /* 0x000f620000000200 */
[C---:B-1----:R-:W-:Y:S07]  /*118e0*/  HMMA.16816.F32 R4, R64.reuse, R8, RZ ;  /* 0x000000084004723c */ /* 0x042fee00000018ff */
[----:B------:R-:W1:Y:S01]  /*118f0*/  LDSM.16.M88.4 R48, [R139+0x4400] ;  /* 0x004400008b30783b */ /* 0x000e620000000200 */
[C---:B------:R-:W-:Y:S07]  /*11900*/  HMMA.16816.F32 R8, R64.reuse, R10, RZ ;  /* 0x0000000a4008723c */ /* 0x040fee00000018ff */
[----:B------:R-:W1:Y:S01]  /*11910*/  LDSM.16.M88.4 R56, [R139+0x4800] ;  /* 0x004800008b38783b */ /* 0x000e620000000200 */
[C---:B--2---:R-:W-:Y:S07]  /*11920*/  HMMA.16816.F32 R12, R64.reuse, R16, RZ ;  /* 0x00000010400c723c */ /* 0x044fee00000018ff */
[----:B------:R-:W2:Y:S01]  /*11930*/  LDSM.16.M88.4 R120, [R139+0x4c00] ;  /* 0x004c00008b78783b */ /* 0x000ea20000000200 */
[C---:B------:R-:W-:Y:S07]  /*11940*/  HMMA.16816.F32 R16, R64.reuse, R18, RZ ;  /* 0x000000124010723c */ /* 0x040fee00000018ff */
[----:B------:R-:W-:Y:S01]  /*11950*/  LDSM.16.M88.4 R124, [R138] ;  /* 0x000000008a7c783b */ /* 0x000fe20000000200 */
[C---:B---3--:R-:W-:Y:S07]  /*11960*/  HMMA.16816.F32 R20, R64.reuse, R24, RZ ;  /* 0x000000184014723c */ /* 0x048fee00000018ff */
[----:B------:R-:W3:Y:S01]  /*11970*/  LDSM.16.M88.4 R128, [R136+0x3000] ;  /* 0x003000008880783b */ /* 0x000ee20000000200 */
[C---:B------:R-:W-:Y:S07]  /*11980*/  HMMA.16816.F32 R24, R64.reuse, R26, RZ ;  /* 0x0000001a4018723c */ /* 0x040fee00000018ff */
[----:B------:R-:W3:Y:S01]  /*11990*/  LDSM.16.M88.4 R132, [R136+0x3400] ;  /* 0x003400008884783b */ /* 0x000ee20000000200 */
[C---:B----4-:R-:W-:Y:S07]  /*119a0*/  HMMA.16816.F32 R28, R64.reuse, R32, RZ ;  /* 0x00000020401c723c */ /* 0x050fee00000018ff */
[----:B------:R-:W4:Y:S01]  /*119b0*/  LD.E R0, desc[UR4][R116.64+0x18c] ;  /* 0x00018c0474007980 */ /* 0x000f22000c101900 */
[C---:B------:R-:W-:Y:S08]  /*119c0*/  HMMA.16816.F32 R32, R64.reuse, R34, RZ ;  /* 0x000000224020723c */ /* 0x040ff000000018ff */
[C---:B-----5:R-:W-:Y:S08]  /*119d0*/  HMMA.16816.F32 R36, R64.reuse, R40, RZ ;  /* 0x000000284024723c */ /* 0x060ff000000018ff */
[C---:B------:R-:W-:Y:S08]  /*119e0*/  HMMA.16816.F32 R40, R64.reuse, R42, RZ ;  /* 0x0000002a4028723c */ /* 0x040ff000000018ff */
[C---:B-1----:R-:W-:Y:S08]  /*119f0*/  HMMA.16816.F32 R44, R64.reuse, R48, RZ ;  /* 0x00000030402c723c */ /* 0x042ff000000018ff */
        /* <DEDUP_REMOVED lines=9> */
[C---:B------:R-:W-:Y:S08]  /*11a90*/  HMMA.16816.F32 R12, R124.reuse, R132, R12 ;  /* 0x000000847c0c723c */ /* 0x040ff0000000180c */
[C---:B------:R-:W-:Y:S01]  /*11aa0*/  HMMA.16816.F32 R16, R124.reuse, R134, R16 ;  /* 0x000000867c10723c */ /* 0x040fe20000001810 */
[----:B------:R-:W-:Y:S07]  /*11ab0*/  LDSM.16.M88.4 R132, [R136+0x4400] ;  /* 0x004400008884783b */ /* 0x000fee0000000200 */
[C---:B-1----:R-:W-:Y:S08]  /*11ac0*/  HMMA.16816.F32 R20, R124.reuse, R120, R20 ;  /* 0x000000787c14723c */ /* 0x042ff00000001814 */
[C---:B------:R-:W-:Y:S01]  /*11ad0*/  HMMA.16816.F32 R24, R124.reuse, R122, R24 ;  /* 0x0000007a7c18723c */ /* 0x040fe20000001818 */
[----:B------:R-:W1:Y:S07]  /*11ae0*/  LDSM.16.M88.4 R120, [R136+0x4000] ;  /* 0x004000008878783b */ /* 0x000e6e0000000200 */
        /* <DEDUP_REMOVED lines=14> */
[----:B------:R-:W2:Y:S08]  /*11bd0*/  LDSM.16.M88.4 R124, [R139+0x5400] ;  /* 0x005400008b7c783b */ /* 0x000eb00000000200 */
[----:B------:R-:W3:Y:S01]  /*11be0*/  LDSM.16.M88.4 R128, [R139+0x5800] ;  /* 0x005800008b80783b */ /* 0x000ee20000000200 */
        /* <DEDUP_REMOVED lines=75> */
[C---:B------:R-:W-:Y:S08]  /*120a0*/  HMMA.16816.F32 R8, R124.reuse, R130, R8 ;  /* 0x000000827c08723c */ /* 0x040ff00000001808 */
[C---:B--2---:R-:W-:Y:S03]  /*120b0*/  HMMA.16816.F32 R12, R124.reuse, R120, R12 ;  /* 0x000000787c0c723c */ /* 0x044fe6000000180c */
[-C--:B----4-:R-:W-:Y:S01]  /*120c0*/  FMUL.FTZ R188, R4, R0.reuse ;  /* 0x0000000004bc7220 */ /* 0x090fe20000410000 */
        /* <DEDUP_REMOVED lines=74> */
[C---:B----4-:R-:W-:Y:S09]  /*12570*/  HMMA.16816.F32 R52, R124.reuse, R4, R52 ;  /* 0x000000047c34723c */ /* 0x050ff20000001834 */
[----:B------:R-:W4:Y:S01]  /*12580*/  MUFU.TANH R187, R23 ;  /* 0x0000001700bb7308 */ /* 0x000f220000002400 */
[----:B------:R-:W-:Y:S01]  /*12590*/  BAR.SYNC.DEFER_BLOCKING 0x0 ;  /* 0x0000000000007b1d */ /* 0x000fe20000010000 */
        /* <DEDUP_REMOVED lines=149> */
.L_x_3291:
[----:B------:R-:W-:Y:S05]  /*12ef0*/  BSYNC.RECONVERGENT B0 ;  /* 0x0000000000007941 */ /* 0x000fea0003800200 */
.L_x_3290:
        /* <DEDUP_REMOVED lines=24> */
.L_x_3289:
[----:B------:R-:W-:Y:S05]  /*13080*/  BSYNC.RECONVERGENT B1 ;  /* 0x0000000000017941 */ /* 0x000fea0003800200 */
.L_x_3288:
        /* <DEDUP_REMOVED lines=15> */
[----:B--2---:R-:W-:Y:S02]  /*13180*/  FMNMX3.FTZ R5, R2, R197, R195, !PT ;  /* 0x000000c502057276 */ /* 0x004fe400078100c3 */
        /* <DEDUP_REMOVED lines=53> */
[-CC-:B------:R-:W-:Y:S01]  /*134e0*/  FFMA.FTZ R129, R129, R53.reuse, -R124.reuse ;  /* 0x0000003581817223 */ /* 0x180fe2000001087c */
[-C--:B------:R-:W-:Y:S01]  /*134f0*/  FFMA.FTZ R128, R128, R53.reuse, -R124 ;  /* 0x0000003580807223 */ /* 0x080fe2000001087c */
        /* <DEDUP_REMOVED lines=34> */
[C---:B------:R-:W-:Y:S01]  /*13720*/  FMUL.FTZ R46, R57.reuse, R74 ;  /* 0x0000004a392e7220 */ /* 0x040fe20000410000 */
[----:B--2---:R-:W-:Y:S01]  /*13730*/  F2FP.F16.F32.PACK_AB R60, R192, R194 ;  /* 0x000000c2c03c723e */ /* 0x004fe200000000ff */
[----:B------:R-:W-:Y:S01]  /*13740*/  FMUL.FTZ R47, R57, R75 ;  /* 0x0000004b392f7220 */ /* 0x000fe20000410000 */
[C---:B------:R-:W-:Y:S01]  /*13750*/  FMUL.FTZ R44, R3.reuse, R72 ;  /* 0x00000048032c7220 */ /* 0x040fe20000410000 */
[----:B------:R-:W-:Y:S01]  /*13760*/  FMUL.FTZ R45, R3, R73 ;  /* 0x00000049032d7220 */ /* 0x000fe20000410000 */
[----:B---3--:R-:W-:Y:S01]  /*13770*/  F2FP.F16.F32.PACK_AB R61, R190, R196 ;  /* 0x000000c4be3d723e */ /* 0x008fe200000000ff */
[----:B------:R-:W2:Y:S01]  /*13780*/  LDSM.16.MT88.4 R72, [R137+0x9400] ;  /* 0x009400008948783b */ /* 0x000ea20000004200 */
[-C--:B------:R-:W-:Y:S01]  /*13790*/  FFMA.FTZ R81, R217, R53.reuse, -R184 ;  /* 0x00000035d9517223 */ /* 0x080fe200000108b8 */
[----:B------:R-:W-:Y:S01]  /*137a0*/  FFMA.FTZ R80, R203, R53, -R124 ;  /* 0x00000035cb507223 */ /* 0x000fe2000001087c */
[----:B-1----:R-:W-:Y:S01]  /*137b0*/  F2FP.F16.F32.PACK_AB R62, R119, R186 ;  /* 0x000000ba773e723e */ /* 0x002fe200000000ff */
[----:B------:R-:W-:Y:S01]  /*137c0*/  FFMA.FTZ R196, R57, R165, R196 ;  /* 0x000000a539c47223 */ /* 0x000fe200000100c4 */
[-C--:B------:R-:W-:Y:S01]  /*137d0*/  FFMA.FTZ R88, R207, R53.reuse, -R184 ;  /* 0x00000035cf587223 */ /* 0x080fe200000108b8 */
[-C--:B------:R-:W-:Y:S01]  /*137e0*/  FFMA.FTZ R83, R205, R53.reuse, -R124 ;  /* 0x00000035cd537223 */ /* 0x080fe2000001087c */
[----:B------:R-:W-:Y:S01]  /*137f0*/  MUFU.EX2 R81, R81 ;  /* 0x0000005100517308 */ /* 0x000fe20000000800 */
[----:B------:R-:W-:Y:S01]  /*13800*/  LDSM.16.MT88.4 R108, [R137+0xac00] ;  /* 0x00ac0000896c783b */ /* 0x000fe20000004200 */
[-C--:B------:R-:W-:Y:S01]  /*13810*/  FFMA.FTZ R97, R199, R53.reuse, -R184 ;  /* 0x00000035c7617223 */ /* 0x080fe200000108b8 */
[C---:B------:R-:W-:Y:S07]  /*13820*/  HMMA.16816.F32 R4, R60.reuse, R16, R4 ;  /* 0x000000103c04723c */ /* 0x040fee0000001804 */
[----:B------:R-:W-:Y:S01]  /*13830*/  MUFU.EX2 R80, R80 ;  /* 0x0000005000507308 */ /* 0x000fe20000000800 */
[----:B------:R-:W-:Y:S01]  /*13840*/  FMUL.FTZ R16, R3, R100 ;  /* 0x0000006403107220 */ /* 0x000fe20000410000 */
[--C-:B------:R-:W-:Y:S01]  /*13850*/  FFMA.FTZ R100, R59, R53, -R124.reuse ;  /* 0x000000353b647223 */ /* 0x100fe2000001087c */
[----:B------:R-:W-:Y:S01]  /*13860*/  FMUL.FTZ R17, R3, R101 ;  /* 0x0000006503117220 */ /* 0x000fe20000410000 */
[C---:B------:R-:W-:Y:S06]  /*13870*/  HMMA.16816.F32 R8, R60.reuse, R18, R8 ;  /* 0x000000123c08723c */ /* 0x040fec0000001808 */
[----:B------:R-:W-:Y:S01]  /*13880*/  MUFU.EX2 R88, R88 ;  /* 0x0000005800587308 */ /* 0x000fe20000000800 */
[C---:B------:R-:W-:Y:S01]  /*13890*/  FMUL.FTZ R18, R57.reuse, R102 ;  /* 0x0000006639127220 */ /* 0x040fe20000410000 */
[----:B------:R-:W-:Y:S01]  /*138a0*/  FFMA.FTZ R101, R120, R53, -R124 ;  /* 0x0000003578657223 */ /* 0x000fe2000001087c */
[----:B------:R-:W-:Y:S07]  /*138b0*/  FMUL.FTZ R19, R57, R103 ;  /* 0x0000006739137220 */ /* 0x000fee0000410000 */
        /* <DEDUP_REMOVED lines=9> */
[C---:B------:R-:W-:Y:S09]  /*13950*/  HMMA.16816.F32 R16, R60.reuse, R26, R16 ;  /* 0x0000001a3c10723c */ /* 0x040ff20000001810 */
[----:B------:R-:W-:Y:S01]  /*13960*/  MUFU.EX2 R92, R92 ;  /* 0x0000005c005c7308 */ /* 0x000fe20000000800 */
[C---:B------:R-:W-:Y:S01]  /*13970*/  FMUL.FTZ R26, R57.reuse, R94 ;  /* 0x0000005e391a7220 */ /* 0x040fe20000410000 */
[----:B------:R-:W-:Y:S01]  /*13980*/  FMUL.FTZ R27, R57, R95 ;  /* 0x0000005f391b7220 */ /* 0x000fe20000410000 */
[-CC-:B------:R-:W-:Y:S07]  /*13990*/  FFMA.FTZ R95, R130, R53.reuse, -R184.reuse ;  /* 0x00000035825f7223 */ /* 0x180fee00000108b8 */
[----:B------:R-:W-:Y:S01]  /*139a0*/  MUFU.EX2 R93, R93 ;  /* 0x0000005d005d7308 */ /* 0x000fe20000000800 */
[C---:B------:R-:W-:Y:S03]  /*139b0*/  HMMA.16816.F32 R20, R60.reuse, R32, R20 ;  /* 0x000000203c14723c */ /* 0x040fe60000001814 */
[----:B------:R-:W-:Y:S01]  /*139c0*/  FMUL.FTZ R32, R3, R84 ;  /* 0x0000005403207220 */ /* 0x000fe20000410000 */
[----:B------:R-:W-:Y:S01]  /*139d0*/  FFMA.FTZ R84, R213, R53, -R184 ;  /* 0x00000035d5547223 */ /* 0x000fe200000108b8 */
[----:B------:R-:W-:Y:S01]  /*139e0*/  FMUL.FTZ R33, R3, R85 ;  /* 0x0000005503217220 */ /* 0x000fe20000410000 */
[-CC-:B------:R-:W-:Y:S01]  /*139f0*/  FFMA.FTZ R85, R209, R53.reuse, -R124.reuse ;  /* 0x00000035d1557223 */ /* 0x180fe2000001087c */
[----:B------:R-:W-:Y:S01]  /*13a00*/  FFMA.FTZ R94, R189, R53, -R124 ;  /* 0x00000035bd5e7223 */ /* 0x000fe2000001087c */
[C---:B------:R-:W-:Y:S01]  /*13a10*/  HMMA.16816.F32 R24, R60.reuse, R34, R24 ;  /* 0x000000223c18723c */ /* 0x040fe20000001818 */
[----:B------:R-:W-:Y:S02]  /*13a20*/  MUFU.EX2 R129, R129 ;  /* 0x0000008100817308 */ /* 0x000fe40000000800 */
[C---:B------:R-:W-:Y:S01]  /*13a30*/  FMUL.FTZ R34, R57.reuse, R86 ;  /* 0x0000005639227220 */ /* 0x040fe20000410000 */
[----:B------:R-:W-:Y:S07]  /*13a40*/  FMUL.FTZ R35, R57, R87 ;  /* 0x0000005739237220 */ /* 0x000fee0000410000 */
        /* <DEDUP_REMOVED lines=8> */
[----:B------:R-:W-:Y:S01]  /*13ad0*/  MUFU.EX2 R87, R87 ;  /* 0x0000005700577308 */ /* 0x000fe20000000800 */
[----:B------:R-:W-:Y:S01]  /*13ae0*/  FFMA.FTZ R180, R183, R53, -R124 ;  /* 0x00000035b7b47223 */ /* 0x000fe2000001087c */
[C---:B------:R-:W-:Y:S08]  /*13af0*/  HMMA.16816.F32 R32, R60.reuse, R42, R32 ;  /* 0x0000002a3c20723c */ /* 0x040ff00000001820 */
[----:B------:R-:W-:Y:S01]  /*13b00*/  MUFU.EX2 R86, R86 ;  /* 0x0000005600567308 */ /* 0x000fe20000000800 */
[C---:B------:R-:W-:Y:S01]  /*13b10*/  FMUL.FTZ R42, R57.reuse, R78 ;  /* 0x0000004e392a7220 */ /* 0x040fe20000410000 */
[----:B------:R-:W-:Y:S01]  /*13b20*/  FMUL.FTZ R43, R57, R79 ;  /* 0x0000004f392b7220 */ /* 0x000fe20000410000 */
[----:B------:R-:W-:Y:S07]  /*13b30*/  FADD.FTZ R82, R188, R77 ;  /* 0x0000004dbc527221 */ /* 0x000fee0000010000 */
[----:B------:R-:W-:Y:S01]  /*13b40*/  MUFU.EX2 R94, R94 ;  /* 0x0000005e005e7308 */ /* 0x000fe20000000800 */
[----:B------:R-:W-:Y:S01]  /*13b50*/  LDSM.16.MT88.4 R76, [R137+0xe000] ;  /* 0x00e00000894c783b */ /* 0x000fe20000004200 */
[C---:B------:R-:W-:Y:S08]  /*13b60*/  HMMA.16816.F32 R36, R60.reuse, R48, R36 ;  /* 0x000000303c24723c */ /* 0x040ff00000001824 */
[----:B------:R-:W-:Y:S01]  /*13b70*/  MUFU.EX2 R180, R180 ;  /* 0x000000b400b47308 */ /* 0x000fe20000000800 */
[C---:B------:R-:W-:Y:S01]  /*13b80*/  FMUL.FTZ R48, R3.reuse, R68 ;  /* 0x0000004403307220 */ /* 0x040fe20000410000 */
[----:B------:R-:W-:Y:S01]  /*13b90*/  FMUL.FTZ R49, R3, R69 ;  /* 0x0000004503317220 */ /* 0x000fe20000410000 */
[----:B------:R-:W-:Y:S07]  /*13ba0*/  FADD.FTZ R82, R145, R82 ;  /* 0x0000005291527221 */ /* 0x000fee0000010000 */
[----:B------:R-:W1:Y:S01]  /*13bb0*/  MUFU.EX2 R128, R128 ;  /* 0x0000008000807308 */ /* 0x000e620000000800 */
[----:B------:R-:W-:Y:S01]  /*13bc0*/  FFMA.FTZ R120, R58, R53, -R124 ;  /* 0x000000353a787223 */ /* 0x000fe2000001087c */
[C---:B------:R-:W-:Y:S03]  /*13bd0*/  HMMA.16816.F32 R40, R60.reuse, R50, R40 ;  /* 0x000000323c28723c */ /* 0x040fe60000001828 */
[C---:B------:R-:W-:Y:S01]  /*13be0*/  FMUL.FTZ R50, R57.reuse, R70 ;  /* 0x0000004639327220 */ /* 0x040fe20000410000 */
[----:B------:R-:W-:Y:S01]  /*13bf0*/  FMUL.FTZ R51, R57, R71 ;  /* 0x0000004739337220 */ /* 0x000fe20000410000 */
[-C--:B------:R-:W-:Y:S01]  /*13c00*/  FFMA.FTZ R57, R178, R53.reuse, -R184 ;  /* 0x00000035b2397223 */ /* 0x080fe200000108b8 */
[----:B------:R-:W-:Y:S01]  /*13c10*/  LDSM.16.MT88.4 R68, [R137+0xb400] ;  /* 0x00b400008944783b */ /* 0x000fe20000004200 */
[-C--:B------:R-:W-:Y:S01]  /*13c20*/  FFMA.FTZ R104, R56, R53.reuse, -R124 ;  /* 0x0000003538687223 */ /* 0x080fe2000001087c */
[C---:B------:R-:W-:Y:S01]  /*13c30*/  HMMA.16816.F32 R44, R60.reuse, R64, R44 ;  /* 0x000000403c2c723c */ /* 0x040fe2000000182c */
[----:B------:R-:W-:Y:S02]  /*13c40*/  MUFU.EX2 R120, R120 ;  /* 0x0000007800787308 */ /* 0x000fe40000000800 */
[--C-:B------:R-:W-:Y:S01]  /*13c50*/  FFMA.FTZ R91, R197, R53, -R184.reuse ;  /* 0x00000035c55b7223 */ /* 0x100fe200000108b8 */
[----:B-1----:R-:W-:Y:S01]  /*13c60*/  F2FP.F16.F32.PACK_AB R59, R128, R129 ;  /* 0x00000081803b723e */ /* 0x002fe200000000ff */
[-C--:B------:R-:W-:Y:S01]  /*13c70*/  FFMA.FTZ R90, R195, R53.reuse, -R184 ;  /* 0x00000035c35a7223 */ /* 0x080fe200000108b8 */
[-CC-:B------:R-:W-:Y:S01]  /*13c80*/  FFMA.FTZ R96, R193, R53.reuse, -R124.reuse ;  /* 0x00000035c1607223 */ /* 0x180fe2000001087c */
[----:B------:R-:W-:Y:S01]  /*13c90*/  FFMA.FTZ R89, R191, R53, -R124 ;  /* 0x00000035bf597223 */ /* 0x000fe2000001087c */
[----:B------:R-:W-:Y:S01]  /*13ca0*/  HMMA.16816.F32 R48, R60, R66, R48 ;  /* 0x000000423c30723c */ /* 0x000fe20000001830 */
[----:B------:R-:W1:Y:S02]  /*13cb0*/  LDSM.16.MT88.4 R64, [R118+0x9400] ;  /* 0x009400007640783b */ /* 0x000e640000004200 */
[----:B------:R-:W-:Y:S01]  /*13cc0*/  MUFU.EX2 R91, R91 ;  /* 0x0000005b005b7308 */ /* 0x000fe20000000800 */
[----:B------:R-:W-:Y:S01]  /*13cd0*/  F2FP.F16.F32.PACK_AB R60, R88, R81 ;  /* 0x00000051583c723e */ /* 0x000fe200000000ff */
[----:B------:R-:W-:Y:S01]  /*13ce0*/  FFMA.FTZ R98, R182, R53, -R184 ;  /* 0x00000035b6627223 */ /* 0x000fe200000108b8 */
[----:B------:R-:W-:Y:S07]  /*13cf0*/  F2FP.F16.F32.PACK_AB R61, R80, R83 ;  /* 0x00000053503d723e */ /* 0x000fee00000000ff */
[----:B------:R-:W-:Y:S01]  /*13d00*/  MUFU.EX2 R90, R90 ;  /* 0x0000005a005a7308 */ /* 0x000fe20000000800 */
[----:B------:R-:W-:Y:S01]  /*13d10*/  F2FP.F16.F32.PACK_AB R62, R84, R87 ;  /* 0x00000057543e723e */ /* 0x000fe200000000ff */
[----:B------:R-:W-:Y:S01]  /*13d20*/  FADD.FTZ R83, R83, R82 ;  /* 0x0000005253537221 */ /* 0x000fe20000010000 */
[----:B------:R-:W-:Y:S07]  /*13d30*/  F2FP.F16.F32.PACK_AB R63, R85, R86 ;  /* 0x00000056553f723e */ /* 0x000fee00000000ff */
[----:B------:R-:W-:Y:S01]  /*13d40*/  MUFU.EX2 R96, R96 ;  /* 0x0000006000607308 */ /* 0x000fe20000000800 */
[-C--:B------:R-:W-:Y:S01]  /*13d50*/  FFMA.FTZ R182, R179, R53.reuse, -R124 ;  /* 0x00000035b3b67223 */ /* 0x080fe2000001087c */
[----:B------:R-:W-:Y:S01]  /*13d60*/  FADD.FTZ R105, R80, R83 ;  /* 0x0000005350697221 */ /* 0x000fe20000010000 */
[-C--:B------:R-:W-:Y:S07]  /*13d70*/  FFMA.FTZ R178, R181, R53.reuse, -R184 ;  /* 0x00000035b5b27223 */ /* 0x080fee00000108b8 */
[----:B------:R-:W-:Y:S01]  /*13d80*/  MUFU.EX2 R89, R89 ;  /* 0x0000005900597308 */ /* 0x000fe20000000800 */
[-C--:B------:R-:W-:Y:S01]  /*13d90*/  FFMA.FTZ R165, R185, R53.reuse, -R124 ;  /* 0x00000035b9a57223 */ /* 0x080fe2000001087c */
[C---:B--2---:R-:W-:Y:S08]  /*13da0*/  HMMA.16816.F32 R4, R60.reuse, R72, R4 ;  /* 0x000000483c04723c */ /* 0x044ff00000001804 */
[----:B------:R-:W-:Y:S01]  /*13db0*/  MUFU.EX2 R182, R182 ;  /* 0x000000b600b67308 */ /* 0x000fe20000000800 */
[----:B------:R-:W-:Y:S01]  /*13dc0*/  FADD.FTZ R86, R86, R105 ;  /* 0x0000006956567221 */ /* 0x000fe20000010000 */
[----:B------:R-:W-:Y:S01]  /*13dd0*/  FFMA.FTZ R194, R3, R164, R194 ;  /* 0x000000a403c27223 */ /* 0x000fe200000100c2 */
[-C--:B------:R-:W-:Y:S07]  /*13de0*/  FFMA.FTZ R164, R167, R53.reuse, -R184 ;  /* 0x00000035a7a47223 */ /* 0x080fee00000108b8 */
[----:B------:R-:W-:Y:S01]  /*13df0*/  MUFU.EX2 R98, R98 ;  /* 0x0000006200627308 */ /* 0x000fe20000000800 */
[----:B------:R-:W-:Y:S01]  /*13e00*/  FADD.FTZ R85, R85, R86 ;  /* 0x0000005655557221 */ /* 0x000fe20000010000 */
[C---:B------:R-:W-:Y:S01]  /*13e10*/  HMMA.16816.F32 R8, R60.reuse, R74, R8 ;  /* 0x0000004a3c08723c */ /* 0x040fe20000001808 */
[----:B------:R-:W-:Y:S07]  /*13e20*/  LDSM.16.MT88.4 R72, [R137+0xbc00] ;  /* 0x00bc00008948783b */ /* 0x000fee0000004200 */
[----:B------:R-:W-:Y:S01]  /*13e30*/  MUFU.EX2 R178, R178 ;  /* 0x000000b200b27308 */ /* 0x000fe20000000800 */
[-C--:B------:R-:W-:Y:S01]  /*13e40*/  FFMA.FTZ R167, R131, R53.reuse, -R124 ;  /* 0x0000003583a77223 */ /* 0x080fe2000001087c */
[-CC-:B------:R-:W-:Y:S01]  /*13e50*/  FFMA.FTZ R3, R166, R53.reuse, -R184.reuse ;  /* 0x00000035a6037223 */ /* 0x180fe200000108b8 */
[-C--:B------:R-:W-:Y:S07]  /*13e60*/  FFMA.FTZ R131, R132, R53.reuse, -R184 ;  /* 0x0000003584837223 */ /* 0x080fee00000108b8 */
[----:B------:R-:W-:Y:S01]  /*13e70*/  MUFU.EX2 R164, R164 ;  /* 0x000000a400a47308 */ /* 0x000fe20000000800 */
[-C--:B------:R-:W-:Y:S01]  /*13e80*/  FFMA.FTZ R166, R169, R53.reuse, -R124 ;  /* 0x00000035a9a67223 */ /* 0x080fe2000001087c */
[-CC-:B------:R-:W-:Y:S01]  /*13e90*/  FFMA.FTZ R132, R134, R53.reuse, -R184.reuse ;  /* 0x0000003586847223 */ /* 0x180fe200000108b8 */
[-C--:B------:R-:W-:Y:S07]  /*13ea0*/  FFMA.FTZ R134, R168, R53.reuse, -R184 ;  /* 0x00000035a8867223 */ /* 0x080fee00000108b8 */
[----:B------:R-:W-:Y:S01]  /*13eb0*/  MUFU.EX2 R3, R3 ;  /* 0x0000000300037308 */ /* 0x000fe20000000800 */
[-C--:B------:R-:W-:Y:S01]  /*13ec0*/  FFMA.FTZ R168, R122, R53.reuse, -R124 ;  /* 0x000000357aa87223 */ /* 0x080fe2000001087c */
[-CC-:B------:R-:W-:Y:S01]  /*13ed0*/  FFMA.FTZ R171, R171, R53.reuse, -R184.reuse ;  /* 0x00000035abab7223 */ /* 0x180fe200000108b8 */
[-CC-:B------:R-:W-:Y:S07]  /*13ee0*/  FFMA.FTZ R172, R172, R53.reuse, -R184.reuse ;  /* 0x00000035acac7223 */ /* 0x180fee00000108b8 */
[----:B------:R-:W-:Y:S01]  /*13ef0*/  MUFU.EX2 R166, R166 ;  /* 0x000000a600a67308 */ /* 0x000fe20000000800 */
[-CC-:B------:R-:W-:Y:S01]  /*13f00*/  FFMA.FTZ R173, R173, R53.reuse, -R184.reuse ;  /* 0x00000035adad7223 */ /* 0x180fe200000108b8 */
[-CC-:B------:R-:W-:Y:S01]  /*13f10*/  FFMA.FTZ R174, R174, R53.reuse, -R184.reuse ;  /* 0x00000035aeae7223 */ /* 0x180fe200000108b8 */
[C---:B-1----:R-:W-:Y:S07]  /*13f20*/  HMMA.16816.F32 R12, R60.reuse, R64, R12 ;  /* 0x000000403c0c723c */ /* 0x042fee000000180c */
[----:B------:R-:W-:Y:S01]  /*13f30*/  MUFU.EX2 R167, R167 ;  /* 0x000000a700a77308 */ /* 0x000fe20000000800 */
[-CC-:B------:R-:W-:Y:S01]  /*13f40*/  FFMA.FTZ R175, R175, R53.reuse, -R184.reuse ;  /* 0x00000035afaf7223 */ /* 0x180fe200000108b8 */
[-CC-:B------:R-:W-:Y:S08]  /*13f50*/  FFMA.FTZ R176, R176, R53.reuse, -R184.reuse ;  /* 0x00000035b0b07223 */ /* 0x180ff000000108b8 */
[----:B------:R-:W-:Y:S01]  /*13f60*/  MUFU.EX2 R131, R131 ;  /* 0x0000008300837308 */ /* 0x000fe20000000800 */
[-CC-:B------:R-:W-:Y:S01]  /*13f70*/  FFMA.FTZ R125, R125, R53.reuse, -R184.reuse ;  /* 0x000000357d7d7223 */ /* 0x180fe200000108b8 */
[-CC-:B------:R-:W-:Y:S01]  /*13f80*/  FFMA.FTZ R126, R126, R53.reuse, -R184.reuse ;  /* 0x000000357e7e7223 */ /* 0x180fe200000108b8 */
[C---:B------:R-:W-:Y:S01]  /*13f90*/  HMMA.16816.F32 R16, R60.reuse, R66, R16 ;  /* 0x000000423c10723c */ /* 0x040fe20000001810 */
[----:B------:R-:W1:Y:S06]  /*13fa0*/  LDSM.16.MT88.4 R64, [R118+0xb400] ;  /* 0x00b400007640783b */ /* 0x000e6c0000004200 */
[----:B------:R-:W-:Y:S01]  /*13fb0*/  MUFU.EX2 R132, R132 ;  /* 0x0000008400847308 */ /* 0x000fe20000000800 */
[-C--:B------:R-:W-:Y:S01]  /*13fc0*/  FFMA.FTZ R184, R127, R53.reuse, -R184 ;  /* 0x000000357fb87223 */ /* 0x080fe200000108b8 */
[-CC-:B------:R-:W-:Y:S01]  /*13fd0*/  FFMA.FTZ R121, R121, R53.reuse, -R124.reuse ;  /* 0x0000003579797223 */ /* 0x180fe2000001087c */
[-CC-:B------:R-:W-:Y:S07]  /*13fe0*/  FFMA.FTZ R54, R54, R53.reuse, -R124.reuse ;  /* 0x0000003536367223 */ /* 0x180fee000001087c */
[----:B------:R2:W-:Y:S01]  /*13ff0*/  MUFU.EX2 R127, R95 ;  /* 0x0000005f007f7308 */ /* 0x0005e20000000800 */
[----:B------:R-:W-:Y:S01]  /*14000*/  IADD3 R163, PT, PT, R163, -0x1, RZ ;  /* 0xffffffffa3a37810 */ /* 0x000fe20007ffe0ff */
[C---:B------:R-:W-:Y:S08]  /*14010*/  HMMA.16816.F32 R20, R60.reuse, R68, R20 ;  /* 0x000000443c14723c */ /* 0x040ff00000001814 */
[----:B------:R-:W-:Y:S10]  /*14020*/  MUFU.EX2 R165, R165 ;  /* 0x000000a500a57308 */ /* 0x000ff40000000800 */
[----:B------:R-:W3:Y:S01]  /*14030*/  MUFU.EX2 R134, R134 ;  /* 0x0000008600867308 */ /* 0x000ee20000000800 */
[C---:B------:R-:W-:Y:S01]  /*14040*/  HMMA.16816.F32 R24, R60.reuse, R70, R24 ;  /* 0x000000463c18723c */ /* 0x040fe20000001818 */
[----:B------:R-:W4:Y:S08]  /*14050*/  LDSM.16.MT88.4 R68, [R137+0xd400] ;  /* 0x00d400008944783b */ /* 0x000f300000004200 */
[----:B------:R-:W-:Y:S01]  /*14060*/  MUFU.EX2 R168, R168 ;  /* 0x000000a800a87308 */ /* 0x000fe20000000800 */
[--C-:B--2---:R-:W-:Y:S09]  /*14070*/  FFMA.FTZ R95, R55, R53, -R124.reuse ;  /* 0x00000035375f7223 */ /* 0x104ff2000001087c */
[----:B------:R-:W-:Y:S10]  /*14080*/  MUFU.EX2 R55, R101 ;  /* 0x0000006500377308 */ /* 0x000ff40000000800 */
[----:B------:R-:W-:Y:S01]  /*14090*/  MUFU.EX2 R122, R170 ;  /* 0x000000aa007a7308 */ /* 0x000fe20000000800 */
[----:B---3--:R-:W-:Y:S09]  /*140a0*/  F2FP.F16.F32.PACK_AB R56, R134, R127 ;  /* 0x0000007f8638723e */ /* 0x008ff200000000ff */
        /* <DEDUP_REMOVED lines=9> */
[----:B------:R-:W-:Y:S01]  /*14140*/  MUFU.EX2 R184, R184 ;  /* 0x000000b800b87308 */ /* 0x000fe20000000800 */
[C---:B----4-:R-:W-:Y:S09]  /*14150*/  HMMA.16816.F32 R36, R60.reuse, R68, R36 ;  /* 0x000000443c24723c */ /* 0x050ff20000001824 */
[----:B------:R-:W-:Y:S01]  /*14160*/  MUFU.EX2 R54, R54 ;  /* 0x0000003600367308 */ /* 0x000fe20000000800 */
[C---:B------:R-:W-:Y:S01]  /*14170*/  HMMA.16816.F32 R40, R60.reuse, R70, R40 ;  /* 0x000000463c28723c */ /* 0x040fe20000001828 */
[----:B------:R-:W2:Y:S07]  /*14180*/  LDSM.16.MT88.4 R68, [R137+0x9800] ;  /* 0x009800008944783b */ /* 0x000eae0000004200 */
[C---:B-1----:R-:W-:Y:S08]  /*14190*/  HMMA.16816.F32 R44, R60.reuse, R64, R44 ;  /* 0x000000403c2c723c */ /* 0x042ff0000000182c */
[----:B------:R-:W-:Y:S01]  /*141a0*/  HMMA.16816.F32 R48, R60, R66, R48 ;  /* 0x000000423c30723c */ /* 0x000fe20000001830 */
[----:B------:R-:W1:Y:S02]  /*141b0*/  LDSM.16.MT88.4 R64, [R118+0x9800] ;  /* 0x009800007640783b */ /* 0x000e640000004200 */
        /* <DEDUP_REMOVED lines=23> */
[----:B------:R-:W-:Y:S01]  /*14330*/  FFMA.FTZ R60, R177, R53, -R124 ;  /* 0x00000035b13c7223 */ /* 0x000fe2000001087c */
[----:B------:R-:W-:Y:S01]  /*14340*/  F2FP.F16.F32.PACK_AB R62, R178, R99 ;  /* 0x00000063b23e723e */ /* 0x000fe200000000ff */
[----:B------:R3:W4:Y:S01]  /*14350*/  MUFU.EX2 R177, R57 ;  /* 0x0000003900b17308 */ /* 0x0007220000000800 */
[----:B------:R-:W-:Y:S09]  /*14360*/  F2FP.F16.F32.PACK_AB R63, R165, R180 ;  /* 0x000000b4a53f723e */ /* 0x000ff200000000ff */
[----:B------:R4:W5:Y:S01]  /*14370*/  MUFU.EX2 R179, R60 ;  /* 0x0000003c00b37308 */ /* 0x0009620000000800 */
[----:B---3--:R-:W-:Y:S01]  /*14380*/  FADD.FTZ R57, R192, R194 ;  /* 0x000000c2c0397221 */ /* 0x008fe20000010000 */
[----:B----4-:R-:W-:Y:S03]  /*14390*/  F2FP.F16.F32.PACK_AB R60, R177, R98 ;  /* 0x00000062b13c723e */ /* 0x010fe600000000ff */
[----:B------:R-:W-:Y:S01]  /*143a0*/  FADD.FTZ R186, R186, R57 ;  /* 0x00000039baba7221 */ /* 0x000fe20000010000 */
[----:B-----5:R-:W-:Y:S03]  /*143b0*/  F2FP.F16.F32.PACK_AB R61, R182, R179 ;  /* 0x000000b3b63d723e */ /* 0x020fe600000000ff */
[----:B------:R-:W-:Y:S02]  /*143c0*/  FADD.FTZ R186, R119, R186 ;  /* 0x000000ba77ba7221 */ /* 0x000fe40000010000 */
[----:B------:R3:W-:Y:S02]  /*143d0*/  MUFU.EX2 R119, R100 ;  /* 0x0000006400777308 */ /* 0x0007e40000000800 */
[C---:B--2---:R-:W-:Y:S03]  /*143e0*/  HMMA.16816.F32 R4, R60.reuse, R68, R4 ;  /* 0x000000443c04723c */ /* 0x044fe60000001804 */
[----:B------:R-:W-:Y:S02]  /*143f0*/  FADD.FTZ R103, R81, R186 ;  /* 0x000000ba51677221 */ /* 0x000fe40000010000 */
[----:B------:R-:W-:Y:S02]  /*14400*/  LDSM.16.MT88.4 R80, [R137+0xe800] ;  /* 0x00e800008950783b */ /* 0x000fe40000004200 */
[----:B------:R-:W-:Y:S01]  /*14410*/  FADD.FTZ R88, R88, R103 ;  /* 0x0000006758587221 */ /* 0x000fe20000010000 */
[C---:B------:R-:W-:Y:S03]  /*14420*/  HMMA.16816.F32 R8, R60.reuse, R70, R8 ;  /* 0x000000463c08723c */ /* 0x040fe60000001808 */
[----:B------:R-:W-:Y:S02]  /*14430*/  FADD.FTZ R87, R87, R88 ;  /* 0x0000005857577221 */ /* 0x000fe40000010000 */
[----:B------:R-:W2:Y:S02]  /*14440*/  LDSM.16.MT88.4 R68, [R118+0xbc00] ;  /* 0x00bc00007644783b */ /* 0x000ea40000004200 */
[----:B------:R-:W-:Y:S01]  /*14450*/  FADD.FTZ R87, R84, R87 ;  /* 0x0000005754577221 */ /* 0x000fe20000010000 */
[C---:B-1----:R-:W-:Y:S05]  /*14460*/  HMMA.16816.F32 R12, R60.reuse, R64, R12 ;  /* 0x000000403c0c723c */ /* 0x042fea000000180c */
[----:B---3--:R-:W-:Y:S03]  /*14470*/  LDSM.16.MT88.4 R100, [R118+0xac00] ;  /* 0x00ac00007664783b */ /* 0x008fe60000004200 */
[C---:B------:R-:W-:Y:S05]  /*14480*/  HMMA.16816.F32 R16, R60.reuse, R66, R16 ;  /* 0x000000423c10723c */ /* 0x040fea0000001810 */
[----:B------:R-:W1:Y:S03]  /*14490*/  LDSM.16.MT88.4 R64, [R137+0xdc00] ;  /* 0x00dc00008940783b */ /* 0x000e660000004200 */
[C---:B------:R-:W-:Y:S08]  /*144a0*/  HMMA.16816.F32 R20, R60.reuse, R72, R20 ;  /* 0x000000483c14723c */ /* 0x040ff00000001814 */
[C---:B------:R-:W-:Y:S01]  /*144b0*/  HMMA.16816.F32 R24, R60.reuse, R74, R24 ;  /* 0x0000004a3c18723c */ /* 0x040fe20000001818 */
[----:B------:R-:W3:Y:S07]  /*144c0*/  LDSM.16.MT88.4 R72, [R118+0xdc00] ;  /* 0x00dc00007648783b */ /* 0x000eee0000004200 */
[C---:B--2---:R-:W-:Y:S08]  /*144d0*/  HMMA.16816.F32 R28, R60.reuse, R68, R28 ;  /* 0x000000443c1c723c */ /* 0x044ff0000000181c */
[C---:B------:R-:W-:Y:S01]  /*144e0*/  HMMA.16816.F32 R32, R60.reuse, R70, R32 ;  /* 0x000000463c20723c */ /* 0x040fe20000001820 */
[----:B------:R-:W-:Y:S07]  /*144f0*/  LDSM.16.MT88.4 R68, [R118+0xa000] ;  /* 0x00a000007644783b */ /* 0x000fee0000004200 */
[C---:B-1----:R-:W-:Y:S08]  /*14500*/  HMMA.16816.F32 R36, R60.reuse, R64, R36 ;  /* 0x000000403c24723c */ /* 0x042ff00000001824 */
[C---:B------:R-:W-:Y:S01]  /*14510*/  HMMA.16816.F32 R40, R60.reuse, R66, R40 ;  /* 0x000000423c28723c */ /* 0x040fe20000001828 */
[----:B------:R-:W1:Y:S07]  /*14520*/  LDSM.16.MT88.4 R64, [R137+0xa000] ;  /* 0x00a000008940783b */ /* 0x000e6e0000004200 */
[C---:B---3--:R-:W-:Y:S03]  /*14530*/  HMMA.16816.F32 R44, R60.reuse, R72, R44 ;  /* 0x000000483c2c723c */ /* 0x048fe6000000182c */
[-CC-:B------:R-:W-:Y:S01]  /*14540*/  FFMA.FTZ R72, R133, R53.reuse, -R124.reuse ;  /* 0x0000003585487223 */ /* 0x180fe2000001087c */
[-CC-:B------:R-:W-:Y:S01]  /*14550*/  FFMA.FTZ R133, R135, R53.reuse, -R124.reuse ;  /* 0x0000003587857223 */ /* 0x180fe2000001087c */
[-CC-:B------:R-:W-:Y:S01]  /*14560*/  FFMA.FTZ R135, R123, R53.reuse, -R124.reuse ;  /* 0x000000357b877223 */ /* 0x180fe2000001087c */
[----:B------:R-:W-:Y:S01]  /*14570*/  FFMA.FTZ R124, R52, R53, -R124 ;  /* 0x00000035347c7223 */ /* 0x000fe2000001087c */
[----:B------:R2:W-:Y:S01]  /*14580*/  MUFU.EX2 R130, R72 ;  /* 0x0000004800827308 */ /* 0x0005e20000000800 */
[----:B------:R-:W-:Y:S09]  /*14590*/  HMMA.16816.F32 R48, R60, R74, R48 ;  /* 0x0000004a3c30723c */ /* 0x000ff20000001830 */
[----:B------:R-:W3:Y:S01]  /*145a0*/  MUFU.EX2 R133, R133 ;  /* 0x0000008500857308 */ /* 0x000ee20000000800 */
[----:B------:R-:W-:Y:S02]  /*145b0*/  F2FP.F16.F32.PACK_AB R60, R164, R3 ;  /* 0x00000003a43c723e */ /* 0x000fe400000000ff */
[----:B------:R-:W-:Y:S07]  /*145c0*/  F2FP.F16.F32.PACK_AB R61, R167, R166 ;  /* 0x000000a6a73d723e */ /* 0x000fee00000000ff */
[----:B------:R-:W4:Y:S01]  /*145d0*/  MUFU.EX2 R135, R135 ;  /* 0x0000008700877308 */ /* 0x000f220000000800 */
[----:B------:R-:W-:Y:S09]  /*145e0*/  F2FP.F16.F32.PACK_AB R62, R132, R131 ;  /* 0x00000083843e723e */ /* 0x000ff200000000ff */
[----:B------:R-:W5:Y:S01]  /*145f0*/  MUFU.EX2 R123, R171 ;  /* 0x000000ab007b7308 */ /* 0x000f620000000800 */
[----:B--2---:R-:W-:Y:S09]  /*14600*/  LDSM.16.MT88.4 R72, [R118+0xc000] ;  /* 0x00c000007648783b */ /* 0x004ff20000004200 */
[----:B------:R-:W2:Y:S01]  /*14610*/  MUFU.EX2 R52, R121 ;  /* 0x0000007900347308 */ /* 0x000ea20000000800 */
[----:B---3--:R-:W-:Y:S09]  /*14620*/  F2FP.F16.F32.PACK_AB R63, R133, R130 ;  /* 0x00000082853f723e */ /* 0x008ff200000000ff */
[----:B------:R-:W-:Y:S01]  /*14630*/  MUFU.EX2 R121, R124 ;  /* 0x0000007c00797308 */ /* 0x000fe20000000800 */
[----:B----4-:R-:W-:Y:S01]  /*14640*/  F2FP.F16.F32.PACK_AB R57, R135, R168 ;  /* 0x000000a88739723e */ /* 0x010fe200000000ff */
[C---:B-1----:R-:W-:Y:S03]  /*14650*/  HMMA.16816.F32 R4, R60.reuse, R64, R4 ;  /* 0x000000403c04723c */ /* 0x042fe60000001804 */
[----:B-----5:R-:W-:Y:S05]  /*14660*/  F2FP.F16.F32.PACK_AB R58, R123, R122 ;  /* 0x0000007a7b3a723e */ /* 0x020fea00000000ff */
        /* <DEDUP_REMOVED lines=17> */
[C---:B-1----:R-:W-:Y:S01]  /*14780*/  HMMA.16816.F32 R4, R56.reuse, R64, R4 ;  /* 0x000000403804723c */ /* 0x042fe20000001804 */
[----:B------:R-:W1:Y:S07]  /*14790*/  LDSM.16.MT88.4 R68, [R137+0xc400] ;  /* 0x00c400008944783b */ /* 0x000e6e0000004200 */
[C---:B------:R-:W-:Y:S01]  /*147a0*/  HMMA.16816.F32 R8, R56.reuse, R66, R8 ;  /* 0x000000423808723c */ /* 0x040fe20000001808 */
[----:B------:R-:W4:Y:S07]  /*147b0*/  LDSM.16.MT88.4 R64, [R118+0xe400] ;  /* 0x00e400007640783b */ /* 0x000f2e0000004200 */
        /* <DEDUP_REMOVED lines=12> */
[C---:B----4-:R-:W-:Y:S08]  /*14880*/  HMMA.16816.F32 R44, R56.reuse, R64, R44 ;  /* 0x00000040382c723c */ /* 0x050ff0000000182c */
[----:B------:R-:W-:Y:S01]  /*14890*/  HMMA.16816.F32 R48, R56, R66, R48 ;  /* 0x000000423830723c */ /* 0x000fe20000001830 */
[----:B------:R-:W4:Y:S02]  /*148a0*/  LDSM.16.MT88.4 R64, [R118+0xe800] ;  /* 0x00e800007640783b */ /* 0x000f240000004200 */
[----:B------:R-:W-:Y:S02]  /*148b0*/  F2FP.F16.F32.PACK_AB R56, R173, R172 ;  /* 0x000000acad38723e */ /* 0x000fe400000000ff */
[----:B--2---:R-:W-:Y:S02]  /*148c0*/  F2FP.F16.F32.PACK_AB R57, R52, R55 ;  /* 0x000000373439723e */ /* 0x004fe400000000ff */
[----:B------:R-:W-:Y:S02]  /*148d0*/  F2FP.F16.F32.PACK_AB R58, R175, R174 ;  /* 0x000000aeaf3a723e */ /* 0x000fe400000000ff */
[----:B------:R-:W-:Y:S07]  /*148e0*/  F2FP.F16.F32.PACK_AB R59, R119, R120 ;  /* 0x00000078773b723e */ /* 0x000fee00000000ff */
[C---:B---3--:R-:W-:Y:S01]  /*148f0*/  HMMA.16816.F32 R4, R56.reuse, R60, R4 ;  /* 0x0000003c3804723c */ /* 0x048fe20000001804 */
[----:B------:R-:W-:Y:S10]  /*14900*/  MUFU.EX2 R60, R95 ;  /* 0x0000005f003c7308 */ /* 0x000ff40000000800 */
[----:B------:R-:W2:Y:S01]  /*14910*/  MUFU.EX2 R61, R104 ;  /* 0x00000068003d7308 */ /* 0x000ea20000000800 */
[C---:B------:R-:W-:Y:S09]  /*14920*/  HMMA.16816.F32 R8, R56.reuse, R62, R8 ;  /* 0x0000003e3808723c */ /* 0x040ff20000001808 */
[----:B------:R-:W3:Y:S01]  /*14930*/  MUFU.EX2 R63, R126 ;  /* 0x0000007e003f7308 */ /* 0x000ee20000000800 */
[----:B------:R-:W-:Y:S02]  /*14940*/  FADD.FTZ R62, R92, R87 ;  /* 0x000000575c3e7221 */ /* 0x000fe40000010000 */
[----:B------:R-:W-:Y:S02]  /*14950*/  LDSM.16.MT88.4 R84, [R118+0xcc00] ;  /* 0x00cc00007654783b */ /* 0x000fe40000004200 */
[----:B------:R-:W-:Y:S01]  /*14960*/  FADD.FTZ R62, R97, R62 ;  /* 0x0000003e613e7221 */ /* 0x000fe20000010000 */
[C---:B-1----:R-:W-:Y:S03]  /*14970*/  HMMA.16816.F32 R12, R56.reuse, R68, R12 ;  /* 0x00000044380c723c */ /* 0x042fe6000000180c */
[----:B------:R-:W-:Y:S02]  /*14980*/  F2FP.F16.F32.PACK_AB R68, R125, R176 ;  /* 0x000000b07d44723e */ /* 0x000fe400000000ff */
[----:B--2---:R-:W-:Y:S03]  /*14990*/  F2FP.F16.F32.PACK_AB R69, R61, R60 ;  /* 0x0000003c3d45723e */ /* 0x004fe600000000ff */
[C---:B------:R-:W-:Y:S03]  /*149a0*/  HMMA.16816.F32 R16, R56.reuse, R70, R16 ;  /* 0x000000463810723c */ /* 0x040fe60000001810 */
[----:B---3--:R-:W-:Y:S02]  /*149b0*/  F2FP.F16.F32.PACK_AB R70, R184, R63 ;  /* 0x0000003fb846723e */ /* 0x008fe400000000ff */
[----:B------:R-:W-:Y:S03]  /*149c0*/  F2FP.F16.F32.PACK_AB R71, R121, R54 ;  /* 0x000000367947723e */ /* 0x000fe600000000ff */
[C---:B-----5:R-:W-:Y:S08]  /*149d0*/  HMMA.16816.F32 R20, R56.reuse, R72, R20 ;  /* 0x000000483814723c */ /* 0x060ff00000001814 */
        /* <DEDUP_REMOVED lines=11> */
[----:B------:R-:W-:Y:S04]  /*14a90*/  FADD.FTZ R96, R89, R96 ;  /* 0x0000006059607221 */ /* 0x000fe80000010000 */
[----:B------:R-:W-:Y:S01]  /*14aa0*/  FADD.FTZ R179, R179, R96 ;  /* 0x00000060b3b37221 */ /* 0x000fe20000010000 */
        /* <DEDUP_REMOVED lines=11> */
[----:B------:R-:W-:Y:S02]  /*14b60*/  FADD.FTZ R180, R180, R5 ;  /* 0x00000005b4b47221 */ /* 0x000fe40000010000 */
[----:B------:R-:W2:Y:S01]  /*14b70*/  LDSM.16.MT88.4 R4, [R118+0xec00] ;  /* 0x00ec00007604783b */ /* 0x000ea20000004200 */
        /* <DEDUP_REMOVED lines=29> */
[----:B------:R-:W-:Y:S01]  /*14d50*/  MOV R3, R2 ;  /* 0x0000000200037202 */ /* 0x000fe20000000f00 */
[----:B------:R-:W-:Y:S01]  /*14d60*/  FADD.FTZ R174, R174, R173 ;  /* 0x000000adaeae7221 */ /* 0x000fe20000010000 */
[----:B------:R-:W-:Y:S03]  /*14d70*/  HMMA.16816.F32 R68, R68, R6, R48 ;  /* 0x000000064444723c */ /* 0x000fe60000001830 */
[----:B------:R-:W-:Y:S01]  /*14d80*/  FADD.FTZ R119, R119, R120 ;  /* 0x0000007877777221 */ /* 0x000fe20000010000 */
[----:B------:R-:W-:Y:S03]  /*14d90*/  FADD.FTZ R175, R175, R174 ;  /* 0x000000aeafaf7221 */ /* 0x000fe60000010000 */
        /* <DEDUP_REMOVED lines=8> */
[----:B------:R-:W-:Y:S01]  /*14e20*/  FADD.FTZ R164, R184, R63 ;  /* 0x0000003fb8a47221 */ /* 0x000fe20000010000 */
[----:B------:R-:W-:Y:S06]  /*14e30*/  @P1 BRA `(.L_x_3292) ;  /* 0xffffffc000f81947 */ /* 0x000fec000383ffff */
.L_x_3285:
        /* <DEDUP_REMOVED lines=15> */
.L_x_3303:
        /* <DEDUP_REMOVED lines=168> */
.L_x_3294:
        /* <DEDUP_REMOVED lines=24> */
.L_x_3296:
[----:B------:R-:W-:Y:S05]  /*15b30*/  BSYNC.RECONVERGENT B0 ;  /* 0x0000000000007941 */ /* 0x000fea0003800200 */
.L_x_3295:
        /* <DEDUP_REMOVED lines=10> */
.L_x_3298:
[----:B------:R-:W-:Y:S05]  /*15be0*/  BSYNC.RECONVERGENT B0 ;  /* 0x0000000000007941 */ /* 0x000fea0003800200 */
.L_x_3297:
[----:B------:R-:W-:-:S04]  /*15bf0*/  MOV R149, 0x0 ;  /* 0x0000000000957802 */ /* 0x000fc80000000f00 */
[----:B-1234-:R-:W-:Y:S05]  /*15c00*/  @P3 RET.REL.NODEC R148 `(_ZN5flash24flash_fwd_splitkv_kernelI23Flash_fwd_kernel_traitsILi96ELi64ELi128ELi4ELb0ELb0EN7cutlass6half_tE19Flash_kernel_traitsILi96ELi64ELi128ELi4ES3_EELb0ELb0ELb0ELb0ELb1ELb1ELb0ELb1EEEvNS_16Flash_fwd_paramsE) ;  /* 0xfffffea094fc3950 */ /* 0x01efea0003c3ffff */
        /* <DEDUP_REMOVED lines=14> */
[----:B-1----:R-:W-:Y:S05]  /*15cf0*/  RET.REL.NODEC R148 `(_ZN5flash24flash_fwd_splitkv_kernelI23Flash_fwd_kernel_traitsILi96ELi64ELi128ELi4ELb0ELb0EN7cutlass6half_tE19Flash_kernel_traitsILi96ELi64ELi128ELi4ES3_EELb0ELb0ELb0ELb0ELb1ELb1ELb0ELb1EEEvNS_16Flash_fwd_paramsE) ;  /* 0xfffffea094c07950 */ /* 0x002fea0003c3ffff */
.L_x_3293:
[----:B------:R-:W-:Y:S01]  /*15d00*/  MOV R4, 0x2 ;  /* 0x0000000200047802 */ /* 0x000fe20000000f00 */
[----:B------:R-:W-:Y:S01]  /*15d10*/  IMAD.MOV.U32 R3, RZ, RZ, 0x1f ;  /* 0x0000001fff037424 */ /* 0x000fe200078e00ff */
[----:B------:R-:W-:-:S07]  /*15d20*/  MOV R5, 0xffffffff ;  /* 0xffffffff00057802 */ /* 0x000fce0000000f00 */
[----:B-----5:R-:W-:Y:S05]  /*15d30*/  WARPSYNC.COLLECTIVE R5, `(.L_x_3299) ;  /* 0x0000000005087348 */ /* 0x020fea0003c00000 */
[----:B------:R1:W2:Y:S02]  /*15d40*/  SHFL.BFLY P0, R14, R164, R4, R3 ;  /* 0x0c000004a40e7389 */ /* 0x0002a40000000003 */
[----:B-12--5:R-:W-:Y:S05]  /*15d50*/  ENDCOLLECTIVE ;  /* 0x000000000000791b */ /* 0x026fea0003800000 */
.L_x_3299:
[----:B------:R-:W-:Y:S02]  /*15d60*/  IMAD.MOV.U32 R13, RZ, RZ, R14 ;  /* 0x000000ffff0d7224 */ /* 0x000fe400078e000e */
[----:B------:R-:W-:Y:S02]  /*15d70*/  IMAD.MOV.U32 R4, RZ, RZ, 0x1 ;  /* 0x00000001ff047424 */ /* 0x000fe400078e00ff */
[----:B------:R-:W-:-:S05]  /*15d80*/  FADD.FTZ R13, R13, R164 ;  /* 0x000000a40d0d7221 */ /* 0x000fca0000010000 */
[----:B------:R-:W-:-:S07]  /*15d90*/  MOV R164, R13 ;  /* 0x0000000d00a47202 */ /* 0x000fce0000000f00 */
[----:B------:R-:W-:Y:S05]  /*15da0*/  WARPSYNC.COLLECTIVE R5, `(.L_x_3300) ;  /* 0x0000000005087348 */ /* 0x000fea0003c00000 */
[----:B------:R1:W2:Y:S02]  /*15db0*/  SHFL.BFLY P0, R14, R164, R4, R3 ;  /* 0x0c000004a40e7389 */ /* 0x0002a40000000003 */
[----:B-12---:R-:W-:Y:S05]  /*15dc0*/  ENDCOLLECTIVE ;  /* 0x000000000000791b */ /* 0x006fea0003800000 */
.L_x_3300:
[----:B------:R-:W-:Y:S01]  /*15dd0*/  MOV R164, R165 ;  /* 0x000000a500a47202 */ /* 0x000fe20000000f00 */
[----:B------:R-:W-:Y:S01]  /*15de0*/  IMAD.MOV.U32 R4, RZ, RZ, 0x2 ;  /* 0x00000002ff047424 */ /* 0x000fe200078e00ff */
[----:B------:R-:W-:-:S07]  /*15df0*/  MOV R10, R14 ;  /* 0x0000000e000a7202 */ /* 0x000fce0000000f00 */
[----:B------:R-:W-:Y:S05]  /*15e00*/  WARPSYNC.COLLECTIVE R5, `(.L_x_3301) ;  /* 0x0000000005087348 */ /* 0x000fea0003c00000 */
[----:B------:R1:W2:Y:S02]  /*15e10*/  SHFL.BFLY P0, R14, R164, R4, R3 ;  /* 0x0c000004a40e7389 */ /* 0x0002a40000000003 */
[----:B-12---:R-:W-:Y:S05]  /*15e20*/  ENDCOLLECTIVE ;  /* 0x000000000000791b */ /* 0x006fea0003800000 */
.L_x_3301:
[----:B------:R-:W-:Y:S01]  /*15e30*/  FADD.FTZ R10, R13, R10 ;  /* 0x0000000a0d0a7221 */ /* 0x000fe20000010000 */
[----:B------:R-:W-:Y:S01]  /*15e40*/  FADD.FTZ R12, R14, R165 ;  /* 0x000000a50e0c7221 */ /* 0x000fe20000010000 */
[----:B------:R-:W-:-:S04]  /*15e50*/  MOV R4, 0x1 ;  /* 0x0000000100047802 */ /* 0x000fc80000000f00 */
[----:B------:R-:W-:-:S07]  /*15e60*/  MOV R164, R12 ;  /* 0x0000000c00a47202 */ /* 0x000fce0000000f00 */
[----:B------:R-:W-:Y:S05]  /*15e70*/  WARPSYNC.COLLECTIVE R5, `(.L_x_3302) ;  /* 0x0000000005087348 */ /* 0x000fea0003c00000 */
[----:B------:R1:W2:Y:S02]  /*15e80*/  SHFL.BFLY P0, R14, R164, R4, R3 ;  /* 0x0c000004a40e7389 */ /* 0x0002a40000000003 */
[----:B-12---:R-:W-:Y:S05]  /*15e90*/  ENDCOLLECTIVE ;  /* 0x000000000000791b */ /* 0x006fea0003800000 */
.L_x_3302:
[----:B------:R-:W-:Y:S05]  /*15ea0*/  BRA `(.L_x_3303) ;  /* 0xfffffff000207947 */ /* 0x000fea000383ffff */
.L_x_3304:
        /* <DEDUP_REMOVED lines=13> */
.L_x_11649:


//--------------------- .text._ZN5flash24flash_fwd_splitkv_kernelI23Flash_fwd_kernel_traitsILi96ELi64ELi128ELi4ELb0ELb0EN7cutlass6half_tE19Flash_kernel_traitsILi96ELi64ELi128ELi4ES3_EELb0ELb0ELb1ELb0ELb0ELb0ELb0ELb1EEEvNS_16Flash_fwd_paramsE --------------------------
	.section	.text._ZN5flash24flash_fwd_splitkv_kernelI23Flash_fwd_kernel_traitsILi96ELi64ELi128ELi4ELb0ELb0EN7cutlass6half_tE19Flash_kernel_traitsILi96ELi64ELi128ELi4ES3_EELb0ELb0ELb1ELb0ELb0ELb0ELb0ELb1EEEvNS_16Flash_fwd_paramsE,"ax",@progbits
	.align	128
        .global         _ZN5flash24flash_fwd_splitkv_kernelI23Flash_fwd_kernel_traitsILi96ELi64ELi128ELi4ELb0ELb0EN7cutlass6half_tE19Flash_kernel_traitsILi96ELi64ELi128ELi4ES3_EELb0ELb0ELb1ELb0ELb0ELb0ELb0ELb1EEEvNS_16Flash_fwd_paramsE
        .type           _ZN5flash24flash_fwd_splitkv_kernelI23Flash_fwd_kernel_traitsILi96ELi64ELi128ELi4ELb0ELb0EN7cutlass6half_tE19Flash_kernel_traitsILi96ELi64ELi128ELi4ES3_EELb0ELb0ELb1ELb0ELb0ELb0ELb0ELb1EEEvNS_16Flash_fwd_paramsE,@function
        .size           _ZN5flash24flash_fwd_splitkv_kernelI23Flash_fwd_kernel_traitsILi96ELi64ELi128ELi4ELb0ELb0EN7cutlass6half_tE19Flash_kernel_traitsILi96ELi64ELi128ELi4ES3_EELb0ELb0ELb1ELb0ELb0ELb0ELb0ELb1EEEvNS_16Flash_fwd_paramsE,(.L_x_11650 - _ZN5flash24flash_fwd_splitkv_kernelI23Flash_fwd_kernel_traitsILi96ELi64ELi128ELi4ELb0ELb0EN7cutlass6half_tE19Flash_kernel_traitsILi96ELi64ELi128ELi4ES3_EELb0ELb0ELb1ELb0ELb0ELb0ELb0ELb1EEEvNS_16Flash_fwd_paramsE)
        .other          _ZN5flash24flash_fwd_splitkv_kernelI23Flash_fwd_kernel_traitsILi96ELi64ELi128ELi4ELb0ELb0EN7cutlass6half_tE19Flash_kernel_traitsILi96ELi64ELi128ELi4ES3_EELb0ELb0ELb1ELb0ELb0ELb0ELb0ELb1EEEvNS_16Flash_fwd_paramsE,@"STO_CUDA_ENTRY STV_DEFAULT"
_ZN5flash24flash_fwd_splitkv_kernelI23Flash_fwd_kernel_traitsILi96ELi64ELi128ELi4ELb0ELb0EN7cutlass6half_tE19Flash_kernel_traitsILi96ELi64ELi128ELi4ES3_EELb0ELb0ELb1ELb0ELb0ELb0ELb0ELb1EEEvNS_16Flash_fwd_paramsE:
.text._ZN5flash24flash_fwd_splitkv_kernelI23Flash_fwd_kernel_traitsILi96ELi64ELi128ELi4ELb0ELb0EN7cutlass6half_tE19Flash_kernel_traitsILi96ELi64ELi128ELi4ES3_EELb0ELb0ELb1ELb0ELb0ELb0ELb0ELb1EEEvNS_16Flash_fwd_paramsE:
[----:B------:R-:W-:Y:S01]  /*0000*/  LDC R1, c[0x0][0x37c] ;  /* 0x0000df00ff017b82 */ /* 0x000fe20000000800 */
[----:B------:R-:W1:Y:S07]  /*0010*/  S2R R17, SR_CTAID.X ;  /* 0x0000000000117919 */ /* 0x000e6e0000002500 */
[----:B------:R-:W2:Y:S01]  /*0020*/  LDC.64 R120, c[0x0][0x348] ;  /* 0x0000d200ff787b82 */ /* 0x000ea20000000a00 */
[----:B------:R-:W-:Y:S01]  /*0030*/  BSSY.RECONVERGENT B4, `(.L_x_3305) ;  /* 0x0000005000047945 */ /* 0x000fe20003800200 */
[----:B------:R-:W-:Y:S01]  /*0040*/  MOV R154, 0x80 ;  /* 0x00000080009a7802 */ /* 0x000fe20000000f00 */
[----:B------:R-:W3:Y:S01]  /*0050*/  S2R R157, SR_CTAID.Y ;  /* 0x00000000009d7919 */ /* 0x000ee20000002600 */
[----:B------:R-:W4:Y:S05]  /*0060*/  S2R R156, SR_CTAID.Z ;  /* 0x00000000009c7919 */ /* 0x000f2a0000002700 */
[----:B-1234-:R-:W-:Y:S05]  /*0070*/  CALL.REL.NOINC `($_ZN5flash24flash_fwd_splitkv_kernelI23Flash_fwd_kernel_traitsILi96ELi64ELi128ELi4ELb0ELb0EN7cutlass6half_tE19Flash_kernel_traitsILi96ELi64ELi128ELi4ES3_EELb0ELb0ELb1ELb0ELb0ELb0ELb0ELb1EEEvNS_16Flash_fwd_paramsE$_ZN5flash30compute_attn_1rowblock_splitkvI23Flash_fwd_kernel_traitsILi96ELi64ELi128ELi4ELb0ELb0EN7cutlass6half_tE19Flash_kernel_traitsILi96ELi64ELi128ELi4ES3_EELb0ELb0ELb1ELb0ELb0ELb0ELb0ELb1ENS_16Flash_fwd_paramsEEEvRKT8_iiiii) ;  /* 0x0000000000087944 */ /* 0x01efea0003c00000 */
[----:B------:R-:W-:Y:S05]  /*0080*/  BSYNC.RECONVERGENT B4 ;  /* 0x0000000000047941 */ /* 0x000fea0003800200 */
.L_x_3305:
[----:B------:R-:W-:Y:S05]  /*0090*/  EXIT ;  /* 0x000000000000794d */ /* 0x000fea0003800000 */
        .type           $_ZN5flash24flash_fwd_splitkv_kernelI23Flash_fwd_kernel_traitsILi96ELi64ELi128ELi4ELb0ELb0EN7cutlass6half_tE19Flash_kernel_traitsILi96ELi64ELi128ELi4ES3_EELb0ELb0ELb1ELb0ELb0ELb0ELb0ELb1EEEvNS_16Flash_fwd_paramsE$_ZN5flash30compute_attn_1rowblock_splitkvI23Flash_fwd_kernel_traitsILi96ELi64ELi128ELi4ELb0ELb0EN7cutlass6half_tE19Flash_kernel_traitsILi96ELi64ELi128ELi4ES3_EELb0ELb0ELb1ELb0ELb0ELb0ELb0ELb1ENS_16Flash_fwd_paramsEEEvRKT8_iiiii,@function
        .size           $_ZN5flash24flash_fwd_splitkv_kernelI23Flash_fwd_kernel_traitsILi96ELi64ELi128ELi4ELb0ELb0EN7cutlass6half_tE19Flash_kernel_traitsILi96ELi64ELi128ELi4ES3_EELb0ELb0ELb1ELb0ELb0ELb0ELb0ELb1EEEvNS_16Flash_fwd_paramsE$_ZN5flash30compute_attn_1rowblock_splitkvI23Flash_fwd_kernel_traitsILi96ELi64ELi128ELi4ELb0ELb0EN7cutlass6half_tE19Flash_kernel_traitsILi96ELi64ELi128ELi4ES3_EELb0ELb0ELb1ELb0ELb0ELb0ELb0ELb1ENS_16Flash_fwd_paramsEEEvRKT8_iiiii,(.L_x_11650 - $_ZN5flash24flash_fwd_splitkv_kernelI23Flash_fwd_kernel_traitsILi96ELi64ELi128ELi4ELb0ELb0EN7cutlass6half_tE19Flash_kernel_traitsILi96ELi64ELi128ELi4ES3_EELb0ELb0ELb1ELb0ELb0ELb0ELb0ELb1EEEvNS_16Flash_fwd_paramsE$_ZN5flash30compute_attn_1rowblock_splitkvI23Flash_fwd_kernel_traitsILi96ELi64ELi128ELi4ELb0ELb0EN7cutlass6half_tE19Flash_kernel_traitsILi96ELi64ELi128ELi4ES3_EELb0ELb0ELb1ELb0ELb0ELb0ELb0ELb1ENS_16Flash_fwd_paramsEEEvRKT8_iiiii)
$_ZN5flash24flash_fwd_splitkv_kernelI23Flash_fwd_kernel_traitsILi96ELi64ELi128ELi4ELb0ELb0EN7cutlass6half_tE19Flash_kernel_traitsILi96ELi64ELi128ELi4ES3_EELb0ELb0ELb1ELb0ELb0ELb0ELb0ELb1EEEvNS_16Flash_fwd_paramsE$_ZN5flash30compute_attn_1rowblock_splitkvI23Flash_fwd_kernel_traitsILi96ELi64ELi128ELi4ELb0ELb0EN7cutlass6half_tE19Flash_kernel_traitsILi96ELi64ELi128ELi4ES3_EELb0ELb0ELb1ELb0ELb0ELb0ELb0ELb1ENS_16Flash_fwd_paramsEEEvRKT8_iiiii:
        /* <DEDUP_REMOVED lines=39> */
.L_x_3307:
[----:B------:R-:W-:Y:S05]  /*0310*/  BSYNC.RECONVERGENT B0 ;  /* 0x0000000000007941 */ /* 0x000fea0003800200 */
.L_x_3306:
[----:B------:R-:W-:Y:S04]  /*0320*/  BSSY.RECONVERGENT B0, `(.L_x_3308) ;  /* 0x0000007000007945 */ /* 0x000fe80003800200 */
[----:B------:R-:W-:Y:S05]  /*0330*/  @!P3 BRA `(.L_x_3309) ;  /* 0x000000000014b947 */ /* 0x000fea0003800000 */
[----:B------:R-:W4:Y:S02]  /*0340*/  LD.E.U8 R0, desc[UR4][R120.64+0x1b2] ;  /* 0x0001b20478007980 */ /* 0x000f24000c101100 */
[----:B----4-:R-:W-:-:S13]  /*0350*/  ISETP.NE.AND P1, PT, R0, RZ, PT ;  /* 0x000000ff0000720c */ /* 0x010fda0003f25270 */
[----:B------:R-:W4:Y:S02]  /*0360*/  @P1 LD.E R0, desc[UR4][R6.64+0x4] ;  /* 0x0000040406001980 */ /* 0x000f24000c101900 */
[----:B----45:R-:W-:-:S06]  /*0370*/  @P1 IADD3 R73, PT, PT, R0, -R11, RZ ;  /* 0x8000000b00491210 */ /* 0x030fcc0007ffe0ff */
[----:B------:R4:W5:Y:S02]  /*0380*/  @!P1 LD.E R73, desc[UR4][R6.64] ;  /* 0x0000000406499980 */ /* 0x000964000c101900 */
.L_x_3309:
[----:B------:R-:W-:Y:S05]  /*0390*/  BSYNC.RECONVERGENT B0 ;  /* 0x0000000000007941 */ /* 0x000fea0003800200 */
.L_x_3308:
        /* <DEDUP_REMOVED lines=9> */
.L_x_3311:
[----:B------:R-:W5:Y:S01]  /*0430*/  LD.E.64 R2, desc[UR4][R120.64+0x108] ;  /* 0x0001080478027980 */ /* 0x000f62000c101b00 */
[----:B------:R-:W-:Y:S01]  /*0440*/  BSSY.RECONVERGENT B0, `(.L_x_3313) ;  /* 0x0000006000007945 */ /* 0x000fe20003800200 */
[----:B------:R-:W-:Y:S01]  /*0450*/  IMAD.MOV.U32 R0, RZ, RZ, RZ ;  /* 0x000000ffff007224 */ /* 0x000fe200078e00ff */
[----:B-----5:R-:W-:-:S04]  /*0460*/  ISETP.NE.U32.AND P0, PT, R2, RZ, PT ;  /* 0x000000ff0200720c */ /* 0x020fc80003f05070 */
[----:B------:R-:W-:-:S13]  /*0470*/  ISETP.NE.AND.EX P0, PT, R3, RZ, PT, P0 ;  /* 0x000000ff0300720c */ /* 0x000fda0003f05300 */
[----:B------:R-:W-:Y:S05]  /*0480*/  @!P0 BRA `(.L_x_3314) ;  /* 0x0000000000048947 */ /* 0x000fea0003800000 */
[----:B------:R1:W5:Y:S02]  /*0490*/  LD.E R0, desc[UR4][R120.64+0xbc] ;  /* 0x0000bc0478007980 */ /* 0x000364000c101900 */
.L_x_3314:
[----:B------:R-:W-:Y:S05]  /*04a0*/  BSYNC.RECONVERGENT B0 ;  /* 0x0000000000007941 */ /* 0x000fea0003800200 */
.L_x_3313:
[----:B-----5:R-:W-:Y:S02]  /*04b0*/  IADD3 R61, PT, PT, R73, R0, RZ ;  /* 0x00000000493d7210 */ /* 0x020fe40007ffe0ff */
.L_x_3312:
[----:B------:R-:W-:Y:S05]  /*04c0*/  BSYNC.RECONVERGENT B1 ;  /* 0x0000000000017941 */ /* 0x000fea0003800200 */
.L_x_3310:
[----:B------:R-:W-:Y:S01]  /*04d0*/  IMAD.SHL.U32 R158, R17, 0x40, RZ ;  /* 0x00000040119e7824 */ /* 0x000fe200078e00ff */
[----:B------:R-:W-:Y:S01]  /*04e0*/  MOV R2, R154 ;  /* 0x0000009a00027202 */ /* 0x000fe20000000f00 */
[----:B------:R-:W-:-:S03]  /*04f0*/  IMAD.MOV.U32 R3, RZ, RZ, 0x0 ;  /* 0x00000000ff037424 */ /* 0x000fc600078e00ff */
[----:B------:R-:W-:-:S13]  /*0500*/  ISETP.GT.AND P0, PT, R163, R158, PT ;  /* 0x0000009ea300720c */ /* 0x000fda0003f04270 */
[----:B-1234-:R-:W-:Y:S05]  /*0510*/  @!P0 RET.REL.NODEC R2 `(_ZN5flash24flash_fwd_splitkv_kernelI23Flash_fwd_kernel_traitsILi96ELi64ELi128ELi4ELb0ELb0EN7cutlass6half_tE19Flash_kernel_traitsILi96ELi64ELi128ELi4ES3_EELb0ELb0ELb1ELb0ELb0ELb0ELb0ELb1EEEvNS_16Flash_fwd_paramsE) ;  /* 0xfffffff802b88950 */ /* 0x01efea0003c3ffff */
        /* <DEDUP_REMOVED lines=70> */
.L_x_3317:
[----:B------:R-:W-:Y:S05]  /*0980*/  BSYNC.RECONVERGENT B0 ;  /* 0x0000000000007941 */ /* 0x000fea0003800200 */
.L_x_3316:
        /* <DEDUP_REMOVED lines=18> */
.L_x_3319:
[----:B------:R-:W-:Y:S05]  /*0ab0*/  BSYNC.RECONVERGENT B0 ;  /* 0x0000000000007941 */ /* 0x000fea0003800200 */
.L_x_3318:
[----:B------:R-:W-:Y:S01]  /*0ac0*/  MOV R155, 0x0 ;  /* 0x00000000009b7802 */ /* 0x000fe20000000f00 */
[----:B------:R1:W-:Y:S03]  /*0ad0*/  @!P6 ST.E desc[UR4][R8.64], R3 ;  /* 0x000000030800e985 */ /* 0x0003e6000c101904 */
[----:B-12--5:R-:W-:Y:S05]  /*0ae0*/  @P5 RET.REL.NODEC R154 `(_ZN5flash24flash_fwd_splitkv_kernelI23Flash_fwd_kernel_traitsILi96ELi64ELi128ELi4ELb0ELb0EN7cutlass6half_tE19Flash_kernel_traitsILi96ELi64ELi128ELi4ES3_EELb0ELb0ELb1ELb0ELb0ELb0ELb0ELb1EEEvNS_16Flash_fwd_paramsE) ;  /* 0xfffffff49a445950 */ /* 0x026fea0003c3ffff */
[----:B------:R-:W-:Y:S02]  /*0af0*/  MOV R3, 0x7f800000 ;  /* 0x7f80000000037802 */ /* 0x000fe40000000f00 */
[----:B------:R-:W-:-:S03]  /*0b00*/  MOV R155, 0x0 ;  /* 0x00000000009b7802 */ /* 0x000fc60000000f00 */
[----:B------:R1:W-:Y:S02]  /*0b10*/  ST.E desc[UR4][R8.64+0x80], R3 ;  /* 0x0000800308007985 */ /* 0x0003e4000c101904 */
[----:B-1----:R-:W-:Y:S05]  /*0b20*/  RET.REL.NODEC R154 `(_ZN5flash24flash_fwd_splitkv_kernelI23Flash_fwd_kernel_traitsILi96ELi64ELi128ELi4ELb0ELb0EN7cutlass6half_tE19Flash_kernel_traitsILi96ELi64ELi128ELi4ES3_EELb0ELb0ELb1ELb0ELb0ELb0ELb0ELb1EEEvNS_16Flash_fwd_paramsE) ;  /* 0xfffffff49a347950 */ /* 0x002fea0003c3ffff */
.L_x_3315:
        /* <DEDUP_REMOVED lines=16> */
[----:B------:R-:W4:Y:S01]  /*0c30*/  LD.E.64 R14, desc[UR4][R120.64+0x20] ;  /* 0x00002004780e7980 */ /* 0x000f22000c101b00 */
[----:B------:R-:W-:-:S03]  /*0c40*/  IABS R4, R2 ;  /* 0x0000000200047213 */ /* 0x000fc60000000000 */
        /* <DEDUP_REMOVED lines=83> */
.L_x_3321:
        /* <DEDUP_REMOVED lines=10> */
[----:B------:R-:W-:Y:S02]  /*1220*/  CS2R R164, SRZ ;  /* 0x0000000000a47805 */ /* 0x000fe4000001ff00 */
[----:B--2---:R-:W-:-:S04]  /*1230*/  IABS R5, R3 ;  /* 0x0000000300057213 */ /* 0x004fc80000000000 */
[----:B------:R-:W2:Y:S08]  /*1240*/  I2F.RP R6, R5 ;  /* 0x0000000500067306 */ /* 0x000eb00000209400 */
[----:B--2---:R-:W2:Y:S02]  /*1250*/  MUFU.RCP R2, R6 ;  /* 0x0000000600027308 */ /* 0x004ea40000001000 */
[----:B--2---:R-:W-:-:S06]  /*1260*/  IADD3 R2, PT, PT, R2, 0xffffffe, RZ ;  /* 0x0ffffffe02027810 */ /* 0x004fcc0007ffe0ff */
[----:B------:R-:W2:Y:S01]  /*1270*/  F2I.FTZ.U32.TRUNC.NTZ R23, R2 ;  /* 0x0000000200177305 */ /* 0x000ea2000021f000 */
[----:B------:R-:W-:Y:S01]  /*1280*/  IABS R4, R3 ;  /* 0x0000000300047213 */ /* 0x000fe20000000000 */
[----:B--2---:R-:W-:-:S04]  /*1290*/  IMAD.MOV R0, RZ, RZ, -R23 ;  /* 0x000000ffff007224 */ /* 0x004fc800078e0a17 */
[----:B------:R-:W-:-:S04]  /*12a0*/  IMAD R0, R0, R5, RZ ;  /* 0x0000000500007224 */ /* 0x000fc800078e02ff */
        /* <DEDUP_REMOVED lines=10> */
[----:B----4-:R-:W-:-:S03]  /*1350*/  @!P3 IMAD R7, R21, R9, RZ ;  /* 0x000000091507b224 */ /* 0x010fc600078e02ff */
[----:B------:R-:W-:Y:S02]  /*1360*/  @!P3 IADD3 R23, PT, PT, R23, R2, RZ ;  /* 0x000000021717b210 */ /* 0x000fe40007ffe0ff */
[----:B------:R-:W-:Y:S01]  /*1370*/  @!P0 IADD3 R4, PT, PT, R4, -R5, RZ ;  /* 0x8000000504048210 */ /* 0x000fe20007ffe0ff */
[----:B------:R-:W-:-:S03]  /*1380*/  @P3 IMAD.IADD R2, R10, 0x1, R11 ;  /* 0x000000010a023824 */ /* 0x000fc600078e020b */
[----:B------:R-:W-:Y:S01]  /*1390*/  ISETP.GE.U32.AND P2, PT, R4, R5, PT ;  /* 0x000000050400720c */ /* 0x000fe20003f46070 */
[----:B------:R-:W-:Y:S01]  /*13a0*/  @!P3 IMAD R7, R20, R6, R7 ;  /* 0x000000061407b224 */ /* 0x000fe200078e0207 */
        /* <DEDUP_REMOVED lines=17> */
[----:B------:R-:W-:Y:S01]  /*14c0*/  IMAD R6, R147, R2, RZ ;  /* 0x0000000293067224 */ /* 0x000fe200078e02ff */
        /* <DEDUP_REMOVED lines=10> */
[----:B------:R-:W-:Y:S02]  /*1570*/  @P3 IMAD.IADD R10, R10, 0x1, R11 ;  /* 0x000000010a0a3824 */ /* 0x000fe400078e020b */
[----:B------:R-:W-:-:S02]  /*1580*/  IMAD R7, R15, R0, RZ ;  /* 0x000000000f077224 */ /* 0x000fc400078e02ff */
[C---:B------:R-:W-:Y:S02]  /*1590*/  @!P3 IMAD R4, R12.reuse, R5, R4 ;  /* 0x000000050c04b224 */ /* 0x040fe400078e0204 */
[----:B------:R-:W-:-:S04]  /*15a0*/  @!P3 IMAD.WIDE.U32 R12, R12, R9, R22 ;  /* 0x000000090c0cb225 */ /* 0x000fc800078e0016 */
[----:B------:R-:W-:-:S04]  /*15b0*/  IMAD.WIDE.U32 R20, R14, R0, R20 ;  /* 0x000000000e147225 */ /* 0x000fc800078e0014 */
[----:B------:R-:W-:Y:S02]  /*15c0*/  IMAD R7, R14, R6, R7 ;  /* 0x000000060e077224 */ /* 0x000fe400078e0207 */
[-C--:B------:R-:W-:Y:S02]  /*15d0*/  @P3 IMAD R5, R149, R10.reuse, RZ ;  /* 0x0000000a95053224 */ /* 0x080fe400078e02ff */
[----:B------:R-:W-:Y:S01]  /*15e0*/  @P3 IMAD.WIDE.U32 R10, R148, R10, RZ ;  /* 0x0000000a940a3225 */ /* 0x000fe200078e00ff */
[----:B------:R-:W-:Y:S02]  /*15f0*/  @!P3 IADD3 R8, PT, PT, R13, R4, RZ ;  /* 0x000000040d08b210 */ /* 0x000fe40007ffe0ff */
[----:B------:R-:W-:Y:S01]  /*1600*/  IADD3 R0, PT, PT, R21, R7, RZ ;  /* 0x0000000715007210 */ /* 0x000fe20007ffe0ff */
[----:B------:R-:W-:Y:S01]  /*1610*/  @!P3 IMAD.MOV.U32 R16, RZ, RZ, R12 ;  /* 0x000000ffff10b224 */ /* 0x000fe200078e000c */
[----:B------:R-:W-:Y:S01]  /*1620*/  MOV R6, R20 ;  /* 0x0000001400067202 */ /* 0x000fe20000000f00 */
[----:B------:R-:W-:Y:S01]  /*1630*/  @P3 IMAD.IADD R8, R11, 0x1, R5 ;  /* 0x000000010b083824 */ /* 0x000fe200078e0205 */
[----:B------:R-:W-:-:S02]  /*1640*/  @P3 MOV R16, R10 ;  /* 0x0000000a00103202 */ /* 0x000fc40000000f00 */
[----:B-1----:R-:W-:Y:S02]  /*1650*/  MOV R7, RZ ;  /* 0x000000ff00077202 */ /* 0x002fe40000000f00 */
.L_x_3322:
[----:B------:R-:W-:Y:S05]  /*1660*/  BSYNC.RECONVERGENT B0 ;  /* 0x0000000000007941 */ /* 0x000fea0003800200 */
.L_x_3320:
        /* <DEDUP_REMOVED lines=21> */
[----:B------:R-:W-:Y:S01]  /*17c0*/  IMAD R19, R9, R18, R19 ;  /* 0x0000001209137224 */ /* 0x000fe200078e0213 */
[----:B------:R-:W1:Y:S04]  /*17d0*/  S2R R48, SR_CgaCtaId ;  /* 0x0000000000307919 */ /* 0x000e680000008800 */
[----:B------:R-:W-:Y:S01]  /*17e0*/  ISETP.GT.U32.AND P3, PT, R10, R19, PT ;  /* 0x000000130a00720c */ /* 0x000fe20003f64070 */
[C---:B------:R-:W-:Y:S02]  /*17f0*/  IMAD.SHL.U32 R21, R155.reuse, 0x10, RZ ;  /* 0x000000109b157824 */ /* 0x040fe400078e00ff */
[----:B------:R-:W-:Y:S02]  /*1800*/  IMAD.SHL.U32 R20, R155, 0x20, RZ ;  /* 0x000000209b147824 */ /* 0x000fe400078e00ff */
[----:B------:R-:W-:Y:S01]  /*1810*/  IMAD.MOV.U32 R11, RZ, RZ, RZ ;  /* 0x000000ffff0b7224 */ /* 0x000fe200078e00ff */
[----:B------:R-:W-:-:S02]  /*1820*/  LOP3.LUT R49, R21, 0x3e00, RZ, 0xc0, !PT ;  /* 0x00003e0015317812 */ /* 0x000fc400078ec0ff */
[----:B------:R-:W-:Y:S02]  /*1830*/  LOP3.LUT R21, R21, 0x100, RZ, 0xc0, !PT ;  /* 0x0000010015157812 */ /* 0x000fe400078ec0ff */
[--C-:B------:R-:W-:Y:S01]  /*1840*/  LOP3.LUT R49, R49, 0x20, R20.reuse, 0xf8, !PT ;  /* 0x0000002031317812 */ /* 0x100fe200078ef814 */
[----:B------:R1:W5:Y:S02]  /*1850*/  @P4 LD.E R11, desc[UR4][R32.64] ;  /* 0x00000004200b4980 */ /* 0x000364000c101900 */
[-C--:B------:R-:W-:Y:S01]  /*1860*/  @!P3 IADD3 R19, PT, PT, R19, -R10.reuse, RZ ;  /* 0x8000000a1313b210 */ /* 0x080fe20007ffe0ff */
[----:B------:R-:W-:Y:S01]  /*1870*/  IMAD.SHL.U32 R161, R155, 0x8, RZ ;  /* 0x000000089ba17824 */ /* 0x000fe200078e00ff */
[----:B------:R-:W-:Y:S02]  /*1880*/  LOP3.LUT R18, R156, R3, RZ, 0x3c, !PT ;  /* 0x000000039c127212 */ /* 0x000fe400078e3cff */
[----:B------:R-:W-:Y:S02]  /*1890*/  ISETP.GE.U32.AND P4, PT, R19, R10, PT ;  /* 0x0000000a1300720c */ /* 0x000fe40003f86070 */
[----:B------:R-:W-:-:S02]  /*18a0*/  LOP3.LUT R10, R21, 0x20, R20, 0xf8, !PT ;  /* 0x00000020150a7812 */ /* 0x000fc400078ef814 */
[----:B------:R-:W-:Y:S02]  /*18b0*/  LOP3.LUT R49, R49, 0x100, R20, 0xf8, !PT ;  /* 0x0000010031317812 */ /* 0x000fe400078ef814 */
[----:B------:R-:W-:Y:S02]  /*18c0*/  SHF.R.U32.HI R19, RZ, 0x1, R155 ;  /* 0x00000001ff137819 */ /* 0x000fe4000001169b */
[----:B------:R-:W-:Y:S02]  /*18d0*/  LOP3.LUT R20, R20, 0xc0, RZ, 0xc0, !PT ;  /* 0x000000c014147812 */ /* 0x000fe400078ec0ff */
[----:B------:R-:W-:Y:S01]  /*18e0*/  LOP3.LUT R118, R161, 0x18, RZ, 0xc0, !PT ;  /* 0x00000018a1767812 */ /* 0x000fe200078ec0ff */
[----:B------:R-:W-:Y:S01]  /*18f0*/  IMAD.SHL.U32 R99, R155, 0x4, RZ ;  /* 0x000000049b637824 */ /* 0x000fe200078e00ff */
[----:B------:R-:W-:Y:S02]  /*1900*/  ISETP.GE.AND P2, PT, R18, RZ, PT ;  /* 0x000000ff1200720c */ /* 0x000fe40003f46270 */
[----:B------:R-:W-:Y:S01]  /*1910*/  LOP3.LUT R18, R20, 0x8, R19, 0xf8, !PT ;  /* 0x0000000814127812 */ /* 0x000fe200078ef813 */
[----:B------:R-:W-:Y:S01]  /*1920*/  IMAD.MOV.U32 R105, RZ, RZ, RZ ;  /* 0x000000ffff697224 */ /* 0x000fe200078e00ff */
[----:B------:R-:W-:-:S02]  /*1930*/  SHF.R.U32.HI R104, RZ, 0x2, R155 ;  /* 0x00000002ff687819 */ /* 0x000fc4000001169b */
[----:B------:R-:W-:Y:S02]  /*1940*/  LOP3.LUT R20, R20, 0x8, R155, 0xf8, !PT ;  /* 0x0000000814147812 */ /* 0x000fe400078ef89b */
[----:B------:R-:W-:Y:S01]  /*1950*/  IADD3 R16, P1, PT, R118, R16, RZ ;  /* 0x0000001076107210 */ /* 0x000fe20007f3e0ff */
[----:B------:R-:W-:Y:S01]  /*1960*/  @!P3 VIADD R9, R9, 0x1 ;  /* 0x000000010909b836 */ /* 0x000fe20000000000 */
[----:B------:R-:W-:Y:S01]  /*1970*/  LOP3.LUT R47, R20, 0x18, R99, 0x78, !PT ;  /* 0x00000018142f7812 */ /* 0x000fe200078e7863 */
[----:B------:R-:W-:Y:S01]  /*1980*/  IMAD.WIDE.U32 R20, R17, 0x40, R104 ;  /* 0x0000004011147825 */ /* 0x000fe200078e0068 */
[----:B------:R-:W-:Y:S02]  /*1990*/  MOV R31, 0x400 ;  /* 0x00000400001f7802 */ /* 0x000fe40000000f00 */
[----:B------:R-:W-:Y:S01]  /*19a0*/  LOP3.LUT R18, R18, 0x18, R99, 0x78, !PT ;  /* 0x0000001812127812 */ /* 0x000fe200078e7863 */
[----:B------:R-:W-:Y:S01]  /*19b0*/  IMAD.X R17, RZ, RZ, R8, P1 ;  /* 0x000000ffff117224 */ /* 0x000fe200008e0608 */
[----:B------:R-:W-:Y:S01]  /*19c0*/  ISETP.NE.AND P1, PT, R3, RZ, PT ;  /* 0x000000ff0300720c */ /* 0x000fe20003f25270 */
[----:B-----5:R-:W-:Y:S01]  /*19d0*/  IMAD R7, R7, R148, RZ ;  /* 0x0000009407077224 */ /* 0x020fe200078e02ff */
[----:B------:R-:W-:-:S02]  /*19e0*/  @P4 IADD3 R9, PT, PT, R9, 0x1, RZ ;  /* 0x0000000109094810 */ /* 0x000fc40007ffe0ff */
[----:B-1----:R-:W-:Y:S02]  /*19f0*/  LEA R48, R48, R31, 0x18 ;  /* 0x0000001f30307211 */ /* 0x002fe400078ec0ff */
[----:B------:R-:W-:Y:S01]  /*1a00*/  LOP3.LUT R49, R49, R18, RZ, 0xfc, !PT ;  /* 0x0000001231317212 */ /* 0x000fe200078efcff */
[C---:B------:R-:W-:Y:S02]  /*1a10*/  IMAD R7, R2.reuse, R149, R7 ;  /* 0x0000009502077224 */ /* 0x040fe400078e0207 */
[----:B------:R-:W-:-:S04]  /*1a20*/  IMAD.WIDE.U32 R16, R2, R148, R16 ;  /* 0x0000009402107225 */ /* 0x000fc800078e0010 */
[----:B------:R-:W-:Y:S02]  /*1a30*/  IMAD.MOV.U32 R8, RZ, RZ, R9 ;  /* 0x000000ffff087224 */ /* 0x000fe400078e0009 */
[----:B------:R-:W-:Y:S02]  /*1a40*/  IMAD.IADD R17, R17, 0x1, R7 ;  /* 0x0000000111117824 */ /* 0x000fe400078e0207 */
[----:B------:R-:W-:Y:S01]  /*1a50*/  @!P2 IMAD.MOV R8, RZ, RZ, -R8 ;  /* 0x000000ffff08a224 */ /* 0x000fe200078e0a08 */
[----:B------:R-:W-:-:S05]  /*1a60*/  @!P1 LOP3.LUT R8, RZ, R3, RZ, 0x33, !PT ;  /* 0x00000003ff089212 */ /* 0x000fca00078e33ff */
[----:B------:R-:W-:Y:S02]  /*1a70*/  IMAD R3, R27, R8, RZ ;  /* 0x000000081b037224 */ /* 0x000fe400078e02ff */
[----:B------:R-:W-:-:S04]  /*1a80*/  IMAD.WIDE.U32 R16, R8, R26, R16 ;  /* 0x0000001a08107225 */ /* 0x000fc800078e0010 */
[----:B------:R-:W-:Y:S01]  /*1a90*/  IMAD R153, R149, R104, RZ ;  /* 0x0000006895997224 */ /* 0x000fe200078e02ff */
[----:B------:R-:W-:Y:S02]  /*1aa0*/  LOP3.LUT R47, R10, R47, RZ, 0xfc, !PT ;  /* 0x0000002f0a2f7212 */ /* 0x000fe400078efcff */
[----:B------:R-:W-:-:S04]  /*1ab0*/  LOP3.LUT R10, R161, 0xc0, RZ, 0xc0, !PT ;  /* 0x000000c0a10a7812 */ /* 0x000fc800078ec0ff */
[----:B------:R-:W-:Y:S01]  /*1ac0*/  LOP3.LUT R10, R10, 0x18, R155, 0xf8, !PT ;  /* 0x000000180a0a7812 */ /* 0x000fe200078ef89b */
[----:B------:R-:W-:-:S03]  /*1ad0*/  IMAD R145, R147, R104, RZ ;  /* 0x0000006893917224 */ /* 0x000fc600078e02ff */
[----:B------:R-:W-:Y:S01]  /*1ae0*/  LOP3.LUT R10, R10, 0x18, R161, 0x78, !PT ;  /* 0x000000180a0a7812 */ /* 0x000fe200078e78a1 */
[----:B------:R-:W-:-:S03]  /*1af0*/  IMAD.SHL.U32 R62, R60, 0x80, RZ ;  /* 0x000000803c3e7824 */ /* 0x000fc600078e00ff */
[----:B------:R-:W-:Y:S01]  /*1b00*/  LOP3.LUT R161, R10, 0x1f20, R161, 0xf8, !PT ;  /* 0x00001f200aa17812 */ /* 0x000fe200078ef8a1 */
[----:B------:R-:W-:Y:S01]  /*1b10*/  IMAD.SHL.U32 R68, R146, 0x20, RZ ;  /* 0x0000002092447824 */ /* 0x000fe200078e00ff */
[----:B------:R-:W-:Y:S01]  /*1b20*/  LOP3.LUT R63, R155, 0x3, RZ, 0xc0, !PT ;  /* 0x000000039b3f7812 */ /* 0x000fe200078ec0ff */
[----:B------:R-:W-:Y:S01]  /*1b30*/  VIADD R70, R62, 0xffffff80 ;  /* 0xffffff803e467836 */ /* 0x000fe20000000000 */
[C---:B------:R-:W-:Y:S01]  /*1b40*/  SHF.L.U64.HI R65, R148.reuse, 0x5, R149 ;  /* 0x0000000594417819 */ /* 0x040fe20000010295 */
[----:B------:R-:W-:Y:S01]  /*1b50*/  IMAD R161, R161, 0x2, R48 ;  /* 0x00000002a1a17824 */ /* 0x000fe200078e0230 */
[----:B------:R-:W-:Y:S02]  /*1b60*/  SHF.L.U32 R64, R148, 0x5, RZ ;  /* 0x0000000594407819 */ /* 0x000fe400000006ff */
[----:B------:R-:W-:Y:S02]  /*1b70*/  SHF.L.U64.HI R69, R146, 0x5, R147 ;  /* 0x0000000592457819 */ /* 0x000fe40000010293 */
[----:B------:R-:W-:-:S02]  /*1b80*/  LOP3.LUT R99, R99, 0xc, RZ, 0xc0, !PT ;  /* 0x0000000c63637812 */ /* 0x000fc400078ec0ff */
[C---:B------:R-:W-:Y:S02]  /*1b90*/  LOP3.LUT R117, R118.reuse, 0x20, RZ, 0xfc, !PT ;  /* 0x0000002076757812 */ /* 0x040fe400078efcff */
[----:B------:R-:W-:Y:S01]  /*1ba0*/  LOP3.LUT R116, R118, 0x40, RZ, 0xfc, !PT ;  /* 0x0000004076747812 */ /* 0x000fe200078efcff */
[----:B--2---:R-:W-:-:S04]  /*1bb0*/  @P0 IMAD.WIDE.U32 R30, R24, R160, RZ ;  /* 0x000000a0181e0225 */ /* 0x004fc800078e00ff */
[----:B------:R-:W-:Y:S02]  /*1bc0*/  @P0 IMAD R7, R25, R160, RZ ;  /* 0x000000a019070224 */ /* 0x000fe400078e02ff */
[----:B---3--:R-:W-:-:S04]  /*1bd0*/  @!P0 IMAD.WIDE.U32 R18, R28, R157, RZ ;  /* 0x0000009d1c128225 */ /* 0x008fc800078e00ff */
[----:B------:R-:W-:Y:S01]  /*1be0*/  @!P0 IMAD.MOV.U32 R2, RZ, RZ, R18 ;  /* 0x000000ffff028224 */ /* 0x000fe200078e0012 */
[----:B------:R-:W-:Y:S01]  /*1bf0*/  @P0 MOV R2, R30 ;  /* 0x0000001e00020202 */ /* 0x000fe20000000f00 */
[----:B------:R-:W-:-:S03]  /*1c00*/  @!P0 IMAD R28, R29, R157, RZ ;  /* 0x0000009d1d1c8224 */ /* 0x000fc600078e02ff */
[----:B------:R-:W-:Y:S01]  /*1c10*/  IADD3 R18, P1, PT, R118, R2, RZ ;  /* 0x0000000276127210 */ /* 0x000fe20007f3e0ff */
[----:B------:R-:W-:Y:S02]  /*1c20*/  @!P0 IMAD.IADD R28, R19, 0x1, R28 ;  /* 0x00000001131c8824 */ /* 0x000fe400078e021c */
[----:B------:R-:W-:Y:S01]  /*1c30*/  @P0 IMAD.IADD R28, R31, 0x1, R7 ;  /* 0x000000011f1c0824 */ /* 0x000fe200078e0207 */
[----:B------:R-:W-:-:S03]  /*1c40*/  SHF.R.S32.HI R2, RZ, 0x1f, R8 ;  /* 0x0000001fff027819 */ /* 0x000fc60000011408 */
[----:B------:R-:W-:Y:S02]  /*1c50*/  IMAD.X R19, RZ, RZ, R28, P1 ;  /* 0x000000ffff137224 */ /* 0x000fe400008e061c */
[----:B------:R-:W-:Y:S01]  /*1c60*/  IMAD R7, R23, R156, RZ ;  /* 0x0000009c17077224 */ /* 0x000fe200078e02ff */
[----:B------:R-:W-:Y:S01]  /*1c70*/  IADD3 R6, P0, PT, R118, R6, RZ ;  /* 0x0000000676067210 */ /* 0x000fe20007f1e0ff */
[----:B------:R-:W-:-:S04]  /*1c80*/  IMAD.WIDE.U32 R22, R156, R22, R18 ;  /* 0x000000169c167225 */ /* 0x000fc800078e0012 */
[----:B------:R-:W-:Y:S02]  /*1c90*/  IMAD R3, R2, R26, R3 ;  /* 0x0000001a02037224 */ /* 0x000fe400078e0203 */
[----:B------:R-:W-:Y:S01]  /*1ca0*/  IMAD.IADD R23, R23, 0x1, R7 ;  /* 0x0000000117177824 */ /* 0x000fe200078e0207 */
[----:B------:R-:W-:Y:S01]  /*1cb0*/  IADD3.X R7, PT, PT, RZ, R0, RZ, P0, !PT ;  /* 0x00000000ff077210 */ /* 0x000fe200007fe4ff */
[----:B------:R-:W-:Y:S02]  /*1cc0*/  IMAD.IADD R19, R17, 0x1, R3 ;  /* 0x0000000111137824 */ /* 0x000fe400078e0203 */
[----:B------:R-:W-:Y:S01]  /*1cd0*/  IMAD.MOV.U32 R18, RZ, RZ, R16 ;  /* 0x000000ffff127224 */ /* 0x000fe200078e0010 */
[----:B------:R-:W-:Y:S01]  /*1ce0*/  SHF.R.S32.HI R0, RZ, 0x1f, R73 ;  /* 0x0000001fff007819 */ /* 0x000fe20000011449 */
[----:B------:R-:W-:-:S04]  /*1cf0*/  IMAD.WIDE.U32 R16, R104, R146, R6 ;  /* 0x0000009268107225 */ /* 0x000fc800078e0006 */
[----:B------:R-:W-:Y:S01]  /*1d00*/  IMAD.WIDE.U32 R6, R104, R148, R18 ;  /* 0x0000009468067225 */ /* 0x000fe200078e0012 */
[----:B------:R-:W-:-:S03]  /*1d10*/  LEA.HI R0, R0, R73, RZ, 0x7 ;  /* 0x0000004900007211 */ /* 0x000fc600078f38ff */
[----:B------:R-:W-:Y:S01]  /*1d20*/  IMAD.IADD R153, R7, 0x1, R153 ;  /* 0x0000000107997824 */ /* 0x000fe200078e0299 */
[C---:B----4-:R-:W-:Y:S02]  /*1d30*/  LEA R152, P0, R6.reuse, R12, 0x1 ;  /* 0x0000000c06987211 */ /* 0x050fe400078008ff */
[----:B------:R-:W-:Y:S02]  /*1d40*/  SHF.R.S32.HI R67, RZ, 0x7, R0 ;  /* 0x00000007ff437819 */ /* 0x000fe40000011400 */
[----:B------:R-:W-:Y:S01]  /*1d50*/  LEA.HI.X R153, R6, R13, R153, 0x1, P0 ;  /* 0x0000000d06997211 */ /* 0x000fe200000f0c99 */
[----:B------:R-:W-:Y:S01]  /*1d60*/  IMAD R3, R21, R24, RZ ;  /* 0x0000001815037224 */ /* 0x000fe200078e02ff */
[----:B------:R-:W-:-:S03]  /*1d70*/  ISETP.GE.AND P0, PT, R67, R60, PT ;  /* 0x0000003c4300720c */ /* 0x000fc60003f06270 */
[C---:B------:R-:W-:Y:S02]  /*1d80*/  IMAD R3, R20.reuse, R25, R3 ;  /* 0x0000001914037224 */ /* 0x040fe400078e0203 */
[----:B------:R-:W-:Y:S01]  /*1d90*/  IMAD.WIDE.U32 R20, R20, R24, R22 ;  /* 0x0000001814147225 */ /* 0x000fe200078e0016 */
[----:B------:R-:W-:-:S03]  /*1da0*/  LEA R150, P1, R16, R14, 0x1 ;  /* 0x0000000e10967211 */ /* 0x000fc600078208ff */
[----:B------:R-:W-:Y:S01]  /*1db0*/  IMAD.IADD R145, R17, 0x1, R145 ;  /* 0x0000000111917824 */ /* 0x000fe200078e0291 */
[----:B------:R-:W-:Y:S01]  /*1dc0*/  LEA R106, P2, R20, R4, 0x1 ;  /* 0x00000004146a7211 */ /* 0x000fe200078408ff */
[----:B------:R-:W-:Y:S01]  /*1dd0*/  IMAD.IADD R3, R21, 0x1, R3 ;  /* 0x0000000115037824 */ /* 0x000fe200078e0203 */
[C---:B------:R-:W-:Y:S01]  /*1de0*/  SHF.L.U64.HI R72, R24.reuse, 0x5, R25 ;  /* 0x0000000518487819 */ /* 0x040fe20000010219 */
[----:B------:R-:W-:Y:S01]  /*1df0*/  IMAD.SHL.U32 R71, R24, 0x20, RZ ;  /* 0x0000002018477824 */ /* 0x000fe200078e00ff */
[----:B------:R-:W-:Y:S02]  /*1e00*/  LEA.HI.X R145, R16, R15, R145, 0x1, P1 ;  /* 0x0000000f10917211 */ /* 0x000fe400008f0c91 */
[----:B------:R-:W-:Y:S02]  /*1e10*/  LEA.HI.X R107, R20, R5, R3, 0x1, P2 ;  /* 0x00000005146b7211 */ /* 0x000fe400010f0c03 */
        /* <DEDUP_REMOVED lines=16> */
[----:B------:R-:W-:Y:S01]  /*1f20*/  IADD3 R11, P0, PT, -R73, R104, RZ ;  /* 0x00000068490b7210 */ /* 0x000fe20007f1e1ff */
[----:B------:R-:W-:Y:S01]  /*1f30*/  VIADD R98, R104, 0x60 ;  /* 0x0000006068627836 */ /* 0x000fe20000000000 */
[C---:B------:R-:W-:Y:S01]  /*1f40*/  SHF.L.U32 R95, R101.reuse, 0x6, RZ ;  /* 0x00000006655f7819 */ /* 0x040fe200000006ff */
[----:B------:R-:W-:Y:S01]  /*1f50*/  IMAD R78, R78, R101, RZ ;  /* 0x000000654e4e7224 */ /* 0x000fe200078e02ff */
[----:B------:R-:W-:Y:S01]  /*1f60*/  VIMNMX R67, PT, PT, RZ, R67, !PT ;  /* 0x00000043ff437248 */ /* 0x000fe20007fe0100 */
[C---:B------:R-:W-:Y:S01]  /*1f70*/  IMAD.SHL.U32 R97, R101.reuse, 0x20, RZ ;  /* 0x0000002065617824 */ /* 0x040fe200078e00ff */
[----:B------:R-:W-:Y:S01]  /*1f80*/  IADD3 R100, PT, PT, R104, 0x40, RZ ;  /* 0x0000004068647810 */ /* 0x000fe20007ffe0ff */
[----:B------:R-:W-:Y:S01]  /*1f90*/  IMAD R96, R101, 0x60, RZ ;  /* 0x0000006065607824 */ /* 0x000fe200078e02ff */
[----:B------:R-:W-:Y:S01]  /*1fa0*/  MOV R94, R70 ;  /* 0x00000046005e7202 */ /* 0x000fe20000000f00 */
[C---:B------:R-:W-:Y:S01]  /*1fb0*/  IMAD R93, R60.reuse, -0x80, R73 ;  /* 0xffffff803c5d7824 */ /* 0x040fe200078e0249 */
[----:B------:R-:W-:Y:S01]  /*1fc0*/  MOV R80, R150 ;  /* 0x0000009600507202 */ /* 0x000fe20000000f00 */
[----:B------:R-:W-:Y:S01]  /*1fd0*/  IMAD R91, R60, -0x80, R61 ;  /* 0xffffff803c5b7824 */ /* 0x000fe200078e023d */
        /* <DEDUP_REMOVED lines=19> */
[----:B------:R-:W-:Y:S01]  /*2110*/  IMAD.IADD R15, R15, 0x1, R3 ;  /* 0x000000010f0f7824 */ /* 0x000fe200078e0203 */
[----:B------:R-:W-:Y:S01]  /*2120*/  IADD3 R13, PT, PT, R13, R0, RZ ;  /* 0x000000000d0d7210 */ /* 0x000fe20007ffe0ff */
[-C--:B------:R-:W-:Y:S02]  /*2130*/  IMAD R3, R21, R8.reuse, RZ ;  /* 0x0000000815037224 */ /* 0x080fe400078e02ff */
[----:B------:R-:W-:Y:S02]  /*2140*/  IMAD R9, R23, R8, RZ ;  /* 0x0000000817097224 */ /* 0x000fe400078e02ff */
[----:B------:R-:W-:Y:S02]  /*2150*/  IMAD R0, R104, R101, RZ ;  /* 0x0000006568007224 */ /* 0x000fe400078e02ff */
[-C--:B------:R-:W-:Y:S02]  /*2160*/  IMAD R3, R20, R2.reuse, R3 ;  /* 0x0000000214037224 */ /* 0x080fe400078e0203 */
[----:B------:R-:W-:Y:S01]  /*2170*/  IMAD R2, R22, R2, R9 ;  /* 0x0000000216027224 */ /* 0x000fe200078e0209 */
[----:B------:R-:W-:Y:S01]  /*2180*/  SHF.R.S32.HI R9, RZ, 0x1f, R73 ;  /* 0x0000001fff097819 */ /* 0x000fe20000011449 */
[----:B------:R-:W-:Y:S01]  /*2190*/  IMAD.WIDE.U32 R20, R8, R20, R14 ;  /* 0x0000001408147225 */ /* 0x000fe200078e000e */
[----:B------:R-:W-:-:S02]  /*21a0*/  IADD3 R15, PT, PT, R99, R0, RZ ;  /* 0x00000000630f7210 */ /* 0x000fc40007ffe0ff */
[----:B------:R-:W-:Y:S01]  /*21b0*/  IADD3.X R9, PT, PT, RZ, ~R9, RZ, P0, !PT ;  /* 0x80000009ff097210 */ /* 0x000fe200007fe4ff */
[----:B------:R-:W-:Y:S01]  /*21c0*/  IMAD.WIDE.U32 R22, R8, R22, R12 ;  /* 0x0000001608167225 */ /* 0x000fe200078e000c */
[----:B------:R-:W-:-:S03]  /*21d0*/  IADD3 R12, P1, PT, R78, R15, RZ ;  /* 0x0000000f4e0c7210 */ /* 0x000fc60007f3e0ff */
[----:B------:R-:W-:Y:S01]  /*21e0*/  IMAD R13, R63, 0x8, R0 ;  /* 0x000000083f0d7824 */ /* 0x000fe200078e0200 */
[----:B------:R-:W-:Y:S01]  /*21f0*/  SHF.R.S32.HI R0, RZ, 0x1f, R78 ;  /* 0x0000001fff007819 */ /* 0x000fe2000001144e */
[----:B------:R-:W-:Y:S01]  /*2200*/  IMAD.IADD R21, R21, 0x1, R3 ;  /* 0x0000000115157824 */ /* 0x000fe200078e0203 */
[----:B------:R-:W-:Y:S01]  /*2210*/  IADD3 R23, PT, PT, R23, R2, RZ ;  /* 0x0000000217177210 */ /* 0x000fe20007ffe0ff */
[----:B------:R-:W-:Y:S01]  /*2220*/  IMAD R75, R9, R108, RZ ;  /* 0x0000006c094b7224 */ /* 0x000fe200078e02ff */
[----:B------:R-:W-:Y:S02]  /*2230*/  IADD3 R78, P0, PT, R78, R13, RZ ;  /* 0x0000000d4e4e7210 */ /* 0x000fe40007f1e0ff */
[-C--:B------:R-:W-:Y:S01]  /*2240*/  LEA.HI.X.SX32 R3, R15, R0.reuse, 0x1, P1 ;  /* 0x000000000f037211 */ /* 0x080fe200008f0eff */
[----:B------:R-:W-:Y:S01]  /*2250*/  IMAD R75, R109, R11, R75 ;  /* 0x0000000b6d4b7224 */ /* 0x000fe200078e024b */
[----:B------:R-:W-:Y:S01]  /*2260*/  LEA.HI.X.SX32 R79, R13, R0, 0x1, P0 ;  /* 0x000000000d4f7211 */ /* 0x000fe200000f0eff */
[----:B------:R-:W-:-:S02]  /*2270*/  IMAD R0, R9, R110, RZ ;  /* 0x0000006e09007224 */ /* 0x000fc400078e02ff */
[----:B------:R-:W-:Y:S01]  /*2280*/  IMAD.WIDE.U32 R8, R108, R11, R20 ;  /* 0x0000000b6c087225 */ /* 0x000fe200078e0014 */
[----:B------:R-:W-:-:S03]  /*2290*/  SHF.L.U64.HI R79, R78, 0x1, R79 ;  /* 0x000000014e4f7819 */ /* 0x000fc6000001024f */
        /* <DEDUP_REMOVED lines=19> */
.L_x_3392:
        /* <DEDUP_REMOVED lines=18> */
.L_x_3325:
[----:B------:R-:W-:Y:S05]  /*24f0*/  BSYNC.RECONVERGENT B0 ;  /* 0x0000000000007941 */ /* 0x000fea0003800200 */
.L_x_3324:
        /* <DEDUP_REMOVED lines=15> */
.L_x_3327:
[----:B------:R-:W-:Y:S05]  /*25f0*/  BSYNC.RECONVERGENT B0 ;  /* 0x0000000000007941 */ /* 0x000fea0003800200 */
.L_x_3326:
        /* <DEDUP_REMOVED lines=18> */
.L_x_3329:
[----:B------:R-:W-:Y:S05]  /*2720*/  BSYNC.RECONVERGENT B0 ;  /* 0x0000000000007941 */ /* 0x000fea0003800200 */
.L_x_3328:
        /* <DEDUP_REMOVED lines=17> */
.L_x_3331:
[----:B------:R-:W-:Y:S05]  /*2840*/  BSYNC.RECONVERGENT B0 ;  /* 0x0000000000007941 */ /* 0x000fea0003800200 */
.L_x_3330:
        /* <DEDUP_REMOVED lines=27> */
.L_x_3335:
[----:B------:R-:W-:Y:S05]  /*2a00*/  BSYNC.RECONVERGENT B0 ;  /* 0x0000000000007941 */ /* 0x000fea0003800200 */
.L_x_3334:
        /* <DEDUP_REMOVED lines=15> */
.L_x_3337:
[----:B------:R-:W-:Y:S05]  /*2b00*/  BSYNC.RECONVERGENT B0 ;  /* 0x0000000000007941 */ /* 0x000fea0003800200 */
.L_x_3336:
        /* <DEDUP_REMOVED lines=15> */
.L_x_3339:
[----:B------:R-:W-:Y:S05]  /*2c00*/  BSYNC.RECONVERGENT B0 ;  /* 0x0000000000007941 */ /* 0x000fea0003800200 */
.L_x_3338:
        /* <DEDUP_REMOVED lines=19> */
.L_x_3333:
        /* <DEDUP_REMOVED lines=62> */
.L_x_3345:
[----:B------:R-:W-:Y:S05]  /*3120*/  BSYNC.RECONVERGENT B0 ;  /* 0x0000000000007941 */ /* 0x000fea0003800200 */
.L_x_3344:
        /* <DEDUP_REMOVED lines=52> */
.L_x_3347:
[----:B------:R-:W-:Y:S05]  /*3470*/  BSYNC.RECONVERGENT B0 ;  /* 0x0000000000007941 */ /* 0x000fea0003800200 */
.L_x_3346:
        /* <DEDUP_REMOVED lines=51> */
.L_x_3343:
[----:B------:R-:W-:Y:S05]  /*37b0*/  BSYNC.RECONVERGENT B1 ;  /* 0x0000000000017941 */ /* 0x000fea0003800200 */
.L_x_3342:
        /* <DEDUP_REMOVED lines=67> */
.L_x_3351:
[----:B------:R-:W-:Y:S05]  /*3bf0*/  BSYNC.RECONVERGENT B0 ;  /* 0x0000000000007941 */ /* 0x000fea0003800200 */
.L_x_3350:
        /* <DEDUP_REMOVED lines=52> */
.L_x_3353:
[----:B------:R-:W-:Y:S05]  /*3f40*/  BSYNC.RECONVERGENT B0 ;  /* 0x0000000000007941 */ /* 0x000fea0003800200 */
.L_x_3352:
        /* <DEDUP_REMOVED lines=51> */
.L_x_3349:
[----:B------:R-:W-:Y:S05]  /*4280*/  BSYNC.RECONVERGENT B1 ;  /* 0x0000000000017941 */ /* 0x000fea0003800200 */
.L_x_3348:
        /* <DEDUP_REMOVED lines=65> */
.L_x_3357:
[----:B------:R-:W-:Y:S05]  /*46a0*/  BSYNC.RECONVERGENT B0 ;  /* 0x0000000000007941 */ /* 0x000fea0003800200 */
.L_x_3356:
        /* <DEDUP_REMOVED lines=52> */
.L_x_3359:
[----:B------:R-:W-:Y:S05]  /*49f0*/  BSYNC.RECONVERGENT B0 ;  /* 0x0000000000007941 */ /* 0x000fea0003800200 */
.L_x_3358:
        /* <DEDUP_REMOVED lines=51> */
.L_x_3355:
[----:B------:R-:W-:Y:S05]  /*4d30*/  BSYNC.RECONVERGENT B1 ;  /* 0x0000000000017941 */ /* 0x000fea0003800200 */
.L_x_3354:
        /* <DEDUP_REMOVED lines=68> */
.L_x_3363:
[----:B------:R-:W-:Y:S05]  /*5180*/  BSYNC.RECONVERGENT B0 ;  /* 0x0000000000007941 */ /* 0x000fea0003800200 */
.L_x_3362:
        /* <DEDUP_REMOVED lines=52> */
.L_x_3365:
[----:B------:R-:W-:Y:S05]  /*54d0*/  BSYNC.RECONVERGENT B0 ;  /* 0x0000000000007941 */ /* 0x000fea0003800200 */
.L_x_3364:
        /* <DEDUP_REMOVED lines=51> */
.L_x_3361:
[----:B------:R-:W-:Y:S05]  /*5810*/  BSYNC.RECONVERGENT B1 ;  /* 0x0000000000017941 */ /* 0x000fea0003800200 */
.L_x_3360:
[----:B------:R-:W2:Y:S02]  /*5820*/  LD.E R3, desc[UR4][R120.64+0xd0] ;  /* 0x0000d00478037980 */ /* 0x000ea4000c101900 */
[----:B--2---:R-:W-:Y:S05]  /*5830*/  IMAD.U32 R3, R3, -0x40, RZ ;  /* 0xffffffc003037824 */ /* 0x004fea00078e00ff */
[C---:B------:R-:W-:Y:S02]  /*5840*/  LEA R12, P1, R3.reuse, R12, 0x1 ;  /* 0x0000000c030c7211 */ /* 0x040fe400078208ff */
[C---:B------:R-:W-:Y:S02]  /*5850*/  LEA R50, P0, R3.reuse, R50, 0x1 ;  /* 0x0000003203327211 */ /* 0x040fe400078008ff */
[C---:B------:R-:W-:Y:S02]  /*5860*/  LEA.HI.X.SX32 R13, R3.reuse, R13, 0x1, P1 ;  /* 0x0000000d030d7211 */ /* 0x040fe400008f0eff */
[----:B------:R-:W-:Y:S01]  /*5870*/  LEA.HI.X.SX32 R51, R3, R51, 0x1, P0 ;  /* 0x0000003303337211 */ /* 0x000fe200000f0eff */
[----:B------:R-:W-:Y:S05]  /*5880*/  BRA `(.L_x_3340) ;  /* 0x0000004400fc7947 */ /* 0x000fea0003800000 */
.L_x_3341:
        /* <DEDUP_REMOVED lines=99> */
.L_x_3369:
[----:B------:R-:W-:Y:S05]  /*5ec0*/  BSYNC.RECONVERGENT B0 ;  /* 0x0000000000007941 */ /* 0x000fea0003800200 */
.L_x_3368:
        /* <DEDUP_REMOVED lines=93> */
.L_x_3371:
[----:B------:R-:W-:Y:S05]  /*64a0*/  BSYNC.RECONVERGENT B0 ;  /* 0x0000000000007941 */ /* 0x000fea0003800200 */
.L_x_3370:
        /* <DEDUP_REMOVED lines=92> */
.L_x_3367:
[----:B------:R-:W-:Y:S05]  /*6a70*/  BSYNC.RECONVERGENT B1 ;  /* 0x0000000000017941 */ /* 0x000fea0003800200 */
.L_x_3366:
        /* <DEDUP_REMOVED lines=33> */
[----:B------:R-:W-:Y:S02]  /*6c90*/  @!P0 HADD2.F32 R27, -RZ, R21.H0_H0 ;  /* 0x20000015ff1b8230 */ /* 0x000fe40000004100 */
[----:B--2---:R-:W-:Y:S02]  /*6ca0*/  @!P0 HADD2.F32 R37, -RZ, R34.H0_H0 ;  /* 0x20000022ff258230 */ /* 0x004fe40000004100 */
        /* <DEDUP_REMOVED lines=18> */
[----:B------:R-:W-:Y:S01]  /*6dd0*/  @!P0 HADD2.F32 R36, -RZ, R52.H1_H1 ;  /* 0x30000034ff248230 */ /* 0x000fe20000004100 */
[----:B------:R-:W-:Y:S01]  /*6de0*/  @!P0 MOV R52, R58 ;  /* 0x0000003a00348202 */ /* 0x000fe20000000f00 */
[----:B------:R-:W-:Y:S02]  /*6df0*/  @!P0 HADD2.F32 R16, -RZ, R127.H1_H1 ;  /* 0x3000007fff108230 */ /* 0x000fe40000004100 */
[----:B------:R-:W-:Y:S01]  /*6e00*/  @!P0 FFMA.FTZ R0, R37, R34, R0 ;  /* 0x0000002225008223 */ /* 0x000fe20000010000 */
[--C-:B------:R-:W-:Y:S02]  /*6e10*/  @!P0 HADD2.F32 R24, -RZ, R22.reuse.H0_H0 ;  /* 0x20000016ff188230 */ /* 0x100fe40000004100 */
[----:B------:R-:W-:Y:S01]  /*6e20*/  @!P0 FFMA.FTZ R2, R39, R36, R2 ;  /* 0x0000002427028223 */ /* 0x000fe20000010002 */
[--C-:B------:R-:W-:Y:S02]  /*6e30*/  @!P0 HADD2.F32 R40, -RZ, R53.reuse.H0_H0 ;  /* 0x20000035ff288230 */ /* 0x100fe40000004100 */
[----:B------:R-:W-:Y:S01]  /*6e40*/  @P1 FADD.FTZ R29, -R29, -RZ ;  /* 0x800000ff1d1d1221 */ /* 0x000fe20000010100 */
[----:B------:R-:W-:Y:S01]  /*6e50*/  @!P0 HADD2.F32 R41, -RZ, R53.H1_H1 ;  /* 0x30000035ff298230 */ /* 0x000fe20000004100 */
[----:B------:R-:W-:Y:S01]  /*6e60*/  @!P0 MOV R53, R59 ;  /* 0x0000003b00358202 */ /* 0x000fe20000000f00 */
[----:B------:R-:W-:Y:S01]  /*6e70*/  @!P0 HADD2.F32 R22, -RZ, R22.H1_H1 ;  /* 0x30000016ff168230 */ /* 0x000fe20000004100 */
[----:B------:R-:W-:Y:S01]  /*6e80*/  @!P0 F2FP.F16.F32.PACK_AB R112, R2, R0 ;  /* 0x000000000270823e */ /* 0x000fe200000000ff */
[----:B------:R-:W-:Y:S02]  /*6e90*/  @!P0 HADD2.F32 R20, -RZ, R23.H0_H0 ;  /* 0x20000017ff148230 */ /* 0x000fe40000004100 */
[----:B------:R-:W-:Y:S01]  /*6ea0*/  @!P0 FMUL.FTZ R5, R24, R29 ;  /* 0x0000001d18058220 */ /* 0x000fe20000410000 */
[----:B------:R-:W-:Y:S02]  /*6eb0*/  @!P0 HADD2.F32 R38, -RZ, R45.H0_H0 ;  /* 0x2000002dff268230 */ /* 0x000fe40000004100 */
[----:B------:R-:W-:Y:S01]  /*6ec0*/  @P1 FADD.FTZ R25, -R25, -RZ ;  /* 0x800000ff19191221 */ /* 0x000fe20000010100 */
[----:B------:R-:W-:Y:S01]  /*6ed0*/  @!P0 HADD2.F32 R23, -RZ, R23.H1_H1 ;  /* 0x30000017ff178230 */ /* 0x000fe20000004100 */
[----:B------:R-:W-:Y:S01]  /*6ee0*/  @!P0 MOV R56, R112 ;  /* 0x0000007000388202 */ /* 0x000fe20000000f00 */
[----:B------:R-:W-:Y:S02]  /*6ef0*/  @!P0 HADD2.F32 R37, -RZ, R45.H1_H1 ;  /* 0x3000002dff258230 */ /* 0x000fe40000004100 */
[----:B------:R-:W-:Y:S01]  /*6f00*/  @P1 FADD.FTZ R21, -R21, -RZ ;  /* 0x800000ff15151221 */ /* 0x000fe20000010100 */
[----:B------:R-:W-:Y:S02]  /*6f10*/  @!P0 HADD2.F32 R42, -RZ, R54.H0_H0 ;  /* 0x20000036ff2a8230 */ /* 0x000fe40000004100 */
[----:B------:R-:W-:Y:S01]  /*6f20*/  @!P0 FFMA.FTZ R3, R38, R40, R3 ;  /* 0x0000002826038223 */ /* 0x000fe20000010003 */
[----:B------:R-:W-:Y:S02]  /*6f30*/  @!P0 HADD2.F32 R34, -RZ, R52.H0_H0 ;  /* 0x20000034ff228230 */ /* 0x000fe40000004100 */
[----:B------:R-:W-:Y:S01]  /*6f40*/  @P1 FADD.FTZ R16, -R16, -RZ ;  /* 0x800000ff10101221 */ /* 0x000fe20000010100 */
[----:B------:R-:W-:Y:S02]  /*6f50*/  @!P0 HADD2.F32 R43, -RZ, R54.H1_H1 ;  /* 0x30000036ff2b8230 */ /* 0x000fe40000004100 */
[----:B------:R-:W-:Y:S01]  /*6f60*/  @!P0 FMUL.FTZ R6, R22, R25 ;  /* 0x0000001916068220 */ /* 0x000fe20000410000 */
[----:B------:R-:W-:Y:S02]  /*6f70*/  @!P0 HADD2.F32 R39, -RZ, R52.H1_H1 ;  /* 0x30000034ff278230 */ /* 0x000fe40000004100 */
[----:B------:R-:W-:Y:S01]  /*6f80*/  @!P0 FMUL.FTZ R7, R20, R21 ;  /* 0x0000001514078220 */ /* 0x000fe20000410000 */
[----:B------:R-:W-:Y:S02]  /*6f90*/  @!P0 HADD2.F32 R44, -RZ, R55.H0_H0 ;  /* 0x20000037ff2c8230 */ /* 0x000fe40000004100 */
[----:B------:R-:W-:Y:S01]  /*6fa0*/  @!P0 FFMA.FTZ R4, R37, R41, R4 ;  /* 0x0000002925048223 */ /* 0x000fe20000010004 */
[----:B------:R-:W-:Y:S02]  /*6fb0*/  @!P0 HADD2.F32 R36, -RZ, R53.H0_H0 ;  /* 0x20000035ff248230 */ /* 0x000fe40000004100 */
[----:B------:R-:W-:Y:S01]  /*6fc0*/  @!P0 FMUL.FTZ R8, R23, R16 ;  /* 0x0000001017088220 */ /* 0x000fe20000410000 */
[----:B------:R-:W-:Y:S02]  /*6fd0*/  @!P0 HADD2.F32 R46, -RZ, R55.H1_H1 ;  /* 0x30000037ff2e8230 */ /* 0x000fe40000004100 */
[----:B------:R-:W-:Y:S01]  /*6fe0*/  @!P0 FFMA.FTZ R5, R34, R42, R5 ;  /* 0x0000002a22058223 */ /* 0x000fe20000010005 */
[----:B------:R-:W-:Y:S01]  /*6ff0*/  @!P0 F2FP.F16.F32.PACK_AB R123, R4, R3 ;  /* 0x00000003047b823e */ /* 0x000fe200000000ff */
[----:B------:R-:W-:Y:S02]  /*7000*/  @!P0 HADD2.F32 R45, -RZ, R53.H1_H1 ;  /* 0x30000035ff2d8230 */ /* 0x000fe40000004100 */
[----:B------:R-:W-:Y:S01]  /*7010*/  @!P0 FFMA.FTZ R6, R39, R43, R6 ;  /* 0x0000002b27068223 */ /* 0x000fe20000010006 */
[----:B------:R-:W-:Y:S01]  /*7020*/  @!P0 FFMA.FTZ R7, R36, R44, R7 ;  /* 0x0000002c24078223 */ /* 0x000fe20000010007 */
[----:B------:R-:W-:Y:S01]  /*7030*/  @!P0 MOV R57, R123 ;  /* 0x0000007b00398202 */ /* 0x000fe20000000f00 */
[----:B------:R-:W-:Y:S02]  /*7040*/  @!P0 FFMA.FTZ R8, R45, R46, R8 ;  /* 0x0000002e2d088223 */ /* 0x000fe40000010008 */
[----:B------:R-:W-:Y:S03]  /*7050*/  @!P0 F2FP.F16.F32.PACK_AB R122, R6, R5 ;  /* 0x00000005067a823e */ /* 0x000fe600000000ff */
[----:B------:R-:W-:Y:S02]  /*7060*/  @!P0 F2FP.F16.F32.PACK_AB R125, R8, R7 ;  /* 0x00000007087d823e */ /* 0x000fe400000000ff */
[----:B------:R-:W-:Y:S02]  /*7070*/  @!P0 MOV R58, R122 ;  /* 0x0000007a003a8202 */ /* 0x000fe40000000f00 */
[----:B------:R-:W-:Y:S05]  /*7080*/  @!P0 MOV R59, R125 ;  /* 0x0000007d003b8202 */ /* 0x000fea0000000f00 */
[----:B------:R2:W-:Y:S02]  /*7090*/  ST.E.128 desc[UR4][R114.64], R56 ;  /* 0x0000003872007985 */ /* 0x0005e4000c101d04 */
.L_x_3375:
[----:B------:R-:W-:Y:S05]  /*70a0*/  BSYNC.RECONVERGENT B0 ;  /* 0x0000000000007941 */ /* 0x000fea0003800200 */
.L_x_3374:
        /* <DEDUP_REMOVED lines=28> */
[----:B------:R-:W-:Y:S02]  /*7270*/  @!P0 HADD2.F32 R27, -RZ, R21.H0_H0 ;  /* 0x20000015ff1b8230 */ /* 0x000fe40000004100 */
[----:B---3--:R-:W-:Y:S02]  /*7280*/  @!P0 HADD2.F32 R37, -RZ, R34.H0_H0 ;  /* 0x20000022ff258230 */ /* 0x008fe40000004100 */
        /* <DEDUP_REMOVED lines=63> */
.L_x_3377:
[----:B------:R-:W-:Y:S05]  /*7680*/  BSYNC.RECONVERGENT B0 ;  /* 0x0000000000007941 */ /* 0x000fea0003800200 */
.L_x_3376:
        /* <DEDUP_REMOVED lines=92> */
.L_x_3373:
[----:B------:R-:W-:Y:S05]  /*7c50*/  BSYNC.RECONVERGENT B1 ;  /* 0x0000000000017941 */ /* 0x000fea0003800200 */
.L_x_3372:
        /* <DEDUP_REMOVED lines=98> */
.L_x_3381:
[----:B------:R-:W-:Y:S05]  /*8280*/  BSYNC.RECONVERGENT B0 ;  /* 0x0000000000007941 */ /* 0x000fea0003800200 */
.L_x_3380:
        /* <DEDUP_REMOVED lines=93> */
.L_x_3383:
[----:B------:R-:W-:Y:S05]  /*8860*/  BSYNC.RECONVERGENT B0 ;  /* 0x0000000000007941 */ /* 0x000fea0003800200 */
.L_x_3382:
        /* <DEDUP_REMOVED lines=92> */
.L_x_3379:
[----:B------:R-:W-:Y:S05]  /*8e30*/  BSYNC.RECONVERGENT B1 ;  /* 0x0000000000017941 */ /* 0x000fea0003800200 */
.L_x_3378:
        /* <DEDUP_REMOVED lines=36> */
[--C-:B------:R-:W-:Y:S02]  /*9080*/  @!P0 HADD2.F32 R18, -RZ, R23.reuse.H0_H0 ;  /* 0x20000017ff128230 */ /* 0x100fe40000004100 */
[----:B------:R-:W-:Y:S02]  /*9090*/  @!P0 HADD2.F32 R19, -RZ, R23.H1_H1 ;  /* 0x30000017ff138230 */ /* 0x000fe40000004100 */
        /* <DEDUP_REMOVED lines=34> */
[--C-:B------:R-:W-:Y:S02]  /*92c0*/  @!P0 HADD2.F32 R38, -RZ, R45.reuse.H0_H0 ;  /* 0x2000002dff268230 */ /* 0x100fe40000004100 */
[----:B------:R-:W-:Y:S01]  /*92d0*/  @!P0 FMUL.FTZ R5, R20, R29 ;  /* 0x0000001d14058220 */ /* 0x000fe20000410000 */
[----:B------:R-:W-:Y:S01]  /*92e0*/  @!P0 HADD2.F32 R37, -RZ, R45.H1_H1 ;  /* 0x3000002dff258230 */ /* 0x000fe20000004100 */
[----:B------:R-:W-:Y:S01]  /*92f0*/  @!P0 MOV R56, R112 ;  /* 0x0000007000388202 */ /* 0x000fe20000000f00 */
        /* <DEDUP_REMOVED lines=25> */
.L_x_3387:
[----:B------:R-:W-:Y:S05]  /*9490*/  BSYNC.RECONVERGENT B0 ;  /* 0x0000000000007941 */ /* 0x000fea0003800200 */
.L_x_3386:
        /* <DEDUP_REMOVED lines=92> */
.L_x_3389:
[----:B------:R-:W-:Y:S05]  /*9a60*/  BSYNC.RECONVERGENT B0 ;  /* 0x0000000000007941 */ /* 0x000fea0003800200 */
.L_x_3388:
[----:B------:R-:W-:Y:S05]  /*9a70*/  @P3 BRA `(.L_x_3385) ;  /* 0x0000000400643947 */ /* 0x000fea0003800000 */
[----:B------:R-:W-:Y:S01]  /*9a80*/  ISETP.GE.AND P0, PT, R116, R9, PT ;  /* 0x000000097400720c */ /* 0x000fe20003f06270 */
[----:B------:R-:W5:Y:S11]  /*9a90*/  LD.E.128 R40, desc[UR4][R24.64+0x80] ;  /* 0x0000800418287980 */ /* 0x000f76000c101d00 */
[----:B------:R-:W-:Y:S01]  /*9aa0*/  @!UPT UIADD3 URZ, UPT, UPT, URZ, URZ, URZ ;  /* 0x000000fffffff290 */ /* 0x000fe2000fffe0ff */
[----:B------:R-:W-:Y:S04]  /*9ab0*/  @!P0 ISETP.GT.AND P1, PT, R15, 0x40, PT ;  /* 0x000000400f00880c */ /* 0x000fe80003f24270 */
[----:B--234-:R-:W-:Y:S02]  /*9ac0*/  @!P0 SEL R55, R14, RZ, !P1 ;  /* 0x000000ff0e378207 */ /* 0x01cfe40004800000 */
[----:B------:R-:W-:Y:S02]  /*9ad0*/  @!P0 SEL R53, R103, RZ, !P1 ;  /* 0x000000ff67358207 */ /* 0x000fe40004800000 */
        /* <DEDUP_REMOVED lines=83> */
.L_x_3385:
[----:B------:R-:W-:Y:S05]  /*a010*/  BSYNC.RECONVERGENT B1 ;  /* 0x0000000000017941 */ /* 0x000fea0003800200 */
.L_x_3384:
[----:B------:R-:W3:Y:S02]  /*a020*/  LD.E R3, desc[UR4][R120.64+0xd0] ;  /* 0x0000d00478037980 */ /* 0x000ee4000c101900 */
[----:B---3--:R-:W-:Y:S05]  /*a030*/  IMAD.U32 R3, R3, -0x40, RZ ;  /* 0xffffffc003037824 */ /* 0x008fea00078e00ff */
[C---:B------:R-:W-:Y:S02]  /*a040*/  LEA R78, P1, R3.reuse, R78, 0x1 ;  /* 0x0000004e034e7211 */ /* 0x040fe400078208ff */
[C---:B------:R-:W-:Y:S02]  /*a050*/  LEA R76, P0, R3.reuse, R76, 0x1 ;  /* 0x0000004c034c7211 */ /* 0x040fe400078008ff */
[C---:B------:R-:W-:Y:S02]  /*a060*/  LEA.HI.X.SX32 R79, R3.reuse, R79, 0x1, P1 ;  /* 0x0000004f034f7211 */ /* 0x040fe400008f0eff */
[----:B------:R-:W-:Y:S09]  /*a070*/  LEA.HI.X.SX32 R77, R3, R77, 0x1, P0 ;  /* 0x0000004d034d7211 */ /* 0x000ff200000f0eff */
.L_x_3340:
[----:B------:R-:W-:Y:S05]  /*a080*/  BSYNC.RECONVERGENT B2 ;  /* 0x0000000000027941 */ /* 0x000fea0003800200 */
.L_x_3332:
        /* <DEDUP_REMOVED lines=101> */
.L_x_3391:
[----:B------:R-:W-:Y:S05]  /*a6e0*/  BSYNC.RECONVERGENT B0 ;  /* 0x0000000000007941 */ /* 0x000fea0003800200 */
.L_x_3390:
[----:B------:R-:W-:Y:S05]  /*a6f0*/  @P2 BRA `(.L_x_3392) ;  /* 0xffffff7c00342947 */ /* 0x000fea000383ffff */
.L_x_3323:
        /* <DEDUP_REMOVED lines=29> */
.L_x_3397:
[----:B------:R2:W-:Y:S02]  /*a8d0*/  STS.128 [R161+0x2000], RZ ;  /* 0x002000ffa1007388 */ /* 0x0005e40000000c00 */
.L_x_3396:
[----:B------:R-:W-:Y:S05]  /*a8e0*/  BSYNC.RECONVERGENT B0 ;  /* 0x0000000000007941 */ /* 0x000fea0003800200 */
.L_x_3395:
        /* <DEDUP_REMOVED lines=24> */
.L_x_3399:
[----:B------:R1:W-:Y:S01]  /*aa70*/  STS.128 [R161+0x2800], RZ ;  /* 0x002800ffa1007388 */ /* 0x0003e20000000c00 */
[----:B------:R-:W-:Y:S05]  /*aa80*/  BRA `(.L_x_3398) ;  /* 0x0000003400d87947 */ /* 0x000fea0003800000 */
.L_x_3394:
        /* <DEDUP_REMOVED lines=80> */
.L_x_3406:
[----:B------:R-:W-:Y:S05]  /*af90*/  BSYNC.RECONVERGENT B0 ;  /* 0x0000000000007941 */ /* 0x000fea0003800200 */
.L_x_3405:
[----:B-----5:R-:W-:Y:S01]  /*afa0*/  IMAD.MOV.U32 R6, RZ, RZ, R10 ;  /* 0x000000ffff067224 */ /* 0x020fe200078e000a */
[----:B------:R-:W-:Y:S01]  /*afb0*/  MOV R4, R8 ;  /* 0x0000000800047202 */ /* 0x000fe20000000f00 */
[----:B------:R-:W-:Y:S01]  /*afc0*/  IMAD.MOV.U32 R7, RZ, RZ, R11 ;  /* 0x000000ffff077224 */ /* 0x000fe200078e000b */
[----:B------:R-:W-:Y:S02]  /*afd0*/  MOV R5, R9 ;  /* 0x0000000900057202 */ /* 0x000fe40000000f00 */
.L_x_3404:
[----:B------:R-:W-:Y:S05]  /*afe0*/  BSYNC.RECONVERGENT B1 ;  /* 0x0000000000017941 */ /* 0x000fea0003800200 */
.L_x_3403:
        /* <DEDUP_REMOVED lines=49> */
.L_x_3410:
[----:B------:R-:W-:Y:S05]  /*b300*/  BSYNC.RECONVERGENT B0 ;  /* 0x0000000000007941 */ /* 0x000fea0003800200 */
.L_x_3409:
[----:B-----5:R1:W-:Y:S02]  /*b310*/  STS.128 [R161+0x1000], R8 ;  /* 0x00100008a1007388 */ /* 0x0203e40000000c00 */
.L_x_3408:
[----:B------:R-:W-:Y:S05]  /*b320*/  BSYNC.RECONVERGENT B1 ;  /* 0x0000000000017941 */ /* 0x000fea0003800200 */
.L_x_3407:
        /* <DEDUP_REMOVED lines=47> */
.L_x_3412:
[----:B------:R-:W-:Y:S05]  /*b620*/  BSYNC.RECONVERGENT B0 ;  /* 0x0000000000007941 */ /* 0x000fea0003800200 */
.L_x_3411:
[----:B-----5:R1:W-:Y:S02]  /*b630*/  STS.128 [R161+0x2000], R8 ;  /* 0x00200008a1007388 */ /* 0x0203e40000000c00 */
.L_x_3402:
[----:B------:R-:W-:Y:S05]  /*b640*/  BSYNC.RECONVERGENT B2 ;  /* 0x0000000000027941 */ /* 0x000fea0003800200 */
.L_x_3401:
        /* <DEDUP_REMOVED lines=53> */
.L_x_3416:
[----:B------:R-:W-:Y:S05]  /*b9a0*/  BSYNC.RECONVERGENT B0 ;  /* 0x0000000000007941 */ /* 0x000fea0003800200 */
.L_x_3415:
[----:B-----5:R1:W-:Y:S02]  /*b9b0*/  STS.128 [R161+0x800], R8 ;  /* 0x00080008a1007388 */ /* 0x0203e40000000c00 */
.L_x_3414:
[----:B------:R-:W-:Y:S05]  /*b9c0*/  BSYNC.RECONVERGENT B1 ;  /* 0x0000000000017941 */ /* 0x000fea0003800200 */
.L_x_3413:
        /* <DEDUP_REMOVED lines=48> */
.L_x_3420:
[----:B------:R-:W-:Y:S05]  /*bcd0*/  BSYNC.RECONVERGENT B0 ;  /* 0x0000000000007941 */ /* 0x000fea0003800200 */
.L_x_3419:
[----:B-----5:R1:W-:Y:S02]  /*bce0*/  STS.128 [R161+0x1800], R8 ;  /* 0x00180008a1007388 */ /* 0x0203e40000000c00 */
.L_x_3418:
[----:B------:R-:W-:Y:S05]  /*bcf0*/  BSYNC.RECONVERGENT B1 ;  /* 0x0000000000017941 */ /* 0x000fea0003800200 */
.L_x_3417:
        /* <DEDUP_REMOVED lines=46> */
.L_x_3422:
[----:B------:R-:W-:Y:S05]  /*bfe0*/  BSYNC.RECONVERGENT B0 ;  /* 0x0000000000007941 */ /* 0x000fea0003800200 */
.L_x_3421:
[----:B-----5:R1:W-:Y:S01]  /*bff0*/  STS.128 [R161+0x2800], R8 ;  /* 0x00280008a1007388 */ /* 0x0203e20000000c00 */
[----:B------:R-:W-:Y:S05]  /*c000*/  BRA `(.L_x_3398) ;  /* 0x0000002000787947 */ /* 0x000fea0003800000 */
.L_x_3400:
        /* <DEDUP_REMOVED lines=94> */
.L_x_3428:
[----:B------:R-:W-:Y:S05]  /*c5f0*/  BSYNC.RECONVERGENT B0 ;  /* 0x0000000000007941 */ /* 0x000fea0003800200 */
.L_x_3427:
[----:B-----5:R-:W-:Y:S01]  /*c600*/  IMAD.MOV.U32 R6, RZ, RZ, R22 ;  /* 0x000000ffff067224 */ /* 0x020fe200078e0016 */
[----:B------:R-:W-:Y:S01]  /*c610*/  MOV R4, R20 ;  /* 0x0000001400047202 */ /* 0x000fe20000000f00 */
[----:B------:R-:W-:Y:S01]  /*c620*/  IMAD.MOV.U32 R7, RZ, RZ, R23 ;  /* 0x000000ffff077224 */ /* 0x000fe200078e0017 */
[----:B------:R-:W-:Y:S02]  /*c630*/  MOV R5, R21 ;  /* 0x0000001500057202 */ /* 0x000fe40000000f00 */
.L_x_3426:
[----:B------:R-:W-:Y:S05]  /*c640*/  BSYNC.RECONVERGENT B1 ;  /* 0x0000000000017941 */ /* 0x000fea0003800200 */
.L_x_3425:
        /* <DEDUP_REMOVED lines=86> */
.L_x_3432:
[----:B------:R-:W-:Y:S05]  /*cbb0*/  BSYNC.RECONVERGENT B0 ;  /* 0x0000000000007941 */ /* 0x000fea0003800200 */
.L_x_3431:
[----:B-----5:R1:W-:Y:S02]  /*cbc0*/  STS.128 [R161+0x1000], R20 ;  /* 0x00100014a1007388 */ /* 0x0203e40000000c00 */
.L_x_3430:
[----:B------:R-:W-:Y:S05]  /*cbd0*/  BSYNC.RECONVERGENT B1 ;  /* 0x0000000000017941 */ /* 0x000fea0003800200 */
.L_x_3429:
        /* <DEDUP_REMOVED lines=84> */
.L_x_3434:
[----:B------:R-:W-:Y:S05]  /*d120*/  BSYNC.RECONVERGENT B0 ;  /* 0x0000000000007941 */ /* 0x000fea0003800200 */
.L_x_3433:
[----:B-----5:R1:W-:Y:S02]  /*d130*/  STS.128 [R161+0x2000], R20 ;  /* 0x00200014a1007388 */ /* 0x0203e40000000c00 */
.L_x_3424:
[----:B------:R-:W-:Y:S05]  /*d140*/  BSYNC.RECONVERGENT B2 ;  /* 0x0000000000027941 */ /* 0x000fea0003800200 */
.L_x_3423:
        /* <DEDUP_REMOVED lines=90> */
.L_x_3438:
[----:B------:R-:W-:Y:S05]  /*d6f0*/  BSYNC.RECONVERGENT B0 ;  /* 0x0000000000007941 */ /* 0x000fea0003800200 */
.L_x_3437:
[----:B-----5:R1:W-:Y:S02]  /*d700*/  STS.128 [R161+0x800], R20 ;  /* 0x00080014a1007388 */ /* 0x0203e40000000c00 */
.L_x_3436:
[----:B------:R-:W-:Y:S05]  /*d710*/  BSYNC.RECONVERGENT B1 ;  /* 0x0000000000017941 */ /* 0x000fea0003800200 */
.L_x_3435:
        /* <DEDUP_REMOVED lines=85> */
.L_x_3442:
[----:B------:R-:W-:Y:S05]  /*dc70*/  BSYNC.RECONVERGENT B0 ;  /* 0x0000000000007941 */ /* 0x000fea0003800200 */
.L_x_3441:
[----:B-----5:R1:W-:Y:S02]  /*dc80*/  STS.128 [R161+0x1800], R20 ;  /* 0x00180014a1007388 */ /* 0x0203e40000000c00 */
.L_x_3440:
[----:B------:R-:W-:Y:S05]  /*dc90*/  BSYNC.RECONVERGENT B1 ;  /* 0x0000000000017941 */ /* 0x000fea0003800200 */
.L_x_3439:
        /* <DEDUP_REMOVED lines=83> */
.L_x_3444:
[----:B------:R-:W-:Y:S05]  /*e1d0*/  BSYNC.RECONVERGENT B0 ;  /* 0x0000000000007941 */ /* 0x000fea0003800200 */
.L_x_3443:
[----:B-----5:R1:W-:Y:S02]  /*e1e0*/  STS.128 [R161+0x2800], R20 ;  /* 0x00280014a1007388 */ /* 0x0203e40000000c00 */
.L_x_3398:
[----:B------:R-:W-:Y:S05]  /*e1f0*/  BSYNC.RECONVERGENT B3 ;  /* 0x0000000000037941 */ /* 0x000fea0003800200 */
.L_x_3393:
[----:B---3--:R-:W-:Y:S01]  /*e200*/  IADD3 R5, PT, PT, -R70, R61, RZ ;  /* 0x0000003d46057210 */ /* 0x008fe20007ffe1ff */
        /* <DEDUP_REMOVED lines=19> */
[----:B---3--:R-:W-:-:S05]  /*e340*/  MOV R144, R150 ;  /* 0x0000009600907202 */ /* 0x008fca0000000f00 */
[----:B------:R-:W-:Y:S01]  /*e350*/  @!PT LDS RZ, [RZ] ;  /* 0x00000000fffff984 */ /* 0x000fe20000000800 */
[----:B------:R-:W-:Y:S01]  /*e360*/  @!PT LDS RZ, [RZ] ;  /* 0x00000000fffff984 */ /* 0x000fe20000000800 */
[----:B------:R-:W-:Y:S01]  /*e370*/  @!PT LDS RZ, [RZ] ;  /* 0x00000000fffff984 */ /* 0x000fe20000000800 */
[----:B------:R3:W-:Y:S01]  /*e380*/  LDGSTS.E.BYPASS.LTC128B.128 [R161+0x7000], desc[UR4][R144.64+0x80] ;  /* 0x0700008090a17fae */ /* 0x0007e2000b981a04 */
[----:B------:R-:W-:Y:S05]  /*e390*/  BRA `(.L_x_3446) ;  /* 0x0000000000047947 */ /* 0x000fea0003800000 */
.L_x_3447:
[----:B------:R1:W-:Y:S02]  /*e3a0*/  STS.128 [R161+0x7000], RZ ;  /* 0x007000ffa1007388 */ /* 0x0003e40000000c00 */
.L_x_3446:
[----:B------:R-:W-:Y:S05]  /*e3b0*/  BSYNC.RECONVERGENT B0 ;  /* 0x0000000000007941 */ /* 0x000fea0003800200 */
.L_x_3445:
        /* <DEDUP_REMOVED lines=24> */
.L_x_3450:
[----:B------:R4:W-:Y:S02]  /*e540*/  STS.128 [R161+0x7800], RZ ;  /* 0x007800ffa1007388 */ /* 0x0009e40000000c00 */
.L_x_3449:
[----:B------:R-:W-:Y:S05]  /*e550*/  BSYNC.RECONVERGENT B0 ;  /* 0x0000000000007941 */ /* 0x000fea0003800200 */
.L_x_3448:
        /* <DEDUP_REMOVED lines=25> */
.L_x_3453:
[----:B------:R4:W-:Y:S02]  /*e6f0*/  STS.128 [R161+0x8000], RZ ;  /* 0x008000ffa1007388 */ /* 0x0009e40000000c00 */
.L_x_3452:
[----:B------:R-:W-:Y:S05]  /*e700*/  BSYNC.RECONVERGENT B0 ;  /* 0x0000000000007941 */ /* 0x000fea0003800200 */
.L_x_3451:
[----:B------:R-:W-:Y:S01]  /*e710*/  IADD3 R0, PT, PT, R104, 0x60, RZ ;  /* 0x0000006068007810 */ /* 0x000fe20007ffe0ff */
[----:B------:R-:W-:Y:S03]  /*e720*/  BSSY.RECONVERGENT B0, `(.L_x_3454) ;  /* 0x0000019000007945 */ /* 0x000fe60003800200 */
[----:B------:R-:W-:-:S13]  /*e730*/  ISETP.GE.AND P0, PT, R0, R5, PT ;  /* 0x000000050000720c */ /* 0x000fda0003f06270 */
[----:B------:R-:W-:Y:S05]  /*e740*/  @P0 BRA `(.L_x_3455) ;  /* 0x0000000000580947 */ /* 0x000fea0003800000 */
[----:B---3--:R-:W-:Y:S01]  /*e750*/  IMAD.MOV.U32 R144, RZ, RZ, R150 ;  /* 0x000000ffff907224 */ /* 0x008fe200078e0096 */
        /* <DEDUP_REMOVED lines=21> */
.L_x_3455:
[----:B------:R-:W-:Y:S05]  /*e8b0*/  BSYNC.RECONVERGENT B0 ;  /* 0x0000000000007941 */ /* 0x000fea0003800200 */
.L_x_3454:
        /* <DEDUP_REMOVED lines=11> */
[----:B------:R-:W2:Y:S01]  /*e970*/  LD.E R3, desc[UR4][R8.64] ;  /* 0x0000000408037980 */ /* 0x000ea2000c101900 */
[----:B----4-:R-:W2:Y:S01]  /*e980*/  MUFU.RCP R4, R4 ;  /* 0x0000000400047308 */ /* 0x010ea20000001000 */
[----:B------:R-:W-:-:S04]  /*e990*/  DEPBAR.LE SB0, 0x0 ;  /* 0x000080000000791a */ /* 0x000fc80000000000 */
[----:B------:R-:W-:Y:S01]  /*e9a0*/  BSSY.RECONVERGENT B0, `(.L_x_3456) ;  /* 0x000001e000007945 */ /* 0x000fe20003800200 */
[----:B------:R-:W-:Y:S01]  /*e9b0*/  BAR.SYNC.DEFER_BLOCKING 0x0 ;  /* 0x0000000000007b1d */ /* 0x000fe20000010000 */
[----:B--2---:R-:W-:-:S05]  /*e9c0*/  FMUL.FTZ R3, R3, R4 ;  /* 0x0000000403037220 */ /* 0x004fca0000410000 */
        /* <DEDUP_REMOVED lines=22> */
.L_x_3458:
[----:B------:R3:W-:Y:S01]  /*eb30*/  STS.128 [R161+0xd000], RZ ;  /* 0x00d000ffa1007388 */ /* 0x0007e20000000c00 */
[----:B------:R-:W-:Y:S05]  /*eb40*/  BRA `(.L_x_3459) ;  /* 0x00000000000c7947 */ /* 0x000fea0003800000 */
.L_x_3457:
[----:B------:R1:W-:Y:S04]  /*eb50*/  STS.128 [R161+0x9000], RZ ;  /* 0x009000ffa1007388 */ /* 0x0003e80000000c00 */
[----:B------:R1:W-:Y:S04]  /*eb60*/  STS.128 [R161+0xb000], RZ ;  /* 0x00b000ffa1007388 */ /* 0x0003e80000000c00 */
[----:B------:R1:W-:Y:S02]  /*eb70*/  STS.128 [R161+0xd000], RZ ;  /* 0x00d000ffa1007388 */ /* 0x0003e40000000c00 */
.L_x_3459:
[----:B------:R-:W-:Y:S05]  /*eb80*/  BSYNC.RECONVERGENT B0 ;  /* 0x0000000000007941 */ /* 0x000fea0003800200 */
.L_x_3456:
        /* <DEDUP_REMOVED lines=27> */
.L_x_3462:
[----:B------:R1:W-:Y:S02]  /*ed40*/  STS.128 [R161+0xd800], RZ ;  /* 0x00d800ffa1007388 */ /* 0x0003e40000000c00 */
.L_x_3461:
[----:B------:R-:W-:Y:S05]  /*ed50*/  BSYNC.RECONVERGENT B0 ;  /* 0x0000000000007941 */ /* 0x000fea0003800200 */
.L_x_3460:
        /* <DEDUP_REMOVED lines=27> */
.L_x_3465:
[----:B------:R1:W-:Y:S02]  /*ef10*/  STS.128 [R161+0xe000], RZ ;  /* 0x00e000ffa1007388 */ /* 0x0003e40000000c00 */
.L_x_3464:
[----:B------:R-:W-:Y:S05]  /*ef20*/  BSYNC.RECONVERGENT B0 ;  /* 0x0000000000007941 */ /* 0x000fea0003800200 */
.L_x_3463:
        /* <DEDUP_REMOVED lines=31> */
.L_x_3468:
[----:B------:R1:W-:Y:S02]  /*f120*/  STS.128 [R161+0xe800], RZ ;  /* 0x00e800ffa1007388 */ /* 0x0003e40000000c00 */
.L_x_3467:
[----:B------:R-:W-:Y:S05]  /*f130*/  BSYNC.RECONVERGENT B0 ;  /* 0x0000000000007941 */ /* 0x000fea0003800200 */
.L_x_3466:
[----:B------:R-:W-:Y:S01]  /*f140*/  IMAD R144, R49, 0x2, R48 ;  /* 0x0000000231907824 */ /* 0x000fe200078e0230 */
[----:B------:R-:W-:Y:S01]  /*f150*/  LEA R143, R47, R48, 0x1 ;  /* 0x000000302f8f7211 */ /* 0x000fe200078e08ff */
[----:B------:R-:W0:Y:S01]  /*f160*/  LDGDEPBAR ;  /* 0x00000000000079af */ /* 0x000e220000000000 */
[----:B------:R-:W-:Y:S01]  /*f170*/  ISETP.NE.AND P6, PT, R60, 0x1, PT ;  /* 0x000000013c00780c */ /* 0x000fe20003fc5270 */
[C---:B------:R-:W-:Y:S01]  /*f180*/  IMAD R0, R5.reuse, 0x2, R144 ;  /* 0x0000000205007824 */ /* 0x040fe200078e0290 */
[----:B------:R-:W-:Y:S01]  /*f190*/  LEA R141, R5, R143, 0x1 ;  /* 0x0000008f058d7211 */ /* 0x000fe200078e08ff */
[----:B------:R-:W-:Y:S01]  /*f1a0*/  LDSM.16.M88.4 R88, [R144] ;  /* 0x000000009058783b */ /* 0x000fe20000000200 */
[----:B------:R-:W-:Y:S01]  /*f1b0*/  BSSY.RECONVERGENT B1, `(.L_x_3469) ;  /* 0x0000133000017945 */ /* 0x000fe20003800200 */
[----:B------:R-:W-:Y:S02]  /*f1c0*/  VIADD R162, R62, 0xffffff80 ;  /* 0xffffff803ea27836 */ /* 0x000fe40000000000 */
[----:B------:R-:W2:Y:S04]  /*f1d0*/  LDSM.16.M88.4 R40, [R143+0x3000] ;  /* 0x003000008f28783b */ /* 0x000ea80000000200 */
[----:B------:R-:W3:Y:S04]  /*f1e0*/  LDSM.16.M88.4 R32, [R143+0x3400] ;  /* 0x003400008f20783b */ /* 0x000ee80000000200 */
[----:B-----5:R-:W4:Y:S04]  /*f1f0*/  LDSM.16.M88.4 R24, [R143+0x3800] ;  /* 0x003800008f18783b */ /* 0x020f280000000200 */
[----:B------:R-:W1:Y:S04]  /*f200*/  LDSM.16.M88.4 R16, [R143+0x3c00] ;  /* 0x003c00008f10783b */ /* 0x000e680000000200 */
[----:B------:R-:W1:Y:S04]  /*f210*/  LDSM.16.M88.4 R8, [R143+0x4000] ;  /* 0x004000008f08783b */ /* 0x000e680000000200 */
[----:B------:R-:W1:Y:S04]  /*f220*/  LDSM.16.M88.4 R108, [R143+0x4400] ;  /* 0x004400008f6c783b */ /* 0x000e680000000200 */
[----:B------:R-:W1:Y:S04]  /*f230*/  LDSM.16.M88.4 R96, [R143+0x4800] ;  /* 0x004800008f60783b */ /* 0x000e680000000200 */
[----:B------:R-:W1:Y:S04]  /*f240*/  LDSM.16.M88.4 R52, [R143+0x4c00] ;  /* 0x004c00008f34783b */ /* 0x000e680000000200 */
[----:B------:R-:W-:Y:S04]  /*f250*/  LDSM.16.M88.4 R68, [R0] ;  /* 0x000000000044783b */ /* 0x000fe80000000200 */
        /* <DEDUP_REMOVED lines=10> */
[C---:B----4-:R-:W-:Y:S03]  /*f300*/  HMMA.16816.F32 R28, R88.reuse, R24, RZ ;  /* 0x00000018581c723c */ /* 0x050fe600000018ff */
[----:B------:R-:W-:Y:S04]  /*f310*/  LDSM.16.M88.4 R132, [R141+0x5000] ;  /* 0x005000008d84783b */ /* 0x000fe80000000200 */
[----:B------:R-:W-:Y:S01]  /*f320*/  LDSM.16.M88.4 R128, [R141+0x5400] ;  /* 0x005400008d80783b */ /* 0x000fe20000000200 */
[C---:B-1----:R-:W-:Y:S03]  /*f330*/  HMMA.16816.F32 R20, R88.reuse, R16, RZ ;  /* 0x000000105814723c */ /* 0x042fe600000018ff */
        /* <DEDUP_REMOVED lines=16> */
[----:B------:R-:W3:Y:S07]  /*f440*/  LDSM.16.M88.4 R48, [R141+0x4800] ;  /* 0x004800008d30783b */ /* 0x000eee0000000200 */
[C---:B--2---:R-:W-:Y:S08]  /*f450*/  HMMA.16816.F32 R36, R68.reuse, R56, R36 ;  /* 0x000000384424723c */ /* 0x044ff00000001824 */
[C---:B------:R-:W-:Y:S01]  /*f460*/  HMMA.16816.F32 R32, R68.reuse, R58, R32 ;  /* 0x0000003a4420723c */ /* 0x040fe20000001820 */
[----:B------:R-:W2:Y:S07]  /*f470*/  LDSM.16.M88.4 R56, [R144+0x1000] ;  /* 0x001000009038783b */ /* 0x000eae0000000200 */
[C---:B------:R-:W-:Y:S08]  /*f480*/  HMMA.16816.F32 R20, R68.reuse, R72, R20 ;  /* 0x000000484414723c */ /* 0x040ff00000001814 */
[C---:B------:R-:W-:Y:S01]  /*f490*/  HMMA.16816.F32 R16, R68.reuse, R74, R16 ;  /* 0x0000004a4410723c */ /* 0x040fe20000001810 */
[----:B------:R-:W4:Y:S07]  /*f4a0*/  LDSM.16.M88.4 R72, [R143+0x5400] ;  /* 0x005400008f48783b */ /* 0x000f2e0000000200 */
        /* <DEDUP_REMOVED lines=16> */
[C---:B--2---:R-:W-:Y:S08]  /*f5b0*/  HMMA.16816.F32 R44, R56.reuse, R64, R44 ;  /* 0x00000040382c723c */ /* 0x044ff0000000182c */
[C---:B------:R-:W-:Y:S01]  /*f5c0*/  HMMA.16816.F32 R40, R56.reuse, R66, R40 ;  /* 0x000000423828723c */ /* 0x040fe20000001828 */
[----:B------:R-:W2:Y:S07]  /*f5d0*/  LDSM.16.M88.4 R64, [R143+0x6c00] ;  /* 0x006c00008f40783b */ /* 0x000eae0000000200 */
[C---:B----4-:R-:W-:Y:S08]  /*f5e0*/  HMMA.16816.F32 R36, R56.reuse, R72, R36 ;  /* 0x000000483824723c */ /* 0x050ff00000001824 */
[C---:B------:R-:W-:Y:S01]  /*f5f0*/  HMMA.16816.F32 R32, R56.reuse, R74, R32 ;  /* 0x0000004a3820723c */ /* 0x040fe20000001820 */
[----:B------:R-:W-:Y:S07]  /*f600*/  LDSM.16.M88.4 R72, [R0+0x1000] ;  /* 0x001000000048783b */ /* 0x000fee0000000200 */
        /* <DEDUP_REMOVED lines=78> */
[C---:B-1----:R-:W-:Y:S08]  /*faf0*/  HMMA.16816.F32 R100, R84.reuse, R52, R100 ;  /* 0x000000345464723c */ /* 0x042ff00000001864 */
[C---:B------:R-:W-:Y:S08]  /*fb00*/  HMMA.16816.F32 R96, R84.reuse, R54, R96 ;  /* 0x000000365460723c */ /* 0x040ff00000001860 */
[C---:B---3--:R-:W-:Y:S08]  /*fb10*/  HMMA.16816.F32 R92, R84.reuse, R48, R92 ;  /* 0x00000030545c723c */ /* 0x048ff0000000185c */
        /* <DEDUP_REMOVED lines=16> */
.L_x_3472:
        /* <DEDUP_REMOVED lines=60> */
.L_x_3473:
[----:B------:R-:W-:Y:S05]  /*ffe0*/  BSYNC.RECONVERGENT B0 ;  /* 0x0000000000007941 */ /* 0x000fea0003800200 */
.L_x_3471:
        /* <DEDUP_REMOVED lines=76> */
.L_x_3475:
[----:B------:R3:W-:Y:S02]  /*104b0*/  STS.128 [R161+0x8800], RZ ;  /* 0x008800ffa1007388 */ /* 0x0007e40000000c00 */
.L_x_3476:
[----:B------:R-:W-:Y:S05]  /*104c0*/  BSYNC.RECONVERGENT B0 ;  /* 0x0000000000007941 */ /* 0x000fea0003800200 */
.L_x_3474:
[----:B------:R-:W0:Y:S02]  /*104d0*/  LDGDEPBAR ;  /* 0x00000000000079af */ /* 0x000e240000000000 */
.L_x_3470:
[----:B------:R-:W-:Y:S05]  /*104e0*/  BSYNC.RECONVERGENT B1 ;  /* 0x0000000000017941 */ /* 0x000fea0003800200 */
.L_x_3469:
[----:B--2---:R-:W-:Y:S01]  /*104f0*/  LOP3.LUT R49, R104, 0x7, RZ, 0xc0, !PT ;  /* 0x0000000768317812 */ /* 0x004fe200078ec0ff */
[----:B------:R-:W-:Y:S01]  /*10500*/  IMAD R2, R63, 0x2, R162 ;  /* 0x000000023f027824 */ /* 0x000fe200078e02a2 */
[----:B------:R-:W-:-:S03]  /*10510*/  SHF.R.U32.HI R48, RZ, 0x1, R155 ;  /* 0x00000001ff307819 */ /* 0x000fc6000001169b */
[C---:B------:R-:W-:Y:S01]  /*10520*/  VIADD R6, R2.reuse, 0x1 ;  /* 0x0000000102067836 */ /* 0x040fe20000000000 */
[----:B------:R-:W-:Y:S01]  /*10530*/  LOP3.LUT R0, R49, 0x1f0, R48, 0xf8, !PT ;  /* 0x000001f031007812 */ /* 0x000fe200078ef830 */
[C---:B------:R-:W-:Y:S01]  /*10540*/  VIADD R64, R2.reuse, 0x18 ;  /* 0x0000001802407836 */ /* 0x040fe20000000000 */
[CC--:B------:R-:W-:Y:S01]  /*10550*/  ISETP.GE.AND P1, PT, R2.reuse, R61.reuse, PT ;  /* 0x0000003d0200720c */ /* 0x0c0fe20003f26270 */
[C---:B------:R-:W-:Y:S01]  /*10560*/  VIADD R65, R2.reuse, 0x8 ;  /* 0x0000000802417836 */ /* 0x040fe20000000000 */
[----:B------:R-:W-:Y:S01]  /*10570*/  IADD3 R0, PT, PT, -R163, R0, R158 ;  /* 0x00000000a3007210 */ /* 0x000fe20007ffe19e */
[----:B------:R-:W-:Y:S01]  /*10580*/  VIADD R74, R2, 0x19 ;  /* 0x00000019024a7836 */ /* 0x000fe20000000000 */
[-C--:B------:R-:W-:Y:S01]  /*10590*/  ISETP.GE.AND P0, PT, R6, R61.reuse, PT ;  /* 0x0000003d0600720c */ /* 0x080fe20003f06270 */
[----:B------:R-:W-:Y:S01]  /*105a0*/  VIADD R68, R2, 0x28 ;  /* 0x0000002802447836 */ /* 0x000fe20000000000 */
[----:B------:R-:W-:Y:S01]  /*105b0*/  ISETP.GE.AND P5, PT, R65, R61, PT ;  /* 0x0000003d4100720c */ /* 0x000fe20003fa6270 */
[----:B------:R-:W-:-:S02]  /*105c0*/  IMAD.IADD R0, R0, 0x1, R61 ;  /* 0x0000000100007824 */ /* 0x000fc400078e023d */
[----:B------:R-:W-:Y:S02]  /*105d0*/  VIADD R58, R2, 0x31 ;  /* 0x00000031023a7836 */ /* 0x000fe40000000000 */
[C---:B------:R-:W-:Y:S02]  /*105e0*/  IMAD.IADD R4, R0.reuse, 0x1, -R6 ;  /* 0x0000000100047824 */ /* 0x040fe400078e0a06 */
[C---:B------:R-:W-:Y:S02]  /*105f0*/  IMAD.IADD R69, R0.reuse, 0x1, -R64 ;  /* 0x0000000100457824 */ /* 0x040fe400078e0a40 */
[C---:B------:R-:W-:Y:S01]  /*10600*/  IMAD.IADD R65, R0.reuse, 0x1, -R65 ;  /* 0x0000000100417824 */ /* 0x040fe200078e0a41 */
[----:B------:R-:W-:Y:S01]  /*10610*/  IABS R4, R4 ;  /* 0x0000000400047213 */ /* 0x000fe20000000000 */
[----:B------:R-:W-:Y:S01]  /*10620*/  IMAD.IADD R183, R0, 0x1, -R68 ;  /* 0x0000000100b77824 */ /* 0x000fe200078e0a44 */
[----:B------:R-:W-:Y:S01]  /*10630*/  IABS R69, R69 ;  /* 0x0000004500457213 */ /* 0x000fe20000000000 */
[C---:B------:R-:W-:Y:S01]  /*10640*/  VIADD R54, R2.reuse, 0x39 ;  /* 0x0000003902367836 */ /* 0x040fe20000000000 */
[----:B-1----:R-:W-:Y:S01]  /*10650*/  I2FP.F32.S32 R50, R4 ;  /* 0x0000000400327245 */ /* 0x002fe20000201400 */
[C---:B------:R-:W-:Y:S01]  /*10660*/  VIADD R4, R2.reuse, 0x9 ;  /* 0x0000000902047836 */ /* 0x040fe20000000000 */
[----:B------:R-:W-:Y:S01]  /*10670*/  I2FP.F32.S32 R69, R69 ;  /* 0x0000004500457245 */ /* 0x000fe20000201400 */
[----:B------:R-:W-:Y:S01]  /*10680*/  VIADD R78, R2, 0x10 ;  /* 0x00000010024e7836 */ /* 0x000fe20000000000 */
[----:B------:R-:W-:Y:S01]  /*10690*/  IABS R65, R65 ;  /* 0x0000004100417213 */ /* 0x000fe20000000000 */
[C---:B------:R-:W-:Y:S01]  /*106a0*/  IMAD.IADD R52, R0.reuse, 0x1, -R4 ;  /* 0x0000000100347824 */ /* 0x040fe200078e0a04 */
[----:B------:R-:W-:Y:S01]  /*106b0*/  IABS R183, R183 ;  /* 0x000000b700b77213 */ /* 0x000fe20000000000 */
[C---:B------:R-:W-:Y:S01]  /*106c0*/  FFMA.FTZ R69, -R3.reuse, R69, R32 ;  /* 0x0000004503457223 */ /* 0x040fe20000010120 */
[----:B------:R-:W-:Y:S01]  /*106d0*/  I2FP.F32.S32 R65, R65 ;  /* 0x0000004100417245 */ /* 0x000fe20000201400 */
[C---:B------:R-:W-:Y:S01]  /*106e0*/  FFMA.FTZ R73, -R3.reuse, R50, R45 ;  /* 0x0000003203497223 */ /* 0x040fe2000001012d */
[----:B------:R-:W-:Y:S01]  /*106f0*/  IABS R52, R52 ;  /* 0x0000003400347213 */ /* 0x000fe20000000000 */
[C---:B------:R-:W-:Y:S01]  /*10700*/  IMAD.IADD R45, R0.reuse, 0x1, -R78 ;  /* 0x00000001002d7824 */ /* 0x040fe200078e0a4e */
[----:B------:R-:W-:Y:S01]  /*10710*/  I2FP.F32.S32 R183, R183 ;  /* 0x000000b700b77245 */ /* 0x000fe20000201400 */
[C---:B------:R-:W-:Y:S01]  /*10720*/  FFMA.FTZ R65, -R3.reuse, R65, R40 ;  /* 0x0000004103417223 */ /* 0x040fe20000010128 */
[----:B------:R-:W-:Y:S01]  /*10730*/  I2FP.F32.S32 R52, R52 ;  /* 0x0000003400347245 */ /* 0x000fe20000201400 */
[C---:B------:R-:W-:Y:S01]  /*10740*/  IMAD.IADD R40, R0.reuse, 0x1, -R74 ;  /* 0x0000000100287824 */ /* 0x040fe200078e0a4a */
[----:B------:R-:W-:Y:S01]  /*10750*/  IABS R45, R45 ;  /* 0x0000002d002d7213 */ /* 0x000fe20000000000 */
[----:B------:R-:W-:Y:S01]  /*10760*/  FFMA.FTZ R183, -R3, R183, R24 ;  /* 0x000000b703b77223 */ /* 0x000fe20000010118 */
[----:B------:R-:W-:-:S02]  /*10770*/  IMAD.IADD R24, R0, 0x1, -R54 ;  /* 0x0000000100187824 */ /* 0x000fc400078e0a36 */
[C---:B------:R-:W-:Y:S01]  /*10780*/  FFMA.FTZ R57, -R3.reuse, R52, R41 ;  /* 0x0000003403397223 */ /* 0x040fe20000010129 */
[C---:B------:R-:W-:Y:S01]  /*10790*/  VIADD R52, R2.reuse, 0x29 ;  /* 0x0000002902347836 */ /* 0x040fe20000000000 */
[----:B------:R-:W-:Y:S01]  /*107a0*/  IABS R40, R40 ;  /* 0x0000002800287213 */ /* 0x000fe20000000000 */
[----:B------:R-:W-:Y:S01]  /*107b0*/  VIADD R76, R2, 0x11 ;  /* 0x00000011024c7836 */ /* 0x000fe20000000000 */
[----:B------:R-:W-:Y:S01]  /*107c0*/  IABS R24, R24 ;  /* 0x0000001800187213 */ /* 0x000fe20000000000 */
[C---:B------:R-:W-:Y:S01]  /*107d0*/  IMAD.IADD R32, R0.reuse, 0x1, -R52 ;  /* 0x0000000100207824 */ /* 0x040fe200078e0a34 */
[----:B------:R-:W-:Y:S01]  /*107e0*/  I2FP.F32.S32 R40, R40 ;  /* 0x0000002800287245 */ /* 0x000fe20000201400 */
[----:B------:R-:W-:Y:S01]  /*107f0*/  IMAD.IADD R50, R0, 0x1, -R76 ;  /* 0x0000000100327824 */ /* 0x000fe200078e0a4c */
[----:B------:R-:W-:Y:S01]  /*10800*/  I2FP.F32.S32 R24, R24 ;  /* 0x0000001800187245 */ /* 0x000fe20000201400 */
[C---:B------:R-:W-:Y:S01]  /*10810*/  VIADD R70, R2.reuse, 0x21 ;  /* 0x0000002102467836 */ /* 0x040fe20000000000 */
[----:B------:R-:W-:Y:S01]  /*10820*/  IABS R32, R32 ;  /* 0x0000002000207213 */ /* 0x000fe20000000000 */
[C---:B------:R-:W-:Y:S01]  /*10830*/  FFMA.FTZ R7, -R3.reuse, R40, R33 ;  /* 0x0000002803077223 */ /* 0x040fe20000010121 */
[----:B------:R-:W-:Y:S01]  /*10840*/  I2FP.F32.S32 R45, R45 ;  /* 0x0000002d002d7245 */ /* 0x000fe20000201400 */
[C---:B------:R-:W-:Y:S01]  /*10850*/  FFMA.FTZ R17, -R3.reuse, R24, R17 ;  /* 0x0000001803117223 */ /* 0x040fe20000010111 */
[----:B------:R-:W-:Y:S01]  /*10860*/  I2FP.F32.S32 R32, R32 ;  /* 0x0000002000207245 */ /* 0x000fe20000201400 */
[----:B------:R-:W-:Y:S01]  /*10870*/  VIADD R24, R2, 0x58 ;  /* 0x0000005802187836 */ /* 0x000fe20000000000 */
[----:B------:R-:W-:Y:S01]  /*10880*/  ISETP.GE.AND P3, PT, R78, R61, PT ;  /* 0x0000003d4e00720c */ /* 0x000fe20003f66270 */
[C---:B------:R-:W-:Y:S01]  /*10890*/  FFMA.FTZ R45, -R3.reuse, R45, R36 ;  /* 0x0000002d032d7223 */ /* 0x040fe20000010124 */
[----:B------:R-:W-:Y:S01]  /*108a0*/  IABS R50, R50 ;  /* 0x0000003200327213 */ /* 0x000fe20000000000 */
[C---:B------:R-:W-:Y:S01]  /*108b0*/  FFMA.FTZ R181, -R3.reuse, R32, R25 ;  /* 0x0000002003b57223 */ /* 0x040fe20000010119 */
[----:B------:R-:W-:Y:S01]  /*108c0*/  IMAD.IADD R32, R0, 0x1, -R58 ;  /* 0x0000000100207824 */ /* 0x000fe200078e0a3a */
[-C--:B------:R-:W-:Y:S01]  /*108d0*/  ISETP.GE.AND P2, PT, R76, R61.reuse, PT ;  /* 0x0000003d4c00720c */ /* 0x080fe20003f46270 */
[----:B------:R-:W-:Y:S01]  /*108e0*/  VIADD R72, R2, 0x20 ;  /* 0x0000002002487836 */ /* 0x000fe20000000000 */
[----:B------:R-:W-:Y:S01]  /*108f0*/  I2FP.F32.S32 R50, R50 ;  /* 0x0000003200327245 */ /* 0x000fe20000201400 */
[----:B------:R-:W-:Y:S01]  /*10900*/  IMAD.IADD R36, R0, 0x1, -R70 ;  /* 0x0000000100247824 */ /* 0x000fe200078e0a46 */
[----:B------:R-:W-:Y:S01]  /*10910*/  IABS R32, R32 ;  /* 0x0000002000207213 */ /* 0x000fe20000000000 */
[----:B------:R-:W-:Y:S01]  /*10920*/  VIADD R56, R2, 0x38 ;  /* 0x0000003802387836 */ /* 0x000fe20000000000 */
[----:B------:R-:W-:Y:S01]  /*10930*/  ISETP.GE.AND P4, PT, R4, R61, PT ;  /* 0x0000003d0400720c */ /* 0x000fe20003f86270 */
[----:B------:R-:W-:Y:S01]  /*10940*/  FFMA.FTZ R71, -R3, R50, R37 ;  /* 0x0000003203477223 */ /* 0x000fe20000010125 */
[----:B------:R-:W-:Y:S01]  /*10950*/  I2FP.F32.S32 R32, R32 ;  /* 0x0000002000207245 */ /* 0x000fe20000201400 */
[C---:B------:R-:W-:Y:S01]  /*10960*/  IMAD.IADD R37, R0.reuse, 0x1, -R72 ;  /* 0x0000000100257824 */ /* 0x040fe200078e0a48 */
[----:B------:R-:W-:Y:S01]  /*10970*/  IABS R36, R36 ;  /* 0x0000002400247213 */ /* 0x000fe20000000000 */
[----:B------:R-:W-:Y:S01]  /*10980*/  IMAD.IADD R171, R0, 0x1, -R56 ;  /* 0x0000000100ab7824 */ /* 0x000fe200078e0a38 */
[----:B------:R-:W-:Y:S01]  /*10990*/  FSEL R73, R73, -INF , !P0 ;  /* 0xff80000049497808 */ /* 0x000fe20004000000 */
[C---:B------:R-:W-:Y:S01]  /*109a0*/  FFMA.FTZ R33, -R3.reuse, R32, R21 ;  /* 0x0000002003217223 */ /* 0x040fe20000010115 */
[C---:B------:R-:W-:Y:S01]  /*109b0*/  VIADD R32, R2.reuse, 0x50 ;  /* 0x0000005002207836 */ /* 0x040fe20000000000 */
[----:B------:R-:W-:Y:S01]  /*109c0*/  IABS R37, R37 ;  /* 0x0000002500257213 */ /* 0x000fe20000000000 */
[----:B------:R-:W-:Y:S01]  /*109d0*/  VIADD R50, R2, 0x41 ;  /* 0x0000004102327836 */ /* 0x000fe20000000000 */
[----:B------:R-:W-:Y:S01]  /*109e0*/  I2FP.F32.S32 R36, R36 ;  /* 0x0000002400247245 */ /* 0x000fe20000201400 */
[----:B------:R-:W-:Y:S01]  /*109f0*/  IMAD.IADD R21, R0, 0x1, -R32 ;  /* 0x0000000100157824 */ /* 0x000fe200078e0a20 */
[----:B------:R-:W-:Y:S01]  /*10a00*/  I2FP.F32.S32 R37, R37 ;  /* 0x0000002500257245 */ /* 0x000fe20000201400 */
[C---:B------:R-:W-:Y:S01]  /*10a10*/  VIADD R40, R2.reuse, 0x48 ;  /* 0x0000004802287836 */ /* 0x040fe20000000000 */
[----:B------:R-:W-:Y:S01]  /*10a20*/  IABS R171, R171 ;  /* 0x000000ab00ab7213 */ /* 0x000fe20000000000 */
[----:B------:R-:W-:Y:S01]  /*10a30*/  FFMA.FTZ R41, -R3, R36, R29 ;  /* 0x0000002403297223 */ /* 0x000fe2000001011d */
[----:B------:R-:W-:Y:S01]  /*10a40*/  IABS R21, R21 ;  /* 0x0000001500157213 */ /* 0x000fe20000000000 */
[----:B------:R-:W-:-:S02]  /*10a50*/  VIADD R36, R2, 0x49 ;  /* 0x0000004902247836 */ /* 0x000fc40000000000 */
[----:B------:R-:W-:Y:S01]  /*10a60*/  FFMA.FTZ R37, -R3, R37, R28 ;  /* 0x0000002503257223 */ /* 0x000fe2000001011c */
[----:B------:R-:W-:Y:S01]  /*10a70*/  VIADD R28, R2, 0x40 ;  /* 0x00000040021c7836 */ /* 0x000fe20000000000 */
[----:B------:R-:W-:Y:S01]  /*10a80*/  I2FP.F32.S32 R21, R21 ;  /* 0x0000001500157245 */ /* 0x000fe20000201400 */
[C---:B------:R-:W-:Y:S01]  /*10a90*/  IMAD.IADD R122, R0.reuse, 0x1, -R36 ;  /* 0x00000001007a7824 */ /* 0x040fe200078e0a24 */
[----:B------:R-:W-:Y:S01]  /*10aa0*/  I2FP.F32.S32 R171, R171 ;  /* 0x000000ab00ab7245 */ /* 0x000fe20000201400 */
[C---:B------:R-:W-:Y:S01]  /*10ab0*/  IMAD.IADD R25, R0.reuse, 0x1, -R28 ;  /* 0x0000000100197824 */ /* 0x040fe200078e0a1c */
[----:B------:R-:W-:Y:S01]  /*10ac0*/  FSEL R65, R65, -INF , !P5 ;  /* 0xff80000041417808 */ /* 0x000fe20006800000 */
[C---:B------:R-:W-:Y:S01]  /*10ad0*/  FFMA.FTZ R112, -R3.reuse, R21, R112 ;  /* 0x0000001503707223 */ /* 0x040fe20000010170 */
[C---:B------:R-:W-:Y:S01]  /*10ae0*/  IMAD.IADD R21, R0.reuse, 0x1, -R24 ;  /* 0x0000000100157824 */ /* 0x040fe200078e0a18 */
[----:B------:R-:W-:Y:S01]  /*10af0*/  IABS R122, R122 ;  /* 0x0000007a007a7213 */ /* 0x000fe20000000000 */
[----:B------:R-:W-:Y:S01]  /*10b00*/  FFMA.FTZ R171, -R3, R171, R16 ;  /* 0x000000ab03ab7223 */ /* 0x000fe20000010110 */
[----:B------:R-:W-:Y:S01]  /*10b10*/  IABS R25, R25 ;  /* 0x0000001900197213 */ /* 0x000fe20000000000 */
[C---:B------:R-:W-:Y:S01]  /*10b20*/  IMAD.IADD R16, R0.reuse, 0x1, -R50 ;  /* 0x0000000100107824 */ /* 0x040fe200078e0a32 */
[----:B------:R-:W-:Y:S01]  /*10b30*/  IABS R21, R21 ;  /* 0x0000001500157213 */ /* 0x000fe20000000000 */
[----:B------:R-:W-:Y:S01]  /*10b40*/  VIADD R51, R0, 0x8 ;  /* 0x0000000800337836 */ /* 0x000fe20000000000 */
[----:B------:R-:W-:Y:S01]  /*10b50*/  I2FP.F32.S32 R122, R122 ;  /* 0x0000007a007a7245 */ /* 0x000fe20000201400 */
[----:B------:R-:W-:Y:S01]  /*10b60*/  VIADD R62, R2, 0x30 ;  /* 0x00000030023e7836 */ /* 0x000fe20000000000 */
[----:B------:R-:W-:Y:S01]  /*10b70*/  I2FP.F32.S32 R21, R21 ;  /* 0x0000001500157245 */ /* 0x000fe20000201400 */
[----:B------:R-:W-:Y:S01]  /*10b80*/  IMAD.IADD R76, R51, 0x1, -R76 ;  /* 0x00000001334c7824 */ /* 0x000fe200078e0a4c */
[----:B------:R-:W-:Y:S01]  /*10b90*/  I2FP.F32.S32 R25, R25 ;  /* 0x0000001900197245 */ /* 0x000fe20000201400 */
[----:B------:R-:W-:Y:S01]  /*10ba0*/  FFMA.FTZ R122, -R3, R122, R9 ;  /* 0x0000007a037a7223 */ /* 0x000fe20000010109 */
[----:B------:R-:W-:-:S02]  /*10bb0*/  IMAD.IADD R9, R0, 0x1, -R2 ;  /* 0x0000000100097824 */ /* 0x000fc400078e0a02 */
[----:B------:R-:W-:Y:S01]  /*10bc0*/  FFMA.FTZ R108, -R3, R21, R108 ;  /* 0x00000015036c7223 */ /* 0x000fe2000001016c */
[----:B------:R-:W-:Y:S01]  /*10bd0*/  FSEL R21, R45, -INF , !P3 ;  /* 0xff8000002d157808 */ /* 0x000fe20005800000 */
[----:B------:R-:W-:Y:S01]  /*10be0*/  FFMA.FTZ R126, -R3, R25, R12 ;  /* 0x00000019037e7223 */ /* 0x000fe2000001010c */
[----:B------:R-:W2:Y:S01]  /*10bf0*/  LD.E R45, desc[UR4][R120.64+0xdc] ;  /* 0x0000dc04782d7980 */ /* 0x000ea2000c101900 */
[C---:B------:R-:W-:Y:S01]  /*10c00*/  IMAD.IADD R25, R0.reuse, 0x1, -R40 ;  /* 0x0000000100197824 */ /* 0x040fe200078e0a28 */
[----:B------:R-:W-:Y:S01]  /*10c10*/  IABS R16, R16 ;  /* 0x0000001000107213 */ /* 0x000fe20000000000 */
[C---:B------:R-:W-:Y:S01]  /*10c20*/  IMAD.IADD R78, R51.reuse, 0x1, -R78 ;  /* 0x00000001334e7824 */ /* 0x040fe200078e0a4e */
[----:B------:R-:W-:Y:S01]  /*10c30*/  IABS R9, R9 ;  /* 0x0000000900097213 */ /* 0x000fe20000000000 */
[C---:B------:R-:W-:Y:S01]  /*10c40*/  IMAD.IADD R6, R51.reuse, 0x1, -R6 ;  /* 0x0000000133067824 */ /* 0x040fe200078e0a06 */
[----:B------:R-:W-:Y:S01]  /*10c50*/  I2FP.F32.S32 R16, R16 ;  /* 0x0000001000107245 */ /* 0x000fe20000201400 */
[----:B------:R-:W-:Y:S01]  /*10c60*/  IMAD.IADD R4, R51, 0x1, -R4 ;  /* 0x0000000133047824 */ /* 0x000fe200078e0a04 */
        /* <DEDUP_REMOVED lines=8> */
[----:B------:R-:W-:Y:S01]  /*10cf0*/  IABS R78, R78 ;  /* 0x0000004e004e7213 */ /* 0x000fe20000000000 */
[C---:B------:R-:W-:Y:S01]  /*10d00*/  FFMA.FTZ R124, -R3.reuse, R25, R8 ;  /* 0x00000019037c7223 */ /* 0x040fe20000010108 */
[----:B------:R-:W-:Y:S01]  /*10d10*/  IMAD.IADD R13, R0, 0x1, -R16 ;  /* 0x00000001000d7824 */ /* 0x000fe200078e0a10 */
[----:B------:R-:W-:Y:S01]  /*10d20*/  I2FP.F32.S32 R76, R76 ;  /* 0x0000004c004c7245 */ /* 0x000fe20000201400 */
[----:B------:R-:W-:Y:S01]  /*10d30*/  FFMA.FTZ R44, -R3, R9, R44 ;  /* 0x00000009032c7223 */ /* 0x000fe2000001012c */
[----:B------:R-:W-:Y:S01]  /*10d40*/  I2FP.F32.S32 R25, R78 ;  /* 0x0000004e00197245 */ /* 0x000fe20000201400 */
[----:B------:R-:W-:Y:S01]  /*10d50*/  IMAD.IADD R9, R51, 0x1, -R2 ;  /* 0x0000000133097824 */ /* 0x000fe200078e0a02 */
[----:B------:R-:W-:Y:S01]  /*10d60*/  IABS R6, R6 ;  /* 0x0000000600067213 */ /* 0x000fe20000000000 */
[----:B------:R-:W-:Y:S01]  /*10d70*/  FFMA.FTZ R29, -R3, R76, R39 ;  /* 0x0000004c031d7223 */ /* 0x000fe20000010127 */
[----:B------:R-:W-:Y:S01]  /*10d80*/  FSEL R59, R42, -INF , !P5 ;  /* 0xff8000002a3b7808 */ /* 0x000fe20006800000 */
[----:B------:R-:W-:Y:S01]  /*10d90*/  IMAD.IADD R42, R51, 0x1, -R74 ;  /* 0x00000001332a7824 */ /* 0x000fe200078e0a4a */
[----:B------:R-:W-:Y:S01]  /*10da0*/  IABS R13, R13 ;  /* 0x0000000d000d7213 */ /* 0x000fe20000000000 */
[----:B------:R-:W-:Y:S01]  /*10db0*/  FFMA.FTZ R25, -R3, R25, R38 ;  /* 0x0000001903197223 */ /* 0x000fe20000010126 */
[C---:B------:R-:W-:Y:S01]  /*10dc0*/  IMAD.IADD R39, R51.reuse, 0x1, -R72 ;  /* 0x0000000133277824 */ /* 0x040fe200078e0a48 */
[----:B------:R-:W-:Y:S01]  /*10dd0*/  I2FP.F32.S32 R6, R6 ;  /* 0x0000000600067245 */ /* 0x000fe20000201400 */
[----:B------:R-:W-:Y:S01]  /*10de0*/  IMAD.IADD R38, R51, 0x1, -R70 ;  /* 0x0000000133267824 */ /* 0x000fe200078e0a46 */
[----:B------:R-:W-:Y:S01]  /*10df0*/  I2FP.F32.S32 R13, R13 ;  /* 0x0000000d000d7245 */ /* 0x000fe20000201400 */
[----:B------:R-:W-:Y:S01]  /*10e00*/  VIADD R8, R2, 0x61 ;  /* 0x0000006102087836 */ /* 0x000fe20000000000 */
[----:B------:R-:W-:Y:S01]  /*10e10*/  IABS R42, R42 ;  /* 0x0000002a002a7213 */ /* 0x000fe20000000000 */
[C---:B------:R-:W-:Y:S01]  /*10e20*/  FFMA.FTZ R47, -R3.reuse, R6, R47 ;  /* 0x00000006032f7223 */ /* 0x040fe2000001012f */
[----:B------:R-:W-:Y:S01]  /*10e30*/  IABS R9, R9 ;  /* 0x0000000900097213 */ /* 0x000fe20000000000 */
[----:B------:R-:W-:Y:S01]  /*10e40*/  FFMA.FTZ R100, -R3, R13, R100 ;  /* 0x0000000d03647223 */ /* 0x000fe20000010164 */
[----:B------:R-:W-:Y:S01]  /*10e50*/  IABS R39, R39 ;  /* 0x0000002700277213 */ /* 0x000fe20000000000 */
[----:B------:R-:W-:Y:S01]  /*10e60*/  IMAD.IADD R13, R51, 0x1, -R64 ;  /* 0x00000001330d7824 */ /* 0x000fe200078e0a40 */
[----:B------:R-:W-:Y:S01]  /*10e70*/  IABS R4, R4 ;  /* 0x0000000400047213 */ /* 0x000fe20000000000 */
[----:B------:R-:W-:Y:S01]  /*10e80*/  IMAD.IADD R80, R0, 0x1, -R8 ;  /* 0x0000000100507824 */ /* 0x000fe200078e0a08 */
[----:B------:R-:W-:Y:S01]  /*10e90*/  IABS R38, R38 ;  /* 0x0000002600267213 */ /* 0x000fe20000000000 */
[----:B------:R-:W-:Y:S01]  /*10ea0*/  VIADD R12, R2, 0x51 ;  /* 0x00000051020c7836 */ /* 0x000fe20000000000 */
[----:B------:R-:W-:-:S02]  /*10eb0*/  I2FP.F32.S32 R42, R42 ;  /* 0x0000002a002a7245 */ /* 0x000fc40000201400 */
[----:B------:R-:W-:Y:S01]  /*10ec0*/  I2FP.F32.S32 R9, R9 ;  /* 0x0000000900097245 */ /* 0x000fe20000201400 */
[----:B------:R-:W-:Y:S01]  /*10ed0*/  IMAD.IADD R66, R0, 0x1, -R12 ;  /* 0x0000000100427824 */ /* 0x000fe200078e0a0c */
[----:B------:R-:W-:Y:S01]  /*10ee0*/  I2FP.F32.S32 R39, R39 ;  /* 0x0000002700277245 */ /* 0x000fe20000201400 */
[C---:B------:R-:W-:Y:S01]  /*10ef0*/  FFMA.FTZ R35, -R3.reuse, R42, R35 ;  /* 0x0000002a03237223 */ /* 0x040fe20000010123 */
[----:B------:R-:W-:Y:S01]  /*10f00*/  I2FP.F32.S32 R4, R4 ;  /* 0x0000000400047245 */ /* 0x000fe20000201400 */
[C---:B------:R-:W-:Y:S01]  /*10f10*/  FFMA.FTZ R46, -R3.reuse, R9, R46 ;  /* 0x00000009032e7223 */ /* 0x040fe2000001012e */
[----:B------:R-:W-:Y:S01]  /*10f20*/  I2FP.F32.S32 R38, R38 ;  /* 0x0000002600267245 */ /* 0x000fe20000201400 */
[----:B------:R-:W-:Y:S01]  /*10f30*/  FFMA.FTZ R30, -R3, R39, R30 ;  /* 0x00000027031e7223 */ /* 0x000fe2000001011e */
[----:B------:R-:W-:Y:S01]  /*10f40*/  FSEL R63, R47, -INF , !P0 ;  /* 0xff8000002f3f7808 */ /* 0x000fe20004000000 */
[C---:B------:R-:W-:Y:S01]  /*10f50*/  FFMA.FTZ R9, -R3.reuse, R4, R43 ;  /* 0x0000000403097223 */ /* 0x040fe2000001012b */
[----:B------:R-:W-:Y:S01]  /*10f60*/  ISETP.GE.AND P0, PT, R74, R61, PT ;  /* 0x0000003d4a00720c */ /* 0x000fe20003f06270 */
[----:B------:R-:W-:Y:S01]  /*10f70*/  FFMA.FTZ R39, -R3, R38, R31 ;  /* 0x0000002603277223 */ /* 0x000fe2000001011f */
[----:B------:R-:W-:Y:S01]  /*10f80*/  IABS R13, R13 ;  /* 0x0000000d000d7213 */ /* 0x000fe20000000000 */
[----:B------:R-:W-:Y:S01]  /*10f90*/  IMAD.IADD R43, R51, 0x1, -R68 ;  /* 0x00000001332b7824 */ /* 0x000fe200078e0a44 */
[----:B------:R-:W-:Y:S01]  /*10fa0*/  FSEL R31, R7, -INF , !P0 ;  /* 0xff800000071f7808 */ /* 0x000fe20004000000 */
[----:B------:R-:W-:Y:S01]  /*10fb0*/  IMAD.IADD R47, R51, 0x1, -R62 ;  /* 0x00000001332f7824 */ /* 0x000fe200078e0a3e */
[----:B------:R-:W-:Y:S01]  /*10fc0*/  FSEL R7, R35, -INF , !P0 ;  /* 0xff80000023077808 */ /* 0x000fe20004000000 */
[C---:B------:R-:W-:Y:S01]  /*10fd0*/  IMAD.IADD R38, R51.reuse, 0x1, -R52 ;  /* 0x0000000133267824 */ /* 0x040fe200078e0a34 */
[----:B------:R-:W-:Y:S01]  /*10fe0*/  I2FP.F32.S32 R13, R13 ;  /* 0x0000000d000d7245 */ /* 0x000fe20000201400 */
[----:B------:R-:W-:Y:S01]  /*10ff0*/  IMAD.IADD R35, R51, 0x1, -R56 ;  /* 0x0000000133237824 */ /* 0x000fe200078e0a38 */
[----:B------:R-:W-:-:S02]  /*11000*/  IABS R43, R43 ;  /* 0x0000002b002b7213 */ /* 0x000fc40000000000 */
[----:B------:R-:W-:Y:S01]  /*11010*/  IABS R47, R47 ;  /* 0x0000002f002f7213 */ /* 0x000fe20000000000 */
[----:B------:R-:W-:Y:S01]  /*11020*/  FFMA.FTZ R13, -R3, R13, R34 ;  /* 0x0000000d030d7223 */ /* 0x000fe20000010122 */
[----:B------:R-:W-:Y:S01]  /*11030*/  IABS R38, R38 ;  /* 0x0000002600267213 */ /* 0x000fe20000000000 */
[----:B------:R-:W-:Y:S01]  /*11040*/  IMAD.IADD R34, R51, 0x1, -R58 ;  /* 0x0000000133227824 */ /* 0x000fe200078e0a3a */
[----:B------:R-:W-:Y:S02]  /*11050*/  IABS R35, R35 ;  /* 0x0000002300237213 */ /* 0x000fe40000000000 */
[----:B------:R-:W-:Y:S02]  /*11060*/  I2FP.F32.S32 R43, R43 ;  /* 0x0000002b002b7245 */ /* 0x000fe40000201400 */
[----:B------:R-:W-:Y:S02]  /*11070*/  FSEL R6, R44, -INF , !P1 ;  /* 0xff8000002c067808 */ /* 0x000fe40004800000 */
[----:B------:R-:W-:Y:S01]  /*11080*/  FSEL R4, R46, -INF , !P1 ;  /* 0xff8000002e047808 */ /* 0x000fe20004800000 */
[----:B------:R-:W-:Y:S01]  /*11090*/  FFMA.FTZ R26, -R3, R43, R26 ;  /* 0x0000002b031a7223 */ /* 0x000fe2000001011a */
[----:B------:R-:W-:-:S02]  /*110a0*/  I2FP.F32.S32 R47, R47 ;  /* 0x0000002f002f7245 */ /* 0x000fc40000201400 */
[-C--:B------:R-:W-:Y:S02]  /*110b0*/  ISETP.GE.AND P1, PT, R64, R61.reuse, PT ;  /* 0x0000003d4000720c */ /* 0x080fe40003f26270 */
[----:B------:R-:W-:Y:S02]  /*110c0*/  ISETP.GE.AND P5, PT, R72, R61, PT ;  /* 0x0000003d4800720c */ /* 0x000fe40003fa6270 */
[----:B------:R-:W-:Y:S02]  /*110d0*/  I2FP.F32.S32 R38, R38 ;  /* 0x0000002600267245 */ /* 0x000fe40000201400 */
[----:B------:R-:W-:Y:S02]  /*110e0*/  I2FP.F32.S32 R35, R35 ;  /* 0x0000002300237245 */ /* 0x000fe40000201400 */
[----:B------:R-:W-:Y:S01]  /*110f0*/  IABS R34, R34 ;  /* 0x0000002200227213 */ /* 0x000fe20000000000 */
[----:B------:R-:W-:Y:S01]  /*11100*/  FFMA.FTZ R22, -R3, R47, R22 ;  /* 0x0000002f03167223 */ /* 0x000fe20000010116 */
[----:B------:R-:W-:Y:S01]  /*11110*/  FSEL R69, R69, -INF , !P1 ;  /* 0xff80000045457808 */ /* 0x000fe20004800000 */
[----:B------:R-:W-:Y:S01]  /*11120*/  FFMA.FTZ R27, -R3, R38, R27 ;  /* 0x00000026031b7223 */ /* 0x000fe2000001011b */
[----:B------:R-:W-:Y:S01]  /*11130*/  FSEL R13, R13, -INF , !P1 ;  /* 0xff8000000d0d7808 */ /* 0x000fe20004800000 */
[----:B------:R-:W-:Y:S01]  /*11140*/  FFMA.FTZ R18, -R3, R35, R18 ;  /* 0x0000002303127223 */ /* 0x000fe20000010112 */
[----:B------:R-:W-:-:S02]  /*11150*/  FSEL R43, R37, -INF , !P5 ;  /* 0xff800000252b7808 */ /* 0x000fc40006800000 */
[----:B------:R-:W-:Y:S02]  /*11160*/  FSEL R71, R71, -INF , !P2 ;  /* 0xff80000047477808 */ /* 0x000fe40005000000 */
[----:B------:R-:W-:Y:S02]  /*11170*/  FSEL R29, R29, -INF , !P2 ;  /* 0xff8000001d1d7808 */ /* 0x000fe40005000000 */
[-C--:B------:R-:W-:Y:S02]  /*11180*/  ISETP.GE.AND P1, PT, R62, R61.reuse, PT ;  /* 0x0000003d3e00720c */ /* 0x080fe40003f26270 */
[----:B------:R-:W-:Y:S02]  /*11190*/  FSEL R37, R30, -INF , !P5 ;  /* 0xff8000001e257808 */ /* 0x000fe40006800000 */
[-C--:B------:R-:W-:Y:S02]  /*111a0*/  ISETP.GE.AND P2, PT, R52, R61.reuse, PT ;  /* 0x0000003d3400720c */ /* 0x080fe40003f46270 */
[----:B------:R-:W-:-:S02]  /*111b0*/  ISETP.GE.AND P5, PT, R56, R61, PT ;  /* 0x0000003d3800720c */ /* 0x000fc40003fa6270 */
[----:B------:R-:W-:Y:S02]  /*111c0*/  I2FP.F32.S32 R34, R34 ;  /* 0x0000002200227245 */ /* 0x000fe40000201400 */
[----:B------:R-:W-:Y:S01]  /*111d0*/  FSEL R151, R22, -INF , !P1 ;  /* 0xff80000016977808 */ /* 0x000fe20004800000 */
[----:B------:R-:W-:Y:S01]  /*111e0*/  IMAD.IADD R22, R51, 0x1, -R50 ;  /* 0x0000000133167824 */ /* 0x000fe200078e0a32 */
[----:B------:R-:W-:Y:S01]  /*111f0*/  FSEL R177, R27, -INF , !P2 ;  /* 0xff8000001bb17808 */ /* 0x000fe20005000000 */
[----:B------:R-:W-:Y:S01]  /*11200*/  FFMA.FTZ R23, -R3, R34, R23 ;  /* 0x0000002203177223 */ /* 0x000fe20000010117 */
[----:B------:R-:W-:Y:S01]  /*11210*/  FSEL R127, R18, -INF , !P5 ;  /* 0xff800000127f7808 */ /* 0x000fe20006800000 */
[C---:B------:R-:W-:Y:S01]  /*11220*/  IMAD.IADD R27, R51.reuse, 0x1, -R40 ;  /* 0x00000001331b7824 */ /* 0x040fe200078e0a28 */
[----:B------:R-:W-:Y:S01]  /*11230*/  IABS R173, R173 ;  /* 0x000000ad00ad7213 */ /* 0x000fe20000000000 */
[C---:B------:R-:W-:Y:S01]  /*11240*/  IMAD.IADD R18, R51.reuse, 0x1, -R36 ;  /* 0x0000000133127824 */ /* 0x040fe200078e0a24 */
[----:B------:R-:W-:Y:S01]  /*11250*/  ISETP.GE.AND P0, PT, R58, R61, PT ;  /* 0x0000003d3a00720c */ /* 0x000fe20003f06270 */
[----:B------:R-:W-:Y:S01]  /*11260*/  IMAD.IADD R30, R51, 0x1, -R54 ;  /* 0x00000001331e7824 */ /* 0x000fe200078e0a36 */
[----:B------:R-:W-:-:S02]  /*11270*/  I2FP.F32.S32 R173, R173 ;  /* 0x000000ad00ad7245 */ /* 0x000fc40000201400 */
[----:B------:R-:W-:Y:S02]  /*11280*/  FSEL R35, R33, -INF , !P0 ;  /* 0xff80000021237808 */ /* 0x000fe40004000000 */
[----:B------:R-:W-:Y:S01]  /*11290*/  IABS R22, R22 ;  /* 0x0000001600167213 */ /* 0x000fe20000000000 */
[----:B------:R-:W-:Y:S01]  /*112a0*/  FFMA.FTZ R173, -R3, R173, R20 ;  /* 0x000000ad03ad7223 */ /* 0x000fe20000010114 */
[----:B------:R-:W-:Y:S01]  /*112b0*/  FSEL R25, R25, -INF , !P3 ;  /* 0xff80000019197808 */ /* 0x000fe20005800000 */
[----:B------:R-:W-:Y:S01]  /*112c0*/  VIADD R20, R2, 0x59 ;  /* 0x0000005902147836 */ /* 0x000fe20000000000 */
[----:B------:R-:W-:Y:S01]  /*112d0*/  FSEL R33, R23, -INF , !P0 ;  /* 0xff80000017217808 */ /* 0x000fe20004000000 */
[----:B------:R-:W-:Y:S01]  /*112e0*/  IMAD.IADD R23, R51, 0x1, -R32 ;  /* 0x0000000133177824 */ /* 0x000fe200078e0a20 */
[----:B------:R-:W-:Y:S01]  /*112f0*/  IABS R27, R27 ;  /* 0x0000001b001b7213 */ /* 0x000fe20000000000 */
[----:B------:R-:W-:Y:S01]  /*11300*/  IMAD.IADD R82, R0, 0x1, -R20 ;  /* 0x0000000100527824 */ /* 0x000fe200078e0a14 */
[----:B------:R-:W-:-:S02]  /*11310*/  IABS R18, R18 ;  /* 0x0000001200127213 */ /* 0x000fc40000000000 */
[----:B------:R-:W-:Y:S02]  /*11320*/  ISETP.GE.AND P3, PT, R68, R61, PT ;  /* 0x0000003d4400720c */ /* 0x000fe40003f66270 */
[----:B------:R-:W-:Y:S02]  /*11330*/  I2FP.F32.S32 R22, R22 ;  /* 0x0000001600167245 */ /* 0x000fe40000201400 */
[----:B------:R-:W-:Y:S02]  /*11340*/  I2FP.F32.S32 R27, R27 ;  /* 0x0000001b001b7245 */ /* 0x000fe40000201400 */
[----:B------:R-:W-:Y:S02]  /*11350*/  I2FP.F32.S32 R18, R18 ;  /* 0x0000001200127245 */ /* 0x000fe40000201400 */
[----:B------:R-:W-:Y:S02]  /*11360*/  IABS R30, R30 ;  /* 0x0000001e001e7213 */ /* 0x000fe40000000000 */
[----:B------:R-:W-:Y:S01]  /*11370*/  FSEL R179, R26, -INF , !P3 ;  /* 0xff8000001ab37808 */ /* 0x000fe20005800000 */
[----:B------:R-:W-:Y:S01]  /*11380*/  IMAD.IADD R26, R51, 0x1, -R28 ;  /* 0x00000001331a7824 */ /* 0x000fe200078e0a1c */
[----:B------:R-:W-:Y:S01]  /*11390*/  IABS R23, R23 ;  /* 0x0000001700177213 */ /* 0x000fe20000000000 */
[----:B------:R-:W-:Y:S01]  /*113a0*/  FFMA.FTZ R15, -R3, R22, R15 ;  /* 0x00000016030f7223 */ /* 0x000fe2000001010f */
[----:B------:R-:W-:Y:S01]  /*113b0*/  FSEL R181, R181, -INF , !P2 ;  /* 0xff800000b5b57808 */ /* 0x000fe20005000000 */
[----:B------:R-:W-:Y:S01]  /*113c0*/  FFMA.FTZ R10, -R3, R27, R10 ;  /* 0x0000001b030a7223 */ /* 0x000fe2000001010a */
[----:B------:R-:W-:Y:S01]  /*113d0*/  FSEL R57, R57, -INF , !P4 ;  /* 0xff80000039397808 */ /* 0x000fe20006000000 */
[----:B------:R-:W-:Y:S01]  /*113e0*/  FFMA.FTZ R11, -R3, R18, R11 ;  /* 0x00000012030b7223 */ /* 0x000fe2000001010b */
[----:B------:R-:W-:-:S02]  /*113f0*/  FSEL R9, R9, -INF , !P4 ;  /* 0xff80000009097808 */ /* 0x000fc40006000000 */
[----:B------:R-:W-:Y:S02]  /*11400*/  I2FP.F32.S32 R30, R30 ;  /* 0x0000001e001e7245 */ /* 0x000fe40000201400 */
[-C--:B------:R-:W-:Y:S02]  /*11410*/  ISETP.GE.AND P2, PT, R50, R61.reuse, PT ;  /* 0x0000003d3200720c */ /* 0x080fe40003f46270 */
[----:B------:R-:W-:Y:S02]  /*11420*/  FSEL R173, R173, -INF , !P1 ;  /* 0xff800000adad7808 */ /* 0x000fe40004800000 */
[-C--:B------:R-:W-:Y:S02]  /*11430*/  ISETP.GE.AND P4, PT, R70, R61.reuse, PT ;  /* 0x0000003d4600720c */ /* 0x080fe40003f86270 */
[-C--:B------:R-:W-:Y:S02]  /*11440*/  ISETP.GE.AND P1, PT, R40, R61.reuse, PT ;  /* 0x0000003d2800720c */ /* 0x080fe40003f26270 */
[----:B------:R-:W-:-:S02]  /*11450*/  ISETP.GE.AND P0, PT, R36, R61, PT ;  /* 0x0000003d2400720c */ /* 0x000fc40003f06270 */
[----:B------:R-:W-:Y:S02]  /*11460*/  I2FP.F32.S32 R23, R23 ;  /* 0x0000001700177245 */ /* 0x000fe40000201400 */
[----:B------:R-:W-:Y:S01]  /*11470*/  IABS R26, R26 ;  /* 0x0000001a001a7213 */ /* 0x000fe20000000000 */
[----:B------:R-:W-:Y:S01]  /*11480*/  FFMA.FTZ R19, -R3, R30, R19 ;  /* 0x0000001e03137223 */ /* 0x000fe20000010113 */
[----:B------:R-:W-:Y:S02]  /*11490*/  FSEL R123, R123, -INF , !P2 ;  /* 0xff8000007b7b7808 */ /* 0x000fe40005000000 */
[----:B------:R-:W-:Y:S01]  /*114a0*/  FSEL R125, R15, -INF , !P2 ;  /* 0xff8000000f7d7808 */ /* 0x000fe20005000000 */
[----:B------:R-:W-:Y:S01]  /*114b0*/  FFMA.FTZ R114, -R3, R23, R114 ;  /* 0x0000001703727223 */ /* 0x000fe20000010172 */
[----:B------:R-:W-:Y:S02]  /*114c0*/  FSEL R41, R41, -INF , !P4 ;  /* 0xff80000029297808 */ /* 0x000fe40006000000 */
[----:B------:R-:W-:-:S02]  /*114d0*/  FSEL R39, R39, -INF , !P4 ;  /* 0xff80000027277808 */ /* 0x000fc40006000000 */
[-C--:B------:R-:W-:Y:S01]  /*114e0*/  ISETP.GE.AND P2, PT, R20, R61.reuse, PT ;  /* 0x0000003d1400720c */ /* 0x080fe20003f46270 */
[----:B------:R-:W-:Y:S01]  /*114f0*/  IMAD.IADD R20, R51, 0x1, -R20 ;  /* 0x0000000133147824 */ /* 0x000fe200078e0a14 */
[----:B------:R-:W-:Y:S02]  /*11500*/  FSEL R124, R124, -INF , !P1 ;  /* 0xff8000007c7c7808 */ /* 0x000fe40004800000 */
[----:B------:R-:W-:Y:S02]  /*11510*/  FSEL R129, R10, -INF , !P1 ;  /* 0xff8000000a817808 */ /* 0x000fe40004800000 */
[----:B------:R-:W-:Y:S01]  /*11520*/  FSEL R67, R11, -INF , !P0 ;  /* 0xff8000000b437808 */ /* 0x000fe20004000000 */
[----:B------:R-:W-:Y:S01]  /*11530*/  IMAD.IADD R11, R51, 0x1, -R16 ;  /* 0x00000001330b7824 */ /* 0x000fe200078e0a10 */
[----:B------:R-:W-:Y:S02]  /*11540*/  ISETP.GE.AND P4, PT, R54, R61, PT ;  /* 0x0000003d3600720c */ /* 0x000fe40003f86270 */
[----:B------:R-:W-:-:S02]  /*11550*/  FSEL R171, R171, -INF , !P5 ;  /* 0xff800000abab7808 */ /* 0x000fc40006800000 */
[----:B------:R-:W-:Y:S02]  /*11560*/  I2FP.F32.S32 R26, R26 ;  /* 0x0000001a001a7245 */ /* 0x000fe40000201400 */
[-C--:B------:R-:W-:Y:S01]  /*11570*/  ISETP.GE.AND P1, PT, R16, R61.reuse, PT ;  /* 0x0000003d1000720c */ /* 0x080fe20003f26270 */
[----:B------:R-:W-:Y:S01]  /*11580*/  VIADD R16, R2, 0x68 ;  /* 0x0000006802107836 */ /* 0x000fe20000000000 */
[-C--:B------:R-:W-:Y:S01]  /*11590*/  ISETP.GE.AND P5, PT, R32, R61.reuse, PT ;  /* 0x0000003d2000720c */ /* 0x080fe20003fa6270 */
[----:B------:R-:W-:Y:S01]  /*115a0*/  IMAD.IADD R44, R51, 0x1, -R8 ;  /* 0x00000001332c7824 */ /* 0x000fe200078e0a08 */
[----:B------:R-:W-:Y:S01]  /*115b0*/  FSEL R122, R122, -INF , !P0 ;  /* 0xff8000007a7a7808 */ /* 0x000fe20004000000 */
[----:B------:R-:W-:Y:S01]  /*115c0*/  FFMA.FTZ R14, -R3, R26, R14 ;  /* 0x0000001a030e7223 */ /* 0x000fe2000001010e */
[----:B------:R-:W-:Y:S02]  /*115d0*/  FSEL R169, R19, -INF , !P4 ;  /* 0xff80000013a97808 */ /* 0x000fe40006000000 */
[----:B------:R-:W-:-:S02]  /*115e0*/  ISETP.GE.AND P0, PT, R8, R61, PT ;  /* 0x0000003d0800720c */ /* 0x000fc40003f06270 */
[----:B------:R-:W-:Y:S02]  /*115f0*/  FSEL R183, R183, -INF , !P3 ;  /* 0xff800000b7b77808 */ /* 0x000fe40005800000 */
[----:B------:R-:W-:Y:S01]  /*11600*/  IABS R8, R20 ;  /* 0x0000001400087213 */ /* 0x000fe20000000000 */
[--C-:B------:R-:W-:Y:S01]  /*11610*/  IMAD.IADD R20, R0, 0x1, -R16.reuse ;  /* 0x0000000100147824 */ /* 0x100fe200078e0a10 */
[----:B------:R-:W-:Y:S02]  /*11620*/  FSEL R134, R112, -INF , !P5 ;  /* 0xff80000070867808 */ /* 0x000fe40006800000 */
[----:B------:R-:W-:Y:S02]  /*11630*/  FSEL R19, R114, -INF , !P5 ;  /* 0xff80000072137808 */ /* 0x000fe40006800000 */
[-C--:B------:R-:W-:Y:S02]  /*11640*/  ISETP.GE.AND P3, PT, R28, R61.reuse, PT ;  /* 0x0000003d1c00720c */ /* 0x080fe40003f66270 */
[----:B------:R-:W-:Y:S01]  /*11650*/  ISETP.GE.AND P5, PT, R16, R61, PT ;  /* 0x0000003d1000720c */ /* 0x000fe20003fa6270 */
[C---:B------:R-:W-:Y:S01]  /*11660*/  IMAD.IADD R16, R51.reuse, 0x1, -R16 ;  /* 0x0000000133107824 */ /* 0x040fe200078e0a10 */
[----:B------:R-:W-:Y:S01]  /*11670*/  FSEL R126, R126, -INF , !P3 ;  /* 0xff8000007e7e7808 */ /* 0x000fe20005800000 */
[----:B------:R-:W-:Y:S01]  /*11680*/  IMAD.IADD R15, R51, 0x1, -R24 ;  /* 0x00000001330f7824 */ /* 0x000fe200078e0a18 */
[----:B------:R-:W-:-:S02]  /*11690*/  FSEL R133, R14, -INF , !P3 ;  /* 0xff8000000e857808 */ /* 0x000fc40005800000 */
[----:B------:R-:W-:Y:S02]  /*116a0*/  ISETP.GE.AND P3, PT, R24, R61, PT ;  /* 0x0000003d1800720c */ /* 0x000fe40003f66270 */
[----:B------:R-:W-:Y:S02]  /*116b0*/  FMNMX3.FTZ R24, R6, R73, R65, !PT ;  /* 0x0000004906187276 */ /* 0x000fe40007810041 */
[----:B------:R-:W-:Y:S01]  /*116c0*/  IABS R16, R16 ;  /* 0x0000001000107213 */ /* 0x000fe20000000000 */
[----:B------:R-:W-:Y:S01]  /*116d0*/  IMAD.IADD R10, R51, 0x1, -R12 ;  /* 0x00000001330a7824 */ /* 0x000fe200078e0a0c */
[----:B------:R-:W-:Y:S02]  /*116e0*/  FMNMX3.FTZ R24, R24, R57, R21, !PT ;  /* 0x0000003918187276 */ /* 0x000fe40007810015 */
[----:B------:R-:W-:Y:S02]  /*116f0*/  I2FP.F32.S32 R55, R16 ;  /* 0x0000001000377245 */ /* 0x000fe40000201400 */
[----:B------:R-:W-:-:S02]  /*11700*/  FMNMX3.FTZ R16, R4, R63, R59, !PT ;  /* 0x0000003f04107276 */ /* 0x000fc4000781003b */
[----:B------:R-:W-:Y:S02]  /*11710*/  IABS R10, R10 ;  /* 0x0000000a000a7213 */ /* 0x000fe40000000000 */
[----:B------:R-:W-:Y:S02]  /*11720*/  IABS R11, R11 ;  /* 0x0000000b000b7213 */ /* 0x000fe40000000000 */
[----:B------:R-:W-:Y:S02]  /*11730*/  I2FP.F32.S32 R8, R8 ;  /* 0x0000000800087245 */ /* 0x000fe40000201400 */
[----:B------:R-:W-:Y:S02]  /*11740*/  FMNMX3.FTZ R24, R24, R71, R69, !PT ;  /* 0x0000004718187276 */ /* 0x000fe40007810045 */
[----:B------:R-:W-:Y:S01]  /*11750*/  FMNMX3.FTZ R16, R16, R9, R25, !PT ;  /* 0x0000000910107276 */ /* 0x000fe20007810019 */
[----:B------:R-:W-:Y:S01]  /*11760*/  FFMA.FTZ R47, -R3, R8, R111 ;  /* 0x00000008032f7223 */ /* 0x000fe2000001016f */
[----:B------:R-:W-:-:S02]  /*11770*/  I2FP.F32.S32 R10, R10 ;  /* 0x0000000a000a7245 */ /* 0x000fc40000201400 */
[----:B------:R-:W-:Y:S01]  /*11780*/  I2FP.F32.S32 R11, R11 ;  /* 0x0000000b000b7245 */ /* 0x000fe20000201400 */
[----:B------:R-:W-:Y:S01]  /*11790*/  VIADD R8, R2, 0x78 ;  /* 0x0000007802087836 */ /* 0x000fe20000000000 */
[----:B------:R-:W-:Y:S02]  /*117a0*/  FMNMX3.FTZ R24, R24, R31, R43, !PT ;  /* 0x0000001f18187276 */ /* 0x000fe4000781002b */
[----:B------:R-:W-:Y:S01]  /*117b0*/  FMNMX3.FTZ R16, R16, R29, R13, !PT ;  /* 0x0000001d10107276 */ /* 0x000fe2000781000d */
[----:B------:R-:W-:Y:S01]  /*117c0*/  FFMA.FTZ R46, -R3, R11, R102 ;  /* 0x0000000b032e7223 */ /* 0x000fe20000010166 */
[----:B------:R-:W-:Y:S01]  /*117d0*/  FSEL R175, R17, -INF , !P4 ;  /* 0xff80000011af7808 */ /* 0x000fe20006000000 */
[----:B------:R-:W-:Y:S01]  /*117e0*/  FFMA.FTZ R17, -R3, R10, R115 ;  /* 0x0000000a03117223 */ /* 0x000fe20000010173 */
[----:B------:R-:W-:Y:S01]  /*117f0*/  IABS R15, R15 ;  /* 0x0000000f000f7213 */ /* 0x000fe20000000000 */
[----:B------:R-:W-:Y:S01]  /*11800*/  VIADD R10, R2, 0x71 ;  /* 0x00000071020a7836 */ /* 0x000fe20000000000 */
[----:B------:R-:W-:Y:S01]  /*11810*/  FMNMX3.FTZ R24, R24, R41, R183, !PT ;  /* 0x0000002918187276 */ /* 0x000fe200078100b7 */
[----:B------:R-:W-:Y:S01]  /*11820*/  IMAD.IADD R11, R0, 0x1, -R8 ;  /* 0x00000001000b7824 */ /* 0x000fe200078e0a08 */
[----:B------:R-:W-:-:S02]  /*11830*/  FMNMX3.FTZ R16, R16, R7, R37, !PT ;  /* 0x0000000710107276 */ /* 0x000fc40007810025 */
[----:B------:R-:W-:Y:S01]  /*11840*/  IABS R66, R66 ;  /* 0x0000004200427213 */ /* 0x000fe20000000000 */
[----:B------:R-:W-:Y:S01]  /*11850*/  VIADD R14, R2, 0x69 ;  /* 0x00000069020e7836 */ /* 0x000fe20000000000 */
[----:B------:R-:W-:Y:S01]  /*11860*/  ISETP.GE.AND P4, PT, R12, R61, PT ;  /* 0x0000003d0c00720c */ /* 0x000fe20003f86270 */
[C---:B------:R-:W-:Y:S01]  /*11870*/  VIADD R12, R2.reuse, 0x70 ;  /* 0x00000070020c7836 */ /* 0x040fe20000000000 */
[----:B------:R-:W-:Y:S01]  /*11880*/  I2FP.F32.S32 R15, R15 ;  /* 0x0000000f000f7245 */ /* 0x000fe20000201400 */
[----:B------:R-:W-:Y:S01]  /*11890*/  VIADD R2, R2, 0x79 ;  /* 0x0000007902027836 */ /* 0x000fe20000000000 */
[----:B------:R-:W-:Y:S01]  /*118a0*/  FMNMX3.FTZ R24, R24, R181, R173, !PT ;  /* 0x000000b518187276 */ /* 0x000fe200078100ad */
[----:B------:R-:W-:Y:S01]  /*118b0*/  IMAD.IADD R23, R0, 0x1, -R10 ;  /* 0x0000000100177824 */ /* 0x000fe200078e0a0a */
[----:B------:R-:W-:Y:S02]  /*118c0*/  IABS R82, R82 ;  /* 0x0000005200527213 */ /* 0x000fe40000000000 */
[----:B------:R-:W-:-:S02]  /*118d0*/  FSEL R130, R100, -INF , !P1 ;  /* 0xff80000064827808 */ /* 0x000fc40004800000 */
[----:B------:R-:W-:Y:S02]  /*118e0*/  FSEL R46, R46, -INF , !P1 ;  /* 0xff8000002e2e7808 */ /* 0x000fe40004800000 */
[----:B------:R-:W-:Y:S02]  /*118f0*/  FMNMX3.FTZ R16, R16, R39, R179, !PT ;  /* 0x0000002710107276 */ /* 0x000fe400078100b3 */
[----:B------:R-:W-:Y:S02]  /*11900*/  I2FP.F32.S32 R66, R66 ;  /* 0x0000004200427245 */ /* 0x000fe40000201400 */
[----:B------:R-:W-:Y:S01]  /*11910*/  ISETP.GE.AND P1, PT, R8, R61, PT ;  /* 0x0000003d0800720c */ /* 0x000fe20003f26270 */
[----:B------:R-:W-:Y:S01]  /*11920*/  IMAD.IADD R8, R51, 0x1, -R8 ;  /* 0x0000000133087824 */ /* 0x000fe200078e0a08 */
[----:B------:R-:W-:Y:S01]  /*11930*/  IABS R11, R11 ;  /* 0x0000000b000b7213 */ /* 0x000fe20000000000 */
[----:B------:R-:W-:Y:S01]  /*11940*/  FFMA.FTZ R50, -R3, R15, R110 ;  /* 0x0000000f03327223 */ /* 0x000fe2000001016e */
[----:B------:R-:W-:-:S02]  /*11950*/  IABS R80, R80 ;  /* 0x0000005000507213 */ /* 0x000fc40000000000 */
[----:B------:R-:W-:Y:S01]  /*11960*/  IABS R44, R44 ;  /* 0x0000002c002c7213 */ /* 0x000fe20000000000 */
[----:B------:R-:W-:Y:S01]  /*11970*/  IMAD.IADD R18, R0, 0x1, -R14 ;  /* 0x0000000100127824 */ /* 0x000fe200078e0a0e */
[----:B------:R-:W-:Y:S01]  /*11980*/  FMNMX3.FTZ R24, R24, R35, R171, !PT ;  /* 0x0000002318187276 */ /* 0x000fe200078100ab */
[C---:B------:R-:W-:Y:S01]  /*11990*/  IMAD.IADD R15, R0.reuse, 0x1, -R12 ;  /* 0x00000001000f7824 */ /* 0x040fe200078e0a0c */
[----:B------:R-:W-:Y:S01]  /*119a0*/  I2FP.F32.S32 R82, R82 ;  /* 0x0000005200527245 */ /* 0x000fe20000201400 */
[----:B------:R-:W-:Y:S01]  /*119b0*/  IMAD.IADD R22, R0, 0x1, -R2 ;  /* 0x0000000100167824 */ /* 0x000fe200078e0a02 */
[----:B------:R-:W-:Y:S01]  /*119c0*/  FMNMX3.FTZ R16, R16, R177, R151, !PT ;  /* 0x000000b110107276 */ /* 0x000fe20007810097 */
[C---:B------:R-:W-:Y:S01]  /*119d0*/  FFMA.FTZ R66, -R3.reuse, R66, R113 ;  /* 0x0000004203427223 */ /* 0x040fe20000010171 */
[----:B------:R-:W-:Y:S01]  /*119e0*/  IABS R0, R23 ;  /* 0x0000001700007213 */ /* 0x000fe20000000000 */
[----:B------:R-:W-:Y:S01]  /*119f0*/  FFMA.FTZ R109, -R3, R82, R109 ;  /* 0x00000052036d7223 */ /* 0x000fe2000001016d */
[----:B------:R-:W-:-:S02]  /*11a00*/  I2FP.F32.S32 R11, R11 ;  /* 0x0000000b000b7245 */ /* 0x000fc40000201400 */
[----:B------:R-:W-:Y:S02]  /*11a10*/  I2FP.F32.S32 R80, R80 ;  /* 0x0000005000507245 */ /* 0x000fe40000201400 */
[----:B------:R-:W-:Y:S02]  /*11a20*/  I2FP.F32.S32 R44, R44 ;  /* 0x0000002c002c7245 */ /* 0x000fe40000201400 */
[----:B------:R-:W-:Y:S02]  /*11a30*/  IABS R8, R8 ;  /* 0x0000000800087213 */ /* 0x000fe40000000000 */
[----:B------:R-:W-:Y:S02]  /*11a40*/  FMNMX3.FTZ R24, R24, R175, R126, !PT ;  /* 0x000000af18187276 */ /* 0x000fe4000781007e */
[----:B------:R-:W-:Y:S01]  /*11a50*/  FMNMX3.FTZ R16, R16, R33, R127, !PT ;  /* 0x0000002110107276 */ /* 0x000fe2000781007f */
[C---:B------:R-:W-:Y:S01]  /*11a60*/  FFMA.FTZ R88, -R3.reuse, R11, R88 ;  /* 0x0000000b03587223 */ /* 0x040fe20000010158 */
[----:B------:R-:W-:Y:S01]  /*11a70*/  IABS R20, R20 ;  /* 0x0000001400147213 */ /* 0x000fe20000000000 */
[C---:B------:R-:W-:Y:S01]  /*11a80*/  FFMA.FTZ R101, -R3.reuse, R80, R101 ;  /* 0x0000005003657223 */ /* 0x040fe20000010165 */
[----:B------:R-:W-:Y:S01]  /*11a90*/  I2FP.F32.S32 R0, R0 ;  /* 0x0000000000007245 */ /* 0x000fe20000201400 */
[----:B------:R-:W-:Y:S01]  /*11aa0*/  FFMA.FTZ R44, -R3, R44, R103 ;  /* 0x0000002c032c7223 */ /* 0x000fe20000010167 */
[----:B------:R-:W-:-:S02]  /*11ab0*/  FSEL R66, R66, -INF , !P4 ;  /* 0xff80000042427808 */ /* 0x000fc40006000000 */
[----:B------:R-:W-:Y:S02]  /*11ac0*/  FSEL R17, R17, -INF , !P4 ;  /* 0xff80000011117808 */ /* 0x000fe40006000000 */
[----:B------:R-:W-:Y:S02]  /*11ad0*/  FSEL R132, R108, -INF , !P3 ;  /* 0xff8000006c847808 */ /* 0x000fe40005800000 */
[----:B------:R-:W-:Y:S02]  /*11ae0*/  FSEL R50, R50, -INF , !P3 ;  /* 0xff80000032327808 */ /* 0x000fe40005800000 */
[----:B------:R-:W-:Y:S02]  /*11af0*/  FMNMX3.FTZ R11, R24, R123, R124, !PT ;  /* 0x0000007b180b7276 */ /* 0x000fe4000781007c */
[----:B------:R-:W-:Y:S02]  /*11b00*/  I2FP.F32.S32 R23, R8 ;  /* 0x0000000800177245 */ /* 0x000fe40000201400 */
[-C--:B------:R-:W-:Y:S01]  /*11b10*/  ISETP.GE.AND P4, PT, R14, R61.reuse, PT ;  /* 0x0000003d0e00720c */ /* 0x080fe20003f86270 */
[C---:B------:R-:W-:Y:S01]  /*11b20*/  IMAD.IADD R14, R51.reuse, 0x1, -R14 ;  /* 0x00000001330e7824 */ /* 0x040fe200078e0a0e */
[----:B------:R-:W-:Y:S01]  /*11b30*/  ISETP.GE.AND P3, PT, R12, R61, PT ;  /* 0x0000003d0c00720c */ /* 0x000fe20003f66270 */
[----:B------:R-:W-:Y:S01]  /*11b40*/  IMAD.IADD R12, R51, 0x1, -R12 ;  /* 0x00000001330c7824 */ /* 0x000fe200078e0a0c */
[----:B------:R-:W-:Y:S01]  /*11b50*/  FMNMX3.FTZ R8, R16, R169, R133, !PT ;  /* 0x000000a910087276 */ /* 0x000fe20007810085 */
[----:B------:R-:W-:Y:S01]  /*11b60*/  FFMA.FTZ R0, -R3, R0, R93 ;  /* 0x0000000003007223 */ /* 0x000fe2000001015d */
[----:B------:R-:W-:-:S02]  /*11b70*/  IABS R18, R18 ;  /* 0x0000001200127213 */ /* 0x000fc40000000000 */
[----:B------:R-:W-:Y:S02]  /*11b80*/  IABS R15, R15 ;  /* 0x0000000f000f7213 */ /* 0x000fe40000000000 */
[----:B------:R-:W-:Y:S02]  /*11b90*/  I2FP.F32.S32 R20, R20 ;  /* 0x0000001400147245 */ /* 0x000fe40000201400 */
[----:B------:R-:W-:Y:S02]  /*11ba0*/  FSEL R131, R109, -INF , !P2 ;  /* 0xff8000006d837808 */ /* 0x000fe40005000000 */
[----:B------:R-:W-:Y:S02]  /*11bb0*/  FSEL R47, R47, -INF , !P2 ;  /* 0xff8000002f2f7808 */ /* 0x000fe40005000000 */
[----:B------:R-:W-:Y:S02]  /*11bc0*/  ISETP.GE.AND P2, PT, R10, R61, PT ;  /* 0x0000003d0a00720c */ /* 0x000fe40003f46270 */
[----:B------:R-:W-:Y:S01]  /*11bd0*/  FMNMX3.FTZ R11, R11, R122, R134, !PT ;  /* 0x0000007a0b0b7276 */ /* 0x000fe20007810086 */
[----:B------:R-:W-:Y:S01]  /*11be0*/  IMAD.IADD R10, R51, 0x1, -R10 ;  /* 0x00000001330a7824 */ /* 0x000fe200078e0a0a */
[----:B------:R-:W-:-:S02]  /*11bf0*/  FSEL R128, R101, -INF , !P0 ;  /* 0xff80000065807808 */ /* 0x000fc40004000000 */
[----:B------:R-:W-:Y:S02]  /*11c00*/  FSEL R44, R44, -INF , !P0 ;  /* 0xff8000002c2c7808 */ /* 0x000fe40004000000 */
[----:B------:R-:W-:Y:S01]  /*11c10*/  FMNMX3.FTZ R8, R8, R125, R129, !PT ;  /* 0x0000007d08087276 */ /* 0x000fe20007810081 */
[----:B------:R-:W-:Y:S01]  /*11c20*/  FFMA.FTZ R20, -R3, R20, R96 ;  /* 0x0000001403147223 */ /* 0x000fe20000010160 */
[----:B------:R-:W-:Y:S01]  /*11c30*/  ISETP.GE.AND P0, PT, R2, R61, PT ;  /* 0x0000003d0200720c */ /* 0x000fe20003f06270 */
[----:B------:R-:W-:Y:S01]  /*11c40*/  IMAD.IADD R2, R51, 0x1, -R2 ;  /* 0x0000000133027824 */ /* 0x000fe200078e0a02 */
[----:B------:R-:W-:Y:S02]  /*11c50*/  I2FP.F32.S32 R18, R18 ;  /* 0x0000001200127245 */ /* 0x000fe40000201400 */
[----:B------:R-:W-:Y:S02]  /*11c60*/  I2FP.F32.S32 R15, R15 ;  /* 0x0000000f000f7245 */ /* 0x000fe40000201400 */
[----:B------:R-:W-:-:S02]  /*11c70*/  IABS R14, R14 ;  /* 0x0000000e000e7213 */ /* 0x000fc40000000000 */
[----:B------:R-:W-:Y:S02]  /*11c80*/  IABS R12, R12 ;  /* 0x0000000c000c7213 */ /* 0x000fe40000000000 */
[----:B------:R-:W-:Y:S02]  /*11c90*/  FMNMX3.FTZ R11, R11, R66, R132, !PT ;  /* 0x000000420b0b7276 */ /* 0x000fe40007810084 */
[----:B------:R-:W-:Y:S02]  /*11ca0*/  FSEL R135, R0, -INF , !P2 ;  /* 0xff80000000877808 */ /* 0x000fe40005000000 */
[----:B------:R-:W-:Y:S01]  /*11cb0*/  FMNMX3.FTZ R0, R8, R67, R19, !PT ;  /* 0x0000004308007276 */ /* 0x000fe20007810013 */
[C---:B------:R-:W-:Y:S01]  /*11cc0*/  FFMA.FTZ R18, -R3.reuse, R18, R97 ;  /* 0x0000001203127223 */ /* 0x040fe20000010161 */
[----:B------:R-:W-:Y:S01]  /*11cd0*/  IABS R22, R22 ;  /* 0x0000001600167213 */ /* 0x000fe20000000000 */
[C---:B------:R-:W-:Y:S01]  /*11ce0*/  FFMA.FTZ R15, -R3.reuse, R15, R92 ;  /* 0x0000000f030f7223 */ /* 0x040fe2000001015c */
[----:B------:R-:W-:Y:S01]  /*11cf0*/  I2FP.F32.S32 R14, R14 ;  /* 0x0000000e000e7245 */ /* 0x000fe20000201400 */
[----:B------:R-:W-:Y:S01]  /*11d00*/  FFMA.FTZ R55, -R3, R55, R98 ;  /* 0x0000003703377223 */ /* 0x000fe20000010162 */
[----:B------:R-:W-:-:S02]  /*11d10*/  IABS R10, R10 ;  /* 0x0000000a000a7213 */ /* 0x000fc40000000000 */
[----:B------:R-:W-:Y:S02]  /*11d20*/  I2FP.F32.S32 R12, R12 ;  /* 0x0000000c000c7245 */ /* 0x000fe40000201400 */
[----:B------:R-:W-:Y:S02]  /*11d30*/  FSEL R139, R20, -INF , !P5 ;  /* 0xff800000148b7808 */ /* 0x000fe40006800000 */
[----:B------:R-:W-:Y:S02]  /*11d40*/  FMNMX3.FTZ R11, R11, R131, R130, !PT ;  /* 0x000000830b0b7276 */ /* 0x000fe40007810082 */
[----:B------:R-:W-:Y:S02]  /*11d50*/  IABS R8, R2 ;  /* 0x0000000200087213 */ /* 0x000fe40000000000 */
[----:B------:R-:W-:Y:S02]  /*11d60*/  FMNMX3.FTZ R2, R0, R17, R50, !PT ;  /* 0x0000001100027276 */ /* 0x000fe40007810032 */
[----:B------:R-:W-:Y:S01]  /*11d70*/  I2FP.F32.S32 R22, R22 ;  /* 0x0000001600167245 */ /* 0x000fe20000201400 */
[C---:B------:R-:W-:Y:S01]  /*11d80*/  FFMA.FTZ R53, -R3.reuse, R14, R99 ;  /* 0x0000000e03357223 */ /* 0x040fe20000010163 */
[----:B------:R-:W-:Y:S01]  /*11d90*/  I2FP.F32.S32 R10, R10 ;  /* 0x0000000a000a7245 */ /* 0x000fe20000201400 */
[----:B------:R-:W-:Y:S01]  /*11da0*/  FFMA.FTZ R56, -R3, R12, R94 ;  /* 0x0000000c03387223 */ /* 0x000fe2000001015e */
[----:B------:R-:W-:-:S02]  /*11db0*/  FSEL R137, R18, -INF , !P4 ;  /* 0xff80000012897808 */ /* 0x000fc40006000000 */
[----:B------:R-:W-:Y:S02]  /*11dc0*/  FSEL R168, R15, -INF , !P3 ;  /* 0xff8000000fa87808 */ /* 0x000fe40005800000 */
[----:B------:R-:W-:Y:S02]  /*11dd0*/  FMNMX3.FTZ R11, R11, R128, R139, !PT ;  /* 0x000000800b0b7276 */ /* 0x000fe4000781008b */
[----:B------:R-:W-:Y:S02]  /*11de0*/  FSEL R55, R55, -INF , !P5 ;  /* 0xff80000037377808 */ /* 0x000fe40006800000 */
[----:B------:R-:W-:Y:S01]  /*11df0*/  FMNMX3.FTZ R2, R2, R47, R46, !PT ;  /* 0x0000002f02027276 */ /* 0x000fe2000781002e */
[C---:B------:R-:W-:Y:S01]  /*11e00*/  FFMA.FTZ R89, -R3.reuse, R22, R89 ;  /* 0x0000001603597223 */ /* 0x040fe20000010159 */
[----:B------:R-:W-:Y:S01]  /*11e10*/  I2FP.F32.S32 R8, R8 ;  /* 0x0000000800087245 */ /* 0x000fe20000201400 */
[C---:B------:R-:W-:Y:S01]  /*11e20*/  FFMA.FTZ R51, -R3.reuse, R10, R95 ;  /* 0x0000000a03337223 */ /* 0x040fe2000001015f */
        /* <DEDUP_REMOVED lines=17> */
[----:B------:R-:W4:Y:S01]  /*11f40*/  SHFL.BFLY PT, R11, R8, 0x2, 0x1f ;  /* 0x0c401f00080b7f89 */ /* 0x000f2200000e0000 */
[----:B------:R-:W5:Y:S01]  /*11f50*/  S2UR UR6, SR_CgaCtaId ;  /* 0x00000000000679c3 */ /* 0x000f620000008800 */
[----:B------:R-:W-:Y:S01]  /*11f60*/  IMAD.SHL.U32 R15, R155, 0x20, RZ ;  /* 0x000000209b0f7824 */ /* 0x000fe200078e00ff */
[----:B-1----:R-:W-:-:S05]  /*11f70*/  FMNMX.FTZ R27, R0, R27, !PT ;  /* 0x0000001b001b7209 */ /* 0x002fca0007810000 */
[----:B------:R-:W1:Y:S01]  /*11f80*/  SHFL.BFLY PT, R2, R27, 0x1, 0x1f ;  /* 0x0c201f001b027f89 */ /* 0x000e6200000e0000 */
[----:B----4-:R-:W-:-:S05]  /*11f90*/  FMNMX.FTZ R11, R8, R11, !PT ;  /* 0x0000000b080b7209 */ /* 0x010fca0007810000 */
[----:B------:R-:W4:Y:S01]  /*11fa0*/  SHFL.BFLY PT, R0, R11, 0x1, 0x1f ;  /* 0x0c201f000b007f89 */ /* 0x000f2200000e0000 */
[----:B------:R-:W-:Y:S01]  /*11fb0*/  LOP3.LUT R23, R15, 0xc0, RZ, 0xc0, !PT ;  /* 0x000000c00f177812 */ /* 0x000fe200078ec0ff */
[----:B------:R-:W-:-:S03]  /*11fc0*/  IMAD.SHL.U32 R142, R155, 0x4, RZ ;  /* 0x000000049b8e7824 */ /* 0x000fc600078e00ff */
[----:B------:R-:W-:Y:S01]  /*11fd0*/  LOP3.LUT R23, R23, 0x8, R48, 0xf8, !PT ;  /* 0x0000000817177812 */ /* 0x000fe200078ef830 */
[----:B------:R-:W-:-:S03]  /*11fe0*/  UMOV UR7, 0x400 ;  /* 0x0000040000077882 */ /* 0x000fc60000000000 */
[----:B------:R-:W-:Y:S01]  /*11ff0*/  LOP3.LUT R142, R23, 0x18, R142, 0x78, !PT ;  /* 0x00000018178e7812 */ /* 0x000fe200078e788e */
[----:B-----5:R-:W-:-:S03]  /*12000*/  ULEA UR6, UR6, UR7, 0x18 ;  /* 0x0000000706067291 */ /* 0x020fc6000f8ec0ff */
[----:B------:R-:W-:Y:S02]  /*12010*/  LOP3.LUT R142, R142, 0x120, R15, 0xf8, !PT ;  /* 0x000001208e8e7812 */ /* 0x000fe400078ef80f */
[----:B-1----:R-:W-:Y:S02]  /*12020*/  FMNMX.FTZ R2, R27, R2, !PT ;  /* 0x000000021b027209 */ /* 0x002fe40007810000 */
[----:B------:R-:W-:Y:S02]  /*12030*/  LEA R142, R142, UR6, 0x1 ;  /* 0x000000068e8e7c11 */ /* 0x000fe4000f8e08ff */
[----:B------:R-:W-:Y:S01]  /*12040*/  FSETP.NEU.FTZ.AND P0, PT, R2, -INF , PT ;  /* 0xff8000000200780b */ /* 0x000fe20003f1d000 */
[----:B--2---:R-:W-:Y:S02]  /*12050*/  FMUL.FTZ R170, R45, R2 ;  /* 0x000000022daa7220 */ /* 0x004fe40000410000 */
[----:B------:R-:W1:Y:S01]  /*12060*/  LDSM.16.MT88.4 R108, [R142+0x9000] ;  /* 0x009000008e6c783b */ /* 0x000e620000004200 */
[----:B----4-:R-:W-:-:S02]  /*12070*/  FMNMX.FTZ R0, R11, R0, !PT ;  /* 0x000000000b007209 */ /* 0x010fc40007810000 */
[----:B------:R-:W-:Y:S01]  /*12080*/  FSEL R170, R170, RZ, P0 ;  /* 0x000000ffaaaa7208 */ /* 0x000fe20000000000 */
[----:B------:R-:W-:Y:S01]  /*12090*/  LDSM.16.MT88.4 R80, [R142+0xb000] ;  /* 0x00b000008e50783b */ /* 0x000fe20000004200 */
[----:B------:R-:W-:Y:S01]  /*120a0*/  FSETP.NEU.FTZ.AND P0, PT, R0, -INF , PT ;  /* 0xff8000000000780b */ /* 0x000fe20003f1d000 */
[----:B------:R-:W-:Y:S02]  /*120b0*/  FMUL.FTZ R58, R45, R0 ;  /* 0x000000002d3a7220 */ /* 0x000fe40000410000 */
[----:B------:R-:W-:Y:S03]  /*120c0*/  LDSM.16.MT88.4 R96, [R142+0xd000] ;  /* 0x00d000008e60783b */ /* 0x000fe60000004200 */
[----:B------:R-:W-:Y:S01]  /*120d0*/  FSEL R58, R58, RZ, P0 ;  /* 0x000000ff3a3a7208 */ /* 0x000fe20000000000 */
[-CC-:B------:R-:W-:Y:S01]  /*120e0*/  FFMA.FTZ R16, R6, R45.reuse, -R170.reuse ;  /* 0x0000002d06107223 */ /* 0x180fe200000108aa */
[-CC-:B------:R-:W-:Y:S01]  /*120f0*/  FFMA.FTZ R64, R65, R45.reuse, -R170.reuse ;  /* 0x0000002d41407223 */ /* 0x180fe200000108aa */
[----:B------:R-:W-:-:S02]  /*12100*/  FFMA.FTZ R57, R57, R45, -R170 ;  /* 0x0000002d39397223 */ /* 0x000fc400000108aa */
[-CC-:B------:R-:W-:Y:S01]  /*12110*/  FFMA.FTZ R18, R59, R45.reuse, -R58.reuse ;  /* 0x0000002d3b127223 */ /* 0x180fe2000001083a */
[-CC-:B------:R-:W-:Y:S01]  /*12120*/  FFMA.FTZ R62, R63, R45.reuse, -R58.reuse ;  /* 0x0000002d3f3e7223 */ /* 0x180fe2000001083a */
[-C--:B------:R-:W-:Y:S01]  /*12130*/  FFMA.FTZ R59, R9, R45.reuse, -R58 ;  /* 0x0000002d093b7223 */ /* 0x080fe2000001083a */
[-C--:B------:R-:W-:Y:S01]  /*12140*/  FFMA.FTZ R73, R73, R45.reuse, -R170 ;  /* 0x0000002d49497223 */ /* 0x080fe200000108aa */
[-C--:B------:R-:W-:Y:S01]  /*12150*/  FFMA.FTZ R4, R4, R45.reuse, -R58 ;  /* 0x0000002d04047223 */ /* 0x080fe2000001083a */
[----:B------:R-:W-:Y:S01]  /*12160*/  MUFU.EX2 R16, R16 ;  /* 0x0000001000107308 */ /* 0x000fe20000000800 */
[----:B------:R-:W2:Y:S03]  /*12170*/  LDSM.16.MT88.4 R8, [R142+0x9400] ;  /* 0x009400008e08783b */ /* 0x000ea60000004200 */
[----:B------:R-:W4:Y:S04]  /*12180*/  MUFU.EX2 R65, R73 ;  /* 0x0000004900417308 */ /* 0x000f280000000800 */
[----:B------:R-:W-:Y:S04]  /*12190*/  MUFU.EX2 R64, R64 ;  /* 0x0000004000407308 */ /* 0x000fe80000000800 */
[----:B------:R-:W5:Y:S04]  /*121a0*/  MUFU.EX2 R57, R57 ;  /* 0x0000003900397308 */ /* 0x000f680000000800 */
[----:B------:R-:W-:Y:S04]  /*121b0*/  MUFU.EX2 R63, R4 ;  /* 0x00000004003f7308 */ /* 0x000fe80000000800 */
[----:B------:R-:W3:Y:S04]  /*121c0*/  MUFU.EX2 R62, R62 ;  /* 0x0000003e003e7308 */ /* 0x000ee80000000800 */
[----:B------:R-:W-:Y:S04]  /*121d0*/  MUFU.EX2 R18, R18 ;  /* 0x0000001200127308 */ /* 0x000fe80000000800 */
[----:B------:R-:W1:Y:S01]  /*121e0*/  MUFU.EX2 R59, R59 ;  /* 0x0000003b003b7308 */ /* 0x000e620000000800 */
[-CC-:B------:R-:W-:Y:S01]  /*121f0*/  FFMA.FTZ R22, R21, R45.reuse, -R170.reuse ;  /* 0x0000002d15167223 */ /* 0x180fe200000108aa */
[----:B----4-:R-:W-:Y:S01]  /*12200*/  F2FP.F16.F32.PACK_AB R104, R65, R16 ;  /* 0x000000104168723e */ /* 0x010fe200000000ff */
[-CC-:B------:R-:W-:Y:S01]  /*12210*/  FFMA.FTZ R21, R71, R45.reuse, -R170.reuse ;  /* 0x0000002d47157223 */ /* 0x180fe200000108aa */
[----:B-----5:R-:W-:Y:S01]  /*12220*/  F2FP.F16.F32.PACK_AB R106, R57, R64 ;  /* 0x00000040396a723e */ /* 0x020fe200000000ff */
[--C-:B------:R-:W-:Y:S01]  /*12230*/  FFMA.FTZ R27, R69, R45, -R170.reuse ;  /* 0x0000002d451b7223 */ /* 0x100fe200000108aa */
[----:B---3--:R-:W-:Y:S01]  /*12240*/  F2FP.F16.F32.PACK_AB R105, R62, R63 ;  /* 0x0000003f3e69723e */ /* 0x008fe200000000ff */
[-C--:B------:R-:W-:Y:S01]  /*12250*/  FFMA.FTZ R26, R31, R45.reuse, -R170 ;  /* 0x0000002d1f1a7223 */ /* 0x080fe200000108aa */
[-CC-:B------:R-:W-:Y:S01]  /*12260*/  FFMA.FTZ R25, R25, R45.reuse, -R58.reuse ;  /* 0x0000002d19197223 */ /* 0x180fe2000001083a */
[-CC-:B------:R-:W-:Y:S01]  /*12270*/  FFMA.FTZ R24, R29, R45.reuse, -R58.reuse ;  /* 0x0000002d1d187223 */ /* 0x180fe2000001083a */
[-CC-:B------:R-:W-:Y:S01]  /*12280*/  FFMA.FTZ R23, R13, R45.reuse, -R58.reuse ;  /* 0x0000002d0d177223 */ /* 0x180fe2000001083a */
[----:B------:R-:W-:Y:S01]  /*12290*/  FFMA.FTZ R20, R7, R45, -R58 ;  /* 0x0000002d07147223 */ /* 0x000fe2000001083a */
[----:B-1----:R-:W-:Y:S01]  /*122a0*/  F2FP.F16.F32.PACK_AB R107, R59, R18 ;  /* 0x000000123b6b723e */ /* 0x002fe200000000ff */
[----:B------:R-:W-:Y:S01]  /*122b0*/  IMAD R140, R5, 0x2, R142 ;  /* 0x00000002058c7824 */ /* 0x000fe200078e028e */
[----:B------:R-:W-:Y:S01]  /*122c0*/  MUFU.EX2 R22, R22 ;  /* 0x0000001600167308 */ /* 0x000fe20000000800 */
[----:B------:R-:W-:Y:S03]  /*122d0*/  LDSM.16.MT88.4 R12, [R142+0xb400] ;  /* 0x00b400008e0c783b */ /* 0x000fe60000004200 */
[----:B------:R-:W1:Y:S01]  /*122e0*/  MUFU.EX2 R21, R21 ;  /* 0x0000001500157308 */ /* 0x000e620000000800 */
        /* <DEDUP_REMOVED lines=10> */
[----:B------:R-:W2:Y:S01]  /*12390*/  MUFU.EX2 R20, R20 ;  /* 0x0000001400147308 */ /* 0x000ea20000000800 */
[----:B-1----:R-:W-:-:S02]  /*123a0*/  F2FP.F16.F32.PACK_AB R4, R21, R22 ;  /* 0x000000161504723e */ /* 0x002fc400000000ff */
[----:B----4-:R-:W-:Y:S02]  /*123b0*/  F2FP.F16.F32.PACK_AB R6, R26, R27 ;  /* 0x0000001b1a06723e */ /* 0x010fe400000000ff */
[----:B-----5:R-:W-:Y:S02]  /*123c0*/  F2FP.F16.F32.PACK_AB R5, R24, R25 ;  /* 0x000000191805723e */ /* 0x020fe400000000ff */
[----:B--2---:R-:W-:-:S07]  /*123d0*/  F2FP.F16.F32.PACK_AB R7, R20, R23 ;  /* 0x000000171407723e */ /* 0x004fce00000000ff */
        /* <DEDUP_REMOVED lines=19> */
[----:B------:R-:W2:Y:S02]  /*12510*/  LDSM.16.MT88.4 R12, [R142+0xd400] ;  /* 0x00d400008e0c783b */ /* 0x000ea40000004200 */
[-C--:B------:R-:W-:Y:S01]  /*12520*/  FFMA.FTZ R42, R41, R45.reuse, -R170 ;  /* 0x0000002d292a7223 */ /* 0x080fe200000108aa */
[-C--:B------:R-:W-:Y:S01]  /*12530*/  FFMA.FTZ R38, R39, R45.reuse, -R58 ;  /* 0x0000002d27267223 */ /* 0x080fe2000001083a */
[-CC-:B------:R-:W-:Y:S01]  /*12540*/  FFMA.FTZ R43, R43, R45.reuse, -R170.reuse ;  /* 0x0000002d2b2b7223 */ /* 0x180fe200000108aa */
[-C--:B------:R-:W-:Y:S01]  /*12550*/  FFMA.FTZ R40, R183, R45.reuse, -R170 ;  /* 0x0000002db7287223 */ /* 0x080fe200000108aa */
[-CC-:B------:R-:W-:Y:S01]  /*12560*/  FFMA.FTZ R41, R37, R45.reuse, -R58.reuse ;  /* 0x0000002d25297223 */ /* 0x180fe2000001083a */
[-CC-:B------:R-:W-:Y:S01]  /*12570*/  FFMA.FTZ R39, R179, R45.reuse, -R58.reuse ;  /* 0x0000002db3277223 */ /* 0x180fe2000001083a */
[-C--:B------:R-:W-:Y:S01]  /*12580*/  FFMA.FTZ R36, R177, R45.reuse, -R58 ;  /* 0x0000002db1247223 */ /* 0x080fe2000001083a */
[--C-:B------:R-:W-:Y:S01]  /*12590*/  FFMA.FTZ R181, R181, R45, -R170.reuse ;  /* 0x0000002db5b57223 */ /* 0x100fe200000108aa */
        /* <DEDUP_REMOVED lines=14> */
[----:B------:R-:W-:Y:S03]  /*12680*/  HMMA.16816.F32 R96, R4, R14, R96 ;  /* 0x0000000e0460723c */ /* 0x000fe60000001860 */
[----:B---3--:R-:W-:Y:S01]  /*12690*/  F2FP.F16.F32.PACK_AB R4, R42, R43 ;  /* 0x0000002b2a04723e */ /* 0x008fe200000000ff */
[-CC-:B------:R-:W-:Y:S01]  /*126a0*/  FFMA.FTZ R34, R35, R45.reuse, -R170.reuse ;  /* 0x0000002d23227223 */ /* 0x180fe200000108aa */
[----:B----4-:R-:W-:Y:S01]  /*126b0*/  F2FP.F16.F32.PACK_AB R6, R37, R40 ;  /* 0x000000282506723e */ /* 0x010fe200000000ff */
[--C-:B------:R-:W-:Y:S01]  /*126c0*/  FFMA.FTZ R31, R171, R45, -R170.reuse ;  /* 0x0000002dab1f7223 */ /* 0x100fe200000108aa */
[----:B-----5:R-:W-:Y:S01]  /*126d0*/  F2FP.F16.F32.PACK_AB R5, R38, R41 ;  /* 0x000000292605723e */ /* 0x020fe200000000ff */
[----:B------:R-:W-:Y:S01]  /*126e0*/  FFMA.FTZ R30, R175, R45, -R170 ;  /* 0x0000002daf1e7223 */ /* 0x000fe200000108aa */
[----:B-1----:R-:W-:Y:S01]  /*126f0*/  F2FP.F16.F32.PACK_AB R7, R36, R39 ;  /* 0x000000272407723e */ /* 0x002fe200000000ff */
[-CC-:B------:R-:W-:Y:S01]  /*12700*/  FFMA.FTZ R32, R33, R45.reuse, -R58.reuse ;  /* 0x0000002d21207223 */ /* 0x180fe2000001083a */
[-CC-:B------:R-:W-:Y:S01]  /*12710*/  FFMA.FTZ R29, R127, R45.reuse, -R58.reuse ;  /* 0x0000002d7f1d7223 */ /* 0x180fe2000001083a */
[-C--:B------:R-:W-:Y:S01]  /*12720*/  FFMA.FTZ R28, R169, R45.reuse, -R58 ;  /* 0x0000002da91c7223 */ /* 0x080fe2000001083a */
[-C--:B------:R-:W-:Y:S01]  /*12730*/  FFMA.FTZ R173, R173, R45.reuse, -R170 ;  /* 0x0000002dadad7223 */ /* 0x080fe200000108aa */
[-C--:B------:R-:W-:Y:S01]  /*12740*/  FFMA.FTZ R151, R151, R45.reuse, -R58 ;  /* 0x0000002d97977223 */ /* 0x080fe2000001083a */
[-C--:B------:R-:W-:Y:S01]  /*12750*/  FFMA.FTZ R122, R122, R45.reuse, -R170 ;  /* 0x0000002d7a7a7223 */ /* 0x080fe200000108aa */
[C---:B------:R-:W-:Y:S03]  /*12760*/  HMMA.16816.F32 R112, R4.reuse, R8, R112 ;  /* 0x000000080470723c */ /* 0x040fe60000001870 */
        /* <DEDUP_REMOVED lines=8> */
[----:B------:R-:W1:Y:S02]  /*127f0*/  LDSM.16.MT88.4 R8, [R140+0x9800] ;  /* 0x009800008c08783b */ /* 0x000e640000004200 */
[-CC-:B------:R-:W-:Y:S01]  /*12800*/  FFMA.FTZ R135, R135, R45.reuse, -R170.reuse ;  /* 0x0000002d87877223 */ /* 0x180fe200000108aa */
[-CC-:B------:R-:W-:Y:S01]  /*12810*/  FFMA.FTZ R138, R138, R45.reuse, -R170.reuse ;  /* 0x0000002d8a8a7223 */ /* 0x180fe200000108aa */
[-C--:B------:R-:W-:Y:S01]  /*12820*/  FFMA.FTZ R136, R136, R45.reuse, -R170 ;  /* 0x0000002d88887223 */ /* 0x080fe200000108aa */
[-CC-:B------:R-:W-:Y:S01]  /*12830*/  FFMA.FTZ R53, R53, R45.reuse, -R58.reuse ;  /* 0x0000002d35357223 */ /* 0x180fe2000001083a */
[-CC-:B------:R-:W-:Y:S01]  /*12840*/  FFMA.FTZ R56, R56, R45.reuse, -R58.reuse ;  /* 0x0000002d38387223 */ /* 0x180fe2000001083a */
[-CC-:B------:R-:W-:Y:S01]  /*12850*/  FFMA.FTZ R51, R51, R45.reuse, -R58.reuse ;  /* 0x0000002d33337223 */ /* 0x180fe2000001083a */
[----:B------:R-:W-:Y:S01]  /*12860*/  FFMA.FTZ R54, R54, R45, -R58 ;  /* 0x0000002d36367223 */ /* 0x000fe2000001083a */
        /* <DEDUP_REMOVED lines=42> */
[----:B------:R-:W1:Y:S02]  /*12b10*/  LDSM.16.MT88.4 R8, [R140+0xdc00] ;  /* 0x00dc00008c08783b */ /* 0x000e640000004200 */
[-CC-:B------:R-:W-:Y:S01]  /*12b20*/  FFMA.FTZ R127, R126, R45.reuse, -R170.reuse ;  /* 0x0000002d7e7f7223 */ /* 0x180fe200000108aa */
[-CC-:B------:R-:W-:Y:S01]  /*12b30*/  FFMA.FTZ R126, R123, R45.reuse, -R170.reuse ;  /* 0x0000002d7b7e7223 */ /* 0x180fe200000108aa */
[-C--:B------:R-:W-:Y:S01]  /*12b40*/  FFMA.FTZ R123, R124, R45.reuse, -R170 ;  /* 0x0000002d7c7b7223 */ /* 0x080fe200000108aa */
[-CC-:B------:R-:W-:Y:S01]  /*12b50*/  FFMA.FTZ R124, R125, R45.reuse, -R58.reuse ;  /* 0x0000002d7d7c7223 */ /* 0x180fe2000001083a */
[----:B------:R-:W-:Y:S04]  /*12b60*/  MUFU.EX2 R122, R122 ;  /* 0x0000007a007a7308 */ /* 0x000fe80000000800 */
[----:B------:R-:W-:Y:S04]  /*12b70*/  MUFU.EX2 R127, R127 ;  /* 0x0000007f007f7308 */ /* 0x000fe80000000800 */
[----:B------:R-:W-:Y:S04]  /*12b80*/  MUFU.EX2 R126, R126 ;  /* 0x0000007e007e7308 */ /* 0x000fe80000000800 */
[----:B------:R-:W2:Y:S01]  /*12b90*/  MUFU.EX2 R123, R123 ;  /* 0x0000007b007b7308 */ /* 0x000ea20000000800 */
[C---:B-1----:R-:W-:Y:S08]  /*12ba0*/  HMMA.16816.F32 R100, R4.reuse, R8, R100 ;  /* 0x000000080464723c */ /* 0x042ff00000001864 */
[----:B------:R-:W-:Y:S01]  /*12bb0*/  HMMA.16816.F32 R104, R4, R10, R104 ;  /* 0x0000000a0468723c */ /* 0x000fe20000001868 */
[----:B------:R-:W1:Y:S02]  /*12bc0*/  LDSM.16.MT88.4 R8, [R142+0xa000] ;  /* 0x00a000008e08783b */ /* 0x000e640000004200 */
[-CC-:B------:R-:W-:Y:S01]  /*12bd0*/  FFMA.FTZ R6, R133, R45.reuse, -R58.reuse ;  /* 0x0000002d85067223 */ /* 0x180fe2000001083a */
[-CC-:B------:R-:W-:Y:S01]  /*12be0*/  FFMA.FTZ R5, R129, R45.reuse, -R58.reuse ;  /* 0x0000002d81057223 */ /* 0x180fe2000001083a */
[-C--:B------:R-:W-:Y:S01]  /*12bf0*/  FFMA.FTZ R4, R67, R45.reuse, -R58 ;  /* 0x0000002d43047223 */ /* 0x080fe2000001083a */
[----:B------:R-:W-:Y:S01]  /*12c00*/  FFMA.FTZ R133, R66, R45, -R170 ;  /* 0x0000002d42857223 */ /* 0x000fe200000108aa */
[----:B------:R2:W-:Y:S04]  /*12c10*/  MUFU.EX2 R125, R6 ;  /* 0x00000006007d7308 */ /* 0x0005e80000000800 */
        /* <DEDUP_REMOVED lines=24> */
[----:B------:R-:W-:Y:S01]  /*12da0*/  FFMA.FTZ R131, R128, R45, -R170 ;  /* 0x0000002d80837223 */ /* 0x000fe200000108aa */
[----:B------:R-:W-:Y:S04]  /*12db0*/  MUFU.EX2 R50, R50 ;  /* 0x0000003200327308 */ /* 0x000fe80000000800 */
[----:B------:R-:W-:Y:S04]  /*12dc0*/  MUFU.EX2 R128, R134 ;  /* 0x0000008600807308 */ /* 0x000fe80000000800 */
[----:B------:R-:W-:Y:S01]  /*12dd0*/  MUFU.EX2 R47, R47 ;  /* 0x0000002f002f7308 */ /* 0x000fe20000000800 */
[C---:B-1----:R-:W-:Y:S08]  /*12de0*/  HMMA.16816.F32 R100, R4.reuse, R8, R100 ;  /* 0x000000080464723c */ /* 0x042ff00000001864 */
[----:B------:R-:W-:Y:S01]  /*12df0*/  HMMA.16816.F32 R104, R4, R10, R104 ;  /* 0x0000000a0468723c */ /* 0x000fe20000001868 */
[----:B------:R-:W1:Y:S02]  /*12e00*/  LDSM.16.MT88.4 R8, [R142+0xc400] ;  /* 0x00c400008e08783b */ /* 0x000e640000004200 */
[----:B------:R-:W-:-:S04]  /*12e10*/  FADD.FTZ R5, R16, R65 ;  /* 0x0000004110057221 */ /* 0x000fc80000010000 */
[----:B------:R-:W-:Y:S01]  /*12e20*/  FADD.FTZ R4, R64, R5 ;  /* 0x0000000540047221 */ /* 0x000fe20000010000 */
[-CC-:B------:R-:W-:Y:S01]  /*12e30*/  FFMA.FTZ R64, R19, R45.reuse, -R58.reuse ;  /* 0x0000002d13407223 */ /* 0x180fe2000001083a */
[-C--:B------:R-:W-:Y:S01]  /*12e40*/  FFMA.FTZ R5, R17, R45.reuse, -R58 ;  /* 0x0000002d11057223 */ /* 0x080fe2000001083a */
[----:B------:R-:W-:Y:S01]  /*12e50*/  FADD.FTZ R7, R63, R62 ;  /* 0x0000003e3f077221 */ /* 0x000fe20000010000 */
[----:B------:R2:W3:Y:S04]  /*12e60*/  MUFU.EX2 R65, R133 ;  /* 0x0000008500417308 */ /* 0x0004e80000000800 */
[----:B------:R-:W-:Y:S04]  /*12e70*/  MUFU.EX2 R62, R129 ;  /* 0x00000081003e7308 */ /* 0x000fe80000000800 */
[----:B------:R4:W5:Y:S04]  /*12e80*/  MUFU.EX2 R63, R132 ;  /* 0x00000084003f7308 */ /* 0x0009680000000800 */
[----:B------:R-:W-:Y:S04]  /*12e90*/  MUFU.EX2 R64, R64 ;  /* 0x0000004000407308 */ /* 0x000fe80000000800 */
[----:B------:R-:W1:Y:S01]  /*12ea0*/  MUFU.EX2 R129, R5 ;  /* 0x0000000500817308 */ /* 0x000e620000000800 */
[----:B------:R-:W-:Y:S01]  /*12eb0*/  FADD.FTZ R6, R18, R7 ;  /* 0x0000000712067221 */ /* 0x000fe20000010000 */
[-CC-:B--2---:R-:W-:Y:S01]  /*12ec0*/  FFMA.FTZ R133, R46, R45.reuse, -R58.reuse ;  /* 0x0000002d2e857223 */ /* 0x184fe2000001083a */
[-C--:B------:R-:W-:Y:S01]  /*12ed0*/  FFMA.FTZ R46, R55, R45.reuse, -R58 ;  /* 0x0000002d372e7223 */ /* 0x080fe2000001083a */
[----:B------:R-:W-:Y:S01]  /*12ee0*/  FADD.FTZ R57, R57, R4 ;  /* 0x0000000439397221 */ /* 0x000fe20000010000 */
[----:B------:R-:W2:Y:S01]  /*12ef0*/  LDSM.16.MT88.4 R16, [R142+0xa400] ;  /* 0x00a400008e10783b */ /* 0x000ea20000004200 */
[-CC-:B----4-:R-:W-:Y:S01]  /*12f00*/  FFMA.FTZ R132, R44, R45.reuse, -R58.reuse ;  /* 0x0000002d2c847223 */ /* 0x190fe2000001083a */
[----:B------:R-:W-:Y:S01]  /*12f10*/  FFMA.FTZ R45, R52, R45, -R58 ;  /* 0x0000002d342d7223 */ /* 0x000fe2000001083a */
[----:B------:R-:W-:Y:S01]  /*12f20*/  FADD.FTZ R58, R59, R6 ;  /* 0x000000063b3a7221 */ /* 0x000fe20000010000 */
[----:B---3--:R-:W-:-:S02]  /*12f30*/  F2FP.F16.F32.PACK_AB R4, R65, R128 ;  /* 0x000000804104723e */ /* 0x008fc400000000ff */
[----:B-----5:R-:W-:Y:S02]  /*12f40*/  F2FP.F16.F32.PACK_AB R6, R63, R62 ;  /* 0x0000003e3f06723e */ /* 0x020fe400000000ff */
[----:B------:R-:W-:Y:S02]  /*12f50*/  F2FP.F16.F32.PACK_AB R7, R47, R50 ;  /* 0x000000322f07723e */ /* 0x000fe400000000ff */
[----:B-1----:R-:W-:-:S07]  /*12f60*/  F2FP.F16.F32.PACK_AB R5, R129, R64 ;  /* 0x000000408105723e */ /* 0x002fce00000000ff */
[C---:B------:R-:W-:Y:S08]  /*12f70*/  HMMA.16816.F32 R76, R4.reuse, R8, R76 ;  /* 0x00000008044c723c */ /* 0x040ff0000000184c */
[C---:B------:R-:W-:Y:S01]  /*12f80*/  HMMA.16816.F32 R80, R4.reuse, R10, R80 ;  /* 0x0000000a0450723c */ /* 0x040fe20000001850 */
[----:B------:R-:W1:Y:S07]  /*12f90*/  LDSM.16.MT88.4 R8, [R142+0xe400] ;  /* 0x00e400008e08783b */ /* 0x000e6e0000004200 */
[C---:B------:R-:W-:Y:S08]  /*12fa0*/  HMMA.16816.F32 R68, R4.reuse, R12, R68 ;  /* 0x0000000c0444723c */ /* 0x040ff00000001844 */
[C---:B--2---:R-:W-:Y:S08]  /*12fb0*/  HMMA.16816.F32 R112, R4.reuse, R16, R112 ;  /* 0x000000100470723c */ /* 0x044ff00000001870 */
[C---:B------:R-:W-:Y:S01]  /*12fc0*/  HMMA.16816.F32 R108, R4.reuse, R18, R108 ;  /* 0x00000012046c723c */ /* 0x040fe2000000186c */
[----:B------:R-:W2:Y:S07]  /*12fd0*/  LDSM.16.MT88.4 R16, [R140+0xc400] ;  /* 0x00c400008c10783b */ /* 0x000eae0000004200 */
[C---:B------:R-:W-:Y:S01]  /*12fe0*/  HMMA.16816.F32 R72, R4.reuse, R14, R72 ;  /* 0x0000000e0448723c */ /* 0x040fe20000001848 */
[----:B------:R-:W3:Y:S07]  /*12ff0*/  LDSM.16.MT88.4 R12, [R140+0xe400] ;  /* 0x00e400008c0c783b */ /* 0x000eee0000004200 */
[C---:B-1----:R-:W-:Y:S08]  /*13000*/  HMMA.16816.F32 R92, R4.reuse, R8, R92 ;  /* 0x00000008045c723c */ /* 0x042ff0000000185c */
[C---:B------:R-:W-:Y:S01]  /*13010*/  HMMA.16816.F32 R96, R4.reuse, R10, R96 ;  /* 0x0000000a0460723c */ /* 0x040fe20000001860 */
[----:B------:R-:W1:Y:S01]  /*13020*/  LDSM.16.MT88.4 R8, [R142+0xa800] ;  /* 0x00a800008e08783b */ /* 0x000e620000004200 */
[----:B------:R-:W-:Y:S04]  /*13030*/  MUFU.EX2 R130, R130 ;  /* 0x0000008200827308 */ /* 0x000fe80000000800 */
[----:B------:R-:W4:Y:S04]  /*13040*/  MUFU.EX2 R131, R131 ;  /* 0x0000008300837308 */ /* 0x000f280000000800 */
[----:B------:R-:W-:Y:S04]  /*13050*/  MUFU.EX2 R139, R139 ;  /* 0x0000008b008b7308 */ /* 0x000fe80000000800 */
[----:B------:R-:W5:Y:S04]  /*13060*/  MUFU.EX2 R44, R137 ;  /* 0x00000089002c7308 */ /* 0x000f680000000800 */
[----:B------:R-:W-:Y:S04]  /*13070*/  MUFU.EX2 R52, R133 ;  /* 0x0000008500347308 */ /* 0x000fe80000000800 */
[----:B------:R-:W5:Y:S04]  /*13080*/  MUFU.EX2 R55, R132 ;  /* 0x0000008400377308 */ /* 0x000f680000000800 */
[----:B------:R-:W-:Y:S04]  /*13090*/  MUFU.EX2 R46, R46 ;  /* 0x0000002e002e7308 */ /* 0x000fe80000000800 */
[----:B------:R-:W1:Y:S01]  /*130a0*/  MUFU.EX2 R53, R53 ;  /* 0x0000003500357308 */ /* 0x000e620000000800 */
[----:B--2---:R-:W-:Y:S03]  /*130b0*/  HMMA.16816.F32 R84, R4, R16, R84 ;  /* 0x000000100454723c */ /* 0x004fe60000001854 */
[----:B------:R-:W-:-:S05]  /*130c0*/  FADD.FTZ R25, R25, R58 ;  /* 0x0000003a19197221 */ /* 0x000fca0000010000 */
[C---:B------:R-:W-:Y:S08]  /*130d0*/  HMMA.16816.F32 R88, R4.reuse, R18, R88 ;  /* 0x000000120458723c */ /* 0x040ff00000001858 */
[C---:B---3--:R-:W-:Y:S08]  /*130e0*/  HMMA.16816.F32 R100, R4.reuse, R12, R100 ;  /* 0x0000000c0464723c */ /* 0x048ff00000001864 */
[----:B------:R-:W-:Y:S03]  /*130f0*/  HMMA.16816.F32 R104, R4, R14, R104 ;  /* 0x0000000e0468723c */ /* 0x000fe60000001868 */
[----:B----4-:R-:W-:Y:S01]  /*13100*/  F2FP.F16.F32.PACK_AB R4, R131, R130 ;  /* 0x000000828304723e */ /* 0x010fe200000000ff */
[----:B------:R-:W2:Y:S01]  /*13110*/  LDSM.16.MT88.4 R12, [R140+0xc800] ;  /* 0x00c800008c0c783b */ /* 0x000ea20000004200 */
[----:B-----5:R-:W-:-:S02]  /*13120*/  F2FP.F16.F32.PACK_AB R6, R44, R139 ;  /* 0x0000008b2c06723e */ /* 0x020fc400000000ff */
[----:B------:R-:W-:Y:S01]  /*13130*/  F2FP.F16.F32.PACK_AB R5, R55, R52 ;  /* 0x000000343705723e */ /* 0x000fe200000000ff */
[----:B------:R-:W-:Y:S01]  /*13140*/  FADD.FTZ R22, R22, R57 ;  /* 0x0000003916167221 */ /* 0x000fe20000010000 */
[----:B-1----:R-:W-:Y:S01]  /*13150*/  F2FP.F16.F32.PACK_AB R7, R53, R46 ;  /* 0x0000002e3507723e */ /* 0x002fe200000000ff */
[----:B------:R-:W-:Y:S01]  /*13160*/  FADD.FTZ R24, R24, R25 ;  /* 0x0000001918187221 */ /* 0x000fe20000010000 */
[----:B------:R-:W-:Y:S01]  /*13170*/  LDSM.16.MT88.4 R16, [R140+0xe800] ;  /* 0x00e800008c10783b */ /* 0x000fe20000004200 */
[----:B------:R-:W-:-:S04]  /*13180*/  FADD.FTZ R22, R21, R22 ;  /* 0x0000001615167221 */ /* 0x000fc80000010000 */
[----:B------:R-:W-:Y:S03]  /*13190*/  HMMA.16816.F32 R112, R4, R8, R112 ;  /* 0x000000080470723c */ /* 0x000fe60000001870 */
[----:B------:R-:W-:-:S05]  /*131a0*/  FADD.FTZ R23, R23, R24 ;  /* 0x0000001817177221 */ /* 0x000fca0000010000 */
[----:B------:R-:W-:Y:S01]  /*131b0*/  HMMA.16816.F32 R108, R4, R10, R108 ;  /* 0x0000000a046c723c */ /* 0x000fe2000000186c */
[----:B------:R-:W1:Y:S02]  /*131c0*/  LDSM.16.MT88.4 R8, [R142+0xe800] ;  /* 0x00e800008e08783b */ /* 0x000e640000004200 */
[----:B------:R-:W-:Y:S01]  /*131d0*/  FADD.FTZ R27, R27, R22 ;  /* 0x000000161b1b7221 */ /* 0x000fe20000010000 */
[----:B------:R-:W-:Y:S02]  /*131e0*/  FADD.FTZ R58, R20, R23 ;  /* 0x00000017143a7221 */ /* 0x000fe40000010000 */
[----:B------:R-:W3:Y:S01]  /*131f0*/  LDSM.16.MT88.4 R20, [R142+0xc800] ;  /* 0x00c800008e14783b */ /* 0x000ee20000004200 */
[----:B------:R-:W-:-:S03]  /*13200*/  FADD.FTZ R134, R26, R27 ;  /* 0x0000001b1a867221 */ /* 0x000fc60000010000 */
[----:B------:R-:W4:Y:S01]  /*13210*/  LDSM.16.MT88.4 R24, [R140+0xa800] ;  /* 0x00a800008c18783b */ /* 0x000f220000004200 */
[C---:B--2---:R-:W-:Y:S08]  /*13220*/  HMMA.16816.F32 R84, R4.reuse, R12, R84 ;  /* 0x0000000c0454723c */ /* 0x044ff00000001854 */
[----:B------:R-:W-:Y:S01]  /*13230*/  HMMA.16816.F32 R88, R4, R14, R88 ;  /* 0x0000000e0458723c */ /* 0x000fe20000001858 */
[----:B------:R-:W2:Y:S02]  /*13240*/  LDSM.16.MT88.4 R12, [R140+0xac00] ;  /* 0x00ac00008c0c783b */ /* 0x000ea40000004200 */
[----:B------:R-:W-:-:S05]  /*13250*/  FADD.FTZ R43, R43, R134 ;  /* 0x000000862b2b7221 */ /* 0x000fca0000010000 */
[C---:B-1----:R-:W-:Y:S08]  /*13260*/  HMMA.16816.F32 R92, R4.reuse, R8, R92 ;  /* 0x00000008045c723c */ /* 0x042ff0000000185c */
[C---:B------:R-:W-:Y:S01]  /*13270*/  HMMA.16816.F32 R96, R4.reuse, R10, R96 ;  /* 0x0000000a0460723c */ /* 0x040fe20000001860 */
[----:B------:R-:W1:Y:S02]  /*13280*/  LDSM.16.MT88.4 R8, [R142+0xcc00] ;  /* 0x00cc00008e08783b */ /* 0x000e640000004200 */
[----:B------:R-:W-:Y:S01]  /*13290*/  FADD.FTZ R41, R41, R58 ;  /* 0x0000003a29297221 */ /* 0x000fe20000010000 */
[----:B------:R-:W-:Y:S04]  /*132a0*/  MUFU.EX2 R168, R168 ;  /* 0x000000a800a87308 */ /* 0x000fe80000000800 */
[----:B---3--:R-:W-:Y:S01]  /*132b0*/  HMMA.16816.F32 R76, R4, R20, R76 ;  /* 0x00000014044c723c */ /* 0x008fe2000000184c */
[----:B------:R-:W3:Y:S02]  /*132c0*/  MUFU.EX2 R135, R135 ;  /* 0x0000008700877308 */ /* 0x000ee40000000800 */
[----:B------:R-:W-:-:S02]  /*132d0*/  FADD.FTZ R43, R42, R43 ;  /* 0x0000002b2a2b7221 */ /* 0x000fc40000010000 */
[----:B------:R-:W-:Y:S03]  /*132e0*/  MUFU.EX2 R138, R138 ;  /* 0x0000008a008a7308 */ /* 0x000fe60000000800 */
[C---:B------:R-:W-:Y:S01]  /*132f0*/  HMMA.16816.F32 R80, R4.reuse, R22, R80 ;  /* 0x000000160450723c */ /* 0x040fe20000001850 */
[----:B------:R-:W5:Y:S01]  /*13300*/  LDSM.16.MT88.4 R20, [R142+0xac00] ;  /* 0x00ac00008e14783b */ /* 0x000f620000004200 */
[----:B------:R-:W2:Y:S06]  /*13310*/  MUFU.EX2 R173, R136 ;  /* 0x0000008800ad7308 */ /* 0x000eac0000000800 */
[----:B------:R-:W-:Y:S01]  /*13320*/  HMMA.16816.F32 R100, R4, R16, R100 ;  /* 0x000000100464723c */ /* 0x000fe20000001864 */
[----:B------:R-:W-:Y:S02]  /*13330*/  MUFU.EX2 R56, R56 ;  /* 0x0000003800387308 */ /* 0x000fe40000000800 */
[----:B------:R-:W-:-:S02]  /*13340*/  FADD.FTZ R38, R38, R41 ;  /* 0x0000002926267221 */ /* 0x000fc40000010000 */
[----:B------:R-:W1:Y:S03]  /*13350*/  MUFU.EX2 R51, R51 ;  /* 0x0000003300337308 */ /* 0x000e660000000800 */
[C---:B------:R-:W-:Y:S01]  /*13360*/  HMMA.16816.F32 R104, R4.reuse, R18, R104 ;  /* 0x000000120468723c */ /* 0x040fe20000001868 */
[----:B------:R-:W5:Y:S01]  /*13370*/  LDSM.16.MT88.4 R16, [R140+0xcc00] ;  /* 0x00cc00008c10783b */ /* 0x000f620000004200 */
[----:B------:R-:W-:Y:S04]  /*13380*/  MUFU.EX2 R54, R54 ;  /* 0x0000003600367308 */ /* 0x000fe80000000800 */
[----:B------:R-:W1:Y:S02]  /*13390*/  MUFU.EX2 R45, R45 ;  /* 0x0000002d002d7308 */ /* 0x000e640000000800 */
[----:B----4-:R-:W-:Y:S03]  /*133a0*/  HMMA.16816.F32 R68, R4, R24, R68 ;  /* 0x000000180444723c */ /* 0x010fe60000001844 */
[----:B------:R-:W-:Y:S01]  /*133b0*/  FADD.FTZ R24, R40, R43 ;  /* 0x0000002b28187221 */ /* 0x000fe20000010000 */
[----:B------:R-:W-:-:S04]  /*133c0*/  FADD.FTZ R39, R39, R38 ;  /* 0x0000002627277221 */ /* 0x000fc80000010000 */
[----:B------:R-:W-:Y:S03]  /*133d0*/  HMMA.16816.F32 R72, R4, R26, R72 ;  /* 0x0000001a0448723c */ /* 0x000fe60000001848 */
[----:B------:R-:W-:Y:S01]  /*133e0*/  FADD.FTZ R24, R37, R24 ;  /* 0x0000001825187221 */ /* 0x000fe20000010000 */
[----:B------:R-:W-:Y:S01]  /*133f0*/  FADD.FTZ R36, R36, R39 ;  /* 0x0000002724247221 */ /* 0x000fe20000010000 */
[----:B---3--:R-:W-:Y:S02]  /*13400*/  F2FP.F16.F32.PACK_AB R4, R135, R168 ;  /* 0x000000a88704723e */ /* 0x008fe400000000ff */
[----:B--2---:R-:W-:Y:S01]  /*13410*/  F2FP.F16.F32.PACK_AB R6, R173, R138 ;  /* 0x0000008aad06723e */ /* 0x004fe200000000ff */
[----:B------:R-:W-:Y:S01]  /*13420*/  FADD.FTZ R35, R35, R24 ;  /* 0x0000001823237221 */ /* 0x000fe20000010000 */
[----:B-1----:R-:W-:Y:S01]  /*13430*/  F2FP.F16.F32.PACK_AB R5, R51, R56 ;  /* 0x000000383305723e */ /* 0x002fe200000000ff */
[----:B------:R-:W-:Y:S01]  /*13440*/  FADD.FTZ R33, R33, R36 ;  /* 0x0000002421217221 */ /* 0x000fe20000010000 */
[----:B------:R-:W-:Y:S01]  /*13450*/  F2FP.F16.F32.PACK_AB R7, R45, R54 ;  /* 0x000000362d07723e */ /* 0x000fe200000000ff */
[----:B------:R-:W-:-:S02]  /*13460*/  FADD.FTZ R34, R34, R35 ;  /* 0x0000002322227221 */ /* 0x000fc40000010000 */
[----:B------:R-:W-:Y:S02]  /*13470*/  FADD.FTZ R32, R32, R33 ;  /* 0x0000002120207221 */ /* 0x000fe40000010000 */
[----:B------:R-:W-:Y:S02]  /*13480*/  FADD.FTZ R31, R31, R34 ;  /* 0x000000221f1f7221 */ /* 0x000fe40000010000 */
[----:B------:R-:W-:Y:S03]  /*13490*/  HMMA.16816.F32 R68, R4, R12, R68 ;  /* 0x0000000c0444723c */ /* 0x000fe60000001844 */
[----:B------:R-:W-:Y:S01]  /*134a0*/  FADD.FTZ R29, R29, R32 ;  /* 0x000000201d1d7221 */ /* 0x000fe20000010000 */
[----:B------:R-:W-:-:S04]  /*134b0*/  FADD.FTZ R30, R30, R31 ;  /* 0x0000001f1e1e7221 */ /* 0x000fc80000010000 */
[----:B------:R-:W-:Y:S01]  /*134c0*/  HMMA.16816.F32 R72, R4, R14, R72 ;  /* 0x0000000e0448723c */ /* 0x000fe20000001848 */
[----:B------:R-:W1:Y:S02]  /*134d0*/  LDSM.16.MT88.4 R12, [R142+0xec00] ;  /* 0x00ec00008e0c783b */ /* 0x000e640000004200 */
[----:B------:R-:W-:Y:S01]  /*134e0*/  FADD.FTZ R28, R28, R29 ;  /* 0x0000001d1c1c7221 */ /* 0x000fe20000010000 */
[----:B------:R-:W-:-:S03]  /*134f0*/  FADD.FTZ R127, R127, R30 ;  /* 0x0000001e7f7f7221 */ /* 0x000fc60000010000 */
[----:B------:R-:W-:Y:S01]  /*13500*/  FADD.FTZ R125, R125, R28 ;  /* 0x0000001c7d7d7221 */ /* 0x000fe20000010000 */
[----:B------:R-:W-:Y:S03]  /*13510*/  HMMA.16816.F32 R76, R4, R8, R76 ;  /* 0x00000008044c723c */ /* 0x000fe6000000184c */
[----:B------:R-:W-:Y:S01]  /*13520*/  FADD.FTZ R126, R126, R127 ;  /* 0x0000007f7e7e7221 */ /* 0x000fe20000010000 */
[----:B------:R-:W-:-:S04]  /*13530*/  FADD.FTZ R124, R124, R125 ;  /* 0x0000007d7c7c7221 */ /* 0x000fc80000010000 */
[C---:B------:R-:W-:Y:S01]  /*13540*/  HMMA.16816.F32 R80, R4.reuse, R10, R80 ;  /* 0x0000000a0450723c */ /* 0x040fe20000001850 */
[----:B------:R-:W2:Y:S07]  /*13550*/  LDSM.16.MT88.4 R8, [R140+0xec00] ;  /* 0x00ec00008c08783b */ /* 0x000eae0000004200 */
        /* <DEDUP_REMOVED lines=14> */
[----:B-1----:R-:W-:Y:S03]  /*13640*/  HMMA.16816.F32 R92, R4, R12, R92 ;  /* 0x0000000c045c723c */ /* 0x002fe6000000185c */
        /* <DEDUP_REMOVED lines=17> */
[----:B------:R-:W-:Y:S03]  /*13760*/  HMMA.16816.F32 R88, R4, R18, R88 ;  /* 0x000000120458723c */ /* 0x000fe60000001858 */
[----:B------:R-:W-:-:S05]  /*13770*/  FADD.FTZ R173, R173, R138 ;  /* 0x0000008aadad7221 */ /* 0x000fca0000010000 */
[C---:B------:R-:W-:Y:S08]  /*13780*/  HMMA.16816.F32 R96, R4.reuse, R14, R96 ;  /* 0x0000000e0460723c */ /* 0x040ff00000001860 */
[----:B------:R-:W-:Y:S01]  /*13790*/  HMMA.16816.F32 R104, R4, R10, R104 ;  /* 0x0000000a0468723c */ /* 0x000fe20000001868 */
[----:B------:R-:W-:-:S04]  /*137a0*/  NOP ;  /* 0x0000000000007918 */ /* 0x000fc80000000000 */
[----:B------:R-:W-:-:S15]  /*137b0*/  @!P6 BRA `(.L_x_3477) ;  /* 0x000000440068e947 */ /* 0x000fde0003800000 */
[----:B------:R-:W-:Y:S01]  /*137c0*/  LOP3.LUT R48, R48, 0x1f0, RZ, 0xc0, !PT ;  /* 0x000001f030307812 */ /* 0x000fe200078ec0ff */
[----:B------:R-:W-:Y:S01]  /*137d0*/  IMAD.SHL.U32 R4, R155, 0x2, RZ ;  /* 0x000000029b047824 */ /* 0x000fe200078e00ff */
[----:B------:R-:W-:Y:S01]  /*137e0*/  ISETP.NE.U32.AND P3, PT, R166, RZ, PT ;  /* 0x000000ffa600720c */ /* 0x000fe20003f65070 */
[----:B------:R-:W-:Y:S01]  /*137f0*/  IMAD.MOV.U32 R127, RZ, RZ, R0 ;  /* 0x000000ffff7f7224 */ /* 0x000fe200078e0000 */
[----:B------:R-:W-:Y:S01]  /*13800*/  IADD3 R48, PT, PT, R48, R61, R158 ;  /* 0x0000003d30307210 */ /* 0x000fe20007ffe09e */
[----:B------:R-:W-:Y:S01]  /*13810*/  VIADD R169, R60, 0xfffffffe ;  /* 0xfffffffe3ca97836 */ /* 0x000fe20000000000 */
[----:B------:R-:W-:Y:S02]  /*13820*/  LOP3.LUT R4, R4, 0x6, RZ, 0xc0, !PT ;  /* 0x0000000604047812 */ /* 0x000fe400078ec0ff */
[----:B------:R-:W-:Y:S02]  /*13830*/  IADD3 R49, PT, PT, -R163, R48, R49 ;  /* 0x00000030a3317210 */ /* 0x000fe40007ffe131 */
[----:B------:R-:W-:-:S02]  /*13840*/  ISETP.NE.AND.EX P3, PT, R167, RZ, PT, P3 ;  /* 0x000000ffa700720c */ /* 0x000fc40003f65330 */
[----:B------:R-:W-:Y:S01]  /*13850*/  MOV R125, R2 ;  /* 0x00000002007d7202 */ /* 0x000fe20000000f00 */
[----:B------:R-:W-:-:S04]  /*13860*/  IMAD.IADD R49, R49, 0x1, -R4 ;  /* 0x0000000131317824 */ /* 0x000fc800078e0a04 */
[----:B------:R-:W-:-:S05]  /*13870*/  IMAD R168, R60, -0x80, R49 ;  /* 0xffffff803ca87824 */ /* 0x000fca00078e0231 */
[----:B------:R-:W-:-:S07]  /*13880*/  IADD3 R168, PT, PT, R168, 0x108, RZ ;  /* 0x00000108a8a87810 */ /* 0x000fce0007ffe0ff */
.L_x_3484:
        /* <DEDUP_REMOVED lines=80> */
.L_x_3479:
[----:B------:R-:W-:Y:S05]  /*13d90*/  BSYNC.RECONVERGENT B0 ;  /* 0x0000000000007941 */ /* 0x000fea0003800200 */
.L_x_3478:
        /* <DEDUP_REMOVED lines=24> */
[----:B------:R-:W-:Y:S01]  /*13f20*/  LOP3.LUT P4, RZ, R155, 0x4, RZ, 0xc0, !PT ;  /* 0x000000049bff7812 */ /* 0x000fe2000788c0ff */
        /* <DEDUP_REMOVED lines=9> */
[----:B------:R-:W-:Y:S01]  /*13fc0*/  @!P1 LDGSTS.E.BYPASS.LTC128B.128 [R161+0xb800], desc[UR4][R6.64+0x40] ;  /* 0x0b80004006a19fae */ /* 0x000fe2000b981a04 */
[----:B------:R-:W-:Y:S01]  /*13fd0*/  @P4 VIADD R136, R144, 0xffffffe0 ;  /* 0xffffffe090884836 */ /* 0x000fe20000000000 */
[----:B------:R-:W-:Y:S02]  /*13fe0*/  ISETP.NE.AND P4, PT, R169, RZ, PT ;  /* 0x000000ffa900720c */ /* 0x000fe40003f85270 */
        /* <DEDUP_REMOVED lines=47> */
[C---:B-1----:R-:W-:Y:S08]  /*142e0*/  HMMA.16816.F32 R4, R128.reuse, R8, RZ ;  /* 0x000000088004723c */ /* 0x042ff000000018ff */
        /* <DEDUP_REMOVED lines=65> */
[----:B------:R-:W1:Y:S04]  /*14700*/  LDSM.16.M88.4 R132, [R141+0x5000] ;  /* 0x005000008d84783b */ /* 0x000e680000000200 */
[----:B------:R-:W-:Y:S01]  /*14710*/  LDSM.16.M88.4 R136, [R136+0x2000] ;  /* 0x002000008888783b */ /* 0x000fe20000000200 */
        /* <DEDUP_REMOVED lines=152> */
.L_x_3483:
[----:B------:R-:W-:Y:S05]  /*150a0*/  BSYNC.RECONVERGENT B0 ;  /* 0x0000000000007941 */ /* 0x000fea0003800200 */
.L_x_3482:
        /* <DEDUP_REMOVED lines=72> */
.L_x_3481:
[----:B------:R-:W-:Y:S05]  /*15530*/  BSYNC.RECONVERGENT B1 ;  /* 0x0000000000017941 */ /* 0x000fea0003800200 */
.L_x_3480:
[----:B--2---:R-:W2:Y:S01]  /*15540*/  LD.E R123, desc[UR4][R120.64+0xdc] ;  /* 0x0000dc04787b7980 */ /* 0x004ea2000c101900 */
[----:B------:R-:W-:Y:S02]  /*15550*/  IABS R124, R168 ;  /* 0x000000a8007c7213 */ /* 0x000fe40000000000 */
[C---:B------:R-:W-:Y:S02]  /*15560*/  IADD3 R0, PT, PT, R168.reuse, -0x1, RZ ;  /* 0xffffffffa8007810 */ /* 0x040fe40007ffe0ff */
[C---:B------:R-:W-:Y:S02]  /*15570*/  IADD3 R122, PT, PT, R168.reuse, -0x8, RZ ;  /* 0xfffffff8a87a7810 */ /* 0x040fe40007ffe0ff */
[----:B------:R-:W-:Y:S02]  /*15580*/  I2FP.F32.S32 R124, R124 ;  /* 0x0000007c007c7245 */ /* 0x000fe40000201400 */
[----:B------:R-:W-:Y:S02]  /*15590*/  IABS R0, R0 ;  /* 0x0000000000007213 */ /* 0x000fe40000000000 */
[----:B------:R-:W-:Y:S01]  /*155a0*/  IABS R122, R122 ;  /* 0x0000007a007a7213 */ /* 0x000fe20000000000 */
[C---:B------:R-:W-:Y:S01]  /*155b0*/  FFMA.FTZ R6, -R3.reuse, R124, R6 ;  /* 0x0000007c03067223 */ /* 0x040fe20000010106 */
[----:B------:R-:W-:Y:S02]  /*155c0*/  I2FP.F32.S32 R0, R0 ;  /* 0x0000000000007245 */ /* 0x000fe40000201400 */
[----:B------:R-:W-:Y:S02]  /*155d0*/  I2FP.F32.S32 R122, R122 ;  /* 0x0000007a007a7245 */ /* 0x000fe40000201400 */
[C---:B------:R-:W-:Y:S01]  /*155e0*/  IADD3 R124, PT, PT, R168.reuse, -0x10, RZ ;  /* 0xfffffff0a87c7810 */ /* 0x040fe20007ffe0ff */
[C---:B------:R-:W-:Y:S01]  /*155f0*/  FFMA.FTZ R7, -R3.reuse, R0, R7 ;  /* 0x0000000003077223 */ /* 0x040fe20000010107 */
[C---:B------:R-:W-:Y:S01]  /*15600*/  IADD3 R0, PT, PT, R168.reuse, -0x11, RZ ;  /* 0xffffffefa8007810 */ /* 0x040fe20007ffe0ff */
[C---:B------:R-:W-:Y:S01]  /*15610*/  FFMA.FTZ R10, -R3.reuse, R122, R10 ;  /* 0x0000007a030a7223 */ /* 0x040fe2000001010a */
[----:B------:R-:W-:Y:S01]  /*15620*/  IABS R124, R124 ;  /* 0x0000007c007c7213 */ /* 0x000fe20000000000 */
[C---:B------:R-:W-:Y:S01]  /*15630*/  FFMA.FTZ R4, -R3.reuse, R122, R4 ;  /* 0x0000007a03047223 */ /* 0x040fe20000010104 */
[C---:B------:R-:W-:Y:S02]  /*15640*/  IADD3 R122, PT, PT, R168.reuse, -0x18, RZ ;  /* 0xffffffe8a87a7810 */ /* 0x040fe40007ffe0ff */
[----:B------:R-:W-:Y:S02]  /*15650*/  I2FP.F32.S32 R124, R124 ;  /* 0x0000007c007c7245 */ /* 0x000fe40000201400 */
[----:B------:R-:W-:Y:S02]  /*15660*/  IABS R0, R0 ;  /* 0x0000000000007213 */ /* 0x000fe40000000000 */
[----:B------:R-:W-:Y:S01]  /*15670*/  IABS R122, R122 ;  /* 0x0000007a007a7213 */ /* 0x000fe20000000000 */
[C---:B------:R-:W-:Y:S01]  /*15680*/  FFMA.FTZ R8, -R3.reuse, R124, R8 ;  /* 0x0000007c03087223 */ /* 0x040fe20000010108 */
[----:B------:R-:W-:Y:S01]  /*15690*/  I2FP.F32.S32 R0, R0 ;  /* 0x0000000000007245 */ /* 0x000fe20000201400 */
[C---:B------:R-:W-:Y:S01]  /*156a0*/  FFMA.FTZ R14, -R3.reuse, R124, R14 ;  /* 0x0000007c030e7223 */ /* 0x040fe2000001010e */
[----:B------:R-:W-:Y:S02]  /*156b0*/  I2FP.F32.S32 R122, R122 ;  /* 0x0000007a007a7245 */ /* 0x000fe40000201400 */
[C---:B------:R-:W-:Y:S01]  /*156c0*/  IADD3 R124, PT, PT, R168.reuse, -0x20, RZ ;  /* 0xffffffe0a87c7810 */ /* 0x040fe20007ffe0ff */
[CC--:B------:R-:W-:Y:S01]  /*156d0*/  FFMA.FTZ R9, -R3.reuse, R0.reuse, R9 ;  /* 0x0000000003097223 */ /* 0x0c0fe20000010109 */
[C---:B------:R-:W-:Y:S01]  /*156e0*/  FFMA.FTZ R15, -R3.reuse, R0, R15 ;  /* 0x00000000030f7223 */ /* 0x040fe2000001010f */
[C---:B------:R-:W-:Y:S01]  /*156f0*/  FFMA.FTZ R18, -R3.reuse, R122, R18 ;  /* 0x0000007a03127223 */ /* 0x040fe20000010112 */
[----:B------:R-:W-:Y:S01]  /*15700*/  IABS R124, R124 ;  /* 0x0000007c007c7213 */ /* 0x000fe20000000000 */
[C---:B------:R-:W-:Y:S01]  /*15710*/  FFMA.FTZ R12, -R3.reuse, R122, R12 ;  /* 0x0000007a030c7223 */ /* 0x040fe2000001010c */
[C---:B------:R-:W-:Y:S02]  /*15720*/  IADD3 R0, PT, PT, R168.reuse, -0x21, RZ ;  /* 0xffffffdfa8007810 */ /* 0x040fe40007ffe0ff */
        /* <DEDUP_REMOVED lines=10> */
[C---:B------:R-:W-:Y:S01]  /*157d0*/  IADD3 R124, PT, PT, R168.reuse, -0x30, RZ ;  /* 0xffffffd0a87c7810 */ /* 0x040fe20007ffe0ff */
[C---:B------:R-:W-:Y:S01]  /*157e0*/  FFMA.FTZ R23, -R3.reuse, R0, R23 ;  /* 0x0000000003177223 */ /* 0x040fe20000010117 */
[CC--:B------:R-:W-:Y:S01]  /*157f0*/  FFMA.FTZ R20, -R3.reuse, R122.reuse, R20 ;  /* 0x0000007a03147223 */ /* 0x0c0fe20000010114 */
[C---:B------:R-:W-:Y:S01]  /*15800*/  FFMA.FTZ R26, -R3.reuse, R122, R26 ;  /* 0x0000007a031a7223 */ /* 0x040fe2000001011a */
[----:B------:R-:W-:Y:S02]  /*15810*/  IABS R2, R2 ;  /* 0x0000000200027213 */ /* 0x000fe40000000000 */
[C---:B------:R-:W-:Y:S02]  /*15820*/  IADD3 R0, PT, PT, R168.reuse, -0x31, RZ ;  /* 0xffffffcfa8007810 */ /* 0x040fe40007ffe0ff */
[----:B------:R-:W-:Y:S02]  /*15830*/  IABS R124, R124 ;  /* 0x0000007c007c7213 */ /* 0x000fe40000000000 */
[C---:B------:R-:W-:Y:S02]  /*15840*/  IADD3 R122, PT, PT, R168.reuse, -0x38, RZ ;  /* 0xffffffc8a87a7810 */ /* 0x040fe40007ffe0ff */
[----:B------:R-:W-:Y:S02]  /*15850*/  I2FP.F32.S32 R2, R2 ;  /* 0x0000000200027245 */ /* 0x000fe40000201400 */
[----:B------:R-:W-:Y:S02]  /*15860*/  IABS R0, R0 ;  /* 0x0000000000007213 */ /* 0x000fe40000000000 */
[----:B------:R-:W-:Y:S01]  /*15870*/  I2FP.F32.S32 R124, R124 ;  /* 0x0000007c007c7245 */ /* 0x000fe20000201400 */
[C---:B------:R-:W-:Y:S01]  /*15880*/  FFMA.FTZ R11, -R3.reuse, R2, R11 ;  /* 0x00000002030b7223 */ /* 0x040fe2000001010b */
[----:B------:R-:W-:Y:S01]  /*15890*/  IABS R122, R122 ;  /* 0x0000007a007a7213 */ /* 0x000fe20000000000 */
[C---:B------:R-:W-:Y:S01]  /*158a0*/  FFMA.FTZ R5, -R3.reuse, R2, R5 ;  /* 0x0000000203057223 */ /* 0x040fe20000010105 */
[----:B------:R-:W-:Y:S01]  /*158b0*/  I2FP.F32.S32 R0, R0 ;  /* 0x0000000000007245 */ /* 0x000fe20000201400 */
[CC--:B------:R-:W-:Y:S01]  /*158c0*/  FFMA.FTZ R24, -R3.reuse, R124.reuse, R24 ;  /* 0x0000007c03187223 */ /* 0x0c0fe20000010118 */
[C---:B------:R-:W-:Y:S01]  /*158d0*/  FFMA.FTZ R30, -R3.reuse, R124, R30 ;  /* 0x0000007c031e7223 */ /* 0x040fe2000001011e */
[----:B------:R-:W-:Y:S02]  /*158e0*/  I2FP.F32.S32 R122, R122 ;  /* 0x0000007a007a7245 */ /* 0x000fe40000201400 */
[C---:B------:R-:W-:Y:S01]  /*158f0*/  IADD3 R2, PT, PT, R168.reuse, -0x19, RZ ;  /* 0xffffffe7a8027810 */ /* 0x040fe20007ffe0ff */
[CC--:B------:R-:W-:Y:S01]  /*15900*/  FFMA.FTZ R25, -R3.reuse, R0.reuse, R25 ;  /* 0x0000000003197223 */ /* 0x0c0fe20000010119 */
[C---:B------:R-:W-:Y:S01]  /*15910*/  IADD3 R124, PT, PT, R168.reuse, -0x40, RZ ;  /* 0xffffffc0a87c7810 */ /* 0x040fe20007ffe0ff */
[C---:B------:R-:W-:Y:S01]  /*15920*/  FFMA.FTZ R31, -R3.reuse, R0, R31 ;  /* 0x00000000031f7223 */ /* 0x040fe2000001011f */
[C---:B------:R-:W-:Y:S01]  /*15930*/  FFMA.FTZ R34, -R3.reuse, R122, R34 ;  /* 0x0000007a03227223 */ /* 0x040fe20000010122 */
[----:B------:R-:W-:Y:S01]  /*15940*/  IABS R2, R2 ;  /* 0x0000000200027213 */ /* 0x000fe20000000000 */
[C---:B------:R-:W-:Y:S01]  /*15950*/  FFMA.FTZ R28, -R3.reuse, R122, R28 ;  /* 0x0000007a031c7223 */ /* 0x040fe2000001011c */
[----:B------:R-:W-:Y:S02]  /*15960*/  IABS R124, R124 ;  /* 0x0000007c007c7213 */ /* 0x000fe40000000000 */
[C---:B------:R-:W-:Y:S02]  /*15970*/  IADD3 R0, PT, PT, R168.reuse, -0x41, RZ ;  /* 0xffffffbfa8007810 */ /* 0x040fe40007ffe0ff */
[C---:B------:R-:W-:Y:S02]  /*15980*/  IADD3 R122, PT, PT, R168.reuse, -0x48, RZ ;  /* 0xffffffb8a87a7810 */ /* 0x040fe40007ffe0ff */
[----:B------:R-:W-:Y:S02]  /*15990*/  I2FP.F32.S32 R2, R2 ;  /* 0x0000000200027245 */ /* 0x000fe40000201400 */
[----:B------:R-:W-:Y:S02]  /*159a0*/  I2FP.F32.S32 R124, R124 ;  /* 0x0000007c007c7245 */ /* 0x000fe40000201400 */
[----:B------:R-:W-:Y:S01]  /*159b0*/  IABS R0, R0 ;  /* 0x0000000000007213 */ /* 0x000fe20000000000 */
[C---:B------:R-:W-:Y:S01]  /*159c0*/  FFMA.FTZ R19, -R3.reuse, R2, R19 ;  /* 0x0000000203137223 */ /* 0x040fe20000010113 */
[----:B------:R-:W-:Y:S01]  /*159d0*/  IABS R122, R122 ;  /* 0x0000007a007a7213 */ /* 0x000fe20000000000 */
[C---:B------:R-:W-:Y:S01]  /*159e0*/  FFMA.FTZ R32, -R3.reuse, R124, R32 ;  /* 0x0000007c03207223 */ /* 0x040fe20000010120 */
[----:B------:R-:W-:Y:S01]  /*159f0*/  I2FP.F32.S32 R0, R0 ;  /* 0x0000000000007245 */ /* 0x000fe20000201400 */
[C---:B------:R-:W-:Y:S01]  /*15a00*/  FFMA.FTZ R38, -R3.reuse, R124, R38 ;  /* 0x0000007c03267223 */ /* 0x040fe20000010126 */
        /* <DEDUP_REMOVED lines=20> */
[----:B------:R-:W-:Y:S01]  /*15b50*/  I2FP.F32.S32 R122, R122 ;  /* 0x0000007a007a7245 */ /* 0x000fe20000201400 */
[C---:B------:R-:W-:Y:S01]  /*15b60*/  FFMA.FTZ R40, -R3.reuse, R124, R40 ;  /* 0x0000007c03287223 */ /* 0x040fe20000010128 */
        /* <DEDUP_REMOVED lines=22> */
[----:B------:R-:W-:Y:S01]  /*15cd0*/  IADD3 R2, PT, PT, R168, -0x49, RZ ;  /* 0xffffffb7a8027810 */ /* 0x000fe20007ffe0ff */
[C---:B------:R-:W-:Y:S01]  /*15ce0*/  FFMA.FTZ R49, -R3.reuse, R0, R49 ;  /* 0x0000000003317223 */ /* 0x040fe20000010131 */
[CC--:B------:R-:W-:Y:S01]  /*15cf0*/  FFMA.FTZ R52, -R3.reuse, R122.reuse, R52 ;  /* 0x0000007a03347223 */ /* 0x0c0fe20000010134 */
[----:B------:R-:W-:Y:S01]  /*15d00*/  FFMA.FTZ R58, -R3, R122, R58 ;  /* 0x0000007a033a7223 */ /* 0x000fe2000001013a */
[----:B------:R-:W-:Y:S02]  /*15d10*/  IABS R2, R2 ;  /* 0x0000000200027213 */ /* 0x000fe40000000000 */
[----:B------:R-:W-:Y:S02]  /*15d20*/  IABS R0, R124 ;  /* 0x0000007c00007213 */ /* 0x000fe40000000000 */
[----:B------:R-:W-:Y:S02]  /*15d30*/  FMNMX3.FTZ R122, R127, R6, R7, !PT ;  /* 0x000000067f7a7276 */ /* 0x000fe40007810007 */
[----:B------:R-:W-:Y:S02]  /*15d40*/  FMNMX3.FTZ R124, R125, R4, R5, !PT ;  /* 0x000000047d7c7276 */ /* 0x000fe40007810005 */
[----:B------:R-:W-:Y:S02]  /*15d50*/  I2FP.F32.S32 R2, R2 ;  /* 0x0000000200027245 */ /* 0x000fe40000201400 */
[----:B------:R-:W-:Y:S02]  /*15d60*/  FMNMX3.FTZ R122, R122, R10, R11, !PT ;  /* 0x0000000a7a7a7276 */ /* 0x000fe4000781000b */
[----:B------:R-:W-:Y:S01]  /*15d70*/  FMNMX3.FTZ R124, R124, R8, R9, !PT ;  /* 0x000000087c7c7276 */ /* 0x000fe20007810009 */
[CC--:B------:R-:W-:Y:S01]  /*15d80*/  FFMA.FTZ R37, -R3.reuse, R2.reuse, R37 ;  /* 0x0000000203257223 */ /* 0x0c0fe20000010125 */
[C---:B------:R-:W-:Y:S01]  /*15d90*/  FFMA.FTZ R43, -R3.reuse, R2, R43 ;  /* 0x00000002032b7223 */ /* 0x040fe2000001012b */
[----:B------:R-:W-:Y:S02]  /*15da0*/  FMNMX3.FTZ R122, R122, R14, R15, !PT ;  /* 0x0000000e7a7a7276 */ /* 0x000fe4000781000f */
[----:B------:R-:W-:Y:S02]  /*15db0*/  FMNMX3.FTZ R124, R124, R12, R13, !PT ;  /* 0x0000000c7c7c7276 */ /* 0x000fe4000781000d */
[----:B------:R-:W-:Y:S02]  /*15dc0*/  IADD3 R2, PT, PT, R168, -0x59, RZ ;  /* 0xffffffa7a8027810 */ /* 0x000fe40007ffe0ff */
[----:B------:R-:W-:Y:S02]  /*15dd0*/  FMNMX3.FTZ R122, R122, R18, R19, !PT ;  /* 0x000000127a7a7276 */ /* 0x000fe40007810013 */
[----:B------:R-:W-:Y:S02]  /*15de0*/  FMNMX3.FTZ R124, R124, R16, R17, !PT ;  /* 0x000000107c7c7276 */ /* 0x000fe40007810011 */
[----:B------:R-:W-:Y:S02]  /*15df0*/  IABS R2, R2 ;  /* 0x0000000200027213 */ /* 0x000fe40000000000 */
[----:B------:R-:W-:Y:S02]  /*15e00*/  FMNMX3.FTZ R122, R122, R22, R23, !PT ;  /* 0x000000167a7a7276 */ /* 0x000fe40007810017 */
[----:B------:R-:W-:Y:S02]  /*15e10*/  FMNMX3.FTZ R124, R124, R20, R21, !PT ;  /* 0x000000147c7c7276 */ /* 0x000fe40007810015 */
[----:B------:R-:W-:Y:S02]  /*15e20*/  I2FP.F32.S32 R0, R0 ;  /* 0x0000000000007245 */ /* 0x000fe40000201400 */
[----:B------:R-:W-:Y:S02]  /*15e30*/  I2FP.F32.S32 R2, R2 ;  /* 0x0000000200027245 */ /* 0x000fe40000201400 */
[----:B------:R-:W-:Y:S01]  /*15e40*/  FMNMX3.FTZ R122, R122, R26, R27, !PT ;  /* 0x0000001a7a7a7276 */ /* 0x000fe2000781001b */
[C---:B------:R-:W-:Y:S01]  /*15e50*/  FFMA.FTZ R56, -R3.reuse, R0, R56 ;  /* 0x0000000003387223 */ /* 0x040fe20000010138 */
[----:B------:R-:W-:Y:S01]  /*15e60*/  FMNMX3.FTZ R124, R124, R24, R25, !PT ;  /* 0x000000187c7c7276 */ /* 0x000fe20007810019 */
[C---:B------:R-:W-:Y:S01]  /*15e70*/  FFMA.FTZ R62, -R3.reuse, R0, R62 ;  /* 0x00000000033e7223 */ /* 0x040fe2000001013e */
[CC--:B------:R-:W-:Y:S01]  /*15e80*/  FFMA.FTZ R45, -R3.reuse, R2.reuse, R45 ;  /* 0x00000002032d7223 */ /* 0x0c0fe2000001012d */
[C---:B------:R-:W-:Y:S01]  /*15e90*/  FFMA.FTZ R51, -R3.reuse, R2, R51 ;  /* 0x0000000203337223 */ /* 0x040fe20000010133 */
[C---:B------:R-:W-:Y:S02]  /*15ea0*/  IADD3 R0, PT, PT, R168.reuse, -0x78, RZ ;  /* 0xffffff88a8007810 */ /* 0x040fe40007ffe0ff */
[----:B------:R-:W-:Y:S02]  /*15eb0*/  IADD3 R2, PT, PT, R168, -0x69, RZ ;  /* 0xffffff97a8027810 */ /* 0x000fe40007ffe0ff */
[----:B------:R-:W-:Y:S02]  /*15ec0*/  FMNMX3.FTZ R122, R122, R30, R31, !PT ;  /* 0x0000001e7a7a7276 */ /* 0x000fe4000781001f */
[----:B------:R-:W-:Y:S02]  /*15ed0*/  FMNMX3.FTZ R124, R124, R28, R29, !PT ;  /* 0x0000001c7c7c7276 */ /* 0x000fe4000781001d */
[----:B------:R-:W-:Y:S02]  /*15ee0*/  IABS R0, R0 ;  /* 0x0000000000007213 */ /* 0x000fe40000000000 */
[----:B------:R-:W-:Y:S02]  /*15ef0*/  IABS R2, R2 ;  /* 0x0000000200027213 */ /* 0x000fe40000000000 */
[----:B------:R-:W-:Y:S02]  /*15f00*/  FMNMX3.FTZ R122, R122, R34, R35, !PT ;  /* 0x000000227a7a7276 */ /* 0x000fe40007810023 */
[----:B------:R-:W-:Y:S02]  /*15f10*/  FMNMX3.FTZ R124, R124, R32, R33, !PT ;  /* 0x000000207c7c7276 */ /* 0x000fe40007810021 */
[----:B------:R-:W-:Y:S02]  /*15f20*/  IADD3 R126, PT, PT, R168, -0x71, RZ ;  /* 0xffffff8fa87e7810 */ /* 0x000fe40007ffe0ff */
[----:B------:R-:W-:Y:S02]  /*15f30*/  I2FP.F32.S32 R0, R0 ;  /* 0x0000000000007245 */ /* 0x000fe40000201400 */
[----:B------:R-:W-:Y:S02]  /*15f40*/  I2FP.F32.S32 R2, R2 ;  /* 0x0000000200027245 */ /* 0x000fe40000201400 */
[----:B------:R-:W-:Y:S01]  /*15f50*/  FMNMX3.FTZ R122, R122, R38, R39, !PT ;  /* 0x000000267a7a7276 */ /* 0x000fe20007810027 */
[C---:B------:R-:W-:Y:S01]  /*15f60*/  FFMA.FTZ R66, -R3.reuse, R0, R66 ;  /* 0x0000000003427223 */ /* 0x040fe20000010142 */
[----:B------:R-:W-:Y:S01]  /*15f70*/  FMNMX3.FTZ R124, R124, R36, R37, !PT ;  /* 0x000000247c7c7276 */ /* 0x000fe20007810025 */
[C---:B------:R-:W-:Y:S01]  /*15f80*/  FFMA.FTZ R60, -R3.reuse, R0, R60 ;  /* 0x00000000033c7223 */ /* 0x040fe2000001013c */
[----:B------:R-:W-:Y:S01]  /*15f90*/  IABS R126, R126 ;  /* 0x0000007e007e7213 */ /* 0x000fe20000000000 */
[CC--:B------:R-:W-:Y:S01]  /*15fa0*/  FFMA.FTZ R53, -R3.reuse, R2.reuse, R53 ;  /* 0x0000000203357223 */ /* 0x0c0fe20000010135 */
[C---:B------:R-:W-:Y:S01]  /*15fb0*/  FFMA.FTZ R59, -R3.reuse, R2, R59 ;  /* 0x00000002033b7223 */ /* 0x040fe2000001013b */
[----:B------:R-:W-:Y:S02]  /*15fc0*/  FMNMX3.FTZ R0, R122, R42, R43, !PT ;  /* 0x0000002a7a007276 */ /* 0x000fe4000781002b */
[----:B------:R-:W-:Y:S02]  /*15fd0*/  FMNMX3.FTZ R124, R124, R40, R41, !PT ;  /* 0x000000287c7c7276 */ /* 0x000fe40007810029 */
[----:B------:R-:W-:Y:S02]  /*15fe0*/  I2FP.F32.S32 R2, R126 ;  /* 0x0000007e00027245 */ /* 0x000fe40000201400 */
[----:B------:R-:W-:Y:S02]  /*15ff0*/  IADD3 R126, PT, PT, R168, -0x79, RZ ;  /* 0xffffff87a87e7810 */ /* 0x000fe40007ffe0ff */
[----:B------:R-:W-:Y:S01]  /*16000*/  FMNMX3.FTZ R0, R0, R46, R47, !PT ;  /* 0x0000002e00007276 */ /* 0x000fe2000781002f */
[C---:B------:R-:W-:Y:S01]  /*16010*/  FFMA.FTZ R57, -R3.reuse, R2, R57 ;  /* 0x0000000203397223 */ /* 0x040fe20000010139 */
[----:B------:R-:W-:Y:S01]  /*16020*/  FMNMX3.FTZ R124, R124, R44, R45, !PT ;  /* 0x0000002c7c7c7276 */ /* 0x000fe2000781002d */
[C---:B------:R-:W-:Y:S01]  /*16030*/  FFMA.FTZ R63, -R3.reuse, R2, R63 ;  /* 0x00000002033f7223 */ /* 0x040fe2000001013f */
        /* <DEDUP_REMOVED lines=8> */
[C---:B------:R-:W-:Y:S01]  /*160c0*/  FFMA.FTZ R67, -R3.reuse, R2, R67 ;  /* 0x0000000203437223 */ /* 0x040fe20000010143 */
[----:B------:R-:W-:Y:S01]  /*160d0*/  FMNMX3.FTZ R0, R0, R54, R55, !PT ;  /* 0x0000003600007276 */ /* 0x000fe20007810037 */
[C---:B------:R-:W-:Y:S01]  /*160e0*/  FFMA.FTZ R61, -R3.reuse, R2, R61 ;  /* 0x00000002033d7223 */ /* 0x040fe2000001013d */
        /* <DEDUP_REMOVED lines=9> */
[----:B------:R-:W-:Y:S02]  /*16180*/  FMNMX3.FTZ R135, R2, R64, R65, !PT ;  /* 0x0000004002877276 */ /* 0x000fe40007810041 */
[----:B------:R-:W-:Y:S02]  /*16190*/  FMNMX3.FTZ R131, R0, R66, R67, !PT ;  /* 0x0000004200837276 */ /* 0x000fe40007810043 */
[----:B------:R-:W-:Y:S01]  /*161a0*/  IADD3 R162, PT, PT, R162, -0x80, RZ ;  /* 0xffffff80a2a27810 */ /* 0x000fe20007ffe0ff */
[----:B------:R-:W-:Y:S01]  /*161b0*/  SHFL.BFLY PT, R2, R135, 0x2, 0x1f ;  /* 0x0c401f0087027f89 */ /* 0x000fe200000e0000 */
[----:B------:R-:W-:Y:S07]  /*161c0*/  IADD3 R168, PT, PT, R168, 0x80, RZ ;  /* 0x00000080a8a87810 */ /* 0x000fee0007ffe0ff */
[----:B------:R-:W1:Y:S02]  /*161d0*/  SHFL.BFLY PT, R0, R131, 0x2, 0x1f ;  /* 0x0c401f0083007f89 */ /* 0x000e6400000e0000 */
[----:B-1----:R-:W-:Y:S02]  /*161e0*/  FMNMX.FTZ R129, R131, R0, !PT ;  /* 0x0000000083817209 */ /* 0x002fe40007810000 */
[----:B------:R-:W-:Y:S04]  /*161f0*/  FMNMX.FTZ R133, R135, R2, !PT ;  /* 0x0000000287857209 */ /* 0x000fe80007810000 */
[----:B------:R-:W1:Y:S08]  /*16200*/  SHFL.BFLY PT, R0, R129, 0x1, 0x1f ;  /* 0x0c201f0081007f89 */ /* 0x000e7000000e0000 */
[----:B------:R-:W3:Y:S01]  /*16210*/  SHFL.BFLY PT, R2, R133, 0x1, 0x1f ;  /* 0x0c201f0085027f89 */ /* 0x000ee200000e0000 */
[----:B-1----:R-:W-:Y:S02]  /*16220*/  FMNMX.FTZ R0, R129, R0, !PT ;  /* 0x0000000081007209 */ /* 0x002fe40007810000 */
[----:B---3--:R-:W-:Y:S03]  /*16230*/  FMNMX.FTZ R2, R133, R2, !PT ;  /* 0x0000000285027209 */ /* 0x008fe60007810000 */
[C---:B------:R-:W-:Y:S01]  /*16240*/  FADD.FTZ R126, -R0.reuse, R127 ;  /* 0x0000007f007e7221 */ /* 0x040fe20000010100 */
[C---:B--2---:R-:W-:Y:S01]  /*16250*/  FMUL.FTZ R132, R123.reuse, R0 ;  /* 0x000000007b847220 */ /* 0x044fe20000410000 */
[----:B------:R-:W-:Y:S01]  /*16260*/  FSETP.NEU.FTZ.AND P0, PT, R0, -INF , PT ;  /* 0xff8000000000780b */ /* 0x000fe20003f1d000 */
[----:B------:R-:W-:Y:S01]  /*16270*/  FADD.FTZ R128, -R2, R125 ;  /* 0x0000007d02807221 */ /* 0x000fe20000010100 */
[C---:B------:R-:W-:Y:S02]  /*16280*/  FMUL.FTZ R122, R123.reuse, R126 ;  /* 0x0000007e7b7a7220 */ /* 0x040fe40000410000 */
[----:B------:R-:W-:Y:S01]  /*16290*/  FSEL R132, R132, RZ, P0 ;  /* 0x000000ff84847208 */ /* 0x000fe20000000000 */
[C---:B------:R-:W-:Y:S01]  /*162a0*/  FMUL.FTZ R126, R123.reuse, R2 ;  /* 0x000000027b7e7220 */ /* 0x040fe20000410000 */
[----:B------:R-:W-:Y:S01]  /*162b0*/  FMUL.FTZ R124, R123, R128 ;  /* 0x000000807b7c7220 */ /* 0x000fe20000410000 */
[----:B------:R-:W-:Y:S01]  /*162c0*/  FSETP.NEU.FTZ.AND P0, PT, R2, -INF , PT ;  /* 0xff8000000200780b */ /* 0x000fe20003f1d000 */
[----:B------:R-:W1:Y:S01]  /*162d0*/  LDSM.16.MT88.4 R128, [R142+0x9000] ;  /* 0x009000008e80783b */ /* 0x000e620000004200 */
[----:B------:R-:W2:Y:S01]  /*162e0*/  MUFU.EX2 R122, R122 ;  /* 0x0000007a007a7308 */ /* 0x000ea20000000800 */
[-CC-:B------:R-:W-:Y:S01]  /*162f0*/  FFMA.FTZ R170, R10, R123.reuse, -R132.reuse ;  /* 0x0000007b0aaa7223 */ /* 0x180fe20000010884 */
[----:B------:R-:W-:Y:S01]  /*16300*/  FSEL R126, R126, RZ, P0 ;  /* 0x000000ff7e7e7208 */ /* 0x000fe20000000000 */
[-CC-:B------:R-:W-:Y:S07]  /*16310*/  FFMA.FTZ R133, R11, R123.reuse, -R132.reuse ;  /* 0x0000007b0b857223 */ /* 0x180fee0000010884 */
[----:B------:R-:W3:Y:S01]  /*16320*/  MUFU.EX2 R124, R124 ;  /* 0x0000007c007c7308 */ /* 0x000ee20000000800 */
[-CC-:B------:R-:W-:Y:S01]  /*16330*/  FFMA.FTZ R183, R6, R123.reuse, -R132.reuse ;  /* 0x0000007b06b77223 */ /* 0x180fe20000010884 */
[-C--:B------:R-:W-:Y:S01]  /*16340*/  FFMA.FTZ R175, R7, R123.reuse, -R132 ;  /* 0x0000007b07af7223 */ /* 0x080fe20000010884 */
[-CC-:B------:R-:W-:Y:S01]  /*16350*/  FFMA.FTZ R136, R8, R123.reuse, -R126.reuse ;  /* 0x0000007b08887223 */ /* 0x180fe2000001087e */
[-CC-:B------:R-:W-:Y:S01]  /*16360*/  FFMA.FTZ R125, R9, R123.reuse, -R126.reuse ;  /* 0x0000007b097d7223 */ /* 0x180fe2000001087e */
[-CC-:B------:R-:W-:Y:S01]  /*16370*/  FFMA.FTZ R185, R4, R123.reuse, -R126.reuse ;  /* 0x0000007b04b97223 */ /* 0x180fe2000001087e */
[-CC-:B------:R-:W-:Y:S04]  /*16380*/  FFMA.FTZ R139, R5, R123.reuse, -R126.reuse ;  /* 0x0000007b058b7223 */ /* 0x180fe8000001087e */
[----:B------:R-:W-:Y:S01]  /*16390*/  MUFU.EX2 R133, R133 ;  /* 0x0000008500857308 */ /* 0x000fe20000000800 */
[-C--:B------:R-:W-:Y:S01]  /*163a0*/  FFMA.FTZ R134, R16, R123.reuse, -R126 ;  /* 0x0000007b10867223 */ /* 0x080fe2000001087e */
[--C-:B------:R-:W-:Y:S01]  /*163b0*/  FFMA.FTZ R181, R14, R123, -R132.reuse ;  /* 0x0000007b0eb57223 */ /* 0x100fe20000010884 */
[C---:B--2---:R-:W-:Y:S01]  /*163c0*/  FMUL.FTZ R10, R122.reuse, R110 ;  /* 0x0000006e7a0a7220 */ /* 0x044fe20000410000 */
[C---:B------:R-:W-:Y:S06]  /*163d0*/  FMUL.FTZ R11, R122.reuse, R111 ;  /* 0x0000006f7a0b7220 */ /* 0x040fec0000410000 */
[----:B------:R-:W-:Y:S01]  /*163e0*/  MUFU.EX2 R139, R139 ;  /* 0x0000008b008b7308 */ /* 0x000fe20000000800 */
[----:B------:R-:W-:Y:S01]  /*163f0*/  FMUL.FTZ R6, R122, R114 ;  /* 0x000000727a067220 */ /* 0x000fe20000410000 */
[C---:B---3--:R-:W-:Y:S01]  /*16400*/  FMUL.FTZ R8, R124.reuse, R108 ;  /* 0x0000006c7c087220 */ /* 0x048fe20000410000 */
[----:B------:R-:W-:Y:S07]  /*16410*/  FMUL.FTZ R9, R124, R109 ;  /* 0x0000006d7c097220 */ /* 0x000fee0000410000 */
[----:B------:R-:W-:Y:S01]  /*16420*/  MUFU.EX2 R183, R183 ;  /* 0x000000b700b77308 */ /* 0x000fe20000000800 */
[----:B------:R-:W2:Y:S01]  /*16430*/  LDSM.16.MT88.4 R108, [R140+0x9000] ;  /* 0x009000008c6c783b */ /* 0x000ea20000004200 */
[----:B------:R-:W-:Y:S01]  /*16440*/  FMUL.FTZ R7, R122, R115 ;  /* 0x000000737a077220 */ /* 0x000fe20000410000 */
[C---:B------:R-:W-:Y:S07]  /*16450*/  FMUL.FTZ R4, R124.reuse, R112 ;  /* 0x000000707c047220 */ /* 0x040fee0000410000 */
[----:B------:R-:W3:Y:S01]  /*16460*/  MUFU.EX2 R175, R175 ;  /* 0x000000af00af7308 */ /* 0x000ee20000000800 */
[----:B------:R-:W-:Y:S01]  /*16470*/  FMUL.FTZ R5, R124, R113 ;  /* 0x000000717c057220 */ /* 0x000fe20000410000 */
[C---:B------:R-:W-:Y:S01]  /*16480*/  FMUL.FTZ R70, R122.reuse, R70 ;  /* 0x000000467a467220 */ /* 0x040fe20000410000 */
[----:B------:R-:W-:Y:S07]  /*16490*/  FMUL.FTZ R71, R122, R71 ;  /* 0x000000477a477220 */ /* 0x000fee0000410000 */
[----:B------:R-:W4:Y:S01]  /*164a0*/  MUFU.EX2 R170, R170 ;  /* 0x000000aa00aa7308 */ /* 0x000f220000000800 */
[C---:B------:R-:W-:Y:S01]  /*164b0*/  FMUL.FTZ R68, R124.reuse, R68 ;  /* 0x000000447c447220 */ /* 0x040fe20000410000 */
[----:B------:R-:W-:Y:S01]  /*164c0*/  FMUL.FTZ R69, R124, R69 ;  /* 0x000000457c457220 */ /* 0x000fe20000410000 */
[C---:B------:R-:W-:Y:S07]  /*164d0*/  FMUL.FTZ R74, R122.reuse, R74 ;  /* 0x0000004a7a4a7220 */ /* 0x040fee0000410000 */
[----:B------:R-:W5:Y:S01]  /*164e0*/  MUFU.EX2 R185, R185 ;  /* 0x000000b900b97308 */ /* 0x000f620000000800 */
[----:B------:R-:W-:Y:S01]  /*164f0*/  FMUL.FTZ R75, R122, R75 ;  /* 0x0000004b7a4b7220 */ /* 0x000fe20000410000 */
[C---:B------:R-:W-:Y:S01]  /*16500*/  FMUL.FTZ R72, R124.reuse, R72 ;  /* 0x000000487c487220 */ /* 0x040fe20000410000 */
[----:B------:R-:W-:Y:S07]  /*16510*/  FMUL.FTZ R73, R124, R73 ;  /* 0x000000497c497220 */ /* 0x000fee0000410000 */
[----:B------:R-:W-:Y:S01]  /*16520*/  MUFU.EX2 R136, R136 ;  /* 0x0000008800887308 */ /* 0x000fe20000000800 */
[C---:B------:R-:W-:Y:S01]  /*16530*/  FMUL.FTZ R78, R122.reuse, R78 ;  /* 0x0000004e7a4e7220 */ /* 0x040fe20000410000 */
[----:B---3--:R-:W-:Y:S01]  /*16540*/  F2FP.F16.F32.PACK_AB R113, R175, R183 ;  /* 0x000000b7af71723e */ /* 0x008fe200000000ff */
[----:B------:R-:W-:Y:S07]  /*16550*/  FMUL.FTZ R79, R122, R79 ;  /* 0x0000004f7a4f7220 */ /* 0x000fee0000410000 */
[----:B------:R-:W3:Y:S01]  /*16560*/  MUFU.EX2 R125, R125 ;  /* 0x0000007d007d7308 */ /* 0x000ee20000000800 */
[C---:B------:R-:W-:Y:S01]  /*16570*/  FMUL.FTZ R76, R124.reuse, R76 ;  /* 0x0000004c7c4c7220 */ /* 0x040fe20000410000 */
[----:B----4-:R-:W-:Y:S01]  /*16580*/  F2FP.F16.F32.PACK_AB R115, R133, R170 ;  /* 0x000000aa8573723e */ /* 0x010fe200000000ff */
[----:B------:R-:W-:Y:S01]  /*16590*/  FMUL.FTZ R77, R124, R77 ;  /* 0x0000004d7c4d7220 */ /* 0x000fe20000410000 */
[C---:B------:R-:W-:Y:S01]  /*165a0*/  FMUL.FTZ R82, R122.reuse, R82 ;  /* 0x000000527a527220 */ /* 0x040fe20000410000 */
[----:B------:R-:W-:Y:S01]  /*165b0*/  FMUL.FTZ R83, R122, R83 ;  /* 0x000000537a537220 */ /* 0x000fe20000410000 */
[----:B-----5:R-:W-:Y:S01]  /*165c0*/  F2FP.F16.F32.PACK_AB R112, R139, R185 ;  /* 0x000000b98b70723e */ /* 0x020fe200000000ff */
[C---:B------:R-:W-:Y:S01]  /*165d0*/  FMUL.FTZ R80, R124.reuse, R80 ;  /* 0x000000507c507220 */ /* 0x040fe20000410000 */
[----:B------:R-:W-:Y:S01]  /*165e0*/  FMUL.FTZ R81, R124, R81 ;  /* 0x000000517c517220 */ /* 0x000fe20000410000 */
[C---:B------:R-:W-:Y:S01]  /*165f0*/  FMUL.FTZ R86, R122.reuse, R86 ;  /* 0x000000567a567220 */ /* 0x040fe20000410000 */
[----:B------:R-:W-:Y:S01]  /*16600*/  FMUL.FTZ R87, R122, R87 ;  /* 0x000000577a577220 */ /* 0x000fe20000410000 */
[C---:B------:R-:W-:Y:S01]  /*16610*/  FMUL.FTZ R84, R124.reuse, R84 ;  /* 0x000000547c547220 */ /* 0x040fe20000410000 */
[----:B------:R-:W-:Y:S01]  /*16620*/  FMUL.FTZ R85, R124, R85 ;  /* 0x000000557c557220 */ /* 0x000fe20000410000 */
[----:B------:R-:W-:Y:S01]  /*16630*/  FMUL.FTZ R90, R122, R90 ;  /* 0x0000005a7a5a7220 */ /* 0x000fe20000410000 */
[----:B---3--:R-:W-:Y:S01]  /*16640*/  F2FP.F16.F32.PACK_AB R114, R125, R136 ;  /* 0x000000887d72723e */ /* 0x008fe200000000ff */
[-CC-:B------:R-:W-:Y:S01]  /*16650*/  FFMA.FTZ R127, R26, R123.reuse, -R132.reuse ;  /* 0x0000007b1a7f7223 */ /* 0x180fe20000010884 */
[-CC-:B------:R-:W-:Y:S01]  /*16660*/  FFMA.FTZ R151, R31, R123.reuse, -R132.reuse ;  /* 0x0000007b1f977223 */ /* 0x180fe20000010884 */
[-CC-:B------:R-:W-:Y:S01]  /*16670*/  FFMA.FTZ R172, R34, R123.reuse, -R132.reuse ;  /* 0x0000007b22ac7223 */ /* 0x180fe20000010884 */
[-C--:B------:R-:W-:Y:S01]  /*16680*/  FFMA.FTZ R135, R35, R123.reuse, -R132 ;  /* 0x0000007b23877223 */ /* 0x080fe20000010884 */
[-CC-:B------:R-:W-:Y:S01]  /*16690*/  FFMA.FTZ R138, R32, R123.reuse, -R126.reuse ;  /* 0x0000007b208a7223 */ /* 0x180fe2000001087e */
[-CC-:B------:R-:W-:Y:S01]  /*166a0*/  FFMA.FTZ R137, R33, R123.reuse, -R126.reuse ;  /* 0x0000007b21897223 */ /* 0x180fe2000001087e */
[C---:B-1----:R-:W-:Y:S01]  /*166b0*/  HMMA.16816.F32 R4, R112.reuse, R128, R4 ;  /* 0x000000807004723c */ /* 0x042fe20000001804 */
[----:B------:R-:W-:Y:S01]  /*166c0*/  LDSM.16.MT88.4 R32, [R140+0xc800] ;  /* 0x00c800008c20783b */ /* 0x000fe20000004200 */
[----:B------:R-:W-:Y:S03]  /*166d0*/  MUFU.EX2 R181, R181 ;  /* 0x000000b500b57308 */ /* 0x000fe60000000800 */
[----:B------:R-:W-:Y:S01]  /*166e0*/  FFMA.FTZ R129, R21, R123, -R126 ;  /* 0x0000007b15817223 */ /* 0x000fe2000001087e */
[----:B------:R-:W-:Y:S01]  /*166f0*/  FMUL.FTZ R91, R122, R91 ;  /* 0x0000005b7a5b7220 */ /* 0x000fe20000410000 */
[----:B------:R-:W-:Y:S01]  /*16700*/  FMUL.FTZ R88, R124, R88 ;  /* 0x000000587c587220 */ /* 0x000fe20000410000 */
[C---:B------:R-:W-:Y:S04]  /*16710*/  HMMA.16816.F32 R8, R112.reuse, R130, R8 ;  /* 0x000000827008723c */ /* 0x040fe80000001808 */
[----:B------:R-:W-:Y:S01]  /*16720*/  MUFU.EX2 R134, R134 ;  /* 0x0000008600867308 */ /* 0x000fe20000000800 */
[-CC-:B------:R-:W-:Y:S01]  /*16730*/  FFMA.FTZ R131, R18, R123.reuse, -R132.reuse ;  /* 0x0000007b12837223 */ /* 0x180fe20000010884 */
[----:B------:R-:W-:Y:S01]  /*16740*/  FFMA.FTZ R130, R23, R123, -R132 ;  /* 0x0000007b17827223 */ /* 0x000fe20000010884 */
[----:B------:R-:W-:Y:S01]  /*16750*/  FMUL.FTZ R89, R124, R89 ;  /* 0x000000597c597220 */ /* 0x000fe20000410000 */
[C---:B------:R-:W-:Y:S01]  /*16760*/  FMUL.FTZ R94, R122.reuse, R94 ;  /* 0x0000005e7a5e7220 */ /* 0x040fe20000410000 */
[----:B------:R-:W-:Y:S01]  /*16770*/  FMUL.FTZ R95, R122, R95 ;  /* 0x0000005f7a5f7220 */ /* 0x000fe20000410000 */
[C---:B--2---:R-:W-:Y:S04]  /*16780*/  HMMA.16816.F32 R68, R112.reuse, R108, R68 ;  /* 0x0000006c7044723c */ /* 0x044fe80000001844 */
[----:B------:R-:W-:Y:S01]  /*16790*/  MUFU.EX2 R129, R129 ;  /* 0x0000008100817308 */ /* 0x000fe20000000800 */
[C---:B------:R-:W-:Y:S01]  /*167a0*/  FMUL.FTZ R92, R124.reuse, R92 ;  /* 0x0000005c7c5c7220 */ /* 0x040fe20000410000 */
[----:B------:R-:W-:Y:S01]  /*167b0*/  FMUL.FTZ R93, R124, R93 ;  /* 0x0000005d7c5d7220 */ /* 0x000fe20000410000 */
[C---:B------:R-:W-:Y:S01]  /*167c0*/  FMUL.FTZ R98, R122.reuse, R98 ;  /* 0x000000627a627220 */ /* 0x040fe20000410000 */
[----:B------:R-:W-:Y:S01]  /*167d0*/  FMUL.FTZ R99, R122, R99 ;  /* 0x000000637a637220 */ /* 0x000fe20000410000 */
[C---:B------:R-:W-:Y:S01]  /*167e0*/  FMUL.FTZ R96, R124.reuse, R96 ;  /* 0x000000607c607220 */ /* 0x040fe20000410000 */
[C---:B------:R-:W-:Y:S01]  /*167f0*/  HMMA.16816.F32 R72, R112.reuse, R110, R72 ;  /* 0x0000006e7048723c */ /* 0x040fe20000001848 */
[----:B------:R-:W1:Y:S03]  /*16800*/  LDSM.16.MT88.4 R108, [R142+0xb000] ;  /* 0x00b000008e6c783b */ /* 0x000e660000004200 */
[----:B------:R-:W-:Y:S01]  /*16810*/  MUFU.EX2 R130, R130 ;  /* 0x0000008200827308 */ /* 0x000fe20000000800 */
        /* <DEDUP_REMOVED lines=9> */
[-C--:B------:R-:W-:Y:S01]  /*168b0*/  FFMA.FTZ R128, R24, R123.reuse, -R126 ;  /* 0x0000007b18807223 */ /* 0x080fe2000001087e */
[-CC-:B------:R-:W-:Y:S01]  /*168c0*/  FFMA.FTZ R24, R42, R123.reuse, -R132.reuse ;  /* 0x0000007b2a187223 */ /* 0x180fe20000010884 */
[-CC-:B------:R-:W-:Y:S01]  /*168d0*/  FFMA.FTZ R176, R30, R123.reuse, -R132.reuse ;  /* 0x0000007b1eb07223 */ /* 0x180fe20000010884 */
[-C--:B------:R-:W-:Y:S01]  /*168e0*/  FFMA.FTZ R30, R46, R123.reuse, -R132 ;  /* 0x0000007b2e1e7223 */ /* 0x080fe20000010884 */
[-C--:B------:R-:W-:Y:S01]  /*168f0*/  FFMA.FTZ R174, R29, R123.reuse, -R126 ;  /* 0x0000007b1dae7223 */ /* 0x080fe2000001087e */
[-CC-:B------:R-:W-:Y:S01]  /*16900*/  FFMA.FTZ R29, R50, R123.reuse, -R132.reuse ;  /* 0x0000007b321d7223 */ /* 0x180fe20000010884 */
[--C-:B------:R-:W-:Y:S01]  /*16910*/  FFMA.FTZ R42, R43, R123, -R132.reuse ;  /* 0x0000007b2b2a7223 */ /* 0x100fe20000010884 */
[----:B------:R-:W-:Y:S01]  /*16920*/  FFMA.FTZ R183, R122, R171, R183 ;  /* 0x000000ab7ab77223 */ /* 0x000fe200000100b7 */
[----:B------:R-:W-:Y:S01]  /*16930*/  MUFU.EX2 R43, R24 ;  /* 0x00000018002b7308 */ /* 0x000fe20000000800 */
[-C--:B------:R-:W-:Y:S01]  /*16940*/  FFMA.FTZ R122, R38, R123.reuse, -R132 ;  /* 0x0000007b267a7223 */ /* 0x080fe20000010884 */
[-C--:B------:R-:W-:Y:S01]  /*16950*/  FFMA.FTZ R171, R37, R123.reuse, -R126 ;  /* 0x0000007b25ab7223 */ /* 0x080fe2000001087e */
[-CC-:B------:R-:W-:Y:S01]  /*16960*/  FFMA.FTZ R37, R54, R123.reuse, -R132.reuse ;  /* 0x0000007b36257223 */ /* 0x180fe20000010884 */
[-C--:B------:R-:W-:Y:S01]  /*16970*/  FFMA.FTZ R46, R47, R123.reuse, -R132 ;  /* 0x0000007b2f2e7223 */ /* 0x080fe20000010884 */
[-C--:B------:R-:W-:Y:S05]  /*16980*/  FFMA.FTZ R50, R45, R123.reuse, -R126 ;  /* 0x0000007b2d327223 */ /* 0x080fea000001087e */
[----:B------:R-:W-:Y:S01]  /*16990*/  MUFU.EX2 R47, R30 ;  /* 0x0000001e002f7308 */ /* 0x000fe20000000800 */
[-C--:B------:R-:W-:Y:S01]  /*169a0*/  FFMA.FTZ R178, R15, R123.reuse, -R132 ;  /* 0x0000007b0fb27223 */ /* 0x080fe20000010884 */
[-CC-:B------:R-:W-:Y:S01]  /*169b0*/  FFMA.FTZ R180, R12, R123.reuse, -R126.reuse ;  /* 0x0000007b0cb47223 */ /* 0x180fe2000001087e */
[-CC-:B------:R-:W-:Y:S07]  /*169c0*/  FFMA.FTZ R179, R13, R123.reuse, -R126.reuse ;  /* 0x0000007b0db37223 */ /* 0x180fee000001087e */
[----:B------:R-:W-:Y:S01]  /*169d0*/  MUFU.EX2 R131, R131 ;  /* 0x0000008300837308 */ /* 0x000fe20000000800 */
[--C-:B------:R-:W-:Y:S01]  /*169e0*/  FFMA.FTZ R177, R28, R123, -R126.reuse ;  /* 0x0000007b1cb17223 */ /* 0x100fe2000001087e */
[----:B------:R-:W-:Y:S01]  /*169f0*/  FFMA.FTZ R185, R124, R173, R185 ;  /* 0x000000ad7cb97223 */ /* 0x000fe200000100b9 */
[-C--:B------:R-:W-:Y:S01]  /*16a00*/  FFMA.FTZ R124, R36, R123.reuse, -R126 ;  /* 0x0000007b247c7223 */ /* 0x080fe2000001087e */
[-CC-:B------:R-:W-:Y:S06]  /*16a10*/  FFMA.FTZ R36, R55, R123.reuse, -R132.reuse ;  /* 0x0000007b37247223 */ /* 0x180fec0000010884 */
[----:B------:R-:W2:Y:S01]  /*16a20*/  MUFU.EX2 R178, R178 ;  /* 0x000000b200b27308 */ /* 0x000ea20000000800 */
[----:B------:R-:W-:Y:S01]  /*16a30*/  FADD.FTZ R185, R139, R185 ;  /* 0x000000b98bb97221 */ /* 0x000fe20000010000 */
[-C--:B------:R-:W-:Y:S01]  /*16a40*/  FFMA.FTZ R139, R39, R123.reuse, -R132 ;  /* 0x0000007b278b7223 */ /* 0x080fe20000010884 */
[-CC-:B------:R-:W-:Y:S07]  /*16a50*/  FFMA.FTZ R40, R40, R123.reuse, -R126.reuse ;  /* 0x0000007b28287223 */ /* 0x180fee000001087e */
[----:B------:R-:W-:Y:S01]  /*16a60*/  MUFU.EX2 R55, R37 ;  /* 0x0000002500377308 */ /* 0x000fe20000000800 */
[-CC-:B------:R-:W-:Y:S01]  /*16a70*/  FFMA.FTZ R41, R41, R123.reuse, -R126.reuse ;  /* 0x0000007b29297223 */ /* 0x180fe2000001087e */
[C---:B-1----:R-:W-:Y:S08]  /*16a80*/  HMMA.16816.F32 R76, R112.reuse, R108, R76 ;  /* 0x0000006c704c723c */ /* 0x042ff0000000184c */
[----:B------:R-:W-:Y:S01]  /*16a90*/  MUFU.EX2 R180, R180 ;  /* 0x000000b400b47308 */ /* 0x000fe20000000800 */
[-CC-:B------:R-:W-:Y:S01]  /*16aa0*/  FFMA.FTZ R48, R48, R123.reuse, -R126.reuse ;  /* 0x0000007b30307223 */ /* 0x180fe2000001087e */
[-C--:B------:R-:W-:Y:S01]  /*16ab0*/  FFMA.FTZ R49, R49, R123.reuse, -R126 ;  /* 0x0000007b31317223 */ /* 0x080fe2000001087e */
[----:B------:R-:W-:Y:S07]  /*16ac0*/  FADD.FTZ R183, R175, R183 ;  /* 0x000000b7afb77221 */ /* 0x000fee0000010000 */
[----:B------:R-:W1:Y:S01]  /*16ad0*/  MUFU.EX2 R179, R179 ;  /* 0x000000b300b37308 */ /* 0x000e620000000800 */
[----:B------:R-:W-:Y:S01]  /*16ae0*/  FFMA.FTZ R54, R58, R123, -R132 ;  /* 0x0000007b3a367223 */ /* 0x000fe20000010884 */
[C---:B------:R-:W-:Y:S01]  /*16af0*/  HMMA.16816.F32 R80, R112.reuse, R110, R80 ;  /* 0x0000006e7050723c */ /* 0x040fe20000001850 */
[----:B------:R-:W3:Y:S07]  /*16b00*/  LDSM.16.MT88.4 R108, [R140+0xb000] ;  /* 0x00b000008c6c783b */ /* 0x000eee0000004200 */
[----:B------:R-:W-:Y:S01]  /*16b10*/  MUFU.EX2 R127, R127 ;  /* 0x0000007f007f7308 */ /* 0x000fe20000000800 */
[----:B--2---:R-:W-:Y:S01]  /*16b20*/  F2FP.F16.F32.PACK_AB R13, R178, R181 ;  /* 0x000000b5b20d723e */ /* 0x004fe200000000ff */
[----:B------:R-:W-:Y:S01]  /*16b30*/  FADD.FTZ R28, R170, R183 ;  /* 0x000000b7aa1c7221 */ /* 0x000fe20000010000 */
        /* <DEDUP_REMOVED lines=8> */
[----:B-1----:R-:W-:Y:S07]  /*16bc0*/  F2FP.F16.F32.PACK_AB R12, R179, R180 ;  /* 0x000000b4b30c723e */ /* 0x002fee00000000ff */
[----:B------:R-:W-:Y:S01]  /*16bd0*/  MUFU.EX2 R151, R151 ;  /* 0x0000009700977308 */ /* 0x000fe20000000800 */
[-CC-:B------:R-:W-:Y:S01]  /*16be0*/  FFMA.FTZ R62, R62, R123.reuse, -R132.reuse ;  /* 0x0000007b3e3e7223 */ /* 0x180fe20000010884 */
[-CC-:B------:R-:W-:Y:S01]  /*16bf0*/  FFMA.FTZ R63, R63, R123.reuse, -R132.reuse ;  /* 0x0000007b3f3f7223 */ /* 0x180fe20000010884 */
[-C--:B------:R-:W-:Y:S07]  /*16c00*/  FFMA.FTZ R66, R66, R123.reuse, -R132 ;  /* 0x0000007b42427223 */ /* 0x080fee0000010884 */
[----:B------:R-:W-:Y:S01]  /*16c10*/  MUFU.EX2 R172, R172 ;  /* 0x000000ac00ac7308 */ /* 0x000fe20000000800 */
[----:B------:R-:W-:Y:S01]  /*16c20*/  FADD.FTZ R178, R178, R181 ;  /* 0x000000b5b2b27221 */ /* 0x000fe20000010000 */
[----:B------:R-:W-:Y:S01]  /*16c30*/  FADD.FTZ R136, R136, R185 ;  /* 0x000000b988887221 */ /* 0x000fe20000010000 */
[C---:B------:R-:W-:Y:S07]  /*16c40*/  ISETP.GT.AND P0, PT, R169.reuse, RZ, PT ;  /* 0x000000ffa900720c */ /* 0x040fee0003f04270 */
[----:B------:R-:W-:Y:S01]  /*16c50*/  MUFU.EX2 R135, R135 ;  /* 0x0000008700877308 */ /* 0x000fe20000000800 */
[----:B------:R-:W-:Y:S01]  /*16c60*/  IADD3 R169, PT, PT, R169, -0x1, RZ ;  /* 0xffffffffa9a97810 */ /* 0x000fe20007ffe0ff */
[----:B------:R-:W-:Y:S08]  /*16c70*/  FADD.FTZ R125, R125, R136 ;  /* 0x000000887d7d7221 */ /* 0x000ff00000010000 */
[----:B------:R-:W-:Y:S01]  /*16c80*/  MUFU.EX2 R177, R177 ;  /* 0x000000b100b17308 */ /* 0x000fe20000000800 */
[----:B------:R-:W-:Y:S01]  /*16c90*/  FADD.FTZ R180, R180, R125 ;  /* 0x0000007db4b47221 */ /* 0x000fe20000010000 */
[----:B------:R-:W-:Y:S08]  /*16ca0*/  MOV R125, R2 ;  /* 0x00000002007d7202 */ /* 0x000ff00000000f00 */
[----:B------:R-:W-:Y:S01]  /*16cb0*/  MUFU.EX2 R174, R174 ;  /* 0x000000ae00ae7308 */ /* 0x000fe20000000800 */
[----:B------:R-:W-:Y:S09]  /*16cc0*/  FADD.FTZ R179, R179, R180 ;  /* 0x000000b4b3b37221 */ /* 0x000ff20000010000 */
        /* <DEDUP_REMOVED lines=30> */
[-C--:B------:R-:W-:Y:S01]  /*16eb0*/  FFMA.FTZ R113, R17, R123.reuse, -R126 ;  /* 0x0000007b11717223 */ /* 0x080fe2000001087e */
[-C--:B------:R-:W-:Y:S01]  /*16ec0*/  FFMA.FTZ R114, R27, R123.reuse, -R132 ;  /* 0x0000007b1b727223 */ /* 0x080fe20000010884 */
[----:B------:R-:W-:Y:S03]  /*16ed0*/  FFMA.FTZ R115, R25, R123, -R126 ;  /* 0x0000007b19737223 */ /* 0x000fe6000001087e */
[----:B------:R-:W2:Y:S01]  /*16ee0*/  LDSM.16.MT88.4 R16, [R140+0x9400] ;  /* 0x009400008c10783b */ /* 0x000ea20000004200 */
[----:B------:R-:W3:Y:S10]  /*16ef0*/  MUFU.EX2 R112, R112 ;  /* 0x0000007000707308 */ /* 0x000ef40000000800 */
[----:B------:R-:W4:Y:S01]  /*16f00*/  MUFU.EX2 R113, R113 ;  /* 0x0000007100717308 */ /* 0x000f220000000800 */
[----:B------:R-:W-:Y:S09]  /*16f10*/  LDSM.16.MT88.4 R24, [R140+0xa000] ;  /* 0x00a000008c18783b */ /* 0x000ff20000004200 */
[----:B------:R-:W-:Y:S10]  /*16f20*/  MUFU.EX2 R114, R114 ;  /* 0x0000007200727308 */ /* 0x000ff40000000800 */
[----:B------:R-:W-:Y:S01]  /*16f30*/  MUFU.EX2 R115, R115 ;  /* 0x0000007300737308 */ /* 0x000fe20000000800 */
[C---:B---3--:R-:W-:Y:S01]  /*16f40*/  F2FP.F16.F32.PACK_AB R15, R112.reuse, R131 ;  /* 0x00000083700f723e */ /* 0x048fe200000000ff */
[----:B------:R-:W-:Y:S01]  /*16f50*/  FADD.FTZ R131, R131, R178 ;  /* 0x000000b283837221 */ /* 0x000fe20000010000 */
[C---:B----4-:R-:W-:Y:S03]  /*16f60*/  F2FP.F16.F32.PACK_AB R14, R113.reuse, R134 ;  /* 0x00000086710e723e */ /* 0x050fe600000000ff */
[----:B------:R-:W-:Y:S01]  /*16f70*/  FADD.FTZ R112, R112, R131 ;  /* 0x0000008370707221 */ /* 0x000fe20000010000 */
[----:B------:R-:W-:Y:S04]  /*16f80*/  FADD.FTZ R134, R134, R179 ;  /* 0x000000b386867221 */ /* 0x000fe80000010000 */
[----:B------:R-:W-:Y:S01]  /*16f90*/  FADD.FTZ R113, R113, R134 ;  /* 0x0000008671717221 */ /* 0x000fe20000010000 */
[C---:B-1----:R-:W-:Y:S05]  /*16fa0*/  HMMA.16816.F32 R4, R12.reuse, R108, R4 ;  /* 0x0000006c0c04723c */ /* 0x042fea0000001804 */
[-C--:B------:R-:W-:Y:S01]  /*16fb0*/  FFMA.FTZ R109, R22, R123.reuse, -R132 ;  /* 0x0000007b166d7223 */ /* 0x080fe20000010884 */
[-C--:B------:R-:W-:Y:S02]  /*16fc0*/  FFMA.FTZ R108, R20, R123.reuse, -R126 ;  /* 0x0000007b146c7223 */ /* 0x080fe4000001087e */
[C---:B------:R-:W-:Y:S01]  /*16fd0*/  HMMA.16816.F32 R8, R12.reuse, R110, R8 ;  /* 0x0000006e0c08723c */ /* 0x040fe20000001808 */
[----:B------:R-:W-:Y:S02]  /*16fe0*/  LDSM.16.MT88.4 R20, [R140+0xdc00] ;  /* 0x00dc00008c14783b */ /* 0x000fe40000004200 */
[----:B------:R-:W1:Y:S01]  /*16ff0*/  MUFU.EX2 R109, R109 ;  /* 0x0000006d006d7308 */ /* 0x000e620000000800 */
[-C--:B------:R-:W-:Y:S01]  /*17000*/  FFMA.FTZ R110, R59, R123.reuse, -R132 ;  /* 0x0000007b3b6e7223 */ /* 0x080fe20000010884 */
[-CC-:B------:R-:W-:Y:S01]  /*17010*/  FFMA.FTZ R111, R52, R123.reuse, -R126.reuse ;  /* 0x0000007b346f7223 */ /* 0x180fe2000001087e */
[----:B------:R-:W-:Y:S07]  /*17020*/  FFMA.FTZ R59, R56, R123, -R126 ;  /* 0x0000007b383b7223 */ /* 0x000fee000001087e */
[----:B------:R-:W3:Y:S01]  /*17030*/  MUFU.EX2 R108, R108 ;  /* 0x0000006c006c7308 */ /* 0x000ee20000000800 */
[C---:B--2---:R-:W-:Y:S09]  /*17040*/  HMMA.16816.F32 R68, R12.reuse, R16, R68 ;  /* 0x000000100c44723c */ /* 0x044ff20000001844 */
[----:B------:R2:W-:Y:S10]  /*17050*/  MUFU.EX2 R52, R36 ;  /* 0x0000002400347308 */ /* 0x0005f40000000800 */
[----:B------:R-:W-:Y:S01]  /*17060*/  MUFU.EX2 R57, R111 ;  /* 0x0000006f00397308 */ /* 0x000fe20000000800 */
[C---:B------:R-:W-:Y:S01]  /*17070*/  HMMA.16816.F32 R72, R12.reuse, R18, R72 ;  /* 0x000000120c48723c */ /* 0x040fe20000001848 */
[----:B------:R-:W4:Y:S08]  /*17080*/  LDSM.16.MT88.4 R16, [R142+0xb400] ;  /* 0x00b400008e10783b */ /* 0x000f300000004200 */
[----:B------:R-:W-:Y:S01]  /*17090*/  MUFU.EX2 R59, R59 ;  /* 0x0000003b003b7308 */ /* 0x000fe20000000800 */
[----:B--2---:R-:W-:Y:S01]  /*170a0*/  LDSM.16.MT88.4 R36, [R142+0xe800] ;  /* 0x00e800008e24783b */ /* 0x004fe20000004200 */
[C---:B----4-:R-:W-:Y:S08]  /*170b0*/  HMMA.16816.F32 R76, R12.reuse, R16, R76 ;  /* 0x000000100c4c723c */ /* 0x050ff0000000184c */
        /* <DEDUP_REMOVED lines=11> */
[----:B-1----:R-:W-:Y:S02]  /*17170*/  F2FP.F16.F32.PACK_AB R13, R130, R109 ;  /* 0x0000006d820d723e */ /* 0x002fe400000000ff */
[----:B---3--:R-:W-:Y:S02]  /*17180*/  F2FP.F16.F32.PACK_AB R12, R129, R108 ;  /* 0x0000006c810c723e */ /* 0x008fe400000000ff */
[----:B------:R-:W-:Y:S02]  /*17190*/  F2FP.F16.F32.PACK_AB R15, R114, R127 ;  /* 0x0000007f720f723e */ /* 0x000fe400000000ff */
[----:B------:R-:W-:Y:S07]  /*171a0*/  F2FP.F16.F32.PACK_AB R14, R115, R128 ;  /* 0x00000080730e723e */ /* 0x000fee00000000ff */
        /* <DEDUP_REMOVED lines=20> */
[----:B------:R-:W-:Y:S02]  /*172f0*/  F2FP.F16.F32.PACK_AB R12, R174, R177 ;  /* 0x000000b1ae0c723e */ /* 0x000fe400000000ff */
[----:B------:R-:W-:Y:S07]  /*17300*/  F2FP.F16.F32.PACK_AB R14, R137, R138 ;  /* 0x0000008a890e723e */ /* 0x000fee00000000ff */
        /* <DEDUP_REMOVED lines=15> */
[C---:B------:R-:W-:Y:S08]  /*17400*/  HMMA.16816.F32 R100, R12.reuse, R20, R100 ;  /* 0x000000140c64723c */ /* 0x040ff00000001864 */
        /* <DEDUP_REMOVED lines=18> */
[C---:B---3--:R-:W-:Y:S03]  /*17530*/  HMMA.16816.F32 R92, R12.reuse, R24, R92 ;  /* 0x000000180c5c723c */ /* 0x048fe6000000185c */
[-C--:B------:R-:W-:Y:S01]  /*17540*/  FFMA.FTZ R24, R51, R123.reuse, -R132 ;  /* 0x0000007b33187223 */ /* 0x080fe20000010884 */
[-C--:B------:R-:W-:Y:S01]  /*17550*/  FFMA.FTZ R25, R44, R123.reuse, -R126 ;  /* 0x0000007b2c197223 */ /* 0x080fe2000001087e */
[----:B------:R3:W-:Y:S01]  /*17560*/  MUFU.EX2 R51, R29 ;  /* 0x0000001d00337308 */ /* 0x0007e20000000800 */
[-C--:B------:R-:W-:Y:S01]  /*17570*/  FFMA.FTZ R132, R67, R123.reuse, -R132 ;  /* 0x0000007b43847223 */ /* 0x080fe20000010884 */
[-CC-:B------:R-:W-:Y:S01]  /*17580*/  FFMA.FTZ R67, R53, R123.reuse, -R126.reuse ;  /* 0x0000007b35437223 */ /* 0x180fe2000001087e */
[C---:B------:R-:W-:Y:S07]  /*17590*/  HMMA.16816.F32 R96, R12.reuse, R26, R96 ;  /* 0x0000001a0c60723c */ /* 0x040fee0000001860 */
[----:B------:R-:W4:Y:S01]  /*175a0*/  MUFU.EX2 R44, R24 ;  /* 0x00000018002c7308 */ /* 0x000f220000000800 */
[----:B------:R-:W-:Y:S01]  /*175b0*/  FFMA.FTZ R126, R65, R123, -R126 ;  /* 0x0000007b417e7223 */ /* 0x000fe2000001087e */
[----:B------:R-:W-:Y:S08]  /*175c0*/  FADD.FTZ R65, R109, R112 ;  /* 0x000000706d417221 */ /* 0x000ff00000010000 */
[----:B------:R-:W5:Y:S01]  /*175d0*/  MUFU.EX2 R45, R25 ;  /* 0x00000019002d7308 */ /* 0x000f620000000800 */
[----:B------:R-:W-:Y:S01]  /*175e0*/  FADD.FTZ R112, R108, R113 ;  /* 0x000000716c707221 */ /* 0x000fe20000010000 */
[C---:B--2---:R-:W-:Y:S08]  /*175f0*/  HMMA.16816.F32 R100, R12.reuse, R20, R100 ;  /* 0x000000140c64723c */ /* 0x044ff00000001864 */
[----:B------:R2:W2:Y:S01]  /*17600*/  MUFU.EX2 R53, R110 ;  /* 0x0000006e00357308 */ /* 0x0004a20000000800 */
[----:B---3--:R-:W-:Y:S01]  /*17610*/  LDSM.16.MT88.4 R28, [R140+0xc400] ;  /* 0x00c400008c1c783b */ /* 0x008fe20000004200 */
[----:B------:R-:W-:Y:S08]  /*17620*/  FADD.FTZ R129, R129, R112 ;  /* 0x0000007081817221 */ /* 0x000ff00000010000 */
[----:B------:R-:W3:Y:S01]  /*17630*/  MUFU.EX2 R56, R67 ;  /* 0x0000004300387308 */ /* 0x000ee20000000800 */
[----:B------:R-:W-:Y:S01]  /*17640*/  FADD.FTZ R130, R130, R65 ;  /* 0x0000004182827221 */ /* 0x000fe20000010000 */
[----:B------:R-:W-:Y:S08]  /*17650*/  HMMA.16816.F32 R104, R12, R22, R104 ;  /* 0x000000160c68723c */ /* 0x000ff00000001868 */
[----:B------:R-:W-:Y:S01]  /*17660*/  MUFU.EX2 R132, R132 ;  /* 0x0000008400847308 */ /* 0x000fe20000000800 */
[----:B------:R-:W3:Y:S01]  /*17670*/  LDSM.16.MT88.4 R20, [R140+0xa400] ;  /* 0x00a400008c14783b */ /* 0x000ee20000004200 */
[----:B------:R-:W-:Y:S08]  /*17680*/  F2FP.F16.F32.PACK_AB R13, R46, R47 ;  /* 0x0000002f2e0d723e */ /* 0x000ff000000000ff */
[----:B------:R-:W-:Y:S01]  /*17690*/  MUFU.EX2 R173, R126 ;  /* 0x0000007e00ad7308 */ /* 0x000fe20000000800 */
[----:B----4-:R-:W-:Y:S01]  /*176a0*/  F2FP.F16.F32.PACK_AB R15, R44, R51 ;  /* 0x000000332c0f723e */ /* 0x010fe200000000ff */
[----:B------:R-:W-:Y:S01]  /*176b0*/  FADD.FTZ R127, R127, R130 ;  /* 0x000000827f7f7221 */ /* 0x000fe20000010000 */
[----:B-----5:R-:W-:Y:S01]  /*176c0*/  F2FP.F16.F32.PACK_AB R12, R50, R45 ;  /* 0x0000002d320c723e */ /* 0x020fe200000000ff */
[----:B------:R-:W-:Y:S01]  /*176d0*/  FADD.FTZ R128, R128, R129 ;  /* 0x0000008180807221 */ /* 0x000fe20000010000 */
[----:B------:R-:W-:Y:S01]  /*176e0*/  F2FP.F16.F32.PACK_AB R14, R49, R48 ;  /* 0x00000030310e723e */ /* 0x000fe200000000ff */
[----:B------:R-:W4:Y:S01]  /*176f0*/  LDSM.16.MT88.4 R24, [R142+0xc400] ;  /* 0x00c400008e18783b */ /* 0x000f220000004200 */
[----:B------:R-:W-:Y:S01]  /*17700*/  FADD.FTZ R127, R114, R127 ;  /* 0x0000007f727f7221 */ /* 0x000fe20000010000 */
[----:B------:R-:W-:Y:S03]  /*17710*/  FADD.FTZ R128, R115, R128 ;  /* 0x0000008073807221 */ /* 0x000fe60000010000 */
[----:B------:R-:W-:Y:S01]  /*17720*/  FADD.FTZ R176, R176, R127 ;  /* 0x0000007fb0b07221 */ /* 0x000fe20000010000 */
[C---:B-1----:R-:W-:Y:S02]  /*17730*/  HMMA.16816.F32 R4, R12.reuse, R16, R4 ;  /* 0x000000100c04723c */ /* 0x042fe40000001804 */
[----:B--2---:R-:W-:Y:S01]  /*17740*/  LDSM.16.MT88.4 R108, [R142+0xac00] ;  /* 0x00ac00008e6c783b */ /* 0x004fe20000004200 */
[----:B------:R-:W-:Y:S01]  /*17750*/  MOV R127, R0 ;  /* 0x00000000007f7202 */ /* 0x000fe20000000f00 */
[----:B------:R-:W-:Y:S01]  /*17760*/  FADD.FTZ R177, R177, R128 ;  /* 0x00000080b1b17221 */ /* 0x000fe20000010000 */
[----:B------:R-:W-:Y:S03]  /*17770*/  FADD.FTZ R151, R151, R176 ;  /* 0x000000b097977221 */ /* 0x000fe60000010000 */
[C---:B------:R-:W-:Y:S02]  /*17780*/  HMMA.16816.F32 R8, R12.reuse, R18, R8 ;  /* 0x000000120c08723c */ /* 0x040fe40000001808 */
[----:B------:R-:W1:Y:S01]  /*17790*/  LDSM.16.MT88.4 R16, [R142+0xe400] ;  /* 0x00e400008e10783b */ /* 0x000e620000004200 */
        /* <DEDUP_REMOVED lines=8> */
[C---:B---3--:R-:W-:Y:S03]  /*17820*/  HMMA.16816.F32 R68, R12.reuse, R20, R68 ;  /* 0x000000140c44723c */ /* 0x048fe60000001844 */
[----:B------:R-:W-:Y:S01]  /*17830*/  FADD.FTZ R171, R171, R124 ;  /* 0x0000007cabab7221 */ /* 0x000fe20000010000 */
[----:B------:R-:W-:Y:S04]  /*17840*/  FADD.FTZ R43, R43, R122 ;  /* 0x0000007a2b2b7221 */ /* 0x000fe80000010000 */
[C---:B------:R-:W-:Y:S01]  /*17850*/  HMMA.16816.F32 R72, R12.reuse, R22, R72 ;  /* 0x000000160c48723c */ /* 0x040fe20000001848 */
[----:B------:R-:W2:Y:S02]  /*17860*/  LDSM.16.MT88.4 R20, [R140+0xe400] ;  /* 0x00e400008c14783b */ /* 0x000ea40000004200 */
[----:B------:R-:W-:Y:S04]  /*17870*/  FADD.FTZ R42, R42, R43 ;  /* 0x0000002b2a2a7221 */ /* 0x000fe80000010000 */
[----:B------:R-:W-:Y:S01]  /*17880*/  FADD.FTZ R47, R47, R42 ;  /* 0x0000002a2f2f7221 */ /* 0x000fe20000010000 */
[C---:B----4-:R-:W-:Y:S03]  /*17890*/  HMMA.16816.F32 R76, R12.reuse, R24, R76 ;  /* 0x000000180c4c723c */ /* 0x050fe6000000184c */
[----:B------:R-:W-:Y:S04]  /*178a0*/  FADD.FTZ R46, R46, R47 ;  /* 0x0000002f2e2e7221 */ /* 0x000fe80000010000 */
[----:B------:R-:W-:Y:S01]  /*178b0*/  FADD.FTZ R51, R51, R46 ;  /* 0x0000002e33337221 */ /* 0x000fe20000010000 */
[C---:B------:R-:W-:Y:S01]  /*178c0*/  HMMA.16816.F32 R80, R12.reuse, R26, R80 ;  /* 0x0000001a0c50723c */ /* 0x040fe20000001850 */
[----:B------:R-:W3:Y:S02]  /*178d0*/  LDSM.16.MT88.4 R24, [R142+0xa800] ;  /* 0x00a800008e18783b */ /* 0x000ee40000004200 */
[----:B------:R-:W-:Y:S05]  /*178e0*/  FADD.FTZ R44, R44, R51 ;  /* 0x000000332c2c7221 */ /* 0x000fea0000010000 */
[C---:B------:R-:W-:Y:S08]  /*178f0*/  HMMA.16816.F32 R84, R12.reuse, R28, R84 ;  /* 0x0000001c0c54723c */ /* 0x040ff00000001854 */
[C---:B------:R-:W-:Y:S01]  /*17900*/  HMMA.16816.F32 R88, R12.reuse, R30, R88 ;  /* 0x0000001e0c58723c */ /* 0x040fe20000001858 */
[----:B------:R-:W4:Y:S07]  /*17910*/  LDSM.16.MT88.4 R28, [R140+0xa800] ;  /* 0x00a800008c1c783b */ /* 0x000f2e0000004200 */
        /* <DEDUP_REMOVED lines=8> */
[C---:B------:R-:W-:Y:S02]  /*179a0*/  F2FP.F16.F32.PACK_AB R15, R53.reuse, R54 ;  /* 0x00000036350f723e */ /* 0x040fe400000000ff */
[----:B------:R-:W-:Y:S01]  /*179b0*/  F2FP.F16.F32.PACK_AB R12, R56, R57 ;  /* 0x00000039380c723e */ /* 0x000fe200000000ff */
[----:B------:R-:W-:Y:S01]  /*179c0*/  FADD.FTZ R55, R52, R55 ;  /* 0x0000003734377221 */ /* 0x000fe20000010000 */
[----:B------:R-:W-:Y:S03]  /*179d0*/  F2FP.F16.F32.PACK_AB R14, R58, R59 ;  /* 0x0000003b3a0e723e */ /* 0x000fe600000000ff */
[----:B------:R-:W-:Y:S04]  /*179e0*/  FADD.FTZ R54, R54, R55 ;  /* 0x0000003736367221 */ /* 0x000fe80000010000 */
[C---:B---3--:R-:W-:Y:S03]  /*179f0*/  HMMA.16816.F32 R4, R12.reuse, R24, R4 ;  /* 0x000000180c04723c */ /* 0x048fe60000001804 */
[----:B------:R-:W-:Y:S05]  /*17a00*/  FADD.FTZ R53, R53, R54 ;  /* 0x0000003635357221 */ /* 0x000fea0000010000 */
[C---:B------:R-:W-:Y:S01]  /*17a10*/  HMMA.16816.F32 R8, R12.reuse, R26, R8 ;  /* 0x0000001a0c08723c */ /* 0x040fe20000001808 */
[----:B------:R-:W-:Y:S07]  /*17a20*/  LDSM.16.MT88.4 R24, [R142+0xcc00] ;  /* 0x00cc00008e18783b */ /* 0x000fee0000004200 */
[C---:B----4-:R-:W-:Y:S01]  /*17a30*/  HMMA.16816.F32 R68, R12.reuse, R28, R68 ;  /* 0x0000001c0c44723c */ /* 0x050fe20000001844 */
[----:B------:R-:W3:Y:S07]  /*17a40*/  MUFU.EX2 R29, R66 ;  /* 0x00000042001d7308 */ /* 0x000eee0000000800 */
[C---:B------:R-:W-:Y:S08]  /*17a50*/  HMMA.16816.F32 R72, R12.reuse, R30, R72 ;  /* 0x0000001e0c48723c */ /* 0x040ff00000001848 */
[C---:B-1----:R-:W-:Y:S08]  /*17a60*/  HMMA.16816.F32 R76, R12.reuse, R16, R76 ;  /* 0x000000100c4c723c */ /* 0x042ff0000000184c */
[C---:B------:R-:W-:Y:S01]  /*17a70*/  HMMA.16816.F32 R80, R12.reuse, R18, R80 ;  /* 0x000000120c50723c */ /* 0x040fe20000001850 */
[----:B------:R-:W1:Y:S07]  /*17a80*/  LDSM.16.MT88.4 R16, [R140+0xac00] ;  /* 0x00ac00008c10783b */ /* 0x000e6e0000004200 */
[C---:B------:R-:W-:Y:S08]  /*17a90*/  HMMA.16816.F32 R84, R12.reuse, R32, R84 ;  /* 0x000000200c54723c */ /* 0x040ff00000001854 */
[C---:B------:R-:W-:Y:S08]  /*17aa0*/  HMMA.16816.F32 R88, R12.reuse, R34, R88 ;  /* 0x000000220c58723c */ /* 0x040ff00000001858 */
[C---:B------:R-:W-:Y:S08]  /*17ab0*/  HMMA.16816.F32 R92, R12.reuse, R36, R92 ;  /* 0x000000240c5c723c */ /* 0x040ff0000000185c */
[C---:B------:R-:W-:Y:S08]  /*17ac0*/  HMMA.16816.F32 R96, R12.reuse, R38, R96 ;  /* 0x000000260c60723c */ /* 0x040ff00000001860 */
[C---:B--2---:R-:W-:Y:S03]  /*17ad0*/  HMMA.16816.F32 R100, R12.reuse, R20, R100 ;  /* 0x000000140c64723c */ /* 0x044fe60000001864 */
[----:B------:R-:W-:Y:S04]  /*17ae0*/  FADD.FTZ R20, R40, R171 ;  /* 0x000000ab28147221 */ /* 0x000fe80000010000 */
[----:B------:R-:W-:Y:S01]  /*17af0*/  FADD.FTZ R20, R41, R20 ;  /* 0x0000001429147221 */ /* 0x000fe20000010000 */
[----:B------:R-:W-:Y:S03]  /*17b00*/  HMMA.16816.F32 R104, R12, R22, R104 ;  /* 0x000000160c68723c */ /* 0x000fe60000001868 */
[----:B------:R-:W-:Y:S01]  /*17b10*/  F2FP.F16.F32.PACK_AB R13, R63, R62 ;  /* 0x0000003e3f0d723e */ /* 0x000fe200000000ff */
[----:B------:R-:W-:Y:S01]  /*17b20*/  FADD.FTZ R62, R62, R53 ;  /* 0x000000353e3e7221 */ /* 0x000fe20000010000 */
[C---:B---3--:R-:W-:Y:S02]  /*17b30*/  F2FP.F16.F32.PACK_AB R15, R132.reuse, R29 ;  /* 0x0000001d840f723e */ /* 0x048fe400000000ff */
[----:B------:R-:W-:Y:S01]  /*17b40*/  F2FP.F16.F32.PACK_AB R12, R61, R60 ;  /* 0x0000003c3d0c723e */ /* 0x000fe200000000ff */
[----:B------:R-:W-:Y:S01]  /*17b50*/  FADD.FTZ R62, R63, R62 ;  /* 0x0000003e3f3e7221 */ /* 0x000fe20000010000 */
[----:B------:R-:W-:Y:S03]  /*17b60*/  F2FP.F16.F32.PACK_AB R14, R173, R64 ;  /* 0x00000040ad0e723e */ /* 0x000fe600000000ff */
[----:B------:R-:W-:Y:S04]  /*17b70*/  FADD.FTZ R29, R29, R62 ;  /* 0x0000003e1d1d7221 */ /* 0x000fe80000010000 */
[C---:B------:R-:W-:Y:S01]  /*17b80*/  HMMA.16816.F32 R112, R12.reuse, R108, R4 ;  /* 0x0000006c0c70723c */ /* 0x040fe20000001804 */
[----:B------:R-:W2:Y:S02]  /*17b90*/  LDSM.16.MT88.4 R4, [R140+0xcc00] ;  /* 0x00cc00008c04783b */ /* 0x000ea40000004200 */
[----:B------:R-:W-:Y:S05]  /*17ba0*/  FADD.FTZ R171, R132, R29 ;  /* 0x0000001d84ab7221 */ /* 0x000fea0000010000 */
[C---:B------:R-:W-:Y:S01]  /*17bb0*/  HMMA.16816.F32 R108, R12.reuse, R110, R8 ;  /* 0x0000006e0c6c723c */ /* 0x040fe20000001808 */
[----:B------:R-:W3:Y:S07]  /*17bc0*/  LDSM.16.MT88.4 R8, [R142+0xec00] ;  /* 0x00ec00008e08783b */ /* 0x000eee0000004200 */
[C---:B-1----:R-:W-:Y:S08]  /*17bd0*/  HMMA.16816.F32 R68, R12.reuse, R16, R68 ;  /* 0x000000100c44723c */ /* 0x042ff00000001844 */
[C---:B------:R-:W-:Y:S01]  /*17be0*/  HMMA.16816.F32 R72, R12.reuse, R18, R72 ;  /* 0x000000120c48723c */ /* 0x040fe20000001848 */
[----:B------:R-:W1:Y:S07]  /*17bf0*/  LDSM.16.MT88.4 R16, [R140+0xec00] ;  /* 0x00ec00008c10783b */ /* 0x000e6e0000004200 */
[C---:B------:R-:W-:Y:S08]  /*17c00*/  HMMA.16816.F32 R76, R12.reuse, R24, R76 ;  /* 0x000000180c4c723c */ /* 0x040ff0000000184c */
[C---:B------:R-:W-:Y:S08]  /*17c10*/  HMMA.16816.F32 R80, R12.reuse, R26, R80 ;  /* 0x0000001a0c50723c */ /* 0x040ff00000001850 */
[C---:B--2---:R-:W-:Y:S03]  /*17c20*/  HMMA.16816.F32 R84, R12.reuse, R4, R84 ;  /* 0x000000040c54723c */ /* 0x044fe60000001854 */
        /* <DEDUP_REMOVED lines=19> */
.L_x_3477:
        /* <DEDUP_REMOVED lines=10> */
.L_x_3496:
[----:B------:R-:W2:Y:S01]  /*17e00*/  S2UR UR6, SR_CgaCtaId ;  /* 0x00000000000679c3 */ /* 0x000ea20000008800 */
[----:B---34-:R-:W-:Y:S01]  /*17e10*/  FADD.FTZ R8, R8, R10 ;  /* 0x0000000a08087221 */ /* 0x018fe20000010000 */
[C---:B------:R-:W-:Y:S01]  /*17e20*/  SHF.L.U32 R4, R155.reuse, 0x1, RZ ;  /* 0x000000019b047819 */ /* 0x040fe200000006ff */
[----:B------:R-:W3:Y:S01]  /*17e30*/  MUFU.RCP R5, R6 ;  /* 0x0000000600057308 */ /* 0x000ee20000001000 */
[C---:B------:R-:W-:Y:S01]  /*17e40*/  SHF.L.U32 R3, R155.reuse, 0x4, RZ ;  /* 0x000000049b037819 */ /* 0x040fe200000006ff */
[----:B------:R-:W-:Y:S01]  /*17e50*/  UMOV UR7, 0x400 ;  /* 0x0000040000077882 */ /* 0x000fe20000000000 */
[----:B------:R-:W-:Y:S02]  /*17e60*/  LOP3.LUT R4, R4, 0x6, RZ, 0xc0, !PT ;  /* 0x0000000604047812 */ /* 0x000fe400078ec0ff */
[----:B------:R-:W-:Y:S02]  /*17e70*/  FSETP.NE.FTZ.AND P3, PT, R6, RZ, PT ;  /* 0x000000ff0600720b */ /* 0x000fe40003f75000 */
[----:B------:R-:W-:Y:S01]  /*17e80*/  LOP3.LUT R3, R4, 0x3e00, R3, 0xf8, !PT ;  /* 0x00003e0004037812 */ /* 0x000fe200078ef803 */
[----:B------:R-:W4:Y:S01]  /*17e90*/  MUFU.RCP R9, R8 ;  /* 0x0000000800097308 */ /* 0x000f220000001000 */
[----:B------:R-:W-:-:S02]  /*17ea0*/  SHF.L.U32 R4, R155, 0x3, RZ ;  /* 0x000000039b047819 */ /* 0x000fc400000006ff */
[----:B------:R-:W-:Y:S02]  /*17eb0*/  FSETP.NE.FTZ.AND P2, PT, R8, RZ, PT ;  /* 0x000000ff0800720b */ /* 0x000fe40003f55000 */
[----:B------:R-:W-:Y:S02]  /*17ec0*/  LOP3.LUT R3, R3, 0x20, R4, 0xf8, !PT ;  /* 0x0000002003037812 */ /* 0x000fe400078ef804 */
[----:B------:R-:W-:Y:S02]  /*17ed0*/  LOP3.LUT R4, R4, 0xc0, RZ, 0xc0, !PT ;  /* 0x000000c004047812 */ /* 0x000fe400078ec0ff */
[----:B------:R-:W-:Y:S02]  /*17ee0*/  SHF.L.U32 R10, R155, 0x2, RZ ;  /* 0x000000029b0a7819 */ /* 0x000fe400000006ff */
[----:B------:R-:W-:Y:S01]  /*17ef0*/  LOP3.LUT R4, R4, 0x18, R155, 0xf8, !PT ;  /* 0x0000001804047812 */ /* 0x000fe200078ef89b */
[----:B--2---:R-:W-:Y:S01]  /*17f00*/  ULEA UR6, UR6, UR7, 0x18 ;  /* 0x0000000706067291 */ /* 0x004fe2000f8ec0ff */
[----:B---3--:R-:W-:-:S02]  /*17f10*/  FSEL R5, R5, 1, P3 ;  /* 0x3f80000005057808 */ /* 0x008fc40001800000 */
[----:B------:R-:W-:Y:S02]  /*17f20*/  LOP3.LUT R3, R3, R4, RZ, 0xfc, !PT ;  /* 0x0000000403037212 */ /* 0x000fe400078efcff */
[----:B----4-:R-:W-:Y:S01]  /*17f30*/  FSEL R9, R9, 1, P2 ;  /* 0x3f80000009097808 */ /* 0x010fe20001000000 */
[C---:B------:R-:W-:Y:S01]  /*17f40*/  FMUL.FTZ R112, R5.reuse, R112 ;  /* 0x0000007005707220 */ /* 0x040fe20000410000 */
[C---:B------:R-:W-:Y:S01]  /*17f50*/  FMUL.FTZ R113, R5.reuse, R113 ;  /* 0x0000007105717220 */ /* 0x040fe20000410000 */
[C---:B------:R-:W-:Y:S01]  /*17f60*/  LOP3.LUT R4, R10.reuse, 0x20, RZ, 0xc0, !PT ;  /* 0x000000200a047812 */ /* 0x040fe200078ec0ff */
[----:B------:R-:W-:Y:S01]  /*17f70*/  FMUL.FTZ R108, R5, R108 ;  /* 0x0000006c056c7220 */ /* 0x000fe20000410000 */
[C---:B------:R-:W-:Y:S01]  /*17f80*/  FMUL.FTZ R114, R9.reuse, R114 ;  /* 0x0000007209727220 */ /* 0x040fe20000410000 */
[----:B------:R-:W-:Y:S01]  /*17f90*/  FMUL.FTZ R115, R9, R115 ;  /* 0x0000007309737220 */ /* 0x000fe20000410000 */
[----:B------:R-:W-:Y:S01]  /*17fa0*/  LEA R3, R3, UR6, 0x1 ;  /* 0x0000000603037c11 */ /* 0x000fe2000f8e08ff */
        /* <DEDUP_REMOVED lines=123> */
.L_x_3487:
[----:B------:R-:W-:Y:S05]  /*18760*/  BSYNC.RECONVERGENT B0 ;  /* 0x0000000000007941 */ /* 0x000fea0003800200 */
.L_x_3486:
        /* <DEDUP_REMOVED lines=28> */
.L_x_3489:
[----:B------:R-:W-:Y:S05]  /*18930*/  BSYNC.RECONVERGENT B0 ;  /* 0x0000000000007941 */ /* 0x000fea0003800200 */
.L_x_3488:
        /* <DEDUP_REMOVED lines=33> */
.L_x_3491:
[----:B------:R-:W-:Y:S05]  /*18b50*/  BSYNC.RECONVERGENT B0 ;  /* 0x0000000000007941 */ /* 0x000fea0003800200 */
.L_x_3490:
[----:B------:R-:W-:-:S04]  /*18b60*/  MOV R155, 0x0 ;  /* 0x00000000009b7802 */ /* 0x000fc80000000f00 */
[----:B-12345:R-:W-:Y:S05]  /*18b70*/  @P1 RET.REL.NODEC R154 `(_ZN5flash24flash_fwd_splitkv_kernelI23Flash_fwd_kernel_traitsILi96ELi64ELi128ELi4ELb0ELb0EN7cutlass6half_tE19Flash_kernel_traitsILi96ELi64ELi128ELi4ES3_EELb0ELb0ELb1ELb0ELb0ELb0ELb0ELb1EEEvNS_16Flash_fwd_paramsE) ;  /* 0xfffffe749a201950 */ /* 0x03efea0003c3ffff */
        /* <DEDUP_REMOVED lines=16> */
[----:B-1----:R-:W-:Y:S05]  /*18c80*/  @P0 RET.REL.NODEC R154 `(_ZN5flash24flash_fwd_splitkv_kernelI23Flash_fwd_kernel_traitsILi96ELi64ELi128ELi4ELb0ELb0EN7cutlass6half_tE19Flash_kernel_traitsILi96ELi64ELi128ELi4ES3_EELb0ELb0ELb1ELb0ELb0ELb0ELb0ELb1EEEvNS_16Flash_fwd_paramsE) ;  /* 0xfffffe709adc0950 */ /* 0x002fea0003c3ffff */
[----:B------:R-:W-:Y:S01]  /*18c90*/  MOV R155, 0x0 ;  /* 0x00000000009b7802 */ /* 0x000fe20000000f00 */
[----:B------:R1:W-:Y:S03]  /*18ca0*/  ST.E.128 desc[UR4][R2.64+0x80], R24 ;  /* 0x0000801802007985 */ /* 0x0003e6000c101d04 */
[----:B-1----:R-:W-:Y:S05]  /*18cb0*/  RET.REL.NODEC R154 `(_ZN5flash24flash_fwd_splitkv_kernelI23Flash_fwd_kernel_traitsILi96ELi64ELi128ELi4ELb0ELb0EN7cutlass6half_tE19Flash_kernel_traitsILi96ELi64ELi128ELi4ES3_EELb0ELb0ELb1ELb0ELb0ELb0ELb0ELb1EEEvNS_16Flash_fwd_paramsE) ;  /* 0xfffffe709ad07950 */ /* 0x002fea0003c3ffff */
.L_x_3485:
[----:B------:R-:W-:Y:S01]  /*18cc0*/  MOV R4, 0x2 ;  /* 0x0000000200047802 */ /* 0x000fe20000000f00 */
[----:B------:R-:W-:Y:S01]  /*18cd0*/  IMAD.MOV.U32 R3, RZ, RZ, 0x1f ;  /* 0x0000001fff037424 */ /* 0x000fe200078e00ff */
[----:B------:R-:W-:-:S07]  /*18ce0*/  MOV R5, 0xffffffff ;  /* 0xffffffff00057802 */ /* 0x000fce0000000f00 */
[----:B-1---5:R-:W-:Y:S05]  /*18cf0*/  WARPSYNC.COLLECTIVE R5, `(.L_x_3492) ;  /* 0x0000000005087348 */ /* 0x022fea0003c00000 */
[----:B------:R2:W3:Y:S02]  /*18d00*/  SHFL.BFLY P0, R10, R173, R4, R3 ;  /* 0x0c000004ad0a7389 */ /* 0x0004e40000000003 */
[----:B-123-5:R-:W-:Y:S05]  /*18d10*/  ENDCOLLECTIVE ;  /* 0x000000000000791b */ /* 0x02efea0003800000 */
.L_x_3492:
[----:B------:R-:W-:Y:S02]  /*18d20*/  IMAD.MOV.U32 R6, RZ, RZ, R10 ;  /* 0x000000ffff067224 */ /* 0x000fe400078e000a */
[----:B------:R-:W-:Y:S02]  /*18d30*/  IMAD.MOV.U32 R4, RZ, RZ, 0x1 ;  /* 0x00000001ff047424 */ /* 0x000fe400078e00ff */
[----:B------:R-:W-:-:S05]  /*18d40*/  FADD.FTZ R9, R6, R173 ;  /* 0x000000ad06097221 */ /* 0x000fca0000010000 */
[----:B------:R-:W-:-:S07]  /*18d50*/  MOV R173, R9 ;  /* 0x0000000900ad7202 */ /* 0x000fce0000000f00 */
[----:B------:R-:W-:Y:S05]  /*18d60*/  WARPSYNC.COLLECTIVE R5, `(.L_x_3493) ;  /* 0x0000000005087348 */ /* 0x000fea0003c00000 */
[----:B------:R1:W2:Y:S02]  /*18d70*/  SHFL.BFLY P0, R10, R173, R4, R3 ;  /* 0x0c000004ad0a7389 */ /* 0x0002a40000000003 */
[----:B-12---:R-:W-:Y:S05]  /*18d80*/  ENDCOLLECTIVE ;  /* 0x000000000000791b */ /* 0x006fea0003800000 */
.L_x_3493:
[----:B------:R-:W-:Y:S01]  /*18d90*/  MOV R173, R171 ;  /* 0x000000ab00ad7202 */ /* 0x000fe20000000f00 */
[----:B------:R-:W-:Y:S01]  /*18da0*/  IMAD.MOV.U32 R4, RZ, RZ, 0x2 ;  /* 0x00000002ff047424 */ /* 0x000fe200078e00ff */
[----:B------:R-:W-:-:S07]  /*18db0*/  MOV R6, R10 ;  /* 0x0000000a00067202 */ /* 0x000fce0000000f00 */
[----:B------:R-:W-:Y:S05]  /*18dc0*/  WARPSYNC.COLLECTIVE R5, `(.L_x_3494) ;  /* 0x0000000005087348 */ /* 0x000fea0003c00000 */
[----:B------:R1:W2:Y:S02]  /*18dd0*/  SHFL.BFLY P0, R10, R173, R4, R3 ;  /* 0x0c000004ad0a7389 */ /* 0x0002a40000000003 */
[----:B-12---:R-:W-:Y:S05]  /*18de0*/  ENDCOLLECTIVE ;  /* 0x000000000000791b */ /* 0x006fea0003800000 */
.L_x_3494:
[----:B------:R-:W-:Y:S01]  /*18df0*/  FADD.FTZ R6, R9, R6 ;  /* 0x0000000609067221 */ /* 0x000fe20000010000 */
[----:B------:R-:W-:Y:S01]  /*18e00*/  FADD.FTZ R8, R10, R171 ;  /* 0x000000ab0a087221 */ /* 0x000fe20000010000 */
[----:B------:R-:W-:-:S04]  /*18e10*/  MOV R4, 0x1 ;  /* 0x0000000100047802 */ /* 0x000fc80000000f00 */
[----:B------:R-:W-:-:S07]  /*18e20*/  MOV R173, R8 ;  /* 0x0000000800ad7202 */ /* 0x000fce0000000f00 */
[----:B------:R-:W-:Y:S05]  /*18e30*/  WARPSYNC.COLLECTIVE R5, `(.L_x_3495) ;  /* 0x0000000005087348 */ /* 0x000fea0003c00000 */
[----:B------:R1:W2:Y:S02]  /*18e40*/  SHFL.BFLY P0, R10, R173, R4, R3 ;  /* 0x0c000004ad0a7389 */ /* 0x0002a40000000003 */
[----:B-12---:R-:W-:Y:S05]  /*18e50*/  ENDCOLLECTIVE ;  /* 0x000000000000791b */ /* 0x006fea0003800000 */
.L_x_3495:
[----:B------:R-:W-:Y:S05]  /*18e60*/  BRA `(.L_x_3496) ;  /* 0xffffffec00e47947 */ /* 0x000fea000383ffff */
.L_x_3497:
        /* <DEDUP_REMOVED lines=9> */
.L_x_11650:


//--------------------- .text._ZN5flash24flash_fwd_splitkv_kernelI23Flash_fwd_kernel_traitsILi96ELi64ELi128ELi4ELb0ELb0EN7cutlass6half_tE19Flash_kernel_traitsILi96ELi64ELi128ELi4ES3_EELb0ELb0ELb1ELb0ELb0ELb1ELb0ELb1EEEvNS_16Flash_fwd_paramsE --------------------------
	.section	.text._ZN5flash24flash_fwd_splitkv_kernelI23Flash_fwd_kernel_traitsILi96ELi64ELi128ELi4ELb0ELb0EN7cutlass6half_tE19Flash_kernel_traitsILi96ELi64ELi128ELi4ES3_EELb0ELb0ELb1ELb0ELb0ELb1ELb0ELb1EEEvNS_16Flash_fwd_paramsE,"ax",@progbits
	.align	128
        .global         _ZN5flash24flash_fwd_splitkv_kernelI23Flash_fwd_kernel_traitsILi96ELi64ELi128ELi4ELb0ELb0EN7cutlass6half_tE19Flash_kernel_traitsILi96ELi64ELi128ELi4ES3_EELb0ELb0ELb1ELb0ELb0ELb1ELb0ELb1EEEvNS_16Flash_fwd_paramsE
        .type           _ZN5flash24flash_fwd_splitkv_kernelI23Flash_fwd_kernel_traitsILi96ELi64ELi128ELi4ELb0ELb0EN7cutlass6half_tE19Flash_kernel_traitsILi96ELi64ELi128ELi4ES3_EELb0ELb0ELb1ELb0ELb0ELb1ELb0ELb1EEEvNS_16Flash_fwd_paramsE,@function
        .size           _ZN5flash24flash_fwd_splitkv_kernelI23Flash_fwd_kernel_traitsILi96ELi64ELi128ELi4ELb0ELb0EN7cutlass6half_tE19Flash_kernel_traitsILi96ELi64ELi128ELi4ES3_EELb0ELb0ELb1ELb0ELb0ELb1ELb0ELb1EEEvNS_16Flash_fwd_paramsE,(.L_x_11651 - _ZN5flash24flash_fwd_splitkv_kernelI23Flash_fwd_kernel_traitsILi96ELi64ELi128ELi4ELb0ELb0EN7cutlass6half_tE19Flash_kernel_traitsILi96ELi64ELi128ELi4ES3_EELb0ELb0ELb1ELb0ELb0ELb1ELb0ELb1EEEvNS_16Flash_fwd_paramsE)
        .other          _ZN5flash24flash_fwd_splitkv_kernelI23Flash_fwd_kernel_traitsILi96ELi64ELi128ELi4ELb0ELb0EN7cutlass6half_tE19Flash_kernel_traitsILi96ELi64ELi128ELi4ES3_EELb0ELb0ELb1ELb0ELb0ELb1ELb0ELb1EEEvNS_16Flash_fwd_paramsE,@"STO_CUDA_ENTRY STV_DEFAULT"
_ZN5flash24flash_fwd_splitkv_kernelI23Flash_fwd_kernel_traitsILi96ELi64ELi128ELi4ELb0ELb0EN7cutlass6half_tE19Flash_kernel_traitsILi96ELi64ELi128ELi4ES3_EELb0ELb0ELb1ELb0ELb0ELb1ELb0ELb1EEEvNS_16Flash_fwd_paramsE:
.text._ZN5flash24flash_fwd_splitkv_kernelI23Flash_fwd_kernel_traitsILi96ELi64ELi128ELi4ELb0ELb0EN7cutlass6half_tE19Flash_kernel_traitsILi96ELi64ELi128ELi4ES3_EELb0ELb0ELb1ELb0ELb0ELb1ELb0ELb1EEEvNS_16Flash_fwd_paramsE:
[----:B------:R-:W-:Y:S01]  /*0000*/  LDC R1, c[0x0][0x37c] ;  /* 0x0000df00ff017b82 */ /* 0x000fe20000000800 */
[----:B------:R-:W1:Y:S07]  /*0010*/  S2R R17, SR_CTAID.X ;  /* 0x0000000000117919 */ /* 0x000e6e0000002500 */
[----:B------:R-:W2:Y:S01]  /*0020*/  LDC.64 R120, c[0x0][0x348] ;  /* 0x0000d200ff787b82 */ /* 0x000ea20000000a00 */
[----:B------:R-:W-:Y:S01]  /*0030*/  BSSY.RECONVERGENT B4, `(.L_x_3498) ;  /* 0x0000005000047945 */ /* 0x000fe20003800200 */
[----:B------:R-:W-:Y:S01]  /*0040*/  MOV R146, 0x80 ;  /* 0x0000008000927802 */ /* 0x000fe20000000f00 */
[----:B------:R-:W3:Y:S01]  /*0050*/  S2R R149, SR_CTAID.Y ;  /* 0x0000000000957919 */ /* 0x000ee20000002600 */
[----:B------:R-:W4:Y:S05]  /*0060*/  S2R R148, SR_CTAID.Z ;  /* 0x0000000000947919 */ /* 0x000f2a0000002700 */
[----:B-1234-:R-:W-:Y:S05]  /*0070*/  CALL.REL.NOINC `($_ZN5flash24flash_fwd_splitkv_kernelI23Flash_fwd_kernel_traitsILi96ELi64ELi128ELi4ELb0ELb0EN7cutlass6half_tE19Flash_kernel_traitsILi96ELi64ELi128ELi4ES3_EELb0ELb0ELb1ELb0ELb0ELb1ELb0ELb1EEEvNS_16Flash_fwd_paramsE$_ZN5flash30compute_attn_1rowblock_splitkvI23Flash_fwd_kernel_traitsILi96ELi64ELi128ELi4ELb0ELb0EN7cutlass6half_tE19Flash_kernel_traitsILi96ELi64ELi128ELi4ES3_EELb0ELb0ELb1ELb0ELb0ELb1ELb0ELb1ENS_16Flash_fwd_paramsEEEvRKT8_iiiii) ;  /* 0x0000000000087944 */ /* 0x01efea0003c00000 */
[----:B------:R-:W-:Y:S05]  /*0080*/  BSYNC.RECONVERGENT B4 ;  /* 0x0000000000047941 */ /* 0x000fea0003800200 */
.L_x_3498:
[----:B------:R-:W-:Y:S05]  /*0090*/  EXIT ;  /* 0x000000000000794d */ /* 0x000fea0003800000 */
        .type           $_ZN5flash24flash_fwd_splitkv_kernelI23Flash_fwd_kernel_traitsILi96ELi64ELi128ELi4ELb0ELb0EN7cutlass6half_tE19Flash_kernel_traitsILi96ELi64ELi128ELi4ES3_EELb0ELb0ELb1ELb0ELb0ELb1ELb0ELb1EEEvNS_16Flash_fwd_paramsE$_ZN5flash30compute_attn_1rowblock_splitkvI23Flash_fwd_kernel_traitsILi96ELi64ELi128ELi4ELb0ELb0EN7cutlass6half_tE19Flash_kernel_traitsILi96ELi64ELi128ELi4ES3_EELb0ELb0ELb1ELb0ELb0ELb1ELb0ELb1ENS_16Flash_fwd_paramsEEEvRKT8_iiiii,@function
        .size           $_ZN5flash24flash_fwd_splitkv_kernelI23Flash_fwd_kernel_traitsILi96ELi64ELi128ELi4ELb0ELb0EN7cutlass6half_tE19Flash_kernel_traitsILi96ELi64ELi128ELi4ES3_EELb0ELb0ELb1ELb0ELb0ELb1ELb0ELb1EEEvNS_16Flash_fwd_paramsE$_ZN5flash30compute_attn_1rowblock_splitkvI23Flash_fwd_kernel_traitsILi96ELi64ELi128ELi4ELb0ELb0EN7cutlass6half_tE19Flash_kernel_traitsILi96ELi64ELi128ELi4ES3_EELb0ELb0ELb1ELb0ELb0ELb1ELb0ELb1ENS_16Flash_fwd_paramsEEEvRKT8_iiiii,(.L_x_11651 - $_ZN5flash24flash_fwd_splitkv_kernelI23Flash_fwd_kernel_traitsILi96ELi64ELi128ELi4ELb0ELb0EN7cutlass6half_tE19Flash_kernel_traitsILi96ELi64ELi128ELi4ES3_EELb0ELb0ELb1ELb0ELb0ELb1ELb0ELb1EEEvNS_16Flash_fwd_paramsE$_ZN5flash30compute_attn_1rowblock_splitkvI23Flash_fwd_kernel_traitsILi96ELi64ELi128ELi4ELb0ELb0EN7cutlass6half_tE19Flash_kernel_traitsILi96ELi64ELi128ELi4ES3_EELb0ELb0ELb1ELb0ELb0ELb1ELb0ELb1ENS_16Flash_fwd_paramsEEEvRKT8_iiiii)
$_ZN5flash24flash_fwd_splitkv_kernelI23Flash_fwd_kernel_traitsILi96ELi64ELi128ELi4ELb0ELb0EN7cutlass6half_tE19Flash_kernel_traitsILi96ELi64ELi128ELi4ES3_EELb0ELb0ELb1ELb0ELb0ELb1ELb0ELb1EEEvNS_16Flash_fwd_paramsE$_ZN5flash30compute_attn_1rowblock_splitkvI23Flash_fwd_kernel_traitsILi96ELi64ELi128ELi4ELb0ELb0EN7cutlass6half_tE19Flash_kernel_traitsILi96ELi64ELi128ELi4ES3_EELb0ELb0ELb1ELb0ELb0ELb1ELb0ELb1ENS_16Flash_fwd_paramsEEEvRKT8_iiiii:
        /* <DEDUP_REMOVED lines=39> */
.L_x_3500:
[----:B------:R-:W-:Y:S05]  /*0310*/  BSYNC.RECONVERGENT B0 ;  /* 0x0000000000007941 */ /* 0x000fea0003800200 */
.L_x_3499:
[----:B------:R-:W-:Y:S04]  /*0320*/  BSSY.RECONVERGENT B0, `(.L_x_3501) ;  /* 0x0000007000007945 */ /* 0x000fe80003800200 */
[----:B------:R-:W-:Y:S05]  /*0330*/  @!P3 BRA `(.L_x_3502) ;  /* 0x000000000014b947 */ /* 0x000fea0003800000 */
[----:B------:R-:W4:Y:S02]  /*0340*/  LD.E.U8 R0, desc[UR4][R120.64+0x1b2] ;  /* 0x0001b20478007980 */ /* 0x000f24000c101100 */
[----:B----4-:R-:W-:-:S13]  /*0350*/  ISETP.NE.AND P1, PT, R0, RZ, PT ;  /* 0x000000ff0000720c */ /* 0x010fda0003f25270 */
[----:B------:R-:W4:Y:S02]  /*0360*/  @P1 LD.E R0, desc[UR4][R6.64+0x4] ;  /* 0x0000040406001980 */ /* 0x000f24000c101900 */
[----:B----45:R-:W-:-:S06]  /*0370*/  @P1 IADD3 R73, PT, PT, R0, -R11, RZ ;  /* 0x8000000b00491210 */ /* 0x030fcc0007ffe0ff */
[----:B------:R4:W5:Y:S02]  /*0380*/  @!P1 LD.E R73, desc[UR4][R6.64] ;  /* 0x0000000406499980 */ /* 0x000964000c101900 */
.L_x_3502:
[----:B------:R-:W-:Y:S05]  /*0390*/  BSYNC.RECONVERGENT B0 ;  /* 0x0000000000007941 */ /* 0x000fea0003800200 */
.L_x_3501:
        /* <DEDUP_REMOVED lines=9> */
.L_x_3504:
[----:B------:R-:W5:Y:S01]  /*0430*/  LD.E.64 R2, desc[UR4][R120.64+0x108] ;  /* 0x0001080478027980 */ /* 0x000f62000c101b00 */
[----:B------:R-:W-:Y:S01]  /*0440*/  BSSY.RECONVERGENT B0, `(.L_x_3506) ;  /* 0x0000006000007945 */ /* 0x000fe20003800200 */
[----:B------:R-:W-:Y:S01]  /*0450*/  IMAD.MOV.U32 R0, RZ, RZ, RZ ;  /* 0x000000ffff007224 */ /* 0x000fe200078e00ff */
[----:B-----5:R-:W-:-:S04]  /*0460*/  ISETP.NE.U32.AND P0, PT, R2, RZ, PT ;  /* 0x000000ff0200720c */ /* 0x020fc80003f05070 */
[----:B------:R-:W-:-:S13]  /*0470*/  ISETP.NE.AND.EX P0, PT, R3, RZ, PT, P0 ;  /* 0x000000ff0300720c */ /* 0x000fda0003f05300 */
[----:B------:R-:W-:Y:S05]  /*0480*/  @!P0 BRA `(.L_x_3507) ;  /* 0x0000000000048947 */ /* 0x000fea0003800000 */
[----:B------:R1:W5:Y:S02]  /*0490*/  LD.E R0, desc[UR4][R120.64+0xbc] ;  /* 0x0000bc0478007980 */ /* 0x000364000c101900 */
.L_x_3507:
[----:B------:R-:W-:Y:S05]  /*04a0*/  BSYNC.RECONVERGENT B0 ;  /* 0x0000000000007941 */ /* 0x000fea0003800200 */
.L_x_3506:
[----:B-----5:R-:W-:Y:S02]  /*04b0*/  IADD3 R61, PT, PT, R73, R0, RZ ;  /* 0x00000000493d7210 */ /* 0x020fe40007ffe0ff */
.L_x_3505:
[----:B------:R-:W-:Y:S05]  /*04c0*/  BSYNC.RECONVERGENT B1 ;  /* 0x0000000000017941 */ /* 0x000fea0003800200 */
.L_x_3503:
[----:B------:R-:W-:Y:S01]  /*04d0*/  IMAD.SHL.U32 R150, R17, 0x40, RZ ;  /* 0x0000004011967824 */ /* 0x000fe200078e00ff */
[----:B------:R-:W-:Y:S01]  /*04e0*/  MOV R2, R146 ;  /* 0x0000009200027202 */ /* 0x000fe20000000f00 */
[----:B------:R-:W-:-:S03]  /*04f0*/  IMAD.MOV.U32 R3, RZ, RZ, 0x0 ;  /* 0x00000000ff037424 */ /* 0x000fc600078e00ff */
[----:B------:R-:W-:-:S13]  /*0500*/  ISETP.GT.AND P0, PT, R155, R150, PT ;  /* 0x000000969b00720c */ /* 0x000fda0003f04270 */
[----:B-1234-:R-:W-:Y:S05]  /*0510*/  @!P0 RET.REL.NODEC R2 `(_ZN5flash24flash_fwd_splitkv_kernelI23Flash_fwd_kernel_traitsILi96ELi64ELi128ELi4ELb0ELb0EN7cutlass6half_tE19Flash_kernel_traitsILi96ELi64ELi128ELi4ES3_EELb0ELb0ELb1ELb0ELb0ELb1ELb0ELb1EEEvNS_16Flash_fwd_paramsE) ;  /* 0xfffffff802b88950 */ /* 0x01efea0003c3ffff */
        /* <DEDUP_REMOVED lines=70> */
.L_x_3510:
[----:B------:R-:W-:Y:S05]  /*0980*/  BSYNC.RECONVERGENT B0 ;  /* 0x0000000000007941 */ /* 0x000fea0003800200 */
.L_x_3509:
        /* <DEDUP_REMOVED lines=18> */
.L_x_3512:
[----:B------:R-:W-:Y:S05]  /*0ab0*/  BSYNC.RECONVERGENT B0 ;  /* 0x0000000000007941 */ /* 0x000fea0003800200 */
.L_x_3511:
[----:B------:R-:W-:Y:S01]  /*0ac0*/  MOV R147, 0x0 ;  /* 0x0000000000937802 */ /* 0x000fe20000000f00 */
[----:B------:R1:W-:Y:S03]  /*0ad0*/  @!P6 ST.E desc[UR4][R8.64], R3 ;  /* 0x000000030800e985 */ /* 0x0003e6000c101904 */
[----:B-12--5:R-:W-:Y:S05]  /*0ae0*/  @P5 RET.REL.NODEC R146 `(_ZN5flash24flash_fwd_splitkv_kernelI23Flash_fwd_kernel_traitsILi96ELi64ELi128ELi4ELb0ELb0EN7cutlass6half_tE19Flash_kernel_traitsILi96ELi64ELi128ELi4ES3_EELb0ELb0ELb1ELb0ELb0ELb1ELb0ELb1EEEvNS_16Flash_fwd_paramsE) ;  /* 0xfffffff492445950 */ /* 0x026fea0003c3ffff */
[----:B------:R-:W-:Y:S02]  /*0af0*/  MOV R3, 0x7f800000 ;  /* 0x7f80000000037802 */ /* 0x000fe40000000f00 */
[----:B------:R-:W-:-:S03]  /*0b00*/  MOV R147, 0x0 ;  /* 0x0000000000937802 */ /* 0x000fc60000000f00 */
[----:B------:R1:W-:Y:S02]  /*0b10*/  ST.E desc[UR4][R8.64+0x80], R3 ;  /* 0x0000800308007985 */ /* 0x0003e4000c101904 */
[----:B-1----:R-:W-:Y:S05]  /*0b20*/  RET.REL.NODEC R146 `(_ZN5flash24flash_fwd_splitkv_kernelI23Flash_fwd_kernel_traitsILi96ELi64ELi128ELi4ELb0ELb0EN7cutlass6half_tE19Flash_kernel_traitsILi96ELi64ELi128ELi4ES3_EELb0ELb0ELb1ELb0ELb0ELb1ELb0ELb1EEEvNS_16Flash_fwd_paramsE) ;  /* 0xfffffff492347950 */ /* 0x002fea0003c3ffff */
.L_x_3508:
        /* <DEDUP_REMOVED lines=101> */
.L_x_3514:
        /* <DEDUP_REMOVED lines=78> */
.L_x_3515:
[----:B------:R-:W-:Y:S05]  /*1660*/  BSYNC.RECONVERGENT B0 ;  /* 0x0000000000007941 */ /* 0x000fea0003800200 */
.L_x_3513:
        /* <DEDUP_REMOVED lines=214> */
.L_x_3585:
        /* <DEDUP_REMOVED lines=18> */
.L_x_3518:
[----:B------:R-:W-:Y:S05]  /*24f0*/  BSYNC.RECONVERGENT B0 ;  /* 0x0000000000007941 */ /* 0x000fea0003800200 */
.L_x_3517:
        /* <DEDUP_REMOVED lines=15> */
.L_x_3520:
[----:B------:R-:W-:Y:S05]  /*25f0*/  BSYNC.RECONVERGENT B0 ;  /* 0x0000000000007941 */ /* 0x000fea0003800200 */
.L_x_3519:
        /* <DEDUP_REMOVED lines=18> */
.L_x_3522:
[----:B------:R-:W-:Y:S05]  /*2720*/  BSYNC.RECONVERGENT B0 ;  /* 0x0000000000007941 */ /* 0x000fea0003800200 */
.L_x_3521:
        /* <DEDUP_REMOVED lines=17> */
.L_x_3524:
[----:B------:R-:W-:Y:S05]  /*2840*/  BSYNC.RECONVERGENT B0 ;  /* 0x0000000000007941 */ /* 0x000fea0003800200 */
.L_x_3523:
        /* <DEDUP_REMOVED lines=27> */
.L_x_3528:
[----:B------:R-:W-:Y:S05]  /*2a00*/  BSYNC.RECONVERGENT B0 ;  /* 0x0000000000007941 */ /* 0x000fea0003800200 */
.L_x_3527:
        /* <DEDUP_REMOVED lines=15> */
.L_x_3530:
[----:B------:R-:W-:Y:S05]  /*2b00*/  BSYNC.RECONVERGENT B0 ;  /* 0x0000000000007941 */ /* 0x000fea0003800200 */
.L_x_3529:
        /* <DEDUP_REMOVED lines=15> */
.L_x_3532:
[----:B------:R-:W-:Y:S05]  /*2c00*/  BSYNC.RECONVERGENT B0 ;  /* 0x0000000000007941 */ /* 0x000fea0003800200 */
.L_x_3531:
        /* <DEDUP_REMOVED lines=19> */
.L_x_3526:
        /* <DEDUP_REMOVED lines=62> */
.L_x_3538:
[----:B------:R-:W-:Y:S05]  /*3120*/  BSYNC.RECONVERGENT B0 ;  /* 0x0000000000007941 */ /* 0x000fea0003800200 */
.L_x_3537:
        /* <DEDUP_REMOVED lines=52> */
.L_x_3540:
[----:B------:R-:W-:Y:S05]  /*3470*/  BSYNC.RECONVERGENT B0 ;  /* 0x0000000000007941 */ /* 0x000fea0003800200 */
.L_x_3539:
        /* <DEDUP_REMOVED lines=51> */
.L_x_3536:
[----:B------:R-:W-:Y:S05]  /*37b0*/  BSYNC.RECONVERGENT B1 ;  /* 0x0000000000017941 */ /* 0x000fea0003800200 */
.L_x_3535:
        /* <DEDUP_REMOVED lines=67> */
.L_x_3544:
[----:B------:R-:W-:Y:S05]  /*3bf0*/  BSYNC.RECONVERGENT B0 ;  /* 0x0000000000007941 */ /* 0x000fea0003800200 */
.L_x_3543:
        /* <DEDUP_REMOVED lines=52> */
.L_x_3546:
[----:B------:R-:W-:Y:S05]  /*3f40*/  BSYNC.RECONVERGENT B0 ;  /* 0x0000000000007941 */ /* 0x000fea0003800200 */
.L_x_3545:
        /* <DEDUP_REMOVED lines=51> */
.L_x_3542:
[----:B------:R-:W-:Y:S05]  /*4280*/  BSYNC.RECONVERGENT B1 ;  /* 0x0000000000017941 */ /* 0x000fea0003800200 */
.L_x_3541:
        /* <DEDUP_REMOVED lines=65> */
.L_x_3550:
[----:B------:R-:W-:Y:S05]  /*46a0*/  BSYNC.RECONVERGENT B0 ;  /* 0x0000000000007941 */ /* 0x000fea0003800200 */
.L_x_3549:
        /* <DEDUP_REMOVED lines=52> */
.L_x_3552:
[----:B------:R-:W-:Y:S05]  /*49f0*/  BSYNC.RECONVERGENT B0 ;  /* 0x0000000000007941 */ /* 0x000fea0003800200 */
.L_x_3551:
        /* <DEDUP_REMOVED lines=51> */
.L_x_3548:
[----:B------:R-:W-:Y:S05]  /*4d30*/  BSYNC.RECONVERGENT B1 ;  /* 0x0000000000017941 */ /* 0x000fea0003800200 */
.L_x_3547:
        /* <DEDUP_REMOVED lines=68> */
.L_x_3556:
[----:B------:R-:W-:Y:S05]  /*5180*/  BSYNC.RECONVERGENT B0 ;  /* 0x0000000000007941 */ /* 0x000fea0003800200 */
.L_x_3555:
        /* <DEDUP_REMOVED lines=52> */
.L_x_3558:
[----:B------:R-:W-:Y:S05]  /*54d0*/  BSYNC.RECONVERGENT B0 ;  /* 0x0000000000007941 */ /* 0x000fea0003800200 */
.L_x_3557:
        /* <DEDUP_REMOVED lines=51> */
.L_x_3554:
[----:B------:R-:W-:Y:S05]  /*5810*/  BSYNC.RECONVERGENT B1 ;  /* 0x0000000000017941 */ /* 0x000fea0003800200 */
.L_x_3553:
[----:B------:R-:W2:Y:S02]  /*5820*/  LD.E R3, desc[UR4][R120.64+0xd0] ;  /* 0x0000d00478037980 */ /* 0x000ea4000c101900 */
[----:B--2---:R-:W-:Y:S05]  /*5830*/  IMAD.U32 R3, R3, -0x40, RZ ;  /* 0xffffffc003037824 */ /* 0x004fea00078e00ff */
[C---:B------:R-:W-:Y:S02]  /*5840*/  LEA R12, P1, R3.reuse, R12, 0x1 ;  /* 0x0000000c030c7211 */ /* 0x040fe400078208ff */
[C---:B------:R-:W-:Y:S02]  /*5850*/  LEA R50, P0, R3.reuse, R50, 0x1 ;  /* 0x0000003203327211 */ /* 0x040fe400078008ff */
[C---:B------:R-:W-:Y:S02]  /*5860*/  LEA.HI.X.SX32 R13, R3.reuse, R13, 0x1, P1 ;  /* 0x0000000d030d7211 */ /* 0x040fe400008f0eff */
[----:B------:R-:W-:Y:S01]  /*5870*/  LEA.HI.X.SX32 R51, R3, R51, 0x1, P0 ;  /* 0x0000003303337211 */ /* 0x000fe200000f0eff */
[----:B------:R-:W-:Y:S05]  /*5880*/  BRA `(.L_x_3533) ;  /* 0x0000004400fc7947 */ /* 0x000fea0003800000 */
.L_x_3534:
        /* <DEDUP_REMOVED lines=99> */
.L_x_3562:
[----:B------:R-:W-:Y:S05]  /*5ec0*/  BSYNC.RECONVERGENT B0 ;  /* 0x0000000000007941 */ /* 0x000fea0003800200 */
.L_x_3561:
        /* <DEDUP_REMOVED lines=93> */
.L_x_3564:
[----:B------:R-:W-:Y:S05]  /*64a0*/  BSYNC.RECONVERGENT B0 ;  /* 0x0000000000007941 */ /* 0x000fea0003800200 */
.L_x_3563:
        /* <DEDUP_REMOVED lines=92> */
.L_x_3560:
[----:B------:R-:W-:Y:S05]  /*6a70*/  BSYNC.RECONVERGENT B1 ;  /* 0x0000000000017941 */ /* 0x000fea0003800200 */
.L_x_3559:
        /* <DEDUP_REMOVED lines=98> */
.L_x_3568:
[----:B------:R-:W-:Y:S05]  /*70a0*/  BSYNC.RECONVERGENT B0 ;  /* 0x0000000000007941 */ /* 0x000fea0003800200 */
.L_x_3567:
        /* <DEDUP_REMOVED lines=93> */
.L_x_3570:
[----:B------:R-:W-:Y:S05]  /*7680*/  BSYNC.RECONVERGENT B0 ;  /* 0x0000000000007941 */ /* 0x000fea0003800200 */
.L_x_3569:
        /* <DEDUP_REMOVED lines=92> */
.L_x_3566:
[----:B------:R-:W-:Y:S05]  /*7c50*/  BSYNC.RECONVERGENT B1 ;  /* 0x0000000000017941 */ /* 0x000fea0003800200 */
.L_x_3565:
        /* <DEDUP_REMOVED lines=98> */
.L_x_3574:
[----:B------:R-:W-:Y:S05]  /*8280*/  BSYNC.RECONVERGENT B0 ;  /* 0x0000000000007941 */ /* 0x000fea0003800200 */
.L_x_3573:
        /* <DEDUP_REMOVED lines=93> */
.L_x_3576:
[----:B------:R-:W-:Y:S05]  /*8860*/  BSYNC.RECONVERGENT B0 ;  /* 0x0000000000007941 */ /* 0x000fea0003800200 */
.L_x_3575:
        /* <DEDUP_REMOVED lines=92> */
.L_x_3572:
[----:B------:R-:W-:Y:S05]  /*8e30*/  BSYNC.RECONVERGENT B1 ;  /* 0x0000000000017941 */ /* 0x000fea0003800200 */
.L_x_3571:
        /* <DEDUP_REMOVED lines=101> */
.L_x_3580:
[----:B------:R-:W-:Y:S05]  /*9490*/  BSYNC.RECONVERGENT B0 ;  /* 0x0000000000007941 */ /* 0x000fea0003800200 */
.L_x_3579:
        /* <DEDUP_REMOVED lines=92> */
.L_x_3582:
[----:B------:R-:W-:Y:S05]  /*9a60*/  BSYNC.RECONVERGENT B0 ;  /* 0x0000000000007941 */ /* 0x000fea0003800200 */
.L_x_3581:
        /* <DEDUP_REMOVED lines=90> */
.L_x_3578:
[----:B------:R-:W-:Y:S05]  /*a010*/  BSYNC.RECONVERGENT B1 ;  /* 0x0000000000017941 */ /* 0x000fea0003800200 */
.L_x_3577:
[----:B------:R-:W3:Y:S02]  /*a020*/  LD.E R3, desc[UR4][R120.64+0xd0] ;  /* 0x0000d00478037980 */ /* 0x000ee4000c101900 */
[----:B---3--:R-:W-:Y:S05]  /*a030*/  IMAD.U32 R3, R3, -0x40, RZ ;  /* 0xffffffc003037824 */ /* 0x008fea00078e00ff */
[C---:B------:R-:W-:Y:S02]  /*a040*/  LEA R78, P1, R3.reuse, R78, 0x1 ;  /* 0x0000004e034e7211 */ /* 0x040fe400078208ff */
[C---:B------:R-:W-:Y:S02]  /*a050*/  LEA R76, P0, R3.reuse, R76, 0x1 ;  /* 0x0000004c034c7211 */ /* 0x040fe400078008ff */
[C---:B------:R-:W-:Y:S02]  /*a060*/  LEA.HI.X.SX32 R79, R3.reuse, R79, 0x1, P1 ;  /* 0x0000004f034f7211 */ /* 0x040fe400008f0eff */
[----:B------:R-:W-:Y:S09]  /*a070*/  LEA.HI.X.SX32 R77, R3, R77, 0x1, P0 ;  /* 0x0000004d034d7211 */ /* 0x000ff200000f0eff */
.L_x_3533:
[----:B------:R-:W-:Y:S05]  /*a080*/  BSYNC.RECONVERGENT B2 ;  /* 0x0000000000027941 */ /* 0x000fea0003800200 */
.L_x_3525:
        /* <DEDUP_REMOVED lines=101> */
.L_x_3584:
[----:B------:R-:W-:Y:S05]  /*a6e0*/  BSYNC.RECONVERGENT B0 ;  /* 0x0000000000007941 */ /* 0x000fea0003800200 */
.L_x_3583:
[----:B------:R-:W-:Y:S05]  /*a6f0*/  @P2 BRA `(.L_x_3585) ;  /* 0xffffff7c00342947 */ /* 0x000fea000383ffff */
.L_x_3516:
        /* <DEDUP_REMOVED lines=29> */
.L_x_3590:
[----:B------:R2:W-:Y:S02]  /*a8d0*/  STS.128 [R153+0x2000], RZ ;  /* 0x002000ff99007388 */ /* 0x0005e40000000c00 */
.L_x_3589:
[----:B------:R-:W-:Y:S05]  /*a8e0*/  BSYNC.RECONVERGENT B0 ;  /* 0x0000000000007941 */ /* 0x000fea0003800200 */
.L_x_3588:
        /* <DEDUP_REMOVED lines=24> */
.L_x_3592:
[----:B------:R1:W-:Y:S01]  /*aa70*/  STS.128 [R153+0x2800], RZ ;  /* 0x002800ff99007388 */ /* 0x0003e20000000c00 */
[----:B------:R-:W-:Y:S05]  /*aa80*/  BRA `(.L_x_3591) ;  /* 0x0000003400d87947 */ /* 0x000fea0003800000 */
.L_x_3587:
        /* <DEDUP_REMOVED lines=80> */
.L_x_3599:
[----:B------:R-:W-:Y:S05]  /*af90*/  BSYNC.RECONVERGENT B0 ;  /* 0x0000000000007941 */ /* 0x000fea0003800200 */
.L_x_3598:
[----:B-----5:R-:W-:Y:S01]  /*afa0*/  IMAD.MOV.U32 R6, RZ, RZ, R10 ;  /* 0x000000ffff067224 */ /* 0x020fe200078e000a */
[----:B------:R-:W-:Y:S01]  /*afb0*/  MOV R4, R8 ;  /* 0x0000000800047202 */ /* 0x000fe20000000f00 */
[----:B------:R-:W-:Y:S01]  /*afc0*/  IMAD.MOV.U32 R7, RZ, RZ, R11 ;  /* 0x000000ffff077224 */ /* 0x000fe200078e000b */
[----:B------:R-:W-:Y:S02]  /*afd0*/  MOV R5, R9 ;  /* 0x0000000900057202 */ /* 0x000fe40000000f00 */
.L_x_3597:
[----:B------:R-:W-:Y:S05]  /*afe0*/  BSYNC.RECONVERGENT B1 ;  /* 0x0000000000017941 */ /* 0x000fea0003800200 */
.L_x_3596:
        /* <DEDUP_REMOVED lines=49> */
.L_x_3603:
[----:B------:R-:W-:Y:S05]  /*b300*/  BSYNC.RECONVERGENT B0 ;  /* 0x0000000000007941 */ /* 0x000fea0003800200 */
.L_x_3602:
[----:B-----5:R1:W-:Y:S02]  /*b310*/  STS.128 [R153+0x1000], R8 ;  /* 0x0010000899007388 */ /* 0x0203e40000000c00 */
.L_x_3601:
[----:B------:R-:W-:Y:S05]  /*b320*/  BSYNC.RECONVERGENT B1 ;  /* 0x0000000000017941 */ /* 0x000fea0003800200 */
.L_x_3600:
        /* <DEDUP_REMOVED lines=47> */
.L_x_3605:
[----:B------:R-:W-:Y:S05]  /*b620*/  BSYNC.RECONVERGENT B0 ;  /* 0x0000000000007941 */ /* 0x000fea0003800200 */
.L_x_3604:
[----:B-----5:R1:W-:Y:S02]  /*b630*/  STS.128 [R153+0x2000], R8 ;  /* 0x0020000899007388 */ /* 0x0203e40000000c00 */
.L_x_3595:
[----:B------:R-:W-:Y:S05]  /*b640*/  BSYNC.RECONVERGENT B2 ;  /* 0x0000000000027941 */ /* 0x000fea0003800200 */
.L_x_3594:
        /* <DEDUP_REMOVED lines=53> */
.L_x_3609:
[----:B------:R-:W-:Y:S05]  /*b9a0*/  BSYNC.RECONVERGENT B0 ;  /* 0x0000000000007941 */ /* 0x000fea0003800200 */
.L_x_3608:
[----:B-----5:R1:W-:Y:S02]  /*b9b0*/  STS.128 [R153+0x800], R8 ;  /* 0x0008000899007388 */ /* 0x0203e40000000c00 */
.L_x_3607:
[----:B------:R-:W-:Y:S05]  /*b9c0*/  BSYNC.RECONVERGENT B1 ;  /* 0x0000000000017941 */ /* 0x000fea0003800200 */
.L_x_3606:
        /* <DEDUP_REMOVED lines=48> */
.L_x_3613:
[----:B------:R-:W-:Y:S05]  /*bcd0*/  BSYNC.RECONVERGENT B0 ;  /* 0x0000000000007941 */ /* 0x000fea0003800200 */
.L_x_3612:
[----:B-----5:R1:W-:Y:S02]  /*bce0*/  STS.128 [R153+0x1800], R8 ;  /* 0x0018000899007388 */ /* 0x0203e40000000c00 */
.L_x_3611:
[----:B------:R-:W-:Y:S05]  /*bcf0*/  BSYNC.RECONVERGENT B1 ;  /* 0x0000000000017941 */ /* 0x000fea0003800200 */
.L_x_3610:
        /* <DEDUP_REMOVED lines=46> */
.L_x_3615:
[----:B------:R-:W-:Y:S05]  /*bfe0*/  BSYNC.RECONVERGENT B0 ;  /* 0x0000000000007941 */ /* 0x000fea0003800200 */
.L_x_3614:
[----:B-----5:R1:W-:Y:S01]  /*bff0*/  STS.128 [R153+0x2800], R8 ;  /* 0x0028000899007388 */ /* 0x0203e20000000c00 */
[----:B------:R-:W-:Y:S05]  /*c000*/  BRA `(.L_x_3591) ;  /* 0x0000002000787947 */ /* 0x000fea0003800000 */
.L_x_3593:
        /* <DEDUP_REMOVED lines=94> */
.L_x_3621:
[----:B------:R-:W-:Y:S05]  /*c5f0*/  BSYNC.RECONVERGENT B0 ;  /* 0x0000000000007941 */ /* 0x000fea0003800200 */
.L_x_3620:
[----:B-----5:R-:W-:Y:S01]  /*c600*/  IMAD.MOV.U32 R6, RZ, RZ, R22 ;  /* 0x000000ffff067224 */ /* 0x020fe200078e0016 */
[----:B------:R-:W-:Y:S01]  /*c610*/  MOV R4, R20 ;  /* 0x0000001400047202 */ /* 0x000fe20000000f00 */
[----:B------:R-:W-:Y:S01]  /*c620*/  IMAD.MOV.U32 R7, RZ, RZ, R23 ;  /* 0x000000ffff077224 */ /* 0x000fe200078e0017 */
[----:B------:R-:W-:Y:S02]  /*c630*/  MOV R5, R21 ;  /* 0x0000001500057202 */ /* 0x000fe40000000f00 */
.L_x_3619:
[----:B------:R-:W-:Y:S05]  /*c640*/  BSYNC.RECONVERGENT B1 ;  /* 0x0000000000017941 */ /* 0x000fea0003800200 */
.L_x_3618:
        /* <DEDUP_REMOVED lines=86> */
.L_x_3625:
[----:B------:R-:W-:Y:S05]  /*cbb0*/  BSYNC.RECONVERGENT B0 ;  /* 0x0000000000007941 */ /* 0x000fea0003800200 */
.L_x_3624:
[----:B-----5:R1:W-:Y:S02]  /*cbc0*/  STS.128 [R153+0x1000], R20 ;  /* 0x0010001499007388 */ /* 0x0203e40000000c00 */
.L_x_3623:
[----:B------:R-:W-:Y:S05]  /*cbd0*/  BSYNC.RECONVERGENT B1 ;  /* 0x0000000000017941 */ /* 0x000fea0003800200 */
.L_x_3622:
        /* <DEDUP_REMOVED lines=84> */
.L_x_3627:
[----:B------:R-:W-:Y:S05]  /*d120*/  BSYNC.RECONVERGENT B0 ;  /* 0x0000000000007941 */ /* 0x000fea0003800200 */
.L_x_3626:
[----:B-----5:R1:W-:Y:S02]  /*d130*/  STS.128 [R153+0x2000], R20 ;  /* 0x0020001499007388 */ /* 0x0203e40000000c00 */
.L_x_3617:
[----:B------:R-:W-:Y:S05]  /*d140*/  BSYNC.RECONVERGENT B2 ;  /* 0x0000000000027941 */ /* 0x000fea0003800200 */
.L_x_3616:
        /* <DEDUP_REMOVED lines=90> */
.L_x_3631:
[----:B------:R-:W-:Y:S05]  /*d6f0*/  BSYNC.RECONVERGENT B0 ;  /* 0x0000000000007941 */ /* 0x000fea0003800200 */
.L_x_3630:
[----:B-----5:R1:W-:Y:S02]  /*d700*/  STS.128 [R153+0x800], R20 ;  /* 0x0008001499007388 */ /* 0x0203e40000000c00 */
.L_x_3629:
[----:B------:R-:W-:Y:S05]  /*d710*/  BSYNC.RECONVERGENT B1 ;  /* 0x0000000000017941 */ /* 0x000fea0003800200 */
.L_x_3628:
        /* <DEDUP_REMOVED lines=85> */
.L_x_3635:
[----:B------:R-:W-:Y:S05]  /*dc70*/  BSYNC.RECONVERGENT B0 ;  /* 0x0000000000007941 */ /* 0x000fea0003800200 */
.L_x_3634:
[----:B-----5:R1:W-:Y:S02]  /*dc80*/  STS.128 [R153+0x1800], R20 ;  /* 0x0018001499007388 */ /* 0x0203e40000000c00 */
.L_x_3633:
[----:B------:R-:W-:Y:S05]  /*dc90*/  BSYNC.RECONVERGENT B1 ;  /* 0x0000000000017941 */ /* 0x000fea0003800200 */
.L_x_3632:
        /* <DEDUP_REMOVED lines=83> */
.L_x_3637:
[----:B------:R-:W-:Y:S05]  /*e1d0*/  BSYNC.RECONVERGENT B0 ;  /* 0x0000000000007941 */ /* 0x000fea0003800200 */
.L_x_3636:
[----:B-----5:R1:W-:Y:S02]  /*e1e0*/  STS.128 [R153+0x2800], R20 ;  /* 0x0028001499007388 */ /* 0x0203e40000000c00 */
.L_x_3591:
[----:B------:R-:W-:Y:S05]  /*e1f0*/  BSYNC.RECONVERGENT B3 ;  /* 0x0000000000037941 */ /* 0x000fea0003800200 */
.L_x_3586:
[----:B-1--4-:R-:W-:Y:S01]  /*e200*/  IADD3 R3, PT, PT, -R70, R61, RZ ;  /* 0x0000003d46037210 */ /* 0x012fe20007ffe1ff */
        /* <DEDUP_REMOVED lines=25> */
.L_x_3640:
[----:B------:R4:W-:Y:S02]  /*e3a0*/  STS.128 [R153+0x7000], RZ ;  /* 0x007000ff99007388 */ /* 0x0009e40000000c00 */
.L_x_3639:
[----:B------:R-:W-:Y:S05]  /*e3b0*/  BSYNC.RECONVERGENT B0 ;  /* 0x0000000000007941 */ /* 0x000fea0003800200 */
.L_x_3638:
[----:B------:R-:W-:Y:S01]  /*e3c0*/  ISETP.GE.AND P0, PT, R26, R3, PT ;  /* 0x000000031a00720c */ /* 0x000fe20003f06270 */
[----:B------:R-:W-:-:S12]  /*e3d0*/  BSSY.RECONVERGENT B0, `(.L_x_3641) ;  /* 0x0000018000007945 */ /* 0x000fd80003800200 */
[----:B------:R-:W-:Y:S05]  /*e3e0*/  @P0 BRA `(.L_x_3642) ;  /* 0x0000000000580947 */ /* 0x000fea0003800000 */
[-C--:B------:R-:W-:Y:S02]  /*e3f0*/  ISETP.GE.AND P1, PT, R118, R151.reuse, PT ;  /* 0x000000977600720c */ /* 0x080fe40003f26270 */
[----:B------:R-:W-:Y:S02]  /*e400*/  ISETP.GE.AND P0, PT, R117, R151, PT ;  /* 0x000000977500720c */ /* 0x000fe40003f06270 */
[----:B---3--:R-:W-:-:S04]  /*e410*/  LEA R4, P2, R68, R142, 0x1 ;  /* 0x0000008e44047211 */ /* 0x008fc800078408ff */
        /* <DEDUP_REMOVED lines=18> */
.L_x_3643:
[----:B------:R1:W-:Y:S02]  /*e540*/  STS.128 [R153+0x7800], RZ ;  /* 0x007800ff99007388 */ /* 0x0003e40000000c00 */
.L_x_3642:
[----:B------:R-:W-:Y:S05]  /*e550*/  BSYNC.RECONVERGENT B0 ;  /* 0x0000000000007941 */ /* 0x000fea0003800200 */
.L_x_3641:
[----:B-1-3--:R-:W-:Y:S01]  /*e560*/  IADD3 R4, PT, PT, R104, 0x40, RZ ;  /* 0x0000004068047810 */ /* 0x00afe20007ffe0ff */
        /* <DEDUP_REMOVED lines=24> */
.L_x_3646:
[----:B------:R3:W-:Y:S02]  /*e6f0*/  STS.128 [R153+0x8000], RZ ;  /* 0x008000ff99007388 */ /* 0x0007e40000000c00 */
.L_x_3645:
[----:B------:R-:W-:Y:S05]  /*e700*/  BSYNC.RECONVERGENT B0 ;  /* 0x0000000000007941 */ /* 0x000fea0003800200 */
.L_x_3644:
        /* <DEDUP_REMOVED lines=8> */
[----:B-1-3--:R-:W-:Y:S01]  /*e790*/  IMAD.WIDE.U32 R6, R138, 0xc0, R136 ;  /* 0x000000c08a067825 */ /* 0x00afe200078e0088 */
        /* <DEDUP_REMOVED lines=17> */
.L_x_3648:
[----:B------:R-:W-:Y:S05]  /*e8b0*/  BSYNC.RECONVERGENT B0 ;  /* 0x0000000000007941 */ /* 0x000fea0003800200 */
.L_x_3647:
[----:B------:R-:W2:Y:S04]  /*e8c0*/  LD.E.64 R10, desc[UR4][R120.64+0x1c0] ;  /* 0x0001c004780a7980 */ /* 0x000ea8000c101b00 */
[----:B------:R-:W4:Y:S01]  /*e8d0*/  LD.E.64 R8, desc[UR4][R120.64+0x1b8] ;  /* 0x0001b80478087980 */ /* 0x000f22000c101b00 */
[----:B-1-3--:R-:W-:Y:S02]  /*e8e0*/  MOV R6, R148 ;  /* 0x0000009400067202 */ /* 0x00afe40000000f00 */
[----:B------:R-:W-:Y:S01]  /*e8f0*/  MOV R7, RZ ;  /* 0x000000ff00077202 */ /* 0x000fe20000000f00 */
[----:B------:R-:W3:Y:S04]  /*e900*/  LD.E R5, desc[UR4][R120.64+0xd8] ;  /* 0x0000d80478057980 */ /* 0x000ee8000c101900 */
[----:B------:R-:W0:Y:S01]  /*e910*/  LDGDEPBAR ;  /* 0x00000000000079af */ /* 0x000e220000000000 */
[----:B--2---:R-:W-:-:S04]  /*e920*/  IMAD.WIDE.U32 R6, R149, R10, R6 ;  /* 0x0000000a95067225 */ /* 0x004fc800078e0006 */
[----:B------:R-:W-:Y:S01]  /*e930*/  IMAD R0, R11, R149, RZ ;  /* 0x000000950b007224 */ /* 0x000fe200078e02ff */
[----:B----4-:R-:W-:-:S04]  /*e940*/  LEA R8, P0, R6, R8, 0x2 ;  /* 0x0000000806087211 */ /* 0x010fc800078010ff */
[----:B------:R-:W-:-:S04]  /*e950*/  IADD3 R0, PT, PT, R7, R0, RZ ;  /* 0x0000000007007210 */ /* 0x000fc80007ffe0ff */
[----:B------:R-:W-:-:S05]  /*e960*/  LEA.HI.X R9, R6, R9, R0, 0x2, P0 ;  /* 0x0000000906097211 */ /* 0x000fca00000f1400 */
[----:B------:R-:W2:Y:S01]  /*e970*/  LD.E R0, desc[UR4][R8.64] ;  /* 0x0000000408007980 */ /* 0x000ea2000c101900 */
[----:B---3--:R-:W2:Y:S01]  /*e980*/  MUFU.RCP R5, R5 ;  /* 0x0000000500057308 */ /* 0x008ea20000001000 */
        /* <DEDUP_REMOVED lines=26> */
.L_x_3651:
[----:B------:R3:W-:Y:S01]  /*eb30*/  STS.128 [R153+0xd000], RZ ;  /* 0x00d000ff99007388 */ /* 0x0007e20000000c00 */
[----:B------:R-:W-:Y:S05]  /*eb40*/  BRA `(.L_x_3652) ;  /* 0x00000000000c7947 */ /* 0x000fea0003800000 */
.L_x_3650:
[----:B------:R1:W-:Y:S04]  /*eb50*/  STS.128 [R153+0x9000], RZ ;  /* 0x009000ff99007388 */ /* 0x0003e80000000c00 */
[----:B------:R1:W-:Y:S04]  /*eb60*/  STS.128 [R153+0xb000], RZ ;  /* 0x00b000ff99007388 */ /* 0x0003e80000000c00 */
[----:B------:R1:W-:Y:S02]  /*eb70*/  STS.128 [R153+0xd000], RZ ;  /* 0x00d000ff99007388 */ /* 0x0003e40000000c00 */
.L_x_3652:
[----:B------:R-:W-:Y:S05]  /*eb80*/  BSYNC.RECONVERGENT B0 ;  /* 0x0000000000007941 */ /* 0x000fea0003800200 */
.L_x_3649:
        /* <DEDUP_REMOVED lines=27> */
.L_x_3655:
[----:B------:R1:W-:Y:S02]  /*ed40*/  STS.128 [R153+0xd800], RZ ;  /* 0x00d800ff99007388 */ /* 0x0003e40000000c00 */
.L_x_3654:
[----:B------:R-:W-:Y:S05]  /*ed50*/  BSYNC.RECONVERGENT B0 ;  /* 0x0000000000007941 */ /* 0x000fea0003800200 */
.L_x_3653:
        /* <DEDUP_REMOVED lines=27> */
.L_x_3658:
[----:B------:R1:W-:Y:S02]  /*ef10*/  STS.128 [R153+0xe000], RZ ;  /* 0x00e000ff99007388 */ /* 0x0003e40000000c00 */
.L_x_3657:
[----:B------:R-:W-:Y:S05]  /*ef20*/  BSYNC.RECONVERGENT B0 ;  /* 0x0000000000007941 */ /* 0x000fea0003800200 */
.L_x_3656:
[----:B------:R-:W-:Y:S01]  /*ef30*/  ISETP.GE.AND P0, PT, R2, R3, PT ;  /* 0x000000030200720c */ /* 0x000fe20003f06270 */
[----:B-1----:R-:W-:Y:S01]  /*ef40*/  IMAD.MOV.U32 R5, RZ, RZ, 0x10 ;  /* 0x00000010ff057424 */ /* 0x002fe200078e00ff */
        /* <DEDUP_REMOVED lines=29> */
.L_x_3661:
[----:B------:R1:W-:Y:S02]  /*f120*/  STS.128 [R153+0xe800], RZ ;  /* 0x00e800ff99007388 */ /* 0x0003e40000000c00 */
.L_x_3660:
[----:B------:R-:W-:Y:S05]  /*f130*/  BSYNC.RECONVERGENT B0 ;  /* 0x0000000000007941 */ /* 0x000fea0003800200 */
.L_x_3659:
        /* <DEDUP_REMOVED lines=8> */
[----:B------:R-:W-:Y:S02]  /*f1c0*/  ISETP.NE.AND P6, PT, R60, 0x1, PT ;  /* 0x000000013c00780c */ /* 0x000fe40003fc5270 */
[----:B------:R-:W-:Y:S01]  /*f1d0*/  IADD3 R154, PT, PT, R62, -0x80, RZ ;  /* 0xffffff803e9a7810 */ /* 0x000fe20007ffe0ff */
[----:B------:R-:W3:Y:S04]  /*f1e0*/  LDSM.16.M88.4 R32, [R135+0x3000] ;  /* 0x003000008720783b */ /* 0x000ee80000000200 */
[----:B------:R-:W4:Y:S04]  /*f1f0*/  LDSM.16.M88.4 R96, [R135+0x3400] ;  /* 0x003400008760783b */ /* 0x000f280000000200 */
[----:B------:R-:W1:Y:S04]  /*f200*/  LDSM.16.M88.4 R88, [R135+0x3800] ;  /* 0x003800008758783b */ /* 0x000e680000000200 */
[----:B------:R-:W1:Y:S04]  /*f210*/  LDSM.16.M88.4 R80, [R135+0x3c00] ;  /* 0x003c00008750783b */ /* 0x000e680000000200 */
[----:B------:R-:W1:Y:S04]  /*f220*/  LDSM.16.M88.4 R72, [R135+0x4000] ;  /* 0x004000008748783b */ /* 0x000e680000000200 */
[----:B------:R-:W1:Y:S04]  /*f230*/  LDSM.16.M88.4 R64, [R135+0x4400] ;  /* 0x004400008740783b */ /* 0x000e680000000200 */
[----:B------:R-:W1:Y:S04]  /*f240*/  LDSM.16.M88.4 R52, [R135+0x4800] ;  /* 0x004800008734783b */ /* 0x000e680000000200 */
[----:B-----5:R-:W1:Y:S04]  /*f250*/  LDSM.16.M88.4 R24, [R135+0x4c00] ;  /* 0x004c00008718783b */ /* 0x020e680000000200 */
[----:B------:R-:W-:Y:S04]  /*f260*/  LDSM.16.M88.4 R8, [R3] ;  /* 0x000000000308783b */ /* 0x000fe80000000200 */
        /* <DEDUP_REMOVED lines=33> */
[----:B------:R-:W3:Y:S07]  /*f480*/  LDSM.16.M88.4 R12, [R133+0x4c00] ;  /* 0x004c0000850c783b */ /* 0x000eee0000000200 */
[C---:B------:R-:W-:Y:S08]  /*f490*/  HMMA.16816.F32 R92, R8.reuse, R40, R92 ;  /* 0x00000028085c723c */ /* 0x040ff0000000185c */
[C---:B------:R-:W-:Y:S01]  /*f4a0*/  HMMA.16816.F32 R88, R8.reuse, R42, R88 ;  /* 0x0000002a0858723c */ /* 0x040fe20000001858 */
[----:B------:R-:W3:Y:S07]  /*f4b0*/  LDSM.16.M88.4 R40, [R3+0x1000] ;  /* 0x001000000328783b */ /* 0x000eee0000000200 */
[C---:B-1----:R-:W-:Y:S08]  /*f4c0*/  HMMA.16816.F32 R76, R8.reuse, R24, R76 ;  /* 0x00000018084c723c */ /* 0x042ff0000000184c */
[C---:B------:R-:W-:Y:S01]  /*f4d0*/  HMMA.16816.F32 R72, R8.reuse, R26, R72 ;  /* 0x0000001a0848723c */ /* 0x040fe20000001848 */
[----:B------:R-:W-:Y:S07]  /*f4e0*/  LDSM.16.M88.4 R24, [R136+0x2000] ;  /* 0x002000008818783b */ /* 0x000fee0000000200 */
[C---:B----4-:R-:W-:Y:S08]  /*f4f0*/  HMMA.16816.F32 R68, R8.reuse, R20, R68 ;  /* 0x000000140844723c */ /* 0x050ff00000001844 */
        /* <DEDUP_REMOVED lines=27> */
[C---:B------:R-:W-:Y:S03]  /*f6b0*/  HMMA.16816.F32 R88, R108.reuse, R102, R88 ;  /* 0x000000666c58723c */ /* 0x040fe60000001858 */
[-C--:B------:R-:W-:Y:S01]  /*f6c0*/  FMUL.FTZ R103, R19, R2.reuse ;  /* 0x0000000213677220 */ /* 0x080fe20000410000 */
[----:B------:R-:W2:Y:S01]  /*f6d0*/  MUFU.TANH R3, R3 ;  /* 0x0000000300037308 */ /* 0x000ea20000002400 */
        /* <DEDUP_REMOVED lines=8> */
[----:B------:R-:W2:Y:S01]  /*f760*/  LDSM.16.M88.4 R20, [R133+0x5c00] ;  /* 0x005c00008514783b */ /* 0x000ea20000000200 */
        /* <DEDUP_REMOVED lines=13> */
[C---:B----4-:R-:W-:Y:S02]  /*f840*/  HMMA.16816.F32 R112, R24.reuse, R16, R112 ;  /* 0x000000101870723c */ /* 0x050fe40000001870 */
[----:B------:R-:W3:Y:S06]  /*f850*/  MUFU.TANH R103, R103 ;  /* 0x0000006700677308 */ /* 0x000eec0000002400 */
[----:B------:R-:W-:Y:S01]  /*f860*/  HMMA.16816.F32 R88, R24, R18, R88 ;  /* 0x000000121858723c */ /* 0x000fe20000001858 */
[----:B------:R-:W4:Y:S07]  /*f870*/  LDSM.16.M88.4 R16, [R135+0x6400] ;  /* 0x006400008710783b */ /* 0x000f2e0000000200 */
[C---:B--2---:R-:W-:Y:S08]  /*f880*/  HMMA.16816.F32 R84, R40.reuse, R20, R84 ;  /* 0x000000142854723c */ /* 0x044ff00000001854 */
[----:B------:R-:W-:Y:S01]  /*f890*/  HMMA.16816.F32 R80, R40, R22, R80 ;  /* 0x000000162850723c */ /* 0x000fe20000001850 */
[----:B------:R-:W-:Y:S07]  /*f8a0*/  LDSM.16.M88.4 R20, [R135+0x8000] ;  /* 0x008000008714783b */ /* 0x000fee0000000200 */
[C---:B------:R-:W-:Y:S08]  /*f8b0*/  HMMA.16816.F32 R124, R24.reuse, R92, R124 ;  /* 0x0000005c187c723c */ /* 0x040ff0000000187c */
        /* <DEDUP_REMOVED lines=9> */
[----:B------:R-:W-:Y:S01]  /*f950*/  HMMA.16816.F32 R96, R12, R30, R96 ;  /* 0x0000001e0c60723c */ /* 0x000fe20000001860 */
[----:B------:R-:W2:Y:S07]  /*f960*/  LDSM.16.M88.4 R28, [R133+0x7c00] ;  /* 0x007c0000851c783b */ /* 0x000eae0000000200 */
[C---:B----4-:R-:W-:Y:S05]  /*f970*/  HMMA.16816.F32 R68, R108.reuse, R16, R68 ;  /* 0x000000106c44723c */ /* 0x050fea0000001844 */
[-C--:B------:R-:W-:Y:S01]  /*f980*/  FMUL.FTZ R125, R125, R2.reuse ;  /* 0x000000027d7d7220 */ /* 0x080fe20000410000 */
[-C--:B------:R-:W-:Y:S01]  /*f990*/  FMUL.FTZ R127, R127, R2.reuse ;  /* 0x000000027f7f7220 */ /* 0x080fe20000410000 */
[-C--:B------:R-:W-:Y:S01]  /*f9a0*/  FMUL.FTZ R124, R124, R2.reuse ;  /* 0x000000027c7c7220 */ /* 0x080fe20000410000 */
[-C--:B------:R-:W-:Y:S01]  /*f9b0*/  FMUL.FTZ R126, R126, R2.reuse ;  /* 0x000000027e7e7220 */ /* 0x080fe20000410000 */
        /* <DEDUP_REMOVED lines=13> */
[----:B------:R-:W3:Y:S01]  /*fa90*/  LDSM.16.M88.4 R8, [R133+0x6800] ;  /* 0x006800008508783b */ /* 0x000ee20000000200 */
[----:B------:R1:W1:Y:S06]  /*faa0*/  MUFU.TANH R163, R96 ;  /* 0x0000006000a37308 */ /* 0x00026c0000002400 */
[C---:B------:R-:W-:Y:S02]  /*fab0*/  HMMA.16816.F32 R76, R24.reuse, R20, R76 ;  /* 0x00000014184c723c */ /* 0x040fe4000000184c */
[----:B------:R-:W1:Y:S06]  /*fac0*/  MUFU.TANH R99, R99 ;  /* 0x0000006300637308 */ /* 0x000e6c0000002400 */
[----:B------:R-:W-:Y:S01]  /*fad0*/  HMMA.16816.F32 R72, R24, R22, R72 ;  /* 0x000000161848723c */ /* 0x000fe20000001848 */
[----:B------:R-:W1:Y:S07]  /*fae0*/  LDSM.16.M88.4 R20, [R135+0x6c00] ;  /* 0x006c00008714783b */ /* 0x000e6e0000000200 */
[C---:B--2---:R-:W-:Y:S08]  /*faf0*/  HMMA.16816.F32 R84, R12.reuse, R28, R84 ;  /* 0x0000001c0c54723c */ /* 0x044ff00000001854 */
        /* <DEDUP_REMOVED lines=11> */
[-C--:B------:R-:W-:Y:S01]  /*fbb0*/  FMUL.FTZ R83, R83, R2.reuse ;  /* 0x0000000253537220 */ /* 0x080fe20000410000 */
[-C--:B------:R-:W-:Y:S01]  /*fbc0*/  FMUL.FTZ R80, R80, R2.reuse ;  /* 0x0000000250507220 */ /* 0x080fe20000410000 */
[----:B------:R-:W-:-:S02]  /*fbd0*/  FMUL.FTZ R82, R82, R2 ;  /* 0x0000000252527220 */ /* 0x000fc40000410000 */
[C---:B------:R-:W-:Y:S02]  /*fbe0*/  HMMA.16816.F32 R76, R12.reuse, R36, R76 ;  /* 0x000000240c4c723c */ /* 0x040fe4000000184c */
[----:B------:R-:W1:Y:S06]  /*fbf0*/  MUFU.TANH R85, R85 ;  /* 0x0000005500557308 */ /* 0x000e6c0000002400 */
[----:B------:R-:W-:Y:S01]  /*fc00*/  HMMA.16816.F32 R72, R12, R38, R72 ;  /* 0x000000260c48723c */ /* 0x000fe20000001848 */
[----:B------:R-:W4:Y:S01]  /*fc10*/  LDSM.16.M88.4 R36, [R133+0x6c00] ;  /* 0x006c00008524783b */ /* 0x000f220000000200 */
[----:B------:R1:W1:Y:S06]  /*fc20*/  MUFU.TANH R173, R86 ;  /* 0x0000005600ad7308 */ /* 0x00026c0000002400 */
[C---:B---3--:R-:W-:Y:S02]  /*fc30*/  HMMA.16816.F32 R56, R40.reuse, R8, R56 ;  /* 0x000000082838723c */ /* 0x048fe40000001838 */
[----:B------:R-:W3:Y:S03]  /*fc40*/  MUFU.TANH R87, R87 ;  /* 0x0000005700577308 */ /* 0x000ee60000002400 */
[-C--:B------:R-:W-:Y:S01]  /*fc50*/  FMUL.FTZ R181, R77, R2.reuse ;  /* 0x000000024db57220 */ /* 0x080fe20000410000 */
[-C--:B------:R-:W-:Y:S01]  /*fc60*/  FMUL.FTZ R77, R78, R2.reuse ;  /* 0x000000024e4d7220 */ /* 0x080fe20000410000 */
[-C--:B------:R-:W-:Y:S01]  /*fc70*/  FMUL.FTZ R79, R79, R2.reuse ;  /* 0x000000024f4f7220 */ /* 0x080fe20000410000 */
[-C--:B------:R-:W-:Y:S01]  /*fc80*/  FMUL.FTZ R76, R76, R2.reuse ;  /* 0x000000024c4c7220 */ /* 0x080fe20000410000 */
[----:B------:R-:W-:Y:S01]  /*fc90*/  HMMA.16816.F32 R52, R40, R10, R52 ;  /* 0x0000000a2834723c */ /* 0x000fe20000001834 */
[----:B------:R-:W3:Y:S01]  /*fca0*/  LDSM.16.M88.4 R8, [R135+0x8c00] ;  /* 0x008c00008708783b */ /* 0x000ee20000000200 */
[----:B------:R2:W2:Y:S01]  /*fcb0*/  MUFU.TANH R175, R80 ;  /* 0x0000005000af7308 */ /* 0x0004a20000002400 */
[-C--:B------:R-:W-:Y:S01]  /*fcc0*/  FMUL.FTZ R73, R73, R2.reuse ;  /* 0x0000000249497220 */ /* 0x080fe20000410000 */
[----:B------:R-:W-:-:S04]  /*fcd0*/  FMUL.FTZ R72, R72, R2 ;  /* 0x0000000248487220 */ /* 0x000fc80000410000 */
[C---:B-1----:R-:W-:Y:S05]  /*fce0*/  HMMA.16816.F32 R48, R108.reuse, R20, R48 ;  /* 0x000000146c30723c */ /* 0x042fea0000001830 */
[----:B------:R-:W-:Y:S01]  /*fcf0*/  FMUL.FTZ R21, R74, R2 ;  /* 0x000000024a157220 */ /* 0x000fe20000410000 */
[----:B------:R-:W1:Y:S02]  /*fd00*/  MUFU.TANH R81, R81 ;  /* 0x0000005100517308 */ /* 0x000e640000002400 */
[----:B------:R-:W-:Y:S06]  /*fd10*/  HMMA.16816.F32 R44, R108, R22, R44 ;  /* 0x000000166c2c723c */ /* 0x000fec000000182c */
[----:B------:R1:W1:Y:S02]  /*fd20*/  MUFU.TANH R177, R82 ;  /* 0x0000005200b17308 */ /* 0x0002640000002400 */
[C---:B--2---:R-:W-:Y:S06]  /*fd30*/  HMMA.16816.F32 R68, R24.reuse, R28, R68 ;  /* 0x0000001c1844723c */ /* 0x044fec0000001844 */
[----:B------:R-:W2:Y:S02]  /*fd40*/  MUFU.TANH R83, R83 ;  /* 0x0000005300537308 */ /* 0x000ea40000002400 */
[C---:B------:R-:W-:Y:S01]  /*fd50*/  HMMA.16816.F32 R64, R24.reuse, R30, R64 ;  /* 0x0000001e1840723c */ /* 0x040fe20000001840 */
[----:B------:R-:W1:Y:S05]  /*fd60*/  LDSM.16.M88.4 R28, [R133+0x8800] ;  /* 0x00880000851c783b */ /* 0x000e6a0000000200 */
[----:B------:R1:W1:Y:S02]  /*fd70*/  MUFU.TANH R179, R76 ;  /* 0x0000004c00b37308 */ /* 0x0002640000002400 */
[C---:B----4-:R-:W-:Y:S06]  /*fd80*/  HMMA.16816.F32 R56, R24.reuse, R16, R56 ;  /* 0x000000101838723c */ /* 0x050fec0000001838 */
[----:B------:R-:W4:Y:S02]  /*fd90*/  MUFU.TANH R181, R181 ;  /* 0x000000b500b57308 */ /* 0x000f240000002400 */
[----:B------:R-:W-:Y:S01]  /*fda0*/  HMMA.16816.F32 R52, R24, R18, R52 ;  /* 0x000000121834723c */ /* 0x000fe20000001834 */
[----:B------:R-:W2:Y:S05]  /*fdb0*/  LDSM.16.M88.4 R16, [R133+0x8c00] ;  /* 0x008c00008510783b */ /* 0x000eaa0000000200 */
[----:B------:R-:W1:Y:S02]  /*fdc0*/  MUFU.TANH R77, R77 ;  /* 0x0000004d004d7308 */ /* 0x000e640000002400 */
[----:B------:R-:W-:-:S04]  /*fdd0*/  DEPBAR.LE SB0, 0x0 ;  /* 0x000080000000791a */ /* 0x000fc80000000000 */
[C---:B------:R-:W-:Y:S02]  /*fde0*/  HMMA.16816.F32 R48, R40.reuse, R36, R48 ;  /* 0x000000242830723c */ /* 0x040fe40000001830 */
[----:B------:R-:W1:Y:S06]  /*fdf0*/  MUFU.TANH R79, R79 ;  /* 0x0000004f004f7308 */ /* 0x000e6c0000002400 */
[----:B------:R-:W-:Y:S02]  /*fe00*/  HMMA.16816.F32 R44, R40, R38, R44 ;  /* 0x00000026282c723c */ /* 0x000fe4000000182c */
[----:B------:R1:W1:Y:S06]  /*fe10*/  MUFU.TANH R183, R72 ;  /* 0x0000004800b77308 */ /* 0x00026c0000002400 */
[----:B------:R-:W-:Y:S05]  /*fe20*/  HMMA.16816.F32 R112, R12, R92, R112 ;  /* 0x0000005c0c70723c */ /* 0x000fea0000001870 */
[-C--:B------:R-:W-:Y:S01]  /*fe30*/  FMUL.FTZ R93, R97, R2.reuse ;  /* 0x00000002615d7220 */ /* 0x080fe20000410000 */
[-C--:B------:R-:W-:Y:S01]  /*fe40*/  FMUL.FTZ R97, R98, R2.reuse ;  /* 0x0000000262617220 */ /* 0x080fe20000410000 */
[----:B------:R-:W1:Y:S01]  /*fe50*/  MUFU.TANH R73, R73 ;  /* 0x0000004900497308 */ /* 0x000e620000002400 */
[C---:B---3--:R-:W-:Y:S07]  /*fe60*/  HMMA.16816.F32 R48, R24.reuse, R8, R48 ;  /* 0x000000081830723c */ /* 0x048fee0000001830 */
[----:B------:R-:W3:Y:S01]  /*fe70*/  MUFU.TANH R93, R93 ;  /* 0x0000005d005d7308 */ /* 0x000ee20000002400 */
[----:B------:R-:W-:Y:S03]  /*fe80*/  HMMA.16816.F32 R44, R24, R10, R44 ;  /* 0x0000000a182c723c */ /* 0x000fe6000000182c */
[-C--:B------:R-:W-:Y:S01]  /*fe90*/  FMUL.FTZ R115, R115, R2.reuse ;  /* 0x0000000273737220 */ /* 0x080fe20000410000 */
[----:B------:R-:W-:-:S03]  /*fea0*/  FMUL.FTZ R112, R112, R2 ;  /* 0x0000000270707220 */ /* 0x000fc60000410000 */
[----:B------:R-:W1:Y:S01]  /*feb0*/  MUFU.TANH R97, R97 ;  /* 0x0000006100617308 */ /* 0x000e620000002400 */
[C---:B------:R-:W-:Y:S05]  /*fec0*/  HMMA.16816.F32 R68, R12.reuse, R32, R68 ;  /* 0x000000200c44723c */ /* 0x040fea0000001844 */
[-C--:B------:R-:W-:Y:S02]  /*fed0*/  FMUL.FTZ R33, R75, R2.reuse ;  /* 0x000000024b217220 */ /* 0x080fe40000410000 */
[----:B------:R2:W2:Y:S01]  /*fee0*/  MUFU.TANH R165, R112 ;  /* 0x0000007000a57308 */ /* 0x0004a20000002400 */
[----:B------:R-:W-:Y:S03]  /*fef0*/  HMMA.16816.F32 R88, R12, R94, R88 ;  /* 0x0000005e0c58723c */ /* 0x000fe60000001858 */
[-C--:B------:R-:W-:Y:S01]  /*ff00*/  FMUL.FTZ R95, R113, R2.reuse ;  /* 0x00000002715f7220 */ /* 0x080fe20000410000 */
[----:B------:R-:W-:-:S03]  /*ff10*/  FMUL.FTZ R113, R114, R2 ;  /* 0x0000000272717220 */ /* 0x000fc60000410000 */
[----:B------:R-:W2:Y:S01]  /*ff20*/  MUFU.TANH R115, R115 ;  /* 0x0000007300737308 */ /* 0x000ea20000002400 */
[C---:B------:R-:W-:Y:S03]  /*ff30*/  HMMA.16816.F32 R64, R12.reuse, R34, R64 ;  /* 0x000000220c40723c */ /* 0x040fe60000001840 */
[-C--:B------:R-:W-:Y:S01]  /*ff40*/  FMUL.FTZ R185, R69, R2.reuse ;  /* 0x0000000245b97220 */ /* 0x080fe20000410000 */
[-C--:B------:R-:W-:Y:S01]  /*ff50*/  FMUL.FTZ R69, R70, R2.reuse ;  /* 0x0000000246457220 */ /* 0x080fe20000410000 */
[-C--:B------:R-:W-:Y:S01]  /*ff60*/  FMUL.FTZ R35, R71, R2.reuse ;  /* 0x0000000247237220 */ /* 0x080fe20000410000 */
[-C--:B------:R-:W-:Y:S01]  /*ff70*/  FMUL.FTZ R68, R68, R2.reuse ;  /* 0x0000000244447220 */ /* 0x080fe20000410000 */
[----:B------:R-:W3:Y:S01]  /*ff80*/  MUFU.TANH R95, R95 ;  /* 0x0000005f005f7308 */ /* 0x000ee20000002400 */
[C---:B-1----:R-:W-:Y:S03]  /*ff90*/  HMMA.16816.F32 R56, R12.reuse, R28, R56 ;  /* 0x0000001c0c38723c */ /* 0x042fe60000001838 */
[-C--:B------:R-:W-:Y:S01]  /*ffa0*/  FMUL.FTZ R89, R89, R2.reuse ;  /* 0x0000000259597220 */ /* 0x080fe20000410000 */
[-C--:B------:R-:W-:Y:S01]  /*ffb0*/  FMUL.FTZ R91, R91, R2.reuse ;  /* 0x000000025b5b7220 */ /* 0x080fe20000410000 */
[-C--:B------:R-:W-:Y:S01]  /*ffc0*/  FMUL.FTZ R88, R88, R2.reuse ;  /* 0x0000000258587220 */ /* 0x080fe20000410000 */
[-C--:B------:R-:W-:Y:S01]  /*ffd0*/  FMUL.FTZ R90, R90, R2.reuse ;  /* 0x000000025a5a7220 */ /* 0x080fe20000410000 */
[----:B------:R-:W1:Y:S01]  /*ffe0*/  MUFU.TANH R113, R113 ;  /* 0x0000007100717308 */ /* 0x000e620000002400 */
        /* <DEDUP_REMOVED lines=68> */
.L_x_3665:
[----:B------:R-:W2:Y:S01]  /*10430*/  LD.E R29, desc[UR4][R120.64+0x170] ;  /* 0x00017004781d7980 */ /* 0x000ea2000c101900 */
[----:B------:R-:W-:Y:S02]  /*10440*/  IADD3 R62, PT, PT, R62, -0x100, RZ ;  /* 0xffffff003e3e7810 */ /* 0x000fe40007ffe0ff */
        /* <DEDUP_REMOVED lines=53> */
[----:B-1----:R-:W-:-:S04]  /*107a0*/  IMAD.WIDE.U32 R46, R47, R58, R52 ;  /* 0x0000003a2f2e7225 */ /* 0x002fc800078e0034 */
[----:B------:R-:W-:Y:S01]  /*107b0*/  IMAD R2, R58, R2, R29 ;  /* 0x000000023a027224 */ /* 0x000fe200078e021d */
[----:B------:R-:W-:-:S04]  /*107c0*/  LEA R142, P0, R46, R142, 0x1 ;  /* 0x0000008e2e8e7211 */ /* 0x000fc800078008ff */
[----:B------:R-:W-:-:S04]  /*107d0*/  IADD3 R2, PT, PT, R47, R2, RZ ;  /* 0x000000022f027210 */ /* 0x000fc80007ffe0ff */
[----:B------:R-:W-:Y:S02]  /*107e0*/  LEA.HI.X R137, R46, R137, R2, 0x1, P0 ;  /* 0x000000892e897211 */ /* 0x000fe400000f0c02 */
.L_x_3666:
[----:B------:R-:W-:Y:S05]  /*107f0*/  BSYNC.RECONVERGENT B0 ;  /* 0x0000000000007941 */ /* 0x000fea0003800200 */
.L_x_3664:
        /* <DEDUP_REMOVED lines=9> */
[----:B-1----:R-:W-:Y:S01]  /*10890*/  @!P2 IMAD.MOV.U32 R46, RZ, RZ, R142 ;  /* 0x000000ffff2ea224 */ /* 0x002fe200078e008e */
        /* <DEDUP_REMOVED lines=69> */
.L_x_3668:
[----:B------:R3:W-:Y:S02]  /*10cf0*/  STS.128 [R153+0x8800], RZ ;  /* 0x008800ff99007388 */ /* 0x0007e40000000c00 */
.L_x_3669:
[----:B------:R-:W-:Y:S05]  /*10d00*/  BSYNC.RECONVERGENT B0 ;  /* 0x0000000000007941 */ /* 0x000fea0003800200 */
.L_x_3667:
[----:B------:R-:W0:Y:S02]  /*10d10*/  LDGDEPBAR ;  /* 0x00000000000079af */ /* 0x000e240000000000 */
.L_x_3663:
[----:B------:R-:W-:Y:S05]  /*10d20*/  BSYNC.RECONVERGENT B1 ;  /* 0x0000000000017941 */ /* 0x000fea0003800200 */
.L_x_3662:
[----:B-12---:R-:W2:Y:S01]  /*10d30*/  LD.E R46, desc[UR4][R120.64+0xdc] ;  /* 0x0000dc04782e7980 */ /* 0x006ea2000c101900 */
[----:B------:R-:W-:Y:S01]  /*10d40*/  LOP3.LUT R29, R104, 0x7, RZ, 0xc0, !PT ;  /* 0x00000007681d7812 */ /* 0x000fe200078ec0ff */
[----:B------:R-:W-:Y:S01]  /*10d50*/  IMAD R63, R63, 0x2, R154 ;  /* 0x000000023f3f7824 */ /* 0x000fe200078e029a */
[----:B------:R-:W-:-:S03]  /*10d60*/  SHF.R.U32.HI R28, RZ, 0x1, R147 ;  /* 0x00000001ff1c7819 */ /* 0x000fc60000011693 */
[----:B------:R-:W-:Y:S01]  /*10d70*/  VIADD R56, R63, 0x8 ;  /* 0x000000083f387836 */ /* 0x000fe20000000000 */
[----:B------:R-:W-:Y:S01]  /*10d80*/  LOP3.LUT R2, R29, 0x1f0, R28, 0xf8, !PT ;  /* 0x000001f01d027812 */ /* 0x000fe200078ef81c */
[C---:B------:R-:W-:Y:S01]  /*10d90*/  VIADD R197, R63.reuse, 0x10 ;  /* 0x000000103fc57836 */ /* 0x040fe20000000000 */
[CC--:B------:R-:W-:Y:S01]  /*10da0*/  ISETP.GE.AND P1, PT, R63.reuse, R61.reuse, PT ;  /* 0x0000003d3f00720c */ /* 0x0c0fe20003f26270 */
[----:B------:R-:W-:Y:S01]  /*10db0*/  VIADD R195, R63, 0x1 ;  /* 0x000000013fc37836 */ /* 0x000fe20000000000 */
[----:B------:R-:W-:Y:S01]  /*10dc0*/  IADD3 R2, PT, PT, -R155, R2, R150 ;  /* 0x000000029b027210 */ /* 0x000fe20007ffe196 */
[C---:B------:R-:W-:Y:S01]  /*10dd0*/  VIADD R193, R63.reuse, 0x9 ;  /* 0x000000093fc17836 */ /* 0x040fe20000000000 */
[-C--:B------:R-:W-:Y:S01]  /*10de0*/  ISETP.GE.AND P5, PT, R56, R61.reuse, PT ;  /* 0x0000003d3800720c */ /* 0x080fe20003fa6270 */
[----:B------:R-:W-:Y:S01]  /*10df0*/  VIADD R191, R63, 0x19 ;  /* 0x000000193fbf7836 */ /* 0x000fe20000000000 */
[-C--:B------:R-:W-:Y:S01]  /*10e00*/  ISETP.GE.AND P0, PT, R195, R61.reuse, PT ;  /* 0x0000003dc300720c */ /* 0x080fe20003f06270 */
[----:B------:R-:W-:Y:S01]  /*10e10*/  IMAD.IADD R2, R2, 0x1, R61 ;  /* 0x0000000102027824 */ /* 0x000fe200078e023d */
[-C--:B------:R-:W-:Y:S01]  /*10e20*/  ISETP.GE.AND P4, PT, R193, R61.reuse, PT ;  /* 0x0000003dc100720c */ /* 0x080fe20003f86270 */
[----:B------:R-:W-:Y:S01]  /*10e30*/  VIADD R109, R63, 0x39 ;  /* 0x000000393f6d7836 */ /* 0x000fe20000000000 */
[----:B------:R-:W-:Y:S01]  /*10e40*/  ISETP.GE.AND P3, PT, R197, R61, PT ;  /* 0x0000003dc500720c */ /* 0x000fe20003f66270 */
[----:B------:R-:W-:-:S02]  /*10e50*/  IMAD.IADD R56, R2, 0x1, -R56 ;  /* 0x0000000102387824 */ /* 0x000fc400078e0a38 */
[C---:B------:R-:W-:Y:S02]  /*10e60*/  IMAD.IADD R22, R2.reuse, 0x1, -R197 ;  /* 0x0000000102167824 */ /* 0x040fe400078e0ac5 */
[C---:B------:R-:W-:Y:S01]  /*10e70*/  IMAD.IADD R4, R2.reuse, 0x1, -R195 ;  /* 0x0000000102047824 */ /* 0x040fe200078e0ac3 */
[----:B------:R-:W-:Y:S01]  /*10e80*/  IABS R56, R56 ;  /* 0x0000003800387213 */ /* 0x000fe20000000000 */
[C---:B------:R-:W-:Y:S01]  /*10e90*/  IMAD.IADD R24, R2.reuse, 0x1, -R193 ;  /* 0x0000000102187824 */ /* 0x040fe200078e0ac1 */
[----:B------:R-:W-:Y:S01]  /*10ea0*/  IABS R22, R22 ;  /* 0x0000001600167213 */ /* 0x000fe20000000000 */
[C---:B------:R-:W-:Y:S01]  /*10eb0*/  IMAD.IADD R16, R2.reuse, 0x1, -R191 ;  /* 0x0000000102107824 */ /* 0x040fe200078e0abf */
[----:B------:R-:W-:Y:S01]  /*10ec0*/  I2FP.F32.S32 R56, R56 ;  /* 0x0000003800387245 */ /* 0x000fe20000201400 */
[----:B------:R-:W-:Y:S01]  /*10ed0*/  IMAD.IADD R6, R2, 0x1, -R109 ;  /* 0x0000000102067824 */ /* 0x000fe200078e0a6d */
[----:B------:R-:W-:Y:S01]  /*10ee0*/  I2FP.F32.S32 R22, R22 ;  /* 0x0000001600167245 */ /* 0x000fe20000201400 */
[C---:B------:R-:W-:Y:S01]  /*10ef0*/  VIADD R187, R63.reuse, 0x18 ;  /* 0x000000183fbb7836 */ /* 0x040fe20000000000 */
[----:B------:R-:W-:Y:S01]  /*10f00*/  IABS R4, R4 ;  /* 0x0000000400047213 */ /* 0x000fe20000000000 */
[----:B------:R-:W-:Y:S01]  /*10f10*/  FFMA.FTZ R56, -R0, R56, R107 ;  /* 0x0000003800387223 */ /* 0x000fe2000001016b */
[----:B------:R-:W-:-:S02]  /*10f20*/  VIADD R107, R63, 0x29 ;  /* 0x000000293f6b7836 */ /* 0x000fc40000000000 */
[----:B------:R-:W-:Y:S01]  /*10f30*/  FFMA.FTZ R22, -R0, R22, R143 ;  /* 0x0000001600167223 */ /* 0x000fe2000001018f */
[C---:B------:R-:W-:Y:S01]  /*10f40*/  VIADD R143, R63.reuse, 0x28 ;  /* 0x000000283f8f7836 */ /* 0x040fe20000000000 */
[----:B------:R-:W-:Y:S01]  /*10f50*/  IABS R24, R24 ;  /* 0x0000001800187213 */ /* 0x000fe20000000000 */
[C---:B------:R-:W-:Y:S01]  /*10f60*/  IMAD.IADD R204, R2.reuse, 0x1, -R107 ;  /* 0x0000000102cc7824 */ /* 0x040fe200078e0a6b */
[----:B------:R-:W-:Y:S01]  /*10f70*/  I2FP.F32.S32 R58, R4 ;  /* 0x00000004003a7245 */ /* 0x000fe20000201400 */
[C---:B------:R-:W-:Y:S01]  /*10f80*/  IMAD.IADD R4, R2.reuse, 0x1, -R143 ;  /* 0x0000000102047824 */ /* 0x040fe200078e0a8f */
[----:B------:R-:W-:Y:S01]  /*10f90*/  I2FP.F32.S32 R24, R24 ;  /* 0x0000001800187245 */ /* 0x000fe20000201400 */
[----:B------:R-:W-:Y:S01]  /*10fa0*/  IMAD.IADD R20, R2, 0x1, -R187 ;  /* 0x0000000102147824 */ /* 0x000fe200078e0abb */
[----:B------:R-:W-:Y:S01]  /*10fb0*/  IABS R204, R204 ;  /* 0x000000cc00cc7213 */ /* 0x000fe20000000000 */
[C---:B------:R-:W-:Y:S01]  /*10fc0*/  FFMA.FTZ R58, -R0.reuse, R58, R7 ;  /* 0x0000003a003a7223 */ /* 0x040fe20000010107 */
[----:B------:R-:W-:Y:S01]  /*10fd0*/  IABS R4, R4 ;  /* 0x0000000400047213 */ /* 0x000fe20000000000 */
[C---:B------:R-:W-:Y:S01]  /*10fe0*/  FFMA.FTZ R24, -R0.reuse, R24, R123 ;  /* 0x0000001800187223 */ /* 0x040fe2000001017b */
[----:B------:R-:W-:Y:S01]  /*10ff0*/  I2FP.F32.S32 R204, R204 ;  /* 0x000000cc00cc7245 */ /* 0x000fe20000201400 */
[C---:B------:R-:W-:Y:S01]  /*11000*/  VIADD R123, R63.reuse, 0x31 ;  /* 0x000000313f7b7836 */ /* 0x040fe20000000000 */
[----:B------:R-:W-:Y:S01]  /*11010*/  I2FP.F32.S32 R4, R4 ;  /* 0x0000000400047245 */ /* 0x000fe20000201400 */
[C---:B------:R-:W-:Y:S01]  /*11020*/  VIADD R7, R63.reuse, 0x11 ;  /* 0x000000113f077836 */ /* 0x040fe20000000000 */
[----:B------:R-:W-:Y:S01]  /*11030*/  IABS R16, R16 ;  /* 0x0000001000107213 */ /* 0x000fe20000000000 */
[----:B------:R-:W-:Y:S01]  /*11040*/  FFMA.FTZ R204, -R0, R204, R89 ;  /* 0x000000cc00cc7223 */ /* 0x000fe20000010159 */
[----:B------:R-:W-:-:S02]  /*11050*/  VIADD R89, R63, 0x40 ;  /* 0x000000403f597836 */ /* 0x000fc40000000000 */
[----:B------:R-:W-:Y:S01]  /*11060*/  FFMA.FTZ R167, -R0, R4, R167 ;  /* 0x0000000400a77223 */ /* 0x000fe200000101a7 */
[C---:B------:R-:W-:Y:S01]  /*11070*/  IMAD.IADD R196, R2.reuse, 0x1, -R123 ;  /* 0x0000000102c47824 */ /* 0x040fe200078e0a7b */
[----:B------:R-:W-:Y:S01]  /*11080*/  I2FP.F32.S32 R16, R16 ;  /* 0x0000001000107245 */ /* 0x000fe20000201400 */
[C---:B------:R-:W-:Y:S01]  /*11090*/  IMAD.IADD R4, R2.reuse, 0x1, -R89 ;  /* 0x0000000102047824 */ /* 0x040fe200078e0a59 */
[----:B------:R-:W-:Y:S01]  /*110a0*/  IABS R6, R6 ;  /* 0x0000000600067213 */ /* 0x000fe20000000000 */
[----:B------:R-:W-:Y:S01]  /*110b0*/  IMAD.IADD R26, R2, 0x1, -R7 ;  /* 0x00000001021a7824 */ /* 0x000fe200078e0a07 */
[----:B------:R-:W-:Y:S01]  /*110c0*/  IABS R196, R196 ;  /* 0x000000c400c47213 */ /* 0x000fe20000000000 */
[C---:B------:R-:W-:Y:S01]  /*110d0*/  FFMA.FTZ R16, -R0.reuse, R16, R93 ;  /* 0x0000001000107223 */ /* 0x040fe2000001015d */
[----:B------:R-:W-:Y:S01]  /*110e0*/  IABS R4, R4 ;  /* 0x0000000400047213 */ /* 0x000fe20000000000 */
[C---:B------:R-:W-:Y:S01]  /*110f0*/  VIADD R93, R63.reuse, 0x49 ;  /* 0x000000493f5d7836 */ /* 0x040fe20000000000 */
        /* <DEDUP_REMOVED lines=8> */
[----:B------:R-:W-:Y:S01]  /*11180*/  I2FP.F32.S32 R26, R26 ;  /* 0x0000001a001a7245 */ /* 0x000fe20000201400 */
[C---:B------:R-:W-:Y:S01]  /*11190*/  IMAD.IADD R178, R2.reuse, 0x1, -R71 ;  /* 0x0000000102b27824 */ /* 0x040fe200078e0a47 */
[----:B------:R-:W-:Y:S01]  /*111a0*/  I2FP.F32.S32 R6, R6 ;  /* 0x0000000600067245 */ /* 0x000fe20000201400 */
[----:B------:R-:W-:Y:S01]  /*111b0*/  IMAD.IADD R4, R2, 0x1, -R85 ;  /* 0x0000000102047824 */ /* 0x000fe200078e0a55 */
[----:B------:R-:W-:Y:S01]  /*111c0*/  IABS R20, R20 ;  /* 0x0000001400147213 */ /* 0x000fe20000000000 */
[C---:B------:R-:W-:Y:S01]  /*111d0*/  FFMA.FTZ R26, -R0.reuse, R26, R125 ;  /* 0x0000001a001a7223 */ /* 0x040fe2000001017d */
[C---:B------:R-:W-:Y:S02]  /*111e0*/  VIADD R125, R63.reuse, 0x30 ;  /* 0x000000303f7d7836 */ /* 0x040fe40000000000 */
[----:B------:R-:W-:Y:S01]  /*111f0*/  FFMA.FTZ R81, -R0, R6, R81 ;  /* 0x0000000600517223 */ /* 0x000fe20000010151 */
[----:B------:R-:W-:Y:S01]  /*11200*/  IABS R4, R4 ;  /* 0x0000000400047213 */ /* 0x000fe20000000000 */
[C---:B------:R-:W-:Y:S01]  /*11210*/  IMAD.IADD R6, R2.reuse, 0x1, -R93 ;  /* 0x0000000102067824 */ /* 0x040fe200078e0a5d */
[----:B------:R-:W-:Y:S01]  /*11220*/  I2FP.F32.S32 R20, R20 ;  /* 0x0000001400147245 */ /* 0x000fe20000201400 */
[C---:B------:R-:W-:Y:S01]  /*11230*/  IMAD.IADD R8, R2.reuse, 0x1, -R125 ;  /* 0x0000000102087824 */ /* 0x040fe200078e0a7d */
[----:B------:R-:W-:Y:S01]  /*11240*/  I2FP.F32.S32 R4, R4 ;  /* 0x0000000400047245 */ /* 0x000fe20000201400 */
[----:B------:R-:W-:Y:S01]  /*11250*/  VIADD R48, R2, 0x8 ;  /* 0x0000000802307836 */ /* 0x000fe20000000000 */
[----:B------:R-:W-:Y:S01]  /*11260*/  IABS R6, R6 ;  /* 0x0000000600067213 */ /* 0x000fe20000000000 */
[C---:B------:R-:W-:Y:S01]  /*11270*/  FFMA.FTZ R20, -R0.reuse, R20, R163 ;  /* 0x0000001400147223 */ /* 0x040fe200000101a3 */
[----:B------:R-:W-:Y:S01]  /*11280*/  IABS R8, R8 ;  /* 0x0000000800087213 */ /* 0x000fe20000000000 */
[----:B------:R-:W-:Y:S01]  /*11290*/  FFMA.FTZ R75, -R0, R4, R75 ;  /* 0x00000004004b7223 */ /* 0x000fe2000001014b */
[C---:B------:R-:W-:Y:S01]  /*112a0*/  IMAD.IADD R4, R2.reuse, 0x1, -R63 ;  /* 0x0000000102047824 */ /* 0x040fe200078e0a3f */
[----:B------:R-:W-:Y:S01]  /*112b0*/  IABS R178, R178 ;  /* 0x000000b200b27213 */ /* 0x000fe20000000000 */
[C---:B------:R-:W-:Y:S01]  /*112c0*/  VIADD R163, R63.reuse, 0x21 ;  /* 0x000000213fa37836 */ /* 0x040fe20000000000 */
[----:B------:R-:W-:Y:S01]  /*112d0*/  I2FP.F32.S32 R8, R8 ;  /* 0x0000000800087245 */ /* 0x000fe20000201400 */
[----:B------:R-:W-:Y:S01]  /*112e0*/  VIADD R55, R63, 0x60 ;  /* 0x000000603f377836 */ /* 0x000fe20000000000 */
[----:B------:R-:W-:Y:S01]  /*112f0*/  IABS R4, R4 ;  /* 0x0000000400047213 */ /* 0x000fe20000000000 */
[----:B------:R-:W-:Y:S01]  /*11300*/  IMAD.IADD R42, R2, 0x1, -R163 ;  /* 0x00000001022a7824 */ /* 0x000fe200078e0aa3 */
[----:B------:R-:W-:Y:S01]  /*11310*/  I2FP.F32.S32 R6, R6 ;  /* 0x0000000600067245 */ /* 0x000fe20000201400 */
[----:B------:R-:W-:Y:S01]  /*11320*/  FFMA.FTZ R171, -R0, R8, R171 ;  /* 0x0000000800ab7223 */ /* 0x000fe200000101ab */
[----:B------:R-:W-:Y:S01]  /*11330*/  I2FP.F32.S32 R4, R4 ;  /* 0x0000000400047245 */ /* 0x000fe20000201400 */
[----:B------:R-:W-:Y:S01]  /*11340*/  IMAD.IADD R8, R2, 0x1, -R105 ;  /* 0x0000000102087824 */ /* 0x000fe200078e0a69 */
[----:B------:R-:W-:Y:S01]  /*11350*/  I2FP.F32.S32 R178, R178 ;  /* 0x000000b200b27245 */ /* 0x000fe20000201400 */
[----:B------:R-:W-:Y:S01]  /*11360*/  FFMA.FTZ R73, -R0, R6, R73 ;  /* 0x0000000600497223 */ /* 0x000fe20000010149 */
[----:B------:R-:W-:-:S02]  /*11370*/  IMAD.IADD R6, R2, 0x1, -R55 ;  /* 0x0000000102067824 */ /* 0x000fc400078e0a37 */
[CC--:B------:R-:W-:Y:S01]  /*11380*/  FFMA.FTZ R3, -R0.reuse, R4.reuse, R3 ;  /* 0x0000000400037223 */ /* 0x0c0fe20000010103 */
[----:B------:R-:W-:Y:S01]  /*11390*/  FFMA.FTZ R10, -R0, R4, R129 ;  /* 0x00000004000a7223 */ /* 0x000fe20000010181 */
[----:B------:R-:W-:Y:S02]  /*113a0*/  IMAD.IADD R4, R48, 0x1, -R63 ;  /* 0x0000000130047824 */ /* 0x000fe400078e0a3f */
[----:B------:R-:W-:Y:S01]  /*113b0*/  FFMA.FTZ R178, -R0, R178, R37 ;  /* 0x000000b200b27223 */ /* 0x000fe20000010125 */
[----:B------:R-:W-:Y:S01]  /*113c0*/  IABS R8, R8 ;  /* 0x0000000800087213 */ /* 0x000fe20000000000 */
[C---:B------:R-:W-:Y:S01]  /*113d0*/  IMAD.IADD R50, R48.reuse, 0x1, -R123 ;  /* 0x0000000130327824 */ /* 0x040fe200078e0a7b */
[----:B------:R-:W-:Y:S01]  /*113e0*/  FSEL R37, R3, -INF , !P1 ;  /* 0xff80000003257808 */ /* 0x000fe20004800000 */
[C---:B------:R-:W-:Y:S01]  /*113f0*/  IMAD.IADD R3, R48.reuse, 0x1, -R107 ;  /* 0x0000000130037824 */ /* 0x040fe200078e0a6b */
[----:B------:R-:W-:Y:S01]  /*11400*/  IABS R4, R4 ;  /* 0x0000000400047213 */ /* 0x000fe20000000000 */
[C---:B------:R-:W-:Y:S01]  /*11410*/  VIADD R59, R63.reuse, 0x59 ;  /* 0x000000593f3b7836 */ /* 0x040fe20000000000 */
[----:B------:R-:W-:Y:S01]  /*11420*/  IABS R42, R42 ;  /* 0x0000002a002a7213 */ /* 0x000fe20000000000 */
[C---:B------:R-:W-:Y:S01]  /*11430*/  IMAD.IADD R195, R48.reuse, 0x1, -R195 ;  /* 0x0000000130c37824 */ /* 0x040fe200078e0ac3 */
[----:B------:R-:W-:Y:S01]  /*11440*/  I2FP.F32.S32 R8, R8 ;  /* 0x0000000800087245 */ /* 0x000fe20000201400 */
[C---:B------:R-:W-:Y:S01]  /*11450*/  IMAD.IADD R30, R48.reuse, 0x1, -R143 ;  /* 0x00000001301e7824 */ /* 0x040fe200078e0a8f */
[----:B------:R-:W-:Y:S01]  /*11460*/  IABS R6, R6 ;  /* 0x0000000600067213 */ /* 0x000fe20000000000 */
[----:B------:R-:W-:Y:S01]  /*11470*/  VIADD R53, R63, 0x61 ;  /* 0x000000613f357836 */ /* 0x000fe20000000000 */
[----:B------:R-:W-:Y:S01]  /*11480*/  ISETP.GE.AND P2, PT, R7, R61, PT ;  /* 0x0000003d0700720c */ /* 0x000fe20003f46270 */
[----:B------:R-:W-:Y:S01]  /*11490*/  IMAD.IADD R7, R48, 0x1, -R7 ;  /* 0x0000000130077824 */ /* 0x000fe200078e0a07 */
[----:B------:R-:W-:Y:S01]  /*114a0*/  I2FP.F32.S32 R4, R4 ;  /* 0x0000000400047245 */ /* 0x000fe20000201400 */
[----:B------:R-:W-:Y:S01]  /*114b0*/  FFMA.FTZ R181, -R0, R8, R181 ;  /* 0x0000000800b57223 */ /* 0x000fe200000101b5 */
[----:B------:R-:W-:Y:S01]  /*114c0*/  I2FP.F32.S32 R42, R42 ;  /* 0x0000002a002a7245 */ /* 0x000fe20000201400 */
[----:B------:R-:W-:Y:S01]  /*114d0*/  IMAD.IADD R8, R2, 0x1, -R59 ;  /* 0x0000000102087824 */ /* 0x000fe200078e0a3b */
[----:B------:R-:W-:Y:S01]  /*114e0*/  IABS R3, R3 ;  /* 0x0000000300037213 */ /* 0x000fe20000000000 */
[C---:B------:R-:W-:Y:S01]  /*114f0*/  FFMA.FTZ R4, -R0.reuse, R4, R101 ;  /* 0x0000000400047223 */ /* 0x040fe20000010165 */
[----:B------:R-:W-:Y:S01]  /*11500*/  IABS R50, R50 ;  /* 0x0000003200327213 */ /* 0x000fe20000000000 */
[----:B------:R-:W-:Y:S01]  /*11510*/  FFMA.FTZ R42, -R0, R42, R95 ;  /* 0x0000002a002a7223 */ /* 0x000fe2000001015f */
[----:B------:R-:W-:Y:S01]  /*11520*/  I2FP.F32.S32 R6, R6 ;  /* 0x0000000600067245 */ /* 0x000fe20000201400 */
[C---:B------:R-:W-:Y:S01]  /*11530*/  VIADD R95, R63.reuse, 0x48 ;  /* 0x000000483f5f7836 */ /* 0x040fe20000000000 */
[----:B------:R-:W-:Y:S01]  /*11540*/  IABS R7, R7 ;  /* 0x0000000700077213 */ /* 0x000fe20000000000 */
[----:B------:R-:W-:Y:S01]  /*11550*/  IMAD.IADD R54, R48, 0x1, -R105 ;  /* 0x0000000130367824 */ /* 0x000fe200078e0a69 */
[----:B------:R-:W-:Y:S01]  /*11560*/  I2FP.F32.S32 R3, R3 ;  /* 0x0000000300037245 */ /* 0x000fe20000201400 */
[----:B------:R-:W-:Y:S01]  /*11570*/  FFMA.FTZ R67, -R0, R6, R67 ;  /* 0x0000000600437223 */ /* 0x000fe20000010143 */
[----:B------:R-:W-:Y:S01]  /*11580*/  I2FP.F32.S32 R50, R50 ;  /* 0x0000003200327245 */ /* 0x000fe20000201400 */
[----:B------:R-:W-:Y:S01]  /*11590*/  IMAD.IADD R6, R48, 0x1, -R187 ;  /* 0x0000000130067824 */ /* 0x000fe200078e0abb */
[----:B------:R-:W-:Y:S01]  /*115a0*/  I2FP.F32.S32 R14, R7 ;  /* 0x00000007000e7245 */ /* 0x000fe20000201400 */
[C---:B------:R-:W-:Y:S01]  /*115b0*/  FFMA.FTZ R91, -R0.reuse, R3, R91 ;  /* 0x00000003005b7223 */ /* 0x040fe2000001015b */
[----:B------:R-:W-:Y:S01]  /*115c0*/  IABS R8, R8 ;  /* 0x0000000800087213 */ /* 0x000fe20000000000 */
[----:B------:R-:W-:Y:S01]  /*115d0*/  FFMA.FTZ R87, -R0, R50, R87 ;  /* 0x0000003200577223 */ /* 0x000fe20000010157 */
[----:B------:R-:W-:Y:S01]  /*115e0*/  FSEL R7, R4, -INF , !P1 ;  /* 0xff80000004077808 */ /* 0x000fe20004800000 */
[C---:B------:R-:W-:Y:S01]  /*115f0*/  IMAD.IADD R193, R48.reuse, 0x1, -R193 ;  /* 0x0000000130c17824 */ /* 0x040fe200078e0ac1 */
[----:B------:R-:W-:Y:S01]  /*11600*/  IABS R195, R195 ;  /* 0x000000c300c37213 */ /* 0x000fe20000000000 */
[C---:B------:R-:W-:Y:S01]  /*11610*/  IMAD.IADD R4, R48.reuse, 0x1, -R191 ;  /* 0x0000000130047824 */ /* 0x040fe200078e0abf */
[----:B------:R-:W-:Y:S01]  /*11620*/  IABS R30, R30 ;  /* 0x0000001e001e7213 */ /* 0x000fe20000000000 */
[----:B------:R-:W-:Y:S01]  /*11630*/  IMAD.IADD R3, R48, 0x1, -R89 ;  /* 0x0000000130037824 */ /* 0x000fe200078e0a59 */
[----:B------:R-:W-:Y:S01]  /*11640*/  FSEL R58, R58, -INF , !P0 ;  /* 0xff8000003a3a7808 */ /* 0x000fe20004000000 */
[C---:B------:R-:W-:Y:S01]  /*11650*/  IMAD.IADD R52, R48.reuse, 0x1, -R95 ;  /* 0x0000000130347824 */ /* 0x040fe200078e0a5f */
[----:B------:R-:W-:Y:S01]  /*11660*/  IABS R54, R54 ;  /* 0x0000003600367213 */ /* 0x000fe20000000000 */
[C---:B------:R-:W-:Y:S01]  /*11670*/  IMAD.IADD R50, R48.reuse, 0x1, -R93 ;  /* 0x0000000130327824 */ /* 0x040fe200078e0a5d */
[----:B------:R-:W-:Y:S01]  /*11680*/  I2FP.F32.S32 R8, R8 ;  /* 0x0000000800087245 */ /* 0x000fe20000201400 */
[C---:B------:R-:W-:Y:S01]  /*11690*/  IMAD.IADD R32, R48.reuse, 0x1, -R125 ;  /* 0x0000000130207824 */ /* 0x040fe200078e0a7d */
[----:B------:R-:W-:Y:S01]  /*116a0*/  IABS R6, R6 ;  /* 0x0000000600067213 */ /* 0x000fe20000000000 */
[----:B------:R-:W-:Y:S01]  /*116b0*/  IMAD.IADD R38, R48, 0x1, -R163 ;  /* 0x0000000130267824 */ /* 0x000fe200078e0aa3 */
[----:B------:R-:W-:Y:S01]  /*116c0*/  I2FP.F32.S32 R18, R195 ;  /* 0x000000c300127245 */ /* 0x000fe20000201400 */
[----:B------:R-:W-:Y:S01]  /*116d0*/  IMAD.IADD R130, R2, 0x1, -R95 ;  /* 0x0000000102827824 */ /* 0x000fe200078e0a5f */
[----:B------:R-:W-:Y:S01]  /*116e0*/  I2FP.F32.S32 R30, R30 ;  /* 0x0000001e001e7245 */ /* 0x000fe20000201400 */
[C---:B------:R-:W-:Y:S01]  /*116f0*/  FFMA.FTZ R65, -R0.reuse, R8, R65 ;  /* 0x0000000800417223 */ /* 0x040fe20000010141 */
[----:B------:R-:W-:Y:S01]  /*11700*/  IABS R193, R193 ;  /* 0x000000c100c17213 */ /* 0x000fe20000000000 */
[C---:B------:R-:W-:Y:S01]  /*11710*/  FFMA.FTZ R18, -R0.reuse, R18, R103 ;  /* 0x0000001200127223 */ /* 0x040fe20000010167 */
[----:B------:R-:W-:Y:S01]  /*11720*/  IABS R4, R4 ;  /* 0x0000000400047213 */ /* 0x000fe20000000000 */
[----:B------:R-:W-:Y:S01]  /*11730*/  FFMA.FTZ R169, -R0, R30, R169 ;  /* 0x0000001e00a97223 */ /* 0x000fe200000101a9 */
[----:B------:R-:W-:Y:S01]  /*11740*/  IABS R3, R3 ;  /* 0x0000000300037213 */ /* 0x000fe20000000000 */
[C---:B------:R-:W-:Y:S01]  /*11750*/  VIADD R47, R63.reuse, 0x51 ;  /* 0x000000513f2f7836 */ /* 0x040fe20000000000 */
[----:B------:R-:W-:Y:S01]  /*11760*/  IABS R52, R52 ;  /* 0x0000003400347213 */ /* 0x000fe20000000000 */
[----:B------:R-:W-:Y:S01]  /*11770*/  IMAD.IADD R172, R2, 0x1, -R53 ;  /* 0x0000000102ac7824 */ /* 0x000fe200078e0a35 */
[----:B------:R-:W-:Y:S01]  /*11780*/  IABS R50, R50 ;  /* 0x0000003200327213 */ /* 0x000fe20000000000 */
[C---:B------:R-:W-:Y:S01]  /*11790*/  IMAD.IADD R62, R48.reuse, 0x1, -R71 ;  /* 0x00000001303e7824 */ /* 0x040fe200078e0a47 */
[----:B------:R-:W-:Y:S01]  /*117a0*/  I2FP.F32.S32 R54, R54 ;  /* 0x0000003600367245 */ /* 0x000fe20000201400 */
[C---:B------:R-:W-:Y:S01]  /*117b0*/  VIADD R189, R63.reuse, 0x20 ;  /* 0x000000203fbd7836 */ /* 0x040fe20000000000 */
[----:B------:R-:W-:Y:S01]  /*117c0*/  I2FP.F32.S32 R6, R6 ;  /* 0x0000000600067245 */ /* 0x000fe20000201400 */
[----:B------:R-:W-:Y:S01]  /*117d0*/  VIADD R111, R63, 0x38 ;  /* 0x000000383f6f7836 */ /* 0x000fe20000000000 */
[----:B------:R-:W-:Y:S01]  /*117e0*/  IABS R32, R32 ;  /* 0x0000002000207213 */ /* 0x000fe20000000000 */
[----:B------:R-:W-:Y:S01]  /*117f0*/  IMAD.IADD R30, R48, 0x1, -R109 ;  /* 0x00000001301e7824 */ /* 0x000fe200078e0a6d */
[----:B------:R-:W-:Y:S01]  /*11800*/  I2FP.F32.S32 R8, R193 ;  /* 0x000000c100087245 */ /* 0x000fe20000201400 */
[----:B------:R-:W-:Y:S01]  /*11810*/  IMAD.IADD R124, R2, 0x1, -R47 ;  /* 0x00000001027c7824 */ /* 0x000fe200078e0a2f */
[----:B------:R-:W-:Y:S01]  /*11820*/  I2FP.F32.S32 R4, R4 ;  /* 0x0000000400047245 */ /* 0x000fe20000201400 */
[----:B------:R-:W-:Y:S01]  /*11830*/  IMAD.IADD R197, R48, 0x1, -R197 ;  /* 0x0000000130c57824 */ /* 0x000fe200078e0ac5 */
[----:B------:R-:W-:Y:S01]  /*11840*/  I2FP.F32.S32 R3, R3 ;  /* 0x0000000300037245 */ /* 0x000fe20000201400 */
[----:B------:R-:W-:Y:S01]  /*11850*/  FFMA.FTZ R14, -R0, R14, R127 ;  /* 0x0000000e000e7223 */ /* 0x000fe2000001017f */
[----:B------:R-:W-:-:S02]  /*11860*/  I2FP.F32.S32 R52, R52 ;  /* 0x0000003400347245 */ /* 0x000fc40000201400 */
[----:B------:R-:W-:Y:S01]  /*11870*/  I2FP.F32.S32 R50, R50 ;  /* 0x0000003200327245 */ /* 0x000fe20000201400 */
[C---:B------:R-:W-:Y:S01]  /*11880*/  FFMA.FTZ R79, -R0.reuse, R54, R79 ;  /* 0x00000036004f7223 */ /* 0x040fe2000001014f */
[----:B------:R-:W-:Y:S01]  /*11890*/  IABS R38, R38 ;  /* 0x0000002600267213 */ /* 0x000fe20000000000 */
[----:B------:R-:W-:Y:S01]  /*118a0*/  FFMA.FTZ R6, -R0, R6, R97 ;  /* 0x0000000600067223 */ /* 0x000fe20000010161 */
[----:B------:R-:W-:Y:S01]  /*118b0*/  I2FP.F32.S32 R32, R32 ;  /* 0x0000002000207245 */ /* 0x000fe20000201400 */
[----:B------:R-:W-:Y:S01]  /*118c0*/  IMAD.IADD R54, R48, 0x1, -R59 ;  /* 0x0000000130367824 */ /* 0x000fe200078e0a3b */
[----:B------:R-:W-:Y:S01]  /*118d0*/  IABS R130, R130 ;  /* 0x0000008200827213 */ /* 0x000fe20000000000 */
[C---:B------:R-:W-:Y:S01]  /*118e0*/  FFMA.FTZ R8, -R0.reuse, R8, R131 ;  /* 0x0000000800087223 */ /* 0x040fe20000010183 */
[----:B------:R-:W-:Y:S01]  /*118f0*/  ISETP.GE.AND P1, PT, R187, R61, PT ;  /* 0x0000003dbb00720c */ /* 0x000fe20003f26270 */
[----:B------:R-:W-:Y:S01]  /*11900*/  FFMA.FTZ R4, -R0, R4, R99 ;  /* 0x0000000400047223 */ /* 0x000fe20000010163 */
[----:B------:R-:W-:Y:S01]  /*11910*/  FSEL R18, R18, -INF , !P0 ;  /* 0xff80000012127808 */ /* 0x000fe20004000000 */
[C---:B------:R-:W-:Y:S01]  /*11920*/  FFMA.FTZ R77, -R0.reuse, R3, R77 ;  /* 0x00000003004d7223 */ /* 0x040fe2000001014d */
[----:B------:R-:W-:Y:S01]  /*11930*/  I2FP.F32.S32 R38, R38 ;  /* 0x0000002600267245 */ /* 0x000fe20000201400 */
[C---:B------:R-:W-:Y:S01]  /*11940*/  FFMA.FTZ R21, -R0.reuse, R52, R21 ;  /* 0x0000003400157223 */ /* 0x040fe20000010115 */
[----:B------:R-:W-:Y:S01]  /*11950*/  FFMA.FTZ R33, -R0, R50, R33 ;  /* 0x0000003200217223 */ /* 0x000fe20000010121 */
[-C--:B------:R-:W-:Y:S01]  /*11960*/  ISETP.GE.AND P0, PT, R191, R61.reuse, PT ;  /* 0x0000003dbf00720c */ /* 0x080fe20003f06270 */
[C---:B------:R-:W-:Y:S01]  /*11970*/  IMAD.IADD R3, R48.reuse, 0x1, -R47 ;  /* 0x0000000130037824 */ /* 0x040fe200078e0a2f */
[----:B------:R-:W-:Y:S01]  /*11980*/  IABS R30, R30 ;  /* 0x0000001e001e7213 */ /* 0x000fe20000000000 */
[C---:B------:R-:W-:Y:S01]  /*11990*/  IMAD.IADD R52, R48.reuse, 0x1, -R55 ;  /* 0x0000000130347824 */ /* 0x040fe200078e0a37 */
[----:B------:R-:W-:Y:S01]  /*119a0*/  I2FP.F32.S32 R130, R130 ;  /* 0x0000008200827245 */ /* 0x000fe20000201400 */
[----:B------:R-:W-:Y:S01]  /*119b0*/  IMAD.IADD R50, R48, 0x1, -R53 ;  /* 0x0000000130327824 */ /* 0x000fe200078e0a35 */
[----:B------:R-:W-:Y:S01]  /*119c0*/  FSEL R20, R20, -INF , !P1 ;  /* 0xff80000014147808 */ /* 0x000fe20004800000 */
[----:B------:R-:W-:Y:S01]  /*119d0*/  FFMA.FTZ R32, -R0, R32, R173 ;  /* 0x0000002000207223 */ /* 0x000fe200000101ad */
[----:B------:R-:W-:Y:S01]  /*119e0*/  FSEL R6, R6, -INF , !P1 ;  /* 0xff80000006067808 */ /* 0x000fe20004800000 */
[C---:B------:R-:W-:Y:S01]  /*119f0*/  FFMA.FTZ R38, -R0.reuse, R38, R115 ;  /* 0x0000002600267223 */ /* 0x040fe20000010173 */
[----:B------:R-:W-:Y:S01]  /*11a00*/  IABS R54, R54 ;  /* 0x0000003600367213 */ /* 0x000fe20000000000 */
[----:B------:R-:W-:Y:S01]  /*11a10*/  FFMA.FTZ R130, -R0, R130, R183 ;  /* 0x0000008200827223 */ /* 0x000fe200000101b7 */
[----:B------:R-:W-:Y:S01]  /*11a20*/  ISETP.GE.AND P1, PT, R125, R61, PT ;  /* 0x0000003d7d00720c */ /* 0x000fe20003f26270 */
[C---:B------:R-:W-:Y:S01]  /*11a30*/  IMAD.IADD R44, R2.reuse, 0x1, -R189 ;  /* 0x00000001022c7824 */ /* 0x040fe200078e0abd */
[----:B------:R-:W-:Y:S01]  /*11a40*/  IABS R172, R172 ;  /* 0x000000ac00ac7213 */ /* 0x000fe20000000000 */
[----:B------:R-:W-:Y:S01]  /*11a50*/  IMAD.IADD R36, R2, 0x1, -R111 ;  /* 0x0000000102247824 */ /* 0x000fe200078e0a6f */
[----:B------:R-:W-:Y:S01]  /*11a60*/  FSEL R24, R24, -INF , !P4 ;  /* 0xff80000018187808 */ /* 0x000fe20006000000 */
[----:B------:R-:W-:Y:S01]  /*11a70*/  IMAD.IADD R40, R48, 0x1, -R189 ;  /* 0x0000000130287824 */ /* 0x000fe200078e0abd */
[----:B------:R-:W-:-:S02]  /*11a80*/  FSEL R8, R8, -INF , !P4 ;  /* 0xff80000008087808 */ /* 0x000fc40006000000 */
[----:B------:R-:W-:Y:S02]  /*11a90*/  FSEL R16, R16, -INF , !P0 ;  /* 0xff80000010107808 */ /* 0x000fe40004000000 */
[----:B------:R-:W-:Y:S02]  /*11aa0*/  FSEL R4, R4, -INF , !P0 ;  /* 0xff80000004047808 */ /* 0x000fe40004000000 */
[----:B------:R-:W-:Y:S02]  /*11ab0*/  I2FP.F32.S32 R30, R30 ;  /* 0x0000001e001e7245 */ /* 0x000fe40000201400 */
[-C--:B------:R-:W-:Y:S02]  /*11ac0*/  ISETP.GE.AND P4, PT, R163, R61.reuse, PT ;  /* 0x0000003da300720c */ /* 0x080fe40003f86270 */
[----:B------:R-:W-:Y:S02]  /*11ad0*/  ISETP.GE.AND P0, PT, R123, R61, PT ;  /* 0x0000003d7b00720c */ /* 0x000fe40003f06270 */
[----:B------:R-:W-:-:S02]  /*11ae0*/  IABS R3, R3 ;  /* 0x0000000300037213 */ /* 0x000fc40000000000 */
[----:B------:R-:W-:Y:S02]  /*11af0*/  IABS R62, R62 ;  /* 0x0000003e003e7213 */ /* 0x000fe40000000000 */
[----:B------:R-:W-:Y:S02]  /*11b00*/  IABS R52, R52 ;  /* 0x0000003400347213 */ /* 0x000fe40000000000 */
[----:B------:R-:W-:Y:S02]  /*11b10*/  IABS R50, R50 ;  /* 0x0000003200327213 */ /* 0x000fe40000000000 */
[----:B------:R-:W-:Y:S02]  /*11b20*/  I2FP.F32.S32 R54, R54 ;  /* 0x0000003600367245 */ /* 0x000fe40000201400 */
[----:B------:R-:W-:Y:S02]  /*11b30*/  FSEL R198, R171, -INF , !P1 ;  /* 0xff800000abc67808 */ /* 0x000fe40004800000 */
[----:B------:R-:W-:Y:S01]  /*11b40*/  FSEL R32, R32, -INF , !P1 ;  /* 0xff80000020207808 */ /* 0x000fe20004800000 */
[----:B------:R-:W-:Y:S01]  /*11b50*/  FFMA.FTZ R30, -R0, R30, R83 ;  /* 0x0000001e001e7223 */ /* 0x000fe20000010153 */
[----:B------:R-:W-:-:S02]  /*11b60*/  I2FP.F32.S32 R172, R172 ;  /* 0x000000ac00ac7245 */ /* 0x000fc40000201400 */
[----:B------:R-:W-:Y:S02]  /*11b70*/  ISETP.GE.AND P1, PT, R95, R61, PT ;  /* 0x0000003d5f00720c */ /* 0x000fe40003f26270 */
[----:B------:R-:W-:Y:S02]  /*11b80*/  FSEL R42, R42, -INF , !P4 ;  /* 0xff8000002a2a7808 */ /* 0x000fe40006000000 */
[----:B------:R-:W-:Y:S02]  /*11b90*/  FSEL R38, R38, -INF , !P4 ;  /* 0xff80000026267808 */ /* 0x000fe40006000000 */
[----:B------:R-:W-:Y:S02]  /*11ba0*/  FSEL R196, R196, -INF , !P0 ;  /* 0xff800000c4c47808 */ /* 0x000fe40004000000 */
[----:B------:R-:W-:Y:S02]  /*11bb0*/  FSEL R192, R87, -INF , !P0 ;  /* 0xff80000057c07808 */ /* 0x000fe40004000000 */
[----:B------:R-:W-:-:S02]  /*11bc0*/  I2FP.F32.S32 R3, R3 ;  /* 0x0000000300037245 */ /* 0x000fc40000201400 */
[----:B------:R-:W-:Y:S02]  /*11bd0*/  I2FP.F32.S32 R62, R62 ;  /* 0x0000003e003e7245 */ /* 0x000fe40000201400 */
[----:B------:R-:W-:Y:S02]  /*11be0*/  I2FP.F32.S32 R52, R52 ;  /* 0x0000003400347245 */ /* 0x000fe40000201400 */
[----:B------:R-:W-:Y:S01]  /*11bf0*/  I2FP.F32.S32 R50, R50 ;  /* 0x0000003200327245 */ /* 0x000fe20000201400 */
[C---:B------:R-:W-:Y:S01]  /*11c00*/  FFMA.FTZ R54, -R0.reuse, R54, R9 ;  /* 0x0000003600367223 */ /* 0x040fe20000010109 */
[----:B------:R-:W-:Y:S01]  /*11c10*/  IABS R124, R124 ;  /* 0x0000007c007c7213 */ /* 0x000fe20000000000 */
[----:B------:R-:W-:Y:S01]  /*11c20*/  FFMA.FTZ R172, -R0, R172, R57 ;  /* 0x000000ac00ac7223 */ /* 0x000fe20000010139 */
[-C--:B------:R-:W-:Y:S02]  /*11c30*/  ISETP.GE.AND P4, PT, R109, R61.reuse, PT ;  /* 0x0000003d6d00720c */ /* 0x080fe40003f86270 */
[----:B------:R-:W-:Y:S01]  /*11c40*/  ISETP.GE.AND P0, PT, R93, R61, PT ;  /* 0x0000003d5d00720c */ /* 0x000fe20003f06270 */
[----:B------:R-:W-:Y:S01]  /*11c50*/  VIADD R9, R63, 0x71 ;  /* 0x000000713f097836 */ /* 0x000fe20000000000 */
[----:B------:R-:W-:-:S02]  /*11c60*/  FSEL R130, R130, -INF , !P1 ;  /* 0xff80000082827808 */ /* 0x000fc40004800000 */
[----:B------:R-:W-:Y:S01]  /*11c70*/  FSEL R128, R21, -INF , !P1 ;  /* 0xff80000015807808 */ /* 0x000fe20004800000 */
[C---:B------:R-:W-:Y:S01]  /*11c80*/  FFMA.FTZ R35, -R0.reuse, R3, R35 ;  /* 0x0000000300237223 */ /* 0x040fe20000010123 */
[-C--:B------:R-:W-:Y:S01]  /*11c90*/  ISETP.GE.AND P1, PT, R55, R61.reuse, PT ;  /* 0x0000003d3700720c */ /* 0x080fe20003f26270 */
[C---:B------:R-:W-:Y:S01]  /*11ca0*/  FFMA.FTZ R57, -R0.reuse, R62, R23 ;  /* 0x0000003e00397223 */ /* 0x040fe20000010117 */
[----:B------:R-:W-:Y:S01]  /*11cb0*/  I2FP.F32.S32 R124, R124 ;  /* 0x0000007c007c7245 */ /* 0x000fe20000201400 */
[C---:B------:R-:W-:Y:S01]  /*11cc0*/  FFMA.FTZ R55, -R0.reuse, R52, R31 ;  /* 0x0000003400377223 */ /* 0x040fe2000001011f */
[----:B------:R-:W-:Y:S01]  /*11cd0*/  FSEL R194, R81, -INF , !P4 ;  /* 0xff80000051c27808 */ /* 0x000fe20006000000 */
[----:B------:R-:W-:Y:S01]  /*11ce0*/  FFMA.FTZ R39, -R0, R50, R39 ;  /* 0x0000003200277223 */ /* 0x000fe20000010127 */
[----:B------:R-:W-:Y:S01]  /*11cf0*/  FSEL R30, R30, -INF , !P4 ;  /* 0xff8000001e1e7808 */ /* 0x000fe20006000000 */
[----:B------:R-:W-:Y:S01]  /*11d00*/  VIADD R31, R63, 0x68 ;  /* 0x000000683f1f7836 */ /* 0x000fe20000000000 */
[----:B------:R-:W-:Y:S01]  /*11d10*/  FSEL R186, R73, -INF , !P0 ;  /* 0xff80000049ba7808 */ /* 0x000fe20004000000 */
[----:B------:R-:W-:Y:S01]  /*11d20*/  VIADD R23, R63, 0x69 ;  /* 0x000000693f177836 */ /* 0x000fe20000000000 */
[----:B------:R-:W-:Y:S01]  /*11d30*/  FSEL R182, R33, -INF , !P0 ;  /* 0xff80000021b67808 */ /* 0x000fe20004000000 */
[----:B------:R-:W-:Y:S01]  /*11d40*/  VIADD R21, R63, 0x70 ;  /* 0x000000703f157836 */ /* 0x000fe20000000000 */
[-C--:B------:R-:W-:Y:S01]  /*11d50*/  ISETP.GE.AND P4, PT, R47, R61.reuse, PT ;  /* 0x0000003d2f00720c */ /* 0x080fe20003f86270 */
[----:B------:R-:W-:Y:S01]  /*11d60*/  VIADD R3, R63, 0x78 ;  /* 0x000000783f037836 */ /* 0x000fe20000000000 */
[----:B------:R-:W-:Y:S01]  /*11d70*/  ISETP.GE.AND P0, PT, R53, R61, PT ;  /* 0x0000003d3500720c */ /* 0x000fe20003f06270 */
[----:B------:R-:W-:-:S02]  /*11d80*/  VIADD R63, R63, 0x79 ;  /* 0x000000793f3f7836 */ /* 0x000fc40000000000 */
[----:B------:R-:W-:Y:S01]  /*11d90*/  FFMA.FTZ R124, -R0, R124, R185 ;  /* 0x0000007c007c7223 */ /* 0x000fe200000101b9 */
[C---:B------:R-:W-:Y:S01]  /*11da0*/  IMAD.IADD R53, R2.reuse, 0x1, -R9 ;  /* 0x0000000102357824 */ /* 0x040fe200078e0a09 */
[----:B------:R-:W-:Y:S01]  /*11db0*/  FSEL R64, R35, -INF , !P4 ;  /* 0xff80000023407808 */ /* 0x000fe20006000000 */
[C---:B------:R-:W-:Y:S01]  /*11dc0*/  IMAD.IADD R47, R2.reuse, 0x1, -R31 ;  /* 0x00000001022f7824 */ /* 0x040fe200078e0a1f */
[----:B------:R-:W-:Y:S01]  /*11dd0*/  FSEL R52, R39, -INF , !P0 ;  /* 0xff80000027347808 */ /* 0x000fe20004000000 */
[C---:B------:R-:W-:Y:S01]  /*11de0*/  IMAD.IADD R39, R2.reuse, 0x1, -R23 ;  /* 0x0000000102277824 */ /* 0x040fe200078e0a17 */
[----:B------:R-:W-:Y:S01]  /*11df0*/  IABS R197, R197 ;  /* 0x000000c500c57213 */ /* 0x000fe20000000000 */
[C---:B------:R-:W-:Y:S01]  /*11e00*/  IMAD.IADD R35, R2.reuse, 0x1, -R21 ;  /* 0x0000000102237824 */ /* 0x040fe200078e0a15 */
[----:B------:R-:W-:Y:S01]  /*11e10*/  IABS R44, R44 ;  /* 0x0000002c002c7213 */ /* 0x000fe20000000000 */
[----:B------:R-:W-:Y:S01]  /*11e20*/  IMAD.IADD R33, R2, 0x1, -R3 ;  /* 0x0000000102217824 */ /* 0x000fe200078e0a03 */
[----:B------:R-:W-:Y:S01]  /*11e30*/  FSEL R56, R56, -INF , !P5 ;  /* 0xff80000038387808 */ /* 0x000fe20006800000 */
[----:B------:R-:W-:Y:S01]  /*11e40*/  IMAD.IADD R50, R2, 0x1, -R63 ;  /* 0x0000000102327824 */ /* 0x000fe200078e0a3f */
[----:B------:R-:W-:-:S02]  /*11e50*/  IABS R2, R53 ;  /* 0x0000003500027213 */ /* 0x000fc40000000000 */
[----:B------:R-:W-:Y:S02]  /*11e60*/  FSEL R124, R124, -INF , !P4 ;  /* 0xff8000007c7c7808 */ /* 0x000fe40006000000 */
[----:B------:R-:W-:Y:S01]  /*11e70*/  ISETP.GE.AND P4, PT, R23, R61, PT ;  /* 0x0000003d1700720c */ /* 0x000fe20003f86270 */
[----:B------:R-:W-:Y:S01]  /*11e80*/  IMAD.IADD R23, R48, 0x1, -R23 ;  /* 0x0000000130177824 */ /* 0x000fe200078e0a17 */
[----:B------:R-:W-:Y:S02]  /*11e90*/  IABS R35, R35 ;  /* 0x0000002300237213 */ /* 0x000fe40000000000 */
[----:B------:R-:W-:Y:S02]  /*11ea0*/  I2FP.F32.S32 R2, R2 ;  /* 0x0000000200027245 */ /* 0x000fe40000201400 */
[----:B------:R-:W-:Y:S02]  /*11eb0*/  I2FP.F32.S32 R12, R197 ;  /* 0x000000c5000c7245 */ /* 0x000fe40000201400 */
[----:B------:R-:W-:Y:S01]  /*11ec0*/  I2FP.F32.S32 R44, R44 ;  /* 0x0000002c002c7245 */ /* 0x000fe20000201400 */
[C---:B------:R-:W-:Y:S01]  /*11ed0*/  FFMA.FTZ R2, -R0.reuse, R2, R15 ;  /* 0x0000000200027223 */ /* 0x040fe2000001010f */
[----:B------:R-:W-:Y:S01]  /*11ee0*/  I2FP.F32.S32 R68, R35 ;  /* 0x0000002300447245 */ /* 0x000fe20000201400 */
[----:B------:R-:W-:Y:S01]  /*11ef0*/  FFMA.FTZ R12, -R0, R12, R161 ;  /* 0x0000000c000c7223 */ /* 0x000fe200000101a1 */
[----:B------:R-:W-:-:S02]  /*11f00*/  IABS R40, R40 ;  /* 0x0000002800287213 */ /* 0x000fc40000000000 */
[----:B------:R-:W-:Y:S01]  /*11f10*/  FSEL R22, R22, -INF , !P3 ;  /* 0xff80000016167808 */ /* 0x000fe20005800000 */
[----:B------:R-:W-:Y:S01]  /*11f20*/  IMAD.IADD R34, R48, 0x1, -R111 ;  /* 0x0000000130227824 */ /* 0x000fe200078e0a6f */
[----:B------:R-:W-:Y:S01]  /*11f30*/  FMNMX3.FTZ R15, R37, R58, R56, !PT ;  /* 0x0000003a250f7276 */ /* 0x000fe20007810038 */
[----:B------:R-:W-:Y:S01]  /*11f40*/  FFMA.FTZ R44, -R0, R44, R165 ;  /* 0x0000002c002c7223 */ /* 0x000fe200000101a5 */
[----:B------:R-:W-:Y:S02]  /*11f50*/  IABS R23, R23 ;  /* 0x0000001700177213 */ /* 0x000fe40000000000 */
[----:B------:R-:W-:Y:S01]  /*11f60*/  FSEL R10, R10, -INF , !P5 ;  /* 0xff8000000a0a7808 */ /* 0x000fe20006800000 */
[----:B------:R-:W-:Y:S01]  /*11f70*/  FFMA.FTZ R41, -R0, R68, R41 ;  /* 0x0000004400297223 */ /* 0x000fe20000010129 */
[----:B------:R-:W-:Y:S02]  /*11f80*/  I2FP.F32.S32 R40, R40 ;  /* 0x0000002800287245 */ /* 0x000fe40000201400 */
[----:B------:R-:W-:-:S02]  /*11f90*/  ISETP.GE.AND P5, PT, R189, R61, PT ;  /* 0x0000003dbd00720c */ /* 0x000fc40003fa6270 */
[----:B------:R-:W-:Y:S01]  /*11fa0*/  FSEL R26, R26, -INF , !P2 ;  /* 0xff8000001a1a7808 */ /* 0x000fe20005000000 */
[----:B------:R-:W-:Y:S01]  /*11fb0*/  IMAD.IADD R66, R48, 0x1, -R85 ;  /* 0x0000000130427824 */ /* 0x000fe200078e0a55 */
[----:B------:R-:W-:Y:S01]  /*11fc0*/  FMNMX3.FTZ R15, R15, R24, R22, !PT ;  /* 0x000000180f0f7276 */ /* 0x000fe20007810016 */
[----:B------:R-:W-:Y:S01]  /*11fd0*/  FFMA.FTZ R40, -R0, R40, R113 ;  /* 0x0000002800287223 */ /* 0x000fe20000010171 */
[----:B------:R-:W-:Y:S02]  /*11fe0*/  I2FP.F32.S32 R68, R23 ;  /* 0x0000001700447245 */ /* 0x000fe40000201400 */
[----:B------:R-:W-:Y:S02]  /*11ff0*/  FSEL R12, R12, -INF , !P3 ;  /* 0xff8000000c0c7808 */ /* 0x000fe40005800000 */
[----:B------:R-:W-:Y:S02]  /*12000*/  FMNMX3.FTZ R23, R7, R18, R10, !PT ;  /* 0x0000001207177276 */ /* 0x000fe4000781000a */
[----:B------:R-:W-:-:S02]  /*12010*/  IABS R36, R36 ;  /* 0x0000002400247213 */ /* 0x000fc40000000000 */
[----:B------:R-:W-:Y:S02]  /*12020*/  IABS R34, R34 ;  /* 0x0000002200227213 */ /* 0x000fe40000000000 */
[----:B------:R-:W-:Y:S02]  /*12030*/  ISETP.GE.AND P3, PT, R143, R61, PT ;  /* 0x0000003d8f00720c */ /* 0x000fe40003f66270 */
[----:B------:R-:W-:Y:S02]  /*12040*/  FSEL R44, R44, -INF , !P5 ;  /* 0xff8000002c2c7808 */ /* 0x000fe40006800000 */
[----:B------:R-:W-:Y:S02]  /*12050*/  FMNMX3.FTZ R15, R15, R26, R20, !PT ;  /* 0x0000001a0f0f7276 */ /* 0x000fe40007810014 */
[----:B------:R-:W-:Y:S02]  /*12060*/  FSEL R14, R14, -INF , !P2 ;  /* 0xff8000000e0e7808 */ /* 0x000fe40005000000 */
[----:B------:R-:W-:-:S02]  /*12070*/  FMNMX3.FTZ R23, R23, R8, R12, !PT ;  /* 0x0000000817177276 */ /* 0x000fc4000781000c */
[----:B------:R-:W-:Y:S02]  /*12080*/  I2FP.F32.S32 R36, R36 ;  /* 0x0000002400247245 */ /* 0x000fe40000201400 */
[----:B------:R-:W-:Y:S02]  /*12090*/  I2FP.F32.S32 R34, R34 ;  /* 0x0000002200227245 */ /* 0x000fe40000201400 */
[----:B------:R-:W-:Y:S01]  /*120a0*/  ISETP.GE.AND P2, PT, R107, R61, PT ;  /* 0x0000003d6b00720c */ /* 0x000fe20003f46270 */
[----:B------:R-:W-:Y:S01]  /*120b0*/  FFMA.FTZ R36, -R0, R36, R175 ;  /* 0x0000002400247223 */ /* 0x000fe200000101af */
[----:B------:R-:W-:Y:S02]  /*120c0*/  FSEL R206, R167, -INF , !P3 ;  /* 0xff800000a7ce7808 */ /* 0x000fe40005800000 */
[----:B------:R-:W-:Y:S02]  /*120d0*/  IABS R66, R66 ;  /* 0x0000004200427213 */ /* 0x000fe40000000000 */
[----:B------:R-:W-:-:S02]  /*120e0*/  FMNMX3.FTZ R15, R15, R16, R44, !PT ;  /* 0x000000100f0f7276 */ /* 0x000fc4000781002c */
[----:B------:R-:W-:Y:S02]  /*120f0*/  FSEL R40, R40, -INF , !P5 ;  /* 0xff80000028287808 */ /* 0x000fe40006800000 */
[----:B------:R-:W-:Y:S01]  /*12100*/  FMNMX3.FTZ R23, R23, R14, R6, !PT ;  /* 0x0000000e17177276 */ /* 0x000fe20007810006 */
[----:B------:R-:W-:Y:S01]  /*12110*/  FFMA.FTZ R34, -R0, R34, R177 ;  /* 0x0000002200227223 */ /* 0x000fe200000101b1 */
[----:B------:R-:W-:Y:S02]  /*12120*/  ISETP.GE.AND P5, PT, R111, R61, PT ;  /* 0x0000003d6f00720c */ /* 0x000fe40003fa6270 */
[----:B------:R-:W-:Y:S02]  /*12130*/  FSEL R204, R204, -INF , !P2 ;  /* 0xff800000cccc7808 */ /* 0x000fe40005000000 */
[----:B------:R-:W-:Y:S02]  /*12140*/  I2FP.F32.S32 R66, R66 ;  /* 0x0000004200427245 */ /* 0x000fe40000201400 */
[----:B------:R-:W-:-:S02]  /*12150*/  FMNMX3.FTZ R15, R15, R42, R206, !PT ;  /* 0x0000002a0f0f7276 */ /* 0x000fc400078100ce */
[----:B------:R-:W-:Y:S02]  /*12160*/  FSEL R202, R169, -INF , !P3 ;  /* 0xff800000a9ca7808 */ /* 0x000fe40005800000 */
[----:B------:R-:W-:Y:S01]  /*12170*/  FMNMX3.FTZ R23, R23, R4, R40, !PT ;  /* 0x0000000417177276 */ /* 0x000fe20007810028 */
[----:B------:R-:W-:Y:S01]  /*12180*/  FFMA.FTZ R66, -R0, R66, R69 ;  /* 0x0000004200427223 */ /* 0x000fe20000010145 */
[----:B------:R-:W-:Y:S02]  /*12190*/  ISETP.GE.AND P3, PT, R89, R61, PT ;  /* 0x0000003d5900720c */ /* 0x000fe40003f66270 */
[----:B------:R-:W-:Y:S02]  /*121a0*/  FSEL R36, R36, -INF , !P5 ;  /* 0xff80000024247808 */ /* 0x000fe40006800000 */
[----:B------:R-:W-:Y:S02]  /*121b0*/  FMNMX3.FTZ R15, R15, R204, R198, !PT ;  /* 0x000000cc0f0f7276 */ /* 0x000fe400078100c6 */
[----:B------:R-:W-:-:S02]  /*121c0*/  FSEL R200, R91, -INF , !P2 ;  /* 0xff8000005bc87808 */ /* 0x000fc40005000000 */
[----:B------:R-:W-:Y:S02]  /*121d0*/  FSEL R34, R34, -INF , !P5 ;  /* 0xff80000022227808 */ /* 0x000fe40006800000 */
[----:B------:R-:W-:Y:S02]  /*121e0*/  FMNMX3.FTZ R23, R23, R38, R202, !PT ;  /* 0x0000002617177276 */ /* 0x000fe400078100ca */
[----:B------:R-:W-:Y:S02]  /*121f0*/  ISETP.GE.AND P5, PT, R85, R61, PT ;  /* 0x0000003d5500720c */ /* 0x000fe40003fa6270 */
[----:B------:R-:W-:Y:S02]  /*12200*/  IABS R39, R39 ;  /* 0x0000002700277213 */ /* 0x000fe40000000000 */
[----:B------:R-:W-:Y:S02]  /*12210*/  ISETP.GE.AND P2, PT, R105, R61, PT ;  /* 0x0000003d6900720c */ /* 0x000fe40003f46270 */
[----:B------:R-:W-:-:S02]  /*12220*/  FSEL R190, R179, -INF , !P3 ;  /* 0xff800000b3be7808 */ /* 0x000fc40005800000 */
[----:B------:R-:W-:Y:S02]  /*12230*/  FMNMX3.FTZ R15, R15, R196, R36, !PT ;  /* 0x000000c40f0f7276 */ /* 0x000fe40007810024 */
[----:B------:R-:W-:Y:S02]  /*12240*/  FMNMX3.FTZ R23, R23, R200, R32, !PT ;  /* 0x000000c817177276 */ /* 0x000fe40007810020 */
[----:B------:R-:W-:Y:S02]  /*12250*/  FSEL R180, R75, -INF , !P5 ;  /* 0xff8000004bb47808 */ /* 0x000fe40006800000 */
[----:B------:R-:W-:Y:S02]  /*12260*/  FSEL R66, R66, -INF , !P5 ;  /* 0xff80000042427808 */ /* 0x000fe40006800000 */
[----:B------:R-:W-:Y:S02]  /*12270*/  I2FP.F32.S32 R62, R39 ;  /* 0x00000027003e7245 */ /* 0x000fe40000201400 */
[----:B------:R-:W-:-:S02]  /*12280*/  FSEL R126, R77, -INF , !P3 ;  /* 0xff8000004d7e7808 */ /* 0x000fc40005800000 */
[----:B------:R-:W-:Y:S02]  /*12290*/  FSEL R188, R181, -INF , !P2 ;  /* 0xff800000b5bc7808 */ /* 0x000fe40005000000 */
[----:B------:R-:W-:Y:S02]  /*122a0*/  FSEL R184, R79, -INF , !P2 ;  /* 0xff8000004fb87808 */ /* 0x000fe40005000000 */
[-C--:B------:R-:W-:Y:S01]  /*122b0*/  ISETP.GE.AND P5, PT, R31, R61.reuse, PT ;  /* 0x0000003d1f00720c */ /* 0x080fe20003fa6270 */
[----:B------:R-:W-:Y:S01]  /*122c0*/  IMAD.IADD R31, R48, 0x1, -R31 ;  /* 0x00000001301f7824 */ /* 0x000fe200078e0a1f */
[-C--:B------:R-:W-:Y:S02]  /*122d0*/  ISETP.GE.AND P3, PT, R71, R61.reuse, PT ;  /* 0x0000003d4700720c */ /* 0x080fe40003f66270 */
[----:B------:R-:W-:Y:S02]  /*122e0*/  ISETP.GE.AND P2, PT, R59, R61, PT ;  /* 0x0000003d3b00720c */ /* 0x000fe40003f46270 */
[----:B------:R-:W-:-:S02]  /*122f0*/  FMNMX3.FTZ R15, R15, R194, R190, !PT ;  /* 0x000000c20f0f7276 */ /* 0x000fc400078100be */
[----:B------:R-:W-:Y:S01]  /*12300*/  FMNMX3.FTZ R23, R23, R192, R34, !PT ;  /* 0x000000c017177276 */ /* 0x000fe20007810022 */
[----:B------:R-:W-:Y:S01]  /*12310*/  FFMA.FTZ R11, -R0, R62, R11 ;  /* 0x0000003e000b7223 */ /* 0x000fe2000001010b */
[----:B------:R-:W-:Y:S02]  /*12320*/  IABS R47, R47 ;  /* 0x0000002f002f7213 */ /* 0x000fe40000000000 */
[----:B------:R-:W-:Y:S02]  /*12330*/  FSEL R178, R178, -INF , !P3 ;  /* 0xff800000b2b27808 */ /* 0x000fe40005800000 */
[----:B------:R-:W-:Y:S02]  /*12340*/  FSEL R57, R57, -INF , !P3 ;  /* 0xff80000039397808 */ /* 0x000fe40005800000 */
[----:B------:R-:W-:Y:S02]  /*12350*/  FSEL R176, R65, -INF , !P2 ;  /* 0xff80000041b07808 */ /* 0x000fe40005000000 */
[----:B------:R-:W-:-:S02]  /*12360*/  FSEL R54, R54, -INF , !P2 ;  /* 0xff80000036367808 */ /* 0x000fc40005000000 */
[----:B------:R-:W-:Y:S02]  /*12370*/  FMNMX3.FTZ R15, R15, R188, R130, !PT ;  /* 0x000000bc0f0f7276 */ /* 0x000fe40007810082 */
[-C--:B------:R-:W-:Y:S01]  /*12380*/  ISETP.GE.AND P3, PT, R21, R61.reuse, PT ;  /* 0x0000003d1500720c */ /* 0x080fe20003f66270 */
[C---:B------:R-:W-:Y:S01]  /*12390*/  IMAD.IADD R21, R48.reuse, 0x1, -R21 ;  /* 0x0000000130157824 */ /* 0x040fe200078e0a15 */
[----:B------:R-:W-:Y:S01]  /*123a0*/  ISETP.GE.AND P2, PT, R9, R61, PT ;  /* 0x0000003d0900720c */ /* 0x000fe20003f46270 */
[----:B------:R-:W-:Y:S01]  /*123b0*/  IMAD.IADD R9, R48, 0x1, -R9 ;  /* 0x0000000130097824 */ /* 0x000fe200078e0a09 */
[----:B------:R-:W-:Y:S02]  /*123c0*/  IABS R31, R31 ;  /* 0x0000001f001f7213 */ /* 0x000fe40000000000 */
[----:B------:R-:W-:Y:S02]  /*123d0*/  FMNMX3.FTZ R23, R23, R30, R126, !PT ;  /* 0x0000001e17177276 */ /* 0x000fe4000781007e */
[----:B------:R-:W-:-:S02]  /*123e0*/  I2FP.F32.S32 R47, R47 ;  /* 0x0000002f002f7245 */ /* 0x000fc40000201400 */
[----:B------:R-:W-:Y:S02]  /*123f0*/  FSEL R174, R67, -INF , !P1 ;  /* 0xff80000043ae7808 */ /* 0x000fe40004800000 */
[----:B------:R-:W-:Y:S02]  /*12400*/  FSEL R55, R55, -INF , !P1 ;  /* 0xff80000037377808 */ /* 0x000fe40004800000 */
[----:B------:R-:W-:Y:S02]  /*12410*/  FMNMX3.FTZ R15, R15, R186, R180, !PT ;  /* 0x000000ba0f0f7276 */ /* 0x000fe400078100b4 */
[----:B------:R-:W-:Y:S02]  /*12420*/  FSEL R168, R11, -INF , !P4 ;  /* 0xff8000000ba87808 */ /* 0x000fe40006000000 */
[----:B------:R-:W-:Y:S01]  /*12430*/  ISETP.GE.AND P1, PT, R3, R61, PT ;  /* 0x0000003d0300720c */ /* 0x000fe20003f26270 */
[----:B------:R-:W-:Y:S01]  /*12440*/  IMAD.IADD R3, R48, 0x1, -R3 ;  /* 0x0000000130037824 */ /* 0x000fe200078e0a03 */
[----:B------:R-:W-:-:S02]  /*12450*/  IABS R50, R50 ;  /* 0x0000003200327213 */ /* 0x000fc40000000000 */
[----:B------:R-:W-:Y:S02]  /*12460*/  I2FP.F32.S32 R62, R31 ;  /* 0x0000001f003e7245 */ /* 0x000fe40000201400 */
[----:B------:R-:W-:Y:S01]  /*12470*/  FMNMX3.FTZ R11, R23, R184, R128, !PT ;  /* 0x000000b8170b7276 */ /* 0x000fe20007810080 */
[----:B------:R-:W-:Y:S01]  /*12480*/  FFMA.FTZ R17, -R0, R47, R17 ;  /* 0x0000002f00117223 */ /* 0x000fe20000010111 */
[----:B------:R-:W-:Y:S02]  /*12490*/  IABS R33, R33 ;  /* 0x0000002100217213 */ /* 0x000fe40000000000 */
[----:B------:R-:W-:Y:S02]  /*124a0*/  IABS R21, R21 ;  /* 0x0000001500157213 */ /* 0x000fe40000000000 */
[----:B------:R-:W-:Y:S02]  /*124b0*/  IABS R9, R9 ;  /* 0x0000000900097213 */ /* 0x000fe40000000000 */
[----:B------:R-:W-:Y:S01]  /*124c0*/  FMNMX3.FTZ R15, R15, R124, R178, !PT ;  /* 0x0000007c0f0f7276 */ /* 0x000fe200078100b2 */
[----:B------:R-:W-:Y:S01]  /*124d0*/  IMAD.IADD R48, R48, 0x1, -R63 ;  /* 0x0000000130307824 */ /* 0x000fe200078e0a3f */
[----:B------:R-:W-:Y:S01]  /*124e0*/  I2FP.F32.S32 R50, R50 ;  /* 0x0000003200327245 */ /* 0x000fe20000201400 */
[----:B------:R-:W-:Y:S01]  /*124f0*/  FFMA.FTZ R25, -R0, R62, R25 ;  /* 0x0000003e00197223 */ /* 0x000fe20000010119 */
[----:B------:R-:W-:-:S02]  /*12500*/  FMNMX3.FTZ R11, R11, R182, R66, !PT ;  /* 0x000000b60b0b7276 */ /* 0x000fc40007810042 */
[----:B------:R-:W-:Y:S02]  /*12510*/  I2FP.F32.S32 R33, R33 ;  /* 0x0000002100217245 */ /* 0x000fe40000201400 */
[----:B------:R-:W-:Y:S02]  /*12520*/  IABS R3, R3 ;  /* 0x0000000300037213 */ /* 0x000fe40000000000 */
[----:B------:R-:W-:Y:S02]  /*12530*/  I2FP.F32.S32 R21, R21 ;  /* 0x0000001500157245 */ /* 0x000fe40000201400 */
[----:B------:R-:W-:Y:S02]  /*12540*/  I2FP.F32.S32 R62, R9 ;  /* 0x00000009003e7245 */ /* 0x000fe40000201400 */
[----:B------:R-:W-:Y:S02]  /*12550*/  FSEL R172, R172, -INF , !P0 ;  /* 0xff800000acac7808 */ /* 0x000fe40004000000 */
[----:B------:R-:W-:-:S02]  /*12560*/  FSEL R170, R17, -INF , !P5 ;  /* 0xff80000011aa7808 */ /* 0x000fc40006800000 */
[----:B------:R-:W-:Y:S01]  /*12570*/  FMNMX3.FTZ R9, R15, R176, R174, !PT ;  /* 0x000000b00f097276 */ /* 0x000fe200078100ae */
[C---:B------:R-:W-:Y:S01]  /*12580*/  FFMA.FTZ R45, -R0.reuse, R50, R45 ;  /* 0x00000032002d7223 */ /* 0x040fe2000001012d */
[----:B------:R-:W-:Y:S01]  /*12590*/  FMNMX3.FTZ R11, R11, R64, R57, !PT ;  /* 0x000000400b0b7276 */ /* 0x000fe20007810039 */
[C---:B------:R-:W-:Y:S01]  /*125a0*/  FFMA.FTZ R49, -R0.reuse, R33, R49 ;  /* 0x0000002100317223 */ /* 0x040fe20000010131 */
[----:B------:R-:W-:Y:S01]  /*125b0*/  I2FP.F32.S32 R50, R3 ;  /* 0x0000000300327245 */ /* 0x000fe20000201400 */
[C---:B------:R-:W-:Y:S01]  /*125c0*/  FFMA.FTZ R27, -R0.reuse, R68, R27 ;  /* 0x00000044001b7223 */ /* 0x040fe2000001011b */
[----:B------:R-:W-:Y:S01]  /*125d0*/  IABS R15, R48 ;  /* 0x00000030000f7213 */ /* 0x000fe20000000000 */
[----:B------:R-:W-:Y:S01]  /*125e0*/  FFMA.FTZ R19, -R0, R21, R19 ;  /* 0x0000001500137223 */ /* 0x000fe20000010113 */
[----:B------:R-:W-:Y:S02]  /*125f0*/  FSEL R166, R41, -INF , !P3 ;  /* 0xff80000029a67808 */ /* 0x000fe40005800000 */
[----:B------:R-:W-:-:S02]  /*12600*/  FMNMX3.FTZ R9, R9, R172, R170, !PT ;  /* 0x000000ac09097276 */ /* 0x000fc400078100aa */
[----:B------:R-:W-:Y:S02]  /*12610*/  FSEL R53, R25, -INF , !P5 ;  /* 0xff80000019357808 */ /* 0x000fe40006800000 */
[----:B------:R-:W-:Y:S01]  /*12620*/  FMNMX3.FTZ R11, R11, R54, R55, !PT ;  /* 0x000000360b0b7276 */ /* 0x000fe20007810037 */
[C---:B------:R-:W-:Y:S01]  /*12630*/  FFMA.FTZ R43, -R0.reuse, R62, R43 ;  /* 0x0000003e002b7223 */ /* 0x040fe2000001012b */
[----:B------:R-:W-:Y:S01]  /*12640*/  I2FP.F32.S32 R15, R15 ;  /* 0x0000000f000f7245 */ /* 0x000fe20000201400 */
[----:B------:R-:W-:Y:S01]  /*12650*/  FFMA.FTZ R3, -R0, R50, R51 ;  /* 0x0000003200037223 */ /* 0x000fe20000010133 */
[----:B------:R-:W-:Y:S02]  /*12660*/  ISETP.GE.AND P0, PT, R63, R61, PT ;  /* 0x0000003d3f00720c */ /* 0x000fe40003f06270 */
[----:B------:R-:W-:Y:S02]  /*12670*/  FSEL R164, R2, -INF , !P2 ;  /* 0xff80000002a47808 */ /* 0x000fe40005000000 */
        /* <DEDUP_REMOVED lines=18> */
[----:B-1----:R-:W-:-:S05]  /*127a0*/  FMNMX.FTZ R62, R2, R9, !PT ;  /* 0x00000009023e7209 */ /* 0x002fca0007810000 */
[----:B------:R-:W1:Y:S01]  /*127b0*/  SHFL.BFLY PT, R3, R62, 0x1, 0x1f ;  /* 0x0c201f003e037f89 */ /* 0x000e6200000e0000 */
[----:B----4-:R-:W-:Y:S01]  /*127c0*/  FMNMX.FTZ R9, R68, R11, !PT ;  /* 0x0000000b44097209 */ /* 0x010fe20007810000 */
[----:B------:R-:W-:-:S04]  /*127d0*/  IMAD.SHL.U32 R11, R147, 0x20, RZ ;  /* 0x00000020930b7824 */ /* 0x000fc800078e00ff */
        /* <DEDUP_REMOVED lines=38> */
[--C-:B------:R-:W-:Y:S01]  /*12a40*/  FFMA.FTZ R27, R20, R46, -R143.reuse ;  /* 0x0000002e141b7223 */ /* 0x100fe2000001088f */
[----:B----4-:R-:W-:Y:S01]  /*12a50*/  F2FP.F16.F32.PACK_AB R68, R123, R62 ;  /* 0x0000003e7b44723e */ /* 0x010fe200000000ff */
[-CC-:B------:R-:W-:Y:S01]  /*12a60*/  FFMA.FTZ R22, R22, R46.reuse, -R143.reuse ;  /* 0x0000002e16167223 */ /* 0x180fe2000001088f */
[----:B-----5:R-:W-:Y:S01]  /*12a70*/  F2FP.F16.F32.PACK_AB R70, R56, R67 ;  /* 0x000000433846723e */ /* 0x020fe200000000ff */
[----:B------:R-:W-:Y:S01]  /*12a80*/  FFMA.FTZ R26, R16, R46, -R143 ;  /* 0x0000002e101a7223 */ /* 0x000fe2000001088f */
[----:B---3--:R-:W-:Y:S01]  /*12a90*/  F2FP.F16.F32.PACK_AB R69, R65, R122 ;  /* 0x0000007a4145723e */ /* 0x008fe200000000ff */
        /* <DEDUP_REMOVED lines=46> */
[-C--:B------:R-:W-:Y:S01]  /*12d80*/  FFMA.FTZ R44, R42, R46.reuse, -R143 ;  /* 0x0000002e2a2c7223 */ /* 0x080fe2000001088f */
[-C--:B------:R-:W-:Y:S01]  /*12d90*/  FFMA.FTZ R40, R38, R46.reuse, -R59 ;  /* 0x0000002e26287223 */ /* 0x080fe2000001083b */
[-CC-:B------:R-:W-:Y:S01]  /*12da0*/  FFMA.FTZ R42, R206, R46.reuse, -R143.reuse ;  /* 0x0000002ece2a7223 */ /* 0x180fe2000001088f */
[-C--:B------:R-:W-:Y:S01]  /*12db0*/  FFMA.FTZ R39, R204, R46.reuse, -R143 ;  /* 0x0000002ecc277223 */ /* 0x080fe2000001088f */
        /* <DEDUP_REMOVED lines=14> */
[C---:B------:R-:W-:Y:S03]  /*12ea0*/  HMMA.16816.F32 R100, R4.reuse, R18, R100 ;  /* 0x000000120464723c */ /* 0x040fe60000001864 */
[-CC-:B------:R-:W-:Y:S01]  /*12eb0*/  FFMA.FTZ R37, R198, R46.reuse, -R143.reuse ;  /* 0x0000002ec6257223 */ /* 0x180fe2000001088f */
[-C--:B------:R-:W-:Y:S01]  /*12ec0*/  FFMA.FTZ R33, R36, R46.reuse, -R143 ;  /* 0x0000002e24217223 */ /* 0x080fe2000001088f */
[-CC-:B------:R-:W-:Y:S01]  /*12ed0*/  FFMA.FTZ R35, R32, R46.reuse, -R59.reuse ;  /* 0x0000002e20237223 */ /* 0x180fe2000001083b */
[-CC-:B------:R-:W-:Y:S01]  /*12ee0*/  FFMA.FTZ R31, R34, R46.reuse, -R59.reuse ;  /* 0x0000002e221f7223 */ /* 0x180fe2000001083b */
[-C--:B------:R-:W-:Y:S01]  /*12ef0*/  FFMA.FTZ R30, R30, R46.reuse, -R59 ;  /* 0x0000002e1e1e7223 */ /* 0x080fe2000001083b */
[-CC-:B------:R-:W-:Y:S01]  /*12f00*/  FFMA.FTZ R196, R196, R46.reuse, -R143.reuse ;  /* 0x0000002ec4c47223 */ /* 0x180fe2000001088f */
[C---:B--2---:R-:W-:Y:S08]  /*12f10*/  HMMA.16816.F32 R80, R4.reuse, R12, R80 ;  /* 0x0000000c0450723c */ /* 0x044ff00000001850 */
[----:B------:R-:W-:Y:S03]  /*12f20*/  HMMA.16816.F32 R76, R4, R14, R76 ;  /* 0x0000000e044c723c */ /* 0x000fe6000000184c */
[----:B---3--:R-:W-:Y:S01]  /*12f30*/  F2FP.F16.F32.PACK_AB R4, R44, R45 ;  /* 0x0000002d2c04723e */ /* 0x008fe200000000ff */
[----:B------:R-:W-:Y:S01]  /*12f40*/  FFMA.FTZ R194, R194, R46, -R143 ;  /* 0x0000002ec2c27223 */ /* 0x000fe2000001088f */
[----:B----4-:R-:W-:Y:S01]  /*12f50*/  F2FP.F16.F32.PACK_AB R6, R39, R42 ;  /* 0x0000002a2706723e */ /* 0x010fe200000000ff */
[-C--:B------:R-:W-:Y:S01]  /*12f60*/  FFMA.FTZ R192, R192, R46.reuse, -R59 ;  /* 0x0000002ec0c07223 */ /* 0x080fe2000001083b */
[----:B-----5:R-:W-:Y:S01]  /*12f70*/  F2FP.F16.F32.PACK_AB R5, R40, R43 ;  /* 0x0000002b2805723e */ /* 0x020fe200000000ff */
[-CC-:B------:R-:W-:Y:S01]  /*12f80*/  FFMA.FTZ R131, R190, R46.reuse, -R143.reuse ;  /* 0x0000002ebe837223 */ /* 0x180fe2000001088f */
[----:B-1----:R-:W-:Y:S01]  /*12f90*/  F2FP.F16.F32.PACK_AB R7, R38, R41 ;  /* 0x000000292607723e */ /* 0x002fe200000000ff */
[----:B------:R-:W-:Y:S01]  /*12fa0*/  MUFU.EX2 R37, R37 ;  /* 0x0000002500257308 */ /* 0x000fe20000000800 */
[-C--:B------:R-:W-:Y:S01]  /*12fb0*/  FFMA.FTZ R127, R130, R46.reuse, -R143 ;  /* 0x0000002e827f7223 */ /* 0x080fe2000001088f */
[-CC-:B------:R-:W-:Y:S01]  /*12fc0*/  FFMA.FTZ R129, R126, R46.reuse, -R59.reuse ;  /* 0x0000002e7e817223 */ /* 0x180fe2000001083b */
[-C--:B------:R-:W-:Y:S01]  /*12fd0*/  FFMA.FTZ R125, R128, R46.reuse, -R59 ;  /* 0x0000002e807d7223 */ /* 0x080fe2000001083b */
[----:B------:R-:W1:Y:S01]  /*12fe0*/  MUFU.EX2 R36, R196 ;  /* 0x000000c400247308 */ /* 0x000e620000000800 */
[-CC-:B------:R-:W-:Y:S01]  /*12ff0*/  FFMA.FTZ R188, R188, R46.reuse, -R143.reuse ;  /* 0x0000002ebcbc7223 */ /* 0x180fe2000001088f */
[C---:B------:R-:W-:Y:S03]  /*13000*/  HMMA.16816.F32 R112, R4.reuse, R8, R112 ;  /* 0x000000080470723c */ /* 0x040fe60000001870 */
[-C--:B------:R-:W-:Y:S01]  /*13010*/  FFMA.FTZ R186, R186, R46.reuse, -R143 ;  /* 0x0000002ebaba7223 */ /* 0x080fe2000001088f */
[----:B------:R-:W-:Y:S01]  /*13020*/  MUFU.EX2 R33, R33 ;  /* 0x0000002100217308 */ /* 0x000fe20000000800 */
[-CC-:B------:R-:W-:Y:S01]  /*13030*/  FFMA.FTZ R184, R184, R46.reuse, -R59.reuse ;  /* 0x0000002eb8b87223 */ /* 0x180fe2000001083b */
[-C--:B------:R-:W-:Y:S01]  /*13040*/  FFMA.FTZ R182, R182, R46.reuse, -R59 ;  /* 0x0000002eb6b67223 */ /* 0x080fe2000001083b */
[-C--:B------:R-:W-:Y:S01]  /*13050*/  FFMA.FTZ R161, R124, R46.reuse, -R143 ;  /* 0x0000002e7ca17223 */ /* 0x080fe2000001088f */
[----:B------:R-:W-:Y:S01]  /*13060*/  MUFU.EX2 R35, R35 ;  /* 0x0000002300237308 */ /* 0x000fe20000000800 */
[-CC-:B------:R-:W-:Y:S01]  /*13070*/  FFMA.FTZ R64, R64, R46.reuse, -R59.reuse ;  /* 0x0000002e40407223 */ /* 0x180fe2000001083b */
[C---:B------:R-:W-:Y:S01]  /*13080*/  HMMA.16816.F32 R108, R4.reuse, R10, R108 ;  /* 0x0000000a046c723c */ /* 0x040fe2000000186c */
[----:B------:R-:W2:Y:S01]  /*13090*/  LDSM.16.MT88.4 R8, [R132+0x9800] ;  /* 0x009800008408783b */ /* 0x000ea20000004200 */
[----:B------:R-:W-:Y:S01]  /*130a0*/  MUFU.EX2 R31, R31 ;  /* 0x0000001f001f7308 */ /* 0x000fe20000000800 */
[-CC-:B------:R-:W-:Y:S01]  /*130b0*/  FFMA.FTZ R57, R57, R46.reuse, -R59.reuse ;  /* 0x0000002e39397223 */ /* 0x180fe2000001083b */
[-C--:B------:R-:W-:Y:S01]  /*130c0*/  FFMA.FTZ R54, R54, R46.reuse, -R59 ;  /* 0x0000002e36367223 */ /* 0x080fe2000001083b */
[----:B------:R-:W-:Y:S01]  /*130d0*/  FADD.FTZ R122, R122, R65 ;  /* 0x000000417a7a7221 */ /* 0x000fe20000010000 */
[----:B------:R-:W-:Y:S01]  /*130e0*/  MUFU.EX2 R30, R30 ;  /* 0x0000001e001e7308 */ /* 0x000fe20000000800 */
[-CC-:B------:R-:W-:Y:S01]  /*130f0*/  FFMA.FTZ R180, R180, R46.reuse, -R143.reuse ;  /* 0x0000002eb4b47223 */ /* 0x180fe2000001088f */
[-CC-:B------:R-:W-:Y:S01]  /*13100*/  FFMA.FTZ R178, R178, R46.reuse, -R143.reuse ;  /* 0x0000002eb2b27223 */ /* 0x180fe2000001088f */
        /* <DEDUP_REMOVED lines=8> */
[-C--:B------:R-:W-:Y:S01]  /*13190*/  FFMA.FTZ R162, R162, R46.reuse, -R143 ;  /* 0x0000002ea2a27223 */ /* 0x080fe2000001088f */
[----:B------:R-:W-:Y:S01]  /*131a0*/  LDSM.16.MT88.4 R12, [R132+0xa400] ;  /* 0x00a40000840c783b */ /* 0x000fe20000004200 */
[-CC-:B------:R-:W-:Y:S01]  /*131b0*/  FFMA.FTZ R51, R51, R46.reuse, -R59.reuse ;  /* 0x0000002e33337223 */ /* 0x180fe2000001083b */
[-CC-:B------:R-:W-:Y:S01]  /*131c0*/  FFMA.FTZ R48, R48, R46.reuse, -R59.reuse ;  /* 0x0000002e30307223 */ /* 0x180fe2000001083b */
[----:B------:R-:W-:Y:S01]  /*131d0*/  FFMA.FTZ R49, R49, R46, -R59 ;  /* 0x0000002e31317223 */ /* 0x000fe2000001083b */
[----:B------:R-:W-:Y:S01]  /*131e0*/  LDSM.16.MT88.4 R16, [R134+0xa400] ;  /* 0x00a400008610783b */ /* 0x000fe20000004200 */
        /* <DEDUP_REMOVED lines=11> */
[----:B------:R-:W2:Y:S01]  /*132a0*/  LDSM.16.MT88.4 R8, [R132+0xd800] ;  /* 0x00d800008408783b */ /* 0x000ea20000004200 */
[----:B------:R-:W3:Y:S04]  /*132b0*/  MUFU.EX2 R32, R194 ;  /* 0x000000c200207308 */ /* 0x000ee80000000800 */
[----:B------:R-:W4:Y:S02]  /*132c0*/  MUFU.EX2 R34, R192 ;  /* 0x000000c000227308 */ /* 0x000f240000000800 */
[C---:B--2---:R-:W-:Y:S08]  /*132d0*/  HMMA.16816.F32 R72, R4.reuse, R8, R72 ;  /* 0x000000080448723c */ /* 0x044ff00000001848 */
[----:B------:R-:W-:Y:S01]  /*132e0*/  HMMA.16816.F32 R68, R4, R10, R68 ;  /* 0x0000000a0444723c */ /* 0x000fe20000001844 */
[----:B------:R-:W2:Y:S02]  /*132f0*/  LDSM.16.MT88.4 R8, [R134+0x9c00] ;  /* 0x009c00008608783b */ /* 0x000ea40000004200 */
[----:B-1----:R-:W-:-:S02]  /*13300*/  F2FP.F16.F32.PACK_AB R4, R36, R37 ;  /* 0x000000252404723e */ /* 0x002fc400000000ff */
[----:B---3--:R-:W-:Y:S02]  /*13310*/  F2FP.F16.F32.PACK_AB R6, R32, R33 ;  /* 0x000000212006723e */ /* 0x008fe400000000ff */
[----:B----4-:R-:W-:Y:S02]  /*13320*/  F2FP.F16.F32.PACK_AB R5, R34, R35 ;  /* 0x000000232205723e */ /* 0x010fe400000000ff */
        /* <DEDUP_REMOVED lines=46> */
[-C--:B------:R-:W-:Y:S01]  /*13610*/  FFMA.FTZ R143, R160, R46.reuse, -R143 ;  /* 0x0000002ea08f7223 */ /* 0x080fe2000001088f */
[----:B------:R-:W-:Y:S04]  /*13620*/  MUFU.EX2 R65, R176 ;  /* 0x000000b000417308 */ /* 0x000fe80000000800 */
[----:B------:R-:W-:Y:S04]  /*13630*/  MUFU.EX2 R160, R180 ;  /* 0x000000b400a07308 */ /* 0x000fe80000000800 */
[----:B------:R-:W-:Y:S04]  /*13640*/  MUFU.EX2 R64, R64 ;  /* 0x0000004000407308 */ /* 0x000fe80000000800 */
[----:B------:R-:W-:Y:S04]  /*13650*/  MUFU.EX2 R57, R57 ;  /* 0x0000003900397308 */ /* 0x000fe80000000800 */
[----:B------:R-:W-:Y:S01]  /*13660*/  MUFU.EX2 R54, R54 ;  /* 0x0000003600367308 */ /* 0x000fe20000000800 */
[C---:B-1----:R-:W-:Y:S08]  /*13670*/  HMMA.16816.F32 R72, R4.reuse, R8, R72 ;  /* 0x000000080448723c */ /* 0x042ff00000001848 */
[----:B------:R-:W-:Y:S01]  /*13680*/  HMMA.16816.F32 R68, R4, R10, R68 ;  /* 0x0000000a0444723c */ /* 0x000fe20000001844 */
[----:B------:R-:W1:Y:S02]  /*13690*/  LDSM.16.MT88.4 R8, [R134+0xc400] ;  /* 0x00c400008608783b */ /* 0x000e640000004200 */
[----:B------:R-:W-:Y:S01]  /*136a0*/  FADD.FTZ R4, R62, R123 ;  /* 0x0000007b3e047221 */ /* 0x000fe20000010000 */
[----:B------:R-:W-:Y:S01]  /*136b0*/  FADD.FTZ R7, R63, R122 ;  /* 0x0000007a3f077221 */ /* 0x000fe20000010000 */
[----:B------:R-:W2:Y:S04]  /*136c0*/  MUFU.EX2 R123, R161 ;  /* 0x000000a1007b7308 */ /* 0x000ea80000000800 */
[----:B------:R-:W3:Y:S04]  /*136d0*/  MUFU.EX2 R62, R178 ;  /* 0x000000b2003e7308 */ /* 0x000ee80000000800 */
[----:B------:R4:W5:Y:S01]  /*136e0*/  MUFU.EX2 R63, R66 ;  /* 0x00000042003f7308 */ /* 0x0009620000000800 */
[----:B------:R-:W-:Y:S01]  /*136f0*/  FADD.FTZ R5, R67, R4 ;  /* 0x0000000443057221 */ /* 0x000fe20000010000 */
[-CC-:B------:R-:W-:Y:S01]  /*13700*/  FFMA.FTZ R122, R55, R46.reuse, -R59.reuse ;  /* 0x0000002e377a7223 */ /* 0x180fe2000001083b */
[-CC-:B------:R-:W-:Y:S01]  /*13710*/  FFMA.FTZ R67, R52, R46.reuse, -R59.reuse ;  /* 0x0000002e34437223 */ /* 0x180fe2000001083b */
[----:B------:R-:W-:Y:S01]  /*13720*/  FFMA.FTZ R55, R50, R46, -R59 ;  /* 0x0000002e32377223 */ /* 0x000fe2000001083b */
[----:B------:R-:W-:Y:S01]  /*13730*/  FADD.FTZ R58, R58, R7 ;  /* 0x000000073a3a7221 */ /* 0x000fe20000010000 */
[----:B--2---:R-:W-:-:S02]  /*13740*/  F2FP.F16.F32.PACK_AB R4, R123, R160 ;  /* 0x000000a07b04723e */ /* 0x004fc400000000ff */
[----:B------:R-:W-:Y:S02]  /*13750*/  F2FP.F16.F32.PACK_AB R7, R54, R57 ;  /* 0x000000393607723e */ /* 0x000fe400000000ff */
[----:B---3--:R-:W-:Y:S01]  /*13760*/  F2FP.F16.F32.PACK_AB R6, R65, R62 ;  /* 0x0000003e4106723e */ /* 0x008fe200000000ff */
[-CC-:B----4-:R-:W-:Y:S01]  /*13770*/  FFMA.FTZ R66, R53, R46.reuse, -R59.reuse ;  /* 0x0000002e35427223 */ /* 0x190fe2000001083b */
[----:B------:R-:W-:Y:S01]  /*13780*/  FFMA.FTZ R46, R47, R46, -R59 ;  /* 0x0000002e2f2e7223 */ /* 0x000fe2000001083b */
[----:B------:R-:W-:Y:S01]  /*13790*/  FADD.FTZ R59, R56, R5 ;  /* 0x00000005383b7221 */ /* 0x000fe20000010000 */
[----:B-----5:R-:W-:-:S07]  /*137a0*/  F2FP.F16.F32.PACK_AB R5, R64, R63 ;  /* 0x0000003f4005723e */ /* 0x020fce00000000ff */
        /* <DEDUP_REMOVED lines=11> */
[----:B------:R-:W1:Y:S02]  /*13860*/  LDSM.16.MT88.4 R8, [R134+0xa800] ;  /* 0x00a800008608783b */ /* 0x000e640000004200 */
[----:B------:R-:W-:Y:S01]  /*13870*/  FADD.FTZ R22, R22, R59 ;  /* 0x0000003b16167221 */ /* 0x000fe20000010000 */
        /* <DEDUP_REMOVED lines=8> */
[C---:B--2---:R-:W-:Y:S08]  /*13900*/  HMMA.16816.F32 R72, R4.reuse, R12, R72 ;  /* 0x0000000c0448723c */ /* 0x044ff00000001848 */
[----:B------:R-:W-:Y:S01]  /*13910*/  HMMA.16816.F32 R68, R4, R14, R68 ;  /* 0x0000000e0444723c */ /* 0x000fe20000001844 */
[----:B------:R-:W2:Y:S02]  /*13920*/  LDSM.16.MT88.4 R12, [R132+0xc800] ;  /* 0x00c80000840c783b */ /* 0x000ea40000004200 */
[----:B------:R-:W-:Y:S01]  /*13930*/  FADD.FTZ R25, R25, R58 ;  /* 0x0000003a19197221 */ /* 0x000fe20000010000 */
[----:B------:R-:W-:-:S04]  /*13940*/  FADD.FTZ R22, R21, R22 ;  /* 0x0000001615167221 */ /* 0x000fc80000010000 */
[----:B---3--:R-:W-:Y:S03]  /*13950*/  HMMA.16816.F32 R88, R4, R16, R88 ;  /* 0x000000100458723c */ /* 0x008fe60000001858 */
[----:B------:R-:W-:Y:S01]  /*13960*/  FADD.FTZ R24, R24, R25 ;  /* 0x0000001918187221 */ /* 0x000fe20000010000 */
[----:B------:R-:W-:-:S04]  /*13970*/  FADD.FTZ R27, R27, R22 ;  /* 0x000000161b1b7221 */ /* 0x000fc80000010000 */
[----:B------:R-:W-:Y:S03]  /*13980*/  HMMA.16816.F32 R84, R4, R18, R84 ;  /* 0x000000120454723c */ /* 0x000fe60000001854 */
[----:B----4-:R-:W-:Y:S01]  /*13990*/  F2FP.F16.F32.PACK_AB R4, R53, R174 ;  /* 0x000000ae3504723e */ /* 0x010fe200000000ff */
[----:B------:R-:W-:Y:S01]  /*139a0*/  FADD.FTZ R23, R23, R24 ;  /* 0x0000001817177221 */ /* 0x000fe20000010000 */
[----:B-----5:R-:W-:Y:S01]  /*139b0*/  F2FP.F16.F32.PACK_AB R6, R47, R170 ;  /* 0x000000aa2f06723e */ /* 0x020fe200000000ff */
[----:B------:R-:W-:Y:S01]  /*139c0*/  FADD.FTZ R58, R26, R27 ;  /* 0x0000001b1a3a7221 */ /* 0x000fe20000010000 */
[----:B------:R-:W-:Y:S01]  /*139d0*/  F2FP.F16.F32.PACK_AB R5, R59, R52 ;  /* 0x000000343b05723e */ /* 0x000fe200000000ff */
[----:B------:R-:W3:Y:S01]  /*139e0*/  LDSM.16.MT88.4 R24, [R132+0xa800] ;  /* 0x00a800008418783b */ /* 0x000ee20000004200 */
[----:B-1----:R-:W-:-:S03]  /*139f0*/  F2FP.F16.F32.PACK_AB R7, R55, R50 ;  /* 0x000000323707723e */ /* 0x002fc600000000ff */
[----:B------:R-:W-:Y:S04]  /*13a00*/  LDSM.16.MT88.4 R16, [R132+0xe800] ;  /* 0x00e800008410783b */ /* 0x000fe80000004200 */
[C---:B------:R-:W-:Y:S08]  /*13a10*/  HMMA.16816.F32 R112, R4.reuse, R8, R112 ;  /* 0x000000080470723c */ /* 0x040ff00000001870 */
[----:B------:R-:W-:Y:S01]  /*13a20*/  HMMA.16816.F32 R108, R4, R10, R108 ;  /* 0x0000000a046c723c */ /* 0x000fe2000000186c */
[----:B------:R-:W1:Y:S02]  /*13a30*/  LDSM.16.MT88.4 R8, [R134+0xe800] ;  /* 0x00e800008608783b */ /* 0x000e640000004200 */
[----:B------:R-:W-:-:S02]  /*13a40*/  FADD.FTZ R56, R20, R23 ;  /* 0x0000001714387221 */ /* 0x000fc40000010000 */
[----:B------:R-:W4:Y:S03]  /*13a50*/  LDSM.16.MT88.4 R20, [R134+0xc800] ;  /* 0x00c800008614783b */ /* 0x000f260000004200 */
[C---:B--2---:R-:W-:Y:S08]  /*13a60*/  HMMA.16816.F32 R88, R4.reuse, R12, R88 ;  /* 0x0000000c0458723c */ /* 0x044ff00000001858 */
[C---:B------:R-:W-:Y:S01]  /*13a70*/  HMMA.16816.F32 R84, R4.reuse, R14, R84 ;  /* 0x0000000e0454723c */ /* 0x040fe20000001854 */
[----:B------:R-:W2:Y:S01]  /*13a80*/  LDSM.16.MT88.4 R12, [R132+0xac00] ;  /* 0x00ac0000840c783b */ /* 0x000ea20000004200 */
[----:B------:R-:W-:Y:S04]  /*13a90*/  MUFU.EX2 R166, R166 ;  /* 0x000000a600a67308 */ /* 0x000fe80000000800 */
[----:B------:R-:W-:Y:S02]  /*13aa0*/  MUFU.EX2 R162, R162 ;  /* 0x000000a200a27308 */ /* 0x000fe40000000800 */
[C---:B---3--:R-:W-:Y:S02]  /*13ab0*/  HMMA.16816.F32 R104, R4.reuse, R24, R104 ;  /* 0x000000180468723c */ /* 0x048fe40000001868 */
[----:B------:R-:W3:Y:S04]  /*13ac0*/  MUFU.EX2 R25, R164 ;  /* 0x000000a400197308 */ /* 0x000ee80000000800 */
[----:B------:R-:W5:Y:S02]  /*13ad0*/  MUFU.EX2 R143, R143 ;  /* 0x0000008f008f7308 */ /* 0x000f640000000800 */
[C---:B------:R-:W-:Y:S02]  /*13ae0*/  HMMA.16816.F32 R100, R4.reuse, R26, R100 ;  /* 0x0000001a0464723c */ /* 0x040fe40000001864 */
[----:B------:R-:W-:Y:S06]  /*13af0*/  MUFU.EX2 R51, R51 ;  /* 0x0000003300337308 */ /* 0x000fec0000000800 */
[C---:B-1----:R-:W-:Y:S01]  /*13b00*/  HMMA.16816.F32 R80, R4.reuse, R8, R80 ;  /* 0x000000080450723c */ /* 0x042fe20000001850 */
[----:B------:R-:W1:Y:S07]  /*13b10*/  MUFU.EX2 R48, R48 ;  /* 0x0000003000307308 */ /* 0x000e6e0000000800 */
[C---:B------:R-:W-:Y:S01]  /*13b20*/  HMMA.16816.F32 R76, R4.reuse, R10, R76 ;  /* 0x0000000a044c723c */ /* 0x040fe2000000184c */
[----:B------:R-:W2:Y:S01]  /*13b30*/  LDSM.16.MT88.4 R8, [R134+0xcc00] ;  /* 0x00cc00008608783b */ /* 0x000ea20000004200 */
[----:B------:R-:W-:Y:S04]  /*13b40*/  MUFU.EX2 R49, R49 ;  /* 0x0000003100317308 */ /* 0x000fe80000000800 */
[----:B------:R-:W1:Y:S02]  /*13b50*/  MUFU.EX2 R46, R46 ;  /* 0x0000002e002e7308 */ /* 0x000e640000000800 */
[----:B------:R-:W-:Y:S03]  /*13b60*/  HMMA.16816.F32 R72, R4, R16, R72 ;  /* 0x000000100448723c */ /* 0x000fe60000001848 */
[----:B------:R-:W-:Y:S01]  /*13b70*/  FADD.FTZ R45, R45, R58 ;  /* 0x0000003a2d2d7221 */ /* 0x000fe20000010000 */
[----:B------:R-:W-:-:S04]  /*13b80*/  FADD.FTZ R43, R43, R56 ;  /* 0x000000382b2b7221 */ /* 0x000fc80000010000 */
[----:B------:R-:W-:Y:S01]  /*13b90*/  HMMA.16816.F32 R68, R4, R18, R68 ;  /* 0x000000120444723c */ /* 0x000fe20000001844 */
[----:B------:R-:W2:Y:S02]  /*13ba0*/  LDSM.16.MT88.4 R16, [R132+0xcc00] ;  /* 0x00cc00008410783b */ /* 0x000ea40000004200 */
[----:B------:R-:W-:Y:S01]  /*13bb0*/  FADD.FTZ R45, R44, R45 ;  /* 0x0000002d2c2d7221 */ /* 0x000fe20000010000 */
[----:B------:R-:W-:-:S03]  /*13bc0*/  FADD.FTZ R40, R40, R43 ;  /* 0x0000002b28287221 */ /* 0x000fc60000010000 */
[----:B------:R-:W-:Y:S01]  /*13bd0*/  FADD.FTZ R24, R42, R45 ;  /* 0x0000002d2a187221 */ /* 0x000fe20000010000 */
[----:B----4-:R-:W-:Y:S03]  /*13be0*/  HMMA.16816.F32 R96, R4, R20, R96 ;  /* 0x000000140460723c */ /* 0x010fe60000001860 */
[----:B------:R-:W-:Y:S01]  /*13bf0*/  FADD.FTZ R41, R41, R40 ;  /* 0x0000002829297221 */ /* 0x000fe20000010000 */
[----:B------:R-:W-:-:S04]  /*13c00*/  FADD.FTZ R24, R39, R24 ;  /* 0x0000001827187221 */ /* 0x000fc80000010000 */
[----:B------:R-:W-:Y:S03]  /*13c10*/  HMMA.16816.F32 R92, R4, R22, R92 ;  /* 0x00000016045c723c */ /* 0x000fe6000000185c */
[----:B---3--:R-:W-:Y:S01]  /*13c20*/  F2FP.F16.F32.PACK_AB R4, R25, R166 ;  /* 0x000000a61904723e */ /* 0x008fe200000000ff */
[----:B------:R-:W-:Y:S01]  /*13c30*/  FADD.FTZ R38, R38, R41 ;  /* 0x0000002926267221 */ /* 0x000fe20000010000 */
[----:B-----5:R-:W-:Y:S01]  /*13c40*/  F2FP.F16.F32.PACK_AB R6, R143, R162 ;  /* 0x000000a28f06723e */ /* 0x020fe200000000ff */
[----:B------:R-:W-:Y:S01]  /*13c50*/  FADD.FTZ R37, R37, R24 ;  /* 0x0000001825257221 */ /* 0x000fe20000010000 */
[----:B-1----:R-:W-:Y:S02]  /*13c60*/  F2FP.F16.F32.PACK_AB R5, R48, R51 ;  /* 0x000000333005723e */ /* 0x002fe400000000ff */
[----:B------:R-:W-:Y:S01]  /*13c70*/  F2FP.F16.F32.PACK_AB R7, R46, R49 ;  /* 0x000000312e07723e */ /* 0x000fe200000000ff */
[----:B------:R-:W-:Y:S01]  /*13c80*/  FADD.FTZ R35, R35, R38 ;  /* 0x0000002623237221 */ /* 0x000fe20000010000 */
[----:B------:R-:W-:Y:S01]  /*13c90*/  FADD.FTZ R36, R36, R37 ;  /* 0x0000002524247221 */ /* 0x000fe20000010000 */
[----:B------:R-:W-:Y:S04]  /*13ca0*/  LDSM.16.MT88.4 R20, [R134+0xac00] ;  /* 0x00ac00008614783b */ /* 0x000fe80000004200 */
[----:B--2---:R-:W-:Y:S03]  /*13cb0*/  HMMA.16816.F32 R104, R4, R12, R104 ;  /* 0x0000000c0468723c */ /* 0x004fe60000001868 */
[----:B------:R-:W-:-:S05]  /*13cc0*/  FADD.FTZ R34, R34, R35 ;  /* 0x0000002322227221 */ /* 0x000fca0000010000 */
        /* <DEDUP_REMOVED lines=8> */
[----:B------:R-:W-:-:S04]  /*13d50*/  FADD.FTZ R129, R129, R30 ;  /* 0x0000001e81817221 */ /* 0x000fc80000010000 */
[----:B------:R-:W-:Y:S01]  /*13d60*/  HMMA.16816.F32 R92, R4, R10, R92 ;  /* 0x0000000a045c723c */ /* 0x000fe2000000185c */
[----:B------:R-:W2:Y:S02]  /*13d70*/  LDSM.16.MT88.4 R8, [R132+0xec00] ;  /* 0x00ec00008408783b */ /* 0x000ea40000004200 */
[----:B------:R-:W-:Y:S01]  /*13d80*/  FADD.FTZ R130, R130, R131 ;  /* 0x0000008382827221 */ /* 0x000fe20000010000 */
[----:B------:R-:W-:-:S04]  /*13d90*/  FADD.FTZ R128, R128, R129 ;  /* 0x0000008180807221 */ /* 0x000fc80000010000 */
        /* <DEDUP_REMOVED lines=51> */
.L_x_3677:
        /* <DEDUP_REMOVED lines=80> */
.L_x_3672:
[----:B------:R-:W-:Y:S05]  /*145d0*/  BSYNC.RECONVERGENT B0 ;  /* 0x0000000000007941 */ /* 0x000fea0003800200 */
.L_x_3671:
        /* <DEDUP_REMOVED lines=23> */
[----:B------:R-:W-:Y:S03]  /*14750*/  LOP3.LUT P4, RZ, R147, 0x4, RZ, 0xc0, !PT ;  /* 0x0000000493ff7812 */ /* 0x000fe6000788c0ff */
[----:B------:R-:W-:Y:S01]  /*14760*/  @P0 STS.128 [R153+0xd000], RZ ;  /* 0x00d000ff99000388 */ /* 0x000fe20000000c00 */
[C---:B------:R-:W-:Y:S05]  /*14770*/  IADD3 R2, PT, PT, R136.reuse, 0x20, RZ ;  /* 0x0000002088027810 */ /* 0x040fea0007ffe0ff */
        /* <DEDUP_REMOVED lines=8> */
[----:B------:R-:W-:Y:S01]  /*14800*/  @!P1 LDGSTS.E.BYPASS.LTC128B.128 [R153+0xb800], desc[UR4][R6.64+0x40] ;  /* 0x0b80004006999fae */ /* 0x000fe2000b981a04 */
[----:B------:R-:W-:Y:S02]  /*14810*/  @P4 IADD3 R2, PT, PT, R136, -0x20, RZ ;  /* 0xffffffe088024810 */ /* 0x000fe40007ffe0ff */
        /* <DEDUP_REMOVED lines=51> */
[----:B------:R-:W2:Y:S05]  /*14b50*/  LD.E R3, desc[UR4][R120.64+0x18c] ;  /* 0x00018c0478037980 */ /* 0x000eaa000c101900 */
        /* <DEDUP_REMOVED lines=120> */
[-C--:B------:R-:W-:Y:S01]  /*152e0*/  FMUL.FTZ R171, R5, R3.reuse ;  /* 0x0000000305ab7220 */ /* 0x080fe20000410000 */
[----:B------:R-:W2:Y:S04]  /*152f0*/  MUFU.TANH R173, R6 ;  /* 0x0000000600ad7308 */ /* 0x000ea80000002400 */
[-C--:B------:R-:W-:Y:S01]  /*15300*/  FMUL.FTZ R9, R9, R3.reuse ;  /* 0x0000000309097220 */ /* 0x080fe20000410000 */
[-C--:B------:R-:W-:Y:S01]  /*15310*/  FMUL.FTZ R11, R11, R3.reuse ;  /* 0x000000030b0b7220 */ /* 0x080fe20000410000 */
[-C--:B------:R-:W-:Y:S01]  /*15320*/  FMUL.FTZ R8, R8, R3.reuse ;  /* 0x0000000308087220 */ /* 0x080fe20000410000 */
[-C--:B------:R-:W-:Y:S03]  /*15330*/  FMUL.FTZ R10, R10, R3.reuse ;  /* 0x000000030a0a7220 */ /* 0x080fe60000410000 */
[----:B------:R3:W4:Y:S10]  /*15340*/  MUFU.TANH R175, R7 ;  /* 0x0000000700af7308 */ /* 0x0007340000002400 */
[----:B------:R-:W2:Y:S10]  /*15350*/  MUFU.TANH R169, R169 ;  /* 0x000000a900a97308 */ /* 0x000eb40000002400 */
[----:B------:R-:W2:Y:S01]  /*15360*/  MUFU.TANH R171, R171 ;  /* 0x000000ab00ab7308 */ /* 0x000ea20000002400 */
[----:B---3--:R-:W-:Y:S01]  /*15370*/  LDSM.16.M88.4 R4, [R133+0x7c00] ;  /* 0x007c00008504783b */ /* 0x008fe20000000200 */
[C---:B-1----:R-:W-:Y:S08]  /*15380*/  HMMA.16816.F32 R12, R124.reuse, R128, R12 ;  /* 0x000000807c0c723c */ /* 0x042ff0000000180c */
[----:B------:R-:W1:Y:S01]  /*15390*/  MUFU.TANH R177, R8 ;  /* 0x0000000800b17308 */ /* 0x000e620000002400 */
[C---:B------:R-:W-:Y:S01]  /*153a0*/  HMMA.16816.F32 R16, R124.reuse, R130, R16 ;  /* 0x000000827c10723c */ /* 0x040fe20000001810 */
[----:B------:R-:W3:Y:S08]  /*153b0*/  LDSM.16.M88.4 R128, [R133+0x7800] ;  /* 0x007800008580783b */ /* 0x000ef00000000200 */
        /* <DEDUP_REMOVED lines=11> */
[----:B------:R5:W1:Y:S10]  /*15470*/  MUFU.TANH R236, R13 ;  /* 0x0000000d00ec7308 */ /* 0x000a740000002400 */
[----:B------:R4:W1:Y:S01]  /*15480*/  MUFU.TANH R232, R17 ;  /* 0x0000001100e87308 */ /* 0x0008620000002400 */
[C---:B---3--:R-:W-:Y:S09]  /*15490*/  HMMA.16816.F32 R20, R124.reuse, R128, R20 ;  /* 0x000000807c14723c */ /* 0x048ff20000001814 */
[----:B------:R-:W3:Y:S01]  /*154a0*/  MUFU.TANH R11, R11 ;  /* 0x0000000b000b7308 */ /* 0x000ee20000002400 */
[C---:B------:R-:W-:Y:S09]  /*154b0*/  HMMA.16816.F32 R24, R124.reuse, R130, R24 ;  /* 0x000000827c18723c */ /* 0x040ff20000001818 */
[----:B------:R-:W1:Y:S01]  /*154c0*/  MUFU.TANH R238, R12 ;  /* 0x0000000c00ee7308 */ /* 0x000e620000002400 */
[C---:B------:R-:W-:Y:S03]  /*154d0*/  HMMA.16816.F32 R28, R124.reuse, R4, R28 ;  /* 0x000000047c1c723c */ /* 0x040fe6000000181c */
[-C--:B------:R-:W-:Y:S06]  /*154e0*/  FMUL.FTZ R20, R20, R3.reuse ;  /* 0x0000000314147220 */ /* 0x080fec0000410000 */
[----:B------:R-:W1:Y:S01]  /*154f0*/  MUFU.TANH R246, R14 ;  /* 0x0000000e00f67308 */ /* 0x000e620000002400 */
[-C--:B------:R-:W-:Y:S01]  /*15500*/  FMUL.FTZ R21, R21, R3.reuse ;  /* 0x0000000315157220 */ /* 0x080fe20000410000 */
[-C--:B------:R-:W-:Y:S01]  /*15510*/  FMUL.FTZ R22, R22, R3.reuse ;  /* 0x0000000316167220 */ /* 0x080fe20000410000 */
[-C--:B------:R-:W-:Y:S01]  /*15520*/  FMUL.FTZ R23, R23, R3.reuse ;  /* 0x0000000317177220 */ /* 0x080fe20000410000 */
[C---:B------:R-:W-:Y:S01]  /*15530*/  HMMA.16816.F32 R32, R124.reuse, R6, R32 ;  /* 0x000000067c20723c */ /* 0x040fe20000001820 */
[----:B------:R-:W2:Y:S02]  /*15540*/  LDSM.16.M88.4 R4, [R133+0x8000] ;  /* 0x008000008504783b */ /* 0x000ea40000000200 */
        /* <DEDUP_REMOVED lines=17> */
[C---:B--2---:R-:W-:Y:S09]  /*15660*/  HMMA.16816.F32 R36, R124.reuse, R4, R36 ;  /* 0x000000047c24723c */ /* 0x044ff20000001824 */
[----:B------:R-:W2:Y:S01]  /*15670*/  MUFU.TANH R230, R22 ;  /* 0x0000001600e67308 */ /* 0x000ea20000002400 */
[C---:B------:R-:W-:Y:S01]  /*15680*/  HMMA.16816.F32 R40, R124.reuse, R6, R40 ;  /* 0x000000067c28723c */ /* 0x040fe20000001828 */
[----:B------:R-:W5:Y:S08]  /*15690*/  LDSM.16.M88.4 R4, [R133+0x8400] ;  /* 0x008400008504783b */ /* 0x000f700000000200 */
        /* <DEDUP_REMOVED lines=32> */
[C---:B------:R-:W-:Y:S09]  /*158a0*/  HMMA.16816.F32 R56, R124.reuse, R6, R56 ;  /* 0x000000067c38723c */ /* 0x040ff20000001838 */
[----:B------:R-:W1:Y:S01]  /*158b0*/  MUFU.TANH R206, R35 ;  /* 0x0000002300ce7308 */ /* 0x000e620000002400 */
[----:B------:R-:W5:Y:S01]  /*158c0*/  LDSM.16.M88.4 R4, [R133+0x8c00] ;  /* 0x008c00008504783b */ /* 0x000f620000000200 */
[----:B------:R-:W-:Y:S08]  /*158d0*/  DEPBAR.LE SB0, 0x0 ;  /* 0x000080000000791a */ /* 0x000ff00000000000 */
        /* <DEDUP_REMOVED lines=8> */
[-C--:B----4-:R-:W-:Y:S01]  /*15960*/  FMUL.FTZ R17, R58, R3.reuse ;  /* 0x000000033a117220 */ /* 0x090fe20000410000 */
[-C--:B------:R-:W-:Y:S07]  /*15970*/  FMUL.FTZ R59, R59, R3.reuse ;  /* 0x000000033b3b7220 */ /* 0x080fee0000410000 */
[----:B------:R-:W4:Y:S10]  /*15980*/  MUFU.TANH R164, R54 ;  /* 0x0000003600a47308 */ /* 0x000f340000002400 */
[----:B------:R3:W1:Y:S10]  /*15990*/  MUFU.TANH R165, R55 ;  /* 0x0000003700a57308 */ /* 0x0006740000002400 */
[----:B------:R1:W1:Y:S01]  /*159a0*/  MUFU.TANH R188, R37 ;  /* 0x0000002500bc7308 */ /* 0x0002620000002400 */
[C---:B-----5:R-:W-:Y:S05]  /*159b0*/  HMMA.16816.F32 R60, R124.reuse, R4, R60 ;  /* 0x000000047c3c723c */ /* 0x060fea000000183c */
[-C--:B------:R-:W-:Y:S04]  /*159c0*/  FMUL.FTZ R5, R57, R3.reuse ;  /* 0x0000000339057220 */ /* 0x080fe80000410000 */
[----:B------:R1:W1:Y:S01]  /*159d0*/  MUFU.TANH R194, R38 ;  /* 0x0000002600c27308 */ /* 0x0002620000002400 */
[----:B------:R-:W-:Y:S09]  /*159e0*/  HMMA.16816.F32 R64, R124, R6, R64 ;  /* 0x000000067c40723c */ /* 0x000ff20000001840 */
[----:B------:R1:W1:Y:S01]  /*159f0*/  MUFU.TANH R192, R39 ;  /* 0x0000002700c07308 */ /* 0x0002620000002400 */
[-C--:B------:R-:W-:Y:S01]  /*15a00*/  FMUL.FTZ R2, R60, R3.reuse ;  /* 0x000000033c027220 */ /* 0x080fe20000410000 */
[-C--:B------:R-:W-:Y:S01]  /*15a10*/  FMUL.FTZ R56, R62, R3.reuse ;  /* 0x000000033e387220 */ /* 0x080fe20000410000 */
[-C--:B---3--:R-:W-:Y:S01]  /*15a20*/  FMUL.FTZ R55, R63, R3.reuse ;  /* 0x000000033f377220 */ /* 0x088fe20000410000 */
[-C--:B------:R-:W-:Y:S06]  /*15a30*/  FMUL.FTZ R61, R61, R3.reuse ;  /* 0x000000033d3d7220 */ /* 0x080fec0000410000 */
[----:B------:R3:W1:Y:S01]  /*15a40*/  MUFU.TANH R186, R40 ;  /* 0x0000002800ba7308 */ /* 0x0006620000002400 */
[-C--:B------:R-:W-:Y:S01]  /*15a50*/  FMUL.FTZ R130, R64, R3.reuse ;  /* 0x0000000340827220 */ /* 0x080fe20000410000 */
[-C--:B------:R-:W-:Y:S01]  /*15a60*/  FMUL.FTZ R54, R66, R3.reuse ;  /* 0x0000000342367220 */ /* 0x080fe20000410000 */
[-C--:B------:R-:W-:Y:S01]  /*15a70*/  FMUL.FTZ R53, R67, R3.reuse ;  /* 0x0000000343357220 */ /* 0x080fe20000410000 */
[----:B------:R-:W-:Y:S06]  /*15a80*/  FMUL.FTZ R65, R65, R3 ;  /* 0x0000000341417220 */ /* 0x000fec0000410000 */
[----:B------:R3:W1:Y:S10]  /*15a90*/  MUFU.TANH R184, R41 ;  /* 0x0000002900b87308 */ /* 0x0006740000002400 */
        /* <DEDUP_REMOVED lines=40> */
[----:B------:R-:W3:Y:S06]  /*15d20*/  LD.E.64 R22, desc[UR4][R120.64+0x38] ;  /* 0x0000380478167980 */ /* 0x000eec000c101b00 */
[----:B------:R-:W4:Y:S01]  /*15d30*/  LD.E.64 R24, desc[UR4][R120.64+0x20] ;  /* 0x0000200478187980 */ /* 0x000f22000c101b00 */
[-C--:B--2---:R-:W-:Y:S02]  /*15d40*/  IABS R8, R19.reuse ;  /* 0x0000001300087213 */ /* 0x084fe40000000000 */
[-C--:B------:R-:W-:Y:S02]  /*15d50*/  IABS R7, R19.reuse ;  /* 0x0000001300077213 */ /* 0x080fe40000000000 */
[----:B------:R-:W2:Y:S01]  /*15d60*/  I2F.RP R4, R8 ;  /* 0x0000000800047306 */ /* 0x000ea20000209400 */
[-C--:B------:R-:W-:Y:S02]  /*15d70*/  LOP3.LUT R12, R12, R19.reuse, RZ, 0x3c, !PT ;  /* 0x000000130c0c7212 */ /* 0x080fe400078e3cff */
        /* <DEDUP_REMOVED lines=14> */
[----:B------:R-:W-:Y:S01]  /*15e60*/  ISETP.GT.U32.AND P6, PT, R8, R6, PT ;  /* 0x000000060800720c */ /* 0x000fe20003fc4070 */
[----:B------:R-:W-:Y:S01]  /*15e70*/  IMAD R3, R14, R7, R3 ;  /* 0x000000070e037224 */ /* 0x000fe200078e0203 */
[----:B------:R-:W-:Y:S04]  /*15e80*/  LOP3.LUT R7, RZ, R19, RZ, 0x33, !PT ;  /* 0x00000013ff077212 */ /* 0x000fe800078e33ff */
[----:B------:R-:W-:Y:S07]  /*15e90*/  ISETP.GT.U32.AND P4, PT, R8, R3, PT ;  /* 0x000000030800720c */ /* 0x000fee0003f84070 */
[----:B------:R-:W-:Y:S02]  /*15ea0*/  @!P6 IMAD.IADD R6, R6, 0x1, -R8 ;  /* 0x000000010606e824 */ /* 0x000fe400078e0a08 */
[----:B------:R-:W-:Y:S03]  /*15eb0*/  @!P6 VIADD R10, R10, 0x1 ;  /* 0x000000010a0ae836 */ /* 0x000fe60000000000 */
[-C--:B------:R-:W-:Y:S01]  /*15ec0*/  ISETP.GE.U32.AND P5, PT, R6, R8.reuse, PT ;  /* 0x000000080600720c */ /* 0x080fe20003fa6070 */
[----:B------:R-:W-:Y:S01]  /*15ed0*/  @!P4 VIADD R14, R14, 0x1 ;  /* 0x000000010e0ec836 */ /* 0x000fe20000000000 */
[-C--:B------:R-:W-:Y:S02]  /*15ee0*/  @!P4 IADD3 R3, PT, PT, R3, -R8.reuse, RZ ;  /* 0x800000080303c210 */ /* 0x080fe40007ffe0ff */
[----:B------:R-:W-:Y:S02]  /*15ef0*/  ISETP.GE.AND P4, PT, R12, RZ, PT ;  /* 0x000000ff0c00720c */ /* 0x000fe40003f86270 */
[----:B------:R-:W-:Y:S07]  /*15f00*/  ISETP.GE.U32.AND P6, PT, R3, R8, PT ;  /* 0x000000080300720c */ /* 0x000fee0003fc6070 */
[----:B------:R-:W-:Y:S02]  /*15f10*/  @P5 IADD3 R10, PT, PT, R10, 0x1, RZ ;  /* 0x000000010a0a5810 */ /* 0x000fe40007ffe0ff */
[----:B------:R-:W-:Y:S03]  /*15f20*/  ISETP.GE.AND P5, PT, R4, RZ, PT ;  /* 0x000000ff0400720c */ /* 0x000fe60003fa6270 */
[----:B------:R-:W-:Y:S02]  /*15f30*/  @!P4 IMAD.MOV R10, RZ, RZ, -R10 ;  /* 0x000000ffff0ac224 */ /* 0x000fe400078e0a0a */
[----:B------:R-:W-:Y:S01]  /*15f40*/  @P6 VIADD R14, R14, 0x1 ;  /* 0x000000010e0e6836 */ /* 0x000fe20000000000 */
[----:B------:R-:W-:Y:S04]  /*15f50*/  ISETP.NE.AND P6, PT, R19, RZ, PT ;  /* 0x000000ff1300720c */ /* 0x000fe80003fc5270 */
[----:B------:R-:W-:Y:S03]  /*15f60*/  SEL R21, R7, R10, !P6 ;  /* 0x0000000a07157207 */ /* 0x000fe60007000000 */
[----:B------:R-:W-:Y:S02]  /*15f70*/  @!P5 IADD3 R14, PT, PT, -R14, RZ, RZ ;  /* 0x000000ff0e0ed210 */ /* 0x000fe40007ffe1ff */
[----:B------:R-:W-:Y:S02]  /*15f80*/  LEA R28, P5, R21, R156, 0x2 ;  /* 0x0000009c151c7211 */ /* 0x000fe400078a10ff */
        /* <DEDUP_REMOVED lines=21> */
.L_x_3676:
[----:B------:R-:W-:Y:S05]  /*160e0*/  BSYNC.RECONVERGENT B0 ;  /* 0x0000000000007941 */ /* 0x000fea0003800200 */
.L_x_3675:
        /* <DEDUP_REMOVED lines=72> */
.L_x_3674:
[----:B------:R-:W-:Y:S05]  /*16570*/  BSYNC.RECONVERGENT B1 ;  /* 0x0000000000017941 */ /* 0x000fea0003800200 */
.L_x_3673:
[----:B------:R-:W2:Y:S01]  /*16580*/  LD.E R52, desc[UR4][R120.64+0xdc] ;  /* 0x0000dc0478347980 */ /* 0x000ea2000c101900 */
[----:B------:R-:W-:Y:S02]  /*16590*/  IABS R3, R160 ;  /* 0x000000a000037213 */ /* 0x000fe40000000000 */
[C---:B------:R-:W-:Y:S01]  /*165a0*/  IADD3 R4, PT, PT, R160.reuse, -0x1, RZ ;  /* 0xffffffffa0047810 */ /* 0x040fe20007ffe0ff */
[----:B---3--:R-:W-:Y:S01]  /*165b0*/  LDSM.16.MT88.4 R20, [R132+0x9000] ;  /* 0x009000008414783b */ /* 0x008fe20000004200 */
[----:B------:R-:W-:Y:S02]  /*165c0*/  I2FP.F32.S32 R3, R3 ;  /* 0x0000000300037245 */ /* 0x000fe40000201400 */
[C---:B------:R-:W-:Y:S02]  /*165d0*/  IADD3 R6, PT, PT, R160.reuse, -0x8, RZ ;  /* 0xfffffff8a0067810 */ /* 0x040fe40007ffe0ff */
[----:B------:R-:W-:Y:S01]  /*165e0*/  IADD3 R8, PT, PT, R160, -0x9, RZ ;  /* 0xfffffff7a0087810 */ /* 0x000fe20007ffe0ff */
[----:B------:R-:W-:Y:S01]  /*165f0*/  FFMA.FTZ R173, -R0, R3, R173 ;  /* 0x0000000300ad7223 */ /* 0x000fe200000101ad */
[C---:B------:R-:W-:Y:S01]  /*16600*/  IADD3 R3, PT, PT, R160.reuse, -0x10, RZ ;  /* 0xfffffff0a0037810 */ /* 0x040fe20007ffe0ff */
[----:B------:R-:W-:Y:S01]  /*16610*/  LDSM.16.MT88.4 R28, [R134+0xb000] ;  /* 0x00b00000861c783b */ /* 0x000fe20000004200 */
[----:B------:R-:W-:Y:S02]  /*16620*/  IABS R4, R4 ;  /* 0x0000000400047213 */ /* 0x000fe40000000000 */
[----:B------:R-:W-:Y:S02]  /*16630*/  IABS R6, R6 ;  /* 0x0000000600067213 */ /* 0x000fe40000000000 */
[----:B------:R-:W-:Y:S02]  /*16640*/  IABS R8, R8 ;  /* 0x0000000800087213 */ /* 0x000fe40000000000 */
[----:B------:R-:W-:Y:S01]  /*16650*/  IABS R3, R3 ;  /* 0x0000000300037213 */ /* 0x000fe20000000000 */
[----:B-1----:R-:W-:Y:S01]  /*16660*/  LDSM.16.MT88.4 R36, [R132+0xb000] ;  /* 0x00b000008424783b */ /* 0x002fe20000004200 */
[----:B------:R-:W-:Y:S02]  /*16670*/  I2FP.F32.S32 R4, R4 ;  /* 0x0000000400047245 */ /* 0x000fe40000201400 */
[----:B------:R-:W-:Y:S02]  /*16680*/  I2FP.F32.S32 R6, R6 ;  /* 0x0000000600067245 */ /* 0x000fe40000201400 */
[----:B------:R-:W-:Y:S01]  /*16690*/  IADD3 R10, PT, PT, R160, -0x19, RZ ;  /* 0xffffffe7a00a7810 */ /* 0x000fe20007ffe0ff */
[C---:B------:R-:W-:Y:S01]  /*166a0*/  FFMA.FTZ R175, -R0.reuse, R4, R175 ;  /* 0x0000000400af7223 */ /* 0x040fe200000101af */
[----:B------:R-:W-:Y:S01]  /*166b0*/  I2FP.F32.S32 R8, R8 ;  /* 0x0000000800087245 */ /* 0x000fe20000201400 */
[CC--:B------:R-:W-:Y:S01]  /*166c0*/  FFMA.FTZ R179, -R0.reuse, R6.reuse, R179 ;  /* 0x0000000600b37223 */ /* 0x0c0fe200000101b3 */
[----:B------:R-:W-:Y:S01]  /*166d0*/  I2FP.F32.S32 R3, R3 ;  /* 0x0000000300037245 */ /* 0x000fe20000201400 */
[C---:B------:R-:W-:Y:S01]  /*166e0*/  FFMA.FTZ R4, -R0.reuse, R6, R169 ;  /* 0x0000000600047223 */ /* 0x040fe200000101a9 */
[----:B------:R-:W-:Y:S01]  /*166f0*/  IABS R10, R10 ;  /* 0x0000000a000a7213 */ /* 0x000fe20000000000 */
[CC--:B------:R-:W-:Y:S01]  /*16700*/  FFMA.FTZ R11, -R0.reuse, R8.reuse, R11 ;  /* 0x00000008000b7223 */ /* 0x0c0fe2000001010b */
[----:B------:R-:W-:Y:S01]  /*16710*/  FFMA.FTZ R6, -R0, R8, R171 ;  /* 0x0000000800067223 */ /* 0x000fe200000101ab */
[----:B------:R-:W-:Y:S01]  /*16720*/  IADD3 R12, PT, PT, R160, -0x11, RZ ;  /* 0xffffffefa00c7810 */ /* 0x000fe20007ffe0ff */
[CC--:B------:R-:W-:Y:S01]  /*16730*/  FFMA.FTZ R8, -R0.reuse, R3.reuse, R177 ;  /* 0x0000000300087223 */ /* 0x0c0fe200000101b1 */
[----:B------:R-:W-:Y:S01]  /*16740*/  FFMA.FTZ R246, -R0, R3, R246 ;  /* 0x0000000300f67223 */ /* 0x000fe200000101f6 */
[----:B------:R-:W-:Y:S01]  /*16750*/  I2FP.F32.S32 R3, R10 ;  /* 0x0000000a00037245 */ /* 0x000fe20000201400 */
[----:B------:R-:W-:Y:S01]  /*16760*/  LDSM.16.MT88.4 R44, [R134+0xd000] ;  /* 0x00d00000862c783b */ /* 0x000fe20000004200 */
[----:B------:R-:W-:Y:S02]  /*16770*/  IABS R12, R12 ;  /* 0x0000000c000c7213 */ /* 0x000fe40000000000 */
[----:B------:R-:W-:Y:S01]  /*16780*/  IADD3 R7, PT, PT, R160, -0x18, RZ ;  /* 0xffffffe8a0077810 */ /* 0x000fe20007ffe0ff */
[CC--:B------:R-:W-:Y:S01]  /*16790*/  FFMA.FTZ R240, -R0.reuse, R3.reuse, R240 ;  /* 0x0000000300f07223 */ /* 0x0c0fe200000101f0 */
[----:B------:R-:W-:Y:S01]  /*167a0*/  FFMA.FTZ R236, -R0, R3, R236 ;  /* 0x0000000300ec7223 */ /* 0x000fe200000101ec */
[----:B------:R-:W-:Y:S02]  /*167b0*/  I2FP.F32.S32 R12, R12 ;  /* 0x0000000c000c7245 */ /* 0x000fe40000201400 */
[----:B------:R-:W-:Y:S01]  /*167c0*/  IADD3 R3, PT, PT, R160, -0x21, RZ ;  /* 0xffffffdfa0037810 */ /* 0x000fe20007ffe0ff */
[----:B------:R-:W-:Y:S01]  /*167d0*/  LDSM.16.MT88.4 R64, [R132+0xd000] ;  /* 0x00d000008440783b */ /* 0x000fe20000004200 */
[----:B------:R-:W-:Y:S01]  /*167e0*/  IABS R7, R7 ;  /* 0x0000000700077213 */ /* 0x000fe20000000000 */
[CC--:B------:R-:W-:Y:S01]  /*167f0*/  FFMA.FTZ R10, -R0.reuse, R12.reuse, R9 ;  /* 0x0000000c000a7223 */ /* 0x0c0fe20000010109 */
[----:B------:R-:W-:Y:S01]  /*16800*/  IABS R3, R3 ;  /* 0x0000000300037213 */ /* 0x000fe20000000000 */
[----:B------:R-:W-:Y:S01]  /*16810*/  FFMA.FTZ R244, -R0, R12, R244 ;  /* 0x0000000c00f47223 */ /* 0x000fe200000101f4 */
[C---:B------:R-:W-:Y:S02]  /*16820*/  IADD3 R12, PT, PT, R160.reuse, -0x30, RZ ;  /* 0xffffffd0a00c7810 */ /* 0x040fe40007ffe0ff */
[----:B------:R-:W-:Y:S02]  /*16830*/  I2FP.F32.S32 R3, R3 ;  /* 0x0000000300037245 */ /* 0x000fe40000201400 */
[----:B------:R-:W-:Y:S02]  /*16840*/  IABS R12, R12 ;  /* 0x0000000c000c7213 */ /* 0x000fe40000000000 */
[----:B------:R-:W-:Y:S01]  /*16850*/  IADD3 R9, PT, PT, R160, -0x28, RZ ;  /* 0xffffffd8a0097810 */ /* 0x000fe20007ffe0ff */
[CC--:B------:R-:W-:Y:S01]  /*16860*/  FFMA.FTZ R232, -R0.reuse, R3.reuse, R232 ;  /* 0x0000000300e87223 */ /* 0x0c0fe200000101e8 */
[C---:B------:R-:W-:Y:S01]  /*16870*/  FFMA.FTZ R228, -R0.reuse, R3, R228 ;  /* 0x0000000300e47223 */ /* 0x040fe200000101e4 */
[----:B------:R-:W-:Y:S02]  /*16880*/  I2FP.F32.S32 R3, R12 ;  /* 0x0000000c00037245 */ /* 0x000fe40000201400 */
[----:B------:R-:W-:Y:S02]  /*16890*/  IABS R9, R9 ;  /* 0x0000000900097213 */ /* 0x000fe40000000000 */
[----:B------:R-:W-:Y:S01]  /*168a0*/  I2FP.F32.S32 R7, R7 ;  /* 0x0000000700077245 */ /* 0x000fe20000201400 */
[CC--:B------:R-:W-:Y:S01]  /*168b0*/  FFMA.FTZ R218, -R0.reuse, R3.reuse, R218 ;  /* 0x0000000300da7223 */ /* 0x0c0fe200000101da */
[----:B------:R-:W-:Y:S01]  /*168c0*/  FFMA.FTZ R214, -R0, R3, R214 ;  /* 0x0000000300d67223 */ /* 0x000fe200000101d6 */
[----:B------:R-:W-:Y:S02]  /*168d0*/  IADD3 R3, PT, PT, R160, -0x38, RZ ;  /* 0xffffffc8a0037810 */ /* 0x000fe40007ffe0ff */
[----:B------:R-:W-:Y:S01]  /*168e0*/  I2FP.F32.S32 R9, R9 ;  /* 0x0000000900097245 */ /* 0x000fe20000201400 */
[C---:B------:R-:W-:Y:S01]  /*168f0*/  FFMA.FTZ R242, -R0.reuse, R7, R242 ;  /* 0x0000000700f27223 */ /* 0x040fe200000101f2 */
[----:B------:R-:W-:Y:S01]  /*16900*/  IABS R3, R3 ;  /* 0x0000000300037213 */ /* 0x000fe20000000000 */
[----:B------:R-:W-:Y:S01]  /*16910*/  FFMA.FTZ R238, -R0, R7, R238 ;  /* 0x0000000700ee7223 */ /* 0x000fe200000101ee */
[----:B------:R-:W-:Y:S01]  /*16920*/  IADD3 R12, PT, PT, R160, -0x41, RZ ;  /* 0xffffffbfa00c7810 */ /* 0x000fe20007ffe0ff */
[C---:B------:R-:W-:Y:S01]  /*16930*/  FFMA.FTZ R222, -R0.reuse, R9, R222 ;  /* 0x0000000900de7223 */ /* 0x040fe200000101de */
[----:B------:R-:W-:Y:S01]  /*16940*/  I2FP.F32.S32 R3, R3 ;  /* 0x0000000300037245 */ /* 0x000fe20000201400 */
[----:B------:R-:W-:Y:S01]  /*16950*/  FFMA.FTZ R226, -R0, R9, R226 ;  /* 0x0000000900e27223 */ /* 0x000fe200000101e2 */
[----:B------:R-:W-:Y:S02]  /*16960*/  IADD3 R7, PT, PT, R160, -0x29, RZ ;  /* 0xffffffd7a0077810 */ /* 0x000fe40007ffe0ff */
[----:B------:R-:W-:Y:S01]  /*16970*/  IABS R12, R12 ;  /* 0x0000000c000c7213 */ /* 0x000fe20000000000 */
[-C--:B------:R-:W-:Y:S01]  /*16980*/  FFMA.FTZ R204, -R0, R3.reuse, R204 ;  /* 0x0000000300cc7223 */ /* 0x080fe200000101cc */
[----:B------:R-:W-:Y:S01]  /*16990*/  IADD3 R9, PT, PT, R160, -0x39, RZ ;  /* 0xffffffc7a0097810 */ /* 0x000fe20007ffe0ff */
[C---:B------:R-:W-:Y:S01]  /*169a0*/  FFMA.FTZ R208, -R0.reuse, R3, R208 ;  /* 0x0000000300d07223 */ /* 0x040fe200000101d0 */
[----:B------:R-:W-:Y:S02]  /*169b0*/  IABS R7, R7 ;  /* 0x0000000700077213 */ /* 0x000fe40000000000 */
[----:B------:R-:W-:Y:S02]  /*169c0*/  I2FP.F32.S32 R3, R12 ;  /* 0x0000000c00037245 */ /* 0x000fe40000201400 */
[----:B------:R-:W-:Y:S02]  /*169d0*/  IABS R9, R9 ;  /* 0x0000000900097213 */ /* 0x000fe40000000000 */
[----:B------:R-:W-:Y:S01]  /*169e0*/  I2FP.F32.S32 R7, R7 ;  /* 0x0000000700077245 */ /* 0x000fe20000201400 */
[C---:B------:R-:W-:Y:S01]  /*169f0*/  FFMA.FTZ R198, -R0.reuse, R3, R198 ;  /* 0x0000000300c67223 */ /* 0x040fe200000101c6 */
[----:B------:R-:W-:Y:S01]  /*16a00*/  I2FP.F32.S32 R9, R9 ;  /* 0x0000000900097245 */ /* 0x000fe20000201400 */
[----:B------:R-:W-:Y:S01]  /*16a10*/  FFMA.FTZ R192, -R0, R3, R192 ;  /* 0x0000000300c07223 */ /* 0x000fe200000101c0 */
[----:B------:R-:W-:Y:S01]  /*16a20*/  IADD3 R3, PT, PT, R160, -0x49, RZ ;  /* 0xffffffb7a0037810 */ /* 0x000fe20007ffe0ff */
[CC--:B------:R-:W-:Y:S01]  /*16a30*/  FFMA.FTZ R220, -R0.reuse, R7.reuse, R220 ;  /* 0x0000000700dc7223 */ /* 0x0c0fe200000101dc */
[----:B------:R-:W-:Y:S01]  /*16a40*/  FFMA.FTZ R224, -R0, R7, R224 ;  /* 0x0000000700e07223 */ /* 0x000fe200000101e0 */
[----:B------:R-:W-:Y:S01]  /*16a50*/  IADD3 R7, PT, PT, R160, -0x40, RZ ;  /* 0xffffffc0a0077810 */ /* 0x000fe20007ffe0ff */
[CC--:B------:R-:W-:Y:S01]  /*16a60*/  FFMA.FTZ R202, -R0.reuse, R9.reuse, R202 ;  /* 0x0000000900ca7223 */ /* 0x0c0fe200000101ca */
[----:B------:R-:W-:Y:S01]  /*16a70*/  FFMA.FTZ R206, -R0, R9, R206 ;  /* 0x0000000900ce7223 */ /* 0x000fe200000101ce */
[----:B------:R-:W-:Y:S02]  /*16a80*/  IABS R3, R3 ;  /* 0x0000000300037213 */ /* 0x000fe40000000000 */
[C---:B------:R-:W-:Y:S02]  /*16a90*/  IADD3 R9, PT, PT, R160.reuse, -0x50, RZ ;  /* 0xffffffb0a0097810 */ /* 0x040fe40007ffe0ff */
[----:B------:R-:W-:Y:S02]  /*16aa0*/  IABS R7, R7 ;  /* 0x0000000700077213 */ /* 0x000fe40000000000 */
[----:B------:R-:W-:Y:S02]  /*16ab0*/  IADD3 R12, PT, PT, R160, -0x58, RZ ;  /* 0xffffffa8a00c7810 */ /* 0x000fe40007ffe0ff */
[----:B------:R-:W-:Y:S02]  /*16ac0*/  I2FP.F32.S32 R3, R3 ;  /* 0x0000000300037245 */ /* 0x000fe40000201400 */
[----:B------:R-:W-:Y:S02]  /*16ad0*/  IABS R9, R9 ;  /* 0x0000000900097213 */ /* 0x000fe40000000000 */
[----:B------:R-:W-:Y:S01]  /*16ae0*/  I2FP.F32.S32 R7, R7 ;  /* 0x0000000700077245 */ /* 0x000fe20000201400 */
[CC--:B------:R-:W-:Y:S01]  /*16af0*/  FFMA.FTZ R188, -R0.reuse, R3.reuse, R188 ;  /* 0x0000000300bc7223 */ /* 0x0c0fe200000101bc */
[----:B------:R-:W-:Y:S01]  /*16b00*/  IABS R12, R12 ;  /* 0x0000000c000c7213 */ /* 0x000fe20000000000 */
[C---:B------:R-:W-:Y:S01]  /*16b10*/  FFMA.FTZ R180, -R0.reuse, R3, R180 ;  /* 0x0000000300b47223 */ /* 0x040fe200000101b4 */
[----:B------:R-:W-:Y:S01]  /*16b20*/  I2FP.F32.S32 R9, R9 ;  /* 0x0000000900097245 */ /* 0x000fe20000201400 */
[CC--:B------:R-:W-:Y:S01]  /*16b30*/  FFMA.FTZ R194, -R0.reuse, R7.reuse, R194 ;  /* 0x0000000700c27223 */ /* 0x0c0fe200000101c2 */
[----:B------:R-:W-:Y:S01]  /*16b40*/  I2FP.F32.S32 R3, R12 ;  /* 0x0000000c00037245 */ /* 0x000fe20000201400 */
[----:B------:R-:W-:Y:S01]  /*16b50*/  FFMA.FTZ R200, -R0, R7, R200 ;  /* 0x0000000700c87223 */ /* 0x000fe200000101c8 */
[----:B------:R-:W-:Y:S01]  /*16b60*/  IADD3 R12, PT, PT, R160, -0x69, RZ ;  /* 0xffffff97a00c7810 */ /* 0x000fe20007ffe0ff */
[-C--:B------:R-:W-:Y:S01]  /*16b70*/  FFMA.FTZ R186, -R0, R9.reuse, R186 ;  /* 0x0000000900ba7223 */ /* 0x080fe200000101ba */
[----:B------:R-:W-:Y:S01]  /*16b80*/  IADD3 R7, PT, PT, R160, -0x51, RZ ;  /* 0xffffffafa0077810 */ /* 0x000fe20007ffe0ff */
[C---:B------:R-:W-:Y:S01]  /*16b90*/  FFMA.FTZ R178, -R0.reuse, R9, R178 ;  /* 0x0000000900b27223 */ /* 0x040fe200000101b2 */
[----:B------:R-:W-:Y:S01]  /*16ba0*/  IABS R12, R12 ;  /* 0x0000000c000c7213 */ /* 0x000fe20000000000 */
[-C--:B------:R-:W-:Y:S01]  /*16bb0*/  FFMA.FTZ R174, -R0, R3.reuse, R174 ;  /* 0x0000000300ae7223 */ /* 0x080fe200000101ae */
[----:B------:R-:W-:Y:S01]  /*16bc0*/  IADD3 R9, PT, PT, R160, -0x59, RZ ;  /* 0xffffffa7a0097810 */ /* 0x000fe20007ffe0ff */
[----:B------:R-:W-:Y:S01]  /*16bd0*/  FFMA.FTZ R172, -R0, R3, R172 ;  /* 0x0000000300ac7223 */ /* 0x000fe200000101ac */
[C---:B------:R-:W-:Y:S02]  /*16be0*/  IADD3 R19, PT, PT, R160.reuse, -0x20, RZ ;  /* 0xffffffe0a0137810 */ /* 0x040fe40007ffe0ff */
[----:B------:R-:W-:Y:S02]  /*16bf0*/  IADD3 R14, PT, PT, R160, -0x68, RZ ;  /* 0xffffff98a00e7810 */ /* 0x000fe40007ffe0ff */
[----:B------:R-:W-:Y:S02]  /*16c00*/  IABS R7, R7 ;  /* 0x0000000700077213 */ /* 0x000fe40000000000 */
[----:B------:R-:W-:Y:S02]  /*16c10*/  I2FP.F32.S32 R12, R12 ;  /* 0x0000000c000c7245 */ /* 0x000fe40000201400 */
[----:B------:R-:W-:Y:S02]  /*16c20*/  IABS R9, R9 ;  /* 0x0000000900097213 */ /* 0x000fe40000000000 */
[----:B------:R-:W-:Y:S01]  /*16c30*/  IABS R19, R19 ;  /* 0x0000001300137213 */ /* 0x000fe20000000000 */
[C---:B------:R-:W-:Y:S01]  /*16c40*/  FFMA.FTZ R129, -R0.reuse, R12, R129 ;  /* 0x0000000c00817223 */ /* 0x040fe20000010181 */
[----:B------:R-:W-:Y:S01]  /*16c50*/  IABS R14, R14 ;  /* 0x0000000e000e7213 */ /* 0x000fe20000000000 */
[C---:B------:R-:W-:Y:S01]  /*16c60*/  FFMA.FTZ R59, -R0.reuse, R12, R59 ;  /* 0x0000000c003b7223 */ /* 0x040fe2000001013b */
[----:B------:R-:W-:Y:S02]  /*16c70*/  I2FP.F32.S32 R7, R7 ;  /* 0x0000000700077245 */ /* 0x000fe40000201400 */
[----:B------:R-:W-:Y:S02]  /*16c80*/  I2FP.F32.S32 R9, R9 ;  /* 0x0000000900097245 */ /* 0x000fe40000201400 */
[----:B------:R-:W-:Y:S01]  /*16c90*/  I2FP.F32.S32 R19, R19 ;  /* 0x0000001300137245 */ /* 0x000fe20000201400 */
[CC--:B------:R-:W-:Y:S01]  /*16ca0*/  FFMA.FTZ R184, -R0.reuse, R7.reuse, R184 ;  /* 0x0000000700b87223 */ /* 0x0c0fe200000101b8 */
[----:B------:R-:W-:Y:S01]  /*16cb0*/  I2FP.F32.S32 R14, R14 ;  /* 0x0000000e000e7245 */ /* 0x000fe20000201400 */
[C---:B------:R-:W-:Y:S01]  /*16cc0*/  FFMA.FTZ R176, -R0.reuse, R7, R176 ;  /* 0x0000000700b07223 */ /* 0x040fe200000101b0 */
[----:B------:R-:W-:Y:S01]  /*16cd0*/  FMNMX3.FTZ R12, R123, R173, R175, !PT ;  /* 0x000000ad7b0c7276 */ /* 0x000fe200078100af */
[----:B------:R-:W-:Y:S01]  /*16ce0*/  FFMA.FTZ R234, -R0, R19, R234 ;  /* 0x0000001300ea7223 */ /* 0x000fe200000101ea */
[----:B------:R-:W-:Y:S01]  /*16cf0*/  IADD3 R7, PT, PT, R160, -0x60, RZ ;  /* 0xffffffa0a0077810 */ /* 0x000fe20007ffe0ff */
[CC--:B------:R-:W-:Y:S01]  /*16d00*/  FFMA.FTZ R170, -R0.reuse, R9.reuse, R170 ;  /* 0x0000000900aa7223 */ /* 0x0c0fe200000101aa */
[C---:B------:R-:W-:Y:S01]  /*16d10*/  FFMA.FTZ R167, -R0.reuse, R9, R167 ;  /* 0x0000000900a77223 */ /* 0x040fe200000101a7 */
[C---:B------:R-:W-:Y:S01]  /*16d20*/  FFMA.FTZ R230, -R0.reuse, R19, R230 ;  /* 0x0000001300e67223 */ /* 0x040fe200000101e6 */
[-C--:B------:R-:W-:Y:S01]  /*16d30*/  FFMA.FTZ R126, -R0, R14.reuse, R13 ;  /* 0x0000000e007e7223 */ /* 0x080fe2000001010d */
[----:B------:R-:W-:Y:S01]  /*16d40*/  FMNMX3.FTZ R9, R12, R179, R11, !PT ;  /* 0x000000b30c097276 */ /* 0x000fe2000781000b */
[----:B------:R-:W-:Y:S01]  /*16d50*/  FFMA.FTZ R143, -R0, R14, R17 ;  /* 0x0000000e008f7223 */ /* 0x000fe20000010111 */
[----:B------:R-:W-:Y:S02]  /*16d60*/  IADD3 R19, PT, PT, R160, -0x31, RZ ;  /* 0xffffffcfa0137810 */ /* 0x000fe40007ffe0ff */
[----:B------:R-:W-:Y:S02]  /*16d70*/  FMNMX3.FTZ R13, R122, R4, R6, !PT ;  /* 0x000000047a0d7276 */ /* 0x000fe40007810006 */
[----:B------:R-:W-:Y:S02]  /*16d80*/  IABS R7, R7 ;  /* 0x0000000700077213 */ /* 0x000fe40000000000 */
[----:B------:R-:W-:Y:S02]  /*16d90*/  IABS R19, R19 ;  /* 0x0000001300137213 */ /* 0x000fe40000000000 */
[----:B------:R-:W-:Y:S02]  /*16da0*/  FMNMX3.FTZ R9, R9, R246, R244, !PT ;  /* 0x000000f609097276 */ /* 0x000fe400078100f4 */
[----:B------:R-:W-:Y:S02]  /*16db0*/  FMNMX3.FTZ R13, R13, R8, R10, !PT ;  /* 0x000000080d0d7276 */ /* 0x000fe4000781000a */
[----:B------:R-:W-:Y:S02]  /*16dc0*/  I2FP.F32.S32 R7, R7 ;  /* 0x0000000700077245 */ /* 0x000fe40000201400 */
[----:B------:R-:W-:Y:S02]  /*16dd0*/  I2FP.F32.S32 R19, R19 ;  /* 0x0000001300137245 */ /* 0x000fe40000201400 */
[----:B------:R-:W-:Y:S01]  /*16de0*/  IADD3 R3, PT, PT, R160, -0x61, RZ ;  /* 0xffffff9fa0037810 */ /* 0x000fe20007ffe0ff */
[CC--:B------:R-:W-:Y:S01]  /*16df0*/  FFMA.FTZ R164, -R0.reuse, R7.reuse, R164 ;  /* 0x0000000700a47223 */ /* 0x0c0fe200000101a4 */
[----:B------:R-:W-:Y:S01]  /*16e00*/  FMNMX3.FTZ R9, R9, R242, R240, !PT ;  /* 0x000000f209097276 */ /* 0x000fe200078100f0 */
[C---:B------:R-:W-:Y:S01]  /*16e10*/  FFMA.FTZ R168, -R0.reuse, R7, R168 ;  /* 0x0000000700a87223 */ /* 0x040fe200000101a8 */
[----:B------:R-:W-:Y:S01]  /*16e20*/  FMNMX3.FTZ R13, R13, R238, R236, !PT ;  /* 0x000000ee0d0d7276 */ /* 0x000fe200078100ec */
[-C--:B------:R-:W-:Y:S01]  /*16e30*/  FFMA.FTZ R216, -R0, R19.reuse, R216 ;  /* 0x0000001300d87223 */ /* 0x080fe200000101d8 */
[----:B------:R-:W-:Y:S01]  /*16e40*/  IADD3 R7, PT, PT, R160, -0x71, RZ ;  /* 0xffffff8fa0077810 */ /* 0x000fe20007ffe0ff */
[----:B------:R-:W-:Y:S01]  /*16e50*/  FFMA.FTZ R210, -R0, R19, R210 ;  /* 0x0000001300d27223 */ /* 0x000fe200000101d2 */
[----:B------:R-:W-:Y:S02]  /*16e60*/  IABS R3, R3 ;  /* 0x0000000300037213 */ /* 0x000fe40000000000 */
[----:B------:R-:W-:Y:S02]  /*16e70*/  FMNMX3.FTZ R9, R9, R230, R228, !PT ;  /* 0x000000e609097276 */ /* 0x000fe400078100e4 */
[----:B------:R-:W-:Y:S02]  /*16e80*/  FMNMX3.FTZ R13, R13, R234, R232, !PT ;  /* 0x000000ea0d0d7276 */ /* 0x000fe400078100e8 */
[----:B------:R-:W-:Y:S02]  /*16e90*/  IADD3 R19, PT, PT, R160, -0x48, RZ ;  /* 0xffffffb8a0137810 */ /* 0x000fe40007ffe0ff */
[----:B------:R-:W-:Y:S02]  /*16ea0*/  IABS R7, R7 ;  /* 0x0000000700077213 */ /* 0x000fe40000000000 */
[----:B------:R-:W-:Y:S02]  /*16eb0*/  I2FP.F32.S32 R3, R3 ;  /* 0x0000000300037245 */ /* 0x000fe40000201400 */
[----:B------:R-:W-:Y:S02]  /*16ec0*/  FMNMX3.FTZ R9, R9, R226, R224, !PT ;  /* 0x000000e209097276 */ /* 0x000fe400078100e0 */
[----:B------:R-:W-:Y:S01]  /*16ed0*/  FMNMX3.FTZ R13, R13, R222, R220, !PT ;  /* 0x000000de0d0d7276 */ /* 0x000fe200078100dc */
[C---:B------:R-:W-:Y:S01]  /*16ee0*/  FFMA.FTZ R165, -R0.reuse, R3, R165 ;  /* 0x0000000300a57223 */ /* 0x040fe200000101a5 */
[----:B------:R-:W-:Y:S01]  /*16ef0*/  IABS R19, R19 ;  /* 0x0000001300137213 */ /* 0x000fe20000000000 */
[C---:B------:R-:W-:Y:S01]  /*16f00*/  FFMA.FTZ R166, -R0.reuse, R3, R166 ;  /* 0x0000000300a67223 */ /* 0x040fe200000101a6 */
[----:B------:R-:W-:Y:S02]  /*16f10*/  I2FP.F32.S32 R7, R7 ;  /* 0x0000000700077245 */ /* 0x000fe40000201400 */
[----:B------:R-:W-:Y:S02]  /*16f20*/  FMNMX3.FTZ R9, R9, R214, R210, !PT ;  /* 0x000000d609097276 */ /* 0x000fe400078100d2 */
[----:B------:R-:W-:Y:S01]  /*16f30*/  FMNMX3.FTZ R13, R13, R218, R216, !PT ;  /* 0x000000da0d0d7276 */ /* 0x000fe200078100d8 */
[C---:B------:R-:W-:Y:S01]  /*16f40*/  FFMA.FTZ R127, -R0.reuse, R7, R5 ;  /* 0x00000007007f7223 */ /* 0x040fe20000010105 */
[----:B------:R-:W-:Y:S01]  /*16f50*/  I2FP.F32.S32 R19, R19 ;  /* 0x0000001300137245 */ /* 0x000fe20000201400 */
[----:B------:R-:W-:Y:S01]  /*16f60*/  FFMA.FTZ R55, -R0, R7, R55 ;  /* 0x0000000700377223 */ /* 0x000fe20000010137 */
[----:B------:R-:W-:Y:S02]  /*16f70*/  IADD3 R3, PT, PT, R160, -0x78, RZ ;  /* 0xffffff88a0037810 */ /* 0x000fe40007ffe0ff */
[----:B------:R-:W-:Y:S01]  /*16f80*/  FMNMX3.FTZ R9, R9, R208, R206, !PT ;  /* 0x000000d009097276 */ /* 0x000fe200078100ce */
[CC--:B------:R-:W-:Y:S01]  /*16f90*/  FFMA.FTZ R182, -R0.reuse, R19.reuse, R182 ;  /* 0x0000001300b67223 */ /* 0x0c0fe200000101b6 */
[----:B------:R-:W-:Y:S01]  /*16fa0*/  FMNMX3.FTZ R7, R13, R204, R202, !PT ;  /* 0x000000cc0d077276 */ /* 0x000fe200078100ca */
[C---:B------:R-:W-:Y:S01]  /*16fb0*/  FFMA.FTZ R190, -R0.reuse, R19, R190 ;  /* 0x0000001300be7223 */ /* 0x040fe200000101be */
[----:B------:R-:W-:Y:S02]  /*16fc0*/  IABS R3, R3 ;  /* 0x0000000300037213 */ /* 0x000fe40000000000 */
[----:B------:R-:W-:Y:S02]  /*16fd0*/  FMNMX3.FTZ R9, R9, R194, R192, !PT ;  /* 0x000000c209097276 */ /* 0x000fe400078100c0 */
[----:B------:R-:W-:Y:S02]  /*16fe0*/  FMNMX3.FTZ R7, R7, R200, R198, !PT ;  /* 0x000000c807077276 */ /* 0x000fe400078100c6 */
[----:B------:R-:W-:Y:S02]  /*16ff0*/  I2FP.F32.S32 R3, R3 ;  /* 0x0000000300037245 */ /* 0x000fe40000201400 */
[----:B------:R-:W-:Y:S02]  /*17000*/  FMNMX3.FTZ R9, R9, R182, R180, !PT ;  /* 0x000000b609097276 */ /* 0x000fe400078100b4 */
[----:B------:R-:W-:Y:S01]  /*17010*/  FMNMX3.FTZ R7, R7, R190, R188, !PT ;  /* 0x000000be07077276 */ /* 0x000fe200078100bc */
[-C--:B------:R-:W-:Y:S01]  /*17020*/  FFMA.FTZ R125, -R0, R3.reuse, R2 ;  /* 0x00000003007d7223 */ /* 0x080fe20000010102 */
[----:B------:R-:W-:Y:S01]  /*17030*/  IADD3 R17, PT, PT, R160, -0x70, RZ ;  /* 0xffffff90a0117810 */ /* 0x000fe20007ffe0ff */
[----:B------:R-:W-:Y:S01]  /*17040*/  FFMA.FTZ R54, -R0, R3, R54 ;  /* 0x0000000300367223 */ /* 0x000fe20000010136 */
[----:B------:R-:W-:Y:S02]  /*17050*/  FMNMX3.FTZ R2, R9, R178, R176, !PT ;  /* 0x000000b209027276 */ /* 0x000fe400078100b0 */
[----:B------:R-:W-:Y:S02]  /*17060*/  FMNMX3.FTZ R7, R7, R186, R184, !PT ;  /* 0x000000ba07077276 */ /* 0x000fe400078100b8 */
[----:B------:R-:W-:Y:S02]  /*17070*/  IABS R17, R17 ;  /* 0x0000001100117213 */ /* 0x000fe40000000000 */
[----:B------:R-:W-:Y:S02]  /*17080*/  IADD3 R3, PT, PT, R160, -0x79, RZ ;  /* 0xffffff87a0037810 */ /* 0x000fe40007ffe0ff */
[----:B------:R-:W-:Y:S02]  /*17090*/  FMNMX3.FTZ R2, R2, R174, R167, !PT ;  /* 0x000000ae02027276 */ /* 0x000fe400078100a7 */
        /* <DEDUP_REMOVED lines=27> */
[----:B------:R-:W-:Y:S05]  /*17250*/  IADD3 R160, PT, PT, R160, 0x80, RZ ;  /* 0x00000080a0a07810 */ /* 0x000fea0007ffe0ff */
[----:B------:R-:W1:Y:S02]  /*17260*/  SHFL.BFLY PT, R3, R14, 0x2, 0x1f ;  /* 0x0c401f000e037f89 */ /* 0x000e6400000e0000 */
[----:B-1----:R-:W-:Y:S02]  /*17270*/  FMNMX.FTZ R12, R14, R3, !PT ;  /* 0x000000030e0c7209 */ /* 0x002fe40007810000 */
[----:B------:R-:W-:Y:S04]  /*17280*/  FMNMX.FTZ R9, R7, R2, !PT ;  /* 0x0000000207097209 */ /* 0x000fe80007810000 */
[----:B------:R-:W1:Y:S08]  /*17290*/  SHFL.BFLY PT, R3, R12, 0x1, 0x1f ;  /* 0x0c201f000c037f89 */ /* 0x000e7000000e0000 */
[----:B------:R-:W3:Y:S01]  /*172a0*/  SHFL.BFLY PT, R2, R9, 0x1, 0x1f ;  /* 0x0c201f0009027f89 */ /* 0x000ee200000e0000 */
[----:B-1----:R-:W-:Y:S07]  /*172b0*/  FMNMX.FTZ R3, R12, R3, !PT ;  /* 0x000000030c037209 */ /* 0x002fee0007810000 */
[----:B------:R-:W1:Y:S01]  /*172c0*/  LDSM.16.MT88.4 R12, [R134+0x9000] ;  /* 0x00900000860c783b */ /* 0x000e620000004200 */
[----:B---3--:R-:W-:Y:S01]  /*172d0*/  FMNMX.FTZ R2, R9, R2, !PT ;  /* 0x0000000209027209 */ /* 0x008fe20007810000 */
[----:B------:R-:W-:Y:S03]  /*172e0*/  FADD.FTZ R7, -R3, R122 ;  /* 0x0000007a03077221 */ /* 0x000fe60000010100 */
[----:B------:R-:W-:Y:S01]  /*172f0*/  FSETP.NEU.FTZ.AND P0, PT, R2, -INF , PT ;  /* 0xff8000000200780b */ /* 0x000fe20003f1d000 */
[----:B--2---:R-:W-:Y:S01]  /*17300*/  FMUL.FTZ R169, R52, R2 ;  /* 0x0000000234a97220 */ /* 0x004fe20000410000 */
[----:B------:R-:W-:Y:S01]  /*17310*/  FADD.FTZ R5, -R2, R123 ;  /* 0x0000007b02057221 */ /* 0x000fe20000010100 */
[C---:B------:R-:W-:Y:S01]  /*17320*/  FMUL.FTZ R123, R52.reuse, R3 ;  /* 0x00000003347b7220 */ /* 0x040fe20000410000 */
[C---:B------:R-:W-:Y:S02]  /*17330*/  FMUL.FTZ R58, R52.reuse, R7 ;  /* 0x00000007343a7220 */ /* 0x040fe40000410000 */
[----:B------:R-:W-:Y:S01]  /*17340*/  FSEL R169, R169, RZ, P0 ;  /* 0x000000ffa9a97208 */ /* 0x000fe20000000000 */
[----:B------:R-:W-:Y:S01]  /*17350*/  FMUL.FTZ R57, R52, R5 ;  /* 0x0000000534397220 */ /* 0x000fe20000410000 */
[----:B------:R-:W-:Y:S02]  /*17360*/  FSETP.NEU.FTZ.AND P0, PT, R3, -INF , PT ;  /* 0xff8000000300780b */ /* 0x000fe40003f1d000 */
[----:B------:R-:W2:Y:S01]  /*17370*/  MUFU.EX2 R58, R58 ;  /* 0x0000003a003a7308 */ /* 0x000ea20000000800 */
[-CC-:B------:R-:W-:Y:S01]  /*17380*/  FFMA.FTZ R212, R173, R52.reuse, -R169.reuse ;  /* 0x00000034add47223 */ /* 0x180fe200000108a9 */
[----:B------:R-:W-:Y:S01]  /*17390*/  FSEL R123, R123, RZ, P0 ;  /* 0x000000ff7b7b7208 */ /* 0x000fe20000000000 */
[-CC-:B------:R-:W-:Y:S01]  /*173a0*/  FFMA.FTZ R177, R175, R52.reuse, -R169.reuse ;  /* 0x00000034afb17223 */ /* 0x180fe200000108a9 */
[-CC-:B------:R-:W-:Y:S01]  /*173b0*/  FFMA.FTZ R196, R179, R52.reuse, -R169.reuse ;  /* 0x00000034b3c47223 */ /* 0x180fe200000108a9 */
[-C--:B------:R-:W-:Y:S05]  /*173c0*/  FFMA.FTZ R171, R11, R52.reuse, -R169 ;  /* 0x000000340bab7223 */ /* 0x080fea00000108a9 */
[----:B------:R-:W3:Y:S01]  /*173d0*/  MUFU.EX2 R57, R57 ;  /* 0x0000003900397308 */ /* 0x000ee20000000800 */
[-CC-:B------:R-:W-:Y:S01]  /*173e0*/  FFMA.FTZ R122, R10, R52.reuse, -R123.reuse ;  /* 0x000000340a7a7223 */ /* 0x180fe2000001087b */
[-CC-:B------:R-:W-:Y:S01]  /*173f0*/  FFMA.FTZ R175, R6, R52.reuse, -R123.reuse ;  /* 0x0000003406af7223 */ /* 0x180fe2000001087b */
[-CC-:B------:R-:W-:Y:S01]  /*17400*/  FFMA.FTZ R173, R8, R52.reuse, -R123.reuse ;  /* 0x0000003408ad7223 */ /* 0x180fe2000001087b */
[-CC-:B------:R-:W-:Y:S06]  /*17410*/  FFMA.FTZ R179, R4, R52.reuse, -R123.reuse ;  /* 0x0000003404b37223 */ /* 0x180fec000001087b */
[----:B------:R-:W-:Y:S01]  /*17420*/  MUFU.EX2 R212, R212 ;  /* 0x000000d400d47308 */ /* 0x000fe20000000800 */
[-C--:B------:R-:W-:Y:S01]  /*17430*/  FFMA.FTZ R184, R184, R52.reuse, -R123 ;  /* 0x00000034b8b87223 */ /* 0x080fe2000001087b */
[--C-:B------:R-:W-:Y:S01]  /*17440*/  FFMA.FTZ R192, R192, R52, -R169.reuse ;  /* 0x00000034c0c07223 */ /* 0x100fe200000108a9 */
[C---:B--2---:R-:W-:Y:S07]  /*17450*/  FMUL.FTZ R5, R58.reuse, R113 ;  /* 0x000000713a057220 */ /* 0x044fee0000410000 */
[----:B------:R-:W-:Y:S01]  /*17460*/  MUFU.EX2 R175, R175 ;  /* 0x000000af00af7308 */ /* 0x000fe20000000800 */
[C---:B------:R-:W-:Y:S01]  /*17470*/  FMUL.FTZ R4, R58.reuse, R112 ;  /* 0x000000703a047220 */ /* 0x040fe20000410000 */
[C---:B------:R-:W-:Y:S01]  /*17480*/  FMUL.FTZ R9, R58.reuse, R109 ;  /* 0x0000006d3a097220 */ /* 0x040fe20000410000 */
[C---:B------:R-:W-:Y:S07]  /*17490*/  FMUL.FTZ R8, R58.reuse, R108 ;  /* 0x0000006c3a087220 */ /* 0x040fee0000410000 */
[----:B------:R-:W-:Y:S01]  /*174a0*/  MUFU.EX2 R173, R173 ;  /* 0x000000ad00ad7308 */ /* 0x000fe20000000800 */
[C---:B---3--:R-:W-:Y:S01]  /*174b0*/  FMUL.FTZ R6, R57.reuse, R114 ;  /* 0x0000007239067220 */ /* 0x048fe20000410000 */
[C---:B------:R-:W-:Y:S01]  /*174c0*/  FMUL.FTZ R7, R57.reuse, R115 ;  /* 0x0000007339077220 */ /* 0x040fe20000410000 */
[C---:B------:R-:W-:Y:S07]  /*174d0*/  FMUL.FTZ R10, R57.reuse, R110 ;  /* 0x0000006e390a7220 */ /* 0x040fee0000410000 */
[----:B------:R-:W2:Y:S01]  /*174e0*/  MUFU.EX2 R177, R177 ;  /* 0x000000b100b17308 */ /* 0x000ea20000000800 */
[C---:B------:R-:W-:Y:S01]  /*174f0*/  FMUL.FTZ R11, R57.reuse, R111 ;  /* 0x0000006f390b7220 */ /* 0x040fe20000410000 */
        /* <DEDUP_REMOVED lines=11> */
[----:B------:R-:W-:Y:S01]  /*175b0*/  FMUL.FTZ R34, R57, R86 ;  /* 0x0000005639227220 */ /* 0x000fe20000410000 */
[----:B--2---:R-:W-:Y:S01]  /*175c0*/  F2FP.F16.F32.PACK_AB R61, R177, R212 ;  /* 0x000000d4b13d723e */ /* 0x004fe200000000ff */
[C---:B------:R-:W-:Y:S07]  /*175d0*/  FMUL.FTZ R35, R57.reuse, R87 ;  /* 0x0000005739237220 */ /* 0x040fee0000410000 */
[----:B------:R-:W2:Y:S01]  /*175e0*/  MUFU.EX2 R122, R122 ;  /* 0x0000007a007a7308 */ /* 0x000ea20000000800 */
[C---:B------:R-:W-:Y:S01]  /*175f0*/  FMUL.FTZ R32, R58.reuse, R84 ;  /* 0x000000543a207220 */ /* 0x040fe20000410000 */
[C---:B------:R-:W-:Y:S01]  /*17600*/  FMUL.FTZ R33, R58.reuse, R85 ;  /* 0x000000553a217220 */ /* 0x040fe20000410000 */
[C---:B------:R-:W-:Y:S01]  /*17610*/  FMUL.FTZ R42, R57.reuse, R78 ;  /* 0x0000004e392a7220 */ /* 0x040fe20000410000 */
[----:B------:R-:W-:Y:S01]  /*17620*/  FMUL.FTZ R43, R57, R79 ;  /* 0x0000004f392b7220 */ /* 0x000fe20000410000 */
[C---:B------:R-:W-:Y:S01]  /*17630*/  FMUL.FTZ R40, R58.reuse, R76 ;  /* 0x0000004c3a287220 */ /* 0x040fe20000410000 */
[----:B---3--:R-:W-:Y:S01]  /*17640*/  F2FP.F16.F32.PACK_AB R63, R171, R196 ;  /* 0x000000c4ab3f723e */ /* 0x008fe200000000ff */
[C---:B------:R-:W-:Y:S01]  /*17650*/  FMUL.FTZ R41, R58.reuse, R77 ;  /* 0x0000004d3a297220 */ /* 0x040fe20000410000 */
[C---:B------:R-:W-:Y:S01]  /*17660*/  FMUL.FTZ R50, R57.reuse, R70 ;  /* 0x0000004639327220 */ /* 0x040fe20000410000 */
[----:B------:R-:W-:Y:S01]  /*17670*/  FMUL.FTZ R51, R57, R71 ;  /* 0x0000004739337220 */ /* 0x000fe20000410000 */
[----:B----4-:R-:W-:Y:S01]  /*17680*/  F2FP.F16.F32.PACK_AB R60, R175, R179 ;  /* 0x000000b3af3c723e */ /* 0x010fe200000000ff */
[C---:B------:R-:W-:Y:S01]  /*17690*/  FMUL.FTZ R48, R58.reuse, R68 ;  /* 0x000000443a307220 */ /* 0x040fe20000410000 */
[----:B------:R-:W-:Y:S01]  /*176a0*/  FMUL.FTZ R49, R58, R69 ;  /* 0x000000453a317220 */ /* 0x000fe20000410000 */
[-CC-:B------:R-:W-:Y:S01]  /*176b0*/  FFMA.FTZ R77, R242, R52.reuse, -R169.reuse ;  /* 0x00000034f24d7223 */ /* 0x180fe200000108a9 */
[----:B--2---:R-:W-:Y:S01]  /*176c0*/  F2FP.F16.F32.PACK_AB R62, R122, R173 ;  /* 0x000000ad7a3e723e */ /* 0x004fe200000000ff */
[----:B------:R-:W-:Y:S01]  /*176d0*/  LDSM.16.MT88.4 R68, [R132+0xdc00] ;  /* 0x00dc00008444783b */ /* 0x000fe20000004200 */
[-CC-:B------:R-:W-:Y:S01]  /*176e0*/  FFMA.FTZ R95, R59, R52.reuse, -R169.reuse ;  /* 0x000000343b5f7223 */ /* 0x180fe200000108a9 */
[-C--:B------:R-:W-:Y:S01]  /*176f0*/  FFMA.FTZ R94, R56, R52.reuse, -R169 ;  /* 0x00000034385e7223 */ /* 0x080fe200000108a9 */
[-CC-:B------:R-:W-:Y:S01]  /*17700*/  FFMA.FTZ R101, R129, R52.reuse, -R123.reuse ;  /* 0x0000003481657223 */ /* 0x180fe2000001087b */
[----:B------:R-:W-:Y:S01]  /*17710*/  MUFU.EX2 R77, R77 ;  /* 0x0000004d004d7308 */ /* 0x000fe20000000800 */
[-CC-:B------:R-:W-:Y:S01]  /*17720*/  FFMA.FTZ R102, R126, R52.reuse, -R123.reuse ;  /* 0x000000347e667223 */ /* 0x180fe2000001087b */
[C---:B-1----:R-:W-:Y:S08]  /*17730*/  HMMA.16816.F32 R4, R60.reuse, R12, R4 ;  /* 0x0000000c3c04723c */ /* 0x042ff00000001804 */
[----:B------:R-:W-:Y:S01]  /*17740*/  MUFU.EX2 R184, R184 ;  /* 0x000000b800b87308 */ /* 0x000fe20000000800 */
[-CC-:B------:R-:W-:Y:S01]  /*17750*/  FFMA.FTZ R100, R124, R52.reuse, -R123.reuse ;  /* 0x000000347c647223 */ /* 0x180fe2000001087b */
[----:B------:R-:W-:Y:S08]  /*17760*/  FFMA.FTZ R76, R234, R52, -R123 ;  /* 0x00000034ea4c7223 */ /* 0x000ff0000001087b */
[----:B------:R-:W-:Y:S01]  /*17770*/  MUFU.EX2 R124, R95 ;  /* 0x0000005f007c7308 */ /* 0x000fe20000000800 */
[C---:B------:R-:W-:Y:S03]  /*17780*/  HMMA.16816.F32 R8, R60.reuse, R14, R8 ;  /* 0x0000000e3c08723c */ /* 0x040fe60000001808 */
[C---:B------:R-:W-:Y:S01]  /*17790*/  FMUL.FTZ R14, R57.reuse, R106 ;  /* 0x0000006a390e7220 */ /* 0x040fe20000410000 */
[C---:B------:R-:W-:Y:S01]  /*177a0*/  FMUL.FTZ R15, R57.reuse, R107 ;  /* 0x0000006b390f7220 */ /* 0x040fe20000410000 */
[C---:B------:R-:W-:Y:S01]  /*177b0*/  FMUL.FTZ R12, R58.reuse, R104 ;  /* 0x000000683a0c7220 */ /* 0x040fe20000410000 */
[C---:B------:R-:W-:Y:S03]  /*177c0*/  FMUL.FTZ R13, R58.reuse, R105 ;  /* 0x000000693a0d7220 */ /* 0x040fe60000410000 */
[----:B------:R-:W-:Y:S01]  /*177d0*/  MUFU.EX2 R76, R76 ;  /* 0x0000004c004c7308 */ /* 0x000fe20000000800 */
[----:B------:R-:W-:Y:S01]  /*177e0*/  FFMA.FTZ R212, R57, R162, R212 ;  /* 0x000000a239d47223 */ /* 0x000fe200000100d4 */
[----:B------:R-:W-:Y:S01]  /*177f0*/  FFMA.FTZ R179, R58, R163, R179 ;  /* 0x000000a33ab37223 */ /* 0x000fe200000100b3 */
[-CC-:B------:R-:W-:Y:S01]  /*17800*/  FFMA.FTZ R129, R127, R52.reuse, -R123.reuse ;  /* 0x000000347f817223 */ /* 0x180fe2000001087b */
[-CC-:B------:R-:W-:Y:S06]  /*17810*/  FFMA.FTZ R112, R125, R52.reuse, -R123.reuse ;  /* 0x000000347d707223 */ /* 0x180fec000001087b */
[----:B------:R-:W-:Y:S01]  /*17820*/  MUFU.EX2 R127, R101 ;  /* 0x00000065007f7308 */ /* 0x000fe20000000800 */
[C---:B------:R-:W-:Y:S03]  /*17830*/  HMMA.16816.F32 R12, R60.reuse, R20, R12 ;  /* 0x000000143c0c723c */ /* 0x040fe6000000180c */
[-CC-:B------:R-:W-:Y:S01]  /*17840*/  FFMA.FTZ R107, R128, R52.reuse, -R123.reuse ;  /* 0x00000034806b7223 */ /* 0x180fe2000001087b */
[----:B------:R-:W-:Y:S05]  /*17850*/  FFMA.FTZ R106, R130, R52, -R123 ;  /* 0x00000034826a7223 */ /* 0x000fea000001087b */
[----:B------:R-:W-:Y:S01]  /*17860*/  MUFU.EX2 R128, R102 ;  /* 0x0000006600807308 */ /* 0x000fe20000000800 */
[C---:B------:R-:W-:Y:S01]  /*17870*/  FMUL.FTZ R20, R58.reuse, R96 ;  /* 0x000000603a147220 */ /* 0x040fe20000410000 */
[----:B------:R-:W-:Y:S01]  /*17880*/  FMUL.FTZ R21, R58, R97 ;  /* 0x000000613a157220 */ /* 0x000fe20000410000 */
[C---:B------:R-:W-:Y:S07]  /*17890*/  HMMA.16816.F32 R16, R60.reuse, R22, R16 ;  /* 0x000000163c10723c */ /* 0x040fee0000001810 */
[----:B------:R-:W-:Y:S01]  /*178a0*/  MUFU.EX2 R130, R100 ;  /* 0x0000006400827308 */ /* 0x000fe20000000800 */
[C---:B------:R-:W-:Y:S01]  /*178b0*/  FMUL.FTZ R22, R57.reuse, R98 ;  /* 0x0000006239167220 */ /* 0x040fe20000410000 */
[C---:B------:R-:W-:Y:S01]  /*178c0*/  FMUL.FTZ R23, R57.reuse, R99 ;  /* 0x0000006339177220 */ /* 0x040fe20000410000 */
[-C--:B------:R-:W-:Y:S01]  /*178d0*/  FFMA.FTZ R78, R244, R52.reuse, -R169 ;  /* 0x00000034f44e7223 */ /* 0x080fe200000108a9 */
[-C--:B------:R-:W-:Y:S01]  /*178e0*/  FFMA.FTZ R79, R236, R52.reuse, -R123 ;  /* 0x00000034ec4f7223 */ /* 0x080fe2000001087b */
[-CC-:B------:R-:W-:Y:S01]  /*178f0*/  FFMA.FTZ R92, R230, R52.reuse, -R169.reuse ;  /* 0x00000034e65c7223 */ /* 0x180fe200000108a9 */
[-CC-:B------:R-:W-:Y:S01]  /*17900*/  FFMA.FTZ R87, R226, R52.reuse, -R169.reuse ;  /* 0x00000034e2577223 */ /* 0x180fe200000108a9 */
[-C--:B------:R-:W-:Y:S01]  /*17910*/  FFMA.FTZ R84, R224, R52.reuse, -R169 ;  /* 0x00000034e0547223 */ /* 0x080fe200000108a9 */
[----:B------:R-:W-:Y:S01]  /*17920*/  FFMA.FTZ R93, R222, R52, -R123 ;  /* 0x00000034de5d7223 */ /* 0x000fe2000001087b */
[C---:B------:R-:W-:Y:S01]  /*17930*/  HMMA.16816.F32 R20, R60.reuse, R28, R20 ;  /* 0x0000001c3c14723c */ /* 0x040fe20000001814 */
[----:B------:R-:W-:Y:S02]  /*17940*/  MUFU.EX2 R78, R78 ;  /* 0x0000004e004e7308 */ /* 0x000fe40000000800 */
[C---:B------:R-:W-:Y:S01]  /*17950*/  FMUL.FTZ R28, R58.reuse, R88 ;  /* 0x000000583a1c7220 */ /* 0x040fe20000410000 */
[----:B------:R-:W-:Y:S07]  /*17960*/  FMUL.FTZ R29, R58, R89 ;  /* 0x000000593a1d7220 */ /* 0x000fee0000410000 */
[----:B------:R-:W-:Y:S01]  /*17970*/  MUFU.EX2 R79, R79 ;  /* 0x0000004f004f7308 */ /* 0x000fe20000000800 */
[-C--:B------:R-:W-:Y:S01]  /*17980*/  FFMA.FTZ R89, R228, R52.reuse, -R169 ;  /* 0x00000034e4597223 */ /* 0x080fe200000108a9 */
[--C-:B------:R-:W-:Y:S01]  /*17990*/  FFMA.FTZ R88, R220, R52, -R123.reuse ;  /* 0x00000034dc587223 */ /* 0x100fe2000001087b */
[C---:B------:R-:W-:Y:S07]  /*179a0*/  HMMA.16816.F32 R24, R60.reuse, R30, R24 ;  /* 0x0000001e3c18723c */ /* 0x040fee0000001818 */
[----:B------:R-:W-:Y:S01]  /*179b0*/  MUFU.EX2 R92, R92 ;  /* 0x0000005c005c7308 */ /* 0x000fe20000000800 */
[C---:B------:R-:W-:Y:S01]  /*179c0*/  FMUL.FTZ R30, R57.reuse, R90 ;  /* 0x0000005a391e7220 */ /* 0x040fe20000410000 */
[C---:B------:R-:W-:Y:S08]  /*179d0*/  FMUL.FTZ R31, R57.reuse, R91 ;  /* 0x0000005b391f7220 */ /* 0x040ff00000410000 */
[----:B------:R-:W-:Y:S01]  /*179e0*/  MUFU.EX2 R89, R89 ;  /* 0x0000005900597308 */ /* 0x000fe20000000800 */
[-CC-:B------:R-:W-:Y:S01]  /*179f0*/  FFMA.FTZ R86, R218, R52.reuse, -R123.reuse ;  /* 0x00000034da567223 */ /* 0x180fe2000001087b */
[-C--:B------:R-:W-:Y:S01]  /*17a00*/  FFMA.FTZ R85, R216, R52.reuse, -R123 ;  /* 0x00000034d8557223 */ /* 0x080fe2000001087b */
[-CC-:B------:R-:W-:Y:S07]  /*17a10*/  FFMA.FTZ R105, R214, R52.reuse, -R169.reuse ;  /* 0x00000034d6697223 */ /* 0x180fee00000108a9 */
[----:B------:R-:W-:Y:S01]  /*17a20*/  MUFU.EX2 R87, R87 ;  /* 0x0000005700577308 */ /* 0x000fe20000000800 */
[--C-:B------:R-:W-:Y:S01]  /*17a30*/  FFMA.FTZ R98, R210, R52, -R169.reuse ;  /* 0x00000034d2627223 */ /* 0x100fe200000108a9 */
[C---:B------:R-:W-:Y:S08]  /*17a40*/  HMMA.16816.F32 R28, R60.reuse, R36, R28 ;  /* 0x000000243c1c723c */ /* 0x040ff0000000181c */
[----:B------:R-:W-:Y:S01]  /*17a50*/  MUFU.EX2 R84, R84 ;  /* 0x0000005400547308 */ /* 0x000fe20000000800 */
[----:B------:R-:W-:Y:S01]  /*17a60*/  FMUL.FTZ R36, R58, R80 ;  /* 0x000000503a247220 */ /* 0x000fe20000410000 */
[-C--:B------:R-:W-:Y:S01]  /*17a70*/  FFMA.FTZ R80, R240, R52.reuse, -R169 ;  /* 0x00000034f0507223 */ /* 0x080fe200000108a9 */
[----:B------:R-:W-:Y:S01]  /*17a80*/  FMUL.FTZ R37, R58, R81 ;  /* 0x000000513a257220 */ /* 0x000fe20000410000 */
[----:B------:R-:W-:Y:S06]  /*17a90*/  FFMA.FTZ R81, R232, R52, -R123 ;  /* 0x00000034e8517223 */ /* 0x000fec000001087b */
[----:B------:R-:W-:Y:S01]  /*17aa0*/  MUFU.EX2 R93, R93 ;  /* 0x0000005d005d7308 */ /* 0x000fe20000000800 */
[C---:B------:R-:W-:Y:S03]  /*17ab0*/  HMMA.16816.F32 R32, R60.reuse, R38, R32 ;  /* 0x000000263c20723c */ /* 0x040fe60000001820 */
[C---:B------:R-:W-:Y:S01]  /*17ac0*/  FMUL.FTZ R38, R57.reuse, R82 ;  /* 0x0000005239267220 */ /* 0x040fe20000410000 */
[----:B------:R-:W-:Y:S05]  /*17ad0*/  FMUL.FTZ R39, R57, R83 ;  /* 0x0000005339277220 */ /* 0x000fea0000410000 */
[----:B------:R-:W1:Y:S01]  /*17ae0*/  MUFU.EX2 R80, R80 ;  /* 0x0000005000507308 */ /* 0x000e620000000800 */
[-C--:B------:R-:W-:Y:S01]  /*17af0*/  FFMA.FTZ R83, R246, R52.reuse, -R169 ;  /* 0x00000034f6537223 */ /* 0x080fe200000108a9 */
[-C--:B------:R-:W-:Y:S01]  /*17b00*/  FFMA.FTZ R82, R238, R52.reuse, -R123 ;  /* 0x00000034ee527223 */ /* 0x080fe2000001087b */
[-CC-:B------:R-:W-:Y:S07]  /*17b10*/  FFMA.FTZ R97, R208, R52.reuse, -R169.reuse ;  /* 0x00000034d0617223 */ /* 0x180fee00000108a9 */
[----:B------:R-:W2:Y:S01]  /*17b20*/  MUFU.EX2 R81, R81 ;  /* 0x0000005100517308 */ /* 0x000ea20000000800 */
[----:B------:R-:W-:Y:S01]  /*17b30*/  FFMA.FTZ R90, R206, R52, -R169 ;  /* 0x00000034ce5a7223 */ /* 0x000fe200000108a9 */
[C---:B------:R-:W-:Y:S08]  /*17b40*/  HMMA.16816.F32 R36, R60.reuse, R44, R36 ;  /* 0x0000002c3c24723c */ /* 0x040ff00000001824 */
[----:B------:R-:W-:Y:S01]  /*17b50*/  MUFU.EX2 R82, R82 ;  /* 0x0000005200527308 */ /* 0x000fe20000000800 */
[C---:B------:R-:W-:Y:S01]  /*17b60*/  FMUL.FTZ R45, R58.reuse, R73 ;  /* 0x000000493a2d7220 */ /* 0x040fe20000410000 */
[----:B------:R-:W-:Y:S01]  /*17b70*/  FMUL.FTZ R44, R58, R72 ;  /* 0x000000483a2c7220 */ /* 0x000fe20000410000 */
[----:B------:R-:W-:Y:S07]  /*17b80*/  FADD.FTZ R72, R175, R179 ;  /* 0x000000b3af487221 */ /* 0x000fee0000010000 */
[----:B------:R-:W-:Y:S01]  /*17b90*/  MUFU.EX2 R88, R88 ;  /* 0x0000005800587308 */ /* 0x000fe20000000800 */
[--C-:B------:R-:W-:Y:S01]  /*17ba0*/  FFMA.FTZ R104, R204, R52, -R123.reuse ;  /* 0x00000034cc687223 */ /* 0x100fe2000001087b */
[C---:B------:R-:W-:Y:S08]  /*17bb0*/  HMMA.16816.F32 R40, R60.reuse, R46, R40 ;  /* 0x0000002e3c28723c */ /* 0x040ff00000001828 */
[----:B------:R-:W3:Y:S01]  /*17bc0*/  MUFU.EX2 R83, R83 ;  /* 0x0000005300537308 */ /* 0x000ee20000000800 */
[C---:B------:R-:W-:Y:S01]  /*17bd0*/  FMUL.FTZ R46, R57.reuse, R74 ;  /* 0x0000004a392e7220 */ /* 0x040fe20000410000 */
[----:B------:R-:W-:Y:S01]  /*17be0*/  FMUL.FTZ R47, R57, R75 ;  /* 0x0000004b392f7220 */ /* 0x000fe20000410000 */
[----:B------:R-:W-:Y:S07]  /*17bf0*/  FADD.FTZ R57, R173, R72 ;  /* 0x00000048ad397221 */ /* 0x000fee0000010000 */
[----:B------:R-:W-:Y:S01]  /*17c00*/  MUFU.EX2 R86, R86 ;  /* 0x0000005600567308 */ /* 0x000fe20000000800 */
[----:B------:R-:W-:Y:S01]  /*17c10*/  LDSM.16.MT88.4 R72, [R132+0xa000] ;  /* 0x00a000008448783b */ /* 0x000fe20000004200 */
[-C--:B------:R-:W-:Y:S01]  /*17c20*/  FFMA.FTZ R91, R198, R52.reuse, -R123 ;  /* 0x00000034c65b7223 */ /* 0x080fe2000001087b */
[-CC-:B------:R-:W-:Y:S07]  /*17c30*/  FFMA.FTZ R162, R180, R52.reuse, -R169.reuse ;  /* 0x00000034b4a27223 */ /* 0x180fee00000108a9 */
[----:B------:R-:W-:Y:S01]  /*17c40*/  MUFU.EX2 R85, R85 ;  /* 0x0000005500557308 */ /* 0x000fe20000000800 */
[C---:B------:R-:W-:Y:S09]  /*17c50*/  HMMA.16816.F32 R44, R60.reuse, R64, R44 ;  /* 0x000000403c2c723c */ /* 0x040ff2000000182c */
[----:B------:R-:W-:Y:S01]  /*17c60*/  MUFU.EX2 R105, R105 ;  /* 0x0000006900697308 */ /* 0x000fe20000000800 */
[-CC-:B------:R-:W-:Y:S01]  /*17c70*/  FFMA.FTZ R163, R194, R52.reuse, -R169.reuse ;  /* 0x00000034c2a37223 */ /* 0x180fe200000108a9 */
[-C--:B------:R-:W-:Y:S01]  /*17c80*/  FFMA.FTZ R175, R182, R52.reuse, -R169 ;  /* 0x00000034b6af7223 */ /* 0x080fe200000108a9 */
[-CC-:B------:R-:W-:Y:S07]  /*17c90*/  FFMA.FTZ R180, R188, R52.reuse, -R123.reuse ;  /* 0x00000034bcb47223 */ /* 0x180fee000001087b */
[----:B------:R-:W-:Y:S01]  /*17ca0*/  MUFU.EX2 R104, R104 ;  /* 0x0000006800687308 */ /* 0x000fe20000000800 */
[----:B------:R-:W-:Y:S01]  /*17cb0*/  HMMA.16816.F32 R48, R60, R66, R48 ;  /* 0x000000423c30723c */ /* 0x000fe20000001830 */
[----:B------:R-:W4:Y:S02]  /*17cc0*/  LDSM.16.MT88.4 R64, [R134+0x9400] ;  /* 0x009400008640783b */ /* 0x000f240000004200 */
[----:B-1----:R-:W-:Y:S01]  /*17cd0*/  F2FP.F16.F32.PACK_AB R63, R80, R77 ;  /* 0x0000004d503f723e */ /* 0x002fe200000000ff */
[--C-:B------:R-:W-:Y:S01]  /*17ce0*/  FFMA.FTZ R99, R202, R52, -R123.reuse ;  /* 0x00000034ca637223 */ /* 0x100fe2000001087b */
[----:B--2---:R-:W-:Y:S01]  /*17cf0*/  F2FP.F16.F32.PACK_AB R62, R81, R76 ;  /* 0x0000004c513e723e */ /* 0x004fe200000000ff */
[--C-:B------:R-:W-:Y:S01]  /*17d00*/  FFMA.FTZ R96, R200, R52, -R123.reuse ;  /* 0x00000034c8607223 */ /* 0x100fe2000001087b */
[----:B---3--:R-:W-:Y:S02]  /*17d10*/  F2FP.F16.F32.PACK_AB R61, R78, R83 ;  /* 0x000000534e3d723e */ /* 0x008fe400000000ff */
[----:B------:R-:W-:Y:S01]  /*17d20*/  MUFU.EX2 R91, R91 ;  /* 0x0000005b005b7308 */ /* 0x000fe20000000800 */
[----:B------:R-:W-:Y:S01]  /*17d30*/  F2FP.F16.F32.PACK_AB R60, R79, R82 ;  /* 0x000000524f3c723e */ /* 0x000fe200000000ff */
[-C--:B------:R-:W-:Y:S01]  /*17d40*/  FFMA.FTZ R186, R186, R52.reuse, -R123 ;  /* 0x00000034baba7223 */ /* 0x080fe2000001087b */
[----:B------:R-:W-:Y:S07]  /*17d50*/  FADD.FTZ R57, R122, R57 ;  /* 0x000000397a397221 */ /* 0x000fee0000010000 */
        /* <DEDUP_REMOVED lines=10> */
[-C--:B------:R-:W-:Y:S01]  /*17e00*/  FFMA.FTZ R54, R54, R52.reuse, -R169 ;  /* 0x0000003436367223 */ /* 0x080fe200000108a9 */
[----:B------:R-:W-:Y:S07]  /*17e10*/  FADD.FTZ R177, R177, R212 ;  /* 0x000000d4b1b17221 */ /* 0x000fee0000010000 */
[----:B------:R-:W-:Y:S01]  /*17e20*/  MUFU.EX2 R162, R162 ;  /* 0x000000a200a27308 */ /* 0x000fe20000000800 */
[-CC-:B------:R-:W-:Y:S01]  /*17e30*/  FFMA.FTZ R179, R170, R52.reuse, -R123.reuse ;  /* 0x00000034aab37223 */ /* 0x180fe2000001087b */
[-C--:B------:R-:W-:Y:S01]  /*17e40*/  FFMA.FTZ R122, R168, R52.reuse, -R123 ;  /* 0x00000034a87a7223 */ /* 0x080fe2000001087b */
[----:B------:R-:W-:Y:S07]  /*17e50*/  FADD.FTZ R58, R196, R177 ;  /* 0x000000b1c43a7221 */ /* 0x000fee0000010000 */
[----:B------:R-:W-:Y:S01]  /*17e60*/  MUFU.EX2 R180, R180 ;  /* 0x000000b400b47308 */ /* 0x000fe20000000800 */
[-CC-:B------:R-:W-:Y:S01]  /*17e70*/  FFMA.FTZ R177, R190, R52.reuse, -R123.reuse ;  /* 0x00000034beb17223 */ /* 0x180fe2000001087b */
[-CC-:B------:R-:W-:Y:S01]  /*17e80*/  FFMA.FTZ R172, R172, R52.reuse, -R123.reuse ;  /* 0x00000034acac7223 */ /* 0x180fe2000001087b */
[----:B------:R-:W-:Y:S07]  /*17e90*/  FADD.FTZ R58, R171, R58 ;  /* 0x0000003aab3a7221 */ /* 0x000fee0000010000 */
[----:B------:R-:W-:Y:S01]  /*17ea0*/  MUFU.EX2 R98, R98 ;  /* 0x0000006200627308 */ /* 0x000fe20000000800 */
[-CC-:B------:R-:W-:Y:S01]  /*17eb0*/  FFMA.FTZ R166, R166, R52.reuse, -R123.reuse ;  /* 0x00000034a6a67223 */ /* 0x180fe2000001087b */
[-C--:B------:R-:W-:Y:S01]  /*17ec0*/  FFMA.FTZ R123, R131, R52.reuse, -R123 ;  /* 0x00000034837b7223 */ /* 0x080fe2000001087b */
[----:B------:R-:W-:Y:S07]  /*17ed0*/  FADD.FTZ R83, R83, R58 ;  /* 0x0000003a53537221 */ /* 0x000fee0000010000 */
[----:B------:R-:W-:Y:S01]  /*17ee0*/  MUFU.EX2 R177, R177 ;  /* 0x000000b100b17308 */ /* 0x000fe20000000800 */
[----:B------:R-:W-:Y:S01]  /*17ef0*/  FADD.FTZ R58, R82, R57 ;  /* 0x00000039523a7221 */ /* 0x000fe20000010000 */
[-C--:B------:R-:W-:Y:S01]  /*17f00*/  FFMA.FTZ R82, R165, R52.reuse, -R169 ;  /* 0x00000034a5527223 */ /* 0x080fe200000108a9 */
[----:B------:R-:W-:Y:S07]  /*17f10*/  FADD.FTZ R78, R78, R83 ;  /* 0x000000534e4e7221 */ /* 0x000fee0000010000 */
[----:B------:R-:W-:Y:S01]  /*17f20*/  MUFU.EX2 R171, R186 ;  /* 0x000000ba00ab7308 */ /* 0x000fe20000000800 */
[C---:B----4-:R-:W-:Y:S03]  /*17f30*/  HMMA.16816.F32 R4, R60.reuse, R64, R4 ;  /* 0x000000403c04723c */ /* 0x050fe60000001804 */
[----:B------:R-:W-:Y:S01]  /*17f40*/  FADD.FTZ R79, R79, R58 ;  /* 0x0000003a4f4f7221 */ /* 0x000fe20000010000 */
[----:B------:R-:W-:Y:S01]  /*17f50*/  FADD.FTZ R83, R77, R78 ;  /* 0x0000004e4d537221 */ /* 0x000fe20000010000 */
[----:B------:R-:W-:Y:S04]  /*17f60*/  FFMA.FTZ R169, R53, R52, -R169 ;  /* 0x0000003435a97223 */ /* 0x000fe800000108a9 */
[----:B------:R-:W-:Y:S01]  /*17f70*/  MUFU.EX2 R97, R97 ;  /* 0x0000006100617308 */ /* 0x000fe20000000800 */
[----:B------:R-:W-:Y:S01]  /*17f80*/  FADD.FTZ R108, R76, R79 ;  /* 0x0000004f4c6c7221 */ /* 0x000fe20000010000 */
[C---:B------:R-:W-:Y:S01]  /*17f90*/  HMMA.16816.F32 R8, R60.reuse, R66, R8 ;  /* 0x000000423c08723c */ /* 0x040fe20000001808 */
[----:B------:R-:W1:Y:S07]  /*17fa0*/  LDSM.16.MT88.4 R64, [R132+0x9400] ;  /* 0x009400008440783b */ /* 0x000e6e0000004200 */
[----:B------:R2:W-:Y:S01]  /*17fb0*/  MUFU.EX2 R53, R82 ;  /* 0x0000005200357308 */ /* 0x0005e20000000800 */
[----:B------:R-:W-:Y:S01]  /*17fc0*/  FADD.FTZ R103, R80, R83 ;  /* 0x0000005350677221 */ /* 0x000fe20000010000 */
[----:B------:R-:W-:Y:S01]  /*17fd0*/  FADD.FTZ R108, R81, R108 ;  /* 0x0000006c516c7221 */ /* 0x000fe20000010000 */
[C---:B------:R-:W-:Y:S07]  /*17fe0*/  ISETP.GT.AND P0, PT, R161.reuse, RZ, PT ;  /* 0x000000ffa100720c */ /* 0x040fee0003f04270 */
[----:B------:R-:W-:Y:S01]  /*17ff0*/  MUFU.EX2 R90, R90 ;  /* 0x0000005a005a7308 */ /* 0x000fe20000000800 */
[----:B------:R-:W-:Y:S01]  /*18000*/  IADD3 R161, PT, PT, R161, -0x1, RZ ;  /* 0xffffffffa1a17810 */ /* 0x000fe20007ffe0ff */
[----:B------:R-:W-:Y:S08]  /*18010*/  LDSM.16.MT88.4 R76, [R132+0xc800] ;  /* 0x00c80000844c783b */ /* 0x000ff00000004200 */
[----:B------:R-:W-:Y:S10]  /*18020*/  MUFU.EX2 R99, R99 ;  /* 0x0000006300637308 */ /* 0x000ff40000000800 */
[----:B------:R-:W-:Y:S01]  /*18030*/  MUFU.EX2 R96, R96 ;  /* 0x0000006000607308 */ /* 0x000fe20000000800 */
[----:B--2---:R-:W-:Y:S09]  /*18040*/  LDSM.16.MT88.4 R80, [R134+0xe800] ;  /* 0x00e800008650783b */ /* 0x004ff20000004200 */
[----:B------:R-:W-:Y:S10]  /*18050*/  MUFU.EX2 R176, R178 ;  /* 0x000000b200b07308 */ /* 0x000ff40000000800 */
[----:B------:R-:W2:Y:S10]  /*18060*/  MUFU.EX2 R173, R173 ;  /* 0x000000ad00ad7308 */ /* 0x000eb40000000800 */
[----:B------:R-:W-:Y:S10]  /*18070*/  MUFU.EX2 R174, R174 ;  /* 0x000000ae00ae7308 */ /* 0x000ff40000000800 */
[----:B------:R-:W3:Y:S10]  /*18080*/  MUFU.EX2 R167, R167 ;  /* 0x000000a700a77308 */ /* 0x000ef40000000800 */
[----:B------:R-:W-:Y:S01]  /*18090*/  MUFU.EX2 R170, R172 ;  /* 0x000000ac00aa7308 */ /* 0x000fe20000000800 */
[----:B--2---:R-:W-:Y:S09]  /*180a0*/  F2FP.F16.F32.PACK_AB R57, R173, R176 ;  /* 0x000000b0ad39723e */ /* 0x004ff200000000ff */
[----:B------:R-:W2:Y:S01]  /*180b0*/  MUFU.EX2 R179, R179 ;  /* 0x000000b300b37308 */ /* 0x000ea20000000800 */
[C---:B-1----:R-:W-:Y:S09]  /*180c0*/  HMMA.16816.F32 R12, R60.reuse, R64, R12 ;  /* 0x000000403c0c723c */ /* 0x042ff2000000180c */
[----:B------:R-:W-:Y:S01]  /*180d0*/  MUFU.EX2 R122, R122 ;  /* 0x0000007a007a7308 */ /* 0x000fe20000000800 */
[----:B---3--:R-:W-:Y:S09]  /*180e0*/  F2FP.F16.F32.PACK_AB R59, R167, R174 ;  /* 0x000000aea73b723e */ /* 0x008ff200000000ff */
[----:B------:R-:W1:Y:S01]  /*180f0*/  MUFU.EX2 R165, R166 ;  /* 0x000000a600a57308 */ /* 0x000e620000000800 */
[C---:B------:R-:W-:Y:S01]  /*18100*/  HMMA.16816.F32 R16, R60.reuse, R66, R16 ;  /* 0x000000423c10723c */ /* 0x040fe20000001810 */
[----:B------:R-:W3:Y:S08]  /*18110*/  LDSM.16.MT88.4 R64, [R134+0xb400] ;  /* 0x00b400008640783b */ /* 0x000ef00000004200 */
[----:B------:R-:W4:Y:S01]  /*18120*/  MUFU.EX2 R126, R164 ;  /* 0x000000a4007e7308 */ /* 0x000f220000000800 */
[----:B--2---:R-:W-:Y:S09]  /*18130*/  F2FP.F16.F32.PACK_AB R56, R179, R170 ;  /* 0x000000aab338723e */ /* 0x004ff200000000ff */
[----:B------:R-:W2:Y:S10]  /*18140*/  MUFU.EX2 R125, R143 ;  /* 0x0000008f007d7308 */ /* 0x000eb40000000800 */
[----:B------:R-:W5:Y:S01]  /*18150*/  MUFU.EX2 R129, R129 ;  /* 0x0000008100817308 */ /* 0x000f620000000800 */
[----:B-1----:R-:W-:Y:S09]  /*18160*/  F2FP.F16.F32.PACK_AB R58, R165, R122 ;  /* 0x0000007aa53a723e */ /* 0x002ff200000000ff */
[----:B------:R-:W-:Y:S10]  /*18170*/  MUFU.EX2 R55, R55 ;  /* 0x0000003700377308 */ /* 0x000ff40000000800 */
[----:B------:R-:W-:Y:S10]  /*18180*/  MUFU.EX2 R54, R54 ;  /* 0x0000003600367308 */ /* 0x000ff40000000800 */
[----:B------:R-:W1:Y:S10]  /*18190*/  MUFU.EX2 R169, R169 ;  /* 0x000000a900a97308 */ /* 0x000e740000000800 */
[----:B------:R4:W-:Y:S02]  /*181a0*/  MUFU.EX2 R164, R123 ;  /* 0x0000007b00a47308 */ /* 0x0009e40000000800 */
[----:B----4-:R-:W-:Y:S01]  /*181b0*/  MOV R123, R2 ;  /* 0x00000002007b7202 */ /* 0x010fe20000000f00 */
        /* <DEDUP_REMOVED lines=12> */
[----:B------:R-:W-:Y:S01]  /*18280*/  F2FP.F16.F32.PACK_AB R61, R89, R92 ;  /* 0x0000005c593d723e */ /* 0x000fe200000000ff */
[----:B------:R-:W-:Y:S01]  /*18290*/  FADD.FTZ R92, R92, R103 ;  /* 0x000000675c5c7221 */ /* 0x000fe20000010000 */
[----:B------:R-:W-:Y:S02]  /*182a0*/  F2FP.F16.F32.PACK_AB R63, R84, R87 ;  /* 0x00000057543f723e */ /* 0x000fe400000000ff */
[C---:B------:R-:W-:Y:S01]  /*182b0*/  F2FP.F16.F32.PACK_AB R60, R88.reuse, R93 ;  /* 0x0000005d583c723e */ /* 0x040fe200000000ff */
[----:B------:R-:W-:Y:S01]  /*182c0*/  FADD.FTZ R93, R93, R108 ;  /* 0x0000006c5d5d7221 */ /* 0x000fe20000010000 */
[----:B------:R-:W-:Y:S01]  /*182d0*/  F2FP.F16.F32.PACK_AB R62, R85, R86 ;  /* 0x00000056553e723e */ /* 0x000fe200000000ff */
[----:B------:R-:W-:Y:S01]  /*182e0*/  LDSM.16.MT88.4 R108, [R134+0xac00] ;  /* 0x00ac0000866c783b */ /* 0x000fe20000004200 */
[----:B------:R-:W-:Y:S01]  /*182f0*/  FADD.FTZ R92, R89, R92 ;  /* 0x0000005c595c7221 */ /* 0x000fe20000010000 */
[----:B------:R-:W-:Y:S03]  /*18300*/  FADD.FTZ R93, R88, R93 ;  /* 0x0000005d585d7221 */ /* 0x000fe60000010000 */
[----:B------:R-:W-:Y:S01]  /*18310*/  FADD.FTZ R87, R87, R92 ;  /* 0x0000005c57577221 */ /* 0x000fe20000010000 */
[----:B------:R-:W-:Y:S02]  /*18320*/  FADD.FTZ R86, R86, R93 ;  /* 0x0000005d56567221 */ /* 0x000fe40000010000 */
[----:B------:R-:W-:Y:S01]  /*18330*/  LDSM.16.MT88.4 R100, [R132+0xac00] ;  /* 0x00ac00008464783b */ /* 0x000fe20000004200 */
[----:B------:R-:W-:Y:S01]  /*18340*/  FADD.FTZ R84, R84, R87 ;  /* 0x0000005754547221 */ /* 0x000fe20000010000 */
[----:B------:R-:W-:Y:S01]  /*18350*/  FADD.FTZ R85, R85, R86 ;  /* 0x0000005655557221 */ /* 0x000fe20000010000 */
        /* <DEDUP_REMOVED lines=20> */
[----:B------:R-:W-:Y:S02]  /*184a0*/  F2FP.F16.F32.PACK_AB R60, R99, R104 ;  /* 0x00000068633c723e */ /* 0x000fe400000000ff */
[----:B------:R-:W-:Y:S07]  /*184b0*/  F2FP.F16.F32.PACK_AB R62, R91, R96 ;  /* 0x000000605b3e723e */ /* 0x000fee00000000ff */
        /* <DEDUP_REMOVED lines=15> */
[C---:B------:R-:W-:Y:S08]  /*185b0*/  HMMA.16816.F32 R44, R60.reuse, R68, R44 ;  /* 0x000000443c2c723c */ /* 0x040ff0000000182c */
[----:B------:R-:W-:Y:S01]  /*185c0*/  HMMA.16816.F32 R48, R60, R70, R48 ;  /* 0x000000463c30723c */ /* 0x000fe20000001830 */
[----:B------:R-:W4:Y:S02]  /*185d0*/  LDSM.16.MT88.4 R68, [R134+0xc000] ;  /* 0x00c000008644783b */ /* 0x000f240000004200 */
[----:B------:R-:W-:Y:S02]  /*185e0*/  F2FP.F16.F32.PACK_AB R61, R182, R163 ;  /* 0x000000a3b63d723e */ /* 0x000fe400000000ff */
[----:B------:R-:W-:Y:S02]  /*185f0*/  F2FP.F16.F32.PACK_AB R63, R162, R175 ;  /* 0x000000afa23f723e */ /* 0x000fe400000000ff */
[----:B------:R-:W-:Y:S02]  /*18600*/  F2FP.F16.F32.PACK_AB R60, R180, R177 ;  /* 0x000000b1b43c723e */ /* 0x000fe400000000ff */
[----:B------:R-:W-:Y:S07]  /*18610*/  F2FP.F16.F32.PACK_AB R62, R184, R171 ;  /* 0x000000abb83e723e */ /* 0x000fee00000000ff */
[C---:B---3--:R-:W-:Y:S08]  /*18620*/  HMMA.16816.F32 R4, R60.reuse, R64, R4 ;  /* 0x000000403c04723c */ /* 0x048ff00000001804 */
[C---:B------:R-:W-:Y:S01]  /*18630*/  HMMA.16816.F32 R8, R60.reuse, R66, R8 ;  /* 0x000000423c08723c */ /* 0x040fe20000001808 */
[----:B------:R-:W3:Y:S07]  /*18640*/  LDSM.16.MT88.4 R64, [R132+0xc000] ;  /* 0x00c000008440783b */ /* 0x000eee0000004200 */
[C---:B------:R-:W-:Y:S08]  /*18650*/  HMMA.16816.F32 R12, R60.reuse, R72, R12 ;  /* 0x000000483c0c723c */ /* 0x040ff0000000180c */
[C---:B------:R-:W-:Y:S01]  /*18660*/  HMMA.16816.F32 R16, R60.reuse, R74, R16 ;  /* 0x0000004a3c10723c */ /* 0x040fe20000001810 */
[----:B------:R-:W2:Y:S07]  /*18670*/  LDSM.16.MT88.4 R72, [R134+0xe000] ;  /* 0x00e000008648783b */ /* 0x000eae0000004200 */
        /* <DEDUP_REMOVED lines=8> */
[----:B------:R-:W-:Y:S07]  /*18700*/  LDSM.16.MT88.4 R72, [R132+0xc400] ;  /* 0x00c400008448783b */ /* 0x000fee0000004200 */
[C---:B----4-:R-:W-:Y:S08]  /*18710*/  HMMA.16816.F32 R44, R60.reuse, R68, R44 ;  /* 0x000000443c2c723c */ /* 0x050ff0000000182c */
[----:B------:R-:W-:Y:S01]  /*18720*/  HMMA.16816.F32 R48, R60, R70, R48 ;  /* 0x000000463c30723c */ /* 0x000fe20000001830 */
[----:B------:R-:W2:Y:S07]  /*18730*/  LDSM.16.MT88.4 R60, [R132+0xa400] ;  /* 0x00a40000843c783b */ /* 0x000eae0000004200 */
[C---:B---3--:R-:W-:Y:S01]  /*18740*/  HMMA.16816.F32 R4, R56.reuse, R64, R4 ;  /* 0x000000403804723c */ /* 0x048fe20000001804 */
[----:B------:R-:W3:Y:S07]  /*18750*/  LDSM.16.MT88.4 R68, [R134+0xc400] ;  /* 0x00c400008644783b */ /* 0x000eee0000004200 */
        /* <DEDUP_REMOVED lines=20> */
[----:B-----5:R-:W-:Y:S07]  /*188a0*/  F2FP.F16.F32.PACK_AB R58, R129, R130 ;  /* 0x00000082813a723e */ /* 0x020fee00000000ff */
[C---:B---3--:R-:W-:Y:S08]  /*188b0*/  HMMA.16816.F32 R4, R56.reuse, R68, R4 ;  /* 0x000000443804723c */ /* 0x048ff00000001804 */
[C---:B------:R-:W-:Y:S03]  /*188c0*/  HMMA.16816.F32 R8, R56.reuse, R70, R8 ;  /* 0x000000463808723c */ /* 0x040fe60000001808 */
[----:B-1----:R-:W-:Y:S05]  /*188d0*/  F2FP.F16.F32.PACK_AB R71, R169, R54 ;  /* 0x00000036a947723e */ /* 0x002fea00000000ff */
[C---:B------:R-:W-:Y:S08]  /*188e0*/  HMMA.16816.F32 R12, R56.reuse, R72, R12 ;  /* 0x00000048380c723c */ /* 0x040ff0000000180c */
[C---:B------:R-:W-:Y:S08]  /*188f0*/  HMMA.16816.F32 R16, R56.reuse, R74, R16 ;  /* 0x0000004a3810723c */ /* 0x040ff00000001810 */
[C---:B----4-:R-:W-:Y:S01]  /*18900*/  HMMA.16816.F32 R20, R56.reuse, R64, R20 ;  /* 0x000000403814723c */ /* 0x050fe20000001814 */
[----:B------:R1:W3:Y:S10]  /*18910*/  MUFU.EX2 R64, R94 ;  /* 0x0000005e00407308 */ /* 0x0002f40000000800 */
[----:B------:R-:W-:Y:S01]  /*18920*/  MUFU.EX2 R65, R112 ;  /* 0x0000007000417308 */ /* 0x000fe20000000800 */
[C---:B------:R-:W-:Y:S09]  /*18930*/  HMMA.16816.F32 R24, R56.reuse, R66, R24 ;  /* 0x000000423818723c */ /* 0x040ff20000001818 */
[----:B------:R-:W4:Y:S10]  /*18940*/  MUFU.EX2 R66, R107 ;  /* 0x0000006b00427308 */ /* 0x000f340000000800 */
[----:B------:R-:W5:Y:S01]  /*18950*/  MUFU.EX2 R67, R106 ;  /* 0x0000006a00437308 */ /* 0x000f620000000800 */
[----:B-1----:R-:W1:Y:S01]  /*18960*/  LDSM.16.MT88.4 R92, [R134+0xcc00] ;  /* 0x00cc0000865c783b */ /* 0x002e620000004200 */
[C---:B------:R-:W-:Y:S03]  /*18970*/  HMMA.16816.F32 R28, R56.reuse, R76, R28 ;  /* 0x0000004c381c723c */ /* 0x040fe6000000181c */
[----:B---3--:R-:W-:Y:S02]  /*18980*/  F2FP.F16.F32.PACK_AB R69, R55, R64 ;  /* 0x000000403745723e */ /* 0x008fe400000000ff */
[----:B----4-:R-:W-:Y:S03]  /*18990*/  F2FP.F16.F32.PACK_AB R68, R66, R65 ;  /* 0x000000414244723e */ /* 0x010fe600000000ff */
[C---:B------:R-:W-:Y:S01]  /*189a0*/  HMMA.16816.F32 R32, R56.reuse, R78, R32 ;  /* 0x0000004e3820723c */ /* 0x040fe20000001820 */
[----:B------:R-:W-:Y:S02]  /*189b0*/  LDSM.16.MT88.4 R76, [R134+0xec00] ;  /* 0x00ec0000864c783b */ /* 0x000fe40000004200 */
[----:B-----5:R-:W-:Y:S05]  /*189c0*/  F2FP.F16.F32.PACK_AB R70, R164, R67 ;  /* 0x00000043a446723e */ /* 0x020fea00000000ff */
[C---:B------:R-:W-:Y:S08]  /*189d0*/  HMMA.16816.F32 R36, R56.reuse, R80, R36 ;  /* 0x000000503824723c */ /* 0x040ff00000001824 */
[C---:B------:R-:W-:Y:S08]  /*189e0*/  HMMA.16816.F32 R40, R56.reuse, R82, R40 ;  /* 0x000000523828723c */ /* 0x040ff00000001828 */
[C---:B--2---:R-:W-:Y:S03]  /*189f0*/  HMMA.16816.F32 R44, R56.reuse, R60, R44 ;  /* 0x0000003c382c723c */ /* 0x044fe6000000182c */
[----:B------:R-:W-:Y:S01]  /*18a00*/  FADD.FTZ R61, R105, R84 ;  /* 0x00000054693d7221 */ /* 0x000fe20000010000 */
[----:B------:R-:W-:Y:S02]  /*18a10*/  FADD.FTZ R60, R104, R85 ;  /* 0x00000055683c7221 */ /* 0x000fe40000010000 */
[----:B------:R-:W2:Y:S01]  /*18a20*/  LDSM.16.MT88.4 R84, [R132+0xcc00] ;  /* 0x00cc00008454783b */ /* 0x000ea20000004200 */
[----:B------:R-:W-:Y:S01]  /*18a30*/  FADD.FTZ R98, R98, R61 ;  /* 0x0000003d62627221 */ /* 0x000fe20000010000 */
[----:B------:R-:W-:Y:S03]  /*18a40*/  HMMA.16816.F32 R48, R56, R62, R48 ;  /* 0x0000003e3830723c */ /* 0x000fe60000001830 */
[----:B------:R-:W-:Y:S01]  /*18a50*/  FADD.FTZ R99, R99, R60 ;  /* 0x0000003c63637221 */ /* 0x000fe20000010000 */
        /* <DEDUP_REMOVED lines=50> */
[----:B------:R-:W-:Y:S01]  /*18d80*/  @!UPT UIADD3 URZ, UPT, UPT, URZ, URZ, URZ ;  /* 0x000000fffffff290 */ /* 0x000fe2000fffe0ff */
[----:B------:R-:W-:Y:S11]  /*18d90*/  @P0 BRA `(.L_x_3677) ;  /* 0xffffffb000cc0947 */ /* 0x000ff6000383ffff */
.L_x_3670:
        /* <DEDUP_REMOVED lines=10> */
.L_x_3689:
[----:B------:R-:W2:Y:S01]  /*18e40*/  MUFU.RCP R4, R7 ;  /* 0x0000000700047308 */ /* 0x000ea20000001000 */
[----:B------:R-:W1:Y:S01]  /*18e50*/  S2UR UR6, SR_CgaCtaId ;  /* 0x00000000000679c3 */ /* 0x000e620000008800 */
[----:B---34-:R-:W-:Y:S01]  /*18e60*/  FADD.FTZ R9, R9, R10 ;  /* 0x0000000a09097221 */ /* 0x018fe20000010000 */
[----:B------:R-:W-:Y:S01]  /*18e70*/  SHF.L.U32 R5, R147, 0x1, RZ ;  /* 0x0000000193057819 */ /* 0x000fe200000006ff */
        /* <DEDUP_REMOVED lines=116> */
[----:B------:R3:W-:Y:S04]  /*195c0*/  STS [R15+0x2030], R68 ;  /* 0x002030440f007388 */ /* 0x0007e80000000800 */
[----:B------:R3:W-:Y:S04]  /*195d0*/  STS [R15+0x2230], R70 ;  /* 0x002230460f007388 */ /* 0x0007e80000000800 */
[----:B------:R-:W4:Y:S01]  /*195e0*/  LD.E.U8 R0, desc[UR4][R120.64+0x1c8] ;  /* 0x0001c80478007980 */ /* 0x000f22000c101100 */
[----:B------:R-:W-:-:S03]  /*195f0*/  ISETP.NE.AND P0, PT, R152, -0x1, PT ;  /* 0xffffffff9800780c */ /* 0x000fc60003f05270 */
[----:B------:R-:W2:Y:S04]  /*19600*/  LD.E.64 R40, desc[UR4][R120.64+0x88] ;  /* 0x0000880478287980 */ /* 0x000ea8000c101b00 */
[----:B------:R3:W5:Y:S06]  /*19610*/  LD.E.64 R36, desc[UR4][R120.64+0x90] ;  /* 0x0000900478247980 */ /* 0x00076c000c101b00 */
[----:B------:R3:W5:Y:S01]  /*19620*/  @!P0 LD.E.64 R38, desc[UR4][R120.64+0x80] ;  /* 0x0000800478268980 */ /* 0x000762000c101b00 */
[----:B----4-:R-:W-:-:S13]  /*19630*/  ISETP.NE.AND P1, PT, R0, RZ, PT ;  /* 0x000000ff0000720c */ /* 0x010fda0003f25270 */
[----:B------:R-:W4:Y:S04]  /*19640*/  @!P1 LD.E R8, desc[UR4][R120.64+0x60] ;  /* 0x0000600478089980 */ /* 0x000f28000c101900 */
[----:B------:R-:W3:Y:S01]  /*19650*/  @!P1 LD.E R31, desc[UR4][R120.64+0xb4] ;  /* 0x0000b404781f9980 */ /* 0x000ee2000c101900 */
[----:B------:R-:W1:Y:S01]  /*19660*/  @P2 MUFU.LG2 R9, R9 ;  /* 0x0000000900092308 */ /* 0x000e620000000c00 */
[----:B------:R-:W3:Y:S07]  /*19670*/  S2R R4, SR_TID.X ;  /* 0x0000000000047919 */ /* 0x000eee0000002100 */
[----:B------:R-:W1:Y:S01]  /*19680*/  @P3 MUFU.LG2 R7, R7 ;  /* 0x0000000700073308 */ /* 0x000e620000000c00 */
[----:B------:R-:W-:Y:S01]  /*19690*/  BSSY.RECONVERGENT B0, `(.L_x_3679) ;  /* 0x0000011000007945 */ /* 0x000fe20003800200 */
[----:B------:R-:W-:Y:S01]  /*196a0*/  MOV R0, 0x7f800000 ;  /* 0x7f80000000007802 */ /* 0x000fe20000000f00 */
[----:B--2---:R-:W-:Y:S01]  /*196b0*/  @P0 IMAD.WIDE.U32 R42, R40, R152, RZ ;  /* 0x00000098282a0225 */ /* 0x004fe200078e00ff */
[----:B------:R-:W-:-:S03]  /*196c0*/  MOV R28, 0x7f800000 ;  /* 0x7f800000001c7802 */ /* 0x000fc60000000f00 */
[----:B-1----:R-:W-:-:S04]  /*196d0*/  @P2 FMUL.FTZ R11, R9, 0.69314718246459960938 ;  /* 0x3f317218090b2820 */ /* 0x002fc80000410000 */
[----:B-----5:R-:W-:Y:S01]  /*196e0*/  @P2 FFMA.FTZ R0, R6, R2, R11 ;  /* 0x0000000206002223 */ /* 0x020fe2000001000b */
[----:B------:R-:W-:Y:S01]  /*196f0*/  @P3 FMUL.FTZ R5, R7, 0.69314718246459960938 ;  /* 0x3f31721807053820 */ /* 0x000fe20000410000 */
[----:B------:R-:W-:-:S03]  /*19700*/  @P0 IMAD R2, R41, R152, RZ ;  /* 0x0000009829020224 */ /* 0x000fc600078e02ff */
[----:B------:R-:W-:Y:S01]  /*19710*/  @P3 FFMA.FTZ R28, R6, R3, R5 ;  /* 0x00000003061c3223 */ /* 0x000fe20000010005 */
[----:B----4-:R-:W-:-:S04]  /*19720*/  @!P1 IMAD R8, R149, R8, R148 ;  /* 0x0000000895089224 */ /* 0x010fc800078e0294 */
[----:B---3--:R-:W-:Y:S01]  /*19730*/  @!P1 IMAD R31, R8, R31, RZ ;  /* 0x0000001f081f9224 */ /* 0x008fe200078e02ff */
[----:B------:R-:W-:Y:S06]  /*19740*/  @!P1 BRA `(.L_x_3680) ;  /* 0x0000000000149947 */ /* 0x000fec0003800000 */
[----:B------:R-:W2:Y:S04]  /*19750*/  @!P0 LD.E R6, desc[UR4][R120.64+0xb4] ;  /* 0x0000b40478068980 */ /* 0x000ea8000c101900 */
[----:B------:R-:W3:Y:S01]  /*19760*/  LD.E R3, desc[UR4][R120.64+0xd4] ;  /* 0x0000d40478037980 */ /* 0x000ee2000c101900 */
[----:B--2---:R-:W-:Y:S02]  /*19770*/  @!P0 IMAD R152, R149, R6, RZ ;  /* 0x0000000695988224 */ /* 0x004fe400078e02ff */
[----:B---3--:R-:W-:-:S05]  /*19780*/  IMAD R3, R148, R3, RZ ;  /* 0x0000000394037224 */ /* 0x008fca00078e02ff */
[----:B------:R-:W-:Y:S02]  /*19790*/  IADD3 R31, PT, PT, R3, R152, RZ ;  /* 0x00000098031f7210 */ /* 0x000fe40007ffe0ff */
.L_x_3680:
[----:B------:R-:W-:Y:S05]  /*197a0*/  BSYNC.RECONVERGENT B0 ;  /* 0x0000000000007941 */ /* 0x000fea0003800200 */
.L_x_3679:
        /* <DEDUP_REMOVED lines=28> */
.L_x_3682:
[----:B------:R-:W-:Y:S05]  /*19970*/  BSYNC.RECONVERGENT B0 ;  /* 0x0000000000007941 */ /* 0x000fea0003800200 */
.L_x_3681:
        /* <DEDUP_REMOVED lines=33> */
.L_x_3684:
[----:B------:R-:W-:Y:S05]  /*19b90*/  BSYNC.RECONVERGENT B0 ;  /* 0x0000000000007941 */ /* 0x000fea0003800200 */
.L_x_3683:
[----:B------:R-:W-:-:S04]  /*19ba0*/  MOV R147, 0x0 ;  /* 0x0000000000937802 */ /* 0x000fc80000000f00 */
[----:B-12345:R-:W-:Y:S05]  /*19bb0*/  @P1 RET.REL.NODEC R146 `(_ZN5flash24flash_fwd_splitkv_kernelI23Flash_fwd_kernel_traitsILi96ELi64ELi128ELi4ELb0ELb0EN7cutlass6half_tE19Flash_kernel_traitsILi96ELi64ELi128ELi4ES3_EELb0ELb0ELb1ELb0ELb0ELb1ELb0ELb1EEEvNS_16Flash_fwd_paramsE) ;  /* 0xfffffe6492101950 */ /* 0x03efea0003c3ffff */
        /* <DEDUP_REMOVED lines=16> */
[----:B-1----:R-:W-:Y:S05]  /*19cc0*/  @P0 RET.REL.NODEC R146 `(_ZN5flash24flash_fwd_splitkv_kernelI23Flash_fwd_kernel_traitsILi96ELi64ELi128ELi4ELb0ELb0EN7cutlass6half_tE19Flash_kernel_traitsILi96ELi64ELi128ELi4ES3_EELb0ELb0ELb1ELb0ELb0ELb1ELb0ELb1EEEvNS_16Flash_fwd_paramsE) ;  /* 0xfffffe6092cc0950 */ /* 0x002fea0003c3ffff */
[----:B------:R-:W-:Y:S01]  /*19cd0*/  MOV R147, 0x0 ;  /* 0x0000000000937802 */ /* 0x000fe20000000f00 */
[----:B------:R1:W-:Y:S03]  /*19ce0*/  ST.E.128 desc[UR4][R2.64+0x80], R24 ;  /* 0x0000801802007985 */ /* 0x0003e6000c101d04 */
[----:B-1----:R-:W-:Y:S05]  /*19cf0*/  RET.REL.NODEC R146 `(_ZN5flash24flash_fwd_splitkv_kernelI23Flash_fwd_kernel_traitsILi96ELi64ELi128ELi4ELb0ELb0EN7cutlass6half_tE19Flash_kernel_traitsILi96ELi64ELi128ELi4ES3_EELb0ELb0ELb1ELb0ELb0ELb1ELb0ELb1EEEvNS_16Flash_fwd_paramsE) ;  /* 0xfffffe6092c07950 */ /* 0x002fea0003c3ffff */
.L_x_3678:
[----:B------:R-:W-:Y:S01]  /*19d00*/  MOV R5, 0x2 ;  /* 0x0000000200057802 */ /* 0x000fe20000000f00 */
[----:B------:R-:W-:Y:S01]  /*19d10*/  IMAD.MOV.U32 R0, RZ, RZ, 0x1f ;  /* 0x0000001fff007424 */ /* 0x000fe200078e00ff */
[----:B------:R-:W-:-:S07]  /*19d20*/  MOV R4, 0xffffffff ;  /* 0xffffffff00047802 */ /* 0x000fce0000000f00 */
[----:B-1---5:R-:W-:Y:S05]  /*19d30*/  WARPSYNC.COLLECTIVE R4, `(.L_x_3685) ;  /* 0x0000000004087348 */ /* 0x022fea0003c00000 */
[----:B------:R2:W3:Y:S02]  /*19d40*/  SHFL.BFLY P0, R10, R163, R5, R0 ;  /* 0x0c000005a30a7389 */ /* 0x0004e40000000000 */
[----:B-123-5:R-:W-:Y:S05]  /*19d50*/  ENDCOLLECTIVE ;  /* 0x000000000000791b */ /* 0x02efea0003800000 */
.L_x_3685:
[----:B------:R-:W-:Y:S02]  /*19d60*/  IMAD.MOV.U32 R8, RZ, RZ, R10 ;  /* 0x000000ffff087224 */ /* 0x000fe400078e000a */
[----:B------:R-:W-:Y:S02]  /*19d70*/  IMAD.MOV.U32 R5, RZ, RZ, 0x1 ;  /* 0x00000001ff057424 */ /* 0x000fe400078e00ff */
[----:B------:R-:W-:-:S05]  /*19d80*/  FADD.FTZ R8, R8, R163 ;  /* 0x000000a308087221 */ /* 0x000fca0000010000 */
[----:B------:R-:W-:-:S07]  /*19d90*/  MOV R163, R8 ;  /* 0x0000000800a37202 */ /* 0x000fce0000000f00 */
[----:B------:R-:W-:Y:S05]  /*19da0*/  WARPSYNC.COLLECTIVE R4, `(.L_x_3686) ;  /* 0x0000000004087348 */ /* 0x000fea0003c00000 */
[----:B------:R1:W2:Y:S02]  /*19db0*/  SHFL.BFLY P0, R10, R163, R5, R0 ;  /* 0x0c000005a30a7389 */ /* 0x0002a40000000000 */
[----:B-12---:R-:W-:Y:S05]  /*19dc0*/  ENDCOLLECTIVE ;  /* 0x000000000000791b */ /* 0x006fea0003800000 */
.L_x_3686:
[----:B------:R-:W-:Y:S01]  /*19dd0*/  MOV R163, R162 ;  /* 0x000000a200a37202 */ /* 0x000fe20000000f00 */
[----:B------:R-:W-:Y:S01]  /*19de0*/  IMAD.MOV.U32 R5, RZ, RZ, 0x2 ;  /* 0x00000002ff057424 */ /* 0x000fe200078e00ff */
[----:B------:R-:W-:-:S07]  /*19df0*/  MOV R7, R10 ;  /* 0x0000000a00077202 */ /* 0x000fce0000000f00 */
[----:B------:R-:W-:Y:S05]  /*19e00*/  WARPSYNC.COLLECTIVE R4, `(.L_x_3687) ;  /* 0x0000000004087348 */ /* 0x000fea0003c00000 */
[----:B------:R1:W2:Y:S02]  /*19e10*/  SHFL.BFLY P0, R10, R163, R5, R0 ;  /* 0x0c000005a30a7389 */ /* 0x0002a40000000000 */
[----:B-12---:R-:W-:Y:S05]  /*19e20*/  ENDCOLLECTIVE ;  /* 0x000000000000791b */ /* 0x006fea0003800000 */
.L_x_3687:
[----:B------:R-:W-:Y:S01]  /*19e30*/  FADD.FTZ R7, R8, R7 ;  /* 0x0000000708077221 */ /* 0x000fe20000010000 */
[----:B------:R-:W-:Y:S01]  /*19e40*/  FADD.FTZ R9, R10, R162 ;  /* 0x000000a20a097221 */ /* 0x000fe20000010000 */
[----:B------:R-:W-:-:S04]  /*19e50*/  MOV R5, 0x1 ;  /* 0x0000000100057802 */ /* 0x000fc80000000f00 */
[----:B------:R-:W-:-:S07]  /*19e60*/  MOV R163, R9 ;  /* 0x0000000900a37202 */ /* 0x000fce0000000f00 */
[----:B------:R-:W-:Y:S05]  /*19e70*/  WARPSYNC.COLLECTIVE R4, `(.L_x_3688) ;  /* 0x0000000004087348 */ /* 0x000fea0003c00000 */
[----:B------:R1:W2:Y:S02]  /*19e80*/  SHFL.BFLY P0, R10, R163, R5, R0 ;  /* 0x0c000005a30a7389 */ /* 0x0002a40000000000 */
[----:B-12---:R-:W-:Y:S05]  /*19e90*/  ENDCOLLECTIVE ;  /* 0x000000000000791b */ /* 0x006fea0003800000 */
.L_x_3688:
[----:B------:R-:W-:Y:S05]  /*19ea0*/  BRA `(.L_x_3689) ;  /* 0xffffffec00e47947 */ /* 0x000fea000383ffff */
.L_x_3690:
        /* <DEDUP_REMOVED lines=13> */
.L_x_11651:


//--------------------- .text._ZN5flash24flash_fwd_splitkv_kernelI23Flash_fwd_kernel_traitsILi96ELi64ELi128ELi4ELb0ELb0EN7cutlass6half_tE19Flash_kernel_traitsILi96ELi64ELi128ELi4ES3_EELb0ELb0ELb0ELb1ELb1ELb0ELb1ELb0EEEvNS_16Flash_fwd_paramsE --------------------------
	.section	.text._ZN5flash24flash_fwd_splitkv_kernelI23Flash_fwd_kernel_traitsILi96ELi64ELi128ELi4ELb0ELb0EN7cutlass6half_tE19Flash_kernel_traitsILi96ELi64ELi128ELi4ES3_EELb0ELb0ELb0ELb1ELb1ELb0ELb1ELb0EEEvNS_16Flash_fwd_paramsE,"ax",@progbits
	.align	128
        .global         _ZN5flash24flash_fwd_splitkv_kernelI23Flash_fwd_kernel_traitsILi96ELi64ELi128ELi4ELb0ELb0EN7cutlass6half_tE19Flash_kernel_traitsILi96ELi64ELi128ELi4ES3_EELb0ELb0ELb0ELb1ELb1ELb0ELb1ELb0EEEvNS_16Flash_fwd_paramsE
        .type           _ZN5flash24flash_fwd_splitkv_kernelI23Flash_fwd_kernel_traitsILi96ELi64ELi128ELi4ELb0ELb0EN7cutlass6half_tE19Flash_kernel_traitsILi96ELi64ELi128ELi4ES3_EELb0ELb0ELb0ELb1ELb1ELb0ELb1ELb0EEEvNS_16Flash_fwd_paramsE,@function
        .size           _ZN5flash24flash_fwd_splitkv_kernelI23Flash_fwd_kernel_traitsILi96ELi64ELi128ELi4ELb0ELb0EN7cutlass6half_tE19Flash_kernel_traitsILi96ELi64ELi128ELi4ES3_EELb0ELb0ELb0ELb1ELb1ELb0ELb1ELb0EEEvNS_16Flash_fwd_paramsE,(.L_x_11652 - _ZN5flash24flash_fwd_splitkv_kernelI23Flash_fwd_kernel_traitsILi96ELi64ELi128ELi4ELb0ELb0EN7cutlass6half_tE19Flash_kernel_traitsILi96ELi64ELi128ELi4ES3_EELb0ELb0ELb0ELb1ELb1ELb0ELb1ELb0EEEvNS_16Flash_fwd_paramsE)
        .other          _ZN5flash24flash_fwd_splitkv_kernelI23Flash_fwd_kernel_traitsILi96ELi64ELi128ELi4ELb0ELb0EN7cutlass6half_tE19Flash_kernel_traitsILi96ELi64ELi128ELi4ES3_EELb0ELb0ELb0ELb1ELb1ELb0ELb1ELb0EEEvNS_16Flash_fwd_paramsE,@"STO_CUDA_ENTRY STV_DEFAULT"
_ZN5flash24flash_fwd_splitkv_kernelI23Flash_fwd_kernel_traitsILi96ELi64ELi128ELi4ELb0ELb0EN7cutlass6half_tE19Flash_kernel_traitsILi96ELi64ELi128ELi4ES3_EELb0ELb0ELb0ELb1ELb1ELb0ELb1ELb0EEEvNS_16Flash_fwd_paramsE:
.text._ZN5flash24flash_fwd_splitkv_kernelI23Flash_fwd_kernel_traitsILi96ELi64ELi128ELi4ELb0ELb0EN7cutlass6half_tE19Flash_kernel_traitsILi96ELi64ELi128ELi4ES3_EELb0ELb0ELb0ELb1ELb1ELb0ELb1ELb0EEEvNS_16Flash_fwd_paramsE:
        /* <DEDUP_REMOVED lines=29> */
[----:B-1----:R-:W-:Y:S05]  /*01d0*/  CALL.REL.NOINC `($_ZN5flash24flash_fwd_splitkv_kernelI23Flash_fwd_kernel_traitsILi96ELi64ELi128ELi4ELb0ELb0EN7cutlass6half_tE19Flash_kernel_traitsILi96ELi64ELi128ELi4ES3_EELb0ELb0ELb0ELb1ELb1ELb0ELb1ELb0EEEvNS_16Flash_fwd_paramsE$_ZN5flash30compute_attn_1rowblock_splitkvI23Flash_fwd_kernel_traitsILi96ELi64ELi128ELi4ELb0ELb0EN7cutlass6half_tE19Flash_kernel_traitsILi96ELi64ELi128ELi4ES3_EELb0ELb0ELb0ELb1ELb1ELb0ELb1ELb0ENS_16Flash_fwd_paramsEEEvRKT8_iiiii) ;  /* 0x0000000000087944 */ /* 0x002fea0003c00000 */
[----:B------:R-:W-:Y:S05]  /*01e0*/  BSYNC.RECONVERGENT B2 ;  /* 0x0000000000027941 */ /* 0x000fea0003800200 */
.L_x_3691:
[----:B------:R-:W-:Y:S05]  /*01f0*/  EXIT ;  /* 0x000000000000794d */ /* 0x000fea0003800000 */
        .type           $_ZN5flash24flash_fwd_splitkv_kernelI23Flash_fwd_kernel_traitsILi96ELi64ELi128ELi4ELb0ELb0EN7cutlass6half_tE19Flash_kernel_traitsILi96ELi64ELi128ELi4ES3_EELb0ELb0ELb0ELb1ELb1ELb0ELb1ELb0EEEvNS_16Flash_fwd_paramsE$_ZN5flash30compute_attn_1rowblock_splitkvI23Flash_fwd_kernel_traitsILi96ELi64ELi128ELi4ELb0ELb0EN7cutlass6half_tE19Flash_kernel_traitsILi96ELi64ELi128ELi4ES3_EELb0ELb0ELb0ELb1ELb1ELb0ELb1ELb0ENS_16Flash_fwd_paramsEEEvRKT8_iiiii,@function
        .size           $_ZN5flash24flash_fwd_splitkv_kernelI23Flash_fwd_kernel_traitsILi96ELi64ELi128ELi4ELb0ELb0EN7cutlass6half_tE19Flash_kernel_traitsILi96ELi64ELi128ELi4ES3_EELb0ELb0ELb0ELb1ELb1ELb0ELb1ELb0EEEvNS_16Flash_fwd_paramsE$_ZN5flash30compute_attn_1rowblock_splitkvI23Flash_fwd_kernel_traitsILi96ELi64ELi128ELi4ELb0ELb0EN7cutlass6half_tE19Flash_kernel_traitsILi96ELi64ELi128ELi4ES3_EELb0ELb0ELb0ELb1ELb1ELb0ELb1ELb0ENS_16Flash_fwd_paramsEEEvRKT8_iiiii,(.L_x_11652 - $_ZN5flash24flash_fwd_splitkv_kernelI23Flash_fwd_kernel_traitsILi96ELi64ELi128ELi4ELb0ELb0EN7cutlass6half_tE19Flash_kernel_traitsILi96ELi64ELi128ELi4ES3_EELb0ELb0ELb0ELb1ELb1ELb0ELb1ELb0EEEvNS_16Flash_fwd_paramsE$_ZN5flash30compute_attn_1rowblock_splitkvI23Flash_fwd_kernel_traitsILi96ELi64ELi128ELi4ELb0ELb0EN7cutlass6half_tE19Flash_kernel_traitsILi96ELi64ELi128ELi4ES3_EELb0ELb0ELb0ELb1ELb1ELb0ELb1ELb0ENS_16Flash_fwd_paramsEEEvRKT8_iiiii)
$_ZN5flash24flash_fwd_splitkv_kernelI23Flash_fwd_kernel_traitsILi96ELi64ELi128ELi4ELb0ELb0EN7cutlass6half_tE19Flash_kernel_traitsILi96ELi64ELi128ELi4ES3_EELb0ELb0ELb0ELb1ELb1ELb0ELb1ELb0EEEvNS_16Flash_fwd_paramsE$_ZN5flash30compute_attn_1rowblock_splitkvI23Flash_fwd_kernel_traitsILi96ELi64ELi128ELi4ELb0ELb0EN7cutlass6half_tE19Flash_kernel_traitsILi96ELi64ELi128ELi4ES3_EELb0ELb0ELb0ELb1ELb1ELb0ELb1ELb0ENS_16Flash_fwd_paramsEEEvRKT8_iiiii:
        /* <DEDUP_REMOVED lines=11> */
[----:B------:R-:W-:Y:S02]  /*02b0*/  @P1 IMAD.WIDE.U32 R12, R179, 0x4, R12 ;  /* 0x00000004b30c1825 */ /* 0x000fe400078e000c */
[----:B------:R-:W2:Y:S04]  /*02c0*/  @P0 LD.E R4, desc[UR4][R4.64] ;  /* 0x0000000404040980 */ /* 0x000ea8000c101900 */
[----:B------:R-:W2:Y:S01]  /*02d0*/  @P1 LD.E R11, desc[UR4][R12.64] ;  /* 0x000000040c0b1980 */ /* 0x000ea2000c101900 */
[----:B------:R-:W-:Y:S01]  /*02e0*/  BSSY.RECONVERGENT B1, `(.L_x_3692) ;  /* 0x000000c000017945 */ /* 0x000fe20003800200 */
[----:B--2---:R-:W-:-:S03]  /*02f0*/  @P0 IMAD.IADD R9, R4, 0x1, -R11 ;  /* 0x0000000104090824 */ /* 0x004fc600078e0a0b */
[----:B-1----:R-:W-:Y:S05]  /*0300*/  @P0 BRA `(.L_x_3693) ;  /* 0x0000000000240947 */ /* 0x002fea0003800000 */
[----:B------:R-:W2:Y:S01]  /*0310*/  LD.E.64 R4, desc[UR4][R2.64+0x108] ;  /* 0x0001080402047980 */ /* 0x000ea2000c101b00 */
[----:B------:R-:W-:Y:S01]  /*0320*/  BSSY.RECONVERGENT B0, `(.L_x_3694) ;  /* 0x0000006000007945 */ /* 0x000fe20003800200 */
[----:B------:R-:W-:Y:S01]  /*0330*/  IMAD.MOV.U32 R9, RZ, RZ, RZ ;  /* 0x000000ffff097224 */ /* 0x000fe200078e00ff */
[----:B--2---:R-:W-:-:S04]  /*0340*/  ISETP.NE.U32.AND P0, PT, R4, RZ, PT ;  /* 0x000000ff0400720c */ /* 0x004fc80003f05070 */
[----:B------:R-:W-:-:S13]  /*0350*/  ISETP.NE.AND.EX P0, PT, R5, RZ, PT, P0 ;  /* 0x000000ff0500720c */ /* 0x000fda0003f05300 */
[----:B------:R-:W-:Y:S05]  /*0360*/  @!P0 BRA `(.L_x_3695) ;  /* 0x0000000000048947 */ /* 0x000fea0003800000 */
[----:B------:R1:W5:Y:S02]  /*0370*/  LD.E R9, desc[UR4][R2.64+0xbc] ;  /* 0x0000bc0402097980 */ /* 0x000364000c101900 */
.L_x_3695:
[----:B------:R-:W-:Y:S05]  /*0380*/  BSYNC.RECONVERGENT B0 ;  /* 0x0000000000007941 */ /* 0x000fea0003800200 */
.L_x_3694:
[----:B-----5:R-:W-:Y:S02]  /*0390*/  IADD3 R9, PT, PT, R9, R0, -R11 ;  /* 0x0000000009097210 */ /* 0x020fe40007ffe80b */
.L_x_3693:
[----:B------:R-:W-:Y:S05]  /*03a0*/  BSYNC.RECONVERGENT B1 ;  /* 0x0000000000017941 */ /* 0x000fea0003800200 */
.L_x_3692:
[----:B------:R-:W-:Y:S01]  /*03b0*/  IMAD.SHL.U32 R176, R17, 0x40, RZ ;  /* 0x0000004011b07824 */ /* 0x000fe200078e00ff */
[----:B------:R-:W-:-:S04]  /*03c0*/  MOV R173, 0x0 ;  /* 0x0000000000ad7802 */ /* 0x000fc80000000f00 */
[----:B-----5:R-:W-:-:S13]  /*03d0*/  ISETP.GT.AND P0, PT, R175, R176, PT ;  /* 0x000000b0af00720c */ /* 0x020fda0003f04270 */
[----:B-1----:R-:W-:Y:S05]  /*03e0*/  @!P0 RET.REL.NODEC R172 `(_ZN5flash24flash_fwd_splitkv_kernelI23Flash_fwd_kernel_traitsILi96ELi64ELi128ELi4ELb0ELb0EN7cutlass6half_tE19Flash_kernel_traitsILi96ELi64ELi128ELi4ES3_EELb0ELb0ELb0ELb1ELb1ELb0ELb1ELb0EEEvNS_16Flash_fwd_paramsE) ;  /* 0xfffffffcac048950 */ /* 0x002fea0003c3ffff */
[-C--:B------:R-:W-:Y:S01]  /*03f0*/  IABS R6, R7.reuse ;  /* 0x0000000700067213 */ /* 0x080fe20000000000 */
[----:B------:R-:W-:Y:S01]  /*0400*/  VIADD R5, R0, 0x7f ;  /* 0x0000007f00057836 */ /* 0x000fe20000000000 */
[----:B------:R-:W-:Y:S01]  /*0410*/  IABS R0, R7 ;  /* 0x0000000700007213 */ /* 0x000fe20000000000 */
[----:B------:R-:W-:Y:S01]  /*0420*/  VIADD R9, R9, 0x7f ;  /* 0x0000007f09097836 */ /* 0x000fe20000000000 */
[----:B------:R-:W1:Y:S01]  /*0430*/  I2F.RP R4, R6 ;  /* 0x0000000600047306 */ /* 0x000e620000209400 */
[----:B------:R-:W2:Y:S01]  /*0440*/  S2R R160, SR_TID.X ;  /* 0x0000000000a07919 */ /* 0x000ea20000002100 */
[----:B------:R-:W-:Y:S01]  /*0450*/  SHF.R.S32.HI R8, RZ, 0x1f, R5 ;  /* 0x0000001fff087819 */ /* 0x000fe20000011405 */
[----:B------:R-:W-:-:S03]  /*0460*/  IMAD.MOV R0, RZ, RZ, -R0 ;  /* 0x000000ffff007224 */ /* 0x000fc600078e0a00 */
[----:B------:R-:W-:-:S04]  /*0470*/  LEA.HI R8, R8, R5, RZ, 0x7 ;  /* 0x0000000508087211 */ /* 0x000fc800078f38ff */
[----:B------:R-:W-:Y:S01]  /*0480*/  LEA.HI.SX32 R8, R8, R7, 0x19 ;  /* 0x0000000708087211 */ /* 0x000fe200078fcaff */
[----:B-1----:R-:W1:Y:S04]  /*0490*/  MUFU.RCP R12, R4 ;  /* 0x00000004000c7308 */ /* 0x002e680000001000 */
[----:B------:R-:W-:Y:S02]  /*04a0*/  VIADD R8, R8, 0xffffffff ;  /* 0xffffffff08087836 */ /* 0x000fe40000000000 */
[----:B-1----:R-:W-:-:S03]  /*04b0*/  VIADD R12, R12, 0xffffffe ;  /* 0x0ffffffe0c0c7836 */ /* 0x002fc60000000000 */
[----:B------:R-:W-:Y:S02]  /*04c0*/  IABS R4, R8 ;  /* 0x0000000800047213 */ /* 0x000fe40000000000 */
[----:B------:R-:W-:Y:S01]  /*04d0*/  LOP3.LUT R8, R8, R7, RZ, 0x3c, !PT ;  /* 0x0000000708087212 */ /* 0x000fe200078e3cff */
[----:B------:R-:W1:Y:S03]  /*04e0*/  F2I.FTZ.U32.TRUNC.NTZ R13, R12 ;  /* 0x0000000c000d7305 */ /* 0x000e66000021f000 */
[----:B------:R-:W-:Y:S01]  /*04f0*/  ISETP.GE.AND P0, PT, R8, RZ, PT ;  /* 0x000000ff0800720c */ /* 0x000fe20003f06270 */
[----:B-1----:R-:W-:Y:S02]  /*0500*/  IMAD.MOV R5, RZ, RZ, -R13 ;  /* 0x000000ffff057224 */ /* 0x002fe400078e0a0d */
[----:B------:R-:W-:Y:S02]  /*0510*/  IMAD.MOV.U32 R12, RZ, RZ, RZ ;  /* 0x000000ffff0c7224 */ /* 0x000fe400078e00ff */
[----:B------:R-:W-:-:S04]  /*0520*/  IMAD R5, R5, R6, RZ ;  /* 0x0000000605057224 */ /* 0x000fc800078e02ff */
[----:B------:R-:W-:-:S06]  /*0530*/  IMAD.HI.U32 R5, R13, R5, R12 ;  /* 0x000000050d057227 */ /* 0x000fcc00078e000c */
[----:B------:R-:W-:-:S04]  /*0540*/  IMAD.HI.U32 R5, R5, R4, RZ ;  /* 0x0000000405057227 */ /* 0x000fc800078e00ff */
[----:B------:R-:W-:Y:S01]  /*0550*/  IMAD R13, R5, R0, R4 ;  /* 0x00000000050d7224 */ /* 0x000fe200078e0204 */
[----:B------:R-:W-:-:S04]  /*0560*/  SHF.R.S32.HI R0, RZ, 0x1f, R9 ;  /* 0x0000001fff007819 */ /* 0x000fc80000011409 */
[----:B------:R-:W-:Y:S02]  /*0570*/  ISETP.GT.U32.AND P1, PT, R6, R13, PT ;  /* 0x0000000d0600720c */ /* 0x000fe40003f24070 */
[----:B------:R-:W-:-:S04]  /*0580*/  LEA.HI R0, R0, R9, RZ, 0x7 ;  /* 0x0000000900007211 */ /* 0x000fc800078f38ff */
[----:B------:R-:W-:-:S07]  /*0590*/  SHF.R.S32.HI R122, RZ, 0x7, R0 ;  /* 0x00000007ff7a7819 */ /* 0x000fce0000011400 */
        /* <DEDUP_REMOVED lines=10> */
[----:B--2---:R-:W-:Y:S05]  /*0640*/  @!P0 BRA `(.L_x_3696) ;  /* 0x0000000000e48947 */ /* 0x004fea0003800000 */
[----:B------:R-:W2:Y:S04]  /*0650*/  LD.E R8, desc[UR4][R2.64+0xb0] ;  /* 0x0000b00402087980 */ /* 0x000ea8000c101900 */
[----:B------:R-:W3:Y:S04]  /*0660*/  LD.E R4, desc[UR4][R2.64+0x60] ;  /* 0x0000600402047980 */ /* 0x000ee8000c101900 */
[----:B------:R-:W4:Y:S04]  /*0670*/  LD.E R0, desc[UR4][R2.64+0xcc] ;  /* 0x0000cc0402007980 */ /* 0x000f28000c101900 */
[----:B------:R-:W5:Y:S04]  /*0680*/  LD.E.64 R12, desc[UR4][R2.64+0xa8] ;  /* 0x0000a804020c7980 */ /* 0x000f68000c101b00 */
[----:B------:R1:W5:Y:S01]  /*0690*/  LD.E.64 R6, desc[UR4][R2.64+0x78] ;  /* 0x0000780402067980 */ /* 0x000362000c101b00 */
[----:B------:R-:W-:Y:S01]  /*06a0*/  IMAD.SHL.U32 R10, R160, 0x4, RZ ;  /* 0x00000004a00a7824 */ /* 0x000fe200078e00ff */
[----:B------:R-:W-:Y:S01]  /*06b0*/  SHF.R.U32.HI R5, RZ, 0x3, R160 ;  /* 0x00000003ff057819 */ /* 0x000fe200000116a0 */
[----:B------:R-:W-:-:S03]  /*06c0*/  IMAD.IADD R9, R175, 0x1, -R176 ;  /* 0x00000001af097824 */ /* 0x000fc600078e0ab0 */
[----:B------:R-:W-:Y:S01]  /*06d0*/  LOP3.LUT R14, R10, 0x1c, RZ, 0xc0, !PT ;  /* 0x0000001c0a0e7812 */ /* 0x000fe200078ec0ff */
[----:B------:R-:W-:Y:S01]  /*06e0*/  VIADD R10, R5, 0x20 ;  /* 0x00000020050a7836 */ /* 0x000fe20000000000 */
[----:B------:R-:W-:-:S04]  /*06f0*/  LOP3.LUT P4, R160, R160, 0x7, RZ, 0xc0, !PT ;  /* 0x00000007a0a07812 */ /* 0x000fc8000788c0ff */
[-C--:B------:R-:W-:Y:S01]  /*0700*/  ISETP.GE.AND P2, PT, R10, R9.reuse, PT ;  /* 0x000000090a00720c */ /* 0x080fe20003f46270 */
[C---:B------:R-:W-:Y:S01]  /*0710*/  IMAD R14, R5.reuse, 0x60, R14 ;  /* 0x00000060050e7824 */ /* 0x040fe200078e020e */
[----:B------:R-:W-:Y:S02]  /*0720*/  ISETP.GE.OR P4, PT, R5, R9, P4 ;  /* 0x000000090500720c */ /* 0x000fe40002786670 */
[----:B------:R-:W-:Y:S01]  /*0730*/  ISETP.NE.OR P2, PT, R160, RZ, P2 ;  /* 0x000000ffa000720c */ /* 0x000fe20001745670 */
[----:B------:R-:W-:Y:S02]  /*0740*/  IMAD.MOV.U32 R173, RZ, RZ, 0x0 ;  /* 0x00000000ffad7424 */ /* 0x000fe400078e00ff */
[----:B--2---:R-:W-:-:S04]  /*0750*/  IMAD R179, R8, UR8, R179 ;  /* 0x0000000808b37c24 */ /* 0x004fc8000f8e02b3 */
[----:B---3--:R-:W-:-:S04]  /*0760*/  IMAD R4, R179, R4, R177 ;  /* 0x00000004b3047224 */ /* 0x008fc800078e02b1 */
[----:B------:R-:W-:Y:S02]  /*0770*/  IMAD R4, R175, R4, R176 ;  /* 0x00000004af047224 */ /* 0x000fe400078e02b0 */
[----:B------:R-:W-:-:S03]  /*0780*/  VIADD R8, R5, 0x10 ;  /* 0x0000001005087836 */ /* 0x000fc60000000000 */
[C---:B-1----:R-:W-:Y:S01]  /*0790*/  IADD3 R3, P0, PT, R4.reuse, R5, RZ ;  /* 0x0000000504037210 */ /* 0x042fe20007f1e0ff */
[----:B----4-:R-:W-:Y:S01]  /*07a0*/  IMAD R11, R4, R0, RZ ;  /* 0x00000000040b7224 */ /* 0x010fe200078e02ff */
[----:B------:R-:W-:Y:S01]  /*07b0*/  ISETP.GE.AND P3, PT, R8, R9, PT ;  /* 0x000000090800720c */ /* 0x000fe20003f66270 */
[----:B------:R-:W-:Y:S01]  /*07c0*/  VIADD R0, R5, 0x30 ;  /* 0x0000003005007836 */ /* 0x000fe20000000000 */
[----:B------:R-:W-:Y:S02]  /*07d0*/  LEA.HI.X.SX32 R4, R4, RZ, 0x1, P0 ;  /* 0x000000ff04047211 */ /* 0x000fe400000f0eff */
[C---:B-----5:R-:W-:Y:S02]  /*07e0*/  LEA R2, P0, R3.reuse, R12, 0x2 ;  /* 0x0000000c03027211 */ /* 0x060fe400078010ff */
[----:B------:R-:W-:Y:S02]  /*07f0*/  ISETP.NE.OR P3, PT, R160, RZ, P3 ;  /* 0x000000ffa000720c */ /* 0x000fe40001f65670 */
[----:B------:R-:W-:-:S02]  /*0800*/  LEA.HI.X R3, R3, R13, R4, 0x2, P0 ;  /* 0x0000000d03037211 */ /* 0x000fc400000f1404 */
[----:B------:R-:W-:Y:S02]  /*0810*/  ISETP.GE.AND P0, PT, R0, R9, PT ;  /* 0x000000090000720c */ /* 0x000fe40003f06270 */
[C---:B------:R-:W-:Y:S02]  /*0820*/  IADD3 R15, P1, PT, R11.reuse, R14, RZ ;  /* 0x0000000e0b0f7210 */ /* 0x040fe40007f3e0ff */
[----:B------:R-:W-:Y:S02]  /*0830*/  ISETP.NE.OR P0, PT, R160, RZ, P0 ;  /* 0x000000ffa000720c */ /* 0x000fe40000705670 */
[----:B------:R-:W-:Y:S02]  /*0840*/  LEA.HI.X.SX32 R11, R11, RZ, 0x1, P1 ;  /* 0x000000ff0b0b7211 */ /* 0x000fe400008f0eff */
[----:B------:R-:W-:Y:S01]  /*0850*/  LEA R6, P1, R15, R6, 0x2 ;  /* 0x000000060f067211 */ /* 0x000fe200078210ff */
[----:B------:R-:W-:-:S03]  /*0860*/  @!P3 IMAD.MOV.U32 R13, RZ, RZ, -0x800000 ;  /* 0xff800000ff0db424 */ /* 0x000fc600078e00ff */
[----:B------:R-:W-:Y:S01]  /*0870*/  LEA.HI.X R7, R15, R7, R11, 0x2, P1 ;  /* 0x000000070f077211 */ /* 0x000fe200008f140b */
[----:B------:R-:W-:Y:S02]  /*0880*/  @!P4 IMAD.MOV.U32 R15, RZ, RZ, -0x800000 ;  /* 0xff800000ff0fc424 */ /* 0x000fe400078e00ff */
[----:B------:R-:W-:Y:S02]  /*0890*/  @!P2 IMAD.MOV.U32 R11, RZ, RZ, -0x800000 ;  /* 0xff800000ff0ba424 */ /* 0x000fe400078e00ff */
[----:B------:R-:W-:Y:S04]  /*08a0*/  ST.E.128 desc[UR4][R6.64], RZ ;  /* 0x000000ff06007985 */ /* 0x000fe8000c101d04 */
        /* <DEDUP_REMOVED lines=11> */
[----:B------:R-:W-:Y:S04]  /*0960*/  @!P4 ST.E desc[UR4][R2.64], R15 ;  /* 0x0000000f0200c985 */ /* 0x000fe8000c101904 */
[----:B------:R-:W-:Y:S04]  /*0970*/  @!P3 ST.E desc[UR4][R2.64+0x40], R13 ;  /* 0x0000400d0200b985 */ /* 0x000fe8000c101904 */
[----:B------:R1:W-:Y:S02]  /*0980*/  @!P2 ST.E desc[UR4][R2.64+0x80], R11 ;  /* 0x0000800b0200a985 */ /* 0x0003e4000c101904 */
[----:B-1----:R-:W-:Y:S05]  /*0990*/  @P0 RET.REL.NODEC R172 `(_ZN5flash24flash_fwd_splitkv_kernelI23Flash_fwd_kernel_traitsILi96ELi64ELi128ELi4ELb0ELb0EN7cutlass6half_tE19Flash_kernel_traitsILi96ELi64ELi128ELi4ES3_EELb0ELb0ELb0ELb1ELb1ELb0ELb1ELb0EEEvNS_16Flash_fwd_paramsE) ;  /* 0xfffffff4ac980950 */ /* 0x002fea0003c3ffff */
[----:B------:R-:W-:Y:S02]  /*09a0*/  MOV R5, 0xff800000 ;  /* 0xff80000000057802 */ /* 0x000fe40000000f00 */
[----:B------:R-:W-:-:S03]  /*09b0*/  MOV R173, 0x0 ;  /* 0x0000000000ad7802 */ /* 0x000fc60000000f00 */
[----:B------:R1:W-:Y:S02]  /*09c0*/  ST.E desc[UR4][R2.64+0xc0], R5 ;  /* 0x0000c00502007985 */ /* 0x0003e4000c101904 */
[----:B-1----:R-:W-:Y:S05]  /*09d0*/  RET.REL.NODEC R172 `(_ZN5flash24flash_fwd_splitkv_kernelI23Flash_fwd_kernel_traitsILi96ELi64ELi128ELi4ELb0ELb0EN7cutlass6half_tE19Flash_kernel_traitsILi96ELi64ELi128ELi4ES3_EELb0ELb0ELb0ELb1ELb1ELb0ELb1ELb0EEEvNS_16Flash_fwd_paramsE) ;  /* 0xfffffff4ac887950 */ /* 0x002fea0003c3ffff */
.L_x_3696:
        /* <DEDUP_REMOVED lines=25> */
[----:B------:R-:W1:Y:S02]  /*0b70*/  F2I.FTZ.U32.TRUNC.NTZ R13, R12 ;  /* 0x0000000c000d7305 */ /* 0x000e64000021f000 */
[----:B-1----:R-:W-:Y:S01]  /*0b80*/  IADD3 R0, PT, PT, RZ, -R13, RZ ;  /* 0x8000000dff007210 */ /* 0x002fe20007ffe0ff */
[----:B------:R-:W-:-:S04]  /*0b90*/  IMAD.MOV.U32 R12, RZ, RZ, RZ ;  /* 0x000000ffff0c7224 */ /* 0x000fc800078e00ff */
[----:B-----5:R-:W-:Y:S01]  /*0ba0*/  IMAD R7, R0, R5, RZ ;  /* 0x0000000500077224 */ /* 0x020fe200078e02ff */
[----:B------:R-:W-:-:S03]  /*0bb0*/  IABS R0, R11 ;  /* 0x0000000b00007213 */ /* 0x000fc60000000000 */
[----:B------:R-:W-:Y:S01]  /*0bc0*/  IMAD.HI.U32 R7, R13, R7, R12 ;  /* 0x000000070d077227 */ /* 0x000fe200078e000c */
[----:B------:R-:W-:Y:S01]  /*0bd0*/  IADD3 R0, PT, PT, RZ, -R0, RZ ;  /* 0x80000000ff007210 */ /* 0x000fe20007ffe0ff */
[----:B------:R-:W2:Y:S04]  /*0be0*/  LD.E.64 R12, desc[UR4][R2.64+0x28] ;  /* 0x00002804020c7980 */ /* 0x000ea8000c101b00 */
[----:B------:R-:W-:-:S04]  /*0bf0*/  IMAD.HI.U32 R7, R7, R4, RZ ;  /* 0x0000000407077227 */ /* 0x000fc800078e00ff */
[----:B------:R-:W-:-:S05]  /*0c00*/  IMAD R0, R7, R0, R4 ;  /* 0x0000000007007224 */ /* 0x000fca00078e0204 */
[----:B------:R-:W-:-:S13]  /*0c10*/  ISETP.GT.U32.AND P2, PT, R5, R0, PT ;  /* 0x000000000500720c */ /* 0x000fda0003f44070 */
[----:B------:R-:W-:-:S05]  /*0c20*/  @!P2 IMAD.IADD R0, R0, 0x1, -R5 ;  /* 0x000000010000a824 */ /* 0x000fca00078e0a05 */
[----:B------:R-:W-:Y:S02]  /*0c30*/  ISETP.GE.U32.AND P0, PT, R0, R5, PT ;  /* 0x000000050000720c */ /* 0x000fe40003f06070 */
[----:B------:R-:W-:Y:S02]  /*0c40*/  LOP3.LUT R0, R190, R11, RZ, 0x3c, !PT ;  /* 0x0000000bbe007212 */ /* 0x000fe400078e3cff */
        /* <DEDUP_REMOVED lines=20> */
[----:B------:R-:W-:Y:S02]  /*0d90*/  IABS R6, R177 ;  /* 0x000000b100067213 */ /* 0x000fe40000000000 */
[----:B-1----:R-:W-:Y:S02]  /*0da0*/  IABS R5, R16 ;  /* 0x0000001000057213 */ /* 0x002fe40000000000 */
[----:B----4-:R-:W-:-:S05]  /*0db0*/  IADD3 R4, PT, PT, RZ, -R23, RZ ;  /* 0x80000017ff047210 */ /* 0x010fca0007ffe0ff */
[----:B------:R-:W-:-:S04]  /*0dc0*/  IMAD R9, R4, R7, RZ ;  /* 0x0000000704097224 */ /* 0x000fc800078e02ff */
[----:B------:R-:W-:Y:S01]  /*0dd0*/  IMAD.HI.U32 R9, R23, R9, R22 ;  /* 0x0000000917097227 */ /* 0x000fe200078e0016 */
[----:B------:R-:W-:-:S05]  /*0de0*/  IADD3 R5, PT, PT, RZ, -R5, RZ ;  /* 0x80000005ff057210 */ /* 0x000fca0007ffe0ff */
[----:B------:R-:W-:-:S04]  /*0df0*/  IMAD.HI.U32 R4, R9, R6, RZ ;  /* 0x0000000609047227 */ /* 0x000fc800078e00ff */
[----:B------:R-:W-:-:S05]  /*0e00*/  IMAD R6, R4, R5, R6 ;  /* 0x0000000504067224 */ /* 0x000fca00078e0206 */
[----:B------:R-:W-:-:S13]  /*0e10*/  ISETP.GT.U32.AND P1, PT, R7, R6, PT ;  /* 0x000000060700720c */ /* 0x000fda0003f24070 */
[----:B------:R-:W-:-:S05]  /*0e20*/  @!P1 IMAD.IADD R6, R6, 0x1, -R7 ;  /* 0x0000000106069824 */ /* 0x000fca00078e0a07 */
[----:B------:R-:W-:Y:S02]  /*0e30*/  ISETP.GE.U32.AND P2, PT, R6, R7, PT ;  /* 0x000000070600720c */ /* 0x000fe40003f46070 */
[----:B------:R-:W-:Y:S01]  /*0e40*/  LOP3.LUT R7, R177, R16, RZ, 0x3c, !PT ;  /* 0x00000010b1077212 */ /* 0x000fe200078e3cff */
[----:B------:R-:W-:Y:S01]  /*0e50*/  @!P1 VIADD R4, R4, 0x1 ;  /* 0x0000000104049836 */ /* 0x000fe20000000000 */
[----:B------:R-:W-:Y:S02]  /*0e60*/  IADD3 R8, PT, PT, -R8, RZ, RZ ;  /* 0x000000ff08087210 */ /* 0x000fe40007ffe1ff */
[----:B------:R-:W-:Y:S02]  /*0e70*/  ISETP.GE.AND P0, PT, R7, RZ, PT ;  /* 0x000000ff0700720c */ /* 0x000fe40003f06270 */
[----:B------:R-:W-:Y:S01]  /*0e80*/  ISETP.NE.AND P1, PT, R16, RZ, PT ;  /* 0x000000ff1000720c */ /* 0x000fe20003f25270 */
[----:B------:R-:W-:-:S04]  /*0e90*/  IMAD R11, R11, R8, R190 ;  /* 0x000000080b0b7224 */ /* 0x000fc800078e02be */
[----:B------:R-:W-:Y:S02]  /*0ea0*/  @P2 IADD3 R4, PT, PT, R4, 0x1, RZ ;  /* 0x0000000104042810 */ /* 0x000fe40007ffe0ff */
[----:B------:R-:W-:Y:S02]  /*0eb0*/  SHF.R.S32.HI R9, RZ, 0x1f, R11 ;  /* 0x0000001fff097819 */ /* 0x000fe4000001140b */
[----:B------:R-:W-:Y:S01]  /*0ec0*/  MOV R7, R4 ;  /* 0x0000000400077202 */ /* 0x000fe20000000f00 */
[----:B------:R-:W-:-:S04]  /*0ed0*/  IMAD R4, R121, R11, RZ ;  /* 0x0000000b79047224 */ /* 0x000fc800078e02ff */
[----:B------:R-:W-:Y:S01]  /*0ee0*/  @!P0 IMAD.MOV R7, RZ, RZ, -R7 ;  /* 0x000000ffff078224 */ /* 0x000fe200078e0a07 */
[----:B------:R-:W-:Y:S01]  /*0ef0*/  @!P1 LOP3.LUT R7, RZ, R16, RZ, 0x33, !PT ;  /* 0x00000010ff079212 */ /* 0x000fe200078e33ff */
[----:B------:R-:W-:-:S03]  /*0f00*/  IMAD R4, R120, R9, R4 ;  /* 0x0000000978047224 */ /* 0x000fc600078e0204 */
[----:B------:R-:W-:Y:S01]  /*0f10*/  SHF.R.S32.HI R8, RZ, 0x1f, R7 ;  /* 0x0000001fff087819 */ /* 0x000fe20000011407 */
[----:B------:R-:W-:-:S04]  /*0f20*/  IMAD R15, R15, R7, RZ ;  /* 0x000000070f0f7224 */ /* 0x000fc800078e02ff */
[----:B------:R-:W-:Y:S01]  /*0f30*/  IMAD R8, R14, R8, R15 ;  /* 0x000000080e087224 */ /* 0x000fe200078e020f */
[----:B---3--:R-:W-:Y:S01]  /*0f40*/  SHF.R.S32.HI R5, RZ, 0x1f, R0 ;  /* 0x0000001fff057819 */ /* 0x008fe20000011400 */
[----:B------:R-:W-:-:S04]  /*0f50*/  IMAD R6, R19, R0, RZ ;  /* 0x0000000013067224 */ /* 0x000fc800078e02ff */
[C---:B------:R-:W-:Y:S02]  /*0f60*/  IMAD R6, R18.reuse, R5, R6 ;  /* 0x0000000512067224 */ /* 0x040fe400078e0206 */
[----:B------:R-:W-:-:S04]  /*0f70*/  IMAD.WIDE.U32 R18, R18, R0, RZ ;  /* 0x0000000012127225 */ /* 0x000fc800078e00ff */
[----:B------:R-:W-:Y:S02]  /*0f80*/  IMAD.IADD R19, R19, 0x1, R6 ;  /* 0x0000000113137824 */ /* 0x000fe400078e0206 */
[----:B------:R-:W-:-:S05]  /*0f90*/  IMAD.WIDE.U32 R18, R11, R120, R18 ;  /* 0x000000780b127225 */ /* 0x000fca00078e0012 */
[----:B------:R-:W-:Y:S01]  /*0fa0*/  IADD3 R19, PT, PT, R19, R4, RZ ;  /* 0x0000000413137210 */ /* 0x000fe20007ffe0ff */
[----:B--2---:R-:W-:Y:S02]  /*0fb0*/  IMAD R4, R13, R0, RZ ;  /* 0x000000000d047224 */ /* 0x004fe400078e02ff */
[----:B------:R-:W-:-:S04]  /*0fc0*/  IMAD.WIDE.U32 R18, R7, R14, R18 ;  /* 0x0000000e07127225 */ /* 0x000fc800078e0012 */
[----:B------:R-:W-:-:S04]  /*0fd0*/  IMAD.WIDE.U32 R14, R12, R0, RZ ;  /* 0x000000000c0e7225 */ /* 0x000fc800078e00ff */
[----:B------:R-:W-:Y:S01]  /*0fe0*/  IMAD R4, R12, R5, R4 ;  /* 0x000000050c047224 */ /* 0x000fe200078e0204 */
[----:B------:R-:W-:Y:S01]  /*0ff0*/  MOV R10, R18 ;  /* 0x00000012000a7202 */ /* 0x000fe20000000f00 */
[----:B------:R-:W-:Y:S02]  /*1000*/  IMAD.IADD R8, R19, 0x1, R8 ;  /* 0x0000000113087824 */ /* 0x000fe400078e0208 */
[----:B------:R-:W-:Y:S01]  /*1010*/  IMAD.IADD R12, R15, 0x1, R4 ;  /* 0x000000010f0c7824 */ /* 0x000fe200078e0204 */
[----:B------:R-:W-:Y:S05]  /*1020*/  BRA `(.L_x_3699) ;  /* 0x0000000400047947 */ /* 0x000fea0003800000 */
.L_x_3698:
[----:B------:R-:W2:Y:S04]  /*1030*/  LD.E R16, desc[UR4][R2.64+0x68] ;  /* 0x0000680402107980 */ /* 0x000ea8000c101900 */
[----:B------:R-:W3:Y:S04]  /*1040*/  LD.E.64 R120, desc[UR4][R2.64+0x38] ;  /* 0x0000380402787980 */ /* 0x000ee8000c101b00 */
[----:B------:R-:W4:Y:S04]  /*1050*/  LD.E.64 R18, desc[UR4][R2.64+0x20] ;  /* 0x0000200402127980 */ /* 0x000f28000c101b00 */
[----:B------:R-:W4:Y:S04]  /*1060*/  LD.E.64 R128, desc[UR4][R2.64+0x40] ;  /* 0x0000400402807980 */ /* 0x000f28000c101b00 */
[----:B------:R-:W4:Y:S04]  /*1070*/  LD.E.64 R12, desc[UR4][R2.64+0x28] ;  /* 0x00002804020c7980 */ /* 0x000f28000c101b00 */
[----:B------:R-:W4:Y:S04]  /*1080*/  LD.E.64 R14, desc[UR4][R2.64+0x50] ;  /* 0x00005004020e7980 */ /* 0x000f28000c101b00 */
[----:B------:R1:W5:Y:S01]  /*1090*/  LD.E.64 R24, desc[UR4][R2.64+0x58] ;  /* 0x0000580402187980 */ /* 0x000362000c101b00 */
[----:B------:R-:W-:Y:S01]  /*10a0*/  IMAD.MOV.U32 R20, RZ, RZ, RZ ;  /* 0x000000ffff147224 */ /* 0x000fe200078e00ff */
[----:B------:R-:W-:-:S02]  /*10b0*/  LEA R190, R122, 0xffffff80, 0x7 ;  /* 0xffffff807abe7811 */ /* 0x000fc400078e38ff */
[----:B------:R-:W-:Y:S02]  /*10c0*/  CS2R R192, SRZ ;  /* 0x0000000000c07805 */ /* 0x000fe4000001ff00 */
[-C--:B--2---:R-:W-:Y:S02]  /*10d0*/  IABS R0, R16.reuse ;  /* 0x0000001000007213 */ /* 0x084fe40000000000 */
[----:B-1----:R-:W-:Y:S02]  /*10e0*/  IABS R5, R16 ;  /* 0x0000001000057213 */ /* 0x002fe40000000000 */
[----:B------:R-:W1:Y:S02]  /*10f0*/  I2F.RP R8, R0 ;  /* 0x0000000000087306 */ /* 0x000e640000209400 */
[----:B------:R-:W-:-:S06]  /*1100*/  IADD3 R5, PT, PT, RZ, -R5, RZ ;  /* 0x80000005ff057210 */ /* 0x000fcc0007ffe0ff */
[----:B-1----:R-:W1:Y:S02]  /*1110*/  MUFU.RCP R6, R8 ;  /* 0x0000000800067308 */ /* 0x002e640000001000 */
[----:B-1----:R-:W-:Y:S02]  /*1120*/  IADD3 R6, PT, PT, R6, 0xffffffe, RZ ;  /* 0x0ffffffe06067810 */ /* 0x002fe40007ffe0ff */
[----:B------:R-:W-:-:S04]  /*1130*/  LOP3.LUT R8, R177, R16, RZ, 0x3c, !PT ;  /* 0x00000010b1087212 */ /* 0x000fc800078e3cff */
[----:B------:R-:W1:Y:S01]  /*1140*/  F2I.FTZ.U32.TRUNC.NTZ R21, R6 ;  /* 0x0000000600157305 */ /* 0x000e62000021f000 */
[----:B------:R-:W-:Y:S02]  /*1150*/  ISETP.GE.AND P1, PT, R8, RZ, PT ;  /* 0x000000ff0800720c */ /* 0x000fe40003f26270 */
[----:B-1----:R-:W-:-:S05]  /*1160*/  IADD3 R4, PT, PT, RZ, -R21, RZ ;  /* 0x80000015ff047210 */ /* 0x002fca0007ffe0ff */
[----:B------:R-:W-:Y:S01]  /*1170*/  IMAD R9, R4, R0, RZ ;  /* 0x0000000004097224 */ /* 0x000fe200078e02ff */
[----:B------:R-:W-:-:S03]  /*1180*/  IABS R4, R177 ;  /* 0x000000b100047213 */ /* 0x000fc60000000000 */
[----:B------:R-:W-:-:S04]  /*1190*/  IMAD.HI.U32 R9, R21, R9, R20 ;  /* 0x0000000915097227 */ /* 0x000fc800078e0014 */
[----:B---3--:R-:W-:-:S04]  /*11a0*/  IMAD.WIDE.U32 R20, R120, R11, RZ ;  /* 0x0000000b78147225 */ /* 0x008fc800078e00ff */
[----:B------:R-:W-:Y:S01]  /*11b0*/  IMAD.HI.U32 R6, R9, R4, RZ ;  /* 0x0000000409067227 */ /* 0x000fe200078e00ff */
[----:B------:R-:W-:-:S03]  /*11c0*/  SHF.R.S32.HI R9, RZ, 0x1f, R11 ;  /* 0x0000001fff097819 */ /* 0x000fc6000001140b */
[----:B------:R-:W-:Y:S02]  /*11d0*/  IMAD R5, R6, R5, R4 ;  /* 0x0000000506057224 */ /* 0x000fe400078e0204 */
[----:B------:R-:W-:-:S03]  /*11e0*/  IMAD R4, R121, R11, RZ ;  /* 0x0000000b79047224 */ /* 0x000fc600078e02ff */
[----:B------:R-:W-:Y:S01]  /*11f0*/  ISETP.GT.U32.AND P0, PT, R0, R5, PT ;  /* 0x000000050000720c */ /* 0x000fe20003f04070 */
[----:B------:R-:W-:-:S04]  /*1200*/  IMAD R4, R120, R9, R4 ;  /* 0x0000000978047224 */ /* 0x000fc800078e0204 */
[----:B------:R-:W-:Y:S02]  /*1210*/  IMAD.IADD R21, R21, 0x1, R4 ;  /* 0x0000000115157824 */ /* 0x000fe400078e0204 */
[-C--:B----4-:R-:W-:Y:S02]  /*1220*/  IMAD R4, R129, R11.reuse, RZ ;  /* 0x0000000b81047224 */ /* 0x090fe400078e02ff */
[----:B------:R-:W-:-:S04]  /*1230*/  IMAD.WIDE.U32 R10, R128, R11, RZ ;  /* 0x0000000b800a7225 */ /* 0x000fc800078e00ff */
[-C--:B------:R-:W-:Y:S01]  /*1240*/  @!P0 IADD3 R5, PT, PT, R5, -R0.reuse, RZ ;  /* 0x8000000005058210 */ /* 0x080fe20007ffe0ff */
[----:B------:R-:W-:Y:S01]  /*1250*/  IMAD R4, R128, R9, R4 ;  /* 0x0000000980047224 */ /* 0x000fe200078e0204 */
[----:B------:R-:W-:Y:S02]  /*1260*/  @!P0 IADD3 R6, PT, PT, R6, 0x1, RZ ;  /* 0x0000000106068810 */ /* 0x000fe40007ffe0ff */
[----:B------:R-:W-:Y:S01]  /*1270*/  ISETP.GE.U32.AND P2, PT, R5, R0, PT ;  /* 0x000000000500720c */ /* 0x000fe20003f46070 */
[----:B-----5:R-:W-:Y:S01]  /*1280*/  IMAD R5, R19, R7, RZ ;  /* 0x0000000713057224 */ /* 0x020fe200078e02ff */
[----:B------:R-:W-:Y:S02]  /*1290*/  SHF.R.S32.HI R0, RZ, 0x1f, R7 ;  /* 0x0000001fff007819 */ /* 0x000fe40000011407 */
[----:B------:R-:W-:Y:S02]  /*12a0*/  ISETP.NE.AND P0, PT, R16, RZ, PT ;  /* 0x000000ff1000720c */ /* 0x000fe40003f05270 */
[----:B------:R-:W-:Y:S01]  /*12b0*/  SHF.R.S32.HI R9, RZ, 0x1f, R190 ;  /* 0x0000001fff097819 */ /* 0x000fe200000114be */
[----:B------:R-:W-:-:S02]  /*12c0*/  IMAD R5, R18, R0, R5 ;  /* 0x0000000012057224 */ /* 0x000fc400078e0205 */
[----:B------:R-:W-:Y:S01]  /*12d0*/  IMAD.WIDE.U32 R18, R18, R7, R20 ;  /* 0x0000000712127225 */ /* 0x000fe200078e0014 */
[----:B------:R-:W-:-:S03]  /*12e0*/  IADD3 R21, PT, PT, R11, R4, RZ ;  /* 0x000000040b157210 */ /* 0x000fc60007ffe0ff */
[----:B------:R-:W-:Y:S01]  /*12f0*/  @P2 VIADD R6, R6, 0x1 ;  /* 0x0000000106062836 */ /* 0x000fe20000000000 */
[----:B------:R-:W-:Y:S01]  /*1300*/  IADD3 R19, PT, PT, R19, R5, RZ ;  /* 0x0000000513137210 */ /* 0x000fe20007ffe0ff */
[----:B------:R-:W-:Y:S02]  /*1310*/  IMAD R5, R121, R190, RZ ;  /* 0x000000be79057224 */ /* 0x000fe400078e02ff */
[----:B------:R-:W-:Y:S01]  /*1320*/  IMAD R11, R13, R7, RZ ;  /* 0x000000070d0b7224 */ /* 0x000fe200078e02ff */
[----:B------:R-:W-:Y:S01]  /*1330*/  @!P1 IADD3 R6, PT, PT, -R6, RZ, RZ ;  /* 0x000000ff06069210 */ /* 0x000fe20007ffe1ff */
[C---:B------:R-:W-:Y:S01]  /*1340*/  IMAD R5, R120.reuse, R9, R5 ;  /* 0x0000000978057224 */ /* 0x040fe200078e0205 */
[----:B------:R-:W-:Y:S01]  /*1350*/  @!P0 LOP3.LUT R6, RZ, R16, RZ, 0x33, !PT ;  /* 0x00000010ff068212 */ /* 0x000fe200078e33ff */
[----:B------:R-:W-:-:S04]  /*1360*/  IMAD.WIDE.U32 R18, R120, R190, R18 ;  /* 0x000000be78127225 */ /* 0x000fc800078e0012 */
[C---:B------:R-:W-:Y:S01]  /*1370*/  IMAD R11, R12.reuse, R0, R11 ;  /* 0x000000000c0b7224 */ /* 0x040fe200078e020b */
[----:B------:R-:W-:Y:S01]  /*1380*/  IADD3 R19, PT, PT, R19, R5, RZ ;  /* 0x0000000513137210 */ /* 0x000fe20007ffe0ff */
[----:B------:R-:W-:Y:S01]  /*1390*/  IMAD.MOV.U32 R20, RZ, RZ, R10 ;  /* 0x000000ffff147224 */ /* 0x000fe200078e000a */
[----:B------:R-:W-:Y:S01]  /*13a0*/  SHF.R.S32.HI R0, RZ, 0x1f, R6 ;  /* 0x0000001fff007819 */ /* 0x000fe20000011406 */
[----:B------:R-:W-:Y:S02]  /*13b0*/  IMAD R5, R15, R6, RZ ;  /* 0x000000060f057224 */ /* 0x000fe400078e02ff */
[----:B------:R-:W-:-:S04]  /*13c0*/  IMAD.WIDE.U32 R20, R12, R7, R20 ;  /* 0x000000070c147225 */ /* 0x000fc800078e0014 */
[C---:B------:R-:W-:Y:S01]  /*13d0*/  IMAD.WIDE.U32 R6, R14.reuse, R6, R18 ;  /* 0x000000060e067225 */ /* 0x040fe200078e0012 */
[----:B------:R-:W-:Y:S02]  /*13e0*/  IADD3 R12, PT, PT, R21, R11, RZ ;  /* 0x0000000b150c7210 */ /* 0x000fe40007ffe0ff */
[----:B------:R-:W-:Y:S01]  /*13f0*/  MOV R11, R190 ;  /* 0x000000be000b7202 */ /* 0x000fe20000000f00 */
[----:B------:R-:W-:Y:S01]  /*1400*/  IMAD R0, R14, R0, R5 ;  /* 0x000000000e007224 */ /* 0x000fe200078e0205 */
[----:B------:R-:W-:Y:S01]  /*1410*/  MOV R10, R6 ;  /* 0x00000006000a7202 */ /* 0x000fe20000000f00 */
[----:B------:R-:W-:-:S03]  /*1420*/  IMAD.MOV.U32 R14, RZ, RZ, R20 ;  /* 0x000000ffff0e7224 */ /* 0x000fc600078e0014 */
[----:B------:R-:W-:Y:S02]  /*1430*/  IADD3 R8, PT, PT, R7, R0, RZ ;  /* 0x0000000007087210 */ /* 0x000fe40007ffe0ff */
.L_x_3699:
[----:B------:R-:W-:Y:S05]  /*1440*/  BSYNC.RECONVERGENT B0 ;  /* 0x0000000000007941 */ /* 0x000fea0003800200 */
.L_x_3697:
[----:B------:R-:W2:Y:S04]  /*1450*/  LD.E.64 R30, desc[UR4][R2.64+0x18] ;  /* 0x00001804021e7980 */ /* 0x000ea8000c101b00 */
[----:B------:R-:W3:Y:S04]  /*1460*/  LD.E.64 R26, desc[UR4][R2.64+0x48] ;  /* 0x00004804021a7980 */ /* 0x000ee8000c101b00 */
[----:B------:R-:W4:Y:S04]  /*1470*/  LD.E.64 R28, desc[UR4][R2.64+0x30] ;  /* 0x00003004021c7980 */ /* 0x000f28000c101b00 */
[----:B------:R-:W5:Y:S04]  /*1480*/  LD.E.64 R22, desc[UR4][R2.64+0x8] ;  /* 0x0000080402167980 */ /* 0x000f68000c101b00 */
[----:B------:R-:W5:Y:S04]  /*1490*/  LD.E.64 R20, desc[UR4][R2.64] ;  /* 0x0000000402147980 */ /* 0x000f68000c101b00 */
[----:B------:R-:W5:Y:S01]  /*14a0*/  LD.E.64 R6, desc[UR4][R2.64+0x10] ;  /* 0x0000100402067980 */ /* 0x000f62000c101b00 */
[-C--:B------:R-:W-:Y:S01]  /*14b0*/  IABS R0, R16.reuse ;  /* 0x0000001000007213 */ /* 0x080fe20000000000 */
[----:B------:R-:W-:Y:S01]  /*14c0*/  IMAD.MOV.U32 R32, RZ, RZ, RZ ;  /* 0x000000ffff207224 */ /* 0x000fe200078e00ff */
[----:B------:R-:W-:Y:S01]  /*14d0*/  IABS R13, R16 ;  /* 0x00000010000d7213 */ /* 0x000fe20000000000 */
[----:B------:R-:W-:Y:S01]  /*14e0*/  IMAD.SHL.U32 R174, R160, 0x8, RZ ;  /* 0x00000008a0ae7824 */ /* 0x000fe200078e00ff */
[----:B------:R-:W1:Y:S01]  /*14f0*/  I2F.RP R18, R0 ;  /* 0x0000000000127306 */ /* 0x000e620000209400 */
[----:B------:R-:W-:Y:S01]  /*1500*/  IMAD.MOV.U32 R35, RZ, RZ, RZ ;  /* 0x000000ffff237224 */ /* 0x000fe200078e00ff */
[----:B------:R-:W1:Y:S01]  /*1510*/  S2UR UR6, SR_CgaCtaId ;  /* 0x00000000000679c3 */ /* 0x000e620000008800 */
[----:B------:R-:W-:Y:S01]  /*1520*/  IMAD.MOV R13, RZ, RZ, -R13 ;  /* 0x000000ffff0d7224 */ /* 0x000fe200078e0a0d */
[C---:B------:R-:W-:Y:S01]  /*1530*/  LOP3.LUT R173, R174.reuse, 0xc0, RZ, 0xc0, !PT ;  /* 0x000000c0aead7812 */ /* 0x040fe200078ec0ff */
[----:B------:R-:W-:Y:S01]  /*1540*/  IMAD R9, R9, R128, RZ ;  /* 0x0000008009097224 */ /* 0x000fe200078e02ff */
[----:B------:R-:W-:Y:S01]  /*1550*/  LOP3.LUT R34, R174, 0x18, RZ, 0xc0, !PT ;  /* 0x00000018ae227812 */ /* 0x000fe200078ec0ff */
[----:B------:R-:W-:Y:S01]  /*1560*/  UMOV UR7, 0x400 ;  /* 0x0000040000077882 */ /* 0x000fe20000000000 */
[----:B------:R-:W-:Y:S01]  /*1570*/  LOP3.LUT R173, R173, 0x18, R160, 0xf8, !PT ;  /* 0x00000018adad7812 */ /* 0x000fe200078ef8a0 */
[----:B------:R-:W-:Y:S01]  /*1580*/  IMAD R9, R11, R129, R9 ;  /* 0x000000810b097224 */ /* 0x000fe200078e0209 */
[----:B------:R-:W-:Y:S01]  /*1590*/  ISETP.NE.AND P4, PT, R16, RZ, PT ;  /* 0x000000ff1000720c */ /* 0x000fe20003f85270 */
[----:B------:R-:W-:Y:S01]  /*15a0*/  IMAD.SHL.U32 R167, R120, 0x40, RZ ;  /* 0x0000004078a77824 */ /* 0x000fe200078e00ff */
[----:B------:R-:W-:Y:S01]  /*15b0*/  LOP3.LUT R19, R173, R34, RZ, 0x3c, !PT ;  /* 0x00000022ad137212 */ /* 0x000fe200078e3cff */
[----:B------:R-:W-:Y:S01]  /*15c0*/  IMAD.SHL.U32 R126, R160, 0x20, RZ ;  /* 0x00000020a07e7824 */ /* 0x000fe200078e00ff */
[----:B------:R-:W-:Y:S01]  /*15d0*/  IADD3 R10, P1, PT, R34, R10, RZ ;  /* 0x0000000a220a7210 */ /* 0x000fe20007f3e0ff */
[----:B-1----:R1:W1:Y:S01]  /*15e0*/  MUFU.RCP R5, R18 ;  /* 0x0000001200057308 */ /* 0x0022620000001000 */
[----:B------:R-:W-:Y:S01]  /*15f0*/  SHF.L.U64.HI R168, R120, 0x6, R121 ;  /* 0x0000000678a87819 */ /* 0x000fe20000010279 */
[C---:B------:R-:W-:Y:S01]  /*1600*/  IMAD.SHL.U32 R165, R128.reuse, 0x40, RZ ;  /* 0x0000004080a57824 */ /* 0x040fe200078e00ff */
[----:B------:R-:W-:Y:S01]  /*1610*/  SHF.L.U64.HI R166, R128, 0x6, R129 ;  /* 0x0000000680a67819 */ /* 0x000fe20000010281 */
[----:B------:R-:W-:Y:S01]  /*1620*/  IMAD.SHL.U32 R123, R160, 0x4, RZ ;  /* 0x00000004a07b7824 */ /* 0x000fe200078e00ff */
[----:B------:R-:W-:Y:S01]  /*1630*/  IADD3 R184, PT, PT, R122, -0x1, RZ ;  /* 0xffffffff7ab87810 */ /* 0x000fe20007ffe0ff */
[----:B------:R-:W-:Y:S01]  /*1640*/  IMAD.MOV.U32 R124, RZ, RZ, 0x20 ;  /* 0x00000020ff7c7424 */ /* 0x000fe200078e00ff */
[C---:B------:R-:W-:Y:S01]  /*1650*/  SHF.L.U64.HI R180, R120.reuse, 0x5, R121 ;  /* 0x0000000578b47819 */ /* 0x040fe20000010279 */
[----:B------:R-:W-:Y:S01]  /*1660*/  IMAD.SHL.U32 R178, R120, 0x20, RZ ;  /* 0x0000002078b27824 */ /* 0x000fe200078e00ff */
[----:B------:R-:W-:Y:S01]  /*1670*/  LOP3.LUT R123, R123, 0x18, RZ, 0xc0, !PT ;  /* 0x000000187b7b7812 */ /* 0x000fe200078ec0ff */
[----:B------:R-:W-:-:S06]  /*1680*/  ULEA UR6, UR6, UR7, 0x18 ;  /* 0x0000000706067291 */ /* 0x000fcc000f8ec0ff */
[----:B------:R-:W-:Y:S01]  /*1690*/  IMAD.U32 R164, RZ, RZ, UR6 ;  /* 0x00000006ffa47e24 */ /* 0x000fe2000f8e00ff */
[----:B-1----:R-:W-:Y:S01]  /*16a0*/  LOP3.LUT R18, R174, 0x1f20, RZ, 0xc0, !PT ;  /* 0x00001f20ae127812 */ /* 0x002fe200078ec0ff */
[----:B------:R-:W-:-:S04]  /*16b0*/  VIADD R5, R5, 0xffffffe ;  /* 0x0ffffffe05057836 */ /* 0x000fc80000000000 */
[----:B------:R-:W1:Y:S02]  /*16c0*/  F2I.FTZ.U32.TRUNC.NTZ R33, R5 ;  /* 0x0000000500217305 */ /* 0x000e64000021f000 */
[----:B-1----:R-:W-:Y:S01]  /*16d0*/  IMAD.MOV R4, RZ, RZ, -R33 ;  /* 0x000000ffff047224 */ /* 0x002fe200078e0a21 */
[----:B------:R-:W-:-:S03]  /*16e0*/  LOP3.LUT R5, R177, R16, RZ, 0x3c, !PT ;  /* 0x00000010b1057212 */ /* 0x000fc600078e3cff */
[----:B------:R-:W-:Y:S01]  /*16f0*/  IMAD R15, R4, R0, RZ ;  /* 0x00000000040f7224 */ /* 0x000fe200078e02ff */
[----:B------:R-:W-:Y:S02]  /*1700*/  IABS R4, R177 ;  /* 0x000000b100047213 */ /* 0x000fe40000000000 */
[----:B------:R-:W-:Y:S01]  /*1710*/  ISETP.GE.AND P2, PT, R5, RZ, PT ;  /* 0x000000ff0500720c */ /* 0x000fe20003f46270 */
[----:B------:R-:W-:Y:S01]  /*1720*/  IMAD.HI.U32 R15, R33, R15, R32 ;  /* 0x0000000f210f7227 */ /* 0x000fe200078e0020 */
[----:B------:R-:W-:-:S05]  /*1730*/  MOV R5, RZ ;  /* 0x000000ff00057202 */ /* 0x000fca0000000f00 */
[----:B------:R-:W-:-:S04]  /*1740*/  IMAD.HI.U32 R15, R15, R4, RZ ;  /* 0x000000040f0f7227 */ /* 0x000fc800078e00ff */
[----:B------:R-:W-:Y:S01]  /*1750*/  IMAD R13, R15, R13, R4 ;  /* 0x0000000d0f0d7224 */ /* 0x000fe200078e0204 */
[----:B------:R-:W-:-:S04]  /*1760*/  SHF.R.U32.HI R4, RZ, 0x2, R160 ;  /* 0x00000002ff047819 */ /* 0x000fc800000116a0 */
[----:B------:R-:W-:Y:S01]  /*1770*/  ISETP.GT.U32.AND P3, PT, R0, R13, PT ;  /* 0x0000000d0000720c */ /* 0x000fe20003f64070 */
[----:B------:R-:W-:Y:S01]  /*1780*/  IMAD.WIDE.U32 R32, R17, 0x40, R4 ;  /* 0x0000004011207825 */ /* 0x000fe200078e0004 */
[----:B------:R-:W-:Y:S02]  /*1790*/  LOP3.LUT R5, R18, R19, RZ, 0xfc, !PT ;  /* 0x0000001312057212 */ /* 0x000fe400078efcff */
[----:B------:R-:W-:-:S05]  /*17a0*/  IADD3 R18, P0, PT, R34, R14, RZ ;  /* 0x0000000e22127210 */ /* 0x000fca0007f1e0ff */
[----:B------:R-:W-:-:S04]  /*17b0*/  IMAD.X R19, RZ, RZ, R12, P0 ;  /* 0x000000ffff137224 */ /* 0x000fc800000e060c */
[----:B------:R-:W-:Y:S02]  /*17c0*/  @!P3 IMAD.IADD R13, R13, 0x1, -R0 ;  /* 0x000000010d0db824 */ /* 0x000fe400078e0a00 */
[----:B------:R-:W-:Y:S02]  /*17d0*/  @!P3 VIADD R15, R15, 0x1 ;  /* 0x000000010f0fb836 */ /* 0x000fe40000000000 */
[----:B------:R-:W-:Y:S01]  /*17e0*/  IMAD.WIDE.U32 R18, R11, R128, R18 ;  /* 0x000000800b127225 */ /* 0x000fe200078e0012 */
[----:B------:R-:W-:Y:S02]  /*17f0*/  ISETP.GE.U32.AND P5, PT, R13, R0, PT ;  /* 0x000000000d00720c */ /* 0x000fe40003fa6070 */
[----:B------:R-:W-:Y:S01]  /*1800*/  SHF.R.S32.HI R13, RZ, 0x1f, R177 ;  /* 0x0000001fff0d7819 */ /* 0x000fe200000114b1 */
[----:B------:R-:W-:Y:S01]  /*1810*/  IMAD.X R11, RZ, RZ, R8, P1 ;  /* 0x000000ffff0b7224 */ /* 0x000fe200008e0608 */
[----:B------:R-:W-:Y:S01]  /*1820*/  IADD3 R19, PT, PT, R19, R9, RZ ;  /* 0x0000000913137210 */ /* 0x000fe20007ffe0ff */
[----:B------:R-:W-:-:S08]  /*1830*/  IMAD R8, R121, R4, RZ ;  /* 0x0000000479087224 */ /* 0x000fd000078e02ff */
[----:B------:R-:W-:-:S04]  /*1840*/  @P5 VIADD R15, R15, 0x1 ;  /* 0x000000010f0f5836 */ /* 0x000fc80000000000 */
[----:B------:R-:W-:Y:S01]  /*1850*/  @!P2 IMAD.MOV R15, RZ, RZ, -R15 ;  /* 0x000000ffff0fa224 */ /* 0x000fe200078e0a0f */
[----:B------:R-:W-:Y:S01]  /*1860*/  @!P4 LOP3.LUT R15, RZ, R16, RZ, 0x33, !PT ;  /* 0x00000010ff0fc212 */ /* 0x000fe200078e33ff */
[-C--:B--2---:R-:W-:Y:S02]  /*1870*/  IMAD R0, R31, R179.reuse, RZ ;  /* 0x000000b31f007224 */ /* 0x084fe400078e02ff */
[----:B------:R-:W-:-:S04]  /*1880*/  IMAD.WIDE.U32 R30, R30, R179, R34 ;  /* 0x000000b31e1e7225 */ /* 0x000fc800078e0022 */
[----:B------:R-:W-:Y:S02]  /*1890*/  IMAD.IADD R31, R31, 0x1, R0 ;  /* 0x000000011f1f7824 */ /* 0x000fe400078e0200 */
[----:B---3--:R-:W-:Y:S02]  /*18a0*/  IMAD R0, R27, R177, RZ ;  /* 0x000000b11b007224 */ /* 0x008fe400078e02ff */
[----:B----4-:R-:W-:Y:S02]  /*18b0*/  IMAD.SHL.U32 R12, R28, 0x20, RZ ;  /* 0x000000201c0c7824 */ /* 0x010fe400078e00ff */
[----:B------:R-:W-:Y:S01]  /*18c0*/  IMAD R0, R26, R13, R0 ;  /* 0x0000000d1a007224 */ /* 0x000fe200078e0200 */
[----:B------:R-:W-:Y:S01]  /*18d0*/  SHF.L.U64.HI R13, R28, 0x5, R29 ;  /* 0x000000051c0d7819 */ /* 0x000fe2000001021d */
[----:B------:R-:W-:-:S04]  /*18e0*/  IMAD.WIDE.U32 R26, R177, R26, R30 ;  /* 0x0000001ab11a7225 */ /* 0x000fc800078e001e */
[----:B------:R-:W-:Y:S02]  /*18f0*/  IMAD R9, R33, R28, RZ ;  /* 0x0000001c21097224 */ /* 0x000fe400078e02ff */
[----:B------:R-:W-:-:S04]  /*1900*/  IMAD.WIDE.U32 R12, R28, R32, R12 ;  /* 0x000000201c0c7225 */ /* 0x000fc800078e000c */
[----:B------:R-:W-:Y:S01]  /*1910*/  IMAD.IADD R17, R27, 0x1, R0 ;  /* 0x000000011b117824 */ /* 0x000fe200078e0200 */
[----:B------:R-:W-:Y:S01]  /*1920*/  IADD3 R27, P0, PT, R26, R12, RZ ;  /* 0x0000000c1a1b7210 */ /* 0x000fe20007f1e0ff */
[----:B------:R-:W-:-:S04]  /*1930*/  IMAD.WIDE.U32 R30, R4, R120, R10 ;  /* 0x00000078041e7225 */ /* 0x000fc800078e000a */
[----:B------:R-:W-:Y:S01]  /*1940*/  IMAD R0, R29, R32, R9 ;  /* 0x000000201d007224 */ /* 0x000fe200078e0209 */
[----:B------:R-:W-:Y:S01]  /*1950*/  SHF.R.S32.HI R9, RZ, 0x1f, R15 ;  /* 0x0000001fff097819 */ /* 0x000fe2000001140f */
[----:B------:R-:W-:Y:S01]  /*1960*/  IMAD.MOV.U32 R16, RZ, RZ, R26 ;  /* 0x000000ffff107224 */ /* 0x000fe200078e001a */
[----:B------:R-:W-:Y:S01]  /*1970*/  IADD3 R171, PT, PT, R31, R8, RZ ;  /* 0x000000081fab7210 */ /* 0x000fe20007ffe0ff */
[----:B------:R-:W-:Y:S01]  /*1980*/  IMAD.WIDE.U32 R10, R15, R24, R18 ;  /* 0x000000180f0a7225 */ /* 0x000fe200078e0012 */
[----:B-----5:R-:W-:Y:S02]  /*1990*/  LEA R170, P1, R30, R22, 0x1 ;  /* 0x000000161eaa7211 */ /* 0x020fe400078208ff */
[----:B------:R-:W-:Y:S01]  /*19a0*/  IADD3.X R12, PT, PT, R17, R0, R13, P0, !PT ;  /* 0x00000000110c7210 */ /* 0x000fe200007fe40d */
[----:B------:R-:W-:Y:S01]  /*19b0*/  IMAD R15, R25, R15, RZ ;  /* 0x0000000f190f7224 */ /* 0x000fe200078e02ff */
[----:B------:R-:W-:Y:S01]  /*19c0*/  LEA R14, P0, R27, R20, 0x1 ;  /* 0x000000141b0e7211 */ /* 0x000fe200078008ff */
[----:B------:R-:W-:Y:S01]  /*19d0*/  IMAD.WIDE.U32 R28, R28, R32, R16 ;  /* 0x000000201c1c7225 */ /* 0x000fe200078e0010 */
[----:B------:R-:W-:-:S03]  /*19e0*/  LEA.HI.X R171, R30, R23, R171, 0x1, P1 ;  /* 0x000000171eab7211 */ /* 0x000fc600008f0cab */
[----:B------:R-:W-:Y:S01]  /*19f0*/  IMAD R24, R9, R24, R15 ;  /* 0x0000001809187224 */ /* 0x000fe200078e020f */
[C---:B------:R-:W-:Y:S01]  /*1a00*/  LEA R8, P1, R28.reuse, R20, 0x1 ;  /* 0x000000141c087211 */ /* 0x040fe200078208ff */
[----:B------:R-:W-:Y:S01]  /*1a10*/  IMAD.IADD R9, R29, 0x1, R0 ;  /* 0x000000011d097824 */ /* 0x000fe200078e0200 */
[-C--:B------:R-:W-:Y:S01]  /*1a20*/  LEA.HI.X R15, R27, R21.reuse, R12, 0x1, P0 ;  /* 0x000000151b0f7211 */ /* 0x080fe200000f0c0c */
[----:B------:R-:W-:Y:S01]  /*1a30*/  IMAD R0, R5, 0x2, R164 ;  /* 0x0000000205007824 */ /* 0x000fe200078e02a4 */
[----:B------:R-:W-:Y:S01]  /*1a40*/  IADD3 R16, P0, PT, R167, R170, RZ ;  /* 0x000000aaa7107210 */ /* 0x000fe20007f1e0ff */
[----:B------:R-:W-:Y:S01]  /*1a50*/  IMAD R5, R129, R4, RZ ;  /* 0x0000000481057224 */ /* 0x000fe200078e02ff */
[----:B------:R-:W-:Y:S02]  /*1a60*/  LEA.HI.X R9, R28, R21, R9, 0x1, P1 ;  /* 0x000000151c097211 */ /* 0x000fe400008f0c09 */
[----:B------:R-:W-:Y:S01]  /*1a70*/  IADD3 R25, PT, PT, R11, R24, RZ ;  /* 0x000000180b197210 */ /* 0x000fe20007ffe0ff */
[----:B------:R-:W-:Y:S01]  /*1a80*/  IMAD.X R17, R168, 0x1, R171, P0 ;  /* 0x00000001a8117824 */ /* 0x000fe200000e06ab */
[----:B------:R-:W-:Y:S01]  /*1a90*/  IADD3 R12, P0, PT, R167, R16, RZ ;  /* 0x00000010a70c7210 */ /* 0x000fe20007f1e0ff */
[----:B------:R-:W-:Y:S01]  /*1aa0*/  @!PT LDS RZ, [RZ] ;  /* 0x00000000fffff984 */ /* 0x000fe20000000800 */
[----:B------:R-:W-:Y:S01]  /*1ab0*/  @!PT LDS RZ, [RZ] ;  /* 0x00000000fffff984 */ /* 0x000fe20000000800 */
[----:B------:R-:W-:Y:S01]  /*1ac0*/  @!PT LDS RZ, [RZ] ;  /* 0x00000000fffff984 */ /* 0x000fe20000000800 */
[----:B------:R-:W-:Y:S01]  /*1ad0*/  LDGSTS.E.BYPASS.LTC128B.128 [R0], desc[UR4][R8.64] ;  /* 0x0000000008007fae */ /* 0x000fe2000b981a04 */
[----:B------:R-:W-:-:S03]  /*1ae0*/  IMAD.MOV.U32 R24, RZ, RZ, R10 ;  /* 0x000000ffff187224 */ /* 0x000fc600078e000a */
[----:B------:R-:W-:Y:S01]  /*1af0*/  LDGSTS.E.BYPASS.LTC128B.128 [R0+0x1000], desc[UR4][R8.64+0x40] ;  /* 0x0100004008007fae */ /* 0x000fe2000b981a04 */
[C---:B------:R-:W-:Y:S01]  /*1b00*/  IMAD.X R13, R168.reuse, 0x1, R17, P0 ;  /* 0x00000001a80d7824 */ /* 0x040fe200000e0611 */
[----:B------:R-:W-:Y:S02]  /*1b10*/  IADD3 R10, P0, PT, R167, R12, RZ ;  /* 0x0000000ca70a7210 */ /* 0x000fe40007f1e0ff */
[----:B------:R1:W-:Y:S03]  /*1b20*/  LDGSTS.E.BYPASS.LTC128B.128 [R0+0x2000], desc[UR4][R8.64+0x80] ;  /* 0x0200008008007fae */ /* 0x0003e6000b981a04 */
[----:B------:R-:W-:Y:S01]  /*1b30*/  IMAD.X R11, R168, 0x1, R13, P0 ;  /* 0x00000001a80b7824 */ /* 0x000fe200000e060d */
[----:B------:R-:W-:Y:S04]  /*1b40*/  LDGSTS.E.BYPASS.LTC128B.128 [R0+0x800], desc[UR4][R14.64] ;  /* 0x008000000e007fae */ /* 0x000fe8000b981a04 */
[----:B------:R-:W-:Y:S04]  /*1b50*/  LDGSTS.E.BYPASS.LTC128B.128 [R0+0x1800], desc[UR4][R14.64+0x40] ;  /* 0x018000400e007fae */ /* 0x000fe8000b981a04 */
[----:B------:R-:W-:Y:S04]  /*1b60*/  LDGSTS.E.BYPASS.LTC128B.128 [R0+0x2800], desc[UR4][R14.64+0x80] ;  /* 0x028000800e007fae */ /* 0x000fe8000b981a04 */
[----:B------:R-:W-:Y:S04]  /*1b70*/  LDGSTS.E.BYPASS.LTC128B.128 [R0+0x3000], desc[UR4][R170.64] ;  /* 0x03000000aa007fae */ /* 0x000fe8000b981a04 */
[----:B------:R-:W-:Y:S04]  /*1b80*/  LDGSTS.E.BYPASS.LTC128B.128 [R0+0x5000], desc[UR4][R170.64+0x40] ;  /* 0x05000040aa007fae */ /* 0x000fe8000b981a04 */
[----:B------:R-:W-:Y:S01]  /*1b90*/  LDGSTS.E.BYPASS.LTC128B.128 [R0+0x7000], desc[UR4][R170.64+0x80] ;  /* 0x07000080aa007fae */ /* 0x000fe2000b981a04 */
[----:B-1----:R-:W-:-:S03]  /*1ba0*/  IMAD.WIDE.U32 R8, R4, R128, R24 ;  /* 0x0000008004087225 */ /* 0x002fc600078e0018 */
[----:B------:R-:W-:Y:S01]  /*1bb0*/  LDGSTS.E.BYPASS.LTC128B.128 [R0+0x3800], desc[UR4][R16.64] ;  /* 0x0380000010007fae */ /* 0x000fe2000b981a04 */
[----:B------:R-:W-:Y:S01]  /*1bc0*/  SHF.R.U32.HI R4, RZ, 0x1, R160 ;  /* 0x00000001ff047819 */ /* 0x000fe200000116a0 */
[----:B------:R-:W-:Y:S02]  /*1bd0*/  IMAD.IADD R5, R9, 0x1, R5 ;  /* 0x0000000109057824 */ /* 0x000fe400078e0205 */
[----:B------:R-:W-:Y:S01]  /*1be0*/  LDGSTS.E.BYPASS.LTC128B.128 [R0+0x5800], desc[UR4][R16.64+0x40] ;  /* 0x0580004010007fae */ /* 0x000fe2000b981a04 */
[----:B------:R-:W-:-:S03]  /*1bf0*/  LEA R182, P0, R8, R6, 0x1 ;  /* 0x0000000608b67211 */ /* 0x000fc600078008ff */
[----:B------:R-:W-:Y:S01]  /*1c00*/  LDGSTS.E.BYPASS.LTC128B.128 [R0+0x7800], desc[UR4][R16.64+0x80] ;  /* 0x0780008010007fae */ /* 0x000fe2000b981a04 */
[----:B------:R-:W-:Y:S02]  /*1c10*/  LEA.HI.X R183, R8, R7, R5, 0x1, P0 ;  /* 0x0000000708b77211 */ /* 0x000fe400000f0c05 */
[----:B------:R-:W-:Y:S01]  /*1c20*/  SHF.L.U32 R7, R160, 0x4, RZ ;  /* 0x00000004a0077819 */ /* 0x000fe200000006ff */
[----:B------:R-:W-:Y:S01]  /*1c30*/  LDGSTS.E.BYPASS.LTC128B.128 [R0+0x4000], desc[UR4][R12.64] ;  /* 0x040000000c007fae */ /* 0x000fe2000b981a04 */
[----:B------:R-:W-:Y:S01]  /*1c40*/  LOP3.LUT R5, R126, 0xc0, RZ, 0xc0, !PT ;  /* 0x000000c07e057812 */ /* 0x000fe200078ec0ff */
[----:B------:R-:W-:Y:S01]  /*1c50*/  IMAD.MOV.U32 R181, RZ, RZ, R183 ;  /* 0x000000ffffb57224 */ /* 0x000fe200078e00b7 */
[----:B------:R-:W-:Y:S01]  /*1c60*/  LOP3.LUT R9, R7, 0x100, RZ, 0xc0, !PT ;  /* 0x0000010007097812 */ /* 0x000fe200078ec0ff */
[----:B------:R-:W-:Y:S01]  /*1c70*/  LDGSTS.E.BYPASS.LTC128B.128 [R0+0x6000], desc[UR4][R12.64+0x40] ;  /* 0x060000400c007fae */ /* 0x000fe2000b981a04 */
[----:B------:R-:W-:Y:S02]  /*1c80*/  LOP3.LUT R4, R5, 0x8, R4, 0xf8, !PT ;  /* 0x0000000805047812 */ /* 0x000fe400078ef804 */
[----:B------:R-:W-:Y:S01]  /*1c90*/  IADD3 R8, P0, PT, R165, R182, RZ ;  /* 0x000000b6a5087210 */ /* 0x000fe20007f1e0ff */
[----:B------:R-:W-:Y:S01]  /*1ca0*/  LDGSTS.E.BYPASS.LTC128B.128 [R0+0x8000], desc[UR4][R12.64+0x80] ;  /* 0x080000800c007fae */ /* 0x000fe2000b981a04 */
[----:B------:R-:W-:-:S02]  /*1cb0*/  LOP3.LUT R5, R5, 0x8, R160, 0xf8, !PT ;  /* 0x0000000805057812 */ /* 0x000fc400078ef8a0 */
[--C-:B------:R-:W-:Y:S01]  /*1cc0*/  LOP3.LUT R6, R9, 0x20, R126.reuse, 0xf8, !PT ;  /* 0x0000002009067812 */ /* 0x100fe200078ef87e */
[----:B------:R-:W-:Y:S01]  /*1cd0*/  LDGSTS.E.BYPASS.LTC128B.128 [R0+0x4800], desc[UR4][R10.64] ;  /* 0x048000000a007fae */ /* 0x000fe2000b981a04 */
[----:B------:R-:W-:Y:S01]  /*1ce0*/  LOP3.LUT R7, R7, 0x3e00, RZ, 0xc0, !PT ;  /* 0x00003e0007077812 */ /* 0x000fe200078ec0ff */
[----:B------:R-:W-:Y:S01]  /*1cf0*/  IMAD.X R9, R166, 0x1, R183, P0 ;  /* 0x00000001a6097824 */ /* 0x000fe200000e06b7 */
[----:B------:R-:W-:Y:S01]  /*1d00*/  LOP3.LUT R5, R6, R5, R123, 0xf6, !PT ;  /* 0x0000000506057212 */ /* 0x000fe200078ef67b */
[----:B------:R-:W-:Y:S01]  /*1d10*/  LDGSTS.E.BYPASS.LTC128B.128 [R0+0x6800], desc[UR4][R10.64+0x40] ;  /* 0x068000400a007fae */ /* 0x000fe2000b981a04 */
[----:B------:R-:W-:Y:S02]  /*1d20*/  LOP3.LUT R7, R7, 0x20, R126, 0xf8, !PT ;  /* 0x0000002007077812 */ /* 0x000fe400078ef87e */
[----:B------:R-:W-:Y:S01]  /*1d30*/  IADD3 R6, P0, PT, R165, R8, RZ ;  /* 0x00000008a5067210 */ /* 0x000fe20007f1e0ff */
[----:B------:R1:W-:Y:S01]  /*1d40*/  LDGSTS.E.BYPASS.LTC128B.128 [R0+0x8800], desc[UR4][R10.64+0x80] ;  /* 0x088000800a007fae */ /* 0x0003e2000b981a04 */
[----:B------:R-:W-:-:S02]  /*1d50*/  LOP3.LUT R123, R4, R123, RZ, 0x3c, !PT ;  /* 0x0000007b047b7212 */ /* 0x000fc400078e3cff */
[----:B------:R-:W-:Y:S01]  /*1d60*/  LOP3.LUT R4, R7, 0x100, R126, 0xf8, !PT ;  /* 0x0000010007047812 */ /* 0x000fe200078ef87e */
[----:B------:R-:W0:Y:S01]  /*1d70*/  LDGDEPBAR ;  /* 0x00000000000079af */ /* 0x000e220000000000 */
[----:B------:R-:W-:Y:S01]  /*1d80*/  IMAD.X R7, R166, 0x1, R9, P0 ;  /* 0x00000001a6077824 */ /* 0x000fe200000e0609 */
[----:B------:R-:W-:Y:S02]  /*1d90*/  LEA R162, R5, R164, 0x1 ;  /* 0x000000a405a27211 */ /* 0x000fe400078e08ff */
[----:B------:R-:W-:-:S05]  /*1da0*/  LOP3.LUT R163, R4, R123, RZ, 0xfc, !PT ;  /* 0x0000007b04a37212 */ /* 0x000fca00078efcff */
[----:B------:R-:W-:Y:S01]  /*1db0*/  IMAD R163, R163, 0x2, R164 ;  /* 0x00000002a3a37824 */ /* 0x000fe200078e02a4 */
[----:B-1----:R-:W-:Y:S01]  /*1dc0*/  IADD3 R10, P0, PT, R165, R6, RZ ;  /* 0x00000006a50a7210 */ /* 0x002fe20007f1e0ff */
[----:B------:R-:W-:-:S12]  /*1dd0*/  DEPBAR.LE SB0, 0x0 ;  /* 0x000080000000791a */ /* 0x000fd80000000000 */
[----:B------:R-:W-:Y:S05]  /*1de0*/  WARPSYNC.ALL ;  /* 0x0000000000007948 */ /* 0x000fea0003800000 */
[----:B------:R-:W-:Y:S01]  /*1df0*/  BAR.SYNC.DEFER_BLOCKING 0x0 ;  /* 0x0000000000007b1d */ /* 0x000fe20000010000 */
[----:B------:R-:W-:Y:S01]  /*1e00*/  IMAD.X R11, R166, 0x1, R7, P0 ;  /* 0x00000001a60b7824 */ /* 0x000fe200000e0607 */
[----:B------:R-:W-:-:S04]  /*1e10*/  LOP3.LUT P0, RZ, R160, 0x4, RZ, 0xc0, !PT ;  /* 0x00000004a0ff7812 */ /* 0x000fc8000780c0ff */
[----:B------:R-:W-:Y:S01]  /*1e20*/  SEL R124, R124, 0xffffffe0, !P0 ;  /* 0xffffffe07c7c7807 */ /* 0x000fe20004000000 */
[----:B------:R-:W-:Y:S01]  /*1e30*/  BSSY.RECONVERGENT B1, `(.L_x_3700) ;  /* 0x0000110000017945 */ /* 0x000fe20003800200 */
[----:B------:R-:W-:-:S03]  /*1e40*/  ISETP.GT.AND P0, PT, R184, R169, PT ;  /* 0x000000a9b800720c */ /* 0x000fc60003f04270 */
[C---:B------:R-:W-:Y:S02]  /*1e50*/  IMAD.IADD R127, R124.reuse, 0x1, R163 ;  /* 0x000000017c7f7824 */ /* 0x040fe400078e02a3 */
[----:B------:R-:W-:Y:S01]  /*1e60*/  IMAD.IADD R125, R124, 0x1, R162 ;  /* 0x000000017c7d7824 */ /* 0x000fe200078e02a2 */
        /* <DEDUP_REMOVED lines=23> */
[----:B------:R-:W1:Y:S04]  /*1fe0*/  LDSM.16.M88.4 R48, [R162+0x4c00] ;  /* 0x004c0000a230783b */ /* 0x000e680000000200 */
[----:B------:R-:W-:Y:S04]  /*1ff0*/  LDSM.16.M88.4 R56, [R127] ;  /* 0x000000007f38783b */ /* 0x000fe80000000200 */
[----:B------:R-:W1:Y:S01]  /*2000*/  LDSM.16.M88.4 R44, [R125+0x3000] ;  /* 0x003000007d2c783b */ /* 0x000e620000000200 */
[C---:B---3--:R-:W-:Y:S03]  /*2010*/  HMMA.16816.F32 R40, R80.reuse, R36, RZ ;  /* 0x000000245028723c */ /* 0x048fe600000018ff */
[----:B------:R-:W3:Y:S04]  /*2020*/  LDSM.16.M88.4 R60, [R125+0x3400] ;  /* 0x003400007d3c783b */ /* 0x000ee80000000200 */
[----:B------:R-:W3:Y:S01]  /*2030*/  LDSM.16.M88.4 R64, [R125+0x3800] ;  /* 0x003800007d40783b */ /* 0x000ee20000000200 */
[C---:B------:R-:W-:Y:S03]  /*2040*/  HMMA.16816.F32 R36, R80.reuse, R38, RZ ;  /* 0x000000265024723c */ /* 0x040fe600000018ff */
[----:B------:R-:W3:Y:S04]  /*2050*/  LDSM.16.M88.4 R52, [R125+0x3c00] ;  /* 0x003c00007d34783b */ /* 0x000ee80000000200 */
[----:B------:R-:W-:Y:S01]  /*2060*/  LDSM.16.M88.4 R104, [R125+0x4c00] ;  /* 0x004c00007d68783b */ /* 0x000fe20000000200 */
[C---:B----4-:R-:W-:Y:S03]  /*2070*/  HMMA.16816.F32 R32, R80.reuse, R28, RZ ;  /* 0x0000001c5020723c */ /* 0x050fe600000018ff */
[----:B------:R-:W-:Y:S04]  /*2080*/  LDSM.16.M88.4 R72, [R162+0x5800] ;  /* 0x00580000a248783b */ /* 0x000fe80000000200 */
[----:B------:R-:W-:Y:S01]  /*2090*/  LDSM.16.M88.4 R76, [R162+0x5000] ;  /* 0x00500000a24c783b */ /* 0x000fe20000000200 */
[C---:B-----5:R-:W-:Y:S03]  /*20a0*/  HMMA.16816.F32 R24, R80.reuse, R20, RZ ;  /* 0x000000145018723c */ /* 0x060fe600000018ff */
[----:B------:R-:W-:Y:S04]  /*20b0*/  LDSM.16.M88.4 R68, [R162+0x6400] ;  /* 0x00640000a244783b */ /* 0x000fe80000000200 */
[----:B------:R-:W-:Y:S01]  /*20c0*/  LDSM.16.M88.4 R112, [R125+0x5000] ;  /* 0x005000007d70783b */ /* 0x000fe20000000200 */
[C---:B--2---:R-:W-:Y:S03]  /*20d0*/  HMMA.16816.F32 R16, R80.reuse, R12, RZ ;  /* 0x0000000c5010723c */ /* 0x044fe600000018ff */
[----:B------:R-:W-:Y:S04]  /*20e0*/  LDSM.16.M88.4 R108, [R125+0x5c00] ;  /* 0x005c00007d6c783b */ /* 0x000fe80000000200 */
[----:B------:R-:W-:Y:S01]  /*20f0*/  LDSM.16.M88.4 R116, [R163+0x2000] ;  /* 0x00200000a374783b */ /* 0x000fe20000000200 */
[C---:B-1----:R-:W-:Y:S03]  /*2100*/  HMMA.16816.F32 R8, R80.reuse, R4, RZ ;  /* 0x000000045008723c */ /* 0x042fe600000018ff */
        /* <DEDUP_REMOVED lines=32> */
[----:B------:R-:W-:Y:S07]  /*2310*/  LDSM.16.M88.4 R60, [R162+0x6800] ;  /* 0x00680000a23c783b */ /* 0x000fee0000000200 */
[C---:B------:R-:W-:Y:S08]  /*2320*/  HMMA.16816.F32 R84, R56.reuse, R104, R84 ;  /* 0x000000683854723c */ /* 0x040ff00000001854 */
[----:B------:R-:W-:Y:S01]  /*2330*/  HMMA.16816.F32 R80, R56, R106, R80 ;  /* 0x0000006a3850723c */ /* 0x000fe20000001850 */
[----:B------:R-:W3:Y:S04]  /*2340*/  LDSM.16.M88.4 R56, [R162+0x6c00] ;  /* 0x006c0000a238783b */ /* 0x000ee80000000200 */
[----:B------:R-:W-:Y:S03]  /*2350*/  LDSM.16.M88.4 R104, [R125+0x6000] ;  /* 0x006000007d68783b */ /* 0x000fe60000000200 */
[C---:B----4-:R-:W-:Y:S08]  /*2360*/  HMMA.16816.F32 R32, R52.reuse, R64, R32 ;  /* 0x000000403420723c */ /* 0x050ff00000001820 */
[C---:B------:R-:W-:Y:S01]  /*2370*/  HMMA.16816.F32 R28, R52.reuse, R66, R28 ;  /* 0x00000042341c723c */ /* 0x040fe2000000181c */
[----:B------:R-:W-:Y:S07]  /*2380*/  LDSM.16.M88.4 R64, [R127+0x1000] ;  /* 0x001000007f40783b */ /* 0x000fee0000000200 */
        /* <DEDUP_REMOVED lines=17> */
[----:B------:R-:W5:Y:S07]  /*24a0*/  LDSM.16.M88.4 R68, [R125+0x6c00] ;  /* 0x006c00007d44783b */ /* 0x000f6e0000000200 */
[C---:B------:R-:W-:Y:S08]  /*24b0*/  HMMA.16816.F32 R92, R52.reuse, R60, R92 ;  /* 0x0000003c345c723c */ /* 0x040ff0000000185c */
[----:B------:R-:W-:Y:S01]  /*24c0*/  HMMA.16816.F32 R88, R52, R62, R88 ;  /* 0x0000003e3458723c */ /* 0x000fe20000001858 */
[----:B------:R-:W5:Y:S04]  /*24d0*/  LDSM.16.M88.4 R60, [R162+0x7000] ;  /* 0x00700000a23c783b */ /* 0x000f680000000200 */
[----:B------:R-:W5:Y:S03]  /*24e0*/  LDSM.16.M88.4 R52, [R162+0x7800] ;  /* 0x00780000a234783b */ /* 0x000f660000000200 */
        /* <DEDUP_REMOVED lines=15> */
[C---:B----4-:R-:W-:Y:S08]  /*25e0*/  HMMA.16816.F32 R100, R64.reuse, R76, R100 ;  /* 0x0000004c4064723c */ /* 0x050ff00000001864 */
[----:B------:R-:W-:Y:S01]  /*25f0*/  HMMA.16816.F32 R96, R64, R78, R96 ;  /* 0x0000004e4060723c */ /* 0x000fe20000001860 */
[----:B------:R-:W-:Y:S07]  /*2600*/  LDSM.16.M88.4 R76, [R127+0x2000] ;  /* 0x002000007f4c783b */ /* 0x000fee0000000200 */
[C---:B---3--:R-:W-:Y:S08]  /*2610*/  HMMA.16816.F32 R32, R116.reuse, R56, R32 ;  /* 0x000000387420723c */ /* 0x048ff00000001820 */
[----:B------:R-:W-:Y:S01]  /*2620*/  HMMA.16816.F32 R28, R116, R58, R28 ;  /* 0x0000003a741c723c */ /* 0x000fe2000000181c */
[----:B------:R-:W3:Y:S07]  /*2630*/  LDSM.16.M88.4 R56, [R125+0x8000] ;  /* 0x008000007d38783b */ /* 0x000eee0000000200 */
[C---:B------:R-:W-:Y:S08]  /*2640*/  HMMA.16816.F32 R92, R64.reuse, R72, R92 ;  /* 0x00000048405c723c */ /* 0x040ff0000000185c */
[C---:B------:R-:W-:Y:S01]  /*2650*/  HMMA.16816.F32 R88, R64.reuse, R74, R88 ;  /* 0x0000004a4058723c */ /* 0x040fe20000001858 */
[----:B------:R-:W4:Y:S07]  /*2660*/  LDSM.16.M88.4 R72, [R125+0x7000] ;  /* 0x007000007d48783b */ /* 0x000f2e0000000200 */
[C---:B-----5:R-:W-:Y:S08]  /*2670*/  HMMA.16816.F32 R84, R64.reuse, R68, R84 ;  /* 0x000000444054723c */ /* 0x060ff00000001854 */
[----:B------:R-:W-:Y:S01]  /*2680*/  HMMA.16816.F32 R80, R64, R70, R80 ;  /* 0x000000464050723c */ /* 0x000fe20000001850 */
[----:B------:R-:W5:Y:S04]  /*2690*/  LDSM.16.M88.4 R68, [R125+0x7400] ;  /* 0x007400007d44783b */ /* 0x000f680000000200 */
[----:B------:R-:W5:Y:S03]  /*26a0*/  LDSM.16.M88.4 R64, [R125+0x7800] ;  /* 0x007800007d40783b */ /* 0x000f660000000200 */
        /* <DEDUP_REMOVED lines=18> */
[----:B------:R-:W-:Y:S01]  /*27d0*/  HMMA.16816.F32 R80, R116, R106, R80 ;  /* 0x0000006a7450723c */ /* 0x000fe20000001850 */
[C---:B------:R-:W-:Y:S01]  /*27e0*/  SHF.L.U64.HI R118, R128.reuse, 0x5, R129 ;  /* 0x0000000580767819 */ /* 0x040fe20000010281 */
[----:B------:R-:W-:-:S06]  /*27f0*/  IMAD.SHL.U32 R117, R128, 0x20, RZ ;  /* 0x0000002080757824 */ /* 0x000fcc00078e00ff */
[C---:B---3--:R-:W-:Y:S08]  /*2800*/  HMMA.16816.F32 R8, R76.reuse, R56, R8 ;  /* 0x000000384c08723c */ /* 0x048ff00000001808 */
[C---:B----4-:R-:W-:Y:S08]  /*2810*/  HMMA.16816.F32 R40, R76.reuse, R72, R40 ;  /* 0x000000484c28723c */ /* 0x050ff00000001828 */
        /* <DEDUP_REMOVED lines=29> */
.L_x_3703:
[----:B------:R-:W2:Y:S01]  /*29f0*/  LD.E R49, desc[UR4][R2.64+0x170] ;  /* 0x0001700402317980 */ /* 0x000ea2000c101900 */
[----:B------:R-:W-:-:S04]  /*2a00*/  SHF.L.U32 R4, R184, 0x7, RZ ;  /* 0x00000007b8047819 */ /* 0x000fc800000006ff */
[----:B------:R-:W-:Y:S01]  /*2a10*/  IABS R7, R4 ;  /* 0x0000000400077213 */ /* 0x000fe20000000000 */
[C---:B------:R-:W-:Y:S01]  /*2a20*/  VIADD R46, R4.reuse, 0xffffff80 ;  /* 0xffffff80042e7836 */ /* 0x040fe20000000000 */
[-C--:B--2---:R-:W-:Y:S02]  /*2a30*/  IABS R44, R49.reuse ;  /* 0x00000031002c7213 */ /* 0x084fe40000000000 */
[-C--:B------:R-:W-:Y:S02]  /*2a40*/  IABS R6, R49.reuse ;  /* 0x0000003100067213 */ /* 0x080fe40000000000 */
[----:B------:R-:W1:Y:S01]  /*2a50*/  I2F.RP R45, R44 ;  /* 0x0000002c002d7306 */ /* 0x000e620000209400 */
[----:B------:R-:W-:Y:S02]  /*2a60*/  LOP3.LUT R4, R4, R49, RZ, 0x3c, !PT ;  /* 0x0000003104047212 */ /* 0x000fe400078e3cff */
[----:B------:R-:W-:Y:S02]  /*2a70*/  IADD3 R6, PT, PT, RZ, -R6, RZ ;  /* 0x80000006ff067210 */ /* 0x000fe40007ffe0ff */
[----:B------:R-:W-:-:S02]  /*2a80*/  ISETP.GE.AND P2, PT, R4, RZ, PT ;  /* 0x000000ff0400720c */ /* 0x000fc40003f46270 */
[----:B------:R-:W-:Y:S01]  /*2a90*/  LOP3.LUT R4, RZ, R49, RZ, 0x33, !PT ;  /* 0x00000031ff047212 */ /* 0x000fe200078e33ff */
        /* <DEDUP_REMOVED lines=16> */
[----:B------:R-:W-:Y:S02]  /*2ba0*/  @!P1 IMAD.IADD R5, R5, 0x1, -R44 ;  /* 0x0000000105059824 */ /* 0x000fe400078e0a2c */
[-C--:B------:R-:W-:Y:S01]  /*2bb0*/  @!P3 IADD3 R7, PT, PT, R7, -R44.reuse, RZ ;  /* 0x8000002c0707b210 */ /* 0x080fe20007ffe0ff */
[----:B------:R-:W-:Y:S01]  /*2bc0*/  @!P1 VIADD R45, R45, 0x1 ;  /* 0x000000012d2d9836 */ /* 0x000fe20000000000 */
[----:B------:R-:W-:Y:S02]  /*2bd0*/  @!P3 IADD3 R47, PT, PT, R47, 0x1, RZ ;  /* 0x000000012f2fb810 */ /* 0x000fe40007ffe0ff */
[-C--:B------:R-:W-:Y:S02]  /*2be0*/  ISETP.GE.U32.AND P4, PT, R5, R44.reuse, PT ;  /* 0x0000002c0500720c */ /* 0x080fe40003f86070 */
[----:B------:R-:W-:Y:S02]  /*2bf0*/  ISETP.GE.U32.AND P5, PT, R7, R44, PT ;  /* 0x0000002c0700720c */ /* 0x000fe40003fa6070 */
[----:B------:R-:W-:-:S09]  /*2c00*/  ISETP.NE.AND P1, PT, R49, RZ, PT ;  /* 0x000000ff3100720c */ /* 0x000fd20003f25270 */
[----:B------:R-:W-:Y:S02]  /*2c10*/  @P4 VIADD R45, R45, 0x1 ;  /* 0x000000012d2d4836 */ /* 0x000fe40000000000 */
[----:B------:R-:W-:Y:S02]  /*2c20*/  @P5 IADD3 R47, PT, PT, R47, 0x1, RZ ;  /* 0x000000012f2f5810 */ /* 0x000fe40007ffe0ff */
[----:B------:R-:W-:Y:S02]  /*2c30*/  @!P0 IMAD.MOV R45, RZ, RZ, -R45 ;  /* 0x000000ffff2d8224 */ /* 0x000fe400078e0a2d */
[----:B------:R-:W-:-:S03]  /*2c40*/  @!P2 IADD3 R47, PT, PT, -R47, RZ, RZ ;  /* 0x000000ff2f2fa210 */ /* 0x000fc60007ffe1ff */
[C---:B------:R-:W-:Y:S02]  /*2c50*/  SEL R6, R4.reuse, R45, !P1 ;  /* 0x0000002d04067207 */ /* 0x040fe40004800000 */
[----:B------:R-:W-:Y:S01]  /*2c60*/  SEL R7, R4, R47, !P1 ;  /* 0x0000002f04077207 */ /* 0x000fe20004800000 */
[----:B------:R-:W2:Y:S02]  /*2c70*/  LD.E.64 R44, desc[UR4][R2.64+0x38] ;  /* 0x00003804022c7980 */ /* 0x000ea4000c101b00 */
[--C-:B------:R-:W-:Y:S02]  /*2c80*/  IMAD.WIDE R52, R6, 0x4, R192.reuse ;  /* 0x0000000406347825 */ /* 0x100fe400078e02c0 */
[----:B------:R-:W3:Y:S02]  /*2c90*/  LD.E.64 R46, desc[UR4][R2.64+0x20] ;  /* 0x00002004022e7980 */ /* 0x000ee4000c101b00 */
[C---:B------:R-:W-:Y:S02]  /*2ca0*/  IMAD.WIDE R50, R7.reuse, 0x4, R192 ;  /* 0x0000000407327825 */ /* 0x040fe400078e02c0 */
        /* <DEDUP_REMOVED lines=17> */
.L_x_3704:
[----:B------:R-:W-:Y:S05]  /*2dc0*/  BSYNC.RECONVERGENT B0 ;  /* 0x0000000000007941 */ /* 0x000fea0003800200 */
.L_x_3702:
        /* <DEDUP_REMOVED lines=22> */
.L_x_3701:
[----:B------:R-:W-:Y:S05]  /*2f30*/  BSYNC.RECONVERGENT B1 ;  /* 0x0000000000017941 */ /* 0x000fea0003800200 */
.L_x_3700:
        /* <DEDUP_REMOVED lines=34> */
[----:B------:R-:W1:Y:S01]  /*3160*/  SHFL.BFLY PT, R45, R6, 0x2, 0x1f ;  /* 0x0c401f00062d7f89 */ /* 0x000e6200000e0000 */
[----:B------:R-:W-:Y:S02]  /*3170*/  IADD3 R122, PT, PT, R122, -0x2, RZ ;  /* 0xfffffffe7a7a7810 */ /* 0x000fe40007ffe0ff */
        /* <DEDUP_REMOVED lines=14> */
[----:B-1----:R-:W-:-:S03]  /*3260*/  FMNMX.FTZ R0, R45, R0, !PT ;  /* 0x000000002d007209 */ /* 0x002fc60007810000 */
[----:B------:R-:W1:Y:S01]  /*3270*/  LDSM.16.MT88.4 R44, [R119+0x9000] ;  /* 0x00900000772c783b */ /* 0x000e620000004200 */
        /* <DEDUP_REMOVED lines=33> */
[--C-:B------:R-:W-:Y:S01]  /*3490*/  FFMA.FTZ R127, R23, R115, -R132.reuse ;  /* 0x00000073177f7223 */ /* 0x100fe20000010884 */
[----:B--2---:R-:W-:Y:S01]  /*34a0*/  F2FP.F16.F32.PACK_AB R5, R136, R135 ;  /* 0x000000878805723e */ /* 0x004fe200000000ff */
[-C--:B------:R-:W-:Y:S01]  /*34b0*/  FFMA.FTZ R139, R14, R115.reuse, -R132 ;  /* 0x000000730e8b7223 */ /* 0x080fe20000010884 */
[----:B------:R-:W2:Y:S01]  /*34c0*/  MUFU.EX2 R140, R140 ;  /* 0x0000008c008c7308 */ /* 0x000ea20000000800 */
[-CC-:B------:R-:W-:Y:S01]  /*34d0*/  FFMA.FTZ R141, R12, R115.reuse, -R114.reuse ;  /* 0x000000730c8d7223 */ /* 0x180fe20000010872 */
[-C--:B------:R-:W-:Y:S01]  /*34e0*/  FFMA.FTZ R144, R13, R115.reuse, -R114 ;  /* 0x000000730d907223 */ /* 0x080fe20000010872 */
[-CC-:B------:R-:W-:Y:S01]  /*34f0*/  FFMA.FTZ R142, R15, R115.reuse, -R132.reuse ;  /* 0x000000730f8e7223 */ /* 0x180fe20000010884 */
[----:B------:R-:W-:Y:S01]  /*3500*/  MUFU.EX2 R134, R134 ;  /* 0x0000008600867308 */ /* 0x000fe20000000800 */
[-CC-:B------:R-:W-:Y:S01]  /*3510*/  FFMA.FTZ R143, R10, R115.reuse, -R132.reuse ;  /* 0x000000730a8f7223 */ /* 0x180fe20000010884 */
[----:B----4-:R-:W-:Y:S01]  /*3520*/  F2FP.F16.F32.PACK_AB R7, R131, R138 ;  /* 0x0000008a8307723e */ /* 0x010fe200000000ff */
[-CC-:B------:R-:W-:Y:S01]  /*3530*/  FFMA.FTZ R146, R11, R115.reuse, -R132.reuse ;  /* 0x000000730b927223 */ /* 0x180fe20000010884 */
[----:B------:R-:W4:Y:S01]  /*3540*/  MUFU.EX2 R133, R133 ;  /* 0x0000008500857308 */ /* 0x000f220000000800 */
        /* <DEDUP_REMOVED lines=9> */
[----:B------:R-:W-:Y:S01]  /*35e0*/  FADD.FTZ R137, R137, R140 ;  /* 0x0000008c89897221 */ /* 0x000fe20000010000 */
        /* <DEDUP_REMOVED lines=8> */
[--C-:B------:R-:W-:Y:S01]  /*3670*/  FFMA.FTZ R95, R95, R115, -R132.reuse ;  /* 0x000000735f5f7223 */ /* 0x100fe20000010884 */
[----:B------:R-:W4:Y:S01]  /*3680*/  MUFU.EX2 R126, R126 ;  /* 0x0000007e007e7308 */ /* 0x000f220000000800 */
[C---:B------:R-:W-:Y:S01]  /*3690*/  HMMA.16816.F32 R60, R4.reuse, R48, RZ ;  /* 0x00000030043c723c */ /* 0x040fe200000018ff */
        /* <DEDUP_REMOVED lines=10> */
[----:B------:R-:W3:Y:S01]  /*3740*/  MUFU.EX2 R113, R113 ;  /* 0x0000007100717308 */ /* 0x000ee20000000800 */
[----:B------:R-:W-:-:S02]  /*3750*/  ISETP.GE.AND P0, PT, R122, R169, PT ;  /* 0x000000a97a00720c */ /* 0x000fc40003f06270 */
[----:B----4-:R-:W-:Y:S01]  /*3760*/  F2FP.F16.F32.PACK_AB R104, R126, R123 ;  /* 0x0000007b7e68723e */ /* 0x010fe200000000ff */
[----:B------:R-:W-:Y:S01]  /*3770*/  MUFU.EX2 R130, R130 ;  /* 0x0000008200827308 */ /* 0x000fe20000000800 */
[----:B-1----:R-:W-:Y:S03]  /*3780*/  HMMA.16816.F32 R48, R4, R44, RZ ;  /* 0x0000002c0430723c */ /* 0x002fe600000018ff */
[----:B------:R-:W-:Y:S01]  /*3790*/  MUFU.EX2 R129, R129 ;  /* 0x0000008100817308 */ /* 0x000fe20000000800 */
[----:B--2---:R-:W-:-:S03]  /*37a0*/  F2FP.F16.F32.PACK_AB R106, R112, R125 ;  /* 0x0000007d706a723e */ /* 0x004fc600000000ff */
[----:B------:R-:W-:Y:S01]  /*37b0*/  MUFU.EX2 R128, R128 ;  /* 0x0000008000807308 */ /* 0x000fe20000000800 */
[C---:B------:R-:W-:Y:S01]  /*37c0*/  HMMA.16816.F32 R44, R4.reuse, R46, RZ ;  /* 0x0000002e042c723c */ /* 0x040fe200000018ff */
[----:B---3--:R-:W-:Y:S02]  /*37d0*/  F2FP.F16.F32.PACK_AB R107, R113, R124 ;  /* 0x0000007c716b723e */ /* 0x008fe400000000ff */
[----:B------:R-:W-:Y:S04]  /*37e0*/  MUFU.EX2 R127, R127 ;  /* 0x0000007f007f7308 */ /* 0x000fe80000000800 */
[----:B------:R-:W-:Y:S01]  /*37f0*/  MUFU.EX2 R139, R139 ;  /* 0x0000008b008b7308 */ /* 0x000fe20000000800 */
[----:B------:R-:W-:Y:S03]  /*3800*/  HMMA.16816.F32 R40, R4, R36, RZ ;  /* 0x000000240428723c */ /* 0x000fe600000018ff */
[----:B------:R-:W-:Y:S04]  /*3810*/  MUFU.EX2 R141, R141 ;  /* 0x0000008d008d7308 */ /* 0x000fe80000000800 */
[----:B------:R-:W1:Y:S01]  /*3820*/  MUFU.EX2 R144, R144 ;  /* 0x0000009000907308 */ /* 0x000e620000000800 */
[C---:B------:R-:W-:Y:S03]  /*3830*/  HMMA.16816.F32 R48, R104.reuse, R68, R48 ;  /* 0x000000446830723c */ /* 0x040fe60000001830 */
[----:B------:R-:W2:Y:S04]  /*3840*/  MUFU.EX2 R142, R142 ;  /* 0x0000008e008e7308 */ /* 0x000ea80000000800 */
[----:B------:R-:W-:Y:S01]  /*3850*/  MUFU.EX2 R143, R143 ;  /* 0x0000008f008f7308 */ /* 0x000fe20000000800 */
[----:B------:R-:W-:Y:S01]  /*3860*/  HMMA.16816.F32 R44, R104, R70, R44 ;  /* 0x00000046682c723c */ /* 0x000fe2000000182c */
[----:B------:R-:W3:Y:S02]  /*3870*/  LDSM.16.MT88.4 R68, [R161+0xd000] ;  /* 0x00d00000a144783b */ /* 0x000ee40000004200 */
[----:B------:R-:W4:Y:S01]  /*3880*/  MUFU.EX2 R146, R146 ;  /* 0x0000009200927308 */ /* 0x000f220000000800 */
[----:B-1----:R-:W-:-:S03]  /*3890*/  F2FP.F16.F32.PACK_AB R14, R144, R141 ;  /* 0x0000008d900e723e */ /* 0x002fc600000000ff */
[----:B------:R-:W-:Y:S01]  /*38a0*/  MUFU.EX2 R58, R58 ;  /* 0x0000003a003a7308 */ /* 0x000fe20000000800 */
[----:B------:R-:W-:Y:S01]  /*38b0*/  HMMA.16816.F32 R36, R4, R38, RZ ;  /* 0x000000260424723c */ /* 0x000fe200000018ff */
[----:B--2---:R-:W-:Y:S02]  /*38c0*/  F2FP.F16.F32.PACK_AB R15, R142, R139 ;  /* 0x0000008b8e0f723e */ /* 0x004fe400000000ff */
[----:B------:R-:W-:Y:S04]  /*38d0*/  MUFU.EX2 R145, R145 ;  /* 0x0000009100917308 */ /* 0x000fe80000000800 */
[----:B------:R-:W1:Y:S01]  /*38e0*/  MUFU.EX2 R148, R148 ;  /* 0x0000009400947308 */ /* 0x000e620000000800 */
[----:B------:R-:W-:Y:S01]  /*38f0*/  HMMA.16816.F32 R60, R104, R52, R60 ;  /* 0x00000034683c723c */ /* 0x000fe2000000183c */
[----:B----4-:R-:W-:-:S02]  /*3900*/  F2FP.F16.F32.PACK_AB R9, R146, R143 ;  /* 0x0000008f9209723e */ /* 0x010fc400000000ff */
[----:B------:R-:W-:Y:S04]  /*3910*/  MUFU.EX2 R56, R56 ;  /* 0x0000003800387308 */ /* 0x000fe80000000800 */
[----:B------:R-:W-:Y:S01]  /*3920*/  MUFU.EX2 R102, R102 ;  /* 0x0000006600667308 */ /* 0x000fe20000000800 */
[----:B------:R-:W-:Y:S03]  /*3930*/  HMMA.16816.F32 R52, R104, R54, R32 ;  /* 0x000000366834723c */ /* 0x000fe60000001820 */
[----:B------:R-:W-:Y:S01]  /*3940*/  MUFU.EX2 R103, R103 ;  /* 0x0000006700677308 */ /* 0x000fe20000000800 */
[----:B-1----:R-:W-:-:S03]  /*3950*/  F2FP.F16.F32.PACK_AB R8, R148, R145 ;  /* 0x000000919408723e */ /* 0x002fc600000000ff */
[----:B------:R-:W-:Y:S01]  /*3960*/  MUFU.EX2 R147, R147 ;  /* 0x0000009300937308 */ /* 0x000fe20000000800 */
[C---:B-----5:R-:W-:Y:S03]  /*3970*/  HMMA.16816.F32 R40, R104.reuse, R28, R40 ;  /* 0x0000001c6828723c */ /* 0x060fe60000001828 */
[----:B------:R-:W-:Y:S04]  /*3980*/  MUFU.EX2 R150, R150 ;  /* 0x0000009600967308 */ /* 0x000fe80000000800 */
[----:B------:R-:W-:Y:S01]  /*3990*/  MUFU.EX2 R140, R140 ;  /* 0x0000008c008c7308 */ /* 0x000fe20000000800 */
[----:B------:R-:W-:Y:S08]  /*39a0*/  HMMA.16816.F32 R36, R104, R30, R36 ;  /* 0x0000001e6824723c */ /* 0x000ff00000001824 */
[C---:B------:R-:W-:Y:S08]  /*39b0*/  HMMA.16816.F32 R32, R4.reuse, R72, RZ ;  /* 0x000000480420723c */ /* 0x040ff000000018ff */
[C---:B------:R-:W-:Y:S08]  /*39c0*/  HMMA.16816.F32 R28, R4.reuse, R74, RZ ;  /* 0x0000004a041c723c */ /* 0x040ff000000018ff */
[C---:B---3--:R-:W-:Y:S08]  /*39d0*/  HMMA.16816.F32 R72, R4.reuse, R68, RZ ;  /* 0x000000440448723c */ /* 0x048ff000000018ff */
[----:B------:R-:W-:Y:S08]  /*39e0*/  HMMA.16816.F32 R68, R4, R70, RZ ;  /* 0x000000460444723c */ /* 0x000ff000000018ff */
[C---:B------:R-:W-:Y:S08]  /*39f0*/  HMMA.16816.F32 R32, R104.reuse, R64, R32 ;  /* 0x000000406820723c */ /* 0x040ff00000001820 */
[C---:B------:R-:W-:Y:S08]  /*3a00*/  HMMA.16816.F32 R72, R104.reuse, R76, R72 ;  /* 0x0000004c6848723c */ /* 0x040ff00000001848 */
[C---:B------:R-:W-:Y:S01]  /*3a10*/  HMMA.16816.F32 R68, R104.reuse, R78, R68 ;  /* 0x0000004e6844723c */ /* 0x040fe20000001844 */
[----:B------:R-:W1:Y:S07]  /*3a20*/  LDSM.16.MT88.4 R76, [R119+0xd400] ;  /* 0x00d40000774c783b */ /* 0x000e6e0000004200 */
[----:B------:R-:W-:Y:S08]  /*3a30*/  HMMA.16816.F32 R28, R104, R66, R28 ;  /* 0x00000042681c723c */ /* 0x000ff0000000181c */
[----:B------:R-:W-:Y:S01]  /*3a40*/  HMMA.16816.F32 R64, R4, R108, RZ ;  /* 0x0000006c0440723c */ /* 0x000fe200000018ff */
[-CC-:B------:R-:W-:Y:S01]  /*3a50*/  FFMA.FTZ R109, R27, R115.reuse, -R132.reuse ;  /* 0x000000731b6d7223 */ /* 0x180fe20000010884 */
[----:B------:R-:W-:-:S05]  /*3a60*/  FFMA.FTZ R108, R22, R115, -R132 ;  /* 0x00000073166c7223 */ /* 0x000fca0000010884 */
[----:B------:R-:W2:Y:S01]  /*3a70*/  MUFU.EX2 R109, R109 ;  /* 0x0000006d006d7308 */ /* 0x000ea20000000800 */
[----:B------:R-:W-:Y:S01]  /*3a80*/  HMMA.16816.F32 R4, R4, R110, RZ ;  /* 0x0000006e0404723c */ /* 0x000fe200000018ff */
[-CC-:B------:R-:W-:Y:S01]  /*3a90*/  FFMA.FTZ R110, R24, R115.reuse, -R114.reuse ;  /* 0x00000073186e7223 */ /* 0x180fe20000010872 */
[----:B------:R-:W-:Y:S01]  /*3aa0*/  FFMA.FTZ R111, R20, R115, -R114 ;  /* 0x00000073146f7223 */ /* 0x000fe20000010872 */
[----:B------:R-:W3:Y:S01]  /*3ab0*/  LDSM.16.MT88.4 R24, [R119+0x9800] ;  /* 0x009800007718783b */ /* 0x000ee20000004200 */
[----:B------:R-:W4:Y:S04]  /*3ac0*/  MUFU.EX2 R108, R108 ;  /* 0x0000006c006c7308 */ /* 0x000f280000000800 */
[----:B------:R-:W5:Y:S04]  /*3ad0*/  MUFU.EX2 R110, R110 ;  /* 0x0000006e006e7308 */ /* 0x000f680000000800 */
[----:B------:R-:W5:Y:S01]  /*3ae0*/  MUFU.EX2 R111, R111 ;  /* 0x0000006f006f7308 */ /* 0x000f620000000800 */
[----:B--2---:R-:W-:Y:S01]  /*3af0*/  F2FP.F16.F32.PACK_AB R21, R109, R130 ;  /* 0x000000826d15723e */ /* 0x004fe200000000ff */
[----:B-1----:R-:W-:Y:S01]  /*3b00*/  HMMA.16816.F32 R64, R104, R76, R64 ;  /* 0x0000004c6840723c */ /* 0x002fe20000001840 */
[----:B----4-:R-:W-:-:S02]  /*3b10*/  F2FP.F16.F32.PACK_AB R23, R127, R108 ;  /* 0x0000006c7f17723e */ /* 0x010fc400000000ff */
[----:B-----5:R-:W-:-:S05]  /*3b20*/  F2FP.F16.F32.PACK_AB R20, R129, R110 ;  /* 0x0000006e8114723e */ /* 0x020fca00000000ff */
[----:B------:R-:W-:Y:S01]  /*3b30*/  HMMA.16816.F32 R4, R104, R78, R4 ;  /* 0x0000004e6804723c */ /* 0x000fe20000001804 */
[----:B------:R-:W1:Y:S01]  /*3b40*/  LDSM.16.MT88.4 R76, [R161+0x9800] ;  /* 0x00980000a14c783b */ /* 0x000e620000004200 */
[----:B------:R-:W-:Y:S02]  /*3b50*/  F2FP.F16.F32.PACK_AB R22, R128, R111 ;  /* 0x0000006f8016723e */ /* 0x000fe400000000ff */
[----:B------:R-:W-:-:S05]  /*3b60*/  F2FP.F16.F32.PACK_AB R104, R150, R147 ;  /* 0x000000939668723e */ /* 0x000fca00000000ff */
[C---:B---3--:R-:W-:Y:S08]  /*3b70*/  HMMA.16816.F32 R48, R20.reuse, R24, R48 ;  /* 0x000000181430723c */ /* 0x048ff00000001830 */
[C---:B------:R-:W-:Y:S01]  /*3b80*/  HMMA.16816.F32 R44, R20.reuse, R26, R44 ;  /* 0x0000001a142c723c */ /* 0x040fe2000000182c */
[----:B------:R-:W2:Y:S07]  /*3b90*/  LDSM.16.MT88.4 R24, [R161+0xb800] ;  /* 0x00b80000a118783b */ /* 0x000eae0000004200 */
[----:B-1----:R-:W-:Y:S01]  /*3ba0*/  HMMA.16816.F32 R60, R20, R76, R60 ;  /* 0x0000004c143c723c */ /* 0x002fe2000000183c */
[-CC-:B------:R-:W-:Y:S01]  /*3bb0*/  FFMA.FTZ R76, R18, R115.reuse, -R132.reuse ;  /* 0x00000073124c7223 */ /* 0x180fe20000010884 */
[----:B------:R-:W-:-:S05]  /*3bc0*/  FFMA.FTZ R77, R19, R115, -R132 ;  /* 0x00000073134d7223 */ /* 0x000fca0000010884 */
[----:B------:R-:W-:Y:S01]  /*3bd0*/  MUFU.EX2 R76, R76 ;  /* 0x0000004c004c7308 */ /* 0x000fe20000000800 */
[C---:B------:R-:W-:Y:S01]  /*3be0*/  HMMA.16816.F32 R52, R20.reuse, R78, R52 ;  /* 0x0000004e1434723c */ /* 0x040fe20000001834 */
[-CC-:B------:R-:W-:Y:S01]  /*3bf0*/  FFMA.FTZ R78, R16, R115.reuse, -R114.reuse ;  /* 0x00000073104e7223 */ /* 0x180fe20000010872 */
[----:B------:R-:W-:Y:S01]  /*3c00*/  FFMA.FTZ R79, R17, R115, -R114 ;  /* 0x00000073114f7223 */ /* 0x000fe20000010872 */
[----:B------:R-:W1:Y:S01]  /*3c10*/  MUFU.EX2 R77, R77 ;  /* 0x0000004d004d7308 */ /* 0x000e620000000800 */
[----:B------:R-:W3:Y:S03]  /*3c20*/  LDSM.16.MT88.4 R16, [R119+0x9c00] ;  /* 0x009c00007710783b */ /* 0x000ee60000004200 */
[----:B------:R-:W-:Y:S04]  /*3c30*/  MUFU.EX2 R78, R78 ;  /* 0x0000004e004e7308 */ /* 0x000fe80000000800 */
[----:B------:R-:W4:Y:S01]  /*3c40*/  MUFU.EX2 R79, R79 ;  /* 0x0000004f004f7308 */ /* 0x000f220000000800 */
[----:B-1----:R-:W-:Y:S01]  /*3c50*/  F2FP.F16.F32.PACK_AB R13, R77, R76 ;  /* 0x0000004c4d0d723e */ /* 0x002fe200000000ff */
[----:B--2---:R-:W-:Y:S01]  /*3c60*/  HMMA.16816.F32 R40, R20, R24, R40 ;  /* 0x000000181428723c */ /* 0x004fe20000001828 */
[----:B----4-:R-:W-:-:S07]  /*3c70*/  F2FP.F16.F32.PACK_AB R12, R79, R78 ;  /* 0x0000004e4f0c723e */ /* 0x010fce00000000ff */
[----:B------:R-:W-:Y:S01]  /*3c80*/  HMMA.16816.F32 R36, R20, R26, R36 ;  /* 0x0000001a1424723c */ /* 0x000fe20000001824 */
[----:B------:R-:W1:Y:S07]  /*3c90*/  LDSM.16.MT88.4 R24, [R119+0xb800] ;  /* 0x00b800007718783b */ /* 0x000e6e0000004200 */
[C---:B---3--:R-:W-:Y:S08]  /*3ca0*/  HMMA.16816.F32 R48, R12.reuse, R16, R48 ;  /* 0x000000100c30723c */ /* 0x048ff00000001830 */
[----:B------:R-:W-:Y:S01]  /*3cb0*/  HMMA.16816.F32 R44, R12, R18, R44 ;  /* 0x000000120c2c723c */ /* 0x000fe2000000182c */
[----:B------:R-:W2:Y:S07]  /*3cc0*/  LDSM.16.MT88.4 R16, [R161+0xbc00] ;  /* 0x00bc0000a110783b */ /* 0x000eae0000004200 */
[C---:B-1----:R-:W-:Y:S08]  /*3cd0*/  HMMA.16816.F32 R32, R20.reuse, R24, R32 ;  /* 0x000000181420723c */ /* 0x042ff00000001820 */
[----:B------:R-:W-:Y:S01]  /*3ce0*/  HMMA.16816.F32 R28, R20, R26, R28 ;  /* 0x0000001a141c723c */ /* 0x000fe2000000181c */
[----:B------:R-:W1:Y:S07]  /*3cf0*/  LDSM.16.MT88.4 R24, [R161+0xd800] ;  /* 0x00d80000a118783b */ /* 0x000e6e0000004200 */
[C---:B--2---:R-:W-:Y:S08]  /*3d00*/  HMMA.16816.F32 R40, R12.reuse, R16, R40 ;  /* 0x000000100c28723c */ /* 0x044ff00000001828 */
        /* <DEDUP_REMOVED lines=8> */
[C---:B-1----:R-:W-:Y:S01]  /*3d90*/  HMMA.16816.F32 R64, R20.reuse, R24, R64 ;  /* 0x000000181440723c */ /* 0x042fe20000001840 */
[----:B------:R-:W-:Y:S01]  /*3da0*/  FADD.FTZ R24, R134, R137 ;  /* 0x0000008986187221 */ /* 0x000fe20000010000 */
[-C--:B------:R-:W-:Y:S01]  /*3db0*/  FFMA.FTZ R134, R94, R115.reuse, -R132 ;  /* 0x000000735e867223 */ /* 0x080fe20000010884 */
[----:B------:R-:W-:Y:S02]  /*3dc0*/  MUFU.EX2 R137, R99 ;  /* 0x0000006300897308 */ /* 0x000fe40000000800 */
[----:B------:R-:W-:Y:S01]  /*3dd0*/  FADD.FTZ R24, R133, R24 ;  /* 0x0000001885187221 */ /* 0x000fe20000010000 */
[-CC-:B------:R-:W-:Y:S01]  /*3de0*/  FFMA.FTZ R133, R88, R115.reuse, -R114.reuse ;  /* 0x0000007358857223 */ /* 0x180fe20000010872 */
[-C--:B------:R-:W-:Y:S01]  /*3df0*/  FFMA.FTZ R88, R84, R115.reuse, -R114 ;  /* 0x0000007354587223 */ /* 0x080fe20000010872 */
[----:B------:R-:W-:Y:S01]  /*3e00*/  HMMA.16816.F32 R4, R20, R26, R4 ;  /* 0x0000001a1404723c */ /* 0x000fe20000001804 */
[----:B------:R-:W1:Y:S01]  /*3e10*/  LDSM.16.MT88.4 R20, [R161+0x9c00] ;  /* 0x009c0000a114783b */ /* 0x000e620000004200 */
[----:B------:R-:W-:Y:S01]  /*3e20*/  MUFU.EX2 R134, R134 ;  /* 0x0000008600867308 */ /* 0x000fe20000000800 */
[----:B------:R-:W-:Y:S01]  /*3e30*/  FADD.FTZ R123, R123, R24 ;  /* 0x000000187b7b7221 */ /* 0x000fe20000010000 */
[----:B------:R-:W-:-:S02]  /*3e40*/  FFMA.FTZ R84, R80, R115, -R114 ;  /* 0x0000007350547223 */ /* 0x000fc40000010872 */
[----:B------:R-:W3:Y:S01]  /*3e50*/  MUFU.EX2 R133, R133 ;  /* 0x0000008500857308 */ /* 0x000ee20000000800 */
[----:B------:R-:W-:-:S04]  /*3e60*/  FADD.FTZ R126, R126, R123 ;  /* 0x0000007b7e7e7221 */ /* 0x000fc80000010000 */
[----:B------:R-:W-:-:S04]  /*3e70*/  FADD.FTZ R125, R125, R126 ;  /* 0x0000007e7d7d7221 */ /* 0x000fc80000010000 */
[----:B------:R-:W-:Y:S01]  /*3e80*/  FADD.FTZ R125, R112, R125 ;  /* 0x0000007d707d7221 */ /* 0x000fe20000010000 */
[----:B--2---:R-:W-:Y:S01]  /*3e90*/  HMMA.16816.F32 R72, R12, R16, R72 ;  /* 0x000000100c48723c */ /* 0x004fe20000001848 */
[----:B---3--:R-:W-:-:S07]  /*3ea0*/  F2FP.F16.F32.PACK_AB R106, R140, R133 ;  /* 0x000000858c6a723e */ /* 0x008fce00000000ff */
[C---:B------:R-:W-:Y:S01]  /*3eb0*/  HMMA.16816.F32 R68, R12.reuse, R18, R68 ;  /* 0x000000120c44723c */ /* 0x040fe20000001844 */
[----:B------:R-:W2:Y:S07]  /*3ec0*/  LDSM.16.MT88.4 R16, [R119+0xdc00] ;  /* 0x00dc00007710783b */ /* 0x000eae0000004200 */
[C---:B-1----:R-:W-:Y:S08]  /*3ed0*/  HMMA.16816.F32 R60, R12.reuse, R20, R60 ;  /* 0x000000140c3c723c */ /* 0x042ff0000000183c */
[C---:B------:R-:W-:Y:S01]  /*3ee0*/  HMMA.16816.F32 R52, R12.reuse, R22, R52 ;  /* 0x000000160c34723c */ /* 0x040fe20000001834 */
[----:B------:R-:W-:Y:S07]  /*3ef0*/  LDSM.16.MT88.4 R20, [R161+0xa400] ;  /* 0x00a40000a114783b */ /* 0x000fee0000004200 */
[----:B--2---:R-:W-:Y:S01]  /*3f00*/  HMMA.16816.F32 R64, R12, R16, R64 ;  /* 0x000000100c40723c */ /* 0x004fe20000001840 */
[-C--:B------:R-:W-:Y:S01]  /*3f10*/  FFMA.FTZ R16, R57, R115.reuse, -R114 ;  /* 0x0000007339107223 */ /* 0x080fe20000010872 */
[-CC-:B------:R-:W-:Y:S01]  /*3f20*/  FFMA.FTZ R57, R59, R115.reuse, -R132.reuse ;  /* 0x000000733b397223 */ /* 0x180fe20000010884 */
[----:B------:R-:W-:-:S02]  /*3f30*/  FFMA.FTZ R132, R83, R115, -R132 ;  /* 0x0000007353847223 */ /* 0x000fc40000010884 */
[----:B------:R-:W1:Y:S03]  /*3f40*/  MUFU.EX2 R59, R16 ;  /* 0x00000010003b7308 */ /* 0x000e660000000800 */
[----:B------:R-:W-:Y:S01]  /*3f50*/  HMMA.16816.F32 R4, R12, R18, R4 ;  /* 0x000000120c04723c */ /* 0x000fe20000001804 */
[----:B------:R-:W2:Y:S01]  /*3f60*/  LDSM.16.MT88.4 R12, [R161+0xa000] ;  /* 0x00a00000a10c783b */ /* 0x000ea20000004200 */
[----:B------:R-:W3:Y:S04]  /*3f70*/  MUFU.EX2 R57, R57 ;  /* 0x0000003900397308 */ /* 0x000ee80000000800 */
[----:B------:R-:W-:Y:S01]  /*3f80*/  MUFU.EX2 R195, R132 ;  /* 0x0000008400c37308 */ /* 0x000fe20000000800 */
[----:B-1----:R-:W-:Y:S01]  /*3f90*/  F2FP.F16.F32.PACK_AB R10, R59, R56 ;  /* 0x000000383b0a723e */ /* 0x002fe200000000ff */
[----:B------:R-:W-:Y:S01]  /*3fa0*/  LDSM.16.MT88.4 R16, [R119+0xa400] ;  /* 0x00a400007710783b */ /* 0x000fe20000004200 */
[----:B---3--:R-:W-:-:S07]  /*3fb0*/  F2FP.F16.F32.PACK_AB R11, R57, R58 ;  /* 0x0000003a390b723e */ /* 0x008fce00000000ff */
        /* <DEDUP_REMOVED lines=18> */
[----:B------:R-:W-:Y:S01]  /*40e0*/  FADD.FTZ R9, R135, R136 ;  /* 0x0000008887097221 */ /* 0x000fe20000010000 */
[-CC-:B------:R-:W-:Y:S01]  /*40f0*/  FFMA.FTZ R8, R101, R115.reuse, -R114.reuse ;  /* 0x0000007365087223 */ /* 0x180fe20000010872 */
[-CC-:B------:R-:W-:Y:S01]  /*4100*/  FFMA.FTZ R135, R100, R115.reuse, -R114.reuse ;  /* 0x0000007364877223 */ /* 0x180fe20000010872 */
[-CC-:B------:R-:W-:Y:S01]  /*4110*/  FFMA.FTZ R101, R96, R115.reuse, -R114.reuse ;  /* 0x0000007360657223 */ /* 0x180fe20000010872 */
[-CC-:B------:R-:W-:Y:S01]  /*4120*/  FFMA.FTZ R136, R97, R115.reuse, -R114.reuse ;  /* 0x0000007361887223 */ /* 0x180fe20000010872 */
[----:B------:R-:W-:Y:S01]  /*4130*/  FADD.FTZ R26, R138, R9 ;  /* 0x000000098a1a7221 */ /* 0x000fe20000010000 */
[----:B------:R-:W2:Y:S01]  /*4140*/  MUFU.EX2 R100, R98 ;  /* 0x0000006200647308 */ /* 0x000ea20000000800 */
[----:B------:R-:W-:Y:S01]  /*4150*/  F2FP.F16.F32.PACK_AB R9, R103, R102 ;  /* 0x000000666709723e */ /* 0x000fe200000000ff */
[----:B------:R-:W-:Y:S01]  /*4160*/  FFMA.FTZ R114, R81, R115, -R114 ;  /* 0x0000007351727223 */ /* 0x000fe20000010872 */
[----:B------:R-:W-:Y:S01]  /*4170*/  FADD.FTZ R26, R131, R26 ;  /* 0x0000001a831a7221 */ /* 0x000fe20000010000 */
[----:B------:R-:W-:Y:S04]  /*4180*/  MUFU.EX2 R135, R135 ;  /* 0x0000008700877308 */ /* 0x000fe80000000800 */
[----:B------:R-:W3:Y:S04]  /*4190*/  MUFU.EX2 R138, R8 ;  /* 0x00000008008a7308 */ /* 0x000ee80000000800 */
[----:B------:R-:W-:Y:S01]  /*41a0*/  MUFU.EX2 R101, R101 ;  /* 0x0000006500657308 */ /* 0x000fe20000000800 */
[----:B--2---:R-:W-:Y:S01]  /*41b0*/  F2FP.F16.F32.PACK_AB R11, R137, R100 ;  /* 0x00000064890b723e */ /* 0x004fe200000000ff */
[----:B------:R-:W-:Y:S02]  /*41c0*/  LDSM.16.MT88.4 R96, [R161+0xe800] ;  /* 0x00e80000a160783b */ /* 0x000fe40000004200 */
[----:B------:R-:W2:Y:S04]  /*41d0*/  MUFU.EX2 R136, R136 ;  /* 0x0000008800887308 */ /* 0x000ea80000000800 */
[----:B------:R-:W4:Y:S01]  /*41e0*/  MUFU.EX2 R131, R95 ;  /* 0x0000005f00837308 */ /* 0x000f220000000800 */
[----:B---3--:R-:W-:-:S03]  /*41f0*/  F2FP.F16.F32.PACK_AB R8, R138, R135 ;  /* 0x000000878a08723e */ /* 0x008fc600000000ff */
[----:B------:R-:W-:Y:S01]  /*4200*/  MUFU.EX2 R194, R114 ;  /* 0x0000007200c27308 */ /* 0x000fe20000000800 */
[----:B--2---:R-:W-:Y:S02]  /*4210*/  F2FP.F16.F32.PACK_AB R10, R136, R101 ;  /* 0x00000065880a723e */ /* 0x004fe400000000ff */
[----:B----4-:R-:W-:-:S05]  /*4220*/  F2FP.F16.F32.PACK_AB R105, R131, R134 ;  /* 0x000000868369723e */ /* 0x010fca00000000ff */
        /* <DEDUP_REMOVED lines=9> */
[----:B-1----:R-:W-:Y:S01]  /*42c0*/  HMMA.16816.F32 R64, R8, R12, R64 ;  /* 0x0000000c0840723c */ /* 0x002fe20000001840 */
[----:B------:R-:W-:-:S02]  /*42d0*/  FADD.FTZ R13, R121, R26 ;  /* 0x0000001a790d7221 */ /* 0x000fc40000010000 */
[----:B------:R-:W-:Y:S01]  /*42e0*/  MUFU.EX2 R121, R90 ;  /* 0x0000005a00797308 */ /* 0x000fe20000000800 */
[----:B------:R-:W1:Y:S01]  /*42f0*/  LDSM.16.MT88.4 R24, [R119+0xa800] ;  /* 0x00a800007718783b */ /* 0x000e620000004200 */
[----:B------:R-:W-:Y:S02]  /*4300*/  FADD.FTZ R13, R120, R13 ;  /* 0x0000000d780d7221 */ /* 0x000fe40000010000 */
[----:B------:R-:W4:Y:S01]  /*4310*/  MUFU.EX2 R120, R91 ;  /* 0x0000005b00787308 */ /* 0x000f220000000800 */
[----:B------:R-:W-:Y:S01]  /*4320*/  HMMA.16816.F32 R4, R8, R14, R4 ;  /* 0x0000000e0804723c */ /* 0x000fe20000001804 */
[----:B------:R-:W-:Y:S02]  /*4330*/  FADD.FTZ R124, R124, R13 ;  /* 0x0000000d7c7c7221 */ /* 0x000fe40000010000 */
[----:B------:R-:W5:Y:S02]  /*4340*/  LDSM.16.MT88.4 R12, [R119+0xc800] ;  /* 0x00c80000770c783b */ /* 0x000f640000004200 */
[----:B------:R-:W-:-:S03]  /*4350*/  FADD.FTZ R113, R113, R124 ;  /* 0x0000007c71717221 */ /* 0x000fc60000010000 */
[----:B--2---:R-:W-:Y:S01]  /*4360*/  HMMA.16816.F32 R32, R8, R20, R32 ;  /* 0x000000140820723c */ /* 0x004fe20000001820 */
[----:B------:R-:W-:Y:S01]  /*4370*/  FADD.FTZ R130, R130, R113 ;  /* 0x0000007182827221 */ /* 0x000fe20000010000 */
[----:B----4-:R-:W-:-:S03]  /*4380*/  F2FP.F16.F32.PACK_AB R107, R120, R121 ;  /* 0x00000079786b723e */ /* 0x010fc600000000ff */
[----:B------:R-:W-:-:S03]  /*4390*/  FADD.FTZ R109, R109, R130 ;  /* 0x000000826d6d7221 */ /* 0x000fc60000010000 */
[C---:B------:R-:W-:Y:S01]  /*43a0*/  HMMA.16816.F32 R28, R8.reuse, R22, R28 ;  /* 0x00000016081c723c */ /* 0x040fe2000000181c */
[----:B------:R-:W2:Y:S07]  /*43b0*/  LDSM.16.MT88.4 R20, [R161+0xc800] ;  /* 0x00c80000a114783b */ /* 0x000eae0000004200 */
[C---:B---3--:R-:W-:Y:S08]  /*43c0*/  HMMA.16816.F32 R72, R8.reuse, R16, R72 ;  /* 0x000000100848723c */ /* 0x048ff00000001848 */
[----:B------:R-:W-:Y:S01]  /*43d0*/  HMMA.16816.F32 R68, R8, R18, R68 ;  /* 0x000000120844723c */ /* 0x000fe20000001844 */
[----:B------:R-:W3:Y:S04]  /*43e0*/  LDSM.16.MT88.4 R16, [R161+0xa800] ;  /* 0x00a80000a110783b */ /* 0x000ee80000004200 */
[----:B------:R-:W4:Y:S03]  /*43f0*/  LDSM.16.MT88.4 R8, [R119+0xe800] ;  /* 0x00e800007708783b */ /* 0x000f260000004200 */
[C---:B-1----:R-:W-:Y:S08]  /*4400*/  HMMA.16816.F32 R48, R104.reuse, R24, R48 ;  /* 0x000000186830723c */ /* 0x042ff00000001830 */
[C---:B-----5:R-:W-:Y:S08]  /*4410*/  HMMA.16816.F32 R32, R104.reuse, R12, R32 ;  /* 0x0000000c6820723c */ /* 0x060ff00000001820 */
[C---:B------:R-:W-:Y:S01]  /*4420*/  HMMA.16816.F32 R28, R104.reuse, R14, R28 ;  /* 0x0000000e681c723c */ /* 0x040fe2000000181c */
[----:B------:R-:W1:Y:S07]  /*4430*/  LDSM.16.MT88.4 R12, [R161+0xac00] ;  /* 0x00ac0000a10c783b */ /* 0x000e6e0000004200 */
[C---:B--2---:R-:W-:Y:S01]  /*4440*/  HMMA.16816.F32 R40, R104.reuse, R20, R40 ;  /* 0x000000146828723c */ /* 0x044fe20000001828 */
[----:B------:R-:W-:Y:S04]  /*4450*/  MUFU.EX2 R20, R85 ;  /* 0x0000005500147308 */ /* 0x000fe80000000800 */
[----:B------:R-:W-:Y:S03]  /*4460*/  MUFU.EX2 R21, R84 ;  /* 0x0000005400157308 */ /* 0x000fe60000000800 */
[----:B------:R-:W-:Y:S01]  /*4470*/  HMMA.16816.F32 R36, R104, R22, R36 ;  /* 0x000000166824723c */ /* 0x000fe20000001824 */
[----:B------:R-:W-:-:S04]  /*4480*/  FADD.FTZ R22, R110, R125 ;  /* 0x0000007d6e167221 */ /* 0x000fc80000010000 */
[----:B------:R-:W-:-:S03]  /*4490*/  FADD.FTZ R22, R129, R22 ;  /* 0x0000001681167221 */ /* 0x000fc60000010000 */
[C---:B---3--:R-:W-:Y:S01]  /*44a0*/  HMMA.16816.F32 R60, R104.reuse, R16, R60 ;  /* 0x00000010683c723c */ /* 0x048fe2000000183c */
[----:B------:R-:W-:Y:S04]  /*44b0*/  MUFU.EX2 R16, R86 ;  /* 0x0000005600107308 */ /* 0x000fe80000000800 */
[----:B------:R-:W-:Y:S03]  /*44c0*/  MUFU.EX2 R17, R87 ;  /* 0x0000005700117308 */ /* 0x000fe60000000800 */
[C---:B------:R-:W-:Y:S01]  /*44d0*/  HMMA.16816.F32 R52, R104.reuse, R18, R52 ;  /* 0x000000126834723c */ /* 0x040fe20000001834 */
[----:B------:R2:W-:Y:S04]  /*44e0*/  MUFU.EX2 R18, R82 ;  /* 0x0000005200127308 */ /* 0x0005e80000000800 */
[----:B------:R3:W5:Y:S03]  /*44f0*/  MUFU.EX2 R19, R88 ;  /* 0x0000005800137308 */ /* 0x0007660000000800 */
[C---:B------:R-:W-:Y:S01]  /*4500*/  HMMA.16816.F32 R92, R104.reuse, R96, R72 ;  /* 0x00000060685c723c */ /* 0x040fe20000001848 */
[----:B------:R-:W1:Y:S04]  /*4510*/  LDSM.16.MT88.4 R72, [R119+0xac00] ;  /* 0x00ac00007748783b */ /* 0x000e680000004200 */
[----:B--2---:R-:W2:Y:S03]  /*4520*/  LDSM.16.MT88.4 R80, [R161+0xcc00] ;  /* 0x00cc0000a150783b */ /* 0x004ea60000004200 */
[C---:B------:R-:W-:Y:S01]  /*4530*/  HMMA.16816.F32 R44, R104.reuse, R26, R44 ;  /* 0x0000001a682c723c */ /* 0x040fe2000000182c */
[----:B---3--:R-:W3:Y:S07]  /*4540*/  LDSM.16.MT88.4 R88, [R119+0xcc00] ;  /* 0x00cc00007758783b */ /* 0x008eee0000004200 */
[C---:B------:R-:W-:Y:S08]  /*4550*/  HMMA.16816.F32 R96, R104.reuse, R98, R68 ;  /* 0x000000626860723c */ /* 0x040ff00000001844 */
[----:B----4-:R-:W-:Y:S01]  /*4560*/  HMMA.16816.F32 R64, R104, R8, R64 ;  /* 0x000000086840723c */ /* 0x010fe20000001840 */
[----:B------:R-:W-:Y:S01]  /*4570*/  FADD.FTZ R8, R108, R109 ;  /* 0x0000006d6c087221 */ /* 0x000fe20000010000 */
[----:B------:R-:W-:-:S03]  /*4580*/  FADD.FTZ R9, R111, R22 ;  /* 0x000000166f097221 */ /* 0x000fc60000010000 */
[----:B------:R-:W-:-:S03]  /*4590*/  FADD.FTZ R127, R127, R8 ;  /* 0x000000087f7f7221 */ /* 0x000fc60000010000 */
[----:B------:R-:W-:Y:S01]  /*45a0*/  HMMA.16816.F32 R104, R104, R10, R4 ;  /* 0x0000000a6868723c */ /* 0x000fe20000001804 */
[----:B-----5:R-:W-:Y:S02]  /*45b0*/  F2FP.F16.F32.PACK_AB R4, R20, R19 ;  /* 0x000000131404723e */ /* 0x020fe400000000ff */
[----:B------:R-:W-:Y:S02]  /*45c0*/  F2FP.F16.F32.PACK_AB R5, R17, R16 ;  /* 0x000000101105723e */ /* 0x000fe400000000ff */
[----:B------:R-:W-:Y:S02]  /*45d0*/  F2FP.F16.F32.PACK_AB R6, R194, R21 ;  /* 0x00000015c206723e */ /* 0x000fe400000000ff */
[----:B------:R-:W-:-:S07]  /*45e0*/  F2FP.F16.F32.PACK_AB R7, R195, R18 ;  /* 0x00000012c307723e */ /* 0x000fce00000000ff */
[C---:B-1----:R-:W-:Y:S01]  /*45f0*/  HMMA.16816.F32 R112, R4.reuse, R12, R60 ;  /* 0x0000000c0470723c */ /* 0x042fe2000000183c */
[----:B------:R-:W-:Y:S01]  /*4600*/  FADD.FTZ R13, R128, R9 ;  /* 0x00000009800d7221 */ /* 0x000fe20000010000 */
[----:B------:R-:W-:Y:S01]  /*4610*/  FADD.FTZ R12, R76, R127 ;  /* 0x0000007f4c0c7221 */ /* 0x000fe20000010000 */
[----:B------:R-:W1:Y:S03]  /*4620*/  LDSM.16.MT88.4 R8, [R161+0xec00] ;  /* 0x00ec0000a108783b */ /* 0x000e660000004200 */
[----:B------:R-:W-:Y:S02]  /*4630*/  FADD.FTZ R12, R77, R12 ;  /* 0x0000000c4d0c7221 */ /* 0x000fe40000010000 */
[----:B------:R-:W-:Y:S01]  /*4640*/  HMMA.16816.F32 R108, R4, R14, R52 ;  /* 0x0000000e046c723c */ /* 0x000fe20000001834 */
[----:B------:R-:W-:Y:S01]  /*4650*/  FADD.FTZ R14, R78, R13 ;  /* 0x0000000d4e0e7221 */ /* 0x000fe20000010000 */
[----:B------:R-:W-:-:S03]  /*4660*/  FADD.FTZ R139, R139, R12 ;  /* 0x0000000c8b8b7221 */ /* 0x000fc60000010000 */
[----:B------:R-:W-:Y:S01]  /*4670*/  FADD.FTZ R14, R79, R14 ;  /* 0x0000000e4f0e7221 */ /* 0x000fe20000010000 */
[----:B------:R-:W-:Y:S02]  /*4680*/  FADD.FTZ R142, R142, R139 ;  /* 0x0000008b8e8e7221 */ /* 0x000fe40000010000 */
[C---:B------:R-:W-:Y:S01]  /*4690*/  HMMA.16816.F32 R68, R4.reuse, R72, R48 ;  /* 0x000000480444723c */ /* 0x040fe20000001830 */
[----:B------:R-:W-:Y:S01]  /*46a0*/  FADD.FTZ R141, R141, R14 ;  /* 0x0000000e8d8d7221 */ /* 0x000fe20000010000 */
[----:B------:R-:W-:Y:S01]  /*46b0*/  FADD.FTZ R23, R143, R142 ;  /* 0x0000008e8f177221 */ /* 0x000fe20000010000 */
[----:B------:R-:W4:Y:S02]  /*46c0*/  LDSM.16.MT88.4 R12, [R119+0xec00] ;  /* 0x00ec0000770c783b */ /* 0x000f240000004200 */
[----:B------:R-:W-:Y:S01]  /*46d0*/  FADD.FTZ R144, R144, R141 ;  /* 0x0000008d90907221 */ /* 0x000fe20000010000 */
[----:B------:R-:W-:Y:S02]  /*46e0*/  FADD.FTZ R23, R146, R23 ;  /* 0x0000001792177221 */ /* 0x000fe40000010000 */
[----:B--2---:R-:W-:Y:S01]  /*46f0*/  HMMA.16816.F32 R76, R4, R80, R40 ;  /* 0x00000050044c723c */ /* 0x004fe20000001828 */
        /* <DEDUP_REMOVED lines=45> */
[C---:B------:R-:W-:Y:S01]  /*49d0*/  VIADD R191, R161.reuse, 0x9000 ;  /* 0x00009000a1bf7836 */ /* 0x040fe20000000000 */
[----:B------:R-:W-:Y:S02]  /*49e0*/  MOV R119, R116 ;  /* 0x0000007400777202 */ /* 0x000fe40000000f00 */
[----:B------:R-:W-:-:S09]  /*49f0*/  IADD3 R185, PT, PT, R161, 0x9020, RZ ;  /* 0x00009020a1b97810 */ /* 0x000fd20007ffe0ff */
.L_x_3712:
        /* <DEDUP_REMOVED lines=78> */
.L_x_3707:
[----:B------:R-:W-:Y:S05]  /*4ee0*/  BSYNC.RECONVERGENT B0 ;  /* 0x0000000000007941 */ /* 0x000fea0003800200 */
.L_x_3706:
[----:B------:R-:W1:Y:S01]  /*4ef0*/  S2UR UR6, SR_CgaCtaId ;  /* 0x00000000000679c3 */ /* 0x000e620000008800 */
[C---:B------:R-:W-:Y:S01]  /*4f00*/  IMAD.SHL.U32 R174, R160.reuse, 0x8, RZ ;  /* 0x00000008a0ae7824 */ /* 0x040fe200078e00ff */
[----:B------:R-:W-:Y:S01]  /*4f10*/  LOP3.LUT R173, R160, 0x18, RZ, 0xc0, !PT ;  /* 0x00000018a0ad7812 */ /* 0x000fe200078ec0ff */
[----:B------:R-:W-:Y:S01]  /*4f20*/  UMOV UR7, 0x400 ;  /* 0x0000040000077882 */ /* 0x000fe20000000000 */
[--C-:B------:R-:W-:Y:S01]  /*4f30*/  IMAD.MOV.U32 R183, RZ, RZ, R181.reuse ;  /* 0x000000ffffb77224 */ /* 0x100fe200078e00b5 */
[----:B------:R-:W-:Y:S01]  /*4f40*/  IADD3 R198, P0, PT, R189, R182, RZ ;  /* 0x000000b6bdc67210 */ /* 0x000fe20007f1e0ff */
[----:B------:R-:W-:Y:S01]  /*4f50*/  IMAD.MOV.U32 R117, RZ, RZ, 0x20 ;  /* 0x00000020ff757424 */ /* 0x000fe200078e00ff */
[----:B------:R-:W-:Y:S01]  /*4f60*/  LOP3.LUT R118, R174, 0xc0, RZ, 0xc0, !PT ;  /* 0x000000c0ae767812 */ /* 0x000fe200078ec0ff */
[----:B------:R-:W-:Y:S01]  /*4f70*/  VIADD R184, R184, 0xffffffff ;  /* 0xffffffffb8b87836 */ /* 0x000fe20000000000 */
[----:B------:R-:W-:Y:S01]  /*4f80*/  LOP3.LUT R120, R174, 0x18, RZ, 0xc0, !PT ;  /* 0x00000018ae787812 */ /* 0x000fe200078ec0ff */
[----:B------:R-:W-:Y:S01]  /*4f90*/  IMAD.X R199, R188, 0x1, R181, P0 ;  /* 0x00000001bcc77824 */ /* 0x000fe200000e06b5 */
[----:B------:R-:W-:Y:S01]  /*4fa0*/  LOP3.LUT R173, R118, R173, RZ, 0xfc, !PT ;  /* 0x000000ad76ad7212 */ /* 0x000fe200078efcff */
[----:B------:R-:W-:Y:S01]  /*4fb0*/  BSSY.RECONVERGENT B1, `(.L_x_3708) ;  /* 0x000011d000017945 */ /* 0x000fe20003800200 */
[----:B------:R-:W-:Y:S02]  /*4fc0*/  LOP3.LUT R118, R174, 0x1f20, RZ, 0xc0, !PT ;  /* 0x00001f20ae767812 */ /* 0x000fe400078ec0ff */
[----:B------:R-:W-:Y:S02]  /*4fd0*/  LOP3.LUT R197, R173, R120, RZ, 0x3c, !PT ;  /* 0x00000078adc57212 */ /* 0x000fe400078e3cff */
[C---:B------:R-:W-:Y:S02]  /*4fe0*/  IADD3 R200, P0, PT, R165.reuse, R198, RZ ;  /* 0x000000c6a5c87210 */ /* 0x040fe40007f1e0ff */
[----:B------:R-:W-:Y:S02]  /*4ff0*/  LOP3.LUT R197, R118, R197, RZ, 0xfc, !PT ;  /* 0x000000c576c57212 */ /* 0x000fe400078efcff */
[----:B------:R-:W-:Y:S01]  /*5000*/  ISETP.GT.AND P2, PT, R184, R169, PT ;  /* 0x000000a9b800720c */ /* 0x000fe20003f44270 */
[C---:B------:R-:W-:Y:S01]  /*5010*/  IMAD.X R201, R166.reuse, 0x1, R199, P0 ;  /* 0x00000001a6c97824 */ /* 0x040fe200000e06c7 */
[----:B------:R-:W-:Y:S01]  /*5020*/  IADD3 R196, P0, PT, R165, R200, RZ ;  /* 0x000000c8a5c47210 */ /* 0x000fe20007f1e0ff */
[----:B-1----:R-:W-:Y:S06]  /*5030*/  ULEA UR6, UR6, UR7, 0x18 ;  /* 0x0000000706067291 */ /* 0x002fec000f8ec0ff */
[----:B------:R-:W-:Y:S04]  /*5040*/  IMAD.U32 R164, RZ, RZ, UR6 ;  /* 0x00000006ffa47e24 */ /* 0x000fe8000f8e00ff */
[----:B------:R-:W-:Y:S02]  /*5050*/  IMAD R123, R197, 0x2, R164 ;  /* 0x00000002c57b7824 */ /* 0x000fe400078e02a4 */
[----:B------:R-:W-:Y:S01]  /*5060*/  IMAD.X R197, R166, 0x1, R201, P0 ;  /* 0x00000001a6c57824 */ /* 0x000fe200000e06c9 */
[----:B------:R-:W-:Y:S02]  /*5070*/  LOP3.LUT P0, RZ, R160, 0x4, RZ, 0xc0, !PT ;  /* 0x00000004a0ff7812 */ /* 0x000fe4000780c0ff */
[----:B------:R-:W-:Y:S01]  /*5080*/  @!PT LDS RZ, [RZ] ;  /* 0x00000000fffff984 */ /* 0x000fe20000000800 */
[----:B------:R-:W-:Y:S01]  /*5090*/  @!PT LDS RZ, [RZ] ;  /* 0x00000000fffff984 */ /* 0x000fe20000000800 */
[----:B------:R-:W-:Y:S01]  /*50a0*/  @!PT LDS RZ, [RZ] ;  /* 0x00000000fffff984 */ /* 0x000fe20000000800 */
[----:B------:R1:W-:Y:S02]  /*50b0*/  LDGSTS.E.BYPASS.LTC128B.128 [R123+0x9000], desc[UR4][R182.64] ;  /* 0x09000000b67b7fae */ /* 0x0003e4000b981a04 */
[----:B------:R-:W-:Y:S03]  /*50c0*/  SEL R117, R117, 0xffffffe0, !P0 ;  /* 0xffffffe075757807 */ /* 0x000fe60004000000 */
[----:B------:R1:W-:Y:S02]  /*50d0*/  LDGSTS.E.BYPASS.LTC128B.128 [R123+0xb000], desc[UR4][R182.64+0x40] ;  /* 0x0b000040b67b7fae */ /* 0x0003e4000b981a04 */
[C---:B------:R-:W-:Y:S03]  /*50e0*/  IMAD.IADD R116, R117.reuse, 0x1, R163 ;  /* 0x0000000175747824 */ /* 0x040fe600078e02a3 */
[----:B------:R1:W-:Y:S01]  /*50f0*/  LDGSTS.E.BYPASS.LTC128B.128 [R123+0xd000], desc[UR4][R182.64+0x80] ;  /* 0x0d000080b67b7fae */ /* 0x0003e2000b981a04 */
[----:B------:R-:W-:Y:S04]  /*5100*/  IMAD.IADD R0, R117, 0x1, R162 ;  /* 0x0000000175007824 */ /* 0x000fe800078e02a2 */
        /* <DEDUP_REMOVED lines=207> */
[----:B------:R-:W-:Y:S01]  /*5e00*/  ISETP.GE.AND P3, PT, R0, RZ, PT ;  /* 0x000000ff0000720c */ /* 0x000fe20003f66270 */
[----:B------:R-:W-:Y:S01]  /*5e10*/  @!P4 VIADD R124, R124, 0x1 ;  /* 0x000000017c7cc836 */ /* 0x000fe20000000000 */
[-C--:B------:R-:W-:Y:S02]  /*5e20*/  ISETP.GE.U32.AND P5, PT, R116, R125.reuse, PT ;  /* 0x0000007d7400720c */ /* 0x080fe40003fa6070 */
[----:B------:R-:W-:Y:S02]  /*5e30*/  ISETP.GE.U32.AND P6, PT, R118, R125, PT ;  /* 0x0000007d7600720c */ /* 0x000fe40003fc6070 */
[----:B------:R-:W-:Y:S02]  /*5e40*/  ISETP.NE.AND P4, PT, R127, RZ, PT ;  /* 0x000000ff7f00720c */ /* 0x000fe40003f85270 */
[----:B------:R-:W-:Y:S07]  /*5e50*/  LOP3.LUT R125, RZ, R127, RZ, 0x33, !PT ;  /* 0x0000007fff7d7212 */ /* 0x000fee00078e33ff */
        /* <DEDUP_REMOVED lines=27> */
.L_x_3711:
[----:B------:R-:W-:Y:S05]  /*6010*/  BSYNC.RECONVERGENT B0 ;  /* 0x0000000000007941 */ /* 0x000fea0003800200 */
.L_x_3710:
        /* <DEDUP_REMOVED lines=22> */
.L_x_3709:
[----:B------:R-:W-:Y:S05]  /*6180*/  BSYNC.RECONVERGENT B1 ;  /* 0x0000000000017941 */ /* 0x000fea0003800200 */
.L_x_3708:
        /* <DEDUP_REMOVED lines=55> */
[-CC-:B------:R-:W-:Y:S01]  /*6500*/  FFMA.FTZ R130, R8, R117.reuse, -R126.reuse ;  /* 0x0000007508827223 */ /* 0x180fe2000001087e */
[-C--:B------:R-:W-:Y:S01]  /*6510*/  FFMA.FTZ R135, R9, R117.reuse, -R126 ;  /* 0x0000007509877223 */ /* 0x080fe2000001087e */
[-CC-:B------:R-:W-:Y:S01]  /*6520*/  FFMA.FTZ R132, R10, R117.reuse, -R124.reuse ;  /* 0x000000750a847223 */ /* 0x180fe2000001087c */
[-CC-:B------:R-:W-:Y:S01]  /*6530*/  FFMA.FTZ R137, R11, R117.reuse, -R124.reuse ;  /* 0x000000750b897223 */ /* 0x180fe2000001087c */
[-C--:B------:R-:W-:Y:S01]  /*6540*/  FFMA.FTZ R127, R7, R117.reuse, -R124 ;  /* 0x00000075077f7223 */ /* 0x080fe2000001087c */
[-CC-:B------:R-:W-:Y:S01]  /*6550*/  FFMA.FTZ R128, R4, R117.reuse, -R126.reuse ;  /* 0x0000007504807223 */ /* 0x180fe2000001087e */
[-C--:B------:R-:W-:Y:S01]  /*6560*/  FFMA.FTZ R125, R5, R117.reuse, -R126 ;  /* 0x00000075057d7223 */ /* 0x080fe2000001087e */
[----:B------:R-:W-:Y:S02]  /*6570*/  FFMA.FTZ R129, R6, R117, -R124 ;  /* 0x0000007506817223 */ /* 0x000fe4000001087c */
[----:B------:R-:W-:Y:S01]  /*6580*/  MUFU.EX2 R130, R130 ;  /* 0x0000008200827308 */ /* 0x000fe20000000800 */
[C---:B--2---:R-:W-:Y:S01]  /*6590*/  FMUL.FTZ R6, R118.reuse, R114 ;  /* 0x0000007276067220 */ /* 0x044fe20000410000 */
        /* <DEDUP_REMOVED lines=18> */
[----:B------:R-:W-:Y:S01]  /*66c0*/  MUFU.EX2 R128, R128 ;  /* 0x0000008000807308 */ /* 0x000fe20000000800 */
[----:B------:R-:W-:Y:S01]  /*66d0*/  FMUL.FTZ R73, R119, R73 ;  /* 0x0000004977497220 */ /* 0x000fe20000410000 */
[----:B--2---:R-:W-:Y:S01]  /*66e0*/  F2FP.F16.F32.PACK_AB R114, R135, R130 ;  /* 0x000000828772723e */ /* 0x004fe200000000ff */
[C---:B------:R-:W-:Y:S07]  /*66f0*/  FMUL.FTZ R78, R118.reuse, R78 ;  /* 0x0000004e764e7220 */ /* 0x040fee0000410000 */
[----:B------:R-:W2:Y:S01]  /*6700*/  MUFU.EX2 R125, R125 ;  /* 0x0000007d007d7308 */ /* 0x000ea20000000800 */
[C---:B------:R-:W-:Y:S01]  /*6710*/  FMUL.FTZ R79, R118.reuse, R79 ;  /* 0x0000004f764f7220 */ /* 0x040fe20000410000 */
[C---:B------:R-:W-:Y:S01]  /*6720*/  FMUL.FTZ R76, R119.reuse, R76 ;  /* 0x0000004c774c7220 */ /* 0x040fe20000410000 */
[----:B------:R-:W-:Y:S07]  /*6730*/  FMUL.FTZ R77, R119, R77 ;  /* 0x0000004d774d7220 */ /* 0x000fee0000410000 */
[----:B------:R-:W4:Y:S01]  /*6740*/  MUFU.EX2 R129, R129 ;  /* 0x0000008100817308 */ /* 0x000f220000000800 */
        /* <DEDUP_REMOVED lines=12> */
[----:B------:R-:W-:Y:S01]  /*6810*/  FMUL.FTZ R88, R119, R88 ;  /* 0x0000005877587220 */ /* 0x000fe20000410000 */
[----:B----4-:R-:W-:Y:S01]  /*6820*/  F2FP.F16.F32.PACK_AB R113, R127, R129 ;  /* 0x000000817f71723e */ /* 0x010fe200000000ff */
[-CC-:B------:R-:W-:Y:S01]  /*6830*/  FFMA.FTZ R134, R16, R117.reuse, -R126.reuse ;  /* 0x0000007510867223 */ /* 0x180fe2000001087e */
[-C--:B------:R-:W-:Y:S01]  /*6840*/  FFMA.FTZ R131, R17, R117.reuse, -R126 ;  /* 0x0000007511837223 */ /* 0x080fe2000001087e */
[-CC-:B------:R-:W-:Y:S01]  /*6850*/  FFMA.FTZ R142, R18, R117.reuse, -R124.reuse ;  /* 0x00000075128e7223 */ /* 0x180fe2000001087c */
[-CC-:B------:R-:W-:Y:S01]  /*6860*/  FFMA.FTZ R133, R19, R117.reuse, -R124.reuse ;  /* 0x0000007513857223 */ /* 0x180fe2000001087c */
[-CC-:B------:R-:W-:Y:S01]  /*6870*/  FFMA.FTZ R136, R22, R117.reuse, -R124.reuse ;  /* 0x0000007516887223 */ /* 0x180fe2000001087c */
[--C-:B------:R-:W-:Y:S01]  /*6880*/  FFMA.FTZ R39, R39, R117, -R124.reuse ;  /* 0x0000007527277223 */ /* 0x100fe2000001087c */
[C---:B-1----:R-:W-:Y:S01]  /*6890*/  HMMA.16816.F32 R4, R112.reuse, R120, R4 ;  /* 0x000000787004723c */ /* 0x042fe20000001804 */
[----:B------:R-:W-:Y:S04]  /*68a0*/  MUFU.EX2 R134, R134 ;  /* 0x0000008600867308 */ /* 0x000fe80000000800 */
[----:B------:R-:W-:Y:S01]  /*68b0*/  MOV R120, R185 ;  /* 0x000000b900787202 */ /* 0x000fe20000000f00 */
[----:B------:R-:W-:Y:S01]  /*68c0*/  FMUL.FTZ R89, R119, R89 ;  /* 0x0000005977597220 */ /* 0x000fe20000410000 */
[----:B------:R-:W-:Y:S01]  /*68d0*/  @P0 IADD3 R120, PT, PT, R191, -0x20, RZ ;  /* 0xffffffe0bf780810 */ /* 0x000fe20007ffe0ff */
[C---:B------:R-:W-:Y:S03]  /*68e0*/  HMMA.16816.F32 R8, R112.reuse, R122, R8 ;  /* 0x0000007a7008723c */ /* 0x040fe60000001808 */
[----:B------:R-:W1:Y:S01]  /*68f0*/  MUFU.EX2 R131, R131 ;  /* 0x0000008300837308 */ /* 0x000e620000000800 */
[----:B------:R-:W-:Y:S01]  /*6900*/  FMUL.FTZ R94, R118, R94 ;  /* 0x0000005e765e7220 */ /* 0x000fe20000410000 */
[----:B------:R-:W2:Y:S01]  /*6910*/  LDSM.16.MT88.4 R108, [R120] ;  /* 0x00000000786c783b */ /* 0x000ea20000004200 */
[-CC-:B------:R-:W-:Y:S01]  /*6920*/  FFMA.FTZ R123, R34, R117.reuse, -R124.reuse ;  /* 0x00000075227b7223 */ /* 0x180fe2000001087c */
[----:B------:R-:W-:Y:S01]  /*6930*/  FFMA.FTZ R122, R35, R117, -R124 ;  /* 0x00000075237a7223 */ /* 0x000fe2000001087c */
[C---:B------:R-:W-:Y:S01]  /*6940*/  FMUL.FTZ R95, R118.reuse, R95 ;  /* 0x0000005f765f7220 */ /* 0x040fe20000410000 */
[C---:B------:R-:W-:Y:S01]  /*6950*/  FMUL.FTZ R92, R119.reuse, R92 ;  /* 0x0000005c775c7220 */ /* 0x040fe20000410000 */
[C---:B------:R-:W-:Y:S01]  /*6960*/  FMUL.FTZ R93, R119.reuse, R93 ;  /* 0x0000005d775d7220 */ /* 0x040fe20000410000 */
[C---:B------:R-:W-:Y:S01]  /*6970*/  FMUL.FTZ R98, R118.reuse, R98 ;  /* 0x0000006276627220 */ /* 0x040fe20000410000 */
[C---:B------:R-:W-:Y:S01]  /*6980*/  FMUL.FTZ R99, R118.reuse, R99 ;  /* 0x0000006376637220 */ /* 0x040fe20000410000 */
[----:B------:R-:W-:Y:S01]  /*6990*/  LDSM.16.MT88.4 R16, [R120+0x400] ;  /* 0x000400007810783b */ /* 0x000fe20000004200 */
        /* <DEDUP_REMOVED lines=10> */
[----:B------:R-:W-:Y:S01]  /*6a40*/  FFMA.FTZ R128, R119, R194, R128 ;  /* 0x000000c277807223 */ /* 0x000fe20000010080 */
[-CC-:B------:R-:W-:Y:S01]  /*6a50*/  FFMA.FTZ R121, R32, R117.reuse, -R126.reuse ;  /* 0x0000007520797223 */ /* 0x180fe2000001087e */
[-CC-:B------:R-:W-:Y:S01]  /*6a60*/  FFMA.FTZ R32, R40, R117.reuse, -R126.reuse ;  /* 0x0000007528207223 */ /* 0x180fe2000001087e */
[-C--:B------:R-:W-:Y:S01]  /*6a70*/  FFMA.FTZ R40, R41, R117.reuse, -R126 ;  /* 0x0000007529287223 */ /* 0x080fe2000001087e */
[----:B------:R-:W-:Y:S01]  /*6a80*/  FADD.FTZ R119, R125, R128 ;  /* 0x000000807d777221 */ /* 0x000fe20000010000 */
[-C--:B------:R-:W-:Y:S01]  /*6a90*/  FFMA.FTZ R128, R20, R117.reuse, -R126 ;  /* 0x0000007514807223 */ /* 0x080fe2000001087e */
[----:B------:R-:W-:Y:S01]  /*6aa0*/  MUFU.EX2 R41, R32 ;  /* 0x0000002000297308 */ /* 0x000fe20000000800 */
[-C--:B------:R-:W-:Y:S01]  /*6ab0*/  FFMA.FTZ R125, R26, R117.reuse, -R124 ;  /* 0x000000751a7d7223 */ /* 0x080fe2000001087c */
[----:B------:R-:W-:Y:S01]  /*6ac0*/  FADD.FTZ R26, R130, R119 ;  /* 0x00000077821a7221 */ /* 0x000fe20000010000 */
[-CC-:B------:R-:W-:Y:S01]  /*6ad0*/  FFMA.FTZ R130, R28, R117.reuse, -R126.reuse ;  /* 0x000000751c827223 */ /* 0x180fe2000001087e */
[-CC-:B------:R-:W-:Y:S01]  /*6ae0*/  FFMA.FTZ R119, R29, R117.reuse, -R126.reuse ;  /* 0x000000751d777223 */ /* 0x180fe2000001087e */
[-C--:B------:R-:W-:Y:S01]  /*6af0*/  FFMA.FTZ R140, R12, R117.reuse, -R126 ;  /* 0x000000750c8c7223 */ /* 0x080fe2000001087e */
[----:B------:R-:W-:Y:S01]  /*6b00*/  FADD.FTZ R29, R135, R26 ;  /* 0x0000001a871d7221 */ /* 0x000fe20000010000 */
[-CC-:B------:R-:W-:Y:S01]  /*6b10*/  FFMA.FTZ R135, R37, R117.reuse, -R126.reuse ;  /* 0x0000007525877223 */ /* 0x180fe2000001087e */
[-C--:B------:R-:W-:Y:S01]  /*6b20*/  FFMA.FTZ R139, R13, R117.reuse, -R126 ;  /* 0x000000750d8b7223 */ /* 0x080fe2000001087e */
[-CC-:B------:R-:W-:Y:S01]  /*6b30*/  FFMA.FTZ R138, R14, R117.reuse, -R124.reuse ;  /* 0x000000750e8a7223 */ /* 0x180fe2000001087c */
[----:B-1----:R-:W-:Y:S01]  /*6b40*/  F2FP.F16.F32.PACK_AB R14, R131, R134 ;  /* 0x00000086830e723e */ /* 0x002fe200000000ff */
[----:B------:R-:W-:Y:S01]  /*6b50*/  MUFU.EX2 R140, R140 ;  /* 0x0000008c008c7308 */ /* 0x000fe20000000800 */
[----:B------:R-:W-:Y:S01]  /*6b60*/  FFMA.FTZ R141, R15, R117, -R124 ;  /* 0x000000750f8d7223 */ /* 0x000fe2000001087c */
[----:B------:R-:W-:Y:S01]  /*6b70*/  FFMA.FTZ R129, R118, R195, R129 ;  /* 0x000000c376817223 */ /* 0x000fe20000010081 */
[-C--:B------:R-:W-:Y:S01]  /*6b80*/  FFMA.FTZ R118, R33, R117.reuse, -R126 ;  /* 0x0000007521767223 */ /* 0x080fe2000001087e */
[C---:B--2---:R-:W-:Y:S06]  /*6b90*/  HMMA.16816.F32 R68, R112.reuse, R108, R68 ;  /* 0x0000006c7044723c */ /* 0x044fec0000001844 */
[----:B------:R-:W1:Y:S01]  /*6ba0*/  MUFU.EX2 R139, R139 ;  /* 0x0000008b008b7308 */ /* 0x000e620000000800 */
[-CC-:B------:R-:W-:Y:S01]  /*6bb0*/  FFMA.FTZ R33, R42, R117.reuse, -R124.reuse ;  /* 0x000000752a217223 */ /* 0x180fe2000001087c */
[----:B------:R-:W-:Y:S01]  /*6bc0*/  FADD.FTZ R129, R127, R129 ;  /* 0x000000817f817221 */ /* 0x000fe20000010000 */
[-CC-:B------:R-:W-:Y:S07]  /*6bd0*/  FFMA.FTZ R127, R23, R117.reuse, -R124.reuse ;  /* 0x00000075177f7223 */ /* 0x180fee000001087c */
[----:B------:R-:W-:Y:S01]  /*6be0*/  MUFU.EX2 R138, R138 ;  /* 0x0000008a008a7308 */ /* 0x000fe20000000800 */
[-C--:B------:R-:W-:Y:S01]  /*6bf0*/  FFMA.FTZ R42, R43, R117.reuse, -R124 ;  /* 0x000000752b2a7223 */ /* 0x080fe2000001087c */
[C---:B------:R-:W-:Y:S01]  /*6c00*/  HMMA.16816.F32 R72, R112.reuse, R110, R72 ;  /* 0x0000006e7048723c */ /* 0x040fe20000001848 */
[----:B------:R-:W2:Y:S07]  /*6c10*/  LDSM.16.MT88.4 R108, [R161+0xb000] ;  /* 0x00b00000a16c783b */ /* 0x000eae0000004200 */
[----:B------:R3:W-:Y:S01]  /*6c20*/  MUFU.EX2 R43, R33 ;  /* 0x00000021002b7308 */ /* 0x0007e20000000800 */
[-CC-:B------:R-:W-:Y:S01]  /*6c30*/  FFMA.FTZ R44, R44, R117.reuse, -R126.reuse ;  /* 0x000000752c2c7223 */ /* 0x180fe2000001087e */
[-C--:B------:R-:W-:Y:S01]  /*6c40*/  FFMA.FTZ R45, R45, R117.reuse, -R126 ;  /* 0x000000752d2d7223 */ /* 0x080fe2000001087e */
[-CC-:B------:R-:W-:Y:S07]  /*6c50*/  FFMA.FTZ R46, R46, R117.reuse, -R124.reuse ;  /* 0x000000752e2e7223 */ /* 0x180fee000001087c */
[----:B------:R-:W4:Y:S01]  /*6c60*/  MUFU.EX2 R141, R141 ;  /* 0x0000008d008d7308 */ /* 0x000f220000000800 */
[----:B-1----:R-:W-:Y:S01]  /*6c70*/  F2FP.F16.F32.PACK_AB R12, R139, R140 ;  /* 0x0000008c8b0c723e */ /* 0x002fe200000000ff */
[-CC-:B------:R-:W-:Y:S01]  /*6c80*/  FFMA.FTZ R47, R47, R117.reuse, -R124.reuse ;  /* 0x000000752f2f7223 */ /* 0x180fe2000001087c */
[-CC-:B------:R-:W-:Y:S07]  /*6c90*/  FFMA.FTZ R50, R50, R117.reuse, -R124.reuse ;  /* 0x0000007532327223 */ /* 0x180fee000001087c */
[----:B------:R-:W-:Y:S01]  /*6ca0*/  MUFU.EX2 R142, R142 ;  /* 0x0000008e008e7308 */ /* 0x000fe20000000800 */
[-C--:B------:R-:W-:Y:S01]  /*6cb0*/  FFMA.FTZ R51, R51, R117.reuse, -R124 ;  /* 0x0000007533337223 */ /* 0x080fe2000001087c */
[-CC-:B------:R-:W-:Y:S01]  /*6cc0*/  FFMA.FTZ R60, R60, R117.reuse, -R126.reuse ;  /* 0x000000753c3c7223 */ /* 0x180fe2000001087e */
[-CC-:B------:R-:W-:Y:S07]  /*6cd0*/  FFMA.FTZ R61, R61, R117.reuse, -R126.reuse ;  /* 0x000000753d3d7223 */ /* 0x180fee000001087e */
[----:B------:R-:W1:Y:S01]  /*6ce0*/  MUFU.EX2 R133, R133 ;  /* 0x0000008500857308 */ /* 0x000e620000000800 */
[-C--:B------:R-:W-:Y:S01]  /*6cf0*/  FFMA.FTZ R64, R64, R117.reuse, -R126 ;  /* 0x0000007540407223 */ /* 0x080fe2000001087e */
[----:B---3--:R-:W-:Y:S01]  /*6d00*/  LDSM.16.MT88.4 R32, [R161+0xe400] ;  /* 0x00e40000a120783b */ /* 0x008fe20000004200 */
[-CC-:B------:R-:W-:Y:S07]  /*6d10*/  FFMA.FTZ R54, R54, R117.reuse, -R124.reuse ;  /* 0x0000007536367223 */ /* 0x180fee000001087c */
[----:B------:R-:W-:Y:S01]  /*6d20*/  MUFU.EX2 R128, R128 ;  /* 0x0000008000807308 */ /* 0x000fe20000000800 */
[----:B------:R-:W-:Y:S01]  /*6d30*/  FFMA.FTZ R55, R55, R117, -R124 ;  /* 0x0000007537377223 */ /* 0x000fe2000001087c */
[----:B----4-:R-:W-:Y:S08]  /*6d40*/  F2FP.F16.F32.PACK_AB R13, R141, R138 ;  /* 0x0000008a8d0d723e */ /* 0x010ff000000000ff */
[----:B------:R-:W-:Y:S01]  /*6d50*/  MUFU.EX2 R136, R136 ;  /* 0x0000008800887308 */ /* 0x000fe20000000800 */
[----:B------:R-:W-:Y:S09]  /*6d60*/  ISETP.GT.AND P0, PT, R184, R169, PT ;  /* 0x000000a9b800720c */ /* 0x000ff20003f04270 */
[----:B------:R-:W-:Y:S01]  /*6d70*/  MUFU.EX2 R127, R127 ;  /* 0x0000007f007f7308 */ /* 0x000fe20000000800 */
[----:B-1----:R-:W-:Y:S09]  /*6d80*/  F2FP.F16.F32.PACK_AB R15, R133, R142 ;  /* 0x0000008e850f723e */ /* 0x002ff200000000ff */
        /* <DEDUP_REMOVED lines=34> */
[-C--:B------:R-:W-:Y:S01]  /*6fb0*/  FFMA.FTZ R112, R25, R117.reuse, -R126 ;  /* 0x0000007519707223 */ /* 0x080fe2000001087e */
[-C--:B------:R-:W-:Y:S01]  /*6fc0*/  FFMA.FTZ R114, R27, R117.reuse, -R124 ;  /* 0x000000751b727223 */ /* 0x080fe2000001087c */
[-C--:B------:R-:W-:Y:S01]  /*6fd0*/  FFMA.FTZ R113, R24, R117.reuse, -R126 ;  /* 0x0000007518717223 */ /* 0x080fe2000001087e */
[----:B------:R-:W-:Y:S01]  /*6fe0*/  FADD.FTZ R24, R132, R129 ;  /* 0x0000008184187221 */ /* 0x000fe20000010000 */
[-C--:B------:R-:W-:Y:S01]  /*6ff0*/  FFMA.FTZ R132, R31, R117.reuse, -R124 ;  /* 0x000000751f847223 */ /* 0x080fe2000001087c */
[----:B------:R-:W-:Y:S01]  /*7000*/  LDSM.16.MT88.4 R20, [R161+0xb800] ;  /* 0x00b80000a114783b */ /* 0x000fe20000004200 */
[----:B------:R-:W2:Y:S01]  /*7010*/  MUFU.EX2 R115, R115 ;  /* 0x0000007300737308 */ /* 0x000ea20000000800 */
[----:B------:R-:W-:Y:S01]  /*7020*/  FADD.FTZ R137, R137, R24 ;  /* 0x0000001889897221 */ /* 0x000fe20000010000 */
[-CC-:B------:R-:W-:Y:S01]  /*7030*/  FFMA.FTZ R129, R30, R117.reuse, -R124.reuse ;  /* 0x000000751e817223 */ /* 0x180fe2000001087c */
[----:B------:R-:W-:Y:S07]  /*7040*/  FADD.FTZ R30, R140, R29 ;  /* 0x0000001d8c1e7221 */ /* 0x000fee0000010000 */
[----:B------:R-:W-:Y:S01]  /*7050*/  MUFU.EX2 R112, R112 ;  /* 0x0000007000707308 */ /* 0x000fe20000000800 */
[----:B------:R-:W-:Y:S01]  /*7060*/  FADD.FTZ R28, R138, R137 ;  /* 0x000000898a1c7221 */ /* 0x000fe20000010000 */
[-C--:B------:R-:W-:Y:S01]  /*7070*/  FFMA.FTZ R137, R38, R117.reuse, -R124 ;  /* 0x0000007526897223 */ /* 0x080fe2000001087c */
[----:B------:R-:W-:Y:S07]  /*7080*/  LDSM.16.MT88.4 R24, [R120+0xc00] ;  /* 0x000c00007818783b */ /* 0x000fee0000004200 */
[----:B------:R-:W-:Y:S01]  /*7090*/  MUFU.EX2 R140, R39 ;  /* 0x00000027008c7308 */ /* 0x000fe20000000800 */
[----:B------:R-:W-:Y:S01]  /*70a0*/  FADD.FTZ R141, R141, R28 ;  /* 0x0000001c8d8d7221 */ /* 0x000fe20000010000 */
[----:B------:R-:W-:Y:S01]  /*70b0*/  FADD.FTZ R139, R139, R30 ;  /* 0x0000001e8b8b7221 */ /* 0x000fe20000010000 */
[-CC-:B------:R-:W-:Y:S01]  /*70c0*/  FFMA.FTZ R138, R36, R117.reuse, -R126.reuse ;  /* 0x00000075248a7223 */ /* 0x180fe2000001087e */
[-CC-:B------:R-:W-:Y:S01]  /*70d0*/  FFMA.FTZ R36, R52, R117.reuse, -R126.reuse ;  /* 0x0000007534247223 */ /* 0x180fe2000001087e */
[----:B------:R-:W-:Y:S05]  /*70e0*/  FFMA.FTZ R52, R53, R117, -R126 ;  /* 0x0000007535347223 */ /* 0x000fea000001087e */
[----:B------:R-:W3:Y:S01]  /*70f0*/  MUFU.EX2 R113, R113 ;  /* 0x0000007100717308 */ /* 0x000ee20000000800 */
[----:B------:R-:W-:Y:S01]  /*7100*/  LDSM.16.MT88.4 R28, [R161+0xc000] ;  /* 0x00c00000a11c783b */ /* 0x000fe20000004200 */
[----:B------:R-:W-:Y:S01]  /*7110*/  FADD.FTZ R134, R134, R139 ;  /* 0x0000008b86867221 */ /* 0x000fe20000010000 */
[----:B------:R-:W-:Y:S07]  /*7120*/  FADD.FTZ R142, R142, R141 ;  /* 0x0000008d8e8e7221 */ /* 0x000fee0000010000 */
[----:B------:R4:W-:Y:S01]  /*7130*/  MUFU.EX2 R53, R36 ;  /* 0x0000002400357308 */ /* 0x0009e20000000800 */
[----:B------:R-:W-:Y:S01]  /*7140*/  FADD.FTZ R131, R131, R134 ;  /* 0x0000008683837221 */ /* 0x000fe20000010000 */
[----:B------:R-:W-:Y:S08]  /*7150*/  FADD.FTZ R133, R133, R142 ;  /* 0x0000008e85857221 */ /* 0x000ff00000010000 */
[----:B------:R-:W5:Y:S10]  /*7160*/  MUFU.EX2 R114, R114 ;  /* 0x0000007200727308 */ /* 0x000f740000000800 */
[----:B------:R-:W-:Y:S10]  /*7170*/  MUFU.EX2 R129, R129 ;  /* 0x0000008100817308 */ /* 0x000ff40000000800 */
[----:B------:R-:W5:Y:S01]  /*7180*/  MUFU.EX2 R132, R132 ;  /* 0x0000008400847308 */ /* 0x000f620000000800 */
[C---:B-1----:R-:W-:Y:S01]  /*7190*/  HMMA.16816.F32 R4, R12.reuse, R108, R4 ;  /* 0x0000006c0c04723c */ /* 0x042fe20000001804 */
[----:B----4-:R-:W-:Y:S08]  /*71a0*/  LDSM.16.MT88.4 R36, [R161+0xe800] ;  /* 0x00e80000a124783b */ /* 0x010ff00000004200 */
[----:B------:R-:W1:Y:S10]  /*71b0*/  MUFU.EX2 R138, R138 ;  /* 0x0000008a008a7308 */ /* 0x000e740000000800 */
[----:B------:R-:W4:Y:S01]  /*71c0*/  MUFU.EX2 R137, R137 ;  /* 0x0000008900897308 */ /* 0x000f220000000800 */
[C---:B------:R-:W-:Y:S01]  /*71d0*/  HMMA.16816.F32 R8, R12.reuse, R110, R8 ;  /* 0x0000006e0c08723c */ /* 0x040fe20000001808 */
[----:B------:R-:W-:Y:S08]  /*71e0*/  LDSM.16.MT88.4 R108, [R161+0x9800] ;  /* 0x00980000a16c783b */ /* 0x000ff00000004200 */
[----:B------:R-:W-:Y:S01]  /*71f0*/  MUFU.EX2 R52, R52 ;  /* 0x0000003400347308 */ /* 0x000fe20000000800 */
[C---:B------:R-:W-:Y:S08]  /*7200*/  HMMA.16816.F32 R68, R12.reuse, R16, R68 ;  /* 0x000000100c44723c */ /* 0x040ff00000001844 */
        /* <DEDUP_REMOVED lines=16> */
[----:B------:R-:W-:Y:S01]  /*7310*/  F2FP.F16.F32.PACK_AB R13, R127, R136 ;  /* 0x000000887f0d723e */ /* 0x000fe200000000ff */
[----:B------:R-:W-:Y:S01]  /*7320*/  FADD.FTZ R136, R136, R133 ;  /* 0x0000008588887221 */ /* 0x000fe20000010000 */
[----:B---3--:R-:W-:Y:S01]  /*7330*/  F2FP.F16.F32.PACK_AB R14, R112, R113 ;  /* 0x00000071700e723e */ /* 0x008fe200000000ff */
[----:B------:R-:W-:Y:S01]  /*7340*/  FADD.FTZ R128, R115, R128 ;  /* 0x0000008073807221 */ /* 0x000fe20000010000 */
[----:B-----5:R-:W-:Y:S01]  /*7350*/  F2FP.F16.F32.PACK_AB R15, R114, R125 ;  /* 0x0000007d720f723e */ /* 0x020fe200000000ff */
[----:B------:R-:W-:Y:S02]  /*7360*/  FADD.FTZ R136, R127, R136 ;  /* 0x000000887f887221 */ /* 0x000fe40000010000 */
[----:B------:R-:W-:Y:S02]  /*7370*/  FADD.FTZ R113, R113, R128 ;  /* 0x0000008071717221 */ /* 0x000fe40000010000 */
[----:B------:R-:W-:Y:S02]  /*7380*/  FADD.FTZ R125, R125, R136 ;  /* 0x000000887d7d7221 */ /* 0x000fe40000010000 */
[C---:B------:R-:W-:Y:S03]  /*7390*/  HMMA.16816.F32 R4, R12.reuse, R108, R4 ;  /* 0x0000006c0c04723c */ /* 0x040fe60000001804 */
[-CC-:B------:R-:W-:Y:S01]  /*73a0*/  FFMA.FTZ R108, R56, R117.reuse, -R126.reuse ;  /* 0x00000075386c7223 */ /* 0x180fe2000001087e */
[----:B------:R-:W-:Y:S01]  /*73b0*/  FFMA.FTZ R56, R57, R117, -R126 ;  /* 0x0000007539387223 */ /* 0x000fe2000001087e */
[----:B------:R-:W-:Y:S01]  /*73c0*/  FADD.FTZ R114, R114, R125 ;  /* 0x0000007d72727221 */ /* 0x000fe20000010000 */
[----:B------:R-:W-:Y:S01]  /*73d0*/  FADD.FTZ R113, R112, R113 ;  /* 0x0000007170717221 */ /* 0x000fe20000010000 */
[----:B------:R3:W-:Y:S01]  /*73e0*/  MUFU.EX2 R57, R108 ;  /* 0x0000006c00397308 */ /* 0x0007e20000000800 */
[C---:B------:R-:W-:Y:S09]  /*73f0*/  HMMA.16816.F32 R8, R12.reuse, R110, R8 ;  /* 0x0000006e0c08723c */ /* 0x040ff20000001808 */
[----:B------:R-:W-:Y:S01]  /*7400*/  MUFU.EX2 R56, R56 ;  /* 0x0000003800387308 */ /* 0x000fe20000000800 */
[----:B---3--:R-:W-:Y:S01]  /*7410*/  LDSM.16.MT88.4 R108, [R161+0xac00] ;  /* 0x00ac0000a16c783b */ /* 0x008fe20000004200 */
        /* <DEDUP_REMOVED lines=17> */
[----:B------:R-:W-:Y:S01]  /*7530*/  F2FP.F16.F32.PACK_AB R13, R132, R129 ;  /* 0x00000081840d723e */ /* 0x000fe200000000ff */
[----:B------:R-:W-:Y:S01]  /*7540*/  FADD.FTZ R129, R129, R114 ;  /* 0x0000007281817221 */ /* 0x000fe20000010000 */
[----:B------:R-:W-:Y:S01]  /*7550*/  F2FP.F16.F32.PACK_AB R14, R118, R121 ;  /* 0x00000079760e723e */ /* 0x000fe200000000ff */
[----:B------:R-:W-:Y:S01]  /*7560*/  FADD.FTZ R130, R119, R130 ;  /* 0x0000008277827221 */ /* 0x000fe20000010000 */
[----:B------:R-:W-:Y:S01]  /*7570*/  F2FP.F16.F32.PACK_AB R15, R122, R123 ;  /* 0x0000007b7a0f723e */ /* 0x000fe200000000ff */
[----:B------:R-:W-:Y:S01]  /*7580*/  FADD.FTZ R132, R132, R129 ;  /* 0x0000008184847221 */ /* 0x000fe20000010000 */
[----:B------:R-:W-:Y:S01]  /*7590*/  MOV R119, R116 ;  /* 0x0000007400777202 */ /* 0x000fe20000000f00 */
[----:B------:R-:W-:Y:S02]  /*75a0*/  FADD.FTZ R121, R121, R130 ;  /* 0x0000008279797221 */ /* 0x000fe40000010000 */
[----:B------:R-:W-:Y:S02]  /*75b0*/  FADD.FTZ R123, R123, R132 ;  /* 0x000000847b7b7221 */ /* 0x000fe40000010000 */
[C---:B---3--:R-:W-:Y:S03]  /*75c0*/  HMMA.16816.F32 R4, R12.reuse, R20, R4 ;  /* 0x000000140c04723c */ /* 0x048fe60000001804 */
[----:B------:R-:W-:Y:S01]  /*75d0*/  FADD.FTZ R122, R122, R123 ;  /* 0x0000007b7a7a7221 */ /* 0x000fe20000010000 */
[----:B------:R-:W-:Y:S04]  /*75e0*/  FADD.FTZ R121, R118, R121 ;  /* 0x0000007976797221 */ /* 0x000fe80000010000 */
[C---:B------:R-:W-:Y:S01]  /*75f0*/  HMMA.16816.F32 R8, R12.reuse, R22, R8 ;  /* 0x000000160c08723c */ /* 0x040fe20000001808 */
[----:B------:R-:W3:Y:S07]  /*7600*/  LDSM.16.MT88.4 R20, [R120+0x2c00] ;  /* 0x002c00007814783b */ /* 0x000eee0000004200 */
        /* <DEDUP_REMOVED lines=14> */
[----:B------:R-:W2:Y:S02]  /*76f0*/  LDSM.16.MT88.4 R16, [R120+0x3000] ;  /* 0x003000007810783b */ /* 0x000ea40000004200 */
[----:B-1----:R-:W-:Y:S01]  /*7700*/  F2FP.F16.F32.PACK_AB R12, R135, R138 ;  /* 0x0000008a870c723e */ /* 0x002fe200000000ff */
[----:B------:R-:W-:Y:S01]  /*7710*/  FADD.FTZ R138, R138, R121 ;  /* 0x000000798a8a7221 */ /* 0x000fe20000010000 */
[----:B----4-:R-:W-:Y:S01]  /*7720*/  F2FP.F16.F32.PACK_AB R13, R140, R137 ;  /* 0x000000898c0d723e */ /* 0x010fe200000000ff */
[----:B------:R-:W-:Y:S01]  /*7730*/  FADD.FTZ R137, R137, R122 ;  /* 0x0000007a89897221 */ /* 0x000fe20000010000 */
[----:B------:R-:W-:Y:S01]  /*7740*/  F2FP.F16.F32.PACK_AB R14, R40, R41 ;  /* 0x00000029280e723e */ /* 0x000fe200000000ff */
[----:B------:R-:W-:Y:S01]  /*7750*/  FADD.FTZ R138, R135, R138 ;  /* 0x0000008a878a7221 */ /* 0x000fe20000010000 */
[----:B------:R-:W-:Y:S01]  /*7760*/  F2FP.F16.F32.PACK_AB R15, R42, R43 ;  /* 0x0000002b2a0f723e */ /* 0x000fe200000000ff */
[----:B------:R-:W-:Y:S01]  /*7770*/  FADD.FTZ R140, R140, R137 ;  /* 0x000000898c8c7221 */ /* 0x000fe20000010000 */
[----:B------:R-:W-:Y:S01]  /*7780*/  MOV R121, R0 ;  /* 0x0000000000797202 */ /* 0x000fe20000000f00 */
[----:B------:R-:W-:Y:S04]  /*7790*/  FADD.FTZ R41, R41, R138 ;  /* 0x0000008a29297221 */ /* 0x000fe80000010000 */
[C---:B---3--:R-:W-:Y:S03]  /*77a0*/  HMMA.16816.F32 R4, R12.reuse, R20, R4 ;  /* 0x000000140c04723c */ /* 0x048fe60000001804 */
[----:B------:R-:W-:Y:S05]  /*77b0*/  FADD.FTZ R41, R40, R41 ;  /* 0x0000002928297221 */ /* 0x000fea0000010000 */
[C---:B------:R-:W-:Y:S01]  /*77c0*/  HMMA.16816.F32 R8, R12.reuse, R22, R8 ;  /* 0x000000160c08723c */ /* 0x040fe20000001808 */
[----:B------:R-:W1:Y:S07]  /*77d0*/  LDSM.16.MT88.4 R20, [R161+0xe000] ;  /* 0x00e00000a114783b */ /* 0x000e6e0000004200 */
[C---:B-----5:R-:W-:Y:S08]  /*77e0*/  HMMA.16816.F32 R68, R12.reuse, R24, R68 ;  /* 0x000000180c44723c */ /* 0x060ff00000001844 */
[C---:B------:R-:W-:Y:S01]  /*77f0*/  HMMA.16816.F32 R72, R12.reuse, R26, R72 ;  /* 0x0000001a0c48723c */ /* 0x040fe20000001848 */
[----:B------:R-:W3:Y:S07]  /*7800*/  LDSM.16.MT88.4 R24, [R120+0x5000] ;  /* 0x005000007818783b */ /* 0x000eee0000004200 */
[C---:B------:R-:W-:Y:S03]  /*7810*/  HMMA.16816.F32 R76, R12.reuse, R28, R76 ;  /* 0x0000001c0c4c723c */ /* 0x040fe6000000184c */
[-CC-:B------:R-:W-:Y:S01]  /*7820*/  FFMA.FTZ R28, R48, R117.reuse, -R126.reuse ;  /* 0x00000075301c7223 */ /* 0x180fe2000001087e */
[-CC-:B------:R-:W-:Y:S01]  /*7830*/  FFMA.FTZ R48, R49, R117.reuse, -R126.reuse ;  /* 0x0000007531307223 */ /* 0x180fe2000001087e */
[-C--:B------:R-:W-:Y:S01]  /*7840*/  FFMA.FTZ R126, R65, R117.reuse, -R126 ;  /* 0x00000075417e7223 */ /* 0x080fe2000001087e */
[-CC-:B------:R-:W-:Y:S01]  /*7850*/  FFMA.FTZ R65, R58, R117.reuse, -R124.reuse ;  /* 0x000000753a417223 */ /* 0x180fe2000001087c */
[----:B------:R4:W-:Y:S01]  /*7860*/  MUFU.EX2 R49, R28 ;  /* 0x0000001c00317308 */ /* 0x0009e20000000800 */
[C---:B------:R-:W-:Y:S09]  /*7870*/  HMMA.16816.F32 R80, R12.reuse, R30, R80 ;  /* 0x0000001e0c50723c */ /* 0x040ff20000001850 */
[----:B------:R-:W5:Y:S01]  /*7880*/  MUFU.EX2 R48, R48 ;  /* 0x0000003000307308 */ /* 0x000f620000000800 */
[----:B------:R-:W-:Y:S09]  /*7890*/  FFMA.FTZ R58, R59, R117, -R124 ;  /* 0x000000753b3a7223 */ /* 0x000ff2000001087c */
[----:B------:R-:W-:Y:S01]  /*78a0*/  MUFU.EX2 R59, R65 ;  /* 0x00000041003b7308 */ /* 0x000fe20000000800 */
[C---:B--2---:R-:W-:Y:S09]  /*78b0*/  HMMA.16816.F32 R84, R12.reuse, R16, R84 ;  /* 0x000000100c54723c */ /* 0x044ff20000001854 */
[----:B------:R-:W2:Y:S01]  /*78c0*/  MUFU.EX2 R58, R58 ;  /* 0x0000003a003a7308 */ /* 0x000ea20000000800 */
[----:B----4-:R-:W-:Y:S01]  /*78d0*/  LDSM.16.MT88.4 R28, [R120+0x3400] ;  /* 0x00340000781c783b */ /* 0x010fe20000004200 */
[C---:B------:R-:W-:Y:S07]  /*78e0*/  HMMA.16816.F32 R88, R12.reuse, R18, R88 ;  /* 0x000000120c58723c */ /* 0x040fee0000001858 */
[----:B------:R-:W4:Y:S01]  /*78f0*/  LDSM.16.MT88.4 R16, [R161+0xa400] ;  /* 0x00a40000a110783b */ /* 0x000f220000004200 */
[C---:B-1----:R-:W-:Y:S08]  /*7900*/  HMMA.16816.F32 R92, R12.reuse, R20, R92 ;  /* 0x000000140c5c723c */ /* 0x042ff0000000185c */
[C---:B------:R-:W-:Y:S01]  /*7910*/  HMMA.16816.F32 R96, R12.reuse, R22, R96 ;  /* 0x000000160c60723c */ /* 0x040fe20000001860 */
[----:B------:R-:W1:Y:S07]  /*7920*/  LDSM.16.MT88.4 R20, [R120+0x1400] ;  /* 0x001400007814783b */ /* 0x000e6e0000004200 */
[C---:B---3--:R-:W-:Y:S08]  /*7930*/  HMMA.16816.F32 R100, R12.reuse, R24, R100 ;  /* 0x000000180c64723c */ /* 0x048ff00000001864 */
[----:B------:R-:W-:Y:S01]  /*7940*/  HMMA.16816.F32 R104, R12, R26, R104 ;  /* 0x0000001a0c68723c */ /* 0x000fe20000001868 */
[----:B------:R-:W3:Y:S02]  /*7950*/  LDSM.16.MT88.4 R24, [R161+0xc400] ;  /* 0x00c40000a118783b */ /* 0x000ee40000004200 */
[----:B------:R-:W-:Y:S01]  /*7960*/  F2FP.F16.F32.PACK_AB R12, R45, R44 ;  /* 0x0000002c2d0c723e */ /* 0x000fe200000000ff */
[----:B------:R-:W-:Y:S01]  /*7970*/  FADD.FTZ R44, R44, R41 ;  /* 0x000000292c2c7221 */ /* 0x000fe20000010000 */
[----:B------:R-:W-:Y:S02]  /*7980*/  F2FP.F16.F32.PACK_AB R13, R47, R46 ;  /* 0x0000002e2f0d723e */ /* 0x000fe400000000ff */
[C---:B-----5:R-:W-:Y:S01]  /*7990*/  F2FP.F16.F32.PACK_AB R14, R48.reuse, R49 ;  /* 0x00000031300e723e */ /* 0x060fe200000000ff */
[----:B------:R-:W-:Y:S01]  /*79a0*/  FADD.FTZ R44, R45, R44 ;  /* 0x0000002c2d2c7221 */ /* 0x000fe20000010000 */
[----:B------:R-:W-:Y:S03]  /*79b0*/  F2FP.F16.F32.PACK_AB R15, R51, R50 ;  /* 0x00000032330f723e */ /* 0x000fe600000000ff */
[----:B------:R-:W-:Y:S04]  /*79c0*/  FADD.FTZ R49, R49, R44 ;  /* 0x0000002c31317221 */ /* 0x000fe80000010000 */
[C---:B----4-:R-:W-:Y:S03]  /*79d0*/  HMMA.16816.F32 R4, R12.reuse, R16, R4 ;  /* 0x000000100c04723c */ /* 0x050fe60000001804 */
[----:B------:R-:W-:Y:S05]  /*79e0*/  FADD.FTZ R48, R48, R49 ;  /* 0x0000003130307221 */ /* 0x000fea0000010000 */
        /* <DEDUP_REMOVED lines=17> */
[----:B------:R-:W-:Y:S01]  /*7b00*/  F2FP.F16.F32.PACK_AB R12, R52, R53 ;  /* 0x00000035340c723e */ /* 0x000fe200000000ff */
[----:B------:R-:W-:Y:S01]  /*7b10*/  FADD.FTZ R53, R53, R48 ;  /* 0x0000003035357221 */ /* 0x000fe20000010000 */
[----:B------:R-:W-:Y:S02]  /*7b20*/  F2FP.F16.F32.PACK_AB R13, R55, R54 ;  /* 0x00000036370d723e */ /* 0x000fe400000000ff */
[----:B------:R-:W-:Y:S01]  /*7b30*/  F2FP.F16.F32.PACK_AB R14, R56, R57 ;  /* 0x00000039380e723e */ /* 0x000fe200000000ff */
[----:B------:R-:W-:Y:S01]  /*7b40*/  FADD.FTZ R52, R52, R53 ;  /* 0x0000003534347221 */ /* 0x000fe20000010000 */
[----:B--2---:R-:W-:Y:S03]  /*7b50*/  F2FP.F16.F32.PACK_AB R15, R58, R59 ;  /* 0x0000003b3a0f723e */ /* 0x004fe600000000ff */
[----:B------:R-:W-:Y:S04]  /*7b60*/  FADD.FTZ R57, R57, R52 ;  /* 0x0000003439397221 */ /* 0x000fe80000010000 */
[C---:B-1----:R-:W-:Y:S03]  /*7b70*/  HMMA.16816.F32 R4, R12.reuse, R20, R4 ;  /* 0x000000140c04723c */ /* 0x042fe60000001804 */
[----:B------:R-:W-:Y:S05]  /*7b80*/  FADD.FTZ R57, R56, R57 ;  /* 0x0000003938397221 */ /* 0x000fea0000010000 */
[C---:B------:R-:W-:Y:S01]  /*7b90*/  HMMA.16816.F32 R8, R12.reuse, R22, R8 ;  /* 0x000000160c08723c */ /* 0x040fe20000001808 */
[----:B------:R-:W1:Y:S07]  /*7ba0*/  LDSM.16.MT88.4 R20, [R120+0x1c00] ;  /* 0x001c00007814783b */ /* 0x000e6e0000004200 */
[C---:B---3--:R-:W-:Y:S08]  /*7bb0*/  HMMA.16816.F32 R68, R12.reuse, R24, R68 ;  /* 0x000000180c44723c */ /* 0x048ff00000001844 */
[C---:B------:R-:W-:Y:S01]  /*7bc0*/  HMMA.16816.F32 R72, R12.reuse, R26, R72 ;  /* 0x0000001a0c48723c */ /* 0x040fe20000001848 */
[----:B------:R-:W2:Y:S07]  /*7bd0*/  LDSM.16.MT88.4 R24, [R161+0xcc00] ;  /* 0x00cc0000a118783b */ /* 0x000eae0000004200 */
[C---:B-----5:R-:W-:Y:S08]  /*7be0*/  HMMA.16816.F32 R76, R12.reuse, R28, R76 ;  /* 0x0000001c0c4c723c */ /* 0x060ff0000000184c */
[C---:B------:R-:W-:Y:S01]  /*7bf0*/  HMMA.16816.F32 R80, R12.reuse, R30, R80 ;  /* 0x0000001e0c50723c */ /* 0x040fe20000001850 */
[----:B------:R-:W3:Y:S07]  /*7c00*/  LDSM.16.MT88.4 R28, [R120+0x3c00] ;  /* 0x003c0000781c783b */ /* 0x000eee0000004200 */
        /* <DEDUP_REMOVED lines=9> */
[----:B------:R-:W5:Y:S10]  /*7ca0*/  MUFU.EX2 R35, R35 ;  /* 0x0000002300237308 */ /* 0x000f740000000800 */
[----:B------:R-:W-:Y:S01]  /*7cb0*/  MUFU.EX2 R34, R34 ;  /* 0x0000002200227308 */ /* 0x000fe20000000800 */
[C---:B------:R-:W-:Y:S09]  /*7cc0*/  HMMA.16816.F32 R96, R12.reuse, R38, R96 ;  /* 0x000000260c60723c */ /* 0x040ff20000001860 */
[----:B------:R-:W1:Y:S01]  /*7cd0*/  MUFU.EX2 R195, R124 ;  /* 0x0000007c00c37308 */ /* 0x000e620000000800 */
[C---:B----4-:R-:W-:Y:S03]  /*7ce0*/  HMMA.16816.F32 R100, R12.reuse, R16, R100 ;  /* 0x000000100c64723c */ /* 0x050fe60000001864 */
[----:B------:R-:W-:Y:S04]  /*7cf0*/  FADD.FTZ R17, R43, R140 ;  /* 0x0000008c2b117221 */ /* 0x000fe80000010000 */
[----:B------:R-:W-:Y:S01]  /*7d00*/  FADD.FTZ R17, R42, R17 ;  /* 0x000000112a117221 */ /* 0x000fe20000010000 */
[----:B------:R-:W-:Y:S03]  /*7d10*/  HMMA.16816.F32 R104, R12, R18, R104 ;  /* 0x000000120c68723c */ /* 0x000fe60000001868 */
[----:B------:R-:W-:Y:S01]  /*7d20*/  F2FP.F16.F32.PACK_AB R12, R61, R60 ;  /* 0x0000003c3d0c723e */ /* 0x000fe200000000ff */
[----:B------:R-:W-:Y:S01]  /*7d30*/  FADD.FTZ R46, R46, R17 ;  /* 0x000000112e2e7221 */ /* 0x000fe20000010000 */
[----:B-----5:R-:W-:Y:S01]  /*7d40*/  F2FP.F16.F32.PACK_AB R13, R35, R32 ;  /* 0x00000020230d723e */ /* 0x020fe200000000ff */
[----:B------:R-:W-:Y:S01]  /*7d50*/  FADD.FTZ R60, R60, R57 ;  /* 0x000000393c3c7221 */ /* 0x000fe20000010000 */
[----:B------:R-:W-:Y:S01]  /*7d60*/  F2FP.F16.F32.PACK_AB R14, R33, R64 ;  /* 0x00000040210e723e */ /* 0x000fe200000000ff */
[----:B------:R-:W-:Y:S01]  /*7d70*/  FADD.FTZ R47, R47, R46 ;  /* 0x0000002e2f2f7221 */ /* 0x000fe20000010000 */
[----:B-1----:R-:W-:Y:S01]  /*7d80*/  F2FP.F16.F32.PACK_AB R15, R195, R34 ;  /* 0x00000022c30f723e */ /* 0x002fe200000000ff */
[----:B------:R-:W-:Y:S02]  /*7d90*/  FADD.FTZ R61, R61, R60 ;  /* 0x0000003c3d3d7221 */ /* 0x000fe40000010000 */
[----:B------:R-:W-:Y:S02]  /*7da0*/  FADD.FTZ R50, R50, R47 ;  /* 0x0000002f32327221 */ /* 0x000fe40000010000 */
[----:B------:R-:W-:Y:S02]  /*7db0*/  FADD.FTZ R64, R64, R61 ;  /* 0x0000003d40407221 */ /* 0x000fe40000010000 */
[C---:B------:R-:W-:Y:S01]  /*7dc0*/  HMMA.16816.F32 R112, R12.reuse, R108, R4 ;  /* 0x0000006c0c70723c */ /* 0x040fe20000001804 */
[----:B------:R-:W1:Y:S02]  /*7dd0*/  LDSM.16.MT88.4 R4, [R161+0xec00] ;  /* 0x00ec0000a104783b */ /* 0x000e640000004200 */
[----:B------:R-:W-:Y:S01]  /*7de0*/  FADD.FTZ R51, R51, R50 ;  /* 0x0000003233337221 */ /* 0x000fe20000010000 */
[----:B------:R-:W-:Y:S04]  /*7df0*/  FADD.FTZ R194, R33, R64 ;  /* 0x0000004021c27221 */ /* 0x000fe80000010000 */
[C---:B------:R-:W-:Y:S01]  /*7e00*/  HMMA.16816.F32 R108, R12.reuse, R110, R8 ;  /* 0x0000006e0c6c723c */ /* 0x040fe20000001808 */
[----:B------:R-:W4:Y:S07]  /*7e10*/  LDSM.16.MT88.4 R8, [R120+0x5c00] ;  /* 0x005c00007808783b */ /* 0x000f2e0000004200 */
[C---:B------:R-:W-:Y:S08]  /*7e20*/  HMMA.16816.F32 R68, R12.reuse, R20, R68 ;  /* 0x000000140c44723c */ /* 0x040ff00000001844 */
[C---:B------:R-:W-:Y:S08]  /*7e30*/  HMMA.16816.F32 R72, R12.reuse, R22, R72 ;  /* 0x000000160c48723c */ /* 0x040ff00000001848 */
[C---:B--2---:R-:W-:Y:S08]  /*7e40*/  HMMA.16816.F32 R76, R12.reuse, R24, R76 ;  /* 0x000000180c4c723c */ /* 0x044ff0000000184c */
[C---:B------:R-:W-:Y:S08]  /*7e50*/  HMMA.16816.F32 R80, R12.reuse, R26, R80 ;  /* 0x0000001a0c50723c */ /* 0x040ff00000001850 */
        /* <DEDUP_REMOVED lines=16> */
.L_x_3705:
        /* <DEDUP_REMOVED lines=10> */
.L_x_3720:
[----:B----4-:R-:W-:Y:S01]  /*8000*/  FADD.FTZ R4, R9, R10 ;  /* 0x0000000a09047221 */ /* 0x010fe20000010000 */
[----:B------:R-:W2:Y:S01]  /*8010*/  MUFU.RCP R7, R5 ;  /* 0x0000000500077308 */ /* 0x000ea20000001000 */
[C---:B------:R-:W-:Y:S01]  /*8020*/  SHF.L.U32 R8, R160.reuse, 0x1, RZ ;  /* 0x00000001a0087819 */ /* 0x040fe200000006ff */
[----:B------:R-:W-:Y:S05]  /*8030*/  WARPSYNC.ALL ;  /* 0x0000000000007948 */ /* 0x000fea0003800000 */
[----:B---3--:R-:W-:Y:S01]  /*8040*/  SHF.L.U32 R9, R160, 0x4, RZ ;  /* 0x00000004a0097819 */ /* 0x008fe200000006ff */
[----:B------:R-:W3:Y:S01]  /*8050*/  MUFU.RCP R6, R4 ;  /* 0x0000000400067308 */ /* 0x000ee20000001000 */
[----:B------:R-:W-:Y:S01]  /*8060*/  LOP3.LUT R8, R8, 0x6, RZ, 0xc0, !PT ;  /* 0x0000000608087812 */ /* 0x000fe200078ec0ff */
[----:B------:R-:W-:Y:S01]  /*8070*/  BAR.SYNC.DEFER_BLOCKING 0x0 ;  /* 0x0000000000007b1d */ /* 0x000fe20000010000 */
[----:B------:R-:W-:-:S02]  /*8080*/  FSETP.NE.FTZ.AND P1, PT, R4, RZ, PT ;  /* 0x000000ff0400720b */ /* 0x000fc40003f35000 */
[----:B------:R-:W-:Y:S02]  /*8090*/  LOP3.LUT R9, R8, 0x3e00, R9, 0xf8, !PT ;  /* 0x00003e0008097812 */ /* 0x000fe400078ef809 */
[----:B------:R-:W-:Y:S02]  /*80a0*/  FSETP.NE.FTZ.AND P2, PT, R5, RZ, PT ;  /* 0x000000ff0500720b */ /* 0x000fe40003f55000 */
[----:B------:R-:W-:Y:S02]  /*80b0*/  LOP3.LUT R8, R9, 0x20, R174, 0xf8, !PT ;  /* 0x0000002009087812 */ /* 0x000fe400078ef8ae */
[----:B--2---:R-:W-:Y:S02]  /*80c0*/  FSEL R7, R7, 1, P2 ;  /* 0x3f80000007077808 */ /* 0x004fe40001000000 */
[----:B------:R-:W-:-:S03]  /*80d0*/  LOP3.LUT R173, R8, R173, RZ, 0xfc, !PT ;  /* 0x000000ad08ad7212 */ /* 0x000fc600078efcff */
[----:B------:R-:W-:Y:S01]  /*80e0*/  FMUL.FTZ R112, R7, R112 ;  /* 0x0000007007707220 */ /* 0x000fe20000410000 */
[----:B------:R-:W-:Y:S01]  /*80f0*/  LEA R173, R173, R164, 0x2 ;  /* 0x000000a4adad7211 */ /* 0x000fe200078e10ff */
        /* <DEDUP_REMOVED lines=73> */
[----:B------:R3:W-:Y:S04]  /*8590*/  STS.64 [R6+0x4040], R100 ;  /* 0x0040406406007388 */ /* 0x0007e80000000a00 */
[----:B------:R3:W-:Y:S04]  /*85a0*/  STS.64 [R6+0x4440], R102 ;  /* 0x0044406606007388 */ /* 0x0007e80000000a00 */
[----:B------:R3:W-:Y:S04]  /*85b0*/  STS.64 [R174+0x4060], R104 ;  /* 0x00406068ae007388 */ /* 0x0007e80000000a00 */
[----:B------:R3:W-:Y:S04]  /*85c0*/  STS.64 [R174+0x4460], R106 ;  /* 0x0044606aae007388 */ /* 0x0007e80000000a00 */
[----:B------:R-:W4:Y:S04]  /*85d0*/  LD.E.64 R54, desc[UR4][R2.64+0xb0] ;  /* 0x0000b00402367980 */ /* 0x000f28000c101b00 */
[----:B------:R-:W3:Y:S04]  /*85e0*/  LD.E R10, desc[UR4][R2.64+0x60] ;  /* 0x00006004020a7980 */ /* 0x000ee8000c101900 */
[----:B------:R-:W3:Y:S04]  /*85f0*/  LD.E R52, desc[UR4][R2.64+0xcc] ;  /* 0x0000cc0402347980 */ /* 0x000ee8000c101900 */
[----:B------:R-:W3:Y:S04]  /*8600*/  LD.E.64 R58, desc[UR4][R2.64+0x78] ;  /* 0x00007804023a7980 */ /* 0x000ee8000c101b00 */
[----:B------:R1:W5:Y:S01]  /*8610*/  LD.E.64 R60, desc[UR4][R2.64+0xa8] ;  /* 0x0000a804023c7980 */ /* 0x000362000c101b00 */
[----:B------:R-:W-:Y:S01]  /*8620*/  SHF.L.U32 R8, R160, 0x2, RZ ;  /* 0x00000002a0087819 */ /* 0x000fe200000006ff */
[----:B------:R-:W-:Y:S01]  /*8630*/  @P2 MUFU.LG2 R57, R5 ;  /* 0x0000000500392308 */ /* 0x000fe20000000c00 */
[----:B------:R-:W-:Y:S01]  /*8640*/  SHF.R.U32.HI R56, RZ, 0x1, R160 ;  /* 0x00000001ff387819 */ /* 0x000fe200000116a0 */
[----:B------:R-:W-:Y:S01]  /*8650*/  BSSY.RECONVERGENT B0, `(.L_x_3714) ;  /* 0x0000033000007945 */ /* 0x000fe20003800200 */
[----:B--2---:R-:W-:-:S02]  /*8660*/  LOP3.LUT R7, R8, 0xd8, RZ, 0xc0, !PT ;  /* 0x000000d808077812 */ /* 0x004fc400078ec0ff */
[----:B------:R-:W-:Y:S02]  /*8670*/  SHF.R.U32.HI R63, RZ, 0x3, R160 ;  /* 0x00000003ff3f7819 */ /* 0x000fe400000116a0 */
[----:B------:R-:W-:Y:S01]  /*8680*/  LOP3.LUT R7, R7, 0x18, R56, 0x78, !PT ;  /* 0x0000001807077812 */ /* 0x000fe200078e7838 */
[----:B------:R-:W-:Y:S01]  /*8690*/  BAR.SYNC.DEFER_BLOCKING 0x0 ;  /* 0x0000000000007b1d */ /* 0x000fe20000010000 */
[----:B------:R-:W-:Y:S02]  /*86a0*/  LOP3.LUT P3, RZ, R160, 0x3, RZ, 0xc0, !PT ;  /* 0x00000003a0ff7812 */ /* 0x000fe4000786c0ff */
[----:B------:R-:W-:Y:S02]  /*86b0*/  LOP3.LUT R7, R7, 0xf24, R8, 0xf8, !PT ;  /* 0x00000f2407077812 */ /* 0x000fe400078ef808 */
[----:B------:R-:W-:Y:S02]  /*86c0*/  LOP3.LUT R67, R56, 0x30, RZ, 0xc0, !PT ;  /* 0x0000003038437812 */ /* 0x000fe400078ec0ff */
[----:B------:R-:W-:-:S02]  /*86d0*/  LEA R164, R7, R164, 0x2 ;  /* 0x000000a407a47211 */ /* 0x000fc400078e10ff */
[----:B------:R-:W-:-:S04]  /*86e0*/  SHF.R.U32.HI R160, RZ, 0x2, R160 ;  /* 0x00000002ffa07819 */ /* 0x000fc800000116a0 */
[----:B------:R-:W-:Y:S02]  /*86f0*/  LOP3.LUT R160, R67, 0x7, R160, 0xf8, !PT ;  /* 0x0000000743a07812 */ /* 0x000fe400078ef8a0 */
[----:B-1----:R-:W-:Y:S01]  /*8700*/  LOP3.LUT R2, R8, 0x1c, RZ, 0xc0, !PT ;  /* 0x0000001c08027812 */ /* 0x002fe200078ec0ff */
[----:B------:R-:W1:Y:S04]  /*8710*/  @P1 MUFU.LG2 R3, R4 ;  /* 0x0000000400031308 */ /* 0x000e680000000c00 */
[----:B------:R-:W-:Y:S01]  /*8720*/  IMAD R2, R63, 0x60, R2 ;  /* 0x000000603f027824 */ /* 0x000fe200078e0202 */
[----:B------:R2:W2:Y:S04]  /*8730*/  LDS.128 R48, [R164] ;  /* 0x00000000a4307984 */ /* 0x0004a80000000c00 */
[----:B------:R2:W2:Y:S04]  /*8740*/  LDS.128 R32, [R164+0x2000] ;  /* 0x00200000a4207984 */ /* 0x0004a80000000c00 */
[----:B------:R2:W2:Y:S01]  /*8750*/  LDS.128 R16, [R164+0x4000] ;  /* 0x00400000a4107984 */ /* 0x0004a20000000c00 */
[----:B-1----:R-:W-:-:S03]  /*8760*/  @P1 FMUL.FTZ R3, R3, 0.69314718246459960938 ;  /* 0x3f31721803031820 */ /* 0x002fc60000410000 */
        /* <DEDUP_REMOVED lines=9> */
[----:B---3--:R-:W-:Y:S02]  /*8800*/  IMAD R177, R54, R10, R177 ;  /* 0x0000000a36b17224 */ /* 0x008fe400078e02b1 */
[----:B------:R-:W-:Y:S01]  /*8810*/  @P2 FMUL.FTZ R54, R57, 0.69314718246459960938 ;  /* 0x3f31721839362820 */ /* 0x000fe20000410000 */
[----:B------:R3:W4:Y:S01]  /*8820*/  LDS.128 R8, [R164+0x5000] ;  /* 0x00500000a4087984 */ /* 0x0007220000000c00 */
[----:B------:R-:W-:-:S04]  /*8830*/  IMAD R55, R55, R177, R176 ;  /* 0x000000b137377224 */ /* 0x000fc800078e02b0 */
[----:B------:R-:W-:Y:S01]  /*8840*/  IMAD R63, R55, R52, RZ ;  /* 0x00000034373f7224 */ /* 0x000fe200078e02ff */
[----:B------:R-:W-:Y:S01]  /*8850*/  MOV R52, 0xff800000 ;  /* 0xff80000000347802 */ /* 0x000fe20000000f00 */
[----:B-----5:R-:W-:-:S03]  /*8860*/  @P2 FFMA.FTZ R52, R53, R116, R54 ;  /* 0x0000007435342223 */ /* 0x020fc60000010036 */
[----:B------:R-:W-:Y:S02]  /*8870*/  IADD3 R65, P0, PT, R2, R63, RZ ;  /* 0x0000003f02417210 */ /* 0x000fe40007f1e0ff */
[----:B------:R-:W-:Y:S01]  /*8880*/  MOV R2, 0xff800000 ;  /* 0xff80000000027802 */ /* 0x000fe20000000f00 */
[----:B------:R-:W-:Y:S01]  /*8890*/  @P1 FFMA.FTZ R2, R53, R0, R3 ;  /* 0x0000000035021223 */ /* 0x000fe20000010003 */
[----:B------:R-:W-:Y:S02]  /*88a0*/  LEA.HI.X.SX32 R63, R63, RZ, 0x1, P0 ;  /* 0x000000ff3f3f7211 */ /* 0x000fe400000f0eff */
[----:B------:R-:W-:-:S04]  /*88b0*/  LEA R56, P0, R65, R58, 0x2 ;  /* 0x0000003a41387211 */ /* 0x000fc800078010ff */
[----:B------:R-:W-:Y:S01]  /*88c0*/  LEA.HI.X R57, R65, R59, R63, 0x2, P0 ;  /* 0x0000003b41397211 */ /* 0x000fe200000f143f */
[----:B-12---:R-:W-:Y:S08]  /*88d0*/  @P3 BRA `(.L_x_3715) ;  /* 0x0000000000283947 */ /* 0x006ff00003800000 */
[----:B------:R-:W-:Y:S01]  /*88e0*/  IMAD.IADD R175, R175, 0x1, -R176 ;  /* 0x00000001afaf7824 */ /* 0x000fe200078e0ab0 */
[----:B------:R-:W-:Y:S01]  /*88f0*/  IADD3 R3, P0, PT, R55, R160, RZ ;  /* 0x000000a037037210 */ /* 0x000fe20007f1e0ff */
        /* <DEDUP_REMOVED lines=8> */
.L_x_3715:
[----:B------:R-:W-:Y:S05]  /*8980*/  BSYNC.RECONVERGENT B0 ;  /* 0x0000000000007941 */ /* 0x000fea0003800200 */
.L_x_3714:
[----:B------:R-:W-:Y:S01]  /*8990*/  MOV R173, 0x0 ;  /* 0x0000000000ad7802 */ /* 0x000fe20000000f00 */
[----:B------:R-:W-:Y:S04]  /*89a0*/  ST.E.128 desc[UR4][R56.64], R48 ;  /* 0x0000003038007985 */ /* 0x000fe8000c101d04 */
[----:B------:R-:W-:Y:S04]  /*89b0*/  ST.E.128 desc[UR4][R56.64+0x80], R32 ;  /* 0x0000802038007985 */ /* 0x000fe8000c101d04 */
[----:B------:R-:W-:Y:S04]  /*89c0*/  ST.E.128 desc[UR4][R56.64+0x100], R16 ;  /* 0x0001001038007985 */ /* 0x000fe8000c101d04 */
[----:B------:R-:W-:Y:S04]  /*89d0*/  ST.E.128 desc[UR4][R56.64+0x1800], R44 ;  /* 0x0018002c38007985 */ /* 0x000fe8000c101d04 */
[----:B------:R-:W-:Y:S04]  /*89e0*/  ST.E.128 desc[UR4][R56.64+0x1880], R28 ;  /* 0x0018801c38007985 */ /* 0x000fe8000c101d04 */
[----:B------:R-:W-:Y:S04]  /*89f0*/  ST.E.128 desc[UR4][R56.64+0x1900], R12 ;  /* 0x0019000c38007985 */ /* 0x000fe8000c101d04 */
[----:B------:R-:W-:Y:S04]  /*8a00*/  ST.E.128 desc[UR4][R56.64+0x3000], R40 ;  /* 0x0030002838007985 */ /* 0x000fe8000c101d04 */
[----:B------:R-:W-:Y:S04]  /*8a10*/  ST.E.128 desc[UR4][R56.64+0x3080], R24 ;  /* 0x0030801838007985 */ /* 0x000fe8000c101d04 */
[----:B----4-:R-:W-:Y:S04]  /*8a20*/  ST.E.128 desc[UR4][R56.64+0x3100], R8 ;  /* 0x0031000838007985 */ /* 0x010fe8000c101d04 */
[----:B------:R-:W-:Y:S04]  /*8a30*/  ST.E.128 desc[UR4][R56.64+0x4800], R36 ;  /* 0x0048002438007985 */ /* 0x000fe8000c101d04 */
[----:B------:R-:W-:Y:S04]  /*8a40*/  ST.E.128 desc[UR4][R56.64+0x4880], R20 ;  /* 0x0048801438007985 */ /* 0x000fe8000c101d04 */
[----:B------:R1:W-:Y:S02]  /*8a50*/  ST.E.128 desc[UR4][R56.64+0x4900], R4 ;  /* 0x0049000438007985 */ /* 0x0003e4000c101d04 */
[----:B-1-3--:R-:W-:Y:S05]  /*8a60*/  RET.REL.NODEC R172 `(_ZN5flash24flash_fwd_splitkv_kernelI23Flash_fwd_kernel_traitsILi96ELi64ELi128ELi4ELb0ELb0EN7cutlass6half_tE19Flash_kernel_traitsILi96ELi64ELi128ELi4ES3_EELb0ELb0ELb0ELb1ELb1ELb0ELb1ELb0EEEvNS_16Flash_fwd_paramsE) ;  /* 0xffffff74ac647950 */ /* 0x00afea0003c3ffff */
.L_x_3713:
[----:B------:R-:W-:Y:S01]  /*8a70*/  MOV R7, 0x2 ;  /* 0x0000000200077802 */ /* 0x000fe20000000f00 */
[----:B------:R-:W-:Y:S01]  /*8a80*/  IMAD.MOV.U32 R4, RZ, RZ, 0x1f ;  /* 0x0000001fff047424 */ /* 0x000fe200078e00ff */
[----:B------:R-:W-:-:S07]  /*8a90*/  MOV R6, 0xffffffff ;  /* 0xffffffff00067802 */ /* 0x000fce0000000f00 */
[----:B-1---5:R-:W-:Y:S05]  /*8aa0*/  WARPSYNC.COLLECTIVE R6, `(.L_x_3716) ;  /* 0x0000000006087348 */ /* 0x022fea0003c00000 */
[----:B------:R2:W3:Y:S02]  /*8ab0*/  SHFL.BFLY P0, R10, R194, R7, R4 ;  /* 0x0c000007c20a7389 */ /* 0x0004e40000000004 */
[----:B-123-5:R-:W-:Y:S05]  /*8ac0*/  ENDCOLLECTIVE ;  /* 0x000000000000791b */ /* 0x02efea0003800000 */
.L_x_3716:
[----:B------:R-:W-:Y:S02]  /*8ad0*/  IMAD.MOV.U32 R5, RZ, RZ, R10 ;  /* 0x000000ffff057224 */ /* 0x000fe400078e000a */
[----:B------:R-:W-:Y:S02]  /*8ae0*/  IMAD.MOV.U32 R7, RZ, RZ, 0x1 ;  /* 0x00000001ff077424 */ /* 0x000fe400078e00ff */
[----:B------:R-:W-:-:S05]  /*8af0*/  FADD.FTZ R8, R5, R194 ;  /* 0x000000c205087221 */ /* 0x000fca0000010000 */
[----:B------:R-:W-:-:S07]  /*8b00*/  MOV R194, R8 ;  /* 0x0000000800c27202 */ /* 0x000fce0000000f00 */
[----:B------:R-:W-:Y:S05]  /*8b10*/  WARPSYNC.COLLECTIVE R6, `(.L_x_3717) ;  /* 0x0000000006087348 */ /* 0x000fea0003c00000 */
[----:B------:R1:W2:Y:S02]  /*8b20*/  SHFL.BFLY P0, R10, R194, R7, R4 ;  /* 0x0c000007c20a7389 */ /* 0x0002a40000000004 */
[----:B-12---:R-:W-:Y:S05]  /*8b30*/  ENDCOLLECTIVE ;  /* 0x000000000000791b */ /* 0x006fea0003800000 */
.L_x_3717:
[----:B------:R-:W-:Y:S01]  /*8b40*/  MOV R194, R195 ;  /* 0x000000c300c27202 */ /* 0x000fe20000000f00 */
[----:B------:R-:W-:Y:S01]  /*8b50*/  IMAD.MOV.U32 R7, RZ, RZ, 0x2 ;  /* 0x00000002ff077424 */ /* 0x000fe200078e00ff */
[----:B------:R-:W-:-:S07]  /*8b60*/  MOV R5, R10 ;  /* 0x0000000a00057202 */ /* 0x000fce0000000f00 */
[----:B------:R-:W-:Y:S05]  /*8b70*/  WARPSYNC.COLLECTIVE R6, `(.L_x_3718) ;  /* 0x0000000006087348 */ /* 0x000fea0003c00000 */
[----:B------:R1:W2:Y:S02]  /*8b80*/  SHFL.BFLY P0, R10, R194, R7, R4 ;  /* 0x0c000007c20a7389 */ /* 0x0002a40000000004 */
[----:B-12---:R-:W-:Y:S05]  /*8b90*/  ENDCOLLECTIVE ;  /* 0x000000000000791b */ /* 0x006fea0003800000 */
.L_x_3718:
[----:B------:R-:W-:Y:S01]  /*8ba0*/  FADD.FTZ R5, R8, R5 ;  /* 0x0000000508057221 */ /* 0x000fe20000010000 */
[----:B------:R-:W-:Y:S01]  /*8bb0*/  FADD.FTZ R9, R10, R195 ;  /* 0x000000c30a097221 */ /* 0x000fe20000010000 */
[----:B------:R-:W-:-:S04]  /*8bc0*/  MOV R7, 0x1 ;  /* 0x0000000100077802 */ /* 0x000fc80000000f00 */
[----:B------:R-:W-:-:S07]  /*8bd0*/  MOV R194, R9 ;  /* 0x0000000900c27202 */ /* 0x000fce0000000f00 */
[----:B------:R-:W-:Y:S05]  /*8be0*/  WARPSYNC.COLLECTIVE R6, `(.L_x_3719) ;  /* 0x0000000006087348 */ /* 0x000fea0003c00000 */
[----:B------:R1:W2:Y:S02]  /*8bf0*/  SHFL.BFLY P0, R10, R194, R7, R4 ;  /* 0x0c000007c20a7389 */ /* 0x0002a40000000004 */
[----:B-12---:R-:W-:Y:S05]  /*8c00*/  ENDCOLLECTIVE ;  /* 0x000000000000791b */ /* 0x006fea0003800000 */
.L_x_3719:
[----:B------:R-:W-:Y:S05]  /*8c10*/  BRA `(.L_x_3720) ;  /* 0xfffffff000f87947 */ /* 0x000fea000383ffff */
.L_x_3721:
        /* <DEDUP_REMOVED lines=14> */
.L_x_11652:


//--------------------- .text._ZN5flash24flash_fwd_splitkv_kernelI23Flash_fwd_kernel_traitsILi96ELi64ELi128ELi4ELb0ELb0EN7cutlass6half_tE19Flash_kernel_traitsILi96ELi64ELi128ELi4ES3_EELb0ELb0ELb0ELb1ELb1ELb1ELb1ELb0EEEvNS_16Flash_fwd_paramsE --------------------------
	.section	.text._ZN5flash24flash_fwd_splitkv_kernelI23Flash_fwd_kernel_traitsILi96ELi64ELi128ELi4ELb0ELb0EN7cutlass6half_tE19Flash_kernel_traitsILi96ELi64ELi128ELi4ES3_EELb0ELb0ELb0ELb1ELb1ELb1ELb1ELb0EEEvNS_16Flash_fwd_paramsE,"ax",@progbits
	.align	128
        .global         _ZN5flash24flash_fwd_splitkv_kernelI23Flash_fwd_kernel_traitsILi96ELi64ELi128ELi4ELb0ELb0EN7cutlass6half_tE19Flash_kernel_traitsILi96ELi64ELi128ELi4ES3_EELb0ELb0ELb0ELb1ELb1ELb1ELb1ELb0EEEvNS_16Flash_fwd_paramsE
        .type           _ZN5flash24flash_fwd_splitkv_kernelI23Flash_fwd_kernel_traitsILi96ELi64ELi128ELi4ELb0ELb0EN7cutlass6half_tE19Flash_kernel_traitsILi96ELi64ELi128ELi4ES3_EELb0ELb0ELb0ELb1ELb1ELb1ELb1ELb0EEEvNS_16Flash_fwd_paramsE,@function
        .size           _ZN5flash24flash_fwd_splitkv_kernelI23Flash_fwd_kernel_traitsILi96ELi64ELi128ELi4ELb0ELb0EN7cutlass6half_tE19Flash_kernel_traitsILi96ELi64ELi128ELi4ES3_EELb0ELb0ELb0ELb1ELb1ELb1ELb1ELb0EEEvNS_16Flash_fwd_paramsE,(.L_x_11653 - _ZN5flash24flash_fwd_splitkv_kernelI23Flash_fwd_kernel_traitsILi96ELi64ELi128ELi4ELb0ELb0EN7cutlass6half_tE19Flash_kernel_traitsILi96ELi64ELi128ELi4ES3_EELb0ELb0ELb0ELb1ELb1ELb1ELb1ELb0EEEvNS_16Flash_fwd_paramsE)
        .other          _ZN5flash24flash_fwd_splitkv_kernelI23Flash_fwd_kernel_traitsILi96ELi64ELi128ELi4ELb0ELb0EN7cutlass6half_tE19Flash_kernel_traitsILi96ELi64ELi128ELi4ES3_EELb0ELb0ELb0ELb1ELb1ELb1ELb1ELb0EEEvNS_16Flash_fwd_paramsE,@"STO_CUDA_ENTRY STV_DEFAULT"
_ZN5flash24flash_fwd_splitkv_kernelI23Flash_fwd_kernel_traitsILi96ELi64ELi128ELi4ELb0ELb0EN7cutlass6half_tE19Flash_kernel_traitsILi96ELi64ELi128ELi4ES3_EELb0ELb0ELb0ELb1ELb1ELb1ELb1ELb0EEEvNS_16Flash_fwd_paramsE:
.text._ZN5flash24flash_fwd_splitkv_kernelI23Flash_fwd_kernel_traitsILi96ELi64ELi128ELi4ELb0ELb0EN7cutlass6half_tE19Flash_kernel_traitsILi96ELi64ELi128ELi4ES3_EELb0ELb0ELb0ELb1ELb1ELb1ELb1ELb0EEEvNS_16Flash_fwd_paramsE:
        /* <DEDUP_REMOVED lines=29> */
[----:B-1----:R-:W-:Y:S05]  /*01d0*/  CALL.REL.NOINC `($_ZN5flash24flash_fwd_splitkv_kernelI23Flash_fwd_kernel_traitsILi96ELi64ELi128ELi4ELb0ELb0EN7cutlass6half_tE19Flash_kernel_traitsILi96ELi64ELi128ELi4ES3_EELb0ELb0ELb0ELb1ELb1ELb1ELb1ELb0EEEvNS_16Flash_fwd_paramsE$_ZN5flash30compute_attn_1rowblock_splitkvI23Flash_fwd_kernel_traitsILi96ELi64ELi128ELi4ELb0ELb0EN7cutlass6half_tE19Flash_kernel_traitsILi96ELi64ELi128ELi4ES3_EELb0ELb0ELb0ELb1ELb1ELb1ELb1ELb0ENS_16Flash_fwd_paramsEEEvRKT8_iiiii) ;  /* 0x0000000000087944 */ /* 0x002fea0003c00000 */
[----:B------:R-:W-:Y:S05]  /*01e0*/  BSYNC.RECONVERGENT B2 ;  /* 0x0000000000027941 */ /* 0x000fea0003800200 */
.L_x_3722:
[----:B------:R-:W-:Y:S05]  /*01f0*/  EXIT ;  /* 0x000000000000794d */ /* 0x000fea0003800000 */
        .type           $_ZN5flash24flash_fwd_splitkv_kernelI23Flash_fwd_kernel_traitsILi96ELi64ELi128ELi4ELb0ELb0EN7cutlass6half_tE19Flash_kernel_traitsILi96ELi64ELi128ELi4ES3_EELb0ELb0ELb0ELb1ELb1ELb1ELb1ELb0EEEvNS_16Flash_fwd_paramsE$_ZN5flash30compute_attn_1rowblock_splitkvI23Flash_fwd_kernel_traitsILi96ELi64ELi128ELi4ELb0ELb0EN7cutlass6half_tE19Flash_kernel_traitsILi96ELi64ELi128ELi4ES3_EELb0ELb0ELb0ELb1ELb1ELb1ELb1ELb0ENS_16Flash_fwd_paramsEEEvRKT8_iiiii,@function
        .size           $_ZN5flash24flash_fwd_splitkv_kernelI23Flash_fwd_kernel_traitsILi96ELi64ELi128ELi4ELb0ELb0EN7cutlass6half_tE19Flash_kernel_traitsILi96ELi64ELi128ELi4ES3_EELb0ELb0ELb0ELb1ELb1ELb1ELb1ELb0EEEvNS_16Flash_fwd_paramsE$_ZN5flash30compute_attn_1rowblock_splitkvI23Flash_fwd_kernel_traitsILi96ELi64ELi128ELi4ELb0ELb0EN7cutlass6half_tE19Flash_kernel_traitsILi96ELi64ELi128ELi4ES3_EELb0ELb0ELb0ELb1ELb1ELb1ELb1ELb0ENS_16Flash_fwd_paramsEEEvRKT8_iiiii,(.L_x_11653 - $_ZN5flash24flash_fwd_splitkv_kernelI23Flash_fwd_kernel_traitsILi96ELi64ELi128ELi4ELb0ELb0EN7cutlass6half_tE19Flash_kernel_traitsILi96ELi64ELi128ELi4ES3_EELb0ELb0ELb0ELb1ELb1ELb1ELb1ELb0EEEvNS_16Flash_fwd_paramsE$_ZN5flash30compute_attn_1rowblock_splitkvI23Flash_fwd_kernel_traitsILi96ELi64ELi128ELi4ELb0ELb0EN7cutlass6half_tE19Flash_kernel_traitsILi96ELi64ELi128ELi4ES3_EELb0ELb0ELb0ELb1ELb1ELb1ELb1ELb0ENS_16Flash_fwd_paramsEEEvRKT8_iiiii)
$_ZN5flash24flash_fwd_splitkv_kernelI23Flash_fwd_kernel_traitsILi96ELi64ELi128ELi4ELb0ELb0EN7cutlass6half_tE19Flash_kernel_traitsILi96ELi64ELi128ELi4ES3_EELb0ELb0ELb0ELb1ELb1ELb1ELb1ELb0EEEvNS_16Flash_fwd_paramsE$_ZN5flash30compute_attn_1rowblock_splitkvI23Flash_fwd_kernel_traitsILi96ELi64ELi128ELi4ELb0ELb0EN7cutlass6half_tE19Flash_kernel_traitsILi96ELi64ELi128ELi4ES3_EELb0ELb0ELb0ELb1ELb1ELb1ELb1ELb0ENS_16Flash_fwd_paramsEEEvRKT8_iiiii:
        /* <DEDUP_REMOVED lines=24> */
.L_x_3726:
[----:B------:R-:W-:Y:S05]  /*0380*/  BSYNC.RECONVERGENT B0 ;  /* 0x0000000000007941 */ /* 0x000fea0003800200 */
.L_x_3725:
[----:B-----5:R-:W-:Y:S02]  /*0390*/  IADD3 R9, PT, PT, R9, R0, -R11 ;  /* 0x0000000009097210 */ /* 0x020fe40007ffe80b */
.L_x_3724:
[----:B------:R-:W-:Y:S05]  /*03a0*/  BSYNC.RECONVERGENT B1 ;  /* 0x0000000000017941 */ /* 0x000fea0003800200 */
.L_x_3723:
[----:B------:R-:W-:Y:S01]  /*03b0*/  IMAD.SHL.U32 R170, R17, 0x40, RZ ;  /* 0x0000004011aa7824 */ /* 0x000fe200078e00ff */
[----:B------:R-:W-:-:S04]  /*03c0*/  MOV R167, 0x0 ;  /* 0x0000000000a77802 */ /* 0x000fc80000000f00 */
[----:B-----5:R-:W-:-:S13]  /*03d0*/  ISETP.GT.AND P0, PT, R169, R170, PT ;  /* 0x000000aaa900720c */ /* 0x020fda0003f04270 */
[----:B-1----:R-:W-:Y:S05]  /*03e0*/  @!P0 RET.REL.NODEC R166 `(_ZN5flash24flash_fwd_splitkv_kernelI23Flash_fwd_kernel_traitsILi96ELi64ELi128ELi4ELb0ELb0EN7cutlass6half_tE19Flash_kernel_traitsILi96ELi64ELi128ELi4ES3_EELb0ELb0ELb0ELb1ELb1ELb1ELb1ELb0EEEvNS_16Flash_fwd_paramsE) ;  /* 0xfffffffca6048950 */ /* 0x002fea0003c3ffff */
        /* <DEDUP_REMOVED lines=90> */
[----:B-1----:R-:W-:Y:S05]  /*0990*/  @P0 RET.REL.NODEC R166 `(_ZN5flash24flash_fwd_splitkv_kernelI23Flash_fwd_kernel_traitsILi96ELi64ELi128ELi4ELb0ELb0EN7cutlass6half_tE19Flash_kernel_traitsILi96ELi64ELi128ELi4ES3_EELb0ELb0ELb0ELb1ELb1ELb1ELb1ELb0EEEvNS_16Flash_fwd_paramsE) ;  /* 0xfffffff4a6980950 */ /* 0x002fea0003c3ffff */
[----:B------:R-:W-:Y:S02]  /*09a0*/  MOV R5, 0xff800000 ;  /* 0xff80000000057802 */ /* 0x000fe40000000f00 */
[----:B------:R-:W-:-:S03]  /*09b0*/  MOV R167, 0x0 ;  /* 0x0000000000a77802 */ /* 0x000fc60000000f00 */
[----:B------:R1:W-:Y:S02]  /*09c0*/  ST.E desc[UR4][R2.64+0xc0], R5 ;  /* 0x0000c00502007985 */ /* 0x0003e4000c101904 */
[----:B-1----:R-:W-:Y:S05]  /*09d0*/  RET.REL.NODEC R166 `(_ZN5flash24flash_fwd_splitkv_kernelI23Flash_fwd_kernel_traitsILi96ELi64ELi128ELi4ELb0ELb0EN7cutlass6half_tE19Flash_kernel_traitsILi96ELi64ELi128ELi4ES3_EELb0ELb0ELb0ELb1ELb1ELb1ELb1ELb0EEEvNS_16Flash_fwd_paramsE) ;  /* 0xfffffff4a6887950 */ /* 0x002fea0003c3ffff */
.L_x_3727:
        /* <DEDUP_REMOVED lines=101> */
.L_x_3729:
        /* <DEDUP_REMOVED lines=65> */
.L_x_3730:
[----:B------:R-:W-:Y:S05]  /*1440*/  BSYNC.RECONVERGENT B0 ;  /* 0x0000000000007941 */ /* 0x000fea0003800200 */
.L_x_3728:
[----:B------:R-:W2:Y:S04]  /*1450*/  LD.E.64 R30, desc[UR4][R2.64+0x18] ;  /* 0x00001804021e7980 */ /* 0x000ea8000c101b00 */
[----:B------:R-:W3:Y:S04]  /*1460*/  LD.E.64 R26, desc[UR4][R2.64+0x48] ;  /* 0x00004804021a7980 */ /* 0x000ee8000c101b00 */
[----:B------:R-:W4:Y:S04]  /*1470*/  LD.E.64 R28, desc[UR4][R2.64+0x30] ;  /* 0x00003004021c7980 */ /* 0x000f28000c101b00 */
[----:B------:R-:W5:Y:S04]  /*1480*/  LD.E.64 R22, desc[UR4][R2.64+0x8] ;  /* 0x0000080402167980 */ /* 0x000f68000c101b00 */
[----:B------:R-:W5:Y:S04]  /*1490*/  LD.E.64 R20, desc[UR4][R2.64] ;  /* 0x0000000402147980 */ /* 0x000f68000c101b00 */
[----:B------:R-:W5:Y:S01]  /*14a0*/  LD.E.64 R6, desc[UR4][R2.64+0x10] ;  /* 0x0000100402067980 */ /* 0x000f62000c101b00 */
[----:B------:R-:W-:Y:S01]  /*14b0*/  IABS R0, R16 ;  /* 0x0000001000007213 */ /* 0x000fe20000000000 */
[----:B------:R-:W1:Y:S01]  /*14c0*/  S2UR UR6, SR_CgaCtaId ;  /* 0x00000000000679c3 */ /* 0x000e620000008800 */
[----:B------:R-:W-:Y:S01]  /*14d0*/  MOV R32, RZ ;  /* 0x000000ff00207202 */ /* 0x000fe20000000f00 */
[----:B------:R-:W-:Y:S01]  /*14e0*/  IMAD R9, R9, R114, RZ ;  /* 0x0000007209097224 */ /* 0x000fe200078e02ff */
[----:B------:R-:W1:Y:S01]  /*14f0*/  I2F.RP R18, R0 ;  /* 0x0000000000127306 */ /* 0x000e620000209400 */
[----:B------:R-:W-:Y:S01]  /*1500*/  IABS R13, R16 ;  /* 0x00000010000d7213 */ /* 0x000fe20000000000 */
[----:B------:R-:W-:Y:S01]  /*1510*/  UMOV UR7, 0x400 ;  /* 0x0000040000077882 */ /* 0x000fe20000000000 */
[----:B------:R-:W-:Y:S01]  /*1520*/  SHF.L.U32 R168, R116, 0x3, RZ ;  /* 0x0000000374a87819 */ /* 0x000fe200000006ff */
[----:B------:R-:W-:Y:S01]  /*1530*/  IMAD R9, R11, R115, R9 ;  /* 0x000000730b097224 */ /* 0x000fe200078e0209 */
[----:B------:R-:W-:Y:S01]  /*1540*/  IADD3 R13, PT, PT, RZ, -R13, RZ ;  /* 0x8000000dff0d7210 */ /* 0x000fe20007ffe0ff */
[----:B------:R-:W-:Y:S01]  /*1550*/  IMAD.SHL.U32 R161, R108, 0x40, RZ ;  /* 0x000000406ca17824 */ /* 0x000fe200078e00ff */
[----:B------:R-:W-:-:S02]  /*1560*/  LOP3.LUT R167, R168, 0xc0, RZ, 0xc0, !PT ;  /* 0x000000c0a8a77812 */ /* 0x000fc400078ec0ff */
[----:B------:R-:W-:Y:S02]  /*1570*/  LOP3.LUT R34, R168, 0x18, RZ, 0xc0, !PT ;  /* 0x00000018a8227812 */ /* 0x000fe400078ec0ff */
[----:B------:R-:W-:Y:S02]  /*1580*/  LOP3.LUT R167, R167, 0x18, R116, 0xf8, !PT ;  /* 0x00000018a7a77812 */ /* 0x000fe400078ef874 */
[----:B------:R-:W-:Y:S01]  /*1590*/  MOV R35, RZ ;  /* 0x000000ff00237202 */ /* 0x000fe20000000f00 */
[----:B-1----:R-:W1:Y:S01]  /*15a0*/  MUFU.RCP R5, R18 ;  /* 0x0000001200057308 */ /* 0x002e620000001000 */
[----:B------:R-:W-:Y:S02]  /*15b0*/  LOP3.LUT R19, R167, R34, RZ, 0x3c, !PT ;  /* 0x00000022a7137212 */ /* 0x000fe400078e3cff */
[----:B------:R-:W-:Y:S02]  /*15c0*/  ISETP.NE.AND P4, PT, R16, RZ, PT ;  /* 0x000000ff1000720c */ /* 0x000fe40003f85270 */
[----:B------:R-:W-:Y:S01]  /*15d0*/  IADD3 R10, P1, PT, R34, R10, RZ ;  /* 0x0000000a220a7210 */ /* 0x000fe20007f3e0ff */
[----:B------:R-:W-:Y:S01]  /*15e0*/  ULEA UR6, UR6, UR7, 0x18 ;  /* 0x0000000706067291 */ /* 0x000fe2000f8ec0ff */
[----:B------:R-:W-:-:S02]  /*15f0*/  SHF.L.U64.HI R162, R108, 0x6, R109 ;  /* 0x000000066ca27819 */ /* 0x000fc4000001026d */
[C---:B------:R-:W-:Y:S02]  /*1600*/  SHF.L.U32 R159, R114.reuse, 0x6, RZ ;  /* 0x00000006729f7819 */ /* 0x040fe400000006ff */
[----:B------:R-:W-:Y:S02]  /*1610*/  SHF.L.U64.HI R160, R114, 0x6, R115 ;  /* 0x0000000672a07819 */ /* 0x000fe40000010273 */
[----:B------:R-:W-:Y:S02]  /*1620*/  MOV R158, UR6 ;  /* 0x00000006009e7c02 */ /* 0x000fe40008000f00 */
[----:B-1----:R-:W-:Y:S02]  /*1630*/  IADD3 R5, PT, PT, R5, 0xffffffe, RZ ;  /* 0x0ffffffe05057810 */ /* 0x002fe40007ffe0ff */
[----:B------:R-:W-:Y:S02]  /*1640*/  LOP3.LUT R18, R168, 0x1f20, RZ, 0xc0, !PT ;  /* 0x00001f20a8127812 */ /* 0x000fe400078ec0ff */
[----:B------:R-:W1:Y:S02]  /*1650*/  F2I.FTZ.U32.TRUNC.NTZ R33, R5 ;  /* 0x0000000500217305 */ /* 0x000e64000021f000 */
[----:B-1----:R-:W-:-:S02]  /*1660*/  IADD3 R4, PT, PT, RZ, -R33, RZ ;  /* 0x80000021ff047210 */ /* 0x002fc40007ffe0ff */
        /* <DEDUP_REMOVED lines=12> */
[----:B------:R-:W-:-:S04]  /*1730*/  IADD3 R18, P0, PT, R34, R14, RZ ;  /* 0x0000000e22127210 */ /* 0x000fc80007f1e0ff */
[----:B------:R-:W-:-:S05]  /*1740*/  IADD3.X R19, PT, PT, RZ, R12, RZ, P0, !PT ;  /* 0x0000000cff137210 */ /* 0x000fca00007fe4ff */
[----:B------:R-:W-:Y:S01]  /*1750*/  @!P3 IMAD.IADD R13, R13, 0x1, -R0 ;  /* 0x000000010d0db824 */ /* 0x000fe200078e0a00 */
[----:B------:R-:W-:Y:S01]  /*1760*/  @!P3 IADD3 R15, PT, PT, R15, 0x1, RZ ;  /* 0x000000010f0fb810 */ /* 0x000fe20007ffe0ff */
[----:B------:R-:W-:Y:S01]  /*1770*/  IMAD.WIDE.U32 R18, R11, R114, R18 ;  /* 0x000000720b127225 */ /* 0x000fe200078e0012 */
[----:B------:R-:W-:Y:S02]  /*1780*/  IADD3.X R11, PT, PT, RZ, R8, RZ, P1, !PT ;  /* 0x00000008ff0b7210 */ /* 0x000fe40000ffe4ff */
[----:B------:R-:W-:Y:S01]  /*1790*/  ISETP.GE.U32.AND P5, PT, R13, R0, PT ;  /* 0x000000000d00720c */ /* 0x000fe20003fa6070 */
[----:B------:R-:W-:Y:S01]  /*17a0*/  IMAD R8, R109, R4, RZ ;  /* 0x000000046d087224 */ /* 0x000fe200078e02ff */
[----:B------:R-:W-:Y:S02]  /*17b0*/  SHF.R.S32.HI R13, RZ, 0x1f, R171 ;  /* 0x0000001fff0d7819 */ /* 0x000fe400000114ab */
[----:B------:R-:W-:-:S09]  /*17c0*/  IADD3 R19, PT, PT, R19, R9, RZ ;  /* 0x0000000913137210 */ /* 0x000fd20007ffe0ff */
[----:B------:R-:W-:-:S04]  /*17d0*/  @P5 IADD3 R15, PT, PT, R15, 0x1, RZ ;  /* 0x000000010f0f5810 */ /* 0x000fc80007ffe0ff */
[----:B------:R-:W-:Y:S02]  /*17e0*/  @!P2 IADD3 R15, PT, PT, -R15, RZ, RZ ;  /* 0x000000ff0f0fa210 */ /* 0x000fe40007ffe1ff */
[----:B------:R-:W-:Y:S01]  /*17f0*/  @!P4 LOP3.LUT R15, RZ, R16, RZ, 0x33, !PT ;  /* 0x00000010ff0fc212 */ /* 0x000fe200078e33ff */
[-C--:B--2---:R-:W-:Y:S02]  /*1800*/  IMAD R0, R31, R173.reuse, RZ ;  /* 0x000000ad1f007224 */ /* 0x084fe400078e02ff */
[----:B------:R-:W-:-:S04]  /*1810*/  IMAD.WIDE.U32 R30, R30, R173, R34 ;  /* 0x000000ad1e1e7225 */ /* 0x000fc800078e0022 */
[----:B------:R-:W-:Y:S02]  /*1820*/  IMAD.IADD R31, R31, 0x1, R0 ;  /* 0x000000011f1f7824 */ /* 0x000fe400078e0200 */
[----:B---3--:R-:W-:Y:S01]  /*1830*/  IMAD R0, R27, R171, RZ ;  /* 0x000000ab1b007224 */ /* 0x008fe200078e02ff */
[----:B----4-:R-:W-:Y:S01]  /*1840*/  SHF.L.U32 R12, R28, 0x5, RZ ;  /* 0x000000051c0c7819 */ /* 0x010fe200000006ff */
[----:B------:R-:W-:Y:S02]  /*1850*/  IMAD R9, R33, R28, RZ ;  /* 0x0000001c21097224 */ /* 0x000fe400078e02ff */
[----:B------:R-:W-:Y:S01]  /*1860*/  IMAD R0, R26, R13, R0 ;  /* 0x0000000d1a007224 */ /* 0x000fe200078e0200 */
[----:B------:R-:W-:Y:S01]  /*1870*/  SHF.L.U64.HI R13, R28, 0x5, R29 ;  /* 0x000000051c0d7819 */ /* 0x000fe2000001021d */
[----:B------:R-:W-:-:S04]  /*1880*/  IMAD.WIDE.U32 R26, R171, R26, R30 ;  /* 0x0000001aab1a7225 */ /* 0x000fc800078e001e */
[----:B------:R-:W-:Y:S01]  /*1890*/  IMAD.WIDE.U32 R12, R28, R32, R12 ;  /* 0x000000201c0c7225 */ /* 0x000fe200078e000c */
[----:B------:R-:W-:-:S03]  /*18a0*/  MOV R16, R26 ;  /* 0x0000001a00107202 */ /* 0x000fc60000000f00 */
[----:B------:R-:W-:-:S04]  /*18b0*/  IMAD.WIDE.U32 R30, R4, R108, R10 ;  /* 0x0000006c041e7225 */ /* 0x000fc800078e000a */
[----:B------:R-:W-:Y:S01]  /*18c0*/  IMAD.IADD R17, R27, 0x1, R0 ;  /* 0x000000011b117824 */ /* 0x000fe200078e0200 */
[----:B------:R-:W-:Y:S01]  /*18d0*/  IADD3 R27, P0, PT, R26, R12, RZ ;  /* 0x0000000c1a1b7210 */ /* 0x000fe20007f1e0ff */
[----:B------:R-:W-:Y:S01]  /*18e0*/  IMAD R0, R29, R32, R9 ;  /* 0x000000201d007224 */ /* 0x000fe200078e0209 */
[----:B------:R-:W-:Y:S01]  /*18f0*/  SHF.R.S32.HI R9, RZ, 0x1f, R15 ;  /* 0x0000001fff097819 */ /* 0x000fe2000001140f */
[----:B------:R-:W-:Y:S01]  /*1900*/  IMAD.WIDE.U32 R10, R15, R24, R18 ;  /* 0x000000180f0a7225 */ /* 0x000fe200078e0012 */
[----:B------:R-:W-:Y:S02]  /*1910*/  IADD3 R165, PT, PT, R31, R8, RZ ;  /* 0x000000081fa57210 */ /* 0x000fe40007ffe0ff */
[----:B-----5:R-:W-:Y:S01]  /*1920*/  LEA R164, P1, R30, R22, 0x1 ;  /* 0x000000161ea47211 */ /* 0x020fe200078208ff */
[----:B------:R-:W-:Y:S01]  /*1930*/  IMAD.WIDE.U32 R28, R28, R32, R16 ;  /* 0x000000201c1c7225 */ /* 0x000fe200078e0010 */
[----:B------:R-:W-:Y:S02]  /*1940*/  IADD3.X R12, PT, PT, R17, R0, R13, P0, !PT ;  /* 0x00000000110c7210 */ /* 0x000fe400007fe40d */
[----:B------:R-:W-:Y:S01]  /*1950*/  LEA.HI.X R165, R30, R23, R165, 0x1, P1 ;  /* 0x000000171ea57211 */ /* 0x000fe200008f0ca5 */
[----:B------:R-:W-:Y:S01]  /*1960*/  IMAD R15, R25, R15, RZ ;  /* 0x0000000f190f7224 */ /* 0x000fe200078e02ff */
[----:B------:R-:W-:-:S02]  /*1970*/  LEA R14, P0, R27, R20, 0x1 ;  /* 0x000000141b0e7211 */ /* 0x000fc400078008ff */
[C---:B------:R-:W-:Y:S01]  /*1980*/  LEA R8, P1, R28.reuse, R20, 0x1 ;  /* 0x000000141c087211 */ /* 0x040fe200078208ff */
[----:B------:R-:W-:Y:S01]  /*1990*/  IMAD R24, R9, R24, R15 ;  /* 0x0000001809187224 */ /* 0x000fe200078e020f */
[----:B------:R-:W-:Y:S02]  /*19a0*/  IADD3 R9, PT, PT, R29, R0, RZ ;  /* 0x000000001d097210 */ /* 0x000fe40007ffe0ff */
[-C--:B------:R-:W-:Y:S02]  /*19b0*/  LEA.HI.X R15, R27, R21.reuse, R12, 0x1, P0 ;  /* 0x000000151b0f7211 */ /* 0x080fe400000f0c0c */
[----:B------:R-:W-:Y:S02]  /*19c0*/  LEA.HI.X R9, R28, R21, R9, 0x1, P1 ;  /* 0x000000151c097211 */ /* 0x000fe400008f0c09 */
[----:B------:R-:W-:Y:S01]  /*19d0*/  LEA R0, R5, R158, 0x1 ;  /* 0x0000009e05007211 */ /* 0x000fe200078e08ff */
[----:B------:R-:W-:Y:S01]  /*19e0*/  IMAD R5, R115, R4, RZ ;  /* 0x0000000473057224 */ /* 0x000fe200078e02ff */
[----:B------:R-:W-:-:S02]  /*19f0*/  IADD3 R16, P0, PT, R161, R164, RZ ;  /* 0x000000a4a1107210 */ /* 0x000fc40007f1e0ff */
[----:B------:R-:W-:Y:S01]  /*1a00*/  IADD3 R25, PT, PT, R11, R24, RZ ;  /* 0x000000180b197210 */ /* 0x000fe20007ffe0ff */
[----:B------:R-:W-:Y:S01]  /*1a10*/  @!PT LDS RZ, [RZ] ;  /* 0x00000000fffff984 */ /* 0x000fe20000000800 */
[----:B------:R-:W-:Y:S01]  /*1a20*/  @!PT LDS RZ, [RZ] ;  /* 0x00000000fffff984 */ /* 0x000fe20000000800 */
[----:B------:R-:W-:Y:S01]  /*1a30*/  @!PT LDS RZ, [RZ] ;  /* 0x00000000fffff984 */ /* 0x000fe20000000800 */
[----:B------:R-:W-:Y:S01]  /*1a40*/  LDGSTS.E.BYPASS.LTC128B.128 [R0], desc[UR4][R8.64] ;  /* 0x0000000008007fae */ /* 0x000fe2000b981a04 */
[C---:B------:R-:W-:Y:S02]  /*1a50*/  IADD3.X R17, PT, PT, R162.reuse, R165, RZ, P0, !PT ;  /* 0x000000a5a2117210 */ /* 0x040fe400007fe4ff */
[C---:B------:R-:W-:Y:S01]  /*1a60*/  IADD3 R12, P0, PT, R161.reuse, R16, RZ ;  /* 0x00000010a10c7210 */ /* 0x040fe20007f1e0ff */
[----:B------:R-:W-:Y:S01]  /*1a70*/  LDGSTS.E.BYPASS.LTC128B.128 [R0+0x1000], desc[UR4][R8.64+0x40] ;  /* 0x0100004008007fae */ /* 0x000fe2000b981a04 */
[----:B------:R-:W-:Y:S02]  /*1a80*/  MOV R24, R10 ;  /* 0x0000000a00187202 */ /* 0x000fe40000000f00 */
[----:B------:R-:W-:Y:S01]  /*1a90*/  IADD3.X R13, PT, PT, R162, R17, RZ, P0, !PT ;  /* 0x00000011a20d7210 */ /* 0x000fe200007fe4ff */
[----:B------:R1:W-:Y:S01]  /*1aa0*/  LDGSTS.E.BYPASS.LTC128B.128 [R0+0x2000], desc[UR4][R8.64+0x80] ;  /* 0x0200008008007fae */ /* 0x0003e2000b981a04 */
[----:B------:R-:W-:-:S03]  /*1ab0*/  IADD3 R10, P0, PT, R161, R12, RZ ;  /* 0x0000000ca10a7210 */ /* 0x000fc60007f1e0ff */
[----:B------:R-:W-:Y:S02]  /*1ac0*/  LDGSTS.E.BYPASS.LTC128B.128 [R0+0x800], desc[UR4][R14.64] ;  /* 0x008000000e007fae */ /* 0x000fe4000b981a04 */
[----:B------:R-:W-:Y:S02]  /*1ad0*/  IMAD.X R11, R162, 0x1, R13, P0 ;  /* 0x00000001a20b7824 */ /* 0x000fe400000e060d */
[----:B------:R-:W-:Y:S04]  /*1ae0*/  LDGSTS.E.BYPASS.LTC128B.128 [R0+0x1800], desc[UR4][R14.64+0x40] ;  /* 0x018000400e007fae */ /* 0x000fe8000b981a04 */
[----:B------:R2:W-:Y:S04]  /*1af0*/  LDGSTS.E.BYPASS.LTC128B.128 [R0+0x2800], desc[UR4][R14.64+0x80] ;  /* 0x028000800e007fae */ /* 0x0005e8000b981a04 */
[----:B------:R-:W-:Y:S04]  /*1b00*/  LDGSTS.E.BYPASS.LTC128B.128 [R0+0x3000], desc[UR4][R164.64] ;  /* 0x03000000a4007fae */ /* 0x000fe8000b981a04 */
[----:B------:R-:W-:Y:S04]  /*1b10*/  LDGSTS.E.BYPASS.LTC128B.128 [R0+0x5000], desc[UR4][R164.64+0x40] ;  /* 0x05000040a4007fae */ /* 0x000fe8000b981a04 */
[----:B------:R-:W-:Y:S01]  /*1b20*/  LDGSTS.E.BYPASS.LTC128B.128 [R0+0x7000], desc[UR4][R164.64+0x80] ;  /* 0x07000080a4007fae */ /* 0x000fe2000b981a04 */
[----:B-1----:R-:W-:-:S03]  /*1b30*/  IMAD.WIDE.U32 R8, R4, R114, R24 ;  /* 0x0000007204087225 */ /* 0x002fc600078e0018 */
[----:B------:R-:W-:Y:S04]  /*1b40*/  LDGSTS.E.BYPASS.LTC128B.128 [R0+0x3800], desc[UR4][R16.64] ;  /* 0x0380000010007fae */ /* 0x000fe8000b981a04 */
[----:B------:R-:W-:Y:S01]  /*1b50*/  LDGSTS.E.BYPASS.LTC128B.128 [R0+0x5800], desc[UR4][R16.64+0x40] ;  /* 0x0580004010007fae */ /* 0x000fe2000b981a04 */
[----:B------:R-:W-:Y:S02]  /*1b60*/  IADD3 R5, PT, PT, R9, R5, RZ ;  /* 0x0000000509057210 */ /* 0x000fe40007ffe0ff */
[C---:B------:R-:W-:Y:S01]  /*1b70*/  LEA R176, P0, R8.reuse, R6, 0x1 ;  /* 0x0000000608b07211 */ /* 0x040fe200078008ff */
[----:B------:R-:W-:Y:S03]  /*1b80*/  LDGSTS.E.BYPASS.LTC128B.128 [R0+0x7800], desc[UR4][R16.64+0x80] ;  /* 0x0780008010007fae */ /* 0x000fe6000b981a04 */
[----:B------:R-:W-:Y:S01]  /*1b90*/  LEA.HI.X R177, R8, R7, R5, 0x1, P0 ;  /* 0x0000000708b17211 */ /* 0x000fe200000f0c05 */
[----:B------:R-:W-:Y:S01]  /*1ba0*/  LDGSTS.E.BYPASS.LTC128B.128 [R0+0x4000], desc[UR4][R12.64] ;  /* 0x040000000c007fae */ /* 0x000fe2000b981a04 */
[----:B------:R-:W-:-:S03]  /*1bb0*/  IADD3 R6, P0, PT, R159, R176, RZ ;  /* 0x000000b09f067210 */ /* 0x000fc60007f1e0ff */
[----:B------:R-:W-:Y:S01]  /*1bc0*/  LDGSTS.E.BYPASS.LTC128B.128 [R0+0x6000], desc[UR4][R12.64+0x40] ;  /* 0x060000400c007fae */ /* 0x000fe2000b981a04 */
[C---:B------:R-:W-:Y:S02]  /*1bd0*/  IADD3.X R7, PT, PT, R160.reuse, R177, RZ, P0, !PT ;  /* 0x000000b1a0077210 */ /* 0x040fe400007fe4ff */
[C---:B--2---:R-:W-:Y:S01]  /*1be0*/  IADD3 R14, P0, PT, R159.reuse, R6, RZ ;  /* 0x000000069f0e7210 */ /* 0x044fe20007f1e0ff */
[----:B------:R1:W-:Y:S03]  /*1bf0*/  LDGSTS.E.BYPASS.LTC128B.128 [R0+0x8000], desc[UR4][R12.64+0x80] ;  /* 0x080000800c007fae */ /* 0x0003e6000b981a04 */
[----:B------:R-:W-:Y:S01]  /*1c00*/  IADD3.X R15, PT, PT, R160, R7, RZ, P0, !PT ;  /* 0x00000007a00f7210 */ /* 0x000fe200007fe4ff */
[----:B------:R2:W-:Y:S04]  /*1c10*/  LDGSTS.E.BYPASS.LTC128B.128 [R0+0x4800], desc[UR4][R10.64] ;  /* 0x048000000a007fae */ /* 0x0005e8000b981a04 */
[----:B------:R2:W-:Y:S04]  /*1c20*/  LDGSTS.E.BYPASS.LTC128B.128 [R0+0x6800], desc[UR4][R10.64+0x40] ;  /* 0x068000400a007fae */ /* 0x0005e8000b981a04 */
[----:B------:R2:W-:Y:S04]  /*1c30*/  LDGSTS.E.BYPASS.LTC128B.128 [R0+0x8800], desc[UR4][R10.64+0x80] ;  /* 0x088000800a007fae */ /* 0x0005e8000b981a04 */
[----:B------:R-:W0:Y:S01]  /*1c40*/  LDGDEPBAR ;  /* 0x00000000000079af */ /* 0x000e220000000000 */
[----:B-1----:R-:W-:-:S04]  /*1c50*/  IADD3 R12, P0, PT, R159, R14, RZ ;  /* 0x0000000e9f0c7210 */ /* 0x002fc80007f1e0ff */
[----:B------:R-:W-:Y:S01]  /*1c60*/  IADD3.X R13, PT, PT, R160, R15, RZ, P0, !PT ;  /* 0x0000000fa00d7210 */ /* 0x000fe200007fe4ff */
[----:B------:R-:W-:-:S08]  /*1c70*/  DEPBAR.LE SB0, 0x0 ;  /* 0x000080000000791a */ /* 0x000fd00000000000 */
[----:B------:R-:W-:Y:S05]  /*1c80*/  WARPSYNC.ALL ;  /* 0x0000000000007948 */ /* 0x000fea0003800000 */
[----:B------:R-:W-:Y:S06]  /*1c90*/  BAR.SYNC.DEFER_BLOCKING 0x0 ;  /* 0x0000000000007b1d */ /* 0x000fec0000010000 */
        /* <DEDUP_REMOVED lines=15> */
[----:B------:R-:W4:Y:S01]  /*1d90*/  LD.E R112, desc[UR4][R2.64+0x18c] ;  /* 0x00018c0402707980 */ /* 0x000f22000c101900 */
[C---:B------:R-:W-:Y:S01]  /*1da0*/  IMAD.SHL.U32 R113, R116.reuse, 0x20, RZ ;  /* 0x0000002074717824 */ /* 0x040fe200078e00ff */
[C---:B------:R-:W-:Y:S01]  /*1db0*/  SHF.L.U32 R8, R116.reuse, 0x4, RZ ;  /* 0x0000000474087819 */ /* 0x040fe200000006ff */
[----:B------:R-:W-:Y:S01]  /*1dc0*/  BSSY.RECONVERGENT B1, `(.L_x_3731) ;  /* 0x0000198000017945 */ /* 0x000fe20003800200 */
[----:B------:R-:W-:Y:S01]  /*1dd0*/  SHF.R.U32.HI R4, RZ, 0x1, R116 ;  /* 0x00000001ff047819 */ /* 0x000fe20000011674 */
[----:B------:R-:W0:Y:S01]  /*1de0*/  LDGDEPBAR ;  /* 0x00000000000079af */ /* 0x000e220000000000 */
[----:B-1----:R-:W-:-:S02]  /*1df0*/  SHF.L.U32 R6, R116, 0x2, RZ ;  /* 0x0000000274067819 */ /* 0x002fc400000006ff */
[----:B------:R-:W-:Y:S02]  /*1e00*/  LOP3.LUT R7, R113, 0xc0, RZ, 0xc0, !PT ;  /* 0x000000c071077812 */ /* 0x000fe400078ec0ff */
[----:B--2---:R-:W-:Y:S02]  /*1e10*/  LOP3.LUT R10, R8, 0x3e00, RZ, 0xc0, !PT ;  /* 0x00003e00080a7812 */ /* 0x004fe400078ec0ff */
[----:B------:R-:W-:Y:S02]  /*1e20*/  LOP3.LUT R6, R6, 0x18, RZ, 0xc0, !PT ;  /* 0x0000001806067812 */ /* 0x000fe400078ec0ff */
[----:B------:R-:W-:Y:S02]  /*1e30*/  LOP3.LUT R5, R7, 0x8, R4, 0xf8, !PT ;  /* 0x0000000807057812 */ /* 0x000fe400078ef804 */
[----:B------:R-:W-:Y:S02]  /*1e40*/  LOP3.LUT R10, R10, 0x20, R113, 0xf8, !PT ;  /* 0x000000200a0a7812 */ /* 0x000fe400078ef871 */
[----:B------:R-:W-:-:S02]  /*1e50*/  LOP3.LUT R8, R8, 0x100, RZ, 0xc0, !PT ;  /* 0x0000010008087812 */ /* 0x000fc400078ec0ff */
[----:B------:R-:W-:Y:S02]  /*1e60*/  LOP3.LUT R110, R5, R6, RZ, 0x3c, !PT ;  /* 0x00000006056e7212 */ /* 0x000fe400078e3cff */
[----:B------:R-:W-:Y:S02]  /*1e70*/  LOP3.LUT R4, R7, 0x8, R116, 0xf8, !PT ;  /* 0x0000000807047812 */ /* 0x000fe400078ef874 */
[--C-:B------:R-:W-:Y:S02]  /*1e80*/  LOP3.LUT R157, R10, 0x100, R113.reuse, 0xf8, !PT ;  /* 0x000001000a9d7812 */ /* 0x100fe400078ef871 */
[----:B------:R-:W-:Y:S02]  /*1e90*/  LOP3.LUT R5, R8, 0x20, R113, 0xf8, !PT ;  /* 0x0000002008057812 */ /* 0x000fe400078ef871 */
[----:B------:R-:W-:Y:S02]  /*1ea0*/  LOP3.LUT R157, R157, R110, RZ, 0xfc, !PT ;  /* 0x0000006e9d9d7212 */ /* 0x000fe400078efcff */
[----:B------:R-:W-:-:S02]  /*1eb0*/  LOP3.LUT R5, R5, R4, R6, 0xf6, !PT ;  /* 0x0000000405057212 */ /* 0x000fc400078ef606 */
[-C--:B------:R-:W-:Y:S02]  /*1ec0*/  LEA R157, R157, R158.reuse, 0x1 ;  /* 0x0000009e9d9d7211 */ /* 0x080fe400078e08ff */
[----:B------:R-:W-:Y:S02]  /*1ed0*/  LEA R156, R5, R158, 0x1 ;  /* 0x0000009e059c7211 */ /* 0x000fe400078e08ff */
[----:B------:R-:W-:Y:S01]  /*1ee0*/  LOP3.LUT P0, RZ, R116, 0x4, RZ, 0xc0, !PT ;  /* 0x0000000474ff7812 */ /* 0x000fe2000780c0ff */
[----:B------:R-:W-:Y:S01]  /*1ef0*/  LDSM.16.M88.4 R40, [R157] ;  /* 0x000000009d28783b */ /* 0x000fe20000000200 */
[----:B------:R-:W-:Y:S02]  /*1f00*/  MOV R111, 0x20 ;  /* 0x00000020006f7802 */ /* 0x000fe40000000f00 */
[----:B------:R-:W-:Y:S01]  /*1f10*/  IADD3 R178, PT, PT, R120, -0x1, RZ ;  /* 0xffffffff78b27810 */ /* 0x000fe20007ffe0ff */
[----:B------:R-:W3:Y:S01]  /*1f20*/  LDSM.16.M88.4 R28, [R156+0x3000] ;  /* 0x003000009c1c783b */ /* 0x000ee20000000200 */
[----:B------:R-:W-:-:S02]  /*1f30*/  SEL R111, R111, 0xffffffe0, !P0 ;  /* 0xffffffe06f6f7807 */ /* 0x000fc40004000000 */
[----:B------:R-:W-:Y:S01]  /*1f40*/  ISETP.GT.AND P0, PT, R178, R163, PT ;  /* 0x000000a3b200720c */ /* 0x000fe20003f04270 */
[----:B------:R-:W1:Y:S01]  /*1f50*/  LDSM.16.M88.4 R88, [R156+0x3400] ;  /* 0x003400009c58783b */ /* 0x000e620000000200 */
[C---:B------:R-:W-:Y:S01]  /*1f60*/  IADD3 R117, PT, PT, R111.reuse, R156, RZ ;  /* 0x0000009c6f757210 */ /* 0x040fe20007ffe0ff */
[----:B------:R-:W-:Y:S01]  /*1f70*/  IMAD.IADD R118, R111, 0x1, R157 ;  /* 0x000000016f767824 */ /* 0x000fe200078e029d */
[C---:B------:R-:W-:Y:S01]  /*1f80*/  SHF.L.U64.HI R174, R108.reuse, 0x5, R109 ;  /* 0x000000056cae7819 */ /* 0x040fe2000001026d */
[----:B------:R-:W2:Y:S01]  /*1f90*/  LDSM.16.M88.4 R80, [R156+0x3800] ;  /* 0x003800009c50783b */ /* 0x000ea20000000200 */
[----:B------:R-:W-:Y:S02]  /*1fa0*/  SHF.L.U32 R172, R108, 0x5, RZ ;  /* 0x000000056cac7819 */ /* 0x000fe400000006ff */
[----:B------:R-:W-:Y:S01]  /*1fb0*/  MOV R175, R177 ;  /* 0x000000b100af7202 */ /* 0x000fe20000000f00 */
[----:B------:R-:W5:Y:S04]  /*1fc0*/  LDSM.16.M88.4 R72, [R156+0x3c00] ;  /* 0x003c00009c48783b */ /* 0x000f680000000200 */
[----:B------:R-:W5:Y:S04]  /*1fd0*/  LDSM.16.M88.4 R64, [R156+0x4000] ;  /* 0x004000009c40783b */ /* 0x000f680000000200 */
[----:B------:R-:W5:Y:S04]  /*1fe0*/  LDSM.16.M88.4 R56, [R156+0x4400] ;  /* 0x004400009c38783b */ /* 0x000f680000000200 */
[----:B------:R-:W5:Y:S04]  /*1ff0*/  LDSM.16.M88.4 R48, [R156+0x4800] ;  /* 0x004800009c30783b */ /* 0x000f680000000200 */
[----:B------:R-:W5:Y:S04]  /*2000*/  LDSM.16.M88.4 R20, [R156+0x4c00] ;  /* 0x004c00009c14783b */ /* 0x000f680000000200 */
[----:B------:R-:W-:Y:S04]  /*2010*/  LDSM.16.M88.4 R4, [R118] ;  /* 0x000000007604783b */ /* 0x000fe80000000200 */
[----:B------:R-:W5:Y:S04]  /*2020*/  LDSM.16.M88.4 R16, [R117+0x3000] ;  /* 0x003000007510783b */ /* 0x000f680000000200 */
[----:B------:R-:W5:Y:S01]  /*2030*/  LDSM.16.M88.4 R32, [R117+0x3400] ;  /* 0x003400007520783b */ /* 0x000f620000000200 */
[C---:B---3--:R-:W-:Y:S03]  /*2040*/  HMMA.16816.F32 R12, R40.reuse, R28, RZ ;  /* 0x0000001c280c723c */ /* 0x048fe600000018ff */
[----:B------:R-:W3:Y:S04]  /*2050*/  LDSM.16.M88.4 R8, [R117+0x3c00] ;  /* 0x003c00007508783b */ /* 0x000ee80000000200 */
[----:B------:R-:W3:Y:S01]  /*2060*/  LDSM.16.M88.4 R36, [R117+0x3800] ;  /* 0x003800007524783b */ /* 0x000ee20000000200 */
[C---:B------:R-:W-:Y:S03]  /*2070*/  HMMA.16816.F32 R28, R40.reuse, R30, RZ ;  /* 0x0000001e281c723c */ /* 0x040fe600000018ff */
[----:B------:R-:W-:Y:S04]  /*2080*/  LDSM.16.M88.4 R96, [R157+0x1000] ;  /* 0x001000009d60783b */ /* 0x000fe80000000200 */
[----:B------:R-:W-:Y:S01]  /*2090*/  LDSM.16.M88.4 R92, [R117+0x4800] ;  /* 0x00480000755c783b */ /* 0x000fe20000000200 */
[C---:B-1----:R-:W-:Y:S03]  /*20a0*/  HMMA.16816.F32 R24, R40.reuse, R88, RZ ;  /* 0x000000582818723c */ /* 0x042fe600000018ff */
[----:B------:R-:W-:Y:S04]  /*20b0*/  LDSM.16.M88.4 R104, [R117+0x5000] ;  /* 0x005000007568783b */ /* 0x000fe80000000200 */
[----:B------:R-:W-:Y:S01]  /*20c0*/  LDSM.16.M88.4 R100, [R156+0x5400] ;  /* 0x005400009c64783b */ /* 0x000fe20000000200 */
[C---:B------:R-:W-:Y:S08]  /*20d0*/  HMMA.16816.F32 R88, R40.reuse, R90, RZ ;  /* 0x0000005a2858723c */ /* 0x040ff000000018ff */
[C---:B--2---:R-:W-:Y:S08]  /*20e0*/  HMMA.16816.F32 R84, R40.reuse, R80, RZ ;  /* 0x000000502854723c */ /* 0x044ff000000018ff */
        /* <DEDUP_REMOVED lines=20> */
[----:B------:R-:W3:Y:S07]  /*2230*/  LDSM.16.M88.4 R8, [R117+0x4c00] ;  /* 0x004c00007508783b */ /* 0x000eee0000000200 */
[C---:B------:R-:W-:Y:S08]  /*2240*/  HMMA.16816.F32 R84, R4.reuse, R36, R84 ;  /* 0x000000240454723c */ /* 0x040ff00000001854 */
[C---:B------:R-:W-:Y:S01]  /*2250*/  HMMA.16816.F32 R80, R4.reuse, R38, R80 ;  /* 0x000000260450723c */ /* 0x040fe20000001850 */
[----:B------:R-:W4:Y:S07]  /*2260*/  LDSM.16.M88.4 R36, [R118+0x1000] ;  /* 0x001000007624783b */ /* 0x000f2e0000000200 */
[C---:B-1----:R-:W-:Y:S08]  /*2270*/  HMMA.16816.F32 R68, R4.reuse, R20, R68 ;  /* 0x000000140444723c */ /* 0x042ff00000001844 */
[C---:B------:R-:W-:Y:S01]  /*2280*/  HMMA.16816.F32 R64, R4.reuse, R22, R64 ;  /* 0x000000160440723c */ /* 0x040fe20000001840 */
[----:B------:R-:W-:Y:S07]  /*2290*/  LDSM.16.M88.4 R20, [R157+0x2000] ;  /* 0x002000009d14783b */ /* 0x000fee0000000200 */
[C---:B--2---:R-:W-:Y:S08]  /*22a0*/  HMMA.16816.F32 R60, R4.reuse, R16, R60 ;  /* 0x00000010043c723c */ /* 0x044ff0000000183c */
[----:B------:R-:W-:Y:S01]  /*22b0*/  HMMA.16816.F32 R56, R4, R18, R56 ;  /* 0x000000120438723c */ /* 0x000fe20000001838 */
[----:B------:R-:W1:Y:S07]  /*22c0*/  LDSM.16.M88.4 R16, [R156+0x7000] ;  /* 0x007000009c10783b */ /* 0x000e6e0000000200 */
[C---:B-----5:R-:W-:Y:S08]  /*22d0*/  HMMA.16816.F32 R12, R96.reuse, R32, R12 ;  /* 0x00000020600c723c */ /* 0x060ff0000000180c */
        /* <DEDUP_REMOVED lines=21> */
[-C--:B------:R-:W-:Y:S01]  /*2430*/  FMUL.FTZ R12, R12, R112.reuse ;  /* 0x000000700c0c7220 */ /* 0x080fe20000410000 */
        /* <DEDUP_REMOVED lines=56> */
[----:B------:R-:W-:-:S03]  /*27c0*/  FMUL.FTZ R88, R88, R112 ;  /* 0x0000007058587220 */ /* 0x000fc60000410000 */
        /* <DEDUP_REMOVED lines=10> */
[C---:B------:R-:W-:Y:S02]  /*2870*/  HMMA.16816.F32 R68, R20.reuse, R16, R68 ;  /* 0x000000101444723c */ /* 0x040fe40000001844 */
[----:B------:R-:W1:Y:S06]  /*2880*/  MUFU.TANH R89, R89 ;  /* 0x0000005900597308 */ /* 0x000e6c0000002400 */
[----:B------:R-:W-:Y:S01]  /*2890*/  HMMA.16816.F32 R64, R20, R18, R64 ;  /* 0x000000121440723c */ /* 0x000fe20000001840 */
[----:B------:R-:W3:Y:S01]  /*28a0*/  LDSM.16.M88.4 R16, [R156+0x6c00] ;  /* 0x006c00009c10783b */ /* 0x000ee20000000200 */
[----:B------:R-:W1:Y:S06]  /*28b0*/  MUFU.TANH R91, R91 ;  /* 0x0000005b005b7308 */ /* 0x000e6c0000002400 */
[C---:B--2---:R-:W-:Y:S08]  /*28c0*/  HMMA.16816.F32 R76, R8.reuse, R24, R76 ;  /* 0x00000018084c723c */ /* 0x044ff0000000184c */
[----:B------:R-:W-:Y:S01]  /*28d0*/  HMMA.16816.F32 R72, R8, R26, R72 ;  /* 0x0000001a0848723c */ /* 0x000fe20000001848 */
[----:B------:R-:W2:Y:S07]  /*28e0*/  LDSM.16.M88.4 R24, [R156+0x8400] ;  /* 0x008400009c18783b */ /* 0x000eae0000000200 */
[C---:B----4-:R-:W-:Y:S03]  /*28f0*/  HMMA.16816.F32 R60, R36.reuse, R12, R60 ;  /* 0x0000000c243c723c */ /* 0x050fe6000000183c */
[-C--:B------:R-:W-:Y:S01]  /*2900*/  FMUL.FTZ R76, R76, R112.reuse ;  /* 0x000000704c4c7220 */ /* 0x080fe20000410000 */
[-C--:B------:R-:W-:Y:S01]  /*2910*/  FMUL.FTZ R77, R77, R112.reuse ;  /* 0x000000704d4d7220 */ /* 0x080fe20000410000 */
[-C--:B------:R-:W-:Y:S01]  /*2920*/  FMUL.FTZ R78, R78, R112.reuse ;  /* 0x000000704e4e7220 */ /* 0x080fe20000410000 */
[-C--:B------:R-:W-:Y:S01]  /*2930*/  FMUL.FTZ R79, R79, R112.reuse ;  /* 0x000000704f4f7220 */ /* 0x080fe20000410000 */
[----:B------:R-:W4:Y:S01]  /*2940*/  MUFU.TANH R145, R76 ;  /* 0x0000004c00917308 */ /* 0x000f220000002400 */
[----:B------:R-:W-:Y:S01]  /*2950*/  HMMA.16816.F32 R56, R36, R14, R56 ;  /* 0x0000000e2438723c */ /* 0x000fe20000001838 */
[----:B------:R-:W1:Y:S02]  /*2960*/  LDSM.16.M88.4 R12, [R156+0x8800] ;  /* 0x008800009c0c783b */ /* 0x000e640000000200 */
[-C--:B------:R-:W-:Y:S01]  /*2970*/  FMUL.FTZ R72, R72, R112.reuse ;  /* 0x0000007048487220 */ /* 0x080fe20000410000 */
[-C--:B------:R-:W-:Y:S01]  /*2980*/  FMUL.FTZ R73, R73, R112.reuse ;  /* 0x0000007049497220 */ /* 0x080fe20000410000 */
[-C--:B------:R-:W-:Y:S01]  /*2990*/  FMUL.FTZ R74, R74, R112.reuse ;  /* 0x000000704a4a7220 */ /* 0x080fe20000410000 */
[-C--:B------:R-:W-:Y:S01]  /*29a0*/  FMUL.FTZ R75, R75, R112.reuse ;  /* 0x000000704b4b7220 */ /* 0x080fe20000410000 */
[----:B------:R-:W1:Y:S01]  /*29b0*/  MUFU.TANH R147, R77 ;  /* 0x0000004d00937308 */ /* 0x000e620000002400 */
[C---:B------:R-:W-:Y:S07]  /*29c0*/  HMMA.16816.F32 R68, R8.reuse, R32, R68 ;  /* 0x000000200844723c */ /* 0x040fee0000001844 */
[----:B------:R-:W1:Y:S01]  /*29d0*/  MUFU.TANH R149, R78 ;  /* 0x0000004e00957308 */ /* 0x000e620000002400 */
[----:B------:R-:W-:Y:S01]  /*29e0*/  HMMA.16816.F32 R64, R8, R34, R64 ;  /* 0x000000220840723c */ /* 0x000fe20000001840 */
[----:B------:R-:W4:Y:S06]  /*29f0*/  LDSM.16.M88.4 R32, [R117+0x6c00] ;  /* 0x006c00007520783b */ /* 0x000f2c0000000200 */
[----:B------:R-:W1:Y:S01]  /*2a00*/  MUFU.TANH R153, R79 ;  /* 0x0000004f00997308 */ /* 0x000e620000002400 */
[C---:B-----5:R-:W-:Y:S03]  /*2a10*/  HMMA.16816.F32 R52, R36.reuse, R4, R52 ;  /* 0x000000042434723c */ /* 0x060fe60000001834 */
[-C--:B------:R-:W-:Y:S01]  /*2a20*/  FMUL.FTZ R68, R68, R112.reuse ;  /* 0x0000007044447220 */ /* 0x080fe20000410000 */
[-C--:B------:R-:W-:Y:S01]  /*2a30*/  FMUL.FTZ R69, R69, R112.reuse ;  /* 0x0000007045457220 */ /* 0x080fe20000410000 */
[-C--:B------:R-:W-:Y:S01]  /*2a40*/  FMUL.FTZ R133, R70, R112.reuse ;  /* 0x0000007046857220 */ /* 0x080fe20000410000 */
[-C--:B------:R-:W-:Y:S01]  /*2a50*/  FMUL.FTZ R141, R71, R112.reuse ;  /* 0x00000070478d7220 */ /* 0x080fe20000410000 */
[----:B------:R-:W1:Y:S01]  /*2a60*/  MUFU.TANH R131, R68 ;  /* 0x0000004400837308 */ /* 0x000e620000002400 */
[----:B------:R-:W-:Y:S01]  /*2a70*/  HMMA.16816.F32 R48, R36, R6, R48 ;  /* 0x000000062430723c */ /* 0x000fe20000001830 */
[----:B------:R-:W5:Y:S02]  /*2a80*/  LDSM.16.M88.4 R4, [R156+0x8c00] ;  /* 0x008c00009c04783b */ /* 0x000f640000000200 */
[-C--:B------:R-:W-:Y:S01]  /*2a90*/  FMUL.FTZ R66, R66, R112.reuse ;  /* 0x0000007042427220 */ /* 0x080fe20000410000 */
[-C--:B------:R-:W-:Y:S01]  /*2aa0*/  FMUL.FTZ R64, R64, R112.reuse ;  /* 0x0000007040407220 */ /* 0x080fe20000410000 */
[-C--:B------:R-:W-:Y:S01]  /*2ab0*/  FMUL.FTZ R65, R65, R112.reuse ;  /* 0x0000007041417220 */ /* 0x080fe20000410000 */
[----:B------:R-:W-:Y:S01]  /*2ac0*/  FMUL.FTZ R67, R67, R112 ;  /* 0x0000007043437220 */ /* 0x000fe20000410000 */
[----:B------:R4:W1:Y:S01]  /*2ad0*/  MUFU.TANH R129, R69 ;  /* 0x0000004500817308 */ /* 0x0008620000002400 */
[C---:B---3--:R-:W-:Y:S07]  /*2ae0*/  HMMA.16816.F32 R44, R96.reuse, R16, R44 ;  /* 0x00000010602c723c */ /* 0x048fee000000182c */
[----:B------:R3:W1:Y:S01]  /*2af0*/  MUFU.TANH R143, R66 ;  /* 0x00000042008f7308 */ /* 0x0006620000002400 */
[----:B------:R-:W-:Y:S07]  /*2b00*/  HMMA.16816.F32 R40, R96, R18, R40 ;  /* 0x000000126028723c */ /* 0x000fee0000001828 */
[----:B------:R3:W3:Y:S01]  /*2b10*/  MUFU.TANH R139, R64 ;  /* 0x00000040008b7308 */ /* 0x0006e20000002400 */
[C---:B--2---:R-:W-:Y:S07]  /*2b20*/  HMMA.16816.F32 R60, R20.reuse, R24, R60 ;  /* 0x00000018143c723c */ /* 0x044fee000000183c */
[----:B------:R2:W2:Y:S01]  /*2b30*/  MUFU.TANH R137, R65 ;  /* 0x0000004100897308 */ /* 0x0004a20000002400 */
[C---:B------:R-:W-:Y:S01]  /*2b40*/  HMMA.16816.F32 R56, R20.reuse, R26, R56 ;  /* 0x0000001a1438723c */ /* 0x040fe20000001838 */
[----:B------:R-:W2:Y:S06]  /*2b50*/  LDSM.16.M88.4 R24, [R117+0x8800] ;  /* 0x008800007518783b */ /* 0x000eac0000000200 */
[----:B------:R-:W2:Y:S01]  /*2b60*/  MUFU.TANH R135, R67 ;  /* 0x0000004300877308 */ /* 0x000ea20000002400 */
[C---:B-1----:R-:W-:Y:S07]  /*2b70*/  HMMA.16816.F32 R52, R20.reuse, R12, R52 ;  /* 0x0000000c1434723c */ /* 0x042fee0000001834 */
[----:B------:R-:W1:Y:S01]  /*2b80*/  MUFU.TANH R151, R72 ;  /* 0x0000004800977308 */ /* 0x000e620000002400 */
[----:B------:R-:W-:Y:S01]  /*2b90*/  HMMA.16816.F32 R48, R20, R14, R48 ;  /* 0x0000000e1430723c */ /* 0x000fe20000001830 */
[----:B------:R-:W1:Y:S01]  /*2ba0*/  LDSM.16.M88.4 R12, [R117+0x8c00] ;  /* 0x008c0000750c783b */ /* 0x000e620000000200 */
[----:B------:R-:W-:-:S05]  /*2bb0*/  DEPBAR.LE SB0, 0x0 ;  /* 0x000080000000791a */ /* 0x000fca0000000000 */
[----:B------:R-:W1:Y:S01]  /*2bc0*/  MUFU.TANH R155, R73 ;  /* 0x00000049009b7308 */ /* 0x000e620000002400 */
[C---:B----4-:R-:W-:Y:S07]  /*2bd0*/  HMMA.16816.F32 R44, R36.reuse, R32, R44 ;  /* 0x00000020242c723c */ /* 0x050fee000000182c */
[----:B------:R-:W4:Y:S01]  /*2be0*/  MUFU.TANH R189, R74 ;  /* 0x0000004a00bd7308 */ /* 0x000f220000002400 */
[----:B------:R-:W-:Y:S07]  /*2bf0*/  HMMA.16816.F32 R40, R36, R34, R40 ;  /* 0x000000222428723c */ /* 0x000fee0000001828 */
[----:B------:R-:W1:Y:S01]  /*2c00*/  MUFU.TANH R185, R75 ;  /* 0x0000004b00b97308 */ /* 0x000e620000002400 */
[----:B------:R-:W-:Y:S07]  /*2c10*/  HMMA.16816.F32 R68, R8, R28, R60 ;  /* 0x0000001c0844723c */ /* 0x000fee000000183c */
[----:B------:R-:W1:Y:S01]  /*2c20*/  MUFU.TANH R133, R133 ;  /* 0x0000008500857308 */ /* 0x000e620000002400 */
[C---:B-----5:R-:W-:Y:S07]  /*2c30*/  HMMA.16816.F32 R44, R20.reuse, R4, R44 ;  /* 0x00000004142c723c */ /* 0x060fee000000182c */
[----:B------:R-:W1:Y:S01]  /*2c40*/  MUFU.TANH R141, R141 ;  /* 0x0000008d008d7308 */ /* 0x000e620000002400 */
[----:B------:R-:W-:Y:S03]  /*2c50*/  HMMA.16816.F32 R40, R20, R6, R40 ;  /* 0x000000061428723c */ /* 0x000fe60000001828 */
[-C--:B------:R-:W-:Y:S01]  /*2c60*/  FMUL.FTZ R63, R68, R112.reuse ;  /* 0x00000070443f7220 */ /* 0x080fe20000410000 */
[-C--:B------:R-:W-:Y:S01]  /*2c70*/  FMUL.FTZ R61, R69, R112.reuse ;  /* 0x00000070453d7220 */ /* 0x080fe20000410000 */
[-C--:B------:R-:W-:Y:S01]  /*2c80*/  FMUL.FTZ R122, R70, R112.reuse ;  /* 0x00000070467a7220 */ /* 0x080fe20000410000 */
[----:B---3--:R-:W-:-:S02]  /*2c90*/  FMUL.FTZ R66, R71, R112 ;  /* 0x0000007047427220 */ /* 0x008fc40000410000 */
[C---:B--2---:R-:W-:Y:S01]  /*2ca0*/  HMMA.16816.F32 R68, R8.reuse, R24, R52 ;  /* 0x000000180844723c */ /* 0x044fe20000001834 */
[----:B------:R-:W2:Y:S07]  /*2cb0*/  MUFU.TANH R63, R63 ;  /* 0x0000003f003f7308 */ /* 0x000eae0000002400 */
[C---:B------:R-:W-:Y:S01]  /*2cc0*/  HMMA.16816.F32 R48, R8.reuse, R26, R48 ;  /* 0x0000001a0830723c */ /* 0x040fe20000001830 */
[----:B------:R-:W3:Y:S07]  /*2cd0*/  MUFU.TANH R61, R61 ;  /* 0x0000003d003d7308 */ /* 0x000eee0000002400 */
[----:B-1----:R-:W-:Y:S01]  /*2ce0*/  HMMA.16816.F32 R44, R8, R12, R44 ;  /* 0x0000000c082c723c */ /* 0x002fe2000000182c */
[----:B------:R-:W1:Y:S02]  /*2cf0*/  MUFU.TANH R122, R122 ;  /* 0x0000007a007a7308 */ /* 0x000e640000002400 */
[-C--:B------:R-:W-:Y:S01]  /*2d00*/  FMUL.FTZ R26, R68, R112.reuse ;  /* 0x00000070441a7220 */ /* 0x080fe20000410000 */
[-C--:B------:R-:W-:Y:S01]  /*2d10*/  FMUL.FTZ R25, R69, R112.reuse ;  /* 0x0000007045197220 */ /* 0x080fe20000410000 */
[----:B------:R-:W-:-:S03]  /*2d20*/  FMUL.FTZ R64, R71, R112 ;  /* 0x0000007047407220 */ /* 0x000fc60000410000 */
[C---:B------:R-:W-:Y:S01]  /*2d30*/  HMMA.16816.F32 R40, R8.reuse, R14, R40 ;  /* 0x0000000e0828723c */ /* 0x040fe20000001828 */
[----:B------:R-:W1:Y:S02]  /*2d40*/  MUFU.TANH R66, R66 ;  /* 0x0000004200427308 */ /* 0x000e640000002400 */
[-C--:B------:R-:W-:Y:S01]  /*2d50*/  FMUL.FTZ R24, R48, R112.reuse ;  /* 0x0000007030187220 */ /* 0x080fe20000410000 */
[-C--:B------:R-:W-:Y:S01]  /*2d60*/  FMUL.FTZ R21, R49, R112.reuse ;  /* 0x0000007031157220 */ /* 0x080fe20000410000 */
[-C--:B------:R-:W-:Y:S01]  /*2d70*/  FMUL.FTZ R65, R50, R112.reuse ;  /* 0x0000007032417220 */ /* 0x080fe20000410000 */
[-C--:B------:R-:W-:Y:S02]  /*2d80*/  FMUL.FTZ R51, R51, R112.reuse ;  /* 0x0000007033337220 */ /* 0x080fe40000410000 */
[----:B------:R-:W-:Y:S01]  /*2d90*/  HMMA.16816.F32 R100, R8, R84, R100 ;  /* 0x000000540864723c */ /* 0x000fe20000001864 */
[-C--:B------:R-:W-:Y:S01]  /*2da0*/  FMUL.FTZ R85, R90, R112.reuse ;  /* 0x000000705a557220 */ /* 0x080fe20000410000 */
[----:B------:R-:W1:Y:S01]  /*2db0*/  MUFU.TANH R26, R26 ;  /* 0x0000001a001a7308 */ /* 0x000e620000002400 */
[-C--:B------:R-:W-:Y:S01]  /*2dc0*/  FMUL.FTZ R20, R44, R112.reuse ;  /* 0x000000702c147220 */ /* 0x080fe20000410000 */
[-C--:B------:R-:W-:Y:S01]  /*2dd0*/  FMUL.FTZ R45, R45, R112.reuse ;  /* 0x000000702d2d7220 */ /* 0x080fe20000410000 */
[-C--:B------:R-:W-:Y:S01]  /*2de0*/  FMUL.FTZ R46, R46, R112.reuse ;  /* 0x000000702e2e7220 */ /* 0x080fe20000410000 */
[----:B------:R-:W-:-:S02]  /*2df0*/  FMUL.FTZ R47, R47, R112 ;  /* 0x000000702f2f7220 */ /* 0x000fc40000410000 */
[C---:B------:R-:W-:Y:S02]  /*2e00*/  HMMA.16816.F32 R80, R8.reuse, R86, R80 ;  /* 0x000000560850723c */ /* 0x040fe40000001850 */
[----:B------:R-:W1:Y:S01]  /*2e10*/  MUFU.TANH R85, R85 ;  /* 0x0000005500557308 */ /* 0x000e620000002400 */
        /* <DEDUP_REMOVED lines=45> */
[----:B-----5:R-:W-:-:S02]  /*30f0*/  SHF.L.U32 R28, R114, 0x5, RZ ;  /* 0x00000005721c7819 */ /* 0x020fc400000006ff */
[----:B----4-:R-:W-:Y:S01]  /*3100*/  SHF.L.U64.HI R29, R114, 0x5, R115 ;  /* 0x00000005721d7819 */ /* 0x010fe20000010273 */
[----:B------:R-:W-:Y:S06]  /*3110*/  BAR.SYNC.DEFER_BLOCKING 0x0 ;  /* 0x0000000000007b1d */ /* 0x000fec0000010000 */
[----:B-123--:R-:W-:Y:S05]  /*3120*/  @!P0 BRA `(.L_x_3732) ;  /* 0x0000000400848947 */ /* 0x00efea0003800000 */
        /* <DEDUP_REMOVED lines=13> */
.L_x_3734:
        /* <DEDUP_REMOVED lines=61> */
.L_x_3735:
[----:B------:R-:W-:Y:S05]  /*35d0*/  BSYNC.RECONVERGENT B0 ;  /* 0x0000000000007941 */ /* 0x000fea0003800200 */
.L_x_3733:
        /* <DEDUP_REMOVED lines=22> */
.L_x_3732:
[----:B------:R-:W-:Y:S05]  /*3740*/  BSYNC.RECONVERGENT B1 ;  /* 0x0000000000017941 */ /* 0x000fea0003800200 */
.L_x_3731:
        /* <DEDUP_REMOVED lines=52> */
[----:B------:R-:W-:Y:S01]  /*3a90*/  LDSM.16.MT88.4 R4, [R118+0x9000] ;  /* 0x009000007604783b */ /* 0x000fe20000004200 */
        /* <DEDUP_REMOVED lines=14> */
[----:B------:R-:W1:Y:S01]  /*3b80*/  LDSM.16.MT88.4 R92, [R118+0xb000] ;  /* 0x00b00000765c783b */ /* 0x000e620000004200 */
        /* <DEDUP_REMOVED lines=11> */
[-CC-:B------:R-:W-:Y:S01]  /*3c40*/  FFMA.FTZ R46, R191, R27.reuse, -R130.reuse ;  /* 0x0000001bbf2e7223 */ /* 0x180fe20000010882 */
[----:B------:R-:W4:Y:S01]  /*3c50*/  MUFU.EX2 R121, R121 ;  /* 0x0000007900797308 */ /* 0x000f220000000800 */
        /* <DEDUP_REMOVED lines=13> */
[----:B----4-:R-:W-:Y:S01]  /*3d30*/  F2FP.F16.F32.PACK_AB R71, R121, R134 ;  /* 0x000000867947723e */ /* 0x010fe200000000ff */
[-C--:B------:R-:W-:Y:S01]  /*3d40*/  FFMA.FTZ R37, R147, R27.reuse, -R58 ;  /* 0x0000001b93257223 */ /* 0x080fe2000001083a */
[----:B------:R-:W4:Y:S01]  /*3d50*/  MUFU.EX2 R123, R123 ;  /* 0x0000007b007b7308 */ /* 0x000f220000000800 */
[-CC-:B------:R-:W-:Y:S01]  /*3d60*/  FFMA.FTZ R31, R185, R27.reuse, -R130.reuse ;  /* 0x0000001bb91f7223 */ /* 0x180fe20000010882 */
[-C--:B------:R-:W-:Y:S01]  /*3d70*/  FFMA.FTZ R140, R141, R27.reuse, -R130 ;  /* 0x0000001b8d8c7223 */ /* 0x080fe20000010882 */
[-C--:B------:R-:W-:Y:S01]  /*3d80*/  FFMA.FTZ R146, R129, R27.reuse, -R58 ;  /* 0x0000001b81927223 */ /* 0x080fe2000001083a */
[----:B------:R-:W-:Y:S01]  /*3d90*/  MUFU.EX2 R60, R60 ;  /* 0x0000003c003c7308 */ /* 0x000fe20000000800 */
[-C--:B------:R-:W-:Y:S01]  /*3da0*/  FFMA.FTZ R133, R133, R27.reuse, -R130 ;  /* 0x0000001b85857223 */ /* 0x080fe20000010882 */
[----:B--2---:R-:W-:Y:S01]  /*3db0*/  F2FP.F16.F32.PACK_AB R68, R127, R138 ;  /* 0x0000008a7f44723e */ /* 0x004fe200000000ff */
[-CC-:B------:R-:W-:Y:S01]  /*3dc0*/  FFMA.FTZ R141, R131, R27.reuse, -R58.reuse ;  /* 0x0000001b838d7223 */ /* 0x180fe2000001083a */
[----:B------:R-:W-:Y:S01]  /*3dd0*/  MUFU.EX2 R51, R51 ;  /* 0x0000003300337308 */ /* 0x000fe20000000800 */
[-CC-:B------:R-:W-:Y:S01]  /*3de0*/  FFMA.FTZ R129, R139, R27.reuse, -R58.reuse ;  /* 0x0000001b8b817223 */ /* 0x180fe2000001083a */
[-C--:B------:R-:W-:Y:S01]  /*3df0*/  FFMA.FTZ R144, R137, R27.reuse, -R58 ;  /* 0x0000001b89907223 */ /* 0x080fe2000001083a */
[-CC-:B------:R-:W-:Y:S01]  /*3e00*/  FFMA.FTZ R142, R135, R27.reuse, -R130.reuse ;  /* 0x0000001b878e7223 */ /* 0x180fe20000010882 */
[----:B------:R-:W-:Y:S01]  /*3e10*/  MUFU.EX2 R49, R49 ;  /* 0x0000003100317308 */ /* 0x000fe20000000800 */
[-C--:B------:R-:W-:Y:S01]  /*3e20*/  FFMA.FTZ R143, R143, R27.reuse, -R130 ;  /* 0x0000001b8f8f7223 */ /* 0x080fe20000010882 */
[----:B----4-:R-:W-:Y:S01]  /*3e30*/  F2FP.F16.F32.PACK_AB R70, R123, R132 ;  /* 0x000000847b46723e */ /* 0x010fe200000000ff */
[----:B------:R-:W-:Y:S01]  /*3e40*/  FADD.FTZ R125, R136, R125 ;  /* 0x0000007d887d7221 */ /* 0x000fe20000010000 */
[----:B------:R-:W-:Y:S01]  /*3e50*/  MUFU.EX2 R56, R56 ;  /* 0x0000003800387308 */ /* 0x000fe20000000800 */
[-C--:B------:R-:W-:Y:S01]  /*3e60*/  FFMA.FTZ R135, R61, R27.reuse, -R58 ;  /* 0x0000001b3d877223 */ /* 0x080fe2000001083a */
[----:B------:R-:W-:Y:S01]  /*3e70*/  FADD.FTZ R127, R138, R127 ;  /* 0x0000007f8a7f7221 */ /* 0x000fe20000010000 */
[-CC-:B------:R-:W-:Y:S01]  /*3e80*/  FFMA.FTZ R117, R117, R27.reuse, -R130.reuse ;  /* 0x0000001b75757223 */ /* 0x180fe20000010882 */
[----:B------:R-:W2:Y:S01]  /*3e90*/  MUFU.EX2 R53, R53 ;  /* 0x0000003500357308 */ /* 0x000ea20000000800 */
[----:B-1----:R-:W-:Y:S01]  /*3ea0*/  HMMA.16816.F32 R96, R68, R92, RZ ;  /* 0x0000005c4460723c */ /* 0x002fe200000018ff */
[-CC-:B------:R-:W-:Y:S01]  /*3eb0*/  FFMA.FTZ R128, R128, R27.reuse, -R130.reuse ;  /* 0x0000001b80807223 */ /* 0x180fe20000010882 */
[----:B------:R-:W-:Y:S01]  /*3ec0*/  FFMA.FTZ R126, R126, R27, -R130 ;  /* 0x0000001b7e7e7223 */ /* 0x000fe20000010882 */
[----:B------:R-:W-:Y:S01]  /*3ed0*/  MUFU.EX2 R54, R54 ;  /* 0x0000003600367308 */ /* 0x000fe20000000800 */
[----:B------:R-:W-:-:S03]  /*3ee0*/  ISETP.GE.AND P0, PT, R120, R163, PT ;  /* 0x000000a37800720c */ /* 0x000fc60003f06270 */
[----:B------:R-:W1:Y:S01]  /*3ef0*/  MUFU.EX2 R47, R47 ;  /* 0x0000002f002f7308 */ /* 0x000e620000000800 */
[C---:B------:R-:W-:Y:S03]  /*3f00*/  HMMA.16816.F32 R92, R68.reuse, R94, RZ ;  /* 0x0000005e445c723c */ /* 0x040fe600000018ff */
[----:B------:R-:W4:Y:S04]  /*3f10*/  MUFU.EX2 R48, R48 ;  /* 0x0000003000307308 */ /* 0x000f280000000800 */
[----:B------:R-:W-:Y:S01]  /*3f20*/  MUFU.EX2 R46, R46 ;  /* 0x0000002e002e7308 */ /* 0x000fe20000000800 */
[----:B------:R-:W-:Y:S01]  /*3f30*/  HMMA.16816.F32 R112, R68, R4, RZ ;  /* 0x000000044470723c */ /* 0x000fe200000018ff */
[----:B--2---:R-:W-:-:S02]  /*3f40*/  F2FP.F16.F32.PACK_AB R4, R53, R56 ;  /* 0x000000383504723e */ /* 0x004fc400000000ff */
[----:B------:R-:W-:Y:S01]  /*3f50*/  F2FP.F16.F32.PACK_AB R5, R51, R60 ;  /* 0x0000003c3305723e */ /* 0x000fe200000000ff */
[----:B------:R-:W-:Y:S04]  /*3f60*/  MUFU.EX2 R43, R43 ;  /* 0x0000002b002b7308 */ /* 0x000fe80000000800 */
[----:B------:R-:W-:Y:S01]  /*3f70*/  HMMA.16816.F32 R108, R68, R6, RZ ;  /* 0x00000006446c723c */ /* 0x000fe200000018ff */
[----:B-1----:R-:W-:Y:S01]  /*3f80*/  F2FP.F16.F32.PACK_AB R6, R47, R54 ;  /* 0x000000362f06723e */ /* 0x002fe200000000ff */
[----:B------:R-:W-:Y:S01]  /*3f90*/  MUFU.EX2 R42, R42 ;  /* 0x0000002a002a7308 */ /* 0x000fe20000000800 */
[----:B----4-:R-:W-:-:S03]  /*3fa0*/  F2FP.F16.F32.PACK_AB R7, R48, R49 ;  /* 0x000000313007723e */ /* 0x010fc600000000ff */
[----:B------:R-:W-:Y:S02]  /*3fb0*/  MUFU.EX2 R45, R45 ;  /* 0x0000002d002d7308 */ /* 0x000fe40000000800 */
[C---:B------:R-:W-:Y:S02]  /*3fc0*/  HMMA.16816.F32 R104, R68.reuse, R100, RZ ;  /* 0x000000644468723c */ /* 0x040fe400000018ff */
[----:B------:R-:W1:Y:S04]  /*3fd0*/  MUFU.EX2 R44, R44 ;  /* 0x0000002c002c7308 */ /* 0x000e680000000800 */
[----:B------:R-:W-:Y:S02]  /*3fe0*/  MUFU.EX2 R41, R41 ;  /* 0x0000002900297308 */ /* 0x000fe40000000800 */
[----:B------:R-:W-:Y:S02]  /*3ff0*/  HMMA.16816.F32 R100, R68, R102, RZ ;  /* 0x000000664464723c */ /* 0x000fe400000018ff */
[----:B------:R-:W2:Y:S04]  /*4000*/  MUFU.EX2 R40, R40 ;  /* 0x0000002800287308 */ /* 0x000ea80000000800 */
[----:B------:R-:W4:Y:S02]  /*4010*/  MUFU.EX2 R39, R39 ;  /* 0x0000002700277308 */ /* 0x000f240000000800 */
[C---:B------:R-:W-:Y:S02]  /*4020*/  HMMA.16816.F32 R96, R4.reuse, R8, R96 ;  /* 0x000000080460723c */ /* 0x040fe40000001860 */
[----:B------:R-:W-:Y:S04]  /*4030*/  MUFU.EX2 R36, R36 ;  /* 0x0000002400247308 */ /* 0x000fe80000000800 */
[----:B------:R-:W-:Y:S02]  /*4040*/  MUFU.EX2 R38, R38 ;  /* 0x0000002600267308 */ /* 0x000fe40000000800 */
[C---:B------:R-:W-:Y:S01]  /*4050*/  HMMA.16816.F32 R92, R4.reuse, R10, R92 ;  /* 0x0000000a045c723c */ /* 0x040fe2000000185c */
[----:B------:R-:W5:Y:S01]  /*4060*/  LDSM.16.MT88.4 R8, [R118+0xd400] ;  /* 0x00d400007608783b */ /* 0x000f620000004200 */
[----:B------:R-:W4:Y:S04]  /*4070*/  MUFU.EX2 R37, R37 ;  /* 0x0000002500257308 */ /* 0x000f280000000800 */
[----:B------:R-:W-:Y:S02]  /*4080*/  MUFU.EX2 R31, R31 ;  /* 0x0000001f001f7308 */ /* 0x000fe40000000800 */
[C---:B------:R-:W-:Y:S02]  /*4090*/  HMMA.16816.F32 R104, R4.reuse, R12, R104 ;  /* 0x0000000c0468723c */ /* 0x040fe40000001868 */
[----:B------:R-:W-:Y:S04]  /*40a0*/  MUFU.EX2 R133, R133 ;  /* 0x0000008500857308 */ /* 0x000fe80000000800 */
[----:B------:R-:W-:Y:S02]  /*40b0*/  MUFU.EX2 R140, R140 ;  /* 0x0000008c008c7308 */ /* 0x000fe40000000800 */
[----:B------:R-:W-:Y:S01]  /*40c0*/  HMMA.16816.F32 R100, R4, R14, R100 ;  /* 0x0000000e0464723c */ /* 0x000fe20000001864 */
[----:B------:R-:W1:Y:S01]  /*40d0*/  LDSM.16.MT88.4 R12, [R30+0xd000] ;  /* 0x00d000001e0c783b */ /* 0x000e620000004200 */
[----:B------:R-:W-:Y:S04]  /*40e0*/  MUFU.EX2 R131, R143 ;  /* 0x0000008f00837308 */ /* 0x000fe80000000800 */
[----:B------:R-:W-:Y:S02]  /*40f0*/  MUFU.EX2 R141, R141 ;  /* 0x0000008d008d7308 */ /* 0x000fe40000000800 */
[C---:B------:R-:W-:Y:S02]  /*4100*/  HMMA.16816.F32 R80, R68.reuse, R76, RZ ;  /* 0x0000004c4450723c */ /* 0x040fe400000018ff */
[----:B------:R-:W-:Y:S04]  /*4110*/  MUFU.EX2 R146, R146 ;  /* 0x0000009200927308 */ /* 0x000fe80000000800 */
[----:B------:R-:W-:Y:S02]  /*4120*/  MUFU.EX2 R129, R129 ;  /* 0x0000008100817308 */ /* 0x000fe40000000800 */
[C---:B------:R-:W-:Y:S02]  /*4130*/  HMMA.16816.F32 R76, R68.reuse, R78, RZ ;  /* 0x0000004e444c723c */ /* 0x040fe400000018ff */
[----:B------:R-:W-:Y:S04]  /*4140*/  MUFU.EX2 R144, R144 ;  /* 0x0000009000907308 */ /* 0x000fe80000000800 */
[----:B------:R-:W-:Y:S02]  /*4150*/  MUFU.EX2 R142, R142 ;  /* 0x0000008e008e7308 */ /* 0x000fe40000000800 */
[----:B---3--:R-:W-:Y:S02]  /*4160*/  HMMA.16816.F32 R88, R68, R84, RZ ;  /* 0x000000544458723c */ /* 0x008fe400000018ff */
[----:B------:R-:W-:Y:S04]  /*4170*/  MUFU.EX2 R117, R117 ;  /* 0x0000007500757308 */ /* 0x000fe80000000800 */
[----:B------:R-:W-:Y:S02]  /*4180*/  MUFU.EX2 R128, R128 ;  /* 0x0000008000807308 */ /* 0x000fe40000000800 */
[C---:B-----5:R-:W-:Y:S08]  /*4190*/  HMMA.16816.F32 R80, R4.reuse, R8, R80 ;  /* 0x000000080450723c */ /* 0x060ff00000001850 */
[----:B------:R-:W-:Y:S01]  /*41a0*/  HMMA.16816.F32 R76, R4, R10, R76 ;  /* 0x0000000a044c723c */ /* 0x000fe2000000184c */
[----:B------:R-:W3:Y:S07]  /*41b0*/  LDSM.16.MT88.4 R8, [R30+0xd400] ;  /* 0x00d400001e08783b */ /* 0x000eee0000004200 */
[C---:B------:R-:W-:Y:S08]  /*41c0*/  HMMA.16816.F32 R84, R68.reuse, R86, RZ ;  /* 0x000000564454723c */ /* 0x040ff000000018ff */
[C---:B-1----:R-:W-:Y:S08]  /*41d0*/  HMMA.16816.F32 R72, R68.reuse, R12, RZ ;  /* 0x0000000c4448723c */ /* 0x042ff000000018ff */
[----:B------:R-:W-:Y:S01]  /*41e0*/  HMMA.16816.F32 R68, R68, R14, RZ ;  /* 0x0000000e4444723c */ /* 0x000fe200000018ff */
[----:B------:R-:W-:Y:S07]  /*41f0*/  LDSM.16.MT88.4 R12, [R30+0xa400] ;  /* 0x00a400001e0c783b */ /* 0x000fee0000004200 */
[C---:B------:R-:W-:Y:S01]  /*4200*/  HMMA.16816.F32 R112, R4.reuse, R32, R112 ;  /* 0x000000200470723c */ /* 0x040fe20000001870 */
[-C--:B------:R-:W-:Y:S01]  /*4210*/  FFMA.FTZ R32, R189, R27.reuse, -R130 ;  /* 0x0000001bbd207223 */ /* 0x080fe20000010882 */
[-C--:B------:R-:W-:Y:S01]  /*4220*/  FFMA.FTZ R33, R155, R27.reuse, -R58 ;  /* 0x0000001b9b217223 */ /* 0x080fe2000001083a */
[----:B------:R-:W-:Y:S04]  /*4230*/  MUFU.EX2 R189, R126 ;  /* 0x0000007e00bd7308 */ /* 0x000fe80000000800 */
[----:B------:R-:W-:Y:S01]  /*4240*/  MUFU.EX2 R32, R32 ;  /* 0x0000002000207308 */ /* 0x000fe20000000800 */
[C---:B------:R-:W-:Y:S01]  /*4250*/  HMMA.16816.F32 R108, R4.reuse, R34, R108 ;  /* 0x00000022046c723c */ /* 0x040fe2000000186c */
[-C--:B------:R-:W-:Y:S01]  /*4260*/  FFMA.FTZ R35, R153, R27.reuse, -R130 ;  /* 0x0000001b99237223 */ /* 0x080fe20000010882 */
[----:B------:R-:W-:Y:S01]  /*4270*/  FFMA.FTZ R34, R151, R27, -R58 ;  /* 0x0000001b97227223 */ /* 0x000fe2000001083a */
[----:B------:R-:W-:Y:S04]  /*4280*/  MUFU.EX2 R33, R33 ;  /* 0x0000002100217308 */ /* 0x000fe80000000800 */
[----:B------:R-:W1:Y:S01]  /*4290*/  MUFU.EX2 R35, R35 ;  /* 0x0000002300237308 */ /* 0x000e620000000800 */
[C---:B---3--:R-:W-:Y:S03]  /*42a0*/  HMMA.16816.F32 R72, R4.reuse, R8, R72 ;  /* 0x000000080448723c */ /* 0x048fe60000001848 */
[----:B------:R-:W3:Y:S05]  /*42b0*/  MUFU.EX2 R34, R34 ;  /* 0x0000002200227308 */ /* 0x000eea0000000800 */
[C---:B------:R-:W-:Y:S01]  /*42c0*/  HMMA.16816.F32 R68, R4.reuse, R10, R68 ;  /* 0x0000000a0444723c */ /* 0x040fe20000001844 */
[----:B------:R-:W5:Y:S07]  /*42d0*/  LDSM.16.MT88.4 R8, [R118+0x9800] ;  /* 0x009800007608783b */ /* 0x000f6e0000004200 */
[C---:B------:R-:W-:Y:S08]  /*42e0*/  HMMA.16816.F32 R88, R4.reuse, R16, R88 ;  /* 0x000000100458723c */ /* 0x040ff00000001858 */
[----:B------:R-:W-:Y:S01]  /*42f0*/  HMMA.16816.F32 R84, R4, R18, R84 ;  /* 0x000000120454723c */ /* 0x000fe20000001854 */
[----:B------:R-:W-:Y:S01]  /*4300*/  F2FP.F16.F32.PACK_AB R4, R44, R45 ;  /* 0x0000002d2c04723e */ /* 0x000fe200000000ff */
[----:B------:R-:W-:Y:S01]  /*4310*/  LDSM.16.MT88.4 R16, [R118+0xa400] ;  /* 0x00a400007610783b */ /* 0x000fe20000004200 */
[----:B------:R-:W-:-:S02]  /*4320*/  F2FP.F16.F32.PACK_AB R5, R43, R46 ;  /* 0x0000002e2b05723e */ /* 0x000fc400000000ff */
[----:B--2---:R-:W-:Y:S02]  /*4330*/  F2FP.F16.F32.PACK_AB R6, R40, R41 ;  /* 0x000000292806723e */ /* 0x004fe400000000ff */
[----:B----4-:R-:W-:-:S07]  /*4340*/  F2FP.F16.F32.PACK_AB R7, R39, R42 ;  /* 0x0000002a2707723e */ /* 0x010fce00000000ff */
[C---:B-----5:R-:W-:Y:S08]  /*4350*/  HMMA.16816.F32 R112, R4.reuse, R8, R112 ;  /* 0x000000080470723c */ /* 0x060ff00000001870 */
        /* <DEDUP_REMOVED lines=17> */
[----:B------:R-:W-:-:S02]  /*4470*/  F2FP.F16.F32.PACK_AB R4, R37, R38 ;  /* 0x000000262504723e */ /* 0x000fc400000000ff */
[----:B-1----:R-:W-:Y:S02]  /*4480*/  F2FP.F16.F32.PACK_AB R5, R35, R36 ;  /* 0x000000242305723e */ /* 0x002fe400000000ff */
[----:B---3--:R-:W-:Y:S02]  /*4490*/  F2FP.F16.F32.PACK_AB R6, R33, R34 ;  /* 0x000000222106723e */ /* 0x008fe400000000ff */
        /* <DEDUP_REMOVED lines=38> */
[----:B-1----:R-:W-:Y:S01]  /*4700*/  HMMA.16816.F32 R72, R4, R8, R72 ;  /* 0x000000080448723c */ /* 0x002fe20000001848 */
[-CC-:B------:R-:W-:Y:S01]  /*4710*/  FFMA.FTZ R8, R122, R27.reuse, -R130.reuse ;  /* 0x0000001b7a087223 */ /* 0x180fe20000010882 */
[----:B------:R-:W-:-:S06]  /*4720*/  FFMA.FTZ R122, R119, R27, -R130 ;  /* 0x0000001b777a7223 */ /* 0x000fcc0000010882 */
[----:B------:R-:W-:Y:S01]  /*4730*/  HMMA.16816.F32 R68, R4, R10, R68 ;  /* 0x0000000a0444723c */ /* 0x000fe20000001844 */
[-C--:B------:R-:W-:Y:S01]  /*4740*/  FFMA.FTZ R5, R66, R27.reuse, -R130 ;  /* 0x0000001b42057223 */ /* 0x080fe20000010882 */
[-CC-:B------:R-:W-:Y:S01]  /*4750*/  FFMA.FTZ R6, R63, R27.reuse, -R58.reuse ;  /* 0x0000001b3f067223 */ /* 0x180fe2000001083a */
[----:B------:R1:W-:Y:S01]  /*4760*/  MUFU.EX2 R66, R8 ;  /* 0x0000000800427308 */ /* 0x0003e20000000800 */
[-C--:B------:R-:W-:Y:S01]  /*4770*/  FFMA.FTZ R7, R59, R27.reuse, -R58 ;  /* 0x0000001b3b077223 */ /* 0x080fe2000001083a */
[----:B------:R-:W-:Y:S01]  /*4780*/  FADD.FTZ R4, R134, R125 ;  /* 0x0000007d86047221 */ /* 0x000fe20000010000 */
[-CC-:B------:R-:W-:Y:S01]  /*4790*/  FFMA.FTZ R125, R67, R27.reuse, -R130.reuse ;  /* 0x0000001b437d7223 */ /* 0x180fe20000010882 */
[----:B------:R2:W-:Y:S01]  /*47a0*/  MUFU.EX2 R63, R122 ;  /* 0x0000007a003f7308 */ /* 0x0005e20000000800 */
[-C--:B------:R-:W-:Y:S01]  /*47b0*/  FFMA.FTZ R59, R64, R27.reuse, -R130 ;  /* 0x0000001b403b7223 */ /* 0x080fe20000010882 */
[----:B------:R-:W-:Y:S01]  /*47c0*/  FADD.FTZ R121, R121, R4 ;  /* 0x0000000479797221 */ /* 0x000fe20000010000 */
[-C--:B------:R-:W-:Y:S01]  /*47d0*/  FFMA.FTZ R67, R26, R27.reuse, -R58 ;  /* 0x0000001b1a437223 */ /* 0x080fe2000001083a */
[----:B------:R3:W-:Y:S04]  /*47e0*/  MUFU.EX2 R119, R5 ;  /* 0x0000000500777308 */ /* 0x0007e80000000800 */
[----:B------:R4:W-:Y:S01]  /*47f0*/  MUFU.EX2 R61, R6 ;  /* 0x00000006003d7308 */ /* 0x0009e20000000800 */
[----:B-1----:R-:W1:Y:S03]  /*4800*/  LDSM.16.MT88.4 R8, [R118+0xc400] ;  /* 0x00c400007608783b */ /* 0x002e660000004200 */
[----:B------:R-:W5:Y:S01]  /*4810*/  MUFU.EX2 R134, R135 ;  /* 0x0000008700867308 */ /* 0x000f620000000800 */
[----:B--2---:R-:W-:-:S03]  /*4820*/  FFMA.FTZ R122, R62, R27, -R130 ;  /* 0x0000001b3e7a7223 */ /* 0x004fc60000010882 */
[----:B------:R-:W-:Y:S01]  /*4830*/  MUFU.EX2 R59, R59 ;  /* 0x0000003b003b7308 */ /* 0x000fe20000000800 */
[----:B---3--:R-:W-:-:S03]  /*4840*/  FFMA.FTZ R5, R55, R27, -R58 ;  /* 0x0000001b37057223 */ /* 0x008fc6000001083a */
[----:B------:R-:W-:Y:S01]  /*4850*/  MUFU.EX2 R55, R7 ;  /* 0x0000000700377308 */ /* 0x000fe20000000800 */
[----:B----4-:R-:W-:Y:S01]  /*4860*/  FADD.FTZ R6, R132, R127 ;  /* 0x0000007f84067221 */ /* 0x010fe20000010000 */
[-CC-:B------:R-:W-:Y:S02]  /*4870*/  FFMA.FTZ R132, R57, R27.reuse, -R130.reuse ;  /* 0x0000001b39847223 */ /* 0x180fe40000010882 */
[----:B------:R2:W3:Y:S01]  /*4880*/  MUFU.EX2 R62, R5 ;  /* 0x00000005003e7308 */ /* 0x0004e20000000800 */
[----:B------:R-:W-:Y:S01]  /*4890*/  FFMA.FTZ R57, R65, R27, -R130 ;  /* 0x0000001b41397223 */ /* 0x000fe20000010882 */
[----:B------:R-:W-:Y:S01]  /*48a0*/  FADD.FTZ R123, R123, R6 ;  /* 0x000000067b7b7221 */ /* 0x000fe20000010000 */
[----:B-----5:R-:W-:Y:S01]  /*48b0*/  F2FP.F16.F32.PACK_AB R4, R134, R61 ;  /* 0x0000003d8604723e */ /* 0x020fe200000000ff */
[----:B------:R-:W4:Y:S01]  /*48c0*/  MUFU.EX2 R122, R122 ;  /* 0x0000007a007a7308 */ /* 0x000f220000000800 */
[-C--:B------:R-:W-:Y:S01]  /*48d0*/  FFMA.FTZ R127, R124, R27.reuse, -R130 ;  /* 0x0000001b7c7f7223 */ /* 0x080fe20000010882 */
[-CC-:B------:R-:W-:Y:S01]  /*48e0*/  FFMA.FTZ R124, R25, R27.reuse, -R58.reuse ;  /* 0x0000001b197c7223 */ /* 0x180fe2000001083a */
[----:B------:R-:W-:Y:S01]  /*48f0*/  FFMA.FTZ R65, R21, R27, -R58 ;  /* 0x0000001b15417223 */ /* 0x000fe2000001083a */
[----:B------:R-:W-:Y:S04]  /*4900*/  MUFU.EX2 R64, R132 ;  /* 0x0000008400407308 */ /* 0x000fe80000000800 */
[----:B------:R-:W-:Y:S01]  /*4910*/  MUFU.EX2 R57, R57 ;  /* 0x0000003900397308 */ /* 0x000fe20000000800 */
[----:B--2---:R-:W-:-:S02]  /*4920*/  F2FP.F16.F32.PACK_AB R5, R119, R66 ;  /* 0x000000427705723e */ /* 0x004fc400000000ff */
[----:B---3--:R-:W-:Y:S01]  /*4930*/  F2FP.F16.F32.PACK_AB R6, R62, R55 ;  /* 0x000000373e06723e */ /* 0x008fe200000000ff */
[----:B------:R-:W-:Y:S01]  /*4940*/  MUFU.EX2 R67, R67 ;  /* 0x0000004300437308 */ /* 0x000fe20000000800 */
[----:B----4-:R-:W-:-:S03]  /*4950*/  F2FP.F16.F32.PACK_AB R7, R122, R63 ;  /* 0x0000003f7a07723e */ /* 0x010fc600000000ff */
[----:B------:R-:W2:Y:S04]  /*4960*/  MUFU.EX2 R124, R124 ;  /* 0x0000007c007c7308 */ /* 0x000ea80000000800 */
[C---:B------:R-:W-:Y:S01]  /*4970*/  HMMA.16816.F32 R104, R4.reuse, R12, R104 ;  /* 0x0000000c0468723c */ /* 0x040fe20000001868 */
[----:B------:R-:W-:Y:S07]  /*4980*/  MUFU.EX2 R65, R65 ;  /* 0x0000004100417308 */ /* 0x000fee0000000800 */
        /* <DEDUP_REMOVED lines=11> */
[----:B----4-:R-:W-:Y:S01]  /*4a40*/  HMMA.16816.F32 R88, R4, R16, R88 ;  /* 0x000000100458723c */ /* 0x010fe20000001858 */
[----:B------:R-:W-:-:S02]  /*4a50*/  FADD.FTZ R16, R56, R123 ;  /* 0x0000007b38107221 */ /* 0x000fc40000010000 */
[----:B------:R-:W4:Y:S05]  /*4a60*/  MUFU.EX2 R56, R127 ;  /* 0x0000007f00387308 */ /* 0x000f2a0000000800 */
[C---:B------:R-:W-:Y:S08]  /*4a70*/  HMMA.16816.F32 R84, R4.reuse, R18, R84 ;  /* 0x000000120454723c */ /* 0x040ff00000001854 */
[C---:B-1----:R-:W-:Y:S01]  /*4a80*/  HMMA.16816.F32 R72, R4.reuse, R8, R72 ;  /* 0x000000080448723c */ /* 0x042fe20000001848 */
[----:B------:R-:W-:Y:S01]  /*4a90*/  FADD.FTZ R8, R60, R121 ;  /* 0x000000793c087221 */ /* 0x000fe20000010000 */
[----:B------:R-:W-:Y:S01]  /*4aa0*/  FADD.FTZ R9, R53, R16 ;  /* 0x0000001035097221 */ /* 0x000fe20000010000 */
[-CC-:B------:R-:W-:Y:S01]  /*4ab0*/  FFMA.FTZ R60, R24, R27.reuse, -R58.reuse ;  /* 0x0000001b183c7223 */ /* 0x180fe2000001083a */
[-C--:B------:R-:W-:Y:S01]  /*4ac0*/  FFMA.FTZ R53, R20, R27.reuse, -R58 ;  /* 0x0000001b14357223 */ /* 0x080fe2000001083a */
[----:B------:R-:W-:Y:S01]  /*4ad0*/  FADD.FTZ R8, R51, R8 ;  /* 0x0000000833087221 */ /* 0x000fe20000010000 */
[----:B------:R-:W-:Y:S01]  /*4ae0*/  FADD.FTZ R54, R54, R9 ;  /* 0x0000000936367221 */ /* 0x000fe20000010000 */
[-C--:B------:R-:W-:Y:S01]  /*4af0*/  FFMA.FTZ R51, R50, R27.reuse, -R58 ;  /* 0x0000001b32337223 */ /* 0x080fe2000001083a */
[----:B------:R-:W-:Y:S01]  /*4b00*/  HMMA.16816.F32 R68, R4, R10, R68 ;  /* 0x0000000a0444723c */ /* 0x000fe20000001844 */
[----:B------:R-:W-:Y:S01]  /*4b10*/  FADD.FTZ R49, R49, R8 ;  /* 0x0000000831317221 */ /* 0x000fe20000010000 */
[----:B------:R-:W1:Y:S01]  /*4b20*/  MUFU.EX2 R60, R60 ;  /* 0x0000003c003c7308 */ /* 0x000e620000000800 */
[----:B------:R-:W5:Y:S01]  /*4b30*/  LDSM.16.MT88.4 R8, [R118+0xe800] ;  /* 0x00e800007608783b */ /* 0x000f620000004200 */
[-CC-:B------:R-:W-:Y:S01]  /*4b40*/  FFMA.FTZ R50, R23, R27.reuse, -R58.reuse ;  /* 0x0000001b17327223 */ /* 0x180fe2000001083a */
[----:B------:R-:W-:Y:S01]  /*4b50*/  FFMA.FTZ R58, R22, R27, -R58 ;  /* 0x0000001b163a7223 */ /* 0x000fe2000001083a */
[----:B--2---:R-:W-:Y:S01]  /*4b60*/  F2FP.F16.F32.PACK_AB R4, R124, R67 ;  /* 0x000000437c04723e */ /* 0x004fe200000000ff */
[----:B------:R-:W2:Y:S01]  /*4b70*/  LDSM.16.MT88.4 R20, [R118+0xc800] ;  /* 0x00c800007614783b */ /* 0x000ea20000004200 */
[----:B------:R-:W-:Y:S01]  /*4b80*/  F2FP.F16.F32.PACK_AB R5, R59, R64 ;  /* 0x000000403b05723e */ /* 0x000fe200000000ff */
[----:B------:R-:W-:Y:S01]  /*4b90*/  MUFU.EX2 R53, R53 ;  /* 0x0000003500357308 */ /* 0x000fe20000000800 */
[----:B----4-:R-:W-:Y:S01]  /*4ba0*/  F2FP.F16.F32.PACK_AB R7, R56, R57 ;  /* 0x000000393807723e */ /* 0x010fe200000000ff */
[----:B------:R-:W4:Y:S01]  /*4bb0*/  LDSM.16.MT88.4 R24, [R30+0xa800] ;  /* 0x00a800001e18783b */ /* 0x000f220000004200 */
[----:B------:R-:W-:Y:S01]  /*4bc0*/  FADD.FTZ R49, R48, R49 ;  /* 0x0000003130317221 */ /* 0x000fe20000010000 */
[----:B------:R-:W-:Y:S01]  /*4bd0*/  MUFU.EX2 R50, R50 ;  /* 0x0000003200327308 */ /* 0x000fe20000000800 */
[----:B------:R-:W-:Y:S01]  /*4be0*/  FADD.FTZ R54, R47, R54 ;  /* 0x000000362f367221 */ /* 0x000fe20000010000 */
[----:B------:R-:W-:Y:S01]  /*4bf0*/  LDSM.16.MT88.4 R16, [R30+0xc800] ;  /* 0x00c800001e10783b */ /* 0x000fe20000004200 */
[----:B-1----:R-:W-:Y:S01]  /*4c00*/  F2FP.F16.F32.PACK_AB R6, R65, R60 ;  /* 0x0000003c4106723e */ /* 0x002fe200000000ff */
        /* <DEDUP_REMOVED lines=15> */
[C---:B-----5:R-:W-:Y:S08]  /*4d00*/  HMMA.16816.F32 R80, R4.reuse, R8, R80 ;  /* 0x000000080450723c */ /* 0x060ff00000001850 */
[C---:B------:R-:W-:Y:S01]  /*4d10*/  HMMA.16816.F32 R76, R4.reuse, R10, R76 ;  /* 0x0000000a044c723c */ /* 0x040fe2000000184c */
[----:B------:R-:W3:Y:S07]  /*4d20*/  LDSM.16.MT88.4 R8, [R30+0xac00] ;  /* 0x00ac00001e08783b */ /* 0x000eee0000004200 */
[C---:B--2---:R-:W-:Y:S08]  /*4d30*/  HMMA.16816.F32 R96, R4.reuse, R20, R96 ;  /* 0x000000140460723c */ /* 0x044ff00000001860 */
[C---:B------:R-:W-:Y:S01]  /*4d40*/  HMMA.16816.F32 R92, R4.reuse, R22, R92 ;  /* 0x00000016045c723c */ /* 0x040fe2000000185c */
[----:B------:R-:W2:Y:S07]  /*4d50*/  LDSM.16.MT88.4 R20, [R118+0xac00] ;  /* 0x00ac00007614783b */ /* 0x000eae0000004200 */
[C---:B----4-:R-:W-:Y:S01]  /*4d60*/  HMMA.16816.F32 R104, R4.reuse, R24, R104 ;  /* 0x000000180468723c */ /* 0x050fe20000001868 */
[----:B------:R-:W-:Y:S04]  /*4d70*/  MUFU.EX2 R24, R125 ;  /* 0x0000007d00187308 */ /* 0x000fe80000000800 */
[----:B------:R-:W-:Y:S03]  /*4d80*/  MUFU.EX2 R25, R58 ;  /* 0x0000003a00197308 */ /* 0x000fe60000000800 */
[C---:B------:R-:W-:Y:S01]  /*4d90*/  HMMA.16816.F32 R100, R4.reuse, R26, R100 ;  /* 0x0000001a0464723c */ /* 0x040fe20000001864 */
[----:B------:R-:W4:Y:S07]  /*4da0*/  MUFU.EX2 R26, R51 ;  /* 0x00000033001a7308 */ /* 0x000f2e0000000800 */
[C---:B-1----:R-:W-:Y:S08]  /*4db0*/  HMMA.16816.F32 R72, R4.reuse, R12, R72 ;  /* 0x0000000c0448723c */ /* 0x042ff00000001848 */
[C---:B------:R-:W-:Y:S01]  /*4dc0*/  HMMA.16816.F32 R68, R4.reuse, R14, R68 ;  /* 0x0000000e0444723c */ /* 0x040fe20000001844 */
[----:B------:R-:W1:Y:S07]  /*4dd0*/  LDSM.16.MT88.4 R12, [R30+0xcc00] ;  /* 0x00cc00001e0c783b */ /* 0x000e6e0000004200 */
[C---:B------:R-:W-:Y:S08]  /*4de0*/  HMMA.16816.F32 R88, R4.reuse, R16, R88 ;  /* 0x000000100458723c */ /* 0x040ff00000001858 */
[----:B------:R-:W-:Y:S01]  /*4df0*/  HMMA.16816.F32 R84, R4, R18, R84 ;  /* 0x000000120454723c */ /* 0x000fe20000001854 */
[----:B----4-:R-:W-:Y:S01]  /*4e00*/  F2FP.F16.F32.PACK_AB R4, R26, R53 ;  /* 0x000000351a04723e */ /* 0x010fe200000000ff */
[----:B------:R-:W4:Y:S01]  /*4e10*/  LDSM.16.MT88.4 R16, [R118+0xcc00] ;  /* 0x00cc00007610783b */ /* 0x000f220000004200 */
[----:B------:R-:W-:-:S02]  /*4e20*/  F2FP.F16.F32.PACK_AB R5, R24, R117 ;  /* 0x000000751805723e */ /* 0x000fc400000000ff */
[----:B------:R-:W-:Y:S02]  /*4e30*/  F2FP.F16.F32.PACK_AB R6, R25, R50 ;  /* 0x000000321906723e */ /* 0x000fe400000000ff */
[----:B------:R-:W-:-:S07]  /*4e40*/  F2FP.F16.F32.PACK_AB R7, R189, R128 ;  /* 0x00000080bd07723e */ /* 0x000fce00000000ff */
[C---:B---3--:R-:W-:Y:S08]  /*4e50*/  HMMA.16816.F32 R104, R4.reuse, R8, R104 ;  /* 0x000000080468723c */ /* 0x048ff00000001868 */
[C---:B------:R-:W-:Y:S01]  /*4e60*/  HMMA.16816.F32 R100, R4.reuse, R10, R100 ;  /* 0x0000000a0464723c */ /* 0x040fe20000001864 */
[----:B------:R-:W3:Y:S07]  /*4e70*/  LDSM.16.MT88.4 R8, [R118+0xec00] ;  /* 0x00ec00007608783b */ /* 0x000eee0000004200 */
[----:B--2---:R-:W-:Y:S01]  /*4e80*/  HMMA.16816.F32 R112, R4, R20, R112 ;  /* 0x000000140470723c */ /* 0x004fe20000001870 */
[----:B------:R-:W-:-:S04]  /*4e90*/  FADD.FTZ R20, R32, R35 ;  /* 0x0000002320147221 */ /* 0x000fc80000010000 */
[----:B------:R-:W-:-:S03]  /*4ea0*/  FADD.FTZ R20, R31, R20 ;  /* 0x000000141f147221 */ /* 0x000fc60000010000 */
        /* <DEDUP_REMOVED lines=17> */
[----:B------:R-:W1:Y:S03]  /*4fc0*/  LDSM.16.MT88.4 R16, [R30+0xec00] ;  /* 0x00ec00001e10783b */ /* 0x000e660000004200 */
[----:B------:R-:W-:-:S03]  /*4fd0*/  FADD.FTZ R134, R134, R61 ;  /* 0x0000003d86867221 */ /* 0x000fc60000010000 */
        /* <DEDUP_REMOVED lines=21> */
[----:B-1----:R-:W-:Y:S02]  /*5130*/  HMMA.16816.F32 R72, R4, R16, R72 ;  /* 0x000000100448723c */ /* 0x002fe40000001848 */
[----:B------:R-:W-:Y:S01]  /*5140*/  FADD.FTZ R189, R189, R128 ;  /* 0x00000080bdbd7221 */ /* 0x000fe20000010000 */
[----:B------:R-:W-:-:S05]  /*5150*/  FADD.FTZ R188, R25, R50 ;  /* 0x0000003219bc7221 */ /* 0x000fca0000010000 */
        /* <DEDUP_REMOVED lines=11> */
.L_x_3743:
        /* <DEDUP_REMOVED lines=78> */
.L_x_3738:
[----:B------:R-:W-:Y:S05]  /*56f0*/  BSYNC.RECONVERGENT B0 ;  /* 0x0000000000007941 */ /* 0x000fea0003800200 */
.L_x_3737:
[----:B------:R-:W1:Y:S01]  /*5700*/  S2UR UR6, SR_CgaCtaId ;  /* 0x00000000000679c3 */ /* 0x000e620000008800 */
[C---:B------:R-:W-:Y:S01]  /*5710*/  SHF.L.U32 R168, R116.reuse, 0x3, RZ ;  /* 0x0000000374a87819 */ /* 0x040fe200000006ff */
[----:B------:R-:W-:Y:S01]  /*5720*/  UMOV UR7, 0x400 ;  /* 0x0000040000077882 */ /* 0x000fe20000000000 */
[----:B------:R-:W-:Y:S01]  /*5730*/  LOP3.LUT R167, R116, 0x18, RZ, 0xc0, !PT ;  /* 0x0000001874a77812 */ /* 0x000fe200078ec0ff */
[----:B------:R-:W-:Y:S01]  /*5740*/  BSSY.RECONVERGENT B1, `(.L_x_3739) ;  /* 0x00001a5000017945 */ /* 0x000fe20003800200 */
[C---:B------:R-:W-:Y:S02]  /*5750*/  LOP3.LUT R190, R168.reuse, 0xc0, RZ, 0xc0, !PT ;  /* 0x000000c0a8be7812 */ /* 0x040fe400078ec0ff */
[----:B------:R-:W-:Y:S02]  /*5760*/  LOP3.LUT R192, R168, 0x18, RZ, 0xc0, !PT ;  /* 0x00000018a8c07812 */ /* 0x000fe400078ec0ff */
[----:B------:R-:W-:Y:S02]  /*5770*/  LOP3.LUT R167, R190, R167, RZ, 0xfc, !PT ;  /* 0x000000a7bea77212 */ /* 0x000fe400078efcff */
[----:B------:R-:W-:Y:S02]  /*5780*/  LOP3.LUT R190, R168, 0x1f20, RZ, 0xc0, !PT ;  /* 0x00001f20a8be7812 */ /* 0x000fe400078ec0ff */
[----:B------:R-:W-:Y:S02]  /*5790*/  LOP3.LUT R193, R167, R192, RZ, 0x3c, !PT ;  /* 0x000000c0a7c17212 */ /* 0x000fe400078e3cff */
[----:B------:R-:W-:Y:S02]  /*57a0*/  MOV R177, R175 ;  /* 0x000000af00b17202 */ /* 0x000fe40000000f00 */
[----:B------:R-:W-:Y:S02]  /*57b0*/  LOP3.LUT R193, R190, R193, RZ, 0xfc, !PT ;  /* 0x000000c1bec17212 */ /* 0x000fe400078efcff */
[----:B------:R-:W-:Y:S02]  /*57c0*/  IADD3 R194, P0, PT, R183, R176, RZ ;  /* 0x000000b0b7c27210 */ /* 0x000fe40007f1e0ff */
[----:B------:R-:W-:Y:S02]  /*57d0*/  IADD3 R178, PT, PT, R178, -0x1, RZ ;  /* 0xffffffffb2b27810 */ /* 0x000fe40007ffe0ff */
[----:B------:R-:W-:Y:S01]  /*57e0*/  IADD3.X R195, PT, PT, R182, R175, RZ, P0, !PT ;  /* 0x000000afb6c37210 */ /* 0x000fe200007fe4ff */
[----:B-1----:R-:W-:Y:S01]  /*57f0*/  ULEA UR6, UR6, UR7, 0x18 ;  /* 0x0000000706067291 */ /* 0x002fe2000f8ec0ff */
[C---:B------:R-:W-:Y:S02]  /*5800*/  IADD3 R196, P0, PT, R159.reuse, R194, RZ ;  /* 0x000000c29fc47210 */ /* 0x040fe40007f1e0ff */
[----:B------:R-:W-:Y:S02]  /*5810*/  ISETP.GT.AND P2, PT, R178, R163, PT ;  /* 0x000000a3b200720c */ /* 0x000fe40003f44270 */
[C---:B------:R-:W-:Y:S02]  /*5820*/  IADD3.X R197, PT, PT, R160.reuse, R195, RZ, P0, !PT ;  /* 0x000000c3a0c57210 */ /* 0x040fe400007fe4ff */
[----:B------:R-:W-:Y:S02]  /*5830*/  MOV R158, UR6 ;  /* 0x00000006009e7c02 */ /* 0x000fe40008000f00 */
[----:B------:R-:W-:Y:S02]  /*5840*/  IADD3 R192, P0, PT, R159, R196, RZ ;  /* 0x000000c49fc07210 */ /* 0x000fe40007f1e0ff */
[----:B------:R-:W-:Y:S02]  /*5850*/  LEA R191, R193, R158, 0x1 ;  /* 0x0000009ec1bf7211 */ /* 0x000fe400078e08ff */
[----:B------:R-:W-:Y:S02]  /*5860*/  IADD3.X R193, PT, PT, R160, R197, RZ, P0, !PT ;  /* 0x000000c5a0c17210 */ /* 0x000fe400007fe4ff */
[----:B------:R-:W-:Y:S01]  /*5870*/  LOP3.LUT P0, RZ, R116, 0x4, RZ, 0xc0, !PT ;  /* 0x0000000474ff7812 */ /* 0x000fe2000780c0ff */
[----:B------:R-:W-:Y:S01]  /*5880*/  @!PT LDS RZ, [RZ] ;  /* 0x00000000fffff984 */ /* 0x000fe20000000800 */
[----:B------:R-:W-:Y:S01]  /*5890*/  @!PT LDS RZ, [RZ] ;  /* 0x00000000fffff984 */ /* 0x000fe20000000800 */
[----:B------:R-:W-:Y:S01]  /*58a0*/  @!PT LDS RZ, [RZ] ;  /* 0x00000000fffff984 */ /* 0x000fe20000000800 */
[----:B------:R-:W-:Y:S08]  /*58b0*/  LDGSTS.E.BYPASS.LTC128B.128 [R191+0x9000], desc[UR4][R176.64] ;  /* 0x09000000b0bf7fae */ /* 0x000ff0000b981a04 */
[----:B------:R-:W-:Y:S08]  /*58c0*/  LDGSTS.E.BYPASS.LTC128B.128 [R191+0xb000], desc[UR4][R176.64+0x40] ;  /* 0x0b000040b0bf7fae */ /* 0x000ff0000b981a04 */
[----:B------:R1:W-:Y:S08]  /*58d0*/  LDGSTS.E.BYPASS.LTC128B.128 [R191+0xd000], desc[UR4][R176.64+0x80] ;  /* 0x0d000080b0bf7fae */ /* 0x0003f0000b981a04 */
        /* <DEDUP_REMOVED lines=9> */
[----:B------:R-:W-:Y:S08]  /*5970*/  LDSM.16.M88.4 R120, [R157] ;  /* 0x000000009d78783b */ /* 0x000ff00000000200 */
[----:B------:R-:W5:Y:S08]  /*5980*/  LDSM.16.M88.4 R124, [R156+0x3000] ;  /* 0x003000009c7c783b */ /* 0x000f700000000200 */
[----:B------:R-:W1:Y:S08]  /*5990*/  LDSM.16.M88.4 R128, [R156+0x3400] ;  /* 0x003400009c80783b */ /* 0x000e700000000200 */
[----:B------:R-:W2:Y:S08]  /*59a0*/  LDSM.16.M88.4 R132, [R156+0x3800] ;  /* 0x003800009c84783b */ /* 0x000eb00000000200 */
[----:B------:R-:W3:Y:S04]  /*59b0*/  LD.E R232, desc[UR4][R2.64+0x18c] ;  /* 0x00018c0402e87980 */ /* 0x000ee8000c101900 */
[----:B------:R-:W4:Y:S08]  /*59c0*/  LDSM.16.M88.4 R136, [R156+0x3c00] ;  /* 0x003c00009c88783b */ /* 0x000f300000000200 */
[----:B------:R-:W0:Y:S01]  /*59d0*/  LDGDEPBAR ;  /* 0x00000000000079af */ /* 0x000e220000000000 */
[C---:B-----5:R-:W-:Y:S07]  /*59e0*/  HMMA.16816.F32 R4, R120.reuse, R124, RZ ;  /* 0x0000007c7804723c */ /* 0x060fee00000018ff */
[----:B------:R-:W5:Y:S01]  /*59f0*/  LDSM.16.M88.4 R140, [R156+0x4000] ;  /* 0x004000009c8c783b */ /* 0x000f620000000200 */
[----:B------:R-:W-:Y:S04]  /*5a00*/  MOV R124, 0x20 ;  /* 0x00000020007c7802 */ /* 0x000fe80000000f00 */
[----:B------:R-:W-:Y:S01]  /*5a10*/  SEL R124, R124, 0xffffffe0, !P0 ;  /* 0xffffffe07c7c7807 */ /* 0x000fe20004000000 */
[C---:B------:R-:W-:Y:S02]  /*5a20*/  HMMA.16816.F32 R8, R120.reuse, R126, RZ ;  /* 0x0000007e7808723c */ /* 0x040fe400000018ff */
[----:B------:R-:W5:Y:S01]  /*5a30*/  LDSM.16.M88.4 R144, [R156+0x4400] ;  /* 0x004400009c90783b */ /* 0x000f620000000200 */
[C---:B------:R-:W-:Y:S05]  /*5a40*/  IADD3 R0, PT, PT, R124.reuse, R156, RZ ;  /* 0x0000009c7c007210 */ /* 0x040fea0007ffe0ff */
[C---:B-1----:R-:W-:Y:S02]  /*5a50*/  HMMA.16816.F32 R12, R120.reuse, R128, RZ ;  /* 0x00000080780c723c */ /* 0x042fe400000018ff */
[----:B------:R-:W1:Y:S01]  /*5a60*/  LDSM.16.M88.4 R148, [R156+0x4800] ;  /* 0x004800009c94783b */ /* 0x000e620000000200 */
[----:B------:R-:W-:Y:S05]  /*5a70*/  IADD3 R128, PT, PT, R124, R157, RZ ;  /* 0x0000009d7c807210 */ /* 0x000fea0007ffe0ff */
[C---:B------:R-:W-:Y:S02]  /*5a80*/  HMMA.16816.F32 R16, R120.reuse, R130, RZ ;  /* 0x000000827810723c */ /* 0x040fe400000018ff */
[----:B------:R-:W1:Y:S06]  /*5a90*/  LDSM.16.M88.4 R152, [R156+0x4c00] ;  /* 0x004c00009c98783b */ /* 0x000e6c0000000200 */
[C---:B--2---:R-:W-:Y:S02]  /*5aa0*/  HMMA.16816.F32 R20, R120.reuse, R132, RZ ;  /* 0x000000847814723c */ /* 0x044fe400000018ff */
[----:B------:R-:W-:Y:S06]  /*5ab0*/  LDSM.16.M88.4 R124, [R128] ;  /* 0x00000000807c783b */ /* 0x000fec0000000200 */
        /* <DEDUP_REMOVED lines=115> */
[-C--:B---3--:R-:W-:Y:S01]  /*61f0*/  FMUL.FTZ R246, R4, R232.reuse ;  /* 0x000000e804f67220 */ /* 0x088fe20000410000 */
        /* <DEDUP_REMOVED lines=112> */
[-C--:B---3--:R-:W-:Y:S06]  /*6900*/  FMUL.FTZ R177, R59, R232.reuse ;  /* 0x000000e83bb17220 */ /* 0x088fec0000410000 */
[----:B------:R-:W3:Y:S10]  /*6910*/  MUFU.TANH R213, R213 ;  /* 0x000000d500d57308 */ /* 0x000ef40000002400 */
        /* <DEDUP_REMOVED lines=69> */
[----:B------:R-:W-:Y:S03]  /*6d70*/  LOP3.LUT R0, R0, R13, RZ, 0x3c, !PT ;  /* 0x0000000d00007212 */ /* 0x000fe600078e3cff */
        /* <DEDUP_REMOVED lines=42> */
.L_x_3742:
[----:B------:R-:W-:Y:S05]  /*7020*/  BSYNC.RECONVERGENT B0 ;  /* 0x0000000000007941 */ /* 0x000fea0003800200 */
.L_x_3741:
        /* <DEDUP_REMOVED lines=22> */
.L_x_3740:
[----:B------:R-:W-:Y:S05]  /*7190*/  BSYNC.RECONVERGENT B1 ;  /* 0x0000000000017941 */ /* 0x000fea0003800200 */
.L_x_3739:
        /* <DEDUP_REMOVED lines=49> */
[----:B------:R-:W-:Y:S02]  /*74b0*/  MOV R117, R179 ;  /* 0x000000b300757202 */ /* 0x000fe40000000f00 */
[----:B------:R-:W-:Y:S02]  /*74c0*/  @P0 IADD3 R117, PT, PT, R185, -0x20, RZ ;  /* 0xffffffe0b9750810 */ /* 0x000fe40007ffe0ff */
[----:B------:R-:W-:Y:S03]  /*74d0*/  ISETP.GT.AND P0, PT, R178, R163, PT ;  /* 0x000000a3b200720c */ /* 0x000fe60003f04270 */
[----:B------:R-:W1:Y:S08]  /*74e0*/  LDSM.16.MT88.4 R24, [R117] ;  /* 0x000000007518783b */ /* 0x000e700000004200 */
[----:B------:R-:W2:Y:S08]  /*74f0*/  LDSM.16.MT88.4 R40, [R117+0x2000] ;  /* 0x002000007528783b */ /* 0x000eb00000004200 */
[----:B------:R-:W5:Y:S01]  /*7500*/  LDSM.16.MT88.4 R64, [R117+0x4000] ;  /* 0x004000007540783b */ /* 0x000f620000004200 */
[C---:B---3--:R-:W-:Y:S01]  /*7510*/  FMUL.FTZ R122, R53.reuse, R52 ;  /* 0x00000034357a7220 */ /* 0x048fe20000410000 */
[C---:B------:R-:W-:Y:S01]  /*7520*/  FMUL.FTZ R120, R53.reuse, R0 ;  /* 0x0000000035787220 */ /* 0x040fe20000410000 */
[C---:B------:R-:W-:Y:S01]  /*7530*/  FMUL.FTZ R58, R53.reuse, R4 ;  /* 0x00000004353a7220 */ /* 0x040fe20000410000 */
[----:B------:R-:W-:Y:S02]  /*7540*/  FMUL.FTZ R59, R53, R6 ;  /* 0x00000006353b7220 */ /* 0x000fe40000410000 */
[----:B------:R-:W-:Y:S02]  /*7550*/  FSEL R122, R122, RZ, P3 ;  /* 0x000000ff7a7a7208 */ /* 0x000fe40001800000 */
[----:B------:R-:W-:Y:S01]  /*7560*/  FSEL R120, R120, RZ, P2 ;  /* 0x000000ff78787208 */ /* 0x000fe20001000000 */
[----:B------:R-:W3:Y:S02]  /*7570*/  MUFU.EX2 R58, R58 ;  /* 0x0000003a003a7308 */ /* 0x000ee40000000800 */
        /* <DEDUP_REMOVED lines=8> */
[----:B------:R-:W4:Y:S01]  /*7600*/  MUFU.EX2 R59, R59 ;  /* 0x0000003b003b7308 */ /* 0x000f220000000800 */
[-C--:B------:R-:W-:Y:S01]  /*7610*/  FFMA.FTZ R130, R221, R53.reuse, -R120 ;  /* 0x00000035dd827223 */ /* 0x080fe20000010878 */
[-C--:B------:R-:W-:Y:S01]  /*7620*/  FFMA.FTZ R132, R194, R53.reuse, -R122 ;  /* 0x00000035c2847223 */ /* 0x080fe2000001087a */
[----:B------:R-:W-:Y:S07]  /*7630*/  FFMA.FTZ R131, R201, R53, -R120 ;  /* 0x00000035c9837223 */ /* 0x000fee0000010878 */
[----:B------:R-:W-:Y:S01]  /*7640*/  MUFU.EX2 R128, R128 ;  /* 0x0000008000807308 */ /* 0x000fe20000000800 */
[C---:B---3--:R-:W-:Y:S01]  /*7650*/  FMUL.FTZ R6, R58.reuse, R114 ;  /* 0x000000723a067220 */ /* 0x048fe20000410000 */
        /* <DEDUP_REMOVED lines=8> */
[C---:B----4-:R-:W-:Y:S01]  /*76e0*/  FMUL.FTZ R4, R59.reuse, R112 ;  /* 0x000000703b047220 */ /* 0x050fe20000410000 */
[C---:B------:R-:W-:Y:S07]  /*76f0*/  FMUL.FTZ R5, R59.reuse, R113 ;  /* 0x000000713b057220 */ /* 0x040fee0000410000 */
[----:B------:R-:W4:Y:S01]  /*7700*/  MUFU.EX2 R123, R123 ;  /* 0x0000007b007b7308 */ /* 0x000f220000000800 */
        /* <DEDUP_REMOVED lines=9> */
[----:B------:R-:W-:Y:S01]  /*77a0*/  FMUL.FTZ R21, R59, R97 ;  /* 0x000000613b157220 */ /* 0x000fe20000410000 */
[C---:B------:R-:W-:Y:S07]  /*77b0*/  FMUL.FTZ R30, R58.reuse, R90 ;  /* 0x0000005a3a1e7220 */ /* 0x040fee0000410000 */
[----:B------:R-:W-:Y:S01]  /*77c0*/  MUFU.EX2 R126, R126 ;  /* 0x0000007e007e7308 */ /* 0x000fe20000000800 */
[C---:B------:R-:W-:Y:S01]  /*77d0*/  FMUL.FTZ R31, R58.reuse, R91 ;  /* 0x0000005b3a1f7220 */ /* 0x040fe20000410000 */
[----:B----4-:R-:W-:Y:S01]  /*77e0*/  F2FP.F16.F32.PACK_AB R61, R123, R127 ;  /* 0x0000007f7b3d723e */ /* 0x010fe200000000ff */
[C---:B------:R-:W-:Y:S07]  /*77f0*/  FMUL.FTZ R28, R59.reuse, R88 ;  /* 0x000000583b1c7220 */ /* 0x040fee0000410000 */
[----:B------:R-:W4:Y:S01]  /*7800*/  MUFU.EX2 R119, R119 ;  /* 0x0000007700777308 */ /* 0x000f220000000800 */
[C---:B------:R-:W-:Y:S01]  /*7810*/  FMUL.FTZ R29, R59.reuse, R89 ;  /* 0x000000593b1d7220 */ /* 0x040fe20000410000 */
[C---:B------:R-:W-:Y:S01]  /*7820*/  FMUL.FTZ R38, R58.reuse, R82 ;  /* 0x000000523a267220 */ /* 0x040fe20000410000 */
        /* <DEDUP_REMOVED lines=11> */
[----:B----4-:R-:W-:Y:S01]  /*78e0*/  F2FP.F16.F32.PACK_AB R63, R119, R126 ;  /* 0x0000007e773f723e */ /* 0x010fe200000000ff */
[----:B------:R-:W-:Y:S01]  /*78f0*/  LDSM.16.MT88.4 R72, [R117+0xc00] ;  /* 0x000c00007548783b */ /* 0x000fe20000004200 */
[-C--:B------:R-:W-:Y:S01]  /*7900*/  FFMA.FTZ R83, R224, R53.reuse, -R120 ;  /* 0x00000035e0537223 */ /* 0x080fe20000010878 */
[----:B------:R-:W-:Y:S01]  /*7910*/  MUFU.EX2 R81, R81 ;  /* 0x0000005100517308 */ /* 0x000fe20000000800 */
[----:B------:R-:W-:Y:S01]  /*7920*/  FFMA.FTZ R88, R239, R53, -R122 ;  /* 0x00000035ef587223 */ /* 0x000fe2000001087a */
[C---:B------:R-:W-:Y:S01]  /*7930*/  FFMA.FTZ R127, R58.reuse, R189, R127 ;  /* 0x000000bd3a7f7223 */ /* 0x040fe2000001007f */
[C---:B------:R-:W-:Y:S01]  /*7940*/  FFMA.FTZ R128, R59.reuse, R188, R128 ;  /* 0x000000bc3b807223 */ /* 0x040fe20000010080 */
[C---:B------:R-:W-:Y:S06]  /*7950*/  HMMA.16816.F32 R4, R60.reuse, R12, R4 ;  /* 0x0000000c3c04723c */ /* 0x040fec0000001804 */
[----:B------:R-:W-:Y:S01]  /*7960*/  MUFU.EX2 R80, R80 ;  /* 0x0000005000507308 */ /* 0x000fe20000000800 */
[----:B------:R-:W-:Y:S01]  /*7970*/  LDSM.16.MT88.4 R108, [R118+0xac00] ;  /* 0x00ac0000766c783b */ /* 0x000fe20000004200 */
[C---:B------:R-:W-:Y:S08]  /*7980*/  FMUL.FTZ R12, R59.reuse, R104 ;  /* 0x000000683b0c7220 */ /* 0x040ff00000410000 */
[----:B------:R-:W-:Y:S01]  /*7990*/  MUFU.EX2 R82, R82 ;  /* 0x0000005200527308 */ /* 0x000fe20000000800 */
[----:B------:R-:W-:Y:S01]  /*79a0*/  FMUL.FTZ R13, R59, R105 ;  /* 0x000000693b0d7220 */ /* 0x000fe20000410000 */
[C---:B------:R-:W-:Y:S08]  /*79b0*/  HMMA.16816.F32 R8, R60.reuse, R14, R8 ;  /* 0x0000000e3c08723c */ /* 0x040ff00000001808 */
[----:B------:R-:W-:Y:S01]  /*79c0*/  MUFU.EX2 R83, R83 ;  /* 0x0000005300537308 */ /* 0x000fe20000000800 */
[C---:B------:R-:W-:Y:S01]  /*79d0*/  FMUL.FTZ R14, R58.reuse, R106 ;  /* 0x0000006a3a0e7220 */ /* 0x040fe20000410000 */
[----:B------:R-:W-:Y:S01]  /*79e0*/  FMUL.FTZ R15, R58, R107 ;  /* 0x0000006b3a0f7220 */ /* 0x000fe20000410000 */
[----:B------:R-:W-:Y:S07]  /*79f0*/  LDSM.16.MT88.4 R100, [R117+0x1c00] ;  /* 0x001c00007564783b */ /* 0x000fee0000004200 */
[----:B------:R-:W-:Y:S01]  /*7a00*/  MUFU.EX2 R88, R88 ;  /* 0x0000005800587308 */ /* 0x000fe20000000800 */
[-CC-:B------:R-:W-:Y:S01]  /*7a10*/  FFMA.FTZ R89, R249, R53.reuse, -R122.reuse ;  /* 0x00000035f9597223 */ /* 0x180fe2000001087a */
[-CC-:B------:R-:W-:Y:S01]  /*7a20*/  FFMA.FTZ R99, R241, R53.reuse, -R122.reuse ;  /* 0x00000035f1637223 */ /* 0x180fe2000001087a */
[-C--:B------:R-:W-:Y:S07]  /*7a30*/  FFMA.FTZ R96, R227, R53.reuse, -R122 ;  /* 0x00000035e3607223 */ /* 0x080fee000001087a */
[----:B------:R-:W-:Y:S01]  /*7a40*/  MUFU.EX2 R130, R130 ;  /* 0x0000008200827308 */ /* 0x000fe20000000800 */
[C---:B-1----:R-:W-:Y:S03]  /*7a50*/  HMMA.16816.F32 R12, R60.reuse, R24, R12 ;  /* 0x000000183c0c723c */ /* 0x042fe6000000180c */
[----:B------:R-:W-:Y:S01]  /*7a60*/  FMUL.FTZ R24, R59, R92 ;  /* 0x0000005c3b187220 */ /* 0x000fe20000410000 */
[----:B------:R-:W-:Y:S01]  /*7a70*/  FFMA.FTZ R92, R245, R53, -R120 ;  /* 0x00000035f55c7223 */ /* 0x000fe20000010878 */
[----:B------:R-:W-:Y:S01]  /*7a80*/  FMUL.FTZ R25, R59, R93 ;  /* 0x0000005d3b197220 */ /* 0x000fe20000410000 */
[----:B------:R-:W-:Y:S03]  /*7a90*/  FFMA.FTZ R93, R212, R53, -R122 ;  /* 0x00000035d45d7223 */ /* 0x000fe6000001087a */
        /* <DEDUP_REMOVED lines=9> */
[--C-:B------:R-:W-:Y:S01]  /*7b30*/  FFMA.FTZ R84, R251, R53, -R120.reuse ;  /* 0x00000035fb547223 */ /* 0x100fe20000010878 */
[C---:B------:R-:W-:Y:S01]  /*7b40*/  FMUL.FTZ R33, R59.reuse, R85 ;  /* 0x000000553b217220 */ /* 0x040fe20000410000 */
[----:B------:R-:W-:Y:S03]  /*7b50*/  FFMA.FTZ R85, R210, R53, -R120 ;  /* 0x00000035d2557223 */ /* 0x000fe60000010878 */
[----:B------:R-:W-:Y:S01]  /*7b60*/  MUFU.EX2 R99, R99 ;  /* 0x0000006300637308 */ /* 0x000fe20000000800 */
[C---:B------:R-:W-:Y:S09]  /*7b70*/  HMMA.16816.F32 R24, R60.reuse, R34, R24 ;  /* 0x000000223c18723c */ /* 0x040ff20000001818 */
[----:B------:R-:W-:Y:S01]  /*7b80*/  MUFU.EX2 R84, R84 ;  /* 0x0000005400547308 */ /* 0x000fe20000000800 */
[C---:B------:R-:W-:Y:S01]  /*7b90*/  FMUL.FTZ R35, R58.reuse, R87 ;  /* 0x000000573a237220 */ /* 0x040fe20000410000 */
[----:B------:R-:W-:Y:S01]  /*7ba0*/  FMUL.FTZ R34, R58, R86 ;  /* 0x000000563a227220 */ /* 0x000fe20000410000 */
[-C--:B------:R-:W-:Y:S07]  /*7bb0*/  FFMA.FTZ R86, R214, R53.reuse, -R122 ;  /* 0x00000035d6567223 */ /* 0x080fee000001087a */
[----:B------:R-:W-:Y:S01]  /*7bc0*/  MUFU.EX2 R85, R85 ;  /* 0x0000005500557308 */ /* 0x000fe20000000800 */
[C---:B--2---:R-:W-:Y:S03]  /*7bd0*/  HMMA.16816.F32 R28, R60.reuse, R40, R28 ;  /* 0x000000283c1c723c */ /* 0x044fe6000000181c */
[C---:B------:R-:W-:Y:S06]  /*7be0*/  FMUL.FTZ R40, R59.reuse, R76 ;  /* 0x0000004c3b287220 */ /* 0x040fec0000410000 */
[----:B------:R-:W-:Y:S01]  /*7bf0*/  MUFU.EX2 R86, R86 ;  /* 0x0000005600567308 */ /* 0x000fe20000000800 */
[----:B------:R-:W-:Y:S01]  /*7c00*/  FFMA.FTZ R76, R216, R53, -R120 ;  /* 0x00000035d84c7223 */ /* 0x000fe20000010878 */
[C---:B------:R-:W-:Y:S01]  /*7c10*/  FMUL.FTZ R41, R59.reuse, R77 ;  /* 0x0000004d3b297220 */ /* 0x040fe20000410000 */
[--C-:B------:R-:W-:Y:S01]  /*7c20*/  FFMA.FTZ R77, R220, R53, -R122.reuse ;  /* 0x00000035dc4d7223 */ /* 0x100fe2000001087a */
[C---:B------:R-:W-:Y:S06]  /*7c30*/  HMMA.16816.F32 R32, R60.reuse, R42, R32 ;  /* 0x0000002a3c20723c */ /* 0x040fec0000001820 */
[----:B------:R-:W-:Y:S01]  /*7c40*/  MUFU.EX2 R96, R96 ;  /* 0x0000006000607308 */ /* 0x000fe20000000800 */
[C---:B------:R-:W-:Y:S01]  /*7c50*/  FMUL.FTZ R42, R58.reuse, R78 ;  /* 0x0000004e3a2a7220 */ /* 0x040fe20000410000 */
[----:B------:R-:W-:Y:S08]  /*7c60*/  FMUL.FTZ R43, R58, R79 ;  /* 0x0000004f3a2b7220 */ /* 0x000ff00000410000 */
[----:B------:R-:W-:Y:S01]  /*7c70*/  MUFU.EX2 R77, R77 ;  /* 0x0000004d004d7308 */ /* 0x000fe20000000800 */
[-C--:B------:R-:W-:Y:S01]  /*7c80*/  FFMA.FTZ R78, R230, R53.reuse, -R122 ;  /* 0x00000035e64e7223 */ /* 0x080fe2000001087a */
[--C-:B------:R-:W-:Y:S01]  /*7c90*/  FFMA.FTZ R79, R218, R53, -R120.reuse ;  /* 0x00000035da4f7223 */ /* 0x100fe20000010878 */
[C---:B------:R-:W-:Y:S07]  /*7ca0*/  HMMA.16816.F32 R36, R60.reuse, R48, R36 ;  /* 0x000000303c24723c */ /* 0x040fee0000001824 */
[----:B------:R-:W-:Y:S01]  /*7cb0*/  MUFU.EX2 R76, R76 ;  /* 0x0000004c004c7308 */ /* 0x000fe20000000800 */
[C---:B------:R-:W-:Y:S01]  /*7cc0*/  FMUL.FTZ R48, R59.reuse, R68 ;  /* 0x000000443b307220 */ /* 0x040fe20000410000 */
[----:B------:R-:W-:Y:S08]  /*7cd0*/  FMUL.FTZ R49, R59, R69 ;  /* 0x000000453b317220 */ /* 0x000ff00000410000 */
[----:B------:R-:W1:Y:S01]  /*7ce0*/  MUFU.EX2 R78, R78 ;  /* 0x0000004e004e7308 */ /* 0x000e620000000800 */
[-CC-:B------:R-:W-:Y:S01]  /*7cf0*/  FFMA.FTZ R59, R243, R53.reuse, -R120.reuse ;  /* 0x00000035f33b7223 */ /* 0x180fe20000010878 */
[----:B------:R-:W-:Y:S01]  /*7d00*/  FFMA.FTZ R105, R229, R53, -R120 ;  /* 0x00000035e5697223 */ /* 0x000fe20000010878 */
[C---:B------:R-:W-:Y:S07]  /*7d10*/  HMMA.16816.F32 R40, R60.reuse, R50, R40 ;  /* 0x000000323c28723c */ /* 0x040fee0000001828 */
[----:B------:R-:W2:Y:S01]  /*7d20*/  MUFU.EX2 R79, R79 ;  /* 0x0000004f004f7308 */ /* 0x000ea20000000800 */
[C---:B------:R-:W-:Y:S01]  /*7d30*/  FMUL.FTZ R50, R58.reuse, R70 ;  /* 0x000000463a327220 */ /* 0x040fe20000410000 */
[----:B------:R-:W-:Y:S08]  /*7d40*/  FMUL.FTZ R51, R58, R71 ;  /* 0x000000473a337220 */ /* 0x000ff00000410000 */
[----:B------:R-:W3:Y:S01]  /*7d50*/  MUFU.EX2 R59, R59 ;  /* 0x0000003b003b7308 */ /* 0x000ee20000000800 */
[----:B------:R-:W-:Y:S01]  /*7d60*/  LDSM.16.MT88.4 R68, [R118+0x9800] ;  /* 0x009800007644783b */ /* 0x000fe20000004200 */
[-CC-:B------:R-:W-:Y:S01]  /*7d70*/  FFMA.FTZ R58, R247, R53.reuse, -R122.reuse ;  /* 0x00000035f73a7223 */ /* 0x180fe2000001087a */
[C---:B-----5:R-:W-:Y:S07]  /*7d80*/  HMMA.16816.F32 R44, R60.reuse, R64, R44 ;  /* 0x000000403c2c723c */ /* 0x060fee000000182c */
[----:B------:R-:W-:Y:S01]  /*7d90*/  MUFU.EX2 R98, R98 ;  /* 0x0000006200627308 */ /* 0x000fe20000000800 */
[-C--:B------:R-:W-:Y:S01]  /*7da0*/  FFMA.FTZ R97, R233, R53.reuse, -R122 ;  /* 0x00000035e9617223 */ /* 0x080fe2000001087a */
[-CC-:B------:R-:W-:Y:S08]  /*7db0*/  FFMA.FTZ R91, R237, R53.reuse, -R120.reuse ;  /* 0x00000035ed5b7223 */ /* 0x180ff00000010878 */
[----:B------:R-:W4:Y:S01]  /*7dc0*/  MUFU.EX2 R58, R58 ;  /* 0x0000003a003a7308 */ /* 0x000f220000000800 */
[----:B------:R-:W-:Y:S01]  /*7dd0*/  FFMA.FTZ R90, R235, R53, -R120 ;  /* 0x00000035eb5a7223 */ /* 0x000fe20000010878 */
[----:B------:R-:W-:Y:S01]  /*7de0*/  FADD.FTZ R127, R123, R127 ;  /* 0x0000007f7b7f7221 */ /* 0x000fe20000010000 */
[----:B------:R-:W-:Y:S01]  /*7df0*/  HMMA.16816.F32 R48, R60, R66, R48 ;  /* 0x000000423c30723c */ /* 0x000fe20000001830 */
[----:B------:R-:W5:Y:S06]  /*7e00*/  LDSM.16.MT88.4 R64, [R118+0x9400] ;  /* 0x009400007640783b */ /* 0x000f6c0000004200 */
[----:B------:R-:W4:Y:S01]  /*7e10*/  MUFU.EX2 R105, R105 ;  /* 0x0000006900697308 */ /* 0x000f220000000800 */
[----:B-1----:R-:W-:Y:S01]  /*7e20*/  F2FP.F16.F32.PACK_AB R60, R77, R78 ;  /* 0x0000004e4d3c723e */ /* 0x002fe200000000ff */
[----:B------:R-:W-:Y:S01]  /*7e30*/  FADD.FTZ R126, R126, R127 ;  /* 0x0000007f7e7e7221 */ /* 0x000fe20000010000 */
[----:B--2---:R-:W-:Y:S07]  /*7e40*/  F2FP.F16.F32.PACK_AB R61, R76, R79 ;  /* 0x0000004f4c3d723e */ /* 0x004fee00000000ff */
[----:B------:R-:W1:Y:S01]  /*7e50*/  MUFU.EX2 R97, R97 ;  /* 0x0000006100617308 */ /* 0x000e620000000800 */
[----:B------:R-:W-:Y:S01]  /*7e60*/  F2FP.F16.F32.PACK_AB R62, R81, R82 ;  /* 0x00000052513e723e */ /* 0x000fe200000000ff */
[----:B------:R-:W-:Y:S01]  /*7e70*/  FADD.FTZ R126, R119, R126 ;  /* 0x0000007e777e7221 */ /* 0x000fe20000010000 */
[----:B------:R-:W-:Y:S07]  /*7e80*/  F2FP.F16.F32.PACK_AB R63, R80, R83 ;  /* 0x00000053503f723e */ /* 0x000fee00000000ff */
[----:B------:R-:W-:Y:S01]  /*7e90*/  MUFU.EX2 R91, R91 ;  /* 0x0000005b005b7308 */ /* 0x000fe20000000800 */
[----:B------:R-:W-:Y:S01]  /*7ea0*/  FADD.FTZ R125, R125, R128 ;  /* 0x000000807d7d7221 */ /* 0x000fe20000010000 */
[----:B------:R-:W-:Y:S01]  /*7eb0*/  FADD.FTZ R79, R79, R126 ;  /* 0x0000007e4f4f7221 */ /* 0x000fe20000010000 */
[-C--:B------:R-:W-:Y:S07]  /*7ec0*/  FFMA.FTZ R119, R223, R53.reuse, -R122 ;  /* 0x00000035df777223 */ /* 0x080fee000001087a */
[----:B------:R-:W2:Y:S01]  /*7ed0*/  MUFU.EX2 R90, R90 ;  /* 0x0000005a005a7308 */ /* 0x000ea20000000800 */
[----:B------:R-:W-:Y:S01]  /*7ee0*/  FADD.FTZ R124, R124, R125 ;  /* 0x0000007d7c7c7221 */ /* 0x000fe20000010000 */
[-C--:B------:R-:W-:Y:S01]  /*7ef0*/  FFMA.FTZ R123, R219, R53.reuse, -R120 ;  /* 0x00000035db7b7223 */ /* 0x080fe20000010878 */
[-C--:B------:R-:W-:Y:S07]  /*7f00*/  FFMA.FTZ R126, R217, R53.reuse, -R122 ;  /* 0x00000035d97e7223 */ /* 0x080fee000001087a */
[----:B------:R-:W-:Y:S01]  /*7f10*/  MUFU.EX2 R132, R132 ;  /* 0x0000008400847308 */ /* 0x000fe20000000800 */
[----:B------:R-:W-:Y:S01]  /*7f20*/  FADD.FTZ R121, R121, R124 ;  /* 0x0000007c79797221 */ /* 0x000fe20000010000 */
[-C--:B------:R-:W-:Y:S01]  /*7f30*/  FFMA.FTZ R124, R225, R53.reuse, -R122 ;  /* 0x00000035e17c7223 */ /* 0x080fe2000001087a */
[-C--:B------:R-:W-:Y:S07]  /*7f40*/  FFMA.FTZ R128, R213, R53.reuse, -R120 ;  /* 0x00000035d5807223 */ /* 0x080fee0000010878 */
[----:B------:R-:W-:Y:S01]  /*7f50*/  MUFU.EX2 R119, R119 ;  /* 0x0000007700777308 */ /* 0x000fe20000000800 */
[----:B------:R-:W-:Y:S01]  /*7f60*/  FADD.FTZ R78, R78, R121 ;  /* 0x000000794e4e7221 */ /* 0x000fe20000010000 */
[-C--:B------:R-:W-:Y:S01]  /*7f70*/  FFMA.FTZ R121, R211, R53.reuse, -R122 ;  /* 0x00000035d3797223 */ /* 0x080fe2000001087a */
[-C--:B------:R-:W-:Y:S07]  /*7f80*/  FFMA.FTZ R125, R215, R53.reuse, -R120 ;  /* 0x00000035d77d7223 */ /* 0x080fee0000010878 */
[----:B------:R-:W2:Y:S01]  /*7f90*/  MUFU.EX2 R124, R124 ;  /* 0x0000007c007c7308 */ /* 0x000ea20000000800 */
[----:B------:R-:W-:Y:S01]  /*7fa0*/  FADD.FTZ R87, R77, R78 ;  /* 0x0000004e4d577221 */ /* 0x000fe20000010000 */
[-C--:B------:R-:W-:Y:S01]  /*7fb0*/  FFMA.FTZ R127, R196, R53.reuse, -R122 ;  /* 0x00000035c47f7223 */ /* 0x080fe2000001087a */
[-C--:B------:R-:W-:Y:S07]  /*7fc0*/  FFMA.FTZ R134, R199, R53.reuse, -R120 ;  /* 0x00000035c7867223 */ /* 0x080fee0000010878 */
[----:B------:R-:W2:Y:S01]  /*7fd0*/  MUFU.EX2 R123, R123 ;  /* 0x0000007b007b7308 */ /* 0x000ea20000000800 */
[----:B------:R-:W-:Y:S01]  /*7fe0*/  FADD.FTZ R82, R82, R87 ;  /* 0x0000005752527221 */ /* 0x000fe20000010000 */
[-CC-:B------:R-:W-:Y:S01]  /*7ff0*/  FFMA.FTZ R129, R198, R53.reuse, -R122.reuse ;  /* 0x00000035c6817223 */ /* 0x180fe2000001087a */
[-C--:B------:R-:W-:Y:S07]  /*8000*/  FFMA.FTZ R136, R200, R53.reuse, -R122 ;  /* 0x00000035c8887223 */ /* 0x080fee000001087a */
[----:B------:R-:W-:Y:S01]  /*8010*/  MUFU.EX2 R126, R126 ;  /* 0x0000007e007e7308 */ /* 0x000fe20000000800 */
[----:B------:R-:W-:Y:S01]  /*8020*/  FADD.FTZ R87, R81, R82 ;  /* 0x0000005251577221 */ /* 0x000fe20000010000 */
[-CC-:B------:R-:W-:Y:S01]  /*8030*/  FFMA.FTZ R133, R203, R53.reuse, -R120.reuse ;  /* 0x00000035cb857223 */ /* 0x180fe20000010878 */
[-C--:B------:R-:W-:Y:S07]  /*8040*/  FFMA.FTZ R138, R205, R53.reuse, -R120 ;  /* 0x00000035cd8a7223 */ /* 0x080fee0000010878 */
[----:B------:R-:W2:Y:S01]  /*8050*/  MUFU.EX2 R121, R121 ;  /* 0x0000007900797308 */ /* 0x000ea20000000800 */
[----:B------:R-:W-:Y:S01]  /*8060*/  FADD.FTZ R104, R86, R87 ;  /* 0x0000005756687221 */ /* 0x000fe20000010000 */
[-C--:B------:R-:W-:Y:S01]  /*8070*/  FFMA.FTZ R140, R190, R53.reuse, -R122 ;  /* 0x00000035be8c7223 */ /* 0x080fe2000001087a */
[C---:B-----5:R-:W-:Y:S07]  /*8080*/  HMMA.16816.F32 R4, R60.reuse, R64, R4 ;  /* 0x000000403c04723c */ /* 0x060fee0000001804 */
[----:B------:R-:W-:Y:S01]  /*8090*/  MUFU.EX2 R128, R128 ;  /* 0x0000008000807308 */ /* 0x000fe20000000800 */
[----:B------:R-:W-:Y:S01]  /*80a0*/  FADD.FTZ R104, R93, R104 ;  /* 0x000000685d687221 */ /* 0x000fe20000010000 */
[-CC-:B------:R-:W-:Y:S08]  /*80b0*/  FFMA.FTZ R135, R192, R53.reuse, -R122.reuse ;  /* 0x00000035c0877223 */ /* 0x180ff0000001087a */
[----:B------:R-:W5:Y:S01]  /*80c0*/  MUFU.EX2 R125, R125 ;  /* 0x0000007d007d7308 */ /* 0x000f620000000800 */
[-CC-:B------:R-:W-:Y:S01]  /*80d0*/  FFMA.FTZ R144, R202, R53.reuse, -R122.reuse ;  /* 0x00000035ca907223 */ /* 0x180fe2000001087a */
[-C--:B------:R-:W-:Y:S01]  /*80e0*/  FFMA.FTZ R139, R204, R53.reuse, -R122 ;  /* 0x00000035cc8b7223 */ /* 0x080fe2000001087a */
[C---:B------:R-:W-:Y:S01]  /*80f0*/  HMMA.16816.F32 R8, R60.reuse, R66, R8 ;  /* 0x000000423c08723c */ /* 0x040fe20000001808 */
[----:B------:R-:W3:Y:S06]  /*8100*/  LDSM.16.MT88.4 R64, [R117+0x400] ;  /* 0x000400007540783b */ /* 0x000eec0000004200 */
[----:B------:R-:W5:Y:S01]  /*8110*/  MUFU.EX2 R127, R127 ;  /* 0x0000007f007f7308 */ /* 0x000f620000000800 */
[-CC-:B------:R-:W-:Y:S01]  /*8120*/  FFMA.FTZ R137, R197, R53.reuse, -R120.reuse ;  /* 0x00000035c5897223 */ /* 0x180fe20000010878 */
[-CC-:B------:R-:W-:Y:S01]  /*8130*/  FFMA.FTZ R142, R195, R53.reuse, -R120.reuse ;  /* 0x00000035c38e7223 */ /* 0x180fe20000010878 */
[-CC-:B------:R-:W-:Y:S07]  /*8140*/  FFMA.FTZ R146, R193, R53.reuse, -R120.reuse ;  /* 0x00000035c1927223 */ /* 0x180fee0000010878 */
[----:B------:R-:W-:Y:S01]  /*8150*/  MUFU.EX2 R131, R131 ;  /* 0x0000008300837308 */ /* 0x000fe20000000800 */
[-C--:B------:R-:W-:Y:S01]  /*8160*/  FFMA.FTZ R141, R177, R53.reuse, -R120 ;  /* 0x00000035b18d7223 */ /* 0x080fe20000010878 */
[-CC-:B------:R-:W-:Y:S01]  /*8170*/  FFMA.FTZ R206, R206, R53.reuse, -R122.reuse ;  /* 0x00000035cece7223 */ /* 0x180fe2000001087a */
[-CC-:B------:R-:W-:Y:S07]  /*8180*/  FFMA.FTZ R207, R207, R53.reuse, -R122.reuse ;  /* 0x00000035cfcf7223 */ /* 0x180fee000001087a */
[----:B------:R-:W5:Y:S01]  /*8190*/  MUFU.EX2 R134, R134 ;  /* 0x0000008600867308 */ /* 0x000f620000000800 */
[-CC-:B------:R-:W-:Y:S01]  /*81a0*/  FFMA.FTZ R208, R208, R53.reuse, -R122.reuse ;  /* 0x00000035d0d07223 */ /* 0x180fe2000001087a */
[----:B------:R-:W-:Y:S08]  /*81b0*/  FFMA.FTZ R122, R209, R53, -R122 ;  /* 0x00000035d17a7223 */ /* 0x000ff0000001087a */
[----:B------:R-:W-:Y:S10]  /*81c0*/  MUFU.EX2 R129, R129 ;  /* 0x0000008100817308 */ /* 0x000ff40000000800 */
        /* <DEDUP_REMOVED lines=10> */
[----:B------:R-:W4:Y:S08]  /*8270*/  LDSM.16.MT88.4 R64, [R118+0xb400] ;  /* 0x00b400007640783b */ /* 0x000f300000004200 */
[----:B------:R-:W3:Y:S10]  /*8280*/  MUFU.EX2 R139, R139 ;  /* 0x0000008b008b7308 */ /* 0x000ef40000000800 */
[----:B------:R-:W-:Y:S10]  /*8290*/  MUFU.EX2 R146, R146 ;  /* 0x0000009200927308 */ /* 0x000ff40000000800 */
[----:B------:R-:W3:Y:S10]  /*82a0*/  MUFU.EX2 R141, R141 ;  /* 0x0000008d008d7308 */ /* 0x000ef40000000800 */
        /* <DEDUP_REMOVED lines=19> */
[----:B------:R-:W-:Y:S04]  /*83e0*/  FADD.FTZ R89, R89, R104 ;  /* 0x0000006859597221 */ /* 0x000fe80000010000 */
[----:B------:R-:W-:Y:S02]  /*83f0*/  FADD.FTZ R58, R58, R89 ;  /* 0x000000593a3a7221 */ /* 0x000fe40000010000 */
        /* <DEDUP_REMOVED lines=23> */
[----:B--2---:R-:W-:Y:S07]  /*8570*/  F2FP.F16.F32.PACK_AB R63, R90, R91 ;  /* 0x0000005b5a3f723e */ /* 0x004fee00000000ff */
[C---:B-1----:R-:W-:Y:S08]  /*8580*/  HMMA.16816.F32 R4, R60.reuse, R68, R4 ;  /* 0x000000443c04723c */ /* 0x042ff00000001804 */
[C---:B------:R-:W-:Y:S01]  /*8590*/  HMMA.16816.F32 R8, R60.reuse, R70, R8 ;  /* 0x000000463c08723c */ /* 0x040fe20000001808 */
[----:B------:R-:W1:Y:S07]  /*85a0*/  LDSM.16.MT88.4 R68, [R117+0x2c00] ;  /* 0x002c00007544783b */ /* 0x000e6e0000004200 */
[C---:B------:R-:W-:Y:S08]  /*85b0*/  HMMA.16816.F32 R12, R60.reuse, R72, R12 ;  /* 0x000000483c0c723c */ /* 0x040ff0000000180c */
[C---:B------:R-:W-:Y:S01]  /*85c0*/  HMMA.16816.F32 R16, R60.reuse, R74, R16 ;  /* 0x0000004a3c10723c */ /* 0x040fe20000001810 */
[----:B------:R-:W2:Y:S07]  /*85d0*/  LDSM.16.MT88.4 R72, [R118+0xdc00] ;  /* 0x00dc00007648783b */ /* 0x000eae0000004200 */
[C---:B----4-:R-:W-:Y:S08]  /*85e0*/  HMMA.16816.F32 R20, R60.reuse, R64, R20 ;  /* 0x000000403c14723c */ /* 0x050ff00000001814 */
        /* <DEDUP_REMOVED lines=9> */
[----:B------:R-:W-:Y:S02]  /*8680*/  FADD.FTZ R64, R76, R79 ;  /* 0x0000004f4c407221 */ /* 0x000fe40000010000 */
[----:B------:R-:W4:Y:S02]  /*8690*/  LDSM.16.MT88.4 R76, [R118+0xc000] ;  /* 0x00c00000764c783b */ /* 0x000f240000004200 */
[----:B------:R-:W-:Y:S01]  /*86a0*/  FADD.FTZ R83, R83, R64 ;  /* 0x0000004053537221 */ /* 0x000fe20000010000 */
[----:B------:R-:W-:Y:S03]  /*86b0*/  HMMA.16816.F32 R48, R60, R66, R48 ;  /* 0x000000423c30723c */ /* 0x000fe60000001830 */
[----:B------:R-:W-:Y:S01]  /*86c0*/  F2FP.F16.F32.PACK_AB R60, R119, R124 ;  /* 0x0000007c773c723e */ /* 0x000fe200000000ff */
[----:B------:R-:W-:Y:S01]  /*86d0*/  FADD.FTZ R94, R80, R83 ;  /* 0x00000053505e7221 */ /* 0x000fe20000010000 */
[----:B------:R-:W-:Y:S01]  /*86e0*/  F2FP.F16.F32.PACK_AB R61, R130, R123 ;  /* 0x0000007b823d723e */ /* 0x000fe200000000ff */
[----:B------:R-:W3:Y:S01]  /*86f0*/  LDSM.16.MT88.4 R64, [R117+0x3000] ;  /* 0x003000007540783b */ /* 0x000ee20000004200 */
[----:B------:R-:W-:Y:S01]  /*8700*/  F2FP.F16.F32.PACK_AB R62, R121, R126 ;  /* 0x0000007e793e723e */ /* 0x000fe200000000ff */
[----:B------:R-:W-:Y:S01]  /*8710*/  FADD.FTZ R85, R85, R94 ;  /* 0x0000005e55557221 */ /* 0x000fe20000010000 */
[----:B-----5:R-:W-:Y:S03]  /*8720*/  F2FP.F16.F32.PACK_AB R63, R125, R128 ;  /* 0x000000807d3f723e */ /* 0x020fe600000000ff */
[----:B------:R-:W-:Y:S02]  /*8730*/  FADD.FTZ R95, R84, R85 ;  /* 0x00000055545f7221 */ /* 0x000fe40000010000 */
[----:B------:R-:W-:Y:S02]  /*8740*/  LDSM.16.MT88.4 R80, [R118+0xe400] ;  /* 0x00e400007650783b */ /* 0x000fe40000004200 */
[C---:B-1----:R-:W-:Y:S03]  /*8750*/  HMMA.16816.F32 R4, R60.reuse, R68, R4 ;  /* 0x000000443c04723c */ /* 0x042fe60000001804 */
[----:B------:R-:W-:Y:S03]  /*8760*/  FADD.FTZ R106, R92, R95 ;  /* 0x0000005f5c6a7221 */ /* 0x000fe60000010000 */
[----:B------:R-:W-:Y:S01]  /*8770*/  LDSM.16.MT88.4 R84, [R118+0xe800] ;  /* 0x00e800007654783b */ /* 0x000fe20000004200 */
[----:B------:R-:W-:Y:S01]  /*8780*/  FADD.FTZ R59, R59, R106 ;  /* 0x0000006a3b3b7221 */ /* 0x000fe20000010000 */
[C---:B------:R-:W-:Y:S03]  /*8790*/  HMMA.16816.F32 R8, R60.reuse, R70, R8 ;  /* 0x000000463c08723c */ /* 0x040fe60000001808 */
[----:B------:R-:W-:Y:S03]  /*87a0*/  FADD.FTZ R98, R98, R59 ;  /* 0x0000003b62627221 */ /* 0x000fe60000010000 */
[----:B------:R-:W1:Y:S01]  /*87b0*/  LDSM.16.MT88.4 R68, [R118+0xe000] ;  /* 0x00e000007644783b */ /* 0x000e620000004200 */
[----:B------:R-:W-:Y:S01]  /*87c0*/  FADD.FTZ R58, R105, R98 ;  /* 0x00000062693a7221 */ /* 0x000fe20000010000 */
[C---:B--2---:R-:W-:Y:S03]  /*87d0*/  HMMA.16816.F32 R12, R60.reuse, R72, R12 ;  /* 0x000000483c0c723c */ /* 0x044fe6000000180c */
[----:B------:R-:W-:Y:S03]  /*87e0*/  FADD.FTZ R91, R91, R58 ;  /* 0x0000003a5b5b7221 */ /* 0x000fe60000010000 */
[----:B------:R-:W-:Y:S01]  /*87f0*/  LDSM.16.MT88.4 R92, [R118+0xcc00] ;  /* 0x00cc0000765c783b */ /* 0x000fe20000004200 */
[----:B------:R-:W-:Y:S01]  /*8800*/  FADD.FTZ R90, R90, R91 ;  /* 0x0000005b5a5a7221 */ /* 0x000fe20000010000 */
[C---:B------:R-:W-:Y:S06]  /*8810*/  HMMA.16816.F32 R16, R60.reuse, R74, R16 ;  /* 0x0000004a3c10723c */ /* 0x040fec0000001810 */
[----:B------:R-:W2:Y:S02]  /*8820*/  LDSM.16.MT88.4 R72, [R117+0x5000] ;  /* 0x005000007548783b */ /* 0x000ea40000004200 */
[C---:B----4-:R-:W-:Y:S08]  /*8830*/  HMMA.16816.F32 R20, R60.reuse, R76, R20 ;  /* 0x0000004c3c14723c */ /* 0x050ff00000001814 */
[C---:B------:R-:W-:Y:S01]  /*8840*/  HMMA.16816.F32 R24, R60.reuse, R78, R24 ;  /* 0x0000004e3c18723c */ /* 0x040fe20000001818 */
[----:B------:R-:W-:Y:S07]  /*8850*/  LDSM.16.MT88.4 R76, [R117+0x3400] ;  /* 0x00340000754c783b */ /* 0x000fee0000004200 */
[C---:B---3--:R-:W-:Y:S08]  /*8860*/  HMMA.16816.F32 R28, R60.reuse, R64, R28 ;  /* 0x000000403c1c723c */ /* 0x048ff0000000181c */
[C---:B------:R-:W-:Y:S01]  /*8870*/  HMMA.16816.F32 R32, R60.reuse, R66, R32 ;  /* 0x000000423c20723c */ /* 0x040fe20000001820 */
[----:B------:R-:W3:Y:S07]  /*8880*/  LDSM.16.MT88.4 R64, [R118+0xa400] ;  /* 0x00a400007640783b */ /* 0x000eee0000004200 */
        /* <DEDUP_REMOVED lines=36> */
[----:B------:R-:W1:Y:S01]  /*8ad0*/  MUFU.EX2 R55, R122 ;  /* 0x0000007a00377308 */ /* 0x000e620000000800 */
[----:B------:R-:W-:Y:S01]  /*8ae0*/  FFMA.FTZ R120, R54, R53, -R120 ;  /* 0x0000003536787223 */ /* 0x000fe20000010878 */
[C---:B------:R-:W-:Y:S08]  /*8af0*/  HMMA.16816.F32 R8, R60.reuse, R70, R8 ;  /* 0x000000463c08723c */ /* 0x040ff00000001808 */
[----:B------:R-:W-:Y:S10]  /*8b00*/  MUFU.EX2 R56, R69 ;  /* 0x0000004500387308 */ /* 0x000ff40000000800 */
[----:B------:R-:W4:Y:S01]  /*8b10*/  MUFU.EX2 R57, R57 ;  /* 0x0000003900397308 */ /* 0x000f220000000800 */
[C---:B--2---:R-:W-:Y:S09]  /*8b20*/  HMMA.16816.F32 R12, R60.reuse, R72, R12 ;  /* 0x000000483c0c723c */ /* 0x044ff2000000180c */
[----:B------:R2:W-:Y:S01]  /*8b30*/  MUFU.EX2 R54, R68 ;  /* 0x0000004400367308 */ /* 0x0005e20000000800 */
[----:B-1----:R-:W-:Y:S09]  /*8b40*/  F2FP.F16.F32.PACK_AB R70, R55, R208 ;  /* 0x000000d03746723e */ /* 0x002ff200000000ff */
[----:B------:R-:W1:Y:S01]  /*8b50*/  MUFU.EX2 R189, R120 ;  /* 0x0000007800bd7308 */ /* 0x000e620000000800 */
[C---:B------:R-:W-:Y:S03]  /*8b60*/  HMMA.16816.F32 R16, R60.reuse, R74, R16 ;  /* 0x0000004a3c10723c */ /* 0x040fe60000001810 */
[----:B----4-:R-:W-:Y:S05]  /*8b70*/  F2FP.F16.F32.PACK_AB R69, R57, R56 ;  /* 0x000000383945723e */ /* 0x010fea00000000ff */
[C---:B------:R-:W-:Y:S03]  /*8b80*/  HMMA.16816.F32 R20, R60.reuse, R76, R20 ;  /* 0x0000004c3c14723c */ /* 0x040fe60000001814 */
[----:B--2---:R-:W-:Y:S02]  /*8b90*/  F2FP.F16.F32.PACK_AB R68, R207, R206 ;  /* 0x000000cecf44723e */ /* 0x004fe400000000ff */
[----:B-1----:R-:W-:Y:S03]  /*8ba0*/  F2FP.F16.F32.PACK_AB R71, R189, R54 ;  /* 0x00000036bd47723e */ /* 0x002fe600000000ff */
[C---:B------:R-:W-:Y:S01]  /*8bb0*/  HMMA.16816.F32 R24, R60.reuse, R78, R24 ;  /* 0x0000004e3c18723c */ /* 0x040fe20000001818 */
[----:B------:R-:W-:Y:S07]  /*8bc0*/  LDSM.16.MT88.4 R76, [R118+0xec00] ;  /* 0x00ec0000764c783b */ /* 0x000fee0000004200 */
[C---:B-----5:R-:W-:Y:S08]  /*8bd0*/  HMMA.16816.F32 R28, R60.reuse, R80, R28 ;  /* 0x000000503c1c723c */ /* 0x060ff0000000181c */
[C---:B------:R-:W-:Y:S08]  /*8be0*/  HMMA.16816.F32 R32, R60.reuse, R82, R32 ;  /* 0x000000523c20723c */ /* 0x040ff00000001820 */
[C---:B------:R-:W-:Y:S08]  /*8bf0*/  HMMA.16816.F32 R36, R60.reuse, R84, R36 ;  /* 0x000000543c24723c */ /* 0x040ff00000001824 */
[C---:B------:R-:W-:Y:S01]  /*8c00*/  HMMA.16816.F32 R40, R60.reuse, R86, R40 ;  /* 0x000000563c28723c */ /* 0x040fe20000001828 */
[----:B------:R-:W1:Y:S07]  /*8c10*/  LDSM.16.MT88.4 R84, [R117+0x3c00] ;  /* 0x003c00007554783b */ /* 0x000e6e0000004200 */
[C---:B---3--:R-:W-:Y:S08]  /*8c20*/  HMMA.16816.F32 R44, R60.reuse, R64, R44 ;  /* 0x000000403c2c723c */ /* 0x048ff0000000182c */
[----:B------:R-:W-:Y:S08]  /*8c30*/  HMMA.16816.F32 R48, R60, R66, R48 ;  /* 0x000000423c30723c */ /* 0x000ff00000001830 */
[C---:B------:R-:W-:Y:S05]  /*8c40*/  HMMA.16816.F32 R112, R68.reuse, R108, R4 ;  /* 0x0000006c4470723c */ /* 0x040fea0000001804 */
[----:B------:R-:W-:Y:S03]  /*8c50*/  FADD.FTZ R5, R97, R96 ;  /* 0x0000006061057221 */ /* 0x000fe60000010000 */
        /* <DEDUP_REMOVED lines=49> */
.L_x_3736:
        /* <DEDUP_REMOVED lines=10> */
.L_x_3751:
        /* <DEDUP_REMOVED lines=99> */
[----:B------:R-:W1:Y:S01]  /*9640*/  @P2 MUFU.LG2 R60, R5 ;  /* 0x00000005003c2308 */ /* 0x000e620000000c00 */
[----:B------:R-:W-:Y:S01]  /*9650*/  SHF.R.U32.HI R57, RZ, 0x1, R116 ;  /* 0x00000001ff397819 */ /* 0x000fe20000011674 */
[----:B------:R-:W-:Y:S01]  /*9660*/  BSSY.RECONVERGENT B0, `(.L_x_3745) ;  /* 0x0000033000007945 */ /* 0x000fe20003800200 */
[----:B------:R-:W-:-:S02]  /*9670*/  LOP3.LUT R12, R8, 0xd8, RZ, 0xc0, !PT ;  /* 0x000000d8080c7812 */ /* 0x000fc400078ec0ff */
[----:B------:R-:W-:Y:S02]  /*9680*/  SHF.R.U32.HI R61, RZ, 0x3, R116 ;  /* 0x00000003ff3d7819 */ /* 0x000fe40000011674 */
[----:B--2---:R-:W-:Y:S01]  /*9690*/  LOP3.LUT R7, R12, 0x18, R57, 0x78, !PT ;  /* 0x000000180c077812 */ /* 0x004fe200078e7839 */
[----:B------:R-:W-:Y:S01]  /*96a0*/  BAR.SYNC.DEFER_BLOCKING 0x0 ;  /* 0x0000000000007b1d */ /* 0x000fe20000010000 */
[----:B------:R-:W-:Y:S02]  /*96b0*/  LOP3.LUT P3, RZ, R116, 0x3, RZ, 0xc0, !PT ;  /* 0x0000000374ff7812 */ /* 0x000fe4000786c0ff */
[----:B------:R-:W-:Y:S02]  /*96c0*/  LOP3.LUT R7, R7, 0xf24, R8, 0xf8, !PT ;  /* 0x00000f2407077812 */ /* 0x000fe400078ef808 */
[----:B------:R-:W-:Y:S02]  /*96d0*/  SHF.R.U32.HI R116, RZ, 0x2, R116 ;  /* 0x00000002ff747819 */ /* 0x000fe40000011674 */
[----:B------:R-:W-:-:S02]  /*96e0*/  LEA R158, R7, R158, 0x2 ;  /* 0x0000009e079e7211 */ /* 0x000fc400078e10ff */
[----:B------:R-:W-:Y:S01]  /*96f0*/  LOP3.LUT R57, R57, 0x30, RZ, 0xc0, !PT ;  /* 0x0000003039397812 */ /* 0x000fe200078ec0ff */
[----:B-1----:R-:W-:-:S03]  /*9700*/  @P2 FMUL.FTZ R60, R60, 0.69314718246459960938 ;  /* 0x3f3172183c3c2820 */ /* 0x002fc60000410000 */
[----:B------:R-:W-:Y:S02]  /*9710*/  LOP3.LUT R116, R57, 0x7, R116, 0xf8, !PT ;  /* 0x0000000739747812 */ /* 0x000fe400078ef874 */
[----:B------:R-:W-:Y:S01]  /*9720*/  LOP3.LUT R2, R8, 0x1c, RZ, 0xc0, !PT ;  /* 0x0000001c08027812 */ /* 0x000fe200078ec0ff */
        /* <DEDUP_REMOVED lines=15> */
[----:B---3--:R-:W-:Y:S01]  /*9820*/  IMAD R171, R54, R10, R171 ;  /* 0x0000000a36ab7224 */ /* 0x008fe200078e02ab */
[----:B------:R-:W-:Y:S01]  /*9830*/  MOV R54, 0xff800000 ;  /* 0xff80000000367802 */ /* 0x000fe20000000f00 */
[----:B------:R3:W4:Y:S01]  /*9840*/  LDS.128 R8, [R158+0x5000] ;  /* 0x005000009e087984 */ /* 0x0007220000000c00 */
[----:B-----5:R-:W-:Y:S01]  /*9850*/  @P2 FFMA.FTZ R54, R53, R52, R60 ;  /* 0x0000003435362223 */ /* 0x020fe2000001003c */
[----:B------:R-:W-:-:S04]  /*9860*/  IMAD R55, R55, R171, R170 ;  /* 0x000000ab37377224 */ /* 0x000fc800078e02aa */
[----:B------:R-:W-:-:S05]  /*9870*/  IMAD R61, R55, R56, RZ ;  /* 0x00000038373d7224 */ /* 0x000fca00078e02ff */
        /* <DEDUP_REMOVED lines=17> */
.L_x_3746:
[----:B------:R-:W-:Y:S05]  /*9990*/  BSYNC.RECONVERGENT B0 ;  /* 0x0000000000007941 */ /* 0x000fea0003800200 */
.L_x_3745:
        /* <DEDUP_REMOVED lines=13> */
[----:B-1-3--:R-:W-:Y:S05]  /*9a70*/  RET.REL.NODEC R166 `(_ZN5flash24flash_fwd_splitkv_kernelI23Flash_fwd_kernel_traitsILi96ELi64ELi128ELi4ELb0ELb0EN7cutlass6half_tE19Flash_kernel_traitsILi96ELi64ELi128ELi4ES3_EELb0ELb0ELb0ELb1ELb1ELb1ELb1ELb0EEEvNS_16Flash_fwd_paramsE) ;  /* 0xffffff64a6607950 */ /* 0x00afea0003c3ffff */
.L_x_3744:
[----:B------:R-:W-:Y:S01]  /*9a80*/  MOV R7, 0x2 ;  /* 0x0000000200077802 */ /* 0x000fe20000000f00 */
[----:B------:R-:W-:Y:S01]  /*9a90*/  IMAD.MOV.U32 R4, RZ, RZ, 0x1f ;  /* 0x0000001fff047424 */ /* 0x000fe200078e00ff */
[----:B------:R-:W-:-:S07]  /*9aa0*/  MOV R6, 0xffffffff ;  /* 0xffffffff00067802 */ /* 0x000fce0000000f00 */
[----:B-1---5:R-:W-:Y:S05]  /*9ab0*/  WARPSYNC.COLLECTIVE R6, `(.L_x_3747) ;  /* 0x0000000006087348 */ /* 0x022fea0003c00000 */
[----:B------:R2:W3:Y:S02]  /*9ac0*/  SHFL.BFLY P0, R10, R188, R7, R4 ;  /* 0x0c000007bc0a7389 */ /* 0x0004e40000000004 */
[----:B-123-5:R-:W-:Y:S05]  /*9ad0*/  ENDCOLLECTIVE ;  /* 0x000000000000791b */ /* 0x02efea0003800000 */
.L_x_3747:
[----:B------:R-:W-:Y:S02]  /*9ae0*/  IMAD.MOV.U32 R5, RZ, RZ, R10 ;  /* 0x000000ffff057224 */ /* 0x000fe400078e000a */
[----:B------:R-:W-:Y:S02]  /*9af0*/  IMAD.MOV.U32 R7, RZ, RZ, 0x1 ;  /* 0x00000001ff077424 */ /* 0x000fe400078e00ff */
[----:B------:R-:W-:-:S05]  /*9b00*/  FADD.FTZ R8, R5, R188 ;  /* 0x000000bc05087221 */ /* 0x000fca0000010000 */
[----:B------:R-:W-:-:S07]  /*9b10*/  MOV R188, R8 ;  /* 0x0000000800bc7202 */ /* 0x000fce0000000f00 */
[----:B------:R-:W-:Y:S05]  /*9b20*/  WARPSYNC.COLLECTIVE R6, `(.L_x_3748) ;  /* 0x0000000006087348 */ /* 0x000fea0003c00000 */
[----:B------:R1:W2:Y:S02]  /*9b30*/  SHFL.BFLY P0, R10, R188, R7, R4 ;  /* 0x0c000007bc0a7389 */ /* 0x0002a40000000004 */
[----:B-12---:R-:W-:Y:S05]  /*9b40*/  ENDCOLLECTIVE ;  /* 0x000000000000791b */ /* 0x006fea0003800000 */
.L_x_3748:
[----:B------:R-:W-:Y:S01]  /*9b50*/  MOV R188, R189 ;  /* 0x000000bd00bc7202 */ /* 0x000fe20000000f00 */
[----:B------:R-:W-:Y:S01]  /*9b60*/  IMAD.MOV.U32 R7, RZ, RZ, 0x2 ;  /* 0x00000002ff077424 */ /* 0x000fe200078e00ff */
[----:B------:R-:W-:-:S07]  /*9b70*/  MOV R5, R10 ;  /* 0x0000000a00057202 */ /* 0x000fce0000000f00 */
[----:B------:R-:W-:Y:S05]  /*9b80*/  WARPSYNC.COLLECTIVE R6, `(.L_x_3749) ;  /* 0x0000000006087348 */ /* 0x000fea0003c00000 */
[----:B------:R1:W2:Y:S02]  /*9b90*/  SHFL.BFLY P0, R10, R188, R7, R4 ;  /* 0x0c000007bc0a7389 */ /* 0x0002a40000000004 */
[----:B-12---:R-:W-:Y:S05]  /*9ba0*/  ENDCOLLECTIVE ;  /* 0x000000000000791b */ /* 0x006fea0003800000 */
.L_x_3749:
[----:B------:R-:W-:Y:S01]  /*9bb0*/  FADD.FTZ R5, R8, R5 ;  /* 0x0000000508057221 */ /* 0x000fe20000010000 */
[----:B------:R-:W-:Y:S01]  /*9bc0*/  FADD.FTZ R9, R10, R189 ;  /* 0x000000bd0a097221 */ /* 0x000fe20000010000 */
[----:B------:R-:W-:-:S04]  /*9bd0*/  MOV R7, 0x1 ;  /* 0x0000000100077802 */ /* 0x000fc80000000f00 */
[----:B------:R-:W-:-:S07]  /*9be0*/  MOV R188, R9 ;  /* 0x0000000900bc7202 */ /* 0x000fce0000000f00 */
[----:B------:R-:W-:Y:S05]  /*9bf0*/  WARPSYNC.COLLECTIVE R6, `(.L_x_3750) ;  /* 0x0000000006087348 */ /* 0x000fea0003c00000 */
[----:B------:R1:W2:Y:S02]  /*9c00*/  SHFL.BFLY P0, R10, R188, R7, R4 ;  /* 0x0c000007bc0a7389 */ /* 0x0002a40000000004 */
[----:B-12---:R-:W-:Y:S05]  /*9c10*/  ENDCOLLECTIVE ;  /* 0x000000000000791b */ /* 0x006fea0003800000 */
.L_x_3750:
[----:B------:R-:W-:Y:S05]  /*9c20*/  BRA `(.L_x_3751) ;  /* 0xfffffff000f87947 */ /* 0x000fea000383ffff */
.L_x_3752:
        /* <DEDUP_REMOVED lines=13> */
.L_x_11653:


//--------------------- .text._ZN5flash24flash_fwd_splitkv_kernelI23Flash_fwd_kernel_traitsILi96ELi64ELi128ELi4ELb0ELb0EN7cutlass6half_tE19Flash_kernel_traitsILi96ELi64ELi128ELi4ES3_EELb0ELb0ELb1ELb0ELb0ELb0ELb1ELb0EEEvNS_16Flash_fwd_paramsE --------------------------
	.section	.text._ZN5flash24flash_fwd_splitkv_kernelI23Flash_fwd_kernel_traitsILi96ELi64ELi128ELi4ELb0ELb0EN7cutlass6half_tE19Flash_kernel_traitsILi96ELi64ELi128ELi4ES3_EELb0ELb0ELb1ELb0ELb0ELb0ELb1ELb0EEEvNS_16Flash_fwd_paramsE,"ax",@progbits
	.align	128
        .global         _ZN5flash24flash_fwd_splitkv_kernelI23Flash_fwd_kernel_traitsILi96ELi64ELi128ELi4ELb0ELb0EN7cutlass6half_tE19Flash_kernel_traitsILi96ELi64ELi128ELi4ES3_EELb0ELb0ELb1ELb0ELb0ELb0ELb1ELb0EEEvNS_16Flash_fwd_paramsE
        .type           _ZN5flash24flash_fwd_splitkv_kernelI23Flash_fwd_kernel_traitsILi96ELi64ELi128ELi4ELb0ELb0EN7cutlass6half_tE19Flash_kernel_traitsILi96ELi64ELi128ELi4ES3_EELb0ELb0ELb1ELb0ELb0ELb0ELb1ELb0EEEvNS_16Flash_fwd_paramsE,@function
        .size           _ZN5flash24flash_fwd_splitkv_kernelI23Flash_fwd_kernel_traitsILi96ELi64ELi128ELi4ELb0ELb0EN7cutlass6half_tE19Flash_kernel_traitsILi96ELi64ELi128ELi4ES3_EELb0ELb0ELb1ELb0ELb0ELb0ELb1ELb0EEEvNS_16Flash_fwd_paramsE,(.L_x_11654 - _ZN5flash24flash_fwd_splitkv_kernelI23Flash_fwd_kernel_traitsILi96ELi64ELi128ELi4ELb0ELb0EN7cutlass6half_tE19Flash_kernel_traitsILi96ELi64ELi128ELi4ES3_EELb0ELb0ELb1ELb0ELb0ELb0ELb1ELb0EEEvNS_16Flash_fwd_paramsE)
        .other          _ZN5flash24flash_fwd_splitkv_kernelI23Flash_fwd_kernel_traitsILi96ELi64ELi128ELi4ELb0ELb0EN7cutlass6half_tE19Flash_kernel_traitsILi96ELi64ELi128ELi4ES3_EELb0ELb0ELb1ELb0ELb0ELb0ELb1ELb0EEEvNS_16Flash_fwd_paramsE,@"STO_CUDA_ENTRY STV_DEFAULT"
_ZN5flash24flash_fwd_splitkv_kernelI23Flash_fwd_kernel_traitsILi96ELi64ELi128ELi4ELb0ELb0EN7cutlass6half_tE19Flash_kernel_traitsILi96ELi64ELi128ELi4ES3_EELb0ELb0ELb1ELb0ELb0ELb0ELb1ELb0EEEvNS_16Flash_fwd_paramsE:
.text._ZN5flash24flash_fwd_splitkv_kernelI23Flash_fwd_kernel_traitsILi96ELi64ELi128ELi4ELb0ELb0EN7cutlass6half_tE19Flash_kernel_traitsILi96ELi64ELi128ELi4ES3_EELb0ELb0ELb1ELb0ELb0ELb0ELb1ELb0EEEvNS_16Flash_fwd_paramsE:
        /* <DEDUP_REMOVED lines=29> */
[----:B------:R-:W-:Y:S05]  /*01d0*/  CALL.REL.NOINC `($_ZN5flash24flash_fwd_splitkv_kernelI23Flash_fwd_kernel_traitsILi96ELi64ELi128ELi4ELb0ELb0EN7cutlass6half_tE19Flash_kernel_traitsILi96ELi64ELi128ELi4ES3_EELb0ELb0ELb1ELb0ELb0ELb0ELb1ELb0EEEvNS_16Flash_fwd_paramsE$_ZN5flash30compute_attn_1rowblock_splitkvI23Flash_fwd_kernel_traitsILi96ELi64ELi128ELi4ELb0ELb0EN7cutlass6half_tE19Flash_kernel_traitsILi96ELi64ELi128ELi4ES3_EELb0ELb0ELb1ELb0ELb0ELb0ELb1ELb0ENS_16Flash_fwd_paramsEEEvRKT8_iiiii) ;  /* 0x0000000000087944 */ /* 0x000fea0003c00000 */
[----:B------:R-:W-:Y:S05]  /*01e0*/  BSYNC.RECONVERGENT B2 ;  /* 0x0000000000027941 */ /* 0x000fea0003800200 */
.L_x_3753:
[----:B------:R-:W-:Y:S05]  /*01f0*/  EXIT ;  /* 0x000000000000794d */ /* 0x000fea0003800000 */
        .type           $_ZN5flash24flash_fwd_splitkv_kernelI23Flash_fwd_kernel_traitsILi96ELi64ELi128ELi4ELb0ELb0EN7cutlass6half_tE19Flash_kernel_traitsILi96ELi64ELi128ELi4ES3_EELb0ELb0ELb1ELb0ELb0ELb0ELb1ELb0EEEvNS_16Flash_fwd_paramsE$_ZN5flash30compute_attn_1rowblock_splitkvI23Flash_fwd_kernel_traitsILi96ELi64ELi128ELi4ELb0ELb0EN7cutlass6half_tE19Flash_kernel_traitsILi96ELi64ELi128ELi4ES3_EELb0ELb0ELb1ELb0ELb0ELb0ELb1ELb0ENS_16Flash_fwd_paramsEEEvRKT8_iiiii,@function
        .size           $_ZN5flash24flash_fwd_splitkv_kernelI23Flash_fwd_kernel_traitsILi96ELi64ELi128ELi4ELb0ELb0EN7cutlass6half_tE19Flash_kernel_traitsILi96ELi64ELi128ELi4ES3_EELb0ELb0ELb1ELb0ELb0ELb0ELb1ELb0EEEvNS_16Flash_fwd_paramsE$_ZN5flash30compute_attn_1rowblock_splitkvI23Flash_fwd_kernel_traitsILi96ELi64ELi128ELi4ELb0ELb0EN7cutlass6half_tE19Flash_kernel_traitsILi96ELi64ELi128ELi4ES3_EELb0ELb0ELb1ELb0ELb0ELb0ELb1ELb0ENS_16Flash_fwd_paramsEEEvRKT8_iiiii,(.L_x_11654 - $_ZN5flash24flash_fwd_splitkv_kernelI23Flash_fwd_kernel_traitsILi96ELi64ELi128ELi4ELb0ELb0EN7cutlass6half_tE19Flash_kernel_traitsILi96ELi64ELi128ELi4ES3_EELb0ELb0ELb1ELb0ELb0ELb0ELb1ELb0EEEvNS_16Flash_fwd_paramsE$_ZN5flash30compute_attn_1rowblock_splitkvI23Flash_fwd_kernel_traitsILi96ELi64ELi128ELi4ELb0ELb0EN7cutlass6half_tE19Flash_kernel_traitsILi96ELi64ELi128ELi4ES3_EELb0ELb0ELb1ELb0ELb0ELb0ELb1ELb0ENS_16Flash_fwd_paramsEEEvRKT8_iiiii)
$_ZN5flash24flash_fwd_splitkv_kernelI23Flash_fwd_kernel_traitsILi96ELi64ELi128ELi4ELb0ELb0EN7cutlass6half_tE19Flash_kernel_traitsILi96ELi64ELi128ELi4ES3_EELb0ELb0ELb1ELb0ELb0ELb0ELb1ELb0EEEvNS_16Flash_fwd_paramsE$_ZN5flash30compute_attn_1rowblock_splitkvI23Flash_fwd_kernel_traitsILi96ELi64ELi128ELi4ELb0ELb0EN7cutlass6half_tE19Flash_kernel_traitsILi96ELi64ELi128ELi4ES3_EELb0ELb0ELb1ELb0ELb0ELb0ELb1ELb0ENS_16Flash_fwd_paramsEEEvRKT8_iiiii:
        /* <DEDUP_REMOVED lines=39> */
.L_x_3755:
[----:B------:R-:W-:Y:S05]  /*0470*/  BSYNC.RECONVERGENT B0 ;  /* 0x0000000000007941 */ /* 0x000fea0003800200 */
.L_x_3754:
[----:B------:R-:W-:Y:S04]  /*0480*/  BSSY.RECONVERGENT B0, `(.L_x_3756) ;  /* 0x0000007000007945 */ /* 0x000fe80003800200 */
[----:B------:R-:W-:Y:S05]  /*0490*/  @!P3 BRA `(.L_x_3757) ;  /* 0x000000000014b947 */ /* 0x000fea0003800000 */
[----:B------:R-:W2:Y:S02]  /*04a0*/  LD.E.U8 R6, desc[UR4][R2.64+0x1b2] ;  /* 0x0001b20402067980 */ /* 0x000ea4000c101100 */
[----:B--2---:R-:W-:-:S13]  /*04b0*/  ISETP.NE.AND P1, PT, R6, RZ, PT ;  /* 0x000000ff0600720c */ /* 0x004fda0003f25270 */
[----:B------:R-:W2:Y:S02]  /*04c0*/  @P1 LD.E R6, desc[UR4][R20.64+0x4] ;  /* 0x0000040414061980 */ /* 0x000ea4000c101900 */
[----:B--2--5:R-:W-:-:S06]  /*04d0*/  @P1 IADD3 R123, PT, PT, R6, -R17, RZ ;  /* 0x80000011067b1210 */ /* 0x024fcc0007ffe0ff */
[----:B------:R2:W5:Y:S02]  /*04e0*/  @!P1 LD.E R123, desc[UR4][R20.64] ;  /* 0x00000004147b9980 */ /* 0x000564000c101900 */
.L_x_3757:
[----:B------:R-:W-:Y:S05]  /*04f0*/  BSYNC.RECONVERGENT B0 ;  /* 0x0000000000007941 */ /* 0x000fea0003800200 */
.L_x_3756:
        /* <DEDUP_REMOVED lines=8> */
.L_x_3759:
[----:B------:R-:W4:Y:S01]  /*0580*/  LD.E.64 R6, desc[UR4][R2.64+0x108] ;  /* 0x0001080402067980 */ /* 0x000f22000c101b00 */
[----:B------:R-:W-:Y:S01]  /*0590*/  BSSY.RECONVERGENT B0, `(.L_x_3761) ;  /* 0x0000006000007945 */ /* 0x000fe20003800200 */
[----:B------:R-:W-:Y:S01]  /*05a0*/  IMAD.MOV.U32 R5, RZ, RZ, RZ ;  /* 0x000000ffff057224 */ /* 0x000fe200078e00ff */
[----:B----4-:R-:W-:-:S04]  /*05b0*/  ISETP.NE.U32.AND P0, PT, R6, RZ, PT ;  /* 0x000000ff0600720c */ /* 0x010fc80003f05070 */
[----:B------:R-:W-:-:S13]  /*05c0*/  ISETP.NE.AND.EX P0, PT, R7, RZ, PT, P0 ;  /* 0x000000ff0700720c */ /* 0x000fda0003f05300 */
[----:B------:R-:W-:Y:S05]  /*05d0*/  @!P0 BRA `(.L_x_3762) ;  /* 0x0000000000048947 */ /* 0x000fea0003800000 */
[----:B------:R4:W5:Y:S02]  /*05e0*/  LD.E R5, desc[UR4][R2.64+0xbc] ;  /* 0x0000bc0402057980 */ /* 0x000964000c101900 */
.L_x_3762:
[----:B------:R-:W-:Y:S05]  /*05f0*/  BSYNC.RECONVERGENT B0 ;  /* 0x0000000000007941 */ /* 0x000fea0003800200 */
.L_x_3761:
[----:B-----5:R-:W-:Y:S02]  /*0600*/  IADD3 R123, PT, PT, R5, R123, -R12 ;  /* 0x0000007b057b7210 */ /* 0x020fe40007ffe80c */
.L_x_3760:
[----:B------:R-:W-:Y:S05]  /*0610*/  BSYNC.RECONVERGENT B1 ;  /* 0x0000000000017941 */ /* 0x000fea0003800200 */
.L_x_3758:
[----:B------:R-:W-:Y:S01]  /*0620*/  IMAD.SHL.U32 R190, R9, 0x40, RZ ;  /* 0x0000004009be7824 */ /* 0x000fe200078e00ff */
[----:B------:R-:W-:-:S04]  /*0630*/  MOV R185, 0x0 ;  /* 0x0000000000b97802 */ /* 0x000fc80000000f00 */
[----:B------:R-:W-:-:S13]  /*0640*/  ISETP.GT.AND P0, PT, R125, R190, PT ;  /* 0x000000be7d00720c */ /* 0x000fda0003f04270 */
[----:B-1234-:R-:W-:Y:S05]  /*0650*/  @!P0 RET.REL.NODEC R184 `(_ZN5flash24flash_fwd_splitkv_kernelI23Flash_fwd_kernel_traitsILi96ELi64ELi128ELi4ELb0ELb0EN7cutlass6half_tE19Flash_kernel_traitsILi96ELi64ELi128ELi4ES3_EELb0ELb0ELb1ELb0ELb0ELb0ELb1ELb0EEEvNS_16Flash_fwd_paramsE) ;  /* 0xfffffff8b8688950 */ /* 0x01efea0003c3ffff */
[----:B------:R-:W2:Y:S01]  /*0660*/  LD.E R6, desc[UR4][R2.64+0xb8] ;  /* 0x0000b80402067980 */ /* 0x000ea2000c101900 */
[-C--:B------:R-:W-:Y:S02]  /*0670*/  IABS R8, R10.reuse ;  /* 0x0000000a00087213 */ /* 0x080fe40000000000 */
[----:B------:R-:W-:Y:S02]  /*0680*/  IABS R5, R10 ;  /* 0x0000000a00057213 */ /* 0x000fe40000000000 */
[----:B------:R-:W1:Y:S03]  /*0690*/  I2F.RP R13, R8 ;  /* 0x00000008000d7306 */ /* 0x000e660000209400 */
[----:B------:R-:W-:-:S05]  /*06a0*/  IMAD.MOV R5, RZ, RZ, -R5 ;  /* 0x000000ffff057224 */ /* 0x000fca00078e0a05 */
        /* <DEDUP_REMOVED lines=36> */
[----:B------:R-:W-:Y:S01]  /*08f0*/  IMAD.IADD R125, R125, 0x1, -R190 ;  /* 0x000000017d7d7824 */ /* 0x000fe200078e0abe */
[----:B------:R-:W-:Y:S02]  /*0900*/  BSSY.RECONVERGENT B0, `(.L_x_3764) ;  /* 0x000001f000007945 */ /* 0x000fe40003800200 */
[----:B------:R-:W5:Y:S04]  /*0910*/  LD.E.64 R8, desc[UR4][R2.64+0xa8] ;  /* 0x0000a80402087980 */ /* 0x000f68000c101b00 */
[----:B------:R-:W5:Y:S04]  /*0920*/  LD.E R0, desc[UR4][R2.64+0xc0] ;  /* 0x0000c00402007980 */ /* 0x000f68000c101900 */
[----:B------:R1:W5:Y:S01]  /*0930*/  LD.E.64 R10, desc[UR4][R2.64+0x78] ;  /* 0x00007804020a7980 */ /* 0x000362000c101b00 */
[----:B--2---:R-:W-:-:S04]  /*0940*/  IMAD R4, R4, UR8, R193 ;  /* 0x0000000804047c24 */ /* 0x004fc8000f8e02c1 */
[----:B---3--:R-:W-:Y:S02]  /*0950*/  IMAD R192, R4, R7, R192 ;  /* 0x0000000704c07224 */ /* 0x008fe400078e02c0 */
[----:B------:R-:W-:Y:S01]  /*0960*/  IMAD.SHL.U32 R7, R122, 0x4, RZ ;  /* 0x000000047a077824 */ /* 0x000fe200078e00ff */
[----:B------:R-:W-:Y:S01]  /*0970*/  SHF.R.U32.HI R122, RZ, 0x3, R122 ;  /* 0x00000003ff7a7819 */ /* 0x000fe2000001167a */
[----:B------:R-:W-:-:S03]  /*0980*/  IMAD R5, R5, R192, R190 ;  /* 0x000000c005057224 */ /* 0x000fc600078e02be */
[C---:B------:R-:W-:Y:S01]  /*0990*/  ISETP.GE.AND P2, PT, R122.reuse, R125, PT ;  /* 0x0000007d7a00720c */ /* 0x040fe20003f46270 */
[----:B----4-:R-:W-:Y:S01]  /*09a0*/  IMAD R6, R5, R6, RZ ;  /* 0x0000000605067224 */ /* 0x010fe200078e02ff */
[----:B------:R-:W-:Y:S01]  /*09b0*/  LOP3.LUT R7, R7, 0x1c, RZ, 0xc0, !PT ;  /* 0x0000001c07077812 */ /* 0x000fe200078ec0ff */
[----:B------:R-:W-:-:S03]  /*09c0*/  VIADD R4, R122, 0x10 ;  /* 0x000000107a047836 */ /* 0x000fc60000000000 */
        /* <DEDUP_REMOVED lines=8> */
[----:B-1----:R-:W-:Y:S01]  /*0a50*/  LEA.HI.X.SX32 R3, R6, RZ, 0x1, P1 ;  /* 0x000000ff06037211 */ /* 0x002fe200008f0eff */
        /* <DEDUP_REMOVED lines=9> */
.L_x_3765:
[----:B------:R-:W-:Y:S05]  /*0af0*/  BSYNC.RECONVERGENT B0 ;  /* 0x0000000000007941 */ /* 0x000fea0003800200 */
.L_x_3764:
        /* <DEDUP_REMOVED lines=16> */
.L_x_3767:
[----:B------:R-:W-:Y:S05]  /*0c00*/  BSYNC.RECONVERGENT B0 ;  /* 0x0000000000007941 */ /* 0x000fea0003800200 */
.L_x_3766:
        /* <DEDUP_REMOVED lines=15> */
.L_x_3769:
[----:B------:R-:W-:Y:S05]  /*0d00*/  BSYNC.RECONVERGENT B0 ;  /* 0x0000000000007941 */ /* 0x000fea0003800200 */
.L_x_3768:
        /* <DEDUP_REMOVED lines=15> */
.L_x_3771:
[----:B------:R-:W-:Y:S05]  /*0e00*/  BSYNC.RECONVERGENT B0 ;  /* 0x0000000000007941 */ /* 0x000fea0003800200 */
.L_x_3770:
[-C--:B------:R-:W-:Y:S01]  /*0e10*/  ISETP.GE.OR P1, PT, R4, R125.reuse, P6 ;  /* 0x0000007d0400720c */ /* 0x080fe20003726670 */
[----:B----4-:R-:W-:Y:S01]  /*0e20*/  @!P4 IMAD.MOV.U32 R7, RZ, RZ, -0x800000 ;  /* 0xff800000ff07c424 */ /* 0x010fe200078e00ff */
        /* <DEDUP_REMOVED lines=11> */
[----:B-123--:R-:W-:Y:S05]  /*0ee0*/  @P6 RET.REL.NODEC R184 `(_ZN5flash24flash_fwd_splitkv_kernelI23Flash_fwd_kernel_traitsILi96ELi64ELi128ELi4ELb0ELb0EN7cutlass6half_tE19Flash_kernel_traitsILi96ELi64ELi128ELi4ES3_EELb0ELb0ELb1ELb0ELb0ELb0ELb1ELb0EEEvNS_16Flash_fwd_paramsE) ;  /* 0xfffffff0b8446950 */ /* 0x00efea0003c3ffff */
[----:B------:R-:W-:Y:S02]  /*0ef0*/  MOV R3, 0xff800000 ;  /* 0xff80000000037802 */ /* 0x000fe40000000f00 */
[----:B------:R-:W-:-:S03]  /*0f00*/  MOV R185, 0x0 ;  /* 0x0000000000b97802 */ /* 0x000fc60000000f00 */
[----:B------:R1:W-:Y:S02]  /*0f10*/  ST.E desc[UR4][R4.64+0xc0], R3 ;  /* 0x0000c00304007985 */ /* 0x0003e4000c101904 */
[----:B-1----:R-:W-:Y:S05]  /*0f20*/  RET.REL.NODEC R184 `(_ZN5flash24flash_fwd_splitkv_kernelI23Flash_fwd_kernel_traitsILi96ELi64ELi128ELi4ELb0ELb0EN7cutlass6half_tE19Flash_kernel_traitsILi96ELi64ELi128ELi4ES3_EELb0ELb0ELb1ELb0ELb0ELb0ELb1ELb0EEEvNS_16Flash_fwd_paramsE) ;  /* 0xfffffff0b8347950 */ /* 0x002fea0003c3ffff */
.L_x_3763:
        /* <DEDUP_REMOVED lines=23> */
[----:B-----5:R-:W1:Y:S08]  /*10a0*/  I2F.RP R6, R5 ;  /* 0x0000000500067306 */ /* 0x020e700000209400 */
        /* <DEDUP_REMOVED lines=35> */
[----:B-1----:R-:W-:Y:S02]  /*12e0*/  IABS R18, R192 ;  /* 0x000000c000127213 */ /* 0x002fe40000000000 */
[----:B----4-:R-:W-:Y:S01]  /*12f0*/  IADD3 R0, PT, PT, RZ, -R25, RZ ;  /* 0x80000019ff007210 */ /* 0x010fe20007ffe0ff */
        /* <DEDUP_REMOVED lines=21> */
[----:B---3--:R-:W-:Y:S01]  /*1450*/  SHF.R.S32.HI R0, RZ, 0x1f, R4 ;  /* 0x0000001fff007819 */ /* 0x008fe20000011404 */
[-C--:B------:R-:W-:Y:S02]  /*1460*/  IMAD R5, R23, R4.reuse, RZ ;  /* 0x0000000417057224 */ /* 0x080fe400078e02ff */
[----:B------:R-:W-:-:S04]  /*1470*/  IMAD.WIDE.U32 R10, R22, R4, RZ ;  /* 0x00000004160a7225 */ /* 0x000fc800078e00ff */
[----:B------:R-:W-:-:S04]  /*1480*/  IMAD R5, R22, R0, R5 ;  /* 0x0000000016057224 */ /* 0x000fc800078e0205 */
[----:B------:R-:W-:Y:S02]  /*1490*/  IMAD.IADD R11, R11, 0x1, R5 ;  /* 0x000000010b0b7824 */ /* 0x000fe400078e0205 */
[----:B------:R-:W-:Y:S02]  /*14a0*/  IMAD R5, R175, R8, RZ ;  /* 0x00000008af057224 */ /* 0x000fe400078e02ff */
[----:B------:R-:W-:-:S04]  /*14b0*/  IMAD.WIDE.U32 R10, R8, R174, R10 ;  /* 0x000000ae080a7225 */ /* 0x000fc800078e000a */
[----:B------:R-:W-:-:S04]  /*14c0*/  IMAD R5, R174, R13, R5 ;  /* 0x0000000dae057224 */ /* 0x000fc800078e0205 */
[----:B------:R-:W-:Y:S02]  /*14d0*/  IMAD.IADD R11, R11, 0x1, R5 ;  /* 0x000000010b0b7824 */ /* 0x000fe400078e0205 */
        /* <DEDUP_REMOVED lines=8> */
[----:B------:R-:W-:Y:S01]  /*1560*/  MOV R6, R10 ;  /* 0x0000000a00067202 */ /* 0x000fe20000000f00 */
[----:B------:R-:W-:Y:S01]  /*1570*/  IMAD.IADD R4, R11, 0x1, R5 ;  /* 0x000000010b047824 */ /* 0x000fe200078e0205 */
[----:B------:R-:W-:Y:S05]  /*1580*/  BRA `(.L_x_3774) ;  /* 0x0000000400387947 */ /* 0x000fea0003800000 */
.L_x_3773:
        /* <DEDUP_REMOVED lines=9> */
[----:B------:R-:W-:Y:S02]  /*1620*/  @P4 IADD3 R8, PT, PT, R12, R17, RZ ;  /* 0x000000110c084210 */ /* 0x000fe40007ffe0ff */
        /* <DEDUP_REMOVED lines=15> */
[-C--:B--2---:R-:W-:Y:S01]  /*1720*/  @!P4 IMAD R11, R175, R12.reuse, RZ ;  /* 0x0000000caf0bc224 */ /* 0x084fe200078e02ff */
[----:B------:R-:W-:Y:S01]  /*1730*/  @!P4 SHF.R.S32.HI R4, RZ, 0x1f, R12 ;  /* 0x0000001fff04c819 */ /* 0x000fe2000001140c */
[----:B------:R-:W-:-:S04]  /*1740*/  @!P4 IMAD.WIDE.U32 R26, R174, R12, RZ ;  /* 0x0000000cae1ac225 */ /* 0x000fc800078e00ff */
[----:B------:R-:W-:-:S06]  /*1750*/  @!P4 IMAD R4, R4, R174, R11 ;  /* 0x000000ae0404c224 */ /* 0x000fcc00078e020b */
[----:B------:R-:W-:Y:S02]  /*1760*/  @!P3 IMAD.IADD R0, R0, 0x1, -R5 ;  /* 0x000000010000b824 */ /* 0x000fe400078e0a05 */
[----:B------:R-:W-:Y:S01]  /*1770*/  @!P4 IMAD.IADD R27, R27, 0x1, R4 ;  /* 0x000000011b1bc824 */ /* 0x000fe200078e0204 */
[----:B-----5:R-:W-:Y:S01]  /*1780*/  @!P4 SHF.R.S32.HI R4, RZ, 0x1f, R6 ;  /* 0x0000001fff04c819 */ /* 0x020fe20000011406 */
[----:B---3--:R-:W-:Y:S01]  /*1790*/  @!P4 IMAD R11, R25, R6, RZ ;  /* 0x00000006190bc224 */ /* 0x008fe200078e02ff */
[----:B------:R-:W-:Y:S02]  /*17a0*/  ISETP.GE.U32.AND P2, PT, R0, R5, PT ;  /* 0x000000050000720c */ /* 0x000fe40003f46070 */
[----:B------:R-:W-:Y:S01]  /*17b0*/  LOP3.LUT R0, R192, R15, RZ, 0x3c, !PT ;  /* 0x0000000fc0007212 */ /* 0x000fe200078e3cff */
[C---:B------:R-:W-:Y:S02]  /*17c0*/  @!P4 IMAD R11, R24.reuse, R4, R11 ;  /* 0x00000004180bc224 */ /* 0x040fe400078e020b */
[----:B------:R-:W-:Y:S01]  /*17d0*/  @!P4 IMAD.WIDE.U32 R26, R24, R6, R26 ;  /* 0x00000006181ac225 */ /* 0x000fe200078e001a */
[----:B------:R-:W-:-:S02]  /*17e0*/  ISETP.GE.AND P1, PT, R0, RZ, PT ;  /* 0x000000ff0000720c */ /* 0x000fc40003f26270 */
[----:B------:R-:W-:Y:S01]  /*17f0*/  ISETP.NE.AND P0, PT, R15, RZ, PT ;  /* 0x000000ff0f00720c */ /* 0x000fe20003f05270 */
[----:B------:R-:W-:Y:S01]  /*1800*/  @P4 IMAD.WIDE.U32 R24, R174, R8, RZ ;  /* 0x00000008ae184225 */ /* 0x000fe200078e00ff */
[----:B------:R-:W-:-:S03]  /*1810*/  @!P3 IADD3 R7, PT, PT, R7, 0x1, RZ ;  /* 0x000000010707b810 */ /* 0x000fc60007ffe0ff */
[----:B------:R-:W-:Y:S01]  /*1820*/  @P4 IMAD R4, R175, R8, RZ ;  /* 0x00000008af044224 */ /* 0x000fe200078e02ff */
[----:B------:R-:W-:Y:S02]  /*1830*/  LEA R8, R120, 0xffffff80, 0x7 ;  /* 0xffffff8078087811 */ /* 0x000fe400078e38ff */
        /* <DEDUP_REMOVED lines=17> */
[----:B----4-:R-:W-:Y:S01]  /*1950*/  @!P4 IMAD R0, R21, R6, RZ ;  /* 0x000000061500c224 */ /* 0x010fe200078e02ff */
        /* <DEDUP_REMOVED lines=17> */
.L_x_3774:
[----:B------:R-:W-:Y:S05]  /*1a70*/  BSYNC.RECONVERGENT B0 ;  /* 0x0000000000007941 */ /* 0x000fea0003800200 */
.L_x_3772:
        /* <DEDUP_REMOVED lines=22> */
[----:B------:R-:W-:-:S12]  /*1be0*/  IMAD R13, R13, R176, RZ ;  /* 0x000000b00d0d7224 */ /* 0x000fd800078e02ff */
[----:B------:R-:W-:-:S05]  /*1bf0*/  @!P0 IMAD.IADD R18, R18, 0x1, -R5 ;  /* 0x0000000112128824 */ /* 0x000fca00078e0a05 */
[----:B------:R-:W-:Y:S02]  /*1c00*/  ISETP.GE.U32.AND P1, PT, R18, R5, PT ;  /* 0x000000051200720c */ /* 0x000fe40003f26070 */
[----:B------:R-:W-:-:S04]  /*1c10*/  LOP3.LUT R5, R192, R15, RZ, 0x3c, !PT ;  /* 0x0000000fc0057212 */ /* 0x000fc800078e3cff */
[----:B------:R-:W-:Y:S01]  /*1c20*/  ISETP.GE.AND P3, PT, R5, RZ, PT ;  /* 0x000000ff0500720c */ /* 0x000fe20003f66270 */
[----:B------:R-:W-:Y:S02]  /*1c30*/  IMAD R5, R8, R177, R13 ;  /* 0x000000b108057224 */ /* 0x000fe400078e020d */
[----:B------:R-:W-:Y:S01]  /*1c40*/  IMAD.SHL.U32 R13, R122, 0x8, RZ ;  /* 0x000000087a0d7824 */ /* 0x000fe200078e00ff */
[----:B------:R-:W-:Y:S01]  /*1c50*/  ISETP.NE.AND P4, PT, R15, RZ, PT ;  /* 0x000000ff0f00720c */ /* 0x000fe20003f85270 */
[----:B------:R-:W-:Y:S02]  /*1c60*/  @!P0 VIADD R24, R24, 0x1 ;  /* 0x0000000118188836 */ /* 0x000fe40000000000 */
[----:B------:R-:W-:Y:S01]  /*1c70*/  IMAD.WIDE.U32 R18, R8, R176, RZ ;  /* 0x000000b008127225 */ /* 0x000fe200078e00ff */
[----:B------:R-:W-:-:S03]  /*1c80*/  LOP3.LUT R191, R13, 0x18, RZ, 0xc0, !PT ;  /* 0x000000180dbf7812 */ /* 0x000fc600078ec0ff */
[----:B------:R-:W-:Y:S02]  /*1c90*/  IMAD.SHL.U32 R26, R122, 0x10, RZ ;  /* 0x000000107a1a7824 */ /* 0x000fe400078e00ff */
[----:B------:R-:W-:Y:S01]  /*1ca0*/  @P1 VIADD R24, R24, 0x1 ;  /* 0x0000000118181836 */ /* 0x000fe20000000000 */
[----:B------:R-:W-:Y:S01]  /*1cb0*/  IADD3 R6, P1, P0, R18, R6, R191 ;  /* 0x0000000612067210 */ /* 0x000fe2000783e0bf */
[----:B------:R-:W-:Y:S01]  /*1cc0*/  IMAD.IADD R5, R19, 0x1, R5 ;  /* 0x0000000113057824 */ /* 0x000fe200078e0205 */
[----:B------:R-:W-:Y:S01]  /*1cd0*/  LOP3.LUT R20, R26, 0x3e00, RZ, 0xc0, !PT ;  /* 0x00003e001a147812 */ /* 0x000fe200078ec0ff */
[----:B------:R-:W-:Y:S01]  /*1ce0*/  IMAD.SHL.U32 R19, R122, 0x20, RZ ;  /* 0x000000207a137824 */ /* 0x000fe200078e00ff */
[----:B------:R-:W-:Y:S02]  /*1cf0*/  LOP3.LUT R26, R26, 0x100, RZ, 0xc0, !PT ;  /* 0x000001001a1a7812 */ /* 0x000fe400078ec0ff */
[----:B------:R-:W-:Y:S01]  /*1d00*/  IADD3.X R5, PT, PT, R5, R4, RZ, P1, P0 ;  /* 0x0000000405057210 */ /* 0x000fe20000fe04ff */
[----:B------:R-:W-:Y:S01]  /*1d10*/  @!P3 IMAD.MOV R24, RZ, RZ, -R24 ;  /* 0x000000ffff18b224 */ /* 0x000fe200078e0a18 */
[----:B------:R-:W-:-:S02]  /*1d20*/  LOP3.LUT R4, R19, 0x100, RZ, 0xc0, !PT ;  /* 0x0000010013047812 */ /* 0x000fc400078ec0ff */
[--C-:B------:R-:W-:Y:S02]  /*1d30*/  LOP3.LUT R20, R20, 0x20, R19.reuse, 0xf8, !PT ;  /* 0x0000002014147812 */ /* 0x100fe400078ef813 */
[----:B------:R-:W-:Y:S02]  /*1d40*/  @!P4 LOP3.LUT R24, RZ, R15, RZ, 0x33, !PT ;  /* 0x0000000fff18c212 */ /* 0x000fe400078e33ff */
[--C-:B------:R-:W-:Y:S02]  /*1d50*/  LOP3.LUT R27, R26, 0x20, R19.reuse, 0xf8, !PT ;  /* 0x000000201a1b7812 */ /* 0x100fe400078ef813 */
[--C-:B------:R-:W-:Y:S02]  /*1d60*/  LOP3.LUT R4, R4, 0x20, R19.reuse, 0xf8, !PT ;  /* 0x0000002004047812 */ /* 0x100fe400078ef813 */
[----:B------:R-:W-:Y:S02]  /*1d70*/  LOP3.LUT R15, R20, 0x100, R19, 0xf8, !PT ;  /* 0x00000100140f7812 */ /* 0x000fe400078ef813 */
[----:B------:R-:W-:Y:S01]  /*1d80*/  LOP3.LUT R19, R19, 0xc0, RZ, 0xc0, !PT ;  /* 0x000000c013137812 */ /* 0x000fe200078ec0ff */
[----:B------:R-:W-:Y:S01]  /*1d90*/  IMAD R20, R35, R24, RZ ;  /* 0x0000001823147224 */ /* 0x000fe200078e02ff */
[----:B------:R-:W-:-:S02]  /*1da0*/  SHF.L.U32 R18, R122, 0x2, RZ ;  /* 0x000000027a127819 */ /* 0x000fc400000006ff */
[----:B------:R-:W-:Y:S02]  /*1db0*/  SHF.R.U32.HI R121, RZ, 0x1, R122 ;  /* 0x00000001ff797819 */ /* 0x000fe4000001167a */
[----:B------:R-:W-:Y:S01]  /*1dc0*/  SHF.R.S32.HI R25, RZ, 0x1f, R24 ;  /* 0x0000001fff197819 */ /* 0x000fe20000011418 */
[----:B------:R-:W-:Y:S01]  /*1dd0*/  IMAD.WIDE.U32 R36, R34, R24, RZ ;  /* 0x0000001822247225 */ /* 0x000fe200078e00ff */
[----:B------:R-:W-:Y:S02]  /*1de0*/  LOP3.LUT R172, R19, 0x8, R122, 0xf8, !PT ;  /* 0x0000000813ac7812 */ /* 0x000fe400078ef87a */
[----:B------:R-:W-:Y:S01]  /*1df0*/  LOP3.LUT R18, R18, 0x18, RZ, 0xc0, !PT ;  /* 0x0000001812127812 */ /* 0x000fe200078ec0ff */
[----:B------:R-:W-:Y:S01]  /*1e00*/  IMAD R20, R25, R34, R20 ;  /* 0x0000002219147224 */ /* 0x000fe200078e0214 */
[----:B------:R-:W-:Y:S02]  /*1e10*/  LOP3.LUT R19, R19, 0x8, R121, 0xf8, !PT ;  /* 0x0000000813137812 */ /* 0x000fe400078ef879 */
[----:B------:R-:W-:Y:S01]  /*1e20*/  LOP3.LUT R21, R13, 0xc0, RZ, 0xc0, !PT ;  /* 0x000000c00d157812 */ /* 0x000fe200078ec0ff */
[----:B------:R-:W-:Y:S01]  /*1e30*/  IMAD.IADD R20, R37, 0x1, R20 ;  /* 0x0000000125147824 */ /* 0x000fe200078e0214 */
[----:B------:R-:W-:-:S02]  /*1e40*/  LOP3.LUT R172, R27, R172, R18, 0xf6, !PT ;  /* 0x000000ac1bac7212 */ /* 0x000fc400078ef612 */
[----:B------:R-:W-:Y:S02]  /*1e50*/  LOP3.LUT R19, R19, R18, RZ, 0x3c, !PT ;  /* 0x0000001213137212 */ /* 0x000fe400078e3cff */
[----:B------:R-:W-:Y:S02]  /*1e60*/  IADD3 R24, P0, PT, R6, R36, RZ ;  /* 0x0000002406187210 */ /* 0x000fe40007f1e0ff */
[--C-:B------:R-:W-:Y:S01]  /*1e70*/  LOP3.LUT R18, R21, 0x18, R122.reuse, 0xf8, !PT ;  /* 0x0000001815127812 */ /* 0x100fe200078ef87a */
[----:B------:R-:W1:Y:S01]  /*1e80*/  S2R R7, SR_CgaCtaId ;  /* 0x0000000000077919 */ /* 0x000e620000008800 */
[----:B------:R-:W-:Y:S01]  /*1e90*/  SHF.R.U32.HI R126, RZ, 0x2, R122 ;  /* 0x00000002ff7e7819 */ /* 0x000fe2000001167a */
[----:B------:R-:W-:-:S04]  /*1ea0*/  IMAD.X R25, R5, 0x1, R20, P0 ;  /* 0x0000000105197824 */ /* 0x000fc800000e0614 */
[----:B------:R-:W-:Y:S02]  /*1eb0*/  IMAD R5, R177, R126, RZ ;  /* 0x0000007eb1057224 */ /* 0x000fe400078e02ff */
[----:B------:R-:W-:-:S04]  /*1ec0*/  IMAD.WIDE.U32 R26, R126, R176, R24 ;  /* 0x000000b07e1a7225 */ /* 0x000fc800078e0018 */
[----:B------:R-:W-:Y:S02]  /*1ed0*/  IMAD.IADD R5, R27, 0x1, R5 ;  /* 0x000000011b057824 */ /* 0x000fe400078e0205 */
[----:B------:R-:W-:Y:S01]  /*1ee0*/  IMAD.IADD R178, R125, 0x1, -R190 ;  /* 0x000000017db27824 */ /* 0x000fe200078e0abe */
[--C-:B------:R-:W-:Y:S02]  /*1ef0*/  LOP3.LUT R18, R18, 0x18, R13.reuse, 0x78, !PT ;  /* 0x0000001812127812 */ /* 0x100fe400078e780d */
[----:B------:R-:W-:Y:S02]  /*1f00*/  MOV R8, 0x400 ;  /* 0x0000040000087802 */ /* 0x000fe40000000f00 */
[----:B------:R-:W-:Y:S02]  /*1f10*/  LOP3.LUT R18, R18, 0x1f20, R13, 0xf8, !PT ;  /* 0x00001f2012127812 */ /* 0x000fe400078ef80d */
[----:B------:R-:W-:Y:S01]  /*1f20*/  SHF.R.S32.HI R13, RZ, 0x1f, R192 ;  /* 0x0000001fff0d7819 */ /* 0x000fe200000114c0 */
[----:B------:R-:W-:Y:S01]  /*1f30*/  IMAD.MOV.U32 R127, RZ, RZ, RZ ;  /* 0x000000ffff7f7224 */ /* 0x000fe200078e00ff */
[----:B------:R-:W-:Y:S01]  /*1f40*/  BSSY.RECONVERGENT B0, `(.L_x_3775) ;  /* 0x000003c000007945 */ /* 0x000fe20003800200 */
[----:B------:R-:W-:-:S02]  /*1f50*/  LOP3.LUT R6, R15, R19, RZ, 0xfc, !PT ;  /* 0x000000130f067212 */ /* 0x000fc400078efcff */
[----:B------:R-:W-:Y:S02]  /*1f60*/  LOP3.LUT R4, R4, R19, RZ, 0xfc, !PT ;  /* 0x0000001304047212 */ /* 0x000fe400078efcff */
[----:B-1----:R-:W-:Y:S01]  /*1f70*/  LEA R7, R7, R8, 0x18 ;  /* 0x0000000807077211 */ /* 0x002fe200078ec0ff */
[----:B------:R-:W-:Y:S01]  /*1f80*/  IMAD.WIDE.U32 R8, R9, 0x40, R126 ;  /* 0x0000004009087825 */ /* 0x000fe200078e007e */
[C---:B------:R-:W-:Y:S02]  /*1f90*/  LOP3.LUT R187, R191.reuse, 0x20, RZ, 0xfc, !PT ;  /* 0x00000020bfbb7812 */ /* 0x040fe400078efcff */
[----:B------:R-:W-:Y:S01]  /*1fa0*/  LOP3.LUT R185, R191, 0x40, RZ, 0xfc, !PT ;  /* 0x00000040bfb97812 */ /* 0x000fe200078efcff */
[----:B------:R-:W-:Y:S02]  /*1fb0*/  IMAD R189, R18, 0x2, R7 ;  /* 0x0000000212bd7824 */ /* 0x000fe400078e0207 */
[----:B--2---:R-:W-:-:S04]  /*1fc0*/  @P2 IMAD.WIDE.U32 R34, R22, R14, RZ ;  /* 0x0000000e16222225 */ /* 0x004fc800078e00ff */
[-C--:B---3--:R-:W-:Y:S02]  /*1fd0*/  @!P2 IMAD R21, R33, R193.reuse, RZ ;  /* 0x000000c12115a224 */ /* 0x088fe400078e02ff */
[----:B------:R-:W-:-:S04]  /*1fe0*/  @!P2 IMAD.WIDE.U32 R32, R32, R193, RZ ;  /* 0x000000c12020a225 */ /* 0x000fc800078e00ff */
[----:B------:R-:W-:Y:S01]  /*1ff0*/  @!P2 IMAD.MOV.U32 R20, RZ, RZ, R32 ;  /* 0x000000ffff14a224 */ /* 0x000fe200078e0020 */
[----:B------:R-:W-:Y:S01]  /*2000*/  IADD3 R32, P0, PT, R191, R12, RZ ;  /* 0x0000000cbf207210 */ /* 0x000fe20007f1e0ff */
[----:B------:R-:W-:Y:S02]  /*2010*/  @!P2 IMAD.IADD R21, R33, 0x1, R21 ;  /* 0x000000012115a824 */ /* 0x000fe400078e0215 */
[----:B------:R-:W-:Y:S02]  /*2020*/  @P2 IMAD R14, R23, R14, RZ ;  /* 0x0000000e170e2224 */ /* 0x000fe400078e02ff */
[----:B------:R-:W-:Y:S01]  /*2030*/  IMAD.X R33, RZ, RZ, R0, P0 ;  /* 0x000000ffff217224 */ /* 0x000fe200000e0600 */
[C---:B------:R-:W-:Y:S01]  /*2040*/  LEA R182, P0, R26.reuse, R30, 0x1 ;  /* 0x0000001e1ab67211 */ /* 0x040fe200078008ff */
[----:B------:R-:W-:Y:S01]  /*2050*/  @P2 IMAD.MOV.U32 R20, RZ, RZ, R34 ;  /* 0x000000ffff142224 */ /* 0x000fe200078e0022 */
[----:B------:R-:W-:Y:S02]  /*2060*/  @P2 IADD3 R21, PT, PT, R35, R14, RZ ;  /* 0x0000000e23152210 */ /* 0x000fe40007ffe0ff */
[----:B------:R-:W-:-:S02]  /*2070*/  LEA.HI.X R183, R26, R31, R5, 0x1, P0 ;  /* 0x0000001f1ab77211 */ /* 0x000fc400000f0c05 */
[----:B------:R-:W-:-:S05]  /*2080*/  IADD3 R20, P0, PT, R191, R20, RZ ;  /* 0x00000014bf147210 */ /* 0x000fca0007f1e0ff */
[----:B------:R-:W-:Y:S01]  /*2090*/  IMAD.X R21, RZ, RZ, R21, P0 ;  /* 0x000000ffff157224 */ /* 0x000fe200000e0615 */
[C---:B------:R-:W-:Y:S01]  /*20a0*/  ISETP.GE.AND P0, PT, R126.reuse, R178, PT ;  /* 0x000000b27e00720c */ /* 0x040fe20003f06270 */
[----:B------:R-:W-:Y:S02]  /*20b0*/  IMAD R12, R175, R126, RZ ;  /* 0x0000007eaf0c7224 */ /* 0x000fe400078e02ff */
[----:B------:R-:W-:-:S04]  /*20c0*/  IMAD.WIDE.U32 R24, R126, R174, R32 ;  /* 0x000000ae7e187225 */ /* 0x000fc800078e0020 */
        /* <DEDUP_REMOVED lines=34> */
.L_x_3777:
[----:B------:R3:W-:Y:S02]  /*22f0*/  STS.128 [R189+0x2000], RZ ;  /* 0x002000ffbd007388 */ /* 0x0007e40000000c00 */
.L_x_3776:
[----:B------:R-:W-:Y:S05]  /*2300*/  BSYNC.RECONVERGENT B0 ;  /* 0x0000000000007941 */ /* 0x000fea0003800200 */
.L_x_3775:
        /* <DEDUP_REMOVED lines=32> */
.L_x_3780:
[----:B------:R1:W-:Y:S02]  /*2510*/  STS.128 [R189+0x2800], RZ ;  /* 0x002800ffbd007388 */ /* 0x0003e40000000c00 */
.L_x_3779:
[----:B------:R-:W-:Y:S05]  /*2520*/  BSYNC.RECONVERGENT B0 ;  /* 0x0000000000007941 */ /* 0x000fea0003800200 */
.L_x_3778:
[----:B------:R-:W-:Y:S01]  /*2530*/  VIADD R186, R120, 0xffffffff ;  /* 0xffffffff78ba7836 */ /* 0x000fe20000000000 */
[----:B------:R-:W-:Y:S04]  /*2540*/  BSSY.RECONVERGENT B0, `(.L_x_3781) ;  /* 0x000001b000007945 */ /* 0x000fe80003800200 */
[----:B------:R-:W-:-:S05]  /*2550*/  SHF.L.U32 R198, R186, 0x7, RZ ;  /* 0x00000007bac67819 */ /* 0x000fca00000006ff */
[----:B-1--4-:R-:W-:-:S05]  /*2560*/  IMAD.IADD R8, R123, 0x1, -R198 ;  /* 0x000000017b087824 */ /* 0x012fca00078e0ac6 */
[----:B------:R-:W-:-:S13]  /*2570*/  ISETP.GE.AND P3, PT, R126, R8, PT ;  /* 0x000000087e00720c */ /* 0x000fda0003f66270 */
[----:B------:R-:W-:Y:S05]  /*2580*/  @P3 BRA `(.L_x_3782) ;  /* 0x0000000000583947 */ /* 0x000fea0003800000 */
[-C--:B-----5:R-:W-:Y:S02]  /*2590*/  ISETP.GE.AND P1, PT, R191, R188.reuse, PT ;  /* 0x000000bcbf00720c */ /* 0x0a0fe40003f26270 */
        /* <DEDUP_REMOVED lines=20> */
.L_x_3783:
[----:B------:R4:W-:Y:S02]  /*26e0*/  STS.128 [R189+0x7000], RZ ;  /* 0x007000ffbd007388 */ /* 0x0009e40000000c00 */
.L_x_3782:
[----:B------:R-:W-:Y:S05]  /*26f0*/  BSYNC.RECONVERGENT B0 ;  /* 0x0000000000007941 */ /* 0x000fea0003800200 */
.L_x_3781:
        /* <DEDUP_REMOVED lines=26> */
.L_x_3786:
[----:B------:R1:W-:Y:S02]  /*28a0*/  STS.128 [R189+0x7800], RZ ;  /* 0x007800ffbd007388 */ /* 0x0003e40000000c00 */
.L_x_3785:
[----:B------:R-:W-:Y:S05]  /*28b0*/  BSYNC.RECONVERGENT B0 ;  /* 0x0000000000007941 */ /* 0x000fea0003800200 */
.L_x_3784:
        /* <DEDUP_REMOVED lines=25> */
.L_x_3789:
[----:B------:R1:W-:Y:S02]  /*2a50*/  STS.128 [R189+0x8000], RZ ;  /* 0x008000ffbd007388 */ /* 0x0003e40000000c00 */
.L_x_3788:
[----:B------:R-:W-:Y:S05]  /*2a60*/  BSYNC.RECONVERGENT B0 ;  /* 0x0000000000007941 */ /* 0x000fea0003800200 */
.L_x_3787:
[----:B------:R-:W-:Y:S01]  /*2a70*/  IADD3 R9, PT, PT, R126, 0x60, RZ ;  /* 0x000000607e097810 */ /* 0x000fe20007ffe0ff */
[----:B------:R-:W-:Y:S03]  /*2a80*/  BSSY.RECONVERGENT B0, `(.L_x_3790) ;  /* 0x0000018000007945 */ /* 0x000fe60003800200 */
[----:B------:R-:W-:-:S13]  /*2a90*/  ISETP.GE.AND P0, PT, R9, R8, PT ;  /* 0x000000080900720c */ /* 0x000fda0003f06270 */
[----:B------:R-:W-:Y:S05]  /*2aa0*/  @P0 BRA `(.L_x_3791) ;  /* 0x0000000000540947 */ /* 0x000fea0003800000 */
        /* <DEDUP_REMOVED lines=21> */
.L_x_3791:
[----:B------:R-:W-:Y:S05]  /*2c00*/  BSYNC.RECONVERGENT B0 ;  /* 0x0000000000007941 */ /* 0x000fea0003800200 */
.L_x_3790:
[----:B------:R-:W2:Y:S04]  /*2c10*/  LD.E.64 R16, desc[UR4][R2.64+0x1c0] ;  /* 0x0001c00402107980 */ /* 0x000ea8000c101b00 */
[----:B-1----:R-:W3:Y:S01]  /*2c20*/  LD.E.64 R14, desc[UR4][R2.64+0x1b8] ;  /* 0x0001b804020e7980 */ /* 0x002ee2000c101b00 */
[----:B------:R-:W-:-:S03]  /*2c30*/  MOV R12, R192 ;  /* 0x000000c0000c7202 */ /* 0x000fc60000000f00 */
        /* <DEDUP_REMOVED lines=36> */
.L_x_3794:
[----:B------:R3:W-:Y:S01]  /*2e80*/  STS.128 [R189+0xd000], RZ ;  /* 0x00d000ffbd007388 */ /* 0x0007e20000000c00 */
[----:B------:R-:W-:Y:S05]  /*2e90*/  BRA `(.L_x_3795) ;  /* 0x00000000000c7947 */ /* 0x000fea0003800000 */
.L_x_3793:
[----:B------:R2:W-:Y:S04]  /*2ea0*/  STS.128 [R189+0x9000], RZ ;  /* 0x009000ffbd007388 */ /* 0x0005e80000000c00 */
[----:B------:R2:W-:Y:S04]  /*2eb0*/  STS.128 [R189+0xb000], RZ ;  /* 0x00b000ffbd007388 */ /* 0x0005e80000000c00 */
[----:B------:R2:W-:Y:S02]  /*2ec0*/  STS.128 [R189+0xd000], RZ ;  /* 0x00d000ffbd007388 */ /* 0x0005e40000000c00 */
.L_x_3795:
[----:B------:R-:W-:Y:S05]  /*2ed0*/  BSYNC.RECONVERGENT B0 ;  /* 0x0000000000007941 */ /* 0x000fea0003800200 */
.L_x_3792:
        /* <DEDUP_REMOVED lines=9> */
[----:B-1----:R-:W-:Y:S02]  /*2f70*/  SHF.L.U64.HI R10, R176, 0x5, R177 ;  /* 0x00000005b00a7819 */ /* 0x002fe400000102b1 */
        /* <DEDUP_REMOVED lines=19> */
.L_x_3798:
[----:B------:R2:W-:Y:S02]  /*30b0*/  STS.128 [R189+0xd800], RZ ;  /* 0x00d800ffbd007388 */ /* 0x0005e40000000c00 */
.L_x_3797:
[----:B------:R-:W-:Y:S05]  /*30c0*/  BSYNC.RECONVERGENT B0 ;  /* 0x0000000000007941 */ /* 0x000fea0003800200 */
.L_x_3796:
        /* <DEDUP_REMOVED lines=27> */
.L_x_3801:
[----:B------:R1:W-:Y:S02]  /*3280*/  STS.128 [R189+0xe000], RZ ;  /* 0x00e000ffbd007388 */ /* 0x0003e40000000c00 */
.L_x_3800:
[----:B------:R-:W-:Y:S05]  /*3290*/  BSYNC.RECONVERGENT B0 ;  /* 0x0000000000007941 */ /* 0x000fea0003800200 */
.L_x_3799:
        /* <DEDUP_REMOVED lines=31> */
.L_x_3804:
[----:B------:R1:W-:Y:S02]  /*3490*/  STS.128 [R189+0xe800], RZ ;  /* 0x00e800ffbd007388 */ /* 0x0003e40000000c00 */
.L_x_3803:
[----:B------:R-:W-:Y:S05]  /*34a0*/  BSYNC.RECONVERGENT B0 ;  /* 0x0000000000007941 */ /* 0x000fea0003800200 */
.L_x_3802:
[--C-:B------:R-:W-:Y:S01]  /*34b0*/  IMAD R173, R6, 0x2, R7.reuse ;  /* 0x0000000206ad7824 */ /* 0x100fe200078e0207 */
[----:B------:R-:W0:Y:S01]  /*34c0*/  LDGDEPBAR ;  /* 0x00000000000079af */ /* 0x000e220000000000 */
[----:B------:R-:W-:Y:S01]  /*34d0*/  IMAD R172, R172, 0x2, R7 ;  /* 0x00000002acac7824 */ /* 0x000fe200078e0207 */
[----:B------:R-:W-:Y:S01]  /*34e0*/  ISETP.GT.AND P0, PT, R186, R179, PT ;  /* 0x000000b3ba00720c */ /* 0x000fe20003f04270 */
        /* <DEDUP_REMOVED lines=8> */
[----:B------:R-:W4:Y:S04]  /*3570*/  LDSM.16.M88.4 R16, [R172+0x4000] ;  /* 0x00400000ac10783b */ /* 0x000f280000000200 */
[----:B-1----:R-:W1:Y:S04]  /*3580*/  LDSM.16.M88.4 R8, [R172+0x4400] ;  /* 0x00440000ac08783b */ /* 0x002e680000000200 */
[----:B------:R-:W1:Y:S04]  /*3590*/  LDSM.16.M88.4 R100, [R172+0x4800] ;  /* 0x00480000ac64783b */ /* 0x000e680000000200 */
[----:B------:R-:W1:Y:S04]  /*35a0*/  LDSM.16.M88.4 R60, [R172+0x4c00] ;  /* 0x004c0000ac3c783b */ /* 0x000e680000000200 */
[----:B------:R-:W-:Y:S04]  /*35b0*/  LDSM.16.M88.4 R76, [R171] ;  /* 0x00000000ab4c783b */ /* 0x000fe80000000200 */
[----:B------:R-:W1:Y:S01]  /*35c0*/  LDSM.16.M88.4 R56, [R169+0x3800] ;  /* 0x00380000a938783b */ /* 0x000e620000000200 */
[C---:B-----5:R-:W-:Y:S03]  /*35d0*/  HMMA.16816.F32 R36, R92.reuse, R32, RZ ;  /* 0x000000205c24723c */ /* 0x060fe600000018ff */
[----:B------:R-:W5:Y:S04]  /*35e0*/  LDSM.16.M88.4 R72, [R169+0x3000] ;  /* 0x00300000a948783b */ /* 0x000f680000000200 */
[----:B------:R-:W5:Y:S01]  /*35f0*/  LDSM.16.M88.4 R68, [R169+0x3400] ;  /* 0x00340000a944783b */ /* 0x000f620000000200 */
[C---:B------:R-:W-:Y:S03]  /*3600*/  HMMA.16816.F32 R32, R92.reuse, R34, RZ ;  /* 0x000000225c20723c */ /* 0x040fe600000018ff */
[----:B------:R-:W5:Y:S04]  /*3610*/  LDSM.16.M88.4 R64, [R169+0x3c00] ;  /* 0x003c0000a940783b */ /* 0x000f680000000200 */
[----:B------:R-:W-:Y:S01]  /*3620*/  LDSM.16.M88.4 R84, [R169+0x4400] ;  /* 0x00440000a954783b */ /* 0x000fe20000000200 */
[C---:B--2---:R-:W-:Y:S03]  /*3630*/  HMMA.16816.F32 R52, R92.reuse, R48, RZ ;  /* 0x000000305c34723c */ /* 0x044fe600000018ff */
[----:B------:R-:W-:Y:S04]  /*3640*/  LDSM.16.M88.4 R80, [R169+0x4c00] ;  /* 0x004c0000a950783b */ /* 0x000fe80000000200 */
[----:B------:R-:W-:Y:S01]  /*3650*/  LDSM.16.M88.4 R108, [R172+0x5800] ;  /* 0x00580000ac6c783b */ /* 0x000fe20000000200 */
[C---:B---3--:R-:W-:Y:S03]  /*3660*/  HMMA.16816.F32 R44, R92.reuse, R40, RZ ;  /* 0x000000285c2c723c */ /* 0x048fe600000018ff */
[----:B------:R-:W-:Y:S04]  /*3670*/  LDSM.16.M88.4 R88, [R172+0x6000] ;  /* 0x00600000ac58783b */ /* 0x000fe80000000200 */
[----:B------:R-:W-:Y:S01]  /*3680*/  LDSM.16.M88.4 R112, [R169+0x6000] ;  /* 0x00600000a970783b */ /* 0x000fe20000000200 */
[C---:B----4-:R-:W-:Y:S03]  /*3690*/  HMMA.16816.F32 R28, R92.reuse, R24, RZ ;  /* 0x000000185c1c723c */ /* 0x050fe600000018ff */
        /* <DEDUP_REMOVED lines=16> */
[C---:B-----5:R-:W-:Y:S08]  /*37a0*/  HMMA.16816.F32 R52, R76.reuse, R72, R52 ;  /* 0x000000484c34723c */ /* 0x060ff00000001834 */
[C---:B------:R-:W-:Y:S01]  /*37b0*/  HMMA.16816.F32 R48, R76.reuse, R74, R48 ;  /* 0x0000004a4c30723c */ /* 0x040fe20000001830 */
[----:B------:R-:W-:Y:S07]  /*37c0*/  LDSM.16.M88.4 R72, [R173+0x1000] ;  /* 0x00100000ad48783b */ /* 0x000fee0000000200 */
[C---:B------:R-:W-:Y:S08]  /*37d0*/  HMMA.16816.F32 R44, R76.reuse, R68, R44 ;  /* 0x000000444c2c723c */ /* 0x040ff0000000182c */
[C---:B------:R-:W-:Y:S01]  /*37e0*/  HMMA.16816.F32 R40, R76.reuse, R70, R40 ;  /* 0x000000464c28723c */ /* 0x040fe20000001828 */
[----:B------:R-:W3:Y:S07]  /*37f0*/  LDSM.16.M88.4 R68, [R172+0x5000] ;  /* 0x00500000ac44783b */ /* 0x000eee0000000200 */
        /* <DEDUP_REMOVED lines=11> */
[----:B------:R-:W5:Y:S07]  /*38b0*/  LDSM.16.M88.4 R84, [R172+0x6800] ;  /* 0x00680000ac54783b */ /* 0x000f6e0000000200 */
[C---:B------:R-:W-:Y:S08]  /*38c0*/  HMMA.16816.F32 R96, R76.reuse, R80, R96 ;  /* 0x000000504c60723c */ /* 0x040ff00000001860 */
[----:B------:R-:W-:Y:S01]  /*38d0*/  HMMA.16816.F32 R92, R76, R82, R92 ;  /* 0x000000524c5c723c */ /* 0x000fe2000000185c */
[----:B------:R-:W5:Y:S04]  /*38e0*/  LDSM.16.M88.4 R76, [R172+0x6c00] ;  /* 0x006c0000ac4c783b */ /* 0x000f680000000200 */
[----:B------:R-:W-:Y:S03]  /*38f0*/  LDSM.16.M88.4 R80, [R171+0x1000] ;  /* 0x00100000ab50783b */ /* 0x000fe60000000200 */
        /* <DEDUP_REMOVED lines=18> */
[C---:B-----5:R-:W-:Y:S08]  /*3a20*/  HMMA.16816.F32 R104, R72.reuse, R84, R104 ;  /* 0x000000544868723c */ /* 0x060ff00000001868 */
[C---:B------:R-:W-:Y:S01]  /*3a30*/  HMMA.16816.F32 R100, R72.reuse, R86, R100 ;  /* 0x000000564864723c */ /* 0x040fe20000001864 */
[----:B------:R-:W5:Y:S07]  /*3a40*/  LDSM.16.M88.4 R84, [R169+0x6c00] ;  /* 0x006c0000a954783b */ /* 0x000f6e0000000200 */
[C---:B------:R-:W-:Y:S08]  /*3a50*/  HMMA.16816.F32 R96, R72.reuse, R76, R96 ;  /* 0x0000004c4860723c */ /* 0x040ff00000001860 */
[----:B------:R-:W-:Y:S01]  /*3a60*/  HMMA.16816.F32 R92, R72, R78, R92 ;  /* 0x0000004e485c723c */ /* 0x000fe2000000185c */
[----:B------:R-:W5:Y:S04]  /*3a70*/  LDSM.16.M88.4 R76, [R172+0x7000] ;  /* 0x00700000ac4c783b */ /* 0x000f680000000200 */
[----:B------:R-:W5:Y:S03]  /*3a80*/  LDSM.16.M88.4 R72, [R172+0x7400] ;  /* 0x00740000ac48783b */ /* 0x000f660000000200 */
        /* <DEDUP_REMOVED lines=20> */
[----:B------:R-:W-:Y:S07]  /*3bd0*/  LDSM.16.M88.4 R88, [R171+0x2000] ;  /* 0x00200000ab58783b */ /* 0x000fee0000000200 */
        /* <DEDUP_REMOVED lines=26> */
[----:B------:R-:W-:Y:S08]  /*3d80*/  HMMA.16816.F32 R92, R116, R110, R92 ;  /* 0x0000006e745c723c */ /* 0x000ff0000000185c */
        /* <DEDUP_REMOVED lines=9> */
[C---:B------:R-:W-:Y:S08]  /*3e20*/  HMMA.16816.F32 R16, R88.reuse, R70, R16 ;  /* 0x000000465810723c */ /* 0x040ff00000001810 */
[C---:B----4-:R-:W-:Y:S08]  /*3e30*/  HMMA.16816.F32 R12, R88.reuse, R64, R12 ;  /* 0x00000040580c723c */ /* 0x050ff0000000180c */
        /* <DEDUP_REMOVED lines=20> */
.L_x_3808:
        /* <DEDUP_REMOVED lines=31> */
[----:B------:R-:W-:Y:S01]  /*4170*/  ISETP.NE.AND P1, PT, R63, RZ, PT ;  /* 0x000000ff3f00720c */ /* 0x000fe20003f25270 */
[----:B------:R-:W2:Y:S01]  /*4180*/  LD.E.64 R64, desc[UR4][R2.64+0x20] ;  /* 0x0000200402407980 */ /* 0x000ea2000c101b00 */
        /* <DEDUP_REMOVED lines=27> */
.L_x_3809:
[----:B------:R-:W-:Y:S05]  /*4340*/  BSYNC.RECONVERGENT B0 ;  /* 0x0000000000007941 */ /* 0x000fea0003800200 */
.L_x_3807:
        /* <DEDUP_REMOVED lines=73> */
.L_x_3811:
[----:B------:R3:W-:Y:S02]  /*47e0*/  STS.128 [R189+0x8800], RZ ;  /* 0x008800ffbd007388 */ /* 0x0007e40000000c00 */
.L_x_3812:
[----:B------:R-:W-:Y:S05]  /*47f0*/  BSYNC.RECONVERGENT B0 ;  /* 0x0000000000007941 */ /* 0x000fea0003800200 */
.L_x_3810:
[----:B------:R-:W0:Y:S02]  /*4800*/  LDGDEPBAR ;  /* 0x00000000000079af */ /* 0x000e240000000000 */
.L_x_3806:
[----:B------:R-:W-:Y:S05]  /*4810*/  BSYNC.RECONVERGENT B1 ;  /* 0x0000000000017941 */ /* 0x000fea0003800200 */
.L_x_3805:
[----:B-1----:R-:W-:Y:S01]  /*4820*/  IMAD.SHL.U32 R57, R122, 0x2, RZ ;  /* 0x000000027a397824 */ /* 0x002fe200078e00ff */
[----:B------:R-:W-:-:S04]  /*4830*/  LOP3.LUT R56, R126, 0x7, RZ, 0xc0, !PT ;  /* 0x000000077e387812 */ /* 0x000fc800078ec0ff */
[----:B------:R-:W-:Y:S02]  /*4840*/  LOP3.LUT R58, R56, 0x1f0, R121, 0xf8, !PT ;  /* 0x000001f0383a7812 */ /* 0x000fe400078ef879 */
[----:B------:R-:W-:Y:S02]  /*4850*/  LOP3.LUT R57, R57, 0x6, RZ, 0xc0, !PT ;  /* 0x0000000639397812 */ /* 0x000fe400078ec0ff */
[----:B------:R-:W-:-:S03]  /*4860*/  IADD3 R58, PT, PT, -R125, R58, R190 ;  /* 0x0000003a7d3a7210 */ /* 0x000fc60007ffe1be */
[----:B--2---:R-:W-:Y:S02]  /*4870*/  IMAD.IADD R60, R198, 0x1, R57 ;  /* 0x00000001c63c7824 */ /* 0x004fe400078e0239 */
        /* <DEDUP_REMOVED lines=9> */
[----:B------:R-:W-:Y:S01]  /*4910*/  IMAD.IADD R61, R58, 0x1, -R6 ;  /* 0x000000013a3d7824 */ /* 0x000fe200078e0a06 */
[----:B------:R-:W-:Y:S01]  /*4920*/  ISETP.GE.AND P6, PT, R6, R123, PT ;  /* 0x0000007b0600720c */ /* 0x000fe20003fc6270 */
[C---:B------:R-:W-:Y:S01]  /*4930*/  VIADD R86, R60.reuse, 0x18 ;  /* 0x000000183c567836 */ /* 0x040fe20000000000 */
[----:B------:R-:W-:Y:S01]  /*4940*/  I2FP.F32.S32 R63, R63 ;  /* 0x0000003f003f7245 */ /* 0x000fe20000201400 */
[----:B------:R-:W-:Y:S01]  /*4950*/  VIADD R80, R60, 0x21 ;  /* 0x000000213c507836 */ /* 0x000fe20000000000 */
[----:B------:R-:W-:Y:S01]  /*4960*/  IABS R61, R61 ;  /* 0x0000003d003d7213 */ /* 0x000fe20000000000 */
[----:B------:R-:W-:Y:S01]  /*4970*/  IMAD.IADD R79, R58, 0x1, -R108 ;  /* 0x000000013a4f7824 */ /* 0x000fe200078e0a6c */
[----:B------:R-:W-:Y:S01]  /*4980*/  ISETP.GE.AND P2, PT, R108, R123, PT ;  /* 0x0000007b6c00720c */ /* 0x000fe20003f46270 */
[----:B------:R-:W-:Y:S01]  /*4990*/  FFMA.FTZ R63, -R0, R63, R48 ;  /* 0x0000003f003f7223 */ /* 0x000fe20000010130 */
[C---:B------:R-:W-:Y:S01]  /*49a0*/  IMAD.IADD R48, R58.reuse, 0x1, -R84 ;  /* 0x000000013a307824 */ /* 0x040fe200078e0a54 */
[----:B------:R-:W-:Y:S01]  /*49b0*/  I2FP.F32.S32 R61, R61 ;  /* 0x0000003d003d7245 */ /* 0x000fe20000201400 */
[----:B------:R-:W-:Y:S01]  /*49c0*/  IMAD.IADD R59, R58, 0x1, -R86 ;  /* 0x000000013a3b7824 */ /* 0x000fe200078e0a56 */
[----:B------:R-:W-:Y:S01]  /*49d0*/  IABS R79, R79 ;  /* 0x0000004f004f7213 */ /* 0x000fe20000000000 */
[----:B------:R-:W-:Y:S01]  /*49e0*/  VIADD R90, R60, 0x9 ;  /* 0x000000093c5a7836 */ /* 0x000fe20000000000 */
[----:B------:R-:W-:Y:S01]  /*49f0*/  IABS R48, R48 ;  /* 0x0000003000307213 */ /* 0x000fe20000000000 */
[----:B------:R-:W-:Y:S01]  /*4a00*/  FFMA.FTZ R61, -R0, R61, R44 ;  /* 0x0000003d003d7223 */ /* 0x000fe2000001012c */
[----:B------:R-:W-:Y:S01]  /*4a10*/  IMAD.IADD R44, R58, 0x1, -R80 ;  /* 0x000000013a2c7824 */ /* 0x000fe200078e0a50 */
[----:B------:R-:W-:Y:S01]  /*4a20*/  IABS R59, R59 ;  /* 0x0000003b003b7213 */ /* 0x000fe20000000000 */
[----:B------:R-:W-:Y:S01]  /*4a30*/  VIADD R76, R60, 0x29 ;  /* 0x000000293c4c7836 */ /* 0x000fe20000000000 */
[----:B------:R-:W-:Y:S01]  /*4a40*/  I2FP.F32.S32 R48, R48 ;  /* 0x0000003000307245 */ /* 0x000fe20000201400 */
[----:B------:R-:W-:Y:S01]  /*4a50*/  IMAD.IADD R62, R58, 0x1, -R90 ;  /* 0x000000013a3e7824 */ /* 0x000fe200078e0a5a */
[----:B------:R-:W-:Y:S01]  /*4a60*/  IABS R44, R44 ;  /* 0x0000002c002c7213 */ /* 0x000fe20000000000 */
[----:B------:R-:W-:Y:S01]  /*4a70*/  VIADD R74, R60, 0x30 ;  /* 0x000000303c4a7836 */ /* 0x000fe20000000000 */
[----:B------:R-:W-:Y:S01]  /*4a80*/  I2FP.F32.S32 R79, R79 ;  /* 0x0000004f004f7245 */ /* 0x000fe20000201400 */
[C---:B------:R-:W-:Y:S01]  /*4a90*/  FFMA.FTZ R71, -R0.reuse, R48, R41 ;  /* 0x0000003000477223 */ /* 0x040fe20000010129 */
[----:B------:R-:W-:Y:S01]  /*4aa0*/  I2FP.F32.S32 R59, R59 ;  /* 0x0000003b003b7245 */ /* 0x000fe20000201400 */
[----:B------:R-:W2:Y:S01]  /*4ab0*/  LD.E R41, desc[UR4][R2.64+0xdc] ;  /* 0x0000dc0402297980 */ /* 0x000ea2000c101900 */
[----:B------:R-:W-:Y:S01]  /*4ac0*/  I2FP.F32.S32 R44, R44 ;  /* 0x0000002c002c7245 */ /* 0x000fe20000201400 */
[C---:B------:R-:W-:Y:S01]  /*4ad0*/  FFMA.FTZ R79, -R0.reuse, R79, R53 ;  /* 0x0000004f004f7223 */ /* 0x040fe20000010135 */
[----:B------:R-:W-:Y:S01]  /*4ae0*/  IABS R62, R62 ;  /* 0x0000003e003e7213 */ /* 0x000fe20000000000 */
[----:B------:R-:W-:Y:S01]  /*4af0*/  FFMA.FTZ R59, -R0, R59, R40 ;  /* 0x0000003b003b7223 */ /* 0x000fe20000010128 */
[----:B------:R-:W-:-:S02]  /*4b00*/  IMAD.IADD R40, R58, 0x1, -R76 ;  /* 0x000000013a287824 */ /* 0x000fc400078e0a4c */
[----:B------:R-:W-:Y:S01]  /*4b10*/  FFMA.FTZ R53, -R0, R44, R37 ;  /* 0x0000002c00357223 */ /* 0x000fe20000010125 */
[----:B------:R-:W-:Y:S01]  /*4b20*/  IMAD.IADD R37, R58, 0x1, -R74 ;  /* 0x000000013a257824 */ /* 0x000fe200078e0a4a */
[----:B------:R-:W-:Y:S01]  /*4b30*/  I2FP.F32.S32 R62, R62 ;  /* 0x0000003e003e7245 */ /* 0x000fe20000201400 */
[C---:B------:R-:W-:Y:S01]  /*4b40*/  VIADD R82, R60.reuse, 0x20 ;  /* 0x000000203c527836 */ /* 0x040fe20000000000 */
[----:B------:R-:W-:Y:S01]  /*4b50*/  IABS R40, R40 ;  /* 0x0000002800287213 */ /* 0x000fe20000000000 */
[----:B------:R-:W-:Y:S01]  /*4b60*/  VIADD R70, R60, 0x38 ;  /* 0x000000383c467836 */ /* 0x000fe20000000000 */
[----:B------:R-:W-:Y:S01]  /*4b70*/  IABS R37, R37 ;  /* 0x0000002500257213 */ /* 0x000fe20000000000 */
[----:B------:R-:W-:Y:S01]  /*4b80*/  FFMA.FTZ R81, -R0, R62, R49 ;  /* 0x0000003e00517223 */ /* 0x000fe20000010131 */
[----:B------:R-:W-:Y:S01]  /*4b90*/  I2FP.F32.S32 R40, R40 ;  /* 0x0000002800287245 */ /* 0x000fe20000201400 */
[C---:B------:R-:W-:Y:S01]  /*4ba0*/  VIADD R62, R60.reuse, 0x40 ;  /* 0x000000403c3e7836 */ /* 0x040fe20000000000 */
[----:B------:R-:W-:Y:S01]  /*4bb0*/  I2FP.F32.S32 R37, R37 ;  /* 0x0000002500257245 */ /* 0x000fe20000201400 */
[----:B------:R-:W-:Y:S01]  /*4bc0*/  VIADD R48, R60, 0x41 ;  /* 0x000000413c307836 */ /* 0x000fe20000000000 */
[----:B------:R-:W-:Y:S01]  /*4bd0*/  ISETP.GE.AND P0, PT, R90, R123, PT ;  /* 0x0000007b5a00720c */ /* 0x000fe20003f06270 */
[----:B------:R-:W-:Y:S01]  /*4be0*/  FFMA.FTZ R159, -R0, R40, R33 ;  /* 0x00000028009f7223 */ /* 0x000fe20000010121 */
[----:B------:R-:W-:-:S02]  /*4bf0*/  VIADD R40, R60, 0x49 ;  /* 0x000000493c287836 */ /* 0x000fc40000000000 */
[----:B------:R-:W-:Y:S01]  /*4c00*/  FFMA.FTZ R33, -R0, R37, R28 ;  /* 0x0000002500217223 */ /* 0x000fe2000001011c */
[----:B------:R-:W-:Y:S01]  /*4c10*/  IMAD.IADD R37, R58, 0x1, -R62 ;  /* 0x000000013a257824 */ /* 0x000fe200078e0a3e */
[----:B------:R-:W-:Y:S01]  /*4c20*/  ISETP.GE.AND P4, PT, R86, R123, PT ;  /* 0x0000007b5600720c */ /* 0x000fe20003f86270 */
[C---:B------:R-:W-:Y:S01]  /*4c30*/  IMAD.IADD R163, R58.reuse, 0x1, -R82 ;  /* 0x000000013aa37824 */ /* 0x040fe200078e0a52 */
[----:B------:R-:W-:Y:S01]  /*4c40*/  FSEL R79, R79, -INF , !P2 ;  /* 0xff8000004f4f7808 */ /* 0x000fe20005000000 */
[C---:B------:R-:W-:Y:S01]  /*4c50*/  IMAD.IADD R126, R58.reuse, 0x1, -R40 ;  /* 0x000000013a7e7824 */ /* 0x040fe200078e0a28 */
[----:B------:R-:W-:Y:S01]  /*4c60*/  IABS R37, R37 ;  /* 0x0000002500257213 */ /* 0x000fe20000000000 */
[C---:B------:R-:W-:Y:S01]  /*4c70*/  IMAD.IADD R153, R58.reuse, 0x1, -R70 ;  /* 0x000000013a997824 */ /* 0x040fe200078e0a46 */
[----:B------:R-:W-:Y:S01]  /*4c80*/  IABS R163, R163 ;  /* 0x000000a300a37213 */ /* 0x000fe20000000000 */
[----:B------:R-:W-:Y:S01]  /*4c90*/  IMAD.IADD R64, R58, 0x1, -R48 ;  /* 0x000000013a407824 */ /* 0x000fe200078e0a30 */
[----:B------:R-:W-:Y:S01]  /*4ca0*/  IABS R126, R126 ;  /* 0x0000007e007e7213 */ /* 0x000fe20000000000 */
[C---:B------:R-:W-:Y:S01]  /*4cb0*/  VIADD R78, R60.reuse, 0x28 ;  /* 0x000000283c4e7836 */ /* 0x040fe20000000000 */
[----:B------:R-:W-:Y:S01]  /*4cc0*/  I2FP.F32.S32 R37, R37 ;  /* 0x0000002500257245 */ /* 0x000fe20000201400 */
[----:B------:R-:W-:Y:S01]  /*4cd0*/  VIADD R88, R60, 0x11 ;  /* 0x000000113c587836 */ /* 0x000fe20000000000 */
[----:B------:R-:W-:Y:S01]  /*4ce0*/  IABS R153, R153 ;  /* 0x0000009900997213 */ /* 0x000fe20000000000 */
[C---:B------:R-:W-:Y:S01]  /*4cf0*/  IMAD.IADD R161, R58.reuse, 0x1, -R78 ;  /* 0x000000013aa17824 */ /* 0x040fe200078e0a4e */
[----:B------:R-:W-:Y:S01]  /*4d00*/  IABS R64, R64 ;  /* 0x0000004000407213 */ /* 0x000fe20000000000 */
[----:B------:R-:W-:Y:S01]  /*4d10*/  IMAD.IADD R49, R58, 0x1, -R88 ;  /* 0x000000013a317824 */ /* 0x000fe200078e0a58 */
[----:B------:R-:W-:Y:S01]  /*4d20*/  I2FP.F32.S32 R163, R163 ;  /* 0x000000a300a37245 */ /* 0x000fe20000201400 */
[----:B------:R-:W-:Y:S01]  /*4d30*/  VIADD R72, R60, 0x31 ;  /* 0x000000313c487836 */ /* 0x000fe20000000000 */
[----:B------:R-:W-:Y:S01]  /*4d40*/  I2FP.F32.S32 R126, R126 ;  /* 0x0000007e007e7245 */ /* 0x000fe20000201400 */
[----:B------:R-:W-:Y:S01]  /*4d50*/  FFMA.FTZ R66, -R0, R37, R20 ;  /* 0x0000002500427223 */ /* 0x000fe20000010114 */
[----:B------:R-:W-:Y:S01]  /*4d60*/  I2FP.F32.S32 R153, R153 ;  /* 0x0000009900997245 */ /* 0x000fe20000201400 */
[C---:B------:R-:W-:Y:S01]  /*4d70*/  VIADD R20, R60.reuse, 0x60 ;  /* 0x000000603c147836 */ /* 0x040fe20000000000 */
[----:B------:R-:W-:Y:S01]  /*4d80*/  I2FP.F32.S32 R64, R64 ;  /* 0x0000004000407245 */ /* 0x000fe20000201400 */
[----:B------:R-:W-:Y:S01]  /*4d90*/  VIADD R28, R60, 0x58 ;  /* 0x000000583c1c7836 */ /* 0x000fe20000000000 */
[----:B------:R-:W-:Y:S01]  /*4da0*/  IABS R161, R161 ;  /* 0x000000a100a17213 */ /* 0x000fe20000000000 */
[----:B------:R-:W-:Y:S01]  /*4db0*/  FFMA.FTZ R163, -R0, R163, R36 ;  /* 0x000000a300a37223 */ /* 0x000fe20000010124 */
[----:B------:R-:W-:Y:S01]  /*4dc0*/  IABS R49, R49 ;  /* 0x0000003100317213 */ /* 0x000fe20000000000 */
[----:B------:R-:W-:-:S02]  /*4dd0*/  IMAD.IADD R36, R58, 0x1, -R72 ;  /* 0x000000013a247824 */ /* 0x000fc400078e0a48 */
[----:B------:R-:W-:Y:S01]  /*4de0*/  FFMA.FTZ R126, -R0, R126, R17 ;  /* 0x0000007e007e7223 */ /* 0x000fe20000010111 */
[----:B------:R-:W-:Y:S01]  /*4df0*/  VIADD R68, R60, 0x39 ;  /* 0x000000393c447836 */ /* 0x000fe20000000000 */
[----:B------:R-:W-:Y:S01]  /*4e00*/  I2FP.F32.S32 R161, R161 ;  /* 0x000000a100a17245 */ /* 0x000fe20000201400 */
[C---:B------:R-:W-:Y:S01]  /*4e10*/  FFMA.FTZ R153, -R0.reuse, R153, R24 ;  /* 0x0000009900997223 */ /* 0x040fe20000010118 */
[----:B------:R-:W-:Y:S01]  /*4e20*/  FFMA.FTZ R64, -R0, R64, R21 ;  /* 0x0000004000407223 */ /* 0x000fe20000010115 */
[----:B------:R-:W-:Y:S01]  /*4e30*/  IMAD.IADD R17, R58, 0x1, -R20 ;  /* 0x000000013a117824 */ /* 0x000fe200078e0a14 */
[----:B------:R-:W-:Y:S01]  /*4e40*/  I2FP.F32.S32 R49, R49 ;  /* 0x0000003100317245 */ /* 0x000fe20000201400 */
[----:B------:R-:W-:Y:S01]  /*4e50*/  VIADD R24, R60, 0x59 ;  /* 0x000000593c187836 */ /* 0x000fe20000000000 */
[----:B------:R-:W-:Y:S01]  /*4e60*/  IABS R36, R36 ;  /* 0x0000002400247213 */ /* 0x000fe20000000000 */
[----:B------:R-:W-:Y:S02]  /*4e70*/  IMAD.IADD R21, R58, 0x1, -R28 ;  /* 0x000000013a157824 */ /* 0x000fe400078e0a1c */
[----:B------:R-:W-:Y:S01]  /*4e80*/  FFMA.FTZ R161, -R0, R161, R32 ;  /* 0x000000a100a17223 */ /* 0x000fe20000010120 */
[C---:B------:R-:W-:Y:S01]  /*4e90*/  IMAD.IADD R151, R58.reuse, 0x1, -R68 ;  /* 0x000000013a977824 */ /* 0x040fe200078e0a44 */
[----:B------:R-:W-:Y:S01]  /*4ea0*/  IABS R17, R17 ;  /* 0x0000001100117213 */ /* 0x000fe20000000000 */
[----:B------:R-:W-:Y:S01]  /*4eb0*/  IMAD.IADD R110, R58, 0x1, -R24 ;  /* 0x000000013a6e7824 */ /* 0x000fe200078e0a18 */
[----:B------:R-:W-:Y:S01]  /*4ec0*/  IABS R21, R21 ;  /* 0x0000001500157213 */ /* 0x000fe20000000000 */
[----:B------:R-:W-:-:S02]  /*4ed0*/  VIADD R32, R60, 0x51 ;  /* 0x000000513c207836 */ /* 0x000fc40000000000 */
[----:B------:R-:W-:Y:S01]  /*4ee0*/  FFMA.FTZ R49, -R0, R49, R45 ;  /* 0x0000003100317223 */ /* 0x000fe2000001012d */
[----:B------:R-:W-:Y:S01]  /*4ef0*/  I2FP.F32.S32 R36, R36 ;  /* 0x0000002400247245 */ /* 0x000fe20000201400 */
[C---:B------:R-:W-:Y:S01]  /*4f00*/  VIADD R45, R58.reuse, 0x8 ;  /* 0x000000083a2d7836 */ /* 0x040fe20000000000 */
[----:B------:R-:W-:Y:S01]  /*4f10*/  IABS R151, R151 ;  /* 0x0000009700977213 */ /* 0x000fe20000000000 */
[----:B------:R-:W-:Y:S01]  /*4f20*/  IMAD.IADD R112, R58, 0x1, -R32 ;  /* 0x000000013a707824 */ /* 0x000fe200078e0a20 */
[----:B------:R-:W-:Y:S01]  /*4f30*/  I2FP.F32.S32 R17, R17 ;  /* 0x0000001100117245 */ /* 0x000fe20000201400 */
[----:B------:R-:W-:Y:S01]  /*4f40*/  FFMA.FTZ R155, -R0, R36, R29 ;  /* 0x00000024009b7223 */ /* 0x000fe2000001011d */
[----:B------:R-:W-:Y:S01]  /*4f50*/  IABS R110, R110 ;  /* 0x0000006e006e7213 */ /* 0x000fe20000000000 */
[C---:B------:R-:W-:Y:S01]  /*4f60*/  IMAD.IADD R90, R45.reuse, 0x1, -R90 ;  /* 0x000000012d5a7824 */ /* 0x040fe200078e0a5a */
[----:B------:R-:W-:Y:S01]  /*4f70*/  I2FP.F32.S32 R21, R21 ;  /* 0x0000001500157245 */ /* 0x000fe20000201400 */
[----:B------:R-:W-:Y:S01]  /*4f80*/  VIADD R36, R60, 0x50 ;  /* 0x000000503c247836 */ /* 0x000fe20000000000 */
[----:B------:R-:W-:Y:S01]  /*4f90*/  I2FP.F32.S32 R151, R151 ;  /* 0x0000009700977245 */ /* 0x000fe20000201400 */
[C---:B------:R-:W-:Y:S01]  /*4fa0*/  FFMA.FTZ R104, -R0.reuse, R17, R104 ;  /* 0x0000001100687223 */ /* 0x040fe20000010168 */
[----:B------:R-:W-:Y:S01]  /*4fb0*/  I2FP.F32.S32 R110, R110 ;  /* 0x0000006e006e7245 */ /* 0x000fe20000201400 */
[----:B------:R-:W-:Y:S01]  /*4fc0*/  FFMA.FTZ R124, -R0, R21, R8 ;  /* 0x00000015007c7223 */ /* 0x000fe20000010108 */
[----:B------:R-:W-:Y:S01]  /*4fd0*/  IABS R112, R112 ;  /* 0x0000007000707213 */ /* 0x000fe20000000000 */
[----:B------:R-:W-:-:S02]  /*4fe0*/  IMAD.IADD R17, R45, 0x1, -R88 ;  /* 0x000000012d117824 */ /* 0x000fc400078e0a58 */
[----:B------:R-:W-:Y:S01]  /*4ff0*/  FFMA.FTZ R151, -R0, R151, R25 ;  /* 0x0000009700977223 */ /* 0x000fe20000010119 */
[C---:B------:R-:W-:Y:S01]  /*5000*/  IMAD.IADD R8, R58.reuse, 0x1, -R60 ;  /* 0x000000013a087824 */ /* 0x040fe200078e0a3c */
[----:B------:R-:W-:Y:S01]  /*5010*/  IABS R90, R90 ;  /* 0x0000005a005a7213 */ /* 0x000fe20000000000 */
[----:B------:R-:W-:Y:S01]  /*5020*/  IMAD.IADD R25, R58, 0x1, -R36 ;  /* 0x000000013a197824 */ /* 0x000fe200078e0a24 */
[----:B------:R-:W-:Y:S01]  /*5030*/  I2FP.F32.S32 R112, R112 ;  /* 0x0000007000707245 */ /* 0x000fe20000201400 */
[C---:B------:R-:W-:Y:S01]  /*5040*/  FFMA.FTZ R65, -R0.reuse, R110, R9 ;  /* 0x0000006e00417223 */ /* 0x040fe20000010109 */
[C---:B------:R-:W-:Y:S01]  /*5050*/  IMAD.IADD R9, R45.reuse, 0x1, -R60 ;  /* 0x000000012d097824 */ /* 0x040fe200078e0a3c */
[----:B------:R-:W-:Y:S01]  /*5060*/  IABS R17, R17 ;  /* 0x0000001100117213 */ /* 0x000fe20000000000 */
[C---:B------:R-:W-:Y:S01]  /*5070*/  IMAD.IADD R6, R45.reuse, 0x1, -R6 ;  /* 0x000000012d067824 */ /* 0x040fe200078e0a06 */
[----:B------:R-:W-:Y:S01]  /*5080*/  IABS R8, R8 ;  /* 0x0000000800087213 */ /* 0x000fe20000000000 */
[C---:B------:R-:W-:Y:S01]  /*5090*/  FFMA.FTZ R67, -R0.reuse, R112, R13 ;  /* 0x0000007000437223 */ /* 0x040fe2000001010d */
[----:B------:R-:W-:Y:S01]  /*50a0*/  I2FP.F32.S32 R90, R90 ;  /* 0x0000005a005a7245 */ /* 0x000fe20000201400 */
[C---:B------:R-:W-:Y:S01]  /*50b0*/  IMAD.IADD R37, R45.reuse, 0x1, -R82 ;  /* 0x000000012d257824 */ /* 0x040fe200078e0a52 */
[----:B------:R-:W-:Y:S01]  /*50c0*/  IABS R25, R25 ;  /* 0x0000001900197213 */ /* 0x000fe20000000000 */
[----:B------:R-:W-:Y:S01]  /*50d0*/  IMAD.IADD R108, R45, 0x1, -R108 ;  /* 0x000000012d6c7824 */ /* 0x000fe200078e0a6c */
[----:B------:R-:W-:Y:S01]  /*50e0*/  I2FP.F32.S32 R17, R17 ;  /* 0x0000001100117245 */ /* 0x000fe20000201400 */
[----:B------:R-:W-:Y:S01]  /*50f0*/  FFMA.FTZ R51, -R0, R90, R51 ;  /* 0x0000005a00337223 */ /* 0x000fe20000010133 */
[----:B------:R-:W-:Y:S01]  /*5100*/  IABS R9, R9 ;  /* 0x0000000900097213 */ /* 0x000fe20000000000 */
[----:B------:R-:W-:Y:S01]  /*5110*/  VIADD R44, R60, 0x48 ;  /* 0x000000483c2c7836 */ /* 0x000fe20000000000 */
[----:B------:R-:W-:Y:S01]  /*5120*/  I2FP.F32.S32 R13, R8 ;  /* 0x00000008000d7245 */ /* 0x000fe20000201400 */
[----:B------:R-:W-:Y:S01]  /*5130*/  FFMA.FTZ R47, -R0, R17, R47 ;  /* 0x00000011002f7223 */ /* 0x000fe2000001012f */
[----:B------:R-:W-:Y:S01]  /*5140*/  I2FP.F32.S32 R25, R25 ;  /* 0x0000001900197245 */ /* 0x000fe20000201400 */
[----:B------:R-:W-:Y:S01]  /*5150*/  IMAD.IADD R29, R58, 0x1, -R44 ;  /* 0x000000013a1d7824 */ /* 0x000fe200078e0a2c */
[----:B------:R-:W-:Y:S01]  /*5160*/  IABS R6, R6 ;  /* 0x0000000600067213 */ /* 0x000fe20000000000 */
[C---:B------:R-:W-:Y:S01]  /*5170*/  FFMA.FTZ R50, -R0.reuse, R13, R50 ;  /* 0x0000000d00327223 */ /* 0x040fe20000010132 */
[----:B------:R-:W-:Y:S01]  /*5180*/  I2FP.F32.S32 R9, R9 ;  /* 0x0000000900097245 */ /* 0x000fe20000201400 */
[----:B------:R-:W-:Y:S01]  /*5190*/  FFMA.FTZ R12, -R0, R25, R12 ;  /* 0x00000019000c7223 */ /* 0x000fe2000001010c */
[----:B------:R-:W-:Y:S01]  /*51a0*/  ISETP.GE.AND P5, PT, R88, R123, PT ;  /* 0x0000007b5800720c */ /* 0x000fe20003fa6270 */
[----:B------:R-:W-:Y:S01]  /*51b0*/  FFMA.FTZ R8, -R0, R13, R52 ;  /* 0x0000000d00087223 */ /* 0x000fe20000010134 */
[----:B------:R-:W-:-:S02]  /*51c0*/  IABS R37, R37 ;  /* 0x0000002500257213 */ /* 0x000fc40000000000 */
[----:B------:R-:W-:Y:S02]  /*51d0*/  FSEL R77, R51, -INF , !P0 ;  /* 0xff800000334d7808 */ /* 0x000fe40004000000 */
[----:B------:R-:W-:Y:S01]  /*51e0*/  I2FP.F32.S32 R25, R6 ;  /* 0x0000000600197245 */ /* 0x000fe20000201400 */
[----:B------:R-:W-:Y:S01]  /*51f0*/  FFMA.FTZ R6, -R0, R9, R54 ;  /* 0x0000000900067223 */ /* 0x000fe20000010136 */
[----:B------:R-:W-:Y:S01]  /*5200*/  FSEL R51, R49, -INF , !P5 ;  /* 0xff80000031337808 */ /* 0x000fe20006800000 */
[----:B------:R-:W-:Y:S01]  /*5210*/  IMAD.IADD R9, R45, 0x1, -R86 ;  /* 0x000000012d097824 */ /* 0x000fe200078e0a56 */
[----:B------:R-:W-:Y:S01]  /*5220*/  FSEL R49, R47, -INF , !P5 ;  /* 0xff8000002f317808 */ /* 0x000fe20006800000 */
[C---:B------:R-:W-:Y:S01]  /*5230*/  IMAD.IADD R47, R45.reuse, 0x1, -R78 ;  /* 0x000000012d2f7824 */ /* 0x040fe200078e0a4e */
[----:B------:R-:W-:Y:S01]  /*5240*/  FSEL R73, R50, -INF , !P1 ;  /* 0xff80000032497808 */ /* 0x000fe20004800000 */
[C---:B------:R-:W-:Y:S01]  /*5250*/  IMAD.IADD R50, R45.reuse, 0x1, -R84 ;  /* 0x000000012d327824 */ /* 0x040fe200078e0a54 */
[----:B------:R-:W-:Y:S01]  /*5260*/  I2FP.F32.S32 R37, R37 ;  /* 0x0000002500257245 */ /* 0x000fe20000201400 */
[C---:B------:R-:W-:Y:S01]  /*5270*/  FFMA.FTZ R25, -R0.reuse, R25, R46 ;  /* 0x0000001900197223 */ /* 0x040fe2000001012e */
[----:B------:R-:W-:Y:S01]  /*5280*/  IABS R9, R9 ;  /* 0x0000000900097213 */ /* 0x000fe20000000000 */
[C---:B------:R-:W-:Y:S01]  /*5290*/  IMAD.IADD R46, R45.reuse, 0x1, -R80 ;  /* 0x000000012d2e7824 */ /* 0x040fe200078e0a50 */
[----:B------:R-:W-:Y:S01]  /*52a0*/  IABS R47, R47 ;  /* 0x0000002f002f7213 */ /* 0x000fe20000000000 */
[----:B------:R-:W-:Y:S01]  /*52b0*/  FFMA.FTZ R37, -R0, R37, R38 ;  /* 0x0000002500257223 */ /* 0x000fe20000010126 */
[----:B------:R-:W-:Y:S01]  /*52c0*/  IABS R50, R50 ;  /* 0x0000003200327213 */ /* 0x000fe20000000000 */
[----:B------:R-:W-:Y:S01]  /*52d0*/  IMAD.IADD R38, R45, 0x1, -R72 ;  /* 0x000000012d267824 */ /* 0x000fe200078e0a48 */
[----:B------:R-:W-:-:S02]  /*52e0*/  I2FP.F32.S32 R9, R9 ;  /* 0x0000000900097245 */ /* 0x000fc40000201400 */
[----:B------:R-:W-:Y:S02]  /*52f0*/  I2FP.F32.S32 R47, R47 ;  /* 0x0000002f002f7245 */ /* 0x000fe40000201400 */
[----:B------:R-:W-:Y:S01]  /*5300*/  I2FP.F32.S32 R50, R50 ;  /* 0x0000003200327245 */ /* 0x000fe20000201400 */
[C---:B------:R-:W-:Y:S01]  /*5310*/  FFMA.FTZ R42, -R0.reuse, R9, R42 ;  /* 0x00000009002a7223 */ /* 0x040fe2000001012a */
[----:B------:R-:W-:Y:S01]  /*5320*/  IABS R38, R38 ;  /* 0x0000002600267213 */ /* 0x000fe20000000000 */
[C---:B------:R-:W-:Y:S01]  /*5330*/  FFMA.FTZ R34, -R0.reuse, R47, R34 ;  /* 0x0000002f00227223 */ /* 0x040fe20000010122 */
[----:B------:R-:W-:Y:S01]  /*5340*/  IABS R46, R46 ;  /* 0x0000002e002e7213 */ /* 0x000fe20000000000 */
[----:B------:R-:W-:Y:S01]  /*5350*/  FFMA.FTZ R9, -R0, R50, R43 ;  /* 0x0000003200097223 */ /* 0x000fe2000001012b */
[----:B------:R-:W-:Y:S01]  /*5360*/  FSEL R81, R81, -INF , !P0 ;  /* 0xff80000051517808 */ /* 0x000fe20004000000 */
[----:B------:R-:W-:Y:S01]  /*5370*/  IMAD.IADD R43, R45, 0x1, -R74 ;  /* 0x000000012d2b7824 */ /* 0x000fe200078e0a4a */
[----:B------:R-:W-:-:S02]  /*5380*/  ISETP.GE.AND P0, PT, R78, R123, PT ;  /* 0x0000007b4e00720c */ /* 0x000fc40003f06270 */
[----:B------:R-:W-:Y:S02]  /*5390*/  I2FP.F32.S32 R38, R38 ;  /* 0x0000002600267245 */ /* 0x000fe40000201400 */
[----:B------:R-:W-:Y:S02]  /*53a0*/  IABS R108, R108 ;  /* 0x0000006c006c7213 */ /* 0x000fe40000000000 */
[----:B------:R-:W-:Y:S01]  /*53b0*/  I2FP.F32.S32 R46, R46 ;  /* 0x0000002e002e7245 */ /* 0x000fe20000201400 */
[----:B------:R-:W-:Y:S01]  /*53c0*/  FFMA.FTZ R31, -R0, R38, R31 ;  /* 0x00000026001f7223 */ /* 0x000fe2000001011f */
[----:B------:R-:W-:Y:S01]  /*53d0*/  FSEL R69, R42, -INF , !P4 ;  /* 0xff8000002a457808 */ /* 0x000fe20006000000 */
[C---:B------:R-:W-:Y:S01]  /*53e0*/  IMAD.IADD R42, R45.reuse, 0x1, -R76 ;  /* 0x000000012d2a7824 */ /* 0x040fe200078e0a4c */
[----:B------:R-:W-:Y:S01]  /*53f0*/  FSEL R157, R34, -INF , !P0 ;  /* 0xff800000229d7808 */ /* 0x000fe20004000000 */
[C---:B------:R-:W-:Y:S01]  /*5400*/  IMAD.IADD R34, R45.reuse, 0x1, -R48 ;  /* 0x000000012d227824 */ /* 0x040fe200078e0a30 */
[----:B------:R-:W-:Y:S01]  /*5410*/  I2FP.F32.S32 R108, R108 ;  /* 0x0000006c006c7245 */ /* 0x000fe20000201400 */
[C---:B------:R-:W-:Y:S01]  /*5420*/  IMAD.IADD R38, R45.reuse, 0x1, -R68 ;  /* 0x000000012d267824 */ /* 0x040fe200078e0a44 */
[----:B------:R-:W-:Y:S01]  /*5430*/  IABS R43, R43 ;  /* 0x0000002b002b7213 */ /* 0x000fe20000000000 */
[----:B------:R-:W-:-:S02]  /*5440*/  IMAD.IADD R47, R45, 0x1, -R62 ;  /* 0x000000012d2f7824 */ /* 0x000fc400078e0a3e */
[C---:B------:R-:W-:Y:S01]  /*5450*/  FFMA.FTZ R21, -R0.reuse, R46, R39 ;  /* 0x0000002e00157223 */ /* 0x040fe20000010127 */
[----:B------:R-:W-:Y:S02]  /*5460*/  IMAD.IADD R39, R45, 0x1, -R70 ;  /* 0x000000012d277824 */ /* 0x000fe400078e0a46 */
[----:B------:R-:W-:Y:S01]  /*5470*/  FFMA.FTZ R55, -R0, R108, R55 ;  /* 0x0000006c00377223 */ /* 0x000fe20000010137 */
[----:B------:R-:W-:Y:S02]  /*5480*/  IABS R42, R42 ;  /* 0x0000002a002a7213 */ /* 0x000fe40000000000 */
[----:B------:R-:W-:Y:S02]  /*5490*/  I2FP.F32.S32 R43, R43 ;  /* 0x0000002b002b7245 */ /* 0x000fe40000201400 */
[----:B------:R-:W-:Y:S02]  /*54a0*/  IABS R34, R34 ;  /* 0x0000002200227213 */ /* 0x000fe40000000000 */
[----:B------:R-:W-:-:S02]  /*54b0*/  IABS R38, R38 ;  /* 0x0000002600267213 */ /* 0x000fc40000000000 */
[----:B------:R-:W-:Y:S01]  /*54c0*/  IABS R47, R47 ;  /* 0x0000002f002f7213 */ /* 0x000fe20000000000 */
[----:B------:R-:W-:Y:S01]  /*54d0*/  FFMA.FTZ R30, -R0, R43, R30 ;  /* 0x0000002b001e7223 */ /* 0x000fe2000001011e */
[----:B------:R-:W-:Y:S02]  /*54e0*/  IABS R29, R29 ;  /* 0x0000001d001d7213 */ /* 0x000fe40000000000 */
[----:B------:R-:W-:Y:S02]  /*54f0*/  IABS R39, R39 ;  /* 0x0000002700277213 */ /* 0x000fe40000000000 */
[----:B------:R-:W-:Y:S02]  /*5500*/  I2FP.F32.S32 R42, R42 ;  /* 0x0000002a002a7245 */ /* 0x000fe40000201400 */
[----:B------:R-:W-:Y:S01]  /*5510*/  I2FP.F32.S32 R34, R34 ;  /* 0x0000002200227245 */ /* 0x000fe20000201400 */
[----:B------:R-:W-:Y:S01]  /*5520*/  IMAD.IADD R43, R45, 0x1, -R44 ;  /* 0x000000012d2b7824 */ /* 0x000fe200078e0a2c */
[----:B------:R-:W-:-:S02]  /*5530*/  FSEL R75, R55, -INF , !P2 ;  /* 0xff800000374b7808 */ /* 0x000fc40005000000 */
[----:B------:R-:W-:Y:S02]  /*5540*/  FSEL R13, R63, -INF , !P1 ;  /* 0xff8000003f0d7808 */ /* 0x000fe40004800000 */
[----:B------:R-:W-:Y:S02]  /*5550*/  I2FP.F32.S32 R38, R38 ;  /* 0x0000002600267245 */ /* 0x000fe40000201400 */
[----:B------:R-:W-:Y:S02]  /*5560*/  I2FP.F32.S32 R47, R47 ;  /* 0x0000002f002f7245 */ /* 0x000fe40000201400 */
[-C--:B------:R-:W-:Y:S02]  /*5570*/  ISETP.GE.AND P2, PT, R82, R123.reuse, PT ;  /* 0x0000007b5200720c */ /* 0x080fe40003f46270 */
[----:B------:R-:W-:Y:S01]  /*5580*/  ISETP.GE.AND P1, PT, R80, R123, PT ;  /* 0x0000007b5000720c */ /* 0x000fe20003f26270 */
[C---:B------:R-:W-:Y:S01]  /*5590*/  FFMA.FTZ R35, -R0.reuse, R42, R35 ;  /* 0x0000002a00237223 */ /* 0x040fe20000010123 */
[----:B------:R-:W-:Y:S01]  /*55a0*/  I2FP.F32.S32 R29, R29 ;  /* 0x0000001d001d7245 */ /* 0x000fe20000201400 */
[C---:B------:R-:W-:Y:S01]  /*55b0*/  FFMA.FTZ R23, -R0.reuse, R34, R23 ;  /* 0x0000002200177223 */ /* 0x040fe20000010117 */
[----:B------:R-:W-:Y:S01]  /*55c0*/  I2FP.F32.S32 R39, R39 ;  /* 0x0000002700277245 */ /* 0x000fe20000201400 */
[C---:B------:R-:W-:Y:S01]  /*55d0*/  FFMA.FTZ R27, -R0.reuse, R38, R27 ;  /* 0x00000026001b7223 */ /* 0x040fe2000001011b */
[----:B------:R-:W-:Y:S01]  /*55e0*/  FSEL R17, R61, -INF , !P6 ;  /* 0xff8000003d117808 */ /* 0x000fe20007000000 */
[C---:B------:R-:W-:Y:S01]  /*55f0*/  FFMA.FTZ R22, -R0.reuse, R47, R22 ;  /* 0x0000002f00167223 */ /* 0x040fe20000010116 */
[----:B------:R-:W-:Y:S01]  /*5600*/  FSEL R25, R25, -INF , !P6 ;  /* 0xff80000019197808 */ /* 0x000fe20007000000 */
[----:B------:R-:W-:Y:S01]  /*5610*/  IMAD.IADD R34, R45, 0x1, -R32 ;  /* 0x000000012d227824 */ /* 0x000fe200078e0a20 */
[----:B------:R-:W-:Y:S01]  /*5620*/  FSEL R161, R161, -INF , !P0 ;  /* 0xff800000a1a17808 */ /* 0x000fe20004000000 */
[----:B------:R-:W-:Y:S01]  /*5630*/  FFMA.FTZ R16, -R0, R29, R16 ;  /* 0x0000001d00107223 */ /* 0x000fe20000010110 */
[----:B------:R-:W-:-:S02]  /*5640*/  ISETP.GE.AND P6, PT, R76, R123, PT ;  /* 0x0000007b4c00720c */ /* 0x000fc40003fc6270 */
[----:B------:R-:W-:Y:S02]  /*5650*/  FSEL R163, R163, -INF , !P2 ;  /* 0xff800000a3a37808 */ /* 0x000fe40005000000 */
[----:B------:R-:W-:Y:S02]  /*5660*/  FSEL R37, R37, -INF , !P2 ;  /* 0xff80000025257808 */ /* 0x000fe40005000000 */
[----:B------:R-:W-:Y:S02]  /*5670*/  FSEL R53, R53, -INF , !P1 ;  /* 0xff80000035357808 */ /* 0x000fe40004800000 */
[----:B------:R-:W-:Y:S02]  /*5680*/  FSEL R21, R21, -INF , !P1 ;  /* 0xff80000015157808 */ /* 0x000fe40004800000 */
[-C--:B------:R-:W-:Y:S02]  /*5690*/  ISETP.GE.AND P0, PT, R48, R123.reuse, PT ;  /* 0x0000007b3000720c */ /* 0x080fe40003f06270 */
[----:B------:R-:W-:-:S02]  /*56a0*/  ISETP.GE.AND P5, PT, R74, R123, PT ;  /* 0x0000007b4a00720c */ /* 0x000fc40003fa6270 */
[-C--:B------:R-:W-:Y:S02]  /*56b0*/  ISETP.GE.AND P2, PT, R68, R123.reuse, PT ;  /* 0x0000007b4400720c */ /* 0x080fe40003f46270 */
[----:B------:R-:W-:Y:S02]  /*56c0*/  ISETP.GE.AND P1, PT, R62, R123, PT ;  /* 0x0000007b3e00720c */ /* 0x000fe40003f26270 */
[----:B------:R-:W-:Y:S01]  /*56d0*/  IABS R43, R43 ;  /* 0x0000002b002b7213 */ /* 0x000fe20000000000 */
[----:B------:R-:W-:Y:S01]  /*56e0*/  FFMA.FTZ R26, -R0, R39, R26 ;  /* 0x00000027001a7223 */ /* 0x000fe2000001011a */
[----:B------:R-:W-:Y:S02]  /*56f0*/  FSEL R8, R8, -INF , !P3 ;  /* 0xff80000008087808 */ /* 0x000fe40005800000 */
[----:B------:R-:W-:Y:S02]  /*5700*/  FSEL R6, R6, -INF , !P3 ;  /* 0xff80000006067808 */ /* 0x000fe40005800000 */
[----:B------:R-:W-:-:S02]  /*5710*/  FSEL R29, R59, -INF , !P4 ;  /* 0xff8000003b1d7808 */ /* 0x000fc40006000000 */
[----:B------:R-:W-:Y:S02]  /*5720*/  FSEL R39, R35, -INF , !P6 ;  /* 0xff80000023277808 */ /* 0x000fe40007000000 */
[----:B------:R-:W-:Y:S01]  /*5730*/  FSEL R55, R23, -INF , !P0 ;  /* 0xff80000017377808 */ /* 0x000fe20004000000 */
[C---:B------:R-:W-:Y:S01]  /*5740*/  IMAD.IADD R23, R45.reuse, 0x1, -R20 ;  /* 0x000000012d177824 */ /* 0x040fe200078e0a14 */
[----:B------:R-:W-:Y:S02]  /*5750*/  ISETP.GE.AND P3, PT, R84, R123, PT ;  /* 0x0000007b5400720c */ /* 0x000fe40003f66270 */
[----:B------:R-:W-:Y:S01]  /*5760*/  FSEL R35, R30, -INF , !P5 ;  /* 0xff8000001e237808 */ /* 0x000fe20006800000 */
[----:B------:R-:W-:Y:S01]  /*5770*/  IMAD.IADD R30, R45, 0x1, -R40 ;  /* 0x000000012d1e7824 */ /* 0x000fe200078e0a28 */
[----:B------:R-:W-:Y:S02]  /*5780*/  I2FP.F32.S32 R43, R43 ;  /* 0x0000002b002b7245 */ /* 0x000fe40000201400 */
[----:B------:R-:W-:Y:S01]  /*5790*/  FSEL R145, R27, -INF , !P2 ;  /* 0xff8000001b917808 */ /* 0x000fe20005000000 */
[----:B------:R-:W-:Y:S01]  /*57a0*/  IMAD.IADD R27, R45, 0x1, -R28 ;  /* 0x000000012d1b7824 */ /* 0x000fe200078e0a1c */
[----:B------:R-:W-:-:S02]  /*57b0*/  FSEL R66, R66, -INF , !P1 ;  /* 0xff80000042427808 */ /* 0x000fc40004800000 */
[----:B------:R-:W-:Y:S02]  /*57c0*/  FSEL R59, R22, -INF , !P1 ;  /* 0xff800000163b7808 */ /* 0x000fe40004800000 */
[----:B------:R-:W-:Y:S02]  /*57d0*/  IABS R34, R34 ;  /* 0x0000002200227213 */ /* 0x000fe40000000000 */
[-C--:B------:R-:W-:Y:S02]  /*57e0*/  ISETP.GE.AND P4, PT, R72, R123.reuse, PT ;  /* 0x0000007b4800720c */ /* 0x080fe40003f86270 */
[----:B------:R-:W-:Y:S01]  /*57f0*/  ISETP.GE.AND P1, PT, R24, R123, PT ;  /* 0x0000007b1800720c */ /* 0x000fe20003f26270 */
[----:B------:R-:W-:Y:S01]  /*5800*/  IMAD.IADD R24, R45, 0x1, -R24 ;  /* 0x000000012d187824 */ /* 0x000fe200078e0a18 */
[----:B------:R-:W-:Y:S01]  /*5810*/  FSEL R71, R71, -INF , !P3 ;  /* 0xff80000047477808 */ /* 0x000fe20005800000 */
[----:B------:R-:W-:Y:S01]  /*5820*/  FFMA.FTZ R18, -R0, R43, R18 ;  /* 0x0000002b00127223 */ /* 0x000fe20000010112 */
[----:B------:R-:W-:-:S02]  /*5830*/  FSEL R9, R9, -INF , !P3 ;  /* 0xff80000009097808 */ /* 0x000fc40005800000 */
[----:B------:R-:W-:Y:S02]  /*5840*/  I2FP.F32.S32 R34, R34 ;  /* 0x0000002200227245 */ /* 0x000fe40000201400 */
[----:B------:R-:W-:Y:S02]  /*5850*/  ISETP.GE.AND P3, PT, R70, R123, PT ;  /* 0x0000007b4600720c */ /* 0x000fe40003f66270 */
[----:B------:R-:W-:Y:S02]  /*5860*/  FSEL R159, R159, -INF , !P6 ;  /* 0xff8000009f9f7808 */ /* 0x000fe40007000000 */
[----:B------:R-:W-:Y:S01]  /*5870*/  FSEL R149, R31, -INF , !P4 ;  /* 0xff8000001f957808 */ /* 0x000fe20006000000 */
[----:B------:R-:W-:Y:S01]  /*5880*/  IMAD.IADD R31, R45, 0x1, -R36 ;  /* 0x000000012d1f7824 */ /* 0x000fe200078e0a24 */
[----:B------:R-:W-:Y:S02]  /*5890*/  FSEL R64, R64, -INF , !P0 ;  /* 0xff80000040407808 */ /* 0x000fe40004000000 */
[----:B------:R-:W-:-:S02]  /*58a0*/  IABS R23, R23 ;  /* 0x0000001700177213 */ /* 0x000fc40000000000 */
[-C--:B------:R-:W-:Y:S02]  /*58b0*/  ISETP.GE.AND P6, PT, R44, R123.reuse, PT ;  /* 0x0000007b2c00720c */ /* 0x080fe40003fc6270 */
[----:B------:R-:W-:Y:S02]  /*58c0*/  IABS R30, R30 ;  /* 0x0000001e001e7213 */ /* 0x000fe40000000000 */
[----:B------:R-:W-:Y:S02]  /*58d0*/  ISETP.GE.AND P0, PT, R20, R123, PT ;  /* 0x0000007b1400720c */ /* 0x000fe40003f06270 */
[----:B------:R-:W-:Y:S02]  /*58e0*/  IABS R27, R27 ;  /* 0x0000001b001b7213 */ /* 0x000fe40000000000 */
[----:B------:R-:W-:Y:S01]  /*58f0*/  IABS R20, R24 ;  /* 0x0000001800147213 */ /* 0x000fe20000000000 */
[----:B------:R-:W-:Y:S01]  /*5900*/  FFMA.FTZ R34, -R0, R34, R15 ;  /* 0x0000002200227223 */ /* 0x000fe2000001010f */
[----:B------:R-:W-:Y:S01]  /*5910*/  FSEL R155, R155, -INF , !P4 ;  /* 0xff8000009b9b7808 */ /* 0x000fe20006000000 */
[----:B------:R-:W-:Y:S01]  /*5920*/  VIADD R22, R60, 0x70 ;  /* 0x000000703c167836 */ /* 0x000fe20000000000 */
[----:B------:R-:W-:-:S02]  /*5930*/  ISETP.GE.AND P4, PT, R36, R123, PT ;  /* 0x0000007b2400720c */ /* 0x000fc40003f86270 */
[----:B------:R-:W-:Y:S02]  /*5940*/  FSEL R153, R153, -INF , !P3 ;  /* 0xff80000099997808 */ /* 0x000fe40005800000 */
[----:B------:R-:W-:Y:S02]  /*5950*/  FSEL R147, R26, -INF , !P3 ;  /* 0xff8000001a937808 */ /* 0x000fe40005800000 */
[----:B------:R-:W-:Y:S02]  /*5960*/  I2FP.F32.S32 R23, R23 ;  /* 0x0000001700177245 */ /* 0x000fe40000201400 */
[----:B------:R-:W-:Y:S02]  /*5970*/  I2FP.F32.S32 R30, R30 ;  /* 0x0000001e001e7245 */ /* 0x000fe40000201400 */
[----:B------:R-:W-:Y:S02]  /*5980*/  ISETP.GE.AND P3, PT, R32, R123, PT ;  /* 0x0000007b2000720c */ /* 0x000fe40003f66270 */
[----:B------:R-:W-:-:S02]  /*5990*/  I2FP.F32.S32 R27, R27 ;  /* 0x0000001b001b7245 */ /* 0x000fc40000201400 */
[----:B------:R-:W-:Y:S02]  /*59a0*/  FSEL R61, R18, -INF , !P6 ;  /* 0xff800000123d7808 */ /* 0x000fe40007000000 */
[----:B------:R-:W-:Y:S02]  /*59b0*/  IABS R31, R31 ;  /* 0x0000001f001f7213 */ /* 0x000fe40000000000 */
[----:B------:R-:W-:Y:S02]  /*59c0*/  I2FP.F32.S32 R20, R20 ;  /* 0x0000001400147245 */ /* 0x000fe40000201400 */
[----:B------:R-:W-:Y:S01]  /*59d0*/  FMNMX3.FTZ R18, R8, R79, R13, !PT ;  /* 0x0000004f08127276 */ /* 0x000fe2000781000d */
[----:B------:R-:W-:Y:S01]  /*59e0*/  FFMA.FTZ R42, -R0, R23, R106 ;  /* 0x00000017002a7223 */ /* 0x000fe2000001016a */
[----:B------:R-:W-:Y:S01]  /*59f0*/  FSEL R62, R12, -INF , !P4 ;  /* 0xff8000000c3e7808 */ /* 0x000fe20006000000 */
[C---:B------:R-:W-:Y:S01]  /*5a00*/  FFMA.FTZ R19, -R0.reuse, R30, R19 ;  /* 0x0000001e00137223 */ /* 0x040fe20000010113 */
[----:B------:R-:W-:Y:S01]  /*5a10*/  FSEL R67, R67, -INF , !P3 ;  /* 0xff80000043437808 */ /* 0x000fe20005800000 */
[----:B------:R-:W-:Y:S01]  /*5a20*/  FFMA.FTZ R44, -R0, R27, R10 ;  /* 0x0000001b002c7223 */ /* 0x000fe2000001010a */
[----:B------:R-:W-:Y:S01]  /*5a30*/  FSEL R12, R34, -INF , !P3 ;  /* 0xff800000220c7808 */ /* 0x000fe20005800000 */
[--C-:B------:R-:W-:Y:S01]  /*5a40*/  IMAD.IADD R23, R58, 0x1, -R22.reuse ;  /* 0x000000013a177824 */ /* 0x100fe200078e0a16 */
[----:B------:R-:W-:Y:S01]  /*5a50*/  FSEL R33, R33, -INF , !P5 ;  /* 0xff80000021217808 */ /* 0x000fe20006800000 */
[----:B------:R-:W-:Y:S01]  /*5a60*/  FFMA.FTZ R27, -R0, R20, R11 ;  /* 0x00000014001b7223 */ /* 0x000fe2000001010b */
[----:B------:R-:W-:Y:S01]  /*5a70*/  I2FP.F32.S32 R31, R31 ;  /* 0x0000001f001f7245 */ /* 0x000fe20000201400 */
[----:B------:R-:W-:Y:S01]  /*5a80*/  VIADD R26, R60, 0x68 ;  /* 0x000000683c1a7836 */ /* 0x000fe20000000000 */
[----:B------:R-:W-:Y:S01]  /*5a90*/  ISETP.GE.AND P3, PT, R22, R123, PT ;  /* 0x0000007b1600720c */ /* 0x000fe20003f66270 */
[----:B------:R-:W-:Y:S01]  /*5aa0*/  IMAD.IADD R22, R45, 0x1, -R22 ;  /* 0x000000012d167824 */ /* 0x000fe200078e0a16 */
[----:B------:R-:W-:Y:S01]  /*5ab0*/  FMNMX3.FTZ R18, R18, R81, R17, !PT ;  /* 0x0000005112127276 */ /* 0x000fe20007810011 */
[----:B------:R-:W-:Y:S01]  /*5ac0*/  VIADD R20, R60, 0x71 ;  /* 0x000000713c147836 */ /* 0x000fe20000000000 */
[----:B------:R-:W-:Y:S01]  /*5ad0*/  ISETP.GE.AND P5, PT, R40, R123, PT ;  /* 0x0000007b2800720c */ /* 0x000fe20003fa6270 */
[----:B------:R-:W-:Y:S01]  /*5ae0*/  FFMA.FTZ R14, -R0, R31, R14 ;  /* 0x0000001f000e7223 */ /* 0x000fe2000001010e */
[----:B------:R-:W-:Y:S01]  /*5af0*/  FMNMX3.FTZ R18, R18, R51, R29, !PT ;  /* 0x0000003312127276 */ /* 0x000fe2000781001d */
[----:B------:R-:W-:Y:S01]  /*5b00*/  IMAD.IADD R31, R58, 0x1, -R26 ;  /* 0x000000013a1f7824 */ /* 0x000fe200078e0a1a */
[----:B------:R-:W-:Y:S01]  /*5b10*/  FSEL R126, R126, -INF , !P5 ;  /* 0xff8000007e7e7808 */ /* 0x000fe20006800000 */
[----:B------:R-:W-:Y:S01]  /*5b20*/  IMAD.IADD R15, R58, 0x1, -R20 ;  /* 0x000000013a0f7824 */ /* 0x000fe200078e0a14 */
[----:B------:R-:W-:Y:S01]  /*5b30*/  FSEL R119, R19, -INF , !P5 ;  /* 0xff80000013777808 */ /* 0x000fe20006800000 */
[----:B------:R-:W-:Y:S01]  /*5b40*/  VIADD R10, R60, 0x78 ;  /* 0x000000783c0a7836 */ /* 0x000fe20000000000 */
[----:B------:R-:W-:Y:S01]  /*5b50*/  ISETP.GE.AND P5, PT, R26, R123, PT ;  /* 0x0000007b1a00720c */ /* 0x000fe20003fa6270 */
[----:B------:R-:W-:Y:S01]  /*5b60*/  IMAD.IADD R26, R45, 0x1, -R26 ;  /* 0x000000012d1a7824 */ /* 0x000fe200078e0a1a */
[----:B------:R-:W-:-:S02]  /*5b70*/  IABS R22, R22 ;  /* 0x0000001600167213 */ /* 0x000fc40000000000 */
[----:B------:R-:W-:Y:S02]  /*5b80*/  FMNMX3.FTZ R18, R18, R71, R163, !PT ;  /* 0x0000004712127276 */ /* 0x000fe400078100a3 */
[----:B------:R-:W-:Y:S01]  /*5b90*/  I2FP.F32.S32 R19, R22 ;  /* 0x0000001600137245 */ /* 0x000fe20000201400 */
[----:B------:R-:W-:Y:S01]  /*5ba0*/  IMAD.IADD R11, R58, 0x1, -R10 ;  /* 0x000000013a0b7824 */ /* 0x000fe200078e0a0a */
[----:B------:R-:W-:Y:S02]  /*5bb0*/  FSEL R65, R65, -INF , !P1 ;  /* 0xff80000041417808 */ /* 0x000fe40004800000 */
[----:B------:R-:W-:Y:S02]  /*5bc0*/  FSEL R27, R27, -INF , !P1 ;  /* 0xff8000001b1b7808 */ /* 0x000fe40004800000 */
[----:B------:R-:W-:Y:S02]  /*5bd0*/  IABS R15, R15 ;  /* 0x0000000f000f7213 */ /* 0x000fe40000000000 */
[----:B------:R-:W-:-:S02]  /*5be0*/  FMNMX3.FTZ R22, R6, R75, R73, !PT ;  /* 0x0000004b06167276 */ /* 0x000fc40007810049 */
[----:B------:R-:W-:Y:S01]  /*5bf0*/  ISETP.GE.AND P1, PT, R10, R123, PT ;  /* 0x0000007b0a00720c */ /* 0x000fe20003f26270 */
[----:B------:R-:W-:Y:S01]  /*5c00*/  IMAD.IADD R10, R45, 0x1, -R10 ;  /* 0x000000012d0a7824 */ /* 0x000fe200078e0a0a */
[----:B------:R-:W-:Y:S02]  /*5c10*/  IABS R26, R26 ;  /* 0x0000001a001a7213 */ /* 0x000fe40000000000 */
[----:B------:R-:W-:Y:S02]  /*5c20*/  FMNMX3.FTZ R18, R18, R53, R161, !PT ;  /* 0x0000003512127276 */ /* 0x000fe400078100a1 */
[----:B------:R-:W-:Y:S02]  /*5c30*/  FSEL R63, R16, -INF , !P6 ;  /* 0xff800000103f7808 */ /* 0x000fe40007000000 */
[----:B------:R-:W-:Y:S02]  /*5c40*/  FSEL R151, R151, -INF , !P2 ;  /* 0xff80000097977808 */ /* 0x000fe40005000000 */
[----:B------:R-:W-:-:S02]  /*5c50*/  I2FP.F32.S32 R16, R15 ;  /* 0x0000000f00107245 */ /* 0x000fc40000201400 */
[----:B------:R-:W-:Y:S02]  /*5c60*/  FMNMX3.FTZ R22, R22, R77, R25, !PT ;  /* 0x0000004d16167276 */ /* 0x000fe40007810019 */
[----:B------:R-:W-:Y:S01]  /*5c70*/  ISETP.GE.AND P2, PT, R28, R123, PT ;  /* 0x0000007b1c00720c */ /* 0x000fe20003f46270 */
[----:B------:R-:W-:Y:S01]  /*5c80*/  VIADD R28, R60, 0x61 ;  /* 0x000000613c1c7836 */ /* 0x000fe20000000000 */
[----:B------:R-:W-:Y:S02]  /*5c90*/  I2FP.F32.S32 R15, R26 ;  /* 0x0000001a000f7245 */ /* 0x000fe40000201400 */
[----:B------:R-:W-:Y:S02]  /*5ca0*/  FMNMX3.FTZ R18, R18, R159, R33, !PT ;  /* 0x0000009f12127276 */ /* 0x000fe40007810021 */
[----:B------:R-:W-:Y:S02]  /*5cb0*/  IABS R10, R10 ;  /* 0x0000000a000a7213 */ /* 0x000fe40000000000 */
[----:B------:R-:W-:Y:S01]  /*5cc0*/  FMNMX3.FTZ R22, R22, R49, R69, !PT ;  /* 0x0000003116167276 */ /* 0x000fe20007810045 */
[----:B------:R-:W-:Y:S01]  /*5cd0*/  VIADD R24, R60, 0x69 ;  /* 0x000000693c187836 */ /* 0x000fe20000000000 */
[----:B------:R-:W-:Y:S01]  /*5ce0*/  FMNMX3.FTZ R18, R18, R155, R153, !PT ;  /* 0x0000009b12127276 */ /* 0x000fe20007810099 */
[----:B------:R-:W-:-:S02]  /*5cf0*/  IMAD.IADD R32, R58, 0x1, -R28 ;  /* 0x000000013a207824 */ /* 0x000fc400078e0a1c */
[----:B------:R-:W-:Y:S01]  /*5d00*/  FFMA.FTZ R52, -R0, R15, R102 ;  /* 0x0000000f00347223 */ /* 0x000fe20000010166 */
[----:B------:R-:W-:Y:S02]  /*5d10*/  I2FP.F32.S32 R15, R10 ;  /* 0x0000000a000f7245 */ /* 0x000fe40000201400 */
[----:B------:R-:W-:Y:S01]  /*5d20*/  FMNMX3.FTZ R22, R22, R9, R37, !PT ;  /* 0x0000000916167276 */ /* 0x000fe20007810025 */
[----:B------:R-:W-:Y:S01]  /*5d30*/  IMAD.IADD R30, R58, 0x1, -R24 ;  /* 0x000000013a1e7824 */ /* 0x000fe200078e0a18 */
[----:B------:R-:W-:Y:S01]  /*5d40*/  FMNMX3.FTZ R18, R18, R151, R66, !PT ;  /* 0x0000009712127276 */ /* 0x000fe20007810042 */
[----:B------:R-:W-:Y:S01]  /*5d50*/  FFMA.FTZ R48, -R0, R15, R94 ;  /* 0x0000000f00307223 */ /* 0x000fe2000001015e */
[----:B------:R-:W-:Y:S02]  /*5d60*/  IABS R32, R32 ;  /* 0x0000002000207213 */ /* 0x000fe40000000000 */
[----:B------:R-:W-:Y:S02]  /*5d70*/  IABS R31, R31 ;  /* 0x0000001f001f7213 */ /* 0x000fe40000000000 */
[----:B------:R-:W-:Y:S01]  /*5d80*/  FMNMX3.FTZ R22, R22, R21, R157, !PT ;  /* 0x0000001516167276 */ /* 0x000fe2000781009d */
[----:B------:R-:W-:Y:S01]  /*5d90*/  VIADD R60, R60, 0x79 ;  /* 0x000000793c3c7836 */ /* 0x000fe20000000000 */
[----:B------:R-:W-:-:S02]  /*5da0*/  FMNMX3.FTZ R15, R18, R64, R63, !PT ;  /* 0x00000040120f7276 */ /* 0x000fc4000781003f */
[----:B------:R-:W-:Y:S02]  /*5db0*/  I2FP.F32.S32 R32, R32 ;  /* 0x0000002000207245 */ /* 0x000fe40000201400 */
[----:B------:R-:W-:Y:S02]  /*5dc0*/  I2FP.F32.S32 R31, R31 ;  /* 0x0000001f001f7245 */ /* 0x000fe40000201400 */
[----:B------:R-:W-:Y:S02]  /*5dd0*/  IABS R30, R30 ;  /* 0x0000001e001e7213 */ /* 0x000fe40000000000 */
[----:B------:R-:W-:Y:S02]  /*5de0*/  IABS R23, R23 ;  /* 0x0000001700177213 */ /* 0x000fe40000000000 */
[----:B------:R-:W-:Y:S01]  /*5df0*/  FMNMX3.FTZ R22, R22, R39, R35, !PT ;  /* 0x0000002716167276 */ /* 0x000fe20007810023 */
[----:B------:R-:W-:Y:S01]  /*5e00*/  IMAD.IADD R58, R58, 0x1, -R60 ;  /* 0x000000013a3a7824 */ /* 0x000fe200078e0a3c */
[----:B------:R-:W-:-:S02]  /*5e10*/  FSEL R124, R124, -INF , !P2 ;  /* 0xff8000007c7c7808 */ /* 0x000fc40005000000 */
[----:B------:R-:W-:Y:S01]  /*5e20*/  FMNMX3.FTZ R15, R15, R126, R62, !PT ;  /* 0x0000007e0f0f7276 */ /* 0x000fe2000781003e */
[C---:B------:R-:W-:Y:S01]  /*5e30*/  FFMA.FTZ R32, -R0.reuse, R32, R105 ;  /* 0x0000002000207223 */ /* 0x040fe20000010169 */
[----:B------:R-:W-:Y:S01]  /*5e40*/  IABS R11, R11 ;  /* 0x0000000b000b7213 */ /* 0x000fe20000000000 */
[----:B------:R-:W-:Y:S01]  /*5e50*/  FFMA.FTZ R31, -R0, R31, R100 ;  /* 0x0000001f001f7223 */ /* 0x000fe20000010164 */
[----:B------:R-:W-:Y:S02]  /*5e60*/  I2FP.F32.S32 R30, R30 ;  /* 0x0000001e001e7245 */ /* 0x000fe40000201400 */
[----:B------:R-:W-:Y:S02]  /*5e70*/  I2FP.F32.S32 R23, R23 ;  /* 0x0000001700177245 */ /* 0x000fe40000201400 */
[----:B------:R-:W-:Y:S01]  /*5e80*/  ISETP.GE.AND P6, PT, R28, R123, PT ;  /* 0x0000007b1c00720c */ /* 0x000fe20003fc6270 */
[----:B------:R-:W-:Y:S01]  /*5e90*/  IMAD.IADD R28, R45, 0x1, -R28 ;  /* 0x000000012d1c7824 */ /* 0x000fe200078e0a1c */
[----:B------:R-:W-:-:S02]  /*5ea0*/  FMNMX3.FTZ R22, R22, R149, R147, !PT ;  /* 0x0000009516167276 */ /* 0x000fc40007810093 */
[----:B------:R-:W-:Y:S02]  /*5eb0*/  FSEL R122, R104, -INF , !P0 ;  /* 0xff800000687a7808 */ /* 0x000fe40004000000 */
[----:B------:R-:W-:Y:S01]  /*5ec0*/  FMNMX3.FTZ R15, R15, R67, R124, !PT ;  /* 0x000000430f0f7276 */ /* 0x000fe2000781007c */
[----:B------:R-:W-:Y:S01]  /*5ed0*/  FFMA.FTZ R30, -R0, R30, R101 ;  /* 0x0000001e001e7223 */ /* 0x000fe20000010165 */
[----:B------:R-:W-:Y:S01]  /*5ee0*/  FSEL R14, R14, -INF , !P4 ;  /* 0xff8000000e0e7808 */ /* 0x000fe20006000000 */
[----:B------:R-:W-:Y:S01]  /*5ef0*/  FFMA.FTZ R23, -R0, R23, R96 ;  /* 0x0000001700177223 */ /* 0x000fe20000010160 */
[----:B------:R-:W-:Y:S02]  /*5f00*/  IABS R58, R58 ;  /* 0x0000003a003a7213 */ /* 0x000fe40000000000 */
[----:B------:R-:W-:Y:S02]  /*5f10*/  I2FP.F32.S32 R11, R11 ;  /* 0x0000000b000b7245 */ /* 0x000fe40000201400 */
[----:B------:R-:W-:Y:S01]  /*5f20*/  ISETP.GE.AND P4, PT, R24, R123, PT ;  /* 0x0000007b1800720c */ /* 0x000fe20003f86270 */
[----:B------:R-:W-:Y:S01]  /*5f30*/  IMAD.IADD R24, R45, 0x1, -R24 ;  /* 0x000000012d187824 */ /* 0x000fe200078e0a18 */
[----:B------:R-:W-:-:S02]  /*5f40*/  FMNMX3.FTZ R22, R22, R145, R59, !PT ;  /* 0x0000009116167276 */ /* 0x000fc4000781003b */
[----:B------:R-:W-:Y:S02]  /*5f50*/  FSEL R139, R32, -INF , !P6 ;  /* 0xff800000208b7808 */ /* 0x000fe40007000000 */
[----:B------:R-:W-:Y:S02]  /*5f60*/  FSEL R137, R31, -INF , !P5 ;  /* 0xff8000001f897808 */ /* 0x000fe40006800000 */
[----:B------:R-:W-:Y:S02]  /*5f70*/  FMNMX3.FTZ R10, R15, R65, R122, !PT ;  /* 0x000000410f0a7276 */ /* 0x000fe4000781007a */
[----:B------:R-:W-:Y:S01]  /*5f80*/  IABS R28, R28 ;  /* 0x0000001c001c7213 */ /* 0x000fe20000000000 */
[----:B------:R-:W-:Y:S01]  /*5f90*/  FFMA.FTZ R16, -R0, R16, R97 ;  /* 0x0000001000107223 */ /* 0x000fe20000010161 */
[----:B------:R-:W-:Y:S01]  /*5fa0*/  FSEL R44, R44, -INF , !P2 ;  /* 0xff8000002c2c7808 */ /* 0x000fe20005000000 */
[----:B------:R-:W-:Y:S01]  /*5fb0*/  FFMA.FTZ R11, -R0, R11, R92 ;  /* 0x0000000b000b7223 */ /* 0x000fe2000001015c */
[----:B------:R-:W-:-:S02]  /*5fc0*/  I2FP.F32.S32 R58, R58 ;  /* 0x0000003a003a7245 */ /* 0x000fc40000201400 */
[----:B------:R-:W-:Y:S01]  /*5fd0*/  ISETP.GE.AND P2, PT, R20, R123, PT ;  /* 0x0000007b1400720c */ /* 0x000fe20003f46270 */
[----:B------:R-:W-:Y:S01]  /*5fe0*/  IMAD.IADD R20, R45, 0x1, -R20 ;  /* 0x000000012d147824 */ /* 0x000fe200078e0a14 */
[----:B------:R-:W-:Y:S02]  /*5ff0*/  FMNMX3.FTZ R22, R22, R55, R61, !PT ;  /* 0x0000003716167276 */ /* 0x000fe4000781003d */
[----:B------:R-:W-:Y:S02]  /*6000*/  FSEL R135, R30, -INF , !P4 ;  /* 0xff8000001e877808 */ /* 0x000fe40006000000 */
[----:B------:R-:W-:Y:S02]  /*6010*/  FSEL R133, R23, -INF , !P3 ;  /* 0xff80000017857808 */ /* 0x000fe40005800000 */
[----:B------:R-:W-:Y:S01]  /*6020*/  FMNMX3.FTZ R10, R10, R139, R137, !PT ;  /* 0x0000008b0a0a7276 */ /* 0x000fe20007810089 */
[----:B------:R-:W-:Y:S01]  /*6030*/  FFMA.FTZ R50, -R0, R19, R98 ;  /* 0x0000001300327223 */ /* 0x000fe20000010162 */
[----:B------:R-:W-:-:S02]  /*6040*/  IABS R24, R24 ;  /* 0x0000001800187213 */ /* 0x000fc40000000000 */
[----:B------:R-:W-:Y:S01]  /*6050*/  I2FP.F32.S32 R28, R28 ;  /* 0x0000001c001c7245 */ /* 0x000fe20000201400 */
[----:B------:R-:W-:Y:S01]  /*6060*/  FFMA.FTZ R58, -R0, R58, R93 ;  /* 0x0000003a003a7223 */ /* 0x000fe2000001015d */
[----:B------:R-:W-:Y:S01]  /*6070*/  FSEL R42, R42, -INF , !P0 ;  /* 0xff8000002a2a7808 */ /* 0x000fe20004000000 */
[----:B------:R-:W-:Y:S01]  /*6080*/  IMAD.IADD R45, R45, 0x1, -R60 ;  /* 0x000000012d2d7824 */ /* 0x000fe200078e0a3c */
[----:B------:R-:W-:Y:S02]  /*6090*/  FMNMX3.FTZ R19, R22, R119, R14, !PT ;  /* 0x0000007716137276 */ /* 0x000fe4000781000e */
[----:B------:R-:W-:Y:S02]  /*60a0*/  ISETP.GE.AND P0, PT, R60, R123, PT ;  /* 0x0000007b3c00720c */ /* 0x000fe40003f06270 */
[----:B------:R-:W-:Y:S02]  /*60b0*/  FSEL R131, R16, -INF , !P2 ;  /* 0xff80000010837808 */ /* 0x000fe40005000000 */
[----:B------:R-:W-:-:S02]  /*60c0*/  FSEL R129, R11, -INF , !P1 ;  /* 0xff8000000b817808 */ /* 0x000fc40004800000 */
[----:B------:R-:W-:Y:S01]  /*60d0*/  FMNMX3.FTZ R10, R10, R135, R133, !PT ;  /* 0x000000870a0a7276 */ /* 0x000fe20007810085 */
[----:B------:R-:W-:Y:S01]  /*60e0*/  FFMA.FTZ R47, -R0, R28, R107 ;  /* 0x0000001c002f7223 */ /* 0x000fe2000001016b */
[----:B------:R-:W-:Y:S02]  /*60f0*/  I2FP.F32.S32 R24, R24 ;  /* 0x0000001800187245 */ /* 0x000fe40000201400 */
[----:B------:R-:W-:Y:S02]  /*6100*/  IABS R20, R20 ;  /* 0x0000001400147213 */ /* 0x000fe40000000000 */
[----:B------:R-:W-:Y:S02]  /*6110*/  FMNMX3.FTZ R19, R19, R12, R44, !PT ;  /* 0x0000000c13137276 */ /* 0x000fe4000781002c */
[----:B------:R-:W-:Y:S02]  /*6120*/  FSEL R127, R58, -INF , !P0 ;  /* 0xff8000003a7f7808 */ /* 0x000fe40004000000 */
[----:B------:R-:W-:Y:S01]  /*6130*/  FMNMX3.FTZ R10, R10, R131, R129, !PT ;  /* 0x000000830a0a7276 */ /* 0x000fe20007810081 */
[----:B------:R-:W-:Y:S01]  /*6140*/  FFMA.FTZ R103, -R0, R24, R103 ;  /* 0x0000001800677223 */ /* 0x000fe20000010167 */
[----:B------:R-:W-:-:S02]  /*6150*/  IABS R45, R45 ;  /* 0x0000002d002d7213 */ /* 0x000fc40000000000 */
[----:B------:R-:W-:Y:S02]  /*6160*/  I2FP.F32.S32 R20, R20 ;  /* 0x0000001400147245 */ /* 0x000fe40000201400 */
[----:B------:R-:W-:Y:S02]  /*6170*/  FSEL R47, R47, -INF , !P6 ;  /* 0xff8000002f2f7808 */ /* 0x000fe40007000000 */
[----:B------:R-:W-:Y:S02]  /*6180*/  FSEL R52, R52, -INF , !P5 ;  /* 0xff80000034347808 */ /* 0x000fe40006800000 */
[----:B------:R-:W-:Y:S02]  /*6190*/  FMNMX3.FTZ R19, R19, R27, R42, !PT ;  /* 0x0000001b13137276 */ /* 0x000fe4000781002a */
[----:B------:R-:W-:Y:S01]  /*61a0*/  FMNMX.FTZ R15, R127, R10, !PT ;  /* 0x0000000a7f0f7209 */ /* 0x000fe20007810000 */
[----:B------:R-:W-:Y:S01]  /*61b0*/  FFMA.FTZ R43, -R0, R20, R99 ;  /* 0x00000014002b7223 */ /* 0x000fe20000010163 */
[----:B------:R-:W-:-:S02]  /*61c0*/  I2FP.F32.S32 R46, R45 ;  /* 0x0000002d002e7245 */ /* 0x000fc40000201400 */
[----:B------:R-:W-:Y:S02]  /*61d0*/  FSEL R45, R103, -INF , !P4 ;  /* 0xff800000672d7808 */ /* 0x000fe40006000000 */
[----:B------:R-:W-:Y:S02]  /*61e0*/  FSEL R50, R50, -INF , !P3 ;  /* 0xff80000032327808 */ /* 0x000fe40005800000 */
[----:B------:R-:W-:Y:S01]  /*61f0*/  FMNMX3.FTZ R19, R19, R47, R52, !PT ;  /* 0x0000002f13137276 */ /* 0x000fe20007810034 */
[----:B------:R-:W1:Y:S01]  /*6200*/  SHFL.BFLY PT, R10, R15, 0x2, 0x1f ;  /* 0x0c401f000f0a7f89 */ /* 0x000e6200000e0000 */
[----:B------:R-:W-:Y:S01]  /*6210*/  FFMA.FTZ R46, -R0, R46, R95 ;  /* 0x0000002e002e7223 */ /* 0x000fe2000001015f */
[----:B------:R-:W-:Y:S02]  /*6220*/  FSEL R43, R43, -INF , !P2 ;  /* 0xff8000002b2b7808 */ /* 0x000fe40005000000 */
[----:B------:R-:W-:Y:S02]  /*6230*/  FSEL R48, R48, -INF , !P1 ;  /* 0xff80000030307808 */ /* 0x000fe40004800000 */
[----:B------:R-:W-:-:S02]  /*6240*/  FMNMX3.FTZ R19, R19, R45, R50, !PT ;  /* 0x0000002d13137276 */ /* 0x000fc40007810032 */
[----:B------:R-:W-:Y:S02]  /*6250*/  FSEL R46, R46, -INF , !P0 ;  /* 0xff8000002e2e7808 */ /* 0x000fe40004000000 */
[----:B------:R-:W-:-:S04]  /*6260*/  FMNMX3.FTZ R19, R19, R43, R48, !PT ;  /* 0x0000002b13137276 */ /* 0x000fc80007810030 */
[----:B------:R-:W-:-:S05]  /*6270*/  FMNMX.FTZ R16, R46, R19, !PT ;  /* 0x000000132e107209 */ /* 0x000fca0007810000 */
[----:B------:R-:W4:Y:S01]  /*6280*/  SHFL.BFLY PT, R11, R16, 0x2, 0x1f ;  /* 0x0c401f00100b7f89 */ /* 0x000f2200000e0000 */
[----:B-1----:R-:W-:-:S05]  /*6290*/  FMNMX.FTZ R10, R15, R10, !PT ;  /* 0x0000000a0f0a7209 */ /* 0x002fca0007810000 */
[----:B------:R-:W1:Y:S01]  /*62a0*/  SHFL.BFLY PT, R117, R10, 0x1, 0x1f ;  /* 0x0c201f000a757f89 */ /* 0x000e6200000e0000 */
[----:B----4-:R-:W-:-:S05]  /*62b0*/  FMNMX.FTZ R11, R16, R11, !PT ;  /* 0x0000000b100b7209 */ /* 0x010fca0007810000 */
[----:B------:R-:W4:Y:S01]  /*62c0*/  SHFL.BFLY PT, R116, R11, 0x1, 0x1f ;  /* 0x0c201f000b747f89 */ /* 0x000f2200000e0000 */
[----:B-1----:R-:W-:-:S04]  /*62d0*/  FMNMX.FTZ R117, R10, R117, !PT ;  /* 0x000000750a757209 */ /* 0x002fc80007810000 */
[----:B------:R-:W-:Y:S01]  /*62e0*/  FSETP.NEU.FTZ.AND P0, PT, R117, -INF , PT ;  /* 0xff8000007500780b */ /* 0x000fe20003f1d000 */
[----:B--2---:R-:W-:Y:S01]  /*62f0*/  FMUL.FTZ R128, R41, R117 ;  /* 0x0000007529807220 */ /* 0x004fe20000410000 */
[----:B------:R-:W-:-:S04]  /*6300*/  IMAD R170, R4, 0x2, R7 ;  /* 0x0000000204aa7824 */ /* 0x000fc800078e0207 */
[----:B------:R-:W-:Y:S02]  /*6310*/  FSEL R128, R128, RZ, P0 ;  /* 0x000000ff80807208 */ /* 0x000fe40000000000 */
[----:B----4-:R-:W-:-:S03]  /*6320*/  FMNMX.FTZ R116, R11, R116, !PT ;  /* 0x000000740b747209 */ /* 0x010fc60007810000 */
[-CC-:B------:R-:W-:Y:S01]  /*6330*/  FFMA.FTZ R132, R13, R41.reuse, -R128.reuse ;  /* 0x000000290d847223 */ /* 0x180fe20000010880 */
[-C--:B------:R-:W-:Y:S01]  /*6340*/  FFMA.FTZ R13, R81, R41.reuse, -R128 ;  /* 0x00000029510d7223 */ /* 0x080fe20000010880 */
[----:B------:R-:W-:Y:S01]  /*6350*/  IMAD R168, R5, 0x2, R170 ;  /* 0x0000000205a87824 */ /* 0x000fe200078e02aa */
[----:B------:R-:W1:Y:S01]  /*6360*/  LDSM.16.MT88.4 R80, [R170+0xb000] ;  /* 0x00b00000aa50783b */ /* 0x000e620000004200 */
[----:B------:R-:W-:Y:S01]  /*6370*/  FMUL.FTZ R54, R41, R116 ;  /* 0x0000007429367220 */ /* 0x000fe20000410000 */
[----:B------:R-:W-:Y:S01]  /*6380*/  FSETP.NEU.FTZ.AND P0, PT, R116, -INF , PT ;  /* 0xff8000007400780b */ /* 0x000fe20003f1d000 */
[-CC-:B------:R-:W-:Y:S01]  /*6390*/  FFMA.FTZ R143, R8, R41.reuse, -R128.reuse ;  /* 0x00000029088f7223 */ /* 0x180fe20000010880 */
[-CC-:B------:R-:W-:Y:S01]  /*63a0*/  FFMA.FTZ R118, R79, R41.reuse, -R128.reuse ;  /* 0x000000294f767223 */ /* 0x180fe20000010880 */
[----:B------:R-:W-:Y:S01]  /*63b0*/  MUFU.EX2 R132, R132 ;  /* 0x0000008400847308 */ /* 0x000fe20000000800 */
[----:B------:R-:W-:Y:S01]  /*63c0*/  FSEL R54, R54, RZ, P0 ;  /* 0x000000ff36367208 */ /* 0x000fe20000000000 */
[-CC-:B------:R-:W-:Y:S01]  /*63d0*/  FFMA.FTZ R60, R17, R41.reuse, -R128.reuse ;  /* 0x00000029113c7223 */ /* 0x180fe20000010880 */
[-CC-:B------:R-:W-:Y:S01]  /*63e0*/  FFMA.FTZ R51, R51, R41.reuse, -R128.reuse ;  /* 0x0000002933337223 */ /* 0x180fe20000010880 */
[----:B------:R-:W-:Y:S01]  /*63f0*/  MUFU.EX2 R143, R143 ;  /* 0x0000008f008f7308 */ /* 0x000fe20000000800 */
[-C--:B------:R-:W-:Y:S01]  /*6400*/  FFMA.FTZ R26, R29, R41.reuse, -R128 ;  /* 0x000000291d1a7223 */ /* 0x080fe20000010880 */
[-CC-:B------:R-:W-:Y:S01]  /*6410*/  FFMA.FTZ R130, R6, R41.reuse, -R54.reuse ;  /* 0x0000002906827223 */ /* 0x180fe20000010836 */
[-CC-:B------:R-:W-:Y:S01]  /*6420*/  FFMA.FTZ R141, R75, R41.reuse, -R54.reuse ;  /* 0x000000294b8d7223 */ /* 0x180fe20000010836 */
[-CC-:B------:R-:W-:Y:S01]  /*6430*/  FFMA.FTZ R58, R73, R41.reuse, -R54.reuse ;  /* 0x00000029493a7223 */ /* 0x180fe20000010836 */
[-CC-:B------:R-:W-:Y:S01]  /*6440*/  FFMA.FTZ R15, R77, R41.reuse, -R54.reuse ;  /* 0x000000294d0f7223 */ /* 0x180fe20000010836 */
[----:B------:R-:W2:Y:S01]  /*6450*/  MUFU.EX2 R118, R118 ;  /* 0x0000007600767308 */ /* 0x000ea20000000800 */
[-CC-:B------:R-:W-:Y:S01]  /*6460*/  FFMA.FTZ R22, R9, R41.reuse, -R54.reuse ;  /* 0x0000002909167223 */ /* 0x180fe20000010836 */
[----:B------:R-:W-:Y:S02]  /*6470*/  LDSM.16.MT88.4 R96, [R170+0xd000] ;  /* 0x00d00000aa60783b */ /* 0x000fe40000004200 */
[----:B------:R-:W4:Y:S02]  /*6480*/  MUFU.EX2 R13, R13 ;  /* 0x0000000d000d7308 */ /* 0x000f240000000800 */
[----:B------:R-:W5:Y:S02]  /*6490*/  LDSM.16.MT88.4 R8, [R170+0xb400] ;  /* 0x00b40000aa08783b */ /* 0x000f640000004200 */
[----:B------:R-:W-:Y:S01]  /*64a0*/  MUFU.EX2 R130, R130 ;  /* 0x0000008200827308 */ /* 0x000fe20000000800 */
[-CC-:B------:R-:W-:Y:S01]  /*64b0*/  FFMA.FTZ R24, R49, R41.reuse, -R54.reuse ;  /* 0x0000002931187223 */ /* 0x180fe20000010836 */
[-C--:B------:R-:W-:Y:S01]  /*64c0*/  FFMA.FTZ R23, R69, R41.reuse, -R54 ;  /* 0x0000002945177223 */ /* 0x080fe20000010836 */
[-C--:B------:R-:W-:Y:S01]  /*64d0*/  FFMA.FTZ R4, R71, R41.reuse, -R128 ;  /* 0x0000002947047223 */ /* 0x080fe20000010880 */
[----:B------:R-:W3:Y:S01]  /*64e0*/  MUFU.EX2 R141, R141 ;  /* 0x0000008d008d7308 */ /* 0x000ee20000000800 */
[----:B------:R-:W-:Y:S01]  /*64f0*/  FFMA.FTZ R5, R25, R41, -R54 ;  /* 0x0000002919057223 */ /* 0x000fe20000010836 */
[----:B------:R-:W-:Y:S02]  /*6500*/  LDSM.16.MT88.4 R108, [R170+0x9000] ;  /* 0x00900000aa6c783b */ /* 0x000fe40000004200 */
[----:B------:R-:W-:Y:S02]  /*6510*/  MUFU.EX2 R58, R58 ;  /* 0x0000003a003a7308 */ /* 0x000fe40000000800 */
[----:B------:R-:W-:Y:S02]  /*6520*/  LDSM.16.MT88.4 R72, [R168+0x9000] ;  /* 0x00900000a848783b */ /* 0x000fe40000004200 */
[----:B------:R-:W1:Y:S01]  /*6530*/  MUFU.EX2 R15, R15 ;  /* 0x0000000f000f7308 */ /* 0x000e620000000800 */
[----:B--2---:R-:W-:Y:S01]  /*6540*/  F2FP.F16.F32.PACK_AB R104, R118, R143 ;  /* 0x0000008f7668723e */ /* 0x004fe200000000ff */
[----:B------:R-:W-:Y:S01]  /*6550*/  LDSM.16.MT88.4 R88, [R168+0xb000] ;  /* 0x00b00000a858783b */ /* 0x000fe20000004200 */
[----:B----4-:R-:W-:-:S02]  /*6560*/  F2FP.F16.F32.PACK_AB R106, R13, R132 ;  /* 0x000000840d6a723e */ /* 0x010fc400000000ff */
[----:B---3--:R-:W-:Y:S01]  /*6570*/  F2FP.F16.F32.PACK_AB R105, R141, R130 ;  /* 0x000000828d69723e */ /* 0x008fe200000000ff */
[----:B------:R-:W-:Y:S01]  /*6580*/  MUFU.EX2 R60, R60 ;  /* 0x0000003c003c7308 */ /* 0x000fe20000000800 */
[----:B------:R-:W-:Y:S03]  /*6590*/  LDSM.16.MT88.4 R16, [R170+0x9400] ;  /* 0x00940000aa10783b */ /* 0x000fe60000004200 */
[----:B------:R-:W2:Y:S01]  /*65a0*/  MUFU.EX2 R51, R51 ;  /* 0x0000003300337308 */ /* 0x000ea20000000800 */
[----:B------:R-:W-:Y:S01]  /*65b0*/  LDSM.16.MT88.4 R28, [R168+0x9400] ;  /* 0x00940000a81c783b */ /* 0x000fe20000004200 */
[----:B-1----:R-:W-:Y:S02]  /*65c0*/  F2FP.F16.F32.PACK_AB R107, R15, R58 ;  /* 0x0000003a0f6b723e */ /* 0x002fe400000000ff */
[----:B------:R-:W-:Y:S04]  /*65d0*/  MUFU.EX2 R26, R26 ;  /* 0x0000001a001a7308 */ /* 0x000fe80000000800 */
[----:B------:R2:W1:Y:S01]  /*65e0*/  MUFU.EX2 R25, R4 ;  /* 0x0000000400197308 */ /* 0x0004620000000800 */
[C---:B------:R-:W-:Y:S03]  /*65f0*/  HMMA.16816.F32 R76, R104.reuse, R80, RZ ;  /* 0x00000050684c723c */ /* 0x040fe600000018ff */
[----:B------:R-:W-:Y:S04]  /*6600*/  MUFU.EX2 R49, R5 ;  /* 0x0000000500317308 */ /* 0x000fe80000000800 */
[----:B------:R-:W3:Y:S01]  /*6610*/  MUFU.EX2 R24, R24 ;  /* 0x0000001800187308 */ /* 0x000ee20000000800 */
[----:B------:R-:W-:Y:S03]  /*6620*/  HMMA.16816.F32 R80, R104, R82, RZ ;  /* 0x000000526850723c */ /* 0x000fe600000018ff */
[----:B------:R-:W-:Y:S04]  /*6630*/  MUFU.EX2 R23, R23 ;  /* 0x0000001700177308 */ /* 0x000fe80000000800 */
[----:B------:R-:W4:Y:S01]  /*6640*/  MUFU.EX2 R22, R22 ;  /* 0x0000001600167308 */ /* 0x000f220000000800 */
[----:B--2---:R-:W-:-:S02]  /*6650*/  F2FP.F16.F32.PACK_AB R4, R51, R60 ;  /* 0x0000003c3304723e */ /* 0x004fc400000000ff */
[----:B-1----:R-:W-:Y:S02]  /*6660*/  F2FP.F16.F32.PACK_AB R6, R25, R26 ;  /* 0x0000001a1906723e */ /* 0x002fe400000000ff */
[----:B---3--:R-:W-:Y:S02]  /*6670*/  F2FP.F16.F32.PACK_AB R5, R24, R49 ;  /* 0x000000311805723e */ /* 0x008fe400000000ff */
[----:B----4-:R-:W-:-:S07]  /*6680*/  F2FP.F16.F32.PACK_AB R7, R22, R23 ;  /* 0x000000171607723e */ /* 0x010fce00000000ff */
[C---:B-----5:R-:W-:Y:S08]  /*6690*/  HMMA.16816.F32 R76, R4.reuse, R8, R76 ;  /* 0x00000008044c723c */ /* 0x060ff0000000184c */
[----:B------:R-:W-:Y:S01]  /*66a0*/  HMMA.16816.F32 R80, R4, R10, R80 ;  /* 0x0000000a0450723c */ /* 0x000fe20000001850 */
[----:B------:R-:W1:Y:S07]  /*66b0*/  LDSM.16.MT88.4 R8, [R170+0xd400] ;  /* 0x00d40000aa08783b */ /* 0x000e6e0000004200 */
[C---:B------:R-:W-:Y:S08]  /*66c0*/  HMMA.16816.F32 R92, R104.reuse, R96, RZ ;  /* 0x00000060685c723c */ /* 0x040ff000000018ff */
        /* <DEDUP_REMOVED lines=16> */
[-CC-:B------:R-:W-:Y:S01]  /*67d0*/  FFMA.FTZ R20, R53, R41.reuse, -R128.reuse ;  /* 0x0000002935147223 */ /* 0x180fe20000010880 */
[-C--:B------:R-:W-:Y:S01]  /*67e0*/  FFMA.FTZ R38, R161, R41.reuse, -R128 ;  /* 0x00000029a1267223 */ /* 0x080fe20000010880 */
[-CC-:B------:R-:W-:Y:S01]  /*67f0*/  FFMA.FTZ R40, R21, R41.reuse, -R54.reuse ;  /* 0x0000002915287223 */ /* 0x180fe20000010836 */
[-C--:B------:R-:W-:Y:S01]  /*6800*/  FFMA.FTZ R34, R39, R41.reuse, -R54 ;  /* 0x0000002927227223 */ /* 0x080fe20000010836 */
[-CC-:B------:R-:W-:Y:S01]  /*6810*/  FFMA.FTZ R163, R163, R41.reuse, -R128.reuse ;  /* 0x00000029a3a37223 */ /* 0x180fe20000010880 */
[-C--:B------:R-:W-:Y:S01]  /*6820*/  FFMA.FTZ R159, R159, R41.reuse, -R128 ;  /* 0x000000299f9f7223 */ /* 0x080fe20000010880 */
[-CC-:B------:R-:W-:Y:S01]  /*6830*/  FFMA.FTZ R157, R157, R41.reuse, -R54.reuse ;  /* 0x000000299d9d7223 */ /* 0x180fe20000010836 */
[C---:B-1----:R-:W-:Y:S08]  /*6840*/  HMMA.16816.F32 R100, R4.reuse, R8, R100 ;  /* 0x000000080464723c */ /* 0x042ff00000001864 */
[C---:B------:R-:W-:Y:S01]  /*6850*/  HMMA.16816.F32 R104, R4.reuse, R10, R104 ;  /* 0x0000000a0468723c */ /* 0x040fe20000001868 */
[----:B------:R-:W1:Y:S01]  /*6860*/  LDSM.16.MT88.4 R8, [R170+0x9800] ;  /* 0x00980000aa08783b */ /* 0x000e620000004200 */
[----:B------:R-:W-:Y:S06]  /*6870*/  MUFU.EX2 R53, R163 ;  /* 0x000000a300357308 */ /* 0x000fec0000000800 */
[C---:B--2---:R-:W-:Y:S01]  /*6880*/  HMMA.16816.F32 R84, R4.reuse, R16, R84 ;  /* 0x000000100454723c */ /* 0x044fe20000001854 */
[----:B------:R-:W-:Y:S01]  /*6890*/  FFMA.FTZ R16, R37, R41, -R54 ;  /* 0x0000002925107223 */ /* 0x000fe20000010836 */
[----:B------:R-:W2:Y:S04]  /*68a0*/  MUFU.EX2 R20, R20 ;  /* 0x0000001400147308 */ /* 0x000ea80000000800 */
[----:B------:R-:W-:Y:S04]  /*68b0*/  MUFU.EX2 R38, R38 ;  /* 0x0000002600267308 */ /* 0x000fe80000000800 */
        /* <DEDUP_REMOVED lines=66> */
[-C--:B------:R-:W-:Y:S01]  /*6ce0*/  FFMA.FTZ R118, R66, R41.reuse, -R128 ;  /* 0x0000002942767223 */ /* 0x080fe20000010880 */
[-C--:B------:R-:W-:Y:S01]  /*6cf0*/  FFMA.FTZ R66, R59, R41.reuse, -R54 ;  /* 0x000000293b427223 */ /* 0x080fe20000010836 */
[-CC-:B------:R-:W-:Y:S01]  /*6d00*/  FFMA.FTZ R126, R126, R41.reuse, -R128.reuse ;  /* 0x000000297e7e7223 */ /* 0x180fe20000010880 */
[----:B------:R-:W-:-:S03]  /*6d10*/  FFMA.FTZ R16, R62, R41, -R128 ;  /* 0x000000293e107223 */ /* 0x000fc60000010880 */
[----:B------:R-:W-:Y:S04]  /*6d20*/  MUFU.EX2 R118, R118 ;  /* 0x0000007600767308 */ /* 0x000fe80000000800 */
[----:B------:R-:W-:Y:S04]  /*6d30*/  MUFU.EX2 R59, R126 ;  /* 0x0000007e003b7308 */ /* 0x000fe80000000800 */
[----:B------:R-:W-:Y:S01]  /*6d40*/  MUFU.EX2 R66, R66 ;  /* 0x0000004200427308 */ /* 0x000fe20000000800 */
[C---:B-1----:R-:W-:Y:S08]  /*6d50*/  HMMA.16816.F32 R100, R4.reuse, R8, R100 ;  /* 0x000000080464723c */ /* 0x042ff00000001864 */
[----:B------:R-:W-:Y:S01]  /*6d60*/  HMMA.16816.F32 R104, R4, R10, R104 ;  /* 0x0000000a0468723c */ /* 0x000fe20000001868 */
[----:B------:R-:W1:Y:S01]  /*6d70*/  LDSM.16.MT88.4 R8, [R170+0xa000] ;  /* 0x00a00000aa08783b */ /* 0x000e620000004200 */
[-C--:B------:R-:W-:Y:S01]  /*6d80*/  FFMA.FTZ R6, R64, R41.reuse, -R128 ;  /* 0x0000002940067223 */ /* 0x080fe20000010880 */
[-C--:B------:R-:W-:Y:S01]  /*6d90*/  FFMA.FTZ R5, R55, R41.reuse, -R54 ;  /* 0x0000002937057223 */ /* 0x080fe20000010836 */
[-C--:B------:R-:W-:Y:S01]  /*6da0*/  FFMA.FTZ R64, R63, R41.reuse, -R128 ;  /* 0x000000293f407223 */ /* 0x080fe20000010880 */
[-CC-:B------:R-:W-:Y:S01]  /*6db0*/  FFMA.FTZ R55, R119, R41.reuse, -R54.reuse ;  /* 0x0000002977377223 */ /* 0x180fe20000010836 */
[----:B------:R-:W-:Y:S01]  /*6dc0*/  FFMA.FTZ R4, R61, R41, -R54 ;  /* 0x000000293d047223 */ /* 0x000fe20000010836 */
[----:B------:R-:W-:Y:S04]  /*6dd0*/  MUFU.EX2 R63, R6 ;  /* 0x00000006003f7308 */ /* 0x000fe80000000800 */
[----:B------:R-:W2:Y:S04]  /*6de0*/  MUFU.EX2 R64, R64 ;  /* 0x0000004000407308 */ /* 0x000ea80000000800 */
[----:B------:R-:W3:Y:S04]  /*6df0*/  MUFU.EX2 R61, R5 ;  /* 0x00000005003d7308 */ /* 0x000ee80000000800 */
[----:B------:R4:W-:Y:S04]  /*6e00*/  MUFU.EX2 R62, R4 ;  /* 0x00000004003e7308 */ /* 0x0009e80000000800 */
        /* <DEDUP_REMOVED lines=23> */
[-C--:B------:R-:W-:Y:S01]  /*6f80*/  FFMA.FTZ R65, R65, R41.reuse, -R128 ;  /* 0x0000002941417223 */ /* 0x080fe20000010880 */
[----:B------:R-:W-:Y:S01]  /*6f90*/  FADD.FTZ R141, R130, R141 ;  /* 0x0000008d828d7221 */ /* 0x000fe20000010000 */
[-C--:B------:R-:W-:Y:S01]  /*6fa0*/  FFMA.FTZ R135, R12, R41.reuse, -R54 ;  /* 0x000000290c877223 */ /* 0x080fe20000010836 */
[----:B------:R-:W-:Y:S01]  /*6fb0*/  FADD.FTZ R13, R13, R132 ;  /* 0x000000840d0d7221 */ /* 0x000fe20000010000 */
[-CC-:B------:R-:W-:Y:S01]  /*6fc0*/  FFMA.FTZ R134, R67, R41.reuse, -R128.reuse ;  /* 0x0000002943867223 */ /* 0x180fe20000010880 */
[-C--:B------:R-:W-:Y:S01]  /*6fd0*/  FFMA.FTZ R126, R122, R41.reuse, -R128 ;  /* 0x000000297a7e7223 */ /* 0x080fe20000010880 */
[----:B------:R2:W-:Y:S04]  /*6fe0*/  MUFU.EX2 R67, R16 ;  /* 0x0000001000437308 */ /* 0x0005e80000000800 */
[----:B------:R-:W3:Y:S04]  /*6ff0*/  MUFU.EX2 R122, R134 ;  /* 0x00000086007a7308 */ /* 0x000ee80000000800 */
[----:B------:R-:W-:Y:S01]  /*7000*/  MUFU.EX2 R65, R65 ;  /* 0x0000004100417308 */ /* 0x000fe20000000800 */
[C---:B-1----:R-:W-:Y:S08]  /*7010*/  HMMA.16816.F32 R100, R4.reuse, R8, R100 ;  /* 0x000000080464723c */ /* 0x042ff00000001864 */
[----:B------:R-:W-:Y:S01]  /*7020*/  HMMA.16816.F32 R104, R4, R10, R104 ;  /* 0x0000000a0468723c */ /* 0x000fe20000001868 */
[----:B------:R-:W1:Y:S01]  /*7030*/  LDSM.16.MT88.4 R8, [R170+0xc400] ;  /* 0x00c40000aa08783b */ /* 0x000e620000004200 */
[-CC-:B------:R-:W-:Y:S01]  /*7040*/  FFMA.FTZ R5, R44, R41.reuse, -R54.reuse ;  /* 0x000000292c057223 */ /* 0x180fe20000010836 */
[-CC-:B------:R-:W-:Y:S01]  /*7050*/  FFMA.FTZ R44, R27, R41.reuse, -R54.reuse ;  /* 0x000000291b2c7223 */ /* 0x180fe20000010836 */
[----:B------:R-:W-:Y:S01]  /*7060*/  FFMA.FTZ R7, R14, R41, -R54 ;  /* 0x000000290e077223 */ /* 0x000fe20000010836 */
[----:B------:R-:W-:Y:S01]  /*7070*/  FADD.FTZ R4, R58, R141 ;  /* 0x0000008d3a047221 */ /* 0x000fe20000010000 */
[----:B------:R-:W-:Y:S01]  /*7080*/  FADD.FTZ R6, R60, R13 ;  /* 0x0000000d3c067221 */ /* 0x000fe20000010000 */
[----:B------:R-:W4:Y:S01]  /*7090*/  MUFU.EX2 R58, R119 ;  /* 0x00000077003a7308 */ /* 0x000f220000000800 */
[----:B--2---:R-:W-:Y:S03]  /*70a0*/  LDSM.16.MT88.4 R16, [R170+0xa400] ;  /* 0x00a40000aa10783b */ /* 0x004fe60000004200 */
[----:B------:R-:W-:Y:S04]  /*70b0*/  MUFU.EX2 R60, R7 ;  /* 0x00000007003c7308 */ /* 0x000fe80000000800 */
[----:B------:R-:W2:Y:S04]  /*70c0*/  MUFU.EX2 R135, R135 ;  /* 0x0000008700877308 */ /* 0x000ea80000000800 */
[----:B------:R2:W-:Y:S04]  /*70d0*/  MUFU.EX2 R119, R5 ;  /* 0x0000000500777308 */ /* 0x0005e80000000800 */
[----:B------:R-:W5:Y:S01]  /*70e0*/  MUFU.EX2 R44, R44 ;  /* 0x0000002c002c7308 */ /* 0x000f620000000800 */
[----:B------:R-:W-:-:S02]  /*70f0*/  FADD.FTZ R4, R15, R4 ;  /* 0x000000040f047221 */ /* 0x000fc40000010000 */
[----:B------:R-:W1:Y:S01]  /*7100*/  LDSM.16.MT88.4 R12, [R168+0xa400] ;  /* 0x00a40000a80c783b */ /* 0x000e620000004200 */
[----:B------:R-:W-:Y:S01]  /*7110*/  FADD.FTZ R51, R51, R6 ;  /* 0x0000000633337221 */ /* 0x000fe20000010000 */
[----:B------:R-:W-:Y:S01]  /*7120*/  FADD.FTZ R49, R49, R4 ;  /* 0x0000000431317221 */ /* 0x000fe20000010000 */
[----:B---3--:R-:W-:Y:S02]  /*7130*/  F2FP.F16.F32.PACK_AB R4, R122, R67 ;  /* 0x000000437a04723e */ /* 0x008fe400000000ff */
[----:B----4-:R-:W-:Y:S02]  /*7140*/  F2FP.F16.F32.PACK_AB R6, R65, R58 ;  /* 0x0000003a4106723e */ /* 0x010fe400000000ff */
[----:B--2---:R-:W-:Y:S02]  /*7150*/  F2FP.F16.F32.PACK_AB R5, R135, R60 ;  /* 0x0000003c8705723e */ /* 0x004fe400000000ff */
        /* <DEDUP_REMOVED lines=27> */
[----:B------:R-:W-:Y:S01]  /*7310*/  MUFU.EX2 R126, R126 ;  /* 0x0000007e007e7308 */ /* 0x000fe20000000800 */
[----:B------:R-:W-:Y:S01]  /*7320*/  FADD.FTZ R24, R24, R49 ;  /* 0x0000003118187221 */ /* 0x000fe20000010000 */
[----:B------:R-:W-:-:S02]  /*7330*/  FADD.FTZ R26, R26, R51 ;  /* 0x000000331a1a7221 */ /* 0x000fc40000010000 */
[----:B------:R-:W4:Y:S04]  /*7340*/  MUFU.EX2 R139, R139 ;  /* 0x0000008b008b7308 */ /* 0x000f280000000800 */
[----:B------:R-:W-:Y:S04]  /*7350*/  MUFU.EX2 R137, R137 ;  /* 0x0000008900897308 */ /* 0x000fe80000000800 */
[----:B------:R-:W5:Y:S04]  /*7360*/  MUFU.EX2 R124, R124 ;  /* 0x0000007c007c7308 */ /* 0x000f680000000800 */
[----:B------:R3:W-:Y:S04]  /*7370*/  MUFU.EX2 R46, R27 ;  /* 0x0000001b002e7308 */ /* 0x0007e80000000800 */
[----:B------:R-:W1:Y:S04]  /*7380*/  MUFU.EX2 R47, R47 ;  /* 0x0000002f002f7308 */ /* 0x000e680000000800 */
[----:B------:R-:W-:Y:S04]  /*7390*/  MUFU.EX2 R42, R42 ;  /* 0x0000002a002a7308 */ /* 0x000fe80000000800 */
[----:B------:R-:W1:Y:S01]  /*73a0*/  MUFU.EX2 R45, R45 ;  /* 0x0000002d002d7308 */ /* 0x000e620000000800 */
[----:B------:R-:W-:Y:S01]  /*73b0*/  FADD.FTZ R23, R23, R24 ;  /* 0x0000001817177221 */ /* 0x000fe20000010000 */
[----:B--2---:R-:W-:Y:S01]  /*73c0*/  HMMA.16816.F32 R100, R4, R12, R100 ;  /* 0x0000000c0464723c */ /* 0x004fe20000001864 */
[----:B------:R-:W-:-:S02]  /*73d0*/  FADD.FTZ R26, R25, R26 ;  /* 0x0000001a191a7221 */ /* 0x000fc40000010000 */
[----:B------:R-:W-:-:S05]  /*73e0*/  FADD.FTZ R22, R22, R23 ;  /* 0x0000001716167221 */ /* 0x000fca0000010000 */
[C---:B------:R-:W-:Y:S01]  /*73f0*/  HMMA.16816.F32 R104, R4.reuse, R14, R104 ;  /* 0x0000000e0468723c */ /* 0x040fe20000001868 */
[----:B------:R-:W2:Y:S01]  /*7400*/  LDSM.16.MT88.4 R12, [R168+0xc800] ;  /* 0x00c80000a80c783b */ /* 0x000ea20000004200 */
[----:B------:R-:W-:Y:S01]  /*7410*/  FADD.FTZ R49, R53, R26 ;  /* 0x0000001a35317221 */ /* 0x000fe20000010000 */
[----:B------:R-:W-:Y:S02]  /*7420*/  FADD.FTZ R51, R21, R22 ;  /* 0x0000001615337221 */ /* 0x000fe40000010000 */
[----:B---3--:R-:W-:Y:S01]  /*7430*/  LDSM.16.MT88.4 R24, [R168+0xa800] ;  /* 0x00a80000a818783b */ /* 0x008fe20000004200 */
[----:B------:R-:W-:Y:S02]  /*7440*/  FADD.FTZ R49, R20, R49 ;  /* 0x0000003114317221 */ /* 0x000fe40000010000 */
[C---:B------:R-:W-:Y:S01]  /*7450*/  HMMA.16816.F32 R84, R4.reuse, R16, R84 ;  /* 0x000000100454723c */ /* 0x040fe20000001854 */
[----:B------:R-:W3:Y:S07]  /*7460*/  LDSM.16.MT88.4 R20, [R170+0xc800] ;  /* 0x00c80000aa14783b */ /* 0x000eee0000004200 */
[----:B------:R-:W-:Y:S01]  /*7470*/  HMMA.16816.F32 R88, R4, R18, R88 ;  /* 0x000000120458723c */ /* 0x000fe20000001858 */
        /* <DEDUP_REMOVED lines=8> */
[C---:B--2---:R-:W-:Y:S08]  /*7500*/  HMMA.16816.F32 R84, R4.reuse, R12, R84 ;  /* 0x0000000c0454723c */ /* 0x044ff00000001854 */
[----:B------:R-:W-:Y:S01]  /*7510*/  HMMA.16816.F32 R88, R4, R14, R88 ;  /* 0x0000000e0458723c */ /* 0x000fe20000001858 */
[----:B------:R-:W2:Y:S01]  /*7520*/  LDSM.16.MT88.4 R12, [R168+0xac00] ;  /* 0x00ac0000a80c783b */ /* 0x000ea20000004200 */
[----:B------:R-:W-:-:S06]  /*7530*/  FADD.FTZ R40, R40, R51 ;  /* 0x0000003328287221 */ /* 0x000fcc0000010000 */
[----:B---3--:R-:W-:Y:S01]  /*7540*/  HMMA.16816.F32 R76, R4, R20, R76 ;  /* 0x00000014044c723c */ /* 0x008fe2000000184c */
[----:B------:R-:W-:-:S07]  /*7550*/  FADD.FTZ R39, R39, R40 ;  /* 0x0000002827277221 */ /* 0x000fce0000010000 */
        /* <DEDUP_REMOVED lines=9> */
[C---:B------:R-:W-:Y:S01]  /*75f0*/  HMMA.16816.F32 R100, R4.reuse, R16, R100 ;  /* 0x000000100464723c */ /* 0x040fe20000001864 */
[----:B------:R-:W-:Y:S01]  /*7600*/  FADD.FTZ R16, R34, R39 ;  /* 0x0000002722107221 */ /* 0x000fe20000010000 */
[----:B------:R-:W-:Y:S04]  /*7610*/  MUFU.EX2 R48, R48 ;  /* 0x0000003000307308 */ /* 0x000fe80000000800 */
[----:B------:R-:W-:Y:S02]  /*7620*/  MUFU.EX2 R41, R41 ;  /* 0x0000002900297308 */ /* 0x000fe40000000800 */
[----:B------:R-:W-:Y:S02]  /*7630*/  HMMA.16816.F32 R68, R4, R24, R68 ;  /* 0x000000180444723c */ /* 0x000fe40000001844 */
[----:B------:R-:W4:Y:S01]  /*7640*/  MUFU.EX2 R24, R131 ;  /* 0x0000008300187308 */ /* 0x000f220000000800 */
[----:B------:R-:W-:-:S05]  /*7650*/  FADD.FTZ R35, R35, R16 ;  /* 0x0000001023237221 */ /* 0x000fca0000010000 */
[C---:B------:R-:W-:Y:S01]  /*7660*/  HMMA.16816.F32 R72, R4.reuse, R26, R72 ;  /* 0x0000001a0448723c */ /* 0x040fe20000001848 */
[----:B------:R-:W5:Y:S07]  /*7670*/  MUFU.EX2 R26, R127 ;  /* 0x0000007f001a7308 */ /* 0x000f6e0000000800 */
[----:B------:R-:W-:Y:S01]  /*7680*/  HMMA.16816.F32 R104, R4, R18, R104 ;  /* 0x000000120468723c */ /* 0x000fe20000001868 */
[----:B------:R-:W1:Y:S01]  /*7690*/  LDSM.16.MT88.4 R16, [R168+0xcc00] ;  /* 0x00cc0000a810783b */ /* 0x000e620000004200 */
[----:B------:R-:W-:Y:S01]  /*76a0*/  FADD.FTZ R38, R38, R49 ;  /* 0x0000003126267221 */ /* 0x000fe20000010000 */
[----:B----4-:R-:W-:-:S02]  /*76b0*/  F2FP.F16.F32.PACK_AB R4, R24, R133 ;  /* 0x000000851804723e */ /* 0x010fc400000000ff */
[----:B------:R-:W-:Y:S02]  /*76c0*/  F2FP.F16.F32.PACK_AB R5, R43, R50 ;  /* 0x000000322b05723e */ /* 0x000fe400000000ff */
[----:B-----5:R-:W-:Y:S02]  /*76d0*/  F2FP.F16.F32.PACK_AB R6, R26, R129 ;  /* 0x000000811a06723e */ /* 0x020fe400000000ff */
[----:B------:R-:W-:Y:S01]  /*76e0*/  F2FP.F16.F32.PACK_AB R7, R41, R48 ;  /* 0x000000302907723e */ /* 0x000fe200000000ff */
[----:B------:R-:W-:-:S04]  /*76f0*/  FADD.FTZ R37, R37, R38 ;  /* 0x0000002625257221 */ /* 0x000fc80000010000 */
[----:B------:R-:W-:Y:S02]  /*7700*/  FADD.FTZ R34, R36, R37 ;  /* 0x0000002524227221 */ /* 0x000fe40000010000 */
[----:B--2---:R-:W-:Y:S01]  /*7710*/  HMMA.16816.F32 R68, R4, R12, R68 ;  /* 0x0000000c0444723c */ /* 0x004fe20000001844 */
[----:B------:R-:W-:Y:S01]  /*7720*/  FADD.FTZ R32, R32, R35 ;  /* 0x0000002320207221 */ /* 0x000fe20000010000 */
[----:B------:R-:W-:-:S06]  /*7730*/  FADD.FTZ R34, R33, R34 ;  /* 0x0000002221227221 */ /* 0x000fcc0000010000 */
[C---:B------:R-:W-:Y:S01]  /*7740*/  HMMA.16816.F32 R72, R4.reuse, R14, R72 ;  /* 0x0000000e0448723c */ /* 0x040fe20000001848 */
[----:B------:R-:W2:Y:S07]  /*7750*/  LDSM.16.MT88.4 R12, [R170+0xec00] ;  /* 0x00ec0000aa0c783b */ /* 0x000eae0000004200 */
[----:B---3--:R-:W-:Y:S01]  /*7760*/  HMMA.16816.F32 R112, R4, R20, R112 ;  /* 0x000000140470723c */ /* 0x008fe20000001870 */
[----:B------:R-:W-:-:S07]  /*7770*/  FADD.FTZ R21, R31, R34 ;  /* 0x000000221f157221 */ /* 0x000fce0000010000 */
[----:B------:R-:W-:Y:S01]  /*7780*/  HMMA.16816.F32 R108, R4, R22, R108 ;  /* 0x00000016046c723c */ /* 0x000fe2000000186c */
        /* <DEDUP_REMOVED lines=9> */
[----:B------:R-:W-:-:S04]  /*7820*/  FADD.FTZ R61, R61, R66 ;  /* 0x000000423d3d7221 */ /* 0x000fc80000010000 */
[----:B------:R-:W-:Y:S02]  /*7830*/  FADD.FTZ R62, R62, R61 ;  /* 0x0000003d3e3e7221 */ /* 0x000fe40000010000 */
[----:B------:R-:W-:Y:S01]  /*7840*/  HMMA.16816.F32 R84, R4, R16, R84 ;  /* 0x000000100454723c */ /* 0x000fe20000001854 */
[----:B------:R-:W-:Y:S01]  /*7850*/  FADD.FTZ R16, R64, R63 ;  /* 0x0000003f40107221 */ /* 0x000fe20000010000 */
[----:B------:R-:W-:-:S03]  /*7860*/  FADD.FTZ R55, R55, R62 ;  /* 0x0000003e37377221 */ /* 0x000fc60000010000 */
[----:B------:R-:W-:-:S04]  /*7870*/  FADD.FTZ R16, R59, R16 ;  /* 0x000000103b107221 */ /* 0x000fc80000010000 */
        /* <DEDUP_REMOVED lines=19> */
[C---:B-1----:R-:W-:Y:S08]  /*79b0*/  HMMA.16816.F32 R100, R4.reuse, R8, R100 ;  /* 0x000000080464723c */ /* 0x042ff00000001864 */
[----:B------:R-:W-:Y:S01]  /*79c0*/  HMMA.16816.F32 R104, R4, R10, R104 ;  /* 0x0000000a0468723c */ /* 0x000fe20000001868 */
[----:B------:R-:W-:Y:S02]  /*79d0*/  VIADD R4, R120, 0xfffffffe ;  /* 0xfffffffe78047836 */ /* 0x000fe40000000000 */
[----:B------:R-:W-:Y:S01]  /*79e0*/  FADD.FTZ R133, R133, R124 ;  /* 0x0000007c85857221 */ /* 0x000fe20000010000 */
[----:B------:R-:W-:-:S02]  /*79f0*/  FADD.FTZ R50, R50, R45 ;  /* 0x0000002d32327221 */ /* 0x000fc40000010000 */
[----:B------:R-:W-:Y:S01]  /*7a00*/  ISETP.GE.AND P0, PT, R4, R179, PT ;  /* 0x000000b30400720c */ /* 0x000fe20003f06270 */
[----:B------:R-:W-:Y:S01]  /*7a10*/  FADD.FTZ R24, R24, R133 ;  /* 0x0000008518187221 */ /* 0x000fe20000010000 */
[----:B------:R-:W-:-:S03]  /*7a20*/  FADD.FTZ R43, R43, R50 ;  /* 0x000000322b2b7221 */ /* 0x000fc60000010000 */
[----:B------:R-:W-:Y:S01]  /*7a30*/  FADD.FTZ R129, R129, R24 ;  /* 0x0000001881817221 */ /* 0x000fe20000010000 */
[----:B------:R-:W-:-:S03]  /*7a40*/  FADD.FTZ R48, R48, R43 ;  /* 0x0000002b30307221 */ /* 0x000fc60000010000 */
[----:B------:R-:W-:Y:S01]  /*7a50*/  FADD.FTZ R201, R26, R129 ;  /* 0x000000811ac97221 */ /* 0x000fe20000010000 */
[----:B------:R-:W-:-:S03]  /*7a60*/  FADD.FTZ R200, R41, R48 ;  /* 0x0000003029c87221 */ /* 0x000fc60000010000 */
[----:B------:R-:W-:Y:S05]  /*7a70*/  @!P0 BRA `(.L_x_3813) ;  /* 0x0000004400408947 */ /* 0x000fea0003800000 */
[----:B------:R-:W-:Y:S01]  /*7a80*/  LOP3.LUT R121, R121, 0x1f0, RZ, 0xc0, !PT ;  /* 0x000001f079797812 */ /* 0x000fe200078ec0ff */
[----:B------:R-:W-:Y:S01]  /*7a90*/  IMAD.MOV.U32 R119, RZ, RZ, R116 ;  /* 0x000000ffff777224 */ /* 0x000fe200078e0074 */
[----:B------:R-:W-:Y:S02]  /*7aa0*/  ISETP.NE.U32.AND P3, PT, R196, RZ, PT ;  /* 0x000000ffc400720c */ /* 0x000fe40003f65070 */
[----:B------:R-:W-:Y:S02]  /*7ab0*/  IADD3 R121, PT, PT, R121, R123, R190 ;  /* 0x0000007b79797210 */ /* 0x000fe40007ffe0be */
[----:B------:R-:W-:Y:S02]  /*7ac0*/  ISETP.NE.AND.EX P3, PT, R197, RZ, PT, P3 ;  /* 0x000000ffc500720c */ /* 0x000fe40003f65330 */
[----:B------:R-:W-:-:S05]  /*7ad0*/  IADD3 R56, PT, PT, -R125, R121, R56 ;  /* 0x000000797d387210 */ /* 0x000fca0007ffe138 */
[----:B------:R-:W-:-:S04]  /*7ae0*/  IMAD.IADD R199, R56, 0x1, -R57 ;  /* 0x0000000138c77824 */ /* 0x000fc800078e0a39 */
[----:B------:R-:W-:Y:S02]  /*7af0*/  IMAD R199, R120, -0x80, R199 ;  /* 0xffffff8078c77824 */ /* 0x000fe400078e02c7 */
[----:B------:R-:W-:Y:S02]  /*7b00*/  IMAD.MOV.U32 R120, RZ, RZ, R117 ;  /* 0x000000ffff787224 */ /* 0x000fe400078e0075 */
[----:B------:R-:W-:-:S07]  /*7b10*/  VIADD R199, R199, 0x108 ;  /* 0x00000108c7c77836 */ /* 0x000fce0000000000 */
.L_x_3820:
        /* <DEDUP_REMOVED lines=80> */
.L_x_3815:
[----:B------:R-:W-:Y:S05]  /*8020*/  BSYNC.RECONVERGENT B0 ;  /* 0x0000000000007941 */ /* 0x000fea0003800200 */
.L_x_3814:
        /* <DEDUP_REMOVED lines=249> */
[----:B-1----:R-:W-:Y:S08]  /*8fc0*/  VIADD R122, R116, 0xffffffe ;  /* 0x0ffffffe747a7836 */ /* 0x002ff00000000000 */
[----:B------:R-:W1:Y:S02]  /*8fd0*/  F2I.FTZ.U32.TRUNC.NTZ R117, R122 ;  /* 0x0000007a00757305 */ /* 0x000e64000021f000 */
[--C-:B-1----:R-:W-:Y:S04]  /*8fe0*/  IMAD.MOV R116, RZ, RZ, -R117.reuse ;  /* 0x000000ffff747224 */ /* 0x102fe800078e0a75 */
[----:B------:R-:W-:Y:S01]  /*8ff0*/  IMAD R125, R116, R123, RZ ;  /* 0x0000007b747d7224 */ /* 0x000fe200078e02ff */
[----:B------:R-:W-:Y:S05]  /*9000*/  MOV R116, RZ ;  /* 0x000000ff00747202 */ /* 0x000fea0000000f00 */
[----:B------:R-:W-:Y:S04]  /*9010*/  IMAD.HI.U32 R125, R117, R125, R116 ;  /* 0x0000007d757d7227 */ /* 0x000fe800078e0074 */
[----:B------:R-:W-:Y:S02]  /*9020*/  VIADD R117, R198, 0xffffff80 ;  /* 0xffffff80c6757836 */ /* 0x000fe40000000000 */
[----:B------:R-:W-:Y:S03]  /*9030*/  IMAD.HI.U32 R122, R125, R118, RZ ;  /* 0x000000767d7a7227 */ /* 0x000fe600078e00ff */
[----:B------:R-:W-:Y:S01]  /*9040*/  IABS R116, R117 ;  /* 0x0000007500747213 */ /* 0x000fe20000000000 */
[-C--:B------:R-:W-:Y:S01]  /*9050*/  IMAD R118, R122, R121.reuse, R118 ;  /* 0x000000797a767224 */ /* 0x080fe200078e0276 */
[----:B------:R-:W-:Y:S03]  /*9060*/  LOP3.LUT R117, R117, R126, RZ, 0x3c, !PT ;  /* 0x0000007e75757212 */ /* 0x000fe600078e3cff */
[----:B------:R-:W-:Y:S01]  /*9070*/  IMAD.HI.U32 R125, R125, R116, RZ ;  /* 0x000000747d7d7227 */ /* 0x000fe200078e00ff */
[----:B------:R-:W-:Y:S03]  /*9080*/  ISETP.GT.U32.AND P6, PT, R123, R118, PT ;  /* 0x000000767b00720c */ /* 0x000fe60003fc4070 */
[----:B------:R-:W-:Y:S05]  /*9090*/  IMAD R116, R125, R121, R116 ;  /* 0x000000797d747224 */ /* 0x000fea00078e0274 */
[----:B------:R-:W-:Y:S05]  /*90a0*/  ISETP.GT.U32.AND P4, PT, R123, R116, PT ;  /* 0x000000747b00720c */ /* 0x000fea0003f84070 */
[----:B------:R-:W-:Y:S02]  /*90b0*/  @!P6 IMAD.IADD R118, R118, 0x1, -R123 ;  /* 0x000000017676e824 */ /* 0x000fe400078e0a7b */
[----:B------:R-:W-:Y:S03]  /*90c0*/  @!P6 VIADD R122, R122, 0x1 ;  /* 0x000000017a7ae836 */ /* 0x000fe60000000000 */
[-C--:B------:R-:W-:Y:S03]  /*90d0*/  ISETP.GE.U32.AND P5, PT, R118, R123.reuse, PT ;  /* 0x0000007b7600720c */ /* 0x080fe60003fa6070 */
[-C--:B------:R-:W-:Y:S01]  /*90e0*/  @!P4 IADD3 R116, PT, PT, R116, -R123.reuse, RZ ;  /* 0x8000007b7474c210 */ /* 0x080fe20007ffe0ff */
[----:B------:R-:W-:Y:S01]  /*90f0*/  @!P4 VIADD R125, R125, 0x1 ;  /* 0x000000017d7dc836 */ /* 0x000fe20000000000 */
[----:B------:R-:W-:Y:S02]  /*9100*/  ISETP.GE.AND P4, PT, R124, RZ, PT ;  /* 0x000000ff7c00720c */ /* 0x000fe40003f86270 */
[----:B------:R-:W-:Y:S02]  /*9110*/  ISETP.GE.U32.AND P6, PT, R116, R123, PT ;  /* 0x0000007b7400720c */ /* 0x000fe40003fc6070 */
[----:B------:R-:W-:Y:S04]  /*9120*/  LOP3.LUT R116, RZ, R126, RZ, 0x33, !PT ;  /* 0x0000007eff747212 */ /* 0x000fe800078e33ff */
        /* <DEDUP_REMOVED lines=30> */
.L_x_3819:
[----:B------:R-:W-:Y:S05]  /*9310*/  BSYNC.RECONVERGENT B0 ;  /* 0x0000000000007941 */ /* 0x000fea0003800200 */
.L_x_3818:
        /* <DEDUP_REMOVED lines=69> */
.L_x_3817:
[----:B------:R-:W-:Y:S05]  /*9770*/  BSYNC.RECONVERGENT B1 ;  /* 0x0000000000017941 */ /* 0x000fea0003800200 */
.L_x_3816:
[----:B------:R-:W2:Y:S01]  /*9780*/  LD.E R118, desc[UR4][R2.64+0xdc] ;  /* 0x0000dc0402767980 */ /* 0x000ea2000c101900 */
[C---:B------:R-:W-:Y:S02]  /*9790*/  IADD3 R121, PT, PT, R199.reuse, -0x8, RZ ;  /* 0xfffffff8c7797810 */ /* 0x040fe40007ffe0ff */
[C---:B-1----:R-:W-:Y:S02]  /*97a0*/  IADD3 R122, PT, PT, R199.reuse, -0x1, RZ ;  /* 0xffffffffc77a7810 */ /* 0x042fe40007ffe0ff */
[----:B------:R-:W-:Y:S02]  /*97b0*/  IABS R121, R121 ;  /* 0x0000007900797213 */ /* 0x000fe40000000000 */
[----:B------:R-:W-:Y:S02]  /*97c0*/  IABS R122, R122 ;  /* 0x0000007a007a7213 */ /* 0x000fe40000000000 */
[----:B------:R-:W-:Y:S02]  /*97d0*/  I2FP.F32.S32 R121, R121 ;  /* 0x0000007900797245 */ /* 0x000fe40000201400 */
[----:B------:R-:W-:Y:S02]  /*97e0*/  I2FP.F32.S32 R122, R122 ;  /* 0x0000007a007a7245 */ /* 0x000fe40000201400 */
[C---:B------:R-:W-:Y:S01]  /*97f0*/  IADD3 R116, PT, PT, R199.reuse, -0x9, RZ ;  /* 0xfffffff7c7747810 */ /* 0x040fe20007ffe0ff */
[CC--:B------:R-:W-:Y:S01]  /*9800*/  FFMA.FTZ R10, -R0.reuse, R121.reuse, R10 ;  /* 0x00000079000a7223 */ /* 0x0c0fe2000001010a */
[C---:B------:R-:W-:Y:S01]  /*9810*/  FFMA.FTZ R4, -R0.reuse, R121, R4 ;  /* 0x0000007900047223 */ /* 0x040fe20000010104 */
[C---:B------:R-:W-:Y:S01]  /*9820*/  FFMA.FTZ R7, -R0.reuse, R122, R7 ;  /* 0x0000007a00077223 */ /* 0x040fe20000010107 */
[C---:B------:R-:W-:Y:S02]  /*9830*/  IADD3 R121, PT, PT, R199.reuse, -0x18, RZ ;  /* 0xffffffe8c7797810 */ /* 0x040fe40007ffe0ff */
[C---:B------:R-:W-:Y:S02]  /*9840*/  IADD3 R122, PT, PT, R199.reuse, -0x11, RZ ;  /* 0xffffffefc77a7810 */ /* 0x040fe40007ffe0ff */
[----:B------:R-:W-:Y:S02]  /*9850*/  IABS R116, R116 ;  /* 0x0000007400747213 */ /* 0x000fe40000000000 */
[----:B------:R-:W-:Y:S02]  /*9860*/  IABS R121, R121 ;  /* 0x0000007900797213 */ /* 0x000fe40000000000 */
[----:B------:R-:W-:Y:S02]  /*9870*/  IABS R122, R122 ;  /* 0x0000007a007a7213 */ /* 0x000fe40000000000 */
[----:B------:R-:W-:Y:S02]  /*9880*/  IABS R117, R199 ;  /* 0x000000c700757213 */ /* 0x000fe40000000000 */
[----:B------:R-:W-:Y:S02]  /*9890*/  I2FP.F32.S32 R116, R116 ;  /* 0x0000007400747245 */ /* 0x000fe40000201400 */
[----:B------:R-:W-:Y:S02]  /*98a0*/  I2FP.F32.S32 R121, R121 ;  /* 0x0000007900797245 */ /* 0x000fe40000201400 */
[----:B------:R-:W-:Y:S01]  /*98b0*/  I2FP.F32.S32 R122, R122 ;  /* 0x0000007a007a7245 */ /* 0x000fe20000201400 */
[CC--:B------:R-:W-:Y:S01]  /*98c0*/  FFMA.FTZ R11, -R0.reuse, R116.reuse, R11 ;  /* 0x00000074000b7223 */ /* 0x0c0fe2000001010b */
[----:B------:R-:W-:Y:S01]  /*98d0*/  I2FP.F32.S32 R117, R117 ;  /* 0x0000007500757245 */ /* 0x000fe20000201400 */
[C---:B------:R-:W-:Y:S01]  /*98e0*/  FFMA.FTZ R5, -R0.reuse, R116, R5 ;  /* 0x0000007400057223 */ /* 0x040fe20000010105 */
[C---:B------:R-:W-:Y:S01]  /*98f0*/  IADD3 R116, PT, PT, R199.reuse, -0x19, RZ ;  /* 0xffffffe7c7747810 */ /* 0x040fe20007ffe0ff */
[CC--:B------:R-:W-:Y:S01]  /*9900*/  FFMA.FTZ R18, -R0.reuse, R121.reuse, R18 ;  /* 0x0000007900127223 */ /* 0x0c0fe20000010112 */
[C---:B------:R-:W-:Y:S01]  /*9910*/  FFMA.FTZ R12, -R0.reuse, R121, R12 ;  /* 0x00000079000c7223 */ /* 0x040fe2000001010c */
[CC--:B------:R-:W-:Y:S01]  /*9920*/  FFMA.FTZ R9, -R0.reuse, R122.reuse, R9 ;  /* 0x0000007a00097223 */ /* 0x0c0fe20000010109 */
[C---:B------:R-:W-:Y:S01]  /*9930*/  FFMA.FTZ R6, -R0.reuse, R117, R6 ;  /* 0x0000007500067223 */ /* 0x040fe20000010106 */
[C---:B------:R-:W-:Y:S01]  /*9940*/  FFMA.FTZ R15, -R0.reuse, R122, R15 ;  /* 0x0000007a000f7223 */ /* 0x040fe2000001010f */
[C---:B------:R-:W-:Y:S02]  /*9950*/  IADD3 R121, PT, PT, R199.reuse, -0x28, RZ ;  /* 0xffffffd8c7797810 */ /* 0x040fe40007ffe0ff */
        /* <DEDUP_REMOVED lines=17> */
[CC--:B------:R-:W-:Y:S01]  /*9a70*/  FFMA.FTZ R8, -R0.reuse, R117.reuse, R8 ;  /* 0x0000007500087223 */ /* 0x0c0fe20000010108 */
        /* <DEDUP_REMOVED lines=11> */
[C---:B------:R-:W-:Y:S01]  /*9b30*/  FFMA.FTZ R21, -R0.reuse, R116, R21 ;  /* 0x0000007400157223 */ /* 0x040fe20000010115 */
        /* <DEDUP_REMOVED lines=62> */
[----:B------:R-:W-:Y:S01]  /*9f20*/  IADD3 R116, PT, PT, R199, -0x69, RZ ;  /* 0xffffff97c7747810 */ /* 0x000fe20007ffe0ff */
[CC--:B------:R-:W-:Y:S01]  /*9f30*/  FFMA.FTZ R58, -R0.reuse, R121.reuse, R58 ;  /* 0x00000079003a7223 */ /* 0x0c0fe2000001013a */
[C---:B------:R-:W-:Y:S01]  /*9f40*/  FFMA.FTZ R52, -R0.reuse, R121, R52 ;  /* 0x0000007900347223 */ /* 0x040fe20000010134 */
[CC--:B------:R-:W-:Y:S01]  /*9f50*/  FFMA.FTZ R40, -R0.reuse, R117.reuse, R40 ;  /* 0x0000007500287223 */ /* 0x0c0fe20000010128 */
[----:B------:R-:W-:Y:S01]  /*9f60*/  FMNMX3.FTZ R121, R119, R6, R7, !PT ;  /* 0x0000000677797276 */ /* 0x000fe20007810007 */
[CC--:B------:R-:W-:Y:S01]  /*9f70*/  FFMA.FTZ R49, -R0.reuse, R122.reuse, R49 ;  /* 0x0000007a00317223 */ /* 0x0c0fe20000010131 */
[C---:B------:R-:W-:Y:S01]  /*9f80*/  FFMA.FTZ R55, -R0.reuse, R122, R55 ;  /* 0x0000007a00377223 */ /* 0x040fe20000010137 */
[----:B------:R-:W-:Y:S01]  /*9f90*/  FFMA.FTZ R46, -R0, R117, R46 ;  /* 0x00000075002e7223 */ /* 0x000fe2000001012e */
[----:B------:R-:W-:Y:S02]  /*9fa0*/  FMNMX3.FTZ R122, R120, R4, R5, !PT ;  /* 0x00000004787a7276 */ /* 0x000fe40007810005 */
[----:B------:R-:W-:Y:S02]  /*9fb0*/  IADD3 R117, PT, PT, R199, -0x60, RZ ;  /* 0xffffffa0c7757810 */ /* 0x000fe40007ffe0ff */
[----:B------:R-:W-:Y:S02]  /*9fc0*/  IABS R116, R116 ;  /* 0x0000007400747213 */ /* 0x000fe40000000000 */
[----:B------:R-:W-:Y:S02]  /*9fd0*/  FMNMX3.FTZ R121, R121, R10, R11, !PT ;  /* 0x0000000a79797276 */ /* 0x000fe4000781000b */
[----:B------:R-:W-:Y:S02]  /*9fe0*/  IADD3 R123, PT, PT, R199, -0x71, RZ ;  /* 0xffffff8fc77b7810 */ /* 0x000fe40007ffe0ff */
[----:B------:R-:W-:Y:S02]  /*9ff0*/  FMNMX3.FTZ R122, R122, R8, R9, !PT ;  /* 0x000000087a7a7276 */ /* 0x000fe40007810009 */
[----:B------:R-:W-:Y:S02]  /*a000*/  IABS R117, R117 ;  /* 0x0000007500757213 */ /* 0x000fe40000000000 */
[----:B------:R-:W-:Y:S02]  /*a010*/  I2FP.F32.S32 R116, R116 ;  /* 0x0000007400747245 */ /* 0x000fe40000201400 */
[----:B------:R-:W-:Y:S02]  /*a020*/  IABS R123, R123 ;  /* 0x0000007b007b7213 */ /* 0x000fe40000000000 */
[----:B------:R-:W-:Y:S01]  /*a030*/  FMNMX3.FTZ R121, R121, R14, R15, !PT ;  /* 0x0000000e79797276 */ /* 0x000fe2000781000f */
        /* <DEDUP_REMOVED lines=8> */
[C---:B------:R-:W-:Y:S01]  /*a0c0*/  FFMA.FTZ R48, -R0.reuse, R117, R48 ;  /* 0x0000007500307223 */ /* 0x040fe20000010130 */
        /* <DEDUP_REMOVED lines=22> */
[----:B------:R-:W-:Y:S02]  /*a230*/  IADD3 R122, PT, PT, R199, -0x79, RZ ;  /* 0xffffff87c77a7810 */ /* 0x000fe40007ffe0ff */
[----:B------:R-:W-:Y:S01]  /*a240*/  FMNMX3.FTZ R116, R116, R46, R47, !PT ;  /* 0x0000002e74747276 */ /* 0x000fe2000781002f */
[CC--:B------:R-:W-:Y:S01]  /*a250*/  FFMA.FTZ R60, -R0.reuse, R117.reuse, R60 ;  /* 0x00000075003c7223 */ /* 0x0c0fe2000001013c */
[----:B------:R-:W-:Y:S01]  /*a260*/  FMNMX3.FTZ R121, R121, R44, R45, !PT ;  /* 0x0000002c79797276 */ /* 0x000fe2000781002d */
[----:B------:R-:W-:Y:S01]  /*a270*/  FFMA.FTZ R66, -R0, R117, R66 ;  /* 0x0000007500427223 */ /* 0x000fe20000010142 */
        /* <DEDUP_REMOVED lines=32> */
[----:B------:R-:W-:Y:S02]  /*a480*/  FADD.FTZ R123, -R117, R120 ;  /* 0x00000078757b7221 */ /* 0x000fe40000010100 */
[----:B------:R-:W1:Y:S01]  /*a490*/  LDSM.16.MT88.4 R124, [R170+0x9000] ;  /* 0x00900000aa7c783b */ /* 0x000e620000004200 */
[C---:B------:R-:W-:Y:S01]  /*a4a0*/  FSETP.NEU.FTZ.AND P0, PT, R116.reuse, -INF , PT ;  /* 0xff8000007400780b */ /* 0x040fe20003f1d000 */
[----:B------:R-:W-:Y:S01]  /*a4b0*/  FADD.FTZ R121, -R116, R119 ;  /* 0x0000007774797221 */ /* 0x000fe20000010100 */
[C---:B--2---:R-:W-:Y:S01]  /*a4c0*/  FMUL.FTZ R120, R118.reuse, R123 ;  /* 0x0000007b76787220 */ /* 0x044fe20000410000 */
[C---:B------:R-:W-:Y:S02]  /*a4d0*/  FMUL.FTZ R129, R118.reuse, R116 ;  /* 0x0000007476817220 */ /* 0x040fe40000410000 */
[C---:B------:R-:W-:Y:S01]  /*a4e0*/  FMUL.FTZ R119, R118.reuse, R121 ;  /* 0x0000007976777220 */ /* 0x040fe20000410000 */
[----:B------:R-:W-:Y:S02]  /*a4f0*/  FMUL.FTZ R121, R118, R117 ;  /* 0x0000007576797220 */ /* 0x000fe40000410000 */
[----:B------:R-:W2:Y:S01]  /*a500*/  MUFU.EX2 R120, R120 ;  /* 0x0000007800787308 */ /* 0x000ea20000000800 */
[----:B------:R-:W-:Y:S02]  /*a510*/  FSEL R129, R129, RZ, P0 ;  /* 0x000000ff81817208 */ /* 0x000fe40000000000 */
[----:B------:R-:W-:Y:S07]  /*a520*/  FSETP.NEU.FTZ.AND P0, PT, R117, -INF , PT ;  /* 0xff8000007500780b */ /* 0x000fee0003f1d000 */
[----:B------:R-:W3:Y:S01]  /*a530*/  MUFU.EX2 R119, R119 ;  /* 0x0000007700777308 */ /* 0x000ee20000000800 */
        /* <DEDUP_REMOVED lines=10> */
[C---:B--2---:R-:W-:Y:S01]  /*a5e0*/  FMUL.FTZ R8, R120.reuse, R108 ;  /* 0x0000006c78087220 */ /* 0x044fe20000410000 */
[C---:B------:R-:W-:Y:S01]  /*a5f0*/  FMUL.FTZ R9, R120.reuse, R109 ;  /* 0x0000006d78097220 */ /* 0x040fe20000410000 */
[C---:B---3--:R-:W-:Y:S01]  /*a600*/  FMUL.FTZ R10, R119.reuse, R110 ;  /* 0x0000006e770a7220 */ /* 0x048fe20000410000 */
[C---:B------:R-:W-:Y:S01]  /*a610*/  FMUL.FTZ R11, R119.reuse, R111 ;  /* 0x0000006f770b7220 */ /* 0x040fe20000410000 */
        /* <DEDUP_REMOVED lines=18> */
[----:B---3--:R-:W-:Y:S01]  /*a740*/  F2FP.F16.F32.PACK_AB R115, R128, R135 ;  /* 0x000000878073723e */ /* 0x008fe200000000ff */
        /* <DEDUP_REMOVED lines=27> */
[--C-:B------:R-:W-:Y:S01]  /*a900*/  FFMA.FTZ R130, R33, R118, -R121.reuse ;  /* 0x0000007621827223 */ /* 0x100fe20000010879 */
[C---:B------:R-:W-:Y:S01]  /*a910*/  FMUL.FTZ R92, R120.reuse, R92 ;  /* 0x0000005c785c7220 */ /* 0x040fe20000410000 */
[----:B------:R-:W-:Y:S01]  /*a920*/  FMUL.FTZ R93, R120, R93 ;  /* 0x0000005d785d7220 */ /* 0x000fe20000410000 */
[C---:B-1----:R-:W-:Y:S01]  /*a930*/  HMMA.16816.F32 R4, R112.reuse, R124, R4 ;  /* 0x0000007c7004723c */ /* 0x042fe20000001804 */
[----:B------:R-:W-:Y:S04]  /*a940*/  MUFU.EX2 R138, R138 ;  /* 0x0000008a008a7308 */ /* 0x000fe80000000800 */
[-CC-:B------:R-:W-:Y:S01]  /*a950*/  FFMA.FTZ R125, R16, R118.reuse, -R121.reuse ;  /* 0x00000076107d7223 */ /* 0x180fe20000010879 */
[----:B------:R-:W-:Y:S01]  /*a960*/  FFMA.FTZ R124, R17, R118, -R121 ;  /* 0x00000076117c7223 */ /* 0x000fe20000010879 */
[----:B------:R-:W-:Y:S01]  /*a970*/  FMUL.FTZ R98, R119, R98 ;  /* 0x0000006277627220 */ /* 0x000fe20000410000 */
[C---:B------:R-:W-:Y:S01]  /*a980*/  HMMA.16816.F32 R8, R112.reuse, R126, R8 ;  /* 0x0000007e7008723c */ /* 0x040fe20000001808 */
[----:B------:R-:W-:Y:S02]  /*a990*/  LDSM.16.MT88.4 R16, [R168+0x9400] ;  /* 0x00940000a810783b */ /* 0x000fe40000004200 */
[----:B------:R-:W-:Y:S01]  /*a9a0*/  MUFU.EX2 R130, R130 ;  /* 0x0000008200827308 */ /* 0x000fe20000000800 */
[-CC-:B------:R-:W-:Y:S01]  /*a9b0*/  FFMA.FTZ R127, R34, R118.reuse, -R129.reuse ;  /* 0x00000076227f7223 */ /* 0x180fe20000010881 */
[--C-:B------:R-:W-:Y:S01]  /*a9c0*/  FFMA.FTZ R126, R35, R118, -R129.reuse ;  /* 0x00000076237e7223 */ /* 0x100fe20000010881 */
[C---:B------:R-:W-:Y:S01]  /*a9d0*/  FMUL.FTZ R99, R119.reuse, R99 ;  /* 0x0000006377637220 */ /* 0x040fe20000410000 */
[C---:B------:R-:W-:Y:S01]  /*a9e0*/  FMUL.FTZ R96, R120.reuse, R96 ;  /* 0x0000006078607220 */ /* 0x040fe20000410000 */
[C---:B------:R-:W-:Y:S01]  /*a9f0*/  FMUL.FTZ R97, R120.reuse, R97 ;  /* 0x0000006178617220 */ /* 0x040fe20000410000 */
[C---:B--2---:R-:W-:Y:S01]  /*aa00*/  HMMA.16816.F32 R68, R112.reuse, R108, R68 ;  /* 0x0000006c7044723c */ /* 0x044fe20000001844 */
[----:B------:R-:W-:Y:S03]  /*aa10*/  LDSM.16.MT88.4 R32, [R168+0xc800] ;  /* 0x00c80000a820783b */ /* 0x000fe60000004200 */
        /* <DEDUP_REMOVED lines=8> */
[----:B------:R-:W2:Y:S01]  /*aaa0*/  MUFU.EX2 R123, R123 ;  /* 0x0000007b007b7308 */ /* 0x000ea20000000800 */
[----:B------:R-:W-:Y:S01]  /*aab0*/  FMUL.FTZ R107, R119, R107 ;  /* 0x0000006b776b7220 */ /* 0x000fe20000410000 */
[C---:B------:R-:W-:Y:S01]  /*aac0*/  FMUL.FTZ R104, R120.reuse, R104 ;  /* 0x0000006878687220 */ /* 0x040fe20000410000 */
[----:B------:R-:W-:Y:S01]  /*aad0*/  FMUL.FTZ R105, R120, R105 ;  /* 0x0000006978697220 */ /* 0x000fe20000410000 */
[-C--:B------:R-:W-:Y:S01]  /*aae0*/  FFMA.FTZ R139, R30, R118.reuse, -R129 ;  /* 0x000000761e8b7223 */ /* 0x080fe20000010881 */
[-CC-:B------:R-:W-:Y:S01]  /*aaf0*/  FFMA.FTZ R30, R40, R118.reuse, -R121.reuse ;  /* 0x00000076281e7223 */ /* 0x180fe20000010879 */
[-CC-:B------:R-:W-:Y:S01]  /*ab00*/  FFMA.FTZ R141, R28, R118.reuse, -R121.reuse ;  /* 0x000000761c8d7223 */ /* 0x180fe20000010879 */
[----:B------:R-:W-:Y:S01]  /*ab10*/  FFMA.FTZ R136, R29, R118, -R121 ;  /* 0x000000761d887223 */ /* 0x000fe20000010879 */
[----:B------:R-:W-:Y:S01]  /*ab20*/  FFMA.FTZ R144, R119, R200, R144 ;  /* 0x000000c877907223 */ /* 0x000fe20000010090 */
[-C--:B------:R-:W-:Y:S01]  /*ab30*/  FFMA.FTZ R119, R38, R118.reuse, -R129 ;  /* 0x0000007626777223 */ /* 0x080fe20000010881 */
[----:B------:R-:W-:Y:S01]  /*ab40*/  FFMA.FTZ R147, R120, R201, R147 ;  /* 0x000000c978937223 */ /* 0x000fe20000010093 */
[-C--:B------:R-:W-:Y:S01]  /*ab50*/  FFMA.FTZ R120, R39, R118.reuse, -R129 ;  /* 0x0000007627787223 */ /* 0x080fe20000010881 */
[----:B------:R-:W-:Y:S01]  /*ab60*/  FADD.FTZ R144, R137, R144 ;  /* 0x0000009089907221 */ /* 0x000fe20000010000 */
[-C--:B------:R-:W-:Y:S01]  /*ab70*/  FFMA.FTZ R40, R41, R118.reuse, -R121 ;  /* 0x0000007629287223 */ /* 0x080fe20000010879 */
[-CC-:B------:R-:W-:Y:S01]  /*ab80*/  FFMA.FTZ R145, R14, R118.reuse, -R129.reuse ;  /* 0x000000760e917223 */ /* 0x180fe20000010881 */
[----:B------:R-:W-:Y:S01]  /*ab90*/  MUFU.EX2 R41, R30 ;  /* 0x0000001e00297308 */ /* 0x000fe20000000800 */
[----:B------:R-:W-:Y:S01]  /*aba0*/  FFMA.FTZ R140, R15, R118, -R129 ;  /* 0x000000760f8c7223 */ /* 0x000fe20000010881 */
[----:B--2---:R-:W-:Y:S01]  /*abb0*/  F2FP.F16.F32.PACK_AB R15, R123, R138 ;  /* 0x0000008a7b0f723e */ /* 0x004fe200000000ff */
[-CC-:B------:R-:W-:Y:S01]  /*abc0*/  FFMA.FTZ R143, R12, R118.reuse, -R121.reuse ;  /* 0x000000760c8f7223 */ /* 0x180fe20000010879 */
[-C--:B------:R-:W-:Y:S06]  /*abd0*/  FFMA.FTZ R142, R13, R118.reuse, -R121 ;  /* 0x000000760d8e7223 */ /* 0x080fec0000010879 */
        /* <DEDUP_REMOVED lines=10> */
[-C--:B------:R-:W-:Y:S01]  /*ac80*/  FFMA.FTZ R56, R56, R118.reuse, -R121 ;  /* 0x0000007638387223 */ /* 0x080fe20000010879 */
[-CC-:B------:R-:W-:Y:S07]  /*ac90*/  FFMA.FTZ R62, R62, R118.reuse, -R129.reuse ;  /* 0x000000763e3e7223 */ /* 0x180fee0000010881 */
[----:B------:R-:W3:Y:S01]  /*aca0*/  MUFU.EX2 R142, R142 ;  /* 0x0000008e008e7308 */ /* 0x000ee20000000800 */
[-CC-:B------:R-:W-:Y:S01]  /*acb0*/  FFMA.FTZ R63, R63, R118.reuse, -R129.reuse ;  /* 0x000000763f3f7223 */ /* 0x180fe20000010881 */
[-CC-:B------:R-:W-:Y:S01]  /*acc0*/  FFMA.FTZ R66, R66, R118.reuse, -R129.reuse ;  /* 0x0000007642427223 */ /* 0x180fe20000010881 */
[----:B------:R-:W-:Y:S07]  /*acd0*/  ISETP.GT.AND P0, PT, R186, R179, PT ;  /* 0x000000b3ba00720c */ /* 0x000fee0003f04270 */
[----:B------:R-:W4:Y:S01]  /*ace0*/  MUFU.EX2 R125, R125 ;  /* 0x0000007d007d7308 */ /* 0x000f220000000800 */
[----:B--2---:R-:W-:Y:S01]  /*acf0*/  F2FP.F16.F32.PACK_AB R13, R140, R145 ;  /* 0x000000918c0d723e */ /* 0x004fe200000000ff */
[C---:B-1----:R-:W-:Y:S08]  /*ad00*/  HMMA.16816.F32 R76, R112.reuse, R108, R76 ;  /* 0x0000006c704c723c */ /* 0x042ff0000000184c */
[----:B------:R-:W-:Y:S10]  /*ad10*/  MUFU.EX2 R139, R139 ;  /* 0x0000008b008b7308 */ /* 0x000ff40000000800 */
[----:B------:R-:W-:Y:S01]  /*ad20*/  MUFU.EX2 R134, R134 ;  /* 0x0000008600867308 */ /* 0x000fe20000000800 */
[----:B---3--:R-:W-:Y:S01]  /*ad30*/  F2FP.F16.F32.PACK_AB R12, R142, R143 ;  /* 0x0000008f8e0c723e */ /* 0x008fe200000000ff */
[C---:B------:R-:W-:Y:S01]  /*ad40*/  HMMA.16816.F32 R80, R112.reuse, R110, R80 ;  /* 0x0000006e7050723c */ /* 0x040fe20000001850 */
[----:B------:R-:W1:Y:S07]  /*ad50*/  LDSM.16.MT88.4 R108, [R168+0xb000] ;  /* 0x00b00000a86c783b */ /* 0x000e6e0000004200 */
[----:B------:R-:W-:Y:S01]  /*ad60*/  MUFU.EX2 R127, R127 ;  /* 0x0000007f007f7308 */ /* 0x000fe20000000800 */
[----:B----4-:R-:W-:Y:S09]  /*ad70*/  F2FP.F16.F32.PACK_AB R14, R124, R125 ;  /* 0x0000007d7c0e723e */ /* 0x010ff200000000ff */
        /* <DEDUP_REMOVED lines=27> */
[----:B------:R-:W-:Y:S01]  /*af30*/  FADD.FTZ R24, R132, R147 ;  /* 0x0000009384187221 */ /* 0x000fe20000010000 */
[-CC-:B------:R-:W-:Y:S01]  /*af40*/  FFMA.FTZ R132, R36, R118.reuse, -R121.reuse ;  /* 0x0000007624847223 */ /* 0x180fe20000010879 */
[-CC-:B------:R-:W-:Y:S01]  /*af50*/  FFMA.FTZ R113, R25, R118.reuse, -R121.reuse ;  /* 0x0000007619717223 */ /* 0x180fe20000010879 */
[----:B------:R-:W-:Y:S01]  /*af60*/  FADD.FTZ R25, R135, R144 ;  /* 0x0000009087197221 */ /* 0x000fe20000010000 */
[----:B------:R-:W-:Y:S01]  /*af70*/  FADD.FTZ R29, R131, R24 ;  /* 0x00000018831d7221 */ /* 0x000fe20000010000 */
[----:B------:R-:W-:Y:S01]  /*af80*/  MUFU.EX2 R115, R115 ;  /* 0x0000007300737308 */ /* 0x000fe20000000800 */
[-C--:B------:R-:W-:Y:S01]  /*af90*/  FFMA.FTZ R135, R37, R118.reuse, -R121 ;  /* 0x0000007625877223 */ /* 0x080fe20000010879 */
[----:B------:R-:W-:Y:S01]  /*afa0*/  FADD.FTZ R28, R128, R25 ;  /* 0x00000019801c7221 */ /* 0x000fe20000010000 */
[----:B------:R-:W-:Y:S01]  /*afb0*/  FADD.FTZ R122, R122, R29 ;  /* 0x0000001d7a7a7221 */ /* 0x000fe20000010000 */
[----:B------:R-:W-:Y:S06]  /*afc0*/  LDSM.16.MT88.4 R24, [R168+0xa000] ;  /* 0x00a00000a818783b */ /* 0x000fec0000004200 */
[----:B------:R-:W-:Y:S01]  /*afd0*/  MUFU.EX2 R113, R113 ;  /* 0x0000007100717308 */ /* 0x000fe20000000800 */
[----:B------:R-:W-:Y:S01]  /*afe0*/  FADD.FTZ R145, R145, R28 ;  /* 0x0000001c91917221 */ /* 0x000fe20000010000 */
[-CC-:B------:R-:W-:Y:S01]  /*aff0*/  FFMA.FTZ R128, R46, R118.reuse, -R129.reuse ;  /* 0x000000762e807223 */ /* 0x180fe20000010881 */
[-CC-:B------:R-:W-:Y:S07]  /*b000*/  FFMA.FTZ R131, R47, R118.reuse, -R129.reuse ;  /* 0x000000762f837223 */ /* 0x180fee0000010881 */
[----:B------:R-:W-:Y:S01]  /*b010*/  MUFU.EX2 R132, R132 ;  /* 0x0000008400847308 */ /* 0x000fe20000000800 */
[-CC-:B------:R-:W-:Y:S01]  /*b020*/  FFMA.FTZ R46, R50, R118.reuse, -R129.reuse ;  /* 0x00000076322e7223 */ /* 0x180fe20000010881 */
[-CC-:B------:R-:W-:Y:S01]  /*b030*/  FFMA.FTZ R50, R54, R118.reuse, -R129.reuse ;  /* 0x0000007636327223 */ /* 0x180fe20000010881 */
[----:B------:R-:W-:Y:S01]  /*b040*/  LDSM.16.MT88.4 R28, [R168+0xc400] ;  /* 0x00c40000a81c783b */ /* 0x000fe20000004200 */
[-CC-:B------:R-:W-:Y:S06]  /*b050*/  FFMA.FTZ R54, R58, R118.reuse, -R129.reuse ;  /* 0x000000763a367223 */ /* 0x180fec0000010881 */
[----:B------:R-:W-:Y:S01]  /*b060*/  MUFU.EX2 R112, R112 ;  /* 0x0000007000707308 */ /* 0x000fe20000000800 */
[-CC-:B------:R-:W-:Y:S01]  /*b070*/  FFMA.FTZ R47, R51, R118.reuse, -R129.reuse ;  /* 0x00000076332f7223 */ /* 0x180fe20000010881 */
[-CC-:B------:R-:W-:Y:S01]  /*b080*/  FFMA.FTZ R51, R55, R118.reuse, -R129.reuse ;  /* 0x0000007637337223 */ /* 0x180fe20000010881 */
[-C--:B------:R-:W-:Y:S07]  /*b090*/  FFMA.FTZ R55, R59, R118.reuse, -R129 ;  /* 0x000000763b377223 */ /* 0x080fee0000010881 */
[----:B------:R-:W-:Y:S01]  /*b0a0*/  MUFU.EX2 R114, R114 ;  /* 0x0000007200727308 */ /* 0x000fe20000000800 */
[-CC-:B------:R-:W-:Y:S01]  /*b0b0*/  FFMA.FTZ R59, R53, R118.reuse, -R121.reuse ;  /* 0x00000076353b7223 */ /* 0x180fe20000010879 */
[-C--:B------:R-:W-:Y:S01]  /*b0c0*/  FFMA.FTZ R53, R57, R118.reuse, -R121 ;  /* 0x0000007639357223 */ /* 0x080fe20000010879 */
[----:B------:R-:W-:Y:S07]  /*b0d0*/  FADD.FTZ R143, R143, R122 ;  /* 0x0000007a8f8f7221 */ /* 0x000fee0000010000 */
[----:B------:R-:W-:Y:S01]  /*b0e0*/  MUFU.EX2 R135, R135 ;  /* 0x0000008700877308 */ /* 0x000fe20000000800 */
[----:B------:R-:W-:Y:S01]  /*b0f0*/  FADD.FTZ R145, R140, R145 ;  /* 0x000000918c917221 */ /* 0x000fe20000010000 */
[----:B------:R-:W-:Y:S08]  /*b100*/  FADD.FTZ R142, R142, R143 ;  /* 0x0000008f8e8e7221 */ /* 0x000ff00000010000 */
[----:B------:R-:W-:Y:S01]  /*b110*/  MUFU.EX2 R128, R128 ;  /* 0x0000008000807308 */ /* 0x000fe20000000800 */
[----:B------:R-:W-:Y:S01]  /*b120*/  FADD.FTZ R138, R138, R145 ;  /* 0x000000918a8a7221 */ /* 0x000fe20000010000 */
[----:B------:R-:W-:Y:S01]  /*b130*/  FADD.FTZ R37, R125, R142 ;  /* 0x0000008e7d257221 */ /* 0x000fe20000010000 */
[C---:B-1----:R-:W-:Y:S07]  /*b140*/  HMMA.16816.F32 R4, R12.reuse, R108, R4 ;  /* 0x0000006c0c04723c */ /* 0x042fee0000001804 */
[----:B------:R-:W-:Y:S01]  /*b150*/  MUFU.EX2 R131, R131 ;  /* 0x0000008300837308 */ /* 0x000fe20000000800 */
[-C--:B------:R-:W-:Y:S01]  /*b160*/  FFMA.FTZ R108, R23, R118.reuse, -R129 ;  /* 0x00000076176c7223 */ /* 0x080fe20000010881 */
[-C--:B------:R-:W-:Y:S01]  /*b170*/  FFMA.FTZ R109, R21, R118.reuse, -R121 ;  /* 0x00000076156d7223 */ /* 0x080fe20000010879 */
[----:B------:R-:W-:Y:S01]  /*b180*/  FADD.FTZ R37, R124, R37 ;  /* 0x000000257c257221 */ /* 0x000fe20000010000 */
[C---:B------:R-:W-:Y:S06]  /*b190*/  HMMA.16816.F32 R8, R12.reuse, R110, R8 ;  /* 0x0000006e0c08723c */ /* 0x040fec0000001808 */
[----:B------:R-:W-:Y:S01]  /*b1a0*/  MUFU.EX2 R46, R46 ;  /* 0x0000002e002e7308 */ /* 0x000fe20000000800 */
[-C--:B------:R-:W-:Y:S01]  /*b1b0*/  FFMA.FTZ R111, R22, R118.reuse, -R129 ;  /* 0x00000076166f7223 */ /* 0x080fe20000010881 */
[-C--:B------:R-:W-:Y:S08]  /*b1c0*/  FFMA.FTZ R110, R20, R118.reuse, -R121 ;  /* 0x00000076146e7223 */ /* 0x080ff00000010879 */
[----:B------:R-:W-:Y:S01]  /*b1d0*/  MUFU.EX2 R108, R108 ;  /* 0x0000006c006c7308 */ /* 0x000fe20000000800 */
[----:B------:R-:W-:Y:S01]  /*b1e0*/  LDSM.16.MT88.4 R20, [R168+0xdc00] ;  /* 0x00dc0000a814783b */ /* 0x000fe20000004200 */
[----:B------:R-:W-:Y:S01]  /*b1f0*/  FADD.FTZ R138, R123, R138 ;  /* 0x0000008a7b8a7221 */ /* 0x000fe20000010000 */
[C---:B------:R-:W-:Y:S07]  /*b200*/  HMMA.16816.F32 R68, R12.reuse, R16, R68 ;  /* 0x000000100c44723c */ /* 0x040fee0000001844 */
[----:B------:R-:W-:Y:S01]  /*b210*/  MUFU.EX2 R109, R109 ;  /* 0x0000006d006d7308 */ /* 0x000fe20000000800 */
[----:B------:R-:W-:Y:S09]  /*b220*/  FFMA.FTZ R129, R67, R118, -R129 ;  /* 0x0000007643817223 */ /* 0x000ff20000010881 */
[----:B------:R-:W1:Y:S01]  /*b230*/  MUFU.EX2 R111, R111 ;  /* 0x0000006f006f7308 */ /* 0x000e620000000800 */
[C---:B------:R-:W-:Y:S01]  /*b240*/  HMMA.16816.F32 R72, R12.reuse, R18, R72 ;  /* 0x000000120c48723c */ /* 0x040fe20000001848 */
[----:B------:R-:W2:Y:S08]  /*b250*/  LDSM.16.MT88.4 R16, [R170+0xb400] ;  /* 0x00b40000aa10783b */ /* 0x000eb00000004200 */
[----:B------:R-:W3:Y:S10]  /*b260*/  MUFU.EX2 R110, R110 ;  /* 0x0000006e006e7308 */ /* 0x000ef40000000800 */
[----:B------:R-:W4:Y:S10]  /*b270*/  MUFU.EX2 R47, R47 ;  /* 0x0000002f002f7308 */ /* 0x000f340000000800 */
[----:B------:R-:W-:Y:S10]  /*b280*/  MUFU.EX2 R50, R50 ;  /* 0x0000003200327308 */ /* 0x000ff40000000800 */
[----:B------:R-:W5:Y:S10]  /*b290*/  MUFU.EX2 R51, R51 ;  /* 0x0000003300337308 */ /* 0x000f740000000800 */
[----:B------:R-:W-:Y:S10]  /*b2a0*/  MUFU.EX2 R54, R54 ;  /* 0x0000003600367308 */ /* 0x000ff40000000800 */
[----:B------:R-:W5:Y:S10]  /*b2b0*/  MUFU.EX2 R55, R55 ;  /* 0x0000003700377308 */ /* 0x000f740000000800 */
[----:B------:R-:W5:Y:S10]  /*b2c0*/  MUFU.EX2 R59, R59 ;  /* 0x0000003b003b7308 */ /* 0x000f740000000800 */
        /* <DEDUP_REMOVED lines=14> */
[----:B-1----:R-:W-:Y:S01]  /*b3b0*/  F2FP.F16.F32.PACK_AB R13, R108, R111 ;  /* 0x0000006f6c0d723e */ /* 0x002fe200000000ff */
[----:B------:R-:W-:Y:S01]  /*b3c0*/  FADD.FTZ R111, R111, R138 ;  /* 0x0000008a6f6f7221 */ /* 0x000fe20000010000 */
[----:B---3--:R-:W-:Y:S01]  /*b3d0*/  F2FP.F16.F32.PACK_AB R12, R109, R110 ;  /* 0x0000006e6d0c723e */ /* 0x008fe200000000ff */
[----:B------:R-:W-:Y:S01]  /*b3e0*/  FADD.FTZ R110, R110, R37 ;  /* 0x000000256e6e7221 */ /* 0x000fe20000010000 */
[----:B------:R-:W-:Y:S01]  /*b3f0*/  F2FP.F16.F32.PACK_AB R15, R112, R115 ;  /* 0x00000073700f723e */ /* 0x000fe200000000ff */
        /* <DEDUP_REMOVED lines=32> */
[----:B------:R-:W-:Y:S01]  /*b600*/  F2FP.F16.F32.PACK_AB R14, R130, R133 ;  /* 0x00000085820e723e */ /* 0x000fe200000000ff */
[----:B------:R-:W-:Y:S02]  /*b610*/  FADD.FTZ R134, R134, R139 ;  /* 0x0000008b86867221 */ /* 0x000fe40000010000 */
[----:B------:R-:W-:Y:S02]  /*b620*/  FADD.FTZ R136, R136, R141 ;  /* 0x0000008d88887221 */ /* 0x000fe40000010000 */
[----:B------:R-:W-:Y:S04]  /*b630*/  FADD.FTZ R127, R127, R134 ;  /* 0x000000867f7f7221 */ /* 0x000fe80000010000 */
[----:B------:R-:W-:Y:S01]  /*b640*/  FADD.FTZ R126, R126, R127 ;  /* 0x0000007f7e7e7221 */ /* 0x000fe20000010000 */
        /* <DEDUP_REMOVED lines=37> */
[C---:B--2---:R-:W-:Y:S08]  /*b8a0*/  HMMA.16816.F32 R100, R12.reuse, R20, R100 ;  /* 0x000000140c64723c */ /* 0x044ff00000001864 */
[----:B------:R-:W-:Y:S01]  /*b8b0*/  HMMA.16816.F32 R104, R12, R22, R104 ;  /* 0x000000160c68723c */ /* 0x000fe20000001868 */
[----:B------:R-:W2:Y:S02]  /*b8c0*/  LDSM.16.MT88.4 R20, [R168+0xa400] ;  /* 0x00a40000a814783b */ /* 0x000ea40000004200 */
[----:B------:R-:W-:Y:S02]  /*b8d0*/  F2FP.F16.F32.PACK_AB R13, R131, R128 ;  /* 0x00000080830d723e */ /* 0x000fe400000000ff */
[----:B----4-:R-:W-:Y:S02]  /*b8e0*/  F2FP.F16.F32.PACK_AB R15, R47, R46 ;  /* 0x0000002e2f0f723e */ /* 0x010fe400000000ff */
        /* <DEDUP_REMOVED lines=20> */
[----:B-----5:R-:W-:Y:S02]  /*ba30*/  F2FP.F16.F32.PACK_AB R13, R51, R50 ;  /* 0x00000032330d723e */ /* 0x020fe400000000ff */
        /* <DEDUP_REMOVED lines=9> */
[C---:B------:R-:W-:Y:S01]  /*bad0*/  HMMA.16816.F32 R76, R12.reuse, R28, R76 ;  /* 0x0000001c0c4c723c */ /* 0x040fe2000000184c */
[----:B------:R-:W-:Y:S10]  /*bae0*/  MUFU.EX2 R29, R63 ;  /* 0x0000003f001d7308 */ /* 0x000ff40000000800 */
[----:B------:R-:W-:Y:S01]  /*baf0*/  MUFU.EX2 R28, R66 ;  /* 0x00000042001c7308 */ /* 0x000fe20000000800 */
[C---:B------:R-:W-:Y:S09]  /*bb00*/  HMMA.16816.F32 R80, R12.reuse, R30, R80 ;  /* 0x0000001e0c50723c */ /* 0x040ff20000001850 */
[----:B------:R-:W4:Y:S01]  /*bb10*/  MUFU.EX2 R30, R62 ;  /* 0x0000003e001e7308 */ /* 0x000f220000000800 */
[-CC-:B------:R-:W-:Y:S01]  /*bb20*/  FFMA.FTZ R31, R60, R118.reuse, -R121.reuse ;  /* 0x000000763c1f7223 */ /* 0x180fe20000010879 */
[C---:B------:R-:W-:Y:S08]  /*bb30*/  HMMA.16816.F32 R84, R12.reuse, R32, R84 ;  /* 0x000000200c54723c */ /* 0x040ff00000001854 */
[----:B------:R-:W-:Y:S01]  /*bb40*/  MUFU.EX2 R31, R31 ;  /* 0x0000001f001f7308 */ /* 0x000fe20000000800 */
[-CC-:B------:R-:W-:Y:S01]  /*bb50*/  FFMA.FTZ R32, R61, R118.reuse, -R121.reuse ;  /* 0x000000763d207223 */ /* 0x180fe20000010879 */
[-CC-:B------:R-:W-:Y:S01]  /*bb60*/  FFMA.FTZ R33, R64, R118.reuse, -R121.reuse ;  /* 0x0000007640217223 */ /* 0x180fe20000010879 */
[----:B------:R-:W-:Y:S01]  /*bb70*/  FFMA.FTZ R121, R65, R118, -R121 ;  /* 0x0000007641797223 */ /* 0x000fe20000010879 */
[C---:B------:R-:W-:Y:S06]  /*bb80*/  HMMA.16816.F32 R88, R12.reuse, R34, R88 ;  /* 0x000000220c58723c */ /* 0x040fec0000001858 */
[----:B------:R-:W5:Y:S10]  /*bb90*/  MUFU.EX2 R32, R32 ;  /* 0x0000002000207308 */ /* 0x000f740000000800 */
[----:B------:R-:W-:Y:S01]  /*bba0*/  MUFU.EX2 R33, R33 ;  /* 0x0000002100217308 */ /* 0x000fe20000000800 */
[C---:B------:R-:W-:Y:S09]  /*bbb0*/  HMMA.16816.F32 R92, R12.reuse, R36, R92 ;  /* 0x000000240c5c723c */ /* 0x040ff2000000185c */
[----:B------:R-:W1:Y:S01]  /*bbc0*/  MUFU.EX2 R34, R121 ;  /* 0x0000007900227308 */ /* 0x000e620000000800 */
[C---:B------:R-:W-:Y:S08]  /*bbd0*/  HMMA.16816.F32 R96, R12.reuse, R38, R96 ;  /* 0x000000260c60723c */ /* 0x040ff00000001860 */
[C---:B--2---:R-:W-:Y:S08]  /*bbe0*/  HMMA.16816.F32 R100, R12.reuse, R20, R100 ;  /* 0x000000140c64723c */ /* 0x044ff00000001864 */
[----:B------:R-:W-:Y:S01]  /*bbf0*/  HMMA.16816.F32 R104, R12, R22, R104 ;  /* 0x000000160c68723c */ /* 0x000fe20000001868 */
[----:B------:R-:W2:Y:S02]  /*bc00*/  LDSM.16.MT88.4 R20, [R168+0xcc00] ;  /* 0x00cc0000a814783b */ /* 0x000ea40000004200 */
[----:B----4-:R-:W-:Y:S02]  /*bc10*/  F2FP.F16.F32.PACK_AB R13, R29, R30 ;  /* 0x0000001e1d0d723e */ /* 0x010fe400000000ff */
[----:B------:R-:W-:Y:S02]  /*bc20*/  F2FP.F16.F32.PACK_AB R15, R129, R28 ;  /* 0x0000001c810f723e */ /* 0x000fe400000000ff */
[----:B-----5:R-:W-:Y:S02]  /*bc30*/  F2FP.F16.F32.PACK_AB R12, R32, R31 ;  /* 0x0000001f200c723e */ /* 0x020fe400000000ff */
[----:B-1----:R-:W-:Y:S07]  /*bc40*/  F2FP.F16.F32.PACK_AB R14, R34, R33 ;  /* 0x00000021220e723e */ /* 0x002fee00000000ff */
[C---:B------:R-:W-:Y:S01]  /*bc50*/  HMMA.16816.F32 R112, R12.reuse, R108, R4 ;  /* 0x0000006c0c70723c */ /* 0x040fe20000001804 */
[----:B------:R-:W1:Y:S07]  /*bc60*/  LDSM.16.MT88.4 R4, [R170+0xec00] ;  /* 0x00ec0000aa04783b */ /* 0x000e6e0000004200 */
[C---:B------:R-:W-:Y:S03]  /*bc70*/  HMMA.16816.F32 R108, R12.reuse, R110, R8 ;  /* 0x0000006e0c6c723c */ /* 0x040fe60000001808 */
[----:B------:R-:W-:Y:S04]  /*bc80*/  FADD.FTZ R9, R133, R136 ;  /* 0x0000008885097221 */ /* 0x000fe80000010000 */
[----:B------:R-:W-:Y:S01]  /*bc90*/  FADD.FTZ R9, R130, R9 ;  /* 0x0000000982097221 */ /* 0x000fe20000010000 */
[C---:B------:R-:W-:Y:S03]  /*bca0*/  HMMA.16816.F32 R68, R12.reuse, R16, R68 ;  /* 0x000000100c44723c */ /* 0x040fe60000001844 */
[----:B------:R-:W-:Y:S01]  /*bcb0*/  FADD.FTZ R16, R132, R9 ;  /* 0x0000000984107221 */ /* 0x000fe20000010000 */
[----:B------:R-:W-:Y:S01]  /*bcc0*/  FADD.FTZ R17, R119, R126 ;  /* 0x0000007e77117221 */ /* 0x000fe20000010000 */
[----:B------:R-:W4:Y:S01]  /*bcd0*/  LDSM.16.MT88.4 R8, [R168+0xec00] ;  /* 0x00ec0000a808783b */ /* 0x000f220000004200 */
[----:B------:R-:W-:Y:S01]  /*bce0*/  MOV R119, R116 ;  /* 0x0000007400777202 */ /* 0x000fe20000000f00 */
[----:B------:R-:W-:Y:S01]  /*bcf0*/  FADD.FTZ R16, R135, R16 ;  /* 0x0000001087107221 */ /* 0x000fe20000010000 */
[C---:B------:R-:W-:Y:S03]  /*bd00*/  HMMA.16816.F32 R72, R12.reuse, R18, R72 ;  /* 0x000000120c48723c */ /* 0x040fe60000001848 */
[----:B------:R-:W-:Y:S01]  /*bd10*/  FADD.FTZ R17, R120, R17 ;  /* 0x0000001178117221 */ /* 0x000fe20000010000 */
[----:B------:R-:W-:Y:S03]  /*bd20*/  MOV R120, R117 ;  /* 0x0000007500787202 */ /* 0x000fe60000000f00 */
        /* <DEDUP_REMOVED lines=37> */
.L_x_3813:
        /* <DEDUP_REMOVED lines=16> */
.L_x_3834:
[----:B------:R-:W-:Y:S05]  /*c080*/  WARPSYNC.ALL ;  /* 0x0000000000007948 */ /* 0x000fea0003800000 */
[----:B------:R-:W1:Y:S01]  /*c090*/  S2UR UR6, SR_CgaCtaId ;  /* 0x00000000000679c3 */ /* 0x000e620000008800 */
[----:B---3--:R-:W-:Y:S01]  /*c0a0*/  FADD.FTZ R7, R12, R15 ;  /* 0x0000000f0c077221 */ /* 0x008fe20000010000 */
[----:B------:R-:W3:Y:S01]  /*c0b0*/  MUFU.RCP R11, R8 ;  /* 0x00000008000b7308 */ /* 0x000ee20000001000 */
[----:B------:R-:W-:-:S05]  /*c0c0*/  SHF.L.U32 R13, R4, 0x1, RZ ;  /* 0x00000001040d7819 */ /* 0x000fca00000006ff */
[----:B------:R-:W-:Y:S01]  /*c0d0*/  BAR.SYNC.DEFER_BLOCKING 0x0 ;  /* 0x0000000000007b1d */ /* 0x000fe20000010000 */
[C---:B--2---:R-:W-:Y:S02]  /*c0e0*/  SHF.L.U32 R12, R4.reuse, 0x4, RZ ;  /* 0x00000004040c7819 */ /* 0x044fe400000006ff */
[----:B------:R-:W-:Y:S02]  /*c0f0*/  LOP3.LUT R13, R13, 0x6, RZ, 0xc0, !PT ;  /* 0x000000060d0d7812 */ /* 0x000fe400078ec0ff */
[----:B------:R-:W-:Y:S01]  /*c100*/  SHF.L.U32 R6, R4, 0x3, RZ ;  /* 0x0000000304067819 */ /* 0x000fe200000006ff */
[----:B------:R-:W2:Y:S01]  /*c110*/  MUFU.RCP R9, R7 ;  /* 0x0000000700097308 */ /* 0x000ea20000001000 */
[----:B------:R-:W-:Y:S01]  /*c120*/  FSETP.NE.FTZ.AND P1, PT, R8, RZ, PT ;  /* 0x000000ff0800720b */ /* 0x000fe20003f35000 */
[----:B------:R-:W-:Y:S01]  /*c130*/  UMOV UR7, 0x400 ;  /* 0x0000040000077882 */ /* 0x000fe20000000000 */
[----:B------:R-:W-:Y:S02]  /*c140*/  LOP3.LUT R12, R13, 0x3e00, R12, 0xf8, !PT ;  /* 0x00003e000d0c7812 */ /* 0x000fe400078ef80c */
[----:B------:R-:W-:-:S02]  /*c150*/  LOP3.LUT R13, R6, 0x20, RZ, 0xc0, !PT ;  /* 0x00000020060d7812 */ /* 0x000fc400078ec0ff */
[----:B------:R-:W-:Y:S02]  /*c160*/  FSETP.NE.FTZ.AND P0, PT, R7, RZ, PT ;  /* 0x000000ff0700720b */ /* 0x000fe40003f15000 */
[----:B------:R-:W-:Y:S02]  /*c170*/  IADD3 R10, PT, PT, R10, R12, R13 ;  /* 0x0000000c0a0a7210 */ /* 0x000fe40007ffe00d */
[----:B---3--:R-:W-:Y:S01]  /*c180*/  FSEL R11, R11, 1, P1 ;  /* 0x3f8000000b0b7808 */ /* 0x008fe20000800000 */
[----:B-1----:R-:W-:-:S04]  /*c190*/  ULEA UR6, UR6, UR7, 0x18 ;  /* 0x0000000706067291 */ /* 0x002fc8000f8ec0ff */
        /* <DEDUP_REMOVED lines=81> */
[----:B------:R-:W4:Y:S01]  /*c6b0*/  @P1 MUFU.LG2 R8, R8 ;  /* 0x0000000800081308 */ /* 0x000f220000000c00 */
[----:B------:R-:W-:-:S02]  /*c6c0*/  SHF.L.U32 R52, R4, 0x2, RZ ;  /* 0x0000000204347819 */ /* 0x000fc400000006ff */
[----:B------:R4:W5:Y:S01]  /*c6d0*/  LD.E R54, desc[UR4][R2.64+0xcc] ;  /* 0x0000cc0402367980 */ /* 0x000962000c101900 */
[----:B-1----:R-:W-:Y:S02]  /*c6e0*/  SHF.L.U32 R10, R53, 0x5, RZ ;  /* 0x00000005350a7819 */ /* 0x002fe400000006ff */
[--C-:B--2---:R-:W-:Y:S01]  /*c6f0*/  SHF.R.U32.HI R6, RZ, 0x1, R4.reuse ;  /* 0x00000001ff067819 */ /* 0x104fe20000011604 */
[----:B------:R1:W5:Y:S01]  /*c700*/  LD.E.64 R62, desc[UR4][R2.64+0x78] ;  /* 0x00007804023e7980 */ /* 0x000362000c101b00 */
[----:B------:R-:W2:Y:S01]  /*c710*/  @P0 MUFU.LG2 R7, R7 ;  /* 0x0000000700070308 */ /* 0x000ea20000000c00 */
[----:B------:R-:W-:Y:S02]  /*c720*/  SHF.R.U32.HI R55, RZ, 0x2, R4 ;  /* 0x00000002ff377819 */ /* 0x000fe40000011604 */
[----:B------:R1:W5:Y:S01]  /*c730*/  LD.E.64 R60, desc[UR4][R2.64+0xa8] ;  /* 0x0000a804023c7980 */ /* 0x000362000c101b00 */
[----:B---3--:R-:W-:Y:S02]  /*c740*/  LOP3.LUT R11, R52, 0xd8, RZ, 0xc0, !PT ;  /* 0x000000d8340b7812 */ /* 0x008fe400078ec0ff */
[----:B------:R-:W-:-:S02]  /*c750*/  LOP3.LUT P2, RZ, R4, 0x3, RZ, 0xc0, !PT ;  /* 0x0000000304ff7812 */ /* 0x000fc4000784c0ff */
[----:B----4-:R-:W-:Y:S02]  /*c760*/  LOP3.LUT R9, R52, 0xf04, RZ, 0xc0, !PT ;  /* 0x00000f0434097812 */ /* 0x010fe400078ec0ff */
[----:B------:R-:W-:Y:S02]  /*c770*/  LOP3.LUT R4, R11, 0x18, R0, 0x78, !PT ;  /* 0x000000180b047812 */ /* 0x000fe400078e7800 */
[----:B------:R-:W-:Y:S01]  /*c780*/  LOP3.LUT R9, R9, 0x20, R10, 0xf8, !PT ;  /* 0x0000002009097812 */ /* 0x000fe200078ef80a */
[----:B------:R-:W-:-:S03]  /*c790*/  @P1 FMUL.FTZ R8, R8, 0.69314718246459960938 ;  /* 0x3f31721808081820 */ /* 0x000fc60000410000 */
[----:B------:R-:W-:Y:S01]  /*c7a0*/  LOP3.LUT R4, R9, R4, RZ, 0xfc, !PT ;  /* 0x0000000409047212 */ /* 0x000fe200078efcff */
[----:B--2---:R-:W-:Y:S01]  /*c7b0*/  @P0 FMUL.FTZ R7, R7, 0.69314718246459960938 ;  /* 0x3f31721807070820 */ /* 0x004fe20000410000 */
[----:B------:R-:W-:Y:S02]  /*c7c0*/  LOP3.LUT R6, R6, 0x30, RZ, 0xc0, !PT ;  /* 0x0000003006067812 */ /* 0x000fe400078ec0ff */
[----:B------:R-:W-:Y:S01]  /*c7d0*/  LEA R57, R4, UR6, 0x2 ;  /* 0x0000000604397c11 */ /* 0x000fe2000f8e10ff */
[----:B------:R-:W-:Y:S01]  /*c7e0*/  BAR.SYNC.DEFER_BLOCKING 0x0 ;  /* 0x0000000000007b1d */ /* 0x000fe20000010000 */
[----:B------:R-:W-:Y:S01]  /*c7f0*/  MOV R56, 0xff800000 ;  /* 0xff80000000387802 */ /* 0x000fe20000000f00 */
[C---:B-----5:R-:W-:Y:S01]  /*c800*/  @P1 FFMA.FTZ R56, R5.reuse, R117, R8 ;  /* 0x0000007505381223 */ /* 0x060fe20000010008 */
[----:B------:R-:W-:Y:S01]  /*c810*/  MOV R0, 0xff800000 ;  /* 0xff80000000007802 */ /* 0x000fe20000000f00 */
[----:B------:R-:W-:Y:S01]  /*c820*/  @P0 FFMA.FTZ R0, R5, R116, R7 ;  /* 0x0000007405000223 */ /* 0x000fe20000010007 */
        /* <DEDUP_REMOVED lines=13> */
[----:B------:R-:W-:-:S04]  /*c900*/  IMAD R12, R12, UR8, R193 ;  /* 0x000000080c0c7c24 */ /* 0x000fc8000f8e02c1 */
[----:B------:R-:W-:-:S04]  /*c910*/  IMAD R12, R12, R15, R192 ;  /* 0x0000000f0c0c7224 */ /* 0x000fc800078e02c0 */
[----:B------:R-:W-:Y:S02]  /*c920*/  IMAD R190, R13, R12, R190 ;  /* 0x0000000c0dbe7224 */ /* 0x000fe400078e02be */
[----:B------:R1:W1:Y:S01]  /*c930*/  LDS.128 R12, [R57+0x4800] ;  /* 0x00480000390c7984 */ /* 0x0002620000000c00 */
[----:B--234-:R-:W-:Y:S05]  /*c940*/  @P2 BRA `(.L_x_3823) ;  /* 0x0000000000242947 */ /* 0x01cfea0003800000 */
[C---:B------:R-:W-:Y:S01]  /*c950*/  VIADD R59, R55.reuse, 0x8 ;  /* 0x00000008373b7836 */ /* 0x040fe20000000000 */
[C---:B-1----:R-:W-:Y:S02]  /*c960*/  IADD3 R57, P0, PT, R190.reuse, R55, RZ ;  /* 0x00000037be397210 */ /* 0x042fe40007f1e0ff */
[-C--:B------:R-:W-:Y:S02]  /*c970*/  ISETP.GE.AND P2, PT, R55, R178.reuse, PT ;  /* 0x000000b23700720c */ /* 0x080fe40003f46270 */
[----:B------:R-:W-:Y:S02]  /*c980*/  ISETP.GE.AND P1, PT, R59, R178, PT ;  /* 0x000000b23b00720c */ /* 0x000fe40003f26270 */
[----:B------:R-:W-:Y:S02]  /*c990*/  LEA.HI.X.SX32 R58, R190, RZ, 0x1, P0 ;  /* 0x000000ffbe3a7211 */ /* 0x000fe400000f0eff */
[----:B------:R-:W-:-:S04]  /*c9a0*/  LEA R60, P0, R57, R60, 0x2 ;  /* 0x0000003c393c7211 */ /* 0x000fc800078010ff */
[----:B------:R-:W-:-:S05]  /*c9b0*/  LEA.HI.X R61, R57, R61, R58, 0x2, P0 ;  /* 0x0000003d393d7211 */ /* 0x000fca00000f143a */
[----:B------:R2:W-:Y:S04]  /*c9c0*/  @!P2 ST.E desc[UR4][R60.64], R56 ;  /* 0x000000383c00a985 */ /* 0x0005e8000c101904 */
[----:B------:R2:W-:Y:S02]  /*c9d0*/  @!P1 ST.E desc[UR4][R60.64+0x20], R0 ;  /* 0x000020003c009985 */ /* 0x0005e4000c101904 */
.L_x_3823:
[----:B------:R-:W-:Y:S05]  /*c9e0*/  BSYNC.RECONVERGENT B0 ;  /* 0x0000000000007941 */ /* 0x000fea0003800200 */
.L_x_3822:
[C---:B------:R-:W-:Y:S01]  /*c9f0*/  VIADD R55, R53.reuse, 0x10 ;  /* 0x0000001035377836 */ /* 0x040fe20000000000 */
[CC--:B------:R-:W-:Y:S01]  /*ca00*/  ISETP.GE.AND P2, PT, R53.reuse, R178.reuse, PT ;  /* 0x000000b23500720c */ /* 0x0c0fe20003f46270 */
[----:B-1----:R1:W5:Y:S01]  /*ca10*/  LD.E R2, desc[UR4][R2.64+0xc0] ;  /* 0x0000c00402027980 */ /* 0x002362000c101900 */
[----:B------:R-:W-:Y:S01]  /*ca20*/  VIADD R59, R53, 0x20 ;  /* 0x00000020353b7836 */ /* 0x000fe20000000000 */
        /* <DEDUP_REMOVED lines=21> */
.L_x_3825:
[----:B------:R-:W-:Y:S05]  /*cb80*/  BSYNC.RECONVERGENT B0 ;  /* 0x0000000000007941 */ /* 0x000fea0003800200 */
.L_x_3824:
        /* <DEDUP_REMOVED lines=14> */
.L_x_3827:
[----:B------:R-:W-:Y:S05]  /*cc70*/  BSYNC.RECONVERGENT B0 ;  /* 0x0000000000007941 */ /* 0x000fea0003800200 */
.L_x_3826:
[----:B------:R-:W-:Y:S04]  /*cc80*/  BSSY.RECONVERGENT B0, `(.L_x_3828) ;  /* 0x000000e000007945 */ /* 0x000fe80003800200 */
[----:B------:R-:W-:Y:S05]  /*cc90*/  @P5 BRA `(.L_x_3829) ;  /* 0x0000000000305947 */ /* 0x000fea0003800000 */
[-C--:B-----5:R-:W-:Y:S02]  /*cca0*/  ISETP.GE.AND P5, PT, R55, R2.reuse, PT ;  /* 0x000000023700720c */ /* 0x0a0fe40003fa6270 */
[-C--:B------:R-:W-:Y:S02]  /*ccb0*/  ISETP.GE.AND P3, PT, R53, R2.reuse, PT ;  /* 0x000000023500720c */ /* 0x080fe40003f66270 */
[----:B------:R-:W-:-:S09]  /*ccc0*/  ISETP.GE.AND P1, PT, R3, R2, PT ;  /* 0x000000020300720c */ /* 0x000fd20003f26270 */
[CC--:B-1-3--:R-:W-:Y:S02]  /*ccd0*/  @!P5 LEA R16, P4, R57.reuse, R62.reuse, 0x2 ;  /* 0x0000003e3910d211 */ /* 0x0cafe400078810ff */
        /* <DEDUP_REMOVED lines=8> */
.L_x_3829:
[----:B------:R-:W-:Y:S05]  /*cd60*/  BSYNC.RECONVERGENT B0 ;  /* 0x0000000000007941 */ /* 0x000fea0003800200 */
.L_x_3828:
[----:B------:R-:W-:-:S04]  /*cd70*/  MOV R185, 0x0 ;  /* 0x0000000000b97802 */ /* 0x000fc80000000f00 */
[----:B-12345:R-:W-:Y:S05]  /*cd80*/  @P6 RET.REL.NODEC R184 `(_ZN5flash24flash_fwd_splitkv_kernelI23Flash_fwd_kernel_traitsILi96ELi64ELi128ELi4ELb0ELb0EN7cutlass6half_tE19Flash_kernel_traitsILi96ELi64ELi128ELi4ES3_EELb0ELb0ELb1ELb0ELb0ELb0ELb1ELb0EEEvNS_16Flash_fwd_paramsE) ;  /* 0xffffff30b89c6950 */ /* 0x03efea0003c3ffff */
        /* <DEDUP_REMOVED lines=10> */
[----:B-1----:R-:W-:Y:S05]  /*ce30*/  @P0 RET.REL.NODEC R184 `(_ZN5flash24flash_fwd_splitkv_kernelI23Flash_fwd_kernel_traitsILi96ELi64ELi128ELi4ELb0ELb0EN7cutlass6half_tE19Flash_kernel_traitsILi96ELi64ELi128ELi4ES3_EELb0ELb0ELb1ELb0ELb0ELb0ELb1ELb0EEEvNS_16Flash_fwd_paramsE) ;  /* 0xffffff30b8700950 */ /* 0x002fea0003c3ffff */
[----:B------:R-:W-:Y:S01]  /*ce40*/  LEA R2, P0, R57, R62, 0x2 ;  /* 0x0000003e39027211 */ /* 0x000fe200078010ff */
[----:B------:R-:W-:-:S03]  /*ce50*/  IMAD.MOV.U32 R185, RZ, RZ, 0x0 ;  /* 0x00000000ffb97424 */ /* 0x000fc600078e00ff */
[----:B------:R-:W-:-:S05]  /*ce60*/  LEA.HI.X R3, R57, R63, R54, 0x2, P0 ;  /* 0x0000003f39037211 */ /* 0x000fca00000f1436 */
[----:B------:R1:W-:Y:S02]  /*ce70*/  ST.E.128 desc[UR4][R2.64+0x4900], R4 ;  /* 0x0049000402007985 */ /* 0x0003e4000c101d04 */
[----:B-1----:R-:W-:Y:S05]  /*ce80*/  RET.REL.NODEC R184 `(_ZN5flash24flash_fwd_splitkv_kernelI23Flash_fwd_kernel_traitsILi96ELi64ELi128ELi4ELb0ELb0EN7cutlass6half_tE19Flash_kernel_traitsILi96ELi64ELi128ELi4ES3_EELb0ELb0ELb1ELb0ELb0ELb0ELb1ELb0EEEvNS_16Flash_fwd_paramsE) ;  /* 0xffffff30b85c7950 */ /* 0x002fea0003c3ffff */
.L_x_3821:
[----:B------:R-:W-:Y:S01]  /*ce90*/  MOV R7, 0x2 ;  /* 0x0000000200077802 */ /* 0x000fe20000000f00 */
[----:B------:R-:W-:Y:S01]  /*cea0*/  IMAD.MOV.U32 R6, RZ, RZ, 0x1f ;  /* 0x0000001fff067424 */ /* 0x000fe200078e00ff */
[----:B------:R-:W-:-:S07]  /*ceb0*/  MOV R9, 0xffffffff ;  /* 0xffffffff00097802 */ /* 0x000fce0000000f00 */
[----:B-----5:R-:W-:Y:S05]  /*cec0*/  WARPSYNC.COLLECTIVE R9, `(.L_x_3830) ;  /* 0x0000000009087348 */ /* 0x020fea0003c00000 */
[----:B------:R1:W2:Y:S02]  /*ced0*/  SHFL.BFLY P0, R15, R201, R7, R6 ;  /* 0x0c000007c90f7389 */ /* 0x0002a40000000006 */
[----:B-12--5:R-:W-:Y:S05]  /*cee0*/  ENDCOLLECTIVE ;  /* 0x000000000000791b */ /* 0x026fea0003800000 */
.L_x_3830:
[----:B------:R-:W-:Y:S02]  /*cef0*/  IMAD.MOV.U32 R8, RZ, RZ, R15 ;  /* 0x000000ffff087224 */ /* 0x000fe400078e000f */
[----:B------:R-:W-:Y:S02]  /*cf00*/  IMAD.MOV.U32 R7, RZ, RZ, 0x1 ;  /* 0x00000001ff077424 */ /* 0x000fe400078e00ff */
[----:B------:R-:W-:-:S05]  /*cf10*/  FADD.FTZ R11, R8, R201 ;  /* 0x000000c9080b7221 */ /* 0x000fca0000010000 */
[----:B------:R-:W-:-:S07]  /*cf20*/  MOV R201, R11 ;  /* 0x0000000b00c97202 */ /* 0x000fce0000000f00 */
[----:B------:R-:W-:Y:S05]  /*cf30*/  WARPSYNC.COLLECTIVE R9, `(.L_x_3831) ;  /* 0x0000000009087348 */ /* 0x000fea0003c00000 */
[----:B------:R1:W2:Y:S02]  /*cf40*/  SHFL.BFLY P0, R15, R201, R7, R6 ;  /* 0x0c000007c90f7389 */ /* 0x0002a40000000006 */
[----:B-12---:R-:W-:Y:S05]  /*cf50*/  ENDCOLLECTIVE ;  /* 0x000000000000791b */ /* 0x006fea0003800000 */
.L_x_3831:
[----:B------:R-:W-:Y:S01]  /*cf60*/  MOV R201, R200 ;  /* 0x000000c800c97202 */ /* 0x000fe20000000f00 */
[----:B------:R-:W-:Y:S01]  /*cf70*/  IMAD.MOV.U32 R7, RZ, RZ, 0x2 ;  /* 0x00000002ff077424 */ /* 0x000fe200078e00ff */
[----:B------:R-:W-:-:S07]  /*cf80*/  MOV R8, R15 ;  /* 0x0000000f00087202 */ /* 0x000fce0000000f00 */
[----:B------:R-:W-:Y:S05]  /*cf90*/  WARPSYNC.COLLECTIVE R9, `(.L_x_3832) ;  /* 0x0000000009087348 */ /* 0x000fea0003c00000 */
[----:B------:R1:W2:Y:S02]  /*cfa0*/  SHFL.BFLY P0, R15, R201, R7, R6 ;  /* 0x0c000007c90f7389 */ /* 0x0002a40000000006 */
[----:B-12---:R-:W-:Y:S05]  /*cfb0*/  ENDCOLLECTIVE ;  /* 0x000000000000791b */ /* 0x006fea0003800000 */
.L_x_3832:
[----:B------:R-:W-:Y:S01]  /*cfc0*/  FADD.FTZ R8, R11, R8 ;  /* 0x000000080b087221 */ /* 0x000fe20000010000 */
[----:B------:R-:W-:Y:S01]  /*cfd0*/  FADD.FTZ R12, R15, R200 ;  /* 0x000000c80f0c7221 */ /* 0x000fe20000010000 */
[----:B------:R-:W-:-:S04]  /*cfe0*/  MOV R7, 0x1 ;  /* 0x0000000100077802 */ /* 0x000fc80000000f00 */
[----:B------:R-:W-:-:S07]  /*cff0*/  MOV R201, R12 ;  /* 0x0000000c00c97202 */ /* 0x000fce0000000f00 */
[----:B------:R-:W-:Y:S05]  /*d000*/  WARPSYNC.COLLECTIVE R9, `(.L_x_3833) ;  /* 0x0000000009087348 */ /* 0x000fea0003c00000 */
[----:B------:R1:W2:Y:S02]  /*d010*/  SHFL.BFLY P0, R15, R201, R7, R6 ;  /* 0x0c000007c90f7389 */ /* 0x0002a40000000006 */
[----:B-12---:R-:W-:Y:S05]  /*d020*/  ENDCOLLECTIVE ;  /* 0x000000000000791b */ /* 0x006fea0003800000 */
.L_x_3833:
[----:B------:R-:W-:Y:S05]  /*d030*/  BRA `(.L_x_3834) ;  /* 0xfffffff000107947 */ /* 0x000fea000383ffff */
.L_x_3835:
        /* <DEDUP_REMOVED lines=12> */
.L_x_11654:


//--------------------- .text._ZN5flash24flash_fwd_splitkv_kernelI23Flash_fwd_kernel_traitsILi96ELi64ELi128ELi4ELb0ELb0EN7cutlass6half_tE19Flash_kernel_traitsILi96ELi64ELi128ELi4ES3_EELb0ELb0ELb1ELb0ELb0ELb1ELb1ELb0EEEvNS_16Flash_fwd_paramsE --------------------------
	.section	.text._ZN5flash24flash_fwd_splitkv_kernelI23Flash_fwd_kernel_traitsILi96ELi64ELi128ELi4ELb0ELb0EN7cutlass6half_tE19Flash_kernel_traitsILi96ELi64ELi128ELi4ES3_EELb0ELb0ELb1ELb0ELb0ELb1ELb1ELb0EEEvNS_16Flash_fwd_paramsE,"ax",@progbits
	.align	128
        .global         _ZN5flash24flash_fwd_splitkv_kernelI23Flash_fwd_kernel_traitsILi96ELi64ELi128ELi4ELb0ELb0EN7cutlass6half_tE19Flash_kernel_traitsILi96ELi64ELi128ELi4ES3_EELb0ELb0ELb1ELb0ELb0ELb1ELb1ELb0EEEvNS_16Flash_fwd_paramsE
        .type           _ZN5flash24flash_fwd_splitkv_kernelI23Flash_fwd_kernel_traitsILi96ELi64ELi128ELi4ELb0ELb0EN7cutlass6half_tE19Flash_kernel_traitsILi96ELi64ELi128ELi4ES3_EELb0ELb0ELb1ELb0ELb0ELb1ELb1ELb0EEEvNS_16Flash_fwd_paramsE,@function
        .size           _ZN5flash24flash_fwd_splitkv_kernelI23Flash_fwd_kernel_traitsILi96ELi64ELi128ELi4ELb0ELb0EN7cutlass6half_tE19Flash_kernel_traitsILi96ELi64ELi128ELi4ES3_EELb0ELb0ELb1ELb0ELb0ELb1ELb1ELb0EEEvNS_16Flash_fwd_paramsE,(.L_x_11655 - _ZN5flash24flash_fwd_splitkv_kernelI23Flash_fwd_kernel_traitsILi96ELi64ELi128ELi4ELb0ELb0EN7cutlass6half_tE19Flash_kernel_traitsILi96ELi64ELi128ELi4ES3_EELb0ELb0ELb1ELb0ELb0ELb1ELb1ELb0EEEvNS_16Flash_fwd_paramsE)
        .other          _ZN5flash24flash_fwd_splitkv_kernelI23Flash_fwd_kernel_traitsILi96ELi64ELi128ELi4ELb0ELb0EN7cutlass6half_tE19Flash_kernel_traitsILi96ELi64ELi128ELi4ES3_EELb0ELb0ELb1ELb0ELb0ELb1ELb1ELb0EEEvNS_16Flash_fwd_paramsE,@"STO_CUDA_ENTRY STV_DEFAULT"
_ZN5flash24flash_fwd_splitkv_kernelI23Flash_fwd_kernel_traitsILi96ELi64ELi128ELi4ELb0ELb0EN7cutlass6half_tE19Flash_kernel_traitsILi96ELi64ELi128ELi4ES3_EELb0ELb0ELb1ELb0ELb0ELb1ELb1ELb0EEEvNS_16Flash_fwd_paramsE:
.text._ZN5flash24flash_fwd_splitkv_kernelI23Flash_fwd_kernel_traitsILi96ELi64ELi128ELi4ELb0ELb0EN7cutlass6half_tE19Flash_kernel_traitsILi96ELi64ELi128ELi4ES3_EELb0ELb0ELb1ELb0ELb0ELb1ELb1ELb0EEEvNS_16Flash_fwd_paramsE:
        /* <DEDUP_REMOVED lines=29> */
[----:B------:R-:W-:Y:S05]  /*01d0*/  CALL.REL.NOINC `($_ZN5flash24flash_fwd_splitkv_kernelI23Flash_fwd_kernel_traitsILi96ELi64ELi128ELi4ELb0ELb0EN7cutlass6half_tE19Flash_kernel_traitsILi96ELi64ELi128ELi4ES3_EELb0ELb0ELb1ELb0ELb0ELb1ELb1ELb0EEEvNS_16Flash_fwd_paramsE$_ZN5flash30compute_attn_1rowblock_splitkvI23Flash_fwd_kernel_traitsILi96ELi64ELi128ELi4ELb0ELb0EN7cutlass6half_tE19Flash_kernel_traitsILi96ELi64ELi128ELi4ES3_EELb0ELb0ELb1ELb0ELb0ELb1ELb1ELb0ENS_16Flash_fwd_paramsEEEvRKT8_iiiii) ;  /* 0x0000000000087944 */ /* 0x000fea0003c00000 */
[----:B------:R-:W-:Y:S05]  /*01e0*/  BSYNC.RECONVERGENT B2 ;  /* 0x0000000000027941 */ /* 0x000fea0003800200 */
.L_x_3836:
[----:B------:R-:W-:Y:S05]  /*01f0*/  EXIT ;  /* 0x000000000000794d */ /* 0x000fea0003800000 */
        .type           $_ZN5flash24flash_fwd_splitkv_kernelI23Flash_fwd_kernel_traitsILi96ELi64ELi128ELi4ELb0ELb0EN7cutlass6half_tE19Flash_kernel_traitsILi96ELi64ELi128ELi4ES3_EELb0ELb0ELb1ELb0ELb0ELb1ELb1ELb0EEEvNS_16Flash_fwd_paramsE$_ZN5flash30compute_attn_1rowblock_splitkvI23Flash_fwd_kernel_traitsILi96ELi64ELi128ELi4ELb0ELb0EN7cutlass6half_tE19Flash_kernel_traitsILi96ELi64ELi128ELi4ES3_EELb0ELb0ELb1ELb0ELb0ELb1ELb1ELb0ENS_16Flash_fwd_paramsEEEvRKT8_iiiii,@function
        .size           $_ZN5flash24flash_fwd_splitkv_kernelI23Flash_fwd_kernel_traitsILi96ELi64ELi128ELi4ELb0ELb0EN7cutlass6half_tE19Flash_kernel_traitsILi96ELi64ELi128ELi4ES3_EELb0ELb0ELb1ELb0ELb0ELb1ELb1ELb0EEEvNS_16Flash_fwd_paramsE$_ZN5flash30compute_attn_1rowblock_splitkvI23Flash_fwd_kernel_traitsILi96ELi64ELi128ELi4ELb0ELb0EN7cutlass6half_tE19Flash_kernel_traitsILi96ELi64ELi128ELi4ES3_EELb0ELb0ELb1ELb0ELb0ELb1ELb1ELb0ENS_16Flash_fwd_paramsEEEvRKT8_iiiii,(.L_x_11655 - $_ZN5flash24flash_fwd_splitkv_kernelI23Flash_fwd_kernel_traitsILi96ELi64ELi128ELi4ELb0ELb0EN7cutlass6half_tE19Flash_kernel_traitsILi96ELi64ELi128ELi4ES3_EELb0ELb0ELb1ELb0ELb0ELb1ELb1ELb0EEEvNS_16Flash_fwd_paramsE$_ZN5flash30compute_attn_1rowblock_splitkvI23Flash_fwd_kernel_traitsILi96ELi64ELi128ELi4ELb0ELb0EN7cutlass6half_tE19Flash_kernel_traitsILi96ELi64ELi128ELi4ES3_EELb0ELb0ELb1ELb0ELb0ELb1ELb1ELb0ENS_16Flash_fwd_paramsEEEvRKT8_iiiii)
$_ZN5flash24flash_fwd_splitkv_kernelI23Flash_fwd_kernel_traitsILi96ELi64ELi128ELi4ELb0ELb0EN7cutlass6half_tE19Flash_kernel_traitsILi96ELi64ELi128ELi4ES3_EELb0ELb0ELb1ELb0ELb0ELb1ELb1ELb0EEEvNS_16Flash_fwd_paramsE$_ZN5flash30compute_attn_1rowblock_splitkvI23Flash_fwd_kernel_traitsILi96ELi64ELi128ELi4ELb0ELb0EN7cutlass6half_tE19Flash_kernel_traitsILi96ELi64ELi128ELi4ES3_EELb0ELb0ELb1ELb0ELb0ELb1ELb1ELb0ENS_16Flash_fwd_paramsEEEvRKT8_iiiii:
        /* <DEDUP_REMOVED lines=39> */
.L_x_3838:
[----:B------:R-:W-:Y:S05]  /*0470*/  BSYNC.RECONVERGENT B0 ;  /* 0x0000000000007941 */ /* 0x000fea0003800200 */
.L_x_3837:
[----:B------:R-:W-:Y:S04]  /*0480*/  BSSY.RECONVERGENT B0, `(.L_x_3839) ;  /* 0x0000007000007945 */ /* 0x000fe80003800200 */
[----:B------:R-:W-:Y:S05]  /*0490*/  @!P3 BRA `(.L_x_3840) ;  /* 0x000000000014b947 */ /* 0x000fea0003800000 */
[----:B------:R-:W2:Y:S02]  /*04a0*/  LD.E.U8 R6, desc[UR4][R2.64+0x1b2] ;  /* 0x0001b20402067980 */ /* 0x000ea4000c101100 */
[----:B--2---:R-:W-:-:S13]  /*04b0*/  ISETP.NE.AND P1, PT, R6, RZ, PT ;  /* 0x000000ff0600720c */ /* 0x004fda0003f25270 */
[----:B------:R-:W2:Y:S02]  /*04c0*/  @P1 LD.E R6, desc[UR4][R20.64+0x4] ;  /* 0x0000040414061980 */ /* 0x000ea4000c101900 */
[----:B--2--5:R-:W-:-:S06]  /*04d0*/  @P1 IADD3 R121, PT, PT, R6, -R17, RZ ;  /* 0x8000001106791210 */ /* 0x024fcc0007ffe0ff */
[----:B------:R2:W5:Y:S02]  /*04e0*/  @!P1 LD.E R121, desc[UR4][R20.64] ;  /* 0x0000000414799980 */ /* 0x000564000c101900 */
.L_x_3840:
[----:B------:R-:W-:Y:S05]  /*04f0*/  BSYNC.RECONVERGENT B0 ;  /* 0x0000000000007941 */ /* 0x000fea0003800200 */
.L_x_3839:
        /* <DEDUP_REMOVED lines=8> */
.L_x_3842:
[----:B------:R-:W4:Y:S01]  /*0580*/  LD.E.64 R6, desc[UR4][R2.64+0x108] ;  /* 0x0001080402067980 */ /* 0x000f22000c101b00 */
[----:B------:R-:W-:Y:S01]  /*0590*/  BSSY.RECONVERGENT B0, `(.L_x_3844) ;  /* 0x0000006000007945 */ /* 0x000fe20003800200 */
[----:B------:R-:W-:Y:S01]  /*05a0*/  IMAD.MOV.U32 R5, RZ, RZ, RZ ;  /* 0x000000ffff057224 */ /* 0x000fe200078e00ff */
[----:B----4-:R-:W-:-:S04]  /*05b0*/  ISETP.NE.U32.AND P0, PT, R6, RZ, PT ;  /* 0x000000ff0600720c */ /* 0x010fc80003f05070 */
[----:B------:R-:W-:-:S13]  /*05c0*/  ISETP.NE.AND.EX P0, PT, R7, RZ, PT, P0 ;  /* 0x000000ff0700720c */ /* 0x000fda0003f05300 */
[----:B------:R-:W-:Y:S05]  /*05d0*/  @!P0 BRA `(.L_x_3845) ;  /* 0x0000000000048947 */ /* 0x000fea0003800000 */
[----:B------:R4:W5:Y:S02]  /*05e0*/  LD.E R5, desc[UR4][R2.64+0xbc] ;  /* 0x0000bc0402057980 */ /* 0x000964000c101900 */
.L_x_3845:
[----:B------:R-:W-:Y:S05]  /*05f0*/  BSYNC.RECONVERGENT B0 ;  /* 0x0000000000007941 */ /* 0x000fea0003800200 */
.L_x_3844:
[----:B-----5:R-:W-:Y:S02]  /*0600*/  IADD3 R121, PT, PT, R5, R121, -R12 ;  /* 0x0000007905797210 */ /* 0x020fe40007ffe80c */
.L_x_3843:
[----:B------:R-:W-:Y:S05]  /*0610*/  BSYNC.RECONVERGENT B1 ;  /* 0x0000000000017941 */ /* 0x000fea0003800200 */
.L_x_3841:
[----:B------:R-:W-:Y:S01]  /*0620*/  IMAD.SHL.U32 R184, R9, 0x40, RZ ;  /* 0x0000004009b87824 */ /* 0x000fe200078e00ff */
[----:B------:R-:W-:-:S04]  /*0630*/  MOV R179, 0x0 ;  /* 0x0000000000b37802 */ /* 0x000fc80000000f00 */
[----:B------:R-:W-:-:S13]  /*0640*/  ISETP.GT.AND P0, PT, R123, R184, PT ;  /* 0x000000b87b00720c */ /* 0x000fda0003f04270 */
[----:B-1234-:R-:W-:Y:S05]  /*0650*/  @!P0 RET.REL.NODEC R178 `(_ZN5flash24flash_fwd_splitkv_kernelI23Flash_fwd_kernel_traitsILi96ELi64ELi128ELi4ELb0ELb0EN7cutlass6half_tE19Flash_kernel_traitsILi96ELi64ELi128ELi4ES3_EELb0ELb0ELb1ELb0ELb0ELb1ELb1ELb0EEEvNS_16Flash_fwd_paramsE) ;  /* 0xfffffff8b2688950 */ /* 0x01efea0003c3ffff */
        /* <DEDUP_REMOVED lines=73> */
.L_x_3848:
[----:B------:R-:W-:Y:S05]  /*0af0*/  BSYNC.RECONVERGENT B0 ;  /* 0x0000000000007941 */ /* 0x000fea0003800200 */
.L_x_3847:
        /* <DEDUP_REMOVED lines=16> */
.L_x_3850:
[----:B------:R-:W-:Y:S05]  /*0c00*/  BSYNC.RECONVERGENT B0 ;  /* 0x0000000000007941 */ /* 0x000fea0003800200 */
.L_x_3849:
        /* <DEDUP_REMOVED lines=15> */
.L_x_3852:
[----:B------:R-:W-:Y:S05]  /*0d00*/  BSYNC.RECONVERGENT B0 ;  /* 0x0000000000007941 */ /* 0x000fea0003800200 */
.L_x_3851:
        /* <DEDUP_REMOVED lines=15> */
.L_x_3854:
[----:B------:R-:W-:Y:S05]  /*0e00*/  BSYNC.RECONVERGENT B0 ;  /* 0x0000000000007941 */ /* 0x000fea0003800200 */
.L_x_3853:
        /* <DEDUP_REMOVED lines=13> */
[----:B-123--:R-:W-:Y:S05]  /*0ee0*/  @P6 RET.REL.NODEC R178 `(_ZN5flash24flash_fwd_splitkv_kernelI23Flash_fwd_kernel_traitsILi96ELi64ELi128ELi4ELb0ELb0EN7cutlass6half_tE19Flash_kernel_traitsILi96ELi64ELi128ELi4ES3_EELb0ELb0ELb1ELb0ELb0ELb1ELb1ELb0EEEvNS_16Flash_fwd_paramsE) ;  /* 0xfffffff0b2446950 */ /* 0x00efea0003c3ffff */
[----:B------:R-:W-:Y:S02]  /*0ef0*/  MOV R3, 0xff800000 ;  /* 0xff80000000037802 */ /* 0x000fe40000000f00 */
[----:B------:R-:W-:-:S03]  /*0f00*/  MOV R179, 0x0 ;  /* 0x0000000000b37802 */ /* 0x000fc60000000f00 */
[----:B------:R1:W-:Y:S02]  /*0f10*/  ST.E desc[UR4][R4.64+0xc0], R3 ;  /* 0x0000c00304007985 */ /* 0x0003e4000c101904 */
[----:B-1----:R-:W-:Y:S05]  /*0f20*/  RET.REL.NODEC R178 `(_ZN5flash24flash_fwd_splitkv_kernelI23Flash_fwd_kernel_traitsILi96ELi64ELi128ELi4ELb0ELb0EN7cutlass6half_tE19Flash_kernel_traitsILi96ELi64ELi128ELi4ES3_EELb0ELb0ELb1ELb0ELb0ELb1ELb1ELb0EEEvNS_16Flash_fwd_paramsE) ;  /* 0xfffffff0b2347950 */ /* 0x002fea0003c3ffff */
.L_x_3846:
        /* <DEDUP_REMOVED lines=102> */
.L_x_3856:
        /* <DEDUP_REMOVED lines=78> */
.L_x_3857:
[----:B------:R-:W-:Y:S05]  /*1a70*/  BSYNC.RECONVERGENT B0 ;  /* 0x0000000000007941 */ /* 0x000fea0003800200 */
.L_x_3855:
        /* <DEDUP_REMOVED lines=135> */
.L_x_3860:
[----:B------:R3:W-:Y:S02]  /*22f0*/  STS.128 [R183+0x2000], RZ ;  /* 0x002000ffb7007388 */ /* 0x0007e40000000c00 */
.L_x_3859:
[----:B------:R-:W-:Y:S05]  /*2300*/  BSYNC.RECONVERGENT B0 ;  /* 0x0000000000007941 */ /* 0x000fea0003800200 */
.L_x_3858:
        /* <DEDUP_REMOVED lines=32> */
.L_x_3863:
[----:B------:R1:W-:Y:S02]  /*2510*/  STS.128 [R183+0x2800], RZ ;  /* 0x002800ffb7007388 */ /* 0x0003e40000000c00 */
.L_x_3862:
[----:B------:R-:W-:Y:S05]  /*2520*/  BSYNC.RECONVERGENT B0 ;  /* 0x0000000000007941 */ /* 0x000fea0003800200 */
.L_x_3861:
        /* <DEDUP_REMOVED lines=27> */
.L_x_3866:
[----:B------:R4:W-:Y:S02]  /*26e0*/  STS.128 [R183+0x7000], RZ ;  /* 0x007000ffb7007388 */ /* 0x0009e40000000c00 */
.L_x_3865:
[----:B------:R-:W-:Y:S05]  /*26f0*/  BSYNC.RECONVERGENT B0 ;  /* 0x0000000000007941 */ /* 0x000fea0003800200 */
.L_x_3864:
        /* <DEDUP_REMOVED lines=26> */
.L_x_3869:
[----:B------:R1:W-:Y:S02]  /*28a0*/  STS.128 [R183+0x7800], RZ ;  /* 0x007800ffb7007388 */ /* 0x0003e40000000c00 */
.L_x_3868:
[----:B------:R-:W-:Y:S05]  /*28b0*/  BSYNC.RECONVERGENT B0 ;  /* 0x0000000000007941 */ /* 0x000fea0003800200 */
.L_x_3867:
        /* <DEDUP_REMOVED lines=25> */
.L_x_3872:
[----:B------:R1:W-:Y:S02]  /*2a50*/  STS.128 [R183+0x8000], RZ ;  /* 0x008000ffb7007388 */ /* 0x0003e40000000c00 */
.L_x_3871:
[----:B------:R-:W-:Y:S05]  /*2a60*/  BSYNC.RECONVERGENT B0 ;  /* 0x0000000000007941 */ /* 0x000fea0003800200 */
.L_x_3870:
        /* <DEDUP_REMOVED lines=25> */
.L_x_3874:
[----:B------:R-:W-:Y:S05]  /*2c00*/  BSYNC.RECONVERGENT B0 ;  /* 0x0000000000007941 */ /* 0x000fea0003800200 */
.L_x_3873:
        /* <DEDUP_REMOVED lines=39> */
.L_x_3877:
[----:B------:R3:W-:Y:S01]  /*2e80*/  STS.128 [R183+0xd000], RZ ;  /* 0x00d000ffb7007388 */ /* 0x0007e20000000c00 */
[----:B------:R-:W-:Y:S05]  /*2e90*/  BRA `(.L_x_3878) ;  /* 0x00000000000c7947 */ /* 0x000fea0003800000 */
.L_x_3876:
[----:B------:R2:W-:Y:S04]  /*2ea0*/  STS.128 [R183+0x9000], RZ ;  /* 0x009000ffb7007388 */ /* 0x0005e80000000c00 */
[----:B------:R2:W-:Y:S04]  /*2eb0*/  STS.128 [R183+0xb000], RZ ;  /* 0x00b000ffb7007388 */ /* 0x0005e80000000c00 */
[----:B------:R2:W-:Y:S02]  /*2ec0*/  STS.128 [R183+0xd000], RZ ;  /* 0x00d000ffb7007388 */ /* 0x0005e40000000c00 */
.L_x_3878:
[----:B------:R-:W-:Y:S05]  /*2ed0*/  BSYNC.RECONVERGENT B0 ;  /* 0x0000000000007941 */ /* 0x000fea0003800200 */
.L_x_3875:
        /* <DEDUP_REMOVED lines=29> */
.L_x_3881:
[----:B------:R2:W-:Y:S02]  /*30b0*/  STS.128 [R183+0xd800], RZ ;  /* 0x00d800ffb7007388 */ /* 0x0005e40000000c00 */
.L_x_3880:
[----:B------:R-:W-:Y:S05]  /*30c0*/  BSYNC.RECONVERGENT B0 ;  /* 0x0000000000007941 */ /* 0x000fea0003800200 */
.L_x_3879:
        /* <DEDUP_REMOVED lines=27> */
.L_x_3884:
[----:B------:R1:W-:Y:S02]  /*3280*/  STS.128 [R183+0xe000], RZ ;  /* 0x00e000ffb7007388 */ /* 0x0003e40000000c00 */
.L_x_3883:
[----:B------:R-:W-:Y:S05]  /*3290*/  BSYNC.RECONVERGENT B0 ;  /* 0x0000000000007941 */ /* 0x000fea0003800200 */
.L_x_3882:
        /* <DEDUP_REMOVED lines=31> */
.L_x_3887:
[----:B------:R1:W-:Y:S02]  /*3490*/  STS.128 [R183+0xe800], RZ ;  /* 0x00e800ffb7007388 */ /* 0x0003e40000000c00 */
.L_x_3886:
[----:B------:R-:W-:Y:S05]  /*34a0*/  BSYNC.RECONVERGENT B0 ;  /* 0x0000000000007941 */ /* 0x000fea0003800200 */
.L_x_3885:
        /* <DEDUP_REMOVED lines=8> */
[----:B------:R-:W-:-:S03]  /*3530*/  ISETP.GT.AND P0, PT, R180, R173, PT ;  /* 0x000000adb400720c */ /* 0x000fc60003f04270 */
        /* <DEDUP_REMOVED lines=195> */
[----:B------:R-:W1:Y:S06]  /*4170*/  MUFU.TANH R21, R21 ;  /* 0x0000001500157308 */ /* 0x000e6c0000002400 */
        /* <DEDUP_REMOVED lines=13> */
[C---:B---3--:R-:W-:Y:S05]  /*4250*/  HMMA.16816.F32 R56, R12.reuse, R28, R56 ;  /* 0x0000001c0c38723c */ /* 0x048fea0000001838 */
[----:B------:R-:W3:Y:S03]  /*4260*/  MUFU.TANH R107, R107 ;  /* 0x0000006b006b7308 */ /* 0x000ee60000002400 */
[C---:B------:R-:W-:Y:S01]  /*4270*/  HMMA.16816.F32 R84, R12.reuse, R90, R84 ;  /* 0x0000005a0c54723c */ /* 0x040fe20000001854 */
[-C--:B------:R-:W-:Y:S01]  /*4280*/  FMUL.FTZ R91, R105, R113.reuse ;  /* 0x00000071695b7220 */ /* 0x080fe20000410000 */
[-C--:B------:R-:W-:Y:S01]  /*4290*/  FMUL.FTZ R105, R106, R113.reuse ;  /* 0x000000716a697220 */ /* 0x080fe20000410000 */
[-C--:B------:R-:W-:Y:S01]  /*42a0*/  FMUL.FTZ R163, R65, R113.reuse ;  /* 0x0000007141a37220 */ /* 0x080fe20000410000 */
[-C--:B------:R-:W-:Y:S01]  /*42b0*/  FMUL.FTZ R65, R67, R113.reuse ;  /* 0x0000007143417220 */ /* 0x080fe20000410000 */
[-C--:B------:R-:W-:Y:S01]  /*42c0*/  FMUL.FTZ R64, R64, R113.reuse ;  /* 0x0000007140407220 */ /* 0x080fe20000410000 */
[----:B------:R-:W1:Y:S02]  /*42d0*/  MUFU.TANH R33, R33 ;  /* 0x0000002100217308 */ /* 0x000e640000002400 */
[----:B------:R-:W-:Y:S01]  /*42e0*/  HMMA.16816.F32 R60, R12, R34, R60 ;  /* 0x000000220c3c723c */ /* 0x000fe2000000183c */
[----:B------:R-:W-:-:S02]  /*42f0*/  FMUL.FTZ R35, R66, R113 ;  /* 0x0000007142237220 */ /* 0x000fc40000410000 */
[-C--:B------:R-:W-:Y:S01]  /*4300*/  FMUL.FTZ R6, R57, R113.reuse ;  /* 0x0000007139067220 */ /* 0x080fe20000410000 */
[-C--:B------:R-:W-:Y:S01]  /*4310*/  FMUL.FTZ R57, R59, R113.reuse ;  /* 0x000000713b397220 */ /* 0x080fe20000410000 */
[-C--:B------:R-:W-:Y:S01]  /*4320*/  FMUL.FTZ R58, R58, R113.reuse ;  /* 0x000000713a3a7220 */ /* 0x080fe20000410000 */
[----:B------:R-:W1:Y:S02]  /*4330*/  MUFU.TANH R91, R91 ;  /* 0x0000005b005b7308 */ /* 0x000e640000002400 */
[C---:B------:R-:W-:Y:S01]  /*4340*/  HMMA.16816.F32 R52, R12.reuse, R30, R52 ;  /* 0x0000001e0c34723c */ /* 0x040fe20000001834 */
[-C--:B------:R-:W-:Y:S02]  /*4350*/  FMUL.FTZ R31, R56, R113.reuse ;  /* 0x00000071381f7220 */ /* 0x080fe40000410000 */
[-C--:B------:R-:W-:Y:S01]  /*4360*/  FMUL.FTZ R85, R85, R113.reuse ;  /* 0x0000007155557220 */ /* 0x080fe20000410000 */
[-C--:B------:R-:W-:Y:S01]  /*4370*/  FMUL.FTZ R87, R87, R113.reuse ;  /* 0x0000007157577220 */ /* 0x080fe20000410000 */
[-C--:B------:R-:W-:Y:S01]  /*4380*/  FMUL.FTZ R84, R84, R113.reuse ;  /* 0x0000007154547220 */ /* 0x080fe20000410000 */
[-C--:B------:R-:W-:Y:S01]  /*4390*/  FMUL.FTZ R86, R86, R113.reuse ;  /* 0x0000007156567220 */ /* 0x080fe20000410000 */
[----:B------:R-:W1:Y:S01]  /*43a0*/  MUFU.TANH R105, R105 ;  /* 0x0000006900697308 */ /* 0x000e620000002400 */
[C---:B--2---:R-:W-:Y:S03]  /*43b0*/  HMMA.16816.F32 R48, R12.reuse, R16, R48 ;  /* 0x000000100c30723c */ /* 0x044fe60000001830 */
[-C--:B------:R-:W-:Y:S01]  /*43c0*/  FMUL.FTZ R37, R60, R113.reuse ;  /* 0x000000713c257220 */ /* 0x080fe20000410000 */
[-C--:B------:R-:W-:Y:S01]  /*43d0*/  FMUL.FTZ R61, R61, R113.reuse ;  /* 0x000000713d3d7220 */ /* 0x080fe20000410000 */
[-C--:B------:R-:W-:Y:S01]  /*43e0*/  FMUL.FTZ R23, R62, R113.reuse ;  /* 0x000000713e177220 */ /* 0x080fe20000410000 */
[-C--:B------:R-:W-:Y:S01]  /*43f0*/  FMUL.FTZ R9, R63, R113.reuse ;  /* 0x000000713f097220 */ /* 0x080fe20000410000 */
[----:B------:R2:W1:Y:S01]  /*4400*/  MUFU.TANH R145, R84 ;  /* 0x0000005400917308 */ /* 0x0004620000002400 */
        /* <DEDUP_REMOVED lines=27> */
[----:B------:R2:W1:Y:S08]  /*45c0*/  MUFU.TANH R67, R58 ;  /* 0x0000003a00437308 */ /* 0x0004700000002400 */
[----:B------:R-:W1:Y:S08]  /*45d0*/  MUFU.TANH R57, R57 ;  /* 0x0000003900397308 */ /* 0x000e700000002400 */
[----:B------:R2:W1:Y:S08]  /*45e0*/  MUFU.TANH R101, R52 ;  /* 0x0000003400657308 */ /* 0x0004700000002400 */
[----:B------:R-:W1:Y:S08]  /*45f0*/  MUFU.TANH R53, R53 ;  /* 0x0000003500357308 */ /* 0x000e700000002400 */
[----:B------:R2:W1:Y:S08]  /*4600*/  MUFU.TANH R103, R54 ;  /* 0x0000003600677308 */ /* 0x0004700000002400 */
[----:B------:R-:W1:Y:S08]  /*4610*/  MUFU.TANH R55, R55 ;  /* 0x0000003700377308 */ /* 0x000e700000002400 */
[----:B------:R2:W1:Y:S08]  /*4620*/  MUFU.TANH R211, R48 ;  /* 0x0000003000d37308 */ /* 0x0004700000002400 */
[----:B------:R-:W1:Y:S08]  /*4630*/  MUFU.TANH R13, R13 ;  /* 0x0000000d000d7308 */ /* 0x000e700000002400 */
[----:B------:R-:W1:Y:S08]  /*4640*/  MUFU.TANH R15, R15 ;  /* 0x0000000f000f7308 */ /* 0x000e700000002400 */
[----:B------:R2:W1:Y:S08]  /*4650*/  MUFU.TANH R213, R51 ;  /* 0x0000003300d57308 */ /* 0x0004700000002400 */
[----:B------:R2:W1:Y:S08]  /*4660*/  MUFU.TANH R215, R44 ;  /* 0x0000002c00d77308 */ /* 0x0004700000002400 */
[----:B------:R-:W1:Y:S08]  /*4670*/  MUFU.TANH R45, R45 ;  /* 0x0000002d002d7308 */ /* 0x000e700000002400 */
[----:B------:R2:W1:Y:S08]  /*4680*/  MUFU.TANH R217, R46 ;  /* 0x0000002e00d97308 */ /* 0x0004700000002400 */
[----:B------:R-:W1:Y:S01]  /*4690*/  MUFU.TANH R47, R47 ;  /* 0x0000002f002f7308 */ /* 0x000e620000002400 */
[----:B------:R-:W-:Y:S06]  /*46a0*/  BAR.SYNC.DEFER_BLOCKING 0x0 ;  /* 0x0000000000007b1d */ /* 0x000fec0000010000 */
[----:B---34-:R-:W-:Y:S05]  /*46b0*/  @!P0 BRA `(.L_x_3889) ;  /* 0x0000000800588947 */ /* 0x018fea0003800000 */
[----:B------:R-:W-:Y:S01]  /*46c0*/  ISETP.NE.U32.AND P0, PT, R190, RZ, PT ;  /* 0x000000ffbe00720c */ /* 0x000fe20003f05070 */
[----:B------:R-:W-:Y:S03]  /*46d0*/  BSSY.RECONVERGENT B0, `(.L_x_3890) ;  /* 0x0000048000007945 */ /* 0x000fe60003800200 */
[----:B------:R-:W-:-:S13]  /*46e0*/  ISETP.NE.AND.EX P0, PT, R191, RZ, PT, P0 ;  /* 0x000000ffbf00720c */ /* 0x000fda0003f05300 */
[----:B------:R-:W-:Y:S05]  /*46f0*/  @P0 BRA `(.L_x_3891) ;  /* 0x0000000000240947 */ /* 0x000fea0003800000 */
[----:B--2---:R-:W2:Y:S01]  /*4700*/  LD.E R6, desc[UR4][R2.64+0x38] ;  /* 0x0000380402067980 */ /* 0x004ea2000c101900 */
        /* <DEDUP_REMOVED lines=8> */
.L_x_3891:
[----:B------:R-:W3:Y:S01]  /*4790*/  LD.E R17, desc[UR4][R2.64+0x170] ;  /* 0x0001700402117980 */ /* 0x000ee2000c101900 */
[----:B------:R-:W-:Y:S02]  /*47a0*/  IADD3 R14, PT, PT, R192, -0x80, RZ ;  /* 0xffffff80c00e7810 */ /* 0x000fe40007ffe0ff */
[----:B------:R-:W-:Y:S01]  /*47b0*/  IABS R8, R192 ;  /* 0x000000c000087213 */ /* 0x000fe20000000000 */
[----:B------:R-:W4:Y:S01]  /*47c0*/  LD.E.64 R26, desc[UR4][R2.64+0x20] ;  /* 0x00002004021a7980 */ /* 0x000f22000c101b00 */
[----:B--2---:R-:W-:Y:S02]  /*47d0*/  IABS R6, R14 ;  /* 0x0000000e00067213 */ /* 0x004fe40000000000 */
[-C--:B---3--:R-:W-:Y:S02]  /*47e0*/  IABS R10, R17.reuse ;  /* 0x00000011000a7213 */ /* 0x088fe40000000000 */
        /* <DEDUP_REMOVED lines=37> */
[----:B------:R-:W3:Y:S04]  /*4a40*/  LD.E R11, desc[UR4][R38.64] ;  /* 0x00000004260b7980 */ /* 0x000ee8000c101900 */
        /* <DEDUP_REMOVED lines=15> */
[----:B------:R-:W-:Y:S02]  /*4b40*/  LEA.HI.X R175, R10, R175, R6, 0x1, P0 ;  /* 0x000000af0aaf7211 */ /* 0x000fe400000f0c06 */
.L_x_3892:
[----:B------:R-:W-:Y:S05]  /*4b50*/  BSYNC.RECONVERGENT B0 ;  /* 0x0000000000007941 */ /* 0x000fea0003800200 */
.L_x_3890:
        /* <DEDUP_REMOVED lines=73> */
.L_x_3894:
[----:B------:R4:W-:Y:S02]  /*4ff0*/  STS.128 [R183+0x8800], RZ ;  /* 0x008800ffb7007388 */ /* 0x0009e40000000c00 */
.L_x_3895:
[----:B------:R-:W-:Y:S05]  /*5000*/  BSYNC.RECONVERGENT B0 ;  /* 0x0000000000007941 */ /* 0x000fea0003800200 */
.L_x_3893:
[----:B------:R-:W0:Y:S02]  /*5010*/  LDGDEPBAR ;  /* 0x00000000000079af */ /* 0x000e240000000000 */
.L_x_3889:
[----:B------:R-:W-:Y:S05]  /*5020*/  BSYNC.RECONVERGENT B1 ;  /* 0x0000000000017941 */ /* 0x000fea0003800200 */
.L_x_3888:
[----:B------:R-:W-:Y:S01]  /*5030*/  IMAD.SHL.U32 R29, R112, 0x2, RZ ;  /* 0x00000002701d7824 */ /* 0x000fe200078e00ff */
[----:B------:R-:W-:Y:S01]  /*5040*/  LOP3.LUT R28, R114, 0x7, RZ, 0xc0, !PT ;  /* 0x00000007721c7812 */ /* 0x000fe200078ec0ff */
[----:B------:R-:W5:Y:S03]  /*5050*/  LD.E R27, desc[UR4][R2.64+0xdc] ;  /* 0x0000dc04021b7980 */ /* 0x000f66000c101900 */
[----:B--2---:R-:W-:Y:S02]  /*5060*/  LOP3.LUT R10, R28, 0x1f0, R117, 0xf8, !PT ;  /* 0x000001f01c0a7812 */ /* 0x004fe400078ef875 */
        /* <DEDUP_REMOVED lines=8> */
[-C--:B------:R-:W-:Y:S01]  /*50f0*/  ISETP.GE.AND P6, PT, R6, R121.reuse, PT ;  /* 0x000000790600720c */ /* 0x080fe20003fc6270 */
[----:B------:R-:W-:Y:S01]  /*5100*/  IMAD.IADD R20, R10, 0x1, -R56 ;  /* 0x000000010a147824 */ /* 0x000fe200078e0a38 */
[-C--:B------:R-:W-:Y:S01]  /*5110*/  ISETP.GE.AND P4, PT, R56, R121.reuse, PT ;  /* 0x000000793800720c */ /* 0x080fe20003f86270 */
[C---:B------:R-:W-:Y:S01]  /*5120*/  VIADD R60, R12.reuse, 0x1 ;  /* 0x000000010c3c7836 */ /* 0x040fe20000000000 */
[----:B------:R-:W-:Y:S01]  /*5130*/  IABS R14, R14 ;  /* 0x0000000e000e7213 */ /* 0x000fe20000000000 */
[C---:B------:R-:W-:Y:S01]  /*5140*/  VIADD R50, R12.reuse, 0x21 ;  /* 0x000000210c327836 */ /* 0x040fe20000000000 */
[----:B------:R-:W-:Y:S01]  /*5150*/  IABS R20, R20 ;  /* 0x0000001400147213 */ /* 0x000fe20000000000 */
[----:B------:R-:W-:Y:S01]  /*5160*/  VIADD R11, R12, 0x8 ;  /* 0x000000080c0b7836 */ /* 0x000fe20000000000 */
[----:B------:R-:W-:Y:S01]  /*5170*/  I2FP.F32.S32 R14, R14 ;  /* 0x0000000e000e7245 */ /* 0x000fe20000201400 */
[C---:B------:R-:W-:Y:S01]  /*5180*/  IMAD.IADD R113, R10.reuse, 0x1, -R60 ;  /* 0x000000010a717824 */ /* 0x040fe200078e0a3c */
[----:B------:R-:W-:Y:S01]  /*5190*/  I2FP.F32.S32 R20, R20 ;  /* 0x0000001400147245 */ /* 0x000fe20000201400 */
[----:B---3--:R-:W-:Y:S01]  /*51a0*/  IMAD.IADD R18, R10, 0x1, -R11 ;  /* 0x000000010a127824 */ /* 0x008fe200078e0a0b */
[----:B------:R-:W-:Y:S01]  /*51b0*/  ISETP.GE.AND P1, PT, R11, R121, PT ;  /* 0x000000790b00720c */ /* 0x000fe20003f26270 */
[----:B------:R-:W-:Y:S01]  /*51c0*/  FFMA.FTZ R137, -R0, R14, R137 ;  /* 0x0000000e00897223 */ /* 0x000fe20000010189 */
[----:B------:R-:W-:-:S02]  /*51d0*/  IMAD.IADD R14, R10, 0x1, -R50 ;  /* 0x000000010a0e7824 */ /* 0x000fc400078e0a32 */
[----:B------:R-:W-:Y:S01]  /*51e0*/  FFMA.FTZ R39, -R0, R20, R141 ;  /* 0x0000001400277223 */ /* 0x000fe2000001018d */
[C---:B------:R-:W-:Y:S01]  /*51f0*/  VIADD R46, R12.reuse, 0x29 ;  /* 0x000000290c2e7836 */ /* 0x040fe20000000000 */
[----:B------:R-:W-:Y:S01]  /*5200*/  IABS R113, R113 ;  /* 0x0000007100717213 */ /* 0x000fe20000000000 */
[----:B------:R-:W-:Y:S01]  /*5210*/  VIADD R40, R12, 0x38 ;  /* 0x000000380c287836 */ /* 0x000fe20000000000 */
[----:B------:R-:W-:Y:S01]  /*5220*/  IABS R14, R14 ;  /* 0x0000000e000e7213 */ /* 0x000fe20000000000 */
[----:B------:R-:W-:Y:S01]  /*5230*/  IMAD.IADD R20, R10, 0x1, -R46 ;  /* 0x000000010a147824 */ /* 0x000fe200078e0a2e */
[----:B------:R-:W-:Y:S01]  /*5240*/  IABS R18, R18 ;  /* 0x0000001200127213 */ /* 0x000fe20000000000 */
[C---:B------:R-:W-:Y:S01]  /*5250*/  VIADD R54, R12.reuse, 0x19 ;  /* 0x000000190c367836 */ /* 0x040fe20000000000 */
[----:B------:R-:W-:Y:S01]  /*5260*/  I2FP.F32.S32 R113, R113 ;  /* 0x0000007100717245 */ /* 0x000fe20000201400 */
[C---:B------:R-:W-:Y:S01]  /*5270*/  VIADD R36, R12.reuse, 0x40 ;  /* 0x000000400c247836 */ /* 0x040fe20000000000 */
[----:B------:R-:W-:Y:S01]  /*5280*/  I2FP.F32.S32 R14, R14 ;  /* 0x0000000e000e7245 */ /* 0x000fe20000201400 */
[----:B------:R-:W-:Y:S01]  /*5290*/  VIADD R58, R12, 0x11 ;  /* 0x000000110c3a7836 */ /* 0x000fe20000000000 */
[----:B------:R-:W-:Y:S01]  /*52a0*/  I2FP.F32.S32 R18, R18 ;  /* 0x0000001200127245 */ /* 0x000fe20000201400 */
[C---:B------:R-:W-:Y:S01]  /*52b0*/  FFMA.FTZ R113, -R0.reuse, R113, R99 ;  /* 0x0000007100717223 */ /* 0x040fe20000010163 */
[----:B------:R-:W-:Y:S01]  /*52c0*/  IABS R20, R20 ;  /* 0x0000001400147213 */ /* 0x000fe20000000000 */
[----:B-1----:R-:W-:Y:S01]  /*52d0*/  FFMA.FTZ R59, -R0, R14, R91 ;  /* 0x0000000e003b7223 */ /* 0x002fe2000001015b */
[----:B------:R-:W-:-:S02]  /*52e0*/  IMAD.IADD R14, R10, 0x1, -R40 ;  /* 0x000000010a0e7824 */ /* 0x000fc400078e0a28 */
[----:B------:R-:W-:Y:S01]  /*52f0*/  FFMA.FTZ R99, -R0, R18, R129 ;  /* 0x0000001200637223 */ /* 0x000fe20000010181 */
[----:B------:R-:W-:Y:S01]  /*5300*/  I2FP.F32.S32 R20, R20 ;  /* 0x0000001400147245 */ /* 0x000fe20000201400 */
[----:B------:R-:W-:Y:S01]  /*5310*/  IMAD.IADD R18, R10, 0x1, -R54 ;  /* 0x000000010a127824 */ /* 0x000fe200078e0a36 */
[----:B------:R-:W-:Y:S01]  /*5320*/  ISETP.GE.AND P2, PT, R60, R121, PT ;  /* 0x000000793c00720c */ /* 0x000fe20003f46270 */
[----:B------:R-:W-:Y:S01]  /*5330*/  VIADD R48, R12, 0x28 ;  /* 0x000000280c307836 */ /* 0x000fe20000000000 */
[----:B------:R-:W-:Y:S01]  /*5340*/  IABS R14, R14 ;  /* 0x0000000e000e7213 */ /* 0x000fe20000000000 */
[----:B------:R-:W-:Y:S01]  /*5350*/  FFMA.FTZ R205, -R0, R20, R85 ;  /* 0x0000001400cd7223 */ /* 0x000fe20000010155 */
[C---:B------:R-:W-:Y:S01]  /*5360*/  IMAD.IADD R20, R10.reuse, 0x1, -R36 ;  /* 0x000000010a147824 */ /* 0x040fe200078e0a24 */
[----:B------:R-:W-:Y:S01]  /*5370*/  IABS R18, R18 ;  /* 0x0000001200127213 */ /* 0x000fe20000000000 */
[----:B------:R-:W-:Y:S01]  /*5380*/  IMAD.IADD R41, R10, 0x1, -R58 ;  /* 0x000000010a297824 */ /* 0x000fe200078e0a3a */
[----:B------:R-:W-:Y:S01]  /*5390*/  I2FP.F32.S32 R14, R14 ;  /* 0x0000000e000e7245 */ /* 0x000fe20000201400 */
[C---:B------:R-:W-:Y:S01]  /*53a0*/  VIADD R32, R12.reuse, 0x48 ;  /* 0x000000480c207836 */ /* 0x040fe20000000000 */
[----:B------:R-:W-:Y:S01]  /*53b0*/  I2FP.F32.S32 R18, R18 ;  /* 0x0000001200127245 */ /* 0x000fe20000201400 */
[----:B------:R-:W-:Y:S01]  /*53c0*/  VIADD R44, R12, 0x30 ;  /* 0x000000300c2c7836 */ /* 0x000fe20000000000 */
[----:B------:R-:W-:Y:S01]  /*53d0*/  IABS R20, R20 ;  /* 0x0000001400147213 */ /* 0x000fe20000000000 */
[----:B------:R-:W-:-:S02]  /*53e0*/  IMAD.IADD R17, R10, 0x1, -R48 ;  /* 0x000000010a117824 */ /* 0x000fc400078e0a30 */
[C---:B------:R-:W-:Y:S01]  /*53f0*/  FFMA.FTZ R153, -R0.reuse, R14, R153 ;  /* 0x0000000e00997223 */ /* 0x040fe20000010199 */
[----:B------:R-:W-:Y:S01]  /*5400*/  FFMA.FTZ R11, -R0, R18, R89 ;  /* 0x00000012000b7223 */ /* 0x000fe20000010159 */
[----:B------:R-:W-:Y:S01]  /*5410*/  I2FP.F32.S32 R20, R20 ;  /* 0x0000001400147245 */ /* 0x000fe20000201400 */
[C---:B------:R-:W-:Y:S01]  /*5420*/  IMAD.IADD R14, R10.reuse, 0x1, -R32 ;  /* 0x000000010a0e7824 */ /* 0x040fe200078e0a20 */
[----:B------:R-:W-:Y:S01]  /*5430*/  IABS R41, R41 ;  /* 0x0000002900297213 */ /* 0x000fe20000000000 */
[----:B------:R-:W-:Y:S01]  /*5440*/  IMAD.IADD R18, R10, 0x1, -R44 ;  /* 0x000000010a127824 */ /* 0x000fe200078e0a2c */
[----:B------:R-:W-:Y:S01]  /*5450*/  IABS R17, R17 ;  /* 0x0000001100117213 */ /* 0x000fe20000000000 */
[----:B------:R-:W-:Y:S01]  /*5460*/  FFMA.FTZ R19, -R0, R20, R157 ;  /* 0x0000001400137223 */ /* 0x000fe2000001019d */
        /* <DEDUP_REMOVED lines=8> */
[----:B------:R-:W-:Y:S01]  /*54f0*/  FFMA.FTZ R41, -R0, R41, R109 ;  /* 0x0000002900297223 */ /* 0x000fe2000001016d */
[----:B------:R-:W-:Y:S01]  /*5500*/  I2FP.F32.S32 R14, R14 ;  /* 0x0000000e000e7245 */ /* 0x000fe20000201400 */
[----:B------:R-:W-:Y:S01]  /*5510*/  VIADD R109, R10, 0x8 ;  /* 0x000000080a6d7836 */ /* 0x000fe20000000000 */
[----:B------:R-:W-:Y:S01]  /*5520*/  I2FP.F32.S32 R18, R18 ;  /* 0x0000001200127245 */ /* 0x000fe20000201400 */
[----:B------:R-:W-:-:S02]  /*5530*/  VIADD R34, R12, 0x41 ;  /* 0x000000410c227836 */ /* 0x000fc40000000000 */
[C---:B------:R-:W-:Y:S01]  /*5540*/  FFMA.FTZ R145, -R0.reuse, R17, R145 ;  /* 0x0000001100917223 */ /* 0x040fe20000010191 */
[----:B------:R-:W-:Y:S01]  /*5550*/  IABS R16, R16 ;  /* 0x0000001000107213 */ /* 0x000fe20000000000 */
[C---:B------:R-:W-:Y:S01]  /*5560*/  FFMA.FTZ R17, -R0.reuse, R14, R21 ;  /* 0x0000000e00117223 */ /* 0x040fe20000010115 */
[----:B------:R-:W-:Y:S01]  /*5570*/  IABS R62, R62 ;  /* 0x0000003e003e7213 */ /* 0x000fe20000000000 */
[----:B------:R-:W-:Y:S01]  /*5580*/  FFMA.FTZ R201, -R0, R18, R149 ;  /* 0x0000001200c97223 */ /* 0x000fe20000010195 */
[C-C-:B------:R-:W-:Y:S01]  /*5590*/  IMAD.IADD R21, R10.reuse, 0x1, -R12.reuse ;  /* 0x000000010a157824 */ /* 0x140fe200078e0a0c */
[----:B------:R-:W-:Y:S01]  /*55a0*/  I2FP.F32.S32 R16, R16 ;  /* 0x0000001000107245 */ /* 0x000fe20000201400 */
[C---:B------:R-:W-:Y:S01]  /*55b0*/  IMAD.IADD R25, R109.reuse, 0x1, -R12 ;  /* 0x000000016d197824 */ /* 0x040fe200078e0a0c */
[----:B------:R-:W-:Y:S01]  /*55c0*/  I2FP.F32.S32 R62, R62 ;  /* 0x0000003e003e7245 */ /* 0x000fe20000201400 */
[----:B------:R-:W-:Y:S01]  /*55d0*/  IMAD.IADD R18, R10, 0x1, -R34 ;  /* 0x000000010a127824 */ /* 0x000fe200078e0a22 */
[----:B------:R-:W-:Y:S01]  /*55e0*/  ISETP.GE.AND P0, PT, R8, R121, PT ;  /* 0x000000790800720c */ /* 0x000fe20003f06270 */
[C---:B------:R-:W-:Y:S01]  /*55f0*/  IMAD.IADD R8, R109.reuse, 0x1, -R8 ;  /* 0x000000016d087824 */ /* 0x040fe200078e0a08 */
[----:B------:R-:W-:Y:S01]  /*5600*/  IABS R21, R21 ;  /* 0x0000001500157213 */ /* 0x000fe20000000000 */
[C---:B------:R-:W-:Y:S01]  /*5610*/  IMAD.IADD R6, R109.reuse, 0x1, -R6 ;  /* 0x000000016d067824 */ /* 0x040fe200078e0a06 */
[----:B------:R-:W-:Y:S01]  /*5620*/  IABS R25, R25 ;  /* 0x0000001900197213 */ /* 0x000fe20000000000 */
[----:B------:R-:W-:Y:S01]  /*5630*/  VIADD R52, R12, 0x20 ;  /* 0x000000200c347836 */ /* 0x000fe20000000000 */
[----:B------:R-:W-:Y:S01]  /*5640*/  IABS R18, R18 ;  /* 0x0000001200127213 */ /* 0x000fe20000000000 */
[C---:B------:R-:W-:Y:S01]  /*5650*/  FFMA.FTZ R131, -R0.reuse, R16, R131 ;  /* 0x0000001000837223 */ /* 0x040fe20000010183 */
[----:B------:R-:W-:Y:S01]  /*5660*/  FFMA.FTZ R61, -R0, R62, R61 ;  /* 0x0000003e003d7223 */ /* 0x000fe2000001013d */
[----:B------:R-:W-:Y:S01]  /*5670*/  IMAD.IADD R16, R10, 0x1, -R52 ;  /* 0x000000010a107824 */ /* 0x000fe200078e0a34 */
        /* <DEDUP_REMOVED lines=14> */
[----:B------:R-:W-:Y:S01]  /*5760*/  IABS R16, R16 ;  /* 0x0000001000107213 */ /* 0x000fe20000000000 */
[----:B------:R-:W-:-:S02]  /*5770*/  VIADD R18, R12, 0x60 ;  /* 0x000000600c127836 */ /* 0x000fc40000000000 */
[C---:B------:R-:W-:Y:S01]  /*5780*/  FFMA.FTZ R135, -R0.reuse, R8, R135 ;  /* 0x0000000800877223 */ /* 0x040fe20000010187 */
[----:B------:R-:W-:Y:S01]  /*5790*/  FFMA.FTZ R25, -R0, R6, R139 ;  /* 0x0000000600197223 */ /* 0x000fe2000001018b */
[----:B------:R-:W-:Y:S01]  /*57a0*/  I2FP.F32.S32 R16, R16 ;  /* 0x0000001000107245 */ /* 0x000fe20000201400 */
[----:B------:R-:W-:Y:S01]  /*57b0*/  IMAD.IADD R14, R10, 0x1, -R18 ;  /* 0x000000010a0e7824 */ /* 0x000fe200078e0a12 */
[----:B------:R-:W-:Y:S01]  /*57c0*/  FSEL R8, R97, -INF , !P3 ;  /* 0xff80000061087808 */ /* 0x000fe20005800000 */
[----:B------:R-:W-:Y:S01]  /*57d0*/  FFMA.FTZ R91, -R0, R21, R133 ;  /* 0x00000015005b7223 */ /* 0x000fe20000010185 */
[----:B------:R-:W-:Y:S01]  /*57e0*/  FSEL R6, R62, -INF , !P3 ;  /* 0xff8000003e067808 */ /* 0x000fe20005800000 */
[----:B------:R-:W-:Y:S01]  /*57f0*/  FFMA.FTZ R209, -R0, R16, R143 ;  /* 0x0000001000d17223 */ /* 0x000fe2000001018f */
[-C--:B------:R-:W-:Y:S01]  /*5800*/  ISETP.GE.AND P3, PT, R54, R121.reuse, PT ;  /* 0x000000793600720c */ /* 0x080fe20003f66270 */
[----:B------:R-:W-:Y:S01]  /*5810*/  IMAD.IADD R54, R109, 0x1, -R54 ;  /* 0x000000016d367824 */ /* 0x000fe200078e0a36 */
[----:B------:R-:W-:Y:S01]  /*5820*/  IABS R14, R14 ;  /* 0x0000000e000e7213 */ /* 0x000fe20000000000 */
[C---:B------:R-:W-:Y:S01]  /*5830*/  IMAD.IADD R16, R10.reuse, 0x1, -R42 ;  /* 0x000000010a107824 */ /* 0x040fe200078e0a2a */
[----:B------:R-:W-:Y:S01]  /*5840*/  FSEL R99, R99, -INF , !P1 ;  /* 0xff80000063637808 */ /* 0x000fe20004800000 */
[----:B------:R-:W-:Y:S01]  /*5850*/  IMAD.IADD R195, R10, 0x1, -R38 ;  /* 0x000000010ac37824 */ /* 0x000fe200078e0a26 */
[----:B------:R-:W-:Y:S01]  /*5860*/  IABS R54, R54 ;  /* 0x0000003600367213 */ /* 0x000fe20000000000 */
[C---:B------:R-:W-:Y:S01]  /*5870*/  IMAD.IADD R56, R109.reuse, 0x1, -R56 ;  /* 0x000000016d387824 */ /* 0x040fe200078e0a38 */
[----:B------:R-:W-:Y:S01]  /*5880*/  IABS R16, R16 ;  /* 0x0000001000107213 */ /* 0x000fe20000000000 */
[----:B------:R-:W-:Y:S01]  /*5890*/  IMAD.IADD R60, R109, 0x1, -R60 ;  /* 0x000000016d3c7824 */ /* 0x000fe200078e0a3c */
[----:B------:R-:W-:Y:S01]  /*58a0*/  I2FP.F32.S32 R14, R14 ;  /* 0x0000000e000e7245 */ /* 0x000fe20000201400 */
[C---:B------:R-:W-:Y:S01]  /*58b0*/  VIADD R22, R12.reuse, 0x58 ;  /* 0x000000580c167836 */ /* 0x040fe20000000000 */
[----:B------:R-:W-:Y:S01]  /*58c0*/  I2FP.F32.S32 R54, R54 ;  /* 0x0000003600367245 */ /* 0x000fe20000201400 */
[----:B------:R-:W-:Y:S01]  /*58d0*/  VIADD R24, R12, 0x51 ;  /* 0x000000510c187836 */ /* 0x000fe20000000000 */
[----:B------:R-:W-:Y:S01]  /*58e0*/  I2FP.F32.S32 R16, R16 ;  /* 0x0000001000107245 */ /* 0x000fe20000201400 */
[C---:B------:R-:W-:Y:S01]  /*58f0*/  FFMA.FTZ R14, -R0.reuse, R14, R31 ;  /* 0x0000000e000e7223 */ /* 0x040fe2000001011f */
[----:B------:R-:W-:Y:S01]  /*5900*/  FSEL R91, R91, -INF , !P1 ;  /* 0xff8000005b5b7808 */ /* 0x000fe20004800000 */
[----:B------:R-:W-:Y:S01]  /*5910*/  FFMA.FTZ R31, -R0, R54, R95 ;  /* 0x00000036001f7223 */ /* 0x000fe2000001015f */
[----:B------:R-:W-:Y:S01]  /*5920*/  ISETP.GE.AND P1, PT, R50, R121, PT ;  /* 0x000000793200720c */ /* 0x000fe20003f26270 */
[----:B------:R-:W-:-:S02]  /*5930*/  IMAD.IADD R50, R109, 0x1, -R50 ;  /* 0x000000016d327824 */ /* 0x000fc400078e0a32 */
[----:B------:R-:W-:Y:S01]  /*5940*/  FFMA.FTZ R199, -R0, R16, R81 ;  /* 0x0000001000c77223 */ /* 0x000fe20000010151 */
[----:B------:R-:W-:Y:S01]  /*5950*/  FSEL R81, R11, -INF , !P3 ;  /* 0xff8000000b517808 */ /* 0x000fe20005800000 */
[C---:B------:R-:W-:Y:S01]  /*5960*/  IMAD.IADD R16, R10.reuse, 0x1, -R30 ;  /* 0x000000010a107824 */ /* 0x040fe200078e0a1e */
[----:B------:R-:W-:Y:S01]  /*5970*/  FSEL R11, R31, -INF , !P3 ;  /* 0xff8000001f0b7808 */ /* 0x000fe20005800000 */
[----:B------:R-:W-:Y:S01]  /*5980*/  IMAD.IADD R31, R109, 0x1, -R48 ;  /* 0x000000016d1f7824 */ /* 0x000fe200078e0a30 */
[----:B------:R-:W-:Y:S01]  /*5990*/  IABS R51, R51 ;  /* 0x0000003300337213 */ /* 0x000fe20000000000 */
[----:B------:R-:W-:Y:S01]  /*59a0*/  IMAD.IADD R64, R10, 0x1, -R22 ;  /* 0x000000010a407824 */ /* 0x000fe200078e0a16 */
[----:B------:R-:W-:Y:S01]  /*59b0*/  IABS R50, R50 ;  /* 0x0000003200327213 */ /* 0x000fe20000000000 */
[----:B------:R-:W-:Y:S01]  /*59c0*/  VIADD R26, R12, 0x50 ;  /* 0x000000500c1a7836 */ /* 0x000fe20000000000 */
[----:B------:R-:W-:Y:S01]  /*59d0*/  IABS R195, R195 ;  /* 0x000000c300c37213 */ /* 0x000fe20000000000 */
[C---:B------:R-:W-:Y:S01]  /*59e0*/  IMAD.IADD R66, R10.reuse, 0x1, -R24 ;  /* 0x000000010a427824 */ /* 0x040fe200078e0a18 */
[----:B------:R-:W-:Y:S01]  /*59f0*/  IABS R16, R16 ;  /* 0x0000001000107213 */ /* 0x000fe20000000000 */
[----:B------:R-:W-:Y:S01]  /*5a00*/  IMAD.IADD R149, R10, 0x1, -R26 ;  /* 0x000000010a957824 */ /* 0x000fe200078e0a1a */
[----:B------:R-:W-:-:S02]  /*5a10*/  IABS R56, R56 ;  /* 0x0000003800387213 */ /* 0x000fc40000000000 */
[----:B------:R-:W-:Y:S02]  /*5a20*/  I2FP.F32.S32 R51, R51 ;  /* 0x0000003300337245 */ /* 0x000fe40000201400 */
[----:B------:R-:W-:Y:S02]  /*5a30*/  I2FP.F32.S32 R50, R50 ;  /* 0x0000003200327245 */ /* 0x000fe40000201400 */
[----:B------:R-:W-:Y:S01]  /*5a40*/  IABS R31, R31 ;  /* 0x0000001f001f7213 */ /* 0x000fe20000000000 */
[C---:B------:R-:W-:Y:S01]  /*5a50*/  FFMA.FTZ R51, -R0.reuse, R51, R111 ;  /* 0x0000003300337223 */ /* 0x040fe2000001016f */
[----:B------:R-:W-:Y:S01]  /*5a60*/  I2FP.F32.S32 R195, R195 ;  /* 0x000000c300c37245 */ /* 0x000fe20000201400 */
[C---:B------:R-:W-:Y:S01]  /*5a70*/  FFMA.FTZ R21, -R0.reuse, R50, R107 ;  /* 0x0000003200157223 */ /* 0x040fe2000001016b */
[----:B------:R-:W-:Y:S02]  /*5a80*/  I2FP.F32.S32 R16, R16 ;  /* 0x0000001000107245 */ /* 0x000fe40000201400 */
[----:B------:R-:W-:Y:S01]  /*5a90*/  I2FP.F32.S32 R56, R56 ;  /* 0x0000003800387245 */ /* 0x000fe20000201400 */
[C---:B------:R-:W-:Y:S01]  /*5aa0*/  FFMA.FTZ R195, -R0.reuse, R195, R77 ;  /* 0x000000c300c37223 */ /* 0x040fe2000001014d */
[----:B------:R-:W-:Y:S01]  /*5ab0*/  I2FP.F32.S32 R31, R31 ;  /* 0x0000001f001f7245 */ /* 0x000fe20000201400 */
[C---:B------:R-:W-:Y:S01]  /*5ac0*/  FFMA.FTZ R16, -R0.reuse, R16, R69 ;  /* 0x0000001000107223 */ /* 0x040fe20000010145 */
[----:B------:R-:W-:Y:S01]  /*5ad0*/  IABS R60, R60 ;  /* 0x0000003c003c7213 */ /* 0x000fe20000000000 */
[----:B------:R-:W-:Y:S01]  /*5ae0*/  FFMA.FTZ R77, -R0, R56, R93 ;  /* 0x00000038004d7223 */ /* 0x000fe2000001015d */
[----:B------:R-:W-:Y:S01]  /*5af0*/  ISETP.GE.AND P5, PT, R58, R121, PT ;  /* 0x000000793a00720c */ /* 0x000fe20003fa6270 */
[----:B------:R-:W-:Y:S01]  /*5b00*/  FFMA.FTZ R147, -R0, R31, R147 ;  /* 0x0000001f00937223 */ /* 0x000fe20000010193 */
[----:B------:R-:W-:-:S02]  /*5b10*/  I2FP.F32.S32 R60, R60 ;  /* 0x0000003c003c7245 */ /* 0x000fc40000201400 */
[----:B------:R-:W-:Y:S02]  /*5b20*/  FSEL R95, R131, -INF , !P0 ;  /* 0xff800000835f7808 */ /* 0x000fe40004000000 */
[----:B------:R-:W-:Y:S01]  /*5b30*/  FSEL R93, R135, -INF , !P0 ;  /* 0xff800000875d7808 */ /* 0x000fe20004000000 */
[----:B------:R-:W-:Y:S01]  /*5b40*/  FFMA.FTZ R60, -R0, R60, R127 ;  /* 0x0000003c003c7223 */ /* 0x000fe2000001017f */
[----:B------:R-:W-:Y:S02]  /*5b50*/  FSEL R69, R41, -INF , !P5 ;  /* 0xff80000029457808 */ /* 0x000fe40006800000 */
[----:B------:R-:W-:Y:S02]  /*5b60*/  FSEL R51, R51, -INF , !P5 ;  /* 0xff80000033337808 */ /* 0x000fe40006800000 */
[----:B------:R-:W-:Y:S02]  /*5b70*/  FSEL R59, R59, -INF , !P1 ;  /* 0xff8000003b3b7808 */ /* 0x000fe40004800000 */
[----:B------:R-:W-:-:S02]  /*5b80*/  FSEL R21, R21, -INF , !P1 ;  /* 0xff80000015157808 */ /* 0x000fc40004800000 */
[-C--:B------:R-:W-:Y:S02]  /*5b90*/  ISETP.GE.AND P0, PT, R48, R121.reuse, PT ;  /* 0x000000793000720c */ /* 0x080fe40003f06270 */
[-C--:B------:R-:W-:Y:S01]  /*5ba0*/  ISETP.GE.AND P5, PT, R44, R121.reuse, PT ;  /* 0x000000792c00720c */ /* 0x080fe20003fa6270 */
[C---:B------:R-:W-:Y:S01]  /*5bb0*/  IMAD.IADD R44, R109.reuse, 0x1, -R44 ;  /* 0x000000016d2c7824 */ /* 0x040fe200078e0a2c */
[-C--:B------:R-:W-:Y:S01]  /*5bc0*/  ISETP.GE.AND P1, PT, R36, R121.reuse, PT ;  /* 0x000000792400720c */ /* 0x080fe20003f26270 */
[----:B------:R-:W-:Y:S01]  /*5bd0*/  IMAD.IADD R36, R109, 0x1, -R36 ;  /* 0x000000016d247824 */ /* 0x000fe200078e0a24 */
[----:B------:R-:W-:Y:S02]  /*5be0*/  FSEL R89, R137, -INF , !P6 ;  /* 0xff80000089597808 */ /* 0x000fe40007000000 */
[----:B------:R-:W-:Y:S02]  /*5bf0*/  FSEL R25, R25, -INF , !P6 ;  /* 0xff80000019197808 */ /* 0x000fe40007000000 */
[----:B------:R-:W-:Y:S01]  /*5c00*/  ISETP.GE.AND P6, PT, R46, R121, PT ;  /* 0x000000792e00720c */ /* 0x000fe20003fc6270 */
[----:B------:R-:W-:Y:S01]  /*5c10*/  IMAD.IADD R46, R109, 0x1, -R46 ;  /* 0x000000016d2e7824 */ /* 0x000fe200078e0a2e */
[----:B------:R-:W-:-:S02]  /*5c20*/  FSEL R207, R145, -INF , !P0 ;  /* 0xff80000091cf7808 */ /* 0x000fc40004000000 */
[----:B------:R-:W-:Y:S02]  /*5c30*/  FSEL R203, R147, -INF , !P0 ;  /* 0xff80000093cb7808 */ /* 0x000fe40004000000 */
[----:B------:R-:W-:Y:S01]  /*5c40*/  ISETP.GE.AND P0, PT, R34, R121, PT ;  /* 0x000000792200720c */ /* 0x000fe20003f06270 */
[----:B------:R-:W-:Y:S01]  /*5c50*/  IMAD.IADD R34, R109, 0x1, -R34 ;  /* 0x000000016d227824 */ /* 0x000fe200078e0a22 */
[----:B------:R-:W-:Y:S02]  /*5c60*/  IABS R44, R44 ;  /* 0x0000002c002c7213 */ /* 0x000fe40000000000 */
[----:B------:R-:W-:Y:S02]  /*5c70*/  IABS R36, R36 ;  /* 0x0000002400247213 */ /* 0x000fe40000000000 */
[----:B------:R-:W-:Y:S02]  /*5c80*/  FSEL R113, R113, -INF , !P2 ;  /* 0xff80000071717808 */ /* 0x000fe40005000000 */
[----:B------:R-:W-:-:S02]  /*5c90*/  FSEL R97, R60, -INF , !P2 ;  /* 0xff8000003c617808 */ /* 0x000fc40005000000 */
[----:B------:R-:W-:Y:S01]  /*5ca0*/  ISETP.GE.AND P2, PT, R52, R121, PT ;  /* 0x000000793400720c */ /* 0x000fe20003f46270 */
[----:B------:R-:W-:Y:S01]  /*5cb0*/  IMAD.IADD R52, R109, 0x1, -R52 ;  /* 0x000000016d347824 */ /* 0x000fe200078e0a34 */
[----:B------:R-:W-:Y:S02]  /*5cc0*/  IABS R46, R46 ;  /* 0x0000002e002e7213 */ /* 0x000fe40000000000 */
[----:B------:R-:W-:Y:S02]  /*5cd0*/  I2FP.F32.S32 R44, R44 ;  /* 0x0000002c002c7245 */ /* 0x000fe40000201400 */
[----:B------:R-:W-:Y:S02]  /*5ce0*/  I2FP.F32.S32 R36, R36 ;  /* 0x0000002400247245 */ /* 0x000fe40000201400 */
[----:B------:R-:W-:Y:S01]  /*5cf0*/  IABS R34, R34 ;  /* 0x0000002200227213 */ /* 0x000fe20000000000 */
[C---:B------:R-:W-:Y:S01]  /*5d00*/  FFMA.FTZ R151, -R0.reuse, R44, R151 ;  /* 0x0000002c00977223 */ /* 0x040fe20000010197 */
[----:B------:R-:W-:Y:S01]  /*5d10*/  FSEL R85, R39, -INF , !P4 ;  /* 0xff80000027557808 */ /* 0x000fe20006000000 */
[----:B------:R-:W-:Y:S01]  /*5d20*/  FFMA.FTZ R63, -R0, R36, R73 ;  /* 0x00000024003f7223 */ /* 0x000fe20000010149 */
[----:B------:R-:W-:-:S02]  /*5d30*/  FSEL R77, R77, -INF , !P4 ;  /* 0xff8000004d4d7808 */ /* 0x000fc40006000000 */
[----:B------:R-:W-:Y:S01]  /*5d40*/  I2FP.F32.S32 R46, R46 ;  /* 0x0000002e002e7245 */ /* 0x000fe20000201400 */
[C---:B------:R-:W-:Y:S01]  /*5d50*/  IMAD.IADD R31, R109.reuse, 0x1, -R38 ;  /* 0x000000016d1f7824 */ /* 0x040fe200078e0a26 */
[-C--:B------:R-:W-:Y:S01]  /*5d60*/  ISETP.GE.AND P4, PT, R42, R121.reuse, PT ;  /* 0x000000792a00720c */ /* 0x080fe20003f86270 */
[C---:B------:R-:W-:Y:S01]  /*5d70*/  IMAD.IADD R42, R109.reuse, 0x1, -R42 ;  /* 0x000000016d2a7824 */ /* 0x040fe200078e0a2a */
[----:B------:R-:W-:Y:S01]  /*5d80*/  ISETP.GE.AND P3, PT, R40, R121, PT ;  /* 0x000000792800720c */ /* 0x000fe20003f66270 */
[----:B------:R-:W-:Y:S01]  /*5d90*/  IMAD.IADD R40, R109, 0x1, -R40 ;  /* 0x000000016d287824 */ /* 0x000fe200078e0a28 */
[----:B------:R-:W-:Y:S02]  /*5da0*/  I2FP.F32.S32 R34, R34 ;  /* 0x0000002200227245 */ /* 0x000fe40000201400 */
[----:B------:R-:W-:Y:S01]  /*5db0*/  IABS R52, R52 ;  /* 0x0000003400347213 */ /* 0x000fe20000000000 */
[C---:B------:R-:W-:Y:S01]  /*5dc0*/  FFMA.FTZ R41, -R0.reuse, R46, R87 ;  /* 0x0000002e00297223 */ /* 0x040fe20000010157 */
[----:B------:R-:W-:Y:S01]  /*5dd0*/  IABS R64, R64 ;  /* 0x0000004000407213 */ /* 0x000fe20000000000 */
[----:B------:R-:W-:Y:S01]  /*5de0*/  FFMA.FTZ R75, -R0, R34, R75 ;  /* 0x00000022004b7223 */ /* 0x000fe2000001014b */
[----:B------:R-:W-:-:S02]  /*5df0*/  I2FP.F32.S32 R52, R52 ;  /* 0x0000003400347245 */ /* 0x000fc40000201400 */
[----:B------:R-:W-:Y:S02]  /*5e00*/  FSEL R201, R201, -INF , !P5 ;  /* 0xff800000c9c97808 */ /* 0x000fe40006800000 */
[----:B------:R-:W-:Y:S01]  /*5e10*/  FSEL R193, R151, -INF , !P5 ;  /* 0xff80000097c17808 */ /* 0x000fe20006800000 */
[----:B------:R-:W-:Y:S01]  /*5e20*/  IMAD.IADD R56, R109, 0x1, -R22 ;  /* 0x000000016d387824 */ /* 0x000fe200078e0a16 */
[----:B------:R-:W-:Y:S02]  /*5e30*/  FSEL R159, R19, -INF , !P1 ;  /* 0xff800000139f7808 */ /* 0x000fe40004800000 */
[----:B------:R-:W-:Y:S01]  /*5e40*/  FSEL R63, R63, -INF , !P1 ;  /* 0xff8000003f3f7808 */ /* 0x000fe20004800000 */
[----:B------:R-:W-:Y:S01]  /*5e50*/  IMAD.IADD R19, R109, 0x1, -R26 ;  /* 0x000000016d137824 */ /* 0x000fe200078e0a1a */
[----:B------:R-:W-:Y:S01]  /*5e60*/  IABS R42, R42 ;  /* 0x0000002a002a7213 */ /* 0x000fe20000000000 */
[----:B------:R-:W-:Y:S01]  /*5e70*/  FFMA.FTZ R105, -R0, R52, R105 ;  /* 0x0000003400697223 */ /* 0x000fe20000010169 */
[----:B------:R-:W-:-:S02]  /*5e80*/  IABS R40, R40 ;  /* 0x0000002800287213 */ /* 0x000fc40000000000 */
[----:B------:R-:W-:Y:S01]  /*5e90*/  ISETP.GE.AND P5, PT, R30, R121, PT ;  /* 0x000000791e00720c */ /* 0x000fe20003fa6270 */
[C---:B------:R-:W-:Y:S01]  /*5ea0*/  IMAD.IADD R30, R109.reuse, 0x1, -R30 ;  /* 0x000000016d1e7824 */ /* 0x040fe200078e0a1e */
[----:B------:R-:W-:Y:S02]  /*5eb0*/  IABS R31, R31 ;  /* 0x0000001f001f7213 */ /* 0x000fe40000000000 */
[----:B------:R-:W-:Y:S01]  /*5ec0*/  ISETP.GE.AND P1, PT, R20, R121, PT ;  /* 0x000000791400720c */ /* 0x000fe20003f26270 */
[----:B------:R-:W-:Y:S01]  /*5ed0*/  IMAD.IADD R20, R109, 0x1, -R20 ;  /* 0x000000016d147824 */ /* 0x000fe200078e0a14 */
[----:B------:R-:W-:Y:S02]  /*5ee0*/  I2FP.F32.S32 R64, R64 ;  /* 0x0000004000407245 */ /* 0x000fe40000201400 */
[----:B------:R-:W-:Y:S02]  /*5ef0*/  FSEL R205, R205, -INF , !P6 ;  /* 0xff800000cdcd7808 */ /* 0x000fe40007000000 */
[----:B------:R-:W-:Y:S01]  /*5f00*/  FSEL R41, R41, -INF , !P6 ;  /* 0xff80000029297808 */ /* 0x000fe20007000000 */
[----:B------:R-:W-:Y:S01]  /*5f10*/  IMAD.IADD R54, R109, 0x1, -R18 ;  /* 0x000000016d367824 */ /* 0x000fe200078e0a12 */
[----:B------:R-:W-:Y:S01]  /*5f20*/  FSEL R197, R153, -INF , !P3 ;  /* 0xff80000099c57808 */ /* 0x000fe20005800000 */
[----:B------:R-:W-:Y:S01]  /*5f30*/  FFMA.FTZ R141, -R0, R64, R37 ;  /* 0x00000040008d7223 */ /* 0x000fe20000010125 */
[----:B------:R-:W-:-:S02]  /*5f40*/  IABS R66, R66 ;  /* 0x0000004200427213 */ /* 0x000fc40000000000 */
[----:B------:R-:W-:Y:S02]  /*5f50*/  I2FP.F32.S32 R42, R42 ;  /* 0x0000002a002a7245 */ /* 0x000fe40000201400 */
[----:B------:R-:W-:Y:S02]  /*5f60*/  I2FP.F32.S32 R40, R40 ;  /* 0x0000002800287245 */ /* 0x000fe40000201400 */
[----:B------:R-:W-:Y:S01]  /*5f70*/  ISETP.GE.AND P6, PT, R32, R121, PT ;  /* 0x000000792000720c */ /* 0x000fe20003fc6270 */
[----:B------:R-:W-:Y:S01]  /*5f80*/  IMAD.IADD R32, R109, 0x1, -R32 ;  /* 0x000000016d207824 */ /* 0x000fe200078e0a20 */
[----:B------:R-:W-:Y:S02]  /*5f90*/  I2FP.F32.S32 R31, R31 ;  /* 0x0000001f001f7245 */ /* 0x000fe40000201400 */
[----:B------:R-:W-:Y:S02]  /*5fa0*/  FSEL R157, R157, -INF , !P0 ;  /* 0xff8000009d9d7808 */ /* 0x000fe40004000000 */
[----:B------:R-:W-:-:S02]  /*5fb0*/  FSEL R153, R75, -INF , !P0 ;  /* 0xff8000004b997808 */ /* 0x000fc40004000000 */
[----:B------:R-:W-:Y:S02]  /*5fc0*/  ISETP.GE.AND P0, PT, R18, R121, PT ;  /* 0x000000791200720c */ /* 0x000fe40003f06270 */
[----:B------:R-:W-:Y:S02]  /*5fd0*/  IABS R149, R149 ;  /* 0x0000009500957213 */ /* 0x000fe40000000000 */
[----:B------:R-:W-:Y:S02]  /*5fe0*/  IABS R30, R30 ;  /* 0x0000001e001e7213 */ /* 0x000fe40000000000 */
[----:B------:R-:W-:Y:S02]  /*5ff0*/  IABS R19, R19 ;  /* 0x0000001300137213 */ /* 0x000fe40000000000 */
[----:B------:R-:W-:Y:S02]  /*6000*/  IABS R18, R20 ;  /* 0x0000001400127213 */ /* 0x000fe40000000000 */
[----:B------:R-:W-:Y:S01]  /*6010*/  IABS R56, R56 ;  /* 0x0000003800387213 */ /* 0x000fe20000000000 */
[C---:B------:R-:W-:Y:S01]  /*6020*/  FFMA.FTZ R37, -R0.reuse, R42, R83 ;  /* 0x0000002a00257223 */ /* 0x040fe20000010153 */
[----:B------:R-:W-:Y:S01]  /*6030*/  I2FP.F32.S32 R66, R66 ;  /* 0x0000004200427245 */ /* 0x000fe20000201400 */
[C---:B------:R-:W-:Y:S01]  /*6040*/  FFMA.FTZ R155, -R0.reuse, R40, R155 ;  /* 0x00000028009b7223 */ /* 0x040fe2000001019b */
[----:B------:R-:W-:Y:S01]  /*6050*/  FSEL R209, R209, -INF , !P2 ;  /* 0xff800000d1d17808 */ /* 0x000fe20005000000 */
[C---:B------:R-:W-:Y:S01]  /*6060*/  FFMA.FTZ R31, -R0.reuse, R31, R79 ;  /* 0x0000001f001f7223 */ /* 0x040fe2000001014f */
[----:B------:R-:W-:Y:S01]  /*6070*/  FSEL R39, R105, -INF , !P2 ;  /* 0xff80000069277808 */ /* 0x000fe20005000000 */
[----:B------:R-:W-:Y:S01]  /*6080*/  FFMA.FTZ R143, -R0, R66, R163 ;  /* 0x00000042008f7223 */ /* 0x000fe200000101a3 */
[----:B------:R-:W-:-:S02]  /*6090*/  I2FP.F32.S32 R149, R149 ;  /* 0x0000009500957245 */ /* 0x000fc40000201400 */
[----:B------:R-:W-:Y:S02]  /*60a0*/  ISETP.GE.AND P2, PT, R38, R121, PT ;  /* 0x000000792600720c */ /* 0x000fe40003f46270 */
[----:B------:R-:W-:Y:S02]  /*60b0*/  IABS R32, R32 ;  /* 0x0000002000207213 */ /* 0x000fe40000000000 */
[----:B------:R-:W-:Y:S02]  /*60c0*/  I2FP.F32.S32 R30, R30 ;  /* 0x0000001e001e7245 */ /* 0x000fe40000201400 */
[----:B------:R-:W-:Y:S01]  /*60d0*/  I2FP.F32.S32 R19, R19 ;  /* 0x0000001300137245 */ /* 0x000fe20000201400 */
[----:B------:R-:W-:Y:S01]  /*60e0*/  VIADD R20, R12, 0x71 ;  /* 0x000000710c147836 */ /* 0x000fe20000000000 */
[----:B------:R-:W-:Y:S01]  /*60f0*/  I2FP.F32.S32 R18, R18 ;  /* 0x0000001200127245 */ /* 0x000fe20000201400 */
[C---:B------:R-:W-:Y:S01]  /*6100*/  FFMA.FTZ R149, -R0.reuse, R149, R161 ;  /* 0x0000009500957223 */ /* 0x040fe200000101a1 */
[----:B------:R-:W-:Y:S01]  /*6110*/  I2FP.F32.S32 R56, R56 ;  /* 0x0000003800387245 */ /* 0x000fe20000201400 */
[C---:B------:R-:W-:Y:S01]  /*6120*/  FFMA.FTZ R71, -R0.reuse, R30, R71 ;  /* 0x0000001e00477223 */ /* 0x040fe20000010147 */
[----:B------:R-:W-:Y:S01]  /*6130*/  I2FP.F32.S32 R32, R32 ;  /* 0x0000002000207245 */ /* 0x000fe20000201400 */
[----:B------:R-:W-:Y:S01]  /*6140*/  IMAD.IADD R38, R109, 0x1, -R24 ;  /* 0x000000016d267824 */ /* 0x000fe200078e0a18 */
[----:B------:R-:W-:Y:S01]  /*6150*/  FSEL R199, R199, -INF , !P4 ;  /* 0xff800000c7c77808 */ /* 0x000fe20006000000 */
[C---:B------:R-:W-:Y:S01]  /*6160*/  FFMA.FTZ R19, -R0.reuse, R19, R35 ;  /* 0x0000001300137223 */ /* 0x040fe20000010123 */
[----:B------:R-:W-:Y:S01]  /*6170*/  FSEL R37, R37, -INF , !P4 ;  /* 0xff80000025257808 */ /* 0x000fe20006000000 */
[----:B------:R-:W-:Y:S01]  /*6180*/  FFMA.FTZ R49, -R0, R18, R9 ;  /* 0x0000001200317223 */ /* 0x000fe20000010109 */
[----:B------:R-:W-:-:S02]  /*6190*/  FSEL R163, R155, -INF , !P3 ;  /* 0xff8000009ba37808 */ /* 0x000fc40005800000 */
[----:B------:R-:W-:Y:S02]  /*61a0*/  FSEL R195, R195, -INF , !P2 ;  /* 0xff800000c3c37808 */ /* 0x000fe40005000000 */
[----:B------:R-:W-:Y:S01]  /*61b0*/  FSEL R31, R31, -INF , !P2 ;  /* 0xff8000001f1f7808 */ /* 0x000fe20005000000 */
[----:B------:R-:W-:Y:S01]  /*61c0*/  FFMA.FTZ R56, -R0, R56, R23 ;  /* 0x0000003800387223 */ /* 0x000fe20000010117 */
[-C--:B------:R-:W-:Y:S01]  /*61d0*/  ISETP.GE.AND P4, PT, R26, R121.reuse, PT ;  /* 0x000000791a00720c */ /* 0x080fe20003f86270 */
[----:B------:R-:W-:Y:S01]  /*61e0*/  VIADD R30, R12, 0x61 ;  /* 0x000000610c1e7836 */ /* 0x000fe20000000000 */
[-C--:B------:R-:W-:Y:S01]  /*61f0*/  ISETP.GE.AND P3, PT, R24, R121.reuse, PT ;  /* 0x000000791800720c */ /* 0x080fe20003f66270 */
[----:B------:R-:W-:Y:S01]  /*6200*/  VIADD R26, R12, 0x68 ;  /* 0x000000680c1a7836 */ /* 0x000fe20000000000 */
[----:B------:R-:W-:Y:S01]  /*6210*/  ISETP.GE.AND P2, PT, R22, R121, PT ;  /* 0x000000791600720c */ /* 0x000fe20003f46270 */
[C---:B------:R-:W-:Y:S02]  /*6220*/  VIADD R24, R12.reuse, 0x69 ;  /* 0x000000690c187836 */ /* 0x040fe40000000000 */
[----:B------:R-:W-:-:S02]  /*6230*/  VIADD R22, R12, 0x70 ;  /* 0x000000700c167836 */ /* 0x000fc40000000000 */
[C---:B------:R-:W-:Y:S02]  /*6240*/  VIADD R18, R12.reuse, 0x78 ;  /* 0x000000780c127836 */ /* 0x040fe40000000000 */
[----:B------:R-:W-:Y:S02]  /*6250*/  VIADD R12, R12, 0x79 ;  /* 0x000000790c0c7836 */ /* 0x000fe40000000000 */
[----:B------:R-:W-:Y:S02]  /*6260*/  IMAD.IADD R23, R10, 0x1, -R20 ;  /* 0x000000010a177824 */ /* 0x000fe400078e0a14 */
[----:B------:R-:W-:Y:S01]  /*6270*/  FFMA.FTZ R33, -R0, R32, R33 ;  /* 0x0000002000217223 */ /* 0x000fe20000010121 */
[C---:B------:R-:W-:Y:S01]  /*6280*/  IMAD.IADD R36, R10.reuse, 0x1, -R30 ;  /* 0x000000010a247824 */ /* 0x040fe200078e0a1e */
[----:B------:R-:W-:Y:S01]  /*6290*/  FSEL R149, R149, -INF , !P4 ;  /* 0xff80000095957808 */ /* 0x000fe20006000000 */
[C---:B------:R-:W-:Y:S01]  /*62a0*/  IMAD.IADD R35, R10.reuse, 0x1, -R26 ;  /* 0x000000010a237824 */ /* 0x040fe200078e0a1a */
[----:B------:R-:W-:Y:S01]  /*62b0*/  FSEL R19, R19, -INF , !P4 ;  /* 0xff80000013137808 */ /* 0x000fe20006000000 */
[----:B------:R-:W-:Y:S01]  /*62c0*/  IMAD.IADD R34, R10, 0x1, -R24 ;  /* 0x000000010a227824 */ /* 0x000fe200078e0a18 */
[----:B------:R-:W-:Y:S01]  /*62d0*/  ISETP.GE.AND P4, PT, R24, R121, PT ;  /* 0x000000791800720c */ /* 0x000fe20003f86270 */
[----:B------:R-:W-:-:S02]  /*62e0*/  IMAD.IADD R32, R10, 0x1, -R22 ;  /* 0x000000010a207824 */ /* 0x000fc400078e0a16 */
[C---:B------:R-:W-:Y:S01]  /*62f0*/  IMAD.IADD R9, R10.reuse, 0x1, -R18 ;  /* 0x000000010a097824 */ /* 0x040fe200078e0a12 */
[----:B------:R-:W-:Y:S01]  /*6300*/  IABS R23, R23 ;  /* 0x0000001700177213 */ /* 0x000fe20000000000 */
[----:B------:R-:W-:Y:S02]  /*6310*/  IMAD.IADD R10, R10, 0x1, -R12 ;  /* 0x000000010a0a7824 */ /* 0x000fe400078e0a0c */
[----:B------:R-:W-:Y:S01]  /*6320*/  IMAD.IADD R24, R109, 0x1, -R24 ;  /* 0x000000016d187824 */ /* 0x000fe200078e0a18 */
[----:B------:R-:W-:Y:S02]  /*6330*/  FSEL R155, R16, -INF , !P5 ;  /* 0xff800000109b7808 */ /* 0x000fe40006800000 */
[----:B------:R-:W-:Y:S02]  /*6340*/  IABS R10, R10 ;  /* 0x0000000a000a7213 */ /* 0x000fe40000000000 */
[----:B------:R-:W-:Y:S02]  /*6350*/  I2FP.F32.S32 R16, R23 ;  /* 0x0000001700107245 */ /* 0x000fe40000201400 */
[----:B------:R-:W-:-:S02]  /*6360*/  IABS R24, R24 ;  /* 0x0000001800187213 */ /* 0x000fc40000000000 */
[----:B------:R-:W-:Y:S01]  /*6370*/  I2FP.F32.S32 R10, R10 ;  /* 0x0000000a000a7245 */ /* 0x000fe20000201400 */
[----:B------:R-:W-:Y:S01]  /*6380*/  FFMA.FTZ R13, -R0, R16, R13 ;  /* 0x00000010000d7223 */ /* 0x000fe2000001010d */
[----:B------:R-:W-:Y:S02]  /*6390*/  I2FP.F32.S32 R24, R24 ;  /* 0x0000001800187245 */ /* 0x000fe40000201400 */
[----:B------:R-:W-:Y:S01]  /*63a0*/  FMNMX3.FTZ R16, R8, R113, R99, !PT ;  /* 0x0000007108107276 */ /* 0x000fe20007810063 */
[C---:B------:R-:W-:Y:S02]  /*63b0*/  FFMA.FTZ R10, -R0.reuse, R10, R45 ;  /* 0x0000000a000a7223 */ /* 0x040fe4000001012d */
[----:B------:R-:W-:Y:S01]  /*63c0*/  FFMA.FTZ R45, -R0, R24, R55 ;  /* 0x00000018002d7223 */ /* 0x000fe20000010137 */
        /* <DEDUP_REMOVED lines=8> */
[----:B------:R-:W-:Y:S02]  /*6450*/  IABS R38, R38 ;  /* 0x0000002600267213 */ /* 0x000fe40000000000 */
[----:B------:R-:W-:Y:S02]  /*6460*/  IABS R54, R54 ;  /* 0x0000003600367213 */ /* 0x000fe40000000000 */
[----:B------:R-:W-:Y:S02]  /*6470*/  FMNMX3.FTZ R16, R16, R205, R201, !PT ;  /* 0x000000cd10107276 */ /* 0x000fe400078100c9 */
[----:B------:R-:W-:Y:S02]  /*6480*/  FMNMX3.FTZ R24, R24, R21, R203, !PT ;  /* 0x0000001518187276 */ /* 0x000fe400078100cb */
[----:B------:R-:W-:Y:S02]  /*6490*/  I2FP.F32.S32 R38, R38 ;  /* 0x0000002600267245 */ /* 0x000fe40000201400 */
[----:B------:R-:W-:-:S02]  /*64a0*/  I2FP.F32.S32 R54, R54 ;  /* 0x0000003600367245 */ /* 0x000fc40000201400 */
[----:B------:R-:W-:Y:S02]  /*64b0*/  FMNMX3.FTZ R16, R16, R199, R197, !PT ;  /* 0x000000c710107276 */ /* 0x000fe400078100c5 */
[----:B------:R-:W-:Y:S01]  /*64c0*/  FMNMX3.FTZ R24, R24, R41, R193, !PT ;  /* 0x0000002918187276 */ /* 0x000fe200078100c1 */
[C---:B------:R-:W-:Y:S01]  /*64d0*/  FFMA.FTZ R38, -R0.reuse, R38, R65 ;  /* 0x0000002600267223 */ /* 0x040fe20000010141 */
[----:B------:R-:W-:Y:S01]  /*64e0*/  FFMA.FTZ R54, -R0, R54, R67 ;  /* 0x0000003600367223 */ /* 0x000fe20000010143 */
[----:B------:R-:W-:Y:S02]  /*64f0*/  FSEL R67, R17, -INF , !P6 ;  /* 0xff80000011437808 */ /* 0x000fe40007000000 */
[----:B------:R-:W-:Y:S02]  /*6500*/  FSEL R65, R33, -INF , !P6 ;  /* 0xff80000021417808 */ /* 0x000fe40007000000 */
[----:B------:R-:W-:Y:S02]  /*6510*/  FSEL R147, R71, -INF , !P5 ;  /* 0xff80000047937808 */ /* 0x000fe40006800000 */
[----:B------:R-:W-:-:S02]  /*6520*/  FMNMX3.FTZ R16, R16, R195, R159, !PT ;  /* 0x000000c310107276 */ /* 0x000fc4000781009f */
[-C--:B------:R-:W-:Y:S01]  /*6530*/  ISETP.GE.AND P6, PT, R30, R121.reuse, PT ;  /* 0x000000791e00720c */ /* 0x080fe20003fc6270 */
[C---:B------:R-:W-:Y:S01]  /*6540*/  IMAD.IADD R30, R109.reuse, 0x1, -R30 ;  /* 0x000000016d1e7824 */ /* 0x040fe200078e0a1e */
[----:B------:R-:W-:Y:S01]  /*6550*/  ISETP.GE.AND P5, PT, R26, R121, PT ;  /* 0x000000791a00720c */ /* 0x000fe20003fa6270 */
[----:B------:R-:W-:Y:S01]  /*6560*/  IMAD.IADD R26, R109, 0x1, -R26 ;  /* 0x000000016d1a7824 */ /* 0x000fe200078e0a1a */
[----:B------:R-:W-:Y:S02]  /*6570*/  FMNMX3.FTZ R24, R24, R37, R163, !PT ;  /* 0x0000002518187276 */ /* 0x000fe400078100a3 */
[----:B------:R-:W-:Y:S02]  /*6580*/  IABS R36, R36 ;  /* 0x0000002400247213 */ /* 0x000fe40000000000 */
[----:B------:R-:W-:Y:S02]  /*6590*/  IABS R35, R35 ;  /* 0x0000002300237213 */ /* 0x000fe40000000000 */
[----:B------:R-:W-:-:S02]  /*65a0*/  FSEL R143, R143, -INF , !P3 ;  /* 0xff8000008f8f7808 */ /* 0x000fc40005800000 */
[----:B------:R-:W-:Y:S02]  /*65b0*/  FSEL R17, R38, -INF , !P3 ;  /* 0xff80000026117808 */ /* 0x000fe40005800000 */
        /* <DEDUP_REMOVED lines=8> */
[----:B------:R-:W-:Y:S02]  /*6640*/  I2FP.F32.S32 R36, R36 ;  /* 0x0000002400247245 */ /* 0x000fe40000201400 */
[----:B------:R-:W-:Y:S02]  /*6650*/  I2FP.F32.S32 R14, R35 ;  /* 0x00000023000e7245 */ /* 0x000fe40000201400 */
[----:B------:R-:W-:Y:S02]  /*6660*/  IABS R34, R34 ;  /* 0x0000002200227213 */ /* 0x000fe40000000000 */
[----:B------:R-:W-:Y:S02]  /*6670*/  IABS R32, R32 ;  /* 0x0000002000207213 */ /* 0x000fe40000000000 */
[----:B------:R-:W-:Y:S02]  /*6680*/  IABS R30, R30 ;  /* 0x0000001e001e7213 */ /* 0x000fe40000000000 */
[----:B------:R-:W-:-:S02]  /*6690*/  IABS R26, R26 ;  /* 0x0000001a001a7213 */ /* 0x000fc40000000000 */
[----:B------:R-:W-:Y:S02]  /*66a0*/  FSEL R141, R141, -INF , !P2 ;  /* 0xff8000008d8d7808 */ /* 0x000fe40005000000 */
        /* <DEDUP_REMOVED lines=8> */
[----:B------:R-:W-:Y:S01]  /*6730*/  FMNMX3.FTZ R24, R24, R153, R65, !PT ;  /* 0x0000009918187276 */ /* 0x000fe20007810041 */
[C---:B------:R-:W-:Y:S01]  /*6740*/  FFMA.FTZ R36, -R0.reuse, R36, R43 ;  /* 0x0000002400247223 */ /* 0x040fe2000001012b */
[----:B------:R-:W-:Y:S01]  /*6750*/  IABS R9, R9 ;  /* 0x0000000900097213 */ /* 0x000fe20000000000 */
[----:B------:R-:W-:Y:S01]  /*6760*/  FFMA.FTZ R14, -R0, R14, R101 ;  /* 0x0000000e000e7223 */ /* 0x000fe20000010165 */
[----:B------:R-:W-:-:S02]  /*6770*/  I2FP.F32.S32 R34, R34 ;  /* 0x0000002200227245 */ /* 0x000fc40000201400 */
[----:B------:R-:W-:Y:S02]  /*6780*/  I2FP.F32.S32 R32, R32 ;  /* 0x0000002000207245 */ /* 0x000fe40000201400 */
[----:B------:R-:W-:Y:S02]  /*6790*/  IABS R22, R22 ;  /* 0x0000001600167213 */ /* 0x000fe40000000000 */
[----:B------:R-:W-:Y:S02]  /*67a0*/  I2FP.F32.S32 R30, R30 ;  /* 0x0000001e001e7245 */ /* 0x000fe40000201400 */
[----:B------:R-:W-:Y:S02]  /*67b0*/  I2FP.F32.S32 R26, R26 ;  /* 0x0000001a001a7245 */ /* 0x000fe40000201400 */
[----:B------:R-:W-:Y:S02]  /*67c0*/  IABS R12, R12 ;  /* 0x0000000c000c7213 */ /* 0x000fe40000000000 */
[----:B------:R-:W-:-:S02]  /*67d0*/  FMNMX3.FTZ R16, R16, R143, R141, !PT ;  /* 0x0000008f10107276 */ /* 0x000fc4000781008d */
[----:B------:R-:W-:Y:S01]  /*67e0*/  FMNMX3.FTZ R24, R24, R147, R19, !PT ;  /* 0x0000009318187276 */ /* 0x000fe20007810013 */
[C---:B------:R-:W-:Y:S01]  /*67f0*/  FFMA.FTZ R34, -R0.reuse, R34, R53 ;  /* 0x0000002200227223 */ /* 0x040fe20000010135 */
[----:B------:R-:W-:Y:S01]  /*6800*/  I2FP.F32.S32 R38, R9 ;  /* 0x0000000900267245 */ /* 0x000fe20000201400 */
[C---:B------:R-:W-:Y:S01]  /*6810*/  FFMA.FTZ R32, -R0.reuse, R32, R211 ;  /* 0x0000002000207223 */ /* 0x040fe200000101d3 */
[----:B------:R-:W-:Y:S01]  /*6820*/  I2FP.F32.S32 R22, R22 ;  /* 0x0000001600167245 */ /* 0x000fe20000201400 */
[C---:B------:R-:W-:Y:S01]  /*6830*/  FFMA.FTZ R57, -R0.reuse, R30, R57 ;  /* 0x0000001e00397223 */ /* 0x040fe20000010139 */
[----:B------:R-:W-:Y:S01]  /*6840*/  IABS R20, R20 ;  /* 0x0000001400147213 */ /* 0x000fe20000000000 */
[----:B------:R-:W-:Y:S01]  /*6850*/  FFMA.FTZ R50, -R0, R26, R103 ;  /* 0x0000001a00327223 */ /* 0x000fe20000010167 */
[----:B------:R-:W-:Y:S02]  /*6860*/  IABS R18, R18 ;  /* 0x0000001200127213 */ /* 0x000fe40000000000 */
[----:B------:R-:W-:-:S02]  /*6870*/  I2FP.F32.S32 R12, R12 ;  /* 0x0000000c000c7245 */ /* 0x000fc40000201400 */
[----:B------:R-:W-:Y:S02]  /*6880*/  FSEL R137, R36, -INF , !P6 ;  /* 0xff80000024897808 */ /* 0x000fe40007000000 */
[----:B------:R-:W-:Y:S02]  /*6890*/  FSEL R135, R14, -INF , !P5 ;  /* 0xff8000000e877808 */ /* 0x000fe40006800000 */
[----:B------:R-:W-:Y:S02]  /*68a0*/  FMNMX3.FTZ R16, R16, R61, R139, !PT ;  /* 0x0000003d10107276 */ /* 0x000fe4000781008b */
[----:B------:R-:W-:Y:S01]  /*68b0*/  FMNMX3.FTZ R24, R24, R17, R56, !PT ;  /* 0x0000001118187276 */ /* 0x000fe20007810038 */
[C---:B------:R-:W-:Y:S01]  /*68c0*/  FFMA.FTZ R38, -R0.reuse, R38, R215 ;  /* 0x0000002600267223 */ /* 0x040fe200000101d7 */
        /* <DEDUP_REMOVED lines=8> */
[----:B------:R-:W-:Y:S02]  /*6950*/  FSEL R50, R50, -INF , !P5 ;  /* 0xff80000032327808 */ /* 0x000fe40006800000 */
[----:B------:R-:W-:Y:S01]  /*6960*/  FMNMX3.FTZ R24, R24, R49, R54, !PT ;  /* 0x0000003118187276 */ /* 0x000fe20007810036 */
[C---:B------:R-:W-:Y:S01]  /*6970*/  FFMA.FTZ R43, -R0.reuse, R20, R213 ;  /* 0x00000014002b7223 */ /* 0x040fe200000101d5 */
[----:B------:R-:W-:Y:S01]  /*6980*/  FFMA.FTZ R46, -R0, R18, R217 ;  /* 0x00000012002e7223 */ /* 0x000fe200000101d9 */
[----:B------:R-:W-:-:S02]  /*6990*/  FSEL R129, R13, -INF , !P2 ;  /* 0xff8000000d817808 */ /* 0x000fc40005000000 */
[----:B------:R-:W-:Y:S02]  /*69a0*/  FSEL R127, R38, -INF , !P1 ;  /* 0xff800000267f7808 */ /* 0x000fe40004800000 */
[----:B------:R-:W-:Y:S02]  /*69b0*/  FMNMX3.FTZ R16, R16, R133, R131, !PT ;  /* 0x0000008510107276 */ /* 0x000fe40007810083 */
[----:B------:R-:W-:Y:S02]  /*69c0*/  FSEL R45, R45, -INF , !P4 ;  /* 0xff8000002d2d7808 */ /* 0x000fe40006000000 */
[----:B------:R-:W-:Y:S02]  /*69d0*/  FSEL R48, R15, -INF , !P3 ;  /* 0xff8000000f307808 */ /* 0x000fe40005800000 */
[----:B------:R-:W-:Y:S02]  /*69e0*/  FMNMX3.FTZ R24, R24, R47, R50, !PT ;  /* 0x0000002f18187276 */ /* 0x000fe40007810032 */
[----:B------:R-:W-:-:S02]  /*69f0*/  FSEL R125, R10, -INF , !P0 ;  /* 0xff8000000a7d7808 */ /* 0x000fc40004000000 */
[----:B------:R-:W-:Y:S02]  /*6a00*/  FMNMX3.FTZ R16, R16, R129, R127, !PT ;  /* 0x0000008110107276 */ /* 0x000fe4000781007f */
[----:B------:R-:W-:Y:S02]  /*6a10*/  FSEL R43, R43, -INF , !P2 ;  /* 0xff8000002b2b7808 */ /* 0x000fe40005000000 */
[----:B------:R-:W-:Y:S02]  /*6a20*/  FSEL R46, R46, -INF , !P1 ;  /* 0xff8000002e2e7808 */ /* 0x000fe40004800000 */
[----:B------:R-:W-:Y:S02]  /*6a30*/  FMNMX3.FTZ R24, R24, R45, R48, !PT ;  /* 0x0000002d18187276 */ /* 0x000fe40007810030 */
[----:B------:R-:W-:Y:S02]  /*6a40*/  FMNMX.FTZ R13, R125, R16, !PT ;  /* 0x000000107d0d7209 */ /* 0x000fe40007810000 */
[----:B------:R-:W-:-:S02]  /*6a50*/  FSEL R44, R44, -INF , !P0 ;  /* 0xff8000002c2c7808 */ /* 0x000fc40004000000 */
        /* <DEDUP_REMOVED lines=11> */
[----:B--2---:R-:W-:-:S04]  /*6b10*/  FMNMX.FTZ R52, R9, R52, !PT ;  /* 0x0000003409347209 */ /* 0x004fc80007810000 */
[----:B------:R-:W-:Y:S02]  /*6b20*/  FSEL R122, R122, RZ, P0 ;  /* 0x000000ff7a7a7208 */ /* 0x000fe40000000000 */
[----:B------:R-:W-:Y:S01]  /*6b30*/  FSETP.NEU.FTZ.AND P0, PT, R52, -INF , PT ;  /* 0xff8000003400780b */ /* 0x000fe20003f1d000 */
[----:B------:R-:W-:Y:S01]  /*6b40*/  FMUL.FTZ R58, R27, R52 ;  /* 0x000000341b3a7220 */ /* 0x000fe20000410000 */
[----:B------:R-:W-:-:S04]  /*6b50*/  IMAD R164, R4, 0x2, R7 ;  /* 0x0000000204a47824 */ /* 0x000fc800078e0207 */
[----:B------:R-:W-:Y:S01]  /*6b60*/  FSEL R58, R58, RZ, P0 ;  /* 0x000000ff3a3a7208 */ /* 0x000fe20000000000 */
[-CC-:B------:R-:W-:Y:S01]  /*6b70*/  FFMA.FTZ R16, R95, R27.reuse, -R122.reuse ;  /* 0x0000001b5f107223 */ /* 0x180fe2000001087a */
[-CC-:B------:R-:W-:Y:S01]  /*6b80*/  FFMA.FTZ R161, R8, R27.reuse, -R122.reuse ;  /* 0x0000001b08a17223 */ /* 0x180fe2000001087a */
[-CC-:B------:R-:W-:Y:S01]  /*6b90*/  FFMA.FTZ R62, R113, R27.reuse, -R122.reuse ;  /* 0x0000001b713e7223 */ /* 0x180fe2000001087a */
[-C--:B------:R-:W-:Y:S01]  /*6ba0*/  FFMA.FTZ R145, R99, R27.reuse, -R122 ;  /* 0x0000001b63917223 */ /* 0x080fe2000001087a */
[-C--:B------:R-:W-:Y:S01]  /*6bb0*/  FFMA.FTZ R18, R93, R27.reuse, -R58 ;  /* 0x0000001b5d127223 */ /* 0x080fe2000001083a */
[-C--:B------:R-:W-:Y:S01]  /*6bc0*/  FFMA.FTZ R55, R69, R27.reuse, -R122 ;  /* 0x0000001b45377223 */ /* 0x080fe2000001087a */
[----:B------:R-:W1:Y:S01]  /*6bd0*/  LDSM.16.MT88.4 R92, [R164+0xb000] ;  /* 0x00b00000a45c783b */ /* 0x000e620000004200 */
[-CC-:B------:R-:W-:Y:S01]  /*6be0*/  FFMA.FTZ R124, R6, R27.reuse, -R58.reuse ;  /* 0x0000001b067c7223 */ /* 0x180fe2000001083a */
[-CC-:B------:R-:W-:Y:S01]  /*6bf0*/  FFMA.FTZ R151, R97, R27.reuse, -R58.reuse ;  /* 0x0000001b61977223 */ /* 0x180fe2000001083a */
[-CC-:B------:R-:W-:Y:S01]  /*6c00*/  FFMA.FTZ R57, R91, R27.reuse, -R58.reuse ;  /* 0x0000001b5b397223 */ /* 0x180fe2000001083a */
[----:B------:R-:W-:Y:S01]  /*6c10*/  MUFU.EX2 R161, R161 ;  /* 0x000000a100a17308 */ /* 0x000fe20000000800 */
[-C--:B------:R-:W-:Y:S01]  /*6c20*/  FFMA.FTZ R22, R11, R27.reuse, -R58 ;  /* 0x0000001b0b167223 */ /* 0x080fe2000001083a */
[-CC-:B------:R-:W-:Y:S01]  /*6c30*/  FFMA.FTZ R60, R89, R27.reuse, -R122.reuse ;  /* 0x0000001b593c7223 */ /* 0x180fe2000001087a */
[----:B------:R-:W2:Y:S01]  /*6c40*/  LDSM.16.MT88.4 R8, [R164+0xb400] ;  /* 0x00b40000a408783b */ /* 0x000ea20000004200 */
[----:B------:R-:W3:Y:S01]  /*6c50*/  MUFU.EX2 R62, R62 ;  /* 0x0000003e003e7308 */ /* 0x000ee20000000800 */
[----:B------:R-:W-:Y:S01]  /*6c60*/  FFMA.FTZ R26, R85, R27, -R122 ;  /* 0x0000001b551a7223 */ /* 0x000fe2000001087a */
[----:B------:R-:W-:-:S02]  /*6c70*/  IMAD R118, R5, 0x2, R164 ;  /* 0x0000000205767824 */ /* 0x000fc400078e02a4 */
[----:B------:R-:W-:Y:S01]  /*6c80*/  FFMA.FTZ R81, R81, R27, -R122 ;  /* 0x0000001b51517223 */ /* 0x000fe2000001087a */
[----:B------:R-:W-:Y:S01]  /*6c90*/  MUFU.EX2 R145, R145 ;  /* 0x0000009100917308 */ /* 0x000fe20000000800 */
[----:B------:R-:W-:Y:S03]  /*6ca0*/  LDSM.16.MT88.4 R108, [R164+0x9000] ;  /* 0x00900000a46c783b */ /* 0x000fe60000004200 */
[----:B------:R-:W5:Y:S01]  /*6cb0*/  MUFU.EX2 R16, R16 ;  /* 0x0000001000107308 */ /* 0x000f620000000800 */
[----:B------:R-:W-:Y:S03]  /*6cc0*/  LDSM.16.MT88.4 R12, [R164+0x9400] ;  /* 0x00940000a40c783b */ /* 0x000fe60000004200 */
[----:B------:R-:W-:Y:S04]  /*6cd0*/  MUFU.EX2 R124, R124 ;  /* 0x0000007c007c7308 */ /* 0x000fe80000000800 */
[----:B------:R-:W4:Y:S04]  /*6ce0*/  MUFU.EX2 R151, R151 ;  /* 0x0000009700977308 */ /* 0x000f280000000800 */
[----:B------:R-:W-:Y:S04]  /*6cf0*/  MUFU.EX2 R57, R57 ;  /* 0x0000003900397308 */ /* 0x000fe80000000800 */
[----:B------:R-:W1:Y:S01]  /*6d00*/  MUFU.EX2 R18, R18 ;  /* 0x0000001200127308 */ /* 0x000e620000000800 */
[----:B---3--:R-:W-:Y:S01]  /*6d10*/  F2FP.F16.F32.PACK_AB R68, R62, R161 ;  /* 0x000000a13e44723e */ /* 0x008fe200000000ff */
[--C-:B------:R-:W-:Y:S01]  /*6d20*/  FFMA.FTZ R24, R51, R27, -R58.reuse ;  /* 0x0000001b33187223 */ /* 0x100fe2000001083a */
[----:B-----5:R-:W-:Y:S01]  /*6d30*/  F2FP.F16.F32.PACK_AB R70, R16, R145 ;  /* 0x000000911046723e */ /* 0x020fe200000000ff */
[-CC-:B------:R-:W-:Y:S01]  /*6d40*/  FFMA.FTZ R23, R77, R27.reuse, -R58.reuse ;  /* 0x0000001b4d177223 */ /* 0x180fe2000001083a */
[----:B------:R-:W-:Y:S01]  /*6d50*/  FFMA.FTZ R5, R25, R27, -R58 ;  /* 0x0000001b19057223 */ /* 0x000fe2000001083a */
[----:B----4-:R-:W-:Y:S01]  /*6d60*/  F2FP.F16.F32.PACK_AB R69, R151, R124 ;  /* 0x0000007c9745723e */ /* 0x010fe200000000ff */
[----:B------:R-:W-:Y:S01]  /*6d70*/  MUFU.EX2 R60, R60 ;  /* 0x0000003c003c7308 */ /* 0x000fe20000000800 */
[----:B------:R-:W3:Y:S03]  /*6d80*/  LDSM.16.MT88.4 R76, [R164+0xd000] ;  /* 0x00d00000a44c783b */ /* 0x000ee60000004200 */
[----:B------:R-:W4:Y:S01]  /*6d90*/  MUFU.EX2 R55, R55 ;  /* 0x0000003700377308 */ /* 0x000f220000000800 */
[----:B------:R-:W-:Y:S01]  /*6da0*/  LDSM.16.MT88.4 R100, [R118+0x9000] ;  /* 0x009000007664783b */ /* 0x000fe20000004200 */
[----:B-1----:R-:W-:-:S02]  /*6db0*/  F2FP.F16.F32.PACK_AB R71, R18, R57 ;  /* 0x000000391247723e */ /* 0x002fc400000000ff */
[----:B------:R-:W-:Y:S01]  /*6dc0*/  MUFU.EX2 R26, R26 ;  /* 0x0000001a001a7308 */ /* 0x000fe20000000800 */
[----:B------:R-:W-:Y:S03]  /*6dd0*/  LDSM.16.MT88.4 R84, [R118+0xb000] ;  /* 0x00b000007654783b */ /* 0x000fe60000004200 */
[----:B------:R-:W1:Y:S01]  /*6de0*/  MUFU.EX2 R25, R81 ;  /* 0x0000005100197308 */ /* 0x000e620000000800 */
[----:B------:R-:W-:Y:S01]  /*6df0*/  LDSM.16.MT88.4 R32, [R118+0x9400] ;  /* 0x009400007620783b */ /* 0x000fe20000004200 */
[C---:B------:R-:W-:Y:S02]  /*6e00*/  HMMA.16816.F32 R96, R68.reuse, R92, RZ ;  /* 0x0000005c4460723c */ /* 0x040fe400000018ff */
[----:B------:R-:W-:Y:S04]  /*6e10*/  MUFU.EX2 R51, R5 ;  /* 0x0000000500337308 */ /* 0x000fe80000000800 */
[----:B------:R-:W5:Y:S02]  /*6e20*/  MUFU.EX2 R24, R24 ;  /* 0x0000001800187308 */ /* 0x000f640000000800 */
[----:B------:R-:W-:Y:S02]  /*6e30*/  HMMA.16816.F32 R92, R68, R94, RZ ;  /* 0x0000005e445c723c */ /* 0x000fe400000018ff */
[----:B------:R-:W-:Y:S04]  /*6e40*/  MUFU.EX2 R23, R23 ;  /* 0x0000001700177308 */ /* 0x000fe80000000800 */
[----:B------:R-:W2:Y:S01]  /*6e50*/  MUFU.EX2 R22, R22 ;  /* 0x0000001600167308 */ /* 0x000ea20000000800 */
[----:B----4-:R-:W-:-:S02]  /*6e60*/  F2FP.F16.F32.PACK_AB R4, R55, R60 ;  /* 0x0000003c3704723e */ /* 0x010fc400000000ff */
[----:B-1----:R-:W-:Y:S02]  /*6e70*/  F2FP.F16.F32.PACK_AB R6, R25, R26 ;  /* 0x0000001a1906723e */ /* 0x002fe400000000ff */
        /* <DEDUP_REMOVED lines=45> */
[----:B--2---:R-:W-:Y:S01]  /*7150*/  F2FP.F16.F32.PACK_AB R4, R20, R59 ;  /* 0x0000003b1404723e */ /* 0x004fe200000000ff */
[-CC-:B------:R-:W-:Y:S01]  /*7160*/  FFMA.FTZ R38, R201, R27.reuse, -R122.reuse ;  /* 0x0000001bc9267223 */ /* 0x180fe2000001087a */
[----:B---3--:R-:W-:Y:S01]  /*7170*/  F2FP.F16.F32.PACK_AB R6, R39, R40 ;  /* 0x000000282706723e */ /* 0x008fe200000000ff */
[--C-:B------:R-:W-:Y:S01]  /*7180*/  FFMA.FTZ R35, R199, R27, -R122.reuse ;  /* 0x0000001bc7237223 */ /* 0x100fe2000001087a */
[----:B----4-:R-:W-:Y:S01]  /*7190*/  F2FP.F16.F32.PACK_AB R5, R42, R21 ;  /* 0x000000152a05723e */ /* 0x010fe200000000ff */
[--C-:B------:R-:W-:Y:S01]  /*71a0*/  FFMA.FTZ R33, R197, R27, -R122.reuse ;  /* 0x0000001bc5217223 */ /* 0x100fe2000001087a */
[----:B-----5:R-:W-:Y:S01]  /*71b0*/  F2FP.F16.F32.PACK_AB R7, R36, R41 ;  /* 0x000000292407723e */ /* 0x020fe200000000ff */
[-C--:B------:R-:W-:Y:S01]  /*71c0*/  FFMA.FTZ R32, R195, R27.reuse, -R122 ;  /* 0x0000001bc3207223 */ /* 0x080fe2000001087a */
[-CC-:B------:R-:W-:Y:S01]  /*71d0*/  FFMA.FTZ R34, R37, R27.reuse, -R58.reuse ;  /* 0x0000001b25227223 */ /* 0x180fe2000001083a */
[-CC-:B------:R-:W-:Y:S01]  /*71e0*/  FFMA.FTZ R30, R31, R27.reuse, -R58.reuse ;  /* 0x0000001b1f1e7223 */ /* 0x180fe2000001083a */
[-CC-:B------:R-:W-:Y:S01]  /*71f0*/  FFMA.FTZ R193, R193, R27.reuse, -R58.reuse ;  /* 0x0000001bc1c17223 */ /* 0x180fe2000001083a */
[-C--:B------:R-:W-:Y:S01]  /*7200*/  FFMA.FTZ R163, R163, R27.reuse, -R58 ;  /* 0x0000001ba3a37223 */ /* 0x080fe2000001083a */
[-CC-:B------:R-:W-:Y:S01]  /*7210*/  FFMA.FTZ R120, R159, R27.reuse, -R122.reuse ;  /* 0x0000001b9f787223 */ /* 0x180fe2000001087a */
[C---:B-1----:R-:W-:Y:S01]  /*7220*/  HMMA.16816.F32 R112, R4.reuse, R8, R112 ;  /* 0x000000080470723c */ /* 0x042fe20000001870 */
[-C--:B------:R-:W-:Y:S01]  /*7230*/  FFMA.FTZ R64, R67, R27.reuse, -R122 ;  /* 0x0000001b43407223 */ /* 0x080fe2000001087a */
[-C--:B------:R-:W-:Y:S01]  /*7240*/  FFMA.FTZ R66, R63, R27.reuse, -R58 ;  /* 0x0000001b3f427223 */ /* 0x080fe2000001083a */
[-CC-:B------:R-:W-:Y:S01]  /*7250*/  FFMA.FTZ R157, R157, R27.reuse, -R122.reuse ;  /* 0x0000001b9d9d7223 */ /* 0x180fe2000001087a */
[-C--:B------:R-:W-:Y:S01]  /*7260*/  FFMA.FTZ R155, R155, R27.reuse, -R122 ;  /* 0x0000001b9b9b7223 */ /* 0x080fe2000001087a */
[-CC-:B------:R-:W-:Y:S01]  /*7270*/  FFMA.FTZ R153, R153, R27.reuse, -R58.reuse ;  /* 0x0000001b99997223 */ /* 0x180fe2000001083a */
[-C--:B------:R-:W-:Y:S01]  /*7280*/  FFMA.FTZ R147, R147, R27.reuse, -R58 ;  /* 0x0000001b93937223 */ /* 0x080fe2000001083a */
[-CC-:B------:R-:W-:Y:S01]  /*7290*/  FFMA.FTZ R130, R61, R27.reuse, -R122.reuse ;  /* 0x0000001b3d827223 */ /* 0x180fe2000001087a */
[C---:B------:R-:W-:Y:S01]  /*72a0*/  HMMA.16816.F32 R108, R4.reuse, R10, R108 ;  /* 0x0000000a046c723c */ /* 0x040fe2000000186c */
[----:B------:R-:W1:Y:S01]  /*72b0*/  LDSM.16.MT88.4 R8, [R118+0x9800] ;  /* 0x009800007608783b */ /* 0x000e620000004200 */
[----:B------:R-:W-:Y:S01]  /*72c0*/  FADD.FTZ R124, R124, R151 ;  /* 0x000000977c7c7221 */ /* 0x000fe20000010000 */
[-CC-:B------:R-:W-:Y:S01]  /*72d0*/  FFMA.FTZ R128, R133, R27.reuse, -R122.reuse ;  /* 0x0000001b85807223 */ /* 0x180fe2000001087a */
[-C--:B------:R-:W-:Y:S01]  /*72e0*/  FFMA.FTZ R126, R143, R27.reuse, -R122 ;  /* 0x0000001b8f7e7223 */ /* 0x080fe2000001087a */
[-CC-:B------:R-:W-:Y:S01]  /*72f0*/  FFMA.FTZ R56, R56, R27.reuse, -R58.reuse ;  /* 0x0000001b38387223 */ /* 0x180fe2000001083a */
[-C--:B------:R-:W-:Y:S01]  /*7300*/  FFMA.FTZ R49, R49, R27.reuse, -R58 ;  /* 0x0000001b31317223 */ /* 0x080fe2000001083a */
[-CC-:B------:R-:W-:Y:S01]  /*7310*/  FFMA.FTZ R149, R149, R27.reuse, -R122.reuse ;  /* 0x0000001b95957223 */ /* 0x180fe2000001087a */
[-CC-:B------:R-:W-:Y:S01]  /*7320*/  FFMA.FTZ R141, R141, R27.reuse, -R122.reuse ;  /* 0x0000001b8d8d7223 */ /* 0x180fe2000001087a */
[-CC-:B------:R-:W-:Y:S01]  /*7330*/  FFMA.FTZ R139, R139, R27.reuse, -R122.reuse ;  /* 0x0000001b8b8b7223 */ /* 0x180fe2000001087a */
[-CC-:B------:R-:W-:Y:S01]  /*7340*/  FFMA.FTZ R137, R137, R27.reuse, -R122.reuse ;  /* 0x0000001b89897223 */ /* 0x180fe2000001087a */
        /* <DEDUP_REMOVED lines=55> */
[----:B------:R-:W-:Y:S01]  /*76c0*/  FADD.FTZ R4, R161, R62 ;  /* 0x0000003ea1047221 */ /* 0x000fe20000010000 */
[----:B------:R-:W-:Y:S01]  /*76d0*/  FFMA.FTZ R62, R65, R27, -R58 ;  /* 0x0000001b413e7223 */ /* 0x000fe2000001083a */
[----:B------:R-:W-:Y:S04]  /*76e0*/  MUFU.EX2 R61, R147 ;  /* 0x00000093003d7308 */ /* 0x000fe80000000800 */
        /* <DEDUP_REMOVED lines=22> */
[-C--:B------:R-:W-:Y:S01]  /*7850*/  FFMA.FTZ R133, R17, R27.reuse, -R58 ;  /* 0x0000001b11857223 */ /* 0x080fe2000001083a */
[----:B------:R-:W-:Y:S01]  /*7860*/  FADD.FTZ R145, R16, R145 ;  /* 0x0000009110917221 */ /* 0x000fe20000010000 */
[----:B------:R-:W-:Y:S01]  /*7870*/  FFMA.FTZ R122, R125, R27, -R122 ;  /* 0x0000001b7d7a7223 */ /* 0x000fe2000001087a */
[----:B------:R-:W-:Y:S04]  /*7880*/  MUFU.EX2 R126, R126 ;  /* 0x0000007e007e7308 */ /* 0x000fe80000000800 */
[----:B------:R-:W2:Y:S04]  /*7890*/  MUFU.EX2 R125, R149 ;  /* 0x00000095007d7308 */ /* 0x000ea80000000800 */
[----:B------:R-:W-:Y:S04]  /*78a0*/  MUFU.EX2 R133, R133 ;  /* 0x0000008500857308 */ /* 0x000fe80000000800 */
[----:B------:R-:W-:Y:S04]  /*78b0*/  MUFU.EX2 R56, R56 ;  /* 0x0000003800387308 */ /* 0x000fe80000000800 */
[----:B------:R-:W3:Y:S01]  /*78c0*/  MUFU.EX2 R49, R49 ;  /* 0x0000003100317308 */ /* 0x000ee20000000800 */
[C---:B-1----:R-:W-:Y:S08]  /*78d0*/  HMMA.16816.F32 R72, R4.reuse, R8, R72 ;  /* 0x000000080448723c */ /* 0x042ff00000001848 */
[----:B------:R-:W-:Y:S01]  /*78e0*/  HMMA.16816.F32 R68, R4, R10, R68 ;  /* 0x0000000a0444723c */ /* 0x000fe20000001844 */
[----:B------:R-:W1:Y:S01]  /*78f0*/  LDSM.16.MT88.4 R8, [R164+0xc400] ;  /* 0x00c40000a408783b */ /* 0x000e620000004200 */
[----:B------:R-:W-:-:S04]  /*7900*/  FADD.FTZ R5, R57, R124 ;  /* 0x0000007c39057221 */ /* 0x000fc80000010000 */
[----:B------:R-:W-:Y:S01]  /*7910*/  FADD.FTZ R4, R18, R5 ;  /* 0x0000000512047221 */ /* 0x000fe20000010000 */
[----:B------:R-:W-:Y:S01]  /*7920*/  FFMA.FTZ R5, R19, R27, -R58 ;  /* 0x0000001b13057223 */ /* 0x000fe2000001083a */
[----:B------:R-:W-:Y:S01]  /*7930*/  FADD.FTZ R6, R60, R145 ;  /* 0x000000913c067221 */ /* 0x000fe20000010000 */
[----:B------:R-:W-:Y:S04]  /*7940*/  MUFU.EX2 R57, R141 ;  /* 0x0000008d00397308 */ /* 0x000fe80000000800 */
[----:B------:R-:W4:Y:S01]  /*7950*/  MUFU.EX2 R124, R130 ;  /* 0x00000082007c7308 */ /* 0x000f220000000800 */
[----:B------:R-:W-:Y:S01]  /*7960*/  FADD.FTZ R51, R51, R4 ;  /* 0x0000000433337221 */ /* 0x000fe20000010000 */
[----:B------:R-:W5:Y:S02]  /*7970*/  LDSM.16.MT88.4 R16, [R164+0xa400] ;  /* 0x00a40000a410783b */ /* 0x000f640000004200 */
[----:B------:R-:W4:Y:S01]  /*7980*/  MUFU.EX2 R60, R5 ;  /* 0x00000005003c7308 */ /* 0x000f220000000800 */
[----:B------:R-:W-:Y:S01]  /*7990*/  FADD.FTZ R55, R55, R6 ;  /* 0x0000000637377221 */ /* 0x000fe20000010000 */
[----:B--2---:R-:W-:-:S02]  /*79a0*/  F2FP.F16.F32.PACK_AB R4, R126, R125 ;  /* 0x0000007d7e04723e */ /* 0x004fc400000000ff */
[----:B---3--:R-:W-:Y:S02]  /*79b0*/  F2FP.F16.F32.PACK_AB R7, R49, R56 ;  /* 0x000000383107723e */ /* 0x008fe400000000ff */
[----:B----4-:R-:W-:Y:S02]  /*79c0*/  F2FP.F16.F32.PACK_AB R6, R124, R57 ;  /* 0x000000397c06723e */ /* 0x010fe400000000ff */
[----:B------:R-:W-:-:S07]  /*79d0*/  F2FP.F16.F32.PACK_AB R5, R133, R60 ;  /* 0x0000003c8505723e */ /* 0x000fce00000000ff */
[C---:B-1----:R-:W-:Y:S08]  /*79e0*/  HMMA.16816.F32 R96, R4.reuse, R8, R96 ;  /* 0x000000080460723c */ /* 0x042ff00000001860 */
        /* <DEDUP_REMOVED lines=9> */
[----:B------:R-:W-:Y:S01]  /*7a80*/  HMMA.16816.F32 R76, R4, R10, R76 ;  /* 0x0000000a044c723c */ /* 0x000fe2000000184c */
[----:B------:R-:W1:Y:S01]  /*7a90*/  LDSM.16.MT88.4 R8, [R164+0xa800] ;  /* 0x00a80000a408783b */ /* 0x000e620000004200 */
        /* <DEDUP_REMOVED lines=14> */
[----:B------:R-:W-:Y:S04]  /*7b80*/  MUFU.EX2 R47, R134 ;  /* 0x00000086002f7308 */ /* 0x000fe80000000800 */
[----:B------:R-:W1:Y:S04]  /*7b90*/  MUFU.EX2 R58, R132 ;  /* 0x00000084003a7308 */ /* 0x000e680000000800 */
[----:B------:R-:W-:Y:S04]  /*7ba0*/  MUFU.EX2 R45, R130 ;  /* 0x00000082002d7308 */ /* 0x000fe80000000800 */
[----:B------:R-:W1:Y:S01]  /*7bb0*/  MUFU.EX2 R54, R54 ;  /* 0x0000003600367308 */ /* 0x000e620000000800 */
[----:B--2---:R-:W-:Y:S01]  /*7bc0*/  HMMA.16816.F32 R72, R4, R12, R72 ;  /* 0x0000000c0448723c */ /* 0x004fe20000001848 */
[----:B------:R-:W-:Y:S01]  /*7bd0*/  FADD.FTZ R23, R23, R24 ;  /* 0x0000001817177221 */ /* 0x000fe20000010000 */
[----:B------:R-:W-:-:S06]  /*7be0*/  FADD.FTZ R26, R25, R26 ;  /* 0x0000001a191a7221 */ /* 0x000fcc0000010000 */
[C---:B------:R-:W-:Y:S01]  /*7bf0*/  HMMA.16816.F32 R68, R4.reuse, R14, R68 ;  /* 0x0000000e0444723c */ /* 0x040fe20000001844 */
[----:B------:R-:W2:Y:S01]  /*7c00*/  LDSM.16.MT88.4 R12, [R118+0xc800] ;  /* 0x00c80000760c783b */ /* 0x000ea20000004200 */
[----:B------:R-:W-:Y:S01]  /*7c10*/  FADD.FTZ R22, R22, R23 ;  /* 0x0000001716167221 */ /* 0x000fe20000010000 */
[----:B------:R-:W-:Y:S02]  /*7c20*/  FADD.FTZ R51, R59, R26 ;  /* 0x0000001a3b337221 */ /* 0x000fe40000010000 */
[----:B------:R-:W-:Y:S01]  /*7c30*/  LDSM.16.MT88.4 R24, [R118+0xa800] ;  /* 0x00a800007618783b */ /* 0x000fe20000004200 */
[----:B------:R-:W-:Y:S01]  /*7c40*/  FADD.FTZ R55, R21, R22 ;  /* 0x0000001615377221 */ /* 0x000fe20000010000 */
[----:B------:R-:W-:Y:S01]  /*7c50*/  FADD.FTZ R51, R20, R51 ;  /* 0x0000003314337221 */ /* 0x000fe20000010000 */
[C---:B---3--:R-:W-:Y:S01]  /*7c60*/  HMMA.16816.F32 R88, R4.reuse, R16, R88 ;  /* 0x000000100458723c */ /* 0x048fe20000001858 */
        /* <DEDUP_REMOVED lines=25> */
[----:B------:R-:W5:Y:S02]  /*7e00*/  MUFU.EX2 R43, R43 ;  /* 0x0000002b002b7308 */ /* 0x000f640000000800 */
[C---:B------:R-:W-:Y:S02]  /*7e10*/  HMMA.16816.F32 R100, R4.reuse, R26, R100 ;  /* 0x0000001a0464723c */ /* 0x040fe40000001864 */
[----:B------:R-:W-:Y:S04]  /*7e20*/  MUFU.EX2 R46, R46 ;  /* 0x0000002e002e7308 */ /* 0x000fe80000000800 */
[----:B------:R-:W2:Y:S02]  /*7e30*/  MUFU.EX2 R25, R44 ;  /* 0x0000002c00197308 */ /* 0x000ea40000000800 */
[----:B------:R-:W-:Y:S01]  /*7e40*/  HMMA.16816.F32 R72, R4, R16, R72 ;  /* 0x000000100448723c */ /* 0x000fe20000001848 */
[----:B------:R-:W-:-:S07]  /*7e50*/  FADD.FTZ R42, R42, R55 ;  /* 0x000000372a2a7221 */ /* 0x000fce0000010000 */
[----:B------:R-:W-:Y:S01]  /*7e60*/  HMMA.16816.F32 R68, R4, R18, R68 ;  /* 0x000000120444723c */ /* 0x000fe20000001844 */
[----:B------:R-:W1:Y:S01]  /*7e70*/  LDSM.16.MT88.4 R16, [R118+0xcc00] ;  /* 0x00cc00007610783b */ /* 0x000e620000004200 */
[----:B----4-:R-:W-:Y:S01]  /*7e80*/  F2FP.F16.F32.PACK_AB R4, R24, R131 ;  /* 0x000000831804723e */ /* 0x010fe200000000ff */
[----:B------:R-:W-:Y:S01]  /*7e90*/  FADD.FTZ R40, R40, R51 ;  /* 0x0000003328287221 */ /* 0x000fe20000010000 */
[----:B------:R-:W-:Y:S01]  /*7ea0*/  F2FP.F16.F32.PACK_AB R6, R122, R127 ;  /* 0x0000007f7a06723e */ /* 0x000fe200000000ff */
[----:B------:R-:W-:Y:S01]  /*7eb0*/  FADD.FTZ R41, R41, R42 ;  /* 0x0000002a29297221 */ /* 0x000fe20000010000 */
        /* <DEDUP_REMOVED lines=10> */
[----:B------:R-:W-:-:S06]  /*7f60*/  FADD.FTZ R34, R34, R37 ;  /* 0x0000002522227221 */ /* 0x000fcc0000010000 */
        /* <DEDUP_REMOVED lines=30> */
[----:B------:R-:W-:Y:S01]  /*8150*/  FADD.FTZ R50, R50, R139 ;  /* 0x0000008b32327221 */ /* 0x000fe20000010000 */
[----:B------:R-:W-:Y:S03]  /*8160*/  HMMA.16816.F32 R84, R4, R18, R84 ;  /* 0x000000120454723c */ /* 0x000fe60000001854 */
[----:B------:R-:W-:-:S05]  /*8170*/  FADD.FTZ R135, R135, R50 ;  /* 0x0000003287877221 */ /* 0x000fca0000010000 */
[----:B------:R-:W-:Y:S01]  /*8180*/  HMMA.16816.F32 R76, R4, R14, R76 ;  /* 0x0000000e044c723c */ /* 0x000fe2000000184c */
[----:B------:R-:W-:-:S07]  /*8190*/  FADD.FTZ R128, R128, R135 ;  /* 0x0000008780807221 */ /* 0x000fce0000010000 */
[----:B-1----:R-:W-:Y:S01]  /*81a0*/  HMMA.16816.F32 R72, R4, R8, R72 ;  /* 0x000000080448723c */ /* 0x002fe20000001848 */
[----:B------:R-:W-:-:S07]  /*81b0*/  FADD.FTZ R9, R45, R58 ;  /* 0x0000003a2d097221 */ /* 0x000fce0000010000 */
[----:B------:R-:W-:Y:S01]  /*81c0*/  HMMA.16816.F32 R68, R4, R10, R68 ;  /* 0x0000000a0444723c */ /* 0x000fe20000001844 */
[----:B------:R-:W-:Y:S02]  /*81d0*/  VIADD R4, R116, 0xfffffffe ;  /* 0xfffffffe74047836 */ /* 0x000fe40000000000 */
[----:B------:R-:W-:Y:S01]  /*81e0*/  FADD.FTZ R9, R54, R9 ;  /* 0x0000000936097221 */ /* 0x000fe20000010000 */
[----:B------:R-:W-:Y:S02]  /*81f0*/  FADD.FTZ R131, R131, R128 ;  /* 0x0000008083837221 */ /* 0x000fe40000010000 */
[----:B------:R-:W-:Y:S01]  /*8200*/  ISETP.GE.AND P0, PT, R4, R173, PT ;  /* 0x000000ad0400720c */ /* 0x000fe20003f06270 */
        /* <DEDUP_REMOVED lines=8> */
[----:B------:R-:W-:Y:S02]  /*8290*/  LOP3.LUT R117, R117, 0x1f0, RZ, 0xc0, !PT ;  /* 0x000001f075757812 */ /* 0x000fe400078ec0ff */
[----:B------:R-:W-:Y:S02]  /*82a0*/  ISETP.NE.U32.AND P3, PT, R190, RZ, PT ;  /* 0x000000ffbe00720c */ /* 0x000fe40003f65070 */
[----:B------:R-:W-:Y:S02]  /*82b0*/  IADD3 R117, PT, PT, R117, R121, R184 ;  /* 0x0000007975757210 */ /* 0x000fe40007ffe0b8 */
[----:B------:R-:W-:Y:S02]  /*82c0*/  ISETP.NE.AND.EX P3, PT, R191, RZ, PT, P3 ;  /* 0x000000ffbf00720c */ /* 0x000fe40003f65330 */
[----:B------:R-:W-:Y:S01]  /*82d0*/  IADD3 R28, PT, PT, -R123, R117, R28 ;  /* 0x000000757b1c7210 */ /* 0x000fe20007ffe11c */
[----:B------:R-:W-:-:S04]  /*82e0*/  IMAD.MOV.U32 R117, RZ, RZ, R52 ;  /* 0x000000ffff757224 */ /* 0x000fc800078e0034 */
[----:B------:R-:W-:-:S04]  /*82f0*/  IMAD.IADD R193, R28, 0x1, -R29 ;  /* 0x000000011cc17824 */ /* 0x000fc800078e0a1d */
[----:B------:R-:W-:Y:S02]  /*8300*/  IMAD R193, R116, -0x80, R193 ;  /* 0xffffff8074c17824 */ /* 0x000fe400078e02c1 */
[----:B------:R-:W-:Y:S02]  /*8310*/  IMAD.MOV.U32 R116, RZ, RZ, R53 ;  /* 0x000000ffff747224 */ /* 0x000fe400078e0035 */
[----:B------:R-:W-:-:S07]  /*8320*/  VIADD R193, R193, 0x108 ;  /* 0x00000108c1c17836 */ /* 0x000fce0000000000 */
.L_x_3903:
        /* <DEDUP_REMOVED lines=80> */
.L_x_3898:
[----:B------:R-:W-:Y:S05]  /*8830*/  BSYNC.RECONVERGENT B0 ;  /* 0x0000000000007941 */ /* 0x000fea0003800200 */
.L_x_3897:
        /* <DEDUP_REMOVED lines=180> */
[C---:B------:R-:W-:Y:S08]  /*9380*/  HMMA.16816.F32 R16, R124.reuse, R130, R16 ;  /* 0x000000827c10723c */ /* 0x040ff00000001810 */
        /* <DEDUP_REMOVED lines=98> */
[-C--:B------:R-:W-:Y:S08]  /*99b0*/  FMUL.FTZ R221, R42, R196.reuse ;  /* 0x000000c42add7220 */ /* 0x080ff00000410000 */
[----:B------:R4:W1:Y:S10]  /*99c0*/  MUFU.TANH R158, R210 ;  /* 0x000000d2009e7308 */ /* 0x0008740000002400 */
[----:B------:R2:W1:Y:S01]  /*99d0*/  MUFU.TANH R156, R217 ;  /* 0x000000d9009c7308 */ /* 0x0004620000002400 */
[-C--:B---3--:R-:W-:Y:S01]  /*99e0*/  FMUL.FTZ R219, R43, R196.reuse ;  /* 0x000000c42bdb7220 */ /* 0x088fe20000410000 */
[C---:B-----5:R-:W-:Y:S08]  /*99f0*/  HMMA.16816.F32 R44, R120.reuse, R124, R44 ;  /* 0x0000007c782c723c */ /* 0x060ff0000000182c */
[----:B------:R3:W1:Y:S01]  /*9a00*/  MUFU.TANH R148, R219 ;  /* 0x000000db00947308 */ /* 0x0006620000002400 */
[C---:B------:R-:W-:Y:S01]  /*9a10*/  HMMA.16816.F32 R48, R120.reuse, R126, R48 ;  /* 0x0000007e7830723c */ /* 0x040fe20000001830 */
[----:B------:R-:W5:Y:S08]  /*9a20*/  LDSM.16.M88.4 R124, [R119+0x8800] ;  /* 0x00880000777c783b */ /* 0x000f700000000200 */
[----:B------:R1:W1:Y:S10]  /*9a30*/  MUFU.TANH R152, R215 ;  /* 0x000000d700987308 */ /* 0x0002740000002400 */
[----:B------:R5:W5:Y:S01]  /*9a40*/  MUFU.TANH R162, R225 ;  /* 0x000000e100a27308 */ /* 0x000b620000002400 */
[-C--:B----4-:R-:W-:Y:S01]  /*9a50*/  FMUL.FTZ R210, R44, R196.reuse ;  /* 0x000000c42cd27220 */ /* 0x090fe20000410000 */
[-C--:B--2---:R-:W-:Y:S08]  /*9a60*/  FMUL.FTZ R217, R46, R196.reuse ;  /* 0x000000c42ed97220 */ /* 0x084ff00000410000 */
[----:B------:R2:W4:Y:S01]  /*9a70*/  MUFU.TANH R142, R210 ;  /* 0x000000d2008e7308 */ /* 0x0005220000002400 */
[-C--:B---3--:R-:W-:Y:S01]  /*9a80*/  FMUL.FTZ R219, R48, R196.reuse ;  /* 0x000000c430db7220 */ /* 0x088fe20000410000 */
[-C--:B-1----:R-:W-:Y:S08]  /*9a90*/  FMUL.FTZ R215, R45, R196.reuse ;  /* 0x000000c42dd77220 */ /* 0x082ff00000410000 */
[----:B------:R1:W3:Y:S01]  /*9aa0*/  MUFU.TANH R154, R223 ;  /* 0x000000df009a7308 */ /* 0x0002e20000002400 */
[-C--:B-----5:R-:W-:Y:S09]  /*9ab0*/  FMUL.FTZ R225, R47, R196.reuse ;  /* 0x000000c42fe17220 */ /* 0x0a0ff20000410000 */
[----:B------:R5:W3:Y:S01]  /*9ac0*/  MUFU.TANH R150, R221 ;  /* 0x000000dd00967308 */ /* 0x000ae20000002400 */
[-C--:B--2---:R-:W-:Y:S01]  /*9ad0*/  FMUL.FTZ R210, R49, R196.reuse ;  /* 0x000000c431d27220 */ /* 0x084fe20000410000 */
[C---:B------:R-:W-:Y:S08]  /*9ae0*/  HMMA.16816.F32 R52, R120.reuse, R124, R52 ;  /* 0x0000007c7834723c */ /* 0x040ff00000001834 */
[----:B------:R2:W2:Y:S01]  /*9af0*/  MUFU.TANH R138, R219 ;  /* 0x000000db008a7308 */ /* 0x0004a20000002400 */
[-C--:B-1----:R-:W-:Y:S01]  /*9b00*/  FMUL.FTZ R223, R51, R196.reuse ;  /* 0x000000c433df7220 */ /* 0x082fe20000410000 */
[C---:B------:R-:W-:Y:S01]  /*9b10*/  HMMA.16816.F32 R56, R120.reuse, R126, R56 ;  /* 0x0000007e7838723c */ /* 0x040fe20000001838 */
[----:B------:R-:W1:Y:S07]  /*9b20*/  LDSM.16.M88.4 R124, [R119+0x8c00] ;  /* 0x008c0000777c783b */ /* 0x000e6e0000000200 */
[----:B------:R4:W1:Y:S01]  /*9b30*/  MUFU.TANH R146, R217 ;  /* 0x000000d900927308 */ /* 0x0008620000002400 */
[----:B------:R-:W-:Y:S09]  /*9b40*/  DEPBAR.LE SB0, 0x0 ;  /* 0x000080000000791a */ /* 0x000ff20000000000 */
[----:B------:R3:W1:Y:S01]  /*9b50*/  MUFU.TANH R132, R210 ;  /* 0x000000d200847308 */ /* 0x0006620000002400 */
[----:B------:R-:W-:Y:S01]  /*9b60*/  BAR.SYNC.DEFER_BLOCKING 0x0 ;  /* 0x0000000000007b1d */ /* 0x000fe20000010000 */
[-C--:B-----5:R-:W-:Y:S01]  /*9b70*/  FMUL.FTZ R221, R52, R196.reuse ;  /* 0x000000c434dd7220 */ /* 0x0a0fe20000410000 */
[-C--:B--2---:R-:W-:Y:S07]  /*9b80*/  FMUL.FTZ R219, R54, R196.reuse ;  /* 0x000000c436db7220 */ /* 0x084fee0000410000 */
[----:B------:R2:W1:Y:S01]  /*9b90*/  MUFU.TANH R140, R215 ;  /* 0x000000d7008c7308 */ /* 0x0004620000002400 */
[-C--:B----4-:R-:W-:Y:S09]  /*9ba0*/  FMUL.FTZ R217, R53, R196.reuse ;  /* 0x000000c435d97220 */ /* 0x090ff20000410000 */
[----:B------:R4:W4:Y:S01]  /*9bb0*/  MUFU.TANH R144, R225 ;  /* 0x000000e100907308 */ /* 0x0009220000002400 */
[-C--:B---3--:R-:W-:Y:S09]  /*9bc0*/  FMUL.FTZ R210, R55, R196.reuse ;  /* 0x000000c437d27220 */ /* 0x088ff20000410000 */
[----:B------:R3:W3:Y:S01]  /*9bd0*/  MUFU.TANH R134, R223 ;  /* 0x000000df00867308 */ /* 0x0006e20000002400 */
[-C--:B--2---:R-:W-:Y:S01]  /*9be0*/  FMUL.FTZ R215, R50, R196.reuse ;  /* 0x000000c432d77220 */ /* 0x084fe20000410000 */
[C---:B-1----:R-:W-:Y:S08]  /*9bf0*/  HMMA.16816.F32 R60, R120.reuse, R124, R60 ;  /* 0x0000007c783c723c */ /* 0x042ff0000000183c */
[----:B------:R1:W2:Y:S01]  /*9c00*/  MUFU.TANH R130, R221 ;  /* 0x000000dd00827308 */ /* 0x0002a20000002400 */
[-C--:B----4-:R-:W-:Y:S01]  /*9c10*/  FMUL.FTZ R225, R57, R196.reuse ;  /* 0x000000c439e17220 */ /* 0x090fe20000410000 */
[----:B------:R-:W-:Y:S08]  /*9c20*/  HMMA.16816.F32 R64, R120, R126, R64 ;  /* 0x0000007e7840723c */ /* 0x000ff00000001840 */
[----:B------:R4:W2:Y:S01]  /*9c30*/  MUFU.TANH R131, R219 ;  /* 0x000000db00837308 */ /* 0x0008a20000002400 */
[-C--:B---3--:R-:W-:Y:S09]  /*9c40*/  FMUL.FTZ R223, R58, R196.reuse ;  /* 0x000000c43adf7220 */ /* 0x088ff20000410000 */
[----:B------:R3:W2:Y:S01]  /*9c50*/  MUFU.TANH R136, R215 ;  /* 0x000000d700887308 */ /* 0x0006a20000002400 */
[-C--:B-1----:R-:W-:Y:S01]  /*9c60*/  FMUL.FTZ R221, R59, R196.reuse ;  /* 0x000000c43bdd7220 */ /* 0x082fe20000410000 */
[-C--:B------:R-:W-:Y:S01]  /*9c70*/  FMUL.FTZ R229, R61, R196.reuse ;  /* 0x000000c43de57220 */ /* 0x080fe20000410000 */
[-C--:B------:R-:W-:Y:S07]  /*9c80*/  FMUL.FTZ R227, R62, R196.reuse ;  /* 0x000000c43ee37220 */ /* 0x080fee0000410000 */
[----:B------:R-:W1:Y:S01]  /*9c90*/  MUFU.TANH R128, R217 ;  /* 0x000000d900807308 */ /* 0x000e620000002400 */
[-C--:B----4-:R-:W-:Y:S09]  /*9ca0*/  FMUL.FTZ R219, R60, R196.reuse ;  /* 0x000000c43cdb7220 */ /* 0x090ff20000410000 */
[----:B------:R-:W4:Y:S01]  /*9cb0*/  MUFU.TANH R129, R210 ;  /* 0x000000d200817308 */ /* 0x000f220000002400 */
[-C--:B---3--:R-:W-:Y:S09]  /*9cc0*/  FMUL.FTZ R215, R56, R196.reuse ;  /* 0x000000c438d77220 */ /* 0x088ff20000410000 */
[----:B------:R3:W1:Y:S10]  /*9cd0*/  MUFU.TANH R124, R225 ;  /* 0x000000e1007c7308 */ /* 0x0006740000002400 */
[----:B------:R5:W1:Y:S10]  /*9ce0*/  MUFU.TANH R217, R223 ;  /* 0x000000df00d97308 */ /* 0x000a740000002400 */
[----:B------:R2:W1:Y:S01]  /*9cf0*/  MUFU.TANH R125, R221 ;  /* 0x000000dd007d7308 */ /* 0x0004620000002400 */
[-C--:B---3--:R-:W-:Y:S09]  /*9d00*/  FMUL.FTZ R225, R63, R196.reuse ;  /* 0x000000c43fe17220 */ /* 0x088ff20000410000 */
[----:B------:R3:W1:Y:S01]  /*9d10*/  MUFU.TANH R210, R219 ;  /* 0x000000db00d27308 */ /* 0x0006620000002400 */
[-C--:B-----5:R-:W-:Y:S09]  /*9d20*/  FMUL.FTZ R223, R64, R196.reuse ;  /* 0x000000c440df7220 */ /* 0x0a0ff20000410000 */
[----:B------:R-:W1:Y:S01]  /*9d30*/  MUFU.TANH R200, R200 ;  /* 0x000000c800c87308 */ /* 0x000e620000002400 */
[-C--:B--2---:R-:W-:Y:S09]  /*9d40*/  FMUL.FTZ R221, R65, R196.reuse ;  /* 0x000000c441dd7220 */ /* 0x084ff20000410000 */
[----:B------:R-:W2:Y:S01]  /*9d50*/  MUFU.TANH R212, R212 ;  /* 0x000000d400d47308 */ /* 0x000ea20000002400 */
[-C--:B---3--:R-:W-:Y:S01]  /*9d60*/  FMUL.FTZ R219, R66, R196.reuse ;  /* 0x000000c442db7220 */ /* 0x088fe20000410000 */
[----:B------:R-:W-:Y:S08]  /*9d70*/  FMUL.FTZ R196, R67, R196 ;  /* 0x000000c443c47220 */ /* 0x000ff00000410000 */
[----:B------:R-:W3:Y:S10]  /*9d80*/  MUFU.TANH R208, R208 ;  /* 0x000000d000d07308 */ /* 0x000ef40000002400 */
        /* <DEDUP_REMOVED lines=36> */
[----:B--2---:R-:W-:Y:S08]  /*9fd0*/  VIADD R8, R4, 0xffffffe ;  /* 0x0ffffffe04087836 */ /* 0x004ff00000000000 */
[----:B------:R-:W2:Y:S02]  /*9fe0*/  F2I.FTZ.U32.TRUNC.NTZ R5, R8 ;  /* 0x0000000800057305 */ /* 0x000ea4000021f000 */
[--C-:B--2---:R-:W-:Y:S04]  /*9ff0*/  IMAD.MOV R4, RZ, RZ, -R5.reuse ;  /* 0x000000ffff047224 */ /* 0x104fe800078e0a05 */
        /* <DEDUP_REMOVED lines=50> */
.L_x_3902:
[----:B------:R-:W-:Y:S05]  /*a320*/  BSYNC.RECONVERGENT B0 ;  /* 0x0000000000007941 */ /* 0x000fea0003800200 */
.L_x_3901:
        /* <DEDUP_REMOVED lines=69> */
.L_x_3900:
[----:B------:R-:W-:Y:S05]  /*a780*/  BSYNC.RECONVERGENT B1 ;  /* 0x0000000000017941 */ /* 0x000fea0003800200 */
.L_x_3899:
[----:B------:R-:W3:Y:S01]  /*a790*/  LD.E R54, desc[UR4][R2.64+0xdc] ;  /* 0x0000dc0402367980 */ /* 0x000ee2000c101900 */
[----:B--2---:R-:W-:Y:S02]  /*a7a0*/  IABS R5, R193 ;  /* 0x000000c100057213 */ /* 0x004fe40000000000 */
[C---:B------:R-:W-:Y:S01]  /*a7b0*/  IADD3 R6, PT, PT, R193.reuse, -0x1, RZ ;  /* 0xffffffffc1067810 */ /* 0x040fe20007ffe0ff */
[----:B------:R-:W-:Y:S01]  /*a7c0*/  LDSM.16.MT88.4 R20, [R118+0x9000] ;  /* 0x009000007614783b */ /* 0x000fe20000004200 */
[----:B------:R-:W-:Y:S02]  /*a7d0*/  I2FP.F32.S32 R5, R5 ;  /* 0x0000000500057245 */ /* 0x000fe40000201400 */
[----:B------:R-:W-:Y:S02]  /*a7e0*/  IABS R6, R6 ;  /* 0x0000000600067213 */ /* 0x000fe40000000000 */
[C---:B------:R-:W-:Y:S01]  /*a7f0*/  IADD3 R4, PT, PT, R193.reuse, -0x8, RZ ;  /* 0xfffffff8c1047810 */ /* 0x040fe20007ffe0ff */
[C---:B------:R-:W-:Y:S01]  /*a800*/  FFMA.FTZ R201, -R0.reuse, R5, R201 ;  /* 0x0000000500c97223 */ /* 0x040fe200000101c9 */
[----:B------:R-:W-:Y:S01]  /*a810*/  I2FP.F32.S32 R6, R6 ;  /* 0x0000000600067245 */ /* 0x000fe20000201400 */
[----:B------:R-:W-:Y:S01]  /*a820*/  LDSM.16.MT88.4 R28, [R164+0xb000] ;  /* 0x00b00000a41c783b */ /* 0x000fe20000004200 */
[C---:B------:R-:W-:Y:S02]  /*a830*/  IADD3 R5, PT, PT, R193.reuse, -0x10, RZ ;  /* 0xfffffff0c1057810 */ /* 0x040fe40007ffe0ff */
[----:B------:R-:W-:Y:S01]  /*a840*/  IABS R4, R4 ;  /* 0x0000000400047213 */ /* 0x000fe20000000000 */
[C---:B------:R-:W-:Y:S01]  /*a850*/  FFMA.FTZ R203, -R0.reuse, R6, R203 ;  /* 0x0000000600cb7223 */ /* 0x040fe200000101cb */
[----:B------:R-:W-:Y:S02]  /*a860*/  IABS R5, R5 ;  /* 0x0000000500057213 */ /* 0x000fe40000000000 */
[----:B------:R-:W-:Y:S01]  /*a870*/  I2FP.F32.S32 R4, R4 ;  /* 0x0000000400047245 */ /* 0x000fe20000201400 */
[----:B------:R-:W-:Y:S01]  /*a880*/  LDSM.16.MT88.4 R36, [R118+0xb000] ;  /* 0x00b000007624783b */ /* 0x000fe20000004200 */
[C---:B------:R-:W-:Y:S02]  /*a890*/  IADD3 R6, PT, PT, R193.reuse, -0x19, RZ ;  /* 0xffffffe7c1067810 */ /* 0x040fe40007ffe0ff */
[----:B------:R-:W-:Y:S01]  /*a8a0*/  I2FP.F32.S32 R5, R5 ;  /* 0x0000000500057245 */ /* 0x000fe20000201400 */
[C---:B------:R-:W-:Y:S01]  /*a8b0*/  FFMA.FTZ R197, -R0.reuse, R4, R197 ;  /* 0x0000000400c57223 */ /* 0x040fe200000101c5 */
[----:B------:R-:W-:Y:S01]  /*a8c0*/  IABS R6, R6 ;  /* 0x0000000600067213 */ /* 0x000fe20000000000 */
[C---:B------:R-:W-:Y:S01]  /*a8d0*/  FFMA.FTZ R209, -R0.reuse, R4, R209 ;  /* 0x0000000400d17223 */ /* 0x040fe200000101d1 */
[C---:B------:R-:W-:Y:S01]  /*a8e0*/  IADD3 R4, PT, PT, R193.reuse, -0x11, RZ ;  /* 0xffffffefc1047810 */ /* 0x040fe20007ffe0ff */
[CC--:B------:R-:W-:Y:S01]  /*a8f0*/  FFMA.FTZ R207, -R0.reuse, R5.reuse, R207 ;  /* 0x0000000500cf7223 */ /* 0x0c0fe200000101cf */
[C---:B------:R-:W-:Y:S01]  /*a900*/  FFMA.FTZ R244, -R0.reuse, R5, R244 ;  /* 0x0000000500f47223 */ /* 0x040fe200000101f4 */
[----:B------:R-:W-:Y:S01]  /*a910*/  I2FP.F32.S32 R5, R6 ;  /* 0x0000000600057245 */ /* 0x000fe20000201400 */
[----:B------:R-:W-:Y:S01]  /*a920*/  LDSM.16.MT88.4 R44, [R164+0xd000] ;  /* 0x00d00000a42c783b */ /* 0x000fe20000004200 */
[----:B------:R-:W-:Y:S02]  /*a930*/  IABS R4, R4 ;  /* 0x0000000400047213 */ /* 0x000fe40000000000 */
[C---:B------:R-:W-:Y:S01]  /*a940*/  IADD3 R7, PT, PT, R193.reuse, -0x18, RZ ;  /* 0xffffffe8c1077810 */ /* 0x040fe20007ffe0ff */
[CC--:B------:R-:W-:Y:S01]  /*a950*/  FFMA.FTZ R234, -R0.reuse, R5.reuse, R234 ;  /* 0x0000000500ea7223 */ /* 0x0c0fe200000101ea */
[C---:B------:R-:W-:Y:S01]  /*a960*/  FFMA.FTZ R238, -R0.reuse, R5, R238 ;  /* 0x0000000500ee7223 */ /* 0x040fe200000101ee */
[----:B------:R-:W-:Y:S02]  /*a970*/  I2FP.F32.S32 R4, R4 ;  /* 0x0000000400047245 */ /* 0x000fe40000201400 */
[C---:B------:R-:W-:Y:S02]  /*a980*/  IADD3 R5, PT, PT, R193.reuse, -0x21, RZ ;  /* 0xffffffdfc1057810 */ /* 0x040fe40007ffe0ff */
[----:B------:R-:W-:Y:S01]  /*a990*/  IABS R7, R7 ;  /* 0x0000000700077213 */ /* 0x000fe20000000000 */
[CC--:B------:R-:W-:Y:S01]  /*a9a0*/  FFMA.FTZ R205, -R0.reuse, R4.reuse, R205 ;  /* 0x0000000400cd7223 */ /* 0x0c0fe200000101cd */
[----:B------:R-:W-:Y:S01]  /*a9b0*/  IABS R5, R5 ;  /* 0x0000000500057213 */ /* 0x000fe20000000000 */
[C---:B------:R-:W-:Y:S01]  /*a9c0*/  FFMA.FTZ R242, -R0.reuse, R4, R242 ;  /* 0x0000000400f27223 */ /* 0x040fe200000101f2 */
[C---:B------:R-:W-:Y:S02]  /*a9d0*/  IADD3 R4, PT, PT, R193.reuse, -0x30, RZ ;  /* 0xffffffd0c1047810 */ /* 0x040fe40007ffe0ff */
[----:B------:R-:W-:Y:S02]  /*a9e0*/  I2FP.F32.S32 R5, R5 ;  /* 0x0000000500057245 */ /* 0x000fe40000201400 */
[----:B------:R-:W-:Y:S02]  /*a9f0*/  IABS R4, R4 ;  /* 0x0000000400047213 */ /* 0x000fe40000000000 */
[C---:B------:R-:W-:Y:S01]  /*aa00*/  IADD3 R9, PT, PT, R193.reuse, -0x28, RZ ;  /* 0xffffffd8c1097810 */ /* 0x040fe20007ffe0ff */
[CC--:B------:R-:W-:Y:S01]  /*aa10*/  FFMA.FTZ R230, -R0.reuse, R5.reuse, R230 ;  /* 0x0000000500e67223 */ /* 0x0c0fe200000101e6 */
[C---:B------:R-:W-:Y:S01]  /*aa20*/  FFMA.FTZ R226, -R0.reuse, R5, R226 ;  /* 0x0000000500e27223 */ /* 0x040fe200000101e2 */
[----:B------:R-:W-:Y:S02]  /*aa30*/  I2FP.F32.S32 R5, R4 ;  /* 0x0000000400057245 */ /* 0x000fe40000201400 */
[----:B------:R-:W-:Y:S02]  /*aa40*/  I2FP.F32.S32 R7, R7 ;  /* 0x0000000700077245 */ /* 0x000fe40000201400 */
[----:B------:R-:W-:Y:S01]  /*aa50*/  IABS R9, R9 ;  /* 0x0000000900097213 */ /* 0x000fe20000000000 */
[CC--:B------:R-:W-:Y:S01]  /*aa60*/  FFMA.FTZ R216, -R0.reuse, R5.reuse, R216 ;  /* 0x0000000500d87223 */ /* 0x0c0fe200000101d8 */
[C---:B------:R-:W-:Y:S01]  /*aa70*/  FFMA.FTZ R212, -R0.reuse, R5, R212 ;  /* 0x0000000500d47223 */ /* 0x040fe200000101d4 */
[C---:B------:R-:W-:Y:S01]  /*aa80*/  IADD3 R5, PT, PT, R193.reuse, -0x40, RZ ;  /* 0xffffffc0c1057810 */ /* 0x040fe20007ffe0ff */
[CC--:B------:R-:W-:Y:S01]  /*aa90*/  FFMA.FTZ R240, -R0.reuse, R7.reuse, R240 ;  /* 0x0000000700f07223 */ /* 0x0c0fe200000101f0 */
[C---:B------:R-:W-:Y:S01]  /*aaa0*/  FFMA.FTZ R236, -R0.reuse, R7, R236 ;  /* 0x0000000700ec7223 */ /* 0x040fe200000101ec */
[----:B------:R-:W-:Y:S02]  /*aab0*/  I2FP.F32.S32 R9, R9 ;  /* 0x0000000900097245 */ /* 0x000fe40000201400 */
[C---:B------:R-:W-:Y:S02]  /*aac0*/  IADD3 R7, PT, PT, R193.reuse, -0x29, RZ ;  /* 0xffffffd7c1077810 */ /* 0x040fe40007ffe0ff */
[----:B------:R-:W-:Y:S01]  /*aad0*/  IABS R5, R5 ;  /* 0x0000000500057213 */ /* 0x000fe20000000000 */
[CC--:B------:R-:W-:Y:S01]  /*aae0*/  FFMA.FTZ R220, -R0.reuse, R9.reuse, R220 ;  /* 0x0000000900dc7223 */ /* 0x0c0fe200000101dc */
[C---:B------:R-:W-:Y:S01]  /*aaf0*/  IADD3 R4, PT, PT, R193.reuse, -0x41, RZ ;  /* 0xffffffbfc1047810 */ /* 0x040fe20007ffe0ff */
[C---:B------:R-:W-:Y:S01]  /*ab00*/  FFMA.FTZ R224, -R0.reuse, R9, R224 ;  /* 0x0000000900e07223 */ /* 0x040fe200000101e0 */
[----:B------:R-:W-:Y:S02]  /*ab10*/  IABS R7, R7 ;  /* 0x0000000700077213 */ /* 0x000fe40000000000 */
[----:B------:R-:W-:Y:S02]  /*ab20*/  I2FP.F32.S32 R5, R5 ;  /* 0x0000000500057245 */ /* 0x000fe40000201400 */
[C---:B------:R-:W-:Y:S02]  /*ab30*/  IADD3 R9, PT, PT, R193.reuse, -0x38, RZ ;  /* 0xffffffc8c1097810 */ /* 0x040fe40007ffe0ff */
[----:B------:R-:W-:Y:S01]  /*ab40*/  IABS R4, R4 ;  /* 0x0000000400047213 */ /* 0x000fe20000000000 */
[C---:B-1----:R-:W-:Y:S01]  /*ab50*/  FFMA.FTZ R198, -R0.reuse, R5, R198 ;  /* 0x0000000500c67223 */ /* 0x042fe200000101c6 */
[----:B------:R-:W-:Y:S01]  /*ab60*/  I2FP.F32.S32 R7, R7 ;  /* 0x0000000700077245 */ /* 0x000fe20000201400 */
[C---:B------:R-:W-:Y:S01]  /*ab70*/  FFMA.FTZ R162, -R0.reuse, R5, R162 ;  /* 0x0000000500a27223 */ /* 0x040fe200000101a2 */
[C---:B------:R-:W-:Y:S02]  /*ab80*/  IADD3 R11, PT, PT, R193.reuse, -0x20, RZ ;  /* 0xffffffe0c10b7810 */ /* 0x040fe40007ffe0ff */
[----:B------:R-:W-:Y:S01]  /*ab90*/  IABS R9, R9 ;  /* 0x0000000900097213 */ /* 0x000fe20000000000 */
[CC--:B------:R-:W-:Y:S01]  /*aba0*/  FFMA.FTZ R218, -R0.reuse, R7.reuse, R218 ;  /* 0x0000000700da7223 */ /* 0x0c0fe200000101da */
        /* <DEDUP_REMOVED lines=9> */
[C---:B------:R-:W-:Y:S01]  /*ac40*/  FFMA.FTZ R202, -R0.reuse, R9, R202 ;  /* 0x0000000900ca7223 */ /* 0x040fe200000101ca */
        /* <DEDUP_REMOVED lines=14> */
[CC--:B------:R-:W-:Y:S01]  /*ad30*/  FFMA.FTZ R204, -R0.reuse, R7.reuse, R204 ;  /* 0x0000000700cc7223 */ /* 0x0c0fe200000101cc */
[----:B------:R-:W-:Y:S01]  /*ad40*/  I2FP.F32.S32 R5, R4 ;  /* 0x0000000400057245 */ /* 0x000fe20000201400 */
[C---:B------:R-:W-:Y:S01]  /*ad50*/  FFMA.FTZ R200, -R0.reuse, R7, R200 ;  /* 0x0000000700c87223 */ /* 0x040fe200000101c8 */
[----:B------:R-:W-:Y:S02]  /*ad60*/  IABS R11, R11 ;  /* 0x0000000b000b7213 */ /* 0x000fe40000000000 */
[----:B------:R-:W-:Y:S01]  /*ad70*/  I2FP.F32.S32 R9, R9 ;  /* 0x0000000900097245 */ /* 0x000fe20000201400 */
[CC--:B------:R-:W-:Y:S01]  /*ad80*/  FFMA.FTZ R136, -R0.reuse, R5.reuse, R136 ;  /* 0x0000000500887223 */ /* 0x0c0fe20000010188 */
[C---:B------:R-:W-:Y:S01]  /*ad90*/  IADD3 R8, PT, PT, R193.reuse, -0x9, RZ ;  /* 0xfffffff7c1087810 */ /* 0x040fe20007ffe0ff */
[C---:B------:R-:W-:Y:S01]  /*ada0*/  FFMA.FTZ R142, -R0.reuse, R5, R142 ;  /* 0x00000005008e7223 */ /* 0x040fe2000001018e */
[C---:B------:R-:W-:Y:S01]  /*adb0*/  IADD3 R7, PT, PT, R193.reuse, -0x51, RZ ;  /* 0xffffffafc1077810 */ /* 0x040fe20007ffe0ff */
[C---:B------:R-:W-:Y:S01]  /*adc0*/  FFMA.FTZ R146, -R0.reuse, R9, R146 ;  /* 0x0000000900927223 */ /* 0x040fe20000010192 */
[----:B------:R-:W-:Y:S01]  /*add0*/  I2FP.F32.S32 R11, R11 ;  /* 0x0000000b000b7245 */ /* 0x000fe20000201400 */
[C---:B------:R-:W-:Y:S01]  /*ade0*/  FFMA.FTZ R156, -R0.reuse, R9, R156 ;  /* 0x00000009009c7223 */ /* 0x040fe2000001019c */
[C---:B------:R-:W-:Y:S02]  /*adf0*/  IADD3 R5, PT, PT, R193.reuse, -0x60, RZ ;  /* 0xffffffa0c1057810 */ /* 0x040fe40007ffe0ff */
[----:B------:R-:W-:Y:S01]  /*ae00*/  IABS R8, R8 ;  /* 0x0000000800087213 */ /* 0x000fe20000000000 */
[C---:B------:R-:W-:Y:S01]  /*ae10*/  FFMA.FTZ R214, -R0.reuse, R11, R214 ;  /* 0x0000000b00d67223 */ /* 0x040fe200000101d6 */
[----:B------:R-:W-:Y:S01]  /*ae20*/  IABS R7, R7 ;  /* 0x0000000700077213 */ /* 0x000fe20000000000 */
[C---:B------:R-:W-:Y:S01]  /*ae30*/  FFMA.FTZ R208, -R0.reuse, R11, R208 ;  /* 0x0000000b00d07223 */ /* 0x040fe200000101d0 */
[C---:B------:R-:W-:Y:S02]  /*ae40*/  IADD3 R9, PT, PT, R193.reuse, -0x59, RZ ;  /* 0xffffffa7c1097810 */ /* 0x040fe40007ffe0ff */
[----:B------:R-:W-:Y:S02]  /*ae50*/  IABS R5, R5 ;  /* 0x0000000500057213 */ /* 0x000fe40000000000 */
[----:B------:R-:W-:Y:S02]  /*ae60*/  I2FP.F32.S32 R8, R8 ;  /* 0x0000000800087245 */ /* 0x000fe40000201400 */
[----:B------:R-:W-:Y:S02]  /*ae70*/  I2FP.F32.S32 R7, R7 ;  /* 0x0000000700077245 */ /* 0x000fe40000201400 */
[C---:B------:R-:W-:Y:S01]  /*ae80*/  IADD3 R11, PT, PT, R193.reuse, -0x48, RZ ;  /* 0xffffffb8c10b7810 */ /* 0x040fe20007ffe0ff */
[CC--:B------:R-:W-:Y:S01]  /*ae90*/  FFMA.FTZ R199, -R0.reuse, R8.reuse, R199 ;  /* 0x0000000800c77223 */ /* 0x0c0fe200000101c7 */
[----:B------:R-:W-:Y:S01]  /*aea0*/  IABS R9, R9 ;  /* 0x0000000900097213 */ /* 0x000fe20000000000 */
[CC--:B------:R-:W-:Y:S01]  /*aeb0*/  FFMA.FTZ R144, -R0.reuse, R7.reuse, R144 ;  /* 0x0000000700907223 */ /* 0x0c0fe20000010190 */
[C---:B------:R-:W-:Y:S01]  /*aec0*/  IADD3 R4, PT, PT, R193.reuse, -0x69, RZ ;  /* 0xffffff97c1047810 */ /* 0x040fe20007ffe0ff */
[C---:B------:R-:W-:Y:S01]  /*aed0*/  FFMA.FTZ R154, -R0.reuse, R7, R154 ;  /* 0x00000007009a7223 */ /* 0x040fe2000001019a */
[----:B------:R-:W-:Y:S01]  /*aee0*/  I2FP.F32.S32 R5, R5 ;  /* 0x0000000500057245 */ /* 0x000fe20000201400 */
[C---:B------:R-:W-:Y:S01]  /*aef0*/  FFMA.FTZ R211, -R0.reuse, R8, R211 ;  /* 0x0000000800d37223 */ /* 0x040fe200000101d3 */
[----:B------:R-:W-:Y:S02]  /*af00*/  IABS R11, R11 ;  /* 0x0000000b000b7213 */ /* 0x000fe40000000000 */
[----:B------:R-:W-:Y:S01]  /*af10*/  I2FP.F32.S32 R9, R9 ;  /* 0x0000000900097245 */ /* 0x000fe20000201400 */
[CC--:B------:R-:W-:Y:S01]  /*af20*/  FFMA.FTZ R138, -R0.reuse, R5.reuse, R138 ;  /* 0x00000005008a7223 */ /* 0x0c0fe2000001018a */
[----:B------:R-:W-:Y:S01]  /*af30*/  IABS R4, R4 ;  /* 0x0000000400047213 */ /* 0x000fe20000000000 */
[C---:B------:R-:W-:Y:S01]  /*af40*/  FFMA.FTZ R131, -R0.reuse, R5, R131 ;  /* 0x0000000500837223 */ /* 0x040fe20000010183 */
[----:B------:R-:W-:Y:S01]  /*af50*/  IADD3 R7, PT, PT, R193, -0x61, RZ ;  /* 0xffffff9fc1077810 */ /* 0x000fe20007ffe0ff */
[C---:B------:R-:W-:Y:S01]  /*af60*/  FFMA.FTZ R134, -R0.reuse, R9, R134 ;  /* 0x0000000900867223 */ /* 0x040fe20000010186 */
[----:B------:R-:W-:Y:S01]  /*af70*/  FMNMX3.FTZ R6, R117, R201, R203, !PT ;  /* 0x000000c975067276 */ /* 0x000fe200078100cb */
[----:B------:R-:W-:Y:S01]  /*af80*/  FFMA.FTZ R140, -R0, R9, R140 ;  /* 0x00000009008c7223 */ /* 0x000fe2000001018c */
[----:B------:R-:W-:Y:S02]  /*af90*/  I2FP.F32.S32 R11, R11 ;  /* 0x0000000b000b7245 */ /* 0x000fe40000201400 */
[----:B------:R-:W-:Y:S02]  /*afa0*/  I2FP.F32.S32 R5, R4 ;  /* 0x0000000400057245 */ /* 0x000fe40000201400 */
[----:B------:R-:W-:Y:S01]  /*afb0*/  FMNMX3.FTZ R4, R116, R197, R199, !PT ;  /* 0x000000c574047276 */ /* 0x000fe200078100c7 */
[C---:B------:R-:W-:Y:S01]  /*afc0*/  FFMA.FTZ R160, -R0.reuse, R11, R160 ;  /* 0x0000000b00a07223 */ /* 0x040fe200000101a0 */
[----:B------:R-:W-:Y:S01]  /*afd0*/  IABS R7, R7 ;  /* 0x0000000700077213 */ /* 0x000fe20000000000 */
[----:B------:R-:W-:Y:S01]  /*afe0*/  FFMA.FTZ R150, -R0, R11, R150 ;  /* 0x0000000b00967223 */ /* 0x000fe20000010196 */
[----:B------:R-:W-:Y:S01]  /*aff0*/  FMNMX3.FTZ R9, R6, R209, R211, !PT ;  /* 0x000000d106097276 */ /* 0x000fe200078100d3 */
[----:B------:R-:W-:Y:S01]  /*b000*/  FFMA.FTZ R125, -R0, R5, R125 ;  /* 0x00000005007d7223 */ /* 0x000fe2000001017d */
[----:B------:R-:W-:Y:S01]  /*b010*/  FMNMX3.FTZ R11, R4, R207, R205, !PT ;  /* 0x000000cf040b7276 */ /* 0x000fe200078100cd */
[C---:B------:R-:W-:Y:S01]  /*b020*/  FFMA.FTZ R128, -R0.reuse, R5, R128 ;  /* 0x0000000500807223 */ /* 0x040fe20000010180 */
[----:B------:R-:W-:Y:S02]  /*b030*/  I2FP.F32.S32 R7, R7 ;  /* 0x0000000700077245 */ /* 0x000fe40000201400 */
[----:B------:R-:W-:Y:S02]  /*b040*/  FMNMX3.FTZ R9, R9, R244, R242, !PT ;  /* 0x000000f409097276 */ /* 0x000fe400078100f2 */
[----:B------:R-:W-:Y:S01]  /*b050*/  FMNMX3.FTZ R11, R11, R236, R234, !PT ;  /* 0x000000ec0b0b7276 */ /* 0x000fe200078100ea */
[CC--:B------:R-:W-:Y:S01]  /*b060*/  FFMA.FTZ R132, -R0.reuse, R7.reuse, R132 ;  /* 0x0000000700847223 */ /* 0x0c0fe20000010184 */
[C---:B------:R-:W-:Y:S01]  /*b070*/  FFMA.FTZ R129, -R0.reuse, R7, R129 ;  /* 0x0000000700817223 */ /* 0x040fe20000010181 */
        /* <DEDUP_REMOVED lines=16> */
[----:B------:R-:W-:Y:S02]  /*b180*/  IABS R5, R5 ;  /* 0x0000000500057213 */ /* 0x000fe40000000000 */
[----:B------:R-:W-:Y:S02]  /*b190*/  FMNMX3.FTZ R9, R7, R198, R62, !PT ;  /* 0x000000c607097276 */ /* 0x000fe4000781003e */
[----:B------:R-:W-:Y:S02]  /*b1a0*/  IADD3 R127, PT, PT, R193, -0x68, RZ ;  /* 0xffffff98c17f7810 */ /* 0x000fe40007ffe0ff */
[----:B------:R-:W-:Y:S02]  /*b1b0*/  I2FP.F32.S32 R5, R5 ;  /* 0x0000000500057245 */ /* 0x000fe40000201400 */
[----:B------:R-:W-:Y:S02]  /*b1c0*/  FMNMX3.FTZ R11, R11, R150, R148, !PT ;  /* 0x000000960b0b7276 */ /* 0x000fe40007810094 */
[----:B------:R-:W-:Y:S01]  /*b1d0*/  IABS R127, R127 ;  /* 0x0000007f007f7213 */ /* 0x000fe20000000000 */
[CC--:B------:R-:W-:Y:S01]  /*b1e0*/  FFMA.FTZ R56, -R0.reuse, R5.reuse, R56 ;  /* 0x0000000500387223 */ /* 0x0c0fe20000010138 */
[----:B------:R-:W-:Y:S01]  /*b1f0*/  FMNMX3.FTZ R9, R9, R160, R158, !PT ;  /* 0x000000a009097276 */ /* 0x000fe2000781009e */
[C---:B------:R-:W-:Y:S01]  /*b200*/  FFMA.FTZ R123, -R0.reuse, R5, R210 ;  /* 0x00000005007b7223 */ /* 0x040fe200000101d2 */
[----:B------:R-:W-:Y:S02]  /*b210*/  IADD3 R13, PT, PT, R193, -0x70, RZ ;  /* 0xffffff90c10d7810 */ /* 0x000fe40007ffe0ff */
[----:B------:R-:W-:Y:S02]  /*b220*/  FMNMX3.FTZ R11, R11, R146, R144, !PT ;  /* 0x000000920b0b7276 */ /* 0x000fe40007810090 */
[----:B------:R-:W-:Y:S02]  /*b230*/  I2FP.F32.S32 R127, R127 ;  /* 0x0000007f007f7245 */ /* 0x000fe40000201400 */
[----:B------:R-:W-:Y:S02]  /*b240*/  FMNMX3.FTZ R9, R9, R156, R154, !PT ;  /* 0x0000009c09097276 */ /* 0x000fe4000781009a */
[----:B------:R-:W-:Y:S01]  /*b250*/  IABS R13, R13 ;  /* 0x0000000d000d7213 */ /* 0x000fe20000000000 */
[CC--:B------:R-:W-:Y:S01]  /*b260*/  FFMA.FTZ R130, -R0.reuse, R127.reuse, R130 ;  /* 0x0000007f00827223 */ /* 0x0c0fe20000010182 */
[----:B------:R-:W-:Y:S01]  /*b270*/  IADD3 R5, PT, PT, R193, -0x79, RZ ;  /* 0xffffff87c1057810 */ /* 0x000fe20007ffe0ff */
[C---:B------:R-:W-:Y:S01]  /*b280*/  FFMA.FTZ R127, -R0.reuse, R127, R217 ;  /* 0x0000007f007f7223 */ /* 0x040fe200000101d9 */
[----:B------:R-:W-:Y:S02]  /*b290*/  FMNMX3.FTZ R4, R11, R136, R134, !PT ;  /* 0x000000880b047276 */ /* 0x000fe40007810086 */
[----:B------:R-:W-:Y:S02]  /*b2a0*/  FMNMX3.FTZ R9, R9, R142, R140, !PT ;  /* 0x0000008e09097276 */ /* 0x000fe4000781008c */
[----:B------:R-:W-:Y:S02]  /*b2b0*/  I2FP.F32.S32 R13, R13 ;  /* 0x0000000d000d7245 */ /* 0x000fe40000201400 */
[C---:B------:R-:W-:Y:S02]  /*b2c0*/  IADD3 R7, PT, PT, R193.reuse, -0x80, RZ ;  /* 0xffffff80c1077810 */ /* 0x040fe40007ffe0ff */
[----:B------:R-:W-:Y:S01]  /*b2d0*/  IABS R5, R5 ;  /* 0x0000000500057213 */ /* 0x000fe20000000000 */
[CC--:B------:R-:W-:Y:S01]  /*b2e0*/  FFMA.FTZ R58, -R0.reuse, R13.reuse, R58 ;  /* 0x0000000d003a7223 */ /* 0x0c0fe2000001013a */
[----:B------:R-:W-:Y:S01]  /*b2f0*/  IADD3 R6, PT, PT, R193, -0x81, RZ ;  /* 0xffffff7fc1067810 */ /* 0x000fe20007ffe0ff */
[----:B------:R-:W-:Y:S01]  /*b300*/  FFMA.FTZ R126, -R0, R13, R215 ;  /* 0x0000000d007e7223 */ /* 0x000fe200000101d7 */
[----:B------:R-:W-:Y:S01]  /*b310*/  FMNMX3.FTZ R4, R4, R131, R129, !PT ;  /* 0x0000008304047276 */ /* 0x000fe20007810081 */
[----:B------:R-:W-:Y:S01]  /*b320*/  LDSM.16.MT88.4 R12, [R164+0x9000] ;  /* 0x00900000a40c783b */ /* 0x000fe20000004200 */
[----:B------:R-:W-:Y:S02]  /*b330*/  FMNMX3.FTZ R9, R9, R138, R132, !PT ;  /* 0x0000008a09097276 */ /* 0x000fe40007810084 */
[----:B------:R-:W-:Y:S02]  /*b340*/  IABS R7, R7 ;  /* 0x0000000700077213 */ /* 0x000fe40000000000 */
[----:B------:R-:W-:Y:S02]  /*b350*/  I2FP.F32.S32 R5, R5 ;  /* 0x0000000500057245 */ /* 0x000fe40000201400 */
[----:B------:R-:W-:Y:S02]  /*b360*/  IABS R6, R6 ;  /* 0x0000000600067213 */ /* 0x000fe40000000000 */
[----:B------:R-:W-:Y:S01]  /*b370*/  FMNMX3.FTZ R4, R4, R127, R125, !PT ;  /* 0x0000007f04047276 */ /* 0x000fe2000781007d */
[CC--:B------:R-:W-:Y:S01]  /*b380*/  FFMA.FTZ R55, -R0.reuse, R5.reuse, R55 ;  /* 0x0000000500377223 */ /* 0x0c0fe20000010137 */
[----:B------:R-:W-:Y:S01]  /*b390*/  FMNMX3.FTZ R9, R9, R130, R128, !PT ;  /* 0x0000008209097276 */ /* 0x000fe20007810080 */
[----:B------:R-:W-:Y:S01]  /*b3a0*/  FFMA.FTZ R120, -R0, R5, R120 ;  /* 0x0000000500787223 */ /* 0x000fe20000010178 */
        /* <DEDUP_REMOVED lines=16> */
[----:B------:R-:W2:Y:S01]  /*b4b0*/  SHFL.BFLY PT, R52, R9, 0x1, 0x1f ;  /* 0x0c201f0009347f89 */ /* 0x000ea200000e0000 */
[----:B-1----:R-:W-:Y:S02]  /*b4c0*/  FMNMX.FTZ R53, R6, R53, !PT ;  /* 0x0000003506357209 */ /* 0x002fe40007810000 */
[----:B--2---:R-:W-:Y:S03]  /*b4d0*/  FMNMX.FTZ R52, R9, R52, !PT ;  /* 0x0000003409347209 */ /* 0x004fe60007810000 */
[----:B------:R-:W-:Y:S01]  /*b4e0*/  FADD.FTZ R7, -R53, R116 ;  /* 0x0000007435077221 */ /* 0x000fe20000010100 */
[----:B------:R-:W-:Y:S01]  /*b4f0*/  FSETP.NEU.FTZ.AND P0, PT, R52, -INF , PT ;  /* 0xff8000003400780b */ /* 0x000fe20003f1d000 */
[----:B---3--:R-:W-:Y:S01]  /*b500*/  FMUL.FTZ R133, R54, R52 ;  /* 0x0000003436857220 */ /* 0x008fe20000410000 */
[----:B------:R-:W-:Y:S01]  /*b510*/  FADD.FTZ R5, -R52, R117 ;  /* 0x0000007534057221 */ /* 0x000fe20000010100 */
[C---:B------:R-:W-:Y:S01]  /*b520*/  FMUL.FTZ R117, R54.reuse, R53 ;  /* 0x0000003536757220 */ /* 0x040fe20000410000 */
[C---:B------:R-:W-:Y:S02]  /*b530*/  FMUL.FTZ R60, R54.reuse, R7 ;  /* 0x00000007363c7220 */ /* 0x040fe40000410000 */
[----:B------:R-:W-:Y:S01]  /*b540*/  FSEL R133, R133, RZ, P0 ;  /* 0x000000ff85857208 */ /* 0x000fe20000000000 */
[----:B------:R-:W-:Y:S01]  /*b550*/  FMUL.FTZ R59, R54, R5 ;  /* 0x00000005363b7220 */ /* 0x000fe20000410000 */
[----:B------:R-:W-:Y:S02]  /*b560*/  FSETP.NEU.FTZ.AND P0, PT, R53, -INF , PT ;  /* 0xff8000003500780b */ /* 0x000fe40003f1d000 */
[----:B------:R-:W1:Y:S01]  /*b570*/  MUFU.EX2 R60, R60 ;  /* 0x0000003c003c7308 */ /* 0x000e620000000800 */
[-CC-:B------:R-:W-:Y:S01]  /*b580*/  FFMA.FTZ R135, R211, R54.reuse, -R133.reuse ;  /* 0x00000036d3877223 */ /* 0x180fe20000010885 */
[----:B------:R-:W-:Y:S01]  /*b590*/  FSEL R117, R117, RZ, P0 ;  /* 0x000000ff75757208 */ /* 0x000fe20000000000 */
[-CC-:B------:R-:W-:Y:S01]  /*b5a0*/  FFMA.FTZ R210, R201, R54.reuse, -R133.reuse ;  /* 0x00000036c9d27223 */ /* 0x180fe20000010885 */
[-CC-:B------:R-:W-:Y:S01]  /*b5b0*/  FFMA.FTZ R196, R209, R54.reuse, -R133.reuse ;  /* 0x00000036d1c47223 */ /* 0x180fe20000010885 */
[-C--:B------:R-:W-:Y:S05]  /*b5c0*/  FFMA.FTZ R145, R203, R54.reuse, -R133 ;  /* 0x00000036cb917223 */ /* 0x080fea0000010885 */
[----:B------:R-:W2:Y:S01]  /*b5d0*/  MUFU.EX2 R59, R59 ;  /* 0x0000003b003b7308 */ /* 0x000ea20000000800 */
[-CC-:B------:R-:W-:Y:S01]  /*b5e0*/  FFMA.FTZ R139, R199, R54.reuse, -R117.reuse ;  /* 0x00000036c78b7223 */ /* 0x180fe20000010875 */
[-CC-:B------:R-:W-:Y:S01]  /*b5f0*/  FFMA.FTZ R137, R207, R54.reuse, -R117.reuse ;  /* 0x00000036cf897223 */ /* 0x180fe20000010875 */
[-CC-:B------:R-:W-:Y:S01]  /*b600*/  FFMA.FTZ R61, R197, R54.reuse, -R117.reuse ;  /* 0x00000036c53d7223 */ /* 0x180fe20000010875 */
[-C--:B------:R-:W-:Y:S06]  /*b610*/  FFMA.FTZ R116, R205, R54.reuse, -R117 ;  /* 0x00000036cd747223 */ /* 0x080fec0000010875 */
[----:B------:R-:W-:Y:S01]  /*b620*/  MUFU.EX2 R135, R135 ;  /* 0x0000008700877308 */ /* 0x000fe20000000800 */
[-C--:B------:R-:W-:Y:S01]  /*b630*/  FFMA.FTZ R147, R162, R54.reuse, -R133 ;  /* 0x00000036a2937223 */ /* 0x080fe20000010885 */
[----:B------:R-:W-:Y:S01]  /*b640*/  FFMA.FTZ R149, R160, R54, -R117 ;  /* 0x00000036a0957223 */ /* 0x000fe20000010875 */
[C---:B-1----:R-:W-:Y:S07]  /*b650*/  FMUL.FTZ R4, R60.reuse, R112 ;  /* 0x000000703c047220 */ /* 0x042fee0000410000 */
[----:B------:R-:W-:Y:S01]  /*b660*/  MUFU.EX2 R139, R139 ;  /* 0x0000008b008b7308 */ /* 0x000fe20000000800 */
[C---:B------:R-:W-:Y:S01]  /*b670*/  FMUL.FTZ R5, R60.reuse, R113 ;  /* 0x000000713c057220 */ /* 0x040fe20000410000 */
[C---:B------:R-:W-:Y:S01]  /*b680*/  FMUL.FTZ R8, R60.reuse, R108 ;  /* 0x0000006c3c087220 */ /* 0x040fe20000410000 */
[C---:B------:R-:W-:Y:S07]  /*b690*/  FMUL.FTZ R9, R60.reuse, R109 ;  /* 0x0000006d3c097220 */ /* 0x040fee0000410000 */
        /* <DEDUP_REMOVED lines=18> */
[----:B------:R-:W-:Y:S01]  /*b7c0*/  FMUL.FTZ R43, R59, R79 ;  /* 0x0000004f3b2b7220 */ /* 0x000fe20000410000 */
[C---:B------:R-:W-:Y:S07]  /*b7d0*/  FMUL.FTZ R40, R60.reuse, R76 ;  /* 0x0000004c3c287220 */ /* 0x040fee0000410000 */
[----:B------:R-:W4:Y:S01]  /*b7e0*/  MUFU.EX2 R145, R145 ;  /* 0x0000009100917308 */ /* 0x000f220000000800 */
[C---:B------:R-:W-:Y:S01]  /*b7f0*/  FMUL.FTZ R41, R60.reuse, R77 ;  /* 0x0000004d3c297220 */ /* 0x040fe20000410000 */
[----:B-1----:R-:W-:Y:S01]  /*b800*/  F2FP.F16.F32.PACK_AB R67, R135, R196 ;  /* 0x000000c48743723e */ /* 0x002fe200000000ff */
[----:B------:R-:W1:Y:S01]  /*b810*/  LDSM.16.MT88.4 R76, [R118+0xd000] ;  /* 0x00d00000764c783b */ /* 0x000e620000004200 */
        /* <DEDUP_REMOVED lines=10> */
[----:B----4-:R-:W-:Y:S01]  /*b8c0*/  F2FP.F16.F32.PACK_AB R65, R145, R210 ;  /* 0x000000d29141723e */ /* 0x010fe200000000ff */
[----:B------:R-:W2:Y:S01]  /*b8d0*/  LDSM.16.MT88.4 R68, [R164+0x9400] ;  /* 0x00940000a444783b */ /* 0x000ea20000004200 */
[-CC-:B------:R-:W-:Y:S01]  /*b8e0*/  FFMA.FTZ R101, R127, R54.reuse, -R133.reuse ;  /* 0x000000367f657223 */ /* 0x180fe20000010885 */
[-CC-:B------:R-:W-:Y:S01]  /*b8f0*/  FFMA.FTZ R100, R125, R54.reuse, -R133.reuse ;  /* 0x000000367d647223 */ /* 0x180fe20000010885 */
[-CC-:B------:R-:W-:Y:S01]  /*b900*/  FFMA.FTZ R95, R58, R54.reuse, -R133.reuse ;  /* 0x000000363a5f7223 */ /* 0x180fe20000010885 */
[-CC-:B------:R-:W-:Y:S01]  /*b910*/  FFMA.FTZ R94, R57, R54.reuse, -R133.reuse ;  /* 0x00000036395e7223 */ /* 0x180fe20000010885 */
[----:B------:R-:W-:Y:S01]  /*b920*/  MUFU.EX2 R125, R101 ;  /* 0x00000065007d7308 */ /* 0x000fe20000000800 */
[C---:B------:R-:W-:Y:S02]  /*b930*/  HMMA.16816.F32 R4, R64.reuse, R12, R4 ;  /* 0x0000000c4004723c */ /* 0x040fe40000001804 */
[----:B------:R-:W-:Y:S07]  /*b940*/  LDSM.16.MT88.4 R108, [R164+0xac00] ;  /* 0x00ac0000a46c783b */ /* 0x000fee0000004200 */
[----:B------:R-:W-:Y:S01]  /*b950*/  MUFU.EX2 R147, R147 ;  /* 0x0000009300937308 */ /* 0x000fe20000000800 */
[-CC-:B------:R-:W-:Y:S01]  /*b960*/  FFMA.FTZ R85, R228, R54.reuse, -R133.reuse ;  /* 0x00000036e4557223 */ /* 0x180fe20000010885 */
[-C--:B------:R-:W-:Y:S01]  /*b970*/  FFMA.FTZ R92, R226, R54.reuse, -R133 ;  /* 0x00000036e25c7223 */ /* 0x080fe20000010885 */
[--C-:B------:R-:W-:Y:S01]  /*b980*/  FFMA.FTZ R84, R220, R54, -R117.reuse ;  /* 0x00000036dc547223 */ /* 0x100fe20000010875 */
[C---:B------:R-:W-:Y:S06]  /*b990*/  HMMA.16816.F32 R8, R64.reuse, R14, R8 ;  /* 0x0000000e4008723c */ /* 0x040fec0000001808 */
[----:B------:R-:W-:Y:S01]  /*b9a0*/  MUFU.EX2 R149, R149 ;  /* 0x0000009500957308 */ /* 0x000fe20000000800 */
[C---:B------:R-:W-:Y:S01]  /*b9b0*/  FMUL.FTZ R14, R59.reuse, R106 ;  /* 0x0000006a3b0e7220 */ /* 0x040fe20000410000 */
[C---:B------:R-:W-:Y:S01]  /*b9c0*/  FMUL.FTZ R15, R59.reuse, R107 ;  /* 0x0000006b3b0f7220 */ /* 0x040fe20000410000 */
[C---:B------:R-:W-:Y:S01]  /*b9d0*/  FMUL.FTZ R12, R60.reuse, R104 ;  /* 0x000000683c0c7220 */ /* 0x040fe20000410000 */
[----:B------:R-:W-:Y:S06]  /*b9e0*/  FMUL.FTZ R13, R60, R105 ;  /* 0x000000693c0d7220 */ /* 0x000fec0000410000 */
[----:B------:R-:W-:Y:S01]  /*b9f0*/  MUFU.EX2 R85, R85 ;  /* 0x0000005500557308 */ /* 0x000fe20000000800 */
[----:B------:R-:W-:Y:S01]  /*ba00*/  FFMA.FTZ R93, R218, R54, -R117 ;  /* 0x00000036da5d7223 */ /* 0x000fe20000010875 */
[----:B------:R-:W-:Y:S01]  /*ba10*/  FFMA.FTZ R210, R59, R194, R210 ;  /* 0x000000c23bd27223 */ /* 0x000fe200000100d2 */
[-C--:B------:R-:W-:Y:S07]  /*ba20*/  FFMA.FTZ R105, R56, R54.reuse, -R133 ;  /* 0x0000003638697223 */ /* 0x080fee0000010885 */
[----:B------:R-:W-:Y:S01]  /*ba30*/  MUFU.EX2 R92, R92 ;  /* 0x0000005c005c7308 */ /* 0x000fe20000000800 */
[----:B------:R-:W-:Y:S01]  /*ba40*/  FFMA.FTZ R127, R130, R54, -R117 ;  /* 0x00000036827f7223 */ /* 0x000fe20000010875 */
[C---:B------:R-:W-:Y:S08]  /*ba50*/  HMMA.16816.F32 R12, R64.reuse, R20, R12 ;  /* 0x00000014400c723c */ /* 0x040ff0000000180c */
[----:B------:R-:W-:Y:S01]  /*ba60*/  MUFU.EX2 R84, R84 ;  /* 0x0000005400547308 */ /* 0x000fe20000000800 */
[C---:B------:R-:W-:Y:S01]  /*ba70*/  FMUL.FTZ R20, R60.reuse, R96 ;  /* 0x000000603c147220 */ /* 0x040fe20000410000 */
[----:B------:R-:W-:Y:S01]  /*ba80*/  FMUL.FTZ R21, R60, R97 ;  /* 0x000000613c157220 */ /* 0x000fe20000410000 */
[----:B------:R-:W-:Y:S07]  /*ba90*/  FFMA.FTZ R96, R204, R54, -R133 ;  /* 0x00000036cc607223 */ /* 0x000fee0000010885 */
[----:B------:R-:W-:Y:S01]  /*baa0*/  MUFU.EX2 R93, R93 ;  /* 0x0000005d005d7308 */ /* 0x000fe20000000800 */
[----:B------:R-:W-:Y:S01]  /*bab0*/  FADD.FTZ R145, R145, R210 ;  /* 0x000000d291917221 */ /* 0x000fe20000010000 */
[C---:B------:R-:W-:Y:S08]  /*bac0*/  HMMA.16816.F32 R16, R64.reuse, R22, R16 ;  /* 0x000000164010723c */ /* 0x040ff00000001810 */
[----:B------:R3:W-:Y:S01]  /*bad0*/  MUFU.EX2 R130, R100 ;  /* 0x0000006400827308 */ /* 0x0007e20000000800 */
[C---:B------:R-:W-:Y:S01]  /*bae0*/  FMUL.FTZ R22, R59.reuse, R98 ;  /* 0x000000623b167220 */ /* 0x040fe20000410000 */
[----:B------:R-:W-:Y:S01]  /*baf0*/  FMUL.FTZ R23, R59, R99 ;  /* 0x000000633b177220 */ /* 0x000fe20000410000 */
[----:B------:R-:W-:Y:S07]  /*bb00*/  FADD.FTZ R86, R196, R145 ;  /* 0x00000091c4567221 */ /* 0x000fee0000010000 */
[----:B------:R-:W-:Y:S01]  /*bb10*/  MUFU.EX2 R96, R96 ;  /* 0x0000006000607308 */ /* 0x000fe20000000800 */
[-CC-:B------:R-:W-:Y:S01]  /*bb20*/  FFMA.FTZ R98, R62, R54.reuse, -R117.reuse ;  /* 0x000000363e627223 */ /* 0x180fe20000010875 */
[-C--:B------:R-:W-:Y:S01]  /*bb30*/  FFMA.FTZ R151, R140, R54.reuse, -R117 ;  /* 0x000000368c977223 */ /* 0x080fe20000010875 */
[----:B------:R-:W-:Y:S01]  /*bb40*/  FADD.FTZ R86, R135, R86 ;  /* 0x0000005687567221 */ /* 0x000fe20000010000 */
[--C-:B------:R-:W-:Y:S01]  /*bb50*/  FFMA.FTZ R135, R134, R54, -R133.reuse ;  /* 0x0000003686877223 */ /* 0x100fe20000010885 */
[C---:B------:R-:W-:Y:S05]  /*bb60*/  HMMA.16816.F32 R20, R64.reuse, R28, R20 ;  /* 0x0000001c4014723c */ /* 0x040fea0000001814 */
[----:B------:R-:W-:Y:S01]  /*bb70*/  MUFU.EX2 R127, R127 ;  /* 0x0000007f007f7308 */ /* 0x000fe20000000800 */
[C---:B------:R-:W-:Y:S01]  /*bb80*/  FMUL.FTZ R28, R60.reuse, R88 ;  /* 0x000000583c1c7220 */ /* 0x040fe20000410000 */
[----:B------:R-:W-:Y:S01]  /*bb90*/  FMUL.FTZ R29, R60, R89 ;  /* 0x000000593c1d7220 */ /* 0x000fe20000410000 */
[----:B---3--:R-:W-:Y:S07]  /*bba0*/  LDSM.16.MT88.4 R100, [R118+0xac00] ;  /* 0x00ac00007664783b */ /* 0x008fee0000004200 */
        /* <DEDUP_REMOVED lines=8> */
[-CC-:B------:R-:W-:Y:S01]  /*bc30*/  FFMA.FTZ R90, R216, R54.reuse, -R117.reuse ;  /* 0x00000036d85a7223 */ /* 0x180fe20000010875 */
[-CC-:B------:R-:W-:Y:S01]  /*bc40*/  FFMA.FTZ R89, R214, R54.reuse, -R117.reuse ;  /* 0x00000036d6597223 */ /* 0x180fe20000010875 */
[----:B------:R-:W-:Y:S07]  /*bc50*/  FFMA.FTZ R153, R132, R54, -R117 ;  /* 0x0000003684997223 */ /* 0x000fee0000010875 */
[----:B------:R-:W-:Y:S01]  /*bc60*/  MUFU.EX2 R151, R151 ;  /* 0x0000009700977308 */ /* 0x000fe20000000800 */
[C---:B------:R-:W-:Y:S09]  /*bc70*/  HMMA.16816.F32 R28, R64.reuse, R36, R28 ;  /* 0x00000024401c723c */ /* 0x040ff2000000181c */
[----:B------:R-:W-:Y:S01]  /*bc80*/  MUFU.EX2 R91, R91 ;  /* 0x0000005b005b7308 */ /* 0x000fe20000000800 */
[----:B------:R-:W-:Y:S01]  /*bc90*/  FMUL.FTZ R36, R60, R80 ;  /* 0x000000503c247220 */ /* 0x000fe20000410000 */
[-C--:B------:R-:W-:Y:S01]  /*bca0*/  FFMA.FTZ R80, R238, R54.reuse, -R133 ;  /* 0x00000036ee507223 */ /* 0x080fe20000010885 */
[----:B------:R-:W-:Y:S01]  /*bcb0*/  FMUL.FTZ R37, R60, R81 ;  /* 0x000000513c257220 */ /* 0x000fe20000410000 */
[----:B------:R-:W-:Y:S01]  /*bcc0*/  FFMA.FTZ R81, R230, R54, -R117 ;  /* 0x00000036e6517223 */ /* 0x000fe20000010875 */
[C---:B------:R-:W-:Y:S05]  /*bcd0*/  HMMA.16816.F32 R32, R64.reuse, R38, R32 ;  /* 0x000000264020723c */ /* 0x040fea0000001820 */
[----:B------:R-:W-:Y:S01]  /*bce0*/  MUFU.EX2 R90, R90 ;  /* 0x0000005a005a7308 */ /* 0x000fe20000000800 */
[C---:B------:R-:W-:Y:S01]  /*bcf0*/  FMUL.FTZ R38, R59.reuse, R82 ;  /* 0x000000523b267220 */ /* 0x040fe20000410000 */
[C---:B------:R-:W-:Y:S08]  /*bd00*/  FMUL.FTZ R39, R59.reuse, R83 ;  /* 0x000000533b277220 */ /* 0x040ff00000410000 */
[----:B------:R-:W-:Y:S01]  /*bd10*/  MUFU.EX2 R80, R80 ;  /* 0x0000005000507308 */ /* 0x000fe20000000800 */
[-C--:B------:R-:W-:Y:S01]  /*bd20*/  FFMA.FTZ R83, R244, R54.reuse, -R133 ;  /* 0x00000036f4537223 */ /* 0x080fe20000010885 */
[-C--:B------:R-:W-:Y:S01]  /*bd30*/  FFMA.FTZ R82, R232, R54.reuse, -R117 ;  /* 0x00000036e8527223 */ /* 0x080fe20000010875 */
[-C--:B------:R-:W-:Y:S07]  /*bd40*/  FFMA.FTZ R144, R144, R54.reuse, -R133 ;  /* 0x0000003690907223 */ /* 0x080fee0000010885 */
[----:B------:R-:W-:Y:S01]  /*bd50*/  MUFU.EX2 R81, R81 ;  /* 0x0000005100517308 */ /* 0x000fe20000000800 */
[----:B------:R-:W-:Y:S01]  /*bd60*/  FFMA.FTZ R142, R142, R54, -R117 ;  /* 0x000000368e8e7223 */ /* 0x000fe20000010875 */
[C---:B------:R-:W-:Y:S08]  /*bd70*/  HMMA.16816.F32 R36, R64.reuse, R44, R36 ;  /* 0x0000002c4024723c */ /* 0x040ff00000001824 */
[----:B------:R-:W-:Y:S01]  /*bd80*/  MUFU.EX2 R83, R83 ;  /* 0x0000005300537308 */ /* 0x000fe20000000800 */
[C---:B------:R-:W-:Y:S01]  /*bd90*/  FMUL.FTZ R45, R60.reuse, R73 ;  /* 0x000000493c2d7220 */ /* 0x040fe20000410000 */
[C---:B------:R-:W-:Y:S01]  /*bda0*/  FMUL.FTZ R44, R60.reuse, R72 ;  /* 0x000000483c2c7220 */ /* 0x040fe20000410000 */
[----:B------:R-:W-:Y:S07]  /*bdb0*/  FFMA.FTZ R72, R60, R195, R61 ;  /* 0x000000c33c487223 */ /* 0x000fee000001003d */
[----:B------:R-:W3:Y:S01]  /*bdc0*/  MUFU.EX2 R82, R82 ;  /* 0x0000005200527308 */ /* 0x000ee20000000800 */
[----:B------:R-:W-:Y:S01]  /*bdd0*/  FFMA.FTZ R138, R138, R54, -R117 ;  /* 0x000000368a8a7223 */ /* 0x000fe20000010875 */
[C---:B------:R-:W-:Y:S08]  /*bde0*/  HMMA.16816.F32 R40, R64.reuse, R46, R40 ;  /* 0x0000002e4028723c */ /* 0x040ff00000001828 */
[----:B------:R-:W-:Y:S01]  /*bdf0*/  MUFU.EX2 R89, R89 ;  /* 0x0000005900597308 */ /* 0x000fe20000000800 */
[C---:B------:R-:W-:Y:S01]  /*be00*/  FMUL.FTZ R46, R59.reuse, R74 ;  /* 0x0000004a3b2e7220 */ /* 0x040fe20000410000 */
[----:B------:R-:W-:Y:S01]  /*be10*/  FMUL.FTZ R47, R59, R75 ;  /* 0x0000004b3b2f7220 */ /* 0x000fe20000410000 */
[----:B------:R-:W-:Y:S07]  /*be20*/  FADD.FTZ R72, R139, R72 ;  /* 0x000000488b487221 */ /* 0x000fee0000010000 */
[----:B------:R-:W-:Y:S01]  /*be30*/  MUFU.EX2 R140, R142 ;  /* 0x0000008e008c7308 */ /* 0x000fe20000000800 */
[-CC-:B------:R-:W-:Y:S01]  /*be40*/  FFMA.FTZ R104, R212, R54.reuse, -R133.reuse ;  /* 0x00000036d4687223 */ /* 0x180fe20000010885 */
[-CC-:B------:R-:W-:Y:S01]  /*be50*/  FFMA.FTZ R141, R208, R54.reuse, -R133.reuse ;  /* 0x00000036d08d7223 */ /* 0x180fe20000010885 */
[----:B------:R-:W-:Y:S07]  /*be60*/  FADD.FTZ R59, R137, R72 ;  /* 0x00000048893b7221 */ /* 0x000fee0000010000 */
[----:B------:R-:W-:Y:S01]  /*be70*/  MUFU.EX2 R132, R138 ;  /* 0x0000008a00847308 */ /* 0x000fe20000000800 */
[C---:B-1----:R-:W-:Y:S01]  /*be80*/  HMMA.16816.F32 R44, R64.reuse, R76, R44 ;  /* 0x0000004c402c723c */ /* 0x042fe2000000182c */
[----:B------:R-:W-:Y:S02]  /*be90*/  LDSM.16.MT88.4 R72, [R118+0xa000] ;  /* 0x00a000007648783b */ /* 0x000fe40000004200 */
[-C--:B------:R-:W-:Y:S06]  /*bea0*/  FFMA.FTZ R77, R240, R54.reuse, -R133 ;  /* 0x00000036f04d7223 */ /* 0x080fec0000010885 */
[----:B------:R-:W-:Y:S01]  /*beb0*/  MUFU.EX2 R153, R153 ;  /* 0x0000009900997308 */ /* 0x000fe20000000800 */
[----:B------:R-:W-:Y:S01]  /*bec0*/  FADD.FTZ R116, R116, R59 ;  /* 0x0000003b74747221 */ /* 0x000fe20000010000 */
[-CC-:B------:R-:W-:Y:S01]  /*bed0*/  FFMA.FTZ R76, R242, R54.reuse, -R133.reuse ;  /* 0x00000036f24c7223 */ /* 0x180fe20000010885 */
[-C--:B------:R-:W-:Y:S01]  /*bee0*/  FFMA.FTZ R137, R146, R54.reuse, -R133 ;  /* 0x0000003692897223 */ /* 0x080fe20000010885 */
[----:B------:R-:W-:Y:S06]  /*bef0*/  HMMA.16816.F32 R48, R64, R78, R48 ;  /* 0x0000004e4030723c */ /* 0x000fec0000001830 */
[----:B------:R-:W1:Y:S01]  /*bf00*/  MUFU.EX2 R77, R77 ;  /* 0x0000004d004d7308 */ /* 0x000e620000000800 */
[-CC-:B------:R-:W-:Y:S01]  /*bf10*/  FFMA.FTZ R78, R234, R54.reuse, -R117.reuse ;  /* 0x00000036ea4e7223 */ /* 0x180fe20000010875 */
[----:B------:R-:W-:Y:S08]  /*bf20*/  FFMA.FTZ R79, R236, R54, -R117 ;  /* 0x00000036ec4f7223 */ /* 0x000ff00000010875 */
[----:B------:R-:W4:Y:S01]  /*bf30*/  MUFU.EX2 R76, R76 ;  /* 0x0000004c004c7308 */ /* 0x000f220000000800 */
[----:B---3--:R-:W-:Y:S01]  /*bf40*/  F2FP.F16.F32.PACK_AB R66, R81, R82 ;  /* 0x000000525142723e */ /* 0x008fe200000000ff */
[-C--:B------:R-:W-:Y:S01]  /*bf50*/  FFMA.FTZ R97, R206, R54.reuse, -R133 ;  /* 0x00000036ce617223 */ /* 0x080fe20000010885 */
[-CC-:B------:R-:W-:Y:S07]  /*bf60*/  FFMA.FTZ R106, R202, R54.reuse, -R117.reuse ;  /* 0x00000036ca6a7223 */ /* 0x180fee0000010875 */
[----:B------:R-:W-:Y:S01]  /*bf70*/  MUFU.EX2 R78, R78 ;  /* 0x0000004e004e7308 */ /* 0x000fe20000000800 */
[-CC-:B------:R-:W-:Y:S01]  /*bf80*/  FFMA.FTZ R143, R200, R54.reuse, -R117.reuse ;  /* 0x00000036c88f7223 */ /* 0x180fe20000010875 */
[-C--:B------:R-:W-:Y:S01]  /*bf90*/  FFMA.FTZ R99, R198, R54.reuse, -R117 ;  /* 0x00000036c6637223 */ /* 0x080fe20000010875 */
[-CC-:B------:R-:W-:Y:S07]  /*bfa0*/  FFMA.FTZ R139, R150, R54.reuse, -R133.reuse ;  /* 0x00000036968b7223 */ /* 0x180fee0000010885 */
[----:B------:R-:W3:Y:S01]  /*bfb0*/  MUFU.EX2 R79, R79 ;  /* 0x0000004f004f7308 */ /* 0x000ee20000000800 */
[-CC-:B------:R-:W-:Y:S01]  /*bfc0*/  FFMA.FTZ R152, R152, R54.reuse, -R133.reuse ;  /* 0x0000003698987223 */ /* 0x180fe20000010885 */
[----:B-1----:R-:W-:Y:S01]  /*bfd0*/  F2FP.F16.F32.PACK_AB R67, R80, R77 ;  /* 0x0000004d5043723e */ /* 0x002fe200000000ff */
[-C--:B------:R-:W-:Y:S07]  /*bfe0*/  FFMA.FTZ R148, R148, R54.reuse, -R133 ;  /* 0x0000003694947223 */ /* 0x080fee0000010885 */
[----:B------:R-:W-:Y:S01]  /*bff0*/  MUFU.EX2 R104, R104 ;  /* 0x0000006800687308 */ /* 0x000fe20000000800 */
[-CC-:B------:R-:W-:Y:S01]  /*c000*/  FFMA.FTZ R150, R156, R54.reuse, -R117.reuse ;  /* 0x000000369c967223 */ /* 0x180fe20000010875 */
[----:B----4-:R-:W-:Y:S01]  /*c010*/  F2FP.F16.F32.PACK_AB R65, R76, R83 ;  /* 0x000000534c41723e */ /* 0x010fe200000000ff */
[----:B------:R-:W-:Y:S07]  /*c020*/  FADD.FTZ R83, R83, R86 ;  /* 0x0000005653537221 */ /* 0x000fee0000010000 */
[----:B------:R-:W1:Y:S01]  /*c030*/  MUFU.EX2 R141, R141 ;  /* 0x0000008d008d7308 */ /* 0x000e620000000800 */
[-CC-:B------:R-:W-:Y:S01]  /*c040*/  FFMA.FTZ R145, R154, R54.reuse, -R117.reuse ;  /* 0x000000369a917223 */ /* 0x180fe20000010875 */
[-C--:B------:R-:W-:Y:S01]  /*c050*/  FFMA.FTZ R158, R158, R54.reuse, -R117 ;  /* 0x000000369e9e7223 */ /* 0x080fe20000010875 */
[----:B------:R-:W-:Y:S07]  /*c060*/  FADD.FTZ R76, R76, R83 ;  /* 0x000000534c4c7221 */ /* 0x000fee0000010000 */
[----:B------:R-:W4:Y:S01]  /*c070*/  MUFU.EX2 R97, R97 ;  /* 0x0000006100617308 */ /* 0x000f220000000800 */
[-CC-:B------:R-:W-:Y:S01]  /*c080*/  FFMA.FTZ R129, R129, R54.reuse, -R133.reuse ;  /* 0x0000003681817223 */ /* 0x180fe20000010885 */
[C---:B---3--:R-:W-:Y:S01]  /*c090*/  F2FP.F16.F32.PACK_AB R64, R78.reuse, R79 ;  /* 0x0000004f4e40723e */ /* 0x048fe200000000ff */
[----:B------:R-:W-:Y:S01]  /*c0a0*/  FADD.FTZ R79, R79, R116 ;  /* 0x000000744f4f7221 */ /* 0x000fe20000010000 */
[----:B------:R-:W-:Y:S06]  /*c0b0*/  FADD.FTZ R59, R77, R76 ;  /* 0x0000004c4d3b7221 */ /* 0x000fec0000010000 */
[----:B------:R-:W-:Y:S01]  /*c0c0*/  MUFU.EX2 R137, R137 ;  /* 0x0000008900897308 */ /* 0x000fe20000000800 */
[----:B------:R-:W-:Y:S01]  /*c0d0*/  FFMA.FTZ R116, R131, R54, -R133 ;  /* 0x0000003683747223 */ /* 0x000fe20000010885 */
[----:B------:R-:W-:Y:S01]  /*c0e0*/  FADD.FTZ R83, R78, R79 ;  /* 0x0000004f4e537221 */ /* 0x000fe20000010000 */
[----:B------:R-:W-:Y:S01]  /*c0f0*/  FADD.FTZ R56, R80, R59 ;  /* 0x0000003b50387221 */ /* 0x000fe20000010000 */
[C---:B--2---:R-:W-:Y:S01]  /*c100*/  HMMA.16816.F32 R4, R64.reuse, R68, R4 ;  /* 0x000000444004723c */ /* 0x044fe20000001804 */
[----:B------:R-:W-:Y:S05]  /*c110*/  LDSM.16.MT88.4 R76, [R118+0xc400] ;  /* 0x00c40000764c783b */ /* 0x000fea0000004200 */
[----:B------:R-:W-:Y:S01]  /*c120*/  MUFU.EX2 R106, R106 ;  /* 0x0000006a006a7308 */ /* 0x000fe20000000800 */
[----:B------:R-:W-:Y:S01]  /*c130*/  FADD.FTZ R82, R82, R83 ;  /* 0x0000005352527221 */ /* 0x000fe20000010000 */
[----:B------:R-:W-:Y:S01]  /*c140*/  FADD.FTZ R57, R85, R56 ;  /* 0x0000003855397221 */ /* 0x000fe20000010000 */
[----:B-1----:R-:W-:Y:S07]  /*c150*/  F2FP.F16.F32.PACK_AB R61, R141, R104 ;  /* 0x000000688d3d723e */ /* 0x002fee00000000ff */
[----:B------:R-:W1:Y:S01]  /*c160*/  MUFU.EX2 R143, R143 ;  /* 0x0000008f008f7308 */ /* 0x000e620000000800 */
[----:B------:R-:W-:Y:S01]  /*c170*/  FADD.FTZ R59, R81, R82 ;  /* 0x00000052513b7221 */ /* 0x000fe20000010000 */
[C---:B------:R-:W-:Y:S01]  /*c180*/  HMMA.16816.F32 R8, R64.reuse, R70, R8 ;  /* 0x000000464008723c */ /* 0x040fe20000001808 */
[----:B------:R-:W2:Y:S07]  /*c190*/  LDSM.16.MT88.4 R68, [R118+0x9400] ;  /* 0x009400007644783b */ /* 0x000eae0000004200 */
[----:B------:R-:W3:Y:S01]  /*c1a0*/  MUFU.EX2 R99, R99 ;  /* 0x0000006300637308 */ /* 0x000ee20000000800 */
[----:B------:R-:W-:Y:S01]  /*c1b0*/  FADD.FTZ R56, R84, R59 ;  /* 0x0000003b54387221 */ /* 0x000fe20000010000 */
[----:B----4-:R-:W-:Y:S01]  /*c1c0*/  F2FP.F16.F32.PACK_AB R63, R96, R97 ;  /* 0x00000061603f723e */ /* 0x010fe200000000ff */
[-CC-:B------:R-:W-:Y:S01]  /*c1d0*/  FFMA.FTZ R124, R124, R54.reuse, -R117.reuse ;  /* 0x000000367c7c7223 */ /* 0x180fe20000010875 */
[----:B------:R-:W-:Y:S06]  /*c1e0*/  F2FP.F16.F32.PACK_AB R59, R130, R125 ;  /* 0x0000007d823b723e */ /* 0x000fec00000000ff */
[----:B------:R-:W4:Y:S01]  /*c1f0*/  MUFU.EX2 R152, R152 ;  /* 0x0000009800987308 */ /* 0x000f220000000800 */
[-CC-:B------:R-:W-:Y:S01]  /*c200*/  FFMA.FTZ R128, R128, R54.reuse, -R117.reuse ;  /* 0x0000003680807223 */ /* 0x180fe20000010875 */
[----:B------:R-:W-:Y:S01]  /*c210*/  LDSM.16.MT88.4 R80, [R118+0xc800] ;  /* 0x00c800007650783b */ /* 0x000fe20000004200 */
[----:B------:R-:W-:Y:S07]  /*c220*/  FFMA.FTZ R120, R120, R54, -R117 ;  /* 0x0000003678787223 */ /* 0x000fee0000010875 */
[----:B------:R-:W-:Y:S01]  /*c230*/  MUFU.EX2 R139, R139 ;  /* 0x0000008b008b7308 */ /* 0x000fe20000000800 */
[----:B-1----:R-:W-:Y:S02]  /*c240*/  F2FP.F16.F32.PACK_AB R60, R143, R106 ;  /* 0x0000006a8f3c723e */ /* 0x002fe400000000ff */
[----:B------:R-:W-:Y:S07]  /*c250*/  ISETP.GT.AND P0, PT, R180, R173, PT ;  /* 0x000000adb400720c */ /* 0x000fee0003f04270 */
[----:B------:R-:W1:Y:S01]  /*c260*/  MUFU.EX2 R148, R148 ;  /* 0x0000009400947308 */ /* 0x000e620000000800 */
[----:B---3--:R-:W-:Y:S09]  /*c270*/  F2FP.F16.F32.PACK_AB R62, R98, R99 ;  /* 0x00000063623e723e */ /* 0x008ff200000000ff */
[----:B------:R-:W3:Y:S10]  /*c280*/  MUFU.EX2 R156, R158 ;  /* 0x0000009e009c7308 */ /* 0x000ef40000000800 */
[----:B------:R-:W-:Y:S10]  /*c290*/  MUFU.EX2 R150, R150 ;  /* 0x0000009600967308 */ /* 0x000ff40000000800 */
[----:B------:R-:W5:Y:S10]  /*c2a0*/  MUFU.EX2 R145, R145 ;  /* 0x0000009100917308 */ /* 0x000f740000000800 */
[----:B------:R-:W-:Y:S10]  /*c2b0*/  MUFU.EX2 R116, R116 ;  /* 0x0000007400747308 */ /* 0x000ff40000000800 */
[----:B------:R-:W-:Y:S10]  /*c2c0*/  MUFU.EX2 R124, R124 ;  /* 0x0000007c007c7308 */ /* 0x000ff40000000800 */
        /* <DEDUP_REMOVED lines=19> */
[----:B------:R-:W-:Y:S01]  /*c400*/  F2FP.F16.F32.PACK_AB R66, R89, R90 ;  /* 0x0000005a5942723e */ /* 0x000fe200000000ff */
[----:B------:R-:W-:Y:S06]  /*c410*/  LDSM.16.MT88.4 R84, [R164+0xe800] ;  /* 0x00e80000a454783b */ /* 0x000fec0000004200 */
        /* <DEDUP_REMOVED lines=17> */
[----:B------:R-:W2:Y:S08]  /*c530*/  LDSM.16.MT88.4 R64, [R164+0x9c00] ;  /* 0x009c0000a440783b */ /* 0x000eb00000004200 */
        /* <DEDUP_REMOVED lines=16> */
[C---:B------:R-:W-:Y:S08]  /*c640*/  HMMA.16816.F32 R44, R60.reuse, R68, R44 ;  /* 0x000000443c2c723c */ /* 0x040ff0000000182c */
[----:B------:R-:W-:Y:S01]  /*c650*/  HMMA.16816.F32 R48, R60, R70, R48 ;  /* 0x000000463c30723c */ /* 0x000fe20000001830 */
[----:B------:R-:W2:Y:S02]  /*c660*/  LDSM.16.MT88.4 R68, [R164+0xc000] ;  /* 0x00c00000a444783b */ /* 0x000ea40000004200 */
[----:B----4-:R-:W-:Y:S02]  /*c670*/  F2FP.F16.F32.PACK_AB R61, R152, R147 ;  /* 0x00000093983d723e */ /* 0x010fe400000000ff */
[----:B-1----:R-:W-:Y:S02]  /*c680*/  F2FP.F16.F32.PACK_AB R63, R148, R139 ;  /* 0x0000008b943f723e */ /* 0x002fe400000000ff */
[----:B---3--:R-:W-:Y:S02]  /*c690*/  F2FP.F16.F32.PACK_AB R60, R156, R149 ;  /* 0x000000959c3c723e */ /* 0x008fe400000000ff */
[----:B-----5:R-:W-:Y:S07]  /*c6a0*/  F2FP.F16.F32.PACK_AB R62, R145, R150 ;  /* 0x00000096913e723e */ /* 0x020fee00000000ff */
[C---:B--2---:R-:W-:Y:S08]  /*c6b0*/  HMMA.16816.F32 R4, R60.reuse, R64, R4 ;  /* 0x000000403c04723c */ /* 0x044ff00000001804 */
        /* <DEDUP_REMOVED lines=12> */
[-CC-:B------:R-:W-:Y:S01]  /*c780*/  FFMA.FTZ R72, R136, R54.reuse, -R133.reuse ;  /* 0x0000003688487223 */ /* 0x180fe20000010885 */
[-C--:B------:R-:W-:Y:S01]  /*c790*/  FFMA.FTZ R133, R55, R54.reuse, -R133 ;  /* 0x0000003637857223 */ /* 0x080fe20000010885 */
[----:B------:R-:W2:Y:S03]  /*c7a0*/  MUFU.EX2 R136, R144 ;  /* 0x0000009000887308 */ /* 0x000ea60000000800 */
[C---:B------:R-:W-:Y:S07]  /*c7b0*/  HMMA.16816.F32 R40, R60.reuse, R74, R40 ;  /* 0x0000004a3c28723c */ /* 0x040fee0000001828 */
[----:B------:R4:W5:Y:S10]  /*c7c0*/  MUFU.EX2 R134, R72 ;  /* 0x0000004800867308 */ /* 0x0009740000000800 */
[----:B------:R5:W-:Y:S01]  /*c7d0*/  MUFU.EX2 R55, R129 ;  /* 0x0000008100377308 */ /* 0x000be20000000800 */
[C---:B---3--:R-:W-:Y:S09]  /*c7e0*/  HMMA.16816.F32 R44, R60.reuse, R68, R44 ;  /* 0x000000443c2c723c */ /* 0x048ff2000000182c */
[----:B------:R-:W-:Y:S01]  /*c7f0*/  MUFU.EX2 R133, R133 ;  /* 0x0000008500857308 */ /* 0x000fe20000000800 */
[----:B----4-:R-:W-:Y:S01]  /*c800*/  LDSM.16.MT88.4 R72, [R164+0xc400] ;  /* 0x00c40000a448783b */ /* 0x010fe20000004200 */
[----:B------:R-:W-:Y:S03]  /*c810*/  HMMA.16816.F32 R48, R60, R70, R48 ;  /* 0x000000463c30723c */ /* 0x000fe60000001830 */
[----:B--2---:R-:W-:Y:S01]  /*c820*/  F2FP.F16.F32.PACK_AB R61, R136, R137 ;  /* 0x00000089883d723e */ /* 0x004fe200000000ff */
[----:B-----5:R-:W-:Y:S01]  /*c830*/  FFMA.FTZ R129, R126, R54, -R117 ;  /* 0x000000367e817223 */ /* 0x020fe20000010875 */
[----:B------:R-:W-:Y:S03]  /*c840*/  F2FP.F16.F32.PACK_AB R63, R135, R134 ;  /* 0x00000086873f723e */ /* 0x000fe600000000ff */
[----:B------:R-:W-:Y:S01]  /*c850*/  MUFU.EX2 R126, R128 ;  /* 0x00000080007e7308 */ /* 0x000fe20000000800 */
[----:B------:R-:W2:Y:S01]  /*c860*/  LDSM.16.MT88.4 R68, [R118+0xa400] ;  /* 0x00a400007644783b */ /* 0x000ea20000004200 */
[----:B------:R-:W-:Y:S02]  /*c870*/  F2FP.F16.F32.PACK_AB R60, R151, R140 ;  /* 0x0000008c973c723e */ /* 0x000fe400000000ff */
[----:B------:R-:W-:Y:S06]  /*c880*/  F2FP.F16.F32.PACK_AB R62, R153, R132 ;  /* 0x00000084993e723e */ /* 0x000fec00000000ff */
[----:B------:R-:W3:Y:S01]  /*c890*/  MUFU.EX2 R129, R129 ;  /* 0x0000008100817308 */ /* 0x000ee20000000800 */
[C---:B-1----:R-:W-:Y:S08]  /*c8a0*/  HMMA.16816.F32 R4, R60.reuse, R64, R4 ;  /* 0x000000403c04723c */ /* 0x042ff00000001804 */
[C---:B------:R-:W-:Y:S01]  /*c8b0*/  HMMA.16816.F32 R8, R60.reuse, R66, R8 ;  /* 0x000000423c08723c */ /* 0x040fe20000001808 */
[----:B------:R-:W1:Y:S02]  /*c8c0*/  LDSM.16.MT88.4 R64, [R164+0xe400] ;  /* 0x00e40000a440783b */ /* 0x000e640000004200 */
[----:B---3--:R-:W-:Y:S05]  /*c8d0*/  F2FP.F16.F32.PACK_AB R58, R124, R129 ;  /* 0x000000817c3a723e */ /* 0x008fea00000000ff */
        /* <DEDUP_REMOVED lines=12> */
[C---:B--2---:R-:W-:Y:S03]  /*c9a0*/  HMMA.16816.F32 R44, R60.reuse, R68, R44 ;  /* 0x000000443c2c723c */ /* 0x044fe6000000182c */
[----:B------:R-:W-:Y:S01]  /*c9b0*/  FADD.FTZ R68, R92, R57 ;  /* 0x000000395c447221 */ /* 0x000fe20000010000 */
[----:B------:R-:W-:Y:S01]  /*c9c0*/  FADD.FTZ R69, R93, R56 ;  /* 0x000000385d457221 */ /* 0x000fe20000010000 */
[----:B------:R-:W-:Y:S02]  /*c9d0*/  F2FP.F16.F32.PACK_AB R57, R55, R116 ;  /* 0x000000743739723e */ /* 0x000fe400000000ff */
[----:B------:R-:W-:Y:S01]  /*c9e0*/  F2FP.F16.F32.PACK_AB R56, R126, R127 ;  /* 0x0000007f7e38723e */ /* 0x000fe200000000ff */
[----:B------:R-:W-:Y:S01]  /*c9f0*/  HMMA.16816.F32 R48, R60, R70, R48 ;  /* 0x000000463c30723c */ /* 0x000fe20000001830 */
[----:B------:R-:W2:Y:S02]  /*ca00*/  LDSM.16.MT88.4 R60, [R118+0xe800] ;  /* 0x00e80000763c783b */ /* 0x000ea40000004200 */
[-C--:B------:R-:W-:Y:S01]  /*ca10*/  FFMA.FTZ R70, R122, R54.reuse, -R117 ;  /* 0x000000367a467223 */ /* 0x080fe20000010875 */
[----:B------:R-:W-:Y:S01]  /*ca20*/  FADD.FTZ R91, R91, R68 ;  /* 0x000000445b5b7221 */ /* 0x000fe20000010000 */
[----:B------:R-:W-:Y:S03]  /*ca30*/  FADD.FTZ R90, R90, R69 ;  /* 0x000000455a5a7221 */ /* 0x000fe60000010000 */
[----:B------:R-:W-:Y:S01]  /*ca40*/  FADD.FTZ R91, R88, R91 ;  /* 0x0000005b585b7221 */ /* 0x000fe20000010000 */
[----:B------:R-:W-:Y:S01]  /*ca50*/  FADD.FTZ R89, R89, R90 ;  /* 0x0000005a59597221 */ /* 0x000fe20000010000 */
[C---:B-1----:R-:W-:Y:S01]  /*ca60*/  HMMA.16816.F32 R4, R56.reuse, R64, R4 ;  /* 0x000000403804723c */ /* 0x042fe20000001804 */
[----:B------:R-:W-:Y:S10]  /*ca70*/  MUFU.EX2 R65, R94 ;  /* 0x0000005e00417308 */ /* 0x000ff40000000800 */
[----:B------:R-:W1:Y:S01]  /*ca80*/  MUFU.EX2 R64, R105 ;  /* 0x0000006900407308 */ /* 0x000e620000000800 */
[C---:B------:R-:W-:Y:S09]  /*ca90*/  HMMA.16816.F32 R8, R56.reuse, R66, R8 ;  /* 0x000000423808723c */ /* 0x040ff20000001808 */
[----:B------:R3:W4:Y:S01]  /*caa0*/  MUFU.EX2 R66, R95 ;  /* 0x0000005f00427308 */ /* 0x0007220000000800 */
[-CC-:B------:R-:W-:Y:S01]  /*cab0*/  FFMA.FTZ R67, R123, R54.reuse, -R117.reuse ;  /* 0x000000367b437223 */ /* 0x180fe20000010875 */
[----:B------:R-:W-:Y:S08]  /*cac0*/  FFMA.FTZ R117, R121, R54, -R117 ;  /* 0x0000003679757223 */ /* 0x000ff00000010875 */
[----:B------:R-:W-:Y:S01]  /*cad0*/  MUFU.EX2 R121, R70 ;  /* 0x0000004600797308 */ /* 0x000fe20000000800 */
[C---:B------:R-:W-:Y:S09]  /*cae0*/  HMMA.16816.F32 R12, R56.reuse, R72, R12 ;  /* 0x00000048380c723c */ /* 0x040ff2000000180c */
[----:B------:R-:W5:Y:S01]  /*caf0*/  MUFU.EX2 R67, R67 ;  /* 0x0000004300437308 */ /* 0x000f620000000800 */
[----:B-1----:R-:W-:Y:S01]  /*cb00*/  F2FP.F16.F32.PACK_AB R71, R133, R64 ;  /* 0x000000408547723e */ /* 0x002fe200000000ff */
[----:B------:R-:W-:Y:S08]  /*cb10*/  FADD.FTZ R72, R106, R89 ;  /* 0x000000596a487221 */ /* 0x000ff00000010000 */
[----:B------:R-:W1:Y:S01]  /*cb20*/  MUFU.EX2 R122, R117 ;  /* 0x00000075007a7308 */ /* 0x000e620000000800 */
[----:B---3--:R-:W3:Y:S01]  /*cb30*/  LDSM.16.MT88.4 R92, [R164+0xcc00] ;  /* 0x00cc0000a45c783b */ /* 0x008ee20000004200 */
[C---:B------:R-:W-:Y:S03]  /*cb40*/  HMMA.16816.F32 R16, R56.reuse, R74, R16 ;  /* 0x0000004a3810723c */ /* 0x040fe60000001810 */
[----:B----4-:R-:W-:Y:S01]  /*cb50*/  F2FP.F16.F32.PACK_AB R69, R65, R66 ;  /* 0x000000424145723e */ /* 0x010fe200000000ff */
[----:B------:R-:W-:Y:S04]  /*cb60*/  FADD.FTZ R72, R143, R72 ;  /* 0x000000488f487221 */ /* 0x000fe80000010000 */
[C---:B------:R-:W-:Y:S03]  /*cb70*/  HMMA.16816.F32 R20, R56.reuse, R76, R20 ;  /* 0x0000004c3814723c */ /* 0x040fe60000001814 */
[----:B-----5:R-:W-:Y:S01]  /*cb80*/  F2FP.F16.F32.PACK_AB R68, R120, R67 ;  /* 0x000000437844723e */ /* 0x020fe200000000ff */
[----:B------:R-:W-:Y:S01]  /*cb90*/  FADD.FTZ R99, R99, R72 ;  /* 0x0000004863637221 */ /* 0x000fe20000010000 */
[----:B-1----:R-:W-:Y:S02]  /*cba0*/  F2FP.F16.F32.PACK_AB R70, R122, R121 ;  /* 0x000000797a46723e */ /* 0x002fe400000000ff */
[----:B------:R-:W-:Y:S01]  /*cbb0*/  MOV R117, R52 ;  /* 0x0000003400757202 */ /* 0x000fe20000000f00 */
[C---:B------:R-:W-:Y:S01]  /*cbc0*/  HMMA.16816.F32 R24, R56.reuse, R78, R24 ;  /* 0x0000004e3818723c */ /* 0x040fe20000001818 */
[----:B------:R-:W-:Y:S07]  /*cbd0*/  LDSM.16.MT88.4 R76, [R164+0xec00] ;  /* 0x00ec0000a44c783b */ /* 0x000fee0000004200 */
[C---:B------:R-:W-:Y:S08]  /*cbe0*/  HMMA.16816.F32 R28, R56.reuse, R80, R28 ;  /* 0x00000050381c723c */ /* 0x040ff0000000181c */
[C---:B------:R-:W-:Y:S08]  /*cbf0*/  HMMA.16816.F32 R32, R56.reuse, R82, R32 ;  /* 0x000000523820723c */ /* 0x040ff00000001820 */
[C---:B------:R-:W-:Y:S08]  /*cc00*/  HMMA.16816.F32 R36, R56.reuse, R84, R36 ;  /* 0x000000543824723c */ /* 0x040ff00000001824 */
[C---:B------:R-:W-:Y:S01]  /*cc10*/  HMMA.16816.F32 R40, R56.reuse, R86, R40 ;  /* 0x000000563828723c */ /* 0x040fe20000001828 */
[----:B------:R-:W1:Y:S07]  /*cc20*/  LDSM.16.MT88.4 R84, [R118+0xcc00] ;  /* 0x00cc00007654783b */ /* 0x000e6e0000004200 */
[C---:B--2---:R-:W-:Y:S03]  /*cc30*/  HMMA.16816.F32 R44, R56.reuse, R60, R44 ;  /* 0x0000003c382c723c */ /* 0x044fe6000000182c */
[----:B------:R-:W-:Y:S04]  /*cc40*/  FADD.FTZ R60, R104, R91 ;  /* 0x0000005b683c7221 */ /* 0x000fe80000010000 */
        /* <DEDUP_REMOVED lines=8> */
[----:B------:R-:W-:Y:S02]  /*ccd0*/  FADD.FTZ R9, R149, R6 ;  /* 0x0000000695097221 */ /* 0x000fe40000010000 */
[----:B------:R-:W2:Y:S01]  /*cce0*/  LDSM.16.MT88.4 R4, [R118+0xec00] ;  /* 0x00ec00007604783b */ /* 0x000ea20000004200 */
        /* <DEDUP_REMOVED lines=40> */
[----:B------:R-:W-:Y:S04]  /*cf70*/  FADD.FTZ R195, R122, R121 ;  /* 0x000000797ac37221 */ /* 0x000fe80000010000 */
[----:B------:R-:W-:Y:S01]  /*cf80*/  @!UPT UIADD3 URZ, UPT, UPT, URZ, URZ, URZ ;  /* 0x000000fffffff290 */ /* 0x000fe2000fffe0ff */
[----:B------:R-:W-:Y:S11]  /*cf90*/  @P0 BRA `(.L_x_3903) ;  /* 0xffffffb000e40947 */ /* 0x000ff6000383ffff */
.L_x_3896:
        /* <DEDUP_REMOVED lines=16> */
.L_x_3917:
        /* <DEDUP_REMOVED lines=113> */
[----:B------:R-:W-:Y:S01]  /*d7b0*/  @P0 FMUL.FTZ R7, R7, 0.69314718246459960938 ;  /* 0x3f31721807070820 */ /* 0x000fe20000410000 */
[----:B------:R-:W-:Y:S02]  /*d7c0*/  MOV R0, 0xff800000 ;  /* 0xff80000000007802 */ /* 0x000fe40000000f00 */
[----:B------:R-:W-:Y:S01]  /*d7d0*/  LOP3.LUT R4, R9, R4, RZ, 0xfc, !PT ;  /* 0x0000000409047212 */ /* 0x000fe200078efcff */
[----:B--2---:R-:W-:Y:S01]  /*d7e0*/  @P1 FMUL.FTZ R8, R8, 0.69314718246459960938 ;  /* 0x3f31721808081820 */ /* 0x004fe20000410000 */
[----:B------:R-:W-:Y:S01]  /*d7f0*/  LOP3.LUT R6, R6, 0x30, RZ, 0xc0, !PT ;  /* 0x0000003006067812 */ /* 0x000fe200078ec0ff */
[C---:B-----5:R-:W-:Y:S01]  /*d800*/  @P0 FFMA.FTZ R0, R5.reuse, R52, R7 ;  /* 0x0000003405000223 */ /* 0x060fe20000010007 */
[----:B------:R-:W-:Y:S01]  /*d810*/  LEA R52, R4, UR6, 0x2 ;  /* 0x0000000604347c11 */ /* 0x000fe2000f8e10ff */
[----:B------:R-:W-:Y:S01]  /*d820*/  BAR.SYNC.DEFER_BLOCKING 0x0 ;  /* 0x0000000000007b1d */ /* 0x000fe20000010000 */
[----:B------:R-:W-:Y:S01]  /*d830*/  MOV R58, 0xff800000 ;  /* 0xff800000003a7802 */ /* 0x000fe20000000f00 */
[----:B------:R-:W-:Y:S01]  /*d840*/  @P1 FFMA.FTZ R58, R5, R53, R8 ;  /* 0x00000035053a1223 */ /* 0x000fe20000010008 */
[----:B------:R-:W-:-:S03]  /*d850*/  LOP3.LUT R57, R6, 0x7, R57, 0xf8, !PT ;  /* 0x0000000706397812 */ /* 0x000fc600078ef839 */
        /* <DEDUP_REMOVED lines=26> */
.L_x_3906:
[----:B------:R-:W-:Y:S05]  /*da00*/  BSYNC.RECONVERGENT B0 ;  /* 0x0000000000007941 */ /* 0x000fea0003800200 */
.L_x_3905:
        /* <DEDUP_REMOVED lines=20> */
[----:B--2---:R-:W-:-:S04]  /*db50*/  LEA R58, P0, R57, R62, 0x2 ;  /* 0x0000003e393a7211 */ /* 0x004fc800078010ff */
[----:B------:R-:W-:-:S05]  /*db60*/  LEA.HI.X R59, R57, R63, R56, 0x2, P0 ;  /* 0x0000003f393b7211 */ /* 0x000fca00000f1438 */
[----:B------:R1:W-:Y:S04]  /*db70*/  @!P4 ST.E.128 desc[UR4][R58.64], R48 ;  /* 0x000000303a00c985 */ /* 0x0003e8000c101d04 */
[----:B------:R1:W-:Y:S04]  /*db80*/  @!P3 ST.E.128 desc[UR4][R58.64+0x80], R32 ;  /* 0x000080203a00b985 */ /* 0x0003e8000c101d04 */
[----:B------:R1:W-:Y:S02]  /*db90*/  @!P2 ST.E.128 desc[UR4][R58.64+0x100], R16 ;  /* 0x000100103a00a985 */ /* 0x0003e4000c101d04 */
.L_x_3908:
[----:B------:R-:W-:Y:S05]  /*dba0*/  BSYNC.RECONVERGENT B0 ;  /* 0x0000000000007941 */ /* 0x000fea0003800200 */
.L_x_3907:
        /* <DEDUP_REMOVED lines=14> */
.L_x_3910:
[----:B------:R-:W-:Y:S05]  /*dc90*/  BSYNC.RECONVERGENT B0 ;  /* 0x0000000000007941 */ /* 0x000fea0003800200 */
.L_x_3909:
        /* <DEDUP_REMOVED lines=14> */
.L_x_3912:
[----:B------:R-:W-:Y:S05]  /*dd80*/  BSYNC.RECONVERGENT B0 ;  /* 0x0000000000007941 */ /* 0x000fea0003800200 */
.L_x_3911:
[----:B------:R-:W-:-:S04]  /*dd90*/  MOV R179, 0x0 ;  /* 0x0000000000b37802 */ /* 0x000fc80000000f00 */
[----:B-12345:R-:W-:Y:S05]  /*dda0*/  @P6 RET.REL.NODEC R178 `(_ZN5flash24flash_fwd_splitkv_kernelI23Flash_fwd_kernel_traitsILi96ELi64ELi128ELi4ELb0ELb0EN7cutlass6half_tE19Flash_kernel_traitsILi96ELi64ELi128ELi4ES3_EELb0ELb0ELb1ELb0ELb0ELb1ELb1ELb0EEEvNS_16Flash_fwd_paramsE) ;  /* 0xffffff20b2946950 */ /* 0x03efea0003c3ffff */
        /* <DEDUP_REMOVED lines=10> */
[----:B-1----:R-:W-:Y:S05]  /*de50*/  @P0 RET.REL.NODEC R178 `(_ZN5flash24flash_fwd_splitkv_kernelI23Flash_fwd_kernel_traitsILi96ELi64ELi128ELi4ELb0ELb0EN7cutlass6half_tE19Flash_kernel_traitsILi96ELi64ELi128ELi4ES3_EELb0ELb0ELb1ELb0ELb0ELb1ELb1ELb0EEEvNS_16Flash_fwd_paramsE) ;  /* 0xffffff20b2680950 */ /* 0x002fea0003c3ffff */
[----:B------:R-:W-:Y:S01]  /*de60*/  LEA R2, P0, R57, R62, 0x2 ;  /* 0x0000003e39027211 */ /* 0x000fe200078010ff */
[----:B------:R-:W-:-:S03]  /*de70*/  IMAD.MOV.U32 R179, RZ, RZ, 0x0 ;  /* 0x00000000ffb37424 */ /* 0x000fc600078e00ff */
[----:B------:R-:W-:-:S05]  /*de80*/  LEA.HI.X R3, R57, R63, R56, 0x2, P0 ;  /* 0x0000003f39037211 */ /* 0x000fca00000f1438 */
[----:B------:R1:W-:Y:S02]  /*de90*/  ST.E.128 desc[UR4][R2.64+0x4900], R4 ;  /* 0x0049000402007985 */ /* 0x0003e4000c101d04 */
[----:B-1----:R-:W-:Y:S05]  /*dea0*/  RET.REL.NODEC R178 `(_ZN5flash24flash_fwd_splitkv_kernelI23Flash_fwd_kernel_traitsILi96ELi64ELi128ELi4ELb0ELb0EN7cutlass6half_tE19Flash_kernel_traitsILi96ELi64ELi128ELi4ES3_EELb0ELb0ELb1ELb0ELb0ELb1ELb1ELb0EEEvNS_16Flash_fwd_paramsE) ;  /* 0xffffff20b2547950 */ /* 0x002fea0003c3ffff */
.L_x_3904:
[----:B------:R-:W-:Y:S01]  /*deb0*/  MOV R7, 0x2 ;  /* 0x0000000200077802 */ /* 0x000fe20000000f00 */
[----:B------:R-:W-:Y:S01]  /*dec0*/  IMAD.MOV.U32 R6, RZ, RZ, 0x1f ;  /* 0x0000001fff067424 */ /* 0x000fe200078e00ff */
[----:B------:R-:W-:-:S07]  /*ded0*/  MOV R9, 0xffffffff ;  /* 0xffffffff00097802 */ /* 0x000fce0000000f00 */
[----:B-----5:R-:W-:Y:S05]  /*dee0*/  WARPSYNC.COLLECTIVE R9, `(.L_x_3913) ;  /* 0x0000000009087348 */ /* 0x020fea0003c00000 */
[----:B------:R1:W2:Y:S02]  /*def0*/  SHFL.BFLY P0, R15, R195, R7, R6 ;  /* 0x0c000007c30f7389 */ /* 0x0002a40000000006 */
[----:B-12--5:R-:W-:Y:S05]  /*df00*/  ENDCOLLECTIVE ;  /* 0x000000000000791b */ /* 0x026fea0003800000 */
.L_x_3913:
[----:B------:R-:W-:Y:S02]  /*df10*/  IMAD.MOV.U32 R8, RZ, RZ, R15 ;  /* 0x000000ffff087224 */ /* 0x000fe400078e000f */
[----:B------:R-:W-:Y:S02]  /*df20*/  IMAD.MOV.U32 R7, RZ, RZ, 0x1 ;  /* 0x00000001ff077424 */ /* 0x000fe400078e00ff */
[----:B------:R-:W-:-:S05]  /*df30*/  FADD.FTZ R11, R8, R195 ;  /* 0x000000c3080b7221 */ /* 0x000fca0000010000 */
[----:B------:R-:W-:-:S07]  /*df40*/  MOV R195, R11 ;  /* 0x0000000b00c37202 */ /* 0x000fce0000000f00 */
[----:B------:R-:W-:Y:S05]  /*df50*/  WARPSYNC.COLLECTIVE R9, `(.L_x_3914) ;  /* 0x0000000009087348 */ /* 0x000fea0003c00000 */
[----:B------:R1:W2:Y:S02]  /*df60*/  SHFL.BFLY P0, R15, R195, R7, R6 ;  /* 0x0c000007c30f7389 */ /* 0x0002a40000000006 */
[----:B-12---:R-:W-:Y:S05]  /*df70*/  ENDCOLLECTIVE ;  /* 0x000000000000791b */ /* 0x006fea0003800000 */
.L_x_3914:
[----:B------:R-:W-:Y:S01]  /*df80*/  MOV R195, R194 ;  /* 0x000000c200c37202 */ /* 0x000fe20000000f00 */
[----:B------:R-:W-:Y:S01]  /*df90*/  IMAD.MOV.U32 R7, RZ, RZ, 0x2 ;  /* 0x00000002ff077424 */ /* 0x000fe200078e00ff */
[----:B------:R-:W-:-:S07]  /*dfa0*/  MOV R8, R15 ;  /* 0x0000000f00087202 */ /* 0x000fce0000000f00 */
[----:B------:R-:W-:Y:S05]  /*dfb0*/  WARPSYNC.COLLECTIVE R9, `(.L_x_3915) ;  /* 0x0000000009087348 */ /* 0x000fea0003c00000 */
[----:B------:R1:W2:Y:S02]  /*dfc0*/  SHFL.BFLY P0, R15, R195, R7, R6 ;  /* 0x0c000007c30f7389 */ /* 0x0002a40000000006 */
[----:B-12---:R-:W-:Y:S05]  /*dfd0*/  ENDCOLLECTIVE ;  /* 0x000000000000791b */ /* 0x006fea0003800000 */
.L_x_3915:
[----:B------:R-:W-:Y:S01]  /*dfe0*/  FADD.FTZ R8, R11, R8 ;  /* 0x000000080b087221 */ /* 0x000fe20000010000 */
[----:B------:R-:W-:Y:S01]  /*dff0*/  FADD.FTZ R12, R15, R194 ;  /* 0x000000c20f0c7221 */ /* 0x000fe20000010000 */
[----:B------:R-:W-:-:S04]  /*e000*/  MOV R7, 0x1 ;  /* 0x0000000100077802 */ /* 0x000fc80000000f00 */
[----:B------:R-:W-:-:S07]  /*e010*/  MOV R195, R12 ;  /* 0x0000000c00c37202 */ /* 0x000fce0000000f00 */
[----:B------:R-:W-:Y:S05]  /*e020*/  WARPSYNC.COLLECTIVE R9, `(.L_x_3916) ;  /* 0x0000000009087348 */ /* 0x000fea0003c00000 */
[----:B------:R1:W2:Y:S02]  /*e030*/  SHFL.BFLY P0, R15, R195, R7, R6 ;  /* 0x0c000007c30f7389 */ /* 0x0002a40000000006 */
[----:B-12---:R-:W-:Y:S05]  /*e040*/  ENDCOLLECTIVE ;  /* 0x000000000000791b */ /* 0x006fea0003800000 */
.L_x_3916:
[----:B------:R-:W-:Y:S05]  /*e050*/  BRA `(.L_x_3917) ;  /* 0xfffffff000107947 */ /* 0x000fea000383ffff */
.L_x_3918:
        /* <DEDUP_REMOVED lines=10> */
.L_x_11655:


//--------------------- .text._ZN5flash24flash_fwd_splitkv_kernelI23Flash_fwd_kernel_traitsILi96ELi64ELi128ELi4ELb0ELb0EN7cutlass6half_tE19Flash_kernel_traitsILi96ELi64ELi128ELi4ES3_EELb0ELb0ELb0ELb0ELb1ELb0ELb1ELb1EEEvNS_16Flash_fwd_paramsE --------------------------
	.section	.text._ZN5flash24flash_fwd_splitkv_kernelI23Flash_fwd_kernel_traitsILi96ELi64ELi128ELi4ELb0ELb0EN7cutlass6half_tE19Flash_kernel_traitsILi96ELi64ELi128ELi4ES3_EELb0ELb0ELb0ELb0ELb1ELb0ELb1ELb1EEEvNS_16Flash_fwd_paramsE,"ax",@progbits
	.align	128
        .global         _ZN5flash24flash_fwd_splitkv_kernelI23Flash_fwd_kernel_traitsILi96ELi64ELi128ELi4ELb0ELb0EN7cutlass6half_tE19Flash_kernel_traitsILi96ELi64ELi128ELi4ES3_EELb0ELb0ELb0ELb0ELb1ELb0ELb1ELb1EEEvNS_16Flash_fwd_paramsE
        .type           _ZN5flash24flash_fwd_splitkv_kernelI23Flash_fwd_kernel_traitsILi96ELi64ELi128ELi4ELb0ELb0EN7cutlass6half_tE19Flash_kernel_traitsILi96ELi64ELi128ELi4ES3_EELb0ELb0ELb0ELb0ELb1ELb0ELb1ELb1EEEvNS_16Flash_fwd_paramsE,@function
        .size           _ZN5flash24flash_fwd_splitkv_kernelI23Flash_fwd_kernel_traitsILi96ELi64ELi128ELi4ELb0ELb0EN7cutlass6half_tE19Flash_kernel_traitsILi96ELi64ELi128ELi4ES3_EELb0ELb0ELb0ELb0ELb1ELb0ELb1ELb1EEEvNS_16Flash_fwd_paramsE,(.L_x_11656 - _ZN5flash24flash_fwd_splitkv_kernelI23Flash_fwd_kernel_traitsILi96ELi64ELi128ELi4ELb0ELb0EN7cutlass6half_tE19Flash_kernel_traitsILi96ELi64ELi128ELi4ES3_EELb0ELb0ELb0ELb0ELb1ELb0ELb1ELb1EEEvNS_16Flash_fwd_paramsE)
        .other          _ZN5flash24flash_fwd_splitkv_kernelI23Flash_fwd_kernel_traitsILi96ELi64ELi128ELi4ELb0ELb0EN7cutlass6half_tE19Flash_kernel_traitsILi96ELi64ELi128ELi4ES3_EELb0ELb0ELb0ELb0ELb1ELb0ELb1ELb1EEEvNS_16Flash_fwd_paramsE,@"STO_CUDA_ENTRY STV_DEFAULT"
_ZN5flash24flash_fwd_splitkv_kernelI23Flash_fwd_kernel_traitsILi96ELi64ELi128ELi4ELb0ELb0EN7cutlass6half_tE19Flash_kernel_traitsILi96ELi64ELi128ELi4ES3_EELb0ELb0ELb0ELb0ELb1ELb0ELb1ELb1EEEvNS_16Flash_fwd_paramsE:
.text._ZN5flash24flash_fwd_splitkv_kernelI23Flash_fwd_kernel_traitsILi96ELi64ELi128ELi4ELb0ELb0EN7cutlass6half_tE19Flash_kernel_traitsILi96ELi64ELi128ELi4ES3_EELb0ELb0ELb0ELb0ELb1ELb0ELb1ELb1EEEvNS_16Flash_fwd_paramsE:
        /* <DEDUP_REMOVED lines=29> */
[----:B------:R-:W-:Y:S05]  /*01d0*/  CALL.REL.NOINC `($_ZN5flash24flash_fwd_splitkv_kernelI23Flash_fwd_kernel_traitsILi96ELi64ELi128ELi4ELb0ELb0EN7cutlass6half_tE19Flash_kernel_traitsILi96ELi64ELi128ELi4ES3_EELb0ELb0ELb0ELb0ELb1ELb0ELb1ELb1EEEvNS_16Flash_fwd_paramsE$_ZN5flash30compute_attn_1rowblock_splitkvI23Flash_fwd_kernel_traitsILi96ELi64ELi128ELi4ELb0ELb0EN7cutlass6half_tE19Flash_kernel_traitsILi96ELi64ELi128ELi4ES3_EELb0ELb0ELb0ELb0ELb1ELb0ELb1ELb1ENS_16Flash_fwd_paramsEEEvRKT8_iiiii) ;  /* 0x0000000000087944 */ /* 0x000fea0003c00000 */
[----:B------:R-:W-:Y:S05]  /*01e0*/  BSYNC.RECONVERGENT B3 ;  /* 0x0000000000037941 */ /* 0x000fea0003800200 */
.L_x_3919:
[----:B------:R-:W-:Y:S05]  /*01f0*/  EXIT ;  /* 0x000000000000794d */ /* 0x000fea0003800000 */
        .type           $_ZN5flash24flash_fwd_splitkv_kernelI23Flash_fwd_kernel_traitsILi96ELi64ELi128ELi4ELb0ELb0EN7cutlass6half_tE19Flash_kernel_traitsILi96ELi64ELi128ELi4ES3_EELb0ELb0ELb0ELb0ELb1ELb0ELb1ELb1EEEvNS_16Flash_fwd_paramsE$_ZN5flash30compute_attn_1rowblock_splitkvI23Flash_fwd_kernel_traitsILi96ELi64ELi128ELi4ELb0ELb0EN7cutlass6half_tE19Flash_kernel_traitsILi96ELi64ELi128ELi4ES3_EELb0ELb0ELb0ELb0ELb1ELb0ELb1ELb1ENS_16Flash_fwd_paramsEEEvRKT8_iiiii,@function
        .size           $_ZN5flash24flash_fwd_splitkv_kernelI23Flash_fwd_kernel_traitsILi96ELi64ELi128ELi4ELb0ELb0EN7cutlass6half_tE19Flash_kernel_traitsILi96ELi64ELi128ELi4ES3_EELb0ELb0ELb0ELb0ELb1ELb0ELb1ELb1EEEvNS_16Flash_fwd_paramsE$_ZN5flash30compute_attn_1rowblock_splitkvI23Flash_fwd_kernel_traitsILi96ELi64ELi128ELi4ELb0ELb0EN7cutlass6half_tE19Flash_kernel_traitsILi96ELi64ELi128ELi4ES3_EELb0ELb0ELb0ELb0ELb1ELb0ELb1ELb1ENS_16Flash_fwd_paramsEEEvRKT8_iiiii,(.L_x_11656 - $_ZN5flash24flash_fwd_splitkv_kernelI23Flash_fwd_kernel_traitsILi96ELi64ELi128ELi4ELb0ELb0EN7cutlass6half_tE19Flash_kernel_traitsILi96ELi64ELi128ELi4ES3_EELb0ELb0ELb0ELb0ELb1ELb0ELb1ELb1EEEvNS_16Flash_fwd_paramsE$_ZN5flash30compute_attn_1rowblock_splitkvI23Flash_fwd_kernel_traitsILi96ELi64ELi128ELi4ELb0ELb0EN7cutlass6half_tE19Flash_kernel_traitsILi96ELi64ELi128ELi4ES3_EELb0ELb0ELb0ELb0ELb1ELb0ELb1ELb1ENS_16Flash_fwd_paramsEEEvRKT8_iiiii)
$_ZN5flash24flash_fwd_splitkv_kernelI23Flash_fwd_kernel_traitsILi96ELi64ELi128ELi4ELb0ELb0EN7cutlass6half_tE19Flash_kernel_traitsILi96ELi64ELi128ELi4ES3_EELb0ELb0ELb0ELb0ELb1ELb0ELb1ELb1EEEvNS_16Flash_fwd_paramsE$_ZN5flash30compute_attn_1rowblock_splitkvI23Flash_fwd_kernel_traitsILi96ELi64ELi128ELi4ELb0ELb0EN7cutlass6half_tE19Flash_kernel_traitsILi96ELi64ELi128ELi4ES3_EELb0ELb0ELb0ELb0ELb1ELb0ELb1ELb1ENS_16Flash_fwd_paramsEEEvRKT8_iiiii:
        /* <DEDUP_REMOVED lines=24> */
[----:B------:R-:W-:-:S03]  /*0380*/  ISETP.NE.U32.AND P2, PT, R10, RZ, PT ;  /* 0x000000ff0a00720c */ /* 0x000fc60003f45070 */
[----:B------:R1:W5:Y:S01]  /*0390*/  @P1 LD.E R13, desc[UR4][R16.64] ;  /* 0x00000004100d1980 */ /* 0x000362000c101900 */
[C---:B------:R-:W-:Y:S02]  /*03a0*/  ISETP.NE.AND.EX P2, PT, R11.reuse, RZ, PT, P2 ;  /* 0x000000ff0b00720c */ /* 0x040fe40003f45320 */
[----:B------:R-:W-:Y:S01]  /*03b0*/  IADD3 R10, P1, PT, R10, R114, RZ ;  /* 0x000000720a0a7210 */ /* 0x000fe20007f3e0ff */
[----:B------:R-:W-:Y:S01]  /*03c0*/  BSSY.RECONVERGENT B0, `(.L_x_3920) ;  /* 0x000000a000007945 */ /* 0x000fe20003800200 */
[----:B------:R-:W-:Y:S01]  /*03d0*/  ISETP.NE.U32.AND P0, PT, R8, RZ, PT ;  /* 0x000000ff0800720c */ /* 0x000fe20003f05070 */
[----:B------:R-:W-:Y:S02]  /*03e0*/  IMAD.MOV.U32 R15, RZ, RZ, -0x1 ;  /* 0xffffffffff0f7424 */ /* 0x000fe400078e00ff */
[----:B------:R-:W-:Y:S01]  /*03f0*/  IMAD.X R11, R11, 0x1, R113, P1 ;  /* 0x000000010b0b7824 */ /* 0x000fe200008e0671 */
[----:B------:R-:W-:-:S05]  /*0400*/  ISETP.NE.AND.EX P0, PT, R9, RZ, PT, P0 ;  /* 0x000000ff0900720c */ /* 0x000fca0003f05300 */
[----:B------:R-:W-:Y:S08]  /*0410*/  @!P2 BRA `(.L_x_3921) ;  /* 0x000000000010a947 */ /* 0x000ff00003800000 */
[----:B------:R-:W2:Y:S02]  /*0420*/  LD.E.U8 R2, desc[UR4][R116.64+0x1b2] ;  /* 0x0001b20474027980 */ /* 0x000ea4000c101100 */
[----:B--2---:R-:W-:-:S13]  /*0430*/  ISETP.NE.AND P1, PT, R2, RZ, PT ;  /* 0x000000ff0200720c */ /* 0x004fda0003f25270 */
[----:B------:R-:W-:Y:S05]  /*0440*/  @!P1 BRA `(.L_x_3921) ;  /* 0x0000000000049947 */ /* 0x000fea0003800000 */
[----:B------:R2:W5:Y:S02]  /*0450*/  LD.E R15, desc[UR4][R10.64] ;  /* 0x000000040a0f7980 */ /* 0x000564000c101900 */
.L_x_3921:
[----:B------:R-:W-:Y:S05]  /*0460*/  BSYNC.RECONVERGENT B0 ;  /* 0x0000000000007941 */ /* 0x000fea0003800200 */
.L_x_3920:
[----:B------:R-:W-:Y:S04]  /*0470*/  BSSY.RECONVERGENT B0, `(.L_x_3922) ;  /* 0x0000007000007945 */ /* 0x000fe80003800200 */
[----:B------:R-:W-:Y:S05]  /*0480*/  @!P3 BRA `(.L_x_3923) ;  /* 0x000000000014b947 */ /* 0x000fea0003800000 */
[----:B------:R-:W3:Y:S02]  /*0490*/  LD.E.U8 R2, desc[UR4][R116.64+0x1b2] ;  /* 0x0001b20474027980 */ /* 0x000ee4000c101100 */
[----:B---3--:R-:W-:-:S13]  /*04a0*/  ISETP.NE.AND P1, PT, R2, RZ, PT ;  /* 0x000000ff0200720c */ /* 0x008fda0003f25270 */
[----:B------:R-:W3:Y:S02]  /*04b0*/  @P1 LD.E R2, desc[UR4][R10.64+0x4] ;  /* 0x000004040a021980 */ /* 0x000ee4000c101900 */
[----:B---3-5:R-:W-:-:S06]  /*04c0*/  @P1 IADD3 R3, PT, PT, R2, -R15, RZ ;  /* 0x8000000f02031210 */ /* 0x028fcc0007ffe0ff */
[----:B------:R3:W5:Y:S02]  /*04d0*/  @!P1 LD.E R3, desc[UR4][R10.64] ;  /* 0x000000040a039980 */ /* 0x000764000c101900 */
.L_x_3923:
[----:B------:R-:W-:Y:S05]  /*04e0*/  BSYNC.RECONVERGENT B0 ;  /* 0x0000000000007941 */ /* 0x000fea0003800200 */
.L_x_3922:
[----:B------:R-:W-:Y:S01]  /*04f0*/  BSSY.RECONVERGENT B1, `(.L_x_3924) ;  /* 0x0000012000017945 */ /* 0x000fe20003800200 */
[----:B-----5:R-:W-:Y:S02]  /*0500*/  @P4 IADD3 R157, PT, PT, R0, -R13, RZ ;  /* 0x8000000d009d4210 */ /* 0x020fe40007ffe0ff */
[----:B------:R-:W-:Y:S01]  /*0510*/  IADD3 R96, PT, PT, R3, -R6, RZ ;  /* 0x8000000603607210 */ /* 0x000fe20007ffe0ff */
[----:B------:R-:W-:Y:S06]  /*0520*/  @!P0 BRA `(.L_x_3925) ;  /* 0x0000000000148947 */ /* 0x000fec0003800000 */
[----:B------:R-:W-:-:S05]  /*0530*/  IADD3 R2, P0, PT, R8, R114, RZ ;  /* 0x0000007208027210 */ /* 0x000fca0007f1e0ff */
[----:B------:R-:W-:-:S06]  /*0540*/  IMAD.X R3, R9, 0x1, R113, P0 ;  /* 0x0000000109037824 */ /* 0x000fcc00000e0671 */
[----:B------:R-:W4:Y:S02]  /*0550*/  LD.E R3, desc[UR4][R2.64] ;  /* 0x0000000402037980 */ /* 0x000f24000c101900 */
[----:B----4-:R-:W-:Y:S01]  /*0560*/  IADD3 R86, PT, PT, R3, -R6, RZ ;  /* 0x8000000603567210 */ /* 0x010fe20007ffe0ff */
[----:B------:R-:W-:Y:S05]  /*0570*/  BRA `(.L_x_3926) ;  /* 0x0000000000247947 */ /* 0x000fea0003800000 */
.L_x_3925:
[----:B------:R-:W4:Y:S01]  /*0580*/  LD.E.64 R2, desc[UR4][R116.64+0x108] ;  /* 0x0001080474027980 */ /* 0x000f22000c101b00 */
[----:B------:R-:W-:Y:S01]  /*0590*/  BSSY.RECONVERGENT B0, `(.L_x_3927) ;  /* 0x0000006000007945 */ /* 0x000fe20003800200 */
[----:B----4-:R-:W-:-:S04]  /*05a0*/  ISETP.NE.U32.AND P0, PT, R2, RZ, PT ;  /* 0x000000ff0200720c */ /* 0x010fc80003f05070 */
[----:B------:R-:W-:Y:S01]  /*05b0*/  ISETP.NE.AND.EX P0, PT, R3, RZ, PT, P0 ;  /* 0x000000ff0300720c */ /* 0x000fe20003f05300 */
[----:B------:R-:W-:-:S12]  /*05c0*/  IMAD.MOV.U32 R3, RZ, RZ, RZ ;  /* 0x000000ffff037224 */ /* 0x000fd800078e00ff */
[----:B------:R-:W-:Y:S05]  /*05d0*/  @!P0 BRA `(.L_x_3928) ;  /* 0x0000000000048947 */ /* 0x000fea0003800000 */
[----:B------:R4:W5:Y:S02]  /*05e0*/  LD.E R3, desc[UR4][R116.64+0xbc] ;  /* 0x0000bc0474037980 */ /* 0x000964000c101900 */
.L_x_3928:
[----:B------:R-:W-:Y:S05]  /*05f0*/  BSYNC.RECONVERGENT B0 ;  /* 0x0000000000007941 */ /* 0x000fea0003800200 */
.L_x_3927:
[----:B-----5:R-:W-:Y:S02]  /*0600*/  IADD3 R86, PT, PT, R96, R3, RZ ;  /* 0x0000000360567210 */ /* 0x020fe40007ffe0ff */
.L_x_3926:
[----:B------:R-:W-:Y:S05]  /*0610*/  BSYNC.RECONVERGENT B1 ;  /* 0x0000000000017941 */ /* 0x000fea0003800200 */
.L_x_3924:
[----:B------:R-:W-:Y:S01]  /*0620*/  IMAD.SHL.U32 R154, R21, 0x40, RZ ;  /* 0x00000040159a7824 */ /* 0x000fe200078e00ff */
[----:B------:R-:W-:-:S04]  /*0630*/  MOV R151, 0x0 ;  /* 0x0000000000977802 */ /* 0x000fc80000000f00 */
[----:B------:R-:W-:-:S13]  /*0640*/  ISETP.GT.AND P0, PT, R157, R154, PT ;  /* 0x0000009a9d00720c */ /* 0x000fda0003f04270 */
[----:B-1234-:R-:W-:Y:S05]  /*0650*/  @!P0 RET.REL.NODEC R150 `(_ZN5flash24flash_fwd_splitkv_kernelI23Flash_fwd_kernel_traitsILi96ELi64ELi128ELi4ELb0ELb0EN7cutlass6half_tE19Flash_kernel_traitsILi96ELi64ELi128ELi4ES3_EELb0ELb0ELb0ELb0ELb1ELb0ELb1ELb1EEEvNS_16Flash_fwd_paramsE) ;  /* 0xfffffff896688950 */ /* 0x01efea0003c3ffff */
[----:B------:R-:W2:Y:S01]  /*0660*/  LD.E R3, desc[UR4][R116.64+0xb8] ;  /* 0x0000b80474037980 */ /* 0x000ea2000c101900 */
[-C--:B------:R-:W-:Y:S02]  /*0670*/  IABS R4, R5.reuse ;  /* 0x0000000500047213 */ /* 0x080fe40000000000 */
[----:B------:R-:W-:Y:S01]  /*0680*/  IABS R0, R5 ;  /* 0x0000000500007213 */ /* 0x000fe20000000000 */
[----:B------:R-:W1:Y:S01]  /*0690*/  S2R R71, SR_TID.X ;  /* 0x0000000000477919 */ /* 0x000e620000002100 */
[----:B------:R-:W3:Y:S03]  /*06a0*/  I2F.RP R2, R4 ;  /* 0x0000000400027306 */ /* 0x000ee60000209400 */
[----:B------:R-:W-:-:S05]  /*06b0*/  IMAD.MOV R0, RZ, RZ, -R0 ;  /* 0x000000ffff007224 */ /* 0x000fca00078e0a00 */
[----:B---3--:R-:W3:Y:S02]  /*06c0*/  MUFU.RCP R10, R2 ;  /* 0x00000002000a7308 */ /* 0x008ee40000001000 */
[----:B---3--:R-:W-:-:S06]  /*06d0*/  VIADD R10, R10, 0xffffffe ;  /* 0x0ffffffe0a0a7836 */ /* 0x008fcc0000000000 */
[----:B------:R3:W4:Y:S02]  /*06e0*/  F2I.FTZ.U32.TRUNC.NTZ R11, R10 ;  /* 0x0000000a000b7305 */ /* 0x000724000021f000 */
[----:B---3--:R-:W-:Y:S02]  /*06f0*/  IMAD.MOV.U32 R10, RZ, RZ, RZ ;  /* 0x000000ffff0a7224 */ /* 0x008fe400078e00ff */
[----:B--2---:R-:W-:-:S05]  /*0700*/  VIADD R3, R3, 0x7f ;  /* 0x0000007f03037836 */ /* 0x004fca0000000000 */
[----:B------:R-:W-:-:S04]  /*0710*/  SHF.R.S32.HI R8, RZ, 0x1f, R3 ;  /* 0x0000001fff087819 */ /* 0x000fc80000011403 */
[----:B------:R-:W-:Y:S01]  /*0720*/  LEA.HI R8, R8, R3, RZ, 0x7 ;  /* 0x0000000308087211 */ /* 0x000fe200078f38ff */
[----:B----4-:R-:W-:-:S03]  /*0730*/  IMAD.MOV R3, RZ, RZ, -R11 ;  /* 0x000000ffff037224 */ /* 0x010fc600078e0a0b */
        /* <DEDUP_REMOVED lines=24> */
[----:B-1----:R-:W-:Y:S05]  /*08c0*/  @!P0 BRA `(.L_x_3929) ;  /* 0x0000000000e88947 */ /* 0x002fea0003800000 */
[----:B------:R-:W2:Y:S04]  /*08d0*/  LD.E.64 R2, desc[UR4][R116.64+0xb0] ;  /* 0x0000b00474027980 */ /* 0x000ea8000c101b00 */
[----:B------:R-:W3:Y:S04]  /*08e0*/  LD.E R5, desc[UR4][R116.64+0x60] ;  /* 0x0000600474057980 */ /* 0x000ee8000c101900 */
[----:B------:R-:W4:Y:S04]  /*08f0*/  LD.E R0, desc[UR4][R116.64+0xcc] ;  /* 0x0000cc0474007980 */ /* 0x000f28000c101900 */
[----:B------:R-:W5:Y:S04]  /*0900*/  LD.E.64 R6, desc[UR4][R116.64+0x78] ;  /* 0x0000780474067980 */ /* 0x000f68000c101b00 */
[----:B------:R-:W5:Y:S01]  /*0910*/  LD.E.64 R8, desc[UR4][R116.64+0xa8] ;  /* 0x0000a80474087980 */ /* 0x000f62000c101b00 */
[----:B------:R-:W-:Y:S01]  /*0920*/  SHF.R.U32.HI R4, RZ, 0x3, R71 ;  /* 0x00000003ff047819 */ /* 0x000fe20000011647 */
[----:B------:R-:W-:-:S02]  /*0930*/  IMAD.IADD R157, R157, 0x1, -R154 ;  /* 0x000000019d9d7824 */ /* 0x000fc400078e0a9a */
[----:B------:R-:W-:Y:S02]  /*0940*/  IMAD.MOV.U32 R151, RZ, RZ, 0x0 ;  /* 0x00000000ff977424 */ /* 0x000fe400078e00ff */
[C---:B------:R-:W-:Y:S01]  /*0950*/  VIADD R10, R4.reuse, 0x10 ;  /* 0x00000010040a7836 */ /* 0x040fe20000000000 */
[----:B------:R-:W-:-:S04]  /*0960*/  ISETP.GE.AND P1, PT, R4, R157, PT ;  /* 0x0000009d0400720c */ /* 0x000fc80003f26270 */
[----:B------:R-:W-:Y:S01]  /*0970*/  ISETP.GE.AND P3, PT, R10, R157, PT ;  /* 0x0000009d0a00720c */ /* 0x000fe20003f66270 */
[----:B--2---:R-:W-:Y:S02]  /*0980*/  IMAD R159, R2, UR8, R159 ;  /* 0x00000008029f7c24 */ /* 0x004fe4000f8e029f */
[C---:B------:R-:W-:Y:S01]  /*0990*/  IMAD.SHL.U32 R2, R71.reuse, 0x4, RZ ;  /* 0x0000000447027824 */ /* 0x040fe200078e00ff */
[----:B------:R-:W-:Y:S01]  /*09a0*/  LOP3.LUT P6, R71, R71, 0x7, RZ, 0xc0, !PT ;  /* 0x0000000747477812 */ /* 0x000fe200078cc0ff */
[----:B---3--:R-:W-:-:S03]  /*09b0*/  IMAD R5, R159, R5, R156 ;  /* 0x000000059f057224 */ /* 0x008fc600078e029c */
[----:B------:R-:W-:Y:S01]  /*09c0*/  LOP3.LUT R11, R2, 0x1c, RZ, 0xc0, !PT ;  /* 0x0000001c020b7812 */ /* 0x000fe200078ec0ff */
[----:B------:R-:W-:Y:S01]  /*09d0*/  IMAD R3, R3, R5, R154 ;  /* 0x0000000503037224 */ /* 0x000fe200078e029a */
[CC--:B------:R-:W-:Y:S01]  /*09e0*/  ISETP.GE.OR P6, PT, R4.reuse, R157.reuse, P6 ;  /* 0x0000009d0400720c */ /* 0x0c0fe200037c6670 */
[C---:B------:R-:W-:Y:S01]  /*09f0*/  VIADD R2, R4.reuse, 0x20 ;  /* 0x0000002004027836 */ /* 0x040fe20000000000 */
[----:B------:R-:W-:Y:S01]  /*0a00*/  ISETP.NE.OR P5, PT, R71, RZ, P3 ;  /* 0x000000ff4700720c */ /* 0x000fe20001fa5670 */
[----:B------:R-:W-:Y:S02]  /*0a10*/  IMAD R11, R4, 0x60, R11 ;  /* 0x00000060040b7824 */ /* 0x000fe400078e020b */
[----:B----4-:R-:W-:Y:S01]  /*0a20*/  IMAD R0, R3, R0, RZ ;  /* 0x0000000003007224 */ /* 0x010fe200078e02ff */
[----:B------:R-:W-:-:S04]  /*0a30*/  ISETP.GE.AND P2, PT, R2, R157, PT ;  /* 0x0000009d0200720c */ /* 0x000fc80003f46270 */
[C---:B------:R-:W-:Y:S02]  /*0a40*/  IADD3 R11, P0, PT, R0.reuse, R11, RZ ;  /* 0x0000000b000b7210 */ /* 0x040fe40007f1e0ff */
[----:B------:R-:W-:Y:S02]  /*0a50*/  ISETP.NE.OR P4, PT, R71, RZ, P2 ;  /* 0x000000ff4700720c */ /* 0x000fe40001785670 */
[----:B------:R-:W-:Y:S02]  /*0a60*/  LEA.HI.X.SX32 R0, R0, RZ, 0x1, P0 ;  /* 0x000000ff00007211 */ /* 0x000fe400000f0eff */
[----:B-----5:R-:W-:-:S04]  /*0a70*/  LEA R6, P0, R11, R6, 0x2 ;  /* 0x000000060b067211 */ /* 0x020fc800078010ff */
[----:B------:R-:W-:Y:S01]  /*0a80*/  LEA.HI.X R7, R11, R7, R0, 0x2, P0 ;  /* 0x000000070b077211 */ /* 0x000fe200000f1400 */
[----:B------:R-:W-:Y:S01]  /*0a90*/  @!P6 IMAD.MOV.U32 R11, RZ, RZ, -0x800000 ;  /* 0xff800000ff0be424 */ /* 0x000fe200078e00ff */
[C---:B------:R-:W-:Y:S01]  /*0aa0*/  IADD3 R5, P0, PT, R3.reuse, R4, RZ ;  /* 0x0000000403057210 */ /* 0x040fe20007f1e0ff */
[----:B------:R-:W-:Y:S02]  /*0ab0*/  VIADD R4, R4, 0x30 ;  /* 0x0000003004047836 */ /* 0x000fe40000000000 */
[----:B------:R-:W-:Y:S01]  /*0ac0*/  @!P1 ST.E.128 desc[UR4][R6.64], RZ ;  /* 0x000000ff06009985 */ /* 0x000fe2000c101d04 */
[----:B------:R-:W-:Y:S02]  /*0ad0*/  LEA.HI.X.SX32 R3, R3, RZ, 0x1, P0 ;  /* 0x000000ff03037211 */ /* 0x000fe400000f0eff */
[C---:B------:R-:W-:Y:S01]  /*0ae0*/  LEA R2, P0, R5.reuse, R8, 0x2 ;  /* 0x0000000805027211 */ /* 0x040fe200078010ff */
[----:B------:R-:W-:Y:S03]  /*0af0*/  @!P1 ST.E.128 desc[UR4][R6.64+0x80], RZ ;  /* 0x000080ff06009985 */ /* 0x000fe6000c101d04 */
        /* <DEDUP_REMOVED lines=11> */
[----:B------:R-:W-:-:S03]  /*0bb0*/  ISETP.NE.OR P1, PT, R71, RZ, P1 ;  /* 0x000000ff4700720c */ /* 0x000fc60000f25670 */
[----:B------:R-:W-:Y:S04]  /*0bc0*/  @!P2 ST.E.128 desc[UR4][R6.64+0x3000], RZ ;  /* 0x003000ff0600a985 */ /* 0x000fe8000c101d04 */
[----:B------:R-:W-:Y:S04]  /*0bd0*/  @!P2 ST.E.128 desc[UR4][R6.64+0x3080], RZ ;  /* 0x003080ff0600a985 */ /* 0x000fe8000c101d04 */
[----:B------:R-:W-:Y:S04]  /*0be0*/  @!P2 ST.E.128 desc[UR4][R6.64+0x3100], RZ ;  /* 0x003100ff0600a985 */ /* 0x000fe8000c101d04 */
[----:B------:R-:W-:Y:S04]  /*0bf0*/  @!P6 ST.E desc[UR4][R2.64], R11 ;  /* 0x0000000b0200e985 */ /* 0x000fe8000c101904 */
[----:B------:R-:W-:Y:S04]  /*0c00*/  @!P5 ST.E desc[UR4][R2.64+0x40], R9 ;  /* 0x000040090200d985 */ /* 0x000fe8000c101904 */
[----:B------:R1:W-:Y:S02]  /*0c10*/  @!P4 ST.E desc[UR4][R2.64+0x80], R5 ;  /* 0x000080050200c985 */ /* 0x0003e4000c101904 */
[----:B-1----:R-:W-:Y:S05]  /*0c20*/  @P1 RET.REL.NODEC R150 `(_ZN5flash24flash_fwd_splitkv_kernelI23Flash_fwd_kernel_traitsILi96ELi64ELi128ELi4ELb0ELb0EN7cutlass6half_tE19Flash_kernel_traitsILi96ELi64ELi128ELi4ES3_EELb0ELb0ELb0ELb0ELb1ELb0ELb1ELb1EEEvNS_16Flash_fwd_paramsE) ;  /* 0xfffffff096f41950 */ /* 0x002fea0003c3ffff */
[----:B------:R-:W-:Y:S02]  /*0c30*/  MOV R5, 0xff800000 ;  /* 0xff80000000057802 */ /* 0x000fe40000000f00 */
[----:B------:R-:W-:-:S03]  /*0c40*/  MOV R151, 0x0 ;  /* 0x0000000000977802 */ /* 0x000fc60000000f00 */
[----:B------:R1:W-:Y:S02]  /*0c50*/  ST.E desc[UR4][R2.64+0xc0], R5 ;  /* 0x0000c00502007985 */ /* 0x0003e4000c101904 */
[----:B-1----:R-:W-:Y:S05]  /*0c60*/  RET.REL.NODEC R150 `(_ZN5flash24flash_fwd_splitkv_kernelI23Flash_fwd_kernel_traitsILi96ELi64ELi128ELi4ELb0ELb0EN7cutlass6half_tE19Flash_kernel_traitsILi96ELi64ELi128ELi4ES3_EELb0ELb0ELb0ELb0ELb1ELb0ELb1ELb1EEEvNS_16Flash_fwd_paramsE) ;  /* 0xfffffff096e47950 */ /* 0x002fea0003c3ffff */
.L_x_3929:
        /* <DEDUP_REMOVED lines=19> */
[----:B------:R-:W5:Y:S04]  /*0da0*/  LD.E.64 R30, desc[UR4][R116.64+0x58] ;  /* 0x00005804741e7980 */ /* 0x000f68000c101b00 */
[----:B------:R-:W5:Y:S01]  /*0db0*/  LD.E.64 R118, desc[UR4][R116.64+0x40] ;  /* 0x0000400474767980 */ /* 0x000f62000c101b00 */
[----:B--2---:R-:W-:-:S04]  /*0dc0*/  IABS R3, R8 ;  /* 0x0000000800037213 */ /* 0x004fc80000000000 */
[----:B-----5:R-:W1:Y:S08]  /*0dd0*/  I2F.RP R4, R3 ;  /* 0x0000000300047306 */ /* 0x020e700000209400 */
        /* <DEDUP_REMOVED lines=37> */
[----:B----4-:R-:W-:-:S05]  /*1030*/  IADD3 R0, PT, PT, RZ, -R25, RZ ;  /* 0x80000019ff007210 */ /* 0x010fca0007ffe0ff */
        /* <DEDUP_REMOVED lines=40> */
.L_x_3931:
        /* <DEDUP_REMOVED lines=8> */
[----:B------:R-:W-:Y:S01]  /*1340*/  IMAD.MOV.U32 R16, RZ, RZ, RZ ;  /* 0x000000ffff107224 */ /* 0x000fe200078e00ff */
[----:B------:R-:W-:-:S02]  /*1350*/  IABS R18, R156 ;  /* 0x0000009c00127213 */ /* 0x000fc40000000000 */
[----:B------:R-:W-:Y:S02]  /*1360*/  CS2R R160, SRZ ;  /* 0x0000000000a07805 */ /* 0x000fe4000001ff00 */
[----:B-1----:R-:W-:-:S04]  /*1370*/  IABS R3, R11 ;  /* 0x0000000b00037213 */ /* 0x002fc80000000000 */
        /* <DEDUP_REMOVED lines=21> */
[----:B------:R-:W-:Y:S02]  /*14d0*/  LOP3.LUT R0, R156, R11, RZ, 0x3c, !PT ;  /* 0x0000000b9c007212 */ /* 0x000fe400078e3cff */
[----:B------:R-:W-:Y:S01]  /*14e0*/  @P4 IADD3 R7, PT, PT, R6, R15, RZ ;  /* 0x0000000f06074210 */ /* 0x000fe20007ffe0ff */
[----:B------:R-:W-:Y:S01]  /*14f0*/  @!P4 IMAD R9, R8, R2, R9 ;  /* 0x000000020809c224 */ /* 0x000fe200078e0209 */
[----:B------:R-:W-:Y:S01]  /*1500*/  ISETP.GE.AND P1, PT, R0, RZ, PT ;  /* 0x000000ff0000720c */ /* 0x000fe20003f26270 */
[----:B------:R-:W-:Y:S01]  /*1510*/  @!P4 IMAD.WIDE.U32 R26, R8, R4, R16 ;  /* 0x00000004081ac225 */ /* 0x000fe200078e0010 */
[----:B------:R-:W-:-:S02]  /*1520*/  ISETP.NE.AND P0, PT, R11, RZ, PT ;  /* 0x000000ff0b00720c */ /* 0x000fc40003f05270 */
[----:B------:R-:W-:Y:S01]  /*1530*/  @!P3 IADD3 R5, PT, PT, R5, 0x1, RZ ;  /* 0x000000010505b810 */ /* 0x000fe20007ffe0ff */
[-C--:B------:R-:W-:Y:S02]  /*1540*/  @P4 IMAD R2, R143, R7.reuse, RZ ;  /* 0x000000078f024224 */ /* 0x080fe400078e02ff */
[C---:B------:R-:W-:Y:S01]  /*1550*/  @P4 IMAD.WIDE.U32 R16, R142.reuse, R7, RZ ;  /* 0x000000078e104225 */ /* 0x040fe200078e00ff */
[----:B------:R-:W-:Y:S02]  /*1560*/  LEA R7, R121, 0xffffff80, 0x7 ;  /* 0xffffff8079077811 */ /* 0x000fe400078e38ff */
[----:B------:R-:W-:Y:S01]  /*1570*/  @!P4 IADD3 R9, PT, PT, R27, R9, RZ ;  /* 0x000000091b09c210 */ /* 0x000fe20007ffe0ff */
[----:B------:R-:W-:Y:S01]  /*1580*/  @P4 IMAD.IADD R9, R17, 0x1, R2 ;  /* 0x0000000111094824 */ /* 0x000fe200078e0202 */
[----:B------:R-:W-:Y:S01]  /*1590*/  @!P4 MOV R8, R26 ;  /* 0x0000001a0008c202 */ /* 0x000fe20000000f00 */
[-C--:B------:R-:W-:Y:S01]  /*15a0*/  IMAD R2, R143, R7.reuse, RZ ;  /* 0x000000078f027224 */ /* 0x080fe200078e02ff */
        /* <DEDUP_REMOVED lines=12> */
[----:B------:R-:W-:Y:S01]  /*1670*/  SHF.R.S32.HI R2, RZ, 0x1f, R5 ;  /* 0x0000001fff027819 */ /* 0x000fe20000011405 */
[----:B------:R-:W-:Y:S01]  /*1680*/  @P4 IMAD.IADD R6, R6, 0x1, R15 ;  /* 0x0000000106064824 */ /* 0x000fe200078e020f */
[----:B------:R-:W-:Y:S01]  /*1690*/  @!P4 IADD3 R15, PT, PT, R9, R0, RZ ;  /* 0x00000000090fc210 */ /* 0x000fe20007ffe0ff */
[-C--:B----4-:R-:W-:Y:S01]  /*16a0*/  IMAD R9, R25, R5.reuse, RZ ;  /* 0x0000000519097224 */ /* 0x090fe200078e02ff */
        /* <DEDUP_REMOVED lines=15> */
.L_x_3932:
[----:B------:R-:W-:Y:S05]  /*17a0*/  BSYNC.RECONVERGENT B0 ;  /* 0x0000000000007941 */ /* 0x000fea0003800200 */
.L_x_3930:
[----:B------:R-:W-:Y:S01]  /*17b0*/  ISETP.NE.AND P0, PT, R13, -0x1, PT ;  /* 0xffffffff0d00780c */ /* 0x000fe20003f05270 */
[----:B------:R-:W2:Y:S04]  /*17c0*/  LD.E.64 R22, desc[UR4][R116.64+0x30] ;  /* 0x0000300474167980 */ /* 0x000ea8000c101b00 */
[----:B------:R-:W3:Y:S04]  /*17d0*/  LD.E.64 R24, desc[UR4][R116.64+0x48] ;  /* 0x0000480474187980 */ /* 0x000ee8000c101b00 */
[----:B------:R-:W4:Y:S04]  /*17e0*/  LD.E.64 R4, desc[UR4][R116.64] ;  /* 0x0000000474047980 */ /* 0x000f28000c101b00 */
[----:B------:R-:W3:Y:S04]  /*17f0*/  @!P0 LD.E.64 R32, desc[UR4][R116.64+0x18] ;  /* 0x0000180474208980 */ /* 0x000ee8000c101b00 */
[----:B------:R-:W4:Y:S04]  /*1800*/  LD.E.64 R8, desc[UR4][R116.64+0x10] ;  /* 0x0000100474087980 */ /* 0x000f28000c101b00 */
[----:B------:R-:W4:Y:S01]  /*1810*/  LD.E.64 R14, desc[UR4][R116.64+0x8] ;  /* 0x00000804740e7980 */ /* 0x000f22000c101b00 */
[----:B------:R-:W-:-:S03]  /*1820*/  IMAD.MOV.U32 R2, RZ, RZ, RZ ;  /* 0x000000ffff027224 */ /* 0x000fc600078e00ff */
[----:B------:R-:W4:Y:S04]  /*1830*/  LD.E R131, desc[UR4][R116.64+0xd0] ;  /* 0x0000d00474837980 */ /* 0x000f28000c101900 */
[----:B------:R1:W5:Y:S01]  /*1840*/  @P5 LD.E R2, desc[UR4][R34.64] ;  /* 0x0000000422025980 */ /* 0x000362000c101900 */
        /* <DEDUP_REMOVED lines=15> */
[----:B------:R-:W-:-:S05]  /*1940*/  IMAD.SHL.U32 R155, R71, 0x8, RZ ;  /* 0x00000008479b7824 */ /* 0x000fca00078e00ff */
[----:B------:R-:W-:-:S07]  /*1950*/  LOP3.LUT R26, R155, 0x18, RZ, 0xc0, !PT ;  /* 0x000000189b1a7812 */ /* 0x000fce00078ec0ff */
[----:B------:R-:W-:Y:S01]  /*1960*/  @!P2 IMAD.IADD R19, R19, 0x1, -R12 ;  /* 0x000000011313a824 */ /* 0x000fe200078e0a0c */
[----:B------:R-:W-:Y:S01]  /*1970*/  IADD3 R16, P1, PT, R26, R16, RZ ;  /* 0x000000101a107210 */ /* 0x000fe20007f3e0ff */
[----:B------:R-:W-:-:S03]  /*1980*/  IMAD R28, R17, R118, RZ ;  /* 0x00000076111c7224 */ /* 0x000fc600078e02ff */
[----:B------:R-:W-:Y:S02]  /*1990*/  ISETP.GE.U32.AND P3, PT, R19, R12, PT ;  /* 0x0000000c1300720c */ /* 0x000fe40003f66070 */
[----:B------:R-:W-:Y:S01]  /*19a0*/  LOP3.LUT R12, R156, R11, RZ, 0x3c, !PT ;  /* 0x0000000b9c0c7212 */ /* 0x000fe200078e3cff */
[----:B------:R-:W-:Y:S02]  /*19b0*/  IMAD.X R17, RZ, RZ, R10, P1 ;  /* 0x000000ffff117224 */ /* 0x000fe400008e060a */
[----:B------:R-:W-:Y:S01]  /*19c0*/  @!P2 VIADD R0, R0, 0x1 ;  /* 0x000000010000a836 */ /* 0x000fe20000000000 */
[----:B------:R-:W-:Y:S02]  /*19d0*/  ISETP.GE.AND P1, PT, R12, RZ, PT ;  /* 0x000000ff0c00720c */ /* 0x000fe40003f26270 */
[----:B------:R-:W-:Y:S02]  /*19e0*/  ISETP.NE.AND P2, PT, R11, RZ, PT ;  /* 0x000000ff0b00720c */ /* 0x000fe40003f45270 */
[----:B------:R-:W-:Y:S01]  /*19f0*/  MOV R10, 0x400 ;  /* 0x00000400000a7802 */ /* 0x000fe20000000f00 */
[----:B------:R-:W-:-:S02]  /*1a00*/  IMAD R28, R7, R119, R28 ;  /* 0x00000077071c7224 */ /* 0x000fc400078e021c */
[----:B------:R-:W-:Y:S01]  /*1a10*/  IMAD.WIDE.U32 R16, R7, R118, R16 ;  /* 0x0000007607107225 */ /* 0x000fe200078e0010 */
[----:B-1----:R-:W-:-:S03]  /*1a20*/  LEA R63, R63, R10, 0x18 ;  /* 0x0000000a3f3f7211 */ /* 0x002fc600078ec0ff */
[----:B------:R-:W-:Y:S02]  /*1a30*/  @P3 VIADD R0, R0, 0x1 ;  /* 0x0000000100003836 */ /* 0x000fe40000000000 */
[C---:B------:R-:W-:Y:S02]  /*1a40*/  IMAD.SHL.U32 R19, R71.reuse, 0x10, RZ ;  /* 0x0000001047137824 */ /* 0x040fe400078e00ff */
[----:B------:R-:W-:Y:S01]  /*1a50*/  @!P1 IMAD.MOV R0, RZ, RZ, -R0 ;  /* 0x000000ffff009224 */ /* 0x000fe200078e0a00 */
[----:B------:R-:W-:Y:S01]  /*1a60*/  @!P2 LOP3.LUT R0, RZ, R11, RZ, 0x33, !PT ;  /* 0x0000000bff00a212 */ /* 0x000fe200078e33ff */
[----:B------:R-:W-:Y:S02]  /*1a70*/  IMAD.SHL.U32 R18, R71, 0x20, RZ ;  /* 0x0000002047127824 */ /* 0x000fe400078e00ff */
[----:B------:R-:W-:-:S03]  /*1a80*/  IMAD.IADD R29, R17, 0x1, R28 ;  /* 0x00000001111d7824 */ /* 0x000fc600078e021c */
[----:B------:R-:W-:Y:S01]  /*1a90*/  LOP3.LUT R17, R18, 0x100, RZ, 0xc0, !PT ;  /* 0x0000010012117812 */ /* 0x000fe200078ec0ff */
[----:B------:R-:W-:Y:S01]  /*1aa0*/  IMAD.MOV.U32 R28, RZ, RZ, R16 ;  /* 0x000000ffff1c7224 */ /* 0x000fe200078e0010 */
[----:B------:R-:W-:Y:S02]  /*1ab0*/  SHF.R.S32.HI R16, RZ, 0x1f, R0 ;  /* 0x0000001fff107819 */ /* 0x000fe40000011400 */
[----:B------:R-:W-:Y:S01]  /*1ac0*/  LOP3.LUT R62, R17, 0x20, R18, 0xf8, !PT ;  /* 0x00000020113e7812 */ /* 0x000fe200078ef812 */
[----:B------:R-:W-:Y:S02]  /*1ad0*/  IMAD R17, R31, R0, RZ ;  /* 0x000000001f117224 */ /* 0x000fe400078e02ff */
[----:B------:R-:W-:Y:S02]  /*1ae0*/  IMAD.SHL.U32 R130, R71, 0x4, RZ ;  /* 0x0000000447827824 */ /* 0x000fe400078e00ff */
[----:B------:R-:W-:Y:S01]  /*1af0*/  IMAD.WIDE.U32 R28, R0, R30, R28 ;  /* 0x0000001e001c7225 */ /* 0x000fe200078e001c */
[----:B------:R-:W-:-:S03]  /*1b00*/  SHF.R.U32.HI R136, RZ, 0x2, R71 ;  /* 0x00000002ff887819 */ /* 0x000fc60000011647 */
[----:B------:R-:W-:Y:S02]  /*1b10*/  IMAD.MOV.U32 R137, RZ, RZ, RZ ;  /* 0x000000ffff897224 */ /* 0x000fe400078e00ff */
[----:B------:R-:W-:-:S04]  /*1b20*/  IMAD.WIDE.U32 R20, R21, 0x40, R136 ;  /* 0x0000004015147825 */ /* 0x000fc800078e0088 */
[-C--:B------:R-:W-:Y:S01]  /*1b30*/  IMAD R149, R119, R136.reuse, RZ ;  /* 0x0000008877957224 */ /* 0x080fe200078e02ff */
[----:B------:R-:W-:Y:S01]  /*1b40*/  LOP3.LUT R152, R155, 0xc0, RZ, 0xc0, !PT ;  /* 0x000000c09b987812 */ /* 0x000fe200078ec0ff */
[----:B------:R-:W-:-:S03]  /*1b50*/  IMAD R145, R143, R136, RZ ;  /* 0x000000888f917224 */ /* 0x000fc600078e02ff */
[----:B------:R-:W-:-:S04]  /*1b60*/  LOP3.LUT R152, R152, 0x18, R71, 0xf8, !PT ;  /* 0x0000001898987812 */ /* 0x000fc800078ef847 */
[--C-:B------:R-:W-:Y:S01]  /*1b70*/  LOP3.LUT R84, R152, 0x18, R155.reuse, 0x78, !PT ;  /* 0x0000001898547812 */ /* 0x100fe200078e789b */
[----:B------:R-:W-:Y:S02]  /*1b80*/  IMAD.MOV.U32 R61, RZ, RZ, 0x10 ;  /* 0x00000010ff3d7424 */ /* 0x000fe400078e00ff */
[----:B------:R-:W-:Y:S01]  /*1b90*/  VIADD R153, R121, 0xffffffff ;  /* 0xffffffff79997836 */ /* 0x000fe20000000000 */
[----:B------:R-:W-:Y:S01]  /*1ba0*/  LOP3.LUT R84, R84, 0x1f20, R155, 0xf8, !PT ;  /* 0x00001f2054547812 */ /* 0x000fe200078ef89b */
[C---:B------:R-:W-:Y:S01]  /*1bb0*/  IMAD.SHL.U32 R87, R118.reuse, 0x20, RZ ;  /* 0x0000002076577824 */ /* 0x040fe200078e00ff */
[----:B------:R-:W-:Y:S01]  /*1bc0*/  SHF.L.U64.HI R90, R118, 0x5, R119 ;  /* 0x00000005765a7819 */ /* 0x000fe20000010277 */
[C---:B------:R-:W-:Y:S01]  /*1bd0*/  IMAD.SHL.U32 R85, R142.reuse, 0x20, RZ ;  /* 0x000000208e557824 */ /* 0x040fe200078e00ff */
[----:B------:R-:W-:Y:S01]  /*1be0*/  SHF.L.U64.HI R88, R142, 0x5, R143 ;  /* 0x000000058e587819 */ /* 0x000fe2000001028f */
[----:B------:R-:W-:Y:S01]  /*1bf0*/  IMAD.SHL.U32 R151, R153, 0x80, RZ ;  /* 0x0000008099977824 */ /* 0x000fe200078e00ff */
[----:B------:R-:W-:Y:S01]  /*1c00*/  LOP3.LUT R155, R155, 0x20, RZ, 0xc0, !PT ;  /* 0x000000209b9b7812 */ /* 0x000fe200078ec0ff */
[----:B------:R-:W-:-:S02]  /*1c10*/  IMAD R84, R84, 0x2, R63 ;  /* 0x0000000254547824 */ /* 0x000fc400078e023f */
[-C--:B--2---:R-:W-:Y:S02]  /*1c20*/  @P0 IMAD R7, R23, R13.reuse, RZ ;  /* 0x0000000d17070224 */ /* 0x084fe400078e02ff */
[----:B------:R-:W-:-:S04]  /*1c30*/  @P0 IMAD.WIDE.U32 R12, R22, R13, RZ ;  /* 0x0000000d160c0225 */ /* 0x000fc800078e00ff */
[-C--:B---3--:R-:W-:Y:S02]  /*1c40*/  @!P0 IMAD R10, R33, R159.reuse, RZ ;  /* 0x0000009f210a8224 */ /* 0x088fe400078e02ff */
[----:B------:R-:W-:-:S04]  /*1c50*/  @!P0 IMAD.WIDE.U32 R32, R32, R159, RZ ;  /* 0x0000009f20208225 */ /* 0x000fc800078e00ff */
[----:B------:R-:W-:Y:S01]  /*1c60*/  @!P0 IMAD.IADD R10, R33, 0x1, R10 ;  /* 0x00000001210a8824 */ /* 0x000fe200078e020a */
[----:B------:R-:W-:Y:S01]  /*1c70*/  @P0 IADD3 R10, PT, PT, R13, R7, RZ ;  /* 0x000000070d0a0210 */ /* 0x000fe20007ffe0ff */
[----:B------:R-:W-:Y:S01]  /*1c80*/  @!P0 IMAD.MOV.U32 R11, RZ, RZ, R32 ;  /* 0x000000ffff0b8224 */ /* 0x000fe200078e0020 */
[C---:B------:R-:W-:Y:S01]  /*1c90*/  LOP3.LUT R7, R19.reuse, 0x3e00, RZ, 0xc0, !PT ;  /* 0x00003e0013077812 */ /* 0x040fe200078ec0ff */
[----:B------:R-:W-:Y:S01]  /*1ca0*/  @P0 IMAD.MOV.U32 R11, RZ, RZ, R12 ;  /* 0x000000ffff0b0224 */ /* 0x000fe200078e000c */
[----:B------:R-:W-:Y:S02]  /*1cb0*/  LOP3.LUT R19, R19, 0x100, RZ, 0xc0, !PT ;  /* 0x0000010013137812 */ /* 0x000fe400078ec0ff */
[--C-:B------:R-:W-:Y:S02]  /*1cc0*/  LOP3.LUT R7, R7, 0x20, R18.reuse, 0xf8, !PT ;  /* 0x0000002007077812 */ /* 0x100fe400078ef812 */
[----:B------:R-:W-:Y:S02]  /*1cd0*/  IADD3 R32, P1, PT, R26, R11, RZ ;  /* 0x0000000b1a207210 */ /* 0x000fe40007f3e0ff */
[----:B------:R-:W-:-:S02]  /*1ce0*/  LOP3.LUT R64, R19, 0x20, R18, 0xf8, !PT ;  /* 0x0000002013407812 */ /* 0x000fc400078ef812 */
[----:B------:R-:W-:Y:S02]  /*1cf0*/  LOP3.LUT R66, R7, 0x100, R18, 0xf8, !PT ;  /* 0x0000010007427812 */ /* 0x000fe400078ef812 */
[----:B------:R-:W-:Y:S01]  /*1d00*/  LOP3.LUT R18, R18, 0xc0, RZ, 0xc0, !PT ;  /* 0x000000c012127812 */ /* 0x000fe200078ec0ff */
[----:B------:R-:W-:Y:S02]  /*1d10*/  IMAD.X R33, RZ, RZ, R10, P1 ;  /* 0x000000ffff217224 */ /* 0x000fe400008e060a */
[----:B------:R-:W-:Y:S01]  /*1d20*/  IMAD R10, R16, R30, R17 ;  /* 0x0000001e100a7224 */ /* 0x000fe200078e0211 */
[--C-:B------:R-:W-:Y:S01]  /*1d30*/  LOP3.LUT R11, R18, 0x8, R71.reuse, 0xf8, !PT ;  /* 0x00000008120b7812 */ /* 0x100fe200078ef847 */
[----:B------:R-:W-:Y:S01]  /*1d40*/  IMAD R7, R25, R156, RZ ;  /* 0x0000009c19077224 */ /* 0x000fe200078e02ff */
[----:B------:R-:W-:Y:S02]  /*1d50*/  SHF.R.U32.HI R13, RZ, 0x1, R71 ;  /* 0x00000001ff0d7819 */ /* 0x000fe40000011647 */
[----:B------:R-:W-:Y:S01]  /*1d60*/  SHF.R.S32.HI R12, RZ, 0x1f, R156 ;  /* 0x0000001fff0c7819 */ /* 0x000fe2000001149c */
[----:B------:R-:W-:Y:S01]  /*1d70*/  IMAD.IADD R29, R29, 0x1, R10 ;  /* 0x000000011d1d7824 */ /* 0x000fe200078e020a */
[----:B------:R-:W-:-:S02]  /*1d80*/  LOP3.LUT R11, R11, 0x18, R130, 0x78, !PT ;  /* 0x000000180b0b7812 */ /* 0x000fc400078e7882 */
[----:B------:R-:W-:Y:S01]  /*1d90*/  IADD3 R10, P1, PT, R26, R6, RZ ;  /* 0x000000061a0a7210 */ /* 0x000fe20007f3e0ff */
[----:B------:R-:W-:Y:S01]  /*1da0*/  IMAD R7, R24, R12, R7 ;  /* 0x0000000c18077224 */ /* 0x000fe200078e0207 */
[----:B------:R-:W-:Y:S01]  /*1db0*/  LOP3.LUT R13, R18, 0x8, R13, 0xf8, !PT ;  /* 0x00000008120d7812 */ /* 0x000fe200078ef80d */
[----:B------:R-:W-:Y:S01]  /*1dc0*/  IMAD.WIDE.U32 R18, R156, R24, R32 ;  /* 0x000000189c127225 */ /* 0x000fe200078e0020 */
[----:B------:R-:W-:-:S03]  /*1dd0*/  LOP3.LUT R64, R64, R11, RZ, 0xfc, !PT ;  /* 0x0000000b40407212 */ /* 0x000fc600078efcff */
[----:B------:R-:W-:Y:S02]  /*1de0*/  IMAD.X R11, RZ, RZ, R3, P1 ;  /* 0x000000ffff0b7224 */ /* 0x000fe400008e0603 */
[----:B------:R-:W-:Y:S02]  /*1df0*/  IMAD.IADD R19, R19, 0x1, R7 ;  /* 0x0000000113137824 */ /* 0x000fe400078e0207 */
[-C--:B------:R-:W-:Y:S02]  /*1e00*/  IMAD R3, R21, R22.reuse, RZ ;  /* 0x0000001615037224 */ /* 0x080fe400078e02ff */
[----:B------:R-:W-:-:S04]  /*1e10*/  IMAD.WIDE.U32 R18, R20, R22, R18 ;  /* 0x0000001614127225 */ /* 0x000fc800078e0012 */
[----:B------:R-:W-:Y:S01]  /*1e20*/  IMAD R3, R20, R23, R3 ;  /* 0x0000001714037224 */ /* 0x000fe200078e0203 */
[----:B----4-:R-:W-:-:S03]  /*1e30*/  LEA R134, P2, R18, R4, 0x1 ;  /* 0x0000000412867211 */ /* 0x010fc600078408ff */
[----:B------:R-:W-:-:S05]  /*1e40*/  IMAD.IADD R3, R19, 0x1, R3 ;  /* 0x0000000113037824 */ /* 0x000fca00078e0203 */
[----:B------:R-:W-:Y:S02]  /*1e50*/  LEA.HI.X R135, R18, R5, R3, 0x1, P2 ;  /* 0x0000000512877211 */ /* 0x000fe400010f0c03 */
[----:B------:R-:W-:Y:S01]  /*1e60*/  SHF.R.S32.HI R3, RZ, 0x1f, R96 ;  /* 0x0000001fff037819 */ /* 0x000fe20000011460 */
[----:B------:R-:W-:-:S03]  /*1e70*/  IMAD.WIDE.U32 R6, R136, R118, R28 ;  /* 0x0000007688067225 */ /* 0x000fc600078e001c */
[----:B------:R-:W-:-:S04]  /*1e80*/  LEA.HI R3, R3, R96, RZ, 0x7 ;  /* 0x0000006003037211 */ /* 0x000fc800078f38ff */
[----:B------:R-:W-:Y:S02]  /*1e90*/  SHF.R.S32.HI R3, RZ, 0x7, R3 ;  /* 0x00000007ff037819 */ /* 0x000fe40000011403 */
[----:B------:R-:W-:Y:S02]  /*1ea0*/  IADD3 R149, PT, PT, R7, R149, RZ ;  /* 0x0000009507957210 */ /* 0x000fe40007ffe0ff */
[----:B------:R-:W-:Y:S02]  /*1eb0*/  LEA R148, P0, R6, R8, 0x1 ;  /* 0x0000000806947211 */ /* 0x000fe400078008ff */
[----:B------:R-:W-:Y:S02]  /*1ec0*/  VIMNMX R92, PT, PT, R144, R3, !PT ;  /* 0x00000003905c7248 */ /* 0x000fe40007fe0100 */
[----:B------:R-:W-:Y:S01]  /*1ed0*/  LEA.HI.X R149, R6, R9, R149, 0x1, P0 ;  /* 0x0000000906957211 */ /* 0x000fe200000f0c95 */
[----:B------:R-:W-:Y:S01]  /*1ee0*/  IMAD.WIDE.U32 R10, R136, R142, R10 ;  /* 0x0000008e880a7225 */ /* 0x000fe200078e000a */
[----:B------:R-:W-:-:S03]  /*1ef0*/  ISETP.GT.AND P0, PT, R121, R92, PT ;  /* 0x0000005c7900720c */ /* 0x000fc60003f04270 */
[----:B------:R-:W-:Y:S01]  /*1f00*/  IMAD.IADD R145, R11, 0x1, R145 ;  /* 0x000000010b917824 */ /* 0x000fe200078e0291 */
[C---:B------:R-:W-:Y:S02]  /*1f10*/  LEA R146, P1, R10.reuse, R14, 0x1 ;  /* 0x0000000e0a927211 */ /* 0x040fe400078208ff */
[----:B------:R-:W-:Y:S02]  /*1f20*/  LOP3.LUT R13, R13, 0x18, R130, 0x78, !PT ;  /* 0x000000180d0d7812 */ /* 0x000fe400078e7882 */
[----:B------:R-:W-:Y:S02]  /*1f30*/  LEA.HI.X R145, R10, R15, R145, 0x1, P1 ;  /* 0x0000000f0a917211 */ /* 0x000fe400008f0c91 */
[----:B------:R-:W-:Y:S01]  /*1f40*/  LOP3.LUT P1, RZ, R71, 0x4, RZ, 0xc0, !PT ;  /* 0x0000000447ff7812 */ /* 0x000fe2000782c0ff */
[----:B------:R-:W-:Y:S01]  /*1f50*/  IMAD.SHL.U32 R89, R22, 0x20, RZ ;  /* 0x0000002016597824 */ /* 0x000fe200078e00ff */
[-C--:B------:R-:W-:Y:S02]  /*1f60*/  LOP3.LUT R66, R66, R13.reuse, RZ, 0xfc, !PT ;  /* 0x0000000d42427212 */ /* 0x080fe400078efcff */
[----:B------:R-:W-:-:S02]  /*1f70*/  LOP3.LUT R62, R62, R13, RZ, 0xfc, !PT ;  /* 0x0000000d3e3e7212 */ /* 0x000fc400078efcff */
[----:B------:R-:W-:Y:S02]  /*1f80*/  SHF.L.U64.HI R94, R22, 0x5, R23 ;  /* 0x00000005165e7819 */ /* 0x000fe40000010217 */
[----:B------:R-:W-:Y:S02]  /*1f90*/  LOP3.LUT R71, R71, 0x3, RZ, 0xc0, !PT ;  /* 0x0000000347477812 */ /* 0x000fe400078ec0ff */
[----:B------:R-:W-:Y:S02]  /*1fa0*/  LOP3.LUT R130, R130, 0xc, RZ, 0xc0, !PT ;  /* 0x0000000c82827812 */ /* 0x000fe400078ec0ff */
[----:B------:R-:W-:Y:S02]  /*1fb0*/  SEL R61, R61, 0xfffffff0, !P1 ;  /* 0xfffffff03d3d7807 */ /* 0x000fe40004800000 */
        /* <DEDUP_REMOVED lines=13> */
[C---:B------:R-:W-:Y:S01]  /*2090*/  VIADD R128, R136.reuse, 0x20 ;  /* 0x0000002088807836 */ /* 0x040fe20000000000 */
[----:B------:R-:W-:Y:S01]  /*20a0*/  SHF.R.S32.HI R131, RZ, 0x1, R131 ;  /* 0x00000001ff837819 */ /* 0x000fe20000011483 */
[C---:B------:R-:W-:Y:S01]  /*20b0*/  VIADD R126, R136.reuse, 0x60 ;  /* 0x00000060887e7836 */ /* 0x040fe20000000000 */
[----:B------:R-:W-:Y:S01]  /*20c0*/  IADD3 R127, PT, PT, R136, 0x40, RZ ;  /* 0x00000040887f7810 */ /* 0x000fe20007ffe0ff */
[----:B------:R-:W-:Y:S01]  /*20d0*/  IMAD R123, R121, -0x80, R96 ;  /* 0xffffff80797b7824 */ /* 0x000fe200078e0260 */
[C---:B------:R-:W-:Y:S01]  /*20e0*/  SHF.L.U32 R124, R131.reuse, 0x6, RZ ;  /* 0x00000006837c7819 */ /* 0x040fe200000006ff */
[C---:B------:R-:W-:Y:S01]  /*20f0*/  IMAD.SHL.U32 R129, R131.reuse, 0x20, RZ ;  /* 0x0000002083817824 */ /* 0x040fe200078e00ff */
[----:B------:R-:W-:Y:S01]  /*2100*/  MOV R120, R151 ;  /* 0x0000009700787202 */ /* 0x000fe20000000f00 */
[----:B------:R-:W-:Y:S01]  /*2110*/  IMAD R125, R131, 0x60, RZ ;  /* 0x00000060837d7824 */ /* 0x000fe200078e02ff */
        /* <DEDUP_REMOVED lines=12> */
[----:B---3--:R-:W-:Y:S01]  /*21e0*/  IMAD.WIDE.U32 R18, R159, R8, R26 ;  /* 0x000000089f127225 */ /* 0x008fe200078e001a */
[----:B------:R-:W-:-:S03]  /*21f0*/  SHF.R.S32.HI R8, RZ, 0x1f, R151 ;  /* 0x0000001fff087819 */ /* 0x000fc60000011497 */
[----:B------:R-:W-:Y:S01]  /*2200*/  IMAD R3, R9, R159, RZ ;  /* 0x0000009f09037224 */ /* 0x000fe200078e02ff */
[C---:B----4-:R-:W-:Y:S01]  /*2210*/  SHF.L.U64.HI R109, R140.reuse, 0x5, R141 ;  /* 0x000000058c6d7819 */ /* 0x050fe2000001028d */
[-C--:B------:R-:W-:Y:S01]  /*2220*/  IMAD R9, R139, R151.reuse, RZ ;  /* 0x000000978b097224 */ /* 0x080fe200078e02ff */
[----:B------:R-:W-:Y:S01]  /*2230*/  SHF.L.U32 R111, R140, 0x5, RZ ;  /* 0x000000058c6f7819 */ /* 0x000fe200000006ff */
[----:B------:R-:W-:Y:S01]  /*2240*/  IMAD.WIDE.U32 R24, R138, R151, R24 ;  /* 0x000000978a187225 */ /* 0x000fe200078e0018 */
[----:B------:R-:W-:-:S03]  /*2250*/  IADD3 R19, PT, PT, R19, R3, RZ ;  /* 0x0000000313137210 */ /* 0x000fc60007ffe0ff */
[-C--:B------:R-:W-:Y:S02]  /*2260*/  IMAD R3, R141, R151.reuse, RZ ;  /* 0x000000978d037224 */ /* 0x080fe400078e02ff */
[-C--:B------:R-:W-:Y:S02]  /*2270*/  IMAD R9, R138, R8.reuse, R9 ;  /* 0x000000088a097224 */ /* 0x080fe400078e0209 */
[C---:B------:R-:W-:Y:S02]  /*2280*/  IMAD R3, R140.reuse, R8, R3 ;  /* 0x000000088c037224 */ /* 0x040fe400078e0203 */
[----:B------:R-:W-:-:S04]  /*2290*/  IMAD.WIDE.U32 R22, R140, R151, R18 ;  /* 0x000000978c167225 */ /* 0x000fc800078e0012 */
[----:B------:R-:W-:Y:S01]  /*22a0*/  IMAD.IADD R25, R25, 0x1, R9 ;  /* 0x0000000119197824 */ /* 0x000fe200078e0209 */
[----:B------:R-:W-:Y:S01]  /*22b0*/  IADD3 R23, PT, PT, R23, R3, RZ ;  /* 0x0000000317177210 */ /* 0x000fe20007ffe0ff */
[-C--:B------:R-:W-:Y:S02]  /*22c0*/  IMAD R9, R21, R0.reuse, RZ ;  /* 0x0000000015097224 */ /* 0x080fe400078e02ff */
[----:B------:R-:W-:Y:S02]  /*22d0*/  IMAD R3, R15, R0, RZ ;  /* 0x000000000f037224 */ /* 0x000fe400078e02ff */
[----:B------:R-:W-:Y:S01]  /*22e0*/  IMAD R18, R20, R16, R9 ;  /* 0x0000001014127224 */ /* 0x000fe200078e0209 */
[----:B------:R-:W-:Y:S01]  /*22f0*/  IADD3 R9, P0, PT, -R96, R136, RZ ;  /* 0x0000008860097210 */ /* 0x000fe20007f1e1ff */
[----:B------:R-:W-:Y:S02]  /*2300*/  IMAD R16, R14, R16, R3 ;  /* 0x000000100e107224 */ /* 0x000fe400078e0203 */
[----:B------:R-:W-:Y:S01]  /*2310*/  IMAD.WIDE.U32 R20, R0, R20, R24 ;  /* 0x0000001400147225 */ /* 0x000fe200078e0018 */
[----:B------:R-:W-:-:S03]  /*2320*/  SHF.R.S32.HI R25, RZ, 0x1f, R96 ;  /* 0x0000001fff197819 */ /* 0x000fc60000011460 */
[----:B------:R-:W-:Y:S01]  /*2330*/  IMAD.WIDE.U32 R14, R0, R14, R22 ;  /* 0x0000000e000e7225 */ /* 0x000fe200078e0016 */
[----:B------:R-:W-:Y:S02]  /*2340*/  IADD3 R19, PT, PT, R21, R18, RZ ;  /* 0x0000001215137210 */ /* 0x000fe40007ffe0ff */
[----:B------:R-:W-:Y:S01]  /*2350*/  MOV R18, R20 ;  /* 0x0000001400127202 */ /* 0x000fe20000000f00 */
[----:B-----5:R-:W-:Y:S01]  /*2360*/  IMAD.IADD R0, R151, 0x1, R2 ;  /* 0x0000000197007824 */ /* 0x020fe200078e0202 */
[----:B------:R-:W-:Y:S01]  /*2370*/  LOP3.LUT R23, R26, 0x20, RZ, 0xfc, !PT ;  /* 0x000000201a177812 */ /* 0x000fe200078efcff */
[-C--:B------:R-:W-:Y:S01]  /*2380*/  IMAD R2, R136, R131.reuse, RZ ;  /* 0x0000008388027224 */ /* 0x080fe200078e02ff */
[----:B------:R-:W-:Y:S01]  /*2390*/  LOP3.LUT R22, R26, 0x40, RZ, 0xfc, !PT ;  /* 0x000000401a167812 */ /* 0x000fe200078efcff */
[----:B------:R-:W-:Y:S01]  /*23a0*/  IMAD.IADD R17, R15, 0x1, R16 ;  /* 0x000000010f117824 */ /* 0x000fe200078e0210 */
[----:B------:R-:W-:Y:S01]  /*23b0*/  MOV R16, R14 ;  /* 0x0000000e00107202 */ /* 0x000fe20000000f00 */
[----:B------:R-:W-:-:S02]  /*23c0*/  IMAD R15, R0, R131, RZ ;  /* 0x00000083000f7224 */ /* 0x000fc400078e02ff */
[----:B------:R-:W-:Y:S01]  /*23d0*/  IMAD.IADD R0, R130, 0x1, R2 ;  /* 0x0000000182007824 */ /* 0x000fe200078e0202 */
[----:B------:R-:W-:Y:S01]  /*23e0*/  LEA R2, R71, R2, 0x3 ;  /* 0x0000000247027211 */ /* 0x000fe200078e18ff */
[----:B------:R-:W-:Y:S01]  /*23f0*/  IMAD.X R25, RZ, RZ, ~R25, P0 ;  /* 0x000000ffff197224 */ /* 0x000fe200000e0e19 */
[----:B------:R-:W-:Y:S02]  /*2400*/  SHF.R.S32.HI R3, RZ, 0x1f, R15 ;  /* 0x0000001fff037819 */ /* 0x000fe4000001140f */
[----:B------:R-:W-:Y:S01]  /*2410*/  IADD3 R102, P0, PT, R15, R2, RZ ;  /* 0x000000020f667210 */ /* 0x000fe20007f1e0ff */
[----:B------:R-:W-:Y:S01]  /*2420*/  IMAD R91, R25, R138, RZ ;  /* 0x0000008a195b7224 */ /* 0x000fe200078e02ff */
[----:B------:R-:W-:Y:S01]  /*2430*/  IADD3 R28, P1, PT, R15, R0, RZ ;  /* 0x000000000f1c7210 */ /* 0x000fe20007f3e0ff */
[----:B------:R-:W-:Y:S01]  /*2440*/  IMAD R25, R25, R140, RZ ;  /* 0x0000008c19197224 */ /* 0x000fe200078e02ff */
[----:B------:R-:W-:Y:S01]  /*2450*/  LEA.HI.X.SX32 R95, R2, R3, 0x1, P0 ;  /* 0x00000003025f7211 */ /* 0x000fe200000f0eff */
[----:B------:R-:W-:Y:S01]  /*2460*/  IMAD R91, R139, R9, R91 ;  /* 0x000000098b5b7224 */ /* 0x000fe200078e025b */
[----:B------:R-:W-:Y:S01]  /*2470*/  LEA.HI.X.SX32 R3, R0, R3, 0x1, P1 ;  /* 0x0000000300037211 */ /* 0x000fe200008f0eff */
[-C--:B------:R-:W-:Y:S01]  /*2480*/  IMAD R25, R141, R9.reuse, R25 ;  /* 0x000000098d197224 */ /* 0x080fe200078e0219 */
[----:B------:R-:W-:Y:S01]  /*2490*/  SHF.L.U64.HI R95, R102, 0x1, R95 ;  /* 0x00000001665f7819 */ /* 0x000fe2000001025f */
[----:B------:R-:W-:Y:S01]  /*24a0*/  IMAD.WIDE.U32 R14, R138, R9, R18 ;  /* 0x000000098a0e7225 */ /* 0x000fe200078e0012 */
[----:B------:R-:W-:-:S02]  /*24b0*/  SHF.L.U64.HI R0, R28, 0x1, R3 ;  /* 0x000000011c007819 */ /* 0x000fc40000010203 */
[----:B------:R-:W-:Y:S01]  /*24c0*/  SHF.L.U32 R28, R28, 0x1, RZ ;  /* 0x000000011c1c7819 */ /* 0x000fe200000006ff */
[----:B------:R-:W-:Y:S01]  /*24d0*/  IMAD.WIDE.U32 R8, R140, R9, R16 ;  /* 0x000000098c087225 */ /* 0x000fe200078e0010 */
[----:B------:R-:W-:Y:S02]  /*24e0*/  IADD3 R91, PT, PT, R15, R91, RZ ;  /* 0x0000005b0f5b7210 */ /* 0x000fe40007ffe0ff */
[----:B------:R-:W-:Y:S01]  /*24f0*/  LEA R98, P1, R14, R12, 0x1 ;  /* 0x0000000c0e627211 */ /* 0x000fe200078208ff */
[----:B------:R-:W-:Y:S01]  /*2500*/  IMAD.SHL.U32 R102, R102, 0x2, RZ ;  /* 0x0000000266667824 */ /* 0x000fe200078e00ff */
[----:B------:R-:W-:Y:S01]  /*2510*/  LEA R24, P0, R8, R10, 0x1 ;  /* 0x0000000a08187211 */ /* 0x000fe200078008ff */
[----:B------:R-:W-:Y:S01]  /*2520*/  IMAD.IADD R25, R9, 0x1, R25 ;  /* 0x0000000109197824 */ /* 0x000fe200078e0219 */
[----:B------:R-:W-:Y:S02]  /*2530*/  LEA.HI.X R91, R14, R13, R91, 0x1, P1 ;  /* 0x0000000d0e5b7211 */ /* 0x000fe400008f0c5b */
[----:B------:R-:W-:-:S02]  /*2540*/  IADD3 R100, P3, PT, R6, R102, RZ ;  /* 0x0000006606647210 */ /* 0x000fc40007f7e0ff */
        /* <DEDUP_REMOVED lines=8> */
.L_x_3956:
[----:B------:R-:W-:Y:S01]  /*25d0*/  VIADD R122, R122, 0x80 ;  /* 0x000000807a7a7836 */ /* 0x000fe20000000000 */
[----:B------:R-:W-:Y:S01]  /*25e0*/  UMOV UR6, URZ ;  /* 0x000000ff00067c82 */ /* 0x000fe20008000000 */
[----:B------:R-:W-:Y:S01]  /*25f0*/  VIADD R123, R123, 0x80 ;  /* 0x000000807b7b7836 */ /* 0x000fe20000000000 */
[----:B------:R-:W-:Y:S01]  /*2600*/  BSSY.RECONVERGENT B1, `(.L_x_3934) ;  /* 0x0000731000017945 */ /* 0x000fe20003800200 */
[----:B------:R-:W-:Y:S01]  /*2610*/  VIADD R115, R115, 0xffffffff ;  /* 0xffffffff73737836 */ /* 0x000fe20000000000 */
[-C--:B------:R-:W-:Y:S01]  /*2620*/  ISETP.GE.AND P0, PT, R136, R122.reuse, PT ;  /* 0x0000007a8800720c */ /* 0x080fe20003f06270 */
[----:B------:R-:W-:Y:S01]  /*2630*/  IMAD.MOV.U32 R132, RZ, RZ, R120 ;  /* 0x000000ffff847224 */ /* 0x000fe200078e0078 */
[-C--:B------:R-:W-:Y:S01]  /*2640*/  ISETP.GE.AND P6, PT, R128, R122.reuse, PT ;  /* 0x0000007a8000720c */ /* 0x080fe20003fc6270 */
[----:B------:R-:W-:Y:S01]  /*2650*/  VIADD R120, R120, 0xffffff80 ;  /* 0xffffff8078787836 */ /* 0x000fe20000000000 */
[-C--:B------:R-:W-:Y:S02]  /*2660*/  ISETP.GE.AND P0, PT, R136, R123.reuse, !P0 ;  /* 0x0000007b8800720c */ /* 0x080fe40004706270 */
[-C--:B------:R-:W-:Y:S02]  /*2670*/  ISETP.GE.AND P6, PT, R128, R123.reuse, !P6 ;  /* 0x0000007b8000720c */ /* 0x080fe400077c6270 */
[CC--:B------:R-:W-:Y:S02]  /*2680*/  ISETP.GE.AND P5, PT, R127.reuse, R122.reuse, PT ;  /* 0x0000007a7f00720c */ /* 0x0c0fe40003fa6270 */
[C---:B------:R-:W-:Y:S02]  /*2690*/  ISETP.GE.AND P4, PT, R126.reuse, R122, PT ;  /* 0x0000007a7e00720c */ /* 0x040fe40003f86270 */
        /* <DEDUP_REMOVED lines=54> */
[----:B------:R-:W-:Y:S01]  /*2a00*/  @P0 IMAD.MOV.U32 R105, RZ, RZ, R97 ;  /* 0x000000ffff690224 */ /* 0x000fe200078e0061 */
        /* <DEDUP_REMOVED lines=26> */
[----:B--2---:R-:W-:Y:S01]  /*2bb0*/  IMAD.WIDE.U32 R16, R140, 0xc0, R24 ;  /* 0x000000c08c107825 */ /* 0x004fe200078e0018 */
[----:B------:R-:W-:Y:S03]  /*2bc0*/  MOV R105, R97 ;  /* 0x0000006100697202 */ /* 0x000fe60000000f00 */
        /* <DEDUP_REMOVED lines=12> */
.L_x_3935:
        /* <DEDUP_REMOVED lines=12> */
[----:B------:R-:W-:Y:S01]  /*2d50*/  ISETP.GE.AND P0, PT, R26, R31, PT ;  /* 0x0000001f1a00720c */ /* 0x000fe20003f06270 */
[----:B------:R-:W2:Y:S01]  /*2d60*/  LD.E.128 R32, desc[UR4][R24.64] ;  /* 0x0000000418207980 */ /* 0x000ea2000c101d00 */
[----:B------:R-:W-:Y:S02]  /*2d70*/  MOV R105, R97 ;  /* 0x0000006100697202 */ /* 0x000fe40000000f00 */
[----:B------:R-:W-:Y:S09]  /*2d80*/  ISETP.GE.AND P1, PT, R23, R31, PT ;  /* 0x0000001f1700720c */ /* 0x000ff20003f26270 */
        /* <DEDUP_REMOVED lines=144> */
.L_x_3939:
[----:B------:R-:W-:Y:S05]  /*3690*/  BSYNC.RECONVERGENT B0 ;  /* 0x0000000000007941 */ /* 0x000fea0003800200 */
.L_x_3938:
        /* <DEDUP_REMOVED lines=153> */
.L_x_3941:
[----:B------:R-:W-:Y:S05]  /*4030*/  BSYNC.RECONVERGENT B0 ;  /* 0x0000000000007941 */ /* 0x000fea0003800200 */
.L_x_3940:
        /* <DEDUP_REMOVED lines=157> */
.L_x_3943:
[----:B------:R-:W-:Y:S05]  /*4a10*/  BSYNC.RECONVERGENT B0 ;  /* 0x0000000000007941 */ /* 0x000fea0003800200 */
.L_x_3942:
        /* <DEDUP_REMOVED lines=8> */
[----:B------:R-:W-:Y:S02]  /*4aa0*/  IADD3 R53, PT, PT, R53, R45, RZ ;  /* 0x0000002d35357210 */ /* 0x000fe40007ffe0ff */
[C---:B------:R-:W-:Y:S02]  /*4ab0*/  LEA.HI.X.SX32 R47, R131.reuse, R49, 0x7, P1 ;  /* 0x00000031832f7211 */ /* 0x040fe400008f3eff */
[----:B------:R-:W-:Y:S01]  /*4ac0*/  LEA.HI.X.SX32 R21, R131, R15, 0x7, P2 ;  /* 0x0000000f83157211 */ /* 0x000fe200010f3eff */
[----:B--2---:R-:W2:Y:S01]  /*4ad0*/  LD.E.128 R32, desc[UR4][R52.64] ;  /* 0x0000000434207980 */ /* 0x004ea2000c101d00 */
[----:B------:R-:W-:Y:S02]  /*4ae0*/  MOV R105, R97 ;  /* 0x0000006100697202 */ /* 0x000fe40000000f00 */
[----:B------:R-:W-:Y:S01]  /*4af0*/  ISETP.GE.AND P1, PT, R23, R31, PT ;  /* 0x0000001f1700720c */ /* 0x000fe20003f26270 */
[----:B------:R-:W-:Y:S04]  /*4b00*/  IMAD.WIDE.U32 R50, R142, 0xc0, R104 ;  /* 0x000000c08e327825 */ /* 0x000fe800078e0068 */
[----:B------:R-:W3:Y:S01]  /*4b10*/  @!P0 LD.E.64 R42, desc[UR4][R46.64] ;  /* 0x000000042e2a8980 */ /* 0x000ee2000c101b00 */
[----:B------:R-:W-:Y:S05]  /*4b20*/  IADD3 R51, PT, PT, R51, R59, RZ ;  /* 0x0000003b33337210 */ /* 0x000fea0007ffe0ff */
        /* <DEDUP_REMOVED lines=143> */
.L_x_3945:
[----:B------:R-:W-:Y:S05]  /*5420*/  BSYNC.RECONVERGENT B0 ;  /* 0x0000000000007941 */ /* 0x000fea0003800200 */
.L_x_3944:
[----:B------:R-:W5:Y:S02]  /*5430*/  LD.E R3, desc[UR4][R116.64+0xd0] ;  /* 0x0000d00474037980 */ /* 0x000f64000c101900 */
[----:B-----5:R-:W-:Y:S05]  /*5440*/  IMAD.U32 R3, R3, -0x40, RZ ;  /* 0xffffffc003037824 */ /* 0x020fea00078e00ff */
[C---:B------:R-:W-:Y:S02]  /*5450*/  LEA R28, P1, R3.reuse, R28, 0x1 ;  /* 0x0000001c031c7211 */ /* 0x040fe400078208ff */
[C---:B------:R-:W-:Y:S02]  /*5460*/  LEA R68, P0, R3.reuse, R68, 0x1 ;  /* 0x0000004403447211 */ /* 0x040fe400078008ff */
[C---:B------:R-:W-:Y:S02]  /*5470*/  LEA.HI.X.SX32 R29, R3.reuse, R29, 0x1, P1 ;  /* 0x0000001d031d7211 */ /* 0x040fe400008f0eff */
[----:B------:R-:W-:Y:S01]  /*5480*/  LEA.HI.X.SX32 R69, R3, R69, 0x1, P0 ;  /* 0x0000004503457211 */ /* 0x000fe200000f0eff */
[----:B------:R-:W-:Y:S05]  /*5490*/  BRA `(.L_x_3936) ;  /* 0x00000044001c7947 */ /* 0x000fea0003800000 */
.L_x_3937:
        /* <DEDUP_REMOVED lines=182> */
[----:B------:R-:W-:Y:S02]  /*6000*/  @!P0 SEL R19, R19, RZ, !P2 ;  /* 0x000000ff13138207 */ /* 0x000fe40005000000 */
[C---:B------:R-:W-:Y:S02]  /*6010*/  @!P0 SHF.L.U32 R65, R18.reuse, 0x1, RZ ;  /* 0x0000000112418819 */ /* 0x040fe400000006ff */
        /* <DEDUP_REMOVED lines=18> */
[----:B------:R-:W-:Y:S02]  /*6140*/  @!P0 MOV R65, R81 ;  /* 0x0000005100418202 */ /* 0x000fe40000000f00 */
[----:B------:R-:W-:Y:S01]  /*6150*/  @!P0 MOV R67, R82 ;  /* 0x0000005200438202 */ /* 0x000fe20000000f00 */
[--C-:B-1----:R-:W-:Y:S01]  /*6160*/  @!P0 HADD2.F32 R51, -RZ, R52.reuse.H0_H0 ;  /* 0x20000034ff338230 */ /* 0x102fe20000004100 */
[----:B------:R-:W-:Y:S01]  /*6170*/  @!P0 MOV R70, R83 ;  /* 0x0000005300468202 */ /* 0x000fe20000000f00 */
        /* <DEDUP_REMOVED lines=25> */
[----:B------:R-:W-:Y:S02]  /*6310*/  @!P0 HADD2.F32 R17, -RZ, R17.H1_H1 ;  /* 0x30000011ff118230 */ /* 0x000fe40000004100 */
[----:B------:R-:W-:Y:S01]  /*6320*/  @!P0 FFMA.FTZ R14, R51, R50, R14 ;  /* 0x00000032330e8223 */ /* 0x000fe2000001000e */
[----:B------:R-:W-:Y:S02]  /*6330*/  @!P0 HADD2.F32 R21, -RZ, R167.H1_H1 ;  /* 0x300000a7ff158230 */ /* 0x000fe40000004100 */
[----:B------:R-:W-:Y:S01]  /*6340*/  @P1 FADD.FTZ R19, -R19, -RZ ;  /* 0x800000ff13131221 */ /* 0x000fe20000010100 */
[----:B------:R-:W-:Y:S02]  /*6350*/  @!P0 HADD2.F32 R53, -RZ, R72.H1_H1 ;  /* 0x30000048ff358230 */ /* 0x000fe40000004100 */
[----:B------:R-:W-:Y:S01]  /*6360*/  @!P0 FMUL.FTZ R17, R17, R38 ;  /* 0x0000002611118220 */ /* 0x000fe20000410000 */
[----:B------:R-:W-:Y:S02]  /*6370*/  @!P0 HADD2.F32 R54, -RZ, R73.H0_H0 ;  /* 0x20000049ff368230 */ /* 0x000fe40000004100 */
[----:B------:R-:W-:Y:S01]  /*6380*/  @!P0 FMUL.FTZ R19, R36, R19 ;  /* 0x0000001324138220 */ /* 0x000fe20000410000 */
[----:B------:R-:W-:Y:S02]  /*6390*/  @!P0 HADD2.F32 R55, -RZ, R65.H0_H0 ;  /* 0x20000041ff378230 */ /* 0x000fe40000004100 */
[----:B------:R-:W-:Y:S01]  /*63a0*/  @!P0 FFMA.FTZ R15, R52, R53, R15 ;  /* 0x00000035340f8223 */ /* 0x000fe2000001000f */
[----:B------:R-:W-:Y:S02]  /*63b0*/  @!P0 HADD2.F32 R56, -RZ, R73.H1_H1 ;  /* 0x30000049ff388230 */ /* 0x000fe40000004100 */
[----:B------:R-:W-:Y:S01]  /*63c0*/  @P1 FADD.FTZ R35, -R35, -RZ ;  /* 0x800000ff23231221 */ /* 0x000fe20000010100 */
[----:B------:R-:W-:Y:S02]  /*63d0*/  @!P0 HADD2.F32 R50, -RZ, R65.H1_H1 ;  /* 0x30000041ff328230 */ /* 0x000fe40000004100 */
[----:B------:R-:W-:Y:S01]  /*63e0*/  @P1 FADD.FTZ R21, -R21, -RZ ;  /* 0x800000ff15151221 */ /* 0x000fe20000010100 */
[----:B------:R-:W-:Y:S01]  /*63f0*/  @!P0 F2FP.F16.F32.PACK_AB R65, R15, R14 ;  /* 0x0000000e0f41823e */ /* 0x000fe200000000ff */
[--C-:B------:R-:W-:Y:S02]  /*6400*/  @!P0 HADD2.F32 R57, -RZ, R74.reuse.H0_H0 ;  /* 0x2000004aff398230 */ /* 0x100fe40000004100 */
[----:B------:R-:W-:Y:S01]  /*6410*/  @!P0 FFMA.FTZ R16, R55, R54, R16 ;  /* 0x0000003637108223 */ /* 0x000fe20000010010 */
[--C-:B------:R-:W-:Y:S01]  /*6420*/  @!P0 HADD2.F32 R51, -RZ, R67.reuse.H0_H0 ;  /* 0x20000043ff338230 */ /* 0x100fe20000004100 */
[----:B------:R-:W-:Y:S01]  /*6430*/  @!P0 MOV R80, R65 ;  /* 0x0000004100508202 */ /* 0x000fe20000000f00 */
[----:B------:R-:W-:Y:S02]  /*6440*/  @!P0 HADD2.F32 R58, -RZ, R74.H1_H1 ;  /* 0x3000004aff3a8230 */ /* 0x000fe40000004100 */
[----:B------:R-:W-:Y:S01]  /*6450*/  @!P0 FMUL.FTZ R20, R20, R35 ;  /* 0x0000002314148220 */ /* 0x000fe20000410000 */
[----:B------:R-:W-:Y:S02]  /*6460*/  @!P0 HADD2.F32 R52, -RZ, R67.H1_H1 ;  /* 0x30000043ff348230 */ /* 0x000fe40000004100 */
[----:B------:R-:W-:Y:S01]  /*6470*/  @!P0 FFMA.FTZ R17, R50, R56, R17 ;  /* 0x0000003832118223 */ /* 0x000fe20000010011 */
[--C-:B------:R-:W-:Y:S02]  /*6480*/  @!P0 HADD2.F32 R53, -RZ, R70.reuse.H0_H0 ;  /* 0x20000046ff358230 */ /* 0x100fe40000004100 */
[----:B------:R-:W-:Y:S01]  /*6490*/  @!P0 FMUL.FTZ R21, R34, R21 ;  /* 0x0000001522158220 */ /* 0x000fe20000410000 */
[--C-:B------:R-:W-:Y:S02]  /*64a0*/  @!P0 HADD2.F32 R59, -RZ, R75.reuse.H0_H0 ;  /* 0x2000004bff3b8230 */ /* 0x100fe40000004100 */
[----:B------:R-:W-:Y:S01]  /*64b0*/  @!P0 FFMA.FTZ R18, R51, R57, R18 ;  /* 0x0000003933128223 */ /* 0x000fe20000010012 */
[----:B------:R-:W-:Y:S01]  /*64c0*/  @!P0 HADD2.F32 R54, -RZ, R70.H1_H1 ;  /* 0x30000046ff368230 */ /* 0x000fe20000004100 */
        /* <DEDUP_REMOVED lines=11> */
.L_x_3947:
[----:B------:R-:W-:Y:S05]  /*6580*/  BSYNC.RECONVERGENT B0 ;  /* 0x0000000000007941 */ /* 0x000fea0003800200 */
.L_x_3946:
        /* <DEDUP_REMOVED lines=270> */
.L_x_3949:
[----:B------:R-:W-:Y:S05]  /*7670*/  BSYNC.RECONVERGENT B0 ;  /* 0x0000000000007941 */ /* 0x000fea0003800200 */
.L_x_3948:
        /* <DEDUP_REMOVED lines=39> */
[--C-:B------:R-:W-:Y:S02]  /*78f0*/  @!P0 HADD2.F32 R16, -RZ, R41.reuse.H0_H0 ;  /* 0x20000029ff108230 */ /* 0x100fe40000004100 */
[----:B------:R-:W-:Y:S01]  /*7900*/  @P1 FADD.FTZ R13, -R13, -RZ ;  /* 0x800000ff0d0d1221 */ /* 0x000fe20000010100 */
[----:B------:R-:W-:Y:S02]  /*7910*/  @!P0 HADD2.F32 R15, -RZ, R41.H1_H1 ;  /* 0x30000029ff0f8230 */ /* 0x000fe40000004100 */
        /* <DEDUP_REMOVED lines=33> */
[--C-:B------:R-:W-:Y:S01]  /*7b30*/  @!P0 HADD2.F32 R12, -RZ, R19.reuse.H0_H0 ;  /* 0x20000013ff0c8230 */ /* 0x100fe20000004100 */
[----:B------:R-:W-:Y:S01]  /*7b40*/  @!P0 F2FP.F16.F32.PACK_AB R20, R2, R0 ;  /* 0x000000000214823e */ /* 0x000fe200000000ff */
[----:B------:R-:W-:Y:S02]  /*7b50*/  @!P0 HADD2.F32 R16, -RZ, R38.H1_H1 ;  /* 0x30000026ff108230 */ /* 0x000fe40000004100 */
[----:B------:R-:W-:Y:S01]  /*7b60*/  @!P0 FFMA.FTZ R4, R13, R14, R4 ;  /* 0x0000000e0d048223 */ /* 0x000fe20000010004 */
[----:B------:R-:W-:Y:S01]  /*7b70*/  @!P0 HADD2.F32 R9, -RZ, R19.H1_H1 ;  /* 0x30000013ff098230 */ /* 0x000fe20000004100 */
[----:B------:R-:W-:Y:S01]  /*7b80*/  @!P0 MOV R2, R47 ;  /* 0x0000002f00028202 */ /* 0x000fe20000000f00 */
[----:B------:R-:W-:Y:S01]  /*7b90*/  @!P0 FFMA.FTZ R5, R12, R15, R5 ;  /* 0x0000000f0c058223 */ /* 0x000fe20000010005 */
[----:B------:R-:W-:Y:S02]  /*7ba0*/  @!P1 ISETP.GT.AND P2, PT, R32, 0x20, PT ;  /* 0x000000202000980c */ /* 0x000fe40003f44270 */
[----:B------:R-:W-:Y:S01]  /*7bb0*/  @!P0 MOV R44, R20 ;  /* 0x00000014002c8202 */ /* 0x000fe20000000f00 */
[--C-:B------:R-:W-:Y:S01]  /*7bc0*/  @!P0 HADD2.F32 R0, -RZ, R2.reuse.H0_H0 ;  /* 0x20000002ff008230 */ /* 0x100fe20000004100 */
[----:B------:R-:W-:Y:S01]  /*7bd0*/  @!P0 F2FP.F16.F32.PACK_AB R13, R4, R3 ;  /* 0x00000003040d823e */ /* 0x000fe200000000ff */
[----:B------:R-:W-:Y:S02]  /*7be0*/  @!P0 HADD2.F32 R3, -RZ, R2.H1_H1 ;  /* 0x30000002ff038230 */ /* 0x000fe40000004100 */
[----:B------:R-:W-:Y:S01]  /*7bf0*/  @!P0 FFMA.FTZ R6, R9, R16, R6 ;  /* 0x0000001009068223 */ /* 0x000fe20000010006 */
[----:B------:R-:W-:Y:S01]  /*7c00*/  @!P1 SEL R9, R30, RZ, !P2 ;  /* 0x000000ff1e099207 */ /* 0x000fe20005000000 */
[----:B------:R-:W-:Y:S01]  /*7c10*/  @!P0 FFMA.FTZ R7, R0, R17, R7 ;  /* 0x0000001100078223 */ /* 0x000fe20000010007 */
[----:B------:R-:W-:Y:S01]  /*7c20*/  @!P0 MOV R45, R13 ;  /* 0x0000000d002d8202 */ /* 0x000fe20000000f00 */
[----:B------:R-:W-:Y:S01]  /*7c30*/  @!P0 FFMA.FTZ R8, R3, R18, R8 ;  /* 0x0000001203088223 */ /* 0x000fe20000010008 */
[----:B------:R-:W-:Y:S02]  /*7c40*/  @!P1 SEL R13, R99, RZ, !P2 ;  /* 0x000000ff630d9207 */ /* 0x000fe40005000000 */
        /* <DEDUP_REMOVED lines=177> */
.L_x_3951:
[----:B------:R-:W-:Y:S05]  /*8760*/  BSYNC.RECONVERGENT B0 ;  /* 0x0000000000007941 */ /* 0x000fea0003800200 */
.L_x_3950:
[----:B------:R-:W-:Y:S04]  /*8770*/  BSSY.RECONVERGENT B0, `(.L_x_3952) ;  /* 0x0000111000007945 */ /* 0x000fe80003800200 */
[----:B------:R-:W-:Y:S05]  /*8780*/  @!P4 BRA `(.L_x_3953) ;  /* 0x00000010003cc947 */ /* 0x000fea0003800000 */
[----:B------:R-:W-:Y:S01]  /*8790*/  IMAD R3, R141, 0xc0, RZ ;  /* 0x000000c08d037824 */ /* 0x000fe200078e02ff */
[----:B------:R-:W-:Y:S01]  /*87a0*/  ISETP.GE.AND P0, PT, R26, R31, PT ;  /* 0x0000001f1a00720c */ /* 0x000fe20003f06270 */
[----:B------:R-:W-:Y:S01]  /*87b0*/  IMAD.WIDE.U32 R10, R140, 0xc0, R24 ;  /* 0x000000c08c0a7825 */ /* 0x000fe200078e0018 */
[----:B-1----:R-:W-:Y:S04]  /*87c0*/  MOV R105, R97 ;  /* 0x0000006100697202 */ /* 0x002fe80000000f00 */
[----:B------:R-:W-:Y:S01]  /*87d0*/  IADD3 R11, PT, PT, R11, R3, RZ ;  /* 0x000000030b0b7210 */ /* 0x000fe20007ffe0ff */
[----:B--23--:R-:W-:Y:S04]  /*87e0*/  IMAD.WIDE.U32 R52, R142, 0xc0, R104 ;  /* 0x000000c08e347825 */ /* 0x00cfe800078e0068 */
        /* <DEDUP_REMOVED lines=41> */
[----:B-1----:R-:W-:Y:S02]  /*8a80*/  @!P0 HADD2.F32 R9, -RZ, R7.H1_H1 ;  /* 0x30000007ff098230 */ /* 0x002fe40000004100 */
[----:B------:R-:W-:Y:S01]  /*8a90*/  @P1 FADD.FTZ R19, -R19, -RZ ;  /* 0x800000ff13131221 */ /* 0x000fe20000010100 */
[--C-:B------:R-:W-:Y:S02]  /*8aa0*/  @!P0 HADD2.F32 R7, -RZ, R43.reuse.H0_H0 ;  /* 0x2000002bff078230 */ /* 0x100fe40000004100 */
[----:B------:R-:W-:Y:S01]  /*8ab0*/  @!P0 FMUL.FTZ R5, R5, R14 ;  /* 0x0000000e05058220 */ /* 0x000fe20000410000 */
[----:B------:R-:W-:Y:S02]  /*8ac0*/  @!P0 HADD2.F32 R8, -RZ, R43.H1_H1 ;  /* 0x3000002bff088230 */ /* 0x000fe40000004100 */
[----:B------:R-:W-:Y:S01]  /*8ad0*/  @!P0 FMUL.FTZ R6, R6, R13 ;  /* 0x0000000d06068220 */ /* 0x000fe20000410000 */
[--C-:B------:R-:W-:Y:S02]  /*8ae0*/  @!P0 HADD2.F32 R13, -RZ, R17.reuse.H0_H0 ;  /* 0x20000011ff0d8230 */ /* 0x100fe40000004100 */
[----:B------:R-:W-:Y:S01]  /*8af0*/  @!P0 FMUL.FTZ R3, R3, R16 ;  /* 0x0000001003038220 */ /* 0x000fe20000410000 */
[--C-:B-----5:R-:W-:Y:S02]  /*8b00*/  @!P0 HADD2.F32 R14, -RZ, R36.reuse.H0_H0 ;  /* 0x20000024ff0e8230 */ /* 0x120fe40000004100 */
        /* <DEDUP_REMOVED lines=54> */
[----:B------:R-:W2:Y:S01]  /*8e70*/  @!P1 LD.E.128 R48, desc[UR4][R48.64+0x40] ;  /* 0x0000400430309980 */ /* 0x000ea2000c101d00 */
[----:B------:R-:W-:Y:S07]  /*8e80*/  ISETP.GE.AND P0, PT, R22, R31, PT ;  /* 0x0000001f1600720c */ /* 0x000fee0003f06270 */
[----:B------:R-:W3:Y:S08]  /*8e90*/  @!P1 LD.E.128 R4, desc[UR4][R4.64+0x40] ;  /* 0x0000400404049980 */ /* 0x000ef0000c101d00 */
[----:B------:R-:W4:Y:S08]  /*8ea0*/  LD.E.128 R40, desc[UR4][R10.64+0x40] ;  /* 0x000040040a287980 */ /* 0x000f30000c101d00 */
[----:B------:R5:W4:Y:S01]  /*8eb0*/  @!P1 LD.E.128 R36, desc[UR4][R8.64+0x40] ;  /* 0x0000400408249980 */ /* 0x000b22000c101d00 */
[----:B--2---:R-:W-:Y:S02]  /*8ec0*/  @!P1 HADD2.F32 R13, -RZ, R50.H1_H1 ;  /* 0x30000032ff0d9230 */ /* 0x004fe40000004100 */
[----:B------:R-:W-:Y:S02]  /*8ed0*/  @!P1 HADD2.F32 R17, -RZ, R48.H1_H1 ;  /* 0x30000030ff119230 */ /* 0x000fe40000004100 */
[----:B-----5:R-:W-:Y:S02]  /*8ee0*/  @!P1 HADD2.F32 R8, -RZ, R51.H1_H1 ;  /* 0x30000033ff089230 */ /* 0x020fe40000004100 */
[----:B------:R-:W-:Y:S01]  /*8ef0*/  @P2 FADD.FTZ R13, -R13, -RZ ;  /* 0x800000ff0d0d2221 */ /* 0x000fe20000010100 */
[----:B------:R-:W-:Y:S02]  /*8f00*/  @!P1 HADD2.F32 R14, -RZ, R50.H0_H0 ;  /* 0x20000032ff0e9230 */ /* 0x000fe40000004100 */
[----:B------:R-:W-:Y:S01]  /*8f10*/  @P2 FADD.FTZ R17, -R17, -RZ ;  /* 0x800000ff11112221 */ /* 0x000fe20000010100 */
[--C-:B---3--:R-:W-:Y:S02]  /*8f20*/  @!P1 HADD2.F32 R0, -RZ, R4.reuse.H0_H0 ;  /* 0x20000004ff009230 */ /* 0x108fe40000004100 */
[----:B------:R-:W-:Y:S01]  /*8f30*/  @P2 FADD.FTZ R8, -R8, -RZ ;  /* 0x800000ff08082221 */ /* 0x000fe20000010100 */
[----:B------:R-:W-:Y:S02]  /*8f40*/  @!P1 HADD2.F32 R2, -RZ, R4.H1_H1 ;  /* 0x30000004ff029230 */ /* 0x000fe40000004100 */
[----:B------:R-:W-:Y:S01]  /*8f50*/  @P2 FADD.FTZ R14, -R14, -RZ ;  /* 0x800000ff0e0e2221 */ /* 0x000fe20000010100 */
[--C-:B------:R-:W-:Y:S02]  /*8f60*/  @!P1 HADD2.F32 R3, -RZ, R5.reuse.H0_H0 ;  /* 0x20000005ff039230 */ /* 0x100fe40000004100 */
[----:B------:R-:W-:Y:S02]  /*8f70*/  @!P1 HADD2.F32 R4, -RZ, R5.H1_H1 ;  /* 0x30000005ff049230 */ /* 0x000fe40000004100 */
[----:B------:R-:W-:Y:S01]  /*8f80*/  @!P1 FMUL.FTZ R2, R2, R17 ;  /* 0x0000001102029220 */ /* 0x000fe20000410000 */
[--C-:B------:R-:W-:Y:S01]  /*8f90*/  @!P1 HADD2.F32 R5, -RZ, R6.reuse.H0_H0 ;  /* 0x20000006ff059230 */ /* 0x100fe20000004100 */
[----:B----4-:R-:W-:Y:S01]  /*8fa0*/  @!P1 MOV R17, R41 ;  /* 0x0000002900119202 */ /* 0x010fe20000000f00 */
        /* <DEDUP_REMOVED lines=70> */
[----:B-1----:R3:W5:Y:S08]  /*9410*/  LD.E.128 R44, desc[UR4][R10.64+0x80] ;  /* 0x000080040a2c7980 */ /* 0x002770000c101d00 */
        /* <DEDUP_REMOVED lines=70> */
.L_x_3953:
[----:B------:R-:W-:Y:S05]  /*9880*/  BSYNC.RECONVERGENT B0 ;  /* 0x0000000000007941 */ /* 0x000fea0003800200 */
.L_x_3952:
[----:B------:R-:W5:Y:S01]  /*9890*/  LD.E R3, desc[UR4][R116.64+0xd0] ;  /* 0x0000d00474037980 */ /* 0x000f62000c101900 */
[----:B------:R-:W-:Y:S02]  /*98a0*/  IMAD.MOV.U32 R103, RZ, RZ, R95 ;  /* 0x000000ffff677224 */ /* 0x000fe400078e005f */
[----:B------:R-:W-:Y:S02]  /*98b0*/  IMAD.MOV.U32 R101, RZ, RZ, R93 ;  /* 0x000000ffff657224 */ /* 0x000fe400078e005d */
[----:B-----5:R-:W-:Y:S05]  /*98c0*/  IMAD.U32 R3, R3, -0x40, RZ ;  /* 0xffffffc003037824 */ /* 0x020fea00078e00ff */
[C---:B------:R-:W-:Y:S02]  /*98d0*/  LEA R102, P1, R3.reuse, R102, 0x1 ;  /* 0x0000006603667211 */ /* 0x040fe400078208ff */
[C---:B------:R-:W-:Y:S02]  /*98e0*/  LEA R100, P0, R3.reuse, R100, 0x1 ;  /* 0x0000006403647211 */ /* 0x040fe400078008ff */
[C---:B------:R-:W-:Y:S02]  /*98f0*/  LEA.HI.X.SX32 R95, R3.reuse, R103, 0x1, P1 ;  /* 0x00000067035f7211 */ /* 0x040fe400008f0eff */
[----:B------:R-:W-:Y:S09]  /*9900*/  LEA.HI.X.SX32 R93, R3, R101, 0x1, P0 ;  /* 0x00000065035d7211 */ /* 0x000ff200000f0eff */
.L_x_3936:
[----:B------:R-:W-:Y:S05]  /*9910*/  BSYNC.RECONVERGENT B1 ;  /* 0x0000000000017941 */ /* 0x000fea0003800200 */
.L_x_3934:
        /* <DEDUP_REMOVED lines=101> */
.L_x_3955:
[----:B------:R-:W-:Y:S05]  /*9f70*/  BSYNC.RECONVERGENT B0 ;  /* 0x0000000000007941 */ /* 0x000fea0003800200 */
.L_x_3954:
[----:B------:R-:W-:Y:S05]  /*9f80*/  @P3 BRA `(.L_x_3956) ;  /* 0xffffff8400903947 */ /* 0x000fea000383ffff */
.L_x_3933:
        /* <DEDUP_REMOVED lines=8> */
[----:B----4-:R-:W-:-:S03]  /*a010*/  VIADD R34, R136, 0x20 ;  /* 0x0000002088227836 */ /* 0x010fc60000000000 */
        /* <DEDUP_REMOVED lines=9> */
.L_x_3960:
[----:B------:R-:W-:Y:S05]  /*a0b0*/  BSYNC.RECONVERGENT B0 ;  /* 0x0000000000007941 */ /* 0x000fea0003800200 */
.L_x_3959:
[----:B------:R-:W-:Y:S05]  /*a0c0*/  @P0 BRA `(.L_x_3961) ;  /* 0x0000003400140947 */ /* 0x000fea0003800000 */
[----:B-----5:R-:W-:-:S04]  /*a0d0*/  LEA R2, P0, R89, R134, 0x1 ;  /* 0x0000008659027211 */ /* 0x020fc800078008ff */
        /* <DEDUP_REMOVED lines=8> */
.L_x_3958:
[----:B------:R-:W2:Y:S04]  /*a160*/  LD.E.64 R4, desc[UR4][R116.64+0xf0] ;  /* 0x0000f00474047980 */ /* 0x000ea8000c101b00 */
[----:B------:R-:W3:Y:S04]  /*a170*/  LD.E.U8 R0, desc[UR4][R116.64+0x1b3] ;  /* 0x0001b30474007980 */ /* 0x000ee8000c101100 */
[----:B------:R1:W5:Y:S04]  /*a180*/  LD.E.64 R24, desc[UR4][R116.64+0x148] ;  /* 0x0001480474187980 */ /* 0x000368000c101b00 */
[----:B----4-:R1:W5:Y:S01]  /*a190*/  LD.E.64 R32, desc[UR4][R116.64+0x150] ;  /* 0x0001500474207980 */ /* 0x010362000c101b00 */
        /* <DEDUP_REMOVED lines=12> */
[----:B-----5:R-:W-:Y:S02]  /*a260*/  IADD3 R2, P0, PT, R130, R5, RZ ;  /* 0x0000000582027210 */ /* 0x020fe40007f1e0ff */
        /* <DEDUP_REMOVED lines=8> */
[-C--:B------:R-:W-:Y:S02]  /*a2f0*/  IADD3 R18, P1, PT, R24, R21.reuse, RZ ;  /* 0x0000001518127210 */ /* 0x080fe40007f3e0ff */
        /* <DEDUP_REMOVED lines=50> */
.L_x_3966:
[----:B------:R-:W-:Y:S05]  /*a620*/  BSYNC.RECONVERGENT B0 ;  /* 0x0000000000007941 */ /* 0x000fea0003800200 */
.L_x_3965:
        /* <DEDUP_REMOVED lines=44> */
.L_x_3968:
[----:B------:R-:W-:Y:S05]  /*a8f0*/  BSYNC.RECONVERGENT B0 ;  /* 0x0000000000007941 */ /* 0x000fea0003800200 */
.L_x_3967:
        /* <DEDUP_REMOVED lines=46> */
.L_x_3970:
[----:B------:R-:W-:Y:S05]  /*abe0*/  BSYNC.RECONVERGENT B0 ;  /* 0x0000000000007941 */ /* 0x000fea0003800200 */
.L_x_3969:
[----:B-----5:R2:W-:Y:S02]  /*abf0*/  STS.128 [R84+0x2000], R8 ;  /* 0x0020000854007388 */ /* 0x0205e40000000c00 */
.L_x_3964:
[----:B------:R-:W-:Y:S05]  /*ac00*/  BSYNC.RECONVERGENT B1 ;  /* 0x0000000000017941 */ /* 0x000fea0003800200 */
.L_x_3963:
        /* <DEDUP_REMOVED lines=51> */
.L_x_3972:
[----:B------:R-:W-:Y:S05]  /*af40*/  BSYNC.RECONVERGENT B0 ;  /* 0x0000000000007941 */ /* 0x000fea0003800200 */
.L_x_3971:
[----:B-----5:R4:W-:Y:S04]  /*af50*/  STS.128 [R84+0x800], R8 ;  /* 0x0008000854007388 */ /* 0x0209e80000000c00 */
[----:B---3--:R4:W5:Y:S01]  /*af60*/  LD.E.128 R12, desc[UR4][R16.64+0x40] ;  /* 0x00004004100c7980 */ /* 0x008962000c101d00 */
[----:B------:R-:W-:Y:S04]  /*af70*/  BSSY.RECONVERGENT B0, `(.L_x_3973) ;  /* 0x000002a000007945 */ /* 0x000fe80003800200 */
[----:B------:R-:W-:Y:S05]  /*af80*/  @P0 BRA `(.L_x_3974) ;  /* 0x0000000000a00947 */ /* 0x000fea0003800000 */
[----:B------:R-:W3:Y:S04]  /*af90*/  LD.E.64 R4, desc[UR4][R20.64+0x20] ;  /* 0x0000200414047980 */ /* 0x000ee8000c101b00 */
[----:B------:R-:W2:Y:S01]  /*afa0*/  LD.E.64 R6, desc[UR4][R18.64+0x20] ;  /* 0x0000200412067980 */ /* 0x000ea2000c101b00 */
[--C-:B----45:R-:W-:Y:S02]  /*afb0*/  HADD2.F32 R10, -RZ, R13.reuse.H0_H0 ;  /* 0x2000000dff0a7230 */ /* 0x130fe40000004100 */
        /* <DEDUP_REMOVED lines=37> */
.L_x_3974:
[----:B------:R-:W-:Y:S05]  /*b210*/  BSYNC.RECONVERGENT B0 ;  /* 0x0000000000007941 */ /* 0x000fea0003800200 */
.L_x_3973:
[----:B-----5:R3:W-:Y:S04]  /*b220*/  STS.128 [R84+0x1800], R12 ;  /* 0x0018000c54007388 */ /* 0x0207e80000000c00 */
[----:B----4-:R3:W5:Y:S01]  /*b230*/  LD.E.128 R8, desc[UR4][R16.64+0x80] ;  /* 0x0000800410087980 */ /* 0x010762000c101d00 */
[----:B------:R-:W-:Y:S01]  /*b240*/  LOP3.LUT R26, R26, 0x40, RZ, 0xfc, !PT ;  /* 0x000000401a1a7812 */ /* 0x000fe200078efcff */
[----:B------:R-:W-:Y:S03]  /*b250*/  BSSY.RECONVERGENT B0, `(.L_x_3975) ;  /* 0x000002a000007945 */ /* 0x000fe60003800200 */
[----:B------:R-:W-:-:S13]  /*b260*/  ISETP.GE.AND P0, PT, R26, R3, PT ;  /* 0x000000031a00720c */ /* 0x000fda0003f06270 */
[----:B------:R-:W-:Y:S05]  /*b270*/  @P0 BRA `(.L_x_3976) ;  /* 0x00000000009c0947 */ /* 0x000fea0003800000 */
[----:B------:R-:W4:Y:S04]  /*b280*/  LD.E.64 R2, desc[UR4][R20.64+0x40] ;  /* 0x0000400414027980 */ /* 0x000f28000c101b00 */
[----:B------:R-:W2:Y:S01]  /*b290*/  LD.E.64 R4, desc[UR4][R18.64+0x40] ;  /* 0x0000400412047980 */ /* 0x000ea2000c101b00 */
[--C-:B---3-5:R-:W-:Y:S01]  /*b2a0*/  HADD2.F32 R13, -RZ, R9.reuse.H0_H0 ;  /* 0x20000009ff0d7230 */ /* 0x128fe20000004100 */
[----:B------:R-:W-:Y:S01]  /*b2b0*/  MOV R12, R10 ;  /* 0x0000000a000c7202 */ /* 0x000fe20000000f00 */
[----:B------:R-:W-:Y:S02]  /*b2c0*/  HADD2.F32 R14, -RZ, R9.H1_H1 ;  /* 0x30000009ff0e7230 */ /* 0x000fe40000004100 */
[--C-:B------:R-:W-:Y:S02]  /*b2d0*/  HADD2.F32 R10, -RZ, R11.reuse.H1_H1 ;  /* 0x3000000bff0a7230 */ /* 0x100fe40000004100 */
[----:B------:R-:W-:-:S02]  /*b2e0*/  HADD2.F32 R15, -RZ, R11.H0_H0 ;  /* 0x2000000bff0f7230 */ /* 0x000fc40000004100 */
[----:B----4-:R-:W-:Y:S02]  /*b2f0*/  HADD2.F32 R6, -RZ, R2.H1_H1 ;  /* 0x30000002ff067230 */ /* 0x010fe40000004100 */
[----:B------:R-:W-:Y:S02]  /*b300*/  HADD2.F32 R0, -RZ, R3.H1_H1 ;  /* 0x30000003ff007230 */ /* 0x000fe40000004100 */
[--C-:B--2---:R-:W-:Y:S02]  /*b310*/  HADD2.F32 R9, -RZ, R4.reuse.H1_H1 ;  /* 0x30000004ff097230 */ /* 0x104fe40000004100 */
        /* <DEDUP_REMOVED lines=29> */
.L_x_3976:
[----:B------:R-:W-:Y:S05]  /*b4f0*/  BSYNC.RECONVERGENT B0 ;  /* 0x0000000000007941 */ /* 0x000fea0003800200 */
.L_x_3975:
[----:B-----5:R4:W-:Y:S01]  /*b500*/  STS.128 [R84+0x2800], R8 ;  /* 0x0028000854007388 */ /* 0x0209e20000000c00 */
[----:B------:R-:W-:Y:S05]  /*b510*/  BRA `(.L_x_3961) ;  /* 0x0000002000007947 */ /* 0x000fea0003800000 */
.L_x_3962:
        /* <DEDUP_REMOVED lines=26> */
[----:B------:R-:W3:Y:S01]  /*b6c0*/  LD.E.128 R4, desc[UR4][R4.64] ;  /* 0x0000000404047980 */ /* 0x000ee2000c101d00 */
[----:B------:R-:W-:-:S06]  /*b6d0*/  IADD3.X R9, PT, PT, R25, R9, RZ, P1, !PT ;  /* 0x0000000919097210 */ /* 0x000fcc0000ffe4ff */
[----:B------:R-:W4:Y:S01]  /*b6e0*/  LD.E.128 R8, desc[UR4][R8.64] ;  /* 0x0000000408087980 */ /* 0x000f22000c101d00 */
[----:B-----5:R-:W-:Y:S01]  /*b6f0*/  MOV R28, R22 ;  /* 0x00000016001c7202 */ /* 0x020fe20000000f00 */
        /* <DEDUP_REMOVED lines=8> */
[--C-:B---3--:R-:W-:Y:S02]  /*b780*/  HADD2.F32 R15, -RZ, R4.reuse.H0_H0 ;  /* 0x20000004ff0f7230 */ /* 0x108fe40000004100 */
        /* <DEDUP_REMOVED lines=51> */
.L_x_3980:
[----:B------:R-:W-:Y:S05]  /*bac0*/  BSYNC.RECONVERGENT B0 ;  /* 0x0000000000007941 */ /* 0x000fea0003800200 */
.L_x_3979:
[----:B-----5:R2:W-:Y:S04]  /*bad0*/  STS.128 [R84], R20 ;  /* 0x0000001454007388 */ /* 0x0205e80000000c00 */
[----:B------:R2:W5:Y:S01]  /*bae0*/  LD.E.128 R28, desc[UR4][R134.64+0x40] ;  /* 0x00004004861c7980 */ /* 0x000562000c101d00 */
        /* <DEDUP_REMOVED lines=18> */
[--C-:B--2---:R-:W-:Y:S02]  /*bc10*/  HADD2.F32 R20, -RZ, R12.reuse.H0_H0 ;  /* 0x2000000cff147230 */ /* 0x104fe40000004100 */
        /* <DEDUP_REMOVED lines=59> */
.L_x_3982:
[----:B------:R-:W-:Y:S05]  /*bfd0*/  BSYNC.RECONVERGENT B0 ;  /* 0x0000000000007941 */ /* 0x000fea0003800200 */
.L_x_3981:
        /* <DEDUP_REMOVED lines=22> */
[----:B---3-5:R-:W-:Y:S01]  /*c140*/  MOV R28, R22 ;  /* 0x00000016001c7202 */ /* 0x028fe20000000f00 */
        /* <DEDUP_REMOVED lines=60> */
.L_x_3984:
[----:B------:R-:W-:Y:S05]  /*c510*/  BSYNC.RECONVERGENT B0 ;  /* 0x0000000000007941 */ /* 0x000fea0003800200 */
.L_x_3983:
[----:B-----5:R2:W-:Y:S02]  /*c520*/  STS.128 [R84+0x2000], R20 ;  /* 0x0020001454007388 */ /* 0x0205e40000000c00 */
.L_x_3978:
[----:B------:R-:W-:Y:S05]  /*c530*/  BSYNC.RECONVERGENT B1 ;  /* 0x0000000000017941 */ /* 0x000fea0003800200 */
.L_x_3977:
        /* <DEDUP_REMOVED lines=26> */
[----:B------:R-:W2:Y:S01]  /*c6e0*/  LD.E.128 R8, desc[UR4][R8.64] ;  /* 0x0000000408087980 */ /* 0x000ea2000c101d00 */
[----:B---3-5:R-:W-:Y:S01]  /*c6f0*/  MOV R28, R22 ;  /* 0x00000016001c7202 */ /* 0x028fe20000000f00 */
[--C-:B----4-:R-:W-:Y:S02]  /*c700*/  HADD2.F32 R22, -RZ, R12.reuse.H0_H0 ;  /* 0x2000000cff167230 */ /* 0x110fe40000004100 */
        /* <DEDUP_REMOVED lines=15> */
[----:B------:R-:W-:Y:S02]  /*c800*/  HADD2.F32 R6, -RZ, R6.H1_H1 ;  /* 0x30000006ff067230 */ /* 0x000fe40000004100 */
[----:B------:R-:W-:Y:S01]  /*c810*/  @P2 FADD.FTZ R5, -R5, -RZ ;  /* 0x800000ff05052221 */ /* 0x000fe20000010100 */
[----:B------:R-:W-:-:S02]  /*c820*/  HADD2.F32 R40, -RZ, R7.H1_H1 ;  /* 0x30000007ff287230 */ /* 0x000fc40000004100 */
[----:B------:R-:W-:Y:S01]  /*c830*/  FMUL.FTZ R29, R29, R4 ;  /* 0x000000041d1d7220 */ /* 0x000fe20000410000 */
[----:B------:R-:W-:Y:S02]  /*c840*/  HADD2.F32 R41, -RZ, R7.H0_H0 ;  /* 0x20000007ff297230 */ /* 0x000fe40000004100 */
[----:B------:R-:W-:Y:S01]  /*c850*/  @P2 FADD.FTZ R6, -R6, -RZ ;  /* 0x800000ff06062221 */ /* 0x000fe20000010100 */
[----:B------:R-:W-:Y:S01]  /*c860*/  FMUL.FTZ R30, R30, R5 ;  /* 0x000000051e1e7220 */ /* 0x000fe20000410000 */
[----:B------:R-:W-:Y:S02]  /*c870*/  HADD2.F32 R5, -RZ, R20.H0_H0 ;  /* 0x20000014ff057230 */ /* 0x000fe40000004100 */
[----:B------:R-:W-:Y:S01]  /*c880*/  @P2 FADD.FTZ R38, -R38, -RZ ;  /* 0x800000ff26262221 */ /* 0x000fe20000010100 */
[----:B------:R-:W-:Y:S02]  /*c890*/  HADD2.F32 R4, -RZ, R8.H0_H0 ;  /* 0x20000008ff047230 */ /* 0x000fe40000004100 */
[----:B------:R-:W-:Y:S01]  /*c8a0*/  FMUL.FTZ R31, R31, R6 ;  /* 0x000000061f1f7220 */ /* 0x000fe20000410000 */
[----:B------:R-:W-:-:S02]  /*c8b0*/  HADD2.F32 R20, -RZ, R20.H1_H1 ;  /* 0x30000014ff147230 */ /* 0x000fc40000004100 */
[----:B------:R-:W-:Y:S01]  /*c8c0*/  FMUL.FTZ R22, R22, R15 ;  /* 0x0000000f16167220 */ /* 0x000fe20000410000 */
[----:B------:R-:W-:Y:S02]  /*c8d0*/  HADD2.F32 R8, -RZ, R8.H1_H1 ;  /* 0x30000008ff087230 */ /* 0x000fe40000004100 */
[----:B------:R-:W-:Y:S01]  /*c8e0*/  FMUL.FTZ R12, R12, R39 ;  /* 0x000000270c0c7220 */ /* 0x000fe20000410000 */
[----:B------:R-:W-:Y:S02]  /*c8f0*/  HADD2.F32 R7, -RZ, R21.H0_H0 ;  /* 0x20000015ff077230 */ /* 0x000fe40000004100 */
[----:B------:R-:W-:Y:S01]  /*c900*/  @P2 FADD.FTZ R40, -R40, -RZ ;  /* 0x800000ff28282221 */ /* 0x000fe20000010100 */
[----:B------:R-:W-:Y:S02]  /*c910*/  HADD2.F32 R6, -RZ, R9.H0_H0 ;  /* 0x20000009ff067230 */ /* 0x000fe40000004100 */
[----:B------:R-:W-:Y:S01]  /*c920*/  @P2 FADD.FTZ R41, -R41, -RZ ;  /* 0x800000ff29292221 */ /* 0x000fe20000010100 */
[----:B------:R-:W-:Y:S01]  /*c930*/  FMUL.FTZ R13, R13, R38 ;  /* 0x000000260d0d7220 */ /* 0x000fe20000410000 */
[----:B------:R-:W-:Y:S01]  /*c940*/  FFMA.FTZ R29, R20, R8, R29 ;  /* 0x00000008141d7223 */ /* 0x000fe2000001001d */
[----:B------:R-:W-:Y:S01]  /*c950*/  FMUL.FTZ R35, R35, R40 ;  /* 0x0000002823237220 */ /* 0x000fe20000410000 */
[----:B------:R-:W-:-:S02]  /*c960*/  HADD2.F32 R38, -RZ, R10.H0_H0 ;  /* 0x2000000aff267230 */ /* 0x000fc40000004100 */
[----:B------:R-:W-:Y:S01]  /*c970*/  FFMA.FTZ R4, R5, R4, R22 ;  /* 0x0000000405047223 */ /* 0x000fe20000010016 */
[----:B------:R-:W-:Y:S01]  /*c980*/  FFMA.FTZ R6, R7, R6, R12 ;  /* 0x0000000607067223 */ /* 0x000fe2000001000c */
[----:B------:R-:W-:Y:S02]  /*c990*/  HADD2.F32 R8, -RZ, R28.H0_H0 ;  /* 0x2000001cff087230 */ /* 0x000fe40000004100 */
[----:B------:R-:W-:Y:S01]  /*c9a0*/  FMUL.FTZ R14, R14, R41 ;  /* 0x000000290e0e7220 */ /* 0x000fe20000410000 */
[----:B------:R-:W-:Y:S01]  /*c9b0*/  HADD2.F32 R9, -RZ, R9.H1_H1 ;  /* 0x30000009ff097230 */ /* 0x000fe20000004100 */
[----:B------:R-:W-:Y:S01]  /*c9c0*/  F2FP.F16.F32.PACK_AB R20, R29, R4 ;  /* 0x000000041d14723e */ /* 0x000fe200000000ff */
[----:B------:R-:W-:Y:S02]  /*c9d0*/  HADD2.F32 R10, -RZ, R10.H1_H1 ;  /* 0x3000000aff0a7230 */ /* 0x000fe40000004100 */
[----:B------:R-:W-:Y:S01]  /*c9e0*/  FFMA.FTZ R8, R8, R38, R13 ;  /* 0x0000002608087223 */ /* 0x000fe2000001000d */
[----:B------:R-:W-:-:S02]  /*c9f0*/  HADD2.F32 R15, -RZ, R11.H0_H0 ;  /* 0x2000000bff0f7230 */ /* 0x000fc40000004100 */
[----:B------:R-:W-:Y:S02]  /*ca00*/  HADD2.F32 R40, -RZ, R11.H1_H1 ;  /* 0x3000000bff287230 */ /* 0x000fe40000004100 */
[----:B------:R-:W-:Y:S02]  /*ca10*/  HADD2.F32 R21, -RZ, R21.H1_H1 ;  /* 0x30000015ff157230 */ /* 0x000fe40000004100 */
[----:B------:R-:W-:Y:S02]  /*ca20*/  HADD2.F32 R28, -RZ, R28.H1_H1 ;  /* 0x3000001cff1c7230 */ /* 0x000fe40000004100 */
[--C-:B------:R-:W-:Y:S02]  /*ca30*/  HADD2.F32 R5, -RZ, R23.reuse.H0_H0 ;  /* 0x20000017ff057230 */ /* 0x100fe40000004100 */
[----:B------:R-:W-:Y:S01]  /*ca40*/  FFMA.FTZ R9, R21, R9, R30 ;  /* 0x0000000915097223 */ /* 0x000fe2000001001e */
[----:B------:R-:W-:Y:S02]  /*ca50*/  HADD2.F32 R12, -RZ, R23.H1_H1 ;  /* 0x30000017ff0c7230 */ /* 0x000fe40000004100 */
[----:B------:R-:W-:Y:S01]  /*ca60*/  FFMA.FTZ R31, R28, R10, R31 ;  /* 0x0000000a1c1f7223 */ /* 0x000fe2000001001f */
[----:B------:R-:W-:Y:S01]  /*ca70*/  FFMA.FTZ R5, R5, R15, R14 ;  /* 0x0000000f05057223 */ /* 0x000fe2000001000e */
[----:B------:R-:W-:Y:S01]  /*ca80*/  F2FP.F16.F32.PACK_AB R21, R9, R6 ;  /* 0x000000060915723e */ /* 0x000fe200000000ff */
[----:B------:R-:W-:-:S02]  /*ca90*/  FFMA.FTZ R12, R12, R40, R35 ;  /* 0x000000280c0c7223 */ /* 0x000fc40000010023 */
[----:B------:R-:W-:-:S03]  /*caa0*/  F2FP.F16.F32.PACK_AB R22, R31, R8 ;  /* 0x000000081f16723e */ /* 0x000fc600000000ff */
[----:B------:R-:W-:-:S03]  /*cab0*/  F2FP.F16.F32.PACK_AB R23, R12, R5 ;  /* 0x000000050c17723e */ /* 0x000fc600000000ff */
.L_x_3986:
[----:B------:R-:W-:Y:S05]  /*cac0*/  BSYNC.RECONVERGENT B0 ;  /* 0x0000000000007941 */ /* 0x000fea0003800200 */
.L_x_3985:
[----:B-----5:R4:W-:Y:S04]  /*cad0*/  STS.128 [R84+0x800], R20 ;  /* 0x0008001454007388 */ /* 0x0209e80000000c00 */
[----:B---3--:R4:W5:Y:S01]  /*cae0*/  LD.E.128 R28, desc[UR4][R36.64+0x40] ;  /* 0x00004004241c7980 */ /* 0x008962000c101d00 */
        /* <DEDUP_REMOVED lines=15> */
[----:B------:R-:W3:Y:S01]  /*cbe0*/  LD.E.128 R4, desc[UR4][R4.64+0x40] ;  /* 0x0000400404047980 */ /* 0x000ee2000c101d00 */
[----:B------:R-:W-:-:S06]  /*cbf0*/  IADD3.X R9, PT, PT, R25, R11, RZ, P0, !PT ;  /* 0x0000000b19097210 */ /* 0x000fcc00007fe4ff */
[----:B------:R-:W2:Y:S01]  /*cc00*/  LD.E.128 R8, desc[UR4][R8.64+0x40] ;  /* 0x0000400408087980 */ /* 0x000ea2000c101d00 */
[--C-:B----4-:R-:W-:Y:S02]  /*cc10*/  HADD2.F32 R20, -RZ, R12.reuse.H0_H0 ;  /* 0x2000000cff147230 */ /* 0x110fe40000004100 */
        /* <DEDUP_REMOVED lines=15> */
[----:B------:R-:W-:Y:S02]  /*cd10*/  HADD2.F32 R6, -RZ, R6.H1_H1 ;  /* 0x30000006ff067230 */ /* 0x000fe40000004100 */
[----:B------:R-:W-:Y:S01]  /*cd20*/  @P1 FADD.FTZ R5, -R5, -RZ ;  /* 0x800000ff05051221 */ /* 0x000fe20000010100 */
[--C-:B------:R-:W-:Y:S02]  /*cd30*/  HADD2.F32 R40, -RZ, R7.reuse.H1_H1 ;  /* 0x30000007ff287230 */ /* 0x100fe40000004100 */
[----:B------:R-:W-:Y:S01]  /*cd40*/  FMUL.FTZ R21, R21, R4 ;  /* 0x0000000415157220 */ /* 0x000fe20000410000 */
[----:B------:R-:W-:-:S02]  /*cd50*/  HADD2.F32 R41, -RZ, R7.H0_H0 ;  /* 0x20000007ff297230 */ /* 0x000fc40000004100 */
[----:B------:R-:W-:Y:S01]  /*cd60*/  @P1 FADD.FTZ R6, -R6, -RZ ;  /* 0x800000ff06061221 */ /* 0x000fe20000010100 */
[----:B------:R-:W-:Y:S01]  /*cd70*/  FMUL.FTZ R22, R22, R5 ;  /* 0x0000000516167220 */ /* 0x000fe20000410000 */
[----:B-----5:R-:W-:Y:S02]  /*cd80*/  HADD2.F32 R5, -RZ, R28.H0_H0 ;  /* 0x2000001cff057230 */ /* 0x020fe40000004100 */
[----:B------:R-:W-:Y:S01]  /*cd90*/  @P1 FADD.FTZ R38, -R38, -RZ ;  /* 0x800000ff26261221 */ /* 0x000fe20000010100 */
[----:B--2---:R-:W-:Y:S02]  /*cda0*/  HADD2.F32 R4, -RZ, R8.H0_H0 ;  /* 0x20000008ff047230 */ /* 0x004fe40000004100 */
[----:B------:R-:W-:Y:S01]  /*cdb0*/  FMUL.FTZ R23, R23, R6 ;  /* 0x0000000617177220 */ /* 0x000fe20000410000 */
[----:B------:R-:W-:Y:S02]  /*cdc0*/  HADD2.F32 R28, -RZ, R28.H1_H1 ;  /* 0x3000001cff1c7230 */ /* 0x000fe40000004100 */
[----:B------:R-:W-:Y:S01]  /*cdd0*/  FMUL.FTZ R20, R20, R15 ;  /* 0x0000000f14147220 */ /* 0x000fe20000410000 */
[----:B------:R-:W-:-:S02]  /*cde0*/  HADD2.F32 R8, -RZ, R8.H1_H1 ;  /* 0x30000008ff087230 */ /* 0x000fc40000004100 */
        /* <DEDUP_REMOVED lines=30> */
.L_x_3988:
[----:B------:R-:W-:Y:S05]  /*cfd0*/  BSYNC.RECONVERGENT B0 ;  /* 0x0000000000007941 */ /* 0x000fea0003800200 */
.L_x_3987:
[----:B-----5:R3:W-:Y:S04]  /*cfe0*/  STS.128 [R84+0x1800], R28 ;  /* 0x0018001c54007388 */ /* 0x0207e80000000c00 */
[----:B----4-:R3:W5:Y:S01]  /*cff0*/  LD.E.128 R20, desc[UR4][R36.64+0x80] ;  /* 0x0000800424147980 */ /* 0x010762000c101d00 */
        /* <DEDUP_REMOVED lines=80> */
.L_x_3990:
[----:B------:R-:W-:Y:S05]  /*d500*/  BSYNC.RECONVERGENT B0 ;  /* 0x0000000000007941 */ /* 0x000fea0003800200 */
.L_x_3989:
[----:B-----5:R4:W-:Y:S02]  /*d510*/  STS.128 [R84+0x2800], R20 ;  /* 0x0028001454007388 */ /* 0x0209e40000000c00 */
.L_x_3961:
[----:B------:R-:W-:Y:S05]  /*d520*/  BSYNC.RECONVERGENT B2 ;  /* 0x0000000000027941 */ /* 0x000fea0003800200 */
.L_x_3957:
[----:B--2---:R-:W-:Y:S01]  /*d530*/  IMAD.IADD R3, R86, 0x1, -R151 ;  /* 0x0000000156037824 */ /* 0x004fe200078e0a97 */
[----:B------:R-:W-:Y:S01]  /*d540*/  BSSY.RECONVERGENT B1, `(.L_x_3991) ;  /* 0x00001d3000017945 */ /* 0x000fe20003800200 */
[C---:B------:R-:W-:Y:S02]  /*d550*/  VIADD R0, R136.reuse, 0x60 ;  /* 0x0000006088007836 */ /* 0x040fe40000000000 */
[----:B-----5:R-:W-:Y:S01]  /*d560*/  VIADD R2, R136, 0x40 ;  /* 0x0000004088027836 */ /* 0x020fe20000000000 */
[-C--:B------:R-:W-:Y:S01]  /*d570*/  ISETP.GE.AND P5, PT, R34, R3.reuse, PT ;  /* 0x000000032200720c */ /* 0x080fe20003fa6270 */
[--C-:B------:R-:W-:Y:S01]  /*d580*/  IMAD R141, R66, 0x2, R63.reuse ;  /* 0x00000002428d7824 */ /* 0x100fe200078e023f */
[-C--:B------:R-:W-:Y:S01]  /*d590*/  ISETP.GE.AND P3, PT, R0, R3.reuse, PT ;  /* 0x000000030000720c */ /* 0x080fe20003f66270 */
[----:B------:R-:W-:Y:S01]  /*d5a0*/  IMAD R140, R64, 0x2, R63 ;  /* 0x00000002408c7824 */ /* 0x000fe200078e023f */
[-C--:B------:R-:W-:Y:S01]  /*d5b0*/  ISETP.GE.AND P6, PT, R136, R3.reuse, PT ;  /* 0x000000038800720c */ /* 0x080fe20003fc6270 */
[C---:B------:R-:W-:Y:S01]  /*d5c0*/  IMAD R139, R61.reuse, 0x2, R141 ;  /* 0x000000023d8b7824 */ /* 0x040fe200078e028d */
[-C--:B------:R-:W-:Y:S01]  /*d5d0*/  ISETP.GE.AND P4, PT, R2, R3.reuse, PT ;  /* 0x000000030200720c */ /* 0x080fe20003f86270 */
[----:B------:R-:W-:Y:S01]  /*d5e0*/  IMAD R137, R61, 0x2, R140 ;  /* 0x000000023d897824 */ /* 0x000fe200078e028c */
[----:B------:R-:W-:-:S02]  /*d5f0*/  ISETP.GE.AND P2, PT, R34, R3, PT ;  /* 0x000000032200720c */ /* 0x000fc40003f46270 */
[----:B------:R-:W-:-:S03]  /*d600*/  ISETP.GE.AND P1, PT, R0, R3, PT ;  /* 0x000000030000720c */ /* 0x000fc60003f26270 */
[CC--:B------:R-:W-:Y:S02]  /*d610*/  @!P5 LEA R6, P0, R85.reuse, R146.reuse, 0x1 ;  /* 0x000000925506d211 */ /* 0x0c0fe400078008ff */
[----:B------:R-:W-:Y:S02]  /*d620*/  @!P3 IMAD.MOV.U32 R147, RZ, RZ, R145 ;  /* 0x000000ffff93b224 */ /* 0x000fe400078e0091 */
[----:B------:R-:W-:Y:S01]  /*d630*/  @!P5 LEA.HI.X R7, R85, R145, R88, 0x1, P0 ;  /* 0x000000915507d211 */ /* 0x000fe200000f0c58 */
[----:B------:R-:W-:Y:S01]  /*d640*/  @!P3 IMAD R4, R143, 0xc0, RZ ;  /* 0x000000c08f04b824 */ /* 0x000fe200078e02ff */
[C---:B----4-:R-:W-:Y:S01]  /*d650*/  @!P4 LEA R10, P0, R142.reuse, R146, 0x7 ;  /* 0x000000928e0ac211 */ /* 0x050fe200078038ff */
[----:B------:R-:W-:-:S03]  /*d660*/  @!P3 IMAD.WIDE.U32 R8, R142, 0xc0, R146 ;  /* 0x000000c08e08b825 */ /* 0x000fc600078e0092 */
[----:B------:R-:W-:Y:S01]  /*d670*/  @!P4 LEA.HI.X R11, R142, R145, R143, 0x7, P0 ;  /* 0x000000918e0bc211 */ /* 0x000fe200000f3c8f */
[----:B------:R-:W-:Y:S02]  /*d680*/  @!P6 IMAD.MOV.U32 R147, RZ, RZ, R145 ;  /* 0x000000ffff93e224 */ /* 0x000fe400078e0091 */
[----:B------:R-:W-:Y:S01]  /*d690*/  @!P3 IMAD.IADD R9, R4, 0x1, R9 ;  /* 0x000000010409b824 */ /* 0x000fe200078e0209 */
[----:B------:R-:W-:Y:S01]  /*d6a0*/  @!P2 LEA R4, P0, R87, R148, 0x1 ;  /* 0x000000945704a211 */ /* 0x000fe200078008ff */
[----:B------:R-:W-:Y:S01]  /*d6b0*/  @!P1 IMAD R0, R119, 0xc0, RZ ;  /* 0x000000c077009824 */ /* 0x000fe200078e02ff */
[----:B------:R-:W-:Y:S01]  /*d6c0*/  @!PT LDS RZ, [RZ] ;  /* 0x00000000fffff984 */ /* 0x000fe20000000800 */
[----:B------:R-:W-:Y:S01]  /*d6d0*/  @!PT LDS RZ, [RZ] ;  /* 0x00000000fffff984 */ /* 0x000fe20000000800 */
[----:B------:R-:W-:Y:S01]  /*d6e0*/  @!PT LDS RZ, [RZ] ;  /* 0x00000000fffff984 */ /* 0x000fe20000000800 */
[----:B------:R-:W-:Y:S02]  /*d6f0*/  @!P6 LDGSTS.E.BYPASS.LTC128B.128 [R84+0x3000], desc[UR4][R146.64] ;  /* 0x030000009254efae */ /* 0x000fe4000b981a04 */
[----:B------:R-:W-:Y:S02]  /*d700*/  @!P2 LEA.HI.X R5, R87, R149, R90, 0x1, P0 ;  /* 0x000000955705a211 */ /* 0x000fe400000f0c5a */
[----:B------:R-:W-:Y:S04]  /*d710*/  @!P6 LDGSTS.E.BYPASS.LTC128B.128 [R84+0x5000], desc[UR4][R146.64+0x40] ;  /* 0x050000409254efae */ /* 0x000fe8000b981a04 */
[----:B------:R-:W-:Y:S04]  /*d720*/  @!P6 LDGSTS.E.BYPASS.LTC128B.128 [R84+0x7000], desc[UR4][R146.64+0x80] ;  /* 0x070000809254efae */ /* 0x000fe8000b981a04 */
[----:B------:R-:W-:Y:S04]  /*d730*/  @!P5 LDGSTS.E.BYPASS.LTC128B.128 [R84+0x3800], desc[UR4][R6.64] ;  /* 0x038000000654dfae */ /* 0x000fe8000b981a04 */
[----:B------:R-:W-:Y:S04]  /*d740*/  @!P5 LDGSTS.E.BYPASS.LTC128B.128 [R84+0x5800], desc[UR4][R6.64+0x40] ;  /* 0x058000400654dfae */ /* 0x000fe8000b981a04 */
[----:B------:R2:W-:Y:S04]  /*d750*/  @!P5 LDGSTS.E.BYPASS.LTC128B.128 [R84+0x7800], desc[UR4][R6.64+0x80] ;  /* 0x078000800654dfae */ /* 0x0005e8000b981a04 */
        /* <DEDUP_REMOVED lines=8> */
[----:B------:R-:W0:Y:S02]  /*d7e0*/  LDGDEPBAR ;  /* 0x00000000000079af */ /* 0x000e240000000000 */
[----:B------:R-:W-:-:S08]  /*d7f0*/  @!P1 IMAD.IADD R3, R0, 0x1, R3 ;  /* 0x0000000100039824 */ /* 0x000fd000078e0203 */
[----:B--2---:R-:W-:-:S04]  /*d800*/  @!P3 LEA R6, P0, R118, R148, 0x7 ;  /* 0x000000947606b211 */ /* 0x004fc800078038ff */
        /* <DEDUP_REMOVED lines=39> */
[----:B---3--:R-:W-:Y:S04]  /*da80*/  LDSM.16.M88.4 R12, [R141] ;  /* 0x000000008d0c783b */ /* 0x008fe80000000200 */
[----:B------:R-:W3:Y:S04]  /*da90*/  LDSM.16.M88.4 R76, [R140+0x3000] ;  /* 0x003000008c4c783b */ /* 0x000ee80000000200 */
[----:B------:R-:W1:Y:S04]  /*daa0*/  LDSM.16.M88.4 R64, [R140+0x3400] ;  /* 0x003400008c40783b */ /* 0x000e680000000200 */
[----:B------:R-:W1:Y:S04]  /*dab0*/  LDSM.16.M88.4 R52, [R140+0x3800] ;  /* 0x003800008c34783b */ /* 0x000e680000000200 */
[----:B------:R-:W1:Y:S04]  /*dac0*/  LDSM.16.M88.4 R44, [R140+0x3c00] ;  /* 0x003c00008c2c783b */ /* 0x000e680000000200 */
[----:B------:R-:W1:Y:S04]  /*dad0*/  LDSM.16.M88.4 R36, [R140+0x4000] ;  /* 0x004000008c24783b */ /* 0x000e680000000200 */
[----:B------:R-:W1:Y:S04]  /*dae0*/  LDSM.16.M88.4 R28, [R140+0x4400] ;  /* 0x004400008c1c783b */ /* 0x000e680000000200 */
[----:B------:R-:W1:Y:S04]  /*daf0*/  LDSM.16.M88.4 R20, [R140+0x4800] ;  /* 0x004800008c14783b */ /* 0x000e680000000200 */
[----:B------:R-:W1:Y:S04]  /*db00*/  LDSM.16.M88.4 R88, [R140+0x4c00] ;  /* 0x004c00008c58783b */ /* 0x000e680000000200 */
[----:B------:R-:W-:Y:S04]  /*db10*/  LDSM.16.M88.4 R104, [R139] ;  /* 0x000000008b68783b */ /* 0x000fe80000000200 */
[----:B----4-:R-:W4:Y:S01]  /*db20*/  LDSM.16.M88.4 R8, [R137+0x3000] ;  /* 0x003000008908783b */ /* 0x010f220000000200 */
[C---:B---3--:R-:W-:Y:S03]  /*db30*/  HMMA.16816.F32 R80, R12.reuse, R76, RZ ;  /* 0x0000004c0c50723c */ /* 0x048fe600000018ff */
[----:B--2---:R-:W2:Y:S04]  /*db40*/  LDSM.16.M88.4 R4, [R137+0x3400] ;  /* 0x003400008904783b */ /* 0x004ea80000000200 */
[----:B------:R-:W3:Y:S01]  /*db50*/  LDSM.16.M88.4 R96, [R137+0x3c00] ;  /* 0x003c00008960783b */ /* 0x000ee20000000200 */
[C---:B------:R-:W-:Y:S03]  /*db60*/  HMMA.16816.F32 R76, R12.reuse, R78, RZ ;  /* 0x0000004e0c4c723c */ /* 0x040fe600000018ff */
[----:B------:R-:W3:Y:S04]  /*db70*/  LDSM.16.M88.4 R128, [R137+0x3800] ;  /* 0x003800008980783b */ /* 0x000ee80000000200 */
[----:B------:R-:W3:Y:S01]  /*db80*/  LDSM.16.M88.4 R124, [R137+0x4000] ;  /* 0x00400000897c783b */ /* 0x000ee20000000200 */
[C---:B-1----:R-:W-:Y:S03]  /*db90*/  HMMA.16816.F32 R72, R12.reuse, R64, RZ ;  /* 0x000000400c48723c */ /* 0x042fe600000018ff */
[----:B------:R-:W1:Y:S04]  /*dba0*/  LDSM.16.M88.4 R92, [R137+0x4400] ;  /* 0x00440000895c783b */ /* 0x000e680000000200 */
[----:B------:R-:W-:Y:S01]  /*dbb0*/  LDSM.16.M88.4 R112, [R137+0x4800] ;  /* 0x004800008970783b */ /* 0x000fe20000000200 */
[C---:B------:R-:W-:Y:S03]  /*dbc0*/  HMMA.16816.F32 R56, R12.reuse, R52, RZ ;  /* 0x000000340c38723c */ /* 0x040fe600000018ff */
        /* <DEDUP_REMOVED lines=30> */
[----:B------:R-:W-:Y:S07]  /*ddb0*/  LDSM.16.M88.4 R124, [R140+0x6800] ;  /* 0x006800008c7c783b */ /* 0x000fee0000000200 */
[C---:B-1----:R-:W-:Y:S08]  /*ddc0*/  HMMA.16816.F32 R32, R104.reuse, R92, R32 ;  /* 0x0000005c6820723c */ /* 0x042ff00000001820 */
[----:B------:R-:W-:Y:S01]  /*ddd0*/  HMMA.16816.F32 R28, R104, R94, R28 ;  /* 0x0000005e681c723c */ /* 0x000fe2000000181c */
[----:B------:R-:W1:Y:S07]  /*dde0*/  LDSM.16.M88.4 R92, [R140+0x6000] ;  /* 0x006000008c5c783b */ /* 0x000e6e0000000200 */
[C---:B----4-:R-:W-:Y:S08]  /*ddf0*/  HMMA.16816.F32 R72, R8.reuse, R88, R72 ;  /* 0x000000580848723c */ /* 0x050ff00000001848 */
[----:B------:R-:W-:Y:S01]  /*de00*/  HMMA.16816.F32 R64, R8, R90, R64 ;  /* 0x0000005a0840723c */ /* 0x000fe20000001840 */
        /* <DEDUP_REMOVED lines=26> */
[C---:B----4-:R-:W-:Y:S08]  /*dfb0*/  HMMA.16816.F32 R16, R8.reuse, R88, R16 ;  /* 0x000000580810723c */ /* 0x050ff00000001810 */
[----:B------:R-:W-:Y:S01]  /*dfc0*/  HMMA.16816.F32 R12, R8, R90, R12 ;  /* 0x0000005a080c723c */ /* 0x000fe2000000180c */
[----:B------:R-:W4:Y:S04]  /*dfd0*/  LDSM.16.M88.4 R88, [R137+0x6800] ;  /* 0x006800008958783b */ /* 0x000f280000000200 */
[----:B------:R-:W4:Y:S03]  /*dfe0*/  LDSM.16.M88.4 R8, [R137+0x6c00] ;  /* 0x006c00008908783b */ /* 0x000f260000000200 */
        /* <DEDUP_REMOVED lines=24> */
[----:B------:R-:W1:Y:S03]  /*e170*/  LDSM.16.M88.4 R4, [R137+0x7000] ;  /* 0x007000008904783b */ /* 0x000e660000000200 */
[C---:B------:R-:W-:Y:S08]  /*e180*/  HMMA.16816.F32 R80, R128.reuse, R124, R80 ;  /* 0x0000007c8050723c */ /* 0x040ff00000001850 */
[C---:B------:R-:W-:Y:S08]  /*e190*/  HMMA.16816.F32 R76, R128.reuse, R126, R76 ;  /* 0x0000007e804c723c */ /* 0x040ff0000000184c */
[C---:B--2---:R-:W-:Y:S08]  /*e1a0*/  HMMA.16816.F32 R72, R128.reuse, R112, R72 ;  /* 0x000000708048723c */ /* 0x044ff00000001848 */
[C---:B------:R-:W-:Y:S01]  /*e1b0*/  HMMA.16816.F32 R64, R128.reuse, R114, R64 ;  /* 0x000000728040723c */ /* 0x040fe20000001840 */
[----:B------:R-:W2:Y:S07]  /*e1c0*/  LDSM.16.M88.4 R112, [R137+0x7400] ;  /* 0x007400008970783b */ /* 0x000eae0000000200 */
[----:B---3--:R-:W-:Y:S03]  /*e1d0*/  HMMA.16816.F32 R32, R128, R96, R32 ;  /* 0x000000608020723c */ /* 0x008fe60000001820 */
[----:B------:R-:W-:-:S04]  /*e1e0*/  IMAD R97, R71, 0x2, R151 ;  /* 0x0000000247617824 */ /* 0x000fc800078e0297 */
[C---:B------:R-:W-:Y:S01]  /*e1f0*/  VIADD R3, R97.reuse, 0x8 ;  /* 0x0000000861037836 */ /* 0x040fe20000000000 */
[CC--:B------:R-:W-:Y:S01]  /*e200*/  ISETP.GE.AND P3, PT, R97.reuse, R86.reuse, PT ;  /* 0x000000566100720c */ /* 0x0c0fe20003f66270 */
[C---:B------:R-:W-:Y:S01]  /*e210*/  VIADD R71, R97.reuse, 0x10 ;  /* 0x0000001061477836 */ /* 0x040fe20000000000 */
[C---:B-1----:R-:W-:Y:S05]  /*e220*/  HMMA.16816.F32 R80, R8.reuse, R4, R80 ;  /* 0x000000040850723c */ /* 0x042fea0000001850 */
[----:B------:R-:W-:Y:S01]  /*e230*/  VIADD R5, R97, 0x1 ;  /* 0x0000000161057836 */ /* 0x000fe20000000000 */
[-C--:B------:R-:W-:Y:S01]  /*e240*/  ISETP.GE.AND P1, PT, R3, R86.reuse, PT ;  /* 0x000000560300720c */ /* 0x080fe20003f26270 */
[----:B------:R-:W-:Y:S01]  /*e250*/  VIADD R3, R97, 0x9 ;  /* 0x0000000961037836 */ /* 0x000fe20000000000 */
[-C--:B------:R-:W-:Y:S01]  /*e260*/  ISETP.GE.AND P6, PT, R71, R86.reuse, PT ;  /* 0x000000564700720c */ /* 0x080fe20003fc6270 */
[----:B------:R-:W-:Y:S01]  /*e270*/  VIADD R69, R97, 0x11 ;  /* 0x0000001161457836 */ /* 0x000fe20000000000 */
[-C--:B------:R-:W-:Y:S01]  /*e280*/  ISETP.GE.AND P2, PT, R5, R86.reuse, PT ;  /* 0x000000560500720c */ /* 0x080fe20003f46270 */
[----:B------:R-:W-:Y:S01]  /*e290*/  HMMA.16816.F32 R76, R8, R6, R76 ;  /* 0x00000006084c723c */ /* 0x000fe2000000184c */
[----:B------:R-:W1:Y:S02]  /*e2a0*/  LDSM.16.M88.4 R4, [R137+0x7c00] ;  /* 0x007c00008904783b */ /* 0x000e640000000200 */
[-C--:B------:R-:W-:Y:S01]  /*e2b0*/  ISETP.GE.AND P0, PT, R3, R86.reuse, PT ;  /* 0x000000560300720c */ /* 0x080fe20003f06270 */
[----:B------:R-:W-:Y:S01]  /*e2c0*/  VIADD R3, R97, 0x18 ;  /* 0x0000001861037836 */ /* 0x000fe20000000000 */
[----:B------:R-:W-:-:S02]  /*e2d0*/  ISETP.GE.AND P5, PT, R69, R86, PT ;  /* 0x000000564500720c */ /* 0x000fc40003fa6270 */
[----:B------:R-:W-:Y:S01]  /*e2e0*/  LDSM.16.M88.4 R68, [R137+0x8000] ;  /* 0x008000008944783b */ /* 0x000fe20000000200 */
[C---:B------:R-:W-:Y:S05]  /*e2f0*/  HMMA.16816.F32 R16, R128.reuse, R88, R16 ;  /* 0x000000588010723c */ /* 0x040fea0000001810 */
[----:B------:R-:W-:Y:S01]  /*e300*/  ISETP.GE.AND P4, PT, R3, R86, PT ;  /* 0x000000560300720c */ /* 0x000fe20003f86270 */
[----:B------:R-:W-:Y:S01]  /*e310*/  VIADD R3, R97, 0x19 ;  /* 0x0000001961037836 */ /* 0x000fe20000000000 */
[----:B------:R-:W-:Y:S02]  /*e320*/  FSEL R85, R80, -INF , !P3 ;  /* 0xff80000050557808 */ /* 0x000fe40005800000 */
[----:B------:R-:W-:Y:S01]  /*e330*/  FSEL R81, R81, -INF , !P2 ;  /* 0xff80000051517808 */ /* 0x000fe20005000000 */
[----:B------:R-:W-:Y:S01]  /*e340*/  HMMA.16816.F32 R12, R128, R90, R12 ;  /* 0x0000005a800c723c */ /* 0x000fe2000000180c */
[----:B------:R-:W3:Y:S02]  /*e350*/  LDSM.16.M88.4 R88, [R137+0x7800] ;  /* 0x007800008958783b */ /* 0x000ee40000000200 */
[----:B------:R-:W-:-:S02]  /*e360*/  FSEL R78, R78, -INF , !P1 ;  /* 0xff8000004e4e7808 */ /* 0x000fc40004800000 */
[----:B------:R-:W-:Y:S02]  /*e370*/  FSEL R76, R76, -INF , !P1 ;  /* 0xff8000004c4c7808 */ /* 0x000fe40004800000 */
[----:B------:R-:W-:Y:S01]  /*e380*/  FSEL R79, R79, -INF , !P0 ;  /* 0xff8000004f4f7808 */ /* 0x000fe20004000000 */
[----:B------:R-:W-:Y:S03]  /*e390*/  HMMA.16816.F32 R48, R128, R104, R48 ;  /* 0x000000688030723c */ /* 0x000fe60000001830 */
[----:B------:R-:W-:-:S05]  /*e3a0*/  FSEL R77, R77, -INF , !P0 ;  /* 0xff8000004d4d7808 */ /* 0x000fca0004000000 */
[C---:B------:R-:W-:Y:S08]  /*e3b0*/  HMMA.16816.F32 R52, R128.reuse, R110, R52 ;  /* 0x0000006e8034723c */ /* 0x040ff00000001834 */
[----:B------:R-:W-:Y:S08]  /*e3c0*/  HMMA.16816.F32 R44, R128, R106, R44 ;  /* 0x0000006a802c723c */ /* 0x000ff0000000182c */
[C---:B--2---:R-:W-:Y:S08]  /*e3d0*/  HMMA.16816.F32 R64, R8.reuse, R114, R64 ;  /* 0x000000720840723c */ /* 0x044ff00000001840 */
[----:B------:R-:W-:Y:S08]  /*e3e0*/  HMMA.16816.F32 R72, R8, R112, R72 ;  /* 0x000000700848723c */ /* 0x000ff00000001848 */
[C---:B------:R-:W-:Y:S08]  /*e3f0*/  HMMA.16816.F32 R56, R128.reuse, R108, R56 ;  /* 0x0000006c8038723c */ /* 0x040ff00000001838 */
[----:B------:R-:W-:Y:S03]  /*e400*/  HMMA.16816.F32 R24, R128, R92, R24 ;  /* 0x0000005c8018723c */ /* 0x000fe60000001818 */
[----:B------:R-:W-:-:S02]  /*e410*/  FSEL R93, R82, -INF , !P3 ;  /* 0xff800000525d7808 */ /* 0x000fc40005800000 */
[-C--:B------:R-:W-:Y:S01]  /*e420*/  ISETP.GE.AND P3, PT, R3, R86.reuse, PT ;  /* 0x000000560300720c */ /* 0x080fe20003f66270 */
[----:B------:R-:W-:Y:S01]  /*e430*/  VIADD R3, R97, 0x20 ;  /* 0x0000002061037836 */ /* 0x000fe20000000000 */
[----:B------:R-:W-:Y:S02]  /*e440*/  FSEL R105, R74, -INF , !P6 ;  /* 0xff8000004a697808 */ /* 0x000fe40007000000 */
[----:B------:R-:W-:Y:S01]  /*e450*/  FSEL R87, R73, -INF , !P5 ;  /* 0xff80000049577808 */ /* 0x000fe20006800000 */
[----:B------:R-:W-:Y:S03]  /*e460*/  HMMA.16816.F32 R20, R128, R94, R20 ;  /* 0x0000005e8014723c */ /* 0x000fe60000001814 */
[----:B------:R-:W-:Y:S01]  /*e470*/  FSEL R95, R83, -INF , !P2 ;  /* 0xff800000535f7808 */ /* 0x000fe20005000000 */
[----:B------:R-:W-:Y:S01]  /*e480*/  VIADD R83, R97, 0x21 ;  /* 0x0000002161537836 */ /* 0x000fe20000000000 */
[----:B------:R-:W-:Y:S01]  /*e490*/  ISETP.GE.AND P2, PT, R3, R86, PT ;  /* 0x000000560300720c */ /* 0x000fe20003f46270 */
[----:B------:R-:W-:-:S03]  /*e4a0*/  VIADD R3, R97, 0x28 ;  /* 0x0000002861037836 */ /* 0x000fc60000000000 */
[-C--:B------:R-:W-:Y:S01]  /*e4b0*/  ISETP.GE.AND P1, PT, R83, R86.reuse, PT ;  /* 0x000000565300720c */ /* 0x080fe20003f26270 */
[----:B-1----:R-:W-:Y:S05]  /*e4c0*/  HMMA.16816.F32 R48, R8, R4, R48 ;  /* 0x000000040830723c */ /* 0x002fea0000001830 */
[----:B------:R-:W-:Y:S01]  /*e4d0*/  VIADD R5, R97, 0x31 ;  /* 0x0000003161057836 */ /* 0x000fe20000000000 */
[----:B------:R-:W-:Y:S01]  /*e4e0*/  ISETP.GE.AND P0, PT, R3, R86, PT ;  /* 0x000000560300720c */ /* 0x000fe20003f06270 */
[----:B------:R-:W-:Y:S01]  /*e4f0*/  VIADD R3, R97, 0x29 ;  /* 0x0000002961037836 */ /* 0x000fe20000000000 */
[----:B------:R-:W-:Y:S01]  /*e500*/  FSEL R83, R72, -INF , !P6 ;  /* 0xff80000048537808 */ /* 0x000fe20007000000 */
[----:B------:R-:W-:Y:S05]  /*e510*/  HMMA.16816.F32 R36, R128, R102, R36 ;  /* 0x000000668024723c */ /* 0x000fea0000001824 */
[----:B------:R-:W-:-:S02]  /*e520*/  FSEL R103, R66, -INF , !P4 ;  /* 0xff80000042677808 */ /* 0x000fc40006000000 */
[-C--:B------:R-:W-:Y:S01]  /*e530*/  ISETP.GE.AND P6, PT, R3, R86.reuse, PT ;  /* 0x000000560300720c */ /* 0x080fe20003fc6270 */
[----:B------:R-:W-:Y:S01]  /*e540*/  VIADD R3, R97, 0x30 ;  /* 0x0000003061037836 */ /* 0x000fe20000000000 */
[----:B---3--:R-:W-:Y:S05]  /*e550*/  HMMA.16816.F32 R52, R8, R90, R52 ;  /* 0x0000005a0834723c */ /* 0x008fea0000001834 */
[----:B------:R-:W-:Y:S02]  /*e560*/  FSEL R91, R64, -INF , !P4 ;  /* 0xff800000405b7808 */ /* 0x000fe40006000000 */
[----:B------:R-:W-:-:S04]  /*e570*/  ISETP.GE.AND P4, PT, R5, R86, PT ;  /* 0x000000560500720c */ /* 0x000fc80003f86270 */
[----:B------:R-:W-:Y:S01]  /*e580*/  FSEL R179, R51, -INF , !P4 ;  /* 0xff80000033b37808 */ /* 0x000fe20006000000 */
[----:B------:R-:W-:Y:S01]  /*e590*/  HMMA.16816.F32 R44, R8, R6, R44 ;  /* 0x00000006082c723c */ /* 0x000fe2000000182c */
[----:B------:R-:W1:Y:S02]  /*e5a0*/  LDSM.16.M88.4 R4, [R137+0x8800] ;  /* 0x008800008904783b */ /* 0x000e640000000200 */
[----:B------:R-:W-:Y:S01]  /*e5b0*/  FSEL R177, R49, -INF , !P4 ;  /* 0xff80000031b17808 */ /* 0x000fe20006000000 */
[C---:B------:R-:W-:Y:S02]  /*e5c0*/  VIADD R51, R97.reuse, 0x51 ;  /* 0x0000005161337836 */ /* 0x040fe40000000000 */
[----:B------:R-:W-:Y:S02]  /*e5d0*/  VIADD R49, R97, 0x58 ;  /* 0x0000005861317836 */ /* 0x000fe40000000000 */
[----:B------:R-:W-:Y:S05]  /*e5e0*/  HMMA.16816.F32 R40, R128, R100, R40 ;  /* 0x000000648028723c */ /* 0x000fea0000001828 */
[----:B------:R-:W-:-:S02]  /*e5f0*/  FSEL R101, R75, -INF , !P5 ;  /* 0xff8000004b657808 */ /* 0x000fc40006800000 */
[----:B------:R-:W2:Y:S01]  /*e600*/  LDSM.16.M88.4 R72, [R137+0x8400] ;  /* 0x008400008948783b */ /* 0x000ea20000000200 */
[----:B------:R-:W-:Y:S01]  /*e610*/  ISETP.GE.AND P5, PT, R3, R86, PT ;  /* 0x000000560300720c */ /* 0x000fe20003fa6270 */
[----:B------:R-:W-:Y:S01]  /*e620*/  VIADD R3, R97, 0x38 ;  /* 0x0000003861037836 */ /* 0x000fe20000000000 */
[----:B------:R-:W-:Y:S01]  /*e630*/  FSEL R187, R53, -INF , !P6 ;  /* 0xff80000035bb7808 */ /* 0x000fe20007000000 */
[----:B------:R-:W-:Y:S01]  /*e640*/  VIADD R53, R97, 0x49 ;  /* 0x0000004961357836 */ /* 0x000fe20000000000 */
[----:B------:R-:W-:Y:S05]  /*e650*/  HMMA.16816.F32 R56, R8, R88, R56 ;  /* 0x000000580838723c */ /* 0x000fea0000001838 */
        /* <DEDUP_REMOVED lines=8> */
[C---:B------:R-:W-:Y:S05]  /*e6e0*/  HMMA.16816.F32 R40, R8.reuse, R68, R40 ;  /* 0x000000440828723c */ /* 0x040fea0000001828 */
[----:B------:R-:W-:Y:S02]  /*e6f0*/  FSEL R191, R58, -INF , !P2 ;  /* 0xff8000003abf7808 */ /* 0x000fe40005000000 */
[----:B------:R-:W-:Y:S02]  /*e700*/  FSEL R185, R56, -INF , !P2 ;  /* 0xff80000038b97808 */ /* 0x000fe40005000000 */
[----:B------:R-:W-:Y:S01]  /*e710*/  ISETP.GE.AND P2, PT, R3, R86, PT ;  /* 0x000000560300720c */ /* 0x000fe20003f46270 */
[----:B------:R-:W-:Y:S01]  /*e720*/  HMMA.16816.F32 R68, R8, R70, R36 ;  /* 0x000000460844723c */ /* 0x000fe20000001824 */
[----:B------:R-:W3:Y:S02]  /*e730*/  LDSM.16.M88.4 R36, [R137+0x8c00] ;  /* 0x008c00008924783b */ /* 0x000ee40000000200 */
[----:B------:R-:W-:Y:S01]  /*e740*/  VIADD R3, R97, 0x40 ;  /* 0x0000004061037836 */ /* 0x000fe20000000000 */
[----:B------:R-:W-:-:S04]  /*e750*/  FSEL R193, R59, -INF , !P1 ;  /* 0xff8000003bc17808 */ /* 0x000fc80004800000 */
[----:B------:R-:W-:-:S04]  /*e760*/  DEPBAR.LE SB0, 0x0 ;  /* 0x000080000000791a */ /* 0x000fc80000000000 */
[----:B------:R-:W-:Y:S01]  /*e770*/  FSEL R189, R57, -INF , !P1 ;  /* 0xff80000039bd7808 */ /* 0x000fe20004800000 */
[----:B------:R-:W-:Y:S01]  /*e780*/  VIADD R57, R97, 0x48 ;  /* 0x0000004861397836 */ /* 0x000fe20000000000 */
[----:B------:R-:W-:Y:S01]  /*e790*/  BAR.SYNC.DEFER_BLOCKING 0x0 ;  /* 0x0000000000007b1d */ /* 0x000fe20000010000 */
[----:B------:R-:W-:Y:S01]  /*e7a0*/  ISETP.GE.AND P1, PT, R3, R86, PT ;  /* 0x000000560300720c */ /* 0x000fe20003f26270 */
[C---:B------:R-:W-:Y:S01]  /*e7b0*/  VIADD R3, R97.reuse, 0x41 ;  /* 0x0000004161037836 */ /* 0x040fe20000000000 */
[----:B-1----:R-:W-:Y:S05]  /*e7c0*/  HMMA.16816.F32 R24, R8, R4, R24 ;  /* 0x000000040818723c */ /* 0x002fea0000001818 */
[----:B------:R-:W-:Y:S01]  /*e7d0*/  VIADD R5, R97, 0x68 ;  /* 0x0000006861057836 */ /* 0x000fe20000000000 */
[----:B------:R-:W-:-:S02]  /*e7e0*/  FSEL R171, R42, -INF , !P1 ;  /* 0xff8000002aab7808 */ /* 0x000fc40004800000 */
[-C--:B------:R-:W-:Y:S02]  /*e7f0*/  ISETP.GE.AND P0, PT, R3, R86.reuse, PT ;  /* 0x000000560300720c */ /* 0x080fe40003f06270 */
[----:B------:R-:W-:Y:S02]  /*e800*/  FSEL R3, R55, -INF , !P6 ;  /* 0xff80000037037808 */ /* 0x000fe40007000000 */
[----:B------:R-:W-:Y:S01]  /*e810*/  ISETP.GE.AND P6, PT, R57, R86, PT ;  /* 0x000000563900720c */ /* 0x000fe20003fc6270 */
[----:B--2---:R-:W-:Y:S03]  /*e820*/  HMMA.16816.F32 R32, R8, R72, R32 ;  /* 0x000000480820723c */ /* 0x004fe60000001820 */
[----:B------:R-:W-:Y:S02]  /*e830*/  FSEL R55, R50, -INF , !P5 ;  /* 0xff80000032377808 */ /* 0x000fe40006800000 */
[----:B------:R-:W-:-:S02]  /*e840*/  FSEL R57, R48, -INF , !P5 ;  /* 0xff80000030397808 */ /* 0x000fc40006800000 */
[-C--:B------:R-:W-:Y:S01]  /*e850*/  ISETP.GE.AND P5, PT, R53, R86.reuse, PT ;  /* 0x000000563500720c */ /* 0x080fe20003fa6270 */
[----:B------:R-:W-:Y:S01]  /*e860*/  VIADD R53, R97, 0x50 ;  /* 0x0000005061357836 */ /* 0x000fe20000000000 */
[----:B------:R-:W-:Y:S01]  /*e870*/  FSEL R175, R45, -INF , !P2 ;  /* 0xff8000002daf7808 */ /* 0x000fe20005000000 */
[----:B------:R-:W-:Y:S03]  /*e880*/  HMMA.16816.F32 R28, R8, R74, R28 ;  /* 0x0000004a081c723c */ /* 0x000fe6000000181c */
[----:B------:R-:W-:Y:S01]  /*e890*/  FSEL R135, R71, -INF , !P5 ;  /* 0xff80000047877808 */ /* 0x000fe20006800000 */
[----:B------:R-:W-:Y:S01]  /*e8a0*/  VIADD R45, R97, 0x60 ;  /* 0x00000060612d7836 */ /* 0x000fe20000000000 */
[----:B------:R-:W-:Y:S02]  /*e8b0*/  FSEL R133, R69, -INF , !P5 ;  /* 0xff80000045857808 */ /* 0x000fe40006800000 */
[----:B------:R-:W-:-:S02]  /*e8c0*/  ISETP.GE.AND P5, PT, R5, R86, PT ;  /* 0x000000560500720c */ /* 0x000fc40003fa6270 */
[-C--:B------:R-:W-:Y:S01]  /*e8d0*/  ISETP.GE.AND P4, PT, R53, R86.reuse, PT ;  /* 0x000000563500720c */ /* 0x080fe20003f86270 */
[C---:B------:R-:W-:Y:S03]  /*e8e0*/  HMMA.16816.F32 R4, R8.reuse, R6, R20 ;  /* 0x000000060804723c */ /* 0x040fe60000001814 */
[C---:B------:R-:W-:Y:S01]  /*e8f0*/  VIADD R23, R97.reuse, 0x69 ;  /* 0x0000006961177836 */ /* 0x040fe20000000000 */
[----:B------:R-:W-:Y:S01]  /*e900*/  FSEL R53, R44, -INF , !P3 ;  /* 0xff8000002c357808 */ /* 0x000fe20005800000 */
[----:B------:R-:W-:Y:S01]  /*e910*/  VIADD R21, R97, 0x70 ;  /* 0x0000007061157836 */ /* 0x000fe20000000000 */
[----:B------:R-:W-:Y:S02]  /*e920*/  FSEL R66, R34, -INF , !P4 ;  /* 0xff80000022427808 */ /* 0x000fe40006000000 */
[----:B------:R-:W-:Y:S02]  /*e930*/  FSEL R65, R32, -INF , !P4 ;  /* 0xff80000020417808 */ /* 0x000fe40006000000 */
[-C--:B------:R-:W-:Y:S01]  /*e940*/  ISETP.GE.AND P4, PT, R23, R86.reuse, PT ;  /* 0x000000561700720c */ /* 0x080fe20003f86270 */
[----:B---3--:R-:W-:Y:S03]  /*e950*/  HMMA.16816.F32 R16, R8, R36, R16 ;  /* 0x000000240810723c */ /* 0x008fe60000001810 */
[----:B------:R-:W-:Y:S01]  /*e960*/  ISETP.GE.AND P3, PT, R51, R86, PT ;  /* 0x000000563300720c */ /* 0x000fe20003f66270 */
[----:B------:R-:W-:Y:S01]  /*e970*/  VIADD R23, R97, 0x71 ;  /* 0x0000007161177836 */ /* 0x000fe20000000000 */
[----:B------:R-:W-:Y:S01]  /*e980*/  FSEL R51, R47, -INF , !P2 ;  /* 0xff8000002f337808 */ /* 0x000fe20005000000 */
[----:B------:R-:W-:Y:S01]  /*e990*/  VIADD R47, R97, 0x59 ;  /* 0x00000059612f7836 */ /* 0x000fe20000000000 */
[----:B------:R-:W-:-:S02]  /*e9a0*/  FSEL R64, R35, -INF , !P3 ;  /* 0xff80000023407808 */ /* 0x000fc40005800000 */
[----:B------:R-:W-:Y:S01]  /*e9b0*/  FSEL R59, R33, -INF , !P3 ;  /* 0xff800000213b7808 */ /* 0x000fe20005800000 */
[----:B------:R-:W-:Y:S03]  /*e9c0*/  HMMA.16816.F32 R12, R8, R38, R12 ;  /* 0x00000026080c723c */ /* 0x000fe6000000180c */
[----:B------:R-:W-:Y:S02]  /*e9d0*/  ISETP.GE.AND P2, PT, R49, R86, PT ;  /* 0x000000563100720c */ /* 0x000fe40003f46270 */
[----:B------:R-:W-:Y:S02]  /*e9e0*/  FSEL R123, R7, -INF , !P4 ;  /* 0xff800000077b7808 */ /* 0x000fe40006000000 */
[----:B------:R-:W-:Y:S02]  /*e9f0*/  FSEL R42, R5, -INF , !P4 ;  /* 0xff800000052a7808 */ /* 0x000fe40006000000 */
[----:B------:R-:W-:-:S02]  /*ea00*/  ISETP.GT.AND P4, PT, R153, R144, PT ;  /* 0x000000909900720c */ /* 0x000fc40003f84270 */
[----:B------:R-:W-:Y:S01]  /*ea10*/  FSEL R167, R41, -INF , !P0 ;  /* 0xff80000029a77808 */ /* 0x000fe20004000000 */
[----:B------:R-:W-:Y:S01]  /*ea20*/  VIADD R41, R97, 0x61 ;  /* 0x0000006161297836 */ /* 0x000fe20000000000 */
[-C--:B------:R-:W-:Y:S01]  /*ea30*/  ISETP.GE.AND P3, PT, R21, R86.reuse, PT ;  /* 0x000000561500720c */ /* 0x080fe20003f66270 */
[C---:B------:R-:W-:Y:S01]  /*ea40*/  VIADD R21, R97.reuse, 0x78 ;  /* 0x0000007861157836 */ /* 0x040fe20000000000 */
[----:B------:R-:W-:Y:S01]  /*ea50*/  FSEL R169, R40, -INF , !P1 ;  /* 0xff80000028a97808 */ /* 0x000fe20004800000 */
[----:B------:R-:W-:Y:S01]  /*ea60*/  VIADD R97, R97, 0x79 ;  /* 0x0000007961617836 */ /* 0x000fe20000000000 */
[----:B------:R-:W-:Y:S02]  /*ea70*/  FSEL R165, R43, -INF , !P0 ;  /* 0xff8000002ba57808 */ /* 0x000fe40004000000 */
[-C--:B------:R-:W-:Y:S02]  /*ea80*/  ISETP.GE.AND P1, PT, R47, R86.reuse, PT ;  /* 0x000000562f00720c */ /* 0x080fe40003f26270 */
        /* <DEDUP_REMOVED lines=39> */
.L_x_3994:
        /* <DEDUP_REMOVED lines=60> */
.L_x_3995:
[----:B------:R-:W-:Y:S05]  /*f0c0*/  BSYNC.RECONVERGENT B0 ;  /* 0x0000000000007941 */ /* 0x000fea0003800200 */
.L_x_3993:
        /* <DEDUP_REMOVED lines=26> */
.L_x_3992:
[----:B------:R-:W-:Y:S05]  /*f270*/  BSYNC.RECONVERGENT B1 ;  /* 0x0000000000017941 */ /* 0x000fea0003800200 */
.L_x_3991:
        /* <DEDUP_REMOVED lines=66> */
[-CC-:B------:R-:W-:Y:S01]  /*f6a0*/  FFMA.FTZ R52, R77, R47.reuse, -R50.reuse ;  /* 0x0000002f4d347223 */ /* 0x180fe20000010832 */
[----:B------:R-:W-:Y:S01]  /*f6b0*/  MUFU.EX2 R63, R93 ;  /* 0x0000005d003f7308 */ /* 0x000fe20000000800 */
[----:B------:R-:W2:Y:S01]  /*f6c0*/  LDSM.16.MT88.4 R76, [R138+0x9400] ;  /* 0x009400008a4c783b */ /* 0x000ea20000004200 */
[-C--:B------:R-:W-:Y:S01]  /*f6d0*/  FFMA.FTZ R46, R83, R47.reuse, -R50 ;  /* 0x0000002f532e7223 */ /* 0x080fe20000010832 */
[-CC-:B------:R-:W-:Y:S01]  /*f6e0*/  FFMA.FTZ R45, R105, R47.reuse, -R128.reuse ;  /* 0x0000002f692d7223 */ /* 0x180fe20000010880 */
[----:B------:R-:W3:Y:S01]  /*f6f0*/  MUFU.EX2 R62, R62 ;  /* 0x0000003e003e7308 */ /* 0x000ee20000000800 */
[----:B------:R-:W4:Y:S01]  /*f700*/  LDSM.16.MT88.4 R80, [R138+0xb000] ;  /* 0x00b000008a50783b */ /* 0x000f220000004200 */
[-CC-:B------:R-:W-:Y:S01]  /*f710*/  FFMA.FTZ R36, R101, R47.reuse, -R128.reuse ;  /* 0x0000002f65247223 */ /* 0x180fe20000010880 */
[-C--:B------:R-:W-:Y:S01]  /*f720*/  FFMA.FTZ R32, R103, R47.reuse, -R128 ;  /* 0x0000002f67207223 */ /* 0x080fe20000010880 */
[----:B------:R-:W-:Y:S01]  /*f730*/  MUFU.EX2 R21, R21 ;  /* 0x0000001500157308 */ /* 0x000fe20000000800 */
[-CC-:B------:R-:W-:Y:S01]  /*f740*/  FFMA.FTZ R35, R87, R47.reuse, -R50.reuse ;  /* 0x0000002f57237223 */ /* 0x180fe20000010832 */
[-C--:B------:R-:W-:Y:S01]  /*f750*/  FFMA.FTZ R33, R99, R47.reuse, -R50 ;  /* 0x0000002f63217223 */ /* 0x080fe20000010832 */
[-C--:B------:R-:W-:Y:S01]  /*f760*/  FFMA.FTZ R30, R191, R47.reuse, -R128 ;  /* 0x0000002fbf1e7223 */ /* 0x080fe20000010880 */
[----:B------:R-:W5:Y:S01]  /*f770*/  MUFU.EX2 R48, R48 ;  /* 0x0000003000307308 */ /* 0x000f620000000800 */
[----:B------:R-:W4:Y:S01]  /*f780*/  LDSM.16.MT88.4 R96, [R138+0xd000] ;  /* 0x00d000008a60783b */ /* 0x000f220000004200 */
[-CC-:B------:R-:W-:Y:S01]  /*f790*/  FFMA.FTZ R29, R185, R47.reuse, -R50.reuse ;  /* 0x0000002fb91d7223 */ /* 0x180fe20000010832 */
[-C--:B------:R-:W-:Y:S01]  /*f7a0*/  FFMA.FTZ R28, R189, R47.reuse, -R50 ;  /* 0x0000002fbd1c7223 */ /* 0x080fe20000010832 */
[----:B------:R-:W-:Y:S01]  /*f7b0*/  MUFU.EX2 R131, R131 ;  /* 0x0000008300837308 */ /* 0x000fe20000000800 */
[--C-:B------:R-:W-:Y:S01]  /*f7c0*/  FFMA.FTZ R3, R3, R47, -R128.reuse ;  /* 0x0000002f03037223 */ /* 0x100fe20000010880 */
[----:B---3--:R-:W-:Y:S01]  /*f7d0*/  F2FP.F16.F32.PACK_AB R105, R62, R63 ;  /* 0x0000003f3e69723e */ /* 0x008fe200000000ff */
[-C--:B------:R-:W-:Y:S01]  /*f7e0*/  FFMA.FTZ R58, R55, R47.reuse, -R128 ;  /* 0x0000002f373a7223 */ /* 0x080fe20000010880 */
[----:B------:R-:W3:Y:S01]  /*f7f0*/  MUFU.EX2 R130, R130 ;  /* 0x0000008200827308 */ /* 0x000ee20000000800 */
[-CC-:B------:R-:W-:Y:S01]  /*f800*/  FFMA.FTZ R60, R57, R47.reuse, -R50.reuse ;  /* 0x0000002f393c7223 */ /* 0x180fe20000010832 */
[-C--:B------:R-:W-:Y:S01]  /*f810*/  FFMA.FTZ R56, R53, R47.reuse, -R50 ;  /* 0x0000002f35387223 */ /* 0x080fe20000010832 */
[-CC-:B------:R-:W-:Y:S01]  /*f820*/  FFMA.FTZ R55, R179, R47.reuse, -R128.reuse ;  /* 0x0000002fb3377223 */ /* 0x180fe20000010880 */
[----:B------:R-:W-:Y:S01]  /*f830*/  MUFU.EX2 R49, R49 ;  /* 0x0000003100317308 */ /* 0x000fe20000000800 */
[----:B------:R-:W-:Y:S01]  /*f840*/  FFMA.FTZ R54, R181, R47, -R128 ;  /* 0x0000002fb5367223 */ /* 0x000fe20000010880 */
        /* <DEDUP_REMOVED lines=18> */
[----:B------:R-:W-:Y:S01]  /*f970*/  MUFU.EX2 R46, R46 ;  /* 0x0000002e002e7308 */ /* 0x000fe20000000800 */
[-CC-:B------:R-:W-:Y:S01]  /*f980*/  FFMA.FTZ R135, R65, R47.reuse, -R50.reuse ;  /* 0x0000002f41877223 */ /* 0x180fe20000010832 */
[-C--:B------:R-:W-:Y:S01]  /*f990*/  FFMA.FTZ R168, R59, R47.reuse, -R50 ;  /* 0x0000002f3ba87223 */ /* 0x080fe20000010832 */
[----:B------:R-:W-:Y:S01]  /*f9a0*/  FFMA.FTZ R66, R66, R47, -R128 ;  /* 0x0000002f42427223 */ /* 0x000fe20000010880 */
[----:B------:R-:W5:Y:S01]  /*f9b0*/  MUFU.EX2 R35, R35 ;  /* 0x0000002300237308 */ /* 0x000f620000000800 */
[C---:B------:R-:W-:Y:S03]  /*f9c0*/  HMMA.16816.F32 R112, R104.reuse, R108, RZ ;  /* 0x0000006c6870723c */ /* 0x040fe600000018ff */
[----:B---3--:R-:W-:Y:S01]  /*f9d0*/  F2FP.F16.F32.PACK_AB R5, R36, R45 ;  /* 0x0000002d2405723e */ /* 0x008fe200000000ff */
[-CC-:B------:R-:W-:Y:S01]  /*f9e0*/  FFMA.FTZ R59, R127, R47.reuse, -R50.reuse ;  /* 0x0000002f7f3b7223 */ /* 0x180fe20000010832 */
[----:B------:R-:W-:Y:S01]  /*f9f0*/  MUFU.EX2 R34, R34 ;  /* 0x0000002200227308 */ /* 0x000fe20000000800 */
[-C--:B------:R-:W-:Y:S01]  /*fa00*/  FFMA.FTZ R166, R23, R47.reuse, -R50 ;  /* 0x0000002f17a67223 */ /* 0x080fe20000010832 */
[-CC-:B------:R-:W-:Y:S01]  /*fa10*/  FFMA.FTZ R65, R20, R47.reuse, -R128.reuse ;  /* 0x0000002f14417223 */ /* 0x180fe20000010880 */
[-CC-:B------:R-:W-:Y:S01]  /*fa20*/  FFMA.FTZ R127, R125, R47.reuse, -R128.reuse ;  /* 0x0000002f7d7f7223 */ /* 0x180fe20000010880 */
[----:B------:R-:W3:Y:S01]  /*fa30*/  MUFU.EX2 R33, R33 ;  /* 0x0000002100217308 */ /* 0x000ee20000000800 */
[C---:B------:R-:W-:Y:S01]  /*fa40*/  HMMA.16816.F32 R108, R104.reuse, R110, RZ ;  /* 0x0000006e686c723c */ /* 0x040fe200000018ff */
[-C--:B------:R-:W-:Y:S01]  /*fa50*/  FFMA.FTZ R125, R123, R47.reuse, -R128 ;  /* 0x0000002f7b7d7223 */ /* 0x080fe20000010880 */
[----:B------:R-:W-:Y:S01]  /*fa60*/  FADD.FTZ R62, R63, R62 ;  /* 0x0000003e3f3e7221 */ /* 0x000fe20000010000 */
[----:B------:R-:W2:Y:S01]  /*fa70*/  MUFU.EX2 R31, R31 ;  /* 0x0000001f001f7308 */ /* 0x000ea20000000800 */
[----:B------:R-:W-:Y:S01]  /*fa80*/  FADD.FTZ R130, R131, R130 ;  /* 0x0000008283827221 */ /* 0x000fe20000010000 */
[----:B-----5:R-:W-:Y:S01]  /*fa90*/  F2FP.F16.F32.PACK_AB R4, R35, R46 ;  /* 0x0000002e2304723e */ /* 0x020fe200000000ff */
[-C--:B------:R-:W-:Y:S01]  /*faa0*/  FFMA.FTZ R123, R44, R47.reuse, -R50 ;  /* 0x0000002f2c7b7223 */ /* 0x080fe20000010832 */
[----:B------:R-:W-:Y:S01]  /*fab0*/  MUFU.EX2 R30, R30 ;  /* 0x0000001e001e7308 */ /* 0x000fe20000000800 */
[C---:B-1----:R-:W-:Y:S01]  /*fac0*/  HMMA.16816.F32 R84, R104.reuse, R88, RZ ;  /* 0x000000586854723c */ /* 0x042fe200000018ff */
[-CC-:B------:R-:W-:Y:S01]  /*fad0*/  FFMA.FTZ R126, R126, R47.reuse, -R128.reuse ;  /* 0x0000002f7e7e7223 */ /* 0x180fe20000010880 */
[-CC-:B------:R-:W-:Y:S01]  /*fae0*/  FFMA.FTZ R124, R124, R47.reuse, -R128.reuse ;  /* 0x0000002f7c7c7223 */ /* 0x180fe20000010880 */
[----:B------:R-:W-:Y:S01]  /*faf0*/  MUFU.EX2 R29, R29 ;  /* 0x0000001d001d7308 */ /* 0x000fe20000000800 */
[-CC-:B------:R-:W-:Y:S01]  /*fb00*/  FFMA.FTZ R67, R67, R47.reuse, -R128.reuse ;  /* 0x0000002f43437223 */ /* 0x180fe20000010880 */
[----:B---3--:R-:W-:Y:S01]  /*fb10*/  F2FP.F16.F32.PACK_AB R6, R33, R34 ;  /* 0x000000222106723e */ /* 0x008fe200000000ff */
[-CC-:B------:R-:W-:Y:S01]  /*fb20*/  FFMA.FTZ R122, R122, R47.reuse, -R128.reuse ;  /* 0x0000002f7a7a7223 */ /* 0x180fe20000010880 */
[----:B------:R-:W1:Y:S01]  /*fb30*/  MUFU.EX2 R28, R28 ;  /* 0x0000001c001c7308 */ /* 0x000e620000000800 */
[----:B------:R-:W-:Y:S01]  /*fb40*/  HMMA.16816.F32 R88, R104, R90, RZ ;  /* 0x0000005a6858723c */ /* 0x000fe200000018ff */
[----:B--2---:R-:W-:Y:S01]  /*fb50*/  F2FP.F16.F32.PACK_AB R7, R31, R32 ;  /* 0x000000201f07723e */ /* 0x004fe200000000ff */
[----:B------:R-:W-:Y:S01]  /*fb60*/  FFMA.FTZ R120, R120, R47, -R128 ;  /* 0x0000002f78787223 */ /* 0x000fe20000010880 */
[----:B------:R-:W-:Y:S01]  /*fb70*/  MUFU.EX2 R3, R3 ;  /* 0x0000000300037308 */ /* 0x000fe20000000800 */
[----:B------:R-:W-:-:S03]  /*fb80*/  ISETP.GE.AND P0, PT, R121, R144, PT ;  /* 0x000000907900720c */ /* 0x000fc60003f06270 */
[----:B------:R-:W-:Y:S01]  /*fb90*/  MUFU.EX2 R58, R58 ;  /* 0x0000003a003a7308 */ /* 0x000fe20000000800 */
[C---:B------:R-:W-:Y:S03]  /*fba0*/  HMMA.16816.F32 R112, R4.reuse, R76, R112 ;  /* 0x0000004c0470723c */ /* 0x040fe60000001870 */
[----:B------:R-:W-:Y:S04]  /*fbb0*/  MUFU.EX2 R55, R55 ;  /* 0x0000003700377308 */ /* 0x000fe80000000800 */
[----:B------:R-:W-:Y:S01]  /*fbc0*/  MUFU.EX2 R54, R54 ;  /* 0x0000003600367308 */ /* 0x000fe20000000800 */
[----:B------:R-:W-:Y:S03]  /*fbd0*/  HMMA.16816.F32 R108, R4, R78, R108 ;  /* 0x0000004e046c723c */ /* 0x000fe6000000186c */
[----:B------:R-:W-:Y:S04]  /*fbe0*/  MUFU.EX2 R60, R60 ;  /* 0x0000003c003c7308 */ /* 0x000fe80000000800 */
[----:B------:R-:W-:Y:S01]  /*fbf0*/  MUFU.EX2 R57, R57 ;  /* 0x0000003900397308 */ /* 0x000fe20000000800 */
[C---:B----4-:R-:W-:Y:S03]  /*fc00*/  HMMA.16816.F32 R76, R104.reuse, R80, RZ ;  /* 0x00000050684c723c */ /* 0x050fe600000018ff */
        /* <DEDUP_REMOVED lines=9> */
[----:B------:R-:W-:Y:S02]  /*fca0*/  LDSM.16.MT88.4 R8, [R136+0xd400] ;  /* 0x00d400008808783b */ /* 0x000fe40000004200 */
[----:B------:R-:W-:Y:S04]  /*fcb0*/  MUFU.EX2 R164, R164 ;  /* 0x000000a400a47308 */ /* 0x000fe80000000800 */
[----:B------:R2:W-:Y:S01]  /*fcc0*/  MUFU.EX2 R147, R167 ;  /* 0x000000a700937308 */ /* 0x0005e20000000800 */
[C---:B------:R-:W-:Y:S03]  /*fcd0*/  HMMA.16816.F32 R76, R4.reuse, R12, R76 ;  /* 0x0000000c044c723c */ /* 0x040fe6000000184c */
[----:B------:R-:W-:Y:S04]  /*fce0*/  MUFU.EX2 R132, R132 ;  /* 0x0000008400847308 */ /* 0x000fe80000000800 */
[----:B------:R-:W-:Y:S01]  /*fcf0*/  MUFU.EX2 R133, R133 ;  /* 0x0000008500857308 */ /* 0x000fe20000000800 */
[----:B------:R-:W-:Y:S01]  /*fd00*/  HMMA.16816.F32 R80, R4, R14, R80 ;  /* 0x0000000e0450723c */ /* 0x000fe20000001850 */
[----:B------:R-:W3:Y:S02]  /*fd10*/  LDSM.16.MT88.4 R12, [R138+0xd400] ;  /* 0x00d400008a0c783b */ /* 0x000ee40000004200 */
[----:B------:R-:W-:Y:S01]  /*fd20*/  MUFU.EX2 R134, R134 ;  /* 0x0000008600867308 */ /* 0x000fe20000000800 */
[----:B--2---:R-:W-:-:S03]  /*fd30*/  FFMA.FTZ R167, R22, R47, -R128 ;  /* 0x0000002f16a77223 */ /* 0x004fc60000010880 */
        /* <DEDUP_REMOVED lines=14> */
[----:B------:R-:W-:Y:S01]  /*fe20*/  MUFU.EX2 R67, R67 ;  /* 0x0000004300437308 */ /* 0x000fe20000000800 */
[-CC-:B--2---:R-:W-:Y:S01]  /*fe30*/  FFMA.FTZ R127, R41, R47.reuse, -R50.reuse ;  /* 0x0000002f297f7223 */ /* 0x184fe20000010832 */
[----:B------:R-:W-:-:S02]  /*fe40*/  FFMA.FTZ R41, R39, R47, -R50 ;  /* 0x0000002f27297223 */ /* 0x000fc40000010832 */
[----:B------:R-:W-:Y:S01]  /*fe50*/  MUFU.EX2 R122, R122 ;  /* 0x0000007a007a7308 */ /* 0x000fe20000000800 */
[----:B------:R-:W-:Y:S01]  /*fe60*/  HMMA.16816.F32 R104, R104, R18, RZ ;  /* 0x000000126868723c */ /* 0x000fe200000018ff */
[----:B------:R-:W-:Y:S07]  /*fe70*/  LDSM.16.MT88.4 R16, [R138+0xa400] ;  /* 0x00a400008a10783b */ /* 0x000fee0000004200 */
[C---:B---3--:R-:W-:Y:S08]  /*fe80*/  HMMA.16816.F32 R92, R4.reuse, R12, R92 ;  /* 0x0000000c045c723c */ /* 0x048ff0000000185c */
[C---:B------:R-:W-:Y:S08]  /*fe90*/  HMMA.16816.F32 R100, R4.reuse, R8, R100 ;  /* 0x000000080464723c */ /* 0x040ff00000001864 */
[C---:B------:R-:W-:Y:S01]  /*fea0*/  HMMA.16816.F32 R104, R4.reuse, R10, R104 ;  /* 0x0000000a0468723c */ /* 0x040fe20000001868 */
[----:B------:R-:W2:Y:S07]  /*feb0*/  LDSM.16.MT88.4 R8, [R136+0x9800] ;  /* 0x009800008808783b */ /* 0x000eae0000004200 */
[C---:B------:R-:W-:Y:S01]  /*fec0*/  HMMA.16816.F32 R96, R4.reuse, R14, R96 ;  /* 0x0000000e0460723c */ /* 0x040fe20000001860 */
[----:B------:R-:W3:Y:S07]  /*fed0*/  LDSM.16.MT88.4 R12, [R138+0x9800] ;  /* 0x009800008a0c783b */ /* 0x000eee0000004200 */
[----:B------:R-:W-:Y:S03]  /*fee0*/  HMMA.16816.F32 R68, R4, R24, R68 ;  /* 0x000000180444723c */ /* 0x000fe60000001844 */
[-C--:B------:R-:W-:Y:S01]  /*fef0*/  FFMA.FTZ R24, R195, R47.reuse, -R128 ;  /* 0x0000002fc3187223 */ /* 0x080fe20000010880 */
[----:B------:R-:W-:-:S05]  /*ff00*/  FFMA.FTZ R25, R187, R47, -R50 ;  /* 0x0000002fbb197223 */ /* 0x000fca0000010832 */
[----:B------:R-:W4:Y:S01]  /*ff10*/  MUFU.EX2 R24, R24 ;  /* 0x0000001800187308 */ /* 0x000f220000000800 */
[----:B------:R-:W-:Y:S03]  /*ff20*/  HMMA.16816.F32 R72, R4, R26, R72 ;  /* 0x0000001a0448723c */ /* 0x000fe60000001848 */
[-C--:B------:R-:W-:Y:S01]  /*ff30*/  FFMA.FTZ R27, R193, R47.reuse, -R128 ;  /* 0x0000002fc11b7223 */ /* 0x080fe20000010880 */
[----:B------:R-:W-:Y:S01]  /*ff40*/  FFMA.FTZ R26, R183, R47, -R50 ;  /* 0x0000002fb71a7223 */ /* 0x000fe20000010832 */
[----:B------:R-:W-:Y:S01]  /*ff50*/  MUFU.EX2 R25, R25 ;  /* 0x0000001900197308 */ /* 0x000fe20000000800 */
[----:B-1----:R-:W-:-:S03]  /*ff60*/  F2FP.F16.F32.PACK_AB R4, R28, R29 ;  /* 0x0000001d1c04723e */ /* 0x002fc600000000ff */
[----:B------:R-:W1:Y:S04]  /*ff70*/  MUFU.EX2 R27, R27 ;  /* 0x0000001b001b7308 */ /* 0x000e680000000800 */
[----:B------:R-:W5:Y:S01]  /*ff80*/  MUFU.EX2 R26, R26 ;  /* 0x0000001a001a7308 */ /* 0x000f620000000800 */
[----:B----4-:R-:W-:Y:S02]  /*ff90*/  F2FP.F16.F32.PACK_AB R7, R3, R24 ;  /* 0x000000180307723e */ /* 0x010fe400000000ff */
[----:B-1----:R-:W-:Y:S02]  /*ffa0*/  F2FP.F16.F32.PACK_AB R5, R27, R30 ;  /* 0x0000001e1b05723e */ /* 0x002fe400000000ff */
[----:B-----5:R-:W-:-:S07]  /*ffb0*/  F2FP.F16.F32.PACK_AB R6, R25, R26 ;  /* 0x0000001a1906723e */ /* 0x020fce00000000ff */
        /* <DEDUP_REMOVED lines=62> */
[----:B------:R-:W2:Y:S01]  /*103a0*/  LDSM.16.MT88.4 R12, [R136+0xa400] ;  /* 0x00a40000880c783b */ /* 0x000ea20000004200 */
[----:B------:R-:W-:Y:S01]  /*103b0*/  FFMA.FTZ R64, R129, R47, -R128 ;  /* 0x0000002f81407223 */ /* 0x000fe20000010880 */
[----:B------:R-:W-:Y:S01]  /*103c0*/  F2FP.F16.F32.PACK_AB R6, R166, R59 ;  /* 0x0000003ba606723e */ /* 0x000fe200000000ff */
[----:B------:R3:W4:Y:S04]  /*103d0*/  MUFU.EX2 R129, R4 ;  /* 0x0000000400817308 */ /* 0x0007280000000800 */
[----:B------:R-:W5:Y:S01]  /*103e0*/  MUFU.EX2 R64, R64 ;  /* 0x0000004000407308 */ /* 0x000f620000000800 */
[----:B---3--:R-:W-:-:S02]  /*103f0*/  F2FP.F16.F32.PACK_AB R4, R168, R135 ;  /* 0x00000087a804723e */ /* 0x008fc400000000ff */
[----:B----4-:R-:W-:Y:S02]  /*10400*/  F2FP.F16.F32.PACK_AB R5, R129, R66 ;  /* 0x000000428105723e */ /* 0x010fe400000000ff */
[----:B-----5:R-:W-:-:S07]  /*10410*/  F2FP.F16.F32.PACK_AB R7, R65, R64 ;  /* 0x000000404107723e */ /* 0x020fce00000000ff */
        /* <DEDUP_REMOVED lines=15> */
[----:B--2---:R-:W-:Y:S03]  /*10510*/  HMMA.16816.F32 R92, R4, R12, R92 ;  /* 0x0000000c045c723c */ /* 0x004fe6000000185c */
[----:B------:R-:W-:-:S02]  /*10520*/  FADD.FTZ R13, R21, R62 ;  /* 0x0000003e150d7221 */ /* 0x000fc40000010000 */
[----:B------:R-:W2:Y:S01]  /*10530*/  MUFU.EX2 R62, R167 ;  /* 0x000000a7003e7308 */ /* 0x000ea20000000800 */
[----:B------:R-:W3:Y:S01]  /*10540*/  LDSM.16.MT88.4 R20, [R136+0xa800] ;  /* 0x00a800008814783b */ /* 0x000ee20000004200 */
[----:B------:R-:W-:Y:S01]  /*10550*/  FADD.FTZ R48, R48, R13 ;  /* 0x0000000d30307221 */ /* 0x000fe20000010000 */
[----:B------:R-:W-:Y:S03]  /*10560*/  HMMA.16816.F32 R96, R4, R14, R96 ;  /* 0x0000000e0460723c */ /* 0x000fe60000001860 */
[-CC-:B------:R-:W-:Y:S01]  /*10570*/  FFMA.FTZ R4, R43, R47.reuse, -R50.reuse ;  /* 0x0000002f2b047223 */ /* 0x180fe20000010832 */
[-CC-:B------:R-:W-:Y:S01]  /*10580*/  FFMA.FTZ R43, R42, R47.reuse, -R50.reuse ;  /* 0x0000002f2a2b7223 */ /* 0x180fe20000010832 */
[-C--:B------:R-:W-:Y:S01]  /*10590*/  FFMA.FTZ R6, R37, R47.reuse, -R50 ;  /* 0x0000002f25067223 */ /* 0x080fe20000010832 */
[----:B------:R-:W-:Y:S01]  /*105a0*/  FADD.FTZ R5, R49, R130 ;  /* 0x0000008231057221 */ /* 0x000fe20000010000 */
[-C--:B------:R-:W-:Y:S01]  /*105b0*/  FFMA.FTZ R49, R40, R47.reuse, -R50 ;  /* 0x0000002f28317223 */ /* 0x080fe20000010832 */
[----:B------:R-:W-:Y:S01]  /*105c0*/  MUFU.EX2 R37, R126 ;  /* 0x0000007e00257308 */ /* 0x000fe20000000800 */
[----:B------:R-:W4:Y:S01]  /*105d0*/  LDSM.16.MT88.4 R12, [R138+0xe800] ;  /* 0x00e800008a0c783b */ /* 0x000f220000004200 */
[----:B------:R-:W-:Y:S01]  /*105e0*/  FADD.FTZ R5, R52, R5 ;  /* 0x0000000534057221 */ /* 0x000fe20000010000 */
[----:B------:R-:W-:Y:S01]  /*105f0*/  FADD.FTZ R45, R45, R48 ;  /* 0x000000302d2d7221 */ /* 0x000fe20000010000 */
[----:B------:R-:W5:Y:S01]  /*10600*/  MUFU.EX2 R44, R6 ;  /* 0x00000006002c7308 */ /* 0x000f620000000800 */
[----:B------:R-:W-:Y:S01]  /*10610*/  FFMA.FTZ R47, R38, R47, -R50 ;  /* 0x0000002f262f7223 */ /* 0x000fe20000010832 */
[----:B------:R-:W-:Y:S01]  /*10620*/  FADD.FTZ R46, R46, R5 ;  /* 0x000000052e2e7221 */ /* 0x000fe20000010000 */
[----:B--2---:R-:W-:Y:S01]  /*10630*/  F2FP.F16.F32.PACK_AB R5, R63, R62 ;  /* 0x0000003e3f05723e */ /* 0x004fe200000000ff */
[----:B------:R5:W-:Y:S01]  /*10640*/  MUFU.EX2 R42, R4 ;  /* 0x00000004002a7308 */ /* 0x000be20000000800 */
[----:B------:R-:W-:-:S03]  /*10650*/  FADD.FTZ R45, R36, R45 ;  /* 0x0000002d242d7221 */ /* 0x000fc60000010000 */
[----:B------:R-:W2:Y:S01]  /*10660*/  MUFU.EX2 R43, R43 ;  /* 0x0000002b002b7308 */ /* 0x000ea20000000800 */
[----:B------:R-:W-:-:S03]  /*10670*/  FADD.FTZ R32, R32, R45 ;  /* 0x0000002d20207221 */ /* 0x000fc60000010000 */
[----:B------:R-:W1:Y:S01]  /*10680*/  MUFU.EX2 R40, R125 ;  /* 0x0000007d00287308 */ /* 0x000e620000000800 */
[----:B------:R-:W-:-:S03]  /*10690*/  FADD.FTZ R31, R31, R32 ;  /* 0x000000201f1f7221 */ /* 0x000fc60000010000 */
[----:B------:R-:W-:Y:S01]  /*106a0*/  MUFU.EX2 R38, R127 ;  /* 0x0000007f00267308 */ /* 0x000fe20000000800 */
[----:B------:R-:W-:Y:S01]  /*106b0*/  FADD.FTZ R30, R30, R31 ;  /* 0x0000001f1e1e7221 */ /* 0x000fe20000010000 */
[----:B-----5:R-:W-:Y:S02]  /*106c0*/  F2FP.F16.F32.PACK_AB R4, R123, R44 ;  /* 0x0000002c7b04723e */ /* 0x020fe400000000ff */
[----:B------:R-:W5:Y:S01]  /*106d0*/  MUFU.EX2 R39, R49 ;  /* 0x0000003100277308 */ /* 0x000f620000000800 */
[----:B------:R-:W-:Y:S01]  /*106e0*/  FADD.FTZ R27, R27, R30 ;  /* 0x0000001e1b1b7221 */ /* 0x000fe20000010000 */
[----:B--2---:R-:W-:Y:S02]  /*106f0*/  F2FP.F16.F32.PACK_AB R6, R43, R42 ;  /* 0x0000002a2b06723e */ /* 0x004fe400000000ff */
[----:B------:R-:W-:Y:S01]  /*10700*/  MUFU.EX2 R36, R41 ;  /* 0x0000002900247308 */ /* 0x000fe20000000800 */
[----:B------:R-:W-:Y:S01]  /*10710*/  FADD.FTZ R24, R24, R27 ;  /* 0x0000001b18187221 */ /* 0x000fe20000010000 */
[----:B-1----:R-:W-:-:S03]  /*10720*/  F2FP.F16.F32.PACK_AB R7, R40, R37 ;  /* 0x000000252807723e */ /* 0x002fc600000000ff */
[----:B------:R-:W-:-:S04]  /*10730*/  FADD.FTZ R3, R3, R24 ;  /* 0x0000001803037221 */ /* 0x000fc80000010000 */
[----:B------:R-:W-:Y:S03]  /*10740*/  HMMA.16816.F32 R112, R4, R8, R112 ;  /* 0x000000080470723c */ /* 0x000fe60000001870 */
[----:B------:R-:W-:-:S04]  /*10750*/  FADD.FTZ R58, R58, R3 ;  /* 0x000000033a3a7221 */ /* 0x000fc80000010000 */
[----:B------:R-:W-:Y:S01]  /*10760*/  FADD.FTZ R55, R55, R58 ;  /* 0x0000003a37377221 */ /* 0x000fe20000010000 */
[C---:B------:R-:W-:Y:S01]  /*10770*/  HMMA.16816.F32 R108, R4.reuse, R10, R108 ;  /* 0x0000000a046c723c */ /* 0x040fe2000000186c */
[----:B------:R-:W1:Y:S07]  /*10780*/  LDSM.16.MT88.4 R8, [R136+0xc800] ;  /* 0x00c800008808783b */ /* 0x000e6e0000004200 */
[C---:B---3--:R-:W-:Y:S08]  /*10790*/  HMMA.16816.F32 R68, R4.reuse, R20, R68 ;  /* 0x000000140444723c */ /* 0x048ff00000001844 */
[C---:B------:R-:W-:Y:S01]  /*107a0*/  HMMA.16816.F32 R72, R4.reuse, R22, R72 ;  /* 0x000000160448723c */ /* 0x040fe20000001848 */
[----:B------:R-:W2:Y:S07]  /*107b0*/  LDSM.16.MT88.4 R20, [R136+0xe800] ;  /* 0x00e800008814783b */ /* 0x000eae0000004200 */
[----:B----4-:R-:W-:Y:S03]  /*107c0*/  HMMA.16816.F32 R92, R4, R12, R92 ;  /* 0x0000000c045c723c */ /* 0x010fe6000000185c */
[----:B------:R-:W-:-:S02]  /*107d0*/  FADD.FTZ R13, R35, R46 ;  /* 0x0000002e230d7221 */ /* 0x000fc40000010000 */
[----:B------:R-:W3:Y:S03]  /*107e0*/  MUFU.EX2 R35, R47 ;  /* 0x0000002f00237308 */ /* 0x000ee60000000800 */
[C---:B------:R-:W-:Y:S08]  /*107f0*/  HMMA.16816.F32 R76, R4.reuse, R16, R76 ;  /* 0x00000010044c723c */ /* 0x040ff0000000184c */
[C---:B------:R-:W-:Y:S01]  /*10800*/  HMMA.16816.F32 R80, R4.reuse, R18, R80 ;  /* 0x000000120450723c */ /* 0x040fe20000001850 */
[----:B------:R-:W4:Y:S07]  /*10810*/  LDSM.16.MT88.4 R16, [R136+0xac00] ;  /* 0x00ac00008810783b */ /* 0x000f2e0000004200 */
[C---:B-1----:R-:W-:Y:S08]  /*10820*/  HMMA.16816.F32 R84, R4.reuse, R8, R84 ;  /* 0x000000080454723c */ /* 0x042ff00000001854 */
[C---:B------:R-:W-:Y:S01]  /*10830*/  HMMA.16816.F32 R88, R4.reuse, R10, R88 ;  /* 0x0000000a0458723c */ /* 0x040fe20000001858 */
[----:B------:R-:W1:Y:S07]  /*10840*/  LDSM.16.MT88.4 R8, [R138+0xac00] ;  /* 0x00ac00008a08783b */ /* 0x000e6e0000004200 */
[----:B--2---:R-:W-:Y:S01]  /*10850*/  HMMA.16816.F32 R100, R4, R20, R100 ;  /* 0x000000140464723c */ /* 0x004fe20000001864 */
[----:B------:R-:W2:Y:S02]  /*10860*/  MUFU.EX2 R21, R120 ;  /* 0x0000007800157308 */ /* 0x000ea40000000800 */
[----:B------:R-:W-:-:S04]  /*10870*/  FADD.FTZ R20, R34, R13 ;  /* 0x0000000d22147221 */ /* 0x000fc80000010000 */
        /* <DEDUP_REMOVED lines=8> */
[----:B-----5:R-:W-:Y:S01]  /*10900*/  F2FP.F16.F32.PACK_AB R4, R39, R38 ;  /* 0x000000262704723e */ /* 0x020fe200000000ff */
[----:B------:R-:W-:Y:S01]  /*10910*/  FADD.FTZ R26, R26, R29 ;  /* 0x0000001d1a1a7221 */ /* 0x000fe20000010000 */
[----:B------:R-:W-:Y:S01]  /*10920*/  F2FP.F16.F32.PACK_AB R5, R67, R124 ;  /* 0x0000007c4305723e */ /* 0x000fe200000000ff */
[----:B------:R-:W-:Y:S01]  /*10930*/  FADD.FTZ R165, R165, R20 ;  /* 0x00000014a5a57221 */ /* 0x000fe20000010000 */
[----:B---3--:R-:W-:Y:S01]  /*10940*/  F2FP.F16.F32.PACK_AB R6, R35, R36 ;  /* 0x000000242306723e */ /* 0x008fe200000000ff */
[----:B------:R-:W-:Y:S01]  /*10950*/  FADD.FTZ R25, R25, R26 ;  /* 0x0000001a19197221 */ /* 0x000fe20000010000 */
[----:B--2---:R-:W-:Y:S01]  /*10960*/  F2FP.F16.F32.PACK_AB R7, R21, R122 ;  /* 0x0000007a1507723e */ /* 0x004fe200000000ff */
[----:B------:R-:W-:-:S02]  /*10970*/  FADD.FTZ R158, R158, R165 ;  /* 0x000000a59e9e7221 */ /* 0x000fc40000010000 */
[----:B------:R-:W-:Y:S02]  /*10980*/  FADD.FTZ R60, R60, R25 ;  /* 0x000000193c3c7221 */ /* 0x000fe40000010000 */
[----:B------:R-:W-:Y:S02]  /*10990*/  FADD.FTZ R3, R61, R158 ;  /* 0x0000009e3d037221 */ /* 0x000fe40000010000 */
[----:B------:R-:W-:Y:S01]  /*109a0*/  FADD.FTZ R57, R57, R60 ;  /* 0x0000003c39397221 */ /* 0x000fe20000010000 */
[----:B----4-:R-:W-:Y:S03]  /*109b0*/  HMMA.16816.F32 R68, R4, R16, R68 ;  /* 0x000000100444723c */ /* 0x010fe60000001844 */
        /* <DEDUP_REMOVED lines=11> */
[----:B------:R-:W-:-:S05]  /*10a70*/  FADD.FTZ R65, R65, R64 ;  /* 0x0000004041417221 */ /* 0x000fca0000010000 */
[C---:B------:R-:W-:Y:S01]  /*10a80*/  HMMA.16816.F32 R72, R4.reuse, R18, R72 ;  /* 0x000000120448723c */ /* 0x040fe20000001848 */
[----:B------:R-:W2:Y:S07]  /*10a90*/  LDSM.16.MT88.4 R16, [R138+0xec00] ;  /* 0x00ec00008a10783b */ /* 0x000eae0000004200 */
[C---:B------:R-:W-:Y:S08]  /*10aa0*/  HMMA.16816.F32 R76, R4.reuse, R12, R76 ;  /* 0x0000000c044c723c */ /* 0x040ff0000000184c */
[C---:B------:R-:W-:Y:S01]  /*10ab0*/  HMMA.16816.F32 R80, R4.reuse, R14, R80 ;  /* 0x0000000e0450723c */ /* 0x040fe20000001850 */
[----:B------:R-:W3:Y:S07]  /*10ac0*/  LDSM.16.MT88.4 R12, [R136+0xec00] ;  /* 0x00ec0000880c783b */ /* 0x000eee0000004200 */
[----:B-1----:R-:W-:Y:S03]  /*10ad0*/  HMMA.16816.F32 R84, R4, R8, R84 ;  /* 0x000000080454723c */ /* 0x002fe60000001854 */
[----:B------:R-:W-:-:S04]  /*10ae0*/  FADD.FTZ R8, R132, R147 ;  /* 0x0000009384087221 */ /* 0x000fc80000010000 */
[----:B------:R-:W-:Y:S01]  /*10af0*/  FADD.FTZ R8, R133, R8 ;  /* 0x0000000885087221 */ /* 0x000fe20000010000 */
[----:B------:R-:W-:Y:S03]  /*10b00*/  HMMA.16816.F32 R88, R4, R10, R88 ;  /* 0x0000000a0458723c */ /* 0x000fe60000001858 */
[----:B------:R-:W-:Y:S01]  /*10b10*/  FADD.FTZ R135, R135, R8 ;  /* 0x0000000887877221 */ /* 0x000fe20000010000 */
[----:B------:R-:W-:-:S03]  /*10b20*/  FADD.FTZ R8, R62, R65 ;  /* 0x000000413e087221 */ /* 0x000fc60000010000 */
[----:B------:R-:W-:Y:S01]  /*10b30*/  FADD.FTZ R168, R168, R135 ;  /* 0x00000087a8a87221 */ /* 0x000fe20000010000 */
[----:B------:R-:W-:Y:S01]  /*10b40*/  FADD.FTZ R8, R63, R8 ;  /* 0x000000083f087221 */ /* 0x000fe20000010000 */
[----:B--2---:R-:W-:Y:S03]  /*10b50*/  HMMA.16816.F32 R92, R4, R16, R92 ;  /* 0x00000010045c723c */ /* 0x004fe6000000185c */
[----:B------:R-:W-:-:S04]  /*10b60*/  FADD.FTZ R3, R59, R168 ;  /* 0x000000a83b037221 */ /* 0x000fc80000010000 */
        /* <DEDUP_REMOVED lines=16> */
[----:B------:R-:W-:-:S04]  /*10c70*/  FADD.FTZ R36, R36, R39 ;  /* 0x0000002724247221 */ /* 0x000fc80000010000 */
[----:B------:R-:W-:Y:S01]  /*10c80*/  FADD.FTZ R164, R35, R36 ;  /* 0x0000002423a47221 */ /* 0x000fe20000010000 */
[----:B------:R-:W-:Y:S06]  /*10c90*/  @!P0 BRA `(.L_x_3996) ;  /* 0x0000003400448947 */ /* 0x000fec0003800000 */
[----:B------:R-:W-:Y:S01]  /*10ca0*/  ISETP.NE.U32.AND P0, PT, R162, RZ, PT ;  /* 0x000000ffa200720c */ /* 0x000fe20003f05070 */
[C---:B------:R-:W-:Y:S01]  /*10cb0*/  IMAD.SHL.U32 R165, R118.reuse, 0x40, RZ ;  /* 0x0000004076a57824 */ /* 0x040fe200078e00ff */
[----:B------:R-:W-:Y:S01]  /*10cc0*/  SHF.L.U64.HI R158, R118, 0x6, R119 ;  /* 0x00000006769e7819 */ /* 0x000fe20000010277 */
[----:B------:R-:W-:Y:S01]  /*10cd0*/  IMAD.MOV.U32 R119, RZ, RZ, R0 ;  /* 0x000000ffff777224 */ /* 0x000fe200078e0000 */
[----:B------:R-:W-:Y:S01]  /*10ce0*/  ISETP.NE.AND.EX P0, PT, R163, RZ, PT, P0 ;  /* 0x000000ffa300720c */ /* 0x000fe20003f05300 */
[----:B------:R-:W-:-:S12]  /*10cf0*/  IMAD.MOV.U32 R3, RZ, RZ, R2 ;  /* 0x000000ffff037224 */ /* 0x000fd800078e0002 */
.L_x_4003:
        /* <DEDUP_REMOVED lines=78> */
.L_x_3998:
[----:B------:R-:W-:Y:S05]  /*111e0*/  BSYNC.RECONVERGENT B0 ;  /* 0x0000000000007941 */ /* 0x000fea0003800200 */
.L_x_3997:
[----:B------:R-:W1:Y:S01]  /*111f0*/  S2UR UR6, SR_CgaCtaId ;  /* 0x00000000000679c3 */ /* 0x000e620000008800 */
[----:B------:R-:W-:Y:S01]  /*11200*/  IMAD.SHL.U32 R0, R0, 0x8, RZ ;  /* 0x0000000800007824 */ /* 0x000fe200078e00ff */
[----:B------:R-:W-:Y:S01]  /*11210*/  UMOV UR7, 0x400 ;  /* 0x0000040000077882 */ /* 0x000fe20000000000 */
[----:B------:R-:W-:Y:S01]  /*11220*/  IADD3 R4, P1, PT, R165, R148, RZ ;  /* 0x00000094a5047210 */ /* 0x000fe20007f3e0ff */
[----:B------:R-:W-:Y:S01]  /*11230*/  VIADD R153, R153, 0xffffffff ;  /* 0xffffffff99997836 */ /* 0x000fe20000000000 */
[----:B------:R-:W-:Y:S01]  /*11240*/  BSSY.RECONVERGENT B1, `(.L_x_3999) ;  /* 0x000011c000017945 */ /* 0x000fe20003800200 */
[--C-:B------:R-:W-:Y:S02]  /*11250*/  LOP3.LUT R5, R155, 0x1f00, R0.reuse, 0xf8, !PT ;  /* 0x00001f009b057812 */ /* 0x100fe400078ef800 */
[----:B------:R-:W-:Y:S05]  /*11260*/  LOP3.LUT R0, R152, 0x18, R0, 0x78, !PT ;  /* 0x0000001898007812 */ /* 0x000fea00078e7800 */
[----:B------:R-:W-:Y:S02]  /*11270*/  IMAD.IADD R0, R0, 0x1, R5 ;  /* 0x0000000100007824 */ /* 0x000fe400078e0205 */
[C---:B------:R-:W-:Y:S01]  /*11280*/  IMAD.X R5, R158.reuse, 0x1, R149, P1 ;  /* 0x000000019e057824 */ /* 0x040fe200008e0695 */
[C---:B------:R-:W-:Y:S05]  /*11290*/  IADD3 R6, P1, PT, R165.reuse, R4, RZ ;  /* 0x00000004a5067210 */ /* 0x040fea0007f3e0ff */
[C---:B------:R-:W-:Y:S01]  /*112a0*/  IMAD.X R7, R158.reuse, 0x1, R5, P1 ;  /* 0x000000019e077824 */ /* 0x040fe200008e0605 */
[----:B------:R-:W-:Y:S01]  /*112b0*/  IADD3 R12, P1, PT, R165, R6, RZ ;  /* 0x00000006a50c7210 */ /* 0x000fe20007f3e0ff */
[----:B-1----:R-:W-:Y:S04]  /*112c0*/  ULEA UR6, UR6, UR7, 0x18 ;  /* 0x0000000706067291 */ /* 0x002fe8000f8ec0ff */
[----:B------:R-:W-:Y:S01]  /*112d0*/  IMAD.X R13, R158, 0x1, R7, P1 ;  /* 0x000000019e0d7824 */ /* 0x000fe200008e0607 */
[----:B------:R-:W-:Y:S02]  /*112e0*/  ISETP.GT.AND P1, PT, R153, R144, PT ;  /* 0x000000909900720c */ /* 0x000fe40003f24270 */
[----:B------:R-:W-:Y:S05]  /*112f0*/  LEA R167, R0, UR6, 0x1 ;  /* 0x0000000600a77c11 */ /* 0x000fea000f8e08ff */
[----:B------:R-:W-:Y:S01]  /*11300*/  @!PT LDS RZ, [RZ] ;  /* 0x00000000fffff984 */ /* 0x000fe20000000800 */
[----:B------:R-:W-:Y:S01]  /*11310*/  @!PT LDS RZ, [RZ] ;  /* 0x00000000fffff984 */ /* 0x000fe20000000800 */
[----:B------:R-:W-:Y:S01]  /*11320*/  @!PT LDS RZ, [RZ] ;  /* 0x00000000fffff984 */ /* 0x000fe20000000800 */
[----:B------:R-:W-:Y:S05]  /*11330*/  LDGSTS.E.BYPASS.LTC128B.128 [R167+0x9000], desc[UR4][R148.64] ;  /* 0x0900000094a77fae */ /* 0x000fea000b981a04 */
[----:B------:R-:W-:Y:S05]  /*11340*/  LDGSTS.E.BYPASS.LTC128B.128 [R167+0xb000], desc[UR4][R148.64+0x40] ;  /* 0x0b00004094a77fae */ /* 0x000fea000b981a04 */
[----:B------:R-:W-:Y:S05]  /*11350*/  LDGSTS.E.BYPASS.LTC128B.128 [R167+0xd000], desc[UR4][R148.64+0x80] ;  /* 0x0d00008094a77fae */ /* 0x000fea000b981a04 */
[----:B------:R-:W-:Y:S05]  /*11360*/  LDGSTS.E.BYPASS.LTC128B.128 [R167+0x9800], desc[UR4][R4.64] ;  /* 0x0980000004a77fae */ /* 0x000fea000b981a04 */
[----:B------:R-:W-:Y:S05]  /*11370*/  LDGSTS.E.BYPASS.LTC128B.128 [R167+0xb800], desc[UR4][R4.64+0x40] ;  /* 0x0b80004004a77fae */ /* 0x000fea000b981a04 */
[----:B------:R-:W-:Y:S05]  /*11380*/  LDGSTS.E.BYPASS.LTC128B.128 [R167+0xd800], desc[UR4][R4.64+0x80] ;  /* 0x0d80008004a77fae */ /* 0x000fea000b981a04 */
[----:B------:R-:W-:Y:S05]  /*11390*/  LDGSTS.E.BYPASS.LTC128B.128 [R167+0xa000], desc[UR4][R6.64] ;  /* 0x0a00000006a77fae */ /* 0x000fea000b981a04 */
[----:B------:R-:W-:Y:S05]  /*113a0*/  LDGSTS.E.BYPASS.LTC128B.128 [R167+0xc000], desc[UR4][R6.64+0x40] ;  /* 0x0c00004006a77fae */ /* 0x000fea000b981a04 */
[----:B------:R1:W-:Y:S05]  /*113b0*/  LDGSTS.E.BYPASS.LTC128B.128 [R167+0xe000], desc[UR4][R6.64+0x80] ;  /* 0x0e00008006a77fae */ /* 0x0003ea000b981a04 */
        /* <DEDUP_REMOVED lines=234> */
.L_x_4002:
[----:B------:R-:W-:Y:S05]  /*12260*/  BSYNC.RECONVERGENT B0 ;  /* 0x0000000000007941 */ /* 0x000fea0003800200 */
.L_x_4001:
[----:B------:R-:W-:Y:S01]  /*12270*/  IMAD.MOV.U32 R147, RZ, RZ, R145 ;  /* 0x000000ffff937224 */ /* 0x000fe200078e0091 */
        /* <DEDUP_REMOVED lines=11> */
[----:B------:R-:W-:Y:S02]  /*12330*/  IADD3 R124, P1, PT, R121, R120, RZ ;  /* 0x00000078797c7210 */ /* 0x000fe40007f3e0ff */
[----:B------:R1:W-:Y:S01]  /*12340*/  LDGSTS.E.BYPASS.LTC128B.128 [R167+0x3800], desc[UR4][R122.64] ;  /* 0x038000007aa77fae */ /* 0x0003e2000b981a04 */
[C---:B------:R-:W-:Y:S03]  /*12350*/  IADD3.X R121, PT, PT, R0.reuse, R123, RZ, P2, !PT ;  /* 0x0000007b00797210 */ /* 0x040fe600017fe4ff */
        /* <DEDUP_REMOVED lines=10> */
.L_x_4000:
[----:B------:R-:W-:Y:S05]  /*12400*/  BSYNC.RECONVERGENT B1 ;  /* 0x0000000000017941 */ /* 0x000fea0003800200 */
.L_x_3999:
        /* <DEDUP_REMOVED lines=141> */
[-C--:B------:R-:W-:Y:S07]  /*12ce0*/  FFMA.FTZ R130, R27, R121.reuse, -R132 ;  /* 0x000000791b827223 */ /* 0x080fee0000010884 */
        /* <DEDUP_REMOVED lines=29> */
[----:B------:R-:W-:Y:S01]  /*12ec0*/  FADD.FTZ R42, R133, R42 ;  /* 0x0000002a852a7221 */ /* 0x000fe20000010000 */
[-C--:B------:R-:W-:Y:S01]  /*12ed0*/  FFMA.FTZ R173, R38, R121.reuse, -R132 ;  /* 0x0000007926ad7223 */ /* 0x080fe20000010884 */
[-C--:B------:R-:W-:Y:S01]  /*12ee0*/  FFMA.FTZ R38, R45, R121.reuse, -R134 ;  /* 0x000000792d267223 */ /* 0x080fe20000010886 */
[----:B------:R-:W-:Y:S01]  /*12ef0*/  FADD.FTZ R168, R168, R33 ;  /* 0x00000021a8a87221 */ /* 0x000fe20000010000 */
[----:B------:R-:W-:Y:S01]  /*12f00*/  FADD.FTZ R135, R135, R42 ;  /* 0x0000002a87877221 */ /* 0x000fe20000010000 */
[-C--:B------:R-:W-:Y:S01]  /*12f10*/  FFMA.FTZ R176, R39, R121.reuse, -R132 ;  /* 0x0000007927b07223 */ /* 0x080fe20000010884 */
[-CC-:B------:R-:W-:Y:S01]  /*12f20*/  FFMA.FTZ R39, R44, R121.reuse, -R134.reuse ;  /* 0x000000792c277223 */ /* 0x180fe20000010886 */
[----:B------:R-:W-:Y:S01]  /*12f30*/  MUFU.EX2 R49, R38 ;  /* 0x0000002600317308 */ /* 0x000fe20000000800 */
[-CC-:B------:R-:W-:Y:S01]  /*12f40*/  FFMA.FTZ R175, R40, R121.reuse, -R134.reuse ;  /* 0x0000007928af7223 */ /* 0x180fe20000010886 */
[-C--:B------:R-:W-:Y:S01]  /*12f50*/  FFMA.FTZ R40, R53, R121.reuse, -R134 ;  /* 0x0000007935287223 */ /* 0x080fe20000010886 */
[-CC-:B------:R-:W-:Y:S07]  /*12f60*/  FFMA.FTZ R43, R43, R121.reuse, -R132.reuse ;  /* 0x000000792b2b7223 */ /* 0x180fee0000010884 */
[----:B------:R3:W-:Y:S01]  /*12f70*/  MUFU.EX2 R44, R32 ;  /* 0x00000020002c7308 */ /* 0x0007e20000000800 */
[--C-:B------:R-:W-:Y:S01]  /*12f80*/  FFMA.FTZ R52, R51, R121, -R132.reuse ;  /* 0x0000007933347223 */ /* 0x100fe20000010884 */
[C---:B------:R-:W-:Y:S01]  /*12f90*/  FMUL.FTZ R100, R3.reuse, R100 ;  /* 0x0000006403647220 */ /* 0x040fe20000410000 */
[----:B------:R-:W-:Y:S07]  /*12fa0*/  FMUL.FTZ R101, R3, R101 ;  /* 0x0000006503657220 */ /* 0x000fee0000410000 */
[----:B------:R-:W-:Y:S01]  /*12fb0*/  MUFU.EX2 R173, R173 ;  /* 0x000000ad00ad7308 */ /* 0x000fe20000000800 */
[-C--:B------:R-:W-:Y:S01]  /*12fc0*/  FFMA.FTZ R120, R19, R121.reuse, -R132 ;  /* 0x0000007913787223 */ /* 0x080fe20000010884 */
[-CC-:B------:R-:W-:Y:S01]  /*12fd0*/  FFMA.FTZ R56, R56, R121.reuse, -R134.reuse ;  /* 0x0000007938387223 */ /* 0x180fe20000010886 */
[-CC-:B------:R-:W-:Y:S07]  /*12fe0*/  FFMA.FTZ R57, R57, R121.reuse, -R134.reuse ;  /* 0x0000007939397223 */ /* 0x180fee0000010886 */
[----:B------:R4:W-:Y:S01]  /*12ff0*/  MUFU.EX2 R45, R43 ;  /* 0x0000002b002d7308 */ /* 0x0009e20000000800 */
[-CC-:B------:R-:W-:Y:S01]  /*13000*/  FFMA.FTZ R60, R60, R121.reuse, -R134.reuse ;  /* 0x000000793c3c7223 */ /* 0x180fe20000010886 */
[-CC-:B------:R-:W-:Y:S01]  /*13010*/  FFMA.FTZ R61, R61, R121.reuse, -R134.reuse ;  /* 0x000000793d3d7223 */ /* 0x180fe20000010886 */
[-C--:B------:R-:W-:Y:S01]  /*13020*/  FFMA.FTZ R64, R64, R121.reuse, -R134 ;  /* 0x0000007940407223 */ /* 0x080fe20000010886 */
[C---:B--2---:R-:W-:Y:S06]  /*13030*/  HMMA.16816.F32 R92, R112.reuse, R108, R92 ;  /* 0x0000006c705c723c */ /* 0x044fec000000185c */
[----:B------:R-:W-:Y:S01]  /*13040*/  MUFU.EX2 R56, R56 ;  /* 0x0000003800387308 */ /* 0x000fe20000000800 */
[----:B---3--:R-:W-:Y:S01]  /*13050*/  LDSM.16.MT88.4 R32, [R136+0xc000] ;  /* 0x00c000008820783b */ /* 0x008fe20000004200 */
[-CC-:B------:R-:W-:Y:S01]  /*13060*/  FFMA.FTZ R62, R62, R121.reuse, -R132.reuse ;  /* 0x000000793e3e7223 */ /* 0x180fe20000010884 */
[-CC-:B------:R-:W-:Y:S07]  /*13070*/  FFMA.FTZ R63, R63, R121.reuse, -R132.reuse ;  /* 0x000000793f3f7223 */ /* 0x180fee0000010884 */
[----:B------:R-:W-:Y:S01]  /*13080*/  MUFU.EX2 R57, R57 ;  /* 0x0000003900397308 */ /* 0x000fe20000000800 */
[-C--:B------:R-:W-:Y:S01]  /*13090*/  FFMA.FTZ R66, R66, R121.reuse, -R132 ;  /* 0x0000007942427223 */ /* 0x080fe20000010884 */
[----:B------:R-:W-:Y:S01]  /*130a0*/  FADD.FTZ R168, R123, R168 ;  /* 0x000000a87ba87221 */ /* 0x000fe20000010000 */
[C---:B------:R-:W-:Y:S07]  /*130b0*/  HMMA.16816.F32 R96, R112.reuse, R110, R96 ;  /* 0x0000006e7060723c */ /* 0x040fee0000001860 */
[----:B------:R-:W-:Y:S01]  /*130c0*/  MUFU.EX2 R120, R120 ;  /* 0x0000007800787308 */ /* 0x000fe20000000800 */
[----:B------:R-:W2:Y:S01]  /*130d0*/  LDSM.16.MT88.4 R108, [R138+0x9400] ;  /* 0x009400008a6c783b */ /* 0x000ea20000004200 */
[-C--:B----4-:R-:W-:Y:S08]  /*130e0*/  FFMA.FTZ R43, R50, R121.reuse, -R132 ;  /* 0x00000079322b7223 */ /* 0x090ff00000010884 */
        /* <DEDUP_REMOVED lines=198> */
[----:B---3--:R-:W-:Y:S05]  /*13d50*/  F2FP.F16.F32.PACK_AB R107, R35, R66 ;  /* 0x00000042236b723e */ /* 0x008fea00000000ff */
[C---:B------:R-:W-:Y:S08]  /*13d60*/  HMMA.16816.F32 R88, R16.reuse, R38, R88 ;  /* 0x000000261058723c */ /* 0x040ff00000001858 */
[C---:B------:R-:W-:Y:S08]  /*13d70*/  HMMA.16816.F32 R92, R16.reuse, R40, R92 ;  /* 0x00000028105c723c */ /* 0x040ff0000000185c */
[C---:B------:R-:W-:Y:S08]  /*13d80*/  HMMA.16816.F32 R96, R16.reuse, R42, R96 ;  /* 0x0000002a1060723c */ /* 0x040ff00000001860 */
[C---:B------:R-:W-:Y:S03]  /*13d90*/  HMMA.16816.F32 R100, R16.reuse, R28, R100 ;  /* 0x0000001c1064723c */ /* 0x040fe60000001864 */
        /* <DEDUP_REMOVED lines=65> */
.L_x_3996:
[----:B------:R1:W5:Y:S01]  /*141b0*/  LD.E R53, desc[UR4][R116.64+0xd8] ;  /* 0x0000d80474357980 */ /* 0x000362000c101900 */
[----:B------:R-:W-:Y:S01]  /*141c0*/  UMOV UR6, 0xffffffff ;  /* 0xffffffff00067882 */ /* 0x000fe20000000000 */
[----:B------:R-:W2:Y:S02]  /*141d0*/  S2R R4, SR_TID.X ;  /* 0x0000000000047919 */ /* 0x000ea40000002100 */
[--C-:B--2---:R-:W-:Y:S01]  /*141e0*/  SHF.R.U32.HI R52, RZ, 0x2, R4.reuse ;  /* 0x00000002ff347819 */ /* 0x104fe20000011604 */
[C---:B------:R-:W-:Y:S01]  /*141f0*/  IMAD.SHL.U32 R5, R4.reuse, 0x4, RZ ;  /* 0x0000000404057824 */ /* 0x040fe200078e00ff */
[----:B------:R-:W-:Y:S02]  /*14200*/  SHF.R.U32.HI R3, RZ, 0x3, R4 ;  /* 0x00000003ff037819 */ /* 0x000fe40000011604 */
[----:B------:R-:W-:Y:S01]  /*14210*/  LOP3.LUT R4, R4, 0x3, RZ, 0xc0, !PT ;  /* 0x0000000304047812 */ /* 0x000fe200078ec0ff */
        /* <DEDUP_REMOVED lines=8> */
.L_x_4011:
[----:B------:R-:W1:Y:S01]  /*142a0*/  S2R R6, SR_TID.X ;  /* 0x0000000000067919 */ /* 0x000e620000002100 */
[----:B------:R-:W-:Y:S05]  /*142b0*/  WARPSYNC.ALL ;  /* 0x0000000000007948 */ /* 0x000fea0003800000 */
[----:B------:R-:W4:Y:S01]  /*142c0*/  S2UR UR6, SR_CgaCtaId ;  /* 0x00000000000679c3 */ /* 0x000f220000008800 */
[----:B------:R-:W4:Y:S01]  /*142d0*/  MUFU.RCP R9, R7 ;  /* 0x0000000700097308 */ /* 0x000f220000001000 */
[----:B--23--:R-:W-:-:S06]  /*142e0*/  FADD.FTZ R54, R54, R11 ;  /* 0x0000000b36367221 */ /* 0x00cfcc0000010000 */
[----:B------:R-:W-:Y:S01]  /*142f0*/  BAR.SYNC.DEFER_BLOCKING 0x0 ;  /* 0x0000000000007b1d */ /* 0x000fe20000010000 */
[----:B------:R-:W-:Y:S02]  /*14300*/  FSETP.NE.FTZ.AND P0, PT, R7, RZ, PT ;  /* 0x000000ff0700720b */ /* 0x000fe40003f15000 */
[----:B------:R-:W-:-:S03]  /*14310*/  FSETP.NE.FTZ.AND P6, PT, R54, RZ, PT ;  /* 0x000000ff3600720b */ /* 0x000fc60003fd5000 */
[----:B------:R-:W2:Y:S01]  /*14320*/  MUFU.RCP R8, R54 ;  /* 0x0000003600087308 */ /* 0x000ea20000001000 */
[----:B------:R-:W-:Y:S01]  /*14330*/  UMOV UR7, 0x400 ;  /* 0x0000040000077882 */ /* 0x000fe20000000000 */
[----:B----4-:R-:W-:Y:S01]  /*14340*/  FSEL R9, R9, 1, P0 ;  /* 0x3f80000009097808 */ /* 0x010fe20000000000 */
[----:B------:R-:W-:-:S04]  /*14350*/  ULEA UR6, UR6, UR7, 0x18 ;  /* 0x0000000706067291 */ /* 0x000fc8000f8ec0ff */
[C---:B------:R-:W-:Y:S01]  /*14360*/  FMUL.FTZ R112, R9.reuse, R112 ;  /* 0x0000007009707220 */ /* 0x040fe20000410000 */
[C---:B-1----:R-:W-:Y:S01]  /*14370*/  SHF.L.U32 R11, R6.reuse, 0x4, RZ ;  /* 0x00000004060b7819 */ /* 0x042fe200000006ff */
[C---:B------:R-:W-:Y:S01]  /*14380*/  FMUL.FTZ R113, R9.reuse, R113 ;  /* 0x0000007109717220 */ /* 0x040fe20000410000 */
[----:B------:R-:W-:Y:S01]  /*14390*/  SHF.L.U32 R10, R6, 0x3, RZ ;  /* 0x00000003060a7819 */ /* 0x000fe200000006ff */
[----:B------:R-:W-:Y:S01]  /*143a0*/  FMUL.FTZ R108, R9, R108 ;  /* 0x0000006c096c7220 */ /* 0x000fe20000410000 */
[----:B------:R-:W-:Y:S01]  /*143b0*/  LOP3.LUT R11, R11, 0x3e00, RZ, 0xc0, !PT ;  /* 0x00003e000b0b7812 */ /* 0x000fe200078ec0ff */
[C---:B------:R-:W-:Y:S01]  /*143c0*/  FMUL.FTZ R109, R9.reuse, R109 ;  /* 0x0000006d096d7220 */ /* 0x040fe20000410000 */
[----:B--2---:R-:W-:Y:S01]  /*143d0*/  FSEL R8, R8, 1, P6 ;  /* 0x3f80000008087808 */ /* 0x004fe20003000000 */
[C---:B------:R-:W-:Y:S01]  /*143e0*/  FMUL.FTZ R68, R9.reuse, R68 ;  /* 0x0000004409447220 */ /* 0x040fe20000410000 */
[----:B------:R-:W-:Y:S01]  /*143f0*/  LEA R11, R4, R11, 0x1 ;  /* 0x0000000b040b7211 */ /* 0x000fe200078e08ff */
[C---:B------:R-:W-:Y:S01]  /*14400*/  FMUL.FTZ R69, R9.reuse, R69 ;  /* 0x0000004509457220 */ /* 0x040fe20000410000 */
[C---:B------:R-:W-:Y:S01]  /*14410*/  FMUL.FTZ R72, R9.reuse, R72 ;  /* 0x0000004809487220 */ /* 0x040fe20000410000 */
[C---:B------:R-:W-:Y:S01]  /*14420*/  FMUL.FTZ R73, R9.reuse, R73 ;  /* 0x0000004909497220 */ /* 0x040fe20000410000 */
[----:B------:R-:W-:Y:S01]  /*14430*/  IADD3 R152, PT, PT, R152, R11, R155 ;  /* 0x0000000b98987210 */ /* 0x000fe20007ffe09b */
        /* <DEDUP_REMOVED lines=70> */
[----:B------:R-:W3:Y:S04]  /*148a0*/  LD.E.64 R12, desc[UR4][R116.64+0xb0] ;  /* 0x0000b004740c7980 */ /* 0x000ee8000c101b00 */
[----:B------:R-:W4:Y:S04]  /*148b0*/  LD.E R15, desc[UR4][R116.64+0x60] ;  /* 0x00006004740f7980 */ /* 0x000f28000c101900 */
[----:B------:R-:W2:Y:S04]  /*148c0*/  LD.E R60, desc[UR4][R116.64+0xcc] ;  /* 0x0000cc04743c7980 */ /* 0x000ea8000c101900 */
[----:B------:R-:W2:Y:S04]  /*148d0*/  LD.E.64 R56, desc[UR4][R116.64+0x78] ;  /* 0x0000780474387980 */ /* 0x000ea8000c101b00 */
[----:B------:R2:W5:Y:S01]  /*148e0*/  LD.E.64 R58, desc[UR4][R116.64+0xa8] ;  /* 0x0000a804743a7980 */ /* 0x000562000c101b00 */
[----:B------:R-:W-:Y:S01]  /*148f0*/  SHF.L.U32 R20, R6, 0x2, RZ ;  /* 0x0000000206147819 */ /* 0x000fe200000006ff */
[----:B------:R-:W1:Y:S01]  /*14900*/  @P0 MUFU.LG2 R66, R7 ;  /* 0x0000000700420308 */ /* 0x000e620000000c00 */
[----:B------:R-:W-:Y:S01]  /*14910*/  LOP3.LUT R10, R5, 0xd8, RZ, 0xc0, !PT ;  /* 0x000000d8050a7812 */ /* 0x000fe200078ec0ff */
[----:B------:R-:W-:Y:S01]  /*14920*/  BSSY.RECONVERGENT B0, `(.L_x_4005) ;  /* 0x000003c000007945 */ /* 0x000fe20003800200 */
[----:B-1----:R-:W-:-:S02]  /*14930*/  SHF.L.U32 R8, R3, 0x5, RZ ;  /* 0x0000000503087819 */ /* 0x002fc400000006ff */
[----:B------:R-:W-:Y:S02]  /*14940*/  LOP3.LUT R5, R20, 0xf04, RZ, 0xc0, !PT ;  /* 0x00000f0414057812 */ /* 0x000fe400078ec0ff */
[----:B------:R-:W-:Y:S01]  /*14950*/  SHF.R.U32.HI R55, RZ, 0x1, R6 ;  /* 0x00000001ff377819 */ /* 0x000fe20000011606 */
[----:B------:R-:W1:Y:S01]  /*14960*/  @P6 MUFU.LG2 R54, R54 ;  /* 0x0000003600366308 */ /* 0x000e620000000c00 */
[----:B------:R-:W-:Y:S02]  /*14970*/  LOP3.LUT R5, R5, 0x20, R8, 0xf8, !PT ;  /* 0x0000002005057812 */ /* 0x000fe400078ef808 */
[----:B------:R-:W-:Y:S02]  /*14980*/  LOP3.LUT R10, R10, 0x18, R55, 0x78, !PT ;  /* 0x000000180a0a7812 */ /* 0x000fe400078e7837 */
[----:B------:R-:W-:Y:S02]  /*14990*/  IADD3 R62, PT, PT, -R154, R157, RZ ;  /* 0x0000009d9a3e7210 */ /* 0x000fe40007ffe1ff */
[----:B------:R-:W-:-:S02]  /*149a0*/  LOP3.LUT R10, R5, R10, RZ, 0xfc, !PT ;  /* 0x0000000a050a7212 */ /* 0x000fc400078efcff */
[----:B------:R-:W-:Y:S01]  /*149b0*/  IADD3 R5, PT, PT, R3, 0x10, RZ ;  /* 0x0000001003057810 */ /* 0x000fe20007ffe0ff */
[----:B------:R-:W-:Y:S01]  /*149c0*/  @P0 FMUL.FTZ R66, R66, 0.69314718246459960938 ;  /* 0x3f31721842420820 */ /* 0x000fe20000410000 */
[----:B------:R-:W-:Y:S01]  /*149d0*/  LEA R68, R10, UR6, 0x2 ;  /* 0x000000060a447c11 */ /* 0x000fe2000f8e10ff */
[----:B------:R-:W-:Y:S01]  /*149e0*/  BAR.SYNC.DEFER_BLOCKING 0x0 ;  /* 0x0000000000007b1d */ /* 0x000fe20000010000 */
[----:B------:R-:W-:Y:S02]  /*149f0*/  ISETP.NE.AND P5, PT, R4, RZ, PT ;  /* 0x000000ff0400720c */ /* 0x000fe40003fa5270 */
[----:B------:R-:W-:Y:S02]  /*14a00*/  ISETP.GE.AND P3, PT, R5, R62, PT ;  /* 0x0000003e0500720c */ /* 0x000fe40003f66270 */
[----:B------:R-:W-:Y:S01]  /*14a10*/  LOP3.LUT R64, R20, 0x1c, RZ, 0xc0, !PT ;  /* 0x0000001c14407812 */ /* 0x000fe200078ec0ff */
[----:B-1----:R-:W-:Y:S01]  /*14a20*/  @P6 FMUL.FTZ R54, R54, 0.69314718246459960938 ;  /* 0x3f31721836366820 */ /* 0x002fe20000410000 */
[----:B------:R-:W-:-:S02]  /*14a30*/  IADD3 R65, PT, PT, R3, 0x20, RZ ;  /* 0x0000002003417810 */ /* 0x000fc40007ffe0ff */
[----:B------:R-:W-:Y:S01]  /*14a40*/  MOV R63, 0xff800000 ;  /* 0xff800000003f7802 */ /* 0x000fe20000000f00 */
[----:B------:R-:W-:Y:S01]  /*14a50*/  IMAD R64, R3, 0x60, R64 ;  /* 0x0000006003407824 */ /* 0x000fe200078e0240 */
[----:B------:R-:W-:Y:S01]  /*14a60*/  ISETP.GE.AND P2, PT, R65, R62, PT ;  /* 0x0000003e4100720c */ /* 0x000fe20003f46270 */
[----:B-----5:R-:W-:Y:S01]  /*14a70*/  @P0 FFMA.FTZ R63, R53, R2, R66 ;  /* 0x00000002353f0223 */ /* 0x020fe20000010042 */
[C---:B------:R-:W-:Y:S02]  /*14a80*/  ISETP.GE.AND P4, PT, R3.reuse, R62, PT ;  /* 0x0000003e0300720c */ /* 0x040fe40003f86270 */
[----:B------:R-:W-:Y:S02]  /*14a90*/  IADD3 R3, PT, PT, R3, 0x30, RZ ;  /* 0x0000003003037810 */ /* 0x000fe40007ffe0ff */
[----:B------:R-:W-:Y:S02]  /*14aa0*/  LOP3.LUT R55, R55, 0x30, RZ, 0xc0, !PT ;  /* 0x0000003037377812 */ /* 0x000fe400078ec0ff */
[----:B------:R-:W-:Y:S01]  /*14ab0*/  MOV R2, 0xff800000 ;  /* 0xff80000000027802 */ /* 0x000fe20000000f00 */
[----:B------:R-:W-:Y:S01]  /*14ac0*/  @P6 FFMA.FTZ R2, R53, R0, R54 ;  /* 0x0000000035026223 */ /* 0x000fe20000010036 */
[----:B------:R-:W-:-:S02]  /*14ad0*/  ISETP.GE.AND P1, PT, R3, R62, PT ;  /* 0x0000003e0300720c */ /* 0x000fc40003f26270 */
[----:B------:R-:W-:Y:S01]  /*14ae0*/  LOP3.LUT R52, R55, 0x7, R52, 0xf8, !PT ;  /* 0x0000000737347812 */ /* 0x000fe200078ef834 */
[----:B------:R1:W1:Y:S04]  /*14af0*/  LDS.128 R48, [R68] ;  /* 0x0000000044307984 */ /* 0x0002680000000c00 */
        /* <DEDUP_REMOVED lines=10> */
[----:B---3--:R-:W-:-:S04]  /*14ba0*/  IMAD R12, R12, UR8, R159 ;  /* 0x000000080c0c7c24 */ /* 0x008fc8000f8e029f */
[----:B----4-:R-:W-:-:S04]  /*14bb0*/  IMAD R12, R12, R15, R156 ;  /* 0x0000000f0c0c7224 */ /* 0x010fc800078e029c */
[----:B------:R-:W-:Y:S02]  /*14bc0*/  IMAD R61, R13, R12, R154 ;  /* 0x0000000c0d3d7224 */ /* 0x000fe400078e029a */
[----:B------:R3:W4:Y:S02]  /*14bd0*/  LDS.128 R12, [R68+0x4800] ;  /* 0x00480000440c7984 */ /* 0x0007240000000c00 */
[----:B--2---:R-:W-:-:S05]  /*14be0*/  IMAD R67, R61, R60, RZ ;  /* 0x0000003c3d437224 */ /* 0x004fca00078e02ff */
[----:B------:R-:W-:-:S04]  /*14bf0*/  IADD3 R65, P0, PT, R64, R67, RZ ;  /* 0x0000004340417210 */ /* 0x000fc80007f1e0ff */
[----:B------:R-:W-:Y:S02]  /*14c00*/  LEA.HI.X.SX32 R67, R67, RZ, 0x1, P0 ;  /* 0x000000ff43437211 */ /* 0x000fe400000f0eff */
[----:B------:R-:W-:-:S04]  /*14c10*/  LEA R56, P0, R65, R56, 0x2 ;  /* 0x0000003841387211 */ /* 0x000fc800078010ff */
[----:B------:R-:W-:Y:S01]  /*14c20*/  LEA.HI.X R57, R65, R57, R67, 0x2, P0 ;  /* 0x0000003941397211 */ /* 0x000fe200000f1443 */
[----:B-1----:R-:W-:Y:S08]  /*14c30*/  @P5 BRA `(.L_x_4006) ;  /* 0x0000000000285947 */ /* 0x002ff00003800000 */
        /* <DEDUP_REMOVED lines=10> */
.L_x_4006:
[----:B------:R-:W-:Y:S05]  /*14ce0*/  BSYNC.RECONVERGENT B0 ;  /* 0x0000000000007941 */ /* 0x000fea0003800200 */
.L_x_4005:
[----:B------:R-:W-:Y:S01]  /*14cf0*/  MOV R151, 0x0 ;  /* 0x0000000000977802 */ /* 0x000fe20000000f00 */
[----:B------:R-:W-:Y:S04]  /*14d00*/  @!P4 ST.E.128 desc[UR4][R56.64], R48 ;  /* 0x000000303800c985 */ /* 0x000fe8000c101d04 */
[----:B------:R-:W-:Y:S04]  /*14d10*/  @!P4 ST.E.128 desc[UR4][R56.64+0x80], R32 ;  /* 0x000080203800c985 */ /* 0x000fe8000c101d04 */
[----:B------:R-:W-:Y:S04]  /*14d20*/  @!P4 ST.E.128 desc[UR4][R56.64+0x100], R16 ;  /* 0x000100103800c985 */ /* 0x000fe8000c101d04 */
[----:B------:R-:W-:Y:S04]  /*14d30*/  @!P3 ST.E.128 desc[UR4][R56.64+0x1800], R44 ;  /* 0x0018002c3800b985 */ /* 0x000fe8000c101d04 */
[----:B------:R-:W-:Y:S04]  /*14d40*/  @!P3 ST.E.128 desc[UR4][R56.64+0x1880], R28 ;  /* 0x0018801c3800b985 */ /* 0x000fe8000c101d04 */
[----:B----4-:R-:W-:Y:S04]  /*14d50*/  @!P3 ST.E.128 desc[UR4][R56.64+0x1900], R12 ;  /* 0x0019000c3800b985 */ /* 0x010fe8000c101d04 */
[----:B------:R-:W-:Y:S04]  /*14d60*/  @!P2 ST.E.128 desc[UR4][R56.64+0x3000], R40 ;  /* 0x003000283800a985 */ /* 0x000fe8000c101d04 */
[----:B------:R-:W-:Y:S04]  /*14d70*/  @!P2 ST.E.128 desc[UR4][R56.64+0x3080], R24 ;  /* 0x003080183800a985 */ /* 0x000fe8000c101d04 */
[----:B------:R1:W-:Y:S02]  /*14d80*/  @!P2 ST.E.128 desc[UR4][R56.64+0x3100], R8 ;  /* 0x003100083800a985 */ /* 0x0003e4000c101d04 */
[----:B-1-3--:R-:W-:Y:S05]  /*14d90*/  @P1 RET.REL.NODEC R150 `(_ZN5flash24flash_fwd_splitkv_kernelI23Flash_fwd_kernel_traitsILi96ELi64ELi128ELi4ELb0ELb0EN7cutlass6half_tE19Flash_kernel_traitsILi96ELi64ELi128ELi4ES3_EELb0ELb0ELb0ELb0ELb1ELb0ELb1ELb1EEEvNS_16Flash_fwd_paramsE) ;  /* 0xfffffeb096981950 */ /* 0x00afea0003c3ffff */
[----:B------:R-:W-:Y:S01]  /*14da0*/  MOV R151, 0x0 ;  /* 0x0000000000977802 */ /* 0x000fe20000000f00 */
[----:B------:R-:W-:Y:S04]  /*14db0*/  ST.E.128 desc[UR4][R56.64+0x4800], R36 ;  /* 0x0048002438007985 */ /* 0x000fe8000c101d04 */
[----:B------:R-:W-:Y:S04]  /*14dc0*/  ST.E.128 desc[UR4][R56.64+0x4880], R20 ;  /* 0x0048801438007985 */ /* 0x000fe8000c101d04 */
[----:B------:R1:W-:Y:S02]  /*14dd0*/  ST.E.128 desc[UR4][R56.64+0x4900], R4 ;  /* 0x0049000438007985 */ /* 0x0003e4000c101d04 */
[----:B-1----:R-:W-:Y:S05]  /*14de0*/  RET.REL.NODEC R150 `(_ZN5flash24flash_fwd_splitkv_kernelI23Flash_fwd_kernel_traitsILi96ELi64ELi128ELi4ELb0ELb0EN7cutlass6half_tE19Flash_kernel_traitsILi96ELi64ELi128ELi4ES3_EELb0ELb0ELb0ELb0ELb1ELb0ELb1ELb1EEEvNS_16Flash_fwd_paramsE) ;  /* 0xfffffeb096847950 */ /* 0x002fea0003c3ffff */
.L_x_4004:
[----:B------:R-:W-:Y:S01]  /*14df0*/  MOV R9, 0x2 ;  /* 0x0000000200097802 */ /* 0x000fe20000000f00 */
[----:B------:R-:W-:Y:S01]  /*14e00*/  IMAD.MOV.U32 R6, RZ, RZ, 0x1f ;  /* 0x0000001fff067424 */ /* 0x000fe200078e00ff */
[----:B------:R-:W-:-:S07]  /*14e10*/  MOV R8, 0xffffffff ;  /* 0xffffffff00087802 */ /* 0x000fce0000000f00 */
[----:B-----5:R-:W-:Y:S05]  /*14e20*/  WARPSYNC.COLLECTIVE R8, `(.L_x_4007) ;  /* 0x0000000008087348 */ /* 0x020fea0003c00000 */
[----:B------:R1:W2:Y:S02]  /*14e30*/  SHFL.BFLY P0, R11, R164, R9, R6 ;  /* 0x0c000009a40b7389 */ /* 0x0002a40000000006 */
[----:B-12--5:R-:W-:Y:S05]  /*14e40*/  ENDCOLLECTIVE ;  /* 0x000000000000791b */ /* 0x026fea0003800000 */
.L_x_4007:
[----:B------:R-:W-:Y:S02]  /*14e50*/  IMAD.MOV.U32 R7, RZ, RZ, R11 ;  /* 0x000000ffff077224 */ /* 0x000fe400078e000b */
[----:B------:R-:W-:Y:S02]  /*14e60*/  IMAD.MOV.U32 R9, RZ, RZ, 0x1 ;  /* 0x00000001ff097424 */ /* 0x000fe400078e00ff */
[----:B------:R-:W-:-:S05]  /*14e70*/  FADD.FTZ R10, R7, R164 ;  /* 0x000000a4070a7221 */ /* 0x000fca0000010000 */
[----:B------:R-:W-:-:S07]  /*14e80*/  MOV R164, R10 ;  /* 0x0000000a00a47202 */ /* 0x000fce0000000f00 */
[----:B------:R-:W-:Y:S05]  /*14e90*/  WARPSYNC.COLLECTIVE R8, `(.L_x_4008) ;  /* 0x0000000008087348 */ /* 0x000fea0003c00000 */
[----:B------:R1:W2:Y:S02]  /*14ea0*/  SHFL.BFLY P0, R11, R164, R9, R6 ;  /* 0x0c000009a40b7389 */ /* 0x0002a40000000006 */
[----:B-12---:R-:W-:Y:S05]  /*14eb0*/  ENDCOLLECTIVE ;  /* 0x000000000000791b */ /* 0x006fea0003800000 */
.L_x_4008:
[----:B------:R-:W-:Y:S01]  /*14ec0*/  MOV R164, R166 ;  /* 0x000000a600a47202 */ /* 0x000fe20000000f00 */
[----:B------:R-:W-:Y:S01]  /*14ed0*/  IMAD.MOV.U32 R9, RZ, RZ, 0x2 ;  /* 0x00000002ff097424 */ /* 0x000fe200078e00ff */
[----:B------:R-:W-:-:S07]  /*14ee0*/  MOV R7, R11 ;  /* 0x0000000b00077202 */ /* 0x000fce0000000f00 */
[----:B------:R-:W-:Y:S05]  /*14ef0*/  WARPSYNC.COLLECTIVE R8, `(.L_x_4009) ;  /* 0x0000000008087348 */ /* 0x000fea0003c00000 */
[----:B------:R1:W2:Y:S02]  /*14f00*/  SHFL.BFLY P0, R11, R164, R9, R6 ;  /* 0x0c000009a40b7389 */ /* 0x0002a40000000006 */
[----:B-12---:R-:W-:Y:S05]  /*14f10*/  ENDCOLLECTIVE ;  /* 0x000000000000791b */ /* 0x006fea0003800000 */
.L_x_4009:
[----:B------:R-:W-:Y:S01]  /*14f20*/  FADD.FTZ R7, R10, R7 ;  /* 0x000000070a077221 */ /* 0x000fe20000010000 */
[----:B------:R-:W-:Y:S01]  /*14f30*/  FADD.FTZ R54, R11, R166 ;  /* 0x000000a60b367221 */ /* 0x000fe20000010000 */
[----:B------:R-:W-:-:S04]  /*14f40*/  MOV R9, 0x1 ;  /* 0x0000000100097802 */ /* 0x000fc80000000f00 */
[----:B------:R-:W-:-:S07]  /*14f50*/  MOV R164, R54 ;  /* 0x0000003600a47202 */ /* 0x000fce0000000f00 */
[----:B------:R-:W-:Y:S05]  /*14f60*/  WARPSYNC.COLLECTIVE R8, `(.L_x_4010) ;  /* 0x0000000008087348 */ /* 0x000fea0003c00000 */
[----:B------:R1:W2:Y:S02]  /*14f70*/  SHFL.BFLY P0, R11, R164, R9, R6 ;  /* 0x0c000009a40b7389 */ /* 0x0002a40000000006 */
[----:B-12---:R-:W-:Y:S05]  /*14f80*/  ENDCOLLECTIVE ;  /* 0x000000000000791b */ /* 0x006fea0003800000 */
.L_x_4010:
[----:B------:R-:W-:Y:S05]  /*14f90*/  BRA `(.L_x_4011) ;  /* 0xfffffff000c07947 */ /* 0x000fea000383ffff */
.L_x_4012:
        /* <DEDUP_REMOVED lines=14> */
.L_x_11656:


//--------------------- .text._ZN5flash24flash_fwd_splitkv_kernelI23Flash_fwd_kernel_traitsILi96ELi64ELi128ELi4ELb0ELb0EN7cutlass6half_tE19Flash_kernel_traitsILi96ELi64ELi128ELi4ES3_EELb0ELb0ELb0ELb0ELb1ELb1ELb1ELb1EEEvNS_16Flash_fwd_paramsE --------------------------
	.section	.text._ZN5flash24flash_fwd_splitkv_kernelI23Flash_fwd_kernel_traitsILi96ELi64ELi128ELi4ELb0ELb0EN7cutlass6half_tE19Flash_kernel_traitsILi96ELi64ELi128ELi4ES3_EELb0ELb0ELb0ELb0ELb1ELb1ELb1ELb1EEEvNS_16Flash_fwd_paramsE,"ax",@progbits
	.align	128
        .global         _ZN5flash24flash_fwd_splitkv_kernelI23Flash_fwd_kernel_traitsILi96ELi64ELi128ELi4ELb0ELb0EN7cutlass6half_tE19Flash_kernel_traitsILi96ELi64ELi128ELi4ES3_EELb0ELb0ELb0ELb0ELb1ELb1ELb1ELb1EEEvNS_16Flash_fwd_paramsE
        .type           _ZN5flash24flash_fwd_splitkv_kernelI23Flash_fwd_kernel_traitsILi96ELi64ELi128ELi4ELb0ELb0EN7cutlass6half_tE19Flash_kernel_traitsILi96ELi64ELi128ELi4ES3_EELb0ELb0ELb0ELb0ELb1ELb1ELb1ELb1EEEvNS_16Flash_fwd_paramsE,@function
        .size           _ZN5flash24flash_fwd_splitkv_kernelI23Flash_fwd_kernel_traitsILi96ELi64ELi128ELi4ELb0ELb0EN7cutlass6half_tE19Flash_kernel_traitsILi96ELi64ELi128ELi4ES3_EELb0ELb0ELb0ELb0ELb1ELb1ELb1ELb1EEEvNS_16Flash_fwd_paramsE,(.L_x_11657 - _ZN5flash24flash_fwd_splitkv_kernelI23Flash_fwd_kernel_traitsILi96ELi64ELi128ELi4ELb0ELb0EN7cutlass6half_tE19Flash_kernel_traitsILi96ELi64ELi128ELi4ES3_EELb0ELb0ELb0ELb0ELb1ELb1ELb1ELb1EEEvNS_16Flash_fwd_paramsE)
        .other          _ZN5flash24flash_fwd_splitkv_kernelI23Flash_fwd_kernel_traitsILi96ELi64ELi128ELi4ELb0ELb0EN7cutlass6half_tE19Flash_kernel_traitsILi96ELi64ELi128ELi4ES3_EELb0ELb0ELb0ELb0ELb1ELb1ELb1ELb1EEEvNS_16Flash_fwd_paramsE,@"STO_CUDA_ENTRY STV_DEFAULT"
_ZN5flash24flash_fwd_splitkv_kernelI23Flash_fwd_kernel_traitsILi96ELi64ELi128ELi4ELb0ELb0EN7cutlass6half_tE19Flash_kernel_traitsILi96ELi64ELi128ELi4ES3_EELb0ELb0ELb0ELb0ELb1ELb1ELb1ELb1EEEvNS_16Flash_fwd_paramsE:
.text._ZN5flash24flash_fwd_splitkv_kernelI23Flash_fwd_kernel_traitsILi96ELi64ELi128ELi4ELb0ELb0EN7cutlass6half_tE19Flash_kernel_traitsILi96ELi64ELi128ELi4ES3_EELb0ELb0ELb0ELb0ELb1ELb1ELb1ELb1EEEvNS_16Flash_fwd_paramsE:
        /* <DEDUP_REMOVED lines=13> */
[----:B-1----:R-:W-:-:S04]  /*00d0*/  IMAD.MOV R2, RZ, RZ, -R3 ;  /* 0x000000ffff027224 */ /* 0x002fc800078e0a03 */
[----:B------:R-:W-:Y:S01]  /*00e0*/  IMAD R5, R2, R0, RZ ;  /* 0x0000000002057224 */ /* 0x000fe200078e02ff */
[----:B------:R-:W-:-:S05]  /*00f0*/  MOV R2, RZ ;  /* 0x000000ff00027202 */ /* 0x000fca0000000f00 */
[----:B------:R-:W-:-:S06]  /*0100*/  IMAD.HI.U32 R5, R3, R5, R2 ;  /* 0x0000000503057227 */ /* 0x000fcc00078e0002 */
[----:B---3--:R-:W-:Y:S02]  /*0110*/  IMAD.HI.U32 R157, R5, UR4, RZ ;  /* 0x00000004059d7c27 */ /* 0x008fe4000f8e00ff */
[----:B------:R-:W1:Y:S02]  /*0120*/  LDC R5, c[0x0][0x374] ;  /* 0x0000dd00ff057b82 */ /* 0x000e640000000800 */
        /* <DEDUP_REMOVED lines=10> */
[----:B------:R-:W-:Y:S05]  /*01d0*/  CALL.REL.NOINC `($_ZN5flash24flash_fwd_splitkv_kernelI23Flash_fwd_kernel_traitsILi96ELi64ELi128ELi4ELb0ELb0EN7cutlass6half_tE19Flash_kernel_traitsILi96ELi64ELi128ELi4ES3_EELb0ELb0ELb0ELb0ELb1ELb1ELb1ELb1EEEvNS_16Flash_fwd_paramsE$_ZN5flash30compute_attn_1rowblock_splitkvI23Flash_fwd_kernel_traitsILi96ELi64ELi128ELi4ELb0ELb0EN7cutlass6half_tE19Flash_kernel_traitsILi96ELi64ELi128ELi4ES3_EELb0ELb0ELb0ELb0ELb1ELb1ELb1ELb1ENS_16Flash_fwd_paramsEEEvRKT8_iiiii) ;  /* 0x0000000000087944 */ /* 0x000fea0003c00000 */
[----:B------:R-:W-:Y:S05]  /*01e0*/  BSYNC.RECONVERGENT B3 ;  /* 0x0000000000037941 */ /* 0x000fea0003800200 */
.L_x_4013:
[----:B------:R-:W-:Y:S05]  /*01f0*/  EXIT ;  /* 0x000000000000794d */ /* 0x000fea0003800000 */
        .type           $_ZN5flash24flash_fwd_splitkv_kernelI23Flash_fwd_kernel_traitsILi96ELi64ELi128ELi4ELb0ELb0EN7cutlass6half_tE19Flash_kernel_traitsILi96ELi64ELi128ELi4ES3_EELb0ELb0ELb0ELb0ELb1ELb1ELb1ELb1EEEvNS_16Flash_fwd_paramsE$_ZN5flash30compute_attn_1rowblock_splitkvI23Flash_fwd_kernel_traitsILi96ELi64ELi128ELi4ELb0ELb0EN7cutlass6half_tE19Flash_kernel_traitsILi96ELi64ELi128ELi4ES3_EELb0ELb0ELb0ELb0ELb1ELb1ELb1ELb1ENS_16Flash_fwd_paramsEEEvRKT8_iiiii,@function
        .size           $_ZN5flash24flash_fwd_splitkv_kernelI23Flash_fwd_kernel_traitsILi96ELi64ELi128ELi4ELb0ELb0EN7cutlass6half_tE19Flash_kernel_traitsILi96ELi64ELi128ELi4ES3_EELb0ELb0ELb0ELb0ELb1ELb1ELb1ELb1EEEvNS_16Flash_fwd_paramsE$_ZN5flash30compute_attn_1rowblock_splitkvI23Flash_fwd_kernel_traitsILi96ELi64ELi128ELi4ELb0ELb0EN7cutlass6half_tE19Flash_kernel_traitsILi96ELi64ELi128ELi4ES3_EELb0ELb0ELb0ELb0ELb1ELb1ELb1ELb1ENS_16Flash_fwd_paramsEEEvRKT8_iiiii,(.L_x_11657 - $_ZN5flash24flash_fwd_splitkv_kernelI23Flash_fwd_kernel_traitsILi96ELi64ELi128ELi4ELb0ELb0EN7cutlass6half_tE19Flash_kernel_traitsILi96ELi64ELi128ELi4ES3_EELb0ELb0ELb0ELb0ELb1ELb1ELb1ELb1EEEvNS_16Flash_fwd_paramsE$_ZN5flash30compute_attn_1rowblock_splitkvI23Flash_fwd_kernel_traitsILi96ELi64ELi128ELi4ELb0ELb0EN7cutlass6half_tE19Flash_kernel_traitsILi96ELi64ELi128ELi4ES3_EELb0ELb0ELb0ELb0ELb1ELb1ELb1ELb1ENS_16Flash_fwd_paramsEEEvRKT8_iiiii)
$_ZN5flash24flash_fwd_splitkv_kernelI23Flash_fwd_kernel_traitsILi96ELi64ELi128ELi4ELb0ELb0EN7cutlass6half_tE19Flash_kernel_traitsILi96ELi64ELi128ELi4ES3_EELb0ELb0ELb0ELb0ELb1ELb1ELb1ELb1EEEvNS_16Flash_fwd_paramsE$_ZN5flash30compute_attn_1rowblock_splitkvI23Flash_fwd_kernel_traitsILi96ELi64ELi128ELi4ELb0ELb0EN7cutlass6half_tE19Flash_kernel_traitsILi96ELi64ELi128ELi4ES3_EELb0ELb0ELb0ELb0ELb1ELb1ELb1ELb1ENS_16Flash_fwd_paramsEEEvRKT8_iiiii:
        /* <DEDUP_REMOVED lines=38> */
.L_x_4015:
[----:B------:R-:W-:Y:S05]  /*0460*/  BSYNC.RECONVERGENT B0 ;  /* 0x0000000000007941 */ /* 0x000fea0003800200 */
.L_x_4014:
[----:B------:R-:W-:Y:S04]  /*0470*/  BSSY.RECONVERGENT B0, `(.L_x_4016) ;  /* 0x0000007000007945 */ /* 0x000fe80003800200 */
[----:B------:R-:W-:Y:S05]  /*0480*/  @!P3 BRA `(.L_x_4017) ;  /* 0x000000000014b947 */ /* 0x000fea0003800000 */
[----:B------:R-:W3:Y:S02]  /*0490*/  LD.E.U8 R2, desc[UR4][R116.64+0x1b2] ;  /* 0x0001b20474027980 */ /* 0x000ee4000c101100 */
[----:B---3--:R-:W-:-:S13]  /*04a0*/  ISETP.NE.AND P1, PT, R2, RZ, PT ;  /* 0x000000ff0200720c */ /* 0x008fda0003f25270 */
[----:B------:R-:W3:Y:S02]  /*04b0*/  @P1 LD.E R2, desc[UR4][R14.64+0x4] ;  /* 0x000004040e021980 */ /* 0x000ee4000c101900 */
[----:B---3-5:R-:W-:-:S06]  /*04c0*/  @P1 IADD3 R93, PT, PT, R2, -R13, RZ ;  /* 0x8000000d025d1210 */ /* 0x028fcc0007ffe0ff */
[----:B------:R3:W5:Y:S02]  /*04d0*/  @!P1 LD.E R93, desc[UR4][R14.64] ;  /* 0x000000040e5d9980 */ /* 0x000764000c101900 */
.L_x_4017:
[----:B------:R-:W-:Y:S05]  /*04e0*/  BSYNC.RECONVERGENT B0 ;  /* 0x0000000000007941 */ /* 0x000fea0003800200 */
.L_x_4016:
[----:B------:R-:W-:Y:S01]  /*04f0*/  BSSY.RECONVERGENT B1, `(.L_x_4018) ;  /* 0x0000012000017945 */ /* 0x000fe20003800200 */
[----:B-----5:R-:W-:Y:S02]  /*0500*/  @P4 IADD3 R153, PT, PT, R0, -R11, RZ ;  /* 0x8000000b00994210 */ /* 0x020fe40007ffe0ff */
[----:B------:R-:W-:Y:S01]  /*0510*/  IADD3 R93, PT, PT, R93, -R6, RZ ;  /* 0x800000065d5d7210 */ /* 0x000fe20007ffe0ff */
[----:B------:R-:W-:Y:S06]  /*0520*/  @!P0 BRA `(.L_x_4019) ;  /* 0x0000000000148947 */ /* 0x000fec0003800000 */
[----:B------:R-:W-:-:S05]  /*0530*/  IADD3 R2, P0, PT, R8, R106, RZ ;  /* 0x0000006a08027210 */ /* 0x000fca0007f1e0ff */
[----:B------:R-:W-:-:S05]  /*0540*/  IMAD.X R3, R9, 0x1, R104, P0 ;  /* 0x0000000109037824 */ /* 0x000fca00000e0668 */
[----:B------:R-:W4:Y:S02]  /*0550*/  LD.E R83, desc[UR4][R2.64] ;  /* 0x0000000402537980 */ /* 0x000f24000c101900 */
[----:B----4-:R-:W-:Y:S01]  /*0560*/  IADD3 R83, PT, PT, R83, -R6, RZ ;  /* 0x8000000653537210 */ /* 0x010fe20007ffe0ff */
[----:B------:R-:W-:Y:S05]  /*0570*/  BRA `(.L_x_4020) ;  /* 0x0000000000247947 */ /* 0x000fea0003800000 */
.L_x_4019:
[----:B------:R-:W4:Y:S01]  /*0580*/  LD.E.64 R2, desc[UR4][R116.64+0x108] ;  /* 0x0001080474027980 */ /* 0x000f22000c101b00 */
[----:B------:R-:W-:Y:S01]  /*0590*/  BSSY.RECONVERGENT B0, `(.L_x_4021) ;  /* 0x0000006000007945 */ /* 0x000fe20003800200 */
[----:B------:R-:W-:Y:S01]  /*05a0*/  IMAD.MOV.U32 R0, RZ, RZ, RZ ;  /* 0x000000ffff007224 */ /* 0x000fe200078e00ff */
[----:B----4-:R-:W-:-:S04]  /*05b0*/  ISETP.NE.U32.AND P0, PT, R2, RZ, PT ;  /* 0x000000ff0200720c */ /* 0x010fc80003f05070 */
[----:B------:R-:W-:-:S13]  /*05c0*/  ISETP.NE.AND.EX P0, PT, R3, RZ, PT, P0 ;  /* 0x000000ff0300720c */ /* 0x000fda0003f05300 */
[----:B------:R-:W-:Y:S05]  /*05d0*/  @!P0 BRA `(.L_x_4022) ;  /* 0x0000000000048947 */ /* 0x000fea0003800000 */
[----:B------:R4:W5:Y:S02]  /*05e0*/  LD.E R0, desc[UR4][R116.64+0xbc] ;  /* 0x0000bc0474007980 */ /* 0x000964000c101900 */
.L_x_4022:
[----:B------:R-:W-:Y:S05]  /*05f0*/  BSYNC.RECONVERGENT B0 ;  /* 0x0000000000007941 */ /* 0x000fea0003800200 */
.L_x_4021:
[----:B-----5:R-:W-:Y:S02]  /*0600*/  IADD3 R83, PT, PT, R93, R0, RZ ;  /* 0x000000005d537210 */ /* 0x020fe40007ffe0ff */
.L_x_4020:
[----:B------:R-:W-:Y:S05]  /*0610*/  BSYNC.RECONVERGENT B1 ;  /* 0x0000000000017941 */ /* 0x000fea0003800200 */
.L_x_4018:
[----:B------:R-:W-:Y:S01]  /*0620*/  IMAD.SHL.U32 R154, R23, 0x40, RZ ;  /* 0x00000040179a7824 */ /* 0x000fe200078e00ff */
[----:B------:R-:W-:-:S04]  /*0630*/  MOV R149, 0x0 ;  /* 0x0000000000957802 */ /* 0x000fc80000000f00 */
[----:B------:R-:W-:-:S13]  /*0640*/  ISETP.GT.AND P0, PT, R153, R154, PT ;  /* 0x0000009a9900720c */ /* 0x000fda0003f04270 */
[----:B-1234-:R-:W-:Y:S05]  /*0650*/  @!P0 RET.REL.NODEC R148 `(_ZN5flash24flash_fwd_splitkv_kernelI23Flash_fwd_kernel_traitsILi96ELi64ELi128ELi4ELb0ELb0EN7cutlass6half_tE19Flash_kernel_traitsILi96ELi64ELi128ELi4ES3_EELb0ELb0ELb0ELb0ELb1ELb1ELb1ELb1EEEvNS_16Flash_fwd_paramsE) ;  /* 0xfffffff894688950 */ /* 0x01efea0003c3ffff */
        /* <DEDUP_REMOVED lines=44> */
[----:B------:R-:W-:-:S02]  /*0920*/  IMAD.IADD R153, R153, 0x1, -R154 ;  /* 0x0000000199997824 */ /* 0x000fc400078e0a9a */
[----:B------:R-:W-:Y:S02]  /*0930*/  IMAD.MOV.U32 R149, RZ, RZ, 0x0 ;  /* 0x00000000ff957424 */ /* 0x000fe400078e00ff */
[----:B--2---:R-:W-:Y:S02]  /*0940*/  IMAD R157, R2, UR8, R157 ;  /* 0x00000008029d7c24 */ /* 0x004fe4000f8e029d */
[----:B------:R-:W-:Y:S02]  /*0950*/  IMAD.SHL.U32 R2, R80, 0x4, RZ ;  /* 0x0000000450027824 */ /* 0x000fe400078e00ff */
[----:B---3--:R-:W-:Y:S01]  /*0960*/  IMAD R157, R157, R4, R155 ;  /* 0x000000049d9d7224 */ /* 0x008fe200078e029b */
[----:B------:R-:W-:Y:S02]  /*0970*/  SHF.R.U32.HI R4, RZ, 0x3, R80 ;  /* 0x00000003ff047819 */ /* 0x000fe40000011650 */
[----:B------:R-:W-:Y:S01]  /*0980*/  LOP3.LUT R5, R2, 0x1c, RZ, 0xc0, !PT ;  /* 0x0000001c02057812 */ /* 0x000fe200078ec0ff */
[----:B------:R-:W-:Y:S01]  /*0990*/  IMAD R3, R3, R157, R154 ;  /* 0x0000009d03037224 */ /* 0x000fe200078e029a */
[C---:B------:R-:W-:Y:S01]  /*09a0*/  ISETP.GE.AND P1, PT, R4.reuse, R153, PT ;  /* 0x000000990400720c */ /* 0x040fe20003f26270 */
[----:B------:R-:W-:Y:S01]  /*09b0*/  VIADD R10, R4, 0x10 ;  /* 0x00000010040a7836 */ /* 0x000fe20000000000 */
[----:B------:R-:W-:Y:S01]  /*09c0*/  LOP3.LUT P6, R80, R80, 0x7, RZ, 0xc0, !PT ;  /* 0x0000000750507812 */ /* 0x000fe200078cc0ff */
[----:B------:R-:W-:-:S02]  /*09d0*/  IMAD R5, R4, 0x60, R5 ;  /* 0x0000006004057824 */ /* 0x000fc400078e0205 */
[----:B----4-:R-:W-:Y:S01]  /*09e0*/  IMAD R0, R3, R0, RZ ;  /* 0x0000000003007224 */ /* 0x010fe200078e02ff */
[CC--:B------:R-:W-:Y:S01]  /*09f0*/  ISETP.GE.OR P6, PT, R4.reuse, R153.reuse, P6 ;  /* 0x000000990400720c */ /* 0x0c0fe200037c6670 */
[----:B------:R-:W-:Y:S01]  /*0a00*/  VIADD R2, R4, 0x20 ;  /* 0x0000002004027836 */ /* 0x000fe20000000000 */
[----:B------:R-:W-:Y:S02]  /*0a10*/  ISETP.GE.AND P3, PT, R10, R153, PT ;  /* 0x000000990a00720c */ /* 0x000fe40003f66270 */
[----:B------:R-:W-:Y:S02]  /*0a20*/  IADD3 R5, P0, PT, R0, R5, RZ ;  /* 0x0000000500057210 */ /* 0x000fe40007f1e0ff */
[----:B------:R-:W-:Y:S02]  /*0a30*/  ISETP.GE.AND P2, PT, R2, R153, PT ;  /* 0x000000990200720c */ /* 0x000fe40003f46270 */
[----:B------:R-:W-:Y:S02]  /*0a40*/  LEA.HI.X.SX32 R0, R0, RZ, 0x1, P0 ;  /* 0x000000ff00007211 */ /* 0x000fe400000f0eff */
[----:B-----5:R-:W-:-:S02]  /*0a50*/  LEA R6, P0, R5, R6, 0x2 ;  /* 0x0000000605067211 */ /* 0x020fc400078010ff */
[----:B------:R-:W-:Y:S01]  /*0a60*/  ISETP.NE.OR P5, PT, R80, RZ, P3 ;  /* 0x000000ff5000720c */ /* 0x000fe20001fa5670 */
[----:B------:R-:W-:Y:S01]  /*0a70*/  @!P6 IMAD.MOV.U32 R11, RZ, RZ, -0x800000 ;  /* 0xff800000ff0be424 */ /* 0x000fe200078e00ff */
[----:B------:R-:W-:Y:S02]  /*0a80*/  LEA.HI.X R7, R5, R7, R0, 0x2, P0 ;  /* 0x0000000705077211 */ /* 0x000fe400000f1400 */
[C---:B------:R-:W-:Y:S01]  /*0a90*/  IADD3 R5, P0, PT, R3.reuse, R4, RZ ;  /* 0x0000000403057210 */ /* 0x040fe20007f1e0ff */
[----:B------:R-:W-:Y:S01]  /*0aa0*/  VIADD R4, R4, 0x30 ;  /* 0x0000003004047836 */ /* 0x000fe20000000000 */
[----:B------:R-:W-:Y:S01]  /*0ab0*/  ISETP.NE.OR P4, PT, R80, RZ, P2 ;  /* 0x000000ff5000720c */ /* 0x000fe20001785670 */
        /* <DEDUP_REMOVED lines=22> */
[----:B-1----:R-:W-:Y:S05]  /*0c20*/  @P1 RET.REL.NODEC R148 `(_ZN5flash24flash_fwd_splitkv_kernelI23Flash_fwd_kernel_traitsILi96ELi64ELi128ELi4ELb0ELb0EN7cutlass6half_tE19Flash_kernel_traitsILi96ELi64ELi128ELi4ES3_EELb0ELb0ELb0ELb0ELb1ELb1ELb1ELb1EEEvNS_16Flash_fwd_paramsE) ;  /* 0xfffffff094f41950 */ /* 0x002fea0003c3ffff */
[----:B------:R-:W-:Y:S02]  /*0c30*/  MOV R5, 0xff800000 ;  /* 0xff80000000057802 */ /* 0x000fe40000000f00 */
[----:B------:R-:W-:-:S03]  /*0c40*/  MOV R149, 0x0 ;  /* 0x0000000000957802 */ /* 0x000fc60000000f00 */
[----:B------:R1:W-:Y:S02]  /*0c50*/  ST.E desc[UR4][R2.64+0xc0], R5 ;  /* 0x0000c00502007985 */ /* 0x0003e4000c101904 */
[----:B-1----:R-:W-:Y:S05]  /*0c60*/  RET.REL.NODEC R148 `(_ZN5flash24flash_fwd_splitkv_kernelI23Flash_fwd_kernel_traitsILi96ELi64ELi128ELi4ELb0ELb0EN7cutlass6half_tE19Flash_kernel_traitsILi96ELi64ELi128ELi4ES3_EELb0ELb0ELb0ELb0ELb1ELb1ELb1ELb1EEEvNS_16Flash_fwd_paramsE) ;  /* 0xfffffff094e47950 */ /* 0x002fea0003c3ffff */
.L_x_4023:
        /* <DEDUP_REMOVED lines=50> */
[----:B------:R-:W2:Y:S04]  /*0f90*/  LD.E.64 R14, desc[UR4][R116.64+0x20] ;  /* 0x00002004740e7980 */ /* 0x000ea8000c101b00 */
        /* <DEDUP_REMOVED lines=29> */
[----:B---3--:R-:W-:Y:S01]  /*1170*/  SHF.R.S32.HI R0, RZ, 0x1f, R2 ;  /* 0x0000001fff007819 */ /* 0x008fe20000011402 */
[-C--:B--2---:R-:W-:Y:S02]  /*1180*/  IMAD R3, R15, R2.reuse, RZ ;  /* 0x000000020f037224 */ /* 0x084fe400078e02ff */
        /* <DEDUP_REMOVED lines=19> */
.L_x_4025:
        /* <DEDUP_REMOVED lines=33> */
[----:B------:R-:W-:Y:S02]  /*14d0*/  @P4 IADD3 R7, PT, PT, R6, R13, RZ ;  /* 0x0000000d06074210 */ /* 0x000fe40007ffe0ff */
[----:B------:R-:W-:Y:S01]  /*14e0*/  LOP3.LUT R0, R155, R12, RZ, 0x3c, !PT ;  /* 0x0000000c9b007212 */ /* 0x000fe200078e3cff */
[----:B------:R-:W-:Y:S01]  /*14f0*/  @!P4 IMAD R9, R8, R2, R9 ;  /* 0x000000020809c224 */ /* 0x000fe200078e0209 */
        /* <DEDUP_REMOVED lines=24> */
[----:B----4-:R-:W-:Y:S01]  /*1680*/  @!P4 IMAD R0, R19, R4, RZ ;  /* 0x000000041300c224 */ /* 0x010fe200078e02ff */
[----:B------:R-:W-:Y:S01]  /*1690*/  @!P4 SHF.R.S32.HI R3, RZ, 0x1f, R4 ;  /* 0x0000001fff03c819 */ /* 0x000fe20000011404 */
[----:B------:R-:W-:Y:S01]  /*16a0*/  IMAD R9, R21, R5, RZ ;  /* 0x0000000515097224 */ /* 0x000fe200078e02ff */
[----:B------:R-:W-:-:S02]  /*16b0*/  @!P4 MOV R26, R8 ;  /* 0x00000008001ac202 */ /* 0x000fc40000000f00 */
[----:B------:R-:W-:Y:S01]  /*16c0*/  SHF.R.S32.HI R2, RZ, 0x1f, R5 ;  /* 0x0000001fff027819 */ /* 0x000fe20000011405 */
[----:B------:R-:W-:Y:S02]  /*16d0*/  @P4 IMAD.IADD R6, R6, 0x1, R13 ;  /* 0x0000000106064824 */ /* 0x000fe400078e020d */
[C---:B------:R-:W-:Y:S02]  /*16e0*/  @!P4 IMAD R0, R18.reuse, R3, R0 ;  /* 0x000000031200c224 */ /* 0x040fe400078e0200 */
[----:B------:R-:W-:-:S04]  /*16f0*/  @!P4 IMAD.WIDE.U32 R18, R18, R4, R26 ;  /* 0x000000041212c225 */ /* 0x000fc800078e001a */
[----:B------:R-:W-:-:S04]  /*1700*/  IMAD.WIDE.U32 R24, R20, R5, R24 ;  /* 0x0000000514187225 */ /* 0x000fc800078e0018 */
[----:B------:R-:W-:Y:S02]  /*1710*/  IMAD R9, R20, R2, R9 ;  /* 0x0000000214097224 */ /* 0x000fe400078e0209 */
        /* <DEDUP_REMOVED lines=8> */
.L_x_4026:
[----:B------:R-:W-:Y:S05]  /*17a0*/  BSYNC.RECONVERGENT B0 ;  /* 0x0000000000007941 */ /* 0x000fea0003800200 */
.L_x_4024:
        /* <DEDUP_REMOVED lines=33> */
[----:B------:R-:W-:Y:S01]  /*19c0*/  ISETP.NE.AND P2, PT, R12, RZ, PT ;  /* 0x000000ff0c00720c */ /* 0x000fe20003f45270 */
[C---:B------:R-:W-:Y:S01]  /*19d0*/  IMAD R30, R7.reuse, R121, R30 ;  /* 0x00000079071e7224 */ /* 0x040fe200078e021e */
[----:B------:R-:W-:Y:S01]  /*19e0*/  MOV R13, 0x400 ;  /* 0x00000400000d7802 */ /* 0x000fe20000000f00 */
[----:B------:R-:W-:-:S04]  /*19f0*/  IMAD.WIDE.U32 R14, R7, R120, R14 ;  /* 0x00000078070e7225 */ /* 0x000fc800078e000e */
[----:B------:R-:W-:Y:S01]  /*1a00*/  @P3 VIADD R0, R0, 0x1 ;  /* 0x0000000100003836 */ /* 0x000fe20000000000 */
[----:B-1----:R-:W-:Y:S01]  /*1a10*/  LEA R64, R64, R13, 0x18 ;  /* 0x0000000d40407211 */ /* 0x002fe200078ec0ff */
[----:B------:R-:W-:Y:S01]  /*1a20*/  IMAD.IADD R31, R15, 0x1, R30 ;  /* 0x000000010f1f7824 */ /* 0x000fe200078e021e */
[----:B------:R-:W-:Y:S01]  /*1a30*/  MOV R30, R14 ;  /* 0x0000000e001e7202 */ /* 0x000fe20000000f00 */
[----:B------:R-:W-:Y:S02]  /*1a40*/  @!P1 IMAD.MOV R0, RZ, RZ, -R0 ;  /* 0x000000ffff009224 */ /* 0x000fe400078e0a00 */
[----:B------:R-:W-:Y:S01]  /*1a50*/  @!P2 LOP3.LUT R0, RZ, R12, RZ, 0x33, !PT ;  /* 0x0000000cff00a212 */ /* 0x000fe200078e33ff */
[C---:B------:R-:W-:Y:S02]  /*1a60*/  IMAD.SHL.U32 R13, R80.reuse, 0x20, RZ ;  /* 0x00000020500d7824 */ /* 0x040fe400078e00ff */
[----:B------:R-:W-:Y:S02]  /*1a70*/  IMAD.MOV.U32 R2, RZ, RZ, RZ ;  /* 0x000000ffff027224 */ /* 0x000fe400078e00ff */
[----:B------:R-:W-:-:S04]  /*1a80*/  IMAD.SHL.U32 R119, R80, 0x4, RZ ;  /* 0x0000000450777824 */ /* 0x000fc800078e00ff */
[----:B------:R1:W5:Y:S01]  /*1a90*/  @P5 LD.E R2, desc[UR4][R34.64] ;  /* 0x0000000422025980 */ /* 0x000362000c101900 */
[----:B------:R-:W-:Y:S01]  /*1aa0*/  SHF.R.U32.HI R130, RZ, 0x2, R80 ;  /* 0x00000002ff827819 */ /* 0x000fe20000011650 */
[----:B------:R-:W-:-:S04]  /*1ab0*/  IMAD.MOV.U32 R131, RZ, RZ, RZ ;  /* 0x000000ffff837224 */ /* 0x000fc800078e00ff */
[----:B------:R-:W-:-:S04]  /*1ac0*/  IMAD.WIDE.U32 R22, R23, 0x40, R130 ;  /* 0x0000004017167825 */ /* 0x000fc800078e0082 */
[----:B------:R-:W-:-:S04]  /*1ad0*/  IMAD.WIDE.U32 R30, R0, R32, R30 ;  /* 0x00000020001e7225 */ /* 0x000fc800078e001e */
        /* <DEDUP_REMOVED lines=15> */
[----:B--2---:R-:W-:-:S04]  /*1bd0*/  @P0 IMAD.WIDE.U32 R14, R24, R11, RZ ;  /* 0x0000000b180e0225 */ /* 0x004fc800078e00ff */
[----:B------:R-:W-:Y:S02]  /*1be0*/  @P0 IMAD R7, R25, R11, RZ ;  /* 0x0000000b19070224 */ /* 0x000fe400078e02ff */
[----:B---3--:R-:W-:-:S04]  /*1bf0*/  @!P0 IMAD.WIDE.U32 R16, R20, R157, RZ ;  /* 0x0000009d14108225 */ /* 0x008fc800078e00ff */
[----:B------:R-:W-:Y:S02]  /*1c00*/  IMAD.SHL.U32 R20, R80, 0x10, RZ ;  /* 0x0000001050147824 */ /* 0x000fe400078e00ff */
[----:B------:R-:W-:-:S03]  /*1c10*/  @!P0 IMAD R10, R21, R157, RZ ;  /* 0x0000009d150a8224 */ /* 0x000fc600078e02ff */
[C---:B------:R-:W-:Y:S01]  /*1c20*/  LOP3.LUT R12, R20.reuse, 0x3e00, RZ, 0xc0, !PT ;  /* 0x00003e00140c7812 */ /* 0x040fe200078ec0ff */
[----:B------:R-:W-:Y:S01]  /*1c30*/  @!P0 IMAD.MOV.U32 R11, RZ, RZ, R16 ;  /* 0x000000ffff0b8224 */ /* 0x000fe200078e0010 */
[----:B------:R-:W-:Y:S01]  /*1c40*/  LOP3.LUT R20, R20, 0x100, RZ, 0xc0, !PT ;  /* 0x0000010014147812 */ /* 0x000fe200078ec0ff */
[----:B------:R-:W-:Y:S01]  /*1c50*/  @P0 IMAD.MOV.U32 R11, RZ, RZ, R14 ;  /* 0x000000ffff0b0224 */ /* 0x000fe200078e000e */
[----:B------:R-:W-:Y:S02]  /*1c60*/  LOP3.LUT R16, R13, 0x100, RZ, 0xc0, !PT ;  /* 0x000001000d107812 */ /* 0x000fe400078ec0ff */
[--C-:B------:R-:W-:Y:S01]  /*1c70*/  LOP3.LUT R12, R12, 0x20, R13.reuse, 0xf8, !PT ;  /* 0x000000200c0c7812 */ /* 0x100fe200078ef80d */
[----:B------:R-:W-:Y:S01]  /*1c80*/  @!P0 IMAD.IADD R10, R17, 0x1, R10 ;  /* 0x00000001110a8824 */ /* 0x000fe200078e020a */
[----:B------:R-:W-:Y:S01]  /*1c90*/  LOP3.LUT R63, R20, 0x20, R13, 0xf8, !PT ;  /* 0x00000020143f7812 */ /* 0x000fe200078ef80d */
[----:B------:R-:W-:Y:S01]  /*1ca0*/  @P0 IMAD.IADD R10, R15, 0x1, R7 ;  /* 0x000000010f0a0824 */ /* 0x000fe200078e0207 */
[----:B------:R-:W-:-:S02]  /*1cb0*/  LOP3.LUT R61, R16, 0x20, R13, 0xf8, !PT ;  /* 0x00000020103d7812 */ /* 0x000fc400078ef80d */
[----:B------:R-:W-:Y:S02]  /*1cc0*/  LOP3.LUT R65, R12, 0x100, R13, 0xf8, !PT ;  /* 0x000001000c417812 */ /* 0x000fe400078ef80d */
[----:B------:R-:W-:Y:S02]  /*1cd0*/  LOP3.LUT R13, R13, 0xc0, RZ, 0xc0, !PT ;  /* 0x000000c00d0d7812 */ /* 0x000fe400078ec0ff */
[----:B-1----:R-:W-:Y:S01]  /*1ce0*/  IADD3 R34, P1, PT, R26, R11, RZ ;  /* 0x0000000b1a227210 */ /* 0x002fe20007f3e0ff */
[----:B------:R-:W-:Y:S01]  /*1cf0*/  IMAD R7, R29, R155, RZ ;  /* 0x0000009b1d077224 */ /* 0x000fe200078e02ff */
[----:B------:R-:W-:Y:S02]  /*1d00*/  SHF.R.S32.HI R20, RZ, 0x1f, R155 ;  /* 0x0000001fff147819 */ /* 0x000fe4000001149b */
[--C-:B------:R-:W-:Y:S02]  /*1d10*/  LOP3.LUT R12, R13, 0x8, R80.reuse, 0xf8, !PT ;  /* 0x000000080d0c7812 */ /* 0x100fe400078ef850 */
[----:B------:R-:W-:Y:S01]  /*1d20*/  IADD3.X R35, PT, PT, RZ, R10, RZ, P1, !PT ;  /* 0x0000000aff237210 */ /* 0x000fe20000ffe4ff */
[----:B------:R-:W-:Y:S01]  /*1d30*/  IMAD R7, R28, R20, R7 ;  /* 0x000000141c077224 */ /* 0x000fe200078e0207 */
[----:B------:R-:W-:-:S02]  /*1d40*/  SHF.R.U32.HI R14, RZ, 0x1, R80 ;  /* 0x00000001ff0e7819 */ /* 0x000fc40000011650 */
[----:B------:R-:W-:Y:S01]  /*1d50*/  LOP3.LUT R12, R12, 0x18, R119, 0x78, !PT ;  /* 0x000000180c0c7812 */ /* 0x000fe200078e7877 */
[----:B------:R-:W-:Y:S01]  /*1d60*/  IMAD.WIDE.U32 R34, R155, R28, R34 ;  /* 0x0000001c9b227225 */ /* 0x000fe200078e0022 */
[----:B------:R-:W-:Y:S02]  /*1d70*/  LOP3.LUT R14, R13, 0x8, R14, 0xf8, !PT ;  /* 0x000000080d0e7812 */ /* 0x000fe400078ef80e */
[----:B------:R-:W-:Y:S01]  /*1d80*/  LOP3.LUT R63, R63, R12, RZ, 0xfc, !PT ;  /* 0x0000000c3f3f7212 */ /* 0x000fe200078efcff */
[----:B------:R-:W-:Y:S02]  /*1d90*/  IMAD.IADD R13, R35, 0x1, R7 ;  /* 0x00000001230d7824 */ /* 0x000fe400078e0207 */
[----:B------:R-:W-:Y:S01]  /*1da0*/  IMAD.MOV.U32 R12, RZ, RZ, R34 ;  /* 0x000000ffff0c7224 */ /* 0x000fe200078e0022 */
[----:B------:R-:W-:Y:S01]  /*1db0*/  SHF.R.S32.HI R16, RZ, 0x1f, R0 ;  /* 0x0000001fff107819 */ /* 0x000fe20000011400 */
[----:B------:R-:W-:Y:S02]  /*1dc0*/  IMAD R11, R33, R0, RZ ;  /* 0x00000000210b7224 */ /* 0x000fe400078e02ff */
[----:B------:R-:W-:-:S04]  /*1dd0*/  IMAD.WIDE.U32 R12, R22, R24, R12 ;  /* 0x00000018160c7225 */ /* 0x000fc800078e000c */
[----:B------:R-:W-:Y:S01]  /*1de0*/  IMAD R10, R16, R32, R11 ;  /* 0x00000020100a7224 */ /* 0x000fe200078e020b */
[----:B----4-:R-:W-:Y:S02]  /*1df0*/  LEA R128, P2, R12, R4, 0x1 ;  /* 0x000000040c807211 */ /* 0x010fe400078408ff */
[----:B------:R-:W-:Y:S01]  /*1e00*/  SHF.R.S32.HI R4, RZ, 0x1f, R93 ;  /* 0x0000001fff047819 */ /* 0x000fe2000001145d */
[----:B------:R-:W-:Y:S01]  /*1e10*/  IMAD.IADD R31, R31, 0x1, R10 ;  /* 0x000000011f1f7824 */ /* 0x000fe200078e020a */
[----:B------:R-:W-:Y:S02]  /*1e20*/  IADD3 R10, P1, PT, R26, R6, RZ ;  /* 0x000000061a0a7210 */ /* 0x000fe40007f3e0ff */
[----:B------:R-:W-:Y:S01]  /*1e30*/  LEA.HI R4, R4, R93, RZ, 0x7 ;  /* 0x0000005d04047211 */ /* 0x000fe200078f38ff */
[----:B------:R-:W-:-:S03]  /*1e40*/  IMAD.WIDE.U32 R6, R130, R120, R30 ;  /* 0x0000007882067225 */ /* 0x000fc600078e001e */
[----:B------:R-:W-:Y:S01]  /*1e50*/  SHF.R.S32.HI R4, RZ, 0x7, R4 ;  /* 0x00000007ff047819 */ /* 0x000fe20000011404 */
[----:B------:R-:W-:Y:S01]  /*1e60*/  IMAD.IADD R147, R7, 0x1, R147 ;  /* 0x0000000107937824 */ /* 0x000fe200078e0293 */
[C---:B------:R-:W-:Y:S01]  /*1e70*/  LEA R146, P0, R6.reuse, R8, 0x1 ;  /* 0x0000000806927211 */ /* 0x040fe200078008ff */
[----:B------:R-:W-:Y:S01]  /*1e80*/  IMAD.X R11, RZ, RZ, R3, P1 ;  /* 0x000000ffff0b7224 */ /* 0x000fe200008e0603 */
[----:B------:R-:W-:Y:S02]  /*1e90*/  VIMNMX R89, PT, PT, R141, R4, !PT ;  /* 0x000000048d597248 */ /* 0x000fe40007fe0100 */
[----:B------:R-:W-:Y:S01]  /*1ea0*/  LEA.HI.X R147, R6, R9, R147, 0x1, P0 ;  /* 0x0000000906937211 */ /* 0x000fe200000f0c93 */
[----:B------:R-:W-:Y:S01]  /*1eb0*/  IMAD.WIDE.U32 R10, R130, R142, R10 ;  /* 0x0000008e820a7225 */ /* 0x000fe200078e000a */
[----:B------:R-:W-:-:S03]  /*1ec0*/  ISETP.GT.AND P0, PT, R122, R89, PT ;  /* 0x000000597a00720c */ /* 0x000fc60003f04270 */
[----:B------:R-:W-:Y:S01]  /*1ed0*/  IMAD R3, R23, R24, RZ ;  /* 0x0000001817037224 */ /* 0x000fe200078e02ff */
[----:B------:R-:W-:Y:S01]  /*1ee0*/  LEA R144, P1, R10, R18, 0x1 ;  /* 0x000000120a907211 */ /* 0x000fe200078208ff */
[----:B------:R-:W-:Y:S02]  /*1ef0*/  IMAD.IADD R145, R11, 0x1, R145 ;  /* 0x000000010b917824 */ /* 0x000fe400078e0291 */
[----:B------:R-:W-:Y:S01]  /*1f00*/  IMAD R3, R22, R25, R3 ;  /* 0x0000001916037224 */ /* 0x000fe200078e0203 */
[----:B------:R-:W-:Y:S02]  /*1f10*/  LOP3.LUT R14, R14, 0x18, R119, 0x78, !PT ;  /* 0x000000180e0e7812 */ /* 0x000fe400078e7877 */
[----:B------:R-:W-:Y:S02]  /*1f20*/  LEA.HI.X R145, R10, R19, R145, 0x1, P1 ;  /* 0x000000130a917211 */ /* 0x000fe400008f0c91 */
[----:B------:R-:W-:Y:S02]  /*1f30*/  IADD3 R3, PT, PT, R13, R3, RZ ;  /* 0x000000030d037210 */ /* 0x000fe40007ffe0ff */
[----:B------:R-:W-:Y:S01]  /*1f40*/  LOP3.LUT P1, RZ, R80, 0x4, RZ, 0xc0, !PT ;  /* 0x0000000450ff7812 */ /* 0x000fe2000782c0ff */
[----:B------:R-:W-:Y:S01]  /*1f50*/  IMAD.SHL.U32 R86, R24, 0x20, RZ ;  /* 0x0000002018567824 */ /* 0x000fe200078e00ff */
[----:B------:R-:W-:-:S02]  /*1f60*/  LOP3.LUT R65, R65, R14, RZ, 0xfc, !PT ;  /* 0x0000000e41417212 */ /* 0x000fc400078efcff */
[----:B------:R-:W-:Y:S02]  /*1f70*/  LOP3.LUT R61, R61, R14, RZ, 0xfc, !PT ;  /* 0x0000000e3d3d7212 */ /* 0x000fe400078efcff */
[----:B------:R-:W-:Y:S02]  /*1f80*/  SHF.L.U64.HI R91, R24, 0x5, R25 ;  /* 0x00000005185b7819 */ /* 0x000fe40000010219 */
[----:B------:R-:W-:Y:S02]  /*1f90*/  LEA.HI.X R129, R12, R5, R3, 0x1, P2 ;  /* 0x000000050c817211 */ /* 0x000fe400010f0c03 */
[----:B------:R-:W-:Y:S02]  /*1fa0*/  LOP3.LUT R80, R80, 0x3, RZ, 0xc0, !PT ;  /* 0x0000000350507812 */ /* 0x000fe400078ec0ff */
[----:B------:R-:W-:Y:S02]  /*1fb0*/  LOP3.LUT R119, R119, 0xc, RZ, 0xc0, !PT ;  /* 0x0000000c77777812 */ /* 0x000fe400078ec0ff */
[----:B------:R-:W-:-:S02]  /*1fc0*/  SEL R62, R62, 0xfffffff0, !P1 ;  /* 0xfffffff03e3e7807 */ /* 0x000fc40004800000 */
        /* <DEDUP_REMOVED lines=17> */
[C---:B------:R-:W-:Y:S01]  /*20e0*/  IMAD R111, R122.reuse, -0x80, R93 ;  /* 0xffffff807a6f7824 */ /* 0x040fe200078e025d */
        /* <DEDUP_REMOVED lines=79> */
.L_x_4050:
[----:B------:R-:W-:Y:S01]  /*25e0*/  VIADD R109, R109, 0x80 ;  /* 0x000000806d6d7836 */ /* 0x000fe20000000000 */
[----:B------:R-:W-:Y:S01]  /*25f0*/  UMOV UR6, URZ ;  /* 0x000000ff00067c82 */ /* 0x000fe20008000000 */
[----:B------:R-:W-:Y:S01]  /*2600*/  VIADD R111, R111, 0x80 ;  /* 0x000000806f6f7836 */ /* 0x000fe20000000000 */
[----:B------:R-:W-:Y:S01]  /*2610*/  BSSY.RECONVERGENT B1, `(.L_x_4028) ;  /* 0x0000728000017945 */ /* 0x000fe20003800200 */
[----:B------:R-:W-:Y:S01]  /*2620*/  VIADD R108, R108, 0xffffffff ;  /* 0xffffffff6c6c7836 */ /* 0x000fe20000000000 */
[-C--:B------:R-:W-:Y:S01]  /*2630*/  ISETP.GE.AND P0, PT, R130, R109.reuse, PT ;  /* 0x0000006d8200720c */ /* 0x080fe20003f06270 */
[----:B------:R-:W-:Y:S01]  /*2640*/  IMAD.MOV.U32 R126, RZ, RZ, R110 ;  /* 0x000000ffff7e7224 */ /* 0x000fe200078e006e */
[----:B------:R-:W-:Y:S01]  /*2650*/  ISETP.GE.AND P6, PT, R124, R109, PT ;  /* 0x0000006d7c00720c */ /* 0x000fe20003fc6270 */
        /* <DEDUP_REMOVED lines=10> */
[----:B------:R-:W-:Y:S02]  /*2700*/  @P6 LEA.HI.X R35, R132, R95, R133, 0x6, P1 ;  /* 0x0000005f84236211 */ /* 0x000fe400008f3485 */
[C---:B------:R-:W-:Y:S02]  /*2710*/  @P6 LEA R20, P1, R84.reuse, R102, 0x1 ;  /* 0x0000006654146211 */ /* 0x040fe400078208ff */
        /* <DEDUP_REMOVED lines=84> */
.L_x_4029:
        /* <DEDUP_REMOVED lines=159> */
.L_x_4033:
[----:B------:R-:W-:Y:S05]  /*3650*/  BSYNC.RECONVERGENT B0 ;  /* 0x0000000000007941 */ /* 0x000fea0003800200 */
.L_x_4032:
        /* <DEDUP_REMOVED lines=153> */
.L_x_4035:
[----:B------:R-:W-:Y:S05]  /*3ff0*/  BSYNC.RECONVERGENT B0 ;  /* 0x0000000000007941 */ /* 0x000fea0003800200 */
.L_x_4034:
        /* <DEDUP_REMOVED lines=157> */
.L_x_4037:
[----:B------:R-:W-:Y:S05]  /*49d0*/  BSYNC.RECONVERGENT B0 ;  /* 0x0000000000007941 */ /* 0x000fea0003800200 */
.L_x_4036:
        /* <DEDUP_REMOVED lines=159> */
.L_x_4039:
[----:B------:R-:W-:Y:S05]  /*53d0*/  BSYNC.RECONVERGENT B0 ;  /* 0x0000000000007941 */ /* 0x000fea0003800200 */
.L_x_4038:
[----:B------:R-:W5:Y:S02]  /*53e0*/  LD.E R3, desc[UR4][R116.64+0xd0] ;  /* 0x0000d00474037980 */ /* 0x000f64000c101900 */
[----:B-----5:R-:W-:Y:S05]  /*53f0*/  IMAD.U32 R3, R3, -0x40, RZ ;  /* 0xffffffc003037824 */ /* 0x020fea00078e00ff */
[C---:B------:R-:W-:Y:S02]  /*5400*/  LEA R28, P1, R3.reuse, R28, 0x1 ;  /* 0x0000001c031c7211 */ /* 0x040fe400078208ff */
[C---:B------:R-:W-:Y:S02]  /*5410*/  LEA R66, P0, R3.reuse, R66, 0x1 ;  /* 0x0000004203427211 */ /* 0x040fe400078008ff */
[C---:B------:R-:W-:Y:S02]  /*5420*/  LEA.HI.X.SX32 R29, R3.reuse, R29, 0x1, P1 ;  /* 0x0000001d031d7211 */ /* 0x040fe400008f0eff */
[----:B------:R-:W-:Y:S01]  /*5430*/  LEA.HI.X.SX32 R67, R3, R67, 0x1, P0 ;  /* 0x0000004303437211 */ /* 0x000fe200000f0eff */
[----:B------:R-:W-:Y:S05]  /*5440*/  BRA `(.L_x_4030) ;  /* 0x0000004400107947 */ /* 0x000fea0003800000 */
.L_x_4031:
        /* <DEDUP_REMOVED lines=96> */
[C---:B------:R-:W-:Y:S02]  /*5a50*/  @!P1 SHF.L.U32 R17, R19.reuse, 0x1, RZ ;  /* 0x0000000113119819 */ /* 0x040fe400000006ff */
[----:B------:R-:W-:Y:S02]  /*5a60*/  @!P0 MOV R69, R18 ;  /* 0x0000001200458202 */ /* 0x000fe40000000f00 */
[----:B------:R-:W-:Y:S02]  /*5a70*/  @!P0 MOV R70, R21 ;  /* 0x0000001500468202 */ /* 0x000fe40000000f00 */
[----:B------:R-:W-:Y:S02]  /*5a80*/  @!P0 MOV R71, R20 ;  /* 0x0000001400478202 */ /* 0x000fe40000000f00 */
[----:B------:R-:W-:Y:S02]  /*5a90*/  @!P1 SHF.L.U64.HI R18, R19, 0x1, R76 ;  /* 0x0000000113129819 */ /* 0x000fe4000001024c */
[----:B------:R-:W-:Y:S01]  /*5aa0*/  @!P1 IADD3 R76, P0, PT, R17, R96, RZ ;  /* 0x00000060114c9210 */ /* 0x000fe20007f1e0ff */
        /* <DEDUP_REMOVED lines=92> */
[----:B------:R-:W-:Y:S03]  /*6070*/  @!P0 IMAD.WIDE R18, R17, 0x2, R24 ;  /* 0x0000000211128825 */ /* 0x000fe600078e0218 */
[----:B------:R-:W3:Y:S01]  /*6080*/  @!P0 LD.E.128 R136, desc[UR4][R136.64] ;  /* 0x0000000488888980 */ /* 0x000ee2000c101d00 */
[----:B------:R-:W-:Y:S02]  /*6090*/  @!P0 IADD3.X R51, PT, PT, R76, R99, RZ, P1, !PT ;  /* 0x000000634c338210 */ /* 0x000fe40000ffe4ff */
[----:B------:R-:W-:Y:S05]  /*60a0*/  ISETP.GT.AND P1, PT, R32, 0x40, !P0 ;  /* 0x000000402000780c */ /* 0x000fea0004724270 */
[----:B------:R-:W4:Y:S08]  /*60b0*/  LD.E.128 R76, desc[UR4][R24.64+0x80] ;  /* 0x00008004184c7980 */ /* 0x000f30000c101d00 */
[----:B------:R-:W5:Y:S08]  /*60c0*/  @!P0 LD.E.128 R16, desc[UR4][R18.64+0x80] ;  /* 0x0000800412108980 */ /* 0x000f70000c101d00 */
[----:B-1----:R1:W2:Y:S01]  /*60d0*/  @!P0 LD.E.128 R68, desc[UR4][R50.64] ;  /* 0x0000000432448980 */ /* 0x0022a2000c101d00 */
[--C-:B---3--:R-:W-:Y:S02]  /*60e0*/  @!P0 HADD2.F32 R41, -RZ, R136.reuse.H0_H0 ;  /* 0x20000088ff298230 */ /* 0x108fe40000004100 */
[----:B------:R-:W-:Y:S02]  /*60f0*/  @!P0 HADD2.F32 R40, -RZ, R136.H1_H1 ;  /* 0x30000088ff288230 */ /* 0x000fe40000004100 */
[--C-:B------:R-:W-:Y:S02]  /*6100*/  @!P0 HADD2.F32 R39, -RZ, R137.reuse.H0_H0 ;  /* 0x20000089ff278230 */ /* 0x100fe40000004100 */
[----:B------:R-:W-:Y:S01]  /*6110*/  @P1 FADD.FTZ R41, -R41, -RZ ;  /* 0x800000ff29291221 */ /* 0x000fe20000010100 */
[----:B------:R-:W-:Y:S02]  /*6120*/  @!P0 HADD2.F32 R38, -RZ, R137.H1_H1 ;  /* 0x30000089ff268230 */ /* 0x000fe40000004100 */
[----:B------:R-:W-:Y:S01]  /*6130*/  @P1 FADD.FTZ R40, -R40, -RZ ;  /* 0x800000ff28281221 */ /* 0x000fe20000010100 */
[--C-:B------:R-:W-:Y:S01]  /*6140*/  @!P0 HADD2.F32 R35, -RZ, R139.reuse.H0_H0 ;  /* 0x2000008bff238230 */ /* 0x100fe20000004100 */
[----:B----4-:R-:W-:Y:S01]  /*6150*/  @!P0 MOV R52, R76 ;  /* 0x0000004c00348202 */ /* 0x010fe20000000f00 */
[----:B------:R-:W-:Y:S02]  /*6160*/  @!P0 HADD2.F32 R21, -RZ, R139.H1_H1 ;  /* 0x3000008bff158230 */ /* 0x000fe40000004100 */
[----:B------:R-:W-:Y:S01]  /*6170*/  @P1 FADD.FTZ R39, -R39, -RZ ;  /* 0x800000ff27271221 */ /* 0x000fe20000010100 */
[----:B------:R-:W-:Y:S01]  /*6180*/  @P1 FADD.FTZ R38, -R38, -RZ ;  /* 0x800000ff26261221 */ /* 0x000fe20000010100 */
[----:B------:R-:W-:Y:S01]  /*6190*/  @P1 FADD.FTZ R35, -R35, -RZ ;  /* 0x800000ff23231221 */ /* 0x000fe20000010100 */
[----:B-1----:R-:W-:Y:S02]  /*61a0*/  @!P0 HADD2.F32 R51, -RZ, R52.H0_H0 ;  /* 0x20000034ff338230 */ /* 0x002fe40000004100 */
[----:B------:R-:W-:Y:S01]  /*61b0*/  @P1 FADD.FTZ R21, -R21, -RZ ;  /* 0x800000ff15151221 */ /* 0x000fe20000010100 */
[--C-:B-----5:R-:W-:Y:S02]  /*61c0*/  @!P0 HADD2.F32 R14, -RZ, R16.reuse.H0_H0 ;  /* 0x20000010ff0e8230 */ /* 0x120fe40000004100 */
[----:B------:R-:W-:Y:S02]  /*61d0*/  @!P0 HADD2.F32 R15, -RZ, R16.H1_H1 ;  /* 0x30000010ff0f8230 */ /* 0x000fe40000004100 */
[--C-:B------:R-:W-:Y:S02]  /*61e0*/  @!P0 HADD2.F32 R37, -RZ, R18.reuse.H0_H0 ;  /* 0x20000012ff258230 */ /* 0x100fe40000004100 */
[----:B------:R-:W-:Y:S01]  /*61f0*/  @!P0 FMUL.FTZ R14, R14, R41 ;  /* 0x000000290e0e8220 */ /* 0x000fe20000410000 */
[----:B------:R-:W-:Y:S02]  /*6200*/  @!P0 HADD2.F32 R36, -RZ, R18.H1_H1 ;  /* 0x30000012ff248230 */ /* 0x000fe40000004100 */
[----:B------:R-:W-:Y:S01]  /*6210*/  @!P0 FMUL.FTZ R15, R15, R40 ;  /* 0x000000280f0f8220 */ /* 0x000fe20000410000 */
[--C-:B--2---:R-:W-:Y:S02]  /*6220*/  @!P0 HADD2.F32 R50, -RZ, R68.reuse.H0_H0 ;  /* 0x20000044ff328230 */ /* 0x104fe40000004100 */
[----:B------:R-:W-:Y:S01]  /*6230*/  @!P0 HADD2.F32 R53, -RZ, R68.H1_H1 ;  /* 0x30000044ff358230 */ /* 0x000fe20000004100 */
[----:B------:R-:W-:Y:S01]  /*6240*/  @!P0 MOV R68, R77 ;  /* 0x0000004d00448202 */ /* 0x000fe20000000f00 */
[--C-:B------:R-:W-:Y:S02]  /*6250*/  @!P0 HADD2.F32 R20, -RZ, R19.reuse.H0_H0 ;  /* 0x20000013ff148230 */ /* 0x100fe40000004100 */
[----:B------:R-:W-:Y:S01]  /*6260*/  @!P0 FFMA.FTZ R14, R51, R50, R14 ;  /* 0x00000032330e8223 */ /* 0x000fe2000001000e */
[----:B------:R-:W-:Y:S02]  /*6270*/  @!P0 HADD2.F32 R34, -RZ, R19.H1_H1 ;  /* 0x30000013ff228230 */ /* 0x000fe40000004100 */
[--C-:B------:R-:W-:Y:S02]  /*6280*/  @!P0 HADD2.F32 R18, -RZ, R138.reuse.H0_H0 ;  /* 0x2000008aff128230 */ /* 0x100fe40000004100 */
[----:B------:R-:W-:Y:S01]  /*6290*/  @!P0 FMUL.FTZ R20, R20, R35 ;  /* 0x0000002314148220 */ /* 0x000fe20000410000 */
[----:B------:R-:W-:Y:S02]  /*62a0*/  @!P0 HADD2.F32 R16, -RZ, R17.H0_H0 ;  /* 0x20000011ff108230 */ /* 0x000fe40000004100 */
[----:B------:R-:W-:Y:S01]  /*62b0*/  @!P0 FMUL.FTZ R21, R34, R21 ;  /* 0x0000001522158220 */ /* 0x000fe20000410000 */
[----:B------:R-:W-:Y:S02]  /*62c0*/  @!P0 HADD2.F32 R19, -RZ, R138.H1_H1 ;  /* 0x3000008aff138230 */ /* 0x000fe40000004100 */
[----:B------:R-:W-:Y:S01]  /*62d0*/  @P1 FADD.FTZ R18, -R18, -RZ ;  /* 0x800000ff12121221 */ /* 0x000fe20000010100 */
[--C-:B------:R-:W-:Y:S02]  /*62e0*/  @!P0 HADD2.F32 R54, -RZ, R69.reuse.H0_H0 ;  /* 0x20000045ff368230 */ /* 0x100fe40000004100 */
[----:B------:R-:W-:Y:S01]  /*62f0*/  @!P0 FMUL.FTZ R16, R16, R39 ;  /* 0x0000002710108220 */ /* 0x000fe20000410000 */
[----:B------:R-:W-:Y:S01]  /*6300*/  @!P0 HADD2.F32 R56, -RZ, R69.H1_H1 ;  /* 0x30000045ff388230 */ /* 0x000fe20000004100 */
[----:B------:R-:W-:Y:S01]  /*6310*/  @!P0 MOV R69, R78 ;  /* 0x0000004e00458202 */ /* 0x000fe20000000f00 */
[----:B------:R-:W-:Y:S02]  /*6320*/  @!P0 HADD2.F32 R17, -RZ, R17.H1_H1 ;  /* 0x30000011ff118230 */ /* 0x000fe40000004100 */
[----:B------:R-:W-:Y:S01]  /*6330*/  @!P0 FMUL.FTZ R18, R37, R18 ;  /* 0x0000001225128220 */ /* 0x000fe20000410000 */
[----:B------:R-:W-:Y:S02]  /*6340*/  @!P0 HADD2.F32 R52, -RZ, R52.H1_H1 ;  /* 0x30000034ff348230 */ /* 0x000fe40000004100 */
[----:B------:R-:W-:Y:S01]  /*6350*/  @P1 FADD.FTZ R19, -R19, -RZ ;  /* 0x800000ff13131221 */ /* 0x000fe20000010100 */
[--C-:B------:R-:W-:Y:S02]  /*6360*/  @!P0 HADD2.F32 R57, -RZ, R70.reuse.H0_H0 ;  /* 0x20000046ff398230 */ /* 0x100fe40000004100 */
[----:B------:R-:W-:Y:S01]  /*6370*/  @!P0 FMUL.FTZ R17, R17, R38 ;  /* 0x0000002611118220 */ /* 0x000fe20000410000 */
[----:B------:R-:W-:Y:S01]  /*6380*/  @!P0 HADD2.F32 R58, -RZ, R70.H1_H1 ;  /* 0x30000046ff3a8230 */ /* 0x000fe20000004100 */
[----:B------:R-:W-:Y:S01]  /*6390*/  @!P0 MOV R70, R79 ;  /* 0x0000004f00468202 */ /* 0x000fe20000000f00 */
[--C-:B------:R-:W-:Y:S02]  /*63a0*/  @!P0 HADD2.F32 R55, -RZ, R68.reuse.H0_H0 ;  /* 0x20000044ff378230 */ /* 0x100fe40000004100 */
[----:B------:R-:W-:Y:S01]  /*63b0*/  @!P0 FFMA.FTZ R15, R52, R53, R15 ;  /* 0x00000035340f8223 */ /* 0x000fe2000001000f */
[----:B------:R-:W-:Y:S02]  /*63c0*/  @!P0 HADD2.F32 R50, -RZ, R68.H1_H1 ;  /* 0x30000044ff328230 */ /* 0x000fe40000004100 */
[----:B------:R-:W-:Y:S01]  /*63d0*/  @!P0 FMUL.FTZ R19, R36, R19 ;  /* 0x0000001324138220 */ /* 0x000fe20000410000 */
[--C-:B------:R-:W-:Y:S02]  /*63e0*/  @!P0 HADD2.F32 R51, -RZ, R69.reuse.H0_H0 ;  /* 0x20000045ff338230 */ /* 0x100fe40000004100 */
[----:B------:R-:W-:Y:S01]  /*63f0*/  @!P0 FFMA.FTZ R16, R55, R54, R16 ;  /* 0x0000003637108223 */ /* 0x000fe20000010010 */
[----:B------:R-:W-:Y:S01]  /*6400*/  @!P0 F2FP.F16.F32.PACK_AB R127, R15, R14 ;  /* 0x0000000e0f7f823e */ /* 0x000fe200000000ff */
[----:B------:R-:W-:Y:S02]  /*6410*/  @!P0 HADD2.F32 R52, -RZ, R69.H1_H1 ;  /* 0x30000045ff348230 */ /* 0x000fe40000004100 */
[----:B------:R-:W-:Y:S01]  /*6420*/  @!P0 FFMA.FTZ R17, R50, R56, R17 ;  /* 0x0000003832118223 */ /* 0x000fe20000010011 */
[--C-:B------:R-:W-:Y:S01]  /*6430*/  @!P0 HADD2.F32 R59, -RZ, R71.reuse.H0_H0 ;  /* 0x20000047ff3b8230 */ /* 0x100fe20000004100 */
[----:B------:R-:W-:Y:S01]  /*6440*/  @!P0 MOV R76, R127 ;  /* 0x0000007f004c8202 */ /* 0x000fe20000000f00 */
[--C-:B------:R-:W-:Y:S02]  /*6450*/  @!P0 HADD2.F32 R53, -RZ, R70.reuse.H0_H0 ;  /* 0x20000046ff358230 */ /* 0x100fe40000004100 */
[----:B------:R-:W-:Y:S01]  /*6460*/  @!P0 FFMA.FTZ R18, R51, R57, R18 ;  /* 0x0000003933128223 */ /* 0x000fe20000010012 */
[----:B------:R-:W-:Y:S01]  /*6470*/  @!P0 F2FP.F16.F32.PACK_AB R136, R17, R16 ;  /* 0x000000101188823e */ /* 0x000fe200000000ff */
[----:B------:R-:W-:Y:S02]  /*6480*/  @!P0 HADD2.F32 R60, -RZ, R71.H1_H1 ;  /* 0x30000047ff3c8230 */ /* 0x000fe40000004100 */
[----:B------:R-:W-:Y:S01]  /*6490*/  @!P0 FFMA.FTZ R19, R52, R58, R19 ;  /* 0x0000003a34138223 */ /* 0x000fe20000010013 */
[----:B------:R-:W-:Y:S01]  /*64a0*/  @!P0 HADD2.F32 R54, -RZ, R70.H1_H1 ;  /* 0x30000046ff368230 */ /* 0x000fe20000004100 */
[----:B------:R-:W-:Y:S01]  /*64b0*/  @!P0 MOV R77, R136 ;  /* 0x00000088004d8202 */ /* 0x000fe20000000f00 */
[----:B------:R-:W-:Y:S02]  /*64c0*/  @!P0 FFMA.FTZ R20, R53, R59, R20 ;  /* 0x0000003b35148223 */ /* 0x000fe40000010014 */
[----:B------:R-:W-:Y:S01]  /*64d0*/  @!P0 F2FP.F16.F32.PACK_AB R18, R19, R18 ;  /* 0x000000121312823e */ /* 0x000fe200000000ff */
[----:B------:R-:W-:Y:S03]  /*64e0*/  @!P0 FFMA.FTZ R21, R54, R60, R21 ;  /* 0x0000003c36158223 */ /* 0x000fe60000010015 */
[----:B------:R-:W-:Y:S02]  /*64f0*/  @!P0 MOV R78, R18 ;  /* 0x00000012004e8202 */ /* 0x000fe40000000f00 */
[----:B------:R-:W-:Y:S04]  /*6500*/  @!P0 F2FP.F16.F32.PACK_AB R21, R21, R20 ;  /* 0x000000141515823e */ /* 0x000fe800000000ff */
[----:B------:R-:W-:Y:S05]  /*6510*/  @!P0 MOV R79, R21 ;  /* 0x00000015004f8202 */ /* 0x000fea0000000f00 */
[----:B------:R1:W-:Y:S02]  /*6520*/  ST.E.128 desc[UR4][R100.64+0x80], R76 ;  /* 0x0000804c64007985 */ /* 0x0003e4000c101d04 */
.L_x_4041:
[----:B------:R-:W-:Y:S05]  /*6530*/  BSYNC.RECONVERGENT B0 ;  /* 0x0000000000007941 */ /* 0x000fea0003800200 */
.L_x_4040:
        /* <DEDUP_REMOVED lines=94> */
[----:B------:R-:W-:Y:S02]  /*6b20*/  LEA R52, P6, R82, R100, 0x1 ;  /* 0x0000006452347211 */ /* 0x000fe400078c08ff */
[----:B------:R-:W-:Y:S02]  /*6b30*/  @!P0 F2FP.F16.F32.PACK_AB R7, R8, R7 ;  /* 0x000000070807823e */ /* 0x000fe400000000ff */
[----:B------:R-:W-:Y:S02]  /*6b40*/  @!P1 SHF.L.U32 R9, R2, 0x1, RZ ;  /* 0x0000000102099819 */ /* 0x000fe400000006ff */
        /* <DEDUP_REMOVED lines=173> */
.L_x_4043:
[----:B------:R-:W-:Y:S05]  /*7620*/  BSYNC.RECONVERGENT B0 ;  /* 0x0000000000007941 */ /* 0x000fea0003800200 */
.L_x_4042:
        /* <DEDUP_REMOVED lines=270> */
.L_x_4045:
[----:B------:R-:W-:Y:S05]  /*8710*/  BSYNC.RECONVERGENT B0 ;  /* 0x0000000000007941 */ /* 0x000fea0003800200 */
.L_x_4044:
        /* <DEDUP_REMOVED lines=272> */
.L_x_4047:
[----:B------:R-:W-:Y:S05]  /*9820*/  BSYNC.RECONVERGENT B0 ;  /* 0x0000000000007941 */ /* 0x000fea0003800200 */
.L_x_4046:
[----:B------:R-:W5:Y:S02]  /*9830*/  LD.E R3, desc[UR4][R116.64+0xd0] ;  /* 0x0000d00474037980 */ /* 0x000f64000c101900 */
[----:B-----5:R-:W-:Y:S05]  /*9840*/  IMAD.U32 R3, R3, -0x40, RZ ;  /* 0xffffffc003037824 */ /* 0x020fea00078e00ff */
[C---:B------:R-:W-:Y:S02]  /*9850*/  LEA R98, P1, R3.reuse, R98, 0x1 ;  /* 0x0000006203627211 */ /* 0x040fe400078208ff */
[C---:B------:R-:W-:Y:S02]  /*9860*/  LEA R96, P0, R3.reuse, R96, 0x1 ;  /* 0x0000006003607211 */ /* 0x040fe400078008ff */
[C---:B------:R-:W-:Y:S02]  /*9870*/  LEA.HI.X.SX32 R99, R3.reuse, R99, 0x1, P1 ;  /* 0x0000006303637211 */ /* 0x040fe400008f0eff */
[----:B------:R-:W-:Y:S09]  /*9880*/  LEA.HI.X.SX32 R97, R3, R97, 0x1, P0 ;  /* 0x0000006103617211 */ /* 0x000ff200000f0eff */
.L_x_4030:
[----:B------:R-:W-:Y:S05]  /*9890*/  BSYNC.RECONVERGENT B1 ;  /* 0x0000000000017941 */ /* 0x000fea0003800200 */
.L_x_4028:
        /* <DEDUP_REMOVED lines=101> */
.L_x_4049:
[----:B------:R-:W-:Y:S05]  /*9ef0*/  BSYNC.RECONVERGENT B0 ;  /* 0x0000000000007941 */ /* 0x000fea0003800200 */
.L_x_4048:
[----:B------:R-:W-:Y:S05]  /*9f00*/  @P3 BRA `(.L_x_4050) ;  /* 0xffffff8400b43947 */ /* 0x000fea000383ffff */
.L_x_4027:
        /* <DEDUP_REMOVED lines=18> */
.L_x_4054:
[----:B------:R-:W-:Y:S05]  /*a030*/  BSYNC.RECONVERGENT B0 ;  /* 0x0000000000007941 */ /* 0x000fea0003800200 */
.L_x_4053:
        /* <DEDUP_REMOVED lines=10> */
.L_x_4052:
[----:B------:R-:W2:Y:S01]  /*a0e0*/  LD.E.64 R4, desc[UR4][R116.64+0xf0] ;  /* 0x0000f00474047980 */ /* 0x000ea2000c101b00 */
[----:B------:R-:W-:-:S03]  /*a0f0*/  IMAD.MOV.U32 R6, RZ, RZ, RZ ;  /* 0x000000ffff067224 */ /* 0x000fc600078e00ff */
[----:B------:R-:W3:Y:S04]  /*a100*/  LD.E.U8 R0, desc[UR4][R116.64+0x1b3] ;  /* 0x0001b30474007980 */ /* 0x000ee8000c101100 */
[----:B------:R1:W5:Y:S04]  /*a110*/  LD.E.64 R24, desc[UR4][R116.64+0x148] ;  /* 0x0001480474187980 */ /* 0x000368000c101b00 */
[----:B----4-:R1:W5:Y:S01]  /*a120*/  LD.E.64 R32, desc[UR4][R116.64+0x150] ;  /* 0x0001500474207980 */ /* 0x010362000c101b00 */
        /* <DEDUP_REMOVED lines=16> */
[C---:B------:R-:W-:Y:S01]  /*a230*/  SHF.L.U64.HI R5, R4.reuse, 0x1, R5 ;  /* 0x0000000104057819 */ /* 0x040fe20000010205 */
[----:B------:R-:W-:Y:S01]  /*a240*/  IMAD.SHL.U32 R21, R4, 0x2, RZ ;  /* 0x0000000204157824 */ /* 0x000fe200078e00ff */
[----:B------:R-:W-:Y:S02]  /*a250*/  BSSY.RECONVERGENT B1, `(.L_x_4057) ;  /* 0x0000093000017945 */ /* 0x000fe40003800200 */
        /* <DEDUP_REMOVED lines=52> */
.L_x_4060:
[----:B------:R-:W-:Y:S05]  /*a5a0*/  BSYNC.RECONVERGENT B0 ;  /* 0x0000000000007941 */ /* 0x000fea0003800200 */
.L_x_4059:
        /* <DEDUP_REMOVED lines=44> */
.L_x_4062:
[----:B------:R-:W-:Y:S05]  /*a870*/  BSYNC.RECONVERGENT B0 ;  /* 0x0000000000007941 */ /* 0x000fea0003800200 */
.L_x_4061:
        /* <DEDUP_REMOVED lines=46> */
.L_x_4064:
[----:B------:R-:W-:Y:S05]  /*ab60*/  BSYNC.RECONVERGENT B0 ;  /* 0x0000000000007941 */ /* 0x000fea0003800200 */
.L_x_4063:
[----:B-----5:R2:W-:Y:S02]  /*ab70*/  STS.128 [R81+0x2000], R8 ;  /* 0x0020000851007388 */ /* 0x0205e40000000c00 */
.L_x_4058:
[----:B------:R-:W-:Y:S05]  /*ab80*/  BSYNC.RECONVERGENT B1 ;  /* 0x0000000000017941 */ /* 0x000fea0003800200 */
.L_x_4057:
[----:B------:R-:W-:-:S04]  /*ab90*/  IADD3 R34, PT, PT, R130, 0x20, RZ ;  /* 0x0000002082227810 */ /* 0x000fc80007ffe0ff */
[----:B------:R-:W-:-:S13]  /*aba0*/  ISETP.GE.AND P0, PT, R34, R17, PT ;  /* 0x000000112200720c */ /* 0x000fda0003f06270 */
[----:B------:R-:W-:Y:S05]  /*abb0*/  @P0 BRA `(.L_x_4055) ;  /* 0x0000002800380947 */ /* 0x000fea0003800000 */
[----:B------:R-:W-:Y:S02]  /*abc0*/  LEA R16, P2, R86, R128, 0x1 ;  /* 0x0000008056107211 */ /* 0x000fe400078408ff */
[----:B------:R-:W-:Y:S02]  /*abd0*/  ISETP.GE.AND P1, PT, R26, R3, PT ;  /* 0x000000031a00720c */ /* 0x000fe40003f26270 */
        /* <DEDUP_REMOVED lines=46> */
.L_x_4066:
[----:B------:R-:W-:Y:S05]  /*aec0*/  BSYNC.RECONVERGENT B0 ;  /* 0x0000000000007941 */ /* 0x000fea0003800200 */
.L_x_4065:
        /* <DEDUP_REMOVED lines=44> */
.L_x_4068:
[----:B------:R-:W-:Y:S05]  /*b190*/  BSYNC.RECONVERGENT B0 ;  /* 0x0000000000007941 */ /* 0x000fea0003800200 */
.L_x_4067:
        /* <DEDUP_REMOVED lines=45> */
.L_x_4070:
[----:B------:R-:W-:Y:S05]  /*b470*/  BSYNC.RECONVERGENT B0 ;  /* 0x0000000000007941 */ /* 0x000fea0003800200 */
.L_x_4069:
[----:B-----5:R4:W-:Y:S01]  /*b480*/  STS.128 [R81+0x2800], R8 ;  /* 0x0028000851007388 */ /* 0x0209e20000000c00 */
[----:B------:R-:W-:Y:S05]  /*b490*/  BRA `(.L_x_4055) ;  /* 0x0000002000007947 */ /* 0x000fea0003800000 */
.L_x_4056:
        /* <DEDUP_REMOVED lines=90> */
.L_x_4074:
[----:B------:R-:W-:Y:S05]  /*ba40*/  BSYNC.RECONVERGENT B0 ;  /* 0x0000000000007941 */ /* 0x000fea0003800200 */
.L_x_4073:
        /* <DEDUP_REMOVED lines=80> */
.L_x_4076:
[----:B------:R-:W-:Y:S05]  /*bf50*/  BSYNC.RECONVERGENT B0 ;  /* 0x0000000000007941 */ /* 0x000fea0003800200 */
.L_x_4075:
        /* <DEDUP_REMOVED lines=83> */
.L_x_4078:
[----:B------:R-:W-:Y:S05]  /*c490*/  BSYNC.RECONVERGENT B0 ;  /* 0x0000000000007941 */ /* 0x000fea0003800200 */
.L_x_4077:
[----:B-----5:R2:W-:Y:S02]  /*c4a0*/  STS.128 [R81+0x2000], R20 ;  /* 0x0020001451007388 */ /* 0x0205e40000000c00 */
.L_x_4072:
[----:B------:R-:W-:Y:S05]  /*c4b0*/  BSYNC.RECONVERGENT B1 ;  /* 0x0000000000017941 */ /* 0x000fea0003800200 */
.L_x_4071:
        /* <DEDUP_REMOVED lines=88> */
.L_x_4080:
[----:B------:R-:W-:Y:S05]  /*ca40*/  BSYNC.RECONVERGENT B0 ;  /* 0x0000000000007941 */ /* 0x000fea0003800200 */
.L_x_4079:
        /* <DEDUP_REMOVED lines=80> */
.L_x_4082:
[----:B------:R-:W-:Y:S05]  /*cf50*/  BSYNC.RECONVERGENT B0 ;  /* 0x0000000000007941 */ /* 0x000fea0003800200 */
.L_x_4081:
        /* <DEDUP_REMOVED lines=82> */
.L_x_4084:
[----:B------:R-:W-:Y:S05]  /*d480*/  BSYNC.RECONVERGENT B0 ;  /* 0x0000000000007941 */ /* 0x000fea0003800200 */
.L_x_4083:
[----:B-----5:R4:W-:Y:S02]  /*d490*/  STS.128 [R81+0x2800], R20 ;  /* 0x0028001451007388 */ /* 0x0209e40000000c00 */
.L_x_4055:
[----:B------:R-:W-:Y:S05]  /*d4a0*/  BSYNC.RECONVERGENT B2 ;  /* 0x0000000000027941 */ /* 0x000fea0003800200 */
.L_x_4051:
[----:B--2---:R-:W-:Y:S02]  /*d4b0*/  IMAD.IADD R3, R83, 0x1, -R149 ;  /* 0x0000000153037824 */ /* 0x004fe400078e0a95 */
[C---:B-----5:R-:W-:Y:S02]  /*d4c0*/  VIADD R2, R130.reuse, 0x40 ;  /* 0x0000004082027836 */ /* 0x060fe40000000000 */
[----:B------:R-:W-:Y:S01]  /*d4d0*/  VIADD R0, R130, 0x60 ;  /* 0x0000006082007836 */ /* 0x000fe20000000000 */
[-C--:B------:R-:W-:Y:S02]  /*d4e0*/  ISETP.GE.AND P5, PT, R34, R3.reuse, PT ;  /* 0x000000032200720c */ /* 0x080fe40003fa6270 */
[-C--:B------:R-:W-:Y:S02]  /*d4f0*/  ISETP.GE.AND P4, PT, R2, R3.reuse, PT ;  /* 0x000000030200720c */ /* 0x080fe40003f86270 */
[-C--:B------:R-:W-:Y:S02]  /*d500*/  ISETP.GE.AND P3, PT, R0, R3.reuse, PT ;  /* 0x000000030000720c */ /* 0x080fe40003f66270 */
[----:B------:R-:W-:-:S02]  /*d510*/  ISETP.GE.AND P6, PT, R130, R3, PT ;  /* 0x000000038200720c */ /* 0x000fc40003fc6270 */
[-C--:B------:R-:W-:Y:S02]  /*d520*/  ISETP.GE.AND P2, PT, R34, R3.reuse, PT ;  /* 0x000000032200720c */ /* 0x080fe40003f46270 */
[----:B------:R-:W-:-:S03]  /*d530*/  ISETP.GE.AND P1, PT, R0, R3, PT ;  /* 0x000000030000720c */ /* 0x000fc60003f26270 */
[----:B------:R-:W-:-:S04]  /*d540*/  @!P5 LEA R6, P0, R82, R144, 0x1 ;  /* 0x000000905206d211 */ /* 0x000fc800078008ff */
[-C--:B------:R-:W-:Y:S01]  /*d550*/  @!P5 LEA.HI.X R7, R82, R145.reuse, R85, 0x1, P0 ;  /* 0x000000915207d211 */ /* 0x080fe200000f0c55 */
[----:B------:R-:W-:Y:S01]  /*d560*/  @!P3 IMAD R4, R143, 0xc0, RZ ;  /* 0x000000c08f04b824 */ /* 0x000fe200078e02ff */
[C---:B----4-:R-:W-:Y:S01]  /*d570*/  @!P4 LEA R10, P0, R142.reuse, R144, 0x7 ;  /* 0x000000908e0ac211 */ /* 0x050fe200078038ff */
        /* <DEDUP_REMOVED lines=8> */
[----:B------:R-:W-:-:S03]  /*d600*/  @!P1 IMAD R0, R121, 0xc0, RZ ;  /* 0x000000c079009824 */ /* 0x000fc600078e02ff */
[----:B------:R-:W-:Y:S04]  /*d610*/  @!P6 LDGSTS.E.BYPASS.LTC128B.128 [R81+0x7000], desc[UR4][R144.64+0x80] ;  /* 0x070000809051efae */ /* 0x000fe8000b981a04 */
[----:B------:R-:W-:Y:S04]  /*d620*/  @!P5 LDGSTS.E.BYPASS.LTC128B.128 [R81+0x3800], desc[UR4][R6.64] ;  /* 0x038000000651dfae */ /* 0x000fe8000b981a04 */
[----:B------:R-:W-:Y:S04]  /*d630*/  @!P5 LDGSTS.E.BYPASS.LTC128B.128 [R81+0x5800], desc[UR4][R6.64+0x40] ;  /* 0x058000400651dfae */ /* 0x000fe8000b981a04 */
[----:B------:R2:W-:Y:S04]  /*d640*/  @!P5 LDGSTS.E.BYPASS.LTC128B.128 [R81+0x7800], desc[UR4][R6.64+0x80] ;  /* 0x078000800651dfae */ /* 0x0005e8000b981a04 */
[----:B------:R-:W-:Y:S04]  /*d650*/  @!P4 LDGSTS.E.BYPASS.LTC128B.128 [R81+0x4000], desc[UR4][R10.64] ;  /* 0x040000000a51cfae */ /* 0x000fe8000b981a04 */
[----:B------:R-:W-:Y:S04]  /*d660*/  @!P4 LDGSTS.E.BYPASS.LTC128B.128 [R81+0x6000], desc[UR4][R10.64+0x40] ;  /* 0x060000400a51cfae */ /* 0x000fe8000b981a04 */
[----:B------:R-:W-:Y:S01]  /*d670*/  @!P4 LDGSTS.E.BYPASS.LTC128B.128 [R81+0x8000], desc[UR4][R10.64+0x80] ;  /* 0x080000800a51cfae */ /* 0x000fe2000b981a04 */
[----:B------:R-:W-:Y:S01]  /*d680*/  ISETP.GE.AND P4, PT, R2, R3, PT ;  /* 0x000000030200720c */ /* 0x000fe20003f86270 */
[----:B------:R-:W-:-:S02]  /*d690*/  @!P1 IMAD.WIDE.U32 R2, R120, 0xc0, R146 ;  /* 0x000000c078029825 */ /* 0x000fc400078e0092 */
[----:B------:R-:W-:Y:S02]  /*d6a0*/  @!P3 LDGSTS.E.BYPASS.LTC128B.128 [R81+0x4800], desc[UR4][R8.64] ;  /* 0x048000000851bfae */ /* 0x000fe4000b981a04 */
[----:B------:R-:W-:Y:S02]  /*d6b0*/  @!P1 IMAD.IADD R3, R0, 0x1, R3 ;  /* 0x0000000100039824 */ /* 0x000fe400078e0203 */
[----:B------:R-:W-:Y:S04]  /*d6c0*/  @!P3 LDGSTS.E.BYPASS.LTC128B.128 [R81+0x6800], desc[UR4][R8.64+0x40] ;  /* 0x068000400851bfae */ /* 0x000fe8000b981a04 */
[----:B------:R-:W-:Y:S01]  /*d6d0*/  @!P3 LDGSTS.E.BYPASS.LTC128B.128 [R81+0x8800], desc[UR4][R8.64+0x80] ;  /* 0x088000800851bfae */ /* 0x000fe2000b981a04 */
[-C--:B------:R-:W-:Y:S02]  /*d6e0*/  @!P2 LEA R4, P3, R84, R146.reuse, 0x1 ;  /* 0x000000925404a211 */ /* 0x080fe400078608ff */
[----:B--2---:R-:W-:Y:S01]  /*d6f0*/  @!P4 LEA R6, P0, R120, R146, 0x7 ;  /* 0x000000927806c211 */ /* 0x004fe200078038ff */
[----:B------:R-:W0:Y:S01]  /*d700*/  LDGDEPBAR ;  /* 0x00000000000079af */ /* 0x000e220000000000 */
[----:B------:R-:W-:-:S02]  /*d710*/  @!P2 LEA.HI.X R5, R84, R147, R87, 0x1, P3 ;  /* 0x000000935405a211 */ /* 0x000fc400018f0c57 */
        /* <DEDUP_REMOVED lines=39> */
[----:B------:R-:W4:Y:S01]  /*d990*/  LD.E R0, desc[UR4][R116.64+0x18c] ;  /* 0x00018c0474007980 */ /* 0x000f22000c101900 */
[--C-:B------:R-:W-:Y:S01]  /*d9a0*/  IMAD R140, R65, 0x2, R64.reuse ;  /* 0x00000002418c7824 */ /* 0x100fe200078e0240 */
[----:B------:R-:W-:Y:S01]  /*d9b0*/  BSSY.RECONVERGENT B1, `(.L_x_4085) ;  /* 0x0000201000017945 */ /* 0x000fe20003800200 */
[----:B------:R-:W-:Y:S01]  /*d9c0*/  IMAD R139, R63, 0x2, R64 ;  /* 0x000000023f8b7824 */ /* 0x000fe200078e0240 */
[----:B------:R-:W0:Y:S01]  /*d9d0*/  LDGDEPBAR ;  /* 0x00000000000079af */ /* 0x000e220000000000 */
[----:B------:R-:W-:-:S02]  /*d9e0*/  IMAD R138, R62, 0x2, R140 ;  /* 0x000000023e8a7824 */ /* 0x000fc400078e028c */
[----:B------:R-:W-:Y:S01]  /*d9f0*/  IMAD R136, R62, 0x2, R139 ;  /* 0x000000023e887824 */ /* 0x000fe200078e028b */
[----:B------:R-:W-:Y:S01]  /*da00*/  LDSM.16.M88.4 R40, [R140] ;  /* 0x000000008c28783b */ /* 0x000fe20000000200 */
[----:B------:R-:W-:-:S03]  /*da10*/  IMAD R80, R80, 0x2, R149 ;  /* 0x0000000250507824 */ /* 0x000fc600078e0295 */
[----:B---3--:R-:W3:Y:S02]  /*da20*/  LDSM.16.M88.4 R28, [R139+0x3000] ;  /* 0x003000008b1c783b */ /* 0x008ee40000000200 */
[----:B------:R-:W-:Y:S02]  /*da30*/  ISETP.GE.AND P4, PT, R80, R83, PT ;  /* 0x000000535000720c */ /* 0x000fe40003f86270 */
[----:B------:R-:W1:Y:S04]  /*da40*/  LDSM.16.M88.4 R100, [R139+0x3400] ;  /* 0x003400008b64783b */ /* 0x000e680000000200 */
[----:B------:R-:W1:Y:S04]  /*da50*/  LDSM.16.M88.4 R92, [R139+0x3800] ;  /* 0x003800008b5c783b */ /* 0x000e680000000200 */
[----:B------:R-:W1:Y:S04]  /*da60*/  LDSM.16.M88.4 R84, [R139+0x3c00] ;  /* 0x003c00008b54783b */ /* 0x000e680000000200 */
[----:B------:R-:W1:Y:S04]  /*da70*/  LDSM.16.M88.4 R72, [R139+0x4000] ;  /* 0x004000008b48783b */ /* 0x000e680000000200 */
[----:B------:R-:W1:Y:S04]  /*da80*/  LDSM.16.M88.4 R56, [R139+0x4400] ;  /* 0x004400008b38783b */ /* 0x000e680000000200 */
[----:B------:R-:W1:Y:S04]  /*da90*/  LDSM.16.M88.4 R48, [R139+0x4800] ;  /* 0x004800008b30783b */ /* 0x000e680000000200 */
[----:B------:R-:W1:Y:S04]  /*daa0*/  LDSM.16.M88.4 R20, [R139+0x4c00] ;  /* 0x004c00008b14783b */ /* 0x000e680000000200 */
[----:B--2---:R-:W-:Y:S04]  /*dab0*/  LDSM.16.M88.4 R4, [R138] ;  /* 0x000000008a04783b */ /* 0x004fe80000000200 */
[----:B------:R-:W2:Y:S04]  /*dac0*/  LDSM.16.M88.4 R16, [R136+0x3000] ;  /* 0x003000008810783b */ /* 0x000ea80000000200 */
[----:B------:R-:W2:Y:S01]  /*dad0*/  LDSM.16.M88.4 R32, [R136+0x3400] ;  /* 0x003400008820783b */ /* 0x000ea20000000200 */
        /* <DEDUP_REMOVED lines=38> */
[C---:B--2---:R-:W-:Y:S08]  /*dd40*/  HMMA.16816.F32 R68, R4.reuse, R16, R68 ;  /* 0x000000100444723c */ /* 0x044ff00000001844 */
        /* <DEDUP_REMOVED lines=23> */
[----:B------:R-:W3:Y:S04]  /*dec0*/  LDSM.16.M88.4 R96, [R139+0x7400] ;  /* 0x007400008b60783b */ /* 0x000ee80000000200 */
[-C--:B----4-:R-:W-:Y:S01]  /*ded0*/  FMUL.FTZ R2, R12, R0.reuse ;  /* 0x000000000c027220 */ /* 0x090fe20000410000 */
        /* <DEDUP_REMOVED lines=10> */
[C---:B------:R-:W-:Y:S01]  /*df80*/  HMMA.16816.F32 R124, R36.reuse, R32, R24 ;  /* 0x00000020247c723c */ /* 0x040fe20000001818 */
[----:B------:R-:W4:Y:S01]  /*df90*/  LDSM.16.M88.4 R24, [R136+0x7400] ;  /* 0x007400008818783b */ /* 0x000f220000000200 */
[----:B------:R-:W-:Y:S06]  /*dfa0*/  MUFU.TANH R65, R28 ;  /* 0x0000001c00417308 */ /* 0x000fec0000002400 */
[----:B------:R-:W-:Y:S01]  /*dfb0*/  HMMA.16816.F32 R100, R36, R34, R100 ;  /* 0x000000222464723c */ /* 0x000fe20000001864 */
[----:B------:R-:W-:Y:S01]  /*dfc0*/  LDSM.16.M88.4 R32, [R139+0x6000] ;  /* 0x006000008b20783b */ /* 0x000fe20000000200 */
[----:B------:R-:W-:Y:S06]  /*dfd0*/  MUFU.TANH R66, R29 ;  /* 0x0000001d00427308 */ /* 0x000fec0000002400 */
[C---:B-1----:R-:W-:Y:S02]  /*dfe0*/  HMMA.16816.F32 R88, R108.reuse, R16, R88 ;  /* 0x000000106c58723c */ /* 0x042fe40000001858 */
[----:B------:R-:W1:Y:S06]  /*dff0*/  MUFU.TANH R67, R30 ;  /* 0x0000001e00437308 */ /* 0x000e6c0000002400 */
[----:B------:R-:W-:Y:S01]  /*e000*/  HMMA.16816.F32 R84, R108, R18, R84 ;  /* 0x000000126c54723c */ /* 0x000fe20000001854 */
[----:B------:R-:W1:Y:S01]  /*e010*/  LDSM.16.M88.4 R16, [R136+0x5c00] ;  /* 0x005c00008810783b */ /* 0x000e620000000200 */
[----:B------:R3:W-:Y:S06]  /*e020*/  MUFU.TANH R82, R31 ;  /* 0x0000001f00527308 */ /* 0x0007ec0000002400 */
[C---:B--2---:R-:W-:Y:S02]  /*e030*/  HMMA.16816.F32 R112, R36.reuse, R4, R112 ;  /* 0x000000042470723c */ /* 0x044fe40000001870 */
[----:B------:R-:W-:Y:S06]  /*e040*/  MUFU.TANH R60, R60 ;  /* 0x0000003c003c7308 */ /* 0x000fec0000002400 */
[----:B------:R-:W-:Y:S01]  /*e050*/  HMMA.16816.F32 R92, R36, R6, R92 ;  /* 0x00000006245c723c */ /* 0x000fe2000000185c */
[----:B------:R-:W2:Y:S01]  /*e060*/  LDSM.16.M88.4 R4, [R139+0x7c00] ;  /* 0x007c00008b04783b */ /* 0x000ea20000000200 */
[----:B------:R-:W2:Y:S03]  /*e070*/  MUFU.TANH R3, R3 ;  /* 0x0000000300037308 */ /* 0x000ea60000002400 */
[----:B---3--:R-:W-:Y:S03]  /*e080*/  LDSM.16.M88.4 R28, [R136+0x6000] ;  /* 0x00600000881c783b */ /* 0x008fe60000000200 */
[C---:B------:R-:W-:Y:S02]  /*e090*/  HMMA.16816.F32 R124, R20.reuse, R96, R124 ;  /* 0x00000060147c723c */ /* 0x040fe4000000187c */
[----:B------:R-:W-:Y:S06]  /*e0a0*/  MUFU.TANH R63, R63 ;  /* 0x0000003f003f7308 */ /* 0x000fec0000002400 */
        /* <DEDUP_REMOVED lines=8> */
[C---:B-1----:R-:W-:Y:S05]  /*e130*/  HMMA.16816.F32 R88, R36.reuse, R16, R88 ;  /* 0x000000102458723c */ /* 0x042fea0000001858 */
[-C--:B------:R-:W-:Y:S01]  /*e140*/  FMUL.FTZ R104, R124, R0.reuse ;  /* 0x000000007c687220 */ /* 0x080fe20000410000 */
[-C--:B------:R-:W-:Y:S01]  /*e150*/  FMUL.FTZ R106, R126, R0.reuse ;  /* 0x000000007e6a7220 */ /* 0x080fe20000410000 */
[-C--:B------:R-:W-:Y:S01]  /*e160*/  FMUL.FTZ R105, R125, R0.reuse ;  /* 0x000000007d697220 */ /* 0x080fe20000410000 */
[-C--:B------:R-:W-:Y:S01]  /*e170*/  FMUL.FTZ R107, R127, R0.reuse ;  /* 0x000000007f6b7220 */ /* 0x080fe20000410000 */
[----:B------:R-:W-:Y:S01]  /*e180*/  HMMA.16816.F32 R84, R36, R18, R84 ;  /* 0x000000122454723c */ /* 0x000fe20000001854 */
[----:B------:R-:W1:Y:S01]  /*e190*/  LDSM.16.M88.4 R16, [R139+0x8000] ;  /* 0x008000008b10783b */ /* 0x000e620000000200 */
[----:B------:R-:W-:Y:S01]  /*e1a0*/  MUFU.TANH R104, R104 ;  /* 0x0000006800687308 */ /* 0x000fe20000002400 */
[----:B------:R-:W-:-:S05]  /*e1b0*/  FMUL.FTZ R100, R100, R0 ;  /* 0x0000000064647220 */ /* 0x000fca0000410000 */
[C---:B------:R-:W-:Y:S02]  /*e1c0*/  HMMA.16816.F32 R76, R108.reuse, R32, R76 ;  /* 0x000000206c4c723c */ /* 0x040fe4000000184c */
[----:B------:R-:W1:Y:S06]  /*e1d0*/  MUFU.TANH R106, R106 ;  /* 0x0000006a006a7308 */ /* 0x000e6c0000002400 */
[----:B------:R-:W-:Y:S01]  /*e1e0*/  HMMA.16816.F32 R72, R108, R34, R72 ;  /* 0x000000226c48723c */ /* 0x000fe20000001848 */
[----:B------:R-:W-:Y:S01]  /*e1f0*/  LDSM.16.M88.4 R32, [R136+0x8000] ;  /* 0x008000008820783b */ /* 0x000fe20000000200 */
[----:B------:R-:W-:Y:S06]  /*e200*/  MUFU.TANH R105, R105 ;  /* 0x0000006900697308 */ /* 0x000fec0000002400 */
[C---:B--2---:R-:W-:Y:S02]  /*e210*/  HMMA.16816.F32 R88, R20.reuse, R4, R88 ;  /* 0x000000041458723c */ /* 0x044fe40000001858 */
[----:B------:R-:W2:Y:S06]  /*e220*/  MUFU.TANH R107, R107 ;  /* 0x0000006b006b7308 */ /* 0x000eac0000002400 */
[----:B------:R-:W-:Y:S01]  /*e230*/  HMMA.16816.F32 R84, R20, R6, R84 ;  /* 0x000000061454723c */ /* 0x000fe20000001854 */
[----:B------:R-:W2:Y:S01]  /*e240*/  LDSM.16.M88.4 R4, [R136+0x6400] ;  /* 0x006400008804783b */ /* 0x000ea20000000200 */
[----:B------:R-:W2:Y:S06]  /*e250*/  MUFU.TANH R100, R100 ;  /* 0x0000006400647308 */ /* 0x000eac0000002400 */
[C---:B---3--:R-:W-:Y:S08]  /*e260*/  HMMA.16816.F32 R68, R108.reuse, R12, R68 ;  /* 0x0000000c6c44723c */ /* 0x048ff00000001844 */
[----:B------:R-:W-:Y:S01]  /*e270*/  HMMA.16816.F32 R56, R108, R14, R56 ;  /* 0x0000000e6c38723c */ /* 0x000fe20000001838 */
[----:B------:R-:W3:Y:S07]  /*e280*/  LDSM.16.M88.4 R12, [R139+0x6800] ;  /* 0x006800008b0c783b */ /* 0x000eee0000000200 */
[----:B----4-:R-:W-:Y:S08]  /*e290*/  HMMA.16816.F32 R88, R8, R24, R88 ;  /* 0x000000180858723c */ /* 0x010ff00000001858 */
[----:B------:R-:W-:Y:S08]  /*e2a0*/  HMMA.16816.F32 R76, R36, R28, R76 ;  /* 0x0000001c244c723c */ /* 0x000ff0000000184c */
[----:B------:R-:W-:Y:S01]  /*e2b0*/  HMMA.16816.F32 R84, R8, R26, R84 ;  /* 0x0000001a0854723c */ /* 0x000fe20000001854 */
[----:B------:R-:W4:Y:S04]  /*e2c0*/  LDSM.16.M88.4 R24, [R139+0x8400] ;  /* 0x008400008b18783b */ /* 0x000f280000000200 */
[-C--:B------:R-:W-:Y:S01]  /*e2d0*/  FMUL.FTZ R88, R88, R0.reuse ;  /* 0x0000000058587220 */ /* 0x080fe20000410000 */
[-C--:B------:R-:W-:Y:S01]  /*e2e0*/  FMUL.FTZ R90, R90, R0.reuse ;  /* 0x000000005a5a7220 */ /* 0x080fe20000410000 */
[-C--:B------:R-:W-:Y:S01]  /*e2f0*/  FMUL.FTZ R89, R89, R0.reuse ;  /* 0x0000000059597220 */ /* 0x080fe20000410000 */
[-C--:B------:R-:W-:Y:S01]  /*e300*/  FMUL.FTZ R91, R91, R0.reuse ;  /* 0x000000005b5b7220 */ /* 0x080fe20000410000 */
[----:B------:R-:W-:Y:S01]  /*e310*/  HMMA.16816.F32 R72, R36, R30, R72 ;  /* 0x0000001e2448723c */ /* 0x000fe20000001848 */
[----:B------:R-:W4:Y:S01]  /*e320*/  LDSM.16.M88.4 R28, [R136+0x6800] ;  /* 0x00680000881c783b */ /* 0x000f220000000200 */
[----:B------:R-:W-:Y:S06]  /*e330*/  MUFU.TANH R88, R88 ;  /* 0x0000005800587308 */ /* 0x000fec0000002400 */
[----:B-1----:R-:W-:Y:S02]  /*e340*/  HMMA.16816.F32 R76, R20, R16, R76 ;  /* 0x00000010144c723c */ /* 0x002fe4000000184c */
[----:B------:R-:W1:Y:S03]  /*e350*/  MUFU.TANH R181, R90 ;  /* 0x0000005a00b57308 */ /* 0x000e660000002400 */
        /* <DEDUP_REMOVED lines=10> */
[----:B------:R-:W1:Y:S01]  /*e400*/  LDSM.16.M88.4 R4, [R139+0x8800] ;  /* 0x008800008b04783b */ /* 0x000e620000000200 */
[----:B------:R-:W-:Y:S06]  /*e410*/  MUFU.TANH R84, R84 ;  /* 0x0000005400547308 */ /* 0x000fec0000002400 */
[----:B---3--:R-:W-:Y:S02]  /*e420*/  HMMA.16816.F32 R52, R108, R12, R52 ;  /* 0x0000000c6c34723c */ /* 0x008fe40000001834 */
[----:B------:R-:W-:Y:S06]  /*e430*/  MUFU.TANH R85, R85 ;  /* 0x0000005500557308 */ /* 0x000fec0000002400 */
[----:B------:R-:W-:Y:S02]  /*e440*/  HMMA.16816.F32 R76, R8, R32, R76 ;  /* 0x00000020084c723c */ /* 0x000fe4000000184c */
[----:B------:R-:W-:Y:S06]  /*e450*/  MUFU.TANH R175, R175 ;  /* 0x000000af00af7308 */ /* 0x000fec0000002400 */
[----:B----4-:R-:W-:Y:S05]  /*e460*/  HMMA.16816.F32 R68, R20, R24, R68 ;  /* 0x000000181444723c */ /* 0x010fea0000001844 */
[----:B------:R-:W-:Y:S01]  /*e470*/  VIADD R24, R80, 0x8 ;  /* 0x0000000850187836 */ /* 0x000fe20000000000 */
[----:B------:R-:W-:Y:S04]  /*e480*/  MUFU.TANH R86, R86 ;  /* 0x0000005600567308 */ /* 0x000fe80000002400 */
[----:B------:R-:W-:Y:S01]  /*e490*/  ISETP.GE.AND P2, PT, R24, R83, PT ;  /* 0x000000531800720c */ /* 0x000fe20003f46270 */
[----:B------:R-:W-:Y:S01]  /*e4a0*/  HMMA.16816.F32 R72, R8, R34, R72 ;  /* 0x000000220848723c */ /* 0x000fe20000001848 */
[----:B------:R-:W3:Y:S04]  /*e4b0*/  LDSM.16.M88.4 R32, [R139+0x6c00] ;  /* 0x006c00008b20783b */ /* 0x000ee80000000200 */
[----:B------:R-:W-:Y:S01]  /*e4c0*/  FSEL R67, R67, -INF , !P2 ;  /* 0xff80000043437808 */ /* 0x000fe20005000000 */
        /* <DEDUP_REMOVED lines=10> */
[----:B------:R-:W4:Y:S04]  /*e570*/  LDSM.16.M88.4 R12, [R136+0x8800] ;  /* 0x00880000880c783b */ /* 0x000f280000000200 */
[-C--:B------:R-:W-:Y:S01]  /*e580*/  FMUL.FTZ R73, R73, R0.reuse ;  /* 0x0000000049497220 */ /* 0x080fe20000410000 */
[-C--:B------:R-:W-:Y:S01]  /*e590*/  FMUL.FTZ R72, R72, R0.reuse ;  /* 0x0000000048487220 */ /* 0x080fe20000410000 */
[----:B------:R-:W-:Y:S01]  /*e5a0*/  LDSM.16.M88.4 R24, [R139+0x8c00] ;  /* 0x008c00008b18783b */ /* 0x000fe20000000200 */
[-C--:B------:R-:W-:Y:S01]  /*e5b0*/  FMUL.FTZ R74, R74, R0.reuse ;  /* 0x000000004a4a7220 */ /* 0x080fe20000410000 */
[----:B------:R3:W-:Y:S01]  /*e5c0*/  MUFU.TANH R135, R73 ;  /* 0x0000004900877308 */ /* 0x0007e20000002400 */
[----:B------:R-:W-:Y:S05]  /*e5d0*/  HMMA.16816.F32 R52, R36, R28, R52 ;  /* 0x0000001c2434723c */ /* 0x000fea0000001834 */
[----:B------:R-:W-:-:S02]  /*e5e0*/  FMUL.FTZ R75, R75, R0 ;  /* 0x000000004b4b7220 */ /* 0x000fc40000410000 */
[----:B------:R-:W-:Y:S01]  /*e5f0*/  MUFU.TANH R165, R77 ;  /* 0x0000004d00a57308 */ /* 0x000fe20000002400 */
[C---:B--2---:R-:W-:Y:S07]  /*e600*/  HMMA.16816.F32 R68, R8.reuse, R16, R68 ;  /* 0x000000100844723c */ /* 0x044fee0000001844 */
[----:B------:R-:W-:Y:S01]  /*e610*/  MUFU.TANH R163, R79 ;  /* 0x0000004f00a37308 */ /* 0x000fe20000002400 */
[----:B------:R-:W-:Y:S01]  /*e620*/  HMMA.16816.F32 R56, R8, R18, R56 ;  /* 0x000000120838723c */ /* 0x000fe20000001838 */
[----:B------:R-:W2:Y:S06]  /*e630*/  LDSM.16.M88.4 R16, [R136+0x6c00] ;  /* 0x006c00008810783b */ /* 0x000eac0000000200 */
[----:B------:R-:W-:Y:S01]  /*e640*/  MUFU.TANH R169, R72 ;  /* 0x0000004800a97308 */ /* 0x000fe20000002400 */
[----:B-1----:R-:W-:Y:S05]  /*e650*/  HMMA.16816.F32 R52, R20, R4, R52 ;  /* 0x000000041434723c */ /* 0x002fea0000001834 */
[----:B------:R-:W-:-:S02]  /*e660*/  VIADD R4, R80, 0x9 ;  /* 0x0000000950047836 */ /* 0x000fc40000000000 */
[-C--:B------:R-:W-:Y:S01]  /*e670*/  FMUL.FTZ R69, R69, R0.reuse ;  /* 0x0000000045457220 */ /* 0x080fe20000410000 */
[-C--:B------:R-:W-:Y:S01]  /*e680*/  FMUL.FTZ R71, R71, R0.reuse ;  /* 0x0000000047477220 */ /* 0x080fe20000410000 */
[----:B------:R-:W-:Y:S01]  /*e690*/  FMUL.FTZ R68, R68, R0 ;  /* 0x0000000044447220 */ /* 0x000fe20000410000 */
[-C--:B------:R-:W-:Y:S01]  /*e6a0*/  ISETP.GE.AND P1, PT, R4, R83.reuse, PT ;  /* 0x000000530400720c */ /* 0x080fe20003f26270 */
[C---:B------:R-:W-:Y:S01]  /*e6b0*/  VIADD R4, R80.reuse, 0x18 ;  /* 0x0000001850047836 */ /* 0x040fe20000000000 */
[----:B------:R-:W-:Y:S05]  /*e6c0*/  HMMA.16816.F32 R48, R36, R30, R48 ;  /* 0x0000001e2430723c */ /* 0x000fea0000001830 */
[----:B------:R-:W-:Y:S01]  /*e6d0*/  FSEL R31, R3, -INF , !P3 ;  /* 0xff800000031f7808 */ /* 0x000fe20005800000 */
[----:B------:R-:W-:Y:S01]  /*e6e0*/  VIADD R30, R80, 0x10 ;  /* 0x00000010501e7836 */ /* 0x000fe20000000000 */
[----:B------:R1:W-:Y:S01]  /*e6f0*/  MUFU.TANH R125, R69 ;  /* 0x00000045007d7308 */ /* 0x0003e20000002400 */
[----:B------:R-:W-:Y:S01]  /*e700*/  ISETP.GE.AND P5, PT, R4, R83, PT ;  /* 0x000000530400720c */ /* 0x000fe20003fa6270 */
[----:B------:R-:W-:-:S02]  /*e710*/  VIADD R4, R80, 0x19 ;  /* 0x0000001950047836 */ /* 0x000fc40000000000 */
[----:B------:R-:W-:Y:S01]  /*e720*/  FMUL.FTZ R28, R57, R0 ;  /* 0x00000000391c7220 */ /* 0x000fe20000410000 */
[----:B------:R-:W-:Y:S01]  /*e730*/  ISETP.GE.AND P0, PT, R30, R83, PT ;  /* 0x000000531e00720c */ /* 0x000fe20003f06270 */
[----:B---3--:R-:W-:Y:S05]  /*e740*/  HMMA.16816.F32 R44, R108, R32, R44 ;  /* 0x000000206c2c723c */ /* 0x008fea000000182c */
[----:B------:R-:W-:Y:S01]  /*e750*/  FSEL R33, R60, -INF , !P4 ;  /* 0xff8000003c217808 */ /* 0x000fe20006000000 */
[----:B------:R-:W-:Y:S01]  /*e760*/  VIADD R30, R80, 0x21 ;  /* 0x00000021501e7836 */ /* 0x000fe20000000000 */
[----:B------:R3:W-:Y:S01]  /*e770*/  MUFU.TANH R127, R71 ;  /* 0x00000047007f7308 */ /* 0x0007e20000002400 */
[----:B------:R-:W-:Y:S01]  /*e780*/  FSEL R73, R106, -INF , !P0 ;  /* 0xff8000006a497808 */ /* 0x000fe20004000000 */
[----:B------:R-:W-:-:S02]  /*e790*/  VIADD R32, R80, 0x39 ;  /* 0x0000003950207836 */ /* 0x000fc40000000000 */
[-C--:B------:R-:W-:Y:S01]  /*e7a0*/  FMUL.FTZ R70, R70, R0.reuse ;  /* 0x0000000046467220 */ /* 0x080fe20000410000 */
[-C--:B------:R-:W-:Y:S01]  /*e7b0*/  FMUL.FTZ R56, R56, R0.reuse ;  /* 0x0000000038387220 */ /* 0x080fe20000410000 */
[----:B----4-:R-:W-:Y:S05]  /*e7c0*/  HMMA.16816.F32 R52, R8, R12, R52 ;  /* 0x0000000c0834723c */ /* 0x010fea0000001834 */
[----:B------:R-:W-:Y:S01]  /*e7d0*/  FSEL R13, R2, -INF , !P4 ;  /* 0xff800000020d7808 */ /* 0x000fe20006000000 */
[----:B------:R-:W-:Y:S01]  /*e7e0*/  VIADD R12, R80, 0x11 ;  /* 0x00000011500c7836 */ /* 0x000fe20000000000 */
[-C--:B------:R-:W-:Y:S01]  /*e7f0*/  ISETP.GE.AND P4, PT, R4, R83.reuse, PT ;  /* 0x000000530400720c */ /* 0x080fe20003f86270 */
[----:B------:R-:W-:Y:S01]  /*e800*/  VIADD R4, R80, 0x20 ;  /* 0x0000002050047836 */ /* 0x000fe20000000000 */
[----:B-1----:R-:W-:Y:S01]  /*e810*/  FSEL R69, R66, -INF , !P1 ;  /* 0xff80000042457808 */ /* 0x002fe20004800000 */
[----:B------:R-:W-:Y:S01]  /*e820*/  MUFU.TANH R129, R68 ;  /* 0x0000004400817308 */ /* 0x000fe20000002400 */
[-C--:B------:R-:W-:Y:S01]  /*e830*/  ISETP.GE.AND P6, PT, R12, R83.reuse, PT ;  /* 0x000000530c00720c */ /* 0x080fe20003fc6270 */
[----:B------:R-:W-:Y:S05]  /*e840*/  HMMA.16816.F32 R40, R108, R34, R40 ;  /* 0x000000226c28723c */ /* 0x000fea0000001828 */
[----:B------:R-:W-:Y:S01]  /*e850*/  FSEL R35, R63, -INF , !P3 ;  /* 0xff8000003f237808 */ /* 0x000fe20005800000 */
[-C--:B------:R-:W-:Y:S01]  /*e860*/  FMUL.FTZ R58, R58, R0.reuse ;  /* 0x000000003a3a7220 */ /* 0x080fe20000410000 */
[-C--:B------:R-:W-:Y:S01]  /*e870*/  ISETP.GE.AND P3, PT, R4, R83.reuse, PT ;  /* 0x000000530400720c */ /* 0x080fe20003f66270 */
[-C--:B------:R-:W-:Y:S01]  /*e880*/  FMUL.FTZ R59, R59, R0.reuse ;  /* 0x000000003b3b7220 */ /* 0x080fe20000410000 */
[----:B------:R-:W-:Y:S01]  /*e890*/  FSEL R12, R65, -INF , !P2 ;  /* 0xff800000410c7808 */ /* 0x000fe20005000000 */
[----:B------:R-:W-:Y:S01]  /*e8a0*/  MUFU.TANH R131, R70 ;  /* 0x0000004600837308 */ /* 0x000fe20000002400 */
[-C--:B------:R-:W-:Y:S01]  /*e8b0*/  ISETP.GE.AND P2, PT, R30, R83.reuse, PT ;  /* 0x000000531e00720c */ /* 0x080fe20003f46270 */
[----:B------:R-:W-:Y:S01]  /*e8c0*/  HMMA.16816.F32 R48, R20, R6, R48 ;  /* 0x000000061430723c */ /* 0x000fe20000001830 */
[----:B------:R-:W1:Y:S04]  /*e8d0*/  LDSM.16.M88.4 R4, [R136+0x8c00] ;  /* 0x008c00008804783b */ /* 0x000e680000000200 */
[----:B------:R-:W-:Y:S01]  /*e8e0*/  VIADD R30, R80, 0x28 ;  /* 0x00000028501e7836 */ /* 0x000fe20000000000 */
[----:B---3--:R-:W-:Y:S01]  /*e8f0*/  FSEL R71, R82, -INF , !P1 ;  /* 0xff80000052477808 */ /* 0x008fe20004800000 */
[-C--:B------:R-:W-:Y:S01]  /*e900*/  FMUL.FTZ R55, R55, R0.reuse ;  /* 0x0000000037377220 */ /* 0x080fe20000410000 */
[----:B------:R-:W-:Y:S01]  /*e910*/  FSEL R107, R107, -INF , !P6 ;  /* 0xff8000006b6b7808 */ /* 0x000fe20007000000 */
[-C--:B------:R-:W-:Y:S01]  /*e920*/  FMUL.FTZ R53, R53, R0.reuse ;  /* 0x0000000035357220 */ /* 0x080fe20000410000 */
[----:B------:R-:W-:Y:S01]  /*e930*/  ISETP.GE.AND P1, PT, R30, R83, PT ;  /* 0x000000531e00720c */ /* 0x000fe20003f26270 */
[----:B--2---:R-:W-:Y:S05]  /*e940*/  HMMA.16816.F32 R44, R36, R16, R44 ;  /* 0x00000010242c723c */ /* 0x004fea000000182c */
[----:B------:R-:W-:Y:S01]  /*e950*/  VIADD R30, R80, 0x29 ;  /* 0x00000029501e7836 */ /* 0x000fe20000000000 */
[----:B------:R-:W-:Y:S01]  /*e960*/  FSEL R105, R105, -INF , !P6 ;  /* 0xff80000069697808 */ /* 0x000fe20007000000 */
[----:B------:R-:W-:Y:S01]  /*e970*/  MUFU.TANH R65, R55 ;  /* 0x0000003700417308 */ /* 0x000fe20000002400 */
[----:B------:R-:W-:Y:S01]  /*e980*/  FSEL R17, R100, -INF , !P5 ;  /* 0xff80000064117808 */ /* 0x000fe20006800000 */
[-C--:B------:R-:W-:Y:S01]  /*e990*/  FMUL.FTZ R52, R52, R0.reuse ;  /* 0x0000000034347220 */ /* 0x080fe20000410000 */
[----:B------:R-:W-:Y:S01]  /*e9a0*/  FMUL.FTZ R54, R54, R0 ;  /* 0x0000000036367220 */ /* 0x000fe20000410000 */
[----:B------:R-:W-:-:S04]  /*e9b0*/  DEPBAR.LE SB0, 0x0 ;  /* 0x000080000000791a */ /* 0x000fc80000000000 */
[C---:B------:R-:W-:Y:S05]  /*e9c0*/  HMMA.16816.F32 R112, R8.reuse, R96, R112 ;  /* 0x000000600870723c */ /* 0x040fea0000001870 */
[-C--:B------:R-:W-:Y:S01]  /*e9d0*/  FMUL.FTZ R96, R101, R0.reuse ;  /* 0x0000000065607220 */ /* 0x080fe20000410000 */
[-C--:B------:R-:W-:Y:S01]  /*e9e0*/  FMUL.FTZ R101, R103, R0.reuse ;  /* 0x0000000067657220 */ /* 0x080fe20000410000 */
[----:B------:R-:W-:Y:S01]  /*e9f0*/  FMUL.FTZ R97, R102, R0 ;  /* 0x0000000066617220 */ /* 0x000fe20000410000 */
[----:B------:R-:W-:Y:S01]  /*ea00*/  MUFU.TANH R171, R74 ;  /* 0x0000004a00ab7308 */ /* 0x000fe20000002400 */
[----:B------:R-:W-:Y:S07]  /*ea10*/  HMMA.16816.F32 R92, R8, R98, R92 ;  /* 0x00000062085c723c */ /* 0x000fee000000185c */
[----:B------:R-:W2:Y:S01]  /*ea20*/  MUFU.TANH R97, R97 ;  /* 0x0000006100617308 */ /* 0x000ea20000002400 */
[----:B------:R-:W-:Y:S05]  /*ea30*/  HMMA.16816.F32 R44, R20, R24, R44 ;  /* 0x00000018142c723c */ /* 0x000fea000000182c */
[----:B------:R-:W-:-:S02]  /*ea40*/  VIADD R24, R80, 0x30 ;  /* 0x0000003050187836 */ /* 0x000fc40000000000 */
[-C--:B------:R-:W-:Y:S01]  /*ea50*/  FMUL.FTZ R98, R113, R0.reuse ;  /* 0x0000000071627220 */ /* 0x080fe20000410000 */
[-C--:B------:R-:W-:Y:S01]  /*ea60*/  FMUL.FTZ R103, R115, R0.reuse ;  /* 0x0000000073677220 */ /* 0x080fe20000410000 */
[----:B------:R-:W-:Y:S01]  /*ea70*/  MUFU.TANH R96, R96 ;  /* 0x0000006000607308 */ /* 0x000fe20000002400 */
[-C--:B------:R-:W-:Y:S01]  /*ea80*/  FMUL.FTZ R102, R112, R0.reuse ;  /* 0x0000000070667220 */ /* 0x080fe20000410000 */
[----:B------:R-:W-:Y:S01]  /*ea90*/  FMUL.FTZ R99, R114, R0 ;  /* 0x0000000072637220 */ /* 0x000fe20000410000 */
[----:B------:R-:W-:Y:S05]  /*eaa0*/  HMMA.16816.F32 R40, R36, R18, R40 ;  /* 0x000000122428723c */ /* 0x000fea0000001828 */
[----:B------:R-:W-:Y:S01]  /*eab0*/  ISETP.GE.AND P6, PT, R24, R83, PT ;  /* 0x000000531800720c */ /* 0x000fe20003fc6270 */
[----:B------:R-:W-:-:S02]  /*eac0*/  VIADD R24, R80, 0x31 ;  /* 0x0000003150187836 */ /* 0x000fc40000000000 */
[-C--:B------:R-:W-:Y:S01]  /*ead0*/  FMUL.FTZ R92, R92, R0.reuse ;  /* 0x000000005c5c7220 */ /* 0x080fe20000410000 */
[-C--:B------:R-:W-:Y:S01]  /*eae0*/  FMUL.FTZ R94, R94, R0.reuse ;  /* 0x000000005e5e7220 */ /* 0x080fe20000410000 */
[----:B------:R-:W3:Y:S01]  /*eaf0*/  MUFU.TANH R98, R98 ;  /* 0x0000006200627308 */ /* 0x000ee20000002400 */
[-C--:B------:R-:W-:Y:S01]  /*eb00*/  FMUL.FTZ R93, R93, R0.reuse ;  /* 0x000000005d5d7220 */ /* 0x080fe20000410000 */
[----:B------:R-:W-:Y:S01]  /*eb10*/  FMUL.FTZ R95, R95, R0 ;  /* 0x000000005f5f7220 */ /* 0x000fe20000410000 */
[C---:B------:R-:W-:Y:S05]  /*eb20*/  HMMA.16816.F32 R48, R8.reuse, R14, R48 ;  /* 0x0000000e0830723c */ /* 0x040fea0000001830 */
[----:B------:R-:W-:Y:S01]  /*eb30*/  FSEL R15, R104, -INF , !P0 ;  /* 0xff800000680f7808 */ /* 0x000fe20004000000 */
[----:B------:R-:W-:Y:S01]  /*eb40*/  VIADD R18, R80, 0x38 ;  /* 0x0000003850127836 */ /* 0x000fe20000000000 */
[----:B------:R-:W-:Y:S01]  /*eb50*/  ISETP.GE.AND P0, PT, R30, R83, PT ;  /* 0x000000531e00720c */ /* 0x000fe20003f06270 */
[----:B------:R-:W4:Y:S01]  /*eb60*/  MUFU.TANH R103, R103 ;  /* 0x0000006700677308 */ /* 0x000f220000002400 */
[----:B------:R-:W-:Y:S01]  /*eb70*/  FSEL R181, R181, -INF , !P6 ;  /* 0xff800000b5b57808 */ /* 0x000fe20007000000 */
[----:B-1----:R-:W-:Y:S03]  /*eb80*/  HMMA.16816.F32 R44, R8, R4, R44 ;  /* 0x00000004082c723c */ /* 0x002fe6000000182c */
[----:B------:R-:W-:Y:S01]  /*eb90*/  VIADD R4, R80, 0x40 ;  /* 0x0000004050047836 */ /* 0x000fe20000000000 */
[----:B------:R-:W-:-:S02]  /*eba0*/  FSEL R177, R88, -INF , !P6 ;  /* 0xff80000058b17808 */ /* 0x000fc40007000000 */
[----:B--2---:R-:W-:Y:S01]  /*ebb0*/  FSEL R97, R97, -INF , !P5 ;  /* 0xff80000061617808 */ /* 0x004fe20006800000 */
[----:B------:R-:W1:Y:S01]  /*ebc0*/  MUFU.TANH R92, R92 ;  /* 0x0000005c005c7308 */ /* 0x000e620000002400 */
[-C--:B------:R-:W-:Y:S02]  /*ebd0*/  ISETP.GE.AND P5, PT, R24, R83.reuse, PT ;  /* 0x000000531800720c */ /* 0x080fe40003fa6270 */
[----:B---3--:R-:W-:Y:S01]  /*ebe0*/  FSEL R185, R98, -INF , !P2 ;  /* 0xff80000062b97808 */ /* 0x008fe20005000000 */
[----:B------:R-:W-:Y:S05]  /*ebf0*/  HMMA.16816.F32 R40, R20, R26, R40 ;  /* 0x0000001a1428723c */ /* 0x000fea0000001828 */
[----:B------:R-:W-:Y:S01]  /*ec00*/  FSEL R179, R179, -INF , !P5 ;  /* 0xff800000b3b37808 */ /* 0x000fe20006800000 */
[-C--:B------:R-:W-:Y:S01]  /*ec10*/  FMUL.FTZ R51, R51, R0.reuse ;  /* 0x0000000033337220 */ /* 0x080fe20000410000 */
[----:B------:R-:W-:Y:S01]  /*ec20*/  FSEL R57, R89, -INF , !P5 ;  /* 0xff80000059397808 */ /* 0x000fe20006800000 */
[----:B------:R-:W2:Y:S01]  /*ec30*/  MUFU.TANH R94, R94 ;  /* 0x0000005e005e7308 */ /* 0x000ea20000002400 */
[----:B------:R-:W-:Y:S01]  /*ec40*/  FSEL R25, R96, -INF , !P4 ;  /* 0xff80000060197808 */ /* 0x000fe20006000000 */
[-C--:B------:R-:W-:Y:S01]  /*ec50*/  FMUL.FTZ R24, R49, R0.reuse ;  /* 0x0000000031187220 */ /* 0x080fe20000410000 */
[----:B----4-:R-:W-:Y:S01]  /*ec60*/  FSEL R187, R103, -INF , !P2 ;  /* 0xff80000067bb7808 */ /* 0x010fe20005000000 */
[----:B------:R-:W-:Y:S01]  /*ec70*/  FMUL.FTZ R48, R48, R0 ;  /* 0x0000000030307220 */ /* 0x000fe20000410000 */
[----:B------:R-:W-:Y:S01]  /*ec80*/  ISETP.GE.AND P2, PT, R4, R83, PT ;  /* 0x000000530400720c */ /* 0x000fe20003f46270 */
[----:B------:R-:W-:-:S02]  /*ec90*/  VIADD R4, R80, 0x41 ;  /* 0x0000004150047836 */ /* 0x000fc40000000000 */
[-C--:B------:R-:W-:Y:S01]  /*eca0*/  FMUL.FTZ R21, R44, R0.reuse ;  /* 0x000000002c157220 */ /* 0x080fe20000410000 */
[----:B------:R-:W3:Y:S01]  /*ecb0*/  MUFU.TANH R93, R93 ;  /* 0x0000005d005d7308 */ /* 0x000ee20000002400 */
[----:B------:R-:W-:Y:S01]  /*ecc0*/  FSEL R173, R173, -INF , !P2 ;  /* 0xff800000adad7808 */ /* 0x000fe20005000000 */
[-C--:B------:R-:W-:Y:S01]  /*ecd0*/  FMUL.FTZ R50, R50, R0.reuse ;  /* 0x0000000032327220 */ /* 0x080fe20000410000 */
[----:B-1----:R-:W-:Y:S01]  /*ece0*/  FSEL R183, R92, -INF , !P1 ;  /* 0xff8000005cb77808 */ /* 0x002fe20004800000 */
[-C--:B------:R-:W-:Y:S01]  /*ecf0*/  FMUL.FTZ R46, R46, R0.reuse ;  /* 0x000000002e2e7220 */ /* 0x080fe20000410000 */
[----:B------:R-:W-:Y:S01]  /*ed00*/  FSEL R133, R133, -INF , !P2 ;  /* 0xff80000085857808 */ /* 0x000fe20005000000 */
[----:B------:R-:W-:Y:S02]  /*ed10*/  FMUL.FTZ R47, R47, R0 ;  /* 0x000000002f2f7220 */ /* 0x000fe40000410000 */
[----:B------:R-:W1:Y:S01]  /*ed20*/  MUFU.TANH R95, R95 ;  /* 0x0000005f005f7308 */ /* 0x000e620000002400 */
[----:B--2---:R-:W-:-:S02]  /*ed30*/  FSEL R191, R94, -INF , !P1 ;  /* 0xff8000005ebf7808 */ /* 0x004fc40004800000 */
[----:B------:R-:W-:Y:S01]  /*ed40*/  ISETP.GE.AND P1, PT, R4, R83, PT ;  /* 0x000000530400720c */ /* 0x000fe20003f26270 */
[----:B------:R-:W-:-:S04]  /*ed50*/  VIADD R4, R80, 0x48 ;  /* 0x0000004850047836 */ /* 0x000fc80000000000 */
[----:B------:R-:W2:Y:S01]  /*ed60*/  MUFU.TANH R101, R101 ;  /* 0x0000006500657308 */ /* 0x000ea20000002400 */
[----:B------:R-:W-:Y:S02]  /*ed70*/  FSEL R163, R163, -INF , !P1 ;  /* 0xff800000a3a37808 */ /* 0x000fe40004800000 */
[----:B---3--:R-:W-:Y:S02]  /*ed80*/  FSEL R193, R93, -INF , !P0 ;  /* 0xff8000005dc17808 */ /* 0x008fe40004000000 */
[----:B------:R-:W-:-:S03]  /*ed90*/  FSEL R165, R165, -INF , !P1 ;  /* 0xff800000a5a57808 */ /* 0x000fc60004800000 */
[----:B------:R-:W3:Y:S01]  /*eda0*/  MUFU.TANH R102, R102 ;  /* 0x0000006600667308 */ /* 0x000ee20000002400 */
[----:B-1----:R-:W-:Y:S02]  /*edb0*/  FSEL R189, R95, -INF , !P0 ;  /* 0xff8000005fbd7808 */ /* 0x002fe40004000000 */
[----:B------:R-:W-:Y:S01]  /*edc0*/  ISETP.GE.AND P0, PT, R4, R83, PT ;  /* 0x000000530400720c */ /* 0x000fe20003f06270 */
[----:B------:R-:W-:-:S04]  /*edd0*/  VIADD R4, R80, 0x49 ;  /* 0x0000004950047836 */ /* 0x000fc80000000000 */
[----:B------:R-:W1:Y:S01]  /*ede0*/  MUFU.TANH R99, R99 ;  /* 0x0000006300637308 */ /* 0x000e620000002400 */
[----:B------:R-:W-:Y:S02]  /*edf0*/  FSEL R171, R171, -INF , !P0 ;  /* 0xff800000abab7808 */ /* 0x000fe40004000000 */
[-C--:B------:R-:W-:Y:S01]  /*ee00*/  ISETP.GE.AND P6, PT, R4, R83.reuse, PT ;  /* 0x000000530400720c */ /* 0x080fe20003fc6270 */
[----:B------:R-:W-:Y:S01]  /*ee10*/  VIADD R4, R80, 0x50 ;  /* 0x0000005050047836 */ /* 0x000fe20000000000 */
[----:B--2---:R-:W-:Y:S02]  /*ee20*/  FSEL R19, R101, -INF , !P4 ;  /* 0xff80000065137808 */ /* 0x004fe40006000000 */
[-C--:B------:R-:W-:Y:S01]  /*ee30*/  ISETP.GE.AND P4, PT, R18, R83.reuse, PT ;  /* 0x000000531200720c */ /* 0x080fe20003f86270 */
[----:B------:R2:W-:Y:S01]  /*ee40*/  MUFU.TANH R63, R51 ;  /* 0x00000033003f7308 */ /* 0x0005e20000002400 */
[----:B------:R-:W-:Y:S01]  /*ee50*/  ISETP.GE.AND P5, PT, R4, R83, PT ;  /* 0x000000530400720c */ /* 0x000fe20003fa6270 */
[----:B------:R-:W-:Y:S01]  /*ee60*/  VIADD R4, R80, 0x51 ;  /* 0x0000005150047836 */ /* 0x000fe20000000000 */
[----:B------:R-:W-:-:S02]  /*ee70*/  FSEL R55, R85, -INF , !P4 ;  /* 0xff80000055377808 */ /* 0x000fc40006000000 */
[----:B---3--:R-:W-:Y:S02]  /*ee80*/  FSEL R3, R102, -INF , !P3 ;  /* 0xff80000066037808 */ /* 0x008fe40005800000 */
[----:B------:R-:W-:Y:S01]  /*ee90*/  FSEL R131, R131, -INF , !P5 ;  /* 0xff80000083837808 */ /* 0x000fe20006800000 */
[----:B------:R3:W-:Y:S01]  /*eea0*/  MUFU.TANH R14, R53 ;  /* 0x00000035000e7308 */ /* 0x0007e20000002400 */
[----:B------:R-:W-:Y:S02]  /*eeb0*/  FSEL R129, R129, -INF , !P5 ;  /* 0xff80000081817808 */ /* 0x000fe40006800000 */
[----:B-1----:R-:W-:Y:S02]  /*eec0*/  FSEL R29, R99, -INF , !P3 ;  /* 0xff800000631d7808 */ /* 0x002fe40005800000 */
[----:B------:R-:W-:Y:S02]  /*eed0*/  ISETP.GE.AND P3, PT, R32, R83, PT ;  /* 0x000000532000720c */ /* 0x000fe40003f66270 */
[----:B------:R-:W-:Y:S01]  /*eee0*/  FSEL R169, R169, -INF , !P0 ;  /* 0xff800000a9a97808 */ /* 0x000fe20004000000 */
[----:B------:R-:W1:Y:S01]  /*eef0*/  MUFU.TANH R119, R56 ;  /* 0x0000003800777308 */ /* 0x000e620000002400 */
[----:B------:R-:W-:-:S02]  /*ef00*/  FSEL R175, R175, -INF , !P3 ;  /* 0xff800000afaf7808 */ /* 0x000fc40005800000 */
[----:B--2---:R-:W-:Y:S02]  /*ef10*/  FSEL R51, R84, -INF , !P4 ;  /* 0xff80000054337808 */ /* 0x004fe40006000000 */
[----:B------:R-:W-:Y:S02]  /*ef20*/  ISETP.GE.AND P4, PT, R4, R83, PT ;  /* 0x000000530400720c */ /* 0x000fe40003f86270 */
[----:B------:R-:W-:Y:S03]  /*ef30*/  HMMA.16816.F32 R4, R8, R6, R40 ;  /* 0x000000060804723c */ /* 0x000fe60000001828 */
[----:B------:R-:W-:Y:S01]  /*ef40*/  VIADD R8, R80, 0x58 ;  /* 0x0000005850087836 */ /* 0x000fe20000000000 */
[----:B------:R-:W2:Y:S01]  /*ef50*/  MUFU.TANH R123, R58 ;  /* 0x0000003a007b7308 */ /* 0x000ea20000002400 */
[----:B---3--:R-:W-:Y:S01]  /*ef60*/  FSEL R53, R86, -INF , !P3 ;  /* 0xff80000056357808 */ /* 0x008fe20005800000 */
[----:B------:R-:W-:Y:S01]  /*ef70*/  FMUL.FTZ R40, R45, R0 ;  /* 0x000000002d287220 */ /* 0x000fe20000410000 */
[----:B------:R-:W-:-:S02]  /*ef80*/  FSEL R127, R127, -INF , !P4 ;  /* 0xff8000007f7f7808 */ /* 0x000fc40006000000 */
[-C--:B------:R-:W-:Y:S01]  /*ef90*/  ISETP.GE.AND P3, PT, R8, R83.reuse, PT ;  /* 0x000000530800720c */ /* 0x080fe20003f66270 */
[----:B------:R-:W-:Y:S01]  /*efa0*/  VIADD R8, R80, 0x59 ;  /* 0x0000005950087836 */ /* 0x000fe20000000000 */
[----:B------:R-:W-:Y:S01]  /*efb0*/  FSEL R125, R125, -INF , !P4 ;  /* 0xff8000007d7d7808 */ /* 0x000fe20006000000 */
[----:B------:R-:W3:Y:S01]  /*efc0*/  MUFU.TANH R167, R75 ;  /* 0x0000004b00a77308 */ /* 0x000ee20000002400 */
[----:B-1----:R-:W-:Y:S02]  /*efd0*/  FSEL R119, R119, -INF , !P3 ;  /* 0xff80000077777808 */ /* 0x002fe40005800000 */
[----:B------:R-:W-:Y:S01]  /*efe0*/  ISETP.GE.AND P2, PT, R8, R83, PT ;  /* 0x000000530800720c */ /* 0x000fe20003f46270 */
[----:B------:R-:W-:Y:S01]  /*eff0*/  VIADD R8, R80, 0x60 ;  /* 0x0000006050087836 */ /* 0x000fe20000000000 */
[----:B------:R-:W-:-:S03]  /*f000*/  FSEL R135, R135, -INF , !P6 ;  /* 0xff80000087877808 */ /* 0x000fc60007000000 */
[----:B------:R-:W-:Y:S01]  /*f010*/  MUFU.TANH R28, R28 ;  /* 0x0000001c001c7308 */ /* 0x000fe20000002400 */
[-C--:B------:R-:W-:Y:S01]  /*f020*/  FMUL.FTZ R39, R4, R0.reuse ;  /* 0x0000000004277220 */ /* 0x080fe20000410000 */
[----:B------:R-:W-:Y:S01]  /*f030*/  VIADD R4, R80, 0x69 ;  /* 0x0000006950047836 */ /* 0x000fe20000000000 */
[-C--:B------:R-:W-:Y:S01]  /*f040*/  ISETP.GE.AND P1, PT, R8, R83.reuse, PT ;  /* 0x000000530800720c */ /* 0x080fe20003f26270 */
[----:B------:R-:W-:Y:S02]  /*f050*/  VIADD R8, R80, 0x61 ;  /* 0x0000006150087836 */ /* 0x000fe40000000000 */
[-C--:B------:R-:W-:Y:S01]  /*f060*/  FMUL.FTZ R6, R6, R0.reuse ;  /* 0x0000000006067220 */ /* 0x080fe20000410000 */
[----:B------:R-:W-:Y:S01]  /*f070*/  FMUL.FTZ R7, R7, R0 ;  /* 0x0000000007077220 */ /* 0x000fe20000410000 */
[----:B------:R-:W-:Y:S01]  /*f080*/  ISETP.GE.AND P5, PT, R4, R83, PT ;  /* 0x000000530400720c */ /* 0x000fe20003fa6270 */
[----:B------:R-:W1:Y:S01]  /*f090*/  MUFU.TANH R2, R59 ;  /* 0x0000003b00027308 */ /* 0x000e620000002400 */
[----:B------:R-:W-:-:S02]  /*f0a0*/  VIADD R4, R80, 0x70 ;  /* 0x0000007050047836 */ /* 0x000fc40000000000 */
[----:B------:R-:W-:Y:S01]  /*f0b0*/  FMUL.FTZ R5, R5, R0 ;  /* 0x0000000005057220 */ /* 0x000fe20000410000 */
[-C--:B------:R-:W-:Y:S01]  /*f0c0*/  ISETP.GE.AND P0, PT, R8, R83.reuse, PT ;  /* 0x000000530800720c */ /* 0x080fe20003f06270 */
[----:B------:R-:W-:Y:S01]  /*f0d0*/  VIADD R8, R80, 0x68 ;  /* 0x0000006850087836 */ /* 0x000fe20000000000 */
[----:B--2---:R-:W-:Y:S02]  /*f0e0*/  FSEL R123, R123, -INF , !P3 ;  /* 0xff8000007b7b7808 */ /* 0x004fe40005800000 */
[----:B------:R-:W-:Y:S01]  /*f0f0*/  ISETP.GE.AND P4, PT, R4, R83, PT ;  /* 0x000000530400720c */ /* 0x000fe20003f86270 */
[----:B------:R-:W2:Y:S01]  /*f100*/  MUFU.TANH R16, R52 ;  /* 0x0000003400107308 */ /* 0x000ea20000002400 */
[----:B------:R-:W-:Y:S01]  /*f110*/  VIADD R4, R80, 0x71 ;  /* 0x0000007150047836 */ /* 0x000fe20000000000 */
[----:B------:R-:W-:Y:S02]  /*f120*/  FSEL R65, R65, -INF , !P0 ;  /* 0xff80000041417808 */ /* 0x000fe40004000000 */
[----:B------:R-:W-:-:S02]  /*f130*/  FSEL R44, R14, -INF , !P0 ;  /* 0xff8000000e2c7808 */ /* 0x000fc40004000000 */
[----:B------:R-:W-:Y:S02]  /*f140*/  ISETP.GT.AND P0, PT, R150, R141, PT ;  /* 0x0000008d9600720c */ /* 0x000fe40003f04270 */
[----:B------:R-:W4:Y:S01]  /*f150*/  MUFU.TANH R30, R54 ;  /* 0x00000036001e7308 */ /* 0x000f220000002400 */
[-C--:B------:R-:W-:Y:S01]  /*f160*/  ISETP.GE.AND P3, PT, R4, R83.reuse, PT ;  /* 0x000000530400720c */ /* 0x080fe20003f66270 */
[C---:B------:R-:W-:Y:S01]  /*f170*/  VIADD R4, R80.reuse, 0x78 ;  /* 0x0000007850047836 */ /* 0x040fe20000000000 */
[----:B---3--:R-:W-:Y:S01]  /*f180*/  FSEL R167, R167, -INF , !P6 ;  /* 0xff800000a7a77808 */ /* 0x008fe20007000000 */
[----:B------:R-:W-:Y:S01]  /*f190*/  VIADD R80, R80, 0x79 ;  /* 0x0000007950507836 */ /* 0x000fe20000000000 */
[----:B-1----:R-:W-:Y:S02]  /*f1a0*/  FSEL R22, R2, -INF , !P2 ;  /* 0xff80000002167808 */ /* 0x002fe40005000000 */
[----:B------:R-:W-:Y:S01]  /*f1b0*/  FSEL R23, R28, -INF , !P2 ;  /* 0xff8000001c177808 */ /* 0x000fe20005000000 */
[----:B------:R-:W1:Y:S01]  /*f1c0*/  MUFU.TANH R18, R48 ;  /* 0x0000003000127308 */ /* 0x000e620000002400 */
[----:B------:R-:W-:-:S02]  /*f1d0*/  ISETP.GE.AND P6, PT, R8, R83, PT ;  /* 0x000000530800720c */ /* 0x000fc40003fc6270 */
[----:B--2---:R-:W-:Y:S02]  /*f1e0*/  FSEL R37, R16, -INF , !P1 ;  /* 0xff80000010257808 */ /* 0x004fe40004800000 */
[-C--:B------:R-:W-:Y:S02]  /*f1f0*/  ISETP.GE.AND P2, PT, R4, R83.reuse, PT ;  /* 0x000000530400720c */ /* 0x080fe40003f46270 */
[----:B------:R-:W-:Y:S01]  /*f200*/  FSEL R63, R63, -INF , !P5 ;  /* 0xff8000003f3f7808 */ /* 0x000fe20006800000 */
[----:B------:R-:W2:Y:S01]  /*f210*/  MUFU.TANH R24, R24 ;  /* 0x0000001800187308 */ /* 0x000ea20000002400 */
[----:B----4-:R-:W-:Y:S02]  /*f220*/  FSEL R20, R30, -INF , !P1 ;  /* 0xff8000001e147808 */ /* 0x010fe40004800000 */
[----:B------:R-:W-:-:S05]  /*f230*/  ISETP.GE.AND P1, PT, R80, R83, PT ;  /* 0x000000535000720c */ /* 0x000fca0003f26270 */
        /* <DEDUP_REMOVED lines=35> */
.L_x_4088:
        /* <DEDUP_REMOVED lines=60> */
.L_x_4089:
[----:B------:R-:W-:Y:S05]  /*f830*/  BSYNC.RECONVERGENT B0 ;  /* 0x0000000000007941 */ /* 0x000fea0003800200 */
.L_x_4087:
        /* <DEDUP_REMOVED lines=24> */
.L_x_4086:
[----:B------:R-:W-:Y:S05]  /*f9c0*/  BSYNC.RECONVERGENT B1 ;  /* 0x0000000000017941 */ /* 0x000fea0003800200 */
.L_x_4085:
        /* <DEDUP_REMOVED lines=65> */
[----:B------:R1:W-:Y:S01]  /*fde0*/  MUFU.EX2 R64, R33 ;  /* 0x0000002100407308 */ /* 0x0003e20000000800 */
[-C--:B------:R-:W-:Y:S01]  /*fdf0*/  FFMA.FTZ R46, R15, R47.reuse, -R50 ;  /* 0x0000002f0f2e7223 */ /* 0x080fe20000010832 */
[-CC-:B------:R-:W-:Y:S01]  /*fe00*/  FFMA.FTZ R36, R107, R47.reuse, -R130.reuse ;  /* 0x0000002f6b247223 */ /* 0x180fe20000010882 */
[----:B------:R-:W2:Y:S01]  /*fe10*/  LDSM.16.MT88.4 R12, [R137+0xb400] ;  /* 0x00b40000890c783b */ /* 0x000ea20000004200 */
[----:B------:R-:W3:Y:S01]  /*fe20*/  MUFU.EX2 R61, R61 ;  /* 0x0000003d003d7308 */ /* 0x000ee20000000800 */
[-C--:B------:R-:W-:Y:S01]  /*fe30*/  FFMA.FTZ R32, R97, R47.reuse, -R130 ;  /* 0x0000002f61207223 */ /* 0x080fe20000010882 */
[-CC-:B------:R-:W-:Y:S01]  /*fe40*/  FFMA.FTZ R35, R105, R47.reuse, -R50.reuse ;  /* 0x0000002f69237223 */ /* 0x180fe20000010832 */
[-C--:B------:R-:W-:Y:S01]  /*fe50*/  FFMA.FTZ R34, R17, R47.reuse, -R50 ;  /* 0x0000002f11227223 */ /* 0x080fe20000010832 */
[----:B------:R-:W-:Y:S01]  /*fe60*/  MUFU.EX2 R21, R21 ;  /* 0x0000001500157308 */ /* 0x000fe20000000800 */
[-CC-:B------:R-:W-:Y:S01]  /*fe70*/  FFMA.FTZ R31, R19, R47.reuse, -R130.reuse ;  /* 0x0000002f131f7223 */ /* 0x180fe20000010882 */
[----:B------:R-:W4:Y:S01]  /*fe80*/  LDSM.16.MT88.4 R72, [R137+0x9400] ;  /* 0x009400008948783b */ /* 0x000f220000004200 */
[-C--:B------:R-:W-:Y:S01]  /*fe90*/  FFMA.FTZ R30, R29, R47.reuse, -R130 ;  /* 0x0000002f1d1e7223 */ /* 0x080fe20000010882 */
[----:B------:R-:W5:Y:S01]  /*fea0*/  MUFU.EX2 R48, R48 ;  /* 0x0000003000307308 */ /* 0x000f620000000800 */
[-CC-:B------:R-:W-:Y:S01]  /*feb0*/  FFMA.FTZ R29, R3, R47.reuse, -R50.reuse ;  /* 0x0000002f031d7223 */ /* 0x180fe20000010832 */
[-CC-:B-1----:R-:W-:Y:S01]  /*fec0*/  FFMA.FTZ R33, R25, R47.reuse, -R50.reuse ;  /* 0x0000002f19217223 */ /* 0x182fe20000010832 */
[----:B------:R-:W1:Y:S01]  /*fed0*/  LDSM.16.MT88.4 R16, [R118+0xd000] ;  /* 0x00d000007610783b */ /* 0x000e620000004200 */
[----:B------:R-:W-:Y:S01]  /*fee0*/  MUFU.EX2 R132, R132 ;  /* 0x0000008400847308 */ /* 0x000fe20000000800 */
[-C--:B------:R-:W-:Y:S01]  /*fef0*/  FFMA.FTZ R28, R185, R47.reuse, -R50 ;  /* 0x0000002fb91c7223 */ /* 0x080fe20000010832 */
[----:B---3--:R-:W-:Y:S01]  /*ff00*/  F2FP.F16.F32.PACK_AB R69, R61, R64 ;  /* 0x000000403d45723e */ /* 0x008fe200000000ff */
[----:B------:R-:W-:Y:S01]  /*ff10*/  LDSM.16.MT88.4 R24, [R118+0x9400] ;  /* 0x009400007618783b */ /* 0x000fe20000004200 */
[----:B------:R-:W3:Y:S01]  /*ff20*/  MUFU.EX2 R67, R67 ;  /* 0x0000004300437308 */ /* 0x000ee20000000800 */
[-C--:B------:R-:W-:Y:S01]  /*ff30*/  FFMA.FTZ R3, R189, R47.reuse, -R130 ;  /* 0x0000002fbd037223 */ /* 0x080fe20000010882 */
        /* <DEDUP_REMOVED lines=9> */
[-C--:B------:R-:W-:Y:S01]  /*ffd0*/  FFMA.FTZ R179, R179, R47.reuse, -R130 ;  /* 0x0000002fb3b37223 */ /* 0x080fe20000010882 */
[----:B------:R-:W-:Y:S01]  /*ffe0*/  MUFU.EX2 R45, R45 ;  /* 0x0000002d002d7308 */ /* 0x000fe20000000800 */
[-C--:B------:R-:W-:Y:S01]  /*fff0*/  FFMA.FTZ R175, R175, R47.reuse, -R50 ;  /* 0x0000002fafaf7223 */ /* 0x080fe20000010832 */
[----:B---3--:R-:W-:Y:S01]  /*10000*/  F2FP.F16.F32.PACK_AB R68, R67, R132 ;  /* 0x000000844344723e */ /* 0x008fe200000000ff */
[-C--:B------:R-:W-:Y:S01]  /*10010*/  FFMA.FTZ R156, R163, R47.reuse, -R130 ;  /* 0x0000002fa39c7223 */ /* 0x080fe20000010882 */
[----:B------:R-:W3:Y:S01]  /*10020*/  MUFU.EX2 R36, R36 ;  /* 0x0000002400247308 */ /* 0x000ee20000000800 */
[-CC-:B------:R-:W-:Y:S01]  /*10030*/  FFMA.FTZ R162, R165, R47.reuse, -R50.reuse ;  /* 0x0000002fa5a27223 */ /* 0x180fe20000010832 */
[-C--:B------:R-:W-:Y:S01]  /*10040*/  FFMA.FTZ R134, R135, R47.reuse, -R50 ;  /* 0x0000002f87867223 */ /* 0x080fe20000010832 */
[-CC-:B------:R-:W-:Y:S01]  /*10050*/  FFMA.FTZ R62, R167, R47.reuse, -R130.reuse ;  /* 0x0000002fa73e7223 */ /* 0x180fe20000010882 */
[----:B------:R-:W-:Y:S01]  /*10060*/  MUFU.EX2 R32, R32 ;  /* 0x0000002000207308 */ /* 0x000fe20000000800 */
[--C-:B------:R-:W-:Y:S01]  /*10070*/  FFMA.FTZ R173, R173, R47, -R130.reuse ;  /* 0x0000002fadad7223 */ /* 0x100fe20000010882 */
[----:B-----5:R-:W-:Y:S01]  /*10080*/  F2FP.F16.F32.PACK_AB R70, R52, R49 ;  /* 0x000000313446723e */ /* 0x020fe200000000ff */
[-C--:B------:R-:W-:Y:S01]  /*10090*/  FFMA.FTZ R171, R171, R47.reuse, -R130 ;  /* 0x0000002fabab7223 */ /* 0x080fe20000010882 */
[----:B------:R-:W-:Y:S01]  /*100a0*/  MUFU.EX2 R46, R46 ;  /* 0x0000002e002e7308 */ /* 0x000fe20000000800 */
[-C--:B------:R-:W-:Y:S01]  /*100b0*/  FFMA.FTZ R169, R169, R47.reuse, -R50 ;  /* 0x0000002fa9a97223 */ /* 0x080fe20000010832 */
[-CC-:B------:R-:W-:Y:S01]  /*100c0*/  FFMA.FTZ R164, R127, R47.reuse, -R130.reuse ;  /* 0x0000002f7fa47223 */ /* 0x180fe20000010882 */
[----:B------:R-:W-:Y:S01]  /*100d0*/  FFMA.FTZ R123, R123, R47, -R130 ;  /* 0x0000002f7b7b7223 */ /* 0x000fe20000010882 */
[----:B------:R-:W5:Y:S01]  /*100e0*/  MUFU.EX2 R35, R35 ;  /* 0x0000002300237308 */ /* 0x000f620000000800 */
[C---:B------:R-:W-:Y:S03]  /*100f0*/  HMMA.16816.F32 R96, R68.reuse, R92, RZ ;  /* 0x0000005c4460723c */ /* 0x040fe600000018ff */
[----:B---3--:R-:W-:Y:S01]  /*10100*/  F2FP.F16.F32.PACK_AB R5, R36, R45 ;  /* 0x0000002d2405723e */ /* 0x008fe200000000ff */
[-CC-:B------:R-:W-:Y:S01]  /*10110*/  FFMA.FTZ R170, R125, R47.reuse, -R50.reuse ;  /* 0x0000002f7daa7223 */ /* 0x180fe20000010832 */
        /* <DEDUP_REMOVED lines=8> */
[----:B------:R-:W2:Y:S01]  /*101a0*/  MUFU.EX2 R31, R31 ;  /* 0x0000001f001f7308 */ /* 0x000ea20000000800 */
[----:B------:R-:W-:Y:S01]  /*101b0*/  FADD.FTZ R64, R64, R61 ;  /* 0x0000003d40407221 */ /* 0x000fe20000010000 */
[----:B-----5:R-:W-:Y:S01]  /*101c0*/  F2FP.F16.F32.PACK_AB R4, R35, R46 ;  /* 0x0000002e2304723e */ /* 0x020fe200000000ff */
[----:B------:R-:W-:Y:S01]  /*101d0*/  FADD.FTZ R132, R132, R67 ;  /* 0x0000004384847221 */ /* 0x000fe20000010000 */
[----:B------:R-:W-:Y:S01]  /*101e0*/  MUFU.EX2 R30, R30 ;  /* 0x0000001e001e7308 */ /* 0x000fe20000000800 */
[C---:B------:R-:W-:Y:S01]  /*101f0*/  HMMA.16816.F32 R88, R68.reuse, R84, RZ ;  /* 0x000000544458723c */ /* 0x040fe200000018ff */
[-C--:B------:R-:W-:Y:S01]  /*10200*/  FFMA.FTZ R61, R44, R47.reuse, -R50 ;  /* 0x0000002f2c3d7223 */ /* 0x080fe20000010832 */
[-CC-:B------:R-:W-:Y:S01]  /*10210*/  FFMA.FTZ R128, R128, R47.reuse, -R130.reuse ;  /* 0x0000002f80807223 */ /* 0x180fe20000010882 */
[----:B------:R-:W-:Y:S01]  /*10220*/  MUFU.EX2 R29, R29 ;  /* 0x0000001d001d7308 */ /* 0x000fe20000000800 */
[-CC-:B------:R-:W-:Y:S01]  /*10230*/  FFMA.FTZ R126, R126, R47.reuse, -R130.reuse ;  /* 0x0000002f7e7e7223 */ /* 0x180fe20000010882 */
[----:B---3--:R-:W-:Y:S01]  /*10240*/  F2FP.F16.F32.PACK_AB R6, R33, R34 ;  /* 0x000000222106723e */ /* 0x008fe200000000ff */
[-C--:B------:R-:W-:Y:S01]  /*10250*/  FFMA.FTZ R124, R124, R47.reuse, -R130 ;  /* 0x0000002f7c7c7223 */ /* 0x080fe20000010882 */
[----:B------:R-:W3:Y:S01]  /*10260*/  MUFU.EX2 R28, R28 ;  /* 0x0000001c001c7308 */ /* 0x000ee20000000800 */
[----:B------:R-:W-:Y:S01]  /*10270*/  HMMA.16816.F32 R84, R68, R86, RZ ;  /* 0x000000564454723c */ /* 0x000fe200000018ff */
[----:B--2---:R-:W-:Y:S01]  /*10280*/  F2FP.F16.F32.PACK_AB R7, R31, R32 ;  /* 0x000000201f07723e */ /* 0x004fe200000000ff */
[-C--:B------:R-:W-:Y:S01]  /*10290*/  FFMA.FTZ R67, R41, R47.reuse, -R50 ;  /* 0x0000002f29437223 */ /* 0x080fe20000010832 */
[----:B------:R-:W-:Y:S01]  /*102a0*/  MUFU.EX2 R3, R3 ;  /* 0x0000000300037308 */ /* 0x000fe20000000800 */
[-C--:B------:R-:W-:Y:S01]  /*102b0*/  FFMA.FTZ R66, R66, R47.reuse, -R130 ;  /* 0x0000002f42427223 */ /* 0x080fe20000010882 */
[----:B------:R-:W-:Y:S01]  /*102c0*/  FFMA.FTZ R41, R39, R47, -R50 ;  /* 0x0000002f27297223 */ /* 0x000fe20000010832 */
[----:B------:R-:W-:Y:S01]  /*102d0*/  ISETP.GE.AND P0, PT, R122, R141, PT ;  /* 0x0000008d7a00720c */ /* 0x000fe20003f06270 */
[----:B------:R-:W-:Y:S01]  /*102e0*/  MUFU.EX2 R58, R58 ;  /* 0x0000003a003a7308 */ /* 0x000fe20000000800 */
[C---:B------:R-:W-:Y:S03]  /*102f0*/  HMMA.16816.F32 R96, R4.reuse, R12, R96 ;  /* 0x0000000c0460723c */ /* 0x040fe60000001860 */
        /* <DEDUP_REMOVED lines=25> */
[----:B----4-:R-:W-:Y:S03]  /*10490*/  HMMA.16816.F32 R112, R4, R72, R112 ;  /* 0x000000480470723c */ /* 0x010fe60000001870 */
[----:B------:R4:W-:Y:S02]  /*104a0*/  MUFU.EX2 R125, R129 ;  /* 0x00000081007d7308 */ /* 0x0009e40000000800 */
[----:B-1----:R-:W-:-:S02]  /*104b0*/  FFMA.FTZ R131, R20, R47, -R130 ;  /* 0x0000002f14837223 */ /* 0x002fc40000010882 */
[----:B------:R-:W-:Y:S01]  /*104c0*/  MUFU.EX2 R170, R170 ;  /* 0x000000aa00aa7308 */ /* 0x000fe20000000800 */
[----:B------:R-:W-:Y:S03]  /*104d0*/  HMMA.16816.F32 R104, R68, R100, RZ ;  /* 0x000000644468723c */ /* 0x000fe600000018ff */
[----:B------:R-:W-:Y:S04]  /*104e0*/  MUFU.EX2 R119, R119 ;  /* 0x0000007700777308 */ /* 0x000fe80000000800 */
[----:B------:R-:W-:Y:S01]  /*104f0*/  MUFU.EX2 R168, R168 ;  /* 0x000000a800a87308 */ /* 0x000fe20000000800 */
[----:B------:R-:W-:Y:S05]  /*10500*/  HMMA.16816.F32 R108, R4, R74, R108 ;  /* 0x0000004a046c723c */ /* 0x000fea000000186c */
[-CC-:B----4-:R-:W-:Y:S01]  /*10510*/  FFMA.FTZ R129, R65, R47.reuse, -R130.reuse ;  /* 0x0000002f41817223 */ /* 0x190fe20000010882 */
[-CC-:B------:R-:W-:Y:S01]  /*10520*/  FFMA.FTZ R65, R63, R47.reuse, -R130.reuse ;  /* 0x0000002f3f417223 */ /* 0x180fe20000010882 */
[----:B------:R-:W-:Y:S01]  /*10530*/  MUFU.EX2 R166, R166 ;  /* 0x000000a600a67308 */ /* 0x000fe20000000800 */
[----:B------:R-:W-:-:S03]  /*10540*/  FFMA.FTZ R63, R59, R47, -R130 ;  /* 0x0000002f3b3f7223 */ /* 0x000fc60000010882 */
        /* <DEDUP_REMOVED lines=8> */
[----:B------:R-:W-:Y:S07]  /*105d0*/  LDSM.16.MT88.4 R16, [R137+0xa400] ;  /* 0x00a400008910783b */ /* 0x000fee0000004200 */
[C---:B--2---:R-:W-:Y:S08]  /*105e0*/  HMMA.16816.F32 R80, R4.reuse, R12, R80 ;  /* 0x0000000c0450723c */ /* 0x044ff00000001850 */
[C---:B------:R-:W-:Y:S01]  /*105f0*/  HMMA.16816.F32 R76, R4.reuse, R14, R76 ;  /* 0x0000000e044c723c */ /* 0x040fe2000000184c */
[----:B------:R-:W1:Y:S07]  /*10600*/  LDSM.16.MT88.4 R12, [R137+0x9800] ;  /* 0x00980000890c783b */ /* 0x000e6e0000004200 */
[----:B------:R-:W-:Y:S03]  /*10610*/  HMMA.16816.F32 R104, R4, R24, R104 ;  /* 0x000000180468723c */ /* 0x000fe60000001868 */
[-C--:B------:R-:W-:Y:S01]  /*10620*/  FFMA.FTZ R24, R191, R47.reuse, -R130 ;  /* 0x0000002fbf187223 */ /* 0x080fe20000010882 */
[----:B------:R-:W-:-:S05]  /*10630*/  FFMA.FTZ R25, R193, R47, -R50 ;  /* 0x0000002fc1197223 */ /* 0x000fca0000010832 */
[----:B------:R-:W2:Y:S01]  /*10640*/  MUFU.EX2 R24, R24 ;  /* 0x0000001800187308 */ /* 0x000ea20000000800 */
[C---:B------:R-:W-:Y:S03]  /*10650*/  HMMA.16816.F32 R100, R4.reuse, R26, R100 ;  /* 0x0000001a0464723c */ /* 0x040fe60000001864 */
[-C--:B------:R-:W-:Y:S01]  /*10660*/  FFMA.FTZ R27, R187, R47.reuse, -R130 ;  /* 0x0000002fbb1b7223 */ /* 0x080fe20000010882 */
[----:B------:R-:W-:Y:S01]  /*10670*/  FFMA.FTZ R26, R183, R47, -R50 ;  /* 0x0000002fb71a7223 */ /* 0x000fe20000010832 */
[----:B------:R-:W-:Y:S04]  /*10680*/  MUFU.EX2 R25, R25 ;  /* 0x0000001900197308 */ /* 0x000fe80000000800 */
[----:B------:R-:W4:Y:S01]  /*10690*/  MUFU.EX2 R27, R27 ;  /* 0x0000001b001b7308 */ /* 0x000f220000000800 */
[C---:B-----5:R-:W-:Y:S03]  /*106a0*/  HMMA.16816.F32 R72, R4.reuse, R8, R72 ;  /* 0x000000080448723c */ /* 0x060fe60000001848 */
[----:B------:R-:W5:Y:S05]  /*106b0*/  MUFU.EX2 R26, R26 ;  /* 0x0000001a001a7308 */ /* 0x000f6a0000000800 */
[----:B------:R-:W-:Y:S01]  /*106c0*/  HMMA.16816.F32 R68, R4, R10, R68 ;  /* 0x0000000a0444723c */ /* 0x000fe20000001844 */
[----:B------:R-:W1:Y:S02]  /*106d0*/  LDSM.16.MT88.4 R8, [R118+0x9800] ;  /* 0x009800007608783b */ /* 0x000e640000004200 */
[----:B---3--:R-:W-:-:S02]  /*106e0*/  F2FP.F16.F32.PACK_AB R4, R28, R29 ;  /* 0x0000001d1c04723e */ /* 0x008fc400000000ff */
[----:B--2---:R-:W-:Y:S02]  /*106f0*/  F2FP.F16.F32.PACK_AB R7, R3, R24 ;  /* 0x000000180307723e */ /* 0x004fe400000000ff */
[----:B----4-:R-:W-:Y:S02]  /*10700*/  F2FP.F16.F32.PACK_AB R5, R27, R30 ;  /* 0x0000001e1b05723e */ /* 0x010fe400000000ff */
[----:B-----5:R-:W-:-:S07]  /*10710*/  F2FP.F16.F32.PACK_AB R6, R25, R26 ;  /* 0x0000001a1906723e */ /* 0x020fce00000000ff */
        /* <DEDUP_REMOVED lines=42> */
[----:B------:R-:W3:Y:S04]  /*109c0*/  MUFU.EX2 R133, R171 ;  /* 0x000000ab00857308 */ /* 0x000ee80000000800 */
[----:B------:R-:W4:Y:S01]  /*109d0*/  MUFU.EX2 R165, R5 ;  /* 0x0000000500a57308 */ /* 0x000f220000000800 */
[----:B---3--:R-:W-:-:S02]  /*109e0*/  F2FP.F16.F32.PACK_AB R7, R62, R133 ;  /* 0x000000853e07723e */ /* 0x008fc400000000ff */
        /* <DEDUP_REMOVED lines=35> */
[----:B------:R-:W-:Y:S07]  /*10c20*/  LDSM.16.MT88.4 R16, [R137+0xc800] ;  /* 0x00c800008910783b */ /* 0x000fee0000004200 */
[----:B-1----:R-:W-:Y:S03]  /*10c30*/  HMMA.16816.F32 R80, R4, R12, R80 ;  /* 0x0000000c0450723c */ /* 0x002fe60000001850 */
[----:B------:R-:W-:-:S02]  /*10c40*/  FADD.FTZ R13, R21, R64 ;  /* 0x00000040150d7221 */ /* 0x000fc40000010000 */
[----:B------:R-:W1:Y:S01]  /*10c50*/  LDSM.16.MT88.4 R20, [R118+0xa800] ;  /* 0x00a800007614783b */ /* 0x000e620000004200 */
[----:B------:R-:W3:Y:S01]  /*10c60*/  MUFU.EX2 R64, R129 ;  /* 0x0000008100407308 */ /* 0x000ee20000000800 */
[----:B------:R-:W-:Y:S01]  /*10c70*/  FADD.FTZ R48, R48, R13 ;  /* 0x0000000d30307221 */ /* 0x000fe20000010000 */
[----:B------:R-:W-:Y:S01]  /*10c80*/  HMMA.16816.F32 R76, R4, R14, R76 ;  /* 0x0000000e044c723c */ /* 0x000fe2000000184c */
[----:B------:R-:W-:Y:S02]  /*10c90*/  LDSM.16.MT88.4 R12, [R137+0xe800] ;  /* 0x00e80000890c783b */ /* 0x000fe40000004200 */
[----:B------:R-:W-:-:S04]  /*10ca0*/  FADD.FTZ R45, R45, R48 ;  /* 0x000000302d2d7221 */ /* 0x000fc80000010000 */
[----:B------:R-:W-:Y:S01]  /*10cb0*/  FADD.FTZ R45, R36, R45 ;  /* 0x0000002d242d7221 */ /* 0x000fe20000010000 */
[----:B--2---:R-:W-:Y:S01]  /*10cc0*/  HMMA.16816.F32 R72, R4, R8, R72 ;  /* 0x000000080448723c */ /* 0x004fe20000001848 */
[----:B------:R-:W-:Y:S02]  /*10cd0*/  MUFU.EX2 R36, R41 ;  /* 0x0000002900247308 */ /* 0x000fe40000000800 */
[----:B------:R-:W-:-:S04]  /*10ce0*/  FADD.FTZ R32, R32, R45 ;  /* 0x0000002d20207221 */ /* 0x000fc80000010000 */
[----:B------:R-:W-:Y:S01]  /*10cf0*/  FADD.FTZ R31, R31, R32 ;  /* 0x000000201f1f7221 */ /* 0x000fe20000010000 */
[----:B------:R-:W-:Y:S03]  /*10d00*/  HMMA.16816.F32 R68, R4, R10, R68 ;  /* 0x0000000a0444723c */ /* 0x000fe60000001844 */
[-CC-:B------:R-:W-:Y:S01]  /*10d10*/  FFMA.FTZ R4, R43, R47.reuse, -R50.reuse ;  /* 0x0000002f2b047223 */ /* 0x180fe20000010832 */
[-CC-:B------:R-:W-:Y:S01]  /*10d20*/  FFMA.FTZ R43, R42, R47.reuse, -R50.reuse ;  /* 0x0000002f2a2b7223 */ /* 0x180fe20000010832 */
[-C--:B------:R-:W-:Y:S01]  /*10d30*/  FFMA.FTZ R6, R37, R47.reuse, -R50 ;  /* 0x0000002f25067223 */ /* 0x080fe20000010832 */
[----:B------:R-:W2:Y:S01]  /*10d40*/  LDSM.16.MT88.4 R8, [R137+0xa800] ;  /* 0x00a800008908783b */ /* 0x000ea20000004200 */
[----:B------:R-:W-:Y:S01]  /*10d50*/  FADD.FTZ R5, R49, R132 ;  /* 0x0000008431057221 */ /* 0x000fe20000010000 */
[-CC-:B------:R-:W-:Y:S01]  /*10d60*/  FFMA.FTZ R49, R40, R47.reuse, -R50.reuse ;  /* 0x0000002f28317223 */ /* 0x180fe20000010832 */
[----:B------:R-:W-:Y:S01]  /*10d70*/  MUFU.EX2 R37, R128 ;  /* 0x0000008000257308 */ /* 0x000fe20000000800 */
[----:B------:R-:W-:Y:S01]  /*10d80*/  FADD.FTZ R30, R30, R31 ;  /* 0x0000001f1e1e7221 */ /* 0x000fe20000010000 */
[----:B------:R-:W-:Y:S01]  /*10d90*/  FADD.FTZ R5, R52, R5 ;  /* 0x0000000534057221 */ /* 0x000fe20000010000 */
[----:B------:R-:W-:Y:S01]  /*10da0*/  FFMA.FTZ R47, R38, R47, -R50 ;  /* 0x0000002f262f7223 */ /* 0x000fe20000010832 */
[----:B------:R-:W4:Y:S01]  /*10db0*/  MUFU.EX2 R44, R6 ;  /* 0x00000006002c7308 */ /* 0x000f220000000800 */
[----:B------:R-:W-:Y:S01]  /*10dc0*/  FADD.FTZ R27, R27, R30 ;  /* 0x0000001e1b1b7221 */ /* 0x000fe20000010000 */
[----:B------:R-:W-:Y:S01]  /*10dd0*/  FADD.FTZ R46, R46, R5 ;  /* 0x000000052e2e7221 */ /* 0x000fe20000010000 */
[----:B---3--:R-:W-:Y:S01]  /*10de0*/  F2FP.F16.F32.PACK_AB R5, R64, R59 ;  /* 0x0000003b4005723e */ /* 0x008fe200000000ff */
[----:B------:R4:W-:Y:S01]  /*10df0*/  MUFU.EX2 R42, R4 ;  /* 0x00000004002a7308 */ /* 0x0009e20000000800 */
[----:B------:R-:W-:-:S03]  /*10e00*/  FADD.FTZ R24, R24, R27 ;  /* 0x0000001b18187221 */ /* 0x000fc60000010000 */
[----:B------:R-:W3:Y:S01]  /*10e10*/  MUFU.EX2 R43, R43 ;  /* 0x0000002b002b7308 */ /* 0x000ee20000000800 */
[----:B------:R-:W-:-:S03]  /*10e20*/  FADD.FTZ R3, R3, R24 ;  /* 0x0000001803037221 */ /* 0x000fc60000010000 */
[----:B------:R-:W5:Y:S01]  /*10e30*/  MUFU.EX2 R40, R65 ;  /* 0x0000004100287308 */ /* 0x000f620000000800 */
[----:B------:R-:W-:-:S03]  /*10e40*/  FADD.FTZ R58, R58, R3 ;  /* 0x000000033a3a7221 */ /* 0x000fc60000010000 */
[----:B------:R-:W-:Y:S01]  /*10e50*/  MUFU.EX2 R38, R67 ;  /* 0x0000004300267308 */ /* 0x000fe20000000800 */
[----:B------:R-:W-:Y:S01]  /*10e60*/  FADD.FTZ R55, R55, R58 ;  /* 0x0000003a37377221 */ /* 0x000fe20000010000 */
[----:B----4-:R-:W-:Y:S02]  /*10e70*/  F2FP.F16.F32.PACK_AB R4, R61, R44 ;  /* 0x0000002c3d04723e */ /* 0x010fe400000000ff */
[----:B------:R-:W4:Y:S01]  /*10e80*/  MUFU.EX2 R39, R49 ;  /* 0x0000003100277308 */ /* 0x000f220000000800 */
[----:B---3--:R-:W-:Y:S02]  /*10e90*/  F2FP.F16.F32.PACK_AB R6, R43, R42 ;  /* 0x0000002a2b06723e */ /* 0x008fe400000000ff */
[----:B-----5:R-:W-:-:S07]  /*10ea0*/  F2FP.F16.F32.PACK_AB R7, R40, R37 ;  /* 0x000000252807723e */ /* 0x020fce00000000ff */
[C---:B-1----:R-:W-:Y:S08]  /*10eb0*/  HMMA.16816.F32 R104, R4.reuse, R20, R104 ;  /* 0x000000140468723c */ /* 0x042ff00000001868 */
[C---:B------:R-:W-:Y:S01]  /*10ec0*/  HMMA.16816.F32 R100, R4.reuse, R22, R100 ;  /* 0x000000160464723c */ /* 0x040fe20000001864 */
[----:B------:R-:W1:Y:S07]  /*10ed0*/  LDSM.16.MT88.4 R20, [R118+0xe800] ;  /* 0x00e800007614783b */ /* 0x000e6e0000004200 */
[C---:B--2---:R-:W-:Y:S08]  /*10ee0*/  HMMA.16816.F32 R112, R4.reuse, R8, R112 ;  /* 0x000000080470723c */ /* 0x044ff00000001870 */
[C---:B------:R-:W-:Y:S01]  /*10ef0*/  HMMA.16816.F32 R108, R4.reuse, R10, R108 ;  /* 0x0000000a046c723c */ /* 0x040fe2000000186c */
[----:B------:R-:W2:Y:S07]  /*10f00*/  LDSM.16.MT88.4 R8, [R118+0xc800] ;  /* 0x00c800007608783b */ /* 0x000eae0000004200 */
[----:B------:R-:W-:Y:S03]  /*10f10*/  HMMA.16816.F32 R80, R4, R12, R80 ;  /* 0x0000000c0450723c */ /* 0x000fe60000001850 */
[----:B------:R-:W-:-:S02]  /*10f20*/  FADD.FTZ R13, R35, R46 ;  /* 0x0000002e230d7221 */ /* 0x000fc40000010000 */
[----:B------:R-:W3:Y:S03]  /*10f30*/  MUFU.EX2 R35, R47 ;  /* 0x0000002f00237308 */ /* 0x000ee60000000800 */
[C---:B------:R-:W-:Y:S08]  /*10f40*/  HMMA.16816.F32 R96, R4.reuse, R16, R96 ;  /* 0x000000100460723c */ /* 0x040ff00000001860 */
[C---:B------:R-:W-:Y:S01]  /*10f50*/  HMMA.16816.F32 R92, R4.reuse, R18, R92 ;  /* 0x00000012045c723c */ /* 0x040fe2000000185c */
[----:B------:R-:W5:Y:S07]  /*10f60*/  LDSM.16.MT88.4 R16, [R118+0xac00] ;  /* 0x00ac00007610783b */ /* 0x000f6e0000004200 */
[C---:B-1----:R-:W-:Y:S03]  /*10f70*/  HMMA.16816.F32 R72, R4.reuse, R20, R72 ;  /* 0x000000140448723c */ /* 0x042fe60000001848 */
[----:B------:R-:W-:Y:S01]  /*10f80*/  FADD.FTZ R20, R34, R13 ;  /* 0x0000000d22147221 */ /* 0x000fe20000010000 */
[----:B------:R-:W1:Y:S03]  /*10f90*/  MUFU.EX2 R21, R66 ;  /* 0x0000004200157308 */ /* 0x000e660000000800 */
[----:B------:R-:W-:Y:S01]  /*10fa0*/  FADD.FTZ R20, R33, R20 ;  /* 0x0000001421147221 */ /* 0x000fe20000010000 */
[----:B------:R-:W-:Y:S03]  /*10fb0*/  HMMA.16816.F32 R76, R4, R14, R76 ;  /* 0x0000000e044c723c */ /* 0x000fe6000000184c */
[----:B------:R-:W-:Y:S01]  /*10fc0*/  FADD.FTZ R29, R29, R20 ;  /* 0x000000141d1d7221 */ /* 0x000fe20000010000 */
[----:B------:R-:W5:Y:S01]  /*10fd0*/  LDSM.16.MT88.4 R12, [R137+0xcc00] ;  /* 0x00cc0000890c783b */ /* 0x000f620000004200 */
[----:B------:R-:W-:-:S02]  /*10fe0*/  FADD.FTZ R20, R54, R55 ;  /* 0x0000003736147221 */ /* 0x000fc40000010000 */
[----:B------:R-:W-:Y:S02]  /*10ff0*/  FADD.FTZ R29, R28, R29 ;  /* 0x0000001d1c1d7221 */ /* 0x000fe40000010000 */
        /* <DEDUP_REMOVED lines=17> */
[----:B---3--:R-:W-:Y:S01]  /*11110*/  F2FP.F16.F32.PACK_AB R6, R35, R36 ;  /* 0x000000242306723e */ /* 0x008fe200000000ff */
[----:B------:R-:W-:Y:S01]  /*11120*/  FADD.FTZ R22, R53, R22 ;  /* 0x0000001635167221 */ /* 0x000fe20000010000 */
[----:B-1----:R-:W-:Y:S01]  /*11130*/  F2FP.F16.F32.PACK_AB R7, R21, R124 ;  /* 0x0000007c1507723e */ /* 0x002fe200000000ff */
[----:B------:R-:W-:-:S02]  /*11140*/  FADD.FTZ R164, R164, R127 ;  /* 0x0000007fa4a47221 */ /* 0x000fc40000010000 */
[----:B------:R-:W-:Y:S02]  /*11150*/  FADD.FTZ R165, R165, R22 ;  /* 0x00000016a5a57221 */ /* 0x000fe40000010000 */
[----:B------:R-:W-:Y:S02]  /*11160*/  FADD.FTZ R123, R123, R164 ;  /* 0x000000a47b7b7221 */ /* 0x000fe40000010000 */
[----:B------:R-:W-:Y:S01]  /*11170*/  FADD.FTZ R162, R162, R165 ;  /* 0x000000a5a2a27221 */ /* 0x000fe20000010000 */
[----:B-----5:R-:W-:Y:S03]  /*11180*/  HMMA.16816.F32 R104, R4, R16, R104 ;  /* 0x000000100468723c */ /* 0x020fe60000001868 */
[----:B------:R-:W-:Y:S01]  /*11190*/  FADD.FTZ R166, R166, R123 ;  /* 0x0000007ba6a67221 */ /* 0x000fe20000010000 */
[----:B------:R-:W-:-:S03]  /*111a0*/  FADD.FTZ R135, R135, R162 ;  /* 0x000000a287877221 */ /* 0x000fc60000010000 */
[----:B------:R-:W-:Y:S01]  /*111b0*/  FADD.FTZ R59, R59, R166 ;  /* 0x000000a63b3b7221 */ /* 0x000fe20000010000 */
[----:B------:R-:W-:Y:S01]  /*111c0*/  FADD.FTZ R134, R134, R135 ;  /* 0x0000008786867221 */ /* 0x000fe20000010000 */
[----:B------:R-:W-:Y:S01]  /*111d0*/  HMMA.16816.F32 R100, R4, R18, R100 ;  /* 0x000000120464723c */ /* 0x000fe20000001864 */
[----:B------:R-:W1:Y:S02]  /*111e0*/  LDSM.16.MT88.4 R16, [R137+0xec00] ;  /* 0x00ec00008910783b */ /* 0x000e640000004200 */
[----:B------:R-:W-:Y:S01]  /*111f0*/  FADD.FTZ R64, R64, R59 ;  /* 0x0000003b40407221 */ /* 0x000fe20000010000 */
        /* <DEDUP_REMOVED lines=9> */
[----:B------:R-:W-:Y:S01]  /*11290*/  HMMA.16816.F32 R108, R4, R10, R108 ;  /* 0x0000000a046c723c */ /* 0x000fe2000000186c */
[----:B------:R-:W2:Y:S02]  /*112a0*/  LDSM.16.MT88.4 R8, [R118+0xcc00] ;  /* 0x00cc00007608783b */ /* 0x000ea40000004200 */
        /* <DEDUP_REMOVED lines=10> */
[----:B-1----:R-:W-:Y:S03]  /*11350*/  HMMA.16816.F32 R80, R4, R16, R80 ;  /* 0x000000100450723c */ /* 0x002fe60000001850 */
[----:B------:R-:W-:Y:S01]  /*11360*/  FADD.FTZ R164, R21, R124 ;  /* 0x0000007c15a47221 */ /* 0x000fe20000010000 */
[----:B------:R-:W-:-:S04]  /*11370*/  FADD.FTZ R36, R36, R39 ;  /* 0x0000002724247221 */ /* 0x000fc80000010000 */
[----:B------:R-:W-:Y:S01]  /*11380*/  FADD.FTZ R162, R35, R36 ;  /* 0x0000002423a27221 */ /* 0x000fe20000010000 */
        /* <DEDUP_REMOVED lines=13> */
.L_x_4097:
        /* <DEDUP_REMOVED lines=78> */
.L_x_4092:
[----:B------:R-:W-:Y:S05]  /*11940*/  BSYNC.RECONVERGENT B0 ;  /* 0x0000000000007941 */ /* 0x000fea0003800200 */
.L_x_4091:
[----:B------:R-:W1:Y:S01]  /*11950*/  S2UR UR6, SR_CgaCtaId ;  /* 0x00000000000679c3 */ /* 0x000e620000008800 */
[----:B------:R-:W-:Y:S01]  /*11960*/  SHF.L.U32 R0, R0, 0x3, RZ ;  /* 0x0000000300007819 */ /* 0x000fe200000006ff */
[----:B------:R-:W-:Y:S01]  /*11970*/  UMOV UR7, 0x400 ;  /* 0x0000040000077882 */ /* 0x000fe20000000000 */
[----:B------:R-:W-:Y:S01]  /*11980*/  IADD3 R4, P1, PT, R163, R146, RZ ;  /* 0x00000092a3047210 */ /* 0x000fe20007f3e0ff */
[----:B------:R-:W-:Y:S01]  /*11990*/  BSSY.RECONVERGENT B1, `(.L_x_4093) ;  /* 0x000019c000017945 */ /* 0x000fe20003800200 */
[--C-:B------:R-:W-:Y:S02]  /*119a0*/  LOP3.LUT R5, R152, 0x1f00, R0.reuse, 0xf8, !PT ;  /* 0x00001f0098057812 */ /* 0x100fe400078ef800 */
[----:B------:R-:W-:Y:S02]  /*119b0*/  LOP3.LUT R0, R151, 0x18, R0, 0x78, !PT ;  /* 0x0000001897007812 */ /* 0x000fe400078e7800 */
[----:B------:R-:W-:Y:S02]  /*119c0*/  IADD3 R150, PT, PT, R150, -0x1, RZ ;  /* 0xffffffff96967810 */ /* 0x000fe40007ffe0ff */
[----:B------:R-:W-:Y:S02]  /*119d0*/  IADD3 R0, PT, PT, R0, R5, RZ ;  /* 0x0000000500007210 */ /* 0x000fe40007ffe0ff */
[C---:B------:R-:W-:Y:S02]  /*119e0*/  IADD3.X R5, PT, PT, R156.reuse, R147, RZ, P1, !PT ;  /* 0x000000939c057210 */ /* 0x040fe40000ffe4ff */
[C---:B------:R-:W-:Y:S04]  /*119f0*/  IADD3 R6, P1, PT, R163.reuse, R4, RZ ;  /* 0x00000004a3067210 */ /* 0x040fe80007f3e0ff */
[C---:B------:R-:W-:Y:S02]  /*11a00*/  IADD3.X R7, PT, PT, R156.reuse, R5, RZ, P1, !PT ;  /* 0x000000059c077210 */ /* 0x040fe40000ffe4ff */
[----:B------:R-:W-:Y:S01]  /*11a10*/  IADD3 R12, P1, PT, R163, R6, RZ ;  /* 0x00000006a30c7210 */ /* 0x000fe20007f3e0ff */
[----:B-1----:R-:W-:Y:S03]  /*11a20*/  ULEA UR6, UR6, UR7, 0x18 ;  /* 0x0000000706067291 */ /* 0x002fe6000f8ec0ff */
[----:B------:R-:W-:Y:S02]  /*11a30*/  IADD3.X R13, PT, PT, R156, R7, RZ, P1, !PT ;  /* 0x000000079c0d7210 */ /* 0x000fe40000ffe4ff */
[----:B------:R-:W-:Y:S02]  /*11a40*/  ISETP.GT.AND P1, PT, R150, R141, PT ;  /* 0x0000008d9600720c */ /* 0x000fe40003f24270 */
[----:B------:R-:W-:Y:S05]  /*11a50*/  LEA R165, R0, UR6, 0x1 ;  /* 0x0000000600a57c11 */ /* 0x000fea000f8e08ff */
        /* <DEDUP_REMOVED lines=106> */
[C---:B------:R-:W-:Y:S08]  /*12100*/  HMMA.16816.F32 R32, R124.reuse, R134, R32 ;  /* 0x000000867c20723c */ /* 0x040ff00000001820 */
        /* <DEDUP_REMOVED lines=11> */
[----:B------:R-:W1:Y:S08]  /*121c0*/  LDSM.16.M88.4 R124, [R139+0x7000] ;  /* 0x007000008b7c783b */ /* 0x000e700000000200 */
        /* <DEDUP_REMOVED lines=24> */
[----:B------:R-:W1:Y:S08]  /*12350*/  LDSM.16.M88.4 R120, [R136+0x7000] ;  /* 0x007000008878783b */ /* 0x000e700000000200 */
[----:B------:R-:W2:Y:S01]  /*12360*/  LDSM.16.M88.4 R128, [R136+0x7400] ;  /* 0x007400008880783b */ /* 0x000ea20000000200 */
        /* <DEDUP_REMOVED lines=229> */
.L_x_4096:
[----:B------:R-:W-:Y:S05]  /*131c0*/  BSYNC.RECONVERGENT B0 ;  /* 0x0000000000007941 */ /* 0x000fea0003800200 */
.L_x_4095:
        /* <DEDUP_REMOVED lines=24> */
.L_x_4094:
[----:B------:R-:W-:Y:S05]  /*13350*/  BSYNC.RECONVERGENT B1 ;  /* 0x0000000000017941 */ /* 0x000fea0003800200 */
.L_x_4093:
        /* <DEDUP_REMOVED lines=81> */
[----:B------:R-:W-:Y:S01]  /*13870*/  FMUL.FTZ R22, R57, R98 ;  /* 0x0000006239167220 */ /* 0x000fe20000410000 */
[C---:B--2---:R-:W-:Y:S01]  /*13880*/  FMUL.FTZ R4, R3.reuse, R112 ;  /* 0x0000007003047220 */ /* 0x044fe20000410000 */
[C---:B------:R-:W-:Y:S07]  /*13890*/  FMUL.FTZ R5, R3.reuse, R113 ;  /* 0x0000007103057220 */ /* 0x040fee0000410000 */
[----:B------:R-:W-:Y:S01]  /*138a0*/  MUFU.EX2 R194, R194 ;  /* 0x000000c200c27308 */ /* 0x000fe20000000800 */
[C---:B------:R-:W-:Y:S01]  /*138b0*/  FMUL.FTZ R8, R3.reuse, R108 ;  /* 0x0000006c03087220 */ /* 0x040fe20000410000 */
[C---:B------:R-:W-:Y:S01]  /*138c0*/  FMUL.FTZ R9, R3.reuse, R109 ;  /* 0x0000006d03097220 */ /* 0x040fe20000410000 */
[C---:B------:R-:W-:Y:S07]  /*138d0*/  FMUL.FTZ R12, R3.reuse, R104 ;  /* 0x00000068030c7220 */ /* 0x040fee0000410000 */
[----:B------:R-:W2:Y:S01]  /*138e0*/  MUFU.EX2 R192, R192 ;  /* 0x000000c000c07308 */ /* 0x000ea20000000800 */
[----:B------:R-:W-:Y:S01]  /*138f0*/  FMUL.FTZ R13, R3, R105 ;  /* 0x00000069030d7220 */ /* 0x000fe20000410000 */
[----:B------:R-:W-:Y:S01]  /*13900*/  FMUL.FTZ R23, R57, R99 ;  /* 0x0000006339177220 */ /* 0x000fe20000410000 */
[C---:B------:R-:W-:Y:S07]  /*13910*/  FMUL.FTZ R20, R3.reuse, R96 ;  /* 0x0000006003147220 */ /* 0x040fee0000410000 */
[----:B------:R-:W3:Y:S01]  /*13920*/  MUFU.EX2 R196, R196 ;  /* 0x000000c400c47308 */ /* 0x000ee20000000800 */
[----:B------:R-:W-:Y:S01]  /*13930*/  FMUL.FTZ R21, R3, R97 ;  /* 0x0000006103157220 */ /* 0x000fe20000410000 */
[----:B-1----:R-:W-:Y:S01]  /*13940*/  F2FP.F16.F32.PACK_AB R63, R165, R188 ;  /* 0x000000bca53f723e */ /* 0x002fe200000000ff */
[C---:B------:R-:W-:Y:S07]  /*13950*/  FMUL.FTZ R30, R57.reuse, R90 ;  /* 0x0000005a391e7220 */ /* 0x040fee0000410000 */
[----:B------:R-:W-:Y:S01]  /*13960*/  MUFU.EX2 R186, R186 ;  /* 0x000000ba00ba7308 */ /* 0x000fe20000000800 */
[----:B------:R-:W-:Y:S01]  /*13970*/  FMUL.FTZ R31, R57, R91 ;  /* 0x0000005b391f7220 */ /* 0x000fe20000410000 */
[C---:B------:R-:W-:Y:S01]  /*13980*/  FMUL.FTZ R28, R3.reuse, R88 ;  /* 0x00000058031c7220 */ /* 0x040fe20000410000 */
[----:B------:R-:W-:Y:S07]  /*13990*/  FMUL.FTZ R29, R3, R89 ;  /* 0x00000059031d7220 */ /* 0x000fee0000410000 */
[----:B------:R-:W1:Y:S01]  /*139a0*/  MUFU.EX2 R119, R119 ;  /* 0x0000007700777308 */ /* 0x000e620000000800 */
[C---:B------:R-:W-:Y:S01]  /*139b0*/  FMUL.FTZ R39, R57.reuse, R83 ;  /* 0x0000005339277220 */ /* 0x040fe20000410000 */
[----:B--2---:R-:W-:Y:S01]  /*139c0*/  F2FP.F16.F32.PACK_AB R60, R192, R194 ;  /* 0x000000c2c03c723e */ /* 0x004fe200000000ff */
[----:B------:R-:W-:Y:S01]  /*139d0*/  FMUL.FTZ R38, R57, R82 ;  /* 0x0000005239267220 */ /* 0x000fe20000410000 */
        /* <DEDUP_REMOVED lines=8> */
[----:B------:R-:W2:Y:S01]  /*13a60*/  LDSM.16.MT88.4 R72, [R137+0x9400] ;  /* 0x009400008948783b */ /* 0x000ea20000004200 */
[-C--:B------:R-:W-:Y:S01]  /*13a70*/  FFMA.FTZ R80, R203, R53.reuse, -R124 ;  /* 0x00000035cb507223 */ /* 0x080fe2000001087c */
[----:B-1----:R-:W-:Y:S01]  /*13a80*/  F2FP.F16.F32.PACK_AB R62, R119, R186 ;  /* 0x000000ba773e723e */ /* 0x002fe200000000ff */
[-C--:B------:R-:W-:Y:S01]  /*13a90*/  FFMA.FTZ R83, R130, R53.reuse, -R184 ;  /* 0x0000003582537223 */ /* 0x080fe200000108b8 */
[----:B------:R-:W-:Y:S01]  /*13aa0*/  FFMA.FTZ R196, R57, R164, R196 ;  /* 0x000000a439c47223 */ /* 0x000fe200000100c4 */
[----:B------:R-:W-:Y:S01]  /*13ab0*/  MUFU.EX2 R82, R82 ;  /* 0x0000005200527308 */ /* 0x000fe20000000800 */
[-C--:B------:R-:W-:Y:S01]  /*13ac0*/  FFMA.FTZ R89, R207, R53.reuse, -R184 ;  /* 0x00000035cf597223 */ /* 0x080fe200000108b8 */
[--C-:B------:R-:W-:Y:S01]  /*13ad0*/  FFMA.FTZ R81, R205, R53, -R124.reuse ;  /* 0x00000035cd517223 */ /* 0x100fe2000001087c */
[----:B------:R-:W-:Y:S01]  /*13ae0*/  LDSM.16.MT88.4 R108, [R137+0xac00] ;  /* 0x00ac0000896c783b */ /* 0x000fe20000004200 */
[C---:B------:R-:W-:Y:S06]  /*13af0*/  HMMA.16816.F32 R4, R60.reuse, R16, R4 ;  /* 0x000000103c04723c */ /* 0x040fec0000001804 */
[----:B------:R-:W-:Y:S01]  /*13b00*/  MUFU.EX2 R80, R80 ;  /* 0x0000005000507308 */ /* 0x000fe20000000800 */
[C---:B------:R-:W-:Y:S01]  /*13b10*/  FMUL.FTZ R16, R3.reuse, R100 ;  /* 0x0000006403107220 */ /* 0x040fe20000410000 */
[----:B------:R-:W-:Y:S01]  /*13b20*/  FMUL.FTZ R17, R3, R101 ;  /* 0x0000006503117220 */ /* 0x000fe20000410000 */
[-CC-:B------:R-:W-:Y:S01]  /*13b30*/  FFMA.FTZ R101, R59, R53.reuse, -R124.reuse ;  /* 0x000000353b657223 */ /* 0x180fe2000001087c */
[C---:B------:R-:W-:Y:S06]  /*13b40*/  HMMA.16816.F32 R8, R60.reuse, R18, R8 ;  /* 0x000000123c08723c */ /* 0x040fec0000001808 */
[----:B------:R-:W1:Y:S01]  /*13b50*/  MUFU.EX2 R89, R89 ;  /* 0x0000005900597308 */ /* 0x000e620000000800 */
[C---:B------:R-:W-:Y:S01]  /*13b60*/  FMUL.FTZ R18, R57.reuse, R102 ;  /* 0x0000006639127220 */ /* 0x040fe20000410000 */
[----:B------:R-:W-:Y:S01]  /*13b70*/  FFMA.FTZ R102, R120, R53, -R124 ;  /* 0x0000003578667223 */ /* 0x000fe2000001087c */
[----:B------:R-:W-:Y:S07]  /*13b80*/  FMUL.FTZ R19, R57, R103 ;  /* 0x0000006739137220 */ /* 0x000fee0000410000 */
[----:B------:R-:W3:Y:S01]  /*13b90*/  MUFU.EX2 R81, R81 ;  /* 0x0000005100517308 */ /* 0x000ee20000000800 */
[-CC-:B------:R-:W-:Y:S01]  /*13ba0*/  FFMA.FTZ R99, R199, R53.reuse, -R184.reuse ;  /* 0x00000035c7637223 */ /* 0x180fe200000108b8 */
[C---:B------:R-:W-:Y:S08]  /*13bb0*/  HMMA.16816.F32 R12, R60.reuse, R24, R12 ;  /* 0x000000183c0c723c */ /* 0x040ff0000000180c */
[----:B------:R-:W-:Y:S01]  /*13bc0*/  MUFU.EX2 R172, R172 ;  /* 0x000000ac00ac7308 */ /* 0x000fe20000000800 */
[----:B------:R-:W-:Y:S01]  /*13bd0*/  FMUL.FTZ R24, R3, R92 ;  /* 0x0000005c03187220 */ /* 0x000fe20000410000 */
[----:B------:R-:W-:Y:S01]  /*13be0*/  FFMA.FTZ R92, R201, R53, -R184 ;  /* 0x00000035c95c7223 */ /* 0x000fe200000108b8 */
[----:B------:R-:W-:Y:S01]  /*13bf0*/  FMUL.FTZ R25, R3, R93 ;  /* 0x0000005d03197220 */ /* 0x000fe20000410000 */
[--C-:B------:R-:W-:Y:S06]  /*13c00*/  FFMA.FTZ R93, R187, R53, -R124.reuse ;  /* 0x00000035bb5d7223 */ /* 0x100fec000001087c */
[----:B------:R-:W-:Y:S01]  /*13c10*/  MUFU.EX2 R99, R99 ;  /* 0x0000006300637308 */ /* 0x000fe20000000800 */
[C---:B------:R-:W-:Y:S09]  /*13c20*/  HMMA.16816.F32 R16, R60.reuse, R26, R16 ;  /* 0x0000001a3c10723c */ /* 0x040ff20000001810 */
[----:B------:R-:W-:Y:S01]  /*13c30*/  MUFU.EX2 R92, R92 ;  /* 0x0000005c005c7308 */ /* 0x000fe20000000800 */
[----:B------:R-:W-:Y:S01]  /*13c40*/  FMUL.FTZ R27, R57, R95 ;  /* 0x0000005f391b7220 */ /* 0x000fe20000410000 */
[-C--:B------:R-:W-:Y:S01]  /*13c50*/  FFMA.FTZ R95, R55, R53.reuse, -R124 ;  /* 0x00000035375f7223 */ /* 0x080fe2000001087c */
[----:B------:R-:W-:Y:S07]  /*13c60*/  FMUL.FTZ R26, R57, R94 ;  /* 0x0000005e391a7220 */ /* 0x000fee0000410000 */
        /* <DEDUP_REMOVED lines=10> */
[----:B------:R-:W-:Y:S01]  /*13d10*/  FMUL.FTZ R35, R57, R87 ;  /* 0x0000005739237220 */ /* 0x000fe20000410000 */
[----:B------:R-:W-:Y:S07]  /*13d20*/  FFMA.FTZ R87, R215, R53, -R184 ;  /* 0x00000035d7577223 */ /* 0x000fee00000108b8 */
[----:B------:R-:W-:Y:S01]  /*13d30*/  MUFU.EX2 R85, R85 ;  /* 0x0000005500557308 */ /* 0x000fe20000000800 */
[C---:B------:R-:W-:Y:S03]  /*13d40*/  HMMA.16816.F32 R28, R60.reuse, R40, R28 ;  /* 0x000000283c1c723c */ /* 0x040fe6000000181c */
[C---:B------:R-:W-:Y:S01]  /*13d50*/  FMUL.FTZ R40, R3.reuse, R76 ;  /* 0x0000004c03287220 */ /* 0x040fe20000410000 */
[----:B------:R-:W-:Y:S01]  /*13d60*/  FMUL.FTZ R41, R3, R77 ;  /* 0x0000004d03297220 */ /* 0x000fe20000410000 */
[----:B------:R-:W-:Y:S04]  /*13d70*/  FADD.FTZ R77, R190, R196 ;  /* 0x000000c4be4d7221 */ /* 0x000fe80000010000 */
[----:B------:R-:W4:Y:S01]  /*13d80*/  MUFU.EX2 R87, R87 ;  /* 0x0000005700577308 */ /* 0x000f220000000800 */
[----:B------:R-:W-:Y:S01]  /*13d90*/  FFMA.FTZ R86, R211, R53, -R124 ;  /* 0x00000035d3567223 */ /* 0x000fe2000001087c */
[C---:B------:R-:W-:Y:S03]  /*13da0*/  HMMA.16816.F32 R32, R60.reuse, R42, R32 ;  /* 0x0000002a3c20723c */ /* 0x040fe60000001820 */
[C---:B------:R-:W-:Y:S01]  /*13db0*/  FMUL.FTZ R42, R57.reuse, R78 ;  /* 0x0000004e392a7220 */ /* 0x040fe20000410000 */
[----:B------:R-:W-:Y:S01]  /*13dc0*/  FMUL.FTZ R43, R57, R79 ;  /* 0x0000004f392b7220 */ /* 0x000fe20000410000 */
[----:B------:R-:W-:Y:S03]  /*13dd0*/  FADD.FTZ R100, R188, R77 ;  /* 0x0000004dbc647221 */ /* 0x000fe60000010000 */
[----:B------:R-:W5:Y:S01]  /*13de0*/  MUFU.EX2 R86, R86 ;  /* 0x0000005600567308 */ /* 0x000f620000000800 */
[----:B------:R-:W-:Y:S01]  /*13df0*/  LDSM.16.MT88.4 R76, [R137+0xe000] ;  /* 0x00e00000894c783b */ /* 0x000fe20000004200 */
[C---:B------:R-:W-:Y:S03]  /*13e00*/  HMMA.16816.F32 R36, R60.reuse, R48, R36 ;  /* 0x000000303c24723c */ /* 0x040fe60000001824 */
[C---:B------:R-:W-:Y:S01]  /*13e10*/  FMUL.FTZ R48, R3.reuse, R68 ;  /* 0x0000004403307220 */ /* 0x040fe20000410000 */
[----:B------:R-:W-:Y:S01]  /*13e20*/  FMUL.FTZ R49, R3, R69 ;  /* 0x0000004503317220 */ /* 0x000fe20000410000 */
[----:B------:R-:W-:Y:S01]  /*13e30*/  FADD.FTZ R100, R165, R100 ;  /* 0x00000064a5647221 */ /* 0x000fe20000010000 */
[-C--:B------:R-:W-:Y:S01]  /*13e40*/  FFMA.FTZ R94, R189, R53.reuse, -R124 ;  /* 0x00000035bd5e7223 */ /* 0x080fe2000001087c */
[--C-:B------:R-:W-:Y:S01]  /*13e50*/  FFMA.FTZ R91, R197, R53, -R184.reuse ;  /* 0x00000035c55b7223 */ /* 0x100fe200000108b8 */
[C---:B------:R-:W-:Y:S03]  /*13e60*/  HMMA.16816.F32 R40, R60.reuse, R50, R40 ;  /* 0x000000323c28723c */ /* 0x040fe60000001828 */
[C---:B------:R-:W-:Y:S01]  /*13e70*/  FMUL.FTZ R50, R57.reuse, R70 ;  /* 0x0000004639327220 */ /* 0x040fe20000410000 */
[----:B------:R-:W-:Y:S01]  /*13e80*/  FMUL.FTZ R51, R57, R71 ;  /* 0x0000004739337220 */ /* 0x000fe20000410000 */
[----:B------:R-:W-:Y:S01]  /*13e90*/  MUFU.EX2 R94, R94 ;  /* 0x0000005e005e7308 */ /* 0x000fe20000000800 */
[----:B------:R-:W-:Y:S01]  /*13ea0*/  LDSM.16.MT88.4 R68, [R137+0xb400] ;  /* 0x00b400008944783b */ /* 0x000fe20000004200 */
[-CC-:B------:R-:W-:Y:S01]  /*13eb0*/  FFMA.FTZ R88, R195, R53.reuse, -R184.reuse ;  /* 0x00000035c3587223 */ /* 0x180fe200000108b8 */
[C---:B------:R-:W-:Y:S07]  /*13ec0*/  HMMA.16816.F32 R44, R60.reuse, R64, R44 ;  /* 0x000000403c2c723c */ /* 0x040fee000000182c */
[----:B------:R-:W-:Y:S01]  /*13ed0*/  MUFU.EX2 R91, R91 ;  /* 0x0000005b005b7308 */ /* 0x000fe20000000800 */
[-C--:B------:R-:W-:Y:S01]  /*13ee0*/  FFMA.FTZ R57, R178, R53.reuse, -R184 ;  /* 0x00000035b2397223 */ /* 0x080fe200000108b8 */
[-C--:B------:R-:W-:Y:S08]  /*13ef0*/  FFMA.FTZ R187, R179, R53.reuse, -R124 ;  /* 0x00000035b3bb7223 */ /* 0x080ff0000001087c */
[----:B------:R-:W-:Y:S01]  /*13f00*/  MUFU.EX2 R88, R88 ;  /* 0x0000005800587308 */ /* 0x000fe20000000800 */
[-CC-:B------:R-:W-:Y:S01]  /*13f10*/  FFMA.FTZ R164, R181, R53.reuse, -R184.reuse ;  /* 0x00000035b5a47223 */ /* 0x180fe200000108b8 */
[-C--:B------:R-:W-:Y:S01]  /*13f20*/  FFMA.FTZ R96, R182, R53.reuse, -R184 ;  /* 0x00000035b6607223 */ /* 0x080fe200000108b8 */
[----:B------:R-:W-:Y:S01]  /*13f30*/  HMMA.16816.F32 R48, R60, R66, R48 ;  /* 0x000000423c30723c */ /* 0x000fe20000001830 */
[----:B------:R-:W2:Y:S06]  /*13f40*/  LDSM.16.MT88.4 R64, [R118+0x9400] ;  /* 0x009400007640783b */ /* 0x000eac0000004200 */
[----:B------:R-:W-:Y:S01]  /*13f50*/  MUFU.EX2 R187, R187 ;  /* 0x000000bb00bb7308 */ /* 0x000fe20000000800 */
[----:B-1----:R-:W-:Y:S01]  /*13f60*/  F2FP.F16.F32.PACK_AB R60, R89, R82 ;  /* 0x00000052593c723e */ /* 0x002fe200000000ff */
[--C-:B------:R-:W-:Y:S01]  /*13f70*/  FFMA.FTZ R97, R193, R53, -R124.reuse ;  /* 0x00000035c1617223 */ /* 0x100fe2000001087c */
[----:B---3--:R-:W-:Y:S01]  /*13f80*/  F2FP.F16.F32.PACK_AB R61, R80, R81 ;  /* 0x00000051503d723e */ /* 0x008fe200000000ff */
[----:B------:R-:W-:Y:S01]  /*13f90*/  FFMA.FTZ R90, R191, R53, -R124 ;  /* 0x00000035bf5a7223 */ /* 0x000fe2000001087c */
[----:B----4-:R-:W-:Y:S01]  /*13fa0*/  F2FP.F16.F32.PACK_AB R62, R84, R87 ;  /* 0x00000057543e723e */ /* 0x010fe200000000ff */
[----:B------:R-:W-:Y:S01]  /*13fb0*/  FADD.FTZ R81, R81, R100 ;  /* 0x0000006451517221 */ /* 0x000fe20000010000 */
[----:B-----5:R-:W-:Y:S03]  /*13fc0*/  F2FP.F16.F32.PACK_AB R63, R85, R86 ;  /* 0x00000056553f723e */ /* 0x020fe600000000ff */
[----:B------:R-:W-:Y:S01]  /*13fd0*/  MUFU.EX2 R97, R97 ;  /* 0x0000006100617308 */ /* 0x000fe20000000800 */
[-C--:B------:R-:W-:Y:S01]  /*13fe0*/  FFMA.FTZ R179, R180, R53.reuse, -R184 ;  /* 0x00000035b4b37223 */ /* 0x080fe200000108b8 */
[----:B------:R-:W-:Y:S01]  /*13ff0*/  FADD.FTZ R103, R80, R81 ;  /* 0x0000005150677221 */ /* 0x000fe20000010000 */
[-CC-:B------:R-:W-:Y:S07]  /*14000*/  FFMA.FTZ R181, R183, R53.reuse, -R124.reuse ;  /* 0x00000035b7b57223 */ /* 0x180fee000001087c */
[----:B------:R-:W-:Y:S01]  /*14010*/  MUFU.EX2 R90, R90 ;  /* 0x0000005a005a7308 */ /* 0x000fe20000000800 */
[-C--:B------:R-:W-:Y:S01]  /*14020*/  FFMA.FTZ R98, R185, R53.reuse, -R124 ;  /* 0x00000035b9627223 */ /* 0x080fe2000001087c */
[C---:B--2---:R-:W-:Y:S08]  /*14030*/  HMMA.16816.F32 R4, R60.reuse, R72, R4 ;  /* 0x000000483c04723c */ /* 0x044ff00000001804 */
[----:B------:R-:W-:Y:S01]  /*14040*/  MUFU.EX2 R96, R96 ;  /* 0x0000006000607308 */ /* 0x000fe20000000800 */
[----:B------:R-:W-:Y:S01]  /*14050*/  FADD.FTZ R86, R86, R103 ;  /* 0x0000006756567221 */ /* 0x000fe20000010000 */
[-CC-:B------:R-:W-:Y:S01]  /*14060*/  FFMA.FTZ R173, R173, R53.reuse, -R184.reuse ;  /* 0x00000035adad7223 */ /* 0x180fe200000108b8 */
[-C--:B------:R-:W-:Y:S07]  /*14070*/  FFMA.FTZ R174, R174, R53.reuse, -R184 ;  /* 0x00000035aeae7223 */ /* 0x080fee00000108b8 */
[----:B------:R-:W-:Y:S01]  /*14080*/  MUFU.EX2 R181, R181 ;  /* 0x000000b500b57308 */ /* 0x000fe20000000800 */
[----:B------:R-:W-:Y:S01]  /*14090*/  FADD.FTZ R85, R85, R86 ;  /* 0x0000005655557221 */ /* 0x000fe20000010000 */
[C---:B------:R-:W-:Y:S01]  /*140a0*/  HMMA.16816.F32 R8, R60.reuse, R74, R8 ;  /* 0x0000004a3c08723c */ /* 0x040fe20000001808 */
[----:B------:R-:W-:Y:S07]  /*140b0*/  LDSM.16.MT88.4 R72, [R137+0xbc00] ;  /* 0x00bc00008948783b */ /* 0x000fee0000004200 */
        /* <DEDUP_REMOVED lines=10> */
[----:B------:R-:W-:Y:S01]  /*14160*/  FFMA.FTZ R194, R3, R162, R194 ;  /* 0x000000a203c27223 */ /* 0x000fe200000100c2 */
[-C--:B------:R-:W-:Y:S07]  /*14170*/  FFMA.FTZ R3, R167, R53.reuse, -R184 ;  /* 0x00000035a7037223 */ /* 0x080fee00000108b8 */
[----:B------:R1:W-:Y:S01]  /*14180*/  MUFU.EX2 R177, R57 ;  /* 0x0000003900b17308 */ /* 0x0003e20000000800 */
[-C--:B------:R-:W-:Y:S01]  /*14190*/  FFMA.FTZ R167, R131, R53.reuse, -R124 ;  /* 0x0000003583a77223 */ /* 0x080fe2000001087c */
[-CC-:B------:R-:W-:Y:S01]  /*141a0*/  FFMA.FTZ R162, R166, R53.reuse, -R184.reuse ;  /* 0x00000035a6a27223 */ /* 0x180fe200000108b8 */
[C---:B------:R-:W-:Y:S07]  /*141b0*/  HMMA.16816.F32 R12, R60.reuse, R64, R12 ;  /* 0x000000403c0c723c */ /* 0x040fee000000180c */
[----:B------:R-:W-:Y:S01]  /*141c0*/  MUFU.EX2 R178, R178 ;  /* 0x000000b200b27308 */ /* 0x000fe20000000800 */
[-C--:B------:R-:W-:Y:S01]  /*141d0*/  FFMA.FTZ R131, R132, R53.reuse, -R184 ;  /* 0x0000003584837223 */ /* 0x080fe200000108b8 */
[-C--:B------:R-:W-:Y:S08]  /*141e0*/  FFMA.FTZ R166, R169, R53.reuse, -R124 ;  /* 0x00000035a9a67223 */ /* 0x080ff0000001087c */
[----:B------:R-:W-:Y:S01]  /*141f0*/  MUFU.EX2 R162, R162 ;  /* 0x000000a200a27308 */ /* 0x000fe20000000800 */
[-CC-:B------:R-:W-:Y:S01]  /*14200*/  FFMA.FTZ R132, R134, R53.reuse, -R184.reuse ;  /* 0x0000003586847223 */ /* 0x180fe200000108b8 */
[-CC-:B------:R-:W-:Y:S01]  /*14210*/  FFMA.FTZ R134, R168, R53.reuse, -R184.reuse ;  /* 0x00000035a8867223 */ /* 0x180fe200000108b8 */
[C---:B------:R-:W-:Y:S01]  /*14220*/  HMMA.16816.F32 R16, R60.reuse, R66, R16 ;  /* 0x000000423c10723c */ /* 0x040fe20000001810 */
[----:B------:R-:W2:Y:S06]  /*14230*/  LDSM.16.MT88.4 R64, [R118+0xb400] ;  /* 0x00b400007640783b */ /* 0x000eac0000004200 */
[----:B------:R-:W-:Y:S01]  /*14240*/  MUFU.EX2 R3, R3 ;  /* 0x0000000300037308 */ /* 0x000fe20000000800 */
[-C--:B------:R-:W-:Y:S01]  /*14250*/  FFMA.FTZ R184, R127, R53.reuse, -R184 ;  /* 0x000000357fb87223 */ /* 0x080fe200000108b8 */
[----:B-1----:R-:W-:Y:S01]  /*14260*/  FADD.FTZ R57, R192, R194 ;  /* 0x000000c2c0397221 */ /* 0x002fe20000010000 */
[-CC-:B------:R-:W-:Y:S07]  /*14270*/  FFMA.FTZ R168, R122, R53.reuse, -R124.reuse ;  /* 0x000000357aa87223 */ /* 0x180fee000001087c */
[----:B------:R1:W-:Y:S01]  /*14280*/  MUFU.EX2 R127, R83 ;  /* 0x00000053007f7308 */ /* 0x0003e20000000800 */
[-CC-:B------:R-:W-:Y:S01]  /*14290*/  FFMA.FTZ R129, R129, R53.reuse, -R124.reuse ;  /* 0x0000003581817223 */ /* 0x180fe2000001087c */
[C---:B------:R-:W-:Y:S08]  /*142a0*/  HMMA.16816.F32 R20, R60.reuse, R68, R20 ;  /* 0x000000443c14723c */ /* 0x040ff00000001814 */
[----:B------:R-:W-:Y:S01]  /*142b0*/  MUFU.EX2 R166, R166 ;  /* 0x000000a600a67308 */ /* 0x000fe20000000800 */
[----:B------:R-:W-:Y:S01]  /*142c0*/  FADD.FTZ R186, R186, R57 ;  /* 0x00000039baba7221 */ /* 0x000fe20000010000 */
[-CC-:B------:R-:W-:Y:S01]  /*142d0*/  FFMA.FTZ R128, R128, R53.reuse, -R124.reuse ;  /* 0x0000003580807223 */ /* 0x180fe2000001087c */
[-C--:B------:R-:W-:Y:S07]  /*142e0*/  FFMA.FTZ R121, R121, R53.reuse, -R124 ;  /* 0x0000003579797223 */ /* 0x080fee000001087c */
[----:B------:R-:W-:Y:S01]  /*142f0*/  MUFU.EX2 R167, R167 ;  /* 0x000000a700a77308 */ /* 0x000fe20000000800 */
[----:B------:R-:W-:Y:S01]  /*14300*/  FADD.FTZ R119, R119, R186 ;  /* 0x000000ba77777221 */ /* 0x000fe20000010000 */
[C---:B------:R-:W-:Y:S01]  /*14310*/  HMMA.16816.F32 R24, R60.reuse, R70, R24 ;  /* 0x000000463c18723c */ /* 0x040fe20000001818 */
[----:B------:R-:W3:Y:S07]  /*14320*/  LDSM.16.MT88.4 R68, [R137+0xd400] ;  /* 0x00d400008944783b */ /* 0x000eee0000004200 */
[----:B------:R-:W-:Y:S01]  /*14330*/  MUFU.EX2 R131, R131 ;  /* 0x0000008300837308 */ /* 0x000fe20000000800 */
[----:B------:R-:W-:Y:S01]  /*14340*/  FADD.FTZ R106, R82, R119 ;  /* 0x00000077526a7221 */ /* 0x000fe20000010000 */
[----:B------:R-:W-:Y:S08]  /*14350*/  FFMA.FTZ R54, R54, R53, -R124 ;  /* 0x0000003536367223 */ /* 0x000ff0000001087c */
[----:B------:R4:W-:Y:S01]  /*14360*/  MUFU.EX2 R119, R101 ;  /* 0x0000006500777308 */ /* 0x0009e20000000800 */
[----:B------:R-:W-:Y:S01]  /*14370*/  FADD.FTZ R106, R89, R106 ;  /* 0x0000006a596a7221 */ /* 0x000fe20000010000 */
[----:B-1----:R-:W-:Y:S08]  /*14380*/  LDSM.16.MT88.4 R80, [R137+0xe800] ;  /* 0x00e800008950783b */ /* 0x002ff00000004200 */
[----:B------:R-:W-:Y:S01]  /*14390*/  MUFU.EX2 R132, R132 ;  /* 0x0000008400847308 */ /* 0x000fe20000000800 */
[----:B------:R-:W-:Y:S09]  /*143a0*/  FADD.FTZ R87, R87, R106 ;  /* 0x0000006a57577221 */ /* 0x000ff20000010000 */
[----:B------:R-:W1:Y:S01]  /*143b0*/  MUFU.EX2 R134, R134 ;  /* 0x0000008600867308 */ /* 0x000e620000000800 */
[----:B------:R-:W-:Y:S09]  /*143c0*/  FADD.FTZ R87, R84, R87 ;  /* 0x0000005754577221 */ /* 0x000ff20000010000 */
[----:B------:R-:W-:Y:S01]  /*143d0*/  MUFU.EX2 R168, R168 ;  /* 0x000000a800a87308 */ /* 0x000fe20000000800 */
[----:B----4-:R-:W-:Y:S09]  /*143e0*/  LDSM.16.MT88.4 R100, [R118+0xac00] ;  /* 0x00ac00007664783b */ /* 0x010ff20000004200 */
[----:B------:R-:W-:Y:S01]  /*143f0*/  MUFU.EX2 R122, R171 ;  /* 0x000000ab007a7308 */ /* 0x000fe20000000800 */
[C---:B--2---:R-:W-:Y:S09]  /*14400*/  HMMA.16816.F32 R28, R60.reuse, R64, R28 ;  /* 0x000000403c1c723c */ /* 0x044ff2000000181c */
[----:B------:R-:W-:Y:S01]  /*14410*/  MUFU.EX2 R129, R129 ;  /* 0x0000008100817308 */ /* 0x000fe20000000800 */
[----:B-1----:R-:W-:Y:S09]  /*14420*/  F2FP.F16.F32.PACK_AB R56, R134, R127 ;  /* 0x0000007f8638723e */ /* 0x002ff200000000ff */
[----:B------:R-:W1:Y:S01]  /*14430*/  MUFU.EX2 R128, R128 ;  /* 0x0000008000807308 */ /* 0x000e620000000800 */
[C---:B------:R-:W-:Y:S01]  /*14440*/  HMMA.16816.F32 R32, R60.reuse, R66, R32 ;  /* 0x000000423c20723c */ /* 0x040fe20000001820 */
[----:B------:R-:W2:Y:S08]  /*14450*/  LDSM.16.MT88.4 R64, [R118+0xd400] ;  /* 0x00d400007640783b */ /* 0x000eb00000004200 */
[----:B------:R-:W-:Y:S10]  /*14460*/  MUFU.EX2 R173, R173 ;  /* 0x000000ad00ad7308 */ /* 0x000ff40000000800 */
[----:B------:R-:W-:Y:S01]  /*14470*/  MUFU.EX2 R174, R174 ;  /* 0x000000ae00ae7308 */ /* 0x000fe20000000800 */
[C---:B---3--:R-:W-:Y:S09]  /*14480*/  HMMA.16816.F32 R36, R60.reuse, R68, R36 ;  /* 0x000000443c24723c */ /* 0x048ff20000001824 */
[----:B------:R-:W-:Y:S01]  /*14490*/  MUFU.EX2 R175, R175 ;  /* 0x000000af00af7308 */ /* 0x000fe20000000800 */
[----:B-1----:R-:W-:Y:S09]  /*144a0*/  F2FP.F16.F32.PACK_AB R59, R128, R129 ;  /* 0x00000081803b723e */ /* 0x002ff200000000ff */
[----:B------:R-:W-:Y:S01]  /*144b0*/  MUFU.EX2 R120, R120 ;  /* 0x0000007800787308 */ /* 0x000fe20000000800 */
[C---:B------:R-:W-:Y:S01]  /*144c0*/  HMMA.16816.F32 R40, R60.reuse, R70, R40 ;  /* 0x000000463c28723c */ /* 0x040fe20000001828 */
[----:B------:R-:W1:Y:S08]  /*144d0*/  LDSM.16.MT88.4 R68, [R137+0x9800] ;  /* 0x009800008944783b */ /* 0x000e700000004200 */
[----:B------:R-:W-:Y:S10]  /*144e0*/  MUFU.EX2 R176, R176 ;  /* 0x000000b000b07308 */ /* 0x000ff40000000800 */
[----:B------:R-:W-:Y:S10]  /*144f0*/  MUFU.EX2 R125, R125 ;  /* 0x0000007d007d7308 */ /* 0x000ff40000000800 */
[----:B------:R-:W-:Y:S10]  /*14500*/  MUFU.EX2 R184, R184 ;  /* 0x000000b800b87308 */ /* 0x000ff40000000800 */
[----:B------:R-:W-:Y:S01]  /*14510*/  MUFU.EX2 R54, R54 ;  /* 0x0000003600367308 */ /* 0x000fe20000000800 */
[C---:B--2---:R-:W-:Y:S08]  /*14520*/  HMMA.16816.F32 R44, R60.reuse, R64, R44 ;  /* 0x000000403c2c723c */ /* 0x044ff0000000182c */
[----:B------:R-:W-:Y:S01]  /*14530*/  HMMA.16816.F32 R48, R60, R66, R48 ;  /* 0x000000423c30723c */ /* 0x000fe20000001830 */
[----:B------:R-:W2:Y:S02]  /*14540*/  LDSM.16.MT88.4 R64, [R118+0x9800] ;  /* 0x009800007640783b */ /* 0x000ea40000004200 */
[----:B------:R-:W-:Y:S02]  /*14550*/  F2FP.F16.F32.PACK_AB R60, R99, R92 ;  /* 0x0000005c633c723e */ /* 0x000fe400000000ff */
[----:B------:R-:W-:Y:S01]  /*14560*/  F2FP.F16.F32.PACK_AB R61, R93, R94 ;  /* 0x0000005e5d3d723e */ /* 0x000fe200000000ff */
[----:B------:R-:W-:Y:S01]  /*14570*/  FADD.FTZ R94, R94, R85 ;  /* 0x000000555e5e7221 */ /* 0x000fe20000010000 */
        /* <DEDUP_REMOVED lines=35> */
[----:B------:R-:W-:Y:S07]  /*147b0*/  LDSM.16.MT88.4 R68, [R118+0xa000] ;  /* 0x00a000007644783b */ /* 0x000fee0000004200 */
[C---:B--2---:R-:W-:Y:S08]  /*147c0*/  HMMA.16816.F32 R36, R60.reuse, R64, R36 ;  /* 0x000000403c24723c */ /* 0x044ff00000001824 */
        /* <DEDUP_REMOVED lines=71> */
[----:B------:R-:W-:Y:S01]  /*14c40*/  F2FP.F16.F32.PACK_AB R68, R125, R176 ;  /* 0x000000b07d44723e */ /* 0x000fe200000000ff */
[----:B------:R-:W-:Y:S01]  /*14c50*/  FADD.FTZ R91, R91, R62 ;  /* 0x0000003e5b5b7221 */ /* 0x000fe20000010000 */
[----:B--2---:R-:W-:Y:S03]  /*14c60*/  F2FP.F16.F32.PACK_AB R69, R61, R60 ;  /* 0x0000003c3d45723e */ /* 0x004fe600000000ff */
[C---:B------:R-:W-:Y:S03]  /*14c70*/  HMMA.16816.F32 R16, R56.reuse, R70, R16 ;  /* 0x000000463810723c */ /* 0x040fe60000001810 */
[----:B---3--:R-:W-:Y:S01]  /*14c80*/  F2FP.F16.F32.PACK_AB R70, R184, R63 ;  /* 0x0000003fb846723e */ /* 0x008fe200000000ff */
[----:B------:R-:W-:Y:S01]  /*14c90*/  FADD.FTZ R91, R88, R91 ;  /* 0x0000005b585b7221 */ /* 0x000fe20000010000 */
[----:B------:R-:W-:Y:S03]  /*14ca0*/  F2FP.F16.F32.PACK_AB R71, R121, R54 ;  /* 0x000000367947723e */ /* 0x000fe600000000ff */
[C---:B-----5:R-:W-:Y:S03]  /*14cb0*/  HMMA.16816.F32 R20, R56.reuse, R72, R20 ;  /* 0x000000483814723c */ /* 0x060fe60000001814 */
        /* <DEDUP_REMOVED lines=8> */
[C---:B------:R-:W-:Y:S01]  /*14d40*/  HMMA.16816.F32 R32, R56.reuse, R78, R32 ;  /* 0x0000004e3820723c */ /* 0x040fe20000001820 */
[----:B------:R-:W-:Y:S02]  /*14d50*/  LDSM.16.MT88.4 R76, [R137+0xec00] ;  /* 0x00ec0000894c783b */ /* 0x000fe40000004200 */
        /* <DEDUP_REMOVED lines=8> */
[C---:B----4-:R-:W-:Y:S03]  /*14de0*/  HMMA.16816.F32 R44, R56.reuse, R64, R44 ;  /* 0x00000040382c723c */ /* 0x050fe6000000182c */
[----:B------:R-:W-:Y:S01]  /*14df0*/  FADD.FTZ R64, R93, R94 ;  /* 0x0000005e5d407221 */ /* 0x000fe20000010000 */
[----:B------:R-:W-:Y:S01]  /*14e00*/  FADD.FTZ R172, R172, R123 ;  /* 0x0000007bacac7221 */ /* 0x000fe20000010000 */
[----:B------:R-:W1:Y:S02]  /*14e10*/  LDSM.16.MT88.4 R92, [R137+0xcc00] ;  /* 0x00cc0000895c783b */ /* 0x000e640000004200 */
        /* <DEDUP_REMOVED lines=41> */
[C---:B--2---:R-:W-:Y:S03]  /*150b0*/  HMMA.16816.F32 R72, R68.reuse, R4, R44 ;  /* 0x000000044448723c */ /* 0x044fe6000000182c */
[----:B------:R-:W-:Y:S04]  /*150c0*/  FADD.FTZ R54, R54, R61 ;  /* 0x0000003d36367221 */ /* 0x000fe80000010000 */
[----:B------:R-:W-:Y:S01]  /*150d0*/  FADD.FTZ R164, R121, R54 ;  /* 0x0000003679a47221 */ /* 0x000fe20000010000 */
[----:B------:R-:W-:Y:S01]  /*150e0*/  HMMA.16816.F32 R68, R68, R6, R48 ;  /* 0x000000064444723c */ /* 0x000fe20000001830 */
[----:B------:R-:W-:Y:S08]  /*150f0*/  @!UPT UIADD3 URZ, UPT, UPT, URZ, URZ, URZ ;  /* 0x000000fffffff290 */ /* 0x000ff0000fffe0ff */
[----:B------:R-:W-:Y:S11]  /*15100*/  @P1 BRA `(.L_x_4097) ;  /* 0xffffffc000d41947 */ /* 0x000ff6000383ffff */
.L_x_4090:
        /* <DEDUP_REMOVED lines=15> */
.L_x_4105:
        /* <DEDUP_REMOVED lines=24> */
[----:B------:R-:W-:Y:S01]  /*15380*/  FMUL.FTZ R101, R9, R101 ;  /* 0x0000006509657220 */ /* 0x000fe20000410000 */
        /* <DEDUP_REMOVED lines=69> */
[----:B------:R3:W-:Y:S04]  /*157e0*/  STS.64 [R11+0x4060], R68 ;  /* 0x004060440b007388 */ /* 0x0007e80000000a00 */
[----:B------:R4:W-:Y:S04]  /*157f0*/  STS.64 [R11+0x4460], R70 ;  /* 0x004460460b007388 */ /* 0x0009e80000000a00 */
[----:B------:R-:W4:Y:S04]  /*15800*/  LD.E.64 R14, desc[UR4][R116.64+0xb0] ;  /* 0x0000b004740e7980 */ /* 0x000f28000c101b00 */
[----:B------:R-:W4:Y:S04]  /*15810*/  LD.E R10, desc[UR4][R116.64+0x60] ;  /* 0x00006004740a7980 */ /* 0x000f28000c101900 */
[----:B------:R-:W4:Y:S04]  /*15820*/  LD.E R60, desc[UR4][R116.64+0xcc] ;  /* 0x0000cc04743c7980 */ /* 0x000f28000c101900 */
[----:B------:R-:W4:Y:S04]  /*15830*/  LD.E.64 R56, desc[UR4][R116.64+0x78] ;  /* 0x0000780474387980 */ /* 0x000f28000c101b00 */
[----:B------:R4:W5:Y:S01]  /*15840*/  LD.E.64 R58, desc[UR4][R116.64+0xa8] ;  /* 0x0000a804743a7980 */ /* 0x000962000c101b00 */
[----:B------:R-:W-:Y:S01]  /*15850*/  SHF.L.U32 R20, R6, 0x2, RZ ;  /* 0x0000000206147819 */ /* 0x000fe200000006ff */
[----:B------:R-:W3:Y:S01]  /*15860*/  @P0 MUFU.LG2 R66, R7 ;  /* 0x0000000700420308 */ /* 0x000ee20000000c00 */
[----:B-1----:R-:W-:Y:S01]  /*15870*/  LOP3.LUT R12, R5, 0xd8, RZ, 0xc0, !PT ;  /* 0x000000d8050c7812 */ /* 0x002fe200078ec0ff */
[----:B------:R-:W-:Y:S01]  /*15880*/  BSSY.RECONVERGENT B0, `(.L_x_4099) ;  /* 0x000003c000007945 */ /* 0x000fe20003800200 */
[----:B--2---:R-:W-:-:S02]  /*15890*/  SHF.L.U32 R8, R3, 0x5, RZ ;  /* 0x0000000503087819 */ /* 0x004fc400000006ff */
        /* <DEDUP_REMOVED lines=8> */
[----:B---3--:R-:W-:Y:S01]  /*15920*/  @P0 FMUL.FTZ R66, R66, 0.69314718246459960938 ;  /* 0x3f31721842420820 */ /* 0x008fe20000410000 */
        /* <DEDUP_REMOVED lines=29> */
[----:B------:R-:W-:-:S04]  /*15b00*/  IMAD R10, R14, R10, R155 ;  /* 0x0000000a0e0a7224 */ /* 0x000fc800078e029b */
        /* <DEDUP_REMOVED lines=19> */
.L_x_4100:
[----:B------:R-:W-:Y:S05]  /*15c40*/  BSYNC.RECONVERGENT B0 ;  /* 0x0000000000007941 */ /* 0x000fea0003800200 */
.L_x_4099:
        /* <DEDUP_REMOVED lines=10> */
[----:B--2-4-:R-:W-:Y:S05]  /*15cf0*/  @P1 RET.REL.NODEC R148 `(_ZN5flash24flash_fwd_splitkv_kernelI23Flash_fwd_kernel_traitsILi96ELi64ELi128ELi4ELb0ELb0EN7cutlass6half_tE19Flash_kernel_traitsILi96ELi64ELi128ELi4ES3_EELb0ELb0ELb0ELb0ELb1ELb1ELb1ELb1EEEvNS_16Flash_fwd_paramsE) ;  /* 0xfffffea094c01950 */ /* 0x014fea0003c3ffff */
[----:B------:R-:W-:Y:S01]  /*15d00*/  MOV R149, 0x0 ;  /* 0x0000000000957802 */ /* 0x000fe20000000f00 */
[----:B------:R-:W-:Y:S04]  /*15d10*/  ST.E.128 desc[UR4][R56.64+0x4800], R36 ;  /* 0x0048002438007985 */ /* 0x000fe8000c101d04 */
[----:B------:R-:W-:Y:S04]  /*15d20*/  ST.E.128 desc[UR4][R56.64+0x4880], R20 ;  /* 0x0048801438007985 */ /* 0x000fe8000c101d04 */
[----:B------:R1:W-:Y:S02]  /*15d30*/  ST.E.128 desc[UR4][R56.64+0x4900], R4 ;  /* 0x0049000438007985 */ /* 0x0003e4000c101d04 */
[----:B-1----:R-:W-:Y:S05]  /*15d40*/  RET.REL.NODEC R148 `(_ZN5flash24flash_fwd_splitkv_kernelI23Flash_fwd_kernel_traitsILi96ELi64ELi128ELi4ELb0ELb0EN7cutlass6half_tE19Flash_kernel_traitsILi96ELi64ELi128ELi4ES3_EELb0ELb0ELb0ELb0ELb1ELb1ELb1ELb1EEEvNS_16Flash_fwd_paramsE) ;  /* 0xfffffea094ac7950 */ /* 0x002fea0003c3ffff */
.L_x_4098:
[----:B------:R-:W-:Y:S01]  /*15d50*/  MOV R9, 0x2 ;  /* 0x0000000200097802 */ /* 0x000fe20000000f00 */
[----:B------:R-:W-:Y:S01]  /*15d60*/  IMAD.MOV.U32 R6, RZ, RZ, 0x1f ;  /* 0x0000001fff067424 */ /* 0x000fe200078e00ff */
[----:B------:R-:W-:-:S07]  /*15d70*/  MOV R8, 0xffffffff ;  /* 0xffffffff00087802 */ /* 0x000fce0000000f00 */
[----:B-----5:R-:W-:Y:S05]  /*15d80*/  WARPSYNC.COLLECTIVE R8, `(.L_x_4101) ;  /* 0x0000000008087348 */ /* 0x020fea0003c00000 */
[----:B------:R1:W2:Y:S02]  /*15d90*/  SHFL.BFLY P0, R11, R162, R9, R6 ;  /* 0x0c000009a20b7389 */ /* 0x0002a40000000006 */
[----:B-12--5:R-:W-:Y:S05]  /*15da0*/  ENDCOLLECTIVE ;  /* 0x000000000000791b */ /* 0x026fea0003800000 */
.L_x_4101:
[----:B------:R-:W-:Y:S02]  /*15db0*/  IMAD.MOV.U32 R7, RZ, RZ, R11 ;  /* 0x000000ffff077224 */ /* 0x000fe400078e000b */
[----:B------:R-:W-:Y:S02]  /*15dc0*/  IMAD.MOV.U32 R9, RZ, RZ, 0x1 ;  /* 0x00000001ff097424 */ /* 0x000fe400078e00ff */
[----:B------:R-:W-:-:S05]  /*15dd0*/  FADD.FTZ R10, R7, R162 ;  /* 0x000000a2070a7221 */ /* 0x000fca0000010000 */
[----:B------:R-:W-:-:S07]  /*15de0*/  MOV R162, R10 ;  /* 0x0000000a00a27202 */ /* 0x000fce0000000f00 */
[----:B------:R-:W-:Y:S05]  /*15df0*/  WARPSYNC.COLLECTIVE R8, `(.L_x_4102) ;  /* 0x0000000008087348 */ /* 0x000fea0003c00000 */
[----:B------:R1:W2:Y:S02]  /*15e00*/  SHFL.BFLY P0, R11, R162, R9, R6 ;  /* 0x0c000009a20b7389 */ /* 0x0002a40000000006 */
[----:B-12---:R-:W-:Y:S05]  /*15e10*/  ENDCOLLECTIVE ;  /* 0x000000000000791b */ /* 0x006fea0003800000 */
.L_x_4102:
[----:B------:R-:W-:Y:S01]  /*15e20*/  MOV R162, R164 ;  /* 0x000000a400a27202 */ /* 0x000fe20000000f00 */
[----:B------:R-:W-:Y:S01]  /*15e30*/  IMAD.MOV.U32 R9, RZ, RZ, 0x2 ;  /* 0x00000002ff097424 */ /* 0x000fe200078e00ff */
[----:B------:R-:W-:-:S07]  /*15e40*/  MOV R7, R11 ;  /* 0x0000000b00077202 */ /* 0x000fce0000000f00 */
[----:B------:R-:W-:Y:S05]  /*15e50*/  WARPSYNC.COLLECTIVE R8, `(.L_x_4103) ;  /* 0x0000000008087348 */ /* 0x000fea0003c00000 */
[----:B------:R1:W2:Y:S02]  /*15e60*/  SHFL.BFLY P0, R11, R162, R9, R6 ;  /* 0x0c000009a20b7389 */ /* 0x0002a40000000006 */
[----:B-12---:R-:W-:Y:S05]  /*15e70*/  ENDCOLLECTIVE ;  /* 0x000000000000791b */ /* 0x006fea0003800000 */
.L_x_4103:
[----:B------:R-:W-:Y:S01]  /*15e80*/  FADD.FTZ R7, R10, R7 ;  /* 0x000000070a077221 */ /* 0x000fe20000010000 */
[----:B------:R-:W-:Y:S01]  /*15e90*/  FADD.FTZ R54, R11, R164 ;  /* 0x000000a40b367221 */ /* 0x000fe20000010000 */
[----:B------:R-:W-:-:S04]  /*15ea0*/  MOV R9, 0x1 ;  /* 0x0000000100097802 */ /* 0x000fc80000000f00 */
[----:B------:R-:W-:-:S07]  /*15eb0*/  MOV R162, R54 ;  /* 0x0000003600a27202 */ /* 0x000fce0000000f00 */
[----:B------:R-:W-:Y:S05]  /*15ec0*/  WARPSYNC.COLLECTIVE R8, `(.L_x_4104) ;  /* 0x0000000008087348 */ /* 0x000fea0003c00000 */
[----:B------:R1:W2:Y:S02]  /*15ed0*/  SHFL.BFLY P0, R11, R162, R9, R6 ;  /* 0x0c000009a20b7389 */ /* 0x0002a40000000006 */
[----:B-12---:R-:W-:Y:S05]  /*15ee0*/  ENDCOLLECTIVE ;  /* 0x000000000000791b */ /* 0x006fea0003800000 */
.L_x_4104:
[----:B------:R-:W-:Y:S05]  /*15ef0*/  BRA `(.L_x_4105) ;  /* 0xfffffff000c07947 */ /* 0x000fea000383ffff */
.L_x_4106:
        /* <DEDUP_REMOVED lines=16> */
.L_x_11657:


//--------------------- .text._ZN5flash24flash_fwd_splitkv_kernelI23Flash_fwd_kernel_traitsILi96ELi64ELi128ELi4ELb0ELb0EN7cutlass6half_tE19Flash_kernel_traitsILi96ELi64ELi128ELi4ES3_EELb0ELb0ELb1ELb0ELb0ELb0ELb1ELb1EEEvNS_16Flash_fwd_paramsE --------------------------
	.section	.text._ZN5flash24flash_fwd_splitkv_kernelI23Flash_fwd_kernel_traitsILi96ELi64ELi128ELi4ELb0ELb0EN7cutlass6half_tE19Flash_kernel_traitsILi96ELi64ELi128ELi4ES3_EELb0ELb0ELb1ELb0ELb0ELb0ELb1ELb1EEEvNS_16Flash_fwd_paramsE,"ax",@progbits
	.align	128
        .global         _ZN5flash24flash_fwd_splitkv_kernelI23Flash_fwd_kernel_traitsILi96ELi64ELi128ELi4ELb0ELb0EN7cutlass6half_tE19Flash_kernel_traitsILi96ELi64ELi128ELi4ES3_EELb0ELb0ELb1ELb0ELb0ELb0ELb1ELb1EEEvNS_16Flash_fwd_paramsE
        .type           _ZN5flash24flash_fwd_splitkv_kernelI23Flash_fwd_kernel_traitsILi96ELi64ELi128ELi4ELb0ELb0EN7cutlass6half_tE19Flash_kernel_traitsILi96ELi64ELi128ELi4ES3_EELb0ELb0ELb1ELb0ELb0ELb0ELb1ELb1EEEvNS_16Flash_fwd_paramsE,@function
        .size           _ZN5flash24flash_fwd_splitkv_kernelI23Flash_fwd_kernel_traitsILi96ELi64ELi128ELi4ELb0ELb0EN7cutlass6half_tE19Flash_kernel_traitsILi96ELi64ELi128ELi4ES3_EELb0ELb0ELb1ELb0ELb0ELb0ELb1ELb1EEEvNS_16Flash_fwd_paramsE,(.L_x_11658 - _ZN5flash24flash_fwd_splitkv_kernelI23Flash_fwd_kernel_traitsILi96ELi64ELi128ELi4ELb0ELb0EN7cutlass6half_tE19Flash_kernel_traitsILi96ELi64ELi128ELi4ES3_EELb0ELb0ELb1ELb0ELb0ELb0ELb1ELb1EEEvNS_16Flash_fwd_paramsE)
        .other          _ZN5flash24flash_fwd_splitkv_kernelI23Flash_fwd_kernel_traitsILi96ELi64ELi128ELi4ELb0ELb0EN7cutlass6half_tE19Flash_kernel_traitsILi96ELi64ELi128ELi4ES3_EELb0ELb0ELb1ELb0ELb0ELb0ELb1ELb1EEEvNS_16Flash_fwd_paramsE,@"STO_CUDA_ENTRY STV_DEFAULT"
_ZN5flash24flash_fwd_splitkv_kernelI23Flash_fwd_kernel_traitsILi96ELi64ELi128ELi4ELb0ELb0EN7cutlass6half_tE19Flash_kernel_traitsILi96ELi64ELi128ELi4ES3_EELb0ELb0ELb1ELb0ELb0ELb0ELb1ELb1EEEvNS_16Flash_fwd_paramsE:
.text._ZN5flash24flash_fwd_splitkv_kernelI23Flash_fwd_kernel_traitsILi96ELi64ELi128ELi4ELb0ELb0EN7cutlass6half_tE19Flash_kernel_traitsILi96ELi64ELi128ELi4ES3_EELb0ELb0ELb1ELb0ELb0ELb0ELb1ELb1EEEvNS_16Flash_fwd_paramsE:
        /* <DEDUP_REMOVED lines=29> */
[----:B------:R-:W-:Y:S05]  /*01d0*/  CALL.REL.NOINC `($_ZN5flash24flash_fwd_splitkv_kernelI23Flash_fwd_kernel_traitsILi96ELi64ELi128ELi4ELb0ELb0EN7cutlass6half_tE19Flash_kernel_traitsILi96ELi64ELi128ELi4ES3_EELb0ELb0ELb1ELb0ELb0ELb0ELb1ELb1EEEvNS_16Flash_fwd_paramsE$_ZN5flash30compute_attn_1rowblock_splitkvI23Flash_fwd_kernel_traitsILi96ELi64ELi128ELi4ELb0ELb0EN7cutlass6half_tE19Flash_kernel_traitsILi96ELi64ELi128ELi4ES3_EELb0ELb0ELb1ELb0ELb0ELb0ELb1ELb1ENS_16Flash_fwd_paramsEEEvRKT8_iiiii) ;  /* 0x0000000000087944 */ /* 0x000fea0003c00000 */
[----:B------:R-:W-:Y:S05]  /*01e0*/  BSYNC.RECONVERGENT B4 ;  /* 0x0000000000047941 */ /* 0x000fea0003800200 */
.L_x_4107:
[----:B------:R-:W-:Y:S05]  /*01f0*/  EXIT ;  /* 0x000000000000794d */ /* 0x000fea0003800000 */
        .type           $_ZN5flash24flash_fwd_splitkv_kernelI23Flash_fwd_kernel_traitsILi96ELi64ELi128ELi4ELb0ELb0EN7cutlass6half_tE19Flash_kernel_traitsILi96ELi64ELi128ELi4ES3_EELb0ELb0ELb1ELb0ELb0ELb0ELb1ELb1EEEvNS_16Flash_fwd_paramsE$_ZN5flash30compute_attn_1rowblock_splitkvI23Flash_fwd_kernel_traitsILi96ELi64ELi128ELi4ELb0ELb0EN7cutlass6half_tE19Flash_kernel_traitsILi96ELi64ELi128ELi4ES3_EELb0ELb0ELb1ELb0ELb0ELb0ELb1ELb1ENS_16Flash_fwd_paramsEEEvRKT8_iiiii,@function
        .size           $_ZN5flash24flash_fwd_splitkv_kernelI23Flash_fwd_kernel_traitsILi96ELi64ELi128ELi4ELb0ELb0EN7cutlass6half_tE19Flash_kernel_traitsILi96ELi64ELi128ELi4ES3_EELb0ELb0ELb1ELb0ELb0ELb0ELb1ELb1EEEvNS_16Flash_fwd_paramsE$_ZN5flash30compute_attn_1rowblock_splitkvI23Flash_fwd_kernel_traitsILi96ELi64ELi128ELi4ELb0ELb0EN7cutlass6half_tE19Flash_kernel_traitsILi96ELi64ELi128ELi4ES3_EELb0ELb0ELb1ELb0ELb0ELb0ELb1ELb1ENS_16Flash_fwd_paramsEEEvRKT8_iiiii,(.L_x_11658 - $_ZN5flash24flash_fwd_splitkv_kernelI23Flash_fwd_kernel_traitsILi96ELi64ELi128ELi4ELb0ELb0EN7cutlass6half_tE19Flash_kernel_traitsILi96ELi64ELi128ELi4ES3_EELb0ELb0ELb1ELb0ELb0ELb0ELb1ELb1EEEvNS_16Flash_fwd_paramsE$_ZN5flash30compute_attn_1rowblock_splitkvI23Flash_fwd_kernel_traitsILi96ELi64ELi128ELi4ELb0ELb0EN7cutlass6half_tE19Flash_kernel_traitsILi96ELi64ELi128ELi4ES3_EELb0ELb0ELb1ELb0ELb0ELb0ELb1ELb1ENS_16Flash_fwd_paramsEEEvRKT8_iiiii)
$_ZN5flash24flash_fwd_splitkv_kernelI23Flash_fwd_kernel_traitsILi96ELi64ELi128ELi4ELb0ELb0EN7cutlass6half_tE19Flash_kernel_traitsILi96ELi64ELi128ELi4ES3_EELb0ELb0ELb1ELb0ELb0ELb0ELb1ELb1EEEvNS_16Flash_fwd_paramsE$_ZN5flash30compute_attn_1rowblock_splitkvI23Flash_fwd_kernel_traitsILi96ELi64ELi128ELi4ELb0ELb0EN7cutlass6half_tE19Flash_kernel_traitsILi96ELi64ELi128ELi4ES3_EELb0ELb0ELb1ELb0ELb0ELb0ELb1ELb1ENS_16Flash_fwd_paramsEEEvRKT8_iiiii:
        /* <DEDUP_REMOVED lines=39> */
.L_x_4109:
[----:B------:R-:W-:Y:S05]  /*0470*/  BSYNC.RECONVERGENT B0 ;  /* 0x0000000000007941 */ /* 0x000fea0003800200 */
.L_x_4108:
[----:B------:R-:W-:Y:S04]  /*0480*/  BSSY.RECONVERGENT B0, `(.L_x_4110) ;  /* 0x0000007000007945 */ /* 0x000fe80003800200 */
[----:B------:R-:W-:Y:S05]  /*0490*/  @!P3 BRA `(.L_x_4111) ;  /* 0x000000000014b947 */ /* 0x000fea0003800000 */
[----:B------:R-:W2:Y:S02]  /*04a0*/  LD.E.U8 R2, desc[UR4][R120.64+0x1b2] ;  /* 0x0001b20478027980 */ /* 0x000ea4000c101100 */
[----:B--2---:R-:W-:-:S13]  /*04b0*/  ISETP.NE.AND P1, PT, R2, RZ, PT ;  /* 0x000000ff0200720c */ /* 0x004fda0003f25270 */
[----:B------:R-:W2:Y:S02]  /*04c0*/  @P1 LD.E R2, desc[UR4][R8.64+0x4] ;  /* 0x0000040408021980 */ /* 0x000ea4000c101900 */
[----:B--2--5:R-:W-:-:S06]  /*04d0*/  @P1 IADD3 R3, PT, PT, R2, -R13, RZ ;  /* 0x8000000d02031210 */ /* 0x024fcc0007ffe0ff */
[----:B------:R2:W5:Y:S02]  /*04e0*/  @!P1 LD.E R3, desc[UR4][R8.64] ;  /* 0x0000000408039980 */ /* 0x000564000c101900 */
.L_x_4111:
[----:B------:R-:W-:Y:S05]  /*04f0*/  BSYNC.RECONVERGENT B0 ;  /* 0x0000000000007941 */ /* 0x000fea0003800200 */
.L_x_4110:
[----:B------:R-:W-:Y:S01]  /*0500*/  BSSY.RECONVERGENT B1, `(.L_x_4112) ;  /* 0x0000012000017945 */ /* 0x000fe20003800200 */
[----:B-----5:R-:W-:Y:S02]  /*0510*/  @P4 IADD3 R157, PT, PT, R0, -R11, RZ ;  /* 0x8000000b009d4210 */ /* 0x020fe40007ffe0ff */
[----:B------:R-:W-:Y:S01]  /*0520*/  IADD3 R74, PT, PT, R3, -R10, RZ ;  /* 0x8000000a034a7210 */ /* 0x000fe20007ffe0ff */
[----:B------:R-:W-:Y:S06]  /*0530*/  @!P0 BRA `(.L_x_4113) ;  /* 0x0000000000148947 */ /* 0x000fec0003800000 */
[----:B------:R-:W-:-:S05]  /*0540*/  IADD3 R2, P0, PT, R6, R92, RZ ;  /* 0x0000005c06027210 */ /* 0x000fca0007f1e0ff */
[----:B------:R-:W-:-:S05]  /*0550*/  IMAD.X R3, R7, 0x1, R91, P0 ;  /* 0x0000000107037824 */ /* 0x000fca00000e065b */
[----:B------:R-:W3:Y:S02]  /*0560*/  LD.E R63, desc[UR4][R2.64] ;  /* 0x00000004023f7980 */ /* 0x000ee4000c101900 */
[----:B---3--:R-:W-:Y:S01]  /*0570*/  IADD3 R63, PT, PT, R63, -R10, RZ ;  /* 0x8000000a3f3f7210 */ /* 0x008fe20007ffe0ff */
[----:B------:R-:W-:Y:S05]  /*0580*/  BRA `(.L_x_4114) ;  /* 0x0000000000247947 */ /* 0x000fea0003800000 */
.L_x_4113:
[----:B------:R-:W3:Y:S01]  /*0590*/  LD.E.64 R2, desc[UR4][R120.64+0x108] ;  /* 0x0001080478027980 */ /* 0x000ee2000c101b00 */
[----:B------:R-:W-:Y:S01]  /*05a0*/  BSSY.RECONVERGENT B0, `(.L_x_4115) ;  /* 0x0000006000007945 */ /* 0x000fe20003800200 */
[----:B------:R-:W-:Y:S01]  /*05b0*/  IMAD.MOV.U32 R63, RZ, RZ, RZ ;  /* 0x000000ffff3f7224 */ /* 0x000fe200078e00ff */
[----:B---3--:R-:W-:-:S04]  /*05c0*/  ISETP.NE.U32.AND P0, PT, R2, RZ, PT ;  /* 0x000000ff0200720c */ /* 0x008fc80003f05070 */
[----:B------:R-:W-:-:S13]  /*05d0*/  ISETP.NE.AND.EX P0, PT, R3, RZ, PT, P0 ;  /* 0x000000ff0300720c */ /* 0x000fda0003f05300 */
[----:B------:R-:W-:Y:S05]  /*05e0*/  @!P0 BRA `(.L_x_4116) ;  /* 0x0000000000048947 */ /* 0x000fea0003800000 */
[----:B------:R3:W5:Y:S02]  /*05f0*/  LD.E R63, desc[UR4][R120.64+0xbc] ;  /* 0x0000bc04783f7980 */ /* 0x000764000c101900 */
.L_x_4116:
[----:B------:R-:W-:Y:S05]  /*0600*/  BSYNC.RECONVERGENT B0 ;  /* 0x0000000000007941 */ /* 0x000fea0003800200 */
.L_x_4115:
[----:B-----5:R-:W-:Y:S02]  /*0610*/  IADD3 R63, PT, PT, R74, R63, RZ ;  /* 0x0000003f4a3f7210 */ /* 0x020fe40007ffe0ff */
.L_x_4114:
[----:B------:R-:W-:Y:S05]  /*0620*/  BSYNC.RECONVERGENT B1 ;  /* 0x0000000000017941 */ /* 0x000fea0003800200 */
.L_x_4112:
[----:B------:R-:W-:Y:S01]  /*0630*/  IMAD.SHL.U32 R150, R15, 0x40, RZ ;  /* 0x000000400f967824 */ /* 0x000fe200078e00ff */
[----:B------:R-:W-:Y:S01]  /*0640*/  MOV R2, R148 ;  /* 0x0000009400027202 */ /* 0x000fe20000000f00 */
[----:B------:R-:W-:-:S03]  /*0650*/  IMAD.MOV.U32 R3, RZ, RZ, 0x0 ;  /* 0x00000000ff037424 */ /* 0x000fc600078e00ff */
[----:B------:R-:W-:-:S13]  /*0660*/  ISETP.GT.AND P0, PT, R157, R150, PT ;  /* 0x000000969d00720c */ /* 0x000fda0003f04270 */
[----:B-123--:R-:W-:Y:S05]  /*0670*/  @!P0 RET.REL.NODEC R2 `(_ZN5flash24flash_fwd_splitkv_kernelI23Flash_fwd_kernel_traitsILi96ELi64ELi128ELi4ELb0ELb0EN7cutlass6half_tE19Flash_kernel_traitsILi96ELi64ELi128ELi4ES3_EELb0ELb0ELb1ELb0ELb0ELb0ELb1ELb1EEEvNS_16Flash_fwd_paramsE) ;  /* 0xfffffff802608950 */ /* 0x00efea0003c3ffff */
        /* <DEDUP_REMOVED lines=73> */
.L_x_4119:
[----:B------:R-:W-:Y:S05]  /*0b10*/  BSYNC.RECONVERGENT B0 ;  /* 0x0000000000007941 */ /* 0x000fea0003800200 */
.L_x_4118:
        /* <DEDUP_REMOVED lines=16> */
.L_x_4121:
[----:B------:R-:W-:Y:S05]  /*0c20*/  BSYNC.RECONVERGENT B0 ;  /* 0x0000000000007941 */ /* 0x000fea0003800200 */
.L_x_4120:
        /* <DEDUP_REMOVED lines=15> */
.L_x_4123:
[----:B------:R-:W-:Y:S05]  /*0d20*/  BSYNC.RECONVERGENT B0 ;  /* 0x0000000000007941 */ /* 0x000fea0003800200 */
.L_x_4122:
        /* <DEDUP_REMOVED lines=15> */
.L_x_4125:
[----:B------:R-:W-:Y:S05]  /*0e20*/  BSYNC.RECONVERGENT B0 ;  /* 0x0000000000007941 */ /* 0x000fea0003800200 */
.L_x_4124:
        /* <DEDUP_REMOVED lines=13> */
[----:B-123--:R-:W-:Y:S05]  /*0f00*/  @P6 RET.REL.NODEC R148 `(_ZN5flash24flash_fwd_splitkv_kernelI23Flash_fwd_kernel_traitsILi96ELi64ELi128ELi4ELb0ELb0EN7cutlass6half_tE19Flash_kernel_traitsILi96ELi64ELi128ELi4ES3_EELb0ELb0ELb1ELb0ELb0ELb0ELb1ELb1EEEvNS_16Flash_fwd_paramsE) ;  /* 0xfffffff0943c6950 */ /* 0x00efea0003c3ffff */
[----:B------:R-:W-:Y:S02]  /*0f10*/  MOV R5, 0xff800000 ;  /* 0xff80000000057802 */ /* 0x000fe40000000f00 */
[----:B------:R-:W-:-:S03]  /*0f20*/  MOV R149, 0x0 ;  /* 0x0000000000957802 */ /* 0x000fc60000000f00 */
[----:B------:R1:W-:Y:S02]  /*0f30*/  ST.E desc[UR4][R2.64+0xc0], R5 ;  /* 0x0000c00502007985 */ /* 0x0003e4000c101904 */
[----:B-1----:R-:W-:Y:S05]  /*0f40*/  RET.REL.NODEC R148 `(_ZN5flash24flash_fwd_splitkv_kernelI23Flash_fwd_kernel_traitsILi96ELi64ELi128ELi4ELb0ELb0EN7cutlass6half_tE19Flash_kernel_traitsILi96ELi64ELi128ELi4ES3_EELb0ELb0ELb1ELb0ELb0ELb0ELb1ELb1EEEvNS_16Flash_fwd_paramsE) ;  /* 0xfffffff0942c7950 */ /* 0x002fea0003c3ffff */
.L_x_4117:
        /* <DEDUP_REMOVED lines=23> */
[----:B------:R-:W2:Y:S08]  /*10c0*/  I2F.RP R5, R4 ;  /* 0x0000000400057306 */ /* 0x000eb00000209400 */
[----:B--2---:R-:W2:Y:S02]  /*10d0*/  MUFU.RCP R12, R5 ;  /* 0x00000005000c7308 */ /* 0x004ea40000001000 */
[----:B--2---:R-:W-:-:S06]  /*10e0*/  IADD3 R12, PT, PT, R12, 0xffffffe, RZ ;  /* 0x0ffffffe0c0c7810 */ /* 0x004fcc0007ffe0ff */
[----:B------:R-:W2:Y:S01]  /*10f0*/  F2I.FTZ.U32.TRUNC.NTZ R13, R12 ;  /* 0x0000000c000d7305 */ /* 0x000ea2000021f000 */
[----:B-1----:R-:W-:Y:S02]  /*1100*/  IABS R2, R17 ;  /* 0x0000001100027213 */ /* 0x002fe40000000000 */
[----:B--2---:R-:W-:Y:S01]  /*1110*/  IADD3 R3, PT, PT, RZ, -R13, RZ ;  /* 0x8000000dff037210 */ /* 0x004fe20007ffe0ff */
[----:B------:R-:W-:-:S04]  /*1120*/  IMAD.MOV.U32 R12, RZ, RZ, RZ ;  /* 0x000000ffff0c7224 */ /* 0x000fc800078e00ff */
[----:B-----5:R-:W-:Y:S01]  /*1130*/  IMAD R6, R3, R4, RZ ;  /* 0x0000000403067224 */ /* 0x020fe200078e02ff */
        /* <DEDUP_REMOVED lines=19> */
[----:B------:R-:W-:-:S05]  /*1270*/  @!P2 LOP3.LUT R13, RZ, R17, RZ, 0x33, !PT ;  /* 0x00000011ff0da212 */ /* 0x000fca00078e33ff */
[----:B------:R-:W-:-:S06]  /*1280*/  IMAD.WIDE R2, R13, 0x4, R160 ;  /* 0x000000040d027825 */ /* 0x000fcc00078e02a0 */
[----:B------:R1:W2:Y:S01]  /*1290*/  LD.E R3, desc[UR4][R2.64] ;  /* 0x0000000402037980 */ /* 0x0002a2000c101900 */
[----:B----4-:R-:W-:-:S04]  /*12a0*/  IABS R4, R7 ;  /* 0x0000000700047213 */ /* 0x010fc80000000000 */
[----:B------:R-:W3:Y:S08]  /*12b0*/  I2F.RP R6, R4 ;  /* 0x0000000400067306 */ /* 0x000ef00000209400 */
[----:B---3--:R-:W3:Y:S02]  /*12c0*/  MUFU.RCP R5, R6 ;  /* 0x0000000600057308 */ /* 0x008ee40000001000 */
[----:B---3--:R-:W-:-:S06]  /*12d0*/  IADD3 R5, PT, PT, R5, 0xffffffe, RZ ;  /* 0x0ffffffe05057810 */ /* 0x008fcc0007ffe0ff */
[----:B------:R-:W3:Y:S01]  /*12e0*/  F2I.FTZ.U32.TRUNC.NTZ R25, R5 ;  /* 0x0000000500197305 */ /* 0x000ee2000021f000 */
[----:B------:R-:W-:Y:S02]  /*12f0*/  MOV R24, RZ ;  /* 0x000000ff00187202 */ /* 0x000fe40000000f00 */
[----:B------:R-:W-:Y:S02]  /*1300*/  IABS R14, R152 ;  /* 0x00000098000e7213 */ /* 0x000fe40000000000 */
[----:B-1----:R-:W-:Y:S01]  /*1310*/  IABS R2, R7 ;  /* 0x0000000700027213 */ /* 0x002fe20000000000 */
[----:B---3--:R-:W-:-:S04]  /*1320*/  IMAD.MOV R9, RZ, RZ, -R25 ;  /* 0x000000ffff097224 */ /* 0x008fc800078e0a19 */
        /* <DEDUP_REMOVED lines=14> */
[----:B------:R-:W-:Y:S01]  /*1410*/  IMAD R4, R139, R0, RZ ;  /* 0x000000008b047224 */ /* 0x000fe200078e02ff */
[----:B------:R-:W-:-:S03]  /*1420*/  SHF.R.S32.HI R17, RZ, 0x1f, R0 ;  /* 0x0000001fff117819 */ /* 0x000fc60000011400 */
[----:B------:R-:W-:Y:S02]  /*1430*/  @P2 VIADD R9, R9, 0x1 ;  /* 0x0000000109092836 */ /* 0x000fe40000000000 */
[----:B------:R-:W-:-:S04]  /*1440*/  IMAD R4, R138, R17, R4 ;  /* 0x000000118a047224 */ /* 0x000fc800078e0204 */
[----:B------:R-:W-:Y:S02]  /*1450*/  @!P0 IMAD.MOV R9, RZ, RZ, -R9 ;  /* 0x000000ffff098224 */ /* 0x000fe400078e0a09 */
[----:B------:R-:W-:Y:S02]  /*1460*/  @!P1 LOP3.LUT R9, RZ, R7, RZ, 0x33, !PT ;  /* 0x00000007ff099212 */ /* 0x000fe400078e33ff */
[----:B--2---:R-:W-:Y:S01]  /*1470*/  SHF.R.S32.HI R2, RZ, 0x1f, R3 ;  /* 0x0000001fff027819 */ /* 0x004fe20000011403 */
[-C--:B------:R-:W-:Y:S02]  /*1480*/  IMAD R5, R23, R3.reuse, RZ ;  /* 0x0000000317057224 */ /* 0x080fe400078e02ff */
[----:B------:R-:W-:-:S04]  /*1490*/  IMAD.WIDE.U32 R12, R22, R3, RZ ;  /* 0x00000003160c7225 */ /* 0x000fc800078e00ff */
[----:B------:R-:W-:-:S05]  /*14a0*/  IMAD R5, R22, R2, R5 ;  /* 0x0000000216057224 */ /* 0x000fca00078e0205 */
[----:B------:R-:W-:-:S03]  /*14b0*/  IADD3 R13, PT, PT, R13, R5, RZ ;  /* 0x000000050d0d7210 */ /* 0x000fc60007ffe0ff */
        /* <DEDUP_REMOVED lines=13> */
.L_x_4127:
        /* <DEDUP_REMOVED lines=23> */
[----:B------:R-:W-:Y:S01]  /*1700*/  IMAD R0, R5, R0, R14 ;  /* 0x0000000005007224 */ /* 0x000fe200078e020e */
[----:B------:R-:W-:Y:S01]  /*1710*/  @!P4 SHF.R.S32.HI R2, RZ, 0x1f, R10 ;  /* 0x0000001fff02c819 */ /* 0x000fe2000001140a */
[----:B---3--:R-:W-:-:S03]  /*1720*/  @!P4 IMAD R3, R139, R10, RZ ;  /* 0x0000000a8b03c224 */ /* 0x008fc600078e02ff */
[----:B------:R-:W-:Y:S01]  /*1730*/  ISETP.GT.U32.AND P3, PT, R17, R0, PT ;  /* 0x000000001100720c */ /* 0x000fe20003f64070 */
[----:B------:R-:W-:Y:S02]  /*1740*/  @!P4 IMAD R2, R2, R138, R3 ;  /* 0x0000008a0202c224 */ /* 0x000fe400078e0203 */
[----:B------:R-:W-:-:S05]  /*1750*/  @!P4 IMAD.WIDE.U32 R22, R138, R10, RZ ;  /* 0x0000000a8a16c225 */ /* 0x000fca00078e00ff */
[----:B------:R-:W-:Y:S01]  /*1760*/  @!P4 IADD3 R23, PT, PT, R23, R2, RZ ;  /* 0x000000021717c210 */ /* 0x000fe20007ffe0ff */
[----:B------:R-:W-:-:S04]  /*1770*/  @P4 IMAD.IADD R2, R10, 0x1, R13 ;  /* 0x000000010a024824 */ /* 0x000fc800078e020d */
[----:B------:R-:W-:Y:S01]  /*1780*/  @!P3 IADD3 R0, PT, PT, R0, -R17, RZ ;  /* 0x800000110000b210 */ /* 0x000fe20007ffe0ff */
[----:B----4-:R-:W-:-:S03]  /*1790*/  @!P4 IMAD.WIDE.U32 R24, R8, R6, R22 ;  /* 0x000000060818c225 */ /* 0x010fc600078e0016 */
[----:B------:R-:W-:Y:S01]  /*17a0*/  ISETP.GE.U32.AND P2, PT, R0, R17, PT ;  /* 0x000000110000720c */ /* 0x000fe20003f46070 */
[-C--:B------:R-:W-:Y:S02]  /*17b0*/  @P4 IMAD R3, R139, R2.reuse, RZ ;  /* 0x000000028b034224 */ /* 0x080fe400078e02ff */
[----:B------:R-:W-:Y:S01]  /*17c0*/  @P4 IMAD.WIDE.U32 R22, R138, R2, RZ ;  /* 0x000000028a164225 */ /* 0x000fe200078e00ff */
[----:B------:R-:W-:-:S03]  /*17d0*/  LOP3.LUT R2, R152, R7, RZ, 0x3c, !PT ;  /* 0x0000000798027212 */ /* 0x000fc600078e3cff */
[----:B------:R-:W-:Y:S01]  /*17e0*/  @!P4 IMAD R9, R9, R6, RZ ;  /* 0x000000060909c224 */ /* 0x000fe200078e02ff */
[----:B------:R-:W-:Y:S02]  /*17f0*/  ISETP.GE.AND P1, PT, R2, RZ, PT ;  /* 0x000000ff0200720c */ /* 0x000fe40003f26270 */
[----:B------:R-:W-:Y:S01]  /*1800*/  ISETP.NE.AND P0, PT, R7, RZ, PT ;  /* 0x000000ff0700720c */ /* 0x000fe20003f05270 */
[----:B------:R-:W-:Y:S01]  /*1810*/  @!P4 IMAD R9, R8, R4, R9 ;  /* 0x000000040809c224 */ /* 0x000fe200078e0209 */
[----:B------:R-:W-:Y:S01]  /*1820*/  LEA R0, R61, 0xffffff80, 0x7 ;  /* 0xffffff803d007811 */ /* 0x000fe200078e38ff */
[----:B------:R-:W-:Y:S02]  /*1830*/  @!P3 VIADD R5, R5, 0x1 ;  /* 0x000000010505b836 */ /* 0x000fe40000000000 */
[----:B------:R-:W-:Y:S01]  /*1840*/  @!P4 IMAD.MOV.U32 R8, RZ, RZ, R24 ;  /* 0x000000ffff08c224 */ /* 0x000fe200078e0018 */
[----:B------:R-:W-:Y:S01]  /*1850*/  @!P4 IADD3 R9, PT, PT, R25, R9, RZ ;  /* 0x000000091909c210 */ /* 0x000fe20007ffe0ff */
[----:B------:R-:W-:Y:S01]  /*1860*/  IMAD R4, R139, R0, RZ ;  /* 0x000000008b047224 */ /* 0x000fe200078e02ff */
[----:B------:R-:W-:-:S02]  /*1870*/  @P4 IADD3 R9, PT, PT, R23, R3, RZ ;  /* 0x0000000317094210 */ /* 0x000fc40007ffe0ff */
[----:B------:R-:W-:Y:S02]  /*1880*/  @P4 MOV R8, R22 ;  /* 0x0000001600084202 */ /* 0x000fe40000000f00 */
[----:B------:R-:W-:Y:S01]  /*1890*/  SHF.R.S32.HI R17, RZ, 0x1f, R0 ;  /* 0x0000001fff117819 */ /* 0x000fe20000011400 */
[----:B------:R-:W-:Y:S01]  /*18a0*/  @!P4 IMAD R2, R141, R10, RZ ;  /* 0x0000000a8d02c224 */ /* 0x000fe200078e02ff */
[----:B------:R-:W-:Y:S02]  /*18b0*/  @!P4 SHF.R.S32.HI R3, RZ, 0x1f, R10 ;  /* 0x0000001fff03c819 */ /* 0x000fe4000001140a */
[----:B------:R-:W-:Y:S01]  /*18c0*/  @P2 IADD3 R5, PT, PT, R5, 0x1, RZ ;  /* 0x0000000105052810 */ /* 0x000fe20007ffe0ff */
[----:B------:R-:W-:Y:S02]  /*18d0*/  IMAD R4, R17, R138, R4 ;  /* 0x0000008a11047224 */ /* 0x000fe400078e0204 */
[----:B------:R-:W-:-:S04]  /*18e0*/  IMAD.WIDE.U32 R22, R138, R0, R8 ;  /* 0x000000008a167225 */ /* 0x000fc800078e0008 */
[----:B------:R-:W-:Y:S02]  /*18f0*/  @!P4 IMAD R2, R3, R140, R2 ;  /* 0x0000008c0302c224 */ /* 0x000fe400078e0202 */
[----:B------:R-:W-:-:S04]  /*1900*/  @!P4 IMAD.WIDE.U32 R8, R140, R10, RZ ;  /* 0x0000000a8c08c225 */ /* 0x000fc800078e00ff */
[----:B------:R-:W-:Y:S01]  /*1910*/  @!P1 IMAD.MOV R5, RZ, RZ, -R5 ;  /* 0x000000ffff059224 */ /* 0x000fe200078e0a05 */
[----:B------:R-:W-:Y:S02]  /*1920*/  @!P0 LOP3.LUT R5, RZ, R7, RZ, 0x33, !PT ;  /* 0x00000007ff058212 */ /* 0x000fe400078e33ff */
[----:B------:R-:W-:Y:S02]  /*1930*/  IADD3 R23, PT, PT, R23, R4, RZ ;  /* 0x0000000417177210 */ /* 0x000fe40007ffe0ff */
[----:B------:R-:W-:Y:S01]  /*1940*/  @P4 IADD3 R10, PT, PT, R10, R13, RZ ;  /* 0x0000000d0a0a4210 */ /* 0x000fe20007ffe0ff */
[----:B------:R-:W-:Y:S01]  /*1950*/  @!P4 IMAD.MOV.U32 R12, RZ, RZ, R8 ;  /* 0x000000ffff0cc224 */ /* 0x000fe200078e0008 */
[----:B------:R-:W-:Y:S01]  /*1960*/  @!P4 IADD3 R13, PT, PT, R9, R2, RZ ;  /* 0x00000002090dc210 */ /* 0x000fe20007ffe0ff */
[-C--:B------:R-:W-:Y:S01]  /*1970*/  @!P4 IMAD R2, R19, R6.reuse, RZ ;  /* 0x000000061302c224 */ /* 0x080fe200078e02ff */
[----:B------:R-:W-:Y:S01]  /*1980*/  @!P4 SHF.R.S32.HI R3, RZ, 0x1f, R6 ;  /* 0x0000001fff03c819 */ /* 0x000fe20000011406 */
[----:B------:R-:W-:Y:S01]  /*1990*/  IMAD R9, R21, R5, RZ ;  /* 0x0000000515097224 */ /* 0x000fe200078e02ff */
[----:B------:R-:W-:Y:S01]  /*19a0*/  SHF.R.S32.HI R4, RZ, 0x1f, R5 ;  /* 0x0000001fff047819 */ /* 0x000fe20000011405 */
[----:B------:R-:W-:-:S04]  /*19b0*/  @!P4 IMAD.WIDE.U32 R24, R18, R6, R12 ;  /* 0x000000061218c225 */ /* 0x000fc800078e000c */
[----:B------:R-:W-:Y:S02]  /*19c0*/  @!P4 IMAD R2, R18, R3, R2 ;  /* 0x000000031202c224 */ /* 0x000fe400078e0202 */
[C---:B------:R-:W-:Y:S02]  /*19d0*/  IMAD R4, R20.reuse, R4, R9 ;  /* 0x0000000414047224 */ /* 0x040fe400078e0209 */
[----:B------:R-:W-:-:S04]  /*19e0*/  IMAD.WIDE.U32 R22, R20, R5, R22 ;  /* 0x0000000514167225 */ /* 0x000fc800078e0016 */
[-C--:B------:R-:W-:Y:S02]  /*19f0*/  @P4 IMAD R3, R141, R10.reuse, RZ ;  /* 0x0000000a8d034224 */ /* 0x080fe400078e02ff */
[----:B------:R-:W-:Y:S01]  /*1a00*/  @P4 IMAD.WIDE.U32 R8, R140, R10, RZ ;  /* 0x0000000a8c084225 */ /* 0x000fe200078e00ff */
[----:B------:R-:W-:Y:S02]  /*1a10*/  @!P4 IADD3 R18, PT, PT, R25, R2, RZ ;  /* 0x000000021912c210 */ /* 0x000fe40007ffe0ff */
[----:B------:R-:W-:Y:S01]  /*1a20*/  MOV R6, R22 ;  /* 0x0000001600067202 */ /* 0x000fe20000000f00 */
[----:B------:R-:W-:Y:S01]  /*1a30*/  IMAD.IADD R2, R23, 0x1, R4 ;  /* 0x0000000117027824 */ /* 0x000fe200078e0204 */
[----:B------:R-:W-:Y:S02]  /*1a40*/  @P4 IADD3 R18, PT, PT, R9, R3, RZ ;  /* 0x0000000309124210 */ /* 0x000fe40007ffe0ff */
[----:B------:R-:W-:Y:S02]  /*1a50*/  @P4 MOV R24, R8 ;  /* 0x0000000800184202 */ /* 0x000fe40000000f00 */
.L_x_4128:
[----:B------:R-:W-:Y:S05]  /*1a60*/  BSYNC.RECONVERGENT B0 ;  /* 0x0000000000007941 */ /* 0x000fea0003800200 */
.L_x_4126:
        /* <DEDUP_REMOVED lines=26> */
[C---:B------:R-:W-:Y:S01]  /*1c10*/  IMAD.SHL.U32 R155, R149.reuse, 0x8, RZ ;  /* 0x00000008959b7824 */ /* 0x040fe200078e00ff */
[C---:B------:R-:W-:Y:S01]  /*1c20*/  SHF.L.U32 R22, R149.reuse, 0x5, RZ ;  /* 0x0000000595167819 */ /* 0x040fe200000006ff */
[----:B------:R-:W-:-:S03]  /*1c30*/  IMAD.SHL.U32 R47, R149, 0x10, RZ ;  /* 0x00000010952f7824 */ /* 0x000fc600078e00ff */
[----:B------:R-:W-:-:S07]  /*1c40*/  LOP3.LUT R118, R155, 0x18, RZ, 0xc0, !PT ;  /* 0x000000189b767812 */ /* 0x000fce00078ec0ff */
[----:B------:R-:W-:Y:S01]  /*1c50*/  @!P3 IMAD.IADD R19, R19, 0x1, -R10 ;  /* 0x000000011313b824 */ /* 0x000fe200078e0a0a */
[----:B------:R-:W-:-:S04]  /*1c60*/  LOP3.LUT R49, R47, 0x3e00, RZ, 0xc0, !PT ;  /* 0x00003e002f317812 */ /* 0x000fc800078ec0ff */
[----:B------:R-:W-:Y:S02]  /*1c70*/  ISETP.GE.U32.AND P4, PT, R19, R10, PT ;  /* 0x0000000a1300720c */ /* 0x000fe40003f86070 */
[----:B------:R-:W-:Y:S02]  /*1c80*/  SHF.R.U32.HI R19, RZ, 0x1, R149 ;  /* 0x00000001ff137819 */ /* 0x000fe40000011695 */
[----:B------:R-:W-:Y:S02]  /*1c90*/  LOP3.LUT R10, R22, 0xc0, RZ, 0xc0, !PT ;  /* 0x000000c0160a7812 */ /* 0x000fe400078ec0ff */
[----:B------:R-:W-:Y:S02]  /*1ca0*/  IADD3 R24, P1, PT, R118, R24, RZ ;  /* 0x0000001876187210 */ /* 0x000fe40007f3e0ff */
[----:B------:R-:W-:Y:S01]  /*1cb0*/  LOP3.LUT R14, R152, R7, RZ, 0x3c, !PT ;  /* 0x00000007980e7212 */ /* 0x000fe200078e3cff */
[----:B------:R-:W-:Y:S01]  /*1cc0*/  IMAD.SHL.U32 R103, R149, 0x4, RZ ;  /* 0x0000000495677824 */ /* 0x000fe200078e00ff */
[----:B------:R-:W-:Y:S01]  /*1cd0*/  LOP3.LUT R49, R49, 0x20, R22, 0xf8, !PT ;  /* 0x0000002031317812 */ /* 0x000fe200078ef816 */
[----:B------:R-:W-:Y:S01]  /*1ce0*/  IMAD.X R25, RZ, RZ, R18, P1 ;  /* 0x000000ffff197224 */ /* 0x000fe200008e0612 */
[----:B------:R-:W-:Y:S01]  /*1cf0*/  LOP3.LUT R20, R10, 0x8, R19, 0xf8, !PT ;  /* 0x000000080a147812 */ /* 0x000fe200078ef813 */
[----:B------:R-:W-:Y:S01]  /*1d00*/  IMAD R17, R17, R140, RZ ;  /* 0x0000008c11117224 */ /* 0x000fe200078e02ff */
[----:B------:R-:W-:Y:S01]  /*1d10*/  ISETP.GE.AND P2, PT, R14, RZ, PT ;  /* 0x000000ff0e00720c */ /* 0x000fe20003f46270 */
[----:B------:R-:W-:Y:S01]  /*1d20*/  @!P3 VIADD R16, R16, 0x1 ;  /* 0x000000011010b836 */ /* 0x000fe20000000000 */
[----:B------:R-:W-:-:S02]  /*1d30*/  LOP3.LUT R47, R47, 0x100, RZ, 0xc0, !PT ;  /* 0x000001002f2f7812 */ /* 0x000fc400078ec0ff */
[----:B------:R-:W-:Y:S02]  /*1d40*/  ISETP.NE.AND P1, PT, R7, RZ, PT ;  /* 0x000000ff0700720c */ /* 0x000fe40003f25270 */
[----:B------:R-:W-:Y:S02]  /*1d50*/  MOV R21, 0x400 ;  /* 0x0000040000157802 */ /* 0x000fe40000000f00 */
[--C-:B------:R-:W-:Y:S02]  /*1d60*/  LOP3.LUT R49, R49, 0x100, R22.reuse, 0xf8, !PT ;  /* 0x0000010031317812 */ /* 0x100fe400078ef816 */
[----:B------:R-:W-:Y:S01]  /*1d70*/  LOP3.LUT R20, R20, 0x18, R103, 0x78, !PT ;  /* 0x0000001814147812 */ /* 0x000fe200078e7867 */
[----:B------:R-:W-:Y:S01]  /*1d80*/  IMAD R17, R0, R141, R17 ;  /* 0x0000008d00117224 */ /* 0x000fe200078e0211 */
[----:B------:R-:W-:Y:S01]  /*1d90*/  LOP3.LUT R47, R47, 0x20, R22, 0xf8, !PT ;  /* 0x000000202f2f7812 */ /* 0x000fe200078ef816 */
[----:B------:R-:W-:Y:S02]  /*1da0*/  @P4 VIADD R16, R16, 0x1 ;  /* 0x0000000110104836 */ /* 0x000fe40000000000 */
[----:B------:R-:W-:Y:S01]  /*1db0*/  IMAD.WIDE.U32 R22, R0, R140, R24 ;  /* 0x0000008c00167225 */ /* 0x000fe200078e0018 */
[----:B-1----:R-:W-:-:S02]  /*1dc0*/  LEA R48, R48, R21, 0x18 ;  /* 0x0000001530307211 */ /* 0x002fc400078ec0ff */
[----:B------:R-:W-:Y:S01]  /*1dd0*/  LOP3.LUT R49, R49, R20, RZ, 0xfc, !PT ;  /* 0x0000001431317212 */ /* 0x000fe200078efcff */
[----:B------:R-:W-:Y:S01]  /*1de0*/  IMAD.MOV.U32 R0, RZ, RZ, R16 ;  /* 0x000000ffff007224 */ /* 0x000fe200078e0010 */
[----:B------:R-:W-:-:S03]  /*1df0*/  IADD3 R23, PT, PT, R23, R17, RZ ;  /* 0x0000001117177210 */ /* 0x000fc60007ffe0ff */
[----:B------:R-:W-:Y:S01]  /*1e00*/  @!P2 IMAD.MOV R0, RZ, RZ, -R0 ;  /* 0x000000ffff00a224 */ /* 0x000fe200078e0a00 */
[----:B------:R-:W-:Y:S02]  /*1e10*/  @!P1 LOP3.LUT R0, RZ, R7, RZ, 0x33, !PT ;  /* 0x00000007ff009212 */ /* 0x000fe400078e33ff */
[--C-:B------:R-:W-:Y:S01]  /*1e20*/  LOP3.LUT R10, R10, 0x8, R149.reuse, 0xf8, !PT ;  /* 0x000000080a0a7812 */ /* 0x100fe200078ef895 */
[----:B------:R-:W-:Y:S01]  /*1e30*/  IMAD.MOV.U32 R107, RZ, RZ, RZ ;  /* 0x000000ffff6b7224 */ /* 0x000fe200078e00ff */
[----:B------:R-:W-:Y:S01]  /*1e40*/  SHF.R.U32.HI R106, RZ, 0x2, R149 ;  /* 0x00000002ff6a7819 */ /* 0x000fe20000011695 */
[----:B------:R-:W-:Y:S01]  /*1e50*/  IMAD R7, R31, R0, RZ ;  /* 0x000000001f077224 */ /* 0x000fe200078e02ff */
[----:B------:R-:W-:Y:S02]  /*1e60*/  LOP3.LUT R10, R10, 0x18, R103, 0x78, !PT ;  /* 0x000000180a0a7812 */ /* 0x000fe400078e7867 */
[----:B------:R-:W-:Y:S01]  /*1e70*/  SHF.R.S32.HI R111, RZ, 0x1f, R152 ;  /* 0x0000001fff6f7819 */ /* 0x000fe20000011498 */
[----:B------:R-:W-:Y:S01]  /*1e80*/  IMAD.WIDE.U32 R22, R0, R30, R22 ;  /* 0x0000001e00167225 */ /* 0x000fe200078e0016 */
[----:B------:R-:W-:-:S03]  /*1e90*/  LOP3.LUT R47, R47, R10, RZ, 0xfc, !PT ;  /* 0x0000000a2f2f7212 */ /* 0x000fc600078efcff */
        /* <DEDUP_REMOVED lines=10> */
[----:B------:R-:W-:-:S02]  /*1f40*/  SHF.L.U64.HI R68, R138, 0x5, R139 ;  /* 0x000000058a447819 */ /* 0x000fc4000001028b */
[----:B------:R-:W-:Y:S02]  /*1f50*/  LOP3.LUT R103, R103, 0xc, RZ, 0xc0, !PT ;  /* 0x0000000c67677812 */ /* 0x000fe400078ec0ff */
[C---:B------:R-:W-:Y:S02]  /*1f60*/  LOP3.LUT R117, R118.reuse, 0x20, RZ, 0xfc, !PT ;  /* 0x0000002076757812 */ /* 0x040fe400078efcff */
        /* <DEDUP_REMOVED lines=9> */
[----:B------:R-:W-:Y:S02]  /*2000*/  LOP3.LUT R16, R155, 0xc0, RZ, 0xc0, !PT ;  /* 0x000000c09b107812 */ /* 0x000fe400078ec0ff */
[----:B------:R-:W-:Y:S02]  /*2010*/  IADD3 R24, P1, PT, R118, R17, RZ ;  /* 0x0000001176187210 */ /* 0x000fe40007f3e0ff */
[----:B------:R-:W-:Y:S01]  /*2020*/  SHF.R.S32.HI R20, RZ, 0x1f, R0 ;  /* 0x0000001fff147819 */ /* 0x000fe20000011400 */
[----:B------:R-:W-:Y:S01]  /*2030*/  IMAD R11, R29, R152, RZ ;  /* 0x000000981d0b7224 */ /* 0x000fe200078e02ff */
[----:B------:R-:W-:Y:S01]  /*2040*/  LOP3.LUT R17, R16, 0x18, R149, 0xf8, !PT ;  /* 0x0000001810117812 */ /* 0x000fe200078ef895 */
[----:B------:R-:W-:-:S02]  /*2050*/  IMAD.X R25, RZ, RZ, R18, P1 ;  /* 0x000000ffff197224 */ /* 0x000fc400008e0612 */
[----:B------:R-:W-:Y:S01]  /*2060*/  IMAD R7, R20, R30, R7 ;  /* 0x0000001e14077224 */ /* 0x000fe200078e0207 */
[----:B------:R-:W-:Y:S01]  /*2070*/  LOP3.LUT R10, R17, R118, RZ, 0x3c, !PT ;  /* 0x00000076110a7212 */ /* 0x000fe200078e3cff */
[----:B------:R-:W-:Y:S02]  /*2080*/  IMAD R11, R28, R111, R11 ;  /* 0x0000006f1c0b7224 */ /* 0x000fe400078e020b */
[----:B------:R-:W-:Y:S01]  /*2090*/  IMAD.WIDE.U32 R24, R152, R28, R24 ;  /* 0x0000001c98187225 */ /* 0x000fe200078e0018 */
[----:B------:R-:W-:Y:S02]  /*20a0*/  IADD3 R23, PT, PT, R23, R7, RZ ;  /* 0x0000000717177210 */ /* 0x000fe40007ffe0ff */
[----:B------:R-:W-:Y:S01]  /*20b0*/  LOP3.LUT R155, R10, 0x1f20, R155, 0xf8, !PT ;  /* 0x00001f200a9b7812 */ /* 0x000fe200078ef89b */
[----:B------:R-:W-:Y:S02]  /*20c0*/  IMAD R7, R15, R26, RZ ;  /* 0x0000001a0f077224 */ /* 0x000fe400078e02ff */
[----:B------:R-:W-:-:S02]  /*20d0*/  IMAD.IADD R11, R25, 0x1, R11 ;  /* 0x00000001190b7824 */ /* 0x000fc400078e020b */
[----:B------:R-:W-:Y:S02]  /*20e0*/  IMAD.MOV.U32 R10, RZ, RZ, R24 ;  /* 0x000000ffff0a7224 */ /* 0x000fe400078e0018 */
[C---:B------:R-:W-:Y:S02]  /*20f0*/  IMAD R7, R14.reuse, R27, R7 ;  /* 0x0000001b0e077224 */ /* 0x040fe400078e0207 */
[----:B------:R-:W-:Y:S01]  /*2100*/  IMAD.WIDE.U32 R14, R14, R26, R10 ;  /* 0x0000001a0e0e7225 */ /* 0x000fe200078e000a */
[----:B------:R-:W-:-:S04]  /*2110*/  SHF.R.S32.HI R11, RZ, 0x1f, R74 ;  /* 0x0000001fff0b7819 */ /* 0x000fc8000001144a */
[----:B------:R-:W-:Y:S01]  /*2120*/  LEA.HI R11, R11, R74, RZ, 0x7 ;  /* 0x0000004a0b0b7211 */ /* 0x000fe200078f38ff */
[----:B------:R-:W-:-:S03]  /*2130*/  IMAD.WIDE.U32 R16, R106, R140, R22 ;  /* 0x0000008c6a107225 */ /* 0x000fc600078e0016 */
[----:B------:R-:W-:Y:S02]  /*2140*/  SHF.R.S32.HI R11, RZ, 0x7, R11 ;  /* 0x00000007ff0b7819 */ /* 0x000fe4000001140b */
[----:B------:R-:W-:Y:S02]  /*2150*/  IADD3 R147, PT, PT, R17, R147, RZ ;  /* 0x0000009311937210 */ /* 0x000fe40007ffe0ff */
[----:B----4-:R-:W-:Y:S02]  /*2160*/  LEA R146, P0, R16, R8, 0x1 ;  /* 0x0000000810927211 */ /* 0x010fe400078008ff */
[----:B------:R-:W-:Y:S02]  /*2170*/  VIMNMX R70, PT, PT, R142, R11, !PT ;  /* 0x0000000b8e467248 */ /* 0x000fe40007fe0100 */
[----:B------:R-:W-:Y:S02]  /*2180*/  IADD3 R18, P1, PT, R118, R6, RZ ;  /* 0x0000000676127210 */ /* 0x000fe40007f3e0ff */
[----:B------:R-:W-:-:S02]  /*2190*/  LEA.HI.X R147, R16, R9, R147, 0x1, P0 ;  /* 0x0000000910937211 */ /* 0x000fc400000f0c93 */
[----:B------:R-:W-:Y:S01]  /*21a0*/  ISETP.GT.AND P0, PT, R61, R70, PT ;  /* 0x000000463d00720c */ /* 0x000fe20003f04270 */
[----:B------:R-:W-:Y:S02]  /*21b0*/  IMAD.X R19, RZ, RZ, R2, P1 ;  /* 0x000000ffff137224 */ /* 0x000fe400008e0602 */
[----:B------:R-:W-:Y:S01]  /*21c0*/  IMAD.WIDE.U32 R18, R106, R138, R18 ;  /* 0x0000008a6a127225 */ /* 0x000fe200078e0012 */
[----:B------:R-:W-:-:S03]  /*21d0*/  LEA R108, P2, R14, R4, 0x1 ;  /* 0x000000040e6c7211 */ /* 0x000fc600078408ff */
        /* <DEDUP_REMOVED lines=25> */
[----:B------:R-:W-:Y:S01]  /*2370*/  IMAD R95, R61, -0x80, R74 ;  /* 0xffffff803d5f7824 */ /* 0x000fe200078e024a */
[C---:B------:R-:W-:Y:S01]  /*2380*/  SHF.L.U32 R96, R105.reuse, 0x6, RZ ;  /* 0x0000000669607819 */ /* 0x040fe200000006ff */
[C---:B------:R-:W-:Y:S01]  /*2390*/  IMAD.SHL.U32 R101, R105.reuse, 0x20, RZ ;  /* 0x0000002069657824 */ /* 0x040fe200078e00ff */
[----:B------:R-:W-:Y:S01]  /*23a0*/  IADD3 R99, PT, PT, R106, 0x40, RZ ;  /* 0x000000406a637810 */ /* 0x000fe20007ffe0ff */
[----:B------:R-:W-:Y:S01]  /*23b0*/  IMAD R97, R105, 0x60, RZ ;  /* 0x0000006069617824 */ /* 0x000fe200078e02ff */
[----:B------:R-:W-:Y:S01]  /*23c0*/  MOV R93, R61 ;  /* 0x0000003d005d7202 */ /* 0x000fe20000000f00 */
[----:B------:R-:W-:Y:S01]  /*23d0*/  IMAD R94, R61, -0x80, R63 ;  /* 0xffffff803d5e7824 */ /* 0x000fe200078e023f */
        /* <DEDUP_REMOVED lines=23> */
[-C--:B------:R-:W-:Y:S02]  /*2550*/  IMAD R11, R23, R0.reuse, RZ ;  /* 0x00000000170b7224 */ /* 0x080fe400078e02ff */
[----:B------:R-:W-:Y:S02]  /*2560*/  IMAD.IADD R25, R25, 0x1, R9 ;  /* 0x0000000119197824 */ /* 0x000fe400078e0209 */
[----:B------:R-:W-:Y:S02]  /*2570*/  IMAD R9, R13, R0, RZ ;  /* 0x000000000d097224 */ /* 0x000fe400078e02ff */
[-C--:B------:R-:W-:Y:S01]  /*2580*/  IMAD R18, R22, R20.reuse, R11 ;  /* 0x0000001416127224 */ /* 0x080fe200078e020b */
[----:B------:R-:W-:Y:S01]  /*2590*/  SHF.R.S32.HI R11, RZ, 0x1f, R74 ;  /* 0x0000001fff0b7819 */ /* 0x000fe2000001144a */
[----:B------:R-:W-:Y:S01]  /*25a0*/  IMAD R20, R12, R20, R9 ;  /* 0x000000140c147224 */ /* 0x000fe200078e0209 */
[----:B------:R-:W-:Y:S01]  /*25b0*/  IADD3 R9, P0, PT, -R74, R106, RZ ;  /* 0x0000006a4a097210 */ /* 0x000fe20007f1e1ff */
[----:B------:R-:W-:-:S03]  /*25c0*/  IMAD.WIDE.U32 R22, R0, R22, R26 ;  /* 0x0000001600167225 */ /* 0x000fc600078e001a */
[----:B------:R-:W-:Y:S01]  /*25d0*/  IADD3.X R11, PT, PT, RZ, ~R11, RZ, P0, !PT ;  /* 0x8000000bff0b7210 */ /* 0x000fe200007fe4ff */
[----:B------:R-:W-:Y:S01]  /*25e0*/  IMAD.WIDE.U32 R12, R0, R12, R24 ;  /* 0x0000000c000c7225 */ /* 0x000fe200078e0018 */
[----:B-----5:R-:W-:-:S03]  /*25f0*/  IADD3 R0, PT, PT, R60, R3, RZ ;  /* 0x000000033c007210 */ /* 0x020fc60007ffe0ff */
[-C--:B------:R-:W-:Y:S01]  /*2600*/  IMAD R2, R106, R105.reuse, RZ ;  /* 0x000000696a027224 */ /* 0x080fe200078e02ff */
[----:B------:R-:W-:Y:S01]  /*2610*/  IADD3 R21, PT, PT, R13, R20, RZ ;  /* 0x000000140d157210 */ /* 0x000fe20007ffe0ff */
[----:B------:R-:W-:Y:S02]  /*2620*/  IMAD R13, R0, R105, RZ ;  /* 0x00000069000d7224 */ /* 0x000fe400078e02ff */
[----:B------:R-:W-:Y:S01]  /*2630*/  IMAD.IADD R19, R23, 0x1, R18 ;  /* 0x0000000117137824 */ /* 0x000fe200078e0212 */
[----:B------:R-:W-:Y:S01]  /*2640*/  IADD3 R0, PT, PT, R103, R2, RZ ;  /* 0x0000000267007210 */ /* 0x000fe20007ffe0ff */
[----:B------:R-:W-:Y:S01]  /*2650*/  IMAD R2, R64, 0x8, R2 ;  /* 0x0000000840027824 */ /* 0x000fe200078e0202 */
[----:B------:R-:W-:Y:S01]  /*2660*/  SHF.R.S32.HI R3, RZ, 0x1f, R13 ;  /* 0x0000001fff037819 */ /* 0x000fe2000001140d */
[----:B------:R-:W-:Y:S01]  /*2670*/  IMAD.MOV.U32 R20, RZ, RZ, R12 ;  /* 0x000000ffff147224 */ /* 0x000fe200078e000c */
[----:B------:R-:W-:Y:S01]  /*2680*/  IADD3 R12, P1, PT, R13, R0, RZ ;  /* 0x000000000d0c7210 */ /* 0x000fe20007f3e0ff */
[----:B------:R-:W-:Y:S01]  /*2690*/  IMAD R71, R11, R112, RZ ;  /* 0x000000700b477224 */ /* 0x000fe200078e02ff */
[----:B------:R-:W-:Y:S01]  /*26a0*/  IADD3 R80, P0, PT, R13, R2, RZ ;  /* 0x000000020d507210 */ /* 0x000fe20007f1e0ff */
[----:B------:R-:W-:-:S02]  /*26b0*/  IMAD.MOV.U32 R18, RZ, RZ, R22 ;  /* 0x000000ffff127224 */ /* 0x000fc400078e0016 */
[----:B------:R-:W-:Y:S01]  /*26c0*/  IMAD R11, R11, R114, RZ ;  /* 0x000000720b0b7224 */ /* 0x000fe200078e02ff */
[----:B------:R-:W-:Y:S01]  /*26d0*/  LEA.HI.X.SX32 R75, R2, R3, 0x1, P0 ;  /* 0x00000003024b7211 */ /* 0x000fe200000f0eff */
[----:B------:R-:W-:Y:S01]  /*26e0*/  IMAD R71, R113, R9, R71 ;  /* 0x0000000971477224 */ /* 0x000fe200078e0247 */
[----:B------:R-:W-:Y:S01]  /*26f0*/  LEA.HI.X.SX32 R3, R0, R3, 0x1, P1 ;  /* 0x0000000300037211 */ /* 0x000fe200008f0eff */
[-C--:B------:R-:W-:Y:S01]  /*2700*/  IMAD R11, R115, R9.reuse, R11 ;  /* 0x00000009730b7224 */ /* 0x080fe200078e020b */
[----:B------:R-:W-:Y:S01]  /*2710*/  SHF.L.U64.HI R75, R80, 0x1, R75 ;  /* 0x00000001504b7819 */ /* 0x000fe2000001024b */
[-C--:B------:R-:W-:Y:S01]  /*2720*/  IMAD.WIDE.U32 R18, R112, R9.reuse, R18 ;  /* 0x0000000970127225 */ /* 0x080fe200078e0012 */
[----:B------:R-:W-:Y:S02]  /*2730*/  SHF.L.U64.HI R0, R12, 0x1, R3 ;  /* 0x000000010c007819 */ /* 0x000fe40000010203 */
[----:B------:R-:W-:Y:S01]  /*2740*/  SHF.L.U32 R80, R80, 0x1, RZ ;  /* 0x0000000150507819 */ /* 0x000fe200000006ff */
[----:B------:R-:W-:Y:S01]  /*2750*/  IMAD.WIDE.U32 R8, R114, R9, R20 ;  /* 0x0000000972087225 */ /* 0x000fe200078e0014 */
[----:B------:R-:W-:-:S02]  /*2760*/  LEA R76, P1, R18, R16, 0x1 ;  /* 0x00000010124c7211 */ /* 0x000fc400078208ff */
[----:B------:R-:W-:Y:S01]  /*2770*/  IADD3 R78, P3, PT, R6, R80, RZ ;  /* 0x00000050064e7210 */ /* 0x000fe20007f7e0ff */
[----:B------:R-:W-:Y:S01]  /*2780*/  IMAD.IADD R71, R19, 0x1, R71 ;  /* 0x0000000113477824 */ /* 0x000fe200078e0247 */
[----:B------:R-:W-:Y:S01]  /*2790*/  IADD3 R11, PT, PT, R9, R11, RZ ;  /* 0x0000000b090b7210 */ /* 0x000fe20007ffe0ff */
[----:B------:R-:W-:Y:S01]  /*27a0*/  IMAD.SHL.U32 R12, R12, 0x2, RZ ;  /* 0x000000020c0c7824 */ /* 0x000fe200078e00ff */
[----:B------:R-:W-:Y:S02]  /*27b0*/  LEA R10, P0, R8, R14, 0x1 ;  /* 0x0000000e080a7211 */ /* 0x000fe400078008ff */
[----:B------:R-:W-:Y:S02]  /*27c0*/  LEA.HI.X R71, R18, R17, R71, 0x1, P1 ;  /* 0x0000001112477211 */ /* 0x000fe400008f0c47 */
[----:B------:R-:W-:Y:S02]  /*27d0*/  LEA.HI.X R11, R8, R15, R11, 0x1, P0 ;  /* 0x0000000f080b7211 */ /* 0x000fe400000f0c0b */
[----:B------:R-:W-:-:S02]  /*27e0*/  IADD3 R50, P1, PT, R6, R12, RZ ;  /* 0x0000000c06327210 */ /* 0x000fc40007f3e0ff */
[C---:B------:R-:W-:Y:S02]  /*27f0*/  IADD3 R12, P0, PT, R4.reuse, R12, RZ ;  /* 0x0000000c040c7210 */ /* 0x040fe40007f1e0ff */
[----:B------:R-:W-:Y:S01]  /*2800*/  IADD3 R80, P2, PT, R4, R80, RZ ;  /* 0x0000005004507210 */ /* 0x000fe20007f5e0ff */
[C-C-:B------:R-:W-:Y:S01]  /*2810*/  IMAD.X R51, R7.reuse, 0x1, R0.reuse, P1 ;  /* 0x0000000107337824 */ /* 0x140fe200008e0600 */
[-C--:B------:R-:W-:Y:S01]  /*2820*/  IADD3.X R73, PT, PT, R7, R75.reuse, RZ, P3, !PT ;  /* 0x0000004b07497210 */ /* 0x080fe20001ffe4ff */
[C---:B------:R-:W-:Y:S01]  /*2830*/  IMAD.X R13, R5.reuse, 0x1, R0, P0 ;  /* 0x00000001050d7824 */ /* 0x040fe200000e0600 */
[----:B------:R-:W-:-:S09]  /*2840*/  IADD3.X R75, PT, PT, R5, R75, RZ, P2, !PT ;  /* 0x0000004b054b7210 */ /* 0x000fd200017fe4ff */
.L_x_4198:
[----:B------:R-:W-:Y:S01]  /*2850*/  VIADD R94, R94, 0x80 ;  /* 0x000000805e5e7836 */ /* 0x000fe20000000000 */
[----:B------:R-:W-:Y:S01]  /*2860*/  BSSY.RECONVERGENT B0, `(.L_x_4130) ;  /* 0x0000014000007945 */ /* 0x000fe20003800200 */
[----:B------:R-:W-:Y:S03]  /*2870*/  VIADD R95, R95, 0x80 ;  /* 0x000000805f5f7836 */ /* 0x000fe60000000000 */
[-C--:B------:R-:W-:Y:S02]  /*2880*/  ISETP.GE.AND P0, PT, R106, R94.reuse, PT ;  /* 0x0000005e6a00720c */ /* 0x080fe40003f06270 */
[-C--:B------:R-:W-:Y:S02]  /*2890*/  ISETP.GE.AND P5, PT, R100, R94.reuse, PT ;  /* 0x0000005e6400720c */ /* 0x080fe40003fa6270 */
        /* <DEDUP_REMOVED lines=16> */
.L_x_4131:
[----:B------:R-:W-:Y:S05]  /*29a0*/  BSYNC.RECONVERGENT B0 ;  /* 0x0000000000007941 */ /* 0x000fea0003800200 */
.L_x_4130:
        /* <DEDUP_REMOVED lines=15> */
.L_x_4133:
[----:B------:R-:W-:Y:S05]  /*2aa0*/  BSYNC.RECONVERGENT B0 ;  /* 0x0000000000007941 */ /* 0x000fea0003800200 */
.L_x_4132:
        /* <DEDUP_REMOVED lines=18> */
.L_x_4135:
[----:B------:R-:W-:Y:S05]  /*2bd0*/  BSYNC.RECONVERGENT B0 ;  /* 0x0000000000007941 */ /* 0x000fea0003800200 */
.L_x_4134:
        /* <DEDUP_REMOVED lines=18> */
.L_x_4137:
[----:B------:R-:W-:Y:S05]  /*2d00*/  BSYNC.RECONVERGENT B0 ;  /* 0x0000000000007941 */ /* 0x000fea0003800200 */
.L_x_4136:
        /* <DEDUP_REMOVED lines=27> */
.L_x_4141:
[----:B------:R-:W-:Y:S05]  /*2ec0*/  BSYNC.RECONVERGENT B0 ;  /* 0x0000000000007941 */ /* 0x000fea0003800200 */
.L_x_4140:
        /* <DEDUP_REMOVED lines=15> */
.L_x_4143:
[----:B------:R-:W-:Y:S05]  /*2fc0*/  BSYNC.RECONVERGENT B0 ;  /* 0x0000000000007941 */ /* 0x000fea0003800200 */
.L_x_4142:
        /* <DEDUP_REMOVED lines=15> */
.L_x_4145:
[----:B------:R-:W-:Y:S05]  /*30c0*/  BSYNC.RECONVERGENT B0 ;  /* 0x0000000000007941 */ /* 0x000fea0003800200 */
.L_x_4144:
        /* <DEDUP_REMOVED lines=19> */
.L_x_4139:
        /* <DEDUP_REMOVED lines=62> */
.L_x_4151:
[----:B------:R-:W-:Y:S05]  /*35e0*/  BSYNC.RECONVERGENT B0 ;  /* 0x0000000000007941 */ /* 0x000fea0003800200 */
.L_x_4150:
        /* <DEDUP_REMOVED lines=52> */
.L_x_4153:
[----:B------:R-:W-:Y:S05]  /*3930*/  BSYNC.RECONVERGENT B0 ;  /* 0x0000000000007941 */ /* 0x000fea0003800200 */
.L_x_4152:
        /* <DEDUP_REMOVED lines=51> */
.L_x_4149:
[----:B------:R-:W-:Y:S05]  /*3c70*/  BSYNC.RECONVERGENT B1 ;  /* 0x0000000000017941 */ /* 0x000fea0003800200 */
.L_x_4148:
        /* <DEDUP_REMOVED lines=67> */
.L_x_4157:
[----:B------:R-:W-:Y:S05]  /*40b0*/  BSYNC.RECONVERGENT B0 ;  /* 0x0000000000007941 */ /* 0x000fea0003800200 */
.L_x_4156:
        /* <DEDUP_REMOVED lines=52> */
.L_x_4159:
[----:B------:R-:W-:Y:S05]  /*4400*/  BSYNC.RECONVERGENT B0 ;  /* 0x0000000000007941 */ /* 0x000fea0003800200 */
.L_x_4158:
        /* <DEDUP_REMOVED lines=51> */
.L_x_4155:
[----:B------:R-:W-:Y:S05]  /*4740*/  BSYNC.RECONVERGENT B1 ;  /* 0x0000000000017941 */ /* 0x000fea0003800200 */
.L_x_4154:
        /* <DEDUP_REMOVED lines=65> */
.L_x_4163:
[----:B------:R-:W-:Y:S05]  /*4b60*/  BSYNC.RECONVERGENT B0 ;  /* 0x0000000000007941 */ /* 0x000fea0003800200 */
.L_x_4162:
        /* <DEDUP_REMOVED lines=52> */
.L_x_4165:
[----:B------:R-:W-:Y:S05]  /*4eb0*/  BSYNC.RECONVERGENT B0 ;  /* 0x0000000000007941 */ /* 0x000fea0003800200 */
.L_x_4164:
        /* <DEDUP_REMOVED lines=51> */
.L_x_4161:
[----:B------:R-:W-:Y:S05]  /*51f0*/  BSYNC.RECONVERGENT B1 ;  /* 0x0000000000017941 */ /* 0x000fea0003800200 */
.L_x_4160:
        /* <DEDUP_REMOVED lines=68> */
.L_x_4169:
[----:B------:R-:W-:Y:S05]  /*5640*/  BSYNC.RECONVERGENT B0 ;  /* 0x0000000000007941 */ /* 0x000fea0003800200 */
.L_x_4168:
        /* <DEDUP_REMOVED lines=52> */
.L_x_4171:
[----:B------:R-:W-:Y:S05]  /*5990*/  BSYNC.RECONVERGENT B0 ;  /* 0x0000000000007941 */ /* 0x000fea0003800200 */
.L_x_4170:
        /* <DEDUP_REMOVED lines=51> */
.L_x_4167:
[----:B------:R-:W-:Y:S05]  /*5cd0*/  BSYNC.RECONVERGENT B1 ;  /* 0x0000000000017941 */ /* 0x000fea0003800200 */
.L_x_4166:
[----:B------:R-:W2:Y:S02]  /*5ce0*/  LD.E R3, desc[UR4][R120.64+0xd0] ;  /* 0x0000d00478037980 */ /* 0x000ea4000c101900 */
[----:B--2---:R-:W-:Y:S05]  /*5cf0*/  IMAD.U32 R3, R3, -0x40, RZ ;  /* 0xffffffc003037824 */ /* 0x004fea00078e00ff */
[C---:B------:R-:W-:Y:S02]  /*5d00*/  LEA R12, P1, R3.reuse, R12, 0x1 ;  /* 0x0000000c030c7211 */ /* 0x040fe400078208ff */
[C---:B------:R-:W-:Y:S02]  /*5d10*/  LEA R50, P0, R3.reuse, R50, 0x1 ;  /* 0x0000003203327211 */ /* 0x040fe400078008ff */
[C---:B------:R-:W-:Y:S02]  /*5d20*/  LEA.HI.X.SX32 R13, R3.reuse, R13, 0x1, P1 ;  /* 0x0000000d030d7211 */ /* 0x040fe400008f0eff */
[----:B------:R-:W-:Y:S01]  /*5d30*/  LEA.HI.X.SX32 R51, R3, R51, 0x1, P0 ;  /* 0x0000003303337211 */ /* 0x000fe200000f0eff */
[----:B------:R-:W-:Y:S05]  /*5d40*/  BRA `(.L_x_4146) ;  /* 0x0000004800047947 */ /* 0x000fea0003800000 */
.L_x_4147:
        /* <DEDUP_REMOVED lines=99> */
.L_x_4175:
[----:B------:R-:W-:Y:S05]  /*6380*/  BSYNC.RECONVERGENT B0 ;  /* 0x0000000000007941 */ /* 0x000fea0003800200 */
.L_x_4174:
        /* <DEDUP_REMOVED lines=93> */
.L_x_4177:
[----:B------:R-:W-:Y:S05]  /*6960*/  BSYNC.RECONVERGENT B0 ;  /* 0x0000000000007941 */ /* 0x000fea0003800200 */
.L_x_4176:
        /* <DEDUP_REMOVED lines=92> */
.L_x_4173:
[----:B------:R-:W-:Y:S05]  /*6f30*/  BSYNC.RECONVERGENT B1 ;  /* 0x0000000000017941 */ /* 0x000fea0003800200 */
.L_x_4172:
        /* <DEDUP_REMOVED lines=98> */
.L_x_4181:
[----:B------:R-:W-:Y:S05]  /*7560*/  BSYNC.RECONVERGENT B0 ;  /* 0x0000000000007941 */ /* 0x000fea0003800200 */
.L_x_4180:
        /* <DEDUP_REMOVED lines=93> */
.L_x_4183:
[----:B------:R-:W-:Y:S05]  /*7b40*/  BSYNC.RECONVERGENT B0 ;  /* 0x0000000000007941 */ /* 0x000fea0003800200 */
.L_x_4182:
        /* <DEDUP_REMOVED lines=92> */
.L_x_4179:
[----:B------:R-:W-:Y:S05]  /*8110*/  BSYNC.RECONVERGENT B1 ;  /* 0x0000000000017941 */ /* 0x000fea0003800200 */
.L_x_4178:
        /* <DEDUP_REMOVED lines=98> */
.L_x_4187:
[----:B------:R-:W-:Y:S05]  /*8740*/  BSYNC.RECONVERGENT B0 ;  /* 0x0000000000007941 */ /* 0x000fea0003800200 */
.L_x_4186:
        /* <DEDUP_REMOVED lines=93> */
.L_x_4189:
[----:B------:R-:W-:Y:S05]  /*8d20*/  BSYNC.RECONVERGENT B0 ;  /* 0x0000000000007941 */ /* 0x000fea0003800200 */
.L_x_4188:
        /* <DEDUP_REMOVED lines=92> */
.L_x_4185:
[----:B------:R-:W-:Y:S05]  /*92f0*/  BSYNC.RECONVERGENT B1 ;  /* 0x0000000000017941 */ /* 0x000fea0003800200 */
.L_x_4184:
        /* <DEDUP_REMOVED lines=101> */
.L_x_4193:
[----:B------:R-:W-:Y:S05]  /*9950*/  BSYNC.RECONVERGENT B0 ;  /* 0x0000000000007941 */ /* 0x000fea0003800200 */
.L_x_4192:
        /* <DEDUP_REMOVED lines=92> */
.L_x_4195:
[----:B------:R-:W-:Y:S05]  /*9f20*/  BSYNC.RECONVERGENT B0 ;  /* 0x0000000000007941 */ /* 0x000fea0003800200 */
.L_x_4194:
[----:B------:R-:W-:Y:S05]  /*9f30*/  @P3 BRA `(.L_x_4191) ;  /* 0x0000000400643947 */ /* 0x000fea0003800000 */
[----:B------:R-:W-:Y:S01]  /*9f40*/  ISETP.GE.AND P0, PT, R116, R9, PT ;  /* 0x000000097400720c */ /* 0x000fe20003f06270 */
[----:B------:R-:W5:Y:S11]  /*9f50*/  LD.E.128 R40, desc[UR4][R24.64+0x80] ;  /* 0x0000800418287980 */ /* 0x000f76000c101d00 */
[----:B------:R-:W-:Y:S01]  /*9f60*/  @!UPT UIADD3 URZ, UPT, UPT, URZ, URZ, URZ ;  /* 0x000000fffffff290 */ /* 0x000fe2000fffe0ff */
[----:B------:R-:W-:Y:S04]  /*9f70*/  @!P0 ISETP.GT.AND P1, PT, R15, 0x40, PT ;  /* 0x000000400f00880c */ /* 0x000fe80003f24270 */
[----:B--2---:R-:W-:Y:S02]  /*9f80*/  @!P0 SEL R56, R14, RZ, !P1 ;  /* 0x000000ff0e388207 */ /* 0x004fe40004800000 */
        /* <DEDUP_REMOVED lines=84> */
.L_x_4191:
[----:B------:R-:W-:Y:S05]  /*a4d0*/  BSYNC.RECONVERGENT B1 ;  /* 0x0000000000017941 */ /* 0x000fea0003800200 */
.L_x_4190:
[----:B------:R-:W3:Y:S01]  /*a4e0*/  LD.E R3, desc[UR4][R120.64+0xd0] ;  /* 0x0000d00478037980 */ /* 0x000ee2000c101900 */
[----:B------:R-:W-:Y:S02]  /*a4f0*/  IMAD.MOV.U32 R81, RZ, RZ, R75 ;  /* 0x000000ffff517224 */ /* 0x000fe400078e004b */
[----:B-----5:R-:W-:Y:S02]  /*a500*/  IMAD.MOV.U32 R79, RZ, RZ, R73 ;  /* 0x000000ffff4f7224 */ /* 0x020fe400078e0049 */
[----:B---3--:R-:W-:Y:S05]  /*a510*/  IMAD.U32 R3, R3, -0x40, RZ ;  /* 0xffffffc003037824 */ /* 0x008fea00078e00ff */
[C---:B------:R-:W-:Y:S02]  /*a520*/  LEA R80, P1, R3.reuse, R80, 0x1 ;  /* 0x0000005003507211 */ /* 0x040fe400078208ff */
[C---:B------:R-:W-:Y:S02]  /*a530*/  LEA R78, P0, R3.reuse, R78, 0x1 ;  /* 0x0000004e034e7211 */ /* 0x040fe400078008ff */
[C---:B------:R-:W-:Y:S02]  /*a540*/  LEA.HI.X.SX32 R75, R3.reuse, R81, 0x1, P1 ;  /* 0x00000051034b7211 */ /* 0x040fe400008f0eff */
[----:B------:R-:W-:Y:S09]  /*a550*/  LEA.HI.X.SX32 R73, R3, R79, 0x1, P0 ;  /* 0x0000004f03497211 */ /* 0x000ff200000f0eff */
.L_x_4146:
[----:B------:R-:W-:Y:S05]  /*a560*/  BSYNC.RECONVERGENT B2 ;  /* 0x0000000000027941 */ /* 0x000fea0003800200 */
.L_x_4138:
        /* <DEDUP_REMOVED lines=101> */
.L_x_4197:
[----:B------:R-:W-:Y:S05]  /*abc0*/  BSYNC.RECONVERGENT B0 ;  /* 0x0000000000007941 */ /* 0x000fea0003800200 */
.L_x_4196:
[----:B------:R-:W-:Y:S05]  /*abd0*/  @P2 BRA `(.L_x_4198) ;  /* 0xffffff7c001c2947 */ /* 0x000fea000383ffff */
.L_x_4129:
[----:B------:R-:W-:Y:S05]  /*abe0*/  WARPSYNC.ALL ;  /* 0x0000000000007948 */ /* 0x000fea0003800000 */
[----:B------:R-:W-:Y:S06]  /*abf0*/  BAR.SYNC.DEFER_BLOCKING 0x0 ;  /* 0x0000000000007b1d */ /* 0x000fec0000010000 */
[----:B-----5:R-:W2:Y:S01]  /*ac00*/  LD.E R3, desc[UR4][R120.64+0xd0] ;  /* 0x0000d00478037980 */ /* 0x020ea2000c101900 */
        /* <DEDUP_REMOVED lines=26> */
.L_x_4203:
[----:B------:R2:W-:Y:S02]  /*adb0*/  STS.128 [R155+0x2000], RZ ;  /* 0x002000ff9b007388 */ /* 0x0005e40000000c00 */
.L_x_4202:
[----:B------:R-:W-:Y:S05]  /*adc0*/  BSYNC.RECONVERGENT B0 ;  /* 0x0000000000007941 */ /* 0x000fea0003800200 */
.L_x_4201:
        /* <DEDUP_REMOVED lines=24> */
.L_x_4205:
[----:B------:R1:W-:Y:S01]  /*af50*/  STS.128 [R155+0x2800], RZ ;  /* 0x002800ff9b007388 */ /* 0x0003e20000000c00 */
[----:B------:R-:W-:Y:S05]  /*af60*/  BRA `(.L_x_4204) ;  /* 0x0000003400d87947 */ /* 0x000fea0003800000 */
.L_x_4200:
        /* <DEDUP_REMOVED lines=80> */
.L_x_4212:
[----:B------:R-:W-:Y:S05]  /*b470*/  BSYNC.RECONVERGENT B0 ;  /* 0x0000000000007941 */ /* 0x000fea0003800200 */
.L_x_4211:
[----:B-----5:R-:W-:Y:S01]  /*b480*/  IMAD.MOV.U32 R6, RZ, RZ, R10 ;  /* 0x000000ffff067224 */ /* 0x020fe200078e000a */
[----:B------:R-:W-:Y:S01]  /*b490*/  MOV R4, R8 ;  /* 0x0000000800047202 */ /* 0x000fe20000000f00 */
[----:B------:R-:W-:Y:S01]  /*b4a0*/  IMAD.MOV.U32 R7, RZ, RZ, R11 ;  /* 0x000000ffff077224 */ /* 0x000fe200078e000b */
[----:B------:R-:W-:Y:S02]  /*b4b0*/  MOV R5, R9 ;  /* 0x0000000900057202 */ /* 0x000fe40000000f00 */
.L_x_4210:
[----:B------:R-:W-:Y:S05]  /*b4c0*/  BSYNC.RECONVERGENT B1 ;  /* 0x0000000000017941 */ /* 0x000fea0003800200 */
.L_x_4209:
        /* <DEDUP_REMOVED lines=49> */
.L_x_4216:
[----:B------:R-:W-:Y:S05]  /*b7e0*/  BSYNC.RECONVERGENT B0 ;  /* 0x0000000000007941 */ /* 0x000fea0003800200 */
.L_x_4215:
[----:B-----5:R1:W-:Y:S02]  /*b7f0*/  STS.128 [R155+0x1000], R8 ;  /* 0x001000089b007388 */ /* 0x0203e40000000c00 */
.L_x_4214:
[----:B------:R-:W-:Y:S05]  /*b800*/  BSYNC.RECONVERGENT B1 ;  /* 0x0000000000017941 */ /* 0x000fea0003800200 */
.L_x_4213:
        /* <DEDUP_REMOVED lines=47> */
.L_x_4218:
[----:B------:R-:W-:Y:S05]  /*bb00*/  BSYNC.RECONVERGENT B0 ;  /* 0x0000000000007941 */ /* 0x000fea0003800200 */
.L_x_4217:
[----:B-----5:R1:W-:Y:S02]  /*bb10*/  STS.128 [R155+0x2000], R8 ;  /* 0x002000089b007388 */ /* 0x0203e40000000c00 */
.L_x_4208:
[----:B------:R-:W-:Y:S05]  /*bb20*/  BSYNC.RECONVERGENT B2 ;  /* 0x0000000000027941 */ /* 0x000fea0003800200 */
.L_x_4207:
        /* <DEDUP_REMOVED lines=53> */
.L_x_4222:
[----:B------:R-:W-:Y:S05]  /*be80*/  BSYNC.RECONVERGENT B0 ;  /* 0x0000000000007941 */ /* 0x000fea0003800200 */
.L_x_4221:
[----:B-----5:R1:W-:Y:S02]  /*be90*/  STS.128 [R155+0x800], R8 ;  /* 0x000800089b007388 */ /* 0x0203e40000000c00 */
.L_x_4220:
[----:B------:R-:W-:Y:S05]  /*bea0*/  BSYNC.RECONVERGENT B1 ;  /* 0x0000000000017941 */ /* 0x000fea0003800200 */
.L_x_4219:
        /* <DEDUP_REMOVED lines=48> */
.L_x_4226:
[----:B------:R-:W-:Y:S05]  /*c1b0*/  BSYNC.RECONVERGENT B0 ;  /* 0x0000000000007941 */ /* 0x000fea0003800200 */
.L_x_4225:
[----:B-----5:R1:W-:Y:S02]  /*c1c0*/  STS.128 [R155+0x1800], R8 ;  /* 0x001800089b007388 */ /* 0x0203e40000000c00 */
.L_x_4224:
[----:B------:R-:W-:Y:S05]  /*c1d0*/  BSYNC.RECONVERGENT B1 ;  /* 0x0000000000017941 */ /* 0x000fea0003800200 */
.L_x_4223:
        /* <DEDUP_REMOVED lines=46> */
.L_x_4228:
[----:B------:R-:W-:Y:S05]  /*c4c0*/  BSYNC.RECONVERGENT B0 ;  /* 0x0000000000007941 */ /* 0x000fea0003800200 */
.L_x_4227:
[----:B-----5:R1:W-:Y:S01]  /*c4d0*/  STS.128 [R155+0x2800], R8 ;  /* 0x002800089b007388 */ /* 0x0203e20000000c00 */
[----:B------:R-:W-:Y:S05]  /*c4e0*/  BRA `(.L_x_4204) ;  /* 0x0000002000787947 */ /* 0x000fea0003800000 */
.L_x_4206:
        /* <DEDUP_REMOVED lines=94> */
.L_x_4234:
[----:B------:R-:W-:Y:S05]  /*cad0*/  BSYNC.RECONVERGENT B0 ;  /* 0x0000000000007941 */ /* 0x000fea0003800200 */
.L_x_4233:
[----:B-----5:R-:W-:Y:S01]  /*cae0*/  IMAD.MOV.U32 R6, RZ, RZ, R18 ;  /* 0x000000ffff067224 */ /* 0x020fe200078e0012 */
[----:B------:R-:W-:Y:S01]  /*caf0*/  MOV R4, R16 ;  /* 0x0000001000047202 */ /* 0x000fe20000000f00 */
[----:B------:R-:W-:Y:S01]  /*cb00*/  IMAD.MOV.U32 R7, RZ, RZ, R19 ;  /* 0x000000ffff077224 */ /* 0x000fe200078e0013 */
[----:B------:R-:W-:Y:S02]  /*cb10*/  MOV R5, R17 ;  /* 0x0000001100057202 */ /* 0x000fe40000000f00 */
.L_x_4232:
[----:B------:R-:W-:Y:S05]  /*cb20*/  BSYNC.RECONVERGENT B1 ;  /* 0x0000000000017941 */ /* 0x000fea0003800200 */
.L_x_4231:
        /* <DEDUP_REMOVED lines=86> */
.L_x_4238:
[----:B------:R-:W-:Y:S05]  /*d090*/  BSYNC.RECONVERGENT B0 ;  /* 0x0000000000007941 */ /* 0x000fea0003800200 */
.L_x_4237:
[----:B-----5:R1:W-:Y:S02]  /*d0a0*/  STS.128 [R155+0x1000], R16 ;  /* 0x001000109b007388 */ /* 0x0203e40000000c00 */
.L_x_4236:
[----:B------:R-:W-:Y:S05]  /*d0b0*/  BSYNC.RECONVERGENT B1 ;  /* 0x0000000000017941 */ /* 0x000fea0003800200 */
.L_x_4235:
        /* <DEDUP_REMOVED lines=84> */
.L_x_4240:
[----:B------:R-:W-:Y:S05]  /*d600*/  BSYNC.RECONVERGENT B0 ;  /* 0x0000000000007941 */ /* 0x000fea0003800200 */
.L_x_4239:
[----:B-----5:R1:W-:Y:S02]  /*d610*/  STS.128 [R155+0x2000], R16 ;  /* 0x002000109b007388 */ /* 0x0203e40000000c00 */
.L_x_4230:
[----:B------:R-:W-:Y:S05]  /*d620*/  BSYNC.RECONVERGENT B2 ;  /* 0x0000000000027941 */ /* 0x000fea0003800200 */
.L_x_4229:
        /* <DEDUP_REMOVED lines=90> */
.L_x_4244:
[----:B------:R-:W-:Y:S05]  /*dbd0*/  BSYNC.RECONVERGENT B0 ;  /* 0x0000000000007941 */ /* 0x000fea0003800200 */
.L_x_4243:
[----:B-----5:R1:W-:Y:S02]  /*dbe0*/  STS.128 [R155+0x800], R16 ;  /* 0x000800109b007388 */ /* 0x0203e40000000c00 */
.L_x_4242:
[----:B------:R-:W-:Y:S05]  /*dbf0*/  BSYNC.RECONVERGENT B1 ;  /* 0x0000000000017941 */ /* 0x000fea0003800200 */
.L_x_4241:
        /* <DEDUP_REMOVED lines=85> */
.L_x_4248:
[----:B------:R-:W-:Y:S05]  /*e150*/  BSYNC.RECONVERGENT B0 ;  /* 0x0000000000007941 */ /* 0x000fea0003800200 */
.L_x_4247:
[----:B-----5:R1:W-:Y:S02]  /*e160*/  STS.128 [R155+0x1800], R16 ;  /* 0x001800109b007388 */ /* 0x0203e40000000c00 */
.L_x_4246:
[----:B------:R-:W-:Y:S05]  /*e170*/  BSYNC.RECONVERGENT B1 ;  /* 0x0000000000017941 */ /* 0x000fea0003800200 */
.L_x_4245:
        /* <DEDUP_REMOVED lines=83> */
.L_x_4250:
[----:B------:R-:W-:Y:S05]  /*e6b0*/  BSYNC.RECONVERGENT B0 ;  /* 0x0000000000007941 */ /* 0x000fea0003800200 */
.L_x_4249:
[----:B-----5:R1:W-:Y:S02]  /*e6c0*/  STS.128 [R155+0x2800], R16 ;  /* 0x002800109b007388 */ /* 0x0203e40000000c00 */
.L_x_4204:
[----:B------:R-:W-:Y:S05]  /*e6d0*/  BSYNC.RECONVERGENT B3 ;  /* 0x0000000000037941 */ /* 0x000fea0003800200 */
.L_x_4199:
        /* <DEDUP_REMOVED lines=27> */
.L_x_4253:
[----:B------:R4:W-:Y:S02]  /*e890*/  STS.128 [R155+0x7000], RZ ;  /* 0x007000ff9b007388 */ /* 0x0009e40000000c00 */
.L_x_4252:
[----:B------:R-:W-:Y:S05]  /*e8a0*/  BSYNC.RECONVERGENT B0 ;  /* 0x0000000000007941 */ /* 0x000fea0003800200 */
.L_x_4251:
        /* <DEDUP_REMOVED lines=24> */
.L_x_4256:
[----:B------:R3:W-:Y:S02]  /*ea30*/  STS.128 [R155+0x7800], RZ ;  /* 0x007800ff9b007388 */ /* 0x0007e40000000c00 */
.L_x_4255:
[----:B------:R-:W-:Y:S05]  /*ea40*/  BSYNC.RECONVERGENT B0 ;  /* 0x0000000000007941 */ /* 0x000fea0003800200 */
.L_x_4254:
        /* <DEDUP_REMOVED lines=25> */
.L_x_4259:
[----:B------:R3:W-:Y:S02]  /*ebe0*/  STS.128 [R155+0x8000], RZ ;  /* 0x008000ff9b007388 */ /* 0x0007e40000000c00 */
.L_x_4258:
[----:B------:R-:W-:Y:S05]  /*ebf0*/  BSYNC.RECONVERGENT B0 ;  /* 0x0000000000007941 */ /* 0x000fea0003800200 */
.L_x_4257:
        /* <DEDUP_REMOVED lines=26> */
.L_x_4261:
[----:B------:R-:W-:Y:S05]  /*eda0*/  BSYNC.RECONVERGENT B0 ;  /* 0x0000000000007941 */ /* 0x000fea0003800200 */
.L_x_4260:
[----:B------:R-:W2:Y:S04]  /*edb0*/  LD.E.64 R10, desc[UR4][R120.64+0x1c0] ;  /* 0x0001c004780a7980 */ /* 0x000ea8000c101b00 */
[----:B-1-3--:R-:W3:Y:S01]  /*edc0*/  LD.E.64 R6, desc[UR4][R120.64+0x1b8] ;  /* 0x0001b80478067980 */ /* 0x00aee2000c101b00 */
        /* <DEDUP_REMOVED lines=36> */
.L_x_4264:
[----:B------:R3:W-:Y:S01]  /*f010*/  STS.128 [R155+0xd000], RZ ;  /* 0x00d000ff9b007388 */ /* 0x0007e20000000c00 */
[----:B------:R-:W-:Y:S05]  /*f020*/  BRA `(.L_x_4265) ;  /* 0x00000000000c7947 */ /* 0x000fea0003800000 */
.L_x_4263:
[----:B------:R4:W-:Y:S04]  /*f030*/  STS.128 [R155+0x9000], RZ ;  /* 0x009000ff9b007388 */ /* 0x0009e80000000c00 */
[----:B------:R4:W-:Y:S04]  /*f040*/  STS.128 [R155+0xb000], RZ ;  /* 0x00b000ff9b007388 */ /* 0x0009e80000000c00 */
[----:B------:R4:W-:Y:S02]  /*f050*/  STS.128 [R155+0xd000], RZ ;  /* 0x00d000ff9b007388 */ /* 0x0009e40000000c00 */
.L_x_4265:
[----:B------:R-:W-:Y:S05]  /*f060*/  BSYNC.RECONVERGENT B0 ;  /* 0x0000000000007941 */ /* 0x000fea0003800200 */
.L_x_4262:
        /* <DEDUP_REMOVED lines=27> */
.L_x_4268:
[----:B------:R1:W-:Y:S02]  /*f220*/  STS.128 [R155+0xd800], RZ ;  /* 0x00d800ff9b007388 */ /* 0x0003e40000000c00 */
.L_x_4267:
[----:B------:R-:W-:Y:S05]  /*f230*/  BSYNC.RECONVERGENT B0 ;  /* 0x0000000000007941 */ /* 0x000fea0003800200 */
.L_x_4266:
        /* <DEDUP_REMOVED lines=27> */
.L_x_4271:
[----:B------:R1:W-:Y:S02]  /*f3f0*/  STS.128 [R155+0xe000], RZ ;  /* 0x00e000ff9b007388 */ /* 0x0003e40000000c00 */
.L_x_4270:
[----:B------:R-:W-:Y:S05]  /*f400*/  BSYNC.RECONVERGENT B0 ;  /* 0x0000000000007941 */ /* 0x000fea0003800200 */
.L_x_4269:
        /* <DEDUP_REMOVED lines=31> */
.L_x_4274:
[----:B------:R1:W-:Y:S02]  /*f600*/  STS.128 [R155+0xe800], RZ ;  /* 0x00e800ff9b007388 */ /* 0x0003e40000000c00 */
.L_x_4273:
[----:B------:R-:W-:Y:S05]  /*f610*/  BSYNC.RECONVERGENT B0 ;  /* 0x0000000000007941 */ /* 0x000fea0003800200 */
.L_x_4272:
[--C-:B------:R-:W-:Y:S01]  /*f620*/  IMAD R137, R49, 0x2, R48.reuse ;  /* 0x0000000231897824 */ /* 0x100fe200078e0230 */
[----:B------:R-:W0:Y:S01]  /*f630*/  LDGDEPBAR ;  /* 0x00000000000079af */ /* 0x000e220000000000 */
[----:B------:R-:W-:Y:S01]  /*f640*/  IMAD R136, R47, 0x2, R48 ;  /* 0x000000022f887824 */ /* 0x000fe200078e0230 */
[----:B------:R-:W-:Y:S01]  /*f650*/  ISETP.GT.AND P0, PT, R151, R142, PT ;  /* 0x0000008e9700720c */ /* 0x000fe20003f04270 */
[----:B------:R-:W-:Y:S01]  /*f660*/  BSSY.RECONVERGENT B1, `(.L_x_4275) ;  /* 0x0000136000017945 */ /* 0x000fe20003800200 */
[----:B------:R-:W-:Y:S01]  /*f670*/  LDSM.16.M88.4 R100, [R137] ;  /* 0x000000008964783b */ /* 0x000fe20000000200 */
[C---:B------:R-:W-:Y:S01]  /*f680*/  LEA R135, R5.reuse, R137, 0x1 ;  /* 0x0000008905877211 */ /* 0x040fe200078e08ff */
[----:B------:R-:W-:Y:S02]  /*f690*/  IMAD R133, R5, 0x2, R136 ;  /* 0x0000000205857824 */ /* 0x000fe400078e0288 */
[----:B------:R-:W2:Y:S04]  /*f6a0*/  LDSM.16.M88.4 R48, [R136+0x3000] ;  /* 0x003000008830783b */ /* 0x000ea80000000200 */
[----:B------:R-:W3:Y:S04]  /*f6b0*/  LDSM.16.M88.4 R40, [R136+0x3400] ;  /* 0x003400008828783b */ /* 0x000ee80000000200 */
[----:B------:R-:W4:Y:S04]  /*f6c0*/  LDSM.16.M88.4 R32, [R136+0x3800] ;  /* 0x003800008820783b */ /* 0x000f280000000200 */
[----:B-----5:R-:W1:Y:S04]  /*f6d0*/  LDSM.16.M88.4 R24, [R136+0x3c00] ;  /* 0x003c00008818783b */ /* 0x020e680000000200 */
[----:B------:R-:W1:Y:S04]  /*f6e0*/  LDSM.16.M88.4 R16, [R136+0x4000] ;  /* 0x004000008810783b */ /* 0x000e680000000200 */
[----:B------:R-:W1:Y:S04]  /*f6f0*/  LDSM.16.M88.4 R8, [R136+0x4400] ;  /* 0x004400008808783b */ /* 0x000e680000000200 */
[----:B------:R-:W1:Y:S04]  /*f700*/  LDSM.16.M88.4 R112, [R136+0x4800] ;  /* 0x004800008870783b */ /* 0x000e680000000200 */
[----:B------:R-:W1:Y:S04]  /*f710*/  LDSM.16.M88.4 R56, [R136+0x4c00] ;  /* 0x004c00008838783b */ /* 0x000e680000000200 */
[----:B------:R-:W-:Y:S04]  /*f720*/  LDSM.16.M88.4 R80, [R135] ;  /* 0x000000008750783b */ /* 0x000fe80000000200 */
[----:B------:R-:W1:Y:S04]  /*f730*/  LDSM.16.M88.4 R164, [R133+0x3000] ;  /* 0x0030000085a4783b */ /* 0x000e680000000200 */
[----:B------:R-:W1:Y:S01]  /*f740*/  LDSM.16.M88.4 R128, [R133+0x3400] ;  /* 0x003400008580783b */ /* 0x000e620000000200 */
[C---:B--2---:R-:W-:Y:S03]  /*f750*/  HMMA.16816.F32 R52, R100.reuse, R48, RZ ;  /* 0x000000306434723c */ /* 0x044fe600000018ff */
[----:B------:R-:W2:Y:S04]  /*f760*/  LDSM.16.M88.4 R96, [R133+0x3800] ;  /* 0x003800008560783b */ /* 0x000ea80000000200 */
[----:B------:R-:W2:Y:S01]  /*f770*/  LDSM.16.M88.4 R92, [R133+0x3c00] ;  /* 0x003c0000855c783b */ /* 0x000ea20000000200 */
[C---:B---3--:R-:W-:Y:S03]  /*f780*/  HMMA.16816.F32 R44, R100.reuse, R40, RZ ;  /* 0x00000028642c723c */ /* 0x048fe600000018ff */
[----:B------:R-:W3:Y:S04]  /*f790*/  LDSM.16.M88.4 R72, [R133+0x4000] ;  /* 0x004000008548783b */ /* 0x000ee80000000200 */
[----:B------:R-:W3:Y:S01]  /*f7a0*/  LDSM.16.M88.4 R68, [R133+0x4400] ;  /* 0x004400008544783b */ /* 0x000ee20000000200 */
[C---:B----4-:R-:W-:Y:S03]  /*f7b0*/  HMMA.16816.F32 R36, R100.reuse, R32, RZ ;  /* 0x000000206424723c */ /* 0x050fe600000018ff */
[----:B------:R-:W4:Y:S04]  /*f7c0*/  LDSM.16.M88.4 R88, [R133+0x4800] ;  /* 0x004800008558783b */ /* 0x000f280000000200 */
[----:B------:R-:W4:Y:S01]  /*f7d0*/  LDSM.16.M88.4 R84, [R133+0x4c00] ;  /* 0x004c00008554783b */ /* 0x000f220000000200 */
[C---:B-1----:R-:W-:Y:S03]  /*f7e0*/  HMMA.16816.F32 R28, R100.reuse, R24, RZ ;  /* 0x00000018641c723c */ /* 0x042fe600000018ff */
[----:B------:R-:W-:Y:S04]  /*f7f0*/  LDSM.16.M88.4 R76, [R136+0x5000] ;  /* 0x00500000884c783b */ /* 0x000fe80000000200 */
[----:B------:R-:W-:Y:S01]  /*f800*/  LDSM.16.M88.4 R168, [R137+0x2000] ;  /* 0x0020000089a8783b */ /* 0x000fe20000000200 */
[C---:B------:R-:W-:Y:S03]  /*f810*/  HMMA.16816.F32 R20, R100.reuse, R16, RZ ;  /* 0x000000106414723c */ /* 0x040fe600000018ff */
[----:B------:R-:W-:Y:S05]  /*f820*/  LDSM.16.M88.4 R172, [R136+0x8400] ;  /* 0x0084000088ac783b */ /* 0x000fea0000000200 */
        /* <DEDUP_REMOVED lines=24> */
[C---:B---3--:R-:W-:Y:S08]  /*f9b0*/  HMMA.16816.F32 R20, R80.reuse, R72, R20 ;  /* 0x000000485014723c */ /* 0x048ff00000001814 */
[C---:B------:R-:W-:Y:S01]  /*f9c0*/  HMMA.16816.F32 R16, R80.reuse, R74, R16 ;  /* 0x0000004a5010723c */ /* 0x040fe20000001810 */
[----:B------:R-:W2:Y:S07]  /*f9d0*/  LDSM.16.M88.4 R72, [R136+0x5400] ;  /* 0x005400008848783b */ /* 0x000eae0000000200 */
[C---:B------:R-:W-:Y:S08]  /*f9e0*/  HMMA.16816.F32 R12, R80.reuse, R68, R12 ;  /* 0x00000044500c723c */ /* 0x040ff0000000180c */
[C---:B------:R-:W-:Y:S01]  /*f9f0*/  HMMA.16816.F32 R8, R80.reuse, R70, R8 ;  /* 0x000000465008723c */ /* 0x040fe20000001808 */
[----:B------:R-:W3:Y:S07]  /*fa00*/  LDSM.16.M88.4 R68, [R136+0x5800] ;  /* 0x005800008844783b */ /* 0x000eee0000000200 */
[C---:B----4-:R-:W-:Y:S08]  /*fa10*/  HMMA.16816.F32 R124, R80.reuse, R88, R124 ;  /* 0x00000058507c723c */ /* 0x050ff0000000187c */
[C---:B------:R-:W-:Y:S01]  /*fa20*/  HMMA.16816.F32 R112, R80.reuse, R90, R112 ;  /* 0x0000005a5070723c */ /* 0x040fe20000001870 */
[----:B------:R-:W4:Y:S07]  /*fa30*/  LDSM.16.M88.4 R88, [R136+0x6800] ;  /* 0x006800008858783b */ /* 0x000f2e0000000200 */
        /* <DEDUP_REMOVED lines=88> */
[C---:B---3--:R-:W-:Y:S08]  /*ffc0*/  HMMA.16816.F32 R124, R96.reuse, R68, R124 ;  /* 0x00000044607c723c */ /* 0x048ff0000000187c */
[C---:B------:R-:W-:Y:S08]  /*ffd0*/  HMMA.16816.F32 R112, R96.reuse, R70, R112 ;  /* 0x000000466070723c */ /* 0x040ff00000001870 */
[----:B----4-:R-:W-:Y:S03]  /*ffe0*/  HMMA.16816.F32 R108, R96, R56, R108 ;  /* 0x00000038606c723c */ /* 0x010fe6000000186c */
[----:B------:R-:W-:-:S05]  /*fff0*/  LOP3.LUT R57, R106, 0x7, RZ, 0xc0, !PT ;  /* 0x000000076a397812 */ /* 0x000fca00078ec0ff */
        /* <DEDUP_REMOVED lines=16> */
.L_x_4278:
        /* <DEDUP_REMOVED lines=60> */
.L_x_4279:
[----:B------:R-:W-:Y:S05]  /*104c0*/  BSYNC.RECONVERGENT B0 ;  /* 0x0000000000007941 */ /* 0x000fea0003800200 */
.L_x_4277:
        /* <DEDUP_REMOVED lines=76> */
.L_x_4281:
[----:B------:R3:W-:Y:S02]  /*10990*/  STS.128 [R155+0x8800], RZ ;  /* 0x008800ff9b007388 */ /* 0x0007e40000000c00 */
.L_x_4282:
[----:B------:R-:W-:Y:S05]  /*109a0*/  BSYNC.RECONVERGENT B0 ;  /* 0x0000000000007941 */ /* 0x000fea0003800200 */
.L_x_4280:
[----:B------:R-:W0:Y:S02]  /*109b0*/  LDGDEPBAR ;  /* 0x00000000000079af */ /* 0x000e240000000000 */
.L_x_4276:
[----:B------:R-:W-:Y:S05]  /*109c0*/  BSYNC.RECONVERGENT B1 ;  /* 0x0000000000017941 */ /* 0x000fea0003800200 */
.L_x_4275:
[----:B------:R-:W-:Y:S01]  /*109d0*/  SHF.R.U32.HI R56, RZ, 0x1, R149 ;  /* 0x00000001ff387819 */ /* 0x000fe20000011695 */
[----:B------:R-:W-:-:S03]  /*109e0*/  IMAD R3, R151, 0x40, R64 ;  /* 0x0000004097037824 */ /* 0x000fc600078e0240 */
[----:B------:R-:W-:Y:S01]  /*109f0*/  LOP3.LUT R2, R57, 0x1f0, R56, 0xf8, !PT ;  /* 0x000001f039027812 */ /* 0x000fe200078ef838 */
[----:B------:R-:W-:-:S03]  /*10a00*/  IMAD.SHL.U32 R3, R3, 0x2, RZ ;  /* 0x0000000203037824 */ /* 0x000fc600078e00ff */
[----:B------:R-:W-:Y:S01]  /*10a10*/  IADD3 R2, PT, PT, -R157, R2, R150 ;  /* 0x000000029d027210 */ /* 0x000fe20007ffe196 */
[C---:B------:R-:W-:Y:S01]  /*10a20*/  VIADD R89, R3.reuse, 0x1 ;  /* 0x0000000103597836 */ /* 0x040fe20000000000 */
[CC--:B------:R-:W-:Y:S01]  /*10a30*/  ISETP.GE.AND P3, PT, R3.reuse, R63.reuse, PT ;  /* 0x0000003f0300720c */ /* 0x0c0fe20003f66270 */
[----:B------:R-:W-:Y:S02]  /*10a40*/  VIADD R85, R3, 0x11 ;  /* 0x0000001103557836 */ /* 0x000fe40000000000 */
[----:B------:R-:W-:Y:S01]  /*10a50*/  IMAD.IADD R2, R2, 0x1, R63 ;  /* 0x0000000102027824 */ /* 0x000fe200078e023f */
[-C--:B------:R-:W-:Y:S01]  /*10a60*/  ISETP.GE.AND P2, PT, R89, R63.reuse, PT ;  /* 0x0000003f5900720c */ /* 0x080fe20003f46270 */
[----:B------:R-:W-:Y:S01]  /*10a70*/  VIADD R83, R3, 0x18 ;  /* 0x0000001803537836 */ /* 0x000fe20000000000 */
[-C--:B------:R-:W-:Y:S01]  /*10a80*/  ISETP.GE.AND P5, PT, R85, R63.reuse, PT ;  /* 0x0000003f5500720c */ /* 0x080fe20003fa6270 */
[C---:B------:R-:W-:Y:S02]  /*10a90*/  IMAD.IADD R76, R2.reuse, 0x1, -R89 ;  /* 0x00000001024c7824 */ /* 0x040fe400078e0a59 */
[C---:B--2---:R-:W-:Y:S01]  /*10aa0*/  IMAD.IADD R6, R2.reuse, 0x1, -R85 ;  /* 0x0000000102067824 */ /* 0x044fe200078e0a55 */
        /* <DEDUP_REMOVED lines=9> */
[----:B------:R-:W-:Y:S01]  /*10b40*/  IMAD.IADD R65, R2, 0x1, -R4 ;  /* 0x0000000102417824 */ /* 0x000fe200078e0a04 */
[----:B------:R-:W-:Y:S01]  /*10b50*/  ISETP.GE.AND P1, PT, R4, R63, PT ;  /* 0x0000003f0400720c */ /* 0x000fe20003f26270 */
[----:B------:R-:W-:Y:S01]  /*10b60*/  FFMA.FTZ R76, -R0, R76, R53 ;  /* 0x0000004c004c7223 */ /* 0x000fe20000010135 */
[----:B------:R-:W-:-:S02]  /*10b70*/  IMAD.IADD R53, R2, 0x1, -R83 ;  /* 0x0000000102357824 */ /* 0x000fc400078e0a53 */
[----:B------:R-:W-:Y:S01]  /*10b80*/  FFMA.FTZ R6, -R0, R6, R45 ;  /* 0x0000000600067223 */ /* 0x000fe2000001012d */
[C---:B------:R-:W-:Y:S01]  /*10b90*/  IMAD.IADD R45, R2.reuse, 0x1, -R75 ;  /* 0x00000001022d7824 */ /* 0x040fe200078e0a4b */
[----:B------:R-:W-:Y:S01]  /*10ba0*/  IABS R178, R178 ;  /* 0x000000b200b27213 */ /* 0x000fe20000000000 */
[C---:B------:R-:W-:Y:S01]  /*10bb0*/  VIADD R77, R3.reuse, 0x21 ;  /* 0x00000021034d7836 */ /* 0x040fe20000000000 */
[----:B------:R-:W-:Y:S01]  /*10bc0*/  IABS R53, R53 ;  /* 0x0000003500357213 */ /* 0x000fe20000000000 */
[C---:B------:R-:W-:Y:S01]  /*10bd0*/  VIADD R73, R3.reuse, 0x29 ;  /* 0x0000002903497836 */ /* 0x040fe20000000000 */
        /* <DEDUP_REMOVED lines=9> */
[----:B------:R-:W-:Y:S01]  /*10c70*/  FFMA.FTZ R40, -R0, R45, R32 ;  /* 0x0000002d00287223 */ /* 0x000fe20000010120 */
[----:B------:R-:W-:Y:S01]  /*10c80*/  VIADD R45, R3, 0x48 ;  /* 0x00000048032d7836 */ /* 0x000fe20000000000 */
[----:B------:R-:W-:Y:S01]  /*10c90*/  I2FP.F32.S32 R65, R65 ;  /* 0x0000004100417245 */ /* 0x000fe20000201400 */
[----:B------:R-:W-:Y:S01]  /*10ca0*/  IMAD.IADD R59, R2, 0x1, -R7 ;  /* 0x00000001023b7824 */ /* 0x000fe200078e0a07 */
[----:B------:R-:W-:Y:S01]  /*10cb0*/  IABS R184, R184 ;  /* 0x000000b800b87213 */ /* 0x000fe20000000000 */
[----:B------:R-:W-:Y:S01]  /*10cc0*/  FFMA.FTZ R178, -R0, R178, R29 ;  /* 0x000000b200b27223 */ /* 0x000fe2000001011d */
[----:B------:R-:W-:-:S02]  /*10cd0*/  IMAD.IADD R29, R2, 0x1, -R45 ;  /* 0x00000001021d7824 */ /* 0x000fc400078e0a2d */
[----:B------:R-:W-:Y:S01]  /*10ce0*/  FFMA.FTZ R74, -R0, R65, R48 ;  /* 0x00000041004a7223 */ /* 0x000fe20000010130 */
[----:B------:R-:W-:Y:S01]  /*10cf0*/  I2FP.F32.S32 R184, R184 ;  /* 0x000000b800b87245 */ /* 0x000fe20000201400 */
[C---:B------:R-:W-:Y:S01]  /*10d00*/  VIADD R65, R3.reuse, 0x38 ;  /* 0x0000003803417836 */ /* 0x040fe20000000000 */
[----:B------:R-:W-:Y:S01]  /*10d10*/  IABS R182, R182 ;  /* 0x000000b600b67213 */ /* 0x000fe20000000000 */
[----:B------:R-:W-:Y:S01]  /*10d20*/  VIADD R48, R2, 0x8 ;  /* 0x0000000802307836 */ /* 0x000fe20000000000 */
[----:B------:R-:W-:Y:S01]  /*10d30*/  IABS R29, R29 ;  /* 0x0000001d001d7213 */ /* 0x000fe20000000000 */
[----:B------:R-:W-:Y:S01]  /*10d40*/  FFMA.FTZ R184, -R0, R184, R37 ;  /* 0x000000b800b87223 */ /* 0x000fe20000010125 */
[----:B------:R-:W-:Y:S01]  /*10d50*/  IMAD.IADD R37, R2, 0x1, -R65 ;  /* 0x0000000102257824 */ /* 0x000fe200078e0a41 */
[----:B------:R-:W-:Y:S01]  /*10d60*/  I2FP.F32.S32 R182, R182 ;  /* 0x000000b600b67245 */ /* 0x000fe20000201400 */
[C---:B------:R-:W-:Y:S01]  /*10d70*/  VIADD R81, R3.reuse, 0x19 ;  /* 0x0000001903517836 */ /* 0x040fe20000000000 */
[----:B------:R-:W-:Y:S01]  /*10d80*/  I2FP.F32.S32 R29, R29 ;  /* 0x0000001d001d7245 */ /* 0x000fe20000201400 */
[C---:B------:R-:W-:Y:S01]  /*10d90*/  VIADD R87, R3.reuse, 0x9 ;  /* 0x0000000903577836 */ /* 0x040fe20000000000 */
[----:B------:R-:W-:Y:S01]  /*10da0*/  IABS R37, R37 ;  /* 0x0000002500257213 */ /* 0x000fe20000000000 */
[----:B------:R-:W-:Y:S01]  /*10db0*/  FFMA.FTZ R182, -R0, R182, R33 ;  /* 0x000000b600b67223 */ /* 0x000fe20000010121 */
[----:B------:R-:W-:-:S02]  /*10dc0*/  VIADD R33, R3, 0x51 ;  /* 0x0000005103217836 */ /* 0x000fc40000000000 */
[----:B-1----:R-:W-:Y:S01]  /*10dd0*/  FFMA.FTZ R66, -R0, R29, R16 ;  /* 0x0000001d00427223 */ /* 0x002fe20000010110 */
[----:B------:R-:W-:Y:S01]  /*10de0*/  VIADD R29, R3, 0x58 ;  /* 0x00000058031d7836 */ /* 0x000fe20000000000 */
[----:B------:R-:W-:Y:S01]  /*10df0*/  I2FP.F32.S32 R37, R37 ;  /* 0x0000002500257245 */ /* 0x000fe20000201400 */
[C---:B------:R-:W-:Y:S01]  /*10e00*/  IMAD.IADD R16, R2.reuse, 0x1, -R33 ;  /* 0x0000000102107824 */ /* 0x040fe200078e0a21 */
[----:B------:R-:W-:Y:S01]  /*10e10*/  IABS R59, R59 ;  /* 0x0000003b003b7213 */ /* 0x000fe20000000000 */
[----:B------:R-:W-:Y:S01]  /*10e20*/  IMAD.IADD R131, R2, 0x1, -R29 ;  /* 0x0000000102837824 */ /* 0x000fe200078e0a1d */
[----:B------:R-:W-:Y:S01]  /*10e30*/  ISETP.GE.AND P0, PT, R87, R63, PT ;  /* 0x0000003f5700720c */ /* 0x000fe20003f06270 */
[----:B------:R-:W-:Y:S01]  /*10e40*/  FFMA.FTZ R176, -R0, R37, R24 ;  /* 0x0000002500b07223 */ /* 0x000fe20000010118 */
[C---:B------:R-:W-:Y:S01]  /*10e50*/  VIADD R37, R3.reuse, 0x50 ;  /* 0x0000005003257836 */ /* 0x040fe20000000000 */
        /* <DEDUP_REMOVED lines=9> */
[C---:B------:R-:W-:Y:S01]  /*10ef0*/  VIADD R79, R3.reuse, 0x20 ;  /* 0x00000020034f7836 */ /* 0x040fe20000000000 */
[----:B------:R-:W-:Y:S01]  /*10f00*/  I2FP.F32.S32 R59, R59 ;  /* 0x0000003b003b7245 */ /* 0x000fe20000201400 */
[----:B------:R-:W-:Y:S01]  /*10f10*/  FFMA.FTZ R131, -R0, R131, R8 ;  /* 0x0000008300837223 */ /* 0x000fe20000010108 */
[----:B------:R-:W-:Y:S01]  /*10f20*/  IMAD.IADD R8, R2, 0x1, -R3 ;  /* 0x0000000102087824 */ /* 0x000fe200078e0a03 */
[----:B------:R-:W-:Y:S01]  /*10f30*/  I2FP.F32.S32 R67, R67 ;  /* 0x0000004300437245 */ /* 0x000fe20000201400 */
[----:B------:R-:W-:-:S02]  /*10f40*/  VIADD R53, R3, 0x40 ;  /* 0x0000004003357836 */ /* 0x000fc40000000000 */
[C---:B------:R-:W-:Y:S01]  /*10f50*/  FFMA.FTZ R44, -R0.reuse, R59, R44 ;  /* 0x0000003b002c7223 */ /* 0x040fe2000001012c */
[----:B------:R-:W-:Y:S01]  /*10f60*/  VIADD R59, R3, 0x39 ;  /* 0x00000039033b7836 */ /* 0x000fe20000000000 */
[----:B------:R-:W-:Y:S01]  /*10f70*/  IABS R8, R8 ;  /* 0x0000000800087213 */ /* 0x000fe20000000000 */
[C---:B------:R-:W-:Y:S01]  /*10f80*/  FFMA.FTZ R67, -R0.reuse, R67, R12 ;  /* 0x0000004300437223 */ /* 0x040fe2000001010c */
[----:B------:R-:W-:Y:S01]  /*10f90*/  FFMA.FTZ R12, -R0, R16, R13 ;  /* 0x00000010000c7223 */ /* 0x000fe2000001010d */
[----:B------:R-:W-:Y:S01]  /*10fa0*/  IMAD.IADD R174, R2, 0x1, -R59 ;  /* 0x0000000102ae7824 */ /* 0x000fe200078e0a3b */
[----:B------:R-:W-:Y:S01]  /*10fb0*/  I2FP.F32.S32 R13, R8 ;  /* 0x00000008000d7245 */ /* 0x000fe20000201400 */
[----:B------:R-:W-:Y:S01]  /*10fc0*/  IMAD.IADD R87, R48, 0x1, -R87 ;  /* 0x0000000130577824 */ /* 0x000fe200078e0a57 */
[----:B------:R-:W-:Y:S01]  /*10fd0*/  IABS R68, R68 ;  /* 0x0000004400447213 */ /* 0x000fe20000000000 */
[----:B------:R-:W-:Y:S01]  /*10fe0*/  IMAD.IADD R123, R2, 0x1, -R53 ;  /* 0x00000001027b7824 */ /* 0x000fe200078e0a35 */
[----:B------:R-:W-:Y:S01]  /*10ff0*/  IABS R174, R174 ;  /* 0x000000ae00ae7213 */ /* 0x000fe20000000000 */
[CC--:B------:R-:W-:Y:S01]  /*11000*/  FFMA.FTZ R52, -R0.reuse, R13.reuse, R52 ;  /* 0x0000000d00347223 */ /* 0x0c0fe20000010134 */
[----:B------:R-:W-:Y:S01]  /*11010*/  FFMA.FTZ R50, -R0, R13, R50 ;  /* 0x0000000d00327223 */ /* 0x000fe20000010132 */
[C---:B------:R-:W-:Y:S01]  /*11020*/  IMAD.IADD R13, R48.reuse, 0x1, -R83 ;  /* 0x00000001300d7824 */ /* 0x040fe200078e0a53 */
[----:B------:R-:W-:Y:S01]  /*11030*/  I2FP.F32.S32 R174, R174 ;  /* 0x000000ae00ae7245 */ /* 0x000fe20000201400 */
[----:B------:R-:W-:Y:S01]  /*11040*/  IMAD.IADD R89, R48, 0x1, -R89 ;  /* 0x0000000130597824 */ /* 0x000fe200078e0a59 */
[----:B------:R-:W-:-:S02]  /*11050*/  I2FP.F32.S32 R68, R68 ;  /* 0x0000004400447245 */ /* 0x000fc40000201400 */
[----:B------:R-:W-:Y:S01]  /*11060*/  IABS R13, R13 ;  /* 0x0000000d000d7213 */ /* 0x000fe20000000000 */
[C---:B------:R-:W-:Y:S01]  /*11070*/  FFMA.FTZ R174, -R0.reuse, R174, R25 ;  /* 0x000000ae00ae7223 */ /* 0x040fe20000010119 */
[----:B------:R-:W-:Y:S01]  /*11080*/  IABS R78, R78 ;  /* 0x0000004e004e7213 */ /* 0x000fe20000000000 */
[----:B------:R-:W-:Y:S01]  /*11090*/  VIADD R25, R3, 0x59 ;  /* 0x0000005903197836 */ /* 0x000fe20000000000 */
[----:B------:R-:W-:Y:S01]  /*110a0*/  I2FP.F32.S32 R13, R13 ;  /* 0x0000000d000d7245 */ /* 0x000fe20000201400 */
[----:B------:R-:W-:Y:S01]  /*110b0*/  FFMA.FTZ R68, -R0, R68, R41 ;  /* 0x0000004400447223 */ /* 0x000fe20000010129 */
[----:B------:R-:W-:Y:S01]  /*110c0*/  I2FP.F32.S32 R78, R78 ;  /* 0x0000004e004e7245 */ /* 0x000fe20000201400 */
[----:B------:R-:W-:Y:S01]  /*110d0*/  IMAD.IADD R41, R2, 0x1, -R71 ;  /* 0x0000000102297824 */ /* 0x000fe200078e0a47 */
[----:B------:R-:W-:Y:S01]  /*110e0*/  IABS R87, R87 ;  /* 0x0000005700577213 */ /* 0x000fe20000000000 */
[----:B------:R-:W-:Y:S01]  /*110f0*/  FFMA.FTZ R13, -R0, R13, R42 ;  /* 0x0000000d000d7223 */ /* 0x000fe2000001012a */
[----:B------:R-:W-:Y:S01]  /*11100*/  IMAD.IADD R122, R2, 0x1, -R25 ;  /* 0x00000001027a7824 */ /* 0x000fe200078e0a19 */
[----:B------:R-:W2:Y:S01]  /*11110*/  LD.E R42, desc[UR4][R120.64+0xdc] ;  /* 0x0000dc04782a7980 */ /* 0x000ea2000c101900 */
[----:B------:R-:W-:Y:S01]  /*11120*/  FFMA.FTZ R78, -R0, R78, R49 ;  /* 0x0000004e004e7223 */ /* 0x000fe20000010131 */
[----:B------:R-:W-:Y:S01]  /*11130*/  IMAD.IADD R49, R2, 0x1, -R79 ;  /* 0x0000000102317824 */ /* 0x000fe200078e0a4f */
[----:B------:R-:W-:-:S02]  /*11140*/  IABS R41, R41 ;  /* 0x0000002900297213 */ /* 0x000fc40000000000 */
[----:B------:R-:W-:Y:S02]  /*11150*/  IABS R122, R122 ;  /* 0x0000007a007a7213 */ /* 0x000fe40000000000 */
[----:B------:R-:W-:Y:S02]  /*11160*/  I2FP.F32.S32 R41, R41 ;  /* 0x0000002900297245 */ /* 0x000fe40000201400 */
[----:B------:R-:W-:Y:S02]  /*11170*/  IABS R49, R49 ;  /* 0x0000003100317213 */ /* 0x000fe40000000000 */
[----:B------:R-:W-:Y:S01]  /*11180*/  I2FP.F32.S32 R122, R122 ;  /* 0x0000007a007a7245 */ /* 0x000fe20000201400 */
[C---:B------:R-:W-:Y:S01]  /*11190*/  FFMA.FTZ R32, -R0.reuse, R41, R28 ;  /* 0x0000002900207223 */ /* 0x040fe2000001011c */
[----:B------:R-:W-:Y:S01]  /*111a0*/  I2FP.F32.S32 R49, R49 ;  /* 0x0000003100317245 */ /* 0x000fe20000201400 */
[----:B------:R-:W-:Y:S01]  /*111b0*/  VIADD R41, R3, 0x49 ;  /* 0x0000004903297836 */ /* 0x000fe20000000000 */
[----:B------:R-:W-:Y:S01]  /*111c0*/  IABS R123, R123 ;  /* 0x0000007b007b7213 */ /* 0x000fe20000000000 */
[----:B------:R-:W-:Y:S01]  /*111d0*/  FFMA.FTZ R122, -R0, R122, R9 ;  /* 0x0000007a007a7223 */ /* 0x000fe20000010109 */
[----:B------:R-:W-:Y:S01]  /*111e0*/  I2FP.F32.S32 R16, R87 ;  /* 0x0000005700107245 */ /* 0x000fe20000201400 */
[----:B------:R-:W-:Y:S01]  /*111f0*/  IMAD.IADD R9, R48, 0x1, -R3 ;  /* 0x0000000130097824 */ /* 0x000fe200078e0a03 */
[----:B------:R-:W-:Y:S01]  /*11200*/  I2FP.F32.S32 R123, R123 ;  /* 0x0000007b007b7245 */ /* 0x000fe20000201400 */
[----:B------:R-:W-:Y:S01]  /*11210*/  FFMA.FTZ R36, -R0, R49, R36 ;  /* 0x0000003100247223 */ /* 0x000fe20000010124 */
[----:B------:R-:W-:Y:S01]  /*11220*/  IMAD.IADD R24, R2, 0x1, -R41 ;  /* 0x0000000102187824 */ /* 0x000fe200078e0a29 */
[----:B------:R-:W-:Y:S01]  /*11230*/  ISETP.GE.AND P6, PT, R7, R63, PT ;  /* 0x0000003f0700720c */ /* 0x000fe20003fc6270 */
[----:B------:R-:W-:-:S02]  /*11240*/  VIADD R49, R3, 0x41 ;  /* 0x0000004103317836 */ /* 0x000fc40000000000 */
[----:B------:R-:W-:Y:S01]  /*11250*/  FFMA.FTZ R51, -R0, R16, R51 ;  /* 0x0000001000337223 */ /* 0x000fe20000010133 */
[C---:B------:R-:W-:Y:S01]  /*11260*/  IMAD.IADD R7, R48.reuse, 0x1, -R7 ;  /* 0x0000000130077824 */ /* 0x040fe200078e0a07 */
[----:B------:R-:W-:Y:S01]  /*11270*/  IABS R9, R9 ;  /* 0x0000000900097213 */ /* 0x000fe20000000000 */
[----:B------:R-:W-:Y:S01]  /*11280*/  IMAD.IADD R16, R48, 0x1, -R81 ;  /* 0x0000000130107824 */ /* 0x000fe200078e0a51 */
[----:B------:R-:W-:Y:S01]  /*11290*/  IABS R89, R89 ;  /* 0x0000005900597213 */ /* 0x000fe20000000000 */
[----:B------:R-:W-:Y:S01]  /*112a0*/  FFMA.FTZ R123, -R0, R123, R20 ;  /* 0x0000007b007b7223 */ /* 0x000fe20000010114 */
[----:B------:R-:W-:Y:S01]  /*112b0*/  IMAD.IADD R28, R2, 0x1, -R49 ;  /* 0x00000001021c7824 */ /* 0x000fe200078e0a31 */
[----:B------:R-:W-:Y:S01]  /*112c0*/  IABS R24, R24 ;  /* 0x0000001800187213 */ /* 0x000fe20000000000 */
[----:B------:R-:W-:Y:S01]  /*112d0*/  IMAD.IADD R20, R48, 0x1, -R77 ;  /* 0x0000000130147824 */ /* 0x000fe200078e0a4d */
[----:B------:R-:W-:Y:S02]  /*112e0*/  IABS R7, R7 ;  /* 0x0000000700077213 */ /* 0x000fe40000000000 */
[----:B------:R-:W-:-:S02]  /*112f0*/  I2FP.F32.S32 R9, R9 ;  /* 0x0000000900097245 */ /* 0x000fc40000201400 */
[----:B------:R-:W-:Y:S02]  /*11300*/  I2FP.F32.S32 R8, R89 ;  /* 0x0000005900087245 */ /* 0x000fe40000201400 */
[----:B------:R-:W-:Y:S01]  /*11310*/  IABS R16, R16 ;  /* 0x0000001000107213 */ /* 0x000fe20000000000 */
[C---:B------:R-:W-:Y:S01]  /*11320*/  FFMA.FTZ R54, -R0.reuse, R9, R54 ;  /* 0x0000000900367223 */ /* 0x040fe20000010136 */
[----:B------:R-:W-:Y:S01]  /*11330*/  I2FP.F32.S32 R24, R24 ;  /* 0x0000001800187245 */ /* 0x000fe20000201400 */
[----:B------:R-:W-:Y:S01]  /*11340*/  FFMA.FTZ R8, -R0, R8, R55 ;  /* 0x0000000800087223 */ /* 0x000fe20000010137 */
[----:B------:R-:W-:Y:S01]  /*11350*/  IABS R28, R28 ;  /* 0x0000001c001c7213 */ /* 0x000fe20000000000 */
[----:B------:R-:W-:Y:S01]  /*11360*/  IMAD.IADD R55, R48, 0x1, -R79 ;  /* 0x0000000130377824 */ /* 0x000fe200078e0a4f */
[----:B------:R-:W-:Y:S01]  /*11370*/  I2FP.F32.S32 R7, R7 ;  /* 0x0000000700077245 */ /* 0x000fe20000201400 */
[----:B------:R-:W-:Y:S01]  /*11380*/  FFMA.FTZ R17, -R0, R24, R17 ;  /* 0x0000001800117223 */ /* 0x000fe20000010111 */
[----:B------:R-:W-:-:S02]  /*11390*/  IABS R20, R20 ;  /* 0x0000001400147213 */ /* 0x000fc40000000000 */
[----:B------:R-:W-:Y:S01]  /*113a0*/  I2FP.F32.S32 R16, R16 ;  /* 0x0000001000107245 */ /* 0x000fe20000201400 */
[C---:B------:R-:W-:Y:S01]  /*113b0*/  FFMA.FTZ R24, -R0.reuse, R7, R46 ;  /* 0x0000000700187223 */ /* 0x040fe2000001012e */
[----:B------:R-:W-:Y:S02]  /*113c0*/  I2FP.F32.S32 R28, R28 ;  /* 0x0000001c001c7245 */ /* 0x000fe40000201400 */
[----:B------:R-:W-:Y:S01]  /*113d0*/  I2FP.F32.S32 R20, R20 ;  /* 0x0000001400147245 */ /* 0x000fe20000201400 */
[----:B------:R-:W-:Y:S01]  /*113e0*/  FFMA.FTZ R43, -R0, R16, R43 ;  /* 0x00000010002b7223 */ /* 0x000fe2000001012b */
[----:B------:R-:W-:Y:S01]  /*113f0*/  FSEL R9, R52, -INF , !P3 ;  /* 0xff80000034097808 */ /* 0x000fe20005800000 */
[----:B------:R-:W-:Y:S01]  /*11400*/  IMAD.IADD R46, R48, 0x1, -R73 ;  /* 0x00000001302e7824 */ /* 0x000fe200078e0a49 */
[----:B------:R-:W-:Y:S01]  /*11410*/  FSEL R7, R54, -INF , !P3 ;  /* 0xff80000036077808 */ /* 0x000fe20005800000 */
[C---:B------:R-:W-:Y:S01]  /*11420*/  FFMA.FTZ R119, -R0.reuse, R28, R21 ;  /* 0x0000001c00777223 */ /* 0x040fe20000010115 */
[----:B------:R-:W-:Y:S01]  /*11430*/  ISETP.GE.AND P3, PT, R81, R63, PT ;  /* 0x0000003f5100720c */ /* 0x000fe20003f66270 */
[----:B------:R-:W-:Y:S01]  /*11440*/  FFMA.FTZ R20, -R0, R20, R39 ;  /* 0x0000001400147223 */ /* 0x000fe20000010127 */
[----:B------:R-:W-:Y:S01]  /*11450*/  FSEL R70, R8, -INF , !P2 ;  /* 0xff80000008467808 */ /* 0x000fe20005000000 */
[----:B------:R-:W-:Y:S01]  /*11460*/  IMAD.IADD R8, R48, 0x1, -R85 ;  /* 0x0000000130087824 */ /* 0x000fe200078e0a55 */
[----:B------:R-:W-:Y:S01]  /*11470*/  FSEL R52, R6, -INF , !P5 ;  /* 0xff80000006347808 */ /* 0x000fe20006800000 */
[----:B------:R-:W-:Y:S01]  /*11480*/  VIADD R21, R3, 0x60 ;  /* 0x0000006003157836 */ /* 0x000fe20000000000 */
[----:B------:R-:W-:Y:S01]  /*11490*/  FSEL R6, R13, -INF , !P4 ;  /* 0xff8000000d067808 */ /* 0x000fe20006000000 */
[----:B------:R-:W-:Y:S01]  /*114a0*/  IMAD.IADD R13, R48, 0x1, -R65 ;  /* 0x00000001300d7824 */ /* 0x000fe200078e0a41 */
[----:B------:R-:W-:Y:S01]  /*114b0*/  FSEL R28, R4, -INF , !P4 ;  /* 0xff800000041c7808 */ /* 0x000fe20006000000 */
[C---:B------:R-:W-:Y:S01]  /*114c0*/  IMAD.IADD R39, R48.reuse, 0x1, -R71 ;  /* 0x0000000130277824 */ /* 0x040fe200078e0a47 */
[----:B------:R-:W-:Y:S01]  /*114d0*/  FSEL R4, R43, -INF , !P3 ;  /* 0xff8000002b047808 */ /* 0x000fe20005800000 */
[----:B------:R-:W-:Y:S01]  /*114e0*/  IMAD.IADD R43, R48, 0x1, -R75 ;  /* 0x00000001302b7824 */ /* 0x000fe200078e0a4b */
[----:B------:R-:W-:Y:S01]  /*114f0*/  IABS R46, R46 ;  /* 0x0000002e002e7213 */ /* 0x000fe20000000000 */
[----:B------:R-:W-:Y:S01]  /*11500*/  IMAD.IADD R129, R2, 0x1, -R21 ;  /* 0x0000000102817824 */ /* 0x000fe200078e0a15 */
[----:B------:R-:W-:-:S02]  /*11510*/  IABS R8, R8 ;  /* 0x0000000800087213 */ /* 0x000fc40000000000 */
[----:B------:R-:W-:Y:S01]  /*11520*/  FSEL R16, R44, -INF , !P6 ;  /* 0xff8000002c107808 */ /* 0x000fe20007000000 */
[----:B------:R-:W-:Y:S01]  /*11530*/  IMAD.IADD R44, R48, 0x1, -R69 ;  /* 0x00000001302c7824 */ /* 0x000fe200078e0a45 */
[----:B------:R-:W-:Y:S02]  /*11540*/  IABS R13, R13 ;  /* 0x0000000d000d7213 */ /* 0x000fe40000000000 */
[----:B------:R-:W-:Y:S02]  /*11550*/  IABS R39, R39 ;  /* 0x0000002700277213 */ /* 0x000fe40000000000 */
[----:B------:R-:W-:Y:S02]  /*11560*/  I2FP.F32.S32 R46, R46 ;  /* 0x0000002e002e7245 */ /* 0x000fe40000201400 */
[----:B------:R-:W-:Y:S02]  /*11570*/  I2FP.F32.S32 R8, R8 ;  /* 0x0000000800087245 */ /* 0x000fe40000201400 */
[----:B------:R-:W-:-:S02]  /*11580*/  IABS R43, R43 ;  /* 0x0000002b002b7213 */ /* 0x000fc40000000000 */
[----:B------:R-:W-:Y:S01]  /*11590*/  I2FP.F32.S32 R13, R13 ;  /* 0x0000000d000d7245 */ /* 0x000fe20000201400 */
[----:B------:R-:W-:Y:S01]  /*115a0*/  FFMA.FTZ R35, -R0, R46, R35 ;  /* 0x0000002e00237223 */ /* 0x000fe20000010123 */
[----:B------:R-:W-:Y:S01]  /*115b0*/  FSEL R76, R76, -INF , !P2 ;  /* 0xff8000004c4c7808 */ /* 0x000fe20005000000 */
[----:B------:R-:W-:Y:S01]  /*115c0*/  FFMA.FTZ R8, -R0, R8, R47 ;  /* 0x0000000800087223 */ /* 0x000fe2000001012f */
[----:B------:R-:W-:Y:S02]  /*115d0*/  I2FP.F32.S32 R39, R39 ;  /* 0x0000002700277245 */ /* 0x000fe40000201400 */
[----:B------:R-:W-:Y:S02]  /*115e0*/  ISETP.GE.AND P2, PT, R79, R63, PT ;  /* 0x0000003f4f00720c */ /* 0x000fe40003f46270 */
[----:B------:R-:W-:Y:S02]  /*115f0*/  FSEL R24, R24, -INF , !P6 ;  /* 0xff80000018187808 */ /* 0x000fe40007000000 */
[----:B------:R-:W-:-:S02]  /*11600*/  IABS R44, R44 ;  /* 0x0000002c002c7213 */ /* 0x000fc40000000000 */
[----:B------:R-:W-:Y:S02]  /*11610*/  ISETP.GE.AND P6, PT, R73, R63, PT ;  /* 0x0000003f4900720c */ /* 0x000fe40003fc6270 */
[----:B------:R-:W-:Y:S01]  /*11620*/  I2FP.F32.S32 R43, R43 ;  /* 0x0000002b002b7245 */ /* 0x000fe20000201400 */
[C---:B------:R-:W-:Y:S01]  /*11630*/  FFMA.FTZ R26, -R0.reuse, R13, R26 ;  /* 0x0000000d001a7223 */ /* 0x040fe2000001011a */
[----:B------:R-:W-:Y:S01]  /*11640*/  I2FP.F32.S32 R44, R44 ;  /* 0x0000002c002c7245 */ /* 0x000fe20000201400 */
[----:B------:R-:W-:Y:S01]  /*11650*/  FFMA.FTZ R30, -R0, R39, R30 ;  /* 0x00000027001e7223 */ /* 0x000fe2000001011e */
[----:B------:R-:W-:Y:S01]  /*11660*/  FSEL R186, R36, -INF , !P2 ;  /* 0xff80000024ba7808 */ /* 0x000fe20005000000 */
[C---:B------:R-:W-:Y:S01]  /*11670*/  IMAD.IADD R13, R48.reuse, 0x1, -R45 ;  /* 0x00000001300d7824 */ /* 0x040fe200078e0a2d */
[----:B------:R-:W-:Y:S01]  /*11680*/  IABS R55, R55 ;  /* 0x0000003700377213 */ /* 0x000fe20000000000 */
[----:B------:R-:W-:Y:S01]  /*11690*/  IMAD.IADD R39, R48, 0x1, -R59 ;  /* 0x0000000130277824 */ /* 0x000fe200078e0a3b */
[----:B------:R-:W-:Y:S01]  /*116a0*/  FSEL R36, R35, -INF , !P6 ;  /* 0xff80000023247808 */ /* 0x000fe20007000000 */
[----:B------:R-:W-:Y:S01]  /*116b0*/  FFMA.FTZ R34, -R0, R43, R34 ;  /* 0x0000002b00227223 */ /* 0x000fe20000010122 */
[----:B------:R-:W-:Y:S01]  /*116c0*/  FSEL R78, R78, -INF , !P0 ;  /* 0xff8000004e4e7808 */ /* 0x000fe20004000000 */
[----:B------:R-:W-:Y:S01]  /*116d0*/  IMAD.IADD R35, R48, 0x1, -R53 ;  /* 0x0000000130237824 */ /* 0x000fe200078e0a35 */
[----:B------:R-:W-:-:S02]  /*116e0*/  FSEL R72, R51, -INF , !P0 ;  /* 0xff80000033487808 */ /* 0x000fc40004000000 */
[-C--:B------:R-:W-:Y:S02]  /*116f0*/  ISETP.GE.AND P0, PT, R75, R63.reuse, PT ;  /* 0x0000003f4b00720c */ /* 0x080fe40003f06270 */
[----:B------:R-:W-:Y:S01]  /*11700*/  FSEL R8, R8, -INF , !P5 ;  /* 0xff80000008087808 */ /* 0x000fe20006800000 */
[----:B------:R-:W-:Y:S01]  /*11710*/  FFMA.FTZ R31, -R0, R44, R31 ;  /* 0x0000002c001f7223 */ /* 0x000fe2000001011f */
[----:B------:R-:W-:Y:S01]  /*11720*/  ISETP.GE.AND P5, PT, R71, R63, PT ;  /* 0x0000003f4700720c */ /* 0x000fe20003fa6270 */
[----:B------:R-:W-:Y:S01]  /*11730*/  IMAD.IADD R44, R48, 0x1, -R49 ;  /* 0x00000001302c7824 */ /* 0x000fe200078e0a31 */
[----:B------:R-:W-:Y:S02]  /*11740*/  I2FP.F32.S32 R55, R55 ;  /* 0x0000003700377245 */ /* 0x000fe40000201400 */
[----:B------:R-:W-:Y:S02]  /*11750*/  IABS R13, R13 ;  /* 0x0000000d000d7213 */ /* 0x000fe40000000000 */
[----:B------:R-:W-:Y:S01]  /*11760*/  IABS R39, R39 ;  /* 0x0000002700277213 */ /* 0x000fe20000000000 */
[----:B------:R-:W-:Y:S01]  /*11770*/  FFMA.FTZ R38, -R0, R55, R38 ;  /* 0x0000003700267223 */ /* 0x000fe20000010126 */
[----:B------:R-:W-:-:S02]  /*11780*/  FSEL R180, R34, -INF , !P0 ;  /* 0xff80000022b47808 */ /* 0x000fc40004000000 */
[----:B------:R-:W-:Y:S02]  /*11790*/  IABS R35, R35 ;  /* 0x0000002300237213 */ /* 0x000fe40000000000 */
[----:B------:R-:W-:Y:S02]  /*117a0*/  FSEL R34, R32, -INF , !P5 ;  /* 0xff80000020227808 */ /* 0x000fe40006800000 */
[----:B------:R-:W-:Y:S01]  /*117b0*/  FSEL R32, R30, -INF , !P5 ;  /* 0xff8000001e207808 */ /* 0x000fe20006800000 */
[----:B------:R-:W-:Y:S01]  /*117c0*/  IMAD.IADD R30, R48, 0x1, -R41 ;  /* 0x00000001301e7824 */ /* 0x000fe200078e0a29 */
[----:B------:R-:W-:Y:S02]  /*117d0*/  I2FP.F32.S32 R13, R13 ;  /* 0x0000000d000d7245 */ /* 0x000fe40000201400 */
[----:B------:R-:W-:Y:S02]  /*117e0*/  I2FP.F32.S32 R39, R39 ;  /* 0x0000002700277245 */ /* 0x000fe40000201400 */
[----:B------:R-:W-:-:S02]  /*117f0*/  FSEL R74, R74, -INF , !P1 ;  /* 0xff8000004a4a7808 */ /* 0x000fc40004800000 */
[----:B------:R-:W-:Y:S02]  /*11800*/  FSEL R54, R50, -INF , !P1 ;  /* 0xff80000032367808 */ /* 0x000fe40004800000 */
[----:B------:R-:W-:Y:S02]  /*11810*/  IABS R44, R44 ;  /* 0x0000002c002c7213 */ /* 0x000fe40000000000 */
[----:B------:R-:W-:Y:S02]  /*11820*/  I2FP.F32.S32 R35, R35 ;  /* 0x0000002300237245 */ /* 0x000fe40000201400 */
[----:B------:R-:W-:Y:S01]  /*11830*/  ISETP.GE.AND P1, PT, R77, R63, PT ;  /* 0x0000003f4d00720c */ /* 0x000fe20003f26270 */
[----:B------:R-:W-:Y:S01]  /*11840*/  FFMA.FTZ R18, -R0, R13, R18 ;  /* 0x0000000d00127223 */ /* 0x000fe20000010112 */
[----:B------:R-:W-:Y:S01]  /*11850*/  IMAD.IADD R43, R48, 0x1, -R21 ;  /* 0x00000001302b7824 */ /* 0x000fe200078e0a15 */
[----:B------:R-:W-:Y:S01]  /*11860*/  FSEL R38, R38, -INF , !P2 ;  /* 0xff80000026267808 */ /* 0x000fe20005000000 */
[----:B------:R-:W-:Y:S01]  /*11870*/  FFMA.FTZ R27, -R0, R39, R27 ;  /* 0x00000027001b7223 */ /* 0x000fe2000001011b */
[----:B------:R-:W-:Y:S01]  /*11880*/  IABS R30, R30 ;  /* 0x0000001e001e7213 */ /* 0x000fe20000000000 */
[----:B------:R-:W-:Y:S01]  /*11890*/  IMAD.IADD R13, R48, 0x1, -R37 ;  /* 0x00000001300d7824 */ /* 0x000fe200078e0a25 */
[----:B------:R-:W-:Y:S01]  /*118a0*/  I2FP.F32.S32 R44, R44 ;  /* 0x0000002c002c7245 */ /* 0x000fe20000201400 */
[----:B------:R-:W-:Y:S01]  /*118b0*/  FFMA.FTZ R22, -R0, R35, R22 ;  /* 0x0000002300167223 */ /* 0x000fe20000010116 */
[----:B------:R-:W-:-:S02]  /*118c0*/  ISETP.GE.AND P2, PT, R59, R63, PT ;  /* 0x0000003f3b00720c */ /* 0x000fc40003f46270 */
[----:B------:R-:W-:Y:S02]  /*118d0*/  FSEL R184, R184, -INF , !P1 ;  /* 0xff800000b8b87808 */ /* 0x000fe40004800000 */
[----:B------:R-:W-:Y:S02]  /*118e0*/  FSEL R20, R20, -INF , !P1 ;  /* 0xff80000014147808 */ /* 0x000fe40004800000 */
[----:B------:R-:W-:Y:S01]  /*118f0*/  ISETP.GE.AND P1, PT, R53, R63, PT ;  /* 0x0000003f3500720c */ /* 0x000fe20003f26270 */
[----:B------:R-:W-:Y:S01]  /*11900*/  FFMA.FTZ R23, -R0, R44, R23 ;  /* 0x0000002c00177223 */ /* 0x000fe20000010117 */
[----:B------:R-:W-:Y:S02]  /*11910*/  I2FP.F32.S32 R30, R30 ;  /* 0x0000001e001e7245 */ /* 0x000fe40000201400 */
[----:B------:R-:W-:Y:S02]  /*11920*/  IABS R43, R43 ;  /* 0x0000002b002b7213 */ /* 0x000fe40000000000 */
[----:B------:R-:W-:-:S02]  /*11930*/  FSEL R40, R40, -INF , !P0 ;  /* 0xff80000028287808 */ /* 0x000fc40004000000 */
[----:B------:R-:W-:Y:S02]  /*11940*/  FSEL R174, R174, -INF , !P2 ;  /* 0xff800000aeae7808 */ /* 0x000fe40005000000 */
[----:B------:R-:W-:Y:S02]  /*11950*/  FSEL R168, R27, -INF , !P2 ;  /* 0xff8000001ba87808 */ /* 0x000fe40005000000 */
[----:B------:R-:W-:Y:S01]  /*11960*/  IABS R13, R13 ;  /* 0x0000000d000d7213 */ /* 0x000fe20000000000 */
[C---:B------:R-:W-:Y:S01]  /*11970*/  IMAD.IADD R44, R48.reuse, 0x1, -R25 ;  /* 0x00000001302c7824 */ /* 0x040fe200078e0a19 */
[-C--:B------:R-:W-:Y:S02]  /*11980*/  ISETP.GE.AND P0, PT, R49, R63.reuse, PT ;  /* 0x0000003f3100720c */ /* 0x080fe40003f06270 */
[----:B------:R-:W-:Y:S01]  /*11990*/  ISETP.GE.AND P2, PT, R29, R63, PT ;  /* 0x0000003f1d00720c */ /* 0x000fe20003f46270 */
[----:B------:R-:W-:Y:S01]  /*119a0*/  IMAD.IADD R29, R48, 0x1, -R29 ;  /* 0x00000001301d7824 */ /* 0x000fe200078e0a1d */
[----:B------:R-:W-:Y:S01]  /*119b0*/  FSEL R128, R22, -INF , !P1 ;  /* 0xff80000016807808 */ /* 0x000fe20004800000 */
[----:B------:R-:W-:Y:S01]  /*119c0*/  IMAD.IADD R22, R48, 0x1, -R33 ;  /* 0x0000000130167824 */ /* 0x000fe200078e0a21 */
[----:B------:R-:W-:Y:S01]  /*119d0*/  FSEL R123, R123, -INF , !P1 ;  /* 0xff8000007b7b7808 */ /* 0x000fe20004800000 */
[----:B------:R-:W-:Y:S01]  /*119e0*/  FFMA.FTZ R19, -R0, R30, R19 ;  /* 0x0000001e00137223 */ /* 0x000fe20000010113 */
[----:B------:R-:W-:-:S02]  /*119f0*/  I2FP.F32.S32 R43, R43 ;  /* 0x0000002b002b7245 */ /* 0x000fc40000201400 */
[----:B------:R-:W-:Y:S01]  /*11a00*/  ISETP.GE.AND P1, PT, R25, R63, PT ;  /* 0x0000003f1900720c */ /* 0x000fe20003f26270 */
[----:B------:R-:W-:Y:S01]  /*11a10*/  VIADD R25, R3, 0x68 ;  /* 0x0000006803197836 */ /* 0x000fe20000000000 */
[----:B------:R-:W-:Y:S02]  /*11a20*/  I2FP.F32.S32 R13, R13 ;  /* 0x0000000d000d7245 */ /* 0x000fe40000201400 */
[-C--:B------:R-:W-:Y:S02]  /*11a30*/  ISETP.GE.AND P4, PT, R69, R63.reuse, PT ;  /* 0x0000003f4500720c */ /* 0x080fe40003f86270 */
[----:B------:R-:W-:Y:S02]  /*11a40*/  ISETP.GE.AND P5, PT, R41, R63, PT ;  /* 0x0000003f2900720c */ /* 0x000fe40003fa6270 */
[----:B------:R-:W-:Y:S02]  /*11a50*/  FSEL R119, R119, -INF , !P0 ;  /* 0xff80000077777808 */ /* 0x000fe40004000000 */
[----:B------:R-:W-:-:S02]  /*11a60*/  FSEL R58, R23, -INF , !P0 ;  /* 0xff800000173a7808 */ /* 0x000fc40004000000 */
[----:B------:R-:W-:Y:S01]  /*11a70*/  ISETP.GE.AND P0, PT, R21, R63, PT ;  /* 0x0000003f1500720c */ /* 0x000fe20003f06270 */
[C---:B------:R-:W-:Y:S01]  /*11a80*/  FFMA.FTZ R43, -R0.reuse, R43, R126 ;  /* 0x0000002b002b7223 */ /* 0x040fe2000001017e */
[----:B------:R-:W-:Y:S02]  /*11a90*/  IABS R22, R22 ;  /* 0x0000001600167213 */ /* 0x000fe40000000000 */
[----:B------:R-:W-:Y:S02]  /*11aa0*/  IABS R21, R29 ;  /* 0x0000001d00157213 */ /* 0x000fe40000000000 */
[----:B------:R-:W-:Y:S01]  /*11ab0*/  IABS R44, R44 ;  /* 0x0000002c002c7213 */ /* 0x000fe20000000000 */
[----:B------:R-:W-:Y:S01]  /*11ac0*/  FFMA.FTZ R13, -R0, R13, R14 ;  /* 0x0000000d000d7223 */ /* 0x000fe2000001010e */
[----:B------:R-:W-:Y:S01]  /*11ad0*/  IABS R129, R129 ;  /* 0x0000008100817213 */ /* 0x000fe20000000000 */
[----:B------:R-:W-:Y:S01]  /*11ae0*/  VIADD R23, R3, 0x69 ;  /* 0x0000006903177836 */ /* 0x000fe20000000000 */
[----:B------:R-:W-:-:S02]  /*11af0*/  FSEL R182, R182, -INF , !P6 ;  /* 0xff800000b6b67808 */ /* 0x000fc40007000000 */
[----:B------:R-:W-:Y:S02]  /*11b00*/  FSEL R178, R178, -INF , !P4 ;  /* 0xff800000b2b27808 */ /* 0x000fe40006000000 */
[----:B------:R-:W-:Y:S02]  /*11b10*/  FSEL R172, R31, -INF , !P4 ;  /* 0xff8000001fac7808 */ /* 0x000fe40006000000 */
[----:B------:R-:W-:Y:S02]  /*11b20*/  FSEL R130, R17, -INF , !P5 ;  /* 0xff80000011827808 */ /* 0x000fe40006800000 */
[----:B------:R-:W-:Y:S01]  /*11b30*/  FSEL R126, R19, -INF , !P5 ;  /* 0xff800000137e7808 */ /* 0x000fe20006800000 */
[----:B------:R-:W-:Y:S01]  /*11b40*/  IMAD.IADD R19, R2, 0x1, -R25 ;  /* 0x0000000102137824 */ /* 0x000fe200078e0a19 */
[----:B------:R-:W-:Y:S02]  /*11b50*/  FSEL R68, R68, -INF , !P3 ;  /* 0xff80000044447808 */ /* 0x000fe40005800000 */
[----:B------:R-:W-:-:S02]  /*11b60*/  ISETP.GE.AND P6, PT, R45, R63, PT ;  /* 0x0000003f2d00720c */ /* 0x000fc40003fc6270 */
[-C--:B------:R-:W-:Y:S02]  /*11b70*/  ISETP.GE.AND P4, PT, R37, R63.reuse, PT ;  /* 0x0000003f2500720c */ /* 0x080fe40003f86270 */
[-C--:B------:R-:W-:Y:S01]  /*11b80*/  ISETP.GE.AND P5, PT, R25, R63.reuse, PT ;  /* 0x0000003f1900720c */ /* 0x080fe20003fa6270 */
[----:B------:R-:W-:Y:S01]  /*11b90*/  IMAD.IADD R25, R48, 0x1, -R25 ;  /* 0x0000000130197824 */ /* 0x000fe200078e0a19 */
[----:B------:R-:W-:Y:S02]  /*11ba0*/  ISETP.GE.AND P3, PT, R65, R63, PT ;  /* 0x0000003f4100720c */ /* 0x000fe40003f66270 */
[----:B------:R-:W-:Y:S02]  /*11bb0*/  I2FP.F32.S32 R22, R22 ;  /* 0x0000001600167245 */ /* 0x000fe40000201400 */
[----:B------:R-:W-:Y:S02]  /*11bc0*/  I2FP.F32.S32 R21, R21 ;  /* 0x0000001500157245 */ /* 0x000fe40000201400 */
[----:B------:R-:W-:-:S02]  /*11bd0*/  I2FP.F32.S32 R44, R44 ;  /* 0x0000002c002c7245 */ /* 0x000fc40000201400 */
[----:B------:R-:W-:Y:S02]  /*11be0*/  I2FP.F32.S32 R129, R129 ;  /* 0x0000008100817245 */ /* 0x000fe40000201400 */
[----:B------:R-:W-:Y:S01]  /*11bf0*/  FSEL R64, R18, -INF , !P6 ;  /* 0xff80000012407808 */ /* 0x000fe20007000000 */
[----:B------:R-:W-:Y:S01]  /*11c00*/  IMAD.IADD R18, R2, 0x1, -R23 ;  /* 0x0000000102127824 */ /* 0x000fe200078e0a17 */
[----:B------:R-:W-:Y:S02]  /*11c10*/  FSEL R67, R67, -INF , !P4 ;  /* 0xff80000043437808 */ /* 0x000fe40006000000 */
[----:B------:R-:W-:Y:S01]  /*11c20*/  FSEL R13, R13, -INF , !P4 ;  /* 0xff8000000d0d7808 */ /* 0x000fe20006000000 */
[----:B------:R-:W-:Y:S01]  /*11c30*/  FFMA.FTZ R14, -R0, R22, R15 ;  /* 0x00000016000e7223 */ /* 0x000fe2000001010f */
[----:B------:R-:W-:Y:S01]  /*11c40*/  FSEL R176, R176, -INF , !P3 ;  /* 0xff800000b0b07808 */ /* 0x000fe20005800000 */
[----:B------:R-:W-:Y:S01]  /*11c50*/  FFMA.FTZ R10, -R0, R21, R10 ;  /* 0x00000015000a7223 */ /* 0x000fe2000001010a */
[----:B------:R-:W-:Y:S01]  /*11c60*/  FSEL R170, R26, -INF , !P3 ;  /* 0xff8000001aaa7808 */ /* 0x000fe20005800000 */
[----:B------:R-:W-:Y:S01]  /*11c70*/  FFMA.FTZ R44, -R0, R44, R11 ;  /* 0x0000002c002c7223 */ /* 0x000fe2000001010b */
[-C--:B------:R-:W-:Y:S01]  /*11c80*/  ISETP.GE.AND P4, PT, R23, R63.reuse, PT ;  /* 0x0000003f1700720c */ /* 0x080fe20003f86270 */
[----:B------:R-:W-:Y:S01]  /*11c90*/  IMAD.IADD R23, R48, 0x1, -R23 ;  /* 0x0000000130177824 */ /* 0x000fe200078e0a17 */
[----:B------:R-:W-:Y:S01]  /*11ca0*/  ISETP.GE.AND P3, PT, R33, R63, PT ;  /* 0x0000003f2100720c */ /* 0x000fe20003f66270 */
[----:B------:R-:W-:Y:S01]  /*11cb0*/  FFMA.FTZ R129, -R0, R129, R124 ;  /* 0x0000008100817223 */ /* 0x000fe2000001017c */
[----:B------:R-:W-:Y:S01]  /*11cc0*/  IABS R25, R25 ;  /* 0x0000001900197213 */ /* 0x000fe20000000000 */
[----:B------:R-:W-:-:S02]  /*11cd0*/  VIADD R27, R3, 0x61 ;  /* 0x00000061031b7836 */ /* 0x000fc40000000000 */
[C---:B------:R-:W-:Y:S02]  /*11ce0*/  VIADD R21, R3.reuse, 0x70 ;  /* 0x0000007003157836 */ /* 0x040fe40000000000 */
[C---:B------:R-:W-:Y:S02]  /*11cf0*/  VIADD R15, R3.reuse, 0x71 ;  /* 0x00000071030f7836 */ /* 0x040fe40000000000 */
[C---:B------:R-:W-:Y:S02]  /*11d00*/  VIADD R11, R3.reuse, 0x78 ;  /* 0x00000078030b7836 */ /* 0x040fe40000000000 */
[----:B------:R-:W-:Y:S01]  /*11d10*/  VIADD R3, R3, 0x79 ;  /* 0x0000007903037836 */ /* 0x000fe20000000000 */
[----:B------:R-:W-:Y:S02]  /*11d20*/  FSEL R124, R12, -INF , !P3 ;  /* 0xff8000000c7c7808 */ /* 0x000fe40005800000 */
[----:B------:R-:W-:Y:S01]  /*11d30*/  I2FP.F32.S32 R53, R25 ;  /* 0x0000001900357245 */ /* 0x000fe20000201400 */
[----:B------:R-:W-:Y:S01]  /*11d40*/  IMAD.IADD R22, R2, 0x1, -R27 ;  /* 0x0000000102167824 */ /* 0x000fe200078e0a1b */
[----:B------:R-:W-:Y:S01]  /*11d50*/  FSEL R12, R14, -INF , !P3 ;  /* 0xff8000000e0c7808 */ /* 0x000fe20005800000 */
[----:B------:R-:W-:Y:S01]  /*11d60*/  IMAD.IADD R17, R2, 0x1, -R21 ;  /* 0x0000000102117824 */ /* 0x000fe200078e0a15 */
[----:B------:R-:W-:Y:S01]  /*11d70*/  FSEL R45, R10, -INF , !P2 ;  /* 0xff8000000a2d7808 */ /* 0x000fe20005000000 */
[C---:B------:R-:W-:Y:S01]  /*11d80*/  IMAD.IADD R14, R2.reuse, 0x1, -R15 ;  /* 0x00000001020e7824 */ /* 0x040fe200078e0a0f */
[----:B------:R-:W-:Y:S01]  /*11d90*/  IABS R23, R23 ;  /* 0x0000001700177213 */ /* 0x000fe20000000000 */
[C---:B------:R-:W-:Y:S01]  /*11da0*/  IMAD.IADD R10, R2.reuse, 0x1, -R11 ;  /* 0x00000001020a7824 */ /* 0x040fe200078e0a0b */
[----:B------:R-:W-:Y:S01]  /*11db0*/  FMNMX3.FTZ R25, R9, R76, R74, !PT ;  /* 0x0000004c09197276 */ /* 0x000fe2000781004a */
[----:B------:R-:W-:Y:S01]  /*11dc0*/  IMAD.IADD R2, R2, 0x1, -R3 ;  /* 0x0000000102027824 */ /* 0x000fe200078e0a03 */
[----:B------:R-:W-:-:S02]  /*11dd0*/  FSEL R66, R66, -INF , !P6 ;  /* 0xff80000042427808 */ /* 0x000fc40007000000 */
[----:B------:R-:W-:Y:S02]  /*11de0*/  FSEL R131, R131, -INF , !P2 ;  /* 0xff80000083837808 */ /* 0x000fe40005000000 */
[----:B------:R-:W-:Y:S02]  /*11df0*/  FSEL R122, R122, -INF , !P1 ;  /* 0xff8000007a7a7808 */ /* 0x000fe40004800000 */
[----:B------:R-:W-:Y:S02]  /*11e00*/  FSEL R44, R44, -INF , !P1 ;  /* 0xff8000002c2c7808 */ /* 0x000fe40004800000 */
[----:B------:R-:W-:Y:S02]  /*11e10*/  FSEL R129, R129, -INF , !P0 ;  /* 0xff80000081817808 */ /* 0x000fe40004000000 */
[----:B------:R-:W-:Y:S02]  /*11e20*/  FSEL R43, R43, -INF , !P0 ;  /* 0xff8000002b2b7808 */ /* 0x000fe40004000000 */
        /* <DEDUP_REMOVED lines=8> */
[----:B------:R-:W-:Y:S01]  /*11eb0*/  ISETP.GE.AND P0, PT, R3, R63, PT ;  /* 0x0000003f0300720c */ /* 0x000fe20003f06270 */
[----:B------:R-:W-:Y:S01]  /*11ec0*/  IMAD.IADD R3, R48, 0x1, -R3 ;  /* 0x0000000130037824 */ /* 0x000fe200078e0a03 */
[----:B------:R-:W-:-:S02]  /*11ed0*/  I2FP.F32.S32 R48, R23 ;  /* 0x0000001700307245 */ /* 0x000fc40000201400 */
        /* <DEDUP_REMOVED lines=14> */
[----:B------:R-:W-:Y:S02]  /*11fc0*/  IABS R22, R22 ;  /* 0x0000001600167213 */ /* 0x000fe40000000000 */
[----:B------:R-:W-:Y:S02]  /*11fd0*/  IABS R19, R19 ;  /* 0x0000001300137213 */ /* 0x000fe40000000000 */
[----:B------:R-:W-:Y:S02]  /*11fe0*/  FMNMX3.FTZ R25, R25, R119, R66, !PT ;  /* 0x0000007719197276 */ /* 0x000fe40007810042 */
[----:B------:R-:W-:-:S02]  /*11ff0*/  FMNMX3.FTZ R23, R23, R168, R128, !PT ;  /* 0x000000a817177276 */ /* 0x000fc40007810080 */
[----:B------:R-:W-:Y:S02]  /*12000*/  I2FP.F32.S32 R22, R22 ;  /* 0x0000001600167245 */ /* 0x000fe40000201400 */
[----:B------:R-:W-:Y:S02]  /*12010*/  I2FP.F32.S32 R19, R19 ;  /* 0x0000001300137245 */ /* 0x000fe40000201400 */
[----:B------:R-:W-:Y:S02]  /*12020*/  IABS R18, R18 ;  /* 0x0000001200127213 */ /* 0x000fe40000000000 */
[----:B------:R-:W-:Y:S02]  /*12030*/  IABS R17, R17 ;  /* 0x0000001100117213 */ /* 0x000fe40000000000 */
[----:B------:R-:W-:Y:S02]  /*12040*/  IABS R27, R27 ;  /* 0x0000001b001b7213 */ /* 0x000fe40000000000 */
[----:B------:R-:W-:-:S02]  /*12050*/  FMNMX3.FTZ R25, R25, R130, R67, !PT ;  /* 0x0000008219197276 */ /* 0x000fc40007810043 */
[----:B------:R-:W-:Y:S01]  /*12060*/  FMNMX3.FTZ R23, R23, R58, R64, !PT ;  /* 0x0000003a17177276 */ /* 0x000fe20007810040 */
[C---:B------:R-:W-:Y:S01]  /*12070*/  FFMA.FTZ R22, -R0.reuse, R22, R125 ;  /* 0x0000001600167223 */ /* 0x040fe2000001017d */
[----:B------:R-:W-:Y:S01]  /*12080*/  IABS R14, R14 ;  /* 0x0000000e000e7213 */ /* 0x000fe20000000000 */
[----:B------:R-:W-:Y:S01]  /*12090*/  FFMA.FTZ R19, -R0, R19, R112 ;  /* 0x0000001300137223 */ /* 0x000fe20000010170 */
[----:B------:R-:W-:Y:S02]  /*120a0*/  IABS R10, R10 ;  /* 0x0000000a000a7213 */ /* 0x000fe40000000000 */
[----:B------:R-:W-:Y:S02]  /*120b0*/  I2FP.F32.S32 R18, R18 ;  /* 0x0000001200127245 */ /* 0x000fe40000201400 */
[----:B------:R-:W-:Y:S02]  /*120c0*/  I2FP.F32.S32 R17, R17 ;  /* 0x0000001100117245 */ /* 0x000fe40000201400 */
[----:B------:R-:W-:-:S02]  /*120d0*/  IABS R21, R21 ;  /* 0x0000001500157213 */ /* 0x000fc40000000000 */
[----:B------:R-:W-:Y:S02]  /*120e0*/  I2FP.F32.S32 R27, R27 ;  /* 0x0000001b001b7245 */ /* 0x000fe40000201400 */
[----:B------:R-:W-:Y:S02]  /*120f0*/  FMNMX3.FTZ R25, R25, R124, R131, !PT ;  /* 0x0000007c19197276 */ /* 0x000fe40007810083 */
[----:B------:R-:W-:Y:S01]  /*12100*/  FMNMX3.FTZ R23, R23, R126, R13, !PT ;  /* 0x0000007e17177276 */ /* 0x000fe2000781000d */
[C---:B------:R-:W-:Y:S01]  /*12110*/  FFMA.FTZ R18, -R0.reuse, R18, R113 ;  /* 0x0000001200127223 */ /* 0x040fe20000010171 */
[----:B------:R-:W-:Y:S01]  /*12120*/  IABS R2, R2 ;  /* 0x0000000200027213 */ /* 0x000fe20000000000 */
[C---:B------:R-:W-:Y:S01]  /*12130*/  FFMA.FTZ R17, -R0.reuse, R17, R108 ;  /* 0x0000001100117223 */ /* 0x040fe2000001016c */
[----:B------:R-:W-:Y:S02]  /*12140*/  I2FP.F32.S32 R14, R14 ;  /* 0x0000000e000e7245 */ /* 0x000fe40000201400 */
[----:B------:R-:W-:Y:S01]  /*12150*/  I2FP.F32.S32 R29, R10 ;  /* 0x0000000a001d7245 */ /* 0x000fe20000201400 */
[C---:B------:R-:W-:Y:S01]  /*12160*/  FFMA.FTZ R50, -R0.reuse, R27, R127 ;  /* 0x0000001b00327223 */ /* 0x040fe2000001017f */
[----:B------:R-:W-:Y:S01]  /*12170*/  I2FP.F32.S32 R21, R21 ;  /* 0x0000001500157245 */ /* 0x000fe20000201400 */
[----:B------:R-:W-:Y:S01]  /*12180*/  FFMA.FTZ R53, -R0, R53, R114 ;  /* 0x0000003500357223 */ /* 0x000fe20000010172 */
[----:B------:R-:W-:-:S02]  /*12190*/  IABS R15, R15 ;  /* 0x0000000f000f7213 */ /* 0x000fc40000000000 */
[----:B------:R-:W-:Y:S02]  /*121a0*/  IABS R11, R11 ;  /* 0x0000000b000b7213 */ /* 0x000fe40000000000 */
[----:B------:R-:W-:Y:S02]  /*121b0*/  FSEL R158, R22, -INF , !P6 ;  /* 0xff800000169e7808 */ /* 0x000fe40007000000 */
[----:B------:R-:W-:Y:S02]  /*121c0*/  FSEL R167, R19, -INF , !P5 ;  /* 0xff80000013a77808 */ /* 0x000fe40006800000 */
[----:B------:R-:W-:Y:S02]  /*121d0*/  FMNMX3.FTZ R25, R25, R122, R129, !PT ;  /* 0x0000007a19197276 */ /* 0x000fe40007810081 */
[----:B------:R-:W-:Y:S01]  /*121e0*/  FMNMX3.FTZ R23, R23, R12, R45, !PT ;  /* 0x0000000c17177276 */ /* 0x000fe2000781002d */
[C---:B------:R-:W-:Y:S01]  /*121f0*/  FFMA.FTZ R14, -R0.reuse, R14, R109 ;  /* 0x0000000e000e7223 */ /* 0x040fe2000001016d */
[----:B------:R-:W-:Y:S01]  /*12200*/  I2FP.F32.S32 R2, R2 ;  /* 0x0000000200027245 */ /* 0x000fe20000201400 */
[C---:B------:R-:W-:Y:S01]  /*12210*/  FFMA.FTZ R29, -R0.reuse, R29, R100 ;  /* 0x0000001d001d7223 */ /* 0x040fe20000010164 */
[----:B------:R-:W-:Y:S01]  /*12220*/  IABS R3, R3 ;  /* 0x0000000300037213 */ /* 0x000fe20000000000 */
[C---:B------:R-:W-:Y:S01]  /*12230*/  FFMA.FTZ R48, -R0.reuse, R48, R115 ;  /* 0x0000003000307223 */ /* 0x040fe20000010173 */
[----:B------:R-:W-:Y:S01]  /*12240*/  I2FP.F32.S32 R15, R15 ;  /* 0x0000000f000f7245 */ /* 0x000fe20000201400 */
[----:B------:R-:W-:Y:S01]  /*12250*/  FFMA.FTZ R51, -R0, R21, R110 ;  /* 0x0000001500337223 */ /* 0x000fe2000001016e */
[----:B------:R-:W-:-:S02]  /*12260*/  I2FP.F32.S32 R11, R11 ;  /* 0x0000000b000b7245 */ /* 0x000fc40000201400 */
[----:B------:R-:W-:Y:S02]  /*12270*/  FSEL R156, R18, -INF , !P4 ;  /* 0xff800000129c7808 */ /* 0x000fe40006000000 */
[----:B------:R-:W-:Y:S02]  /*12280*/  FSEL R165, R17, -INF , !P3 ;  /* 0xff80000011a57808 */ /* 0x000fe40005800000 */
[----:B------:R-:W-:Y:S02]  /*12290*/  FMNMX3.FTZ R25, R25, R158, R167, !PT ;  /* 0x0000009e19197276 */ /* 0x000fe400078100a7 */
[----:B------:R-:W-:Y:S02]  /*122a0*/  FSEL R50, R50, -INF , !P6 ;  /* 0xff80000032327808 */ /* 0x000fe40007000000 */
[----:B------:R-:W-:Y:S02]  /*122b0*/  FSEL R53, R53, -INF , !P5 ;  /* 0xff80000035357808 */ /* 0x000fe40006800000 */
[----:B------:R-:W-:Y:S01]  /*122c0*/  FMNMX3.FTZ R23, R23, R44, R43, !PT ;  /* 0x0000002c17177276 */ /* 0x000fe2000781002b */
[C---:B------:R-:W-:Y:S01]  /*122d0*/  FFMA.FTZ R2, -R0.reuse, R2, R101 ;  /* 0x0000000200027223 */ /* 0x040fe20000010165 */
[----:B------:R-:W-:Y:S01]  /*122e0*/  I2FP.F32.S32 R10, R3 ;  /* 0x00000003000a7245 */ /* 0x000fe20000201400 */
[C---:B------:R-:W-:Y:S01]  /*122f0*/  FFMA.FTZ R46, -R0.reuse, R15, R111 ;  /* 0x0000000f002e7223 */ /* 0x040fe2000001016f */
[----:B------:R-:W-:Y:S01]  /*12300*/  FFMA.FTZ R49, -R0, R11, R102 ;  /* 0x0000000b00317223 */ /* 0x000fe20000010166 */
[----:B------:R-:W-:-:S02]  /*12310*/  FSEL R154, R14, -INF , !P2 ;  /* 0xff8000000e9a7808 */ /* 0x000fc40005000000 */
[----:B------:R-:W-:Y:S02]  /*12320*/  FSEL R145, R29, -INF , !P1 ;  /* 0xff8000001d917808 */ /* 0x000fe40004800000 */
[----:B------:R-:W-:Y:S02]  /*12330*/  FMNMX3.FTZ R25, R25, R156, R165, !PT ;  /* 0x0000009c19197276 */ /* 0x000fe400078100a5 */
[----:B------:R-:W-:Y:S02]  /*12340*/  FSEL R48, R48, -INF , !P4 ;  /* 0xff80000030307808 */ /* 0x000fe40006000000 */
[----:B------:R-:W-:Y:S02]  /*12350*/  FSEL R51, R51, -INF , !P3 ;  /* 0xff80000033337808 */ /* 0x000fe40005800000 */
[----:B------:R-:W-:Y:S01]  /*12360*/  FMNMX3.FTZ R23, R23, R50, R53, !PT ;  /* 0x0000003217177276 */ /* 0x000fe20007810035 */
[----:B------:R-:W-:Y:S01]  /*12370*/  FFMA.FTZ R47, -R0, R10, R103 ;  /* 0x0000000a002f7223 */ /* 0x000fe20000010167 */
        /* <DEDUP_REMOVED lines=17> */
[----:B------:R-:W-:Y:S01]  /*12490*/  IMAD.SHL.U32 R17, R62, 0x100, RZ ;  /* 0x000001003e117824 */ /* 0x000fe200078e00ff */
[----:B------:R-:W-:Y:S01]  /*124a0*/  LOP3.LUT R15, R10, 0xc0, RZ, 0xc0, !PT ;  /* 0x000000c00a0f7812 */ /* 0x000fe200078ec0ff */
[----:B------:R-:W-:-:S03]  /*124b0*/  IMAD.SHL.U32 R14, R149, 0x4, RZ ;  /* 0x00000004950e7824 */ /* 0x000fc600078e00ff */
[----:B------:R-:W-:Y:S02]  /*124c0*/  LOP3.LUT R17, R17, 0x100, RZ, 0xc0, !PT ;  /* 0x0000010011117812 */ /* 0x000fe400078ec0ff */
[----:B------:R-:W-:Y:S01]  /*124d0*/  LOP3.LUT R15, R15, 0x8, R56, 0xf8, !PT ;  /* 0x000000080f0f7812 */ /* 0x000fe200078ef838 */
[----:B------:R-:W-:Y:S01]  /*124e0*/  UMOV UR7, 0x400 ;  /* 0x0000040000077882 */ /* 0x000fe20000000000 */
[----:B------:R-:W-:Y:S02]  /*124f0*/  LOP3.LUT R17, R17, 0x20, R10, 0xf8, !PT ;  /* 0x0000002011117812 */ /* 0x000fe400078ef80a */
[----:B------:R-:W-:Y:S01]  /*12500*/  LOP3.LUT R14, R15, 0x18, R14, 0x78, !PT ;  /* 0x000000180f0e7812 */ /* 0x000fe200078e780e */
[----:B-----5:R-:W-:-:S03]  /*12510*/  ULEA UR6, UR6, UR7, 0x18 ;  /* 0x0000000706067291 */ /* 0x020fc6000f8ec0ff */
[----:B------:R-:W-:Y:S02]  /*12520*/  LOP3.LUT R134, R17, R14, RZ, 0xfc, !PT ;  /* 0x0000000e11867212 */ /* 0x000fe400078efcff */
[----:B-1----:R-:W-:Y:S02]  /*12530*/  FMNMX.FTZ R3, R18, R3, !PT ;  /* 0x0000000312037209 */ /* 0x002fe40007810000 */
[----:B------:R-:W-:Y:S02]  /*12540*/  LEA R134, R134, UR6, 0x1 ;  /* 0x0000000686867c11 */ /* 0x000fe4000f8e08ff */
[----:B------:R-:W-:Y:S01]  /*12550*/  FSETP.NEU.FTZ.AND P0, PT, R3, -INF , PT ;  /* 0xff8000000300780b */ /* 0x000fe20003f1d000 */
[C---:B--2---:R-:W-:Y:S01]  /*12560*/  FMUL.FTZ R169, R42.reuse, R3 ;  /* 0x000000032aa97220 */ /* 0x044fe20000410000 */
[----:B----4-:R-:W-:Y:S01]  /*12570*/  FMNMX.FTZ R2, R11, R2, !PT ;  /* 0x000000020b027209 */ /* 0x010fe20007810000 */
[----:B------:R-:W1:Y:S03]  /*12580*/  LDSM.16.MT88.4 R80, [R134+0xb000] ;  /* 0x00b000008650783b */ /* 0x000e660000004200 */
[----:B------:R-:W-:Y:S01]  /*12590*/  FSEL R169, R169, RZ, P0 ;  /* 0x000000ffa9a97208 */ /* 0x000fe20000000000 */
[----:B------:R-:W-:Y:S01]  /*125a0*/  FMUL.FTZ R55, R42, R2 ;  /* 0x000000022a377220 */ /* 0x000fe20000410000 */
[----:B------:R-:W-:Y:S01]  /*125b0*/  FSETP.NEU.FTZ.AND P0, PT, R2, -INF , PT ;  /* 0xff8000000200780b */ /* 0x000fe20003f1d000 */
[----:B------:R-:W-:Y:S01]  /*125c0*/  IMAD R132, R5, 0x2, R134 ;  /* 0x0000000205847824 */ /* 0x000fe200078e0286 */
[----:B------:R-:W-:Y:S02]  /*125d0*/  LDSM.16.MT88.4 R96, [R134+0xd000] ;  /* 0x00d000008660783b */ /* 0x000fe40000004200 */
        /* <DEDUP_REMOVED lines=13> */
[----:B------:R-:W2:Y:S01]  /*126b0*/  MUFU.EX2 R166, R166 ;  /* 0x000000a600a67308 */ /* 0x000ea20000000800 */
[----:B------:R-:W4:Y:S03]  /*126c0*/  LDSM.16.MT88.4 R8, [R134+0xb400] ;  /* 0x00b400008608783b */ /* 0x000f260000004200 */
[----:B------:R-:W-:Y:S01]  /*126d0*/  MUFU.EX2 R15, R15 ;  /* 0x0000000f000f7308 */ /* 0x000fe20000000800 */
[-CC-:B------:R-:W-:Y:S01]  /*126e0*/  FFMA.FTZ R26, R28, R42.reuse, -R169.reuse ;  /* 0x0000002a1c1a7223 */ /* 0x180fe200000108a9 */
[-C--:B------:R-:W-:Y:S01]  /*126f0*/  FFMA.FTZ R25, R68, R42.reuse, -R169 ;  /* 0x0000002a44197223 */ /* 0x080fe200000108a9 */
[-CC-:B------:R-:W-:Y:S01]  /*12700*/  FFMA.FTZ R23, R6, R42.reuse, -R55.reuse ;  /* 0x0000002a06177223 */ /* 0x180fe20000010837 */
[----:B------:R-:W5:Y:S01]  /*12710*/  MUFU.EX2 R14, R14 ;  /* 0x0000000e000e7308 */ /* 0x000f620000000800 */
[-C--:B------:R-:W-:Y:S01]  /*12720*/  FFMA.FTZ R22, R4, R42.reuse, -R55 ;  /* 0x0000002a04167223 */ /* 0x080fe20000010837 */
[----:B------:R-:W-:Y:S01]  /*12730*/  FFMA.FTZ R5, R16, R42, -R169 ;  /* 0x0000002a10057223 */ /* 0x000fe200000108a9 */
[----:B------:R-:W-:Y:S01]  /*12740*/  LDSM.16.MT88.4 R108, [R134+0x9000] ;  /* 0x00900000866c783b */ /* 0x000fe20000004200 */
[----:B------:R-:W-:Y:S03]  /*12750*/  MUFU.EX2 R164, R164 ;  /* 0x000000a400a47308 */ /* 0x000fe60000000800 */
[----:B------:R-:W-:Y:S01]  /*12760*/  LDSM.16.MT88.4 R72, [R132+0x9000] ;  /* 0x009000008448783b */ /* 0x000fe20000004200 */
[----:B------:R-:W3:Y:S03]  /*12770*/  MUFU.EX2 R173, R173 ;  /* 0x000000ad00ad7308 */ /* 0x000ee60000000800 */
[----:B------:R-:W-:Y:S01]  /*12780*/  LDSM.16.MT88.4 R88, [R132+0xb000] ;  /* 0x00b000008458783b */ /* 0x000fe20000004200 */
[----:B------:R-:W-:Y:S04]  /*12790*/  MUFU.EX2 R65, R65 ;  /* 0x0000004100417308 */ /* 0x000fe80000000800 */
[----:B------:R-:W1:Y:S01]  /*127a0*/  MUFU.EX2 R54, R54 ;  /* 0x0000003600367308 */ /* 0x000e620000000800 */
[----:B--2---:R-:W-:Y:S01]  /*127b0*/  F2FP.F16.F32.PACK_AB R104, R166, R171 ;  /* 0x000000aba668723e */ /* 0x004fe200000000ff */
[----:B------:R-:W-:Y:S01]  /*127c0*/  LDSM.16.MT88.4 R16, [R134+0x9400] ;  /* 0x009400008610783b */ /* 0x000fe20000004200 */
[----:B-----5:R-:W-:-:S02]  /*127d0*/  F2FP.F16.F32.PACK_AB R106, R14, R15 ;  /* 0x0000000f0e6a723e */ /* 0x020fc400000000ff */
[----:B---3--:R-:W-:Y:S01]  /*127e0*/  F2FP.F16.F32.PACK_AB R105, R173, R164 ;  /* 0x000000a4ad69723e */ /* 0x008fe200000000ff */
[----:B------:R-:W-:Y:S01]  /*127f0*/  MUFU.EX2 R52, R5 ;  /* 0x0000000500347308 */ /* 0x000fe20000000800 */
[----:B------:R-:W-:Y:S01]  /*12800*/  LDSM.16.MT88.4 R28, [R132+0x9400] ;  /* 0x00940000841c783b */ /* 0x000fe20000004200 */
[----:B-1----:R-:W-:Y:S02]  /*12810*/  F2FP.F16.F32.PACK_AB R107, R54, R65 ;  /* 0x00000041366b723e */ /* 0x002fe400000000ff */
[----:B------:R-:W1:Y:S04]  /*12820*/  MUFU.EX2 R27, R27 ;  /* 0x0000001b001b7308 */ /* 0x000e680000000800 */
[----:B------:R-:W-:Y:S01]  /*12830*/  MUFU.EX2 R26, R26 ;  /* 0x0000001a001a7308 */ /* 0x000fe20000000800 */
[C---:B------:R-:W-:Y:S03]  /*12840*/  HMMA.16816.F32 R76, R104.reuse, R80, RZ ;  /* 0x00000050684c723c */ /* 0x040fe600000018ff */
[----:B------:R-:W2:Y:S04]  /*12850*/  MUFU.EX2 R25, R25 ;  /* 0x0000001900197308 */ /* 0x000ea80000000800 */
[----:B------:R-:W-:Y:S01]  /*12860*/  MUFU.EX2 R59, R59 ;  /* 0x0000003b003b7308 */ /* 0x000fe20000000800 */
[----:B------:R-:W-:Y:S03]  /*12870*/  HMMA.16816.F32 R80, R104, R82, RZ ;  /* 0x000000526850723c */ /* 0x000fe600000018ff */
[----:B------:R-:W3:Y:S04]  /*12880*/  MUFU.EX2 R24, R24 ;  /* 0x0000001800187308 */ /* 0x000ee80000000800 */
[----:B------:R-:W-:Y:S04]  /*12890*/  MUFU.EX2 R23, R23 ;  /* 0x0000001700177308 */ /* 0x000fe80000000800 */
[----:B------:R-:W5:Y:S01]  /*128a0*/  MUFU.EX2 R22, R22 ;  /* 0x0000001600167308 */ /* 0x000f620000000800 */
[----:B-1----:R-:W-:-:S02]  /*128b0*/  F2FP.F16.F32.PACK_AB R4, R27, R52 ;  /* 0x000000341b04723e */ /* 0x002fc400000000ff */
[----:B--2---:R-:W-:Y:S02]  /*128c0*/  F2FP.F16.F32.PACK_AB R6, R25, R26 ;  /* 0x0000001a1906723e */ /* 0x004fe400000000ff */
[----:B---3--:R-:W-:Y:S02]  /*128d0*/  F2FP.F16.F32.PACK_AB R5, R24, R59 ;  /* 0x0000003b1805723e */ /* 0x008fe400000000ff */
[----:B-----5:R-:W-:-:S07]  /*128e0*/  F2FP.F16.F32.PACK_AB R7, R22, R23 ;  /* 0x000000171607723e */ /* 0x020fce00000000ff */
[C---:B----4-:R-:W-:Y:S08]  /*128f0*/  HMMA.16816.F32 R76, R4.reuse, R8, R76 ;  /* 0x00000008044c723c */ /* 0x050ff0000000184c */
        /* <DEDUP_REMOVED lines=19> */
[-CC-:B------:R-:W-:Y:S01]  /*12a30*/  FFMA.FTZ R21, R186, R42.reuse, -R169.reuse ;  /* 0x0000002aba157223 */ /* 0x180fe200000108a9 */
[-C--:B------:R-:W-:Y:S01]  /*12a40*/  FFMA.FTZ R41, R40, R42.reuse, -R169 ;  /* 0x0000002a28297223 */ /* 0x080fe200000108a9 */
[-CC-:B------:R-:W-:Y:S01]  /*12a50*/  FFMA.FTZ R39, R20, R42.reuse, -R55.reuse ;  /* 0x0000002a14277223 */ /* 0x180fe20000010837 */
[-CC-:B------:R-:W-:Y:S01]  /*12a60*/  FFMA.FTZ R37, R180, R42.reuse, -R55.reuse ;  /* 0x0000002ab4257223 */ /* 0x180fe20000010837 */
[-C--:B------:R-:W-:Y:S01]  /*12a70*/  FFMA.FTZ R36, R36, R42.reuse, -R55 ;  /* 0x0000002a24247223 */ /* 0x080fe20000010837 */
[-CC-:B------:R-:W-:Y:S01]  /*12a80*/  FFMA.FTZ R184, R184, R42.reuse, -R169.reuse ;  /* 0x0000002ab8b87223 */ /* 0x180fe200000108a9 */
[-C--:B------:R-:W-:Y:S01]  /*12a90*/  FFMA.FTZ R182, R182, R42.reuse, -R169 ;  /* 0x0000002ab6b67223 */ /* 0x080fe200000108a9 */
[C---:B-1----:R-:W-:Y:S08]  /*12aa0*/  HMMA.16816.F32 R100, R4.reuse, R8, R100 ;  /* 0x000000080464723c */ /* 0x042ff00000001864 */
[C---:B------:R-:W-:Y:S01]  /*12ab0*/  HMMA.16816.F32 R104, R4.reuse, R10, R104 ;  /* 0x0000000a0468723c */ /* 0x040fe20000001868 */
[----:B------:R-:W1:Y:S01]  /*12ac0*/  LDSM.16.MT88.4 R8, [R134+0x9800] ;  /* 0x009800008608783b */ /* 0x000e620000004200 */
[----:B------:R-:W-:Y:S06]  /*12ad0*/  MUFU.EX2 R21, R21 ;  /* 0x0000001500157308 */ /* 0x000fec0000000800 */
[C---:B--2---:R-:W-:Y:S03]  /*12ae0*/  HMMA.16816.F32 R84, R4.reuse, R16, R84 ;  /* 0x000000100454723c */ /* 0x044fe60000001854 */
        /* <DEDUP_REMOVED lines=10> */
[----:B------:R-:W-:Y:S03]  /*12b90*/  HMMA.16816.F32 R88, R4, R18, R88 ;  /* 0x000000120458723c */ /* 0x000fe60000001858 */
        /* <DEDUP_REMOVED lines=20> */
[-CC-:B------:R-:W-:Y:S01]  /*12ce0*/  FFMA.FTZ R34, R34, R42.reuse, -R169.reuse ;  /* 0x0000002a22227223 */ /* 0x180fe200000108a9 */
[-CC-:B------:R-:W-:Y:S01]  /*12cf0*/  FFMA.FTZ R33, R178, R42.reuse, -R169.reuse ;  /* 0x0000002ab2217223 */ /* 0x180fe200000108a9 */
[-CC-:B------:R-:W-:Y:S01]  /*12d00*/  FFMA.FTZ R31, R176, R42.reuse, -R169.reuse ;  /* 0x0000002ab01f7223 */ /* 0x180fe200000108a9 */
[-C--:B------:R-:W-:Y:S01]  /*12d10*/  FFMA.FTZ R30, R174, R42.reuse, -R169 ;  /* 0x0000002aae1e7223 */ /* 0x080fe200000108a9 */
        /* <DEDUP_REMOVED lines=36> */
[----:B------:R-:W-:-:S03]  /*12f60*/  FFMA.FTZ R16, R67, R42, -R169 ;  /* 0x0000002a43107223 */ /* 0x000fc600000108a9 */
[----:B------:R-:W-:Y:S04]  /*12f70*/  MUFU.EX2 R125, R125 ;  /* 0x0000007d007d7308 */ /* 0x000fe80000000800 */
[----:B------:R-:W-:Y:S04]  /*12f80*/  MUFU.EX2 R62, R62 ;  /* 0x0000003e003e7308 */ /* 0x000fe80000000800 */
[----:B------:R-:W-:Y:S01]  /*12f90*/  MUFU.EX2 R123, R123 ;  /* 0x0000007b007b7308 */ /* 0x000fe20000000800 */
[C---:B-1----:R-:W-:Y:S08]  /*12fa0*/  HMMA.16816.F32 R100, R4.reuse, R8, R100 ;  /* 0x000000080464723c */ /* 0x042ff00000001864 */
[----:B------:R-:W-:Y:S01]  /*12fb0*/  HMMA.16816.F32 R104, R4, R10, R104 ;  /* 0x0000000a0468723c */ /* 0x000fe20000001868 */
[----:B------:R-:W1:Y:S02]  /*12fc0*/  LDSM.16.MT88.4 R8, [R134+0xa000] ;  /* 0x00a000008608783b */ /* 0x000e640000004200 */
        /* <DEDUP_REMOVED lines=29> */
[----:B------:R-:W-:Y:S01]  /*131a0*/  FADD.FTZ R166, R171, R166 ;  /* 0x000000a6aba67221 */ /* 0x000fe20000010000 */
[----:B------:R-:W-:Y:S01]  /*131b0*/  FADD.FTZ R164, R164, R173 ;  /* 0x000000ada4a47221 */ /* 0x000fe20000010000 */
[-CC-:B------:R-:W-:Y:S01]  /*131c0*/  FFMA.FTZ R131, R131, R42.reuse, -R169.reuse ;  /* 0x0000002a83837223 */ /* 0x180fe200000108a9 */
[-C--:B------:R-:W-:Y:S01]  /*131d0*/  FFMA.FTZ R122, R122, R42.reuse, -R169 ;  /* 0x0000002a7a7a7223 */ /* 0x080fe200000108a9 */
[-CC-:B------:R-:W-:Y:S01]  /*131e0*/  FFMA.FTZ R45, R45, R42.reuse, -R55.reuse ;  /* 0x0000002a2d2d7223 */ /* 0x180fe20000010837 */
[-C--:B------:R-:W-:Y:S01]  /*131f0*/  FFMA.FTZ R44, R44, R42.reuse, -R55 ;  /* 0x0000002a2c2c7223 */ /* 0x080fe20000010837 */
[-CC-:B------:R-:W-:Y:S01]  /*13200*/  FFMA.FTZ R128, R124, R42.reuse, -R169.reuse ;  /* 0x0000002a7c807223 */ /* 0x180fe200000108a9 */
[-C--:B------:R-:W-:Y:S01]  /*13210*/  FFMA.FTZ R126, R129, R42.reuse, -R169 ;  /* 0x0000002a817e7223 */ /* 0x080fe200000108a9 */
[----:B------:R2:W-:Y:S04]  /*13220*/  MUFU.EX2 R124, R16 ;  /* 0x00000010007c7308 */ /* 0x0005e80000000800 */
[----:B------:R-:W3:Y:S04]  /*13230*/  MUFU.EX2 R129, R128 ;  /* 0x0000008000817308 */ /* 0x000ee80000000800 */
[----:B------:R-:W-:Y:S01]  /*13240*/  MUFU.EX2 R122, R122 ;  /* 0x0000007a007a7308 */ /* 0x000fe20000000800 */
[C---:B-1----:R-:W-:Y:S08]  /*13250*/  HMMA.16816.F32 R100, R4.reuse, R8, R100 ;  /* 0x000000080464723c */ /* 0x042ff00000001864 */
[----:B------:R-:W-:Y:S01]  /*13260*/  HMMA.16816.F32 R104, R4, R10, R104 ;  /* 0x0000000a0468723c */ /* 0x000fe20000001868 */
[----:B------:R-:W1:Y:S02]  /*13270*/  LDSM.16.MT88.4 R8, [R134+0xc400] ;  /* 0x00c400008608783b */ /* 0x000e640000004200 */
[----:B------:R-:W-:Y:S01]  /*13280*/  FADD.FTZ R5, R15, R166 ;  /* 0x000000a60f057221 */ /* 0x000fe20000010000 */
[----:B------:R-:W-:Y:S01]  /*13290*/  FADD.FTZ R7, R65, R164 ;  /* 0x000000a441077221 */ /* 0x000fe20000010000 */
[-CC-:B------:R-:W-:Y:S01]  /*132a0*/  FFMA.FTZ R166, R13, R42.reuse, -R55.reuse ;  /* 0x0000002a0da67223 */ /* 0x180fe20000010837 */
[----:B------:R-:W-:Y:S01]  /*132b0*/  FFMA.FTZ R6, R12, R42, -R55 ;  /* 0x0000002a0c067223 */ /* 0x000fe20000010837 */
[----:B------:R-:W-:Y:S01]  /*132c0*/  FADD.FTZ R5, R14, R5 ;  /* 0x000000050e057221 */ /* 0x000fe20000010000 */
[----:B------:R-:W-:Y:S01]  /*132d0*/  MUFU.EX2 R45, R45 ;  /* 0x0000002d002d7308 */ /* 0x000fe20000000800 */
[----:B------:R-:W4:Y:S01]  /*132e0*/  LDSM.16.MT88.4 R12, [R132+0xa400] ;  /* 0x00a40000840c783b */ /* 0x000f220000004200 */
[----:B------:R-:W-:-:S02]  /*132f0*/  FADD.FTZ R4, R54, R7 ;  /* 0x0000000736047221 */ /* 0x000fc40000010000 */
[----:B------:R-:W5:Y:S01]  /*13300*/  MUFU.EX2 R65, R131 ;  /* 0x0000008300417308 */ /* 0x000f620000000800 */
[----:B--2---:R-:W2:Y:S03]  /*13310*/  LDSM.16.MT88.4 R16, [R134+0xa400] ;  /* 0x00a400008610783b */ /* 0x004ea60000004200 */
[----:B------:R-:W-:Y:S04]  /*13320*/  MUFU.EX2 R54, R166 ;  /* 0x000000a600367308 */ /* 0x000fe80000000800 */
[----:B------:R5:W5:Y:S04]  /*13330*/  MUFU.EX2 R131, R6 ;  /* 0x0000000600837308 */ /* 0x000b680000000800 */
[----:B------:R-:W1:Y:S01]  /*13340*/  MUFU.EX2 R44, R44 ;  /* 0x0000002c002c7308 */ /* 0x000e620000000800 */
[----:B------:R-:W-:Y:S01]  /*13350*/  FADD.FTZ R52, R52, R5 ;  /* 0x0000000534347221 */ /* 0x000fe20000010000 */
        /* <DEDUP_REMOVED lines=16> */
[----:B------:R-:W1:Y:S02]  /*13460*/  LDSM.16.MT88.4 R8, [R134+0xa800] ;  /* 0x00a800008608783b */ /* 0x000e640000004200 */
[----:B------:R-:W-:Y:S01]  /*13470*/  FADD.FTZ R27, R27, R52 ;  /* 0x000000341b1b7221 */ /* 0x000fe20000010000 */
[----:B------:R-:W-:Y:S01]  /*13480*/  FADD.FTZ R24, R24, R59 ;  /* 0x0000003b18187221 */ /* 0x000fe20000010000 */
[-CC-:B------:R-:W-:Y:S01]  /*13490*/  FFMA.FTZ R167, R167, R42.reuse, -R169.reuse ;  /* 0x0000002aa7a77223 */ /* 0x180fe200000108a9 */
[-C--:B------:R-:W-:Y:S01]  /*134a0*/  FFMA.FTZ R156, R156, R42.reuse, -R169 ;  /* 0x0000002a9c9c7223 */ /* 0x080fe200000108a9 */
[-C--:B------:R-:W-:Y:S01]  /*134b0*/  FFMA.FTZ R48, R48, R42.reuse, -R55 ;  /* 0x0000002a30307223 */ /* 0x080fe20000010837 */
[-C--:B------:R-:W-:Y:S01]  /*134c0*/  FFMA.FTZ R158, R158, R42.reuse, -R169 ;  /* 0x0000002a9e9e7223 */ /* 0x080fe200000108a9 */
[C---:B---3--:R-:W-:Y:S03]  /*134d0*/  HMMA.16816.F32 R100, R4.reuse, R12, R100 ;  /* 0x0000000c0464723c */ /* 0x048fe60000001864 */
[-CC-:B------:R-:W-:Y:S01]  /*134e0*/  FFMA.FTZ R164, R43, R42.reuse, -R55.reuse ;  /* 0x0000002a2ba47223 */ /* 0x180fe20000010837 */
[-CC-:B------:R-:W-:Y:S01]  /*134f0*/  FFMA.FTZ R130, R50, R42.reuse, -R55.reuse ;  /* 0x0000002a32827223 */ /* 0x180fe20000010837 */
[-C--:B------:R-:W-:Y:S01]  /*13500*/  FFMA.FTZ R128, R53, R42.reuse, -R55 ;  /* 0x0000002a35807223 */ /* 0x080fe20000010837 */
[----:B------:R-:W-:Y:S01]  /*13510*/  FADD.FTZ R12, R26, R27 ;  /* 0x0000001b1a0c7221 */ /* 0x000fe20000010000 */
[----:B------:R-:W-:Y:S01]  /*13520*/  FADD.FTZ R13, R23, R24 ;  /* 0x00000018170d7221 */ /* 0x000fe20000010000 */
        /* <DEDUP_REMOVED lines=10> */
[----:B------:R-:W-:Y:S01]  /*135d0*/  FADD.FTZ R13, R22, R13 ;  /* 0x0000000d160d7221 */ /* 0x000fe20000010000 */
[C---:B------:R-:W-:Y:S01]  /*135e0*/  HMMA.16816.F32 R104, R4.reuse, R14, R104 ;  /* 0x0000000e0468723c */ /* 0x040fe20000001868 */
        /* <DEDUP_REMOVED lines=8> */
[----:B------:R-:W-:Y:S01]  /*13670*/  FADD.FTZ R52, R20, R13 ;  /* 0x0000000d14347221 */ /* 0x000fe20000010000 */
[C---:B--2---:R-:W-:Y:S01]  /*13680*/  HMMA.16816.F32 R84, R4.reuse, R16, R84 ;  /* 0x000000100454723c */ /* 0x044fe20000001854 */
[----:B------:R-:W2:Y:S04]  /*13690*/  LDSM.16.MT88.4 R12, [R132+0xc800] ;  /* 0x00c80000840c783b */ /* 0x000ea80000004200 */
[----:B------:R-:W2:Y:S03]  /*136a0*/  LDSM.16.MT88.4 R24, [R132+0xa800] ;  /* 0x00a800008418783b */ /* 0x000ea60000004200 */
[----:B------:R-:W-:Y:S03]  /*136b0*/  HMMA.16816.F32 R88, R4, R18, R88 ;  /* 0x000000120458723c */ /* 0x000fe60000001858 */
[----:B---3--:R-:W-:Y:S01]  /*136c0*/  F2FP.F16.F32.PACK_AB R4, R43, R126 ;  /* 0x0000007e2b04723e */ /* 0x008fe200000000ff */
[----:B------:R-:W-:Y:S01]  /*136d0*/  LDSM.16.MT88.4 R20, [R134+0xc800] ;  /* 0x00c800008614783b */ /* 0x000fe20000004200 */
[----:B----4-:R-:W-:-:S02]  /*136e0*/  F2FP.F16.F32.PACK_AB R6, R156, R167 ;  /* 0x000000a79c06723e */ /* 0x010fc400000000ff */
[----:B-----5:R-:W-:Y:S01]  /*136f0*/  F2FP.F16.F32.PACK_AB R5, R53, R50 ;  /* 0x000000323505723e */ /* 0x020fe200000000ff */
[----:B------:R-:W-:Y:S01]  /*13700*/  LDSM.16.MT88.4 R16, [R132+0xe800] ;  /* 0x00e800008410783b */ /* 0x000fe20000004200 */
[----:B-1----:R-:W-:-:S07]  /*13710*/  F2FP.F16.F32.PACK_AB R7, R48, R47 ;  /* 0x0000002f3007723e */ /* 0x002fce00000000ff */
[C---:B------:R-:W-:Y:S08]  /*13720*/  HMMA.16816.F32 R112, R4.reuse, R8, R112 ;  /* 0x000000080470723c */ /* 0x040ff00000001870 */
[C---:B------:R-:W-:Y:S01]  /*13730*/  HMMA.16816.F32 R108, R4.reuse, R10, R108 ;  /* 0x0000000a046c723c */ /* 0x040fe2000000186c */
[----:B------:R-:W1:Y:S07]  /*13740*/  LDSM.16.MT88.4 R8, [R134+0xe800] ;  /* 0x00e800008608783b */ /* 0x000e6e0000004200 */
[C---:B--2---:R-:W-:Y:S08]  /*13750*/  HMMA.16816.F32 R84, R4.reuse, R12, R84 ;  /* 0x0000000c0454723c */ /* 0x044ff00000001854 */
[C---:B------:R-:W-:Y:S01]  /*13760*/  HMMA.16816.F32 R88, R4.reuse, R14, R88 ;  /* 0x0000000e0458723c */ /* 0x040fe20000001858 */
[----:B------:R-:W2:Y:S01]  /*13770*/  LDSM.16.MT88.4 R12, [R132+0xac00] ;  /* 0x00ac0000840c783b */ /* 0x000ea20000004200 */
[----:B------:R-:W-:Y:S04]  /*13780*/  MUFU.EX2 R165, R165 ;  /* 0x000000a500a57308 */ /* 0x000fe80000000800 */
[----:B------:R-:W3:Y:S02]  /*13790*/  MUFU.EX2 R154, R154 ;  /* 0x0000009a009a7308 */ /* 0x000ee40000000800 */
[C---:B------:R-:W-:Y:S02]  /*137a0*/  HMMA.16816.F32 R68, R4.reuse, R24, R68 ;  /* 0x000000180444723c */ /* 0x040fe40000001844 */
[----:B------:R-:W-:Y:S04]  /*137b0*/  MUFU.EX2 R145, R145 ;  /* 0x0000009100917308 */ /* 0x000fe80000000800 */
[----:B------:R-:W4:Y:S02]  /*137c0*/  MUFU.EX2 R158, R127 ;  /* 0x0000007f009e7308 */ /* 0x000f240000000800 */
[C---:B------:R-:W-:Y:S02]  /*137d0*/  HMMA.16816.F32 R72, R4.reuse, R26, R72 ;  /* 0x0000001a0448723c */ /* 0x040fe40000001848 */
[----:B------:R-:W-:Y:S06]  /*137e0*/  MUFU.EX2 R51, R51 ;  /* 0x0000003300337308 */ /* 0x000fec0000000800 */
[C---:B-1----:R-:W-:Y:S01]  /*137f0*/  HMMA.16816.F32 R92, R4.reuse, R8, R92 ;  /* 0x00000008045c723c */ /* 0x042fe2000000185c */
[----:B------:R-:W1:Y:S07]  /*13800*/  MUFU.EX2 R46, R46 ;  /* 0x0000002e002e7308 */ /* 0x000e6e0000000800 */
[C---:B------:R-:W-:Y:S01]  /*13810*/  HMMA.16816.F32 R96, R4.reuse, R10, R96 ;  /* 0x0000000a0460723c */ /* 0x040fe20000001860 */
[----:B------:R-:W5:Y:S01]  /*13820*/  LDSM.16.MT88.4 R8, [R134+0xcc00] ;  /* 0x00cc00008608783b */ /* 0x000f620000004200 */
[----:B------:R-:W-:Y:S04]  /*13830*/  MUFU.EX2 R49, R49 ;  /* 0x0000003100317308 */ /* 0x000fe80000000800 */
[----:B------:R-:W2:Y:S02]  /*13840*/  MUFU.EX2 R42, R42 ;  /* 0x0000002a002a7308 */ /* 0x000ea40000000800 */
[----:B------:R-:W-:Y:S03]  /*13850*/  HMMA.16816.F32 R76, R4, R20, R76 ;  /* 0x00000014044c723c */ /* 0x000fe6000000184c */
[----:B------:R-:W-:Y:S01]  /*13860*/  FADD.FTZ R40, R40, R55 ;  /* 0x0000003728287221 */ /* 0x000fe20000010000 */
[----:B------:R-:W-:-:S04]  /*13870*/  FADD.FTZ R52, R39, R52 ;  /* 0x0000003427347221 */ /* 0x000fc80000010000 */
[C---:B------:R-:W-:Y:S01]  /*13880*/  HMMA.16816.F32 R80, R4.reuse, R22, R80 ;  /* 0x000000160450723c */ /* 0x040fe20000001850 */
[----:B------:R-:W5:Y:S07]  /*13890*/  LDSM.16.MT88.4 R20, [R134+0xac00] ;  /* 0x00ac00008614783b */ /* 0x000f6e0000004200 */
[C---:B------:R-:W-:Y:S08]  /*138a0*/  HMMA.16816.F32 R100, R4.reuse, R16, R100 ;  /* 0x000000100464723c */ /* 0x040ff00000001864 */
[----:B------:R-:W-:Y:S01]  /*138b0*/  HMMA.16816.F32 R104, R4, R18, R104 ;  /* 0x000000120468723c */ /* 0x000fe20000001868 */
[----:B------:R-:W5:Y:S02]  /*138c0*/  LDSM.16.MT88.4 R16, [R132+0xcc00] ;  /* 0x00cc00008410783b */ /* 0x000f640000004200 */
[----:B---3--:R-:W-:Y:S01]  /*138d0*/  F2FP.F16.F32.PACK_AB R4, R154, R165 ;  /* 0x000000a59a04723e */ /* 0x008fe200000000ff */
[----:B------:R-:W-:Y:S01]  /*138e0*/  FADD.FTZ R41, R41, R40 ;  /* 0x0000002829297221 */ /* 0x000fe20000010000 */
[----:B----4-:R-:W-:Y:S01]  /*138f0*/  F2FP.F16.F32.PACK_AB R6, R158, R145 ;  /* 0x000000919e06723e */ /* 0x010fe200000000ff */
[----:B------:R-:W-:Y:S01]  /*13900*/  FADD.FTZ R37, R37, R52 ;  /* 0x0000003425257221 */ /* 0x000fe20000010000 */
[----:B-1----:R-:W-:-:S02]  /*13910*/  F2FP.F16.F32.PACK_AB R5, R46, R51 ;  /* 0x000000332e05723e */ /* 0x002fc400000000ff */
[----:B--2---:R-:W-:Y:S01]  /*13920*/  F2FP.F16.F32.PACK_AB R7, R42, R49 ;  /* 0x000000312a07723e */ /* 0x004fe200000000ff */
[----:B------:R-:W-:Y:S01]  /*13930*/  FADD.FTZ R41, R38, R41 ;  /* 0x0000002926297221 */ /* 0x000fe20000010000 */
[----:B------:R-:W-:-:S03]  /*13940*/  FADD.FTZ R36, R36, R37 ;  /* 0x0000002524247221 */ /* 0x000fc60000010000 */
        /* <DEDUP_REMOVED lines=9> */
[----:B------:R-:W-:Y:S01]  /*139e0*/  FADD.FTZ R30, R30, R31 ;  /* 0x0000001f1e1e7221 */ /* 0x000fe20000010000 */
[----:B-----5:R-:W-:Y:S03]  /*139f0*/  HMMA.16816.F32 R76, R4, R8, R76 ;  /* 0x00000008044c723c */ /* 0x020fe6000000184c */
[----:B------:R-:W-:Y:S01]  /*13a00*/  FADD.FTZ R28, R28, R29 ;  /* 0x0000001d1c1c7221 */ /* 0x000fe20000010000 */
[----:B------:R-:W-:-:S03]  /*13a10*/  FADD.FTZ R125, R125, R30 ;  /* 0x0000001e7d7d7221 */ /* 0x000fc60000010000 */
[----:B------:R-:W-:Y:S01]  /*13a20*/  FADD.FTZ R123, R123, R28 ;  /* 0x0000001c7b7b7221 */ /* 0x000fe20000010000 */
[----:B------:R-:W-:Y:S01]  /*13a30*/  HMMA.16816.F32 R80, R4, R10, R80 ;  /* 0x0000000a0450723c */ /* 0x000fe20000001850 */
[----:B------:R-:W2:Y:S02]  /*13a40*/  LDSM.16.MT88.4 R8, [R132+0xec00] ;  /* 0x00ec00008408783b */ /* 0x000ea40000004200 */
[----:B------:R-:W-:Y:S01]  /*13a50*/  FADD.FTZ R66, R66, R125 ;  /* 0x0000007d42427221 */ /* 0x000fe20000010000 */
[----:B------:R-:W-:-:S04]  /*13a60*/  FADD.FTZ R64, R64, R123 ;  /* 0x0000007b40407221 */ /* 0x000fc80000010000 */
[----:B------:R-:W-:Y:S03]  /*13a70*/  HMMA.16816.F32 R112, R4, R20, R112 ;  /* 0x000000140470723c */ /* 0x000fe60000001870 */
[----:B------:R-:W-:-:S05]  /*13a80*/  FADD.FTZ R21, R67, R64 ;  /* 0x0000004043157221 */ /* 0x000fca0000010000 */
[----:B------:R-:W-:Y:S03]  /*13a90*/  HMMA.16816.F32 R84, R4, R16, R84 ;  /* 0x000000100454723c */ /* 0x000fe60000001854 */
        /* <DEDUP_REMOVED lines=20> */
[----:B------:R-:W-:-:S04]  /*13be0*/  FADD.FTZ R47, R47, R14 ;  /* 0x0000000e2f2f7221 */ /* 0x000fc80000010000 */
[----:B--2---:R-:W-:Y:S03]  /*13bf0*/  HMMA.16816.F32 R100, R4, R8, R100 ;  /* 0x000000080464723c */ /* 0x004fe60000001864 */
[----:B------:R-:W-:Y:S01]  /*13c00*/  FADD.FTZ R156, R156, R167 ;  /* 0x000000a79c9c7221 */ /* 0x000fe20000010000 */
[----:B------:R-:W-:-:S04]  /*13c10*/  FADD.FTZ R48, R48, R47 ;  /* 0x0000002f30307221 */ /* 0x000fc80000010000 */
[----:B------:R-:W-:Y:S03]  /*13c20*/  HMMA.16816.F32 R104, R4, R10, R104 ;  /* 0x0000000a0468723c */ /* 0x000fe60000001868 */
        /* <DEDUP_REMOVED lines=12> */
[----:B------:R-:W-:Y:S01]  /*13cf0*/  IMAD.SHL.U32 R4, R149, 0x2, RZ ;  /* 0x0000000295047824 */ /* 0x000fe200078e00ff */
[----:B------:R-:W-:Y:S01]  /*13d00*/  ISETP.NE.U32.AND P3, PT, R162, RZ, PT ;  /* 0x000000ffa200720c */ /* 0x000fe20003f65070 */
[----:B------:R-:W-:Y:S01]  /*13d10*/  IMAD.MOV.U32 R156, RZ, RZ, R60 ;  /* 0x000000ffff9c7224 */ /* 0x000fe200078e003c */
[----:B------:R-:W-:Y:S01]  /*13d20*/  IADD3 R56, PT, PT, R56, R63, R150 ;  /* 0x0000003f38387210 */ /* 0x000fe20007ffe096 */
[----:B------:R-:W-:Y:S01]  /*13d30*/  IMAD.MOV.U32 R122, RZ, RZ, R3 ;  /* 0x000000ffff7a7224 */ /* 0x000fe200078e0003 */
[----:B------:R-:W-:Y:S02]  /*13d40*/  LOP3.LUT R4, R4, 0x6, RZ, 0xc0, !PT ;  /* 0x0000000604047812 */ /* 0x000fe400078ec0ff */
[----:B------:R-:W-:Y:S02]  /*13d50*/  IADD3 R57, PT, PT, -R157, R56, R57 ;  /* 0x000000389d397210 */ /* 0x000fe40007ffe139 */
[----:B------:R-:W-:-:S02]  /*13d60*/  ISETP.NE.AND.EX P3, PT, R163, RZ, PT, P3 ;  /* 0x000000ffa300720c */ /* 0x000fc40003f65330 */
[----:B------:R-:W-:Y:S01]  /*13d70*/  MOV R123, R2 ;  /* 0x00000002007b7202 */ /* 0x000fe20000000f00 */
[----:B------:R-:W-:-:S04]  /*13d80*/  IMAD.IADD R4, R57, 0x1, -R4 ;  /* 0x0000000139047824 */ /* 0x000fc800078e0a04 */
[----:B------:R-:W-:-:S05]  /*13d90*/  IMAD R61, R61, -0x80, R4 ;  /* 0xffffff803d3d7824 */ /* 0x000fca00078e0204 */
[----:B------:R-:W-:-:S07]  /*13da0*/  IADD3 R154, PT, PT, R61, 0x108, RZ ;  /* 0x000001083d9a7810 */ /* 0x000fce0007ffe0ff */
.L_x_4290:
[----:B------:R-:W-:Y:S01]  /*13db0*/  MOV R4, R146 ;  /* 0x0000009200047202 */ /* 0x000fe20000000f00 */
[----:B------:R-:W-:Y:S04]  /*13dc0*/  DEPBAR.LE SB0, 0x0 ;  /* 0x000080000000791a */ /* 0x000fe80000000000 */
[----:B------:R-:W-:Y:S05]  /*13dd0*/  WARPSYNC.ALL ;  /* 0x0000000000007948 */ /* 0x000fea0003800000 */
[----:B------:R-:W-:Y:S01]  /*13de0*/  BAR.SYNC.DEFER_BLOCKING 0x0 ;  /* 0x0000000000007b1d */ /* 0x000fe20000010000 */
[----:B------:R-:W-:Y:S02]  /*13df0*/  @!P3 IMAD.MOV.U32 R3, RZ, RZ, RZ ;  /* 0x000000ffff03b224 */ /* 0x000fe400078e00ff */
[----:B------:R-:W-:Y:S03]  /*13e00*/  IMAD.SHL.U32 R2, R149, 0x8, RZ ;  /* 0x0000000895027824 */ /* 0x000fe600078e00ff */
[----:B------:R-:W-:Y:S01]  /*13e10*/  @!P3 IADD3 R3, P0, PT, RZ, -R3, RZ ;  /* 0x80000003ff03b210 */ /* 0x000fe20007f1e0ff */
[----:B------:R-:W2:Y:S01]  /*13e20*/  @!P3 LD.E R6, desc[UR4][R120.64+0x40] ;  /* 0x000040047806b980 */ /* 0x000ea2000c101900 */
[----:B------:R-:W-:Y:S01]  /*13e30*/  BSSY.RECONVERGENT B0, `(.L_x_4284) ;  /* 0x0000046000007945 */ /* 0x000fe20003800200 */
[----:B--2---:R-:W-:Y:S04]  /*13e40*/  @!P3 IMAD.SHL.U32 R6, R6, 0x80, RZ ;  /* 0x000000800606b824 */ /* 0x004fe800078e00ff */
[----:B------:R-:W-:Y:S05]  /*13e50*/  @!P3 IMAD.X R6, RZ, RZ, ~R6, P0 ;  /* 0x000000ffff06b224 */ /* 0x000fea00000e0e06 */
[----:B------:R-:W-:Y:S04]  /*13e60*/  @!P3 SHF.R.S64 R3, R3, 0x1f, R6 ;  /* 0x0000001f0303b819 */ /* 0x000fe80000001006 */
[----:B------:R-:W-:Y:S02]  /*13e70*/  @!P3 IADD3 R146, P0, PT, R146, R3, RZ ;  /* 0x000000039292b210 */ /* 0x000fe40007f1e0ff */
[-C--:B------:R-:W-:Y:S02]  /*13e80*/  MOV R3, R147.reuse ;  /* 0x0000009300037202 */ /* 0x080fe40000000f00 */
        /* <DEDUP_REMOVED lines=64> */
.L_x_4285:
[----:B------:R-:W-:Y:S05]  /*14290*/  BSYNC.RECONVERGENT B0 ;  /* 0x0000000000007941 */ /* 0x000fea0003800200 */
.L_x_4284:
[-C--:B------:R-:W-:Y:S01]  /*142a0*/  ISETP.GE.AND P2, PT, R118, R153.reuse, PT ;  /* 0x000000997600720c */ /* 0x080fe20003f46270 */
[----:B------:R-:W1:Y:S01]  /*142b0*/  S2UR UR7, SR_CgaCtaId ;  /* 0x00000000000779c3 */ /* 0x000e620000008800 */
[-C--:B------:R-:W-:Y:S01]  /*142c0*/  ISETP.GE.AND P1, PT, R117, R153.reuse, PT ;  /* 0x000000997500720c */ /* 0x080fe20003f26270 */
[----:B------:R-:W-:Y:S01]  /*142d0*/  UMOV UR9, 0x400 ;  /* 0x0000040000097882 */ /* 0x000fe20000000000 */
[C---:B------:R-:W-:Y:S01]  /*142e0*/  LOP3.LUT R4, R2.reuse, 0xc0, RZ, 0xc0, !PT ;  /* 0x000000c002047812 */ /* 0x040fe200078ec0ff */
[----:B------:R-:W-:Y:S01]  /*142f0*/  VIADD R151, R151, 0xffffffff ;  /* 0xffffffff97977836 */ /* 0x000fe20000000000 */
[----:B------:R-:W-:Y:S01]  /*14300*/  LOP3.LUT R118, R2, 0x18, RZ, 0xc0, !PT ;  /* 0x0000001802767812 */ /* 0x000fe200078ec0ff */
[----:B------:R-:W-:Y:S01]  /*14310*/  BSSY.RECONVERGENT B1, `(.L_x_4286) ;  /* 0x000017c000017945 */ /* 0x000fe20003800200 */
[----:B------:R-:W-:Y:S02]  /*14320*/  LOP3.LUT R3, R4, 0x18, R149, 0xf8, !PT ;  /* 0x0000001804037812 */ /* 0x000fe400078ef895 */
[----:B------:R-:W-:Y:S02]  /*14330*/  ISETP.GE.AND P0, PT, R116, R153, PT ;  /* 0x000000997400720c */ /* 0x000fe40003f06270 */
[----:B------:R-:W-:Y:S01]  /*14340*/  LOP3.LUT R3, R3, R118, RZ, 0x3c, !PT ;  /* 0x0000007603037212 */ /* 0x000fe200078e3cff */
[----:B------:R-:W-:Y:S01]  /*14350*/  @!PT LDS RZ, [RZ] ;  /* 0x00000000fffff984 */ /* 0x000fe20000000800 */
[----:B------:R-:W-:Y:S01]  /*14360*/  @!PT LDS RZ, [RZ] ;  /* 0x00000000fffff984 */ /* 0x000fe20000000800 */
[----:B------:R-:W-:Y:S01]  /*14370*/  @!PT LDS RZ, [RZ] ;  /* 0x00000000fffff984 */ /* 0x000fe20000000800 */
[----:B------:R-:W-:Y:S01]  /*14380*/  @!P2 LDGSTS.E.BYPASS.LTC128B.128 [R155+0x9000], desc[UR4][R146.64] ;  /* 0x09000000929bafae */ /* 0x000fe2000b981a04 */
[C---:B------:R-:W-:Y:S02]  /*14390*/  SHF.L.U64.HI R4, R140.reuse, 0x6, R141 ;  /* 0x000000068c047819 */ /* 0x040fe4000001028d */
[----:B------:R-:W-:Y:S01]  /*143a0*/  LOP3.LUT R2, R3, 0x1f20, R2, 0xf8, !PT ;  /* 0x00001f2003027812 */ /* 0x000fe200078ef802 */
[----:B------:R-:W-:Y:S01]  /*143b0*/  @P2 STS.128 [R155+0x9000], RZ ;  /* 0x009000ff9b002388 */ /* 0x000fe20000000c00 */
[----:B------:R-:W-:Y:S03]  /*143c0*/  IMAD.SHL.U32 R3, R140, 0x40, RZ ;  /* 0x000000408c037824 */ /* 0x000fe600078e00ff */
[----:B------:R-:W-:Y:S01]  /*143d0*/  @!PT LDS RZ, [RZ] ;  /* 0x00000000fffff984 */ /* 0x000fe20000000800 */
[----:B------:R-:W-:Y:S01]  /*143e0*/  @!PT LDS RZ, [RZ] ;  /* 0x00000000fffff984 */ /* 0x000fe20000000800 */
[----:B------:R-:W-:Y:S01]  /*143f0*/  @!PT LDS RZ, [RZ] ;  /* 0x00000000fffff984 */ /* 0x000fe20000000800 */
[----:B------:R2:W-:Y:S02]  /*14400*/  @!P1 LDGSTS.E.BYPASS.LTC128B.128 [R155+0xb000], desc[UR4][R146.64+0x40] ;  /* 0x0b000040929b9fae */ /* 0x0005e4000b981a04 */
[C---:B------:R-:W-:Y:S02]  /*14410*/  IADD3 R8, P4, PT, R3.reuse, R146, RZ ;  /* 0x0000009203087210 */ /* 0x040fe40007f9e0ff */
[----:B------:R2:W-:Y:S01]  /*14420*/  @P1 STS.128 [R155+0xb000], RZ ;  /* 0x00b000ff9b001388 */ /* 0x0005e20000000c00 */
[----:B-1----:R-:W-:Y:S01]  /*14430*/  ULEA UR6, UR7, UR9, 0x18 ;  /* 0x0000000907067291 */ /* 0x002fe2000f8ec0ff */
        /* <DEDUP_REMOVED lines=68> */
[C---:B--2---:R-:W-:Y:S08]  /*14880*/  HMMA.16816.F32 R4, R124.reuse, R8, RZ ;  /* 0x000000087c04723c */ /* 0x044ff000000018ff */
        /* <DEDUP_REMOVED lines=168> */
[--C-:B-1----:R-:W-:Y:S01]  /*15310*/  IMAD.MOV R128, RZ, RZ, -R3.reuse ;  /* 0x000000ffff807224 */ /* 0x102fe200078e0a03 */
[----:B------:R-:W-:Y:S03]  /*15320*/  MOV R2, RZ ;  /* 0x000000ff00027202 */ /* 0x000fe60000000f00 */
[----:B------:R-:W-:Y:S04]  /*15330*/  IMAD R128, R128, R125, RZ ;  /* 0x0000007d80807224 */ /* 0x000fe800078e02ff */
[----:B------:R-:W-:Y:S04]  /*15340*/  IMAD.HI.U32 R128, R3, R128, R2 ;  /* 0x0000008003807227 */ /* 0x000fe800078e0002 */
[----:B------:R-:W-:Y:S02]  /*15350*/  VIADD R3, R156, 0xffffff80 ;  /* 0xffffff809c037836 */ /* 0x000fe40000000000 */
[----:B------:R-:W-:Y:S03]  /*15360*/  IMAD.HI.U32 R126, R128, R119, RZ ;  /* 0x00000077807e7227 */ /* 0x000fe600078e00ff */
[----:B------:R-:W-:Y:S01]  /*15370*/  IABS R2, R3 ;  /* 0x0000000300027213 */ /* 0x000fe20000000000 */
[----:B------:R-:W-:Y:S01]  /*15380*/  IMAD R119, R126, R124, R119 ;  /* 0x0000007c7e777224 */ /* 0x000fe200078e0277 */
        /* <DEDUP_REMOVED lines=43> */
.L_x_4289:
[----:B------:R-:W-:Y:S05]  /*15640*/  BSYNC.RECONVERGENT B0 ;  /* 0x0000000000007941 */ /* 0x000fea0003800200 */
.L_x_4288:
        /* <DEDUP_REMOVED lines=72> */
.L_x_4287:
[----:B------:R-:W-:Y:S05]  /*15ad0*/  BSYNC.RECONVERGENT B1 ;  /* 0x0000000000017941 */ /* 0x000fea0003800200 */
.L_x_4286:
[----:B------:R-:W3:Y:S01]  /*15ae0*/  LD.E R119, desc[UR4][R120.64+0xdc] ;  /* 0x0000dc0478777980 */ /* 0x000ee2000c101900 */
[C---:B--2---:R-:W-:Y:S02]  /*15af0*/  IADD3 R124, PT, PT, R154.reuse, -0x1, RZ ;  /* 0xffffffff9a7c7810 */ /* 0x044fe40007ffe0ff */
[----:B------:R-:W-:Y:S02]  /*15b00*/  IADD3 R125, PT, PT, R154, -0x8, RZ ;  /* 0xfffffff89a7d7810 */ /* 0x000fe40007ffe0ff */
[----:B------:R-:W-:Y:S02]  /*15b10*/  IABS R124, R124 ;  /* 0x0000007c007c7213 */ /* 0x000fe40000000000 */
[----:B------:R-:W-:Y:S02]  /*15b20*/  IABS R125, R125 ;  /* 0x0000007d007d7213 */ /* 0x000fe40000000000 */
[----:B------:R-:W-:Y:S02]  /*15b30*/  I2FP.F32.S32 R124, R124 ;  /* 0x0000007c007c7245 */ /* 0x000fe40000201400 */
[----:B------:R-:W-:Y:S02]  /*15b40*/  I2FP.F32.S32 R125, R125 ;  /* 0x0000007d007d7245 */ /* 0x000fe40000201400 */
[----:B------:R-:W-:Y:S01]  /*15b50*/  IABS R3, R154 ;  /* 0x0000009a00037213 */ /* 0x000fe20000000000 */
[----:B------:R-:W-:Y:S01]  /*15b60*/  FFMA.FTZ R7, -R0, R124, R7 ;  /* 0x0000007c00077223 */ /* 0x000fe20000010107 */
[----:B------:R-:W-:Y:S01]  /*15b70*/  IADD3 R2, PT, PT, R154, -0x9, RZ ;  /* 0xfffffff79a027810 */ /* 0x000fe20007ffe0ff */
[C---:B------:R-:W-:Y:S01]  /*15b80*/  FFMA.FTZ R10, -R0.reuse, R125, R10 ;  /* 0x0000007d000a7223 */ /* 0x040fe2000001010a */
[----:B------:R-:W-:Y:S01]  /*15b90*/  I2FP.F32.S32 R3, R3 ;  /* 0x0000000300037245 */ /* 0x000fe20000201400 */
[----:B------:R-:W-:Y:S01]  /*15ba0*/  FFMA.FTZ R4, -R0, R125, R4 ;  /* 0x0000007d00047223 */ /* 0x000fe20000010104 */
[C---:B------:R-:W-:Y:S02]  /*15bb0*/  IADD3 R124, PT, PT, R154.reuse, -0x11, RZ ;  /* 0xffffffef9a7c7810 */ /* 0x040fe40007ffe0ff */
[----:B------:R-:W-:Y:S01]  /*15bc0*/  IADD3 R125, PT, PT, R154, -0x18, RZ ;  /* 0xffffffe89a7d7810 */ /* 0x000fe20007ffe0ff */
[----:B------:R-:W-:Y:S01]  /*15bd0*/  FFMA.FTZ R6, -R0, R3, R6 ;  /* 0x0000000300067223 */ /* 0x000fe20000010106 */
[----:B------:R-:W-:Y:S02]  /*15be0*/  IABS R2, R2 ;  /* 0x0000000200027213 */ /* 0x000fe40000000000 */
[----:B------:R-:W-:Y:S02]  /*15bf0*/  IABS R124, R124 ;  /* 0x0000007c007c7213 */ /* 0x000fe40000000000 */
[----:B------:R-:W-:Y:S02]  /*15c00*/  IABS R125, R125 ;  /* 0x0000007d007d7213 */ /* 0x000fe40000000000 */
[----:B------:R-:W-:Y:S02]  /*15c10*/  IADD3 R3, PT, PT, R154, -0x10, RZ ;  /* 0xfffffff09a037810 */ /* 0x000fe40007ffe0ff */
[----:B------:R-:W-:Y:S02]  /*15c20*/  I2FP.F32.S32 R2, R2 ;  /* 0x0000000200027245 */ /* 0x000fe40000201400 */
[----:B------:R-:W-:Y:S02]  /*15c30*/  I2FP.F32.S32 R124, R124 ;  /* 0x0000007c007c7245 */ /* 0x000fe40000201400 */
[----:B------:R-:W-:Y:S01]  /*15c40*/  I2FP.F32.S32 R125, R125 ;  /* 0x0000007d007d7245 */ /* 0x000fe20000201400 */
[CC--:B------:R-:W-:Y:S01]  /*15c50*/  FFMA.FTZ R11, -R0.reuse, R2.reuse, R11 ;  /* 0x00000002000b7223 */ /* 0x0c0fe2000001010b */
[----:B------:R-:W-:Y:S01]  /*15c60*/  IABS R3, R3 ;  /* 0x0000000300037213 */ /* 0x000fe20000000000 */
[----:B------:R-:W-:Y:S01]  /*15c70*/  FFMA.FTZ R5, -R0, R2, R5 ;  /* 0x0000000200057223 */ /* 0x000fe20000010105 */
[----:B------:R-:W-:Y:S01]  /*15c80*/  IADD3 R2, PT, PT, R154, -0x19, RZ ;  /* 0xffffffe79a027810 */ /* 0x000fe20007ffe0ff */
[CC--:B------:R-:W-:Y:S01]  /*15c90*/  FFMA.FTZ R9, -R0.reuse, R124.reuse, R9 ;  /* 0x0000007c00097223 */ /* 0x0c0fe20000010109 */
[----:B------:R-:W-:Y:S01]  /*15ca0*/  I2FP.F32.S32 R3, R3 ;  /* 0x0000000300037245 */ /* 0x000fe20000201400 */
[C---:B------:R-:W-:Y:S01]  /*15cb0*/  FFMA.FTZ R15, -R0.reuse, R124, R15 ;  /* 0x0000007c000f7223 */ /* 0x040fe2000001010f */
[CC--:B------:R-:W-:Y:S01]  /*15cc0*/  FFMA.FTZ R18, -R0.reuse, R125.reuse, R18 ;  /* 0x0000007d00127223 */ /* 0x0c0fe20000010112 */
[----:B------:R-:W-:Y:S01]  /*15cd0*/  FFMA.FTZ R12, -R0, R125, R12 ;  /* 0x0000007d000c7223 */ /* 0x000fe2000001010c */
[----:B------:R-:W-:Y:S01]  /*15ce0*/  IADD3 R124, PT, PT, R154, -0x21, RZ ;  /* 0xffffffdf9a7c7810 */ /* 0x000fe20007ffe0ff */
[-C--:B------:R-:W-:Y:S01]  /*15cf0*/  FFMA.FTZ R8, -R0, R3.reuse, R8 ;  /* 0x0000000300087223 */ /* 0x080fe20000010108 */
        /* <DEDUP_REMOVED lines=14> */
[C---:B------:R-:W-:Y:S01]  /*15de0*/  FFMA.FTZ R23, -R0.reuse, R124, R23 ;  /* 0x0000007c00177223 */ /* 0x040fe20000010117 */
[----:B------:R-:W-:Y:S01]  /*15df0*/  I2FP.F32.S32 R3, R3 ;  /* 0x0000000300037245 */ /* 0x000fe20000201400 */
[CC--:B------:R-:W-:Y:S01]  /*15e00*/  FFMA.FTZ R20, -R0.reuse, R125.reuse, R20 ;  /* 0x0000007d00147223 */ /* 0x0c0fe20000010114 */
[----:B------:R-:W-:Y:S01]  /*15e10*/  FFMA.FTZ R26, -R0, R125, R26 ;  /* 0x0000007d001a7223 */ /* 0x000fe2000001011a */
[C---:B------:R-:W-:Y:S02]  /*15e20*/  IADD3 R124, PT, PT, R154.reuse, -0x31, RZ ;  /* 0xffffffcf9a7c7810 */ /* 0x040fe40007ffe0ff */
[----:B------:R-:W-:Y:S01]  /*15e30*/  IADD3 R125, PT, PT, R154, -0x38, RZ ;  /* 0xffffffc89a7d7810 */ /* 0x000fe20007ffe0ff */
[CC--:B------:R-:W-:Y:S01]  /*15e40*/  FFMA.FTZ R16, -R0.reuse, R3.reuse, R16 ;  /* 0x0000000300107223 */ /* 0x0c0fe20000010110 */
[----:B------:R-:W-:Y:S01]  /*15e50*/  IABS R2, R2 ;  /* 0x0000000200027213 */ /* 0x000fe20000000000 */
[----:B------:R-:W-:Y:S01]  /*15e60*/  FFMA.FTZ R22, -R0, R3, R22 ;  /* 0x0000000300167223 */ /* 0x000fe20000010116 */
        /* <DEDUP_REMOVED lines=53> */
[-C--:B------:R-:W-:Y:S01]  /*161c0*/  FFMA.FTZ R50, -R0, R125.reuse, R50 ;  /* 0x0000007d00327223 */ /* 0x080fe20000010132 */
[----:B------:R-:W-:Y:S01]  /*161d0*/  IADD3 R124, PT, PT, R154, -0x61, RZ ;  /* 0xffffff9f9a7c7810 */ /* 0x000fe20007ffe0ff */
[----:B------:R-:W-:Y:S01]  /*161e0*/  FFMA.FTZ R44, -R0, R125, R44 ;  /* 0x0000007d002c7223 */ /* 0x000fe2000001012c */
        /* <DEDUP_REMOVED lines=18> */
[----:B------:R-:W-:Y:S01]  /*16310*/  FMNMX3.FTZ R124, R123, R6, R7, !PT ;  /* 0x000000067b7c7276 */ /* 0x000fe20007810007 */
[----:B------:R-:W-:Y:S01]  /*16320*/  FFMA.FTZ R58, -R0, R125, R58 ;  /* 0x0000007d003a7223 */ /* 0x000fe2000001013a */
[----:B------:R-:W-:Y:S01]  /*16330*/  FMNMX3.FTZ R125, R122, R4, R5, !PT ;  /* 0x000000047a7d7276 */ /* 0x000fe20007810005 */
[CC--:B------:R-:W-:Y:S01]  /*16340*/  FFMA.FTZ R48, -R0.reuse, R3.reuse, R48 ;  /* 0x0000000300307223 */ /* 0x0c0fe20000010130 */
[----:B------:R-:W-:Y:S01]  /*16350*/  IABS R2, R2 ;  /* 0x0000000200027213 */ /* 0x000fe20000000000 */
[----:B------:R-:W-:Y:S01]  /*16360*/  FFMA.FTZ R54, -R0, R3, R54 ;  /* 0x0000000300367223 */ /* 0x000fe20000010136 */
[----:B------:R-:W-:Y:S02]  /*16370*/  FMNMX3.FTZ R124, R124, R10, R11, !PT ;  /* 0x0000000a7c7c7276 */ /* 0x000fe4000781000b */
[C---:B------:R-:W-:Y:S02]  /*16380*/  IADD3 R126, PT, PT, R154.reuse, -0x71, RZ ;  /* 0xffffff8f9a7e7810 */ /* 0x040fe40007ffe0ff */
[----:B------:R-:W-:Y:S02]  /*16390*/  FMNMX3.FTZ R125, R125, R8, R9, !PT ;  /* 0x000000087d7d7276 */ /* 0x000fe40007810009 */
[----:B------:R-:W-:Y:S02]  /*163a0*/  IADD3 R3, PT, PT, R154, -0x70, RZ ;  /* 0xffffff909a037810 */ /* 0x000fe40007ffe0ff */
[----:B------:R-:W-:Y:S02]  /*163b0*/  I2FP.F32.S32 R2, R2 ;  /* 0x0000000200027245 */ /* 0x000fe40000201400 */
[----:B------:R-:W-:Y:S02]  /*163c0*/  IABS R126, R126 ;  /* 0x0000007e007e7213 */ /* 0x000fe40000000000 */
[----:B------:R-:W-:Y:S01]  /*163d0*/  FMNMX3.FTZ R124, R124, R14, R15, !PT ;  /* 0x0000000e7c7c7276 */ /* 0x000fe2000781000f */
[C---:B------:R-:W-:Y:S01]  /*163e0*/  FFMA.FTZ R53, -R0.reuse, R2, R53 ;  /* 0x0000000200357223 */ /* 0x040fe20000010135 */
[----:B------:R-:W-:Y:S01]  /*163f0*/  FMNMX3.FTZ R125, R125, R12, R13, !PT ;  /* 0x0000000c7d7d7276 */ /* 0x000fe2000781000d */
[----:B------:R-:W-:Y:S01]  /*16400*/  FFMA.FTZ R59, -R0, R2, R59 ;  /* 0x00000002003b7223 */ /* 0x000fe2000001013b */
[----:B------:R-:W-:Y:S02]  /*16410*/  IABS R3, R3 ;  /* 0x0000000300037213 */ /* 0x000fe40000000000 */
[----:B------:R-:W-:Y:S02]  /*16420*/  FMNMX3.FTZ R124, R124, R18, R19, !PT ;  /* 0x000000127c7c7276 */ /* 0x000fe40007810013 */
[----:B------:R-:W-:Y:S02]  /*16430*/  I2FP.F32.S32 R2, R126 ;  /* 0x0000007e00027245 */ /* 0x000fe40000201400 */
[----:B------:R-:W-:Y:S02]  /*16440*/  FMNMX3.FTZ R126, R125, R16, R17, !PT ;  /* 0x000000107d7e7276 */ /* 0x000fe40007810011 */
[----:B------:R-:W-:Y:S01]  /*16450*/  I2FP.F32.S32 R3, R3 ;  /* 0x0000000300037245 */ /* 0x000fe20000201400 */
[----:B------:R-:W-:Y:S01]  /*16460*/  FFMA.FTZ R57, -R0, R2, R57 ;  /* 0x0000000200397223 */ /* 0x000fe20000010139 */
[----:B------:R-:W-:Y:S01]  /*16470*/  FMNMX3.FTZ R125, R124, R22, R23, !PT ;  /* 0x000000167c7d7276 */ /* 0x000fe20007810017 */
[----:B------:R-:W-:Y:S01]  /*16480*/  FFMA.FTZ R63, -R0, R2, R63 ;  /* 0x00000002003f7223 */ /* 0x000fe2000001013f */
[----:B------:R-:W-:Y:S01]  /*16490*/  FMNMX3.FTZ R126, R126, R20, R21, !PT ;  /* 0x000000147e7e7276 */ /* 0x000fe20007810015 */
[CC--:B------:R-:W-:Y:S01]  /*164a0*/  FFMA.FTZ R56, -R0.reuse, R3.reuse, R56 ;  /* 0x0000000300387223 */ /* 0x0c0fe20000010138 */
[----:B------:R-:W-:Y:S01]  /*164b0*/  FFMA.FTZ R62, -R0, R3, R62 ;  /* 0x00000003003e7223 */ /* 0x000fe2000001013e */
        /* <DEDUP_REMOVED lines=13> */
[----:B------:R-:W-:Y:S02]  /*16590*/  FMNMX3.FTZ R2, R125, R42, R43, !PT ;  /* 0x0000002a7d027276 */ /* 0x000fe4000781002b */
[----:B------:R-:W-:Y:S02]  /*165a0*/  FMNMX3.FTZ R125, R3, R40, R41, !PT ;  /* 0x00000028037d7276 */ /* 0x000fe40007810029 */
[----:B------:R-:W-:Y:S02]  /*165b0*/  IADD3 R124, PT, PT, R154, -0x79, RZ ;  /* 0xffffff879a7c7810 */ /* 0x000fe40007ffe0ff */
[----:B------:R-:W-:Y:S02]  /*165c0*/  FMNMX3.FTZ R2, R2, R46, R47, !PT ;  /* 0x0000002e02027276 */ /* 0x000fe4000781002f */
        /* <DEDUP_REMOVED lines=11> */
[----:B------:R-:W-:Y:S01]  /*16680*/  FFMA.FTZ R61, -R0, R124, R61 ;  /* 0x0000007c003d7223 */ /* 0x000fe2000001013d */
        /* <DEDUP_REMOVED lines=18> */
[----:B------:R-:W2:Y:S01]  /*167b0*/  SHFL.BFLY PT, R3, R128, 0x1, 0x1f ;  /* 0x0c201f0080037f89 */ /* 0x000ea200000e0000 */
[----:B-1----:R-:W-:Y:S02]  /*167c0*/  FMNMX.FTZ R2, R125, R2, !PT ;  /* 0x000000027d027209 */ /* 0x002fe40007810000 */
[----:B--2---:R-:W-:Y:S03]  /*167d0*/  FMNMX.FTZ R3, R128, R3, !PT ;  /* 0x0000000380037209 */ /* 0x004fe60007810000 */
[C---:B------:R-:W-:Y:S01]  /*167e0*/  FADD.FTZ R124, -R2.reuse, R123 ;  /* 0x0000007b027c7221 */ /* 0x040fe20000010100 */
[----:B---3--:R-:W-:Y:S01]  /*167f0*/  FMUL.FTZ R130, R119, R2 ;  /* 0x0000000277827220 */ /* 0x008fe20000410000 */
        /* <DEDUP_REMOVED lines=18> */
[-C--:B------:R-:W-:Y:S04]  /*16920*/  FFMA.FTZ R169, R5, R119.reuse, -R128 ;  /* 0x0000007705a97223 */ /* 0x080fe80000010880 */
[----:B------:R-:W-:Y:S01]  /*16930*/  MUFU.EX2 R131, R131 ;  /* 0x0000008300837308 */ /* 0x000fe20000000800 */
[-C--:B------:R-:W-:Y:S01]  /*16940*/  FFMA.FTZ R175, R18, R119.reuse, -R130 ;  /* 0x0000007712af7223 */ /* 0x080fe20000010882 */
[--C-:B------:R-:W-:Y:S01]  /*16950*/  FFMA.FTZ R173, R16, R119, -R128.reuse ;  /* 0x0000007710ad7223 */ /* 0x100fe20000010880 */
[C---:B--2---:R-:W-:Y:S01]  /*16960*/  FMUL.FTZ R10, R122.reuse, R110 ;  /* 0x0000006e7a0a7220 */ /* 0x044fe20000410000 */
[C---:B------:R-:W-:Y:S06]  /*16970*/  FMUL.FTZ R11, R122.reuse, R111 ;  /* 0x0000006f7a0b7220 */ /* 0x040fec0000410000 */
        /* <DEDUP_REMOVED lines=16> */
[----:B------:R-:W-:Y:S01]  /*16a80*/  MUFU.EX2 R180, R180 ;  /* 0x000000b400b47308 */ /* 0x000fe20000000800 */
[C---:B------:R-:W-:Y:S01]  /*16a90*/  FMUL.FTZ R75, R122.reuse, R75 ;  /* 0x0000004b7a4b7220 */ /* 0x040fe20000410000 */
[C---:B------:R-:W-:Y:S01]  /*16aa0*/  FMUL.FTZ R72, R123.reuse, R72 ;  /* 0x000000487b487220 */ /* 0x040fe20000410000 */
[----:B------:R-:W-:Y:S07]  /*16ab0*/  FMUL.FTZ R73, R123, R73 ;  /* 0x000000497b497220 */ /* 0x000fee0000410000 */
[----:B------:R-:W5:Y:S01]  /*16ac0*/  MUFU.EX2 R169, R169 ;  /* 0x000000a900a97308 */ /* 0x000f620000000800 */
[C---:B------:R-:W-:Y:S01]  /*16ad0*/  FMUL.FTZ R78, R122.reuse, R78 ;  /* 0x0000004e7a4e7220 */ /* 0x040fe20000410000 */
[----:B---3--:R-:W-:Y:S01]  /*16ae0*/  F2FP.F16.F32.PACK_AB R113, R167, R181 ;  /* 0x000000b5a771723e */ /* 0x008fe200000000ff */
[C---:B------:R-:W-:Y:S07]  /*16af0*/  FMUL.FTZ R79, R122.reuse, R79 ;  /* 0x0000004f7a4f7220 */ /* 0x040fee0000410000 */
[----:B------:R-:W3:Y:S01]  /*16b00*/  MUFU.EX2 R168, R168 ;  /* 0x000000a800a87308 */ /* 0x000ee20000000800 */
[----:B------:R-:W-:Y:S01]  /*16b10*/  FMUL.FTZ R76, R123, R76 ;  /* 0x0000004c7b4c7220 */ /* 0x000fe20000410000 */
[----:B----4-:R-:W-:Y:S01]  /*16b20*/  F2FP.F16.F32.PACK_AB R115, R131, R166 ;  /* 0x000000a68373723e */ /* 0x010fe200000000ff */
[C---:B------:R-:W-:Y:S01]  /*16b30*/  FMUL.FTZ R77, R123.reuse, R77 ;  /* 0x0000004d7b4d7220 */ /* 0x040fe20000410000 */
[C---:B------:R-:W-:Y:S01]  /*16b40*/  FMUL.FTZ R82, R122.reuse, R82 ;  /* 0x000000527a527220 */ /* 0x040fe20000410000 */
[C---:B------:R-:W-:Y:S01]  /*16b50*/  FMUL.FTZ R83, R122.reuse, R83 ;  /* 0x000000537a537220 */ /* 0x040fe20000410000 */
[C---:B------:R-:W-:Y:S01]  /*16b60*/  FMUL.FTZ R80, R123.reuse, R80 ;  /* 0x000000507b507220 */ /* 0x040fe20000410000 */
[----:B------:R-:W-:Y:S01]  /*16b70*/  FMUL.FTZ R81, R123, R81 ;  /* 0x000000517b517220 */ /* 0x000fe20000410000 */
[C---:B------:R-:W-:Y:S01]  /*16b80*/  FMUL.FTZ R86, R122.reuse, R86 ;  /* 0x000000567a567220 */ /* 0x040fe20000410000 */
[C---:B------:R-:W-:Y:S01]  /*16b90*/  FMUL.FTZ R87, R122.reuse, R87 ;  /* 0x000000577a577220 */ /* 0x040fe20000410000 */
[----:B-----5:R-:W-:Y:S01]  /*16ba0*/  F2FP.F16.F32.PACK_AB R112, R169, R180 ;  /* 0x000000b4a970723e */ /* 0x020fe200000000ff */
[C---:B------:R-:W-:Y:S01]  /*16bb0*/  FMUL.FTZ R84, R123.reuse, R84 ;  /* 0x000000547b547220 */ /* 0x040fe20000410000 */
[----:B------:R-:W-:Y:S01]  /*16bc0*/  FMUL.FTZ R85, R123, R85 ;  /* 0x000000557b557220 */ /* 0x000fe20000410000 */
[----:B------:R-:W-:Y:S01]  /*16bd0*/  FMUL.FTZ R90, R122, R90 ;  /* 0x0000005a7a5a7220 */ /* 0x000fe20000410000 */
[----:B---3--:R-:W-:Y:S01]  /*16be0*/  F2FP.F16.F32.PACK_AB R114, R129, R168 ;  /* 0x000000a88172723e */ /* 0x008fe200000000ff */
[-C--:B------:R-:W-:Y:S01]  /*16bf0*/  FFMA.FTZ R178, R20, R119.reuse, -R128 ;  /* 0x0000007714b27223 */ /* 0x080fe20000010880 */
[-C--:B------:R-:W-:Y:S01]  /*16c00*/  FFMA.FTZ R171, R31, R119.reuse, -R130 ;  /* 0x000000771fab7223 */ /* 0x080fe20000010882 */
[--C-:B------:R-:W-:Y:S01]  /*16c10*/  FFMA.FTZ R164, R32, R119, -R128.reuse ;  /* 0x0000007720a47223 */ /* 0x100fe20000010880 */
[C---:B------:R-:W-:Y:S01]  /*16c20*/  FMUL.FTZ R91, R122.reuse, R91 ;  /* 0x0000005b7a5b7220 */ /* 0x040fe20000410000 */
        /* <DEDUP_REMOVED lines=9> */
[-C--:B------:R-:W-:Y:S01]  /*16cc0*/  FFMA.FTZ R126, R34, R119.reuse, -R130 ;  /* 0x00000077227e7223 */ /* 0x080fe20000010882 */
[--C-:B------:R-:W-:Y:S01]  /*16cd0*/  FFMA.FTZ R127, R33, R119, -R128.reuse ;  /* 0x00000077217f7223 */ /* 0x100fe20000010880 */
        /* <DEDUP_REMOVED lines=21> */
[-CC-:B------:R-:W-:Y:S01]  /*16e30*/  FFMA.FTZ R145, R29, R119.reuse, -R128.reuse ;  /* 0x000000771d917223 */ /* 0x180fe20000010880 */
[----:B------:R-:W-:Y:S01]  /*16e40*/  FFMA.FTZ R29, R40, R119, -R128 ;  /* 0x00000077281d7223 */ /* 0x000fe20000010880 */
[----:B------:R-:W-:Y:S01]  /*16e50*/  FFMA.FTZ R181, R122, R165, R181 ;  /* 0x000000a57ab57223 */ /* 0x000fe200000100b5 */
[-C--:B------:R-:W-:Y:S01]  /*16e60*/  FFMA.FTZ R122, R38, R119.reuse, -R130 ;  /* 0x00000077267a7223 */ /* 0x080fe20000010882 */
[-C--:B------:R-:W-:Y:S01]  /*16e70*/  FFMA.FTZ R165, R37, R119.reuse, -R128 ;  /* 0x0000007725a57223 */ /* 0x080fe20000010880 */
[----:B------:R-:W-:Y:S01]  /*16e80*/  FFMA.FTZ R180, R123, R158, R180 ;  /* 0x0000009e7bb47223 */ /* 0x000fe200000100b4 */
[-C--:B------:R-:W-:Y:S01]  /*16e90*/  FFMA.FTZ R123, R39, R119.reuse, -R130 ;  /* 0x00000077277b7223 */ /* 0x080fe20000010882 */
[-CC-:B------:R-:W-:Y:S01]  /*16ea0*/  FFMA.FTZ R158, R36, R119.reuse, -R128.reuse ;  /* 0x00000077249e7223 */ /* 0x180fe20000010880 */
[-C--:B------:R-:W-:Y:S01]  /*16eb0*/  FFMA.FTZ R40, R41, R119.reuse, -R128 ;  /* 0x0000007729287223 */ /* 0x080fe20000010880 */
[----:B------:R-:W-:Y:S01]  /*16ec0*/  LDSM.16.MT88.4 R36, [R134+0xe800] ;  /* 0x00e800008624783b */ /* 0x000fe20000004200 */
[----:B------:R-:W-:Y:S01]  /*16ed0*/  MUFU.EX2 R41, R29 ;  /* 0x0000001d00297308 */ /* 0x000fe20000000800 */
[--C-:B------:R-:W-:Y:S01]  /*16ee0*/  FFMA.FTZ R177, R14, R119, -R130.reuse ;  /* 0x000000770eb17223 */ /* 0x100fe20000010882 */
[----:B--2---:R-:W-:Y:S01]  /*16ef0*/  F2FP.F16.F32.PACK_AB R14, R124, R173 ;  /* 0x000000ad7c0e723e */ /* 0x004fe200000000ff */
[-C--:B------:R-:W-:Y:S01]  /*16f00*/  FFMA.FTZ R174, R15, R119.reuse, -R130 ;  /* 0x000000770fae7223 */ /* 0x080fe20000010882 */
[-CC-:B------:R-:W-:Y:S01]  /*16f10*/  FFMA.FTZ R179, R12, R119.reuse, -R128.reuse ;  /* 0x000000770cb37223 */ /* 0x180fe20000010880 */
[-C--:B------:R-:W-:Y:S01]  /*16f20*/  FFMA.FTZ R176, R13, R119.reuse, -R128 ;  /* 0x000000770db07223 */ /* 0x080fe20000010880 */
[-C--:B------:R-:W-:Y:S04]  /*16f30*/  FFMA.FTZ R170, R30, R119.reuse, -R130 ;  /* 0x000000771eaa7223 */ /* 0x080fe80000010882 */
[----:B------:R-:W-:Y:S01]  /*16f40*/  MUFU.EX2 R177, R177 ;  /* 0x000000b100b17308 */ /* 0x000fe20000000800 */
[-C--:B------:R-:W-:Y:S01]  /*16f50*/  FFMA.FTZ R172, R28, R119.reuse, -R128 ;  /* 0x000000771cac7223 */ /* 0x080fe20000010880 */
[-CC-:B------:R-:W-:Y:S01]  /*16f60*/  FFMA.FTZ R42, R42, R119.reuse, -R130.reuse ;  /* 0x000000772a2a7223 */ /* 0x180fe20000010882 */
[-C--:B------:R-:W-:Y:S07]  /*16f70*/  FFMA.FTZ R43, R43, R119.reuse, -R130 ;  /* 0x000000772b2b7223 */ /* 0x080fee0000010882 */
[----:B------:R-:W-:Y:S01]  /*16f80*/  MUFU.EX2 R179, R179 ;  /* 0x000000b300b37308 */ /* 0x000fe20000000800 */
[----:B------:R-:W-:Y:S01]  /*16f90*/  FADD.FTZ R169, R169, R180 ;  /* 0x000000b4a9a97221 */ /* 0x000fe20000010000 */
[----:B------:R-:W-:Y:S01]  /*16fa0*/  FADD.FTZ R181, R167, R181 ;  /* 0x000000b5a7b57221 */ /* 0x000fe20000010000 */
[-CC-:B------:R-:W-:Y:S07]  /*16fb0*/  FFMA.FTZ R63, R63, R119.reuse, -R130.reuse ;  /* 0x000000773f3f7223 */ /* 0x180fee0000010882 */
[----:B------:R-:W2:Y:S01]  /*16fc0*/  MUFU.EX2 R174, R174 ;  /* 0x000000ae00ae7308 */ /* 0x000ea20000000800 */
[----:B------:R-:W-:Y:S01]  /*16fd0*/  FADD.FTZ R30, R168, R169 ;  /* 0x000000a9a81e7221 */ /* 0x000fe20000010000 */
[----:B------:R-:W-:Y:S01]  /*16fe0*/  FADD.FTZ R28, R166, R181 ;  /* 0x000000b5a61c7221 */ /* 0x000fe20000010000 */
[-C--:B------:R-:W-:Y:S07]  /*16ff0*/  FFMA.FTZ R66, R66, R119.reuse, -R130 ;  /* 0x0000007742427223 */ /* 0x080fee0000010882 */
[----:B------:R-:W3:Y:S01]  /*17000*/  MUFU.EX2 R176, R176 ;  /* 0x000000b000b07308 */ /* 0x000ee20000000800 */
[C---:B-1----:R-:W-:Y:S03]  /*17010*/  HMMA.16816.F32 R76, R112.reuse, R108, R76 ;  /* 0x0000006c704c723c */ /* 0x042fe6000000184c */
[----:B------:R-:W-:Y:S01]  /*17020*/  FADD.FTZ R30, R129, R30 ;  /* 0x0000001e811e7221 */ /* 0x000fe20000010000 */
[----:B------:R-:W-:Y:S05]  /*17030*/  FADD.FTZ R28, R131, R28 ;  /* 0x0000001c831c7221 */ /* 0x000fea0000010000 */
[----:B------:R-:W-:Y:S01]  /*17040*/  MUFU.EX2 R170, R170 ;  /* 0x000000aa00aa7308 */ /* 0x000fe20000000800 */
[-CC-:B------:R-:W-:Y:S01]  /*17050*/  FFMA.FTZ R129, R46, R119.reuse, -R130.reuse ;  /* 0x000000772e817223 */ /* 0x180fe20000010882 */
[----:B------:R-:W-:Y:S01]  /*17060*/  FFMA.FTZ R46, R50, R119, -R130 ;  /* 0x00000077322e7223 */ /* 0x000fe20000010882 */
[C---:B------:R-:W-:Y:S01]  /*17070*/  HMMA.16816.F32 R80, R112.reuse, R110, R80 ;  /* 0x0000006e7050723c */ /* 0x040fe20000001850 */
[----:B------:R-:W1:Y:S06]  /*17080*/  LDSM.16.MT88.4 R108, [R132+0xb000] ;  /* 0x00b00000846c783b */ /* 0x000e6c0000004200 */
[----:B------:R-:W-:Y:S01]  /*17090*/  MUFU.EX2 R171, R171 ;  /* 0x000000ab00ab7308 */ /* 0x000fe20000000800 */
[----:B--2---:R-:W-:Y:S01]  /*170a0*/  F2FP.F16.F32.PACK_AB R13, R174, R177 ;  /* 0x000000b1ae0d723e */ /* 0x004fe200000000ff */
[----:B------:R-:W-:Y:S01]  /*170b0*/  FADD.FTZ R177, R177, R28 ;  /* 0x0000001cb1b17221 */ /* 0x000fe20000010000 */
[----:B---3--:R-:W-:Y:S01]  /*170c0*/  F2FP.F16.F32.PACK_AB R12, R176, R179 ;  /* 0x000000b3b00c723e */ /* 0x008fe200000000ff */
[----:B------:R-:W-:Y:S06]  /*170d0*/  FADD.FTZ R179, R179, R30 ;  /* 0x0000001eb3b37221 */ /* 0x000fec0000010000 */
[----:B------:R-:W-:Y:S01]  /*170e0*/  MUFU.EX2 R126, R126 ;  /* 0x0000007e007e7308 */ /* 0x000fe20000000800 */
[----:B------:R-:W-:Y:S01]  /*170f0*/  FADD.FTZ R174, R174, R177 ;  /* 0x000000b1aeae7221 */ /* 0x000fe20000010000 */
[----:B------:R-:W-:Y:S01]  /*17100*/  LDSM.16.MT88.4 R28, [R132+0xc400] ;  /* 0x00c40000841c783b */ /* 0x000fe20000004200 */
[-CC-:B------:R-:W-:Y:S07]  /*17110*/  FFMA.FTZ R44, R44, R119.reuse, -R128.reuse ;  /* 0x000000772c2c7223 */ /* 0x180fee0000010880 */
[----:B------:R-:W-:Y:S01]  /*17120*/  MUFU.EX2 R125, R125 ;  /* 0x0000007d007d7308 */ /* 0x000fe20000000800 */
[-C--:B------:R-:W-:Y:S01]  /*17130*/  FFMA.FTZ R56, R56, R119.reuse, -R128 ;  /* 0x0000007738387223 */ /* 0x080fe20000010880 */
[----:B------:R-:W-:Y:S01]  /*17140*/  FADD.FTZ R176, R176, R179 ;  /* 0x000000b3b0b07221 */ /* 0x000fe20000010000 */
[----:B------:R-:W-:Y:S07]  /*17150*/  ISETP.GT.AND P0, PT, R151, R142, PT ;  /* 0x0000008e9700720c */ /* 0x000fee0003f04270 */
[----:B------:R-:W-:Y:S01]  /*17160*/  MUFU.EX2 R172, R172 ;  /* 0x000000ac00ac7308 */ /* 0x000fe20000000800 */
[----:B------:R-:W-:Y:S09]  /*17170*/  FADD.FTZ R173, R173, R176 ;  /* 0x000000b0adad7221 */ /* 0x000ff20000010000 */
[----:B------:R-:W-:Y:S01]  /*17180*/  MUFU.EX2 R145, R145 ;  /* 0x0000009100917308 */ /* 0x000fe20000000800 */
[----:B------:R-:W-:Y:S01]  /*17190*/  FADD.FTZ R173, R124, R173 ;  /* 0x000000ad7cad7221 */ /* 0x000fe20000010000 */
[-C--:B------:R-:W-:Y:S08]  /*171a0*/  FFMA.FTZ R124, R59, R119.reuse, -R130 ;  /* 0x000000773b7c7223 */ /* 0x080ff00000010882 */
[----:B------:R-:W-:Y:S01]  /*171b0*/  MUFU.EX2 R164, R164 ;  /* 0x000000a400a47308 */ /* 0x000fe20000000800 */
[-CC-:B------:R-:W-:Y:S01]  /*171c0*/  FFMA.FTZ R59, R53, R119.reuse, -R128.reuse ;  /* 0x00000077353b7223 */ /* 0x180fe20000010880 */
[-C--:B------:R-:W-:Y:S08]  /*171d0*/  FFMA.FTZ R53, R57, R119.reuse, -R128 ;  /* 0x0000007739357223 */ /* 0x080ff00000010880 */
        /* <DEDUP_REMOVED lines=26> */
[-CC-:B------:R-:W-:Y:S01]  /*17380*/  FFMA.FTZ R115, R24, R119.reuse, -R128.reuse ;  /* 0x0000007718737223 */ /* 0x180fe20000010880 */
[----:B------:R-:W-:Y:S03]  /*17390*/  FFMA.FTZ R112, R25, R119, -R128 ;  /* 0x0000007719707223 */ /* 0x000fe60000010880 */
[----:B------:R-:W2:Y:S01]  /*173a0*/  LDSM.16.MT88.4 R16, [R132+0x9400] ;  /* 0x009400008410783b */ /* 0x000ea20000004200 */
[----:B------:R-:W3:Y:S10]  /*173b0*/  MUFU.EX2 R114, R114 ;  /* 0x0000007200727308 */ /* 0x000ef40000000800 */
[----:B------:R-:W-:Y:S10]  /*173c0*/  MUFU.EX2 R113, R113 ;  /* 0x0000007100717308 */ /* 0x000ff40000000800 */
[----:B------:R-:W-:Y:S10]  /*173d0*/  MUFU.EX2 R112, R112 ;  /* 0x0000007000707308 */ /* 0x000ff40000000800 */
[----:B------:R-:W-:Y:S01]  /*173e0*/  MUFU.EX2 R115, R115 ;  /* 0x0000007300737308 */ /* 0x000fe20000000800 */
[----:B---3--:R-:W-:Y:S01]  /*173f0*/  F2FP.F16.F32.PACK_AB R15, R114, R175 ;  /* 0x000000af720f723e */ /* 0x008fe200000000ff */
[----:B------:R-:W-:Y:S06]  /*17400*/  FADD.FTZ R175, R175, R174 ;  /* 0x000000aeafaf7221 */ /* 0x000fec0000010000 */
[C---:B-1----:R-:W-:Y:S05]  /*17410*/  HMMA.16816.F32 R4, R12.reuse, R108, R4 ;  /* 0x0000006c0c04723c */ /* 0x042fea0000001804 */
[-C--:B------:R-:W-:Y:S01]  /*17420*/  FFMA.FTZ R108, R26, R119.reuse, -R130 ;  /* 0x000000771a6c7223 */ /* 0x080fe20000010882 */
[-C--:B------:R-:W-:Y:S01]  /*17430*/  FFMA.FTZ R109, R21, R119.reuse, -R128 ;  /* 0x00000077156d7223 */ /* 0x080fe20000010880 */
[----:B------:R-:W-:Y:S01]  /*17440*/  LDSM.16.MT88.4 R24, [R132+0xa000] ;  /* 0x00a000008418783b */ /* 0x000fe20000004200 */
[C---:B------:R-:W-:Y:S03]  /*17450*/  HMMA.16816.F32 R8, R12.reuse, R110, R8 ;  /* 0x0000006e0c08723c */ /* 0x040fe60000001808 */
[-CC-:B------:R-:W-:Y:S01]  /*17460*/  FFMA.FTZ R111, R22, R119.reuse, -R130.reuse ;  /* 0x00000077166f7223 */ /* 0x180fe20000010882 */
[--C-:B------:R-:W-:Y:S01]  /*17470*/  FFMA.FTZ R110, R23, R119, -R130.reuse ;  /* 0x00000077176e7223 */ /* 0x100fe20000010882 */
[----:B------:R-:W-:Y:S02]  /*17480*/  MUFU.EX2 R108, R108 ;  /* 0x0000006c006c7308 */ /* 0x000fe40000000800 */
[----:B------:R-:W-:Y:S01]  /*17490*/  LDSM.16.MT88.4 R20, [R132+0xdc00] ;  /* 0x00dc00008414783b */ /* 0x000fe20000004200 */
[C---:B--2---:R-:W-:Y:S07]  /*174a0*/  HMMA.16816.F32 R68, R12.reuse, R16, R68 ;  /* 0x000000100c44723c */ /* 0x044fee0000001844 */
[----:B------:R-:W-:Y:S10]  /*174b0*/  MUFU.EX2 R111, R111 ;  /* 0x0000006f006f7308 */ /* 0x000ff40000000800 */
[----:B------:R-:W1:Y:S01]  /*174c0*/  MUFU.EX2 R110, R110 ;  /* 0x0000006e006e7308 */ /* 0x000e620000000800 */
[C---:B------:R-:W-:Y:S01]  /*174d0*/  HMMA.16816.F32 R72, R12.reuse, R18, R72 ;  /* 0x000000120c48723c */ /* 0x040fe20000001848 */
[----:B------:R-:W2:Y:S08]  /*174e0*/  LDSM.16.MT88.4 R16, [R134+0xb400] ;  /* 0x00b400008610783b */ /* 0x000eb00000004200 */
[----:B------:R-:W3:Y:S01]  /*174f0*/  MUFU.EX2 R109, R109 ;  /* 0x0000006d006d7308 */ /* 0x000ee20000000800 */
        /* <DEDUP_REMOVED lines=13> */
[----:B------:R-:W-:Y:S02]  /*175d0*/  F2FP.F16.F32.PACK_AB R15, R113, R108 ;  /* 0x0000006c710f723e */ /* 0x000fe400000000ff */
[----:B---3--:R-:W-:Y:S02]  /*175e0*/  F2FP.F16.F32.PACK_AB R12, R109, R178 ;  /* 0x000000b26d0c723e */ /* 0x008fe400000000ff */
        /* <DEDUP_REMOVED lines=58> */
[-CC-:B------:R-:W-:Y:S01]  /*17990*/  FFMA.FTZ R24, R47, R119.reuse, -R130.reuse ;  /* 0x000000772f187223 */ /* 0x180fe20000010882 */
[-C--:B------:R-:W-:Y:S01]  /*179a0*/  FFMA.FTZ R47, R51, R119.reuse, -R130 ;  /* 0x00000077332f7223 */ /* 0x080fe20000010882 */
[-CC-:B------:R-:W-:Y:S01]  /*179b0*/  FFMA.FTZ R51, R45, R119.reuse, -R128.reuse ;  /* 0x000000772d337223 */ /* 0x180fe20000010880 */
[-CC-:B------:R-:W-:Y:S01]  /*179c0*/  FFMA.FTZ R45, R48, R119.reuse, -R128.reuse ;  /* 0x00000077302d7223 */ /* 0x180fe20000010880 */
[----:B------:R3:W4:Y:S01]  /*179d0*/  MUFU.EX2 R50, R24 ;  /* 0x0000001800327308 */ /* 0x0007220000000800 */
[C---:B------:R-:W-:Y:S03]  /*179e0*/  HMMA.16816.F32 R96, R12.reuse, R26, R96 ;  /* 0x0000001a0c60723c */ /* 0x040fe60000001860 */
[-C--:B------:R-:W-:Y:S06]  /*179f0*/  FFMA.FTZ R48, R49, R119.reuse, -R128 ;  /* 0x0000007731307223 */ /* 0x080fec0000010880 */
[----:B------:R-:W5:Y:S01]  /*17a00*/  MUFU.EX2 R47, R47 ;  /* 0x0000002f002f7308 */ /* 0x000f620000000800 */
[-CC-:B------:R-:W-:Y:S01]  /*17a10*/  FFMA.FTZ R49, R54, R119.reuse, -R130.reuse ;  /* 0x0000007736317223 */ /* 0x180fe20000010882 */
[-CC-:B------:R-:W-:Y:S01]  /*17a20*/  FFMA.FTZ R54, R55, R119.reuse, -R130.reuse ;  /* 0x0000007737367223 */ /* 0x180fe20000010882 */
[-C--:B------:R-:W-:Y:S01]  /*17a30*/  FFMA.FTZ R55, R58, R119.reuse, -R130 ;  /* 0x000000773a377223 */ /* 0x080fe20000010882 */
[C---:B--2---:R-:W-:Y:S06]  /*17a40*/  HMMA.16816.F32 R100, R12.reuse, R20, R100 ;  /* 0x000000140c64723c */ /* 0x044fec0000001864 */
[----:B------:R-:W2:Y:S01]  /*17a50*/  MUFU.EX2 R51, R51 ;  /* 0x0000003300337308 */ /* 0x000ea20000000800 */
[----:B------:R-:W-:Y:S01]  /*17a60*/  FFMA.FTZ R58, R52, R119, -R128 ;  /* 0x00000077343a7223 */ /* 0x000fe20000010880 */
[----:B---3--:R-:W3:Y:S08]  /*17a70*/  LDSM.16.MT88.4 R24, [R132+0xa400] ;  /* 0x00a400008418783b */ /* 0x008ef00000004200 */
[----:B------:R-:W-:Y:S01]  /*17a80*/  MUFU.EX2 R45, R45 ;  /* 0x0000002d002d7308 */ /* 0x000fe20000000800 */
[----:B------:R-:W-:Y:S09]  /*17a90*/  HMMA.16816.F32 R104, R12, R22, R104 ;  /* 0x000000160c68723c */ /* 0x000ff20000001868 */
[----:B------:R-:W1:Y:S01]  /*17aa0*/  MUFU.EX2 R48, R48 ;  /* 0x0000003000307308 */ /* 0x000e620000000800 */
[----:B----4-:R-:W-:Y:S01]  /*17ab0*/  F2FP.F16.F32.PACK_AB R13, R50, R129 ;  /* 0x00000081320d723e */ /* 0x010fe200000000ff */
[----:B------:R-:W4:Y:S01]  /*17ac0*/  LDSM.16.MT88.4 R20, [R134+0xc400] ;  /* 0x00c400008614783b */ /* 0x000f220000004200 */
[----:B-----5:R-:W-:Y:S07]  /*17ad0*/  F2FP.F16.F32.PACK_AB R15, R47, R46 ;  /* 0x0000002e2f0f723e */ /* 0x020fee00000000ff */
[----:B------:R5:W-:Y:S01]  /*17ae0*/  MUFU.EX2 R52, R124 ;  /* 0x0000007c00347308 */ /* 0x000be20000000800 */
[----:B--2---:R-:W-:Y:S09]  /*17af0*/  F2FP.F16.F32.PACK_AB R12, R51, R44 ;  /* 0x0000002c330c723e */ /* 0x004ff200000000ff */
[----:B------:R-:W-:Y:S10]  /*17b00*/  MUFU.EX2 R49, R49 ;  /* 0x0000003100317308 */ /* 0x000ff40000000800 */
[----:B------:R-:W2:Y:S01]  /*17b10*/  MUFU.EX2 R54, R54 ;  /* 0x0000003600367308 */ /* 0x000ea20000000800 */
[----:B-1----:R-:W-:Y:S09]  /*17b20*/  F2FP.F16.F32.PACK_AB R14, R48, R45 ;  /* 0x0000002d300e723e */ /* 0x002ff200000000ff */
[----:B------:R-:W1:Y:S01]  /*17b30*/  MUFU.EX2 R55, R55 ;  /* 0x0000003700377308 */ /* 0x000e620000000800 */
[C---:B------:R-:W-:Y:S09]  /*17b40*/  HMMA.16816.F32 R4, R12.reuse, R16, R4 ;  /* 0x000000100c04723c */ /* 0x040ff20000001804 */
[----:B------:R-:W1:Y:S01]  /*17b50*/  MUFU.EX2 R58, R58 ;  /* 0x0000003a003a7308 */ /* 0x000e620000000800 */
[C---:B------:R-:W-:Y:S01]  /*17b60*/  HMMA.16816.F32 R8, R12.reuse, R18, R8 ;  /* 0x000000120c08723c */ /* 0x040fe20000001808 */
[----:B------:R-:W2:Y:S07]  /*17b70*/  LDSM.16.MT88.4 R16, [R134+0xe400] ;  /* 0x00e400008610783b */ /* 0x000eae0000004200 */
[C---:B---3--:R-:W-:Y:S08]  /*17b80*/  HMMA.16816.F32 R68, R12.reuse, R24, R68 ;  /* 0x000000180c44723c */ /* 0x048ff00000001844 */
[C---:B------:R-:W-:Y:S01]  /*17b90*/  HMMA.16816.F32 R72, R12.reuse, R26, R72 ;  /* 0x0000001a0c48723c */ /* 0x040fe20000001848 */
[----:B------:R-:W3:Y:S07]  /*17ba0*/  LDSM.16.MT88.4 R24, [R132+0xe400] ;  /* 0x00e400008418783b */ /* 0x000eee0000004200 */
[C---:B----4-:R-:W-:Y:S03]  /*17bb0*/  HMMA.16816.F32 R76, R12.reuse, R20, R76 ;  /* 0x000000140c4c723c */ /* 0x050fe6000000184c */
[----:B------:R-:W-:Y:S01]  /*17bc0*/  FADD.FTZ R20, R114, R175 ;  /* 0x000000af72147221 */ /* 0x000fe20000010000 */
[-CC-:B------:R-:W-:Y:S01]  /*17bd0*/  FFMA.FTZ R114, R62, R119.reuse, -R130.reuse ;  /* 0x000000773e727223 */ /* 0x180fe20000010882 */
[----:B------:R-:W-:Y:S01]  /*17be0*/  FFMA.FTZ R130, R67, R119, -R130 ;  /* 0x0000007743827223 */ /* 0x000fe20000010882 */
[----:B------:R-:W-:Y:S01]  /*17bf0*/  FADD.FTZ R62, R178, R173 ;  /* 0x000000adb23e7221 */ /* 0x000fe20000010000 */
[----:B------:R-:W-:Y:S01]  /*17c00*/  FADD.FTZ R67, R111, R20 ;  /* 0x000000146f437221 */ /* 0x000fe20000010000 */
[C---:B------:R-:W-:Y:S01]  /*17c10*/  HMMA.16816.F32 R80, R12.reuse, R22, R80 ;  /* 0x000000160c50723c */ /* 0x040fe20000001850 */
[----:B------:R-:W-:Y:S02]  /*17c20*/  LDSM.16.MT88.4 R20, [R132+0xa800] ;  /* 0x00a800008414783b */ /* 0x000fe40000004200 */
[----:B------:R-:W-:Y:S01]  /*17c30*/  FADD.FTZ R67, R110, R67 ;  /* 0x000000436e437221 */ /* 0x000fe20000010000 */
[----:B------:R-:W-:Y:S03]  /*17c40*/  FADD.FTZ R62, R109, R62 ;  /* 0x0000003e6d3e7221 */ /* 0x000fe60000010000 */
[----:B-----5:R-:W-:Y:S01]  /*17c50*/  FADD.FTZ R124, R108, R67 ;  /* 0x000000436c7c7221 */ /* 0x020fe20000010000 */
[C---:B------:R-:W-:Y:S01]  /*17c60*/  HMMA.16816.F32 R84, R12.reuse, R28, R84 ;  /* 0x0000001c0c54723c */ /* 0x040fe20000001854 */
[----:B------:R-:W-:Y:S02]  /*17c70*/  LDSM.16.MT88.4 R108, [R134+0xac00] ;  /* 0x00ac0000866c783b */ /* 0x000fe40000004200 */
[----:B------:R-:W-:Y:S01]  /*17c80*/  FADD.FTZ R113, R113, R124 ;  /* 0x0000007c71717221 */ /* 0x000fe20000010000 */
[----:B------:R-:W-:Y:S03]  /*17c90*/  FADD.FTZ R115, R115, R62 ;  /* 0x0000003e73737221 */ /* 0x000fe60000010000 */
[----:B------:R-:W-:Y:S01]  /*17ca0*/  FADD.FTZ R170, R170, R113 ;  /* 0x00000071aaaa7221 */ /* 0x000fe20000010000 */
[C---:B------:R-:W-:Y:S01]  /*17cb0*/  HMMA.16816.F32 R88, R12.reuse, R30, R88 ;  /* 0x0000001e0c58723c */ /* 0x040fe20000001858 */
[----:B------:R-:W-:Y:S02]  /*17cc0*/  LDSM.16.MT88.4 R28, [R134+0xc800] ;  /* 0x00c80000861c783b */ /* 0x000fe40000004200 */
[----:B------:R-:W-:Y:S01]  /*17cd0*/  FADD.FTZ R115, R112, R115 ;  /* 0x0000007370737221 */ /* 0x000fe20000010000 */
[----:B------:R-:W-:Y:S03]  /*17ce0*/  FADD.FTZ R171, R171, R170 ;  /* 0x000000aaabab7221 */ /* 0x000fe60000010000 */
[----:B------:R-:W-:Y:S01]  /*17cf0*/  FADD.FTZ R172, R172, R115 ;  /* 0x00000073acac7221 */ /* 0x000fe20000010000 */
[C---:B--2---:R-:W-:Y:S03]  /*17d00*/  HMMA.16816.F32 R92, R12.reuse, R16, R92 ;  /* 0x000000100c5c723c */ /* 0x044fe6000000185c */
        /* <DEDUP_REMOVED lines=8> */
[C---:B---3--:R-:W-:Y:S03]  /*17d90*/  HMMA.16816.F32 R100, R12.reuse, R24, R100 ;  /* 0x000000180c64723c */ /* 0x048fe60000001864 */
[----:B------:R-:W-:Y:S01]  /*17da0*/  FADD.FTZ R123, R123, R122 ;  /* 0x0000007a7b7b7221 */ /* 0x000fe20000010000 */
[----:B------:R-:W-:Y:S03]  /*17db0*/  MOV R122, R3 ;  /* 0x00000003007a7202 */ /* 0x000fe60000000f00 */
[----:B------:R-:W-:Y:S01]  /*17dc0*/  FADD.FTZ R42, R42, R123 ;  /* 0x0000007b2a2a7221 */ /* 0x000fe20000010000 */
[----:B------:R-:W-:Y:S01]  /*17dd0*/  HMMA.16816.F32 R104, R12, R26, R104 ;  /* 0x0000001a0c68723c */ /* 0x000fe20000001868 */
[----:B------:R-:W3:Y:S02]  /*17de0*/  LDSM.16.MT88.4 R24, [R132+0xe800] ;  /* 0x00e800008418783b */ /* 0x000ee40000004200 */
[----:B------:R-:W-:Y:S02]  /*17df0*/  F2FP.F16.F32.PACK_AB R13, R54, R49 ;  /* 0x00000031360d723e */ /* 0x000fe400000000ff */
[----:B-1----:R-:W-:Y:S02]  /*17e00*/  F2FP.F16.F32.PACK_AB R15, R52, R55 ;  /* 0x00000037340f723e */ /* 0x002fe400000000ff */
[----:B------:R-:W-:Y:S02]  /*17e10*/  F2FP.F16.F32.PACK_AB R12, R59, R58 ;  /* 0x0000003a3b0c723e */ /* 0x000fe400000000ff */
[----:B------:R-:W-:Y:S02]  /*17e20*/  F2FP.F16.F32.PACK_AB R14, R53, R56 ;  /* 0x00000038350e723e */ /* 0x000fe400000000ff */
[----:B------:R-:W-:Y:S05]  /*17e30*/  MOV R123, R2 ;  /* 0x00000002007b7202 */ /* 0x000fea0000000f00 */
[C---:B--2---:R-:W-:Y:S08]  /*17e40*/  HMMA.16816.F32 R4, R12.reuse, R16, R4 ;  /* 0x000000100c04723c */ /* 0x044ff00000001804 */
[C---:B------:R-:W-:Y:S01]  /*17e50*/  HMMA.16816.F32 R8, R12.reuse, R18, R8 ;  /* 0x000000120c08723c */ /* 0x040fe20000001808 */
[----:B------:R-:W1:Y:S07]  /*17e60*/  LDSM.16.MT88.4 R16, [R132+0xac00] ;  /* 0x00ac00008410783b */ /* 0x000e6e0000004200 */
[C---:B------:R-:W-:Y:S08]  /*17e70*/  HMMA.16816.F32 R68, R12.reuse, R20, R68 ;  /* 0x000000140c44723c */ /* 0x040ff00000001844 */
[C---:B------:R-:W-:Y:S01]  /*17e80*/  HMMA.16816.F32 R72, R12.reuse, R22, R72 ;  /* 0x000000160c48723c */ /* 0x040fe20000001848 */
[----:B------:R-:W2:Y:S07]  /*17e90*/  LDSM.16.MT88.4 R20, [R134+0xcc00] ;  /* 0x00cc00008614783b */ /* 0x000eae0000004200 */
[C---:B------:R-:W-:Y:S01]  /*17ea0*/  HMMA.16816.F32 R76, R12.reuse, R28, R76 ;  /* 0x0000001c0c4c723c */ /* 0x040fe2000000184c */
[----:B------:R-:W-:Y:S10]  /*17eb0*/  MUFU.EX2 R29, R114 ;  /* 0x00000072001d7308 */ /* 0x000ff40000000800 */
[----:B------:R-:W4:Y:S01]  /*17ec0*/  MUFU.EX2 R28, R63 ;  /* 0x0000003f001c7308 */ /* 0x000f220000000800 */
[C---:B------:R-:W-:Y:S09]  /*17ed0*/  HMMA.16816.F32 R80, R12.reuse, R30, R80 ;  /* 0x0000001e0c50723c */ /* 0x040ff20000001850 */
[----:B------:R-:W5:Y:S01]  /*17ee0*/  MUFU.EX2 R31, R130 ;  /* 0x00000082001f7308 */ /* 0x000f620000000800 */
[-CC-:B------:R-:W-:Y:S01]  /*17ef0*/  FFMA.FTZ R30, R60, R119.reuse, -R128.reuse ;  /* 0x000000773c1e7223 */ /* 0x180fe20000010880 */
[C---:B------:R-:W-:Y:S08]  /*17f00*/  HMMA.16816.F32 R84, R12.reuse, R32, R84 ;  /* 0x000000200c54723c */ /* 0x040ff00000001854 */
[----:B------:R-:W-:Y:S01]  /*17f10*/  MUFU.EX2 R30, R30 ;  /* 0x0000001e001e7308 */ /* 0x000fe20000000800 */
[-CC-:B------:R-:W-:Y:S01]  /*17f20*/  FFMA.FTZ R33, R61, R119.reuse, -R128.reuse ;  /* 0x000000773d217223 */ /* 0x180fe20000010880 */
[-CC-:B------:R-:W-:Y:S01]  /*17f30*/  FFMA.FTZ R32, R64, R119.reuse, -R128.reuse ;  /* 0x0000007740207223 */ /* 0x180fe20000010880 */
[----:B------:R-:W-:Y:S01]  /*17f40*/  FFMA.FTZ R128, R65, R119, -R128 ;  /* 0x0000007741807223 */ /* 0x000fe20000010880 */
[C---:B------:R-:W-:Y:S06]  /*17f50*/  HMMA.16816.F32 R88, R12.reuse, R34, R88 ;  /* 0x000000220c58723c */ /* 0x040fec0000001858 */
[----:B------:R-:W1:Y:S10]  /*17f60*/  MUFU.EX2 R33, R33 ;  /* 0x0000002100217308 */ /* 0x000e740000000800 */
[----:B------:R-:W-:Y:S01]  /*17f70*/  MUFU.EX2 R32, R32 ;  /* 0x0000002000207308 */ /* 0x000fe20000000800 */
[C---:B------:R-:W-:Y:S09]  /*17f80*/  HMMA.16816.F32 R92, R12.reuse, R36, R92 ;  /* 0x000000240c5c723c */ /* 0x040ff2000000185c */
[----:B------:R-:W2:Y:S01]  /*17f90*/  MUFU.EX2 R35, R128 ;  /* 0x0000008000237308 */ /* 0x000ea20000000800 */
[C---:B------:R-:W-:Y:S08]  /*17fa0*/  HMMA.16816.F32 R96, R12.reuse, R38, R96 ;  /* 0x000000260c60723c */ /* 0x040ff00000001860 */
[C---:B---3--:R-:W-:Y:S08]  /*17fb0*/  HMMA.16816.F32 R100, R12.reuse, R24, R100 ;  /* 0x000000180c64723c */ /* 0x048ff00000001864 */
[----:B------:R-:W-:Y:S01]  /*17fc0*/  HMMA.16816.F32 R104, R12, R26, R104 ;  /* 0x0000001a0c68723c */ /* 0x000fe20000001868 */
[----:B------:R-:W3:Y:S02]  /*17fd0*/  LDSM.16.MT88.4 R24, [R132+0xcc00] ;  /* 0x00cc00008418783b */ /* 0x000ee40000004200 */
[----:B----4-:R-:W-:Y:S02]  /*17fe0*/  F2FP.F16.F32.PACK_AB R13, R28, R29 ;  /* 0x0000001d1c0d723e */ /* 0x010fe400000000ff */
[----:B-----5:R-:W-:Y:S02]  /*17ff0*/  F2FP.F16.F32.PACK_AB R15, R31, R66 ;  /* 0x000000421f0f723e */ /* 0x020fe400000000ff */
[----:B-1----:R-:W-:Y:S02]  /*18000*/  F2FP.F16.F32.PACK_AB R12, R33, R30 ;  /* 0x0000001e210c723e */ /* 0x002fe400000000ff */
[----:B--2---:R-:W-:Y:S07]  /*18010*/  F2FP.F16.F32.PACK_AB R14, R35, R32 ;  /* 0x00000020230e723e */ /* 0x004fee00000000ff */
[C---:B------:R-:W-:Y:S01]  /*18020*/  HMMA.16816.F32 R112, R12.reuse, R108, R4 ;  /* 0x0000006c0c70723c */ /* 0x040fe20000001804 */
[----:B------:R-:W1:Y:S07]  /*18030*/  LDSM.16.MT88.4 R4, [R134+0xec00] ;  /* 0x00ec00008604783b */ /* 0x000e6e0000004200 */
[C---:B------:R-:W-:Y:S01]  /*18040*/  HMMA.16816.F32 R108, R12.reuse, R110, R8 ;  /* 0x0000006e0c6c723c */ /* 0x040fe20000001808 */
[----:B------:R-:W2:Y:S07]  /*18050*/  LDSM.16.MT88.4 R8, [R132+0xec00] ;  /* 0x00ec00008408783b */ /* 0x000eae0000004200 */
        /* <DEDUP_REMOVED lines=41> */
.L_x_4283:
        /* <DEDUP_REMOVED lines=12> */
.L_x_4304:
        /* <DEDUP_REMOVED lines=119> */
[----:B------:R-:W-:-:S02]  /*18b20*/  LOP3.LUT R54, R15, 0x7, R54, 0xf8, !PT ;  /* 0x000000070f367812 */ /* 0x000fc400078ef836 */
        /* <DEDUP_REMOVED lines=12> */
[----:B---3--:R-:W-:-:S04]  /*18bf0*/  IMAD R159, R56, UR8, R159 ;  /* 0x00000008389f7c24 */ /* 0x008fc8000f8e029f */
[----:B----4-:R-:W-:Y:S01]  /*18c00*/  IMAD R11, R159, R11, R152 ;  /* 0x0000000b9f0b7224 */ /* 0x010fe200078e0298 */
[----:B------:R-:W-:Y:S01]  /*18c10*/  MOV R56, 0xff800000 ;  /* 0xff80000000387802 */ /* 0x000fe20000000f00 */
[----:B------:R-:W-:Y:S02]  /*18c20*/  @P1 FFMA.FTZ R56, R4, R3, R9 ;  /* 0x0000000304381223 */ /* 0x000fe40000010009 */
[----:B------:R-:W-:Y:S01]  /*18c30*/  IMAD R57, R57, R11, R150 ;  /* 0x0000000b39397224 */ /* 0x000fe200078e0296 */
        /* <DEDUP_REMOVED lines=13> */
.L_x_4293:
[----:B------:R-:W-:Y:S05]  /*18d10*/  BSYNC.RECONVERGENT B0 ;  /* 0x0000000000007941 */ /* 0x000fea0003800200 */
.L_x_4292:
[----:B------:R4:W5:Y:S01]  /*18d20*/  LD.E R120, desc[UR4][R120.64+0xc0] ;  /* 0x0000c00478787980 */ /* 0x000962000c101900 */
[----:B------:R-:W-:Y:S01]  /*18d30*/  IMAD.IADD R157, R157, 0x1, -R150 ;  /* 0x000000019d9d7824 */ /* 0x000fe200078e0a96 */
[----:B------:R-:W-:Y:S01]  /*18d40*/  LOP3.LUT R3, R52, 0x1c, RZ, 0xc0, !PT ;  /* 0x0000001c34037812 */ /* 0x000fe200078ec0ff */
[C---:B-1-3--:R-:W-:Y:S01]  /*18d50*/  VIADD R2, R0.reuse, 0x10 ;  /* 0x0000001000027836 */ /* 0x04afe20000000000 */
[----:B------:R-:W-:Y:S01]  /*18d60*/  BSSY.RECONVERGENT B0, `(.L_x_4294) ;  /* 0x0000016000007945 */ /* 0x000fe20003800200 */
[C---:B------:R-:W-:Y:S01]  /*18d70*/  VIADD R52, R0.reuse, 0x20 ;  /* 0x0000002000347836 */ /* 0x040fe20000000000 */
[----:B------:R-:W-:Y:S01]  /*18d80*/  ISETP.GE.AND P2, PT, R0, R157, PT ;  /* 0x0000009d0000720c */ /* 0x000fe20003f46270 */
[----:B------:R-:W-:Y:S01]  /*18d90*/  IMAD R53, R57, R53, RZ ;  /* 0x0000003539357224 */ /* 0x000fe200078e02ff */
[-C--:B------:R-:W-:Y:S01]  /*18da0*/  ISETP.GE.AND P1, PT, R2, R157.reuse, PT ;  /* 0x0000009d0200720c */ /* 0x080fe20003f26270 */
[----:B------:R-:W-:Y:S01]  /*18db0*/  VIADD R2, R0, 0x30 ;  /* 0x0000003000027836 */ /* 0x000fe20000000000 */
[----:B------:R-:W-:Y:S01]  /*18dc0*/  ISETP.GE.AND P5, PT, R52, R157, PT ;  /* 0x0000009d3400720c */ /* 0x000fe20003fa6270 */
[----:B------:R-:W-:Y:S01]  /*18dd0*/  IMAD R0, R0, 0x60, R3 ;  /* 0x0000006000007824 */ /* 0x000fe200078e0203 */
[----:B------:R-:W-:-:S02]  /*18de0*/  LOP3.LUT R57, R3, 0x20, RZ, 0xfc, !PT ;  /* 0x0000002003397812 */ /* 0x000fc400078efcff */
[----:B------:R-:W-:Y:S02]  /*18df0*/  ISETP.GE.AND P6, PT, R2, R157, PT ;  /* 0x0000009d0200720c */ /* 0x000fe40003fc6270 */
[----:B--2---:R-:W-:Y:S02]  /*18e00*/  IADD3 R59, P0, PT, R0, R53, RZ ;  /* 0x00000035003b7210 */ /* 0x004fe40007f1e0ff */
[----:B------:R-:W-:Y:S02]  /*18e10*/  LOP3.LUT R55, R3, 0x40, RZ, 0xfc, !PT ;  /* 0x0000004003377812 */ /* 0x000fe400078efcff */
[----:B------:R-:W-:Y:S01]  /*18e20*/  LEA.HI.X.SX32 R53, R53, RZ, 0x1, P0 ;  /* 0x000000ff35357211 */ /* 0x000fe200000f0eff */
[----:B------:R-:W-:Y:S08]  /*18e30*/  @P2 BRA `(.L_x_4295) ;  /* 0x0000000000202947 */ /* 0x000ff00003800000 */
        /* <DEDUP_REMOVED lines=8> */
.L_x_4295:
[----:B------:R-:W-:Y:S05]  /*18ec0*/  BSYNC.RECONVERGENT B0 ;  /* 0x0000000000007941 */ /* 0x000fea0003800200 */
.L_x_4294:
        /* <DEDUP_REMOVED lines=14> */
.L_x_4297:
[----:B------:R-:W-:Y:S05]  /*18fb0*/  BSYNC.RECONVERGENT B0 ;  /* 0x0000000000007941 */ /* 0x000fea0003800200 */
.L_x_4296:
[----:B------:R-:W-:Y:S04]  /*18fc0*/  BSSY.RECONVERGENT B0, `(.L_x_4298) ;  /* 0x000000e000007945 */ /* 0x000fe80003800200 */
[----:B------:R-:W-:Y:S05]  /*18fd0*/  @P5 BRA `(.L_x_4299) ;  /* 0x0000000000305947 */ /* 0x000fea0003800000 */
[-C--:B-----5:R-:W-:Y:S02]  /*18fe0*/  ISETP.GE.AND P5, PT, R3, R120.reuse, PT ;  /* 0x000000780300720c */ /* 0x0a0fe40003fa6270 */
[-C--:B------:R-:W-:Y:S02]  /*18ff0*/  ISETP.GE.AND P3, PT, R57, R120.reuse, PT ;  /* 0x000000783900720c */ /* 0x080fe40003f66270 */
[----:B------:R-:W-:-:S09]  /*19000*/  ISETP.GE.AND P1, PT, R55, R120, PT ;  /* 0x000000783700720c */ /* 0x000fd20003f26270 */
[CC--:B-12---:R-:W-:Y:S02]  /*19010*/  @!P5 LEA R16, P4, R59.reuse, R62.reuse, 0x2 ;  /* 0x0000003e3b10d211 */ /* 0x0c6fe400078810ff */
        /* <DEDUP_REMOVED lines=8> */
.L_x_4299:
[----:B------:R-:W-:Y:S05]  /*190a0*/  BSYNC.RECONVERGENT B0 ;  /* 0x0000000000007941 */ /* 0x000fea0003800200 */
.L_x_4298:
[----:B------:R-:W-:-:S04]  /*190b0*/  MOV R149, 0x0 ;  /* 0x0000000000957802 */ /* 0x000fc80000000f00 */
[----:B-12345:R-:W-:Y:S05]  /*190c0*/  @P6 RET.REL.NODEC R148 `(_ZN5flash24flash_fwd_splitkv_kernelI23Flash_fwd_kernel_traitsILi96ELi64ELi128ELi4ELb0ELb0EN7cutlass6half_tE19Flash_kernel_traitsILi96ELi64ELi128ELi4ES3_EELb0ELb0ELb1ELb0ELb0ELb0ELb1ELb1EEEvNS_16Flash_fwd_paramsE) ;  /* 0xfffffe6c94cc6950 */ /* 0x03efea0003c3ffff */
        /* <DEDUP_REMOVED lines=10> */
[----:B-1----:R-:W-:Y:S05]  /*19170*/  @P0 RET.REL.NODEC R148 `(_ZN5flash24flash_fwd_splitkv_kernelI23Flash_fwd_kernel_traitsILi96ELi64ELi128ELi4ELb0ELb0EN7cutlass6half_tE19Flash_kernel_traitsILi96ELi64ELi128ELi4ES3_EELb0ELb0ELb1ELb0ELb0ELb0ELb1ELb1EEEvNS_16Flash_fwd_paramsE) ;  /* 0xfffffe6c94a00950 */ /* 0x002fea0003c3ffff */
[----:B------:R-:W-:Y:S01]  /*19180*/  LEA R2, P0, R59, R62, 0x2 ;  /* 0x0000003e3b027211 */ /* 0x000fe200078010ff */
[----:B------:R-:W-:-:S03]  /*19190*/  IMAD.MOV.U32 R149, RZ, RZ, 0x0 ;  /* 0x00000000ff957424 */ /* 0x000fc600078e00ff */
[----:B------:R-:W-:-:S05]  /*191a0*/  LEA.HI.X R3, R59, R63, R53, 0x2, P0 ;  /* 0x0000003f3b037211 */ /* 0x000fca00000f1435 */
[----:B------:R1:W-:Y:S02]  /*191b0*/  ST.E.128 desc[UR4][R2.64+0x4900], R4 ;  /* 0x0049000402007985 */ /* 0x0003e4000c101d04 */
[----:B-1----:R-:W-:Y:S05]  /*191c0*/  RET.REL.NODEC R148 `(_ZN5flash24flash_fwd_splitkv_kernelI23Flash_fwd_kernel_traitsILi96ELi64ELi128ELi4ELb0ELb0EN7cutlass6half_tE19Flash_kernel_traitsILi96ELi64ELi128ELi4ES3_EELb0ELb0ELb1ELb0ELb0ELb0ELb1ELb1EEEvNS_16Flash_fwd_paramsE) ;  /* 0xfffffe6c948c7950 */ /* 0x002fea0003c3ffff */
.L_x_4291:
[----:B------:R-:W-:Y:S01]  /*191d0*/  MOV R8, 0x2 ;  /* 0x0000000200087802 */ /* 0x000fe20000000f00 */
[----:B------:R-:W-:Y:S01]  /*191e0*/  IMAD.MOV.U32 R5, RZ, RZ, 0x1f ;  /* 0x0000001fff057424 */ /* 0x000fe200078e00ff */
[----:B------:R-:W-:-:S07]  /*191f0*/  MOV R7, 0xffffffff ;  /* 0xffffffff00077802 */ /* 0x000fce0000000f00 */
[----:B-----5:R-:W-:Y:S05]  /*19200*/  WARPSYNC.COLLECTIVE R7, `(.L_x_4300) ;  /* 0x0000000007087348 */ /* 0x020fea0003c00000 */
[----:B------:R1:W2:Y:S02]  /*19210*/  SHFL.BFLY P0, R11, R158, R8, R5 ;  /* 0x0c0000089e0b7389 */ /* 0x0002a40000000005 */
[----:B-12--5:R-:W-:Y:S05]  /*19220*/  ENDCOLLECTIVE ;  /* 0x000000000000791b */ /* 0x026fea0003800000 */
.L_x_4300:
[----:B------:R-:W-:Y:S02]  /*19230*/  IMAD.MOV.U32 R9, RZ, RZ, R11 ;  /* 0x000000ffff097224 */ /* 0x000fe400078e000b */
[----:B------:R-:W-:Y:S02]  /*19240*/  IMAD.MOV.U32 R8, RZ, RZ, 0x1 ;  /* 0x00000001ff087424 */ /* 0x000fe400078e00ff */
[----:B------:R-:W-:-:S05]  /*19250*/  FADD.FTZ R9, R9, R158 ;  /* 0x0000009e09097221 */ /* 0x000fca0000010000 */
[----:B------:R-:W-:-:S07]  /*19260*/  MOV R158, R9 ;  /* 0x00000009009e7202 */ /* 0x000fce0000000f00 */
[----:B------:R-:W-:Y:S05]  /*19270*/  WARPSYNC.COLLECTIVE R7, `(.L_x_4301) ;  /* 0x0000000007087348 */ /* 0x000fea0003c00000 */
[----:B------:R1:W2:Y:S02]  /*19280*/  SHFL.BFLY P0, R11, R158, R8, R5 ;  /* 0x0c0000089e0b7389 */ /* 0x0002a40000000005 */
[----:B-12---:R-:W-:Y:S05]  /*19290*/  ENDCOLLECTIVE ;  /* 0x000000000000791b */ /* 0x006fea0003800000 */
.L_x_4301:
[----:B------:R-:W-:Y:S01]  /*192a0*/  MOV R158, R165 ;  /* 0x000000a5009e7202 */ /* 0x000fe20000000f00 */
[----:B------:R-:W-:Y:S01]  /*192b0*/  IMAD.MOV.U32 R8, RZ, RZ, 0x2 ;  /* 0x00000002ff087424 */ /* 0x000fe200078e00ff */
[----:B------:R-:W-:-:S07]  /*192c0*/  MOV R6, R11 ;  /* 0x0000000b00067202 */ /* 0x000fce0000000f00 */
[----:B------:R-:W-:Y:S05]  /*192d0*/  WARPSYNC.COLLECTIVE R7, `(.L_x_4302) ;  /* 0x0000000007087348 */ /* 0x000fea0003c00000 */
[----:B------:R1:W2:Y:S02]  /*192e0*/  SHFL.BFLY P0, R11, R158, R8, R5 ;  /* 0x0c0000089e0b7389 */ /* 0x0002a40000000005 */
[----:B-12---:R-:W-:Y:S05]  /*192f0*/  ENDCOLLECTIVE ;  /* 0x000000000000791b */ /* 0x006fea0003800000 */
.L_x_4302:
[----:B------:R-:W-:Y:S01]  /*19300*/  FADD.FTZ R6, R9, R6 ;  /* 0x0000000609067221 */ /* 0x000fe20000010000 */
[----:B------:R-:W-:Y:S01]  /*19310*/  FADD.FTZ R10, R11, R165 ;  /* 0x000000a50b0a7221 */ /* 0x000fe20000010000 */
[----:B------:R-:W-:-:S04]  /*19320*/  MOV R8, 0x1 ;  /* 0x0000000100087802 */ /* 0x000fc80000000f00 */
[----:B------:R-:W-:-:S07]  /*19330*/  MOV R158, R10 ;  /* 0x0000000a009e7202 */ /* 0x000fce0000000f00 */
[----:B------:R-:W-:Y:S05]  /*19340*/  WARPSYNC.COLLECTIVE R7, `(.L_x_4303) ;  /* 0x0000000007087348 */ /* 0x000fea0003c00000 */
[----:B------:R1:W2:Y:S02]  /*19350*/  SHFL.BFLY P0, R11, R158, R8, R5 ;  /* 0x0c0000089e0b7389 */ /* 0x0002a40000000005 */
[----:B-12---:R-:W-:Y:S05]  /*19360*/  ENDCOLLECTIVE ;  /* 0x000000000000791b */ /* 0x006fea0003800000 */
.L_x_4303:
[----:B------:R-:W-:Y:S05]  /*19370*/  BRA `(.L_x_4304) ;  /* 0xfffffff0000c7947 */ /* 0x000fea000383ffff */
.L_x_4305:
        /* <DEDUP_REMOVED lines=16> */
.L_x_11658:


//--------------------- .text._ZN5flash24flash_fwd_splitkv_kernelI23Flash_fwd_kernel_traitsILi96ELi64ELi128ELi4ELb0ELb0EN7cutlass6half_tE19Flash_kernel_traitsILi96ELi64ELi128ELi4ES3_EELb0ELb0ELb1ELb0ELb0ELb1ELb1ELb1EEEvNS_16Flash_fwd_paramsE --------------------------
	.section	.text._ZN5flash24flash_fwd_splitkv_kernelI23Flash_fwd_kernel_traitsILi96ELi64ELi128ELi4ELb0ELb0EN7cutlass6half_tE19Flash_kernel_traitsILi96ELi64ELi128ELi4ES3_EELb0ELb0ELb1ELb0ELb0ELb1ELb1ELb1EEEvNS_16Flash_fwd_paramsE,"ax",@progbits
	.align	128
        .global         _ZN5flash24flash_fwd_splitkv_kernelI23Flash_fwd_kernel_traitsILi96ELi64ELi128ELi4ELb0ELb0EN7cutlass6half_tE19Flash_kernel_traitsILi96ELi64ELi128ELi4ES3_EELb0ELb0ELb1ELb0ELb0ELb1ELb1ELb1EEEvNS_16Flash_fwd_paramsE
        .type           _ZN5flash24flash_fwd_splitkv_kernelI23Flash_fwd_kernel_traitsILi96ELi64ELi128ELi4ELb0ELb0EN7cutlass6half_tE19Flash_kernel_traitsILi96ELi64ELi128ELi4ES3_EELb0ELb0ELb1ELb0ELb0ELb1ELb1ELb1EEEvNS_16Flash_fwd_paramsE,@function
        .size           _ZN5flash24flash_fwd_splitkv_kernelI23Flash_fwd_kernel_traitsILi96ELi64ELi128ELi4ELb0ELb0EN7cutlass6half_tE19Flash_kernel_traitsILi96ELi64ELi128ELi4ES3_EELb0ELb0ELb1ELb0ELb0ELb1ELb1ELb1EEEvNS_16Flash_fwd_paramsE,(.L_x_11659 - _ZN5flash24flash_fwd_splitkv_kernelI23Flash_fwd_kernel_traitsILi96ELi64ELi128ELi4ELb0ELb0EN7cutlass6half_tE19Flash_kernel_traitsILi96ELi64ELi128ELi4ES3_EELb0ELb0ELb1ELb0ELb0ELb1ELb1ELb1EEEvNS_16Flash_fwd_paramsE)
        .other          _ZN5flash24flash_fwd_splitkv_kernelI23Flash_fwd_kernel_traitsILi96ELi64ELi128ELi4ELb0ELb0EN7cutlass6half_tE19Flash_kernel_traitsILi96ELi64ELi128ELi4ES3_EELb0ELb0ELb1ELb0ELb0ELb1ELb1ELb1EEEvNS_16Flash_fwd_paramsE,@"STO_CUDA_ENTRY STV_DEFAULT"
_ZN5flash24flash_fwd_splitkv_kernelI23Flash_fwd_kernel_traitsILi96ELi64ELi128ELi4ELb0ELb0EN7cutlass6half_tE19Flash_kernel_traitsILi96ELi64ELi128ELi4ES3_EELb0ELb0ELb1ELb0ELb0ELb1ELb1ELb1EEEvNS_16Flash_fwd_paramsE:
.text._ZN5flash24flash_fwd_splitkv_kernelI23Flash_fwd_kernel_traitsILi96ELi64ELi128ELi4ELb0ELb0EN7cutlass6half_tE19Flash_kernel_traitsILi96ELi64ELi128ELi4ES3_EELb0ELb0ELb1ELb0ELb0ELb1ELb1ELb1EEEvNS_16Flash_fwd_paramsE:
        /* <DEDUP_REMOVED lines=29> */
[----:B------:R-:W-:Y:S05]  /*01d0*/  CALL.REL.NOINC `($_ZN5flash24flash_fwd_splitkv_kernelI23Flash_fwd_kernel_traitsILi96ELi64ELi128ELi4ELb0ELb0EN7cutlass6half_tE19Flash_kernel_traitsILi96ELi64ELi128ELi4ES3_EELb0ELb0ELb1ELb0ELb0ELb1ELb1ELb1EEEvNS_16Flash_fwd_paramsE$_ZN5flash30compute_attn_1rowblock_splitkvI23Flash_fwd_kernel_traitsILi96ELi64ELi128ELi4ELb0ELb0EN7cutlass6half_tE19Flash_kernel_traitsILi96ELi64ELi128ELi4ES3_EELb0ELb0ELb1ELb0ELb0ELb1ELb1ELb1ENS_16Flash_fwd_paramsEEEvRKT8_iiiii) ;  /* 0x0000000000087944 */ /* 0x000fea0003c00000 */
[----:B------:R-:W-:Y:S05]  /*01e0*/  BSYNC.RECONVERGENT B4 ;  /* 0x0000000000047941 */ /* 0x000fea0003800200 */
.L_x_4306:
[----:B------:R-:W-:Y:S05]  /*01f0*/  EXIT ;  /* 0x000000000000794d */ /* 0x000fea0003800000 */
        .type           $_ZN5flash24flash_fwd_splitkv_kernelI23Flash_fwd_kernel_traitsILi96ELi64ELi128ELi4ELb0ELb0EN7cutlass6half_tE19Flash_kernel_traitsILi96ELi64ELi128ELi4ES3_EELb0ELb0ELb1ELb0ELb0ELb1ELb1ELb1EEEvNS_16Flash_fwd_paramsE$_ZN5flash30compute_attn_1rowblock_splitkvI23Flash_fwd_kernel_traitsILi96ELi64ELi128ELi4ELb0ELb0EN7cutlass6half_tE19Flash_kernel_traitsILi96ELi64ELi128ELi4ES3_EELb0ELb0ELb1ELb0ELb0ELb1ELb1ELb1ENS_16Flash_fwd_paramsEEEvRKT8_iiiii,@function
        .size           $_ZN5flash24flash_fwd_splitkv_kernelI23Flash_fwd_kernel_traitsILi96ELi64ELi128ELi4ELb0ELb0EN7cutlass6half_tE19Flash_kernel_traitsILi96ELi64ELi128ELi4ES3_EELb0ELb0ELb1ELb0ELb0ELb1ELb1ELb1EEEvNS_16Flash_fwd_paramsE$_ZN5flash30compute_attn_1rowblock_splitkvI23Flash_fwd_kernel_traitsILi96ELi64ELi128ELi4ELb0ELb0EN7cutlass6half_tE19Flash_kernel_traitsILi96ELi64ELi128ELi4ES3_EELb0ELb0ELb1ELb0ELb0ELb1ELb1ELb1ENS_16Flash_fwd_paramsEEEvRKT8_iiiii,(.L_x_11659 - $_ZN5flash24flash_fwd_splitkv_kernelI23Flash_fwd_kernel_traitsILi96ELi64ELi128ELi4ELb0ELb0EN7cutlass6half_tE19Flash_kernel_traitsILi96ELi64ELi128ELi4ES3_EELb0ELb0ELb1ELb0ELb0ELb1ELb1ELb1EEEvNS_16Flash_fwd_paramsE$_ZN5flash30compute_attn_1rowblock_splitkvI23Flash_fwd_kernel_traitsILi96ELi64ELi128ELi4ELb0ELb0EN7cutlass6half_tE19Flash_kernel_traitsILi96ELi64ELi128ELi4ES3_EELb0ELb0ELb1ELb0ELb0ELb1ELb1ELb1ENS_16Flash_fwd_paramsEEEvRKT8_iiiii)
$_ZN5flash24flash_fwd_splitkv_kernelI23Flash_fwd_kernel_traitsILi96ELi64ELi128ELi4ELb0ELb0EN7cutlass6half_tE19Flash_kernel_traitsILi96ELi64ELi128ELi4ES3_EELb0ELb0ELb1ELb0ELb0ELb1ELb1ELb1EEEvNS_16Flash_fwd_paramsE$_ZN5flash30compute_attn_1rowblock_splitkvI23Flash_fwd_kernel_traitsILi96ELi64ELi128ELi4ELb0ELb0EN7cutlass6half_tE19Flash_kernel_traitsILi96ELi64ELi128ELi4ES3_EELb0ELb0ELb1ELb0ELb0ELb1ELb1ELb1ENS_16Flash_fwd_paramsEEEvRKT8_iiiii:
        /* <DEDUP_REMOVED lines=39> */
.L_x_4308:
[----:B------:R-:W-:Y:S05]  /*0470*/  BSYNC.RECONVERGENT B0 ;  /* 0x0000000000007941 */ /* 0x000fea0003800200 */
.L_x_4307:
[----:B------:R-:W-:Y:S04]  /*0480*/  BSSY.RECONVERGENT B0, `(.L_x_4309) ;  /* 0x0000007000007945 */ /* 0x000fe80003800200 */
[----:B------:R-:W-:Y:S05]  /*0490*/  @!P3 BRA `(.L_x_4310) ;  /* 0x000000000014b947 */ /* 0x000fea0003800000 */
[----:B------:R-:W2:Y:S02]  /*04a0*/  LD.E.U8 R2, desc[UR4][R120.64+0x1b2] ;  /* 0x0001b20478027980 */ /* 0x000ea4000c101100 */
[----:B--2---:R-:W-:-:S13]  /*04b0*/  ISETP.NE.AND P1, PT, R2, RZ, PT ;  /* 0x000000ff0200720c */ /* 0x004fda0003f25270 */
[----:B------:R-:W2:Y:S02]  /*04c0*/  @P1 LD.E R2, desc[UR4][R10.64+0x4] ;  /* 0x000004040a021980 */ /* 0x000ea4000c101900 */
[----:B--2--5:R-:W-:-:S06]  /*04d0*/  @P1 IADD3 R75, PT, PT, R2, -R13, RZ ;  /* 0x8000000d024b1210 */ /* 0x024fcc0007ffe0ff */
[----:B------:R2:W5:Y:S02]  /*04e0*/  @!P1 LD.E R75, desc[UR4][R10.64] ;  /* 0x000000040a4b9980 */ /* 0x000564000c101900 */
.L_x_4310:
[----:B------:R-:W-:Y:S05]  /*04f0*/  BSYNC.RECONVERGENT B0 ;  /* 0x0000000000007941 */ /* 0x000fea0003800200 */
.L_x_4309:
        /* <DEDUP_REMOVED lines=9> */
.L_x_4312:
[----:B------:R-:W3:Y:S01]  /*0590*/  LD.E.64 R2, desc[UR4][R120.64+0x108] ;  /* 0x0001080478027980 */ /* 0x000ee2000c101b00 */
[----:B------:R-:W-:Y:S01]  /*05a0*/  BSSY.RECONVERGENT B0, `(.L_x_4314) ;  /* 0x0000006000007945 */ /* 0x000fe20003800200 */
[----:B------:R-:W-:Y:S01]  /*05b0*/  IMAD.MOV.U32 R0, RZ, RZ, RZ ;  /* 0x000000ffff007224 */ /* 0x000fe200078e00ff */
[----:B---3--:R-:W-:-:S04]  /*05c0*/  ISETP.NE.U32.AND P0, PT, R2, RZ, PT ;  /* 0x000000ff0200720c */ /* 0x008fc80003f05070 */
[----:B------:R-:W-:-:S13]  /*05d0*/  ISETP.NE.AND.EX P0, PT, R3, RZ, PT, P0 ;  /* 0x000000ff0300720c */ /* 0x000fda0003f05300 */
[----:B------:R-:W-:Y:S05]  /*05e0*/  @!P0 BRA `(.L_x_4315) ;  /* 0x0000000000048947 */ /* 0x000fea0003800000 */
[----:B------:R3:W5:Y:S02]  /*05f0*/  LD.E R0, desc[UR4][R120.64+0xbc] ;  /* 0x0000bc0478007980 */ /* 0x000764000c101900 */
.L_x_4315:
[----:B------:R-:W-:Y:S05]  /*0600*/  BSYNC.RECONVERGENT B0 ;  /* 0x0000000000007941 */ /* 0x000fea0003800200 */
.L_x_4314:
[----:B-----5:R-:W-:Y:S02]  /*0610*/  IADD3 R61, PT, PT, R75, R0, RZ ;  /* 0x000000004b3d7210 */ /* 0x020fe40007ffe0ff */
.L_x_4313:
[----:B------:R-:W-:Y:S05]  /*0620*/  BSYNC.RECONVERGENT B1 ;  /* 0x0000000000017941 */ /* 0x000fea0003800200 */
.L_x_4311:
[----:B------:R-:W-:Y:S01]  /*0630*/  IMAD.SHL.U32 R150, R23, 0x40, RZ ;  /* 0x0000004017967824 */ /* 0x000fe200078e00ff */
[----:B------:R-:W-:Y:S01]  /*0640*/  MOV R2, R146 ;  /* 0x0000009200027202 */ /* 0x000fe20000000f00 */
[----:B------:R-:W-:-:S03]  /*0650*/  IMAD.MOV.U32 R3, RZ, RZ, 0x0 ;  /* 0x00000000ff037424 */ /* 0x000fc600078e00ff */
[----:B------:R-:W-:-:S13]  /*0660*/  ISETP.GT.AND P0, PT, R153, R150, PT ;  /* 0x000000969900720c */ /* 0x000fda0003f04270 */
[----:B-123--:R-:W-:Y:S05]  /*0670*/  @!P0 RET.REL.NODEC R2 `(_ZN5flash24flash_fwd_splitkv_kernelI23Flash_fwd_kernel_traitsILi96ELi64ELi128ELi4ELb0ELb0EN7cutlass6half_tE19Flash_kernel_traitsILi96ELi64ELi128ELi4ES3_EELb0ELb0ELb1ELb0ELb0ELb1ELb1ELb1EEEvNS_16Flash_fwd_paramsE) ;  /* 0xfffffff802608950 */ /* 0x00efea0003c3ffff */
        /* <DEDUP_REMOVED lines=73> */
.L_x_4318:
[----:B------:R-:W-:Y:S05]  /*0b10*/  BSYNC.RECONVERGENT B0 ;  /* 0x0000000000007941 */ /* 0x000fea0003800200 */
.L_x_4317:
        /* <DEDUP_REMOVED lines=16> */
.L_x_4320:
[----:B------:R-:W-:Y:S05]  /*0c20*/  BSYNC.RECONVERGENT B0 ;  /* 0x0000000000007941 */ /* 0x000fea0003800200 */
.L_x_4319:
        /* <DEDUP_REMOVED lines=15> */
.L_x_4322:
[----:B------:R-:W-:Y:S05]  /*0d20*/  BSYNC.RECONVERGENT B0 ;  /* 0x0000000000007941 */ /* 0x000fea0003800200 */
.L_x_4321:
        /* <DEDUP_REMOVED lines=15> */
.L_x_4324:
[----:B------:R-:W-:Y:S05]  /*0e20*/  BSYNC.RECONVERGENT B0 ;  /* 0x0000000000007941 */ /* 0x000fea0003800200 */
.L_x_4323:
        /* <DEDUP_REMOVED lines=13> */
[----:B-123--:R-:W-:Y:S05]  /*0f00*/  @P6 RET.REL.NODEC R146 `(_ZN5flash24flash_fwd_splitkv_kernelI23Flash_fwd_kernel_traitsILi96ELi64ELi128ELi4ELb0ELb0EN7cutlass6half_tE19Flash_kernel_traitsILi96ELi64ELi128ELi4ES3_EELb0ELb0ELb1ELb0ELb0ELb1ELb1ELb1EEEvNS_16Flash_fwd_paramsE) ;  /* 0xfffffff0923c6950 */ /* 0x00efea0003c3ffff */
[----:B------:R-:W-:Y:S02]  /*0f10*/  MOV R5, 0xff800000 ;  /* 0xff80000000057802 */ /* 0x000fe40000000f00 */
[----:B------:R-:W-:-:S03]  /*0f20*/  MOV R147, 0x0 ;  /* 0x0000000000937802 */ /* 0x000fc60000000f00 */
[----:B------:R1:W-:Y:S02]  /*0f30*/  ST.E desc[UR4][R2.64+0xc0], R5 ;  /* 0x0000c00502007985 */ /* 0x0003e4000c101904 */
[----:B-1----:R-:W-:Y:S05]  /*0f40*/  RET.REL.NODEC R146 `(_ZN5flash24flash_fwd_splitkv_kernelI23Flash_fwd_kernel_traitsILi96ELi64ELi128ELi4ELb0ELb0EN7cutlass6half_tE19Flash_kernel_traitsILi96ELi64ELi128ELi4ES3_EELb0ELb0ELb1ELb0ELb0ELb1ELb1ELb1EEEvNS_16Flash_fwd_paramsE) ;  /* 0xfffffff0922c7950 */ /* 0x002fea0003c3ffff */
.L_x_4316:
        /* <DEDUP_REMOVED lines=102> */
.L_x_4326:
        /* <DEDUP_REMOVED lines=27> */
[----:B------:R-:W-:Y:S01]  /*1760*/  @!P4 IMAD R2, R2, R138, R11 ;  /* 0x0000008a0202c224 */ /* 0x000fe200078e020b */
[----:B------:R-:W-:Y:S01]  /*1770*/  @P4 IADD3 R8, PT, PT, R6, R13, RZ ;  /* 0x0000000d06084210 */ /* 0x000fe20007ffe0ff */
[-C--:B---3-5:R-:W-:Y:S02]  /*1780*/  @!P4 IMAD R11, R17, R4.reuse, RZ ;  /* 0x00000004110bc224 */ /* 0x0a8fe400078e02ff */
[----:B------:R-:W-:Y:S02]  /*1790*/  @!P4 IMAD.IADD R21, R21, 0x1, R2 ;  /* 0x000000011515c824 */ /* 0x000fe400078e0202 */
[----:B------:R-:W-:Y:S01]  /*17a0*/  @!P3 IMAD.IADD R0, R0, 0x1, -R3 ;  /* 0x000000010000b824 */ /* 0x000fe200078e0a03 */
[----:B------:R-:W-:Y:S01]  /*17b0*/  @!P4 SHF.R.S32.HI R2, RZ, 0x1f, R4 ;  /* 0x0000001fff02c819 */ /* 0x000fe20000011404 */
[----:B------:R-:W-:-:S03]  /*17c0*/  @!P4 IMAD.WIDE.U32 R20, R16, R4, R20 ;  /* 0x000000041014c225 */ /* 0x000fc600078e0014 */
[----:B------:R-:W-:Y:S02]  /*17d0*/  ISETP.GE.U32.AND P2, PT, R0, R3, PT ;  /* 0x000000030000720c */ /* 0x000fe40003f46070 */
[----:B------:R-:W-:Y:S01]  /*17e0*/  LOP3.LUT R0, R152, R9, RZ, 0x3c, !PT ;  /* 0x0000000998007212 */ /* 0x000fe200078e3cff */
[----:B------:R-:W-:Y:S02]  /*17f0*/  @!P4 IMAD R11, R16, R2, R11 ;  /* 0x00000002100bc224 */ /* 0x000fe400078e020b */
[----:B------:R-:W-:Y:S01]  /*1800*/  @P4 IMAD.WIDE.U32 R16, R138, R8, RZ ;  /* 0x000000088a104225 */ /* 0x000fe200078e00ff */
[----:B------:R-:W-:Y:S02]  /*1810*/  ISETP.GE.AND P1, PT, R0, RZ, PT ;  /* 0x000000ff0000720c */ /* 0x000fe40003f26270 */
[----:B------:R-:W-:Y:S01]  /*1820*/  @!P4 MOV R10, R20 ;  /* 0x00000014000ac202 */ /* 0x000fe20000000f00 */
[----:B------:R-:W-:Y:S01]  /*1830*/  @P4 IMAD R2, R139, R8, RZ ;  /* 0x000000088b024224 */ /* 0x000fe200078e02ff */
[----:B------:R-:W-:-:S02]  /*1840*/  ISETP.NE.AND P0, PT, R9, RZ, PT ;  /* 0x000000ff0900720c */ /* 0x000fc40003f05270 */
[----:B------:R-:W-:Y:S02]  /*1850*/  LEA R20, R62, 0xffffff80, 0x7 ;  /* 0xffffff803e147811 */ /* 0x000fe400078e38ff */
[----:B------:R-:W-:Y:S02]  /*1860*/  @!P3 IADD3 R5, PT, PT, R5, 0x1, RZ ;  /* 0x000000010505b810 */ /* 0x000fe40007ffe0ff */
        /* <DEDUP_REMOVED lines=18> */
[----:B------:R-:W-:Y:S02]  /*1990*/  IADD3 R27, PT, PT, R27, R2, RZ ;  /* 0x000000021b1b7210 */ /* 0x000fe40007ffe0ff */
[----:B------:R-:W-:Y:S01]  /*19a0*/  @!P4 MOV R12, R10 ;  /* 0x0000000a000cc202 */ /* 0x000fe20000000f00 */
        /* <DEDUP_REMOVED lines=14> */
.L_x_4327:
[----:B------:R-:W-:Y:S05]  /*1a90*/  BSYNC.RECONVERGENT B0 ;  /* 0x0000000000007941 */ /* 0x000fea0003800200 */
.L_x_4325:
        /* <DEDUP_REMOVED lines=25> */
[----:B------:R-:W-:-:S05]  /*1c30*/  IMAD.SHL.U32 R151, R147, 0x8, RZ ;  /* 0x0000000893977824 */ /* 0x000fca00078e00ff */
[----:B------:R-:W-:Y:S01]  /*1c40*/  LOP3.LUT R118, R151, 0x18, RZ, 0xc0, !PT ;  /* 0x0000001897767812 */ /* 0x000fe200078ec0ff */
[----:B------:R-:W-:-:S03]  /*1c50*/  IMAD R17, R17, R140, RZ ;  /* 0x0000008c11117224 */ /* 0x000fc600078e02ff */
[----:B------:R-:W-:-:S03]  /*1c60*/  IADD3 R18, P1, PT, R118, R16, RZ ;  /* 0x0000001076127210 */ /* 0x000fc60007f3e0ff */
[----:B------:R-:W-:Y:S01]  /*1c70*/  @!P2 IMAD.IADD R13, R13, 0x1, -R8 ;  /* 0x000000010d0da824 */ /* 0x000fe200078e0a08 */
[----:B------:R-:W-:Y:S01]  /*1c80*/  LOP3.LUT R16, R152, R9, RZ, 0x3c, !PT ;  /* 0x0000000998107212 */ /* 0x000fe200078e3cff */
[----:B------:R-:W-:-:S03]  /*1c90*/  IMAD.X R19, RZ, RZ, R12, P1 ;  /* 0x000000ffff137224 */ /* 0x000fc600008e060c */
[----:B------:R-:W-:Y:S02]  /*1ca0*/  ISETP.GE.U32.AND P4, PT, R13, R8, PT ;  /* 0x000000080d00720c */ /* 0x000fe40003f86070 */
[----:B------:R-:W-:Y:S01]  /*1cb0*/  ISETP.GE.AND P1, PT, R16, RZ, PT ;  /* 0x000000ff1000720c */ /* 0x000fe20003f26270 */
[----:B------:R-:W-:Y:S02]  /*1cc0*/  IMAD R16, R20, R141, R17 ;  /* 0x0000008d14107224 */ /* 0x000fe400078e0211 */
[----:B------:R-:W-:Y:S01]  /*1cd0*/  IMAD.SHL.U32 R17, R147, 0x20, RZ ;  /* 0x0000002093117824 */ /* 0x000fe200078e00ff */
[----:B------:R-:W-:Y:S01]  /*1ce0*/  ISETP.NE.AND P3, PT, R9, RZ, PT ;  /* 0x000000ff0900720c */ /* 0x000fe20003f65270 */
[----:B------:R-:W-:Y:S01]  /*1cf0*/  IMAD.SHL.U32 R12, R147, 0x10, RZ ;  /* 0x00000010930c7824 */ /* 0x000fe200078e00ff */
[----:B------:R-:W-:Y:S02]  /*1d00*/  SHF.R.U32.HI R13, RZ, 0x1, R147 ;  /* 0x00000001ff0d7819 */ /* 0x000fe40000011693 */
[----:B------:R-:W-:-:S02]  /*1d10*/  LOP3.LUT R8, R17, 0xc0, RZ, 0xc0, !PT ;  /* 0x000000c011087812 */ /* 0x000fc400078ec0ff */
[----:B------:R-:W-:Y:S02]  /*1d20*/  @!P2 IADD3 R0, PT, PT, R0, 0x1, RZ ;  /* 0x000000010000a810 */ /* 0x000fe40007ffe0ff */
[----:B------:R-:W-:Y:S01]  /*1d30*/  LOP3.LUT R48, R12, 0x3e00, RZ, 0xc0, !PT ;  /* 0x00003e000c307812 */ /* 0x000fe200078ec0ff */
[----:B------:R-:W-:Y:S01]  /*1d40*/  IMAD.WIDE.U32 R20, R20, R140, R18 ;  /* 0x0000008c14147225 */ /* 0x000fe200078e0012 */
[----:B------:R-:W-:-:S03]  /*1d50*/  LOP3.LUT R18, R8, 0x8, R13, 0xf8, !PT ;  /* 0x0000000808127812 */ /* 0x000fc600078ef80d */
[----:B------:R-:W-:Y:S01]  /*1d60*/  IMAD.SHL.U32 R63, R147, 0x4, RZ ;  /* 0x00000004933f7824 */ /* 0x000fe200078e00ff */
[----:B------:R-:W-:Y:S01]  /*1d70*/  LOP3.LUT R48, R48, 0x20, R17, 0xf8, !PT ;  /* 0x0000002030307812 */ /* 0x000fe200078ef811 */
[----:B------:R-:W-:Y:S02]  /*1d80*/  @P4 VIADD R0, R0, 0x1 ;  /* 0x0000000100004836 */ /* 0x000fe40000000000 */
[----:B------:R-:W-:Y:S01]  /*1d90*/  IMAD.IADD R19, R21, 0x1, R16 ;  /* 0x0000000115137824 */ /* 0x000fe200078e0210 */
[----:B------:R-:W-:Y:S01]  /*1da0*/  LOP3.LUT R13, R18, 0x18, R63, 0x78, !PT ;  /* 0x00000018120d7812 */ /* 0x000fe200078e783f */
[----:B------:R-:W-:Y:S01]  /*1db0*/  @!P1 IMAD.MOV R0, RZ, RZ, -R0 ;  /* 0x000000ffff009224 */ /* 0x000fe200078e0a00 */
[----:B------:R-:W-:Y:S01]  /*1dc0*/  LOP3.LUT R48, R48, 0x100, R17, 0xf8, !PT ;  /* 0x0000010030307812 */ /* 0x000fe200078ef811 */
[----:B------:R-:W-:Y:S01]  /*1dd0*/  IMAD.MOV.U32 R18, RZ, RZ, R20 ;  /* 0x000000ffff127224 */ /* 0x000fe200078e0014 */
[----:B------:R-:W-:Y:S02]  /*1de0*/  @!P3 LOP3.LUT R0, RZ, R9, RZ, 0x33, !PT ;  /* 0x00000009ff00b212 */ /* 0x000fe400078e33ff */
[----:B------:R-:W-:-:S03]  /*1df0*/  LOP3.LUT R48, R48, R13, RZ, 0xfc, !PT ;  /* 0x0000000d30307212 */ /* 0x000fc600078efcff */
[----:B------:R-:W-:Y:S01]  /*1e00*/  IMAD.WIDE.U32 R18, R0, R28, R18 ;  /* 0x0000001c00127225 */ /* 0x000fe200078e0012 */
[----:B------:R-:W-:Y:S02]  /*1e10*/  LOP3.LUT R12, R12, 0x100, RZ, 0xc0, !PT ;  /* 0x000001000c0c7812 */ /* 0x000fe400078ec0ff */
[----:B------:R-:W-:Y:S02]  /*1e20*/  LOP3.LUT R8, R8, 0x8, R147, 0xf8, !PT ;  /* 0x0000000808087812 */ /* 0x000fe400078ef893 */
[----:B------:R-:W-:Y:S02]  /*1e30*/  LOP3.LUT R12, R12, 0x20, R17, 0xf8, !PT ;  /* 0x000000200c0c7812 */ /* 0x000fe400078ef811 */
[----:B------:R-:W-:-:S04]  /*1e40*/  LOP3.LUT R47, R8, 0x18, R63, 0x78, !PT ;  /* 0x00000018082f7812 */ /* 0x000fc800078e783f */
[----:B------:R-:W-:Y:S02]  /*1e50*/  LOP3.LUT R47, R12, R47, RZ, 0xfc, !PT ;  /* 0x0000002f0c2f7212 */ /* 0x000fe400078efcff */
[----:B------:R-:W-:Y:S01]  /*1e60*/  SHF.R.S32.HI R111, RZ, 0x1f, R152 ;  /* 0x0000001fff6f7819 */ /* 0x000fe20000011498 */
[----:B------:R-:W1:Y:S01]  /*1e70*/  S2UR UR6, SR_CgaCtaId ;  /* 0x00000000000679c3 */ /* 0x000e620000008800 */
[----:B------:R-:W-:Y:S01]  /*1e80*/  SHF.R.U32.HI R106, RZ, 0x2, R147 ;  /* 0x00000002ff6a7819 */ /* 0x000fe20000011693 */
[----:B------:R-:W-:-:S04]  /*1e90*/  IMAD.MOV.U32 R107, RZ, RZ, RZ ;  /* 0x000000ffff6b7224 */ /* 0x000fc800078e00ff */
[----:B------:R-:W-:Y:S02]  /*1ea0*/  IMAD R145, R141, R106, RZ ;  /* 0x0000006a8d917224 */ /* 0x000fe400078e02ff */
[----:B------:R-:W-:Y:S01]  /*1eb0*/  IMAD.WIDE.U32 R22, R23, 0x40, R106 ;  /* 0x0000004017167825 */ /* 0x000fe200078e006a */
[----:B------:R-:W-:-:S03]  /*1ec0*/  UMOV UR7, 0x400 ;  /* 0x0000040000077882 */ /* 0x000fc60000000000 */
[----:B------:R-:W-:Y:S02]  /*1ed0*/  IMAD R143, R139, R106, RZ ;  /* 0x0000006a8b8f7224 */ /* 0x000fe400078e02ff */
[----:B------:R-:W-:Y:S01]  /*1ee0*/  VIADD R148, R62, 0xffffffff ;  /* 0xffffffff3e947836 */ /* 0x000fe20000000000 */
[----:B------:R-:W-:Y:S01]  /*1ef0*/  SHF.R.U32.HI R64, RZ, 0x3, R147 ;  /* 0x00000003ff407819 */ /* 0x000fe20000011693 */
[----:B-1----:R-:W-:Y:S01]  /*1f00*/  ULEA UR6, UR6, UR7, 0x18 ;  /* 0x0000000706067291 */ /* 0x002fe2000f8ec0ff */
[----:B------:R-:W-:Y:S01]  /*1f10*/  LOP3.LUT R65, R147, 0x3, RZ, 0xc0, !PT ;  /* 0x0000000393417812 */ /* 0x000fe200078ec0ff */
[C---:B------:R-:W-:Y:S01]  /*1f20*/  IMAD.SHL.U32 R66, R140.reuse, 0x20, RZ ;  /* 0x000000208c427824 */ /* 0x040fe200078e00ff */
[----:B------:R-:W-:Y:S01]  /*1f30*/  SHF.L.U64.HI R67, R140, 0x5, R141 ;  /* 0x000000058c437819 */ /* 0x000fe2000001028d */
[C---:B------:R-:W-:Y:S01]  /*1f40*/  IMAD.SHL.U32 R68, R138.reuse, 0x20, RZ ;  /* 0x000000208a447824 */ /* 0x040fe200078e00ff */
[----:B------:R-:W-:Y:S01]  /*1f50*/  SHF.L.U64.HI R69, R138, 0x5, R139 ;  /* 0x000000058a457819 */ /* 0x000fe2000001028b */
[----:B------:R-:W-:Y:S01]  /*1f60*/  IMAD.SHL.U32 R60, R148, 0x80, RZ ;  /* 0x00000080943c7824 */ /* 0x000fe200078e00ff */
[----:B------:R-:W-:-:S02]  /*1f70*/  LOP3.LUT R99, R63, 0xc, RZ, 0xc0, !PT ;  /* 0x0000000c3f637812 */ /* 0x000fc400078ec0ff */
[C---:B------:R-:W-:Y:S02]  /*1f80*/  LOP3.LUT R117, R118.reuse, 0x20, RZ, 0xfc, !PT ;  /* 0x0000002076757812 */ /* 0x040fe400078efcff */
[----:B------:R-:W-:Y:S01]  /*1f90*/  LOP3.LUT R116, R118, 0x40, RZ, 0xfc, !PT ;  /* 0x0000004076747812 */ /* 0x000fe200078efcff */
[----:B--2---:R-:W-:Y:S02]  /*1fa0*/  @P0 IMAD R16, R25, R7, RZ ;  /* 0x0000000719100224 */ /* 0x004fe400078e02ff */
[----:B---3--:R-:W-:-:S04]  /*1fb0*/  @!P0 IMAD.WIDE.U32 R20, R30, R155, RZ ;  /* 0x0000009b1e148225 */ /* 0x008fc800078e00ff */
[----:B------:R-:W-:Y:S02]  /*1fc0*/  @!P0 IMAD R9, R31, R155, RZ ;  /* 0x0000009b1f098224 */ /* 0x000fe400078e02ff */
[----:B------:R-:W-:-:S04]  /*1fd0*/  @P0 IMAD.WIDE.U32 R30, R24, R7, RZ ;  /* 0x00000007181e0225 */ /* 0x000fc800078e00ff */
[----:B------:R-:W-:Y:S01]  /*1fe0*/  @!P0 IMAD.MOV.U32 R13, RZ, RZ, R20 ;  /* 0x000000ffff0d8224 */ /* 0x000fe200078e0014 */
[----:B------:R-:W-:Y:S01]  /*1ff0*/  SHF.R.S32.HI R20, RZ, 0x1f, R0 ;  /* 0x0000001fff147819 */ /* 0x000fe20000011400 */
[----:B------:R-:W-:Y:S01]  /*2000*/  IMAD R7, R29, R0, RZ ;  /* 0x000000001d077224 */ /* 0x000fe200078e02ff */
[----:B------:R-:W-:Y:S01]  /*2010*/  @P0 MOV R13, R30 ;  /* 0x0000001e000d0202 */ /* 0x000fe20000000f00 */
[----:B------:R-:W-:Y:S02]  /*2020*/  @!P0 IMAD.IADD R9, R21, 0x1, R9 ;  /* 0x0000000115098824 */ /* 0x000fe400078e0209 */
[----:B------:R-:W-:Y:S01]  /*2030*/  IMAD R7, R20, R28, R7 ;  /* 0x0000001c14077224 */ /* 0x000fe200078e0207 */
[----:B------:R-:W-:Y:S01]  /*2040*/  IADD3 R28, P1, PT, R118, R13, RZ ;  /* 0x0000000d761c7210 */ /* 0x000fe20007f3e0ff */
[----:B------:R-:W-:Y:S01]  /*2050*/  @P0 IMAD.IADD R9, R31, 0x1, R16 ;  /* 0x000000011f090824 */ /* 0x000fe200078e0210 */
[----:B------:R-:W-:-:S03]  /*2060*/  LOP3.LUT R16, R151, 0xc0, RZ, 0xc0, !PT ;  /* 0x000000c097107812 */ /* 0x000fc600078ec0ff */
[----:B------:R-:W-:Y:S01]  /*2070*/  IMAD.X R29, RZ, RZ, R9, P1 ;  /* 0x000000ffff1d7224 */ /* 0x000fe200008e0609 */
[----:B------:R-:W-:-:S04]  /*2080*/  LOP3.LUT R9, R16, 0x18, R147, 0xf8, !PT ;  /* 0x0000001810097812 */ /* 0x000fc800078ef893 */
[----:B------:R-:W-:Y:S01]  /*2090*/  LOP3.LUT R12, R9, R118, RZ, 0x3c, !PT ;  /* 0x00000076090c7212 */ /* 0x000fe200078e3cff */
[----:B------:R-:W-:-:S03]  /*20a0*/  IMAD R13, R27, R152, RZ ;  /* 0x000000981b0d7224 */ /* 0x000fc600078e02ff */
[----:B------:R-:W-:Y:S02]  /*20b0*/  LOP3.LUT R151, R12, 0x1f20, R151, 0xf8, !PT ;  /* 0x00001f200c977812 */ /* 0x000fe400078ef897 */
[----:B------:R-:W-:Y:S01]  /*20c0*/  IADD3 R12, P0, PT, R118, R6, RZ ;  /* 0x00000006760c7210 */ /* 0x000fe20007f1e0ff */
[----:B------:R-:W-:Y:S02]  /*20d0*/  IMAD R8, R26, R111, R13 ;  /* 0x0000006f1a087224 */ /* 0x000fe400078e020d */
[----:B------:R-:W-:-:S04]  /*20e0*/  IMAD.WIDE.U32 R28, R152, R26, R28 ;  /* 0x0000001a981c7225 */ /* 0x000fc800078e001c */
[----:B------:R-:W-:Y:S01]  /*20f0*/  IMAD.X R13, RZ, RZ, R2, P0 ;  /* 0x000000ffff0d7224 */ /* 0x000fe200000e0602 */
[----:B------:R-:W-:Y:S01]  /*2100*/  SHF.R.S32.HI R2, RZ, 0x1f, R75 ;  /* 0x0000001fff027819 */ /* 0x000fe2000001144b */
[----:B------:R-:W-:Y:S02]  /*2110*/  IMAD.IADD R19, R19, 0x1, R7 ;  /* 0x0000000113137824 */ /* 0x000fe400078e0207 */
[----:B------:R-:W-:Y:S01]  /*2120*/  IMAD.IADD R29, R29, 0x1, R8 ;  /* 0x000000011d1d7824 */ /* 0x000fe200078e0208 */
[----:B------:R-:W-:Y:S01]  /*2130*/  LEA.HI R2, R2, R75, RZ, 0x7 ;  /* 0x0000004b02027211 */ /* 0x000fe200078f38ff */
[----:B------:R-:W-:-:S03]  /*2140*/  IMAD.WIDE.U32 R8, R106, R140, R18 ;  /* 0x0000008c6a087225 */ /* 0x000fc600078e0012 */
[----:B------:R-:W-:Y:S01]  /*2150*/  SHF.R.S32.HI R2, RZ, 0x7, R2 ;  /* 0x00000007ff027819 */ /* 0x000fe20000011402 */
[----:B------:R-:W-:Y:S01]  /*2160*/  IMAD.IADD R145, R9, 0x1, R145 ;  /* 0x0000000109917824 */ /* 0x000fe200078e0291 */
[C---:B----4-:R-:W-:Y:S02]  /*2170*/  LEA R144, P0, R8.reuse, R10, 0x1 ;  /* 0x0000000a08907211 */ /* 0x050fe400078008ff */
[----:B------:R-:W-:Y:S02]  /*2180*/  VIMNMX R71, PT, PT, R137, R2, !PT ;  /* 0x0000000289477248 */ /* 0x000fe40007fe0100 */
[----:B------:R-:W-:Y:S01]  /*2190*/  LEA.HI.X R145, R8, R11, R145, 0x1, P0 ;  /* 0x0000000b08917211 */ /* 0x000fe200000f0c91 */
[----:B------:R-:W-:Y:S01]  /*21a0*/  IMAD R7, R23, R24, RZ ;  /* 0x0000001817077224 */ /* 0x000fe200078e02ff */
[----:B------:R-:W-:Y:S01]  /*21b0*/  ISETP.GT.AND P0, PT, R62, R71, PT ;  /* 0x000000473e00720c */ /* 0x000fe20003f04270 */
[----:B------:R-:W-:-:S04]  /*21c0*/  IMAD.WIDE.U32 R12, R106, R138, R12 ;  /* 0x0000008a6a0c7225 */ /* 0x000fc800078e000c */
[C---:B------:R-:W-:Y:S02]  /*21d0*/  IMAD R7, R22.reuse, R25, R7 ;  /* 0x0000001916077224 */ /* 0x040fe400078e0207 */
[----:B------:R-:W-:Y:S01]  /*21e0*/  IMAD.WIDE.U32 R22, R22, R24, R28 ;  /* 0x0000001816167225 */ /* 0x000fe200078e001c */
[----:B------:R-:W-:-:S03]  /*21f0*/  LEA R142, P1, R12, R14, 0x1 ;  /* 0x0000000e0c8e7211 */ /* 0x000fc600078208ff */
[----:B------:R-:W-:Y:S01]  /*2200*/  IMAD.IADD R143, R13, 0x1, R143 ;  /* 0x000000010d8f7824 */ /* 0x000fe200078e028f */
[----:B------:R-:W-:Y:S02]  /*2210*/  IADD3 R7, PT, PT, R23, R7, RZ ;  /* 0x0000000717077210 */ /* 0x000fe40007ffe0ff */
[----:B------:R-:W-:Y:S02]  /*2220*/  LEA R108, P2, R22, R4, 0x1 ;  /* 0x00000004166c7211 */ /* 0x000fe400078408ff */
[----:B------:R-:W-:Y:S01]  /*2230*/  LEA R151, R151, UR6, 0x1 ;  /* 0x0000000697977c11 */ /* 0x000fe2000f8e08ff */
[C---:B------:R-:W-:Y:S01]  /*2240*/  IMAD.SHL.U32 R70, R24.reuse, 0x20, RZ ;  /* 0x0000002018467824 */ /* 0x040fe200078e00ff */
[----:B------:R-:W-:Y:S02]  /*2250*/  SHF.L.U64.HI R73, R24, 0x5, R25 ;  /* 0x0000000518497819 */ /* 0x000fe40000010219 */
[----:B------:R-:W-:Y:S02]  /*2260*/  LEA.HI.X R143, R12, R15, R143, 0x1, P1 ;  /* 0x0000000f0c8f7211 */ /* 0x000fe400008f0c8f */
[----:B------:R-:W-:-:S02]  /*2270*/  LEA.HI.X R109, R22, R5, R7, 0x1, P2 ;  /* 0x00000005166d7211 */ /* 0x000fc400010f0c07 */
        /* <DEDUP_REMOVED lines=16> */
[----:B------:R-:W-:Y:S01]  /*2380*/  IADD3 R100, PT, PT, R106, 0x20, RZ ;  /* 0x000000206a647810 */ /* 0x000fe20007ffe0ff */
        /* <DEDUP_REMOVED lines=78> */
.L_x_4397:
        /* <DEDUP_REMOVED lines=18> */
.L_x_4330:
[----:B------:R-:W-:Y:S05]  /*2990*/  BSYNC.RECONVERGENT B0 ;  /* 0x0000000000007941 */ /* 0x000fea0003800200 */
.L_x_4329:
        /* <DEDUP_REMOVED lines=15> */
.L_x_4332:
[----:B------:R-:W-:Y:S05]  /*2a90*/  BSYNC.RECONVERGENT B0 ;  /* 0x0000000000007941 */ /* 0x000fea0003800200 */
.L_x_4331:
        /* <DEDUP_REMOVED lines=18> */
.L_x_4334:
[----:B------:R-:W-:Y:S05]  /*2bc0*/  BSYNC.RECONVERGENT B0 ;  /* 0x0000000000007941 */ /* 0x000fea0003800200 */
.L_x_4333:
        /* <DEDUP_REMOVED lines=17> */
.L_x_4336:
[----:B------:R-:W-:Y:S05]  /*2ce0*/  BSYNC.RECONVERGENT B0 ;  /* 0x0000000000007941 */ /* 0x000fea0003800200 */
.L_x_4335:
        /* <DEDUP_REMOVED lines=27> */
.L_x_4340:
[----:B------:R-:W-:Y:S05]  /*2ea0*/  BSYNC.RECONVERGENT B0 ;  /* 0x0000000000007941 */ /* 0x000fea0003800200 */
.L_x_4339:
        /* <DEDUP_REMOVED lines=15> */
.L_x_4342:
[----:B------:R-:W-:Y:S05]  /*2fa0*/  BSYNC.RECONVERGENT B0 ;  /* 0x0000000000007941 */ /* 0x000fea0003800200 */
.L_x_4341:
        /* <DEDUP_REMOVED lines=15> */
.L_x_4344:
[----:B------:R-:W-:Y:S05]  /*30a0*/  BSYNC.RECONVERGENT B0 ;  /* 0x0000000000007941 */ /* 0x000fea0003800200 */
.L_x_4343:
        /* <DEDUP_REMOVED lines=19> */
.L_x_4338:
        /* <DEDUP_REMOVED lines=62> */
.L_x_4350:
[----:B------:R-:W-:Y:S05]  /*35c0*/  BSYNC.RECONVERGENT B0 ;  /* 0x0000000000007941 */ /* 0x000fea0003800200 */
.L_x_4349:
        /* <DEDUP_REMOVED lines=52> */
.L_x_4352:
[----:B------:R-:W-:Y:S05]  /*3910*/  BSYNC.RECONVERGENT B0 ;  /* 0x0000000000007941 */ /* 0x000fea0003800200 */
.L_x_4351:
        /* <DEDUP_REMOVED lines=51> */
.L_x_4348:
[----:B------:R-:W-:Y:S05]  /*3c50*/  BSYNC.RECONVERGENT B1 ;  /* 0x0000000000017941 */ /* 0x000fea0003800200 */
.L_x_4347:
        /* <DEDUP_REMOVED lines=67> */
.L_x_4356:
[----:B------:R-:W-:Y:S05]  /*4090*/  BSYNC.RECONVERGENT B0 ;  /* 0x0000000000007941 */ /* 0x000fea0003800200 */
.L_x_4355:
        /* <DEDUP_REMOVED lines=52> */
.L_x_4358:
[----:B------:R-:W-:Y:S05]  /*43e0*/  BSYNC.RECONVERGENT B0 ;  /* 0x0000000000007941 */ /* 0x000fea0003800200 */
.L_x_4357:
        /* <DEDUP_REMOVED lines=51> */
.L_x_4354:
[----:B------:R-:W-:Y:S05]  /*4720*/  BSYNC.RECONVERGENT B1 ;  /* 0x0000000000017941 */ /* 0x000fea0003800200 */
.L_x_4353:
        /* <DEDUP_REMOVED lines=65> */
.L_x_4362:
[----:B------:R-:W-:Y:S05]  /*4b40*/  BSYNC.RECONVERGENT B0 ;  /* 0x0000000000007941 */ /* 0x000fea0003800200 */
.L_x_4361:
        /* <DEDUP_REMOVED lines=52> */
.L_x_4364:
[----:B------:R-:W-:Y:S05]  /*4e90*/  BSYNC.RECONVERGENT B0 ;  /* 0x0000000000007941 */ /* 0x000fea0003800200 */
.L_x_4363:
        /* <DEDUP_REMOVED lines=51> */
.L_x_4360:
[----:B------:R-:W-:Y:S05]  /*51d0*/  BSYNC.RECONVERGENT B1 ;  /* 0x0000000000017941 */ /* 0x000fea0003800200 */
.L_x_4359:
        /* <DEDUP_REMOVED lines=68> */
.L_x_4368:
[----:B------:R-:W-:Y:S05]  /*5620*/  BSYNC.RECONVERGENT B0 ;  /* 0x0000000000007941 */ /* 0x000fea0003800200 */
.L_x_4367:
        /* <DEDUP_REMOVED lines=52> */
.L_x_4370:
[----:B------:R-:W-:Y:S05]  /*5970*/  BSYNC.RECONVERGENT B0 ;  /* 0x0000000000007941 */ /* 0x000fea0003800200 */
.L_x_4369:
        /* <DEDUP_REMOVED lines=51> */
.L_x_4366:
[----:B------:R-:W-:Y:S05]  /*5cb0*/  BSYNC.RECONVERGENT B1 ;  /* 0x0000000000017941 */ /* 0x000fea0003800200 */
.L_x_4365:
[----:B------:R-:W2:Y:S02]  /*5cc0*/  LD.E R3, desc[UR4][R120.64+0xd0] ;  /* 0x0000d00478037980 */ /* 0x000ea4000c101900 */
[----:B--2---:R-:W-:Y:S05]  /*5cd0*/  IMAD.U32 R3, R3, -0x40, RZ ;  /* 0xffffffc003037824 */ /* 0x004fea00078e00ff */
[C---:B------:R-:W-:Y:S02]  /*5ce0*/  LEA R12, P1, R3.reuse, R12, 0x1 ;  /* 0x0000000c030c7211 */ /* 0x040fe400078208ff */
[C---:B------:R-:W-:Y:S02]  /*5cf0*/  LEA R50, P0, R3.reuse, R50, 0x1 ;  /* 0x0000003203327211 */ /* 0x040fe400078008ff */
[C---:B------:R-:W-:Y:S02]  /*5d00*/  LEA.HI.X.SX32 R13, R3.reuse, R13, 0x1, P1 ;  /* 0x0000000d030d7211 */ /* 0x040fe400008f0eff */
[----:B------:R-:W-:Y:S01]  /*5d10*/  LEA.HI.X.SX32 R51, R3, R51, 0x1, P0 ;  /* 0x0000003303337211 */ /* 0x000fe200000f0eff */
[----:B------:R-:W-:Y:S05]  /*5d20*/  BRA `(.L_x_4345) ;  /* 0x0000004400fc7947 */ /* 0x000fea0003800000 */
.L_x_4346:
        /* <DEDUP_REMOVED lines=99> */
.L_x_4374:
[----:B------:R-:W-:Y:S05]  /*6360*/  BSYNC.RECONVERGENT B0 ;  /* 0x0000000000007941 */ /* 0x000fea0003800200 */
.L_x_4373:
        /* <DEDUP_REMOVED lines=93> */
.L_x_4376:
[----:B------:R-:W-:Y:S05]  /*6940*/  BSYNC.RECONVERGENT B0 ;  /* 0x0000000000007941 */ /* 0x000fea0003800200 */
.L_x_4375:
        /* <DEDUP_REMOVED lines=92> */
.L_x_4372:
[----:B------:R-:W-:Y:S05]  /*6f10*/  BSYNC.RECONVERGENT B1 ;  /* 0x0000000000017941 */ /* 0x000fea0003800200 */
.L_x_4371:
        /* <DEDUP_REMOVED lines=56> */
[----:B------:R-:W-:Y:S01]  /*72a0*/  @!P0 HADD2.F32 R36, -RZ, R52.H1_H1 ;  /* 0x30000034ff248230 */ /* 0x000fe20000004100 */
[----:B------:R-:W-:Y:S01]  /*72b0*/  @!P0 MOV R52, R59 ;  /* 0x0000003b00348202 */ /* 0x000fe20000000f00 */
[--C-:B------:R-:W-:Y:S02]  /*72c0*/  @!P0 HADD2.F32 R24, -RZ, R22.reuse.H0_H0 ;  /* 0x20000016ff188230 */ /* 0x100fe40000004100 */
[----:B------:R-:W-:Y:S01]  /*72d0*/  @P1 FADD.FTZ R29, -R29, -RZ ;  /* 0x800000ff1d1d1221 */ /* 0x000fe20000010100 */
[----:B------:R-:W-:Y:S02]  /*72e0*/  @!P0 HADD2.F32 R22, -RZ, R22.H1_H1 ;  /* 0x30000016ff168230 */ /* 0x000fe40000004100 */
[----:B------:R-:W-:Y:S01]  /*72f0*/  @!P0 FFMA.FTZ R2, R39, R36, R2 ;  /* 0x0000002427028223 */ /* 0x000fe20000010002 */
[----:B------:R-:W-:Y:S02]  /*7300*/  @!P0 HADD2.F32 R20, -RZ, R23.H0_H0 ;  /* 0x20000017ff148230 */ /* 0x000fe40000004100 */
[----:B------:R-:W-:Y:S01]  /*7310*/  @!P0 FMUL.FTZ R5, R24, R29 ;  /* 0x0000001d18058220 */ /* 0x000fe20000410000 */
[----:B------:R-:W-:Y:S02]  /*7320*/  @!P0 HADD2.F32 R40, -RZ, R53.H0_H0 ;  /* 0x20000035ff288230 */ /* 0x000fe40000004100 */
[----:B------:R-:W-:Y:S01]  /*7330*/  @P1 FADD.FTZ R25, -R25, -RZ ;  /* 0x800000ff19191221 */ /* 0x000fe20000010100 */
[----:B------:R-:W-:Y:S01]  /*7340*/  @!P0 HADD2.F32 R38, -RZ, R45.H0_H0 ;  /* 0x2000002dff268230 */ /* 0x000fe20000004100 */
[----:B------:R-:W-:Y:S01]  /*7350*/  @!P0 F2FP.F16.F32.PACK_AB R119, R2, R0 ;  /* 0x000000000277823e */ /* 0x000fe200000000ff */
[----:B------:R-:W-:Y:S02]  /*7360*/  @!P0 HADD2.F32 R23, -RZ, R23.H1_H1 ;  /* 0x30000017ff178230 */ /* 0x000fe40000004100 */
[----:B------:R-:W-:Y:S01]  /*7370*/  @!P0 FMUL.FTZ R6, R22, R25 ;  /* 0x0000001916068220 */ /* 0x000fe20000410000 */
[----:B------:R-:W-:Y:S01]  /*7380*/  @!P0 HADD2.F32 R41, -RZ, R53.H1_H1 ;  /* 0x30000035ff298230 */ /* 0x000fe20000004100 */
[----:B------:R-:W-:Y:S01]  /*7390*/  @!P0 MOV R56, R119 ;  /* 0x0000007700388202 */ /* 0x000fe20000000f00 */
[----:B------:R-:W-:Y:S02]  /*73a0*/  @!P0 HADD2.F32 R37, -RZ, R45.H1_H1 ;  /* 0x3000002dff258230 */ /* 0x000fe40000004100 */
[----:B------:R-:W-:Y:S01]  /*73b0*/  @P1 FADD.FTZ R21, -R21, -RZ ;  /* 0x800000ff15151221 */ /* 0x000fe20000010100 */
[--C-:B------:R-:W-:Y:S02]  /*73c0*/  @!P0 HADD2.F32 R42, -RZ, R54.reuse.H0_H0 ;  /* 0x20000036ff2a8230 */ /* 0x100fe40000004100 */
[----:B------:R-:W-:Y:S01]  /*73d0*/  @!P0 FFMA.FTZ R3, R38, R40, R3 ;  /* 0x0000002826038223 */ /* 0x000fe20000010003 */
[--C-:B------:R-:W-:Y:S02]  /*73e0*/  @!P0 HADD2.F32 R34, -RZ, R49.reuse.H0_H0 ;  /* 0x20000031ff228230 */ /* 0x100fe40000004100 */
[----:B------:R-:W-:Y:S01]  /*73f0*/  @P1 FADD.FTZ R16, -R16, -RZ ;  /* 0x800000ff10101221 */ /* 0x000fe20000010100 */
        /* <DEDUP_REMOVED lines=20> */
.L_x_4380:
[----:B------:R-:W-:Y:S05]  /*7540*/  BSYNC.RECONVERGENT B0 ;  /* 0x0000000000007941 */ /* 0x000fea0003800200 */
.L_x_4379:
        /* <DEDUP_REMOVED lines=93> */
.L_x_4382:
[----:B------:R-:W-:Y:S05]  /*7b20*/  BSYNC.RECONVERGENT B0 ;  /* 0x0000000000007941 */ /* 0x000fea0003800200 */
.L_x_4381:
        /* <DEDUP_REMOVED lines=92> */
.L_x_4378:
[----:B------:R-:W-:Y:S05]  /*80f0*/  BSYNC.RECONVERGENT B1 ;  /* 0x0000000000017941 */ /* 0x000fea0003800200 */
.L_x_4377:
        /* <DEDUP_REMOVED lines=98> */
.L_x_4386:
[----:B------:R-:W-:Y:S05]  /*8720*/  BSYNC.RECONVERGENT B0 ;  /* 0x0000000000007941 */ /* 0x000fea0003800200 */
.L_x_4385:
        /* <DEDUP_REMOVED lines=93> */
.L_x_4388:
[----:B------:R-:W-:Y:S05]  /*8d00*/  BSYNC.RECONVERGENT B0 ;  /* 0x0000000000007941 */ /* 0x000fea0003800200 */
.L_x_4387:
        /* <DEDUP_REMOVED lines=92> */
.L_x_4384:
[----:B------:R-:W-:Y:S05]  /*92d0*/  BSYNC.RECONVERGENT B1 ;  /* 0x0000000000017941 */ /* 0x000fea0003800200 */
.L_x_4383:
        /* <DEDUP_REMOVED lines=101> */
.L_x_4392:
[----:B------:R-:W-:Y:S05]  /*9930*/  BSYNC.RECONVERGENT B0 ;  /* 0x0000000000007941 */ /* 0x000fea0003800200 */
.L_x_4391:
        /* <DEDUP_REMOVED lines=92> */
.L_x_4394:
[----:B------:R-:W-:Y:S05]  /*9f00*/  BSYNC.RECONVERGENT B0 ;  /* 0x0000000000007941 */ /* 0x000fea0003800200 */
.L_x_4393:
        /* <DEDUP_REMOVED lines=90> */
.L_x_4390:
[----:B------:R-:W-:Y:S05]  /*a4b0*/  BSYNC.RECONVERGENT B1 ;  /* 0x0000000000017941 */ /* 0x000fea0003800200 */
.L_x_4389:
[----:B------:R-:W3:Y:S02]  /*a4c0*/  LD.E R3, desc[UR4][R120.64+0xd0] ;  /* 0x0000d00478037980 */ /* 0x000ee4000c101900 */
[----:B---3--:R-:W-:Y:S05]  /*a4d0*/  IMAD.U32 R3, R3, -0x40, RZ ;  /* 0xffffffc003037824 */ /* 0x008fea00078e00ff */
[C---:B------:R-:W-:Y:S02]  /*a4e0*/  LEA R80, P1, R3.reuse, R80, 0x1 ;  /* 0x0000005003507211 */ /* 0x040fe400078208ff */
[C---:B------:R-:W-:Y:S02]  /*a4f0*/  LEA R78, P0, R3.reuse, R78, 0x1 ;  /* 0x0000004e034e7211 */ /* 0x040fe400078008ff */
[C---:B------:R-:W-:Y:S02]  /*a500*/  LEA.HI.X.SX32 R81, R3.reuse, R81, 0x1, P1 ;  /* 0x0000005103517211 */ /* 0x040fe400008f0eff */
[----:B------:R-:W-:Y:S09]  /*a510*/  LEA.HI.X.SX32 R79, R3, R79, 0x1, P0 ;  /* 0x0000004f034f7211 */ /* 0x000ff200000f0eff */
.L_x_4345:
[----:B------:R-:W-:Y:S05]  /*a520*/  BSYNC.RECONVERGENT B2 ;  /* 0x0000000000027941 */ /* 0x000fea0003800200 */
.L_x_4337:
        /* <DEDUP_REMOVED lines=101> */
.L_x_4396:
[----:B------:R-:W-:Y:S05]  /*ab80*/  BSYNC.RECONVERGENT B0 ;  /* 0x0000000000007941 */ /* 0x000fea0003800200 */
.L_x_4395:
[----:B------:R-:W-:Y:S05]  /*ab90*/  @P2 BRA `(.L_x_4397) ;  /* 0xffffff7c00342947 */ /* 0x000fea000383ffff */
.L_x_4328:
        /* <DEDUP_REMOVED lines=29> */
.L_x_4402:
[----:B------:R2:W-:Y:S02]  /*ad70*/  STS.128 [R151+0x2000], RZ ;  /* 0x002000ff97007388 */ /* 0x0005e40000000c00 */
.L_x_4401:
[----:B------:R-:W-:Y:S05]  /*ad80*/  BSYNC.RECONVERGENT B0 ;  /* 0x0000000000007941 */ /* 0x000fea0003800200 */
.L_x_4400:
        /* <DEDUP_REMOVED lines=24> */
.L_x_4404:
[----:B------:R1:W-:Y:S01]  /*af10*/  STS.128 [R151+0x2800], RZ ;  /* 0x002800ff97007388 */ /* 0x0003e20000000c00 */
[----:B------:R-:W-:Y:S05]  /*af20*/  BRA `(.L_x_4403) ;  /* 0x0000003400d87947 */ /* 0x000fea0003800000 */
.L_x_4399:
        /* <DEDUP_REMOVED lines=80> */
.L_x_4411:
[----:B------:R-:W-:Y:S05]  /*b430*/  BSYNC.RECONVERGENT B0 ;  /* 0x0000000000007941 */ /* 0x000fea0003800200 */
.L_x_4410:
[----:B-----5:R-:W-:Y:S01]  /*b440*/  IMAD.MOV.U32 R6, RZ, RZ, R10 ;  /* 0x000000ffff067224 */ /* 0x020fe200078e000a */
[----:B------:R-:W-:Y:S01]  /*b450*/  MOV R4, R8 ;  /* 0x0000000800047202 */ /* 0x000fe20000000f00 */
[----:B------:R-:W-:Y:S01]  /*b460*/  IMAD.MOV.U32 R7, RZ, RZ, R11 ;  /* 0x000000ffff077224 */ /* 0x000fe200078e000b */
[----:B------:R-:W-:Y:S02]  /*b470*/  MOV R5, R9 ;  /* 0x0000000900057202 */ /* 0x000fe40000000f00 */
.L_x_4409:
[----:B------:R-:W-:Y:S05]  /*b480*/  BSYNC.RECONVERGENT B1 ;  /* 0x0000000000017941 */ /* 0x000fea0003800200 */
.L_x_4408:
        /* <DEDUP_REMOVED lines=49> */
.L_x_4415:
[----:B------:R-:W-:Y:S05]  /*b7a0*/  BSYNC.RECONVERGENT B0 ;  /* 0x0000000000007941 */ /* 0x000fea0003800200 */
.L_x_4414:
[----:B-----5:R1:W-:Y:S02]  /*b7b0*/  STS.128 [R151+0x1000], R8 ;  /* 0x0010000897007388 */ /* 0x0203e40000000c00 */
.L_x_4413:
[----:B------:R-:W-:Y:S05]  /*b7c0*/  BSYNC.RECONVERGENT B1 ;  /* 0x0000000000017941 */ /* 0x000fea0003800200 */
.L_x_4412:
        /* <DEDUP_REMOVED lines=47> */
.L_x_4417:
[----:B------:R-:W-:Y:S05]  /*bac0*/  BSYNC.RECONVERGENT B0 ;  /* 0x0000000000007941 */ /* 0x000fea0003800200 */
.L_x_4416:
[----:B-----5:R1:W-:Y:S02]  /*bad0*/  STS.128 [R151+0x2000], R8 ;  /* 0x0020000897007388 */ /* 0x0203e40000000c00 */
.L_x_4407:
[----:B------:R-:W-:Y:S05]  /*bae0*/  BSYNC.RECONVERGENT B2 ;  /* 0x0000000000027941 */ /* 0x000fea0003800200 */
.L_x_4406:
        /* <DEDUP_REMOVED lines=53> */
.L_x_4421:
[----:B------:R-:W-:Y:S05]  /*be40*/  BSYNC.RECONVERGENT B0 ;  /* 0x0000000000007941 */ /* 0x000fea0003800200 */
.L_x_4420:
[----:B-----5:R1:W-:Y:S02]  /*be50*/  STS.128 [R151+0x800], R8 ;  /* 0x0008000897007388 */ /* 0x0203e40000000c00 */
.L_x_4419:
[----:B------:R-:W-:Y:S05]  /*be60*/  BSYNC.RECONVERGENT B1 ;  /* 0x0000000000017941 */ /* 0x000fea0003800200 */
.L_x_4418:
        /* <DEDUP_REMOVED lines=48> */
.L_x_4425:
[----:B------:R-:W-:Y:S05]  /*c170*/  BSYNC.RECONVERGENT B0 ;  /* 0x0000000000007941 */ /* 0x000fea0003800200 */
.L_x_4424:
[----:B-----5:R1:W-:Y:S02]  /*c180*/  STS.128 [R151+0x1800], R8 ;  /* 0x0018000897007388 */ /* 0x0203e40000000c00 */
.L_x_4423:
[----:B------:R-:W-:Y:S05]  /*c190*/  BSYNC.RECONVERGENT B1 ;  /* 0x0000000000017941 */ /* 0x000fea0003800200 */
.L_x_4422:
        /* <DEDUP_REMOVED lines=46> */
.L_x_4427:
[----:B------:R-:W-:Y:S05]  /*c480*/  BSYNC.RECONVERGENT B0 ;  /* 0x0000000000007941 */ /* 0x000fea0003800200 */
.L_x_4426:
[----:B-----5:R1:W-:Y:S01]  /*c490*/  STS.128 [R151+0x2800], R8 ;  /* 0x0028000897007388 */ /* 0x0203e20000000c00 */
[----:B------:R-:W-:Y:S05]  /*c4a0*/  BRA `(.L_x_4403) ;  /* 0x0000002000787947 */ /* 0x000fea0003800000 */
.L_x_4405:
        /* <DEDUP_REMOVED lines=94> */
.L_x_4433:
[----:B------:R-:W-:Y:S05]  /*ca90*/  BSYNC.RECONVERGENT B0 ;  /* 0x0000000000007941 */ /* 0x000fea0003800200 */
.L_x_4432:
[----:B-----5:R-:W-:Y:S01]  /*caa0*/  IMAD.MOV.U32 R6, RZ, RZ, R18 ;  /* 0x000000ffff067224 */ /* 0x020fe200078e0012 */
[----:B------:R-:W-:Y:S01]  /*cab0*/  MOV R4, R16 ;  /* 0x0000001000047202 */ /* 0x000fe20000000f00 */
[----:B------:R-:W-:Y:S01]  /*cac0*/  IMAD.MOV.U32 R7, RZ, RZ, R19 ;  /* 0x000000ffff077224 */ /* 0x000fe200078e0013 */
[----:B------:R-:W-:Y:S02]  /*cad0*/  MOV R5, R17 ;  /* 0x0000001100057202 */ /* 0x000fe40000000f00 */
.L_x_4431:
[----:B------:R-:W-:Y:S05]  /*cae0*/  BSYNC.RECONVERGENT B1 ;  /* 0x0000000000017941 */ /* 0x000fea0003800200 */
.L_x_4430:
        /* <DEDUP_REMOVED lines=86> */
.L_x_4437:
[----:B------:R-:W-:Y:S05]  /*d050*/  BSYNC.RECONVERGENT B0 ;  /* 0x0000000000007941 */ /* 0x000fea0003800200 */
.L_x_4436:
[----:B-----5:R1:W-:Y:S02]  /*d060*/  STS.128 [R151+0x1000], R16 ;  /* 0x0010001097007388 */ /* 0x0203e40000000c00 */
.L_x_4435:
[----:B------:R-:W-:Y:S05]  /*d070*/  BSYNC.RECONVERGENT B1 ;  /* 0x0000000000017941 */ /* 0x000fea0003800200 */
.L_x_4434:
        /* <DEDUP_REMOVED lines=84> */
.L_x_4439:
[----:B------:R-:W-:Y:S05]  /*d5c0*/  BSYNC.RECONVERGENT B0 ;  /* 0x0000000000007941 */ /* 0x000fea0003800200 */
.L_x_4438:
[----:B-----5:R1:W-:Y:S02]  /*d5d0*/  STS.128 [R151+0x2000], R16 ;  /* 0x0020001097007388 */ /* 0x0203e40000000c00 */
.L_x_4429:
[----:B------:R-:W-:Y:S05]  /*d5e0*/  BSYNC.RECONVERGENT B2 ;  /* 0x0000000000027941 */ /* 0x000fea0003800200 */
.L_x_4428:
        /* <DEDUP_REMOVED lines=90> */
.L_x_4443:
[----:B------:R-:W-:Y:S05]  /*db90*/  BSYNC.RECONVERGENT B0 ;  /* 0x0000000000007941 */ /* 0x000fea0003800200 */
.L_x_4442:
[----:B-----5:R1:W-:Y:S02]  /*dba0*/  STS.128 [R151+0x800], R16 ;  /* 0x0008001097007388 */ /* 0x0203e40000000c00 */
.L_x_4441:
[----:B------:R-:W-:Y:S05]  /*dbb0*/  BSYNC.RECONVERGENT B1 ;  /* 0x0000000000017941 */ /* 0x000fea0003800200 */
.L_x_4440:
        /* <DEDUP_REMOVED lines=85> */
.L_x_4447:
[----:B------:R-:W-:Y:S05]  /*e110*/  BSYNC.RECONVERGENT B0 ;  /* 0x0000000000007941 */ /* 0x000fea0003800200 */
.L_x_4446:
[----:B-----5:R1:W-:Y:S02]  /*e120*/  STS.128 [R151+0x1800], R16 ;  /* 0x0018001097007388 */ /* 0x0203e40000000c00 */
.L_x_4445:
[----:B------:R-:W-:Y:S05]  /*e130*/  BSYNC.RECONVERGENT B1 ;  /* 0x0000000000017941 */ /* 0x000fea0003800200 */
.L_x_4444:
        /* <DEDUP_REMOVED lines=83> */
.L_x_4449:
[----:B------:R-:W-:Y:S05]  /*e670*/  BSYNC.RECONVERGENT B0 ;  /* 0x0000000000007941 */ /* 0x000fea0003800200 */
.L_x_4448:
[----:B-----5:R1:W-:Y:S02]  /*e680*/  STS.128 [R151+0x2800], R16 ;  /* 0x0028001097007388 */ /* 0x0203e40000000c00 */
.L_x_4403:
[----:B------:R-:W-:Y:S05]  /*e690*/  BSYNC.RECONVERGENT B3 ;  /* 0x0000000000037941 */ /* 0x000fea0003800200 */
.L_x_4398:
        /* <DEDUP_REMOVED lines=25> */
.L_x_4452:
[----:B------:R3:W-:Y:S02]  /*e830*/  STS.128 [R151+0x7000], RZ ;  /* 0x007000ff97007388 */ /* 0x0007e40000000c00 */
.L_x_4451:
[----:B------:R-:W-:Y:S05]  /*e840*/  BSYNC.RECONVERGENT B0 ;  /* 0x0000000000007941 */ /* 0x000fea0003800200 */
.L_x_4450:
        /* <DEDUP_REMOVED lines=24> */
.L_x_4455:
[----:B------:R3:W-:Y:S02]  /*e9d0*/  STS.128 [R151+0x7800], RZ ;  /* 0x007800ff97007388 */ /* 0x0007e40000000c00 */
.L_x_4454:
[----:B------:R-:W-:Y:S05]  /*e9e0*/  BSYNC.RECONVERGENT B0 ;  /* 0x0000000000007941 */ /* 0x000fea0003800200 */
.L_x_4453:
        /* <DEDUP_REMOVED lines=25> */
.L_x_4458:
[----:B------:R3:W-:Y:S02]  /*eb80*/  STS.128 [R151+0x8000], RZ ;  /* 0x008000ff97007388 */ /* 0x0007e40000000c00 */
.L_x_4457:
[----:B------:R-:W-:Y:S05]  /*eb90*/  BSYNC.RECONVERGENT B0 ;  /* 0x0000000000007941 */ /* 0x000fea0003800200 */
.L_x_4456:
[----:B------:R-:W-:Y:S01]  /*eba0*/  IADD3 R2, PT, PT, R106, 0x60, RZ ;  /* 0x000000606a027810 */ /* 0x000fe20007ffe0ff */
[----:B------:R-:W-:Y:S03]  /*ebb0*/  BSSY.RECONVERGENT B0, `(.L_x_4459) ;  /* 0x0000018000007945 */ /* 0x000fe60003800200 */
[----:B------:R-:W-:-:S13]  /*ebc0*/  ISETP.GE.AND P0, PT, R2, R3, PT ;  /* 0x000000030200720c */ /* 0x000fda0003f06270 */
[----:B------:R-:W-:Y:S05]  /*ebd0*/  @P0 BRA `(.L_x_4460) ;  /* 0x0000000000540947 */ /* 0x000fea0003800000 */
        /* <DEDUP_REMOVED lines=21> */
.L_x_4460:
[----:B------:R-:W-:Y:S05]  /*ed30*/  BSYNC.RECONVERGENT B0 ;  /* 0x0000000000007941 */ /* 0x000fea0003800200 */
.L_x_4459:
        /* <DEDUP_REMOVED lines=38> */
.L_x_4463:
[----:B------:R3:W-:Y:S01]  /*efa0*/  STS.128 [R151+0xd000], RZ ;  /* 0x00d000ff97007388 */ /* 0x0007e20000000c00 */
[----:B------:R-:W-:Y:S05]  /*efb0*/  BRA `(.L_x_4464) ;  /* 0x00000000000c7947 */ /* 0x000fea0003800000 */
.L_x_4462:
[----:B------:R4:W-:Y:S04]  /*efc0*/  STS.128 [R151+0x9000], RZ ;  /* 0x009000ff97007388 */ /* 0x0009e80000000c00 */
[----:B------:R4:W-:Y:S04]  /*efd0*/  STS.128 [R151+0xb000], RZ ;  /* 0x00b000ff97007388 */ /* 0x0009e80000000c00 */
[----:B------:R4:W-:Y:S02]  /*efe0*/  STS.128 [R151+0xd000], RZ ;  /* 0x00d000ff97007388 */ /* 0x0009e40000000c00 */
.L_x_4464:
[----:B------:R-:W-:Y:S05]  /*eff0*/  BSYNC.RECONVERGENT B0 ;  /* 0x0000000000007941 */ /* 0x000fea0003800200 */
.L_x_4461:
        /* <DEDUP_REMOVED lines=27> */
.L_x_4467:
[----:B------:R1:W-:Y:S02]  /*f1b0*/  STS.128 [R151+0xd800], RZ ;  /* 0x00d800ff97007388 */ /* 0x0003e40000000c00 */
.L_x_4466:
[----:B------:R-:W-:Y:S05]  /*f1c0*/  BSYNC.RECONVERGENT B0 ;  /* 0x0000000000007941 */ /* 0x000fea0003800200 */
.L_x_4465:
        /* <DEDUP_REMOVED lines=27> */
.L_x_4470:
[----:B------:R1:W-:Y:S02]  /*f380*/  STS.128 [R151+0xe000], RZ ;  /* 0x00e000ff97007388 */ /* 0x0003e40000000c00 */
.L_x_4469:
[----:B------:R-:W-:Y:S05]  /*f390*/  BSYNC.RECONVERGENT B0 ;  /* 0x0000000000007941 */ /* 0x000fea0003800200 */
.L_x_4468:
        /* <DEDUP_REMOVED lines=31> */
.L_x_4473:
[----:B------:R1:W-:Y:S02]  /*f590*/  STS.128 [R151+0xe800], RZ ;  /* 0x00e800ff97007388 */ /* 0x0003e40000000c00 */
.L_x_4472:
[----:B------:R-:W-:Y:S05]  /*f5a0*/  BSYNC.RECONVERGENT B0 ;  /* 0x0000000000007941 */ /* 0x000fea0003800200 */
.L_x_4471:
[----:B------:R-:W2:Y:S01]  /*f5b0*/  LD.E R2, desc[UR4][R120.64+0x18c] ;  /* 0x00018c0478027980 */ /* 0x000ea2000c101900 */
[----:B------:R-:W3:Y:S01]  /*f5c0*/  S2UR UR6, SR_CgaCtaId ;  /* 0x00000000000679c3 */ /* 0x000ee20000008800 */
[----:B------:R-:W-:Y:S01]  /*f5d0*/  UMOV UR7, 0x400 ;  /* 0x0000040000077882 */ /* 0x000fe20000000000 */
[----:B------:R-:W-:Y:S01]  /*f5e0*/  ISETP.GT.AND P0, PT, R148, R137, PT ;  /* 0x000000899400720c */ /* 0x000fe20003f04270 */
[----:B------:R-:W0:Y:S01]  /*f5f0*/  LDGDEPBAR ;  /* 0x00000000000079af */ /* 0x000e220000000000 */
[----:B------:R-:W-:Y:S01]  /*f600*/  BSSY.RECONVERGENT B1, `(.L_x_4474) ;  /* 0x00001b6000017945 */ /* 0x000fe20003800200 */
[----:B---3--:R-:W-:-:S06]  /*f610*/  ULEA UR6, UR6, UR7, 0x18 ;  /* 0x0000000706067291 */ /* 0x008fcc000f8ec0ff */
[----:B------:R-:W-:Y:S02]  /*f620*/  LEA R136, R48, UR6, 0x1 ;  /* 0x0000000630887c11 */ /* 0x000fe4000f8e08ff */
[----:B------:R-:W-:Y:S02]  /*f630*/  LEA R135, R47, UR6, 0x1 ;  /* 0x000000062f877c11 */ /* 0x000fe4000f8e08ff */
[C---:B------:R-:W-:Y:S01]  /*f640*/  LEA R134, R4.reuse, R136, 0x1 ;  /* 0x0000008804867211 */ /* 0x040fe200078e08ff */
[----:B------:R-:W-:Y:S01]  /*f650*/  LDSM.16.M88.4 R44, [R136] ;  /* 0x00000000882c783b */ /* 0x000fe20000000200 */
[----:B------:R-:W-:-:S03]  /*f660*/  LEA R132, R4, R135, 0x1 ;  /* 0x0000008704847211 */ /* 0x000fc600078e08ff */
        /* <DEDUP_REMOVED lines=45> */
[----:B------:R-:W2:Y:S07]  /*f940*/  LDSM.16.M88.4 R40, [R134+0x1000] ;  /* 0x001000008628783b */ /* 0x000eae0000000200 */
        /* <DEDUP_REMOVED lines=16> */
[C---:B--2---:R-:W-:Y:S08]  /*fa50*/  HMMA.16816.F32 R16, R40.reuse, R128, R16 ;  /* 0x000000802810723c */ /* 0x044ff00000001810 */
        /* <DEDUP_REMOVED lines=8> */
[----:B------:R-:W2:Y:S07]  /*fae0*/  LDSM.16.M88.4 R8, [R132+0x5800] ;  /* 0x005800008408783b */ /* 0x000eae0000000200 */
[C---:B------:R-:W-:Y:S01]  /*faf0*/  HMMA.16816.F32 R124, R112.reuse, R108, R96 ;  /* 0x0000006c707c723c */ /* 0x040fe20000001860 */
[----:B------:R-:W-:Y:S04]  /*fb00*/  LDSM.16.M88.4 R96, [R135+0x7400] ;  /* 0x007400008760783b */ /* 0x000fe80000000200 */
[-C--:B------:R-:W-:Y:S01]  /*fb10*/  FMUL.FTZ R3, R16, R2.reuse ;  /* 0x0000000210037220 */ /* 0x080fe20000410000 */
[-C--:B------:R-:W-:Y:S01]  /*fb20*/  FMUL.FTZ R5, R17, R2.reuse ;  /* 0x0000000211057220 */ /* 0x080fe20000410000 */
[-C--:B------:R-:W-:Y:S01]  /*fb30*/  FMUL.FTZ R7, R18, R2.reuse ;  /* 0x0000000212077220 */ /* 0x080fe20000410000 */
[-C--:B------:R-:W-:Y:S01]  /*fb40*/  FMUL.FTZ R67, R19, R2.reuse ;  /* 0x0000000213437220 */ /* 0x080fe20000410000 */
[----:B------:R-:W-:Y:S01]  /*fb50*/  HMMA.16816.F32 R92, R112, R110, R92 ;  /* 0x0000006e705c723c */ /* 0x000fe2000000185c */
[----:B------:R-:W3:Y:S01]  /*fb60*/  LDSM.16.M88.4 R16, [R135+0x7800] ;  /* 0x007800008710783b */ /* 0x000ee20000000200 */
        /* <DEDUP_REMOVED lines=22> */
[C---:B---3--:R-:W-:Y:S02]  /*fcd0*/  HMMA.16816.F32 R124, R24.reuse, R16, R124 ;  /* 0x00000010187c723c */ /* 0x048fe4000000187c */
[----:B------:R-:W2:Y:S06]  /*fce0*/  MUFU.TANH R67, R67 ;  /* 0x0000004300437308 */ /* 0x000eac0000002400 */
[----:B------:R-:W-:Y:S01]  /*fcf0*/  HMMA.16816.F32 R92, R24, R18, R92 ;  /* 0x00000012185c723c */ /* 0x000fe2000000185c */
[----:B------:R-:W3:Y:S07]  /*fd00*/  LDSM.16.M88.4 R16, [R135+0x6400] ;  /* 0x006400008710783b */ /* 0x000eee0000000200 */
[C---:B----4-:R-:W-:Y:S08]  /*fd10*/  HMMA.16816.F32 R88, R40.reuse, R20, R88 ;  /* 0x000000142858723c */ /* 0x050ff00000001858 */
        /* <DEDUP_REMOVED lines=13> */
[----:B------:R-:W4:Y:S07]  /*fdf0*/  LDSM.16.M88.4 R28, [R132+0x7c00] ;  /* 0x007c0000841c783b */ /* 0x000f2e0000000200 */
[C---:B---3--:R-:W-:Y:S05]  /*fe00*/  HMMA.16816.F32 R72, R112.reuse, R16, R72 ;  /* 0x000000107048723c */ /* 0x048fea0000001848 */
[-C--:B------:R-:W-:Y:S01]  /*fe10*/  FMUL.FTZ R123, R129, R2.reuse ;  /* 0x00000002817b7220 */ /* 0x080fe20000410000 */
[-C--:B------:R-:W-:Y:S01]  /*fe20*/  FMUL.FTZ R119, R128, R2.reuse ;  /* 0x0000000280777220 */ /* 0x080fe20000410000 */
[-C--:B------:R-:W-:Y:S01]  /*fe30*/  FMUL.FTZ R129, R130, R2.reuse ;  /* 0x0000000282817220 */ /* 0x080fe20000410000 */
[-C--:B------:R-:W-:Y:S01]  /*fe40*/  FMUL.FTZ R131, R131, R2.reuse ;  /* 0x0000000283837220 */ /* 0x080fe20000410000 */
[----:B------:R-:W-:Y:S01]  /*fe50*/  HMMA.16816.F32 R68, R112, R18, R68 ;  /* 0x000000127044723c */ /* 0x000fe20000001844 */
[----:B------:R-:W3:Y:S02]  /*fe60*/  LDSM.16.M88.4 R16, [R132+0x6400] ;  /* 0x006400008410783b */ /* 0x000ee40000000200 */
[----:B------:R-:W1:Y:S01]  /*fe70*/  MUFU.TANH R119, R119 ;  /* 0x0000007700777308 */ /* 0x000e620000002400 */
[-C--:B------:R-:W-:Y:S01]  /*fe80*/  FMUL.FTZ R103, R103, R2.reuse ;  /* 0x0000000267677220 */ /* 0x080fe20000410000 */
[----:B------:R-:W-:-:S03]  /*fe90*/  FMUL.FTZ R100, R100, R2 ;  /* 0x0000000264647220 */ /* 0x000fc60000410000 */
[C---:B------:R-:W-:Y:S03]  /*fea0*/  HMMA.16816.F32 R80, R40.reuse, R32, R80 ;  /* 0x000000202850723c */ /* 0x040fe60000001850 */
[----:B------:R-:W2:Y:S05]  /*feb0*/  MUFU.TANH R123, R123 ;  /* 0x0000007b007b7308 */ /* 0x000eaa0000002400 */
[----:B------:R-:W-:Y:S01]  /*fec0*/  HMMA.16816.F32 R76, R40, R34, R76 ;  /* 0x00000022284c723c */ /* 0x000fe2000000184c */
[----:B------:R-:W-:Y:S02]  /*fed0*/  LDSM.16.M88.4 R32, [R132+0x8400] ;  /* 0x008400008420783b */ /* 0x000fe40000000200 */
[----:B------:R-:W2:Y:S05]  /*fee0*/  MUFU.TANH R129, R129 ;  /* 0x0000008100817308 */ /* 0x000eaa0000002400 */
[C---:B-1----:R-:W-:Y:S03]  /*fef0*/  HMMA.16816.F32 R56, R112.reuse, R8, R56 ;  /* 0x000000087038723c */ /* 0x042fe60000001838 */
[----:B------:R-:W1:Y:S05]  /*ff00*/  MUFU.TANH R131, R131 ;  /* 0x0000008300837308 */ /* 0x000e6a0000002400 */
[----:B------:R-:W-:Y:S01]  /*ff10*/  HMMA.16816.F32 R52, R112, R10, R52 ;  /* 0x0000000a7034723c */ /* 0x000fe20000001834 */
[----:B------:R-:W2:Y:S02]  /*ff20*/  LDSM.16.M88.4 R8, [R132+0x6800] ;  /* 0x006800008408783b */ /* 0x000ea40000000200 */
[----:B------:R1:W1:Y:S05]  /*ff30*/  MUFU.TANH R133, R100 ;  /* 0x0000006400857308 */ /* 0x00026a0000002400 */
[C---:B------:R-:W-:Y:S03]  /*ff40*/  HMMA.16816.F32 R80, R24.reuse, R20, R80 ;  /* 0x000000141850723c */ /* 0x040fe60000001850 */
[----:B------:R-:W1:Y:S05]  /*ff50*/  MUFU.TANH R103, R103 ;  /* 0x0000006700677308 */ /* 0x000e6a0000002400 */
[----:B------:R-:W-:Y:S01]  /*ff60*/  HMMA.16816.F32 R76, R24, R22, R76 ;  /* 0x00000016184c723c */ /* 0x000fe2000000184c */
[----:B------:R-:W1:Y:S07]  /*ff70*/  LDSM.16.M88.4 R20, [R135+0x6c00] ;  /* 0x006c00008714783b */ /* 0x000e6e0000000200 */
[C---:B----4-:R-:W-:Y:S08]  /*ff80*/  HMMA.16816.F32 R88, R12.reuse, R28, R88 ;  /* 0x0000001c0c58723c */ /* 0x050ff00000001858 */
        /* <DEDUP_REMOVED lines=8> */
[----:B------:R-:W3:Y:S01]  /*10010*/  LDSM.16.M88.4 R16, [R135+0x8800] ;  /* 0x008800008710783b */ /* 0x000ee20000000200 */
        /* <DEDUP_REMOVED lines=8> */
[----:B------:R-:W3:Y:S01]  /*100a0*/  LDSM.16.M88.4 R36, [R132+0x6c00] ;  /* 0x006c00008424783b */ /* 0x000ee20000000200 */
[----:B------:R1:W1:Y:S06]  /*100b0*/  MUFU.TANH R169, R90 ;  /* 0x0000005a00a97308 */ /* 0x00026c0000002400 */
        /* <DEDUP_REMOVED lines=16> */
[C---:B----4-:R-:W-:Y:S06]  /*101c0*/  HMMA.16816.F32 R72, R24.reuse, R28, R72 ;  /* 0x0000001c1848723c */ /* 0x050fec0000001848 */
[----:B------:R-:W4:Y:S02]  /*101d0*/  MUFU.TANH R87, R87 ;  /* 0x0000005700577308 */ /* 0x000f240000002400 */
[C---:B------:R-:W-:Y:S01]  /*101e0*/  HMMA.16816.F32 R68, R24.reuse, R30, R68 ;  /* 0x0000001e1844723c */ /* 0x040fe20000001844 */
[----:B------:R-:W1:Y:S05]  /*101f0*/  LDSM.16.M88.4 R28, [R132+0x8800] ;  /* 0x00880000841c783b */ /* 0x000e6a0000000200 */
[----:B------:R1:W1:Y:S02]  /*10200*/  MUFU.TANH R175, R80 ;  /* 0x0000005000af7308 */ /* 0x0002640000002400 */
[C---:B---3--:R-:W-:Y:S06]  /*10210*/  HMMA.16816.F32 R56, R24.reuse, R16, R56 ;  /* 0x000000101838723c */ /* 0x048fec0000001838 */
[----:B------:R-:W3:Y:S02]  /*10220*/  MUFU.TANH R177, R177 ;  /* 0x000000b100b17308 */ /* 0x000ee40000002400 */
[----:B------:R-:W-:Y:S01]  /*10230*/  HMMA.16816.F32 R52, R24, R18, R52 ;  /* 0x000000121834723c */ /* 0x000fe20000001834 */
[----:B------:R-:W4:Y:S05]  /*10240*/  LDSM.16.M88.4 R16, [R132+0x8c00] ;  /* 0x008c00008410783b */ /* 0x000f2a0000000200 */
[----:B------:R-:W1:Y:S02]  /*10250*/  MUFU.TANH R81, R81 ;  /* 0x0000005100517308 */ /* 0x000e640000002400 */
[----:B------:R-:W-:-:S04]  /*10260*/  DEPBAR.LE SB0, 0x0 ;  /* 0x000080000000791a */ /* 0x000fc80000000000 */
[C---:B------:R-:W-:Y:S02]  /*10270*/  HMMA.16816.F32 R48, R40.reuse, R36, R48 ;  /* 0x000000242830723c */ /* 0x040fe40000001830 */
[----:B------:R-:W1:Y:S06]  /*10280*/  MUFU.TANH R83, R83 ;  /* 0x0000005300537308 */ /* 0x000e6c0000002400 */
[----:B------:R-:W-:Y:S02]  /*10290*/  HMMA.16816.F32 R44, R40, R38, R44 ;  /* 0x00000026282c723c */ /* 0x000fe4000000182c */
[----:B------:R-:W1:Y:S06]  /*102a0*/  MUFU.TANH R21, R21 ;  /* 0x0000001500157308 */ /* 0x000e6c0000002400 */
[----:B------:R-:W-:Y:S05]  /*102b0*/  HMMA.16816.F32 R124, R12, R96, R124 ;  /* 0x000000600c7c723c */ /* 0x000fea000000187c */
[-C--:B------:R-:W-:Y:S01]  /*102c0*/  FMUL.FTZ R97, R101, R2.reuse ;  /* 0x0000000265617220 */ /* 0x080fe20000410000 */
[-C--:B------:R-:W-:Y:S01]  /*102d0*/  FMUL.FTZ R101, R102, R2.reuse ;  /* 0x0000000266657220 */ /* 0x080fe20000410000 */
[----:B------:R-:W1:Y:S01]  /*102e0*/  MUFU.TANH R77, R77 ;  /* 0x0000004d004d7308 */ /* 0x000e620000002400 */
[C---:B--2---:R-:W-:Y:S07]  /*102f0*/  HMMA.16816.F32 R48, R24.reuse, R8, R48 ;  /* 0x000000081830723c */ /* 0x044fee0000001830 */
[----:B------:R-:W2:Y:S01]  /*10300*/  MUFU.TANH R97, R97 ;  /* 0x0000006100617308 */ /* 0x000ea20000002400 */
[----:B------:R-:W-:Y:S03]  /*10310*/  HMMA.16816.F32 R44, R24, R10, R44 ;  /* 0x0000000a182c723c */ /* 0x000fe6000000182c */
[-C--:B------:R-:W-:Y:S01]  /*10320*/  FMUL.FTZ R127, R127, R2.reuse ;  /* 0x000000027f7f7220 */ /* 0x080fe20000410000 */
[----:B------:R-:W-:-:S03]  /*10330*/  FMUL.FTZ R124, R124, R2 ;  /* 0x000000027c7c7220 */ /* 0x000fc60000410000 */
[----:B------:R-:W1:Y:S01]  /*10340*/  MUFU.TANH R101, R101 ;  /* 0x0000006500657308 */ /* 0x000e620000002400 */
[C---:B------:R-:W-:Y:S05]  /*10350*/  HMMA.16816.F32 R92, R12.reuse, R98, R92 ;  /* 0x000000620c5c723c */ /* 0x040fea000000185c */
[-C--:B------:R-:W-:Y:S01]  /*10360*/  FMUL.FTZ R99, R125, R2.reuse ;  /* 0x000000027d637220 */ /* 0x080fe20000410000 */
[-C--:B------:R-:W-:Y:S01]  /*10370*/  FMUL.FTZ R125, R126, R2.reuse ;  /* 0x000000027e7d7220 */ /* 0x080fe20000410000 */
[----:B------:R2:W2:Y:S01]  /*10380*/  MUFU.TANH R161, R124 ;  /* 0x0000007c00a17308 */ /* 0x0004a20000002400 */
[----:B------:R-:W-:Y:S03]  /*10390*/  HMMA.16816.F32 R72, R12, R32, R72 ;  /* 0x000000200c48723c */ /* 0x000fe60000001848 */
[----:B------:R-:W-:-:S04]  /*103a0*/  FMUL.FTZ R33, R78, R2 ;  /* 0x000000024e217220 */ /* 0x000fc80000410000 */
[----:B------:R-:W2:Y:S01]  /*103b0*/  MUFU.TANH R99, R99 ;  /* 0x0000006300637308 */ /* 0x000ea20000002400 */
[C---:B------:R-:W-:Y:S03]  /*103c0*/  HMMA.16816.F32 R68, R12.reuse, R34, R68 ;  /* 0x000000220c44723c */ /* 0x040fe60000001844 */
[-C--:B------:R-:W-:Y:S01]  /*103d0*/  FMUL.FTZ R93, R93, R2.reuse ;  /* 0x000000025d5d7220 */ /* 0x080fe20000410000 */
[-C--:B------:R-:W-:Y:S01]  /*103e0*/  FMUL.FTZ R95, R95, R2.reuse ;  /* 0x000000025f5f7220 */ /* 0x080fe20000410000 */
[-C--:B------:R-:W-:Y:S01]  /*103f0*/  FMUL.FTZ R92, R92, R2.reuse ;  /* 0x000000025c5c7220 */ /* 0x080fe20000410000 */
[-C--:B------:R-:W-:Y:S01]  /*10400*/  FMUL.FTZ R94, R94, R2.reuse ;  /* 0x000000025e5e7220 */ /* 0x080fe20000410000 */
[----:B------:R-:W2:Y:S01]  /*10410*/  MUFU.TANH R125, R125 ;  /* 0x0000007d007d7308 */ /* 0x000ea20000002400 */
[C---:B-1----:R-:W-:Y:S03]  /*10420*/  HMMA.16816.F32 R56, R12.reuse, R28, R56 ;  /* 0x0000001c0c38723c */ /* 0x042fe60000001838 */
[----:B------:R-:W-:Y:S01]  /*10430*/  LOP3.LUT R29, R106, 0x7, RZ, 0xc0, !PT ;  /* 0x000000076a1d7812 */ /* 0x000fe200078ec0ff */
        /* <DEDUP_REMOVED lines=11> */
[C---:B----4-:R-:W-:Y:S03]  /*104f0*/  HMMA.16816.F32 R48, R12.reuse, R16, R48 ;  /* 0x000000100c30723c */ /* 0x050fe60000001830 */
[-C--:B------:R-:W-:Y:S01]  /*10500*/  FMUL.FTZ R31, R57, R2.reuse ;  /* 0x00000002391f7220 */ /* 0x080fe20000410000 */
[-C--:B------:R-:W-:Y:S01]  /*10510*/  FMUL.FTZ R41, R58, R2.reuse ;  /* 0x000000023a297220 */ /* 0x080fe20000410000 */
[-C--:B------:R-:W-:Y:S01]  /*10520*/  FMUL.FTZ R39, R59, R2.reuse ;  /* 0x000000023b277220 */ /* 0x080fe20000410000 */
[-C--:B------:R-:W-:Y:S01]  /*10530*/  FMUL.FTZ R56, R56, R2.reuse ;  /* 0x0000000238387220 */ /* 0x080fe20000410000 */
[----:B------:R-:W4:Y:S01]  /*10540*/  MUFU.TANH R93, R93 ;  /* 0x0000005d005d7308 */ /* 0x000f220000002400 */
        /* <DEDUP_REMOVED lines=56> */
.L_x_4477:
        /* <DEDUP_REMOVED lines=49> */
[----:B-1----:R-:W-:-:S04]  /*10be0*/  IMAD.WIDE.U32 R56, R58, R6, RZ ;  /* 0x000000063a387225 */ /* 0x002fc800078e00ff */
        /* <DEDUP_REMOVED lines=10> */
.L_x_4478:
[----:B------:R-:W-:Y:S05]  /*10c90*/  BSYNC.RECONVERGENT B0 ;  /* 0x0000000000007941 */ /* 0x000fea0003800200 */
.L_x_4476:
        /* <DEDUP_REMOVED lines=13> */
[----:B-1----:R-:W-:Y:S02]  /*10d70*/  IADD3 R56, P3, PT, R53, R52, RZ ;  /* 0x0000003435387210 */ /* 0x002fe40007f7e0ff */
        /* <DEDUP_REMOVED lines=59> */
.L_x_4480:
[----:B------:R3:W-:Y:S02]  /*11130*/  STS.128 [R151+0x8800], RZ ;  /* 0x008800ff97007388 */ /* 0x0007e40000000c00 */
.L_x_4481:
[----:B------:R-:W-:Y:S05]  /*11140*/  BSYNC.RECONVERGENT B0 ;  /* 0x0000000000007941 */ /* 0x000fea0003800200 */
.L_x_4479:
[----:B------:R-:W0:Y:S02]  /*11150*/  LDGDEPBAR ;  /* 0x00000000000079af */ /* 0x000e240000000000 */
.L_x_4475:
[----:B------:R-:W-:Y:S05]  /*11160*/  BSYNC.RECONVERGENT B1 ;  /* 0x0000000000017941 */ /* 0x000fea0003800200 */
.L_x_4474:
[----:B------:R-:W-:Y:S01]  /*11170*/  SHF.R.U32.HI R28, RZ, 0x1, R147 ;  /* 0x00000001ff1c7819 */ /* 0x000fe20000011693 */
[----:B------:R-:W-:-:S03]  /*11180*/  IMAD R16, R148, 0x40, R65 ;  /* 0x0000004094107824 */ /* 0x000fc600078e0241 */
[----:B------:R-:W-:Y:S01]  /*11190*/  LOP3.LUT R2, R29, 0x1f0, R28, 0xf8, !PT ;  /* 0x000001f01d027812 */ /* 0x000fe200078ef81c */
[----:B------:R-:W-:-:S03]  /*111a0*/  IMAD.SHL.U32 R16, R16, 0x2, RZ ;  /* 0x0000000210107824 */ /* 0x000fc600078e00ff */
[----:B------:R-:W-:Y:S01]  /*111b0*/  IADD3 R2, PT, PT, -R153, R2, R150 ;  /* 0x0000000299027210 */ /* 0x000fe20007ffe196 */
[C---:B------:R-:W-:Y:S01]  /*111c0*/  VIADD R70, R16.reuse, 0x48 ;  /* 0x0000004810467836 */ /* 0x040fe20000000000 */
[CC--:B------:R-:W-:Y:S01]  /*111d0*/  ISETP.GE.AND P3, PT, R16.reuse, R61.reuse, PT ;  /* 0x0000003d1000720c */ /* 0x0c0fe20003f66270 */
[----:B-1----:R-:W-:Y:S02]  /*111e0*/  VIADD R44, R16, 0x11 ;  /* 0x00000011102c7836 */ /* 0x002fe40000000000 */
[----:B------:R-:W-:Y:S02]  /*111f0*/  IMAD.IADD R2, R2, 0x1, R61 ;  /* 0x0000000102027824 */ /* 0x000fe400078e023d */
[----:B------:R-:W-:Y:S01]  /*11200*/  VIADD R8, R16, 0x20 ;  /* 0x0000002010087836 */ /* 0x000fe20000000000 */
[----:B------:R-:W-:Y:S01]  /*11210*/  ISETP.GE.AND P5, PT, R44, R61, PT ;  /* 0x0000003d2c00720c */ /* 0x000fe20003fa6270 */
[C---:B------:R-:W-:Y:S02]  /*11220*/  IMAD.IADD R174, R2.reuse, 0x1, -R70 ;  /* 0x0000000102ae7824 */ /* 0x040fe400078e0a46 */
[----:B------:R-:W-:-:S02]  /*11230*/  IMAD.IADD R32, R2, 0x1, -R44 ;  /* 0x0000000102207824 */ /* 0x000fc400078e0a2c */
[----:B------:R-:W-:Y:S01]  /*11240*/  VIADD R6, R16, 0x8 ;  /* 0x0000000810067836 */ /* 0x000fe20000000000 */
[----:B------:R-:W-:Y:S01]  /*11250*/  IABS R174, R174 ;  /* 0x000000ae00ae7213 */ /* 0x000fe20000000000 */
[C---:B------:R-:W-:Y:S01]  /*11260*/  IMAD.IADD R20, R2.reuse, 0x1, -R8 ;  /* 0x0000000102147824 */ /* 0x040fe200078e0a08 */
[----:B------:R-:W-:Y:S01]  /*11270*/  IABS R32, R32 ;  /* 0x0000002000207213 */ /* 0x000fe20000000000 */
[----:B--2---:R-:W-:Y:S01]  /*11280*/  IMAD.IADD R56, R2, 0x1, -R6 ;  /* 0x0000000102387824 */ /* 0x004fe200078e0a06 */
[----:B------:R-:W-:Y:S01]  /*11290*/  I2FP.F32.S32 R174, R174 ;  /* 0x000000ae00ae7245 */ /* 0x000fe20000201400 */
[----:B------:R-:W-:Y:S01]  /*112a0*/  VIADD R54, R16, 0x1 ;  /* 0x0000000110367836 */ /* 0x000fe20000000000 */
[-C--:B------:R-:W-:Y:S01]  /*112b0*/  ISETP.GE.AND P1, PT, R6, R61.reuse, PT ;  /* 0x0000003d0600720c */ /* 0x080fe20003f26270 */
[----:B------:R-:W-:Y:S01]  /*112c0*/  VIADD R6, R16, 0x21 ;  /* 0x0000002110067836 */ /* 0x000fe20000000000 */
[----:B------:R-:W-:Y:S01]  /*112d0*/  IABS R20, R20 ;  /* 0x0000001400147213 */ /* 0x000fe20000000000 */
[----:B------:R-:W-:Y:S01]  /*112e0*/  FFMA.FTZ R174, -R0, R174, R21 ;  /* 0x000000ae00ae7223 */ /* 0x000fe20000010115 */
[----:B------:R-:W-:Y:S01]  /*112f0*/  VIADD R21, R2, 0x8 ;  /* 0x0000000802157836 */ /* 0x000fe20000000000 */
[----:B------:R-:W-:Y:S01]  /*11300*/  ISETP.GE.AND P2, PT, R54, R61, PT ;  /* 0x0000003d3600720c */ /* 0x000fe20003f46270 */
[----:B------:R-:W-:Y:S01]  /*11310*/  IMAD.IADD R18, R2, 0x1, -R6 ;  /* 0x0000000102127824 */ /* 0x000fe200078e0a06 */
[----:B------:R-:W-:Y:S01]  /*11320*/  I2FP.F32.S32 R20, R20 ;  /* 0x0000001400147245 */ /* 0x000fe20000201400 */
[C---:B------:R-:W-:Y:S01]  /*11330*/  IMAD.IADD R55, R21.reuse, 0x1, -R44 ;  /* 0x0000000115377824 */ /* 0x040fe200078e0a2c */
[----:B------:R-:W-:Y:S01]  /*11340*/  IABS R56, R56 ;  /* 0x0000003800387213 */ /* 0x000fe20000000000 */
[----:B------:R-:W-:Y:S01]  /*11350*/  IMAD.IADD R44, R21, 0x1, -R8 ;  /* 0x00000001152c7824 */ /* 0x000fe200078e0a08 */
[----:B------:R-:W-:Y:S01]  /*11360*/  IABS R18, R18 ;  /* 0x0000001200127213 */ /* 0x000fe20000000000 */
[----:B------:R-:W-:Y:S01]  /*11370*/  FFMA.FTZ R161, -R0, R20, R161 ;  /* 0x0000001400a17223 */ /* 0x000fe200000101a1 */
[----:B------:R-:W-:Y:S01]  /*11380*/  VIADD R20, R16, 0x38 ;  /* 0x0000003810147836 */ /* 0x000fe20000000000 */
[----:B------:R-:W-:Y:S01]  /*11390*/  I2FP.F32.S32 R56, R56 ;  /* 0x0000003800387245 */ /* 0x000fe20000201400 */
[----:B------:R-:W-:Y:S01]  /*113a0*/  IMAD.IADD R58, R2, 0x1, -R54 ;  /* 0x00000001023a7824 */ /* 0x000fe200078e0a36 */
[----:B------:R-:W-:Y:S01]  /*113b0*/  IABS R44, R44 ;  /* 0x0000002c002c7213 */ /* 0x000fe20000000000 */
[C---:B------:R-:W-:Y:S01]  /*113c0*/  VIADD R74, R16.reuse, 0x40 ;  /* 0x00000040104a7836 */ /* 0x040fe20000000000 */
[----:B------:R-:W-:Y:S01]  /*113d0*/  I2FP.F32.S32 R18, R18 ;  /* 0x0000001200127245 */ /* 0x000fe20000201400 */
[C---:B------:R-:W-:Y:S01]  /*113e0*/  VIADD R76, R16.reuse, 0x39 ;  /* 0x00000039104c7836 */ /* 0x040fe20000000000 */
[----:B------:R-:W-:Y:S01]  /*113f0*/  I2FP.F32.S32 R44, R44 ;  /* 0x0000002c002c7245 */ /* 0x000fe20000201400 */
[----:B------:R-:W-:Y:S01]  /*11400*/  VIADD R14, R16, 0x10 ;  /* 0x00000010100e7836 */ /* 0x000fe20000000000 */
[----:B------:R-:W-:Y:S01]  /*11410*/  IABS R58, R58 ;  /* 0x0000003a003a7213 */ /* 0x000fe20000000000 */
[----:B------:R-:W-:Y:S01]  /*11420*/  FFMA.FTZ R99, -R0, R18, R99 ;  /* 0x0000001200637223 */ /* 0x000fe20000010163 */
[----:B------:R-:W-:-:S02]  /*11430*/  IMAD.IADD R18, R2, 0x1, -R20 ;  /* 0x0000000102127824 */ /* 0x000fc400078e0a14 */
[----:B------:R-:W-:Y:S01]  /*11440*/  FFMA.FTZ R125, -R0, R44, R125 ;  /* 0x0000002c007d7223 */ /* 0x000fe2000001017d */
[----:B------:R-:W-:Y:S01]  /*11450*/  I2FP.F32.S32 R58, R58 ;  /* 0x0000003a003a7245 */ /* 0x000fe20000201400 */
[----:B------:R-:W2:Y:S01]  /*11460*/  LD.E R44, desc[UR4][R120.64+0xdc] ;  /* 0x0000dc04782c7980 */ /* 0x000ea2000c101900 */
[C---:B------:R-:W-:Y:S01]  /*11470*/  IMAD.IADD R53, R21.reuse, 0x1, -R16 ;  /* 0x0000000115357824 */ /* 0x040fe200078e0a10 */
[----:B------:R-:W-:Y:S01]  /*11480*/  IABS R18, R18 ;  /* 0x0000001200127213 */ /* 0x000fe20000000000 */
[----:B------:R-:W-:Y:S02]  /*11490*/  VIADD R34, R16, 0x9 ;  /* 0x0000000910227836 */ /* 0x000fe40000000000 */
[----:B------:R-:W-:Y:S01]  /*114a0*/  FFMA.FTZ R58, -R0, R58, R5 ;  /* 0x0000003a003a7223 */ /* 0x000fe20000010105 */
[C---:B------:R-:W-:Y:S01]  /*114b0*/  IMAD.IADD R5, R2.reuse, 0x1, -R76 ;  /* 0x0000000102057824 */ /* 0x040fe200078e0a4c */
[----:B------:R-:W-:Y:S01]  /*114c0*/  I2FP.F32.S32 R18, R18 ;  /* 0x0000001200127245 */ /* 0x000fe20000201400 */
[----:B------:R-:W-:Y:S01]  /*114d0*/  IMAD.IADD R12, R2, 0x1, -R14 ;  /* 0x00000001020c7824 */ /* 0x000fe200078e0a0e */
[----:B------:R-:W-:Y:S01]  /*114e0*/  ISETP.GE.AND P6, PT, R14, R61, PT ;  /* 0x0000003d0e00720c */ /* 0x000fe20003fc6270 */
[C---:B------:R-:W-:Y:S01]  /*114f0*/  IMAD.IADD R54, R21.reuse, 0x1, -R54 ;  /* 0x0000000115367824 */ /* 0x040fe200078e0a36 */
[----:B------:R-:W-:Y:S01]  /*11500*/  IABS R5, R5 ;  /* 0x0000000500057213 */ /* 0x000fe20000000000 */
[----:B------:R-:W-:Y:S01]  /*11510*/  FFMA.FTZ R171, -R0, R18, R171 ;  /* 0x0000001200ab7223 */ /* 0x000fe200000101ab */
[C---:B------:R-:W-:Y:S01]  /*11520*/  IMAD.IADD R18, R2.reuse, 0x1, -R74 ;  /* 0x0000000102127824 */ /* 0x040fe200078e0a4a */
[----:B------:R-:W-:Y:S01]  /*11530*/  IABS R53, R53 ;  /* 0x0000003500357213 */ /* 0x000fe20000000000 */
[C---:B------:R-:W-:Y:S01]  /*11540*/  IMAD.IADD R14, R21.reuse, 0x1, -R14 ;  /* 0x00000001150e7824 */ /* 0x040fe200078e0a0e */
[----:B------:R-:W-:Y:S01]  /*11550*/  I2FP.F32.S32 R5, R5 ;  /* 0x0000000500057245 */ /* 0x000fe20000201400 */
[----:B------:R-:W-:Y:S01]  /*11560*/  IMAD.IADD R68, R2, 0x1, -R34 ;  /* 0x0000000102447824 */ /* 0x000fe200078e0a22 */
[----:B------:R-:W-:Y:S01]  /*11570*/  IABS R18, R18 ;  /* 0x0000001200127213 */ /* 0x000fe20000000000 */
[----:B------:R-:W-:Y:S01]  /*11580*/  VIADD R22, R16, 0x18 ;  /* 0x0000001810167836 */ /* 0x000fe20000000000 */
[----:B------:R-:W-:Y:S01]  /*11590*/  ISETP.GE.AND P0, PT, R34, R61, PT ;  /* 0x0000003d2200720c */ /* 0x000fe20003f06270 */
[----:B------:R-:W-:Y:S01]  /*115a0*/  FFMA.FTZ R85, -R0, R5, R85 ;  /* 0x0000000500557223 */ /* 0x000fe20000010155 */
[----:B------:R-:W-:Y:S01]  /*115b0*/  I2FP.F32.S32 R18, R18 ;  /* 0x0000001200127245 */ /* 0x000fe20000201400 */
[----:B------:R-:W-:Y:S01]  /*115c0*/  IMAD.IADD R5, R2, 0x1, -R16 ;  /* 0x0000000102057824 */ /* 0x000fe200078e0a10 */
[----:B------:R-:W-:Y:S01]  /*115d0*/  IABS R54, R54 ;  /* 0x0000003600367213 */ /* 0x000fe20000000000 */
[C---:B------:R-:W-:Y:S01]  /*115e0*/  IMAD.IADD R34, R21.reuse, 0x1, -R34 ;  /* 0x0000000115227824 */ /* 0x040fe200078e0a22 */
[----:B------:R-:W-:Y:S01]  /*115f0*/  IABS R14, R14 ;  /* 0x0000000e000e7213 */ /* 0x000fe20000000000 */
[----:B------:R-:W-:Y:S01]  /*11600*/  FFMA.FTZ R175, -R0, R18, R175 ;  /* 0x0000001200af7223 */ /* 0x000fe200000101af */
[C---:B------:R-:W-:Y:S01]  /*11610*/  VIADD R18, R16.reuse, 0x60 ;  /* 0x0000006010127836 */ /* 0x040fe20000000000 */
[----:B------:R-:W-:Y:S01]  /*11620*/  IABS R5, R5 ;  /* 0x0000000500057213 */ /* 0x000fe20000000000 */
[----:B------:R-:W-:Y:S01]  /*11630*/  VIADD R10, R16, 0x19 ;  /* 0x00000019100a7836 */ /* 0x000fe20000000000 */
[----:B------:R-:W-:Y:S01]  /*11640*/  IABS R34, R34 ;  /* 0x0000002200227213 */ /* 0x000fe20000000000 */
[----:B------:R-:W-:Y:S01]  /*11650*/  IMAD.IADD R82, R2, 0x1, -R18 ;  /* 0x0000000102527824 */ /* 0x000fe200078e0a12 */
[----:B------:R-:W-:Y:S01]  /*11660*/  I2FP.F32.S32 R5, R5 ;  /* 0x0000000500057245 */ /* 0x000fe20000201400 */
[----:B------:R-:W-:Y:S01]  /*11670*/  FFMA.FTZ R56, -R0, R56, R105 ;  /* 0x0000003800387223 */ /* 0x000fe20000010169 */
[----:B------:R-:W-:Y:S01]  /*11680*/  I2FP.F32.S32 R54, R54 ;  /* 0x0000003600367245 */ /* 0x000fe20000201400 */
[----:B------:R-:W-:Y:S01]  /*11690*/  IMAD.IADD R24, R2, 0x1, -R10 ;  /* 0x0000000102187824 */ /* 0x000fe200078e0a0a */
[----:B------:R-:W-:Y:S01]  /*116a0*/  IABS R82, R82 ;  /* 0x0000005200527213 */ /* 0x000fe20000000000 */
[CC--:B------:R-:W-:Y:S01]  /*116b0*/  FFMA.FTZ R3, -R0.reuse, R5.reuse, R3 ;  /* 0x0000000500037223 */ /* 0x0c0fe20000010103 */
[----:B------:R-:W-:Y:S01]  /*116c0*/  FFMA.FTZ R109, -R0, R5, R109 ;  /* 0x00000005006d7223 */ /* 0x000fe2000001016d */
[----:B------:R-:W-:Y:S01]  /*116d0*/  I2FP.F32.S32 R14, R14 ;  /* 0x0000000e000e7245 */ /* 0x000fe20000201400 */
[--C-:B------:R-:W-:Y:S01]  /*116e0*/  IMAD.IADD R26, R2, 0x1, -R22.reuse ;  /* 0x00000001021a7824 */ /* 0x100fe200078e0a16 */
[----:B------:R-:W-:Y:S01]  /*116f0*/  I2FP.F32.S32 R82, R82 ;  /* 0x0000005200527245 */ /* 0x000fe20000201400 */
[C---:B------:R-:W-:Y:S01]  /*11700*/  FFMA.FTZ R67, -R0.reuse, R54, R67 ;  /* 0x0000003600437223 */ /* 0x040fe20000010143 */
[----:B------:R-:W-:Y:S01]  /*11710*/  I2FP.F32.S32 R34, R34 ;  /* 0x0000002200227245 */ /* 0x000fe20000201400 */
[----:B------:R-:W-:Y:S01]  /*11720*/  FFMA.FTZ R129, -R0, R14, R129 ;  /* 0x0000000e00817223 */ /* 0x000fe20000010181 */
        /* <DEDUP_REMOVED lines=8> */
[----:B------:R-:W-:Y:S01]  /*117b0*/  FSEL R7, R3, -INF , !P3 ;  /* 0xff80000003077808 */ /* 0x000fe20005800000 */
[----:B------:R-:W-:Y:S01]  /*117c0*/  IMAD.IADD R3, R21, 0x1, -R10 ;  /* 0x0000000115037824 */ /* 0x000fe200078e0a0a */
[----:B------:R-:W-:Y:S01]  /*117d0*/  FSEL R14, R109, -INF , !P1 ;  /* 0xff8000006d0e7808 */ /* 0x000fe20004800000 */
[----:B------:R-:W-:Y:S01]  /*117e0*/  FFMA.FTZ R54, -R0, R34, R111 ;  /* 0x0000002200367223 */ /* 0x000fe2000001016f */
[----:B------:R-:W-:Y:S01]  /*117f0*/  FSEL R5, R5, -INF , !P3 ;  /* 0xff80000005057808 */ /* 0x000fe20005800000 */
[----:B------:R-:W-:Y:S01]  /*11800*/  VIADD R78, R16, 0x29 ;  /* 0x00000029104e7836 */ /* 0x000fe20000000000 */
[-C--:B------:R-:W-:Y:S01]  /*11810*/  ISETP.GE.AND P3, PT, R10, R61.reuse, PT ;  /* 0x0000003d0a00720c */ /* 0x080fe20003f66270 */
[----:B------:R-:W-:Y:S01]  /*11820*/  VIADD R80, R16, 0x28 ;  /* 0x0000002810507836 */ /* 0x000fe20000000000 */
[----:B------:R-:W-:Y:S01]  /*11830*/  ISETP.GE.AND P1, PT, R6, R61, PT ;  /* 0x0000003d0600720c */ /* 0x000fe20003f26270 */
[C---:B------:R-:W-:Y:S01]  /*11840*/  VIADD R40, R16.reuse, 0x30 ;  /* 0x0000003010287836 */ /* 0x040fe20000000000 */
[----:B------:R-:W-:Y:S01]  /*11850*/  IABS R10, R55 ;  /* 0x00000037000a7213 */ /* 0x000fe20000000000 */
[----:B------:R-:W-:Y:S01]  /*11860*/  VIADD R38, R16, 0x31 ;  /* 0x0000003110267836 */ /* 0x000fe20000000000 */
[----:B------:R-:W-:Y:S01]  /*11870*/  IABS R24, R24 ;  /* 0x0000001800187213 */ /* 0x000fe20000000000 */
[C---:B------:R-:W-:Y:S01]  /*11880*/  IMAD.IADD R42, R2.reuse, 0x1, -R80 ;  /* 0x00000001022a7824 */ /* 0x040fe200078e0a50 */
[----:B------:R-:W-:Y:S01]  /*11890*/  IABS R6, R3 ;  /* 0x0000000300067213 */ /* 0x000fe20000000000 */
[----:B------:R-:W-:Y:S01]  /*118a0*/  IMAD.IADD R46, R2, 0x1, -R78 ;  /* 0x00000001022e7824 */ /* 0x000fe200078e0a4e */
[----:B------:R-:W-:Y:S01]  /*118b0*/  FSEL R58, R58, -INF , !P2 ;  /* 0xff8000003a3a7808 */ /* 0x000fe20005000000 */
[C---:B------:R-:W-:Y:S01]  /*118c0*/  IMAD.IADD R30, R2.reuse, 0x1, -R40 ;  /* 0x00000001021e7824 */ /* 0x040fe200078e0a28 */
[----:B------:R-:W-:Y:S01]  /*118d0*/  FSEL R34, R67, -INF , !P2 ;  /* 0xff80000043227808 */ /* 0x000fe20005000000 */
[----:B------:R-:W-:Y:S01]  /*118e0*/  IMAD.IADD R36, R2, 0x1, -R38 ;  /* 0x0000000102247824 */ /* 0x000fe200078e0a26 */
[----:B------:R-:W-:Y:S01]  /*118f0*/  I2FP.F32.S32 R12, R12 ;  /* 0x0000000c000c7245 */ /* 0x000fe20000201400 */
[----:B------:R-:W-:Y:S01]  /*11900*/  VIADD R72, R16, 0x41 ;  /* 0x0000004110487836 */ /* 0x000fe20000000000 */
[----:B------:R-:W-:Y:S01]  /*11910*/  ISETP.GE.AND P2, PT, R8, R61, PT ;  /* 0x0000003d0800720c */ /* 0x000fe20003f46270 */
[----:B------:R-:W-:Y:S01]  /*11920*/  VIADD R52, R16, 0x50 ;  /* 0x0000005010347836 */ /* 0x000fe20000000000 */
[----:B------:R-:W-:Y:S01]  /*11930*/  IABS R22, R22 ;  /* 0x0000001600167213 */ /* 0x000fe20000000000 */
[----:B------:R-:W-:Y:S01]  /*11940*/  FFMA.FTZ R12, -R0, R12, R119 ;  /* 0x0000000c000c7223 */ /* 0x000fe20000010177 */
[----:B------:R-:W-:Y:S01]  /*11950*/  IABS R26, R26 ;  /* 0x0000001a001a7213 */ /* 0x000fe20000000000 */
[C---:B------:R-:W-:Y:S01]  /*11960*/  VIADD R50, R16.reuse, 0x51 ;  /* 0x0000005110327836 */ /* 0x040fe20000000000 */
[----:B------:R-:W-:Y:S01]  /*11970*/  I2FP.F32.S32 R32, R32 ;  /* 0x0000002000207245 */ /* 0x000fe20000201400 */
[----:B------:R-:W-:Y:S01]  /*11980*/  VIADD R48, R16, 0x58 ;  /* 0x0000005810307836 */ /* 0x000fe20000000000 */
[----:B------:R-:W-:-:S02]  /*11990*/  IABS R8, R53 ;  /* 0x0000003500087213 */ /* 0x000fc40000000000 */
[----:B------:R-:W-:Y:S01]  /*119a0*/  I2FP.F32.S32 R10, R10 ;  /* 0x0000000a000a7245 */ /* 0x000fe20000201400 */
[C---:B------:R-:W-:Y:S01]  /*119b0*/  FFMA.FTZ R32, -R0.reuse, R32, R123 ;  /* 0x0000002000207223 */ /* 0x040fe2000001017b */
        /* <DEDUP_REMOVED lines=12> */
[----:B------:R-:W-:Y:S01]  /*11a80*/  FSEL R22, R129, -INF , !P6 ;  /* 0xff80000081167808 */ /* 0x000fe20007000000 */
[----:B------:R-:W-:Y:S01]  /*11a90*/  FFMA.FTZ R8, -R0, R8, R101 ;  /* 0x0000000800087223 */ /* 0x000fe20000010165 */
[----:B------:R-:W-:Y:S01]  /*11aa0*/  IABS R68, R68 ;  /* 0x0000004400447213 */ /* 0x000fe20000000000 */
[C---:B------:R-:W-:Y:S01]  /*11ab0*/  IMAD.IADD R53, R21.reuse, 0x1, -R78 ;  /* 0x0000000115357824 */ /* 0x040fe200078e0a4e */
[-C--:B------:R-:W-:Y:S01]  /*11ac0*/  ISETP.GE.AND P6, PT, R78, R61.reuse, PT ;  /* 0x0000003d4e00720c */ /* 0x080fe20003fc6270 */
[C---:B------:R-:W-:Y:S01]  /*11ad0*/  IMAD.IADD R78, R21.reuse, 0x1, -R40 ;  /* 0x00000001154e7824 */ /* 0x040fe200078e0a28 */
[----:B------:R-:W-:Y:S01]  /*11ae0*/  FSEL R32, R32, -INF , !P5 ;  /* 0xff80000020207808 */ /* 0x000fe20006800000 */
[----:B------:R-:W-:Y:S01]  /*11af0*/  IMAD.IADD R124, R2, 0x1, -R72 ;  /* 0x00000001027c7824 */ /* 0x000fe200078e0a48 */
[----:B------:R-:W-:Y:S01]  /*11b00*/  FSEL R10, R10, -INF , !P5 ;  /* 0xff8000000a0a7808 */ /* 0x000fe20006800000 */
[----:B------:R-:W-:Y:S01]  /*11b10*/  IMAD.IADD R164, R2, 0x1, -R52 ;  /* 0x0000000102a47824 */ /* 0x000fe200078e0a34 */
[-C--:B------:R-:W-:Y:S01]  /*11b20*/  ISETP.GE.AND P5, PT, R40, R61.reuse, PT ;  /* 0x0000003d2800720c */ /* 0x080fe20003fa6270 */
[C---:B------:R-:W-:Y:S01]  /*11b30*/  IMAD.IADD R40, R21.reuse, 0x1, -R38 ;  /* 0x0000000115287824 */ /* 0x040fe200078e0a26 */
[----:B------:R-:W-:Y:S01]  /*11b40*/  FSEL R24, R24, -INF , !P3 ;  /* 0xff80000018187808 */ /* 0x000fe20005800000 */
[----:B------:R-:W-:Y:S01]  /*11b50*/  IMAD.IADD R88, R2, 0x1, -R50 ;  /* 0x0000000102587824 */ /* 0x000fe200078e0a32 */
[----:B------:R-:W-:Y:S01]  /*11b60*/  FSEL R6, R6, -INF , !P3 ;  /* 0xff80000006067808 */ /* 0x000fe20005800000 */
[----:B------:R-:W-:Y:S01]  /*11b70*/  IMAD.IADD R86, R2, 0x1, -R48 ;  /* 0x0000000102567824 */ /* 0x000fe200078e0a30 */
[----:B------:R-:W-:Y:S01]  /*11b80*/  ISETP.GE.AND P3, PT, R20, R61, PT ;  /* 0x0000003d1400720c */ /* 0x000fe20003f66270 */
[----:B------:R-:W-:Y:S01]  /*11b90*/  IMAD.IADD R20, R21, 0x1, -R20 ;  /* 0x0000000115147824 */ /* 0x000fe200078e0a14 */
[----:B------:R-:W-:-:S02]  /*11ba0*/  I2FP.F32.S32 R68, R68 ;  /* 0x0000004400447245 */ /* 0x000fc40000201400 */
[----:B------:R-:W-:Y:S02]  /*11bb0*/  FSEL R26, R26, -INF , !P4 ;  /* 0xff8000001a1a7808 */ /* 0x000fe40006000000 */
[----:B------:R-:W-:Y:S01]  /*11bc0*/  FSEL R8, R8, -INF , !P4 ;  /* 0xff80000008087808 */ /* 0x000fe20006000000 */
[----:B------:R-:W-:Y:S01]  /*11bd0*/  FFMA.FTZ R68, -R0, R68, R107 ;  /* 0x0000004400447223 */ /* 0x000fe2000001016b */
[----:B------:R-:W-:Y:S02]  /*11be0*/  IABS R42, R42 ;  /* 0x0000002a002a7213 */ /* 0x000fe40000000000 */
[----:B------:R-:W-:Y:S02]  /*11bf0*/  ISETP.GE.AND P4, PT, R38, R61, PT ;  /* 0x0000003d2600720c */ /* 0x000fe40003f86270 */
[----:B------:R-:W-:Y:S02]  /*11c00*/  IABS R3, R3 ;  /* 0x0000000300037213 */ /* 0x000fe40000000000 */
[----:B------:R-:W-:-:S02]  /*11c10*/  IABS R46, R46 ;  /* 0x0000002e002e7213 */ /* 0x000fc40000000000 */
[----:B------:R-:W-:Y:S02]  /*11c20*/  IABS R38, R53 ;  /* 0x0000003500267213 */ /* 0x000fe40000000000 */
[----:B------:R-:W-:Y:S02]  /*11c30*/  IABS R30, R30 ;  /* 0x0000001e001e7213 */ /* 0x000fe40000000000 */
[----:B------:R-:W-:Y:S02]  /*11c40*/  IABS R78, R78 ;  /* 0x0000004e004e7213 */ /* 0x000fe40000000000 */
[----:B------:R-:W-:Y:S02]  /*11c50*/  IABS R40, R40 ;  /* 0x0000002800287213 */ /* 0x000fe40000000000 */
[----:B------:R-:W-:Y:S02]  /*11c60*/  IABS R20, R20 ;  /* 0x0000001400147213 */ /* 0x000fe40000000000 */
[----:B------:R-:W-:-:S02]  /*11c70*/  I2FP.F32.S32 R42, R42 ;  /* 0x0000002a002a7245 */ /* 0x000fc40000201400 */
[----:B------:R-:W-:Y:S02]  /*11c80*/  I2FP.F32.S32 R3, R3 ;  /* 0x0000000300037245 */ /* 0x000fe40000201400 */
[----:B------:R-:W-:Y:S01]  /*11c90*/  I2FP.F32.S32 R46, R46 ;  /* 0x0000002e002e7245 */ /* 0x000fe20000201400 */
[----:B------:R-:W-:Y:S01]  /*11ca0*/  FFMA.FTZ R42, -R0, R42, R163 ;  /* 0x0000002a002a7223 */ /* 0x000fe200000101a3 */
[----:B------:R-:W-:Y:S02]  /*11cb0*/  I2FP.F32.S32 R38, R38 ;  /* 0x0000002600267245 */ /* 0x000fe40000201400 */
[----:B------:R-:W-:Y:S02]  /*11cc0*/  I2FP.F32.S32 R30, R30 ;  /* 0x0000001e001e7245 */ /* 0x000fe40000201400 */
[----:B------:R-:W-:Y:S02]  /*11cd0*/  I2FP.F32.S32 R78, R78 ;  /* 0x0000004e004e7245 */ /* 0x000fe40000201400 */
[----:B------:R-:W-:-:S02]  /*11ce0*/  I2FP.F32.S32 R40, R40 ;  /* 0x0000002800287245 */ /* 0x000fc40000201400 */
[----:B------:R-:W-:Y:S01]  /*11cf0*/  I2FP.F32.S32 R20, R20 ;  /* 0x0000001400147245 */ /* 0x000fe20000201400 */
[----:B------:R-:W-:Y:S01]  /*11d00*/  FFMA.FTZ R165, -R0, R3, R165 ;  /* 0x0000000300a57223 */ /* 0x000fe200000101a5 */
[----:B------:R-:W-:Y:S01]  /*11d10*/  FSEL R68, R68, -INF , !P0 ;  /* 0xff80000044447808 */ /* 0x000fe20004000000 */
[----:B------:R-:W-:Y:S01]  /*11d20*/  FFMA.FTZ R93, -R0, R46, R93 ;  /* 0x0000002e005d7223 */ /* 0x000fe2000001015d */
[----:B------:R-:W-:Y:S01]  /*11d30*/  FSEL R54, R54, -INF , !P0 ;  /* 0xff80000036367808 */ /* 0x000fe20004000000 */
[----:B------:R-:W-:Y:S01]  /*11d40*/  FFMA.FTZ R38, -R0, R38, R95 ;  /* 0x0000002600267223 */ /* 0x000fe2000001015f */
[----:B------:R-:W-:Y:S01]  /*11d50*/  ISETP.GE.AND P0, PT, R80, R61, PT ;  /* 0x0000003d5000720c */ /* 0x000fe20003f06270 */
[C---:B------:R-:W-:Y:S01]  /*11d60*/  FFMA.FTZ R167, -R0.reuse, R30, R167 ;  /* 0x0000001e00a77223 */ /* 0x040fe200000101a7 */
[C---:B------:R-:W-:Y:S01]  /*11d70*/  FFMA.FTZ R169, -R0.reuse, R78, R169 ;  /* 0x0000004e00a97223 */ /* 0x040fe200000101a9 */
[----:B------:R-:W-:Y:S01]  /*11d80*/  FFMA.FTZ R91, -R0, R40, R91 ;  /* 0x00000028005b7223 */ /* 0x000fe2000001015b */
[----:B------:R-:W-:-:S02]  /*11d90*/  VIADD R30, R16, 0x49 ;  /* 0x00000049101e7836 */ /* 0x000fc40000000000 */
[----:B------:R-:W-:Y:S01]  /*11da0*/  FFMA.FTZ R173, -R0, R20, R173 ;  /* 0x0000001400ad7223 */ /* 0x000fe200000101ad */
[----:B------:R-:W-:Y:S01]  /*11db0*/  FSEL R196, R161, -INF , !P2 ;  /* 0xff800000a1c47808 */ /* 0x000fe20005000000 */
[----:B------:R-:W-:Y:S01]  /*11dc0*/  IMAD.IADD R3, R21, 0x1, -R76 ;  /* 0x0000000115037824 */ /* 0x000fe200078e0a4c */
[----:B------:R-:W-:Y:S01]  /*11dd0*/  FSEL R40, R125, -INF , !P2 ;  /* 0xff8000007d287808 */ /* 0x000fe20005000000 */
[----:B------:R-:W-:Y:S01]  /*11de0*/  IMAD.IADD R66, R2, 0x1, -R30 ;  /* 0x0000000102427824 */ /* 0x000fe200078e0a1e */
[-C--:B------:R-:W-:Y:S01]  /*11df0*/  ISETP.GE.AND P2, PT, R76, R61.reuse, PT ;  /* 0x0000003d4c00720c */ /* 0x080fe20003f46270 */
[----:B------:R-:W-:Y:S01]  /*11e00*/  IMAD.IADD R76, R21, 0x1, -R74 ;  /* 0x00000001154c7824 */ /* 0x000fe200078e0a4a */
[----:B------:R-:W-:Y:S01]  /*11e10*/  FSEL R194, R99, -INF , !P1 ;  /* 0xff80000063c27808 */ /* 0x000fe20004800000 */
[----:B------:R-:W-:Y:S01]  /*11e20*/  VIADD R46, R16, 0x59 ;  /* 0x00000059102e7836 */ /* 0x000fe20000000000 */
[----:B------:R-:W-:Y:S02]  /*11e30*/  FSEL R20, R127, -INF , !P1 ;  /* 0xff8000007f147808 */ /* 0x000fe40004800000 */
[----:B------:R-:W-:Y:S01]  /*11e40*/  ISETP.GE.AND P1, PT, R74, R61, PT ;  /* 0x0000003d4a00720c */ /* 0x000fe20003f26270 */
[----:B------:R-:W-:Y:S01]  /*11e50*/  IMAD.IADD R74, R21, 0x1, -R72 ;  /* 0x00000001154a7824 */ /* 0x000fe200078e0a48 */
[----:B------:R-:W-:Y:S01]  /*11e60*/  FSEL R42, R42, -INF , !P0 ;  /* 0xff8000002a2a7808 */ /* 0x000fe20004000000 */
[----:B------:R-:W-:Y:S01]  /*11e70*/  IMAD.IADD R84, R2, 0x1, -R46 ;  /* 0x0000000102547824 */ /* 0x000fe200078e0a2e */
[----:B------:R-:W-:-:S02]  /*11e80*/  FSEL R190, R165, -INF , !P0 ;  /* 0xff800000a5be7808 */ /* 0x000fc40004000000 */
[-C--:B------:R-:W-:Y:S01]  /*11e90*/  ISETP.GE.AND P0, PT, R72, R61.reuse, PT ;  /* 0x0000003d4800720c */ /* 0x080fe20003f06270 */
[----:B------:R-:W-:Y:S01]  /*11ea0*/  IMAD.IADD R72, R21, 0x1, -R70 ;  /* 0x0000000115487824 */ /* 0x000fe200078e0a46 */
[----:B------:R-:W-:Y:S02]  /*11eb0*/  FSEL R192, R93, -INF , !P6 ;  /* 0xff8000005dc07808 */ /* 0x000fe40007000000 */
[----:B------:R-:W-:Y:S02]  /*11ec0*/  FSEL R38, R38, -INF , !P6 ;  /* 0xff80000026267808 */ /* 0x000fe40007000000 */
[----:B------:R-:W-:Y:S02]  /*11ed0*/  IABS R36, R36 ;  /* 0x0000002400247213 */ /* 0x000fe40000000000 */
[----:B------:R-:W-:Y:S01]  /*11ee0*/  ISETP.GE.AND P6, PT, R70, R61, PT ;  /* 0x0000003d4600720c */ /* 0x000fe20003fc6270 */
[----:B------:R-:W-:Y:S01]  /*11ef0*/  IMAD.IADD R70, R21, 0x1, -R30 ;  /* 0x0000000115467824 */ /* 0x000fe200078e0a1e */
[----:B------:R-:W-:-:S02]  /*11f00*/  FSEL R188, R167, -INF , !P5 ;  /* 0xff800000a7bc7808 */ /* 0x000fc40006800000 */
[----:B------:R-:W-:Y:S02]  /*11f10*/  FSEL R182, R169, -INF , !P5 ;  /* 0xff800000a9b67808 */ /* 0x000fe40006800000 */
[----:B------:R-:W-:Y:S02]  /*11f20*/  ISETP.GE.AND P5, PT, R30, R61, PT ;  /* 0x0000003d1e00720c */ /* 0x000fe40003fa6270 */
[----:B------:R-:W-:Y:S02]  /*11f30*/  IABS R30, R3 ;  /* 0x00000003001e7213 */ /* 0x000fe40000000000 */
[----:B------:R-:W-:Y:S02]  /*11f40*/  IABS R76, R76 ;  /* 0x0000004c004c7213 */ /* 0x000fe40000000000 */
[----:B------:R-:W-:Y:S02]  /*11f50*/  I2FP.F32.S32 R36, R36 ;  /* 0x0000002400247245 */ /* 0x000fe40000201400 */
[----:B------:R-:W-:-:S02]  /*11f60*/  I2FP.F32.S32 R30, R30 ;  /* 0x0000001e001e7245 */ /* 0x000fc40000201400 */
[----:B------:R-:W-:Y:S01]  /*11f70*/  I2FP.F32.S32 R76, R76 ;  /* 0x0000004c004c7245 */ /* 0x000fe20000201400 */
[C---:B------:R-:W-:Y:S01]  /*11f80*/  FFMA.FTZ R36, -R0.reuse, R36, R89 ;  /* 0x0000002400247223 */ /* 0x040fe20000010159 */
[----:B------:R-:W-:Y:S01]  /*11f90*/  FSEL R180, R91, -INF , !P4 ;  /* 0xff8000005bb47808 */ /* 0x000fe20006000000 */
[C---:B------:R-:W-:Y:S01]  /*11fa0*/  FFMA.FTZ R30, -R0.reuse, R30, R87 ;  /* 0x0000001e001e7223 */ /* 0x040fe20000010157 */
[----:B------:R-:W-:Y:S01]  /*11fb0*/  IABS R124, R124 ;  /* 0x0000007c007c7213 */ /* 0x000fe20000000000 */
[----:B------:R-:W-:Y:S01]  /*11fc0*/  FFMA.FTZ R81, -R0, R76, R81 ;  /* 0x0000004c00517223 */ /* 0x000fe20000010151 */
[----:B------:R-:W-:Y:S01]  /*11fd0*/  FSEL R36, R36, -INF , !P4 ;  /* 0xff80000024247808 */ /* 0x000fe20006000000 */
[C---:B------:R-:W-:Y:S01]  /*11fe0*/  IMAD.IADD R3, R21.reuse, 0x1, -R52 ;  /* 0x0000000115037824 */ /* 0x040fe200078e0a34 */
[----:B------:R-:W-:Y:S02]  /*11ff0*/  IABS R74, R74 ;  /* 0x0000004a004a7213 */ /* 0x000fe40000000000 */
[----:B------:R-:W-:Y:S01]  /*12000*/  ISETP.GE.AND P4, PT, R52, R61, PT ;  /* 0x0000003d3400720c */ /* 0x000fe20003f86270 */
[----:B------:R-:W-:Y:S01]  /*12010*/  IMAD.IADD R52, R21, 0x1, -R50 ;  /* 0x0000000115347824 */ /* 0x000fe200078e0a32 */
[----:B------:R-:W-:-:S02]  /*12020*/  FSEL R186, R171, -INF , !P3 ;  /* 0xff800000abba7808 */ /* 0x000fc40005800000 */
[----:B------:R-:W-:Y:S02]  /*12030*/  FSEL R178, R173, -INF , !P3 ;  /* 0xff800000adb27808 */ /* 0x000fe40005800000 */
        /* <DEDUP_REMOVED lines=10> */
[----:B------:R-:W-:Y:S02]  /*120e0*/  I2FP.F32.S32 R124, R124 ;  /* 0x0000007c007c7245 */ /* 0x000fe40000201400 */
[----:B------:R-:W-:Y:S02]  /*120f0*/  I2FP.F32.S32 R74, R74 ;  /* 0x0000004a004a7245 */ /* 0x000fe40000201400 */
[----:B------:R-:W-:Y:S01]  /*12100*/  IABS R46, R46 ;  /* 0x0000002e002e7213 */ /* 0x000fe20000000000 */
[C---:B------:R-:W-:Y:S01]  /*12110*/  FFMA.FTZ R124, -R0.reuse, R124, R177 ;  /* 0x0000007c007c7223 */ /* 0x040fe200000101b1 */
[----:B------:R-:W-:Y:S01]  /*12120*/  IABS R88, R88 ;  /* 0x0000005800587213 */ /* 0x000fe20000000000 */
[----:B------:R-:W-:Y:S01]  /*12130*/  FFMA.FTZ R83, -R0, R74, R83 ;  /* 0x0000004a00537223 */ /* 0x000fe20000010153 */
[----:B------:R-:W-:-:S02]  /*12140*/  IABS R72, R72 ;  /* 0x0000004800487213 */ /* 0x000fc40000000000 */
[----:B------:R-:W-:Y:S02]  /*12150*/  I2FP.F32.S32 R46, R46 ;  /* 0x0000002e002e7245 */ /* 0x000fe40000201400 */
[----:B------:R-:W-:Y:S02]  /*12160*/  FSEL R124, R124, -INF , !P0 ;  /* 0xff8000007c7c7808 */ /* 0x000fe40004000000 */
[----:B------:R-:W-:Y:S02]  /*12170*/  FSEL R122, R83, -INF , !P0 ;  /* 0xff800000537a7808 */ /* 0x000fe40004000000 */
[----:B------:R-:W-:Y:S02]  /*12180*/  ISETP.GE.AND P0, PT, R18, R61, PT ;  /* 0x0000003d1200720c */ /* 0x000fe40003f06270 */
[----:B------:R-:W-:Y:S02]  /*12190*/  I2FP.F32.S32 R72, R72 ;  /* 0x0000004800487245 */ /* 0x000fe40000201400 */
[----:B------:R-:W-:Y:S01]  /*121a0*/  IABS R18, R3 ;  /* 0x0000000300127213 */ /* 0x000fe20000000000 */
[----:B------:R-:W-:Y:S01]  /*121b0*/  FFMA.FTZ R41, -R0, R46, R41 ;  /* 0x0000002e00297223 */ /* 0x000fe20000010129 */
[----:B------:R-:W-:Y:S01]  /*121c0*/  IABS R48, R48 ;  /* 0x0000003000307213 */ /* 0x000fe20000000000 */
[----:B------:R-:W-:Y:S01]  /*121d0*/  VIADD R46, R16, 0x78 ;  /* 0x00000078102e7836 */ /* 0x000fe20000000000 */
[----:B------:R-:W-:Y:S01]  /*121e0*/  I2FP.F32.S32 R18, R18 ;  /* 0x0000001200127245 */ /* 0x000fe20000201400 */
[----:B------:R-:W-:Y:S01]  /*121f0*/  FFMA.FTZ R33, -R0, R72, R33 ;  /* 0x0000004800217223 */ /* 0x000fe20000010121 */
[----:B------:R-:W-:Y:S01]  /*12200*/  IABS R52, R52 ;  /* 0x0000003400347213 */ /* 0x000fe20000000000 */
[----:B------:R-:W-:Y:S01]  /*12210*/  VIADD R72, R16, 0x68 ;  /* 0x0000006810487836 */ /* 0x000fe20000000000 */
[----:B------:R-:W-:Y:S01]  /*12220*/  I2FP.F32.S32 R48, R48 ;  /* 0x0000003000307245 */ /* 0x000fe20000201400 */
[----:B------:R-:W-:Y:S01]  /*12230*/  IMAD.IADD R3, R2, 0x1, -R46 ;  /* 0x0000000102037824 */ /* 0x000fe200078e0a2e */
[----:B------:R-:W-:Y:S01]  /*12240*/  I2FP.F32.S32 R52, R52 ;  /* 0x0000003400347245 */ /* 0x000fe20000201400 */
[----:B------:R-:W-:Y:S01]  /*12250*/  FFMA.FTZ R18, -R0, R18, R35 ;  /* 0x0000001200127223 */ /* 0x000fe20000010123 */
[----:B------:R-:W-:-:S02]  /*12260*/  IMAD.IADD R35, R2, 0x1, -R72 ;  /* 0x0000000102237824 */ /* 0x000fc400078e0a48 */
[----:B------:R-:W-:Y:S01]  /*12270*/  FFMA.FTZ R9, -R0, R48, R9 ;  /* 0x0000003000097223 */ /* 0x000fe20000010109 */
[----:B------:R-:W-:Y:S01]  /*12280*/  VIADD R48, R16, 0x71 ;  /* 0x0000007110307836 */ /* 0x000fe20000000000 */
[----:B------:R-:W-:Y:S01]  /*12290*/  IABS R3, R3 ;  /* 0x0000000300037213 */ /* 0x000fe20000000000 */
[----:B------:R-:W-:Y:S01]  /*122a0*/  FFMA.FTZ R37, -R0, R52, R37 ;  /* 0x0000003400257223 */ /* 0x000fe20000010125 */
[----:B------:R-:W-:Y:S02]  /*122b0*/  IABS R35, R35 ;  /* 0x0000002300237213 */ /* 0x000fe40000000000 */
[----:B------:R-:W-:Y:S01]  /*122c0*/  FSEL R52, R9, -INF , !P1 ;  /* 0xff80000009347808 */ /* 0x000fe20004800000 */
[----:B------:R-:W-:Y:S01]  /*122d0*/  IMAD.IADD R9, R2, 0x1, -R48 ;  /* 0x0000000102097824 */ /* 0x000fe200078e0a30 */
[----:B------:R-:W-:Y:S02]  /*122e0*/  IABS R50, R50 ;  /* 0x0000003200327213 */ /* 0x000fe40000000000 */
[----:B------:R-:W-:-:S02]  /*122f0*/  I2FP.F32.S32 R80, R3 ;  /* 0x0000000300507245 */ /* 0x000fc40000201400 */
[----:B------:R-:W-:Y:S02]  /*12300*/  FMNMX3.FTZ R3, R7, R58, R56, !PT ;  /* 0x0000003a07037276 */ /* 0x000fe40007810038 */
[----:B------:R-:W-:Y:S02]  /*12310*/  IABS R70, R70 ;  /* 0x0000004600467213 */ /* 0x000fe40000000000 */
[----:B------:R-:W-:Y:S02]  /*12320*/  I2FP.F32.S32 R78, R35 ;  /* 0x00000023004e7245 */ /* 0x000fe40000201400 */
[----:B------:R-:W-:Y:S02]  /*12330*/  I2FP.F32.S32 R88, R88 ;  /* 0x0000005800587245 */ /* 0x000fe40000201400 */
[----:B------:R-:W-:Y:S02]  /*12340*/  I2FP.F32.S32 R50, R50 ;  /* 0x0000003200327245 */ /* 0x000fe40000201400 */
[----:B------:R-:W-:-:S02]  /*12350*/  IABS R9, R9 ;  /* 0x0000000900097213 */ /* 0x000fc40000000000 */
[----:B------:R-:W-:Y:S02]  /*12360*/  FMNMX3.FTZ R3, R3, R68, R12, !PT ;  /* 0x0000004403037276 */ /* 0x000fe4000781000c */
[----:B------:R-:W-:Y:S02]  /*12370*/  IABS R66, R66 ;  /* 0x0000004200427213 */ /* 0x000fe40000000000 */
[----:B------:R-:W-:Y:S02]  /*12380*/  IABS R164, R164 ;  /* 0x000000a400a47213 */ /* 0x000fe40000000000 */
[----:B------:R-:W-:Y:S02]  /*12390*/  IABS R86, R86 ;  /* 0x0000005600567213 */ /* 0x000fe40000000000 */
[----:B------:R-:W-:Y:S01]  /*123a0*/  IABS R84, R84 ;  /* 0x0000005400547213 */ /* 0x000fe20000000000 */
[C---:B------:R-:W-:Y:S01]  /*123b0*/  FFMA.FTZ R17, -R0.reuse, R78, R17 ;  /* 0x0000004e00117223 */ /* 0x040fe20000010111 */
[----:B------:R-:W-:Y:S01]  /*123c0*/  I2FP.F32.S32 R70, R70 ;  /* 0x0000004600467245 */ /* 0x000fe20000201400 */
[C---:B------:R-:W-:Y:S01]  /*123d0*/  FFMA.FTZ R73, -R0.reuse, R88, R73 ;  /* 0x0000005800497223 */ /* 0x040fe20000010149 */
[----:B------:R-:W-:Y:S01]  /*123e0*/  FFMA.FTZ R23, -R0, R50, R23 ;  /* 0x0000003200177223 */ /* 0x000fe20000010117 */
[----:B------:R-:W-:Y:S01]  /*123f0*/  I2FP.F32.S32 R78, R9 ;  /* 0x00000009004e7245 */ /* 0x000fe20000201400 */
[----:B------:R-:W-:Y:S01]  /*12400*/  VIADD R50, R16, 0x70 ;  /* 0x0000007010327836 */ /* 0x000fe20000000000 */
[----:B------:R-:W-:-:S02]  /*12410*/  FMNMX3.FTZ R3, R3, R32, R26, !PT ;  /* 0x0000002003037276 */ /* 0x000fc4000781001a */
[----:B------:R-:W-:Y:S02]  /*12420*/  I2FP.F32.S32 R66, R66 ;  /* 0x0000004200427245 */ /* 0x000fe40000201400 */
[----:B------:R-:W-:Y:S02]  /*12430*/  I2FP.F32.S32 R164, R164 ;  /* 0x000000a400a47245 */ /* 0x000fe40000201400 */
[----:B------:R-:W-:Y:S02]  /*12440*/  I2FP.F32.S32 R86, R86 ;  /* 0x0000005600567245 */ /* 0x000fe40000201400 */
[----:B------:R-:W-:Y:S01]  /*12450*/  I2FP.F32.S32 R84, R84 ;  /* 0x0000005400547245 */ /* 0x000fe20000201400 */
[----:B------:R-:W-:Y:S01]  /*12460*/  FFMA.FTZ R79, -R0, R70, R79 ;  /* 0x00000046004f7223 */ /* 0x000fe2000001014f */
[----:B------:R-:W-:Y:S01]  /*12470*/  FMNMX3.FTZ R9, R5, R34, R14, !PT ;  /* 0x0000002205097276 */ /* 0x000fe2000781000e */
[C---:B------:R-:W-:Y:S01]  /*12480*/  VIADD R74, R16.reuse, 0x61 ;  /* 0x00000061104a7836 */ /* 0x040fe20000000000 */
[----:B------:R-:W-:Y:S01]  /*12490*/  FMNMX3.FTZ R3, R3, R24, R196, !PT ;  /* 0x0000001803037276 */ /* 0x000fe200078100c4 */
[C---:B------:R-:W-:Y:S01]  /*124a0*/  VIADD R70, R16.reuse, 0x69 ;  /* 0x0000006910467836 */ /* 0x040fe20000000000 */
[----:B------:R-:W-:Y:S01]  /*124b0*/  FSEL R160, R73, -INF , !P3 ;  /* 0xff80000049a07808 */ /* 0x000fe20005800000 */
[----:B------:R-:W-:Y:S01]  /*124c0*/  VIADD R76, R16, 0x79 ;  /* 0x00000079104c7836 */ /* 0x000fe20000000000 */
[----:B------:R-:W-:Y:S01]  /*124d0*/  FSEL R16, R37, -INF , !P3 ;  /* 0xff80000025107808 */ /* 0x000fe20005800000 */
[C---:B------:R-:W-:Y:S01]  /*124e0*/  FFMA.FTZ R66, -R0.reuse, R66, R77 ;  /* 0x0000004200427223 */ /* 0x040fe2000001014d */
[----:B------:R-:W-:Y:S01]  /*124f0*/  FSEL R55, R23, -INF , !P2 ;  /* 0xff80000017377808 */ /* 0x000fe20005000000 */
[C---:B------:R-:W-:Y:S01]  /*12500*/  FFMA.FTZ R164, -R0.reuse, R164, R179 ;  /* 0x000000a400a47223 */ /* 0x040fe200000101b3 */
[----:B------:R-:W-:Y:S01]  /*12510*/  FMNMX3.FTZ R9, R9, R54, R22, !PT ;  /* 0x0000003609097276 */ /* 0x000fe20007810016 */
[C---:B------:R-:W-:Y:S01]  /*12520*/  FFMA.FTZ R75, -R0.reuse, R86, R75 ;  /* 0x00000056004b7223 */ /* 0x040fe2000001014b */
[----:B------:R-:W-:Y:S01]  /*12530*/  FFMA.FTZ R69, -R0, R84, R69 ;  /* 0x0000005400457223 */ /* 0x000fe20000010145 */
[----:B------:R-:W-:Y:S01]  /*12540*/  ISETP.GE.AND P3, PT, R50, R61, PT ;  /* 0x0000003d3200720c */ /* 0x000fe20003f66270 */
[C---:B------:R-:W-:Y:S01]  /*12550*/  IMAD.IADD R23, R2.reuse, 0x1, -R50 ;  /* 0x0000000102177824 */ /* 0x040fe200078e0a32 */
[----:B------:R-:W-:Y:S01]  /*12560*/  FMNMX3.FTZ R3, R3, R194, R42, !PT ;  /* 0x000000c203037276 */ /* 0x000fe2000781002a */
[----:B------:R-:W-:Y:S01]  /*12570*/  IMAD.IADD R50, R21, 0x1, -R50 ;  /* 0x0000000115327824 */ /* 0x000fe200078e0a32 */
[----:B------:R-:W-:Y:S01]  /*12580*/  FMNMX3.FTZ R9, R9, R10, R8, !PT ;  /* 0x0000000a09097276 */ /* 0x000fe20007810008 */
[----:B------:R-:W-:Y:S01]  /*12590*/  IMAD.IADD R37, R2, 0x1, -R74 ;  /* 0x0000000102257824 */ /* 0x000fe200078e0a4a */
[----:B------:R-:W-:-:S02]  /*125a0*/  FSEL R174, R174, -INF , !P6 ;  /* 0xff800000aeae7808 */ /* 0x000fc40007000000 */
[----:B------:R-:W-:Y:S01]  /*125b0*/  FSEL R170, R33, -INF , !P6 ;  /* 0xff80000021aa7808 */ /* 0x000fe20007000000 */
[----:B------:R-:W-:Y:S01]  /*125c0*/  IMAD.IADD R33, R2, 0x1, -R70 ;  /* 0x0000000102217824 */ /* 0x000fe200078e0a46 */
[----:B------:R-:W-:Y:S02]  /*125d0*/  FSEL R66, R66, -INF , !P5 ;  /* 0xff80000042427808 */ /* 0x000fe40006800000 */
[----:B------:R-:W-:Y:S02]  /*125e0*/  FSEL R162, R79, -INF , !P5 ;  /* 0xff8000004fa27808 */ /* 0x000fe40006800000 */
[----:B------:R-:W-:Y:S02]  /*125f0*/  FSEL R164, R164, -INF , !P4 ;  /* 0xff800000a4a47808 */ /* 0x000fe40006000000 */
[----:B------:R-:W-:Y:S02]  /*12600*/  FSEL R18, R18, -INF , !P4 ;  /* 0xff80000012127808 */ /* 0x000fe40006000000 */
[----:B------:R-:W-:-:S02]  /*12610*/  FSEL R163, R75, -INF , !P2 ;  /* 0xff8000004ba37808 */ /* 0x000fc40005000000 */
        /* <DEDUP_REMOVED lines=11> */
[----:B------:R-:W-:-:S02]  /*126d0*/  IABS R50, R50 ;  /* 0x0000003200327213 */ /* 0x000fc40000000000 */
[----:B------:R-:W-:Y:S01]  /*126e0*/  FMNMX3.FTZ R3, R3, R192, R188, !PT ;  /* 0x000000c003037276 */ /* 0x000fe200078100bc */
[----:B------:R-:W-:Y:S01]  /*126f0*/  IMAD.IADD R21, R21, 0x1, -R76 ;  /* 0x0000000115157824 */ /* 0x000fe200078e0a4c */
[----:B------:R-:W-:Y:S02]  /*12700*/  FMNMX3.FTZ R9, R9, R6, R40, !PT ;  /* 0x0000000609097276 */ /* 0x000fe40007810028 */
[----:B------:R-:W-:Y:S02]  /*12710*/  I2FP.F32.S32 R50, R50 ;  /* 0x0000003200327245 */ /* 0x000fe40000201400 */
[----:B------:R-:W-:Y:S02]  /*12720*/  FMNMX3.FTZ R3, R3, R36, R186, !PT ;  /* 0x0000002403037276 */ /* 0x000fe400078100ba */
[----:B------:R-:W-:Y:S02]  /*12730*/  FMNMX3.FTZ R9, R9, R20, R190, !PT ;  /* 0x0000001409097276 */ /* 0x000fe400078100be */
[----:B------:R-:W-:Y:S01]  /*12740*/  IABS R46, R46 ;  /* 0x0000002e002e7213 */ /* 0x000fe20000000000 */
[----:B------:R-:W-:Y:S01]  /*12750*/  IMAD.IADD R2, R2, 0x1, -R76 ;  /* 0x0000000102027824 */ /* 0x000fe200078e0a4c */
[----:B------:R-:W-:Y:S01]  /*12760*/  IABS R21, R21 ;  /* 0x0000001500157213 */ /* 0x000fe20000000000 */
[----:B------:R-:W-:Y:S01]  /*12770*/  FFMA.FTZ R15, -R0, R50, R15 ;  /* 0x00000032000f7223 */ /* 0x000fe2000001010f */
[----:B------:R-:W-:-:S02]  /*12780*/  FMNMX3.FTZ R3, R3, R184, R176, !PT ;  /* 0x000000b803037276 */ /* 0x000fc400078100b0 */
[----:B------:R-:W-:Y:S02]  /*12790*/  FMNMX3.FTZ R9, R9, R38, R182, !PT ;  /* 0x0000002609097276 */ /* 0x000fe400078100b6 */
[----:B------:R-:W-:Y:S02]  /*127a0*/  IABS R37, R37 ;  /* 0x0000002500257213 */ /* 0x000fe40000000000 */
[----:B------:R-:W-:Y:S02]  /*127b0*/  I2FP.F32.S32 R50, R46 ;  /* 0x0000002e00327245 */ /* 0x000fe40000201400 */
[----:B------:R-:W-:Y:S02]  /*127c0*/  I2FP.F32.S32 R46, R21 ;  /* 0x00000015002e7245 */ /* 0x000fe40000201400 */
[----:B------:R-:W-:Y:S02]  /*127d0*/  FMNMX3.FTZ R21, R3, R124, R174, !PT ;  /* 0x0000007c03157276 */ /* 0x000fe400078100ae */
[----:B------:R-:W-:-:S02]  /*127e0*/  IABS R2, R2 ;  /* 0x0000000200027213 */ /* 0x000fc40000000000 */
[----:B------:R-:W-:Y:S02]  /*127f0*/  FMNMX3.FTZ R9, R9, R180, R178, !PT ;  /* 0x000000b409097276 */ /* 0x000fe400078100b2 */
[----:B------:R-:W-:Y:S02]  /*12800*/  I2FP.F32.S32 R37, R37 ;  /* 0x0000002500257245 */ /* 0x000fe40000201400 */
[----:B------:R-:W-:Y:S02]  /*12810*/  IABS R33, R33 ;  /* 0x0000002100217213 */ /* 0x000fe40000000000 */
[----:B------:R-:W-:Y:S02]  /*12820*/  IABS R23, R23 ;  /* 0x0000001700177213 */ /* 0x000fe40000000000 */
[----:B------:R-:W-:Y:S02]  /*12830*/  FSEL R161, R71, -INF , !P0 ;  /* 0xff80000047a17808 */ /* 0x000fe40004000000 */
[----:B------:R-:W-:-:S02]  /*12840*/  FSEL R53, R41, -INF , !P0 ;  /* 0xff80000029357808 */ /* 0x000fc40004000000 */
[----:B------:R-:W-:Y:S02]  /*12850*/  FMNMX3.FTZ R21, R21, R66, R164, !PT ;  /* 0x0000004215157276 */ /* 0x000fe400078100a4 */
[----:B------:R-:W-:Y:S02]  /*12860*/  ISETP.GE.AND P0, PT, R76, R61, PT ;  /* 0x0000003d4c00720c */ /* 0x000fe40003f06270 */
[----:B------:R-:W-:Y:S02]  /*12870*/  I2FP.F32.S32 R2, R2 ;  /* 0x0000000200027245 */ /* 0x000fe40000201400 */
[----:B------:R-:W-:Y:S01]  /*12880*/  FMNMX3.FTZ R9, R9, R30, R172, !PT ;  /* 0x0000001e09097276 */ /* 0x000fe200078100ac */
[----:B------:R-:W-:Y:S01]  /*12890*/  FFMA.FTZ R31, -R0, R37, R31 ;  /* 0x00000025001f7223 */ /* 0x000fe2000001011f */
[----:B------:R-:W-:Y:S02]  /*128a0*/  I2FP.F32.S32 R33, R33 ;  /* 0x0000002100217245 */ /* 0x000fe40000201400 */
[----:B------:R-:W-:-:S02]  /*128b0*/  I2FP.F32.S32 R76, R23 ;  /* 0x00000017004c7245 */ /* 0x000fc40000201400 */
[----:B------:R-:W-:Y:S02]  /*128c0*/  IABS R74, R74 ;  /* 0x0000004a004a7213 */ /* 0x000fe40000000000 */
[----:B------:R-:W-:Y:S02]  /*128d0*/  IABS R72, R72 ;  /* 0x0000004800487213 */ /* 0x000fe40000000000 */
[----:B------:R-:W-:Y:S01]  /*128e0*/  FMNMX3.FTZ R21, R21, R160, R163, !PT ;  /* 0x000000a015157276 */ /* 0x000fe200078100a3 */
[C---:B------:R-:W-:Y:S01]  /*128f0*/  FFMA.FTZ R2, -R0.reuse, R2, R45 ;  /* 0x0000000200027223 */ /* 0x040fe2000001012d */
[----:B------:R-:W-:Y:S01]  /*12900*/  FMNMX3.FTZ R9, R9, R122, R170, !PT ;  /* 0x0000007a09097276 */ /* 0x000fe200078100aa */
[C---:B------:R-:W-:Y:S01]  /*12910*/  FFMA.FTZ R11, -R0.reuse, R33, R11 ;  /* 0x00000021000b7223 */ /* 0x040fe2000001010b */
[C---:B------:R-:W-:Y:S01]  /*12920*/  FFMA.FTZ R43, -R0.reuse, R76, R43 ;  /* 0x0000004c002b7223 */ /* 0x040fe2000001012b */
[----:B------:R-:W-:Y:S01]  /*12930*/  IABS R70, R70 ;  /* 0x0000004600467213 */ /* 0x000fe20000000000 */
[----:B------:R-:W-:Y:S01]  /*12940*/  FFMA.FTZ R45, -R0, R46, R47 ;  /* 0x0000002e002d7223 */ /* 0x000fe2000001012f */
[----:B------:R-:W-:-:S02]  /*12950*/  I2FP.F32.S32 R74, R74 ;  /* 0x0000004a004a7245 */ /* 0x000fc40000201400 */
[----:B------:R-:W-:Y:S02]  /*12960*/  I2FP.F32.S32 R72, R72 ;  /* 0x0000004800487245 */ /* 0x000fe40000201400 */
[----:B------:R-:W-:Y:S02]  /*12970*/  FSEL R130, R31, -INF , !P6 ;  /* 0xff8000001f827808 */ /* 0x000fe40007000000 */
[----:B------:R-:W-:Y:S02]  /*12980*/  FSEL R131, R17, -INF , !P5 ;  /* 0xff80000011837808 */ /* 0x000fe40006800000 */
[----:B------:R-:W-:Y:S02]  /*12990*/  FMNMX3.FTZ R46, R21, R154, R161, !PT ;  /* 0x0000009a152e7276 */ /* 0x000fe400078100a1 */
[----:B------:R-:W-:Y:S01]  /*129a0*/  FMNMX3.FTZ R9, R9, R162, R18, !PT ;  /* 0x000000a209097276 */ /* 0x000fe20007810012 */
[C---:B------:R-:W-:Y:S01]  /*129b0*/  FFMA.FTZ R13, -R0.reuse, R78, R13 ;  /* 0x0000004e000d7223 */ /* 0x040fe2000001010d */
[C---:B------:R-:W-:Y:S01]  /*129c0*/  FFMA.FTZ R49, -R0.reuse, R80, R49 ;  /* 0x0000005000317223 */ /* 0x040fe20000010131 */
[----:B------:R-:W-:Y:S01]  /*129d0*/  I2FP.F32.S32 R70, R70 ;  /* 0x0000004600467245 */ /* 0x000fe20000201400 */
[C---:B------:R-:W-:Y:S01]  /*129e0*/  FFMA.FTZ R39, -R0.reuse, R74, R39 ;  /* 0x0000004a00277223 */ /* 0x040fe20000010127 */
[----:B------:R-:W-:Y:S01]  /*129f0*/  IABS R48, R48 ;  /* 0x0000003000307213 */ /* 0x000fe20000000000 */
        /* <DEDUP_REMOVED lines=16> */
[----:B------:R-:W-:-:S02]  /*12b00*/  FMNMX3.FTZ R46, R46, R126, R127, !PT ;  /* 0x0000007e2e2e7276 */ /* 0x000fc4000781007f */
[----:B------:R-:W-:Y:S02]  /*12b10*/  FSEL R48, R27, -INF , !P4 ;  /* 0xff8000001b307808 */ /* 0x000fe40006000000 */
[----:B------:R-:W-:Y:S02]  /*12b20*/  FSEL R49, R15, -INF , !P3 ;  /* 0xff8000000f317808 */ /* 0x000fe40005800000 */
[----:B------:R-:W-:Y:S02]  /*12b30*/  FMNMX3.FTZ R2, R2, R50, R51, !PT ;  /* 0x0000003202027276 */ /* 0x000fe40007810033 */
[----:B------:R-:W-:Y:S02]  /*12b40*/  FMNMX.FTZ R13, R125, R46, !PT ;  /* 0x0000002e7d0d7209 */ /* 0x000fe40007810000 */
[----:B------:R-:W-:Y:S02]  /*12b50*/  FSEL R46, R19, -INF , !P2 ;  /* 0xff800000132e7808 */ /* 0x000fe40005000000 */
[----:B------:R-:W-:-:S02]  /*12b60*/  FSEL R47, R3, -INF , !P1 ;  /* 0xff800000032f7808 */ /* 0x000fc40004800000 */
[----:B------:R-:W-:Y:S02]  /*12b70*/  FMNMX3.FTZ R2, R2, R48, R49, !PT ;  /* 0x0000003002027276 */ /* 0x000fe40007810031 */
[----:B------:R-:W-:Y:S02]  /*12b80*/  FSEL R45, R45, -INF , !P0 ;  /* 0xff8000002d2d7808 */ /* 0x000fe40004000000 */
[----:B------:R-:W-:Y:S01]  /*12b90*/  FMNMX3.FTZ R2, R2, R46, R47, !PT ;  /* 0x0000002e02027276 */ /* 0x000fe2000781002f */
[----:B------:R-:W1:Y:S03]  /*12ba0*/  SHFL.BFLY PT, R70, R13, 0x2, 0x1f ;  /* 0x0c401f000d467f89 */ /* 0x000e6600000e0000 */
[----:B------:R-:W-:-:S05]  /*12bb0*/  FMNMX.FTZ R74, R45, R2, !PT ;  /* 0x000000022d4a7209 */ /* 0x000fca0007810000 */
[----:B------:R-:W4:Y:S01]  /*12bc0*/  SHFL.BFLY PT, R9, R74, 0x2, 0x1f ;  /* 0x0c401f004a097f89 */ /* 0x000f2200000e0000 */
[----:B------:R-:W-:Y:S01]  /*12bd0*/  IMAD.SHL.U32 R11, R147, 0x20, RZ ;  /* 0x00000020930b7824 */ /* 0x000fe200078e00ff */
[----:B-1----:R-:W-:-:S05]  /*12be0*/  FMNMX.FTZ R70, R13, R70, !PT ;  /* 0x000000460d467209 */ /* 0x002fca0007810000 */
[----:B------:R-:W1:Y:S01]  /*12bf0*/  SHFL.BFLY PT, R3, R70, 0x1, 0x1f ;  /* 0x0c201f0046037f89 */ /* 0x000e6200000e0000 */
[----:B----4-:R-:W-:Y:S01]  /*12c00*/  FMNMX.FTZ R9, R74, R9, !PT ;  /* 0x000000094a097209 */ /* 0x010fe20007810000 */
[----:B------:R-:W-:-:S04]  /*12c10*/  IMAD.SHL.U32 R64, R64, 0x100, RZ ;  /* 0x0000010040407824 */ /* 0x000fc800078e00ff */
[----:B------:R-:W4:Y:S01]  /*12c20*/  SHFL.BFLY PT, R2, R9, 0x1, 0x1f ;  /* 0x0c201f0009027f89 */ /* 0x000f2200000e0000 */
[----:B------:R-:W-:Y:S02]  /*12c30*/  LOP3.LUT R13, R11, 0xc0, RZ, 0xc0, !PT ;  /* 0x000000c00b0d7812 */ /* 0x000fe400078ec0ff */
[----:B------:R-:W-:Y:S02]  /*12c40*/  LOP3.LUT R64, R64, 0x100, RZ, 0xc0, !PT ;  /* 0x0000010040407812 */ /* 0x000fe400078ec0ff */
[----:B------:R-:W-:Y:S02]  /*12c50*/  LOP3.LUT R72, R13, 0x8, R28, 0xf8, !PT ;  /* 0x000000080d487812 */ /* 0x000fe400078ef81c */
[----:B------:R-:W-:Y:S02]  /*12c60*/  LOP3.LUT R64, R64, 0x20, R11, 0xf8, !PT ;  /* 0x0000002040407812 */ /* 0x000fe400078ef80b */
[----:B------:R-:W-:-:S04]  /*12c70*/  LOP3.LUT R133, R72, 0x18, R63, 0x78, !PT ;  /* 0x0000001848857812 */ /* 0x000fc800078e783f */
[----:B------:R-:W-:Y:S02]  /*12c80*/  LOP3.LUT R133, R64, R133, RZ, 0xfc, !PT ;  /* 0x0000008540857212 */ /* 0x000fe400078efcff */
        /* <DEDUP_REMOVED lines=9> */
[----:B------:R-:W-:Y:S01]  /*12d20*/  FMUL.FTZ R57, R44, R2 ;  /* 0x000000022c397220 */ /* 0x000fe20000410000 */
[----:B------:R-:W-:Y:S01]  /*12d30*/  IMAD R123, R4, 0x2, R133 ;  /* 0x00000002047b7824 */ /* 0x000fe200078e0285 */
        /* <DEDUP_REMOVED lines=14> */
[----:B------:R-:W2:Y:S01]  /*12e20*/  MUFU.EX2 R167, R167 ;  /* 0x000000a700a77308 */ /* 0x000ea20000000800 */
[----:B------:R-:W4:Y:S03]  /*12e30*/  LDSM.16.MT88.4 R8, [R133+0xb400] ;  /* 0x00b400008508783b */ /* 0x000f260000004200 */
[----:B------:R-:W-:Y:S01]  /*12e40*/  MUFU.EX2 R56, R56 ;  /* 0x0000003800387308 */ /* 0x000fe20000000800 */
[-CC-:B------:R-:W-:Y:S01]  /*12e50*/  FFMA.FTZ R27, R32, R44.reuse, -R165.reuse ;  /* 0x0000002c201b7223 */ /* 0x180fe200000108a5 */
[----:B------:R-:W-:Y:S01]  /*12e60*/  FFMA.FTZ R26, R26, R44, -R165 ;  /* 0x0000002c1a1a7223 */ /* 0x000fe200000108a5 */
[----:B------:R-:W-:Y:S01]  /*12e70*/  LDSM.16.MT88.4 R100, [R123+0x9000] ;  /* 0x009000007b64783b */ /* 0x000fe20000004200 */
[----:B------:R-:W5:Y:S03]  /*12e80*/  MUFU.EX2 R17, R17 ;  /* 0x0000001100117308 */ /* 0x000f660000000800 */
[----:B------:R-:W-:Y:S01]  /*12e90*/  LDSM.16.MT88.4 R84, [R123+0xb000] ;  /* 0x00b000007b54783b */ /* 0x000fe20000004200 */
[----:B------:R-:W-:Y:S04]  /*12ea0*/  MUFU.EX2 R166, R166 ;  /* 0x000000a600a67308 */ /* 0x000fe80000000800 */
[----:B------:R-:W3:Y:S04]  /*12eb0*/  MUFU.EX2 R169, R169 ;  /* 0x000000a900a97308 */ /* 0x000ee80000000800 */
[----:B------:R-:W-:Y:S04]  /*12ec0*/  MUFU.EX2 R58, R58 ;  /* 0x0000003a003a7308 */ /* 0x000fe80000000800 */
[----:B------:R-:W1:Y:S01]  /*12ed0*/  MUFU.EX2 R19, R19 ;  /* 0x0000001300137308 */ /* 0x000e620000000800 */
[----:B--2---:R-:W-:Y:S01]  /*12ee0*/  F2FP.F16.F32.PACK_AB R68, R167, R168 ;  /* 0x000000a8a744723e */ /* 0x004fe200000000ff */
[----:B------:R-:W-:Y:S01]  /*12ef0*/  FFMA.FTZ R59, R22, R44, -R57 ;  /* 0x0000002c163b7223 */ /* 0x000fe20000010839 */
[----:B-----5:R-:W-:Y:S01]  /*12f00*/  F2FP.F16.F32.PACK_AB R70, R17, R56 ;  /* 0x000000381146723e */ /* 0x020fe200000000ff */
[-C--:B------:R-:W-:Y:S01]  /*12f10*/  FFMA.FTZ R54, R12, R44.reuse, -R165 ;  /* 0x0000002c0c367223 */ /* 0x080fe200000108a5 */
[----:B------:R-:W-:Y:S01]  /*12f20*/  FFMA.FTZ R22, R6, R44, -R57 ;  /* 0x0000002c06167223 */ /* 0x000fe20000010839 */
[----:B---3--:R-:W-:Y:S01]  /*12f30*/  F2FP.F16.F32.PACK_AB R69, R169, R166 ;  /* 0x000000a6a945723e */ /* 0x008fe200000000ff */
[----:B------:R-:W-:Y:S01]  /*12f40*/  MUFU.EX2 R27, R27 ;  /* 0x0000001b001b7308 */ /* 0x000fe20000000800 */
[----:B------:R-:W-:Y:S03]  /*12f50*/  LDSM.16.MT88.4 R12, [R133+0x9400] ;  /* 0x00940000850c783b */ /* 0x000fe60000004200 */
[----:B------:R-:W-:Y:S01]  /*12f60*/  MUFU.EX2 R25, R25 ;  /* 0x0000001900197308 */ /* 0x000fe20000000800 */
[----:B------:R-:W-:Y:S01]  /*12f70*/  LDSM.16.MT88.4 R32, [R123+0x9400] ;  /* 0x009400007b20783b */ /* 0x000fe20000004200 */
[----:B-1----:R-:W-:-:S02]  /*12f80*/  F2FP.F16.F32.PACK_AB R71, R19, R58 ;  /* 0x0000003a1347723e */ /* 0x002fc400000000ff */
[----:B------:R-:W1:Y:S04]  /*12f90*/  MUFU.EX2 R54, R54 ;  /* 0x0000003600367308 */ /* 0x000e680000000800 */
[----:B------:R-:W2:Y:S01]  /*12fa0*/  MUFU.EX2 R26, R26 ;  /* 0x0000001a001a7308 */ /* 0x000ea20000000800 */
[C---:B------:R-:W-:Y:S03]  /*12fb0*/  HMMA.16816.F32 R96, R68.reuse, R92, RZ ;  /* 0x0000005c4460723c */ /* 0x040fe600000018ff */
[----:B------:R-:W-:Y:S04]  /*12fc0*/  MUFU.EX2 R59, R59 ;  /* 0x0000003b003b7308 */ /* 0x000fe80000000800 */
[----:B------:R-:W3:Y:S01]  /*12fd0*/  MUFU.EX2 R24, R24 ;  /* 0x0000001800187308 */ /* 0x000ee20000000800 */
[----:B------:R-:W-:Y:S03]  /*12fe0*/  HMMA.16816.F32 R92, R68, R94, RZ ;  /* 0x0000005e445c723c */ /* 0x000fe600000018ff */
        /* <DEDUP_REMOVED lines=38> */
[-C--:B------:R-:W-:Y:S01]  /*13250*/  FFMA.FTZ R12, R40, R44.reuse, -R57 ;  /* 0x0000002c280c7223 */ /* 0x080fe20000010839 */
        /* <DEDUP_REMOVED lines=10> */
[----:B--2---:R-:W-:Y:S01]  /*13300*/  F2FP.F16.F32.PACK_AB R4, R42, R21 ;  /* 0x000000152a04723e */ /* 0x004fe200000000ff */
[-CC-:B------:R-:W-:Y:S01]  /*13310*/  FFMA.FTZ R35, R36, R44.reuse, -R165.reuse ;  /* 0x0000002c24237223 */ /* 0x180fe200000108a5 */
[----:B---3--:R-:W-:Y:S01]  /*13320*/  F2FP.F16.F32.PACK_AB R6, R40, R43 ;  /* 0x0000002b2806723e */ /* 0x008fe200000000ff */
[--C-:B------:R-:W-:Y:S01]  /*13330*/  FFMA.FTZ R33, R186, R44, -R165.reuse ;  /* 0x0000002cba217223 */ /* 0x100fe200000108a5 */
[----:B----4-:R-:W-:Y:S01]  /*13340*/  F2FP.F16.F32.PACK_AB R5, R41, R20 ;  /* 0x000000142905723e */ /* 0x010fe200000000ff */
[-C--:B------:R-:W-:Y:S01]  /*13350*/  FFMA.FTZ R32, R184, R44.reuse, -R165 ;  /* 0x0000002cb8207223 */ /* 0x080fe200000108a5 */
[----:B-----5:R-:W-:Y:S01]  /*13360*/  F2FP.F16.F32.PACK_AB R7, R38, R39 ;  /* 0x000000272607723e */ /* 0x020fe200000000ff */
[-CC-:B------:R-:W-:Y:S01]  /*13370*/  FFMA.FTZ R37, R182, R44.reuse, -R57.reuse ;  /* 0x0000002cb6257223 */ /* 0x180fe20000010839 */
[-CC-:B------:R-:W-:Y:S01]  /*13380*/  FFMA.FTZ R34, R180, R44.reuse, -R57.reuse ;  /* 0x0000002cb4227223 */ /* 0x180fe20000010839 */
[-CC-:B------:R-:W-:Y:S01]  /*13390*/  FFMA.FTZ R31, R178, R44.reuse, -R57.reuse ;  /* 0x0000002cb21f7223 */ /* 0x180fe20000010839 */
[-C--:B------:R-:W-:Y:S01]  /*133a0*/  FFMA.FTZ R30, R30, R44.reuse, -R57 ;  /* 0x0000002c1e1e7223 */ /* 0x080fe20000010839 */
[-CC-:B------:R-:W-:Y:S01]  /*133b0*/  FFMA.FTZ R188, R188, R44.reuse, -R165.reuse ;  /* 0x0000002cbcbc7223 */ /* 0x180fe200000108a5 */
[-CC-:B------:R-:W-:Y:S01]  /*133c0*/  FFMA.FTZ R119, R124, R44.reuse, -R165.reuse ;  /* 0x0000002c7c777223 */ /* 0x180fe200000108a5 */
[C---:B-1----:R-:W-:Y:S03]  /*133d0*/  HMMA.16816.F32 R112, R4.reuse, R8, R112 ;  /* 0x000000080470723c */ /* 0x042fe60000001870 */
        /* <DEDUP_REMOVED lines=8> */
[----:B------:R-:W1:Y:S02]  /*13460*/  LDSM.16.MT88.4 R8, [R123+0x9800] ;  /* 0x009800007b08783b */ /* 0x000e640000004200 */
[----:B------:R-:W-:Y:S01]  /*13470*/  FADD.FTZ R167, R168, R167 ;  /* 0x000000a7a8a77221 */ /* 0x000fe20000010000 */
[----:B------:R-:W-:Y:S01]  /*13480*/  FADD.FTZ R169, R166, R169 ;  /* 0x000000a9a6a97221 */ /* 0x000fe20000010000 */
[-C--:B------:R-:W-:Y:S01]  /*13490*/  FFMA.FTZ R163, R163, R44.reuse, -R165 ;  /* 0x0000002ca3a37223 */ /* 0x080fe200000108a5 */
[-CC-:B------:R-:W-:Y:S01]  /*134a0*/  FFMA.FTZ R55, R55, R44.reuse, -R57.reuse ;  /* 0x0000002c37377223 */ /* 0x180fe20000010839 */
[-C--:B------:R-:W-:Y:S01]  /*134b0*/  FFMA.FTZ R52, R52, R44.reuse, -R57 ;  /* 0x0000002c34347223 */ /* 0x080fe20000010839 */
        /* <DEDUP_REMOVED lines=76> */
[-CC-:B------:R-:W-:Y:S01]  /*13980*/  FFMA.FTZ R170, R154, R44.reuse, -R165.reuse ;  /* 0x0000002c9aaa7223 */ /* 0x180fe200000108a5 */
[-CC-:B------:R-:W-:Y:S01]  /*13990*/  FFMA.FTZ R160, R130, R44.reuse, -R165.reuse ;  /* 0x0000002c82a07223 */ /* 0x180fe200000108a5 */
[-CC-:B------:R-:W-:Y:S01]  /*139a0*/  FFMA.FTZ R154, R161, R44.reuse, -R165.reuse ;  /* 0x0000002ca19a7223 */ /* 0x180fe200000108a5 */
[-CC-:B------:R-:W-:Y:S01]  /*139b0*/  FFMA.FTZ R162, R131, R44.reuse, -R165.reuse ;  /* 0x0000002c83a27223 */ /* 0x180fe200000108a5 */
[-C--:B------:R-:W-:Y:S01]  /*139c0*/  FFMA.FTZ R130, R128, R44.reuse, -R165 ;  /* 0x0000002c80827223 */ /* 0x080fe200000108a5 */
[----:B------:R-:W-:Y:S04]  /*139d0*/  MUFU.EX2 R161, R171 ;  /* 0x000000ab00a17308 */ /* 0x000fe80000000800 */
[----:B------:R-:W2:Y:S04]  /*139e0*/  MUFU.EX2 R128, R164 ;  /* 0x000000a400807308 */ /* 0x000ea80000000800 */
[----:B------:R-:W-:Y:S04]  /*139f0*/  MUFU.EX2 R131, R170 ;  /* 0x000000aa00837308 */ /* 0x000fe80000000800 */
[----:B------:R-:W-:Y:S01]  /*13a00*/  MUFU.EX2 R55, R55 ;  /* 0x0000003700377308 */ /* 0x000fe20000000800 */
[C---:B-1----:R-:W-:Y:S08]  /*13a10*/  HMMA.16816.F32 R72, R4.reuse, R8, R72 ;  /* 0x000000080448723c */ /* 0x042ff00000001848 */
[----:B------:R-:W-:Y:S01]  /*13a20*/  HMMA.16816.F32 R68, R4, R10, R68 ;  /* 0x0000000a0444723c */ /* 0x000fe20000001844 */
[----:B------:R-:W1:Y:S02]  /*13a30*/  LDSM.16.MT88.4 R8, [R133+0xc400] ;  /* 0x00c400008508783b */ /* 0x000e640000004200 */
[----:B------:R-:W-:Y:S01]  /*13a40*/  FADD.FTZ R4, R56, R167 ;  /* 0x000000a738047221 */ /* 0x000fe20000010000 */
[-CC-:B------:R-:W-:Y:S01]  /*13a50*/  FFMA.FTZ R7, R18, R44.reuse, -R57.reuse ;  /* 0x0000002c12077223 */ /* 0x180fe20000010839 */
[----:B------:R-:W-:Y:S01]  /*13a60*/  FFMA.FTZ R6, R16, R44, -R57 ;  /* 0x0000002c10067223 */ /* 0x000fe20000010839 */
[----:B------:R-:W3:Y:S01]  /*13a70*/  MUFU.EX2 R56, R163 ;  /* 0x000000a300387308 */ /* 0x000ee20000000800 */
[----:B------:R-:W-:Y:S01]  /*13a80*/  FADD.FTZ R5, R17, R4 ;  /* 0x0000000411057221 */ /* 0x000fe20000010000 */
[----:B------:R-:W-:-:S02]  /*13a90*/  FADD.FTZ R4, R19, R58 ;  /* 0x0000003a13047221 */ /* 0x000fc40000010000 */
[----:B------:R-:W-:Y:S04]  /*13aa0*/  MUFU.EX2 R58, R7 ;  /* 0x00000007003a7308 */ /* 0x000fe80000000800 */
[----:B------:R3:W4:Y:S04]  /*13ab0*/  MUFU.EX2 R163, R6 ;  /* 0x0000000600a37308 */ /* 0x0007280000000800 */
[----:B------:R-:W5:Y:S01]  /*13ac0*/  MUFU.EX2 R52, R52 ;  /* 0x0000003400347308 */ /* 0x000f620000000800 */
[----:B------:R-:W-:Y:S01]  /*13ad0*/  FADD.FTZ R54, R54, R5 ;  /* 0x0000000536367221 */ /* 0x000fe20000010000 */
[----:B------:R-:W-:Y:S01]  /*13ae0*/  FADD.FTZ R59, R59, R4 ;  /* 0x000000043b3b7221 */ /* 0x000fe20000010000 */
[----:B------:R-:W1:Y:S01]  /*13af0*/  LDSM.16.MT88.4 R16, [R133+0xa400] ;  /* 0x00a400008510783b */ /* 0x000e620000004200 */
[----:B--2---:R-:W-:-:S02]  /*13b00*/  F2FP.F16.F32.PACK_AB R4, R161, R128 ;  /* 0x00000080a104723e */ /* 0x004fc400000000ff */
[----:B---3--:R-:W-:Y:S02]  /*13b10*/  F2FP.F16.F32.PACK_AB R6, R131, R56 ;  /* 0x000000388306723e */ /* 0x008fe400000000ff */
        /* <DEDUP_REMOVED lines=19> */
[-CC-:B------:R-:W-:Y:S01]  /*13c50*/  FFMA.FTZ R126, R126, R44.reuse, -R165.reuse ;  /* 0x0000002c7e7e7223 */ /* 0x180fe200000108a5 */
[-CC-:B------:R-:W-:Y:S01]  /*13c60*/  FFMA.FTZ R127, R127, R44.reuse, -R165.reuse ;  /* 0x0000002c7f7f7223 */ /* 0x180fe200000108a5 */
[-C--:B------:R-:W-:Y:S01]  /*13c70*/  FFMA.FTZ R125, R125, R44.reuse, -R165 ;  /* 0x0000002c7d7d7223 */ /* 0x080fe200000108a5 */
[----:B--2---:R-:W-:Y:S03]  /*13c80*/  HMMA.16816.F32 R72, R4, R12, R72 ;  /* 0x0000000c0448723c */ /* 0x004fe60000001848 */
[-CC-:B------:R-:W-:Y:S01]  /*13c90*/  FFMA.FTZ R165, R50, R44.reuse, -R57.reuse ;  /* 0x0000002c32a57223 */ /* 0x180fe20000010839 */
[-C--:B------:R-:W-:Y:S01]  /*13ca0*/  FFMA.FTZ R164, R51, R44.reuse, -R57 ;  /* 0x0000002c33a47223 */ /* 0x080fe20000010839 */
[----:B------:R-:W-:Y:S01]  /*13cb0*/  FADD.FTZ R12, R26, R27 ;  /* 0x0000001b1a0c7221 */ /* 0x000fe20000010000 */
[----:B------:R-:W-:Y:S01]  /*13cc0*/  FADD.FTZ R13, R23, R24 ;  /* 0x00000018170d7221 */ /* 0x000fe20000010000 */
[-CC-:B------:R-:W-:Y:S01]  /*13cd0*/  FFMA.FTZ R49, R49, R44.reuse, -R57.reuse ;  /* 0x0000002c31317223 */ /* 0x180fe20000010839 */
[-CC-:B------:R-:W-:Y:S01]  /*13ce0*/  FFMA.FTZ R46, R46, R44.reuse, -R57.reuse ;  /* 0x0000002c2e2e7223 */ /* 0x180fe20000010839 */
[-CC-:B------:R-:W-:Y:S01]  /*13cf0*/  FFMA.FTZ R47, R47, R44.reuse, -R57.reuse ;  /* 0x0000002c2f2f7223 */ /* 0x180fe20000010839 */
[----:B------:R-:W-:Y:S01]  /*13d00*/  FFMA.FTZ R44, R45, R44, -R57 ;  /* 0x0000002c2d2c7223 */ /* 0x000fe20000010839 */
[----:B------:R-:W-:Y:S01]  /*13d10*/  MUFU.EX2 R154, R154 ;  /* 0x0000009a009a7308 */ /* 0x000fe20000000800 */
[----:B------:R-:W-:Y:S01]  /*13d20*/  FADD.FTZ R12, R25, R12 ;  /* 0x0000000c190c7221 */ /* 0x000fe20000010000 */
[----:B------:R-:W-:-:S02]  /*13d30*/  FADD.FTZ R13, R22, R13 ;  /* 0x0000000d160d7221 */ /* 0x000fc40000010000 */
[----:B------:R-:W-:Y:S04]  /*13d40*/  MUFU.EX2 R162, R162 ;  /* 0x000000a200a27308 */ /* 0x000fe80000000800 */
[----:B------:R-:W2:Y:S04]  /*13d50*/  MUFU.EX2 R51, R160 ;  /* 0x000000a000337308 */ /* 0x000ea80000000800 */
[----:B------:R-:W4:Y:S04]  /*13d60*/  MUFU.EX2 R45, R130 ;  /* 0x00000082002d7308 */ /* 0x000f280000000800 */
[----:B------:R-:W-:Y:S04]  /*13d70*/  MUFU.EX2 R50, R166 ;  /* 0x000000a600327308 */ /* 0x000fe80000000800 */
[----:B------:R-:W5:Y:S04]  /*13d80*/  MUFU.EX2 R57, R165 ;  /* 0x000000a500397308 */ /* 0x000f680000000800 */
[----:B------:R-:W-:Y:S04]  /*13d90*/  MUFU.EX2 R48, R164 ;  /* 0x000000a400307308 */ /* 0x000fe80000000800 */
[----:B------:R-:W1:Y:S01]  /*13da0*/  MUFU.EX2 R53, R53 ;  /* 0x0000003500357308 */ /* 0x000e620000000800 */
[C---:B------:R-:W-:Y:S03]  /*13db0*/  HMMA.16816.F32 R68, R4.reuse, R14, R68 ;  /* 0x0000000e0444723c */ /* 0x040fe60000001844 */
[----:B------:R-:W-:Y:S01]  /*13dc0*/  FADD.FTZ R59, R21, R12 ;  /* 0x0000000c153b7221 */ /* 0x000fe20000010000 */
[----:B------:R-:W-:Y:S01]  /*13dd0*/  FADD.FTZ R54, R20, R13 ;  /* 0x0000000d14367221 */ /* 0x000fe20000010000 */
[----:B------:R-:W-:Y:S04]  /*13de0*/  LDSM.16.MT88.4 R24, [R123+0xa800] ;  /* 0x00a800007b18783b */ /* 0x000fe80000004200 */
[----:B------:R-:W1:Y:S01]  /*13df0*/  LDSM.16.MT88.4 R12, [R123+0xc800] ;  /* 0x00c800007b0c783b */ /* 0x000e620000004200 */
[C---:B---3--:R-:W-:Y:S03]  /*13e00*/  HMMA.16816.F32 R88, R4.reuse, R16, R88 ;  /* 0x000000100458723c */ /* 0x048fe60000001858 */
[----:B------:R-:W3:Y:S05]  /*13e10*/  LDSM.16.MT88.4 R20, [R133+0xc800] ;  /* 0x00c800008514783b */ /* 0x000eea0000004200 */
[----:B------:R-:W-:Y:S03]  /*13e20*/  HMMA.16816.F32 R84, R4, R18, R84 ;  /* 0x000000120454723c */ /* 0x000fe60000001854 */
[----:B--2---:R-:W-:Y:S01]  /*13e30*/  F2FP.F16.F32.PACK_AB R4, R51, R154 ;  /* 0x0000009a3304723e */ /* 0x004fe200000000ff */
[----:B------:R-:W-:Y:S01]  /*13e40*/  LDSM.16.MT88.4 R16, [R123+0xe800] ;  /* 0x00e800007b10783b */ /* 0x000fe20000004200 */
[----:B----4-:R-:W-:-:S02]  /*13e50*/  F2FP.F16.F32.PACK_AB R6, R45, R162 ;  /* 0x000000a22d06723e */ /* 0x010fc400000000ff */
        /* <DEDUP_REMOVED lines=13> */
[----:B------:R-:W1:Y:S07]  /*13f30*/  MUFU.EX2 R126, R126 ;  /* 0x0000007e007e7308 */ /* 0x000e6e0000000800 */
[C---:B------:R-:W-:Y:S01]  /*13f40*/  HMMA.16816.F32 R76, R4.reuse, R10, R76 ;  /* 0x0000000a044c723c */ /* 0x040fe2000000184c */
[----:B------:R-:W4:Y:S01]  /*13f50*/  LDSM.16.MT88.4 R8, [R133+0xcc00] ;  /* 0x00cc00008508783b */ /* 0x000f220000004200 */
[----:B------:R-:W-:Y:S04]  /*13f60*/  MUFU.EX2 R127, R127 ;  /* 0x0000007f007f7308 */ /* 0x000fe80000000800 */
[----:B------:R-:W-:Y:S02]  /*13f70*/  MUFU.EX2 R49, R49 ;  /* 0x0000003100317308 */ /* 0x000fe40000000800 */
[C---:B------:R-:W-:Y:S02]  /*13f80*/  HMMA.16816.F32 R104, R4.reuse, R24, R104 ;  /* 0x000000180468723c */ /* 0x040fe40000001868 */
[----:B------:R-:W5:Y:S04]  /*13f90*/  MUFU.EX2 R24, R125 ;  /* 0x0000007d00187308 */ /* 0x000f680000000800 */
[----:B------:R-:W2:Y:S02]  /*13fa0*/  MUFU.EX2 R46, R46 ;  /* 0x0000002e002e7308 */ /* 0x000ea40000000800 */
[C---:B------:R-:W-:Y:S02]  /*13fb0*/  HMMA.16816.F32 R100, R4.reuse, R26, R100 ;  /* 0x0000001a0464723c */ /* 0x040fe40000001864 */
[----:B------:R-:W-:Y:S04]  /*13fc0*/  MUFU.EX2 R47, R47 ;  /* 0x0000002f002f7308 */ /* 0x000fe80000000800 */
[----:B------:R-:W3:Y:S01]  /*13fd0*/  MUFU.EX2 R44, R44 ;  /* 0x0000002c002c7308 */ /* 0x000ee20000000800 */
[----:B------:R-:W-:Y:S01]  /*13fe0*/  FADD.FTZ R42, R42, R59 ;  /* 0x0000003b2a2a7221 */ /* 0x000fe20000010000 */
[----:B------:R-:W-:Y:S01]  /*13ff0*/  FADD.FTZ R54, R41, R54 ;  /* 0x0000003629367221 */ /* 0x000fe20000010000 */
[----:B------:R-:W-:Y:S03]  /*14000*/  HMMA.16816.F32 R72, R4, R16, R72 ;  /* 0x000000100448723c */ /* 0x000fe60000001848 */
[----:B------:R-:W-:Y:S01]  /*14010*/  FADD.FTZ R43, R43, R42 ;  /* 0x0000002a2b2b7221 */ /* 0x000fe20000010000 */
[----:B------:R-:W-:-:S04]  /*14020*/  FADD.FTZ R39, R39, R54 ;  /* 0x0000003627277221 */ /* 0x000fc80000010000 */
[----:B------:R-:W-:Y:S01]  /*14030*/  HMMA.16816.F32 R68, R4, R18, R68 ;  /* 0x000000120444723c */ /* 0x000fe20000001844 */
[----:B------:R-:W4:Y:S02]  /*14040*/  LDSM.16.MT88.4 R16, [R123+0xcc00] ;  /* 0x00cc00007b10783b */ /* 0x000f240000004200 */
[----:B-1----:R-:W-:Y:S02]  /*14050*/  F2FP.F16.F32.PACK_AB R4, R126, R129 ;  /* 0x000000817e04723e */ /* 0x002fe400000000ff */
[----:B-----5:R-:W-:Y:S02]  /*14060*/  F2FP.F16.F32.PACK_AB R6, R24, R127 ;  /* 0x0000007f1806723e */ /* 0x020fe400000000ff */
        /* <DEDUP_REMOVED lines=10> */
[----:B------:R-:W-:-:S05]  /*14110*/  FADD.FTZ R34, R34, R37 ;  /* 0x0000002522227221 */ /* 0x000fca0000010000 */
[----:B------:R-:W-:Y:S03]  /*14120*/  HMMA.16816.F32 R112, R4, R20, R112 ;  /* 0x000000140470723c */ /* 0x000fe60000001870 */
[----:B------:R-:W-:-:S05]  /*14130*/  FADD.FTZ R21, R33, R36 ;  /* 0x0000002421157221 */ /* 0x000fca0000010000 */
[----:B------:R-:W-:Y:S03]  /*14140*/  HMMA.16816.F32 R108, R4, R22, R108 ;  /* 0x00000016046c723c */ /* 0x000fe6000000186c */
[----:B------:R-:W-:Y:S01]  /*14150*/  FADD.FTZ R23, R31, R34 ;  /* 0x000000221f177221 */ /* 0x000fe20000010000 */
[----:B------:R-:W-:-:S03]  /*14160*/  FADD.FTZ R21, R32, R21 ;  /* 0x0000001520157221 */ /* 0x000fc60000010000 */
[----:B------:R-:W-:Y:S01]  /*14170*/  FADD.FTZ R23, R30, R23 ;  /* 0x000000171e177221 */ /* 0x000fe20000010000 */
[----:B------:R-:W-:Y:S01]  /*14180*/  FADD.FTZ R124, R124, R21 ;  /* 0x000000157c7c7221 */ /* 0x000fe20000010000 */
[----:B----4-:R-:W-:Y:S03]  /*14190*/  HMMA.16816.F32 R96, R4, R8, R96 ;  /* 0x000000080460723c */ /* 0x010fe60000001860 */
[----:B------:R-:W-:Y:S01]  /*141a0*/  FADD.FTZ R122, R122, R23 ;  /* 0x000000177a7a7221 */ /* 0x000fe20000010000 */
[----:B------:R-:W-:-:S04]  /*141b0*/  FADD.FTZ R119, R119, R124 ;  /* 0x0000007c77777221 */ /* 0x000fc80000010000 */
[----:B------:R-:W-:Y:S01]  /*141c0*/  HMMA.16816.F32 R92, R4, R10, R92 ;  /* 0x0000000a045c723c */ /* 0x000fe2000000185c */
[----:B------:R-:W2:Y:S02]  /*141d0*/  LDSM.16.MT88.4 R8, [R123+0xec00] ;  /* 0x00ec00007b08783b */ /* 0x000ea40000004200 */
[----:B------:R-:W-:Y:S01]  /*141e0*/  FADD.FTZ R67, R67, R122 ;  /* 0x0000007a43437221 */ /* 0x000fe20000010000 */
[----:B------:R-:W-:-:S03]  /*141f0*/  FADD.FTZ R66, R66, R119 ;  /* 0x0000007742427221 */ /* 0x000fc60000010000 */
        /* <DEDUP_REMOVED lines=18> */
[----:B------:R-:W-:-:S05]  /*14320*/  FADD.FTZ R12, R48, R57 ;  /* 0x00000039300c7221 */ /* 0x000fca0000010000 */
[----:B------:R-:W-:Y:S03]  /*14330*/  HMMA.16816.F32 R76, R4, R14, R76 ;  /* 0x0000000e044c723c */ /* 0x000fe6000000184c */
[----:B------:R-:W-:-:S05]  /*14340*/  FADD.FTZ R12, R53, R12 ;  /* 0x0000000c350c7221 */ /* 0x000fca0000010000 */
[----:B--2---:R-:W-:Y:S03]  /*14350*/  HMMA.16816.F32 R72, R4, R8, R72 ;  /* 0x000000080448723c */ /* 0x004fe60000001848 */
[----:B------:R-:W-:-:S05]  /*14360*/  FADD.FTZ R8, R162, R51 ;  /* 0x00000033a2087221 */ /* 0x000fca0000010000 */
        /* <DEDUP_REMOVED lines=26> */
.L_x_4489:
        /* <DEDUP_REMOVED lines=77> */
.L_x_4484:
[----:B------:R-:W-:Y:S05]  /*149e0*/  BSYNC.RECONVERGENT B0 ;  /* 0x0000000000007941 */ /* 0x000fea0003800200 */
.L_x_4483:
        /* <DEDUP_REMOVED lines=100> */
[----:B------:R-:W3:Y:S05]  /*15030*/  LD.E R2, desc[UR4][R120.64+0x18c] ;  /* 0x00018c0478027980 */ /* 0x000eea000c101900 */
        /* <DEDUP_REMOVED lines=117> */
[-C--:B---3--:R-:W-:Y:S01]  /*15790*/  FMUL.FTZ R6, R6, R2.reuse ;  /* 0x0000000206067220 */ /* 0x088fe20000410000 */
        /* <DEDUP_REMOVED lines=28> */
[----:B------:R-:W1:Y:S01]  /*15960*/  MUFU.TANH R11, R11 ;  /* 0x0000000b000b7308 */ /* 0x000e620000002400 */
        /* <DEDUP_REMOVED lines=11> */
[----:B------:R-:W4:Y:S02]  /*15a20*/  LDSM.16.M88.4 R4, [R132+0x8000] ;  /* 0x008000008404783b */ /* 0x000f240000000200 */
        /* <DEDUP_REMOVED lines=17> */
[C---:B----4-:R-:W-:Y:S09]  /*15b40*/  HMMA.16816.F32 R36, R124.reuse, R4, R36 ;  /* 0x000000047c24723c */ /* 0x050ff20000001824 */
[----:B------:R-:W4:Y:S01]  /*15b50*/  MUFU.TANH R205, R22 ;  /* 0x0000001600cd7308 */ /* 0x000f220000002400 */
[C---:B------:R-:W-:Y:S01]  /*15b60*/  HMMA.16816.F32 R40, R124.reuse, R6, R40 ;  /* 0x000000067c28723c */ /* 0x040fe20000001828 */
[----:B------:R-:W2:Y:S08]  /*15b70*/  LDSM.16.M88.4 R4, [R132+0x8400] ;  /* 0x008400008404783b */ /* 0x000eb00000000200 */
        /* <DEDUP_REMOVED lines=48> */
[----:B------:R-:W1:Y:S10]  /*15e80*/  MUFU.TANH R163, R55 ;  /* 0x0000003700a37308 */ /* 0x000e740000002400 */
[----:B------:R3:W1:Y:S01]  /*15e90*/  MUFU.TANH R130, R56 ;  /* 0x0000003800827308 */ /* 0x0006620000002400 */
[C---:B-----5:R-:W-:Y:S09]  /*15ea0*/  HMMA.16816.F32 R60, R124.reuse, R4, R60 ;  /* 0x000000047c3c723c */ /* 0x060ff2000000183c */
[----:B------:R1:W1:Y:S01]  /*15eb0*/  MUFU.TANH R178, R37 ;  /* 0x0000002500b27308 */ /* 0x0002620000002400 */
[----:B------:R-:W-:Y:S09]  /*15ec0*/  HMMA.16816.F32 R64, R124, R6, R64 ;  /* 0x000000067c40723c */ /* 0x000ff20000001840 */
[----:B------:R1:W1:Y:S01]  /*15ed0*/  MUFU.TANH R181, R38 ;  /* 0x0000002600b57308 */ /* 0x0002620000002400 */
[-C--:B------:R-:W-:Y:S01]  /*15ee0*/  FMUL.FTZ R12, R60, R2.reuse ;  /* 0x000000023c0c7220 */ /* 0x080fe20000410000 */
[-C--:B---3--:R-:W-:Y:S01]  /*15ef0*/  FMUL.FTZ R56, R62, R2.reuse ;  /* 0x000000023e387220 */ /* 0x088fe20000410000 */
[-C--:B------:R-:W-:Y:S01]  /*15f00*/  FMUL.FTZ R55, R63, R2.reuse ;  /* 0x000000023f377220 */ /* 0x080fe20000410000 */
        /* <DEDUP_REMOVED lines=26> */
[----:B------:R3:W1:Y:S10]  /*160b0*/  MUFU.TANH R124, R4 ;  /* 0x00000004007c7308 */ /* 0x0006740000002400 */
        /* <DEDUP_REMOVED lines=66> */
[----:B---3--:R-:W-:Y:S01]  /*164e0*/  IMAD R4, R19, R15, RZ ;  /* 0x0000000f13047224 */ /* 0x008fe200078e02ff */
[----:B------:R-:W2:Y:S01]  /*164f0*/  LD.E R2, desc[UR4][R22.64] ;  /* 0x0000000416027980 */ /* 0x000ea2000c101900 */
[----:B------:R-:W-:Y:S05]  /*16500*/  SHF.R.S32.HI R7, RZ, 0x1f, R15 ;  /* 0x0000001fff077819 */ /* 0x000fea000001140f */
        /* <DEDUP_REMOVED lines=11> */
.L_x_4488:
[----:B------:R-:W-:Y:S05]  /*165c0*/  BSYNC.RECONVERGENT B0 ;  /* 0x0000000000007941 */ /* 0x000fea0003800200 */
.L_x_4487:
        /* <DEDUP_REMOVED lines=69> */
.L_x_4486:
[----:B------:R-:W-:Y:S05]  /*16a20*/  BSYNC.RECONVERGENT B1 ;  /* 0x0000000000017941 */ /* 0x000fea0003800200 */
.L_x_4485:
[----:B------:R-:W3:Y:S01]  /*16a30*/  LD.E R52, desc[UR4][R120.64+0xdc] ;  /* 0x0000dc0478347980 */ /* 0x000ee2000c101900 */
[C---:B------:R-:W-:Y:S02]  /*16a40*/  IADD3 R4, PT, PT, R154.reuse, -0x1, RZ ;  /* 0xffffffff9a047810 */ /* 0x040fe40007ffe0ff */
[C---:B------:R-:W-:Y:S01]  /*16a50*/  IADD3 R2, PT, PT, R154.reuse, -0x8, RZ ;  /* 0xfffffff89a027810 */ /* 0x040fe20007ffe0ff */
[----:B------:R-:W-:Y:S01]  /*16a60*/  LDSM.16.MT88.4 R24, [R123+0x9000] ;  /* 0x009000007b18783b */ /* 0x000fe20000004200 */
[----:B------:R-:W-:Y:S02]  /*16a70*/  IABS R4, R4 ;  /* 0x0000000400047213 */ /* 0x000fe40000000000 */
[----:B------:R-:W-:Y:S02]  /*16a80*/  IABS R2, R2 ;  /* 0x0000000200027213 */ /* 0x000fe40000000000 */
[----:B------:R-:W-:Y:S02]  /*16a90*/  I2FP.F32.S32 R4, R4 ;  /* 0x0000000400047245 */ /* 0x000fe40000201400 */
[----:B------:R-:W-:Y:S01]  /*16aa0*/  I2FP.F32.S32 R2, R2 ;  /* 0x0000000200027245 */ /* 0x000fe20000201400 */
[----:B------:R-:W-:Y:S01]  /*16ab0*/  LDSM.16.MT88.4 R32, [R133+0xb000] ;  /* 0x00b000008520783b */ /* 0x000fe20000004200 */
[----:B------:R-:W-:Y:S01]  /*16ac0*/  IADD3 R8, PT, PT, R154, -0x9, RZ ;  /* 0xfffffff79a087810 */ /* 0x000fe20007ffe0ff */
[----:B------:R-:W-:Y:S01]  /*16ad0*/  FFMA.FTZ R187, -R0, R4, R187 ;  /* 0x0000000400bb7223 */ /* 0x000fe200000101bb */
[----:B--2---:R-:W-:Y:S01]  /*16ae0*/  IADD3 R7, PT, PT, R154, -0x19, RZ ;  /* 0xffffffe79a077810 */ /* 0x004fe20007ffe0ff */
[-C--:B------:R-:W-:Y:S01]  /*16af0*/  FFMA.FTZ R4, -R0, R2.reuse, R3 ;  /* 0x0000000200047223 */ /* 0x080fe20000010103 */
[----:B------:R-:W-:Y:S01]  /*16b00*/  IADD3 R3, PT, PT, R154, -0x10, RZ ;  /* 0xfffffff09a037810 */ /* 0x000fe20007ffe0ff */
[C---:B-1----:R-:W-:Y:S01]  /*16b10*/  FFMA.FTZ R215, -R0.reuse, R2, R215 ;  /* 0x0000000200d77223 */ /* 0x042fe200000101d7 */
[----:B------:R-:W-:Y:S01]  /*16b20*/  IABS R8, R8 ;  /* 0x0000000800087213 */ /* 0x000fe20000000000 */
[----:B------:R-:W-:Y:S01]  /*16b30*/  LDSM.16.MT88.4 R40, [R123+0xb000] ;  /* 0x00b000007b28783b */ /* 0x000fe20000004200 */
[----:B------:R-:W-:Y:S02]  /*16b40*/  IABS R3, R3 ;  /* 0x0000000300037213 */ /* 0x000fe40000000000 */
[----:B------:R-:W-:Y:S02]  /*16b50*/  I2FP.F32.S32 R8, R8 ;  /* 0x0000000800087245 */ /* 0x000fe40000201400 */
[----:B------:R-:W-:Y:S02]  /*16b60*/  I2FP.F32.S32 R3, R3 ;  /* 0x0000000300037245 */ /* 0x000fe40000201400 */
[----:B------:R-:W-:Y:S01]  /*16b70*/  IABS R7, R7 ;  /* 0x0000000700077213 */ /* 0x000fe20000000000 */
[CC--:B------:R-:W-:Y:S01]  /*16b80*/  FFMA.FTZ R11, -R0.reuse, R8.reuse, R11 ;  /* 0x00000008000b7223 */ /* 0x0c0fe2000001010b */
[----:B------:R-:W-:Y:S01]  /*16b90*/  FFMA.FTZ R6, -R0, R8, R183 ;  /* 0x0000000800067223 */ /* 0x000fe200000101b7 */
[----:B------:R-:W-:Y:S01]  /*16ba0*/  IADD3 R2, PT, PT, R154, -0x11, RZ ;  /* 0xffffffef9a027810 */ /* 0x000fe20007ffe0ff */
[CC--:B------:R-:W-:Y:S01]  /*16bb0*/  FFMA.FTZ R8, -R0.reuse, R3.reuse, R195 ;  /* 0x0000000300087223 */ /* 0x0c0fe200000101c3 */
[C---:B------:R-:W-:Y:S01]  /*16bc0*/  FFMA.FTZ R213, -R0.reuse, R3, R213 ;  /* 0x0000000300d57223 */ /* 0x040fe200000101d5 */
[----:B------:R-:W-:Y:S01]  /*16bd0*/  I2FP.F32.S32 R3, R7 ;  /* 0x0000000700037245 */ /* 0x000fe20000201400 */
[----:B------:R-:W-:Y:S01]  /*16be0*/  LDSM.16.MT88.4 R48, [R133+0xd000] ;  /* 0x00d000008530783b */ /* 0x000fe20000004200 */
[----:B------:R-:W-:Y:S02]  /*16bf0*/  IABS R2, R2 ;  /* 0x0000000200027213 */ /* 0x000fe40000000000 */
[----:B------:R-:W-:Y:S01]  /*16c00*/  IABS R5, R154 ;  /* 0x0000009a00057213 */ /* 0x000fe20000000000 */
[CC--:B------:R-:W-:Y:S01]  /*16c10*/  FFMA.FTZ R210, -R0.reuse, R3.reuse, R210 ;  /* 0x0000000300d27223 */ /* 0x0c0fe200000101d2 */
[----:B------:R-:W-:Y:S01]  /*16c20*/  FFMA.FTZ R207, -R0, R3, R207 ;  /* 0x0000000300cf7223 */ /* 0x000fe200000101cf */
[----:B------:R-:W-:Y:S02]  /*16c30*/  I2FP.F32.S32 R2, R2 ;  /* 0x0000000200027245 */ /* 0x000fe40000201400 */
[C---:B------:R-:W-:Y:S01]  /*16c40*/  IADD3 R3, PT, PT, R154.reuse, -0x21, RZ ;  /* 0xffffffdf9a037810 */ /* 0x040fe20007ffe0ff */
[----:B------:R-:W-:Y:S01]  /*16c50*/  LDSM.16.MT88.4 R64, [R123+0xd000] ;  /* 0x00d000007b40783b */ /* 0x000fe20000004200 */
[----:B------:R-:W-:Y:S01]  /*16c60*/  IADD3 R7, PT, PT, R154, -0x28, RZ ;  /* 0xffffffd89a077810 */ /* 0x000fe20007ffe0ff */
[CC--:B------:R-:W-:Y:S01]  /*16c70*/  FFMA.FTZ R10, -R0.reuse, R2.reuse, R9 ;  /* 0x00000002000a7223 */ /* 0x0c0fe20000010109 */
[----:B------:R-:W-:Y:S01]  /*16c80*/  IABS R3, R3 ;  /* 0x0000000300037213 */ /* 0x000fe20000000000 */
[----:B------:R-:W-:Y:S01]  /*16c90*/  FFMA.FTZ R211, -R0, R2, R211 ;  /* 0x0000000200d37223 */ /* 0x000fe200000101d3 */
[----:B------:R-:W-:Y:S02]  /*16ca0*/  IADD3 R2, PT, PT, R154, -0x30, RZ ;  /* 0xffffffd09a027810 */ /* 0x000fe40007ffe0ff */
[----:B------:R-:W-:Y:S02]  /*16cb0*/  I2FP.F32.S32 R3, R3 ;  /* 0x0000000300037245 */ /* 0x000fe40000201400 */
[----:B------:R-:W-:Y:S02]  /*16cc0*/  IABS R2, R2 ;  /* 0x0000000200027213 */ /* 0x000fe40000000000 */
[----:B------:R-:W-:Y:S01]  /*16cd0*/  I2FP.F32.S32 R5, R5 ;  /* 0x0000000500057245 */ /* 0x000fe20000201400 */
[CC--:B------:R-:W-:Y:S01]  /*16ce0*/  FFMA.FTZ R203, -R0.reuse, R3.reuse, R203 ;  /* 0x0000000300cb7223 */ /* 0x0c0fe200000101cb */
[----:B------:R-:W-:Y:S01]  /*16cf0*/  FFMA.FTZ R206, -R0, R3, R206 ;  /* 0x0000000300ce7223 */ /* 0x000fe200000101ce */
[----:B------:R-:W-:Y:S02]  /*16d00*/  I2FP.F32.S32 R3, R2 ;  /* 0x0000000200037245 */ /* 0x000fe40000201400 */
[----:B------:R-:W-:Y:S01]  /*16d10*/  IADD3 R2, PT, PT, R154, -0x41, RZ ;  /* 0xffffffbf9a027810 */ /* 0x000fe20007ffe0ff */
[C---:B------:R-:W-:Y:S01]  /*16d20*/  FFMA.FTZ R185, -R0.reuse, R5, R185 ;  /* 0x0000000500b97223 */ /* 0x040fe200000101b9 */
[----:B------:R-:W-:Y:S01]  /*16d30*/  IABS R7, R7 ;  /* 0x0000000700077213 */ /* 0x000fe20000000000 */
[CC--:B------:R-:W-:Y:S01]  /*16d40*/  FFMA.FTZ R200, -R0.reuse, R3.reuse, R200 ;  /* 0x0000000300c87223 */ /* 0x0c0fe200000101c8 */
[----:B------:R-:W-:Y:S01]  /*16d50*/  FFMA.FTZ R197, -R0, R3, R197 ;  /* 0x0000000300c57223 */ /* 0x000fe200000101c5 */
[C---:B------:R-:W-:Y:S02]  /*16d60*/  IADD3 R3, PT, PT, R154.reuse, -0x38, RZ ;  /* 0xffffffc89a037810 */ /* 0x040fe40007ffe0ff */
[----:B------:R-:W-:Y:S02]  /*16d70*/  IABS R2, R2 ;  /* 0x0000000200027213 */ /* 0x000fe40000000000 */
[----:B------:R-:W-:Y:S02]  /*16d80*/  IABS R3, R3 ;  /* 0x0000000300037213 */ /* 0x000fe40000000000 */
[----:B------:R-:W-:Y:S02]  /*16d90*/  I2FP.F32.S32 R7, R7 ;  /* 0x0000000700077245 */ /* 0x000fe40000201400 */
[----:B------:R-:W-:Y:S02]  /*16da0*/  I2FP.F32.S32 R3, R3 ;  /* 0x0000000300037245 */ /* 0x000fe40000201400 */
[----:B------:R-:W-:Y:S01]  /*16db0*/  IADD3 R5, PT, PT, R154, -0x18, RZ ;  /* 0xffffffe89a057810 */ /* 0x000fe20007ffe0ff */
[CC--:B------:R-:W-:Y:S01]  /*16dc0*/  FFMA.FTZ R204, -R0.reuse, R7.reuse, R204 ;  /* 0x0000000700cc7223 */ /* 0x0c0fe200000101cc */
[C---:B------:R-:W-:Y:S01]  /*16dd0*/  FFMA.FTZ R201, -R0.reuse, R7, R201 ;  /* 0x0000000700c97223 */ /* 0x040fe200000101c9 */
[CC--:B------:R-:W-:Y:S01]  /*16de0*/  FFMA.FTZ R194, -R0.reuse, R3.reuse, R194 ;  /* 0x0000000300c27223 */ /* 0x0c0fe200000101c2 */
[----:B------:R-:W-:Y:S01]  /*16df0*/  FFMA.FTZ R191, -R0, R3, R191 ;  /* 0x0000000300bf7223 */ /* 0x000fe200000101bf */
[----:B------:R-:W-:Y:S02]  /*16e00*/  I2FP.F32.S32 R3, R2 ;  /* 0x0000000200037245 */ /* 0x000fe40000201400 */
[----:B------:R-:W-:Y:S02]  /*16e10*/  IABS R5, R5 ;  /* 0x0000000500057213 */ /* 0x000fe40000000000 */
[----:B------:R-:W-:Y:S01]  /*16e20*/  IADD3 R7, PT, PT, R154, -0x39, RZ ;  /* 0xffffffc79a077810 */ /* 0x000fe20007ffe0ff */
[CC--:B------:R-:W-:Y:S01]  /*16e30*/  FFMA.FTZ R188, -R0.reuse, R3.reuse, R188 ;  /* 0x0000000300bc7223 */ /* 0x0c0fe200000101bc */
[----:B------:R-:W-:Y:S01]  /*16e40*/  FFMA.FTZ R179, -R0, R3, R179 ;  /* 0x0000000300b37223 */ /* 0x000fe200000101b3 */
[----:B------:R-:W-:Y:S02]  /*16e50*/  IADD3 R3, PT, PT, R154, -0x49, RZ ;  /* 0xffffffb79a037810 */ /* 0x000fe40007ffe0ff */
[----:B------:R-:W-:Y:S02]  /*16e60*/  I2FP.F32.S32 R5, R5 ;  /* 0x0000000500057245 */ /* 0x000fe40000201400 */
[----:B------:R-:W-:Y:S02]  /*16e70*/  IABS R7, R7 ;  /* 0x0000000700077213 */ /* 0x000fe40000000000 */
[----:B------:R-:W-:Y:S01]  /*16e80*/  IABS R3, R3 ;  /* 0x0000000300037213 */ /* 0x000fe20000000000 */
[CC--:B------:R-:W-:Y:S01]  /*16e90*/  FFMA.FTZ R209, -R0.reuse, R5.reuse, R209 ;  /* 0x0000000500d17223 */ /* 0x0c0fe200000101d1 */
[----:B------:R-:W-:Y:S01]  /*16ea0*/  FFMA.FTZ R212, -R0, R5, R212 ;  /* 0x0000000500d47223 */ /* 0x000fe200000101d4 */
[C---:B------:R-:W-:Y:S02]  /*16eb0*/  IADD3 R2, PT, PT, R154.reuse, -0x58, RZ ;  /* 0xffffffa89a027810 */ /* 0x040fe40007ffe0ff */
[----:B------:R-:W-:Y:S02]  /*16ec0*/  I2FP.F32.S32 R7, R7 ;  /* 0x0000000700077245 */ /* 0x000fe40000201400 */
[----:B------:R-:W-:Y:S02]  /*16ed0*/  IADD3 R5, PT, PT, R154, -0x29, RZ ;  /* 0xffffffd79a057810 */ /* 0x000fe40007ffe0ff */
[----:B------:R-:W-:Y:S01]  /*16ee0*/  I2FP.F32.S32 R3, R3 ;  /* 0x0000000300037245 */ /* 0x000fe20000201400 */
[CC--:B------:R-:W-:Y:S01]  /*16ef0*/  FFMA.FTZ R192, -R0.reuse, R7.reuse, R192 ;  /* 0x0000000700c07223 */ /* 0x0c0fe200000101c0 */
[----:B------:R-:W-:Y:S01]  /*16f00*/  IABS R2, R2 ;  /* 0x0000000200027213 */ /* 0x000fe20000000000 */
[C---:B------:R-:W-:Y:S01]  /*16f10*/  FFMA.FTZ R189, -R0.reuse, R7, R189 ;  /* 0x0000000700bd7223 */ /* 0x040fe200000101bd */
[----:B------:R-:W-:Y:S01]  /*16f20*/  IABS R5, R5 ;  /* 0x0000000500057213 */ /* 0x000fe20000000000 */
[-C--:B------:R-:W-:Y:S01]  /*16f30*/  FFMA.FTZ R178, -R0, R3.reuse, R178 ;  /* 0x0000000300b27223 */ /* 0x080fe200000101b2 */
[----:B------:R-:W-:Y:S01]  /*16f40*/  IADD3 R7, PT, PT, R154, -0x50, RZ ;  /* 0xffffffb09a077810 */ /* 0x000fe20007ffe0ff */
[----:B------:R-:W-:Y:S01]  /*16f50*/  FFMA.FTZ R175, -R0, R3, R175 ;  /* 0x0000000300af7223 */ /* 0x000fe200000101af */
[----:B------:R-:W-:Y:S02]  /*16f60*/  IADD3 R9, PT, PT, R154, -0x20, RZ ;  /* 0xffffffe09a097810 */ /* 0x000fe40007ffe0ff */
[----:B------:R-:W-:Y:S02]  /*16f70*/  I2FP.F32.S32 R3, R2 ;  /* 0x0000000200037245 */ /* 0x000fe40000201400 */
[----:B------:R-:W-:Y:S02]  /*16f80*/  I2FP.F32.S32 R5, R5 ;  /* 0x0000000500057245 */ /* 0x000fe40000201400 */
[----:B------:R-:W-:Y:S01]  /*16f90*/  IABS R7, R7 ;  /* 0x0000000700077213 */ /* 0x000fe20000000000 */
[C---:B------:R-:W-:Y:S01]  /*16fa0*/  FFMA.FTZ R172, -R0.reuse, R3, R172 ;  /* 0x0000000300ac7223 */ /* 0x040fe200000101ac */
[----:B------:R-:W-:Y:S01]  /*16fb0*/  IABS R9, R9 ;  /* 0x0000000900097213 */ /* 0x000fe20000000000 */
[----:B------:R-:W-:Y:S01]  /*16fc0*/  FFMA.FTZ R169, -R0, R3, R169 ;  /* 0x0000000300a97223 */ /* 0x000fe200000101a9 */
[----:B------:R-:W-:Y:S01]  /*16fd0*/  IADD3 R2, PT, PT, R154, -0x68, RZ ;  /* 0xffffff989a027810 */ /* 0x000fe20007ffe0ff */
[CC--:B------:R-:W-:Y:S01]  /*16fe0*/  FFMA.FTZ R202, -R0.reuse, R5.reuse, R202 ;  /* 0x0000000500ca7223 */ /* 0x0c0fe200000101ca */
[----:B------:R-:W-:Y:S01]  /*16ff0*/  FFMA.FTZ R199, -R0, R5, R199 ;  /* 0x0000000500c77223 */ /* 0x000fe200000101c7 */
[----:B------:R-:W-:Y:S02]  /*17000*/  I2FP.F32.S32 R7, R7 ;  /* 0x0000000700077245 */ /* 0x000fe40000201400 */
[----:B------:R-:W-:Y:S02]  /*17010*/  IADD3 R3, PT, PT, R154, -0x60, RZ ;  /* 0xffffffa09a037810 */ /* 0x000fe40007ffe0ff */
[----:B------:R-:W-:Y:S01]  /*17020*/  I2FP.F32.S32 R9, R9 ;  /* 0x0000000900097245 */ /* 0x000fe20000201400 */
[CC--:B------:R-:W-:Y:S01]  /*17030*/  FFMA.FTZ R176, -R0.reuse, R7.reuse, R176 ;  /* 0x0000000700b07223 */ /* 0x0c0fe200000101b0 */
[----:B------:R-:W-:Y:S01]  /*17040*/  IABS R2, R2 ;  /* 0x0000000200027213 */ /* 0x000fe20000000000 */
[----:B------:R-:W-:Y:S01]  /*17050*/  FFMA.FTZ R173, -R0, R7, R173 ;  /* 0x0000000700ad7223 */ /* 0x000fe200000101ad */
[----:B------:R-:W-:Y:S01]  /*17060*/  IADD3 R5, PT, PT, R154, -0x40, RZ ;  /* 0xffffffc09a057810 */ /* 0x000fe20007ffe0ff */
[C---:B------:R-:W-:Y:S01]  /*17070*/  FFMA.FTZ R208, -R0.reuse, R9, R208 ;  /* 0x0000000900d07223 */ /* 0x040fe200000101d0 */
[----:B------:R-:W-:Y:S01]  /*17080*/  IABS R3, R3 ;  /* 0x0000000300037213 */ /* 0x000fe20000000000 */
[----:B------:R-:W-:Y:S01]  /*17090*/  FFMA.FTZ R205, -R0, R9, R205 ;  /* 0x0000000900cd7223 */ /* 0x000fe200000101cd */
[----:B------:R-:W-:Y:S02]  /*170a0*/  I2FP.F32.S32 R2, R2 ;  /* 0x0000000200027245 */ /* 0x000fe40000201400 */
[----:B------:R-:W-:Y:S02]  /*170b0*/  IABS R5, R5 ;  /* 0x0000000500057213 */ /* 0x000fe40000000000 */
[----:B------:R-:W-:Y:S01]  /*170c0*/  IADD3 R7, PT, PT, R154, -0x69, RZ ;  /* 0xffffff979a077810 */ /* 0x000fe20007ffe0ff */
[-C--:B------:R-:W-:Y:S01]  /*170d0*/  FFMA.FTZ R59, -R0, R2.reuse, R13 ;  /* 0x00000002003b7223 */ /* 0x080fe2000001010d */
[----:B------:R-:W-:Y:S01]  /*170e0*/  IADD3 R9, PT, PT, R154, -0x31, RZ ;  /* 0xffffffcf9a097810 */ /* 0x000fe20007ffe0ff */
[C---:B------:R-:W-:Y:S01]  /*170f0*/  FFMA.FTZ R131, -R0.reuse, R2, R131 ;  /* 0x0000000200837223 */ /* 0x040fe20000010183 */
[----:B------:R-:W-:Y:S02]  /*17100*/  I2FP.F32.S32 R3, R3 ;  /* 0x0000000300037245 */ /* 0x000fe40000201400 */
[----:B------:R-:W-:Y:S02]  /*17110*/  I2FP.F32.S32 R5, R5 ;  /* 0x0000000500057245 */ /* 0x000fe40000201400 */
[----:B------:R-:W-:Y:S01]  /*17120*/  IABS R7, R7 ;  /* 0x0000000700077213 */ /* 0x000fe20000000000 */
[C---:B------:R-:W-:Y:S01]  /*17130*/  FFMA.FTZ R168, -R0.reuse, R3, R168 ;  /* 0x0000000300a87223 */ /* 0x040fe200000101a8 */
[----:B------:R-:W-:Y:S01]  /*17140*/  FMNMX3.FTZ R2, R119, R185, R187, !PT ;  /* 0x000000b977027276 */ /* 0x000fe200078100bb */
[C---:B------:R-:W-:Y:S01]  /*17150*/  FFMA.FTZ R165, -R0.reuse, R3, R165 ;  /* 0x0000000300a57223 */ /* 0x040fe200000101a5 */
[----:B------:R-:W-:Y:S01]  /*17160*/  IABS R9, R9 ;  /* 0x0000000900097213 */ /* 0x000fe20000000000 */
[C---:B------:R-:W-:Y:S01]  /*17170*/  FFMA.FTZ R190, -R0.reuse, R5, R190 ;  /* 0x0000000500be7223 */ /* 0x040fe200000101be */
[----:B------:R-:W-:Y:S01]  /*17180*/  I2FP.F32.S32 R3, R7 ;  /* 0x0000000700037245 */ /* 0x000fe20000201400 */
[----:B------:R-:W-:Y:S01]  /*17190*/  FFMA.FTZ R181, -R0, R5, R181 ;  /* 0x0000000500b57223 */ /* 0x000fe200000101b5 */
[----:B------:R-:W-:Y:S02]  /*171a0*/  FMNMX3.FTZ R2, R2, R215, R11, !PT ;  /* 0x000000d702027276 */ /* 0x000fe4000781000b */
[----:B------:R-:W-:Y:S01]  /*171b0*/  FMNMX3.FTZ R7, R122, R4, R6, !PT ;  /* 0x000000047a077276 */ /* 0x000fe20007810006 */
[C---:B------:R-:W-:Y:S01]  /*171c0*/  FFMA.FTZ R164, -R0.reuse, R3, R164 ;  /* 0x0000000300a47223 */ /* 0x040fe200000101a4 */
[----:B------:R-:W-:Y:S01]  /*171d0*/  I2FP.F32.S32 R9, R9 ;  /* 0x0000000900097245 */ /* 0x000fe20000201400 */
[----:B------:R-:W-:Y:S01]  /*171e0*/  FFMA.FTZ R129, -R0, R3, R129 ;  /* 0x0000000300817223 */ /* 0x000fe20000010181 */
[----:B------:R-:W-:Y:S02]  /*171f0*/  IADD3 R5, PT, PT, R154, -0x51, RZ ;  /* 0xffffffaf9a057810 */ /* 0x000fe40007ffe0ff */
[----:B------:R-:W-:Y:S01]  /*17200*/  FMNMX3.FTZ R7, R7, R8, R10, !PT ;  /* 0x0000000807077276 */ /* 0x000fe2000781000a */
[C---:B------:R-:W-:Y:S01]  /*17210*/  FFMA.FTZ R198, -R0.reuse, R9, R198 ;  /* 0x0000000900c67223 */ /* 0x040fe200000101c6 */
[----:B------:R-:W-:Y:S01]  /*17220*/  IABS R5, R5 ;  /* 0x0000000500057213 */ /* 0x000fe20000000000 */
[----:B------:R-:W-:Y:S01]  /*17230*/  FFMA.FTZ R193, -R0, R9, R193 ;  /* 0x0000000900c17223 */ /* 0x000fe200000101c1 */
[----:B------:R-:W-:Y:S02]  /*17240*/  FMNMX3.FTZ R2, R2, R213, R211, !PT ;  /* 0x000000d502027276 */ /* 0x000fe400078100d3 */
[----:B------:R-:W-:Y:S02]  /*17250*/  IADD3 R9, PT, PT, R154, -0x48, RZ ;  /* 0xffffffb89a097810 */ /* 0x000fe40007ffe0ff */
[----:B------:R-:W-:Y:S02]  /*17260*/  I2FP.F32.S32 R5, R5 ;  /* 0x0000000500057245 */ /* 0x000fe40000201400 */
[----:B------:R-:W-:Y:S02]  /*17270*/  FMNMX3.FTZ R2, R2, R209, R207, !PT ;  /* 0x000000d102027276 */ /* 0x000fe400078100cf */
[----:B------:R-:W-:Y:S01]  /*17280*/  FMNMX3.FTZ R7, R7, R212, R210, !PT ;  /* 0x000000d407077276 */ /* 0x000fe200078100d2 */
[C---:B------:R-:W-:Y:S01]  /*17290*/  FFMA.FTZ R171, -R0.reuse, R5, R171 ;  /* 0x0000000500ab7223 */ /* 0x040fe200000101ab */
[----:B------:R-:W-:Y:S01]  /*172a0*/  IABS R9, R9 ;  /* 0x0000000900097213 */ /* 0x000fe20000000000 */
[----:B------:R-:W-:Y:S01]  /*172b0*/  FFMA.FTZ R174, -R0, R5, R174 ;  /* 0x0000000500ae7223 */ /* 0x000fe200000101ae */
        /* <DEDUP_REMOVED lines=9> */
[----:B------:R-:W-:Y:S02]  /*17350*/  IADD3 R9, PT, PT, R154, -0x59, RZ ;  /* 0xffffffa79a097810 */ /* 0x000fe40007ffe0ff */
[----:B------:R-:W-:Y:S02]  /*17360*/  FMNMX3.FTZ R2, R2, R197, R193, !PT ;  /* 0x000000c502027276 */ /* 0x000fe400078100c1 */
[----:B------:R-:W-:Y:S02]  /*17370*/  FMNMX3.FTZ R7, R7, R200, R198, !PT ;  /* 0x000000c807077276 */ /* 0x000fe400078100c6 */
[----:B------:R-:W-:Y:S02]  /*17380*/  I2FP.F32.S32 R5, R5 ;  /* 0x0000000500057245 */ /* 0x000fe40000201400 */
[----:B------:R-:W-:Y:S02]  /*17390*/  IABS R9, R9 ;  /* 0x0000000900097213 */ /* 0x000fe40000000000 */
[----:B------:R-:W-:Y:S01]  /*173a0*/  FMNMX3.FTZ R2, R2, R191, R189, !PT ;  /* 0x000000bf02027276 */ /* 0x000fe200078100bd */
[-C--:B------:R-:W-:Y:S01]  /*173b0*/  FFMA.FTZ R166, -R0, R5.reuse, R166 ;  /* 0x0000000500a67223 */ /* 0x080fe200000101a6 */
[----:B------:R-:W-:Y:S01]  /*173c0*/  IADD3 R3, PT, PT, R154, -0x78, RZ ;  /* 0xffffff889a037810 */ /* 0x000fe20007ffe0ff */
[----:B------:R-:W-:Y:S01]  /*173d0*/  FFMA.FTZ R163, -R0, R5, R163 ;  /* 0x0000000500a37223 */ /* 0x000fe200000101a3 */
[----:B------:R-:W-:Y:S02]  /*173e0*/  FMNMX3.FTZ R7, R7, R194, R192, !PT ;  /* 0x000000c207077276 */ /* 0x000fe400078100c0 */
[----:B------:R-:W-:Y:S02]  /*173f0*/  I2FP.F32.S32 R9, R9 ;  /* 0x0000000900097245 */ /* 0x000fe40000201400 */
[----:B------:R-:W-:Y:S02]  /*17400*/  FMNMX3.FTZ R2, R2, R181, R179, !PT ;  /* 0x000000b502027276 */ /* 0x000fe400078100b3 */
[----:B------:R-:W-:Y:S01]  /*17410*/  IADD3 R5, PT, PT, R154, -0x71, RZ ;  /* 0xffffff8f9a057810 */ /* 0x000fe20007ffe0ff */
[C---:B------:R-:W-:Y:S01]  /*17420*/  FFMA.FTZ R167, -R0.reuse, R9, R167 ;  /* 0x0000000900a77223 */ /* 0x040fe200000101a7 */
[----:B------:R-:W-:Y:S01]  /*17430*/  IABS R3, R3 ;  /* 0x0000000300037213 */ /* 0x000fe20000000000 */
[----:B------:R-:W-:Y:S01]  /*17440*/  FFMA.FTZ R170, -R0, R9, R170 ;  /* 0x0000000900aa7223 */ /* 0x000fe200000101aa */
[----:B------:R-:W-:Y:S02]  /*17450*/  FMNMX3.FTZ R7, R7, R190, R188, !PT ;  /* 0x000000be07077276 */ /* 0x000fe400078100bc */
[----:B------:R-:W-:Y:S02]  /*17460*/  IABS R5, R5 ;  /* 0x0000000500057213 */ /* 0x000fe40000000000 */
[----:B------:R-:W-:Y:S02]  /*17470*/  I2FP.F32.S32 R3, R3 ;  /* 0x0000000300037245 */ /* 0x000fe40000201400 */
[----:B------:R-:W-:Y:S02]  /*17480*/  FMNMX3.FTZ R7, R7, R180, R178, !PT ;  /* 0x000000b407077276 */ /* 0x000fe400078100b2 */
[----:B------:R-:W-:Y:S01]  /*17490*/  FMNMX3.FTZ R2, R2, R177, R175, !PT ;  /* 0x000000b102027276 */ /* 0x000fe200078100af */
[-C--:B------:R-:W-:Y:S01]  /*174a0*/  FFMA.FTZ R127, -R0, R3.reuse, R12 ;  /* 0x00000003007f7223 */ /* 0x080fe2000001010c */
[----:B------:R-:W-:Y:S01]  /*174b0*/  IADD3 R9, PT, PT, R154, -0x70, RZ ;  /* 0xffffff909a097810 */ /* 0x000fe20007ffe0ff */
[----:B------:R-:W-:Y:S01]  /*174c0*/  FFMA.FTZ R54, -R0, R3, R54 ;  /* 0x0000000300367223 */ /* 0x000fe20000010136 */
[----:B------:R-:W-:Y:S02]  /*174d0*/  I2FP.F32.S32 R5, R5 ;  /* 0x0000000500057245 */ /* 0x000fe40000201400 */
[----:B------:R-:W-:Y:S02]  /*174e0*/  FMNMX3.FTZ R7, R7, R176, R174, !PT ;  /* 0x000000b007077276 */ /* 0x000fe400078100ae */
[----:B------:R-:W-:Y:S01]  /*174f0*/  FMNMX3.FTZ R2, R2, R173, R171, !PT ;  /* 0x000000ad02027276 */ /* 0x000fe200078100ab */
[C---:B------:R-:W-:Y:S01]  /*17500*/  FFMA.FTZ R55, -R0.reuse, R5, R55 ;  /* 0x0000000500377223 */ /* 0x040fe20000010137 */
[----:B------:R-:W-:Y:S01]  /*17510*/  IABS R9, R9 ;  /* 0x0000000900097213 */ /* 0x000fe20000000000 */
[----:B------:R-:W-:Y:S01]  /*17520*/  FFMA.FTZ R128, -R0, R5, R128 ;  /* 0x0000000500807223 */ /* 0x000fe20000010180 */
[----:B------:R-:W-:Y:S02]  /*17530*/  IADD3 R3, PT, PT, R154, -0x79, RZ ;  /* 0xffffff879a037810 */ /* 0x000fe40007ffe0ff */
[----:B------:R-:W-:Y:S02]  /*17540*/  FMNMX3.FTZ R7, R7, R172, R170, !PT ;  /* 0x000000ac07077276 */ /* 0x000fe400078100aa */
[----:B------:R-:W-:Y:S02]  /*17550*/  FMNMX3.FTZ R2, R2, R169, R167, !PT ;  /* 0x000000a902027276 */ /* 0x000fe400078100a7 */
[----:B------:R-:W-:Y:S02]  /*17560*/  I2FP.F32.S32 R9, R9 ;  /* 0x0000000900097245 */ /* 0x000fe40000201400 */
[C---:B------:R-:W-:Y:S02]  /*17570*/  IADD3 R12, PT, PT, R154.reuse, -0x81, RZ ;  /* 0xffffff7f9a0c7810 */ /* 0x040fe40007ffe0ff */
[----:B------:R-:W-:Y:S01]  /*17580*/  IADD3 R5, PT, PT, R154, -0x80, RZ ;  /* 0xffffff809a057810 */ /* 0x000fe20007ffe0ff */
[C---:B------:R-:W-:Y:S01]  /*17590*/  FFMA.FTZ R56, -R0.reuse, R9, R56 ;  /* 0x0000000900387223 */ /* 0x040fe20000010138 */
[----:B------:R-:W-:Y:S01]  /*175a0*/  IABS R3, R3 ;  /* 0x0000000300037213 */ /* 0x000fe20000000000 */
[----:B------:R-:W-:Y:S01]  /*175b0*/  FFMA.FTZ R130, -R0, R9, R130 ;  /* 0x0000000900827223 */ /* 0x000fe20000010182 */
[----:B------:R-:W-:Y:S02]  /*175c0*/  FMNMX3.FTZ R7, R7, R168, R166, !PT ;  /* 0x000000a807077276 */ /* 0x000fe400078100a6 */
[----:B------:R-:W-:Y:S02]  /*175d0*/  FMNMX3.FTZ R2, R2, R165, R163, !PT ;  /* 0x000000a502027276 */ /* 0x000fe400078100a3 */
[----:B------:R-:W-:Y:S02]  /*175e0*/  IABS R12, R12 ;  /* 0x0000000c000c7213 */ /* 0x000fe40000000000 */
[----:B------:R-:W-:Y:S02]  /*175f0*/  IABS R5, R5 ;  /* 0x0000000500057213 */ /* 0x000fe40000000000 */
[----:B------:R-:W-:Y:S02]  /*17600*/  I2FP.F32.S32 R3, R3 ;  /* 0x0000000300037245 */ /* 0x000fe40000201400 */
[----:B------:R-:W-:Y:S02]  /*17610*/  FMNMX3.FTZ R7, R7, R59, R164, !PT ;  /* 0x0000003b07077276 */ /* 0x000fe400078100a4 */
[----:B------:R-:W-:Y:S01]  /*17620*/  FMNMX3.FTZ R2, R2, R131, R129, !PT ;  /* 0x0000008302027276 */ /* 0x000fe20007810081 */
[CC--:B------:R-:W-:Y:S01]  /*17630*/  FFMA.FTZ R126, -R0.reuse, R3.reuse, R126 ;  /* 0x00000003007e7223 */ /* 0x0c0fe2000001017e */
[----:B------:R-:W-:Y:S01]  /*17640*/  I2FP.F32.S32 R12, R12 ;  /* 0x0000000c000c7245 */ /* 0x000fe20000201400 */
[C---:B------:R-:W-:Y:S01]  /*17650*/  FFMA.FTZ R53, -R0.reuse, R3, R53 ;  /* 0x0000000300357223 */ /* 0x040fe20000010135 */
        /* <DEDUP_REMOVED lines=14> */
[----:B------:R-:W-:Y:S08]  /*17740*/  LDSM.16.MT88.4 R16, [R133+0x9000] ;  /* 0x009000008510783b */ /* 0x000ff00000004200 */
[----:B------:R-:W1:Y:S08]  /*17750*/  SHFL.BFLY PT, R2, R9, 0x1, 0x1f ;  /* 0x0c201f0009027f89 */ /* 0x000e7000000e0000 */
[----:B------:R-:W2:Y:S01]  /*17760*/  SHFL.BFLY PT, R3, R14, 0x1, 0x1f ;  /* 0x0c201f000e037f89 */ /* 0x000ea200000e0000 */
[----:B-1----:R-:W-:Y:S02]  /*17770*/  FMNMX.FTZ R2, R9, R2, !PT ;  /* 0x0000000209027209 */ /* 0x002fe40007810000 */
[----:B--2---:R-:W-:Y:S03]  /*17780*/  FMNMX.FTZ R3, R14, R3, !PT ;  /* 0x000000030e037209 */ /* 0x004fe60007810000 */
[----:B---3--:R-:W-:Y:S01]  /*17790*/  FMUL.FTZ R12, R52, R2 ;  /* 0x00000002340c7220 */ /* 0x008fe20000410000 */
[C---:B------:R-:W-:Y:S01]  /*177a0*/  FSETP.NEU.FTZ.AND P0, PT, R2.reuse, -INF , PT ;  /* 0xff8000000200780b */ /* 0x040fe20003f1d000 */
[----:B------:R-:W-:Y:S01]  /*177b0*/  FADD.FTZ R5, -R2, R119 ;  /* 0x0000007702057221 */ /* 0x000fe20000010100 */
[C---:B------:R-:W-:Y:S02]  /*177c0*/  FADD.FTZ R7, -R3.reuse, R122 ;  /* 0x0000007a03077221 */ /* 0x040fe40000010100 */
[----:B------:R-:W-:Y:S01]  /*177d0*/  FSEL R122, R12, RZ, P0 ;  /* 0x000000ff0c7a7208 */ /* 0x000fe20000000000 */
[C---:B------:R-:W-:Y:S01]  /*177e0*/  FMUL.FTZ R119, R52.reuse, R3 ;  /* 0x0000000334777220 */ /* 0x040fe20000410000 */
[----:B------:R-:W-:Y:S01]  /*177f0*/  FSETP.NEU.FTZ.AND P0, PT, R3, -INF , PT ;  /* 0xff8000000300780b */ /* 0x000fe20003f1d000 */
[C---:B------:R-:W-:Y:S01]  /*17800*/  FMUL.FTZ R57, R52.reuse, R5 ;  /* 0x0000000534397220 */ /* 0x040fe20000410000 */
[----:B------:R-:W-:Y:S01]  /*17810*/  FMUL.FTZ R58, R52, R7 ;  /* 0x00000007343a7220 */ /* 0x000fe20000410000 */
[-CC-:B------:R-:W-:Y:S01]  /*17820*/  FFMA.FTZ R196, R185, R52.reuse, -R122.reuse ;  /* 0x00000034b9c47223 */ /* 0x180fe2000001087a */
[----:B------:R-:W-:Y:S01]  /*17830*/  FSEL R119, R119, RZ, P0 ;  /* 0x000000ff77777208 */ /* 0x000fe20000000000 */
[-CC-:B------:R-:W-:Y:S01]  /*17840*/  FFMA.FTZ R186, R187, R52.reuse, -R122.reuse ;  /* 0x00000034bbba7223 */ /* 0x180fe2000001087a */
[-CC-:B------:R-:W-:Y:S01]  /*17850*/  FFMA.FTZ R183, R11, R52.reuse, -R122.reuse ;  /* 0x000000340bb77223 */ /* 0x180fe2000001087a */
[-CC-:B------:R-:W-:Y:S01]  /*17860*/  FFMA.FTZ R184, R215, R52.reuse, -R122.reuse ;  /* 0x00000034d7b87223 */ /* 0x180fe2000001087a */
[----:B------:R-:W1:Y:S01]  /*17870*/  MUFU.EX2 R57, R57 ;  /* 0x0000003900397308 */ /* 0x000e620000000800 */
[-CC-:B------:R-:W-:Y:S01]  /*17880*/  FFMA.FTZ R185, R8, R52.reuse, -R119.reuse ;  /* 0x0000003408b97223 */ /* 0x180fe20000010877 */
[-CC-:B------:R-:W-:Y:S01]  /*17890*/  FFMA.FTZ R182, R10, R52.reuse, -R119.reuse ;  /* 0x000000340ab67223 */ /* 0x180fe20000010877 */
[-CC-:B------:R-:W-:Y:S01]  /*178a0*/  FFMA.FTZ R195, R4, R52.reuse, -R119.reuse ;  /* 0x0000003404c37223 */ /* 0x180fe20000010877 */
[-CC-:B------:R-:W-:Y:S06]  /*178b0*/  FFMA.FTZ R187, R6, R52.reuse, -R119.reuse ;  /* 0x0000003406bb7223 */ /* 0x180fec0000010877 */
[----:B------:R-:W2:Y:S01]  /*178c0*/  MUFU.EX2 R58, R58 ;  /* 0x0000003a003a7308 */ /* 0x000ea20000000800 */
[-CC-:B------:R-:W-:Y:S01]  /*178d0*/  FFMA.FTZ R173, R173, R52.reuse, -R122.reuse ;  /* 0x00000034adad7223 */ /* 0x180fe2000001087a */
[-CC-:B------:R-:W-:Y:S01]  /*178e0*/  FFMA.FTZ R170, R170, R52.reuse, -R119.reuse ;  /* 0x00000034aaaa7223 */ /* 0x180fe20000010877 */
[-CC-:B------:R-:W-:Y:S07]  /*178f0*/  FFMA.FTZ R174, R174, R52.reuse, -R119.reuse ;  /* 0x00000034aeae7223 */ /* 0x180fee0000010877 */
[----:B------:R-:W-:Y:S01]  /*17900*/  MUFU.EX2 R185, R185 ;  /* 0x000000b900b97308 */ /* 0x000fe20000000800 */
        /* <DEDUP_REMOVED lines=24> */
[----:B------:R-:W-:Y:S01]  /*17a90*/  FMUL.FTZ R21, R58, R97 ;  /* 0x000000613a157220 */ /* 0x000fe20000410000 */
        /* <DEDUP_REMOVED lines=9> */
[C---:B------:R-:W-:Y:S01]  /*17b30*/  FMUL.FTZ R36, R58.reuse, R80 ;  /* 0x000000503a247220 */ /* 0x040fe20000410000 */
[C---:B------:R-:W-:Y:S01]  /*17b40*/  FMUL.FTZ R37, R58.reuse, R81 ;  /* 0x000000513a257220 */ /* 0x040fe20000410000 */
[----:B------:R-:W-:Y:S01]  /*17b50*/  FMUL.FTZ R46, R57, R74 ;  /* 0x0000004a392e7220 */ /* 0x000fe20000410000 */
[----:B---3--:R-:W-:Y:S01]  /*17b60*/  F2FP.F16.F32.PACK_AB R60, R187, R195 ;  /* 0x000000c3bb3c723e */ /* 0x008fe200000000ff */
[----:B------:R-:W-:Y:S01]  /*17b70*/  FMUL.FTZ R47, R57, R75 ;  /* 0x0000004b392f7220 */ /* 0x000fe20000410000 */
[C---:B------:R-:W-:Y:S01]  /*17b80*/  FMUL.FTZ R45, R58.reuse, R73 ;  /* 0x000000493a2d7220 */ /* 0x040fe20000410000 */
[----:B------:R-:W-:Y:S01]  /*17b90*/  FMUL.FTZ R44, R58, R72 ;  /* 0x000000483a2c7220 */ /* 0x000fe20000410000 */
[----:B-1----:R-:W-:Y:S01]  /*17ba0*/  F2FP.F16.F32.PACK_AB R62, R182, R185 ;  /* 0x000000b9b63e723e */ /* 0x002fe200000000ff */
[----:B------:R-:W-:Y:S01]  /*17bb0*/  LDSM.16.MT88.4 R108, [R133+0xac00] ;  /* 0x00ac0000856c783b */ /* 0x000fe20000004200 */
[----:B------:R-:W-:Y:S01]  /*17bc0*/  FFMA.FTZ R195, R58, R161, R195 ;  /* 0x000000a13ac37223 */ /* 0x000fe200000100c3 */
[-CC-:B------:R-:W-:Y:S01]  /*17bd0*/  FFMA.FTZ R83, R213, R52.reuse, -R122.reuse ;  /* 0x00000034d5537223 */ /* 0x180fe2000001087a */
[-CC-:B------:R-:W-:Y:S01]  /*17be0*/  FFMA.FTZ R80, R207, R52.reuse, -R122.reuse ;  /* 0x00000034cf507223 */ /* 0x180fe2000001087a */
[----:B------:R-:W-:Y:S01]  /*17bf0*/  FFMA.FTZ R82, R212, R52, -R119 ;  /* 0x00000034d4527223 */ /* 0x000fe20000010877 */
[----:B------:R-:W-:Y:S01]  /*17c00*/  FADD.FTZ R72, R187, R195 ;  /* 0x000000c3bb487221 */ /* 0x000fe20000010000 */
[C---:B------:R-:W-:Y:S01]  /*17c10*/  HMMA.16816.F32 R4, R60.reuse, R16, R4 ;  /* 0x000000103c04723c */ /* 0x040fe20000001804 */
[----:B------:R-:W-:Y:S04]  /*17c20*/  MUFU.EX2 R174, R174 ;  /* 0x000000ae00ae7308 */ /* 0x000fe80000000800 */
[C---:B------:R-:W-:Y:S01]  /*17c30*/  FMUL.FTZ R16, R58.reuse, R100 ;  /* 0x000000643a107220 */ /* 0x040fe20000410000 */
[----:B------:R-:W-:Y:S05]  /*17c40*/  FMUL.FTZ R17, R58, R101 ;  /* 0x000000653a117220 */ /* 0x000fea0000410000 */
[----:B------:R-:W-:Y:S01]  /*17c50*/  MUFU.EX2 R83, R83 ;  /* 0x0000005300537308 */ /* 0x000fe20000000800 */
[C---:B------:R-:W-:Y:S03]  /*17c60*/  HMMA.16816.F32 R8, R60.reuse, R18, R8 ;  /* 0x000000123c08723c */ /* 0x040fe60000001808 */
[C---:B------:R-:W-:Y:S01]  /*17c70*/  FMUL.FTZ R18, R57.reuse, R102 ;  /* 0x0000006639127220 */ /* 0x040fe20000410000 */
[----:B------:R-:W-:Y:S05]  /*17c80*/  FMUL.FTZ R19, R57, R103 ;  /* 0x0000006739137220 */ /* 0x000fea0000410000 */
[----:B------:R-:W-:Y:S01]  /*17c90*/  MUFU.EX2 R80, R80 ;  /* 0x0000005000507308 */ /* 0x000fe20000000800 */
[----:B------:R-:W-:Y:S01]  /*17ca0*/  LDSM.16.MT88.4 R100, [R123+0xac00] ;  /* 0x00ac00007b64783b */ /* 0x000fe20000004200 */
[--C-:B------:R-:W-:Y:S01]  /*17cb0*/  FFMA.FTZ R81, R206, R52, -R119.reuse ;  /* 0x00000034ce517223 */ /* 0x100fe20000010877 */
[C---:B------:R-:W-:Y:S07]  /*17cc0*/  HMMA.16816.F32 R12, R60.reuse, R24, R12 ;  /* 0x000000183c0c723c */ /* 0x040fee000000180c */
[----:B------:R-:W-:Y:S01]  /*17cd0*/  MUFU.EX2 R82, R82 ;  /* 0x0000005200527308 */ /* 0x000fe20000000800 */
[C---:B------:R-:W-:Y:S01]  /*17ce0*/  FMUL.FTZ R24, R58.reuse, R92 ;  /* 0x0000005c3a187220 */ /* 0x040fe20000410000 */
[-CC-:B------:R-:W-:Y:S08]  /*17cf0*/  FFMA.FTZ R92, R201, R52.reuse, -R122.reuse ;  /* 0x00000034c95c7223 */ /* 0x180ff0000001087a */
[----:B------:R-:W-:Y:S01]  /*17d00*/  MUFU.EX2 R81, R81 ;  /* 0x0000005100517308 */ /* 0x000fe20000000800 */
[----:B------:R-:W-:Y:S01]  /*17d10*/  FMUL.FTZ R25, R58, R93 ;  /* 0x0000005d3a197220 */ /* 0x000fe20000410000 */
[--C-:B------:R-:W-:Y:S01]  /*17d20*/  FFMA.FTZ R93, R202, R52, -R119.reuse ;  /* 0x00000034ca5d7223 */ /* 0x100fe20000010877 */
[C---:B------:R-:W-:Y:S07]  /*17d30*/  HMMA.16816.F32 R16, R60.reuse, R26, R16 ;  /* 0x0000001a3c10723c */ /* 0x040fee0000001810 */
[----:B------:R-:W-:Y:S01]  /*17d40*/  MUFU.EX2 R92, R92 ;  /* 0x0000005c005c7308 */ /* 0x000fe20000000800 */
[----:B------:R-:W-:Y:S01]  /*17d50*/  FMUL.FTZ R26, R57, R94 ;  /* 0x0000005e391a7220 */ /* 0x000fe20000410000 */
[-CC-:B------:R-:W-:Y:S01]  /*17d60*/  FFMA.FTZ R94, R55, R52.reuse, -R122.reuse ;  /* 0x00000034375e7223 */ /* 0x180fe2000001087a */
[----:B------:R-:W-:Y:S07]  /*17d70*/  FMUL.FTZ R27, R57, R95 ;  /* 0x0000005f391b7220 */ /* 0x000fee0000410000 */
[----:B------:R-:W-:Y:S01]  /*17d80*/  MUFU.EX2 R93, R93 ;  /* 0x0000005d005d7308 */ /* 0x000fe20000000800 */
[--C-:B------:R-:W-:Y:S01]  /*17d90*/  FFMA.FTZ R95, R56, R52, -R122.reuse ;  /* 0x00000034385f7223 */ /* 0x100fe2000001087a */
[C---:B------:R-:W-:Y:S03]  /*17da0*/  HMMA.16816.F32 R20, R60.reuse, R32, R20 ;  /* 0x000000203c14723c */ /* 0x040fe60000001814 */
[C---:B------:R-:W-:Y:S01]  /*17db0*/  FMUL.FTZ R32, R58.reuse, R84 ;  /* 0x000000543a207220 */ /* 0x040fe20000410000 */
[-CC-:B------:R-:W-:Y:S01]  /*17dc0*/  FFMA.FTZ R84, R203, R52.reuse, -R122.reuse ;  /* 0x00000034cb547223 */ /* 0x180fe2000001087a */
[----:B------:R-:W-:Y:S01]  /*17dd0*/  FMUL.FTZ R33, R58, R85 ;  /* 0x000000553a217220 */ /* 0x000fe20000410000 */
[-CC-:B------:R-:W-:Y:S01]  /*17de0*/  FFMA.FTZ R85, R205, R52.reuse, -R122.reuse ;  /* 0x00000034cd557223 */ /* 0x180fe2000001087a */
[-CC-:B------:R-:W-:Y:S01]  /*17df0*/  FFMA.FTZ R89, R199, R52.reuse, -R122.reuse ;  /* 0x00000034c7597223 */ /* 0x180fe2000001087a */
[C---:B------:R-:W-:Y:S02]  /*17e00*/  HMMA.16816.F32 R24, R60.reuse, R34, R24 ;  /* 0x000000223c18723c */ /* 0x040fe40000001818 */
[----:B------:R-:W-:Y:S01]  /*17e10*/  MUFU.EX2 R84, R84 ;  /* 0x0000005400547308 */ /* 0x000fe20000000800 */
[C---:B------:R-:W-:Y:S01]  /*17e20*/  FMUL.FTZ R35, R57.reuse, R87 ;  /* 0x0000005739237220 */ /* 0x040fe20000410000 */
[--C-:B------:R-:W-:Y:S01]  /*17e30*/  FFMA.FTZ R87, R168, R52, -R119.reuse ;  /* 0x00000034a8577223 */ /* 0x100fe20000010877 */
[----:B------:R-:W-:Y:S07]  /*17e40*/  FMUL.FTZ R34, R57, R86 ;  /* 0x0000005639227220 */ /* 0x000fee0000410000 */
[----:B------:R-:W-:Y:S01]  /*17e50*/  MUFU.EX2 R85, R85 ;  /* 0x0000005500557308 */ /* 0x000fe20000000800 */
[--C-:B------:R-:W-:Y:S01]  /*17e60*/  FFMA.FTZ R86, R204, R52, -R119.reuse ;  /* 0x00000034cc567223 */ /* 0x100fe20000010877 */
[C---:B------:R-:W-:Y:S08]  /*17e70*/  HMMA.16816.F32 R28, R60.reuse, R40, R28 ;  /* 0x000000283c1c723c */ /* 0x040ff0000000181c */
[----:B------:R-:W-:Y:S01]  /*17e80*/  MUFU.EX2 R89, R89 ;  /* 0x0000005900597308 */ /* 0x000fe20000000800 */
[----:B------:R-:W-:Y:S01]  /*17e90*/  FMUL.FTZ R40, R58, R76 ;  /* 0x0000004c3a287220 */ /* 0x000fe20000410000 */
[-CC-:B------:R-:W-:Y:S01]  /*17ea0*/  FFMA.FTZ R76, R208, R52.reuse, -R119.reuse ;  /* 0x00000034d04c7223 */ /* 0x180fe20000010877 */
[----:B------:R-:W-:Y:S07]  /*17eb0*/  FMUL.FTZ R41, R58, R77 ;  /* 0x0000004d3a297220 */ /* 0x000fee0000410000 */
[----:B------:R-:W-:Y:S01]  /*17ec0*/  MUFU.EX2 R86, R86 ;  /* 0x0000005600567308 */ /* 0x000fe20000000800 */
[--C-:B------:R-:W-:Y:S01]  /*17ed0*/  FFMA.FTZ R77, R209, R52, -R122.reuse ;  /* 0x00000034d14d7223 */ /* 0x100fe2000001087a */
[C---:B------:R-:W-:Y:S08]  /*17ee0*/  HMMA.16816.F32 R32, R60.reuse, R42, R32 ;  /* 0x0000002a3c20723c */ /* 0x040ff00000001820 */
[----:B------:R-:W-:Y:S01]  /*17ef0*/  MUFU.EX2 R76, R76 ;  /* 0x0000004c004c7308 */ /* 0x000fe20000000800 */
[C---:B------:R-:W-:Y:S01]  /*17f00*/  FMUL.FTZ R42, R57.reuse, R78 ;  /* 0x0000004e392a7220 */ /* 0x040fe20000410000 */
[----:B------:R-:W-:Y:S01]  /*17f10*/  FMUL.FTZ R43, R57, R79 ;  /* 0x0000004f392b7220 */ /* 0x000fe20000410000 */
[-C--:B------:R-:W-:Y:S07]  /*17f20*/  FFMA.FTZ R78, R211, R52.reuse, -R122 ;  /* 0x00000034d34e7223 */ /* 0x080fee000001087a */
[----:B------:R-:W1:Y:S01]  /*17f30*/  MUFU.EX2 R77, R77 ;  /* 0x0000004d004d7308 */ /* 0x000e620000000800 */
[--C-:B------:R-:W-:Y:S01]  /*17f40*/  FFMA.FTZ R79, R210, R52, -R119.reuse ;  /* 0x00000034d24f7223 */ /* 0x100fe20000010877 */
[C---:B------:R-:W-:Y:S08]  /*17f50*/  HMMA.16816.F32 R36, R60.reuse, R48, R36 ;  /* 0x000000303c24723c */ /* 0x040ff00000001824 */
[----:B------:R-:W-:Y:S01]  /*17f60*/  MUFU.EX2 R168, R170 ;  /* 0x000000aa00a87308 */ /* 0x000fe20000000800 */
[C---:B------:R-:W-:Y:S01]  /*17f70*/  FMUL.FTZ R48, R58.reuse, R68 ;  /* 0x000000443a307220 */ /* 0x040fe20000410000 */
[----:B------:R-:W-:Y:S01]  /*17f80*/  FMUL.FTZ R49, R58, R69 ;  /* 0x000000453a317220 */ /* 0x000fe20000410000 */
[----:B------:R-:W-:Y:S07]  /*17f90*/  FFMA.FTZ R96, R188, R52, -R119 ;  /* 0x00000034bc607223 */ /* 0x000fee0000010877 */
[----:B------:R-:W2:Y:S01]  /*17fa0*/  MUFU.EX2 R78, R78 ;  /* 0x0000004e004e7308 */ /* 0x000ea20000000800 */
[C---:B------:R-:W-:Y:S01]  /*17fb0*/  FFMA.FTZ R196, R57.reuse, R162, R196 ;  /* 0x000000a239c47223 */ /* 0x040fe200000100c4 */
[C---:B------:R-:W-:Y:S08]  /*17fc0*/  HMMA.16816.F32 R40, R60.reuse, R50, R40 ;  /* 0x000000323c28723c */ /* 0x040ff00000001828 */
[----:B------:R-:W3:Y:S01]  /*17fd0*/  MUFU.EX2 R79, R79 ;  /* 0x0000004f004f7308 */ /* 0x000ee20000000800 */
[C---:B------:R-:W-:Y:S01]  /*17fe0*/  FMUL.FTZ R50, R57.reuse, R70 ;  /* 0x0000004639327220 */ /* 0x040fe20000410000 */
[----:B------:R-:W-:Y:S01]  /*17ff0*/  FMUL.FTZ R51, R57, R71 ;  /* 0x0000004739337220 */ /* 0x000fe20000410000 */
[----:B------:R-:W-:Y:S01]  /*18000*/  FADD.FTZ R57, R186, R196 ;  /* 0x000000c4ba397221 */ /* 0x000fe20000010000 */
[----:B------:R-:W-:Y:S06]  /*18010*/  LDSM.16.MT88.4 R68, [R123+0xdc00] ;  /* 0x00dc00007b44783b */ /* 0x000fec0000004200 */
[----:B------:R-:W-:Y:S01]  /*18020*/  MUFU.EX2 R96, R96 ;  /* 0x0000006000607308 */ /* 0x000fe20000000800 */
[C---:B------:R-:W-:Y:S03]  /*18030*/  HMMA.16816.F32 R44, R60.reuse, R64, R44 ;  /* 0x000000403c2c723c */ /* 0x040fe6000000182c */
[----:B------:R-:W-:Y:S01]  /*18040*/  FADD.FTZ R58, R184, R57 ;  /* 0x00000039b83a7221 */ /* 0x000fe20000010000 */
[----:B------:R-:W-:Y:S01]  /*18050*/  FADD.FTZ R57, R185, R72 ;  /* 0x00000048b9397221 */ /* 0x000fe20000010000 */
[-CC-:B------:R-:W-:Y:S01]  /*18060*/  FFMA.FTZ R91, R200, R52.reuse, -R119.reuse ;  /* 0x00000034c85b7223 */ /* 0x180fe20000010877 */
[----:B------:R-:W-:Y:S01]  /*18070*/  LDSM.16.MT88.4 R72, [R123+0xa000] ;  /* 0x00a000007b48783b */ /* 0x000fe20000004200 */
[----:B------:R-:W-:Y:S01]  /*18080*/  FADD.FTZ R58, R183, R58 ;  /* 0x0000003ab73a7221 */ /* 0x000fe20000010000 */
[----:B------:R-:W-:Y:S03]  /*18090*/  HMMA.16816.F32 R48, R60, R66, R48 ;  /* 0x000000423c30723c */ /* 0x000fe60000001830 */
[----:B-1----:R-:W-:Y:S01]  /*180a0*/  F2FP.F16.F32.PACK_AB R63, R80, R77 ;  /* 0x0000004d503f723e */ /* 0x002fe200000000ff */
[----:B------:R-:W-:Y:S01]  /*180b0*/  FFMA.FTZ R88, R198, R52, -R119 ;  /* 0x00000034c6587223 */ /* 0x000fe20000010877 */
[----:B------:R-:W-:Y:S01]  /*180c0*/  F2FP.F16.F32.PACK_AB R62, R81, R76 ;  /* 0x0000004c513e723e */ /* 0x000fe200000000ff */
[----:B------:R-:W1:Y:S01]  /*180d0*/  LDSM.16.MT88.4 R64, [R133+0x9400] ;  /* 0x009400008540783b */ /* 0x000e620000004200 */
[----:B--2---:R-:W-:Y:S01]  /*180e0*/  F2FP.F16.F32.PACK_AB R61, R78, R83 ;  /* 0x000000534e3d723e */ /* 0x004fe200000000ff */
[----:B------:R-:W-:Y:S01]  /*180f0*/  MUFU.EX2 R91, R91 ;  /* 0x0000005b005b7308 */ /* 0x000fe20000000800 */
[----:B---3--:R-:W-:Y:S01]  /*18100*/  F2FP.F16.F32.PACK_AB R60, R79, R82 ;  /* 0x000000524f3c723e */ /* 0x008fe200000000ff */
[----:B------:R-:W-:Y:S01]  /*18110*/  FADD.FTZ R83, R83, R58 ;  /* 0x0000003a53537221 */ /* 0x000fe20000010000 */
[----:B------:R-:W-:Y:S07]  /*18120*/  FADD.FTZ R57, R182, R57 ;  /* 0x00000039b6397221 */ /* 0x000fee0000010000 */
[----:B------:R-:W-:Y:S01]  /*18130*/  MUFU.EX2 R88, R88 ;  /* 0x0000005800587308 */ /* 0x000fe20000000800 */
[-CC-:B------:R-:W-:Y:S01]  /*18140*/  FFMA.FTZ R105, R197, R52.reuse, -R122.reuse ;  /* 0x00000034c5697223 */ /* 0x180fe2000001087a */
[----:B------:R-:W-:Y:S01]  /*18150*/  FADD.FTZ R78, R78, R83 ;  /* 0x000000534e4e7221 */ /* 0x000fe20000010000 */
[----:B------:R-:W-:Y:S01]  /*18160*/  FADD.FTZ R82, R82, R57 ;  /* 0x0000003952527221 */ /* 0x000fe20000010000 */
[-CC-:B------:R-:W-:Y:S01]  /*18170*/  FFMA.FTZ R104, R193, R52.reuse, -R122.reuse ;  /* 0x00000034c1687223 */ /* 0x180fe2000001087a */
[-C--:B------:R-:W-:Y:S01]  /*18180*/  FFMA.FTZ R97, R191, R52.reuse, -R122 ;  /* 0x00000034bf617223 */ /* 0x080fe2000001087a */
[----:B------:R-:W-:Y:S01]  /*18190*/  FADD.FTZ R57, R77, R78 ;  /* 0x0000004e4d397221 */ /* 0x000fe20000010000 */
[----:B------:R-:W-:Y:S03]  /*181a0*/  FADD.FTZ R79, R79, R82 ;  /* 0x000000524f4f7221 */ /* 0x000fe60000010000 */
        /* <DEDUP_REMOVED lines=17> */
[-CC-:B------:R-:W-:Y:S01]  /*182c0*/  FFMA.FTZ R98, R192, R52.reuse, -R119.reuse ;  /* 0x00000034c0627223 */ /* 0x180fe20000010877 */
[----:B------:R-:W-:Y:S01]  /*182d0*/  FADD.FTZ R114, R89, R114 ;  /* 0x0000007259727221 */ /* 0x000fe20000010000 */
[-CC-:B------:R-:W-:Y:S01]  /*182e0*/  FFMA.FTZ R99, R190, R52.reuse, -R119.reuse ;  /* 0x00000034be637223 */ /* 0x180fe20000010877 */
[-CC-:B------:R-:W-:Y:S01]  /*182f0*/  FFMA.FTZ R161, R177, R52.reuse, -R122.reuse ;  /* 0x00000034b1a17223 */ /* 0x180fe2000001087a */
[-CC-:B------:R-:W-:Y:S01]  /*18300*/  FFMA.FTZ R177, R180, R52.reuse, -R119.reuse ;  /* 0x00000034b4b17223 */ /* 0x180fe20000010877 */
[-CC-:B------:R-:W-:Y:S04]  /*18310*/  FFMA.FTZ R162, R175, R52.reuse, -R122.reuse ;  /* 0x00000034afa27223 */ /* 0x180fe8000001087a */
        /* <DEDUP_REMOVED lines=14> */
[-CC-:B------:R-:W-:Y:S01]  /*18400*/  FFMA.FTZ R106, R54, R52.reuse, -R122.reuse ;  /* 0x00000034366a7223 */ /* 0x180fe2000001087a */
[-CC-:B------:R-:W-:Y:S07]  /*18410*/  FFMA.FTZ R124, R124, R52.reuse, -R119.reuse ;  /* 0x000000347c7c7223 */ /* 0x180fee0000010877 */
[----:B------:R-:W-:Y:S01]  /*18420*/  MUFU.EX2 R184, R184 ;  /* 0x000000b800b87308 */ /* 0x000fe20000000800 */
[----:B------:R-:W-:Y:S09]  /*18430*/  ISETP.GT.AND P0, PT, R148, R137, PT ;  /* 0x000000899400720c */ /* 0x000ff20003f04270 */
[----:B------:R-:W-:Y:S10]  /*18440*/  MUFU.EX2 R161, R161 ;  /* 0x000000a100a17308 */ /* 0x000ff40000000800 */
[----:B------:R-:W-:Y:S10]  /*18450*/  MUFU.EX2 R162, R162 ;  /* 0x000000a200a27308 */ /* 0x000ff40000000800 */
[----:B------:R2:W-:Y:S10]  /*18460*/  MUFU.EX2 R176, R178 ;  /* 0x000000b200b07308 */ /* 0x0005f40000000800 */
[----:B------:R-:W-:Y:S10]  /*18470*/  MUFU.EX2 R175, R175 ;  /* 0x000000af00af7308 */ /* 0x000ff40000000800 */
[----:B------:R-:W-:Y:S10]  /*18480*/  MUFU.EX2 R54, R165 ;  /* 0x000000a500367308 */ /* 0x000ff40000000800 */
[----:B------:R-:W-:Y:S01]  /*18490*/  MUFU.EX2 R55, R131 ;  /* 0x0000008300377308 */ /* 0x000fe20000000800 */
[-C--:B--2---:R-:W-:Y:S09]  /*184a0*/  FFMA.FTZ R178, R171, R52.reuse, -R122 ;  /* 0x00000034abb27223 */ /* 0x084ff2000001087a */
[----:B------:R2:W-:Y:S10]  /*184b0*/  MUFU.EX2 R171, R173 ;  /* 0x000000ad00ab7308 */ /* 0x0005f40000000800 */
[----:B------:R-:W-:Y:S01]  /*184c0*/  MUFU.EX2 R178, R178 ;  /* 0x000000b200b27308 */ /* 0x000fe20000000800 */
[C---:B-1----:R-:W-:Y:S09]  /*184d0*/  HMMA.16816.F32 R12, R60.reuse, R64, R12 ;  /* 0x000000403c0c723c */ /* 0x042ff2000000180c */
[----:B------:R-:W1:Y:S10]  /*184e0*/  MUFU.EX2 R170, R170 ;  /* 0x000000aa00aa7308 */ /* 0x000e740000000800 */
[----:B------:R-:W-:Y:S01]  /*184f0*/  MUFU.EX2 R129, R129 ;  /* 0x0000008100817308 */ /* 0x000fe20000000800 */
[----:B--2---:R-:W-:Y:S01]  /*18500*/  FFMA.FTZ R173, R166, R52, -R119 ;  /* 0x00000034a6ad7223 */ /* 0x004fe20000010877 */
[C---:B------:R-:W-:Y:S01]  /*18510*/  HMMA.16816.F32 R16, R60.reuse, R66, R16 ;  /* 0x000000423c10723c */ /* 0x040fe20000001810 */
[----:B------:R-:W2:Y:S07]  /*18520*/  LDSM.16.MT88.4 R64, [R133+0xb400] ;  /* 0x00b400008540783b */ /* 0x000eae0000004200 */
[----:B------:R3:W-:Y:S10]  /*18530*/  MUFU.EX2 R166, R87 ;  /* 0x0000005700a67308 */ /* 0x0007f40000000800 */
[----:B------:R-:W-:Y:S01]  /*18540*/  MUFU.EX2 R173, R173 ;  /* 0x000000ad00ad7308 */ /* 0x000fe20000000800 */
[----:B-1----:R-:W-:Y:S09]  /*18550*/  F2FP.F16.F32.PACK_AB R59, R170, R55 ;  /* 0x00000037aa3b723e */ /* 0x002ff200000000ff */
[----:B------:R-:W-:Y:S01]  /*18560*/  MUFU.EX2 R124, R124 ;  /* 0x0000007c007c7308 */ /* 0x000fe20000000800 */
        /* <DEDUP_REMOVED lines=15> */
[C---:B------:R-:W-:Y:S01]  /*18660*/  F2FP.F16.F32.PACK_AB R62, R88.reuse, R91 ;  /* 0x0000005b583e723e */ /* 0x040fe200000000ff */
[----:B---3--:R-:W-:Y:S01]  /*18670*/  LDSM.16.MT88.4 R84, [R133+0xe800] ;  /* 0x00e800008554783b */ /* 0x008fe20000004200 */
        /* <DEDUP_REMOVED lines=64> */
[----:B------:R-:W-:Y:S01]  /*18a80*/  MUFU.EX2 R167, R72 ;  /* 0x0000004800a77308 */ /* 0x000fe20000000800 */
[C---:B------:R-:W-:Y:S09]  /*18a90*/  HMMA.16816.F32 R40, R60.reuse, R74, R40 ;  /* 0x0000004a3c28723c */ /* 0x040ff20000001828 */
[----:B------:R3:W4:Y:S10]  /*18aa0*/  MUFU.EX2 R172, R73 ;  /* 0x0000004900ac7308 */ /* 0x0007340000000800 */
[----:B------:R-:W5:Y:S01]  /*18ab0*/  MUFU.EX2 R169, R169 ;  /* 0x000000a900a97308 */ /* 0x000f620000000800 */
[C---:B--2---:R-:W-:Y:S09]  /*18ac0*/  HMMA.16816.F32 R44, R60.reuse, R68, R44 ;  /* 0x000000443c2c723c */ /* 0x044ff2000000182c */
[----:B------:R-:W2:Y:S01]  /*18ad0*/  MUFU.EX2 R53, R163 ;  /* 0x000000a300357308 */ /* 0x000ea20000000800 */
[----:B------:R-:W-:Y:S01]  /*18ae0*/  HMMA.16816.F32 R48, R60, R70, R48 ;  /* 0x000000463c30723c */ /* 0x000fe20000001830 */
[----:B---3--:R-:W3:Y:S02]  /*18af0*/  LDSM.16.MT88.4 R72, [R123+0xa400] ;  /* 0x00a400007b48783b */ /* 0x008ee40000004200 */
[----:B------:R-:W-:Y:S02]  /*18b00*/  F2FP.F16.F32.PACK_AB R61, R178, R171 ;  /* 0x000000abb23d723e */ /* 0x000fe400000000ff */
[----:B----4-:R-:W-:Y:S02]  /*18b10*/  F2FP.F16.F32.PACK_AB R63, R172, R167 ;  /* 0x000000a7ac3f723e */ /* 0x010fe400000000ff */
[----:B-----5:R-:W-:Y:S02]  /*18b20*/  F2FP.F16.F32.PACK_AB R60, R168, R169 ;  /* 0x000000a9a83c723e */ /* 0x020fe400000000ff */
[----:B------:R-:W4:Y:S01]  /*18b30*/  LDSM.16.MT88.4 R68, [R133+0xc400] ;  /* 0x00c400008544783b */ /* 0x000f220000004200 */
[----:B------:R-:W-:Y:S02]  /*18b40*/  F2FP.F16.F32.PACK_AB R62, R173, R166 ;  /* 0x000000a6ad3e723e */ /* 0x000fe400000000ff */
[----:B--2---:R-:W-:Y:S05]  /*18b50*/  F2FP.F16.F32.PACK_AB R57, R53, R54 ;  /* 0x000000363539723e */ /* 0x004fea00000000ff */
        /* <DEDUP_REMOVED lines=16> */
[-CC-:B------:R-:W-:Y:S01]  /*18c60*/  FFMA.FTZ R73, R130, R52.reuse, -R119.reuse ;  /* 0x0000003482497223 */ /* 0x180fe20000010877 */
[-CC-:B------:R-:W-:Y:S01]  /*18c70*/  FFMA.FTZ R72, R128, R52.reuse, -R119.reuse ;  /* 0x0000003480487223 */ /* 0x180fe20000010877 */
[----:B------:R-:W2:Y:S03]  /*18c80*/  MUFU.EX2 R130, R164 ;  /* 0x000000a400827308 */ /* 0x000ea60000000800 */
[----:B------:R-:W-:Y:S07]  /*18c90*/  HMMA.16816.F32 R48, R60, R74, R48 ;  /* 0x0000004a3c30723c */ /* 0x000fee0000001830 */
[----:B------:R-:W-:Y:S01]  /*18ca0*/  MUFU.EX2 R73, R73 ;  /* 0x0000004900497308 */ /* 0x000fe20000000800 */
[----:B------:R-:W3:Y:S09]  /*18cb0*/  LDSM.16.MT88.4 R60, [R123+0xe800] ;  /* 0x00e800007b3c783b */ /* 0x000ef20000004200 */
[----:B------:R-:W4:Y:S01]  /*18cc0*/  MUFU.EX2 R72, R72 ;  /* 0x0000004800487308 */ /* 0x000f220000000800 */
[----:B--2---:R-:W-:Y:S02]  /*18cd0*/  F2FP.F16.F32.PACK_AB R56, R130, R129 ;  /* 0x000000818238723e */ /* 0x004fe400000000ff */
[----:B----4-:R-:W-:Y:S07]  /*18ce0*/  F2FP.F16.F32.PACK_AB R58, R72, R73 ;  /* 0x00000049483a723e */ /* 0x010fee00000000ff */
[C---:B-1----:R-:W-:Y:S01]  /*18cf0*/  HMMA.16816.F32 R4, R56.reuse, R64, R4 ;  /* 0x000000403804723c */ /* 0x042fe20000001804 */
[----:B------:R-:W-:Y:S10]  /*18d00*/  MUFU.EX2 R65, R95 ;  /* 0x0000005f00417308 */ /* 0x000ff40000000800 */
[----:B------:R1:W2:Y:S01]  /*18d10*/  MUFU.EX2 R64, R94 ;  /* 0x0000005e00407308 */ /* 0x0002a20000000800 */
[C---:B------:R-:W-:Y:S09]  /*18d20*/  HMMA.16816.F32 R8, R56.reuse, R66, R8 ;  /* 0x000000423808723c */ /* 0x040ff20000001808 */
[----:B------:R-:W-:Y:S10]  /*18d30*/  MUFU.EX2 R66, R106 ;  /* 0x0000006a00427308 */ /* 0x000ff40000000800 */
[----:B------:R-:W4:Y:S01]  /*18d40*/  MUFU.EX2 R67, R122 ;  /* 0x0000007a00437308 */ /* 0x000f220000000800 */
[C---:B------:R-:W-:Y:S01]  /*18d50*/  HMMA.16816.F32 R12, R56.reuse, R68, R12 ;  /* 0x00000044380c723c */ /* 0x040fe2000000180c */
[----:B-1----:R-:W1:Y:S02]  /*18d60*/  LDSM.16.MT88.4 R92, [R133+0xcc00] ;  /* 0x00cc0000855c783b */ /* 0x002e640000004200 */
[----:B--2---:R-:W-:Y:S01]  /*18d70*/  F2FP.F16.F32.PACK_AB R69, R64, R65 ;  /* 0x000000414045723e */ /* 0x004fe200000000ff */
[-CC-:B------:R-:W-:Y:S01]  /*18d80*/  FFMA.FTZ R68, R127, R52.reuse, -R119.reuse ;  /* 0x000000347f447223 */ /* 0x180fe20000010877 */
[-CC-:B------:R-:W-:Y:S01]  /*18d90*/  FFMA.FTZ R127, R126, R52.reuse, -R119.reuse ;  /* 0x000000347e7f7223 */ /* 0x180fe20000010877 */
[----:B------:R-:W-:Y:S02]  /*18da0*/  FFMA.FTZ R119, R125, R52, -R119 ;  /* 0x000000347d777223 */ /* 0x000fe40000010877 */
[C---:B------:R-:W-:Y:S01]  /*18db0*/  HMMA.16816.F32 R16, R56.reuse, R70, R16 ;  /* 0x000000463810723c */ /* 0x040fe20000001810 */
[----:B------:R-:W-:Y:S02]  /*18dc0*/  MUFU.EX2 R126, R68 ;  /* 0x00000044007e7308 */ /* 0x000fe40000000800 */
[----:B----4-:R-:W-:Y:S08]  /*18dd0*/  F2FP.F16.F32.PACK_AB R71, R67, R66 ;  /* 0x000000424347723e */ /* 0x010ff000000000ff */
[----:B------:R-:W2:Y:S01]  /*18de0*/  MUFU.EX2 R127, R127 ;  /* 0x0000007f007f7308 */ /* 0x000ea20000000800 */
[----:B------:R-:W-:Y:S01]  /*18df0*/  MOV R122, R3 ;  /* 0x00000003007a7202 */ /* 0x000fe20000000f00 */
[C---:B------:R-:W-:Y:S08]  /*18e00*/  HMMA.16816.F32 R20, R56.reuse, R76, R20 ;  /* 0x0000004c3814723c */ /* 0x040ff00000001814 */
[----:B------:R-:W4:Y:S01]  /*18e10*/  MUFU.EX2 R119, R119 ;  /* 0x0000007700777308 */ /* 0x000f220000000800 */
[C---:B------:R-:W-:Y:S01]  /*18e20*/  HMMA.16816.F32 R24, R56.reuse, R78, R24 ;  /* 0x0000004e3818723c */ /* 0x040fe20000001818 */
[----:B------:R-:W-:Y:S02]  /*18e30*/  LDSM.16.MT88.4 R76, [R133+0xec00] ;  /* 0x00ec0000854c783b */ /* 0x000fe40000004200 */
[----:B--2---:R-:W-:Y:S02]  /*18e40*/  F2FP.F16.F32.PACK_AB R68, R127, R126 ;  /* 0x0000007e7f44723e */ /* 0x004fe400000000ff */
[----:B----4-:R-:W-:Y:S03]  /*18e50*/  F2FP.F16.F32.PACK_AB R70, R119, R124 ;  /* 0x0000007c7746723e */ /* 0x010fe600000000ff */
[C---:B------:R-:W-:Y:S08]  /*18e60*/  HMMA.16816.F32 R28, R56.reuse, R80, R28 ;  /* 0x00000050381c723c */ /* 0x040ff0000000181c */
[C---:B------:R-:W-:Y:S08]  /*18e70*/  HMMA.16816.F32 R32, R56.reuse, R82, R32 ;  /* 0x000000523820723c */ /* 0x040ff00000001820 */
[C---:B------:R-:W-:Y:S08]  /*18e80*/  HMMA.16816.F32 R36, R56.reuse, R84, R36 ;  /* 0x000000543824723c */ /* 0x040ff00000001824 */
[C---:B------:R-:W-:Y:S01]  /*18e90*/  HMMA.16816.F32 R40, R56.reuse, R86, R40 ;  /* 0x000000563828723c */ /* 0x040fe20000001828 */
[----:B------:R-:W2:Y:S07]  /*18ea0*/  LDSM.16.MT88.4 R84, [R123+0xcc00] ;  /* 0x00cc00007b54783b */ /* 0x000eae0000004200 */
[C---:B---3--:R-:W-:Y:S03]  /*18eb0*/  HMMA.16816.F32 R44, R56.reuse, R60, R44 ;  /* 0x0000003c382c723c */ /* 0x048fe6000000182c */
[----:B------:R-:W-:Y:S01]  /*18ec0*/  FADD.FTZ R61, R107, R88 ;  /* 0x000000586b3d7221 */ /* 0x000fe20000010000 */
[----:B------:R-:W-:Y:S03]  /*18ed0*/  FADD.FTZ R60, R104, R105 ;  /* 0x00000069683c7221 */ /* 0x000fe60000010000 */
        /* <DEDUP_REMOVED lines=42> */
[----:B------:R-:W-:Y:S04]  /*19180*/  FADD.FTZ R127, R127, R126 ;  /* 0x0000007e7f7f7221 */ /* 0x000fe80000010000 */
[C---:B---3--:R-:W-:Y:S03]  /*19190*/  HMMA.16816.F32 R72, R68.reuse, R4, R44 ;  /* 0x000000044448723c */ /* 0x048fe6000000182c */
        /* <DEDUP_REMOVED lines=8> */
[----:B------:R-:W-:Y:S01]  /*19220*/  @!UPT UIADD3 URZ, UPT, UPT, URZ, URZ, URZ ;  /* 0x000000fffffff290 */ /* 0x000fe2000fffe0ff */
[----:B------:R-:W-:Y:S11]  /*19230*/  @P0 BRA `(.L_x_4489) ;  /* 0xffffffb000b40947 */ /* 0x000ff6000383ffff */
.L_x_4482:
        /* <DEDUP_REMOVED lines=12> */
.L_x_4503:
        /* <DEDUP_REMOVED lines=150> */
.L_x_4492:
[----:B------:R-:W-:Y:S05]  /*19c60*/  BSYNC.RECONVERGENT B0 ;  /* 0x0000000000007941 */ /* 0x000fea0003800200 */
.L_x_4491:
        /* <DEDUP_REMOVED lines=26> */
.L_x_4494:
[----:B------:R-:W-:Y:S05]  /*19e10*/  BSYNC.RECONVERGENT B0 ;  /* 0x0000000000007941 */ /* 0x000fea0003800200 */
.L_x_4493:
        /* <DEDUP_REMOVED lines=14> */
.L_x_4496:
[----:B------:R-:W-:Y:S05]  /*19f00*/  BSYNC.RECONVERGENT B0 ;  /* 0x0000000000007941 */ /* 0x000fea0003800200 */
.L_x_4495:
        /* <DEDUP_REMOVED lines=14> */
.L_x_4498:
[----:B------:R-:W-:Y:S05]  /*19ff0*/  BSYNC.RECONVERGENT B0 ;  /* 0x0000000000007941 */ /* 0x000fea0003800200 */
.L_x_4497:
[----:B------:R-:W-:-:S04]  /*1a000*/  MOV R147, 0x0 ;  /* 0x0000000000937802 */ /* 0x000fc80000000f00 */
[----:B-12345:R-:W-:Y:S05]  /*1a010*/  @P6 RET.REL.NODEC R146 `(_ZN5flash24flash_fwd_splitkv_kernelI23Flash_fwd_kernel_traitsILi96ELi64ELi128ELi4ELb0ELb0EN7cutlass6half_tE19Flash_kernel_traitsILi96ELi64ELi128ELi4ES3_EELb0ELb0ELb1ELb0ELb0ELb1ELb1ELb1EEEvNS_16Flash_fwd_paramsE) ;  /* 0xfffffe5c92f86950 */ /* 0x03efea0003c3ffff */
        /* <DEDUP_REMOVED lines=10> */
[----:B-1----:R-:W-:Y:S05]  /*1a0c0*/  @P0 RET.REL.NODEC R146 `(_ZN5flash24flash_fwd_splitkv_kernelI23Flash_fwd_kernel_traitsILi96ELi64ELi128ELi4ELb0ELb0EN7cutlass6half_tE19Flash_kernel_traitsILi96ELi64ELi128ELi4ES3_EELb0ELb0ELb1ELb0ELb0ELb1ELb1ELb1EEEvNS_16Flash_fwd_paramsE) ;  /* 0xfffffe5c92cc0950 */ /* 0x002fea0003c3ffff */
[----:B------:R-:W-:Y:S01]  /*1a0d0*/  LEA R2, P0, R59, R62, 0x2 ;  /* 0x0000003e3b027211 */ /* 0x000fe200078010ff */
[----:B------:R-:W-:-:S03]  /*1a0e0*/  IMAD.MOV.U32 R147, RZ, RZ, 0x0 ;  /* 0x00000000ff937424 */ /* 0x000fc600078e00ff */
[----:B------:R-:W-:-:S05]  /*1a0f0*/  LEA.HI.X R3, R59, R63, R53, 0x2, P0 ;  /* 0x0000003f3b037211 */ /* 0x000fca00000f1435 */
[----:B------:R1:W-:Y:S02]  /*1a100*/  ST.E.128 desc[UR4][R2.64+0x4900], R4 ;  /* 0x0049000402007985 */ /* 0x0003e4000c101d04 */
[----:B-1----:R-:W-:Y:S05]  /*1a110*/  RET.REL.NODEC R146 `(_ZN5flash24flash_fwd_splitkv_kernelI23Flash_fwd_kernel_traitsILi96ELi64ELi128ELi4ELb0ELb0EN7cutlass6half_tE19Flash_kernel_traitsILi96ELi64ELi128ELi4ES3_EELb0ELb0ELb1ELb0ELb0ELb1ELb1ELb1EEEvNS_16Flash_fwd_paramsE) ;  /* 0xfffffe5c92b87950 */ /* 0x002fea0003c3ffff */
.L_x_4490:
[----:B------:R-:W-:Y:S01]  /*1a120*/  MOV R8, 0x2 ;  /* 0x0000000200087802 */ /* 0x000fe20000000f00 */
[----:B------:R-:W-:Y:S01]  /*1a130*/  IMAD.MOV.U32 R5, RZ, RZ, 0x1f ;  /* 0x0000001fff057424 */ /* 0x000fe200078e00ff */
[----:B------:R-:W-:-:S07]  /*1a140*/  MOV R7, 0xffffffff ;  /* 0xffffffff00077802 */ /* 0x000fce0000000f00 */
[----:B-----5:R-:W-:Y:S05]  /*1a150*/  WARPSYNC.COLLECTIVE R7, `(.L_x_4499) ;  /* 0x0000000007087348 */ /* 0x020fea0003c00000 */
[----:B------:R1:W2:Y:S02]  /*1a160*/  SHFL.BFLY P0, R11, R161, R8, R5 ;  /* 0x0c000008a10b7389 */ /* 0x0002a40000000005 */
[----:B-12--5:R-:W-:Y:S05]  /*1a170*/  ENDCOLLECTIVE ;  /* 0x000000000000791b */ /* 0x026fea0003800000 */
.L_x_4499:
[----:B------:R-:W-:Y:S02]  /*1a180*/  IMAD.MOV.U32 R6, RZ, RZ, R11 ;  /* 0x000000ffff067224 */ /* 0x000fe400078e000b */
[----:B------:R-:W-:Y:S02]  /*1a190*/  IMAD.MOV.U32 R8, RZ, RZ, 0x1 ;  /* 0x00000001ff087424 */ /* 0x000fe400078e00ff */
[----:B------:R-:W-:-:S05]  /*1a1a0*/  FADD.FTZ R9, R6, R161 ;  /* 0x000000a106097221 */ /* 0x000fca0000010000 */
[----:B------:R-:W-:-:S07]  /*1a1b0*/  MOV R161, R9 ;  /* 0x0000000900a17202 */ /* 0x000fce0000000f00 */
[----:B------:R-:W-:Y:S05]  /*1a1c0*/  WARPSYNC.COLLECTIVE R7, `(.L_x_4500) ;  /* 0x0000000007087348 */ /* 0x000fea0003c00000 */
[----:B------:R1:W2:Y:S02]  /*1a1d0*/  SHFL.BFLY P0, R11, R161, R8, R5 ;  /* 0x0c000008a10b7389 */ /* 0x0002a40000000005 */
[----:B-12---:R-:W-:Y:S05]  /*1a1e0*/  ENDCOLLECTIVE ;  /* 0x000000000000791b */ /* 0x006fea0003800000 */
.L_x_4500:
[----:B------:R-:W-:Y:S01]  /*1a1f0*/  MOV R161, R162 ;  /* 0x000000a200a17202 */ /* 0x000fe20000000f00 */
[----:B------:R-:W-:Y:S01]  /*1a200*/  IMAD.MOV.U32 R8, RZ, RZ, 0x2 ;  /* 0x00000002ff087424 */ /* 0x000fe200078e00ff */
[----:B------:R-:W-:-:S07]  /*1a210*/  MOV R6, R11 ;  /* 0x0000000b00067202 */ /* 0x000fce0000000f00 */
[----:B------:R-:W-:Y:S05]  /*1a220*/  WARPSYNC.COLLECTIVE R7, `(.L_x_4501) ;  /* 0x0000000007087348 */ /* 0x000fea0003c00000 */
[----:B------:R1:W2:Y:S02]  /*1a230*/  SHFL.BFLY P0, R11, R161, R8, R5 ;  /* 0x0c000008a10b7389 */ /* 0x0002a40000000005 */
[----:B-12---:R-:W-:Y:S05]  /*1a240*/  ENDCOLLECTIVE ;  /* 0x000000000000791b */ /* 0x006fea0003800000 */
.L_x_4501:
[----:B------:R-:W-:Y:S01]  /*1a250*/  FADD.FTZ R6, R9, R6 ;  /* 0x0000000609067221 */ /* 0x000fe20000010000 */
[----:B------:R-:W-:Y:S01]  /*1a260*/  FADD.FTZ R10, R11, R162 ;  /* 0x000000a20b0a7221 */ /* 0x000fe20000010000 */
[----:B------:R-:W-:-:S04]  /*1a270*/  MOV R8, 0x1 ;  /* 0x0000000100087802 */ /* 0x000fc80000000f00 */
[----:B------:R-:W-:-:S07]  /*1a280*/  MOV R161, R10 ;  /* 0x0000000a00a17202 */ /* 0x000fce0000000f00 */
[----:B------:R-:W-:Y:S05]  /*1a290*/  WARPSYNC.COLLECTIVE R7, `(.L_x_4502) ;  /* 0x0000000007087348 */ /* 0x000fea0003c00000 */
[----:B------:R1:W2:Y:S02]  /*1a2a0*/  SHFL.BFLY P0, R11, R161, R8, R5 ;  /* 0x0c000008a10b7389 */ /* 0x0002a40000000005 */
[----:B-12---:R-:W-:Y:S05]  /*1a2b0*/  ENDCOLLECTIVE ;  /* 0x000000000000791b */ /* 0x006fea0003800000 */
.L_x_4502:
[----:B------:R-:W-:Y:S05]  /*1a2c0*/  BRA `(.L_x_4503) ;  /* 0xfffffff0000c7947 */ /* 0x000fea000383ffff */
.L_x_4504:
        /* <DEDUP_REMOVED lines=11> */
.L_x_11659:


//--------------------- .text._ZN5flash24flash_fwd_splitkv_kernelI23Flash_fwd_kernel_traitsILi96ELi64ELi128ELi4ELb0ELb0EN7cutlass6half_tE19Flash_kernel_traitsILi96ELi64ELi128ELi4ES3_EELb0ELb1ELb0ELb0ELb1ELb0ELb0ELb0EEEvNS_16Flash_fwd_paramsE --------------------------
	.section	.text._ZN5flash24flash_fwd_splitkv_kernelI23Flash_fwd_kernel_traitsILi96ELi64ELi128ELi4ELb0ELb0EN7cutlass6half_tE19Flash_kernel_traitsILi96ELi64ELi128ELi4ES3_EELb0ELb1ELb0ELb0ELb1ELb0ELb0ELb0EEEvNS_16Flash_fwd_paramsE,"ax",@progbits
	.align	128
        .global         _ZN5flash24flash_fwd_splitkv_kernelI23Flash_fwd_kernel_traitsILi96ELi64ELi128ELi4ELb0ELb0EN7cutlass6half_tE19Flash_kernel_traitsILi96ELi64ELi128ELi4ES3_EELb0ELb1ELb0ELb0ELb1ELb0ELb0ELb0EEEvNS_16Flash_fwd_paramsE
        .type           _ZN5flash24flash_fwd_splitkv_kernelI23Flash_fwd_kernel_traitsILi96ELi64ELi128ELi4ELb0ELb0EN7cutlass6half_tE19Flash_kernel_traitsILi96ELi64ELi128ELi4ES3_EELb0ELb1ELb0ELb0ELb1ELb0ELb0ELb0EEEvNS_16Flash_fwd_paramsE,@function
        .size           _ZN5flash24flash_fwd_splitkv_kernelI23Flash_fwd_kernel_traitsILi96ELi64ELi128ELi4ELb0ELb0EN7cutlass6half_tE19Flash_kernel_traitsILi96ELi64ELi128ELi4ES3_EELb0ELb1ELb0ELb0ELb1ELb0ELb0ELb0EEEvNS_16Flash_fwd_paramsE,(.L_x_11660 - _ZN5flash24flash_fwd_splitkv_kernelI23Flash_fwd_kernel_traitsILi96ELi64ELi128ELi4ELb0ELb0EN7cutlass6half_tE19Flash_kernel_traitsILi96ELi64ELi128ELi4ES3_EELb0ELb1ELb0ELb0ELb1ELb0ELb0ELb0EEEvNS_16Flash_fwd_paramsE)
        .other          _ZN5flash24flash_fwd_splitkv_kernelI23Flash_fwd_kernel_traitsILi96ELi64ELi128ELi4ELb0ELb0EN7cutlass6half_tE19Flash_kernel_traitsILi96ELi64ELi128ELi4ES3_EELb0ELb1ELb0ELb0ELb1ELb0ELb0ELb0EEEvNS_16Flash_fwd_paramsE,@"STO_CUDA_ENTRY STV_DEFAULT"
_ZN5flash24flash_fwd_splitkv_kernelI23Flash_fwd_kernel_traitsILi96ELi64ELi128ELi4ELb0ELb0EN7cutlass6half_tE19Flash_kernel_traitsILi96ELi64ELi128ELi4ES3_EELb0ELb1ELb0ELb0ELb1ELb0ELb0ELb0EEEvNS_16Flash_fwd_paramsE:
.text._ZN5flash24flash_fwd_splitkv_kernelI23Flash_fwd_kernel_traitsILi96ELi64ELi128ELi4ELb0ELb0EN7cutlass6half_tE19Flash_kernel_traitsILi96ELi64ELi128ELi4ES3_EELb0ELb1ELb0ELb0ELb1ELb0ELb0ELb0EEEvNS_16Flash_fwd_paramsE:
[----:B------:R-:W-:Y:S01]  /*0000*/  LDC R1, c[0x0][0x37c] ;  /* 0x0000df00ff017b82 */ /* 0x000fe20000000800 */
[----:B------:R-:W1:Y:S07]  /*0010*/  S2R R15, SR_CTAID.X ;  /* 0x00000000000f7919 */ /* 0x000e6e0000002500 */
[----:B------:R-:W2:Y:S01]  /*0020*/  LDC.64 R2, c[0x0][0x348] ;  /* 0x0000d200ff027b82 */ /* 0x000ea20000000a00 */
[----:B------:R-:W-:Y:S01]  /*0030*/  BSSY.RECONVERGENT B3, `(.L_x_4505) ;  /* 0x0000005000037945 */ /* 0x000fe20003800200 */
[----:B------:R-:W-:Y:S01]  /*0040*/  MOV R170, 0x80 ;  /* 0x0000008000aa7802 */ /* 0x000fe20000000f00 */
[----:B------:R-:W3:Y:S01]  /*0050*/  S2R R173, SR_CTAID.Y ;  /* 0x0000000000ad7919 */ /* 0x000ee20000002600 */
[----:B------:R-:W4:Y:S05]  /*0060*/  S2R R172, SR_CTAID.Z ;  /* 0x0000000000ac7919 */ /* 0x000f2a0000002700 */
[----:B-1234-:R-:W-:Y:S05]  /*0070*/  CALL.REL.NOINC `($_ZN5flash24flash_fwd_splitkv_kernelI23Flash_fwd_kernel_traitsILi96ELi64ELi128ELi4ELb0ELb0EN7cutlass6half_tE19Flash_kernel_traitsILi96ELi64ELi128ELi4ES3_EELb0ELb1ELb0ELb0ELb1ELb0ELb0ELb0EEEvNS_16Flash_fwd_paramsE$_ZN5flash30compute_attn_1rowblock_splitkvI23Flash_fwd_kernel_traitsILi96ELi64ELi128ELi4ELb0ELb0EN7cutlass6half_tE19Flash_kernel_traitsILi96ELi64ELi128ELi4ES3_EELb0ELb1ELb0ELb0ELb1ELb0ELb0ELb0ENS_16Flash_fwd_paramsEEEvRKT8_iiiii) ;  /* 0x0000000000087944 */ /* 0x01efea0003c00000 */
[----:B------:R-:W-:Y:S05]  /*0080*/  BSYNC.RECONVERGENT B3 ;  /* 0x0000000000037941 */ /* 0x000fea0003800200 */
.L_x_4505:
[----:B------:R-:W-:Y:S05]  /*0090*/  EXIT ;  /* 0x000000000000794d */ /* 0x000fea0003800000 */
        .type           $_ZN5flash24flash_fwd_splitkv_kernelI23Flash_fwd_kernel_traitsILi96ELi64ELi128ELi4ELb0ELb0EN7cutlass6half_tE19Flash_kernel_traitsILi96ELi64ELi128ELi4ES3_EELb0ELb1ELb0ELb0ELb1ELb0ELb0ELb0EEEvNS_16Flash_fwd_paramsE$_ZN5flash30compute_attn_1rowblock_splitkvI23Flash_fwd_kernel_traitsILi96ELi64ELi128ELi4ELb0ELb0EN7cutlass6half_tE19Flash_kernel_traitsILi96ELi64ELi128ELi4ES3_EELb0ELb1ELb0ELb0ELb1ELb0ELb0ELb0ENS_16Flash_fwd_paramsEEEvRKT8_iiiii,@function
        .size           $_ZN5flash24flash_fwd_splitkv_kernelI23Flash_fwd_kernel_traitsILi96ELi64ELi128ELi4ELb0ELb0EN7cutlass6half_tE19Flash_kernel_traitsILi96ELi64ELi128ELi4ES3_EELb0ELb1ELb0ELb0ELb1ELb0ELb0ELb0EEEvNS_16Flash_fwd_paramsE$_ZN5flash30compute_attn_1rowblock_splitkvI23Flash_fwd_kernel_traitsILi96ELi64ELi128ELi4ELb0ELb0EN7cutlass6half_tE19Flash_kernel_traitsILi96ELi64ELi128ELi4ES3_EELb0ELb1ELb0ELb0ELb1ELb0ELb0ELb0ENS_16Flash_fwd_paramsEEEvRKT8_iiiii,(.L_x_11660 - $_ZN5flash24flash_fwd_splitkv_kernelI23Flash_fwd_kernel_traitsILi96ELi64ELi128ELi4ELb0ELb0EN7cutlass6half_tE19Flash_kernel_traitsILi96ELi64ELi128ELi4ES3_EELb0ELb1ELb0ELb0ELb1ELb0ELb0ELb0EEEvNS_16Flash_fwd_paramsE$_ZN5flash30compute_attn_1rowblock_splitkvI23Flash_fwd_kernel_traitsILi96ELi64ELi128ELi4ELb0ELb0EN7cutlass6half_tE19Flash_kernel_traitsILi96ELi64ELi128ELi4ES3_EELb0ELb1ELb0ELb0ELb1ELb0ELb0ELb0ENS_16Flash_fwd_paramsEEEvRKT8_iiiii)
$_ZN5flash24flash_fwd_splitkv_kernelI23Flash_fwd_kernel_traitsILi96ELi64ELi128ELi4ELb0ELb0EN7cutlass6half_tE19Flash_kernel_traitsILi96ELi64ELi128ELi4ES3_EELb0ELb1ELb0ELb0ELb1ELb0ELb0ELb0EEEvNS_16Flash_fwd_paramsE$_ZN5flash30compute_attn_1rowblock_splitkvI23Flash_fwd_kernel_traitsILi96ELi64ELi128ELi4ELb0ELb0EN7cutlass6half_tE19Flash_kernel_traitsILi96ELi64ELi128ELi4ES3_EELb0ELb1ELb0ELb0ELb1ELb0ELb0ELb0ENS_16Flash_fwd_paramsEEEvRKT8_iiiii:
        /* <DEDUP_REMOVED lines=39> */
.L_x_4507:
[----:B------:R-:W-:Y:S05]  /*0310*/  BSYNC.RECONVERGENT B0 ;  /* 0x0000000000007941 */ /* 0x000fea0003800200 */
.L_x_4506:
[----:B------:R-:W-:Y:S04]  /*0320*/  BSSY.RECONVERGENT B0, `(.L_x_4508) ;  /* 0x0000007000007945 */ /* 0x000fe80003800200 */
[----:B------:R-:W-:Y:S05]  /*0330*/  @!P3 BRA `(.L_x_4509) ;  /* 0x000000000014b947 */ /* 0x000fea0003800000 */
[----:B------:R-:W4:Y:S02]  /*0340*/  LD.E.U8 R6, desc[UR4][R2.64+0x1b2] ;  /* 0x0001b20402067980 */ /* 0x000f24000c101100 */
[----:B----4-:R-:W-:-:S13]  /*0350*/  ISETP.NE.AND P1, PT, R6, RZ, PT ;  /* 0x000000ff0600720c */ /* 0x010fda0003f25270 */
[----:B------:R-:W4:Y:S02]  /*0360*/  @P1 LD.E R6, desc[UR4][R10.64+0x4] ;  /* 0x000004040a061980 */ /* 0x000f24000c101900 */
[----:B----45:R-:W-:-:S06]  /*0370*/  @P1 IADD3 R53, PT, PT, R6, -R13, RZ ;  /* 0x8000000d06351210 */ /* 0x030fcc0007ffe0ff */
[----:B------:R4:W5:Y:S02]  /*0380*/  @!P1 LD.E R53, desc[UR4][R10.64] ;  /* 0x000000040a359980 */ /* 0x000964000c101900 */
.L_x_4509:
[----:B------:R-:W-:Y:S05]  /*0390*/  BSYNC.RECONVERGENT B0 ;  /* 0x0000000000007941 */ /* 0x000fea0003800200 */
.L_x_4508:
        /* <DEDUP_REMOVED lines=8> */
.L_x_4511:
[----:B------:R-:W5:Y:S01]  /*0420*/  LD.E.64 R6, desc[UR4][R2.64+0x108] ;  /* 0x0001080402067980 */ /* 0x000f62000c101b00 */
[----:B------:R-:W-:Y:S01]  /*0430*/  BSSY.RECONVERGENT B0, `(.L_x_4513) ;  /* 0x0000006000007945 */ /* 0x000fe20003800200 */
[----:B------:R-:W-:Y:S01]  /*0440*/  IMAD.MOV.U32 R5, RZ, RZ, RZ ;  /* 0x000000ffff057224 */ /* 0x000fe200078e00ff */
[----:B-----5:R-:W-:-:S04]  /*0450*/  ISETP.NE.U32.AND P0, PT, R6, RZ, PT ;  /* 0x000000ff0600720c */ /* 0x020fc80003f05070 */
[----:B------:R-:W-:-:S13]  /*0460*/  ISETP.NE.AND.EX P0, PT, R7, RZ, PT, P0 ;  /* 0x000000ff0700720c */ /* 0x000fda0003f05300 */
[----:B------:R-:W-:Y:S05]  /*0470*/  @!P0 BRA `(.L_x_4514) ;  /* 0x0000000000048947 */ /* 0x000fea0003800000 */
[----:B------:R1:W5:Y:S02]  /*0480*/  LD.E R5, desc[UR4][R2.64+0xbc] ;  /* 0x0000bc0402057980 */ /* 0x000364000c101900 */
.L_x_4514:
[----:B------:R-:W-:Y:S05]  /*0490*/  BSYNC.RECONVERGENT B0 ;  /* 0x0000000000007941 */ /* 0x000fea0003800200 */
.L_x_4513:
[----:B-----5:R-:W-:Y:S02]  /*04a0*/  IADD3 R53, PT, PT, R5, R53, -R12 ;  /* 0x0000003505357210 */ /* 0x020fe40007ffe80c */
.L_x_4512:
[----:B------:R-:W-:Y:S05]  /*04b0*/  BSYNC.RECONVERGENT B1 ;  /* 0x0000000000017941 */ /* 0x000fea0003800200 */
.L_x_4510:
[----:B------:R-:W-:Y:S01]  /*04c0*/  IMAD.SHL.U32 R174, R15, 0x40, RZ ;  /* 0x000000400fae7824 */ /* 0x000fe200078e00ff */
[----:B------:R-:W-:Y:S01]  /*04d0*/  MOV R6, R170 ;  /* 0x000000aa00067202 */ /* 0x000fe20000000f00 */
[----:B------:R-:W-:-:S03]  /*04e0*/  IMAD.MOV.U32 R7, RZ, RZ, 0x0 ;  /* 0x00000000ff077424 */ /* 0x000fc600078e00ff */
[----:B------:R-:W-:-:S13]  /*04f0*/  ISETP.GT.AND P0, PT, R131, R174, PT ;  /* 0x000000ae8300720c */ /* 0x000fda0003f04270 */
[----:B-1234-:R-:W-:Y:S05]  /*0500*/  @!P0 RET.REL.NODEC R6 `(_ZN5flash24flash_fwd_splitkv_kernelI23Flash_fwd_kernel_traitsILi96ELi64ELi128ELi4ELb0ELb0EN7cutlass6half_tE19Flash_kernel_traitsILi96ELi64ELi128ELi4ES3_EELb0ELb1ELb0ELb0ELb1ELb0ELb0ELb0EEEvNS_16Flash_fwd_paramsE) ;  /* 0xfffffff806bc8950 */ /* 0x01efea0003c3ffff */
        /* <DEDUP_REMOVED lines=77> */
.L_x_4517:
[----:B------:R-:W-:Y:S05]  /*09e0*/  BSYNC.RECONVERGENT B0 ;  /* 0x0000000000007941 */ /* 0x000fea0003800200 */
.L_x_4516:
        /* <DEDUP_REMOVED lines=14> */
.L_x_4519:
[----:B------:R-:W-:Y:S05]  /*0ad0*/  BSYNC.RECONVERGENT B0 ;  /* 0x0000000000007941 */ /* 0x000fea0003800200 */
.L_x_4518:
[----:B------:R-:W-:Y:S01]  /*0ae0*/  MOV R171, 0x0 ;  /* 0x0000000000ab7802 */ /* 0x000fe20000000f00 */
[----:B------:R1:W-:Y:S03]  /*0af0*/  @!P4 ST.E desc[UR4][R4.64], R3 ;  /* 0x000000030400c985 */ /* 0x0003e6000c101904 */
[----:B-12--5:R-:W-:Y:S05]  /*0b00*/  @P3 RET.REL.NODEC R170 `(_ZN5flash24flash_fwd_splitkv_kernelI23Flash_fwd_kernel_traitsILi96ELi64ELi128ELi4ELb0ELb0EN7cutlass6half_tE19Flash_kernel_traitsILi96ELi64ELi128ELi4ES3_EELb0ELb1ELb0ELb0ELb1ELb0ELb0ELb0EEEvNS_16Flash_fwd_paramsE) ;  /* 0xfffffff4aa3c3950 */ /* 0x026fea0003c3ffff */
[----:B------:R-:W-:Y:S02]  /*0b10*/  MOV R3, 0x7f800000 ;  /* 0x7f80000000037802 */ /* 0x000fe40000000f00 */
[----:B------:R-:W-:-:S03]  /*0b20*/  MOV R171, 0x0 ;  /* 0x0000000000ab7802 */ /* 0x000fc60000000f00 */
[----:B------:R1:W-:Y:S02]  /*0b30*/  ST.E desc[UR4][R4.64+0x80], R3 ;  /* 0x0000800304007985 */ /* 0x0003e4000c101904 */
[----:B-1----:R-:W-:Y:S05]  /*0b40*/  RET.REL.NODEC R170 `(_ZN5flash24flash_fwd_splitkv_kernelI23Flash_fwd_kernel_traitsILi96ELi64ELi128ELi4ELb0ELb0EN7cutlass6half_tE19Flash_kernel_traitsILi96ELi64ELi128ELi4ES3_EELb0ELb1ELb0ELb0ELb1ELb0ELb0ELb0EEEvNS_16Flash_fwd_paramsE) ;  /* 0xfffffff4aa2c7950 */ /* 0x002fea0003c3ffff */
.L_x_4515:
        /* <DEDUP_REMOVED lines=15> */
[----:B------:R-:W-:-:S03]  /*0c40*/  LEA R8, R117, 0xffffff80, 0x7 ;  /* 0xffffff8075087811 */ /* 0x000fc600078e38ff */
[----:B------:R-:W4:Y:S01]  /*0c50*/  LD.E.64 R22, desc[UR4][R2.64+0x20] ;  /* 0x0000200402167980 */ /* 0x000f22000c101b00 */
[----:B-1----:R-:W-:-:S03]  /*0c60*/  IABS R4, R8 ;  /* 0x0000000800047213 */ /* 0x002fc60000000000 */
[----:B------:R-:W4:Y:S04]  /*0c70*/  LD.E.64 R160, desc[UR4][R2.64+0x38] ;  /* 0x0000380402a07980 */ /* 0x000f28000c101b00 */
[----:B------:R-:W4:Y:S04]  /*0c80*/  LD.E.64 R20, desc[UR4][R2.64+0x50] ;  /* 0x0000500402147980 */ /* 0x000f28000c101b00 */
[----:B------:R1:W5:Y:S04]  /*0c90*/  LD.E.64 R28, desc[UR4][R2.64+0x58] ;  /* 0x00005804021c7980 */ /* 0x000368000c101b00 */
        /* <DEDUP_REMOVED lines=32> */
[----:B------:R-:W3:Y:S01]  /*0ea0*/  LD.E R4, desc[UR4][R26.64] ;  /* 0x000000041a047980 */ /* 0x000ee2000c101900 */
[----:B----4-:R-:W-:-:S04]  /*0eb0*/  IABS R5, R17 ;  /* 0x0000001100057213 */ /* 0x010fc80000000000 */
[----:B------:R-:W4:Y:S08]  /*0ec0*/  I2F.RP R7, R5 ;  /* 0x0000000500077306 */ /* 0x000f300000209400 */
[----:B----4-:R-:W4:Y:S02]  /*0ed0*/  MUFU.RCP R24, R7 ;  /* 0x0000000700187308 */ /* 0x010f240000001000 */
[----:B----4-:R-:W-:-:S06]  /*0ee0*/  IADD3 R24, PT, PT, R24, 0xffffffe, RZ ;  /* 0x0ffffffe18187810 */ /* 0x010fcc0007ffe0ff */
[----:B------:R-:W4:Y:S01]  /*0ef0*/  F2I.FTZ.U32.TRUNC.NTZ R25, R24 ;  /* 0x0000001800197305 */ /* 0x000f22000021f000 */
[----:B------:R-:W-:Y:S01]  /*0f00*/  IABS R6, R172 ;  /* 0x000000ac00067213 */ /* 0x000fe20000000000 */
[----:B----4-:R-:W-:Y:S01]  /*0f10*/  IMAD.MOV R0, RZ, RZ, -R25 ;  /* 0x000000ffff007224 */ /* 0x010fe200078e0a19 */
        /* <DEDUP_REMOVED lines=11> */
[----:B------:R-:W-:Y:S01]  /*0fd0*/  IMAD.MOV R11, RZ, RZ, -R11 ;  /* 0x000000ffff0b7224 */ /* 0x000fe200078e0a0b */
[----:B------:R-:W-:Y:S02]  /*0fe0*/  @!P1 IADD3 R9, PT, PT, R9, 0x1, RZ ;  /* 0x0000000109099810 */ /* 0x000fe40007ffe0ff */
[----:B------:R-:W-:Y:S01]  /*0ff0*/  ISETP.GE.AND P0, PT, R7, RZ, PT ;  /* 0x000000ff0700720c */ /* 0x000fe20003f06270 */
[----:B------:R-:W-:Y:S01]  /*1000*/  IMAD R8, R13, R11, R8 ;  /* 0x0000000b0d087224 */ /* 0x000fe200078e0208 */
[----:B------:R-:W-:-:S07]  /*1010*/  ISETP.NE.AND P1, PT, R17, RZ, PT ;  /* 0x000000ff1100720c */ /* 0x000fce0003f25270 */
[----:B------:R-:W-:Y:S01]  /*1020*/  @P2 VIADD R9, R9, 0x1 ;  /* 0x0000000109092836 */ /* 0x000fe20000000000 */
[----:B------:R-:W-:-:S03]  /*1030*/  SHF.R.S32.HI R11, RZ, 0x1f, R8 ;  /* 0x0000001fff0b7819 */ /* 0x000fc60000011408 */
[----:B------:R-:W-:-:S05]  /*1040*/  IMAD.MOV.U32 R7, RZ, RZ, R9 ;  /* 0x000000ffff077224 */ /* 0x000fca00078e0009 */
[----:B------:R-:W-:Y:S02]  /*1050*/  @!P0 IADD3 R7, PT, PT, -R7, RZ, RZ ;  /* 0x000000ff07078210 */ /* 0x000fe40007ffe1ff */
[----:B------:R-:W-:-:S05]  /*1060*/  @!P1 LOP3.LUT R7, RZ, R17, RZ, 0x33, !PT ;  /* 0x00000011ff079212 */ /* 0x000fca00078e33ff */
[----:B------:R-:W-:Y:S01]  /*1070*/  IMAD R9, R21, R7, RZ ;  /* 0x0000000715097224 */ /* 0x000fe200078e02ff */
[----:B---3--:R-:W-:Y:S01]  /*1080*/  SHF.R.S32.HI R0, RZ, 0x1f, R4 ;  /* 0x0000001fff007819 */ /* 0x008fe20000011404 */
[-C--:B------:R-:W-:Y:S02]  /*1090*/  IMAD R5, R23, R4.reuse, RZ ;  /* 0x0000000417057224 */ /* 0x080fe400078e02ff */
[----:B------:R-:W-:-:S04]  /*10a0*/  IMAD.WIDE.U32 R12, R22, R4, RZ ;  /* 0x00000004160c7225 */ /* 0x000fc800078e00ff */
[----:B------:R-:W-:-:S05]  /*10b0*/  IMAD R5, R22, R0, R5 ;  /* 0x0000000016057224 */ /* 0x000fca00078e0205 */
[----:B------:R-:W-:Y:S01]  /*10c0*/  IADD3 R13, PT, PT, R13, R5, RZ ;  /* 0x000000050d0d7210 */ /* 0x000fe20007ffe0ff */
[----:B------:R-:W-:-:S04]  /*10d0*/  IMAD R5, R161, R8, RZ ;  /* 0x00000008a1057224 */ /* 0x000fc800078e02ff */
[----:B------:R-:W-:Y:S02]  /*10e0*/  IMAD R5, R160, R11, R5 ;  /* 0x0000000ba0057224 */ /* 0x000fe400078e0205 */
[----:B------:R-:W-:-:S04]  /*10f0*/  IMAD.WIDE.U32 R12, R8, R160, R12 ;  /* 0x000000a0080c7225 */ /* 0x000fc800078e000c */
[----:B------:R-:W-:Y:S01]  /*1100*/  IMAD.IADD R13, R13, 0x1, R5 ;  /* 0x000000010d0d7824 */ /* 0x000fe200078e0205 */
[----:B------:R-:W-:-:S05]  /*1110*/  SHF.R.S32.HI R5, RZ, 0x1f, R7 ;  /* 0x0000001fff057819 */ /* 0x000fca0000011407 */
        /* <DEDUP_REMOVED lines=10> */
.L_x_4521:
        /* <DEDUP_REMOVED lines=47> */
[----:B------:R-:W-:Y:S02]  /*14b0*/  LEA R8, R117, 0xffffff80, 0x7 ;  /* 0xffffff8075087811 */ /* 0x000fe400078e38ff */
[----:B------:R-:W-:Y:S01]  /*14c0*/  @!P3 SHF.R.S32.HI R5, RZ, 0x1f, R12 ;  /* 0x0000001fff05b819 */ /* 0x000fe2000001140c */
[----:B------:R-:W-:Y:S01]  /*14d0*/  IMAD.MOV.U32 R22, RZ, RZ, R10 ;  /* 0x000000ffff167224 */ /* 0x000fe200078e000a */
[----:B------:R-:W-:Y:S02]  /*14e0*/  MOV R23, R9 ;  /* 0x0000000900177202 */ /* 0x000fe40000000f00 */
[----:B------:R-:W-:Y:S01]  /*14f0*/  @P2 IADD3 R7, PT, PT, R7, 0x1, RZ ;  /* 0x0000000107072810 */ /* 0x000fe20007ffe0ff */
[-C--:B------:R-:W-:Y:S02]  /*1500*/  IMAD R4, R161, R8.reuse, RZ ;  /* 0x00000008a1047224 */ /* 0x080fe400078e02ff */
[----:B------:R-:W-:Y:S01]  /*1510*/  IMAD.WIDE.U32 R22, R160, R8, R22 ;  /* 0x00000008a0167225 */ /* 0x000fe200078e0016 */
[----:B------:R-:W-:-:S02]  /*1520*/  @!P1 IADD3 R7, PT, PT, -R7, RZ, RZ ;  /* 0x000000ff07079210 */ /* 0x000fc40007ffe1ff */
[----:B------:R-:W-:Y:S01]  /*1530*/  @!P0 LOP3.LUT R7, RZ, R17, RZ, 0x33, !PT ;  /* 0x00000011ff078212 */ /* 0x000fe200078e33ff */
[----:B------:R-:W-:Y:S02]  /*1540*/  @!P3 IMAD R0, R5, R54, R0 ;  /* 0x000000360500b224 */ /* 0x000fe400078e0200 */
[----:B------:R-:W-:Y:S01]  /*1550*/  @!P3 IMAD.WIDE.U32 R24, R54, R12, RZ ;  /* 0x0000000c3618b225 */ /* 0x000fe200078e00ff */
[----:B------:R-:W-:-:S03]  /*1560*/  @!P3 SHF.R.S32.HI R5, RZ, 0x1f, R11 ;  /* 0x0000001fff05b819 */ /* 0x000fc6000001140b */
[----:B------:R-:W-:Y:S01]  /*1570*/  IMAD.IADD R23, R23, 0x1, R4 ;  /* 0x0000000117177824 */ /* 0x000fe200078e0204 */
[----:B------:R-:W-:Y:S01]  /*1580*/  SHF.R.S32.HI R4, RZ, 0x1f, R7 ;  /* 0x0000001fff047819 */ /* 0x000fe20000011407 */
[----:B------:R-:W-:Y:S01]  /*1590*/  @!P3 IMAD.IADD R25, R25, 0x1, R0 ;  /* 0x000000011919b824 */ /* 0x000fe200078e0200 */
[----:B------:R-:W-:Y:S01]  /*15a0*/  @P3 IADD3 R12, PT, PT, R12, R13, RZ ;  /* 0x0000000d0c0c3210 */ /* 0x000fe20007ffe0ff */
[----:B----4-:R-:W-:Y:S02]  /*15b0*/  @!P3 IMAD R0, R19, R11, RZ ;  /* 0x0000000b1300b224 */ /* 0x010fe400078e02ff */
[----:B------:R-:W-:Y:S02]  /*15c0*/  IMAD R9, R21, R7, RZ ;  /* 0x0000000715097224 */ /* 0x000fe400078e02ff */
[C---:B------:R-:W-:Y:S02]  /*15d0*/  @!P3 IMAD R0, R18.reuse, R5, R0 ;  /* 0x000000051200b224 */ /* 0x040fe400078e0200 */
[----:B------:R-:W-:-:S04]  /*15e0*/  @!P3 IMAD.WIDE.U32 R18, R18, R11, R24 ;  /* 0x0000000b1212b225 */ /* 0x000fc800078e0018 */
[C---:B------:R-:W-:Y:S02]  /*15f0*/  IMAD R9, R20.reuse, R4, R9 ;  /* 0x0000000414097224 */ /* 0x040fe400078e0209 */
[----:B------:R-:W-:-:S04]  /*1600*/  IMAD.WIDE.U32 R10, R20, R7, R22 ;  /* 0x00000007140a7225 */ /* 0x000fc800078e0016 */
[-C--:B------:R-:W-:Y:S02]  /*1610*/  @P3 IMAD R4, R55, R12.reuse, RZ ;  /* 0x0000000c37043224 */ /* 0x080fe400078e02ff */
[----:B------:R-:W-:Y:S01]  /*1620*/  @P3 IMAD.WIDE.U32 R12, R54, R12, RZ ;  /* 0x0000000c360c3225 */ /* 0x000fe200078e00ff */
[----:B------:R-:W-:Y:S02]  /*1630*/  @!P3 IADD3 R19, PT, PT, R19, R0, RZ ;  /* 0x000000001313b210 */ /* 0x000fe40007ffe0ff */
[----:B------:R-:W-:Y:S01]  /*1640*/  IADD3 R9, PT, PT, R11, R9, RZ ;  /* 0x000000090b097210 */ /* 0x000fe20007ffe0ff */
[----:B------:R-:W-:Y:S01]  /*1650*/  @P3 IMAD.IADD R19, R13, 0x1, R4 ;  /* 0x000000010d133824 */ /* 0x000fe200078e0204 */
[----:B------:R-:W-:Y:S02]  /*1660*/  @P3 MOV R18, R12 ;  /* 0x0000000c00123202 */ /* 0x000fe40000000f00 */
[----:B------:R-:W-:Y:S02]  /*1670*/  MOV R11, RZ ;  /* 0x000000ff000b7202 */ /* 0x000fe40000000f00 */
.L_x_4522:
[----:B------:R-:W-:Y:S05]  /*1680*/  BSYNC.RECONVERGENT B0 ;  /* 0x0000000000007941 */ /* 0x000fea0003800200 */
.L_x_4520:
        /* <DEDUP_REMOVED lines=27> */
[----:B------:R-:W-:Y:S02]  /*1840*/  ISETP.GE.AND P0, PT, R0, RZ, PT ;  /* 0x000000ff0000720c */ /* 0x000fe40003f06270 */
[----:B------:R-:W-:Y:S01]  /*1850*/  MOV R0, 0x400 ;  /* 0x0000040000007802 */ /* 0x000fe20000000f00 */
[----:B-----5:R-:W-:-:S03]  /*1860*/  IMAD R6, R11, R54, RZ ;  /* 0x000000360b067224 */ /* 0x020fc600078e02ff */
[----:B-1----:R-:W-:Y:S01]  /*1870*/  LEA R7, R7, R0, 0x18 ;  /* 0x0000000007077211 */ /* 0x002fe200078ec0ff */
[----:B------:R-:W-:Y:S02]  /*1880*/  IMAD.SHL.U32 R0, R171, 0x8, RZ ;  /* 0x00000008ab007824 */ /* 0x000fe400078e00ff */
[----:B------:R-:W-:Y:S01]  /*1890*/  @P1 VIADD R16, R16, 0x1 ;  /* 0x0000000110101836 */ /* 0x000fe20000000000 */
[--C-:B------:R-:W-:Y:S01]  /*18a0*/  SHF.R.U32.HI R180, RZ, 0x2, R171.reuse ;  /* 0x00000002ffb47819 */ /* 0x100fe200000116ab */
[----:B------:R-:W-:Y:S01]  /*18b0*/  IMAD R6, R8, R55, R6 ;  /* 0x0000003708067224 */ /* 0x000fe200078e0206 */
[----:B------:R-:W-:Y:S01]  /*18c0*/  LOP3.LUT R14, R0, 0xc0, RZ, 0xc0, !PT ;  /* 0x000000c0000e7812 */ /* 0x000fe200078ec0ff */
[----:B------:R-:W-:Y:S01]  /*18d0*/  IMAD.WIDE.U32 R30, R8, R54, RZ ;  /* 0x00000036081e7225 */ /* 0x000fe200078e00ff */
[----:B------:R-:W-:Y:S02]  /*18e0*/  LOP3.LUT R8, R0, 0x18, RZ, 0xc0, !PT ;  /* 0x0000001800087812 */ /* 0x000fe400078ec0ff */
[----:B------:R-:W-:Y:S01]  /*18f0*/  @!P0 IADD3 R16, PT, PT, -R16, RZ, RZ ;  /* 0x000000ff10108210 */ /* 0x000fe20007ffe1ff */
[----:B------:R-:W-:Y:S01]  /*1900*/  IMAD.MOV.U32 R181, RZ, RZ, RZ ;  /* 0x000000ffffb57224 */ /* 0x000fe200078e00ff */
[----:B------:R-:W-:Y:S01]  /*1910*/  @!P3 LOP3.LUT R16, RZ, R17, RZ, 0x33, !PT ;  /* 0x00000011ff10b212 */ /* 0x000fe200078e33ff */
[----:B------:R-:W-:Y:S01]  /*1920*/  IMAD.IADD R6, R31, 0x1, R6 ;  /* 0x000000011f067824 */ /* 0x000fe200078e0206 */
[----:B------:R-:W-:-:S02]  /*1930*/  LOP3.LUT R17, R14, 0x18, R171, 0xf8, !PT ;  /* 0x000000180e117812 */ /* 0x000fc400078ef8ab */
[----:B------:R-:W-:Y:S01]  /*1940*/  IADD3 R11, P1, P0, R30, R18, R8 ;  /* 0x000000121e0b7210 */ /* 0x000fe2000783e008 */
[----:B------:R-:W-:Y:S01]  /*1950*/  IMAD.WIDE.U32 R30, R15, 0x40, R180 ;  /* 0x000000400f1e7825 */ /* 0x000fe200078e00b4 */
[----:B------:R-:W-:Y:S02]  /*1960*/  SHF.R.S32.HI R15, RZ, 0x1f, R16 ;  /* 0x0000001fff0f7819 */ /* 0x000fe40000011410 */
[--C-:B------:R-:W-:Y:S01]  /*1970*/  LOP3.LUT R17, R17, 0x18, R0.reuse, 0x78, !PT ;  /* 0x0000001811117812 */ /* 0x100fe200078e7800 */
[-C--:B------:R-:W-:Y:S01]  /*1980*/  IMAD R14, R29, R16.reuse, RZ ;  /* 0x000000101d0e7224 */ /* 0x080fe200078e02ff */
[----:B------:R-:W-:Y:S01]  /*1990*/  IADD3.X R6, PT, PT, R6, R19, RZ, P1, P0 ;  /* 0x0000001306067210 */ /* 0x000fe20000fe04ff */
[----:B------:R-:W-:Y:S01]  /*19a0*/  IMAD.WIDE.U32 R18, R28, R16, RZ ;  /* 0x000000101c127225 */ /* 0x000fe200078e00ff */
[----:B------:R-:W-:-:S03]  /*19b0*/  LOP3.LUT R0, R17, 0x1f20, R0, 0xf8, !PT ;  /* 0x00001f2011007812 */ /* 0x000fc600078ef800 */
[----:B------:R-:W-:Y:S01]  /*19c0*/  IMAD R14, R15, R28, R14 ;  /* 0x0000001c0f0e7224 */ /* 0x000fe200078e020e */
[----:B------:R-:W-:Y:S01]  /*19d0*/  IADD3 R18, P4, PT, R11, R18, RZ ;  /* 0x000000120b127210 */ /* 0x000fe20007f9e0ff */
[----:B------:R-:W-:Y:S02]  /*19e0*/  IMAD.IADD R163, R131, 0x1, -R174 ;  /* 0x0000000183a37824 */ /* 0x000fe400078e0aae */
[----:B------:R-:W-:Y:S02]  /*19f0*/  VIADD R162, R180, 0x20 ;  /* 0x00000020b4a27836 */ /* 0x000fe40000000000 */
[----:B------:R-:W-:-:S03]  /*1a00*/  IMAD.IADD R11, R19, 0x1, R14 ;  /* 0x00000001130b7824 */ /* 0x000fc600078e020e */
[----:B------:R-:W-:Y:S01]  /*1a10*/  ISETP.GE.AND P1, PT, R162, R163, PT ;  /* 0x000000a3a200720c */ /* 0x000fe20003f26270 */
[----:B------:R-:W-:Y:S02]  /*1a20*/  IMAD.X R19, R6, 0x1, R11, P4 ;  /* 0x0000000106137824 */ /* 0x000fe400020e060b */
[----:B------:R-:W-:-:S04]  /*1a30*/  IMAD.WIDE.U32 R18, R180, R54, R18 ;  /* 0x00000036b4127225 */ /* 0x000fc800078e0012 */
[----:B------:R-:W-:-:S04]  /*1a40*/  VIADD R135, R117, 0xffffffff ;  /* 0xffffffff75877836 */ /* 0x000fc80000000000 */
[----:B------:R-:W-:Y:S02]  /*1a50*/  IMAD.SHL.U32 R116, R135, 0x80, RZ ;  /* 0x0000008087747824 */ /* 0x000fe400078e00ff */
[----:B------:R-:W-:Y:S02]  /*1a60*/  IMAD R175, R0, 0x2, R7 ;  /* 0x0000000200af7824 */ /* 0x000fe400078e0207 */
[----:B------:R-:W-:Y:S02]  /*1a70*/  VIADD R0, R180, 0x60 ;  /* 0x00000060b4007836 */ /* 0x000fe40000000000 */
[----:B------:R-:W-:Y:S01]  /*1a80*/  IMAD.SHL.U32 R129, R171, 0x20, RZ ;  /* 0x00000020ab817824 */ /* 0x000fe200078e00ff */
[----:B------:R-:W-:Y:S01]  /*1a90*/  SHF.R.U32.HI R118, RZ, 0x1, R171 ;  /* 0x00000001ff767819 */ /* 0x000fe200000116ab */
[----:B--2---:R-:W-:Y:S02]  /*1aa0*/  @P2 IMAD R14, R25, R176, RZ ;  /* 0x000000b0190e2224 */ /* 0x004fe400078e02ff */
[----:B---3--:R-:W-:-:S04]  /*1ab0*/  @!P2 IMAD.WIDE.U32 R16, R26, R173, RZ ;  /* 0x000000ad1a10a225 */ /* 0x008fc800078e00ff */
[----:B------:R-:W-:Y:S02]  /*1ac0*/  @!P2 IMAD R15, R27, R173, RZ ;  /* 0x000000ad1b0fa224 */ /* 0x000fe400078e02ff */
[----:B------:R-:W-:-:S04]  /*1ad0*/  @P2 IMAD.WIDE.U32 R26, R24, R176, RZ ;  /* 0x000000b0181a2225 */ /* 0x000fc800078e00ff */
[----:B------:R-:W-:Y:S01]  /*1ae0*/  @P2 IMAD.MOV.U32 R16, RZ, RZ, R26 ;  /* 0x000000ffff102224 */ /* 0x000fe200078e001a */
[C---:B------:R-:W-:Y:S01]  /*1af0*/  IADD3 R26, P0, PT, R8.reuse, R10, RZ ;  /* 0x0000000a081a7210 */ /* 0x040fe20007f1e0ff */
[----:B------:R-:W-:Y:S01]  /*1b00*/  @!P2 IMAD.IADD R15, R17, 0x1, R15 ;  /* 0x00000001110fa824 */ /* 0x000fe200078e020f */
[----:B------:R-:W-:Y:S02]  /*1b10*/  @P2 IADD3 R15, PT, PT, R27, R14, RZ ;  /* 0x0000000e1b0f2210 */ /* 0x000fe40007ffe0ff */
[----:B------:R-:W-:Y:S01]  /*1b20*/  IADD3 R14, P3, PT, R8, R16, RZ ;  /* 0x00000010080e7210 */ /* 0x000fe20007f7e0ff */
[----:B------:R-:W-:Y:S01]  /*1b30*/  IMAD.X R27, RZ, RZ, R9, P0 ;  /* 0x000000ffff1b7224 */ /* 0x000fe200000e0609 */
[C---:B------:R-:W-:Y:S01]  /*1b40*/  ISETP.GE.AND P0, PT, R180.reuse, R163, PT ;  /* 0x000000a3b400720c */ /* 0x040fe20003f06270 */
[----:B------:R-:W-:Y:S02]  /*1b50*/  IMAD R9, R161, R180, RZ ;  /* 0x000000b4a1097224 */ /* 0x000fe400078e02ff */
[----:B------:R-:W-:-:S04]  /*1b60*/  IMAD.WIDE.U32 R26, R180, R160, R26 ;  /* 0x000000a0b41a7225 */ /* 0x000fc800078e001a */
[----:B------:R-:W-:Y:S02]  /*1b70*/  IMAD.X R15, RZ, RZ, R15, P3 ;  /* 0x000000ffff0f7224 */ /* 0x000fe400018e060f */
[----:B------:R-:W-:Y:S01]  /*1b80*/  IMAD.IADD R165, R27, 0x1, R9 ;  /* 0x000000011ba57824 */ /* 0x000fe200078e0209 */
[----:B------:R-:W-:Y:S01]  /*1b90*/  @!P1 IADD3 R9, P2, PT, R30, 0x20, RZ ;  /* 0x000000201e099810 */ /* 0x000fe20007f5e0ff */
[----:B------:R-:W-:Y:S02]  /*1ba0*/  IMAD R8, R23, R172, RZ ;  /* 0x000000ac17087224 */ /* 0x000fe400078e02ff */
[----:B------:R-:W-:-:S04]  /*1bb0*/  IMAD.WIDE.U32 R14, R172, R22, R14 ;  /* 0x00000016ac0e7225 */ /* 0x000fc800078e000e */
[----:B------:R-:W-:Y:S02]  /*1bc0*/  IMAD.IADD R17, R15, 0x1, R8 ;  /* 0x000000010f117824 */ /* 0x000fe400078e0208 */
[----:B------:R-:W-:Y:S02]  /*1bd0*/  @!P1 IMAD.X R8, RZ, RZ, R31, P2 ;  /* 0x000000ffff089224 */ /* 0x000fe400010e061f */
[-C--:B------:R-:W-:Y:S02]  /*1be0*/  @!P0 IMAD R11, R31, R24.reuse, RZ ;  /* 0x000000181f0b8224 */ /* 0x080fe400078e02ff */
[----:B------:R-:W-:Y:S01]  /*1bf0*/  @!P0 IMAD.MOV.U32 R16, RZ, RZ, R14 ;  /* 0x000000ffff108224 */ /* 0x000fe200078e000e */
[----:B------:R-:W-:Y:S01]  /*1c00*/  @!P1 MOV R15, R17 ;  /* 0x00000011000f9202 */ /* 0x000fe20000000f00 */
[----:B------:R-:W-:Y:S01]  /*1c10*/  @!P1 IMAD R10, R8, R24, RZ ;  /* 0x00000018080a9224 */ /* 0x000fe200078e02ff */
[----:B----4-:R-:W-:Y:S01]  /*1c20*/  LEA R166, P3, R26, R20, 0x1 ;  /* 0x000000141aa67211 */ /* 0x010fe200078608ff */
[----:B------:R-:W-:-:S02]  /*1c30*/  @!P0 IMAD R6, R30, R25, R11 ;  /* 0x000000191e068224 */ /* 0x000fc400078e020b */
[----:B------:R-:W-:Y:S02]  /*1c40*/  IMAD R8, R55, R180, RZ ;  /* 0x000000b437087224 */ /* 0x000fe400078e02ff */
[----:B------:R-:W-:Y:S01]  /*1c50*/  @!P0 IMAD.WIDE.U32 R30, R30, R24, R16 ;  /* 0x000000181e1e8225 */ /* 0x000fe200078e0010 */
[----:B------:R-:W-:Y:S02]  /*1c60*/  LEA.HI.X R165, R26, R21, R165, 0x1, P3 ;  /* 0x000000151aa57211 */ /* 0x000fe400018f0ca5 */
[----:B------:R-:W-:Y:S01]  /*1c70*/  LEA R168, P4, R18, R12, 0x1 ;  /* 0x0000000c12a87211 */ /* 0x000fe200078808ff */
[-C--:B------:R-:W-:Y:S02]  /*1c80*/  @!P1 IMAD R10, R25, R9.reuse, R10 ;  /* 0x00000009190a9224 */ /* 0x080fe400078e020a */
[----:B------:R-:W-:Y:S01]  /*1c90*/  @!P1 IMAD.WIDE.U32 R14, R24, R9, R14 ;  /* 0x00000009180e9225 */ /* 0x000fe200078e000e */
[----:B------:R-:W-:-:S03]  /*1ca0*/  @!P0 LEA R12, P3, R30, R4, 0x1 ;  /* 0x000000041e0c8211 */ /* 0x000fc600078608ff */
[----:B------:R-:W-:Y:S02]  /*1cb0*/  IMAD.IADD R169, R19, 0x1, R8 ;  /* 0x0000000113a97824 */ /* 0x000fe400078e0208 */
[----:B------:R-:W-:-:S03]  /*1cc0*/  @!P0 IMAD.IADD R9, R31, 0x1, R6 ;  /* 0x000000011f098824 */ /* 0x000fc600078e0206 */
[----:B------:R-:W-:Y:S02]  /*1cd0*/  LEA.HI.X R169, R18, R13, R169, 0x1, P4 ;  /* 0x0000000d12a97211 */ /* 0x000fe400020f0ca9 */
[----:B------:R-:W-:Y:S01]  /*1ce0*/  @!P0 LEA.HI.X R13, R30, R5, R9, 0x1, P3 ;  /* 0x000000051e0d8211 */ /* 0x000fe200018f0c09 */
[----:B------:R-:W-:Y:S01]  /*1cf0*/  IMAD.IADD R9, R53, 0x1, -R116 ;  /* 0x0000000135097824 */ /* 0x000fe200078e0a74 */
[----:B------:R-:W-:Y:S01]  /*1d00*/  @!P1 LEA R4, P2, R14, R4, 0x1 ;  /* 0x000000040e049211 */ /* 0x000fe200078408ff */
[----:B------:R-:W-:Y:S01]  /*1d10*/  @!P1 IMAD.IADD R11, R15, 0x1, R10 ;  /* 0x000000010f0b9824 */ /* 0x000fe200078e020a */
[----:B------:R-:W-:Y:S01]  /*1d20*/  IADD3 R6, PT, PT, R180, 0x40, RZ ;  /* 0x00000040b4067810 */ /* 0x000fe20007ffe0ff */
[----:B------:R-:W-:Y:S01]  /*1d30*/  IMAD.SHL.U32 R8, R160, 0x20, RZ ;  /* 0x00000020a0087824 */ /* 0x000fe200078e00ff */
[----:B------:R-:W-:Y:S01]  /*1d40*/  ISETP.GE.AND P4, PT, R162, R9, PT ;  /* 0x00000009a200720c */ /* 0x000fe20003f86270 */
[----:B------:R-:W-:Y:S01]  /*1d50*/  @!PT LDS RZ, [RZ] ;  /* 0x00000000fffff984 */ /* 0x000fe20000000800 */
[----:B------:R-:W-:Y:S01]  /*1d60*/  @!PT LDS RZ, [RZ] ;  /* 0x00000000fffff984 */ /* 0x000fe20000000800 */
[----:B------:R-:W-:Y:S01]  /*1d70*/  @!PT LDS RZ, [RZ] ;  /* 0x00000000fffff984 */ /* 0x000fe20000000800 */
[----:B------:R-:W-:Y:S01]  /*1d80*/  @!P0 LDGSTS.E.BYPASS.LTC128B.128 [R175], desc[UR4][R12.64] ;  /* 0x000000000caf8fae */ /* 0x000fe2000b981a04 */
[----:B------:R-:W-:-:S02]  /*1d90*/  @!P1 LEA.HI.X R5, R14, R5, R11, 0x1, P2 ;  /* 0x000000050e059211 */ /* 0x000fc400010f0c0b */
[-C--:B------:R-:W-:Y:S01]  /*1da0*/  ISETP.GE.AND P5, PT, R180, R9.reuse, PT ;  /* 0x00000009b400720c */ /* 0x080fe20003fa6270 */
[----:B------:R-:W-:Y:S01]  /*1db0*/  @!P0 LDGSTS.E.BYPASS.LTC128B.128 [R175+0x1000], desc[UR4][R12.64+0x40] ;  /* 0x010000400caf8fae */ /* 0x000fe2000b981a04 */
[-C--:B------:R-:W-:Y:S02]  /*1dc0*/  ISETP.GE.AND P2, PT, R0, R9.reuse, PT ;  /* 0x000000090000720c */ /* 0x080fe40003f46270 */
[----:B------:R-:W-:Y:S01]  /*1dd0*/  ISETP.GE.AND P3, PT, R6, R9, PT ;  /* 0x000000090600720c */ /* 0x000fe20003f66270 */
[----:B------:R1:W-:Y:S01]  /*1de0*/  @!P0 LDGSTS.E.BYPASS.LTC128B.128 [R175+0x2000], desc[UR4][R12.64+0x80] ;  /* 0x020000800caf8fae */ /* 0x0003e2000b981a04 */
[----:B------:R-:W-:-:S03]  /*1df0*/  SHF.L.U64.HI R10, R160, 0x5, R161 ;  /* 0x00000005a00a7819 */ /* 0x000fc600000102a1 */
[CC--:B------:R-:W-:Y:S01]  /*1e00*/  @!P4 LEA R14, P0, R8.reuse, R166.reuse, 0x1 ;  /* 0x000000a6080ec211 */ /* 0x0c0fe200078008ff */
[----:B------:R-:W-:Y:S04]  /*1e10*/  @!P1 LDGSTS.E.BYPASS.LTC128B.128 [R175+0x800], desc[UR4][R4.64] ;  /* 0x0080000004af9fae */ /* 0x000fe8000b981a04 */
[----:B------:R-:W-:Y:S01]  /*1e20*/  @!P1 LDGSTS.E.BYPASS.LTC128B.128 [R175+0x1800], desc[UR4][R4.64+0x40] ;  /* 0x0180004004af9fae */ /* 0x000fe2000b981a04 */
[----:B------:R-:W-:Y:S01]  /*1e30*/  @!P4 LEA.HI.X R15, R8, R165, R10, 0x1, P0 ;  /* 0x000000a5080fc211 */ /* 0x000fe200000f0c0a */
[----:B------:R-:W-:Y:S02]  /*1e40*/  @!P2 IMAD.MOV.U32 R167, RZ, RZ, R165 ;  /* 0x000000ffffa7a224 */ /* 0x000fe400078e00a5 */
[----:B------:R2:W-:Y:S01]  /*1e50*/  @!P1 LDGSTS.E.BYPASS.LTC128B.128 [R175+0x2800], desc[UR4][R4.64+0x80] ;  /* 0x0280008004af9fae */ /* 0x0005e2000b981a04 */
[----:B------:R-:W-:-:S02]  /*1e60*/  @!P3 LEA R10, P0, R160, R166, 0x7 ;  /* 0x000000a6a00ab211 */ /* 0x000fc400078038ff */
[----:B------:R-:W-:Y:S01]  /*1e70*/  ISETP.GE.AND P1, PT, R6, R9, PT ;  /* 0x000000090600720c */ /* 0x000fe20003f26270 */
[----:B------:R-:W-:Y:S01]  /*1e80*/  @!P2 IMAD R6, R161, 0xc0, RZ ;  /* 0x000000c0a106a824 */ /* 0x000fe200078e02ff */
[C---:B------:R-:W-:Y:S01]  /*1e90*/  @!P3 LEA.HI.X R11, R160.reuse, R165, R161, 0x7, P0 ;  /* 0x000000a5a00bb211 */ /* 0x040fe200000f3ca1 */
[----:B-1----:R-:W-:-:S04]  /*1ea0*/  @!P2 IMAD.WIDE.U32 R12, R160, 0xc0, R166 ;  /* 0x000000c0a00ca825 */ /* 0x002fc800078e00a6 */
[----:B------:R-:W-:Y:S02]  /*1eb0*/  @!P2 IMAD.IADD R13, R13, 0x1, R6 ;  /* 0x000000010d0da824 */ /* 0x000fe400078e0206 */
[----:B--2---:R-:W-:Y:S02]  /*1ec0*/  @!P5 IMAD.MOV.U32 R4, RZ, RZ, R166 ;  /* 0x000000ffff04d224 */ /* 0x004fe400078e00a6 */
[----:B------:R-:W-:-:S05]  /*1ed0*/  @!P5 IMAD.MOV.U32 R5, RZ, RZ, R165 ;  /* 0x000000ffff05d224 */ /* 0x000fca00078e00a5 */
        /* <DEDUP_REMOVED lines=8> */
[----:B------:R2:W-:Y:S04]  /*1f60*/  @!P3 LDGSTS.E.BYPASS.LTC128B.128 [R175+0x8000], desc[UR4][R10.64+0x80] ;  /* 0x080000800aafbfae */ /* 0x0005e8000b981a04 */
[----:B------:R-:W-:Y:S04]  /*1f70*/  @!P2 LDGSTS.E.BYPASS.LTC128B.128 [R175+0x4800], desc[UR4][R12.64] ;  /* 0x048000000cafafae */ /* 0x000fe8000b981a04 */
[----:B------:R-:W-:Y:S04]  /*1f80*/  @!P2 LDGSTS.E.BYPASS.LTC128B.128 [R175+0x6800], desc[UR4][R12.64+0x40] ;  /* 0x068000400cafafae */ /* 0x000fe8000b981a04 */
[----:B------:R3:W-:Y:S04]  /*1f90*/  @!P2 LDGSTS.E.BYPASS.LTC128B.128 [R175+0x8800], desc[UR4][R12.64+0x80] ;  /* 0x088000800cafafae */ /* 0x0007e8000b981a04 */
[----:B------:R-:W0:Y:S01]  /*1fa0*/  LDGDEPBAR ;  /* 0x00000000000079af */ /* 0x000e220000000000 */
[----:B------:R-:W-:Y:S01]  /*1fb0*/  ISETP.GE.AND P4, PT, R162, R9, PT ;  /* 0x00000009a200720c */ /* 0x000fe20003f86270 */
[----:B------:R-:W-:-:S02]  /*1fc0*/  IMAD.SHL.U32 R6, R171, 0x10, RZ ;  /* 0x00000010ab067824 */ /* 0x000fc400078e00ff */
[----:B-1----:R-:W-:Y:S01]  /*1fd0*/  IMAD.SHL.U32 R4, R171, 0x4, RZ ;  /* 0x00000004ab047824 */ /* 0x002fe200078e00ff */
[----:B------:R-:W-:Y:S01]  /*1fe0*/  ISETP.GE.AND P0, PT, R0, R9, PT ;  /* 0x000000090000720c */ /* 0x000fe20003f06270 */
[----:B------:R1:W5:Y:S01]  /*1ff0*/  LD.E R52, desc[UR4][R2.64+0x184] ;  /* 0x0001840402347980 */ /* 0x000362000c101900 */
[----:B------:R-:W-:Y:S02]  /*2000*/  SHF.L.U32 R0, R54, 0x5, RZ ;  /* 0x0000000536007819 */ /* 0x000fe400000006ff */
[----:B--2---:R-:W-:Y:S02]  /*2010*/  LOP3.LUT R11, R129, 0xc0, RZ, 0xc0, !PT ;  /* 0x000000c0810b7812 */ /* 0x004fe400078ec0ff */
[----:B------:R-:W-:Y:S02]  /*2020*/  LOP3.LUT R10, R6, 0x100, RZ, 0xc0, !PT ;  /* 0x00000100060a7812 */ /* 0x000fe400078ec0ff */
[----:B------:R-:W-:Y:S02]  /*2030*/  LOP3.LUT R4, R4, 0x18, RZ, 0xc0, !PT ;  /* 0x0000001804047812 */ /* 0x000fe400078ec0ff */
[----:B------:R-:W-:-:S02]  /*2040*/  LOP3.LUT R158, R11, 0x8, R171, 0xf8, !PT ;  /* 0x000000080b9e7812 */ /* 0x000fc400078ef8ab */
[----:B------:R-:W-:Y:S02]  /*2050*/  LOP3.LUT R11, R11, 0x8, R118, 0xf8, !PT ;  /* 0x000000080b0b7812 */ /* 0x000fe400078ef876 */
[----:B------:R-:W-:Y:S02]  /*2060*/  SHF.L.U64.HI R5, R54, 0x5, R55 ;  /* 0x0000000536057819 */ /* 0x000fe40000010237 */
[----:B---3--:R-:W-:Y:S02]  /*2070*/  LOP3.LUT R13, R10, 0x20, R129, 0xf8, !PT ;  /* 0x000000200a0d7812 */ /* 0x008fe400078ef881 */
[----:B------:R-:W-:Y:S02]  /*2080*/  @!P4 LEA R10, P2, R0, R168, 0x1 ;  /* 0x000000a8000ac211 */ /* 0x000fe400078408ff */
[----:B------:R-:W-:Y:S02]  /*2090*/  LOP3.LUT R6, R6, 0x3e00, RZ, 0xc0, !PT ;  /* 0x00003e0006067812 */ /* 0x000fe400078ec0ff */
[----:B------:R-:W-:-:S02]  /*20a0*/  LOP3.LUT R158, R13, R158, R4, 0xf6, !PT ;  /* 0x0000009e0d9e7212 */ /* 0x000fc400078ef604 */
[----:B------:R-:W-:Y:S02]  /*20b0*/  LOP3.LUT R4, R11, R4, RZ, 0x3c, !PT ;  /* 0x000000040b047212 */ /* 0x000fe400078e3cff */
[----:B------:R-:W-:Y:S02]  /*20c0*/  @!P4 LEA.HI.X R11, R0, R169, R5, 0x1, P2 ;  /* 0x000000a9000bc211 */ /* 0x000fe400010f0c05 */
[----:B------:R-:W-:Y:S02]  /*20d0*/  LOP3.LUT R0, R6, 0x20, R129, 0xf8, !PT ;  /* 0x0000002006007812 */ /* 0x000fe400078ef881 */
[----:B------:R1:W5:Y:S01]  /*20e0*/  LD.E R6, desc[UR4][R2.64+0x188] ;  /* 0x0001880402067980 */ /* 0x000362000c101900 */
[----:B------:R-:W-:-:S04]  /*20f0*/  DEPBAR.LE SB0, 0x0 ;  /* 0x000080000000791a */ /* 0x000fc80000000000 */
[----:B------:R-:W-:Y:S05]  /*2100*/  WARPSYNC.ALL ;  /* 0x0000000000007948 */ /* 0x000fea0003800000 */
[----:B------:R-:W-:Y:S01]  /*2110*/  BAR.SYNC.DEFER_BLOCKING 0x0 ;  /* 0x0000000000007b1d */ /* 0x000fe20000010000 */
[----:B------:R-:W-:Y:S01]  /*2120*/  @!P1 LEA R12, P2, R54, R168, 0x7 ;  /* 0x000000a8360c9211 */ /* 0x000fe200078438ff */
[----:B------:R-:W-:Y:S01]  /*2130*/  @!P0 IMAD R8, R55, 0xc0, RZ ;  /* 0x000000c037088824 */ /* 0x000fe200078e02ff */
[----:B------:R-:W-:Y:S01]  /*2140*/  LOP3.LUT R5, R0, 0x100, R129, 0xf8, !PT ;  /* 0x0000010000057812 */ /* 0x000fe200078ef881 */
[C---:B------:R-:W-:Y:S01]  /*2150*/  @!P0 IMAD.WIDE.U32 R14, R54.reuse, 0xc0, R168 ;  /* 0x000000c0360e8825 */ /* 0x040fe200078e00a8 */
[----:B------:R-:W-:-:S02]  /*2160*/  @!P1 LEA.HI.X R13, R54, R169, R55, 0x7, P2 ;  /* 0x000000a9360d9211 */ /* 0x000fc400010f3c37 */
[----:B------:R-:W-:Y:S01]  /*2170*/  LOP3.LUT R0, R5, R4, RZ, 0xfc, !PT ;  /* 0x0000000405007212 */ /* 0x000fe200078efcff */
[----:B------:R-:W-:Y:S02]  /*2180*/  @!P0 IMAD.IADD R9, R15, 0x1, R8 ;  /* 0x000000010f098824 */ /* 0x000fe400078e0208 */
[----:B------:R-:W-:Y:S01]  /*2190*/  @!P0 IMAD.MOV.U32 R8, RZ, RZ, R14 ;  /* 0x000000ffff088224 */ /* 0x000fe200078e000e */
[----:B------:R-:W-:Y:S01]  /*21a0*/  LEA R159, R0, R7, 0x1 ;  /* 0x00000007009f7211 */ /* 0x000fe200078e08ff */
[----:B------:R-:W-:Y:S01]  /*21b0*/  IMAD R158, R158, 0x2, R7 ;  /* 0x000000029e9e7824 */ /* 0x000fe200078e0207 */
        /* <DEDUP_REMOVED lines=37> */
[----:B------:R-:W3:Y:S01]  /*2410*/  LDSM.16.M88.4 R32, [R158+0x3800] ;  /* 0x003800009e20783b */ /* 0x000ee20000000200 */
[----:B------:R-:W-:Y:S01]  /*2420*/  IMAD.MOV.U32 R5, RZ, RZ, 0x10 ;  /* 0x00000010ff057424 */ /* 0x000fe200078e00ff */
[----:B------:R-:W-:-:S02]  /*2430*/  LOP3.LUT P0, RZ, R171, 0x4, RZ, 0xc0, !PT ;  /* 0x00000004abff7812 */ /* 0x000fc4000780c0ff */
[----:B------:R-:W4:Y:S02]  /*2440*/  LDSM.16.M88.4 R48, [R158+0x3000] ;  /* 0x003000009e30783b */ /* 0x000f240000000200 */
[----:B------:R-:W-:Y:S02]  /*2450*/  SEL R5, R5, 0xfffffff0, !P0 ;  /* 0xfffffff005057807 */ /* 0x000fe40004000000 */
[----:B------:R-:W-:Y:S03]  /*2460*/  LDSM.16.M88.4 R40, [R158+0x3400] ;  /* 0x003400009e28783b */ /* 0x000fe60000000200 */
[C---:B------:R-:W-:Y:S01]  /*2470*/  IMAD R157, R5.reuse, 0x2, R159 ;  /* 0x00000002059d7824 */ /* 0x040fe200078e029f */
[----:B------:R-:W-:Y:S01]  /*2480*/  LDSM.16.M88.4 R24, [R158+0x3c00] ;  /* 0x003c00009e18783b */ /* 0x000fe20000000200 */
[----:B------:R-:W-:-:S03]  /*2490*/  IMAD R119, R5, 0x2, R158 ;  /* 0x0000000205777824 */ /* 0x000fc600078e029e */
[----:B------:R-:W-:Y:S04]  /*24a0*/  LDSM.16.M88.4 R80, [R157] ;  /* 0x000000009d50783b */ /* 0x000fe80000000200 */
[----:B------:R-:W1:Y:S04]  /*24b0*/  LDSM.16.M88.4 R60, [R119+0x3800] ;  /* 0x00380000773c783b */ /* 0x000e680000000200 */
[----:B------:R-:W1:Y:S04]  /*24c0*/  LDSM.16.M88.4 R16, [R158+0x4000] ;  /* 0x004000009e10783b */ /* 0x000e680000000200 */
[----:B--2---:R-:W2:Y:S04]  /*24d0*/  LDSM.16.M88.4 R8, [R158+0x4400] ;  /* 0x004400009e08783b */ /* 0x004ea80000000200 */
[----:B------:R-:W2:Y:S04]  /*24e0*/  LDSM.16.M88.4 R104, [R158+0x4800] ;  /* 0x004800009e68783b */ /* 0x000ea80000000200 */
[----:B------:R-:W2:Y:S01]  /*24f0*/  LDSM.16.M88.4 R64, [R158+0x4c00] ;  /* 0x004c00009e40783b */ /* 0x000ea20000000200 */
[C---:B---3--:R-:W-:Y:S03]  /*2500*/  HMMA.16816.F32 R36, R96.reuse, R32, RZ ;  /* 0x000000206024723c */ /* 0x048fe600000018ff */
[----:B------:R-:W3:Y:S04]  /*2510*/  LDSM.16.M88.4 R76, [R119+0x3000] ;  /* 0x00300000774c783b */ /* 0x000ee80000000200 */
[----:B------:R-:W-:Y:S01]  /*2520*/  LDSM.16.M88.4 R72, [R119+0x3400] ;  /* 0x003400007748783b */ /* 0x000fe20000000200 */
[C---:B------:R-:W-:Y:S03]  /*2530*/  HMMA.16816.F32 R32, R96.reuse, R34, RZ ;  /* 0x000000226020723c */ /* 0x040fe600000018ff */
[----:B------:R-:W-:Y:S04]  /*2540*/  LDSM.16.M88.4 R68, [R119+0x3c00] ;  /* 0x003c00007744783b */ /* 0x000fe80000000200 */
[----:B------:R-:W-:Y:S01]  /*2550*/  LDSM.16.M88.4 R88, [R119+0x4400] ;  /* 0x004400007758783b */ /* 0x000fe20000000200 */
[----:B----4-:R-:W-:Y:S03]  /*2560*/  HMMA.16816.F32 R56, R96, R48, RZ ;  /* 0x000000306038723c */ /* 0x010fe600000018ff */
[----:B------:R-:W-:Y:S04]  /*2570*/  LDSM.16.M88.4 R84, [R119+0x4c00] ;  /* 0x004c00007754783b */ /* 0x000fe80000000200 */
        /* <DEDUP_REMOVED lines=8> */
[----:B------:R-:W0:Y:S05]  /*2600*/  LDGDEPBAR ;  /* 0x00000000000079af */ /* 0x000e2a0000000000 */
        /* <DEDUP_REMOVED lines=21> */
[----:B------:R-:W3:Y:S07]  /*2760*/  LDSM.16.M88.4 R72, [R158+0x5000] ;  /* 0x005000009e48783b */ /* 0x000eee0000000200 */
        /* <DEDUP_REMOVED lines=16> */
[C---:B---3--:R-:W-:Y:S08]  /*2870*/  HMMA.16816.F32 R56, R76.reuse, R72, R56 ;  /* 0x000000484c38723c */ /* 0x048ff00000001838 */
[C---:B------:R-:W-:Y:S01]  /*2880*/  HMMA.16816.F32 R48, R76.reuse, R74, R48 ;  /* 0x0000004a4c30723c */ /* 0x040fe20000001830 */
[----:B------:R-:W3:Y:S07]  /*2890*/  LDSM.16.M88.4 R72, [R119+0x5000] ;  /* 0x005000007748783b */ /* 0x000eee0000000200 */
[C---:B----4-:R-:W-:Y:S08]  /*28a0*/  HMMA.16816.F32 R44, R76.reuse, R68, R44 ;  /* 0x000000444c2c723c */ /* 0x050ff0000000182c */
        /* <DEDUP_REMOVED lines=8> */
[C---:B------:R-:W-:Y:S08]  /*2930*/  HMMA.16816.F32 R20, R76.reuse, R92, R20 ;  /* 0x0000005c4c14723c */ /* 0x040ff00000001814 */
[----:B------:R-:W-:Y:S01]  /*2940*/  HMMA.16816.F32 R16, R76, R94, R16 ;  /* 0x0000005e4c10723c */ /* 0x000fe20000001810 */
[----:B------:R-:W2:Y:S07]  /*2950*/  LDSM.16.M88.4 R92, [R119+0x6800] ;  /* 0x00680000775c783b */ /* 0x000eae0000000200 */
        /* <DEDUP_REMOVED lines=9> */
[----:B------:R-:W1:Y:S03]  /*29f0*/  LDSM.16.M88.4 R76, [R158+0x7400] ;  /* 0x007400009e4c783b */ /* 0x000e660000000200 */
        /* <DEDUP_REMOVED lines=23> */
[----:B------:R-:W1:Y:S04]  /*2b70*/  LDSM.16.M88.4 R88, [R119+0x7000] ;  /* 0x007000007758783b */ /* 0x000e680000000200 */
[----:B------:R-:W1:Y:S03]  /*2b80*/  LDSM.16.M88.4 R84, [R119+0x7400] ;  /* 0x007400007754783b */ /* 0x000e660000000200 */
[C---:B------:R-:W-:Y:S08]  /*2b90*/  HMMA.16816.F32 R56, R124.reuse, R80, R56 ;  /* 0x000000507c38723c */ /* 0x040ff00000001838 */
        /* <DEDUP_REMOVED lines=12> */
[----:B------:R-:W-:Y:S01]  /*2c60*/  HMMA.16816.F32 R16, R124, R66, R16 ;  /* 0x000000427c10723c */ /* 0x000fe20000001810 */
[----:B------:R-:W2:Y:S01]  /*2c70*/  LDSM.16.M88.4 R64, [R119+0x8800] ;  /* 0x008800007740783b */ /* 0x000ea20000000200 */
[----:B------:R-:W-:Y:S01]  /*2c80*/  LOP3.LUT R0, R180, 0x7, RZ, 0xc0, !PT ;  /* 0x00000007b4007812 */ /* 0x000fe200078ec0ff */
[----:B------:R-:W-:-:S05]  /*2c90*/  DEPBAR.LE SB0, 0x0 ;  /* 0x000080000000791a */ /* 0x000fca0000000000 */
[C---:B------:R-:W-:Y:S08]  /*2ca0*/  HMMA.16816.F32 R100, R124.reuse, R112, R100 ;  /* 0x000000707c64723c */ /* 0x040ff00000001864 */
[C---:B------:R-:W-:Y:S08]  /*2cb0*/  HMMA.16816.F32 R108, R124.reuse, R120, R108 ;  /* 0x000000787c6c723c */ /* 0x040ff0000000186c */
[C---:B------:R-:W-:Y:S08]  /*2cc0*/  HMMA.16816.F32 R104, R124.reuse, R122, R104 ;  /* 0x0000007a7c68723c */ /* 0x040ff00000001868 */
[----:B------:R-:W-:Y:S01]  /*2cd0*/  HMMA.16816.F32 R96, R124, R114, R96 ;  /* 0x000000727c60723c */ /* 0x000fe20000001860 */
[----:B------:R-:W-:-:S07]  /*2ce0*/  ISETP.GT.U32.AND P0, PT, R135, R164, PT ;  /* 0x000000a48700720c */ /* 0x000fce0003f04070 */
[----:B-1----:R-:W-:Y:S01]  /*2cf0*/  HMMA.16816.F32 R100, R92, R60, R100 ;  /* 0x0000003c5c64723c */ /* 0x002fe20000001864 */
[----:B------:R-:W-:-:S04]  /*2d00*/  LOP3.LUT R61, R118, 0x1f0, RZ, 0xc0, !PT ;  /* 0x000001f0763d7812 */ /* 0x000fc800078ec0ff */
[----:B------:R-:W-:Y:S02]  /*2d10*/  IADD3 R0, PT, PT, R174, R0, R61 ;  /* 0x00000000ae007210 */ /* 0x000fe40007ffe03d */
[----:B-----5:R-:W-:Y:S02]  /*2d20*/  IADD3 R61, PT, PT, R6, R53, -R131 ;  /* 0x00000035063d7210 */ /* 0x020fe40007ffe883 */
[----:B------:R-:W-:Y:S01]  /*2d30*/  IADD3 R131, PT, PT, R53, -R131, -R52 ;  /* 0x8000008335837210 */ /* 0x000fe20007ffe834 */
[----:B------:R-:W-:Y:S02]  /*2d40*/  HMMA.16816.F32 R56, R92, R88, R56 ;  /* 0x000000585c38723c */ /* 0x000fe40000001838 */
[C---:B------:R-:W-:Y:S01]  /*2d50*/  IMAD.IADD R6, R0.reuse, 0x1, R61 ;  /* 0x0000000100067824 */ /* 0x040fe200078e023d */
[----:B------:R-:W-:Y:S01]  /*2d60*/  BSSY.RECONVERGENT B1, `(.L_x_4523) ;  /* 0x0000077000017945 */ /* 0x000fe20003800200 */
[----:B------:R-:W-:-:S04]  /*2d70*/  IMAD.IADD R132, R0, 0x1, R131 ;  /* 0x0000000100847824 */ /* 0x000fc800078e0283 */
[----:B------:R-:W-:Y:S01]  /*2d80*/  HMMA.16816.F32 R48, R92, R90, R48 ;  /* 0x0000005a5c30723c */ /* 0x000fe20000001830 */
[C-C-:B------:R-:W-:Y:S02]  /*2d90*/  VIADDMNMX R178, R6.reuse, 0x1, R53.reuse, PT ;  /* 0x0000000106b27846 */ /* 0x140fe40003800135 */
[----:B------:R-:W-:-:S05]  /*2da0*/  VIADDMNMX R177, R6, 0x9, R53, PT ;  /* 0x0000000906b17846 */ /* 0x000fca0003800135 */
        /* <DEDUP_REMOVED lines=10> */
[C---:B--2---:R-:W-:Y:S08]  /*2e50*/  HMMA.16816.F32 R108, R92.reuse, R64, R108 ;  /* 0x000000405c6c723c */ /* 0x044ff0000000186c */
[C---:B------:R-:W-:Y:S08]  /*2e60*/  HMMA.16816.F32 R104, R92.reuse, R66, R104 ;  /* 0x000000425c68723c */ /* 0x040ff00000001868 */
        /* <DEDUP_REMOVED lines=16> */
.L_x_4526:
        /* <DEDUP_REMOVED lines=60> */
.L_x_4527:
[----:B------:R-:W-:Y:S05]  /*3330*/  BSYNC.RECONVERGENT B0 ;  /* 0x0000000000007941 */ /* 0x000fea0003800200 */
.L_x_4525:
        /* <DEDUP_REMOVED lines=25> */
.L_x_4524:
[----:B------:R-:W-:Y:S05]  /*34d0*/  BSYNC.RECONVERGENT B1 ;  /* 0x0000000000017941 */ /* 0x000fea0003800200 */
.L_x_4523:
[----:B-1----:R-:W2:Y:S01]  /*34e0*/  LD.E R61, desc[UR4][R2.64+0xdc] ;  /* 0x0000dc04023d7980 */ /* 0x002ea2000c101900 */
[----:B------:R-:W-:Y:S02]  /*34f0*/  IMAD.SHL.U32 R53, R171, 0x2, RZ ;  /* 0x00000002ab357824 */ /* 0x000fe400078e00ff */
[----:B------:R-:W-:-:S03]  /*3500*/  VIADD R133, R132, 0x8 ;  /* 0x0000000884857836 */ /* 0x000fc60000000000 */
[----:B------:R-:W-:-:S05]  /*3510*/  LOP3.LUT R53, R53, 0x6, RZ, 0xc0, !PT ;  /* 0x0000000635357812 */ /* 0x000fca00078ec0ff */
[----:B------:R-:W-:-:S04]  /*3520*/  IMAD R0, R135, 0x80, R53 ;  /* 0x0000008087007824 */ /* 0x000fc800078e0235 */
[----:B------:R-:W-:Y:S01]  /*3530*/  VIADD R118, R0, 0x1 ;  /* 0x0000000100767836 */ /* 0x000fe20000000000 */
[----:B------:R-:W-:Y:S01]  /*3540*/  ISETP.GT.AND P3, PT, R132, R0, PT ;  /* 0x000000008400720c */ /* 0x000fe20003f64270 */
[C---:B------:R-:W-:Y:S02]  /*3550*/  VIADD R114, R0.reuse, 0x9 ;  /* 0x0000000900727836 */ /* 0x040fe40000000000 */
[----:B------:R-:W-:Y:S01]  /*3560*/  VIADD R115, R0, 0x8 ;  /* 0x0000000800737836 */ /* 0x000fe20000000000 */
[----:B------:R-:W-:Y:S01]  /*3570*/  ISETP.GT.AND P0, PT, R132, R118, PT ;  /* 0x000000768400720c */ /* 0x000fe20003f04270 */
[C---:B------:R-:W-:Y:S01]  /*3580*/  VIADD R112, R0.reuse, 0x11 ;  /* 0x0000001100707836 */ /* 0x040fe20000000000 */
[C---:B------:R-:W-:Y:S02]  /*3590*/  ISETP.GE.AND P1, PT, R0.reuse, R178, PT ;  /* 0x000000b20000720c */ /* 0x040fe40003f26270 */
[----:B------:R-:W-:Y:S01]  /*35a0*/  FSEL R57, R57, -INF , !P0 ;  /* 0xff80000039397808 */ /* 0x000fe20004000000 */
[----:B------:R-:W-:Y:S01]  /*35b0*/  VIADD R113, R0, 0x10 ;  /* 0x0000001000717836 */ /* 0x000fe20000000000 */
[----:B------:R-:W-:-:S02]  /*35c0*/  FSEL R6, R56, -INF , !P3 ;  /* 0xff80000038067808 */ /* 0x000fc40005800000 */
[C---:B------:R-:W-:Y:S02]  /*35d0*/  ISETP.GT.AND P0, PT, R132.reuse, R114, PT ;  /* 0x000000728400720c */ /* 0x040fe40003f04270 */
[----:B------:R-:W-:Y:S01]  /*35e0*/  ISETP.GT.AND P3, PT, R132, R115, PT ;  /* 0x000000738400720c */ /* 0x000fe20003f64270 */
[----:B------:R-:W-:Y:S01]  /*35f0*/  VIADD R77, R0, 0x19 ;  /* 0x00000019004d7836 */ /* 0x000fe20000000000 */
[-C--:B------:R-:W-:Y:S02]  /*3600*/  ISETP.GE.AND P5, PT, R118, R178.reuse, PT ;  /* 0x000000b27600720c */ /* 0x080fe40003fa6270 */
[----:B------:R-:W-:Y:S02]  /*3610*/  FSEL R6, R6, -INF , !P1 ;  /* 0xff80000006067808 */ /* 0x000fe40004800000 */
[----:B------:R-:W-:Y:S01]  /*3620*/  FSEL R49, R49, -INF , !P0 ;  /* 0xff80000031317808 */ /* 0x000fe20004000000 */
[----:B------:R-:W-:Y:S01]  /*3630*/  VIADD R95, R0, 0x18 ;  /* 0x00000018005f7836 */ /* 0x000fe20000000000 */
[----:B------:R-:W-:-:S02]  /*3640*/  ISETP.GE.AND P1, PT, R115, R178, PT ;  /* 0x000000b27300720c */ /* 0x000fc40003f26270 */
[----:B------:R-:W-:Y:S02]  /*3650*/  FSEL R48, R48, -INF , !P3 ;  /* 0xff80000030307808 */ /* 0x000fe40005800000 */
[C---:B------:R-:W-:Y:S02]  /*3660*/  ISETP.GT.AND P0, PT, R132.reuse, R112, PT ;  /* 0x000000708400720c */ /* 0x040fe40003f04270 */
[----:B------:R-:W-:Y:S02]  /*3670*/  ISETP.GT.AND P3, PT, R132, R113, PT ;  /* 0x000000718400720c */ /* 0x000fe40003f64270 */
[----:B------:R-:W-:Y:S01]  /*3680*/  FSEL R83, R57, -INF , !P5 ;  /* 0xff80000039537808 */ /* 0x000fe20006800000 */
[----:B------:R-:W-:Y:S01]  /*3690*/  VIADD R94, R0, 0x21 ;  /* 0x00000021005e7836 */ /* 0x000fe20000000000 */
[----:B------:R-:W-:Y:S02]  /*36a0*/  ISETP.GE.AND P5, PT, R114, R178, PT ;  /* 0x000000b27200720c */ /* 0x000fe40003fa6270 */
[----:B------:R-:W-:-:S02]  /*36b0*/  FSEL R81, R48, -INF , !P1 ;  /* 0xff80000030517808 */ /* 0x000fc40004800000 */
[----:B------:R-:W-:Y:S01]  /*36c0*/  FSEL R45, R45, -INF , !P0 ;  /* 0xff8000002d2d7808 */ /* 0x000fe20004000000 */
[----:B------:R-:W-:Y:S01]  /*36d0*/  VIADD R75, R0, 0x20 ;  /* 0x00000020004b7836 */ /* 0x000fe20000000000 */
[-C--:B------:R-:W-:Y:S02]  /*36e0*/  ISETP.GE.AND P1, PT, R113, R178.reuse, PT ;  /* 0x000000b27100720c */ /* 0x080fe40003f26270 */
[----:B------:R-:W-:Y:S02]  /*36f0*/  FSEL R44, R44, -INF , !P3 ;  /* 0xff8000002c2c7808 */ /* 0x000fe40005800000 */
[C---:B------:R-:W-:Y:S02]  /*3700*/  ISETP.GT.AND P0, PT, R132.reuse, R77, PT ;  /* 0x0000004d8400720c */ /* 0x040fe40003f04270 */
[----:B------:R-:W-:Y:S02]  /*3710*/  ISETP.GT.AND P3, PT, R132, R95, PT ;  /* 0x0000005f8400720c */ /* 0x000fe40003f64270 */
[----:B------:R-:W-:Y:S01]  /*3720*/  FSEL R79, R49, -INF , !P5 ;  /* 0xff800000314f7808 */ /* 0x000fe20006800000 */
[----:B------:R-:W-:Y:S01]  /*3730*/  VIADD R92, R0, 0x29 ;  /* 0x00000029005c7836 */ /* 0x000fe20000000000 */
[----:B------:R-:W-:-:S02]  /*3740*/  ISETP.GE.AND P5, PT, R112, R178, PT ;  /* 0x000000b27000720c */ /* 0x000fc40003fa6270 */
[----:B------:R-:W-:Y:S02]  /*3750*/  FSEL R71, R44, -INF , !P1 ;  /* 0xff8000002c477808 */ /* 0x000fe40004800000 */
[----:B------:R-:W-:Y:S01]  /*3760*/  FSEL R41, R41, -INF , !P0 ;  /* 0xff80000029297808 */ /* 0x000fe20004000000 */
[----:B------:R-:W-:Y:S01]  /*3770*/  VIADD R93, R0, 0x28 ;  /* 0x00000028005d7836 */ /* 0x000fe20000000000 */
[----:B------:R-:W-:Y:S02]  /*3780*/  ISETP.GE.AND P1, PT, R95, R178, PT ;  /* 0x000000b25f00720c */ /* 0x000fe40003f26270 */
[----:B------:R-:W-:Y:S02]  /*3790*/  FSEL R40, R40, -INF , !P3 ;  /* 0xff80000028287808 */ /* 0x000fe40005800000 */
[C---:B------:R-:W-:Y:S02]  /*37a0*/  ISETP.GT.AND P0, PT, R132.reuse, R94, PT ;  /* 0x0000005e8400720c */ /* 0x040fe40003f04270 */
[----:B------:R-:W-:-:S02]  /*37b0*/  ISETP.GT.AND P3, PT, R132, R75, PT ;  /* 0x0000004b8400720c */ /* 0x000fc40003f64270 */
[----:B------:R-:W-:Y:S01]  /*37c0*/  FSEL R69, R45, -INF , !P5 ;  /* 0xff8000002d457808 */ /* 0x000fe20006800000 */
[----:B------:R-:W-:Y:S01]  /*37d0*/  VIADD R90, R0, 0x31 ;  /* 0x00000031005a7836 */ /* 0x000fe20000000000 */
[-C--:B------:R-:W-:Y:S02]  /*37e0*/  ISETP.GE.AND P5, PT, R77, R178.reuse, PT ;  /* 0x000000b24d00720c */ /* 0x080fe40003fa6270 */
[----:B------:R-:W-:Y:S02]  /*37f0*/  FSEL R73, R40, -INF , !P1 ;  /* 0xff80000028497808 */ /* 0x000fe40004800000 */
[----:B------:R-:W-:Y:S01]  /*3800*/  FSEL R57, R37, -INF , !P0 ;  /* 0xff80000025397808 */ /* 0x000fe20004000000 */
[----:B------:R-:W-:Y:S01]  /*3810*/  VIADD R91, R0, 0x30 ;  /* 0x00000030005b7836 */ /* 0x000fe20000000000 */
[----:B------:R-:W-:Y:S02]  /*3820*/  ISETP.GE.AND P1, PT, R75, R178, PT ;  /* 0x000000b24b00720c */ /* 0x000fe40003f26270 */
[----:B------:R-:W-:-:S02]  /*3830*/  FSEL R36, R36, -INF , !P3 ;  /* 0xff80000024247808 */ /* 0x000fc40005800000 */
[C---:B------:R-:W-:Y:S02]  /*3840*/  ISETP.GT.AND P0, PT, R132.reuse, R92, PT ;  /* 0x0000005c8400720c */ /* 0x040fe40003f04270 */
[----:B------:R-:W-:Y:S02]  /*3850*/  ISETP.GT.AND P3, PT, R132, R93, PT ;  /* 0x0000005d8400720c */ /* 0x000fe40003f64270 */
[----:B------:R-:W-:Y:S01]  /*3860*/  FSEL R49, R41, -INF , !P5 ;  /* 0xff80000029317808 */ /* 0x000fe20006800000 */
        /* <DEDUP_REMOVED lines=15> */
[----:B------:R-:W-:Y:S02]  /*3960*/  ISETP.GE.AND P1, PT, R91, R178, PT ;  /* 0x000000b25b00720c */ /* 0x000fe40003f26270 */
[----:B------:R-:W-:Y:S02]  /*3970*/  FSEL R28, R28, -INF , !P3 ;  /* 0xff8000001c1c7808 */ /* 0x000fe40005800000 */
[C---:B------:R-:W-:Y:S02]  /*3980*/  ISETP.GT.AND P0, PT, R132.reuse, R88, PT ;  /* 0x000000588400720c */ /* 0x040fe40003f04270 */
[----:B------:R-:W-:Y:S02]  /*3990*/  ISETP.GT.AND P3, PT, R132, R89, PT ;  /* 0x000000598400720c */ /* 0x000fe40003f64270 */
[----:B------:R-:W-:Y:S01]  /*39a0*/  FSEL R41, R33, -INF , !P5 ;  /* 0xff80000021297808 */ /* 0x000fe20006800000 */
[----:B------:R-:W-:Y:S01]  /*39b0*/  VIADD R84, R0, 0x49 ;  /* 0x0000004900547836 */ /* 0x000fe20000000000 */
[----:B------:R-:W-:-:S02]  /*39c0*/  FSEL R33, R28, -INF , !P1 ;  /* 0xff8000001c217808 */ /* 0x000fc40004800000 */
[----:B------:R-:W-:Y:S01]  /*39d0*/  FSEL R25, R25, -INF , !P0 ;  /* 0xff80000019197808 */ /* 0x000fe20004000000 */
[----:B------:R-:W-:Y:S01]  /*39e0*/  VIADD R85, R0, 0x48 ;  /* 0x0000004800557836 */ /* 0x000fe20000000000 */
[----:B------:R-:W-:Y:S02]  /*39f0*/  ISETP.GE.AND P1, PT, R89, R178, PT ;  /* 0x000000b25900720c */ /* 0x000fe40003f26270 */
[----:B------:R-:W-:Y:S02]  /*3a00*/  FSEL R24, R24, -INF , !P3 ;  /* 0xff80000018187808 */ /* 0x000fe40005800000 */
[C---:B------:R-:W-:Y:S02]  /*3a10*/  ISETP.GT.AND P0, PT, R132.reuse, R86, PT ;  /* 0x000000568400720c */ /* 0x040fe40003f04270 */
[----:B------:R-:W-:Y:S01]  /*3a20*/  ISETP.GT.AND P3, PT, R132, R87, PT ;  /* 0x000000578400720c */ /* 0x000fe20003f64270 */
        /* <DEDUP_REMOVED lines=49> */
[----:B------:R-:W-:Y:S02]  /*3d40*/  ISETP.GT.AND P2, PT, R133, R0, PT ;  /* 0x000000008500720c */ /* 0x000fe40003f44270 */
[C---:B------:R-:W-:Y:S01]  /*3d50*/  ISETP.GE.AND P4, PT, R0.reuse, R177, PT ;  /* 0x000000b10000720c */ /* 0x040fe20003f86270 */
[----:B------:R-:W-:Y:S01]  /*3d60*/  VIADD R0, R0, 0x79 ;  /* 0x0000007900007836 */ /* 0x000fe20000000000 */
[-C--:B------:R-:W-:Y:S02]  /*3d70*/  ISETP.GE.AND P5, PT, R80, R178.reuse, PT ;  /* 0x000000b25000720c */ /* 0x080fe40003fa6270 */
[----:B------:R-:W-:Y:S02]  /*3d80*/  FSEL R121, R108, -INF , !P1 ;  /* 0xff8000006c797808 */ /* 0x000fe40004800000 */
[----:B------:R-:W-:Y:S02]  /*3d90*/  FSEL R105, R105, -INF , !P0 ;  /* 0xff80000069697808 */ /* 0x000fe40004000000 */
[----:B------:R-:W-:-:S02]  /*3da0*/  ISETP.GE.AND P1, PT, R70, R178, PT ;  /* 0x000000b24600720c */ /* 0x000fc40003f26270 */
[----:B------:R-:W-:Y:S02]  /*3db0*/  FSEL R104, R104, -INF , !P3 ;  /* 0xff80000068687808 */ /* 0x000fe40005800000 */
[C---:B------:R-:W-:Y:S02]  /*3dc0*/  ISETP.GT.AND P0, PT, R132.reuse, R60, PT ;  /* 0x0000003c8400720c */ /* 0x040fe40003f04270 */
[----:B------:R-:W-:Y:S02]  /*3dd0*/  ISETP.GT.AND P3, PT, R132, R62, PT ;  /* 0x0000003e8400720c */ /* 0x000fe40003f64270 */
[----:B------:R-:W-:Y:S02]  /*3de0*/  FSEL R120, R13, -INF , !P5 ;  /* 0xff8000000d787808 */ /* 0x000fe40006800000 */
[----:B------:R-:W-:Y:S02]  /*3df0*/  ISETP.GE.AND P5, PT, R76, R178, PT ;  /* 0x000000b24c00720c */ /* 0x000fe40003fa6270 */
[----:B------:R-:W-:-:S02]  /*3e00*/  FSEL R123, R104, -INF , !P1 ;  /* 0xff800000687b7808 */ /* 0x000fc40004800000 */
[----:B------:R-:W-:Y:S02]  /*3e10*/  FSEL R101, R101, -INF , !P0 ;  /* 0xff80000065657808 */ /* 0x000fe40004000000 */
[----:B------:R-:W-:Y:S02]  /*3e20*/  ISETP.GE.AND P1, PT, R62, R178, PT ;  /* 0x000000b23e00720c */ /* 0x000fe40003f26270 */
[----:B------:R-:W-:Y:S02]  /*3e30*/  FSEL R100, R100, -INF , !P3 ;  /* 0xff80000064647808 */ /* 0x000fe40005800000 */
[----:B------:R-:W-:Y:S02]  /*3e40*/  ISETP.GT.AND P0, PT, R132, R0, PT ;  /* 0x000000008400720c */ /* 0x000fe40003f04270 */
[----:B------:R-:W-:Y:S02]  /*3e50*/  FSEL R124, R9, -INF , !P5 ;  /* 0xff800000097c7808 */ /* 0x000fe40006800000 */
[----:B------:R-:W-:-:S02]  /*3e60*/  ISETP.GE.AND P5, PT, R72, R178, PT ;  /* 0x000000b24800720c */ /* 0x000fc40003fa6270 */
[----:B------:R-:W-:Y:S02]  /*3e70*/  FSEL R125, R100, -INF , !P1 ;  /* 0xff800000647d7808 */ /* 0x000fe40004800000 */
        /* <DEDUP_REMOVED lines=8> */
[----:B------:R-:W-:Y:S02]  /*3f00*/  ISETP.GT.AND P1, PT, R133, R113, PT ;  /* 0x000000718500720c */ /* 0x000fe40003f24270 */
[----:B------:R-:W-:Y:S02]  /*3f10*/  FSEL R128, R105, -INF , !P5 ;  /* 0xff80000069807808 */ /* 0x000fe40006800000 */
[----:B------:R-:W-:-:S02]  /*3f20*/  ISETP.GE.AND P5, PT, R60, R178, PT ;  /* 0x000000b23c00720c */ /* 0x000fc40003fa6270 */
[----:B------:R-:W-:Y:S02]  /*3f30*/  FSEL R13, R51, -INF , !P0 ;  /* 0xff800000330d7808 */ /* 0x000fe40004000000 */
[----:B------:R-:W-:Y:S02]  /*3f40*/  FSEL R21, R46, -INF , !P1 ;  /* 0xff8000002e157808 */ /* 0x000fe40004800000 */
[C---:B------:R-:W-:Y:S02]  /*3f50*/  ISETP.GT.AND P0, PT, R133.reuse, R112, PT ;  /* 0x000000708500720c */ /* 0x040fe40003f04270 */
[C---:B------:R-:W-:Y:S02]  /*3f60*/  ISETP.GT.AND P1, PT, R133.reuse, R77, PT ;  /* 0x0000004d8500720c */ /* 0x040fe40003f24270 */
[----:B------:R-:W-:Y:S02]  /*3f70*/  FSEL R29, R58, -INF , !P2 ;  /* 0xff8000003a1d7808 */ /* 0x000fe40005000000 */
[----:B------:R-:W-:-:S02]  /*3f80*/  ISETP.GT.AND P2, PT, R133, R115, PT ;  /* 0x000000738500720c */ /* 0x000fc40003f44270 */
[----:B------:R-:W-:Y:S02]  /*3f90*/  FSEL R130, R101, -INF , !P5 ;  /* 0xff80000065827808 */ /* 0x000fe40006800000 */
[----:B------:R-:W-:Y:S02]  /*3fa0*/  ISETP.GE.AND P5, PT, R118, R177, PT ;  /* 0x000000b17600720c */ /* 0x000fe40003fa6270 */
[----:B------:R-:W-:Y:S02]  /*3fb0*/  FSEL R47, R47, -INF , !P0 ;  /* 0xff8000002f2f7808 */ /* 0x000fe40004000000 */
[----:B------:R-:W-:Y:S02]  /*3fc0*/  FSEL R9, R43, -INF , !P1 ;  /* 0xff8000002b097808 */ /* 0x000fe40004800000 */
[C---:B------:R-:W-:Y:S02]  /*3fd0*/  ISETP.GT.AND P0, PT, R133.reuse, R75, PT ;  /* 0x0000004b8500720c */ /* 0x040fe40003f04270 */
[----:B------:R-:W-:-:S02]  /*3fe0*/  ISETP.GT.AND P1, PT, R133, R94, PT ;  /* 0x0000005e8500720c */ /* 0x000fc40003f24270 */
[----:B------:R-:W-:Y:S02]  /*3ff0*/  FSEL R25, R50, -INF , !P2 ;  /* 0xff80000032197808 */ /* 0x000fe40005000000 */
[-C--:B------:R-:W-:Y:S02]  /*4000*/  ISETP.GE.AND P2, PT, R113, R177.reuse, PT ;  /* 0x000000b17100720c */ /* 0x080fe40003f46270 */
[----:B------:R-:W-:Y:S02]  /*4010*/  FSEL R8, R8, -INF , !P5 ;  /* 0xff80000008087808 */ /* 0x000fe40006800000 */
[----:B------:R-:W-:Y:S02]  /*4020*/  ISETP.GE.AND P5, PT, R112, R177, PT ;  /* 0x000000b17000720c */ /* 0x000fe40003fa6270 */
[----:B------:R-:W-:Y:S02]  /*4030*/  FSEL R38, R38, -INF , !P0 ;  /* 0xff80000026267808 */ /* 0x000fe40004000000 */
[----:B------:R-:W-:-:S02]  /*4040*/  FSEL R39, R39, -INF , !P1 ;  /* 0xff80000027277808 */ /* 0x000fc40004800000 */
[C---:B------:R-:W-:Y:S02]  /*4050*/  ISETP.GT.AND P0, PT, R133.reuse, R92, PT ;  /* 0x0000005c8500720c */ /* 0x040fe40003f04270 */
[----:B------:R-:W-:Y:S02]  /*4060*/  ISETP.GT.AND P1, PT, R133, R91, PT ;  /* 0x0000005b8500720c */ /* 0x000fe40003f24270 */
[----:B------:R-:W-:Y:S02]  /*4070*/  FSEL R21, R21, -INF , !P2 ;  /* 0xff80000015157808 */ /* 0x000fe40005000000 */
[----:B------:R-:W-:Y:S02]  /*4080*/  ISETP.GE.AND P2, PT, R77, R177, PT ;  /* 0x000000b14d00720c */ /* 0x000fe40003f46270 */
[----:B------:R-:W-:Y:S02]  /*4090*/  ISETP.GT.AND P3, PT, R132, R52, PT ;  /* 0x000000348400720c */ /* 0x000fe40003f64270 */
[----:B------:R-:W-:-:S02]  /*40a0*/  FSEL R77, R47, -INF , !P5 ;  /* 0xff8000002f4d7808 */ /* 0x000fc40006800000 */
[----:B------:R-:W-:Y:S02]  /*40b0*/  ISETP.GE.AND P5, PT, R94, R177, PT ;  /* 0x000000b15e00720c */ /* 0x000fe40003fa6270 */
[----:B------:R-:W-:Y:S02]  /*40c0*/  FSEL R35, R35, -INF , !P0 ;  /* 0xff80000023237808 */ /* 0x000fe40004000000 */
[----:B------:R-:W-:Y:S02]  /*40d0*/  FSEL R30, R30, -INF , !P1 ;  /* 0xff8000001e1e7808 */ /* 0x000fe40004800000 */
[C---:B------:R-:W-:Y:S02]  /*40e0*/  ISETP.GT.AND P0, PT, R133.reuse, R90, PT ;  /* 0x0000005a8500720c */ /* 0x040fe40003f04270 */
[----:B------:R-:W-:Y:S02]  /*40f0*/  ISETP.GT.AND P1, PT, R133, R88, PT ;  /* 0x000000588500720c */ /* 0x000fe40003f24270 */
[----:B------:R-:W-:-:S02]  /*4100*/  FSEL R96, R96, -INF , !P3 ;  /* 0xff80000060607808 */ /* 0x000fc40005800000 */
[----:B------:R-:W-:Y:S02]  /*4110*/  ISETP.GE.AND P3, PT, R52, R178, PT ;  /* 0x000000b23400720c */ /* 0x000fe40003f66270 */
[----:B------:R-:W-:Y:S02]  /*4120*/  FSEL R185, R39, -INF , !P5 ;  /* 0xff80000027b97808 */ /* 0x000fe40006800000 */
[----:B------:R-:W-:Y:S02]  /*4130*/  ISETP.GE.AND P5, PT, R90, R177, PT ;  /* 0x000000b15a00720c */ /* 0x000fe40003fa6270 */
[----:B------:R-:W-:Y:S02]  /*4140*/  FSEL R31, R31, -INF , !P0 ;  /* 0xff8000001f1f7808 */ /* 0x000fe40004000000 */
[----:B------:R-:W-:Y:S02]  /*4150*/  FSEL R27, R27, -INF , !P1 ;  /* 0xff8000001b1b7808 */ /* 0x000fe40004800000 */
[----:B------:R-:W-:-:S02]  /*4160*/  ISETP.GT.AND P1, PT, R133, R86, PT ;  /* 0x000000568500720c */ /* 0x000fc40003f24270 */
[----:B------:R-:W-:Y:S02]  /*4170*/  FSEL R127, R96, -INF , !P3 ;  /* 0xff800000607f7808 */ /* 0x000fe40005800000 */
[-C--:B------:R-:W-:Y:S02]  /*4180*/  ISETP.GE.AND P3, PT, R115, R177.reuse, PT ;  /* 0x000000b17300720c */ /* 0x080fe40003f66270 */
[----:B------:R-:W-:Y:S02]  /*4190*/  FSEL R153, R31, -INF , !P5 ;  /* 0xff8000001f997808 */ /* 0x000fe40006800000 */
[----:B------:R-:W-:Y:S02]  /*41a0*/  ISETP.GE.AND P5, PT, R86, R177, PT ;  /* 0x000000b15600720c */ /* 0x000fe40003fa6270 */
[----:B------:R-:W-:Y:S02]  /*41b0*/  FSEL R23, R23, -INF , !P1 ;  /* 0xff80000017177808 */ /* 0x000fe40004800000 */
[----:B------:R-:W-:-:S02]  /*41c0*/  FSEL R29, R29, -INF , !P4 ;  /* 0xff8000001d1d7808 */ /* 0x000fc40006000000 */
[----:B------:R-:W-:Y:S02]  /*41d0*/  ISETP.GE.AND P4, PT, R114, R177, PT ;  /* 0x000000b17200720c */ /* 0x000fe40003f86270 */
[----:B------:R-:W-:Y:S02]  /*41e0*/  FSEL R25, R25, -INF , !P3 ;  /* 0xff80000019197808 */ /* 0x000fe40005800000 */
[C---:B------:R-:W-:Y:S02]  /*41f0*/  ISETP.GT.AND P3, PT, R133.reuse, R95, PT ;  /* 0x0000005f8500720c */ /* 0x040fe40003f64270 */
[----:B------:R-:W-:Y:S02]  /*4200*/  ISETP.GT.AND P1, PT, R133, R82, PT ;  /* 0x000000528500720c */ /* 0x000fe40003f24270 */
[----:B------:R-:W-:Y:S02]  /*4210*/  FSEL R139, R23, -INF , !P5 ;  /* 0xff800000178b7808 */ /* 0x000fe40006800000 */
[----:B------:R-:W-:-:S02]  /*4220*/  ISETP.GT.AND P5, PT, R133, R78, PT ;  /* 0x0000004e8500720c */ /* 0x000fc40003fa4270 */
[----:B------:R-:W-:Y:S02]  /*4230*/  FSEL R13, R13, -INF , !P4 ;  /* 0xff8000000d0d7808 */ /* 0x000fe40006000000 */
[-C--:B------:R-:W-:Y:S02]  /*4240*/  ISETP.GE.AND P4, PT, R95, R177.reuse, PT ;  /* 0x000000b15f00720c */ /* 0x080fe40003f86270 */
[----:B------:R-:W-:Y:S02]  /*4250*/  FSEL R42, R42, -INF , !P3 ;  /* 0xff8000002a2a7808 */ /* 0x000fe40005800000 */
[----:B------:R-:W-:Y:S02]  /*4260*/  FSEL R14, R14, -INF , !P1 ;  /* 0xff8000000e0e7808 */ /* 0x000fe40004800000 */
[----:B------:R-:W-:Y:S02]  /*4270*/  ISETP.GE.AND P1, PT, R78, R177, PT ;  /* 0x000000b14e00720c */ /* 0x000fe40003f26270 */
[----:B------:R-:W-:-:S02]  /*4280*/  FSEL R10, R10, -INF , !P5 ;  /* 0xff8000000a0a7808 */ /* 0x000fc40006800000 */
[----:B------:R-:W-:Y:S02]  /*4290*/  FMNMX3.FTZ R12, R6, R83, R81, !PT ;  /* 0x00000053060c7276 */ /* 0x000fe40007810051 */
[----:B------:R-:W-:Y:S02]  /*42a0*/  ISETP.GE.AND P3, PT, R75, R177, PT ;  /* 0x000000b14b00720c */ /* 0x000fe40003f66270 */
[----:B------:R-:W-:Y:S02]  /*42b0*/  FSEL R75, R42, -INF , !P4 ;  /* 0xff8000002a4b7808 */ /* 0x000fe40006000000 */
[----:B------:R-:W-:Y:S02]  /*42c0*/  FSEL R42, R10, -INF , !P1 ;  /* 0xff8000000a2a7808 */ /* 0x000fe40004800000 */
[----:B------:R-:W-:Y:S02]  /*42d0*/  FMNMX3.FTZ R12, R12, R79, R71, !PT ;  /* 0x0000004f0c0c7276 */ /* 0x000fe40007810047 */
[----:B------:R-:W-:-:S02]  /*42e0*/  FMNMX3.FTZ R10, R29, R8, R25, !PT ;  /* 0x000000081d0a7276 */ /* 0x000fc40007810019 */
[----:B------:R-:W-:Y:S02]  /*42f0*/  ISETP.GT.AND P4, PT, R133, R93, PT ;  /* 0x0000005d8500720c */ /* 0x000fe40003f84270 */
[----:B------:R-:W-:Y:S02]  /*4300*/  FMNMX3.FTZ R12, R12, R69, R73, !PT ;  /* 0x000000450c0c7276 */ /* 0x000fe40007810049 */
[----:B------:R-:W-:Y:S02]  /*4310*/  FMNMX3.FTZ R10, R10, R13, R21, !PT ;  /* 0x0000000d0a0a7276 */ /* 0x000fe40007810015 */
[----:B------:R-:W-:Y:S02]  /*4320*/  FSEL R9, R9, -INF , !P2 ;  /* 0xff80000009097808 */ /* 0x000fe40005000000 */
[----:B------:R-:W-:Y:S02]  /*4330*/  ISETP.GE.AND P2, PT, R93, R177, PT ;  /* 0x000000b15d00720c */ /* 0x000fe40003f46270 */
[----:B------:R-:W-:-:S02]  /*4340*/  FSEL R34, R34, -INF , !P4 ;  /* 0xff80000022227808 */ /* 0x000fc40006000000 */
[----:B------:R-:W-:Y:S02]  /*4350*/  FMNMX3.FTZ R12, R12, R49, R37, !PT ;  /* 0x000000310c0c7276 */ /* 0x000fe40007810025 */
[----:B------:R-:W-:Y:S02]  /*4360*/  FSEL R167, R38, -INF , !P3 ;  /* 0xff80000026a77808 */ /* 0x000fe40005800000 */
[----:B------:R-:W-:Y:S02]  /*4370*/  FMNMX3.FTZ R10, R10, R77, R75, !PT ;  /* 0x0000004d0a0a7276 */ /* 0x000fe4000781004b */
[----:B------:R-:W-:Y:S02]  /*4380*/  ISETP.GE.AND P3, PT, R92, R177, PT ;  /* 0x000000b15c00720c */ /* 0x000fe40003f66270 */
[----:B------:R-:W-:Y:S02]  /*4390*/  FSEL R39, R34, -INF , !P2 ;  /* 0xff80000022277808 */ /* 0x000fe40005000000 */
[----:B------:R-:W-:-:S02]  /*43a0*/  ISETP.GT.AND P2, PT, R133, R89, PT ;  /* 0x000000598500720c */ /* 0x000fc40003f44270 */
[----:B------:R-:W-:Y:S02]  /*43b0*/  FMNMX3.FTZ R12, R12, R57, R155, !PT ;  /* 0x000000390c0c7276 */ /* 0x000fe4000781009b */
[----:B------:R-:W-:Y:S02]  /*43c0*/  ISETP.GE.AND P4, PT, R91, R177, PT ;  /* 0x000000b15b00720c */ /* 0x000fe40003f86270 */
[----:B------:R-:W-:Y:S02]  /*43d0*/  FMNMX3.FTZ R10, R10, R9, R167, !PT ;  /* 0x000000090a0a7276 */ /* 0x000fe400078100a7 */
[----:B------:R-:W-:Y:S02]  /*43e0*/  FSEL R179, R35, -INF , !P3 ;  /* 0xff80000023b37808 */ /* 0x000fe40005800000 */
[----:B------:R-:W-:Y:S02]  /*43f0*/  ISETP.GE.AND P3, PT, R89, R177, PT ;  /* 0x000000b15900720c */ /* 0x000fe40003f66270 */
[----:B------:R-:W-:-:S02]  /*4400*/  FSEL R26, R26, -INF , !P2 ;  /* 0xff8000001a1a7808 */ /* 0x000fc40005000000 */
[----:B------:R-:W-:Y:S02]  /*4410*/  FMNMX3.FTZ R12, R12, R41, R33, !PT ;  /* 0x000000290c0c7276 */ /* 0x000fe40007810021 */
[----:B------:R-:W-:Y:S02]  /*4420*/  FSEL R35, R30, -INF , !P4 ;  /* 0xff8000001e237808 */ /* 0x000fe40006000000 */
[----:B------:R-:W-:Y:S02]  /*4430*/  ISETP.GT.AND P0, PT, R133, R87, PT ;  /* 0x000000578500720c */ /* 0x000fe40003f04270 */
[----:B------:R-:W-:Y:S02]  /*4440*/  FMNMX3.FTZ R10, R10, R185, R39, !PT ;  /* 0x000000b90a0a7276 */ /* 0x000fe40007810027 */
[----:B------:R-:W-:Y:S02]  /*4450*/  ISETP.GE.AND P4, PT, R88, R177, PT ;  /* 0x000000b15800720c */ /* 0x000fe40003f86270 */
[----:B------:R-:W-:-:S02]  /*4460*/  FSEL R151, R26, -INF , !P3 ;  /* 0xff8000001a977808 */ /* 0x000fc40005800000 */
[----:B------:R-:W-:Y:S02]  /*4470*/  FMNMX3.FTZ R12, R12, R147, R145, !PT ;  /* 0x000000930c0c7276 */ /* 0x000fe40007810091 */
[----:B------:R-:W-:Y:S02]  /*4480*/  ISETP.GE.AND P2, PT, R87, R177, PT ;  /* 0x000000b15700720c */ /* 0x000fe40003f46270 */
[C---:B------:R-:W-:Y:S02]  /*4490*/  ISETP.GT.AND P3, PT, R133.reuse, R85, PT ;  /* 0x000000558500720c */ /* 0x040fe40003f64270 */
[----:B------:R-:W-:Y:S02]  /*44a0*/  FSEL R22, R22, -INF , !P0 ;  /* 0xff80000016167808 */ /* 0x000fe40004000000 */
[----:B------:R-:W-:Y:S02]  /*44b0*/  FMNMX3.FTZ R10, R10, R179, R35, !PT ;  /* 0x000000b30a0a7276 */ /* 0x000fe40007810023 */
[----:B------:R-:W-:-:S02]  /*44c0*/  ISETP.GT.AND P0, PT, R133, R84, PT ;  /* 0x000000548500720c */ /* 0x000fc40003f04270 */
[----:B------:R-:W-:Y:S02]  /*44d0*/  FSEL R149, R27, -INF , !P4 ;  /* 0xff8000001b957808 */ /* 0x000fe40006000000 */
[----:B------:R-:W-:Y:S02]  /*44e0*/  FMNMX3.FTZ R12, R12, R143, R66, !PT ;  /* 0x0000008f0c0c7276 */ /* 0x000fe40007810042 */
[----:B------:R-:W-:Y:S02]  /*44f0*/  ISETP.GE.AND P4, PT, R85, R177, PT ;  /* 0x000000b15500720c */ /* 0x000fe40003f86270 */
[----:B------:R-:W-:Y:S02]  /*4500*/  FSEL R59, R22, -INF , !P2 ;  /* 0xff800000163b7808 */ /* 0x000fe40005000000 */
[----:B------:R-:W-:Y:S02]  /*4510*/  FSEL R18, R18, -INF , !P3 ;  /* 0xff80000012127808 */ /* 0x000fe40005800000 */
[----:B------:R-:W-:-:S02]  /*4520*/  FMNMX3.FTZ R10, R10, R153, R151, !PT ;  /* 0x000000990a0a7276 */ /* 0x000fc40007810097 */
[-C--:B------:R-:W-:Y:S02]  /*4530*/  ISETP.GE.AND P2, PT, R84, R177.reuse, PT ;  /* 0x000000b15400720c */ /* 0x080fe40003f46270 */
[----:B------:R-:W-:Y:S02]  /*4540*/  FSEL R19, R19, -INF , !P0 ;  /* 0xff80000013137808 */ /* 0x000fe40004000000 */
[----:B------:R-:W-:Y:S02]  /*4550*/  ISETP.GT.AND P0, PT, R133, R80, PT ;  /* 0x000000508500720c */ /* 0x000fe40003f04270 */
[----:B------:R-:W-:Y:S02]  /*4560*/  FMNMX3.FTZ R12, R12, R122, R65, !PT ;  /* 0x0000007a0c0c7276 */ /* 0x000fe40007810041 */
[----:B------:R-:W-:Y:S02]  /*4570*/  ISETP.GE.AND P3, PT, R82, R177, PT ;  /* 0x000000b15200720c */ /* 0x000fe40003f66270 */
[----:B------:R-:W-:-:S02]  /*4580*/  FSEL R137, R18, -INF , !P4 ;  /* 0xff80000012897808 */ /* 0x000fc40006000000 */
[----:B------:R-:W-:Y:S02]  /*4590*/  FMNMX3.FTZ R10, R10, R149, R59, !PT ;  /* 0x000000950a0a7276 */ /* 0x000fe4000781003b */
[----:B------:R-:W-:Y:S02]  /*45a0*/  FSEL R131, R19, -INF , !P2 ;  /* 0xff80000013837808 */ /* 0x000fe40005000000 */
[----:B------:R-:W-:Y:S02]  /*45b0*/  ISETP.GT.AND P2, PT, R133, R76, PT ;  /* 0x0000004c8500720c */ /* 0x000fe40003f44270 */
[----:B------:R-:W-:Y:S02]  /*45c0*/  FSEL R15, R15, -INF , !P0 ;  /* 0xff8000000f0f7808 */ /* 0x000fe40004000000 */
[----:B------:R-:W-:Y:S02]  /*45d0*/  FMNMX3.FTZ R12, R12, R67, R64, !PT ;  /* 0x000000430c0c7276 */ /* 0x000fe40007810040 */
[----:B------:R-:W-:-:S02]  /*45e0*/  ISETP.GE.AND P4, PT, R80, R177, PT ;  /* 0x000000b15000720c */ /* 0x000fc40003f86270 */
[----:B------:R-:W-:Y:S02]  /*45f0*/  FSEL R16, R14, -INF , !P3 ;  /* 0xff8000000e107808 */ /* 0x000fe40005800000 */
[----:B------:R-:W-:Y:S02]  /*4600*/  ISETP.GT.AND P0, PT, R133, R74, PT ;  /* 0x0000004a8500720c */ /* 0x000fe40003f04270 */
[----:B------:R-:W-:Y:S02]  /*4610*/  FMNMX3.FTZ R10, R10, R139, R137, !PT ;  /* 0x0000008b0a0a7276 */ /* 0x000fe40007810089 */
[----:B------:R-:W-:Y:S02]  /*4620*/  FSEL R11, R11, -INF , !P2 ;  /* 0xff8000000b0b7808 */ /* 0x000fe40005000000 */
[----:B------:R-:W-:Y:S02]  /*4630*/  ISETP.GE.AND P3, PT, R76, R177, PT ;  /* 0x000000b14c00720c */ /* 0x000fe40003f66270 */
[----:B------:R-:W-:-:S02]  /*4640*/  ISETP.GT.AND P2, PT, R133, R72, PT ;  /* 0x000000488500720c */ /* 0x000fc40003f44270 */
[----:B------:R-:W-:Y:S02]  /*4650*/  FMNMX3.FTZ R12, R12, R120, R63, !PT ;  /* 0x000000780c0c7276 */ /* 0x000fe4000781003f */
[----:B------:R-:W-:Y:S02]  /*4660*/  ISETP.GE.AND P5, PT, R74, R177, PT ;  /* 0x000000b14a00720c */ /* 0x000fe40003fa6270 */
[----:B------:R-:W-:Y:S02]  /*4670*/  FSEL R17, R15, -INF , !P4 ;  /* 0xff8000000f117808 */ /* 0x000fe40006000000 */
[----:B------:R-:W-:Y:S02]  /*4680*/  ISETP.GT.AND P1, PT, R133, R70, PT ;  /* 0x000000468500720c */ /* 0x000fe40003f24270 */
[----:B------:R-:W-:Y:S02]  /*4690*/  FSEL R27, R110, -INF , !P0 ;  /* 0xff8000006e1b7808 */ /* 0x000fe40004000000 */
[----:B------:R-:W-:-:S02]  /*46a0*/  FMNMX3.FTZ R10, R10, R131, R16, !PT ;  /* 0x000000830a0a7276 */ /* 0x000fc40007810010 */
[-C--:B------:R-:W-:Y:S02]  /*46b0*/  ISETP.GE.AND P4, PT, R72, R177.reuse, PT ;  /* 0x000000b14800720c */ /* 0x080fe40003f86270 */
[----:B------:R-:W-:Y:S02]  /*46c0*/  FSEL R26, R11, -INF , !P3 ;  /* 0xff8000000b1a7808 */ /* 0x000fe40005800000 */
[----:B------:R-:W-:Y:S02]  /*46d0*/  ISETP.GT.AND P0, PT, R133, R68, PT ;  /* 0x000000448500720c */ /* 0x000fe40003f04270 */
[----:B------:R-:W-:Y:S02]  /*46e0*/  FSEL R44, R111, -INF , !P2 ;  /* 0xff8000006f2c7808 */ /* 0x000fe40005000000 */
[----:B------:R-:W-:Y:S02]  /*46f0*/  FMNMX3.FTZ R12, R12, R124, R121, !PT ;  /* 0x0000007c0c0c7276 */ /* 0x000fe40007810079 */
[----:B------:R-:W-:-:S02]  /*4700*/  ISETP.GE.AND P3, PT, R70, R177, PT ;  /* 0x000000b14600720c */ /* 0x000fc40003f66270 */
[----:B------:R-:W-:Y:S02]  /*4710*/  FSEL R27, R27, -INF , !P5 ;  /* 0xff8000001b1b7808 */ /* 0x000fe40006800000 */
[C---:B------:R-:W-:Y:S02]  /*4720*/  ISETP.GT.AND P2, PT, R133.reuse, R62, PT ;  /* 0x0000003e8500720c */ /* 0x040fe40003f44270 */
[----:B------:R-:W-:Y:S02]  /*4730*/  FSEL R43, R106, -INF , !P1 ;  /* 0xff8000006a2b7808 */ /* 0x000fe40004800000 */
[----:B------:R-:W-:Y:S02]  /*4740*/  FMNMX3.FTZ R10, R10, R17, R42, !PT ;  /* 0x000000110a0a7276 */ /* 0x000fe4000781002a */
[----:B------:R-:W-:Y:S02]  /*4750*/  FSEL R44, R44, -INF , !P4 ;  /* 0xff8000002c2c7808 */ /* 0x000fe40006000000 */
[----:B------:R-:W-:-:S02]  /*4760*/  ISETP.GT.AND P1, PT, R133, R60, PT ;  /* 0x0000003c8500720c */ /* 0x000fc40003f24270 */
[----:B------:R-:W-:Y:S02]  /*4770*/  FSEL R47, R107, -INF , !P0 ;  /* 0xff8000006b2f7808 */ /* 0x000fe40004000000 */
[----:B------:R-:W-:Y:S02]  /*4780*/  FMNMX3.FTZ R12, R12, R126, R123, !PT ;  /* 0x0000007e0c0c7276 */ /* 0x000fe4000781007b */
[-C--:B------:R-:W-:Y:S02]  /*4790*/  ISETP.GE.AND P5, PT, R68, R177.reuse, PT ;  /* 0x000000b14400720c */ /* 0x080fe40003fa6270 */
[----:B------:R-:W-:Y:S02]  /*47a0*/  ISETP.GE.AND P4, PT, R62, R177, PT ;  /* 0x000000b13e00720c */ /* 0x000fe40003f86270 */
[----:B------:R-:W-:Y:S02]  /*47b0*/  FSEL R43, R43, -INF , !P3 ;  /* 0xff8000002b2b7808 */ /* 0x000fe40005800000 */
[----:B------:R-:W-:-:S02]  /*47c0*/  ISETP.GT.AND P0, PT, R133, R52, PT ;  /* 0x000000348500720c */ /* 0x000fc40003f04270 */
[----:B------:R-:W-:Y:S02]  /*47d0*/  FSEL R50, R102, -INF , !P2 ;  /* 0xff80000066327808 */ /* 0x000fe40005000000 */
[----:B------:R-:W-:Y:S02]  /*47e0*/  FMNMX3.FTZ R10, R10, R26, R27, !PT ;  /* 0x0000001a0a0a7276 */ /* 0x000fe4000781001b */
[----:B------:R-:W-:Y:S02]  /*47f0*/  FSEL R45, R103, -INF , !P1 ;  /* 0xff800000672d7808 */ /* 0x000fe40004800000 */
[----:B------:R-:W-:Y:S02]  /*4800*/  FMNMX3.FTZ R12, R12, R128, R125, !PT ;  /* 0x000000800c0c7276 */ /* 0x000fe4000781007d */
[-C--:B------:R-:W-:Y:S02]  /*4810*/  ISETP.GE.AND P3, PT, R60, R177.reuse, PT ;  /* 0x000000b13c00720c */ /* 0x080fe40003f66270 */
[----:B------:R-:W-:-:S02]  /*4820*/  ISETP.GE.AND P2, PT, R52, R177, PT ;  /* 0x000000b13400720c */ /* 0x000fc40003f46270 */
[----:B------:R-:W-:Y:S02]  /*4830*/  ISETP.GT.AND P1, PT, R133, R0, PT ;  /* 0x000000008500720c */ /* 0x000fe40003f24270 */
[----:B------:R-:W-:Y:S02]  /*4840*/  FSEL R48, R98, -INF , !P0 ;  /* 0xff80000062307808 */ /* 0x000fe40004000000 */
[----:B------:R-:W-:Y:S02]  /*4850*/  FSEL R47, R47, -INF , !P5 ;  /* 0xff8000002f2f7808 */ /* 0x000fe40006800000 */
[----:B------:R-:W-:Y:S02]  /*4860*/  FSEL R50, R50, -INF , !P4 ;  /* 0xff80000032327808 */ /* 0x000fe40006000000 */
[----:B------:R-:W-:Y:S02]  /*4870*/  FMNMX3.FTZ R10, R10, R44, R43, !PT ;  /* 0x0000002c0a0a7276 */ /* 0x000fe4000781002b */
[----:B------:R-:W-:-:S02]  /*4880*/  FMNMX3.FTZ R11, R12, R130, R127, !PT ;  /* 0x000000820c0b7276 */ /* 0x000fc4000781007f */
[----:B------:R-:W-:Y:S02]  /*4890*/  ISETP.GE.AND P0, PT, R0, R177, PT ;  /* 0x000000b10000720c */ /* 0x000fe40003f06270 */
[----:B------:R-:W-:Y:S02]  /*48a0*/  FSEL R46, R99, -INF , !P1 ;  /* 0xff800000632e7808 */ /* 0x000fe40004800000 */
        /* <DEDUP_REMOVED lines=8> */
[----:B------:R-:W3:Y:S01]  /*4930*/  SHFL.BFLY PT, R11, R10, 0x2, 0x1f ;  /* 0x0c401f000a0b7f89 */ /* 0x000ee200000e0000 */
[----:B-1----:R-:W-:-:S05]  /*4940*/  FMNMX.FTZ R15, R12, R15, !PT ;  /* 0x0000000f0c0f7209 */ /* 0x002fca0007810000 */
[----:B------:R-:W1:Y:S01]  /*4950*/  SHFL.BFLY PT, R52, R15, 0x1, 0x1f ;  /* 0x0c201f000f347f89 */ /* 0x000e6200000e0000 */
[----:B---3--:R-:W-:-:S05]  /*4960*/  FMNMX.FTZ R11, R10, R11, !PT ;  /* 0x0000000b0a0b7209 */ /* 0x008fca0007810000 */
[----:B------:R-:W3:Y:S01]  /*4970*/  SHFL.BFLY PT, R0, R11, 0x1, 0x1f ;  /* 0x0c201f000b007f89 */ /* 0x000ee200000e0000 */
[----:B------:R-:W-:-:S05]  /*4980*/  LOP3.LUT R156, R4, 0x120, R129, 0xf8, !PT ;  /* 0x00000120049c7812 */ /* 0x000fca00078ef881 */
[----:B------:R-:W-:-:S05]  /*4990*/  IMAD R156, R156, 0x2, R7 ;  /* 0x000000029c9c7824 */ /* 0x000fca00078e0207 */
[----:B------:R-:W4:Y:S01]  /*49a0*/  LDSM.16.MT88.4 R92, [R156+0xb000] ;  /* 0x00b000009c5c783b */ /* 0x000f220000004200 */
[----:B-1----:R-:W-:Y:S02]  /*49b0*/  FMNMX.FTZ R52, R15, R52, !PT ;  /* 0x000000340f347209 */ /* 0x002fe40007810000 */
[----:B---3--:R-:W-:-:S03]  /*49c0*/  FMNMX.FTZ R0, R11, R0, !PT ;  /* 0x000000000b007209 */ /* 0x008fc60007810000 */
[----:B--2---:R-:W-:Y:S01]  /*49d0*/  FMUL.FTZ R138, R61, R52 ;  /* 0x000000343d8a7220 */ /* 0x004fe20000410000 */
[----:B------:R-:W-:Y:S01]  /*49e0*/  FSETP.NEU.FTZ.AND P0, PT, R52, -INF , PT ;  /* 0xff8000003400780b */ /* 0x000fe20003f1d000 */
[----:B------:R-:W-:Y:S01]  /*49f0*/  IMAD R118, R5, 0x2, R156 ;  /* 0x0000000205767824 */ /* 0x000fe200078e029c */
[----:B------:R-:W-:Y:S01]  /*4a00*/  LDSM.16.MT88.4 R108, [R156+0x9000] ;  /* 0x009000009c6c783b */ /* 0x000fe20000004200 */
[----:B------:R-:W-:Y:S01]  /*4a10*/  FMUL.FTZ R56, R61, R0 ;  /* 0x000000003d387220 */ /* 0x000fe20000410000 */
[----:B------:R-:W-:Y:S02]  /*4a20*/  FSEL R138, R138, RZ, P0 ;  /* 0x000000ff8a8a7208 */ /* 0x000fe40000000000 */
[----:B------:R-:W-:Y:S01]  /*4a30*/  FSETP.NEU.FTZ.AND P0, PT, R0, -INF , PT ;  /* 0xff8000000000780b */ /* 0x000fe20003f1d000 */
        /* <DEDUP_REMOVED lines=13> */
[----:B------:R-:W1:Y:S01]  /*4b10*/  LDSM.16.MT88.4 R8, [R156+0xb400] ;  /* 0x00b400009c08783b */ /* 0x000e620000004200 */
[----:B------:R-:W2:Y:S01]  /*4b20*/  MUFU.EX2 R140, R140 ;  /* 0x0000008c008c7308 */ /* 0x000ea20000000800 */
[-CC-:B------:R-:W-:Y:S01]  /*4b30*/  FFMA.FTZ R23, R49, R61.reuse, -R138.reuse ;  /* 0x0000003d31177223 */ /* 0x180fe2000001088a */
[-C--:B------:R-:W-:Y:S01]  /*4b40*/  FFMA.FTZ R24, R73, R61.reuse, -R138 ;  /* 0x0000003d49187223 */ /* 0x080fe2000001088a */
[-C--:B------:R-:W-:Y:S01]  /*4b50*/  FFMA.FTZ R22, R77, R61.reuse, -R56 ;  /* 0x0000003d4d167223 */ /* 0x080fe20000010838 */
[----:B------:R-:W-:Y:S01]  /*4b60*/  MUFU.EX2 R19, R19 ;  /* 0x0000001300137308 */ /* 0x000fe20000000800 */
[----:B------:R-:W-:Y:S03]  /*4b70*/  LDSM.16.MT88.4 R84, [R118+0xb000] ;  /* 0x00b000007654783b */ /* 0x000fe60000004200 */
[----:B------:R-:W3:Y:S01]  /*4b80*/  MUFU.EX2 R18, R18 ;  /* 0x0000001200127308 */ /* 0x000ee20000000800 */
[----:B------:R-:W-:Y:S03]  /*4b90*/  LDSM.16.MT88.4 R28, [R118+0x9400] ;  /* 0x00940000761c783b */ /* 0x000fe60000004200 */
[----:B------:R-:W-:Y:S04]  /*4ba0*/  MUFU.EX2 R129, R129 ;  /* 0x0000008100817308 */ /* 0x000fe80000000800 */
[----:B------:R-:W5:Y:S01]  /*4bb0*/  MUFU.EX2 R142, R142 ;  /* 0x0000008e008e7308 */ /* 0x000f620000000800 */
[----:B------:R-:W-:Y:S01]  /*4bc0*/  FFMA.FTZ R25, R69, R61, -R138 ;  /* 0x0000003d45197223 */ /* 0x000fe2000001088a */
[----:B------:R-:W-:Y:S02]  /*4bd0*/  LDSM.16.MT88.4 R12, [R156+0x9400] ;  /* 0x009400009c0c783b */ /* 0x000fe40000004200 */
[----:B------:R-:W-:Y:S04]  /*4be0*/  MUFU.EX2 R60, R60 ;  /* 0x0000003c003c7308 */ /* 0x000fe80000000800 */
[----:B------:R-:W4:Y:S01]  /*4bf0*/  MUFU.EX2 R51, R51 ;  /* 0x0000003300337308 */ /* 0x000f220000000800 */
[----:B--2---:R-:W-:Y:S01]  /*4c00*/  F2FP.F16.F32.PACK_AB R68, R140, R141 ;  /* 0x0000008d8c44723e */ /* 0x004fe200000000ff */
[--C-:B------:R-:W-:Y:S01]  /*4c10*/  FFMA.FTZ R49, R21, R61, -R56.reuse ;  /* 0x0000003d15317223 */ /* 0x100fe20000010838 */
[----:B---3--:R-:W-:Y:S01]  /*4c20*/  F2FP.F16.F32.PACK_AB R70, R18, R19 ;  /* 0x000000131246723e */ /* 0x008fe200000000ff */
[----:B------:R-:W-:Y:S01]  /*4c30*/  FFMA.FTZ R21, R75, R61, -R56 ;  /* 0x0000003d4b157223 */ /* 0x000fe20000010838 */
[----:B------:R-:W-:Y:S01]  /*4c40*/  MUFU.EX2 R58, R58 ;  /* 0x0000003a003a7308 */ /* 0x000fe20000000800 */
[----:B-----5:R-:W-:Y:S01]  /*4c50*/  F2FP.F16.F32.PACK_AB R69, R142, R129 ;  /* 0x000000818e45723e */ /* 0x020fe200000000ff */
[----:B------:R-:W2:Y:S01]  /*4c60*/  LDSM.16.MT88.4 R76, [R156+0xd000] ;  /* 0x00d000009c4c783b */ /* 0x000ea20000004200 */
[----:B----4-:R-:W-:Y:S01]  /*4c70*/  F2FP.F16.F32.PACK_AB R71, R51, R60 ;  /* 0x0000003c3347723e */ /* 0x010fe200000000ff */
[----:B------:R-:W3:Y:S04]  /*4c80*/  MUFU.EX2 R25, R25 ;  /* 0x0000001900197308 */ /* 0x000ee80000000800 */
[----:B------:R-:W-:Y:S02]  /*4c90*/  MUFU.EX2 R24, R24 ;  /* 0x0000001800187308 */ /* 0x000fe40000000800 */
[C---:B------:R-:W-:Y:S02]  /*4ca0*/  HMMA.16816.F32 R96, R68.reuse, R92, RZ ;  /* 0x0000005c4460723c */ /* 0x040fe400000018ff */
[----:B------:R-:W4:Y:S04]  /*4cb0*/  MUFU.EX2 R23, R23 ;  /* 0x0000001700177308 */ /* 0x000f280000000800 */
[----:B------:R-:W-:Y:S02]  /*4cc0*/  MUFU.EX2 R49, R49 ;  /* 0x0000003100317308 */ /* 0x000fe40000000800 */
[----:B------:R-:W-:Y:S02]  /*4cd0*/  HMMA.16816.F32 R92, R68, R94, RZ ;  /* 0x0000005e445c723c */ /* 0x000fe400000018ff */
        /* <DEDUP_REMOVED lines=25> */
[----:B------:R-:W-:Y:S01]  /*4e70*/  HMMA.16816.F32 R108, R4, R14, R108 ;  /* 0x0000000e046c723c */ /* 0x000fe2000000186c */
[----:B------:R-:W2:Y:S01]  /*4e80*/  LDSM.16.MT88.4 R12, [R118+0xb400] ;  /* 0x00b40000760c783b */ /* 0x000ea20000004200 */
[-CC-:B------:R-:W-:Y:S01]  /*4e90*/  FFMA.FTZ R40, R57, R61.reuse, -R138.reuse ;  /* 0x0000003d39287223 */ /* 0x180fe2000001088a */
[-C--:B------:R-:W-:Y:S01]  /*4ea0*/  FFMA.FTZ R38, R41, R61.reuse, -R138 ;  /* 0x0000003d29267223 */ /* 0x080fe2000001088a */
[-CC-:B------:R-:W-:Y:S01]  /*4eb0*/  FFMA.FTZ R62, R167, R61.reuse, -R56.reuse ;  /* 0x0000003da73e7223 */ /* 0x180fe20000010838 */
[----:B------:R-:W-:-:S03]  /*4ec0*/  FFMA.FTZ R36, R179, R61, -R56 ;  /* 0x0000003db3247223 */ /* 0x000fc60000010838 */
[----:B------:R-:W-:Y:S01]  /*4ed0*/  HMMA.16816.F32 R104, R4, R28, R104 ;  /* 0x0000001c0468723c */ /* 0x000fe20000001868 */
[----:B------:R-:W-:-:S07]  /*4ee0*/  FFMA.FTZ R155, R155, R61, -R138 ;  /* 0x0000003d9b9b7223 */ /* 0x000fce000001088a */
[C---:B-1----:R-:W-:Y:S08]  /*4ef0*/  HMMA.16816.F32 R72, R4.reuse, R8, R72 ;  /* 0x000000080448723c */ /* 0x042ff00000001848 */
[----:B------:R-:W-:Y:S01]  /*4f00*/  HMMA.16816.F32 R68, R4, R10, R68 ;  /* 0x0000000a0444723c */ /* 0x000fe20000001844 */
[----:B------:R-:W1:Y:S01]  /*4f10*/  LDSM.16.MT88.4 R8, [R156+0x9800] ;  /* 0x009800009c08783b */ /* 0x000e620000004200 */
[----:B------:R-:W-:-:S06]  /*4f20*/  FFMA.FTZ R185, R185, R61, -R56 ;  /* 0x0000003db9b97223 */ /* 0x000fcc0000010838 */
[C---:B------:R-:W-:Y:S08]  /*4f30*/  HMMA.16816.F32 R100, R4.reuse, R30, R100 ;  /* 0x0000001e0464723c */ /* 0x040ff00000001864 */
[C---:B--2---:R-:W-:Y:S08]  /*4f40*/  HMMA.16816.F32 R88, R4.reuse, R12, R88 ;  /* 0x0000000c0458723c */ /* 0x044ff00000001858 */
[----:B------:R-:W-:Y:S01]  /*4f50*/  HMMA.16816.F32 R84, R4, R14, R84 ;  /* 0x0000000e0454723c */ /* 0x000fe20000001854 */
[-C--:B------:R-:W-:Y:S01]  /*4f60*/  FFMA.FTZ R4, R37, R61.reuse, -R138 ;  /* 0x0000003d25047223 */ /* 0x080fe2000001088a */
[----:B------:R-:W-:Y:S01]  /*4f70*/  FFMA.FTZ R37, R39, R61, -R56 ;  /* 0x0000003d27257223 */ /* 0x000fe20000010838 */
[----:B------:R-:W-:Y:S04]  /*4f80*/  MUFU.EX2 R40, R40 ;  /* 0x0000002800287308 */ /* 0x000fe80000000800 */
[----:B------:R-:W2:Y:S04]  /*4f90*/  MUFU.EX2 R57, R4 ;  /* 0x0000000400397308 */ /* 0x000ea80000000800 */
[----:B------:R-:W-:Y:S04]  /*4fa0*/  MUFU.EX2 R41, R155 ;  /* 0x0000009b00297308 */ /* 0x000fe80000000800 */
        /* <DEDUP_REMOVED lines=62> */
[-C--:B------:R-:W-:Y:S01]  /*5390*/  FFMA.FTZ R136, R59, R61.reuse, -R56 ;  /* 0x0000003d3b887223 */ /* 0x080fe20000010838 */
[-CC-:B------:R-:W-:Y:S01]  /*53a0*/  FFMA.FTZ R12, R64, R61.reuse, -R138.reuse ;  /* 0x0000003d400c7223 */ /* 0x180fe2000001088a */
[----:B------:R-:W-:-:S04]  /*53b0*/  FFMA.FTZ R143, R63, R61, -R138 ;  /* 0x0000003d3f8f7223 */ /* 0x000fc8000001088a */
[----:B------:R-:W-:Y:S01]  /*53c0*/  MUFU.EX2 R136, R136 ;  /* 0x0000008800887308 */ /* 0x000fe20000000800 */
[C---:B-1----:R-:W-:Y:S08]  /*53d0*/  HMMA.16816.F32 R72, R4.reuse, R8, R72 ;  /* 0x000000080448723c */ /* 0x042ff00000001848 */
[----:B------:R-:W-:Y:S01]  /*53e0*/  HMMA.16816.F32 R68, R4, R10, R68 ;  /* 0x0000000a0444723c */ /* 0x000fe20000001844 */
[----:B------:R-:W1:Y:S01]  /*53f0*/  LDSM.16.MT88.4 R8, [R156+0xa000] ;  /* 0x00a000009c08783b */ /* 0x000e620000004200 */
[-CC-:B------:R-:W-:Y:S01]  /*5400*/  FFMA.FTZ R4, R122, R61.reuse, -R138.reuse ;  /* 0x0000003d7a047223 */ /* 0x180fe2000001088a */
[-CC-:B------:R-:W-:Y:S01]  /*5410*/  FFMA.FTZ R7, R66, R61.reuse, -R138.reuse ;  /* 0x0000003d42077223 */ /* 0x180fe2000001088a */
[-CC-:B------:R-:W-:Y:S01]  /*5420*/  FFMA.FTZ R6, R67, R61.reuse, -R138.reuse ;  /* 0x0000003d43067223 */ /* 0x180fe2000001088a */
[-C--:B------:R-:W-:Y:S01]  /*5430*/  FFMA.FTZ R66, R65, R61.reuse, -R138 ;  /* 0x0000003d41427223 */ /* 0x080fe2000001088a */
[-CC-:B------:R-:W-:Y:S01]  /*5440*/  FFMA.FTZ R67, R139, R61.reuse, -R56.reuse ;  /* 0x0000003d8b437223 */ /* 0x180fe20000010838 */
[----:B------:R2:W-:Y:S01]  /*5450*/  MUFU.EX2 R65, R4 ;  /* 0x0000000400417308 */ /* 0x0005e20000000800 */
[----:B------:R-:W-:-:S03]  /*5460*/  FFMA.FTZ R5, R137, R61, -R56 ;  /* 0x0000003d89057223 */ /* 0x000fc60000010838 */
[----:B------:R-:W-:Y:S04]  /*5470*/  MUFU.EX2 R122, R7 ;  /* 0x00000007007a7308 */ /* 0x000fe80000000800 */
[----:B------:R-:W-:Y:S01]  /*5480*/  MUFU.EX2 R66, R66 ;  /* 0x0000004200427308 */ /* 0x000fe20000000800 */
[----:B--2---:R-:W-:-:S03]  /*5490*/  FFMA.FTZ R4, R131, R61, -R56 ;  /* 0x0000003d83047223 */ /* 0x004fc60000010838 */
[----:B------:R-:W2:Y:S04]  /*54a0*/  MUFU.EX2 R59, R6 ;  /* 0x00000006003b7308 */ /* 0x000ea80000000800 */
        /* <DEDUP_REMOVED lines=24> */
[-C--:B------:R-:W-:Y:S01]  /*5630*/  FFMA.FTZ R144, R120, R61.reuse, -R138 ;  /* 0x0000003d78907223 */ /* 0x080fe2000001088a */
[-C--:B------:R-:W-:Y:S01]  /*5640*/  FFMA.FTZ R124, R16, R61.reuse, -R56 ;  /* 0x0000003d107c7223 */ /* 0x080fe20000010838 */
[----:B------:R2:W-:Y:S01]  /*5650*/  MUFU.EX2 R120, R12 ;  /* 0x0000000c00787308 */ /* 0x0005e20000000800 */
[-CC-:B------:R-:W-:Y:S01]  /*5660*/  FFMA.FTZ R131, R121, R61.reuse, -R138.reuse ;  /* 0x0000003d79837223 */ /* 0x180fe2000001088a */
[-C--:B------:R-:W-:Y:S01]  /*5670*/  FFMA.FTZ R137, R123, R61.reuse, -R138 ;  /* 0x0000003d7b897223 */ /* 0x080fe2000001088a */
[----:B------:R-:W-:Y:S01]  /*5680*/  FADD.FTZ R140, R141, R140 ;  /* 0x0000008c8d8c7221 */ /* 0x000fe20000010000 */
[----:B------:R-:W3:Y:S04]  /*5690*/  MUFU.EX2 R123, R144 ;  /* 0x00000090007b7308 */ /* 0x000ee80000000800 */
[----:B------:R-:W-:Y:S01]  /*56a0*/  MUFU.EX2 R121, R139 ;  /* 0x0000008b00797308 */ /* 0x000fe20000000800 */
[----:B--2---:R-:W-:Y:S03]  /*56b0*/  LDSM.16.MT88.4 R12, [R118+0xa400] ;  /* 0x00a40000760c783b */ /* 0x004fe60000004200 */
[----:B------:R-:W-:Y:S01]  /*56c0*/  MUFU.EX2 R124, R124 ;  /* 0x0000007c007c7308 */ /* 0x000fe20000000800 */
[C---:B-1----:R-:W-:Y:S08]  /*56d0*/  HMMA.16816.F32 R72, R4.reuse, R8, R72 ;  /* 0x000000080448723c */ /* 0x042ff00000001848 */
[----:B------:R-:W-:Y:S01]  /*56e0*/  HMMA.16816.F32 R68, R4, R10, R68 ;  /* 0x0000000a0444723c */ /* 0x000fe20000001844 */
[----:B------:R-:W1:Y:S01]  /*56f0*/  LDSM.16.MT88.4 R8, [R156+0xc400] ;  /* 0x00c400009c08783b */ /* 0x000e620000004200 */
[----:B------:R-:W-:Y:S01]  /*5700*/  FADD.FTZ R4, R60, R129 ;  /* 0x000000813c047221 */ /* 0x000fe20000010000 */
[----:B------:R-:W-:-:S03]  /*5710*/  FFMA.FTZ R129, R17, R61, -R56 ;  /* 0x0000003d11817223 */ /* 0x000fc60000010838 */
[----:B------:R-:W-:Y:S01]  /*5720*/  FADD.FTZ R4, R51, R4 ;  /* 0x0000000433047221 */ /* 0x000fe20000010000 */
[-CC-:B------:R-:W-:Y:S01]  /*5730*/  FFMA.FTZ R51, R42, R61.reuse, -R56.reuse ;  /* 0x0000003d2a337223 */ /* 0x180fe20000010838 */
[----:B------:R-:W-:Y:S01]  /*5740*/  FFMA.FTZ R42, R26, R61, -R56 ;  /* 0x0000003d1a2a7223 */ /* 0x000fe20000010838 */
[----:B------:R-:W2:Y:S04]  /*5750*/  MUFU.EX2 R60, R143 ;  /* 0x0000008f003c7308 */ /* 0x000ea80000000800 */
[----:B------:R-:W4:Y:S04]  /*5760*/  MUFU.EX2 R129, R129 ;  /* 0x0000008100817308 */ /* 0x000f280000000800 */
[----:B------:R-:W-:Y:S04]  /*5770*/  MUFU.EX2 R51, R51 ;  /* 0x0000003300337308 */ /* 0x000fe80000000800 */
[----:B------:R-:W5:Y:S01]  /*5780*/  MUFU.EX2 R42, R42 ;  /* 0x0000002a002a7308 */ /* 0x000f620000000800 */
[----:B------:R-:W-:-:S04]  /*5790*/  FADD.FTZ R5, R19, R140 ;  /* 0x0000008c13057221 */ /* 0x000fc80000010000 */
[----:B------:R-:W-:Y:S01]  /*57a0*/  FADD.FTZ R5, R18, R5 ;  /* 0x0000000512057221 */ /* 0x000fe20000010000 */
[----:B------:R-:W-:Y:S01]  /*57b0*/  FADD.FTZ R49, R49, R4 ;  /* 0x0000000431317221 */ /* 0x000fe20000010000 */
[----:B------:R-:W1:Y:S01]  /*57c0*/  LDSM.16.MT88.4 R16, [R156+0xa400] ;  /* 0x00a400009c10783b */ /* 0x000e620000004200 */
[----:B---3--:R-:W-:Y:S01]  /*57d0*/  F2FP.F16.F32.PACK_AB R4, R123, R120 ;  /* 0x000000787b04723e */ /* 0x008fe200000000ff */
[----:B------:R-:W-:Y:S01]  /*57e0*/  FADD.FTZ R58, R58, R5 ;  /* 0x000000053a3a7221 */ /* 0x000fe20000010000 */
        /* <DEDUP_REMOVED lines=14> */
[----:B------:R-:W1:Y:S01]  /*58d0*/  LDSM.16.MT88.4 R8, [R156+0xa800] ;  /* 0x00a800009c08783b */ /* 0x000e620000004200 */
[----:B------:R-:W-:Y:S01]  /*58e0*/  FADD.FTZ R25, R25, R58 ;  /* 0x0000003a19197221 */ /* 0x000fe20000010000 */
[----:B------:R-:W-:Y:S01]  /*58f0*/  FADD.FTZ R22, R22, R49 ;  /* 0x0000003116167221 */ /* 0x000fe20000010000 */
[-C--:B------:R-:W-:Y:S01]  /*5900*/  FFMA.FTZ R26, R44, R61.reuse, -R56 ;  /* 0x0000003d2c1a7223 */ /* 0x080fe20000010838 */
[-CC-:B------:R-:W-:Y:S01]  /*5910*/  FFMA.FTZ R126, R126, R61.reuse, -R138.reuse ;  /* 0x0000003d7e7e7223 */ /* 0x180fe2000001088a */
[-C--:B------:R-:W-:Y:S01]  /*5920*/  FFMA.FTZ R128, R128, R61.reuse, -R138 ;  /* 0x0000003d80807223 */ /* 0x080fe2000001088a */
[-CC-:B------:R-:W-:Y:S01]  /*5930*/  FFMA.FTZ R43, R43, R61.reuse, -R56.reuse ;  /* 0x0000003d2b2b7223 */ /* 0x180fe20000010838 */
[-CC-:B------:R-:W-:Y:S01]  /*5940*/  FFMA.FTZ R44, R47, R61.reuse, -R56.reuse ;  /* 0x0000003d2f2c7223 */ /* 0x180fe20000010838 */
[----:B--2---:R-:W-:Y:S01]  /*5950*/  HMMA.16816.F32 R72, R4, R12, R72 ;  /* 0x0000000c0448723c */ /* 0x004fe20000001848 */
        /* <DEDUP_REMOVED lines=10> */
[----:B------:R-:W2:Y:S04]  /*5a00*/  MUFU.EX2 R126, R126 ;  /* 0x0000007e007e7308 */ /* 0x000ea80000000800 */
[----:B------:R-:W-:Y:S04]  /*5a10*/  MUFU.EX2 R137, R137 ;  /* 0x0000008900897308 */ /* 0x000fe80000000800 */
[----:B------:R-:W4:Y:S04]  /*5a20*/  MUFU.EX2 R128, R128 ;  /* 0x0000008000807308 */ /* 0x000f280000000800 */
[----:B------:R-:W-:Y:S04]  /*5a30*/  MUFU.EX2 R47, R27 ;  /* 0x0000001b002f7308 */ /* 0x000fe80000000800 */
[----:B------:R5:W1:Y:S04]  /*5a40*/  MUFU.EX2 R56, R26 ;  /* 0x0000001a00387308 */ /* 0x000a680000000800 */
[----:B------:R-:W-:Y:S04]  /*5a50*/  MUFU.EX2 R43, R43 ;  /* 0x0000002b002b7308 */ /* 0x000fe80000000800 */
[----:B------:R-:W1:Y:S01]  /*5a60*/  MUFU.EX2 R44, R44 ;  /* 0x0000002c002c7308 */ /* 0x000e620000000800 */
[C---:B------:R-:W-:Y:S01]  /*5a70*/  HMMA.16816.F32 R68, R4.reuse, R14, R68 ;  /* 0x0000000e0444723c */ /* 0x040fe20000001844 */
[----:B------:R-:W-:Y:S01]  /*5a80*/  FADD.FTZ R57, R57, R12 ;  /* 0x0000000c39397221 */ /* 0x000fe20000010000 */
[----:B------:R-:W-:Y:S01]  /*5a90*/  FADD.FTZ R62, R62, R13 ;  /* 0x0000000d3e3e7221 */ /* 0x000fe20000010000 */
[----:B------:R-:W-:Y:S04]  /*5aa0*/  LDSM.16.MT88.4 R20, [R156+0xc800] ;  /* 0x00c800009c14783b */ /* 0x000fe80000004200 */
[----:B------:R-:W1:Y:S01]  /*5ab0*/  LDSM.16.MT88.4 R12, [R118+0xc800] ;  /* 0x00c80000760c783b */ /* 0x000e620000004200 */
[C---:B---3--:R-:W-:Y:S03]  /*5ac0*/  HMMA.16816.F32 R88, R4.reuse, R16, R88 ;  /* 0x000000100458723c */ /* 0x048fe60000001858 */
[----:B-----5:R-:W-:Y:S05]  /*5ad0*/  LDSM.16.MT88.4 R24, [R118+0xa800] ;  /* 0x00a800007618783b */ /* 0x020fea0000004200 */
[----:B------:R-:W-:Y:S01]  /*5ae0*/  HMMA.16816.F32 R84, R4, R18, R84 ;  /* 0x000000120454723c */ /* 0x000fe20000001854 */
[----:B--2---:R-:W-:Y:S01]  /*5af0*/  F2FP.F16.F32.PACK_AB R4, R126, R131 ;  /* 0x000000837e04723e */ /* 0x004fe200000000ff */
[----:B------:R-:W-:Y:S01]  /*5b00*/  LDSM.16.MT88.4 R16, [R118+0xe800] ;  /* 0x00e800007610783b */ /* 0x000fe20000004200 */
[----:B----4-:R-:W-:-:S02]  /*5b10*/  F2FP.F16.F32.PACK_AB R6, R128, R137 ;  /* 0x000000898006723e */ /* 0x010fc400000000ff */
[----:B-1----:R-:W-:Y:S02]  /*5b20*/  F2FP.F16.F32.PACK_AB R5, R56, R47 ;  /* 0x0000002f3805723e */ /* 0x002fe400000000ff */
[----:B------:R-:W-:-:S07]  /*5b30*/  F2FP.F16.F32.PACK_AB R7, R44, R43 ;  /* 0x0000002b2c07723e */ /* 0x000fce00000000ff */
[C---:B------:R-:W-:Y:S08]  /*5b40*/  HMMA.16816.F32 R112, R4.reuse, R8, R112 ;  /* 0x000000080470723c */ /* 0x040ff00000001870 */
[C---:B------:R-:W-:Y:S01]  /*5b50*/  HMMA.16816.F32 R108, R4.reuse, R10, R108 ;  /* 0x0000000a046c723c */ /* 0x040fe2000000186c */
[----:B------:R-:W1:Y:S07]  /*5b60*/  LDSM.16.MT88.4 R8, [R156+0xe800] ;  /* 0x00e800009c08783b */ /* 0x000e6e0000004200 */
[C---:B------:R-:W-:Y:S08]  /*5b70*/  HMMA.16816.F32 R88, R4.reuse, R12, R88 ;  /* 0x0000000c0458723c */ /* 0x040ff00000001858 */
[----:B------:R-:W-:Y:S01]  /*5b80*/  HMMA.16816.F32 R84, R4, R14, R84 ;  /* 0x0000000e0454723c */ /* 0x000fe20000001854 */
[----:B------:R-:W2:Y:S01]  /*5b90*/  LDSM.16.MT88.4 R12, [R118+0xac00] ;  /* 0x00ac0000760c783b */ /* 0x000ea20000004200 */
[-CC-:B------:R-:W-:Y:S01]  /*5ba0*/  FFMA.FTZ R125, R125, R61.reuse, -R138.reuse ;  /* 0x0000003d7d7d7223 */ /* 0x180fe2000001088a */
[----:B------:R-:W-:-:S05]  /*5bb0*/  FFMA.FTZ R130, R130, R61, -R138 ;  /* 0x0000003d82827223 */ /* 0x000fca000001088a */
[----:B------:R-:W-:Y:S01]  /*5bc0*/  HMMA.16816.F32 R96, R4, R20, R96 ;  /* 0x000000140460723c */ /* 0x000fe20000001860 */
[-CC-:B------:R-:W-:Y:S01]  /*5bd0*/  FFMA.FTZ R127, R127, R61.reuse, -R138.reuse ;  /* 0x0000003d7f7f7223 */ /* 0x180fe2000001088a */
[----:B------:R-:W-:-:S06]  /*5be0*/  FFMA.FTZ R134, R134, R61, -R138 ;  /* 0x0000003d86867223 */ /* 0x000fcc000001088a */
        /* <DEDUP_REMOVED lines=8> */
[----:B------:R-:W5:Y:S02]  /*5c70*/  MUFU.EX2 R134, R134 ;  /* 0x0000008600867308 */ /* 0x000f640000000800 */
[C---:B------:R-:W-:Y:S02]  /*5c80*/  HMMA.16816.F32 R104, R4.reuse, R24, R104 ;  /* 0x000000180468723c */ /* 0x040fe40000001868 */
[----:B------:R-:W-:Y:S04]  /*5c90*/  MUFU.EX2 R50, R50 ;  /* 0x0000003200327308 */ /* 0x000fe80000000800 */
[----:B------:R-:W2:Y:S02]  /*5ca0*/  MUFU.EX2 R45, R45 ;  /* 0x0000002d002d7308 */ /* 0x000ea40000000800 */
[C---:B------:R-:W-:Y:S02]  /*5cb0*/  HMMA.16816.F32 R100, R4.reuse, R26, R100 ;  /* 0x0000001a0464723c */ /* 0x040fe40000001864 */
[----:B------:R-:W-:Y:S04]  /*5cc0*/  MUFU.EX2 R48, R48 ;  /* 0x0000003000307308 */ /* 0x000fe80000000800 */
[----:B------:R-:W3:Y:S01]  /*5cd0*/  MUFU.EX2 R195, R46 ;  /* 0x0000002e00c37308 */ /* 0x000ee20000000800 */
[----:B------:R-:W-:Y:S01]  /*5ce0*/  FADD.FTZ R40, R40, R57 ;  /* 0x0000003928287221 */ /* 0x000fe20000010000 */
[----:B------:R-:W-:Y:S01]  /*5cf0*/  FADD.FTZ R62, R39, R62 ;  /* 0x0000003e273e7221 */ /* 0x000fe20000010000 */
[----:B------:R-:W-:Y:S02]  /*5d00*/  HMMA.16816.F32 R72, R4, R16, R72 ;  /* 0x000000100448723c */ /* 0x000fe40000001848 */
[----:B------:R-:W-:Y:S01]  /*5d10*/  FADD.FTZ R41, R41, R40 ;  /* 0x0000002829297221 */ /* 0x000fe20000010000 */
[----:B------:R-:W-:-:S05]  /*5d20*/  FADD.FTZ R37, R37, R62 ;  /* 0x0000003e25257221 */ /* 0x000fca0000010000 */
[----:B------:R-:W-:Y:S01]  /*5d30*/  HMMA.16816.F32 R68, R4, R18, R68 ;  /* 0x000000120444723c */ /* 0x000fe20000001844 */
[----:B------:R-:W4:Y:S01]  /*5d40*/  LDSM.16.MT88.4 R16, [R118+0xcc00] ;  /* 0x00cc00007610783b */ /* 0x000f220000004200 */
[----:B-1----:R-:W-:Y:S02]  /*5d50*/  F2FP.F16.F32.PACK_AB R4, R130, R125 ;  /* 0x0000007d8204723e */ /* 0x002fe400000000ff */
[----:B-----5:R-:W-:Y:S02]  /*5d60*/  F2FP.F16.F32.PACK_AB R6, R134, R127 ;  /* 0x0000007f8606723e */ /* 0x020fe400000000ff */
[----:B--2---:R-:W-:Y:S02]  /*5d70*/  F2FP.F16.F32.PACK_AB R5, R45, R50 ;  /* 0x000000322d05723e */ /* 0x004fe400000000ff */
[----:B---3--:R-:W-:Y:S01]  /*5d80*/  F2FP.F16.F32.PACK_AB R7, R195, R48 ;  /* 0x00000030c307723e */ /* 0x008fe200000000ff */
[----:B------:R-:W-:Y:S01]  /*5d90*/  FADD.FTZ R41, R38, R41 ;  /* 0x0000002926297221 */ /* 0x000fe20000010000 */
[----:B------:R-:W-:-:S03]  /*5da0*/  FADD.FTZ R36, R36, R37 ;  /* 0x0000002524247221 */ /* 0x000fc60000010000 */
[----:B------:R-:W-:Y:S02]  /*5db0*/  FADD.FTZ R34, R34, R41 ;  /* 0x0000002922227221 */ /* 0x000fe40000010000 */
[----:B------:R-:W-:Y:S01]  /*5dc0*/  HMMA.16816.F32 R104, R4, R12, R104 ;  /* 0x0000000c0468723c */ /* 0x000fe20000001868 */
[----:B------:R-:W-:Y:S01]  /*5dd0*/  FADD.FTZ R35, R35, R36 ;  /* 0x0000002423237221 */ /* 0x000fe20000010000 */
[----:B------:R-:W-:-:S06]  /*5de0*/  FADD.FTZ R34, R33, R34 ;  /* 0x0000002221227221 */ /* 0x000fcc0000010000 */
[----:B------:R-:W-:Y:S01]  /*5df0*/  HMMA.16816.F32 R100, R4, R14, R100 ;  /* 0x0000000e0464723c */ /* 0x000fe20000001864 */
[----:B------:R-:W1:Y:S01]  /*5e00*/  LDSM.16.MT88.4 R12, [R156+0xec00] ;  /* 0x00ec00009c0c783b */ /* 0x000e620000004200 */
[----:B------:R-:W-:-:S06]  /*5e10*/  FADD.FTZ R32, R32, R35 ;  /* 0x0000002320207221 */ /* 0x000fcc0000010000 */
[----:B------:R-:W-:Y:S01]  /*5e20*/  HMMA.16816.F32 R112, R4, R20, R112 ;  /* 0x000000140470723c */ /* 0x000fe20000001870 */
[----:B------:R-:W-:-:S07]  /*5e30*/  FADD.FTZ R21, R31, R34 ;  /* 0x000000221f157221 */ /* 0x000fce0000010000 */
[----:B------:R-:W-:Y:S01]  /*5e40*/  HMMA.16816.F32 R108, R4, R22, R108 ;  /* 0x00000016046c723c */ /* 0x000fe2000000186c */
[----:B------:R-:W-:Y:S01]  /*5e50*/  FADD.FTZ R23, R29, R32 ;  /* 0x000000201d177221 */ /* 0x000fe20000010000 */
[----:B------:R-:W-:-:S03]  /*5e60*/  FADD.FTZ R21, R30, R21 ;  /* 0x000000151e157221 */ /* 0x000fc60000010000 */
[----:B------:R-:W-:Y:S01]  /*5e70*/  FADD.FTZ R23, R28, R23 ;  /* 0x000000171c177221 */ /* 0x000fe20000010000 */
[----:B------:R-:W-:Y:S02]  /*5e80*/  FADD.FTZ R122, R122, R21 ;  /* 0x000000157a7a7221 */ /* 0x000fe40000010000 */
[----:B----4-:R-:W-:Y:S01]  /*5e90*/  HMMA.16816.F32 R96, R4, R8, R96 ;  /* 0x000000080460723c */ /* 0x010fe20000001860 */
        /* <DEDUP_REMOVED lines=9> */
[C---:B------:R-:W-:Y:S01]  /*5f30*/  HMMA.16816.F32 R88, R4.reuse, R16, R88 ;  /* 0x000000100458723c */ /* 0x040fe20000001858 */
[----:B------:R-:W-:Y:S02]  /*5f40*/  FADD.FTZ R120, R120, R59 ;  /* 0x0000003b78787221 */ /* 0x000fe40000010000 */
[----:B------:R-:W-:Y:S02]  /*5f50*/  FADD.FTZ R16, R124, R63 ;  /* 0x0000003f7c107221 */ /* 0x000fe40000010000 */
[----:B------:R-:W-:Y:S02]  /*5f60*/  FADD.FTZ R123, R123, R120 ;  /* 0x000000787b7b7221 */ /* 0x000fe40000010000 */
[----:B------:R-:W-:Y:S01]  /*5f70*/  FADD.FTZ R16, R129, R16 ;  /* 0x0000001081107221 */ /* 0x000fe20000010000 */
[----:B-1----:R-:W-:Y:S01]  /*5f80*/  HMMA.16816.F32 R80, R4, R12, R80 ;  /* 0x0000000c0450723c */ /* 0x002fe20000001850 */
[----:B------:R-:W-:-:S02]  /*5f90*/  FADD.FTZ R12, R60, R123 ;  /* 0x0000007b3c0c7221 */ /* 0x000fc40000010000 */
[----:B------:R-:W-:Y:S02]  /*5fa0*/  FADD.FTZ R51, R51, R16 ;  /* 0x0000001033337221 */ /* 0x000fe40000010000 */
[----:B------:R-:W-:Y:S02]  /*5fb0*/  FADD.FTZ R12, R121, R12 ;  /* 0x0000000c790c7221 */ /* 0x000fe40000010000 */
[----:B------:R-:W-:Y:S02]  /*5fc0*/  FADD.FTZ R42, R42, R51 ;  /* 0x000000332a2a7221 */ /* 0x000fe40000010000 */
[----:B------:R-:W-:Y:S02]  /*5fd0*/  FADD.FTZ R131, R131, R12 ;  /* 0x0000000c83837221 */ /* 0x000fe40000010000 */
[----:B------:R-:W-:Y:S02]  /*5fe0*/  FADD.FTZ R47, R47, R42 ;  /* 0x0000002a2f2f7221 */ /* 0x000fe40000010000 */
[----:B------:R-:W-:-:S02]  /*5ff0*/  FADD.FTZ R126, R126, R131 ;  /* 0x000000837e7e7221 */ /* 0x000fc40000010000 */
[----:B------:R-:W-:Y:S02]  /*6000*/  FADD.FTZ R56, R56, R47 ;  /* 0x0000002f38387221 */ /* 0x000fe40000010000 */
[----:B------:R-:W-:Y:S01]  /*6010*/  FADD.FTZ R137, R137, R126 ;  /* 0x0000007e89897221 */ /* 0x000fe20000010000 */
[----:B--2---:R-:W-:Y:S01]  /*6020*/  HMMA.16816.F32 R72, R4, R8, R72 ;  /* 0x000000080448723c */ /* 0x004fe20000001848 */
[----:B------:R-:W-:Y:S02]  /*6030*/  FADD.FTZ R9, R43, R56 ;  /* 0x000000382b097221 */ /* 0x000fe40000010000 */
[----:B------:R-:W-:Y:S01]  /*6040*/  FADD.FTZ R128, R128, R137 ;  /* 0x0000008980807221 */ /* 0x000fe20000010000 */
[----:B------:R-:W-:Y:S01]  /*6050*/  ISETP.GT.U32.AND P0, PT, R135, R164, PT ;  /* 0x000000a48700720c */ /* 0x000fe20003f04070 */
[----:B------:R-:W-:Y:S02]  /*6060*/  FADD.FTZ R9, R44, R9 ;  /* 0x000000092c097221 */ /* 0x000fe40000010000 */
[----:B------:R-:W-:-:S02]  /*6070*/  FADD.FTZ R125, R125, R128 ;  /* 0x000000807d7d7221 */ /* 0x000fc40000010000 */
        /* <DEDUP_REMOVED lines=52> */
[----:B------:R-:W-:-:S05]  /*63c0*/  ISETP.NE.AND P1, PT, R11, RZ, PT ;  /* 0x000000ff0b00720c */ /* 0x000fca0003f25270 */
        /* <DEDUP_REMOVED lines=27> */
.L_x_4531:
        /* <DEDUP_REMOVED lines=8> */
.L_x_4532:
[----:B------:R-:W-:Y:S05]  /*6600*/  BSYNC.RECONVERGENT B0 ;  /* 0x0000000000007941 */ /* 0x000fea0003800200 */
.L_x_4530:
[C---:B------:R-:W-:Y:S01]  /*6610*/  IMAD.SHL.U32 R5, R54.reuse, 0x40, RZ ;  /* 0x0000004036057824 */ /* 0x040fe200078e00ff */
[----:B------:R-:W-:Y:S01]  /*6620*/  SHF.L.U64.HI R4, R54, 0x6, R55 ;  /* 0x0000000636047819 */ /* 0x000fe20000010237 */
[----:B------:R-:W-:Y:S01]  /*6630*/  @!PT LDS RZ, [RZ] ;  /* 0x00000000fffff984 */ /* 0x000fe20000000800 */
[----:B------:R-:W-:Y:S01]  /*6640*/  @!PT LDS RZ, [RZ] ;  /* 0x00000000fffff984 */ /* 0x000fe20000000800 */
[----:B------:R-:W-:Y:S01]  /*6650*/  @!PT LDS RZ, [RZ] ;  /* 0x00000000fffff984 */ /* 0x000fe20000000800 */
[----:B------:R-:W-:Y:S01]  /*6660*/  LDGSTS.E.BYPASS.LTC128B.128 [R175+0x9000], desc[UR4][R168.64] ;  /* 0x09000000a8af7fae */ /* 0x000fe2000b981a04 */
[----:B------:R-:W-:Y:S02]  /*6670*/  BSSY.RECONVERGENT B1, `(.L_x_4533) ;  /* 0x0000231000017945 */ /* 0x000fe40003800200 */
[C---:B------:R-:W-:Y:S01]  /*6680*/  IADD3 R10, P0, PT, R5.reuse, R168, RZ ;  /* 0x000000a8050a7210 */ /* 0x040fe20007f1e0ff */
[----:B------:R-:W-:Y:S03]  /*6690*/  LDGSTS.E.BYPASS.LTC128B.128 [R175+0xb000], desc[UR4][R168.64+0x40] ;  /* 0x0b000040a8af7fae */ /* 0x000fe6000b981a04 */
[C---:B------:R-:W-:Y:S01]  /*66a0*/  IADD3 R8, P1, PT, R5.reuse, R10, RZ ;  /* 0x0000000a05087210 */ /* 0x040fe20007f3e0ff */
[C---:B------:R-:W-:Y:S01]  /*66b0*/  IMAD.X R11, R4.reuse, 0x1, R169, P0 ;  /* 0x00000001040b7824 */ /* 0x040fe200000e06a9 */
[----:B------:R-:W-:Y:S02]  /*66c0*/  LDGSTS.E.BYPASS.LTC128B.128 [R175+0xd000], desc[UR4][R168.64+0x80] ;  /* 0x0d000080a8af7fae */ /* 0x000fe4000b981a04 */
[----:B------:R-:W-:Y:S01]  /*66d0*/  IADD3 R12, P0, PT, R5, R8, RZ ;  /* 0x00000008050c7210 */ /* 0x000fe20007f1e0ff */
[C---:B------:R-:W-:Y:S01]  /*66e0*/  IMAD.X R9, R4.reuse, 0x1, R11, P1 ;  /* 0x0000000104097824 */ /* 0x040fe200008e060b */
[----:B------:R-:W-:Y:S03]  /*66f0*/  LDGSTS.E.BYPASS.LTC128B.128 [R175+0x9800], desc[UR4][R10.64] ;  /* 0x098000000aaf7fae */ /* 0x000fe6000b981a04 */
[----:B------:R-:W-:Y:S01]  /*6700*/  IMAD.X R13, R4, 0x1, R9, P0 ;  /* 0x00000001040d7824 */ /* 0x000fe200000e0609 */
        /* <DEDUP_REMOVED lines=10> */
[----:B------:R-:W-:Y:S04]  /*67b0*/  LDSM.16.M88.4 R124, [R157] ;  /* 0x000000009d7c783b */ /* 0x000fe80000000200 */
[----:B------:R-:W-:Y:S04]  /*67c0*/  LDSM.16.M88.4 R20, [R119+0x3400] ;  /* 0x003400007714783b */ /* 0x000fe80000000200 */
[----:B------:R-:W4:Y:S04]  /*67d0*/  LDSM.16.M88.4 R64, [R158+0x3000] ;  /* 0x003000009e40783b */ /* 0x000f280000000200 */
[----:B------:R-:W5:Y:S04]  /*67e0*/  LDSM.16.M88.4 R44, [R158+0x3800] ;  /* 0x003800009e2c783b */ /* 0x000f680000000200 */
[----:B------:R-:W5:Y:S04]  /*67f0*/  LDSM.16.M88.4 R28, [R158+0x4000] ;  /* 0x004000009e1c783b */ /* 0x000f680000000200 */
[----:B------:R-:W5:Y:S04]  /*6800*/  LDSM.16.M88.4 R24, [R119+0x3000] ;  /* 0x003000007718783b */ /* 0x000f680000000200 */
[----:B-1----:R-:W1:Y:S04]  /*6810*/  LDSM.16.M88.4 R8, [R119+0x3800] ;  /* 0x003800007708783b */ /* 0x002e680000000200 */
[----:B------:R-:W-:Y:S04]  /*6820*/  LDSM.16.M88.4 R36, [R158+0x3c00] ;  /* 0x003c00009e24783b */ /* 0x000fe80000000200 */
[----:B--2---:R-:W-:Y:S01]  /*6830*/  LDSM.16.M88.4 R12, [R119+0x4000] ;  /* 0x00400000770c783b */ /* 0x004fe20000000200 */
[C---:B---3--:R-:W-:Y:S03]  /*6840*/  HMMA.16816.F32 R60, R4.reuse, R56, RZ ;  /* 0x00000038043c723c */ /* 0x048fe600000018ff */
[----:B------:R-:W-:Y:S04]  /*6850*/  LDSM.16.M88.4 R128, [R119+0x4400] ;  /* 0x004400007780783b */ /* 0x000fe80000000200 */
[----:B------:R-:W-:Y:S01]  /*6860*/  LDSM.16.M88.4 R16, [R119+0x3c00] ;  /* 0x003c00007710783b */ /* 0x000fe20000000200 */
[C---:B------:R-:W-:Y:S03]  /*6870*/  HMMA.16816.F32 R56, R4.reuse, R58, RZ ;  /* 0x0000003a0438723c */ /* 0x040fe600000018ff */
[----:B------:R-:W0:Y:S05]  /*6880*/  LDGDEPBAR ;  /* 0x00000000000079af */ /* 0x000e2a0000000000 */
[----:B----4-:R-:W-:Y:S08]  /*6890*/  HMMA.16816.F32 R120, R4, R64, RZ ;  /* 0x000000400478723c */ /* 0x010ff000000018ff */
[C---:B------:R-:W-:Y:S08]  /*68a0*/  HMMA.16816.F32 R60, R124.reuse, R20, R60 ;  /* 0x000000147c3c723c */ /* 0x040ff0000000183c */
[----:B------:R-:W-:Y:S01]  /*68b0*/  HMMA.16816.F32 R56, R124, R22, R56 ;  /* 0x000000167c38723c */ /* 0x000fe20000001838 */
[----:B------:R-:W2:Y:S07]  /*68c0*/  LDSM.16.M88.4 R20, [R158+0x4400] ;  /* 0x004400009e14783b */ /* 0x000eae0000000200 */
[C---:B-----5:R-:W-:Y:S08]  /*68d0*/  HMMA.16816.F32 R48, R4.reuse, R44, RZ ;  /* 0x0000002c0430723c */ /* 0x060ff000000018ff */
[C---:B------:R-:W-:Y:S08]  /*68e0*/  HMMA.16816.F32 R64, R4.reuse, R66, RZ ;  /* 0x000000420440723c */ /* 0x040ff000000018ff */
[C---:B------:R-:W-:Y:S08]  /*68f0*/  HMMA.16816.F32 R44, R4.reuse, R46, RZ ;  /* 0x0000002e042c723c */ /* 0x040ff000000018ff */
[----:B------:R-:W-:Y:S08]  /*6900*/  HMMA.16816.F32 R32, R4, R28, RZ ;  /* 0x0000001c0420723c */ /* 0x000ff000000018ff */
[C---:B------:R-:W-:Y:S08]  /*6910*/  HMMA.16816.F32 R120, R124.reuse, R24, R120 ;  /* 0x000000187c78723c */ /* 0x040ff00000001878 */
[C---:B------:R-:W-:Y:S08]  /*6920*/  HMMA.16816.F32 R64, R124.reuse, R26, R64 ;  /* 0x0000001a7c40723c */ /* 0x040ff00000001840 */
[C---:B-1----:R-:W-:Y:S08]  /*6930*/  HMMA.16816.F32 R48, R124.reuse, R8, R48 ;  /* 0x000000087c30723c */ /* 0x042ff00000001830 */
[----:B------:R-:W-:Y:S01]  /*6940*/  HMMA.16816.F32 R44, R124, R10, R44 ;  /* 0x0000000a7c2c723c */ /* 0x000fe2000000182c */
[----:B------:R-:W1:Y:S07]  /*6950*/  LDSM.16.M88.4 R8, [R158+0x4800] ;  /* 0x004800009e08783b */ /* 0x000e6e0000000200 */
[C---:B------:R-:W-:Y:S08]  /*6960*/  HMMA.16816.F32 R28, R4.reuse, R30, RZ ;  /* 0x0000001e041c723c */ /* 0x040ff000000018ff */
[C---:B--2---:R-:W-:Y:S08]  /*6970*/  HMMA.16816.F32 R24, R4.reuse, R20, RZ ;  /* 0x000000140418723c */ /* 0x044ff000000018ff */
[C---:B------:R-:W-:Y:S08]  /*6980*/  HMMA.16816.F32 R20, R4.reuse, R22, RZ ;  /* 0x000000160414723c */ /* 0x040ff000000018ff */
[C---:B------:R-:W-:Y:S08]  /*6990*/  HMMA.16816.F32 R40, R4.reuse, R36, RZ ;  /* 0x000000240428723c */ /* 0x040ff000000018ff */
[----:B------:R-:W-:Y:S08]  /*69a0*/  HMMA.16816.F32 R36, R4, R38, RZ ;  /* 0x000000260424723c */ /* 0x000ff000000018ff */
[C---:B------:R-:W-:Y:S08]  /*69b0*/  HMMA.16816.F32 R32, R124.reuse, R12, R32 ;  /* 0x0000000c7c20723c */ /* 0x040ff00000001820 */
[C---:B------:R-:W-:Y:S01]  /*69c0*/  HMMA.16816.F32 R28, R124.reuse, R14, R28 ;  /* 0x0000000e7c1c723c */ /* 0x040fe2000000181c */
[----:B------:R-:W2:Y:S07]  /*69d0*/  LDSM.16.M88.4 R12, [R119+0x4800] ;  /* 0x00480000770c783b */ /* 0x000eae0000000200 */
[C---:B------:R-:W-:Y:S08]  /*69e0*/  HMMA.16816.F32 R24, R124.reuse, R128, R24 ;  /* 0x000000807c18723c */ /* 0x040ff00000001818 */
[C---:B------:R-:W-:Y:S01]  /*69f0*/  HMMA.16816.F32 R20, R124.reuse, R130, R20 ;  /* 0x000000827c14723c */ /* 0x040fe20000001814 */
[----:B------:R-:W3:Y:S07]  /*6a00*/  LDSM.16.M88.4 R128, [R158+0x4c00] ;  /* 0x004c00009e80783b */ /* 0x000eee0000000200 */
[C---:B------:R-:W-:Y:S08]  /*6a10*/  HMMA.16816.F32 R40, R124.reuse, R16, R40 ;  /* 0x000000107c28723c */ /* 0x040ff00000001828 */
[----:B------:R-:W-:Y:S08]  /*6a20*/  HMMA.16816.F32 R36, R124, R18, R36 ;  /* 0x000000127c24723c */ /* 0x000ff00000001824 */
[C---:B-1----:R-:W-:Y:S08]  /*6a30*/  HMMA.16816.F32 R16, R4.reuse, R8, RZ ;  /* 0x000000080410723c */ /* 0x042ff000000018ff */
[----:B------:R-:W-:-:S12]  /*6a40*/  HMMA.16816.F32 R8, R4, R10, RZ ;  /* 0x0000000a0408723c */ /* 0x000fd800000018ff */
[C---:B--2---:R-:W-:Y:S08]  /*6a50*/  HMMA.16816.F32 R16, R124.reuse, R12, R16 ;  /* 0x0000000c7c10723c */ /* 0x044ff00000001810 */
[----:B------:R-:W-:Y:S08]  /*6a60*/  HMMA.16816.F32 R12, R124, R14, R8 ;  /* 0x0000000e7c0c723c */ /* 0x000ff00000001808 */
[C---:B---3--:R-:W-:Y:S08]  /*6a70*/  HMMA.16816.F32 R8, R4.reuse, R128, RZ ;  /* 0x000000800408723c */ /* 0x048ff000000018ff */
        /* <DEDUP_REMOVED lines=101> */
[----:B------:R-:W1:Y:S01]  /*70d0*/  LDSM.16.M88.4 R124, [R119+0x8c00] ;  /* 0x008c0000777c783b */ /* 0x000e620000000200 */
[----:B------:R-:W-:-:S06]  /*70e0*/  DEPBAR.LE SB0, 0x0 ;  /* 0x000080000000791a */ /* 0x000fcc0000000000 */
[----:B-1----:R-:W-:Y:S01]  /*70f0*/  HMMA.16816.F32 R4, R128, R126, R4 ;  /* 0x0000007e8004723c */ /* 0x002fe20000001804 */
[----:B------:R-:W-:-:S07]  /*7100*/  IMAD R127, R117, 0x80, R53 ;  /* 0x00000080757f7824 */ /* 0x000fce00078e0235 */
[----:B------:R-:W-:Y:S01]  /*7110*/  HMMA.16816.F32 R8, R128, R124, R8 ;  /* 0x0000007c8008723c */ /* 0x000fe20000001808 */
[----:B------:R-:W-:Y:S01]  /*7120*/  VIADD R124, R127, 0xffffff00 ;  /* 0xffffff007f7c7836 */ /* 0x000fe20000000000 */
[----:B------:R-:W-:Y:S04]  /*7130*/  BAR.SYNC.DEFER_BLOCKING 0x0 ;  /* 0x0000000000007b1d */ /* 0x000fe80000010000 */
[----:B------:R-:W-:Y:S02]  /*7140*/  ISETP.GT.AND P0, PT, R132, R124, PT ;  /* 0x0000007c8400720c */ /* 0x000fe40003f04270 */
[C---:B------:R-:W-:Y:S02]  /*7150*/  ISETP.GE.AND P3, PT, R124.reuse, R178, PT ;  /* 0x000000b27c00720c */ /* 0x040fe40003f66270 */
[----:B------:R-:W-:-:S02]  /*7160*/  ISETP.GE.AND P1, PT, R124, R177, PT ;  /* 0x000000b17c00720c */ /* 0x000fc40003f26270 */
[----:B------:R-:W-:Y:S01]  /*7170*/  ISETP.GT.AND P4, PT, R133, R124, PT ;  /* 0x0000007c8500720c */ /* 0x000fe20003f84270 */
[C---:B------:R-:W-:Y:S01]  /*7180*/  VIADD R124, R127.reuse, 0xffffff01 ;  /* 0xffffff017f7c7836 */ /* 0x040fe20000000000 */
[----:B------:R-:W-:Y:S02]  /*7190*/  FSEL R120, R120, -INF , !P0 ;  /* 0xff80000078787808 */ /* 0x000fe40004000000 */
[----:B------:R-:W-:Y:S02]  /*71a0*/  FSEL R122, R122, -INF , !P4 ;  /* 0xff8000007a7a7808 */ /* 0x000fe40006000000 */
[----:B------:R-:W-:Y:S02]  /*71b0*/  ISETP.GT.AND P5, PT, R132, R124, PT ;  /* 0x0000007c8400720c */ /* 0x000fe40003fa4270 */
[----:B------:R-:W-:Y:S01]  /*71c0*/  FSEL R147, R120, -INF , !P3 ;  /* 0xff80000078937808 */ /* 0x000fe20005800000 */
[----:B------:R-:W-:Y:S01]  /*71d0*/  VIADD R120, R127, 0xffffff08 ;  /* 0xffffff087f787836 */ /* 0x000fe20000000000 */
[----:B------:R-:W-:-:S02]  /*71e0*/  ISETP.GE.AND P2, PT, R124, R178, PT ;  /* 0x000000b27c00720c */ /* 0x000fc40003f46270 */
[----:B------:R-:W-:Y:S02]  /*71f0*/  FSEL R121, R121, -INF , !P5 ;  /* 0xff80000079797808 */ /* 0x000fe40006800000 */
[----:B------:R-:W-:Y:S02]  /*7200*/  FSEL R191, R122, -INF , !P1 ;  /* 0xff8000007abf7808 */ /* 0x000fe40004800000 */
[----:B------:R-:W-:Y:S02]  /*7210*/  FSEL R187, R121, -INF , !P2 ;  /* 0xff80000079bb7808 */ /* 0x000fe40005000000 */
[----:B------:R-:W-:Y:S02]  /*7220*/  ISETP.GT.AND P4, PT, R132, R120, PT ;  /* 0x000000788400720c */ /* 0x000fe40003f84270 */
[C---:B------:R-:W-:Y:S02]  /*7230*/  ISETP.GE.AND P5, PT, R120.reuse, R178, PT ;  /* 0x000000b27800720c */ /* 0x040fe40003fa6270 */
[----:B------:R-:W-:-:S02]  /*7240*/  ISETP.GE.AND P1, PT, R120, R177, PT ;  /* 0x000000b17800720c */ /* 0x000fc40003f26270 */
[----:B------:R-:W-:Y:S01]  /*7250*/  ISETP.GT.AND P2, PT, R133, R120, PT ;  /* 0x000000788500720c */ /* 0x000fe20003f44270 */
[----:B------:R-:W-:Y:S01]  /*7260*/  VIADD R120, R127, 0xffffff09 ;  /* 0xffffff097f787836 */ /* 0x000fe20000000000 */
[----:B------:R-:W-:Y:S02]  /*7270*/  ISETP.GT.AND P3, PT, R133, R124, PT ;  /* 0x0000007c8500720c */ /* 0x000fe40003f64270 */
        /* <DEDUP_REMOVED lines=9> */
[----:B------:R-:W-:Y:S02]  /*7310*/  FSEL R185, R65, -INF , !P4 ;  /* 0xff80000041b97808 */ /* 0x000fe40006000000 */
[----:B------:R-:W-:Y:S02]  /*7320*/  ISETP.GT.AND P2, PT, R132, R64, PT ;  /* 0x000000408400720c */ /* 0x000fe40003f44270 */
[----:B------:R-:W-:-:S02]  /*7330*/  ISETP.GE.AND P3, PT, R64, R178, PT ;  /* 0x000000b24000720c */ /* 0x000fc40003f66270 */
[----:B------:R-:W-:Y:S02]  /*7340*/  ISETP.GE.AND P1, PT, R64, R177, PT ;  /* 0x000000b14000720c */ /* 0x000fe40003f26270 */
[----:B------:R-:W-:Y:S01]  /*7350*/  ISETP.GT.AND P4, PT, R133, R64, PT ;  /* 0x000000408500720c */ /* 0x000fe20003f84270 */
[----:B------:R-:W-:Y:S01]  /*7360*/  VIADD R64, R127, 0xffffff11 ;  /* 0xffffff117f407836 */ /* 0x000fe20000000000 */
[----:B------:R-:W-:Y:S02]  /*7370*/  ISETP.GT.AND P5, PT, R133, R120, PT ;  /* 0x000000788500720c */ /* 0x000fe40003fa4270 */
[----:B------:R-:W-:Y:S02]  /*7380*/  FSEL R60, R60, -INF , !P2 ;  /* 0xff8000003c3c7808 */ /* 0x000fe40005000000 */
[----:B------:R-:W-:Y:S02]  /*7390*/  FSEL R67, R67, -INF , !P5 ;  /* 0xff80000043437808 */ /* 0x000fe40006800000 */
[----:B------:R-:W-:-:S02]  /*73a0*/  ISETP.GT.AND P5, PT, R132, R64, PT ;  /* 0x000000408400720c */ /* 0x000fc40003fa4270 */
[----:B------:R-:W-:Y:S01]  /*73b0*/  FSEL R167, R60, -INF , !P3 ;  /* 0xff8000003ca77808 */ /* 0x000fe20005800000 */
[----:B------:R-:W-:Y:S01]  /*73c0*/  VIADD R60, R127, 0xffffff18 ;  /* 0xffffff187f3c7836 */ /* 0x000fe20000000000 */
[----:B------:R-:W-:Y:S02]  /*73d0*/  ISETP.GE.AND P2, PT, R64, R178, PT ;  /* 0x000000b24000720c */ /* 0x000fe40003f46270 */
[----:B------:R-:W-:Y:S02]  /*73e0*/  FSEL R62, R62, -INF , !P4 ;  /* 0xff8000003e3e7808 */ /* 0x000fe40006000000 */
[----:B------:R-:W-:Y:S02]  /*73f0*/  FSEL R61, R61, -INF , !P5 ;  /* 0xff8000003d3d7808 */ /* 0x000fe40006800000 */
[----:B------:R-:W-:Y:S02]  /*7400*/  FSEL R131, R62, -INF , !P1 ;  /* 0xff8000003e837808 */ /* 0x000fe40004800000 */
[----:B------:R-:W-:-:S02]  /*7410*/  FSEL R149, R61, -INF , !P2 ;  /* 0xff8000003d957808 */ /* 0x000fc40005000000 */
[----:B------:R-:W-:Y:S02]  /*7420*/  ISETP.GT.AND P4, PT, R132, R60, PT ;  /* 0x0000003c8400720c */ /* 0x000fe40003f84270 */
[C---:B------:R-:W-:Y:S02]  /*7430*/  ISETP.GE.AND P5, PT, R60.reuse, R178, PT ;  /* 0x000000b23c00720c */ /* 0x040fe40003fa6270 */
[----:B------:R-:W-:Y:S02]  /*7440*/  ISETP.GE.AND P1, PT, R60, R177, PT ;  /* 0x000000b13c00720c */ /* 0x000fe40003f26270 */
[----:B------:R-:W-:Y:S01]  /*7450*/  ISETP.GT.AND P2, PT, R133, R60, PT ;  /* 0x0000003c8500720c */ /* 0x000fe20003f44270 */
[----:B------:R-:W-:Y:S01]  /*7460*/  VIADD R60, R127, 0xffffff19 ;  /* 0xffffff197f3c7836 */ /* 0x000fe20000000000 */
[----:B------:R-:W-:Y:S02]  /*7470*/  ISETP.GT.AND P3, PT, R133, R64, PT ;  /* 0x000000408500720c */ /* 0x000fe40003f64270 */
[----:B------:R-:W-:-:S02]  /*7480*/  FSEL R56, R56, -INF , !P4 ;  /* 0xff80000038387808 */ /* 0x000fc40006000000 */
[----:B------:R-:W-:Y:S02]  /*7490*/  FSEL R63, R63, -INF , !P3 ;  /* 0xff8000003f3f7808 */ /* 0x000fe40005800000 */
[----:B------:R-:W-:Y:S02]  /*74a0*/  ISETP.GT.AND P3, PT, R132, R60, PT ;  /* 0x0000003c8400720c */ /* 0x000fe40003f64270 */
[----:B------:R-:W-:Y:S01]  /*74b0*/  FSEL R151, R56, -INF , !P5 ;  /* 0xff80000038977808 */ /* 0x000fe20006800000 */
[----:B------:R-:W-:Y:S01]  /*74c0*/  VIADD R56, R127, 0xffffff20 ;  /* 0xffffff207f387836 */ /* 0x000fe20000000000 */
[----:B------:R-:W-:Y:S02]  /*74d0*/  ISETP.GE.AND P4, PT, R60, R178, PT ;  /* 0x000000b23c00720c */ /* 0x000fe40003f86270 */
[----:B------:R-:W-:Y:S02]  /*74e0*/  FSEL R58, R58, -INF , !P2 ;  /* 0xff8000003a3a7808 */ /* 0x000fe40005000000 */
[----:B------:R-:W-:-:S02]  /*74f0*/  FSEL R153, R57, -INF , !P3 ;  /* 0xff80000039997808 */ /* 0x000fc40005800000 */
[----:B------:R-:W-:Y:S02]  /*7500*/  FSEL R57, R58, -INF , !P1 ;  /* 0xff8000003a397808 */ /* 0x000fe40004800000 */
[----:B------:R-:W-:Y:S02]  /*7510*/  FSEL R153, R153, -INF , !P4 ;  /* 0xff80000099997808 */ /* 0x000fe40006000000 */
[----:B------:R-:W-:Y:S02]  /*7520*/  ISETP.GT.AND P2, PT, R132, R56, PT ;  /* 0x000000388400720c */ /* 0x000fe40003f44270 */
[C---:B------:R-:W-:Y:S02]  /*7530*/  ISETP.GE.AND P3, PT, R56.reuse, R178, PT ;  /* 0x000000b23800720c */ /* 0x040fe40003f66270 */
[----:B------:R-:W-:Y:S02]  /*7540*/  ISETP.GE.AND P1, PT, R56, R177, PT ;  /* 0x000000b13800720c */ /* 0x000fe40003f26270 */
[----:B------:R-:W-:Y:S01]  /*7550*/  ISETP.GT.AND P4, PT, R133, R56, PT ;  /* 0x000000388500720c */ /* 0x000fe20003f84270 */
[----:B------:R-:W-:Y:S01]  /*7560*/  VIADD R56, R127, 0xffffff21 ;  /* 0xffffff217f387836 */ /* 0x000fe20000000000 */
[----:B------:R-:W-:-:S02]  /*7570*/  ISETP.GT.AND P5, PT, R133, R60, PT ;  /* 0x0000003c8500720c */ /* 0x000fc40003fa4270 */
[-C--:B------:R-:W-:Y:S02]  /*7580*/  ISETP.GE.AND P0, PT, R124, R177.reuse, PT ;  /* 0x000000b17c00720c */ /* 0x080fe40003f06270 */
[----:B------:R-:W-:Y:S02]  /*7590*/  FSEL R59, R59, -INF , !P5 ;  /* 0xff8000003b3b7808 */ /* 0x000fe40006800000 */
[----:B------:R-:W-:Y:S02]  /*75a0*/  FSEL R48, R48, -INF , !P2 ;  /* 0xff80000030307808 */ /* 0x000fe40005000000 */
[----:B------:R-:W-:Y:S02]  /*75b0*/  ISETP.GT.AND P5, PT, R132, R56, PT ;  /* 0x000000388400720c */ /* 0x000fe40003fa4270 */
[----:B------:R-:W-:Y:S02]  /*75c0*/  FSEL R199, R123, -INF , !P0 ;  /* 0xff8000007bc77808 */ /* 0x000fe40004000000 */
[----:B------:R-:W-:-:S02]  /*75d0*/  ISETP.GE.AND P0, PT, R120, R177, PT ;  /* 0x000000b17800720c */ /* 0x000fc40003f06270 */
[----:B------:R-:W-:Y:S01]  /*75e0*/  FSEL R139, R48, -INF , !P3 ;  /* 0xff800000308b7808 */ /* 0x000fe20005800000 */
[----:B------:R-:W-:Y:S01]  /*75f0*/  VIADD R48, R127, 0xffffff28 ;  /* 0xffffff287f307836 */ /* 0x000fe20000000000 */
[----:B------:R-:W-:Y:S02]  /*7600*/  ISETP.GE.AND P2, PT, R56, R178, PT ;  /* 0x000000b23800720c */ /* 0x000fe40003f46270 */
[----:B------:R-:W-:Y:S02]  /*7610*/  FSEL R50, R50, -INF , !P4 ;  /* 0xff80000032327808 */ /* 0x000fe40006000000 */
[----:B------:R-:W-:Y:S02]  /*7620*/  FSEL R49, R49, -INF , !P5 ;  /* 0xff80000031317808 */ /* 0x000fe40006800000 */
[----:B------:R-:W-:Y:S02]  /*7630*/  FSEL R201, R67, -INF , !P0 ;  /* 0xff80000043c97808 */ /* 0x000fe40004000000 */
[----:B------:R-:W-:-:S02]  /*7640*/  FSEL R67, R50, -INF , !P1 ;  /* 0xff80000032437808 */ /* 0x000fc40004800000 */
[----:B------:R-:W-:Y:S02]  /*7650*/  FSEL R141, R49, -INF , !P2 ;  /* 0xff800000318d7808 */ /* 0x000fe40005000000 */
[----:B------:R-:W-:Y:S02]  /*7660*/  ISETP.GT.AND P4, PT, R132, R48, PT ;  /* 0x000000308400720c */ /* 0x000fe40003f84270 */
[C---:B------:R-:W-:Y:S02]  /*7670*/  ISETP.GE.AND P5, PT, R48.reuse, R178, PT ;  /* 0x000000b23000720c */ /* 0x040fe40003fa6270 */
[----:B------:R-:W-:Y:S02]  /*7680*/  ISETP.GE.AND P1, PT, R48, R177, PT ;  /* 0x000000b13000720c */ /* 0x000fe40003f26270 */
[----:B------:R-:W-:Y:S01]  /*7690*/  ISETP.GT.AND P2, PT, R133, R48, PT ;  /* 0x000000308500720c */ /* 0x000fe20003f44270 */
[----:B------:R-:W-:Y:S01]  /*76a0*/  VIADD R48, R127, 0xffffff29 ;  /* 0xffffff297f307836 */ /* 0x000fe20000000000 */
[----:B------:R-:W-:-:S02]  /*76b0*/  ISETP.GT.AND P3, PT, R133, R56, PT ;  /* 0x000000388500720c */ /* 0x000fc40003f64270 */
[----:B------:R-:W-:Y:S02]  /*76c0*/  FSEL R44, R44, -INF , !P4 ;  /* 0xff8000002c2c7808 */ /* 0x000fe40006000000 */
[----:B------:R-:W-:Y:S02]  /*76d0*/  FSEL R51, R51, -INF , !P3 ;  /* 0xff80000033337808 */ /* 0x000fe40005800000 */
[----:B------:R-:W-:Y:S02]  /*76e0*/  ISETP.GT.AND P3, PT, R132, R48, PT ;  /* 0x000000308400720c */ /* 0x000fe40003f64270 */
[----:B------:R-:W-:Y:S02]  /*76f0*/  ISETP.GE.AND P0, PT, R64, R177, PT ;  /* 0x000000b14000720c */ /* 0x000fe40003f06270 */
        /* <DEDUP_REMOVED lines=16> */
[-C--:B------:R-:W-:Y:S02]  /*7800*/  ISETP.GE.AND P0, PT, R56, R177.reuse, PT ;  /* 0x000000b13800720c */ /* 0x080fe40003f06270 */
[----:B------:R-:W-:Y:S02]  /*7810*/  FSEL R40, R40, -INF , !P2 ;  /* 0xff80000028287808 */ /* 0x000fe40005000000 */
[----:B------:R-:W-:Y:S02]  /*7820*/  FSEL R47, R47, -INF , !P5 ;  /* 0xff8000002f2f7808 */ /* 0x000fe40006800000 */
[----:B------:R-:W-:Y:S02]  /*7830*/  ISETP.GT.AND P5, PT, R132, R44, PT ;  /* 0x0000002c8400720c */ /* 0x000fe40003fa4270 */
[----:B------:R-:W-:Y:S02]  /*7840*/  FSEL R143, R51, -INF , !P0 ;  /* 0xff800000338f7808 */ /* 0x000fe40004000000 */
[----:B------:R-:W-:Y:S01]  /*7850*/  FSEL R45, R40, -INF , !P3 ;  /* 0xff800000282d7808 */ /* 0x000fe20005800000 */
[----:B------:R-:W-:Y:S01]  /*7860*/  VIADD R40, R127, 0xffffff38 ;  /* 0xffffff387f287836 */ /* 0x000fe20000000000 */
[----:B------:R-:W-:-:S02]  /*7870*/  ISETP.GE.AND P0, PT, R48, R177, PT ;  /* 0x000000b13000720c */ /* 0x000fc40003f06270 */
[----:B------:R-:W-:Y:S02]  /*7880*/  ISETP.GE.AND P2, PT, R44, R178, PT ;  /* 0x000000b22c00720c */ /* 0x000fe40003f46270 */
[----:B------:R-:W-:Y:S02]  /*7890*/  FSEL R42, R42, -INF , !P4 ;  /* 0xff8000002a2a7808 */ /* 0x000fe40006000000 */
[----:B------:R-:W-:Y:S02]  /*78a0*/  FSEL R41, R41, -INF , !P5 ;  /* 0xff80000029297808 */ /* 0x000fe40006800000 */
[----:B------:R-:W-:Y:S02]  /*78b0*/  FSEL R137, R47, -INF , !P0 ;  /* 0xff8000002f897808 */ /* 0x000fe40004000000 */
[----:B------:R-:W-:Y:S02]  /*78c0*/  ISETP.GT.AND P4, PT, R132, R40, PT ;  /* 0x000000288400720c */ /* 0x000fe40003f84270 */
[----:B------:R-:W-:-:S02]  /*78d0*/  FSEL R46, R42, -INF , !P1 ;  /* 0xff8000002a2e7808 */ /* 0x000fc40004800000 */
[----:B------:R-:W-:Y:S02]  /*78e0*/  FSEL R47, R41, -INF , !P2 ;  /* 0xff800000292f7808 */ /* 0x000fe40005000000 */
        /* <DEDUP_REMOVED lines=13> */
[----:B------:R-:W-:Y:S02]  /*79c0*/  ISETP.GT.AND P2, PT, R132, R36, PT ;  /* 0x000000248400720c */ /* 0x000fe40003f44270 */
[----:B------:R-:W-:Y:S02]  /*79d0*/  FSEL R65, R38, -INF , !P1 ;  /* 0xff80000026417808 */ /* 0x000fe40004800000 */
[----:B------:R-:W-:Y:S02]  /*79e0*/  FSEL R59, R37, -INF , !P4 ;  /* 0xff800000253b7808 */ /* 0x000fe40006000000 */
        /* <DEDUP_REMOVED lines=8> */
[----:B------:R-:W-:Y:S01]  /*7a70*/  FSEL R37, R32, -INF , !P3 ;  /* 0xff80000020257808 */ /* 0x000fe20005800000 */
[----:B------:R-:W-:Y:S01]  /*7a80*/  VIADD R32, R127, 0xffffff48 ;  /* 0xffffff487f207836 */ /* 0x000fe20000000000 */
[----:B------:R-:W-:Y:S02]  /*7a90*/  FSEL R34, R34, -INF , !P4 ;  /* 0xff80000022227808 */ /* 0x000fe40006000000 */
[----:B------:R-:W-:-:S02]  /*7aa0*/  ISETP.GE.AND P2, PT, R36, R178, PT ;  /* 0x000000b22400720c */ /* 0x000fc40003f46270 */
[----:B------:R-:W-:Y:S02]  /*7ab0*/  FSEL R33, R33, -INF , !P5 ;  /* 0xff80000021217808 */ /* 0x000fe40006800000 */
[----:B------:R-:W-:Y:S02]  /*7ac0*/  ISETP.GT.AND P4, PT, R132, R32, PT ;  /* 0x000000208400720c */ /* 0x000fe40003f84270 */
[----:B------:R-:W-:Y:S02]  /*7ad0*/  ISETP.GE.AND P0, PT, R44, R177, PT ;  /* 0x000000b12c00720c */ /* 0x000fe40003f06270 */
[----:B------:R-:W-:Y:S02]  /*7ae0*/  FSEL R120, R34, -INF , !P1 ;  /* 0xff80000022787808 */ /* 0x000fe40004800000 */
[----:B------:R-:W-:Y:S01]  /*7af0*/  FSEL R34, R33, -INF , !P2 ;  /* 0xff80000021227808 */ /* 0x000fe20005000000 */
[----:B------:R-:W-:Y:S01]  /*7b00*/  VIADD R33, R127, 0xffffff49 ;  /* 0xffffff497f217836 */ /* 0x000fe20000000000 */
[----:B------:R-:W-:-:S02]  /*7b10*/  ISETP.GT.AND P3, PT, R133, R36, PT ;  /* 0x000000248500720c */ /* 0x000fc40003f64270 */
[----:B------:R-:W-:Y:S02]  /*7b20*/  ISETP.GE.AND P5, PT, R32, R178, PT ;  /* 0x000000b22000720c */ /* 0x000fe40003fa6270 */
[----:B------:R-:W-:Y:S02]  /*7b30*/  FSEL R28, R28, -INF , !P4 ;  /* 0xff8000001c1c7808 */ /* 0x000fe40006000000 */
[----:B------:R-:W-:Y:S02]  /*7b40*/  FSEL R50, R43, -INF , !P0 ;  /* 0xff8000002b327808 */ /* 0x000fe40004000000 */
[-C--:B------:R-:W-:Y:S02]  /*7b50*/  ISETP.GE.AND P0, PT, R40, R177.reuse, PT ;  /* 0x000000b12800720c */ /* 0x080fe40003f06270 */
[----:B------:R-:W-:Y:S02]  /*7b60*/  ISETP.GE.AND P1, PT, R32, R177, PT ;  /* 0x000000b12000720c */ /* 0x000fe40003f26270 */
[----:B------:R-:W-:-:S02]  /*7b70*/  ISETP.GT.AND P2, PT, R133, R32, PT ;  /* 0x000000208500720c */ /* 0x000fc40003f44270 */
[----:B------:R-:W-:Y:S02]  /*7b80*/  FSEL R35, R35, -INF , !P3 ;  /* 0xff80000023237808 */ /* 0x000fe40005800000 */
[----:B------:R-:W-:Y:S02]  /*7b90*/  ISETP.GT.AND P3, PT, R132, R33, PT ;  /* 0x000000218400720c */ /* 0x000fe40003f64270 */
[----:B------:R-:W-:Y:S01]  /*7ba0*/  FSEL R32, R28, -INF , !P5 ;  /* 0xff8000001c207808 */ /* 0x000fe20006800000 */
[----:B------:R-:W-:Y:S01]  /*7bb0*/  VIADD R28, R127, 0xffffff50 ;  /* 0xffffff507f1c7836 */ /* 0x000fe20000000000 */
[----:B------:R-:W-:Y:S02]  /*7bc0*/  FSEL R64, R39, -INF , !P0 ;  /* 0xff80000027407808 */ /* 0x000fe40004000000 */
[----:B------:R-:W-:Y:S02]  /*7bd0*/  ISETP.GE.AND P0, PT, R36, R177, PT ;  /* 0x000000b12400720c */ /* 0x000fe40003f06270 */
[----:B------:R-:W-:-:S02]  /*7be0*/  ISETP.GE.AND P4, PT, R33, R178, PT ;  /* 0x000000b22100720c */ /* 0x000fc40003f86270 */
[----:B------:R-:W-:Y:S02]  /*7bf0*/  FSEL R30, R30, -INF , !P2 ;  /* 0xff8000001e1e7808 */ /* 0x000fe40005000000 */
[----:B------:R-:W-:Y:S02]  /*7c00*/  FSEL R29, R29, -INF , !P3 ;  /* 0xff8000001d1d7808 */ /* 0x000fe40005800000 */
[----:B------:R-:W-:Y:S02]  /*7c10*/  ISETP.GT.AND P5, PT, R133, R33, PT ;  /* 0x000000218500720c */ /* 0x000fe40003fa4270 */
[----:B------:R-:W-:Y:S02]  /*7c20*/  ISETP.GT.AND P2, PT, R132, R28, PT ;  /* 0x0000001c8400720c */ /* 0x000fe40003f44270 */
[----:B------:R-:W-:Y:S02]  /*7c30*/  FSEL R121, R35, -INF , !P0 ;  /* 0xff80000023797808 */ /* 0x000fe40004000000 */
[----:B------:R-:W-:-:S02]  /*7c40*/  FSEL R42, R30, -INF , !P1 ;  /* 0xff8000001e2a7808 */ /* 0x000fc40004800000 */
[----:B------:R-:W-:Y:S02]  /*7c50*/  FSEL R35, R29, -INF , !P4 ;  /* 0xff8000001d237808 */ /* 0x000fe40006000000 */
[C---:B------:R-:W-:Y:S02]  /*7c60*/  ISETP.GE.AND P3, PT, R28.reuse, R178, PT ;  /* 0x000000b21c00720c */ /* 0x040fe40003f66270 */
[-C--:B------:R-:W-:Y:S02]  /*7c70*/  ISETP.GE.AND P1, PT, R28, R177.reuse, PT ;  /* 0x000000b11c00720c */ /* 0x080fe40003f26270 */
[----:B------:R-:W-:Y:S01]  /*7c80*/  ISETP.GT.AND P4, PT, R133, R28, PT ;  /* 0x0000001c8500720c */ /* 0x000fe20003f84270 */
[----:B------:R-:W-:Y:S01]  /*7c90*/  VIADD R28, R127, 0xffffff51 ;  /* 0xffffff517f1c7836 */ /* 0x000fe20000000000 */
[----:B------:R-:W-:Y:S02]  /*7ca0*/  ISETP.GE.AND P0, PT, R33, R177, PT ;  /* 0x000000b12100720c */ /* 0x000fe40003f06270 */
[----:B------:R-:W-:-:S02]  /*7cb0*/  FSEL R31, R31, -INF , !P5 ;  /* 0xff8000001f1f7808 */ /* 0x000fc40006800000 */
        /* <DEDUP_REMOVED lines=18> */
[----:B------:R-:W-:Y:S02]  /*7de0*/  ISETP.GT.AND P3, PT, R132, R26, PT ;  /* 0x0000001a8400720c */ /* 0x000fe40003f64270 */
        /* <DEDUP_REMOVED lines=26> */
[----:B------:R-:W-:Y:S02]  /*7f90*/  FSEL R23, R17, -INF , !P2 ;  /* 0xff80000011177808 */ /* 0x000fe40005000000 */
[----:B------:R-:W-:-:S02]  /*7fa0*/  ISETP.GT.AND P4, PT, R132, R16, PT ;  /* 0x000000108400720c */ /* 0x000fc40003f84270 */
[C---:B------:R-:W-:Y:S02]  /*7fb0*/  ISETP.GE.AND P5, PT, R16.reuse, R178, PT ;  /* 0x000000b21000720c */ /* 0x040fe40003fa6270 */
[----:B------:R-:W-:Y:S02]  /*7fc0*/  ISETP.GE.AND P1, PT, R16, R177, PT ;  /* 0x000000b11000720c */ /* 0x000fe40003f26270 */
[----:B------:R-:W-:Y:S01]  /*7fd0*/  ISETP.GT.AND P2, PT, R133, R16, PT ;  /* 0x000000108500720c */ /* 0x000fe20003f44270 */
[----:B------:R-:W-:Y:S01]  /*7fe0*/  VIADD R16, R127, 0xffffff69 ;  /* 0xffffff697f107836 */ /* 0x000fe20000000000 */
[----:B------:R-:W-:Y:S02]  /*7ff0*/  ISETP.GT.AND P3, PT, R133, R26, PT ;  /* 0x0000001a8500720c */ /* 0x000fe40003f64270 */
[----:B------:R-:W-:Y:S02]  /*8000*/  FSEL R12, R12, -INF , !P4 ;  /* 0xff8000000c0c7808 */ /* 0x000fe40006000000 */
[----:B------:R-:W-:-:S02]  /*8010*/  FSEL R19, R19, -INF , !P3 ;  /* 0xff80000013137808 */ /* 0x000fc40005800000 */
[----:B------:R-:W-:Y:S02]  /*8020*/  ISETP.GT.AND P3, PT, R132, R16, PT ;  /* 0x000000108400720c */ /* 0x000fe40003f64270 */
[----:B------:R-:W-:Y:S02]  /*8030*/  ISETP.GE.AND P0, PT, R26, R177, PT ;  /* 0x000000b11a00720c */ /* 0x000fe40003f06270 */
        /* <DEDUP_REMOVED lines=21> */
[----:B------:R-:W-:Y:S02]  /*8190*/  FSEL R9, R9, -INF , !P5 ;  /* 0xff80000009097808 */ /* 0x000fe40006800000 */
[----:B------:R-:W-:Y:S02]  /*81a0*/  ISETP.GE.AND P0, PT, R16, R177, PT ;  /* 0x000000b11000720c */ /* 0x000fe40003f06270 */
[----:B------:R-:W-:Y:S02]  /*81b0*/  ISETP.GT.AND P1, PT, R133, R12, PT ;  /* 0x0000000c8500720c */ /* 0x000fe40003f24270 */
[----:B------:R-:W-:Y:S02]  /*81c0*/  FSEL R126, R10, -INF , !P3 ;  /* 0xff8000000a7e7808 */ /* 0x000fe40005800000 */
[----:B------:R-:W-:-:S02]  /*81d0*/  FSEL R39, R9, -INF , !P2 ;  /* 0xff80000009277808 */ /* 0x000fc40005000000 */
[----:B------:R-:W-:Y:S02]  /*81e0*/  FSEL R125, R15, -INF , !P0 ;  /* 0xff8000000f7d7808 */ /* 0x000fe40004000000 */
[----:B------:R-:W-:Y:S02]  /*81f0*/  ISETP.GT.AND P4, PT, R132, R8, PT ;  /* 0x000000088400720c */ /* 0x000fe40003f84270 */
[C---:B------:R-:W-:Y:S02]  /*8200*/  ISETP.GE.AND P5, PT, R8.reuse, R178, PT ;  /* 0x000000b20800720c */ /* 0x040fe40003fa6270 */
[-C--:B------:R-:W-:Y:S02]  /*8210*/  ISETP.GE.AND P3, PT, R8, R177.reuse, PT ;  /* 0x000000b10800720c */ /* 0x080fe40003f66270 */
[----:B------:R-:W-:Y:S01]  /*8220*/  ISETP.GT.AND P2, PT, R133, R8, PT ;  /* 0x000000088500720c */ /* 0x000fe20003f44270 */
[----:B------:R-:W-:Y:S01]  /*8230*/  VIADD R8, R127, 0xffffff79 ;  /* 0xffffff797f087836 */ /* 0x000fe20000000000 */
[----:B------:R-:W-:-:S02]  /*8240*/  ISETP.GE.AND P0, PT, R12, R177, PT ;  /* 0x000000b10c00720c */ /* 0x000fc40003f06270 */
[----:B------:R-:W-:Y:S02]  /*8250*/  FSEL R11, R11, -INF , !P1 ;  /* 0xff8000000b0b7808 */ /* 0x000fe40004800000 */
[-C--:B------:R-:W-:Y:S02]  /*8260*/  ISETP.GT.AND P1, PT, R133, R8.reuse, PT ;  /* 0x000000088500720c */ /* 0x080fe40003f24270 */
[----:B------:R-:W-:Y:S02]  /*8270*/  FSEL R127, R11, -INF , !P0 ;  /* 0xff8000000b7f7808 */ /* 0x000fe40004000000 */
[----:B------:R-:W-:Y:S02]  /*8280*/  ISETP.GT.AND P0, PT, R132, R8, PT ;  /* 0x000000088400720c */ /* 0x000fe40003f04270 */
[----:B------:R-:W-:Y:S02]  /*8290*/  FSEL R4, R4, -INF , !P4 ;  /* 0xff80000004047808 */ /* 0x000fe40006000000 */
[----:B------:R-:W-:-:S02]  /*82a0*/  FSEL R5, R5, -INF , !P0 ;  /* 0xff80000005057808 */ /* 0x000fc40004000000 */
[----:B------:R-:W-:Y:S02]  /*82b0*/  ISETP.GT.U32.AND P0, PT, R135, R164, PT ;  /* 0x000000a48700720c */ /* 0x000fe40003f04070 */
[----:B------:R-:W-:Y:S02]  /*82c0*/  FSEL R6, R6, -INF , !P2 ;  /* 0xff80000006067808 */ /* 0x000fe40005000000 */
[C---:B------:R-:W-:Y:S02]  /*82d0*/  ISETP.GE.AND P4, PT, R8.reuse, R178, PT ;  /* 0x000000b20800720c */ /* 0x040fe40003f86270 */
[----:B------:R-:W-:Y:S02]  /*82e0*/  ISETP.GE.AND P2, PT, R8, R177, PT ;  /* 0x000000b10800720c */ /* 0x000fe40003f46270 */
[----:B------:R-:W-:Y:S02]  /*82f0*/  FSEL R7, R7, -INF , !P1 ;  /* 0xff80000007077808 */ /* 0x000fe40004800000 */
[----:B------:R-:W-:-:S02]  /*8300*/  FSEL R41, R4, -INF , !P5 ;  /* 0xff80000004297808 */ /* 0x000fc40006800000 */
[----:B------:R-:W-:Y:S02]  /*8310*/  FSEL R129, R6, -INF , !P3 ;  /* 0xff80000006817808 */ /* 0x000fe40005800000 */
[----:B------:R-:W-:Y:S02]  /*8320*/  FSEL R38, R5, -INF , !P4 ;  /* 0xff80000005267808 */ /* 0x000fe40006000000 */
[----:B------:R-:W-:Y:S01]  /*8330*/  FSEL R128, R7, -INF , !P2 ;  /* 0xff80000007807808 */ /* 0x000fe20005000000 */
[----:B------:R-:W-:Y:S05]  /*8340*/  @!P0 BRA `(.L_x_4534) ;  /* 0x00000004008c8947 */ /* 0x000fea0003800000 */
[----:B------:R-:W-:Y:S04]  /*8350*/  BSSY.RECONVERGENT B0, `(.L_x_4535) ;  /* 0x0000048000007945 */ /* 0x000fe80003800200 */
[----:B------:R-:W-:Y:S05]  /*8360*/  @!P6 BRA `(.L_x_4536) ;  /* 0x0000000000f8e947 */ /* 0x000fea0003800000 */
[----:B------:R-:W2:Y:S01]  /*8370*/  LD.E R11, desc[UR4][R2.64+0x170] ;  /* 0x00017004020b7980 */ /* 0x000ea2000c101900 */
[----:B------:R-:W-:Y:S02]  /*8380*/  MOV R12, RZ ;  /* 0x000000ff000c7202 */ /* 0x000fe40000000f00 */
[-C--:B--2---:R-:W-:Y:S02]  /*8390*/  IABS R6, R11.reuse ;  /* 0x0000000b00067213 */ /* 0x084fe40000000000 */
[----:B------:R-:W-:Y:S02]  /*83a0*/  IABS R5, R11 ;  /* 0x0000000b00057213 */ /* 0x000fe40000000000 */
[----:B------:R-:W1:Y:S03]  /*83b0*/  I2F.RP R8, R6 ;  /* 0x0000000600087306 */ /* 0x000e660000209400 */
[----:B------:R-:W-:-:S05]  /*83c0*/  IMAD.MOV R5, RZ, RZ, -R5 ;  /* 0x000000ffff057224 */ /* 0x000fca00078e0a05 */
[----:B-1----:R-:W1:Y:S02]  /*83d0*/  MUFU.RCP R7, R8 ;  /* 0x0000000800077308 */ /* 0x002e640000001000 */
[----:B-1----:R-:W-:-:S06]  /*83e0*/  VIADD R7, R7, 0xffffffe ;  /* 0x0ffffffe07077836 */ /* 0x002fcc0000000000 */
[----:B------:R-:W1:Y:S02]  /*83f0*/  F2I.FTZ.U32.TRUNC.NTZ R13, R7 ;  /* 0x00000007000d7305 */ /* 0x000e64000021f000 */
[----:B-1----:R-:W-:-:S04]  /*8400*/  IMAD.MOV R4, RZ, RZ, -R13 ;  /* 0x000000ffff047224 */ /* 0x002fc800078e0a0d */
[----:B------:R-:W-:-:S04]  /*8410*/  IMAD R4, R4, R6, RZ ;  /* 0x0000000604047224 */ /* 0x000fc800078e02ff */
[----:B------:R-:W-:Y:S02]  /*8420*/  IMAD.HI.U32 R9, R13, R4, R12 ;  /* 0x000000040d097227 */ /* 0x000fe400078e000c */
[----:B------:R-:W2:Y:S02]  /*8430*/  LD.E.64 R12, desc[UR4][R2.64+0x20] ;  /* 0x00002004020c7980 */ /* 0x000ea4000c101b00 */
[C---:B------:R-:W-:Y:S02]  /*8440*/  VIADD R4, R116.reuse, 0xffffff80 ;  /* 0xffffff8074047836 */ /* 0x040fe40000000000 */
[----:B------:R-:W-:-:S03]  /*8450*/  VIADD R116, R116, 0xffffff00 ;  /* 0xffffff0074747836 */ /* 0x000fc60000000000 */
[----:B------:R-:W-:Y:S02]  /*8460*/  IABS R10, R4 ;  /* 0x00000004000a7213 */ /* 0x000fe40000000000 */
[----:B------:R-:W-:-:S03]  /*8470*/  LOP3.LUT R4, R4, R11, RZ, 0x3c, !PT ;  /* 0x0000000b04047212 */ /* 0x000fc600078e3cff */
[----:B------:R-:W-:Y:S01]  /*8480*/  IMAD.HI.U32 R8, R9, R10, RZ ;  /* 0x0000000a09087227 */ /* 0x000fe200078e00ff */
[----:B------:R-:W-:-:S03]  /*8490*/  ISETP.GE.AND P3, PT, R4, RZ, PT ;  /* 0x000000ff0400720c */ /* 0x000fc60003f66270 */
        /* <DEDUP_REMOVED lines=9> */
[----:B------:R-:W-:Y:S01]  /*8530*/  IMAD R5, R10, R5, R7 ;  /* 0x000000050a057224 */ /* 0x000fe200078e0207 */
[----:B------:R-:W-:Y:S02]  /*8540*/  LOP3.LUT R7, RZ, R11, RZ, 0x33, !PT ;  /* 0x0000000bff077212 */ /* 0x000fe400078e33ff */
[----:B------:R-:W-:Y:S02]  /*8550*/  @P6 IADD3 R8, PT, PT, R8, 0x1, RZ ;  /* 0x0000000108086810 */ /* 0x000fe40007ffe0ff */
[----:B------:R-:W-:Y:S02]  /*8560*/  ISETP.GT.U32.AND P2, PT, R6, R5, PT ;  /* 0x000000050600720c */ /* 0x000fe40003f44070 */
[----:B------:R-:W-:-:S11]  /*8570*/  @!P3 IADD3 R8, PT, PT, -R8, RZ, RZ ;  /* 0x000000ff0808b210 */ /* 0x000fd60007ffe1ff */
[-C--:B------:R-:W-:Y:S01]  /*8580*/  @!P2 IADD3 R5, PT, PT, R5, -R6.reuse, RZ ;  /* 0x800000060505a210 */ /* 0x080fe20007ffe0ff */
[----:B------:R-:W-:Y:S01]  /*8590*/  @!P2 VIADD R10, R10, 0x1 ;  /* 0x000000010a0aa836 */ /* 0x000fe20000000000 */
[----:B------:R-:W-:Y:S02]  /*85a0*/  ISETP.NE.AND P2, PT, R11, RZ, PT ;  /* 0x000000ff0b00720c */ /* 0x000fe40003f45270 */
[----:B------:R-:W-:-:S13]  /*85b0*/  ISETP.GE.U32.AND P5, PT, R5, R6, PT ;  /* 0x000000060500720c */ /* 0x000fda0003fa6070 */
[----:B------:R-:W-:-:S04]  /*85c0*/  @P5 VIADD R10, R10, 0x1 ;  /* 0x000000010a0a5836 */ /* 0x000fc80000000000 */
        /* <DEDUP_REMOVED lines=11> */
[----:B---3--:R-:W-:-:S04]  /*8680*/  IMAD R6, R9, R11, RZ ;  /* 0x0000000b09067224 */ /* 0x008fc800078e02ff */
[C---:B------:R-:W-:Y:S02]  /*8690*/  IMAD R6, R8.reuse, R7, R6 ;  /* 0x0000000708067224 */ /* 0x040fe400078e0206 */
[----:B------:R-:W-:Y:S01]  /*86a0*/  IMAD.WIDE.U32 R8, R8, R11, RZ ;  /* 0x0000000b08087225 */ /* 0x000fe200078e00ff */
[----:B----4-:R-:W-:-:S03]  /*86b0*/  IADD3 R5, PT, PT, R5, -R4, RZ ;  /* 0x8000000405057210 */ /* 0x010fc60007ffe0ff */
[----:B------:R-:W-:Y:S01]  /*86c0*/  IMAD.IADD R9, R9, 0x1, R6 ;  /* 0x0000000109097824 */ /* 0x000fe200078e0206 */
[----:B------:R-:W-:Y:S01]  /*86d0*/  SHF.R.S32.HI R7, RZ, 0x1f, R5 ;  /* 0x0000001fff077819 */ /* 0x000fe20000011405 */
[----:B--2---:R-:W-:-:S04]  /*86e0*/  IMAD.WIDE.U32 R8, R5, R12, R8 ;  /* 0x0000000c05087225 */ /* 0x004fc800078e0008 */
[----:B------:R-:W-:-:S04]  /*86f0*/  IMAD R5, R13, R5, RZ ;  /* 0x000000050d057224 */ /* 0x000fc800078e02ff */
[----:B------:R-:W-:Y:S01]  /*8700*/  IMAD R5, R12, R7, R5 ;  /* 0x000000070c057224 */ /* 0x000fe200078e0205 */
[----:B------:R-:W-:-:S04]  /*8710*/  LEA R166, P1, R8, R166, 0x1 ;  /* 0x000000a608a67211 */ /* 0x000fc800078208ff */
[----:B------:R-:W-:-:S04]  /*8720*/  IADD3 R5, PT, PT, R9, R5, RZ ;  /* 0x0000000509057210 */ /* 0x000fc80007ffe0ff */
[----:B------:R-:W-:Y:S01]  /*8730*/  LEA.HI.X R165, R8, R165, R5, 0x1, P1 ;  /* 0x000000a508a57211 */ /* 0x000fe200008f0c05 */
[----:B------:R-:W-:Y:S05]  /*8740*/  BRA `(.L_x_4537) ;  /* 0x0000000000207947 */ /* 0x000fea0003800000 */
.L_x_4536:
        /* <DEDUP_REMOVED lines=8> */
.L_x_4537:
[----:B------:R-:W-:Y:S05]  /*87d0*/  BSYNC.RECONVERGENT B0 ;  /* 0x0000000000007941 */ /* 0x000fea0003800200 */
.L_x_4535:
[C---:B------:R-:W-:Y:S01]  /*87e0*/  IMAD.SHL.U32 R5, R160.reuse, 0x40, RZ ;  /* 0x00000040a0057824 */ /* 0x040fe200078e00ff */
[----:B------:R-:W-:Y:S01]  /*87f0*/  SHF.L.U64.HI R4, R160, 0x6, R161 ;  /* 0x00000006a0047819 */ /* 0x000fe200000102a1 */
[----:B------:R-:W-:Y:S02]  /*8800*/  IMAD.MOV.U32 R12, RZ, RZ, R166 ;  /* 0x000000ffff0c7224 */ /* 0x000fe400078e00a6 */
[----:B------:R-:W-:Y:S01]  /*8810*/  IMAD.MOV.U32 R13, RZ, RZ, R165 ;  /* 0x000000ffff0d7224 */ /* 0x000fe200078e00a5 */
[----:B------:R-:W-:-:S04]  /*8820*/  IADD3 R10, P1, PT, R5, R166, RZ ;  /* 0x000000a6050a7210 */ /* 0x000fc80007f3e0ff */
[----:B------:R-:W-:Y:S01]  /*8830*/  IADD3.X R11, PT, PT, R4, R165, RZ, P1, !PT ;  /* 0x000000a5040b7210 */ /* 0x000fe20000ffe4ff */
[----:B------:R-:W-:Y:S01]  /*8840*/  @!PT LDS RZ, [RZ] ;  /* 0x00000000fffff984 */ /* 0x000fe20000000800 */
[----:B------:R-:W-:Y:S01]  /*8850*/  @!PT LDS RZ, [RZ] ;  /* 0x00000000fffff984 */ /* 0x000fe20000000800 */
[----:B------:R-:W-:Y:S01]  /*8860*/  @!PT LDS RZ, [RZ] ;  /* 0x00000000fffff984 */ /* 0x000fe20000000800 */
[----:B------:R1:W-:Y:S01]  /*8870*/  LDGSTS.E.BYPASS.LTC128B.128 [R175+0x3000], desc[UR4][R12.64] ;  /* 0x030000000caf7fae */ /* 0x0003e2000b981a04 */
[----:B------:R-:W-:-:S03]  /*8880*/  IADD3 R6, P1, PT, R5, R10, RZ ;  /* 0x0000000a05067210 */ /* 0x000fc60007f3e0ff */
[----:B------:R1:W-:Y:S02]  /*8890*/  LDGSTS.E.BYPASS.LTC128B.128 [R175+0x5000], desc[UR4][R12.64+0x40] ;  /* 0x050000400caf7fae */ /* 0x0003e4000b981a04 */
[C---:B------:R-:W-:Y:S01]  /*88a0*/  IMAD.X R7, R4.reuse, 0x1, R11, P1 ;  /* 0x0000000104077824 */ /* 0x040fe200008e060b */
[----:B------:R-:W-:Y:S01]  /*88b0*/  IADD3 R8, P1, PT, R5, R6, RZ ;  /* 0x0000000605087210 */ /* 0x000fe20007f3e0ff */
        /* <DEDUP_REMOVED lines=12> */
.L_x_4534:
[----:B------:R-:W-:Y:S05]  /*8980*/  BSYNC.RECONVERGENT B1 ;  /* 0x0000000000017941 */ /* 0x000fea0003800200 */
.L_x_4533:
[----:B------:R-:W2:Y:S01]  /*8990*/  LD.E R43, desc[UR4][R2.64+0xdc] ;  /* 0x0000dc04022b7980 */ /* 0x000ea2000c101900 */
[----:B-1----:R-:W-:Y:S02]  /*89a0*/  FMNMX3.FTZ R6, R0, R191, R199, !PT ;  /* 0x000000bf00067276 */ /* 0x002fe400078100c7 */
[----:B------:R-:W-:Y:S01]  /*89b0*/  FMNMX3.FTZ R4, R52, R147, R187, !PT ;  /* 0x0000009334047276 */ /* 0x000fe200078100bb */
[----:B------:R-:W-:Y:S01]  /*89c0*/  LDSM.16.MT88.4 R8, [R156+0x9000] ;  /* 0x009000009c08783b */ /* 0x000fe20000004200 */
        /* <DEDUP_REMOVED lines=36> */
[----:B-1----:R-:W-:-:S04]  /*8c10*/  FMNMX.FTZ R28, R5, R28, !PT ;  /* 0x0000001c051c7209 */ /* 0x002fc80007810000 */
[----:B------:R-:W-:Y:S02]  /*8c20*/  FSETP.NEU.FTZ.AND P1, PT, R28, -INF , PT ;  /* 0xff8000001c00780b */ /* 0x000fe40003f3d000 */
[----:B---3--:R-:W-:Y:S02]  /*8c30*/  FMNMX.FTZ R29, R6, R29, !PT ;  /* 0x0000001d061d7209 */ /* 0x008fe40007810000 */
[----:B------:R-:W-:Y:S02]  /*8c40*/  FSEL R5, R28, RZ, P1 ;  /* 0x000000ff1c057208 */ /* 0x000fe40000800000 */
[----:B------:R-:W-:-:S03]  /*8c50*/  FSETP.NEU.FTZ.AND P2, PT, R29, -INF , PT ;  /* 0xff8000001d00780b */ /* 0x000fc60003f5d000 */
[----:B------:R-:W-:Y:S01]  /*8c60*/  FADD.FTZ R14, R0, -R5 ;  /* 0x80000005000e7221 */ /* 0x000fe20000010000 */
[----:B------:R-:W-:-:S05]  /*8c70*/  FSEL R5, R29, RZ, P2 ;  /* 0x000000ff1d057208 */ /* 0x000fca0001000000 */
[----:B------:R-:W-:Y:S01]  /*8c80*/  FADD.FTZ R6, R52, -R5 ;  /* 0x8000000534067221 */ /* 0x000fe20000010000 */
[C---:B--2---:R-:W-:Y:S01]  /*8c90*/  FMUL.FTZ R130, R43.reuse, R28 ;  /* 0x0000001c2b827220 */ /* 0x044fe20000410000 */
[C---:B------:R-:W-:Y:S01]  /*8ca0*/  FMUL.FTZ R40, R43.reuse, R29 ;  /* 0x0000001d2b287220 */ /* 0x040fe20000410000 */
[C---:B------:R-:W-:Y:S01]  /*8cb0*/  FMUL.FTZ R14, R43.reuse, R14 ;  /* 0x0000000e2b0e7220 */ /* 0x040fe20000410000 */
[----:B------:R-:W-:Y:S02]  /*8cc0*/  FMUL.FTZ R13, R43, R6 ;  /* 0x000000062b0d7220 */ /* 0x000fe40000410000 */
[----:B------:R-:W-:Y:S02]  /*8cd0*/  FSEL R130, R130, RZ, P1 ;  /* 0x000000ff82827208 */ /* 0x000fe40000800000 */
[----:B------:R-:W-:Y:S01]  /*8ce0*/  FSEL R40, R40, RZ, P2 ;  /* 0x000000ff28287208 */ /* 0x000fe20001000000 */
[----:B------:R-:W1:Y:S02]  /*8cf0*/  MUFU.EX2 R14, R14 ;  /* 0x0000000e000e7308 */ /* 0x000e640000000800 */
[-CC-:B------:R-:W-:Y:S01]  /*8d00*/  FFMA.FTZ R4, R191, R43.reuse, -R130.reuse ;  /* 0x0000002bbf047223 */ /* 0x180fe20000010882 */
[-C--:B------:R-:W-:Y:S01]  /*8d10*/  FFMA.FTZ R12, R199, R43.reuse, -R130 ;  /* 0x0000002bc70c7223 */ /* 0x080fe20000010882 */
[-C--:B------:R-:W-:Y:S01]  /*8d20*/  FFMA.FTZ R7, R147, R43.reuse, -R40 ;  /* 0x0000002b93077223 */ /* 0x080fe20000010828 */
[-CC-:B------:R-:W-:Y:S01]  /*8d30*/  FFMA.FTZ R18, R203, R43.reuse, -R130.reuse ;  /* 0x0000002bcb127223 */ /* 0x180fe20000010882 */
[-C--:B------:R-:W-:Y:S01]  /*8d40*/  FFMA.FTZ R17, R201, R43.reuse, -R130 ;  /* 0x0000002bc9117223 */ /* 0x080fe20000010882 */
[-CC-:B------:R-:W-:Y:S01]  /*8d50*/  FFMA.FTZ R19, R187, R43.reuse, -R40.reuse ;  /* 0x0000002bbb137223 */ /* 0x180fe20000010828 */
[-CC-:B------:R-:W-:Y:S01]  /*8d60*/  FFMA.FTZ R147, R189, R43.reuse, -R40.reuse ;  /* 0x0000002bbd937223 */ /* 0x180fe20000010828 */
[-C--:B------:R-:W-:Y:S01]  /*8d70*/  FFMA.FTZ R16, R185, R43.reuse, -R40 ;  /* 0x0000002bb9107223 */ /* 0x080fe20000010828 */
[----:B------:R-:W2:Y:S01]  /*8d80*/  MUFU.EX2 R4, R4 ;  /* 0x0000000400047308 */ /* 0x000ea20000000800 */
[-CC-:B------:R-:W-:Y:S01]  /*8d90*/  FFMA.FTZ R134, R131, R43.reuse, -R130.reuse ;  /* 0x0000002b83867223 */ /* 0x180fe20000010882 */
[-CC-:B------:R-:W-:Y:S01]  /*8da0*/  FFMA.FTZ R131, R179, R43.reuse, -R130.reuse ;  /* 0x0000002bb3837223 */ /* 0x180fe20000010882 */
[-C--:B------:R-:W-:Y:S01]  /*8db0*/  FFMA.FTZ R57, R57, R43.reuse, -R130 ;  /* 0x0000002b39397223 */ /* 0x080fe20000010882 */
[----:B------:R-:W3:Y:S01]  /*8dc0*/  MUFU.EX2 R12, R12 ;  /* 0x0000000c000c7308 */ /* 0x000ee20000000800 */
[-C--:B-1----:R-:W-:Y:S01]  /*8dd0*/  FMUL.FTZ R114, R114, R14.reuse ;  /* 0x0000000e72727220 */ /* 0x082fe20000410000 */
[-C--:B------:R-:W-:Y:S01]  /*8de0*/  FMUL.FTZ R115, R115, R14.reuse ;  /* 0x0000000e73737220 */ /* 0x080fe20000410000 */
[-C--:B------:R-:W-:Y:S01]  /*8df0*/  FMUL.FTZ R110, R110, R14.reuse ;  /* 0x0000000e6e6e7220 */ /* 0x080fe20000410000 */
[----:B------:R-:W-:Y:S01]  /*8e00*/  MUFU.EX2 R18, R18 ;  /* 0x0000001200127308 */ /* 0x000fe20000000800 */
[-C--:B------:R-:W-:Y:S01]  /*8e10*/  FMUL.FTZ R111, R111, R14.reuse ;  /* 0x0000000e6f6f7220 */ /* 0x080fe20000410000 */
[-C--:B------:R-:W-:Y:S01]  /*8e20*/  FMUL.FTZ R106, R106, R14.reuse ;  /* 0x0000000e6a6a7220 */ /* 0x080fe20000410000 */
[-C--:B------:R-:W-:Y:S01]  /*8e30*/  FMUL.FTZ R107, R107, R14.reuse ;  /* 0x0000000e6b6b7220 */ /* 0x080fe20000410000 */
[----:B------:R-:W1:Y:S01]  /*8e40*/  MUFU.EX2 R17, R17 ;  /* 0x0000001100117308 */ /* 0x000e620000000800 */
[-C--:B------:R-:W-:Y:S01]  /*8e50*/  FMUL.FTZ R102, R102, R14.reuse ;  /* 0x0000000e66667220 */ /* 0x080fe20000410000 */
[-C--:B--2---:R-:W-:Y:S01]  /*8e60*/  FFMA.FTZ R195, R195, R14.reuse, R4 ;  /* 0x0000000ec3c37223 */ /* 0x084fe20000010004 */
[-C--:B------:R-:W-:Y:S01]  /*8e70*/  FMUL.FTZ R103, R103, R14.reuse ;  /* 0x0000000e67677220 */ /* 0x080fe20000410000 */
[----:B------:R1:W-:Y:S01]  /*8e80*/  MUFU.EX2 R0, R7 ;  /* 0x0000000700007308 */ /* 0x0003e20000000800 */
[----:B------:R-:W-:Y:S01]  /*8e90*/  FMUL.FTZ R98, R98, R14 ;  /* 0x0000000e62627220 */ /* 0x000fe20000410000 */
[----:B---3--:R-:W-:Y:S01]  /*8ea0*/  F2FP.F16.F32.PACK_AB R5, R12, R4 ;  /* 0x000000040c05723e */ /* 0x008fe200000000ff */
[-C--:B------:R-:W-:Y:S01]  /*8eb0*/  FMUL.FTZ R99, R99, R14.reuse ;  /* 0x0000000e63637220 */ /* 0x080fe20000410000 */
[----:B------:R-:W2:Y:S01]  /*8ec0*/  MUFU.EX2 R19, R19 ;  /* 0x0000001300137308 */ /* 0x000ea20000000800 */
[-C--:B------:R-:W-:Y:S01]  /*8ed0*/  FMUL.FTZ R94, R94, R14.reuse ;  /* 0x0000000e5e5e7220 */ /* 0x080fe20000410000 */
[-C--:B------:R-:W-:Y:S01]  /*8ee0*/  FMUL.FTZ R95, R95, R14.reuse ;  /* 0x0000000e5f5f7220 */ /* 0x080fe20000410000 */
[-C--:B------:R-:W-:Y:S01]  /*8ef0*/  FMUL.FTZ R90, R90, R14.reuse ;  /* 0x0000000e5a5a7220 */ /* 0x080fe20000410000 */
[----:B------:R-:W-:Y:S01]  /*8f00*/  MUFU.EX2 R147, R147 ;  /* 0x0000009300937308 */ /* 0x000fe20000000800 */
[-C--:B------:R-:W-:Y:S01]  /*8f10*/  FMUL.FTZ R91, R91, R14.reuse ;  /* 0x0000000e5b5b7220 */ /* 0x080fe20000410000 */
[-C--:B------:R-:W-:Y:S01]  /*8f20*/  FMUL.FTZ R86, R86, R14.reuse ;  /* 0x0000000e56567220 */ /* 0x080fe20000410000 */
[-C--:B------:R-:W-:Y:S01]  /*8f30*/  FMUL.FTZ R87, R87, R14.reuse ;  /* 0x0000000e57577220 */ /* 0x080fe20000410000 */
[----:B------:R-:W3:Y:S01]  /*8f40*/  MUFU.EX2 R13, R13 ;  /* 0x0000000d000d7308 */ /* 0x000ee20000000800 */
[----:B------:R-:W-:Y:S01]  /*8f50*/  FMUL.FTZ R82, R82, R14 ;  /* 0x0000000e52527220 */ /* 0x000fe20000410000 */
[----:B-1----:R-:W-:Y:S01]  /*8f60*/  F2FP.F16.F32.PACK_AB R7, R17, R18 ;  /* 0x000000121107723e */ /* 0x002fe200000000ff */
[-C--:B------:R-:W-:Y:S01]  /*8f70*/  FMUL.FTZ R83, R83, R14.reuse ;  /* 0x0000000e53537220 */ /* 0x080fe20000410000 */
[----:B------:R-:W1:Y:S01]  /*8f80*/  MUFU.EX2 R16, R16 ;  /* 0x0000001000107308 */ /* 0x000e620000000800 */
[----:B------:R-:W-:Y:S01]  /*8f90*/  FMUL.FTZ R78, R78, R14 ;  /* 0x0000000e4e4e7220 */ /* 0x000fe20000410000 */
[----:B--2---:R-:W-:Y:S01]  /*8fa0*/  F2FP.F16.F32.PACK_AB R4, R19, R0 ;  /* 0x000000001304723e */ /* 0x004fe200000000ff */
[-C--:B------:R-:W-:Y:S01]  /*8fb0*/  FMUL.FTZ R79, R79, R14.reuse ;  /* 0x0000000e4f4f7220 */ /* 0x080fe20000410000 */
[-C--:B------:R-:W-:Y:S01]  /*8fc0*/  FMUL.FTZ R74, R74, R14.reuse ;  /* 0x0000000e4a4a7220 */ /* 0x080fe20000410000 */
[-C--:B------:R-:W-:Y:S01]  /*8fd0*/  FMUL.FTZ R75, R75, R14.reuse ;  /* 0x0000000e4b4b7220 */ /* 0x080fe20000410000 */
[-C--:B------:R-:W-:Y:S01]  /*8fe0*/  FMUL.FTZ R70, R70, R14.reuse ;  /* 0x0000000e46467220 */ /* 0x080fe20000410000 */
[----:B------:R-:W-:Y:S01]  /*8ff0*/  FMUL.FTZ R71, R71, R14 ;  /* 0x0000000e47477220 */ /* 0x000fe20000410000 */
[-CC-:B------:R-:W-:Y:S01]  /*9000*/  FFMA.FTZ R136, R167, R43.reuse, -R40.reuse ;  /* 0x0000002ba7887223 */ /* 0x180fe20000010828 */
[--C-:B------:R-:W-:Y:S01]  /*9010*/  FFMA.FTZ R133, R149, R43, -R40.reuse ;  /* 0x0000002b95857223 */ /* 0x100fe20000010828 */
[-C--:B---3--:R-:W-:Y:S01]  /*9020*/  FMUL.FTZ R112, R112, R13.reuse ;  /* 0x0000000d70707220 */ /* 0x088fe20000410000 */
[-C--:B------:R-:W-:Y:S01]  /*9030*/  FMUL.FTZ R113, R113, R13.reuse ;  /* 0x0000000d71717220 */ /* 0x080fe20000410000 */
[-C--:B------:R-:W-:Y:S01]  /*9040*/  FMUL.FTZ R108, R108, R13.reuse ;  /* 0x0000000d6c6c7220 */ /* 0x080fe20000410000 */
[----:B------:R-:W-:Y:S01]  /*9050*/  FMUL.FTZ R109, R109, R13 ;  /* 0x0000000d6d6d7220 */ /* 0x000fe20000410000 */
[----:B-1----:R-:W-:Y:S01]  /*9060*/  F2FP.F16.F32.PACK_AB R6, R16, R147 ;  /* 0x000000931006723e */ /* 0x002fe200000000ff */
        /* <DEDUP_REMOVED lines=15> */
[----:B------:R-:W1:Y:S01]  /*9160*/  LDSM.16.MT88.4 R8, [R118+0x9000] ;  /* 0x009000007608783b */ /* 0x000e620000004200 */
        /* <DEDUP_REMOVED lines=8> */
[-C--:B------:R-:W-:Y:S01]  /*91f0*/  FFMA.FTZ R49, R153, R43.reuse, -R40 ;  /* 0x0000002b99317223 */ /* 0x080fe20000010828 */
[----:B------:R-:W-:Y:S01]  /*9200*/  FFMA.FTZ R48, R155, R43, -R130 ;  /* 0x0000002b9b307223 */ /* 0x000fe20000010882 */
[----:B------:R-:W-:Y:S01]  /*9210*/  MUFU.EX2 R134, R134 ;  /* 0x0000008600867308 */ /* 0x000fe20000000800 */
[----:B------:R-:W-:Y:S01]  /*9220*/  FFMA.FTZ R138, R197, R13, R0 ;  /* 0x0000000dc58a7223 */ /* 0x000fe20000010000 */
[----:B------:R-:W-:Y:S01]  /*9230*/  FADD.FTZ R195, R12, R195 ;  /* 0x000000c30cc37221 */ /* 0x000fe20000010000 */
[-CC-:B------:R-:W-:Y:S01]  /*9240*/  FFMA.FTZ R67, R67, R43.reuse, -R130.reuse ;  /* 0x0000002b43437223 */ /* 0x180fe20000010882 */
[----:B------:R-:W-:Y:S01]  /*9250*/  MUFU.EX2 R131, R131 ;  /* 0x0000008300837308 */ /* 0x000fe20000000800 */
[----:B------:R-:W-:Y:S01]  /*9260*/  LDSM.16.MT88.4 R12, [R156+0x9800] ;  /* 0x009800009c0c783b */ /* 0x000fe20000004200 */
[-CC-:B------:R-:W-:Y:S01]  /*9270*/  FFMA.FTZ R60, R143, R43.reuse, -R130.reuse ;  /* 0x0000002b8f3c7223 */ /* 0x180fe20000010882 */
[-C--:B------:R-:W-:Y:S01]  /*9280*/  FFMA.FTZ R33, R145, R43.reuse, -R130 ;  /* 0x0000002b91217223 */ /* 0x080fe20000010882 */
[----:B------:R-:W-:Y:S01]  /*9290*/  MUFU.EX2 R57, R57 ;  /* 0x0000003900397308 */ /* 0x000fe20000000800 */
[-CC-:B------:R-:W-:Y:S01]  /*92a0*/  FFMA.FTZ R116, R139, R43.reuse, -R40.reuse ;  /* 0x0000002b8b747223 */ /* 0x180fe20000010828 */
[-CC-:B------:R-:W-:Y:S01]  /*92b0*/  FFMA.FTZ R31, R61, R43.reuse, -R40.reuse ;  /* 0x0000002b3d1f7223 */ /* 0x180fe20000010828 */
[-C--:B------:R-:W-:Y:S01]  /*92c0*/  FFMA.FTZ R30, R63, R43.reuse, -R40 ;  /* 0x0000002b3f1e7223 */ /* 0x080fe20000010828 */
[----:B------:R-:W-:Y:S01]  /*92d0*/  MUFU.EX2 R136, R136 ;  /* 0x0000008800887308 */ /* 0x000fe20000000800 */
[-C--:B------:R-:W-:Y:S01]  /*92e0*/  FFMA.FTZ R0, R137, R43.reuse, -R130 ;  /* 0x0000002b89007223 */ /* 0x080fe20000010882 */
[-C--:B------:R-:W-:Y:S01]  /*92f0*/  FFMA.FTZ R141, R141, R43.reuse, -R40 ;  /* 0x0000002b8d8d7223 */ /* 0x080fe20000010828 */
[----:B------:R-:W-:Y:S01]  /*9300*/  FADD.FTZ R138, R19, R138 ;  /* 0x0000008a138a7221 */ /* 0x000fe20000010000 */
[----:B------:R-:W2:Y:S01]  /*9310*/  MUFU.EX2 R133, R133 ;  /* 0x0000008500857308 */ /* 0x000ea20000000800 */
[----:B------:R-:W-:Y:S01]  /*9320*/  FADD.FTZ R18, R18, R195 ;  /* 0x000000c312127221 */ /* 0x000fe20000010000 */
[-C--:B------:R-:W-:Y:S01]  /*9330*/  FFMA.FTZ R63, R46, R43.reuse, -R130 ;  /* 0x0000002b2e3f7223 */ /* 0x080fe20000010882 */
[----:B------:R-:W-:Y:S01]  /*9340*/  FADD.FTZ R147, R147, R138 ;  /* 0x0000008a93937221 */ /* 0x000fe20000010000 */
[----:B------:R-:W-:Y:S01]  /*9350*/  MUFU.EX2 R52, R52 ;  /* 0x0000003400347308 */ /* 0x000fe20000000800 */
[----:B------:R-:W-:Y:S01]  /*9360*/  FADD.FTZ R139, R17, R18 ;  /* 0x00000012118b7221 */ /* 0x000fe20000010000 */
[-C--:B------:R-:W-:Y:S01]  /*9370*/  FFMA.FTZ R46, R47, R43.reuse, -R40 ;  /* 0x0000002b2f2e7223 */ /* 0x080fe20000010828 */
[----:B------:R-:W-:Y:S01]  /*9380*/  FADD.FTZ R147, R16, R147 ;  /* 0x0000009310937221 */ /* 0x000fe20000010000 */
[----:B------:R-:W3:Y:S01]  /*9390*/  MUFU.EX2 R49, R49 ;  /* 0x0000003100317308 */ /* 0x000ee20000000800 */
[----:B------:R-:W-:Y:S01]  /*93a0*/  LDSM.16.MT88.4 R16, [R156+0x9c00] ;  /* 0x009c00009c10783b */ /* 0x000fe20000004200 */
[-C--:B------:R-:W-:Y:S01]  /*93b0*/  FFMA.FTZ R50, R50, R43.reuse, -R130 ;  /* 0x0000002b32327223 */ /* 0x080fe20000010882 */
[-CC-:B------:R-:W-:Y:S01]  /*93c0*/  FFMA.FTZ R47, R51, R43.reuse, -R40.reuse ;  /* 0x0000002b332f7223 */ /* 0x180fe20000010828 */
[----:B------:R-:W4:Y:S01]  /*93d0*/  MUFU.EX2 R48, R48 ;  /* 0x0000003000307308 */ /* 0x000f220000000800 */
[C---:B-1----:R-:W-:Y:S01]  /*93e0*/  HMMA.16816.F32 R104, R4.reuse, R8, R104 ;  /* 0x000000080468723c */ /* 0x042fe20000001868 */
[-C--:B------:R-:W-:Y:S01]  /*93f0*/  FFMA.FTZ R59, R59, R43.reuse, -R40 ;  /* 0x0000002b3b3b7223 */ /* 0x080fe20000010828 */
[-C--:B------:R-:W-:Y:S01]  /*9400*/  FFMA.FTZ R51, R121, R43.reuse, -R130 ;  /* 0x0000002b79337223 */ /* 0x080fe20000010882 */
[----:B------:R-:W-:Y:S01]  /*9410*/  MUFU.EX2 R67, R67 ;  /* 0x0000004300437308 */ /* 0x000fe20000000800 */
[-C--:B------:R-:W-:Y:S01]  /*9420*/  FFMA.FTZ R34, R34, R43.reuse, -R40 ;  /* 0x0000002b22227223 */ /* 0x080fe20000010828 */
[-CC-:B------:R-:W-:Y:S01]  /*9430*/  FFMA.FTZ R140, R120, R43.reuse, -R130.reuse ;  /* 0x0000002b788c7223 */ /* 0x180fe20000010882 */
[-CC-:B------:R-:W-:Y:S01]  /*9440*/  FFMA.FTZ R138, R56, R43.reuse, -R130.reuse ;  /* 0x0000002b388a7223 */ /* 0x180fe20000010882 */
[----:B------:R-:W-:Y:S01]  /*9450*/  MUFU.EX2 R60, R60 ;  /* 0x0000003c003c7308 */ /* 0x000fe20000000800 */
[----:B------:R-:W-:Y:S01]  /*9460*/  HMMA.16816.F32 R100, R4, R10, R100 ;  /* 0x0000000a0464723c */ /* 0x000fe20000001864 */
[----:B------:R-:W1:Y:S01]  /*9470*/  LDSM.16.MT88.4 R8, [R156+0xb000] ;  /* 0x00b000009c08783b */ /* 0x000e620000004200 */
[-CC-:B------:R-:W-:Y:S01]  /*9480*/  FFMA.FTZ R137, R58, R43.reuse, -R130.reuse ;  /* 0x0000002b3a897223 */ /* 0x180fe20000010882 */
[----:B------:R-:W-:Y:S01]  /*9490*/  MUFU.EX2 R33, R33 ;  /* 0x0000002100217308 */ /* 0x000fe20000000800 */
[-CC-:B------:R-:W-:Y:S01]  /*94a0*/  FFMA.FTZ R120, R66, R43.reuse, -R130.reuse ;  /* 0x0000002b42787223 */ /* 0x180fe20000010882 */
[-CC-:B------:R-:W-:Y:S01]  /*94b0*/  FFMA.FTZ R121, R62, R43.reuse, -R130.reuse ;  /* 0x0000002b3e797223 */ /* 0x180fe20000010882 */
[-CC-:B------:R-:W-:Y:S01]  /*94c0*/  FFMA.FTZ R122, R122, R43.reuse, -R130.reuse ;  /* 0x0000002b7a7a7223 */ /* 0x180fe20000010882 */
[----:B------:R-:W-:Y:S01]  /*94d0*/  MUFU.EX2 R116, R116 ;  /* 0x0000007400747308 */ /* 0x000fe20000000800 */
[-CC-:B------:R-:W-:Y:S01]  /*94e0*/  FFMA.FTZ R123, R123, R43.reuse, -R130.reuse ;  /* 0x0000002b7b7b7223 */ /* 0x180fe20000010882 */
[-CC-:B------:R-:W-:Y:S01]  /*94f0*/  FFMA.FTZ R124, R124, R43.reuse, -R130.reuse ;  /* 0x0000002b7c7c7223 */ /* 0x180fe20000010882 */
[-CC-:B------:R-:W-:Y:S01]  /*9500*/  FFMA.FTZ R125, R125, R43.reuse, -R130.reuse ;  /* 0x0000002b7d7d7223 */ /* 0x180fe20000010882 */
[----:B------:R5:W4:Y:S01]  /*9510*/  MUFU.EX2 R61, R141 ;  /* 0x0000008d003d7308 */ /* 0x000b220000000800 */
[-CC-:B------:R-:W-:Y:S01]  /*9520*/  FFMA.FTZ R126, R126, R43.reuse, -R130.reuse ;  /* 0x0000002b7e7e7223 */ /* 0x180fe20000010882 */
[-CC-:B------:R-:W-:Y:S01]  /*9530*/  FFMA.FTZ R127, R127, R43.reuse, -R130.reuse ;  /* 0x0000002b7f7f7223 */ /* 0x180fe20000010882 */
[-CC-:B------:R-:W-:Y:S01]  /*9540*/  FFMA.FTZ R129, R129, R43.reuse, -R130.reuse ;  /* 0x0000002b81817223 */ /* 0x180fe20000010882 */
[----:B------:R-:W-:Y:S01]  /*9550*/  MUFU.EX2 R31, R31 ;  /* 0x0000001f001f7308 */ /* 0x000fe20000000800 */
[-C--:B------:R-:W-:Y:S01]  /*9560*/  FFMA.FTZ R128, R128, R43.reuse, -R130 ;  /* 0x0000002b80807223 */ /* 0x080fe20000010882 */
[-CC-:B------:R-:W-:Y:S01]  /*9570*/  FFMA.FTZ R66, R25, R43.reuse, -R40.reuse ;  /* 0x0000002b19427223 */ /* 0x180fe20000010828 */
[-CC-:B------:R-:W-:Y:S01]  /*9580*/  FFMA.FTZ R25, R23, R43.reuse, -R40.reuse ;  /* 0x0000002b17197223 */ /* 0x180fe20000010828 */
[----:B------:R-:W4:Y:S01]  /*9590*/  MUFU.EX2 R30, R30 ;  /* 0x0000001e001e7308 */ /* 0x000f220000000800 */
[-CC-:B------:R-:W-:Y:S01]  /*95a0*/  FFMA.FTZ R26, R26, R43.reuse, -R40.reuse ;  /* 0x0000002b1a1a7223 */ /* 0x180fe20000010828 */
[-CC-:B------:R-:W-:Y:S01]  /*95b0*/  FFMA.FTZ R27, R27, R43.reuse, -R40.reuse ;  /* 0x0000002b1b1b7223 */ /* 0x180fe20000010828 */
[-CC-:B------:R-:W-:Y:S01]  /*95c0*/  FFMA.FTZ R36, R36, R43.reuse, -R40.reuse ;  /* 0x0000002b24247223 */ /* 0x180fe20000010828 */
[----:B------:R-:W4:Y:S01]  /*95d0*/  MUFU.EX2 R0, R0 ;  /* 0x0000000000007308 */ /* 0x000f220000000800 */
[-C--:B------:R-:W-:Y:S01]  /*95e0*/  FFMA.FTZ R39, R39, R43.reuse, -R40 ;  /* 0x0000002b27277223 */ /* 0x080fe20000010828 */
[-C--:B-----5:R-:W-:Y:S01]  /*95f0*/  FFMA.FTZ R141, R42, R43.reuse, -R130 ;  /* 0x0000002b2a8d7223 */ /* 0x0a0fe20000010882 */
[-CC-:B------:R-:W-:Y:S01]  /*9600*/  FFMA.FTZ R41, R41, R43.reuse, -R40.reuse ;  /* 0x0000002b29297223 */ /* 0x180fe20000010828 */
[----:B------:R-:W-:Y:S01]  /*9610*/  MUFU.EX2 R63, R63 ;  /* 0x0000003f003f7308 */ /* 0x000fe20000000800 */
[----:B------:R-:W-:Y:S01]  /*9620*/  FFMA.FTZ R38, R38, R43, -R40 ;  /* 0x0000002b26267223 */ /* 0x000fe20000010828 */
[----:B------:R-:W-:-:S02]  /*9630*/  @P0 IADD3 R187, PT, PT, R117, -0x3, RZ ;  /* 0xfffffffd75bb0810 */ /* 0x000fc40007ffe0ff */
[----:B------:R-:W5:Y:S04]  /*9640*/  MUFU.EX2 R50, R50 ;  /* 0x0000003200327308 */ /* 0x000f680000000800 */
[----:B------:R-:W-:Y:S04]  /*9650*/  MUFU.EX2 R46, R46 ;  /* 0x0000002e002e7308 */ /* 0x000fe80000000800 */
[----:B------:R-:W-:Y:S01]  /*9660*/  MUFU.EX2 R47, R47 ;  /* 0x0000002f002f7308 */ /* 0x000fe20000000800 */
[C---:B-1----:R-:W-:Y:S03]  /*9670*/  HMMA.16816.F32 R96, R4.reuse, R8, R96 ;  /* 0x000000080460723c */ /* 0x042fe60000001860 */
[----:B------:R1:W-:Y:S04]  /*9680*/  MUFU.EX2 R56, R140 ;  /* 0x0000008c00387308 */ /* 0x0003e80000000800 */
[----:B------:R-:W-:Y:S01]  /*9690*/  MUFU.EX2 R51, R51 ;  /* 0x0000003300337308 */ /* 0x000fe20000000800 */
[----:B------:R-:W-:Y:S01]  /*96a0*/  HMMA.16816.F32 R92, R4, R10, R92 ;  /* 0x0000000a045c723c */ /* 0x000fe2000000185c */
[----:B------:R-:W2:Y:S02]  /*96b0*/  LDSM.16.MT88.4 R8, [R118+0xb000] ;  /* 0x00b000007608783b */ /* 0x000ea40000004200 */
[----:B------:R-:W-:Y:S04]  /*96c0*/  MUFU.EX2 R34, R34 ;  /* 0x0000002200227308 */ /* 0x000fe80000000800 */
[----:B------:R-:W-:Y:S01]  /*96d0*/  MUFU.EX2 R62, R137 ;  /* 0x00000089003e7308 */ /* 0x000fe20000000800 */
[-CC-:B-1----:R-:W-:Y:S01]  /*96e0*/  FFMA.FTZ R140, R24, R43.reuse, -R40.reuse ;  /* 0x0000002b188c7223 */ /* 0x182fe20000010828 */
[----:B------:R-:W-:-:S02]  /*96f0*/  FFMA.FTZ R24, R22, R43, -R40 ;  /* 0x0000002b16187223 */ /* 0x000fc40000010828 */
[----:B------:R-:W-:Y:S04]  /*9700*/  MUFU.EX2 R121, R121 ;  /* 0x0000007900797308 */ /* 0x000fe80000000800 */
[----:B------:R-:W-:Y:S04]  /*9710*/  MUFU.EX2 R66, R66 ;  /* 0x0000004200427308 */ /* 0x000fe80000000800 */
[----:B------:R-:W-:Y:S04]  /*9720*/  MUFU.EX2 R122, R122 ;  /* 0x0000007a007a7308 */ /* 0x000fe80000000800 */
[----:B------:R-:W-:Y:S04]  /*9730*/  MUFU.EX2 R123, R123 ;  /* 0x0000007b007b7308 */ /* 0x000fe80000000800 */
[----:B------:R-:W-:Y:S04]  /*9740*/  MUFU.EX2 R124, R124 ;  /* 0x0000007c007c7308 */ /* 0x000fe80000000800 */
[----:B------:R-:W-:Y:S04]  /*9750*/  MUFU.EX2 R125, R125 ;  /* 0x0000007d007d7308 */ /* 0x000fe80000000800 */
[----:B------:R-:W-:Y:S04]  /*9760*/  MUFU.EX2 R126, R126 ;  /* 0x0000007e007e7308 */ /* 0x000fe80000000800 */
[----:B------:R-:W-:Y:S01]  /*9770*/  MUFU.EX2 R127, R127 ;  /* 0x0000007f007f7308 */ /* 0x000fe20000000800 */
[C---:B--2---:R-:W-:Y:S03]  /*9780*/  HMMA.16816.F32 R88, R4.reuse, R8, R88 ;  /* 0x000000080458723c */ /* 0x044fe60000001858 */
[----:B------:R-:W-:Y:S04]  /*9790*/  MUFU.EX2 R129, R129 ;  /* 0x0000008100817308 */ /* 0x000fe80000000800 */
[----:B------:R-:W-:Y:S01]  /*97a0*/  MUFU.EX2 R36, R36 ;  /* 0x0000002400247308 */ /* 0x000fe20000000800 */
[C---:B------:R-:W-:Y:S01]  /*97b0*/  HMMA.16816.F32 R84, R4.reuse, R10, R84 ;  /* 0x0000000a0454723c */ /* 0x040fe20000001854 */
[----:B------:R-:W1:Y:S02]  /*97c0*/  LDSM.16.MT88.4 R8, [R156+0xd000] ;  /* 0x00d000009c08783b */ /* 0x000e640000004200 */
[----:B------:R-:W-:Y:S04]  /*97d0*/  MUFU.EX2 R39, R39 ;  /* 0x0000002700277308 */ /* 0x000fe80000000800 */
[----:B------:R-:W-:Y:S04]  /*97e0*/  MUFU.EX2 R41, R41 ;  /* 0x0000002900297308 */ /* 0x000fe80000000800 */
[----:B------:R-:W-:Y:S04]  /*97f0*/  MUFU.EX2 R38, R38 ;  /* 0x0000002600267308 */ /* 0x000fe80000000800 */
[----:B------:R-:W-:Y:S01]  /*9800*/  MUFU.EX2 R128, R128 ;  /* 0x0000008000807308 */ /* 0x000fe20000000800 */
[C---:B-1----:R-:W-:Y:S08]  /*9810*/  HMMA.16816.F32 R80, R4.reuse, R8, R80 ;  /* 0x000000080450723c */ /* 0x042ff00000001850 */
[C---:B------:R-:W-:Y:S01]  /*9820*/  HMMA.16816.F32 R76, R4.reuse, R10, R76 ;  /* 0x0000000a044c723c */ /* 0x040fe2000000184c */
[----:B------:R-:W1:Y:S07]  /*9830*/  LDSM.16.MT88.4 R8, [R118+0xd000] ;  /* 0x00d000007608783b */ /* 0x000e6e0000004200 */
[C---:B-1----:R-:W-:Y:S08]  /*9840*/  HMMA.16816.F32 R72, R4.reuse, R8, R72 ;  /* 0x000000080448723c */ /* 0x042ff00000001848 */
[----:B------:R-:W-:Y:S01]  /*9850*/  HMMA.16816.F32 R68, R4, R10, R68 ;  /* 0x0000000a0444723c */ /* 0x000fe20000001844 */
[----:B------:R-:W1:Y:S01]  /*9860*/  LDSM.16.MT88.4 R8, [R156+0x9400] ;  /* 0x009400009c08783b */ /* 0x000e620000004200 */
[----:B------:R-:W-:Y:S01]  /*9870*/  F2FP.F16.F32.PACK_AB R4, R133, R136 ;  /* 0x000000888504723e */ /* 0x000fe200000000ff */
[----:B------:R-:W-:Y:S01]  /*9880*/  FADD.FTZ R136, R136, R147 ;  /* 0x0000009388887221 */ /* 0x000fe20000010000 */
[----:B------:R-:W-:Y:S01]  /*9890*/  F2FP.F16.F32.PACK_AB R5, R131, R134 ;  /* 0x000000868305723e */ /* 0x000fe200000000ff */
[----:B------:R-:W-:Y:S01]  /*98a0*/  FADD.FTZ R134, R134, R139 ;  /* 0x0000008b86867221 */ /* 0x000fe20000010000 */
[----:B---3--:R-:W-:Y:S01]  /*98b0*/  F2FP.F16.F32.PACK_AB R6, R49, R52 ;  /* 0x000000343106723e */ /* 0x008fe200000000ff */
[----:B------:R-:W-:Y:S01]  /*98c0*/  FFMA.FTZ R139, R20, R43, -R40 ;  /* 0x0000002b148b7223 */ /* 0x000fe20000010828 */
[----:B----4-:R-:W-:Y:S01]  /*98d0*/  F2FP.F16.F32.PACK_AB R7, R48, R57 ;  /* 0x000000393007723e */ /* 0x010fe200000000ff */
[----:B------:R-:W-:-:S02]  /*98e0*/  FADD.FTZ R134, R131, R134 ;  /* 0x0000008683867221 */ /* 0x000fc40000010000 */
[----:B------:R-:W-:Y:S02]  /*98f0*/  MUFU.EX2 R131, R138 ;  /* 0x0000008a00837308 */ /* 0x000fe40000000800 */
[----:B------:R-:W-:-:S04]  /*9900*/  FADD.FTZ R57, R57, R134 ;  /* 0x0000008639397221 */ /* 0x000fc80000010000 */
[----:B------:R-:W-:Y:S02]  /*9910*/  FADD.FTZ R134, R48, R57 ;  /* 0x0000003930867221 */ /* 0x000fe40000010000 */
[----:B------:R-:W-:Y:S04]  /*9920*/  MUFU.EX2 R57, R26 ;  /* 0x0000001a00397308 */ /* 0x000fe80000000800 */
        /* <DEDUP_REMOVED lines=20> */
[----:B------:R-:W-:Y:S01]  /*9a70*/  F2FP.F16.F32.PACK_AB R5, R60, R67 ;  /* 0x000000433c05723e */ /* 0x000fe200000000ff */
[----:B------:R-:W-:Y:S01]  /*9a80*/  FADD.FTZ R67, R67, R134 ;  /* 0x0000008643437221 */ /* 0x000fe20000010000 */
[----:B------:R-:W-:Y:S02]  /*9a90*/  F2FP.F16.F32.PACK_AB R6, R30, R31 ;  /* 0x0000001f1e06723e */ /* 0x000fe400000000ff */
[----:B------:R-:W-:-:S07]  /*9aa0*/  F2FP.F16.F32.PACK_AB R7, R0, R33 ;  /* 0x000000210007723e */ /* 0x000fce00000000ff */
        /* <DEDUP_REMOVED lines=18> */
[-C--:B------:R-:W-:Y:S01]  /*9bd0*/  FFMA.FTZ R5, R65, R43.reuse, -R130 ;  /* 0x0000002b41057223 */ /* 0x080fe20000010882 */
[-C--:B------:R-:W-:Y:S01]  /*9be0*/  FFMA.FTZ R65, R45, R43.reuse, -R40 ;  /* 0x0000002b2d417223 */ /* 0x080fe20000010828 */
[-CC-:B------:R-:W-:Y:S01]  /*9bf0*/  FFMA.FTZ R4, R64, R43.reuse, -R130.reuse ;  /* 0x0000002b40047223 */ /* 0x180fe20000010882 */
[-C--:B------:R-:W-:Y:S01]  /*9c00*/  FFMA.FTZ R64, R44, R43.reuse, -R130 ;  /* 0x0000002b2c407223 */ /* 0x080fe20000010882 */
[----:B------:R5:W-:Y:S01]  /*9c10*/  MUFU.EX2 R45, R5 ;  /* 0x00000005002d7308 */ /* 0x000be20000000800 */
[----:B------:R-:W-:-:S02]  /*9c20*/  FFMA.FTZ R130, R21, R43, -R40 ;  /* 0x0000002b15827223 */ /* 0x000fc40000010828 */
[----:B------:R-:W-:Y:S01]  /*9c30*/  LDSM.16.MT88.4 R20, [R156+0xc000] ;  /* 0x00c000009c14783b */ /* 0x000fe20000004200 */
[----:B------:R-:W-:Y:S04]  /*9c40*/  MUFU.EX2 R65, R65 ;  /* 0x0000004100417308 */ /* 0x000fe80000000800 */
[----:B------:R-:W3:Y:S04]  /*9c50*/  MUFU.EX2 R44, R59 ;  /* 0x0000003b002c7308 */ /* 0x000ee80000000800 */
[----:B------:R4:W2:Y:S01]  /*9c60*/  MUFU.EX2 R42, R4 ;  /* 0x00000004002a7308 */ /* 0x0008a20000000800 */
[----:B-----5:R-:W-:-:S03]  /*9c70*/  F2FP.F16.F32.PACK_AB R5, R50, R63 ;  /* 0x0000003f3205723e */ /* 0x020fc600000000ff */
[----:B------:R-:W-:Y:S04]  /*9c80*/  MUFU.EX2 R58, R64 ;  /* 0x00000040003a7308 */ /* 0x000fe80000000800 */
[----:B------:R-:W-:Y:S01]  /*9c90*/  MUFU.EX2 R64, R139 ;  /* 0x0000008b00407308 */ /* 0x000fe20000000800 */
[----:B---3--:R-:W-:Y:S01]  /*9ca0*/  F2FP.F16.F32.PACK_AB R6, R44, R47 ;  /* 0x0000002f2c06723e */ /* 0x008fe200000000ff */
[----:B------:R-:W-:Y:S02]  /*9cb0*/  FFMA.FTZ R59, R37, R43, -R40 ;  /* 0x0000002b253b7223 */ /* 0x000fe40000010828 */
[----:B------:R3:W5:Y:S01]  /*9cc0*/  MUFU.EX2 R37, R141 ;  /* 0x0000008d00257308 */ /* 0x0007620000000800 */
[----:B----4-:R-:W-:Y:S02]  /*9cd0*/  F2FP.F16.F32.PACK_AB R4, R46, R65 ;  /* 0x000000412e04723e */ /* 0x010fe400000000ff */
[----:B--2---:R-:W-:Y:S01]  /*9ce0*/  F2FP.F16.F32.PACK_AB R7, R42, R45 ;  /* 0x0000002d2a07723e */ /* 0x004fe200000000ff */
[----:B------:R-:W2:Y:S06]  /*9cf0*/  MUFU.EX2 R59, R59 ;  /* 0x0000003b003b7308 */ /* 0x000eac0000000800 */
[----:B------:R-:W-:Y:S01]  /*9d00*/  HMMA.16816.F32 R104, R4, R12, R104 ;  /* 0x0000000c0468723c */ /* 0x000fe20000001868 */
[----:B---3--:R-:W-:-:S02]  /*9d10*/  FADD.FTZ R141, R133, R136 ;  /* 0x00000088858d7221 */ /* 0x008fc40000010000 */
[----:B------:R-:W-:Y:S05]  /*9d20*/  MUFU.EX2 R133, R140 ;  /* 0x0000008c00857308 */ /* 0x000fea0000000800 */
[----:B------:R-:W-:Y:S01]  /*9d30*/  HMMA.16816.F32 R100, R4, R14, R100 ;  /* 0x0000000e0464723c */ /* 0x000fe20000001864 */
[----:B------:R-:W3:Y:S01]  /*9d40*/  LDSM.16.MT88.4 R12, [R156+0xdc00] ;  /* 0x00dc00009c0c783b */ /* 0x000ee20000004200 */
[----:B------:R-:W-:-:S04]  /*9d50*/  FADD.FTZ R52, R52, R141 ;  /* 0x0000008d34347221 */ /* 0x000fc80000010000 */
[----:B------:R-:W-:Y:S02]  /*9d60*/  FADD.FTZ R137, R49, R52 ;  /* 0x0000003431897221 */ /* 0x000fe40000010000 */
[C---:B-1----:R-:W-:Y:S01]  /*9d70*/  HMMA.16816.F32 R96, R4.reuse, R8, R96 ;  /* 0x000000080460723c */ /* 0x042fe20000001860 */
[----:B------:R-:W-:Y:S04]  /*9d80*/  MUFU.EX2 R52, R24 ;  /* 0x0000001800347308 */ /* 0x000fe80000000800 */
[----:B------:R1:W-:Y:S03]  /*9d90*/  MUFU.EX2 R49, R25 ;  /* 0x0000001900317308 */ /* 0x0003e60000000800 */
[C---:B------:R-:W-:Y:S01]  /*9da0*/  HMMA.16816.F32 R92, R4.reuse, R10, R92 ;  /* 0x0000000a045c723c */ /* 0x040fe2000000185c */
[----:B------:R-:W4:Y:S07]  /*9db0*/  LDSM.16.MT88.4 R8, [R118+0xdc00] ;  /* 0x00dc00007608783b */ /* 0x000f2e0000004200 */
[C---:B------:R-:W-:Y:S01]  /*9dc0*/  HMMA.16816.F32 R112, R4.reuse, R16, R112 ;  /* 0x000000100470723c */ /* 0x040fe20000001870 */
[----:B-1----:R-:W-:Y:S07]  /*9dd0*/  LDSM.16.MT88.4 R24, [R156+0xc800] ;  /* 0x00c800009c18783b */ /* 0x002fee0000004200 */
        /* <DEDUP_REMOVED lines=8> */
[C---:B-1----:R-:W-:Y:S08]  /*9e60*/  HMMA.16816.F32 R88, R4.reuse, R16, R88 ;  /* 0x000000100458723c */ /* 0x042ff00000001858 */
[----:B------:R-:W-:Y:S01]  /*9e70*/  HMMA.16816.F32 R84, R4, R18, R84 ;  /* 0x000000120454723c */ /* 0x000fe20000001854 */
[-CC-:B------:R-:W-:Y:S01]  /*9e80*/  FFMA.FTZ R4, R32, R43.reuse, -R40.reuse ;  /* 0x0000002b20047223 */ /* 0x180fe20000010828 */
[----:B------:R-:W-:Y:S01]  /*9e90*/  FFMA.FTZ R32, R35, R43, -R40 ;  /* 0x0000002b23207223 */ /* 0x000fe20000010828 */
[----:B------:R-:W-:Y:S01]  /*9ea0*/  F2FP.F16.F32.PACK_AB R5, R51, R56 ;  /* 0x000000383305723e */ /* 0x000fe200000000ff */
[----:B------:R-:W1:Y:S01]  /*9eb0*/  LDSM.16.MT88.4 R16, [R118+0xc000] ;  /* 0x00c000007610783b */ /* 0x000e620000004200 */
[----:B------:R2:W-:Y:S01]  /*9ec0*/  MUFU.EX2 R35, R4 ;  /* 0x0000000400237308 */ /* 0x0005e20000000800 */
[----:B-----5:R-:W-:-:S03]  /*9ed0*/  F2FP.F16.F32.PACK_AB R7, R58, R37 ;  /* 0x000000253a07723e */ /* 0x020fc600000000ff */
[----:B------:R-:W5:Y:S04]  /*9ee0*/  MUFU.EX2 R32, R32 ;  /* 0x0000002000207308 */ /* 0x000f680000000800 */
[----:B------:R-:W1:Y:S04]  /*9ef0*/  MUFU.EX2 R43, R130 ;  /* 0x00000082002b7308 */ /* 0x000e680000000800 */
[----:B------:R-:W1:Y:S01]  /*9f00*/  MUFU.EX2 R40, R120 ;  /* 0x0000007800287308 */ /* 0x000e620000000800 */
[----:B--2---:R-:W-:Y:S02]  /*9f10*/  F2FP.F16.F32.PACK_AB R4, R34, R59 ;  /* 0x0000003b2204723e */ /* 0x004fe400000000ff */
[----:B-----5:R-:W-:-:S07]  /*9f20*/  F2FP.F16.F32.PACK_AB R6, R32, R35 ;  /* 0x000000232006723e */ /* 0x020fce00000000ff */
[C---:B---3--:R-:W-:Y:S08]  /*9f30*/  HMMA.16816.F32 R112, R4.reuse, R12, R112 ;  /* 0x0000000c0470723c */ /* 0x048ff00000001870 */
[C---:B------:R-:W-:Y:S01]  /*9f40*/  HMMA.16816.F32 R108, R4.reuse, R14, R108 ;  /* 0x0000000e046c723c */ /* 0x040fe2000000186c */
[----:B------:R-:W2:Y:S07]  /*9f50*/  LDSM.16.MT88.4 R12, [R156+0xe000] ;  /* 0x00e000009c0c783b */ /* 0x000eae0000004200 */
[C---:B----4-:R-:W-:Y:S08]  /*9f60*/  HMMA.16816.F32 R104, R4.reuse, R8, R104 ;  /* 0x000000080468723c */ /* 0x050ff00000001868 */
[C---:B------:R-:W-:Y:S01]  /*9f70*/  HMMA.16816.F32 R100, R4.reuse, R10, R100 ;  /* 0x0000000a0464723c */ /* 0x040fe20000001864 */
[----:B------:R-:W3:Y:S07]  /*9f80*/  LDSM.16.MT88.4 R8, [R118+0xe000] ;  /* 0x00e000007608783b */ /* 0x000eee0000004200 */
[C---:B-1----:R-:W-:Y:S08]  /*9f90*/  HMMA.16816.F32 R88, R4.reuse, R16, R88 ;  /* 0x000000100458723c */ /* 0x042ff00000001858 */
[C---:B------:R-:W-:Y:S01]  /*9fa0*/  HMMA.16816.F32 R84, R4.reuse, R18, R84 ;  /* 0x000000120454723c */ /* 0x040fe20000001854 */
[----:B------:R-:W1:Y:S07]  /*9fb0*/  LDSM.16.MT88.4 R16, [R156+0xa400] ;  /* 0x00a400009c10783b */ /* 0x000e6e0000004200 */
[C---:B------:R-:W-:Y:S08]  /*9fc0*/  HMMA.16816.F32 R96, R4.reuse, R20, R96 ;  /* 0x000000140460723c */ /* 0x040ff00000001860 */
[C---:B--2---:R-:W-:Y:S08]  /*9fd0*/  HMMA.16816.F32 R80, R4.reuse, R12, R80 ;  /* 0x0000000c0450723c */ /* 0x044ff00000001850 */
[C---:B------:R-:W-:Y:S01]  /*9fe0*/  HMMA.16816.F32 R76, R4.reuse, R14, R76 ;  /* 0x0000000e044c723c */ /* 0x040fe2000000184c */
[----:B------:R-:W2:Y:S07]  /*9ff0*/  LDSM.16.MT88.4 R12, [R118+0xa400] ;  /* 0x00a40000760c783b */ /* 0x000eae0000004200 */
[C---:B---3--:R-:W-:Y:S08]  /*a000*/  HMMA.16816.F32 R72, R4.reuse, R8, R72 ;  /* 0x000000080448723c */ /* 0x048ff00000001848 */
[C---:B------:R-:W-:Y:S01]  /*a010*/  HMMA.16816.F32 R68, R4.reuse, R10, R68 ;  /* 0x0000000a0444723c */ /* 0x040fe20000001844 */
[----:B------:R-:W3:Y:S07]  /*a020*/  LDSM.16.MT88.4 R8, [R156+0xc400] ;  /* 0x00c400009c08783b */ /* 0x000eee0000004200 */
[----:B------:R-:W-:Y:S01]  /*a030*/  HMMA.16816.F32 R92, R4, R22, R92 ;  /* 0x00000016045c723c */ /* 0x000fe2000000185c */
        /* <DEDUP_REMOVED lines=26> */
[----:B------:R-:W-:Y:S01]  /*a1e0*/  F2FP.F16.F32.PACK_AB R4, R49, R52 ;  /* 0x000000343104723e */ /* 0x000fe200000000ff */
[----:B------:R-:W-:Y:S01]  /*a1f0*/  LDSM.16.MT88.4 R12, [R118+0xe800] ;  /* 0x00e80000760c783b */ /* 0x000fe20000004200 */
[----:B------:R-:W-:Y:S01]  /*a200*/  F2FP.F16.F32.PACK_AB R5, R123, R122 ;  /* 0x0000007a7b05723e */ /* 0x000fe200000000ff */
[----:B------:R-:W-:Y:S01]  /*a210*/  FADD.FTZ R31, R31, R60 ;  /* 0x0000003c1f1f7221 */ /* 0x000fe20000010000 */
[----:B------:R-:W-:Y:S01]  /*a220*/  F2FP.F16.F32.PACK_AB R6, R48, R57 ;  /* 0x000000393006723e */ /* 0x000fe200000000ff */
[----:B------:R-:W-:Y:S01]  /*a230*/  FADD.FTZ R0, R0, R33 ;  /* 0x0000002100007221 */ /* 0x000fe20000010000 */
[----:B------:R-:W-:Y:S01]  /*a240*/  F2FP.F16.F32.PACK_AB R7, R125, R124 ;  /* 0x0000007c7d07723e */ /* 0x000fe200000000ff */
[----:B------:R-:W-:-:S02]  /*a250*/  FADD.FTZ R30, R30, R31 ;  /* 0x0000001f1e1e7221 */ /* 0x000fc40000010000 */
[----:B------:R-:W-:Y:S01]  /*a260*/  FADD.FTZ R63, R63, R0 ;  /* 0x000000003f3f7221 */ /* 0x000fe20000010000 */
[-C--:B------:R-:W-:Y:S01]  /*a270*/  MOV R0, R28.reuse ;  /* 0x0000001c00007202 */ /* 0x080fe20000000f00 */
[----:B------:R-:W-:Y:S01]  /*a280*/  FADD.FTZ R65, R65, R30 ;  /* 0x0000001e41417221 */ /* 0x000fe20000010000 */
[----:B------:R-:W-:Y:S01]  /*a290*/  @P0 MOV R0, R28 ;  /* 0x0000001c00000202 */ /* 0x000fe20000000f00 */
[----:B---3--:R-:W-:Y:S01]  /*a2a0*/  HMMA.16816.F32 R112, R4, R8, R112 ;  /* 0x000000080470723c */ /* 0x008fe20000001870 */
        /* <DEDUP_REMOVED lines=27> */
[----:B------:R-:W-:Y:S01]  /*a460*/  LDSM.16.MT88.4 R20, [R156+0xac00] ;  /* 0x00ac00009c14783b */ /* 0x000fe20000004200 */
        /* <DEDUP_REMOVED lines=9> */
[----:B--2---:R-:W-:Y:S01]  /*a500*/  HMMA.16816.F32 R80, R4, R8, R80 ;  /* 0x000000080450723c */ /* 0x004fe20000001850 */
[-C--:B------:R-:W-:Y:S01]  /*a510*/  MOV R52, R29.reuse ;  /* 0x0000001d00347202 */ /* 0x080fe20000000f00 */
[----:B------:R-:W-:Y:S01]  /*a520*/  FADD.FTZ R125, R125, R124 ;  /* 0x0000007c7d7d7221 */ /* 0x000fe20000010000 */
[----:B------:R-:W-:Y:S01]  /*a530*/  FADD.FTZ R57, R48, R57 ;  /* 0x0000003930397221 */ /* 0x000fe20000010000 */
[----:B------:R-:W-:-:S04]  /*a540*/  @P0 MOV R52, R29 ;  /* 0x0000001d00340202 */ /* 0x000fc80000000f00 */
[C---:B------:R-:W-:Y:S01]  /*a550*/  HMMA.16816.F32 R76, R4.reuse, R10, R76 ;  /* 0x0000000a044c723c */ /* 0x040fe2000000184c */
[----:B------:R-:W2:Y:S07]  /*a560*/  LDSM.16.MT88.4 R8, [R156+0xcc00] ;  /* 0x00cc00009c08783b */ /* 0x000eae0000004200 */
[C---:B------:R-:W-:Y:S08]  /*a570*/  HMMA.16816.F32 R92, R4.reuse, R26, R92 ;  /* 0x0000001a045c723c */ /* 0x040ff0000000185c */
[C---:B------:R-:W-:Y:S08]  /*a580*/  HMMA.16816.F32 R72, R4.reuse, R12, R72 ;  /* 0x0000000c0448723c */ /* 0x040ff00000001848 */
[----:B------:R-:W-:Y:S01]  /*a590*/  HMMA.16816.F32 R68, R4, R14, R68 ;  /* 0x0000000e0444723c */ /* 0x000fe20000001844 */
[----:B------:R-:W-:Y:S01]  /*a5a0*/  F2FP.F16.F32.PACK_AB R4, R39, R36 ;  /* 0x000000242704723e */ /* 0x000fe200000000ff */
[----:B------:R-:W3:Y:S01]  /*a5b0*/  LDSM.16.MT88.4 R12, [R118+0xcc00] ;  /* 0x00cc0000760c783b */ /* 0x000ee20000004200 */
[C---:B------:R-:W-:Y:S01]  /*a5c0*/  F2FP.F16.F32.PACK_AB R5, R127.reuse, R126 ;  /* 0x0000007e7f05723e */ /* 0x040fe200000000ff */
[----:B------:R-:W-:Y:S01]  /*a5d0*/  FADD.FTZ R126, R126, R125 ;  /* 0x0000007d7e7e7221 */ /* 0x000fe20000010000 */
[----:B------:R-:W-:Y:S01]  /*a5e0*/  F2FP.F16.F32.PACK_AB R6, R38, R41 ;  /* 0x000000292606723e */ /* 0x000fe200000000ff */
[----:B------:R-:W-:Y:S01]  /*a5f0*/  FADD.FTZ R36, R36, R57 ;  /* 0x0000003924247221 */ /* 0x000fe20000010000 */
[----:B------:R-:W-:Y:S01]  /*a600*/  F2FP.F16.F32.PACK_AB R7, R128, R129 ;  /* 0x000000818007723e */ /* 0x000fe200000000ff */
[----:B------:R-:W-:-:S02]  /*a610*/  FADD.FTZ R126, R127, R126 ;  /* 0x0000007e7f7e7221 */ /* 0x000fc40000010000 */
[----:B------:R-:W-:Y:S02]  /*a620*/  FADD.FTZ R36, R39, R36 ;  /* 0x0000002427247221 */ /* 0x000fe40000010000 */
[----:B------:R-:W-:Y:S02]  /*a630*/  FADD.FTZ R129, R129, R126 ;  /* 0x0000007e81817221 */ /* 0x000fe40000010000 */
[----:B-1----:R-:W-:Y:S01]  /*a640*/  HMMA.16816.F32 R104, R4, R16, R104 ;  /* 0x000000100468723c */ /* 0x002fe20000001868 */
[----:B------:R-:W-:Y:S01]  /*a650*/  FADD.FTZ R41, R41, R36 ;  /* 0x0000002429297221 */ /* 0x000fe20000010000 */
[----:B------:R-:W-:-:S03]  /*a660*/  FADD.FTZ R195, R128, R129 ;  /* 0x0000008180c37221 */ /* 0x000fc60000010000 */
[----:B------:R-:W-:-:S03]  /*a670*/  FADD.FTZ R197, R38, R41 ;  /* 0x0000002926c57221 */ /* 0x000fc60000010000 */
[C---:B------:R-:W-:Y:S01]  /*a680*/  HMMA.16816.F32 R100, R4.reuse, R18, R100 ;  /* 0x000000120464723c */ /* 0x040fe20000001864 */
[----:B------:R-:W1:Y:S07]  /*a690*/  LDSM.16.MT88.4 R16, [R156+0xec00] ;  /* 0x00ec00009c10783b */ /* 0x000e6e0000004200 */
[C---:B--2---:R-:W-:Y:S08]  /*a6a0*/  HMMA.16816.F32 R96, R4.reuse, R8, R96 ;  /* 0x000000080460723c */ /* 0x044ff00000001860 */
[C---:B------:R-:W-:Y:S01]  /*a6b0*/  HMMA.16816.F32 R92, R4.reuse, R10, R92 ;  /* 0x0000000a045c723c */ /* 0x040fe2000000185c */
[----:B------:R-:W2:Y:S07]  /*a6c0*/  LDSM.16.MT88.4 R8, [R118+0xec00] ;  /* 0x00ec00007608783b */ /* 0x000eae0000004200 */
[C---:B------:R-:W-:Y:S08]  /*a6d0*/  HMMA.16816.F32 R112, R4.reuse, R20, R112 ;  /* 0x000000140470723c */ /* 0x040ff00000001870 */
[C---:B------:R-:W-:Y:S08]  /*a6e0*/  HMMA.16816.F32 R108, R4.reuse, R22, R108 ;  /* 0x00000016046c723c */ /* 0x040ff0000000186c */
[C---:B---3--:R-:W-:Y:S08]  /*a6f0*/  HMMA.16816.F32 R88, R4.reuse, R12, R88 ;  /* 0x0000000c0458723c */ /* 0x048ff00000001858 */
[C---:B------:R-:W-:Y:S08]  /*a700*/  HMMA.16816.F32 R84, R4.reuse, R14, R84 ;  /* 0x0000000e0454723c */ /* 0x040ff00000001854 */
[C---:B-1----:R-:W-:Y:S08]  /*a710*/  HMMA.16816.F32 R80, R4.reuse, R16, R80 ;  /* 0x000000100450723c */ /* 0x042ff00000001850 */
[C---:B------:R-:W-:Y:S08]  /*a720*/  HMMA.16816.F32 R76, R4.reuse, R18, R76 ;  /* 0x00000012044c723c */ /* 0x040ff0000000184c */
[C---:B--2---:R-:W-:Y:S08]  /*a730*/  HMMA.16816.F32 R72, R4.reuse, R8, R72 ;  /* 0x000000080448723c */ /* 0x044ff00000001848 */
[----:B------:R-:W-:Y:S01]  /*a740*/  HMMA.16816.F32 R68, R4, R10, R68 ;  /* 0x0000000a0444723c */ /* 0x000fe20000001844 */
[----:B------:R-:W-:-:S04]  /*a750*/  NOP ;  /* 0x0000000000007918 */ /* 0x000fc80000000000 */
[----:B------:R-:W-:-:S15]  /*a760*/  @P0 BRA `(.L_x_4538) ;  /* 0x0000000000040947 */ /* 0x000fde0003800000 */
.L_x_4529:
[----:B------:R-:W-:-:S07]  /*a770*/  IADD3 R187, PT, PT, R135, -0x1, RZ ;  /* 0xffffffff87bb7810 */ /* 0x000fce0007ffe0ff */
.L_x_4538:
[----:B------:R-:W-:Y:S05]  /*a780*/  BSYNC B2 ;  /* 0x0000000000027941 */ /* 0x000fea0003800000 */
.L_x_4528:
[----:B------:R-:W-:-:S13]  /*a790*/  ISETP.GE.AND P0, PT, R187, R164, PT ;  /* 0x000000a4bb00720c */ /* 0x000fda0003f06270 */
[----:B------:R-:W-:Y:S05]  /*a7a0*/  @!P0 BRA `(.L_x_4539) ;  /* 0x0000005000b48947 */ /* 0x000fea0003800000 */
[----:B------:R-:W-:Y:S01]  /*a7b0*/  IMAD.SHL.U32 R188, R187, 0x80, RZ ;  /* 0x00000080bbbc7824 */ /* 0x000fe200078e00ff */
[----:B------:R-:W-:Y:S01]  /*a7c0*/  ISETP.NE.U32.AND P2, PT, R182, RZ, PT ;  /* 0x000000ffb600720c */ /* 0x000fe20003f45070 */
[C---:B------:R-:W-:Y:S01]  /*a7d0*/  IMAD.SHL.U32 R179, R54.reuse, 0x40, RZ ;  /* 0x0000004036b37824 */ /* 0x040fe200078e00ff */
[----:B------:R-:W-:Y:S01]  /*a7e0*/  SHF.L.U64.HI R184, R54, 0x6, R55 ;  /* 0x0000000636b87819 */ /* 0x000fe20000010237 */
[----:B------:R-:W-:Y:S01]  /*a7f0*/  IMAD.MOV.U32 R116, RZ, RZ, R0 ;  /* 0x000000ffff747224 */ /* 0x000fe200078e0000 */
[C---:B------:R-:W-:Y:S01]  /*a800*/  LOP3.LUT R189, R188.reuse, 0x40, R53, 0xfe, !PT ;  /* 0x00000040bcbd7812 */ /* 0x040fe200078efe35 */
[----:B------:R-:W-:Y:S01]  /*a810*/  IMAD.MOV.U32 R117, RZ, RZ, R52 ;  /* 0x000000ffff757224 */ /* 0x000fe200078e0034 */
[----:B------:R-:W-:Y:S01]  /*a820*/  ISETP.NE.AND.EX P2, PT, R183, RZ, PT, P2 ;  /* 0x000000ffb700720c */ /* 0x000fe20003f45320 */
[----:B------:R-:W-:Y:S01]  /*a830*/  VIADD R187, R187, 0x1 ;  /* 0x00000001bbbb7836 */ /* 0x000fe20000000000 */
[----:B------:R-:W-:Y:S01]  /*a840*/  VIMNMX R186, PT, PT, RZ, R132, !PT ;  /* 0x00000084ffba7248 */ /* 0x000fe20007fe0100 */
[----:B------:R-:W-:Y:S01]  /*a850*/  VIADD R188, R188, 0x80 ;  /* 0x00000080bcbc7836 */ /* 0x000fe20000000000 */
[----:B------:R-:W-:-:S09]  /*a860*/  VIADDMNMX R185, R132, 0x8, RZ, !PT ;  /* 0x0000000884b97846 */ /* 0x000fd200078001ff */
.L_x_4546:
        /* <DEDUP_REMOVED lines=77> */
.L_x_4541:
[----:B------:R-:W-:Y:S05]  /*ad40*/  BSYNC.RECONVERGENT B0 ;  /* 0x0000000000007941 */ /* 0x000fea0003800200 */
.L_x_4540:
        /* <DEDUP_REMOVED lines=17> */
[----:B------:R-:W-:Y:S04]  /*ae60*/  ISETP.GT.AND P0, PT, R187, R164, PT ;  /* 0x000000a4bb00720c */ /* 0x000fe80003f04270 */
        /* <DEDUP_REMOVED lines=177> */
[----:B--2---:R-:W-:Y:S04]  /*b980*/  IABS R123, R127 ;  /* 0x0000007f007b7213 */ /* 0x004fe80000000000 */
[----:B------:R-:W1:Y:S10]  /*b990*/  I2F.RP R122, R123 ;  /* 0x0000007b007a7306 */ /* 0x000e740000209400 */
[----:B-1----:R-:W1:Y:S02]  /*b9a0*/  MUFU.RCP R0, R122 ;  /* 0x0000007a00007308 */ /* 0x002e640000001000 */
[----:B-1----:R-:W-:Y:S08]  /*b9b0*/  VIADD R124, R0, 0xffffffe ;  /* 0x0ffffffe007c7836 */ /* 0x002ff00000000000 */
[----:B------:R-:W1:Y:S02]  /*b9c0*/  F2I.FTZ.U32.TRUNC.NTZ R125, R124 ;  /* 0x0000007c007d7305 */ /* 0x000e64000021f000 */
[--C-:B-1----:R-:W-:Y:S01]  /*b9d0*/  IMAD.MOV R0, RZ, RZ, -R125.reuse ;  /* 0x000000ffff007224 */ /* 0x102fe200078e0a7d */
[----:B------:R-:W-:Y:S03]  /*b9e0*/  MOV R124, RZ ;  /* 0x000000ff007c7202 */ /* 0x000fe60000000f00 */
[----:B------:R-:W-:Y:S01]  /*b9f0*/  IMAD R121, R0, R123, RZ ;  /* 0x0000007b00797224 */ /* 0x000fe200078e02ff */
[----:B------:R-:W-:Y:S02]  /*ba00*/  IABS R0, R120 ;  /* 0x0000007800007213 */ /* 0x000fe40000000000 */
[----:B------:R-:W-:Y:S01]  /*ba10*/  LOP3.LUT R120, R120, R127, RZ, 0x3c, !PT ;  /* 0x0000007f78787212 */ /* 0x000fe200078e3cff */
[----:B------:R-:W-:Y:S01]  /*ba20*/  IMAD.HI.U32 R125, R125, R121, R124 ;  /* 0x000000797d7d7227 */ /* 0x000fe200078e007c */
[----:B------:R-:W-:Y:S02]  /*ba30*/  IABS R121, R127 ;  /* 0x0000007f00797213 */ /* 0x000fe40000000000 */
[----:B------:R-:W-:Y:S01]  /*ba40*/  ISETP.GE.AND P3, PT, R120, RZ, PT ;  /* 0x000000ff7800720c */ /* 0x000fe20003f66270 */
[----:B------:R-:W-:Y:S02]  /*ba50*/  VIADD R120, R188, 0xffffff00 ;  /* 0xffffff00bc787836 */ /* 0x000fe40000000000 */
[----:B------:R-:W-:Y:S02]  /*ba60*/  IMAD.MOV R121, RZ, RZ, -R121 ;  /* 0x000000ffff797224 */ /* 0x000fe400078e0a79 */
[----:B------:R-:W-:Y:S04]  /*ba70*/  IMAD.HI.U32 R122, R125, R0, RZ ;  /* 0x000000007d7a7227 */ /* 0x000fe800078e00ff */
[----:B------:R-:W-:Y:S05]  /*ba80*/  IMAD R0, R122, R121, R0 ;  /* 0x000000797a007224 */ /* 0x000fea00078e0200 */
[----:B------:R-:W-:Y:S11]  /*ba90*/  ISETP.GT.U32.AND P4, PT, R123, R0, PT ;  /* 0x000000007b00720c */ /* 0x000ff60003f84070 */
[----:B------:R-:W-:Y:S02]  /*baa0*/  @!UPT UIADD3 URZ, UPT, UPT, URZ, URZ, URZ ;  /* 0x000000fffffff290 */ /* 0x000fe4000fffe0ff */
[----:B------:R-:W-:Y:S02]  /*bab0*/  @!P4 IMAD.IADD R0, R0, 0x1, -R123 ;  /* 0x000000010000c824 */ /* 0x000fe400078e0a7b */
[----:B------:R-:W-:Y:S03]  /*bac0*/  @!P4 VIADD R122, R122, 0x1 ;  /* 0x000000017a7ac836 */ /* 0x000fe60000000000 */
[----:B------:R-:W-:Y:S02]  /*bad0*/  ISETP.GE.U32.AND P6, PT, R0, R123, PT ;  /* 0x0000007b0000720c */ /* 0x000fe40003fc6070 */
[----:B------:R-:W-:Y:S02]  /*bae0*/  IABS R0, R120 ;  /* 0x0000007800007213 */ /* 0x000fe40000000000 */
[----:B------:R-:W-:Y:S03]  /*baf0*/  LOP3.LUT R120, R120, R127, RZ, 0x3c, !PT ;  /* 0x0000007f78787212 */ /* 0x000fe600078e3cff */
[----:B------:R-:W-:Y:S01]  /*bb00*/  IMAD.HI.U32 R125, R125, R0, RZ ;  /* 0x000000007d7d7227 */ /* 0x000fe200078e00ff */
[----:B------:R-:W-:Y:S03]  /*bb10*/  ISETP.GE.AND P0, PT, R120, RZ, PT ;  /* 0x000000ff7800720c */ /* 0x000fe60003f06270 */
[----:B------:R-:W-:Y:S01]  /*bb20*/  IMAD R0, R125, R121, R0 ;  /* 0x000000797d007224 */ /* 0x000fe200078e0200 */
[----:B------:R-:W-:Y:S01]  /*bb30*/  LOP3.LUT R121, RZ, R127, RZ, 0x33, !PT ;  /* 0x0000007fff797212 */ /* 0x000fe200078e33ff */
[----:B------:R-:W-:Y:S03]  /*bb40*/  @P6 VIADD R122, R122, 0x1 ;  /* 0x000000017a7a6836 */ /* 0x000fe60000000000 */
[----:B------:R-:W-:Y:S02]  /*bb50*/  ISETP.GT.U32.AND P1, PT, R123, R0, PT ;  /* 0x000000007b00720c */ /* 0x000fe40003f24070 */
[----:B------:R-:W-:Y:S11]  /*bb60*/  @!P3 IADD3 R122, PT, PT, -R122, RZ, RZ ;  /* 0x000000ff7a7ab210 */ /* 0x000ff60007ffe1ff */
[-C--:B------:R-:W-:Y:S01]  /*bb70*/  @!P1 IADD3 R0, PT, PT, R0, -R123.reuse, RZ ;  /* 0x8000007b00009210 */ /* 0x080fe20007ffe0ff */
[----:B------:R-:W-:Y:S01]  /*bb80*/  @!P1 VIADD R125, R125, 0x1 ;  /* 0x000000017d7d9836 */ /* 0x000fe20000000000 */
[----:B------:R-:W-:Y:S02]  /*bb90*/  ISETP.NE.AND P1, PT, R127, RZ, PT ;  /* 0x000000ff7f00720c */ /* 0x000fe40003f25270 */
[----:B------:R-:W-:Y:S11]  /*bba0*/  ISETP.GE.U32.AND P5, PT, R0, R123, PT ;  /* 0x0000007b0000720c */ /* 0x000ff60003fa6070 */
[----:B------:R-:W-:Y:S02]  /*bbb0*/  @!UPT UIADD3 URZ, UPT, UPT, URZ, URZ, URZ ;  /* 0x000000fffffff290 */ /* 0x000fe4000fffe0ff */
[----:B------:R-:W-:Y:S05]  /*bbc0*/  @P5 IADD3 R125, PT, PT, R125, 0x1, RZ ;  /* 0x000000017d7d5810 */ /* 0x000fea0007ffe0ff */
[----:B------:R-:W-:Y:S05]  /*bbd0*/  @!P0 IMAD.MOV R125, RZ, RZ, -R125 ;  /* 0x000000ffff7d8224 */ /* 0x000fea00078e0a7d */
[C---:B------:R-:W-:Y:S02]  /*bbe0*/  SEL R125, R121.reuse, R125, !P1 ;  /* 0x0000007d797d7207 */ /* 0x040fe40004800000 */
[----:B------:R-:W-:Y:S02]  /*bbf0*/  SEL R121, R121, R122, !P1 ;  /* 0x0000007a79797207 */ /* 0x000fe40004800000 */
[-C--:B------:R-:W-:Y:S02]  /*bc00*/  LEA R132, P1, R125, R192.reuse, 0x2 ;  /* 0x000000c07d847211 */ /* 0x080fe400078210ff */
[C---:B------:R-:W-:Y:S01]  /*bc10*/  LEA R130, P0, R121.reuse, R192, 0x2 ;  /* 0x000000c079827211 */ /* 0x040fe200078010ff */
[----:B------:R-:W-:Y:S01]  /*bc20*/  IMAD.IADD R120, R121, 0x1, -R125 ;  /* 0x0000000179787824 */ /* 0x000fe200078e0a7d */
[-C--:B------:R-:W-:Y:S02]  /*bc30*/  LEA.HI.X.SX32 R133, R125, R193.reuse, 0x2, P1 ;  /* 0x000000c17d857211 */ /* 0x080fe400008f16ff */
[----:B------:R-:W-:Y:S01]  /*bc40*/  LEA.HI.X.SX32 R131, R121, R193, 0x2, P0 ;  /* 0x000000c179837211 */ /* 0x000fe200000f16ff */
[----:B------:R-:W-:Y:S01]  /*bc50*/  IMAD R120, R127, R120, -0x80 ;  /* 0xffffff807f787424 */ /* 0x000fe200078e0278 */
[----:B------:R-:W2:Y:S03]  /*bc60*/  LD.E.64 R124, desc[UR4][R2.64+0x20] ;  /* 0x00002004027c7980 */ /* 0x000ea6000c101b00 */
[-C--:B---3--:R-:W-:Y:S02]  /*bc70*/  IMAD R121, R129, R120.reuse, RZ ;  /* 0x0000007881797224 */ /* 0x088fe400078e02ff */
[C---:B------:R-:W-:Y:S01]  /*bc80*/  IMAD.WIDE.U32 R126, R128.reuse, R120, RZ ;  /* 0x00000078807e7225 */ /* 0x040fe200078e00ff */
[----:B------:R-:W3:Y:S04]  /*bc90*/  LD.E R123, desc[UR4][R132.64] ;  /* 0x00000004847b7980 */ /* 0x000ee8000c101900 */
[----:B------:R-:W3:Y:S02]  /*bca0*/  LD.E R0, desc[UR4][R130.64] ;  /* 0x0000000482007980 */ /* 0x000ee4000c101900 */
[----:B---3--:R-:W-:Y:S01]  /*bcb0*/  IMAD.IADD R123, R123, 0x1, -R0 ;  /* 0x000000017b7b7824 */ /* 0x008fe200078e0a00 */
[----:B------:R-:W-:Y:S05]  /*bcc0*/  SHF.R.S32.HI R0, RZ, 0x1f, R120 ;  /* 0x0000001fff007819 */ /* 0x000fea0000011478 */
[----:B------:R-:W-:Y:S01]  /*bcd0*/  IMAD R121, R128, R0, R121 ;  /* 0x0000000080797224 */ /* 0x000fe200078e0279 */
[----:B------:R-:W-:Y:S04]  /*bce0*/  SHF.R.S32.HI R0, RZ, 0x1f, R123 ;  /* 0x0000001fff007819 */ /* 0x000fe8000001147b */
[----:B------:R-:W-:Y:S01]  /*bcf0*/  IADD3 R127, PT, PT, R127, R121, RZ ;  /* 0x000000797f7f7210 */ /* 0x000fe20007ffe0ff */
[----:B--2---:R-:W-:Y:S02]  /*bd00*/  IMAD R121, R125, R123, RZ ;  /* 0x0000007b7d797224 */ /* 0x004fe400078e02ff */
[----:B------:R-:W-:Y:S04]  /*bd10*/  IMAD.WIDE.U32 R122, R123, R124, R126 ;  /* 0x0000007c7b7a7225 */ /* 0x000fe800078e007e */
[----:B------:R-:W-:Y:S01]  /*bd20*/  IMAD R121, R124, R0, R121 ;  /* 0x000000007c797224 */ /* 0x000fe200078e0279 */
[C---:B------:R-:W-:Y:S03]  /*bd30*/  LEA R166, P0, R122.reuse, R166, 0x1 ;  /* 0x000000a67aa67211 */ /* 0x040fe600078008ff */
[----:B------:R-:W-:Y:S05]  /*bd40*/  IMAD.IADD R0, R123, 0x1, R121 ;  /* 0x000000017b007824 */ /* 0x000fea00078e0279 */
[----:B------:R-:W-:Y:S02]  /*bd50*/  LEA.HI.X R165, R122, R165, R0, 0x1, P0 ;  /* 0x000000a57aa57211 */ /* 0x000fe400000f0c00 */
.L_x_4545:
[----:B------:R-:W-:Y:S05]  /*bd60*/  BSYNC.RECONVERGENT B0 ;  /* 0x0000000000007941 */ /* 0x000fea0003800200 */
.L_x_4544:
        /* <DEDUP_REMOVED lines=9> */
[C---:B------:R-:W-:Y:S02]  /*be00*/  IADD3.X R123, PT, PT, R0.reuse, R165, RZ, P0, !PT ;  /* 0x000000a5007b7210 */ /* 0x040fe400007fe4ff */
[----:B------:R1:W-:Y:S01]  /*be10*/  LDGSTS.E.BYPASS.LTC128B.128 [R175+0x7000], desc[UR4][R166.64+0x80] ;  /* 0x07000080a6af7fae */ /* 0x0003e2000b981a04 */
[C---:B------:R-:W-:Y:S03]  /*be20*/  IADD3 R120, P1, PT, R121.reuse, R122, RZ ;  /* 0x0000007a79787210 */ /* 0x040fe60007f3e0ff */
        /* <DEDUP_REMOVED lines=13> */
.L_x_4543:
[----:B------:R-:W-:Y:S05]  /*bf00*/  BSYNC.RECONVERGENT B1 ;  /* 0x0000000000017941 */ /* 0x000fea0003800200 */
.L_x_4542:
[----:B------:R-:W-:Y:S01]  /*bf10*/  LOP3.LUT R190, R190, 0xfffbffff, RZ, 0xc0, !PT ;  /* 0xfffbffffbebe7812 */ /* 0x000fe200078ec0ff */
[C---:B-1----:R-:W-:Y:S01]  /*bf20*/  VIADD R120, R189.reuse, 0xffffffc0 ;  /* 0xffffffc0bd787836 */ /* 0x042fe20000000000 */
[----:B------:R-:W-:Y:S01]  /*bf30*/  P2R R0, PR, RZ, 0x4 ;  /* 0x00000004ff007803 */ /* 0x000fe20000000000 */
[----:B------:R-:W-:Y:S01]  /*bf40*/  VIADD R127, R189, 0xffffffd0 ;  /* 0xffffffd0bd7f7836 */ /* 0x000fe20000000000 */
[----:B------:R-:W-:Y:S01]  /*bf50*/  LOP3.LUT R191, R191, 0xfffffbff, RZ, 0xc0, !PT ;  /* 0xfffffbffbfbf7812 */ /* 0x000fe200078ec0ff */
[C---:B------:R-:W-:Y:S01]  /*bf60*/  VIADD R123, R189.reuse, 0xffffffd8 ;  /* 0xffffffd8bd7b7836 */ /* 0x040fe20000000000 */
[C---:B------:R-:W-:Y:S01]  /*bf70*/  ISETP.GE.AND P0, PT, R120.reuse, R177, PT ;  /* 0x000000b17800720c */ /* 0x040fe20003f06270 */
[C---:B------:R-:W-:Y:S01]  /*bf80*/  VIADD R128, R189.reuse, 0xffffffc1 ;  /* 0xffffffc1bd807836 */ /* 0x040fe20000000000 */
[C---:B------:R-:W-:Y:S01]  /*bf90*/  ISETP.GE.AND P2, PT, R120.reuse, R178, PT ;  /* 0x000000b27800720c */ /* 0x040fe20003f46270 */
[C---:B------:R-:W-:Y:S01]  /*bfa0*/  VIADD R125, R189.reuse, 0xffffffc9 ;  /* 0xffffffc9bd7d7836 */ /* 0x040fe20000000000 */
[-C--:B------:R-:W-:Y:S01]  /*bfb0*/  ISETP.GE.AND P4, PT, R120, R186.reuse, PT ;  /* 0x000000ba7800720c */ /* 0x080fe20003f86270 */
[C---:B------:R-:W-:Y:S01]  /*bfc0*/  VIADD R126, R189.reuse, 0xffffffc8 ;  /* 0xffffffc8bd7e7836 */ /* 0x040fe20000000000 */
[-C--:B------:R-:W-:Y:S01]  /*bfd0*/  ISETP.GE.AND P3, PT, R128, R186.reuse, PT ;  /* 0x000000ba8000720c */ /* 0x080fe20003f66270 */
[----:B------:R-:W-:Y:S01]  /*bfe0*/  VIADD R188, R188, 0xffffff80 ;  /* 0xffffff80bcbc7836 */ /* 0x000fe20000000000 */
[----:B------:R-:W-:Y:S01]  /*bff0*/  FSEL R121, R4, -INF , P4 ;  /* 0xff80000004797808 */ /* 0x000fe20002000000 */
[----:B------:R-:W-:Y:S01]  /*c000*/  VIADD R4, R189, 0xffffffd9 ;  /* 0xffffffd9bd047836 */ /* 0x000fe20000000000 */
[-C--:B------:R-:W-:Y:S02]  /*c010*/  ISETP.GE.AND P4, PT, R126, R186.reuse, PT ;  /* 0x000000ba7e00720c */ /* 0x080fe40003f86270 */
[-C--:B------:R-:W-:Y:S02]  /*c020*/  ISETP.GE.AND P1, PT, R120, R185.reuse, PT ;  /* 0x000000b97800720c */ /* 0x080fe40003f26270 */
[----:B------:R-:W-:Y:S02]  /*c030*/  @P0 LOP3.LUT R190, R190, 0x40000, RZ, 0xfc, !PT ;  /* 0x00040000bebe0812 */ /* 0x000fe400078efcff */
[-C--:B------:R-:W-:Y:S02]  /*c040*/  ISETP.GE.AND P0, PT, R128, R185.reuse, PT ;  /* 0x000000b98000720c */ /* 0x080fe40003f06270 */
[----:B------:R-:W-:Y:S01]  /*c050*/  FSEL R120, R5, -INF , P3 ;  /* 0xff80000005787808 */ /* 0x000fe20001800000 */
[----:B------:R-:W-:Y:S01]  /*c060*/  VIADD R5, R189, 0xffffffd1 ;  /* 0xffffffd1bd057836 */ /* 0x000fe20000000000 */
[----:B------:R-:W-:Y:S02]  /*c070*/  FSEL R7, R7, -INF , P0 ;  /* 0xff80000007077808 */ /* 0x000fe40000000000 */
[----:B------:R-:W-:Y:S02]  /*c080*/  ISETP.GE.AND P0, PT, R125, R185, PT ;  /* 0x000000b97d00720c */ /* 0x000fe40003f06270 */
[----:B------:R-:W-:Y:S01]  /*c090*/  FSEL R124, R8, -INF , P4 ;  /* 0xff800000087c7808 */ /* 0x000fe20002000000 */
[----:B------:R-:W-:Y:S01]  /*c0a0*/  VIADD R8, R189, 0xffffffe0 ;  /* 0xffffffe0bd087836 */ /* 0x000fe20000000000 */
[----:B------:R-:W-:Y:S02]  /*c0b0*/  FSEL R11, R11, -INF , P0 ;  /* 0xff8000000b0b7808 */ /* 0x000fe40000000000 */
[-C--:B------:R-:W-:Y:S02]  /*c0c0*/  ISETP.GE.AND P0, PT, R127, R186.reuse, PT ;  /* 0x000000ba7f00720c */ /* 0x080fe40003f06270 */
[----:B------:R-:W-:Y:S02]  /*c0d0*/  @P2 LOP3.LUT R191, R191, 0x400, RZ, 0xfc, !PT ;  /* 0x00000400bfbf2812 */ /* 0x000fe400078efcff */
[----:B------:R-:W-:Y:S01]  /*c0e0*/  FSEL R249, R12, -INF , P0 ;  /* 0xff8000000cf97808 */ /* 0x000fe20000000000 */
[----:B------:R-:W-:Y:S01]  /*c0f0*/  VIADD R12, R189, 0xfffffff8 ;  /* 0xfffffff8bd0c7836 */ /* 0x000fe20000000000 */
[-C--:B------:R-:W-:Y:S02]  /*c100*/  ISETP.GE.AND P0, PT, R123, R186.reuse, PT ;  /* 0x000000ba7b00720c */ /* 0x080fe40003f06270 */
[----:B------:R-:W-:Y:S02]  /*c110*/  ISETP.GE.AND P2, PT, R128, R177, PT ;  /* 0x000000b18000720c */ /* 0x000fe40003f46270 */
[----:B------:R-:W-:Y:S01]  /*c120*/  FSEL R245, R16, -INF , P0 ;  /* 0xff80000010f57808 */ /* 0x000fe20000000000 */
[----:B------:R-:W-:Y:S01]  /*c130*/  VIADD R16, R189, 0xffffffe1 ;  /* 0xffffffe1bd107836 */ /* 0x000fe20000000000 */
[-C--:B------:R-:W-:Y:S02]  /*c140*/  ISETP.GE.AND P0, PT, R123, R185.reuse, PT ;  /* 0x000000b97b00720c */ /* 0x080fe40003f06270 */
[-C--:B------:R-:W-:Y:S02]  /*c150*/  ISETP.GE.AND P4, PT, R5, R186.reuse, PT ;  /* 0x000000ba0500720c */ /* 0x080fe40003f86270 */
[----:B------:R-:W-:Y:S02]  /*c160*/  FSEL R18, R18, -INF , P0 ;  /* 0xff80000012127808 */ /* 0x000fe40000000000 */
[----:B------:R-:W-:Y:S02]  /*c170*/  ISETP.GE.AND P0, PT, R8, R186, PT ;  /* 0x000000ba0800720c */ /* 0x000fe40003f06270 */
[----:B------:R-:W-:Y:S01]  /*c180*/  FSEL R247, R13, -INF , P4 ;  /* 0xff8000000df77808 */ /* 0x000fe20002000000 */
[C---:B------:R-:W-:Y:S01]  /*c190*/  VIADD R13, R189.reuse, 0xfffffff1 ;  /* 0xfffffff1bd0d7836 */ /* 0x040fe20000000000 */
[----:B------:R-:W-:Y:S02]  /*c1a0*/  ISETP.GE.AND P4, PT, R128, R178, PT ;  /* 0x000000b28000720c */ /* 0x000fe40003f86270 */
[----:B------:R-:W-:Y:S01]  /*c1b0*/  FSEL R233, R20, -INF , P0 ;  /* 0xff80000014e97808 */ /* 0x000fe20000000000 */
[----:B------:R-:W-:Y:S01]  /*c1c0*/  VIADD R20, R189, 0x39 ;  /* 0x00000039bd147836 */ /* 0x000fe20000000000 */
[----:B------:R-:W-:Y:S02]  /*c1d0*/  ISETP.GE.AND P0, PT, R16, R186, PT ;  /* 0x000000ba1000720c */ /* 0x000fe40003f06270 */
[----:B------:R-:W-:Y:S02]  /*c1e0*/  LOP3.LUT R190, R190, 0xfffdffff, RZ, 0xc0, !PT ;  /* 0xfffdffffbebe7812 */ /* 0x000fe400078ec0ff */
[----:B------:R-:W-:Y:S02]  /*c1f0*/  FSEL R21, R21, -INF , P0 ;  /* 0xff80000015157808 */ /* 0x000fe40000000000 */
[-C--:B------:R-:W-:Y:S02]  /*c200*/  ISETP.GE.AND P0, PT, R8, R185.reuse, PT ;  /* 0x000000b90800720c */ /* 0x080fe40003f06270 */
[----:B------:R-:W-:Y:S02]  /*c210*/  @P2 LOP3.LUT R190, R190, 0x20000, RZ, 0xfc, !PT ;  /* 0x00020000bebe2812 */ /* 0x000fe400078efcff */
[-C--:B------:R-:W-:Y:S02]  /*c220*/  ISETP.GE.AND P2, PT, R126, R178.reuse, PT ;  /* 0x000000b27e00720c */ /* 0x080fe40003f46270 */
[----:B------:R-:W-:Y:S02]  /*c230*/  FSEL R6, R6, -INF , P1 ;  /* 0xff80000006067808 */ /* 0x000fe40000800000 */
[----:B------:R-:W-:Y:S02]  /*c240*/  LOP3.LUT R191, R191, 0xfffffdff, RZ, 0xc0, !PT ;  /* 0xfffffdffbfbf7812 */ /* 0x000fe400078ec0ff */
[-C--:B------:R-:W-:Y:S02]  /*c250*/  ISETP.GE.AND P1, PT, R126, R185.reuse, PT ;  /* 0x000000b97e00720c */ /* 0x080fe40003f26270 */
[----:B------:R-:W-:Y:S02]  /*c260*/  FSEL R22, R22, -INF , P0 ;  /* 0xff80000016167808 */ /* 0x000fe40000000000 */
[-C--:B------:R-:W-:Y:S02]  /*c270*/  ISETP.GE.AND P0, PT, R16, R185.reuse, PT ;  /* 0x000000b91000720c */ /* 0x080fe40003f06270 */
[----:B------:R-:W-:Y:S02]  /*c280*/  @P4 LOP3.LUT R191, R191, 0x200, RZ, 0xfc, !PT ;  /* 0x00000200bfbf4812 */ /* 0x000fe400078efcff */
[----:B------:R-:W-:Y:S02]  /*c290*/  FSEL R10, R10, -INF , P1 ;  /* 0xff8000000a0a7808 */ /* 0x000fe40000800000 */
[-C--:B------:R-:W-:Y:S02]  /*c2a0*/  ISETP.GE.AND P1, PT, R5, R185.reuse, PT ;  /* 0x000000b90500720c */ /* 0x080fe40003f26270 */
[----:B------:R-:W-:Y:S02]  /*c2b0*/  FSEL R223, R23, -INF , P0 ;  /* 0xff80000017df7808 */ /* 0x000fe40000000000 */
[----:B------:R-:W-:Y:S02]  /*c2c0*/  ISETP.GE.AND P0, PT, R125, R178, PT ;  /* 0x000000b27d00720c */ /* 0x000fe40003f06270 */
[----:B------:R-:W-:Y:S02]  /*c2d0*/  LOP3.LUT R191, R191, 0xfffffeff, RZ, 0xc0, !PT ;  /* 0xfffffeffbfbf7812 */ /* 0x000fe400078ec0ff */
[----:B------:R-:W-:Y:S01]  /*c2e0*/  FSEL R239, R15, -INF , P1 ;  /* 0xff8000000fef7808 */ /* 0x000fe20000800000 */
[----:B------:R-:W-:Y:S01]  /*c2f0*/  VIADD R15, R189, 0xffffffe9 ;  /* 0xffffffe9bd0f7836 */ /* 0x000fe20000000000 */
[-C--:B------:R-:W-:Y:S02]  /*c300*/  ISETP.GE.AND P3, PT, R125, R186.reuse, PT ;  /* 0x000000ba7d00720c */ /* 0x080fe40003f66270 */
[CC--:B------:R-:W-:Y:S02]  /*c310*/  ISETP.GE.AND P1, PT, R4.reuse, R186.reuse, PT ;  /* 0x000000ba0400720c */ /* 0x0c0fe40003f26270 */
[----:B------:R-:W-:Y:S02]  /*c320*/  @P2 LOP3.LUT R191, R191, 0x100, RZ, 0xfc, !PT ;  /* 0x00000100bfbf2812 */ /* 0x000fe400078efcff */
[----:B------:R-:W-:Y:S01]  /*c330*/  FSEL R122, R9, -INF , P3 ;  /* 0xff800000097a7808 */ /* 0x000fe20001800000 */
[----:B------:R-:W-:Y:S01]  /*c340*/  VIADD R9, R189, 0xffffffe8 ;  /* 0xffffffe8bd097836 */ /* 0x000fe20000000000 */
[----:B------:R-:W-:Y:S01]  /*c350*/  FSEL R243, R17, -INF , P1 ;  /* 0xff80000011f37808 */ /* 0x000fe20000800000 */
[----:B------:R-:W-:Y:S01]  /*c360*/  VIADD R17, R189, 0x1 ;  /* 0x00000001bd117836 */ /* 0x000fe20000000000 */
[----:B------:R-:W-:Y:S02]  /*c370*/  ISETP.GE.AND P1, PT, R4, R185, PT ;  /* 0x000000b90400720c */ /* 0x000fe40003f26270 */
[----:B------:R-:W-:Y:S02]  /*c380*/  LOP3.LUT R191, R191, 0xffffff7f, RZ, 0xc0, !PT ;  /* 0xffffff7fbfbf7812 */ /* 0x000fe400078ec0ff */
[----:B------:R-:W-:Y:S02]  /*c390*/  FSEL R235, R19, -INF , P1 ;  /* 0xff80000013eb7808 */ /* 0x000fe40000800000 */
[----:B------:R-:W-:Y:S02]  /*c3a0*/  @P0 LOP3.LUT R191, R191, 0x80, RZ, 0xfc, !PT ;  /* 0x00000080bfbf0812 */ /* 0x000fe400078efcff */
[----:B------:R-:W-:Y:S02]  /*c3b0*/  ISETP.GE.AND P1, PT, R126, R177, PT ;  /* 0x000000b17e00720c */ /* 0x000fe40003f26270 */
[----:B------:R-:W-:Y:S02]  /*c3c0*/  ISETP.GE.AND P0, PT, R9, R186, PT ;  /* 0x000000ba0900720c */ /* 0x000fe40003f06270 */
[----:B------:R-:W-:Y:S02]  /*c3d0*/  LOP3.LUT R190, R190, 0xfffeffff, RZ, 0xc0, !PT ;  /* 0xfffeffffbebe7812 */ /* 0x000fe400078ec0ff */
[----:B------:R-:W-:Y:S02]  /*c3e0*/  FSEL R24, R24, -INF , P0 ;  /* 0xff80000018187808 */ /* 0x000fe40000000000 */
        /* <DEDUP_REMOVED lines=10> */
[----:B------:R-:W-:Y:S02]  /*c490*/  FSEL R25, R25, -INF , P0 ;  /* 0xff80000019197808 */ /* 0x000fe40000000000 */
[----:B------:R-:W-:Y:S02]  /*c4a0*/  ISETP.GE.AND P0, PT, R9, R185, PT ;  /* 0x000000b90900720c */ /* 0x000fe40003f06270 */
[----:B------:R-:W-:Y:S02]  /*c4b0*/  @P1 LOP3.LUT R190, R190, 0x8000, RZ, 0xfc, !PT ;  /* 0x00008000bebe1812 */ /* 0x000fe400078efcff */
[----:B------:R-:W-:Y:S02]  /*c4c0*/  ISETP.GE.AND P1, PT, R127, R177, PT ;  /* 0x000000b17f00720c */ /* 0x000fe40003f26270 */
[----:B------:R-:W-:Y:S02]  /*c4d0*/  FSEL R26, R26, -INF , P0 ;  /* 0xff8000001a1a7808 */ /* 0x000fe40000000000 */
[----:B------:R-:W-:Y:S02]  /*c4e0*/  ISETP.GE.AND P0, PT, R15, R185, PT ;  /* 0x000000b90f00720c */ /* 0x000fe40003f06270 */
[----:B------:R-:W-:Y:S02]  /*c4f0*/  LOP3.LUT R190, R190, 0xffffbfff, RZ, 0xc0, !PT ;  /* 0xffffbfffbebe7812 */ /* 0x000fe400078ec0ff */
[----:B------:R-:W-:Y:S02]  /*c500*/  FSEL R219, R27, -INF , P0 ;  /* 0xff8000001bdb7808 */ /* 0x000fe40000000000 */
[C---:B------:R-:W-:Y:S03]  /*c510*/  ISETP.GE.AND P0, PT, R5.reuse, R178, PT ;  /* 0x000000b20500720c */ /* 0x040fe60003f06270 */
[----:B------:R-:W-:Y:S02]  /*c520*/  @P1 LOP3.LUT R190, R190, 0x4000, RZ, 0xfc, !PT ;  /* 0x00004000bebe1812 */ /* 0x000fe400078efcff */
[-C--:B------:R-:W-:Y:S01]  /*c530*/  ISETP.GE.AND P1, PT, R5, R177.reuse, PT ;  /* 0x000000b10500720c */ /* 0x080fe20003f26270 */
[----:B------:R-:W-:Y:S01]  /*c540*/  VIADD R5, R189, 0xfffffff0 ;  /* 0xfffffff0bd057836 */ /* 0x000fe20000000000 */
[----:B------:R-:W-:Y:S06]  /*c550*/  LOP3.LUT R190, R190, 0xffffdfff, RZ, 0xc0, !PT ;  /* 0xffffdfffbebe7812 */ /* 0x000fec00078ec0ff */
[----:B------:R-:W-:Y:S02]  /*c560*/  @P0 LOP3.LUT R191, R191, 0x20, RZ, 0xfc, !PT ;  /* 0x00000020bfbf0812 */ /* 0x000fe400078efcff */
[----:B------:R-:W-:Y:S02]  /*c570*/  ISETP.GE.AND P0, PT, R5, R186, PT ;  /* 0x000000ba0500720c */ /* 0x000fe40003f06270 */
[----:B------:R-:W-:Y:S02]  /*c580*/  LOP3.LUT R191, R191, 0xffffffef, RZ, 0xc0, !PT ;  /* 0xffffffefbfbf7812 */ /* 0x000fe400078ec0ff */
[----:B------:R-:W-:Y:S02]  /*c590*/  FSEL R28, R28, -INF , P0 ;  /* 0xff8000001c1c7808 */ /* 0x000fe40000000000 */
[C---:B------:R-:W-:Y:S02]  /*c5a0*/  ISETP.GE.AND P0, PT, R123.reuse, R178, PT ;  /* 0x000000b27b00720c */ /* 0x040fe40003f06270 */
[----:B------:R-:W-:Y:S02]  /*c5b0*/  @P1 LOP3.LUT R190, R190, 0x2000, RZ, 0xfc, !PT ;  /* 0x00002000bebe1812 */ /* 0x000fe400078efcff */
[----:B------:R-:W-:Y:S02]  /*c5c0*/  ISETP.GE.AND P1, PT, R123, R177, PT ;  /* 0x000000b17b00720c */ /* 0x000fe40003f26270 */
[----:B------:R-:W-:Y:S07]  /*c5d0*/  LOP3.LUT R190, R190, 0xffffefff, RZ, 0xc0, !PT ;  /* 0xffffefffbebe7812 */ /* 0x000fee00078ec0ff */
[----:B------:R-:W-:Y:S02]  /*c5e0*/  @P0 LOP3.LUT R191, R191, 0x10, RZ, 0xfc, !PT ;  /* 0x00000010bfbf0812 */ /* 0x000fe400078efcff */
[----:B------:R-:W-:Y:S02]  /*c5f0*/  ISETP.GE.AND P0, PT, R13, R186, PT ;  /* 0x000000ba0d00720c */ /* 0x000fe40003f06270 */
[----:B------:R-:W-:Y:S02]  /*c600*/  LOP3.LUT R191, R191, 0xfffffff7, RZ, 0xc0, !PT ;  /* 0xfffffff7bfbf7812 */ /* 0x000fe400078ec0ff */
[----:B------:R-:W-:Y:S02]  /*c610*/  FSEL R29, R29, -INF , P0 ;  /* 0xff8000001d1d7808 */ /* 0x000fe40000000000 */
[-C--:B------:R-:W-:Y:S02]  /*c620*/  ISETP.GE.AND P0, PT, R5, R185.reuse, PT ;  /* 0x000000b90500720c */ /* 0x080fe40003f06270 */
[----:B------:R-:W-:Y:S02]  /*c630*/  @P1 LOP3.LUT R190, R190, 0x1000, RZ, 0xfc, !PT ;  /* 0x00001000bebe1812 */ /* 0x000fe400078efcff */
[----:B------:R-:W-:Y:S02]  /*c640*/  FSEL R30, R30, -INF , P0 ;  /* 0xff8000001e1e7808 */ /* 0x000fe40000000000 */
[----:B------:R-:W-:Y:S02]  /*c650*/  ISETP.GE.AND P0, PT, R13, R185, PT ;  /* 0x000000b90d00720c */ /* 0x000fe40003f06270 */
[CC--:B------:R-:W-:Y:S02]  /*c660*/  ISETP.GE.AND P1, PT, R4.reuse, R177.reuse, PT ;  /* 0x000000b10400720c */ /* 0x0c0fe40003f26270 */
[----:B------:R-:W-:Y:S02]  /*c670*/  FSEL R207, R31, -INF , P0 ;  /* 0xff8000001fcf7808 */ /* 0x000fe40000000000 */
[----:B------:R-:W-:Y:S02]  /*c680*/  ISETP.GE.AND P0, PT, R4, R178, PT ;  /* 0x000000b20400720c */ /* 0x000fe40003f06270 */
[----:B------:R-:W-:Y:S07]  /*c690*/  LOP3.LUT R190, R190, 0xfffff7ff, RZ, 0xc0, !PT ;  /* 0xfffff7ffbebe7812 */ /* 0x000fee00078ec0ff */
[----:B------:R-:W-:Y:S02]  /*c6a0*/  @P1 LOP3.LUT R190, R190, 0x800, RZ, 0xfc, !PT ;  /* 0x00000800bebe1812 */ /* 0x000fe400078efcff */
[-C--:B------:R-:W-:Y:S02]  /*c6b0*/  ISETP.GE.AND P1, PT, R8, R177.reuse, PT ;  /* 0x000000b10800720c */ /* 0x080fe40003f26270 */
[----:B------:R-:W-:Y:S02]  /*c6c0*/  @P0 LOP3.LUT R191, R191, 0x8, RZ, 0xfc, !PT ;  /* 0x00000008bfbf0812 */ /* 0x000fe400078efcff */
[----:B------:R-:W-:Y:S02]  /*c6d0*/  ISETP.GE.AND P0, PT, R12, R186, PT ;  /* 0x000000ba0c00720c */ /* 0x000fe40003f06270 */
[----:B------:R-:W-:Y:S02]  /*c6e0*/  LOP3.LUT R191, R191, 0xfffffffb, RZ, 0xc0, !PT ;  /* 0xfffffffbbfbf7812 */ /* 0x000fe400078ec0ff */
[----:B------:R-:W-:Y:S02]  /*c6f0*/  FSEL R32, R32, -INF , P0 ;  /* 0xff80000020207808 */ /* 0x000fe40000000000 */
        /* <DEDUP_REMOVED lines=9> */
[----:B------:R-:W-:Y:S02]  /*c790*/  FSEL R33, R33, -INF , P0 ;  /* 0xff80000021217808 */ /* 0x000fe40000000000 */
[-C--:B------:R-:W-:Y:S02]  /*c7a0*/  ISETP.GE.AND P0, PT, R12, R185.reuse, PT ;  /* 0x000000b90c00720c */ /* 0x080fe40003f06270 */
[----:B------:R-:W-:Y:S02]  /*c7b0*/  @P1 LOP3.LUT R190, R190, 0x200, RZ, 0xfc, !PT ;  /* 0x00000200bebe1812 */ /* 0x000fe400078efcff */
[----:B------:R-:W-:Y:S02]  /*c7c0*/  FSEL R34, R34, -INF , P0 ;  /* 0xff80000022227808 */ /* 0x000fe40000000000 */
[----:B------:R-:W-:Y:S02]  /*c7d0*/  ISETP.GE.AND P0, PT, R8, R185, PT ;  /* 0x000000b90800720c */ /* 0x000fe40003f06270 */
[----:B------:R-:W-:Y:S02]  /*c7e0*/  ISETP.GE.AND P1, PT, R9, R177, PT ;  /* 0x000000b10900720c */ /* 0x000fe40003f26270 */
[----:B------:R-:W-:Y:S02]  /*c7f0*/  FSEL R4, R35, -INF , P0 ;  /* 0xff80000023047808 */ /* 0x000fe40000000000 */
[C---:B------:R-:W-:Y:S02]  /*c800*/  ISETP.GE.AND P0, PT, R189.reuse, R186, PT ;  /* 0x000000babd00720c */ /* 0x040fe40003f06270 */
[----:B------:R-:W-:Y:S02]  /*c810*/  LOP3.LUT R190, R190, 0xfffffeff, RZ, 0xc0, !PT ;  /* 0xfffffeffbebe7812 */ /* 0x000fe400078ec0ff */
[----:B------:R-:W-:Y:S02]  /*c820*/  FSEL R205, R36, -INF , P0 ;  /* 0xff80000024cd7808 */ /* 0x000fe40000000000 */
[C---:B------:R-:W-:Y:S03]  /*c830*/  ISETP.GE.AND P0, PT, R189.reuse, R185, PT ;  /* 0x000000b9bd00720c */ /* 0x040fe60003f06270 */
[----:B------:R-:W-:Y:S02]  /*c840*/  @P1 LOP3.LUT R190, R190, 0x100, RZ, 0xfc, !PT ;  /* 0x00000100bebe1812 */ /* 0x000fe400078efcff */
[----:B------:R-:W-:Y:S02]  /*c850*/  FSEL R151, R38, -INF , P0 ;  /* 0xff80000026977808 */ /* 0x000fe40000000000 */
[----:B------:R-:W-:Y:S01]  /*c860*/  ISETP.GE.AND P0, PT, R16, R178, PT ;  /* 0x000000b21000720c */ /* 0x000fe20003f06270 */
[----:B------:R-:W-:Y:S01]  /*c870*/  VIADD R16, R189, 0x9 ;  /* 0x00000009bd107836 */ /* 0x000fe20000000000 */
[----:B------:R-:W-:Y:S02]  /*c880*/  LOP3.LUT R190, R190, 0x7fffffff, RZ, 0xc0, !PT ;  /* 0x7fffffffbebe7812 */ /* 0x000fe400078ec0ff */
[-C--:B------:R-:W-:Y:S02]  /*c890*/  ISETP.GE.AND P1, PT, R15, R177.reuse, PT ;  /* 0x000000b10f00720c */ /* 0x080fe40003f26270 */
[----:B------:R-:W-:Y:S04]  /*c8a0*/  ISETP.GE.AND P2, PT, R16, R177, PT ;  /* 0x000000b11000720c */ /* 0x000fe80003f46270 */
[----:B------:R-:W-:Y:S03]  /*c8b0*/  P2R R36, PR, RZ, 0x4 ;  /* 0x00000004ff247803 */ /* 0x000fe60000000000 */
[----:B------:R-:W-:Y:S02]  /*c8c0*/  @P0 LOP3.LUT R191, R191, 0x2, RZ, 0xfc, !PT ;  /* 0x00000002bfbf0812 */ /* 0x000fe400078efcff */
[----:B------:R-:W-:Y:S02]  /*c8d0*/  ISETP.GE.AND P0, PT, R17, R186, PT ;  /* 0x000000ba1100720c */ /* 0x000fe40003f06270 */
[----:B------:R-:W-:Y:S02]  /*c8e0*/  LOP3.LUT R191, R191, 0xfffffffe, RZ, 0xc0, !PT ;  /* 0xfffffffebfbf7812 */ /* 0x000fe400078ec0ff */
[----:B------:R-:W-:Y:S02]  /*c8f0*/  FSEL R37, R37, -INF , P0 ;  /* 0xff80000025257808 */ /* 0x000fe40000000000 */
[----:B------:R-:W-:Y:S04]  /*c900*/  ISETP.GE.AND P0, PT, R17, R185, PT ;  /* 0x000000b91100720c */ /* 0x000fe80003f06270 */
[----:B------:R-:W-:Y:S02]  /*c910*/  FSEL R39, R39, -INF , P0 ;  /* 0xff80000027277808 */ /* 0x000fe40000000000 */
[----:B------:R-:W-:Y:S01]  /*c920*/  ISETP.GE.AND P0, PT, R9, R178, PT ;  /* 0x000000b20900720c */ /* 0x000fe20003f06270 */
[----:B------:R-:W-:Y:S11]  /*c930*/  VIADD R9, R189, 0x8 ;  /* 0x00000008bd097836 */ /* 0x000ff60000000000 */
[----:B------:R-:W-:Y:S01]  /*c940*/  @!UPT UIADD3 URZ, UPT, UPT, URZ, URZ, URZ ;  /* 0x000000fffffff290 */ /* 0x000fe2000fffe0ff */
[----:B------:R-:W-:Y:S02]  /*c950*/  @P0 LOP3.LUT R191, R191, 0x1, RZ, 0xfc, !PT ;  /* 0x00000001bfbf0812 */ /* 0x000fe400078efcff */
[----:B------:R-:W-:Y:S04]  /*c960*/  ISETP.GE.AND P0, PT, R9, R186, PT ;  /* 0x000000ba0900720c */ /* 0x000fe80003f06270 */
[----:B------:R-:W-:Y:S02]  /*c970*/  FSEL R40, R40, -INF , P0 ;  /* 0xff80000028287808 */ /* 0x000fe40000000000 */
[----:B------:R-:W-:Y:S01]  /*c980*/  ISETP.GE.AND P0, PT, R15, R178, PT ;  /* 0x000000b20f00720c */ /* 0x000fe20003f06270 */
[----:B------:R-:W-:Y:S05]  /*c990*/  VIADD R15, R189, 0x19 ;  /* 0x00000019bd0f7836 */ /* 0x000fea0000000000 */
[----:B------:R-:W-:Y:S04]  /*c9a0*/  ISETP.GE.AND P3, PT, R15, R177, PT ;  /* 0x000000b10f00720c */ /* 0x000fe80003f66270 */
[----:B------:R-:W-:Y:S02]  /*c9b0*/  P2R R126, PR, RZ, 0x8 ;  /* 0x00000008ff7e7803 */ /* 0x000fe40000000000 */
[----:B------:R-:W-:Y:S02]  /*c9c0*/  LOP3.LUT P3, RZ, R191, 0x80, RZ, 0xc0, !PT ;  /* 0x00000080bfff7812 */ /* 0x000fe4000786c0ff */
        /* <DEDUP_REMOVED lines=8> */
[-C--:B------:R-:W-:Y:S02]  /*ca50*/  ISETP.GE.AND P1, PT, R5, R177.reuse, PT ;  /* 0x000000b10500720c */ /* 0x080fe40003f26270 */
[----:B------:R-:W-:Y:S02]  /*ca60*/  FSEL R43, R43, -INF , P0 ;  /* 0xff8000002b2b7808 */ /* 0x000fe40000000000 */
[----:B------:R-:W-:Y:S01]  /*ca70*/  ISETP.GE.AND P0, PT, R5, R178, PT ;  /* 0x000000b20500720c */ /* 0x000fe20003f06270 */
[----:B------:R-:W-:Y:S01]  /*ca80*/  VIADD R5, R189, 0x10 ;  /* 0x00000010bd057836 */ /* 0x000fe20000000000 */
[----:B------:R-:W-:Y:S02]  /*ca90*/  LOP3.LUT R190, R190, 0xbfffffff, RZ, 0xc0, !PT ;  /* 0xbfffffffbebe7812 */ /* 0x000fe400078ec0ff */
[----:B------:R-:W-:Y:S02]  /*caa0*/  FSEL R27, R122, -INF , !P3 ;  /* 0xff8000007a1b7808 */ /* 0x000fe40005800000 */
[-C--:B------:R-:W-:Y:S04]  /*cab0*/  ISETP.GE.AND P6, PT, R5, R177.reuse, PT ;  /* 0x000000b10500720c */ /* 0x080fe80003fc6270 */
[----:B------:R-:W-:Y:S02]  /*cac0*/  P2R R38, PR, RZ, 0x40 ;  /* 0x00000040ff267803 */ /* 0x000fe40000000000 */
[----:B------:R-:W-:Y:S02]  /*cad0*/  LOP3.LUT P6, RZ, R191, 0x10, RZ, 0xc0, !PT ;  /* 0x00000010bfff7812 */ /* 0x000fe400078cc0ff */
[----:B------:R-:W-:Y:S02]  /*cae0*/  @P0 LOP3.LUT R190, R190, 0x40000000, RZ, 0xfc, !PT ;  /* 0x40000000bebe0812 */ /* 0x000fe400078efcff */
[----:B------:R-:W-:Y:S02]  /*caf0*/  ISETP.GE.AND P0, PT, R5, R186, PT ;  /* 0x000000ba0500720c */ /* 0x000fe40003f06270 */
[----:B------:R-:W-:Y:S02]  /*cb00*/  LOP3.LUT R190, R190, 0xffffffbf, RZ, 0xc0, !PT ;  /* 0xffffffbfbebe7812 */ /* 0x000fe400078ec0ff */
[----:B------:R-:W-:Y:S02]  /*cb10*/  FSEL R44, R44, -INF , P0 ;  /* 0xff8000002c2c7808 */ /* 0x000fe40000000000 */
[C---:B------:R-:W-:Y:S02]  /*cb20*/  ISETP.GE.AND P0, PT, R13.reuse, R178, PT ;  /* 0x000000b20d00720c */ /* 0x040fe40003f06270 */
[----:B------:R-:W-:Y:S02]  /*cb30*/  @P1 LOP3.LUT R190, R190, 0x40, RZ, 0xfc, !PT ;  /* 0x00000040bebe1812 */ /* 0x000fe400078efcff */
[-C--:B------:R-:W-:Y:S01]  /*cb40*/  ISETP.GE.AND P1, PT, R13, R177.reuse, PT ;  /* 0x000000b10d00720c */ /* 0x080fe20003f26270 */
[----:B------:R-:W-:Y:S01]  /*cb50*/  VIADD R13, R189, 0x11 ;  /* 0x00000011bd0d7836 */ /* 0x000fe20000000000 */
[----:B------:R-:W-:Y:S02]  /*cb60*/  LOP3.LUT R190, R190, 0xdfffffff, RZ, 0xc0, !PT ;  /* 0xdfffffffbebe7812 */ /* 0x000fe400078ec0ff */
[----:B------:R-:W-:Y:S02]  /*cb70*/  FSEL R245, R245, -INF , !P6 ;  /* 0xff800000f5f57808 */ /* 0x000fe40007000000 */
[----:B------:R-:W-:Y:S02]  /*cb80*/  ISETP.GE.AND P5, PT, R13, R177, PT ;  /* 0x000000b10d00720c */ /* 0x000fe40003fa6270 */
        /* <DEDUP_REMOVED lines=11> */
[----:B------:R-:W-:Y:S01]  /*cc40*/  ISETP.GE.AND P0, PT, R12, R178, PT ;  /* 0x000000b20c00720c */ /* 0x000fe20003f06270 */
[----:B------:R-:W-:Y:S01]  /*cc50*/  VIADD R12, R189, 0x18 ;  /* 0x00000018bd0c7836 */ /* 0x000fe20000000000 */
[----:B------:R-:W-:Y:S02]  /*cc60*/  LOP3.LUT R190, R190, 0xefffffff, RZ, 0xc0, !PT ;  /* 0xefffffffbebe7812 */ /* 0x000fe400078ec0ff */
[----:B------:R-:W-:Y:S02]  /*cc70*/  FSEL R243, R243, -INF , !P6 ;  /* 0xff800000f3f37808 */ /* 0x000fe40007000000 */
[-C--:B------:R-:W-:Y:S07]  /*cc80*/  ISETP.GE.AND P4, PT, R12, R177.reuse, PT ;  /* 0x000000b10c00720c */ /* 0x080fee0003f86270 */
[----:B------:R-:W-:Y:S02]  /*cc90*/  @P0 LOP3.LUT R190, R190, 0x10000000, RZ, 0xfc, !PT ;  /* 0x10000000bebe0812 */ /* 0x000fe400078efcff */
[----:B------:R-:W-:Y:S02]  /*cca0*/  ISETP.GE.AND P0, PT, R12, R186, PT ;  /* 0x000000ba0c00720c */ /* 0x000fe40003f06270 */
[----:B------:R-:W-:Y:S02]  /*ccb0*/  LOP3.LUT R190, R190, 0xffffffef, RZ, 0xc0, !PT ;  /* 0xffffffefbebe7812 */ /* 0x000fe400078ec0ff */
[----:B------:R-:W-:Y:S02]  /*ccc0*/  FSEL R48, R48, -INF , P0 ;  /* 0xff80000030307808 */ /* 0x000fe40000000000 */
[-C--:B------:R-:W-:Y:S02]  /*ccd0*/  ISETP.GE.AND P0, PT, R8, R178.reuse, PT ;  /* 0x000000b20800720c */ /* 0x080fe40003f06270 */
[----:B------:R-:W-:Y:S02]  /*cce0*/  @P1 LOP3.LUT R190, R190, 0x10, RZ, 0xfc, !PT ;  /* 0x00000010bebe1812 */ /* 0x000fe400078efcff */
[----:B------:R-:W-:Y:S01]  /*ccf0*/  ISETP.GE.AND P1, PT, R8, R177, PT ;  /* 0x000000b10800720c */ /* 0x000fe20003f26270 */
[----:B------:R-:W-:Y:S01]  /*cd00*/  VIADD R8, R189, 0x20 ;  /* 0x00000020bd087836 */ /* 0x000fe20000000000 */
[----:B------:R-:W-:Y:S04]  /*cd10*/  LOP3.LUT R190, R190, 0xf7ffffff, RZ, 0xc0, !PT ;  /* 0xf7ffffffbebe7812 */ /* 0x000fe800078ec0ff */
[----:B------:R-:W-:Y:S03]  /*cd20*/  ISETP.GE.AND P2, PT, R8, R178, PT ;  /* 0x000000b20800720c */ /* 0x000fe60003f46270 */
        /* <DEDUP_REMOVED lines=8> */
[----:B------:R-:W-:Y:S02]  /*cdb0*/  LOP3.LUT R190, R190, 0xfbffffff, RZ, 0xc0, !PT ;  /* 0xfbffffffbebe7812 */ /* 0x000fe400078ec0ff */
[----:B------:R-:W-:Y:S02]  /*cdc0*/  FSEL R51, R51, -INF , P0 ;  /* 0xff80000033337808 */ /* 0x000fe40000000000 */
[C---:B------:R-:W-:Y:S02]  /*cdd0*/  ISETP.GE.AND P0, PT, R17.reuse, R178, PT ;  /* 0x000000b21100720c */ /* 0x040fe40003f06270 */
[-C--:B------:R-:W-:Y:S01]  /*cde0*/  ISETP.GE.AND P1, PT, R17, R177.reuse, PT ;  /* 0x000000b11100720c */ /* 0x080fe20003f26270 */
[----:B------:R-:W-:Y:S01]  /*cdf0*/  VIADD R17, R189, 0x38 ;  /* 0x00000038bd117836 */ /* 0x000fe20000000000 */
[----:B------:R-:W-:Y:S02]  /*ce00*/  P2R R127, PR, RZ, 0x4 ;  /* 0x00000004ff7f7803 */ /* 0x000fe40000000000 */
[----:B------:R-:W-:Y:S04]  /*ce10*/  LOP3.LUT P2, RZ, R191, 0x100, RZ, 0xc0, !PT ;  /* 0x00000100bfff7812 */ /* 0x000fe8000784c0ff */
[----:B------:R-:W-:Y:S03]  /*ce20*/  FSEL R31, R124, -INF , !P2 ;  /* 0xff8000007c1f7808 */ /* 0x000fe60005000000 */
[----:B------:R-:W-:Y:S02]  /*ce30*/  @P0 LOP3.LUT R190, R190, 0x4000000, RZ, 0xfc, !PT ;  /* 0x04000000bebe0812 */ /* 0x000fe400078efcff */
[----:B------:R-:W-:Y:S02]  /*ce40*/  ISETP.GE.AND P0, PT, R8, R186, PT ;  /* 0x000000ba0800720c */ /* 0x000fe40003f06270 */
[----:B------:R-:W-:Y:S02]  /*ce50*/  LOP3.LUT R190, R190, 0xfffffffb, RZ, 0xc0, !PT ;  /* 0xfffffffbbebe7812 */ /* 0x000fe400078ec0ff */
[----:B------:R-:W-:Y:S02]  /*ce60*/  FSEL R52, R52, -INF , P0 ;  /* 0xff80000034347808 */ /* 0x000fe40000000000 */
[C---:B------:R-:W-:Y:S02]  /*ce70*/  ISETP.GE.AND P0, PT, R9.reuse, R178, PT ;  /* 0x000000b20900720c */ /* 0x040fe40003f06270 */
[----:B------:R-:W-:Y:S02]  /*ce80*/  @P1 LOP3.LUT R190, R190, 0x4, RZ, 0xfc, !PT ;  /* 0x00000004bebe1812 */ /* 0x000fe400078efcff */
[----:B------:R-:W-:Y:S01]  /*ce90*/  ISETP.GE.AND P1, PT, R9, R177, PT ;  /* 0x000000b10900720c */ /* 0x000fe20003f26270 */
[----:B------:R-:W-:Y:S01]  /*cea0*/  VIADD R9, R189, 0x21 ;  /* 0x00000021bd097836 */ /* 0x000fe20000000000 */
        /* <DEDUP_REMOVED lines=11> */
[----:B------:R-:W-:Y:S01]  /*cf60*/  ISETP.GE.AND P0, PT, R16, R178, PT ;  /* 0x000000b21000720c */ /* 0x000fe20003f06270 */
[----:B------:R-:W-:Y:S01]  /*cf70*/  VIADD R16, R189, 0x28 ;  /* 0x00000028bd107836 */ /* 0x000fe20000000000 */
[----:B------:R-:W-:Y:S04]  /*cf80*/  ISETP.GE.AND P1, PT, R8, R177, PT ;  /* 0x000000b10800720c */ /* 0x000fe80003f26270 */
[----:B------:R-:W-:Y:S02]  /*cf90*/  P2R R128, PR, RZ, 0x2 ;  /* 0x00000002ff807803 */ /* 0x000fe40000000000 */
[----:B------:R-:W-:Y:S04]  /*cfa0*/  LOP3.LUT P1, RZ, R191, 0x200, RZ, 0xc0, !PT ;  /* 0x00000200bfff7812 */ /* 0x000fe8000782c0ff */
[----:B------:R-:W-:Y:S02]  /*cfb0*/  FSEL R35, R120, -INF , !P1 ;  /* 0xff80000078237808 */ /* 0x000fe40004800000 */
[----:B------:R-:W-:Y:S02]  /*cfc0*/  @P0 LOP3.LUT R190, R190, 0x1000000, RZ, 0xfc, !PT ;  /* 0x01000000bebe0812 */ /* 0x000fe400078efcff */
[----:B------:R-:W-:Y:S02]  /*cfd0*/  ISETP.GE.AND P0, PT, R16, R186, PT ;  /* 0x000000ba1000720c */ /* 0x000fe40003f06270 */
[----:B------:R-:W-:Y:S02]  /*cfe0*/  LOP3.LUT R190, R190, 0xff7fffff, RZ, 0xc0, !PT ;  /* 0xff7fffffbebe7812 */ /* 0x000fe400078ec0ff */
[----:B------:R-:W-:Y:S02]  /*cff0*/  FSEL R56, R56, -INF , P0 ;  /* 0xff80000038387808 */ /* 0x000fe40000000000 */
[----:B------:R-:W-:Y:S01]  /*d000*/  ISETP.GE.AND P0, PT, R5, R178, PT ;  /* 0x000000b20500720c */ /* 0x000fe20003f06270 */
[----:B------:R-:W-:Y:S11]  /*d010*/  VIADD R5, R189, 0x29 ;  /* 0x00000029bd057836 */ /* 0x000ff60000000000 */
[----:B------:R-:W-:Y:S01]  /*d020*/  @!UPT UIADD3 URZ, UPT, UPT, URZ, URZ, URZ ;  /* 0x000000fffffff290 */ /* 0x000fe2000fffe0ff */
[----:B------:R-:W-:Y:S02]  /*d030*/  @P0 LOP3.LUT R190, R190, 0x800000, RZ, 0xfc, !PT ;  /* 0x00800000bebe0812 */ /* 0x000fe400078efcff */
[----:B------:R-:W-:Y:S02]  /*d040*/  ISETP.GE.AND P0, PT, R5, R186, PT ;  /* 0x000000ba0500720c */ /* 0x000fe40003f06270 */
[----:B------:R-:W-:Y:S02]  /*d050*/  LOP3.LUT R190, R190, 0xffbfffff, RZ, 0xc0, !PT ;  /* 0xffbfffffbebe7812 */ /* 0x000fe400078ec0ff */
[----:B------:R-:W-:Y:S02]  /*d060*/  FSEL R130, R57, -INF , P0 ;  /* 0xff80000039827808 */ /* 0x000fe40000000000 */
[-C--:B------:R-:W-:Y:S02]  /*d070*/  ISETP.GE.AND P0, PT, R16, R185.reuse, PT ;  /* 0x000000b91000720c */ /* 0x080fe40003f06270 */
[----:B------:R-:W-:Y:S02]  /*d080*/  P2R R57, PR, RZ, 0x20 ;  /* 0x00000020ff397803 */ /* 0x000fe40000000000 */
[----:B------:R-:W-:Y:S02]  /*d090*/  FSEL R58, R58, -INF , P0 ;  /* 0xff8000003a3a7808 */ /* 0x000fe40000000000 */
[-C--:B------:R-:W-:Y:S02]  /*d0a0*/  ISETP.GE.AND P0, PT, R5, R185.reuse, PT ;  /* 0x000000b90500720c */ /* 0x080fe40003f06270 */
[-C--:B------:R-:W-:Y:S02]  /*d0b0*/  ISETP.GE.AND P5, PT, R15, R178.reuse, PT ;  /* 0x000000b20f00720c */ /* 0x080fe40003fa6270 */
[----:B------:R-:W-:Y:S02]  /*d0c0*/  FSEL R123, R59, -INF , P0 ;  /* 0xff8000003b7b7808 */ /* 0x000fe40000000000 */
[----:B------:R-:W-:Y:S01]  /*d0d0*/  ISETP.GE.AND P0, PT, R13, R178, PT ;  /* 0x000000b20d00720c */ /* 0x000fe20003f06270 */
[----:B------:R-:W-:Y:S01]  /*d0e0*/  VIADD R13, R189, 0x30 ;  /* 0x00000030bd0d7836 */ /* 0x000fe20000000000 */
[----:B------:R-:W-:Y:S02]  /*d0f0*/  P2R R125, PR, RZ, 0x20 ;  /* 0x00000020ff7d7803 */ /* 0x000fe40000000000 */
[----:B------:R-:W-:Y:S02]  /*d100*/  LOP3.LUT P5, RZ, R191, 0x40, RZ, 0xc0, !PT ;  /* 0x00000040bfff7812 */ /* 0x000fe400078ac0ff */
[----:B------:R-:W-:Y:S02]  /*d110*/  P2R R59, PR, RZ, 0x10 ;  /* 0x00000010ff3b7803 */ /* 0x000fe40000000000 */
[----:B------:R-:W-:Y:S02]  /*d120*/  FSEL R249, R249, -INF , !P5 ;  /* 0xff800000f9f97808 */ /* 0x000fe40006800000 */
[----:B------:R-:W-:Y:S03]  /*d130*/  LOP3.LUT P4, RZ, R191, 0x20, RZ, 0xc0, !PT ;  /* 0x00000020bfff7812 */ /* 0x000fe6000788c0ff */
[----:B------:R-:W-:Y:S02]  /*d140*/  @P0 LOP3.LUT R190, R190, 0x400000, RZ, 0xfc, !PT ;  /* 0x00400000bebe0812 */ /* 0x000fe400078efcff */
[----:B------:R-:W-:Y:S02]  /*d150*/  ISETP.GE.AND P0, PT, R13, R186, PT ;  /* 0x000000ba0d00720c */ /* 0x000fe40003f06270 */
[----:B------:R-:W-:Y:S02]  /*d160*/  LOP3.LUT R190, R190, 0xffdfffff, RZ, 0xc0, !PT ;  /* 0xffdfffffbebe7812 */ /* 0x000fe400078ec0ff */
[----:B------:R-:W-:Y:S02]  /*d170*/  FSEL R60, R60, -INF , P0 ;  /* 0xff8000003c3c7808 */ /* 0x000fe40000000000 */
[----:B------:R-:W-:Y:S01]  /*d180*/  ISETP.GE.AND P0, PT, R12, R178, PT ;  /* 0x000000b20c00720c */ /* 0x000fe20003f06270 */
[----:B------:R-:W-:Y:S01]  /*d190*/  VIADD R12, R189, 0x31 ;  /* 0x00000031bd0c7836 */ /* 0x000fe20000000000 */
[----:B------:R-:W-:Y:S11]  /*d1a0*/  FSEL R247, R247, -INF , !P4 ;  /* 0xff800000f7f77808 */ /* 0x000ff60006000000 */
[----:B------:R-:W-:Y:S02]  /*d1b0*/  @P0 LOP3.LUT R190, R190, 0x200000, RZ, 0xfc, !PT ;  /* 0x00200000bebe0812 */ /* 0x000fe400078efcff */
[-C--:B------:R-:W-:Y:S02]  /*d1c0*/  ISETP.GE.AND P0, PT, R12, R186.reuse, PT ;  /* 0x000000ba0c00720c */ /* 0x080fe40003f06270 */
[----:B------:R-:W-:Y:S02]  /*d1d0*/  LOP3.LUT P1, RZ, R190, 0x800000, RZ, 0xc0, !PT ;  /* 0x00800000beff7812 */ /* 0x000fe4000782c0ff */
[----:B------:R-:W-:Y:S02]  /*d1e0*/  FSEL R61, R61, -INF , P0 ;  /* 0xff8000003d3d7808 */ /* 0x000fe40000000000 */
[-C--:B------:R-:W-:Y:S02]  /*d1f0*/  ISETP.GE.AND P0, PT, R13, R185.reuse, PT ;  /* 0x000000b90d00720c */ /* 0x080fe40003f06270 */
[----:B------:R-:W-:Y:S02]  /*d200*/  P2R R120, PR, RZ, 0x2 ;  /* 0x00000002ff787803 */ /* 0x000fe40000000000 */
[----:B------:R-:W-:Y:S02]  /*d210*/  FSEL R62, R62, -INF , P0 ;  /* 0xff8000003e3e7808 */ /* 0x000fe40000000000 */
[----:B------:R-:W-:Y:S02]  /*d220*/  ISETP.GE.AND P0, PT, R12, R185, PT ;  /* 0x000000b90c00720c */ /* 0x000fe40003f06270 */
[----:B------:R-:W-:Y:S02]  /*d230*/  LOP3.LUT P1, RZ, R190, 0x80, RZ, 0xc0, !PT ;  /* 0x00000080beff7812 */ /* 0x000fe4000782c0ff */
[----:B------:R-:W-:Y:S02]  /*d240*/  FSEL R63, R63, -INF , P0 ;  /* 0xff8000003f3f7808 */ /* 0x000fe40000000000 */
[-C--:B------:R-:W-:Y:S02]  /*d250*/  ISETP.GE.AND P0, PT, R20, R186.reuse, PT ;  /* 0x000000ba1400720c */ /* 0x080fe40003f06270 */
[----:B------:R-:W-:Y:S02]  /*d260*/  LOP3.LUT P5, RZ, R190, 0x20, RZ, 0xc0, !PT ;  /* 0x00000020beff7812 */ /* 0x000fe400078ac0ff */
[----:B------:R-:W-:Y:S02]  /*d270*/  FSEL R65, R65, -INF , P0 ;  /* 0xff80000041417808 */ /* 0x000fe40000000000 */
[----:B------:R-:W-:Y:S02]  /*d280*/  ISETP.GE.AND P0, PT, R17, R186, PT ;  /* 0x000000ba1100720c */ /* 0x000fe40003f06270 */
[----:B------:R-:W-:Y:S02]  /*d290*/  FSEL R207, R207, -INF , !P5 ;  /* 0xff800000cfcf7808 */ /* 0x000fe40006800000 */
[----:B------:R-:W-:Y:S02]  /*d2a0*/  FSEL R64, R64, -INF , P0 ;  /* 0xff80000040407808 */ /* 0x000fe40000000000 */
[-C--:B------:R-:W-:Y:S02]  /*d2b0*/  ISETP.GE.AND P0, PT, R189, R178.reuse, PT ;  /* 0x000000b2bd00720c */ /* 0x080fe40003f06270 */
[----:B------:R-:W-:Y:S02]  /*d2c0*/  ISETP.NE.AND P5, PT, R125, RZ, PT ;  /* 0x000000ff7d00720c */ /* 0x000fe40003fa5270 */
[----:B------:R-:W-:Y:S02]  /*d2d0*/  FSEL R205, R205, -INF , !P0 ;  /* 0xff800000cdcd7808 */ /* 0x000fe40004000000 */
[C---:B------:R-:W-:Y:S01]  /*d2e0*/  ISETP.GE.AND P0, PT, R189.reuse, R177, PT ;  /* 0x000000b1bd00720c */ /* 0x040fe20003f06270 */
[----:B------:R-:W-:Y:S01]  /*d2f0*/  VIADD R189, R189, 0xffffff80 ;  /* 0xffffff80bdbd7836 */ /* 0x000fe20000000000 */
[----:B------:R-:W-:Y:S02]  /*d300*/  LOP3.LUT P2, RZ, R190, 0x400000, RZ, 0xc0, !PT ;  /* 0x00400000beff7812 */ /* 0x000fe4000784c0ff */
[----:B------:R-:W-:Y:S02]  /*d310*/  FSEL R151, R151, -INF , !P0 ;  /* 0xff80000097977808 */ /* 0x000fe40004000000 */
[----:B------:R-:W-:Y:S02]  /*d320*/  ISETP.GE.AND P0, PT, R20, R185, PT ;  /* 0x000000b91400720c */ /* 0x000fe40003f06270 */
[----:B------:R-:W-:Y:S02]  /*d330*/  FSEL R147, R45, -INF , !P2 ;  /* 0xff8000002d937808 */ /* 0x000fe40005000000 */
[----:B------:R-:W-:Y:S02]  /*d340*/  FSEL R67, R67, -INF , P0 ;  /* 0xff80000043437808 */ /* 0x000fe40000000000 */
[----:B------:R-:W-:Y:S02]  /*d350*/  LOP3.LUT P0, RZ, R191, 0x400, RZ, 0xc0, !PT ;  /* 0x00000400bfff7812 */ /* 0x000fe4000780c0ff */
[----:B------:R-:W-:Y:S02]  /*d360*/  ISETP.NE.AND P2, PT, R127, RZ, PT ;  /* 0x000000ff7f00720c */ /* 0x000fe40003f45270 */
[----:B------:R-:W-:Y:S02]  /*d370*/  FSEL R8, R121, -INF , !P0 ;  /* 0xff80000079087808 */ /* 0x000fe40004000000 */
[----:B------:R-:W-:Y:S02]  /*d380*/  P2R R121, PR, RZ, 0x2 ;  /* 0x00000002ff797803 */ /* 0x000fe40000000000 */
[C---:B------:R-:W-:Y:S02]  /*d390*/  LOP3.LUT P1, RZ, R190.reuse, 0x100, RZ, 0xc0, !PT ;  /* 0x00000100beff7812 */ /* 0x040fe4000782c0ff */
[C---:B------:R-:W-:Y:S02]  /*d3a0*/  LOP3.LUT P0, RZ, R190.reuse, 0x8, RZ, 0xc0, !PT ;  /* 0x00000008beff7812 */ /* 0x040fe4000780c0ff */
[----:B------:R-:W-:Y:S02]  /*d3b0*/  P2R R122, PR, RZ, 0x2 ;  /* 0x00000002ff7a7803 */ /* 0x000fe40000000000 */
[C---:B------:R-:W-:Y:S02]  /*d3c0*/  LOP3.LUT P1, RZ, R190.reuse, 0x1000000, RZ, 0xc0, !PT ;  /* 0x01000000beff7812 */ /* 0x040fe4000782c0ff */
[C---:B------:R-:W-:Y:S02]  /*d3d0*/  LOP3.LUT P4, RZ, R190.reuse, 0x200000, RZ, 0xc0, !PT ;  /* 0x00200000beff7812 */ /* 0x040fe4000788c0ff */
[----:B------:R-:W-:Y:S02]  /*d3e0*/  P2R R124, PR, RZ, 0x2 ;  /* 0x00000002ff7c7803 */ /* 0x000fe40000000000 */
[C---:B------:R-:W-:Y:S02]  /*d3f0*/  LOP3.LUT P1, RZ, R190.reuse, 0x2000000, RZ, 0xc0, !PT ;  /* 0x02000000beff7812 */ /* 0x040fe4000782c0ff */
[C---:B------:R-:W-:Y:S02]  /*d400*/  LOP3.LUT P3, RZ, R190.reuse, 0x40, RZ, 0xc0, !PT ;  /* 0x00000040beff7812 */ /* 0x040fe4000786c0ff */
[----:B------:R-:W-:Y:S02]  /*d410*/  P2R R129, PR, RZ, 0x2 ;  /* 0x00000002ff817803 */ /* 0x000fe40000000000 */
[----:B------:R-:W-:Y:S02]  /*d420*/  LOP3.LUT P1, RZ, R190, 0x200, RZ, 0xc0, !PT ;  /* 0x00000200beff7812 */ /* 0x000fe4000782c0ff */
[----:B------:R-:W-:Y:S02]  /*d430*/  FSEL R209, R30, -INF , !P3 ;  /* 0xff8000001ed17808 */ /* 0x000fe40005800000 */
[----:B------:R-:W-:Y:S02]  /*d440*/  P2R R131, PR, RZ, 0x2 ;  /* 0x00000002ff837803 */ /* 0x000fe40000000000 */
[C---:B------:R-:W-:Y:S02]  /*d450*/  LOP3.LUT P1, RZ, R190.reuse, 0x400, RZ, 0xc0, !PT ;  /* 0x00000400beff7812 */ /* 0x040fe4000782c0ff */
[C---:B------:R-:W-:Y:S02]  /*d460*/  LOP3.LUT P6, RZ, R190.reuse, 0x10, RZ, 0xc0, !PT ;  /* 0x00000010beff7812 */ /* 0x040fe400078cc0ff */
[----:B------:R-:W-:Y:S02]  /*d470*/  P2R R132, PR, RZ, 0x2 ;  /* 0x00000002ff847803 */ /* 0x000fe40000000000 */
[----:B------:R-:W-:Y:S02]  /*d480*/  LOP3.LUT P1, RZ, R190, 0x4000000, RZ, 0xc0, !PT ;  /* 0x04000000beff7812 */ /* 0x000fe4000782c0ff */
[----:B------:R-:W-:Y:S02]  /*d490*/  ISETP.NE.AND P3, PT, R126, RZ, PT ;  /* 0x000000ff7e00720c */ /* 0x000fe40003f65270 */
[----:B------:R-:W-:Y:S02]  /*d4a0*/  P2R R133, PR, RZ, 0x2 ;  /* 0x00000002ff857803 */ /* 0x000fe40000000000 */
[C---:B------:R-:W-:Y:S04]  /*d4b0*/  LOP3.LUT P1, RZ, R190.reuse, 0x800, RZ, 0xc0, !PT ;  /* 0x00000800beff7812 */ /* 0x040fe8000782c0ff */
        /* <DEDUP_REMOVED lines=25> */
[----:B------:R-:W-:Y:S04]  /*d650*/  LOP3.LUT P1, RZ, R190, 0x40000, RZ, 0xc0, !PT ;  /* 0x00040000beff7812 */ /* 0x000fe8000782c0ff */
[----:B------:R-:W-:Y:S02]  /*d660*/  P2R R23, PR, RZ, 0x2 ;  /* 0x00000002ff177803 */ /* 0x000fe40000000000 */
[C---:B------:R-:W-:Y:S04]  /*d670*/  LOP3.LUT P1, RZ, R191.reuse, 0x2, RZ, 0xc0, !PT ;  /* 0x00000002bfff7812 */ /* 0x040fe8000782c0ff */
[----:B------:R-:W-:Y:S02]  /*d680*/  P2R R145, PR, RZ, 0x2 ;  /* 0x00000002ff917803 */ /* 0x000fe40000000000 */
[----:B------:R-:W-:Y:S04]  /*d690*/  LOP3.LUT P1, RZ, R191, 0x4, RZ, 0xc0, !PT ;  /* 0x00000004bfff7812 */ /* 0x000fe8000782c0ff */
[----:B------:R-:W-:Y:S02]  /*d6a0*/  FSEL R233, R233, -INF , !P1 ;  /* 0xff800000e9e97808 */ /* 0x000fe40004800000 */
[----:B------:R-:W-:Y:S02]  /*d6b0*/  ISETP.NE.AND P1, PT, R145, RZ, PT ;  /* 0x000000ff9100720c */ /* 0x000fe40003f25270 */
[----:B------:R-:W-:Y:S02]  /*d6c0*/  FSEL R145, R48, -INF , !P4 ;  /* 0xff80000030917808 */ /* 0x000fe40006000000 */
[----:B------:R-:W-:Y:S02]  /*d6d0*/  FSEL R231, R21, -INF , !P1 ;  /* 0xff80000015e77808 */ /* 0x000fe40004800000 */
[----:B------:R-:W-:Y:S02]  /*d6e0*/  ISETP.NE.AND P1, PT, R23, RZ, PT ;  /* 0x000000ff1700720c */ /* 0x000fe40003f25270 */
[----:B------:R-:W-:Y:S02]  /*d6f0*/  ISETP.NE.AND P4, PT, R59, RZ, PT ;  /* 0x000000ff3b00720c */ /* 0x000fe40003f85270 */
        /* <DEDUP_REMOVED lines=17> */
[-C--:B------:R-:W-:Y:S02]  /*d810*/  ISETP.GE.AND P0, PT, R9, R178.reuse, PT ;  /* 0x000000b20900720c */ /* 0x080fe40003f06270 */
[----:B------:R-:W-:Y:S02]  /*d820*/  FSEL R217, R28, -INF , !P1 ;  /* 0xff8000001cd97808 */ /* 0x000fe40004800000 */
[----:B------:R-:W-:Y:S02]  /*d830*/  ISETP.NE.AND P1, PT, R140, RZ, PT ;  /* 0x000000ff8c00720c */ /* 0x000fe40003f25270 */
[----:B------:R-:W-:Y:S02]  /*d840*/  FMNMX3.FTZ R4, R116, R23, R19, !PT ;  /* 0x0000001774047276 */ /* 0x000fe40007810013 */
[----:B------:R-:W-:Y:S02]  /*d850*/  FSEL R215, R29, -INF , !P1 ;  /* 0xff8000001dd77808 */ /* 0x000fe40004800000 */
[----:B------:R-:W-:Y:S02]  /*d860*/  ISETP.NE.AND P1, PT, R139, RZ, PT ;  /* 0x000000ff8b00720c */ /* 0x000fe40003f25270 */
[----:B------:R-:W-:Y:S02]  /*d870*/  FSEL R139, R47, -INF , !P5 ;  /* 0xff8000002f8b7808 */ /* 0x000fe40006800000 */
[----:B------:R-:W-:Y:S02]  /*d880*/  FSEL R241, R14, -INF , !P1 ;  /* 0xff8000000ef17808 */ /* 0x000fe40004800000 */
[----:B------:R-:W-:Y:S02]  /*d890*/  ISETP.NE.AND P1, PT, R138, RZ, PT ;  /* 0x000000ff8a00720c */ /* 0x000fe40003f25270 */
[----:B------:R-:W-:Y:S02]  /*d8a0*/  ISETP.GE.AND P5, PT, R20, R178, PT ;  /* 0x000000b21400720c */ /* 0x000fe40003fa6270 */
[----:B------:R-:W-:Y:S02]  /*d8b0*/  FSEL R239, R239, -INF , !P1 ;  /* 0xff800000efef7808 */ /* 0x000fe40004800000 */
[----:B------:R-:W-:Y:S02]  /*d8c0*/  ISETP.NE.AND P1, PT, R137, RZ, PT ;  /* 0x000000ff8900720c */ /* 0x000fe40003f25270 */
[----:B------:R-:W-:Y:S02]  /*d8d0*/  FSEL R141, R46, -INF , !P6 ;  /* 0xff8000002e8d7808 */ /* 0x000fe40007000000 */
        /* <DEDUP_REMOVED lines=15> */
[----:B------:R-:W2:Y:S01]  /*d9d0*/  LD.E R53, desc[UR4][R2.64+0xdc] ;  /* 0x0000dc0402357980 */ /* 0x000ea2000c101900 */
[----:B------:R-:W-:Y:S02]  /*d9e0*/  ISETP.NE.AND P2, PT, R36, RZ, PT ;  /* 0x000000ff2400720c */ /* 0x000fe40003f45270 */
[----:B------:R-:W-:Y:S02]  /*d9f0*/  FSEL R225, R22, -INF , !P1 ;  /* 0xff80000016e17808 */ /* 0x000fe40004800000 */
[----:B------:R-:W-:Y:S02]  /*da00*/  FSEL R153, R43, -INF , !P2 ;  /* 0xff8000002b997808 */ /* 0x000fe40005000000 */
[----:B------:R-:W-:Y:S02]  /*da10*/  ISETP.NE.AND P2, PT, R0, RZ, PT ;  /* 0x000000ff0000720c */ /* 0x000fe40003f45270 */
[----:B------:R-:W-:Y:S02]  /*da20*/  FMNMX3.FTZ R0, R117, R8, R35, !PT ;  /* 0x0000000875007276 */ /* 0x000fe40007810023 */
[----:B------:R-:W-:Y:S02]  /*da30*/  ISETP.NE.AND P1, PT, R131, RZ, PT ;  /* 0x000000ff8300720c */ /* 0x000fe40003f25270 */
[----:B------:R-:W-:Y:S02]  /*da40*/  FMNMX3.FTZ R0, R0, R31, R27, !PT ;  /* 0x0000001f00007276 */ /* 0x000fe4000781001b */
[----:B------:R-:W-:Y:S02]  /*da50*/  FSEL R223, R223, -INF , !P1 ;  /* 0xff800000dfdf7808 */ /* 0x000fe40004800000 */
        /* <DEDUP_REMOVED lines=8> */
[----:B------:R-:W-:Y:S02]  /*dae0*/  ISETP.NE.AND P1, PT, R122, RZ, PT ;  /* 0x000000ff7a00720c */ /* 0x000fe40003f25270 */
[----:B------:R-:W-:Y:S02]  /*daf0*/  FMNMX3.FTZ R0, R4, R15, R11, !PT ;  /* 0x0000000f04007276 */ /* 0x000fe4000781000b */
[----:B------:R-:W-:Y:S02]  /*db00*/  LOP3.LUT P0, RZ, R190, 0x4, RZ, 0xc0, !PT ;  /* 0x00000004beff7812 */ /* 0x000fe4000780c0ff */
[----:B------:R-:W-:Y:S02]  /*db10*/  FMNMX3.FTZ R4, R6, R217, R215, !PT ;  /* 0x000000d906047276 */ /* 0x000fe400078100d7 */
[----:B------:R-:W-:Y:S02]  /*db20*/  FSEL R221, R26, -INF , !P1 ;  /* 0xff8000001add7808 */ /* 0x000fe40004800000 */
[----:B------:R-:W-:Y:S02]  /*db30*/  ISETP.NE.AND P1, PT, R121, RZ, PT ;  /* 0x000000ff7900720c */ /* 0x000fe40003f25270 */
[----:B------:R-:W-:Y:S02]  /*db40*/  FSEL R167, R39, -INF , !P0 ;  /* 0xff80000027a77808 */ /* 0x000fe40004000000 */
[-C--:B------:R-:W-:Y:S02]  /*db50*/  ISETP.GE.AND P0, PT, R16, R178.reuse, PT ;  /* 0x000000b21000720c */ /* 0x080fe40003f06270 */
[----:B------:R-:W-:Y:S02]  /*db60*/  FMNMX3.FTZ R4, R4, R213, R211, !PT ;  /* 0x000000d504047276 */ /* 0x000fe400078100d3 */
[----:B------:R-:W-:Y:S02]  /*db70*/  FSEL R219, R219, -INF , !P1 ;  /* 0xff800000dbdb7808 */ /* 0x000fe40004800000 */
[----:B------:R-:W-:Y:S02]  /*db80*/  FSEL R131, R56, -INF , !P0 ;  /* 0xff80000038837808 */ /* 0x000fe40004000000 */
[----:B------:R-:W-:Y:S02]  /*db90*/  ISETP.NE.AND P1, PT, R120, RZ, PT ;  /* 0x000000ff7800720c */ /* 0x000fe40003f25270 */
[----:B------:R-:W-:Y:S02]  /*dba0*/  FMNMX3.FTZ R4, R4, R205, R203, !PT ;  /* 0x000000cd04047276 */ /* 0x000fe400078100cb */
[-C--:B------:R-:W-:Y:S02]  /*dbb0*/  ISETP.GE.AND P0, PT, R5, R178.reuse, PT ;  /* 0x000000b20500720c */ /* 0x080fe40003f06270 */
[----:B------:R-:W-:Y:S02]  /*dbc0*/  FSEL R149, R44, -INF , !P1 ;  /* 0xff8000002c957808 */ /* 0x000fe40004800000 */
[----:B------:R-:W-:Y:S02]  /*dbd0*/  FMNMX3.FTZ R4, R4, R201, R199, !PT ;  /* 0x000000c904047276 */ /* 0x000fe400078100c7 */
[----:B------:R-:W-:Y:S02]  /*dbe0*/  FMNMX3.FTZ R0, R0, R241, R239, !PT ;  /* 0x000000f100007276 */ /* 0x000fe400078100ef */
[----:B------:R-:W-:Y:S02]  /*dbf0*/  FSEL R130, R130, -INF , !P0 ;  /* 0xff80000082827808 */ /* 0x000fe40004000000 */
[----:B------:R-:W-:Y:S02]  /*dc00*/  LOP3.LUT P0, RZ, R190, 0x2, RZ, 0xc0, !PT ;  /* 0x00000002beff7812 */ /* 0x000fe4000780c0ff */
[----:B------:R-:W-:Y:S02]  /*dc10*/  FMNMX3.FTZ R4, R4, R149, R147, !PT ;  /* 0x0000009504047276 */ /* 0x000fe40007810093 */
[----:B------:R-:W-:Y:S02]  /*dc20*/  FMNMX3.FTZ R0, R0, R237, R235, !PT ;  /* 0x000000ed00007276 */ /* 0x000fe400078100eb */
[----:B------:R-:W-:Y:S02]  /*dc30*/  FSEL R155, R42, -INF , !P0 ;  /* 0xff8000002a9b7808 */ /* 0x000fe40004000000 */
[-C--:B------:R-:W-:Y:S02]  /*dc40*/  ISETP.GE.AND P0, PT, R13, R178.reuse, PT ;  /* 0x000000b20d00720c */ /* 0x080fe40003f06270 */
[----:B------:R-:W-:Y:S02]  /*dc50*/  FMNMX3.FTZ R4, R4, R145, R143, !PT ;  /* 0x0000009104047276 */ /* 0x000fe4000781008f */
[----:B------:R-:W-:Y:S02]  /*dc60*/  FMNMX3.FTZ R0, R0, R225, R223, !PT ;  /* 0x000000e100007276 */ /* 0x000fe400078100df */
[----:B------:R-:W-:Y:S02]  /*dc70*/  FSEL R122, R65, -INF , !P5 ;  /* 0xff800000417a7808 */ /* 0x000fe40006800000 */
[-C--:B------:R-:W-:Y:S02]  /*dc80*/  ISETP.GE.AND P5, PT, R17, R178.reuse, PT ;  /* 0x000000b21100720c */ /* 0x080fe40003fa6270 */
[----:B------:R-:W-:Y:S02]  /*dc90*/  ISETP.NE.AND P1, PT, R128, RZ, PT ;  /* 0x000000ff8000720c */ /* 0x000fe40003f25270 */
        /* <DEDUP_REMOVED lines=8> */
[----:B------:R-:W-:Y:S02]  /*dd20*/  FMNMX3.FTZ R0, R0, R209, R207, !PT ;  /* 0x000000d100007276 */ /* 0x000fe400078100cf */
[----:B------:R-:W-:Y:S02]  /*dd30*/  FMNMX3.FTZ R5, R5, R128, R126, !PT ;  /* 0x0000008005057276 */ /* 0x000fe4000781007e */
[----:B------:R-:W-:Y:S02]  /*dd40*/  FMNMX3.FTZ R0, R0, R59, R57, !PT ;  /* 0x0000003b00007276 */ /* 0x000fe40007810039 */
[----:B------:R-:W-:Y:S02]  /*dd50*/  FMNMX3.FTZ R4, R5, R124, R122, !PT ;  /* 0x0000007c05047276 */ /* 0x000fe4000781007a */
[----:B------:R-:W-:Y:S02]  /*dd60*/  FMNMX3.FTZ R0, R0, R151, R167, !PT ;  /* 0x0000009700007276 */ /* 0x000fe400078100a7 */
[----:B------:R-:W-:Y:S01]  /*dd70*/  ISETP.GE.AND P0, PT, R9, R177, PT ;  /* 0x000000b10900720c */ /* 0x000fe20003f06270 */
[----:B------:R-:W1:Y:S01]  /*dd80*/  SHFL.BFLY PT, R5, R4, 0x2, 0x1f ;  /* 0x0c401f0004057f89 */ /* 0x000e6200000e0000 */
[----:B------:R-:W-:Y:S02]  /*dd90*/  FMNMX3.FTZ R0, R0, R155, R153, !PT ;  /* 0x0000009b00007276 */ /* 0x000fe40007810099 */
[----:B------:R-:W-:Y:S02]  /*dda0*/  FSEL R129, R54, -INF , !P1 ;  /* 0xff80000036817808 */ /* 0x000fe40004800000 */
[----:B------:R-:W-:Y:S02]  /*ddb0*/  FMNMX3.FTZ R0, R0, R141, R139, !PT ;  /* 0x0000008d00007276 */ /* 0x000fe4000781008b */
[----:B------:R-:W-:Y:S02]  /*ddc0*/  FSEL R127, R55, -INF , !P0 ;  /* 0xff800000377f7808 */ /* 0x000fe40004000000 */
[----:B------:R-:W-:Y:S02]  /*ddd0*/  FMNMX3.FTZ R0, R0, R137, R135, !PT ;  /* 0x0000008900007276 */ /* 0x000fe40007810087 */
[----:B------:R-:W-:Y:S02]  /*dde0*/  ISETP.GE.AND P0, PT, R17, R185, PT ;  /* 0x000000b91100720c */ /* 0x000fe40003f06270 */
[-C--:B------:R-:W-:Y:S02]  /*ddf0*/  ISETP.GE.AND P4, PT, R13, R177.reuse, PT ;  /* 0x000000b10d00720c */ /* 0x080fe40003f86270 */
[----:B------:R-:W-:Y:S02]  /*de00*/  ISETP.GE.AND P3, PT, R12, R177, PT ;  /* 0x000000b10c00720c */ /* 0x000fe40003f66270 */
[----:B------:R-:W-:Y:S02]  /*de10*/  FSEL R125, R58, -INF , !P6 ;  /* 0xff8000003a7d7808 */ /* 0x000fe40007000000 */
[----:B------:R-:W-:Y:S02]  /*de20*/  FSEL R123, R123, -INF , !P5 ;  /* 0xff8000007b7b7808 */ /* 0x000fe40006800000 */
[----:B------:R-:W-:Y:S02]  /*de30*/  FMNMX3.FTZ R0, R0, R129, R127, !PT ;  /* 0x0000008100007276 */ /* 0x000fe4000781007f */
[----:B------:R-:W-:Y:S02]  /*de40*/  FSEL R55, R66, -INF , P0 ;  /* 0xff80000042377808 */ /* 0x000fe40000000000 */
[-C--:B------:R-:W-:Y:S02]  /*de50*/  ISETP.GE.AND P1, PT, R20, R177.reuse, PT ;  /* 0x000000b11400720c */ /* 0x080fe40003f26270 */
[----:B------:R-:W-:Y:S02]  /*de60*/  FSEL R121, R62, -INF , !P4 ;  /* 0xff8000003e797808 */ /* 0x000fe40006000000 */
[----:B------:R-:W-:Y:S02]  /*de70*/  ISETP.GE.AND P6, PT, R17, R177, PT ;  /* 0x000000b11100720c */ /* 0x000fe40003fc6270 */
[----:B------:R-:W-:Y:S02]  /*de80*/  FSEL R120, R63, -INF , !P3 ;  /* 0xff8000003f787808 */ /* 0x000fe40005800000 */
[----:B------:R-:W-:Y:S02]  /*de90*/  FMNMX3.FTZ R0, R0, R125, R123, !PT ;  /* 0x0000007d00007276 */ /* 0x000fe4000781007b */
[----:B------:R-:W-:Y:S02]  /*dea0*/  FSEL R54, R67, -INF , !P1 ;  /* 0xff80000043367808 */ /* 0x000fe40004800000 */
[----:B------:R-:W-:Y:S01]  /*deb0*/  FSEL R55, R55, -INF , !P6 ;  /* 0xff80000037377808 */ /* 0x000fe20007000000 */
[----:B------:R-:W-:Y:S01]  /*dec0*/  LDSM.16.MT88.4 R64, [R156+0x9000] ;  /* 0x009000009c40783b */ /* 0x000fe20000004200 */
[----:B------:R-:W-:Y:S04]  /*ded0*/  FMNMX3.FTZ R0, R0, R121, R120, !PT ;  /* 0x0000007900007276 */ /* 0x000fe80007810078 */
[----:B------:R-:W-:Y:S05]  /*dee0*/  FMNMX3.FTZ R7, R0, R55, R54, !PT ;  /* 0x0000003700077276 */ /* 0x000fea0007810036 */
[----:B------:R-:W3:Y:S01]  /*def0*/  SHFL.BFLY PT, R0, R7, 0x2, 0x1f ;  /* 0x0c401f0007007f89 */ /* 0x000ee200000e0000 */
[----:B-1----:R-:W-:Y:S07]  /*df00*/  FMNMX.FTZ R9, R4, R5, !PT ;  /* 0x0000000504097209 */ /* 0x002fee0007810000 */
[----:B------:R-:W1:Y:S01]  /*df10*/  SHFL.BFLY PT, R52, R9, 0x1, 0x1f ;  /* 0x0c201f0009347f89 */ /* 0x000e6200000e0000 */
[----:B---3--:R-:W-:Y:S07]  /*df20*/  FMNMX.FTZ R5, R7, R0, !PT ;  /* 0x0000000007057209 */ /* 0x008fee0007810000 */
[----:B------:R-:W3:Y:S01]  /*df30*/  SHFL.BFLY PT, R0, R5, 0x1, 0x1f ;  /* 0x0c201f0005007f89 */ /* 0x000ee200000e0000 */
[----:B-1----:R-:W-:Y:S04]  /*df40*/  FMNMX.FTZ R52, R9, R52, !PT ;  /* 0x0000003409347209 */ /* 0x002fe80007810000 */
[C---:B------:R-:W-:Y:S04]  /*df50*/  FSETP.NEU.FTZ.AND P1, PT, R52.reuse, -INF , PT ;  /* 0xff8000003400780b */ /* 0x040fe80003f3d000 */
[----:B------:R-:W-:Y:S05]  /*df60*/  FSEL R4, R52, RZ, P1 ;  /* 0x000000ff34047208 */ /* 0x000fea0000800000 */
[----:B------:R-:W-:Y:S01]  /*df70*/  FADD.FTZ R4, -R4, R117 ;  /* 0x0000007504047221 */ /* 0x000fe20000010100 */
[----:B---3--:R-:W-:Y:S04]  /*df80*/  FMNMX.FTZ R0, R5, R0, !PT ;  /* 0x0000000005007209 */ /* 0x008fe80007810000 */
[C---:B------:R-:W-:Y:S04]  /*df90*/  FSETP.NEU.FTZ.AND P0, PT, R0.reuse, -INF , PT ;  /* 0xff8000000000780b */ /* 0x040fe80003f1d000 */
[----:B------:R-:W-:Y:S05]  /*dfa0*/  FSEL R5, R0, RZ, P0 ;  /* 0x000000ff00057208 */ /* 0x000fea0000000000 */
[----:B------:R-:W-:Y:S01]  /*dfb0*/  FADD.FTZ R10, -R5, R116 ;  /* 0x00000074050a7221 */ /* 0x000fe20000010100 */
[C---:B--2---:R-:W-:Y:S01]  /*dfc0*/  FMUL.FTZ R6, R53.reuse, R4 ;  /* 0x0000000435067220 */ /* 0x044fe20000410000 */
[C---:B------:R-:W-:Y:S01]  /*dfd0*/  FMUL.FTZ R134, R53.reuse, R52 ;  /* 0x0000003435867220 */ /* 0x040fe20000410000 */
[----:B------:R-:W-:Y:S04]  /*dfe0*/  FMUL.FTZ R14, R53, R0 ;  /* 0x00000000350e7220 */ /* 0x000fe80000410000 */
[----:B------:R-:W1:Y:S01]  /*dff0*/  MUFU.EX2 R6, R6 ;  /* 0x0000000600067308 */ /* 0x000e620000000800 */
[----:B------:R-:W-:Y:S05]  /*e000*/  FSEL R134, R134, RZ, P1 ;  /* 0x000000ff86867208 */ /* 0x000fea0000800000 */
[-CC-:B------:R-:W-:Y:S01]  /*e010*/  FFMA.FTZ R7, R8, R53.reuse, -R134.reuse ;  /* 0x0000003508077223 */ /* 0x180fe20000010886 */
[-CC-:B------:R-:W-:Y:S01]  /*e020*/  FFMA.FTZ R58, R35, R53.reuse, -R134.reuse ;  /* 0x00000035233a7223 */ /* 0x180fe20000010886 */
[-CC-:B------:R-:W-:Y:S01]  /*e030*/  FFMA.FTZ R138, R205, R53.reuse, -R134.reuse ;  /* 0x00000035cd8a7223 */ /* 0x180fe20000010886 */
[-CC-:B------:R-:W-:Y:S01]  /*e040*/  FFMA.FTZ R116, R201, R53.reuse, -R134.reuse ;  /* 0x00000035c9747223 */ /* 0x180fe20000010886 */
[-CC-:B------:R-:W-:Y:S01]  /*e050*/  FFMA.FTZ R117, R199, R53.reuse, -R134.reuse ;  /* 0x00000035c7757223 */ /* 0x180fe20000010886 */
[-CC-:B------:R-:W-:Y:S01]  /*e060*/  FFMA.FTZ R144, R149, R53.reuse, -R134.reuse ;  /* 0x0000003595907223 */ /* 0x180fe20000010886 */
[----:B------:R-:W-:Y:S01]  /*e070*/  MUFU.EX2 R7, R7 ;  /* 0x0000000700077308 */ /* 0x000fe20000000800 */
[--C-:B------:R-:W-:Y:S01]  /*e080*/  FFMA.FTZ R142, R145, R53, -R134.reuse ;  /* 0x00000035918e7223 */ /* 0x100fe20000010886 */
[----:B-1----:R-:W-:Y:S01]  /*e090*/  FMUL.FTZ R32, R6, R84 ;  /* 0x0000005406207220 */ /* 0x002fe20000410000 */
[----:B------:R-:W-:Y:S01]  /*e0a0*/  FSEL R84, R14, RZ, P0 ;  /* 0x000000ff0e547208 */ /* 0x000fe20000000000 */
        /* <DEDUP_REMOVED lines=8> */
[-CC-:B------:R-:W-:Y:S01]  /*e130*/  FFMA.FTZ R72, R19, R53.reuse, -R84.reuse ;  /* 0x0000003513487223 */ /* 0x180fe20000010854 */
[-CC-:B------:R-:W-:Y:S01]  /*e140*/  FFMA.FTZ R76, R15, R53.reuse, -R84.reuse ;  /* 0x000000350f4c7223 */ /* 0x180fe20000010854 */
[-C--:B------:R-:W-:Y:S01]  /*e150*/  FFMA.FTZ R69, R11, R53.reuse, -R84 ;  /* 0x000000350b457223 */ /* 0x080fe20000010854 */
[----:B------:R-:W-:Y:S01]  /*e160*/  FFMA.FTZ R101, R31, R53, -R134 ;  /* 0x000000351f657223 */ /* 0x000fe20000010886 */
[----:B------:R-:W-:Y:S01]  /*e170*/  FMUL.FTZ R14, R53, R10 ;  /* 0x0000000a350e7220 */ /* 0x000fe20000410000 */
        /* <DEDUP_REMOVED lines=22> */
[----:B------:R-:W-:Y:S01]  /*e2e0*/  FMUL.FTZ R45, R6, R73 ;  /* 0x00000049062d7220 */ /* 0x000fe20000410000 */
[----:B-1----:R-:W-:Y:S07]  /*e2f0*/  F2FP.F16.F32.PACK_AB R60, R58, R7 ;  /* 0x000000073a3c723e */ /* 0x002fee00000000ff */
[----:B------:R-:W1:Y:S01]  /*e300*/  MUFU.EX2 R93, R93 ;  /* 0x0000005d005d7308 */ /* 0x000e620000000800 */
[----:B------:R-:W-:Y:S01]  /*e310*/  FFMA.FTZ R197, R6, R197, R7 ;  /* 0x000000c506c57223 */ /* 0x000fe20000010007 */
[----:B--2---:R-:W-:Y:S01]  /*e320*/  F2FP.F16.F32.PACK_AB R62, R68, R101 ;  /* 0x00000065443e723e */ /* 0x004fe200000000ff */
[-CC-:B------:R-:W-:Y:S07]  /*e330*/  FFMA.FTZ R77, R239, R53.reuse, -R84.reuse ;  /* 0x00000035ef4d7223 */ /* 0x180fee0000010854 */
[----:B------:R-:W2:Y:S01]  /*e340*/  MUFU.EX2 R76, R76 ;  /* 0x0000004c004c7308 */ /* 0x000ea20000000800 */
[----:B------:R-:W-:Y:S01]  /*e350*/  FFMA.FTZ R73, R235, R53, -R84 ;  /* 0x00000035eb497223 */ /* 0x000fe20000010854 */
[C---:B---3--:R-:W-:Y:S01]  /*e360*/  FMUL.FTZ R6, R56.reuse, R114 ;  /* 0x0000007238067220 */ /* 0x048fe20000410000 */
[C---:B------:R-:W-:Y:S01]  /*e370*/  FMUL.FTZ R7, R56.reuse, R115 ;  /* 0x0000007338077220 */ /* 0x040fe20000410000 */
[C---:B------:R-:W-:Y:S01]  /*e380*/  FMUL.FTZ R10, R56.reuse, R110 ;  /* 0x0000006e380a7220 */ /* 0x040fe20000410000 */
[C---:B------:R-:W-:Y:S01]  /*e390*/  FMUL.FTZ R11, R56.reuse, R111 ;  /* 0x0000006f380b7220 */ /* 0x040fe20000410000 */
[C---:B------:R-:W-:Y:S01]  /*e3a0*/  FMUL.FTZ R14, R56.reuse, R106 ;  /* 0x0000006a380e7220 */ /* 0x040fe20000410000 */
[C---:B------:R-:W-:Y:S01]  /*e3b0*/  FMUL.FTZ R15, R56.reuse, R107 ;  /* 0x0000006b380f7220 */ /* 0x040fe20000410000 */
[C---:B------:R-:W-:Y:S01]  /*e3c0*/  FMUL.FTZ R18, R56.reuse, R102 ;  /* 0x0000006638127220 */ /* 0x040fe20000410000 */
[----:B------:R-:W-:Y:S01]  /*e3d0*/  FMUL.FTZ R19, R56, R103 ;  /* 0x0000006738137220 */ /* 0x000fe20000410000 */
[----:B-1----:R-:W-:Y:S01]  /*e3e0*/  F2FP.F16.F32.PACK_AB R61, R72, R93 ;  /* 0x0000005d483d723e */ /* 0x002fe200000000ff */
[C---:B------:R-:W-:Y:S01]  /*e3f0*/  FMUL.FTZ R22, R56.reuse, R98 ;  /* 0x0000006238167220 */ /* 0x040fe20000410000 */
[C---:B------:R-:W-:Y:S01]  /*e400*/  FMUL.FTZ R23, R56.reuse, R99 ;  /* 0x0000006338177220 */ /* 0x040fe20000410000 */
[C---:B------:R-:W-:Y:S01]  /*e410*/  FMUL.FTZ R27, R56.reuse, R95 ;  /* 0x0000005f381b7220 */ /* 0x040fe20000410000 */
[----:B--2---:R-:W-:Y:S01]  /*e420*/  F2FP.F16.F32.PACK_AB R63, R69, R76 ;  /* 0x0000004c453f723e */ /* 0x004fe200000000ff */
[----:B------:R-:W-:Y:S01]  /*e430*/  LDSM.16.MT88.4 R108, [R156+0xac00] ;  /* 0x00ac00009c6c783b */ /* 0x000fe20000004200 */
[C---:B------:R-:W-:Y:S01]  /*e440*/  FMUL.FTZ R51, R56.reuse, R71 ;  /* 0x0000004738337220 */ /* 0x040fe20000410000 */
[----:B------:R-:W-:Y:S01]  /*e450*/  MUFU.EX2 R73, R73 ;  /* 0x0000004900497308 */ /* 0x000fe20000000800 */
[C---:B------:R-:W-:Y:S01]  /*e460*/  FMUL.FTZ R26, R56.reuse, R94 ;  /* 0x0000005e381a7220 */ /* 0x040fe20000410000 */
[C---:B------:R-:W-:Y:S01]  /*e470*/  FMUL.FTZ R30, R56.reuse, R90 ;  /* 0x0000005a381e7220 */ /* 0x040fe20000410000 */
[C---:B------:R-:W-:Y:S01]  /*e480*/  FMUL.FTZ R31, R56.reuse, R91 ;  /* 0x0000005b381f7220 */ /* 0x040fe20000410000 */
[C---:B------:R-:W-:Y:S06]  /*e490*/  HMMA.16816.F32 R4, R60.reuse, R64, R4 ;  /* 0x000000403c04723c */ /* 0x040fec0000001804 */
[----:B------:R-:W-:Y:S01]  /*e4a0*/  MUFU.EX2 R77, R77 ;  /* 0x0000004d004d7308 */ /* 0x000fe20000000800 */
[C---:B------:R-:W-:Y:S01]  /*e4b0*/  FMUL.FTZ R34, R56.reuse, R86 ;  /* 0x0000005638227220 */ /* 0x040fe20000410000 */
[C---:B------:R-:W-:Y:S01]  /*e4c0*/  FMUL.FTZ R35, R56.reuse, R87 ;  /* 0x0000005738237220 */ /* 0x040fe20000410000 */
[C---:B------:R-:W-:Y:S01]  /*e4d0*/  FMUL.FTZ R38, R56.reuse, R82 ;  /* 0x0000005238267220 */ /* 0x040fe20000410000 */
[C---:B------:R-:W-:Y:S01]  /*e4e0*/  HMMA.16816.F32 R8, R60.reuse, R66, R8 ;  /* 0x000000423c08723c */ /* 0x040fe20000001808 */
[----:B------:R-:W1:Y:S05]  /*e4f0*/  LDSM.16.MT88.4 R64, [R118+0x9000] ;  /* 0x009000007640783b */ /* 0x000e6a0000004200 */
[----:B------:R-:W-:Y:S01]  /*e500*/  MUFU.EX2 R138, R138 ;  /* 0x0000008a008a7308 */ /* 0x000fe20000000800 */
[C---:B------:R-:W-:Y:S01]  /*e510*/  FMUL.FTZ R39, R56.reuse, R83 ;  /* 0x0000005338277220 */ /* 0x040fe20000410000 */
[C---:B------:R-:W-:Y:S01]  /*e520*/  FMUL.FTZ R42, R56.reuse, R78 ;  /* 0x0000004e382a7220 */ /* 0x040fe20000410000 */
[C---:B------:R-:W-:Y:S01]  /*e530*/  FMUL.FTZ R43, R56.reuse, R79 ;  /* 0x0000004f382b7220 */ /* 0x040fe20000410000 */
[C---:B------:R-:W-:Y:S01]  /*e540*/  FMUL.FTZ R46, R56.reuse, R74 ;  /* 0x0000004a382e7220 */ /* 0x040fe20000410000 */
[C---:B------:R-:W-:Y:S01]  /*e550*/  FMUL.FTZ R47, R56.reuse, R75 ;  /* 0x0000004b382f7220 */ /* 0x040fe20000410000 */
[----:B------:R-:W-:Y:S01]  /*e560*/  FMUL.FTZ R50, R56, R70 ;  /* 0x0000004638327220 */ /* 0x000fe20000410000 */
[-C--:B------:R-:W-:Y:S01]  /*e570*/  FFMA.FTZ R75, R243, R53.reuse, -R134 ;  /* 0x00000035f34b7223 */ /* 0x080fe20000010886 */
[-CC-:B------:R-:W-:Y:S01]  /*e580*/  FFMA.FTZ R70, R241, R53.reuse, -R84.reuse ;  /* 0x00000035f1467223 */ /* 0x180fe20000010854 */
[-C--:B------:R-:W-:Y:S01]  /*e590*/  FFMA.FTZ R74, R237, R53.reuse, -R84 ;  /* 0x00000035ed4a7223 */ /* 0x080fe20000010854 */
[-CC-:B------:R-:W-:Y:S01]  /*e5a0*/  FFMA.FTZ R82, R229, R53.reuse, -R134.reuse ;  /* 0x00000035e5527223 */ /* 0x180fe20000010886 */
[-C--:B------:R-:W-:Y:S01]  /*e5b0*/  FFMA.FTZ R87, R227, R53.reuse, -R134 ;  /* 0x00000035e3577223 */ /* 0x080fe20000010886 */
        /* <DEDUP_REMOVED lines=27> */
[C---:B-1----:R-:W-:Y:S08]  /*e770*/  HMMA.16816.F32 R12, R60.reuse, R64, R12 ;  /* 0x000000403c0c723c */ /* 0x042ff0000000180c */
[----:B------:R-:W-:Y:S01]  /*e780*/  MUFU.EX2 R86, R86 ;  /* 0x0000005600567308 */ /* 0x000fe20000000800 */
[-CC-:B------:R-:W-:Y:S01]  /*e790*/  FFMA.FTZ R79, R247, R53.reuse, -R134.reuse ;  /* 0x00000035f74f7223 */ /* 0x180fe20000010886 */
[-CC-:B------:R-:W-:Y:S01]  /*e7a0*/  FFMA.FTZ R78, R245, R53.reuse, -R134.reuse ;  /* 0x00000035f54e7223 */ /* 0x180fe20000010886 */
[-CC-:B------:R-:W-:Y:S07]  /*e7b0*/  FFMA.FTZ R92, R233, R53.reuse, -R134.reuse ;  /* 0x00000035e95c7223 */ /* 0x180fee0000010886 */
[----:B------:R-:W-:Y:S01]  /*e7c0*/  MUFU.EX2 R94, R94 ;  /* 0x0000005e005e7308 */ /* 0x000fe20000000800 */
[-CC-:B------:R-:W-:Y:S01]  /*e7d0*/  FFMA.FTZ R83, R231, R53.reuse, -R134.reuse ;  /* 0x00000035e7537223 */ /* 0x180fe20000010886 */
[C---:B------:R-:W-:Y:S01]  /*e7e0*/  HMMA.16816.F32 R16, R60.reuse, R66, R16 ;  /* 0x000000423c10723c */ /* 0x040fe20000001810 */
[----:B------:R-:W1:Y:S07]  /*e7f0*/  LDSM.16.MT88.4 R64, [R156+0xb000] ;  /* 0x00b000009c40783b */ /* 0x000e6e0000004200 */
[----:B------:R-:W-:Y:S01]  /*e800*/  MUFU.EX2 R79, R79 ;  /* 0x0000004f004f7308 */ /* 0x000fe20000000800 */
[-CC-:B------:R-:W-:Y:S01]  /*e810*/  FFMA.FTZ R99, R217, R53.reuse, -R134.reuse ;  /* 0x00000035d9637223 */ /* 0x180fe20000010886 */
[-CC-:B------:R-:W-:Y:S01]  /*e820*/  FFMA.FTZ R98, R215, R53.reuse, -R134.reuse ;  /* 0x00000035d7627223 */ /* 0x180fe20000010886 */
[-CC-:B------:R-:W-:Y:S07]  /*e830*/  FFMA.FTZ R97, R213, R53.reuse, -R134.reuse ;  /* 0x00000035d5617223 */ /* 0x180fee0000010886 */
[----:B------:R-:W-:Y:S01]  /*e840*/  MUFU.EX2 R78, R78 ;  /* 0x0000004e004e7308 */ /* 0x000fe20000000800 */
[--C-:B------:R-:W-:Y:S01]  /*e850*/  FFMA.FTZ R90, R211, R53, -R134.reuse ;  /* 0x00000035d35a7223 */ /* 0x100fe20000010886 */
[----:B------:R-:W-:Y:S01]  /*e860*/  FADD.FTZ R58, R58, R197 ;  /* 0x000000c53a3a7221 */ /* 0x000fe20000010000 */
[----:B------:R-:W-:Y:S07]  /*e870*/  FFMA.FTZ R93, R56, R195, R93 ;  /* 0x000000c3385d7223 */ /* 0x000fee000001005d */
[----:B------:R-:W-:Y:S01]  /*e880*/  MUFU.EX2 R92, R92 ;  /* 0x0000005c005c7308 */ /* 0x000fe20000000800 */
[-C--:B------:R-:W-:Y:S01]  /*e890*/  FFMA.FTZ R195, R203, R53.reuse, -R134 ;  /* 0x00000035cbc37223 */ /* 0x080fe20000010886 */
[----:B------:R-:W-:Y:S01]  /*e8a0*/  FADD.FTZ R101, R101, R58 ;  /* 0x0000003a65657221 */ /* 0x000fe20000010000 */
[----:B------:R-:W-:Y:S07]  /*e8b0*/  FADD.FTZ R93, R72, R93 ;  /* 0x0000005d485d7221 */ /* 0x000fee0000010000 */
[----:B------:R-:W-:Y:S01]  /*e8c0*/  MUFU.EX2 R83, R83 ;  /* 0x0000005300537308 */ /* 0x000fe20000000800 */
[-CC-:B------:R-:W-:Y:S01]  /*e8d0*/  FFMA.FTZ R147, R147, R53.reuse, -R134.reuse ;  /* 0x0000003593937223 */ /* 0x180fe20000010886 */
[----:B------:R-:W-:Y:S01]  /*e8e0*/  FADD.FTZ R101, R68, R101 ;  /* 0x0000006544657221 */ /* 0x000fe20000010000 */
[----:B------:R-:W-:Y:S07]  /*e8f0*/  FADD.FTZ R76, R76, R93 ;  /* 0x0000005d4c4c7221 */ /* 0x000fee0000010000 */
[----:B------:R-:W-:Y:S01]  /*e900*/  MUFU.EX2 R85, R85 ;  /* 0x0000005500557308 */ /* 0x000fe20000000800 */
[-CC-:B------:R-:W-:Y:S01]  /*e910*/  FFMA.FTZ R143, R143, R53.reuse, -R134.reuse ;  /* 0x000000358f8f7223 */ /* 0x180fe20000010886 */
[-C--:B------:R-:W-:Y:S01]  /*e920*/  FFMA.FTZ R106, R128, R53.reuse, -R134 ;  /* 0x00000035806a7223 */ /* 0x080fe20000010886 */
[----:B------:R-:W-:Y:S07]  /*e930*/  FADD.FTZ R69, R69, R76 ;  /* 0x0000004c45457221 */ /* 0x000fee0000010000 */
[----:B------:R-:W-:Y:S01]  /*e940*/  MUFU.EX2 R90, R90 ;  /* 0x0000005a005a7308 */ /* 0x000fe20000000800 */
[-C--:B------:R-:W-:Y:S01]  /*e950*/  FFMA.FTZ R128, R125, R53.reuse, -R84 ;  /* 0x000000357d807223 */ /* 0x080fe20000010854 */
[-C--:B------:R-:W-:Y:S01]  /*e960*/  FFMA.FTZ R105, R126, R53.reuse, -R134 ;  /* 0x000000357e697223 */ /* 0x080fe20000010886 */
[----:B--2---:R-:W-:Y:S07]  /*e970*/  FADD.FTZ R72, R70, R69 ;  /* 0x0000004546487221 */ /* 0x004fee0000010000 */
[----:B------:R-:W-:Y:S01]  /*e980*/  MUFU.EX2 R96, R96 ;  /* 0x0000006000607308 */ /* 0x000fe20000000800 */
[-C--:B------:R-:W-:Y:S01]  /*e990*/  FFMA.FTZ R126, R129, R53.reuse, -R84 ;  /* 0x00000035817e7223 */ /* 0x080fe20000010854 */
[-CC-:B------:R-:W-:Y:S01]  /*e9a0*/  FFMA.FTZ R133, R133, R53.reuse, -R134.reuse ;  /* 0x0000003585857223 */ /* 0x180fe20000010886 */
[-CC-:B------:R-:W-:Y:S07]  /*e9b0*/  FFMA.FTZ R132, R132, R53.reuse, -R134.reuse ;  /* 0x0000003584847223 */ /* 0x180fee0000010886 */
[----:B------:R-:W-:Y:S01]  /*e9c0*/  MUFU.EX2 R88, R88 ;  /* 0x0000005800587308 */ /* 0x000fe20000000800 */
[-CC-:B------:R-:W-:Y:S01]  /*e9d0*/  FFMA.FTZ R130, R130, R53.reuse, -R134.reuse ;  /* 0x0000003582827223 */ /* 0x180fe20000010886 */
[----:B------:R-:W-:Y:S01]  /*e9e0*/  FFMA.FTZ R104, R124, R53, -R134 ;  /* 0x000000357c687223 */ /* 0x000fe20000010886 */
[----:B------:R-:W-:Y:S07]  /*e9f0*/  ISETP.GT.AND P0, PT, R187, R164, PT ;  /* 0x000000a4bb00720c */ /* 0x000fee0003f04270 */
[----:B------:R-:W-:Y:S10]  /*ea00*/  MUFU.EX2 R140, R140 ;  /* 0x0000008c008c7308 */ /* 0x000ff40000000800 */
[----:B------:R-:W-:Y:S01]  /*ea10*/  MUFU.EX2 R99, R99 ;  /* 0x0000006300637308 */ /* 0x000fe20000000800 */
[C---:B-1----:R-:W-:Y:S09]  /*ea20*/  HMMA.16816.F32 R20, R60.reuse, R64, R20 ;  /* 0x000000403c14723c */ /* 0x042ff20000001814 */
[----:B------:R-:W1:Y:S10]  /*ea30*/  MUFU.EX2 R98, R98 ;  /* 0x0000006200627308 */ /* 0x000e740000000800 */
[----:B------:R-:W2:Y:S01]  /*ea40*/  MUFU.EX2 R97, R97 ;  /* 0x0000006100617308 */ /* 0x000ea20000000800 */
[C---:B------:R-:W-:Y:S01]  /*ea50*/  HMMA.16816.F32 R24, R60.reuse, R66, R24 ;  /* 0x000000423c18723c */ /* 0x040fe20000001818 */
[----:B------:R-:W3:Y:S08]  /*ea60*/  LDSM.16.MT88.4 R64, [R118+0xb000] ;  /* 0x00b000007640783b */ /* 0x000ef00000004200 */
[----:B------:R-:W4:Y:S10]  /*ea70*/  MUFU.EX2 R91, R91 ;  /* 0x0000005b005b7308 */ /* 0x000f340000000800 */
[----:B------:R-:W5:Y:S01]  /*ea80*/  MUFU.EX2 R89, R89 ;  /* 0x0000005900597308 */ /* 0x000f620000000800 */
[----:B-1----:R-:W-:Y:S09]  /*ea90*/  F2FP.F16.F32.PACK_AB R56, R98, R99 ;  /* 0x000000636238723e */ /* 0x002ff200000000ff */
[----:B------:R-:W1:Y:S01]  /*eaa0*/  MUFU.EX2 R195, R195 ;  /* 0x000000c300c37308 */ /* 0x000e620000000800 */
[----:B--2---:R-:W-:Y:S09]  /*eab0*/  F2FP.F16.F32.PACK_AB R58, R90, R97 ;  /* 0x000000615a3a723e */ /* 0x004ff200000000ff */
[----:B------:R-:W-:Y:S01]  /*eac0*/  MUFU.EX2 R116, R116 ;  /* 0x0000007400747308 */ /* 0x000fe20000000800 */
[----:B----4-:R-:W-:Y:S09]  /*ead0*/  F2FP.F16.F32.PACK_AB R57, R91, R96 ;  /* 0x000000605b39723e */ /* 0x010ff200000000ff */
[----:B------:R-:W2:Y:S01]  /*eae0*/  MUFU.EX2 R117, R117 ;  /* 0x0000007500757308 */ /* 0x000ea20000000800 */
[----:B-----5:R-:W-:Y:S09]  /*eaf0*/  F2FP.F16.F32.PACK_AB R59, R88, R89 ;  /* 0x00000059583b723e */ /* 0x020ff200000000ff */
[----:B------:R-:W4:Y:S10]  /*eb00*/  MUFU.EX2 R155, R167 ;  /* 0x000000a7009b7308 */ /* 0x000f340000000800 */
[----:B------:R-:W-:Y:S10]  /*eb10*/  MUFU.EX2 R151, R151 ;  /* 0x0000009700977308 */ /* 0x000ff40000000800 */
[----:B------:R-:W5:Y:S10]  /*eb20*/  MUFU.EX2 R136, R136 ;  /* 0x0000008800887308 */ /* 0x000f740000000800 */
[----:B------:R-:W-:Y:S10]  /*eb30*/  MUFU.EX2 R144, R144 ;  /* 0x0000009000907308 */ /* 0x000ff40000000800 */
[----:B------:R-:W5:Y:S01]  /*eb40*/  MUFU.EX2 R145, R147 ;  /* 0x0000009300917308 */ /* 0x000f620000000800 */
[C---:B---3--:R-:W-:Y:S09]  /*eb50*/  HMMA.16816.F32 R28, R60.reuse, R64, R28 ;  /* 0x000000403c1c723c */ /* 0x048ff2000000181c */
[----:B------:R-:W-:Y:S10]  /*eb60*/  MUFU.EX2 R142, R142 ;  /* 0x0000008e008e7308 */ /* 0x000ff40000000800 */
[----:B------:R-:W-:Y:S01]  /*eb70*/  MUFU.EX2 R146, R146 ;  /* 0x0000009200927308 */ /* 0x000fe20000000800 */
[C---:B------:R-:W-:Y:S01]  /*eb80*/  HMMA.16816.F32 R32, R60.reuse, R66, R32 ;  /* 0x000000423c20723c */ /* 0x040fe20000001820 */
[----:B------:R-:W3:Y:S08]  /*eb90*/  LDSM.16.MT88.4 R64, [R156+0xd000] ;  /* 0x00d000009c40783b */ /* 0x000ef00000004200 */
        /* <DEDUP_REMOVED lines=13> */
[----:B------:R-:W-:Y:S01]  /*ec70*/  HMMA.16816.F32 R48, R60, R66, R48 ;  /* 0x000000423c30723c */ /* 0x000fe20000001830 */
[----:B------:R-:W3:Y:S02]  /*ec80*/  LDSM.16.MT88.4 R64, [R156+0x9400] ;  /* 0x009400009c40783b */ /* 0x000ee40000004200 */
[----:B------:R-:W-:Y:S02]  /*ec90*/  F2FP.F16.F32.PACK_AB R62, R75, R78 ;  /* 0x0000004e4b3e723e */ /* 0x000fe400000000ff */
[C---:B------:R-:W-:Y:S01]  /*eca0*/  F2FP.F16.F32.PACK_AB R61, R77.reuse, R70 ;  /* 0x000000464d3d723e */ /* 0x040fe200000000ff */
[----:B------:R-:W-:Y:S01]  /*ecb0*/  FADD.FTZ R77, R77, R72 ;  /* 0x000000484d4d7221 */ /* 0x000fe20000010000 */
[----:B------:R-:W-:Y:S02]  /*ecc0*/  F2FP.F16.F32.PACK_AB R63, R73, R74 ;  /* 0x0000004a493f723e */ /* 0x000fe400000000ff */
        /* <DEDUP_REMOVED lines=8> */
[----:B------:R-:W-:Y:S03]  /*ed50*/  FADD.FTZ R93, R81, R76 ;  /* 0x0000004c515d7221 */ /* 0x000fe60000010000 */
[----:B------:R-:W-:Y:S01]  /*ed60*/  FADD.FTZ R77, R75, R78 ;  /* 0x0000004e4b4d7221 */ /* 0x000fe20000010000 */
[C---:B------:R-:W-:Y:S02]  /*ed70*/  FADD.FTZ R93, R80.reuse, R93 ;  /* 0x0000005d505d7221 */ /* 0x040fe40000010000 */
[----:B------:R-:W-:Y:S01]  /*ed80*/  LDSM.16.MT88.4 R72, [R118+0xc400] ;  /* 0x00c400007648783b */ /* 0x000fe20000004200 */
        /* <DEDUP_REMOVED lines=21> */
[C---:B------:R-:W-:Y:S01]  /*eee0*/  F2FP.F16.F32.PACK_AB R63, R85.reuse, R86 ;  /* 0x00000056553f723e */ /* 0x040fe200000000ff */
[----:B------:R-:W-:Y:S04]  /*eef0*/  FADD.FTZ R86, R86, R93 ;  /* 0x0000005d56567221 */ /* 0x000fe80000010000 */
[----:B------:R-:W-:Y:S02]  /*ef00*/  FADD.FTZ R85, R85, R86 ;  /* 0x0000005655557221 */ /* 0x000fe40000010000 */
        /* <DEDUP_REMOVED lines=36> */
[----:B------:R-:W3:Y:S02]  /*f150*/  LDSM.16.MT88.4 R64, [R156+0xc000] ;  /* 0x00c000009c40783b */ /* 0x000ee40000004200 */
[----:B-1----:R-:W-:Y:S02]  /*f160*/  F2FP.F16.F32.PACK_AB R56, R195, R138 ;  /* 0x0000008ac338723e */ /* 0x002fe400000000ff */
[----:B--2---:R-:W-:Y:S02]  /*f170*/  F2FP.F16.F32.PACK_AB R58, R117, R116 ;  /* 0x00000074753a723e */ /* 0x004fe400000000ff */
[----:B----4-:R-:W-:Y:S02]  /*f180*/  F2FP.F16.F32.PACK_AB R57, R155, R140 ;  /* 0x0000008c9b39723e */ /* 0x010fe400000000ff */
[----:B-----5:R-:W-:Y:S07]  /*f190*/  F2FP.F16.F32.PACK_AB R59, R136, R151 ;  /* 0x00000097883b723e */ /* 0x020fee00000000ff */
[C---:B---3--:R-:W-:Y:S08]  /*f1a0*/  HMMA.16816.F32 R4, R56.reuse, R60, R4 ;  /* 0x0000003c3804723c */ /* 0x048ff00000001804 */
        /* <DEDUP_REMOVED lines=19> */
[----:B------:R-:W-:Y:S02]  /*f2e0*/  F2FP.F16.F32.PACK_AB R56, R145, R144 ;  /* 0x000000909138723e */ /* 0x000fe400000000ff */
[----:B--2---:R-:W-:Y:S01]  /*f2f0*/  F2FP.F16.F32.PACK_AB R58, R141, R142 ;  /* 0x0000008e8d3a723e */ /* 0x004fe200000000ff */
[----:B------:R-:W2:Y:S01]  /*f300*/  LDSM.16.MT88.4 R64, [R118+0xa400] ;  /* 0x00a400007640783b */ /* 0x000ea20000004200 */
[----:B-----5:R-:W-:Y:S02]  /*f310*/  F2FP.F16.F32.PACK_AB R57, R146, R139 ;  /* 0x0000008b9239723e */ /* 0x020fe400000000ff */
[----:B------:R-:W-:Y:S07]  /*f320*/  F2FP.F16.F32.PACK_AB R59, R148, R135 ;  /* 0x00000087943b723e */ /* 0x000fee00000000ff */
[C---:B-1----:R-:W-:Y:S08]  /*f330*/  HMMA.16816.F32 R4, R56.reuse, R60, R4 ;  /* 0x0000003c3804723c */ /* 0x042ff00000001804 */
[C---:B------:R-:W-:Y:S01]  /*f340*/  HMMA.16816.F32 R8, R56.reuse, R62, R8 ;  /* 0x0000003e3808723c */ /* 0x040fe20000001808 */
[----:B------:R-:W1:Y:S07]  /*f350*/  LDSM.16.MT88.4 R60, [R156+0xe400] ;  /* 0x00e400009c3c783b */ /* 0x000e6e0000004200 */
[C---:B--2---:R-:W-:Y:S08]  /*f360*/  HMMA.16816.F32 R12, R56.reuse, R64, R12 ;  /* 0x00000040380c723c */ /* 0x044ff0000000180c */
[C---:B------:R-:W-:Y:S01]  /*f370*/  HMMA.16816.F32 R16, R56.reuse, R66, R16 ;  /* 0x000000423810723c */ /* 0x040fe20000001810 */
[----:B------:R-:W2:Y:S07]  /*f380*/  LDSM.16.MT88.4 R64, [R118+0xe400] ;  /* 0x00e400007640783b */ /* 0x000eae0000004200 */
[C---:B------:R-:W-:Y:S03]  /*f390*/  HMMA.16816.F32 R20, R56.reuse, R68, R20 ;  /* 0x000000443814723c */ /* 0x040fe60000001814 */
[----:B------:R-:W-:Y:S01]  /*f3a0*/  FADD.FTZ R68, R92, R77 ;  /* 0x0000004d5c447221 */ /* 0x000fe20000010000 */
[-CC-:B------:R-:W-:Y:S01]  /*f3b0*/  FFMA.FTZ R92, R131, R53.reuse, -R134.reuse ;  /* 0x00000035835c7223 */ /* 0x180fe20000010886 */
[----:B------:R-:W-:Y:S01]  /*f3c0*/  LDSM.16.MT88.4 R76, [R118+0xc800] ;  /* 0x00c80000764c783b */ /* 0x000fe20000004200 */
[-C--:B------:R-:W-:Y:S01]  /*f3d0*/  FFMA.FTZ R134, R122, R53.reuse, -R134 ;  /* 0x000000357a867223 */ /* 0x080fe20000010886 */
[----:B------:R-:W-:Y:S01]  /*f3e0*/  FADD.FTZ R83, R83, R68 ;  /* 0x0000004453537221 */ /* 0x000fe20000010000 */
[C---:B------:R-:W-:Y:S01]  /*f3f0*/  HMMA.16816.F32 R24, R56.reuse, R70, R24 ;  /* 0x000000463818723c */ /* 0x040fe20000001818 */
[----:B------:R3:W-:Y:S02]  /*f400*/  MUFU.EX2 R122, R92 ;  /* 0x0000005c007a7308 */ /* 0x0007e40000000800 */
[----:B------:R-:W-:Y:S02]  /*f410*/  FADD.FTZ R112, R82, R83 ;  /* 0x0000005352707221 */ /* 0x000fe40000010000 */
[----:B------:R-:W-:Y:S06]  /*f420*/  LDSM.16.MT88.4 R68, [R118+0xa800] ;  /* 0x00a800007644783b */ /* 0x000fec0000004200 */
[----:B------:R-:W4:Y:S01]  /*f430*/  MUFU.EX2 R131, R132 ;  /* 0x0000008400837308 */ /* 0x000f220000000800 */
[----:B------:R-:W-:Y:S01]  /*f440*/  FADD.FTZ R112, R87, R112 ;  /* 0x0000007057707221 */ /* 0x000fe20000010000 */
[C---:B------:R-:W-:Y:S08]  /*f450*/  HMMA.16816.F32 R28, R56.reuse, R72, R28 ;  /* 0x00000048381c723c */ /* 0x040ff0000000181c */
[----:B------:R-:W-:Y:S01]  /*f460*/  MUFU.EX2 R197, R134 ;  /* 0x0000008600c57308 */ /* 0x000fe20000000800 */
[----:B------:R-:W-:Y:S01]  /*f470*/  FADD.FTZ R99, R99, R112 ;  /* 0x0000007063637221 */ /* 0x000fe20000010000 */
[----:B------:R-:W-:Y:S03]  /*f480*/  LDSM.16.MT88.4 R80, [R156+0xe800] ;  /* 0x00e800009c50783b */ /* 0x000fe60000004200 */
[----:B------:R-:W-:Y:S01]  /*f490*/  FADD.FTZ R98, R98, R99 ;  /* 0x0000006362627221 */ /* 0x000fe20000010000 */
[C---:B------:R-:W-:Y:S03]  /*f4a0*/  HMMA.16816.F32 R32, R56.reuse, R74, R32 ;  /* 0x0000004a3820723c */ /* 0x040fe60000001820 */
[----:B------:R-:W-:Y:S01]  /*f4b0*/  FADD.FTZ R97, R97, R98 ;  /* 0x0000006261617221 */ /* 0x000fe20000010000 */
[----:B------:R-:W-:Y:S04]  /*f4c0*/  LDSM.16.MT88.4 R72, [R156+0xc800] ;  /* 0x00c800009c48783b */ /* 0x000fe80000004200 */
[C---:B-1----:R-:W-:Y:S04]  /*f4d0*/  HMMA.16816.F32 R36, R56.reuse, R60, R36 ;  /* 0x0000003c3824723c */ /* 0x042fe80000001824 */
[----:B---3--:R-:W-:Y:S04]  /*f4e0*/  LDSM.16.MT88.4 R92, [R156+0xcc00] ;  /* 0x00cc00009c5c783b */ /* 0x008fe80000004200 */
[C---:B------:R-:W-:Y:S04]  /*f4f0*/  HMMA.16816.F32 R40, R56.reuse, R62, R40 ;  /* 0x0000003e3828723c */ /* 0x040fe80000001828 */
[----:B------:R-:W1:Y:S04]  /*f500*/  LDSM.16.MT88.4 R60, [R156+0xa800] ;  /* 0x00a800009c3c783b */ /* 0x000e680000004200 */
[C---:B--2---:R-:W-:Y:S08]  /*f510*/  HMMA.16816.F32 R44, R56.reuse, R64, R44 ;  /* 0x00000040382c723c */ /* 0x044ff0000000182c */
[----:B------:R-:W-:Y:S01]  /*f520*/  HMMA.16816.F32 R48, R56, R66, R48 ;  /* 0x000000423830723c */ /* 0x000fe20000001830 */
[----:B------:R-:W2:Y:S02]  /*f530*/  LDSM.16.MT88.4 R64, [R118+0xe800] ;  /* 0x00e800007640783b */ /* 0x000ea40000004200 */
[----:B----4-:R-:W-:Y:S02]  /*f540*/  F2FP.F16.F32.PACK_AB R56, R131, R124 ;  /* 0x0000007c8338723e */ /* 0x010fe400000000ff */
[----:B------:R-:W-:Y:S02]  /*f550*/  F2FP.F16.F32.PACK_AB R58, R129, R122 ;  /* 0x0000007a813a723e */ /* 0x000fe400000000ff */
[----:B------:R-:W-:Y:S02]  /*f560*/  F2FP.F16.F32.PACK_AB R57, R125, R126 ;  /* 0x0000007e7d39723e */ /* 0x000fe400000000ff */
[----:B------:R-:W-:Y:S07]  /*f570*/  F2FP.F16.F32.PACK_AB R59, R123, R128 ;  /* 0x000000807b3b723e */ /* 0x000fee00000000ff */
[C---:B-1----:R-:W-:Y:S01]  /*f580*/  HMMA.16816.F32 R4, R56.reuse, R60, R4 ;  /* 0x0000003c3804723c */ /* 0x042fe20000001804 */
[----:B------:R-:W-:Y:S10]  /*f590*/  MUFU.EX2 R61, R105 ;  /* 0x00000069003d7308 */ /* 0x000ff40000000800 */
[----:B------:R-:W-:Y:S01]  /*f5a0*/  MUFU.EX2 R60, R104 ;  /* 0x00000068003c7308 */ /* 0x000fe20000000800 */
[C---:B------:R-:W-:Y:S09]  /*f5b0*/  HMMA.16816.F32 R8, R56.reuse, R62, R8 ;  /* 0x0000003e3808723c */ /* 0x040ff20000001808 */
[----:B------:R-:W1:Y:S01]  /*f5c0*/  MUFU.EX2 R62, R106 ;  /* 0x0000006a003e7308 */ /* 0x000e620000000800 */
[-CC-:B------:R-:W-:Y:S01]  /*f5d0*/  FFMA.FTZ R63, R121, R53.reuse, -R84.reuse ;  /* 0x00000035793f7223 */ /* 0x180fe20000010854 */
[----:B------:R-:W-:Y:S08]  /*f5e0*/  FFMA.FTZ R84, R54, R53, -R84 ;  /* 0x0000003536547223 */ /* 0x000ff00000010854 */
[----:B------:R-:W-:Y:S01]  /*f5f0*/  MUFU.EX2 R53, R55 ;  /* 0x0000003700357308 */ /* 0x000fe20000000800 */
[C---:B------:R-:W-:Y:S09]  /*f600*/  HMMA.16816.F32 R12, R56.reuse, R68, R12 ;  /* 0x00000044380c723c */ /* 0x040ff2000000180c */
[----:B------:R-:W3:Y:S10]  /*f610*/  MUFU.EX2 R54, R84 ;  /* 0x0000005400367308 */ /* 0x000ef40000000800 */
[----:B------:R-:W4:Y:S01]  /*f620*/  MUFU.EX2 R63, R63 ;  /* 0x0000003f003f7308 */ /* 0x000f220000000800 */
[----:B-1----:R-:W-:Y:S01]  /*f630*/  F2FP.F16.F32.PACK_AB R68, R61, R62 ;  /* 0x0000003e3d44723e */ /* 0x002fe200000000ff */
[C---:B------:R-:W-:Y:S03]  /*f640*/  HMMA.16816.F32 R16, R56.reuse, R70, R16 ;  /* 0x000000463810723c */ /* 0x040fe60000001810 */
[----:B------:R-:W-:Y:S05]  /*f650*/  F2FP.F16.F32.PACK_AB R70, R197, R60 ;  /* 0x0000003cc546723e */ /* 0x000fea00000000ff */
[C---:B------:R-:W-:Y:S03]  /*f660*/  HMMA.16816.F32 R20, R56.reuse, R72, R20 ;  /* 0x000000483814723c */ /* 0x040fe60000001814 */
[----:B---3--:R-:W-:Y:S02]  /*f670*/  F2FP.F16.F32.PACK_AB R71, R54, R53 ;  /* 0x000000353647723e */ /* 0x008fe400000000ff */
[----:B----4-:R-:W-:Y:S03]  /*f680*/  F2FP.F16.F32.PACK_AB R69, R120, R63 ;  /* 0x0000003f7845723e */ /* 0x010fe600000000ff */
[C---:B------:R-:W-:Y:S08]  /*f690*/  HMMA.16816.F32 R24, R56.reuse, R74, R24 ;  /* 0x0000004a3818723c */ /* 0x040ff00000001818 */
[C---:B------:R-:W-:Y:S08]  /*f6a0*/  HMMA.16816.F32 R28, R56.reuse, R76, R28 ;  /* 0x0000004c381c723c */ /* 0x040ff0000000181c */
[C---:B------:R-:W-:Y:S01]  /*f6b0*/  HMMA.16816.F32 R32, R56.reuse, R78, R32 ;  /* 0x0000004e3820723c */ /* 0x040fe20000001820 */
[----:B------:R-:W-:Y:S07]  /*f6c0*/  LDSM.16.MT88.4 R76, [R156+0xec00] ;  /* 0x00ec00009c4c783b */ /* 0x000fee0000004200 */
[C---:B------:R-:W-:Y:S08]  /*f6d0*/  HMMA.16816.F32 R36, R56.reuse, R80, R36 ;  /* 0x000000503824723c */ /* 0x040ff00000001824 */
[C---:B------:R-:W-:Y:S08]  /*f6e0*/  HMMA.16816.F32 R40, R56.reuse, R82, R40 ;  /* 0x000000523828723c */ /* 0x040ff00000001828 */
[C---:B--2---:R-:W-:Y:S03]  /*f6f0*/  HMMA.16816.F32 R44, R56.reuse, R64, R44 ;  /* 0x00000040382c723c */ /* 0x044fe6000000182c */
[----:B------:R-:W-:Y:S02]  /*f700*/  FADD.FTZ R64, R96, R85 ;  /* 0x0000005560407221 */ /* 0x000fe40000010000 */
[----:B------:R-:W1:Y:S02]  /*f710*/  LDSM.16.MT88.4 R84, [R118+0xcc00] ;  /* 0x00cc00007654783b */ /* 0x000e640000004200 */
[----:B------:R-:W-:Y:S01]  /*f720*/  FADD.FTZ R64, R91, R64 ;  /* 0x000000405b407221 */ /* 0x000fe20000010000 */
        /* <DEDUP_REMOVED lines=53> */
.L_x_4539:
        /* <DEDUP_REMOVED lines=10> */
.L_x_4557:
        /* <DEDUP_REMOVED lines=11> */
[C---:B------:R-:W-:Y:S02]  /*fbd0*/  SHF.L.U32 R5, R171.reuse, 0x3, RZ ;  /* 0x00000003ab057819 */ /* 0x040fe400000006ff */
[----:B--2---:R-:W-:Y:S02]  /*fbe0*/  FSEL R6, R6, 1, P6 ;  /* 0x3f80000006067808 */ /* 0x004fe40003000000 */
[----:B------:R-:W-:Y:S02]  /*fbf0*/  LOP3.LUT R11, R4, 0x20, R5, 0xf8, !PT ;  /* 0x00000020040b7812 */ /* 0x000fe400078ef805 */
[----:B------:R-:W-:Y:S01]  /*fc00*/  SHF.L.U32 R4, R171, 0x2, RZ ;  /* 0x00000002ab047819 */ /* 0x000fe200000006ff */
        /* <DEDUP_REMOVED lines=28> */
[----:B------:R-:W-:Y:S01]  /*fdd0*/  F2FP.F16.F32.PACK_AB R112, R113, R112 ;  /* 0x000000707170723e */ /* 0x000fe200000000ff */
[----:B------:R-:W-:Y:S01]  /*fde0*/  FMUL.FTZ R114, R9, R114 ;  /* 0x0000007209727220 */ /* 0x000fe20000410000 */
        /* <DEDUP_REMOVED lines=85> */
[----:B-1----:R-:W3:Y:S04]  /*10340*/  @!P4 LD.E R11, desc[UR4][R2.64+0x60] ;  /* 0x00006004020bc980 */ /* 0x002ee8000c101900 */
[----:B------:R-:W3:Y:S01]  /*10350*/  @!P4 LD.E R6, desc[UR4][R2.64+0xb4] ;  /* 0x0000b4040206c980 */ /* 0x000ee2000c101900 */
[----:B------:R-:W1:Y:S01]  /*10360*/  @P6 MUFU.LG2 R8, R8 ;  /* 0x0000000800086308 */ /* 0x000e620000000c00 */
[----:B--2---:R-:W-:-:S07]  /*10370*/  @!P1 IMAD R9, R39, R173, RZ ;  /* 0x000000ad27099224 */ /* 0x004fce00078e02ff */
[----:B------:R-:W2:Y:S01]  /*10380*/  @P5 MUFU.LG2 R10, R10 ;  /* 0x0000000a000a5308 */ /* 0x000ea20000000c00 */
[----:B------:R-:W-:Y:S01]  /*10390*/  @!P1 IMAD.WIDE.U32 R38, R38, R173, RZ ;  /* 0x000000ad26269225 */ /* 0x000fe200078e00ff */
[----:B------:R-:W-:-:S03]  /*103a0*/  LOP3.LUT R16, R5, 0x18, RZ, 0xc0, !PT ;  /* 0x0000001805107812 */ /* 0x000fc600078ec0ff */
[-C--:B----4-:R-:W-:Y:S02]  /*103b0*/  @P1 IMAD R4, R37, R176.reuse, RZ ;  /* 0x000000b025041224 */ /* 0x090fe400078e02ff */
[----:B------:R-:W-:Y:S01]  /*103c0*/  @P1 IMAD.WIDE.U32 R12, R36, R176, RZ ;  /* 0x000000b0240c1225 */ /* 0x000fe200078e00ff */
[----:B------:R-:W-:Y:S02]  /*103d0*/  MOV R17, RZ ;  /* 0x000000ff00117202 */ /* 0x000fe40000000f00 */
[----:B------:R-:W-:Y:S02]  /*103e0*/  @!P1 IADD3 R9, PT, PT, R39, R9, RZ ;  /* 0x0000000927099210 */ /* 0x000fe40007ffe0ff */
[----:B------:R-:W-:Y:S01]  /*103f0*/  @P1 IADD3 R9, PT, PT, R13, R4, RZ ;  /* 0x000000040d091210 */ /* 0x000fe20007ffe0ff */
[----:B------:R-:W-:Y:S01]  /*10400*/  IMAD R13, R19, R172, RZ ;  /* 0x000000ac130d7224 */ /* 0x000fe200078e02ff */
[----:B------:R-:W-:Y:S01]  /*10410*/  @P1 MOV R38, R12 ;  /* 0x0000000c00261202 */ /* 0x000fe20000000f00 */
[----:B------:R-:W-:-:S04]  /*10420*/  IMAD.WIDE.U32 R16, R174, R36, R16 ;  /* 0x00000024ae107225 */ /* 0x000fc800078e0010 */
[----:B------:R-:W-:Y:S02]  /*10430*/  IMAD R12, R37, R174, RZ ;  /* 0x000000ae250c7224 */ /* 0x000fe400078e02ff */
[----:B------:R-:W-:-:S04]  /*10440*/  IMAD.WIDE.U32 R18, R18, R172, RZ ;  /* 0x000000ac12127225 */ /* 0x000fc800078e00ff */
[----:B-1----:R-:W-:Y:S01]  /*10450*/  @P6 FMUL.FTZ R8, R8, 0.69314718246459960938 ;  /* 0x3f31721808086820 */ /* 0x002fe20000410000 */
[----:B--2---:R-:W-:Y:S01]  /*10460*/  @P5 FMUL.FTZ R15, R10, 0.69314718246459960938 ;  /* 0x3f3172180a0f5820 */ /* 0x004fe20000410000 */
[----:B------:R-:W-:Y:S02]  /*10470*/  IADD3 R12, PT, PT, R17, R12, RZ ;  /* 0x0000000c110c7210 */ /* 0x000fe40007ffe0ff */
[----:B------:R-:W-:Y:S02]  /*10480*/  IADD3 R13, PT, PT, R19, R13, RZ ;  /* 0x0000000d130d7210 */ /* 0x000fe40007ffe0ff */
[----:B------:R-:W-:Y:S02]  /*10490*/  IADD3 R38, P3, P2, R18, R16, R38 ;  /* 0x0000001012267210 */ /* 0x000fe40007a7e026 */
[----:B------:R-:W-:Y:S01]  /*104a0*/  MOV R5, 0x7f800000 ;  /* 0x7f80000000057802 */ /* 0x000fe20000000f00 */
[C---:B-----5:R-:W-:Y:S01]  /*104b0*/  @P6 FFMA.FTZ R5, R7.reuse, R52, R8 ;  /* 0x0000003407056223 */ /* 0x060fe20000010008 */
[----:B------:R-:W-:Y:S01]  /*104c0*/  MOV R4, 0x7f800000 ;  /* 0x7f80000000047802 */ /* 0x000fe20000000f00 */
[----:B------:R-:W-:Y:S01]  /*104d0*/  @P5 FFMA.FTZ R4, R7, R0, R15 ;  /* 0x0000000007045223 */ /* 0x000fe2000001000f */
[----:B------:R-:W-:-:S02]  /*104e0*/  ISETP.GE.AND P0, PT, R162, R163, PT ;  /* 0x000000a3a200720c */ /* 0x000fc40003f06270 */
        /* <DEDUP_REMOVED lines=8> */
[----:B------:R-:W-:-:S07]  /*10570*/  IADD3 R7, PT, PT, R7, R176, RZ ;  /* 0x000000b007077210 */ /* 0x000fce0007ffe0ff */
.L_x_4548:
        /* <DEDUP_REMOVED lines=25> */
.L_x_4550:
[----:B------:R-:W-:Y:S05]  /*10710*/  BSYNC.RECONVERGENT B0 ;  /* 0x0000000000007941 */ /* 0x000fea0003800200 */
.L_x_4549:
        /* <DEDUP_REMOVED lines=10> */
.L_x_4552:
[----:B------:R-:W-:Y:S05]  /*107c0*/  BSYNC.RECONVERGENT B0 ;  /* 0x0000000000007941 */ /* 0x000fea0003800200 */
.L_x_4551:
[----:B------:R-:W-:-:S04]  /*107d0*/  MOV R171, 0x0 ;  /* 0x0000000000ab7802 */ /* 0x000fc80000000f00 */
[----:B-1234-:R-:W-:Y:S05]  /*107e0*/  @P0 RET.REL.NODEC R170 `(_ZN5flash24flash_fwd_splitkv_kernelI23Flash_fwd_kernel_traitsILi96ELi64ELi128ELi4ELb0ELb0EN7cutlass6half_tE19Flash_kernel_traitsILi96ELi64ELi128ELi4ES3_EELb0ELb1ELb0ELb0ELb1ELb0ELb0ELb0EEEvNS_16Flash_fwd_paramsE) ;  /* 0xfffffef8aa040950 */ /* 0x01efea0003c3ffff */
        /* <DEDUP_REMOVED lines=14> */
[----:B-1----:R-:W-:Y:S05]  /*108d0*/  RET.REL.NODEC R170 `(_ZN5flash24flash_fwd_splitkv_kernelI23Flash_fwd_kernel_traitsILi96ELi64ELi128ELi4ELb0ELb0EN7cutlass6half_tE19Flash_kernel_traitsILi96ELi64ELi128ELi4ES3_EELb0ELb1ELb0ELb0ELb1ELb0ELb0ELb0EEEvNS_16Flash_fwd_paramsE) ;  /* 0xfffffef4aac87950 */ /* 0x002fea0003c3ffff */
.L_x_4547:
[----:B------:R-:W-:Y:S01]  /*108e0*/  MOV R5, 0x2 ;  /* 0x0000000200057802 */ /* 0x000fe20000000f00 */
[----:B------:R-:W-:Y:S01]  /*108f0*/  IMAD.MOV.U32 R4, RZ, RZ, 0x1f ;  /* 0x0000001fff047424 */ /* 0x000fe200078e00ff */
[----:B------:R-:W-:-:S07]  /*10900*/  MOV R6, 0xffffffff ;  /* 0xffffffff00067802 */ /* 0x000fce0000000f00 */
[----:B-1---5:R-:W-:Y:S05]  /*10910*/  WARPSYNC.COLLECTIVE R6, `(.L_x_4553) ;  /* 0x0000000006087348 */ /* 0x022fea0003c00000 */
[----:B------:R2:W3:Y:S02]  /*10920*/  SHFL.BFLY P0, R11, R197, R5, R4 ;  /* 0x0c000005c50b7389 */ /* 0x0004e40000000004 */
[----:B-123-5:R-:W-:Y:S05]  /*10930*/  ENDCOLLECTIVE ;  /* 0x000000000000791b */ /* 0x02efea0003800000 */
.L_x_4553:
[----:B------:R-:W-:Y:S02]  /*10940*/  IMAD.MOV.U32 R8, RZ, RZ, R11 ;  /* 0x000000ffff087224 */ /* 0x000fe400078e000b */
[----:B------:R-:W-:Y:S02]  /*10950*/  IMAD.MOV.U32 R5, RZ, RZ, 0x1 ;  /* 0x00000001ff057424 */ /* 0x000fe400078e00ff */
[----:B------:R-:W-:-:S05]  /*10960*/  FADD.FTZ R9, R8, R197 ;  /* 0x000000c508097221 */ /* 0x000fca0000010000 */
[----:B------:R-:W-:-:S07]  /*10970*/  MOV R197, R9 ;  /* 0x0000000900c57202 */ /* 0x000fce0000000f00 */
[----:B------:R-:W-:Y:S05]  /*10980*/  WARPSYNC.COLLECTIVE R6, `(.L_x_4554) ;  /* 0x0000000006087348 */ /* 0x000fea0003c00000 */
[----:B------:R1:W2:Y:S02]  /*10990*/  SHFL.BFLY P0, R11, R197, R5, R4 ;  /* 0x0c000005c50b7389 */ /* 0x0002a40000000004 */
[----:B-12---:R-:W-:Y:S05]  /*109a0*/  ENDCOLLECTIVE ;  /* 0x000000000000791b */ /* 0x006fea0003800000 */
.L_x_4554:
[----:B------:R-:W-:Y:S01]  /*109b0*/  MOV R197, R195 ;  /* 0x000000c300c57202 */ /* 0x000fe20000000f00 */
[----:B------:R-:W-:Y:S01]  /*109c0*/  IMAD.MOV.U32 R5, RZ, RZ, 0x2 ;  /* 0x00000002ff057424 */ /* 0x000fe200078e00ff */
[----:B------:R-:W-:-:S07]  /*109d0*/  MOV R8, R11 ;  /* 0x0000000b00087202 */ /* 0x000fce0000000f00 */
[----:B------:R-:W-:Y:S05]  /*109e0*/  WARPSYNC.COLLECTIVE R6, `(.L_x_4555) ;  /* 0x0000000006087348 */ /* 0x000fea0003c00000 */
[----:B------:R1:W2:Y:S02]  /*109f0*/  SHFL.BFLY P0, R11, R197, R5, R4 ;  /* 0x0c000005c50b7389 */ /* 0x0002a40000000004 */
[----:B-12---:R-:W-:Y:S05]  /*10a00*/  ENDCOLLECTIVE ;  /* 0x000000000000791b */ /* 0x006fea0003800000 */
.L_x_4555:
[----:B------:R-:W-:Y:S01]  /*10a10*/  FADD.FTZ R8, R9, R8 ;  /* 0x0000000809087221 */ /* 0x000fe20000010000 */
[----:B------:R-:W-:Y:S01]  /*10a20*/  FADD.FTZ R10, R11, R195 ;  /* 0x000000c30b0a7221 */ /* 0x000fe20000010000 */
[----:B------:R-:W-:-:S04]  /*10a30*/  MOV R5, 0x1 ;  /* 0x0000000100057802 */ /* 0x000fc80000000f00 */
[----:B------:R-:W-:-:S07]  /*10a40*/  MOV R197, R10 ;  /* 0x0000000a00c57202 */ /* 0x000fce0000000f00 */
[----:B------:R-:W-:Y:S05]  /*10a50*/  WARPSYNC.COLLECTIVE R6, `(.L_x_4556) ;  /* 0x0000000006087348 */ /* 0x000fea0003c00000 */
[----:B------:R1:W2:Y:S02]  /*10a60*/  SHFL.BFLY P0, R11, R197, R5, R4 ;  /* 0x0c000005c50b7389 */ /* 0x0002a40000000004 */
[----:B-12---:R-:W-:Y:S05]  /*10a70*/  ENDCOLLECTIVE ;  /* 0x000000000000791b */ /* 0x006fea0003800000 */
.L_x_4556:
[----:B------:R-:W-:Y:S05]  /*10a80*/  BRA `(.L_x_4557) ;  /* 0xfffffff000247947 */ /* 0x000fea000383ffff */
.L_x_4558:
        /* <DEDUP_REMOVED lines=15> */
.L_x_11660:


//--------------------- .text._ZN5flash24flash_fwd_splitkv_kernelI23Flash_fwd_kernel_traitsILi96ELi64ELi128ELi4ELb0ELb0EN7cutlass6half_tE19Flash_kernel_traitsILi96ELi64ELi128ELi4ES3_EELb0ELb1ELb0ELb0ELb1ELb1ELb0ELb0EEEvNS_16Flash_fwd_paramsE --------------------------
	.section	.text._ZN5flash24flash_fwd_splitkv_kernelI23Flash_fwd_kernel_traitsILi96ELi64ELi128ELi4ELb0ELb0EN7cutlass6half_tE19Flash_kernel_traitsILi96ELi64ELi128ELi4ES3_EELb0ELb1ELb0ELb0ELb1ELb1ELb0ELb0EEEvNS_16Flash_fwd_paramsE,"ax",@progbits
	.align	128
        .global         _ZN5flash24flash_fwd_splitkv_kernelI23Flash_fwd_kernel_traitsILi96ELi64ELi128ELi4ELb0ELb0EN7cutlass6half_tE19Flash_kernel_traitsILi96ELi64ELi128ELi4ES3_EELb0ELb1ELb0ELb0ELb1ELb1ELb0ELb0EEEvNS_16Flash_fwd_paramsE
        .type           _ZN5flash24flash_fwd_splitkv_kernelI23Flash_fwd_kernel_traitsILi96ELi64ELi128ELi4ELb0ELb0EN7cutlass6half_tE19Flash_kernel_traitsILi96ELi64ELi128ELi4ES3_EELb0ELb1ELb0ELb0ELb1ELb1ELb0ELb0EEEvNS_16Flash_fwd_paramsE,@function
        .size           _ZN5flash24flash_fwd_splitkv_kernelI23Flash_fwd_kernel_traitsILi96ELi64ELi128ELi4ELb0ELb0EN7cutlass6half_tE19Flash_kernel_traitsILi96ELi64ELi128ELi4ES3_EELb0ELb1ELb0ELb0ELb1ELb1ELb0ELb0EEEvNS_16Flash_fwd_paramsE,(.L_x_11661 - _ZN5flash24flash_fwd_splitkv_kernelI23Flash_fwd_kernel_traitsILi96ELi64ELi128ELi4ELb0ELb0EN7cutlass6half_tE19Flash_kernel_traitsILi96ELi64ELi128ELi4ES3_EELb0ELb1ELb0ELb0ELb1ELb1ELb0ELb0EEEvNS_16Flash_fwd_paramsE)
        .other          _ZN5flash24flash_fwd_splitkv_kernelI23Flash_fwd_kernel_traitsILi96ELi64ELi128ELi4ELb0ELb0EN7cutlass6half_tE19Flash_kernel_traitsILi96ELi64ELi128ELi4ES3_EELb0ELb1ELb0ELb0ELb1ELb1ELb0ELb0EEEvNS_16Flash_fwd_paramsE,@"STO_CUDA_ENTRY STV_DEFAULT"
_ZN5flash24flash_fwd_splitkv_kernelI23Flash_fwd_kernel_traitsILi96ELi64ELi128ELi4ELb0ELb0EN7cutlass6half_tE19Flash_kernel_traitsILi96ELi64ELi128ELi4ES3_EELb0ELb1ELb0ELb0ELb1ELb1ELb0ELb0EEEvNS_16Flash_fwd_paramsE:
.text._ZN5flash24flash_fwd_splitkv_kernelI23Flash_fwd_kernel_traitsILi96ELi64ELi128ELi4ELb0ELb0EN7cutlass6half_tE19Flash_kernel_traitsILi96ELi64ELi128ELi4ES3_EELb0ELb1ELb0ELb0ELb1ELb1ELb0ELb0EEEvNS_16Flash_fwd_paramsE:
[----:B------:R-:W-:Y:S01]  /*0000*/  LDC R1, c[0x0][0x37c] ;  /* 0x0000df00ff017b82 */ /* 0x000fe20000000800 */
[----:B------:R-:W1:Y:S07]  /*0010*/  S2R R15, SR_CTAID.X ;  /* 0x00000000000f7919 */ /* 0x000e6e0000002500 */
[----:B------:R-:W2:Y:S01]  /*0020*/  LDC.64 R2, c[0x0][0x348] ;  /* 0x0000d200ff027b82 */ /* 0x000ea20000000a00 */
[----:B------:R-:W-:Y:S01]  /*0030*/  BSSY.RECONVERGENT B3, `(.L_x_4559) ;  /* 0x0000005000037945 */ /* 0x000fe20003800200 */
[----:B------:R-:W-:Y:S01]  /*0040*/  MOV R170, 0x80 ;  /* 0x0000008000aa7802 */ /* 0x000fe20000000f00 */
[----:B------:R-:W3:Y:S01]  /*0050*/  S2R R173, SR_CTAID.Y ;  /* 0x0000000000ad7919 */ /* 0x000ee20000002600 */
[----:B------:R-:W4:Y:S05]  /*0060*/  S2R R172, SR_CTAID.Z ;  /* 0x0000000000ac7919 */ /* 0x000f2a0000002700 */
[----:B-1234-:R-:W-:Y:S05]  /*0070*/  CALL.REL.NOINC `($_ZN5flash24flash_fwd_splitkv_kernelI23Flash_fwd_kernel_traitsILi96ELi64ELi128ELi4ELb0ELb0EN7cutlass6half_tE19Flash_kernel_traitsILi96ELi64ELi128ELi4ES3_EELb0ELb1ELb0ELb0ELb1ELb1ELb0ELb0EEEvNS_16Flash_fwd_paramsE$_ZN5flash30compute_attn_1rowblock_splitkvI23Flash_fwd_kernel_traitsILi96ELi64ELi128ELi4ELb0ELb0EN7cutlass6half_tE19Flash_kernel_traitsILi96ELi64ELi128ELi4ES3_EELb0ELb1ELb0ELb0ELb1ELb1ELb0ELb0ENS_16Flash_fwd_paramsEEEvRKT8_iiiii) ;  /* 0x0000000000087944 */ /* 0x01efea0003c00000 */
[----:B------:R-:W-:Y:S05]  /*0080*/  BSYNC.RECONVERGENT B3 ;  /* 0x0000000000037941 */ /* 0x000fea0003800200 */
.L_x_4559:
[----:B------:R-:W-:Y:S05]  /*0090*/  EXIT ;  /* 0x000000000000794d */ /* 0x000fea0003800000 */
        .type           $_ZN5flash24flash_fwd_splitkv_kernelI23Flash_fwd_kernel_traitsILi96ELi64ELi128ELi4ELb0ELb0EN7cutlass6half_tE19Flash_kernel_traitsILi96ELi64ELi128ELi4ES3_EELb0ELb1ELb0ELb0ELb1ELb1ELb0ELb0EEEvNS_16Flash_fwd_paramsE$_ZN5flash30compute_attn_1rowblock_splitkvI23Flash_fwd_kernel_traitsILi96ELi64ELi128ELi4ELb0ELb0EN7cutlass6half_tE19Flash_kernel_traitsILi96ELi64ELi128ELi4ES3_EELb0ELb1ELb0ELb0ELb1ELb1ELb0ELb0ENS_16Flash_fwd_paramsEEEvRKT8_iiiii,@function
        .size           $_ZN5flash24flash_fwd_splitkv_kernelI23Flash_fwd_kernel_traitsILi96ELi64ELi128ELi4ELb0ELb0EN7cutlass6half_tE19Flash_kernel_traitsILi96ELi64ELi128ELi4ES3_EELb0ELb1ELb0ELb0ELb1ELb1ELb0ELb0EEEvNS_16Flash_fwd_paramsE$_ZN5flash30compute_attn_1rowblock_splitkvI23Flash_fwd_kernel_traitsILi96ELi64ELi128ELi4ELb0ELb0EN7cutlass6half_tE19Flash_kernel_traitsILi96ELi64ELi128ELi4ES3_EELb0ELb1ELb0ELb0ELb1ELb1ELb0ELb0ENS_16Flash_fwd_paramsEEEvRKT8_iiiii,(.L_x_11661 - $_ZN5flash24flash_fwd_splitkv_kernelI23Flash_fwd_kernel_traitsILi96ELi64ELi128ELi4ELb0ELb0EN7cutlass6half_tE19Flash_kernel_traitsILi96ELi64ELi128ELi4ES3_EELb0ELb1ELb0ELb0ELb1ELb1ELb0ELb0EEEvNS_16Flash_fwd_paramsE$_ZN5flash30compute_attn_1rowblock_splitkvI23Flash_fwd_kernel_traitsILi96ELi64ELi128ELi4ELb0ELb0EN7cutlass6half_tE19Flash_kernel_traitsILi96ELi64ELi128ELi4ES3_EELb0ELb1ELb0ELb0ELb1ELb1ELb0ELb0ENS_16Flash_fwd_paramsEEEvRKT8_iiiii)
$_ZN5flash24flash_fwd_splitkv_kernelI23Flash_fwd_kernel_traitsILi96ELi64ELi128ELi4ELb0ELb0EN7cutlass6half_tE19Flash_kernel_traitsILi96ELi64ELi128ELi4ES3_EELb0ELb1ELb0ELb0ELb1ELb1ELb0ELb0EEEvNS_16Flash_fwd_paramsE$_ZN5flash30compute_attn_1rowblock_splitkvI23Flash_fwd_kernel_traitsILi96ELi64ELi128ELi4ELb0ELb0EN7cutlass6half_tE19Flash_kernel_traitsILi96ELi64ELi128ELi4ES3_EELb0ELb1ELb0ELb0ELb1ELb1ELb0ELb0ENS_16Flash_fwd_paramsEEEvRKT8_iiiii:
        /* <DEDUP_REMOVED lines=39> */
.L_x_4561:
[----:B------:R-:W-:Y:S05]  /*0310*/  BSYNC.RECONVERGENT B0 ;  /* 0x0000000000007941 */ /* 0x000fea0003800200 */
.L_x_4560:
[----:B------:R-:W-:Y:S04]  /*0320*/  BSSY.RECONVERGENT B0, `(.L_x_4562) ;  /* 0x0000007000007945 */ /* 0x000fe80003800200 */
[----:B------:R-:W-:Y:S05]  /*0330*/  @!P3 BRA `(.L_x_4563) ;  /* 0x000000000014b947 */ /* 0x000fea0003800000 */
[----:B------:R-:W4:Y:S02]  /*0340*/  LD.E.U8 R6, desc[UR4][R2.64+0x1b2] ;  /* 0x0001b20402067980 */ /* 0x000f24000c101100 */
[----:B----4-:R-:W-:-:S13]  /*0350*/  ISETP.NE.AND P1, PT, R6, RZ, PT ;  /* 0x000000ff0600720c */ /* 0x010fda0003f25270 */
[----:B------:R-:W4:Y:S02]  /*0360*/  @P1 LD.E R6, desc[UR4][R10.64+0x4] ;  /* 0x000004040a061980 */ /* 0x000f24000c101900 */
[----:B----45:R-:W-:-:S06]  /*0370*/  @P1 IADD3 R53, PT, PT, R6, -R13, RZ ;  /* 0x8000000d06351210 */ /* 0x030fcc0007ffe0ff */
[----:B------:R4:W5:Y:S02]  /*0380*/  @!P1 LD.E R53, desc[UR4][R10.64] ;  /* 0x000000040a359980 */ /* 0x000964000c101900 */
.L_x_4563:
[----:B------:R-:W-:Y:S05]  /*0390*/  BSYNC.RECONVERGENT B0 ;  /* 0x0000000000007941 */ /* 0x000fea0003800200 */
.L_x_4562:
        /* <DEDUP_REMOVED lines=8> */
.L_x_4565:
[----:B------:R-:W5:Y:S01]  /*0420*/  LD.E.64 R6, desc[UR4][R2.64+0x108] ;  /* 0x0001080402067980 */ /* 0x000f62000c101b00 */
[----:B------:R-:W-:Y:S01]  /*0430*/  BSSY.RECONVERGENT B0, `(.L_x_4567) ;  /* 0x0000006000007945 */ /* 0x000fe20003800200 */
[----:B------:R-:W-:Y:S01]  /*0440*/  IMAD.MOV.U32 R5, RZ, RZ, RZ ;  /* 0x000000ffff057224 */ /* 0x000fe200078e00ff */
[----:B-----5:R-:W-:-:S04]  /*0450*/  ISETP.NE.U32.AND P0, PT, R6, RZ, PT ;  /* 0x000000ff0600720c */ /* 0x020fc80003f05070 */
[----:B------:R-:W-:-:S13]  /*0460*/  ISETP.NE.AND.EX P0, PT, R7, RZ, PT, P0 ;  /* 0x000000ff0700720c */ /* 0x000fda0003f05300 */
[----:B------:R-:W-:Y:S05]  /*0470*/  @!P0 BRA `(.L_x_4568) ;  /* 0x0000000000048947 */ /* 0x000fea0003800000 */
[----:B------:R1:W5:Y:S02]  /*0480*/  LD.E R5, desc[UR4][R2.64+0xbc] ;  /* 0x0000bc0402057980 */ /* 0x000364000c101900 */
.L_x_4568:
[----:B------:R-:W-:Y:S05]  /*0490*/  BSYNC.RECONVERGENT B0 ;  /* 0x0000000000007941 */ /* 0x000fea0003800200 */
.L_x_4567:
[----:B-----5:R-:W-:Y:S02]  /*04a0*/  IADD3 R53, PT, PT, R5, R53, -R12 ;  /* 0x0000003505357210 */ /* 0x020fe40007ffe80c */
.L_x_4566:
[----:B------:R-:W-:Y:S05]  /*04b0*/  BSYNC.RECONVERGENT B1 ;  /* 0x0000000000017941 */ /* 0x000fea0003800200 */
.L_x_4564:
[----:B------:R-:W-:Y:S01]  /*04c0*/  IMAD.SHL.U32 R174, R15, 0x40, RZ ;  /* 0x000000400fae7824 */ /* 0x000fe200078e00ff */
[----:B------:R-:W-:Y:S01]  /*04d0*/  MOV R6, R170 ;  /* 0x000000aa00067202 */ /* 0x000fe20000000f00 */
[----:B------:R-:W-:-:S03]  /*04e0*/  IMAD.MOV.U32 R7, RZ, RZ, 0x0 ;  /* 0x00000000ff077424 */ /* 0x000fc600078e00ff */
[----:B------:R-:W-:-:S13]  /*04f0*/  ISETP.GT.AND P0, PT, R123, R174, PT ;  /* 0x000000ae7b00720c */ /* 0x000fda0003f04270 */
[----:B-1234-:R-:W-:Y:S05]  /*0500*/  @!P0 RET.REL.NODEC R6 `(_ZN5flash24flash_fwd_splitkv_kernelI23Flash_fwd_kernel_traitsILi96ELi64ELi128ELi4ELb0ELb0EN7cutlass6half_tE19Flash_kernel_traitsILi96ELi64ELi128ELi4ES3_EELb0ELb1ELb0ELb0ELb1ELb1ELb0ELb0EEEvNS_16Flash_fwd_paramsE) ;  /* 0xfffffff806bc8950 */ /* 0x01efea0003c3ffff */
        /* <DEDUP_REMOVED lines=77> */
.L_x_4571:
[----:B------:R-:W-:Y:S05]  /*09e0*/  BSYNC.RECONVERGENT B0 ;  /* 0x0000000000007941 */ /* 0x000fea0003800200 */
.L_x_4570:
        /* <DEDUP_REMOVED lines=14> */
.L_x_4573:
[----:B------:R-:W-:Y:S05]  /*0ad0*/  BSYNC.RECONVERGENT B0 ;  /* 0x0000000000007941 */ /* 0x000fea0003800200 */
.L_x_4572:
[----:B------:R-:W-:Y:S01]  /*0ae0*/  MOV R171, 0x0 ;  /* 0x0000000000ab7802 */ /* 0x000fe20000000f00 */
[----:B------:R1:W-:Y:S03]  /*0af0*/  @!P4 ST.E desc[UR4][R4.64], R3 ;  /* 0x000000030400c985 */ /* 0x0003e6000c101904 */
[----:B-12--5:R-:W-:Y:S05]  /*0b00*/  @P3 RET.REL.NODEC R170 `(_ZN5flash24flash_fwd_splitkv_kernelI23Flash_fwd_kernel_traitsILi96ELi64ELi128ELi4ELb0ELb0EN7cutlass6half_tE19Flash_kernel_traitsILi96ELi64ELi128ELi4ES3_EELb0ELb1ELb0ELb0ELb1ELb1ELb0ELb0EEEvNS_16Flash_fwd_paramsE) ;  /* 0xfffffff4aa3c3950 */ /* 0x026fea0003c3ffff */
[----:B------:R-:W-:Y:S02]  /*0b10*/  MOV R3, 0x7f800000 ;  /* 0x7f80000000037802 */ /* 0x000fe40000000f00 */
[----:B------:R-:W-:-:S03]  /*0b20*/  MOV R171, 0x0 ;  /* 0x0000000000ab7802 */ /* 0x000fc60000000f00 */
[----:B------:R1:W-:Y:S02]  /*0b30*/  ST.E desc[UR4][R4.64+0x80], R3 ;  /* 0x0000800304007985 */ /* 0x0003e4000c101904 */
[----:B-1----:R-:W-:Y:S05]  /*0b40*/  RET.REL.NODEC R170 `(_ZN5flash24flash_fwd_splitkv_kernelI23Flash_fwd_kernel_traitsILi96ELi64ELi128ELi4ELb0ELb0EN7cutlass6half_tE19Flash_kernel_traitsILi96ELi64ELi128ELi4ES3_EELb0ELb1ELb0ELb0ELb1ELb1ELb0ELb0EEEvNS_16Flash_fwd_paramsE) ;  /* 0xfffffff4aa2c7950 */ /* 0x002fea0003c3ffff */
.L_x_4569:
        /* <DEDUP_REMOVED lines=103> */
.L_x_4575:
        /* <DEDUP_REMOVED lines=76> */
.L_x_4576:
[----:B------:R-:W-:Y:S05]  /*1680*/  BSYNC.RECONVERGENT B0 ;  /* 0x0000000000007941 */ /* 0x000fea0003800200 */
.L_x_4574:
        /* <DEDUP_REMOVED lines=10> */
[----:B-1----:R-:W-:-:S06]  /*1730*/  IADD3 R14, PT, PT, R14, 0xffffffe, RZ ;  /* 0x0ffffffe0e0e7810 */ /* 0x002fcc0007ffe0ff */
[----:B------:R-:W1:Y:S01]  /*1740*/  F2I.FTZ.U32.TRUNC.NTZ R33, R14 ;  /* 0x0000000e00217305 */ /* 0x000e62000021f000 */
[----:B------:R-:W-:Y:S01]  /*1750*/  IMAD.MOV.U32 R32, RZ, RZ, RZ ;  /* 0x000000ffff207224 */ /* 0x000fe200078e00ff */
[----:B-1----:R-:W-:-:S05]  /*1760*/  IADD3 R7, PT, PT, RZ, -R33, RZ ;  /* 0x80000021ff077210 */ /* 0x002fca0007ffe0ff */
[----:B------:R-:W-:Y:S01]  /*1770*/  IMAD R16, R7, R0, RZ ;  /* 0x0000000007107224 */ /* 0x000fe200078e02ff */
[----:B------:R-:W-:-:S03]  /*1780*/  IABS R7, R17 ;  /* 0x0000001100077213 */ /* 0x000fc60000000000 */
[----:B------:R-:W-:Y:S01]  /*1790*/  IMAD.HI.U32 R16, R33, R16, R32 ;  /* 0x0000001021107227 */ /* 0x000fe200078e0020 */
[----:B------:R-:W-:-:S05]  /*17a0*/  IADD3 R7, PT, PT, RZ, -R7, RZ ;  /* 0x80000007ff077210 */ /* 0x000fca0007ffe0ff */
[----:B------:R-:W-:-:S04]  /*17b0*/  IMAD.HI.U32 R16, R16, R6, RZ ;  /* 0x0000000610107227 */ /* 0x000fc800078e00ff */
[----:B------:R-:W-:Y:S02]  /*17c0*/  IMAD R31, R16, R7, R6 ;  /* 0x00000007101f7224 */ /* 0x000fe400078e0206 */
[----:B------:R-:W1:Y:S03]  /*17d0*/  S2R R7, SR_CgaCtaId ;  /* 0x0000000000077919 */ /* 0x000e660000008800 */
[----:B------:R-:W-:-:S13]  /*17e0*/  ISETP.GT.U32.AND P3, PT, R0, R31, PT ;  /* 0x0000001f0000720c */ /* 0x000fda0003f64070 */
[----:B------:R-:W-:-:S04]  /*17f0*/  @!P3 IADD3 R31, PT, PT, R31, -R0, RZ ;  /* 0x800000001f1fb210 */ /* 0x000fc80007ffe0ff */
[----:B------:R-:W-:Y:S02]  /*1800*/  ISETP.GE.U32.AND P2, PT, R31, R0, PT ;  /* 0x000000001f00720c */ /* 0x000fe40003f46070 */
[----:B------:R-:W-:Y:S01]  /*1810*/  LOP3.LUT R0, R172, R17, RZ, 0x3c, !PT ;  /* 0x00000011ac007212 */ /* 0x000fe200078e3cff */
[----:B------:R-:W-:Y:S01]  /*1820*/  @!P3 VIADD R16, R16, 0x1 ;  /* 0x000000011010b836 */ /* 0x000fe20000000000 */
[----:B------:R-:W-:Y:S02]  /*1830*/  ISETP.NE.AND P3, PT, R17, RZ, PT ;  /* 0x000000ff1100720c */ /* 0x000fe40003f65270 */
[----:B------:R-:W-:Y:S02]  /*1840*/  ISETP.GE.AND P0, PT, R0, RZ, PT ;  /* 0x000000ff0000720c */ /* 0x000fe40003f06270 */
[----:B------:R-:W-:Y:S01]  /*1850*/  MOV R0, 0x400 ;  /* 0x0000040000007802 */ /* 0x000fe20000000f00 */
[----:B-----5:R-:W-:-:S03]  /*1860*/  IMAD R6, R11, R54, RZ ;  /* 0x000000360b067224 */ /* 0x020fc600078e02ff */
[----:B-1----:R-:W-:Y:S02]  /*1870*/  LEA R7, R7, R0, 0x18 ;  /* 0x0000000007077211 */ /* 0x002fe400078ec0ff */
[----:B------:R-:W-:Y:S02]  /*1880*/  SHF.L.U32 R0, R171, 0x3, RZ ;  /* 0x00000003ab007819 */ /* 0x000fe400000006ff */
[----:B------:R-:W-:Y:S01]  /*1890*/  @P2 IADD3 R16, PT, PT, R16, 0x1, RZ ;  /* 0x0000000110102810 */ /* 0x000fe20007ffe0ff */
[----:B------:R-:W-:Y:S01]  /*18a0*/  IMAD R6, R8, R55, R6 ;  /* 0x0000003708067224 */ /* 0x000fe200078e0206 */
[----:B------:R-:W-:Y:S01]  /*18b0*/  LOP3.LUT R14, R0, 0xc0, RZ, 0xc0, !PT ;  /* 0x000000c0000e7812 */ /* 0x000fe200078ec0ff */
[----:B------:R-:W-:Y:S01]  /*18c0*/  IMAD.WIDE.U32 R30, R8, R54, RZ ;  /* 0x00000036081e7225 */ /* 0x000fe200078e00ff */
[----:B------:R-:W-:Y:S02]  /*18d0*/  SHF.R.U32.HI R180, RZ, 0x2, R171 ;  /* 0x00000002ffb47819 */ /* 0x000fe400000116ab */
[----:B------:R-:W-:Y:S01]  /*18e0*/  LOP3.LUT R8, R0, 0x18, RZ, 0xc0, !PT ;  /* 0x0000001800087812 */ /* 0x000fe200078ec0ff */
[----:B------:R-:W-:Y:S01]  /*18f0*/  @!P0 IMAD.MOV R16, RZ, RZ, -R16 ;  /* 0x000000ffff108224 */ /* 0x000fe200078e0a10 */
[----:B------:R-:W-:-:S02]  /*1900*/  MOV R181, RZ ;  /* 0x000000ff00b57202 */ /* 0x000fc40000000f00 */
[----:B------:R-:W-:Y:S02]  /*1910*/  @!P3 LOP3.LUT R16, RZ, R17, RZ, 0x33, !PT ;  /* 0x00000011ff10b212 */ /* 0x000fe400078e33ff */
[----:B------:R-:W-:Y:S02]  /*1920*/  LOP3.LUT R17, R14, 0x18, R171, 0xf8, !PT ;  /* 0x000000180e117812 */ /* 0x000fe400078ef8ab */
[----:B------:R-:W-:Y:S02]  /*1930*/  IADD3 R6, PT, PT, R31, R6, RZ ;  /* 0x000000061f067210 */ /* 0x000fe40007ffe0ff */
        /* <DEDUP_REMOVED lines=9> */
[----:B------:R-:W-:Y:S02]  /*19d0*/  IADD3 R18, P4, PT, R11, R18, RZ ;  /* 0x000000120b127210 */ /* 0x000fe40007f9e0ff */
[----:B------:R-:W-:Y:S01]  /*19e0*/  IADD3 R163, PT, PT, -R174, R123, RZ ;  /* 0x0000007baea37210 */ /* 0x000fe20007ffe1ff */
[----:B------:R-:W-:Y:S01]  /*19f0*/  IMAD.IADD R11, R19, 0x1, R14 ;  /* 0x00000001130b7824 */ /* 0x000fe200078e020e */
[----:B------:R-:W-:-:S04]  /*1a00*/  IADD3 R162, PT, PT, R180, 0x20, RZ ;  /* 0x00000020b4a27810 */ /* 0x000fc80007ffe0ff */
[----:B------:R-:W-:Y:S02]  /*1a10*/  ISETP.GE.AND P3, PT, R162, R163, PT ;  /* 0x000000a3a200720c */ /* 0x000fe40003f66270 */
[----:B------:R-:W-:Y:S02]  /*1a20*/  IADD3.X R19, PT, PT, R6, R11, RZ, P4, !PT ;  /* 0x0000000b06137210 */ /* 0x000fe400027fe4ff */
[----:B------:R-:W-:Y:S01]  /*1a30*/  IADD3 R135, PT, PT, R117, -0x1, RZ ;  /* 0xffffffff75877810 */ /* 0x000fe20007ffe0ff */
[----:B------:R-:W-:Y:S01]  /*1a40*/  IMAD.WIDE.U32 R18, R180, R54, R18 ;  /* 0x00000036b4127225 */ /* 0x000fe200078e0012 */
[----:B------:R-:W-:-:S03]  /*1a50*/  LEA R175, R0, R7, 0x1 ;  /* 0x0000000700af7211 */ /* 0x000fc600078e08ff */
[----:B------:R-:W-:Y:S01]  /*1a60*/  IMAD.SHL.U32 R116, R135, 0x80, RZ ;  /* 0x0000008087747824 */ /* 0x000fe200078e00ff */
[----:B------:R-:W-:Y:S01]  /*1a70*/  IADD3 R0, PT, PT, R180, 0x60, RZ ;  /* 0x00000060b4007810 */ /* 0x000fe20007ffe0ff */
[----:B--2---:R-:W-:Y:S02]  /*1a80*/  @P1 IMAD R14, R25, R176, RZ ;  /* 0x000000b0190e1224 */ /* 0x004fe400078e02ff */
[----:B---3--:R-:W-:-:S04]  /*1a90*/  @!P1 IMAD.WIDE.U32 R16, R26, R173, RZ ;  /* 0x000000ad1a109225 */ /* 0x008fc800078e00ff */
[----:B------:R-:W-:Y:S02]  /*1aa0*/  @!P1 IMAD R15, R27, R173, RZ ;  /* 0x000000ad1b0f9224 */ /* 0x000fe400078e02ff */
[----:B------:R-:W-:-:S04]  /*1ab0*/  @P1 IMAD.WIDE.U32 R26, R24, R176, RZ ;  /* 0x000000b0181a1225 */ /* 0x000fc800078e00ff */
[----:B------:R-:W-:Y:S01]  /*1ac0*/  @P1 IMAD.MOV.U32 R16, RZ, RZ, R26 ;  /* 0x000000ffff101224 */ /* 0x000fe200078e001a */
[C---:B------:R-:W-:Y:S02]  /*1ad0*/  IADD3 R26, P0, PT, R8.reuse, R10, RZ ;  /* 0x0000000a081a7210 */ /* 0x040fe40007f1e0ff */
[----:B------:R-:W-:Y:S02]  /*1ae0*/  @!P1 IADD3 R15, PT, PT, R17, R15, RZ ;  /* 0x0000000f110f9210 */ /* 0x000fe40007ffe0ff */
[----:B------:R-:W-:Y:S01]  /*1af0*/  @P1 IADD3 R15, PT, PT, R27, R14, RZ ;  /* 0x0000000e1b0f1210 */ /* 0x000fe20007ffe0ff */
[----:B------:R-:W-:Y:S01]  /*1b00*/  IMAD.X R27, RZ, RZ, R9, P0 ;  /* 0x000000ffff1b7224 */ /* 0x000fe200000e0609 */
[----:B------:R-:W-:Y:S01]  /*1b10*/  IADD3 R14, P2, PT, R8, R16, RZ ;  /* 0x00000010080e7210 */ /* 0x000fe20007f5e0ff */
[----:B------:R-:W-:Y:S01]  /*1b20*/  IMAD R9, R161, R180, RZ ;  /* 0x000000b4a1097224 */ /* 0x000fe200078e02ff */
[C---:B------:R-:W-:Y:S01]  /*1b30*/  ISETP.GE.AND P0, PT, R180.reuse, R163, PT ;  /* 0x000000a3b400720c */ /* 0x040fe20003f06270 */
[----:B------:R-:W-:Y:S01]  /*1b40*/  IMAD.WIDE.U32 R26, R180, R160, R26 ;  /* 0x000000a0b41a7225 */ /* 0x000fe200078e001a */
[----:B------:R-:W-:-:S03]  /*1b50*/  IADD3.X R15, PT, PT, RZ, R15, RZ, P2, !PT ;  /* 0x0000000fff0f7210 */ /* 0x000fc600017fe4ff */
[----:B------:R-:W-:Y:S01]  /*1b60*/  IMAD R8, R23, R172, RZ ;  /* 0x000000ac17087224 */ /* 0x000fe200078e02ff */
[----:B------:R-:W-:Y:S01]  /*1b70*/  IADD3 R165, PT, PT, R27, R9, RZ ;  /* 0x000000091ba57210 */ /* 0x000fe20007ffe0ff */
[----:B------:R-:W-:Y:S01]  /*1b80*/  IMAD.WIDE.U32 R14, R172, R22, R14 ;  /* 0x00000016ac0e7225 */ /* 0x000fe200078e000e */
[----:B------:R-:W-:-:S03]  /*1b90*/  @!P3 IADD3 R9, P1, PT, R30, 0x20, RZ ;  /* 0x000000201e09b810 */ /* 0x000fc60007f3e0ff */
[----:B------:R-:W-:Y:S01]  /*1ba0*/  IMAD.IADD R17, R15, 0x1, R8 ;  /* 0x000000010f117824 */ /* 0x000fe200078e0208 */
[----:B------:R-:W-:Y:S01]  /*1bb0*/  @!P3 IADD3.X R8, PT, PT, RZ, R31, RZ, P1, !PT ;  /* 0x0000001fff08b210 */ /* 0x000fe20000ffe4ff */
[-C--:B------:R-:W-:Y:S02]  /*1bc0*/  @!P0 IMAD R11, R31, R24.reuse, RZ ;  /* 0x000000181f0b8224 */ /* 0x080fe400078e02ff */
[----:B------:R-:W-:Y:S01]  /*1bd0*/  @!P0 IMAD.MOV.U32 R16, RZ, RZ, R14 ;  /* 0x000000ffff108224 */ /* 0x000fe200078e000e */
[----:B------:R-:W-:Y:S01]  /*1be0*/  @!P3 MOV R15, R17 ;  /* 0x00000011000fb202 */ /* 0x000fe20000000f00 */
[----:B------:R-:W-:Y:S01]  /*1bf0*/  @!P3 IMAD R10, R8, R24, RZ ;  /* 0x00000018080ab224 */ /* 0x000fe200078e02ff */
[----:B----4-:R-:W-:Y:S01]  /*1c00*/  LEA R166, P2, R26, R20, 0x1 ;  /* 0x000000141aa67211 */ /* 0x010fe200078408ff */
[----:B------:R-:W-:Y:S02]  /*1c10*/  @!P0 IMAD R6, R30, R25, R11 ;  /* 0x000000191e068224 */ /* 0x000fe400078e020b */
[----:B------:R-:W-:-:S02]  /*1c20*/  IMAD R8, R55, R180, RZ ;  /* 0x000000b437087224 */ /* 0x000fc400078e02ff */
[----:B------:R-:W-:Y:S01]  /*1c30*/  @!P0 IMAD.WIDE.U32 R30, R30, R24, R16 ;  /* 0x000000181e1e8225 */ /* 0x000fe200078e0010 */
[----:B------:R-:W-:Y:S02]  /*1c40*/  LEA.HI.X R165, R26, R21, R165, 0x1, P2 ;  /* 0x000000151aa57211 */ /* 0x000fe400010f0ca5 */
[----:B------:R-:W-:Y:S01]  /*1c50*/  IADD3 R169, PT, PT, R19, R8, RZ ;  /* 0x0000000813a97210 */ /* 0x000fe20007ffe0ff */
[-C--:B------:R-:W-:Y:S01]  /*1c60*/  @!P3 IMAD R10, R25, R9.reuse, R10 ;  /* 0x00000009190ab224 */ /* 0x080fe200078e020a */
[----:B------:R-:W-:Y:S01]  /*1c70*/  LEA R168, P4, R18, R12, 0x1 ;  /* 0x0000000c12a87211 */ /* 0x000fe200078808ff */
[----:B------:R-:W-:Y:S01]  /*1c80*/  @!P3 IMAD.WIDE.U32 R14, R24, R9, R14 ;  /* 0x00000009180eb225 */ /* 0x000fe200078e000e */
[----:B------:R-:W-:Y:S02]  /*1c90*/  @!P0 IADD3 R9, PT, PT, R31, R6, RZ ;  /* 0x000000061f098210 */ /* 0x000fe40007ffe0ff */
[----:B------:R-:W-:Y:S02]  /*1ca0*/  @!P0 LEA R12, P2, R30, R4, 0x1 ;  /* 0x000000041e0c8211 */ /* 0x000fe400078408ff */
[----:B------:R-:W-:-:S02]  /*1cb0*/  LEA.HI.X R169, R18, R13, R169, 0x1, P4 ;  /* 0x0000000d12a97211 */ /* 0x000fc400020f0ca9 */
[----:B------:R-:W-:Y:S02]  /*1cc0*/  @!P0 LEA.HI.X R13, R30, R5, R9, 0x1, P2 ;  /* 0x000000051e0d8211 */ /* 0x000fe400010f0c09 */
[----:B------:R-:W-:Y:S01]  /*1cd0*/  IADD3 R9, PT, PT, -R116, R53, RZ ;  /* 0x0000003574097210 */ /* 0x000fe20007ffe1ff */
[----:B------:R-:W-:Y:S01]  /*1ce0*/  @!P3 IMAD.IADD R11, R15, 0x1, R10 ;  /* 0x000000010f0bb824 */ /* 0x000fe200078e020a */
[----:B------:R-:W-:Y:S01]  /*1cf0*/  @!P3 LEA R4, P1, R14, R4, 0x1 ;  /* 0x000000040e04b211 */ /* 0x000fe200078208ff */
[----:B------:R-:W-:Y:S01]  /*1d00*/  @!PT LDS RZ, [RZ] ;  /* 0x00000000fffff984 */ /* 0x000fe20000000800 */
[----:B------:R-:W-:Y:S01]  /*1d10*/  @!PT LDS RZ, [RZ] ;  /* 0x00000000fffff984 */ /* 0x000fe20000000800 */
[----:B------:R-:W-:Y:S01]  /*1d20*/  @!PT LDS RZ, [RZ] ;  /* 0x00000000fffff984 */ /* 0x000fe20000000800 */
[----:B------:R-:W-:Y:S01]  /*1d30*/  @!P0 LDGSTS.E.BYPASS.LTC128B.128 [R175], desc[UR4][R12.64] ;  /* 0x000000000caf8fae */ /* 0x000fe2000b981a04 */
[----:B------:R-:W-:Y:S01]  /*1d40*/  VIADD R6, R180, 0x40 ;  /* 0x00000040b4067836 */ /* 0x000fe20000000000 */
[-C--:B------:R-:W-:Y:S02]  /*1d50*/  ISETP.GE.AND P4, PT, R162, R9.reuse, PT ;  /* 0x00000009a200720c */ /* 0x080fe40003f86270 */
[----:B------:R-:W-:Y:S01]  /*1d60*/  @!P0 LDGSTS.E.BYPASS.LTC128B.128 [R175+0x1000], desc[UR4][R12.64+0x40] ;  /* 0x010000400caf8fae */ /* 0x000fe2000b981a04 */
[----:B------:R-:W-:-:S03]  /*1d70*/  ISETP.GE.AND P5, PT, R180, R9, PT ;  /* 0x00000009b400720c */ /* 0x000fc60003fa6270 */
[----:B------:R1:W-:Y:S01]  /*1d80*/  @!P0 LDGSTS.E.BYPASS.LTC128B.128 [R175+0x2000], desc[UR4][R12.64+0x80] ;  /* 0x020000800caf8fae */ /* 0x0003e2000b981a04 */
[----:B------:R-:W-:Y:S02]  /*1d90*/  ISETP.GE.AND P0, PT, R0, R9, PT ;  /* 0x000000090000720c */ /* 0x000fe40003f06270 */
[----:B------:R-:W-:Y:S02]  /*1da0*/  @!P3 LEA.HI.X R5, R14, R5, R11, 0x1, P1 ;  /* 0x000000050e05b211 */ /* 0x000fe400008f0c0b */
[----:B------:R-:W-:Y:S02]  /*1db0*/  ISETP.GE.AND P1, PT, R6, R9, PT ;  /* 0x000000090600720c */ /* 0x000fe40003f26270 */
[C---:B------:R-:W-:Y:S01]  /*1dc0*/  SHF.L.U32 R8, R160.reuse, 0x5, RZ ;  /* 0x00000005a0087819 */ /* 0x040fe200000006ff */
[----:B------:R-:W-:Y:S01]  /*1dd0*/  @!P3 LDGSTS.E.BYPASS.LTC128B.128 [R175+0x800], desc[UR4][R4.64] ;  /* 0x0080000004afbfae */ /* 0x000fe2000b981a04 */
[----:B------:R-:W-:Y:S02]  /*1de0*/  SHF.L.U64.HI R10, R160, 0x5, R161 ;  /* 0x00000005a00a7819 */ /* 0x000fe400000102a1 */
[----:B------:R-:W-:Y:S01]  /*1df0*/  @!P4 LEA R14, P2, R8, R166, 0x1 ;  /* 0x000000a6080ec211 */ /* 0x000fe200078408ff */
[----:B------:R-:W-:Y:S02]  /*1e00*/  @!P3 LDGSTS.E.BYPASS.LTC128B.128 [R175+0x1800], desc[UR4][R4.64+0x40] ;  /* 0x0180004004afbfae */ /* 0x000fe4000b981a04 */
[----:B------:R-:W-:-:S02]  /*1e10*/  @!P0 MOV R167, R165 ;  /* 0x000000a500a78202 */ /* 0x000fc40000000f00 */
[----:B------:R2:W-:Y:S01]  /*1e20*/  @!P3 LDGSTS.E.BYPASS.LTC128B.128 [R175+0x2800], desc[UR4][R4.64+0x80] ;  /* 0x0280008004afbfae */ /* 0x0005e2000b981a04 */
[----:B------:R-:W-:Y:S02]  /*1e30*/  @!P4 LEA.HI.X R15, R8, R165, R10, 0x1, P2 ;  /* 0x000000a5080fc211 */ /* 0x000fe400010f0c0a */
[----:B------:R-:W-:Y:S02]  /*1e40*/  @!P1 LEA R10, P2, R160, R166, 0x7 ;  /* 0x000000a6a00a9211 */ /* 0x000fe400078438ff */
[----:B------:R-:W-:Y:S01]  /*1e50*/  ISETP.GE.AND P3, PT, R6, R9, PT ;  /* 0x000000090600720c */ /* 0x000fe20003f66270 */
[----:B------:R-:W-:Y:S01]  /*1e60*/  @!P0 IMAD R6, R161, 0xc0, RZ ;  /* 0x000000c0a1068824 */ /* 0x000fe200078e02ff */
[C---:B------:R-:W-:Y:S01]  /*1e70*/  @!P1 LEA.HI.X R11, R160.reuse, R165, R161, 0x7, P2 ;  /* 0x000000a5a00b9211 */ /* 0x040fe200010f3ca1 */
[----:B-1----:R-:W-:-:S04]  /*1e80*/  @!P0 IMAD.WIDE.U32 R12, R160, 0xc0, R166 ;  /* 0x000000c0a00c8825 */ /* 0x002fc800078e00a6 */
[----:B------:R-:W-:Y:S01]  /*1e90*/  @!P0 IMAD.IADD R17, R13, 0x1, R6 ;  /* 0x000000010d118824 */ /* 0x000fe200078e0206 */
[----:B------:R-:W-:Y:S01]  /*1ea0*/  @!P0 MOV R16, R12 ;  /* 0x0000000c00108202 */ /* 0x000fe20000000f00 */
[----:B--2---:R-:W-:Y:S01]  /*1eb0*/  @!P5 IMAD.MOV.U32 R4, RZ, RZ, R166 ;  /* 0x000000ffff04d224 */ /* 0x004fe200078e00a6 */
[----:B------:R-:W-:-:S05]  /*1ec0*/  @!P5 MOV R5, R165 ;  /* 0x000000a50005d202 */ /* 0x000fca0000000f00 */
        /* <DEDUP_REMOVED lines=12> */
[----:B------:R-:W0:Y:S04]  /*1f90*/  LDGDEPBAR ;  /* 0x00000000000079af */ /* 0x000e280000000000 */
[----:B------:R1:W5:Y:S04]  /*1fa0*/  LD.E R118, desc[UR4][R2.64+0x184] ;  /* 0x0001840402767980 */ /* 0x000368000c101900 */
[----:B------:R1:W5:Y:S01]  /*1fb0*/  LD.E R52, desc[UR4][R2.64+0x188] ;  /* 0x0001880402347980 */ /* 0x000362000c101900 */
[----:B------:R-:W-:Y:S01]  /*1fc0*/  ISETP.GE.AND P4, PT, R162, R9, PT ;  /* 0x00000009a200720c */ /* 0x000fe20003f86270 */
[----:B------:R-:W-:-:S12]  /*1fd0*/  DEPBAR.LE SB0, 0x0 ;  /* 0x000080000000791a */ /* 0x000fd80000000000 */
[----:B------:R-:W-:Y:S05]  /*1fe0*/  WARPSYNC.ALL ;  /* 0x0000000000007948 */ /* 0x000fea0003800000 */
[----:B------:R-:W-:Y:S01]  /*1ff0*/  BAR.SYNC.DEFER_BLOCKING 0x0 ;  /* 0x0000000000007b1d */ /* 0x000fe20000010000 */
[----:B------:R-:W-:Y:S02]  /*2000*/  ISETP.GE.AND P2, PT, R0, R9, PT ;  /* 0x000000090000720c */ /* 0x000fe40003f46270 */
[C---:B------:R-:W-:Y:S02]  /*2010*/  SHF.L.U32 R0, R54.reuse, 0x5, RZ ;  /* 0x0000000536007819 */ /* 0x040fe400000006ff */
[----:B-1----:R-:W-:-:S02]  /*2020*/  SHF.L.U64.HI R4, R54, 0x5, R55 ;  /* 0x0000000536047819 */ /* 0x002fc40000010237 */
[-C--:B------:R-:W-:Y:S02]  /*2030*/  @!P4 LEA R8, P1, R0, R168.reuse, 0x1 ;  /* 0x000000a80008c211 */ /* 0x080fe400078208ff */
[----:B------:R-:W-:Y:S02]  /*2040*/  @!P3 LEA R12, P0, R54, R168, 0x7 ;  /* 0x000000a8360cb211 */ /* 0x000fe400078038ff */
[-C--:B------:R-:W-:Y:S02]  /*2050*/  @!P4 LEA.HI.X R9, R0, R169.reuse, R4, 0x1, P1 ;  /* 0x000000a90009c211 */ /* 0x080fe400008f0c04 */
[C---:B------:R-:W-:Y:S01]  /*2060*/  @!P3 LEA.HI.X R13, R54.reuse, R169, R55, 0x7, P0 ;  /* 0x000000a9360db211 */ /* 0x040fe200000f3c37 */
[----:B------:R-:W-:-:S04]  /*2070*/  @!P2 IMAD.WIDE.U32 R14, R54, 0xc0, R168 ;  /* 0x000000c0360ea825 */ /* 0x000fc800078e00a8 */
[----:B------:R-:W-:Y:S01]  /*2080*/  @!P2 IMAD R5, R55, 0xc0, RZ ;  /* 0x000000c03705a824 */ /* 0x000fe200078e02ff */
        /* <DEDUP_REMOVED lines=17> */
[----:B------:R-:W-:-:S03]  /*21a0*/  @!P2 MOV R10, R14 ;  /* 0x0000000e000aa202 */ /* 0x000fc60000000f00 */
        /* <DEDUP_REMOVED lines=21> */
[----:B------:R-:W-:-:S02]  /*2300*/  SHF.L.U32 R121, R171, 0x5, RZ ;  /* 0x00000005ab797819 */ /* 0x000fc400000006ff */
[C---:B------:R-:W-:Y:S01]  /*2310*/  SHF.L.U32 R158, R171.reuse, 0x4, RZ ;  /* 0x00000004ab9e7819 */ /* 0x040fe200000006ff */
[----:B-1----:R-:W-:Y:S01]  /*2320*/  IMAD.SHL.U32 R8, R171, 0x4, RZ ;  /* 0x00000004ab087824 */ /* 0x002fe200078e00ff */
[----:B------:R-:W-:Y:S01]  /*2330*/  SHF.R.U32.HI R120, RZ, 0x1, R171 ;  /* 0x00000001ff787819 */ /* 0x000fe200000116ab */
[----:B------:R-:W0:Y:S01]  /*2340*/  LDGDEPBAR ;  /* 0x00000000000079af */ /* 0x000e220000000000 */
[----:B------:R-:W-:Y:S02]  /*2350*/  LOP3.LUT R5, R121, 0xc0, RZ, 0xc0, !PT ;  /* 0x000000c079057812 */ /* 0x000fe400078ec0ff */
[----:B------:R-:W-:Y:S02]  /*2360*/  LOP3.LUT R0, R158, 0x3e00, RZ, 0xc0, !PT ;  /* 0x00003e009e007812 */ /* 0x000fe400078ec0ff */
[----:B------:R-:W-:Y:S02]  /*2370*/  LOP3.LUT R8, R8, 0x18, RZ, 0xc0, !PT ;  /* 0x0000001808087812 */ /* 0x000fe400078ec0ff */
[----:B------:R-:W-:-:S02]  /*2380*/  LOP3.LUT R9, R5, 0x8, R120, 0xf8, !PT ;  /* 0x0000000805097812 */ /* 0x000fc400078ef878 */
[----:B------:R-:W-:Y:S02]  /*2390*/  LOP3.LUT R0, R0, 0x20, R121, 0xf8, !PT ;  /* 0x0000002000007812 */ /* 0x000fe400078ef879 */
[----:B------:R-:W-:Y:S02]  /*23a0*/  LOP3.LUT R158, R158, 0x100, RZ, 0xc0, !PT ;  /* 0x000001009e9e7812 */ /* 0x000fe400078ec0ff */
[----:B------:R-:W-:Y:S02]  /*23b0*/  LOP3.LUT R4, R9, R8, RZ, 0x3c, !PT ;  /* 0x0000000809047212 */ /* 0x000fe400078e3cff */
[----:B------:R-:W-:Y:S02]  /*23c0*/  LOP3.LUT R5, R5, 0x8, R171, 0xf8, !PT ;  /* 0x0000000805057812 */ /* 0x000fe400078ef8ab */
[--C-:B------:R-:W-:Y:S02]  /*23d0*/  LOP3.LUT R9, R0, 0x100, R121.reuse, 0xf8, !PT ;  /* 0x0000010000097812 */ /* 0x100fe400078ef879 */
[----:B------:R-:W-:-:S02]  /*23e0*/  LOP3.LUT R158, R158, 0x20, R121, 0xf8, !PT ;  /* 0x000000209e9e7812 */ /* 0x000fc400078ef879 */
[----:B------:R-:W-:Y:S02]  /*23f0*/  LOP3.LUT R0, R9, R4, RZ, 0xfc, !PT ;  /* 0x0000000409007212 */ /* 0x000fe400078efcff */
[----:B------:R-:W-:Y:S02]  /*2400*/  LOP3.LUT R158, R158, R5, R8, 0xf6, !PT ;  /* 0x000000059e9e7212 */ /* 0x000fe400078ef608 */
[-C--:B------:R-:W-:Y:S02]  /*2410*/  LEA R159, R0, R7.reuse, 0x1 ;  /* 0x00000007009f7211 */ /* 0x080fe400078e08ff */
[----:B------:R-:W-:-:S03]  /*2420*/  LEA R158, R158, R7, 0x1 ;  /* 0x000000079e9e7211 */ /* 0x000fc600078e08ff */
[----:B------:R-:W-:Y:S04]  /*2430*/  LDSM.16.M88.4 R44, [R159] ;  /* 0x000000009f2c783b */ /* 0x000fe80000000200 */
[----:B------:R-:W1:Y:S04]  /*2440*/  LDSM.16.M88.4 R32, [R158+0x3000] ;  /* 0x003000009e20783b */ /* 0x000e680000000200 */
[----:B------:R-:W4:Y:S01]  /*2450*/  LDSM.16.M88.4 R96, [R158+0x3400] ;  /* 0x003400009e60783b */ /* 0x000f220000000200 */
[----:B------:R-:W-:Y:S02]  /*2460*/  LOP3.LUT P0, RZ, R171, 0x4, RZ, 0xc0, !PT ;  /* 0x00000004abff7812 */ /* 0x000fe4000780c0ff */
[----:B------:R-:W-:Y:S01]  /*2470*/  MOV R5, 0x10 ;  /* 0x0000001000057802 */ /* 0x000fe20000000f00 */
[----:B------:R-:W4:Y:S03]  /*2480*/  LDSM.16.M88.4 R88, [R158+0x3800] ;  /* 0x003800009e58783b */ /* 0x000f260000000200 */
[----:B------:R-:W-:Y:S01]  /*2490*/  SEL R5, R5, 0xfffffff0, !P0 ;  /* 0xfffffff005057807 */ /* 0x000fe20004000000 */
[----:B------:R-:W4:Y:S03]  /*24a0*/  LDSM.16.M88.4 R80, [R158+0x3c00] ;  /* 0x003c00009e50783b */ /* 0x000f260000000200 */
[C---:B------:R-:W-:Y:S01]  /*24b0*/  LEA R119, R5.reuse, R158, 0x1 ;  /* 0x0000009e05777211 */ /* 0x040fe200078e08ff */
[----:B------:R-:W-:Y:S01]  /*24c0*/  IMAD R157, R5, 0x2, R159 ;  /* 0x00000002059d7824 */ /* 0x000fe200078e029f */
[----:B------:R-:W4:Y:S04]  /*24d0*/  LDSM.16.M88.4 R72, [R158+0x4000] ;  /* 0x004000009e48783b */ /* 0x000f280000000200 */
[----:B------:R-:W4:Y:S04]  /*24e0*/  LDSM.16.M88.4 R64, [R158+0x4400] ;  /* 0x004400009e40783b */ /* 0x000f280000000200 */
[----:B------:R-:W4:Y:S04]  /*24f0*/  LDSM.16.M88.4 R56, [R158+0x4800] ;  /* 0x004800009e38783b */ /* 0x000f280000000200 */
[----:B------:R-:W4:Y:S04]  /*2500*/  LDSM.16.M88.4 R24, [R158+0x4c00] ;  /* 0x004c00009e18783b */ /* 0x000f280000000200 */
[----:B--2---:R-:W-:Y:S04]  /*2510*/  LDSM.16.M88.4 R8, [R157] ;  /* 0x000000009d08783b */ /* 0x004fe80000000200 */
[----:B------:R-:W2:Y:S04]  /*2520*/  LDSM.16.M88.4 R20, [R119+0x3000] ;  /* 0x003000007714783b */ /* 0x000ea80000000200 */
[----:B------:R-:W2:Y:S01]  /*2530*/  LDSM.16.M88.4 R36, [R119+0x3400] ;  /* 0x003400007724783b */ /* 0x000ea20000000200 */
[C---:B-1----:R-:W-:Y:S03]  /*2540*/  HMMA.16816.F32 R16, R44.reuse, R32, RZ ;  /* 0x000000202c10723c */ /* 0x042fe600000018ff */
[----:B------:R-:W1:Y:S04]  /*2550*/  LDSM.16.M88.4 R12, [R119+0x3c00] ;  /* 0x003c0000770c783b */ /* 0x000e680000000200 */
[----:B------:R-:W1:Y:S01]  /*2560*/  LDSM.16.M88.4 R40, [R119+0x3800] ;  /* 0x003800007728783b */ /* 0x000e620000000200 */
        /* <DEDUP_REMOVED lines=29> */
[C---:B------:R-:W-:Y:S08]  /*2740*/  HMMA.16816.F32 R92, R8.reuse, R40, R92 ;  /* 0x00000028085c723c */ /* 0x040ff0000000185c */
[C---:B------:R-:W-:Y:S01]  /*2750*/  HMMA.16816.F32 R88, R8.reuse, R42, R88 ;  /* 0x0000002a0858723c */ /* 0x040fe20000001858 */
[----:B------:R-:W3:Y:S07]  /*2760*/  LDSM.16.M88.4 R40, [R157+0x1000] ;  /* 0x001000009d28783b */ /* 0x000eee0000000200 */
[C---:B----4-:R-:W-:Y:S08]  /*2770*/  HMMA.16816.F32 R76, R8.reuse, R24, R76 ;  /* 0x00000018084c723c */ /* 0x050ff0000000184c */
[C---:B------:R-:W-:Y:S01]  /*2780*/  HMMA.16816.F32 R72, R8.reuse, R26, R72 ;  /* 0x0000001a0848723c */ /* 0x040fe20000001848 */
[----:B------:R-:W-:Y:S07]  /*2790*/  LDSM.16.M88.4 R24, [R159+0x2000] ;  /* 0x002000009f18783b */ /* 0x000fee0000000200 */
[C---:B--2---:R-:W-:Y:S08]  /*27a0*/  HMMA.16816.F32 R68, R8.reuse, R20, R68 ;  /* 0x000000140844723c */ /* 0x044ff00000001844 */
        /* <DEDUP_REMOVED lines=12> */
[C---:B---3--:R-:W-:Y:S08]  /*2870*/  HMMA.16816.F32 R16, R40.reuse, R112, R16 ;  /* 0x000000702810723c */ /* 0x048ff00000001810 */
[----:B------:R-:W-:-:S12]  /*2880*/  HMMA.16816.F32 R32, R40, R114, R32 ;  /* 0x000000722820723c */ /* 0x000fd80000001820 */
[C---:B--2---:R-:W-:Y:S08]  /*2890*/  HMMA.16816.F32 R16, R24.reuse, R20, R16 ;  /* 0x000000141810723c */ /* 0x044ff00000001810 */
[----:B------:R-:W-:Y:S01]  /*28a0*/  HMMA.16816.F32 R32, R24, R22, R32 ;  /* 0x000000161820723c */ /* 0x000fe20000001820 */
[----:B------:R-:W2:Y:S11]  /*28b0*/  LDSM.16.M88.4 R20, [R158+0x5c00] ;  /* 0x005c00009e14783b */ /* 0x000eb60000000200 */
[C---:B-1----:R-:W-:Y:S08]  /*28c0*/  HMMA.16816.F32 R16, R12.reuse, R8, R16 ;  /* 0x000000080c10723c */ /* 0x042ff00000001810 */
[----:B------:R-:W-:Y:S01]  /*28d0*/  HMMA.16816.F32 R32, R12, R10, R32 ;  /* 0x0000000a0c20723c */ /* 0x000fe20000001820 */
[----:B------:R-:W1:Y:S07]  /*28e0*/  LDSM.16.M88.4 R8, [R119+0x5800] ;  /* 0x005800007708783b */ /* 0x000e6e0000000200 */
[----:B------:R-:W-:Y:S03]  /*28f0*/  HMMA.16816.F32 R28, R104, R108, R28 ;  /* 0x0000006c681c723c */ /* 0x000fe6000000181c */
[----:B------:R-:W-:-:S05]  /*2900*/  FMUL.FTZ R0, R16, R6 ;  /* 0x0000000610007220 */ /* 0x000fca0000410000 */
[C---:B------:R-:W-:Y:S08]  /*2910*/  HMMA.16816.F32 R96, R104.reuse, R110, R96 ;  /* 0x0000006e6860723c */ /* 0x040ff00000001860 */
[C---:B------:R-:W-:Y:S01]  /*2920*/  HMMA.16816.F32 R108, R104.reuse, R100, R92 ;  /* 0x00000064686c723c */ /* 0x040fe2000000185c */
[-C--:B------:R-:W-:Y:S01]  /*2930*/  FMUL.FTZ R100, R18, R6.reuse ;  /* 0x0000000612647220 */ /* 0x080fe20000410000 */
[-C--:B------:R-:W-:Y:S01]  /*2940*/  FMUL.FTZ R101, R19, R6.reuse ;  /* 0x0000000613657220 */ /* 0x080fe20000410000 */
[----:B------:R-:W-:Y:S05]  /*2950*/  LDSM.16.M88.4 R92, [R158+0x7400] ;  /* 0x007400009e5c783b */ /* 0x000fea0000000200 */
[----:B------:R-:W-:Y:S01]  /*2960*/  HMMA.16816.F32 R88, R104, R102, R88 ;  /* 0x000000666858723c */ /* 0x000fe20000001858 */
[----:B------:R-:W-:-:S02]  /*2970*/  FMUL.FTZ R102, R17, R6 ;  /* 0x0000000611667220 */ /* 0x000fc40000410000 */
[----:B------:R-:W3:Y:S05]  /*2980*/  LDSM.16.M88.4 R16, [R158+0x7800] ;  /* 0x007800009e10783b */ /* 0x000eea0000000200 */
[C---:B--2---:R-:W-:Y:S08]  /*2990*/  HMMA.16816.F32 R84, R104.reuse, R20, R84 ;  /* 0x000000146854723c */ /* 0x044ff00000001854 */
[----:B------:R-:W-:Y:S01]  /*29a0*/  HMMA.16816.F32 R80, R104, R22, R80 ;  /* 0x000000166850723c */ /* 0x000fe20000001850 */
[----:B------:R-:W2:Y:S07]  /*29b0*/  LDSM.16.M88.4 R20, [R119+0x5c00] ;  /* 0x005c00007714783b */ /* 0x000eae0000000200 */
        /* <DEDUP_REMOVED lines=10> */
[----:B------:R-:W4:Y:S01]  /*2a60*/  LDSM.16.M88.4 R36, [R158+0x6000] ;  /* 0x006000009e24783b */ /* 0x000f220000000200 */
[----:B------:R-:W1:Y:S06]  /*2a70*/  MUFU.TANH R122, R32 ;  /* 0x00000020007a7308 */ /* 0x000e6c0000002400 */
[C---:B---3--:R-:W-:Y:S02]  /*2a80*/  HMMA.16816.F32 R108, R24.reuse, R16, R108 ;  /* 0x00000010186c723c */ /* 0x048fe4000000186c */
[----:B------:R-:W3:Y:S06]  /*2a90*/  MUFU.TANH R124, R33 ;  /* 0x00000021007c7308 */ /* 0x000eec0000002400 */
[----:B------:R-:W-:Y:S01]  /*2aa0*/  HMMA.16816.F32 R88, R24, R18, R88 ;  /* 0x000000121858723c */ /* 0x000fe20000001858 */
[----:B------:R-:W3:Y:S01]  /*2ab0*/  LDSM.16.M88.4 R16, [R158+0x6400] ;  /* 0x006400009e10783b */ /* 0x000ee20000000200 */
[----:B------:R-:W1:Y:S06]  /*2ac0*/  MUFU.TANH R103, R34 ;  /* 0x0000002200677308 */ /* 0x000e6c0000002400 */
[C---:B--2---:R-:W-:Y:S02]  /*2ad0*/  HMMA.16816.F32 R84, R40.reuse, R20, R84 ;  /* 0x000000142854723c */ /* 0x044fe40000001854 */
[----:B------:R2:W1:Y:S06]  /*2ae0*/  MUFU.TANH R136, R35 ;  /* 0x0000002300887308 */ /* 0x00046c0000002400 */
[----:B------:R-:W-:Y:S01]  /*2af0*/  HMMA.16816.F32 R80, R40, R22, R80 ;  /* 0x000000162850723c */ /* 0x000fe20000001850 */
[----:B------:R-:W-:Y:S04]  /*2b00*/  LDSM.16.M88.4 R20, [R158+0x8000] ;  /* 0x008000009e14783b */ /* 0x000fe80000000200 */
[----:B--2---:R-:W2:Y:S03]  /*2b10*/  LDSM.16.M88.4 R32, [R119+0x6000] ;  /* 0x006000007720783b */ /* 0x004ea60000000200 */
        /* <DEDUP_REMOVED lines=10> */
[----:B------:R-:W-:Y:S01]  /*2bc0*/  HMMA.16816.F32 R96, R12, R30, R96 ;  /* 0x0000001e0c60723c */ /* 0x000fe20000001860 */
[----:B------:R-:W4:Y:S07]  /*2bd0*/  LDSM.16.M88.4 R28, [R119+0x7c00] ;  /* 0x007c0000771c783b */ /* 0x000f2e0000000200 */
[C---:B---3--:R-:W-:Y:S08]  /*2be0*/  HMMA.16816.F32 R68, R104.reuse, R16, R68 ;  /* 0x000000106844723c */ /* 0x048ff00000001844 */
[----:B------:R-:W-:Y:S01]  /*2bf0*/  HMMA.16816.F32 R64, R104, R18, R64 ;  /* 0x000000126840723c */ /* 0x000fe20000001840 */
[----:B------:R-:W3:Y:S07]  /*2c00*/  LDSM.16.M88.4 R16, [R119+0x6400] ;  /* 0x006400007710783b */ /* 0x000eee0000000200 */
[C---:B--2---:R-:W-:Y:S08]  /*2c10*/  HMMA.16816.F32 R76, R40.reuse, R32, R76 ;  /* 0x00000020284c723c */ /* 0x044ff0000000184c */
[----:B------:R-:W-:Y:S01]  /*2c20*/  HMMA.16816.F32 R72, R40, R34, R72 ;  /* 0x000000222848723c */ /* 0x000fe20000001848 */
[----:B------:R-:W-:Y:S07]  /*2c30*/  LDSM.16.M88.4 R32, [R119+0x8400] ;  /* 0x008400007720783b */ /* 0x000fee0000000200 */
[C---:B-1----:R-:W-:Y:S08]  /*2c40*/  HMMA.16816.F32 R60, R104.reuse, R8, R60 ;  /* 0x00000008683c723c */ /* 0x042ff0000000183c */
[----:B------:R-:W-:Y:S01]  /*2c50*/  HMMA.16816.F32 R56, R104, R10, R56 ;  /* 0x0000000a6838723c */ /* 0x000fe20000001838 */
[----:B------:R-:W1:Y:S07]  /*2c60*/  LDSM.16.M88.4 R8, [R119+0x6800] ;  /* 0x006800007708783b */ /* 0x000e6e0000000200 */
[C---:B------:R-:W-:Y:S08]  /*2c70*/  HMMA.16816.F32 R76, R24.reuse, R20, R76 ;  /* 0x00000014184c723c */ /* 0x040ff0000000184c */
[----:B------:R-:W-:Y:S01]  /*2c80*/  HMMA.16816.F32 R72, R24, R22, R72 ;  /* 0x000000161848723c */ /* 0x000fe20000001848 */
[----:B------:R-:W2:Y:S07]  /*2c90*/  LDSM.16.M88.4 R20, [R158+0x6c00] ;  /* 0x006c00009e14783b */ /* 0x000eae0000000200 */
[C---:B----4-:R-:W-:Y:S08]  /*2ca0*/  HMMA.16816.F32 R84, R12.reuse, R28, R84 ;  /* 0x0000001c0c54723c */ /* 0x050ff00000001854 */
[----:B------:R-:W-:Y:S01]  /*2cb0*/  HMMA.16816.F32 R80, R12, R30, R80 ;  /* 0x0000001e0c50723c */ /* 0x000fe20000001850 */
[----:B------:R-:W4:Y:S07]  /*2cc0*/  LDSM.16.M88.4 R28, [R158+0x8400] ;  /* 0x008400009e1c783b */ /* 0x000f2e0000000200 */
[C---:B---3--:R-:W-:Y:S08]  /*2cd0*/  HMMA.16816.F32 R68, R40.reuse, R16, R68 ;  /* 0x000000102844723c */ /* 0x048ff00000001844 */
[----:B------:R-:W-:Y:S01]  /*2ce0*/  HMMA.16816.F32 R64, R40, R18, R64 ;  /* 0x000000122840723c */ /* 0x000fe20000001840 */
[----:B------:R-:W3:Y:S07]  /*2cf0*/  LDSM.16.M88.4 R16, [R158+0x8800] ;  /* 0x008800009e10783b */ /* 0x000eee0000000200 */
[C---:B------:R-:W-:Y:S08]  /*2d00*/  HMMA.16816.F32 R76, R12.reuse, R36, R76 ;  /* 0x000000240c4c723c */ /* 0x040ff0000000184c */
[----:B------:R-:W-:Y:S01]  /*2d10*/  HMMA.16816.F32 R72, R12, R38, R72 ;  /* 0x000000260c48723c */ /* 0x000fe20000001848 */
[----:B------:R-:W3:Y:S07]  /*2d20*/  LDSM.16.M88.4 R36, [R119+0x6c00] ;  /* 0x006c00007724783b */ /* 0x000eee0000000200 */
[C---:B-1----:R-:W-:Y:S08]  /*2d30*/  HMMA.16816.F32 R60, R40.reuse, R8, R60 ;  /* 0x00000008283c723c */ /* 0x042ff0000000183c */
[----:B------:R-:W-:Y:S01]  /*2d40*/  HMMA.16816.F32 R56, R40, R10, R56 ;  /* 0x0000000a2838723c */ /* 0x000fe20000001838 */
[----:B------:R-:W1:Y:S07]  /*2d50*/  LDSM.16.M88.4 R8, [R158+0x8c00] ;  /* 0x008c00009e08783b */ /* 0x000e6e0000000200 */
[C---:B--2---:R-:W-:Y:S08]  /*2d60*/  HMMA.16816.F32 R48, R104.reuse, R20, R48 ;  /* 0x000000146830723c */ /* 0x044ff00000001830 */
[----:B------:R-:W-:Y:S08]  /*2d70*/  HMMA.16816.F32 R44, R104, R22, R44 ;  /* 0x00000016682c723c */ /* 0x000ff0000000182c */
[C---:B----4-:R-:W-:Y:S08]  /*2d80*/  HMMA.16816.F32 R68, R24.reuse, R28, R68 ;  /* 0x0000001c1844723c */ /* 0x050ff00000001844 */
[C---:B------:R-:W-:Y:S01]  /*2d90*/  HMMA.16816.F32 R64, R24.reuse, R30, R64 ;  /* 0x0000001e1840723c */ /* 0x040fe20000001840 */
[----:B------:R-:W2:Y:S07]  /*2da0*/  LDSM.16.M88.4 R28, [R119+0x8800] ;  /* 0x00880000771c783b */ /* 0x000eae0000000200 */
[C---:B---3--:R-:W-:Y:S08]  /*2db0*/  HMMA.16816.F32 R60, R24.reuse, R16, R60 ;  /* 0x00000010183c723c */ /* 0x048ff0000000183c */
[----:B------:R-:W-:Y:S01]  /*2dc0*/  HMMA.16816.F32 R56, R24, R18, R56 ;  /* 0x000000121838723c */ /* 0x000fe20000001838 */
[----:B------:R-:W3:Y:S07]  /*2dd0*/  LDSM.16.M88.4 R16, [R119+0x8c00] ;  /* 0x008c00007710783b */ /* 0x000eee0000000200 */
[----:B------:R-:W-:Y:S08]  /*2de0*/  HMMA.16816.F32 R108, R12, R92, R108 ;  /* 0x0000005c0c6c723c */ /* 0x000ff0000000186c */
[----:B------:R-:W-:Y:S08]  /*2df0*/  HMMA.16816.F32 R48, R40, R36, R48 ;  /* 0x000000242830723c */ /* 0x000ff00000001830 */
[----:B------:R-:W-:Y:S01]  /*2e00*/  HMMA.16816.F32 R88, R12, R94, R88 ;  /* 0x0000005e0c58723c */ /* 0x000fe20000001858 */
[-C--:B------:R-:W-:Y:S01]  /*2e10*/  FMUL.FTZ R125, R112, R6.reuse ;  /* 0x00000006707d7220 */ /* 0x080fe20000410000 */
[-C--:B------:R-:W-:Y:S01]  /*2e20*/  FMUL.FTZ R126, R113, R6.reuse ;  /* 0x00000006717e7220 */ /* 0x080fe20000410000 */
[-C--:B------:R-:W-:Y:S01]  /*2e30*/  FMUL.FTZ R96, R96, R6.reuse ;  /* 0x0000000660607220 */ /* 0x080fe20000410000 */
[-C--:B------:R-:W-:Y:S01]  /*2e40*/  FMUL.FTZ R97, R97, R6.reuse ;  /* 0x0000000661617220 */ /* 0x080fe20000410000 */
[-C--:B------:R-:W-:Y:S01]  /*2e50*/  FMUL.FTZ R72, R72, R6.reuse ;  /* 0x0000000648487220 */ /* 0x080fe20000410000 */
[-C--:B------:R-:W-:Y:S01]  /*2e60*/  FMUL.FTZ R20, R74, R6.reuse ;  /* 0x000000064a147220 */ /* 0x080fe20000410000 */
[----:B------:R-:W-:Y:S01]  /*2e70*/  FMUL.FTZ R21, R75, R6 ;  /* 0x000000064b157220 */ /* 0x000fe20000410000 */
[----:B------:R-:W-:Y:S01]  /*2e80*/  HMMA.16816.F32 R44, R40, R38, R44 ;  /* 0x00000026282c723c */ /* 0x000fe2000000182c */
[----:B------:R-:W-:Y:S01]  /*2e90*/  ISETP.GT.U32.AND P0, PT, R135, R164, PT ;  /* 0x000000a48700720c */ /* 0x000fe20003f04070 */
[----:B------:R-:W4:Y:S01]  /*2ea0*/  MUFU.TANH R0, R0 ;  /* 0x0000000000007308 */ /* 0x000f220000002400 */
[----:B------:R-:W-:-:S05]  /*2eb0*/  DEPBAR.LE SB0, 0x0 ;  /* 0x000080000000791a */ /* 0x000fca0000000000 */
[----:B-1----:R-:W-:-:S12]  /*2ec0*/  HMMA.16816.F32 R48, R24, R8, R48 ;  /* 0x000000081830723c */ /* 0x002fd80000001830 */
[----:B------:R-:W-:Y:S08]  /*2ed0*/  HMMA.16816.F32 R44, R24, R10, R44 ;  /* 0x0000000a182c723c */ /* 0x000ff0000000182c */
[C---:B------:R-:W-:Y:S08]  /*2ee0*/  HMMA.16816.F32 R68, R12.reuse, R32, R68 ;  /* 0x000000200c44723c */ /* 0x040ff00000001844 */
[C---:B------:R-:W-:Y:S08]  /*2ef0*/  HMMA.16816.F32 R64, R12.reuse, R34, R64 ;  /* 0x000000220c40723c */ /* 0x040ff00000001840 */
[C---:B--2---:R-:W-:Y:S08]  /*2f00*/  HMMA.16816.F32 R60, R12.reuse, R28, R60 ;  /* 0x0000001c0c3c723c */ /* 0x044ff0000000183c */
[C---:B------:R-:W-:Y:S08]  /*2f10*/  HMMA.16816.F32 R56, R12.reuse, R30, R56 ;  /* 0x0000001e0c38723c */ /* 0x040ff00000001838 */
[C---:B---3--:R-:W-:Y:S08]  /*2f20*/  HMMA.16816.F32 R48, R12.reuse, R16, R48 ;  /* 0x000000100c30723c */ /* 0x048ff00000001830 */
        /* <DEDUP_REMOVED lines=50> */
[----:B------:R-:W-:Y:S01]  /*3250*/  LOP3.LUT R11, R120, 0x1f0, RZ, 0xc0, !PT ;  /* 0x000001f0780b7812 */ /* 0x000fe200078ec0ff */
[----:B------:R-:W1:Y:S01]  /*3260*/  MUFU.TANH R102, R102 ;  /* 0x0000006600667308 */ /* 0x000e620000002400 */
[----:B------:R-:W-:-:S04]  /*3270*/  LOP3.LUT R6, R180, 0x7, RZ, 0xc0, !PT ;  /* 0x00000007b4067812 */ /* 0x000fc800078ec0ff */
[----:B------:R-:W-:-:S03]  /*3280*/  IADD3 R6, PT, PT, R174, R6, R11 ;  /* 0x00000006ae067210 */ /* 0x000fc60007ffe00b */
[----:B------:R-:W2:Y:S01]  /*3290*/  MUFU.TANH R100, R100 ;  /* 0x0000006400647308 */ /* 0x000ea20000002400 */
[----:B-----5:R-:W-:-:S07]  /*32a0*/  IADD3 R11, PT, PT, R52, R53, -R123 ;  /* 0x00000035340b7210 */ /* 0x020fce0007ffe87b */
[----:B------:R-:W3:Y:S08]  /*32b0*/  MUFU.TANH R101, R101 ;  /* 0x0000006500657308 */ /* 0x000ef00000002400 */
        /* <DEDUP_REMOVED lines=56> */
[----:B------:R-:W-:Y:S01]  /*3640*/  IADD3 R123, PT, PT, R53, -R123, -R118 ;  /* 0x8000007b357b7210 */ /* 0x000fe20007ffe876 */
[----:B------:R-:W-:Y:S01]  /*3650*/  BSSY.RECONVERGENT B1, `(.L_x_4577) ;  /* 0x000006a000017945 */ /* 0x000fe20003800200 */
[----:B------:R-:W-:-:S02]  /*3660*/  IADD3 R26, PT, PT, R6, R11, RZ ;  /* 0x0000000b061a7210 */ /* 0x000fc40007ffe0ff */
[----:B------:R-:W-:Y:S02]  /*3670*/  IADD3 R132, PT, PT, R6, R123, RZ ;  /* 0x0000007b06847210 */ /* 0x000fe40007ffe0ff */
[C-C-:B------:R-:W-:Y:S02]  /*3680*/  VIADDMNMX R178, R26.reuse, 0x1, R53.reuse, PT ;  /* 0x000000011ab27846 */ /* 0x140fe40003800135 */
[----:B------:R-:W-:Y:S01]  /*3690*/  VIADDMNMX R177, R26, 0x9, R53, PT ;  /* 0x000000091ab17846 */ /* 0x000fe20003800135 */
        /* <DEDUP_REMOVED lines=15> */
.L_x_4580:
[----:B------:R-:W2:Y:S01]  /*3790*/  LD.E R27, desc[UR4][R2.64+0x170] ;  /* 0x00017004021b7980 */ /* 0x000ea2000c101900 */
[----:B------:R-:W-:Y:S02]  /*37a0*/  IADD3 R19, PT, PT, R116, -0x80, RZ ;  /* 0xffffff8074137810 */ /* 0x000fe40007ffe0ff */
[----:B------:R-:W-:Y:S01]  /*37b0*/  IABS R26, R116 ;  /* 0x00000074001a7213 */ /* 0x000fe20000000000 */
[----:B------:R-:W3:Y:S01]  /*37c0*/  LD.E.64 R40, desc[UR4][R2.64+0x20] ;  /* 0x0000200402287980 */ /* 0x000ee2000c101b00 */
[-C--:B--2---:R-:W-:Y:S02]  /*37d0*/  IABS R13, R27.reuse ;  /* 0x0000001b000d7213 */ /* 0x084fe40000000000 */
[----:B------:R-:W-:Y:S02]  /*37e0*/  IABS R11, R27 ;  /* 0x0000001b000b7213 */ /* 0x000fe40000000000 */
[----:B------:R-:W2:Y:S03]  /*37f0*/  I2F.RP R15, R13 ;  /* 0x0000000d000f7306 */ /* 0x000ea60000209400 */
[----:B------:R-:W-:-:S05]  /*3800*/  IMAD.MOV R11, RZ, RZ, -R11 ;  /* 0x000000ffff0b7224 */ /* 0x000fca00078e0a0b */
[----:B--2---:R-:W2:Y:S02]  /*3810*/  MUFU.RCP R38, R15 ;  /* 0x0000000f00267308 */ /* 0x004ea40000001000 */
[----:B--2---:R-:W-:-:S06]  /*3820*/  VIADD R38, R38, 0xffffffe ;  /* 0x0ffffffe26267836 */ /* 0x004fcc0000000000 */
[----:B------:R-:W2:Y:S02]  /*3830*/  F2I.FTZ.U32.TRUNC.NTZ R39, R38 ;  /* 0x0000002600277305 */ /* 0x000ea4000021f000 */
[--C-:B--2---:R-:W-:Y:S02]  /*3840*/  IMAD.MOV R6, RZ, RZ, -R39.reuse ;  /* 0x000000ffff067224 */ /* 0x104fe400078e0a27 */
        /* <DEDUP_REMOVED lines=17> */
[----:B------:R-:W-:Y:S02]  /*3960*/  ISETP.GE.U32.AND P4, PT, R6, R13, PT ;  /* 0x0000000d0600720c */ /* 0x000fe40003f86070 */
        /* <DEDUP_REMOVED lines=30> */
.L_x_4581:
[----:B------:R-:W-:Y:S05]  /*3b50*/  BSYNC.RECONVERGENT B0 ;  /* 0x0000000000007941 */ /* 0x000fea0003800200 */
.L_x_4579:
        /* <DEDUP_REMOVED lines=25> */
.L_x_4578:
[----:B------:R-:W-:Y:S05]  /*3cf0*/  BSYNC.RECONVERGENT B1 ;  /* 0x0000000000017941 */ /* 0x000fea0003800200 */
.L_x_4577:
[----:B--2---:R-:W2:Y:S01]  /*3d00*/  LD.E R27, desc[UR4][R2.64+0xdc] ;  /* 0x0000dc04021b7980 */ /* 0x004ea2000c101900 */
[----:B------:R-:W-:Y:S02]  /*3d10*/  IMAD.SHL.U32 R53, R171, 0x2, RZ ;  /* 0x00000002ab357824 */ /* 0x000fe400078e00ff */
[----:B------:R-:W-:-:S03]  /*3d20*/  VIADD R133, R132, 0x8 ;  /* 0x0000000884857836 */ /* 0x000fc60000000000 */
[----:B------:R-:W-:-:S05]  /*3d30*/  LOP3.LUT R53, R53, 0x6, RZ, 0xc0, !PT ;  /* 0x0000000635357812 */ /* 0x000fca00078ec0ff */
[----:B------:R-:W-:-:S04]  /*3d40*/  IMAD R26, R135, 0x80, R53 ;  /* 0x00000080871a7824 */ /* 0x000fc800078e0235 */
[----:B------:R-:W-:Y:S01]  /*3d50*/  VIADD R115, R26, 0x1 ;  /* 0x000000011a737836 */ /* 0x000fe20000000000 */
[----:B------:R-:W-:Y:S01]  /*3d60*/  ISETP.GT.AND P2, PT, R132, R26, PT ;  /* 0x0000001a8400720c */ /* 0x000fe20003f44270 */
[----:B------:R-:W-:-:S03]  /*3d70*/  VIADD R111, R26, 0x9 ;  /* 0x000000091a6f7836 */ /* 0x000fc60000000000 */
[----:B------:R-:W-:Y:S01]  /*3d80*/  FSEL R0, R0, -INF , !P2 ;  /* 0xff80000000007808 */ /* 0x000fe20005000000 */
[----:B------:R-:W-:Y:S01]  /*3d90*/  VIADD R114, R26, 0x8 ;  /* 0x000000081a727836 */ /* 0x000fe20000000000 */
[----:B------:R-:W-:Y:S01]  /*3da0*/  ISETP.GT.AND P2, PT, R132, R115, PT ;  /* 0x000000738400720c */ /* 0x000fe20003f44270 */
[----:B------:R-:W-:Y:S01]  /*3db0*/  VIADD R107, R26, 0x11 ;  /* 0x000000111a6b7836 */ /* 0x000fe20000000000 */
[-C--:B------:R-:W-:Y:S02]  /*3dc0*/  ISETP.GE.AND P5, PT, R115, R178.reuse, PT ;  /* 0x000000b27300720c */ /* 0x080fe40003fa6270 */
[----:B-1----:R-:W-:Y:S01]  /*3dd0*/  FSEL R59, R102, -INF , !P2 ;  /* 0xff800000663b7808 */ /* 0x002fe20005000000 */
[C---:B------:R-:W-:Y:S01]  /*3de0*/  VIADD R110, R26.reuse, 0x10 ;  /* 0x000000101a6e7836 */ /* 0x040fe20000000000 */
[----:B------:R-:W-:Y:S02]  /*3df0*/  ISETP.GE.AND P4, PT, R26, R178, PT ;  /* 0x000000b21a00720c */ /* 0x000fe40003f86270 */
[----:B------:R-:W-:-:S02]  /*3e00*/  ISETP.GT.AND P2, PT, R132, R111, PT ;  /* 0x0000006f8400720c */ /* 0x000fc40003f44270 */
[----:B------:R-:W-:Y:S02]  /*3e10*/  ISETP.GT.AND P3, PT, R132, R114, PT ;  /* 0x000000728400720c */ /* 0x000fe40003f64270 */
[----:B------:R-:W-:Y:S01]  /*3e20*/  FSEL R59, R59, -INF , !P5 ;  /* 0xff8000003b3b7808 */ /* 0x000fe20006800000 */
[----:B------:R-:W-:Y:S01]  /*3e30*/  VIADD R106, R26, 0x19 ;  /* 0x000000191a6a7836 */ /* 0x000fe20000000000 */
[----:B------:R-:W-:Y:S02]  /*3e40*/  FSEL R6, R0, -INF , !P4 ;  /* 0xff80000000067808 */ /* 0x000fe40006000000 */
[-C--:B------:R-:W-:Y:S02]  /*3e50*/  ISETP.GE.AND P5, PT, R111, R178.reuse, PT ;  /* 0x000000b26f00720c */ /* 0x080fe40003fa6270 */
        /* <DEDUP_REMOVED lines=8> */
[----:B------:R-:W-:Y:S02]  /*3ee0*/  FSEL R57, R57, -INF , !P4 ;  /* 0xff80000039397808 */ /* 0x000fe40006000000 */
[----:B------:R-:W-:-:S02]  /*3ef0*/  ISETP.GE.AND P5, PT, R107, R178, PT ;  /* 0x000000b26b00720c */ /* 0x000fc40003fa6270 */
        /* <DEDUP_REMOVED lines=9> */
[-C--:B------:R-:W-:Y:S02]  /*3f90*/  ISETP.GE.AND P5, PT, R106, R178.reuse, PT ;  /* 0x000000b26a00720c */ /* 0x080fe40003fa6270 */
[----:B------:R-:W-:Y:S01]  /*3fa0*/  FSEL R11, R97, -INF , !P2 ;  /* 0xff800000610b7808 */ /* 0x000fe20005000000 */
[----:B------:R-:W-:Y:S01]  /*3fb0*/  VIADD R104, R26, 0x28 ;  /* 0x000000281a687836 */ /* 0x000fe20000000000 */
[----:B------:R-:W-:Y:S02]  /*3fc0*/  ISETP.GE.AND P4, PT, R79, R178, PT ;  /* 0x000000b24f00720c */ /* 0x000fe40003f86270 */
[----:B------:R-:W-:Y:S02]  /*3fd0*/  FSEL R25, R96, -INF , !P3 ;  /* 0xff80000060197808 */ /* 0x000fe40005800000 */
[C---:B------:R-:W-:Y:S02]  /*3fe0*/  ISETP.GT.AND P2, PT, R132.reuse, R73, PT ;  /* 0x000000498400720c */ /* 0x040fe40003f44270 */
[----:B------:R-:W-:-:S02]  /*3ff0*/  ISETP.GT.AND P3, PT, R132, R105, PT ;  /* 0x000000698400720c */ /* 0x000fc40003f64270 */
[----:B------:R-:W-:Y:S01]  /*4000*/  FSEL R11, R11, -INF , !P5 ;  /* 0xff8000000b0b7808 */ /* 0x000fe20006800000 */
[C---:B------:R-:W-:Y:S01]  /*4010*/  VIADD R70, R26.reuse, 0x31 ;  /* 0x000000311a467836 */ /* 0x040fe20000000000 */
[----:B------:R-:W-:Y:S02]  /*4020*/  FSEL R25, R25, -INF , !P4 ;  /* 0xff80000019197808 */ /* 0x000fe40006000000 */
[-C--:B------:R-:W-:Y:S02]  /*4030*/  ISETP.GE.AND P5, PT, R73, R178.reuse, PT ;  /* 0x000000b24900720c */ /* 0x080fe40003fa6270 */
        /* <DEDUP_REMOVED lines=76> */
[----:B------:R-:W-:Y:S02]  /*4500*/  FSEL R62, R28, -INF , !P5 ;  /* 0xff8000001c3e7808 */ /* 0x000fe40006800000 */
[----:B------:R-:W-:Y:S02]  /*4510*/  FSEL R134, R64, -INF , !P4 ;  /* 0xff80000040867808 */ /* 0x000fe40006000000 */
[-C--:B------:R-:W-:Y:S02]  /*4520*/  ISETP.GE.AND P5, PT, R46, R178.reuse, PT ;  /* 0x000000b22e00720c */ /* 0x080fe40003fa6270 */
[----:B------:R-:W-:Y:S02]  /*4530*/  FSEL R30, R30, -INF , !P2 ;  /* 0xff8000001e1e7808 */ /* 0x000fe40005000000 */
[----:B------:R-:W-:Y:S02]  /*4540*/  ISETP.GE.AND P4, PT, R47, R178, PT ;  /* 0x000000b22f00720c */ /* 0x000fe40003f86270 */
[----:B------:R-:W-:-:S02]  /*4550*/  FSEL R29, R29, -INF , !P3 ;  /* 0xff8000001d1d7808 */ /* 0x000fc40005800000 */
[C---:B------:R-:W-:Y:S02]  /*4560*/  ISETP.GT.AND P2, PT, R132.reuse, R44, PT ;  /* 0x0000002c8400720c */ /* 0x040fe40003f44270 */
[----:B------:R-:W-:Y:S01]  /*4570*/  ISETP.GT.AND P3, PT, R132, R45, PT ;  /* 0x0000002d8400720c */ /* 0x000fe20003f64270 */
[----:B------:R-:W-:Y:S01]  /*4580*/  VIADD R42, R26, 0x70 ;  /* 0x000000701a2a7836 */ /* 0x000fe20000000000 */
[----:B------:R-:W-:Y:S01]  /*4590*/  FSEL R127, R30, -INF , !P5 ;  /* 0xff8000001e7f7808 */ /* 0x000fe20006800000 */
[C---:B------:R-:W-:Y:S01]  /*45a0*/  VIADD R38, R26.reuse, 0x78 ;  /* 0x000000781a267836 */ /* 0x040fe20000000000 */
[----:B------:R-:W-:Y:S01]  /*45b0*/  FSEL R130, R29, -INF , !P4 ;  /* 0xff8000001d827808 */ /* 0x000fe20006000000 */
[----:B------:R-:W-:Y:S01]  /*45c0*/  VIADD R40, R26, 0x71 ;  /* 0x000000711a287836 */ /* 0x000fe20000000000 */
[----:B------:R-:W-:Y:S02]  /*45d0*/  ISETP.GE.AND P5, PT, R44, R178, PT ;  /* 0x000000b22c00720c */ /* 0x000fe40003fa6270 */
[----:B------:R-:W-:-:S02]  /*45e0*/  FSEL R43, R43, -INF , !P2 ;  /* 0xff8000002b2b7808 */ /* 0x000fc40005000000 */
[----:B------:R-:W-:Y:S02]  /*45f0*/  ISETP.GE.AND P4, PT, R45, R178, PT ;  /* 0x000000b22d00720c */ /* 0x000fe40003f86270 */
[----:B------:R-:W-:Y:S02]  /*4600*/  FSEL R17, R17, -INF , !P3 ;  /* 0xff80000011117808 */ /* 0x000fe40005800000 */
[----:B------:R-:W-:Y:S02]  /*4610*/  ISETP.GT.AND P1, PT, R133, R26, PT ;  /* 0x0000001a8500720c */ /* 0x000fe40003f24270 */
[C---:B------:R-:W-:Y:S01]  /*4620*/  ISETP.GE.AND P0, PT, R26.reuse, R177, PT ;  /* 0x000000b11a00720c */ /* 0x040fe20003f06270 */
[----:B------:R-:W-:Y:S01]  /*4630*/  VIADD R26, R26, 0x79 ;  /* 0x000000791a1a7836 */ /* 0x000fe20000000000 */
[----:B------:R-:W-:Y:S02]  /*4640*/  ISETP.GT.AND P3, PT, R132, R42, PT ;  /* 0x0000002a8400720c */ /* 0x000fe40003f64270 */
[----:B------:R-:W-:-:S02]  /*4650*/  FSEL R125, R43, -INF , !P5 ;  /* 0xff8000002b7d7808 */ /* 0x000fc40006800000 */
[----:B------:R-:W-:Y:S02]  /*4660*/  FSEL R128, R17, -INF , !P4 ;  /* 0xff80000011807808 */ /* 0x000fe40006000000 */
[C---:B------:R-:W-:Y:S02]  /*4670*/  ISETP.GT.AND P5, PT, R132.reuse, R38, PT ;  /* 0x000000268400720c */ /* 0x040fe40003fa4270 */
[----:B------:R-:W-:Y:S02]  /*4680*/  ISETP.GT.AND P4, PT, R132, R40, PT ;  /* 0x000000288400720c */ /* 0x000fe40003f84270 */
[----:B------:R-:W-:Y:S02]  /*4690*/  ISETP.GE.AND P2, PT, R42, R178, PT ;  /* 0x000000b22a00720c */ /* 0x000fe40003f46270 */
[----:B------:R-:W-:Y:S02]  /*46a0*/  FSEL R48, R48, -INF , !P3 ;  /* 0xff80000030307808 */ /* 0x000fe40005800000 */
[----:B------:R-:W-:-:S02]  /*46b0*/  ISETP.GT.AND P3, PT, R132, R26, PT ;  /* 0x0000001a8400720c */ /* 0x000fc40003f64270 */
[----:B------:R-:W-:Y:S02]  /*46c0*/  FSEL R51, R51, -INF , !P5 ;  /* 0xff80000033337808 */ /* 0x000fe40006800000 */
[----:B------:R-:W-:Y:S02]  /*46d0*/  FSEL R71, R71, -INF , !P4 ;  /* 0xff80000047477808 */ /* 0x000fe40006000000 */
[----:B------:R-:W-:Y:S02]  /*46e0*/  ISETP.GE.AND P5, PT, R40, R178, PT ;  /* 0x000000b22800720c */ /* 0x000fe40003fa6270 */
[----:B------:R-:W-:Y:S02]  /*46f0*/  FSEL R100, R100, -INF , !P1 ;  /* 0xff80000064647808 */ /* 0x000fe40004800000 */
[----:B------:R-:W-:Y:S02]  /*4700*/  FSEL R126, R48, -INF , !P2 ;  /* 0xff800000307e7808 */ /* 0x000fe40005000000 */
[----:B------:R-:W-:-:S02]  /*4710*/  ISETP.GT.AND P2, PT, R133, R115, PT ;  /* 0x000000738500720c */ /* 0x000fc40003f44270 */
[----:B------:R-:W-:Y:S02]  /*4720*/  FSEL R75, R75, -INF , !P3 ;  /* 0xff8000004b4b7808 */ /* 0x000fe40005800000 */
[----:B------:R-:W-:Y:S02]  /*4730*/  ISETP.GE.AND P3, PT, R38, R178, PT ;  /* 0x000000b22600720c */ /* 0x000fe40003f66270 */
[----:B------:R-:W-:Y:S02]  /*4740*/  FSEL R123, R71, -INF , !P5 ;  /* 0xff800000477b7808 */ /* 0x000fe40006800000 */
[----:B------:R-:W-:Y:S02]  /*4750*/  ISETP.GT.AND P1, PT, R133, R114, PT ;  /* 0x000000728500720c */ /* 0x000fe40003f24270 */
[----:B------:R-:W-:Y:S02]  /*4760*/  ISETP.GE.AND P5, PT, R26, R178, PT ;  /* 0x000000b21a00720c */ /* 0x000fe40003fa6270 */
[----:B------:R-:W-:-:S02]  /*4770*/  FSEL R71, R100, -INF , !P0 ;  /* 0xff80000064477808 */ /* 0x000fc40004000000 */
[----:B------:R-:W-:Y:S02]  /*4780*/  ISETP.GT.AND P0, PT, R133, R111, PT ;  /* 0x0000006f8500720c */ /* 0x000fe40003f04270 */
[-C--:B------:R-:W-:Y:S02]  /*4790*/  ISETP.GE.AND P4, PT, R115, R177.reuse, PT ;  /* 0x000000b17300720c */ /* 0x080fe40003f86270 */
[----:B------:R-:W-:Y:S02]  /*47a0*/  FSEL R28, R101, -INF , !P2 ;  /* 0xff800000651c7808 */ /* 0x000fe40005000000 */
[----:B------:R-:W-:Y:S02]  /*47b0*/  FSEL R124, R51, -INF , !P3 ;  /* 0xff800000337c7808 */ /* 0x000fe40005800000 */
[----:B------:R-:W-:Y:S02]  /*47c0*/  ISETP.GT.AND P2, PT, R133, R110, PT ;  /* 0x0000006e8500720c */ /* 0x000fe40003f44270 */
[----:B------:R-:W-:-:S02]  /*47d0*/  ISETP.GE.AND P3, PT, R114, R177, PT ;  /* 0x000000b17200720c */ /* 0x000fc40003f66270 */
[----:B------:R-:W-:Y:S02]  /*47e0*/  FSEL R122, R75, -INF , !P5 ;  /* 0xff8000004b7a7808 */ /* 0x000fe40006800000 */
[----:B------:R-:W-:Y:S02]  /*47f0*/  FSEL R69, R103, -INF , !P1 ;  /* 0xff80000067457808 */ /* 0x000fe40004800000 */
[----:B------:R-:W-:Y:S02]  /*4800*/  ISETP.GE.AND P5, PT, R111, R177, PT ;  /* 0x000000b16f00720c */ /* 0x000fe40003fa6270 */
[----:B------:R-:W-:Y:S02]  /*4810*/  ISETP.GT.AND P1, PT, R133, R107, PT ;  /* 0x0000006b8500720c */ /* 0x000fe40003f24270 */
[----:B------:R-:W-:Y:S02]  /*4820*/  FSEL R29, R136, -INF , !P0 ;  /* 0xff800000881d7808 */ /* 0x000fe40004000000 */
        /* <DEDUP_REMOVED lines=19> */
[----:B------:R-:W-:Y:S02]  /*4960*/  FSEL R94, R94, -INF , !P1 ;  /* 0xff8000005e5e7808 */ /* 0x000fe40004800000 */
[----:B------:R-:W-:Y:S02]  /*4970*/  ISETP.GT.AND P0, PT, R133, R73, PT ;  /* 0x000000498500720c */ /* 0x000fe40003f04270 */
[-C--:B------:R-:W-:Y:S02]  /*4980*/  ISETP.GE.AND P5, PT, R73, R177.reuse, PT ;  /* 0x000000b14900720c */ /* 0x080fe40003fa6270 */
[----:B------:R-:W-:Y:S02]  /*4990*/  ISETP.GT.AND P1, PT, R133, R78, PT ;  /* 0x0000004e8500720c */ /* 0x000fe40003f24270 */
[----:B------:R-:W-:Y:S02]  /*49a0*/  FSEL R73, R93, -INF , !P4 ;  /* 0xff8000005d497808 */ /* 0x000fe40006000000 */
[----:B------:R-:W-:-:S02]  /*49b0*/  ISETP.GE.AND P4, PT, R104, R177, PT ;  /* 0x000000b16800720c */ /* 0x000fc40003f86270 */
[----:B------:R-:W-:Y:S02]  /*49c0*/  FSEL R88, R88, -INF , !P2 ;  /* 0xff80000058587808 */ /* 0x000fe40005000000 */
[----:B------:R-:W-:Y:S02]  /*49d0*/  FSEL R195, R94, -INF , !P3 ;  /* 0xff8000005ec37808 */ /* 0x000fe40005800000 */
[----:B------:R-:W-:Y:S02]  /*49e0*/  ISETP.GT.AND P2, PT, R133, R70, PT ;  /* 0x000000468500720c */ /* 0x000fe40003f44270 */
[----:B------:R-:W-:Y:S02]  /*49f0*/  ISETP.GE.AND P3, PT, R78, R177, PT ;  /* 0x000000b14e00720c */ /* 0x000fe40003f66270 */
[----:B------:R-:W-:Y:S02]  /*4a00*/  FSEL R89, R89, -INF , !P1 ;  /* 0xff80000059597808 */ /* 0x000fe40004800000 */
[----:B------:R-:W-:-:S02]  /*4a10*/  ISETP.GT.AND P1, PT, R133, R67, PT ;  /* 0x000000438500720c */ /* 0x000fc40003f24270 */
[----:B------:R-:W-:Y:S02]  /*4a20*/  FSEL R189, R88, -INF , !P4 ;  /* 0xff80000058bd7808 */ /* 0x000fe40006000000 */
[----:B------:R-:W-:Y:S02]  /*4a30*/  ISETP.GE.AND P4, PT, R70, R177, PT ;  /* 0x000000b14600720c */ /* 0x000fe40003f86270 */
[----:B------:R-:W-:Y:S02]  /*4a40*/  FSEL R85, R85, -INF , !P2 ;  /* 0xff80000055557808 */ /* 0x000fe40005000000 */
[----:B------:R-:W-:Y:S02]  /*4a50*/  FSEL R187, R89, -INF , !P3 ;  /* 0xff80000059bb7808 */ /* 0x000fe40005800000 */
[----:B------:R-:W-:Y:S02]  /*4a60*/  ISETP.GT.AND P2, PT, R133, R63, PT ;  /* 0x0000003f8500720c */ /* 0x000fe40003f44270 */
[----:B------:R-:W-:-:S02]  /*4a70*/  ISETP.GE.AND P3, PT, R67, R177, PT ;  /* 0x000000b14300720c */ /* 0x000fc40003f66270 */
[----:B------:R-:W-:Y:S02]  /*4a80*/  FSEL R80, R80, -INF , !P1 ;  /* 0xff80000050507808 */ /* 0x000fe40004800000 */
[----:B------:R-:W-:Y:S02]  /*4a90*/  ISETP.GT.AND P1, PT, R133, R60, PT ;  /* 0x0000003c8500720c */ /* 0x000fe40003f24270 */
[----:B------:R-:W-:Y:S02]  /*4aa0*/  FSEL R155, R85, -INF , !P4 ;  /* 0xff800000559b7808 */ /* 0x000fe40006000000 */
[----:B------:R-:W-:Y:S02]  /*4ab0*/  ISETP.GE.AND P4, PT, R63, R177, PT ;  /* 0x000000b13f00720c */ /* 0x000fe40003f86270 */
[----:B------:R-:W-:Y:S02]  /*4ac0*/  FSEL R76, R76, -INF , !P2 ;  /* 0xff8000004c4c7808 */ /* 0x000fe40005000000 */
[----:B------:R-:W-:-:S02]  /*4ad0*/  FSEL R153, R80, -INF , !P3 ;  /* 0xff80000050997808 */ /* 0x000fc40005800000 */
[----:B------:R-:W-:Y:S02]  /*4ae0*/  ISETP.GT.AND P2, PT, R133, R56, PT ;  /* 0x000000388500720c */ /* 0x000fe40003f44270 */
[-C--:B------:R-:W-:Y:S02]  /*4af0*/  ISETP.GE.AND P3, PT, R60, R177.reuse, PT ;  /* 0x000000b13c00720c */ /* 0x080fe40003f66270 */
[----:B------:R-:W-:Y:S02]  /*4b00*/  FSEL R67, R77, -INF , !P1 ;  /* 0xff8000004d437808 */ /* 0x000fe40004800000 */
[----:B------:R-:W-:Y:S02]  /*4b10*/  ISETP.GT.AND P1, PT, R133, R52, PT ;  /* 0x000000348500720c */ /* 0x000fe40003f24270 */
[----:B------:R-:W-:Y:S02]  /*4b20*/  FSEL R143, R76, -INF , !P4 ;  /* 0xff8000004c8f7808 */ /* 0x000fe40006000000 */
[----:B------:R-:W-:-:S02]  /*4b30*/  ISETP.GE.AND P4, PT, R56, R177, PT ;  /* 0x000000b13800720c */ /* 0x000fc40003f86270 */
[----:B------:R-:W-:Y:S02]  /*4b40*/  FSEL R21, R21, -INF , !P2 ;  /* 0xff80000015157808 */ /* 0x000fe40005000000 */
[----:B------:R-:W-:Y:S02]  /*4b50*/  FSEL R67, R67, -INF , !P3 ;  /* 0xff80000043437808 */ /* 0x000fe40005800000 */
[----:B------:R-:W-:Y:S02]  /*4b60*/  ISETP.GE.AND P3, PT, R52, R177, PT ;  /* 0x000000b13400720c */ /* 0x000fe40003f66270 */
[----:B------:R-:W-:Y:S02]  /*4b70*/  FSEL R34, R34, -INF , !P1 ;  /* 0xff80000022227808 */ /* 0x000fe40004800000 */
[----:B------:R-:W-:Y:S02]  /*4b80*/  ISETP.GT.AND P1, PT, R133, R49, PT ;  /* 0x000000318500720c */ /* 0x000fe40003f24270 */
[----:B------:R-:W-:-:S02]  /*4b90*/  FSEL R63, R21, -INF , !P4 ;  /* 0xff800000153f7808 */ /* 0x000fc40006000000 */
[----:B------:R-:W-:Y:S02]  /*4ba0*/  ISETP.GT.AND P2, PT, R133, R19, PT ;  /* 0x000000138500720c */ /* 0x000fe40003f44270 */
[-C--:B------:R-:W-:Y:S02]  /*4bb0*/  ISETP.GE.AND P4, PT, R19, R177.reuse, PT ;  /* 0x000000b11300720c */ /* 0x080fe40003f86270 */
[----:B------:R-:W-:Y:S02]  /*4bc0*/  FSEL R19, R34, -INF , !P3 ;  /* 0xff80000022137808 */ /* 0x000fe40005800000 */
[----:B------:R-:W-:Y:S02]  /*4bd0*/  ISETP.GE.AND P3, PT, R49, R177, PT ;  /* 0x000000b13100720c */ /* 0x000fe40003f66270 */
[----:B------:R-:W-:Y:S02]  /*4be0*/  FMNMX3.FTZ R0, R6, R59, R57, !PT ;  /* 0x0000003b06007276 */ /* 0x000fe40007810039 */
[----:B------:R-:W-:-:S02]  /*4bf0*/  FSEL R8, R8, -INF , !P1 ;  /* 0xff80000008087808 */ /* 0x000fc40004800000 */
[----:B------:R-:W-:Y:S02]  /*4c00*/  FMNMX3.FTZ R0, R0, R15, R13, !PT ;  /* 0x0000000f00007276 */ /* 0x000fe4000781000d */
[----:B------:R-:W-:Y:S02]  /*4c10*/  FSEL R49, R8, -INF , !P3 ;  /* 0xff80000008317808 */ /* 0x000fe40005800000 */
[----:B------:R-:W-:Y:S02]  /*4c20*/  FMNMX3.FTZ R8, R71, R28, R69, !PT ;  /* 0x0000001c47087276 */ /* 0x000fe40007810045 */
[----:B------:R-:W-:Y:S02]  /*4c30*/  FMNMX3.FTZ R0, R0, R31, R25, !PT ;  /* 0x0000001f00007276 */ /* 0x000fe40007810019 */
[----:B------:R-:W-:Y:S02]  /*4c40*/  FMNMX3.FTZ R8, R8, R29, R79, !PT ;  /* 0x0000001d08087276 */ /* 0x000fe4000781004f */
[----:B------:R-:W-:-:S02]  /*4c50*/  FSEL R95, R95, -INF , !P0 ;  /* 0xff8000005f5f7808 */ /* 0x000fc40004000000 */
[----:B------:R-:W-:Y:S02]  /*4c60*/  FMNMX3.FTZ R0, R0, R11, R37, !PT ;  /* 0x0000000b00007276 */ /* 0x000fe40007810025 */
[----:B------:R-:W-:Y:S02]  /*4c70*/  ISETP.GT.AND P0, PT, R133, R74, PT ;  /* 0x0000004a8500720c */ /* 0x000fe40003f04270 */
[----:B------:R-:W-:Y:S02]  /*4c80*/  FMNMX3.FTZ R8, R8, R51, R75, !PT ;  /* 0x0000003308087276 */ /* 0x000fe4000781004b */
[----:B------:R-:W-:Y:S02]  /*4c90*/  FSEL R191, R95, -INF , !P5 ;  /* 0xff8000005fbf7808 */ /* 0x000fe40006800000 */
[----:B------:R-:W-:Y:S02]  /*4ca0*/  FMNMX3.FTZ R0, R0, R61, R41, !PT ;  /* 0x0000003d00007276 */ /* 0x000fe40007810029 */
[----:B------:R-:W-:-:S02]  /*4cb0*/  ISETP.GE.AND P5, PT, R74, R177, PT ;  /* 0x000000b14a00720c */ /* 0x000fc40003fa6270 */
[----:B------:R-:W-:Y:S02]  /*4cc0*/  FSEL R84, R84, -INF , !P0 ;  /* 0xff80000054547808 */ /* 0x000fe40004000000 */
[----:B------:R-:W-:Y:S02]  /*4cd0*/  FMNMX3.FTZ R8, R8, R73, R195, !PT ;  /* 0x0000004908087276 */ /* 0x000fe400078100c3 */
[----:B------:R-:W-:Y:S02]  /*4ce0*/  ISETP.GT.AND P0, PT, R133, R66, PT ;  /* 0x000000428500720c */ /* 0x000fe40003f04270 */
[----:B------:R-:W-:Y:S02]  /*4cf0*/  FMNMX3.FTZ R0, R0, R39, R179, !PT ;  /* 0x0000002700007276 */ /* 0x000fe400078100b3 */
[----:B------:R-:W-:Y:S02]  /*4d00*/  FSEL R185, R84, -INF , !P5 ;  /* 0xff80000054b97808 */ /* 0x000fe40006800000 */
[----:B------:R-:W-:-:S02]  /*4d10*/  FMNMX3.FTZ R8, R8, R191, R189, !PT ;  /* 0x000000bf08087276 */ /* 0x000fc400078100bd */
[----:B------:R-:W-:Y:S02]  /*4d20*/  ISETP.GE.AND P5, PT, R66, R177, PT ;  /* 0x000000b14200720c */ /* 0x000fe40003fa6270 */
[----:B------:R-:W-:Y:S02]  /*4d30*/  FSEL R81, R81, -INF , !P0 ;  /* 0xff80000051517808 */ /* 0x000fe40004000000 */
[----:B------:R-:W-:Y:S02]  /*4d40*/  ISETP.GT.AND P0, PT, R133, R58, PT ;  /* 0x0000003a8500720c */ /* 0x000fe40003f04270 */
[----:B------:R-:W-:Y:S02]  /*4d50*/  FMNMX3.FTZ R0, R0, R167, R33, !PT ;  /* 0x000000a700007276 */ /* 0x000fe40007810021 */
[----:B------:R-:W-:Y:S02]  /*4d60*/  FMNMX3.FTZ R8, R8, R187, R185, !PT ;  /* 0x000000bb08087276 */ /* 0x000fe400078100b9 */
[----:B------:R-:W-:-:S02]  /*4d70*/  FSEL R151, R81, -INF , !P5 ;  /* 0xff80000051977808 */ /* 0x000fc40006800000 */
[----:B------:R-:W-:Y:S02]  /*4d80*/  ISETP.GE.AND P5, PT, R58, R177, PT ;  /* 0x000000b13a00720c */ /* 0x000fe40003fa6270 */
[----:B------:R-:W-:Y:S02]  /*4d90*/  FSEL R20, R20, -INF , !P0 ;  /* 0xff80000014147808 */ /* 0x000fe40004000000 */
[----:B------:R-:W-:Y:S02]  /*4da0*/  FMNMX3.FTZ R0, R0, R35, R149, !PT ;  /* 0x0000002300007276 */ /* 0x000fe40007810095 */
[----:B------:R-:W-:Y:S02]  /*4db0*/  ISETP.GT.AND P0, PT, R133, R50, PT ;  /* 0x000000328500720c */ /* 0x000fe40003f04270 */
[----:B------:R-:W-:Y:S02]  /*4dc0*/  FMNMX3.FTZ R8, R8, R155, R153, !PT ;  /* 0x0000009b08087276 */ /* 0x000fe40007810099 */
[----:B------:R-:W-:-:S02]  /*4dd0*/  FSEL R22, R22, -INF , !P2 ;  /* 0xff80000016167808 */ /* 0x000fc40005000000 */
[----:B------:R-:W-:Y:S02]  /*4de0*/  ISETP.GT.AND P2, PT, R133, R46, PT ;  /* 0x0000002e8500720c */ /* 0x000fe40003f44270 */
[----:B------:R-:W-:Y:S02]  /*4df0*/  FSEL R137, R20, -INF , !P5 ;  /* 0xff80000014897808 */ /* 0x000fe40006800000 */
[----:B------:R-:W-:Y:S02]  /*4e00*/  FMNMX3.FTZ R0, R0, R147, R145, !PT ;  /* 0x0000009300007276 */ /* 0x000fe40007810091 */
[----:B------:R-:W-:Y:S02]  /*4e10*/  ISETP.GE.AND P5, PT, R50, R177, PT ;  /* 0x000000b13200720c */ /* 0x000fe40003fa6270 */
[----:B------:R-:W-:Y:S02]  /*4e20*/  FSEL R17, R36, -INF , !P0 ;  /* 0xff80000024117808 */ /* 0x000fe40004000000 */
[----:B------:R-:W-:-:S02]  /*4e30*/  FMNMX3.FTZ R8, R8, R151, R143, !PT ;  /* 0x0000009708087276 */ /* 0x000fc4000781008f */
[----:B------:R-:W-:Y:S02]  /*4e40*/  FSEL R50, R22, -INF , !P4 ;  /* 0xff80000016327808 */ /* 0x000fe40006000000 */
[----:B------:R-:W-:Y:S02]  /*4e50*/  ISETP.GE.AND P4, PT, R46, R177, PT ;  /* 0x000000b12e00720c */ /* 0x000fe40003f86270 */
[----:B------:R-:W-:Y:S02]  /*4e60*/  FSEL R9, R9, -INF , !P2 ;  /* 0xff80000009097808 */ /* 0x000fe40005000000 */
[----:B------:R-:W-:Y:S02]  /*4e70*/  FMNMX3.FTZ R0, R0, R65, R131, !PT ;  /* 0x0000004100007276 */ /* 0x000fe40007810083 */
[----:B------:R-:W-:Y:S02]  /*4e80*/  ISETP.GT.AND P0, PT, R133, R47, PT ;  /* 0x0000002f8500720c */ /* 0x000fe40003f04270 */
[----:B------:R-:W-:-:S02]  /*4e90*/  FSEL R17, R17, -INF , !P5 ;  /* 0xff80000011117808 */ /* 0x000fc40006800000 */
[----:B------:R-:W-:Y:S02]  /*4ea0*/  FMNMX3.FTZ R8, R8, R67, R137, !PT ;  /* 0x0000004308087276 */ /* 0x000fe40007810089 */
[----:B------:R-:W-:Y:S02]  /*4eb0*/  ISETP.GE.AND P5, PT, R47, R177, PT ;  /* 0x000000b12f00720c */ /* 0x000fe40003fa6270 */
[----:B------:R-:W-:Y:S02]  /*4ec0*/  FSEL R47, R9, -INF , !P4 ;  /* 0xff800000092f7808 */ /* 0x000fe40006000000 */
[----:B------:R-:W-:Y:S02]  /*4ed0*/  FMNMX3.FTZ R9, R0, R129, R134, !PT ;  /* 0x0000008100097276 */ /* 0x000fe40007810086 */
[----:B------:R-:W-:Y:S02]  /*4ee0*/  ISETP.GT.AND P1, PT, R133, R45, PT ;  /* 0x0000002d8500720c */ /* 0x000fe40003f24270 */
[----:B------:R-:W-:-:S02]  /*4ef0*/  FSEL R23, R23, -INF , !P0 ;  /* 0xff80000017177808 */ /* 0x000fc40004000000 */
[----:B------:R-:W-:Y:S02]  /*4f00*/  FMNMX3.FTZ R8, R8, R63, R19, !PT ;  /* 0x0000003f08087276 */ /* 0x000fe40007810013 */
[----:B------:R-:W-:Y:S02]  /*4f10*/  ISETP.GT.AND P0, PT, R133, R44, PT ;  /* 0x0000002c8500720c */ /* 0x000fe40003f04270 */
[----:B------:R-:W-:Y:S02]  /*4f20*/  FMNMX3.FTZ R9, R9, R62, R130, !PT ;  /* 0x0000003e09097276 */ /* 0x000fe40007810082 */
[----:B------:R-:W-:Y:S02]  /*4f30*/  ISETP.GE.AND P3, PT, R45, R177, PT ;  /* 0x000000b12d00720c */ /* 0x000fe40003f66270 */
[----:B------:R-:W-:Y:S02]  /*4f40*/  FSEL R48, R23, -INF , !P5 ;  /* 0xff80000017307808 */ /* 0x000fe40006800000 */
[----:B------:R-:W-:-:S02]  /*4f50*/  ISETP.GT.AND P2, PT, R133, R42, PT ;  /* 0x0000002a8500720c */ /* 0x000fc40003f44270 */
[----:B------:R-:W-:Y:S02]  /*4f60*/  FSEL R16, R16, -INF , !P1 ;  /* 0xff80000010107808 */ /* 0x000fe40004800000 */
[----:B------:R-:W-:Y:S02]  /*4f70*/  FMNMX3.FTZ R8, R8, R17, R50, !PT ;  /* 0x0000001108087276 */ /* 0x000fe40007810032 */
[----:B------:R-:W-:Y:S02]  /*4f80*/  ISETP.GT.AND P1, PT, R133, R40, PT ;  /* 0x000000288500720c */ /* 0x000fe40003f24270 */
[----:B------:R-:W-:Y:S02]  /*4f90*/  FSEL R10, R10, -INF , !P0 ;  /* 0xff8000000a0a7808 */ /* 0x000fe40004000000 */
[----:B------:R-:W-:Y:S02]  /*4fa0*/  FMNMX3.FTZ R9, R9, R127, R128, !PT ;  /* 0x0000007f09097276 */ /* 0x000fe40007810080 */
[----:B------:R-:W-:-:S02]  /*4fb0*/  ISETP.GE.AND P5, PT, R44, R177, PT ;  /* 0x000000b12c00720c */ /* 0x000fc40003fa6270 */
[----:B------:R-:W-:Y:S02]  /*4fc0*/  ISETP.GE.AND P4, PT, R42, R177, PT ;  /* 0x000000b12a00720c */ /* 0x000fe40003f86270 */
[----:B------:R-:W-:Y:S02]  /*4fd0*/  FSEL R46, R16, -INF , !P3 ;  /* 0xff800000102e7808 */ /* 0x000fe40005800000 */
[----:B------:R-:W-:Y:S02]  /*4fe0*/  ISETP.GT.AND P0, PT, R133, R38, PT ;  /* 0x000000268500720c */ /* 0x000fe40003f04270 */
[----:B------:R-:W-:Y:S02]  /*4ff0*/  FSEL R12, R12, -INF , !P2 ;  /* 0xff8000000c0c7808 */ /* 0x000fe40005000000 */
[----:B------:R-:W-:Y:S02]  /*5000*/  FMNMX3.FTZ R8, R8, R49, R48, !PT ;  /* 0x0000003108087276 */ /* 0x000fe40007810030 */
[----:B------:R-:W-:-:S02]  /*5010*/  FSEL R14, R14, -INF , !P1 ;  /* 0xff8000000e0e7808 */ /* 0x000fc40004800000 */
[----:B------:R-:W-:Y:S02]  /*5020*/  FMNMX3.FTZ R9, R9, R125, R126, !PT ;  /* 0x0000007d09097276 */ /* 0x000fe4000781007e */
[-C--:B------:R-:W-:Y:S02]  /*5030*/  ISETP.GE.AND P3, PT, R40, R177.reuse, PT ;  /* 0x000000b12800720c */ /* 0x080fe40003f66270 */
[----:B------:R-:W-:Y:S02]  /*5040*/  ISETP.GE.AND P2, PT, R38, R177, PT ;  /* 0x000000b12600720c */ /* 0x000fe40003f46270 */
[----:B------:R-:W-:Y:S02]  /*5050*/  ISETP.GT.AND P1, PT, R133, R26, PT ;  /* 0x0000001a8500720c */ /* 0x000fe40003f24270 */
[----:B------:R-:W-:Y:S02]  /*5060*/  FSEL R18, R18, -INF , !P0 ;  /* 0xff80000012127808 */ /* 0x000fe40004000000 */
[----:B------:R-:W-:-:S02]  /*5070*/  FSEL R45, R10, -INF , !P5 ;  /* 0xff8000000a2d7808 */ /* 0x000fc40006800000 */
[----:B------:R-:W-:Y:S02]  /*5080*/  FSEL R44, R12, -INF , !P4 ;  /* 0xff8000000c2c7808 */ /* 0x000fe40006000000 */
[----:B------:R-:W-:Y:S02]  /*5090*/  FMNMX3.FTZ R8, R8, R47, R46, !PT ;  /* 0x0000002f08087276 */ /* 0x000fe4000781002e */
[----:B------:R-:W-:Y:S02]  /*50a0*/  FMNMX3.FTZ R9, R9, R123, R124, !PT ;  /* 0x0000007b09097276 */ /* 0x000fe4000781007c */
[----:B------:R-:W-:Y:S02]  /*50b0*/  ISETP.GE.AND P0, PT, R26, R177, PT ;  /* 0x000000b11a00720c */ /* 0x000fe40003f06270 */
[----:B------:R-:W-:Y:S02]  /*50c0*/  FSEL R24, R24, -INF , !P1 ;  /* 0xff80000018187808 */ /* 0x000fe40004800000 */
[----:B------:R-:W-:-:S02]  /*50d0*/  FSEL R43, R14, -INF , !P3 ;  /* 0xff8000000e2b7808 */ /* 0x000fc40005800000 */
[----:B------:R-:W-:Y:S02]  /*50e0*/  FSEL R42, R18, -INF , !P2 ;  /* 0xff800000122a7808 */ /* 0x000fe40005000000 */
[----:B------:R-:W-:Y:S02]  /*50f0*/  FMNMX3.FTZ R8, R8, R45, R44, !PT ;  /* 0x0000002d08087276 */ /* 0x000fe4000781002c */
[----:B------:R-:W-:Y:S02]  /*5100*/  FMNMX.FTZ R10, R122, R9, !PT ;  /* 0x000000097a0a7209 */ /* 0x000fe40007810000 */
        /* <DEDUP_REMOVED lines=33> */
[----:B------:R-:W-:Y:S02]  /*5320*/  LDSM.16.MT88.4 R84, [R118+0xb000] ;  /* 0x00b000007654783b */ /* 0x000fe40000004200 */
[----:B------:R-:W1:Y:S02]  /*5330*/  MUFU.EX2 R139, R139 ;  /* 0x0000008b008b7308 */ /* 0x000e640000000800 */
[----:B------:R-:W2:Y:S02]  /*5340*/  LDSM.16.MT88.4 R8, [R156+0xb400] ;  /* 0x00b400009c08783b */ /* 0x000ea40000004200 */
[----:B------:R-:W-:Y:S04]  /*5350*/  MUFU.EX2 R57, R57 ;  /* 0x0000003900397308 */ /* 0x000fe80000000800 */
[----:B------:R-:W3:Y:S04]  /*5360*/  MUFU.EX2 R16, R16 ;  /* 0x0000001000107308 */ /* 0x000ee80000000800 */
[----:B------:R-:W-:Y:S04]  /*5370*/  MUFU.EX2 R138, R138 ;  /* 0x0000008a008a7308 */ /* 0x000fe80000000800 */
[----:B------:R-:W5:Y:S04]  /*5380*/  MUFU.EX2 R141, R141 ;  /* 0x0000008d008d7308 */ /* 0x000f680000000800 */
[----:B------:R-:W-:Y:S04]  /*5390*/  MUFU.EX2 R59, R59 ;  /* 0x0000003b003b7308 */ /* 0x000fe80000000800 */
[----:B------:R-:W4:Y:S01]  /*53a0*/  MUFU.EX2 R18, R18 ;  /* 0x0000001200127308 */ /* 0x000f220000000800 */
[----:B-1----:R-:W-:Y:S01]  /*53b0*/  F2FP.F16.F32.PACK_AB R68, R139, R140 ;  /* 0x0000008c8b44723e */ /* 0x002fe200000000ff */
[--C-:B------:R-:W-:Y:S01]  /*53c0*/  FFMA.FTZ R58, R13, R27, -R136.reuse ;  /* 0x0000001b0d3a7223 */ /* 0x100fe20000010888 */
[----:B---3--:R-:W-:Y:S01]  /*53d0*/  F2FP.F16.F32.PACK_AB R70, R16, R57 ;  /* 0x000000391046723e */ /* 0x008fe200000000ff */
[-C--:B------:R-:W-:Y:S01]  /*53e0*/  FFMA.FTZ R24, R25, R27.reuse, -R136 ;  /* 0x0000001b19187223 */ /* 0x080fe20000010888 */
[-CC-:B------:R-:W-:Y:S01]  /*53f0*/  FFMA.FTZ R22, R51, R27.reuse, -R56.reuse ;  /* 0x0000001b33167223 */ /* 0x180fe20000010838 */
[----:B-----5:R-:W-:Y:S01]  /*5400*/  F2FP.F16.F32.PACK_AB R69, R141, R138 ;  /* 0x0000008a8d45723e */ /* 0x020fe200000000ff */
[-CC-:B------:R-:W-:Y:S01]  /*5410*/  FFMA.FTZ R21, R75, R27.reuse, -R56.reuse ;  /* 0x0000001b4b157223 */ /* 0x180fe20000010838 */
[-CC-:B------:R-:W-:Y:S01]  /*5420*/  FFMA.FTZ R20, R73, R27.reuse, -R56.reuse ;  /* 0x0000001b49147223 */ /* 0x180fe20000010838 */
[-C--:B------:R-:W-:Y:S01]  /*5430*/  FFMA.FTZ R79, R79, R27.reuse, -R56 ;  /* 0x0000001b4f4f7223 */ /* 0x080fe20000010838 */
[----:B------:R-:W-:Y:S01]  /*5440*/  FFMA.FTZ R4, R31, R27, -R136 ;  /* 0x0000001b1f047223 */ /* 0x000fe20000010888 */
[----:B----4-:R-:W-:Y:S01]  /*5450*/  F2FP.F16.F32.PACK_AB R71, R18, R59 ;  /* 0x0000003b1247723e */ /* 0x010fe200000000ff */
[----:B------:R-:W-:Y:S01]  /*5460*/  MUFU.EX2 R58, R58 ;  /* 0x0000003a003a7308 */ /* 0x000fe20000000800 */
[----:B------:R-:W-:Y:S03]  /*5470*/  LDSM.16.MT88.4 R12, [R156+0x9400] ;  /* 0x009400009c0c783b */ /* 0x000fe60000004200 */
[----:B------:R-:W1:Y:S01]  /*5480*/  MUFU.EX2 R25, R4 ;  /* 0x0000000400197308 */ /* 0x000e620000000800 */
[----:B------:R-:W-:Y:S01]  /*5490*/  LDSM.16.MT88.4 R28, [R118+0x9400] ;  /* 0x00940000761c783b */ /* 0x000fe20000004200 */
[C---:B------:R-:W-:Y:S02]  /*54a0*/  HMMA.16816.F32 R96, R68.reuse, R92, RZ ;  /* 0x0000005c4460723c */ /* 0x040fe400000018ff */
[----:B------:R-:W-:Y:S04]  /*54b0*/  MUFU.EX2 R24, R24 ;  /* 0x0000001800187308 */ /* 0x000fe80000000800 */
[----:B------:R-:W3:Y:S02]  /*54c0*/  MUFU.EX2 R23, R23 ;  /* 0x0000001700177308 */ /* 0x000ee40000000800 */
[----:B------:R-:W-:Y:S02]  /*54d0*/  HMMA.16816.F32 R92, R68, R94, RZ ;  /* 0x0000005e445c723c */ /* 0x000fe400000018ff */
[----:B------:R4:W-:Y:S04]  /*54e0*/  MUFU.EX2 R51, R79 ;  /* 0x0000004f00337308 */ /* 0x0009e80000000800 */
[----:B------:R-:W5:Y:S04]  /*54f0*/  MUFU.EX2 R22, R22 ;  /* 0x0000001600167308 */ /* 0x000f680000000800 */
[----:B------:R-:W-:Y:S04]  /*5500*/  MUFU.EX2 R21, R21 ;  /* 0x0000001500157308 */ /* 0x000fe80000000800 */
[----:B------:R-:W2:Y:S01]  /*5510*/  MUFU.EX2 R20, R20 ;  /* 0x0000001400147308 */ /* 0x000ea20000000800 */
[----:B----4-:R-:W4:Y:S01]  /*5520*/  LDSM.16.MT88.4 R76, [R156+0xd000] ;  /* 0x00d000009c4c783b */ /* 0x010f220000004200 */
[----:B-1----:R-:W-:-:S02]  /*5530*/  F2FP.F16.F32.PACK_AB R4, R25, R58 ;  /* 0x0000003a1904723e */ /* 0x002fc400000000ff */
[----:B---3--:R-:W-:Y:S02]  /*5540*/  F2FP.F16.F32.PACK_AB R6, R23, R24 ;  /* 0x000000181706723e */ /* 0x008fe400000000ff */
[----:B-----5:R-:W-:Y:S02]  /*5550*/  F2FP.F16.F32.PACK_AB R5, R22, R51 ;  /* 0x000000331605723e */ /* 0x020fe400000000ff */
[----:B--2---:R-:W-:-:S07]  /*5560*/  F2FP.F16.F32.PACK_AB R7, R20, R21 ;  /* 0x000000151407723e */ /* 0x004fce00000000ff */
[C---:B------:R-:W-:Y:S08]  /*5570*/  HMMA.16816.F32 R96, R4.reuse, R8, R96 ;  /* 0x000000080460723c */ /* 0x040ff00000001860 */
[----:B------:R-:W-:Y:S01]  /*5580*/  HMMA.16816.F32 R92, R4, R10, R92 ;  /* 0x0000000a045c723c */ /* 0x000fe2000000185c */
[----:B------:R-:W1:Y:S07]  /*5590*/  LDSM.16.MT88.4 R8, [R156+0xd400] ;  /* 0x00d400009c08783b */ /* 0x000e6e0000004200 */
[C---:B----4-:R-:W-:Y:S08]  /*55a0*/  HMMA.16816.F32 R80, R68.reuse, R76, RZ ;  /* 0x0000004c4450723c */ /* 0x050ff000000018ff */
        /* <DEDUP_REMOVED lines=17> */
[-CC-:B------:R-:W-:Y:S01]  /*56c0*/  FFMA.FTZ R40, R61, R27.reuse, -R136.reuse ;  /* 0x0000001b3d287223 */ /* 0x180fe20000010888 */
[-C--:B------:R-:W-:Y:S01]  /*56d0*/  FFMA.FTZ R41, R41, R27.reuse, -R136 ;  /* 0x0000001b29297223 */ /* 0x080fe20000010888 */
[-CC-:B------:R-:W-:Y:S01]  /*56e0*/  FFMA.FTZ R60, R195, R27.reuse, -R56.reuse ;  /* 0x0000001bc33c7223 */ /* 0x180fe20000010838 */
[----:B------:R-:W-:-:S02]  /*56f0*/  FFMA.FTZ R39, R191, R27, -R56 ;  /* 0x0000001bbf277223 */ /* 0x000fc40000010838 */
[----:B------:R-:W-:Y:S01]  /*5700*/  HMMA.16816.F32 R104, R4, R28, R104 ;  /* 0x0000001c0468723c */ /* 0x000fe20000001868 */
[----:B------:R-:W-:-:S07]  /*5710*/  FFMA.FTZ R36, R187, R27, -R56 ;  /* 0x0000001bbb247223 */ /* 0x000fce0000010838 */
[C---:B-1----:R-:W-:Y:S08]  /*5720*/  HMMA.16816.F32 R72, R4.reuse, R8, R72 ;  /* 0x000000080448723c */ /* 0x042ff00000001848 */
[C---:B------:R-:W-:Y:S01]  /*5730*/  HMMA.16816.F32 R68, R4.reuse, R10, R68 ;  /* 0x0000000a0444723c */ /* 0x040fe20000001844 */
[----:B------:R-:W1:Y:S07]  /*5740*/  LDSM.16.MT88.4 R8, [R156+0x9800] ;  /* 0x009800009c08783b */ /* 0x000e6e0000004200 */
        /* <DEDUP_REMOVED lines=37> */
[-CC-:B------:R-:W-:Y:S01]  /*59a0*/  FFMA.FTZ R29, R153, R27.reuse, -R56.reuse ;  /* 0x0000001b991d7223 */ /* 0x180fe20000010838 */
        /* <DEDUP_REMOVED lines=35> */
[-C--:B------:R-:W-:Y:S01]  /*5be0*/  FFMA.FTZ R66, R67, R27.reuse, -R56 ;  /* 0x0000001b43427223 */ /* 0x080fe20000010838 */
[-CC-:B------:R-:W-:Y:S01]  /*5bf0*/  FFMA.FTZ R145, R145, R27.reuse, -R136.reuse ;  /* 0x0000001b91917223 */ /* 0x180fe20000010888 */
[-C--:B------:R-:W-:Y:S01]  /*5c00*/  FFMA.FTZ R142, R62, R27.reuse, -R136 ;  /* 0x0000001b3e8e7223 */ /* 0x080fe20000010888 */
        /* <DEDUP_REMOVED lines=8> */
[-CC-:B------:R-:W-:Y:S01]  /*5c90*/  FFMA.FTZ R5, R137, R27.reuse, -R56.reuse ;  /* 0x0000001b89057223 */ /* 0x180fe20000010838 */
[----:B------:R-:W-:Y:S01]  /*5ca0*/  FFMA.FTZ R4, R63, R27, -R56 ;  /* 0x0000001b3f047223 */ /* 0x000fe20000010838 */
[----:B------:R-:W-:Y:S04]  /*5cb0*/  MUFU.EX2 R66, R66 ;  /* 0x0000004200427308 */ /* 0x000fe80000000800 */
[----:B------:R2:W3:Y:S04]  /*5cc0*/  MUFU.EX2 R67, R6 ;  /* 0x0000000600437308 */ /* 0x0004e80000000800 */
        /* <DEDUP_REMOVED lines=22> */
[----:B------:R-:W-:Y:S01]  /*5e30*/  FADD.FTZ R138, R138, R141 ;  /* 0x0000008d8a8a7221 */ /* 0x000fe20000010000 */
[-CC-:B------:R-:W-:Y:S01]  /*5e40*/  FFMA.FTZ R131, R127, R27.reuse, -R136.reuse ;  /* 0x0000001b7f837223 */ /* 0x180fe20000010888 */
[-CC-:B------:R-:W-:Y:S01]  /*5e50*/  FFMA.FTZ R134, R134, R27.reuse, -R136.reuse ;  /* 0x0000001b86867223 */ /* 0x180fe20000010888 */
[-C--:B------:R-:W-:Y:S01]  /*5e60*/  FFMA.FTZ R127, R125, R27.reuse, -R136 ;  /* 0x0000001b7d7f7223 */ /* 0x080fe20000010888 */
[----:B------:R-:W-:Y:S01]  /*5e70*/  FADD.FTZ R140, R140, R139 ;  /* 0x0000008b8c8c7221 */ /* 0x000fe20000010000 */
[----:B------:R-:W-:Y:S01]  /*5e80*/  FADD.FTZ R59, R59, R138 ;  /* 0x0000008a3b3b7221 */ /* 0x000fe20000010000 */
[-CC-:B------:R-:W-:Y:S01]  /*5e90*/  FFMA.FTZ R50, R50, R27.reuse, -R56.reuse ;  /* 0x0000001b32327223 */ /* 0x180fe20000010838 */
[-C--:B------:R-:W-:Y:S01]  /*5ea0*/  FFMA.FTZ R49, R49, R27.reuse, -R56 ;  /* 0x0000001b31317223 */ /* 0x080fe20000010838 */
[----:B------:R2:W-:Y:S01]  /*5eb0*/  MUFU.EX2 R125, R12 ;  /* 0x0000000c007d7308 */ /* 0x0005e20000000800 */
[-CC-:B------:R-:W-:Y:S01]  /*5ec0*/  FFMA.FTZ R143, R129, R27.reuse, -R136.reuse ;  /* 0x0000001b818f7223 */ /* 0x180fe20000010888 */
[-CC-:B------:R-:W-:Y:S01]  /*5ed0*/  FFMA.FTZ R129, R130, R27.reuse, -R136.reuse ;  /* 0x0000001b82817223 */ /* 0x180fe20000010888 */
[-C--:B------:R-:W-:Y:S01]  /*5ee0*/  FFMA.FTZ R137, R128, R27.reuse, -R136 ;  /* 0x0000001b80897223 */ /* 0x080fe20000010888 */
[----:B------:R-:W-:Y:S04]  /*5ef0*/  MUFU.EX2 R50, R50 ;  /* 0x0000003200327308 */ /* 0x000fe80000000800 */
[----:B------:R-:W3:Y:S01]  /*5f00*/  MUFU.EX2 R130, R143 ;  /* 0x0000008f00827308 */ /* 0x000ee20000000800 */
[----:B--2---:R-:W-:Y:S01]  /*5f10*/  LDSM.16.MT88.4 R12, [R118+0xa400] ;  /* 0x00a40000760c783b */ /* 0x004fe20000004200 */
[C---:B-1----:R-:W-:Y:S08]  /*5f20*/  HMMA.16816.F32 R72, R4.reuse, R8, R72 ;  /* 0x000000080448723c */ /* 0x042ff00000001848 */
[----:B------:R-:W-:Y:S01]  /*5f30*/  HMMA.16816.F32 R68, R4, R10, R68 ;  /* 0x0000000a0444723c */ /* 0x000fe20000001844 */
[----:B------:R-:W1:Y:S01]  /*5f40*/  LDSM.16.MT88.4 R8, [R156+0xc400] ;  /* 0x00c400009c08783b */ /* 0x000e620000004200 */
[-CC-:B------:R-:W-:Y:S01]  /*5f50*/  FFMA.FTZ R7, R19, R27.reuse, -R56.reuse ;  /* 0x0000001b13077223 */ /* 0x180fe20000010838 */
[----:B------:R-:W-:Y:S01]  /*5f60*/  FFMA.FTZ R6, R17, R27, -R56 ;  /* 0x0000001b11067223 */ /* 0x000fe20000010838 */
[----:B------:R-:W-:Y:S01]  /*5f70*/  FADD.FTZ R5, R57, R140 ;  /* 0x0000008c39057221 */ /* 0x000fe20000010000 */
[----:B------:R-:W-:Y:S01]  /*5f80*/  FADD.FTZ R4, R18, R59 ;  /* 0x0000003b12047221 */ /* 0x000fe20000010000 */
[----:B------:R-:W-:Y:S04]  /*5f90*/  MUFU.EX2 R57, R134 ;  /* 0x0000008600397308 */ /* 0x000fe80000000800 */
[----:B------:R-:W2:Y:S04]  /*5fa0*/  MUFU.EX2 R128, R142 ;  /* 0x0000008e00807308 */ /* 0x000ea80000000800 */
[----:B------:R-:W-:Y:S04]  /*5fb0*/  MUFU.EX2 R59, R7 ;  /* 0x00000007003b7308 */ /* 0x000fe80000000800 */
[----:B------:R2:W4:Y:S04]  /*5fc0*/  MUFU.EX2 R134, R6 ;  /* 0x0000000600867308 */ /* 0x0005280000000800 */
[----:B------:R-:W5:Y:S01]  /*5fd0*/  MUFU.EX2 R49, R49 ;  /* 0x0000003100317308 */ /* 0x000f620000000800 */
[----:B------:R-:W-:Y:S01]  /*5fe0*/  FADD.FTZ R5, R16, R5 ;  /* 0x0000000510057221 */ /* 0x000fe20000010000 */
[----:B------:R-:W-:Y:S01]  /*5ff0*/  FADD.FTZ R51, R51, R4 ;  /* 0x0000000433337221 */ /* 0x000fe20000010000 */
[----:B------:R-:W1:Y:S01]  /*6000*/  LDSM.16.MT88.4 R16, [R156+0xa400] ;  /* 0x00a400009c10783b */ /* 0x000e620000004200 */
[----:B---3--:R-:W-:Y:S01]  /*6010*/  F2FP.F16.F32.PACK_AB R4, R130, R125 ;  /* 0x0000007d8204723e */ /* 0x008fe200000000ff */
[----:B------:R-:W-:Y:S01]  /*6020*/  FADD.FTZ R58, R58, R5 ;  /* 0x000000053a3a7221 */ /* 0x000fe20000010000 */
[----:B--2---:R-:W-:-:S02]  /*6030*/  F2FP.F16.F32.PACK_AB R6, R128, R57 ;  /* 0x000000398006723e */ /* 0x004fc400000000ff */
        /* <DEDUP_REMOVED lines=16> */
[-CC-:B------:R-:W-:Y:S01]  /*6140*/  FFMA.FTZ R126, R126, R27.reuse, -R136.reuse ;  /* 0x0000001b7e7e7223 */ /* 0x180fe20000010888 */
[-CC-:B------:R-:W-:Y:S01]  /*6150*/  FFMA.FTZ R123, R123, R27.reuse, -R136.reuse ;  /* 0x0000001b7b7b7223 */ /* 0x180fe20000010888 */
[-CC-:B------:R-:W-:Y:S01]  /*6160*/  FFMA.FTZ R124, R124, R27.reuse, -R136.reuse ;  /* 0x0000001b7c7c7223 */ /* 0x180fe20000010888 */
[-C--:B------:R-:W-:Y:S01]  /*6170*/  FFMA.FTZ R122, R122, R27.reuse, -R136 ;  /* 0x0000001b7a7a7223 */ /* 0x080fe20000010888 */
[-CC-:B------:R-:W-:Y:S01]  /*6180*/  FFMA.FTZ R136, R47, R27.reuse, -R56.reuse ;  /* 0x0000001b2f887223 */ /* 0x180fe20000010838 */
[C---:B--2---:R-:W-:Y:S01]  /*6190*/  HMMA.16816.F32 R72, R4.reuse, R12, R72 ;  /* 0x0000000c0448723c */ /* 0x044fe20000001848 */
[-CC-:B------:R-:W-:Y:S01]  /*61a0*/  FFMA.FTZ R140, R48, R27.reuse, -R56.reuse ;  /* 0x0000001b308c7223 */ /* 0x180fe20000010838 */
[-CC-:B------:R-:W-:Y:S01]  /*61b0*/  FFMA.FTZ R139, R46, R27.reuse, -R56.reuse ;  /* 0x0000001b2e8b7223 */ /* 0x180fe20000010838 */
[-C--:B------:R-:W-:Y:S01]  /*61c0*/  FFMA.FTZ R138, R45, R27.reuse, -R56 ;  /* 0x0000001b2d8a7223 */ /* 0x080fe20000010838 */
[----:B------:R-:W-:Y:S01]  /*61d0*/  FADD.FTZ R12, R24, R25 ;  /* 0x00000019180c7221 */ /* 0x000fe20000010000 */
[----:B------:R-:W-:Y:S01]  /*61e0*/  FADD.FTZ R13, R21, R22 ;  /* 0x00000016150d7221 */ /* 0x000fe20000010000 */
[----:B------:R-:W-:Y:S02]  /*61f0*/  MUFU.EX2 R129, R129 ;  /* 0x0000008100817308 */ /* 0x000fe40000000800 */
[----:B------:R-:W-:Y:S01]  /*6200*/  FADD.FTZ R12, R23, R12 ;  /* 0x0000000c170c7221 */ /* 0x000fe20000010000 */
[----:B------:R-:W-:Y:S01]  /*6210*/  FADD.FTZ R13, R20, R13 ;  /* 0x0000000d140d7221 */ /* 0x000fe20000010000 */
[----:B------:R-:W2:Y:S04]  /*6220*/  MUFU.EX2 R48, R131 ;  /* 0x0000008300307308 */ /* 0x000ea80000000800 */
[----:B------:R-:W-:Y:S04]  /*6230*/  MUFU.EX2 R137, R137 ;  /* 0x0000008900897308 */ /* 0x000fe80000000800 */
[----:B------:R-:W4:Y:S04]  /*6240*/  MUFU.EX2 R46, R127 ;  /* 0x0000007f002e7308 */ /* 0x000f280000000800 */
[----:B------:R-:W-:Y:S04]  /*6250*/  MUFU.EX2 R47, R140 ;  /* 0x0000008c002f7308 */ /* 0x000fe80000000800 */
[----:B------:R-:W5:Y:S04]  /*6260*/  MUFU.EX2 R136, R136 ;  /* 0x0000008800887308 */ /* 0x000f680000000800 */
[----:B------:R-:W-:Y:S04]  /*6270*/  MUFU.EX2 R45, R139 ;  /* 0x0000008b002d7308 */ /* 0x000fe80000000800 */
[----:B------:R-:W1:Y:S01]  /*6280*/  MUFU.EX2 R58, R138 ;  /* 0x0000008a003a7308 */ /* 0x000e620000000800 */
[C---:B------:R-:W-:Y:S01]  /*6290*/  HMMA.16816.F32 R68, R4.reuse, R14, R68 ;  /* 0x0000000e0444723c */ /* 0x040fe20000001844 */
[----:B------:R-:W-:Y:S01]  /*62a0*/  FADD.FTZ R61, R61, R12 ;  /* 0x0000000c3d3d7221 */ /* 0x000fe20000010000 */
[----:B------:R-:W-:Y:S01]  /*62b0*/  FADD.FTZ R60, R60, R13 ;  /* 0x0000000d3c3c7221 */ /* 0x000fe20000010000 */
[-CC-:B------:R-:W-:Y:S01]  /*62c0*/  FFMA.FTZ R44, R44, R27.reuse, -R56.reuse ;  /* 0x0000001b2c2c7223 */ /* 0x180fe20000010838 */
[----:B------:R-:W1:Y:S04]  /*62d0*/  LDSM.16.MT88.4 R12, [R118+0xc800] ;  /* 0x00c80000760c783b */ /* 0x000e680000004200 */
[----:B---3--:R-:W-:Y:S01]  /*62e0*/  HMMA.16816.F32 R88, R4, R16, R88 ;  /* 0x000000100458723c */ /* 0x008fe20000001858 */
[-CC-:B------:R-:W-:Y:S01]  /*62f0*/  FFMA.FTZ R43, R43, R27.reuse, -R56.reuse ;  /* 0x0000001b2b2b7223 */ /* 0x180fe20000010838 */
[----:B------:R-:W-:-:S06]  /*6300*/  FFMA.FTZ R42, R42, R27, -R56 ;  /* 0x0000001b2a2a7223 */ /* 0x000fcc0000010838 */
[----:B------:R-:W-:Y:S01]  /*6310*/  HMMA.16816.F32 R84, R4, R18, R84 ;  /* 0x000000120454723c */ /* 0x000fe20000001854 */
[----:B--2---:R-:W-:Y:S01]  /*6320*/  F2FP.F16.F32.PACK_AB R4, R48, R129 ;  /* 0x000000813004723e */ /* 0x004fe200000000ff */
[----:B------:R-:W-:Y:S01]  /*6330*/  FFMA.FTZ R56, R26, R27, -R56 ;  /* 0x0000001b1a387223 */ /* 0x000fe20000010838 */
[----:B----4-:R-:W-:Y:S01]  /*6340*/  F2FP.F16.F32.PACK_AB R6, R46, R137 ;  /* 0x000000892e06723e */ /* 0x010fe200000000ff */
[----:B------:R-:W2:Y:S01]  /*6350*/  LDSM.16.MT88.4 R24, [R118+0xa800] ;  /* 0x00a800007618783b */ /* 0x000ea20000004200 */
[----:B-----5:R-:W-:Y:S02]  /*6360*/  F2FP.F16.F32.PACK_AB R5, R136, R47 ;  /* 0x0000002f8805723e */ /* 0x020fe400000000ff */
[----:B-1----:R-:W-:Y:S01]  /*6370*/  F2FP.F16.F32.PACK_AB R7, R58, R45 ;  /* 0x0000002d3a07723e */ /* 0x002fe200000000ff */
[----:B------:R-:W-:Y:S04]  /*6380*/  LDSM.16.MT88.4 R20, [R156+0xc800] ;  /* 0x00c800009c14783b */ /* 0x000fe80000004200 */
[----:B------:R-:W-:Y:S02]  /*6390*/  LDSM.16.MT88.4 R16, [R118+0xe800] ;  /* 0x00e800007610783b */ /* 0x000fe40000004200 */
[C---:B------:R-:W-:Y:S08]  /*63a0*/  HMMA.16816.F32 R112, R4.reuse, R8, R112 ;  /* 0x000000080470723c */ /* 0x040ff00000001870 */
[C---:B------:R-:W-:Y:S01]  /*63b0*/  HMMA.16816.F32 R108, R4.reuse, R10, R108 ;  /* 0x0000000a046c723c */ /* 0x040fe2000000186c */
[----:B------:R-:W1:Y:S07]  /*63c0*/  LDSM.16.MT88.4 R8, [R156+0xe800] ;  /* 0x00e800009c08783b */ /* 0x000e6e0000004200 */
[C---:B------:R-:W-:Y:S08]  /*63d0*/  HMMA.16816.F32 R88, R4.reuse, R12, R88 ;  /* 0x0000000c0458723c */ /* 0x040ff00000001858 */
[C---:B------:R-:W-:Y:S01]  /*63e0*/  HMMA.16816.F32 R84, R4.reuse, R14, R84 ;  /* 0x0000000e0454723c */ /* 0x040fe20000001854 */
[----:B------:R-:W3:Y:S01]  /*63f0*/  LDSM.16.MT88.4 R12, [R118+0xac00] ;  /* 0x00ac0000760c783b */ /* 0x000ee20000004200 */
[----:B------:R-:W-:Y:S04]  /*6400*/  MUFU.EX2 R126, R126 ;  /* 0x0000007e007e7308 */ /* 0x000fe80000000800 */
[----:B------:R-:W4:Y:S02]  /*6410*/  MUFU.EX2 R123, R123 ;  /* 0x0000007b007b7308 */ /* 0x000f240000000800 */
[C---:B--2---:R-:W-:Y:S02]  /*6420*/  HMMA.16816.F32 R104, R4.reuse, R24, R104 ;  /* 0x000000180468723c */ /* 0x044fe40000001868 */
[----:B------:R-:W-:Y:S04]  /*6430*/  MUFU.EX2 R124, R124 ;  /* 0x0000007c007c7308 */ /* 0x000fe80000000800 */
[----:B------:R-:W2:Y:S02]  /*6440*/  MUFU.EX2 R197, R122 ;  /* 0x0000007a00c57308 */ /* 0x000ea40000000800 */
[C---:B------:R-:W-:Y:S02]  /*6450*/  HMMA.16816.F32 R100, R4.reuse, R26, R100 ;  /* 0x0000001a0464723c */ /* 0x040fe40000001864 */
[----:B------:R-:W-:Y:S06]  /*6460*/  MUFU.EX2 R44, R44 ;  /* 0x0000002c002c7308 */ /* 0x000fec0000000800 */
[C---:B-1----:R-:W-:Y:S01]  /*6470*/  HMMA.16816.F32 R80, R4.reuse, R8, R80 ;  /* 0x000000080450723c */ /* 0x042fe20000001850 */
[----:B------:R-:W1:Y:S07]  /*6480*/  MUFU.EX2 R43, R43 ;  /* 0x0000002b002b7308 */ /* 0x000e6e0000000800 */
[C---:B------:R-:W-:Y:S01]  /*6490*/  HMMA.16816.F32 R76, R4.reuse, R10, R76 ;  /* 0x0000000a044c723c */ /* 0x040fe2000000184c */
[----:B------:R-:W5:Y:S01]  /*64a0*/  LDSM.16.MT88.4 R8, [R156+0xcc00] ;  /* 0x00cc00009c08783b */ /* 0x000f620000004200 */
[----:B------:R-:W-:Y:S04]  /*64b0*/  MUFU.EX2 R42, R42 ;  /* 0x0000002a002a7308 */ /* 0x000fe80000000800 */
[----:B------:R-:W3:Y:S01]  /*64c0*/  MUFU.EX2 R195, R56 ;  /* 0x0000003800c37308 */ /* 0x000ee20000000800 */
[----:B------:R-:W-:Y:S01]  /*64d0*/  FADD.FTZ R40, R40, R61 ;  /* 0x0000003d28287221 */ /* 0x000fe20000010000 */
[----:B------:R-:W-:Y:S01]  /*64e0*/  FADD.FTZ R60, R39, R60 ;  /* 0x0000003c273c7221 */ /* 0x000fe20000010000 */
[----:B------:R-:W-:Y:S02]  /*64f0*/  HMMA.16816.F32 R96, R4, R20, R96 ;  /* 0x000000140460723c */ /* 0x000fe40000001860 */
[----:B------:R-:W-:Y:S01]  /*6500*/  FADD.FTZ R41, R41, R40 ;  /* 0x0000002829297221 */ /* 0x000fe20000010000 */
[----:B------:R-:W-:-:S05]  /*6510*/  FADD.FTZ R37, R37, R60 ;  /* 0x0000003c25257221 */ /* 0x000fca0000010000 */
[C---:B------:R-:W-:Y:S01]  /*6520*/  HMMA.16816.F32 R92, R4.reuse, R22, R92 ;  /* 0x00000016045c723c */ /* 0x040fe2000000185c */
[----:B------:R-:W-:Y:S01]  /*6530*/  FADD.FTZ R41, R38, R41 ;  /* 0x0000002926297221 */ /* 0x000fe20000010000 */
[----:B------:R-:W-:Y:S01]  /*6540*/  FADD.FTZ R36, R36, R37 ;  /* 0x0000002524247221 */ /* 0x000fe20000010000 */
[----:B------:R-:W-:Y:S05]  /*6550*/  LDSM.16.MT88.4 R20, [R156+0xac00] ;  /* 0x00ac00009c14783b */ /* 0x000fea0000004200 */
[C---:B------:R-:W-:Y:S08]  /*6560*/  HMMA.16816.F32 R72, R4.reuse, R16, R72 ;  /* 0x000000100448723c */ /* 0x040ff00000001848 */
[----:B------:R-:W-:Y:S01]  /*6570*/  HMMA.16816.F32 R68, R4, R18, R68 ;  /* 0x000000120444723c */ /* 0x000fe20000001844 */
[----:B------:R-:W5:Y:S01]  /*6580*/  LDSM.16.MT88.4 R16, [R118+0xcc00] ;  /* 0x00cc00007610783b */ /* 0x000f620000004200 */
[----:B----4-:R-:W-:-:S02]  /*6590*/  F2FP.F16.F32.PACK_AB R4, R123, R126 ;  /* 0x0000007e7b04723e */ /* 0x010fc400000000ff */
[----:B--2---:R-:W-:Y:S02]  /*65a0*/  F2FP.F16.F32.PACK_AB R6, R197, R124 ;  /* 0x0000007cc506723e */ /* 0x004fe400000000ff */
[----:B-1----:R-:W-:Y:S02]  /*65b0*/  F2FP.F16.F32.PACK_AB R5, R43, R44 ;  /* 0x0000002c2b05723e */ /* 0x002fe400000000ff */
[----:B---3--:R-:W-:Y:S01]  /*65c0*/  F2FP.F16.F32.PACK_AB R7, R195, R42 ;  /* 0x0000002ac307723e */ /* 0x008fe200000000ff */
[----:B------:R-:W-:Y:S01]  /*65d0*/  FADD.FTZ R34, R34, R41 ;  /* 0x0000002922227221 */ /* 0x000fe20000010000 */
[----:B------:R-:W-:-:S05]  /*65e0*/  FADD.FTZ R35, R35, R36 ;  /* 0x0000002423237221 */ /* 0x000fca0000010000 */
        /* <DEDUP_REMOVED lines=9> */
[----:B-----5:R-:W-:Y:S02]  /*6680*/  HMMA.16816.F32 R96, R4, R8, R96 ;  /* 0x000000080460723c */ /* 0x020fe40000001860 */
        /* <DEDUP_REMOVED lines=14> */
[----:B------:R-:W-:-:S03]  /*6770*/  FADD.FTZ R17, R134, R17 ;  /* 0x0000001186117221 */ /* 0x000fc60000010000 */
[----:B------:R-:W-:Y:S01]  /*6780*/  FADD.FTZ R57, R57, R130 ;  /* 0x0000008239397221 */ /* 0x000fe20000010000 */
[----:B-1----:R-:W-:Y:S01]  /*6790*/  HMMA.16816.F32 R80, R4, R12, R80 ;  /* 0x0000000c0450723c */ /* 0x002fe20000001850 */
        /* <DEDUP_REMOVED lines=22> */
[----:B------:R-:W-:Y:S01]  /*6900*/  FADD.FTZ R197, R197, R124 ;  /* 0x0000007cc5c57221 */ /* 0x000fe20000010000 */
[----:B------:R-:W-:-:S06]  /*6910*/  FADD.FTZ R195, R195, R42 ;  /* 0x0000002ac3c37221 */ /* 0x000fcc0000010000 */
[C---:B------:R-:W-:Y:S08]  /*6920*/  HMMA.16816.F32 R84, R4.reuse, R18, R84 ;  /* 0x000000120454723c */ /* 0x040ff00000001854 */
        /* <DEDUP_REMOVED lines=71> */
.L_x_4585:
        /* <DEDUP_REMOVED lines=8> */
.L_x_4586:
[----:B------:R-:W-:Y:S05]  /*6e20*/  BSYNC.RECONVERGENT B0 ;  /* 0x0000000000007941 */ /* 0x000fea0003800200 */
.L_x_4584:
[C---:B------:R-:W-:Y:S01]  /*6e30*/  IMAD.SHL.U32 R5, R54.reuse, 0x40, RZ ;  /* 0x0000004036057824 */ /* 0x040fe200078e00ff */
[----:B------:R-:W-:Y:S01]  /*6e40*/  SHF.L.U64.HI R4, R54, 0x6, R55 ;  /* 0x0000000636047819 */ /* 0x000fe20000010237 */
[----:B------:R-:W-:Y:S01]  /*6e50*/  @!PT LDS RZ, [RZ] ;  /* 0x00000000fffff984 */ /* 0x000fe20000000800 */
[----:B------:R-:W-:Y:S01]  /*6e60*/  @!PT LDS RZ, [RZ] ;  /* 0x00000000fffff984 */ /* 0x000fe20000000800 */
[----:B------:R-:W-:Y:S01]  /*6e70*/  @!PT LDS RZ, [RZ] ;  /* 0x00000000fffff984 */ /* 0x000fe20000000800 */
[----:B------:R-:W-:Y:S03]  /*6e80*/  LDGSTS.E.BYPASS.LTC128B.128 [R175+0x9000], desc[UR4][R168.64] ;  /* 0x09000000a8af7fae */ /* 0x000fe6000b981a04 */
        /* <DEDUP_REMOVED lines=168> */
[----:B------:R-:W2:Y:S01]  /*7910*/  LD.E R128, desc[UR4][R2.64+0x18c] ;  /* 0x00018c0402807980 */ /* 0x000ea2000c101900 */
[----:B------:R-:W-:Y:S01]  /*7920*/  IMAD R127, R117, 0x80, R53 ;  /* 0x00000080757f7824 */ /* 0x000fe200078e0235 */
[----:B------:R-:W-:-:S04]  /*7930*/  DEPBAR.LE SB0, 0x0 ;  /* 0x000080000000791a */ /* 0x000fc80000000000 */
[----:B------:R-:W-:Y:S01]  /*7940*/  BSSY.RECONVERGENT B1, `(.L_x_4587) ;  /* 0x0000207000017945 */ /* 0x000fe20003800200 */
[----:B------:R-:W-:Y:S01]  /*7950*/  BAR.SYNC.DEFER_BLOCKING 0x0 ;  /* 0x0000000000007b1d */ /* 0x000fe20000010000 */
[-C--:B--2---:R-:W-:Y:S01]  /*7960*/  FMUL.FTZ R125, R120, R128.reuse ;  /* 0x00000080787d7220 */ /* 0x084fe20000410000 */
[-C--:B------:R-:W-:Y:S01]  /*7970*/  FMUL.FTZ R120, R121, R128.reuse ;  /* 0x0000008079787220 */ /* 0x080fe20000410000 */
[----:B------:R-:W-:Y:S02]  /*7980*/  VIADD R121, R127, 0xffffff00 ;  /* 0xffffff007f797836 */ /* 0x000fe40000000000 */
[-C--:B------:R-:W-:Y:S01]  /*7990*/  FMUL.FTZ R124, R122, R128.reuse ;  /* 0x000000807a7c7220 */ /* 0x080fe20000410000 */
[-C--:B------:R-:W-:Y:S01]  /*79a0*/  FMUL.FTZ R122, R123, R128.reuse ;  /* 0x000000807b7a7220 */ /* 0x080fe20000410000 */
[-C--:B------:R-:W-:Y:S01]  /*79b0*/  FMUL.FTZ R126, R64, R128.reuse ;  /* 0x00000080407e7220 */ /* 0x080fe20000410000 */
[----:B------:R-:W1:Y:S01]  /*79c0*/  MUFU.TANH R125, R125 ;  /* 0x0000007d007d7308 */ /* 0x000e620000002400 */
[----:B------:R-:W-:Y:S01]  /*79d0*/  ISETP.GT.AND P0, PT, R132, R121, PT ;  /* 0x000000798400720c */ /* 0x000fe20003f04270 */
[----:B------:R-:W-:Y:S01]  /*79e0*/  FMUL.FTZ R64, R65, R128 ;  /* 0x0000008041407220 */ /* 0x000fe20000410000 */
[----:B------:R-:W-:Y:S01]  /*79f0*/  ISETP.GE.AND P3, PT, R121, R178, PT ;  /* 0x000000b27900720c */ /* 0x000fe20003f66270 */
[----:B------:R-:W-:Y:S01]  /*7a00*/  VIADD R65, R127, 0xffffff08 ;  /* 0xffffff087f417836 */ /* 0x000fe20000000000 */
[----:B------:R-:W-:Y:S01]  /*7a10*/  ISETP.GE.AND P1, PT, R121, R177, PT ;  /* 0x000000b17900720c */ /* 0x000fe20003f26270 */
[----:B------:R-:W-:Y:S01]  /*7a20*/  FMUL.FTZ R123, R66, R128 ;  /* 0x00000080427b7220 */ /* 0x000fe20000410000 */
[----:B------:R-:W-:Y:S01]  /*7a30*/  ISETP.GT.AND P4, PT, R133, R121, PT ;  /* 0x000000798500720c */ /* 0x000fe20003f84270 */
[----:B------:R-:W2:Y:S01]  /*7a40*/  MUFU.TANH R120, R120 ;  /* 0x0000007800787308 */ /* 0x000ea20000002400 */
[----:B------:R-:W-:-:S02]  /*7a50*/  VIADD R121, R127, 0xffffff01 ;  /* 0xffffff017f797836 */ /* 0x000fc40000000000 */
[-C--:B------:R-:W-:Y:S01]  /*7a60*/  FMUL.FTZ R66, R67, R128.reuse ;  /* 0x0000008043427220 */ /* 0x080fe20000410000 */
[-C--:B------:R-:W-:Y:S01]  /*7a70*/  FMUL.FTZ R67, R62, R128.reuse ;  /* 0x000000803e437220 */ /* 0x080fe20000410000 */
[-C--:B------:R-:W-:Y:S01]  /*7a80*/  FMUL.FTZ R62, R63, R128.reuse ;  /* 0x000000803f3e7220 */ /* 0x080fe20000410000 */
[-C--:B------:R-:W-:Y:S01]  /*7a90*/  FMUL.FTZ R63, R58, R128.reuse ;  /* 0x000000803a3f7220 */ /* 0x080fe20000410000 */
[----:B------:R-:W-:Y:S01]  /*7aa0*/  ISETP.GT.AND P5, PT, R132, R121, PT ;  /* 0x000000798400720c */ /* 0x000fe20003fa4270 */
[----:B------:R-:W-:Y:S01]  /*7ab0*/  FMUL.FTZ R58, R59, R128 ;  /* 0x000000803b3a7220 */ /* 0x000fe20000410000 */
[----:B------:R-:W3:Y:S01]  /*7ac0*/  MUFU.TANH R124, R124 ;  /* 0x0000007c007c7308 */ /* 0x000ee20000002400 */
[----:B------:R-:W-:Y:S01]  /*7ad0*/  ISETP.GE.AND P2, PT, R121, R178, PT ;  /* 0x000000b27900720c */ /* 0x000fe20003f46270 */
[-C--:B------:R-:W-:Y:S01]  /*7ae0*/  FMUL.FTZ R59, R50, R128.reuse ;  /* 0x00000080323b7220 */ /* 0x080fe20000410000 */
[----:B-1----:R-:W-:Y:S01]  /*7af0*/  FSEL R125, R125, -INF , !P0 ;  /* 0xff8000007d7d7808 */ /* 0x002fe20004000000 */
[-C--:B------:R-:W-:Y:S01]  /*7b00*/  FMUL.FTZ R51, R51, R128.reuse ;  /* 0x0000008033337220 */ /* 0x080fe20000410000 */
[----:B------:R-:W-:Y:S01]  /*7b10*/  ISETP.GE.AND P0, PT, R121, R177, PT ;  /* 0x000000b17900720c */ /* 0x000fe20003f06270 */
[----:B------:R-:W-:Y:S01]  /*7b20*/  VIADD R50, R127, 0xffffff21 ;  /* 0xffffff217f327836 */ /* 0x000fe20000000000 */
[----:B------:R-:W-:Y:S01]  /*7b30*/  FSEL R147, R125, -INF , !P3 ;  /* 0xff8000007d937808 */ /* 0x000fe20005800000 */
[----:B------:R-:W1:Y:S01]  /*7b40*/  MUFU.TANH R122, R122 ;  /* 0x0000007a007a7308 */ /* 0x000e620000002400 */
[----:B------:R-:W-:Y:S01]  /*7b50*/  ISETP.GT.AND P3, PT, R133, R121, PT ;  /* 0x000000798500720c */ /* 0x000fe20003f64270 */
[-C--:B------:R-:W-:Y:S01]  /*7b60*/  FMUL.FTZ R29, R29, R128.reuse ;  /* 0x000000801d1d7220 */ /* 0x080fe20000410000 */
[----:B--2---:R-:W-:Y:S01]  /*7b70*/  FSEL R120, R120, -INF , !P5 ;  /* 0xff80000078787808 */ /* 0x004fe20006800000 */
[----:B------:R-:W-:Y:S01]  /*7b80*/  FMUL.FTZ R30, R30, R128 ;  /* 0x000000801e1e7220 */ /* 0x000fe20000410000 */
[----:B------:R-:W-:Y:S01]  /*7b90*/  ISETP.GE.AND P5, PT, R65, R178, PT ;  /* 0x000000b24100720c */ /* 0x000fe20003fa6270 */
[-C--:B------:R-:W-:Y:S01]  /*7ba0*/  FMUL.FTZ R12, R12, R128.reuse ;  /* 0x000000800c0c7220 */ /* 0x080fe20000410000 */
[----:B------:R-:W-:Y:S01]  /*7bb0*/  FSEL R187, R120, -INF , !P2 ;  /* 0xff80000078bb7808 */ /* 0x000fe20005000000 */
[----:B------:R-:W2:Y:S01]  /*7bc0*/  MUFU.TANH R121, R126 ;  /* 0x0000007e00797308 */ /* 0x000ea20000002400 */
[-C--:B------:R-:W-:Y:S01]  /*7bd0*/  ISETP.GT.AND P2, PT, R133, R65.reuse, PT ;  /* 0x000000418500720c */ /* 0x080fe20003f44270 */
[-C--:B------:R-:W-:Y:S01]  /*7be0*/  FMUL.FTZ R14, R14, R128.reuse ;  /* 0x000000800e0e7220 */ /* 0x080fe20000410000 */
[----:B---3--:R-:W-:Y:S01]  /*7bf0*/  FSEL R124, R124, -INF , !P4 ;  /* 0xff8000007c7c7808 */ /* 0x008fe20006000000 */
[-C--:B------:R-:W-:Y:S01]  /*7c00*/  FMUL.FTZ R10, R10, R128.reuse ;  /* 0x000000800a0a7220 */ /* 0x080fe20000410000 */
[----:B------:R-:W-:Y:S01]  /*7c10*/  ISETP.GT.AND P4, PT, R132, R65, PT ;  /* 0x000000418400720c */ /* 0x000fe20003f84270 */
[-C--:B------:R-:W-:Y:S01]  /*7c20*/  FMUL.FTZ R5, R5, R128.reuse ;  /* 0x0000008005057220 */ /* 0x080fe20000410000 */
[----:B------:R-:W-:Y:S01]  /*7c30*/  FSEL R191, R124, -INF , !P1 ;  /* 0xff8000007cbf7808 */ /* 0x000fe20004800000 */
[----:B------:R-:W3:Y:S01]  /*7c40*/  MUFU.TANH R64, R64 ;  /* 0x0000004000407308 */ /* 0x000ee20000002400 */
[----:B------:R-:W-:Y:S01]  /*7c50*/  ISETP.GE.AND P1, PT, R65, R177, PT ;  /* 0x000000b14100720c */ /* 0x000fe20003f26270 */
[----:B------:R-:W-:Y:S01]  /*7c60*/  VIADD R65, R127, 0xffffff09 ;  /* 0xffffff097f417836 */ /* 0x000fe20000000000 */
[----:B-1----:R-:W-:Y:S01]  /*7c70*/  FSEL R122, R122, -INF , !P3 ;  /* 0xff8000007a7a7808 */ /* 0x002fe20005800000 */
[-C--:B------:R-:W-:Y:S01]  /*7c80*/  FMUL.FTZ R9, R9, R128.reuse ;  /* 0x0000008009097220 */ /* 0x080fe20000410000 */
[-C--:B------:R-:W-:Y:S01]  /*7c90*/  FMUL.FTZ R4, R4, R128.reuse ;  /* 0x0000008004047220 */ /* 0x080fe20000410000 */
[-C--:B------:R-:W-:Y:S01]  /*7ca0*/  FMUL.FTZ R7, R7, R128.reuse ;  /* 0x0000008007077220 */ /* 0x080fe20000410000 */
[----:B------:R-:W-:Y:S01]  /*7cb0*/  FSEL R199, R122, -INF , !P0 ;  /* 0xff8000007ac77808 */ /* 0x000fe20004000000 */
[----:B------:R-:W1:Y:S01]  /*7cc0*/  MUFU.TANH R120, R123 ;  /* 0x0000007b00787308 */ /* 0x000e620000002400 */
[-C--:B------:R-:W-:Y:S01]  /*7cd0*/  FMUL.FTZ R122, R60, R128.reuse ;  /* 0x000000803c7a7220 */ /* 0x080fe20000410000 */
[----:B--2---:R-:W-:Y:S01]  /*7ce0*/  FSEL R121, R121, -INF , !P4 ;  /* 0xff80000079797808 */ /* 0x004fe20006000000 */
[----:B------:R-:W-:Y:S01]  /*7cf0*/  FMUL.FTZ R60, R61, R128 ;  /* 0x000000803d3c7220 */ /* 0x000fe20000410000 */
[----:B------:R-:W-:Y:S01]  /*7d00*/  ISETP.GT.AND P3, PT, R132, R65, PT ;  /* 0x000000418400720c */ /* 0x000fe20003f64270 */
[----:B------:R-:W-:Y:S01]  /*7d10*/  VIADD R61, R127, 0xffffff10 ;  /* 0xffffff107f3d7836 */ /* 0x000fe20000000000 */
[----:B------:R-:W-:-:S02]  /*7d20*/  FSEL R189, R121, -INF , !P5 ;  /* 0xff80000079bd7808 */ /* 0x000fc40006800000 */
[----:B------:R-:W2:Y:S01]  /*7d30*/  MUFU.TANH R66, R66 ;  /* 0x0000004200427308 */ /* 0x000ea20000002400 */
[CC--:B------:R-:W-:Y:S02]  /*7d40*/  ISETP.GE.AND P4, PT, R65.reuse, R178.reuse, PT ;  /* 0x000000b24100720c */ /* 0x0c0fe40003f86270 */
[----:B------:R-:W-:Y:S02]  /*7d50*/  ISETP.GE.AND P0, PT, R65, R177, PT ;  /* 0x000000b14100720c */ /* 0x000fe40003f06270 */
[----:B------:R-:W-:Y:S02]  /*7d60*/  ISETP.GT.AND P5, PT, R133, R65, PT ;  /* 0x000000418500720c */ /* 0x000fe40003fa4270 */
[----:B---3--:R-:W-:Y:S01]  /*7d70*/  FSEL R64, R64, -INF , !P3 ;  /* 0xff80000040407808 */ /* 0x008fe20005800000 */
[----:B------:R-:W3:Y:S01]  /*7d80*/  MUFU.TANH R65, R122 ;  /* 0x0000007a00417308 */ /* 0x000ee20000002400 */
[----:B------:R-:W-:Y:S02]  /*7d90*/  ISETP.GE.AND P3, PT, R61, R178, PT ;  /* 0x000000b23d00720c */ /* 0x000fe40003f66270 */
[----:B-1----:R-:W-:-:S02]  /*7da0*/  FSEL R120, R120, -INF , !P2 ;  /* 0xff80000078787808 */ /* 0x002fc40005000000 */
[----:B------:R-:W-:Y:S02]  /*7db0*/  ISETP.GT.AND P2, PT, R132, R61, PT ;  /* 0x0000003d8400720c */ /* 0x000fe40003f44270 */
[----:B------:R-:W-:Y:S01]  /*7dc0*/  FSEL R203, R120, -INF , !P1 ;  /* 0xff80000078cb7808 */ /* 0x000fe20004800000 */
[----:B------:R-:W1:Y:S01]  /*7dd0*/  MUFU.TANH R60, R60 ;  /* 0x0000003c003c7308 */ /* 0x000e620000002400 */
[----:B------:R-:W-:Y:S02]  /*7de0*/  FSEL R185, R64, -INF , !P4 ;  /* 0xff80000040b97808 */ /* 0x000fe40006000000 */
[----:B--2---:R-:W-:Y:S02]  /*7df0*/  FSEL R66, R66, -INF , !P5 ;  /* 0xff80000042427808 */ /* 0x004fe40006800000 */
[----:B------:R-:W-:Y:S02]  /*7e00*/  ISETP.GE.AND P1, PT, R61, R177, PT ;  /* 0x000000b13d00720c */ /* 0x000fe40003f26270 */
[----:B------:R-:W-:Y:S01]  /*7e10*/  ISETP.GT.AND P4, PT, R133, R61, PT ;  /* 0x0000003d8500720c */ /* 0x000fe20003f84270 */
[----:B------:R-:W2:Y:S01]  /*7e20*/  MUFU.TANH R64, R67 ;  /* 0x0000004300407308 */ /* 0x000ea20000002400 */
[----:B------:R-:W-:Y:S01]  /*7e30*/  VIADD R61, R127, 0xffffff11 ;  /* 0xffffff117f3d7836 */ /* 0x000fe20000000000 */
[----:B---3--:R-:W-:-:S02]  /*7e40*/  FSEL R65, R65, -INF , !P2 ;  /* 0xff80000041417808 */ /* 0x008fc40005000000 */
[----:B------:R-:W-:Y:S01]  /*7e50*/  FSEL R201, R66, -INF , !P0 ;  /* 0xff80000042c97808 */ /* 0x000fe20004000000 */
[-C--:B------:R-:W-:Y:S01]  /*7e60*/  FMUL.FTZ R66, R56, R128.reuse ;  /* 0x0000008038427220 */ /* 0x080fe20000410000 */
[----:B------:R-:W-:Y:S01]  /*7e70*/  FSEL R155, R65, -INF , !P3 ;  /* 0xff800000419b7808 */ /* 0x000fe20005800000 */
[----:B------:R-:W-:Y:S01]  /*7e80*/  FMUL.FTZ R56, R57, R128 ;  /* 0x0000008039387220 */ /* 0x000fe20000410000 */
[----:B------:R-:W3:Y:S01]  /*7e90*/  MUFU.TANH R62, R62 ;  /* 0x0000003e003e7308 */ /* 0x000ee20000002400 */
[----:B------:R-:W-:Y:S01]  /*7ea0*/  ISETP.GT.AND P5, PT, R132, R61, PT ;  /* 0x0000003d8400720c */ /* 0x000fe20003fa4270 */
[----:B------:R-:W-:Y:S01]  /*7eb0*/  VIADD R57, R127, 0xffffff18 ;  /* 0xffffff187f397836 */ /* 0x000fe20000000000 */
[C---:B------:R-:W-:Y:S02]  /*7ec0*/  ISETP.GE.AND P2, PT, R61.reuse, R178, PT ;  /* 0x000000b23d00720c */ /* 0x040fe40003f46270 */
[----:B------:R-:W-:Y:S02]  /*7ed0*/  ISETP.GE.AND P0, PT, R61, R177, PT ;  /* 0x000000b13d00720c */ /* 0x000fe40003f06270 */
[----:B------:R-:W-:Y:S01]  /*7ee0*/  ISETP.GT.AND P3, PT, R133, R61, PT ;  /* 0x0000003d8500720c */ /* 0x000fe20003f64270 */
[----:B------:R-:W-:Y:S01]  /*7ef0*/  MUFU.TANH R56, R56 ;  /* 0x0000003800387308 */ /* 0x000fe20000002400 */
[----:B-1----:R-:W-:-:S02]  /*7f00*/  FSEL R60, R60, -INF , !P5 ;  /* 0xff8000003c3c7808 */ /* 0x002fc40006800000 */
[----:B--2---:R-:W-:Y:S02]  /*7f10*/  FSEL R64, R64, -INF , !P4 ;  /* 0xff80000040407808 */ /* 0x004fe40006000000 */
[----:B------:R-:W-:Y:S02]  /*7f20*/  ISETP.GT.AND P4, PT, R132, R57, PT ;  /* 0x000000398400720c */ /* 0x000fe40003f84270 */
[----:B------:R-:W-:Y:S01]  /*7f30*/  FSEL R131, R64, -INF , !P1 ;  /* 0xff80000040837808 */ /* 0x000fe20004800000 */
[----:B------:R-:W1:Y:S01]  /*7f40*/  MUFU.TANH R61, R66 ;  /* 0x00000042003d7308 */ /* 0x000e620000002400 */
[----:B------:R-:W-:Y:S02]  /*7f50*/  FSEL R149, R60, -INF , !P2 ;  /* 0xff8000003c957808 */ /* 0x000fe40005000000 */
[----:B---3--:R-:W-:Y:S02]  /*7f60*/  FSEL R62, R62, -INF , !P3 ;  /* 0xff8000003e3e7808 */ /* 0x008fe40005800000 */
[----:B------:R-:W-:-:S02]  /*7f70*/  ISETP.GE.AND P5, PT, R57, R178, PT ;  /* 0x000000b23900720c */ /* 0x000fc40003fa6270 */
[----:B------:R-:W-:Y:S01]  /*7f80*/  ISETP.GE.AND P1, PT, R57, R177, PT ;  /* 0x000000b13900720c */ /* 0x000fe20003f26270 */
[----:B------:R-:W2:Y:S01]  /*7f90*/  MUFU.TANH R60, R63 ;  /* 0x0000003f003c7308 */ /* 0x000ea20000002400 */
[----:B------:R-:W-:Y:S01]  /*7fa0*/  ISETP.GT.AND P2, PT, R133, R57, PT ;  /* 0x000000398500720c */ /* 0x000fe20003f44270 */
[----:B------:R-:W-:Y:S01]  /*7fb0*/  VIADD R57, R127, 0xffffff19 ;  /* 0xffffff197f397836 */ /* 0x000fe20000000000 */
[----:B------:R-:W-:Y:S01]  /*7fc0*/  FSEL R167, R62, -INF , !P0 ;  /* 0xff8000003ea77808 */ /* 0x000fe20004000000 */
[-C--:B------:R-:W-:Y:S01]  /*7fd0*/  FMUL.FTZ R62, R48, R128.reuse ;  /* 0x00000080303e7220 */ /* 0x080fe20000410000 */
[----:B------:R-:W-:Y:S01]  /*7fe0*/  FMUL.FTZ R48, R49, R128 ;  /* 0x0000008031307220 */ /* 0x000fe20000410000 */
[----:B------:R-:W-:Y:S01]  /*7ff0*/  VIADD R49, R127, 0xffffff20 ;  /* 0xffffff207f317836 */ /* 0x000fe20000000000 */
[----:B------:R-:W-:Y:S01]  /*8000*/  ISETP.GT.AND P3, PT, R132, R57, PT ;  /* 0x000000398400720c */ /* 0x000fe20003f64270 */
[----:B------:R-:W3:Y:S01]  /*8010*/  MUFU.TANH R58, R58 ;  /* 0x0000003a003a7308 */ /* 0x000ee20000002400 */
[----:B------:R-:W-:-:S02]  /*8020*/  ISETP.GE.AND P0, PT, R57, R177, PT ;  /* 0x000000b13900720c */ /* 0x000fc40003f06270 */
[----:B-1----:R-:W-:Y:S02]  /*8030*/  FSEL R61, R61, -INF , !P4 ;  /* 0xff8000003d3d7808 */ /* 0x002fe40006000000 */
[----:B------:R-:W-:Y:S02]  /*8040*/  ISETP.GE.AND P4, PT, R57, R178, PT ;  /* 0x000000b23900720c */ /* 0x000fe40003f86270 */
[----:B------:R-:W-:Y:S01]  /*8050*/  FSEL R151, R61, -INF , !P5 ;  /* 0xff8000003d977808 */ /* 0x000fe20006800000 */
[----:B------:R-:W-:Y:S01]  /*8060*/  MUFU.TANH R48, R48 ;  /* 0x0000003000307308 */ /* 0x000fe20000002400 */
[----:B------:R-:W-:Y:S02]  /*8070*/  ISETP.GT.AND P5, PT, R133, R57, PT ;  /* 0x000000398500720c */ /* 0x000fe40003fa4270 */
[----:B------:R-:W-:Y:S02]  /*8080*/  FSEL R56, R56, -INF , !P3 ;  /* 0xff80000038387808 */ /* 0x000fe40005800000 */
[----:B--2---:R-:W-:-:S02]  /*8090*/  FSEL R60, R60, -INF , !P2 ;  /* 0xff8000003c3c7808 */ /* 0x004fc40005000000 */
[----:B------:R-:W-:Y:S01]  /*80a0*/  FSEL R153, R56, -INF , !P4 ;  /* 0xff80000038997808 */ /* 0x000fe20006000000 */
[----:B------:R-:W1:Y:S01]  /*80b0*/  MUFU.TANH R57, R62 ;  /* 0x0000003e00397308 */ /* 0x000e620000002400 */
[----:B------:R-:W-:Y:S02]  /*80c0*/  ISETP.GT.AND P2, PT, R132, R49, PT ;  /* 0x000000318400720c */ /* 0x000fe40003f44270 */
[----:B------:R-:W-:Y:S02]  /*80d0*/  FSEL R179, R60, -INF , !P1 ;  /* 0xff8000003cb37808 */ /* 0x000fe40004800000 */
[C---:B------:R-:W-:Y:S02]  /*80e0*/  ISETP.GE.AND P3, PT, R49.reuse, R178, PT ;  /* 0x000000b23100720c */ /* 0x040fe40003f66270 */
[----:B------:R-:W-:Y:S01]  /*80f0*/  ISETP.GE.AND P1, PT, R49, R177, PT ;  /* 0x000000b13100720c */ /* 0x000fe20003f26270 */
[----:B------:R-:W2:Y:S01]  /*8100*/  MUFU.TANH R56, R59 ;  /* 0x0000003b00387308 */ /* 0x000ea20000002400 */
[----:B------:R-:W-:-:S02]  /*8110*/  ISETP.GT.AND P4, PT, R133, R49, PT ;  /* 0x000000318500720c */ /* 0x000fc40003f84270 */
[----:B---3--:R-:W-:Y:S01]  /*8120*/  FSEL R49, R58, -INF , !P5 ;  /* 0xff8000003a317808 */ /* 0x008fe20006800000 */
[----:B------:R-:W-:Y:S01]  /*8130*/  FMUL.FTZ R58, R44, R128 ;  /* 0x000000802c3a7220 */ /* 0x000fe20000410000 */
[----:B------:R-:W-:Y:S01]  /*8140*/  ISETP.GT.AND P5, PT, R132, R50, PT ;  /* 0x000000328400720c */ /* 0x000fe20003fa4270 */
[----:B------:R-:W-:Y:S01]  /*8150*/  FMUL.FTZ R44, R45, R128 ;  /* 0x000000802d2c7220 */ /* 0x000fe20000410000 */
[----:B------:R-:W-:Y:S01]  /*8160*/  FSEL R49, R49, -INF , !P0 ;  /* 0xff80000031317808 */ /* 0x000fe20004000000 */
[----:B------:R-:W3:Y:S01]  /*8170*/  MUFU.TANH R51, R51 ;  /* 0x0000003300337308 */ /* 0x000ee20000002400 */
[C---:B------:R-:W-:Y:S01]  /*8180*/  ISETP.GE.AND P0, PT, R50.reuse, R177, PT ;  /* 0x000000b13200720c */ /* 0x040fe20003f06270 */
[----:B------:R-:W-:Y:S01]  /*8190*/  VIADD R45, R127, 0xffffff28 ;  /* 0xffffff287f2d7836 */ /* 0x000fe20000000000 */
[----:B-1----:R-:W-:Y:S02]  /*81a0*/  FSEL R57, R57, -INF , !P2 ;  /* 0xff80000039397808 */ /* 0x002fe40005000000 */
[----:B------:R-:W-:-:S02]  /*81b0*/  ISETP.GE.AND P2, PT, R50, R178, PT ;  /* 0x000000b23200720c */ /* 0x000fc40003f46270 */
[----:B------:R-:W-:Y:S01]  /*81c0*/  FSEL R121, R57, -INF , !P3 ;  /* 0xff80000039797808 */ /* 0x000fe20005800000 */
[----:B------:R-:W-:Y:S01]  /*81d0*/  MUFU.TANH R44, R44 ;  /* 0x0000002c002c7308 */ /* 0x000fe20000002400 */
[----:B------:R-:W-:Y:S02]  /*81e0*/  ISETP.GT.AND P3, PT, R133, R50, PT ;  /* 0x000000328500720c */ /* 0x000fe40003f64270 */
[----:B--2---:R-:W-:Y:S02]  /*81f0*/  FSEL R56, R56, -INF , !P4 ;  /* 0xff80000038387808 */ /* 0x004fe40006000000 */
[----:B------:R-:W-:Y:S02]  /*8200*/  FSEL R48, R48, -INF , !P5 ;  /* 0xff80000030307808 */ /* 0x000fe40006800000 */
[----:B------:R-:W-:Y:S01]  /*8210*/  FSEL R67, R56, -INF , !P1 ;  /* 0xff80000038437808 */ /* 0x000fe20004800000 */
[----:B------:R-:W1:Y:S01]  /*8220*/  MUFU.TANH R50, R58 ;  /* 0x0000003a00327308 */ /* 0x000e620000002400 */
[-C--:B------:R-:W-:Y:S01]  /*8230*/  FMUL.FTZ R56, R46, R128.reuse ;  /* 0x000000802e387220 */ /* 0x080fe20000410000 */
[----:B------:R-:W-:Y:S01]  /*8240*/  ISETP.GT.AND P4, PT, R132, R45, PT ;  /* 0x0000002d8400720c */ /* 0x000fe20003f84270 */
[-C--:B------:R-:W-:Y:S01]  /*8250*/  FMUL.FTZ R46, R47, R128.reuse ;  /* 0x000000802f2e7220 */ /* 0x080fe20000410000 */
[----:B------:R-:W-:Y:S01]  /*8260*/  FSEL R141, R48, -INF , !P2 ;  /* 0xff800000308d7808 */ /* 0x000fe20005000000 */
[----:B------:R-:W-:Y:S01]  /*8270*/  FMUL.FTZ R47, R40, R128 ;  /* 0x00000080282f7220 */ /* 0x000fe20000410000 */
[----:B------:R-:W-:Y:S01]  /*8280*/  ISETP.GE.AND P5, PT, R45, R178, PT ;  /* 0x000000b22d00720c */ /* 0x000fe20003fa6270 */
[----:B------:R-:W-:Y:S01]  /*8290*/  FMUL.FTZ R40, R41, R128 ;  /* 0x0000008029287220 */ /* 0x000fe20000410000 */
[----:B------:R-:W2:Y:S01]  /*82a0*/  MUFU.TANH R48, R56 ;  /* 0x0000003800307308 */ /* 0x000ea20000002400 */
[----:B------:R-:W-:Y:S01]  /*82b0*/  ISETP.GE.AND P1, PT, R45, R177, PT ;  /* 0x000000b12d00720c */ /* 0x000fe20003f26270 */
[----:B------:R-:W-:Y:S01]  /*82c0*/  VIADD R41, R127, 0xffffff30 ;  /* 0xffffff307f297836 */ /* 0x000fe20000000000 */
[----:B------:R-:W-:Y:S01]  /*82d0*/  ISETP.GT.AND P2, PT, R133, R45, PT ;  /* 0x0000002d8500720c */ /* 0x000fe20003f44270 */
[----:B------:R-:W-:Y:S01]  /*82e0*/  VIADD R45, R127, 0xffffff29 ;  /* 0xffffff297f2d7836 */ /* 0x000fe20000000000 */
[----:B---3--:R-:W-:-:S03]  /*82f0*/  FSEL R51, R51, -INF , !P3 ;  /* 0xff80000033337808 */ /* 0x008fc60005800000 */
[----:B------:R-:W3:Y:S01]  /*8300*/  MUFU.TANH R46, R46 ;  /* 0x0000002e002e7308 */ /* 0x000ee20000002400 */
[----:B------:R-:W-:Y:S02]  /*8310*/  FSEL R143, R51, -INF , !P0 ;  /* 0xff800000338f7808 */ /* 0x000fe40004000000 */
[----:B-1----:R-:W-:Y:S02]  /*8320*/  FSEL R50, R50, -INF , !P4 ;  /* 0xff80000032327808 */ /* 0x002fe40006000000 */
[----:B------:R-:W-:Y:S02]  /*8330*/  ISETP.GT.AND P3, PT, R132, R45, PT ;  /* 0x0000002d8400720c */ /* 0x000fe40003f64270 */
[----:B------:R-:W-:Y:S01]  /*8340*/  FSEL R57, R50, -INF , !P5 ;  /* 0xff80000032397808 */ /* 0x000fe20006800000 */
[----:B------:R-:W-:Y:S01]  /*8350*/  MUFU.TANH R40, R40 ;  /* 0x0000002800287308 */ /* 0x000fe20000002400 */
[C---:B------:R-:W-:Y:S02]  /*8360*/  ISETP.GE.AND P4, PT, R45.reuse, R178, PT ;  /* 0x000000b22d00720c */ /* 0x040fe40003f86270 */
[----:B------:R-:W-:-:S02]  /*8370*/  ISETP.GE.AND P0, PT, R45, R177, PT ;  /* 0x000000b12d00720c */ /* 0x000fc40003f06270 */
[----:B------:R-:W-:Y:S02]  /*8380*/  ISETP.GT.AND P5, PT, R133, R45, PT ;  /* 0x0000002d8500720c */ /* 0x000fe40003fa4270 */
[----:B--2---:R-:W-:Y:S01]  /*8390*/  FSEL R48, R48, -INF , !P2 ;  /* 0xff80000030307808 */ /* 0x004fe20005000000 */
[----:B------:R-:W1:Y:S01]  /*83a0*/  MUFU.TANH R45, R47 ;  /* 0x0000002f002d7308 */ /* 0x000e620000002400 */
[----:B------:R-:W-:Y:S02]  /*83b0*/  FSEL R44, R44, -INF , !P3 ;  /* 0xff8000002c2c7808 */ /* 0x000fe40005800000 */
[----:B------:R-:W-:Y:S01]  /*83c0*/  FSEL R145, R48, -INF , !P1 ;  /* 0xff80000030917808 */ /* 0x000fe20004800000 */
[-C--:B------:R-:W-:Y:S01]  /*83d0*/  FMUL.FTZ R48, R42, R128.reuse ;  /* 0x000000802a307220 */ /* 0x080fe20000410000 */
[----:B------:R-:W-:Y:S01]  /*83e0*/  ISETP.GT.AND P2, PT, R132, R41, PT ;  /* 0x000000298400720c */ /* 0x000fe20003f44270 */
[-C--:B------:R-:W-:Y:S01]  /*83f0*/  FMUL.FTZ R42, R43, R128.reuse ;  /* 0x000000802b2a7220 */ /* 0x080fe20000410000 */
[----:B------:R-:W-:Y:S01]  /*8400*/  FSEL R139, R44, -INF , !P4 ;  /* 0xff8000002c8b7808 */ /* 0x000fe20006000000 */
[----:B------:R-:W-:Y:S01]  /*8410*/  FMUL.FTZ R43, R38, R128 ;  /* 0x00000080262b7220 */ /* 0x000fe20000410000 */
[C---:B------:R-:W-:Y:S01]  /*8420*/  ISETP.GE.AND P3, PT, R41.reuse, R178, PT ;  /* 0x000000b22900720c */ /* 0x040fe20003f66270 */
[----:B------:R-:W2:Y:S01]  /*8430*/  MUFU.TANH R44, R48 ;  /* 0x00000030002c7308 */ /* 0x000ea20000002400 */
[----:B------:R-:W-:Y:S01]  /*8440*/  ISETP.GE.AND P1, PT, R41, R177, PT ;  /* 0x000000b12900720c */ /* 0x000fe20003f26270 */
[-C--:B------:R-:W-:Y:S01]  /*8450*/  FMUL.FTZ R38, R39, R128.reuse ;  /* 0x0000008027267220 */ /* 0x080fe20000410000 */
[----:B------:R-:W-:Y:S01]  /*8460*/  ISETP.GT.AND P4, PT, R133, R41, PT ;  /* 0x000000298500720c */ /* 0x000fe20003f84270 */
[----:B------:R-:W-:Y:S01]  /*8470*/  VIADD R41, R127, 0xffffff31 ;  /* 0xffffff317f297836 */ /* 0x000fe20000000000 */
[----:B---3--:R-:W-:Y:S01]  /*8480*/  FSEL R46, R46, -INF , !P5 ;  /* 0xff8000002e2e7808 */ /* 0x008fe20006800000 */
[-C--:B------:R-:W-:Y:S01]  /*8490*/  FMUL.FTZ R39, R34, R128.reuse ;  /* 0x0000008022277220 */ /* 0x080fe20000410000 */
[-C--:B------:R-:W-:Y:S01]  /*84a0*/  FMUL.FTZ R34, R35, R128.reuse ;  /* 0x0000008023227220 */ /* 0x080fe20000410000 */
[----:B-1----:R-:W-:Y:S01]  /*84b0*/  FSEL R45, R45, -INF , !P2 ;  /* 0xff8000002d2d7808 */ /* 0x002fe20005000000 */
[-C--:B------:R-:W-:Y:S01]  /*84c0*/  FMUL.FTZ R47, R36, R128.reuse ;  /* 0x00000080242f7220 */ /* 0x080fe20000410000 */
[----:B------:R-:W1:Y:S01]  /*84d0*/  MUFU.TANH R42, R42 ;  /* 0x0000002a002a7308 */ /* 0x000e620000002400 */
[----:B------:R-:W-:Y:S01]  /*84e0*/  FSEL R137, R46, -INF , !P0 ;  /* 0xff8000002e897808 */ /* 0x000fe20004000000 */
[----:B------:R-:W-:Y:S01]  /*84f0*/  FMUL.FTZ R36, R37, R128 ;  /* 0x0000008025247220 */ /* 0x000fe20000410000 */
[----:B------:R-:W-:Y:S01]  /*8500*/  FSEL R45, R45, -INF , !P3 ;  /* 0xff8000002d2d7808 */ /* 0x000fe20005800000 */
[----:B------:R-:W-:Y:S01]  /*8510*/  VIADD R37, R127, 0xffffff38 ;  /* 0xffffff387f257836 */ /* 0x000fe20000000000 */
[----:B------:R-:W-:-:S02]  /*8520*/  ISETP.GT.AND P5, PT, R132, R41, PT ;  /* 0x000000298400720c */ /* 0x000fc40003fa4270 */
[C---:B------:R-:W-:Y:S01]  /*8530*/  ISETP.GE.AND P2, PT, R41.reuse, R178, PT ;  /* 0x000000b22900720c */ /* 0x040fe20003f46270 */
[----:B------:R-:W-:Y:S01]  /*8540*/  MUFU.TANH R36, R36 ;  /* 0x0000002400247308 */ /* 0x000fe20000002400 */
[----:B------:R-:W-:Y:S02]  /*8550*/  ISETP.GE.AND P0, PT, R41, R177, PT ;  /* 0x000000b12900720c */ /* 0x000fe40003f06270 */
[----:B------:R-:W-:Y:S02]  /*8560*/  ISETP.GT.AND P3, PT, R133, R41, PT ;  /* 0x000000298500720c */ /* 0x000fe40003f64270 */
[----:B--2---:R-:W-:Y:S02]  /*8570*/  FSEL R44, R44, -INF , !P4 ;  /* 0xff8000002c2c7808 */ /* 0x004fe40006000000 */
[----:B------:R-:W-:Y:S01]  /*8580*/  FSEL R40, R40, -INF , !P5 ;  /* 0xff80000028287808 */ /* 0x000fe20006800000 */
[----:B------:R2:W3:Y:S01]  /*8590*/  MUFU.TANH R41, R47 ;  /* 0x0000002f00297308 */ /* 0x0004e20000002400 */
[----:B------:R-:W-:-:S02]  /*85a0*/  ISETP.GT.AND P4, PT, R132, R37, PT ;  /* 0x000000258400720c */ /* 0x000fc40003f84270 */
[----:B-1----:R-:W-:Y:S02]  /*85b0*/  FSEL R42, R42, -INF , !P3 ;  /* 0xff8000002a2a7808 */ /* 0x002fe40005800000 */
[----:B------:R-:W-:Y:S02]  /*85c0*/  FSEL R46, R44, -INF , !P1 ;  /* 0xff8000002c2e7808 */ /* 0x000fe40004800000 */
[C---:B------:R-:W-:Y:S01]  /*85d0*/  ISETP.GE.AND P5, PT, R37.reuse, R178, PT ;  /* 0x000000b22500720c */ /* 0x040fe20003fa6270 */
[----:B------:R-:W-:Y:S01]  /*85e0*/  MUFU.TANH R38, R38 ;  /* 0x0000002600267308 */ /* 0x000fe20000002400 */
[----:B------:R-:W-:Y:S02]  /*85f0*/  ISETP.GE.AND P1, PT, R37, R177, PT ;  /* 0x000000b12500720c */ /* 0x000fe40003f26270 */
[----:B------:R-:W-:Y:S01]  /*8600*/  FSEL R50, R42, -INF , !P0 ;  /* 0xff8000002a327808 */ /* 0x000fe20004000000 */
[-C--:B------:R-:W-:Y:S01]  /*8610*/  FMUL.FTZ R42, R32, R128.reuse ;  /* 0x00000080202a7220 */ /* 0x080fe20000410000 */
[----:B------:R-:W-:Y:S01]  /*8620*/  FMUL.FTZ R32, R33, R128 ;  /* 0x0000008021207220 */ /* 0x000fe20000410000 */
[----:B------:R-:W-:-:S02]  /*8630*/  VIADD R33, R127, 0xffffff40 ;  /* 0xffffff407f217836 */ /* 0x000fc40000000000 */
[----:B------:R-:W-:Y:S01]  /*8640*/  MUFU.TANH R34, R34 ;  /* 0x0000002200227308 */ /* 0x000fe20000002400 */
[----:B--2---:R-:W-:Y:S02]  /*8650*/  FSEL R47, R40, -INF , !P2 ;  /* 0xff800000282f7808 */ /* 0x004fe40005000000 */
[----:B------:R-:W-:Y:S01]  /*8660*/  ISETP.GT.AND P2, PT, R133, R37, PT ;  /* 0x000000258500720c */ /* 0x000fe20003f44270 */
[----:B------:R-:W-:Y:S01]  /*8670*/  VIADD R37, R127, 0xffffff39 ;  /* 0xffffff397f257836 */ /* 0x000fe20000000000 */
[----:B---3--:R-:W-:-:S03]  /*8680*/  FSEL R41, R41, -INF , !P4 ;  /* 0xff80000029297808 */ /* 0x008fc60006000000 */
[----:B------:R-:W1:Y:S01]  /*8690*/  MUFU.TANH R40, R43 ;  /* 0x0000002b00287308 */ /* 0x000e620000002400 */
[----:B------:R-:W-:Y:S02]  /*86a0*/  FSEL R63, R41, -INF , !P5 ;  /* 0xff800000293f7808 */ /* 0x000fe40006800000 */
[----:B------:R-:W-:Y:S02]  /*86b0*/  ISETP.GT.AND P3, PT, R132, R37, PT ;  /* 0x000000258400720c */ /* 0x000fe40003f64270 */
[C---:B------:R-:W-:Y:S02]  /*86c0*/  ISETP.GE.AND P4, PT, R37.reuse, R178, PT ;  /* 0x000000b22500720c */ /* 0x040fe40003f86270 */
[----:B------:R-:W-:Y:S01]  /*86d0*/  ISETP.GE.AND P0, PT, R37, R177, PT ;  /* 0x000000b12500720c */ /* 0x000fe20003f06270 */
[----:B------:R-:W-:Y:S01]  /*86e0*/  MUFU.TANH R32, R32 ;  /* 0x0000002000207308 */ /* 0x000fe20000002400 */
[----:B------:R-:W-:Y:S02]  /*86f0*/  ISETP.GT.AND P5, PT, R133, R37, PT ;  /* 0x000000258500720c */ /* 0x000fe40003fa4270 */
[----:B------:R-:W-:-:S02]  /*8700*/  FSEL R36, R36, -INF , !P3 ;  /* 0xff80000024247808 */ /* 0x000fc40005800000 */
[C---:B------:R-:W-:Y:S02]  /*8710*/  ISETP.GE.AND P3, PT, R33.reuse, R178, PT ;  /* 0x000000b22100720c */ /* 0x040fe40003f66270 */
[----:B------:R-:W-:Y:S01]  /*8720*/  FSEL R65, R36, -INF , !P4 ;  /* 0xff80000024417808 */ /* 0x000fe20006000000 */
[----:B------:R-:W2:Y:S01]  /*8730*/  MUFU.TANH R37, R42 ;  /* 0x0000002a00257308 */ /* 0x000ea20000002400 */
[----:B-1----:R-:W-:Y:S02]  /*8740*/  FSEL R40, R40, -INF , !P2 ;  /* 0xff80000028287808 */ /* 0x002fe40005000000 */
[----:B------:R-:W-:Y:S02]  /*8750*/  ISETP.GT.AND P2, PT, R132, R33, PT ;  /* 0x000000218400720c */ /* 0x000fe40003f44270 */
[----:B------:R-:W-:Y:S02]  /*8760*/  FSEL R59, R40, -INF , !P1 ;  /* 0xff800000283b7808 */ /* 0x000fe40004800000 */
[----:B------:R-:W-:Y:S01]  /*8770*/  ISETP.GE.AND P1, PT, R33, R177, PT ;  /* 0x000000b12100720c */ /* 0x000fe20003f26270 */
[----:B------:R-:W1:Y:S01]  /*8780*/  MUFU.TANH R36, R39 ;  /* 0x0000002700247308 */ /* 0x000e620000002400 */
[----:B------:R-:W-:Y:S01]  /*8790*/  ISETP.GT.AND P4, PT, R133, R33, PT ;  /* 0x000000218500720c */ /* 0x000fe20003f84270 */
[----:B------:R-:W-:Y:S01]  /*87a0*/  VIADD R33, R127, 0xffffff41 ;  /* 0xffffff417f217836 */ /* 0x000fe20000000000 */
[----:B------:R-:W-:-:S04]  /*87b0*/  FSEL R38, R38, -INF , !P5 ;  /* 0xff80000026267808 */ /* 0x000fc80006800000 */
[----:B------:R-:W-:Y:S01]  /*87c0*/  FSEL R64, R38, -INF , !P0 ;  /* 0xff80000026407808 */ /* 0x000fe20004000000 */
[----:B------:R-:W-:Y:S01]  /*87d0*/  MUFU.TANH R29, R29 ;  /* 0x0000001d001d7308 */ /* 0x000fe20000002400 */
[----:B------:R-:W-:Y:S02]  /*87e0*/  ISETP.GT.AND P5, PT, R132, R33, PT ;  /* 0x000000218400720c */ /* 0x000fe40003fa4270 */
[----:B--2---:R-:W-:Y:S01]  /*87f0*/  FSEL R35, R37, -INF , !P2 ;  /* 0xff80000025237808 */ /* 0x004fe20005000000 */
[----:B------:R-:W-:Y:S01]  /*8800*/  FMUL.FTZ R37, R28, R128 ;  /* 0x000000801c257220 */ /* 0x000fe20000410000 */
[----:B------:R-:W-:Y:S01]  /*8810*/  ISETP.GE.AND P2, PT, R33, R178, PT ;  /* 0x000000b22100720c */ /* 0x000fe20003f46270 */
[----:B------:R-:W-:Y:S01]  /*8820*/  VIADD R28, R127, 0xffffff48 ;  /* 0xffffff487f1c7836 */ /* 0x000fe20000000000 */
[----:B------:R-:W-:Y:S01]  /*8830*/  FSEL R35, R35, -INF , !P3 ;  /* 0xff80000023237808 */ /* 0x000fe20005800000 */
[----:B------:R-:W2:Y:S01]  /*8840*/  MUFU.TANH R30, R30 ;  /* 0x0000001e001e7308 */ /* 0x000ea20000002400 */
[----:B------:R-:W-:-:S02]  /*8850*/  ISETP.GE.AND P0, PT, R33, R177, PT ;  /* 0x000000b12100720c */ /* 0x000fc40003f06270 */
[----:B------:R-:W-:Y:S02]  /*8860*/  ISETP.GT.AND P3, PT, R133, R33, PT ;  /* 0x000000218500720c */ /* 0x000fe40003f64270 */
[----:B-1----:R-:W-:Y:S02]  /*8870*/  FSEL R36, R36, -INF , !P4 ;  /* 0xff80000024247808 */ /* 0x002fe40006000000 */
[----:B------:R-:W-:Y:S01]  /*8880*/  FSEL R32, R32, -INF , !P5 ;  /* 0xff80000020207808 */ /* 0x000fe20006800000 */
[----:B------:R-:W1:Y:S01]  /*8890*/  MUFU.TANH R33, R37 ;  /* 0x0000002500217308 */ /* 0x000e620000002400 */
[----:B------:R-:W-:Y:S02]  /*88a0*/  ISETP.GT.AND P4, PT, R132, R28, PT ;  /* 0x0000001c8400720c */ /* 0x000fe40003f84270 */
[----:B------:R-:W-:Y:S01]  /*88b0*/  FSEL R120, R36, -INF , !P1 ;  /* 0xff80000024787808 */ /* 0x000fe20004800000 */
[----:B------:R-:W-:Y:S01]  /*88c0*/  FMUL.FTZ R36, R24, R128 ;  /* 0x0000008018247220 */ /* 0x000fe20000410000 */
[----:B------:R-:W-:-:S02]  /*88d0*/  FSEL R32, R32, -INF , !P2 ;  /* 0xff80000020207808 */ /* 0x000fc40005000000 */
[C---:B------:R-:W-:Y:S01]  /*88e0*/  ISETP.GE.AND P5, PT, R28.reuse, R178, PT ;  /* 0x000000b21c00720c */ /* 0x040fe20003fa6270 */
[----:B------:R-:W-:Y:S01]  /*88f0*/  MUFU.TANH R12, R12 ;  /* 0x0000000c000c7308 */ /* 0x000fe20000002400 */
[----:B------:R-:W-:Y:S02]  /*8900*/  ISETP.GE.AND P1, PT, R28, R177, PT ;  /* 0x000000b11c00720c */ /* 0x000fe40003f26270 */
[----:B------:R-:W-:Y:S01]  /*8910*/  ISETP.GT.AND P2, PT, R133, R28, PT ;  /* 0x0000001c8500720c */ /* 0x000fe20003f44270 */
[----:B------:R-:W-:Y:S01]  /*8920*/  FMUL.FTZ R28, R31, R128 ;  /* 0x000000801f1c7220 */ /* 0x000fe20000410000 */
[----:B------:R-:W-:Y:S01]  /*8930*/  VIADD R31, R127, 0xffffff49 ;  /* 0xffffff497f1f7836 */ /* 0x000fe20000000000 */
[----:B------:R-:W-:Y:S02]  /*8940*/  FSEL R34, R34, -INF , !P3 ;  /* 0xff80000022227808 */ /* 0x000fe40005800000 */
[----:B--2---:R-:W-:Y:S01]  /*8950*/  FSEL R42, R30, -INF , !P2 ;  /* 0xff8000001e2a7808 */ /* 0x004fe20005000000 */
[----:B------:R-:W-:Y:S01]  /*8960*/  MUFU.TANH R14, R14 ;  /* 0x0000000e000e7308 */ /* 0x000fe20000002400 */
[----:B-1----:R-:W-:-:S02]  /*8970*/  FSEL R33, R33, -INF , !P4 ;  /* 0xff80000021217808 */ /* 0x002fc40006000000 */
[----:B------:R-:W-:Y:S01]  /*8980*/  FSEL R123, R34, -INF , !P0 ;  /* 0xff800000227b7808 */ /* 0x000fe20004000000 */
[----:B------:R-:W-:Y:S01]  /*8990*/  FMUL.FTZ R34, R25, R128 ;  /* 0x0000008019227220 */ /* 0x000fe20000410000 */
[----:B------:R-:W-:Y:S01]  /*89a0*/  FSEL R24, R33, -INF , !P5 ;  /* 0xff80000021187808 */ /* 0x000fe20006800000 */
[----:B------:R-:W-:Y:S01]  /*89b0*/  VIADD R33, R127, 0xffffff50 ;  /* 0xffffff507f217836 */ /* 0x000fe20000000000 */
[----:B------:R-:W-:Y:S01]  /*89c0*/  ISETP.GT.AND P3, PT, R132, R31, PT ;  /* 0x0000001f8400720c */ /* 0x000fe20003f64270 */
[----:B------:R-:W1:Y:S01]  /*89d0*/  MUFU.TANH R28, R28 ;  /* 0x0000001c001c7308 */ /* 0x000e620000002400 */
[C---:B------:R-:W-:Y:S02]  /*89e0*/  ISETP.GE.AND P4, PT, R31.reuse, R178, PT ;  /* 0x000000b21f00720c */ /* 0x040fe40003f86270 */
[----:B------:R-:W-:Y:S02]  /*89f0*/  ISETP.GE.AND P0, PT, R31, R177, PT ;  /* 0x000000b11f00720c */ /* 0x000fe40003f06270 */
[----:B------:R-:W-:-:S02]  /*8a00*/  ISETP.GT.AND P5, PT, R133, R31, PT ;  /* 0x0000001f8500720c */ /* 0x000fc40003fa4270 */
[----:B------:R-:W-:Y:S01]  /*8a10*/  FSEL R25, R29, -INF , !P3 ;  /* 0xff8000001d197808 */ /* 0x000fe20005800000 */
[----:B------:R2:W3:Y:S01]  /*8a20*/  MUFU.TANH R31, R36 ;  /* 0x00000024001f7308 */ /* 0x0004e20000002400 */
[----:B------:R-:W-:Y:S01]  /*8a30*/  FMUL.FTZ R29, R26, R128 ;  /* 0x000000801a1d7220 */ /* 0x000fe20000410000 */
[-C--:B------:R-:W-:Y:S01]  /*8a40*/  ISETP.GT.AND P2, PT, R132, R33.reuse, PT ;  /* 0x000000218400720c */ /* 0x080fe20003f44270 */
[----:B------:R-:W-:Y:S01]  /*8a50*/  VIADD R26, R127, 0xffffff51 ;  /* 0xffffff517f1a7836 */ /* 0x000fe20000000000 */
[----:B------:R-:W-:Y:S02]  /*8a60*/  ISETP.GE.AND P3, PT, R33, R178, PT ;  /* 0x000000b22100720c */ /* 0x000fe40003f66270 */
[----:B------:R-:W-:Y:S02]  /*8a70*/  FSEL R25, R25, -INF , !P4 ;  /* 0xff80000019197808 */ /* 0x000fe40006000000 */
[----:B------:R4:W5:Y:S01]  /*8a80*/  MUFU.TANH R30, R34 ;  /* 0x00000022001e7308 */ /* 0x0009620000002400 */
[----:B------:R-:W-:-:S02]  /*8a90*/  ISETP.GT.AND P4, PT, R133, R33, PT ;  /* 0x000000218500720c */ /* 0x000fc40003f84270 */
[----:B-1----:R-:W-:Y:S02]  /*8aa0*/  FSEL R44, R28, -INF , !P5 ;  /* 0xff8000001c2c7808 */ /* 0x002fe40006800000 */
[----:B------:R-:W-:Y:S02]  /*8ab0*/  ISETP.GT.AND P5, PT, R132, R26, PT ;  /* 0x0000001a8400720c */ /* 0x000fe40003fa4270 */
[----:B------:R-:W-:Y:S01]  /*8ac0*/  FSEL R44, R44, -INF , !P0 ;  /* 0xff8000002c2c7808 */ /* 0x000fe20004000000 */
[----:B------:R-:W1:Y:S01]  /*8ad0*/  MUFU.TANH R29, R29 ;  /* 0x0000001d001d7308 */ /* 0x000e620000002400 */
[C---:B------:R-:W-:Y:S01]  /*8ae0*/  ISETP.GE.AND P0, PT, R26.reuse, R177, PT ;  /* 0x000000b11a00720c */ /* 0x040fe20003f06270 */
[----:B--2---:R-:W-:Y:S01]  /*8af0*/  FMUL.FTZ R36, R27, R128 ;  /* 0x000000801b247220 */ /* 0x004fe20000410000 */
[----:B---3--:R-:W-:Y:S01]  /*8b00*/  FSEL R31, R31, -INF , !P2 ;  /* 0xff8000001f1f7808 */ /* 0x008fe20005000000 */
[----:B------:R-:W-:Y:S01]  /*8b10*/  VIADD R27, R127, 0xffffff58 ;  /* 0xffffff587f1b7836 */ /* 0x000fe20000000000 */
[----:B------:R-:W-:-:S02]  /*8b20*/  ISETP.GE.AND P2, PT, R26, R178, PT ;  /* 0x000000b21a00720c */ /* 0x000fc40003f46270 */
[----:B------:R-:W-:Y:S01]  /*8b30*/  FSEL R42, R42, -INF , !P1 ;  /* 0xff8000002a2a7808 */ /* 0x000fe20004800000 */
[----:B------:R-:W2:Y:S01]  /*8b40*/  MUFU.TANH R28, R36 ;  /* 0x00000024001c7308 */ /* 0x000ea20000002400 */
[----:B------:R-:W-:Y:S01]  /*8b50*/  ISETP.GE.AND P1, PT, R33, R177, PT ;  /* 0x000000b12100720c */ /* 0x000fe20003f26270 */
[-C--:B----4-:R-:W-:Y:S01]  /*8b60*/  FMUL.FTZ R34, R20, R128.reuse ;  /* 0x0000008014227220 */ /* 0x090fe20000410000 */
[----:B------:R-:W-:Y:S01]  /*8b70*/  FSEL R20, R31, -INF , !P3 ;  /* 0xff8000001f147808 */ /* 0x000fe20005800000 */
[----:B------:R-:W-:Y:S01]  /*8b80*/  FMUL.FTZ R33, R21, R128 ;  /* 0x0000008015217220 */ /* 0x000fe20000410000 */
[----:B------:R-:W-:Y:S01]  /*8b90*/  ISETP.GT.AND P3, PT, R133, R26, PT ;  /* 0x0000001a8500720c */ /* 0x000fe20003f64270 */
[-C--:B------:R-:W-:Y:S01]  /*8ba0*/  FMUL.FTZ R31, R23, R128.reuse ;  /* 0x00000080171f7220 */ /* 0x080fe20000410000 */
[----:B-----5:R-:W-:Y:S01]  /*8bb0*/  FSEL R21, R30, -INF , !P5 ;  /* 0xff8000001e157808 */ /* 0x020fe20006800000 */
[----:B------:R-:W3:Y:S01]  /*8bc0*/  MUFU.TANH R26, R34 ;  /* 0x00000022001a7308 */ /* 0x000ee20000002400 */
[----:B------:R-:W-:Y:S01]  /*8bd0*/  FMUL.FTZ R30, R22, R128 ;  /* 0x00000080161e7220 */ /* 0x000fe20000410000 */
[----:B-1----:R-:W-:Y:S01]  /*8be0*/  FSEL R60, R29, -INF , !P4 ;  /* 0xff8000001d3c7808 */ /* 0x002fe20006000000 */
[----:B------:R-:W-:Y:S01]  /*8bf0*/  VIADD R23, R127, 0xffffff59 ;  /* 0xffffff597f177836 */ /* 0x000fe20000000000 */
[----:B------:R-:W-:-:S02]  /*8c00*/  FSEL R21, R21, -INF , !P2 ;  /* 0xff80000015157808 */ /* 0x000fc40005000000 */
[----:B------:R-:W-:Y:S02]  /*8c10*/  FSEL R60, R60, -INF , !P1 ;  /* 0xff8000003c3c7808 */ /* 0x000fe40004800000 */
[----:B------:R-:W-:Y:S01]  /*8c20*/  ISETP.GT.AND P4, PT, R132, R27, PT ;  /* 0x0000001b8400720c */ /* 0x000fe20003f84270 */
[----:B------:R-:W1:Y:S01]  /*8c30*/  MUFU.TANH R29, R33 ;  /* 0x00000021001d7308 */ /* 0x000e620000002400 */
[C---:B------:R-:W-:Y:S02]  /*8c40*/  ISETP.GE.AND P5, PT, R27.reuse, R178, PT ;  /* 0x000000b21b00720c */ /* 0x040fe40003fa6270 */
[----:B------:R-:W-:Y:S02]  /*8c50*/  ISETP.GE.AND P1, PT, R27, R177, PT ;  /* 0x000000b11b00720c */ /* 0x000fe40003f26270 */
[----:B------:R-:W-:Y:S02]  /*8c60*/  ISETP.GT.AND P2, PT, R133, R27, PT ;  /* 0x0000001b8500720c */ /* 0x000fe40003f44270 */
[----:B--2---:R-:W-:Y:S01]  /*8c70*/  FSEL R61, R28, -INF , !P3 ;  /* 0xff8000001c3d7808 */ /* 0x004fe20005800000 */
[----:B------:R-:W2:Y:S01]  /*8c80*/  MUFU.TANH R27, R30 ;  /* 0x0000001e001b7308 */ /* 0x000ea20000002400 */
[----:B---3--:R-:W-:Y:S01]  /*8c90*/  FSEL R22, R26, -INF , !P4 ;  /* 0xff8000001a167808 */ /* 0x008fe20006000000 */
[----:B------:R-:W-:Y:S01]  /*8ca0*/  FMUL.FTZ R26, R16, R128 ;  /* 0x00000080101a7220 */ /* 0x000fe20000410000 */
[----:B------:R-:W-:Y:S01]  /*8cb0*/  ISETP.GT.AND P3, PT, R132, R23, PT ;  /* 0x000000178400720c */ /* 0x000fe20003f64270 */
[----:B------:R-:W-:Y:S01]  /*8cc0*/  VIADD R16, R127, 0xffffff60 ;  /* 0xffffff607f107836 */ /* 0x000fe20000000000 */
[----:B------:R-:W-:-:S02]  /*8cd0*/  FSEL R61, R61, -INF , !P0 ;  /* 0xff8000003d3d7808 */ /* 0x000fc40004000000 */
[----:B------:R-:W-:Y:S01]  /*8ce0*/  FSEL R22, R22, -INF , !P5 ;  /* 0xff80000016167808 */ /* 0x000fe20006800000 */
[----:B------:R-:W3:Y:S01]  /*8cf0*/  MUFU.TANH R28, R31 ;  /* 0x0000001f001c7308 */ /* 0x000ee20000002400 */
[C---:B------:R-:W-:Y:S02]  /*8d00*/  ISETP.GE.AND P4, PT, R23.reuse, R178, PT ;  /* 0x000000b21700720c */ /* 0x040fe40003f86270 */
[----:B------:R-:W-:Y:S02]  /*8d10*/  ISETP.GE.AND P0, PT, R23, R177, PT ;  /* 0x000000b11700720c */ /* 0x000fe40003f06270 */
[----:B------:R-:W-:Y:S02]  /*8d20*/  ISETP.GT.AND P5, PT, R133, R23, PT ;  /* 0x000000178500720c */ /* 0x000fe40003fa4270 */
[----:B-1----:R-:W-:Y:S01]  /*8d30*/  FSEL R23, R29, -INF , !P3 ;  /* 0xff8000001d177808 */ /* 0x002fe20005800000 */
[----:B------:R-:W1:Y:S01]  /*8d40*/  MUFU.TANH R26, R26 ;  /* 0x0000001a001a7308 */ /* 0x000e620000002400 */
[-C--:B------:R-:W-:Y:S01]  /*8d50*/  FMUL.FTZ R29, R18, R128.reuse ;  /* 0x00000080121d7220 */ /* 0x080fe20000410000 */
[----:B--2---:R-:W-:Y:S01]  /*8d60*/  FSEL R62, R27, -INF , !P2 ;  /* 0xff8000001b3e7808 */ /* 0x004fe20005000000 */
[-C--:B------:R-:W-:Y:S01]  /*8d70*/  FMUL.FTZ R30, R17, R128.reuse ;  /* 0x00000080111e7220 */ /* 0x080fe20000410000 */
[----:B------:R-:W-:Y:S01]  /*8d80*/  FSEL R23, R23, -INF , !P4 ;  /* 0xff80000017177808 */ /* 0x000fe20006000000 */
[----:B------:R-:W-:Y:S01]  /*8d90*/  FMUL.FTZ R17, R19, R128 ;  /* 0x0000008013117220 */ /* 0x000fe20000410000 */
[----:B------:R-:W-:Y:S01]  /*8da0*/  FSEL R62, R62, -INF , !P1 ;  /* 0xff8000003e3e7808 */ /* 0x000fe20004800000 */
[----:B------:R-:W-:Y:S01]  /*8db0*/  VIADD R18, R127, 0xffffff61 ;  /* 0xffffff617f127836 */ /* 0x000fe20000000000 */
[----:B------:R-:W-:Y:S01]  /*8dc0*/  ISETP.GT.AND P2, PT, R132, R16, PT ;  /* 0x000000108400720c */ /* 0x000fe20003f44270 */
[----:B------:R-:W2:Y:S01]  /*8dd0*/  MUFU.TANH R27, R30 ;  /* 0x0000001e001b7308 */ /* 0x000ea20000002400 */
[----:B------:R-:W-:-:S02]  /*8de0*/  ISETP.GE.AND P3, PT, R16, R178, PT ;  /* 0x000000b21000720c */ /* 0x000fc40003f66270 */
[----:B------:R-:W-:Y:S02]  /*8df0*/  ISETP.GE.AND P1, PT, R16, R177, PT ;  /* 0x000000b11000720c */ /* 0x000fe40003f26270 */
[----:B------:R-:W-:Y:S02]  /*8e00*/  ISETP.GT.AND P4, PT, R133, R16, PT ;  /* 0x000000108500720c */ /* 0x000fe40003f84270 */
[----:B---3--:R-:W-:Y:S01]  /*8e10*/  FSEL R28, R28, -INF , !P5 ;  /* 0xff8000001c1c7808 */ /* 0x008fe20006800000 */
[----:B------:R-:W3:Y:S01]  /*8e20*/  MUFU.TANH R16, R29 ;  /* 0x0000001d00107308 */ /* 0x000ee20000002400 */
[----:B-1----:R-:W-:Y:S02]  /*8e30*/  FSEL R26, R26, -INF , !P2 ;  /* 0xff8000001a1a7808 */ /* 0x002fe40005000000 */
[----:B------:R-:W-:Y:S02]  /*8e40*/  FSEL R66, R28, -INF , !P0 ;  /* 0xff8000001c427808 */ /* 0x000fe40004000000 */
[----:B------:R-:W-:-:S02]  /*8e50*/  FSEL R26, R26, -INF , !P3 ;  /* 0xff8000001a1a7808 */ /* 0x000fc40005800000 */
[----:B------:R-:W-:Y:S01]  /*8e60*/  ISETP.GT.AND P5, PT, R132, R18, PT ;  /* 0x000000128400720c */ /* 0x000fe20003fa4270 */
[----:B------:R-:W1:Y:S01]  /*8e70*/  MUFU.TANH R17, R17 ;  /* 0x0000001100117308 */ /* 0x000e620000002400 */
[C---:B------:R-:W-:Y:S02]  /*8e80*/  ISETP.GE.AND P2, PT, R18.reuse, R178, PT ;  /* 0x000000b21200720c */ /* 0x040fe40003f46270 */
[----:B------:R-:W-:Y:S02]  /*8e90*/  ISETP.GE.AND P0, PT, R18, R177, PT ;  /* 0x000000b11200720c */ /* 0x000fe40003f06270 */
[----:B------:R-:W-:Y:S01]  /*8ea0*/  ISETP.GT.AND P3, PT, R133, R18, PT ;  /* 0x000000128500720c */ /* 0x000fe20003f64270 */
[----:B------:R-:W-:Y:S01]  /*8eb0*/  FMUL.FTZ R18, R13, R128 ;  /* 0x000000800d127220 */ /* 0x000fe20000410000 */
[----:B------:R-:W-:Y:S01]  /*8ec0*/  VIADD R13, R127, 0xffffff68 ;  /* 0xffffff687f0d7836 */ /* 0x000fe20000000000 */
[----:B--2---:R-:W-:Y:S01]  /*8ed0*/  FSEL R27, R27, -INF , !P5 ;  /* 0xff8000001b1b7808 */ /* 0x004fe20006800000 */
[----:B------:R-:W-:Y:S01]  /*8ee0*/  MUFU.TANH R10, R10 ;  /* 0x0000000a000a7308 */ /* 0x000fe20000002400 */
[----:B---3--:R-:W-:-:S02]  /*8ef0*/  FSEL R122, R16, -INF , !P4 ;  /* 0xff800000107a7808 */ /* 0x008fc40006000000 */
[----:B------:R-:W-:Y:S02]  /*8f00*/  FSEL R27, R27, -INF , !P2 ;  /* 0xff8000001b1b7808 */ /* 0x000fe40005000000 */
[----:B------:R-:W-:Y:S02]  /*8f10*/  FSEL R122, R122, -INF , !P1 ;  /* 0xff8000007a7a7808 */ /* 0x000fe40004800000 */
[----:B------:R-:W-:Y:S01]  /*8f20*/  ISETP.GT.AND P4, PT, R132, R13, PT ;  /* 0x0000000d8400720c */ /* 0x000fe20003f84270 */
[----:B------:R-:W2:Y:S01]  /*8f30*/  MUFU.TANH R16, R18 ;  /* 0x0000001200107308 */ /* 0x000ea20000002400 */
[C---:B------:R-:W-:Y:S02]  /*8f40*/  ISETP.GE.AND P5, PT, R13.reuse, R178, PT ;  /* 0x000000b20d00720c */ /* 0x040fe40003fa6270 */
[----:B------:R-:W-:Y:S02]  /*8f50*/  ISETP.GE.AND P1, PT, R13, R177, PT ;  /* 0x000000b10d00720c */ /* 0x000fe40003f26270 */
[----:B------:R-:W-:Y:S01]  /*8f60*/  ISETP.GT.AND P2, PT, R133, R13, PT ;  /* 0x0000000d8500720c */ /* 0x000fe20003f44270 */
[----:B------:R-:W-:Y:S01]  /*8f70*/  FMUL.FTZ R13, R15, R128 ;  /* 0x000000800f0d7220 */ /* 0x000fe20000410000 */
[----:B------:R-:W-:Y:S01]  /*8f80*/  VIADD R15, R127, 0xffffff69 ;  /* 0xffffff697f0f7836 */ /* 0x000fe20000000000 */
[----:B-1----:R-:W-:Y:S01]  /*8f90*/  FSEL R17, R17, -INF , !P3 ;  /* 0xff80000011117808 */ /* 0x002fe20005800000 */
[----:B------:R-:W-:Y:S01]  /*8fa0*/  MUFU.TANH R5, R5 ;  /* 0x0000000500057308 */ /* 0x000fe20000002400 */
[----:B------:R-:W-:-:S02]  /*8fb0*/  FSEL R12, R12, -INF , !P4 ;  /* 0xff8000000c0c7808 */ /* 0x000fc40006000000 */
[----:B------:R-:W-:Y:S02]  /*8fc0*/  ISETP.GT.AND P3, PT, R132, R15, PT ;  /* 0x0000000f8400720c */ /* 0x000fe40003f64270 */
[----:B------:R-:W-:Y:S01]  /*8fd0*/  FSEL R124, R17, -INF , !P0 ;  /* 0xff800000117c7808 */ /* 0x000fe20004000000 */
[----:B------:R-:W-:Y:S01]  /*8fe0*/  FMUL.FTZ R17, R8, R128 ;  /* 0x0000008008117220 */ /* 0x000fe20000410000 */
[----:B------:R-:W-:Y:S01]  /*8ff0*/  ISETP.GE.AND P4, PT, R15, R178, PT ;  /* 0x000000b20f00720c */ /* 0x000fe20003f86270 */
[----:B------:R-:W-:Y:S01]  /*9000*/  VIADD R8, R127, 0xffffff70 ;  /* 0xffffff707f087836 */ /* 0x000fe20000000000 */
[----:B------:R-:W-:Y:S01]  /*9010*/  FSEL R14, R14, -INF , !P2 ;  /* 0xff8000000e0e7808 */ /* 0x000fe20005000000 */
[----:B------:R-:W1:Y:S01]  /*9020*/  MUFU.TANH R13, R13 ;  /* 0x0000000d000d7308 */ /* 0x000e620000002400 */
[----:B--2---:R-:W-:Y:S02]  /*9030*/  FSEL R16, R16, -INF , !P3 ;  /* 0xff80000010107808 */ /* 0x004fe40005800000 */
[----:B------:R-:W-:-:S02]  /*9040*/  FSEL R34, R12, -INF , !P5 ;  /* 0xff8000000c227808 */ /* 0x000fc40006800000 */
[----:B------:R-:W-:Y:S02]  /*9050*/  FSEL R126, R14, -INF , !P1 ;  /* 0xff8000000e7e7808 */ /* 0x000fe40004800000 */
[----:B------:R-:W-:Y:S01]  /*9060*/  FSEL R37, R16, -INF , !P4 ;  /* 0xff80000010257808 */ /* 0x000fe20006000000 */
[----:B------:R-:W2:Y:S01]  /*9070*/  MUFU.TANH R12, R17 ;  /* 0x00000011000c7308 */ /* 0x000ea20000002400 */
[----:B------:R-:W-:Y:S02]  /*9080*/  ISETP.GT.AND P2, PT, R132, R8, PT ;  /* 0x000000088400720c */ /* 0x000fe40003f44270 */
[C---:B------:R-:W-:Y:S02]  /*9090*/  ISETP.GE.AND P1, PT, R8.reuse, R178, PT ;  /* 0x000000b20800720c */ /* 0x040fe40003f26270 */
[----:B------:R-:W-:Y:S02]  /*90a0*/  ISETP.GE.AND P3, PT, R8, R177, PT ;  /* 0x000000b10800720c */ /* 0x000fe40003f66270 */
[----:B------:R-:W-:Y:S01]  /*90b0*/  ISETP.GT.AND P4, PT, R133, R8, PT ;  /* 0x000000088500720c */ /* 0x000fe20003f84270 */
[----:B------:R-:W-:Y:S01]  /*90c0*/  FMUL.FTZ R8, R11, R128 ;  /* 0x000000800b087220 */ /* 0x000fe20000410000 */
[----:B------:R-:W-:Y:S01]  /*90d0*/  ISETP.GT.AND P5, PT, R133, R15, PT ;  /* 0x0000000f8500720c */ /* 0x000fe20003fa4270 */
[----:B------:R-:W-:Y:S01]  /*90e0*/  VIADD R11, R127, 0xffffff71 ;  /* 0xffffff717f0b7836 */ /* 0x000fe20000000000 */
[----:B------:R-:W-:Y:S01]  /*90f0*/  ISETP.GE.AND P0, PT, R15, R177, PT ;  /* 0x000000b10f00720c */ /* 0x000fe20003f06270 */
[----:B------:R-:W3:Y:S01]  /*9100*/  MUFU.TANH R9, R9 ;  /* 0x0000000900097308 */ /* 0x000ee20000002400 */
[----:B-1----:R-:W-:-:S02]  /*9110*/  FSEL R13, R13, -INF , !P5 ;  /* 0xff8000000d0d7808 */ /* 0x002fc40006800000 */
[-C--:B------:R-:W-:Y:S02]  /*9120*/  ISETP.GT.AND P5, PT, R132, R11.reuse, PT ;  /* 0x0000000b8400720c */ /* 0x080fe40003fa4270 */
[----:B------:R-:W-:Y:S02]  /*9130*/  FSEL R125, R13, -INF , !P0 ;  /* 0xff8000000d7d7808 */ /* 0x000fe40004000000 */
[----:B--2---:R-:W-:Y:S01]  /*9140*/  FSEL R12, R12, -INF , !P2 ;  /* 0xff8000000c0c7808 */ /* 0x004fe20005000000 */
[----:B------:R-:W1:Y:S01]  /*9150*/  MUFU.TANH R8, R8 ;  /* 0x0000000800087308 */ /* 0x000e620000002400 */
[----:B------:R-:W-:Y:S02]  /*9160*/  ISETP.GE.AND P2, PT, R11, R178, PT ;  /* 0x000000b20b00720c */ /* 0x000fe40003f46270 */
[----:B------:R-:W-:Y:S02]  /*9170*/  FSEL R36, R12, -INF , !P1 ;  /* 0xff8000000c247808 */ /* 0x000fe40004800000 */
[----:B------:R-:W-:-:S02]  /*9180*/  ISETP.GT.AND P1, PT, R133, R11, PT ;  /* 0x0000000b8500720c */ /* 0x000fc40003f24270 */
[----:B------:R-:W-:Y:S01]  /*9190*/  ISETP.GE.AND P0, PT, R11, R177, PT ;  /* 0x000000b10b00720c */ /* 0x000fe20003f06270 */
[----:B------:R-:W-:Y:S01]  /*91a0*/  FMUL.FTZ R11, R6, R128 ;  /* 0x00000080060b7220 */ /* 0x000fe20000410000 */
[C---:B------:R-:W-:Y:S01]  /*91b0*/  VIADD R6, R127.reuse, 0xffffff78 ;  /* 0xffffff787f067836 */ /* 0x040fe20000000000 */
[----:B------:R-:W-:Y:S01]  /*91c0*/  FSEL R128, R10, -INF , !P4 ;  /* 0xff8000000a807808 */ /* 0x000fe20006000000 */
[----:B------:R-:W-:Y:S01]  /*91d0*/  VIADD R127, R127, 0xffffff79 ;  /* 0xffffff797f7f7836 */ /* 0x000fe20000000000 */
[----:B------:R-:W2:Y:S01]  /*91e0*/  MUFU.TANH R4, R4 ;  /* 0x0000000400047308 */ /* 0x000ea20000002400 */
[----:B---3--:R-:W-:Y:S02]  /*91f0*/  FSEL R9, R9, -INF , !P5 ;  /* 0xff80000009097808 */ /* 0x008fe40006800000 */
[----:B------:R-:W-:Y:S02]  /*9200*/  ISETP.GT.AND P4, PT, R132, R6, PT ;  /* 0x000000068400720c */ /* 0x000fe40003f84270 */
[----:B------:R-:W-:-:S02]  /*9210*/  FSEL R39, R9, -INF , !P2 ;  /* 0xff80000009277808 */ /* 0x000fc40005000000 */
[----:B-1----:R-:W-:Y:S01]  /*9220*/  FSEL R8, R8, -INF , !P1 ;  /* 0xff80000008087808 */ /* 0x002fe20004800000 */
[----:B------:R-:W1:Y:S01]  /*9230*/  MUFU.TANH R10, R11 ;  /* 0x0000000b000a7308 */ /* 0x000e620000002400 */
[C---:B------:R-:W-:Y:S02]  /*9240*/  ISETP.GT.AND P2, PT, R133.reuse, R6, PT ;  /* 0x000000068500720c */ /* 0x040fe40003f44270 */
[----:B------:R-:W-:Y:S02]  /*9250*/  FSEL R129, R8, -INF , !P0 ;  /* 0xff80000008817808 */ /* 0x000fe40004000000 */
[-C--:B------:R-:W-:Y:S02]  /*9260*/  ISETP.GT.AND P0, PT, R132, R127.reuse, PT ;  /* 0x0000007f8400720c */ /* 0x080fe40003f04270 */
[----:B------:R-:W-:Y:S01]  /*9270*/  ISETP.GT.AND P1, PT, R133, R127, PT ;  /* 0x0000007f8500720c */ /* 0x000fe20003f24270 */
[----:B------:R-:W3:Y:S01]  /*9280*/  MUFU.TANH R7, R7 ;  /* 0x0000000700077308 */ /* 0x000ee20000002400 */
[----:B------:R-:W-:-:S02]  /*9290*/  FSEL R5, R5, -INF , !P0 ;  /* 0xff80000005057808 */ /* 0x000fc40004000000 */
[----:B------:R-:W-:Y:S02]  /*92a0*/  ISETP.GT.U32.AND P0, PT, R135, R164, PT ;  /* 0x000000a48700720c */ /* 0x000fe40003f04070 */
[----:B------:R-:W-:Y:S02]  /*92b0*/  FSEL R128, R128, -INF , !P3 ;  /* 0xff80000080807808 */ /* 0x000fe40005800000 */
[----:B--2---:R-:W-:Y:S02]  /*92c0*/  FSEL R4, R4, -INF , !P4 ;  /* 0xff80000004047808 */ /* 0x004fe40006000000 */
[----:B------:R-:W-:Y:S02]  /*92d0*/  ISETP.GE.AND P5, PT, R6, R178, PT ;  /* 0x000000b20600720c */ /* 0x000fe40003fa6270 */
[----:B-1----:R-:W-:Y:S02]  /*92e0*/  FSEL R10, R10, -INF , !P2 ;  /* 0xff8000000a0a7808 */ /* 0x002fe40005000000 */
[----:B------:R-:W-:-:S02]  /*92f0*/  ISETP.GE.AND P3, PT, R6, R177, PT ;  /* 0x000000b10600720c */ /* 0x000fc40003f66270 */
[C---:B------:R-:W-:Y:S02]  /*9300*/  ISETP.GE.AND P4, PT, R127.reuse, R178, PT ;  /* 0x000000b27f00720c */ /* 0x040fe40003f86270 */
[----:B------:R-:W-:Y:S02]  /*9310*/  ISETP.GE.AND P2, PT, R127, R177, PT ;  /* 0x000000b17f00720c */ /* 0x000fe40003f46270 */
[----:B---3--:R-:W-:Y:S02]  /*9320*/  FSEL R7, R7, -INF , !P1 ;  /* 0xff80000007077808 */ /* 0x008fe40004800000 */
[----:B------:R-:W-:Y:S02]  /*9330*/  FSEL R41, R4, -INF , !P5 ;  /* 0xff80000004297808 */ /* 0x000fe40006800000 */
[----:B------:R-:W-:Y:S02]  /*9340*/  FSEL R127, R10, -INF , !P3 ;  /* 0xff8000000a7f7808 */ /* 0x000fe40005800000 */
[----:B------:R-:W-:-:S02]  /*9350*/  FSEL R38, R5, -INF , !P4 ;  /* 0xff80000005267808 */ /* 0x000fc40006000000 */
        /* <DEDUP_REMOVED lines=66> */
.L_x_4590:
        /* <DEDUP_REMOVED lines=8> */
.L_x_4591:
[----:B------:R-:W-:Y:S05]  /*9800*/  BSYNC.RECONVERGENT B0 ;  /* 0x0000000000007941 */ /* 0x000fea0003800200 */
.L_x_4589:
        /* <DEDUP_REMOVED lines=26> */
.L_x_4588:
[----:B------:R-:W-:Y:S05]  /*99b0*/  BSYNC.RECONVERGENT B1 ;  /* 0x0000000000017941 */ /* 0x000fea0003800200 */
.L_x_4587:
        /* <DEDUP_REMOVED lines=133> */
[-C--:B------:R-:W-:Y:S01]  /*a210*/  FFMA.FTZ R52, R151, R43.reuse, -R40 ;  /* 0x0000002b97347223 */ /* 0x080fe20000010828 */
        /* <DEDUP_REMOVED lines=13> */
[-CC-:B------:R-:W-:Y:S01]  /*a2f0*/  FFMA.FTZ R31, R57, R43.reuse, -R40.reuse ;  /* 0x0000002b391f7223 */ /* 0x180fe20000010828 */
        /* <DEDUP_REMOVED lines=9> */
[-C--:B------:R-:W-:Y:S01]  /*a390*/  FFMA.FTZ R46, R47, R43.reuse, -R40 ;  /* 0x0000002b2f2e7223 */ /* 0x080fe20000010828 */
[-C--:B------:R-:W-:Y:S01]  /*a3a0*/  FFMA.FTZ R50, R50, R43.reuse, -R116 ;  /* 0x0000002b32327223 */ /* 0x080fe20000010874 */
[-C--:B------:R-:W-:Y:S01]  /*a3b0*/  FFMA.FTZ R47, R63, R43.reuse, -R40 ;  /* 0x0000002b3f2f7223 */ /* 0x080fe20000010828 */
[----:B------:R-:W3:Y:S01]  /*a3c0*/  MUFU.EX2 R49, R153 ;  /* 0x0000009900317308 */ /* 0x000ee20000000800 */
[----:B------:R-:W-:Y:S01]  /*a3d0*/  FADD.FTZ R141, R17, R18 ;  /* 0x00000012118d7221 */ /* 0x000fe20000010000 */
[----:B------:R-:W-:Y:S01]  /*a3e0*/  FADD.FTZ R147, R16, R147 ;  /* 0x0000009310937221 */ /* 0x000fe20000010000 */
[-C--:B------:R-:W-:Y:S01]  /*a3f0*/  FFMA.FTZ R65, R65, R43.reuse, -R40 ;  /* 0x0000002b41417223 */ /* 0x080fe20000010828 */
[----:B------:R-:W4:Y:S01]  /*a400*/  MUFU.EX2 R48, R48 ;  /* 0x0000003000307308 */ /* 0x000f220000000800 */
[C---:B-1----:R-:W-:Y:S01]  /*a410*/  HMMA.16816.F32 R104, R4.reuse, R8, R104 ;  /* 0x000000080468723c */ /* 0x042fe20000001868 */
[----:B------:R-:W-:Y:S01]  /*a420*/  LDSM.16.MT88.4 R16, [R156+0x9c00] ;  /* 0x009c00009c10783b */ /* 0x000fe20000004200 */
[-CC-:B------:R-:W-:Y:S01]  /*a430*/  FFMA.FTZ R140, R120, R43.reuse, -R116.reuse ;  /* 0x0000002b788c7223 */ /* 0x180fe20000010874 */
[----:B------:R-:W-:Y:S01]  /*a440*/  MUFU.EX2 R67, R67 ;  /* 0x0000004300437308 */ /* 0x000fe20000000800 */
[-CC-:B------:R-:W-:Y:S01]  /*a450*/  FFMA.FTZ R120, R42, R43.reuse, -R116.reuse ;  /* 0x0000002b2a787223 */ /* 0x180fe20000010874 */
[-C--:B------:R-:W-:Y:S01]  /*a460*/  FFMA.FTZ R138, R62, R43.reuse, -R116 ;  /* 0x0000002b3e8a7223 */ /* 0x080fe20000010874 */
[-C--:B------:R-:W-:Y:S01]  /*a470*/  FFMA.FTZ R62, R32, R43.reuse, -R40 ;  /* 0x0000002b203e7223 */ /* 0x080fe20000010828 */
[----:B------:R-:W-:Y:S01]  /*a480*/  MUFU.EX2 R56, R56 ;  /* 0x0000003800387308 */ /* 0x000fe20000000800 */
[----:B------:R-:W-:Y:S01]  /*a490*/  HMMA.16816.F32 R100, R4, R10, R100 ;  /* 0x0000000a0464723c */ /* 0x000fe20000001864 */
[----:B------:R-:W1:Y:S01]  /*a4a0*/  LDSM.16.MT88.4 R8, [R156+0xb000] ;  /* 0x00b000009c08783b */ /* 0x000e620000004200 */
[-C--:B------:R-:W-:Y:S01]  /*a4b0*/  FFMA.FTZ R63, R123, R43.reuse, -R116 ;  /* 0x0000002b7b3f7223 */ /* 0x080fe20000010874 */
[----:B------:R-:W-:Y:S01]  /*a4c0*/  MUFU.EX2 R33, R33 ;  /* 0x0000002100217308 */ /* 0x000fe20000000800 */
[-C--:B------:R-:W-:Y:S01]  /*a4d0*/  FFMA.FTZ R32, R25, R43.reuse, -R40 ;  /* 0x0000002b19207223 */ /* 0x080fe20000010828 */
[-CC-:B------:R-:W-:Y:S01]  /*a4e0*/  FFMA.FTZ R123, R60, R43.reuse, -R116.reuse ;  /* 0x0000002b3c7b7223 */ /* 0x180fe20000010874 */
[-CC-:B------:R-:W-:Y:S01]  /*a4f0*/  FFMA.FTZ R139, R61, R43.reuse, -R116.reuse ;  /* 0x0000002b3d8b7223 */ /* 0x180fe20000010874 */
[----:B------:R-:W-:Y:S01]  /*a500*/  MUFU.EX2 R121, R121 ;  /* 0x0000007900797308 */ /* 0x000fe20000000800 */
[-CC-:B------:R-:W-:Y:S01]  /*a510*/  FFMA.FTZ R137, R66, R43.reuse, -R116.reuse ;  /* 0x0000002b42897223 */ /* 0x180fe20000010874 */
[-CC-:B------:R-:W-:Y:S01]  /*a520*/  FFMA.FTZ R122, R122, R43.reuse, -R116.reuse ;  /* 0x0000002b7a7a7223 */ /* 0x180fe20000010874 */
[-CC-:B------:R-:W-:Y:S01]  /*a530*/  FFMA.FTZ R124, R124, R43.reuse, -R116.reuse ;  /* 0x0000002b7c7c7223 */ /* 0x180fe20000010874 */
[----:B------:R-:W5:Y:S01]  /*a540*/  MUFU.EX2 R58, R58 ;  /* 0x0000003a003a7308 */ /* 0x000f620000000800 */
[-CC-:B------:R-:W-:Y:S01]  /*a550*/  FFMA.FTZ R126, R126, R43.reuse, -R116.reuse ;  /* 0x0000002b7e7e7223 */ /* 0x180fe20000010874 */
[-CC-:B------:R-:W-:Y:S01]  /*a560*/  FFMA.FTZ R125, R125, R43.reuse, -R116.reuse ;  /* 0x0000002b7d7d7223 */ /* 0x180fe20000010874 */
[-CC-:B------:R-:W-:Y:S01]  /*a570*/  FFMA.FTZ R128, R128, R43.reuse, -R116.reuse ;  /* 0x0000002b80807223 */ /* 0x180fe20000010874 */
[----:B------:R-:W-:Y:S01]  /*a580*/  MUFU.EX2 R31, R31 ;  /* 0x0000001f001f7308 */ /* 0x000fe20000000800 */
[-CC-:B------:R-:W-:Y:S01]  /*a590*/  FFMA.FTZ R129, R129, R43.reuse, -R116.reuse ;  /* 0x0000002b81817223 */ /* 0x180fe20000010874 */
[-C--:B------:R-:W-:Y:S01]  /*a5a0*/  FFMA.FTZ R127, R127, R43.reuse, -R116 ;  /* 0x0000002b7f7f7223 */ /* 0x080fe20000010874 */
[-CC-:B------:R-:W-:Y:S01]  /*a5b0*/  FFMA.FTZ R66, R22, R43.reuse, -R40.reuse ;  /* 0x0000002b16427223 */ /* 0x180fe20000010828 */
[----:B------:R-:W5:Y:S01]  /*a5c0*/  MUFU.EX2 R30, R30 ;  /* 0x0000001e001e7308 */ /* 0x000f620000000800 */
        /* <DEDUP_REMOVED lines=14> */
[----:B------:R-:W-:Y:S04]  /*a6b0*/  MUFU.EX2 R60, R63 ;  /* 0x0000003f003c7308 */ /* 0x000fe80000000800 */
[----:B------:R1:W-:Y:S01]  /*a6c0*/  MUFU.EX2 R61, R140 ;  /* 0x0000008c003d7308 */ /* 0x0003e20000000800 */
[----:B------:R-:W-:Y:S01]  /*a6d0*/  HMMA.16816.F32 R92, R4, R10, R92 ;  /* 0x0000000a045c723c */ /* 0x000fe2000000185c */
[----:B------:R-:W2:Y:S02]  /*a6e0*/  LDSM.16.MT88.4 R8, [R118+0xb000] ;  /* 0x00b000007608783b */ /* 0x000ea40000004200 */
[----:B------:R-:W-:Y:S04]  /*a6f0*/  MUFU.EX2 R62, R62 ;  /* 0x0000003e003e7308 */ /* 0x000fe80000000800 */
[----:B------:R-:W-:Y:S04]  /*a700*/  MUFU.EX2 R32, R32 ;  /* 0x0000002000207308 */ /* 0x000fe80000000800 */
[----:B------:R-:W-:Y:S01]  /*a710*/  MUFU.EX2 R123, R123 ;  /* 0x0000007b007b7308 */ /* 0x000fe20000000800 */
[----:B-1----:R-:W-:-:S03]  /*a720*/  FFMA.FTZ R140, R20, R43, -R40 ;  /* 0x0000002b148c7223 */ /* 0x002fc60000010828 */
        /* <DEDUP_REMOVED lines=25> */
[----:B------:R-:W-:Y:S01]  /*a8c0*/  FADD.FTZ R133, R133, R136 ;  /* 0x0000008885857221 */ /* 0x000fe20000010000 */
[----:B----4-:R-:W-:Y:S01]  /*a8d0*/  F2FP.F16.F32.PACK_AB R7, R48, R51 ;  /* 0x000000333007723e */ /* 0x010fe200000000ff */
[----:B------:R-:W-:-:S02]  /*a8e0*/  FADD.FTZ R134, R131, R134 ;  /* 0x0000008683867221 */ /* 0x000fc40000010000 */
[----:B------:R-:W-:Y:S01]  /*a8f0*/  MUFU.EX2 R131, R140 ;  /* 0x0000008c00837308 */ /* 0x000fe20000000800 */
[----:B------:R-:W-:Y:S01]  /*a900*/  FADD.FTZ R136, R52, R133 ;  /* 0x0000008534887221 */ /* 0x000fe20000010000 */
[----:B------:R-:W-:Y:S02]  /*a910*/  FADD.FTZ R51, R51, R134 ;  /* 0x0000008633337221 */ /* 0x000fe40000010000 */
[----:B------:R-:W-:Y:S01]  /*a920*/  MUFU.EX2 R52, R26 ;  /* 0x0000001a00347308 */ /* 0x000fe20000000800 */
[----:B------:R-:W-:Y:S01]  /*a930*/  FADD.FTZ R136, R49, R136 ;  /* 0x0000008831887221 */ /* 0x000fe20000010000 */
[----:B------:R-:W-:Y:S02]  /*a940*/  FADD.FTZ R134, R48, R51 ;  /* 0x0000003330867221 */ /* 0x000fe40000010000 */
[----:B------:R-:W-:Y:S04]  /*a950*/  MUFU.EX2 R49, R124 ;  /* 0x0000007c00317308 */ /* 0x000fe80000000800 */
        /* <DEDUP_REMOVED lines=20> */
[----:B-----5:R-:W-:Y:S01]  /*aaa0*/  F2FP.F16.F32.PACK_AB R4, R58, R121 ;  /* 0x000000793a04723e */ /* 0x020fe200000000ff */
        /* <DEDUP_REMOVED lines=9> */
[----:B------:R-:W-:Y:S01]  /*ab40*/  HMMA.16816.F32 R112, R4, R12, R112 ;  /* 0x0000000c0470723c */ /* 0x000fe20000001870 */
[----:B------:R-:W-:Y:S01]  /*ab50*/  FADD.FTZ R30, R30, R31 ;  /* 0x0000001f1e1e7221 */ /* 0x000fe20000010000 */
[----:B------:R-:W-:-:S06]  /*ab60*/  FADD.FTZ R0, R0, R33 ;  /* 0x0000002100007221 */ /* 0x000fcc0000010000 */
        /* <DEDUP_REMOVED lines=20> */
[-CC-:B------:R-:W-:Y:S01]  /*acb0*/  FFMA.FTZ R64, R44, R43.reuse, -R116.reuse ;  /* 0x0000002b2c407223 */ /* 0x180fe20000010874 */
[----:B------:R3:W-:Y:S01]  /*acc0*/  MUFU.EX2 R45, R5 ;  /* 0x00000005002d7308 */ /* 0x0007e20000000800 */
[-C--:B------:R-:W-:Y:S01]  /*acd0*/  FFMA.FTZ R116, R130, R43.reuse, -R116 ;  /* 0x0000002b82747223 */ /* 0x080fe20000010874 */
[----:B------:R-:W-:-:S02]  /*ace0*/  FFMA.FTZ R130, R23, R43, -R40 ;  /* 0x0000002b17827223 */ /* 0x000fc40000010828 */
[----:B------:R-:W-:Y:S04]  /*acf0*/  MUFU.EX2 R59, R59 ;  /* 0x0000003b003b7308 */ /* 0x000fe80000000800 */
[----:B------:R4:W5:Y:S04]  /*ad00*/  MUFU.EX2 R44, R65 ;  /* 0x00000041002c7308 */ /* 0x0009680000000800 */
[----:B------:R2:W2:Y:S01]  /*ad10*/  MUFU.EX2 R42, R4 ;  /* 0x00000004002a7308 */ /* 0x0004a20000000800 */
[----:B---3--:R-:W-:Y:S01]  /*ad20*/  F2FP.F16.F32.PACK_AB R5, R50, R57 ;  /* 0x000000393205723e */ /* 0x008fe200000000ff */
[----:B------:R-:W-:-:S02]  /*ad30*/  FADD.FTZ R57, R57, R0 ;  /* 0x0000000039397221 */ /* 0x000fc40000010000 */
[----:B------:R-:W-:Y:S01]  /*ad40*/  MUFU.EX2 R64, R64 ;  /* 0x0000004000407308 */ /* 0x000fe20000000800 */
[-C--:B------:R-:W-:Y:S01]  /*ad50*/  MOV R0, R28.reuse ;  /* 0x0000001c00007202 */ /* 0x080fe20000000f00 */
[----:B------:R-:W-:Y:S02]  /*ad60*/  FADD.FTZ R50, R50, R57 ;  /* 0x0000003932327221 */ /* 0x000fe40000010000 */
[----:B------:R-:W-:Y:S01]  /*ad70*/  MUFU.EX2 R37, R130 ;  /* 0x0000008200257308 */ /* 0x000fe20000000800 */
[----:B------:R-:W-:Y:S01]  /*ad80*/  @P0 MOV R0, R28 ;  /* 0x0000001c00000202 */ /* 0x000fe20000000f00 */
[----:B----4-:R-:W-:Y:S01]  /*ad90*/  FFMA.FTZ R65, R35, R43, -R40 ;  /* 0x0000002b23417223 */ /* 0x010fe20000010828 */
[----:B-----5:R-:W-:Y:S01]  /*ada0*/  F2FP.F16.F32.PACK_AB R6, R44, R47 ;  /* 0x0000002f2c06723e */ /* 0x020fe200000000ff */
[----:B------:R3:W4:Y:S01]  /*adb0*/  MUFU.EX2 R35, R120 ;  /* 0x0000007800237308 */ /* 0x0007220000000800 */
[----:B--2---:R-:W-:Y:S01]  /*adc0*/  F2FP.F16.F32.PACK_AB R4, R46, R59 ;  /* 0x0000003b2e04723e */ /* 0x004fe200000000ff */
[----:B------:R-:W-:Y:S01]  /*add0*/  FADD.FTZ R59, R59, R30 ;  /* 0x0000001e3b3b7221 */ /* 0x000fe20000010000 */
[----:B------:R-:W-:Y:S01]  /*ade0*/  F2FP.F16.F32.PACK_AB R7, R42, R45 ;  /* 0x0000002d2a07723e */ /* 0x000fe200000000ff */
[----:B------:R-:W2:Y:S01]  /*adf0*/  MUFU.EX2 R65, R65 ;  /* 0x0000004100417308 */ /* 0x000ea20000000800 */
[----:B------:R-:W-:Y:S01]  /*ae00*/  FADD.FTZ R45, R45, R50 ;  /* 0x000000322d2d7221 */ /* 0x000fe20000010000 */
[----:B------:R-:W-:-:S02]  /*ae10*/  FADD.FTZ R46, R46, R59 ;  /* 0x0000003b2e2e7221 */ /* 0x000fc40000010000 */
[----:B------:R-:W-:Y:S01]  /*ae20*/  MUFU.EX2 R116, R116 ;  /* 0x0000007400747308 */ /* 0x000fe20000000800 */
[----:B------:R-:W-:Y:S01]  /*ae30*/  FADD.FTZ R42, R42, R45 ;  /* 0x0000002d2a2a7221 */ /* 0x000fe20000010000 */
[----:B------:R-:W-:Y:S01]  /*ae40*/  HMMA.16816.F32 R104, R4, R12, R104 ;  /* 0x0000000c0468723c */ /* 0x000fe20000001868 */
[----:B------:R-:W-:Y:S01]  /*ae50*/  FADD.FTZ R47, R47, R46 ;  /* 0x0000002e2f2f7221 */ /* 0x000fe20000010000 */
[----:B---3--:R-:W-:Y:S02]  /*ae60*/  FFMA.FTZ R120, R21, R43, -R40 ;  /* 0x0000002b15787223 */ /* 0x008fe40000010828 */
[----:B------:R-:W-:Y:S01]  /*ae70*/  LDSM.16.MT88.4 R20, [R156+0xc000] ;  /* 0x00c000009c14783b */ /* 0x000fe20000004200 */
[----:B------:R-:W-:-:S03]  /*ae80*/  FADD.FTZ R44, R44, R47 ;  /* 0x0000002f2c2c7221 */ /* 0x000fc60000010000 */
[C---:B------:R-:W-:Y:S01]  /*ae90*/  HMMA.16816.F32 R100, R4.reuse, R14, R100 ;  /* 0x0000000e0464723c */ /* 0x040fe20000001864 */
[----:B------:R-:W3:Y:S01]  /*aea0*/  LDSM.16.MT88.4 R12, [R156+0xdc00] ;  /* 0x00dc00009c0c783b */ /* 0x000ee20000004200 */
[----:B------:R-:W-:Y:S06]  /*aeb0*/  MUFU.EX2 R120, R120 ;  /* 0x0000007800787308 */ /* 0x000fec0000000800 */
[C---:B-1----:R-:W-:Y:S08]  /*aec0*/  HMMA.16816.F32 R96, R4.reuse, R8, R96 ;  /* 0x000000080460723c */ /* 0x042ff00000001860 */
[C---:B------:R-:W-:Y:S01]  /*aed0*/  HMMA.16816.F32 R92, R4.reuse, R10, R92 ;  /* 0x0000000a045c723c */ /* 0x040fe2000000185c */
[----:B------:R-:W1:Y:S07]  /*aee0*/  LDSM.16.MT88.4 R8, [R118+0xdc00] ;  /* 0x00dc00007608783b */ /* 0x000e6e0000004200 */
[C---:B------:R-:W-:Y:S08]  /*aef0*/  HMMA.16816.F32 R112, R4.reuse, R16, R112 ;  /* 0x000000100470723c */ /* 0x040ff00000001870 */
[C---:B------:R-:W-:Y:S01]  /*af00*/  HMMA.16816.F32 R108, R4.reuse, R18, R108 ;  /* 0x00000012046c723c */ /* 0x040fe2000000186c */
[----:B------:R-:W5:Y:S07]  /*af10*/  LDSM.16.MT88.4 R16, [R118+0xbc00] ;  /* 0x00bc00007610783b */ /* 0x000f6e0000004200 */
[C---:B---3--:R-:W-:Y:S08]  /*af20*/  HMMA.16816.F32 R80, R4.reuse, R12, R80 ;  /* 0x0000000c0450723c */ /* 0x048ff00000001850 */
[C---:B------:R-:W-:Y:S01]  /*af30*/  HMMA.16816.F32 R76, R4.reuse, R14, R76 ;  /* 0x0000000e044c723c */ /* 0x040fe2000000184c */
[----:B------:R-:W3:Y:S07]  /*af40*/  LDSM.16.MT88.4 R12, [R156+0xa000] ;  /* 0x00a000009c0c783b */ /* 0x000eee0000004200 */
[C---:B-1----:R-:W-:Y:S08]  /*af50*/  HMMA.16816.F32 R72, R4.reuse, R8, R72 ;  /* 0x000000080448723c */ /* 0x042ff00000001848 */
[C---:B------:R-:W-:Y:S01]  /*af60*/  HMMA.16816.F32 R68, R4.reuse, R10, R68 ;  /* 0x0000000a0444723c */ /* 0x040fe20000001844 */
[----:B------:R-:W1:Y:S07]  /*af70*/  LDSM.16.MT88.4 R8, [R118+0xa000] ;  /* 0x00a000007608783b */ /* 0x000e6e0000004200 */
[C---:B-----5:R-:W-:Y:S08]  /*af80*/  HMMA.16816.F32 R88, R4.reuse, R16, R88 ;  /* 0x000000100458723c */ /* 0x060ff00000001858 */
[----:B------:R-:W-:Y:S01]  /*af90*/  HMMA.16816.F32 R84, R4, R18, R84 ;  /* 0x000000120454723c */ /* 0x000fe20000001854 */
[--C-:B------:R-:W-:Y:S01]  /*afa0*/  FFMA.FTZ R4, R24, R43, -R40.reuse ;  /* 0x0000002b18047223 */ /* 0x100fe20000010828 */
[----:B------:R-:W-:Y:S01]  /*afb0*/  F2FP.F16.F32.PACK_AB R5, R60, R61 ;  /* 0x0000003d3c05723e */ /* 0x000fe200000000ff */
[----:B------:R-:W5:Y:S01]  /*afc0*/  LDSM.16.MT88.4 R16, [R118+0xc000] ;  /* 0x00c000007610783b */ /* 0x000f620000004200 */
[----:B----4-:R-:W-:Y:S01]  /*afd0*/  F2FP.F16.F32.PACK_AB R7, R64, R35 ;  /* 0x000000234007723e */ /* 0x010fe200000000ff */
[----:B------:R2:W4:Y:S01]  /*afe0*/  MUFU.EX2 R63, R4 ;  /* 0x00000004003f7308 */ /* 0x0005220000000800 */
[----:B------:R-:W-:Y:S01]  /*aff0*/  FFMA.FTZ R24, R34, R43, -R40 ;  /* 0x0000002b22187223 */ /* 0x000fe20000010828 */
[----:B------:R-:W-:-:S02]  /*b000*/  FADD.FTZ R61, R61, R42 ;  /* 0x0000002a3d3d7221 */ /* 0x000fc40000010000 */
[----:B------:R-:W5:Y:S02]  /*b010*/  MUFU.EX2 R40, R139 ;  /* 0x0000008b00287308 */ /* 0x000f640000000800 */
[----:B------:R-:W-:Y:S02]  /*b020*/  FADD.FTZ R60, R60, R61 ;  /* 0x0000003d3c3c7221 */ /* 0x000fe40000010000 */
[----:B------:R-:W-:Y:S02]  /*b030*/  MUFU.EX2 R43, R138 ;  /* 0x0000008a002b7308 */ /* 0x000fe40000000800 */
[----:B------:R-:W-:Y:S02]  /*b040*/  FADD.FTZ R35, R35, R60 ;  /* 0x0000003c23237221 */ /* 0x000fe40000010000 */
[----:B------:R-:W5:Y:S01]  /*b050*/  MUFU.EX2 R34, R137 ;  /* 0x0000008900227308 */ /* 0x000f620000000800 */
[----:B--2---:R-:W-:Y:S01]  /*b060*/  F2FP.F16.F32.PACK_AB R4, R62, R65 ;  /* 0x000000413e04723e */ /* 0x004fe200000000ff */
[----:B------:R-:W-:Y:S01]  /*b070*/  FADD.FTZ R65, R65, R44 ;  /* 0x0000002c41417221 */ /* 0x000fe20000010000 */
[----:B----4-:R-:W-:Y:S01]  /*b080*/  F2FP.F16.F32.PACK_AB R6, R32, R63 ;  /* 0x0000003f2006723e */ /* 0x010fe200000000ff */
[----:B------:R2:W4:Y:S01]  /*b090*/  MUFU.EX2 R133, R24 ;  /* 0x0000001800857308 */ /* 0x0005220000000800 */
[----:B------:R-:W-:Y:S01]  /*b0a0*/  FADD.FTZ R64, R64, R35 ;  /* 0x0000002340407221 */ /* 0x000fe20000010000 */
[----:B------:R-:W-:-:S04]  /*b0b0*/  FADD.FTZ R62, R62, R65 ;  /* 0x000000413e3e7221 */ /* 0x000fc80000010000 */
[----:B---3--:R-:W-:Y:S01]  /*b0c0*/  HMMA.16816.F32 R112, R4, R12, R112 ;  /* 0x0000000c0470723c */ /* 0x008fe20000001870 */
[----:B------:R-:W-:-:S04]  /*b0d0*/  FADD.FTZ R63, R63, R62 ;  /* 0x0000003e3f3f7221 */ /* 0x000fc80000010000 */
[----:B------:R-:W-:-:S03]  /*b0e0*/  FADD.FTZ R32, R32, R63 ;  /* 0x0000003f20207221 */ /* 0x000fc60000010000 */
[C---:B------:R-:W-:Y:S01]  /*b0f0*/  HMMA.16816.F32 R108, R4.reuse, R14, R108 ;  /* 0x0000000e046c723c */ /* 0x040fe2000000186c */
[----:B------:R-:W3:Y:S04]  /*b100*/  LDSM.16.MT88.4 R12, [R156+0xe000] ;  /* 0x00e000009c0c783b */ /* 0x000ee80000004200 */
[----:B--2---:R-:W-:Y:S03]  /*b110*/  LDSM.16.MT88.4 R24, [R156+0xc800] ;  /* 0x00c800009c18783b */ /* 0x004fe60000004200 */
[C---:B-1----:R-:W-:Y:S08]  /*b120*/  HMMA.16816.F32 R104, R4.reuse, R8, R104 ;  /* 0x000000080468723c */ /* 0x042ff00000001868 */
[C---:B------:R-:W-:Y:S01]  /*b130*/  HMMA.16816.F32 R100, R4.reuse, R10, R100 ;  /* 0x0000000a0464723c */ /* 0x040fe20000001864 */
[----:B------:R-:W1:Y:S07]  /*b140*/  LDSM.16.MT88.4 R8, [R118+0xe000] ;  /* 0x00e000007608783b */ /* 0x000e6e0000004200 */
[C---:B-----5:R-:W-:Y:S08]  /*b150*/  HMMA.16816.F32 R88, R4.reuse, R16, R88 ;  /* 0x000000100458723c */ /* 0x060ff00000001858 */
[C---:B------:R-:W-:Y:S01]  /*b160*/  HMMA.16816.F32 R84, R4.reuse, R18, R84 ;  /* 0x000000120454723c */ /* 0x040fe20000001854 */
[----:B------:R-:W2:Y:S07]  /*b170*/  LDSM.16.MT88.4 R16, [R156+0xa400] ;  /* 0x00a400009c10783b */ /* 0x000eae0000004200 */
[C---:B------:R-:W-:Y:S08]  /*b180*/  HMMA.16816.F32 R96, R4.reuse, R20, R96 ;  /* 0x000000140460723c */ /* 0x040ff00000001860 */
[C---:B---3--:R-:W-:Y:S08]  /*b190*/  HMMA.16816.F32 R80, R4.reuse, R12, R80 ;  /* 0x0000000c0450723c */ /* 0x048ff00000001850 */
[C---:B------:R-:W-:Y:S01]  /*b1a0*/  HMMA.16816.F32 R76, R4.reuse, R14, R76 ;  /* 0x0000000e044c723c */ /* 0x040fe2000000184c */
[----:B------:R-:W3:Y:S07]  /*b1b0*/  LDSM.16.MT88.4 R12, [R118+0xa400] ;  /* 0x00a40000760c783b */ /* 0x000eee0000004200 */
[C---:B-1----:R-:W-:Y:S08]  /*b1c0*/  HMMA.16816.F32 R72, R4.reuse, R8, R72 ;  /* 0x000000080448723c */ /* 0x042ff00000001848 */
[C---:B------:R-:W-:Y:S01]  /*b1d0*/  HMMA.16816.F32 R68, R4.reuse, R10, R68 ;  /* 0x0000000a0444723c */ /* 0x040fe20000001844 */
[----:B------:R-:W1:Y:S07]  /*b1e0*/  LDSM.16.MT88.4 R8, [R156+0xc400] ;  /* 0x00c400009c08783b */ /* 0x000e6e0000004200 */
[----:B------:R-:W-:Y:S01]  /*b1f0*/  HMMA.16816.F32 R92, R4, R22, R92 ;  /* 0x00000016045c723c */ /* 0x000fe2000000185c */
[----:B------:R-:W-:Y:S01]  /*b200*/  F2FP.F16.F32.PACK_AB R4, R120, R131 ;  /* 0x000000837804723e */ /* 0x000fe200000000ff */
[----:B------:R-:W5:Y:S01]  /*b210*/  LDSM.16.MT88.4 R20, [R118+0xc400] ;  /* 0x00c400007614783b */ /* 0x000f620000004200 */
        /* <DEDUP_REMOVED lines=8> */
[----:B--2---:R-:W-:Y:S01]  /*b2a0*/  HMMA.16816.F32 R112, R4, R16, R112 ;  /* 0x000000100470723c */ /* 0x004fe20000001870 */
[----:B------:R-:W-:Y:S01]  /*b2b0*/  FADD.FTZ R66, R66, R131 ;  /* 0x0000008342427221 */ /* 0x000fe20000010000 */
[----:B------:R-:W-:-:S03]  /*b2c0*/  FADD.FTZ R43, R34, R43 ;  /* 0x0000002b222b7221 */ /* 0x000fc60000010000 */
[----:B------:R-:W-:-:S03]  /*b2d0*/  FADD.FTZ R37, R37, R66 ;  /* 0x0000004225257221 */ /* 0x000fc60000010000 */
        /* <DEDUP_REMOVED lines=14> */
[C---:B---3--:R-:W-:Y:S08]  /*b3c0*/  HMMA.16816.F32 R72, R4.reuse, R12, R72 ;  /* 0x0000000c0448723c */ /* 0x048ff00000001848 */
[----:B------:R-:W-:Y:S01]  /*b3d0*/  HMMA.16816.F32 R68, R4, R14, R68 ;  /* 0x0000000e0444723c */ /* 0x000fe20000001844 */
[----:B------:R-:W-:Y:S01]  /*b3e0*/  F2FP.F16.F32.PACK_AB R4, R51, R52 ;  /* 0x000000343304723e */ /* 0x000fe200000000ff */
[----:B------:R-:W-:Y:S01]  /*b3f0*/  LDSM.16.MT88.4 R12, [R118+0xe800] ;  /* 0x00e80000760c783b */ /* 0x000fe20000004200 */
[----:B------:R-:W-:Y:S01]  /*b400*/  F2FP.F16.F32.PACK_AB R5, R49, R122 ;  /* 0x0000007a3105723e */ /* 0x000fe200000000ff */
[----:B------:R-:W-:Y:S01]  /*b410*/  FADD.FTZ R122, R122, R43 ;  /* 0x0000002b7a7a7221 */ /* 0x000fe20000010000 */
[----:B----4-:R-:W-:Y:S01]  /*b420*/  F2FP.F16.F32.PACK_AB R6, R48, R133 ;  /* 0x000000853006723e */ /* 0x010fe200000000ff */
[----:B------:R-:W-:Y:S01]  /*b430*/  FADD.FTZ R52, R52, R37 ;  /* 0x0000002534347221 */ /* 0x000fe20000010000 */
[----:B------:R-:W-:Y:S01]  /*b440*/  F2FP.F16.F32.PACK_AB R7, R125, R126 ;  /* 0x0000007e7d07723e */ /* 0x000fe200000000ff */
[----:B------:R-:W-:-:S02]  /*b450*/  FADD.FTZ R49, R49, R122 ;  /* 0x0000007a31317221 */ /* 0x000fc40000010000 */
[----:B------:R-:W-:Y:S02]  /*b460*/  FADD.FTZ R52, R51, R52 ;  /* 0x0000003433347221 */ /* 0x000fe40000010000 */
[----:B------:R-:W-:Y:S02]  /*b470*/  FADD.FTZ R126, R126, R49 ;  /* 0x000000317e7e7221 */ /* 0x000fe40000010000 */
[----:B-1----:R-:W-:Y:S01]  /*b480*/  HMMA.16816.F32 R112, R4, R8, R112 ;  /* 0x000000080470723c */ /* 0x002fe20000001870 */
[----:B------:R-:W-:Y:S01]  /*b490*/  FADD.FTZ R133, R133, R52 ;  /* 0x0000003485857221 */ /* 0x000fe20000010000 */
[----:B------:R-:W-:Y:S01]  /*b4a0*/  FADD.FTZ R125, R125, R126 ;  /* 0x0000007e7d7d7221 */ /* 0x000fe20000010000 */
[-C--:B------:R-:W-:Y:S02]  /*b4b0*/  MOV R52, R29.reuse ;  /* 0x0000001d00347202 */ /* 0x080fe40000000f00 */
[----:B------:R-:W-:Y:S01]  /*b4c0*/  FADD.FTZ R133, R48, R133 ;  /* 0x0000008530857221 */ /* 0x000fe20000010000 */
[----:B------:R-:W-:-:S02]  /*b4d0*/  @P0 MOV R52, R29 ;  /* 0x0000001d00340202 */ /* 0x000fc40000000f00 */
        /* <DEDUP_REMOVED lines=9> */
[C---:B-1----:R-:W-:Y:S08]  /*b570*/  HMMA.16816.F32 R80, R4.reuse, R8, R80 ;  /* 0x000000080450723c */ /* 0x042ff00000001850 */
[C---:B------:R-:W-:Y:S01]  /*b580*/  HMMA.16816.F32 R76, R4.reuse, R10, R76 ;  /* 0x0000000a044c723c */ /* 0x040fe2000000184c */
[----:B------:R-:W1:Y:S07]  /*b590*/  LDSM.16.MT88.4 R8, [R156+0xcc00] ;  /* 0x00cc00009c08783b */ /* 0x000e6e0000004200 */
        /* <DEDUP_REMOVED lines=19> */
[C---:B-1----:R-:W-:Y:S08]  /*b6d0*/  HMMA.16816.F32 R96, R4.reuse, R8, R96 ;  /* 0x000000080460723c */ /* 0x042ff00000001860 */
[C---:B------:R-:W-:Y:S01]  /*b6e0*/  HMMA.16816.F32 R92, R4.reuse, R10, R92 ;  /* 0x0000000a045c723c */ /* 0x040fe2000000185c */
[----:B------:R-:W1:Y:S07]  /*b6f0*/  LDSM.16.MT88.4 R8, [R118+0xec00] ;  /* 0x00ec00007608783b */ /* 0x000e6e0000004200 */
[C---:B------:R-:W-:Y:S08]  /*b700*/  HMMA.16816.F32 R112, R4.reuse, R20, R112 ;  /* 0x000000140470723c */ /* 0x040ff00000001870 */
[C---:B------:R-:W-:Y:S08]  /*b710*/  HMMA.16816.F32 R108, R4.reuse, R22, R108 ;  /* 0x00000016046c723c */ /* 0x040ff0000000186c */
[C---:B---3--:R-:W-:Y:S08]  /*b720*/  HMMA.16816.F32 R88, R4.reuse, R12, R88 ;  /* 0x0000000c0458723c */ /* 0x048ff00000001858 */
[C---:B------:R-:W-:Y:S08]  /*b730*/  HMMA.16816.F32 R84, R4.reuse, R14, R84 ;  /* 0x0000000e0454723c */ /* 0x040ff00000001854 */
[C---:B--2---:R-:W-:Y:S08]  /*b740*/  HMMA.16816.F32 R80, R4.reuse, R16, R80 ;  /* 0x000000100450723c */ /* 0x044ff00000001850 */
[C---:B------:R-:W-:Y:S08]  /*b750*/  HMMA.16816.F32 R76, R4.reuse, R18, R76 ;  /* 0x00000012044c723c */ /* 0x040ff0000000184c */
[C---:B-1----:R-:W-:Y:S08]  /*b760*/  HMMA.16816.F32 R72, R4.reuse, R8, R72 ;  /* 0x000000080448723c */ /* 0x042ff00000001848 */
[----:B------:R-:W-:Y:S01]  /*b770*/  HMMA.16816.F32 R68, R4, R10, R68 ;  /* 0x0000000a0444723c */ /* 0x000fe20000001844 */
[----:B------:R-:W-:-:S04]  /*b780*/  NOP ;  /* 0x0000000000007918 */ /* 0x000fc80000000000 */
[----:B------:R-:W-:-:S15]  /*b790*/  @P0 BRA `(.L_x_4592) ;  /* 0x0000000000040947 */ /* 0x000fde0003800000 */
.L_x_4583:
[----:B------:R-:W-:-:S07]  /*b7a0*/  IADD3 R187, PT, PT, R135, -0x1, RZ ;  /* 0xffffffff87bb7810 */ /* 0x000fce0007ffe0ff */
.L_x_4592:
[----:B------:R-:W-:Y:S05]  /*b7b0*/  BSYNC B2 ;  /* 0x0000000000027941 */ /* 0x000fea0003800000 */
.L_x_4582:
        /* <DEDUP_REMOVED lines=14> */
.L_x_4600:
        /* <DEDUP_REMOVED lines=77> */
.L_x_4595:
[----:B------:R-:W-:Y:S05]  /*bd70*/  BSYNC.RECONVERGENT B0 ;  /* 0x0000000000007941 */ /* 0x000fea0003800200 */
.L_x_4594:
[----:B------:R-:W-:Y:S01]  /*bd80*/  @!PT LDS RZ, [RZ] ;  /* 0x00000000fffff984 */ /* 0x000fe20000000800 */
[----:B------:R-:W-:Y:S01]  /*bd90*/  @!PT LDS RZ, [RZ] ;  /* 0x00000000fffff984 */ /* 0x000fe20000000800 */
[----:B------:R-:W-:Y:S01]  /*bda0*/  @!PT LDS RZ, [RZ] ;  /* 0x00000000fffff984 */ /* 0x000fe20000000800 */
[----:B------:R-:W-:Y:S01]  /*bdb0*/  LDGSTS.E.BYPASS.LTC128B.128 [R175+0x9000], desc[UR4][R168.64] ;  /* 0x09000000a8af7fae */ /* 0x000fe2000b981a04 */
[----:B------:R-:W-:Y:S01]  /*bdc0*/  IADD3 R202, P0, PT, R179, R168, RZ ;  /* 0x000000a8b3ca7210 */ /* 0x000fe20007f1e0ff */
[----:B------:R-:W-:Y:S01]  /*bdd0*/  BSSY.RECONVERGENT B1, `(.L_x_4596) ;  /* 0x0000196000017945 */ /* 0x000fe20003800200 */
[----:B------:R-:W-:Y:S02]  /*bde0*/  IADD3 R187, PT, PT, R187, -0x1, RZ ;  /* 0xffffffffbbbb7810 */ /* 0x000fe40007ffe0ff */
[C---:B------:R-:W-:Y:S02]  /*bdf0*/  IADD3.X R203, PT, PT, R184.reuse, R169, RZ, P0, !PT ;  /* 0x000000a9b8cb7210 */ /* 0x040fe400007fe4ff */
[C---:B------:R-:W-:Y:S01]  /*be00*/  IADD3 R200, P0, PT, R179.reuse, R202, RZ ;  /* 0x000000cab3c87210 */ /* 0x040fe20007f1e0ff */
[----:B------:R-:W-:Y:S03]  /*be10*/  LDGSTS.E.BYPASS.LTC128B.128 [R175+0xb000], desc[UR4][R168.64+0x40] ;  /* 0x0b000040a8af7fae */ /* 0x000fe6000b981a04 */
[C---:B------:R-:W-:Y:S02]  /*be20*/  IADD3.X R201, PT, PT, R184.reuse, R203, RZ, P0, !PT ;  /* 0x000000cbb8c97210 */ /* 0x040fe400007fe4ff */
[----:B------:R-:W-:Y:S03]  /*be30*/  IADD3 R198, P0, PT, R179, R200, RZ ;  /* 0x000000c8b3c67210 */ /* 0x000fe60007f1e0ff */
[----:B------:R-:W-:Y:S01]  /*be40*/  LDGSTS.E.BYPASS.LTC128B.128 [R175+0xd000], desc[UR4][R168.64+0x80] ;  /* 0x0d000080a8af7fae */ /* 0x000fe2000b981a04 */
[----:B------:R-:W-:Y:S02]  /*be50*/  IADD3.X R199, PT, PT, R184, R201, RZ, P0, !PT ;  /* 0x000000c9b8c77210 */ /* 0x000fe400007fe4ff */
[----:B------:R-:W-:Y:S05]  /*be60*/  ISETP.GT.AND P0, PT, R187, R164, PT ;  /* 0x000000a4bb00720c */ /* 0x000fea0003f04270 */
        /* <DEDUP_REMOVED lines=234> */
[-C--:B---3--:R-:W-:Y:S01]  /*cd10*/  FMUL.FTZ R214, R50, R0.reuse ;  /* 0x0000000032d67220 */ /* 0x088fe20000410000 */
[-C--:B----4-:R-:W-:Y:S06]  /*cd20*/  FMUL.FTZ R213, R51, R0.reuse ;  /* 0x0000000033d57220 */ /* 0x090fec0000410000 */
[----:B------:R-:W3:Y:S10]  /*cd30*/  MUFU.TANH R241, R241 ;  /* 0x000000f100f17308 */ /* 0x000ef40000002400 */
[----:B------:R-:W4:Y:S01]  /*cd40*/  MUFU.TANH R237, R237 ;  /* 0x000000ed00ed7308 */ /* 0x000f220000002400 */
[C---:B--2---:R-:W-:Y:S09]  /*cd50*/  HMMA.16816.F32 R52, R120.reuse, R124, R52 ;  /* 0x0000007c7834723c */ /* 0x044ff20000001834 */
[----:B------:R-:W2:Y:S01]  /*cd60*/  MUFU.TANH R226, R226 ;  /* 0x000000e200e27308 */ /* 0x000ea20000002400 */
        /* <DEDUP_REMOVED lines=30> */
[----:B------:R-:W1:Y:S10]  /*cf50*/  MUFU.TANH R219, R219 ;  /* 0x000000db00db7308 */ /* 0x000e740000002400 */
[----:B------:R-:W1:Y:S01]  /*cf60*/  MUFU.TANH R250, R250 ;  /* 0x000000fa00fa7308 */ /* 0x000e620000002400 */
[----:B-----5:R-:W-:Y:S09]  /*cf70*/  FMUL.FTZ R234, R67, R0 ;  /* 0x0000000043ea7220 */ /* 0x020ff20000410000 */
        /* <DEDUP_REMOVED lines=36> */
[----:B------:R-:W2:Y:S10]  /*d1c0*/  I2F.RP R6, R7 ;  /* 0x0000000700067306 */ /* 0x000eb40000209400 */
[----:B--2---:R-:W2:Y:S02]  /*d1d0*/  MUFU.RCP R0, R6 ;  /* 0x0000000600007308 */ /* 0x004ea40000001000 */
[----:B--2---:R-:W-:Y:S08]  /*d1e0*/  VIADD R14, R0, 0xffffffe ;  /* 0x0ffffffe000e7836 */ /* 0x004ff00000000000 */
[----:B------:R-:W2:Y:S02]  /*d1f0*/  F2I.FTZ.U32.TRUNC.NTZ R15, R14 ;  /* 0x0000000e000f7305 */ /* 0x000ea4000021f000 */
[--C-:B--2---:R-:W-:Y:S01]  /*d200*/  IMAD.MOV R0, RZ, RZ, -R15.reuse ;  /* 0x000000ffff007224 */ /* 0x104fe200078e0a0f */
        /* <DEDUP_REMOVED lines=56> */
.L_x_4599:
[----:B------:R-:W-:Y:S05]  /*d590*/  BSYNC.RECONVERGENT B0 ;  /* 0x0000000000007941 */ /* 0x000fea0003800200 */
.L_x_4598:
[----:B-1----:R-:W-:Y:S01]  /*d5a0*/  IMAD.MOV.U32 R167, RZ, RZ, R165 ;  /* 0x000000ffffa77224 */ /* 0x002fe200078e00a5 */
        /* <DEDUP_REMOVED lines=24> */
.L_x_4597:
[----:B------:R-:W-:Y:S05]  /*d730*/  BSYNC.RECONVERGENT B1 ;  /* 0x0000000000017941 */ /* 0x000fea0003800200 */
.L_x_4596:
[----:B------:R-:W-:Y:S01]  /*d740*/  P2R R0, PR, RZ, 0x4 ;  /* 0x00000004ff007803 */ /* 0x000fe20000000000 */
[C---:B--2---:R-:W-:Y:S01]  /*d750*/  VIADD R4, R189.reuse, 0xffffffc0 ;  /* 0xffffffc0bd047836 */ /* 0x044fe20000000000 */
[----:B------:R-:W-:Y:S01]  /*d760*/  LOP3.LUT R190, R190, 0xffdfffff, RZ, 0xc0, !PT ;  /* 0xffdfffffbebe7812 */ /* 0x000fe200078ec0ff */
[----:B------:R-:W2:Y:S01]  /*d770*/  LD.E R53, desc[UR4][R2.64+0xdc] ;  /* 0x0000dc0402357980 */ /* 0x000ea2000c101900 */
[CC--:B------:R-:W-:Y:S01]  /*d780*/  ISETP.GE.AND P3, PT, R189.reuse, R186.reuse, PT ;  /* 0x000000babd00720c */ /* 0x0c0fe20003f66270 */
[C---:B------:R-:W-:Y:S01]  /*d790*/  VIADD R16, R189.reuse, 0xffffffe0 ;  /* 0xffffffe0bd107836 */ /* 0x040fe20000000000 */
[CC--:B------:R-:W-:Y:S01]  /*d7a0*/  ISETP.GE.AND P2, PT, R4.reuse, R177.reuse, PT ;  /* 0x000000b10400720c */ /* 0x0c0fe20003f46270 */
[C---:B------:R-:W-:Y:S01]  /*d7b0*/  VIADD R15, R189.reuse, 0xffffffc1 ;  /* 0xffffffc1bd0f7836 */ /* 0x040fe20000000000 */
[C---:B------:R-:W-:Y:S01]  /*d7c0*/  ISETP.GE.AND P4, PT, R4.reuse, R186, PT ;  /* 0x000000ba0400720c */ /* 0x040fe20003f86270 */
[----:B------:R-:W-:Y:S01]  /*d7d0*/  LDSM.16.MT88.4 R64, [R156+0x9000] ;  /* 0x009000009c40783b */ /* 0x000fe20000004200 */
[----:B------:R-:W-:Y:S01]  /*d7e0*/  ISETP.GE.AND P0, PT, R4, R178, PT ;  /* 0x000000b20400720c */ /* 0x000fe20003f06270 */
[C---:B------:R-:W-:Y:S01]  /*d7f0*/  VIADD R28, R189.reuse, 0xfffffff0 ;  /* 0xfffffff0bd1c7836 */ /* 0x040fe20000000000 */
[----:B------:R-:W-:Y:S01]  /*d800*/  FSEL R8, R194, -INF , P4 ;  /* 0xff800000c2087808 */ /* 0x000fe20002000000 */
[----:B------:R-:W-:Y:S01]  /*d810*/  VIADD R14, R189, 0xffffffc8 ;  /* 0xffffffc8bd0e7836 */ /* 0x000fe20000000000 */
[----:B------:R-:W-:Y:S01]  /*d820*/  LOP3.LUT R191, R191, 0xffffdfff, RZ, 0xc0, !PT ;  /* 0xffffdfffbfbf7812 */ /* 0x000fe200078ec0ff */
[----:B------:R-:W-:Y:S01]  /*d830*/  VIADD R12, R189, 0xffffffc9 ;  /* 0xffffffc9bd0c7836 */ /* 0x000fe20000000000 */
[----:B-1----:R-:W-:Y:S01]  /*d840*/  FSEL R26, R247, -INF , P3 ;  /* 0xff800000f71a7808 */ /* 0x002fe20001800000 */
[----:B------:R-:W-:Y:S01]  /*d850*/  VIADD R5, R189, 0xffffffd8 ;  /* 0xffffffd8bd057836 */ /* 0x000fe20000000000 */
[-C--:B------:R-:W-:Y:S01]  /*d860*/  ISETP.GE.AND P3, PT, R15, R186.reuse, PT ;  /* 0x000000ba0f00720c */ /* 0x080fe20003f66270 */
[C---:B------:R-:W-:Y:S01]  /*d870*/  VIADD R6, R189.reuse, 0xffffffd1 ;  /* 0xffffffd1bd067836 */ /* 0x040fe20000000000 */
[----:B------:R-:W-:Y:S01]  /*d880*/  @P2 LOP3.LUT R190, R190, 0x200000, RZ, 0xfc, !PT ;  /* 0x00200000bebe2812 */ /* 0x000fe200078efcff */
[----:B------:R-:W-:Y:S01]  /*d890*/  VIADD R24, R189, 0xfffffff8 ;  /* 0xfffffff8bd187836 */ /* 0x000fe20000000000 */
[----:B------:R-:W-:Y:S01]  /*d8a0*/  ISETP.GE.AND P2, PT, R15, R177, PT ;  /* 0x000000b10f00720c */ /* 0x000fe20003f46270 */
[----:B------:R-:W-:Y:S01]  /*d8b0*/  VIADD R7, R189, 0xffffffd0 ;  /* 0xffffffd0bd077836 */ /* 0x000fe20000000000 */
[----:B------:R-:W-:Y:S01]  /*d8c0*/  LOP3.LUT R190, R190, 0xffefffff, RZ, 0xc0, !PT ;  /* 0xffefffffbebe7812 */ /* 0x000fe200078ec0ff */
[----:B------:R-:W-:Y:S01]  /*d8d0*/  VIADD R188, R188, 0xffffff80 ;  /* 0xffffff80bcbc7836 */ /* 0x000fe20000000000 */
[-C--:B------:R-:W-:Y:S02]  /*d8e0*/  ISETP.GE.AND P4, PT, R12, R186.reuse, PT ;  /* 0x000000ba0c00720c */ /* 0x080fe40003f86270 */
[----:B------:R-:W-:Y:S02]  /*d8f0*/  @P0 LOP3.LUT R191, R191, 0x2000, RZ, 0xfc, !PT ;  /* 0x00002000bfbf0812 */ /* 0x000fe400078efcff */
[----:B------:R-:W-:Y:S02]  /*d900*/  FSEL R27, R201, -INF , P4 ;  /* 0xff800000c91b7808 */ /* 0x000fe40002000000 */
[----:B------:R-:W-:Y:S02]  /*d910*/  ISETP.GE.AND P4, PT, R5, R186, PT ;  /* 0x000000ba0500720c */ /* 0x000fe40003f86270 */
[----:B------:R-:W-:Y:S01]  /*d920*/  ISETP.GE.AND P1, PT, R4, R185, PT ;  /* 0x000000b90400720c */ /* 0x000fe20003f26270 */
[----:B------:R-:W-:Y:S01]  /*d930*/  VIADD R4, R189, 0xffffffd9 ;  /* 0xffffffd9bd047836 */ /* 0x000fe20000000000 */
[----:B------:R-:W-:Y:S02]  /*d940*/  @P2 LOP3.LUT R190, R190, 0x100000, RZ, 0xfc, !PT ;  /* 0x00100000bebe2812 */ /* 0x000fe400078efcff */
[-C--:B------:R-:W-:Y:S02]  /*d950*/  ISETP.GE.AND P2, PT, R14, R177.reuse, PT ;  /* 0x000000b10e00720c */ /* 0x080fe40003f46270 */
[----:B------:R-:W-:Y:S02]  /*d960*/  LOP3.LUT R190, R190, 0xfff7ffff, RZ, 0xc0, !PT ;  /* 0xfff7ffffbebe7812 */ /* 0x000fe400078ec0ff */
[----:B------:R-:W-:Y:S02]  /*d970*/  FSEL R245, R245, -INF , P4 ;  /* 0xff800000f5f57808 */ /* 0x000fe40002000000 */
[----:B------:R-:W-:Y:S02]  /*d980*/  ISETP.GE.AND P4, PT, R15, R178, PT ;  /* 0x000000b20f00720c */ /* 0x000fe40003f86270 */
[----:B------:R-:W-:Y:S02]  /*d990*/  FSEL R35, R196, -INF , P3 ;  /* 0xff800000c4237808 */ /* 0x000fe40001800000 */
[-C--:B------:R-:W-:Y:S02]  /*d9a0*/  ISETP.GE.AND P3, PT, R7, R186.reuse, PT ;  /* 0x000000ba0700720c */ /* 0x080fe40003f66270 */
[----:B------:R-:W-:Y:S02]  /*d9b0*/  LOP3.LUT R191, R191, 0xffffefff, RZ, 0xc0, !PT ;  /* 0xffffefffbfbf7812 */ /* 0x000fe400078ec0ff */
[----:B------:R-:W-:Y:S02]  /*d9c0*/  @P2 LOP3.LUT R190, R190, 0x80000, RZ, 0xfc, !PT ;  /* 0x00080000bebe2812 */ /* 0x000fe400078efcff */
[----:B------:R-:W-:Y:S02]  /*d9d0*/  ISETP.GE.AND P2, PT, R12, R177, PT ;  /* 0x000000b10c00720c */ /* 0x000fe40003f46270 */
[----:B------:R-:W-:Y:S02]  /*d9e0*/  LOP3.LUT R190, R190, 0xfffbffff, RZ, 0xc0, !PT ;  /* 0xfffbffffbebe7812 */ /* 0x000fe400078ec0ff */
[----:B------:R-:W-:Y:S02]  /*d9f0*/  ISETP.GE.AND P0, PT, R189, R185, PT ;  /* 0x000000b9bd00720c */ /* 0x000fe40003f06270 */
[----:B------:R-:W-:Y:S02]  /*da00*/  FSEL R204, R204, -INF , P3 ;  /* 0xff800000cccc7808 */ /* 0x000fe40001800000 */
[----:B------:R-:W-:Y:S02]  /*da10*/  ISETP.GE.AND P3, PT, R4, R186, PT ;  /* 0x000000ba0400720c */ /* 0x000fe40003f66270 */
[----:B------:R-:W-:Y:S02]  /*da20*/  @P4 LOP3.LUT R191, R191, 0x1000, RZ, 0xfc, !PT ;  /* 0x00001000bfbf4812 */ /* 0x000fe400078efcff */
[----:B------:R-:W-:Y:S02]  /*da30*/  FSEL R167, R11, -INF , P0 ;  /* 0xff8000000ba77808 */ /* 0x000fe40000000000 */
[----:B------:R-:W-:Y:S02]  /*da40*/  @P2 LOP3.LUT R190, R190, 0x40000, RZ, 0xfc, !PT ;  /* 0x00040000bebe2812 */ /* 0x000fe400078efcff */
[----:B------:R-:W-:Y:S02]  /*da50*/  ISETP.GE.AND P2, PT, R7, R177, PT ;  /* 0x000000b10700720c */ /* 0x000fe40003f46270 */
[C---:B------:R-:W-:Y:S02]  /*da60*/  ISETP.GE.AND P4, PT, R14.reuse, R178, PT ;  /* 0x000000b20e00720c */ /* 0x040fe40003f86270 */
[-C--:B------:R-:W-:Y:S02]  /*da70*/  ISETP.GE.AND P0, PT, R14, R186.reuse, PT ;  /* 0x000000ba0e00720c */ /* 0x080fe40003f06270 */
[----:B------:R-:W-:Y:S02]  /*da80*/  FSEL R243, R243, -INF , P3 ;  /* 0xff800000f3f37808 */ /* 0x000fe40001800000 */
[-C--:B------:R-:W-:Y:S02]  /*da90*/  ISETP.GE.AND P3, PT, R16, R186.reuse, PT ;  /* 0x000000ba1000720c */ /* 0x080fe40003f66270 */
[----:B------:R-:W-:Y:S02]  /*daa0*/  FSEL R31, R200, -INF , P0 ;  /* 0xff800000c81f7808 */ /* 0x000fe40000000000 */
[----:B------:R-:W-:Y:S02]  /*dab0*/  ISETP.GE.AND P0, PT, R6, R186, PT ;  /* 0x000000ba0600720c */ /* 0x000fe40003f06270 */
[----:B------:R-:W-:Y:S02]  /*dac0*/  FSEL R233, R233, -INF , P3 ;  /* 0xff800000e9e97808 */ /* 0x000fe40001800000 */
[----:B------:R-:W-:Y:S02]  /*dad0*/  FSEL R23, R198, -INF , P1 ;  /* 0xff800000c6177808 */ /* 0x000fe40000800000 */
[-C--:B------:R-:W-:Y:S01]  /*dae0*/  ISETP.GE.AND P3, PT, R14, R185.reuse, PT ;  /* 0x000000b90e00720c */ /* 0x080fe20003f66270 */
[----:B------:R-:W-:Y:S01]  /*daf0*/  VIADD R14, R189, 0xffffffe1 ;  /* 0xffffffe1bd0e7836 */ /* 0x000fe20000000000 */
[----:B------:R-:W-:Y:S02]  /*db00*/  ISETP.GE.AND P1, PT, R12, R178, PT ;  /* 0x000000b20c00720c */ /* 0x000fe40003f26270 */
[----:B------:R-:W-:Y:S02]  /*db10*/  LOP3.LUT R190, R190, 0xfffdffff, RZ, 0xc0, !PT ;  /* 0xfffdffffbebe7812 */ /* 0x000fe400078ec0ff */
[----:B------:R-:W-:Y:S02]  /*db20*/  LOP3.LUT R191, R191, 0xfffff7ff, RZ, 0xc0, !PT ;  /* 0xfffff7ffbfbf7812 */ /* 0x000fe400078ec0ff */
[----:B------:R-:W-:Y:S02]  /*db30*/  FSEL R247, R205, -INF , P0 ;  /* 0xff800000cdf77808 */ /* 0x000fe40000000000 */
[----:B------:R-:W-:Y:S02]  /*db40*/  ISETP.GE.AND P0, PT, R15, R185, PT ;  /* 0x000000b90f00720c */ /* 0x000fe40003f06270 */
[----:B------:R-:W-:Y:S02]  /*db50*/  @P2 LOP3.LUT R190, R190, 0x20000, RZ, 0xfc, !PT ;  /* 0x00020000bebe2812 */ /* 0x000fe400078efcff */
[----:B------:R-:W-:Y:S02]  /*db60*/  @P4 LOP3.LUT R191, R191, 0x800, RZ, 0xfc, !PT ;  /* 0x00000800bfbf4812 */ /* 0x000fe400078efcff */
[----:B------:R-:W-:Y:S02]  /*db70*/  ISETP.GE.AND P2, PT, R6, R177, PT ;  /* 0x000000b10600720c */ /* 0x000fe40003f46270 */
[----:B------:R-:W-:Y:S02]  /*db80*/  ISETP.GE.AND P4, PT, R14, R186, PT ;  /* 0x000000ba0e00720c */ /* 0x000fe40003f86270 */
[----:B------:R-:W-:Y:S02]  /*db90*/  FSEL R19, R199, -INF , P0 ;  /* 0xff800000c7137808 */ /* 0x000fe40000000000 */
[-C--:B------:R-:W-:Y:S01]  /*dba0*/  ISETP.GE.AND P0, PT, R12, R185.reuse, PT ;  /* 0x000000b90c00720c */ /* 0x080fe20003f06270 */
[----:B------:R-:W-:Y:S01]  /*dbb0*/  VIADD R12, R189, 0xffffffe8 ;  /* 0xffffffe8bd0c7836 */ /* 0x000fe20000000000 */
[----:B------:R-:W-:Y:S02]  /*dbc0*/  LOP3.LUT R191, R191, 0xfffffbff, RZ, 0xc0, !PT ;  /* 0xfffffbffbfbf7812 */ /* 0x000fe400078ec0ff */
[----:B------:R-:W-:Y:S02]  /*dbd0*/  FSEL R231, R231, -INF , P4 ;  /* 0xff800000e7e77808 */ /* 0x000fe40002000000 */
[----:B------:R-:W-:Y:S02]  /*dbe0*/  ISETP.GE.AND P4, PT, R7, R178, PT ;  /* 0x000000b20700720c */ /* 0x000fe40003f86270 */
[----:B------:R-:W-:Y:S02]  /*dbf0*/  @P1 LOP3.LUT R191, R191, 0x400, RZ, 0xfc, !PT ;  /* 0x00000400bfbf1812 */ /* 0x000fe400078efcff */
[----:B------:R-:W-:Y:S02]  /*dc00*/  ISETP.GE.AND P1, PT, R12, R186, PT ;  /* 0x000000ba0c00720c */ /* 0x000fe40003f26270 */
[----:B------:R-:W-:Y:S02]  /*dc10*/  LOP3.LUT R190, R190, 0xfffeffff, RZ, 0xc0, !PT ;  /* 0xfffeffffbebe7812 */ /* 0x000fe400078ec0ff */
[----:B------:R-:W-:Y:S02]  /*dc20*/  FSEL R22, R246, -INF , P1 ;  /* 0xff800000f6167808 */ /* 0x000fe40000800000 */
[----:B------:R-:W-:Y:S02]  /*dc30*/  @P2 LOP3.LUT R190, R190, 0x10000, RZ, 0xfc, !PT ;  /* 0x00010000bebe2812 */ /* 0x000fe400078efcff */
[----:B------:R-:W-:Y:S01]  /*dc40*/  ISETP.GE.AND P1, PT, R7, R185, PT ;  /* 0x000000b90700720c */ /* 0x000fe20003f26270 */
[----:B------:R-:W-:Y:S01]  /*dc50*/  VIADD R7, R189, 0xffffffe9 ;  /* 0xffffffe9bd077836 */ /* 0x000fe20000000000 */
[-C--:B------:R-:W-:Y:S02]  /*dc60*/  ISETP.GE.AND P2, PT, R5, R177.reuse, PT ;  /* 0x000000b10500720c */ /* 0x080fe40003f46270 */
[----:B------:R-:W-:Y:S02]  /*dc70*/  LOP3.LUT R191, R191, 0xfffffdff, RZ, 0xc0, !PT ;  /* 0xfffffdffbfbf7812 */ /* 0x000fe400078ec0ff */
[----:B------:R-:W-:Y:S02]  /*dc80*/  FSEL R15, R202, -INF , P3 ;  /* 0xff800000ca0f7808 */ /* 0x000fe40001800000 */
[----:B------:R-:W-:Y:S02]  /*dc90*/  ISETP.GE.AND P3, PT, R6, R178, PT ;  /* 0x000000b20600720c */ /* 0x000fe40003f66270 */
[----:B------:R-:W-:Y:S02]  /*dca0*/  @P4 LOP3.LUT R191, R191, 0x200, RZ, 0xfc, !PT ;  /* 0x00000200bfbf4812 */ /* 0x000fe400078efcff */
[----:B------:R-:W-:Y:S02]  /*dcb0*/  ISETP.GE.AND P4, PT, R7, R186, PT ;  /* 0x000000ba0700720c */ /* 0x000fe40003f86270 */
[----:B------:R-:W-:Y:S02]  /*dcc0*/  LOP3.LUT R190, R190, 0xffff7fff, RZ, 0xc0, !PT ;  /* 0xffff7fffbebe7812 */ /* 0x000fe400078ec0ff */
[----:B------:R-:W-:Y:S02]  /*dcd0*/  FSEL R21, R244, -INF , P4 ;  /* 0xff800000f4157808 */ /* 0x000fe40002000000 */
[-C--:B------:R-:W-:Y:S02]  /*dce0*/  ISETP.GE.AND P4, PT, R5, R178.reuse, PT ;  /* 0x000000b20500720c */ /* 0x080fe40003f86270 */
[----:B------:R-:W-:Y:S02]  /*dcf0*/  LOP3.LUT R191, R191, 0xfffffeff, RZ, 0xc0, !PT ;  /* 0xfffffeffbfbf7812 */ /* 0x000fe400078ec0ff */
[----:B------:R-:W-:Y:S02]  /*dd00*/  @P2 LOP3.LUT R190, R190, 0x8000, RZ, 0xfc, !PT ;  /* 0x00008000bebe2812 */ /* 0x000fe400078efcff */
[----:B------:R-:W-:Y:S02]  /*dd10*/  ISETP.GE.AND P2, PT, R4, R177, PT ;  /* 0x000000b10400720c */ /* 0x000fe40003f46270 */
[----:B------:R-:W-:Y:S02]  /*dd20*/  @P3 LOP3.LUT R191, R191, 0x100, RZ, 0xfc, !PT ;  /* 0x00000100bfbf3812 */ /* 0x000fe400078efcff */
[----:B------:R-:W-:Y:S02]  /*dd30*/  FSEL R11, R203, -INF , P0 ;  /* 0xff800000cb0b7808 */ /* 0x000fe40000000000 */
[----:B------:R-:W-:Y:S01]  /*dd40*/  ISETP.GE.AND P0, PT, R6, R185, PT ;  /* 0x000000b90600720c */ /* 0x000fe20003f06270 */
[----:B------:R-:W-:Y:S01]  /*dd50*/  VIADD R6, R189, 0xfffffff1 ;  /* 0xfffffff1bd067836 */ /* 0x000fe20000000000 */
[----:B------:R-:W-:Y:S02]  /*dd60*/  LOP3.LUT R191, R191, 0xffffff7f, RZ, 0xc0, !PT ;  /* 0xffffff7fbfbf7812 */ /* 0x000fe400078ec0ff */
[----:B------:R-:W-:Y:S02]  /*dd70*/  FSEL R206, R206, -INF , P1 ;  /* 0xff800000cece7808 */ /* 0x000fe40000800000 */
[----:B------:R-:W-:Y:S02]  /*dd80*/  ISETP.GE.AND P1, PT, R4, R178, PT ;  /* 0x000000b20400720c */ /* 0x000fe40003f26270 */
[----:B------:R-:W-:Y:S02]  /*dd90*/  LOP3.LUT R190, R190, 0xffffbfff, RZ, 0xc0, !PT ;  /* 0xffffbfffbebe7812 */ /* 0x000fe400078ec0ff */
[----:B------:R-:W-:Y:S02]  /*dda0*/  @P4 LOP3.LUT R191, R191, 0x80, RZ, 0xfc, !PT ;  /* 0x00000080bfbf4812 */ /* 0x000fe400078efcff */
[----:B------:R-:W-:Y:S02]  /*ddb0*/  ISETP.GE.AND P4, PT, R6, R186, PT ;  /* 0x000000ba0600720c */ /* 0x000fe40003f86270 */
[----:B------:R-:W-:Y:S02]  /*ddc0*/  @P2 LOP3.LUT R190, R190, 0x4000, RZ, 0xfc, !PT ;  /* 0x00004000bebe2812 */ /* 0x000fe400078efcff */
[C---:B------:R-:W-:Y:S02]  /*ddd0*/  ISETP.GE.AND P2, PT, R16.reuse, R177, PT ;  /* 0x000000b11000720c */ /* 0x040fe40003f46270 */
[----:B------:R-:W-:Y:S02]  /*dde0*/  FSEL R18, R239, -INF , P4 ;  /* 0xff800000ef127808 */ /* 0x000fe40002000000 */
[----:B------:R-:W-:Y:S02]  /*ddf0*/  ISETP.GE.AND P4, PT, R16, R178, PT ;  /* 0x000000b21000720c */ /* 0x000fe40003f86270 */
[----:B------:R-:W-:Y:S02]  /*de00*/  LOP3.LUT R191, R191, 0xffffffbf, RZ, 0xc0, !PT ;  /* 0xffffffbfbfbf7812 */ /* 0x000fe400078ec0ff */
[-C--:B------:R-:W-:Y:S02]  /*de10*/  ISETP.GE.AND P3, PT, R28, R186.reuse, PT ;  /* 0x000000ba1c00720c */ /* 0x080fe40003f66270 */
[----:B------:R-:W-:Y:S02]  /*de20*/  @P1 LOP3.LUT R191, R191, 0x40, RZ, 0xfc, !PT ;  /* 0x00000040bfbf1812 */ /* 0x000fe400078efcff */
[----:B------:R-:W-:Y:S02]  /*de30*/  FSEL R20, R242, -INF , P3 ;  /* 0xff800000f2147808 */ /* 0x000fe40001800000 */
[----:B------:R-:W-:Y:S02]  /*de40*/  LOP3.LUT R190, R190, 0xffffdfff, RZ, 0xc0, !PT ;  /* 0xffffdfffbebe7812 */ /* 0x000fe400078ec0ff */
[----:B------:R-:W-:Y:S01]  /*de50*/  ISETP.GE.AND P3, PT, R5, R185, PT ;  /* 0x000000b90500720c */ /* 0x000fe20003f66270 */
[----:B------:R-:W-:Y:S01]  /*de60*/  VIADD R5, R189, 0xfffffff9 ;  /* 0xfffffff9bd057836 */ /* 0x000fe20000000000 */
[----:B------:R-:W-:Y:S02]  /*de70*/  LOP3.LUT R191, R191, 0xffffffdf, RZ, 0xc0, !PT ;  /* 0xffffffdfbfbf7812 */ /* 0x000fe400078ec0ff */
[----:B------:R-:W-:Y:S02]  /*de80*/  @P2 LOP3.LUT R190, R190, 0x2000, RZ, 0xfc, !PT ;  /* 0x00002000bebe2812 */ /* 0x000fe400078efcff */
[-C--:B------:R-:W-:Y:S02]  /*de90*/  ISETP.GE.AND P1, PT, R24, R186.reuse, PT ;  /* 0x000000ba1800720c */ /* 0x080fe40003f26270 */
[----:B------:R-:W-:Y:S02]  /*dea0*/  ISETP.GE.AND P2, PT, R14, R177, PT ;  /* 0x000000b10e00720c */ /* 0x000fe40003f46270 */
[----:B------:R-:W-:Y:S02]  /*deb0*/  @P4 LOP3.LUT R191, R191, 0x20, RZ, 0xfc, !PT ;  /* 0x00000020bfbf4812 */ /* 0x000fe400078efcff */
[----:B------:R-:W-:Y:S02]  /*dec0*/  ISETP.GE.AND P4, PT, R5, R186, PT ;  /* 0x000000ba0500720c */ /* 0x000fe40003f86270 */
[----:B------:R-:W-:Y:S02]  /*ded0*/  FSEL R17, R241, -INF , P1 ;  /* 0xff800000f1117808 */ /* 0x000fe40000800000 */
[----:B------:R-:W-:Y:S02]  /*dee0*/  FSEL R239, R207, -INF , P0 ;  /* 0xff800000cfef7808 */ /* 0x000fe40000000000 */
[-C--:B------:R-:W-:Y:S02]  /*def0*/  ISETP.GE.AND P1, PT, R16, R185.reuse, PT ;  /* 0x000000b91000720c */ /* 0x080fe40003f26270 */
[-C--:B------:R-:W-:Y:S01]  /*df00*/  ISETP.GE.AND P0, PT, R4, R185.reuse, PT ;  /* 0x000000b90400720c */ /* 0x080fe20003f06270 */
[----:B------:R-:W-:Y:S01]  /*df10*/  VIADD R4, R189, 0x1 ;  /* 0x00000001bd047836 */ /* 0x000fe20000000000 */
[----:B------:R-:W-:Y:S02]  /*df20*/  FSEL R16, R237, -INF , P4 ;  /* 0xff800000ed107808 */ /* 0x000fe40002000000 */
[----:B------:R-:W-:Y:S02]  /*df30*/  FSEL R237, R209, -INF , P3 ;  /* 0xff800000d1ed7808 */ /* 0x000fe40001800000 */
[-C--:B------:R-:W-:Y:S02]  /*df40*/  ISETP.GE.AND P3, PT, R14, R178.reuse, PT ;  /* 0x000000b20e00720c */ /* 0x080fe40003f66270 */
        /* <DEDUP_REMOVED lines=9> */
[----:B------:R-:W-:Y:S02]  /*dfe0*/  @P3 LOP3.LUT R191, R191, 0x10, RZ, 0xfc, !PT ;  /* 0x00000010bfbf3812 */ /* 0x000fe400078efcff */
[----:B------:R-:W-:Y:S02]  /*dff0*/  LOP3.LUT R190, R190, 0xfffff7ff, RZ, 0xc0, !PT ;  /* 0xfffff7ffbebe7812 */ /* 0x000fe400078ec0ff */
[----:B------:R-:W-:Y:S01]  /*e000*/  ISETP.GE.AND P1, PT, R12, R185, PT ;  /* 0x000000b90c00720c */ /* 0x000fe20003f26270 */
[----:B------:R-:W-:Y:S01]  /*e010*/  VIADD R12, R189, 0x8 ;  /* 0x00000008bd0c7836 */ /* 0x000fe20000000000 */
[-C--:B------:R-:W-:Y:S02]  /*e020*/  ISETP.GE.AND P3, PT, R4, R186.reuse, PT ;  /* 0x000000ba0400720c */ /* 0x080fe40003f66270 */
[----:B------:R-:W-:Y:S02]  /*e030*/  LOP3.LUT R191, R191, 0xfffffff7, RZ, 0xc0, !PT ;  /* 0xfffffff7bfbf7812 */ /* 0x000fe400078ec0ff */
[----:B------:R-:W-:Y:S02]  /*e040*/  @P2 LOP3.LUT R190, R190, 0x800, RZ, 0xfc, !PT ;  /* 0x00000800bebe2812 */ /* 0x000fe400078efcff */
[----:B------:R-:W-:Y:S02]  /*e050*/  ISETP.GE.AND P2, PT, R7, R177, PT ;  /* 0x000000b10700720c */ /* 0x000fe40003f46270 */
[----:B------:R-:W-:Y:S02]  /*e060*/  FSEL R203, R13, -INF , P3 ;  /* 0xff8000000dcb7808 */ /* 0x000fe40001800000 */
[----:B------:R-:W-:Y:S02]  /*e070*/  @P0 LOP3.LUT R191, R191, 0x8, RZ, 0xfc, !PT ;  /* 0x00000008bfbf0812 */ /* 0x000fe400078efcff */
[----:B------:R-:W-:Y:S02]  /*e080*/  ISETP.GE.AND P0, PT, R12, R186, PT ;  /* 0x000000ba0c00720c */ /* 0x000fe40003f06270 */
[-C--:B------:R-:W-:Y:S02]  /*e090*/  ISETP.GE.AND P3, PT, R7, R178.reuse, PT ;  /* 0x000000b20700720c */ /* 0x080fe40003f66270 */
[----:B------:R-:W-:Y:S01]  /*e0a0*/  FSEL R201, R10, -INF , P0 ;  /* 0xff8000000ac97808 */ /* 0x000fe20000000000 */
[----:B------:R-:W-:Y:S01]  /*e0b0*/  VIADD R10, R189, 0x28 ;  /* 0x00000028bd0a7836 */ /* 0x000fe20000000000 */
[----:B------:R-:W-:Y:S01]  /*e0c0*/  ISETP.GE.AND P0, PT, R7, R185, PT ;  /* 0x000000b90700720c */ /* 0x000fe20003f06270 */
[----:B------:R-:W-:Y:S01]  /*e0d0*/  VIADD R7, R189, 0x9 ;  /* 0x00000009bd077836 */ /* 0x000fe20000000000 */
[----:B------:R-:W-:Y:S02]  /*e0e0*/  LOP3.LUT R190, R190, 0xfffffbff, RZ, 0xc0, !PT ;  /* 0xfffffbffbebe7812 */ /* 0x000fe400078ec0ff */
[----:B------:R-:W-:Y:S02]  /*e0f0*/  LOP3.LUT R191, R191, 0xfffffffb, RZ, 0xc0, !PT ;  /* 0xfffffffbbfbf7812 */ /* 0x000fe400078ec0ff */
[----:B------:R-:W-:Y:S02]  /*e100*/  FSEL R13, R229, -INF , P0 ;  /* 0xff800000e50d7808 */ /* 0x000fe40000000000 */
[----:B------:R-:W-:Y:S02]  /*e110*/  ISETP.GE.AND P0, PT, R28, R178, PT ;  /* 0x000000b21c00720c */ /* 0x000fe40003f06270 */
[----:B------:R-:W-:Y:S02]  /*e120*/  @P2 LOP3.LUT R190, R190, 0x400, RZ, 0xfc, !PT ;  /* 0x00000400bebe2812 */ /* 0x000fe400078efcff */
[-C--:B------:R-:W-:Y:S02]  /*e130*/  ISETP.GE.AND P2, PT, R28, R177.reuse, PT ;  /* 0x000000b11c00720c */ /* 0x080fe40003f46270 */
[----:B------:R-:W-:Y:S02]  /*e140*/  @P3 LOP3.LUT R191, R191, 0x4, RZ, 0xfc, !PT ;  /* 0x00000004bfbf3812 */ /* 0x000fe400078efcff */
[-C--:B------:R-:W-:Y:S02]  /*e150*/  ISETP.GE.AND P3, PT, R7, R186.reuse, PT ;  /* 0x000000ba0700720c */ /* 0x080fe40003f66270 */
[----:B------:R-:W-:Y:S02]  /*e160*/  LOP3.LUT R191, R191, 0xfffffffd, RZ, 0xc0, !PT ;  /* 0xfffffffdbfbf7812 */ /* 0x000fe400078ec0ff */
[----:B------:R-:W-:Y:S01]  /*e170*/  FSEL R199, R9, -INF , P3 ;  /* 0xff80000009c77808 */ /* 0x000fe20001800000 */
[----:B------:R-:W-:Y:S01]  /*e180*/  VIADD R9, R189, 0x10 ;  /* 0x00000010bd097836 */ /* 0x000fe20000000000 */
[----:B------:R-:W-:Y:S02]  /*e190*/  LOP3.LUT R190, R190, 0xfffffdff, RZ, 0xc0, !PT ;  /* 0xfffffdffbebe7812 */ /* 0x000fe400078ec0ff */
[----:B------:R-:W-:Y:S02]  /*e1a0*/  @P0 LOP3.LUT R191, R191, 0x2, RZ, 0xfc, !PT ;  /* 0x00000002bfbf0812 */ /* 0x000fe400078efcff */
[----:B------:R-:W-:Y:S02]  /*e1b0*/  ISETP.GE.AND P0, PT, R9, R186, PT ;  /* 0x000000ba0900720c */ /* 0x000fe40003f06270 */
[----:B------:R-:W-:Y:S02]  /*e1c0*/  @P2 LOP3.LUT R190, R190, 0x200, RZ, 0xfc, !PT ;  /* 0x00000200bebe2812 */ /* 0x000fe400078efcff */
[----:B------:R-:W-:Y:S02]  /*e1d0*/  ISETP.GE.AND P2, PT, R6, R177, PT ;  /* 0x000000b10600720c */ /* 0x000fe40003f46270 */
[----:B------:R-:W-:Y:S02]  /*e1e0*/  FSEL R149, R252, -INF , P0 ;  /* 0xff800000fc957808 */ /* 0x000fe40000000000 */
[C---:B------:R-:W-:Y:S02]  /*e1f0*/  ISETP.GE.AND P0, PT, R6.reuse, R185, PT ;  /* 0x000000b90600720c */ /* 0x040fe40003f06270 */
[-C--:B------:R-:W-:Y:S01]  /*e200*/  ISETP.GE.AND P3, PT, R6, R178.reuse, PT ;  /* 0x000000b20600720c */ /* 0x080fe20003f66270 */
[----:B------:R-:W-:Y:S01]  /*e210*/  VIADD R6, R189, 0x11 ;  /* 0x00000011bd067836 */ /* 0x000fe20000000000 */
[----:B------:R-:W-:Y:S02]  /*e220*/  FSEL R207, R227, -INF , P0 ;  /* 0xff800000e3cf7808 */ /* 0x000fe40000000000 */
[----:B------:R-:W-:Y:S02]  /*e230*/  ISETP.GE.AND P0, PT, R24, R178, PT ;  /* 0x000000b21800720c */ /* 0x000fe40003f06270 */
[----:B------:R-:W-:Y:S02]  /*e240*/  LOP3.LUT R190, R190, 0xfffffeff, RZ, 0xc0, !PT ;  /* 0xfffffeffbebe7812 */ /* 0x000fe400078ec0ff */
[----:B------:R-:W-:Y:S02]  /*e250*/  LOP3.LUT R191, R191, 0xfffffffe, RZ, 0xc0, !PT ;  /* 0xfffffffebfbf7812 */ /* 0x000fe400078ec0ff */
[----:B------:R-:W-:Y:S02]  /*e260*/  @P2 LOP3.LUT R190, R190, 0x100, RZ, 0xfc, !PT ;  /* 0x00000100bebe2812 */ /* 0x000fe400078efcff */
[----:B------:R-:W-:Y:S02]  /*e270*/  ISETP.GE.AND P2, PT, R24, R177, PT ;  /* 0x000000b11800720c */ /* 0x000fe40003f46270 */
[----:B------:R-:W-:Y:S02]  /*e280*/  LOP3.LUT R190, R190, 0x7fffffff, RZ, 0xc0, !PT ;  /* 0x7fffffffbebe7812 */ /* 0x000fe400078ec0ff */
[----:B------:R-:W-:Y:S02]  /*e290*/  @P3 LOP3.LUT R191, R191, 0x1, RZ, 0xfc, !PT ;  /* 0x00000001bfbf3812 */ /* 0x000fe400078efcff */
[----:B------:R-:W-:Y:S02]  /*e2a0*/  ISETP.GE.AND P3, PT, R6, R186, PT ;  /* 0x000000ba0600720c */ /* 0x000fe40003f66270 */
[----:B------:R-:W-:Y:S02]  /*e2b0*/  @P0 LOP3.LUT R190, R190, 0x80000000, RZ, 0xfc, !PT ;  /* 0x80000000bebe0812 */ /* 0x000fe400078efcff */
[----:B------:R-:W-:Y:S02]  /*e2c0*/  FSEL R147, R251, -INF , P3 ;  /* 0xff800000fb937808 */ /* 0x000fe40001800000 */
[----:B------:R-:W-:Y:S02]  /*e2d0*/  ISETP.GE.AND P3, PT, R5, R178, PT ;  /* 0x000000b20500720c */ /* 0x000fe40003f66270 */
[----:B------:R-:W-:Y:S02]  /*e2e0*/  LOP3.LUT R190, R190, 0xffffff7f, RZ, 0xc0, !PT ;  /* 0xffffff7fbebe7812 */ /* 0x000fe400078ec0ff */
[----:B------:R-:W-:Y:S02]  /*e2f0*/  FSEL R221, R221, -INF , P1 ;  /* 0xff800000dddd7808 */ /* 0x000fe40000800000 */
[-C--:B------:R-:W-:Y:S02]  /*e300*/  ISETP.GE.AND P1, PT, R28, R185.reuse, PT ;  /* 0x000000b91c00720c */ /* 0x080fe40003f26270 */
[----:B------:R-:W-:Y:S02]  /*e310*/  @P2 LOP3.LUT R190, R190, 0x80, RZ, 0xfc, !PT ;  /* 0x00000080bebe2812 */ /* 0x000fe400078efcff */
[----:B------:R-:W-:Y:S02]  /*e320*/  FSEL R209, R228, -INF , P1 ;  /* 0xff800000e4d17808 */ /* 0x000fe40000800000 */
[----:B------:R-:W-:Y:S01]  /*e330*/  ISETP.GE.AND P1, PT, R24, R185, PT ;  /* 0x000000b91800720c */ /* 0x000fe20003f26270 */
[----:B------:R-:W-:Y:S01]  /*e340*/  VIADD R24, R189, 0x18 ;  /* 0x00000018bd187836 */ /* 0x000fe20000000000 */
[C---:B------:R-:W-:Y:S02]  /*e350*/  ISETP.GE.AND P2, PT, R5.reuse, R177, PT ;  /* 0x000000b10500720c */ /* 0x040fe40003f46270 */
[----:B------:R-:W-:Y:S02]  /*e360*/  LOP3.LUT R190, R190, 0xbfffffff, RZ, 0xc0, !PT ;  /* 0xbfffffffbebe7812 */ /* 0x000fe400078ec0ff */
[----:B------:R-:W-:Y:S02]  /*e370*/  ISETP.GE.AND P0, PT, R24, R186, PT ;  /* 0x000000ba1800720c */ /* 0x000fe40003f06270 */
[----:B------:R-:W-:Y:S02]  /*e380*/  @P3 LOP3.LUT R190, R190, 0x40000000, RZ, 0xfc, !PT ;  /* 0x40000000bebe3812 */ /* 0x000fe400078efcff */
[----:B------:R-:W-:Y:S02]  /*e390*/  FSEL R59, R226, -INF , P1 ;  /* 0xff800000e23b7808 */ /* 0x000fe40000800000 */
[----:B------:R-:W-:Y:S02]  /*e3a0*/  ISETP.GE.AND P1, PT, R4, R178, PT ;  /* 0x000000b20400720c */ /* 0x000fe40003f26270 */
[----:B------:R-:W-:Y:S02]  /*e3b0*/  LOP3.LUT R190, R190, 0xffffffbf, RZ, 0xc0, !PT ;  /* 0xffffffbfbebe7812 */ /* 0x000fe400078ec0ff */
[----:B------:R-:W-:Y:S02]  /*e3c0*/  FSEL R145, R250, -INF , P0 ;  /* 0xff800000fa917808 */ /* 0x000fe40000000000 */
[-C--:B------:R-:W-:Y:S01]  /*e3d0*/  ISETP.GE.AND P0, PT, R5, R185.reuse, PT ;  /* 0x000000b90500720c */ /* 0x080fe20003f06270 */
[----:B------:R-:W-:Y:S01]  /*e3e0*/  VIADD R5, R189, 0x19 ;  /* 0x00000019bd057836 */ /* 0x000fe20000000000 */
[----:B------:R-:W-:Y:S02]  /*e3f0*/  @P2 LOP3.LUT R190, R190, 0x40, RZ, 0xfc, !PT ;  /* 0x00000040bebe2812 */ /* 0x000fe400078efcff */
[----:B------:R-:W-:Y:S02]  /*e400*/  FSEL R57, R225, -INF , P0 ;  /* 0xff800000e1397808 */ /* 0x000fe40000000000 */
[C---:B------:R-:W-:Y:S02]  /*e410*/  ISETP.GE.AND P0, PT, R4.reuse, R185, PT ;  /* 0x000000b90400720c */ /* 0x040fe40003f06270 */
[----:B------:R-:W-:Y:S01]  /*e420*/  ISETP.GE.AND P2, PT, R4, R177, PT ;  /* 0x000000b10400720c */ /* 0x000fe20003f46270 */
[----:B------:R-:W-:Y:S01]  /*e430*/  VIADD R4, R189, 0x20 ;  /* 0x00000020bd047836 */ /* 0x000fe20000000000 */
[----:B------:R-:W-:Y:S02]  /*e440*/  LOP3.LUT R190, R190, 0xdfffffff, RZ, 0xc0, !PT ;  /* 0xdfffffffbebe7812 */ /* 0x000fe400078ec0ff */
[-C--:B------:R-:W-:Y:S02]  /*e450*/  ISETP.GE.AND P3, PT, R5, R186.reuse, PT ;  /* 0x000000ba0500720c */ /* 0x080fe40003f66270 */
[----:B------:R-:W-:Y:S02]  /*e460*/  @P1 LOP3.LUT R190, R190, 0x20000000, RZ, 0xfc, !PT ;  /* 0x20000000bebe1812 */ /* 0x000fe400078efcff */
[----:B------:R-:W-:Y:S02]  /*e470*/  ISETP.GE.AND P1, PT, R4, R186, PT ;  /* 0x000000ba0400720c */ /* 0x000fe40003f26270 */
[----:B------:R-:W-:Y:S02]  /*e480*/  LOP3.LUT R190, R190, 0xffffffdf, RZ, 0xc0, !PT ;  /* 0xffffffdfbebe7812 */ /* 0x000fe400078ec0ff */
[----:B------:R-:W-:Y:S02]  /*e490*/  FSEL R133, R248, -INF , P1 ;  /* 0xff800000f8857808 */ /* 0x000fe40000800000 */
[-C--:B------:R-:W-:Y:S02]  /*e4a0*/  ISETP.GE.AND P1, PT, R12, R178.reuse, PT ;  /* 0x000000b20c00720c */ /* 0x080fe40003f26270 */
[----:B------:R-:W-:Y:S02]  /*e4b0*/  @P2 LOP3.LUT R190, R190, 0x20, RZ, 0xfc, !PT ;  /* 0x00000020bebe2812 */ /* 0x000fe400078efcff */
[----:B------:R-:W-:Y:S02]  /*e4c0*/  FSEL R143, R249, -INF , P3 ;  /* 0xff800000f98f7808 */ /* 0x000fe40001800000 */
[C---:B------:R-:W-:Y:S02]  /*e4d0*/  ISETP.GE.AND P3, PT, R12.reuse, R185, PT ;  /* 0x000000b90c00720c */ /* 0x040fe40003f66270 */
[-C--:B------:R-:W-:Y:S01]  /*e4e0*/  ISETP.GE.AND P2, PT, R12, R177.reuse, PT ;  /* 0x000000b10c00720c */ /* 0x080fe20003f46270 */
[----:B------:R-:W-:Y:S01]  /*e4f0*/  VIADD R12, R189, 0x21 ;  /* 0x00000021bd0c7836 */ /* 0x000fe20000000000 */
[----:B------:R-:W-:Y:S02]  /*e500*/  LOP3.LUT R190, R190, 0xefffffff, RZ, 0xc0, !PT ;  /* 0xefffffffbebe7812 */ /* 0x000fe400078ec0ff */
[----:B------:R-:W-:Y:S02]  /*e510*/  ISETP.GE.AND P4, PT, R9, R178, PT ;  /* 0x000000b20900720c */ /* 0x000fe40003f86270 */
[----:B------:R-:W-:Y:S02]  /*e520*/  @P1 LOP3.LUT R190, R190, 0x10000000, RZ, 0xfc, !PT ;  /* 0x10000000bebe1812 */ /* 0x000fe400078efcff */
[----:B------:R-:W-:Y:S02]  /*e530*/  ISETP.GE.AND P1, PT, R12, R186, PT ;  /* 0x000000ba0c00720c */ /* 0x000fe40003f26270 */
[----:B------:R-:W-:Y:S02]  /*e540*/  LOP3.LUT R190, R190, 0xffffffef, RZ, 0xc0, !PT ;  /* 0xffffffefbebe7812 */ /* 0x000fe400078ec0ff */
[----:B------:R-:W-:Y:S02]  /*e550*/  FSEL R132, R240, -INF , P1 ;  /* 0xff800000f0847808 */ /* 0x000fe40000800000 */
[CC--:B------:R-:W-:Y:S02]  /*e560*/  ISETP.GE.AND P1, PT, R7.reuse, R178.reuse, PT ;  /* 0x000000b20700720c */ /* 0x0c0fe40003f26270 */
[----:B------:R-:W-:Y:S02]  /*e570*/  @P2 LOP3.LUT R190, R190, 0x10, RZ, 0xfc, !PT ;  /* 0x00000010bebe2812 */ /* 0x000fe400078efcff */
[-C--:B------:R-:W-:Y:S02]  /*e580*/  ISETP.GE.AND P2, PT, R7, R177.reuse, PT ;  /* 0x000000b10700720c */ /* 0x080fe40003f46270 */
[----:B------:R-:W-:Y:S02]  /*e590*/  LOP3.LUT R190, R190, 0xf7ffffff, RZ, 0xc0, !PT ;  /* 0xf7ffffffbebe7812 */ /* 0x000fe400078ec0ff */
[----:B------:R-:W-:Y:S02]  /*e5a0*/  FSEL R153, R223, -INF , P3 ;  /* 0xff800000df997808 */ /* 0x000fe40001800000 */
[----:B------:R-:W-:Y:S02]  /*e5b0*/  ISETP.GE.AND P3, PT, R6, R178, PT ;  /* 0x000000b20600720c */ /* 0x000fe40003f66270 */
[----:B------:R-:W-:Y:S02]  /*e5c0*/  FSEL R155, R224, -INF , P0 ;  /* 0xff800000e09b7808 */ /* 0x000fe40000000000 */
[----:B------:R-:W-:Y:S02]  /*e5d0*/  @P1 LOP3.LUT R190, R190, 0x8000000, RZ, 0xfc, !PT ;  /* 0x08000000bebe1812 */ /* 0x000fe400078efcff */
[-C--:B------:R-:W-:Y:S02]  /*e5e0*/  ISETP.GE.AND P1, PT, R10, R186.reuse, PT ;  /* 0x000000ba0a00720c */ /* 0x080fe40003f26270 */
[----:B------:R-:W-:Y:S02]  /*e5f0*/  LOP3.LUT R190, R190, 0xfffffff7, RZ, 0xc0, !PT ;  /* 0xfffffff7bebe7812 */ /* 0x000fe400078ec0ff */
[----:B------:R-:W-:Y:S02]  /*e600*/  FSEL R131, R238, -INF , P1 ;  /* 0xff800000ee837808 */ /* 0x000fe40000800000 */
[----:B------:R-:W-:Y:S02]  /*e610*/  @P2 LOP3.LUT R190, R190, 0x8, RZ, 0xfc, !PT ;  /* 0x00000008bebe2812 */ /* 0x000fe400078efcff */
[C---:B------:R-:W-:Y:S02]  /*e620*/  ISETP.GE.AND P2, PT, R9.reuse, R177, PT ;  /* 0x000000b10900720c */ /* 0x040fe40003f46270 */
[----:B------:R-:W-:Y:S02]  /*e630*/  LOP3.LUT R190, R190, 0xfbffffff, RZ, 0xc0, !PT ;  /* 0xfbffffffbebe7812 */ /* 0x000fe400078ec0ff */
[-C--:B------:R-:W-:Y:S01]  /*e640*/  ISETP.GE.AND P1, PT, R9, R185.reuse, PT ;  /* 0x000000b90900720c */ /* 0x080fe20003f26270 */
[----:B------:R-:W-:Y:S01]  /*e650*/  VIADD R9, R189, 0x29 ;  /* 0x00000029bd097836 */ /* 0x000fe20000000000 */
[----:B------:R-:W-:Y:S02]  /*e660*/  @P4 LOP3.LUT R190, R190, 0x4000000, RZ, 0xfc, !PT ;  /* 0x04000000bebe4812 */ /* 0x000fe400078efcff */
[----:B------:R-:W-:Y:S01]  /*e670*/  ISETP.GE.AND P0, PT, R7, R185, PT ;  /* 0x000000b90700720c */ /* 0x000fe20003f06270 */
[----:B------:R-:W-:Y:S01]  /*e680*/  VIADD R7, R189, 0x30 ;  /* 0x00000030bd077836 */ /* 0x000fe20000000000 */
[----:B------:R-:W-:Y:S02]  /*e690*/  LOP3.LUT R190, R190, 0xfffffffb, RZ, 0xc0, !PT ;  /* 0xfffffffbbebe7812 */ /* 0x000fe400078ec0ff */
[----:B------:R-:W-:Y:S02]  /*e6a0*/  ISETP.GE.AND P4, PT, R9, R186, PT ;  /* 0x000000ba0900720c */ /* 0x000fe40003f86270 */
[----:B------:R-:W-:Y:S02]  /*e6b0*/  @P2 LOP3.LUT R190, R190, 0x4, RZ, 0xfc, !PT ;  /* 0x00000004bebe2812 */ /* 0x000fe400078efcff */
[----:B------:R-:W-:Y:S02]  /*e6c0*/  ISETP.GE.AND P2, PT, R6, R177, PT ;  /* 0x000000b10600720c */ /* 0x000fe40003f46270 */
[----:B------:R-:W-:Y:S02]  /*e6d0*/  LOP3.LUT R190, R190, 0xfdffffff, RZ, 0xc0, !PT ;  /* 0xfdffffffbebe7812 */ /* 0x000fe400078ec0ff */
[----:B------:R-:W-:Y:S02]  /*e6e0*/  FSEL R130, R236, -INF , P4 ;  /* 0xff800000ec827808 */ /* 0x000fe40002000000 */
[----:B------:R-:W-:Y:S02]  /*e6f0*/  @P3 LOP3.LUT R190, R190, 0x2000000, RZ, 0xfc, !PT ;  /* 0x02000000bebe3812 */ /* 0x000fe400078efcff */
[-C--:B------:R-:W-:Y:S02]  /*e700*/  ISETP.GE.AND P4, PT, R24, R178.reuse, PT ;  /* 0x000000b21800720c */ /* 0x080fe40003f86270 */
[----:B------:R-:W-:Y:S02]  /*e710*/  LOP3.LUT R190, R190, 0xfffffffd, RZ, 0xc0, !PT ;  /* 0xfffffffdbebe7812 */ /* 0x000fe400078ec0ff */
[----:B------:R-:W-:Y:S02]  /*e720*/  FSEL R151, R222, -INF , P0 ;  /* 0xff800000de977808 */ /* 0x000fe40000000000 */
[-C--:B------:R-:W-:Y:S01]  /*e730*/  ISETP.GE.AND P0, PT, R6, R185.reuse, PT ;  /* 0x000000b90600720c */ /* 0x080fe20003f06270 */
[----:B------:R-:W-:Y:S01]  /*e740*/  VIADD R6, R189, 0x31 ;  /* 0x00000031bd067836 */ /* 0x000fe20000000000 */
[----:B------:R-:W-:Y:S02]  /*e750*/  @P2 LOP3.LUT R190, R190, 0x2, RZ, 0xfc, !PT ;  /* 0x00000002bebe2812 */ /* 0x000fe400078efcff */
[----:B------:R-:W-:Y:S02]  /*e760*/  FSEL R139, R219, -INF , P0 ;  /* 0xff800000db8b7808 */ /* 0x000fe40000000000 */
[C---:B------:R-:W-:Y:S02]  /*e770*/  ISETP.GE.AND P0, PT, R5.reuse, R178, PT ;  /* 0x000000b20500720c */ /* 0x040fe40003f06270 */
[----:B------:R-:W-:Y:S02]  /*e780*/  FSEL R141, R220, -INF , P1 ;  /* 0xff800000dc8d7808 */ /* 0x000fe40000800000 */
[----:B------:R-:W-:Y:S02]  /*e790*/  LOP3.LUT R190, R190, 0xfeffffff, RZ, 0xc0, !PT ;  /* 0xfeffffffbebe7812 */ /* 0x000fe400078ec0ff */
[----:B------:R-:W-:Y:S02]  /*e7a0*/  ISETP.GE.AND P1, PT, R5, R185, PT ;  /* 0x000000b90500720c */ /* 0x000fe40003f26270 */
[----:B------:R-:W-:Y:S02]  /*e7b0*/  @P4 LOP3.LUT R190, R190, 0x1000000, RZ, 0xfc, !PT ;  /* 0x01000000bebe4812 */ /* 0x000fe400078efcff */
[----:B------:R-:W-:Y:S02]  /*e7c0*/  FSEL R135, R213, -INF , P1 ;  /* 0xff800000d5877808 */ /* 0x000fe40000800000 */
[-C--:B------:R-:W-:Y:S02]  /*e7d0*/  ISETP.GE.AND P1, PT, R189, R177.reuse, PT ;  /* 0x000000b1bd00720c */ /* 0x080fe40003f26270 */
[----:B------:R-:W-:Y:S02]  /*e7e0*/  LOP3.LUT R190, R190, 0xff7fffff, RZ, 0xc0, !PT ;  /* 0xff7fffffbebe7812 */ /* 0x000fe400078ec0ff */
[----:B------:R-:W-:Y:S02]  /*e7f0*/  FSEL R167, R167, -INF , !P1 ;  /* 0xff800000a7a77808 */ /* 0x000fe40004800000 */
[----:B------:R-:W-:Y:S02]  /*e800*/  LOP3.LUT P1, RZ, R191, 0x100, RZ, 0xc0, !PT ;  /* 0x00000100bfff7812 */ /* 0x000fe4000782c0ff */
[----:B------:R-:W-:Y:S02]  /*e810*/  @P0 LOP3.LUT R190, R190, 0x800000, RZ, 0xfc, !PT ;  /* 0x00800000bebe0812 */ /* 0x000fe400078efcff */
[----:B------:R-:W-:Y:S02]  /*e820*/  FSEL R247, R247, -INF , !P1 ;  /* 0xff800000f7f77808 */ /* 0x000fe40004800000 */
[C---:B------:R-:W-:Y:S02]  /*e830*/  LOP3.LUT P1, RZ, R190.reuse, 0x10000, RZ, 0xc0, !PT ;  /* 0x00010000beff7812 */ /* 0x040fe4000782c0ff */
[----:B------:R-:W-:Y:S01]  /*e840*/  ISETP.GE.AND P6, PT, R5, R177, PT ;  /* 0x000000b10500720c */ /* 0x000fe20003fc6270 */
[----:B------:R-:W-:Y:S01]  /*e850*/  VIADD R5, R189, 0x39 ;  /* 0x00000039bd057836 */ /* 0x000fe20000000000 */
[----:B------:R-:W-:Y:S02]  /*e860*/  P2R R44, PR, RZ, 0x2 ;  /* 0x00000002ff2c7803 */ /* 0x000fe40000000000 */
[----:B------:R-:W-:Y:S02]  /*e870*/  LOP3.LUT P1, RZ, R190, 0x20000, RZ, 0xc0, !PT ;  /* 0x00020000beff7812 */ /* 0x000fe4000782c0ff */
[-C--:B------:R-:W-:Y:S02]  /*e880*/  ISETP.GE.AND P0, PT, R5, R186.reuse, PT ;  /* 0x000000ba0500720c */ /* 0x080fe40003f06270 */
[----:B------:R-:W-:Y:S02]  /*e890*/  P2R R45, PR, RZ, 0x2 ;  /* 0x00000002ff2d7803 */ /* 0x000fe40000000000 */
[----:B------:R-:W-:Y:S02]  /*e8a0*/  LOP3.LUT P1, RZ, R191, 0x1, RZ, 0xc0, !PT ;  /* 0x00000001bfff7812 */ /* 0x000fe4000782c0ff */
[----:B------:R-:W-:Y:S02]  /*e8b0*/  FSEL R122, R29, -INF , P0 ;  /* 0xff8000001d7a7808 */ /* 0x000fe40000000000 */
[----:B------:R-:W-:Y:S02]  /*e8c0*/  P2R R46, PR, RZ, 0x2 ;  /* 0x00000002ff2e7803 */ /* 0x000fe40000000000 */
[C---:B------:R-:W-:Y:S02]  /*e8d0*/  LOP3.LUT P1, RZ, R191.reuse, 0x2, RZ, 0xc0, !PT ;  /* 0x00000002bfff7812 */ /* 0x040fe4000782c0ff */
        /* <DEDUP_REMOVED lines=12> */
[----:B------:R-:W-:Y:S02]  /*e9a0*/  P2R R28, PR, RZ, 0x40 ;  /* 0x00000040ff1c7803 */ /* 0x000fe40000000000 */
[----:B------:R-:W-:Y:S02]  /*e9b0*/  P2R R51, PR, RZ, 0x2 ;  /* 0x00000002ff337803 */ /* 0x000fe40000000000 */
[-C--:B------:R-:W-:Y:S02]  /*e9c0*/  ISETP.GE.AND P0, PT, R10, R185.reuse, PT ;  /* 0x000000b90a00720c */ /* 0x080fe40003f06270 */
[C---:B------:R-:W-:Y:S02]  /*e9d0*/  LOP3.LUT P1, RZ, R190.reuse, 0x100000, RZ, 0xc0, !PT ;  /* 0x00100000beff7812 */ /* 0x040fe4000782c0ff */
[----:B------:R-:W-:Y:S02]  /*e9e0*/  LOP3.LUT P6, RZ, R190, 0x200000, RZ, 0xc0, !PT ;  /* 0x00200000beff7812 */ /* 0x000fe400078cc0ff */
[-C--:B------:R-:W-:Y:S02]  /*e9f0*/  ISETP.GE.AND P3, PT, R7, R186.reuse, PT ;  /* 0x000000ba0700720c */ /* 0x080fe40003f66270 */
[----:B------:R-:W-:Y:S02]  /*ea00*/  FSEL R125, R218, -INF , P0 ;  /* 0xff800000da7d7808 */ /* 0x000fe40000000000 */
[----:B------:R-:W-:Y:S02]  /*ea10*/  FSEL R19, R19, -INF , !P1 ;  /* 0xff80000013137808 */ /* 0x000fe40004800000 */
[----:B------:R-:W-:Y:S02]  /*ea20*/  P2R R32, PR, RZ, 0x40 ;  /* 0x00000040ff207803 */ /* 0x000fe40000000000 */
[-C--:B------:R-:W-:Y:S02]  /*ea30*/  ISETP.GE.AND P0, PT, R9, R185.reuse, PT ;  /* 0x000000b90900720c */ /* 0x080fe40003f06270 */
[----:B------:R-:W-:Y:S02]  /*ea40*/  ISETP.NE.AND P1, PT, R51, RZ, PT ;  /* 0x000000ff3300720c */ /* 0x000fe40003f25270 */
[----:B------:R-:W-:Y:S02]  /*ea50*/  FSEL R128, R235, -INF , P3 ;  /* 0xff800000eb807808 */ /* 0x000fe40001800000 */
[----:B------:R-:W-:Y:S02]  /*ea60*/  LOP3.LUT P6, RZ, R191, 0x400, RZ, 0xc0, !PT ;  /* 0x00000400bfff7812 */ /* 0x000fe400078cc0ff */
[-C--:B------:R-:W-:Y:S02]  /*ea70*/  ISETP.GE.AND P3, PT, R24, R185.reuse, PT ;  /* 0x000000b91800720c */ /* 0x080fe40003f66270 */
[----:B------:R-:W-:Y:S02]  /*ea80*/  FSEL R123, R217, -INF , P0 ;  /* 0xff800000d97b7808 */ /* 0x000fe40000000000 */
[-C--:B------:R-:W-:Y:S02]  /*ea90*/  ISETP.GE.AND P0, PT, R7, R185.reuse, PT ;  /* 0x000000b90700720c */ /* 0x080fe40003f06270 */
[----:B------:R-:W-:Y:S02]  /*eaa0*/  FSEL R229, R22, -INF , !P1 ;  /* 0xff80000016e57808 */ /* 0x000fe40004800000 */
[----:B------:R-:W-:Y:S02]  /*eab0*/  P2R R33, PR, RZ, 0x40 ;  /* 0x00000040ff217803 */ /* 0x000fe40000000000 */
[----:B------:R-:W-:Y:S02]  /*eac0*/  ISETP.NE.AND P1, PT, R50, RZ, PT ;  /* 0x000000ff3200720c */ /* 0x000fe40003f25270 */
[----:B------:R-:W-:Y:S02]  /*ead0*/  FSEL R137, R214, -INF , P3 ;  /* 0xff800000d6897808 */ /* 0x000fe40001800000 */
[C---:B------:R-:W-:Y:S02]  /*eae0*/  LOP3.LUT P6, RZ, R191.reuse, 0x800, RZ, 0xc0, !PT ;  /* 0x00000800bfff7812 */ /* 0x040fe400078cc0ff */
[----:B------:R-:W-:Y:S02]  /*eaf0*/  LOP3.LUT P3, RZ, R191, 0x80, RZ, 0xc0, !PT ;  /* 0x00000080bfff7812 */ /* 0x000fe4000786c0ff */
[----:B------:R-:W-:Y:S02]  /*eb00*/  FSEL R121, R232, -INF , P0 ;  /* 0xff800000e8797808 */ /* 0x000fe40000000000 */
[----:B------:R-:W-:Y:S02]  /*eb10*/  FSEL R227, R21, -INF , !P1 ;  /* 0xff80000015e37808 */ /* 0x000fe40004800000 */
[----:B------:R-:W-:Y:S02]  /*eb20*/  P2R R34, PR, RZ, 0x40 ;  /* 0x00000040ff227803 */ /* 0x000fe40000000000 */
[----:B------:R-:W-:Y:S02]  /*eb30*/  ISETP.GE.AND P0, PT, R6, R185, PT ;  /* 0x000000b90600720c */ /* 0x000fe40003f06270 */
[----:B------:R-:W-:Y:S02]  /*eb40*/  ISETP.NE.AND P1, PT, R49, RZ, PT ;  /* 0x000000ff3100720c */ /* 0x000fe40003f25270 */
[-C--:B------:R-:W-:Y:S02]  /*eb50*/  ISETP.GE.AND P2, PT, R24, R177.reuse, PT ;  /* 0x000000b11800720c */ /* 0x080fe40003f46270 */
[----:B------:R-:W-:Y:S02]  /*eb60*/  LOP3.LUT P6, RZ, R191, 0x1000, RZ, 0xc0, !PT ;  /* 0x00001000bfff7812 */ /* 0x000fe400078cc0ff */
[----:B------:R-:W-:Y:S02]  /*eb70*/  FSEL R245, R245, -INF , !P3 ;  /* 0xff800000f5f57808 */ /* 0x000fe40005800000 */
[----:B------:R-:W-:Y:S02]  /*eb80*/  ISETP.GE.AND P4, PT, R6, R186, PT ;  /* 0x000000ba0600720c */ /* 0x000fe40003f86270 */
[----:B------:R-:W-:Y:S02]  /*eb90*/  LOP3.LUT P3, RZ, R190, 0x2000, RZ, 0xc0, !PT ;  /* 0x00002000beff7812 */ /* 0x000fe4000786c0ff */
[----:B------:R-:W-:Y:S02]  /*eba0*/  ISETP.GE.AND P5, PT, R4, R177, PT ;  /* 0x000000b10400720c */ /* 0x000fe40003fa6270 */
[----:B------:R-:W-:Y:S02]  /*ebb0*/  FSEL R120, R230, -INF , P0 ;  /* 0xff800000e6787808 */ /* 0x000fe40000000000 */
[----:B------:R-:W-:Y:S02]  /*ebc0*/  P2R R24, PR, RZ, 0x4 ;  /* 0x00000004ff187803 */ /* 0x000fe40000000000 */
[----:B------:R-:W-:Y:S02]  /*ebd0*/  ISETP.GE.AND P0, PT, R5, R185, PT ;  /* 0x000000b90500720c */ /* 0x000fe40003f06270 */
[----:B------:R-:W-:Y:S02]  /*ebe0*/  FSEL R15, R15, -INF , !P1 ;  /* 0xff8000000f0f7808 */ /* 0x000fe40004800000 */
[----:B------:R-:W-:Y:S02]  /*ebf0*/  P2R R36, PR, RZ, 0x40 ;  /* 0x00000040ff247803 */ /* 0x000fe40000000000 */
[----:B------:R-:W-:Y:S02]  /*ec00*/  LOP3.LUT P6, RZ, R191, 0x2000, RZ, 0xc0, !PT ;  /* 0x00002000bfff7812 */ /* 0x000fe400078cc0ff */
[----:B------:R-:W-:Y:S02]  /*ec10*/  P2R R39, PR, RZ, 0x8 ;  /* 0x00000008ff277803 */ /* 0x000fe40000000000 */
[----:B------:R-:W-:Y:S02]  /*ec20*/  ISETP.NE.AND P1, PT, R48, RZ, PT ;  /* 0x000000ff3000720c */ /* 0x000fe40003f25270 */
[----:B------:R-:W-:Y:S02]  /*ec30*/  FSEL R126, R30, -INF , P4 ;  /* 0xff8000001e7e7808 */ /* 0x000fe40002000000 */
[----:B------:R-:W-:Y:S01]  /*ec40*/  ISETP.GE.AND P2, PT, R4, R178, PT ;  /* 0x000000b20400720c */ /* 0x000fe20003f46270 */
[----:B------:R-:W-:Y:S01]  /*ec50*/  VIADD R4, R189, 0x38 ;  /* 0x00000038bd047836 */ /* 0x000fe20000000000 */
[----:B------:R-:W-:Y:S02]  /*ec60*/  P2R R30, PR, RZ, 0x20 ;  /* 0x00000020ff1e7803 */ /* 0x000fe40000000000 */
[----:B------:R-:W-:Y:S02]  /*ec70*/  LOP3.LUT P3, RZ, R190, 0x20000000, RZ, 0xc0, !PT ;  /* 0x20000000beff7812 */ /* 0x000fe4000786c0ff */
[----:B------:R-:W-:Y:S02]  /*ec80*/  LOP3.LUT P5, RZ, R191, 0x20, RZ, 0xc0, !PT ;  /* 0x00000020bfff7812 */ /* 0x000fe400078ac0ff */
[----:B------:R-:W-:Y:S02]  /*ec90*/  FSEL R54, R234, -INF , P0 ;  /* 0xff800000ea367808 */ /* 0x000fe40000000000 */
[----:B------:R-:W-:Y:S02]  /*eca0*/  FSEL R8, R8, -INF , !P6 ;  /* 0xff80000008087808 */ /* 0x000fe40007000000 */
[----:B------:R-:W-:Y:S02]  /*ecb0*/  FSEL R11, R11, -INF , !P1 ;  /* 0xff8000000b0b7808 */ /* 0x000fe40004800000 */
[----:B------:R-:W-:Y:S02]  /*ecc0*/  LOP3.LUT P0, RZ, R191, 0x200, RZ, 0xc0, !PT ;  /* 0x00000200bfff7812 */ /* 0x000fe4000780c0ff */
[----:B------:R-:W-:Y:S02]  /*ecd0*/  P2R R40, PR, RZ, 0x8 ;  /* 0x00000008ff287803 */ /* 0x000fe40000000000 */
[----:B------:R-:W-:Y:S02]  /*ece0*/  ISETP.NE.AND P1, PT, R47, RZ, PT ;  /* 0x000000ff2f00720c */ /* 0x000fe40003f25270 */
[----:B------:R-:W-:Y:S02]  /*ecf0*/  ISETP.NE.AND P6, PT, R36, RZ, PT ;  /* 0x000000ff2400720c */ /* 0x000fe40003fc5270 */
[----:B------:R-:W-:Y:S02]  /*ed00*/  ISETP.GE.AND P4, PT, R4, R186, PT ;  /* 0x000000ba0400720c */ /* 0x000fe40003f86270 */
[----:B------:R-:W-:Y:S02]  /*ed10*/  FSEL R233, R233, -INF , !P5 ;  /* 0xff800000e9e97808 */ /* 0x000fe40006800000 */
[C---:B------:R-:W-:Y:S02]  /*ed20*/  LOP3.LUT P3, RZ, R190.reuse, 0x4000, RZ, 0xc0, !PT ;  /* 0x00004000beff7812 */ /* 0x040fe4000786c0ff */
[----:B------:R-:W-:Y:S02]  /*ed30*/  LOP3.LUT P5, RZ, R190, 0x1000000, RZ, 0xc0, !PT ;  /* 0x01000000beff7812 */ /* 0x000fe400078ac0ff */
[----:B------:R-:W-:Y:S02]  /*ed40*/  FSEL R249, R204, -INF , !P0 ;  /* 0xff800000ccf97808 */ /* 0x000fe40004000000 */
[----:B------:R-:W-:Y:S02]  /*ed50*/  FSEL R35, R35, -INF , !P6 ;  /* 0xff80000023237808 */ /* 0x000fe40007000000 */
[----:B------:R-:W-:Y:S02]  /*ed60*/  FSEL R217, R20, -INF , !P1 ;  /* 0xff80000014d97808 */ /* 0x000fe40004800000 */
[----:B------:R-:W-:Y:S02]  /*ed70*/  LOP3.LUT P0, RZ, R190, 0x40, RZ, 0xc0, !PT ;  /* 0x00000040beff7812 */ /* 0x000fe4000780c0ff */
[----:B------:R-:W-:Y:S02]  /*ed80*/  P2R R41, PR, RZ, 0x8 ;  /* 0x00000008ff297803 */ /* 0x000fe40000000000 */
[----:B------:R-:W-:Y:S02]  /*ed90*/  ISETP.NE.AND P1, PT, R46, RZ, PT ;  /* 0x000000ff2e00720c */ /* 0x000fe40003f25270 */
[----:B------:R-:W-:Y:S02]  /*eda0*/  FSEL R124, R25, -INF , P4 ;  /* 0xff800000197c7808 */ /* 0x000fe40002000000 */
[----:B------:R-:W-:Y:S02]  /*edb0*/  ISETP.NE.AND P6, PT, R34, RZ, PT ;  /* 0x000000ff2200720c */ /* 0x000fe40003fc5270 */
[----:B------:R-:W-:Y:S02]  /*edc0*/  P2R R25, PR, RZ, 0x20 ;  /* 0x00000020ff197803 */ /* 0x000fe40000000000 */
[C---:B------:R-:W-:Y:S02]  /*edd0*/  LOP3.LUT P3, RZ, R190.reuse, 0x8000, RZ, 0xc0, !PT ;  /* 0x00008000beff7812 */ /* 0x040fe4000786c0ff */
[CC--:B------:R-:W-:Y:S01]  /*ede0*/  ISETP.GE.AND P4, PT, R189.reuse, R178.reuse, PT ;  /* 0x000000b2bd00720c */ /* 0x0c0fe20003f86270 */
[----:B------:R-:W-:Y:S01]  /*edf0*/  VIADD R189, R189, 0xffffff80 ;  /* 0xffffff80bdbd7836 */ /* 0x000fe20000000000 */
[----:B------:R-:W-:Y:S02]  /*ee00*/  LOP3.LUT P5, RZ, R190, 0x100, RZ, 0xc0, !PT ;  /* 0x00000100beff7812 */ /* 0x000fe400078ac0ff */
[----:B------:R-:W-:Y:S02]  /*ee10*/  FSEL R57, R57, -INF , !P0 ;  /* 0xff80000039397808 */ /* 0x000fe40004000000 */
[----:B------:R-:W-:Y:S02]  /*ee20*/  FSEL R215, R18, -INF , !P1 ;  /* 0xff80000012d77808 */ /* 0x000fe40004800000 */
[----:B------:R-:W-:Y:S02]  /*ee30*/  FSEL R31, R31, -INF , !P6 ;  /* 0xff8000001f1f7808 */ /* 0x000fe40007000000 */
[-C--:B------:R-:W-:Y:S02]  /*ee40*/  ISETP.GE.AND P0, PT, R12, R178.reuse, PT ;  /* 0x000000b20c00720c */ /* 0x080fe40003f06270 */
[----:B------:R-:W-:Y:S02]  /*ee50*/  ISETP.NE.AND P6, PT, R33, RZ, PT ;  /* 0x000000ff2100720c */ /* 0x000fe40003fc5270 */
[----:B------:R-:W-:Y:S02]  /*ee60*/  P2R R42, PR, RZ, 0x8 ;  /* 0x00000008ff2a7803 */ /* 0x000fe40000000000 */
[----:B------:R-:W-:Y:S02]  /*ee70*/  ISETP.NE.AND P1, PT, R45, RZ, PT ;  /* 0x000000ff2d00720c */ /* 0x000fe40003f25270 */
[----:B------:R-:W-:Y:S02]  /*ee80*/  FSEL R205, R26, -INF , !P4 ;  /* 0xff8000001acd7808 */ /* 0x000fe40006000000 */
[----:B------:R-:W-:Y:S02]  /*ee90*/  P2R R26, PR, RZ, 0x20 ;  /* 0x00000020ff1a7803 */ /* 0x000fe40000000000 */
        /* <DEDUP_REMOVED lines=8> */
[----:B------:R-:W-:Y:S02]  /*ef20*/  ISETP.NE.AND P6, PT, R32, RZ, PT ;  /* 0x000000ff2000720c */ /* 0x000fe40003fc5270 */
[----:B------:R-:W-:Y:S02]  /*ef30*/  P2R R32, PR, RZ, 0x20 ;  /* 0x00000020ff207803 */ /* 0x000fe40000000000 */
[C---:B------:R-:W-:Y:S02]  /*ef40*/  LOP3.LUT P3, RZ, R190.reuse, 0x80000000, RZ, 0xc0, !PT ;  /* 0x80000000beff7812 */ /* 0x040fe4000786c0ff */
[----:B------:R-:W-:Y:S02]  /*ef50*/  LOP3.LUT P5, RZ, R190, 0x2000000, RZ, 0xc0, !PT ;  /* 0x02000000beff7812 */ /* 0x000fe400078ac0ff */
[----:B------:R-:W-:Y:S02]  /*ef60*/  FSEL R155, R155, -INF , !P0 ;  /* 0xff8000009b9b7808 */ /* 0x000fe40004000000 */
[----:B------:R-:W-:Y:S02]  /*ef70*/  FSEL R239, R239, -INF , !P1 ;  /* 0xff800000efef7808 */ /* 0x000fe40004800000 */
[-C--:B------:R-:W-:Y:S02]  /*ef80*/  ISETP.GE.AND P0, PT, R10, R178.reuse, PT ;  /* 0x000000b20a00720c */ /* 0x080fe40003f06270 */
[----:B------:R-:W-:Y:S02]  /*ef90*/  FSEL R213, R17, -INF , !P3 ;  /* 0xff80000011d57808 */ /* 0x000fe40005800000 */
[C---:B------:R-:W-:Y:S02]  /*efa0*/  LOP3.LUT P1, RZ, R190.reuse, 0x8, RZ, 0xc0, !PT ;  /* 0x00000008beff7812 */ /* 0x040fe4000782c0ff */
[----:B------:R-:W-:Y:S02]  /*efb0*/  P2R R33, PR, RZ, 0x20 ;  /* 0x00000020ff217803 */ /* 0x000fe40000000000 */
[----:B------:R-:W-:Y:S02]  /*efc0*/  ISETP.NE.AND P3, PT, R43, RZ, PT ;  /* 0x000000ff2b00720c */ /* 0x000fe40003f65270 */
[----:B------:R-:W-:Y:S02]  /*efd0*/  LOP3.LUT P5, RZ, R190, 0x4000000, RZ, 0xc0, !PT ;  /* 0x04000000beff7812 */ /* 0x000fe400078ac0ff */
[----:B------:R-:W-:Y:S02]  /*efe0*/  FSEL R131, R131, -INF , !P0 ;  /* 0xff80000083837808 */ /* 0x000fe40004000000 */
[----:B------:R-:W-:Y:S02]  /*eff0*/  FSEL R151, R151, -INF , !P1 ;  /* 0xff80000097977808 */ /* 0x000fe40004800000 */
[----:B------:R-:W-:Y:S02]  /*f000*/  ISETP.GE.AND P0, PT, R9, R178, PT ;  /* 0x000000b20900720c */ /* 0x000fe40003f06270 */
[----:B------:R-:W-:Y:S02]  /*f010*/  FSEL R211, R16, -INF , !P3 ;  /* 0xff80000010d37808 */ /* 0x000fe40005800000 */
[----:B------:R-:W-:Y:S02]  /*f020*/  ISETP.GE.AND P1, PT, R10, R177, PT ;  /* 0x000000b10a00720c */ /* 0x000fe40003f26270 */
[----:B------:R-:W-:Y:S02]  /*f030*/  FMNMX3.FTZ R10, R117, R8, R35, !PT ;  /* 0x00000008750a7276 */ /* 0x000fe40007810023 */
[----:B------:R-:W-:Y:S02]  /*f040*/  P2R R34, PR, RZ, 0x20 ;  /* 0x00000020ff227803 */ /* 0x000fe40000000000 */
[----:B------:R-:W-:Y:S02]  /*f050*/  ISETP.NE.AND P3, PT, R42, RZ, PT ;  /* 0x000000ff2a00720c */ /* 0x000fe40003f65270 */
[----:B------:R-:W-:Y:S02]  /*f060*/  LOP3.LUT P5, RZ, R190, 0x400, RZ, 0xc0, !PT ;  /* 0x00000400beff7812 */ /* 0x000fe400078ac0ff */
[----:B------:R-:W-:Y:S02]  /*f070*/  FSEL R130, R130, -INF , !P0 ;  /* 0xff80000082827808 */ /* 0x000fe40004000000 */
[----:B------:R-:W-:Y:S02]  /*f080*/  LOP3.LUT P4, RZ, R191, 0x40, RZ, 0xc0, !PT ;  /* 0x00000040bfff7812 */ /* 0x000fe4000788c0ff */
[----:B------:R-:W-:Y:S02]  /*f090*/  LOP3.LUT P0, RZ, R190, 0x10, RZ, 0xc0, !PT ;  /* 0x00000010beff7812 */ /* 0x000fe4000780c0ff */
[----:B------:R-:W-:Y:S02]  /*f0a0*/  FMNMX3.FTZ R10, R10, R31, R27, !PT ;  /* 0x0000001f0a0a7276 */ /* 0x000fe4000781001b */
[----:B------:R-:W-:Y:S02]  /*f0b0*/  FSEL R237, R237, -INF , !P3 ;  /* 0xff800000eded7808 */ /* 0x000fe40005800000 */
[----:B------:R-:W-:Y:S02]  /*f0c0*/  P2R R36, PR, RZ, 0x20 ;  /* 0x00000020ff247803 */ /* 0x000fe40000000000 */
[----:B------:R-:W-:Y:S02]  /*f0d0*/  ISETP.NE.AND P3, PT, R41, RZ, PT ;  /* 0x000000ff2900720c */ /* 0x000fe40003f65270 */
[C---:B------:R-:W-:Y:S02]  /*f0e0*/  LOP3.LUT P5, RZ, R190.reuse, 0x800, RZ, 0xc0, !PT ;  /* 0x00000800beff7812 */ /* 0x040fe400078ac0ff */
[----:B------:R-:W-:Y:S02]  /*f0f0*/  P2R R29, PR, RZ, 0x4 ;  /* 0x00000004ff1d7803 */ /* 0x000fe40000000000 */
[----:B------:R-:W-:Y:S02]  /*f100*/  FSEL R243, R243, -INF , !P4 ;  /* 0xff800000f3f37808 */ /* 0x000fe40006000000 */
[----:B------:R-:W-:Y:S02]  /*f110*/  FSEL R153, R153, -INF , !P0 ;  /* 0xff80000099997808 */ /* 0x000fe40004000000 */
[-C--:B------:R-:W-:Y:S02]  /*f120*/  ISETP.GE.AND P0, PT, R7, R178.reuse, PT ;  /* 0x000000b20700720c */ /* 0x080fe40003f06270 */
[----:B------:R-:W-:Y:S02]  /*f130*/  LOP3.LUT P4, RZ, R190, 0x8000000, RZ, 0xc0, !PT ;  /* 0x08000000beff7812 */ /* 0x000fe4000788c0ff */
[----:B------:R-:W-:Y:S02]  /*f140*/  LOP3.LUT P2, RZ, R191, 0x10, RZ, 0xc0, !PT ;  /* 0x00000010bfff7812 */ /* 0x000fe4000784c0ff */
[----:B------:R-:W-:Y:S02]  /*f150*/  FMNMX3.FTZ R10, R10, R249, R247, !PT ;  /* 0x000000f90a0a7276 */ /* 0x000fe400078100f7 */
[----:B------:R-:W-:Y:S02]  /*f160*/  FSEL R235, R210, -INF , !P3 ;  /* 0xff800000d2eb7808 */ /* 0x000fe40005800000 */
[----:B------:R-:W-:Y:S02]  /*f170*/  ISETP.NE.AND P3, PT, R40, RZ, PT ;  /* 0x000000ff2800720c */ /* 0x000fe40003f65270 */
[----:B------:R-:W-:Y:S02]  /*f180*/  FSEL R221, R221, -INF , !P5 ;  /* 0xff800000dddd7808 */ /* 0x000fe40006800000 */
[----:B------:R-:W-:Y:S02]  /*f190*/  ISETP.NE.AND P5, PT, R36, RZ, PT ;  /* 0x000000ff2400720c */ /* 0x000fe40003fa5270 */
[----:B------:R-:W-:Y:S02]  /*f1a0*/  P2R R37, PR, RZ, 0x10 ;  /* 0x00000010ff257803 */ /* 0x000fe40000000000 */
[----:B------:R-:W-:Y:S02]  /*f1b0*/  FSEL R128, R128, -INF , !P0 ;  /* 0xff80000080807808 */ /* 0x000fe40004000000 */
[----:B------:R-:W-:Y:S02]  /*f1c0*/  FSEL R231, R231, -INF , !P2 ;  /* 0xff800000e7e77808 */ /* 0x000fe40005000000 */
[----:B------:R-:W-:Y:S02]  /*f1d0*/  FMNMX3.FTZ R10, R10, R245, R243, !PT ;  /* 0x000000f50a0a7276 */ /* 0x000fe400078100f3 */
[----:B------:R-:W-:Y:S02]  /*f1e0*/  LOP3.LUT P4, RZ, R190, 0x10000000, RZ, 0xc0, !PT ;  /* 0x10000000beff7812 */ /* 0x000fe4000788c0ff */
[-C--:B------:R-:W-:Y:S02]  /*f1f0*/  ISETP.GE.AND P0, PT, R6, R178.reuse, PT ;  /* 0x000000b20600720c */ /* 0x080fe40003f06270 */
[----:B------:R-:W-:Y:S02]  /*f200*/  FSEL R203, R203, -INF , !P3 ;  /* 0xff800000cbcb7808 */ /* 0x000fe40005800000 */
[----:B------:R-:W-:Y:S02]  /*f210*/  FSEL R23, R23, -INF , !P6 ;  /* 0xff80000017177808 */ /* 0x000fe40007000000 */
[----:B------:R-:W-:Y:S02]  /*f220*/  ISETP.NE.AND P3, PT, R39, RZ, PT ;  /* 0x000000ff2700720c */ /* 0x000fe40003f65270 */
[----:B------:R-:W-:Y:S02]  /*f230*/  FSEL R219, R13, -INF , !P5 ;  /* 0xff8000000ddb7808 */ /* 0x000fe40006800000 */
[----:B------:R-:W-:Y:S02]  /*f240*/  ISETP.NE.AND P5, PT, R34, RZ, PT ;  /* 0x000000ff2200720c */ /* 0x000fe40003fa5270 */
[----:B------:R-:W-:Y:S02]  /*f250*/  FMNMX3.FTZ R10, R10, R233, R231, !PT ;  /* 0x000000e90a0a7276 */ /* 0x000fe400078100e7 */
[----:B------:R-:W-:Y:S02]  /*f260*/  P2R R38, PR, RZ, 0x10 ;  /* 0x00000010ff267803 */ /* 0x000fe40000000000 */
[----:B------:R-:W-:Y:S02]  /*f270*/  FSEL R126, R126, -INF , !P0 ;  /* 0xff8000007e7e7808 */ /* 0x000fe40004000000 */
[----:B------:R-:W-:Y:S02]  /*f280*/  ISETP.GE.AND P0, PT, R12, R177, PT ;  /* 0x000000b10c00720c */ /* 0x000fe40003f06270 */
[----:B------:R-:W-:Y:S02]  /*f290*/  LOP3.LUT P4, RZ, R190, 0x1000, RZ, 0xc0, !PT ;  /* 0x00001000beff7812 */ /* 0x000fe4000788c0ff */
[----:B------:R-:W-:Y:S02]  /*f2a0*/  FMNMX3.FTZ R12, R116, R23, R19, !PT ;  /* 0x00000017740c7276 */ /* 0x000fe40007810013 */
[----:B------:R-:W-:Y:S02]  /*f2b0*/  FSEL R225, R14, -INF , !P3 ;  /* 0xff8000000ee17808 */ /* 0x000fe40005800000 */
[----:B------:R-:W-:Y:S02]  /*f2c0*/  FMNMX3.FTZ R14, R10, R229, R227, !PT ;  /* 0x000000e50a0e7276 */ /* 0x000fe400078100e3 */
[----:B------:R-:W-:Y:S02]  /*f2d0*/  FSEL R149, R149, -INF , !P5 ;  /* 0xff80000095957808 */ /* 0x000fe40006800000 */
[----:B------:R-:W-:Y:S02]  /*f2e0*/  ISETP.NE.AND P5, PT, R33, RZ, PT ;  /* 0x000000ff2100720c */ /* 0x000fe40003fa5270 */
[----:B------:R-:W-:Y:S02]  /*f2f0*/  FSEL R223, R212, -INF , !P4 ;  /* 0xff800000d4df7808 */ /* 0x000fe40006000000 */
[----:B------:R-:W-:Y:S02]  /*f300*/  FMNMX3.FTZ R10, R12, R15, R11, !PT ;  /* 0x0000000f0c0a7276 */ /* 0x000fe4000781000b */
[----:B------:R-:W-:Y:S02]  /*f310*/  ISETP.NE.AND P4, PT, R38, RZ, PT ;  /* 0x000000ff2600720c */ /* 0x000fe40003f85270 */
[----:B------:R-:W-:Y:S02]  /*f320*/  FMNMX3.FTZ R12, R14, R217, R215, !PT ;  /* 0x000000d90e0c7276 */ /* 0x000fe400078100d7 */
[----:B------:R-:W-:Y:S02]  /*f330*/  FSEL R147, R147, -INF , !P5 ;  /* 0xff80000093937808 */ /* 0x000fe40006800000 */
[----:B------:R-:W-:Y:S02]  /*f340*/  ISETP.NE.AND P5, PT, R32, RZ, PT ;  /* 0x000000ff2000720c */ /* 0x000fe40003fa5270 */
[----:B------:R-:W-:Y:S02]  /*f350*/  FSEL R201, R201, -INF , !P4 ;  /* 0xff800000c9c97808 */ /* 0x000fe40006000000 */
[----:B------:R-:W-:Y:S02]  /*f360*/  LOP3.LUT P3, RZ, R190, 0x4, RZ, 0xc0, !PT ;  /* 0x00000004beff7812 */ /* 0x000fe4000786c0ff */
[----:B------:R-:W-:Y:S02]  /*f370*/  ISETP.NE.AND P4, PT, R37, RZ, PT ;  /* 0x000000ff2500720c */ /* 0x000fe40003f85270 */
[----:B------:R-:W-:Y:S02]  /*f380*/  FMNMX3.FTZ R12, R12, R213, R211, !PT ;  /* 0x000000d50c0c7276 */ /* 0x000fe400078100d3 */
[----:B------:R-:W-:Y:S02]  /*f390*/  FSEL R209, R209, -INF , !P5 ;  /* 0xff800000d1d17808 */ /* 0x000fe40006800000 */
[----:B------:R-:W-:Y:S02]  /*f3a0*/  ISETP.NE.AND P5, PT, R26, RZ, PT ;  /* 0x000000ff1a00720c */ /* 0x000fe40003fa5270 */
[----:B------:R-:W-:Y:S02]  /*f3b0*/  FSEL R141, R141, -INF , !P3 ;  /* 0xff8000008d8d7808 */ /* 0x000fe40005800000 */
[----:B------:R-:W-:Y:S02]  /*f3c0*/  FSEL R199, R199, -INF , !P4 ;  /* 0xff800000c7c77808 */ /* 0x000fe40006000000 */
[----:B------:R-:W-:Y:S02]  /*f3d0*/  FMNMX3.FTZ R12, R12, R205, R203, !PT ;  /* 0x000000cd0c0c7276 */ /* 0x000fe400078100cb */
[-C--:B------:R-:W-:Y:S02]  /*f3e0*/  ISETP.GE.AND P3, PT, R5, R178.reuse, PT ;  /* 0x000000b20500720c */ /* 0x080fe40003f66270 */
[----:B------:R-:W-:Y:S02]  /*f3f0*/  FSEL R207, R207, -INF , !P5 ;  /* 0xff800000cfcf7808 */ /* 0x000fe40006800000 */
[----:B------:R-:W-:Y:S02]  /*f400*/  LOP3.LUT P2, RZ, R190, 0x800000, RZ, 0xc0, !PT ;  /* 0x00800000beff7812 */ /* 0x000fe4000784c0ff */
[----:B------:R-:W-:Y:S02]  /*f410*/  ISETP.NE.AND P5, PT, R25, RZ, PT ;  /* 0x000000ff1900720c */ /* 0x000fe40003fa5270 */
[----:B------:R-:W-:Y:S02]  /*f420*/  FMNMX3.FTZ R12, R12, R201, R199, !PT ;  /* 0x000000c90c0c7276 */ /* 0x000fe400078100c7 */
[----:B------:R-:W-:Y:S02]  /*f430*/  FMNMX3.FTZ R10, R10, R241, R239, !PT ;  /* 0x000000f10a0a7276 */ /* 0x000fe400078100ef */
[----:B------:R-:W-:Y:S02]  /*f440*/  FSEL R122, R122, -INF , !P3 ;  /* 0xff8000007a7a7808 */ /* 0x000fe40005800000 */
[----:B------:R-:W-:Y:S02]  /*f450*/  ISETP.GE.AND P3, PT, R4, R178, PT ;  /* 0x000000b20400720c */ /* 0x000fe40003f66270 */
[----:B------:R-:W-:Y:S02]  /*f460*/  FSEL R143, R143, -INF , !P2 ;  /* 0xff8000008f8f7808 */ /* 0x000fe40005000000 */
[----:B------:R-:W-:Y:S02]  /*f470*/  ISETP.NE.AND P2, PT, R29, RZ, PT ;  /* 0x000000ff1d00720c */ /* 0x000fe40003f45270 */
[----:B------:R-:W-:Y:S02]  /*f480*/  FMNMX3.FTZ R12, R12, R149, R147, !PT ;  /* 0x000000950c0c7276 */ /* 0x000fe40007810093 */
[----:B------:R-:W-:Y:S02]  /*f490*/  FSEL R145, R145, -INF , !P5 ;  /* 0xff80000091917808 */ /* 0x000fe40006800000 */
[----:B------:R-:W-:Y:S02]  /*f4a0*/  FMNMX3.FTZ R10, R10, R237, R235, !PT ;  /* 0x000000ed0a0a7276 */ /* 0x000fe400078100eb */
[----:B------:R-:W-:Y:S02]  /*f4b0*/  FSEL R124, R124, -INF , !P3 ;  /* 0xff8000007c7c7808 */ /* 0x000fe40005800000 */
[----:B------:R-:W-:Y:S02]  /*f4c0*/  ISETP.GE.AND P3, PT, R9, R177, PT ;  /* 0x000000b10900720c */ /* 0x000fe40003f66270 */
[----:B------:R-:W-:Y:S02]  /*f4d0*/  FMNMX3.FTZ R9, R12, R145, R143, !PT ;  /* 0x000000910c097276 */ /* 0x000fe4000781008f */
[----:B------:R-:W-:Y:S02]  /*f4e0*/  FSEL R133, R133, -INF , !P2 ;  /* 0xff80000085857808 */ /* 0x000fe40005000000 */
[----:B------:R-:W-:Y:S02]  /*f4f0*/  FMNMX3.FTZ R10, R10, R225, R223, !PT ;  /* 0x000000e10a0a7276 */ /* 0x000fe400078100df */
[----:B------:R-:W-:Y:S02]  /*f500*/  LOP3.LUT P6, RZ, R190, 0x80, RZ, 0xc0, !PT ;  /* 0x00000080beff7812 */ /* 0x000fe400078cc0ff */
[----:B------:R-:W-:Y:S02]  /*f510*/  FMNMX3.FTZ R9, R9, R133, R132, !PT ;  /* 0x0000008509097276 */ /* 0x000fe40007810084 */
[----:B------:R-:W-:Y:S02]  /*f520*/  FMNMX3.FTZ R10, R10, R221, R219, !PT ;  /* 0x000000dd0a0a7276 */ /* 0x000fe400078100db */
[----:B------:R-:W-:Y:S02]  /*f530*/  FSEL R59, R59, -INF , !P6 ;  /* 0xff8000003b3b7808 */ /* 0x000fe40007000000 */
[----:B------:R-:W-:Y:S02]  /*f540*/  FMNMX3.FTZ R10, R10, R209, R207, !PT ;  /* 0x000000d10a0a7276 */ /* 0x000fe400078100cf */
[----:B------:R-:W-:Y:S02]  /*f550*/  FMNMX3.FTZ R9, R9, R131, R130, !PT ;  /* 0x0000008309097276 */ /* 0x000fe40007810082 */
[----:B------:R-:W-:Y:S02]  /*f560*/  ISETP.NE.AND P5, PT, R30, RZ, PT ;  /* 0x000000ff1e00720c */ /* 0x000fe40003fa5270 */
[----:B------:R-:W-:Y:S02]  /*f570*/  FMNMX3.FTZ R10, R10, R59, R57, !PT ;  /* 0x0000003b0a0a7276 */ /* 0x000fe40007810039 */
[----:B------:R-:W-:Y:S02]  /*f580*/  FMNMX3.FTZ R9, R9, R128, R126, !PT ;  /* 0x0000008009097276 */ /* 0x000fe4000781007e */
[----:B------:R-:W-:Y:S02]  /*f590*/  FSEL R129, R129, -INF , !P5 ;  /* 0xff80000081817808 */ /* 0x000fe40006800000 */
[----:B------:R-:W-:Y:S02]  /*f5a0*/  ISETP.GE.AND P5, PT, R5, R177, PT ;  /* 0x000000b10500720c */ /* 0x000fe40003fa6270 */
[----:B------:R-:W-:Y:S02]  /*f5b0*/  FMNMX3.FTZ R5, R9, R124, R122, !PT ;  /* 0x0000007c09057276 */ /* 0x000fe4000781007a */
[----:B------:R-:W-:Y:S02]  /*f5c0*/  LOP3.LUT P4, RZ, R190, 0x2, RZ, 0xc0, !PT ;  /* 0x00000002beff7812 */ /* 0x000fe4000788c0ff */
[----:B------:R-:W-:Y:S02]  /*f5d0*/  FMNMX3.FTZ R10, R10, R167, R155, !PT ;  /* 0x000000a70a0a7276 */ /* 0x000fe4000781009b */
[----:B------:R-:W-:Y:S02]  /*f5e0*/  ISETP.NE.AND P2, PT, R24, RZ, PT ;  /* 0x000000ff1800720c */ /* 0x000fe40003f45270 */
[----:B------:R-:W-:Y:S02]  /*f5f0*/  FSEL R127, R127, -INF , !P0 ;  /* 0xff8000007f7f7808 */ /* 0x000fe40004000000 */
[----:B------:R-:W-:Y:S02]  /*f600*/  FSEL R125, R125, -INF , !P1 ;  /* 0xff8000007d7d7808 */ /* 0x000fe40004800000 */
[C---:B------:R-:W-:Y:S02]  /*f610*/  ISETP.GE.AND P0, PT, R4.reuse, R185, PT ;  /* 0x000000b90400720c */ /* 0x040fe40003f06270 */
[----:B------:R-:W-:Y:S02]  /*f620*/  ISETP.GE.AND P1, PT, R4, R177, PT ;  /* 0x000000b10400720c */ /* 0x000fe40003f26270 */
[----:B------:R-:W-:Y:S01]  /*f630*/  FSEL R139, R139, -INF , !P4 ;  /* 0xff8000008b8b7808 */ /* 0x000fe20006000000 */
[----:B------:R-:W1:Y:S01]  /*f640*/  SHFL.BFLY PT, R4, R5, 0x2, 0x1f ;  /* 0x0c401f0005047f89 */ /* 0x000e6200000e0000 */
[----:B------:R-:W-:Y:S02]  /*f650*/  ISETP.NE.AND P6, PT, R28, RZ, PT ;  /* 0x000000ff1c00720c */ /* 0x000fe40003fc5270 */
[----:B------:R-:W-:Y:S02]  /*f660*/  FMNMX3.FTZ R10, R10, R153, R151, !PT ;  /* 0x000000990a0a7276 */ /* 0x000fe40007810097 */
[----:B------:R-:W-:Y:S02]  /*f670*/  FSEL R137, R137, -INF , !P2 ;  /* 0xff80000089897808 */ /* 0x000fe40005000000 */
[----:B------:R-:W-:Y:S02]  /*f680*/  ISETP.NE.AND P2, PT, R0, RZ, PT ;  /* 0x000000ff0000720c */ /* 0x000fe40003f45270 */
[----:B------:R-:W-:Y:S02]  /*f690*/  FMNMX3.FTZ R0, R10, R141, R139, !PT ;  /* 0x0000008d0a007276 */ /* 0x000fe4000781008b */
[----:B------:R-:W-:Y:S02]  /*f6a0*/  FSEL R135, R135, -INF , !P6 ;  /* 0xff80000087877808 */ /* 0x000fe40007000000 */
[----:B------:R-:W-:Y:S02]  /*f6b0*/  ISETP.GE.AND P4, PT, R7, R177, PT ;  /* 0x000000b10700720c */ /* 0x000fe40003f86270 */
[----:B------:R-:W-:Y:S02]  /*f6c0*/  FMNMX3.FTZ R0, R0, R137, R135, !PT ;  /* 0x0000008900007276 */ /* 0x000fe40007810087 */
[----:B------:R-:W-:Y:S02]  /*f6d0*/  FSEL R123, R123, -INF , !P3 ;  /* 0xff8000007b7b7808 */ /* 0x000fe40005800000 */
[----:B------:R-:W-:Y:S02]  /*f6e0*/  FMNMX3.FTZ R0, R0, R129, R127, !PT ;  /* 0x0000008100007276 */ /* 0x000fe4000781007f */
[----:B------:R-:W-:Y:S02]  /*f6f0*/  ISETP.GE.AND P6, PT, R6, R177, PT ;  /* 0x000000b10600720c */ /* 0x000fe40003fc6270 */
[----:B------:R-:W-:Y:S02]  /*f700*/  FSEL R121, R121, -INF , !P4 ;  /* 0xff80000079797808 */ /* 0x000fe40006000000 */
[----:B------:R-:W-:Y:S02]  /*f710*/  FSEL R120, R120, -INF , !P6 ;  /* 0xff80000078787808 */ /* 0x000fe40007000000 */
[----:B------:R-:W-:Y:S02]  /*f720*/  FMNMX3.FTZ R0, R0, R125, R123, !PT ;  /* 0x0000007d00007276 */ /* 0x000fe4000781007b */
[----:B------:R-:W-:Y:S02]  /*f730*/  FSEL R55, R208, -INF , P0 ;  /* 0xff800000d0377808 */ /* 0x000fe40000000000 */
[----:B------:R-:W-:Y:S02]  /*f740*/  FSEL R54, R54, -INF , !P5 ;  /* 0xff80000036367808 */ /* 0x000fe40006800000 */
[----:B------:R-:W-:Y:S02]  /*f750*/  FSEL R55, R55, -INF , !P1 ;  /* 0xff80000037377808 */ /* 0x000fe40004800000 */
[----:B------:R-:W-:Y:S02]  /*f760*/  FMNMX3.FTZ R0, R0, R121, R120, !PT ;  /* 0x0000007900007276 */ /* 0x000fe40007810078 */
[----:B-1----:R-:W-:Y:S02]  /*f770*/  FMNMX.FTZ R9, R5, R4, !PT ;  /* 0x0000000405097209 */ /* 0x002fe40007810000 */
[----:B------:R-:W-:Y:S03]  /*f780*/  FMNMX3.FTZ R7, R0, R55, R54, !PT ;  /* 0x0000003700077276 */ /* 0x000fe60007810036 */
        /* <DEDUP_REMOVED lines=23> */
[----:B------:R-:W-:Y:S07]  /*f900*/  FFMA.FTZ R130, R130, R53, -R134 ;  /* 0x0000003582827223 */ /* 0x000fee0000010886 */
[----:B------:R-:W3:Y:S01]  /*f910*/  MUFU.EX2 R58, R58 ;  /* 0x0000003a003a7308 */ /* 0x000ee20000000800 */
[----:B-1----:R-:W-:Y:S09]  /*f920*/  FMNMX.FTZ R0, R5, R0, !PT ;  /* 0x0000000005007209 */ /* 0x002ff20007810000 */
[----:B------:R-:W-:Y:S01]  /*f930*/  MUFU.EX2 R138, R138 ;  /* 0x0000008a008a7308 */ /* 0x000fe20000000800 */
[C---:B------:R-:W-:Y:S01]  /*f940*/  FSETP.NEU.FTZ.AND P0, PT, R0.reuse, -INF , PT ;  /* 0xff8000000000780b */ /* 0x040fe20003f1d000 */
[----:B------:R-:W-:Y:S08]  /*f950*/  FMUL.FTZ R14, R53, R0 ;  /* 0x00000000350e7220 */ /* 0x000ff00000410000 */
[----:B------:R-:W-:Y:S01]  /*f960*/  MUFU.EX2 R117, R117 ;  /* 0x0000007500757308 */ /* 0x000fe20000000800 */
[----:B------:R-:W-:Y:S01]  /*f970*/  FSEL R5, R0, RZ, P0 ;  /* 0x000000ff00057208 */ /* 0x000fe20000000000 */
[----:B--2---:R-:W-:Y:S01]  /*f980*/  FMUL.FTZ R32, R6, R84 ;  /* 0x0000005406207220 */ /* 0x004fe20000410000 */
[----:B------:R-:W-:Y:S01]  /*f990*/  FSEL R84, R14, RZ, P0 ;  /* 0x000000ff0e547208 */ /* 0x000fe20000000000 */
[C---:B------:R-:W-:Y:S01]  /*f9a0*/  FMUL.FTZ R17, R6.reuse, R101 ;  /* 0x0000006506117220 */ /* 0x040fe20000410000 */
[C---:B------:R-:W-:Y:S01]  /*f9b0*/  FMUL.FTZ R25, R6.reuse, R93 ;  /* 0x0000005d06197220 */ /* 0x040fe20000410000 */
[----:B------:R-:W-:Y:S01]  /*f9c0*/  FADD.FTZ R10, -R5, R116 ;  /* 0x00000074050a7221 */ /* 0x000fe20000010100 */
        /* <DEDUP_REMOVED lines=9> */
[--C-:B------:R-:W-:Y:S01]  /*fa60*/  FFMA.FTZ R101, R31, R53, -R134.reuse ;  /* 0x000000351f657223 */ /* 0x100fe20000010886 */
[----:B------:R-:W-:Y:S01]  /*fa70*/  FMUL.FTZ R14, R53, R10 ;  /* 0x0000000a350e7220 */ /* 0x000fe20000410000 */
        /* <DEDUP_REMOVED lines=22> */
[----:B------:R-:W-:Y:S01]  /*fbe0*/  FMUL.FTZ R45, R6, R73 ;  /* 0x00000049062d7220 */ /* 0x000fe20000410000 */
[----:B---3--:R-:W-:Y:S07]  /*fbf0*/  F2FP.F16.F32.PACK_AB R60, R58, R7 ;  /* 0x000000073a3c723e */ /* 0x008fee00000000ff */
[----:B------:R-:W3:Y:S01]  /*fc00*/  MUFU.EX2 R76, R76 ;  /* 0x0000004c004c7308 */ /* 0x000ee20000000800 */
[----:B------:R-:W-:Y:S01]  /*fc10*/  FFMA.FTZ R197, R6, R197, R7 ;  /* 0x000000c506c57223 */ /* 0x000fe20000010007 */
[----:B-1----:R-:W-:Y:S01]  /*fc20*/  F2FP.F16.F32.PACK_AB R62, R68, R101 ;  /* 0x00000065443e723e */ /* 0x002fe200000000ff */
[C---:B--2---:R-:W-:Y:S01]  /*fc30*/  FMUL.FTZ R6, R56.reuse, R114 ;  /* 0x0000007238067220 */ /* 0x044fe20000410000 */
[C---:B------:R-:W-:Y:S01]  /*fc40*/  FMUL.FTZ R7, R56.reuse, R115 ;  /* 0x0000007338077220 */ /* 0x040fe20000410000 */
[C---:B------:R-:W-:Y:S01]  /*fc50*/  FMUL.FTZ R10, R56.reuse, R110 ;  /* 0x0000006e380a7220 */ /* 0x040fe20000410000 */
[C---:B------:R-:W-:Y:S01]  /*fc60*/  FMUL.FTZ R11, R56.reuse, R111 ;  /* 0x0000006f380b7220 */ /* 0x040fe20000410000 */
[C---:B------:R-:W-:Y:S01]  /*fc70*/  FMUL.FTZ R14, R56.reuse, R106 ;  /* 0x0000006a380e7220 */ /* 0x040fe20000410000 */
[C---:B------:R-:W-:Y:S01]  /*fc80*/  FMUL.FTZ R15, R56.reuse, R107 ;  /* 0x0000006b380f7220 */ /* 0x040fe20000410000 */
[----:B------:R-:W-:Y:S01]  /*fc90*/  FMUL.FTZ R18, R56, R102 ;  /* 0x0000006638127220 */ /* 0x000fe20000410000 */
[----:B----4-:R-:W-:Y:S01]  /*fca0*/  F2FP.F16.F32.PACK_AB R61, R72, R93 ;  /* 0x0000005d483d723e */ /* 0x010fe200000000ff */
[C---:B------:R-:W-:Y:S01]  /*fcb0*/  FMUL.FTZ R19, R56.reuse, R103 ;  /* 0x0000006738137220 */ /* 0x040fe20000410000 */
[C---:B------:R-:W-:Y:S01]  /*fcc0*/  FMUL.FTZ R22, R56.reuse, R98 ;  /* 0x0000006238167220 */ /* 0x040fe20000410000 */
[C---:B------:R-:W-:Y:S01]  /*fcd0*/  FMUL.FTZ R23, R56.reuse, R99 ;  /* 0x0000006338177220 */ /* 0x040fe20000410000 */
[----:B---3--:R-:W-:Y:S01]  /*fce0*/  F2FP.F16.F32.PACK_AB R63, R69, R76 ;  /* 0x0000004c453f723e */ /* 0x008fe200000000ff */
[----:B------:R-:W-:Y:S01]  /*fcf0*/  LDSM.16.MT88.4 R108, [R156+0xac00] ;  /* 0x00ac00009c6c783b */ /* 0x000fe20000004200 */
[C---:B------:R-:W-:Y:S01]  /*fd00*/  FMUL.FTZ R27, R56.reuse, R95 ;  /* 0x0000005f381b7220 */ /* 0x040fe20000410000 */
[C---:B------:R-:W-:Y:S01]  /*fd10*/  FMUL.FTZ R51, R56.reuse, R71 ;  /* 0x0000004738337220 */ /* 0x040fe20000410000 */
[C---:B------:R-:W-:Y:S01]  /*fd20*/  FMUL.FTZ R26, R56.reuse, R94 ;  /* 0x0000005e381a7220 */ /* 0x040fe20000410000 */
        /* <DEDUP_REMOVED lines=18> */
[-CC-:B------:R-:W-:Y:S01]  /*fe50*/  FFMA.FTZ R77, R239, R53.reuse, -R84.reuse ;  /* 0x00000035ef4d7223 */ /* 0x180fe20000010854 */
[-CC-:B------:R-:W-:Y:S01]  /*fe60*/  FFMA.FTZ R74, R237, R53.reuse, -R84.reuse ;  /* 0x00000035ed4a7223 */ /* 0x180fe20000010854 */
[-C--:B------:R-:W-:Y:S01]  /*fe70*/  FFMA.FTZ R73, R235, R53.reuse, -R84 ;  /* 0x00000035eb497223 */ /* 0x080fe20000010854 */
[-CC-:B------:R-:W-:Y:S01]  /*fe80*/  FFMA.FTZ R82, R229, R53.reuse, -R134.reuse ;  /* 0x00000035e5527223 */ /* 0x180fe20000010886 */
[----:B------:R-:W-:Y:S01]  /*fe90*/  MUFU.EX2 R75, R75 ;  /* 0x0000004b004b7308 */ /* 0x000fe20000000800 */
[-C--:B------:R-:W-:Y:S01]  /*fea0*/  FFMA.FTZ R87, R227, R53.reuse, -R134 ;  /* 0x00000035e3577223 */ /* 0x080fe20000010886 */
        /* <DEDUP_REMOVED lines=38> */
[-CC-:B------:R-:W-:Y:S01]  /*10110*/  FFMA.FTZ R97, R213, R53.reuse, -R134.reuse ;  /* 0x00000035d5617223 */ /* 0x180fe20000010886 */
[--C-:B------:R-:W-:Y:S01]  /*10120*/  FFMA.FTZ R90, R211, R53, -R134.reuse ;  /* 0x00000035d35a7223 */ /* 0x100fe20000010886 */
[----:B------:R-:W-:Y:S07]  /*10130*/  FADD.FTZ R58, R58, R197 ;  /* 0x000000c53a3a7221 */ /* 0x000fee0000010000 */
[----:B------:R-:W-:Y:S01]  /*10140*/  MUFU.EX2 R78, R78 ;  /* 0x0000004e004e7308 */ /* 0x000fe20000000800 */
[----:B------:R-:W-:Y:S01]  /*10150*/  FFMA.FTZ R93, R56, R195, R93 ;  /* 0x000000c3385d7223 */ /* 0x000fe2000001005d */
[-C--:B------:R-:W-:Y:S01]  /*10160*/  FFMA.FTZ R195, R203, R53.reuse, -R134 ;  /* 0x00000035cbc37223 */ /* 0x080fe20000010886 */
[----:B------:R-:W-:Y:S07]  /*10170*/  FADD.FTZ R101, R101, R58 ;  /* 0x0000003a65657221 */ /* 0x000fee0000010000 */
[----:B------:R-:W-:Y:S01]  /*10180*/  MUFU.EX2 R92, R92 ;  /* 0x0000005c005c7308 */ /* 0x000fe20000000800 */
[----:B------:R-:W-:Y:S01]  /*10190*/  FADD.FTZ R93, R72, R93 ;  /* 0x0000005d485d7221 */ /* 0x000fe20000010000 */
[-CC-:B------:R-:W-:Y:S01]  /*101a0*/  FFMA.FTZ R116, R201, R53.reuse, -R134.reuse ;  /* 0x00000035c9747223 */ /* 0x180fe20000010886 */
[----:B------:R-:W-:Y:S07]  /*101b0*/  FADD.FTZ R101, R68, R101 ;  /* 0x0000006544657221 */ /* 0x000fee0000010000 */
        /* <DEDUP_REMOVED lines=9> */
[----:B--2---:R-:W-:Y:S01]  /*10250*/  FADD.FTZ R72, R70, R69 ;  /* 0x0000004546487221 */ /* 0x004fe20000010000 */
[-C--:B------:R-:W-:Y:S01]  /*10260*/  FFMA.FTZ R126, R129, R53.reuse, -R84 ;  /* 0x00000035817e7223 */ /* 0x080fe20000010854 */
[----:B------:R-:W-:Y:S07]  /*10270*/  FFMA.FTZ R104, R124, R53, -R134 ;  /* 0x000000357c687223 */ /* 0x000fee0000010886 */
[----:B------:R-:W-:Y:S01]  /*10280*/  MUFU.EX2 R90, R90 ;  /* 0x0000005a005a7308 */ /* 0x000fe20000000800 */
[----:B------:R-:W-:Y:S09]  /*10290*/  ISETP.GT.AND P0, PT, R187, R164, PT ;  /* 0x000000a4bb00720c */ /* 0x000ff20003f04270 */
        /* <DEDUP_REMOVED lines=8> */
[----:B------:R-:W2:Y:S10]  /*10320*/  MUFU.EX2 R98, R98 ;  /* 0x0000006200627308 */ /* 0x000eb40000000800 */
[----:B------:R-:W3:Y:S10]  /*10330*/  MUFU.EX2 R97, R97 ;  /* 0x0000006100617308 */ /* 0x000ef40000000800 */
[----:B------:R-:W4:Y:S10]  /*10340*/  MUFU.EX2 R91, R91 ;  /* 0x0000005b005b7308 */ /* 0x000f340000000800 */
[----:B------:R-:W5:Y:S01]  /*10350*/  MUFU.EX2 R89, R89 ;  /* 0x0000005900597308 */ /* 0x000f620000000800 */
[----:B--2---:R-:W-:Y:S09]  /*10360*/  F2FP.F16.F32.PACK_AB R56, R98, R99 ;  /* 0x000000636238723e */ /* 0x004ff200000000ff */
[----:B------:R-:W2:Y:S01]  /*10370*/  MUFU.EX2 R195, R195 ;  /* 0x000000c300c37308 */ /* 0x000ea20000000800 */
[----:B---3--:R-:W-:Y:S09]  /*10380*/  F2FP.F16.F32.PACK_AB R58, R90, R97 ;  /* 0x000000615a3a723e */ /* 0x008ff200000000ff */
[----:B------:R-:W3:Y:S01]  /*10390*/  MUFU.EX2 R116, R116 ;  /* 0x0000007400747308 */ /* 0x000ee20000000800 */
[----:B----4-:R-:W-:Y:S09]  /*103a0*/  F2FP.F16.F32.PACK_AB R57, R91, R96 ;  /* 0x000000605b39723e */ /* 0x010ff200000000ff */
[----:B------:R-:W4:Y:S01]  /*103b0*/  MUFU.EX2 R153, R155 ;  /* 0x0000009b00997308 */ /* 0x000f220000000800 */
[----:B-----5:R-:W-:Y:S09]  /*103c0*/  F2FP.F16.F32.PACK_AB R59, R88, R89 ;  /* 0x00000059583b723e */ /* 0x020ff200000000ff */
[----:B------:R-:W5:Y:S10]  /*103d0*/  MUFU.EX2 R136, R136 ;  /* 0x0000008800887308 */ /* 0x000f740000000800 */
        /* <DEDUP_REMOVED lines=58> */
[----:B------:R-:W-:Y:S04]  /*10780*/  FADD.FTZ R86, R86, R93 ;  /* 0x0000005d56567221 */ /* 0x000fe80000010000 */
[----:B------:R-:W-:Y:S02]  /*10790*/  FADD.FTZ R85, R85, R86 ;  /* 0x0000005655557221 */ /* 0x000fe40000010000 */
        /* <DEDUP_REMOVED lines=17> */
[----:B------:R-:W1:Y:S08]  /*108b0*/  LDSM.16.MT88.4 R60, [R156+0x9c00] ;  /* 0x009c00009c3c783b */ /* 0x000e700000004200 */
        /* <DEDUP_REMOVED lines=18> */
[----:B------:R-:W1:Y:S02]  /*109e0*/  LDSM.16.MT88.4 R64, [R156+0xc000] ;  /* 0x00c000009c40783b */ /* 0x000e640000004200 */
[----:B--2---:R-:W-:Y:S02]  /*109f0*/  F2FP.F16.F32.PACK_AB R56, R195, R138 ;  /* 0x0000008ac338723e */ /* 0x004fe400000000ff */
[----:B---3--:R-:W-:Y:S02]  /*10a00*/  F2FP.F16.F32.PACK_AB R58, R117, R116 ;  /* 0x00000074753a723e */ /* 0x008fe400000000ff */
[----:B----4-:R-:W-:Y:S02]  /*10a10*/  F2FP.F16.F32.PACK_AB R57, R153, R140 ;  /* 0x0000008c9939723e */ /* 0x010fe400000000ff */
[----:B-----5:R-:W-:Y:S07]  /*10a20*/  F2FP.F16.F32.PACK_AB R59, R136, R151 ;  /* 0x00000097883b723e */ /* 0x020fee00000000ff */
        /* <DEDUP_REMOVED lines=142> */
.L_x_4593:
        /* <DEDUP_REMOVED lines=10> */
.L_x_4611:
        /* <DEDUP_REMOVED lines=166> */
.L_x_4602:
        /* <DEDUP_REMOVED lines=25> */
.L_x_4604:
[----:B------:R-:W-:Y:S05]  /*11fa0*/  BSYNC.RECONVERGENT B0 ;  /* 0x0000000000007941 */ /* 0x000fea0003800200 */
.L_x_4603:
        /* <DEDUP_REMOVED lines=10> */
.L_x_4606:
[----:B------:R-:W-:Y:S05]  /*12050*/  BSYNC.RECONVERGENT B0 ;  /* 0x0000000000007941 */ /* 0x000fea0003800200 */
.L_x_4605:
[----:B------:R-:W-:-:S04]  /*12060*/  MOV R171, 0x0 ;  /* 0x0000000000ab7802 */ /* 0x000fc80000000f00 */
[----:B-1234-:R-:W-:Y:S05]  /*12070*/  @P0 RET.REL.NODEC R170 `(_ZN5flash24flash_fwd_splitkv_kernelI23Flash_fwd_kernel_traitsILi96ELi64ELi128ELi4ELb0ELb0EN7cutlass6half_tE19Flash_kernel_traitsILi96ELi64ELi128ELi4ES3_EELb0ELb1ELb0ELb0ELb1ELb1ELb0ELb0EEEvNS_16Flash_fwd_paramsE) ;  /* 0xfffffedcaae00950 */ /* 0x01efea0003c3ffff */
        /* <DEDUP_REMOVED lines=14> */
[----:B-1----:R-:W-:Y:S05]  /*12160*/  RET.REL.NODEC R170 `(_ZN5flash24flash_fwd_splitkv_kernelI23Flash_fwd_kernel_traitsILi96ELi64ELi128ELi4ELb0ELb0EN7cutlass6half_tE19Flash_kernel_traitsILi96ELi64ELi128ELi4ES3_EELb0ELb1ELb0ELb0ELb1ELb1ELb0ELb0EEEvNS_16Flash_fwd_paramsE) ;  /* 0xfffffedcaaa47950 */ /* 0x002fea0003c3ffff */
.L_x_4601:
[----:B------:R-:W-:Y:S01]  /*12170*/  MOV R5, 0x2 ;  /* 0x0000000200057802 */ /* 0x000fe20000000f00 */
[----:B------:R-:W-:Y:S01]  /*12180*/  IMAD.MOV.U32 R4, RZ, RZ, 0x1f ;  /* 0x0000001fff047424 */ /* 0x000fe200078e00ff */
[----:B------:R-:W-:-:S07]  /*12190*/  MOV R6, 0xffffffff ;  /* 0xffffffff00067802 */ /* 0x000fce0000000f00 */
[----:B-1---5:R-:W-:Y:S05]  /*121a0*/  WARPSYNC.COLLECTIVE R6, `(.L_x_4607) ;  /* 0x0000000006087348 */ /* 0x022fea0003c00000 */
[----:B------:R2:W3:Y:S02]  /*121b0*/  SHFL.BFLY P0, R11, R197, R5, R4 ;  /* 0x0c000005c50b7389 */ /* 0x0004e40000000004 */
[----:B-123-5:R-:W-:Y:S05]  /*121c0*/  ENDCOLLECTIVE ;  /* 0x000000000000791b */ /* 0x02efea0003800000 */
.L_x_4607:
[----:B------:R-:W-:Y:S02]  /*121d0*/  IMAD.MOV.U32 R8, RZ, RZ, R11 ;  /* 0x000000ffff087224 */ /* 0x000fe400078e000b */
[----:B------:R-:W-:Y:S02]  /*121e0*/  IMAD.MOV.U32 R5, RZ, RZ, 0x1 ;  /* 0x00000001ff057424 */ /* 0x000fe400078e00ff */
[----:B------:R-:W-:-:S05]  /*121f0*/  FADD.FTZ R9, R8, R197 ;  /* 0x000000c508097221 */ /* 0x000fca0000010000 */
[----:B------:R-:W-:-:S07]  /*12200*/  MOV R197, R9 ;  /* 0x0000000900c57202 */ /* 0x000fce0000000f00 */
[----:B------:R-:W-:Y:S05]  /*12210*/  WARPSYNC.COLLECTIVE R6, `(.L_x_4608) ;  /* 0x0000000006087348 */ /* 0x000fea0003c00000 */
[----:B------:R1:W2:Y:S02]  /*12220*/  SHFL.BFLY P0, R11, R197, R5, R4 ;  /* 0x0c000005c50b7389 */ /* 0x0002a40000000004 */
[----:B-12---:R-:W-:Y:S05]  /*12230*/  ENDCOLLECTIVE ;  /* 0x000000000000791b */ /* 0x006fea0003800000 */
.L_x_4608:
[----:B------:R-:W-:Y:S01]  /*12240*/  MOV R197, R195 ;  /* 0x000000c300c57202 */ /* 0x000fe20000000f00 */
[----:B------:R-:W-:Y:S01]  /*12250*/  IMAD.MOV.U32 R5, RZ, RZ, 0x2 ;  /* 0x00000002ff057424 */ /* 0x000fe200078e00ff */
[----:B------:R-:W-:-:S07]  /*12260*/  MOV R8, R11 ;  /* 0x0000000b00087202 */ /* 0x000fce0000000f00 */
[----:B------:R-:W-:Y:S05]  /*12270*/  WARPSYNC.COLLECTIVE R6, `(.L_x_4609) ;  /* 0x0000000006087348 */ /* 0x000fea0003c00000 */
[----:B------:R1:W2:Y:S02]  /*12280*/  SHFL.BFLY P0, R11, R197, R5, R4 ;  /* 0x0c000005c50b7389 */ /* 0x0002a40000000004 */
[----:B-12---:R-:W-:Y:S05]  /*12290*/  ENDCOLLECTIVE ;  /* 0x000000000000791b */ /* 0x006fea0003800000 */
.L_x_4609:
[----:B------:R-:W-:Y:S01]  /*122a0*/  FADD.FTZ R8, R9, R8 ;  /* 0x0000000809087221 */ /* 0x000fe20000010000 */
[----:B------:R-:W-:Y:S01]  /*122b0*/  FADD.FTZ R10, R11, R195 ;  /* 0x000000c30b0a7221 */ /* 0x000fe20000010000 */
[----:B------:R-:W-:-:S04]  /*122c0*/  MOV R5, 0x1 ;  /* 0x0000000100057802 */ /* 0x000fc80000000f00 */
[----:B------:R-:W-:-:S07]  /*122d0*/  MOV R197, R10 ;  /* 0x0000000a00c57202 */ /* 0x000fce0000000f00 */
[----:B------:R-:W-:Y:S05]  /*122e0*/  WARPSYNC.COLLECTIVE R6, `(.L_x_4610) ;  /* 0x0000000006087348 */ /* 0x000fea0003c00000 */
[----:B------:R1:W2:Y:S02]  /*122f0*/  SHFL.BFLY P0, R11, R197, R5, R4 ;  /* 0x0c000005c50b7389 */ /* 0x0002a40000000004 */
[----:B-12---:R-:W-:Y:S05]  /*12300*/  ENDCOLLECTIVE ;  /* 0x000000000000791b */ /* 0x006fea0003800000 */
.L_x_4610:
[----:B------:R-:W-:Y:S05]  /*12310*/  BRA `(.L_x_4611) ;  /* 0xfffffff000247947 */ /* 0x000fea000383ffff */
.L_x_4612:
        /* <DEDUP_REMOVED lines=14> */
.L_x_11661:


//--------------------- .text._ZN5flash24flash_fwd_splitkv_kernelI23Flash_fwd_kernel_traitsILi96ELi64ELi128ELi4ELb0ELb0EN7cutlass6half_tE19Flash_kernel_traitsILi96ELi64ELi128ELi4ES3_EELb0ELb1ELb1ELb0ELb0ELb0ELb0ELb0EEEvNS_16Flash_fwd_paramsE --------------------------
	.section	.text._ZN5flash24flash_fwd_splitkv_kernelI23Flash_fwd_kernel_traitsILi96ELi64ELi128ELi4ELb0ELb0EN7cutlass6half_tE19Flash_kernel_traitsILi96ELi64ELi128ELi4ES3_EELb0ELb1ELb1ELb0ELb0ELb0ELb0ELb0EEEvNS_16Flash_fwd_paramsE,"ax",@progbits
	.align	128
        .global         _ZN5flash24flash_fwd_splitkv_kernelI23Flash_fwd_kernel_traitsILi96ELi64ELi128ELi4ELb0ELb0EN7cutlass6half_tE19Flash_kernel_traitsILi96ELi64ELi128ELi4ES3_EELb0ELb1ELb1ELb0ELb0ELb0ELb0ELb0EEEvNS_16Flash_fwd_paramsE
        .type           _ZN5flash24flash_fwd_splitkv_kernelI23Flash_fwd_kernel_traitsILi96ELi64ELi128ELi4ELb0ELb0EN7cutlass6half_tE19Flash_kernel_traitsILi96ELi64ELi128ELi4ES3_EELb0ELb1ELb1ELb0ELb0ELb0ELb0ELb0EEEvNS_16Flash_fwd_paramsE,@function
        .size           _ZN5flash24flash_fwd_splitkv_kernelI23Flash_fwd_kernel_traitsILi96ELi64ELi128ELi4ELb0ELb0EN7cutlass6half_tE19Flash_kernel_traitsILi96ELi64ELi128ELi4ES3_EELb0ELb1ELb1ELb0ELb0ELb0ELb0ELb0EEEvNS_16Flash_fwd_paramsE,(.L_x_11662 - _ZN5flash24flash_fwd_splitkv_kernelI23Flash_fwd_kernel_traitsILi96ELi64ELi128ELi4ELb0ELb0EN7cutlass6half_tE19Flash_kernel_traitsILi96ELi64ELi128ELi4ES3_EELb0ELb1ELb1ELb0ELb0ELb0ELb0ELb0EEEvNS_16Flash_fwd_paramsE)
        .other          _ZN5flash24flash_fwd_splitkv_kernelI23Flash_fwd_kernel_traitsILi96ELi64ELi128ELi4ELb0ELb0EN7cutlass6half_tE19Flash_kernel_traitsILi96ELi64ELi128ELi4ES3_EELb0ELb1ELb1ELb0ELb0ELb0ELb0ELb0EEEvNS_16Flash_fwd_paramsE,@"STO_CUDA_ENTRY STV_DEFAULT"
_ZN5flash24flash_fwd_splitkv_kernelI23Flash_fwd_kernel_traitsILi96ELi64ELi128ELi4ELb0ELb0EN7cutlass6half_tE19Flash_kernel_traitsILi96ELi64ELi128ELi4ES3_EELb0ELb1ELb1ELb0ELb0ELb0ELb0ELb0EEEvNS_16Flash_fwd_paramsE:
.text._ZN5flash24flash_fwd_splitkv_kernelI23Flash_fwd_kernel_traitsILi96ELi64ELi128ELi4ELb0ELb0EN7cutlass6half_tE19Flash_kernel_traitsILi96ELi64ELi128ELi4ES3_EELb0ELb1ELb1ELb0ELb0ELb0ELb0ELb0EEEvNS_16Flash_fwd_paramsE:
[----:B------:R-:W-:Y:S01]  /*0000*/  LDC R1, c[0x0][0x37c] ;  /* 0x0000df00ff017b82 */ /* 0x000fe20000000800 */
[----:B------:R-:W1:Y:S07]  /*0010*/  S2R R207, SR_CTAID.X ;  /* 0x0000000000cf7919 */ /* 0x000e6e0000002500 */
[----:B------:R-:W2:Y:S01]  /*0020*/  LDC.64 R2, c[0x0][0x348] ;  /* 0x0000d200ff027b82 */ /* 0x000ea20000000a00 */
[----:B------:R-:W-:Y:S01]  /*0030*/  BSSY.RECONVERGENT B3, `(.L_x_4613) ;  /* 0x0000005000037945 */ /* 0x000fe20003800200 */
[----:B------:R-:W-:Y:S01]  /*0040*/  MOV R204, 0x80 ;  /* 0x0000008000cc7802 */ /* 0x000fe20000000f00 */
[----:B------:R-:W3:Y:S01]  /*0050*/  S2R R205, SR_CTAID.Y ;  /* 0x0000000000cd7919 */ /* 0x000ee20000002600 */
[----:B------:R-:W4:Y:S05]  /*0060*/  S2R R206, SR_CTAID.Z ;  /* 0x0000000000ce7919 */ /* 0x000f2a0000002700 */
[----:B-1234-:R-:W-:Y:S05]  /*0070*/  CALL.REL.NOINC `($_ZN5flash24flash_fwd_splitkv_kernelI23Flash_fwd_kernel_traitsILi96ELi64ELi128ELi4ELb0ELb0EN7cutlass6half_tE19Flash_kernel_traitsILi96ELi64ELi128ELi4ES3_EELb0ELb1ELb1ELb0ELb0ELb0ELb0ELb0EEEvNS_16Flash_fwd_paramsE$_ZN5flash30compute_attn_1rowblock_splitkvI23Flash_fwd_kernel_traitsILi96ELi64ELi128ELi4ELb0ELb0EN7cutlass6half_tE19Flash_kernel_traitsILi96ELi64ELi128ELi4ES3_EELb0ELb1ELb1ELb0ELb0ELb0ELb0ELb0ENS_16Flash_fwd_paramsEEEvRKT8_iiiii) ;  /* 0x0000000000087944 */ /* 0x01efea0003c00000 */
[----:B------:R-:W-:Y:S05]  /*0080*/  BSYNC.RECONVERGENT B3 ;  /* 0x0000000000037941 */ /* 0x000fea0003800200 */
.L_x_4613:
[----:B------:R-:W-:Y:S05]  /*0090*/  EXIT ;  /* 0x000000000000794d */ /* 0x000fea0003800000 */
        .type           $_ZN5flash24flash_fwd_splitkv_kernelI23Flash_fwd_kernel_traitsILi96ELi64ELi128ELi4ELb0ELb0EN7cutlass6half_tE19Flash_kernel_traitsILi96ELi64ELi128ELi4ES3_EELb0ELb1ELb1ELb0ELb0ELb0ELb0ELb0EEEvNS_16Flash_fwd_paramsE$_ZN5flash30compute_attn_1rowblock_splitkvI23Flash_fwd_kernel_traitsILi96ELi64ELi128ELi4ELb0ELb0EN7cutlass6half_tE19Flash_kernel_traitsILi96ELi64ELi128ELi4ES3_EELb0ELb1ELb1ELb0ELb0ELb0ELb0ELb0ENS_16Flash_fwd_paramsEEEvRKT8_iiiii,@function
        .size           $_ZN5flash24flash_fwd_splitkv_kernelI23Flash_fwd_kernel_traitsILi96ELi64ELi128ELi4ELb0ELb0EN7cutlass6half_tE19Flash_kernel_traitsILi96ELi64ELi128ELi4ES3_EELb0ELb1ELb1ELb0ELb0ELb0ELb0ELb0EEEvNS_16Flash_fwd_paramsE$_ZN5flash30compute_attn_1rowblock_splitkvI23Flash_fwd_kernel_traitsILi96ELi64ELi128ELi4ELb0ELb0EN7cutlass6half_tE19Flash_kernel_traitsILi96ELi64ELi128ELi4ES3_EELb0ELb1ELb1ELb0ELb0ELb0ELb0ELb0ENS_16Flash_fwd_paramsEEEvRKT8_iiiii,(.L_x_11662 - $_ZN5flash24flash_fwd_splitkv_kernelI23Flash_fwd_kernel_traitsILi96ELi64ELi128ELi4ELb0ELb0EN7cutlass6half_tE19Flash_kernel_traitsILi96ELi64ELi128ELi4ES3_EELb0ELb1ELb1ELb0ELb0ELb0ELb0ELb0EEEvNS_16Flash_fwd_paramsE$_ZN5flash30compute_attn_1rowblock_splitkvI23Flash_fwd_kernel_traitsILi96ELi64ELi128ELi4ELb0ELb0EN7cutlass6half_tE19Flash_kernel_traitsILi96ELi64ELi128ELi4ES3_EELb0ELb1ELb1ELb0ELb0ELb0ELb0ELb0ENS_16Flash_fwd_paramsEEEvRKT8_iiiii)
$_ZN5flash24flash_fwd_splitkv_kernelI23Flash_fwd_kernel_traitsILi96ELi64ELi128ELi4ELb0ELb0EN7cutlass6half_tE19Flash_kernel_traitsILi96ELi64ELi128ELi4ES3_EELb0ELb1ELb1ELb0ELb0ELb0ELb0ELb0EEEvNS_16Flash_fwd_paramsE$_ZN5flash30compute_attn_1rowblock_splitkvI23Flash_fwd_kernel_traitsILi96ELi64ELi128ELi4ELb0ELb0EN7cutlass6half_tE19Flash_kernel_traitsILi96ELi64ELi128ELi4ES3_EELb0ELb1ELb1ELb0ELb0ELb0ELb0ELb0ENS_16Flash_fwd_paramsEEEvRKT8_iiiii:
        /* <DEDUP_REMOVED lines=39> */
.L_x_4615:
[----:B------:R-:W-:Y:S05]  /*0310*/  BSYNC.RECONVERGENT B0 ;  /* 0x0000000000007941 */ /* 0x000fea0003800200 */
.L_x_4614:
[----:B------:R-:W-:Y:S04]  /*0320*/  BSSY.RECONVERGENT B0, `(.L_x_4616) ;  /* 0x0000007000007945 */ /* 0x000fe80003800200 */
[----:B------:R-:W-:Y:S05]  /*0330*/  @!P3 BRA `(.L_x_4617) ;  /* 0x000000000014b947 */ /* 0x000fea0003800000 */
[----:B------:R-:W4:Y:S02]  /*0340*/  LD.E.U8 R6, desc[UR4][R2.64+0x1b2] ;  /* 0x0001b20402067980 */ /* 0x000f24000c101100 */
[----:B----4-:R-:W-:-:S13]  /*0350*/  ISETP.NE.AND P1, PT, R6, RZ, PT ;  /* 0x000000ff0600720c */ /* 0x010fda0003f25270 */
[----:B------:R-:W4:Y:S02]  /*0360*/  @P1 LD.E R6, desc[UR4][R10.64+0x4] ;  /* 0x000004040a061980 */ /* 0x000f24000c101900 */
[----:B----45:R-:W-:-:S06]  /*0370*/  @P1 IADD3 R149, PT, PT, R6, -R13, RZ ;  /* 0x8000000d06951210 */ /* 0x030fcc0007ffe0ff */
[----:B------:R4:W5:Y:S02]  /*0380*/  @!P1 LD.E R149, desc[UR4][R10.64] ;  /* 0x000000040a959980 */ /* 0x000964000c101900 */
.L_x_4617:
[----:B------:R-:W-:Y:S05]  /*0390*/  BSYNC.RECONVERGENT B0 ;  /* 0x0000000000007941 */ /* 0x000fea0003800200 */
.L_x_4616:
        /* <DEDUP_REMOVED lines=8> */
.L_x_4619:
[----:B------:R-:W5:Y:S01]  /*0420*/  LD.E.64 R6, desc[UR4][R2.64+0x108] ;  /* 0x0001080402067980 */ /* 0x000f62000c101b00 */
[----:B------:R-:W-:Y:S01]  /*0430*/  BSSY.RECONVERGENT B0, `(.L_x_4621) ;  /* 0x0000006000007945 */ /* 0x000fe20003800200 */
[----:B------:R-:W-:Y:S01]  /*0440*/  IMAD.MOV.U32 R5, RZ, RZ, RZ ;  /* 0x000000ffff057224 */ /* 0x000fe200078e00ff */
[----:B-----5:R-:W-:-:S04]  /*0450*/  ISETP.NE.U32.AND P0, PT, R6, RZ, PT ;  /* 0x000000ff0600720c */ /* 0x020fc80003f05070 */
[----:B------:R-:W-:-:S13]  /*0460*/  ISETP.NE.AND.EX P0, PT, R7, RZ, PT, P0 ;  /* 0x000000ff0700720c */ /* 0x000fda0003f05300 */
[----:B------:R-:W-:Y:S05]  /*0470*/  @!P0 BRA `(.L_x_4622) ;  /* 0x0000000000048947 */ /* 0x000fea0003800000 */
[----:B------:R1:W5:Y:S02]  /*0480*/  LD.E R5, desc[UR4][R2.64+0xbc] ;  /* 0x0000bc0402057980 */ /* 0x000364000c101900 */
.L_x_4622:
[----:B------:R-:W-:Y:S05]  /*0490*/  BSYNC.RECONVERGENT B0 ;  /* 0x0000000000007941 */ /* 0x000fea0003800200 */
.L_x_4621:
[----:B-----5:R-:W-:Y:S02]  /*04a0*/  IADD3 R149, PT, PT, R5, R149, -R12 ;  /* 0x0000009505957210 */ /* 0x020fe40007ffe80c */
.L_x_4620:
[----:B------:R-:W-:Y:S05]  /*04b0*/  BSYNC.RECONVERGENT B1 ;  /* 0x0000000000017941 */ /* 0x000fea0003800200 */
.L_x_4618:
[----:B------:R-:W-:Y:S01]  /*04c0*/  IMAD.SHL.U32 R151, R207, 0x40, RZ ;  /* 0x00000040cf977824 */ /* 0x000fe200078e00ff */
[----:B------:R-:W-:Y:S01]  /*04d0*/  MOV R6, R204 ;  /* 0x000000cc00067202 */ /* 0x000fe20000000f00 */
[----:B------:R-:W-:-:S03]  /*04e0*/  IMAD.MOV.U32 R7, RZ, RZ, 0x0 ;  /* 0x00000000ff077424 */ /* 0x000fc600078e00ff */
[----:B------:R-:W-:-:S13]  /*04f0*/  ISETP.GT.AND P0, PT, R116, R151, PT ;  /* 0x000000977400720c */ /* 0x000fda0003f04270 */
[----:B-1234-:R-:W-:Y:S05]  /*0500*/  @!P0 RET.REL.NODEC R6 `(_ZN5flash24flash_fwd_splitkv_kernelI23Flash_fwd_kernel_traitsILi96ELi64ELi128ELi4ELb0ELb0EN7cutlass6half_tE19Flash_kernel_traitsILi96ELi64ELi128ELi4ES3_EELb0ELb1ELb1ELb0ELb0ELb0ELb0ELb0EEEvNS_16Flash_fwd_paramsE) ;  /* 0xfffffff806bc8950 */ /* 0x01efea0003c3ffff */
[----:B------:R-:W2:Y:S04]  /*0510*/  LD.E R6, desc[UR4][R2.64+0x188] ;  /* 0x0001880402067980 */ /* 0x000ea8000c101900 */
[----:B------:R-:W3:Y:S04]  /*0520*/  LD.E R14, desc[UR4][R2.64+0xb8] ;  /* 0x0000b804020e7980 */ /* 0x000ee8000c101900 */
[----:B------:R-:W4:Y:S01]  /*0530*/  LD.E R10, desc[UR4][R2.64+0x184] ;  /* 0x00018404020a7980 */ /* 0x000f22000c101900 */
[----:B------:R-:W-:Y:S02]  /*0540*/  VIADD R8, R149, 0x7f ;  /* 0x0000007f95087836 */ /* 0x000fe40000000000 */
[----:B------:R-:W-:-:S02]  /*0550*/  IMAD R5, R207, 0x40, -R116 ;  /* 0x00000040cf057824 */ /* 0x000fc400078e0a74 */
[----:B------:R-:W-:Y:S01]  /*0560*/  IMAD.IADD R55, R151, 0x1, R149 ;  /* 0x0000000197377824 */ /* 0x000fe200078e0295 */
[----:B------:R-:W-:-:S04]  /*0570*/  SHF.R.S32.HI R7, RZ, 0x1f, R8 ;  /* 0x0000001fff077819 */ /* 0x000fc80000011408 */
[----:B------:R-:W-:-:S04]  /*0580*/  LEA.HI R7, R7, R8, RZ, 0x7 ;  /* 0x0000000807077211 */ /* 0x000fc800078f38ff */
[----:B------:R-:W-:Y:S02]  /*0590*/  SHF.R.S32.HI R7, RZ, 0x7, R7 ;  /* 0x00000007ff077819 */ /* 0x000fe40000011407 */
[----:B--2---:R-:W-:Y:S01]  /*05a0*/  IADD3 R6, PT, PT, R6, R5, R8 ;  /* 0x0000000506067210 */ /* 0x004fe20007ffe008 */
[----:B---3--:R-:W-:-:S04]  /*05b0*/  VIADD R14, R14, 0x7f ;  /* 0x0000007f0e0e7836 */ /* 0x008fc80000000000 */
[----:B------:R-:W-:Y:S01]  /*05c0*/  VIADD R6, R6, 0x40 ;  /* 0x0000004006067836 */ /* 0x000fe20000000000 */
[----:B----4-:R-:W-:Y:S02]  /*05d0*/  IADD3 R10, PT, PT, R55, -R116, -R10 ;  /* 0x80000074370a7210 */ /* 0x010fe40007ffe80a */
[----:B------:R-:W-:Y:S02]  /*05e0*/  SHF.R.S32.HI R11, RZ, 0x1f, R14 ;  /* 0x0000001fff0b7819 */ /* 0x000fe4000001140e */
[----:B------:R-:W-:Y:S02]  /*05f0*/  SHF.R.S32.HI R9, RZ, 0x1f, R10 ;  /* 0x0000001fff097819 */ /* 0x000fe4000001140a */
[----:B------:R-:W-:Y:S02]  /*0600*/  SHF.R.S32.HI R5, RZ, 0x1f, R6 ;  /* 0x0000001fff057819 */ /* 0x000fe40000011406 */
[----:B------:R-:W-:Y:S02]  /*0610*/  LEA.HI R11, R11, R14, RZ, 0x7 ;  /* 0x0000000e0b0b7211 */ /* 0x000fe400078f38ff */
[----:B------:R-:W-:-:S02]  /*0620*/  LEA.HI R9, R9, R10, RZ, 0x7 ;  /* 0x0000000a09097211 */ /* 0x000fc400078f38ff */
[----:B------:R-:W-:Y:S02]  /*0630*/  LEA.HI R5, R5, R6, RZ, 0x7 ;  /* 0x0000000605057211 */ /* 0x000fe400078f38ff */
[----:B------:R-:W-:Y:S02]  /*0640*/  SHF.R.S32.HI R54, RZ, 0x7, R11 ;  /* 0x00000007ff367819 */ /* 0x000fe4000001140b */
[----:B------:R-:W-:Y:S02]  /*0650*/  SHF.R.S32.HI R9, RZ, 0x7, R9 ;  /* 0x00000007ff097819 */ /* 0x000fe40000011409 */
[----:B------:R-:W-:Y:S02]  /*0660*/  SHF.R.S32.HI R5, RZ, 0x7, R5 ;  /* 0x00000007ff057819 */ /* 0x000fe40000011405 */
[----:B------:R-:W-:Y:S02]  /*0670*/  VIMNMX R199, PT, PT, RZ, R9, !PT ;  /* 0x00000009ffc77248 */ /* 0x000fe40007fe0100 */
[----:B------:R-:W-:-:S04]  /*0680*/  VIMNMX3 R54, R54, R7, R5, PT ;  /* 0x000000073636720f */ /* 0x000fc80003800105 */
        /* <DEDUP_REMOVED lines=17> */
[----:B-1----:R-:W-:-:S04]  /*07a0*/  SHF.R.U32.HI R3, RZ, 0x2, R180 ;  /* 0x00000002ff037819 */ /* 0x002fc800000116b4 */
[CC--:B------:R-:W-:Y:S02]  /*07b0*/  ISETP.GE.AND P2, PT, R3.reuse, R116.reuse, PT ;  /* 0x000000740300720c */ /* 0x0c0fe40003f46270 */
[----:B------:R-:W-:Y:S01]  /*07c0*/  ISETP.GE.OR P6, PT, R3, R116, P5 ;  /* 0x000000740300720c */ /* 0x000fe20002fc6670 */
[-C--:B--2---:R-:W-:Y:S02]  /*07d0*/  @P0 IMAD R6, R15, R214.reuse, RZ ;  /* 0x000000d60f060224 */ /* 0x084fe400078e02ff */
[----:B------:R-:W-:-:S04]  /*07e0*/  @P0 IMAD.WIDE.U32 R214, R14, R214, RZ ;  /* 0x000000d60ed60225 */ /* 0x000fc800078e00ff */
[-C--:B---3--:R-:W-:Y:S02]  /*07f0*/  @!P0 IMAD R7, R19, R205.reuse, RZ ;  /* 0x000000cd13078224 */ /* 0x088fe400078e02ff */
[----:B------:R-:W-:-:S04]  /*0800*/  @!P0 IMAD.WIDE.U32 R18, R18, R205, RZ ;  /* 0x000000cd12128225 */ /* 0x000fc800078e00ff */
[----:B------:R-:W-:Y:S02]  /*0810*/  @!P0 IMAD.IADD R7, R19, 0x1, R7 ;  /* 0x0000000113078824 */ /* 0x000fe400078e0207 */
[----:B------:R-:W-:Y:S02]  /*0820*/  @!P0 IMAD.MOV.U32 R8, RZ, RZ, R18 ;  /* 0x000000ffff088224 */ /* 0x000fe400078e0012 */
[----:B------:R-:W-:-:S04]  /*0830*/  IMAD.WIDE.U32 R18, R151, R14, R20 ;  /* 0x0000000e97127225 */ /* 0x000fc800078e0014 */
[----:B------:R-:W-:Y:S02]  /*0840*/  @P0 IMAD.MOV.U32 R8, RZ, RZ, R214 ;  /* 0x000000ffff080224 */ /* 0x000fe400078e00d6 */
[----:B------:R-:W-:Y:S01]  /*0850*/  IMAD R5, R5, R205, R206 ;  /* 0x000000cd05057224 */ /* 0x000fe200078e02ce */
[----:B------:R-:W-:Y:S01]  /*0860*/  @P0 IADD3 R7, PT, PT, R215, R6, RZ ;  /* 0x00000006d7070210 */ /* 0x000fe20007ffe0ff */
[----:B------:R-:W-:Y:S01]  /*0870*/  IMAD R2, R15, R151, RZ ;  /* 0x000000970f027224 */ /* 0x000fe200078e02ff */
[----:B------:R-:W-:Y:S01]  /*0880*/  IADD3 R8, P0, PT, R8, R18, RZ ;  /* 0x0000001208087210 */ /* 0x000fe20007f1e0ff */
[----:B----4-:R-:W-:-:S03]  /*0890*/  IMAD R0, R0, R5, R151 ;  /* 0x0000000500007224 */ /* 0x010fc600078e0297 */
[----:B------:R-:W-:Y:S02]  /*08a0*/  IADD3.X R9, PT, PT, R7, R19, R2, P0, !PT ;  /* 0x0000001307097210 */ /* 0x000fe400007fe402 */
[----:B------:R-:W-:Y:S01]  /*08b0*/  IADD3 R5, P0, PT, R0, R3, RZ ;  /* 0x0000000300057210 */ /* 0x000fe20007f1e0ff */
[----:B------:R-:W-:-:S03]  /*08c0*/  VIADD R7, R3, 0x20 ;  /* 0x0000002003077836 */ /* 0x000fc60000000000 */
[----:B------:R-:W-:Y:S01]  /*08d0*/  LEA.HI.X.SX32 R2, R0, RZ, 0x1, P0 ;  /* 0x000000ff00027211 */ /* 0x000fe200000f0eff */
[----:B------:R-:W-:Y:S01]  /*08e0*/  IMAD R0, R13, R206, RZ ;  /* 0x000000ce0d007224 */ /* 0x000fe200078e02ff */
[----:B------:R-:W-:Y:S01]  /*08f0*/  LEA R6, P0, R5, R10, 0x2 ;  /* 0x0000000a05067211 */ /* 0x000fe200078010ff */
[----:B------:R-:W-:Y:S01]  /*0900*/  IMAD.WIDE.U32 R12, R12, R206, R8 ;  /* 0x000000ce0c0c7225 */ /* 0x000fe200078e0008 */
[CC--:B------:R-:W-:Y:S02]  /*0910*/  ISETP.GE.AND P1, PT, R7.reuse, R116.reuse, PT ;  /* 0x000000740700720c */ /* 0x0c0fe40003f26270 */
[----:B------:R-:W-:Y:S02]  /*0920*/  ISETP.GE.OR P5, PT, R7, R116, P5 ;  /* 0x000000740700720c */ /* 0x000fe40002fa6670 */
[----:B------:R-:W-:Y:S01]  /*0930*/  LEA.HI.X R7, R5, R11, R2, 0x2, P0 ;  /* 0x0000000b05077211 */ /* 0x000fe200000f1402 */
[----:B------:R-:W-:Y:S01]  /*0940*/  @!P6 IMAD.MOV.U32 R5, RZ, RZ, 0x7f800000 ;  /* 0x7f800000ff05e424 */ /* 0x000fe200078e00ff */
[----:B------:R-:W-:-:S02]  /*0950*/  LOP3.LUT R11, R20, 0x20, RZ, 0xfc, !PT ;  /* 0x00000020140b7812 */ /* 0x000fc400078efcff */
        /* <DEDUP_REMOVED lines=15> */
.L_x_4625:
[----:B------:R-:W-:Y:S05]  /*0a50*/  BSYNC.RECONVERGENT B0 ;  /* 0x0000000000007941 */ /* 0x000fea0003800200 */
.L_x_4624:
        /* <DEDUP_REMOVED lines=18> */
.L_x_4627:
[----:B------:R-:W-:Y:S05]  /*0b80*/  BSYNC.RECONVERGENT B0 ;  /* 0x0000000000007941 */ /* 0x000fea0003800200 */
.L_x_4626:
[----:B------:R-:W-:Y:S01]  /*0b90*/  MOV R205, 0x0 ;  /* 0x0000000000cd7802 */ /* 0x000fe20000000f00 */
[----:B------:R1:W-:Y:S03]  /*0ba0*/  @!P6 ST.E desc[UR4][R6.64], R5 ;  /* 0x000000050600e985 */ /* 0x0003e6000c101904 */
[----:B-12--5:R-:W-:Y:S05]  /*0bb0*/  @P5 RET.REL.NODEC R204 `(_ZN5flash24flash_fwd_splitkv_kernelI23Flash_fwd_kernel_traitsILi96ELi64ELi128ELi4ELb0ELb0EN7cutlass6half_tE19Flash_kernel_traitsILi96ELi64ELi128ELi4ES3_EELb0ELb1ELb1ELb0ELb0ELb0ELb0ELb0EEEvNS_16Flash_fwd_paramsE) ;  /* 0xfffffff4cc105950 */ /* 0x026fea0003c3ffff */
[----:B------:R-:W-:Y:S02]  /*0bc0*/  MOV R3, 0x7f800000 ;  /* 0x7f80000000037802 */ /* 0x000fe40000000f00 */
[----:B------:R-:W-:-:S03]  /*0bd0*/  MOV R205, 0x0 ;  /* 0x0000000000cd7802 */ /* 0x000fc60000000f00 */
[----:B------:R1:W-:Y:S02]  /*0be0*/  ST.E desc[UR4][R6.64+0x80], R3 ;  /* 0x0000800306007985 */ /* 0x0003e4000c101904 */
[----:B-1----:R-:W-:Y:S05]  /*0bf0*/  RET.REL.NODEC R204 `(_ZN5flash24flash_fwd_splitkv_kernelI23Flash_fwd_kernel_traitsILi96ELi64ELi128ELi4ELb0ELb0EN7cutlass6half_tE19Flash_kernel_traitsILi96ELi64ELi128ELi4ES3_EELb0ELb1ELb1ELb0ELb0ELb0ELb0ELb0EEEvNS_16Flash_fwd_paramsE) ;  /* 0xfffffff4cc007950 */ /* 0x002fea0003c3ffff */
.L_x_4623:
        /* <DEDUP_REMOVED lines=49> */
[----:B------:R-:W-:Y:S01]  /*0f10*/  @!P1 IADD3 R10, PT, PT, -R10, RZ, RZ ;  /* 0x000000ff0a0a9210 */ /* 0x000fe20007ffe1ff */
[----:B------:R-:W2:Y:S01]  /*0f20*/  LD.E.64 R14, desc[UR4][R2.64+0x28] ;  /* 0x00002804020e7980 */ /* 0x000ea2000c101b00 */
        /* <DEDUP_REMOVED lines=32> */
[----:B------:R-:W-:-:S04]  /*1130*/  IMAD R4, R188, R25, R4 ;  /* 0x00000019bc047224 */ /* 0x000fc800078e0204 */
[----:B------:R-:W-:Y:S01]  /*1140*/  IMAD R13, R17, R11, RZ ;  /* 0x0000000b110d7224 */ /* 0x000fe200078e02ff */
[----:B---3--:R-:W-:Y:S01]  /*1150*/  SHF.R.S32.HI R7, RZ, 0x1f, R0 ;  /* 0x0000001fff077819 */ /* 0x008fe20000011400 */
[----:B------:R-:W-:-:S04]  /*1160*/  IMAD R6, R19, R0, RZ ;  /* 0x0000000013067224 */ /* 0x000fc800078e02ff */
[C---:B------:R-:W-:Y:S02]  /*1170*/  IMAD R6, R18.reuse, R7, R6 ;  /* 0x0000000712067224 */ /* 0x040fe400078e0206 */
[----:B------:R-:W-:-:S04]  /*1180*/  IMAD.WIDE.U32 R18, R18, R0, RZ ;  /* 0x0000000012127225 */ /* 0x000fc800078e00ff */
[----:B------:R-:W-:Y:S02]  /*1190*/  IMAD.IADD R19, R19, 0x1, R6 ;  /* 0x0000000113137824 */ /* 0x000fe400078e0206 */
[----:B------:R-:W-:Y:S01]  /*11a0*/  IMAD.WIDE.U32 R18, R9, R188, R18 ;  /* 0x000000bc09127225 */ /* 0x000fe200078e0012 */
[----:B------:R-:W-:-:S04]  /*11b0*/  SHF.R.S32.HI R6, RZ, 0x1f, R11 ;  /* 0x0000001fff067819 */ /* 0x000fc8000001140b */
[----:B------:R-:W-:Y:S01]  /*11c0*/  IADD3 R19, PT, PT, R19, R4, RZ ;  /* 0x0000000413137210 */ /* 0x000fe20007ffe0ff */
[----:B--2---:R-:W-:Y:S02]  /*11d0*/  IMAD R4, R15, R0, RZ ;  /* 0x000000000f047224 */ /* 0x004fe400078e02ff */
[----:B------:R-:W-:Y:S02]  /*11e0*/  IMAD R6, R16, R6, R13 ;  /* 0x0000000610067224 */ /* 0x000fe400078e020d */
[----:B------:R-:W-:-:S04]  /*11f0*/  IMAD.WIDE.U32 R16, R11, R16, R18 ;  /* 0x000000100b107225 */ /* 0x000fc800078e0012 */
[----:B------:R-:W-:-:S04]  /*1200*/  IMAD.WIDE.U32 R18, R14, R0, RZ ;  /* 0x000000000e127225 */ /* 0x000fc800078e00ff */
[----:B------:R-:W-:Y:S01]  /*1210*/  IMAD R4, R14, R7, R4 ;  /* 0x000000070e047224 */ /* 0x000fe200078e0204 */
[----:B------:R-:W-:Y:S01]  /*1220*/  MOV R8, R16 ;  /* 0x0000001000087202 */ /* 0x000fe20000000f00 */
[----:B------:R-:W-:Y:S02]  /*1230*/  IMAD.IADD R0, R17, 0x1, R6 ;  /* 0x0000000111007824 */ /* 0x000fe400078e0206 */
[----:B------:R-:W-:Y:S01]  /*1240*/  IMAD.IADD R10, R19, 0x1, R4 ;  /* 0x00000001130a7824 */ /* 0x000fe200078e0204 */
[----:B------:R-:W-:Y:S05]  /*1250*/  BRA `(.L_x_4630) ;  /* 0x0000000400347947 */ /* 0x000fea0003800000 */
.L_x_4629:
        /* <DEDUP_REMOVED lines=9> */
[----:B------:R-:W-:-:S02]  /*12f0*/  MOV R25, RZ ;  /* 0x000000ff00197202 */ /* 0x000fc40000000f00 */
        /* <DEDUP_REMOVED lines=41> */
[-C--:B------:R-:W-:Y:S02]  /*1590*/  IMAD R4, R189, R9.reuse, RZ ;  /* 0x00000009bd047224 */ /* 0x080fe400078e02ff */
[----:B------:R-:W-:Y:S01]  /*15a0*/  IMAD.WIDE.U32 R18, R188, R9, R10 ;  /* 0x00000009bc127225 */ /* 0x000fe200078e000a */
[----:B------:R-:W-:Y:S02]  /*15b0*/  @!P1 IADD3 R6, PT, PT, -R6, RZ, RZ ;  /* 0x000000ff06069210 */ /* 0x000fe40007ffe1ff */
[----:B------:R-:W-:Y:S01]  /*15c0*/  @!P0 LOP3.LUT R6, RZ, R5, RZ, 0x33, !PT ;  /* 0x00000005ff068212 */ /* 0x000fe200078e33ff */
[----:B------:R-:W-:-:S02]  /*15d0*/  @!P2 IMAD R0, R7, R190, R0 ;  /* 0x000000be0700a224 */ /* 0x000fc400078e0200 */
[----:B------:R-:W-:Y:S01]  /*15e0*/  @!P2 IMAD.WIDE.U32 R10, R190, R12, RZ ;  /* 0x0000000cbe0aa225 */ /* 0x000fe200078e00ff */
[----:B------:R-:W-:-:S03]  /*15f0*/  @!P2 SHF.R.S32.HI R7, RZ, 0x1f, R8 ;  /* 0x0000001fff07a819 */ /* 0x000fc60000011408 */
[----:B------:R-:W-:Y:S01]  /*1600*/  IMAD.IADD R19, R19, 0x1, R4 ;  /* 0x0000000113137824 */ /* 0x000fe200078e0204 */
[----:B------:R-:W-:Y:S01]  /*1610*/  SHF.R.S32.HI R4, RZ, 0x1f, R6 ;  /* 0x0000001fff047819 */ /* 0x000fe20000011406 */
[----:B------:R-:W-:Y:S01]  /*1620*/  @!P2 IMAD.IADD R21, R11, 0x1, R0 ;  /* 0x000000010b15a824 */ /* 0x000fe200078e0200 */
[----:B------:R-:W-:Y:S01]  /*1630*/  @P2 IADD3 R12, PT, PT, R12, R13, RZ ;  /* 0x0000000d0c0c2210 */ /* 0x000fe20007ffe0ff */
[----:B------:R-:W-:Y:S01]  /*1640*/  @!P2 IMAD R0, R15, R8, RZ ;  /* 0x000000080f00a224 */ /* 0x000fe200078e02ff */
[----:B------:R-:W-:Y:S01]  /*1650*/  @!P2 MOV R20, R10 ;  /* 0x0000000a0014a202 */ /* 0x000fe20000000f00 */
[----:B------:R-:W-:Y:S02]  /*1660*/  IMAD R11, R17, R6, RZ ;  /* 0x00000006110b7224 */ /* 0x000fe400078e02ff */
[----:B------:R-:W-:Y:S02]  /*1670*/  @!P2 IMAD R0, R14, R7, R0 ;  /* 0x000000070e00a224 */ /* 0x000fe400078e0200 */
[----:B------:R-:W-:-:S02]  /*1680*/  IMAD R11, R16, R4, R11 ;  /* 0x00000004100b7224 */ /* 0x000fc400078e020b */
[----:B------:R-:W-:-:S04]  /*1690*/  @!P2 IMAD.WIDE.U32 R14, R14, R8, R20 ;  /* 0x000000080e0ea225 */ /* 0x000fc800078e0014 */
[----:B------:R-:W-:Y:S02]  /*16a0*/  @P2 IMAD R4, R191, R12, RZ ;  /* 0x0000000cbf042224 */ /* 0x000fe400078e02ff */
[----:B------:R-:W-:-:S04]  /*16b0*/  IMAD.WIDE.U32 R6, R16, R6, R18 ;  /* 0x0000000610067225 */ /* 0x000fc800078e0012 */
[----:B------:R-:W-:Y:S01]  /*16c0*/  @P2 IMAD.WIDE.U32 R12, R190, R12, RZ ;  /* 0x0000000cbe0c2225 */ /* 0x000fe200078e00ff */
[----:B------:R-:W-:Y:S02]  /*16d0*/  @!P2 IADD3 R10, PT, PT, R15, R0, RZ ;  /* 0x000000000f0aa210 */ /* 0x000fe40007ffe0ff */
[----:B------:R-:W-:Y:S01]  /*16e0*/  MOV R8, R6 ;  /* 0x0000000600087202 */ /* 0x000fe20000000f00 */
[----:B------:R-:W-:Y:S01]  /*16f0*/  @!P2 IMAD.MOV.U32 R18, RZ, RZ, R14 ;  /* 0x000000ffff12a224 */ /* 0x000fe200078e000e */
[----:B------:R-:W-:Y:S01]  /*1700*/  IADD3 R0, PT, PT, R7, R11, RZ ;  /* 0x0000000b07007210 */ /* 0x000fe20007ffe0ff */
[----:B------:R-:W-:Y:S01]  /*1710*/  @P2 IMAD.IADD R10, R13, 0x1, R4 ;  /* 0x000000010d0a2824 */ /* 0x000fe200078e0204 */
[----:B-1----:R-:W-:Y:S02]  /*1720*/  @P2 MOV R18, R12 ;  /* 0x0000000c00122202 */ /* 0x002fe40000000f00 */
.L_x_4630:
[----:B------:R-:W-:Y:S05]  /*1730*/  BSYNC.RECONVERGENT B0 ;  /* 0x0000000000007941 */ /* 0x000fea0003800200 */
.L_x_4628:
        /* <DEDUP_REMOVED lines=29> */
[----:B------:R-:W-:Y:S02]  /*1910*/  IMAD R24, R25, R190, RZ ;  /* 0x000000be19187224 */ /* 0x000fe400078e02ff */
[----:B------:R-:W-:-:S02]  /*1920*/  IMAD.SHL.U32 R193, R180, 0x8, RZ ;  /* 0x00000008b4c17824 */ /* 0x000fc400078e00ff */
[----:B------:R-:W-:Y:S02]  /*1930*/  @P2 VIADD R4, R4, 0x1 ;  /* 0x0000000104042836 */ /* 0x000fe40000000000 */
[----:B------:R-:W-:Y:S01]  /*1940*/  IMAD R11, R9, R191, R24 ;  /* 0x000000bf090b7224 */ /* 0x000fe200078e0218 */
[----:B------:R-:W-:Y:S01]  /*1950*/  LOP3.LUT R194, R193, 0x18, RZ, 0xc0, !PT ;  /* 0x00000018c1c27812 */ /* 0x000fe200078ec0ff */
[----:B------:R-:W-:-:S04]  /*1960*/  IMAD.WIDE.U32 R24, R9, R190, RZ ;  /* 0x000000be09187225 */ /* 0x000fc800078e00ff */
[----:B------:R-:W-:Y:S01]  /*1970*/  @!P1 IMAD.MOV R4, RZ, RZ, -R4 ;  /* 0x000000ffff049224 */ /* 0x000fe200078e0a04 */
[----:B------:R-:W-:Y:S01]  /*1980*/  @!P4 LOP3.LUT R4, RZ, R5, RZ, 0x33, !PT ;  /* 0x00000005ff04c212 */ /* 0x000fe200078e33ff */
[----:B------:R-:W-:Y:S01]  /*1990*/  IMAD.IADD R11, R25, 0x1, R11 ;  /* 0x00000001190b7824 */ /* 0x000fe200078e020b */
[----:B------:R-:W-:Y:S01]  /*19a0*/  IADD3 R18, P2, P1, R24, R18, R194 ;  /* 0x0000001218127210 */ /* 0x000fe2000795e0c2 */
[C---:B------:R-:W-:Y:S01]  /*19b0*/  IMAD.SHL.U32 R141, R180.reuse, 0x10, RZ ;  /* 0x00000010b48d7824 */ /* 0x040fe200078e00ff */
[----:B------:R-:W-:Y:S01]  /*19c0*/  SHF.R.S32.HI R9, RZ, 0x1f, R4 ;  /* 0x0000001fff097819 */ /* 0x000fe20000011404 */
[----:B------:R-:W-:Y:S01]  /*19d0*/  IMAD R5, R27, R4, RZ ;  /* 0x000000041b057224 */ /* 0x000fe200078e02ff */
[C---:B------:R-:W-:Y:S01]  /*19e0*/  SHF.L.U32 R144, R180.reuse, 0x5, RZ ;  /* 0x00000005b4907819 */ /* 0x040fe200000006ff */
[----:B------:R-:W-:Y:S01]  /*19f0*/  IMAD.SHL.U32 R181, R180, 0x4, RZ ;  /* 0x00000004b4b57824 */ /* 0x000fe200078e00ff */
[----:B------:R-:W-:Y:S01]  /*1a00*/  IADD3.X R10, PT, PT, R11, R10, RZ, P2, P1 ;  /* 0x0000000a0b0a7210 */ /* 0x000fe200017e24ff */
[----:B------:R-:W-:Y:S01]  /*1a10*/  IMAD R5, R9, R26, R5 ;  /* 0x0000001a09057224 */ /* 0x000fe200078e0205 */
[----:B------:R-:W-:Y:S01]  /*1a20*/  LOP3.LUT R9, R144, 0xc0, RZ, 0xc0, !PT ;  /* 0x000000c090097812 */ /* 0x000fe200078ec0ff */
[----:B------:R-:W-:Y:S01]  /*1a30*/  IMAD.WIDE.U32 R24, R26, R4, RZ ;  /* 0x000000041a187225 */ /* 0x000fe200078e00ff */
[----:B------:R-:W-:Y:S01]  /*1a40*/  LOP3.LUT R11, R141, 0x100, RZ, 0xc0, !PT ;  /* 0x000001008d0b7812 */ /* 0x000fe200078ec0ff */
[----:B------:R-:W1:Y:S01]  /*1a50*/  S2R R138, SR_CgaCtaId ;  /* 0x00000000008a7919 */ /* 0x000e620000008800 */
[----:B------:R-:W-:-:S02]  /*1a60*/  LOP3.LUT R139, R181, 0x18, RZ, 0xc0, !PT ;  /* 0x00000018b58b7812 */ /* 0x000fc400078ec0ff */
[----:B------:R-:W-:Y:S02]  /*1a70*/  LOP3.LUT R9, R9, 0x8, R180, 0xf8, !PT ;  /* 0x0000000809097812 */ /* 0x000fe400078ef8b4 */
[----:B------:R-:W-:Y:S01]  /*1a80*/  LOP3.LUT R142, R11, 0x20, R144, 0xf8, !PT ;  /* 0x000000200b8e7812 */ /* 0x000fe200078ef890 */
[----:B------:R-:W-:Y:S01]  /*1a90*/  IMAD.IADD R5, R25, 0x1, R5 ;  /* 0x0000000119057824 */ /* 0x000fe200078e0205 */
[----:B------:R-:W-:Y:S02]  /*1aa0*/  IADD3 R18, P1, PT, R18, R24, RZ ;  /* 0x0000001812127210 */ /* 0x000fe40007f3e0ff */
[----:B------:R-:W-:Y:S02]  /*1ab0*/  LOP3.LUT R142, R142, R9, R139, 0xf6, !PT ;  /* 0x000000098e8e7212 */ /* 0x000fe400078ef68b */
[----:B------:R-:W-:Y:S01]  /*1ac0*/  LOP3.LUT R9, R193, 0xc0, RZ, 0xc0, !PT ;  /* 0x000000c0c1097812 */ /* 0x000fe200078ec0ff */
[----:B------:R-:W-:Y:S01]  /*1ad0*/  IMAD.X R19, R10, 0x1, R5, P1 ;  /* 0x000000010a137824 */ /* 0x000fe200008e0605 */
[----:B------:R-:W-:-:S02]  /*1ae0*/  IADD3 R24, P1, PT, R194, R8, RZ ;  /* 0x00000008c2187210 */ /* 0x000fc40007f3e0ff */
[--C-:B------:R-:W-:Y:S02]  /*1af0*/  LOP3.LUT R9, R9, 0x18, R180.reuse, 0xf8, !PT ;  /* 0x0000001809097812 */ /* 0x100fe400078ef8b4 */
[----:B------:R-:W-:Y:S01]  /*1b00*/  SHF.R.U32.HI R136, RZ, 0x2, R180 ;  /* 0x00000002ff887819 */ /* 0x000fe200000116b4 */
[----:B------:R-:W-:Y:S01]  /*1b10*/  IMAD.X R25, RZ, RZ, R0, P1 ;  /* 0x000000ffff197224 */ /* 0x000fe200008e0600 */
[----:B------:R-:W-:Y:S02]  /*1b20*/  LOP3.LUT R11, R193, 0x1f20, RZ, 0xc0, !PT ;  /* 0x00001f20c10b7812 */ /* 0x000fe400078ec0ff */
[----:B------:R-:W-:Y:S01]  /*1b30*/  LOP3.LUT R0, R9, R194, RZ, 0x3c, !PT ;  /* 0x000000c209007212 */ /* 0x000fe200078e3cff */
[----:B------:R-:W-:Y:S02]  /*1b40*/  IMAD.IADD R187, R116, 0x1, -R151 ;  /* 0x0000000174bb7824 */ /* 0x000fe400078e0a97 */
[----:B------:R-:W-:Y:S01]  /*1b50*/  IMAD.WIDE.U32 R8, R136, R188, R24 ;  /* 0x000000bc88087225 */ /* 0x000fe200078e0018 */
[----:B------:R-:W-:-:S03]  /*1b60*/  LOP3.LUT R0, R11, R0, RZ, 0xfc, !PT ;  /* 0x000000000b007212 */ /* 0x000fc600078efcff */
[----:B------:R-:W-:Y:S01]  /*1b70*/  IMAD R201, R189, R136, RZ ;  /* 0x00000088bdc97224 */ /* 0x000fe200078e02ff */
[----:B------:R-:W-:-:S04]  /*1b80*/  SHF.R.U32.HI R182, RZ, 0x1, R180 ;  /* 0x00000001ffb67819 */ /* 0x000fc800000116b4 */
[----:B------:R-:W-:Y:S01]  /*1b90*/  IADD3 R201, PT, PT, R9, R201, RZ ;  /* 0x000000c909c97210 */ /* 0x000fe20007ffe0ff */
[----:B------:R-:W-:Y:S01]  /*1ba0*/  IMAD R203, R191, R136, RZ ;  /* 0x00000088bfcb7224 */ /* 0x000fe200078e02ff */
[----:B------:R-:W-:Y:S01]  /*1bb0*/  MOV R143, 0x400 ;  /* 0x00000400008f7802 */ /* 0x000fe20000000f00 */
[----:B------:R-:W-:Y:S01]  /*1bc0*/  IMAD.WIDE.U32 R18, R136, R190, R18 ;  /* 0x000000be88127225 */ /* 0x000fe200078e0012 */
[----:B------:R-:W-:Y:S02]  /*1bd0*/  MOV R137, RZ ;  /* 0x000000ff00897202 */ /* 0x000fe40000000f00 */
[----:B-1----:R-:W-:Y:S01]  /*1be0*/  LEA R183, R138, R143, 0x18 ;  /* 0x0000008f8ab77211 */ /* 0x002fe200078ec0ff */
[----:B------:R-:W-:Y:S01]  /*1bf0*/  IMAD.IADD R203, R19, 0x1, R203 ;  /* 0x0000000113cb7824 */ /* 0x000fe200078e02cb */
[----:B------:R-:W-:Y:S01]  /*1c00*/  BSSY.RECONVERGENT B0, `(.L_x_4631) ;  /* 0x000003a000007945 */ /* 0x000fe20003800200 */
[C---:B------:R-:W-:Y:S02]  /*1c10*/  LOP3.LUT R192, R194.reuse, 0x20, RZ, 0xfc, !PT ;  /* 0x00000020c2c07812 */ /* 0x040fe400078efcff */
[----:B------:R-:W-:Y:S01]  /*1c20*/  LOP3.LUT R216, R194, 0x40, RZ, 0xfc, !PT ;  /* 0x00000040c2d87812 */ /* 0x000fe200078efcff */
[----:B------:R-:W-:-:S02]  /*1c30*/  IMAD R215, R0, 0x2, R183 ;  /* 0x0000000200d77824 */ /* 0x000fc400078e02b7 */
[----:B--2---:R-:W-:Y:S02]  /*1c40*/  @P0 IMAD R10, R17, R214, RZ ;  /* 0x000000d6110a0224 */ /* 0x004fe400078e02ff */
[-C--:B---3--:R-:W-:Y:S02]  /*1c50*/  @!P0 IMAD R4, R23, R205.reuse, RZ ;  /* 0x000000cd17048224 */ /* 0x088fe400078e02ff */
[----:B------:R-:W-:-:S04]  /*1c60*/  @!P0 IMAD.WIDE.U32 R22, R22, R205, RZ ;  /* 0x000000cd16168225 */ /* 0x000fc800078e00ff */
[----:B------:R-:W-:Y:S01]  /*1c70*/  @!P0 IMAD.MOV.U32 R5, RZ, RZ, R22 ;  /* 0x000000ffff058224 */ /* 0x000fe200078e0016 */
[----:B------:R-:W-:Y:S01]  /*1c80*/  @!P0 IADD3 R4, PT, PT, R23, R4, RZ ;  /* 0x0000000417048210 */ /* 0x000fe20007ffe0ff */
[----:B------:R-:W-:-:S04]  /*1c90*/  @P0 IMAD.WIDE.U32 R22, R16, R214, RZ ;  /* 0x000000d610160225 */ /* 0x000fc800078e00ff */
[----:B------:R-:W-:Y:S02]  /*1ca0*/  @P0 IMAD.IADD R4, R23, 0x1, R10 ;  /* 0x0000000117040824 */ /* 0x000fe400078e020a */
[----:B------:R-:W-:Y:S02]  /*1cb0*/  @P0 IMAD.MOV.U32 R5, RZ, RZ, R22 ;  /* 0x000000ffff050224 */ /* 0x000fe400078e0016 */
[----:B------:R-:W-:Y:S01]  /*1cc0*/  @!P0 IMAD.MOV.U32 R10, RZ, RZ, R16 ;  /* 0x000000ffff0a8224 */ /* 0x000fe200078e0010 */
[----:B------:R-:W-:Y:S01]  /*1cd0*/  @P0 MOV R10, R16 ;  /* 0x00000010000a0202 */ /* 0x000fe20000000f00 */
[--C-:B------:R-:W-:Y:S02]  /*1ce0*/  @!P0 IMAD.MOV.U32 R11, RZ, RZ, R17.reuse ;  /* 0x000000ffff0b8224 */ /* 0x100fe400078e0011 */
[----:B------:R-:W-:Y:S01]  /*1cf0*/  @P0 IMAD.MOV.U32 R11, RZ, RZ, R17 ;  /* 0x000000ffff0b0224 */ /* 0x000fe200078e0011 */
[----:B------:R-:W-:Y:S02]  /*1d00*/  ISETP.GE.AND P0, PT, R136, R187, PT ;  /* 0x000000bb8800720c */ /* 0x000fe40003f06270 */
[----:B------:R-:W-:-:S02]  /*1d10*/  LEA R200, P4, R8, R14, 0x1 ;  /* 0x0000000e08c87211 */ /* 0x000fc400078808ff */
[----:B------:R-:W-:Y:S02]  /*1d20*/  IADD3 R14, P1, PT, R194, R5, RZ ;  /* 0x00000005c20e7210 */ /* 0x000fe40007f3e0ff */
[----:B------:R-:W-:Y:S02]  /*1d30*/  LEA.HI.X R201, R8, R15, R201, 0x1, P4 ;  /* 0x0000000f08c97211 */ /* 0x000fe400020f0cc9 */
[----:B------:R-:W-:Y:S01]  /*1d40*/  LOP3.LUT R5, R182, 0x8, RZ, 0xc0, !PT ;  /* 0x00000008b6057812 */ /* 0x000fe200078ec0ff */
[----:B------:R-:W-:Y:S01]  /*1d50*/  IMAD.X R15, RZ, RZ, R4, P1 ;  /* 0x000000ffff0f7224 */ /* 0x000fe200008e0604 */
[----:B----4-:R-:W-:Y:S01]  /*1d60*/  LEA R202, P2, R18, R20, 0x1 ;  /* 0x0000001412ca7211 */ /* 0x010fe200078408ff */
[-C--:B------:R-:W-:Y:S01]  /*1d70*/  IMAD R9, R7, R206.reuse, RZ ;  /* 0x000000ce07097224 */ /* 0x080fe200078e02ff */
[----:B------:R-:W-:Y:S01]  /*1d80*/  LOP3.LUT R4, R5, 0xc0, R144, 0xf8, !PT ;  /* 0x000000c005047812 */ /* 0x000fe200078ef890 */
[----:B------:R-:W-:Y:S01]  /*1d90*/  IMAD.WIDE.U32 R6, R6, R206, R14 ;  /* 0x000000ce06067225 */ /* 0x000fe200078e000e */
[----:B------:R-:W-:-:S02]  /*1da0*/  LEA.HI.X R203, R18, R21, R203, 0x1, P2 ;  /* 0x0000001512cb7211 */ /* 0x000fc400010f0ccb */
[----:B------:R-:W-:Y:S01]  /*1db0*/  LOP3.LUT R147, R4, R139, RZ, 0x3c, !PT ;  /* 0x0000008b04937212 */ /* 0x000fe200078e3cff */
[----:B------:R-:W-:-:S04]  /*1dc0*/  IMAD.WIDE.U32 R14, R207, 0x40, R136 ;  /* 0x00000040cf0e7825 */ /* 0x000fc800078e0088 */
[----:B------:R-:W-:Y:S01]  /*1dd0*/  IMAD.IADD R9, R7, 0x1, R9 ;  /* 0x0000000107097824 */ /* 0x000fe200078e0209 */
[----:B------:R-:W-:Y:S06]  /*1de0*/  @P0 BRA `(.L_x_4632) ;  /* 0x00000000006c0947 */ /* 0x000fec0003800000 */
        /* <DEDUP_REMOVED lines=26> */
.L_x_4633:
[----:B------:R3:W-:Y:S02]  /*1f90*/  STS.128 [R215+0x2000], RZ ;  /* 0x002000ffd7007388 */ /* 0x0007e40000000c00 */
.L_x_4632:
[----:B------:R-:W-:Y:S05]  /*1fa0*/  BSYNC.RECONVERGENT B0 ;  /* 0x0000000000007941 */ /* 0x000fea0003800200 */
.L_x_4631:
        /* <DEDUP_REMOVED lines=32> */
.L_x_4636:
[----:B------:R1:W-:Y:S02]  /*21b0*/  STS.128 [R215+0x2800], RZ ;  /* 0x002800ffd7007388 */ /* 0x0003e40000000c00 */
.L_x_4635:
[----:B------:R-:W-:Y:S05]  /*21c0*/  BSYNC.RECONVERGENT B0 ;  /* 0x0000000000007941 */ /* 0x000fea0003800200 */
.L_x_4634:
        /* <DEDUP_REMOVED lines=27> */
.L_x_4639:
[----:B------:R4:W-:Y:S02]  /*2380*/  STS.128 [R215+0x7000], RZ ;  /* 0x007000ffd7007388 */ /* 0x0009e40000000c00 */
.L_x_4638:
[----:B------:R-:W-:Y:S05]  /*2390*/  BSYNC.RECONVERGENT B0 ;  /* 0x0000000000007941 */ /* 0x000fea0003800200 */
.L_x_4637:
        /* <DEDUP_REMOVED lines=26> */
.L_x_4642:
[----:B------:R4:W-:Y:S02]  /*2540*/  STS.128 [R215+0x7800], RZ ;  /* 0x007800ffd7007388 */ /* 0x0009e40000000c00 */
.L_x_4641:
[----:B------:R-:W-:Y:S05]  /*2550*/  BSYNC.RECONVERGENT B0 ;  /* 0x0000000000007941 */ /* 0x000fea0003800200 */
.L_x_4640:
[----:B-1--4-:R-:W-:Y:S01]  /*2560*/  IADD3 R8, PT, PT, R136, 0x40, RZ ;  /* 0x0000004088087810 */ /* 0x012fe20007ffe0ff */
[----:B------:R-:W-:Y:S03]  /*2570*/  BSSY.RECONVERGENT B0, `(.L_x_4643) ;  /* 0x0000019000007945 */ /* 0x000fe60003800200 */
        /* <DEDUP_REMOVED lines=23> */
.L_x_4645:
[----:B------:R4:W-:Y:S02]  /*26f0*/  STS.128 [R215+0x8000], RZ ;  /* 0x008000ffd7007388 */ /* 0x0009e40000000c00 */
.L_x_4644:
[----:B------:R-:W-:Y:S05]  /*2700*/  BSYNC.RECONVERGENT B0 ;  /* 0x0000000000007941 */ /* 0x000fea0003800200 */
.L_x_4643:
[----:B------:R-:W-:Y:S01]  /*2710*/  IADD3 R6, PT, PT, R136, 0x60, RZ ;  /* 0x0000006088067810 */ /* 0x000fe20007ffe0ff */
[----:B------:R-:W-:Y:S03]  /*2720*/  BSSY.RECONVERGENT B0, `(.L_x_4646) ;  /* 0x0000018000007945 */ /* 0x000fe60003800200 */
[----:B------:R-:W-:-:S13]  /*2730*/  ISETP.GE.AND P0, PT, R6, R7, PT ;  /* 0x000000070600720c */ /* 0x000fda0003f06270 */
[----:B------:R-:W-:Y:S05]  /*2740*/  @P0 BRA `(.L_x_4647) ;  /* 0x0000000000540947 */ /* 0x000fea0003800000 */
[-C--:B-----5:R-:W-:Y:S01]  /*2750*/  ISETP.GE.AND P2, PT, R194, R213.reuse, PT ;  /* 0x000000d5c200720c */ /* 0x0a0fe20003f46270 */
        /* <DEDUP_REMOVED lines=20> */
.L_x_4647:
[----:B------:R-:W-:Y:S05]  /*28a0*/  BSYNC.RECONVERGENT B0 ;  /* 0x0000000000007941 */ /* 0x000fea0003800200 */
.L_x_4646:
[----:B------:R-:W2:Y:S04]  /*28b0*/  LD.E.64 R14, desc[UR4][R2.64+0x1c0] ;  /* 0x0001c004020e7980 */ /* 0x000ea8000c101b00 */
[----:B-----5:R-:W3:Y:S01]  /*28c0*/  LD.E.64 R12, desc[UR4][R2.64+0x1b8] ;  /* 0x0001b804020c7980 */ /* 0x020ee2000c101b00 */
[----:B-1--4-:R-:W-:Y:S02]  /*28d0*/  MOV R10, R206 ;  /* 0x000000ce000a7202 */ /* 0x012fe40000000f00 */
[----:B------:R-:W-:Y:S01]  /*28e0*/  MOV R11, RZ ;  /* 0x000000ff000b7202 */ /* 0x000fe20000000f00 */
[----:B------:R-:W4:Y:S04]  /*28f0*/  LD.E R9, desc[UR4][R2.64+0xd8] ;  /* 0x0000d80402097980 */ /* 0x000f28000c101900 */
[----:B------:R-:W0:Y:S04]  /*2900*/  LDGDEPBAR ;  /* 0x00000000000079af */ /* 0x000e280000000000 */
[----:B------:R1:W5:Y:S01]  /*2910*/  LD.E R52, desc[UR4][R2.64+0x184] ;  /* 0x0001840402347980 */ /* 0x000362000c101900 */
[----:B--2---:R-:W-:-:S04]  /*2920*/  IMAD.WIDE.U32 R10, R205, R14, R10 ;  /* 0x0000000ecd0a7225 */ /* 0x004fc800078e000a */
[----:B------:R-:W-:Y:S01]  /*2930*/  IMAD R0, R15, R205, RZ ;  /* 0x000000cd0f007224 */ /* 0x000fe200078e02ff */
[----:B---3--:R-:W-:-:S04]  /*2940*/  LEA R12, P0, R10, R12, 0x2 ;  /* 0x0000000c0a0c7211 */ /* 0x008fc800078010ff */
[----:B------:R-:W-:-:S04]  /*2950*/  IADD3 R0, PT, PT, R11, R0, RZ ;  /* 0x000000000b007210 */ /* 0x000fc80007ffe0ff */
[----:B------:R-:W-:Y:S01]  /*2960*/  LEA.HI.X R13, R10, R13, R0, 0x2, P0 ;  /* 0x0000000d0a0d7211 */ /* 0x000fe200000f1400 */
[----:B----4-:R1:W2:Y:S01]  /*2970*/  MUFU.RCP R212, R9 ;  /* 0x0000000900d47308 */ /* 0x0102a20000001000 */
[----:B------:R1:W5:Y:S04]  /*2980*/  LD.E R0, desc[UR4][R2.64+0x188] ;  /* 0x0001880402007980 */ /* 0x000368000c101900 */
[----:B------:R1:W5:Y:S01]  /*2990*/  LD.E R5, desc[UR4][R12.64] ;  /* 0x000000040c057980 */ /* 0x000362000c101900 */
        /* <DEDUP_REMOVED lines=27> */
.L_x_4650:
[----:B------:R3:W-:Y:S01]  /*2b50*/  STS.128 [R215+0xd000], RZ ;  /* 0x00d000ffd7007388 */ /* 0x0007e20000000c00 */
[----:B------:R-:W-:Y:S05]  /*2b60*/  BRA `(.L_x_4651) ;  /* 0x00000000000c7947 */ /* 0x000fea0003800000 */
.L_x_4649:
[----:B------:R2:W-:Y:S04]  /*2b70*/  STS.128 [R215+0x9000], RZ ;  /* 0x009000ffd7007388 */ /* 0x0005e80000000c00 */
[----:B------:R2:W-:Y:S04]  /*2b80*/  STS.128 [R215+0xb000], RZ ;  /* 0x00b000ffd7007388 */ /* 0x0005e80000000c00 */
[----:B------:R2:W-:Y:S02]  /*2b90*/  STS.128 [R215+0xd000], RZ ;  /* 0x00d000ffd7007388 */ /* 0x0005e40000000c00 */
.L_x_4651:
[----:B------:R-:W-:Y:S05]  /*2ba0*/  BSYNC.RECONVERGENT B0 ;  /* 0x0000000000007941 */ /* 0x000fea0003800200 */
.L_x_4648:
        /* <DEDUP_REMOVED lines=29> */
.L_x_4654:
[----:B------:R1:W-:Y:S02]  /*2d80*/  STS.128 [R215+0xd800], RZ ;  /* 0x00d800ffd7007388 */ /* 0x0003e40000000c00 */
.L_x_4653:
[----:B------:R-:W-:Y:S05]  /*2d90*/  BSYNC.RECONVERGENT B0 ;  /* 0x0000000000007941 */ /* 0x000fea0003800200 */
.L_x_4652:
        /* <DEDUP_REMOVED lines=27> */
.L_x_4657:
[----:B------:R1:W-:Y:S02]  /*2f50*/  STS.128 [R215+0xe000], RZ ;  /* 0x00e000ffd7007388 */ /* 0x0003e40000000c00 */
.L_x_4656:
[----:B------:R-:W-:Y:S05]  /*2f60*/  BSYNC.RECONVERGENT B0 ;  /* 0x0000000000007941 */ /* 0x000fea0003800200 */
.L_x_4655:
[----:B------:R-:W-:Y:S01]  /*2f70*/  ISETP.GE.AND P0, PT, R6, R7, PT ;  /* 0x000000070600720c */ /* 0x000fe20003f06270 */
[----:B------:R-:W-:Y:S01]  /*2f80*/  IMAD.MOV.U32 R145, RZ, RZ, 0x10 ;  /* 0x00000010ff917424 */ /* 0x000fe200078e00ff */
[----:B------:R-:W-:Y:S01]  /*2f90*/  LOP3.LUT R119, R141, 0x3e00, RZ, 0xc0, !PT ;  /* 0x00003e008d777812 */ /* 0x000fe200078ec0ff */
[----:B------:R-:W-:Y:S01]  /*2fa0*/  BSSY.RECONVERGENT B0, `(.L_x_4658) ;  /* 0x0000021000007945 */ /* 0x000fe20003800200 */
[----:B------:R-:W-:Y:S02]  /*2fb0*/  LOP3.LUT P6, RZ, R180, 0x4, RZ, 0xc0, !PT ;  /* 0x00000004b4ff7812 */ /* 0x000fe400078cc0ff */
[--C-:B-1----:R-:W-:Y:S02]  /*2fc0*/  LOP3.LUT R5, R119, 0x20, R144.reuse, 0xf8, !PT ;  /* 0x0000002077057812 */ /* 0x102fe400078ef890 */
[----:B------:R-:W-:Y:S02]  /*2fd0*/  SEL R145, R145, 0xfffffff0, !P6 ;  /* 0xfffffff091917807 */ /* 0x000fe40007000000 */
[----:B------:R-:W-:-:S03]  /*2fe0*/  LOP3.LUT R124, R5, 0x100, R144, 0xf8, !PT ;  /* 0x00000100057c7812 */ /* 0x000fc600078ef890 */
        /* <DEDUP_REMOVED lines=27> */
.L_x_4660:
[----:B------:R1:W-:Y:S02]  /*31a0*/  STS.128 [R215+0xe800], RZ ;  /* 0x00e800ffd7007388 */ /* 0x0003e40000000c00 */
.L_x_4659:
[----:B------:R-:W-:Y:S05]  /*31b0*/  BSYNC.RECONVERGENT B0 ;  /* 0x0000000000007941 */ /* 0x000fea0003800200 */
.L_x_4658:
[--C-:B------:R-:W-:Y:S01]  /*31c0*/  IMAD R124, R124, 0x2, R183.reuse ;  /* 0x000000027c7c7824 */ /* 0x100fe200078e02b7 */
[----:B------:R-:W-:Y:S01]  /*31d0*/  LOP3.LUT R136, R136, 0x7, RZ, 0xc0, !PT ;  /* 0x0000000788887812 */ /* 0x000fe200078ec0ff */
[----:B------:R-:W-:Y:S01]  /*31e0*/  IMAD R146, R142, 0x2, R183 ;  /* 0x000000028e927824 */ /* 0x000fe200078e02b7 */
[----:B------:R-:W-:Y:S01]  /*31f0*/  LOP3.LUT R137, R182, 0x1f0, RZ, 0xc0, !PT ;  /* 0x000001f0b6897812 */ /* 0x000fe200078ec0ff */
[C---:B------:R-:W-:Y:S01]  /*3200*/  IMAD R118, R145.reuse, 0x2, R124 ;  /* 0x0000000291767824 */ /* 0x040fe200078e027c */
[----:B------:R-:W-:Y:S01]  /*3210*/  LDSM.16.M88.4 R56, [R124] ;  /* 0x000000007c38783b */ /* 0x000fe20000000200 */
[----:B------:R-:W-:Y:S01]  /*3220*/  IMAD R117, R145, 0x2, R146 ;  /* 0x0000000291757824 */ /* 0x000fe200078e0292 */
[----:B------:R-:W-:Y:S01]  /*3230*/  IADD3 R154, PT, PT, R0, R149, -R116 ;  /* 0x00000095009a7210 */ /* 0x000fe20007ffe874 */
[----:B------:R-:W-:Y:S01]  /*3240*/  BSSY.RECONVERGENT B1, `(.L_x_4661) ;  /* 0x000035e000017945 */ /* 0x000fe20003800200 */
[----:B------:R-:W5:Y:S01]  /*3250*/  LDSM.16.M88.4 R16, [R146+0x3000] ;  /* 0x003000009210783b */ /* 0x000f620000000200 */
[----:B------:R-:W-:-:S03]  /*3260*/  IADD3 R52, PT, PT, R149, -R116, -R52 ;  /* 0x8000007495347210 */ /* 0x000fc60007ffe834 */
[----:B------:R-:W3:Y:S04]  /*3270*/  LDSM.16.M88.4 R80, [R146+0x4000] ;  /* 0x004000009250783b */ /* 0x000ee80000000200 */
[----:B--2---:R-:W2:Y:S04]  /*3280*/  LDSM.16.M88.4 R8, [R146+0x3400] ;  /* 0x003400009208783b */ /* 0x004ea80000000200 */
[----:B------:R-:W4:Y:S04]  /*3290*/  LDSM.16.M88.4 R96, [R146+0x3800] ;  /* 0x003800009260783b */ /* 0x000f280000000200 */
[----:B------:R-:W4:Y:S04]  /*32a0*/  LDSM.16.M88.4 R88, [R146+0x3c00] ;  /* 0x003c00009258783b */ /* 0x000f280000000200 */
[----:B------:R-:W4:Y:S04]  /*32b0*/  LDSM.16.M88.4 R72, [R146+0x4400] ;  /* 0x004400009248783b */ /* 0x000f280000000200 */
[----:B------:R-:W4:Y:S04]  /*32c0*/  LDSM.16.M88.4 R64, [R146+0x4800] ;  /* 0x004800009240783b */ /* 0x000f280000000200 */
[----:B------:R-:W4:Y:S04]  /*32d0*/  LDSM.16.M88.4 R32, [R146+0x4c00] ;  /* 0x004c00009220783b */ /* 0x000f280000000200 */
[----:B------:R-:W-:Y:S04]  /*32e0*/  LDSM.16.M88.4 R24, [R118] ;  /* 0x000000007618783b */ /* 0x000fe80000000200 */
[----:B------:R-:W4:Y:S04]  /*32f0*/  LDSM.16.M88.4 R28, [R117+0x3000] ;  /* 0x00300000751c783b */ /* 0x000f280000000200 */
[----:B-1----:R-:W1:Y:S01]  /*3300*/  LDSM.16.M88.4 R4, [R117+0x4000] ;  /* 0x004000007504783b */ /* 0x002e620000000200 */
[C---:B-----5:R-:W-:Y:S03]  /*3310*/  HMMA.16816.F32 R20, R56.reuse, R16, RZ ;  /* 0x000000103814723c */ /* 0x060fe600000018ff */
        /* <DEDUP_REMOVED lines=8> */
[C---:B------:R-:W-:Y:S03]  /*33a0*/  HMMA.16816.F32 R80, R56.reuse, R82, RZ ;  /* 0x000000523850723c */ /* 0x040fe600000018ff */
[----:B------:R-:W-:Y:S04]  /*33b0*/  LDSM.16.M88.4 R120, [R146+0x6800] ;  /* 0x006800009278783b */ /* 0x000fe80000000200 */
[----:B------:R-:W-:Y:S01]  /*33c0*/  LDSM.16.M88.4 R104, [R117+0x5000] ;  /* 0x005000007568783b */ /* 0x000fe20000000200 */
[C---:B--2---:R-:W-:Y:S03]  /*33d0*/  HMMA.16816.F32 R12, R56.reuse, R8, RZ ;  /* 0x00000008380c723c */ /* 0x044fe600000018ff */
[----:B------:R-:W-:Y:S04]  /*33e0*/  LDSM.16.M88.4 R132, [R124+0x2000] ;  /* 0x002000007c84783b */ /* 0x000fe80000000200 */
[----:B------:R-:W-:Y:S01]  /*33f0*/  LDSM.16.M88.4 R128, [R146+0x7800] ;  /* 0x007800009280783b */ /* 0x000fe20000000200 */
        /* <DEDUP_REMOVED lines=17> */
[C---:B-1----:R-:W-:Y:S08]  /*3510*/  HMMA.16816.F32 R84, R24.reuse, R4, R84 ;  /* 0x000000041854723c */ /* 0x042ff00000001854 */
[C---:B------:R-:W-:Y:S01]  /*3520*/  HMMA.16816.F32 R80, R24.reuse, R6, R80 ;  /* 0x000000061850723c */ /* 0x040fe20000001850 */
[----:B------:R-:W1:Y:S07]  /*3530*/  LDSM.16.M88.4 R4, [R146+0x5000] ;  /* 0x005000009204783b */ /* 0x000e6e0000000200 */
[C---:B-----5:R-:W-:Y:S08]  /*3540*/  HMMA.16816.F32 R12, R24.reuse, R48, R12 ;  /* 0x00000030180c723c */ /* 0x060ff0000000180c */
        /* <DEDUP_REMOVED lines=14> */
[C---:B----4-:R-:W-:Y:S08]  /*3630*/  HMMA.16816.F32 R60, R24.reuse, R28, R60 ;  /* 0x0000001c183c723c */ /* 0x050ff0000000183c */
[----:B------:R-:W-:Y:S01]  /*3640*/  HMMA.16816.F32 R56, R24, R30, R56 ;  /* 0x0000001e1838723c */ /* 0x000fe20000001838 */
[----:B------:R-:W-:Y:S04]  /*3650*/  LDSM.16.M88.4 R28, [R118+0x1000] ;  /* 0x00100000761c783b */ /* 0x000fe80000000200 */
[----:B------:R-:W-:Y:S03]  /*3660*/  LDSM.16.M88.4 R24, [R117+0x5800] ;  /* 0x005800007518783b */ /* 0x000fe60000000200 */
[C---:B-1----:R-:W-:Y:S08]  /*3670*/  HMMA.16816.F32 R20, R108.reuse, R4, R20 ;  /* 0x000000046c14723c */ /* 0x042ff00000001814 */
[C---:B------:R-:W-:Y:S01]  /*3680*/  HMMA.16816.F32 R16, R108.reuse, R6, R16 ;  /* 0x000000066c10723c */ /* 0x040fe20000001810 */
[----:B------:R-:W1:Y:S07]  /*3690*/  LDSM.16.M88.4 R4, [R117+0x5400] ;  /* 0x005400007504783b */ /* 0x000e6e0000000200 */
[C---:B-----5:R-:W-:Y:S08]  /*36a0*/  HMMA.16816.F32 R12, R108.reuse, R48, R12 ;  /* 0x000000306c0c723c */ /* 0x060ff0000000180c */
        /* <DEDUP_REMOVED lines=9> */
[----:B------:R-:W-:Y:S01]  /*3740*/  HMMA.16816.F32 R80, R108, R38, R80 ;  /* 0x000000266c50723c */ /* 0x000fe20000001850 */
[----:B------:R-:W3:Y:S07]  /*3750*/  LDSM.16.M88.4 R36, [R117+0x6800] ;  /* 0x006800007524783b */ /* 0x000eee0000000200 */
[C---:B-1----:R-:W-:Y:S08]  /*3760*/  HMMA.16816.F32 R12, R28.reuse, R4, R12 ;  /* 0x000000041c0c723c */ /* 0x042ff0000000180c */
[C---:B------:R-:W-:Y:S01]  /*3770*/  HMMA.16816.F32 R8, R28.reuse, R6, R8 ;  /* 0x000000061c08723c */ /* 0x040fe20000001808 */
[----:B------:R-:W1:Y:S07]  /*3780*/  LDSM.16.M88.4 R4, [R146+0x7000] ;  /* 0x007000009204783b */ /* 0x000e6e0000000200 */
[C---:B------:R-:W-:Y:S08]  /*3790*/  HMMA.16816.F32 R100, R28.reuse, R24, R100 ;  /* 0x000000181c64723c */ /* 0x040ff00000001864 */
[----:B------:R-:W-:Y:S01]  /*37a0*/  HMMA.16816.F32 R96, R28, R26, R96 ;  /* 0x0000001a1c60723c */ /* 0x000fe20000001860 */
[----:B------:R-:W4:Y:S07]  /*37b0*/  LDSM.16.M88.4 R24, [R146+0x7400] ;  /* 0x007400009218783b */ /* 0x000f2e0000000200 */
[C---:B------:R-:W-:Y:S08]  /*37c0*/  HMMA.16816.F32 R60, R108.reuse, R112, R60 ;  /* 0x000000706c3c723c */ /* 0x040ff0000000183c */
[C---:B------:R-:W-:Y:S01]  /*37d0*/  HMMA.16816.F32 R56, R108.reuse, R114, R56 ;  /* 0x000000726c38723c */ /* 0x040fe20000001838 */
[----:B------:R-:W5:Y:S07]  /*37e0*/  LDSM.16.M88.4 R112, [R146+0x8400] ;  /* 0x008400009270783b */ /* 0x000f6e0000000200 */
[C---:B------:R-:W-:Y:S08]  /*37f0*/  HMMA.16816.F32 R76, R108.reuse, R32, R76 ;  /* 0x000000206c4c723c */ /* 0x040ff0000000184c */
[C---:B------:R-:W-:Y:S01]  /*3800*/  HMMA.16816.F32 R72, R108.reuse, R34, R72 ;  /* 0x000000226c48723c */ /* 0x040fe20000001848 */
[----:B------:R-:W5:Y:S07]  /*3810*/  LDSM.16.M88.4 R32, [R117+0x6c00] ;  /* 0x006c00007520783b */ /* 0x000f6e0000000200 */
[C---:B------:R-:W-:Y:S08]  /*3820*/  HMMA.16816.F32 R68, R108.reuse, R120, R68 ;  /* 0x000000786c44723c */ /* 0x040ff00000001844 */
[----:B------:R-:W-:Y:S01]  /*3830*/  HMMA.16816.F32 R64, R108, R122, R64 ;  /* 0x0000007a6c40723c */ /* 0x000fe20000001840 */
[----:B------:R-:W5:Y:S04]  /*3840*/  LDSM.16.M88.4 R108, [R146+0x8800] ;  /* 0x00880000926c783b */ /* 0x000f680000000200 */
[----:B------:R-:W5:Y:S03]  /*3850*/  LDSM.16.M88.4 R120, [R146+0x8000] ;  /* 0x008000009278783b */ /* 0x000f660000000200 */
[C---:B------:R-:W-:Y:S08]  /*3860*/  HMMA.16816.F32 R20, R28.reuse, R104, R20 ;  /* 0x000000681c14723c */ /* 0x040ff00000001814 */
[C---:B------:R-:W-:Y:S01]  /*3870*/  HMMA.16816.F32 R16, R28.reuse, R106, R16 ;  /* 0x0000006a1c10723c */ /* 0x040fe20000001810 */
[----:B------:R-:W5:Y:S07]  /*3880*/  LDSM.16.M88.4 R104, [R146+0x8c00] ;  /* 0x008c00009268783b */ /* 0x000f6e0000000200 */
[C---:B--2---:R-:W-:Y:S08]  /*3890*/  HMMA.16816.F32 R76, R28.reuse, R40, R76 ;  /* 0x000000281c4c723c */ /* 0x044ff0000000184c */
[C---:B------:R-:W-:Y:S01]  /*38a0*/  HMMA.16816.F32 R72, R28.reuse, R42, R72 ;  /* 0x0000002a1c48723c */ /* 0x040fe20000001848 */
[----:B------:R-:W-:Y:S07]  /*38b0*/  LDSM.16.M88.4 R40, [R117+0x7800] ;  /* 0x007800007528783b */ /* 0x000fee0000000200 */
[----:B---3--:R-:W-:Y:S08]  /*38c0*/  HMMA.16816.F32 R68, R28, R36, R68 ;  /* 0x000000241c44723c */ /* 0x008ff00000001844 */
[C---:B-1----:R-:W-:Y:S08]  /*38d0*/  HMMA.16816.F32 R20, R132.reuse, R4, R20 ;  /* 0x000000048414723c */ /* 0x042ff00000001814 */
[C---:B------:R-:W-:Y:S01]  /*38e0*/  HMMA.16816.F32 R16, R132.reuse, R6, R16 ;  /* 0x000000068410723c */ /* 0x040fe20000001810 */
[----:B------:R-:W-:Y:S07]  /*38f0*/  LDSM.16.M88.4 R4, [R118+0x2000] ;  /* 0x002000007604783b */ /* 0x000fee0000000200 */
[C---:B----4-:R-:W-:Y:S08]  /*3900*/  HMMA.16816.F32 R12, R132.reuse, R24, R12 ;  /* 0x00000018840c723c */ /* 0x050ff0000000180c */
[----:B------:R-:W-:Y:S01]  /*3910*/  HMMA.16816.F32 R8, R132, R26, R8 ;  /* 0x0000001a8408723c */ /* 0x000fe20000001808 */
[----:B------:R-:W1:Y:S07]  /*3920*/  LDSM.16.M88.4 R24, [R117+0x8800] ;  /* 0x008800007518783b */ /* 0x000e6e0000000200 */
[C---:B------:R-:W-:Y:S08]  /*3930*/  HMMA.16816.F32 R92, R28.reuse, R48, R92 ;  /* 0x000000301c5c723c */ /* 0x040ff0000000185c */
[C---:B------:R-:W-:Y:S01]  /*3940*/  HMMA.16816.F32 R88, R28.reuse, R50, R88 ;  /* 0x000000321c58723c */ /* 0x040fe20000001858 */
[----:B------:R-:W2:Y:S07]  /*3950*/  LDSM.16.M88.4 R48, [R117+0x7000] ;  /* 0x007000007530783b */ /* 0x000eae0000000200 */
[C---:B------:R-:W-:Y:S08]  /*3960*/  HMMA.16816.F32 R84, R28.reuse, R44, R84 ;  /* 0x0000002c1c54723c */ /* 0x040ff00000001854 */
[C---:B------:R-:W-:Y:S01]  /*3970*/  HMMA.16816.F32 R80, R28.reuse, R46, R80 ;  /* 0x0000002e1c50723c */ /* 0x040fe20000001850 */
[----:B------:R-:W3:Y:S07]  /*3980*/  LDSM.16.M88.4 R44, [R117+0x7400] ;  /* 0x00740000752c783b */ /* 0x000eee0000000200 */
[----:B------:R-:W-:Y:S01]  /*3990*/  HMMA.16816.F32 R64, R28, R38, R64 ;  /* 0x000000261c40723c */ /* 0x000fe20000001840 */
[----:B------:R-:W4:Y:S07]  /*39a0*/  LDSM.16.M88.4 R36, [R117+0x7c00] ;  /* 0x007c00007524783b */ /* 0x000f2e0000000200 */
[C---:B-----5:R-:W-:Y:S08]  /*39b0*/  HMMA.16816.F32 R76, R132.reuse, R112, R76 ;  /* 0x00000070844c723c */ /* 0x060ff0000000184c */
[----:B------:R-:W-:Y:S08]  /*39c0*/  HMMA.16816.F32 R72, R132, R114, R72 ;  /* 0x000000728448723c */ /* 0x000ff00000001848 */
[C---:B------:R-:W-:Y:S08]  /*39d0*/  HMMA.16816.F32 R60, R28.reuse, R32, R60 ;  /* 0x000000201c3c723c */ /* 0x040ff0000000183c */
[----:B------:R-:W-:Y:S01]  /*39e0*/  HMMA.16816.F32 R56, R28, R34, R56 ;  /* 0x000000221c38723c */ /* 0x000fe20000001838 */
[----:B------:R-:W5:Y:S04]  /*39f0*/  LDSM.16.M88.4 R32, [R117+0x8000] ;  /* 0x008000007520783b */ /* 0x000f680000000200 */
[----:B------:R-:W5:Y:S03]  /*3a00*/  LDSM.16.M88.4 R28, [R117+0x8400] ;  /* 0x00840000751c783b */ /* 0x000f660000000200 */
[----:B------:R-:W-:Y:S01]  /*3a10*/  HMMA.16816.F32 R112, R132, R108, R68 ;  /* 0x0000006c8470723c */ /* 0x000fe20000001844 */
[----:B------:R1:W5:Y:S01]  /*3a20*/  LDSM.16.M88.4 R68, [R117+0x8c00] ;  /* 0x008c00007544783b */ /* 0x0003620000000200 */
[----:B------:R-:W-:-:S06]  /*3a30*/  DEPBAR.LE SB0, 0x0 ;  /* 0x000080000000791a */ /* 0x000fcc0000000000 */
[C---:B------:R-:W-:Y:S08]  /*3a40*/  HMMA.16816.F32 R96, R132.reuse, R130, R96 ;  /* 0x000000828460723c */ /* 0x040ff00000001860 */
[----:B------:R-:W-:Y:S01]  /*3a50*/  HMMA.16816.F32 R92, R132, R124, R92 ;  /* 0x0000007c845c723c */ /* 0x000fe2000000185c */
[----:B-1----:R-:W-:-:S07]  /*3a60*/  IMAD.SHL.U32 R117, R180, 0x2, RZ ;  /* 0x00000002b4757824 */ /* 0x002fce00078e00ff */
[----:B------:R-:W-:Y:S01]  /*3a70*/  HMMA.16816.F32 R88, R132, R126, R88 ;  /* 0x0000007e8458723c */ /* 0x000fe20000001858 */
[----:B------:R-:W-:-:S07]  /*3a80*/  LOP3.LUT R117, R117, 0x6, RZ, 0xc0, !PT ;  /* 0x0000000675757812 */ /* 0x000fce00078ec0ff */
[C---:B------:R-:W-:Y:S08]  /*3a90*/  HMMA.16816.F32 R100, R132.reuse, R128, R100 ;  /* 0x000000808464723c */ /* 0x040ff00000001864 */
[C---:B------:R-:W-:Y:S08]  /*3aa0*/  HMMA.16816.F32 R84, R132.reuse, R120, R84 ;  /* 0x000000788454723c */ /* 0x040ff00000001854 */
[C---:B------:R-:W-:Y:S08]  /*3ab0*/  HMMA.16816.F32 R80, R132.reuse, R122, R80 ;  /* 0x0000007a8450723c */ /* 0x040ff00000001850 */
[C---:B------:R-:W-:Y:S08]  /*3ac0*/  HMMA.16816.F32 R64, R132.reuse, R110, R64 ;  /* 0x0000006e8440723c */ /* 0x040ff00000001840 */
[----:B------:R-:W-:Y:S01]  /*3ad0*/  HMMA.16816.F32 R60, R132, R104, R60 ;  /* 0x00000068843c723c */ /* 0x000fe2000000183c */
[----:B------:R-:W-:-:S04]  /*3ae0*/  IMAD.IADD R105, R53, 0x1, R117 ;  /* 0x0000000135697824 */ /* 0x000fc800078e0275 */
[----:B------:R-:W-:-:S03]  /*3af0*/  IMAD.IADD R0, R105, 0x1, R116 ;  /* 0x0000000169007824 */ /* 0x000fc600078e0274 */
[----:B------:R-:W-:Y:S08]  /*3b00*/  HMMA.16816.F32 R56, R132, R106, R56 ;  /* 0x0000006a8438723c */ /* 0x000ff00000001838 */
[----:B------:R-:W-:Y:S01]  /*3b10*/  HMMA.16816.F32 R112, R4, R24, R112 ;  /* 0x000000180470723c */ /* 0x000fe20000001870 */
[----:B------:R-:W-:-:S05]  /*3b20*/  LOP3.LUT R24, R136, R137, RZ, 0xfc, !PT ;  /* 0x0000008988187212 */ /* 0x000fca00078efcff */
[--C-:B------:R-:W-:Y:S02]  /*3b30*/  IMAD.IADD R151, R151, 0x1, R24.reuse ;  /* 0x0000000197977824 */ /* 0x100fe400078e0218 */
[C---:B--2---:R-:W-:Y:S01]  /*3b40*/  HMMA.16816.F32 R20, R4.reuse, R48, R20 ;  /* 0x000000300414723c */ /* 0x044fe20000001814 */
[----:B------:R-:W-:Y:S02]  /*3b50*/  IMAD.IADD R49, R55, 0x1, R24 ;  /* 0x0000000137317824 */ /* 0x000fe400078e0218 */
[C---:B------:R-:W-:Y:S02]  /*3b60*/  IMAD.IADD R198, R151.reuse, 0x1, R52 ;  /* 0x0000000197c67824 */ /* 0x040fe400078e0234 */
[----:B------:R-:W-:Y:S01]  /*3b70*/  IMAD.IADD R154, R151, 0x1, R154 ;  /* 0x00000001979a7824 */ /* 0x000fe200078e029a */
[C-C-:B------:R-:W-:Y:S01]  /*3b80*/  IADD3 R120, PT, PT, R49.reuse, -0x18, -R0.reuse ;  /* 0xffffffe831787810 */ /* 0x140fe20007ffe800 */
[C---:B------:R-:W-:Y:S01]  /*3b90*/  VIADD R155, R49.reuse, 0x8 ;  /* 0x00000008319b7836 */ /* 0x040fe20000000000 */
[----:B---3--:R-:W-:Y:S01]  /*3ba0*/  HMMA.16816.F32 R8, R4, R46, R8 ;  /* 0x0000002e0408723c */ /* 0x008fe20000001808 */
[----:B------:R-:W-:Y:S01]  /*3bb0*/  IADD3 R118, PT, PT, R49, -0x19, -R0 ;  /* 0xffffffe731767810 */ /* 0x000fe20007ffe800 */
[----:B------:R-:W-:Y:S01]  /*3bc0*/  VIADD R196, R198, 0x8 ;  /* 0x00000008c6c47836 */ /* 0x000fe20000000000 */
[----:B------:R-:W-:-:S02]  /*3bd0*/  IABS R120, R120 ;  /* 0x0000007800787213 */ /* 0x000fc40000000000 */
[C-C-:B------:R-:W-:Y:S02]  /*3be0*/  IADD3 R135, PT, PT, R49.reuse, -0x29, -R0.reuse ;  /* 0xffffffd731877810 */ /* 0x140fe40007ffe800 */
[C-C-:B------:R-:W-:Y:S01]  /*3bf0*/  IADD3 R111, PT, PT, R49.reuse, -0x20, -R0.reuse ;  /* 0xffffffe0316f7810 */ /* 0x140fe20007ffe800 */
[C---:B------:R-:W-:Y:S01]  /*3c00*/  HMMA.16816.F32 R96, R4.reuse, R42, R96 ;  /* 0x0000002a0460723c */ /* 0x040fe20000001860 */
[C-C-:B------:R-:W-:Y:S02]  /*3c10*/  IADD3 R146, PT, PT, R49.reuse, -0x28, -R0.reuse ;  /* 0xffffffd831927810 */ /* 0x140fe40007ffe800 */
[----:B------:R-:W-:Y:S02]  /*3c20*/  IABS R118, R118 ;  /* 0x0000007600767213 */ /* 0x000fe40000000000 */
[C-C-:B------:R-:W-:Y:S02]  /*3c30*/  IADD3 R123, PT, PT, R49.reuse, -0x31, -R0.reuse ;  /* 0xffffffcf317b7810 */ /* 0x140fe40007ffe800 */
[----:B------:R-:W-:Y:S01]  /*3c40*/  IABS R135, R135 ;  /* 0x0000008700877213 */ /* 0x000fe20000000000 */
[----:B----4-:R-:W-:Y:S01]  /*3c50*/  HMMA.16816.F32 R92, R4, R36, R92 ;  /* 0x00000024045c723c */ /* 0x010fe2000000185c */
[----:B------:R-:W-:-:S02]  /*3c60*/  IADD3 R125, PT, PT, R49, -0x30, -R0 ;  /* 0xffffffd0317d7810 */ /* 0x000fc40007ffe800 */
[----:B------:R-:W-:Y:S02]  /*3c70*/  IABS R111, R111 ;  /* 0x0000006f006f7213 */ /* 0x000fe40000000000 */
[----:B------:R-:W-:Y:S02]  /*3c80*/  IABS R146, R146 ;  /* 0x0000009200927213 */ /* 0x000fe40000000000 */
[C-C-:B------:R-:W-:Y:S01]  /*3c90*/  IADD3 R133, PT, PT, R49.reuse, -0x39, -R0.reuse ;  /* 0xffffffc731857810 */ /* 0x140fe20007ffe800 */
[----:B------:R-:W-:Y:S01]  /*3ca0*/  HMMA.16816.F32 R88, R4, R38, R88 ;  /* 0x000000260458723c */ /* 0x000fe20000001858 */
[C-C-:B------:R-:W-:Y:S02]  /*3cb0*/  IADD3 R108, PT, PT, R49.reuse, -0x70, -R0.reuse ;  /* 0xffffff90316c7810 */ /* 0x140fe40007ffe800 */
[----:B------:R-:W-:Y:S02]  /*3cc0*/  IABS R123, R123 ;  /* 0x0000007b007b7213 */ /* 0x000fe40000000000 */
[----:B------:R-:W-:-:S02]  /*3cd0*/  IADD3 R131, PT, PT, R49, -0x41, -R0 ;  /* 0xffffffbf31837810 */ /* 0x000fc40007ffe800 */
[----:B------:R-:W-:Y:S01]  /*3ce0*/  I2FP.F32.S32 R241, R111 ;  /* 0x0000006f00f17245 */ /* 0x000fe20000201400 */
[C---:B------:R-:W-:Y:S01]  /*3cf0*/  HMMA.16816.F32 R16, R4.reuse, R50, R16 ;  /* 0x000000320410723c */ /* 0x040fe20000001810 */
[----:B------:R-:W-:Y:S01]  /*3d00*/  IABS R125, R125 ;  /* 0x0000007d007d7213 */ /* 0x000fe20000000000 */
[--C-:B------:R-:W-:Y:S01]  /*3d10*/  IMAD.IADD R50, R155, 0x1, -R0.reuse ;  /* 0x000000019b327824 */ /* 0x100fe200078e0a00 */
[----:B------:R-:W-:Y:S02]  /*3d20*/  IABS R133, R133 ;  /* 0x0000008500857213 */ /* 0x000fe40000000000 */
[C-C-:B------:R-:W-:Y:S02]  /*3d30*/  IADD3 R110, PT, PT, R49.reuse, -0x68, -R0.reuse ;  /* 0xffffff98316e7810 */ /* 0x140fe40007ffe800 */
[----:B------:R-:W-:Y:S01]  /*3d40*/  IABS R108, R108 ;  /* 0x0000006c006c7213 */ /* 0x000fe20000000000 */
[----:B------:R-:W-:Y:S01]  /*3d50*/  HMMA.16816.F32 R12, R4, R44, R12 ;  /* 0x0000002c040c723c */ /* 0x000fe2000000180c */
[----:B------:R-:W-:-:S02]  /*3d60*/  IADD3 R121, PT, PT, R49, -0x61, -R0 ;  /* 0xffffff9f31797810 */ /* 0x000fc40007ffe800 */
[----:B------:R-:W-:Y:S02]  /*3d70*/  I2FP.F32.S32 R231, R125 ;  /* 0x0000007d00e77245 */ /* 0x000fe40000201400 */
[----:B------:R-:W-:Y:S02]  /*3d80*/  IABS R131, R131 ;  /* 0x0000008300837213 */ /* 0x000fe40000000000 */
[C-C-:B------:R-:W-:Y:S01]  /*3d90*/  IADD3 R153, PT, PT, R49.reuse, -0x1, -R0.reuse ;  /* 0xffffffff31997810 */ /* 0x140fe20007ffe800 */
[----:B------:R-:W-:Y:S01]  /*3da0*/  HMMA.16816.F32 R100, R4, R40, R100 ;  /* 0x000000280464723c */ /* 0x000fe20000001864 */
[C---:B------:R-:W-:Y:S01]  /*3db0*/  IADD3 R152, PT, PT, R49.reuse, -0x9, -R0 ;  /* 0xfffffff731987810 */ /* 0x040fe20007ffe800 */
[----:B------:R-:W-:Y:S01]  /*3dc0*/  FFMA.FTZ R231, -R212, R231, R92 ;  /* 0x000000e7d4e77223 */ /* 0x000fe2000001015c */
[--C-:B------:R-:W-:Y:S01]  /*3dd0*/  IADD3 R151, PT, PT, R49, -0x10, -R0.reuse ;  /* 0xfffffff031977810 */ /* 0x100fe20007ffe800 */
[----:B------:R-:W-:Y:S01]  /*3de0*/  VIADD R92, R105, 0x21 ;  /* 0x00000021695c7836 */ /* 0x000fe20000000000 */
[----:B------:R-:W-:-:S02]  /*3df0*/  IADD3 R150, PT, PT, R49, -0x11, -R0 ;  /* 0xffffffef31967810 */ /* 0x000fc40007ffe800 */
[C-C-:B------:R-:W-:Y:S01]  /*3e00*/  IADD3 R148, PT, PT, R49.reuse, -0x21, -R0.reuse ;  /* 0xffffffdf31947810 */ /* 0x140fe20007ffe800 */
[C---:B-----5:R-:W-:Y:S01]  /*3e10*/  HMMA.16816.F32 R84, R4.reuse, R32, R84 ;  /* 0x000000200454723c */ /* 0x060fe20000001854 */
[C-C-:B------:R-:W-:Y:S02]  /*3e20*/  IADD3 R134, PT, PT, R49.reuse, -0x38, -R0.reuse ;  /* 0xffffffc831867810 */ /* 0x140fe40007ffe800 */
[C-C-:B------:R-:W-:Y:S02]  /*3e30*/  IADD3 R132, PT, PT, R49.reuse, -0x40, -R0.reuse ;  /* 0xffffffc031847810 */ /* 0x140fe40007ffe800 */
[C-C-:B------:R-:W-:Y:S02]  /*3e40*/  IADD3 R130, PT, PT, R49.reuse, -0x48, -R0.reuse ;  /* 0xffffffb831827810 */ /* 0x140fe40007ffe800 */
[C-C-:B------:R-:W-:Y:S01]  /*3e50*/  IADD3 R129, PT, PT, R49.reuse, -0x49, -R0.reuse ;  /* 0xffffffb731817810 */ /* 0x140fe20007ffe800 */
[----:B------:R-:W-:Y:S01]  /*3e60*/  HMMA.16816.F32 R80, R4, R34, R80 ;  /* 0x000000220450723c */ /* 0x000fe20000001850 */
[----:B------:R-:W-:-:S02]  /*3e70*/  IADD3 R128, PT, PT, R49, -0x50, -R0 ;  /* 0xffffffb031807810 */ /* 0x000fc40007ffe800 */
[C---:B------:R-:W-:Y:S01]  /*3e80*/  IADD3 R127, PT, PT, R49.reuse, -0x51, -R0 ;  /* 0xffffffaf317f7810 */ /* 0x040fe20007ffe800 */
[----:B------:R-:W-:Y:S01]  /*3e90*/  FFMA.FTZ R241, -R212, R241, R100 ;  /* 0x000000f1d4f17223 */ /* 0x000fe20000010164 */
[C-C-:B------:R-:W-:Y:S02]  /*3ea0*/  IADD3 R126, PT, PT, R49.reuse, -0x58, -R0.reuse ;  /* 0xffffffa8317e7810 */ /* 0x140fe40007ffe800 */
[C-C-:B------:R-:W-:Y:S01]  /*3eb0*/  IADD3 R124, PT, PT, R49.reuse, -0x59, -R0.reuse ;  /* 0xffffffa7317c7810 */ /* 0x140fe20007ffe800 */
[----:B------:R-:W-:Y:S01]  /*3ec0*/  HMMA.16816.F32 R76, R4, R28, R76 ;  /* 0x0000001c044c723c */ /* 0x000fe2000000184c */
[C-C-:B------:R-:W-:Y:S02]  /*3ed0*/  IADD3 R122, PT, PT, R49.reuse, -0x60, -R0.reuse ;  /* 0xffffffa0317a7810 */ /* 0x140fe40007ffe800 */
[C-C-:B------:R-:W-:Y:S02]  /*3ee0*/  IADD3 R109, PT, PT, R49.reuse, -0x69, -R0.reuse ;  /* 0xffffff97316d7810 */ /* 0x140fe40007ffe800 */
[----:B------:R-:W-:-:S02]  /*3ef0*/  IADD3 R107, PT, PT, R49, -0x71, -R0 ;  /* 0xffffff8f316b7810 */ /* 0x000fc40007ffe800 */
[C-C-:B------:R-:W-:Y:S01]  /*3f00*/  IADD3 R106, PT, PT, R49.reuse, -0x78, -R0.reuse ;  /* 0xffffff88316a7810 */ /* 0x140fe20007ffe800 */
[C---:B------:R-:W-:Y:S01]  /*3f10*/  HMMA.16816.F32 R72, R4.reuse, R30, R72 ;  /* 0x0000001e0448723c */ /* 0x040fe20000001848 */
[C-C-:B------:R-:W-:Y:S01]  /*3f20*/  IADD3 R52, PT, PT, R49.reuse, -0x79, -R0.reuse ;  /* 0xffffff8731347810 */ /* 0x140fe20007ffe800 */
[----:B------:R-:W-:Y:S01]  /*3f30*/  IMAD.IADD R49, R49, 0x1, -R0 ;  /* 0x0000000131317824 */ /* 0x000fe200078e0a00 */
[----:B------:R-:W-:Y:S02]  /*3f40*/  IABS R110, R110 ;  /* 0x0000006e006e7213 */ /* 0x000fe40000000000 */
[----:B------:R-:W-:Y:S02]  /*3f50*/  IABS R121, R121 ;  /* 0x0000007900797213 */ /* 0x000fe40000000000 */
[----:B------:R-:W-:Y:S01]  /*3f60*/  IABS R127, R127 ;  /* 0x0000007f007f7213 */ /* 0x000fe20000000000 */
[----:B------:R-:W-:Y:S01]  /*3f70*/  HMMA.16816.F32 R64, R4, R26, R64 ;  /* 0x0000001a0440723c */ /* 0x000fe20000001840 */
[----:B------:R-:W-:-:S02]  /*3f80*/  IABS R152, R152 ;  /* 0x0000009800987213 */ /* 0x000fc40000000000 */
[----:B------:R-:W-:Y:S02]  /*3f90*/  IABS R122, R122 ;  /* 0x0000007a007a7213 */ /* 0x000fe40000000000 */
[----:B------:R-:W-:Y:S02]  /*3fa0*/  I2FP.F32.S32 R152, R152 ;  /* 0x0000009800987245 */ /* 0x000fe40000201400 */
[----:B------:R-:W-:Y:S01]  /*3fb0*/  IABS R109, R109 ;  /* 0x0000006d006d7213 */ /* 0x000fe20000000000 */
[----:B------:R-:W-:Y:S01]  /*3fc0*/  HMMA.16816.F32 R60, R4, R68, R60 ;  /* 0x00000044043c723c */ /* 0x000fe2000000183c */
[----:B------:R-:W-:Y:S02]  /*3fd0*/  IABS R150, R150 ;  /* 0x0000009600967213 */ /* 0x000fe40000000000 */
[----:B------:R-:W-:Y:S02]  /*3fe0*/  IABS R153, R153 ;  /* 0x0000009900997213 */ /* 0x000fe40000000000 */
[----:B------:R-:W-:-:S02]  /*3ff0*/  IABS R148, R148 ;  /* 0x0000009400947213 */ /* 0x000fc40000000000 */
[----:B------:R-:W-:Y:S01]  /*4000*/  I2FP.F32.S32 R150, R150 ;  /* 0x0000009600967245 */ /* 0x000fe20000201400 */
[----:B------:R-:W-:Y:S01]  /*4010*/  HMMA.16816.F32 R56, R4, R70, R56 ;  /* 0x000000460438723c */ /* 0x000fe20000001838 */
        /* <DEDUP_REMOVED lines=21> */
[----:B------:R-:W-:Y:S01]  /*4170*/  VIADD R5, R49, 0xfffffff8 ;  /* 0xfffffff831057836 */ /* 0x000fe20000000000 */
[----:B------:R-:W-:Y:S01]  /*4180*/  IABS R121, R49 ;  /* 0x0000003100797213 */ /* 0x000fe20000000000 */
[C---:B------:R-:W-:Y:S01]  /*4190*/  FFMA.FTZ R211, -R212.reuse, R6, R85 ;  /* 0x00000006d4d37223 */ /* 0x040fe20000010155 */
[----:B------:R-:W-:Y:S01]  /*41a0*/  I2FP.F32.S32 R6, R127 ;  /* 0x0000007f00067245 */ /* 0x000fe20000201400 */
[C---:B------:R-:W-:Y:S01]  /*41b0*/  VIADD R13, R105.reuse, 0x11 ;  /* 0x00000011690d7836 */ /* 0x040fe20000000000 */
[----:B------:R-:W-:Y:S01]  /*41c0*/  I2FP.F32.S32 R9, R122 ;  /* 0x0000007a00097245 */ /* 0x000fe20000201400 */
[C---:B------:R-:W-:Y:S01]  /*41d0*/  VIADD R122, R105.reuse, 0x1 ;  /* 0x00000001697a7836 */ /* 0x040fe20000000000 */
[----:B------:R-:W-:Y:S01]  /*41e0*/  I2FP.F32.S32 R121, R121 ;  /* 0x0000007900797245 */ /* 0x000fe20000201400 */
[C---:B------:R-:W-:Y:S01]  /*41f0*/  FFMA.FTZ R169, -R212.reuse, R6, R77 ;  /* 0x00000006d4a97223 */ /* 0x040fe2000001014d */
[----:B------:R-:W-:Y:S01]  /*4200*/  IABS R5, R5 ;  /* 0x0000000500057213 */ /* 0x000fe20000000000 */
[C---:B------:R-:W-:Y:S01]  /*4210*/  FFMA.FTZ R112, -R212.reuse, R9, R112 ;  /* 0x00000009d4707223 */ /* 0x040fe20000010170 */
[----:B------:R-:W-:Y:S01]  /*4220*/  I2FP.F32.S32 R6, R109 ;  /* 0x0000006d00067245 */ /* 0x000fe20000201400 */
[C---:B------:R-:W-:Y:S01]  /*4230*/  FFMA.FTZ R17, -R212.reuse, R121, R20 ;  /* 0x00000079d4117223 */ /* 0x040fe20000010114 */
[----:B------:R-:W-:Y:S01]  /*4240*/  IABS R9, R106 ;  /* 0x0000006a00097213 */ /* 0x000fe20000000000 */
[C---:B------:R-:W-:Y:S01]  /*4250*/  VIADD R106, R105.reuse, 0x8 ;  /* 0x00000008696a7836 */ /* 0x040fe20000000000 */
[----:B------:R-:W-:Y:S01]  /*4260*/  I2FP.F32.S32 R5, R5 ;  /* 0x0000000500057245 */ /* 0x000fe20000201400 */
[----:B------:R-:W-:Y:S01]  /*4270*/  FFMA.FTZ R131, -R212, R6, R65 ;  /* 0x00000006d4837223 */ /* 0x000fe20000010141 */
[----:B------:R-:W-:Y:S01]  /*4280*/  I2FP.F32.S32 R148, R148 ;  /* 0x0000009400947245 */ /* 0x000fe20000201400 */
[C---:B------:R-:W-:Y:S01]  /*4290*/  VIADD R93, R105.reuse, 0x20 ;  /* 0x00000020695d7836 */ /* 0x040fe20000000000 */
[----:B------:R-:W-:Y:S01]  /*42a0*/  ISETP.GT.AND P0, PT, R198, R105, PT ;  /* 0x00000069c600720c */ /* 0x000fe20003f04270 */
[C---:B------:R-:W-:Y:S01]  /*42b0*/  FFMA.FTZ R6, -R212.reuse, R5, R16 ;  /* 0x00000005d4067223 */ /* 0x040fe20000010110 */
[----:B------:R-:W-:Y:S01]  /*42c0*/  IABS R151, R151 ;  /* 0x0000009700977213 */ /* 0x000fe20000000000 */
[C---:B------:R-:W-:Y:S01]  /*42d0*/  FFMA.FTZ R239, -R212.reuse, R148, R101 ;  /* 0x00000094d4ef7223 */ /* 0x040fe20000010165 */
[----:B------:R-:W-:Y:S01]  /*42e0*/  IABS R109, R107 ;  /* 0x0000006b006d7213 */ /* 0x000fe20000000000 */
[C---:B------:R-:W-:Y:S01]  /*42f0*/  VIADD R101, R105.reuse, 0x10 ;  /* 0x0000001069657836 */ /* 0x040fe20000000000 */
[----:B------:R-:W-:Y:S01]  /*4300*/  IABS R134, R134 ;  /* 0x0000008600867213 */ /* 0x000fe20000000000 */
[C---:B------:R-:W-:Y:S01]  /*4310*/  VIADD R5, R105.reuse, 0x9 ;  /* 0x0000000969057836 */ /* 0x040fe20000000000 */
[----:B------:R-:W-:Y:S01]  /*4320*/  IABS R132, R132 ;  /* 0x0000008400847213 */ /* 0x000fe20000000000 */
[C---:B------:R-:W-:Y:S01]  /*4330*/  VIADD R96, R105.reuse, 0x19 ;  /* 0x0000001969607836 */ /* 0x040fe20000000000 */
[----:B------:R-:W-:Y:S01]  /*4340*/  IABS R130, R130 ;  /* 0x0000008200827213 */ /* 0x000fe20000000000 */
[C---:B------:R-:W-:Y:S01]  /*4350*/  FFMA.FTZ R113, -R212.reuse, R8, R113 ;  /* 0x00000008d4717223 */ /* 0x040fe20000010171 */
[----:B------:R-:W-:Y:S01]  /*4360*/  IABS R129, R129 ;  /* 0x0000008100817213 */ /* 0x000fe20000000000 */
[----:B------:R-:W-:Y:S01]  /*4370*/  FFMA.FTZ R133, -R212, R133, R64 ;  /* 0x00000085d4857223 */ /* 0x000fe20000010140 */
[----:B------:R-:W-:Y:S01]  /*4380*/  IABS R128, R128 ;  /* 0x0000008000807213 */ /* 0x000fe20000000000 */
[C---:B------:R-:W-:Y:S01]  /*4390*/  VIADD R89, R105.reuse, 0x28 ;  /* 0x0000002869597836 */ /* 0x040fe20000000000 */
[----:B------:R-:W-:Y:S01]  /*43a0*/  IABS R126, R126 ;  /* 0x0000007e007e7213 */ /* 0x000fe20000000000 */
[C---:B------:R-:W-:Y:S01]  /*43b0*/  VIADD R85, R105.reuse, 0x30 ;  /* 0x0000003069557836 */ /* 0x040fe20000000000 */
[----:B------:R-:W-:Y:S01]  /*43c0*/  IABS R124, R124 ;  /* 0x0000007c007c7213 */ /* 0x000fe20000000000 */
[C---:B------:R-:W-:Y:S01]  /*43d0*/  VIADD R77, R105.reuse, 0x40 ;  /* 0x00000040694d7836 */ /* 0x040fe20000000000 */
[----:B------:R-:W-:Y:S01]  /*43e0*/  IABS R107, R50 ;  /* 0x00000032006b7213 */ /* 0x000fe20000000000 */
[----:B------:R-:W-:Y:S01]  /*43f0*/  VIADD R71, R105, 0x50 ;  /* 0x0000005069477836 */ /* 0x000fe20000000000 */
[----:B------:R-:W-:Y:S01]  /*4400*/  FSEL R17, R17, -INF , !P0 ;  /* 0xff80000011117808 */ /* 0x000fe20004000000 */
[C---:B------:R-:W-:Y:S01]  /*4410*/  VIADD R70, R105.reuse, 0x51 ;  /* 0x0000005169467836 */ /* 0x040fe20000000000 */
[----:B------:R-:W-:Y:S01]  /*4420*/  I2FP.F32.S32 R7, R151 ;  /* 0x0000009700077245 */ /* 0x000fe20000201400 */
[C---:B------:R-:W-:Y:S01]  /*4430*/  VIADD R65, R105.reuse, 0x58 ;  /* 0x0000005869417836 */ /* 0x040fe20000000000 */
[----:B------:R-:W-:Y:S01]  /*4440*/  ISETP.GT.AND P0, PT, R198, R106, PT ;  /* 0x0000006ac600720c */ /* 0x000fe20003f04270 */
[C---:B------:R-:W-:Y:S01]  /*4450*/  VIADD R64, R105.reuse, 0x59 ;  /* 0x0000005969407836 */ /* 0x040fe20000000000 */
[----:B------:R-:W-:Y:S01]  /*4460*/  VIADDMNMX R197, R154, 0x1, R149, PT ;  /* 0x000000019ac57846 */ /* 0x000fe20003800195 */
[----:B------:R-:W-:Y:S01]  /*4470*/  FFMA.FTZ R7, -R212, R7, R12 ;  /* 0x00000007d4077223 */ /* 0x000fe2000001010c */
[----:B------:R-:W-:Y:S01]  /*4480*/  ISETP.GT.AND P2, PT, R198, R122, PT ;  /* 0x0000007ac600720c */ /* 0x000fe20003f44270 */
[C---:B------:R-:W-:Y:S01]  /*4490*/  VIADD R60, R105.reuse, 0x60 ;  /* 0x00000060693c7836 */ /* 0x040fe20000000000 */
[----:B------:R-:W-:Y:S01]  /*44a0*/  I2FP.F32.S32 R157, R134 ;  /* 0x00000086009d7245 */ /* 0x000fe20000201400 */
[C---:B------:R-:W-:Y:S01]  /*44b0*/  VIADD R50, R105.reuse, 0x68 ;  /* 0x0000006869327836 */ /* 0x040fe20000000000 */
[----:B------:R-:W-:Y:S01]  /*44c0*/  I2FP.F32.S32 R217, R132 ;  /* 0x0000008400d97245 */ /* 0x000fe20000201400 */
[C---:B------:R-:W-:Y:S01]  /*44d0*/  VIADD R49, R105.reuse, 0x69 ;  /* 0x0000006969317836 */ /* 0x040fe20000000000 */
        /* <DEDUP_REMOVED lines=15> */
[----:B------:R-:W-:Y:S01]  /*45d0*/  FFMA.FTZ R56, -R212, R9, R56 ;  /* 0x00000009d4387223 */ /* 0x000fe20000010138 */
[----:B------:R-:W-:Y:S01]  /*45e0*/  VIADDMNMX R195, R154, 0x9, R149, PT ;  /* 0x000000099ac37846 */ /* 0x000fe20003800195 */
[----:B------:R-:W-:Y:S01]  /*45f0*/  FFMA.FTZ R107, -R212, R107, R22 ;  /* 0x0000006bd46b7223 */ /* 0x000fe20000010116 */
[C---:B------:R-:W-:Y:S01]  /*4600*/  ISETP.GE.AND P1, PT, R105.reuse, R197, PT ;  /* 0x000000c56900720c */ /* 0x040fe20003f26270 */
[----:B------:R-:W-:Y:S01]  /*4610*/  VIADD R9, R105, 0x18 ;  /* 0x0000001869097836 */ /* 0x000fe20000000000 */
[----:B------:R-:W-:Y:S01]  /*4620*/  FSEL R21, R21, -INF , !P2 ;  /* 0xff80000015157808 */ /* 0x000fe20005000000 */
[C---:B------:R-:W-:Y:S01]  /*4630*/  VIADD R88, R105.reuse, 0x29 ;  /* 0x0000002969587836 */ /* 0x040fe20000000000 */
[C---:B------:R-:W-:Y:S01]  /*4640*/  ISETP.GT.AND P0, PT, R198.reuse, R13, PT ;  /* 0x0000000dc600720c */ /* 0x040fe20003f04270 */
[C---:B------:R-:W-:Y:S01]  /*4650*/  VIADD R84, R105.reuse, 0x31 ;  /* 0x0000003169547836 */ /* 0x040fe20000000000 */
[----:B------:R-:W-:Y:S01]  /*4660*/  ISETP.GT.AND P2, PT, R198, R101, PT ;  /* 0x00000065c600720c */ /* 0x000fe20003f44270 */
[C---:B------:R-:W-:Y:S01]  /*4670*/  VIADD R81, R105.reuse, 0x38 ;  /* 0x0000003869517836 */ /* 0x040fe20000000000 */
[----:B------:R-:W-:Y:S01]  /*4680*/  IABS R108, R52 ;  /* 0x00000034006c7213 */ /* 0x000fe20000000000 */
[C---:B------:R-:W-:Y:S01]  /*4690*/  VIADD R80, R105.reuse, 0x39 ;  /* 0x0000003969507836 */ /* 0x040fe20000000000 */
[C---:B------:R-:W-:Y:S01]  /*46a0*/  ISETP.GE.AND P4, PT, R105.reuse, R195, PT ;  /* 0x000000c36900720c */ /* 0x040fe20003f86270 */
[C---:B------:R-:W-:Y:S01]  /*46b0*/  VIADD R76, R105.reuse, 0x41 ;  /* 0x00000041694c7836 */ /* 0x040fe20000000000 */
[----:B------:R-:W-:Y:S01]  /*46c0*/  ISETP.GT.AND P5, PT, R196, R105, PT ;  /* 0x00000069c400720c */ /* 0x000fe20003fa4270 */
[----:B------:R-:W-:Y:S01]  /*46d0*/  VIADD R73, R105, 0x48 ;  /* 0x0000004869497836 */ /* 0x000fe20000000000 */
[----:B------:R-:W-:Y:S01]  /*46e0*/  FSEL R17, R17, -INF , !P1 ;  /* 0xff80000011117808 */ /* 0x000fe20004800000 */
[C---:B------:R-:W-:Y:S01]  /*46f0*/  VIADD R72, R105.reuse, 0x49 ;  /* 0x0000004969487836 */ /* 0x040fe20000000000 */
[----:B------:R-:W-:Y:S01]  /*4700*/  FSEL R100, R120, -INF , !P0 ;  /* 0xff80000078647808 */ /* 0x000fe20004000000 */
[C---:B------:R-:W-:Y:S01]  /*4710*/  VIADD R52, R105.reuse, 0x61 ;  /* 0x0000006169347836 */ /* 0x040fe20000000000 */
[C---:B------:R-:W-:Y:S01]  /*4720*/  ISETP.GT.AND P1, PT, R198.reuse, R5, PT ;  /* 0x00000005c600720c */ /* 0x040fe20003f24270 */
[C---:B------:R-:W-:Y:S01]  /*4730*/  VIADD R22, R105.reuse, 0x70 ;  /* 0x0000007069167836 */ /* 0x040fe20000000000 */
[----:B------:R-:W-:Y:S01]  /*4740*/  ISETP.GT.AND P0, PT, R198, R93, PT ;  /* 0x0000005dc600720c */ /* 0x000fe20003f04270 */
[C---:B------:R-:W-:Y:S01]  /*4750*/  VIADD R16, R105.reuse, 0x71 ;  /* 0x0000007169107836 */ /* 0x040fe20000000000 */
[----:B------:R-:W-:Y:S01]  /*4760*/  FSEL R124, R4, -INF , !P1 ;  /* 0xff800000047c7808 */ /* 0x000fe20004800000 */
[----:B------:R-:W-:Y:S01]  /*4770*/  VIADD R12, R105, 0x78 ;  /* 0x00000078690c7836 */ /* 0x000fe20000000000 */
[----:B------:R-:W-:Y:S01]  /*4780*/  FSEL R241, R241, -INF , !P0 ;  /* 0xff800000f1f17808 */ /* 0x000fe20004000000 */
[----:B------:R-:W-:Y:S01]  /*4790*/  VIADD R8, R105, 0x79 ;  /* 0x0000007969087836 */ /* 0x000fe20000000000 */
[----:B------:R-:W-:Y:S01]  /*47a0*/  FSEL R105, R7, -INF , !P2 ;  /* 0xff80000007697808 */ /* 0x000fe20005000000 */
[----:B------:R-:W-:Y:S01]  /*47b0*/  FFMA.FTZ R18, -R212, R121, R18 ;  /* 0x00000079d4127223 */ /* 0x000fe20000010112 */
[----:B------:R-:W-:-:S02]  /*47c0*/  ISETP.GT.AND P2, PT, R198, R96, PT ;  /* 0x00000060c600720c */ /* 0x000fc40003f44270 */
[C---:B------:R-:W-:Y:S02]  /*47d0*/  ISETP.GT.AND P1, PT, R198.reuse, R9, PT ;  /* 0x00000009c600720c */ /* 0x040fe40003f24270 */
[----:B------:R-:W-:Y:S02]  /*47e0*/  FSEL R20, R111, -INF , !P2 ;  /* 0xff8000006f147808 */ /* 0x000fe40005000000 */
[C---:B------:R-:W-:Y:S02]  /*47f0*/  ISETP.GT.AND P0, PT, R198.reuse, R88, PT ;  /* 0x00000058c600720c */ /* 0x040fe40003f04270 */
[----:B------:R-:W-:Y:S02]  /*4800*/  ISETP.GT.AND P2, PT, R198, R89, PT ;  /* 0x00000059c600720c */ /* 0x000fe40003f44270 */
[----:B------:R-:W-:Y:S02]  /*4810*/  FSEL R97, R118, -INF , !P1 ;  /* 0xff80000076617808 */ /* 0x000fe40004800000 */
[----:B------:R-:W-:-:S02]  /*4820*/  FSEL R123, R123, -INF , !P0 ;  /* 0xff8000007b7b7808 */ /* 0x000fc40004000000 */
        /* <DEDUP_REMOVED lines=22> */
[----:B------:R-:W-:Y:S02]  /*4990*/  I2FP.F32.S32 R109, R109 ;  /* 0x0000006d006d7245 */ /* 0x000fe40000201400 */
[----:B------:R-:W-:-:S02]  /*49a0*/  FSEL R185, R185, -INF , !P1 ;  /* 0xff800000b9b97808 */ /* 0x000fc40004800000 */
[----:B------:R-:W-:Y:S01]  /*49b0*/  FSEL R161, R161, -INF , !P0 ;  /* 0xff800000a1a17808 */ /* 0x000fe20004000000 */
[----:B------:R-:W-:Y:S01]  /*49c0*/  FFMA.FTZ R109, -R212, R109, R61 ;  /* 0x0000006dd46d7223 */ /* 0x000fe2000001013d */
[C---:B------:R-:W-:Y:S02]  /*49d0*/  ISETP.GT.AND P1, PT, R198.reuse, R70, PT ;  /* 0x00000046c600720c */ /* 0x040fe40003f24270 */
[----:B------:R-:W-:Y:S02]  /*49e0*/  FSEL R165, R165, -INF , !P2 ;  /* 0xff800000a5a57808 */ /* 0x000fe40005000000 */
[C---:B------:R-:W-:Y:S02]  /*49f0*/  ISETP.GT.AND P0, PT, R198.reuse, R50, PT ;  /* 0x00000032c600720c */ /* 0x040fe40003f04270 */
[----:B------:R-:W-:Y:S02]  /*4a00*/  ISETP.GT.AND P2, PT, R198, R52, PT ;  /* 0x00000034c600720c */ /* 0x000fe40003f44270 */
[----:B------:R-:W-:-:S02]  /*4a10*/  IADD3 R51, PT, PT, R155, -0x1, -R0 ;  /* 0xffffffff9b337810 */ /* 0x000fc40007ffe800 */
[----:B------:R-:W-:Y:S02]  /*4a20*/  I2FP.F32.S32 R108, R108 ;  /* 0x0000006c006c7245 */ /* 0x000fe40000201400 */
[----:B------:R-:W-:Y:S02]  /*4a30*/  FSEL R169, R169, -INF , !P1 ;  /* 0xff800000a9a97808 */ /* 0x000fe40004800000 */
[----:B------:R-:W-:Y:S01]  /*4a40*/  FSEL R133, R133, -INF , !P0 ;  /* 0xff80000085857808 */ /* 0x000fe20004000000 */
[----:B------:R-:W-:Y:S01]  /*4a50*/  FFMA.FTZ R108, -R212, R108, R57 ;  /* 0x0000006cd46c7223 */ /* 0x000fe20000010139 */
[C---:B------:R-:W-:Y:S02]  /*4a60*/  ISETP.GT.AND P1, PT, R198.reuse, R60, PT ;  /* 0x0000003cc600720c */ /* 0x040fe40003f24270 */
[----:B------:R-:W-:Y:S02]  /*4a70*/  FSEL R135, R113, -INF , !P2 ;  /* 0xff80000071877808 */ /* 0x000fe40005000000 */
[----:B------:R-:W-:-:S02]  /*4a80*/  ISETP.GT.AND P0, PT, R198, R16, PT ;  /* 0x00000010c600720c */ /* 0x000fc40003f04270 */
[----:B------:R-:W-:Y:S02]  /*4a90*/  IADD3 R104, PT, PT, R155, -0x9, -R0 ;  /* 0xfffffff79b687810 */ /* 0x000fe40007ffe800 */
[----:B------:R-:W-:Y:S02]  /*4aa0*/  ISETP.GT.AND P2, PT, R198, R22, PT ;  /* 0x00000016c600720c */ /* 0x000fe40003f44270 */
[----:B------:R-:W-:Y:S02]  /*4ab0*/  IABS R51, R51 ;  /* 0x0000003300337213 */ /* 0x000fe40000000000 */
[----:B------:R-:W-:Y:S02]  /*4ac0*/  FSEL R149, R112, -INF , !P1 ;  /* 0xff80000070957808 */ /* 0x000fe40004800000 */
[----:B------:R-:W-:Y:S02]  /*4ad0*/  FSEL R57, R109, -INF , !P0 ;  /* 0xff8000006d397808 */ /* 0x000fe40004000000 */
[----:B------:R-:W-:-:S02]  /*4ae0*/  ISETP.GT.AND P1, PT, R198, R49, PT ;  /* 0x00000031c600720c */ /* 0x000fc40003f24270 */
[----:B------:R-:W-:Y:S02]  /*4af0*/  FSEL R61, R110, -INF , !P2 ;  /* 0xff8000006e3d7808 */ /* 0x000fe40005000000 */
[----:B------:R-:W-:Y:S02]  /*4b00*/  ISETP.GE.AND P0, PT, R122, R197, PT ;  /* 0x000000c57a00720c */ /* 0x000fe40003f06270 */
[----:B------:R-:W-:Y:S02]  /*4b10*/  I2FP.F32.S32 R4, R51 ;  /* 0x0000003300047245 */ /* 0x000fe40000201400 */
[----:B------:R-:W-:Y:S02]  /*4b20*/  IABS R104, R104 ;  /* 0x0000006800687213 */ /* 0x000fe40000000000 */
[----:B------:R-:W-:Y:S01]  /*4b30*/  IADD3 R69, PT, PT, R155, -0x10, -R0 ;  /* 0xfffffff09b457810 */ /* 0x000fe20007ffe800 */
[----:B------:R-:W-:Y:S01]  /*4b40*/  FFMA.FTZ R4, -R212, R4, R23 ;  /* 0x00000004d4047223 */ /* 0x000fe20000010117 */
[----:B------:R-:W-:-:S02]  /*4b50*/  ISETP.GT.AND P2, PT, R198, R8, PT ;  /* 0x00000008c600720c */ /* 0x000fc40003f44270 */
[----:B------:R-:W-:Y:S02]  /*4b60*/  FSEL R131, R131, -INF , !P1 ;  /* 0xff80000083837808 */ /* 0x000fe40004800000 */
[----:B------:R-:W-:Y:S02]  /*4b70*/  FSEL R7, R21, -INF , !P0 ;  /* 0xff80000015077808 */ /* 0x000fe40004000000 */
[----:B------:R-:W-:Y:S02]  /*4b80*/  I2FP.F32.S32 R104, R104 ;  /* 0x0000006800687245 */ /* 0x000fe40000201400 */
[----:B------:R-:W-:Y:S02]  /*4b90*/  ISETP.GT.AND P1, PT, R198, R12, PT ;  /* 0x0000000cc600720c */ /* 0x000fe40003f24270 */
[----:B------:R-:W-:Y:S01]  /*4ba0*/  FSEL R51, R108, -INF , !P2 ;  /* 0xff8000006c337808 */ /* 0x000fe20005000000 */
[----:B------:R-:W-:Y:S01]  /*4bb0*/  FFMA.FTZ R19, -R212, R104, R19 ;  /* 0x00000068d4137223 */ /* 0x000fe20000010113 */
[----:B------:R-:W-:-:S02]  /*4bc0*/  FSEL R107, R107, -INF , !P5 ;  /* 0xff8000006b6b7808 */ /* 0x000fc40006800000 */
[C---:B------:R-:W-:Y:S02]  /*4bd0*/  ISETP.GT.AND P0, PT, R196.reuse, R106, PT ;  /* 0x0000006ac400720c */ /* 0x040fe40003f04270 */
[----:B------:R-:W-:Y:S02]  /*4be0*/  IABS R69, R69 ;  /* 0x0000004500457213 */ /* 0x000fe40000000000 */
[----:B------:R-:W-:Y:S02]  /*4bf0*/  IADD3 R68, PT, PT, R155, -0x11, -R0 ;  /* 0xffffffef9b447810 */ /* 0x000fe40007ffe800 */
[----:B------:R-:W-:Y:S02]  /*4c00*/  ISETP.GT.AND P2, PT, R196, R122, PT ;  /* 0x0000007ac400720c */ /* 0x000fe40003f44270 */
[----:B------:R-:W-:Y:S02]  /*4c10*/  FSEL R56, R56, -INF , !P1 ;  /* 0xff80000038387808 */ /* 0x000fe40004800000 */
[----:B------:R-:W-:-:S02]  /*4c20*/  FSEL R23, R107, -INF , !P4 ;  /* 0xff8000006b177808 */ /* 0x000fc40006000000 */
[----:B------:R-:W-:Y:S02]  /*4c30*/  FSEL R18, R18, -INF , !P0 ;  /* 0xff80000012127808 */ /* 0x000fe40004000000 */
[----:B------:R-:W-:Y:S02]  /*4c40*/  I2FP.F32.S32 R69, R69 ;  /* 0x0000004500457245 */ /* 0x000fe40000201400 */
[-C--:B------:R-:W-:Y:S02]  /*4c50*/  ISETP.GE.AND P1, PT, R122, R195.reuse, PT ;  /* 0x000000c37a00720c */ /* 0x080fe40003f26270 */
[----:B------:R-:W-:Y:S01]  /*4c60*/  ISETP.GE.AND P4, PT, R106, R195, PT ;  /* 0x000000c36a00720c */ /* 0x000fe20003f86270 */
[----:B------:R-:W-:Y:S01]  /*4c70*/  FFMA.FTZ R14, -R212, R69, R14 ;  /* 0x00000045d40e7223 */ /* 0x000fe2000001010e */
[----:B------:R-:W-:Y:S02]  /*4c80*/  FSEL R4, R4, -INF , !P2 ;  /* 0xff80000004047808 */ /* 0x000fe40005000000 */
[----:B------:R-:W-:-:S02]  /*4c90*/  ISETP.GT.AND P0, PT, R196, R5, PT ;  /* 0x00000005c400720c */ /* 0x000fc40003f04270 */
[----:B------:R-:W-:Y:S02]  /*4ca0*/  IABS R68, R68 ;  /* 0x0000004400447213 */ /* 0x000fe40000000000 */
[----:B------:R-:W-:Y:S02]  /*4cb0*/  IADD3 R31, PT, PT, R155, -0x18, -R0 ;  /* 0xffffffe89b1f7810 */ /* 0x000fe40007ffe800 */
[----:B------:R-:W-:Y:S02]  /*4cc0*/  FSEL R4, R4, -INF , !P1 ;  /* 0xff80000004047808 */ /* 0x000fe40004800000 */
[----:B------:R-:W-:Y:S02]  /*4cd0*/  FSEL R21, R18, -INF , !P4 ;  /* 0xff80000012157808 */ /* 0x000fe40006000000 */
[----:B------:R-:W-:Y:S02]  /*4ce0*/  FSEL R19, R19, -INF , !P0 ;  /* 0xff80000013137808 */ /* 0x000fe40004000000 */
[----:B------:R-:W-:-:S02]  /*4cf0*/  I2FP.F32.S32 R68, R68 ;  /* 0x0000004400447245 */ /* 0x000fc40000201400 */
[C---:B------:R-:W-:Y:S02]  /*4d00*/  ISETP.GE.AND P2, PT, R5.reuse, R197, PT ;  /* 0x000000c50500720c */ /* 0x040fe40003f46270 */
[----:B------:R-:W-:Y:S01]  /*4d10*/  ISETP.GE.AND P1, PT, R5, R195, PT ;  /* 0x000000c30500720c */ /* 0x000fe20003f26270 */
[----:B------:R-:W-:Y:S01]  /*4d20*/  FFMA.FTZ R68, -R212, R68, R15 ;  /* 0x00000044d4447223 */ /* 0x000fe2000001010f */
[----:B------:R-:W-:Y:S02]  /*4d30*/  ISETP.GE.AND P4, PT, R101, R197, PT ;  /* 0x000000c56500720c */ /* 0x000fe40003f86270 */
[----:B------:R-:W-:Y:S02]  /*4d40*/  ISETP.GT.AND P0, PT, R196, R101, PT ;  /* 0x00000065c400720c */ /* 0x000fe40003f04270 */
[----:B------:R-:W-:Y:S02]  /*4d50*/  IADD3 R29, PT, PT, R155, -0x19, -R0 ;  /* 0xffffffe79b1d7810 */ /* 0x000fe40007ffe800 */
[----:B------:R-:W-:-:S02]  /*4d60*/  IABS R18, R31 ;  /* 0x0000001f00127213 */ /* 0x000fc40000000000 */
[----:B------:R-:W-:Y:S02]  /*4d70*/  FSEL R5, R124, -INF , !P2 ;  /* 0xff8000007c057808 */ /* 0x000fe40005000000 */
[----:B------:R-:W-:Y:S02]  /*4d80*/  FSEL R19, R19, -INF , !P1 ;  /* 0xff80000013137808 */ /* 0x000fe40004800000 */
[----:B------:R-:W-:Y:S02]  /*4d90*/  FSEL R31, R105, -INF , !P4 ;  /* 0xff800000691f7808 */ /* 0x000fe40006000000 */
[----:B------:R-:W-:Y:S02]  /*4da0*/  FSEL R14, R14, -INF , !P0 ;  /* 0xff8000000e0e7808 */ /* 0x000fe40004000000 */
[----:B------:R-:W-:Y:S02]  /*4db0*/  ISETP.GE.AND P2, PT, R101, R195, PT ;  /* 0x000000c36500720c */ /* 0x000fe40003f46270 */
[----:B------:R-:W-:-:S02]  /*4dc0*/  ISETP.GE.AND P1, PT, R13, R197, PT ;  /* 0x000000c50d00720c */ /* 0x000fc40003f26270 */
[----:B------:R-:W-:Y:S02]  /*4dd0*/  ISETP.GE.AND P4, PT, R13, R195, PT ;  /* 0x000000c30d00720c */ /* 0x000fe40003f86270 */
[----:B------:R-:W-:Y:S02]  /*4de0*/  ISETP.GT.AND P0, PT, R196, R13, PT ;  /* 0x0000000dc400720c */ /* 0x000fe40003f04270 */
[----:B------:R-:W-:Y:S02]  /*4df0*/  IABS R13, R29 ;  /* 0x0000001d000d7213 */ /* 0x000fe40000000000 */
[----:B------:R-:W-:Y:S02]  /*4e00*/  FSEL R15, R14, -INF , !P2 ;  /* 0xff8000000e0f7808 */ /* 0x000fe40005000000 */
[----:B------:R-:W-:Y:S02]  /*4e10*/  FSEL R29, R100, -INF , !P1 ;  /* 0xff800000641d7808 */ /* 0x000fe40004800000 */
[----:B------:R-:W-:-:S02]  /*4e20*/  FSEL R68, R68, -INF , !P0 ;  /* 0xff80000044447808 */ /* 0x000fc40004000000 */
[C---:B------:R-:W-:Y:S02]  /*4e30*/  ISETP.GE.AND P2, PT, R9.reuse, R197, PT ;  /* 0x000000c50900720c */ /* 0x040fe40003f46270 */
[----:B------:R-:W-:Y:S02]  /*4e40*/  ISETP.GE.AND P1, PT, R9, R195, PT ;  /* 0x000000c30900720c */ /* 0x000fe40003f26270 */
[----:B------:R-:W-:Y:S01]  /*4e50*/  ISETP.GT.AND P0, PT, R196, R9, PT ;  /* 0x00000009c400720c */ /* 0x000fe20003f04270 */
[----:B------:R-:W-:Y:S01]  /*4e60*/  IMAD.MOV.U32 R9, RZ, RZ, R13 ;  /* 0x000000ffff097224 */ /* 0x000fe200078e000d */
[----:B------:R-:W-:Y:S02]  /*4e70*/  I2FP.F32.S32 R69, R18 ;  /* 0x0000001200457245 */ /* 0x000fe40000201400 */
[----:B------:R-:W-:Y:S02]  /*4e80*/  IADD3 R48, PT, PT, R155, -0x20, -R0 ;  /* 0xffffffe09b307810 */ /* 0x000fe40007ffe800 */
[----:B------:R-:W-:Y:S01]  /*4e90*/  I2FP.F32.S32 R14, R9 ;  /* 0x00000009000e7245 */ /* 0x000fe20000201400 */
[----:B------:R-:W-:Y:S01]  /*4ea0*/  FFMA.FTZ R10, -R212, R69, R10 ;  /* 0x00000045d40a7223 */ /* 0x000fe2000001010a */
[----:B------:R-:W-:-:S02]  /*4eb0*/  IABS R48, R48 ;  /* 0x0000003000307213 */ /* 0x000fc40000000000 */
[----:B------:R-:W-:Y:S01]  /*4ec0*/  IADD3 R27, PT, PT, R155, -0x21, -R0 ;  /* 0xffffffdf9b1b7810 */ /* 0x000fe20007ffe800 */
[----:B------:R-:W-:Y:S01]  /*4ed0*/  FFMA.FTZ R14, -R212, R14, R11 ;  /* 0x0000000ed40e7223 */ /* 0x000fe2000001010b */
[----:B------:R-:W-:Y:S02]  /*4ee0*/  FSEL R10, R10, -INF , !P0 ;  /* 0xff8000000a0a7808 */ /* 0x000fe40004000000 */
[----:B------:R-:W-:Y:S02]  /*4ef0*/  I2FP.F32.S32 R69, R48 ;  /* 0x0000003000457245 */ /* 0x000fe40000201400 */
[----:B------:R-:W-:Y:S02]  /*4f00*/  ISETP.GT.AND P0, PT, R196, R96, PT ;  /* 0x00000060c400720c */ /* 0x000fe40003f04270 */
[----:B------:R-:W-:Y:S01]  /*4f10*/  FSEL R13, R68, -INF , !P4 ;  /* 0xff800000440d7808 */ /* 0x000fe20006000000 */
[----:B------:R-:W-:Y:S01]  /*4f20*/  FFMA.FTZ R69, -R212, R69, R102 ;  /* 0x00000045d4457223 */ /* 0x000fe20000010166 */
[----:B------:R-:W-:-:S02]  /*4f30*/  ISETP.GE.AND P4, PT, R96, R197, PT ;  /* 0x000000c56000720c */ /* 0x000fc40003f86270 */
[----:B------:R-:W-:Y:S02]  /*4f40*/  FSEL R14, R14, -INF , !P0 ;  /* 0xff8000000e0e7808 */ /* 0x000fe40004000000 */
[----:B------:R-:W-:Y:S02]  /*4f50*/  IABS R18, R27 ;  /* 0x0000001b00127213 */ /* 0x000fe40000000000 */
[----:B------:R-:W-:Y:S02]  /*4f60*/  ISETP.GT.AND P0, PT, R196, R93, PT ;  /* 0x0000005dc400720c */ /* 0x000fe40003f04270 */
[----:B------:R-:W-:Y:S02]  /*4f70*/  IADD3 R25, PT, PT, R155, -0x28, -R0 ;  /* 0xffffffd89b197810 */ /* 0x000fe40007ffe800 */
[----:B------:R-:W-:Y:S02]  /*4f80*/  FSEL R27, R20, -INF , !P4 ;  /* 0xff800000141b7808 */ /* 0x000fe40006000000 */
[----:B------:R-:W-:-:S02]  /*4f90*/  FSEL R11, R10, -INF , !P1 ;  /* 0xff8000000a0b7808 */ /* 0x000fc40004800000 */
[----:B------:R-:W-:Y:S02]  /*4fa0*/  ISETP.GE.AND P4, PT, R93, R195, PT ;  /* 0x000000c35d00720c */ /* 0x000fe40003f86270 */
[----:B------:R-:W-:Y:S02]  /*4fb0*/  I2FP.F32.S32 R18, R18 ;  /* 0x0000001200127245 */ /* 0x000fe40000201400 */
[----:B------:R-:W-:Y:S02]  /*4fc0*/  FSEL R69, R69, -INF , !P0 ;  /* 0xff80000045457808 */ /* 0x000fe40004000000 */
[----:B------:R-:W-:Y:S01]  /*4fd0*/  IABS R10, R25 ;  /* 0x00000019000a7213 */ /* 0x000fe20000000000 */
[----:B------:R-:W-:Y:S01]  /*4fe0*/  FFMA.FTZ R18, -R212, R18, R103 ;  /* 0x00000012d4127223 */ /* 0x000fe20000010167 */
[----:B------:R-:W-:Y:S02]  /*4ff0*/  FSEL R9, R97, -INF , !P2 ;  /* 0xff80000061097808 */ /* 0x000fe40005000000 */
[----:B------:R-:W-:-:S02]  /*5000*/  FSEL R245, R69, -INF , !P4 ;  /* 0xff80000045f57808 */ /* 0x000fc40006000000 */
[----:B------:R-:W-:Y:S02]  /*5010*/  ISETP.GE.AND P2, PT, R96, R195, PT ;  /* 0x000000c36000720c */ /* 0x000fe40003f46270 */
[----:B------:R-:W-:Y:S02]  /*5020*/  I2FP.F32.S32 R69, R10 ;  /* 0x0000000a00457245 */ /* 0x000fe40000201400 */
[----:B------:R-:W-:Y:S02]  /*5030*/  ISETP.GT.AND P0, PT, R196, R92, PT ;  /* 0x0000005cc400720c */ /* 0x000fe40003f04270 */
[----:B------:R-:W-:Y:S01]  /*5040*/  IADD3 R47, PT, PT, R155, -0x29, -R0 ;  /* 0xffffffd79b2f7810 */ /* 0x000fe20007ffe800 */
[----:B------:R-:W-:Y:S01]  /*5050*/  FFMA.FTZ R69, -R212, R69, R98 ;  /* 0x00000045d4457223 */ /* 0x000fe20000010162 */
[----:B------:R-:W-:Y:S02]  /*5060*/  FSEL R25, R14, -INF , !P2 ;  /* 0xff8000000e197808 */ /* 0x000fe40005000000 */
[----:B------:R-:W-:-:S02]  /*5070*/  ISETP.GE.AND P2, PT, R92, R197, PT ;  /* 0x000000c55c00720c */ /* 0x000fc40003f46270 */
[----:B------:R-:W-:Y:S02]  /*5080*/  FSEL R18, R18, -INF , !P0 ;  /* 0xff80000012127808 */ /* 0x000fe40004000000 */
[----:B------:R-:W-:Y:S02]  /*5090*/  IABS R47, R47 ;  /* 0x0000002f002f7213 */ /* 0x000fe40000000000 */
[----:B------:R-:W-:Y:S02]  /*50a0*/  ISETP.GT.AND P0, PT, R196, R89, PT ;  /* 0x00000059c400720c */ /* 0x000fe40003f04270 */
[----:B------:R-:W-:Y:S02]  /*50b0*/  IADD3 R46, PT, PT, R155, -0x30, -R0 ;  /* 0xffffffd09b2e7810 */ /* 0x000fe40007ffe800 */
[----:B------:R-:W-:Y:S02]  /*50c0*/  FSEL R239, R239, -INF , !P2 ;  /* 0xff800000efef7808 */ /* 0x000fe40005000000 */
[----:B------:R-:W-:-:S02]  /*50d0*/  ISETP.GE.AND P2, PT, R89, R195, PT ;  /* 0x000000c35900720c */ /* 0x000fc40003f46270 */
[----:B------:R-:W-:Y:S02]  /*50e0*/  I2FP.F32.S32 R47, R47 ;  /* 0x0000002f002f7245 */ /* 0x000fe40000201400 */
[----:B------:R-:W-:Y:S02]  /*50f0*/  FSEL R69, R69, -INF , !P0 ;  /* 0xff80000045457808 */ /* 0x000fe40004000000 */
[----:B------:R-:W-:Y:S01]  /*5100*/  IABS R46, R46 ;  /* 0x0000002e002e7213 */ /* 0x000fe20000000000 */
[----:B------:R-:W-:Y:S01]  /*5110*/  FFMA.FTZ R47, -R212, R47, R99 ;  /* 0x0000002fd42f7223 */ /* 0x000fe20000010163 */
[----:B------:R-:W-:Y:S02]  /*5120*/  IADD3 R45, PT, PT, R155, -0x31, -R0 ;  /* 0xffffffcf9b2d7810 */ /* 0x000fe40007ffe800 */
[----:B------:R-:W-:Y:S02]  /*5130*/  FSEL R243, R69, -INF , !P2 ;  /* 0xff80000045f37808 */ /* 0x000fe40005000000 */
[----:B------:R-:W-:-:S02]  /*5140*/  ISETP.GE.AND P1, PT, R93, R197, PT ;  /* 0x000000c55d00720c */ /* 0x000fc40003f26270 */
[----:B------:R-:W-:Y:S02]  /*5150*/  ISETP.GE.AND P4, PT, R89, R197, PT ;  /* 0x000000c55900720c */ /* 0x000fe40003f86270 */
[----:B------:R-:W-:Y:S02]  /*5160*/  I2FP.F32.S32 R69, R46 ;  /* 0x0000002e00457245 */ /* 0x000fe40000201400 */
[----:B------:R-:W-:Y:S02]  /*5170*/  ISETP.GT.AND P0, PT, R196, R88, PT ;  /* 0x00000058c400720c */ /* 0x000fe40003f04270 */
[----:B------:R-:W-:Y:S01]  /*5180*/  IABS R45, R45 ;  /* 0x0000002d002d7213 */ /* 0x000fe20000000000 */
[----:B------:R-:W-:Y:S01]  /*5190*/  FFMA.FTZ R69, -R212, R69, R94 ;  /* 0x00000045d4457223 */ /* 0x000fe2000001015e */
[----:B------:R-:W-:Y:S02]  /*51a0*/  IADD3 R44, PT, PT, R155, -0x38, -R0 ;  /* 0xffffffc89b2c7810 */ /* 0x000fe40007ffe800 */
[----:B------:R-:W-:-:S02]  /*51b0*/  FSEL R241, R241, -INF , !P1 ;  /* 0xff800000f1f17808 */ /* 0x000fc40004800000 */
[----:B------:R-:W-:Y:S02]  /*51c0*/  FSEL R125, R125, -INF , !P4 ;  /* 0xff8000007d7d7808 */ /* 0x000fe40006000000 */
[-C--:B------:R-:W-:Y:S02]  /*51d0*/  ISETP.GE.AND P1, PT, R92, R195.reuse, PT ;  /* 0x000000c35c00720c */ /* 0x080fe40003f26270 */
[----:B------:R-:W-:Y:S02]  /*51e0*/  ISETP.GE.AND P4, PT, R88, R195, PT ;  /* 0x000000c35800720c */ /* 0x000fe40003f86270 */
[----:B------:R-:W-:Y:S02]  /*51f0*/  FSEL R47, R47, -INF , !P0 ;  /* 0xff8000002f2f7808 */ /* 0x000fe40004000000 */
[----:B------:R-:W-:Y:S02]  /*5200*/  I2FP.F32.S32 R45, R45 ;  /* 0x0000002d002d7245 */ /* 0x000fe40000201400 */
[----:B------:R-:W-:-:S02]  /*5210*/  ISETP.GT.AND P0, PT, R196, R85, PT ;  /* 0x00000055c400720c */ /* 0x000fc40003f04270 */
[----:B------:R-:W-:Y:S01]  /*5220*/  IABS R44, R44 ;  /* 0x0000002c002c7213 */ /* 0x000fe20000000000 */
[----:B------:R-:W-:Y:S01]  /*5230*/  FFMA.FTZ R45, -R212, R45, R95 ;  /* 0x0000002dd42d7223 */ /* 0x000fe2000001015f */
[----:B------:R-:W-:Y:S02]  /*5240*/  IADD3 R43, PT, PT, R155, -0x39, -R0 ;  /* 0xffffffc79b2b7810 */ /* 0x000fe40007ffe800 */
[----:B------:R-:W-:Y:S02]  /*5250*/  FSEL R121, R18, -INF , !P1 ;  /* 0xff80000012797808 */ /* 0x000fe40004800000 */
[----:B------:R-:W-:Y:S02]  /*5260*/  FSEL R127, R47, -INF , !P4 ;  /* 0xff8000002f7f7808 */ /* 0x000fe40006000000 */
[-C--:B------:R-:W-:Y:S02]  /*5270*/  ISETP.GE.AND P1, PT, R88, R197.reuse, PT ;  /* 0x000000c55800720c */ /* 0x080fe40003f26270 */
[----:B------:R-:W-:-:S02]  /*5280*/  ISETP.GE.AND P2, PT, R85, R197, PT ;  /* 0x000000c55500720c */ /* 0x000fc40003f46270 */
[----:B------:R-:W-:Y:S02]  /*5290*/  FSEL R69, R69, -INF , !P0 ;  /* 0xff80000045457808 */ /* 0x000fe40004000000 */
        /* <DEDUP_REMOVED lines=97> */
[----:B------:R-:W-:Y:S02]  /*58b0*/  ISETP.GE.AND P4, PT, R65, R197, PT ;  /* 0x000000c54100720c */ /* 0x000fe40003f86270 */
[----:B------:R-:W-:-:S02]  /*58c0*/  FSEL R39, R39, -INF , !P0 ;  /* 0xff80000027277808 */ /* 0x000fc40004000000 */
[----:B------:R-:W-:Y:S02]  /*58d0*/  I2FP.F32.S32 R37, R34 ;  /* 0x0000002200257245 */ /* 0x000fe40000201400 */
[----:B------:R-:W-:Y:S02]  /*58e0*/  ISETP.GT.AND P0, PT, R196, R64, PT ;  /* 0x00000040c400720c */ /* 0x000fe40003f04270 */
[----:B------:R-:W-:Y:S01]  /*58f0*/  IABS R33, R33 ;  /* 0x0000002100217213 */ /* 0x000fe20000000000 */
[----:B------:R-:W-:Y:S01]  /*5900*/  FFMA.FTZ R37, -R212, R37, R114 ;  /* 0x00000025d4257223 */ /* 0x000fe20000010172 */
[----:B------:R-:W-:Y:S02]  /*5910*/  IADD3 R32, PT, PT, R155, -0x68, -R0 ;  /* 0xffffff989b207810 */ /* 0x000fe40007ffe800 */
[----:B------:R-:W-:Y:S02]  /*5920*/  ISETP.GE.AND P2, PT, R70, R197, PT ;  /* 0x000000c54600720c */ /* 0x000fe40003f46270 */
[----:B------:R-:W-:-:S02]  /*5930*/  FSEL R165, R165, -INF , !P4 ;  /* 0xff800000a5a57808 */ /* 0x000fc40006000000 */
[----:B------:R-:W-:Y:S02]  /*5940*/  ISETP.GE.AND P4, PT, R64, R195, PT ;  /* 0x000000c34000720c */ /* 0x000fe40003f86270 */
[----:B------:R-:W-:Y:S02]  /*5950*/  FSEL R35, R35, -INF , !P0 ;  /* 0xff80000023237808 */ /* 0x000fe40004000000 */
[----:B------:R-:W-:Y:S02]  /*5960*/  I2FP.F32.S32 R33, R33 ;  /* 0x0000002100217245 */ /* 0x000fe40000201400 */
[----:B------:R-:W-:Y:S02]  /*5970*/  ISETP.GT.AND P0, PT, R196, R60, PT ;  /* 0x0000003cc400720c */ /* 0x000fe40003f04270 */
[----:B------:R-:W-:Y:S01]  /*5980*/  IABS R32, R32 ;  /* 0x0000002000207213 */ /* 0x000fe20000000000 */
[----:B------:R-:W-:Y:S01]  /*5990*/  FFMA.FTZ R33, -R212, R33, R115 ;  /* 0x00000021d4217223 */ /* 0x000fe20000010173 */
[----:B------:R-:W-:-:S02]  /*59a0*/  IADD3 R30, PT, PT, R155, -0x69, -R0 ;  /* 0xffffff979b1e7810 */ /* 0x000fc40007ffe800 */
[----:B------:R-:W-:Y:S02]  /*59b0*/  FSEL R169, R169, -INF , !P2 ;  /* 0xff800000a9a97808 */ /* 0x000fe40005000000 */
[----:B------:R-:W-:Y:S02]  /*59c0*/  ISETP.GE.AND P2, PT, R65, R195, PT ;  /* 0x000000c34100720c */ /* 0x000fe40003f46270 */
[----:B------:R-:W-:Y:S02]  /*59d0*/  FSEL R163, R35, -INF , !P4 ;  /* 0xff80000023a37808 */ /* 0x000fe40006000000 */
[----:B------:R-:W-:Y:S02]  /*59e0*/  ISETP.GE.AND P1, PT, R64, R197, PT ;  /* 0x000000c54000720c */ /* 0x000fe40003f26270 */
[----:B------:R-:W-:Y:S02]  /*59f0*/  FSEL R37, R37, -INF , !P0 ;  /* 0xff80000025257808 */ /* 0x000fe40004000000 */
[----:B------:R-:W-:-:S02]  /*5a00*/  I2FP.F32.S32 R35, R32 ;  /* 0x0000002000237245 */ /* 0x000fc40000201400 */
[----:B------:R-:W-:Y:S02]  /*5a10*/  ISETP.GT.AND P0, PT, R196, R52, PT ;  /* 0x00000034c400720c */ /* 0x000fe40003f04270 */
[----:B------:R-:W-:Y:S01]  /*5a20*/  IABS R30, R30 ;  /* 0x0000001e001e7213 */ /* 0x000fe20000000000 */
[----:B------:R-:W-:Y:S01]  /*5a30*/  FFMA.FTZ R35, -R212, R35, R66 ;  /* 0x00000023d4237223 */ /* 0x000fe20000010142 */
[----:B------:R-:W-:Y:S02]  /*5a40*/  FSEL R171, R39, -INF , !P2 ;  /* 0xff80000027ab7808 */ /* 0x000fe40005000000 */
[----:B------:R-:W-:Y:S02]  /*5a50*/  ISETP.GE.AND P2, PT, R60, R197, PT ;  /* 0x000000c53c00720c */ /* 0x000fe40003f46270 */
[----:B------:R-:W-:Y:S02]  /*5a60*/  FSEL R161, R161, -INF , !P1 ;  /* 0xff800000a1a17808 */ /* 0x000fe40004800000 */
[----:B------:R-:W-:-:S02]  /*5a70*/  IADD3 R28, PT, PT, R155, -0x70, -R0 ;  /* 0xffffff909b1c7810 */ /* 0x000fc40007ffe800 */
[----:B------:R-:W-:Y:S02]  /*5a80*/  ISETP.GE.AND P1, PT, R60, R195, PT ;  /* 0x000000c33c00720c */ /* 0x000fe40003f26270 */
[----:B------:R-:W-:Y:S02]  /*5a90*/  FSEL R33, R33, -INF , !P0 ;  /* 0xff80000021217808 */ /* 0x000fe40004000000 */
[----:B------:R-:W-:Y:S02]  /*5aa0*/  I2FP.F32.S32 R30, R30 ;  /* 0x0000001e001e7245 */ /* 0x000fe40000201400 */
[----:B------:R-:W-:Y:S02]  /*5ab0*/  ISETP.GT.AND P0, PT, R196, R50, PT ;  /* 0x00000032c400720c */ /* 0x000fe40003f04270 */
[C-C-:B------:R-:W-:Y:S01]  /*5ac0*/  IADD3 R26, PT, PT, R155.reuse, -0x71, -R0.reuse ;  /* 0xffffff8f9b1a7810 */ /* 0x140fe20007ffe800 */
[----:B------:R-:W-:Y:S01]  /*5ad0*/  FFMA.FTZ R30, -R212, R30, R67 ;  /* 0x0000001ed41e7223 */ /* 0x000fe20000010143 */
[----:B------:R-:W-:-:S02]  /*5ae0*/  IADD3 R24, PT, PT, R155, -0x78, -R0 ;  /* 0xffffff889b187810 */ /* 0x000fc40007ffe800 */
[----:B------:R-:W-:Y:S02]  /*5af0*/  FSEL R149, R149, -INF , !P2 ;  /* 0xff80000095957808 */ /* 0x000fe40005000000 */
[----:B------:R-:W-:Y:S02]  /*5b00*/  IADD3 R0, PT, PT, R155, -0x79, -R0 ;  /* 0xffffff879b007810 */ /* 0x000fe40007ffe800 */
[C---:B------:R-:W-:Y:S02]  /*5b10*/  ISETP.GE.AND P2, PT, R52.reuse, R195, PT ;  /* 0x000000c33400720c */ /* 0x040fe40003f46270 */
[----:B------:R-:W-:Y:S02]  /*5b20*/  ISETP.GE.AND P4, PT, R52, R197, PT ;  /* 0x000000c53400720c */ /* 0x000fe40003f86270 */
[----:B------:R-:W-:Y:S02]  /*5b30*/  FSEL R155, R37, -INF , !P1 ;  /* 0xff800000259b7808 */ /* 0x000fe40004800000 */
[----:B------:R-:W-:-:S02]  /*5b40*/  IABS R28, R28 ;  /* 0x0000001c001c7213 */ /* 0x000fc40000000000 */
[----:B------:R-:W-:Y:S02]  /*5b50*/  ISETP.GE.AND P1, PT, R50, R197, PT ;  /* 0x000000c53200720c */ /* 0x000fe40003f26270 */
[----:B------:R-:W-:Y:S02]  /*5b60*/  FSEL R35, R35, -INF , !P0 ;  /* 0xff80000023237808 */ /* 0x000fe40004000000 */
[----:B------:R-:W-:Y:S02]  /*5b70*/  ISETP.GT.AND P0, PT, R196, R49, PT ;  /* 0x00000031c400720c */ /* 0x000fe40003f04270 */
[----:B------:R-:W-:Y:S02]  /*5b80*/  FSEL R153, R33, -INF , !P2 ;  /* 0xff80000021997808 */ /* 0x000fe40005000000 */
[----:B------:R-:W-:Y:S02]  /*5b90*/  FSEL R135, R135, -INF , !P4 ;  /* 0xff80000087877808 */ /* 0x000fe40006000000 */
[----:B------:R-:W-:-:S02]  /*5ba0*/  I2FP.F32.S32 R33, R28 ;  /* 0x0000001c00217245 */ /* 0x000fc40000201400 */
[----:B------:R-:W-:Y:S02]  /*5bb0*/  ISETP.GE.AND P4, PT, R50, R195, PT ;  /* 0x000000c33200720c */ /* 0x000fe40003f86270 */
[----:B------:R-:W-:Y:S01]  /*5bc0*/  FSEL R133, R133, -INF , !P1 ;  /* 0xff80000085857808 */ /* 0x000fe20004800000 */
[----:B------:R-:W-:Y:S01]  /*5bd0*/  FFMA.FTZ R33, -R212, R33, R62 ;  /* 0x00000021d4217223 */ /* 0x000fe2000001013e */
[----:B------:R-:W-:Y:S02]  /*5be0*/  IABS R26, R26 ;  /* 0x0000001a001a7213 */ /* 0x000fe40000000000 */
[----:B------:R-:W-:Y:S02]  /*5bf0*/  ISETP.GE.AND P1, PT, R49, R195, PT ;  /* 0x000000c33100720c */ /* 0x000fe40003f26270 */
[----:B------:R-:W-:Y:S02]  /*5c00*/  IABS R24, R24 ;  /* 0x0000001800187213 */ /* 0x000fe40000000000 */
[----:B------:R-:W-:-:S02]  /*5c10*/  FSEL R30, R30, -INF , !P0 ;  /* 0xff8000001e1e7808 */ /* 0x000fc40004000000 */
[----:B------:R-:W-:Y:S02]  /*5c20*/  FSEL R151, R35, -INF , !P4 ;  /* 0xff80000023977808 */ /* 0x000fe40006000000 */
[----:B------:R-:W-:Y:S02]  /*5c30*/  I2FP.F32.S32 R26, R26 ;  /* 0x0000001a001a7245 */ /* 0x000fe40000201400 */
[----:B------:R-:W-:Y:S02]  /*5c40*/  ISETP.GT.AND P0, PT, R196, R22, PT ;  /* 0x00000016c400720c */ /* 0x000fe40003f04270 */
[----:B------:R-:W-:Y:S01]  /*5c50*/  FSEL R129, R30, -INF , !P1 ;  /* 0xff8000001e817808 */ /* 0x000fe20004800000 */
[----:B------:R-:W-:Y:S01]  /*5c60*/  FFMA.FTZ R26, -R212, R26, R63 ;  /* 0x0000001ad41a7223 */ /* 0x000fe2000001013f */
[----:B------:R-:W-:Y:S02]  /*5c70*/  I2FP.F32.S32 R35, R24 ;  /* 0x0000001800237245 */ /* 0x000fe40000201400 */
[----:B------:R-:W-:-:S02]  /*5c80*/  ISETP.GE.AND P1, PT, R16, R197, PT ;  /* 0x000000c51000720c */ /* 0x000fc40003f26270 */
[----:B------:R-:W-:Y:S01]  /*5c90*/  FSEL R33, R33, -INF , !P0 ;  /* 0xff80000021217808 */ /* 0x000fe20004000000 */
[----:B------:R-:W-:Y:S01]  /*5ca0*/  FFMA.FTZ R35, -R212, R35, R58 ;  /* 0x00000023d4237223 */ /* 0x000fe2000001013a */
[----:B------:R-:W-:Y:S01]  /*5cb0*/  BAR.SYNC.DEFER_BLOCKING 0x0 ;  /* 0x0000000000007b1d */ /* 0x000fe20000010000 */
[C---:B------:R-:W-:Y:S02]  /*5cc0*/  ISETP.GT.AND P0, PT, R196.reuse, R16, PT ;  /* 0x00000010c400720c */ /* 0x040fe40003f04270 */
[----:B------:R-:W-:Y:S02]  /*5cd0*/  FSEL R57, R57, -INF , !P1 ;  /* 0xff80000039397808 */ /* 0x000fe40004800000 */
[----:B------:R-:W-:Y:S02]  /*5ce0*/  ISETP.GT.AND P1, PT, R196, R12, PT ;  /* 0x0000000cc400720c */ /* 0x000fe40003f24270 */
[----:B------:R-:W-:Y:S02]  /*5cf0*/  FSEL R26, R26, -INF , !P0 ;  /* 0xff8000001a1a7808 */ /* 0x000fe40004000000 */
[----:B------:R-:W-:-:S02]  /*5d00*/  ISETP.GE.AND P0, PT, R12, R195, PT ;  /* 0x000000c30c00720c */ /* 0x000fc40003f06270 */
[----:B------:R-:W-:Y:S02]  /*5d10*/  FSEL R35, R35, -INF , !P1 ;  /* 0xff80000023237808 */ /* 0x000fe40004800000 */
[----:B------:R-:W-:Y:S02]  /*5d20*/  ISETP.GE.AND P2, PT, R49, R197, PT ;  /* 0x000000c53100720c */ /* 0x000fe40003f46270 */
[----:B------:R-:W-:Y:S02]  /*5d30*/  IABS R0, R0 ;  /* 0x0000000000007213 */ /* 0x000fe40000000000 */
[----:B------:R-:W-:Y:S02]  /*5d40*/  FSEL R63, R35, -INF , !P0 ;  /* 0xff800000233f7808 */ /* 0x000fe40004000000 */
[----:B------:R-:W-:Y:S02]  /*5d50*/  FSEL R131, R131, -INF , !P2 ;  /* 0xff80000083837808 */ /* 0x000fe40005000000 */
[----:B------:R-:W-:-:S02]  /*5d60*/  ISETP.GT.U32.AND P0, PT, R140, R199, PT ;  /* 0x000000c78c00720c */ /* 0x000fc40003f04070 */
[C---:B------:R-:W-:Y:S02]  /*5d70*/  ISETP.GE.AND P4, PT, R22.reuse, R197, PT ;  /* 0x000000c51600720c */ /* 0x040fe40003f86270 */
[-C--:B------:R-:W-:Y:S02]  /*5d80*/  ISETP.GE.AND P2, PT, R22, R195.reuse, PT ;  /* 0x000000c31600720c */ /* 0x080fe40003f46270 */
[----:B------:R-:W-:Y:S02]  /*5d90*/  I2FP.F32.S32 R0, R0 ;  /* 0x0000000000007245 */ /* 0x000fe40000201400 */
[----:B------:R-:W-:Y:S02]  /*5da0*/  FSEL R61, R61, -INF , !P4 ;  /* 0xff8000003d3d7808 */ /* 0x000fe40006000000 */
[----:B------:R-:W-:Y:S01]  /*5db0*/  FSEL R67, R33, -INF , !P2 ;  /* 0xff80000021437808 */ /* 0x000fe20005000000 */
[----:B------:R-:W-:Y:S01]  /*5dc0*/  FFMA.FTZ R0, -R212, R0, R59 ;  /* 0x00000000d4007223 */ /* 0x000fe2000001013b */
[----:B------:R-:W-:-:S02]  /*5dd0*/  ISETP.GE.AND P4, PT, R16, R195, PT ;  /* 0x000000c31000720c */ /* 0x000fc40003f86270 */
[-C--:B------:R-:W-:Y:S02]  /*5de0*/  ISETP.GE.AND P2, PT, R12, R197.reuse, PT ;  /* 0x000000c50c00720c */ /* 0x080fe40003f46270 */
[----:B------:R-:W-:Y:S02]  /*5df0*/  ISETP.GT.AND P1, PT, R196, R8, PT ;  /* 0x00000008c400720c */ /* 0x000fe40003f24270 */
[----:B------:R-:W-:Y:S02]  /*5e00*/  FSEL R65, R26, -INF , !P4 ;  /* 0xff8000001a417808 */ /* 0x000fe40006000000 */
[----:B------:R-:W-:Y:S02]  /*5e10*/  FSEL R56, R56, -INF , !P2 ;  /* 0xff80000038387808 */ /* 0x000fe40005000000 */
[-C--:B------:R-:W-:Y:S02]  /*5e20*/  ISETP.GE.AND P5, PT, R106, R197.reuse, PT ;  /* 0x000000c56a00720c */ /* 0x080fe40003fa6270 */
[----:B------:R-:W-:-:S02]  /*5e30*/  ISETP.GE.AND P4, PT, R8, R197, PT ;  /* 0x000000c50800720c */ /* 0x000fc40003f86270 */
[----:B------:R-:W-:Y:S02]  /*5e40*/  ISETP.GE.AND P2, PT, R8, R195, PT ;  /* 0x000000c30800720c */ /* 0x000fe40003f46270 */
[----:B------:R-:W-:Y:S02]  /*5e50*/  FSEL R0, R0, -INF , !P1 ;  /* 0xff80000000007808 */ /* 0x000fe40004800000 */
[----:B------:R-:W-:Y:S02]  /*5e60*/  VIMNMX R198, PT, PT, RZ, R198, !PT ;  /* 0x000000c6ffc67248 */ /* 0x000fe40007fe0100 */
[----:B------:R-:W-:Y:S02]  /*5e70*/  VIMNMX R196, PT, PT, RZ, R196, !PT ;  /* 0x000000c4ffc47248 */ /* 0x000fe40007fe0100 */
[----:B------:R-:W-:Y:S02]  /*5e80*/  FSEL R51, R51, -INF , !P4 ;  /* 0xff80000033337808 */ /* 0x000fe40006000000 */
[----:B------:R-:W-:-:S02]  /*5e90*/  FSEL R49, R0, -INF , !P2 ;  /* 0xff80000000317808 */ /* 0x000fc40005000000 */
        /* <DEDUP_REMOVED lines=15> */
.L_x_4664:
        /* <DEDUP_REMOVED lines=30> */
[----:B------:R-:W-:Y:S01]  /*6170*/  ISETP.GE.U32.AND P5, PT, R33, R12, PT ;  /* 0x0000000c2100720c */ /* 0x000fe20003fa6070 */
[----:B------:R-:W3:Y:S01]  /*6180*/  LD.E.64 R36, desc[UR4][R2.64+0x38] ;  /* 0x0000380402247980 */ /* 0x000ee2000c101b00 */
        /* <DEDUP_REMOVED lines=28> */
.L_x_4665:
[----:B------:R-:W-:Y:S05]  /*6350*/  BSYNC.RECONVERGENT B0 ;  /* 0x0000000000007941 */ /* 0x000fea0003800200 */
.L_x_4663:
        /* <DEDUP_REMOVED lines=73> */
.L_x_4667:
[----:B------:R3:W-:Y:S02]  /*67f0*/  STS.128 [R215+0x8800], RZ ;  /* 0x008800ffd7007388 */ /* 0x0007e40000000c00 */
.L_x_4668:
[----:B------:R-:W-:Y:S05]  /*6800*/  BSYNC.RECONVERGENT B0 ;  /* 0x0000000000007941 */ /* 0x000fea0003800200 */
.L_x_4666:
[----:B------:R-:W0:Y:S02]  /*6810*/  LDGDEPBAR ;  /* 0x00000000000079af */ /* 0x000e240000000000 */
.L_x_4662:
[----:B------:R-:W-:Y:S05]  /*6820*/  BSYNC.RECONVERGENT B1 ;  /* 0x0000000000017941 */ /* 0x000fea0003800200 */
.L_x_4661:
        /* <DEDUP_REMOVED lines=35> */
[----:B-1----:R-:W1:Y:S03]  /*6a60*/  SHFL.BFLY PT, R35, R10, 0x2, 0x1f ;  /* 0x0c401f000a237f89 */ /* 0x002e6600000e0000 */
[----:B------:R-:W-:Y:S01]  /*6a70*/  LEA R40, R118, R183, 0x1 ;  /* 0x000000b776287211 */ /* 0x000fe200078e08ff */
[----:B------:R-:W5:Y:S03]  /*6a80*/  SHFL.BFLY PT, R33, R8, 0x2, 0x1f ;  /* 0x0c401f0008217f89 */ /* 0x000f6600000e0000 */
[----:B------:R-:W-:Y:S01]  /*6a90*/  LEA R32, R145, R40, 0x1 ;  /* 0x0000002891207211 */ /* 0x000fe200078e08ff */
[----:B------:R-:W-:Y:S04]  /*6aa0*/  LDSM.16.MT88.4 R108, [R40+0x9000] ;  /* 0x00900000286c783b */ /* 0x000fe80000004200 */
        /* <DEDUP_REMOVED lines=25> */
[----:B------:R-:W1:Y:S01]  /*6c40*/  LDSM.16.MT88.4 R4, [R32+0xd000] ;  /* 0x00d000002004783b */ /* 0x000e620000004200 */
[----:B------:R-:W-:Y:S01]  /*6c50*/  MUFU.EX2 R50, R50 ;  /* 0x0000003200327308 */ /* 0x000fe20000000800 */
[-C--:B--2---:R-:W-:Y:S01]  /*6c60*/  FFMA.FTZ R36, R9, R59.reuse, -R60 ;  /* 0x0000003b09247223 */ /* 0x084fe2000001083c */
[-CC-:B------:R-:W-:Y:S01]  /*6c70*/  FFMA.FTZ R42, R15, R59.reuse, -R58.reuse ;  /* 0x0000003b0f2a7223 */ /* 0x180fe2000001083a */
[----:B------:R-:W2:Y:S01]  /*6c80*/  LDSM.16.MT88.4 R8, [R32+0xb400] ;  /* 0x00b400002008783b */ /* 0x000ea20000004200 */
[----:B------:R-:W4:Y:S01]  /*6c90*/  MUFU.EX2 R47, R47 ;  /* 0x0000002f002f7308 */ /* 0x000f220000000800 */
[-C--:B------:R-:W-:Y:S01]  /*6ca0*/  FFMA.FTZ R37, R13, R59.reuse, -R58 ;  /* 0x0000003b0d257223 */ /* 0x080fe2000001083a */
[-CC-:B------:R-:W-:Y:S01]  /*6cb0*/  FFMA.FTZ R39, R31, R59.reuse, -R60.reuse ;  /* 0x0000003b1f277223 */ /* 0x180fe2000001083c */
[----:B------:R-:W5:Y:S01]  /*6cc0*/  LDSM.16.MT88.4 R16, [R32+0x9400] ;  /* 0x009400002010783b */ /* 0x000f620000004200 */
[----:B------:R-:W-:Y:S01]  /*6cd0*/  MUFU.EX2 R46, R46 ;  /* 0x0000002e002e7308 */ /* 0x000fe20000000800 */
[-CC-:B------:R-:W-:Y:S01]  /*6ce0*/  FFMA.FTZ R38, R29, R59.reuse, -R60.reuse ;  /* 0x0000003b1d267223 */ /* 0x180fe2000001083c */
[-C--:B------:R-:W-:Y:S01]  /*6cf0*/  FFMA.FTZ R35, R27, R59.reuse, -R60 ;  /* 0x0000003b1b237223 */ /* 0x080fe2000001083c */
[-CC-:B------:R-:W-:Y:S01]  /*6d00*/  FFMA.FTZ R33, R25, R59.reuse, -R58.reuse ;  /* 0x0000003b19217223 */ /* 0x180fe2000001083a */
[----:B------:R-:W3:Y:S01]  /*6d10*/  MUFU.EX2 R41, R41 ;  /* 0x0000002900297308 */ /* 0x000ee20000000800 */
[----:B------:R-:W5:Y:S01]  /*6d20*/  LDSM.16.MT88.4 R12, [R40+0xb400] ;  /* 0x00b40000280c783b */ /* 0x000f620000004200 */
[-CC-:B------:R-:W-:Y:S01]  /*6d30*/  FFMA.FTZ R64, R121, R59.reuse, -R58.reuse ;  /* 0x0000003b79407223 */ /* 0x180fe2000001083a */
[-C--:B------:R-:W-:Y:S01]  /*6d40*/  FFMA.FTZ R62, R243, R59.reuse, -R58 ;  /* 0x0000003bf33e7223 */ /* 0x080fe2000001083a */
[----:B------:R-:W-:Y:S01]  /*6d50*/  MUFU.EX2 R48, R48 ;  /* 0x0000003000307308 */ /* 0x000fe20000000800 */
[----:B------:R-:W5:Y:S01]  /*6d60*/  LDSM.16.MT88.4 R20, [R40+0x9400] ;  /* 0x009400002814783b */ /* 0x000f620000004200 */
[----:B----4-:R-:W-:Y:S01]  /*6d70*/  F2FP.F16.F32.PACK_AB R69, R47, R50 ;  /* 0x000000322f45723e */ /* 0x010fe200000000ff */
[-CC-:B------:R-:W-:Y:S01]  /*6d80*/  FFMA.FTZ R66, R241, R59.reuse, -R60.reuse ;  /* 0x0000003bf1427223 */ /* 0x180fe2000001083c */
[----:B------:R-:W4:Y:S01]  /*6d90*/  MUFU.EX2 R45, R45 ;  /* 0x0000002d002d7308 */ /* 0x000f220000000800 */
[----:B------:R-:W5:Y:S01]  /*6da0*/  LDSM.16.MT88.4 R28, [R40+0xd400] ;  /* 0x00d40000281c783b */ /* 0x000f620000004200 */
[-C--:B------:R-:W-:Y:S01]  /*6db0*/  FFMA.FTZ R120, R123, R59.reuse, -R60 ;  /* 0x0000003b7b787223 */ /* 0x080fe2000001083c */
[-CC-:B------:R-:W-:Y:S01]  /*6dc0*/  FFMA.FTZ R127, R127, R59.reuse, -R58.reuse ;  /* 0x0000003b7f7f7223 */ /* 0x180fe2000001083a */
[----:B------:R-:W-:Y:S01]  /*6dd0*/  MUFU.EX2 R44, R44 ;  /* 0x0000002c002c7308 */ /* 0x000fe20000000800 */
[----:B------:R-:W5:Y:S01]  /*6de0*/  LDSM.16.MT88.4 R24, [R32+0xd400] ;  /* 0x00d400002018783b */ /* 0x000f620000004200 */
[----:B---3--:R-:W-:Y:S01]  /*6df0*/  F2FP.F16.F32.PACK_AB R71, R41, R46 ;  /* 0x0000002e2947723e */ /* 0x008fe200000000ff */
[-C--:B------:R-:W-:Y:S01]  /*6e00*/  FFMA.FTZ R245, R245, R59.reuse, -R58 ;  /* 0x0000003bf5f57223 */ /* 0x080fe2000001083a */
[----:B------:R-:W3:Y:S01]  /*6e10*/  MUFU.EX2 R43, R43 ;  /* 0x0000002b002b7308 */ /* 0x000ee20000000800 */
[-CC-:B------:R-:W-:Y:S01]  /*6e20*/  FFMA.FTZ R239, R239, R59.reuse, -R60.reuse ;  /* 0x0000003befef7223 */ /* 0x180fe2000001083c */
        /* <DEDUP_REMOVED lines=9> */
[-C--:B------:R-:W-:Y:S01]  /*6ec0*/  FFMA.FTZ R159, R159, R59.reuse, -R58 ;  /* 0x0000003b9f9f7223 */ /* 0x080fe2000001083a */
        /* <DEDUP_REMOVED lines=19> */
[-CC-:B------:R-:W-:Y:S01]  /*7000*/  FFMA.FTZ R154, R165, R59.reuse, -R60.reuse ;  /* 0x0000003ba59a7223 */ /* 0x180fe2000001083c */
[----:B------:R-:W2:Y:S01]  /*7010*/  MUFU.EX2 R33, R33 ;  /* 0x0000002100217308 */ /* 0x000ea20000000800 */
[-C--:B------:R-:W-:Y:S01]  /*7020*/  FFMA.FTZ R161, R161, R59.reuse, -R60 ;  /* 0x0000003ba1a17223 */ /* 0x080fe2000001083c */
[-CC-:B------:R-:W-:Y:S01]  /*7030*/  FFMA.FTZ R163, R163, R59.reuse, -R58.reuse ;  /* 0x0000003ba3a37223 */ /* 0x180fe2000001083a */
[-C--:B------:R-:W-:Y:S01]  /*7040*/  FFMA.FTZ R173, R173, R59.reuse, -R58 ;  /* 0x0000003badad7223 */ /* 0x080fe2000001083a */
[----:B------:R-:W-:Y:S01]  /*7050*/  MUFU.EX2 R121, R245 ;  /* 0x000000f500797308 */ /* 0x000fe20000000800 */
[C---:B------:R-:W-:Y:S01]  /*7060*/  HMMA.16816.F32 R104, R68.reuse, R100, RZ ;  /* 0x000000644468723c */ /* 0x040fe200000018ff */
[-C--:B------:R-:W-:Y:S01]  /*7070*/  FFMA.FTZ R169, R169, R59.reuse, -R60 ;  /* 0x0000003ba9a97223 */ /* 0x080fe2000001083c */
[-C--:B------:R-:W-:Y:S01]  /*7080*/  FFMA.FTZ R156, R153, R59.reuse, -R58 ;  /* 0x0000003b999c7223 */ /* 0x080fe2000001083a */
[----:B------:R-:W-:Y:S01]  /*7090*/  MUFU.EX2 R64, R64 ;  /* 0x0000004000407308 */ /* 0x000fe20000000800 */
[-CC-:B------:R-:W-:Y:S01]  /*70a0*/  FFMA.FTZ R158, R135, R59.reuse, -R60.reuse ;  /* 0x0000003b879e7223 */ /* 0x180fe2000001083c */
[-C--:B------:R-:W-:Y:S01]  /*70b0*/  FFMA.FTZ R160, R131, R59.reuse, -R60 ;  /* 0x0000003b83a07223 */ /* 0x080fe2000001083c */
[-CC-:B------:R-:W-:Y:S01]  /*70c0*/  FFMA.FTZ R162, R129, R59.reuse, -R58.reuse ;  /* 0x0000003b81a27223 */ /* 0x180fe2000001083a */
[----:B------:R-:W-:Y:S01]  /*70d0*/  MUFU.EX2 R62, R62 ;  /* 0x0000003e003e7308 */ /* 0x000fe20000000800 */
[C---:B------:R-:W-:Y:S01]  /*70e0*/  HMMA.16816.F32 R100, R68.reuse, R102, RZ ;  /* 0x000000664464723c */ /* 0x040fe200000018ff */
[-C--:B------:R-:W-:Y:S01]  /*70f0*/  FFMA.FTZ R151, R151, R59.reuse, -R58 ;  /* 0x0000003b97977223 */ /* 0x080fe2000001083a */
[-CC-:B------:R-:W-:Y:S01]  /*7100*/  FFMA.FTZ R133, R133, R59.reuse, -R60.reuse ;  /* 0x0000003b85857223 */ /* 0x180fe2000001083c */
[----:B------:R-:W-:Y:S01]  /*7110*/  MUFU.EX2 R66, R66 ;  /* 0x0000004200427308 */ /* 0x000fe20000000800 */
[-C--:B------:R-:W-:Y:S01]  /*7120*/  FFMA.FTZ R222, R51, R59.reuse, -R60 ;  /* 0x0000003b33de7223 */ /* 0x080fe2000001083c */
[----:B------:R-:W-:Y:S01]  /*7130*/  FFMA.FTZ R217, R49, R59, -R58 ;  /* 0x0000003b31d97223 */ /* 0x000fe2000001083a */
[----:B------:R-:W-:Y:S01]  /*7140*/  FADD.FTZ R47, R50, R47 ;  /* 0x0000002f322f7221 */ /* 0x000fe20000010000 */
[----:B------:R-:W5:Y:S01]  /*7150*/  MUFU.EX2 R125, R239 ;  /* 0x000000ef007d7308 */ /* 0x000f620000000800 */
[----:B------:R-:W-:Y:S01]  /*7160*/  HMMA.16816.F32 R112, R68, R108, RZ ;  /* 0x0000006c4470723c */ /* 0x000fe200000018ff */
[----:B------:R-:W-:Y:S01]  /*7170*/  FADD.FTZ R45, R48, R45 ;  /* 0x0000002d302d7221 */ /* 0x000fe20000010000 */
[----:B------:R-:W-:Y:S01]  /*7180*/  FADD.FTZ R46, R46, R47 ;  /* 0x0000002f2e2e7221 */ /* 0x000fe20000010000 */
[----:B------:R1:W-:Y:S01]  /*7190*/  MUFU.EX2 R123, R122 ;  /* 0x0000007a007b7308 */ /* 0x0003e20000000800 */
[----:B------:R-:W-:-:S02]  /*71a0*/  ISETP.GT.U32.AND P0, PT, R140, R199, PT ;  /* 0x000000c78c00720c */ /* 0x000fc40003f04070 */
[----:B------:R-:W-:Y:S01]  /*71b0*/  FADD.FTZ R41, R41, R46 ;  /* 0x0000002e29297221 */ /* 0x000fe20000010000 */
[----:B------:R-:W5:Y:S01]  /*71c0*/  MUFU.EX2 R120, R120 ;  /* 0x0000007800787308 */ /* 0x000f620000000800 */
[C---:B------:R-:W-:Y:S03]  /*71d0*/  HMMA.16816.F32 R96, R68.reuse, R92, RZ ;  /* 0x0000005c4460723c */ /* 0x040fe600000018ff */
[----:B------:R-:W5:Y:S04]  /*71e0*/  MUFU.EX2 R127, R127 ;  /* 0x0000007f007f7308 */ /* 0x000f680000000800 */
[----:B------:R-:W-:Y:S01]  /*71f0*/  MUFU.EX2 R145, R145 ;  /* 0x0000009100917308 */ /* 0x000fe20000000800 */
[----:B------:R-:W-:Y:S01]  /*7200*/  HMMA.16816.F32 R80, R68, R76, RZ ;  /* 0x0000004c4450723c */ /* 0x000fe200000018ff */
[----:B-1----:R-:W-:-:S02]  /*7210*/  FFMA.FTZ R122, R233, R59, -R58 ;  /* 0x0000003be97a7223 */ /* 0x002fc4000001083a */
[----:B------:R-:W-:Y:S04]  /*7220*/  MUFU.EX2 R124, R124 ;  /* 0x0000007c007c7308 */ /* 0x000fe80000000800 */
[----:B------:R-:W-:Y:S01]  /*7230*/  MUFU.EX2 R122, R122 ;  /* 0x0000007a007a7308 */ /* 0x000fe20000000800 */
[C---:B------:R-:W-:Y:S03]  /*7240*/  HMMA.16816.F32 R108, R68.reuse, R110, RZ ;  /* 0x0000006e446c723c */ /* 0x040fe600000018ff */
        /* <DEDUP_REMOVED lines=8> */
[----:B------:R-:W-:Y:S01]  /*72d0*/  HMMA.16816.F32 R72, R68, R4, RZ ;  /* 0x000000044448723c */ /* 0x000fe200000018ff */
[----:B---3--:R-:W-:-:S02]  /*72e0*/  F2FP.F16.F32.PACK_AB R4, R38, R39 ;  /* 0x000000272604723e */ /* 0x008fc400000000ff */
[----:B------:R-:W-:Y:S01]  /*72f0*/  F2FP.F16.F32.PACK_AB R5, R37, R42 ;  /* 0x0000002a2505723e */ /* 0x000fe200000000ff */
[----:B------:R-:W-:Y:S01]  /*7300*/  MUFU.EX2 R132, R132 ;  /* 0x0000008400847308 */ /* 0x000fe20000000800 */
[----:B------:R-:W-:-:S03]  /*7310*/  FADD.FTZ R42, R42, R41 ;  /* 0x000000292a2a7221 */ /* 0x000fc60000010000 */
[----:B------:R-:W-:Y:S01]  /*7320*/  HMMA.16816.F32 R68, R68, R6, RZ ;  /* 0x000000064444723c */ /* 0x000fe200000018ff */
[----:B----4-:R-:W-:Y:S01]  /*7330*/  F2FP.F16.F32.PACK_AB R6, R35, R36 ;  /* 0x000000242306723e */ /* 0x010fe200000000ff */
[----:B------:R-:W-:Y:S01]  /*7340*/  MUFU.EX2 R130, R130 ;  /* 0x0000008200827308 */ /* 0x000fe20000000800 */
[----:B--2---:R-:W-:Y:S01]  /*7350*/  F2FP.F16.F32.PACK_AB R7, R33, R34 ;  /* 0x000000222107723e */ /* 0x004fe200000000ff */
[----:B------:R-:W-:Y:S02]  /*7360*/  FADD.FTZ R37, R37, R42 ;  /* 0x0000002a25257221 */ /* 0x000fe40000010000 */
[----:B------:R-:W-:Y:S04]  /*7370*/  MUFU.EX2 R134, R134 ;  /* 0x0000008600867308 */ /* 0x000fe80000000800 */
[C---:B------:R-:W-:Y:S01]  /*7380*/  HMMA.16816.F32 R88, R4.reuse, R8, R88 ;  /* 0x000000080458723c */ /* 0x040fe20000001858 */
[----:B------:R-:W2:Y:S04]  /*7390*/  MUFU.EX2 R185, R211 ;  /* 0x000000d300b97308 */ /* 0x000ea80000000800 */
[----:B------:R3:W-:Y:S03]  /*73a0*/  MUFU.EX2 R179, R148 ;  /* 0x0000009400b37308 */ /* 0x0007e60000000800 */
[C---:B------:R-:W-:Y:S01]  /*73b0*/  HMMA.16816.F32 R84, R4.reuse, R10, R84 ;  /* 0x0000000a0454723c */ /* 0x040fe20000001854 */
[----:B------:R-:W4:Y:S01]  /*73c0*/  LDSM.16.MT88.4 R8, [R32+0xb800] ;  /* 0x00b800002008783b */ /* 0x000f220000004200 */
[----:B------:R-:W2:Y:S04]  /*73d0*/  MUFU.EX2 R146, R146 ;  /* 0x0000009200927308 */ /* 0x000ea80000000800 */
[----:B------:R-:W2:Y:S02]  /*73e0*/  MUFU.EX2 R209, R209 ;  /* 0x000000d100d17308 */ /* 0x000ea40000000800 */
[----:B-----5:R-:W-:Y:S02]  /*73f0*/  HMMA.16816.F32 R104, R4, R16, R104 ;  /* 0x000000100468723c */ /* 0x020fe40000001868 */
        /* <DEDUP_REMOVED lines=8> */
[----:B------:R-:W5:Y:S04]  /*7480*/  MUFU.EX2 R165, R169 ;  /* 0x000000a900a57308 */ /* 0x000f680000000800 */
[----:B------:R-:W-:Y:S02]  /*7490*/  MUFU.EX2 R154, R154 ;  /* 0x0000009a009a7308 */ /* 0x000fe40000000800 */
[C---:B------:R-:W-:Y:S01]  /*74a0*/  HMMA.16816.F32 R92, R4.reuse, R14, R92 ;  /* 0x0000000e045c723c */ /* 0x040fe2000000185c */
[----:B------:R-:W1:Y:S01]  /*74b0*/  LDSM.16.MT88.4 R12, [R40+0xb800] ;  /* 0x00b80000280c783b */ /* 0x000e620000004200 */
[----:B------:R-:W5:Y:S04]  /*74c0*/  MUFU.EX2 R161, R161 ;  /* 0x000000a100a17308 */ /* 0x000f680000000800 */
[----:B------:R-:W5:Y:S02]  /*74d0*/  MUFU.EX2 R163, R163 ;  /* 0x000000a300a37308 */ /* 0x000f640000000800 */
[C---:B------:R-:W-:Y:S02]  /*74e0*/  HMMA.16816.F32 R112, R4.reuse, R20, R112 ;  /* 0x000000140470723c */ /* 0x040fe40000001870 */
[----:B------:R-:W-:Y:S04]  /*74f0*/  MUFU.EX2 R156, R156 ;  /* 0x0000009c009c7308 */ /* 0x000fe80000000800 */
        /* <DEDUP_REMOVED lines=10> */
[----:B------:R-:W-:Y:S06]  /*75a0*/  MUFU.EX2 R217, R217 ;  /* 0x000000d900d97308 */ /* 0x000fec0000000800 */
[C---:B------:R-:W-:Y:S08]  /*75b0*/  HMMA.16816.F32 R72, R4.reuse, R24, R72 ;  /* 0x000000180448723c */ /* 0x040ff00000001848 */
[----:B------:R-:W-:Y:S01]  /*75c0*/  HMMA.16816.F32 R68, R4, R26, R68 ;  /* 0x0000001a0444723c */ /* 0x000fe20000001844 */
[----:B------:R-:W-:Y:S01]  /*75d0*/  F2FP.F16.F32.PACK_AB R4, R125, R66 ;  /* 0x000000427d04723e */ /* 0x000fe200000000ff */
[----:B------:R-:W5:Y:S01]  /*75e0*/  LDSM.16.MT88.4 R24, [R32+0xd800] ;  /* 0x00d800002018783b */ /* 0x000f620000004200 */
        /* <DEDUP_REMOVED lines=61> */
[----:B------:R-:W-:Y:S07]  /*79c0*/  LDSM.16.MT88.4 R28, [R32+0xe400] ;  /* 0x00e40000201c783b */ /* 0x000fee0000004200 */
[C---:B----4-:R-:W-:Y:S08]  /*79d0*/  HMMA.16816.F32 R72, R4.reuse, R8, R72 ;  /* 0x000000080448723c */ /* 0x050ff00000001848 */
[----:B------:R-:W-:Y:S01]  /*79e0*/  HMMA.16816.F32 R68, R4, R10, R68 ;  /* 0x0000000a0444723c */ /* 0x000fe20000001844 */
[----:B------:R-:W4:Y:S01]  /*79f0*/  LDSM.16.MT88.4 R8, [R40+0xe400] ;  /* 0x00e400002808783b */ /* 0x000f220000004200 */
[----:B------:R-:W-:-:S02]  /*7a00*/  F2FP.F16.F32.PACK_AB R4, R165, R152 ;  /* 0x00000098a504723e */ /* 0x000fc400000000ff */
[----:B------:R-:W-:Y:S02]  /*7a10*/  F2FP.F16.F32.PACK_AB R5, R171, R150 ;  /* 0x00000096ab05723e */ /* 0x000fe400000000ff */
[----:B------:R-:W-:Y:S02]  /*7a20*/  F2FP.F16.F32.PACK_AB R6, R161, R154 ;  /* 0x0000009aa106723e */ /* 0x000fe400000000ff */
[----:B------:R-:W-:-:S07]  /*7a30*/  F2FP.F16.F32.PACK_AB R7, R163, R148 ;  /* 0x00000094a307723e */ /* 0x000fce00000000ff */
[C---:B---3--:R-:W-:Y:S08]  /*7a40*/  HMMA.16816.F32 R96, R4.reuse, R16, R96 ;  /* 0x000000100460723c */ /* 0x048ff00000001860 */
[C---:B------:R-:W-:Y:S01]  /*7a50*/  HMMA.16816.F32 R92, R4.reuse, R18, R92 ;  /* 0x00000012045c723c */ /* 0x040fe2000000185c */
[----:B------:R-:W3:Y:S07]  /*7a60*/  LDSM.16.MT88.4 R16, [R32+0xa800] ;  /* 0x00a800002010783b */ /* 0x000eee0000004200 */
[----:B-1----:R-:W-:Y:S01]  /*7a70*/  HMMA.16816.F32 R88, R4, R12, R88 ;  /* 0x0000000c0458723c */ /* 0x002fe20000001858 */
[-C--:B------:R-:W-:Y:S01]  /*7a80*/  FFMA.FTZ R12, R155, R59.reuse, -R58 ;  /* 0x0000003b9b0c7223 */ /* 0x080fe2000001083a */
[----:B------:R-:W-:-:S02]  /*7a90*/  FFMA.FTZ R155, R149, R59, -R60 ;  /* 0x0000003b959b7223 */ /* 0x000fc4000001083c */
[----:B------:R-:W-:Y:S04]  /*7aa0*/  MUFU.EX2 R149, R151 ;  /* 0x0000009700957308 */ /* 0x000fe80000000800 */
[----:B------:R1:W-:Y:S01]  /*7ab0*/  MUFU.EX2 R153, R12 ;  /* 0x0000000c00997308 */ /* 0x0003e20000000800 */
[C---:B------:R-:W-:Y:S03]  /*7ac0*/  HMMA.16816.F32 R84, R4.reuse, R14, R84 ;  /* 0x0000000e0454723c */ /* 0x040fe60000001854 */
[----:B------:R-:W5:Y:S05]  /*7ad0*/  MUFU.EX2 R135, R155 ;  /* 0x0000009b00877308 */ /* 0x000f6a0000000800 */
[C---:B--2---:R-:W-:Y:S01]  /*7ae0*/  HMMA.16816.F32 R104, R4.reuse, R20, R104 ;  /* 0x000000140468723c */ /* 0x044fe20000001868 */
[----:B-1----:R-:W1:Y:S07]  /*7af0*/  LDSM.16.MT88.4 R12, [R32+0xc800] ;  /* 0x00c80000200c783b */ /* 0x002e6e0000004200 */
        /* <DEDUP_REMOVED lines=8> */
[C---:B------:R-:W-:Y:S08]  /*7b80*/  HMMA.16816.F32 R72, R4.reuse, R28, R72 ;  /* 0x0000001c0448723c */ /* 0x040ff00000001848 */
[----:B------:R-:W-:Y:S01]  /*7b90*/  HMMA.16816.F32 R68, R4, R30, R68 ;  /* 0x0000001e0444723c */ /* 0x000fe20000001844 */
[----:B-----5:R-:W-:-:S02]  /*7ba0*/  F2FP.F16.F32.PACK_AB R4, R158, R135 ;  /* 0x000000879e04723e */ /* 0x020fc400000000ff */
[----:B------:R-:W-:Y:S02]  /*7bb0*/  F2FP.F16.F32.PACK_AB R5, R156, R153 ;  /* 0x000000999c05723e */ /* 0x000fe400000000ff */
[----:B------:R-:W-:Y:S02]  /*7bc0*/  F2FP.F16.F32.PACK_AB R6, R160, R131 ;  /* 0x00000083a006723e */ /* 0x000fe400000000ff */
[----:B------:R-:W-:-:S07]  /*7bd0*/  F2FP.F16.F32.PACK_AB R7, R162, R149 ;  /* 0x00000095a207723e */ /* 0x000fce00000000ff */
[C---:B---3--:R-:W-:Y:S08]  /*7be0*/  HMMA.16816.F32 R104, R4.reuse, R16, R104 ;  /* 0x000000100468723c */ /* 0x048ff00000001868 */
[C---:B------:R-:W-:Y:S01]  /*7bf0*/  HMMA.16816.F32 R100, R4.reuse, R18, R100 ;  /* 0x000000120464723c */ /* 0x040fe20000001864 */
[----:B------:R-:W3:Y:S07]  /*7c00*/  LDSM.16.MT88.4 R16, [R32+0xe800] ;  /* 0x00e800002010783b */ /* 0x000eee0000004200 */
[C---:B-1----:R-:W-:Y:S08]  /*7c10*/  HMMA.16816.F32 R88, R4.reuse, R12, R88 ;  /* 0x0000000c0458723c */ /* 0x042ff00000001858 */
[C---:B------:R-:W-:Y:S01]  /*7c20*/  HMMA.16816.F32 R84, R4.reuse, R14, R84 ;  /* 0x0000000e0454723c */ /* 0x040fe20000001854 */
[----:B------:R-:W1:Y:S07]  /*7c30*/  LDSM.16.MT88.4 R12, [R40+0xac00] ;  /* 0x00ac0000280c783b */ /* 0x000e6e0000004200 */
[----:B--2---:R-:W-:Y:S01]  /*7c40*/  HMMA.16816.F32 R112, R4, R24, R112 ;  /* 0x000000180470723c */ /* 0x004fe20000001870 */
[-CC-:B------:R-:W-:Y:S01]  /*7c50*/  FFMA.FTZ R24, R57, R59.reuse, -R60.reuse ;  /* 0x0000003b39187223 */ /* 0x180fe2000001083c */
[----:B------:R-:W-:-:S05]  /*7c60*/  FFMA.FTZ R25, R56, R59, -R60 ;  /* 0x0000003b38197223 */ /* 0x000fca000001083c */
        /* <DEDUP_REMOVED lines=11> */
[C---:B----4-:R-:W-:Y:S03]  /*7d20*/  HMMA.16816.F32 R80, R4.reuse, R8, R80 ;  /* 0x000000080450723c */ /* 0x050fe60000001850 */
[----:B------:R-:W2:Y:S05]  /*7d30*/  MUFU.EX2 R23, R23 ;  /* 0x0000001700177308 */ /* 0x000eaa0000000800 */
[C---:B------:R-:W-:Y:S01]  /*7d40*/  HMMA.16816.F32 R76, R4.reuse, R10, R76 ;  /* 0x0000000a044c723c */ /* 0x040fe2000000184c */
[----:B------:R-:W4:Y:S07]  /*7d50*/  LDSM.16.MT88.4 R8, [R40+0xcc00] ;  /* 0x00cc00002808783b */ /* 0x000f2e0000004200 */
[----:B------:R-:W-:Y:S01]  /*7d60*/  HMMA.16816.F32 R108, R4, R26, R108 ;  /* 0x0000001a046c723c */ /* 0x000fe2000000186c */
[----:B------:R-:W-:-:S04]  /*7d70*/  FADD.FTZ R26, R44, R45 ;  /* 0x0000002d2c1a7221 */ /* 0x000fc80000010000 */
[----:B------:R-:W-:-:S03]  /*7d80*/  FADD.FTZ R26, R43, R26 ;  /* 0x0000001a2b1a7221 */ /* 0x000fc60000010000 */
[----:B---3--:R-:W-:Y:S01]  /*7d90*/  HMMA.16816.F32 R72, R4, R16, R72 ;  /* 0x000000100448723c */ /* 0x008fe20000001848 */
[----:B------:R-:W-:Y:S01]  /*7da0*/  FADD.FTZ R27, R39, R26 ;  /* 0x0000001a271b7221 */ /* 0x000fe20000010000 */
[----:B------:R-:W-:-:S03]  /*7db0*/  FADD.FTZ R26, R34, R37 ;  /* 0x00000025221a7221 */ /* 0x000fc60000010000 */
[----:B------:R-:W-:Y:S01]  /*7dc0*/  FADD.FTZ R27, R38, R27 ;  /* 0x0000001b261b7221 */ /* 0x000fe20000010000 */
[----:B------:R-:W-:Y:S02]  /*7dd0*/  FADD.FTZ R26, R33, R26 ;  /* 0x0000001a211a7221 */ /* 0x000fe40000010000 */
[----:B------:R-:W-:Y:S01]  /*7de0*/  HMMA.16816.F32 R68, R4, R18, R68 ;  /* 0x000000120444723c */ /* 0x000fe20000001844 */
[----:B------:R-:W3:Y:S01]  /*7df0*/  LDSM.16.MT88.4 R16, [R40+0xec00] ;  /* 0x00ec00002810783b */ /* 0x000ee20000004200 */
[----:B--2---:R-:W-:Y:S01]  /*7e00*/  F2FP.F16.F32.PACK_AB R4, R24, R23 ;  /* 0x000000171804723e */ /* 0x004fe200000000ff */
        /* <DEDUP_REMOVED lines=10> */
[----:B------:R-:W-:-:S04]  /*7eb0*/  FADD.FTZ R26, R125, R26 ;  /* 0x0000001a7d1a7221 */ /* 0x000fc80000010000 */
        /* <DEDUP_REMOVED lines=9> */
[----:B------:R-:W-:-:S06]  /*7f50*/  FADD.FTZ R26, R157, R26 ;  /* 0x0000001a9d1a7221 */ /* 0x000fcc0000010000 */
[C---:B------:R-:W-:Y:S01]  /*7f60*/  HMMA.16816.F32 R92, R4.reuse, R10, R92 ;  /* 0x0000000a045c723c */ /* 0x040fe2000000185c */
[----:B------:R-:W2:Y:S04]  /*7f70*/  LDSM.16.MT88.4 R8, [R32+0xcc00] ;  /* 0x00cc00002008783b */ /* 0x000ea80000004200 */
[----:B------:R-:W4:Y:S03]  /*7f80*/  LDSM.16.MT88.4 R32, [R32+0xec00] ;  /* 0x00ec00002020783b */ /* 0x000f260000004200 */
        /* <DEDUP_REMOVED lines=44> */
[----:B------:R-:W-:Y:S05]  /*8250*/  @!P0 BRA `(.L_x_4670) ;  /* 0x0000005c00708947 */ /* 0x000fea0003800000 */
[----:B------:R-:W-:-:S04]  /*8260*/  DEPBAR.LE SB0, 0x0 ;  /* 0x000080000000791a */ /* 0x000fc80000000000 */
[----:B------:R-:W-:Y:S05]  /*8270*/  WARPSYNC.ALL ;  /* 0x0000000000007948 */ /* 0x000fea0003800000 */
[----:B------:R-:W-:Y:S01]  /*8280*/  BSSY.RECONVERGENT B0, `(.L_x_4671) ;  /* 0x0000049000007945 */ /* 0x000fe20003800200 */
[----:B------:R-:W-:Y:S06]  /*8290*/  BAR.SYNC.DEFER_BLOCKING 0x0 ;  /* 0x0000000000007b1d */ /* 0x000fec0000010000 */
[----:B------:R-:W-:Y:S05]  /*82a0*/  @!P3 BRA `(.L_x_4672) ;  /* 0x0000000000f8b947 */ /* 0x000fea0003800000 */
[----:B------:R-:W2:Y:S01]  /*82b0*/  LD.E R6, desc[UR4][R2.64+0x170] ;  /* 0x0001700402067980 */ /* 0x000ea2000c101900 */
[----:B------:R-:W-:Y:S02]  /*82c0*/  IADD3 R5, PT, PT, R54, -0x2, RZ ;  /* 0xfffffffe36057810 */ /* 0x000fe40007ffe0ff */
[----:B------:R-:W-:-:S03]  /*82d0*/  IABS R8, R53 ;  /* 0x0000003500087213 */ /* 0x000fc60000000000 */
[----:B------:R-:W-:Y:S01]  /*82e0*/  IMAD.SHL.U32 R5, R5, 0x80, RZ ;  /* 0x0000008005057824 */ /* 0x000fe200078e00ff */
[-C--:B--2---:R-:W-:Y:S02]  /*82f0*/  IABS R9, R6.reuse ;  /* 0x0000000600097213 */ /* 0x084fe40000000000 */
[----:B------:R-:W-:Y:S02]  /*8300*/  IABS R7, R6 ;  /* 0x0000000600077213 */ /* 0x000fe40000000000 */
[----:B------:R-:W1:Y:S02]  /*8310*/  I2F.RP R10, R9 ;  /* 0x00000009000a7306 */ /* 0x000e640000209400 */
[----:B------:R-:W-:-:S06]  /*8320*/  IADD3 R7, PT, PT, RZ, -R7, RZ ;  /* 0x80000007ff077210 */ /* 0x000fcc0007ffe0ff */
        /* <DEDUP_REMOVED lines=13> */
[----:B------:R-:W-:-:S03]  /*8400*/  IMAD R8, R11, R7, R8 ;  /* 0x000000070b087224 */ /* 0x000fc600078e0208 */
[C---:B------:R-:W-:Y:S02]  /*8410*/  ISETP.GT.U32.AND P1, PT, R9.reuse, R4, PT ;  /* 0x000000040900720c */ /* 0x040fe40003f24070 */
[----:B------:R-:W-:-:S11]  /*8420*/  ISETP.GT.U32.AND P0, PT, R9, R8, PT ;  /* 0x000000080900720c */ /* 0x000fd60003f04070 */
[----:B------:R-:W-:Y:S01]  /*8430*/  @!P1 IMAD.IADD R4, R4, 0x1, -R9 ;  /* 0x0000000104049824 */ /* 0x000fe200078e0a09 */
[----:B------:R-:W-:Y:S01]  /*8440*/  @!P1 IADD3 R10, PT, PT, R10, 0x1, RZ ;  /* 0x000000010a0a9810 */ /* 0x000fe20007ffe0ff */
[----:B------:R-:W-:Y:S01]  /*8450*/  @!P0 VIADD R11, R11, 0x1 ;  /* 0x000000010b0b8836 */ /* 0x000fe20000000000 */
[-C--:B------:R-:W-:Y:S02]  /*8460*/  @!P0 IADD3 R8, PT, PT, R8, -R9.reuse, RZ ;  /* 0x8000000908088210 */ /* 0x080fe40007ffe0ff */
[-C--:B------:R-:W-:Y:S02]  /*8470*/  ISETP.GE.U32.AND P4, PT, R4, R9.reuse, PT ;  /* 0x000000090400720c */ /* 0x080fe40003f86070 */
[----:B------:R-:W-:Y:S02]  /*8480*/  ISETP.GE.U32.AND P5, PT, R8, R9, PT ;  /* 0x000000090800720c */ /* 0x000fe40003fa6070 */
[----:B------:R-:W-:Y:S02]  /*8490*/  LOP3.LUT R4, R53, R6, RZ, 0x3c, !PT ;  /* 0x0000000635047212 */ /* 0x000fe400078e3cff */
[----:B------:R-:W-:-:S02]  /*84a0*/  ISETP.GE.AND P0, PT, R5, RZ, PT ;  /* 0x000000ff0500720c */ /* 0x000fc40003f06270 */
[----:B------:R-:W-:Y:S02]  /*84b0*/  ISETP.GE.AND P2, PT, R4, RZ, PT ;  /* 0x000000ff0400720c */ /* 0x000fe40003f46270 */
[----:B------:R-:W-:Y:S02]  /*84c0*/  ISETP.NE.AND P1, PT, R6, RZ, PT ;  /* 0x000000ff0600720c */ /* 0x000fe40003f25270 */
[----:B------:R-:W-:Y:S01]  /*84d0*/  LOP3.LUT R5, RZ, R6, RZ, 0x33, !PT ;  /* 0x00000006ff057212 */ /* 0x000fe200078e33ff */
[----:B------:R-:W-:Y:S02]  /*84e0*/  @P4 VIADD R10, R10, 0x1 ;  /* 0x000000010a0a4836 */ /* 0x000fe40000000000 */
[----:B------:R-:W-:-:S04]  /*84f0*/  @P5 IADD3 R11, PT, PT, R11, 0x1, RZ ;  /* 0x000000010b0b5810 */ /* 0x000fc80007ffe0ff */
[----:B------:R-:W-:Y:S02]  /*8500*/  @!P0 IMAD.MOV R10, RZ, RZ, -R10 ;  /* 0x000000ffff0a8224 */ /* 0x000fe400078e0a0a */
[----:B------:R-:W-:-:S03]  /*8510*/  @!P2 IADD3 R11, PT, PT, -R11, RZ, RZ ;  /* 0x000000ff0b0ba210 */ /* 0x000fc60007ffe1ff */
        /* <DEDUP_REMOVED lines=23> */
.L_x_4672:
        /* <DEDUP_REMOVED lines=8> */
.L_x_4673:
[----:B------:R-:W-:Y:S05]  /*8710*/  BSYNC.RECONVERGENT B0 ;  /* 0x0000000000007941 */ /* 0x000fea0003800200 */
.L_x_4671:
[----:B------:R-:W-:Y:S01]  /*8720*/  LOP3.LUT R119, R141, 0x3e00, RZ, 0xc0, !PT ;  /* 0x00003e008d777812 */ /* 0x000fe200078ec0ff */
[----:B------:R-:W-:Y:S01]  /*8730*/  IMAD.MOV.U32 R169, RZ, RZ, 0x20 ;  /* 0x00000020ffa97424 */ /* 0x000fe200078e00ff */
[-C--:B------:R-:W-:Y:S01]  /*8740*/  ISETP.GE.AND P2, PT, R194, R213.reuse, PT ;  /* 0x000000d5c200720c */ /* 0x080fe20003f46270 */
[----:B------:R-:W-:Y:S01]  /*8750*/  BSSY.RECONVERGENT B1, `(.L_x_4674) ;  /* 0x00003a9000017945 */ /* 0x000fe20003800200 */
[--C-:B------:R-:W-:Y:S02]  /*8760*/  LOP3.LUT R7, R119, 0x20, R144.reuse, 0xf8, !PT ;  /* 0x0000002077077812 */ /* 0x100fe400078ef890 */
[-C--:B------:R-:W-:Y:S02]  /*8770*/  ISETP.GE.AND P1, PT, R192, R213.reuse, PT ;  /* 0x000000d5c000720c */ /* 0x080fe40003f26270 */
[----:B------:R-:W-:Y:S01]  /*8780*/  LOP3.LUT R4, R7, 0x100, R144, 0xf8, !PT ;  /* 0x0000010007047812 */ /* 0x000fe200078ef890 */
[----:B------:R-:W-:Y:S01]  /*8790*/  IMAD.SHL.U32 R7, R190, 0x40, RZ ;  /* 0x00000040be077824 */ /* 0x000fe200078e00ff */
[----:B------:R-:W-:-:S02]  /*87a0*/  ISETP.GE.AND P0, PT, R216, R213, PT ;  /* 0x000000d5d800720c */ /* 0x000fc40003f06270 */
[----:B------:R-:W-:Y:S02]  /*87b0*/  SHF.L.U64.HI R6, R190, 0x6, R191 ;  /* 0x00000006be067819 */ /* 0x000fe400000102bf */
[C---:B------:R-:W-:Y:S01]  /*87c0*/  IADD3 R10, P4, PT, R7.reuse, R202, RZ ;  /* 0x000000ca070a7210 */ /* 0x040fe20007f9e0ff */
[----:B------:R-:W-:Y:S01]  /*87d0*/  @!PT LDS RZ, [RZ] ;  /* 0x00000000fffff984 */ /* 0x000fe20000000800 */
[----:B------:R-:W-:Y:S01]  /*87e0*/  @!PT LDS RZ, [RZ] ;  /* 0x00000000fffff984 */ /* 0x000fe20000000800 */
[----:B------:R-:W-:Y:S01]  /*87f0*/  @!PT LDS RZ, [RZ] ;  /* 0x00000000fffff984 */ /* 0x000fe20000000800 */
[----:B------:R-:W-:Y:S01]  /*8800*/  @!P2 LDGSTS.E.BYPASS.LTC128B.128 [R215+0x9000], desc[UR4][R202.64] ;  /* 0x09000000cad7afae */ /* 0x000fe2000b981a04 */
[----:B------:R-:W-:Y:S02]  /*8810*/  SHF.R.U32.HI R182, RZ, 0x1, R180 ;  /* 0x00000001ffb67819 */ /* 0x000fe400000116b4 */
[----:B------:R-:W-:Y:S01]  /*8820*/  LEA R183, R138, R143, 0x18 ;  /* 0x0000008f8ab77211 */ /* 0x000fe200078ec0ff */
[----:B------:R-:W-:Y:S01]  /*8830*/  @P2 STS.128 [R215+0x9000], RZ ;  /* 0x009000ffd7002388 */ /* 0x000fe20000000c00 */
[----:B------:R-:W-:Y:S01]  /*8840*/  IMAD.X R11, R6, 0x1, R203, P4 ;  /* 0x00000001060b7824 */ /* 0x000fe200020e06cb */
[----:B------:R-:W-:Y:S02]  /*8850*/  IADD3 R8, P4, PT, R7, R10, RZ ;  /* 0x0000000a07087210 */ /* 0x000fe40007f9e0ff */
[----:B------:R-:W-:Y:S01]  /*8860*/  @!PT LDS RZ, [RZ] ;  /* 0x00000000fffff984 */ /* 0x000fe20000000800 */
[----:B------:R-:W-:Y:S01]  /*8870*/  @!PT LDS RZ, [RZ] ;  /* 0x00000000fffff984 */ /* 0x000fe20000000800 */
[----:B------:R-:W-:Y:S01]  /*8880*/  @!PT LDS RZ, [RZ] ;  /* 0x00000000fffff984 */ /* 0x000fe20000000800 */
[----:B------:R-:W-:Y:S01]  /*8890*/  @!P1 LDGSTS.E.BYPASS.LTC128B.128 [R215+0xb000], desc[UR4][R202.64+0x40] ;  /* 0x0b000040cad79fae */ /* 0x000fe2000b981a04 */
[----:B------:R-:W-:Y:S01]  /*88a0*/  LOP3.LUT R5, R182, 0x8, RZ, 0xc0, !PT ;  /* 0x00000008b6057812 */ /* 0x000fe200078ec0ff */
[----:B------:R-:W-:Y:S01]  /*88b0*/  IMAD R168, R142, 0x2, R183 ;  /* 0x000000028ea87824 */ /* 0x000fe200078e02b7 */
[----:B------:R-:W-:Y:S01]  /*88c0*/  SEL R169, R169, 0xffffffe0, !P6 ;  /* 0xffffffe0a9a97807 */ /* 0x000fe20007000000 */
[----:B------:R-:W-:Y:S01]  /*88d0*/  @P1 STS.128 [R215+0xb000], RZ ;  /* 0x00b000ffd7001388 */ /* 0x000fe20000000c00 */
[----:B------:R-:W-:Y:S01]  /*88e0*/  IMAD.X R9, R6, 0x1, R11, P4 ;  /* 0x0000000106097824 */ /* 0x000fe200020e060b */
[----:B------:R-:W-:-:S02]  /*88f0*/  IADD3 R12, P4, PT, R7, R8, RZ ;  /* 0x00000008070c7210 */ /* 0x000fc40007f9e0ff */
[----:B------:R-:W-:Y:S01]  /*8900*/  @!PT LDS RZ, [RZ] ;  /* 0x00000000fffff984 */ /* 0x000fe20000000800 */
[----:B------:R-:W-:Y:S01]  /*8910*/  @!PT LDS RZ, [RZ] ;  /* 0x00000000fffff984 */ /* 0x000fe20000000800 */
[----:B------:R-:W-:Y:S01]  /*8920*/  @!PT LDS RZ, [RZ] ;  /* 0x00000000fffff984 */ /* 0x000fe20000000800 */
[----:B------:R-:W-:Y:S01]  /*8930*/  @!P0 LDGSTS.E.BYPASS.LTC128B.128 [R215+0xd000], desc[UR4][R202.64+0x80] ;  /* 0x0d000080cad78fae */ /* 0x000fe2000b981a04 */
[----:B------:R-:W-:Y:S02]  /*8940*/  LOP3.LUT R5, R5, 0xc0, R144, 0xf8, !PT ;  /* 0x000000c005057812 */ /* 0x000fe400078ef890 */
[----:B------:R-:W-:Y:S01]  /*8950*/  IMAD.X R13, R6, 0x1, R9, P4 ;  /* 0x00000001060d7824 */ /* 0x000fe200020e0609 */
[----:B------:R-:W-:Y:S01]  /*8960*/  @P0 STS.128 [R215+0xd000], RZ ;  /* 0x00d000ffd7000388 */ /* 0x000fe20000000c00 */
[----:B------:R-:W-:-:S03]  /*8970*/  LOP3.LUT R4, R4, R5, R139, 0xf6, !PT ;  /* 0x0000000504047212 */ /* 0x000fc600078ef68b */
[----:B------:R-:W-:Y:S01]  /*8980*/  @!PT LDS RZ, [RZ] ;  /* 0x00000000fffff984 */ /* 0x000fe20000000800 */
[----:B------:R-:W-:Y:S01]  /*8990*/  @!PT LDS RZ, [RZ] ;  /* 0x00000000fffff984 */ /* 0x000fe20000000800 */
[----:B------:R-:W-:Y:S01]  /*89a0*/  @!PT LDS RZ, [RZ] ;  /* 0x00000000fffff984 */ /* 0x000fe20000000800 */
[----:B------:R-:W-:Y:S02]  /*89b0*/  @!P2 LDGSTS.E.BYPASS.LTC128B.128 [R215+0x9800], desc[UR4][R10.64] ;  /* 0x098000000ad7afae */ /* 0x000fe4000b981a04 */
[----:B------:R-:W-:Y:S02]  /*89c0*/  IMAD R170, R4, 0x2, R183 ;  /* 0x0000000204aa7824 */ /* 0x000fe400078e02b7 */
[----:B------:R-:W-:Y:S02]  /*89d0*/  @P2 STS.128 [R215+0x9800], RZ ;  /* 0x009800ffd7002388 */ /* 0x000fe40000000c00 */
[--C-:B------:R-:W-:Y:S02]  /*89e0*/  IMAD.IADD R117, R170, 0x1, R169.reuse ;  /* 0x00000001aa757824 */ /* 0x100fe400078e02a9 */
        /* <DEDUP_REMOVED lines=45> */
[----:B------:R-:W5:Y:S04]  /*8cc0*/  LDSM.16.M88.4 R60, [R168+0x3c00] ;  /* 0x003c0000a83c783b */ /* 0x000f680000000200 */
[----:B------:R-:W5:Y:S04]  /*8cd0*/  LDSM.16.M88.4 R48, [R168+0x4000] ;  /* 0x00400000a830783b */ /* 0x000f680000000200 */
[----:B------:R-:W5:Y:S04]  /*8ce0*/  LDSM.16.M88.4 R40, [R168+0x4400] ;  /* 0x00440000a828783b */ /* 0x000f680000000200 */
[----:B------:R-:W5:Y:S04]  /*8cf0*/  LDSM.16.M88.4 R32, [R168+0x4800] ;  /* 0x00480000a820783b */ /* 0x000f680000000200 */
[----:B------:R-:W5:Y:S04]  /*8d00*/  LDSM.16.M88.4 R20, [R168+0x4c00] ;  /* 0x004c0000a814783b */ /* 0x000f680000000200 */
[----:B------:R-:W-:Y:S04]  /*8d10*/  LDSM.16.M88.4 R16, [R117] ;  /* 0x000000007510783b */ /* 0x000fe80000000200 */
[----:B------:R-:W5:Y:S04]  /*8d20*/  LDSM.16.M88.4 R156, [R169+0x3000] ;  /* 0x00300000a99c783b */ /* 0x000f680000000200 */
[----:B-1----:R-:W1:Y:S01]  /*8d30*/  LDSM.16.M88.4 R12, [R169+0x4000] ;  /* 0x00400000a90c783b */ /* 0x002e620000000200 */
        /* <DEDUP_REMOVED lines=8> */
[----:B------:R-:W-:Y:S01]  /*8dc0*/  LDSM.16.M88.4 R164, [R170+0x1000] ;  /* 0x00100000aaa4783b */ /* 0x000fe20000000200 */
[C---:B-----5:R-:W-:Y:S03]  /*8dd0*/  HMMA.16816.F32 R64, R24.reuse, R60, RZ ;  /* 0x0000003c1840723c */ /* 0x060fe600000018ff */
        /* <DEDUP_REMOVED lines=30> */
[C---:B------:R-:W-:Y:S08]  /*8fc0*/  HMMA.16816.F32 R44, R16.reuse, R140, R44 ;  /* 0x0000008c102c723c */ /* 0x040ff0000000182c */
[C---:B------:R-:W-:Y:S01]  /*8fd0*/  HMMA.16816.F32 R40, R16.reuse, R142, R40 ;  /* 0x0000008e1028723c */ /* 0x040fe20000001828 */
[----:B------:R-:W2:Y:S07]  /*8fe0*/  LDSM.16.M88.4 R140, [R168+0x6800] ;  /* 0x00680000a88c783b */ /* 0x000eae0000000200 */
[C---:B----4-:R-:W-:Y:S08]  /*8ff0*/  HMMA.16816.F32 R36, R16.reuse, R136, R36 ;  /* 0x000000881024723c */ /* 0x050ff00000001824 */
[C---:B------:R-:W-:Y:S01]  /*9000*/  HMMA.16816.F32 R32, R16.reuse, R138, R32 ;  /* 0x0000008a1020723c */ /* 0x040fe20000001820 */
[----:B------:R-:W-:Y:S07]  /*9010*/  LDSM.16.M88.4 R136, [R168+0x6c00] ;  /* 0x006c0000a888783b */ /* 0x000fee0000000200 */
[C---:B-----5:R-:W-:Y:S08]  /*9020*/  HMMA.16816.F32 R28, R16.reuse, R20, R28 ;  /* 0x00000014101c723c */ /* 0x060ff0000000181c */
[----:B------:R-:W-:Y:S01]  /*9030*/  HMMA.16816.F32 R24, R16, R22, R24 ;  /* 0x000000161018723c */ /* 0x000fe20000001818 */
[----:B------:R-:W-:Y:S04]  /*9040*/  LDSM.16.M88.4 R20, [R117+0x1000] ;  /* 0x001000007514783b */ /* 0x000fe80000000200 */
[----:B------:R-:W3:Y:S03]  /*9050*/  LDSM.16.M88.4 R16, [R169+0x5000] ;  /* 0x00500000a910783b */ /* 0x000ee60000000200 */
        /* <DEDUP_REMOVED lines=8> */
[----:B------:R-:W-:Y:S07]  /*90e0*/  LDSM.16.M88.4 R140, [R170+0x2000] ;  /* 0x00200000aa8c783b */ /* 0x000fee0000000200 */
[C---:B---3--:R-:W-:Y:S08]  /*90f0*/  HMMA.16816.F32 R8, R20.reuse, R16, R8 ;  /* 0x000000101408723c */ /* 0x048ff00000001808 */
[----:B------:R-:W-:Y:S01]  /*9100*/  HMMA.16816.F32 R4, R20, R18, R4 ;  /* 0x000000121404723c */ /* 0x000fe20000001804 */
[----:B------:R-:W2:Y:S07]  /*9110*/  LDSM.16.M88.4 R16, [R168+0x7000] ;  /* 0x00700000a810783b */ /* 0x000eae0000000200 */
[C---:B------:R-:W-:Y:S08]  /*9120*/  HMMA.16816.F32 R132, R164.reuse, R160, R132 ;  /* 0x000000a0a484723c */ /* 0x040ff00000001884 */
[C---:B------:R-:W-:Y:S01]  /*9130*/  HMMA.16816.F32 R128, R164.reuse, R162, R128 ;  /* 0x000000a2a480723c */ /* 0x040fe20000001880 */
[----:B------:R-:W-:Y:S07]  /*9140*/  LDSM.16.M88.4 R160, [R169+0x6c00] ;  /* 0x006c0000a9a0783b */ /* 0x000fee0000000200 */
[C---:B------:R-:W-:Y:S08]  /*9150*/  HMMA.16816.F32 R28, R164.reuse, R136, R28 ;  /* 0x00000088a41c723c */ /* 0x040ff0000000181c */
[----:B------:R-:W-:Y:S01]  /*9160*/  HMMA.16816.F32 R24, R164, R138, R24 ;  /* 0x0000008aa418723c */ /* 0x000fe20000001818 */
[----:B------:R-:W3:Y:S07]  /*9170*/  LDSM.16.M88.4 R136, [R169+0x5c00] ;  /* 0x005c0000a988783b */ /* 0x000eee0000000200 */
[----:B----4-:R-:W-:Y:S08]  /*9180*/  HMMA.16816.F32 R124, R20, R156, R124 ;  /* 0x0000009c147c723c */ /* 0x010ff0000000187c */
[C---:B------:R-:W-:Y:S08]  /*9190*/  HMMA.16816.F32 R64, R164.reuse, R152, R64 ;  /* 0x00000098a440723c */ /* 0x040ff00000001840 */
[----:B------:R-:W-:Y:S01]  /*91a0*/  HMMA.16816.F32 R60, R164, R154, R60 ;  /* 0x0000009aa43c723c */ /* 0x000fe2000000183c */
[----:B------:R4:W-:Y:S07]  /*91b0*/  LDSM.16.M88.4 R152, [R117+0x2000] ;  /* 0x002000007598783b */ /* 0x0009ee0000000200 */
[C---:B------:R-:W-:Y:S01]  /*91c0*/  HMMA.16816.F32 R156, R20.reuse, R158, R120 ;  /* 0x0000009e149c723c */ /* 0x040fe20000001878 */
[----:B------:R-:W5:Y:S07]  /*91d0*/  LDSM.16.M88.4 R120, [R169+0x7000] ;  /* 0x00700000a978783b */ /* 0x000f6e0000000200 */
[C---:B-1----:R-:W-:Y:S08]  /*91e0*/  HMMA.16816.F32 R132, R20.reuse, R12, R132 ;  /* 0x0000000c1484723c */ /* 0x042ff00000001884 */
[----:B------:R-:W-:Y:S01]  /*91f0*/  HMMA.16816.F32 R128, R20, R14, R128 ;  /* 0x0000000e1480723c */ /* 0x000fe20000001880 */
[----:B------:R-:W1:Y:S01]  /*9200*/  LDSM.16.M88.4 R12, [R169+0x6400] ;  /* 0x00640000a90c783b */ /* 0x000e620000000200 */
[----:B----4-:R-:W-:-:S05]  /*9210*/  IMAD.SHL.U32 R117, R180, 0x2, RZ ;  /* 0x00000002b4757824 */ /* 0x010fca00078e00ff */
[----:B------:R-:W-:Y:S01]  /*9220*/  LOP3.LUT R117, R117, 0x6, RZ, 0xc0, !PT ;  /* 0x0000000675757812 */ /* 0x000fe200078ec0ff */
[----:B--2---:R-:W-:Y:S08]  /*9230*/  HMMA.16816.F32 R8, R140, R16, R8 ;  /* 0x000000108c08723c */ /* 0x004ff00000001808 */
[----:B------:R-:W-:Y:S08]  /*9240*/  HMMA.16816.F32 R44, R164, R144, R44 ;  /* 0x00000090a42c723c */ /* 0x000ff0000000182c */
[----:B---3--:R-:W-:Y:S01]  /*9250*/  HMMA.16816.F32 R64, R20, R136, R64 ;  /* 0x000000881440723c */ /* 0x008fe20000001840 */
[----:B------:R-:W-:-:S02]  /*9260*/  SHF.R.U32.HI R136, RZ, 0x2, R180 ;  /* 0x00000002ff887819 */ /* 0x000fc400000116b4 */
[----:B------:R-:W-:Y:S02]  /*9270*/  LOP3.LUT R137, R182, 0x1f0, RZ, 0xc0, !PT ;  /* 0x000001f0b6897812 */ /* 0x000fe400078ec0ff */
[----:B------:R-:W-:-:S03]  /*9280*/  LOP3.LUT R136, R136, 0x7, RZ, 0xc0, !PT ;  /* 0x0000000788887812 */ /* 0x000fc600078ec0ff */
[C---:B------:R-:W-:Y:S08]  /*9290*/  HMMA.16816.F32 R56, R164.reuse, R148, R56 ;  /* 0x00000094a438723c */ /* 0x040ff00000001838 */
[C---:B------:R-:W-:Y:S01]  /*92a0*/  HMMA.16816.F32 R48, R164.reuse, R150, R48 ;  /* 0x00000096a430723c */ /* 0x040fe20000001830 */
[----:B------:R-:W-:Y:S07]  /*92b0*/  LDSM.16.M88.4 R148, [R169+0x6800] ;  /* 0x00680000a994783b */ /* 0x000fee0000000200 */
[----:B------:R-:W-:Y:S01]  /*92c0*/  HMMA.16816.F32 R40, R164, R146, R40 ;  /* 0x00000092a428723c */ /* 0x000fe20000001828 */
[----:B------:R-:W2:Y:S07]  /*92d0*/  LDSM.16.M88.4 R144, [R169+0x6000] ;  /* 0x00600000a990783b */ /* 0x000eae0000000200 */
[----:B------:R-:W-:Y:S01]  /*92e0*/  HMMA.16816.F32 R60, R20, R138, R60 ;  /* 0x0000008a143c723c */ /* 0x000fe2000000183c */
[----:B------:R-:W-:-:S05]  /*92f0*/  LOP3.LUT R138, R136, R137, RZ, 0xfc, !PT ;  /* 0x00000089888a7212 */ /* 0x000fca00078efcff */
[----:B------:R-:W-:Y:S02]  /*9300*/  IMAD.IADD R138, R55, 0x1, R138 ;  /* 0x00000001378a7824 */ /* 0x000fe400078e028a */
[----:B-----5:R-:W-:Y:S01]  /*9310*/  HMMA.16816.F32 R8, R152, R120, R8 ;  /* 0x000000789808723c */ /* 0x020fe20000001808 */
[----:B------:R-:W-:Y:S02]  /*9320*/  IMAD R121, R54, 0x80, R117 ;  /* 0x0000008036797824 */ /* 0x000fe400078e0275 */
[C---:B------:R-:W-:Y:S02]  /*9330*/  VIADD R185, R138.reuse, 0x8 ;  /* 0x000000088ab97836 */ /* 0x040fe40000000000 */
[C---:B------:R-:W-:Y:S02]  /*9340*/  IMAD.IADD R139, R121.reuse, 0x1, R116 ;  /* 0x00000001798b7824 */ /* 0x040fe400078e0274 */
[----:B------:R-:W-:Y:S01]  /*9350*/  VIADD R16, R121, 0xffffff00 ;  /* 0xffffff0079107836 */ /* 0x000fe20000000000 */
[----:B-1----:R-:W-:Y:S02]  /*9360*/  HMMA.16816.F32 R44, R20, R12, R44 ;  /* 0x0000000c142c723c */ /* 0x002fe4000000182c */
[----:B------:R-:W-:-:S02]  /*9370*/  IADD3 R12, PT, PT, R138, 0x100, -R139 ;  /* 0x000001008a0c7810 */ /* 0x000fc40007ffe88b */
[C---:B------:R-:W-:Y:S02]  /*9380*/  ISETP.GE.AND P4, PT, R16.reuse, R198, PT ;  /* 0x000000c61000720c */ /* 0x040fe40003f86270 */
[----:B------:R-:W-:Y:S02]  /*9390*/  IABS R12, R12 ;  /* 0x0000000c000c7213 */ /* 0x000fe40000000000 */
[----:B------:R-:W-:Y:S01]  /*93a0*/  HMMA.16816.F32 R40, R20, R14, R40 ;  /* 0x0000000e1428723c */ /* 0x000fe20000001828 */
[----:B------:R-:W-:Y:S02]  /*93b0*/  ISETP.GE.AND P5, PT, R16, R197, PT ;  /* 0x000000c51000720c */ /* 0x000fe40003fa6270 */
[----:B------:R-:W-:Y:S01]  /*93c0*/  IMAD.MOV.U32 R17, RZ, RZ, R12 ;  /* 0x000000ffff117224 */ /* 0x000fe200078e000c */
[----:B------:R-:W-:Y:S01]  /*93d0*/  IADD3 R225, PT, PT, R185, 0xf7, -R139 ;  /* 0x000000f7b9e17810 */ /* 0x000fe20007ffe88b */
[----:B------:R-:W1:Y:S03]  /*93e0*/  LDSM.16.M88.4 R12, [R168+0x7400] ;  /* 0x00740000a80c783b */ /* 0x000e660000000200 */
[----:B------:R-:W-:Y:S01]  /*93f0*/  HMMA.16816.F32 R4, R140, R18, R4 ;  /* 0x000000128c04723c */ /* 0x000fe20000001804 */
[----:B------:R-:W-:-:S02]  /*9400*/  I2FP.F32.S32 R17, R17 ;  /* 0x0000001100117245 */ /* 0x000fc40000201400 */
[--C-:B------:R-:W-:Y:S02]  /*9410*/  IADD3 R19, PT, PT, R138, 0xff, -R139.reuse ;  /* 0x000000ff8a137810 */ /* 0x100fe40007ffe88b */
[----:B------:R-:W-:Y:S01]  /*9420*/  IADD3 R18, PT, PT, R185, 0x100, -R139 ;  /* 0x00000100b9127810 */ /* 0x000fe20007ffe88b */
[----:B------:R-:W-:Y:S01]  /*9430*/  FFMA.FTZ R8, -R212, R17, R8 ;  /* 0x00000011d4087223 */ /* 0x000fe20000010108 */
[----:B------:R-:W-:Y:S01]  /*9440*/  IABS R17, R19 ;  /* 0x0000001300117213 */ /* 0x000fe20000000000 */
[----:B--2---:R-:W-:Y:S01]  /*9450*/  HMMA.16816.F32 R56, R20, R144, R56 ;  /* 0x000000901438723c */ /* 0x004fe20000001838 */
[----:B------:R-:W-:-:S04]  /*9460*/  IABS R225, R225 ;  /* 0x000000e100e17213 */ /* 0x000fc80000000000 */
[----:B------:R-:W-:-:S03]  /*9470*/  I2FP.F32.S32 R225, R225 ;  /* 0x000000e100e17245 */ /* 0x000fc60000201400 */
[C---:B------:R-:W-:Y:S08]  /*9480*/  HMMA.16816.F32 R48, R20.reuse, R146, R48 ;  /* 0x000000921430723c */ /* 0x040ff00000001830 */
[----:B------:R-:W-:Y:S01]  /*9490*/  HMMA.16816.F32 R36, R20, R148, R36 ;  /* 0x000000941424723c */ /* 0x000fe20000001824 */
[----:B------:R-:W-:-:S04]  /*94a0*/  IADD3 R149, PT, PT, R185, 0xd7, -R139 ;  /* 0x000000d7b9957810 */ /* 0x000fc80007ffe88b */
[----:B------:R-:W-:-:S03]  /*94b0*/  IABS R149, R149 ;  /* 0x0000009500957213 */ /* 0x000fc60000000000 */
[----:B------:R-:W-:Y:S01]  /*94c0*/  HMMA.16816.F32 R32, R20, R150, R32 ;  /* 0x000000961420723c */ /* 0x000fe20000001820 */
[----:B------:R-:W-:-:S07]  /*94d0*/  I2FP.F32.S32 R149, R149 ;  /* 0x0000009500957245 */ /* 0x000fce0000201400 */
[C---:B------:R-:W-:Y:S08]  /*94e0*/  HMMA.16816.F32 R28, R20.reuse, R160, R28 ;  /* 0x000000a0141c723c */ /* 0x040ff0000000181c */
[----:B------:R-:W-:Y:S01]  /*94f0*/  HMMA.16816.F32 R24, R20, R162, R24 ;  /* 0x000000a21418723c */ /* 0x000fe20000001818 */
[----:B------:R-:W-:Y:S02]  /*9500*/  FSEL R20, R8, -INF , P4 ;  /* 0xff80000008147808 */ /* 0x000fe40002000000 */
[----:B------:R-:W-:-:S02]  /*9510*/  IABS R21, R18 ;  /* 0x0000001200157213 */ /* 0x000fc40000000000 */
[----:B------:R-:W-:Y:S02]  /*9520*/  FSEL R20, R20, -INF , !P5 ;  /* 0xff80000014147808 */ /* 0x000fe40006800000 */
[----:B------:R-:W-:Y:S01]  /*9530*/  ISETP.GE.AND P4, PT, R16, R195, PT ;  /* 0x000000c31000720c */ /* 0x000fe20003f86270 */
[----:B------:R-:W-:Y:S01]  /*9540*/  HMMA.16816.F32 R4, R152, R122, R4 ;  /* 0x0000007a9804723c */ /* 0x000fe20000001804 */
[----:B------:R-:W-:Y:S01]  /*9550*/  I2FP.F32.S32 R8, R17 ;  /* 0x0000001100087245 */ /* 0x000fe20000201400 */
[----:B------:R-:W-:Y:S01]  /*9560*/  VIADD R122, R54, 0xfffffffe ;  /* 0xfffffffe367a7836 */ /* 0x000fe20000000000 */
[----:B------:R-:W-:Y:S02]  /*9570*/  ISETP.GE.AND P5, PT, R16, R196, PT ;  /* 0x000000c41000720c */ /* 0x000fe40003fa6270 */
[----:B------:R-:W-:Y:S01]  /*9580*/  I2FP.F32.S32 R21, R21 ;  /* 0x0000001500157245 */ /* 0x000fe20000201400 */
[----:B------:R-:W2:Y:S02]  /*9590*/  LDSM.16.M88.4 R16, [R169+0x7400] ;  /* 0x00740000a910783b */ /* 0x000ea40000000200 */
[----:B-1----:R-:W-:Y:S01]  /*95a0*/  HMMA.16816.F32 R132, R140, R12, R132 ;  /* 0x0000000c8c84723c */ /* 0x002fe20000001884 */
[----:B------:R-:W-:Y:S01]  /*95b0*/  IADD3 R12, PT, PT, R138, 0xef, -R139 ;  /* 0x000000ef8a0c7810 */ /* 0x000fe20007ffe88b */
[C---:B------:R-:W-:Y:S01]  /*95c0*/  FFMA.FTZ R23, -R212.reuse, R21, R10 ;  /* 0x00000015d4177223 */ /* 0x040fe2000001010a */
[----:B------:R-:W-:Y:S01]  /*95d0*/  FFMA.FTZ R21, -R212, R8, R9 ;  /* 0x00000008d4157223 */ /* 0x000fe20000010109 */
[----:B------:R-:W-:Y:S01]  /*95e0*/  VIADD R10, R121, 0xffffff01 ;  /* 0xffffff01790a7836 */ /* 0x000fe20000000000 */
[----:B------:R-:W-:-:S02]  /*95f0*/  IADD3 R8, PT, PT, R185, 0xff, -R139 ;  /* 0x000000ffb9087810 */ /* 0x000fc40007ffe88b */
[----:B------:R-:W-:Y:S01]  /*9600*/  IADD3 R9, PT, PT, R138, 0xf8, -R139 ;  /* 0x000000f88a097810 */ /* 0x000fe20007ffe88b */
[----:B------:R-:W-:Y:S01]  /*9610*/  HMMA.16816.F32 R128, R140, R14, R128 ;  /* 0x0000000e8c80723c */ /* 0x000fe20000001880 */
[----:B------:R-:W-:Y:S01]  /*9620*/  FSEL R23, R23, -INF , P5 ;  /* 0xff80000017177808 */ /* 0x000fe20002800000 */
[----:B------:R-:W-:Y:S01]  /*9630*/  VIADD R14, R121, 0xffffff11 ;  /* 0xffffff11790e7836 */ /* 0x000fe20000000000 */
[----:B------:R-:W-:Y:S01]  /*9640*/  IABS R8, R8 ;  /* 0x0000000800087213 */ /* 0x000fe20000000000 */
[----:B------:R-:W-:Y:S01]  /*9650*/  FFMA.FTZ R225, -R212, R225, R7 ;  /* 0x000000e1d4e17223 */ /* 0x000fe20000010107 */
[----:B------:R-:W-:Y:S02]  /*9660*/  IABS R9, R9 ;  /* 0x0000000900097213 */ /* 0x000fe40000000000 */
[----:B------:R-:W-:Y:S02]  /*9670*/  ISETP.GE.AND P5, PT, R10, R198, PT ;  /* 0x000000c60a00720c */ /* 0x000fe40003fa6270 */
[----:B------:R-:W-:-:S02]  /*9680*/  FSEL R23, R23, -INF , !P4 ;  /* 0xff80000017177808 */ /* 0x000fc40006000000 */
[----:B------:R-:W-:Y:S02]  /*9690*/  I2FP.F32.S32 R8, R8 ;  /* 0x0000000800087245 */ /* 0x000fe40000201400 */
[----:B------:R-:W-:Y:S02]  /*96a0*/  I2FP.F32.S32 R9, R9 ;  /* 0x0000000900097245 */ /* 0x000fe40000201400 */
[----:B------:R-:W-:Y:S01]  /*96b0*/  ISETP.GE.AND P4, PT, R10, R197, PT ;  /* 0x000000c50a00720c */ /* 0x000fe20003f86270 */
[C---:B------:R-:W-:Y:S01]  /*96c0*/  FFMA.FTZ R11, -R212.reuse, R8, R11 ;  /* 0x00000008d40b7223 */ /* 0x040fe2000001010b */
[----:B------:R-:W-:Y:S01]  /*96d0*/  FSEL R21, R21, -INF , P5 ;  /* 0xff80000015157808 */ /* 0x000fe20002800000 */
[----:B------:R-:W-:Y:S01]  /*96e0*/  FFMA.FTZ R22, -R212, R9, R4 ;  /* 0x00000009d4167223 */ /* 0x000fe20000010104 */
[----:B------:R-:W-:Y:S01]  /*96f0*/  VIADD R8, R121, 0xffffff08 ;  /* 0xffffff0879087836 */ /* 0x000fe20000000000 */
[----:B------:R-:W-:Y:S02]  /*9700*/  IADD3 R9, PT, PT, R185, 0xf8, -R139 ;  /* 0x000000f8b9097810 */ /* 0x000fe40007ffe88b */
[----:B------:R-:W-:-:S02]  /*9710*/  FSEL R21, R21, -INF , !P4 ;  /* 0xff80000015157808 */ /* 0x000fc40006000000 */
[----:B------:R-:W-:Y:S02]  /*9720*/  ISETP.GE.AND P4, PT, R10, R196, PT ;  /* 0x000000c40a00720c */ /* 0x000fe40003f86270 */
[----:B------:R-:W-:Y:S02]  /*9730*/  IADD3 R4, PT, PT, R138, 0xf7, -R139 ;  /* 0x000000f78a047810 */ /* 0x000fe40007ffe88b */
[----:B------:R-:W-:Y:S02]  /*9740*/  ISETP.GE.AND P5, PT, R10, R195, PT ;  /* 0x000000c30a00720c */ /* 0x000fe40003fa6270 */
[----:B------:R-:W-:Y:S01]  /*9750*/  FSEL R211, R11, -INF , P4 ;  /* 0xff8000000bd37808 */ /* 0x000fe20002000000 */
[----:B--2---:R-:W-:Y:S01]  /*9760*/  HMMA.16816.F32 R132, R152, R16, R132 ;  /* 0x000000109884723c */ /* 0x004fe20000001884 */
[----:B------:R-:W-:Y:S02]  /*9770*/  IABS R9, R9 ;  /* 0x0000000900097213 */ /* 0x000fe40000000000 */
[----:B------:R-:W-:-:S02]  /*9780*/  IABS R4, R4 ;  /* 0x0000000400047213 */ /* 0x000fc40000000000 */
[C---:B------:R-:W-:Y:S02]  /*9790*/  ISETP.GE.AND P4, PT, R8.reuse, R198, PT ;  /* 0x000000c60800720c */ /* 0x040fe40003f86270 */
[----:B------:R-:W-:Y:S01]  /*97a0*/  FSEL R211, R211, -INF , !P5 ;  /* 0xff800000d3d37808 */ /* 0x000fe20006800000 */
[----:B------:R-:W-:Y:S01]  /*97b0*/  HMMA.16816.F32 R128, R152, R18, R128 ;  /* 0x000000129880723c */ /* 0x000fe20000001880 */
[----:B------:R-:W-:Y:S02]  /*97c0*/  I2FP.F32.S32 R9, R9 ;  /* 0x0000000900097245 */ /* 0x000fe40000201400 */
[----:B------:R-:W-:Y:S02]  /*97d0*/  I2FP.F32.S32 R4, R4 ;  /* 0x0000000400047245 */ /* 0x000fe40000201400 */
[----:B------:R-:W-:Y:S01]  /*97e0*/  ISETP.GE.AND P5, PT, R8, R197, PT ;  /* 0x000000c50800720c */ /* 0x000fe20003fa6270 */
[----:B------:R-:W-:Y:S01]  /*97f0*/  FFMA.FTZ R6, -R212, R9, R6 ;  /* 0x00000009d4067223 */ /* 0x000fe20000010106 */
[----:B------:R-:W-:Y:S01]  /*9800*/  FSEL R22, R22, -INF , P4 ;  /* 0xff80000016167808 */ /* 0x000fe20002000000 */
[----:B------:R-:W-:Y:S01]  /*9810*/  FFMA.FTZ R5, -R212, R4, R5 ;  /* 0x00000004d4057223 */ /* 0x000fe20000010105 */
[----:B------:R-:W-:Y:S01]  /*9820*/  VIADD R4, R121, 0xffffff09 ;  /* 0xffffff0979047836 */ /* 0x000fe20000000000 */
[----:B------:R-:W-:-:S02]  /*9830*/  ISETP.GE.AND P4, PT, R8, R195, PT ;  /* 0x000000c30800720c */ /* 0x000fc40003f86270 */
[----:B------:R-:W-:Y:S02]  /*9840*/  FSEL R22, R22, -INF , !P5 ;  /* 0xff80000016167808 */ /* 0x000fe40006800000 */
[----:B------:R-:W-:Y:S01]  /*9850*/  ISETP.GE.AND P5, PT, R8, R196, PT ;  /* 0x000000c40800720c */ /* 0x000fe20003fa6270 */
[----:B------:R-:W-:Y:S01]  /*9860*/  VIADD R8, R121, 0xffffff10 ;  /* 0xffffff1079087836 */ /* 0x000fe20000000000 */
[----:B------:R-:W-:Y:S02]  /*9870*/  IADD3 R9, PT, PT, R138, 0xf0, -R139 ;  /* 0x000000f08a097810 */ /* 0x000fe40007ffe88b */
[----:B------:R-:W-:Y:S02]  /*9880*/  FSEL R223, R6, -INF , P5 ;  /* 0xff80000006df7808 */ /* 0x000fe40002800000 */
[----:B------:R-:W-:Y:S02]  /*9890*/  ISETP.GE.AND P5, PT, R4, R198, PT ;  /* 0x000000c60400720c */ /* 0x000fe40003fa6270 */
[----:B------:R-:W-:-:S02]  /*98a0*/  FSEL R223, R223, -INF , !P4 ;  /* 0xff800000dfdf7808 */ /* 0x000fc40006000000 */
[C---:B------:R-:W-:Y:S02]  /*98b0*/  ISETP.GE.AND P4, PT, R4.reuse, R197, PT ;  /* 0x000000c50400720c */ /* 0x040fe40003f86270 */
[----:B------:R-:W-:Y:S02]  /*98c0*/  FSEL R209, R5, -INF , P5 ;  /* 0xff80000005d17808 */ /* 0x000fe40002800000 */
[C---:B------:R-:W-:Y:S02]  /*98d0*/  ISETP.GE.AND P5, PT, R4.reuse, R195, PT ;  /* 0x000000c30400720c */ /* 0x040fe40003fa6270 */
[----:B------:R-:W-:Y:S02]  /*98e0*/  FSEL R209, R209, -INF , !P4 ;  /* 0xff800000d1d17808 */ /* 0x000fe40006000000 */
[----:B------:R-:W-:Y:S02]  /*98f0*/  ISETP.GE.AND P4, PT, R4, R196, PT ;  /* 0x000000c40400720c */ /* 0x000fe40003f86270 */
[----:B------:R-:W-:Y:S01]  /*9900*/  IABS R9, R9 ;  /* 0x0000000900097213 */ /* 0x000fe20000000000 */
[----:B------:R-:W1:Y:S01]  /*9910*/  LDSM.16.M88.4 R4, [R168+0x7800] ;  /* 0x00780000a804783b */ /* 0x000e620000000200 */
[----:B------:R-:W-:-:S02]  /*9920*/  FSEL R225, R225, -INF , P4 ;  /* 0xff800000e1e17808 */ /* 0x000fc40002000000 */
[----:B------:R-:W-:Y:S02]  /*9930*/  I2FP.F32.S32 R9, R9 ;  /* 0x0000000900097245 */ /* 0x000fe40000201400 */
[----:B------:R-:W-:Y:S02]  /*9940*/  ISETP.GE.AND P4, PT, R8, R198, PT ;  /* 0x000000c60800720c */ /* 0x000fe40003f86270 */
[----:B------:R-:W-:Y:S01]  /*9950*/  IADD3 R13, PT, PT, R185, 0xf0, -R139 ;  /* 0x000000f0b90d7810 */ /* 0x000fe20007ffe88b */
[----:B------:R-:W-:Y:S01]  /*9960*/  FFMA.FTZ R9, -R212, R9, R132 ;  /* 0x00000009d4097223 */ /* 0x000fe20000010184 */
[----:B------:R-:W-:Y:S02]  /*9970*/  FSEL R225, R225, -INF , !P5 ;  /* 0xff800000e1e17808 */ /* 0x000fe40006800000 */
[----:B------:R-:W-:Y:S02]  /*9980*/  ISETP.GE.AND P5, PT, R8, R197, PT ;  /* 0x000000c50800720c */ /* 0x000fe40003fa6270 */
[----:B------:R-:W-:-:S02]  /*9990*/  FSEL R167, R9, -INF , P4 ;  /* 0xff80000009a77808 */ /* 0x000fc40002000000 */
[----:B------:R-:W-:Y:S02]  /*99a0*/  IABS R12, R12 ;  /* 0x0000000c000c7213 */ /* 0x000fe40000000000 */
[----:B------:R-:W-:Y:S02]  /*99b0*/  IABS R13, R13 ;  /* 0x0000000d000d7213 */ /* 0x000fe40000000000 */
[----:B------:R-:W-:Y:S02]  /*99c0*/  FSEL R167, R167, -INF , !P5 ;  /* 0xff800000a7a77808 */ /* 0x000fe40006800000 */
[C---:B------:R-:W-:Y:S02]  /*99d0*/  ISETP.GE.AND P4, PT, R8.reuse, R195, PT ;  /* 0x000000c30800720c */ /* 0x040fe40003f86270 */
[----:B------:R-:W-:Y:S02]  /*99e0*/  ISETP.GE.AND P5, PT, R8, R196, PT ;  /* 0x000000c40800720c */ /* 0x000fe40003fa6270 */
[----:B------:R-:W2:Y:S01]  /*99f0*/  LDSM.16.M88.4 R8, [R169+0x7800] ;  /* 0x00780000a908783b */ /* 0x000ea20000000200 */
[----:B------:R-:W-:-:S02]  /*9a00*/  I2FP.F32.S32 R12, R12 ;  /* 0x0000000c000c7245 */ /* 0x000fc40000201400 */
[----:B------:R-:W-:Y:S02]  /*9a10*/  I2FP.F32.S32 R13, R13 ;  /* 0x0000000d000d7245 */ /* 0x000fe40000201400 */
[----:B------:R-:W-:Y:S01]  /*9a20*/  IADD3 R15, PT, PT, R138, 0xe8, -R139 ;  /* 0x000000e88a0f7810 */ /* 0x000fe20007ffe88b */
[C---:B------:R-:W-:Y:S01]  /*9a30*/  FFMA.FTZ R133, -R212.reuse, R12, R133 ;  /* 0x0000000cd4857223 */ /* 0x040fe20000010185 */
[C-C-:B------:R-:W-:Y:S01]  /*9a40*/  IADD3 R12, PT, PT, R185.reuse, 0xef, -R139.reuse ;  /* 0x000000efb90c7810 */ /* 0x140fe20007ffe88b */
[----:B------:R-:W-:Y:S01]  /*9a50*/  FFMA.FTZ R13, -R212, R13, R134 ;  /* 0x0000000dd40d7223 */ /* 0x000fe20000010186 */
[----:B------:R-:W-:Y:S02]  /*9a60*/  IADD3 R16, PT, PT, R185, 0xbf, -R139 ;  /* 0x000000bfb9107810 */ /* 0x000fe40007ffe88b */
[----:B------:R-:W-:Y:S02]  /*9a70*/  IABS R12, R12 ;  /* 0x0000000c000c7213 */ /* 0x000fe40000000000 */
[----:B------:R-:W-:-:S02]  /*9a80*/  FSEL R173, R13, -INF , P5 ;  /* 0xff8000000dad7808 */ /* 0x000fc40002800000 */
[C---:B------:R-:W-:Y:S01]  /*9a90*/  ISETP.GE.AND P5, PT, R14.reuse, R198, PT ;  /* 0x000000c60e00720c */ /* 0x040fe20003fa6270 */
[C---:B-1----:R-:W-:Y:S01]  /*9aa0*/  HMMA.16816.F32 R124, R140.reuse, R4, R124 ;  /* 0x000000048c7c723c */ /* 0x042fe2000000187c */
[----:B------:R-:W-:Y:S02]  /*9ab0*/  FSEL R173, R173, -INF , !P4 ;  /* 0xff800000adad7808 */ /* 0x000fe40006000000 */
[----:B------:R-:W-:Y:S02]  /*9ac0*/  I2FP.F32.S32 R12, R12 ;  /* 0x0000000c000c7245 */ /* 0x000fe40000201400 */
[----:B------:R-:W-:Y:S02]  /*9ad0*/  IABS R13, R15 ;  /* 0x0000000f000d7213 */ /* 0x000fe40000000000 */
[----:B------:R-:W-:Y:S01]  /*9ae0*/  ISETP.GE.AND P4, PT, R14, R197, PT ;  /* 0x000000c50e00720c */ /* 0x000fe20003f86270 */
[----:B------:R-:W-:Y:S01]  /*9af0*/  FFMA.FTZ R135, -R212, R12, R135 ;  /* 0x0000000cd4877223 */ /* 0x000fe20000010187 */
[----:B------:R-:W-:Y:S01]  /*9b00*/  FSEL R165, R133, -INF , P5 ;  /* 0xff80000085a57808 */ /* 0x000fe20002800000 */
[----:B------:R-:W-:Y:S01]  /*9b10*/  VIADD R12, R121, 0xffffff18 ;  /* 0xffffff18790c7836 */ /* 0x000fe20000000000 */
[----:B------:R-:W-:Y:S01]  /*9b20*/  I2FP.F32.S32 R13, R13 ;  /* 0x0000000d000d7245 */ /* 0x000fe20000201400 */
[----:B------:R-:W-:Y:S01]  /*9b30*/  HMMA.16816.F32 R156, R140, R6, R156 ;  /* 0x000000068c9c723c */ /* 0x000fe2000000189c */
[----:B------:R-:W-:-:S02]  /*9b40*/  FSEL R165, R165, -INF , !P4 ;  /* 0xff800000a5a57808 */ /* 0x000fc40006000000 */
[----:B------:R-:W-:Y:S01]  /*9b50*/  ISETP.GE.AND P4, PT, R14, R196, PT ;  /* 0x000000c40e00720c */ /* 0x000fe20003f86270 */
[----:B------:R-:W-:Y:S01]  /*9b60*/  FFMA.FTZ R13, -R212, R13, R128 ;  /* 0x0000000dd40d7223 */ /* 0x000fe20000010180 */
[--C-:B------:R-:W-:Y:S02]  /*9b70*/  IADD3 R5, PT, PT, R185, 0xe8, -R139.reuse ;  /* 0x000000e8b9057810 */ /* 0x100fe40007ffe88b */
[----:B------:R-:W-:Y:S02]  /*9b80*/  IADD3 R4, PT, PT, R138, 0xe7, -R139 ;  /* 0x000000e78a047810 */ /* 0x000fe40007ffe88b */
[----:B------:R-:W-:Y:S01]  /*9b90*/  ISETP.GE.AND P5, PT, R14, R195, PT ;  /* 0x000000c30e00720c */ /* 0x000fe20003fa6270 */
[----:B------:R-:W-:Y:S01]  /*9ba0*/  VIADD R14, R121, 0xffffff21 ;  /* 0xffffff21790e7836 */ /* 0x000fe20000000000 */
[----:B------:R-:W-:Y:S01]  /*9bb0*/  FSEL R175, R135, -INF , P4 ;  /* 0xff80000087af7808 */ /* 0x000fe20002000000 */
[----:B--2---:R-:W-:Y:S01]  /*9bc0*/  HMMA.16816.F32 R124, R152, R8, R124 ;  /* 0x00000008987c723c */ /* 0x004fe2000000187c */
[----:B------:R-:W-:Y:S01]  /*9bd0*/  IABS R5, R5 ;  /* 0x0000000500057213 */ /* 0x000fe20000000000 */
[----:B------:R-:W-:Y:S01]  /*9be0*/  VIADD R8, R121, 0xffffff20 ;  /* 0xffffff2079087836 */ /* 0x000fe20000000000 */
[----:B------:R-:W-:-:S02]  /*9bf0*/  ISETP.GE.AND P4, PT, R12, R198, PT ;  /* 0x000000c60c00720c */ /* 0x000fc40003f86270 */
[----:B------:R-:W-:Y:S02]  /*9c00*/  IABS R4, R4 ;  /* 0x0000000400047213 */ /* 0x000fe40000000000 */
[----:B------:R-:W-:Y:S01]  /*9c10*/  FSEL R175, R175, -INF , !P5 ;  /* 0xff800000afaf7808 */ /* 0x000fe20006800000 */
[----:B------:R-:W-:Y:S01]  /*9c20*/  HMMA.16816.F32 R156, R152, R10, R156 ;  /* 0x0000000a989c723c */ /* 0x000fe2000000189c */
[----:B------:R-:W-:Y:S02]  /*9c30*/  I2FP.F32.S32 R5, R5 ;  /* 0x0000000500057245 */ /* 0x000fe40000201400 */
[----:B------:R-:W-:Y:S02]  /*9c40*/  ISETP.GE.AND P5, PT, R12, R197, PT ;  /* 0x000000c50c00720c */ /* 0x000fe40003fa6270 */
[----:B------:R-:W-:Y:S01]  /*9c50*/  FSEL R163, R13, -INF , P4 ;  /* 0xff8000000da37808 */ /* 0x000fe20002000000 */
[----:B------:R-:W-:Y:S01]  /*9c60*/  FFMA.FTZ R130, -R212, R5, R130 ;  /* 0x00000005d4827223 */ /* 0x000fe20000010182 */
[----:B------:R-:W-:Y:S01]  /*9c70*/  I2FP.F32.S32 R4, R4 ;  /* 0x0000000400047245 */ /* 0x000fe20000201400 */
[----:B------:R-:W-:Y:S01]  /*9c80*/  VIADD R5, R121, 0xffffff19 ;  /* 0xffffff1979057836 */ /* 0x000fe20000000000 */
[----:B------:R-:W-:-:S02]  /*9c90*/  FSEL R163, R163, -INF , !P5 ;  /* 0xff800000a3a37808 */ /* 0x000fc40006800000 */
[----:B------:R-:W-:Y:S01]  /*9ca0*/  ISETP.GE.AND P5, PT, R12, R196, PT ;  /* 0x000000c40c00720c */ /* 0x000fe20003fa6270 */
[----:B------:R-:W-:Y:S01]  /*9cb0*/  FFMA.FTZ R129, -R212, R4, R129 ;  /* 0x00000004d4817223 */ /* 0x000fe20000010181 */
[----:B------:R-:W-:Y:S02]  /*9cc0*/  IADD3 R4, PT, PT, R185, 0xe7, -R139 ;  /* 0x000000e7b9047810 */ /* 0x000fe40007ffe88b */
[----:B------:R-:W-:Y:S02]  /*9cd0*/  ISETP.GE.AND P4, PT, R12, R195, PT ;  /* 0x000000c30c00720c */ /* 0x000fe40003f86270 */
[----:B------:R-:W-:Y:S02]  /*9ce0*/  FSEL R177, R130, -INF , P5 ;  /* 0xff80000082b17808 */ /* 0x000fe40002800000 */
[----:B------:R-:W-:Y:S01]  /*9cf0*/  ISETP.GE.AND P5, PT, R5, R198, PT ;  /* 0x000000c60500720c */ /* 0x000fe20003fa6270 */
[----:B------:R-:W-:Y:S01]  /*9d00*/  FFMA.FTZ R149, -R212, R149, R159 ;  /* 0x00000095d4957223 */ /* 0x000fe2000001019f */
[----:B------:R-:W-:-:S02]  /*9d10*/  IABS R4, R4 ;  /* 0x0000000400047213 */ /* 0x000fc40000000000 */
[----:B------:R-:W-:Y:S02]  /*9d20*/  FSEL R177, R177, -INF , !P4 ;  /* 0xff800000b1b17808 */ /* 0x000fe40006000000 */
[----:B------:R-:W-:Y:S02]  /*9d30*/  ISETP.GE.AND P4, PT, R5, R197, PT ;  /* 0x000000c50500720c */ /* 0x000fe40003f86270 */
[----:B------:R-:W-:Y:S02]  /*9d40*/  FSEL R171, R129, -INF , P5 ;  /* 0xff80000081ab7808 */ /* 0x000fe40002800000 */
[----:B------:R-:W-:Y:S02]  /*9d50*/  I2FP.F32.S32 R4, R4 ;  /* 0x0000000400047245 */ /* 0x000fe40000201400 */
[----:B------:R-:W-:Y:S02]  /*9d60*/  IADD3 R9, PT, PT, R138, 0xe0, -R139 ;  /* 0x000000e08a097810 */ /* 0x000fe40007ffe88b */
[----:B------:R-:W-:Y:S01]  /*9d70*/  FSEL R171, R171, -INF , !P4 ;  /* 0xff800000abab7808 */ /* 0x000fe20006000000 */
[----:B------:R-:W-:Y:S01]  /*9d80*/  FFMA.FTZ R131, -R212, R4, R131 ;  /* 0x00000004d4837223 */ /* 0x000fe20000010183 */
[----:B------:R-:W-:-:S02]  /*9d90*/  ISETP.GE.AND P5, PT, R5, R195, PT ;  /* 0x000000c30500720c */ /* 0x000fc40003fa6270 */
[----:B------:R-:W-:Y:S02]  /*9da0*/  ISETP.GE.AND P4, PT, R5, R196, PT ;  /* 0x000000c40500720c */ /* 0x000fe40003f86270 */
[----:B------:R-:W-:Y:S01]  /*9db0*/  IABS R9, R9 ;  /* 0x0000000900097213 */ /* 0x000fe20000000000 */
[----:B------:R-:W1:Y:S01]  /*9dc0*/  LDSM.16.M88.4 R4, [R168+0x7c00] ;  /* 0x007c0000a804783b */ /* 0x000e620000000200 */
[----:B------:R-:W-:Y:S02]  /*9dd0*/  FSEL R179, R131, -INF , P4 ;  /* 0xff80000083b37808 */ /* 0x000fe40002000000 */
[----:B------:R-:W-:Y:S02]  /*9de0*/  I2FP.F32.S32 R9, R9 ;  /* 0x0000000900097245 */ /* 0x000fe40000201400 */
[----:B------:R-:W-:Y:S02]  /*9df0*/  ISETP.GE.AND P4, PT, R8, R198, PT ;  /* 0x000000c60800720c */ /* 0x000fe40003f86270 */
[--C-:B------:R-:W-:Y:S01]  /*9e00*/  IADD3 R12, PT, PT, R138, 0xdf, -R139.reuse ;  /* 0x000000df8a0c7810 */ /* 0x100fe20007ffe88b */
[----:B------:R-:W-:Y:S01]  /*9e10*/  FFMA.FTZ R9, -R212, R9, R124 ;  /* 0x00000009d4097223 */ /* 0x000fe2000001017c */
[----:B------:R-:W-:-:S02]  /*9e20*/  IADD3 R13, PT, PT, R185, 0xe0, -R139 ;  /* 0x000000e0b90d7810 */ /* 0x000fc40007ffe88b */
[----:B------:R-:W-:Y:S02]  /*9e30*/  FSEL R179, R179, -INF , !P5 ;  /* 0xff800000b3b37808 */ /* 0x000fe40006800000 */
[----:B------:R-:W-:Y:S02]  /*9e40*/  ISETP.GE.AND P5, PT, R8, R197, PT ;  /* 0x000000c50800720c */ /* 0x000fe40003fa6270 */
[----:B------:R-:W-:Y:S02]  /*9e50*/  FSEL R250, R9, -INF , P4 ;  /* 0xff80000009fa7808 */ /* 0x000fe40002000000 */
[----:B------:R-:W-:Y:S02]  /*9e60*/  IABS R12, R12 ;  /* 0x0000000c000c7213 */ /* 0x000fe40000000000 */
[----:B------:R-:W-:Y:S02]  /*9e70*/  IABS R13, R13 ;  /* 0x0000000d000d7213 */ /* 0x000fe40000000000 */
[----:B------:R-:W-:-:S02]  /*9e80*/  FSEL R250, R250, -INF , !P5 ;  /* 0xff800000fafa7808 */ /* 0x000fc40006800000 */
[C---:B------:R-:W-:Y:S02]  /*9e90*/  ISETP.GE.AND P4, PT, R8.reuse, R195, PT ;  /* 0x000000c30800720c */ /* 0x040fe40003f86270 */
[----:B------:R-:W-:Y:S02]  /*9ea0*/  ISETP.GE.AND P5, PT, R8, R196, PT ;  /* 0x000000c40800720c */ /* 0x000fe40003fa6270 */
[----:B------:R-:W2:Y:S01]  /*9eb0*/  LDSM.16.M88.4 R8, [R169+0x7c00] ;  /* 0x007c0000a908783b */ /* 0x000ea20000000200 */
[----:B------:R-:W-:Y:S02]  /*9ec0*/  I2FP.F32.S32 R12, R12 ;  /* 0x0000000c000c7245 */ /* 0x000fe40000201400 */
[----:B------:R-:W-:Y:S02]  /*9ed0*/  I2FP.F32.S32 R13, R13 ;  /* 0x0000000d000d7245 */ /* 0x000fe40000201400 */
[----:B------:R-:W-:Y:S01]  /*9ee0*/  IADD3 R15, PT, PT, R138, 0xd8, -R139 ;  /* 0x000000d88a0f7810 */ /* 0x000fe20007ffe88b */
[C---:B------:R-:W-:Y:S01]  /*9ef0*/  FFMA.FTZ R125, -R212.reuse, R12, R125 ;  /* 0x0000000cd47d7223 */ /* 0x040fe2000001017d */
[----:B------:R-:W-:Y:S01]  /*9f00*/  IADD3 R12, PT, PT, R185, 0xdf, -R139 ;  /* 0x000000dfb90c7810 */ /* 0x000fe20007ffe88b */
[----:B------:R-:W-:Y:S01]  /*9f10*/  FFMA.FTZ R13, -R212, R13, R126 ;  /* 0x0000000dd40d7223 */ /* 0x000fe2000001017e */
[----:B------:R-:W-:-:S02]  /*9f20*/  IABS R16, R16 ;  /* 0x0000001000107213 */ /* 0x000fc40000000000 */
[----:B------:R-:W-:Y:S02]  /*9f30*/  IABS R12, R12 ;  /* 0x0000000c000c7213 */ /* 0x000fe40000000000 */
[----:B------:R-:W-:Y:S01]  /*9f40*/  FSEL R151, R13, -INF , P5 ;  /* 0xff8000000d977808 */ /* 0x000fe20002800000 */
[C---:B-1----:R-:W-:Y:S01]  /*9f50*/  HMMA.16816.F32 R64, R140.reuse, R4, R64 ;  /* 0x000000048c40723c */ /* 0x042fe20000001840 */
[C---:B------:R-:W-:Y:S02]  /*9f60*/  ISETP.GE.AND P5, PT, R14.reuse, R198, PT ;  /* 0x000000c60e00720c */ /* 0x040fe40003fa6270 */
[----:B------:R-:W-:Y:S02]  /*9f70*/  FSEL R151, R151, -INF , !P4 ;  /* 0xff80000097977808 */ /* 0x000fe40006000000 */
[----:B------:R-:W-:Y:S02]  /*9f80*/  I2FP.F32.S32 R12, R12 ;  /* 0x0000000c000c7245 */ /* 0x000fe40000201400 */
[----:B------:R-:W-:Y:S01]  /*9f90*/  IABS R13, R15 ;  /* 0x0000000f000d7213 */ /* 0x000fe20000000000 */
[----:B------:R-:W-:Y:S01]  /*9fa0*/  HMMA.16816.F32 R60, R140, R6, R60 ;  /* 0x000000068c3c723c */ /* 0x000fe2000000183c */
[----:B------:R-:W-:Y:S01]  /*9fb0*/  ISETP.GE.AND P4, PT, R14, R197, PT ;  /* 0x000000c50e00720c */ /* 0x000fe20003f86270 */
[----:B------:R-:W-:Y:S01]  /*9fc0*/  FFMA.FTZ R127, -R212, R12, R127 ;  /* 0x0000000cd47f7223 */ /* 0x000fe2000001017f */
[----:B------:R-:W-:Y:S01]  /*9fd0*/  FSEL R252, R125, -INF , P5 ;  /* 0xff8000007dfc7808 */ /* 0x000fe20002800000 */
[----:B------:R-:W-:Y:S01]  /*9fe0*/  VIADD R12, R121, 0xffffff28 ;  /* 0xffffff28790c7836 */ /* 0x000fe20000000000 */
[----:B------:R-:W-:-:S02]  /*9ff0*/  I2FP.F32.S32 R13, R13 ;  /* 0x0000000d000d7245 */ /* 0x000fc40000201400 */
[----:B------:R-:W-:Y:S02]  /*a000*/  FSEL R252, R252, -INF , !P4 ;  /* 0xff800000fcfc7808 */ /* 0x000fe40006000000 */
        /* <DEDUP_REMOVED lines=10> */
[----:B------:R-:W-:-:S02]  /*a0b0*/  IABS R4, R4 ;  /* 0x0000000400047213 */ /* 0x000fc40000000000 */
[C---:B------:R-:W-:Y:S02]  /*a0c0*/  ISETP.GE.AND P4, PT, R12.reuse, R198, PT ;  /* 0x000000c60c00720c */ /* 0x040fe40003f86270 */
[----:B------:R-:W-:Y:S01]  /*a0d0*/  FSEL R161, R161, -INF , !P5 ;  /* 0xff800000a1a17808 */ /* 0x000fe20006800000 */
[----:B------:R-:W-:Y:S01]  /*a0e0*/  HMMA.16816.F32 R60, R152, R10, R60 ;  /* 0x0000000a983c723c */ /* 0x000fe2000000183c */
[----:B------:R-:W-:Y:S02]  /*a0f0*/  I2FP.F32.S32 R5, R5 ;  /* 0x0000000500057245 */ /* 0x000fe40000201400 */
[----:B------:R-:W-:Y:S02]  /*a100*/  I2FP.F32.S32 R4, R4 ;  /* 0x0000000400047245 */ /* 0x000fe40000201400 */
[----:B------:R-:W-:Y:S01]  /*a110*/  ISETP.GE.AND P5, PT, R12, R197, PT ;  /* 0x000000c50c00720c */ /* 0x000fe20003fa6270 */
[C---:B------:R-:W-:Y:S01]  /*a120*/  FFMA.FTZ R5, -R212.reuse, R5, R158 ;  /* 0x00000005d4057223 */ /* 0x040fe2000001019e */
[----:B------:R-:W-:Y:S01]  /*a130*/  FSEL R145, R13, -INF , P4 ;  /* 0xff8000000d917808 */ /* 0x000fe20002000000 */
[----:B------:R-:W-:Y:S01]  /*a140*/  FFMA.FTZ R147, -R212, R4, R157 ;  /* 0x00000004d4937223 */ /* 0x000fe2000001019d */
[----:B------:R-:W-:Y:S01]  /*a150*/  VIADD R4, R121, 0xffffff29 ;  /* 0xffffff2979047836 */ /* 0x000fe20000000000 */
[----:B------:R-:W-:-:S02]  /*a160*/  ISETP.GE.AND P4, PT, R12, R195, PT ;  /* 0x000000c30c00720c */ /* 0x000fc40003f86270 */
[----:B------:R-:W-:Y:S02]  /*a170*/  FSEL R145, R145, -INF , !P5 ;  /* 0xff80000091917808 */ /* 0x000fe40006800000 */
[----:B------:R-:W-:Y:S02]  /*a180*/  ISETP.GE.AND P5, PT, R12, R196, PT ;  /* 0x000000c40c00720c */ /* 0x000fe40003fa6270 */
        /* <DEDUP_REMOVED lines=14> */
[--C-:B------:R-:W-:Y:S01]  /*a270*/  IADD3 R12, PT, PT, R138, 0xcf, -R139.reuse ;  /* 0x000000cf8a0c7810 */ /* 0x100fe20007ffe88b */
[----:B------:R-:W-:Y:S01]  /*a280*/  FFMA.FTZ R9, -R212, R9, R64 ;  /* 0x00000009d4097223 */ /* 0x000fe20000010140 */
[----:B------:R-:W-:Y:S02]  /*a290*/  IADD3 R13, PT, PT, R185, 0xd0, -R139 ;  /* 0x000000d0b90d7810 */ /* 0x000fe40007ffe88b */
[----:B------:R-:W-:Y:S02]  /*a2a0*/  FSEL R149, R149, -INF , !P5 ;  /* 0xff80000095957808 */ /* 0x000fe40006800000 */
[----:B------:R-:W-:-:S02]  /*a2b0*/  ISETP.GE.AND P5, PT, R8, R197, PT ;  /* 0x000000c50800720c */ /* 0x000fc40003fa6270 */
[----:B------:R-:W-:Y:S02]  /*a2c0*/  FSEL R234, R9, -INF , P4 ;  /* 0xff80000009ea7808 */ /* 0x000fe40002000000 */
[----:B------:R-:W-:Y:S02]  /*a2d0*/  IABS R12, R12 ;  /* 0x0000000c000c7213 */ /* 0x000fe40000000000 */
[----:B------:R-:W-:Y:S02]  /*a2e0*/  IABS R13, R13 ;  /* 0x0000000d000d7213 */ /* 0x000fe40000000000 */
[----:B------:R-:W-:Y:S02]  /*a2f0*/  FSEL R234, R234, -INF , !P5 ;  /* 0xff800000eaea7808 */ /* 0x000fe40006800000 */
[C---:B------:R-:W-:Y:S02]  /*a300*/  ISETP.GE.AND P4, PT, R8.reuse, R195, PT ;  /* 0x000000c30800720c */ /* 0x040fe40003f86270 */
[----:B------:R-:W-:-:S02]  /*a310*/  ISETP.GE.AND P5, PT, R8, R196, PT ;  /* 0x000000c40800720c */ /* 0x000fc40003fa6270 */
[----:B------:R-:W2:Y:S01]  /*a320*/  LDSM.16.M88.4 R8, [R169+0x8000] ;  /* 0x00800000a908783b */ /* 0x000ea20000000200 */
[----:B------:R-:W-:Y:S02]  /*a330*/  I2FP.F32.S32 R12, R12 ;  /* 0x0000000c000c7245 */ /* 0x000fe40000201400 */
[----:B------:R-:W-:Y:S02]  /*a340*/  I2FP.F32.S32 R13, R13 ;  /* 0x0000000d000d7245 */ /* 0x000fe40000201400 */
[----:B------:R-:W-:Y:S01]  /*a350*/  IADD3 R15, PT, PT, R138, 0xc8, -R139 ;  /* 0x000000c88a0f7810 */ /* 0x000fe20007ffe88b */
[C---:B------:R-:W-:Y:S01]  /*a360*/  FFMA.FTZ R65, -R212.reuse, R12, R65 ;  /* 0x0000000cd4417223 */ /* 0x040fe20000010141 */
[--C-:B------:R-:W-:Y:S01]  /*a370*/  IADD3 R12, PT, PT, R185, 0xcf, -R139.reuse ;  /* 0x000000cfb90c7810 */ /* 0x100fe20007ffe88b */
[----:B------:R-:W-:Y:S01]  /*a380*/  FFMA.FTZ R13, -R212, R13, R66 ;  /* 0x0000000dd40d7223 */ /* 0x000fe20000010142 */
[----:B------:R-:W-:Y:S02]  /*a390*/  IADD3 R17, PT, PT, R138, 0xb8, -R139 ;  /* 0x000000b88a117810 */ /* 0x000fe40007ffe88b */
[----:B------:R-:W-:-:S02]  /*a3a0*/  IABS R12, R12 ;  /* 0x0000000c000c7213 */ /* 0x000fc40000000000 */
[----:B------:R-:W-:Y:S01]  /*a3b0*/  FSEL R244, R13, -INF , P5 ;  /* 0xff8000000df47808 */ /* 0x000fe20002800000 */
[C---:B-1----:R-:W-:Y:S01]  /*a3c0*/  HMMA.16816.F32 R56, R140.reuse, R4, R56 ;  /* 0x000000048c38723c */ /* 0x042fe20000001838 */
[----:B------:R-:W-:Y:S02]  /*a3d0*/  ISETP.GE.AND P5, PT, R14, R198, PT ;  /* 0x000000c60e00720c */ /* 0x000fe40003fa6270 */
        /* <DEDUP_REMOVED lines=14> */
[----:B------:R-:W-:Y:S02]  /*a4c0*/  ISETP.GE.AND P5, PT, R14, R195, PT ;  /* 0x000000c30e00720c */ /* 0x000fe40003fa6270 */
        /* <DEDUP_REMOVED lines=20> */
[----:B------:R-:W-:Y:S02]  /*a610*/  ISETP.GE.AND P5, PT, R5, R198, PT ;  /* 0x000000c60500720c */ /* 0x000fe40003fa6270 */
        /* <DEDUP_REMOVED lines=25> */
[----:B------:R-:W-:Y:S02]  /*a7b0*/  I2FP.F32.S32 R12, R12 ;  /* 0x0000000c000c7245 */ /* 0x000fe40000201400 */
[----:B------:R-:W-:Y:S02]  /*a7c0*/  I2FP.F32.S32 R13, R13 ;  /* 0x0000000d000d7245 */ /* 0x000fe40000201400 */
[----:B------:R-:W-:Y:S01]  /*a7d0*/  ISETP.GE.AND P5, PT, R8, R196, PT ;  /* 0x000000c40800720c */ /* 0x000fe20003fa6270 */
[C---:B------:R-:W-:Y:S01]  /*a7e0*/  FFMA.FTZ R57, -R212.reuse, R12, R57 ;  /* 0x0000000cd4397223 */ /* 0x040fe20000010139 */
[----:B------:R-:W2:Y:S01]  /*a7f0*/  LDSM.16.M88.4 R8, [R169+0x8400] ;  /* 0x00840000a908783b */ /* 0x000ea20000000200 */
[----:B------:R-:W-:Y:S01]  /*a800*/  FFMA.FTZ R13, -R212, R13, R58 ;  /* 0x0000000dd40d7223 */ /* 0x000fe2000001013a */
[----:B------:R-:W-:Y:S01]  /*a810*/  VIADD R12, R121, 0xffffff41 ;  /* 0xffffff41790c7836 */ /* 0x000fe20000000000 */
[----:B------:R-:W-:-:S02]  /*a820*/  I2FP.F32.S32 R16, R16 ;  /* 0x0000001000107245 */ /* 0x000fc40000201400 */
[----:B------:R-:W-:Y:S02]  /*a830*/  IABS R17, R17 ;  /* 0x0000001100117213 */ /* 0x000fe40000000000 */
[----:B------:R-:W-:Y:S01]  /*a840*/  FSEL R228, R13, -INF , P5 ;  /* 0xff8000000de47808 */ /* 0x000fe20002800000 */
[----:B------:R-:W-:Y:S01]  /*a850*/  FFMA.FTZ R59, -R212, R16, R59 ;  /* 0x00000010d43b7223 */ /* 0x000fe2000001013b */
[----:B------:R-:W-:Y:S01]  /*a860*/  ISETP.GE.AND P5, PT, R12, R198, PT ;  /* 0x000000c60c00720c */ /* 0x000fe20003fa6270 */
[----:B------:R-:W-:Y:S01]  /*a870*/  VIADD R16, R121, 0xffffff48 ;  /* 0xffffff4879107836 */ /* 0x000fe20000000000 */
[----:B------:R-:W-:Y:S02]  /*a880*/  FSEL R228, R228, -INF , !P4 ;  /* 0xff800000e4e47808 */ /* 0x000fe40006000000 */
[----:B------:R-:W-:Y:S02]  /*a890*/  ISETP.GE.AND P4, PT, R12, R197, PT ;  /* 0x000000c50c00720c */ /* 0x000fe40003f86270 */
[----:B------:R-:W-:-:S02]  /*a8a0*/  FSEL R208, R57, -INF , P5 ;  /* 0xff80000039d07808 */ /* 0x000fc40002800000 */
[----:B------:R-:W-:Y:S02]  /*a8b0*/  ISETP.GE.AND P5, PT, R12, R195, PT ;  /* 0x000000c30c00720c */ /* 0x000fe40003fa6270 */
[----:B------:R-:W-:Y:S02]  /*a8c0*/  FSEL R208, R208, -INF , !P4 ;  /* 0xff800000d0d07808 */ /* 0x000fe40006000000 */
[----:B------:R-:W-:Y:S02]  /*a8d0*/  ISETP.GE.AND P4, PT, R12, R196, PT ;  /* 0x000000c40c00720c */ /* 0x000fe40003f86270 */
[----:B------:R-:W-:Y:S01]  /*a8e0*/  I2FP.F32.S32 R17, R17 ;  /* 0x0000001100117245 */ /* 0x000fe20000201400 */
[----:B-1----:R-:W-:Y:S01]  /*a8f0*/  HMMA.16816.F32 R12, R140, R4, R44 ;  /* 0x000000048c0c723c */ /* 0x002fe2000000182c */
[--C-:B------:R-:W-:Y:S02]  /*a900*/  IADD3 R5, PT, PT, R185, 0xb8, -R139.reuse ;  /* 0x000000b8b9057810 */ /* 0x100fe40007ffe88b */
[----:B------:R-:W-:Y:S01]  /*a910*/  IADD3 R4, PT, PT, R138, 0xb7, -R139 ;  /* 0x000000b78a047810 */ /* 0x000fe20007ffe88b */
[----:B------:R-:W-:Y:S01]  /*a920*/  FFMA.FTZ R17, -R212, R17, R48 ;  /* 0x00000011d4117223 */ /* 0x000fe20000010130 */
[----:B------:R-:W-:-:S02]  /*a930*/  FSEL R232, R59, -INF , P4 ;  /* 0xff8000003be87808 */ /* 0x000fc40002000000 */
[----:B------:R-:W-:Y:S02]  /*a940*/  IABS R5, R5 ;  /* 0x0000000500057213 */ /* 0x000fe40000000000 */
[----:B------:R-:W-:Y:S02]  /*a950*/  ISETP.GE.AND P4, PT, R16, R198, PT ;  /* 0x000000c61000720c */ /* 0x000fe40003f86270 */
[----:B------:R-:W-:Y:S02]  /*a960*/  IABS R4, R4 ;  /* 0x0000000400047213 */ /* 0x000fe40000000000 */
[----:B------:R-:W-:Y:S02]  /*a970*/  FSEL R232, R232, -INF , !P5 ;  /* 0xff800000e8e87808 */ /* 0x000fe40006800000 */
[----:B------:R-:W-:Y:S02]  /*a980*/  I2FP.F32.S32 R5, R5 ;  /* 0x0000000500057245 */ /* 0x000fe40000201400 */
[----:B------:R-:W-:-:S02]  /*a990*/  ISETP.GE.AND P5, PT, R16, R197, PT ;  /* 0x000000c51000720c */ /* 0x000fc40003fa6270 */
[----:B------:R-:W-:Y:S01]  /*a9a0*/  FSEL R210, R17, -INF , P4 ;  /* 0xff80000011d27808 */ /* 0x000fe20002000000 */
[----:B------:R-:W-:Y:S01]  /*a9b0*/  FFMA.FTZ R50, -R212, R5, R50 ;  /* 0x00000005d4327223 */ /* 0x000fe20000010132 */
[----:B------:R-:W-:Y:S01]  /*a9c0*/  I2FP.F32.S32 R4, R4 ;  /* 0x0000000400047245 */ /* 0x000fe20000201400 */
[----:B------:R-:W-:Y:S01]  /*a9d0*/  VIADD R5, R121, 0xffffff49 ;  /* 0xffffff4979057836 */ /* 0x000fe20000000000 */
[----:B------:R-:W-:Y:S01]  /*a9e0*/  FSEL R210, R210, -INF , !P5 ;  /* 0xff800000d2d27808 */ /* 0x000fe20006800000 */
[----:B--2---:R-:W-:Y:S01]  /*a9f0*/  HMMA.16816.F32 R12, R152, R8, R12 ;  /* 0x00000008980c723c */ /* 0x004fe2000000180c */
[----:B------:R-:W-:Y:S01]  /*aa00*/  ISETP.GE.AND P5, PT, R16, R196, PT ;  /* 0x000000c41000720c */ /* 0x000fe20003fa6270 */
[----:B------:R-:W-:Y:S01]  /*aa10*/  FFMA.FTZ R49, -R212, R4, R49 ;  /* 0x00000004d4317223 */ /* 0x000fe20000010131 */
[----:B------:R-:W-:Y:S01]  /*aa20*/  IADD3 R4, PT, PT, R185, 0xb7, -R139 ;  /* 0x000000b7b9047810 */ /* 0x000fe20007ffe88b */
[----:B------:R-:W-:Y:S01]  /*aa30*/  VIADD R8, R121, 0xffffff50 ;  /* 0xffffff5079087836 */ /* 0x000fe20000000000 */
[----:B------:R-:W-:-:S02]  /*aa40*/  ISETP.GE.AND P4, PT, R16, R195, PT ;  /* 0x000000c31000720c */ /* 0x000fc40003f86270 */
[----:B------:R-:W-:Y:S01]  /*aa50*/  FSEL R230, R50, -INF , P5 ;  /* 0xff80000032e67808 */ /* 0x000fe20002800000 */
[----:B------:R-:W-:Y:S01]  /*aa60*/  HMMA.16816.F32 R16, R140, R6, R40 ;  /* 0x000000068c10723c */ /* 0x000fe20000001828 */
[C---:B------:R-:W-:Y:S02]  /*aa70*/  ISETP.GE.AND P5, PT, R5.reuse, R198, PT ;  /* 0x000000c60500720c */ /* 0x040fe40003fa6270 */
[----:B------:R-:W-:Y:S02]  /*aa80*/  IABS R4, R4 ;  /* 0x0000000400047213 */ /* 0x000fe40000000000 */
[----:B------:R-:W-:Y:S02]  /*aa90*/  FSEL R230, R230, -INF , !P4 ;  /* 0xff800000e6e67808 */ /* 0x000fe40006000000 */
[----:B------:R-:W-:Y:S02]  /*aaa0*/  ISETP.GE.AND P4, PT, R5, R197, PT ;  /* 0x000000c50500720c */ /* 0x000fe40003f86270 */
[----:B------:R-:W-:-:S02]  /*aab0*/  FSEL R224, R49, -INF , P5 ;  /* 0xff80000031e07808 */ /* 0x000fc40002800000 */
[----:B------:R-:W-:Y:S02]  /*aac0*/  I2FP.F32.S32 R4, R4 ;  /* 0x0000000400047245 */ /* 0x000fe40000201400 */
[----:B------:R-:W-:Y:S02]  /*aad0*/  IADD3 R9, PT, PT, R138, 0xb0, -R139 ;  /* 0x000000b08a097810 */ /* 0x000fe40007ffe88b */
[----:B------:R-:W-:Y:S01]  /*aae0*/  FSEL R224, R224, -INF , !P4 ;  /* 0xff800000e0e07808 */ /* 0x000fe20006000000 */
[----:B------:R-:W-:Y:S01]  /*aaf0*/  FFMA.FTZ R51, -R212, R4, R51 ;  /* 0x00000004d4337223 */ /* 0x000fe20000010133 */
[C---:B------:R-:W-:Y:S02]  /*ab00*/  ISETP.GE.AND P5, PT, R5.reuse, R195, PT ;  /* 0x000000c30500720c */ /* 0x040fe40003fa6270 */
[----:B------:R-:W-:Y:S01]  /*ab10*/  ISETP.GE.AND P4, PT, R5, R196, PT ;  /* 0x000000c40500720c */ /* 0x000fe20003f86270 */
[----:B------:R-:W-:Y:S01]  /*ab20*/  HMMA.16816.F32 R16, R152, R10, R16 ;  /* 0x0000000a9810723c */ /* 0x000fe20000001810 */
        /* <DEDUP_REMOVED lines=18> */
[----:B------:R-:W-:-:S03]  /*ac50*/  I2FP.F32.S32 R41, R41 ;  /* 0x0000002900297245 */ /* 0x000fc60000201400 */
[C---:B------:R-:W-:Y:S01]  /*ac60*/  FFMA.FTZ R170, -R212.reuse, R12, R13 ;  /* 0x0000000cd4aa7223 */ /* 0x040fe2000001010d */
[--C-:B------:R-:W-:Y:S01]  /*ac70*/  IADD3 R12, PT, PT, R185, 0xaf, -R139.reuse ;  /* 0x000000afb90c7810 */ /* 0x100fe20007ffe88b */
[----:B------:R-:W-:Y:S01]  /*ac80*/  FFMA.FTZ R41, -R212, R41, R14 ;  /* 0x00000029d4297223 */ /* 0x000fe2000001010e */
[----:B------:R-:W-:Y:S01]  /*ac90*/  VIADD R14, R121, 0xffffff51 ;  /* 0xffffff51790e7836 */ /* 0x000fe20000000000 */
[----:B------:R-:W-:Y:S02]  /*aca0*/  IADD3 R13, PT, PT, R138, 0xa8, -R139 ;  /* 0x000000a88a0d7810 */ /* 0x000fe40007ffe88b */
[----:B------:R-:W-:Y:S01]  /*acb0*/  IABS R12, R12 ;  /* 0x0000000c000c7213 */ /* 0x000fe20000000000 */
[----:B-1----:R-:W-:Y:S01]  /*acc0*/  HMMA.16816.F32 R36, R140, R4, R36 ;  /* 0x000000048c24723c */ /* 0x002fe20000001824 */
[----:B------:R-:W-:Y:S02]  /*acd0*/  FSEL R178, R41, -INF , P5 ;  /* 0xff80000029b27808 */ /* 0x000fe40002800000 */
[----:B------:R-:W-:-:S02]  /*ace0*/  ISETP.GE.AND P5, PT, R14, R198, PT ;  /* 0x000000c60e00720c */ /* 0x000fc40003fa6270 */
[----:B------:R-:W-:Y:S02]  /*acf0*/  FSEL R178, R178, -INF , !P4 ;  /* 0xff800000b2b27808 */ /* 0x000fe40006000000 */
[----:B------:R-:W-:Y:S01]  /*ad00*/  I2FP.F32.S32 R12, R12 ;  /* 0x0000000c000c7245 */ /* 0x000fe20000201400 */
[----:B------:R-:W-:Y:S01]  /*ad10*/  HMMA.16816.F32 R32, R140, R6, R32 ;  /* 0x000000068c20723c */ /* 0x000fe20000001820 */
[----:B------:R-:W-:Y:S02]  /*ad20*/  IABS R13, R13 ;  /* 0x0000000d000d7213 */ /* 0x000fe40000000000 */
        /* <DEDUP_REMOVED lines=22> */
[----:B------:R-:W-:Y:S02]  /*ae90*/  FSEL R166, R166, -INF , !P5 ;  /* 0xff800000a6a67808 */ /* 0x000fe40006800000 */
[----:B------:R-:W-:Y:S01]  /*aea0*/  ISETP.GE.AND P5, PT, R12, R196, PT ;  /* 0x000000c40c00720c */ /* 0x000fe20003fa6270 */
[----:B------:R-:W-:Y:S01]  /*aeb0*/  FFMA.FTZ R17, -R212, R4, R17 ;  /* 0x00000004d4117223 */ /* 0x000fe20000010111 */
[----:B------:R-:W-:Y:S02]  /*aec0*/  IADD3 R4, PT, PT, R185, 0xa7, -R139 ;  /* 0x000000a7b9047810 */ /* 0x000fe40007ffe88b */
[----:B------:R-:W-:-:S02]  /*aed0*/  ISETP.GE.AND P4, PT, R12, R195, PT ;  /* 0x000000c30c00720c */ /* 0x000fc40003f86270 */
[----:B------:R-:W-:Y:S01]  /*aee0*/  FSEL R176, R18, -INF , P5 ;  /* 0xff80000012b07808 */ /* 0x000fe20002800000 */
[----:B--2---:R-:W-:Y:S01]  /*aef0*/  HMMA.16816.F32 R12, R152, R8, R36 ;  /* 0x00000008980c723c */ /* 0x004fe20000001824 */
[----:B------:R-:W-:Y:S01]  /*af00*/  ISETP.GE.AND P5, PT, R5, R198, PT ;  /* 0x000000c60500720c */ /* 0x000fe20003fa6270 */
[----:B------:R-:W-:Y:S01]  /*af10*/  VIADD R8, R121, 0xffffff60 ;  /* 0xffffff6079087836 */ /* 0x000fe20000000000 */
        /* <DEDUP_REMOVED lines=9> */
[----:B------:R-:W-:Y:S02]  /*afb0*/  ISETP.GE.AND P4, PT, R5, R196, PT ;  /* 0x000000c40500720c */ /* 0x000fe40003f86270 */
[----:B------:R-:W-:Y:S01]  /*afc0*/  IABS R9, R9 ;  /* 0x0000000900097213 */ /* 0x000fe20000000000 */
[----:B------:R-:W1:Y:S01]  /*afd0*/  LDSM.16.M88.4 R4, [R168+0x8c00] ;  /* 0x008c0000a804783b */ /* 0x000e620000000200 */
[----:B------:R-:W-:-:S02]  /*afe0*/  FSEL R19, R19, -INF , P4 ;  /* 0xff80000013137808 */ /* 0x000fc40002000000 */
[----:B------:R-:W-:Y:S02]  /*aff0*/  I2FP.F32.S32 R9, R9 ;  /* 0x0000000900097245 */ /* 0x000fe40000201400 */
[----:B------:R-:W-:Y:S02]  /*b000*/  ISETP.GE.AND P4, PT, R8, R198, PT ;  /* 0x000000c60800720c */ /* 0x000fe40003f86270 */
[----:B------:R-:W-:Y:S01]  /*b010*/  FSEL R172, R19, -INF , !P5 ;  /* 0xff80000013ac7808 */ /* 0x000fe20006800000 */
[----:B------:R-:W-:Y:S01]  /*b020*/  FFMA.FTZ R9, -R212, R9, R12 ;  /* 0x00000009d4097223 */ /* 0x000fe2000001010c */
[----:B------:R-:W-:Y:S01]  /*b030*/  ISETP.GE.AND P5, PT, R8, R197, PT ;  /* 0x000000c50800720c */ /* 0x000fe20003fa6270 */
[----:B------:R-:W-:Y:S01]  /*b040*/  HMMA.16816.F32 R16, R152, R10, R32 ;  /* 0x0000000a9810723c */ /* 0x000fe20000001820 */
[----:B------:R-:W-:Y:S02]  /*b050*/  IADD3 R12, PT, PT, R138, 0x9f, -R139 ;  /* 0x0000009f8a0c7810 */ /* 0x000fe40007ffe88b */
[----:B------:R-:W-:-:S02]  /*b060*/  FSEL R144, R9, -INF , P4 ;  /* 0xff80000009907808 */ /* 0x000fc40002000000 */
[----:B------:R-:W-:Y:S02]  /*b070*/  IADD3 R37, PT, PT, R185, 0xa0, -R139 ;  /* 0x000000a0b9257810 */ /* 0x000fe40007ffe88b */
[----:B------:R-:W-:Y:S02]  /*b080*/  FSEL R144, R144, -INF , !P5 ;  /* 0xff80000090907808 */ /* 0x000fe40006800000 */
[C---:B------:R-:W-:Y:S02]  /*b090*/  ISETP.GE.AND P4, PT, R8.reuse, R195, PT ;  /* 0x000000c30800720c */ /* 0x040fe40003f86270 */
[----:B------:R-:W-:Y:S02]  /*b0a0*/  ISETP.GE.AND P5, PT, R8, R196, PT ;  /* 0x000000c40800720c */ /* 0x000fe40003fa6270 */
[----:B------:R-:W2:Y:S01]  /*b0b0*/  LDSM.16.M88.4 R8, [R169+0x8c00] ;  /* 0x008c0000a908783b */ /* 0x000ea20000000200 */
[----:B------:R-:W-:Y:S01]  /*b0c0*/  IABS R12, R12 ;  /* 0x0000000c000c7213 */ /* 0x000fe20000000000 */
[----:B------:R-:W-:-:S04]  /*b0d0*/  DEPBAR.LE SB0, 0x0 ;  /* 0x000080000000791a */ /* 0x000fc80000000000 */
[----:B------:R-:W-:Y:S02]  /*b0e0*/  IABS R37, R37 ;  /* 0x0000002500257213 */ /* 0x000fe40000000000 */
[----:B------:R-:W-:Y:S02]  /*b0f0*/  I2FP.F32.S32 R12, R12 ;  /* 0x0000000c000c7245 */ /* 0x000fe40000201400 */
[----:B------:R-:W-:-:S03]  /*b100*/  I2FP.F32.S32 R37, R37 ;  /* 0x0000002500257245 */ /* 0x000fc60000201400 */
[C---:B------:R-:W-:Y:S01]  /*b110*/  FFMA.FTZ R148, -R212.reuse, R12, R13 ;  /* 0x0000000cd4947223 */ /* 0x040fe2000001010d */
[--C-:B------:R-:W-:Y:S01]  /*b120*/  IADD3 R12, PT, PT, R185, 0x9f, -R139.reuse ;  /* 0x0000009fb90c7810 */ /* 0x100fe20007ffe88b */
[----:B------:R-:W-:Y:S01]  /*b130*/  FFMA.FTZ R37, -R212, R37, R14 ;  /* 0x00000025d4257223 */ /* 0x000fe2000001010e */
[----:B------:R-:W-:Y:S01]  /*b140*/  VIADD R14, R121, 0xffffff61 ;  /* 0xffffff61790e7836 */ /* 0x000fe20000000000 */
[----:B------:R-:W-:Y:S01]  /*b150*/  IADD3 R13, PT, PT, R138, 0x98, -R139 ;  /* 0x000000988a0d7810 */ /* 0x000fe20007ffe88b */
[----:B-1----:R-:W-:Y:S01]  /*b160*/  HMMA.16816.F32 R28, R140, R4, R28 ;  /* 0x000000048c1c723c */ /* 0x002fe2000000181c */
[----:B------:R-:W-:Y:S02]  /*b170*/  IABS R12, R12 ;  /* 0x0000000c000c7213 */ /* 0x000fe40000000000 */
[----:B------:R-:W-:Y:S02]  /*b180*/  FSEL R160, R37, -INF , P5 ;  /* 0xff80000025a07808 */ /* 0x000fe40002800000 */
[----:B------:R-:W-:-:S02]  /*b190*/  ISETP.GE.AND P5, PT, R14, R198, PT ;  /* 0x000000c60e00720c */ /* 0x000fc40003fa6270 */
[----:B------:R-:W-:Y:S01]  /*b1a0*/  FSEL R160, R160, -INF , !P4 ;  /* 0xff800000a0a07808 */ /* 0x000fe20006000000 */
[----:B------:R-:W-:Y:S01]  /*b1b0*/  HMMA.16816.F32 R24, R140, R6, R24 ;  /* 0x000000068c18723c */ /* 0x000fe20000001818 */
[----:B------:R-:W-:Y:S02]  /*b1c0*/  I2FP.F32.S32 R12, R12 ;  /* 0x0000000c000c7245 */ /* 0x000fe40000201400 */
        /* <DEDUP_REMOVED lines=9> */
[----:B------:R-:W-:Y:S01]  /*b260*/  IADD3 R5, PT, PT, R185, 0x98, -R139 ;  /* 0x00000098b9057810 */ /* 0x000fe20007ffe88b */
[----:B--2---:R-:W-:Y:S01]  /*b270*/  HMMA.16816.F32 R28, R152, R8, R28 ;  /* 0x00000008981c723c */ /* 0x004fe2000000181c */
[----:B------:R-:W-:Y:S01]  /*b280*/  ISETP.GE.AND P5, PT, R14, R195, PT ;  /* 0x000000c30e00720c */ /* 0x000fe20003fa6270 */
[----:B------:R-:W-:Y:S01]  /*b290*/  VIADD R8, R121, 0xffffff69 ;  /* 0xffffff6979087836 */ /* 0x000fe20000000000 */
[----:B------:R-:W-:Y:S02]  /*b2a0*/  FSEL R162, R15, -INF , P4 ;  /* 0xff8000000fa27808 */ /* 0x000fe40002000000 */
[----:B------:R-:W-:-:S02]  /*b2b0*/  IABS R5, R5 ;  /* 0x0000000500057213 */ /* 0x000fc40000000000 */
[----:B------:R-:W-:Y:S01]  /*b2c0*/  IADD3 R4, PT, PT, R138, 0x97, -R139 ;  /* 0x000000978a047810 */ /* 0x000fe20007ffe88b */
[----:B------:R-:W-:Y:S01]  /*b2d0*/  HMMA.16816.F32 R24, R152, R10, R24 ;  /* 0x0000000a9818723c */ /* 0x000fe20000001818 */
[----:B------:R-:W-:Y:S01]  /*b2e0*/  BAR.SYNC.DEFER_BLOCKING 0x0 ;  /* 0x0000000000007b1d */ /* 0x000fe20000010000 */
[----:B------:R-:W-:Y:S02]  /*b2f0*/  ISETP.GE.AND P4, PT, R12, R198, PT ;  /* 0x000000c60c00720c */ /* 0x000fe40003f86270 */
[----:B------:R-:W-:Y:S02]  /*b300*/  FSEL R162, R162, -INF , !P5 ;  /* 0xff800000a2a27808 */ /* 0x000fe40006800000 */
[----:B------:R-:W-:Y:S02]  /*b310*/  I2FP.F32.S32 R5, R5 ;  /* 0x0000000500057245 */ /* 0x000fe40000201400 */
[----:B------:R-:W-:Y:S02]  /*b320*/  IABS R4, R4 ;  /* 0x0000000400047213 */ /* 0x000fe40000000000 */
[----:B------:R-:W-:Y:S01]  /*b330*/  ISETP.GE.AND P5, PT, R12, R197, PT ;  /* 0x000000c50c00720c */ /* 0x000fe20003fa6270 */
[----:B------:R-:W-:Y:S01]  /*b340*/  FFMA.FTZ R18, -R212, R5, R18 ;  /* 0x00000005d4127223 */ /* 0x000fe20000010112 */
[----:B------:R-:W-:-:S02]  /*b350*/  FSEL R156, R13, -INF , P4 ;  /* 0xff8000000d9c7808 */ /* 0x000fc40002000000 */
[----:B------:R-:W-:Y:S02]  /*b360*/  I2FP.F32.S32 R4, R4 ;  /* 0x0000000400047245 */ /* 0x000fe40000201400 */
[----:B------:R-:W-:Y:S02]  /*b370*/  FSEL R156, R156, -INF , !P5 ;  /* 0xff8000009c9c7808 */ /* 0x000fe40006800000 */
[----:B------:R-:W-:Y:S01]  /*b380*/  ISETP.GE.AND P5, PT, R12, R196, PT ;  /* 0x000000c40c00720c */ /* 0x000fe20003fa6270 */
[----:B------:R-:W-:Y:S01]  /*b390*/  FFMA.FTZ R4, -R212, R4, R17 ;  /* 0x00000004d4047223 */ /* 0x000fe20000010111 */
[----:B------:R-:W-:Y:S02]  /*b3a0*/  IADD3 R5, PT, PT, R185, 0x97, -R139 ;  /* 0x00000097b9057810 */ /* 0x000fe40007ffe88b */
[----:B------:R-:W-:Y:S02]  /*b3b0*/  FSEL R158, R18, -INF , P5 ;  /* 0xff800000129e7808 */ /* 0x000fe40002800000 */
[----:B------:R-:W-:-:S02]  /*b3c0*/  ISETP.GE.AND P4, PT, R12, R195, PT ;  /* 0x000000c30c00720c */ /* 0x000fc40003f86270 */
[----:B------:R-:W-:Y:S02]  /*b3d0*/  ISETP.GE.AND P5, PT, R8, R198, PT ;  /* 0x000000c60800720c */ /* 0x000fe40003fa6270 */
[----:B------:R-:W-:Y:S02]  /*b3e0*/  IABS R5, R5 ;  /* 0x0000000500057213 */ /* 0x000fe40000000000 */
[----:B------:R-:W-:Y:S02]  /*b3f0*/  IADD3 R9, PT, PT, R138, 0x90, -R139 ;  /* 0x000000908a097810 */ /* 0x000fe40007ffe88b */
[----:B------:R-:W-:Y:S02]  /*b400*/  FSEL R158, R158, -INF , !P4 ;  /* 0xff8000009e9e7808 */ /* 0x000fe40006000000 */
[----:B------:R-:W-:Y:S02]  /*b410*/  FSEL R146, R4, -INF , P5 ;  /* 0xff80000004927808 */ /* 0x000fe40002800000 */
[----:B------:R-:W-:-:S02]  /*b420*/  I2FP.F32.S32 R5, R5 ;  /* 0x0000000500057245 */ /* 0x000fc40000201400 */
[----:B------:R-:W-:Y:S02]  /*b430*/  IABS R9, R9 ;  /* 0x0000000900097213 */ /* 0x000fe40000000000 */
[----:B------:R-:W-:Y:S01]  /*b440*/  ISETP.GE.AND P4, PT, R8, R197, PT ;  /* 0x000000c50800720c */ /* 0x000fe20003f86270 */
[----:B------:R-:W-:Y:S01]  /*b450*/  FFMA.FTZ R5, -R212, R5, R19 ;  /* 0x00000005d4057223 */ /* 0x000fe20000010113 */
[----:B------:R-:W-:Y:S02]  /*b460*/  IADD3 R4, PT, PT, R185, 0x90, -R139 ;  /* 0x00000090b9047810 */ /* 0x000fe40007ffe88b */
[----:B------:R-:W-:Y:S02]  /*b470*/  I2FP.F32.S32 R9, R9 ;  /* 0x0000000900097245 */ /* 0x000fe40000201400 */
[----:B------:R-:W-:Y:S02]  /*b480*/  FSEL R146, R146, -INF , !P4 ;  /* 0xff80000092927808 */ /* 0x000fe40006000000 */
[----:B------:R-:W-:Y:S01]  /*b490*/  IABS R6, R4 ;  /* 0x0000000400067213 */ /* 0x000fe20000000000 */
[----:B------:R-:W-:Y:S01]  /*b4a0*/  VIADD R4, R121, 0xffffff70 ;  /* 0xffffff7079047836 */ /* 0x000fe20000000000 */
[----:B------:R-:W-:Y:S01]  /*b4b0*/  ISETP.GE.AND P4, PT, R8, R196, PT ;  /* 0x000000c40800720c */ /* 0x000fe20003f86270 */
[----:B------:R-:W-:Y:S01]  /*b4c0*/  FFMA.FTZ R9, -R212, R9, R28 ;  /* 0x00000009d4097223 */ /* 0x000fe2000001011c */
[----:B------:R-:W-:-:S02]  /*b4d0*/  ISETP.GE.AND P5, PT, R8, R195, PT ;  /* 0x000000c30800720c */ /* 0x000fc40003fa6270 */
[----:B------:R-:W-:Y:S02]  /*b4e0*/  FSEL R5, R5, -INF , P4 ;  /* 0xff80000005057808 */ /* 0x000fe40002000000 */
[----:B------:R-:W-:Y:S02]  /*b4f0*/  ISETP.GE.AND P4, PT, R4, R198, PT ;  /* 0x000000c60400720c */ /* 0x000fe40003f86270 */
[----:B------:R-:W-:Y:S02]  /*b500*/  IADD3 R7, PT, PT, R138, 0x8f, -R139 ;  /* 0x0000008f8a077810 */ /* 0x000fe40007ffe88b */
[----:B------:R-:W-:Y:S02]  /*b510*/  FSEL R150, R5, -INF , !P5 ;  /* 0xff80000005967808 */ /* 0x000fe40006800000 */
[----:B------:R-:W-:Y:S02]  /*b520*/  I2FP.F32.S32 R13, R6 ;  /* 0x00000006000d7245 */ /* 0x000fe40000201400 */
[----:B------:R-:W-:-:S02]  /*b530*/  ISETP.GE.AND P5, PT, R4, R197, PT ;  /* 0x000000c50400720c */ /* 0x000fc40003fa6270 */
[----:B------:R-:W-:Y:S01]  /*b540*/  FSEL R9, R9, -INF , P4 ;  /* 0xff80000009097808 */ /* 0x000fe20002000000 */
[----:B------:R-:W-:Y:S01]  /*b550*/  FFMA.FTZ R30, -R212, R13, R30 ;  /* 0x0000000dd41e7223 */ /* 0x000fe2000001011e */
[----:B------:R-:W-:Y:S02]  /*b560*/  IABS R7, R7 ;  /* 0x0000000700077213 */ /* 0x000fe40000000000 */
[----:B------:R-:W-:Y:S02]  /*b570*/  FSEL R120, R9, -INF , !P5 ;  /* 0xff80000009787808 */ /* 0x000fe40006800000 */
[C---:B------:R-:W-:Y:S02]  /*b580*/  ISETP.GE.AND P4, PT, R4.reuse, R195, PT ;  /* 0x000000c30400720c */ /* 0x040fe40003f86270 */
[----:B------:R-:W-:Y:S02]  /*b590*/  I2FP.F32.S32 R5, R7 ;  /* 0x0000000700057245 */ /* 0x000fe40000201400 */
[----:B------:R-:W-:Y:S01]  /*b5a0*/  ISETP.GE.AND P5, PT, R4, R196, PT ;  /* 0x000000c40400720c */ /* 0x000fe20003fa6270 */
[----:B------:R-:W-:Y:S01]  /*b5b0*/  VIADD R4, R121, 0xffffff71 ;  /* 0xffffff7179047836 */ /* 0x000fe20000000000 */
[----:B------:R-:W-:Y:S01]  /*b5c0*/  IADD3 R6, PT, PT, R185, 0x8f, -R139 ;  /* 0x0000008fb9067810 */ /* 0x000fe20007ffe88b */
[----:B------:R-:W-:Y:S01]  /*b5d0*/  FFMA.FTZ R29, -R212, R5, R29 ;  /* 0x00000005d41d7223 */ /* 0x000fe2000001011d */
[----:B------:R-:W-:-:S02]  /*b5e0*/  FSEL R30, R30, -INF , P5 ;  /* 0xff8000001e1e7808 */ /* 0x000fc40002800000 */
[----:B------:R-:W-:Y:S02]  /*b5f0*/  IABS R6, R6 ;  /* 0x0000000600067213 */ /* 0x000fe40000000000 */
        /* <DEDUP_REMOVED lines=10> */
[----:B------:R-:W-:Y:S01]  /*b6a0*/  ISETP.GE.AND P4, PT, R4, R196, PT ;  /* 0x000000c40400720c */ /* 0x000fe20003f86270 */
[C---:B------:R-:W-:Y:S01]  /*b6b0*/  VIADD R4, R121.reuse, 0xffffff78 ;  /* 0xffffff7879047836 */ /* 0x040fe20000000000 */
[----:B------:R-:W-:Y:S01]  /*b6c0*/  I2FP.F32.S32 R7, R7 ;  /* 0x0000000700077245 */ /* 0x000fe20000201400 */
[----:B------:R-:W-:Y:S01]  /*b6d0*/  VIADD R121, R121, 0xffffff79 ;  /* 0xffffff7979797836 */ /* 0x000fe20000000000 */
[----:B------:R-:W-:-:S02]  /*b6e0*/  IADD3 R138, PT, PT, R138, 0x87, -R139 ;  /* 0x000000878a8a7810 */ /* 0x000fc40007ffe88b */
[----:B------:R-:W-:Y:S01]  /*b6f0*/  IADD3 R5, PT, PT, R185, 0x88, -R139 ;  /* 0x00000088b9057810 */ /* 0x000fe20007ffe88b */
[----:B------:R-:W-:Y:S01]  /*b700*/  FFMA.FTZ R7, -R212, R7, R24 ;  /* 0x00000007d4077223 */ /* 0x000fe20000010118 */
[----:B------:R-:W-:Y:S02]  /*b710*/  FSEL R6, R6, -INF , P4 ;  /* 0xff80000006067808 */ /* 0x000fe40002000000 */
[----:B------:R-:W-:Y:S02]  /*b720*/  IABS R138, R138 ;  /* 0x0000008a008a7213 */ /* 0x000fe40000000000 */
[----:B------:R-:W-:Y:S02]  /*b730*/  IABS R5, R5 ;  /* 0x0000000500057213 */ /* 0x000fe40000000000 */
[----:B------:R-:W-:Y:S02]  /*b740*/  ISETP.GE.AND P4, PT, R4, R198, PT ;  /* 0x000000c60400720c */ /* 0x000fe40003f86270 */
[----:B------:R-:W-:Y:S01]  /*b750*/  FSEL R123, R6, -INF , !P5 ;  /* 0xff800000067b7808 */ /* 0x000fe20006800000 */
[----:B------:R-:W-:Y:S01]  /*b760*/  IMAD.MOV.U32 R6, RZ, RZ, R138 ;  /* 0x000000ffff067224 */ /* 0x000fe200078e008a */
[----:B------:R-:W-:-:S02]  /*b770*/  I2FP.F32.S32 R5, R5 ;  /* 0x0000000500057245 */ /* 0x000fc40000201400 */
[----:B------:R-:W-:Y:S02]  /*b780*/  ISETP.GE.AND P5, PT, R4, R197, PT ;  /* 0x000000c50400720c */ /* 0x000fe40003fa6270 */
[----:B------:R-:W-:Y:S01]  /*b790*/  FSEL R7, R7, -INF , P4 ;  /* 0xff80000007077808 */ /* 0x000fe20002000000 */
[C---:B------:R-:W-:Y:S01]  /*b7a0*/  FFMA.FTZ R5, -R212.reuse, R5, R26 ;  /* 0x00000005d4057223 */ /* 0x040fe2000001011a */
[----:B------:R-:W-:Y:S02]  /*b7b0*/  IADD3 R139, PT, PT, R185, 0x87, -R139 ;  /* 0x00000087b98b7810 */ /* 0x000fe40007ffe88b */
[----:B------:R-:W-:Y:S02]  /*b7c0*/  I2FP.F32.S32 R6, R6 ;  /* 0x0000000600067245 */ /* 0x000fe40000201400 */
[----:B------:R-:W-:Y:S02]  /*b7d0*/  FSEL R128, R7, -INF , !P5 ;  /* 0xff80000007807808 */ /* 0x000fe40006800000 */
[----:B------:R-:W-:Y:S01]  /*b7e0*/  IABS R139, R139 ;  /* 0x0000008b008b7213 */ /* 0x000fe20000000000 */
[----:B------:R-:W-:Y:S01]  /*b7f0*/  FFMA.FTZ R6, -R212, R6, R25 ;  /* 0x00000006d4067223 */ /* 0x000fe20000010119 */
[----:B------:R-:W-:-:S02]  /*b800*/  ISETP.GE.AND P5, PT, R4, R196, PT ;  /* 0x000000c40400720c */ /* 0x000fc40003fa6270 */
[----:B------:R-:W-:Y:S02]  /*b810*/  I2FP.F32.S32 R139, R139 ;  /* 0x0000008b008b7245 */ /* 0x000fe40000201400 */
[----:B------:R-:W-:Y:S02]  /*b820*/  FSEL R5, R5, -INF , P5 ;  /* 0xff80000005057808 */ /* 0x000fe40002800000 */
[C---:B------:R-:W-:Y:S01]  /*b830*/  ISETP.GE.AND P5, PT, R121.reuse, R198, PT ;  /* 0x000000c67900720c */ /* 0x040fe20003fa6270 */
[----:B------:R-:W-:Y:S01]  /*b840*/  FFMA.FTZ R27, -R212, R139, R27 ;  /* 0x0000008bd41b7223 */ /* 0x000fe2000001011b */
[----:B------:R-:W-:Y:S02]  /*b850*/  ISETP.GE.AND P4, PT, R4, R195, PT ;  /* 0x000000c30400720c */ /* 0x000fe40003f86270 */
[----:B------:R-:W-:Y:S02]  /*b860*/  FSEL R125, R6, -INF , P5 ;  /* 0xff800000067d7808 */ /* 0x000fe40002800000 */
[----:B------:R-:W-:-:S02]  /*b870*/  ISETP.GE.AND P5, PT, R121, R196, PT ;  /* 0x000000c47900720c */ /* 0x000fc40003fa6270 */
[----:B------:R-:W-:Y:S02]  /*b880*/  FSEL R124, R5, -INF , !P4 ;  /* 0xff800000057c7808 */ /* 0x000fe40006000000 */
[----:B------:R-:W-:Y:S02]  /*b890*/  FSEL R27, R27, -INF , P5 ;  /* 0xff8000001b1b7808 */ /* 0x000fe40002800000 */
[----:B------:R-:W-:Y:S02]  /*b8a0*/  ISETP.GT.AND P5, PT, R122, R199, PT ;  /* 0x000000c77a00720c */ /* 0x000fe40003fa4270 */
[----:B------:R-:W-:-:S04]  /*b8b0*/  ISETP.GE.AND P4, PT, R121, R197, PT ;  /* 0x000000c57900720c */ /* 0x000fc80003f86270 */
[----:B------:R-:W-:Y:S02]  /*b8c0*/  FSEL R125, R125, -INF , !P4 ;  /* 0xff8000007d7d7808 */ /* 0x000fe40006000000 */
[----:B------:R-:W-:-:S04]  /*b8d0*/  ISETP.GE.AND P4, PT, R121, R195, PT ;  /* 0x000000c37900720c */ /* 0x000fc80003f86270 */
[----:B------:R-:W-:Y:S01]  /*b8e0*/  FSEL R121, R27, -INF , !P4 ;  /* 0xff8000001b797808 */ /* 0x000fe20006000000 */
[----:B------:R-:W-:Y:S05]  /*b8f0*/  @!P5 BRA `(.L_x_4675) ;  /* 0x000000080038d947 */ /* 0x000fea0003800000 */
[----:B------:R-:W-:Y:S04]  /*b900*/  BSSY.RECONVERGENT B0, `(.L_x_4676) ;  /* 0x0000048000007945 */ /* 0x000fe80003800200 */
[----:B------:R-:W-:Y:S05]  /*b910*/  @!P3 BRA `(.L_x_4677) ;  /* 0x0000000000f8b947 */ /* 0x000fea0003800000 */
[----:B------:R-:W2:Y:S01]  /*b920*/  LD.E R10, desc[UR4][R2.64+0x170] ;  /* 0x00017004020a7980 */ /* 0x000ea2000c101900 */
[C---:B------:R-:W-:Y:S02]  /*b930*/  IADD3 R5, PT, PT, R53.reuse, -0x80, RZ ;  /* 0xffffff8035057810 */ /* 0x040fe40007ffe0ff */
[----:B------:R-:W-:Y:S02]  /*b940*/  IADD3 R53, PT, PT, R53, -0x100, RZ ;  /* 0xffffff0035357810 */ /* 0x000fe40007ffe0ff */
[----:B------:R-:W-:Y:S02]  /*b950*/  IABS R4, R5 ;  /* 0x0000000500047213 */ /* 0x000fe40000000000 */
[-C--:B--2---:R-:W-:Y:S02]  /*b960*/  IABS R6, R10.reuse ;  /* 0x0000000a00067213 */ /* 0x084fe40000000000 */
[-C--:B------:R-:W-:Y:S02]  /*b970*/  IABS R7, R10.reuse ;  /* 0x0000000a00077213 */ /* 0x080fe40000000000 */
[----:B------:R-:W1:Y:S01]  /*b980*/  I2F.RP R8, R6 ;  /* 0x0000000600087306 */ /* 0x000e620000209400 */
[----:B------:R-:W-:-:S02]  /*b990*/  LOP3.LUT R5, R5, R10, RZ, 0x3c, !PT ;  /* 0x0000000a05057212 */ /* 0x000fc400078e3cff */
[----:B------:R-:W-:-:S05]  /*b9a0*/  IMAD.MOV R7, RZ, RZ, -R7 ;  /* 0x000000ffff077224 */ /* 0x000fca00078e0a07 */
        /* <DEDUP_REMOVED lines=21> */
[----:B------:R-:W-:-:S04]  /*bb00*/  ISETP.GE.AND P4, PT, R5, RZ, PT ;  /* 0x000000ff0500720c */ /* 0x000fc80003f86270 */
[----:B------:R-:W-:Y:S02]  /*bb10*/  @P3 IADD3 R8, PT, PT, R8, 0x1, RZ ;  /* 0x0000000108083810 */ /* 0x000fe40007ffe0ff */
[----:B------:R-:W-:Y:S02]  /*bb20*/  ISETP.GE.U32.AND P3, PT, R7, R6, PT ;  /* 0x000000060700720c */ /* 0x000fe40003f66070 */
[----:B------:R-:W-:-:S05]  /*bb30*/  LOP3.LUT R7, RZ, R10, RZ, 0x33, !PT ;  /* 0x0000000aff077212 */ /* 0x000fca00078e33ff */
[----:B------:R-:W-:Y:S01]  /*bb40*/  @!P4 IMAD.MOV R8, RZ, RZ, -R8 ;  /* 0x000000ffff08c224 */ /* 0x000fe200078e0a08 */
[----:B------:R-:W-:-:S05]  /*bb50*/  ISETP.NE.AND P4, PT, R10, RZ, PT ;  /* 0x000000ff0a00720c */ /* 0x000fca0003f85270 */
[----:B------:R-:W-:Y:S02]  /*bb60*/  @P3 IADD3 R9, PT, PT, R9, 0x1, RZ ;  /* 0x0000000109093810 */ /* 0x000fe40007ffe0ff */
[----:B------:R-:W-:-:S13]  /*bb70*/  ISETP.GE.AND P3, PT, R53, RZ, PT ;  /* 0x000000ff3500720c */ /* 0x000fda0003f66270 */
[----:B------:R-:W-:-:S04]  /*bb80*/  @!P3 IADD3 R9, PT, PT, -R9, RZ, RZ ;  /* 0x000000ff0909b210 */ /* 0x000fc80007ffe1ff */
        /* <DEDUP_REMOVED lines=23> */
.L_x_4677:
        /* <DEDUP_REMOVED lines=8> */
.L_x_4678:
[----:B------:R-:W-:Y:S05]  /*bd80*/  BSYNC.RECONVERGENT B0 ;  /* 0x0000000000007941 */ /* 0x000fea0003800200 */
.L_x_4676:
        /* <DEDUP_REMOVED lines=69> */
.L_x_4675:
[----:B------:R-:W-:Y:S05]  /*c1e0*/  BSYNC.RECONVERGENT B1 ;  /* 0x0000000000017941 */ /* 0x000fea0003800200 */
.L_x_4674:
        /* <DEDUP_REMOVED lines=10> */
[----:B------:R-:W-:Y:S02]  /*c290*/  LEA R118, R118, R183, 0x1 ;  /* 0x000000b776767211 */ /* 0x000fe400078e08ff */
[----:B------:R-:W-:Y:S02]  /*c2a0*/  FMNMX3.FTZ R7, R4, R157, R149, !PT ;  /* 0x0000009d04077276 */ /* 0x000fe40007810095 */
[----:B------:R-:W-:Y:S01]  /*c2b0*/  FMNMX3.FTZ R4, R5, R250, R252, !PT ;  /* 0x000000fa05047276 */ /* 0x000fe200078100fc */
[----:B------:R-:W-:Y:S01]  /*c2c0*/  LDSM.16.MT88.4 R28, [R118+0xb000] ;  /* 0x00b00000761c783b */ /* 0x000fe20000004200 */
[----:B------:R-:W-:-:S02]  /*c2d0*/  FMNMX3.FTZ R7, R7, R244, R248, !PT ;  /* 0x000000f407077276 */ /* 0x000fc400078100f8 */
[----:B------:R-:W-:Y:S01]  /*c2e0*/  FMNMX3.FTZ R5, R4, R145, R147, !PT ;  /* 0x0000009104057276 */ /* 0x000fe20007810093 */
[----:B------:R-:W-:Y:S01]  /*c2f0*/  LDSM.16.MT88.4 R12, [R118+0x9000] ;  /* 0x00900000760c783b */ /* 0x000fe20000004200 */
[----:B------:R-:W-:Y:S02]  /*c300*/  FMNMX3.FTZ R7, R7, R246, R242, !PT ;  /* 0x000000f607077276 */ /* 0x000fe400078100f2 */
[----:B------:R-:W-:Y:S01]  /*c310*/  FMNMX3.FTZ R5, R5, R234, R236, !PT ;  /* 0x000000ea05057276 */ /* 0x000fe200078100ec */
[----:B------:R-:W-:Y:S01]  /*c320*/  LDSM.16.MT88.4 R44, [R118+0xd000] ;  /* 0x00d00000762c783b */ /* 0x000fe20000004200 */
[----:B------:R-:W-:Y:S02]  /*c330*/  FMNMX3.FTZ R7, R7, R228, R232, !PT ;  /* 0x000000e407077276 */ /* 0x000fe400078100e8 */
[----:B------:R-:W-:Y:S01]  /*c340*/  FMNMX3.FTZ R5, R5, R238, R240, !PT ;  /* 0x000000ee05057276 */ /* 0x000fe200078100f0 */
[----:B------:R-:W-:Y:S01]  /*c350*/  LDSM.16.MT88.4 R60, [R118+0x9400] ;  /* 0x00940000763c783b */ /* 0x000fe20000004200 */
[----:B------:R-:W-:-:S02]  /*c360*/  FMNMX3.FTZ R7, R7, R230, R226, !PT ;  /* 0x000000e607077276 */ /* 0x000fc400078100e2 */
[----:B------:R-:W-:Y:S01]  /*c370*/  FMNMX3.FTZ R5, R5, R186, R208, !PT ;  /* 0x000000ba05057276 */ /* 0x000fe200078100d0 */
[----:B------:R-:W-:Y:S01]  /*c380*/  LDSM.16.MT88.4 R48, [R118+0xb400] ;  /* 0x00b400007630783b */ /* 0x000fe20000004200 */
        /* <DEDUP_REMOVED lines=12> */
[----:B------:R-:W-:Y:S01]  /*c450*/  IADD3 R142, PT, PT, R118, 0x9020, RZ ;  /* 0x00009020768e7810 */ /* 0x000fe20007ffe0ff */
[----:B------:R-:W1:Y:S01]  /*c460*/  SHFL.BFLY PT, R6, R7, 0x2, 0x1f ;  /* 0x0c401f0007067f89 */ /* 0x000e6200000e0000 */
[----:B------:R-:W-:Y:S02]  /*c470*/  FMNMX3.FTZ R5, R5, R128, R125, !PT ;  /* 0x0000008005057276 */ /* 0x000fe4000781007d */
[----:B------:R-:W-:-:S03]  /*c480*/  @P5 IADD3 R54, PT, PT, R54, -0x3, RZ ;  /* 0xfffffffd36365810 */ /* 0x000fc60007ffe0ff */
[----:B------:R-:W3:Y:S01]  /*c490*/  SHFL.BFLY PT, R4, R5, 0x2, 0x1f ;  /* 0x0c401f0005047f89 */ /* 0x000ee200000e0000 */
[----:B-1----:R-:W-:-:S05]  /*c4a0*/  FMNMX.FTZ R6, R7, R6, !PT ;  /* 0x0000000607067209 */ /* 0x002fca0007810000 */
[----:B------:R-:W1:Y:S01]  /*c4b0*/  SHFL.BFLY PT, R53, R6, 0x1, 0x1f ;  /* 0x0c201f0006357f89 */ /* 0x000e6200000e0000 */
[----:B---3--:R-:W-:-:S05]  /*c4c0*/  FMNMX.FTZ R4, R5, R4, !PT ;  /* 0x0000000405047209 */ /* 0x008fca0007810000 */
[----:B------:R-:W3:Y:S01]  /*c4d0*/  SHFL.BFLY PT, R129, R4, 0x1, 0x1f ;  /* 0x0c201f0004817f89 */ /* 0x000ee200000e0000 */
[----:B-1----:R-:W-:Y:S02]  /*c4e0*/  FMNMX.FTZ R53, R6, R53, !PT ;  /* 0x0000003506357209 */ /* 0x002fe40007810000 */
[----:B------:R-:W-:Y:S02]  /*c4f0*/  IADD3 R6, PT, PT, R118, 0x9000, RZ ;  /* 0x0000900076067810 */ /* 0x000fe40007ffe0ff */
[C---:B------:R-:W-:Y:S02]  /*c500*/  FSETP.NEU.FTZ.AND P0, PT, R53.reuse, -INF , PT ;  /* 0xff8000003500780b */ /* 0x040fe40003f1d000 */
[----:B------:R-:W-:Y:S02]  /*c510*/  @P6 IADD3 R142, PT, PT, R6, -0x20, RZ ;  /* 0xffffffe0068e6810 */ /* 0x000fe40007ffe0ff */
[----:B---3--:R-:W-:Y:S02]  /*c520*/  FMNMX.FTZ R129, R4, R129, !PT ;  /* 0x0000008104817209 */ /* 0x008fe40007810000 */
[----:B------:R-:W-:Y:S01]  /*c530*/  FSEL R5, R53, RZ, P0 ;  /* 0x000000ff35057208 */ /* 0x000fe20000000000 */
[----:B------:R-:W1:Y:S01]  /*c540*/  LDSM.16.MT88.4 R36, [R142+0x2000] ;  /* 0x002000008e24783b */ /* 0x000e620000004200 */
[----:B------:R-:W-:-:S03]  /*c550*/  FSETP.NEU.FTZ.AND P1, PT, R129, -INF , PT ;  /* 0xff8000008100780b */ /* 0x000fc60003f3d000 */
[----:B------:R-:W-:Y:S01]  /*c560*/  FADD.FTZ R5, R0, -R5 ;  /* 0x8000000500057221 */ /* 0x000fe20000010000 */
[----:B------:R-:W-:Y:S01]  /*c570*/  FSEL R7, R129, RZ, P1 ;  /* 0x000000ff81077208 */ /* 0x000fe20000800000 */
[----:B------:R-:W-:Y:S04]  /*c580*/  LDSM.16.MT88.4 R56, [R142+0x400] ;  /* 0x000400008e38783b */ /* 0x000fe80000004200 */
[----:B------:R-:W-:Y:S01]  /*c590*/  FADD.FTZ R7, R52, -R7 ;  /* 0x8000000734077221 */ /* 0x000fe20000010000 */
[C---:B--2---:R-:W-:Y:S01]  /*c5a0*/  FMUL.FTZ R131, R134.reuse, R53 ;  /* 0x0000003586837220 */ /* 0x044fe20000410000 */
[C---:B------:R-:W-:Y:S01]  /*c5b0*/  FMUL.FTZ R133, R134.reuse, R129 ;  /* 0x0000008186857220 */ /* 0x040fe20000410000 */
[C---:B------:R-:W-:Y:S01]  /*c5c0*/  FMUL.FTZ R52, R134.reuse, R5 ;  /* 0x0000000586347220 */ /* 0x040fe20000410000 */
[----:B------:R-:W-:-:S02]  /*c5d0*/  FMUL.FTZ R140, R134, R7 ;  /* 0x00000007868c7220 */ /* 0x000fc40000410000 */
[----:B------:R-:W-:Y:S02]  /*c5e0*/  FSEL R131, R131, RZ, P0 ;  /* 0x000000ff83837208 */ /* 0x000fe40000000000 */
[----:B------:R-:W-:Y:S01]  /*c5f0*/  FSEL R133, R133, RZ, P1 ;  /* 0x000000ff85857208 */ /* 0x000fe20000800000 */
[----:B------:R-:W2:Y:S02]  /*c600*/  MUFU.EX2 R52, R52 ;  /* 0x0000003400347308 */ /* 0x000ea40000000800 */
        /* <DEDUP_REMOVED lines=9> */
[----:B------:R-:W3:Y:S01]  /*c6a0*/  LDSM.16.MT88.4 R20, [R142] ;  /* 0x000000008e14783b */ /* 0x000ee20000004200 */
[-C--:B------:R-:W-:Y:S01]  /*c6b0*/  FFMA.FTZ R171, R171, R134.reuse, -R133 ;  /* 0x00000086abab7223 */ /* 0x080fe20000010885 */
[--C-:B------:R-:W-:Y:S01]  /*c6c0*/  FFMA.FTZ R152, R242, R134, -R131.reuse ;  /* 0x00000086f2987223 */ /* 0x100fe20000010883 */
[----:B------:R-:W4:Y:S01]  /*c6d0*/  MUFU.EX2 R130, R130 ;  /* 0x0000008200827308 */ /* 0x000f220000000800 */
[-C--:B--2---:R-:W-:Y:S01]  /*c6e0*/  FMUL.FTZ R34, R90, R52.reuse ;  /* 0x000000345a227220 */ /* 0x084fe20000410000 */
[-C--:B------:R-:W-:Y:S01]  /*c6f0*/  FMUL.FTZ R35, R91, R52.reuse ;  /* 0x000000345b237220 */ /* 0x080fe20000410000 */
[-C--:B------:R-:W-:Y:S01]  /*c700*/  FMUL.FTZ R86, R86, R52.reuse ;  /* 0x0000003456567220 */ /* 0x080fe20000410000 */
[----:B------:R-:W-:Y:S01]  /*c710*/  MUFU.EX2 R138, R138 ;  /* 0x0000008a008a7308 */ /* 0x000fe20000000800 */
[-C--:B------:R-:W-:Y:S01]  /*c720*/  FMUL.FTZ R87, R87, R52.reuse ;  /* 0x0000003457577220 */ /* 0x080fe20000410000 */
[-C--:B------:R-:W-:Y:S01]  /*c730*/  FMUL.FTZ R26, R98, R52.reuse ;  /* 0x00000034621a7220 */ /* 0x080fe20000410000 */
[-C--:B------:R-:W-:Y:S01]  /*c740*/  FMUL.FTZ R27, R99, R52.reuse ;  /* 0x00000034631b7220 */ /* 0x080fe20000410000 */
[----:B------:R-:W2:Y:S01]  /*c750*/  MUFU.EX2 R135, R135 ;  /* 0x0000008700877308 */ /* 0x000ea20000000800 */
[-C--:B------:R-:W-:Y:S01]  /*c760*/  FMUL.FTZ R94, R94, R52.reuse ;  /* 0x000000345e5e7220 */ /* 0x080fe20000410000 */
[-C--:B------:R-:W-:Y:S01]  /*c770*/  FMUL.FTZ R95, R95, R52.reuse ;  /* 0x000000345f5f7220 */ /* 0x080fe20000410000 */
[-C--:B------:R-:W-:Y:S01]  /*c780*/  FMUL.FTZ R66, R74, R52.reuse ;  /* 0x000000344a427220 */ /* 0x080fe20000410000 */
[----:B------:R-:W-:Y:S01]  /*c790*/  MUFU.EX2 R141, R141 ;  /* 0x0000008d008d7308 */ /* 0x000fe20000000800 */
[----:B------:R-:W-:Y:S01]  /*c7a0*/  FMUL.FTZ R67, R75, R52 ;  /* 0x000000344b437220 */ /* 0x000fe20000410000 */
[----:B----4-:R-:W-:Y:S01]  /*c7b0*/  F2FP.F16.F32.PACK_AB R5, R130, R132 ;  /* 0x000000848205723e */ /* 0x010fe200000000ff */
[-C--:B------:R-:W-:Y:S01]  /*c7c0*/  FMUL.FTZ R18, R106, R52.reuse ;  /* 0x000000346a127220 */ /* 0x080fe20000410000 */
[----:B------:R-:W4:Y:S01]  /*c7d0*/  MUFU.EX2 R139, R139 ;  /* 0x0000008b008b7308 */ /* 0x000f220000000800 */
[-C--:B------:R-:W-:Y:S01]  /*c7e0*/  FMUL.FTZ R19, R107, R52.reuse ;  /* 0x000000346b137220 */ /* 0x080fe20000410000 */
[-C--:B------:R-:W-:Y:S01]  /*c7f0*/  FMUL.FTZ R102, R102, R52.reuse ;  /* 0x0000003466667220 */ /* 0x080fe20000410000 */
[----:B------:R-:W-:Y:S01]  /*c800*/  FMUL.FTZ R103, R103, R52 ;  /* 0x0000003467677220 */ /* 0x000fe20000410000 */
[----:B------:R4:W-:Y:S01]  /*c810*/  MUFU.EX2 R0, R4 ;  /* 0x0000000400007308 */ /* 0x0009e20000000800 */
[----:B------:R-:W-:Y:S01]  /*c820*/  FFMA.FTZ R91, R177, R134, -R131 ;  /* 0x00000086b15b7223 */ /* 0x000fe20000010883 */
[----:B--2---:R-:W-:Y:S01]  /*c830*/  F2FP.F16.F32.PACK_AB R7, R135, R138 ;  /* 0x0000008a8707723e */ /* 0x004fe200000000ff */
[--C-:B------:R-:W-:Y:S01]  /*c840*/  FFMA.FTZ R90, R165, R134, -R133.reuse ;  /* 0x00000086a55a7223 */ /* 0x100fe20000010885 */
[----:B------:R-:W2:Y:S01]  /*c850*/  MUFU.EX2 R143, R143 ;  /* 0x0000008f008f7308 */ /* 0x000ea20000000800 */
        /* <DEDUP_REMOVED lines=9> */
[----:B----4-:R-:W-:Y:S01]  /*c8f0*/  F2FP.F16.F32.PACK_AB R4, R139, R141 ;  /* 0x0000008d8b04723e */ /* 0x010fe200000000ff */
[-C--:B------:R-:W-:Y:S01]  /*c900*/  FMUL.FTZ R79, R79, R52.reuse ;  /* 0x000000344f4f7220 */ /* 0x080fe20000410000 */
[----:B------:R-:W-:Y:S01]  /*c910*/  MUFU.EX2 R90, R90 ;  /* 0x0000005a005a7308 */ /* 0x000fe20000000800 */
[----:B------:R-:W-:Y:S01]  /*c920*/  FMUL.FTZ R70, R70, R52 ;  /* 0x0000003446467220 */ /* 0x000fe20000410000 */
[----:B--2---:R-:W-:Y:S01]  /*c930*/  F2FP.F16.F32.PACK_AB R6, R143, R0 ;  /* 0x000000008f06723e */ /* 0x004fe200000000ff */
[----:B------:R-:W-:Y:S01]  /*c940*/  FMUL.FTZ R71, R71, R52 ;  /* 0x0000003447477220 */ /* 0x000fe20000410000 */
[-CC-:B------:R-:W-:Y:S01]  /*c950*/  FFMA.FTZ R106, R236, R134.reuse, -R133.reuse ;  /* 0x00000086ec6a7223 */ /* 0x180fe20000010885 */
[----:B------:R-:W-:Y:S01]  /*c960*/  FFMA.FTZ R107, R238, R134, -R133 ;  /* 0x00000086ee6b7223 */ /* 0x000fe20000010885 */
[-C--:B-----5:R-:W-:Y:S01]  /*c970*/  FMUL.FTZ R32, R88, R140.reuse ;  /* 0x0000008c58207220 */ /* 0x0a0fe20000410000 */
[-C--:B------:R-:W-:Y:S01]  /*c980*/  FMUL.FTZ R33, R89, R140.reuse ;  /* 0x0000008c59217220 */ /* 0x080fe20000410000 */
[-C--:B------:R-:W-:Y:S01]  /*c990*/  FMUL.FTZ R84, R84, R140.reuse ;  /* 0x0000008c54547220 */ /* 0x080fe20000410000 */
[-C--:B------:R-:W-:Y:S01]  /*c9a0*/  FMUL.FTZ R85, R85, R140.reuse ;  /* 0x0000008c55557220 */ /* 0x080fe20000410000 */
[-C--:B------:R-:W-:Y:S01]  /*c9b0*/  FMUL.FTZ R24, R96, R140.reuse ;  /* 0x0000008c60187220 */ /* 0x080fe20000410000 */
[-C--:B------:R-:W-:Y:S01]  /*c9c0*/  FMUL.FTZ R25, R97, R140.reuse ;  /* 0x0000008c61197220 */ /* 0x080fe20000410000 */
[-C--:B------:R-:W-:Y:S01]  /*c9d0*/  FMUL.FTZ R92, R92, R140.reuse ;  /* 0x0000008c5c5c7220 */ /* 0x080fe20000410000 */
[-C--:B------:R-:W-:Y:S01]  /*c9e0*/  FMUL.FTZ R93, R93, R140.reuse ;  /* 0x0000008c5d5d7220 */ /* 0x080fe20000410000 */
[C---:B-1----:R-:W-:Y:S01]  /*c9f0*/  HMMA.16816.F32 R32, R4.reuse, R36, R32 ;  /* 0x000000240420723c */ /* 0x042fe20000001820 */
[-C--:B------:R-:W-:Y:S01]  /*ca00*/  FMUL.FTZ R64, R72, R140.reuse ;  /* 0x0000008c48407220 */ /* 0x080fe20000410000 */
[-C--:B------:R-:W-:Y:S01]  /*ca10*/  FMUL.FTZ R65, R73, R140.reuse ;  /* 0x0000008c49417220 */ /* 0x080fe20000410000 */
[-C--:B------:R-:W-:Y:S01]  /*ca20*/  FMUL.FTZ R16, R104, R140.reuse ;  /* 0x0000008c68107220 */ /* 0x080fe20000410000 */
[-C--:B------:R-:W-:Y:S01]  /*ca30*/  FMUL.FTZ R17, R105, R140.reuse ;  /* 0x0000008c69117220 */ /* 0x080fe20000410000 */
[-C--:B------:R-:W-:Y:S01]  /*ca40*/  FMUL.FTZ R100, R100, R140.reuse ;  /* 0x0000008c64647220 */ /* 0x080fe20000410000 */
[----:B------:R-:W-:Y:S01]  /*ca50*/  FMUL.FTZ R101, R101, R140 ;  /* 0x0000008c65657220 */ /* 0x000fe20000410000 */
[-CC-:B------:R-:W-:Y:S01]  /*ca60*/  FFMA.FTZ R89, R173, R134.reuse, -R131.reuse ;  /* 0x00000086ad597223 */ /* 0x180fe20000010883 */
[C---:B------:R-:W-:Y:S01]  /*ca70*/  HMMA.16816.F32 R36, R4.reuse, R38, R84 ;  /* 0x000000260424723c */ /* 0x040fe20000001854 */
[----:B------:R-:W1:Y:S01]  /*ca80*/  LDSM.16.MT88.4 R84, [R142+0x4000] ;  /* 0x004000008e54783b */ /* 0x000e620000004200 */
[--C-:B------:R-:W-:Y:S01]  /*ca90*/  FFMA.FTZ R88, R179, R134, -R131.reuse ;  /* 0x00000086b3587223 */ /* 0x100fe20000010883 */
[-C--:B------:R-:W-:Y:S01]  /*caa0*/  FMUL.FTZ R8, R112, R140.reuse ;  /* 0x0000008c70087220 */ /* 0x080fe20000410000 */
[-C--:B------:R-:W-:Y:S01]  /*cab0*/  FMUL.FTZ R9, R113, R140.reuse ;  /* 0x0000008c71097220 */ /* 0x080fe20000410000 */
[----:B------:R-:W-:Y:S01]  /*cac0*/  MUFU.EX2 R89, R89 ;  /* 0x0000005900597308 */ /* 0x000fe20000000800 */
[-C--:B------:R-:W-:Y:S01]  /*cad0*/  FMUL.FTZ R108, R108, R140.reuse ;  /* 0x0000008c6c6c7220 */ /* 0x080fe20000410000 */
[-C--:B------:R-:W-:Y:S01]  /*cae0*/  FMUL.FTZ R109, R109, R140.reuse ;  /* 0x0000008c6d6d7220 */ /* 0x080fe20000410000 */
[C---:B------:R-:W-:Y:S01]  /*caf0*/  HMMA.16816.F32 R24, R4.reuse, R28, R24 ;  /* 0x0000001c0418723c */ /* 0x040fe20000001818 */
[----:B------:R-:W-:Y:S01]  /*cb00*/  MUFU.EX2 R88, R88 ;  /* 0x0000005800587308 */ /* 0x000fe20000000800 */
[-C--:B------:R-:W-:Y:S01]  /*cb10*/  FMUL.FTZ R40, R80, R140.reuse ;  /* 0x0000008c50287220 */ /* 0x080fe20000410000 */
[-C--:B------:R-:W-:Y:S01]  /*cb20*/  FMUL.FTZ R41, R81, R140.reuse ;  /* 0x0000008c51297220 */ /* 0x080fe20000410000 */
[-C--:B------:R-:W-:Y:S01]  /*cb30*/  FMUL.FTZ R76, R76, R140.reuse ;  /* 0x0000008c4c4c7220 */ /* 0x080fe20000410000 */
[-C--:B------:R-:W-:Y:S01]  /*cb40*/  FMUL.FTZ R77, R77, R140.reuse ;  /* 0x0000008c4d4d7220 */ /* 0x080fe20000410000 */
[-C--:B------:R-:W-:Y:S01]  /*cb50*/  FMUL.FTZ R68, R68, R140.reuse ;  /* 0x0000008c44447220 */ /* 0x080fe20000410000 */
[----:B------:R-:W-:Y:S01]  /*cb60*/  FMUL.FTZ R69, R69, R140 ;  /* 0x0000008c45457220 */ /* 0x000fe20000410000 */
[C---:B------:R-:W-:Y:S01]  /*cb70*/  HMMA.16816.F32 R28, R4.reuse, R30, R92 ;  /* 0x0000001e041c723c */ /* 0x040fe2000000185c */
[-C--:B------:R-:W-:Y:S01]  /*cb80*/  FFMA.FTZ R92, R175, R134.reuse, -R131 ;  /* 0x00000086af5c7223 */ /* 0x080fe20000010883 */
[-CC-:B------:R-:W-:Y:S01]  /*cb90*/  FFMA.FTZ R95, R167, R134.reuse, -R133.reuse ;  /* 0x00000086a75f7223 */ /* 0x180fe20000010885 */
[-C--:B------:R-:W-:Y:S01]  /*cba0*/  FFMA.FTZ R93, R163, R134.reuse, -R133 ;  /* 0x00000086a35d7223 */ /* 0x080fe20000010885 */
[----:B------:R-:W-:Y:S01]  /*cbb0*/  LDSM.16.MT88.4 R72, [R142+0x2400] ;  /* 0x002400008e48783b */ /* 0x000fe20000004200 */
[-C--:B------:R-:W-:Y:S01]  /*cbc0*/  FFMA.FTZ R94, R161, R134.reuse, -R131 ;  /* 0x00000086a15e7223 */ /* 0x080fe20000010883 */
[-CC-:B------:R-:W-:Y:S01]  /*cbd0*/  FFMA.FTZ R96, R250, R134.reuse, -R133.reuse ;  /* 0x00000086fa607223 */ /* 0x180fe20000010885 */
[----:B------:R-:W-:Y:S01]  /*cbe0*/  MUFU.EX2 R92, R92 ;  /* 0x0000005c005c7308 */ /* 0x000fe20000000800 */
[C---:B---3--:R-:W-:Y:S01]  /*cbf0*/  HMMA.16816.F32 R16, R4.reuse, R20, R16 ;  /* 0x000000140410723c */ /* 0x048fe20000001810 */
[-C--:B------:R-:W-:Y:S01]  /*cc00*/  FFMA.FTZ R97, R145, R134.reuse, -R133 ;  /* 0x0000008691617223 */ /* 0x080fe20000010885 */
[----:B------:R-:W-:Y:S01]  /*cc10*/  LDSM.16.MT88.4 R80, [R142+0x2800] ;  /* 0x002800008e50783b */ /* 0x000fe20000004200 */
[----:B------:R-:W2:Y:S01]  /*cc20*/  MUFU.EX2 R95, R95 ;  /* 0x0000005f005f7308 */ /* 0x000ea20000000800 */
[-C--:B------:R-:W-:Y:S01]  /*cc30*/  FFMA.FTZ R105, R244, R134.reuse, -R131 ;  /* 0x00000086f4697223 */ /* 0x080fe20000010883 */
[-CC-:B------:R-:W-:Y:S01]  /*cc40*/  FFMA.FTZ R145, R234, R134.reuse, -R133.reuse ;  /* 0x00000086ea917223 */ /* 0x180fe20000010885 */
[-CC-:B------:R-:W-:Y:S01]  /*cc50*/  FFMA.FTZ R104, R240, R134.reuse, -R133.reuse ;  /* 0x00000086f0687223 */ /* 0x180fe20000010885 */
[----:B------:R-:W-:Y:S01]  /*cc60*/  MUFU.EX2 R93, R93 ;  /* 0x0000005d005d7308 */ /* 0x000fe20000000800 */
[C---:B------:R-:W-:Y:S01]  /*cc70*/  HMMA.16816.F32 R20, R4.reuse, R22, R100 ;  /* 0x000000160414723c */ /* 0x040fe20000001864 */
[-C--:B------:R-:W-:Y:S01]  /*cc80*/  FFMA.FTZ R100, R147, R134.reuse, -R133 ;  /* 0x0000008693647223 */ /* 0x080fe20000010885 */
[-CC-:B------:R-:W-:Y:S01]  /*cc90*/  FFMA.FTZ R101, R149, R134.reuse, -R131.reuse ;  /* 0x0000008695657223 */ /* 0x180fe20000010883 */
[----:B------:R-:W-:Y:S01]  /*cca0*/  MUFU.EX2 R94, R94 ;  /* 0x0000005e005e7308 */ /* 0x000fe20000000800 */
[-CC-:B------:R-:W-:Y:S01]  /*ccb0*/  FFMA.FTZ R102, R248, R134.reuse, -R131.reuse ;  /* 0x00000086f8667223 */ /* 0x180fe20000010883 */
[-C--:B------:R-:W-:Y:S01]  /*ccc0*/  FFMA.FTZ R103, R246, R134.reuse, -R131 ;  /* 0x00000086f6677223 */ /* 0x080fe20000010883 */
[-C--:B------:R-:W-:Y:S01]  /*ccd0*/  FFMA.FTZ R98, R186, R134.reuse, -R133 ;  /* 0x00000086ba627223 */ /* 0x080fe20000010885 */
[----:B------:R-:W-:Y:S01]  /*cce0*/  MUFU.EX2 R96, R96 ;  /* 0x0000006000607308 */ /* 0x000fe20000000800 */
[C---:B------:R-:W-:Y:S01]  /*ccf0*/  HMMA.16816.F32 R8, R4.reuse, R12, R8 ;  /* 0x0000000c0408723c */ /* 0x040fe20000001808 */
[-CC-:B------:R-:W-:Y:S01]  /*cd00*/  FFMA.FTZ R154, R228, R134.reuse, -R131.reuse ;  /* 0x00000086e49a7223 */ /* 0x180fe20000010883 */
[-CC-:B------:R-:W-:Y:S01]  /*cd10*/  FFMA.FTZ R147, R232, R134.reuse, -R131.reuse ;  /* 0x00000086e8937223 */ /* 0x180fe20000010883 */
[----:B------:R-:W-:Y:S01]  /*cd20*/  MUFU.EX2 R97, R97 ;  /* 0x0000006100617308 */ /* 0x000fe20000000800 */
[-C--:B------:R-:W-:Y:S01]  /*cd30*/  FFMA.FTZ R149, R230, R134.reuse, -R131 ;  /* 0x00000086e6957223 */ /* 0x080fe20000010883 */
[-CC-:B------:R-:W-:Y:S01]  /*cd40*/  FFMA.FTZ R153, R208, R134.reuse, -R133.reuse ;  /* 0x00000086d0997223 */ /* 0x180fe20000010885 */
[-C--:B------:R-:W-:Y:S01]  /*cd50*/  FFMA.FTZ R168, R210, R134.reuse, -R133 ;  /* 0x00000086d2a87223 */ /* 0x080fe20000010885 */
[----:B------:R-:W-:Y:S01]  /*cd60*/  MUFU.EX2 R100, R100 ;  /* 0x0000006400647308 */ /* 0x000fe20000000800 */
[C---:B-1----:R-:W-:Y:S01]  /*cd70*/  HMMA.16816.F32 R64, R4.reuse, R84, R64 ;  /* 0x000000540440723c */ /* 0x042fe20000001840 */
[-C--:B------:R-:W-:Y:S01]  /*cd80*/  FFMA.FTZ R85, R151, R134.reuse, -R131 ;  /* 0x0000008697557223 */ /* 0x080fe20000010883 */
[-C--:B------:R-:W-:Y:S01]  /*cd90*/  FFMA.FTZ R151, R224, R134.reuse, -R133 ;  /* 0x00000086e0977223 */ /* 0x080fe20000010885 */
[----:B------:R-:W1:Y:S01]  /*cda0*/  MUFU.EX2 R84, R171 ;  /* 0x000000ab00547308 */ /* 0x000e620000000800 */
[-CC-:B------:R-:W-:Y:S01]  /*cdb0*/  FFMA.FTZ R186, R226, R134.reuse, -R131.reuse ;  /* 0x00000086e2ba7223 */ /* 0x180fe20000010883 */
[-C--:B------:R-:W-:Y:S01]  /*cdc0*/  FFMA.FTZ R155, R178, R134.reuse, -R131 ;  /* 0x00000086b29b7223 */ /* 0x080fe20000010883 */
[-CC-:B------:R-:W-:Y:S01]  /*cdd0*/  FFMA.FTZ R159, R174, R134.reuse, -R133.reuse ;  /* 0x00000086ae9f7223 */ /* 0x180fe20000010885 */
[----:B------:R-:W-:Y:S01]  /*cde0*/  MUFU.EX2 R85, R85 ;  /* 0x0000005500557308 */ /* 0x000fe20000000800 */
[C---:B------:R-:W-:Y:S01]  /*cdf0*/  HMMA.16816.F32 R12, R4.reuse, R14, R108 ;  /* 0x0000000e040c723c */ /* 0x040fe2000000186c */
[-C--:B------:R-:W-:Y:S01]  /*ce00*/  FFMA.FTZ R161, R164, R134.reuse, -R133 ;  /* 0x00000086a4a17223 */ /* 0x080fe20000010885 */
[-C--:B------:R-:W-:Y:S01]  /*ce10*/  FFMA.FTZ R184, R184, R134.reuse, -R131 ;  /* 0x00000086b8b87223 */ /* 0x080fe20000010883 */
[----:B------:R-:W-:Y:S01]  /*ce20*/  MUFU.EX2 R101, R101 ;  /* 0x0000006500657308 */ /* 0x000fe20000000800 */
[-C--:B------:R-:W-:Y:S01]  /*ce30*/  FFMA.FTZ R99, R166, R134.reuse, -R133 ;  /* 0x00000086a6637223 */ /* 0x080fe20000010885 */
[-CC-:B------:R-:W-:Y:S01]  /*ce40*/  FFMA.FTZ R160, R160, R134.reuse, -R131.reuse ;  /* 0x00000086a0a07223 */ /* 0x180fe20000010883 */
[-C--:B------:R-:W-:Y:S01]  /*ce50*/  FFMA.FTZ R163, R162, R134.reuse, -R131 ;  /* 0x00000086a2a37223 */ /* 0x080fe20000010883 */
[----:B------:R-:W-:Y:S01]  /*ce60*/  MUFU.EX2 R105, R105 ;  /* 0x0000006900697308 */ /* 0x000fe20000000800 */
[C---:B------:R-:W-:Y:S01]  /*ce70*/  HMMA.16816.F32 R40, R4.reuse, R44, R40 ;  /* 0x0000002c0428723c */ /* 0x040fe20000001828 */
[-CC-:B------:R-:W-:Y:S01]  /*ce80*/  FFMA.FTZ R165, R144, R134.reuse, -R133.reuse ;  /* 0x0000008690a57223 */ /* 0x180fe20000010885 */
[-CC-:B------:R-:W-:Y:S01]  /*ce90*/  FFMA.FTZ R148, R148, R134.reuse, -R133.reuse ;  /* 0x0000008694947223 */ /* 0x180fe20000010885 */
[----:B------:R-:W-:Y:S01]  /*cea0*/  MUFU.EX2 R102, R102 ;  /* 0x0000006600667308 */ /* 0x000fe20000000800 */
[-CC-:B------:R-:W-:Y:S01]  /*ceb0*/  FFMA.FTZ R167, R156, R134.reuse, -R133.reuse ;  /* 0x000000869ca77223 */ /* 0x180fe20000010885 */
[-C--:B------:R-:W-:Y:S01]  /*cec0*/  FFMA.FTZ R146, R146, R134.reuse, -R133 ;  /* 0x0000008692927223 */ /* 0x080fe20000010885 */
[-CC-:B------:R-:W-:Y:S01]  /*ced0*/  FFMA.FTZ R169, R150, R134.reuse, -R131.reuse ;  /* 0x0000008696a97223 */ /* 0x180fe20000010883 */
[----:B------:R-:W-:Y:S01]  /*cee0*/  MUFU.EX2 R103, R103 ;  /* 0x0000006700677308 */ /* 0x000fe20000000800 */
[C---:B------:R-:W-:Y:S01]  /*cef0*/  HMMA.16816.F32 R44, R4.reuse, R46, R76 ;  /* 0x0000002e042c723c */ /* 0x040fe2000000184c */
[----:B--2---:R-:W-:Y:S01]  /*cf00*/  F2FP.F16.F32.PACK_AB R76, R90, R95 ;  /* 0x0000005f5a4c723e */ /* 0x004fe200000000ff */
[-CC-:B------:R-:W-:Y:S01]  /*cf10*/  FFMA.FTZ R158, R158, R134.reuse, -R131.reuse ;  /* 0x000000869e9e7223 */ /* 0x180fe20000010883 */
[----:B------:R-:W-:Y:S01]  /*cf20*/  F2FP.F16.F32.PACK_AB R77, R92, R89 ;  /* 0x000000595c4d723e */ /* 0x000fe200000000ff */
[----:B------:R-:W-:Y:S01]  /*cf30*/  MUFU.EX2 R145, R145 ;  /* 0x0000009100917308 */ /* 0x000fe20000000800 */
[----:B-1----:R-:W-:Y:S01]  /*cf40*/  F2FP.F16.F32.PACK_AB R78, R84, R93 ;  /* 0x0000005d544e723e */ /* 0x002fe200000000ff */
[----:B------:R-:W-:Y:S01]  /*cf50*/  LDSM.16.MT88.4 R108, [R118+0xac00] ;  /* 0x00ac0000766c783b */ /* 0x000fe20000004200 */
[----:B------:R-:W-:Y:S01]  /*cf60*/  F2FP.F16.F32.PACK_AB R79, R88, R91 ;  /* 0x0000005b584f723e */ /* 0x000fe200000000ff */
[----:B------:R-:W-:Y:S01]  /*cf70*/  HMMA.16816.F32 R4, R4, R86, R68 ;  /* 0x000000560404723c */ /* 0x000fe20000001844 */
[-C--:B------:R-:W-:Y:S01]  /*cf80*/  FFMA.FTZ R86, R157, R134.reuse, -R131 ;  /* 0x000000869d567223 */ /* 0x080fe20000010883 */
[----:B------:R-:W1:Y:S01]  /*cf90*/  LDSM.16.MT88.4 R68, [R118+0xd400] ;  /* 0x00d400007644783b */ /* 0x000e620000004200 */
[-C--:B------:R-:W-:Y:S01]  /*cfa0*/  FFMA.FTZ R87, R252, R134.reuse, -R133 ;  /* 0x00000086fc577223 */ /* 0x080fe20000010885 */
[----:B------:R-:W-:Y:S01]  /*cfb0*/  MUFU.EX2 R106, R106 ;  /* 0x0000006a006a7308 */ /* 0x000fe20000000800 */
[----:B------:R-:W-:Y:S01]  /*cfc0*/  FFMA.FTZ R157, R176, R134, -R131 ;  /* 0x00000086b09d7223 */ /* 0x000fe20000010883 */
[----:B------:R-:W-:Y:S01]  /*cfd0*/  FFMA.FTZ R217, R217, R52, R132 ;  /* 0x00000034d9d97223 */ /* 0x000fe20000010084 */
[----:B------:R-:W-:Y:S01]  /*cfe0*/  FFMA.FTZ R140, R222, R140, R141 ;  /* 0x0000008cde8c7223 */ /* 0x000fe2000001008d */
[C---:B------:R-:W-:Y:S01]  /*cff0*/  HMMA.16816.F32 R16, R76.reuse, R56, R16 ;  /* 0x000000384c10723c */ /* 0x040fe20000001810 */
[----:B------:R-:W-:Y:S01]  /*d000*/  MUFU.EX2 R86, R86 ;  /* 0x0000005600567308 */ /* 0x000fe20000000800 */
[----:B------:R-:W-:Y:S01]  /*d010*/  FADD.FTZ R217, R130, R217 ;  /* 0x000000d982d97221 */ /* 0x000fe20000010000 */
[----:B------:R-:W-:Y:S01]  /*d020*/  FADD.FTZ R139, R139, R140 ;  /* 0x0000008c8b8b7221 */ /* 0x000fe20000010000 */
[-CC-:B------:R-:W-:Y:S01]  /*d030*/  FFMA.FTZ R126, R126, R134.reuse, -R131.reuse ;  /* 0x000000867e7e7223 */ /* 0x180fe20000010883 */
[----:B------:R-:W2:Y:S01]  /*d040*/  MUFU.EX2 R87, R87 ;  /* 0x0000005700577308 */ /* 0x000ea20000000800 */
[-CC-:B------:R-:W-:Y:S01]  /*d050*/  FFMA.FTZ R123, R123, R134.reuse, -R131.reuse ;  /* 0x000000867b7b7223 */ /* 0x180fe20000010883 */
[-C--:B------:R-:W-:Y:S01]  /*d060*/  FFMA.FTZ R124, R124, R134.reuse, -R131 ;  /* 0x000000867c7c7223 */ /* 0x080fe20000010883 */
[C---:B------:R-:W-:Y:S01]  /*d070*/  HMMA.16816.F32 R20, R76.reuse, R58, R20 ;  /* 0x0000003a4c14723c */ /* 0x040fe20000001814 */
[----:B------:R-:W3:Y:S01]  /*d080*/  LDSM.16.MT88.4 R56, [R118+0xb800] ;  /* 0x00b800007638783b */ /* 0x000ee20000004200 */
[----:B------:R-:W-:Y:S01]  /*d090*/  MUFU.EX2 R107, R107 ;  /* 0x0000006b006b7308 */ /* 0x000fe20000000800 */
[----:B------:R-:W-:Y:S01]  /*d0a0*/  FADD.FTZ R0, R0, R139 ;  /* 0x0000008b00007221 */ /* 0x000fe20000010000 */
[-CC-:B------:R-:W-:Y:S01]  /*d0b0*/  FFMA.FTZ R125, R125, R134.reuse, -R133.reuse ;  /* 0x000000867d7d7223 */ /* 0x180fe20000010885 */
[-CC-:B------:R-:W-:Y:S01]  /*d0c0*/  FFMA.FTZ R127, R127, R134.reuse, -R133.reuse ;  /* 0x000000867f7f7223 */ /* 0x180fe20000010885 */
[----:B------:R-:W4:Y:S01]  /*d0d0*/  MUFU.EX2 R104, R104 ;  /* 0x0000006800687308 */ /* 0x000f220000000800 */
[----:B------:R-:W-:Y:S01]  /*d0e0*/  FADD.FTZ R0, R143, R0 ;  /* 0x000000008f007221 */ /* 0x000fe20000010000 */
[----:B------:R-:W-:Y:S01]  /*d0f0*/  HMMA.16816.F32 R8, R76, R60, R8 ;  /* 0x0000003c4c08723c */ /* 0x000fe20000001808 */
[----:B------:R-:W-:Y:S01]  /*d100*/  FFMA.FTZ R128, R128, R134, -R133 ;  /* 0x0000008680807223 */ /* 0x000fe20000010885 */
[----:B------:R-:W5:Y:S01]  /*d110*/  MUFU.EX2 R152, R152 ;  /* 0x0000009800987308 */ /* 0x000f620000000800 */
[----:B------:R-:W-:Y:S01]  /*d120*/  FADD.FTZ R95, R95, R0 ;  /* 0x000000005f5f7221 */ /* 0x000fe20000010000 */
[----:B------:R-:W-:-:S02]  /*d130*/  MOV R0, R53 ;  /* 0x0000003500007202 */ /* 0x000fc40000000f00 */
[----:B------:R-:W-:Y:S01]  /*d140*/  MUFU.EX2 R154, R154 ;  /* 0x0000009a009a7308 */ /* 0x000fe20000000800 */
[----:B------:R-:W-:Y:S01]  /*d150*/  FADD.FTZ R90, R90, R95 ;  /* 0x0000005f5a5a7221 */ /* 0x000fe20000010000 */
[C---:B------:R-:W-:Y:S01]  /*d160*/  HMMA.16816.F32 R12, R76.reuse, R62, R12 ;  /* 0x0000003e4c0c723c */ /* 0x040fe2000000180c */
[----:B------:R-:W-:Y:S01]  /*d170*/  LDSM.16.MT88.4 R60, [R142+0x800] ;  /* 0x000800008e3c783b */ /* 0x000fe20000004200 */
[----:B------:R-:W-:Y:S01]  /*d180*/  MUFU.EX2 R147, R147 ;  /* 0x0000009300937308 */ /* 0x000fe20000000800 */
[----:B------:R-:W-:Y:S01]  /*d190*/  FADD.FTZ R93, R93, R90 ;  /* 0x0000005a5d5d7221 */ /* 0x000fe20000010000 */
[----:B------:R-:W-:Y:S02]  /*d1a0*/  @P5 MOV R0, R53 ;  /* 0x0000003500005202 */ /* 0x000fe40000000f00 */
[----:B------:R-:W-:Y:S01]  /*d1b0*/  MUFU.EX2 R149, R149 ;  /* 0x0000009500957308 */ /* 0x000fe20000000800 */
[----:B------:R-:W-:Y:S01]  /*d1c0*/  FADD.FTZ R93, R84, R93 ;  /* 0x0000005d545d7221 */ /* 0x000fe20000010000 */
[C---:B------:R-:W-:Y:S02]  /*d1d0*/  HMMA.16816.F32 R24, R76.reuse, R48, R24 ;  /* 0x000000304c18723c */ /* 0x040fe40000001818 */
[----:B------:R4:W-:Y:S04]  /*d1e0*/  MUFU.EX2 R208, R98 ;  /* 0x0000006200d07308 */ /* 0x0009e80000000800 */
[----:B------:R-:W5:Y:S02]  /*d1f0*/  MUFU.EX2 R153, R153 ;  /* 0x0000009900997308 */ /* 0x000f640000000800 */
[C---:B------:R-:W-:Y:S01]  /*d200*/  HMMA.16816.F32 R28, R76.reuse, R50, R28 ;  /* 0x000000324c1c723c */ /* 0x040fe2000000181c */
[----:B------:R-:W5:Y:S01]  /*d210*/  LDSM.16.MT88.4 R48, [R142+0x4400] ;  /* 0x004400008e30783b */ /* 0x000f620000004200 */
[----:B------:R-:W-:Y:S04]  /*d220*/  MUFU.EX2 R168, R168 ;  /* 0x000000a800a87308 */ /* 0x000fe80000000800 */
[----:B------:R-:W5:Y:S02]  /*d230*/  MUFU.EX2 R151, R151 ;  /* 0x0000009700977308 */ /* 0x000f640000000800 */
[C---:B-1----:R-:W-:Y:S01]  /*d240*/  HMMA.16816.F32 R40, R76.reuse, R68, R40 ;  /* 0x000000444c28723c */ /* 0x042fe20000001828 */
[----:B--2---:R-:W-:Y:S01]  /*d250*/  F2FP.F16.F32.PACK_AB R68, R87, R96 ;  /* 0x000000605744723e */ /* 0x004fe200000000ff */
[----:B------:R-:W1:Y:S01]  /*d260*/  MUFU.EX2 R186, R186 ;  /* 0x000000ba00ba7308 */ /* 0x000e620000000800 */
[----:B------:R-:W-:Y:S01]  /*d270*/  F2FP.F16.F32.PACK_AB R69, R94, R85 ;  /* 0x000000555e45723e */ /* 0x000fe200000000ff */
[-C--:B----4-:R-:W-:Y:S01]  /*d280*/  FFMA.FTZ R98, R170, R134.reuse, -R133 ;  /* 0x00000086aa627223 */ /* 0x090fe20000010885 */
[-CC-:B------:R-:W-:Y:S01]  /*d290*/  FFMA.FTZ R170, R172, R134.reuse, -R131.reuse ;  /* 0x00000086acaa7223 */ /* 0x180fe20000010883 */
[----:B------:R-:W-:Y:S01]  /*d2a0*/  MUFU.EX2 R155, R155 ;  /* 0x0000009b009b7308 */ /* 0x000fe20000000800 */
[----:B------:R-:W-:Y:S01]  /*d2b0*/  FFMA.FTZ R131, R121, R134, -R131 ;  /* 0x0000008679837223 */ /* 0x000fe20000010883 */
[----:B------:R-:W-:Y:S01]  /*d2c0*/  HMMA.16816.F32 R44, R76, R70, R44 ;  /* 0x000000464c2c723c */ /* 0x000fe2000000182c */
[----:B------:R-:W-:Y:S01]  /*d2d0*/  F2FP.F16.F32.PACK_AB R70, R100, R97 ;  /* 0x000000616446723e */ /* 0x000fe200000000ff */
[----:B------:R-:W-:Y:S01]  /*d2e0*/  MUFU.EX2 R176, R184 ;  /* 0x000000b800b07308 */ /* 0x000fe20000000800 */
[----:B------:R-:W-:Y:S01]  /*d2f0*/  F2FP.F16.F32.PACK_AB R71, R101, R86 ;  /* 0x000000566547723e */ /* 0x000fe200000000ff */
[----:B------:R-:W-:-:S02]  /*d300*/  FADD.FTZ R96, R96, R93 ;  /* 0x0000005d60607221 */ /* 0x000fc40000010000 */
[----:B------:R-:W-:Y:S02]  /*d310*/  MUFU.EX2 R157, R157 ;  /* 0x0000009d009d7308 */ /* 0x000fe40000000800 */
[----:B------:R-:W-:Y:S01]  /*d320*/  HMMA.16816.F32 R32, R76, R72, R32 ;  /* 0x000000484c20723c */ /* 0x000fe20000001820 */
[----:B------:R-:W-:Y:S01]  /*d330*/  FADD.FTZ R96, R87, R96 ;  /* 0x0000006057607221 */ /* 0x000fe20000010000 */
[----:B------:R-:W-:Y:S04]  /*d340*/  MUFU.EX2 R159, R159 ;  /* 0x0000009f009f7308 */ /* 0x000fe80000000800 */
[----:B------:R-:W2:Y:S02]  /*d350*/  MUFU.EX2 R166, R98 ;  /* 0x0000006200a67308 */ /* 0x000ea40000000800 */
[C---:B---3--:R-:W-:Y:S02]  /*d360*/  HMMA.16816.F32 R24, R68.reuse, R56, R24 ;  /* 0x000000384418723c */ /* 0x048fe40000001818 */
[----:B------:R-:W-:Y:S04]  /*d370*/  MUFU.EX2 R164, R99 ;  /* 0x0000006300a47308 */ /* 0x000fe80000000800 */
[----:B------:R-:W3:Y:S02]  /*d380*/  MUFU.EX2 R161, R161 ;  /* 0x000000a100a17308 */ /* 0x000ee40000000800 */
[----:B------:R-:W-:Y:S01]  /*d390*/  HMMA.16816.F32 R28, R68, R58, R28 ;  /* 0x0000003a441c723c */ /* 0x000fe2000000181c */
[----:B------:R-:W4:Y:S01]  /*d3a0*/  LDSM.16.MT88.4 R56, [R142+0x4800] ;  /* 0x004800008e38783b */ /* 0x000f220000004200 */
[----:B------:R-:W3:Y:S04]  /*d3b0*/  MUFU.EX2 R170, R170 ;  /* 0x000000aa00aa7308 */ /* 0x000ee80000000800 */
[----:B------:R-:W-:Y:S02]  /*d3c0*/  MUFU.EX2 R160, R160 ;  /* 0x000000a000a07308 */ /* 0x000fe40000000800 */
[C---:B------:R-:W-:Y:S01]  /*d3d0*/  HMMA.16816.F32 R36, R76.reuse, R74, R36 ;  /* 0x0000004a4c24723c */ /* 0x040fe20000001824 */
[----:B------:R-:W1:Y:S01]  /*d3e0*/  LDSM.16.MT88.4 R72, [R118+0x9800] ;  /* 0x009800007648783b */ /* 0x000e620000004200 */
[----:B------:R-:W-:Y:S04]  /*d3f0*/  MUFU.EX2 R163, R163 ;  /* 0x000000a300a37308 */ /* 0x000fe80000000800 */
[----:B------:R-:W-:Y:S02]  /*d400*/  MUFU.EX2 R144, R158 ;  /* 0x0000009e00907308 */ /* 0x000fe40000000800 */
[C---:B-----5:R-:W-:Y:S02]  /*d410*/  HMMA.16816.F32 R64, R76.reuse, R48, R64 ;  /* 0x000000304c40723c */ /* 0x060fe40000001840 */
[----:B------:R-:W-:Y:S04]  /*d420*/  MUFU.EX2 R165, R165 ;  /* 0x000000a500a57308 */ /* 0x000fe80000000800 */
[----:B------:R-:W5:Y:S02]  /*d430*/  MUFU.EX2 R148, R148 ;  /* 0x0000009400947308 */ /* 0x000f640000000800 */
[----:B------:R-:W-:Y:S01]  /*d440*/  HMMA.16816.F32 R4, R76, R50, R4 ;  /* 0x000000324c04723c */ /* 0x000fe20000001804 */
[----:B------:R-:W2:Y:S01]  /*d450*/  LDSM.16.MT88.4 R48, [R118+0xd800] ;  /* 0x00d800007630783b */ /* 0x000ea20000004200 */
[----:B------:R-:W-:Y:S03]  /*d460*/  MUFU.EX2 R167, R167 ;  /* 0x000000a700a77308 */ /* 0x000fe60000000800 */
[----:B------:R-:W-:Y:S01]  /*d470*/  LDSM.16.MT88.4 R76, [R118+0x9c00] ;  /* 0x009c0000764c783b */ /* 0x000fe20000004200 */
[----:B------:R-:W5:Y:S02]  /*d480*/  MUFU.EX2 R146, R146 ;  /* 0x0000009200927308 */ /* 0x000f640000000800 */
[C---:B------:R-:W-:Y:S02]  /*d490*/  HMMA.16816.F32 R16, R68.reuse, R60, R16 ;  /* 0x0000003c4410723c */ /* 0x040fe40000001810 */
[----:B------:R-:W5:Y:S04]  /*d4a0*/  MUFU.EX2 R169, R169 ;  /* 0x000000a900a97308 */ /* 0x000f680000000800 */
[----:B------:R-:W-:Y:S02]  /*d4b0*/  MUFU.EX2 R126, R126 ;  /* 0x0000007e007e7308 */ /* 0x000fe40000000800 */
[C---:B------:R-:W-:Y:S01]  /*d4c0*/  HMMA.16816.F32 R20, R68.reuse, R62, R20 ;  /* 0x0000003e4414723c */ /* 0x040fe20000001814 */
[----:B------:R-:W3:Y:S01]  /*d4d0*/  LDSM.16.MT88.4 R60, [R118+0xbc00] ;  /* 0x00bc0000763c783b */ /* 0x000ee20000004200 */
[----:B------:R-:W5:Y:S04]  /*d4e0*/  MUFU.EX2 R123, R123 ;  /* 0x0000007b007b7308 */ /* 0x000f680000000800 */
[----:B------:R-:W-:Y:S02]  /*d4f0*/  MUFU.EX2 R52, R127 ;  /* 0x0000007f00347308 */ /* 0x000fe40000000800 */
[----:B----4-:R-:W-:Y:S01]  /*d500*/  HMMA.16816.F32 R64, R68, R56, R64 ;  /* 0x000000384440723c */ /* 0x010fe20000001840 */
[----:B------:R-:W-:Y:S01]  /*d510*/  F2FP.F16.F32.PACK_AB R56, R106, R145 ;  /* 0x000000916a38723e */ /* 0x000fe200000000ff */
[----:B------:R-:W-:Y:S01]  /*d520*/  MUFU.EX2 R125, R125 ;  /* 0x0000007d007d7308 */ /* 0x000fe20000000800 */
[----:B------:R-:W-:-:S05]  /*d530*/  F2FP.F16.F32.PACK_AB R57, R102, R105 ;  /* 0x000000696639723e */ /* 0x000fca00000000ff */
[----:B------:R-:W-:Y:S01]  /*d540*/  HMMA.16816.F32 R4, R68, R58, R4 ;  /* 0x0000003a4404723c */ /* 0x000fe20000001804 */
[----:B------:R-:W-:Y:S02]  /*d550*/  F2FP.F16.F32.PACK_AB R58, R104, R107 ;  /* 0x0000006b683a723e */ /* 0x000fe400000000ff */
[----:B------:R-:W-:-:S05]  /*d560*/  F2FP.F16.F32.PACK_AB R59, R152, R103 ;  /* 0x00000067983b723e */ /* 0x000fca00000000ff */
[C---:B-1----:R-:W-:Y:S08]  /*d570*/  HMMA.16816.F32 R8, R68.reuse, R72, R8 ;  /* 0x000000484408723c */ /* 0x042ff00000001808 */
[C---:B------:R-:W-:Y:S01]  /*d580*/  HMMA.16816.F32 R12, R68.reuse, R74, R12 ;  /* 0x0000004a440c723c */ /* 0x040fe2000000180c */
[----:B------:R-:W1:Y:S07]  /*d590*/  LDSM.16.MT88.4 R72, [R142+0xc00] ;  /* 0x000c00008e48783b */ /* 0x000e6e0000004200 */
[C---:B------:R-:W-:Y:S08]  /*d5a0*/  HMMA.16816.F32 R32, R68.reuse, R80, R32 ;  /* 0x000000504420723c */ /* 0x040ff00000001820 */
[C---:B------:R-:W-:Y:S01]  /*d5b0*/  HMMA.16816.F32 R36, R68.reuse, R82, R36 ;  /* 0x000000524424723c */ /* 0x040fe20000001824 */
[----:B------:R-:W4:Y:S07]  /*d5c0*/  LDSM.16.MT88.4 R80, [R142+0x2c00] ;  /* 0x002c00008e50783b */ /* 0x000f2e0000004200 */
[C---:B--2---:R-:W-:Y:S08]  /*d5d0*/  HMMA.16816.F32 R40, R68.reuse, R48, R40 ;  /* 0x000000304428723c */ /* 0x044ff00000001828 */
[----:B------:R-:W-:Y:S01]  /*d5e0*/  HMMA.16816.F32 R44, R68, R50, R44 ;  /* 0x00000032442c723c */ /* 0x000fe2000000182c */
[----:B------:R-:W2:Y:S04]  /*d5f0*/  LDSM.16.MT88.4 R48, [R118+0xdc00] ;  /* 0x00dc00007630783b */ /* 0x000ea80000004200 */
[----:B------:R-:W-:Y:S03]  /*d600*/  LDSM.16.MT88.4 R68, [R118+0xc000] ;  /* 0x00c000007644783b */ /* 0x000fe60000004200 */
[C---:B---3--:R-:W-:Y:S08]  /*d610*/  HMMA.16816.F32 R24, R56.reuse, R60, R24 ;  /* 0x0000003c3818723c */ /* 0x048ff00000001818 */
[C---:B------:R-:W-:Y:S01]  /*d620*/  HMMA.16816.F32 R28, R56.reuse, R62, R28 ;  /* 0x0000003e381c723c */ /* 0x040fe2000000181c */
[----:B------:R-:W3:Y:S07]  /*d630*/  LDSM.16.MT88.4 R60, [R142+0x4c00] ;  /* 0x004c00008e3c783b */ /* 0x000eee0000004200 */
[C---:B------:R-:W-:Y:S08]  /*d640*/  HMMA.16816.F32 R8, R56.reuse, R76, R8 ;  /* 0x0000004c3808723c */ /* 0x040ff00000001808 */
        /* <DEDUP_REMOVED lines=12> */
[----:B------:R-:W-:Y:S01]  /*d710*/  HMMA.16816.F32 R4, R56, R62, R4 ;  /* 0x0000003e3804723c */ /* 0x000fe20000001804 */
[----:B------:R-:W-:Y:S01]  /*d720*/  F2FP.F16.F32.PACK_AB R56, R153, R208 ;  /* 0x000000d09938723e */ /* 0x000fe200000000ff */
[----:B------:R-:W3:Y:S01]  /*d730*/  LDSM.16.MT88.4 R60, [R142+0x5000] ;  /* 0x005000008e3c783b */ /* 0x000ee20000004200 */
[----:B------:R-:W-:-:S02]  /*d740*/  F2FP.F16.F32.PACK_AB R57, R147, R154 ;  /* 0x0000009a9339723e */ /* 0x000fc400000000ff */
[----:B------:R-:W-:Y:S02]  /*d750*/  F2FP.F16.F32.PACK_AB R58, R151, R168 ;  /* 0x000000a8973a723e */ /* 0x000fe400000000ff */
[----:B------:R-:W-:-:S07]  /*d760*/  F2FP.F16.F32.PACK_AB R59, R186, R149 ;  /* 0x00000095ba3b723e */ /* 0x000fce00000000ff */
[C---:B------:R-:W-:Y:S08]  /*d770*/  HMMA.16816.F32 R24, R56.reuse, R68, R24 ;  /* 0x000000443818723c */ /* 0x040ff00000001818 */
[C---:B------:R-:W-:Y:S01]  /*d780*/  HMMA.16816.F32 R28, R56.reuse, R70, R28 ;  /* 0x00000046381c723c */ /* 0x040fe2000000181c */
[----:B------:R-:W3:Y:S07]  /*d790*/  LDSM.16.MT88.4 R68, [R118+0xc400] ;  /* 0x00c400007644783b */ /* 0x000eee0000004200 */
        /* <DEDUP_REMOVED lines=27> */
[----:B------:R-:W-:Y:S07]  /*d950*/  LDSM.16.MT88.4 R72, [R142+0x1800] ;  /* 0x001800008e48783b */ /* 0x000fee0000004200 */
[C---:B----4-:R-:W-:Y:S08]  /*d960*/  HMMA.16816.F32 R32, R56.reuse, R80, R32 ;  /* 0x000000503820723c */ /* 0x050ff00000001820 */
[C---:B------:R-:W-:Y:S01]  /*d970*/  HMMA.16816.F32 R36, R56.reuse, R82, R36 ;  /* 0x000000523824723c */ /* 0x040fe20000001824 */
[----:B------:R-:W-:Y:S07]  /*d980*/  LDSM.16.MT88.4 R80, [R142+0x3800] ;  /* 0x003800008e50783b */ /* 0x000fee0000004200 */
[C---:B--2---:R-:W-:Y:S08]  /*d990*/  HMMA.16816.F32 R40, R56.reuse, R48, R40 ;  /* 0x000000303828723c */ /* 0x044ff00000001828 */
[C---:B------:R-:W-:Y:S01]  /*d9a0*/  HMMA.16816.F32 R44, R56.reuse, R50, R44 ;  /* 0x00000032382c723c */ /* 0x040fe2000000182c */
[----:B------:R-:W1:Y:S07]  /*d9b0*/  LDSM.16.MT88.4 R48, [R118+0xe800] ;  /* 0x00e800007630783b */ /* 0x000e6e0000004200 */
[C---:B---3--:R-:W-:Y:S08]  /*d9c0*/  HMMA.16816.F32 R64, R56.reuse, R60, R64 ;  /* 0x0000003c3840723c */ /* 0x048ff00000001840 */
[----:B------:R-:W-:Y:S01]  /*d9d0*/  HMMA.16816.F32 R4, R56, R62, R4 ;  /* 0x0000003e3804723c */ /* 0x000fe20000001804 */
[----:B------:R-:W-:Y:S01]  /*d9e0*/  F2FP.F16.F32.PACK_AB R56, R148, R165 ;  /* 0x000000a59438723e */ /* 0x000fe200000000ff */
[----:B------:R-:W2:Y:S01]  /*d9f0*/  LDSM.16.MT88.4 R60, [R142+0x5800] ;  /* 0x005800008e3c783b */ /* 0x000ea20000004200 */
[----:B------:R-:W-:-:S02]  /*da00*/  F2FP.F16.F32.PACK_AB R57, R163, R160 ;  /* 0x000000a0a339723e */ /* 0x000fc400000000ff */
[----:B------:R-:W-:Y:S02]  /*da10*/  F2FP.F16.F32.PACK_AB R58, R146, R167 ;  /* 0x000000a7923a723e */ /* 0x000fe400000000ff */
[----:B------:R-:W-:-:S07]  /*da20*/  F2FP.F16.F32.PACK_AB R59, R169, R144 ;  /* 0x00000090a93b723e */ /* 0x000fce00000000ff */
[C---:B------:R-:W-:Y:S01]  /*da30*/  HMMA.16816.F32 R24, R56.reuse, R68, R24 ;  /* 0x000000443818723c */ /* 0x040fe20000001818 */
[----:B------:R-:W-:Y:S01]  /*da40*/  FFMA.FTZ R68, R120, R134, -R133 ;  /* 0x0000008678447223 */ /* 0x000fe20000010885 */
[----:B------:R-:W-:Y:S01]  /*da50*/  F2FP.F16.F32.PACK_AB R69, R123, R126 ;  /* 0x0000007e7b45723e */ /* 0x000fe200000000ff */
[----:B------:R-:W-:Y:S04]  /*da60*/  MUFU.EX2 R120, R124 ;  /* 0x0000007c00787308 */ /* 0x000fe80000000800 */
[----:B------:R3:W-:Y:S01]  /*da70*/  MUFU.EX2 R121, R68 ;  /* 0x0000004400797308 */ /* 0x0007e20000000800 */
[C---:B-----5:R-:W-:Y:S03]  /*da80*/  HMMA.16816.F32 R8, R56.reuse, R76, R8 ;  /* 0x0000004c3808723c */ /* 0x060fe60000001808 */
[----:B------:R-:W4:Y:S05]  /*da90*/  MUFU.EX2 R124, R128 ;  /* 0x00000080007c7308 */ /* 0x000f2a0000000800 */
[----:B------:R-:W-:Y:S01]  /*daa0*/  HMMA.16816.F32 R12, R56, R78, R12 ;  /* 0x0000004e380c723c */ /* 0x000fe2000000180c */
[----:B------:R-:W5:Y:S01]  /*dab0*/  LDSM.16.MT88.4 R76, [R118+0xec00] ;  /* 0x00ec0000764c783b */ /* 0x000f620000004200 */
[----:B---3--:R-:W-:-:S02]  /*dac0*/  FADD.FTZ R68, R138, R217 ;  /* 0x000000d98a447221 */ /* 0x008fc40000010000 */
[----:B------:R-:W3:Y:S04]  /*dad0*/  MUFU.EX2 R217, R131 ;  /* 0x0000008300d97308 */ /* 0x000ee80000000800 */
[----:B------:R-:W-:Y:S01]  /*dae0*/  HMMA.16816.F32 R28, R56, R70, R28 ;  /* 0x00000046381c723c */ /* 0x000fe2000000181c */
[----:B------:R-:W-:Y:S01]  /*daf0*/  FADD.FTZ R68, R135, R68 ;  /* 0x0000004487447221 */ /* 0x000fe20000010000 */
[----:B----4-:R-:W-:-:S03]  /*db00*/  F2FP.F16.F32.PACK_AB R70, R125, R124 ;  /* 0x0000007c7d46723e */ /* 0x010fc600000000ff */
[----:B------:R-:W-:Y:S01]  /*db10*/  FADD.FTZ R89, R89, R68 ;  /* 0x0000004459597221 */ /* 0x000fe20000010000 */
[----:B------:R-:W-:Y:S02]  /*db20*/  F2FP.F16.F32.PACK_AB R68, R52, R121 ;  /* 0x000000793444723e */ /* 0x000fe400000000ff */
[----:B-1----:R-:W-:Y:S01]  /*db30*/  HMMA.16816.F32 R40, R56, R48, R40 ;  /* 0x000000303828723c */ /* 0x002fe20000001828 */
[----:B------:R-:W-:-:S04]  /*db40*/  FADD.FTZ R92, R92, R89 ;  /* 0x000000595c5c7221 */ /* 0x000fc80000010000 */
[----:B------:R-:W-:Y:S01]  /*db50*/  FADD.FTZ R91, R91, R92 ;  /* 0x0000005c5b5b7221 */ /* 0x000fe20000010000 */
[----:B---3--:R-:W-:Y:S02]  /*db60*/  F2FP.F16.F32.PACK_AB R71, R217, R120 ;  /* 0x00000078d947723e */ /* 0x008fe400000000ff */
[----:B------:R-:W-:Y:S01]  /*db70*/  HMMA.16816.F32 R44, R56, R50, R44 ;  /* 0x00000032382c723c */ /* 0x000fe2000000182c */
[----:B------:R-:W-:Y:S01]  /*db80*/  FADD.FTZ R88, R88, R91 ;  /* 0x0000005b58587221 */ /* 0x000fe20000010000 */
[----:B------:R-:W-:Y:S03]  /*db90*/  LDSM.16.MT88.4 R48, [R118+0xcc00] ;  /* 0x00cc00007630783b */ /* 0x000fe60000004200 */
[----:B------:R-:W-:-:S03]  /*dba0*/  FADD.FTZ R85, R85, R88 ;  /* 0x0000005855557221 */ /* 0x000fc60000010000 */
[----:B------:R-:W-:Y:S01]  /*dbb0*/  HMMA.16816.F32 R112, R68, R108, R8 ;  /* 0x0000006c4470723c */ /* 0x000fe20000001808 */
[----:B------:R-:W-:Y:S01]  /*dbc0*/  FADD.FTZ R85, R94, R85 ;  /* 0x000000555e557221 */ /* 0x000fe20000010000 */
[----:B------:R-:W-:Y:S03]  /*dbd0*/  LDSM.16.MT88.4 R8, [R142+0x1c00] ;  /* 0x001c00008e08783b */ /* 0x000fe60000004200 */
[----:B------:R-:W-:-:S03]  /*dbe0*/  FADD.FTZ R86, R86, R85 ;  /* 0x0000005556567221 */ /* 0x000fc60000010000 */
[----:B------:R-:W-:Y:S01]  /*dbf0*/  HMMA.16816.F32 R108, R68, R110, R12 ;  /* 0x0000006e446c723c */ /* 0x000fe2000000180c */
[----:B------:R-:W-:Y:S01]  /*dc00*/  FADD.FTZ R13, R97, R96 ;  /* 0x00000060610d7221 */ /* 0x000fe20000010000 */
[----:B------:R-:W-:-:S03]  /*dc10*/  FADD.FTZ R86, R101, R86 ;  /* 0x0000005665567221 */ /* 0x000fc60000010000 */
[----:B------:R-:W-:Y:S01]  /*dc20*/  FADD.FTZ R100, R100, R13 ;  /* 0x0000000d64647221 */ /* 0x000fe20000010000 */
[----:B------:R-:W-:Y:S02]  /*dc30*/  FADD.FTZ R105, R105, R86 ;  /* 0x0000005669697221 */ /* 0x000fe40000010000 */
[----:B------:R-:W1:Y:S01]  /*dc40*/  LDSM.16.MT88.4 R84, [R142+0x3c00] ;  /* 0x003c00008e54783b */ /* 0x000e620000004200 */
        /* <DEDUP_REMOVED lines=43> */
[C---:B------:R-:W-:Y:S02]  /*df00*/  HMMA.16816.F32 R96, R68.reuse, R48, R24 ;  /* 0x000000304460723c */ /* 0x040fe40000001818 */
[----:B------:R-:W-:Y:S01]  /*df10*/  FADD.FTZ R121, R52, R121 ;  /* 0x0000007934797221 */ /* 0x000fe20000010000 */
[----:B------:R-:W-:Y:S01]  /*df20*/  FADD.FTZ R120, R120, R123 ;  /* 0x0000007b78787221 */ /* 0x000fe20000010000 */
[-C--:B------:R-:W-:Y:S02]  /*df30*/  MOV R52, R129.reuse ;  /* 0x0000008100347202 */ /* 0x080fe40000000f00 */
[----:B------:R-:W-:Y:S01]  /*df40*/  FADD.FTZ R124, R124, R121 ;  /* 0x000000797c7c7221 */ /* 0x000fe20000010000 */
[----:B------:R-:W-:Y:S01]  /*df50*/  @P5 MOV R52, R129 ;  /* 0x0000008100345202 */ /* 0x000fe20000000f00 */
[----:B------:R-:W-:Y:S01]  /*df60*/  HMMA.16816.F32 R92, R68, R50, R28 ;  /* 0x00000032445c723c */ /* 0x000fe2000000181c */
[----:B------:R-:W-:Y:S01]  /*df70*/  FADD.FTZ R217, R217, R120 ;  /* 0x00000078d9d97221 */ /* 0x000fe20000010000 */
[----:B------:R-:W-:-:S06]  /*df80*/  FADD.FTZ R222, R125, R124 ;  /* 0x0000007c7dde7221 */ /* 0x000fcc0000010000 */
[C---:B------:R-:W-:Y:S08]  /*df90*/  HMMA.16816.F32 R76, R68.reuse, R78, R44 ;  /* 0x0000004e444c723c */ /* 0x040ff0000000182c */
[C---:B------:R-:W-:Y:S08]  /*dfa0*/  HMMA.16816.F32 R104, R68.reuse, R8, R16 ;  /* 0x000000084468723c */ /* 0x040ff00000001810 */
[C---:B------:R-:W-:Y:S08]  /*dfb0*/  HMMA.16816.F32 R100, R68.reuse, R10, R20 ;  /* 0x0000000a4464723c */ /* 0x040ff00000001814 */
[C---:B------:R-:W-:Y:S08]  /*dfc0*/  HMMA.16816.F32 R84, R68.reuse, R86, R36 ;  /* 0x000000564454723c */ /* 0x040ff00000001824 */
[----:B---3--:R-:W-:Y:S01]  /*dfd0*/  HMMA.16816.F32 R72, R68, R140, R64 ;  /* 0x0000008c4448723c */ /* 0x008fe20000001840 */
[----:B------:R-:W-:-:S07]  /*dfe0*/  MOV R140, R122 ;  /* 0x0000007a008c7202 */ /* 0x000fce0000000f00 */
[----:B------:R-:W-:Y:S01]  /*dff0*/  HMMA.16816.F32 R68, R68, R142, R4 ;  /* 0x0000008e4444723c */ /* 0x000fe20000001804 */
[----:B------:R-:W-:-:S04]  /*e000*/  NOP ;  /* 0x0000000000007918 */ /* 0x000fc80000000000 */
[----:B------:R-:W-:-:S15]  /*e010*/  @P5 BRA `(.L_x_4679) ;  /* 0x0000000000045947 */ /* 0x000fde0003800000 */
.L_x_4670:
[----:B------:R-:W-:-:S05]  /*e020*/  IADD3 R54, PT, PT, R140, -0x1, RZ ;  /* 0xffffffff8c367810 */ /* 0x000fca0007ffe0ff */
.L_x_4679:
[----:B------:R-:W-:Y:S05]  /*e030*/  BSYNC B2 ;  /* 0x0000000000027941 */ /* 0x000fea0003800000 */
.L_x_4669:
[----:B------:R-:W-:-:S13]  /*e040*/  ISETP.GE.AND P0, PT, R54, R199, PT ;  /* 0x000000c73600720c */ /* 0x000fda0003f06270 */
[----:B------:R-:W-:Y:S05]  /*e050*/  @!P0 BRA `(.L_x_4680) ;  /* 0x0000005800648947 */ /* 0x000fea0003800000 */
[----:B------:R-:W-:Y:S01]  /*e060*/  IADD3 R5, PT, PT, R136, R55, R137 ;  /* 0x0000003788057210 */ /* 0x000fe20007ffe089 */
[----:B------:R-:W-:Y:S01]  /*e070*/  IMAD.SHL.U32 R4, R54, 0x80, RZ ;  /* 0x0000008036047824 */ /* 0x000fe200078e00ff */
[----:B------:R-:W-:Y:S01]  /*e080*/  ISETP.NE.U32.AND P3, PT, R220, RZ, PT ;  /* 0x000000ffdc00720c */ /* 0x000fe20003f65070 */
[----:B------:R-:W-:Y:S01]  /*e090*/  IMAD.MOV.U32 R118, RZ, RZ, R0 ;  /* 0x000000ffff767224 */ /* 0x000fe200078e0000 */
[----:B------:R-:W-:Y:S01]  /*e0a0*/  IADD3 R5, PT, PT, -R117, R5, -R116 ;  /* 0x0000000575057210 */ /* 0x000fe20007ffe974 */
[----:B------:R-:W-:Y:S01]  /*e0b0*/  IMAD.MOV.U32 R116, RZ, RZ, R52 ;  /* 0x000000ffff747224 */ /* 0x000fe200078e0034 */
[----:B------:R-:W-:Y:S01]  /*e0c0*/  ISETP.NE.AND.EX P3, PT, R221, RZ, PT, P3 ;  /* 0x000000ffdd00720c */ /* 0x000fe20003f65330 */
[----:B------:R-:W-:Y:S01]  /*e0d0*/  VIADD R208, R54, 0x1 ;  /* 0x0000000136d07836 */ /* 0x000fe20000000000 */
[C---:B------:R-:W-:Y:S01]  /*e0e0*/  LOP3.LUT R211, R4.reuse, 0x40, R117, 0xfe, !PT ;  /* 0x0000004004d37812 */ /* 0x040fe200078efe75 */
[----:B------:R-:W-:Y:S01]  /*e0f0*/  VIADD R209, R4, 0x80 ;  /* 0x0000008004d17836 */ /* 0x000fe20000000000 */
[----:B------:R-:W-:-:S09]  /*e100*/  IADD3 R210, PT, PT, R5, -0x39, -R4 ;  /* 0xffffffc705d27810 */ /* 0x000fd20007ffe804 */
.L_x_4687:
[----:B------:R-:W1:Y:S01]  /*e110*/  S2R R180, SR_TID.X ;  /* 0x0000000000b47919 */ /* 0x000e620000002100 */
[----:B------:R-:W-:Y:S01]  /*e120*/  MOV R0, R203 ;  /* 0x000000cb00007202 */ /* 0x000fe20000000f00 */
[----:B------:R-:W-:Y:S04]  /*e130*/  DEPBAR.LE SB0, 0x0 ;  /* 0x000080000000791a */ /* 0x000fe80000000000 */
[----:B------:R-:W-:Y:S05]  /*e140*/  WARPSYNC.ALL ;  /* 0x0000000000007948 */ /* 0x000fea0003800000 */
[----:B------:R-:W-:Y:S01]  /*e150*/  BAR.SYNC.DEFER_BLOCKING 0x0 ;  /* 0x0000000000007b1d */ /* 0x000fe20000010000 */
[----:B------:R-:W-:Y:S02]  /*e160*/  @!P3 IMAD.MOV.U32 R5, RZ, RZ, RZ ;  /* 0x000000ffff05b224 */ /* 0x000fe400078e00ff */
[----:B------:R-:W-:Y:S03]  /*e170*/  IMAD.MOV.U32 R4, RZ, RZ, R202 ;  /* 0x000000ffff047224 */ /* 0x000fe600078e00ca */
[----:B------:R-:W-:Y:S02]  /*e180*/  @!P3 IADD3 R5, P0, PT, RZ, -R5, RZ ;  /* 0x80000005ff05b210 */ /* 0x000fe40007f1e0ff */
[C---:B-1----:R-:W-:Y:S01]  /*e190*/  SHF.L.U32 R119, R180.reuse, 0x4, RZ ;  /* 0x00000004b4777819 */ /* 0x042fe200000006ff */
[----:B------:R-:W-:Y:S01]  /*e1a0*/  IMAD.SHL.U32 R193, R180, 0x8, RZ ;  /* 0x00000008b4c17824 */ /* 0x000fe200078e00ff */
        /* <DEDUP_REMOVED lines=70> */
.L_x_4682:
[----:B------:R-:W-:Y:S05]  /*e610*/  BSYNC.RECONVERGENT B0 ;  /* 0x0000000000007941 */ /* 0x000fea0003800200 */
.L_x_4681:
[----:B------:R-:W-:Y:S01]  /*e620*/  LOP3.LUT R194, R193, 0x18, RZ, 0xc0, !PT ;  /* 0x00000018c1c27812 */ /* 0x000fe200078ec0ff */
[C---:B------:R-:W-:Y:S01]  /*e630*/  IMAD.SHL.U32 R157, R190.reuse, 0x40, RZ ;  /* 0x00000040be9d7824 */ /* 0x040fe200078e00ff */
[----:B------:R-:W-:Y:S01]  /*e640*/  SHF.L.U64.HI R156, R190, 0x6, R191 ;  /* 0x00000006be9c7819 */ /* 0x000fe200000102bf */
[----:B------:R-:W1:Y:S01]  /*e650*/  S2UR UR6, SR_CgaCtaId ;  /* 0x00000000000679c3 */ /* 0x000e620000008800 */
[-C--:B------:R-:W-:Y:S01]  /*e660*/  ISETP.GE.AND P6, PT, R194, R213.reuse, PT ;  /* 0x000000d5c200720c */ /* 0x080fe20003fc6270 */
[----:B------:R-:W-:Y:S01]  /*e670*/  IMAD.SHL.U32 R185, R180, 0x20, RZ ;  /* 0x00000020b4b97824 */ /* 0x000fe200078e00ff */
[----:B------:R-:W-:Y:S01]  /*e680*/  LOP3.LUT R192, R194, 0x20, RZ, 0xfc, !PT ;  /* 0x00000020c2c07812 */ /* 0x000fe200078efcff */
[----:B------:R-:W-:Y:S01]  /*e690*/  IMAD.SHL.U32 R181, R180, 0x4, RZ ;  /* 0x00000004b4b57824 */ /* 0x000fe200078e00ff */
[----:B------:R-:W-:Y:S01]  /*e6a0*/  LOP3.LUT R216, R194, 0x40, RZ, 0xfc, !PT ;  /* 0x00000040c2d87812 */ /* 0x000fe200078efcff */
[----:B------:R-:W-:Y:S01]  /*e6b0*/  UMOV UR7, 0x400 ;  /* 0x0000040000077882 */ /* 0x000fe20000000000 */
[-C--:B------:R-:W-:Y:S01]  /*e6c0*/  ISETP.GE.AND P5, PT, R192, R213.reuse, PT ;  /* 0x000000d5c000720c */ /* 0x080fe20003fa6270 */
[----:B------:R-:W-:Y:S01]  /*e6d0*/  IMAD.MOV.U32 R144, RZ, RZ, 0x20 ;  /* 0x00000020ff907424 */ /* 0x000fe200078e00ff */
[----:B------:R-:W-:Y:S01]  /*e6e0*/  ISETP.GE.AND P4, PT, R216, R213, PT ;  /* 0x000000d5d800720c */ /* 0x000fe20003f86270 */
[----:B------:R-:W-:Y:S01]  /*e6f0*/  VIADD R208, R208, 0xffffffff ;  /* 0xffffffffd0d07836 */ /* 0x000fe20000000000 */
[----:B------:R-:W-:Y:S01]  /*e700*/  IADD3 R162, P0, PT, R157, R202, RZ ;  /* 0x000000ca9da27210 */ /* 0x000fe20007f1e0ff */
[----:B------:R-:W-:Y:S01]  /*e710*/  BSSY.RECONVERGENT B1, `(.L_x_4683) ;  /* 0x0000186000017945 */ /* 0x000fe20003800200 */
[----:B------:R-:W-:Y:S01]  /*e720*/  LOP3.LUT R121, R185, 0xc0, RZ, 0xc0, !PT ;  /* 0x000000c0b9797812 */ /* 0x000fe200078ec0ff */
[----:B------:R-:W-:Y:S01]  /*e730*/  @!PT LDS RZ, [RZ] ;  /* 0x00000000fffff984 */ /* 0x000fe20000000800 */
[----:B------:R-:W-:Y:S01]  /*e740*/  @!PT LDS RZ, [RZ] ;  /* 0x00000000fffff984 */ /* 0x000fe20000000800 */
[----:B------:R-:W-:Y:S01]  /*e750*/  @!PT LDS RZ, [RZ] ;  /* 0x00000000fffff984 */ /* 0x000fe20000000800 */
[----:B------:R-:W-:Y:S01]  /*e760*/  @!P6 LDGSTS.E.BYPASS.LTC128B.128 [R215+0x9000], desc[UR4][R202.64] ;  /* 0x09000000cad7efae */ /* 0x000fe2000b981a04 */
[----:B------:R-:W-:Y:S01]  /*e770*/  LOP3.LUT R120, R119, 0x100, RZ, 0xc0, !PT ;  /* 0x0000010077787812 */ /* 0x000fe200078ec0ff */
[C---:B------:R-:W-:Y:S01]  /*e780*/  IMAD.X R163, R156.reuse, 0x1, R203, P0 ;  /* 0x000000019ca37824 */ /* 0x040fe200000e06cb */
[----:B------:R-:W-:Y:S01]  /*e790*/  IADD3 R160, P0, PT, R157, R162, RZ ;  /* 0x000000a29da07210 */ /* 0x000fe20007f1e0ff */
[----:B------:R-:W-:Y:S01]  /*e7a0*/  @P6 STS.128 [R215+0x9000], RZ ;  /* 0x009000ffd7006388 */ /* 0x000fe20000000c00 */
[--C-:B------:R-:W-:Y:S02]  /*e7b0*/  SHF.R.U32.HI R182, RZ, 0x1, R180.reuse ;  /* 0x00000001ffb67819 */ /* 0x100fe400000116b4 */
[----:B------:R-:W-:Y:S01]  /*e7c0*/  LOP3.LUT R0, R121, 0x8, R180, 0xf8, !PT ;  /* 0x0000000879007812 */ /* 0x000fe200078ef8b4 */
[----:B------:R-:W-:Y:S01]  /*e7d0*/  @!PT LDS RZ, [RZ] ;  /* 0x00000000fffff984 */ /* 0x000fe20000000800 */
[----:B------:R-:W-:Y:S01]  /*e7e0*/  @!PT LDS RZ, [RZ] ;  /* 0x00000000fffff984 */ /* 0x000fe20000000800 */
[----:B------:R-:W-:Y:S01]  /*e7f0*/  @!PT LDS RZ, [RZ] ;  /* 0x00000000fffff984 */ /* 0x000fe20000000800 */
[----:B------:R-:W-:Y:S01]  /*e800*/  @!P5 LDGSTS.E.BYPASS.LTC128B.128 [R215+0xb000], desc[UR4][R202.64+0x40] ;  /* 0x0b000040cad7dfae */ /* 0x000fe2000b981a04 */
[C---:B------:R-:W-:Y:S01]  /*e810*/  IMAD.X R161, R156.reuse, 0x1, R163, P0 ;  /* 0x000000019ca17824 */ /* 0x040fe200000e06a3 */
[----:B------:R-:W-:Y:S01]  /*e820*/  IADD3 R158, P0, PT, R157, R160, RZ ;  /* 0x000000a09d9e7210 */ /* 0x000fe20007f1e0ff */
[----:B-1----:R-:W-:Y:S01]  /*e830*/  ULEA UR6, UR6, UR7, 0x18 ;  /* 0x0000000706067291 */ /* 0x002fe2000f8ec0ff */
[----:B------:R-:W-:Y:S01]  /*e840*/  @P5 STS.128 [R215+0xb000], RZ ;  /* 0x00b000ffd7005388 */ /* 0x000fe20000000c00 */
[----:B------:R-:W-:Y:S02]  /*e850*/  LOP3.LUT R117, R181, 0x18, RZ, 0xc0, !PT ;  /* 0x00000018b5757812 */ /* 0x000fe400078ec0ff */
[----:B------:R-:W-:Y:S01]  /*e860*/  IMAD.X R159, R156, 0x1, R161, P0 ;  /* 0x000000019c9f7824 */ /* 0x000fe200000e06a1 */
[----:B------:R-:W-:Y:S01]  /*e870*/  @!PT LDS RZ, [RZ] ;  /* 0x00000000fffff984 */ /* 0x000fe20000000800 */
[----:B------:R-:W-:Y:S01]  /*e880*/  @!PT LDS RZ, [RZ] ;  /* 0x00000000fffff984 */ /* 0x000fe20000000800 */
[----:B------:R-:W-:Y:S01]  /*e890*/  @!PT LDS RZ, [RZ] ;  /* 0x00000000fffff984 */ /* 0x000fe20000000800 */
[----:B------:R-:W-:Y:S01]  /*e8a0*/  @!P4 LDGSTS.E.BYPASS.LTC128B.128 [R215+0xd000], desc[UR4][R202.64+0x80] ;  /* 0x0d000080cad7cfae */ /* 0x000fe2000b981a04 */
[----:B------:R-:W-:Y:S01]  /*e8b0*/  LOP3.LUT R120, R120, 0x20, R185, 0xf8, !PT ;  /* 0x0000002078787812 */ /* 0x000fe200078ef8b9 */
[----:B------:R-:W-:Y:S01]  /*e8c0*/  IMAD.U32 R183, RZ, RZ, UR6 ;  /* 0x00000006ffb77e24 */ /* 0x000fe2000f8e00ff */
[----:B------:R-:W-:Y:S01]  /*e8d0*/  LOP3.LUT R184, R182, 0x8, RZ, 0xc0, !PT ;  /* 0x00000008b6b87812 */ /* 0x000fe200078ec0ff */
[----:B------:R-:W-:Y:S01]  /*e8e0*/  @P4 STS.128 [R215+0xd000], RZ ;  /* 0x00d000ffd7004388 */ /* 0x000fe20000000c00 */
[----:B------:R-:W-:Y:S02]  /*e8f0*/  LOP3.LUT R119, R119, 0x3e00, RZ, 0xc0, !PT ;  /* 0x00003e0077777812 */ /* 0x000fe400078ec0ff */
[----:B------:R-:W-:Y:S01]  /*e900*/  LOP3.LUT R0, R120, R0, R117, 0xf6, !PT ;  /* 0x0000000078007212 */ /* 0x000fe200078ef675 */
[----:B------:R-:W-:Y:S01]  /*e910*/  @!PT LDS RZ, [RZ] ;  /* 0x00000000fffff984 */ /* 0x000fe20000000800 */
[----:B------:R-:W-:Y:S01]  /*e920*/  @!PT LDS RZ, [RZ] ;  /* 0x00000000fffff984 */ /* 0x000fe20000000800 */
[----:B------:R-:W-:Y:S01]  /*e930*/  @!PT LDS RZ, [RZ] ;  /* 0x00000000fffff984 */ /* 0x000fe20000000800 */
[----:B------:R-:W-:Y:S01]  /*e940*/  @!P6 LDGSTS.E.BYPASS.LTC128B.128 [R215+0x9800], desc[UR4][R162.64] ;  /* 0x09800000a2d7efae */ /* 0x000fe2000b981a04 */
[--C-:B------:R-:W-:Y:S02]  /*e950*/  LOP3.LUT R184, R184, 0xc0, R185.reuse, 0xf8, !PT ;  /* 0x000000c0b8b87812 */ /* 0x100fe400078ef8b9 */
[--C-:B------:R-:W-:Y:S01]  /*e960*/  LOP3.LUT R120, R119, 0x20, R185.reuse, 0xf8, !PT ;  /* 0x0000002077787812 */ /* 0x100fe200078ef8b9 */
[----:B------:R-:W-:Y:S01]  /*e970*/  @P6 STS.128 [R215+0x9800], RZ ;  /* 0x009800ffd7006388 */ /* 0x000fe20000000c00 */
[----:B------:R-:W-:Y:S02]  /*e980*/  LOP3.LUT R184, R184, R117, RZ, 0x3c, !PT ;  /* 0x00000075b8b87212 */ /* 0x000fe400078e3cff */
[----:B------:R-:W-:Y:S01]  /*e990*/  LOP3.LUT R117, R120, 0x100, R185, 0xf8, !PT ;  /* 0x0000010078757812 */ /* 0x000fe200078ef8b9 */
[----:B------:R-:W-:Y:S01]  /*e9a0*/  @!PT LDS RZ, [RZ] ;  /* 0x00000000fffff984 */ /* 0x000fe20000000800 */
[----:B------:R-:W-:Y:S01]  /*e9b0*/  @!PT LDS RZ, [RZ] ;  /* 0x00000000fffff984 */ /* 0x000fe20000000800 */
[----:B------:R-:W-:Y:S01]  /*e9c0*/  @!PT LDS RZ, [RZ] ;  /* 0x00000000fffff984 */ /* 0x000fe20000000800 */
[----:B------:R-:W-:Y:S01]  /*e9d0*/  @!P5 LDGSTS.E.BYPASS.LTC128B.128 [R215+0xb800], desc[UR4][R162.64+0x40] ;  /* 0x0b800040a2d7dfae */ /* 0x000fe2000b981a04 */
[----:B------:R-:W-:Y:S02]  /*e9e0*/  LOP3.LUT P2, RZ, R180, 0x4, RZ, 0xc0, !PT ;  /* 0x00000004b4ff7812 */ /* 0x000fe4000784c0ff */
[----:B------:R-:W-:Y:S01]  /*e9f0*/  LOP3.LUT R168, R117, R184, RZ, 0xfc, !PT ;  /* 0x000000b875a87212 */ /* 0x000fe200078efcff */
[----:B------:R-:W-:Y:S01]  /*ea00*/  @P5 STS.128 [R215+0xb800], RZ ;  /* 0x00b800ffd7005388 */ /* 0x000fe20000000c00 */
[--C-:B------:R-:W-:Y:S01]  /*ea10*/  IMAD R117, R0, 0x2, R183.reuse ;  /* 0x0000000200757824 */ /* 0x100fe200078e02b7 */
[----:B------:R-:W-:Y:S02]  /*ea20*/  SEL R144, R144, 0xffffffe0, !P2 ;  /* 0xffffffe090907807 */ /* 0x000fe40005000000 */
[----:B------:R-:W-:Y:S01]  /*ea30*/  @!PT LDS RZ, [RZ] ;  /* 0x00000000fffff984 */ /* 0x000fe20000000800 */
[----:B------:R-:W-:Y:S01]  /*ea40*/  @!PT LDS RZ, [RZ] ;  /* 0x00000000fffff984 */ /* 0x000fe20000000800 */
[----:B------:R-:W-:Y:S01]  /*ea50*/  @!PT LDS RZ, [RZ] ;  /* 0x00000000fffff984 */ /* 0x000fe20000000800 */
[----:B------:R-:W-:Y:S01]  /*ea60*/  @!P4 LDGSTS.E.BYPASS.LTC128B.128 [R215+0xd800], desc[UR4][R162.64+0x80] ;  /* 0x0d800080a2d7cfae */ /* 0x000fe2000b981a04 */
[----:B------:R-:W-:Y:S01]  /*ea70*/  IMAD R168, R168, 0x2, R183 ;  /* 0x00000002a8a87824 */ /* 0x000fe200078e02b7 */
[----:B------:R-:W-:Y:S01]  /*ea80*/  ISETP.GT.AND P0, PT, R208, R199, PT ;  /* 0x000000c7d000720c */ /* 0x000fe20003f04270 */
[--C-:B------:R-:W-:Y:S01]  /*ea90*/  IMAD.IADD R0, R117, 0x1, R144.reuse ;  /* 0x0000000175007824 */ /* 0x100fe200078e0290 */
[----:B------:R-:W-:Y:S01]  /*eaa0*/  @P4 STS.128 [R215+0xd800], RZ ;  /* 0x00d800ffd7004388 */ /* 0x000fe20000000c00 */
[----:B------:R-:W-:Y:S03]  /*eab0*/  IMAD.IADD R186, R168, 0x1, R144 ;  /* 0x00000001a8ba7824 */ /* 0x000fe600078e0290 */
        /* <DEDUP_REMOVED lines=36> */
[----:B------:R-:W-:Y:S04]  /*ed00*/  LDSM.16.M88.4 R140, [R117+0x4400] ;  /* 0x00440000758c783b */ /* 0x000fe80000000200 */
[----:B------:R-:W-:Y:S04]  /*ed10*/  LDSM.16.M88.4 R144, [R117+0x4c00] ;  /* 0x004c00007590783b */ /* 0x000fe80000000200 */
[----:B------:R-:W-:Y:S04]  /*ed20*/  LDSM.16.M88.4 R148, [R186] ;  /* 0x00000000ba94783b */ /* 0x000fe80000000200 */
[----:B------:R-:W-:Y:S04]  /*ed30*/  LDSM.16.M88.4 R152, [R0+0x3000] ;  /* 0x003000000098783b */ /* 0x000fe80000000200 */
[----:B-1----:R-:W-:Y:S01]  /*ed40*/  LDSM.16.M88.4 R156, [R117+0x5400] ;  /* 0x00540000759c783b */ /* 0x002fe20000000200 */
[C---:B--2---:R-:W-:Y:S03]  /*ed50*/  HMMA.16816.F32 R4, R120.reuse, R124, RZ ;  /* 0x0000007c7804723c */ /* 0x044fe600000018ff */
[----:B------:R-:W-:Y:S04]  /*ed60*/  LDSM.16.M88.4 R160, [R117+0x6000] ;  /* 0x0060000075a0783b */ /* 0x000fe80000000200 */
[----:B------:R-:W-:Y:S01]  /*ed70*/  LDSM.16.M88.4 R164, [R0+0x5c00] ;  /* 0x005c000000a4783b */ /* 0x000fe20000000200 */
[C---:B------:R-:W-:Y:S03]  /*ed80*/  HMMA.16816.F32 R8, R120.reuse, R126, RZ ;  /* 0x0000007e7808723c */ /* 0x040fe600000018ff */
[----:B------:R-:W1:Y:S04]  /*ed90*/  LDSM.16.M88.4 R124, [R117+0x4000] ;  /* 0x00400000757c783b */ /* 0x000e680000000200 */
[----:B------:R-:W-:Y:S01]  /*eda0*/  LDSM.16.M88.4 R172, [R117+0x7000] ;  /* 0x0070000075ac783b */ /* 0x000fe20000000200 */
[C---:B---3--:R-:W-:Y:S03]  /*edb0*/  HMMA.16816.F32 R12, R120.reuse, R128, RZ ;  /* 0x00000080780c723c */ /* 0x048fe600000018ff */
[----:B------:R-:W-:Y:S05]  /*edc0*/  LDSM.16.M88.4 R176, [R0+0x8800] ;  /* 0x0088000000b0783b */ /* 0x000fea0000000200 */
[C---:B------:R-:W-:Y:S01]  /*edd0*/  HMMA.16816.F32 R16, R120.reuse, R130, RZ ;  /* 0x000000827810723c */ /* 0x040fe200000018ff */
[----:B------:R-:W2:Y:S07]  /*ede0*/  LDSM.16.M88.4 R128, [R117+0x4800] ;  /* 0x004800007580783b */ /* 0x000eae0000000200 */
[C---:B----4-:R-:W-:Y:S08]  /*edf0*/  HMMA.16816.F32 R20, R120.reuse, R132, RZ ;  /* 0x000000847814723c */ /* 0x050ff000000018ff */
[C---:B------:R-:W-:Y:S01]  /*ee00*/  HMMA.16816.F32 R24, R120.reuse, R134, RZ ;  /* 0x000000867818723c */ /* 0x040fe200000018ff */
[----:B------:R-:W3:Y:S07]  /*ee10*/  LDSM.16.M88.4 R132, [R0+0x3400] ;  /* 0x003400000084783b */ /* 0x000eee0000000200 */
[C---:B-----5:R-:W-:Y:S08]  /*ee20*/  HMMA.16816.F32 R28, R120.reuse, R136, RZ ;  /* 0x00000088781c723c */ /* 0x060ff000000018ff */
        /* <DEDUP_REMOVED lines=15> */
[C---:B------:R-:W-:Y:S01]  /*ef20*/  HMMA.16816.F32 R4, R148.reuse, R152, R4 ;  /* 0x000000989404723c */ /* 0x040fe20000001804 */
[----:B------:R-:W-:Y:S07]  /*ef30*/  LDSM.16.M88.4 R168, [R168+0x2000] ;  /* 0x00200000a8a8783b */ /* 0x000fee0000000200 */
        /* <DEDUP_REMOVED lines=190> */
.L_x_4686:
[----:B------:R-:W-:Y:S05]  /*fb20*/  BSYNC.RECONVERGENT B0 ;  /* 0x0000000000007941 */ /* 0x000fea0003800200 */
.L_x_4685:
        /* <DEDUP_REMOVED lines=68> */
.L_x_4684:
[----:B------:R-:W-:Y:S05]  /*ff70*/  BSYNC.RECONVERGENT B1 ;  /* 0x0000000000017941 */ /* 0x000fea0003800200 */
.L_x_4683:
[----:B------:R-:W-:Y:S01]  /*ff80*/  IABS R0, R210 ;  /* 0x000000d200007213 */ /* 0x000fe20000000000 */
[----:B------:R-:W-:Y:S01]  /*ff90*/  VIADD R117, R210, 0x41 ;  /* 0x00000041d2757836 */ /* 0x000fe20000000000 */
[----:B------:R-:W-:Y:S01]  /*ffa0*/  LOP3.LUT R184, R184, 0x120, R185, 0xf8, !PT ;  /* 0x00000120b8b87812 */ /* 0x000fe200078ef8b9 */
[C---:B------:R-:W-:Y:S01]  /*ffb0*/  VIADD R126, R211.reuse, 0xffffffe1 ;  /* 0xffffffe1d37e7836 */ /* 0x040fe20000000000 */
[----:B------:R-:W-:Y:S01]  /*ffc0*/  I2FP.F32.S32 R0, R0 ;  /* 0x0000000000007245 */ /* 0x000fe20000201400 */
[C---:B------:R-:W-:Y:S01]  /*ffd0*/  VIADD R127, R211.reuse, 0xffffffe0 ;  /* 0xffffffe0d37f7836 */ /* 0x040fe20000000000 */
[----:B------:R-:W-:Y:S01]  /*ffe0*/  IABS R117, R117 ;  /* 0x0000007500757213 */ /* 0x000fe20000000000 */
[C---:B-1----:R-:W-:Y:S02]  /*fff0*/  VIADD R120, R211.reuse, 0xffffffc0 ;  /* 0xffffffc0d3787836 */ /* 0x042fe40000000000 */
[----:B------:R-:W-:Y:S01]  /*10000*/  FFMA.FTZ R39, -R212, R0, R39 ;  /* 0x00000000d4277223 */ /* 0x000fe20000010127 */
[----:B------:R-:W-:Y:S01]  /*10010*/  I2FP.F32.S32 R117, R117 ;  /* 0x0000007500757245 */ /* 0x000fe20000201400 */
[----:B------:R-:W-:Y:S01]  /*10020*/  VIADD R122, R210, 0x40 ;  /* 0x00000040d27a7836 */ /* 0x000fe20000000000 */
[----:B------:R-:W-:Y:S01]  /*10030*/  ISETP.GE.AND P4, PT, R120, R198, PT ;  /* 0x000000c67800720c */ /* 0x000fe20003f86270 */
[----:B------:R-:W-:Y:S01]  /*10040*/  FFMA.FTZ R33, -R212, R0, R33 ;  /* 0x00000000d4217223 */ /* 0x000fe20000010121 */
[----:B------:R-:W-:Y:S01]  /*10050*/  ISETP.GE.AND P0, PT, R120, R196, PT ;  /* 0x000000c47800720c */ /* 0x000fe20003f06270 */
[----:B------:R-:W-:Y:S01]  /*10060*/  FFMA.FTZ R6, -R212, R117, R6 ;  /* 0x00000075d4067223 */ /* 0x000fe20000010106 */
[----:B------:R-:W-:Y:S01]  /*10070*/  ISETP.GE.AND P6, PT, R120, R197, PT ;  /* 0x000000c57800720c */ /* 0x000fe20003fc6270 */
[----:B------:R-:W-:Y:S01]  /*10080*/  VIADD R117, R210, 0x31 ;  /* 0x00000031d2757836 */ /* 0x000fe20000000000 */
[----:B------:R-:W-:Y:S01]  /*10090*/  ISETP.GE.AND P5, PT, R120, R195, PT ;  /* 0x000000c37800720c */ /* 0x000fe20003fa6270 */
[C---:B------:R-:W-:Y:S01]  /*100a0*/  VIADD R120, R210.reuse, 0x38 ;  /* 0x00000038d2787836 */ /* 0x040fe20000000000 */
[----:B------:R-:W-:Y:S01]  /*100b0*/  IABS R122, R122 ;  /* 0x0000007a007a7213 */ /* 0x000fe20000000000 */
        /* <DEDUP_REMOVED lines=8> */
[C---:B------:R-:W-:Y:S01]  /*10140*/  VIADD R148, R211.reuse, 0xffffffc8 ;  /* 0xffffffc8d3947836 */ /* 0x040fe20000000000 */
[----:B------:R-:W-:Y:S01]  /*10150*/  I2FP.F32.S32 R120, R120 ;  /* 0x0000007800787245 */ /* 0x000fe20000201400 */
[C---:B------:R-:W-:Y:S01]  /*10160*/  FFMA.FTZ R7, -R212.reuse, R122, R7 ;  /* 0x0000007ad4077223 */ /* 0x040fe20000010107 */
[----:B------:R-:W-:Y:S01]  /*10170*/  IABS R121, R121 ;  /* 0x0000007900797213 */ /* 0x000fe20000000000 */
[CC--:B------:R-:W-:Y:S01]  /*10180*/  FFMA.FTZ R14, -R212.reuse, R117.reuse, R14 ;  /* 0x00000075d40e7223 */ /* 0x0c0fe2000001010e */
[----:B------:R-:W-:Y:S01]  /*10190*/  IABS R0, R0 ;  /* 0x0000000000007213 */ /* 0x000fe20000000000 */
[----:B------:R-:W-:Y:S01]  /*101a0*/  FFMA.FTZ R8, -R212, R117, R8 ;  /* 0x00000075d4087223 */ /* 0x000fe20000010108 */
[----:B------:R-:W-:Y:S02]  /*101b0*/  VIADD R122, R210, 0x28 ;  /* 0x00000028d27a7836 */ /* 0x000fe40000000000 */
[-C--:B------:R-:W-:Y:S01]  /*101c0*/  FFMA.FTZ R5, -R212, R120.reuse, R5 ;  /* 0x00000078d4057223 */ /* 0x080fe20000010105 */
[----:B------:R-:W-:Y:S02]  /*101d0*/  VIADD R117, R210, 0x21 ;  /* 0x00000021d2757836 */ /* 0x000fe40000000000 */
[----:B------:R-:W-:Y:S01]  /*101e0*/  FFMA.FTZ R11, -R212, R120, R11 ;  /* 0x00000078d40b7223 */ /* 0x000fe2000001010b */
[----:B------:R-:W-:Y:S01]  /*101f0*/  I2FP.F32.S32 R121, R121 ;  /* 0x0000007900797245 */ /* 0x000fe20000201400 */
[----:B------:R-:W-:Y:S01]  /*10200*/  VIADD R120, R210, 0x29 ;  /* 0x00000029d2787836 */ /* 0x000fe20000000000 */
[----:B------:R-:W-:Y:S01]  /*10210*/  I2FP.F32.S32 R0, R0 ;  /* 0x0000000000007245 */ /* 0x000fe20000201400 */
[C---:B------:R-:W-:Y:S01]  /*10220*/  VIADD R145, R211.reuse, 0xffffffc9 ;  /* 0xffffffc9d3917836 */ /* 0x040fe20000000000 */
[----:B------:R-:W-:Y:S01]  /*10230*/  IABS R122, R122 ;  /* 0x0000007a007a7213 */ /* 0x000fe20000000000 */
[C---:B------:R-:W-:Y:S01]  /*10240*/  FFMA.FTZ R4, -R212.reuse, R121, R4 ;  /* 0x00000079d4047223 */ /* 0x040fe20000010104 */
[----:B------:R-:W-:Y:S01]  /*10250*/  IABS R117, R117 ;  /* 0x0000007500757213 */ /* 0x000fe20000000000 */
[C---:B------:R-:W-:Y:S01]  /*10260*/  FFMA.FTZ R10, -R212.reuse, R121, R10 ;  /* 0x00000079d40a7223 */ /* 0x040fe2000001010a */
[CC--:B------:R-:W-:Y:S01]  /*10270*/  FFMA.FTZ R15, -R212.reuse, R0.reuse, R15 ;  /* 0x00000000d40f7223 */ /* 0x0c0fe2000001010f */
[----:B------:R-:W-:Y:S01]  /*10280*/  FFMA.FTZ R9, -R212, R0, R9 ;  /* 0x00000000d4097223 */ /* 0x000fe20000010109 */
[----:B------:R-:W-:Y:S01]  /*10290*/  IABS R121, R120 ;  /* 0x0000007800797213 */ /* 0x000fe20000000000 */
[C---:B------:R-:W-:Y:S01]  /*102a0*/  VIADD R120, R210.reuse, 0x20 ;  /* 0x00000020d2787836 */ /* 0x040fe20000000000 */
[----:B------:R-:W-:Y:S01]  /*102b0*/  I2FP.F32.S32 R0, R122 ;  /* 0x0000007a00007245 */ /* 0x000fe20000201400 */
[----:B------:R-:W-:Y:S01]  /*102c0*/  VIADD R122, R210, 0x18 ;  /* 0x00000018d27a7836 */ /* 0x000fe20000000000 */
[----:B------:R-:W-:Y:S01]  /*102d0*/  I2FP.F32.S32 R117, R117 ;  /* 0x0000007500757245 */ /* 0x000fe20000201400 */
[C---:B------:R-:W-:Y:S01]  /*102e0*/  VIADD R139, R211.reuse, 0xffffffd1 ;  /* 0xffffffd1d38b7836 */ /* 0x040fe20000000000 */
[----:B------:R-:W-:Y:S01]  /*102f0*/  IABS R120, R120 ;  /* 0x0000007800787213 */ /* 0x000fe20000000000 */
[CC--:B------:R-:W-:Y:S01]  /*10300*/  FFMA.FTZ R13, -R212.reuse, R0.reuse, R13 ;  /* 0x00000000d40d7223 */ /* 0x0c0fe2000001010d */
[C---:B------:R-:W-:Y:S01]  /*10310*/  FFMA.FTZ R19, -R212.reuse, R0, R19 ;  /* 0x00000000d4137223 */ /* 0x040fe20000010113 */
[----:B------:R-:W-:Y:S01]  /*10320*/  I2FP.F32.S32 R121, R121 ;  /* 0x0000007900797245 */ /* 0x000fe20000201400 */
[CC--:B------:R-:W-:Y:S01]  /*10330*/  FFMA.FTZ R22, -R212.reuse, R117.reuse, R22 ;  /* 0x00000075d4167223 */ /* 0x0c0fe20000010116 */
[----:B------:R-:W-:Y:S01]  /*10340*/  FFMA.FTZ R16, -R212, R117, R16 ;  /* 0x00000075d4107223 */ /* 0x000fe20000010110 */
[C---:B------:R-:W-:Y:S01]  /*10350*/  VIADD R0, R210.reuse, 0x19 ;  /* 0x00000019d2007836 */ /* 0x040fe20000000000 */
[----:B------:R-:W-:Y:S01]  /*10360*/  I2FP.F32.S32 R120, R120 ;  /* 0x0000007800787245 */ /* 0x000fe20000201400 */
[----:B------:R-:W-:Y:S02]  /*10370*/  VIADD R117, R210, 0x11 ;  /* 0x00000011d2757836 */ /* 0x000fe40000000000 */
[CC--:B------:R-:W-:Y:S01]  /*10380*/  FFMA.FTZ R12, -R212.reuse, R121.reuse, R12 ;  /* 0x00000079d40c7223 */ /* 0x0c0fe2000001010c */
[----:B------:R-:W-:Y:S01]  /*10390*/  FFMA.FTZ R18, -R212, R121, R18 ;  /* 0x00000079d4127223 */ /* 0x000fe20000010112 */
[----:B------:R-:W-:Y:S01]  /*103a0*/  IABS R121, R0 ;  /* 0x0000000000797213 */ /* 0x000fe20000000000 */
[----:B------:R-:W-:Y:S01]  /*103b0*/  VIADD R0, R210, 0x10 ;  /* 0x00000010d2007836 */ /* 0x000fe20000000000 */
[----:B------:R-:W-:Y:S01]  /*103c0*/  IABS R122, R122 ;  /* 0x0000007a007a7213 */ /* 0x000fe20000000000 */
[CC--:B------:R-:W-:Y:S01]  /*103d0*/  FFMA.FTZ R23, -R212.reuse, R120.reuse, R23 ;  /* 0x00000078d4177223 */ /* 0x0c0fe20000010117 */
[----:B------:R-:W-:Y:S01]  /*103e0*/  IABS R117, R117 ;  /* 0x0000007500757213 */ /* 0x000fe20000000000 */
[----:B------:R-:W-:Y:S01]  /*103f0*/  FFMA.FTZ R17, -R212, R120, R17 ;  /* 0x00000078d4117223 */ /* 0x000fe20000010111 */
[----:B------:R-:W-:Y:S01]  /*10400*/  I2FP.F32.S32 R120, R122 ;  /* 0x0000007a00787245 */ /* 0x000fe20000201400 */
[----:B------:R-:W-:Y:S01]  /*10410*/  VIADD R122, R210, 0xfffffff0 ;  /* 0xfffffff0d27a7836 */ /* 0x000fe20000000000 */
[----:B------:R-:W-:Y:S01]  /*10420*/  I2FP.F32.S32 R117, R117 ;  /* 0x0000007500757245 */ /* 0x000fe20000201400 */
[C---:B------:R-:W-:Y:S01]  /*10430*/  VIADD R133, R211.reuse, 0xffffffd8 ;  /* 0xffffffd8d3857836 */ /* 0x040fe20000000000 */
[----:B------:R-:W-:Y:S01]  /*10440*/  IABS R0, R0 ;  /* 0x0000000000007213 */ /* 0x000fe20000000000 */
[CC--:B------:R-:W-:Y:S01]  /*10450*/  FFMA.FTZ R21, -R212.reuse, R120.reuse, R21 ;  /* 0x00000078d4157223 */ /* 0x0c0fe20000010115 */
[C---:B------:R-:W-:Y:S01]  /*10460*/  FFMA.FTZ R27, -R212.reuse, R120, R27 ;  /* 0x00000078d41b7223 */ /* 0x040fe2000001011b */
[CC--:B------:R-:W-:Y:S01]  /*10470*/  FFMA.FTZ R30, -R212.reuse, R117.reuse, R30 ;  /* 0x00000075d41e7223 */ /* 0x0c0fe2000001011e */
[----:B------:R-:W-:Y:S01]  /*10480*/  I2FP.F32.S32 R0, R0 ;  /* 0x0000000000007245 */ /* 0x000fe20000201400 */
[----:B------:R-:W-:Y:S01]  /*10490*/  FFMA.FTZ R24, -R212, R117, R24 ;  /* 0x00000075d4187223 */ /* 0x000fe20000010118 */
[C---:B------:R-:W-:Y:S01]  /*104a0*/  VIADD R120, R210.reuse, 0x9 ;  /* 0x00000009d2787836 */ /* 0x040fe20000000000 */
[----:B------:R-:W-:Y:S01]  /*104b0*/  I2FP.F32.S32 R121, R121 ;  /* 0x0000007900797245 */ /* 0x000fe20000201400 */
[----:B------:R-:W-:Y:S02]  /*104c0*/  VIADD R117, R210, 0x8 ;  /* 0x00000008d2757836 */ /* 0x000fe40000000000 */
[CC--:B------:R-:W-:Y:S01]  /*104d0*/  FFMA.FTZ R31, -R212.reuse, R0.reuse, R31 ;  /* 0x00000000d41f7223 */ /* 0x0c0fe2000001011f */
[C---:B------:R-:W-:Y:S01]  /*104e0*/  FFMA.FTZ R25, -R212.reuse, R0, R25 ;  /* 0x00000000d4197223 */ /* 0x040fe20000010119 */
[----:B------:R-:W-:Y:S01]  /*104f0*/  IABS R123, R120 ;  /* 0x00000078007b7213 */ /* 0x000fe20000000000 */
[CC--:B------:R-:W-:Y:S01]  /*10500*/  FFMA.FTZ R20, -R212.reuse, R121.reuse, R20 ;  /* 0x00000079d4147223 */ /* 0x0c0fe20000010114 */
[----:B------:R-:W-:Y:S01]  /*10510*/  FFMA.FTZ R26, -R212, R121, R26 ;  /* 0x00000079d41a7223 */ /* 0x000fe2000001011a */
[----:B------:R-:W-:Y:S01]  /*10520*/  IABS R0, R117 ;  /* 0x0000007500007213 */ /* 0x000fe20000000000 */
[C---:B------:R-:W-:Y:S01]  /*10530*/  VIADD R120, R210.reuse, 0xfffffff8 ;  /* 0xfffffff8d2787836 */ /* 0x040fe20000000000 */
[----:B------:R-:W-:Y:S01]  /*10540*/  IABS R122, R122 ;  /* 0x0000007a007a7213 */ /* 0x000fe20000000000 */
[C---:B------:R-:W-:Y:S01]  /*10550*/  VIADD R121, R210.reuse, 0x1 ;  /* 0x00000001d2797836 */ /* 0x040fe20000000000 */
[----:B------:R-:W-:Y:S01]  /*10560*/  I2FP.F32.S32 R0, R0 ;  /* 0x0000000000007245 */ /* 0x000fe20000201400 */
[----:B------:R-:W-:Y:S01]  /*10570*/  VIADD R117, R210, 0xfffffff9 ;  /* 0xfffffff9d2757836 */ /* 0x000fe20000000000 */
[----:B------:R-:W-:Y:S01]  /*10580*/  IABS R120, R120 ;  /* 0x0000007800787213 */ /* 0x000fe20000000000 */
[----:B------:R-:W-:Y:S01]  /*10590*/  VIADD R130, R211, 0xffffffd9 ;  /* 0xffffffd9d3827836 */ /* 0x000fe20000000000 */
[----:B------:R-:W-:Y:S01]  /*105a0*/  IABS R121, R121 ;  /* 0x0000007900797213 */ /* 0x000fe20000000000 */
[CC--:B------:R-:W-:Y:S01]  /*105b0*/  FFMA.FTZ R29, -R212.reuse, R0.reuse, R29 ;  /* 0x00000000d41d7223 */ /* 0x0c0fe2000001011d */
[----:B------:R-:W-:Y:S01]  /*105c0*/  FFMA.FTZ R35, -R212, R0, R35 ;  /* 0x00000000d4237223 */ /* 0x000fe20000010123 */
[----:B------:R-:W-:Y:S01]  /*105d0*/  I2FP.F32.S32 R120, R120 ;  /* 0x0000007800787245 */ /* 0x000fe20000201400 */
[----:B------:R-:W-:Y:S01]  /*105e0*/  VIADD R0, R210, 0xffffffe8 ;  /* 0xffffffe8d2007836 */ /* 0x000fe20000000000 */
[----:B------:R-:W-:Y:S01]  /*105f0*/  IABS R117, R117 ;  /* 0x0000007500757213 */ /* 0x000fe20000000000 */
[----:B------:R-:W-:Y:S01]  /*10600*/  VIADD R209, R209, 0xffffff80 ;  /* 0xffffff80d1d17836 */ /* 0x000fe20000000000 */
[----:B------:R-:W-:Y:S01]  /*10610*/  I2FP.F32.S32 R121, R121 ;  /* 0x0000007900797245 */ /* 0x000fe20000201400 */
[CC--:B------:R-:W-:Y:S01]  /*10620*/  FFMA.FTZ R37, -R212.reuse, R120.reuse, R37 ;  /* 0x00000078d4257223 */ /* 0x0c0fe20000010125 */
[----:B------:R-:W-:Y:S01]  /*10630*/  I2FP.F32.S32 R117, R117 ;  /* 0x0000007500757245 */ /* 0x000fe20000201400 */
[C---:B------:R-:W-:Y:S01]  /*10640*/  FFMA.FTZ R43, -R212.reuse, R120, R43 ;  /* 0x00000078d42b7223 */ /* 0x040fe2000001012b */
[----:B------:R-:W-:Y:S01]  /*10650*/  I2FP.F32.S32 R120, R122 ;  /* 0x0000007a00787245 */ /* 0x000fe20000201400 */
[CC--:B------:R-:W-:Y:S01]  /*10660*/  FFMA.FTZ R38, -R212.reuse, R121.reuse, R38 ;  /* 0x00000079d4267223 */ /* 0x0c0fe20000010126 */
[----:B------:R-:W-:Y:S01]  /*10670*/  FFMA.FTZ R32, -R212, R121, R32 ;  /* 0x00000079d4207223 */ /* 0x000fe20000010120 */
[----:B------:R-:W-:Y:S01]  /*10680*/  IABS R0, R0 ;  /* 0x0000000000007213 */ /* 0x000fe20000000000 */
[----:B------:R-:W-:Y:S02]  /*10690*/  VIADD R121, R210, 0xfffffff1 ;  /* 0xfffffff1d2797836 */ /* 0x000fe40000000000 */
[CC--:B------:R-:W-:Y:S01]  /*106a0*/  FFMA.FTZ R36, -R212.reuse, R117.reuse, R36 ;  /* 0x00000075d4247223 */ /* 0x0c0fe20000010124 */
[----:B------:R-:W-:Y:S01]  /*106b0*/  FFMA.FTZ R42, -R212, R117, R42 ;  /* 0x00000075d42a7223 */ /* 0x000fe2000001012a */
[----:B------:R-:W-:Y:S01]  /*106c0*/  I2FP.F32.S32 R0, R0 ;  /* 0x0000000000007245 */ /* 0x000fe20000201400 */
[----:B------:R-:W-:Y:S02]  /*106d0*/  VIADD R117, R210, 0xffffffe9 ;  /* 0xffffffe9d2757836 */ /* 0x000fe40000000000 */
[CC--:B------:R-:W-:Y:S01]  /*106e0*/  FFMA.FTZ R47, -R212.reuse, R120.reuse, R47 ;  /* 0x00000078d42f7223 */ /* 0x0c0fe2000001012f */
[----:B------:R-:W-:Y:S01]  /*106f0*/  FFMA.FTZ R41, -R212, R120, R41 ;  /* 0x00000078d4297223 */ /* 0x000fe20000010129 */
[----:B------:R-:W-:Y:S01]  /*10700*/  IABS R121, R121 ;  /* 0x0000007900797213 */ /* 0x000fe20000000000 */
[----:B------:R-:W-:Y:S02]  /*10710*/  VIADD R120, R210, 0xffffffd8 ;  /* 0xffffffd8d2787836 */ /* 0x000fe40000000000 */
[CC--:B------:R-:W-:Y:S01]  /*10720*/  FFMA.FTZ R45, -R212.reuse, R0.reuse, R45 ;  /* 0x00000000d42d7223 */ /* 0x0c0fe2000001012d */
[----:B------:R-:W-:Y:S01]  /*10730*/  FFMA.FTZ R51, -R212, R0, R51 ;  /* 0x00000000d4337223 */ /* 0x000fe20000010133 */
[----:B------:R-:W-:Y:S01]  /*10740*/  IABS R117, R117 ;  /* 0x0000007500757213 */ /* 0x000fe20000000000 */
[----:B------:R-:W-:Y:S01]  /*10750*/  VIADD R0, R210, 0xffffffe0 ;  /* 0xffffffe0d2007836 */ /* 0x000fe20000000000 */
[----:B------:R-:W-:Y:S01]  /*10760*/  I2FP.F32.S32 R121, R121 ;  /* 0x0000007900797245 */ /* 0x000fe20000201400 */
[C---:B------:R-:W-:Y:S01]  /*10770*/  VIADD R122, R211.reuse, 0xffffffe9 ;  /* 0xffffffe9d37a7836 */ /* 0x040fe20000000000 */
[----:B------:R-:W-:Y:S02]  /*10780*/  IABS R120, R120 ;  /* 0x0000007800787213 */ /* 0x000fe40000000000 */
[----:B------:R-:W-:Y:S01]  /*10790*/  I2FP.F32.S32 R117, R117 ;  /* 0x0000007500757245 */ /* 0x000fe20000201400 */
[CC--:B------:R-:W-:Y:S01]  /*107a0*/  FFMA.FTZ R46, -R212.reuse, R121.reuse, R46 ;  /* 0x00000079d42e7223 */ /* 0x0c0fe2000001012e */
[----:B------:R-:W-:Y:S01]  /*107b0*/  FFMA.FTZ R40, -R212, R121, R40 ;  /* 0x00000079d4287223 */ /* 0x000fe20000010128 */
[----:B------:R-:W-:Y:S01]  /*107c0*/  I2FP.F32.S32 R120, R120 ;  /* 0x0000007800787245 */ /* 0x000fe20000201400 */
[----:B------:R-:W-:Y:S01]  /*107d0*/  VIADD R121, R210, 0xffffffc0 ;  /* 0xffffffc0d2797836 */ /* 0x000fe20000000000 */
[----:B------:R-:W-:Y:S01]  /*107e0*/  IABS R0, R0 ;  /* 0x0000000000007213 */ /* 0x000fe20000000000 */
[CC--:B------:R-:W-:Y:S01]  /*107f0*/  FFMA.FTZ R44, -R212.reuse, R117.reuse, R44 ;  /* 0x00000075d42c7223 */ /* 0x0c0fe2000001012c */
[----:B------:R-:W-:Y:S01]  /*10800*/  FFMA.FTZ R50, -R212, R117, R50 ;  /* 0x00000075d4327223 */ /* 0x000fe20000010132 */
[----:B------:R-:W-:Y:S01]  /*10810*/  VIADD R117, R210, 0xffffffd9 ;  /* 0xffffffd9d2757836 */ /* 0x000fe20000000000 */
[----:B------:R-:W-:Y:S01]  /*10820*/  I2FP.F32.S32 R0, R0 ;  /* 0x0000000000007245 */ /* 0x000fe20000201400 */
[CC--:B------:R-:W-:Y:S01]  /*10830*/  FFMA.FTZ R53, -R212.reuse, R120.reuse, R53 ;  /* 0x00000078d4357223 */ /* 0x0c0fe20000010135 */
[----:B------:R-:W-:Y:S01]  /*10840*/  FFMA.FTZ R59, -R212, R120, R59 ;  /* 0x00000078d43b7223 */ /* 0x000fe2000001013b */
[----:B------:R-:W-:Y:S01]  /*10850*/  IABS R121, R121 ;  /* 0x0000007900797213 */ /* 0x000fe20000000000 */
[----:B------:R-:W-:Y:S02]  /*10860*/  VIADD R120, R210, 0xffffffd0 ;  /* 0xffffffd0d2787836 */ /* 0x000fe40000000000 */
[CC--:B------:R-:W-:Y:S01]  /*10870*/  FFMA.FTZ R49, -R212.reuse, R0.reuse, R49 ;  /* 0x00000000d4317223 */ /* 0x0c0fe20000010131 */
[----:B------:R-:W-:Y:S01]  /*10880*/  FFMA.FTZ R55, -R212, R0, R55 ;  /* 0x00000000d4377223 */ /* 0x000fe20000010137 */
[----:B------:R-:W-:Y:S02]  /*10890*/  IABS R117, R117 ;  /* 0x0000007500757213 */ /* 0x000fe40000000000 */
[----:B------:R-:W-:Y:S01]  /*108a0*/  I2FP.F32.S32 R0, R121 ;  /* 0x0000007900007245 */ /* 0x000fe20000201400 */
[----:B------:R-:W-:Y:S01]  /*108b0*/  VIADD R121, R210, 0xffffffd1 ;  /* 0xffffffd1d2797836 */ /* 0x000fe20000000000 */
[----:B------:R-:W-:Y:S02]  /*108c0*/  IABS R120, R120 ;  /* 0x0000007800787213 */ /* 0x000fe40000000000 */
[----:B------:R-:W-:Y:S01]  /*108d0*/  I2FP.F32.S32 R117, R117 ;  /* 0x0000007500757245 */ /* 0x000fe20000201400 */
        /* <DEDUP_REMOVED lines=9> */
[C---:B------:R-:W-:Y:S01]  /*10970*/  FFMA.FTZ R63, -R212.reuse, R120, R63 ;  /* 0x00000078d43f7223 */ /* 0x040fe2000001013f */
[C---:B------:R-:W-:Y:S01]  /*10980*/  VIADD R120, R211.reuse, 0xfffffff9 ;  /* 0xfffffff9d3787836 */ /* 0x040fe20000000000 */
[----:B------:R-:W-:Y:S01]  /*10990*/  IABS R117, R117 ;  /* 0x0000007500757213 */ /* 0x000fe20000000000 */
[C---:B------:R-:W-:Y:S01]  /*109a0*/  FFMA.FTZ R56, -R212.reuse, R121, R56 ;  /* 0x00000079d4387223 */ /* 0x040fe20000010138 */
[----:B------:R-:W-:Y:S01]  /*109b0*/  I2FP.F32.S32 R123, R123 ;  /* 0x0000007b007b7245 */ /* 0x000fe20000201400 */
[----:B------:R-:W-:Y:S01]  /*109c0*/  FFMA.FTZ R62, -R212, R121, R62 ;  /* 0x00000079d43e7223 */ /* 0x000fe2000001013e */
[----:B------:R-:W-:Y:S01]  /*109d0*/  VIADD R121, R211, 0x1 ;  /* 0x00000001d3797836 */ /* 0x000fe20000000000 */
[----:B------:R-:W-:Y:S02]  /*109e0*/  ISETP.GE.AND P1, PT, R120, R198, PT ;  /* 0x000000c67800720c */ /* 0x000fe40003f26270 */
[----:B------:R-:W-:Y:S01]  /*109f0*/  I2FP.F32.S32 R117, R117 ;  /* 0x0000007500757245 */ /* 0x000fe20000201400 */
[CC--:B------:R-:W-:Y:S01]  /*10a00*/  FFMA.FTZ R28, -R212.reuse, R123.reuse, R28 ;  /* 0x0000007bd41c7223 */ /* 0x0c0fe2000001011c */
[----:B------:R-:W-:Y:S01]  /*10a10*/  FFMA.FTZ R34, -R212, R123, R34 ;  /* 0x0000007bd4227223 */ /* 0x000fe20000010122 */
[----:B------:R-:W-:Y:S01]  /*10a20*/  FSEL R175, R33, -INF , P1 ;  /* 0xff80000021af7808 */ /* 0x000fe20000800000 */
[----:B------:R-:W-:Y:S01]  /*10a30*/  VIADD R123, R210, 0xffffffe1 ;  /* 0xffffffe1d27b7836 */ /* 0x000fe20000000000 */
[----:B------:R-:W-:Y:S01]  /*10a40*/  ISETP.GE.AND P1, PT, R121, R196, PT ;  /* 0x000000c47900720c */ /* 0x000fe20003f26270 */
[CC--:B------:R-:W-:Y:S01]  /*10a50*/  FFMA.FTZ R60, -R212.reuse, R117.reuse, R60 ;  /* 0x00000075d43c7223 */ /* 0x0c0fe2000001013c */
[----:B------:R-:W-:Y:S01]  /*10a60*/  FFMA.FTZ R66, -R212, R117, R66 ;  /* 0x00000075d4427223 */ /* 0x000fe20000010142 */
[----:B------:R-:W-:Y:S01]  /*10a70*/  FSEL R143, R6, -INF , P0 ;  /* 0xff800000068f7808 */ /* 0x000fe20000000000 */
[----:B------:R-:W2:Y:S01]  /*10a80*/  LD.E R117, desc[UR4][R2.64+0xdc] ;  /* 0x0000dc0402757980 */ /* 0x000ea2000c101900 */
[----:B------:R-:W-:Y:S01]  /*10a90*/  FSEL R223, R39, -INF , P1 ;  /* 0xff80000027df7808 */ /* 0x000fe20000800000 */
[C---:B------:R-:W-:Y:S01]  /*10aa0*/  VIADD R33, R211.reuse, 0xfffffff1 ;  /* 0xfffffff1d3217836 */ /* 0x040fe20000000000 */
[-C--:B------:R-:W-:Y:S01]  /*10ab0*/  ISETP.GE.AND P1, PT, R152, R198.reuse, PT ;  /* 0x000000c69800720c */ /* 0x080fe20003f26270 */
[C---:B------:R-:W-:Y:S01]  /*10ac0*/  VIADD R39, R211.reuse, 0xfffffff0 ;  /* 0xfffffff0d3277836 */ /* 0x040fe20000000000 */
[----:B------:R-:W-:Y:S01]  /*10ad0*/  IABS R123, R123 ;  /* 0x0000007b007b7213 */ /* 0x000fe20000000000 */
[----:B------:R-:W-:Y:S01]  /*10ae0*/  VIADD R6, R211, 0x30 ;  /* 0x00000030d3067836 */ /* 0x000fe20000000000 */
[----:B------:R-:W-:Y:S01]  /*10af0*/  FSEL R150, R5, -INF , P1 ;  /* 0xff80000005967808 */ /* 0x000fe20000800000 */
[----:B------:R-:W-:Y:S01]  /*10b00*/  VIADD R5, R211, 0x31 ;  /* 0x00000031d3057836 */ /* 0x000fe20000000000 */
[----:B------:R-:W-:Y:S02]  /*10b10*/  I2FP.F32.S32 R123, R123 ;  /* 0x0000007b007b7245 */ /* 0x000fe40000201400 */
[-C--:B------:R-:W-:Y:S02]  /*10b20*/  ISETP.GE.AND P1, PT, R145, R198.reuse, PT ;  /* 0x000000c69100720c */ /* 0x080fe40003f26270 */
[-C--:B------:R-:W-:Y:S01]  /*10b30*/  ISETP.GE.AND P0, PT, R139, R198.reuse, PT ;  /* 0x000000c68b00720c */ /* 0x080fe20003f06270 */
[CC--:B------:R-:W-:Y:S01]  /*10b40*/  FFMA.FTZ R54, -R212.reuse, R123.reuse, R54 ;  /* 0x0000007bd4367223 */ /* 0x0c0fe20000010136 */
[----:B------:R-:W-:Y:S01]  /*10b50*/  FFMA.FTZ R48, -R212, R123, R48 ;  /* 0x0000007bd4307223 */ /* 0x000fe20000010130 */
[----:B------:R-:W-:Y:S01]  /*10b60*/  FSEL R144, R9, -INF , P1 ;  /* 0xff80000009907808 */ /* 0x000fe20000800000 */
[C---:B------:R-:W-:Y:S01]  /*10b70*/  VIADD R123, R210.reuse, 0xffffffc1 ;  /* 0xffffffc1d27b7836 */ /* 0x040fe20000000000 */
[----:B------:R-:W-:Y:S01]  /*10b80*/  ISETP.GE.AND P1, PT, R141, R198, PT ;  /* 0x000000c68d00720c */ /* 0x000fe20003f26270 */
[----:B------:R-:W-:Y:S01]  /*10b90*/  VIADD R210, R210, 0x80 ;  /* 0x00000080d2d27836 */ /* 0x000fe20000000000 */
[----:B------:R-:W-:Y:S02]  /*10ba0*/  FSEL R137, R13, -INF , P0 ;  /* 0xff8000000d897808 */ /* 0x000fe40000000000 */
[----:B------:R-:W-:Y:S01]  /*10bb0*/  FSEL R140, R12, -INF , P1 ;  /* 0xff8000000c8c7808 */ /* 0x000fe20000800000 */
[----:B------:R-:W-:Y:S01]  /*10bc0*/  VIADD R12, R211, 0x20 ;  /* 0x00000020d30c7836 */ /* 0x000fe20000000000 */
[----:B------:R-:W-:Y:S02]  /*10bd0*/  IABS R123, R123 ;  /* 0x0000007b007b7213 */ /* 0x000fe40000000000 */
[-C--:B------:R-:W-:Y:S02]  /*10be0*/  ISETP.GE.AND P1, PT, R145, R196.reuse, PT ;  /* 0x000000c49100720c */ /* 0x080fe40003f26270 */
[----:B------:R-:W-:Y:S02]  /*10bf0*/  I2FP.F32.S32 R123, R123 ;  /* 0x0000007b007b7245 */ /* 0x000fe40000201400 */
[----:B------:R-:W-:Y:S02]  /*10c00*/  FSEL R9, R11, -INF , P1 ;  /* 0xff8000000b097808 */ /* 0x000fe40000800000 */
[----:B------:R-:W-:Y:S01]  /*10c10*/  ISETP.GE.AND P1, PT, R141, R196, PT ;  /* 0x000000c48d00720c */ /* 0x000fe20003f26270 */
[----:B------:R-:W-:Y:S01]  /*10c20*/  FFMA.FTZ R64, -R212, R123, R64 ;  /* 0x0000007bd4407223 */ /* 0x000fe20000010140 */
[----:B------:R-:W-:Y:S01]  /*10c30*/  VIADD R123, R211, 0xffffffe8 ;  /* 0xffffffe8d37b7836 */ /* 0x000fe20000000000 */
[-C--:B------:R-:W-:Y:S02]  /*10c40*/  ISETP.GE.AND P0, PT, R133, R198.reuse, PT ;  /* 0x000000c68500720c */ /* 0x080fe40003f06270 */
[----:B------:R-:W-:Y:S01]  /*10c50*/  FSEL R128, R14, -INF , P1 ;  /* 0xff8000000e807808 */ /* 0x000fe20000800000 */
[C---:B------:R-:W-:Y:S01]  /*10c60*/  VIADD R14, R211.reuse, 0x19 ;  /* 0x00000019d30e7836 */ /* 0x040fe20000000000 */
[-C--:B------:R-:W-:Y:S02]  /*10c70*/  ISETP.GE.AND P1, PT, R126, R198.reuse, PT ;  /* 0x000000c67e00720c */ /* 0x080fe40003f26270 */
[----:B------:R-:W-:Y:S01]  /*10c80*/  FSEL R131, R16, -INF , P0 ;  /* 0xff80000010837808 */ /* 0x000fe20000000000 */
[----:B------:R-:W-:Y:S01]  /*10c90*/  VIADD R16, R211, 0x18 ;  /* 0x00000018d3107836 */ /* 0x000fe20000000000 */
[----:B------:R-:W-:Y:S02]  /*10ca0*/  FSEL R134, R21, -INF , P1 ;  /* 0xff80000015867808 */ /* 0x000fe40000800000 */
[----:B------:R-:W-:Y:S02]  /*10cb0*/  ISETP.GE.AND P1, PT, R123, R198, PT ;  /* 0x000000c67b00720c */ /* 0x000fe40003f26270 */
[-C--:B------:R-:W-:Y:S02]  /*10cc0*/  ISETP.GE.AND P0, PT, R139, R196.reuse, PT ;  /* 0x000000c48b00720c */ /* 0x080fe40003f06270 */
[----:B------:R-:W-:Y:S01]  /*10cd0*/  FSEL R249, R24, -INF , P1 ;  /* 0xff80000018f97808 */ /* 0x000fe20000800000 */
[----:B------:R-:W-:Y:S01]  /*10ce0*/  VIADD R24, R211, 0x8 ;  /* 0x00000008d3187836 */ /* 0x000fe20000000000 */
[----:B------:R-:W-:Y:S02]  /*10cf0*/  FSEL R138, R15, -INF , P0 ;  /* 0xff8000000f8a7808 */ /* 0x000fe40000000000 */
[-C--:B------:R-:W-:Y:S02]  /*10d00*/  ISETP.GE.AND P1, PT, R126, R196.reuse, PT ;  /* 0x000000c47e00720c */ /* 0x080fe40003f26270 */
[----:B------:R-:W-:Y:S02]  /*10d10*/  ISETP.GE.AND P0, PT, R133, R196, PT ;  /* 0x000000c48500720c */ /* 0x000fe40003f06270 */
[----:B------:R-:W-:Y:S02]  /*10d20*/  FSEL R251, R23, -INF , P1 ;  /* 0xff80000017fb7808 */ /* 0x000fe40000800000 */
[----:B------:R-:W-:Y:S01]  /*10d30*/  FSEL R125, R18, -INF , P0 ;  /* 0xff800000127d7808 */ /* 0x000fe20000000000 */
[----:B------:R-:W-:Y:S01]  /*10d40*/  VIADD R18, R211, 0x11 ;  /* 0x00000011d3127836 */ /* 0x000fe20000000000 */
[-C--:B------:R-:W-:Y:S02]  /*10d50*/  ISETP.GE.AND P0, PT, R122, R198.reuse, PT ;  /* 0x000000c67a00720c */ /* 0x080fe40003f06270 */
[----:B------:R-:W-:Y:S02]  /*10d60*/  ISETP.GE.AND P1, PT, R33, R198, PT ;  /* 0x000000c62100720c */ /* 0x000fe40003f26270 */
        /* <DEDUP_REMOVED lines=15> */
[-C--:B------:R-:W-:Y:S02]  /*10e60*/  ISETP.GE.AND P1, PT, R39, R196.reuse, PT ;  /* 0x000000c42700720c */ /* 0x080fe40003f26270 */
[-C--:B------:R-:W-:Y:S02]  /*10e70*/  ISETP.GE.AND P4, PT, R148, R196.reuse, PT ;  /* 0x000000c49400720c */ /* 0x080fe40003f86270 */
[----:B------:R-:W-:Y:S02]  /*10e80*/  FSEL R30, R30, -INF , P1 ;  /* 0xff8000001e1e7808 */ /* 0x000fe40000800000 */
[----:B------:R-:W-:Y:S01]  /*10e90*/  FSEL R135, R10, -INF , P4 ;  /* 0xff8000000a877808 */ /* 0x000fe20002000000 */
[----:B------:R-:W-:Y:S01]  /*10ea0*/  VIADD R10, R211, 0x21 ;  /* 0x00000021d30a7836 */ /* 0x000fe20000000000 */
[----:B------:R-:W-:Y:S02]  /*10eb0*/  ISETP.GE.AND P1, PT, R33, R196, PT ;  /* 0x000000c42100720c */ /* 0x000fe40003f26270 */
[-C--:B------:R-:W-:Y:S02]  /*10ec0*/  ISETP.GE.AND P4, PT, R130, R198.reuse, PT ;  /* 0x000000c68200720c */ /* 0x080fe40003f86270 */
[----:B------:R-:W-:Y:S02]  /*10ed0*/  FSEL R31, R31, -INF , P1 ;  /* 0xff8000001f1f7808 */ /* 0x000fe40000800000 */
[----:B------:R-:W-:Y:S02]  /*10ee0*/  FSEL R129, R17, -INF , P4 ;  /* 0xff80000011817808 */ /* 0x000fe40002000000 */
[-C--:B------:R-:W-:Y:S02]  /*10ef0*/  ISETP.GE.AND P4, PT, R127, R198.reuse, PT ;  /* 0x000000c67f00720c */ /* 0x080fe40003f86270 */
[----:B------:R-:W-:Y:S02]  /*10f00*/  ISETP.GE.AND P1, PT, R121, R198, PT ;  /* 0x000000c67900720c */ /* 0x000fe40003f26270 */
[----:B------:R-:W-:Y:S01]  /*10f10*/  FSEL R136, R20, -INF , P4 ;  /* 0xff80000014887808 */ /* 0x000fe20002000000 */
[----:B------:R-:W-:Y:S01]  /*10f20*/  VIADD R20, R211, 0x10 ;  /* 0x00000010d3147836 */ /* 0x000fe20000000000 */
[----:B------:R-:W-:Y:S02]  /*10f30*/  FSEL R37, R37, -INF , P1 ;  /* 0xff80000025257808 */ /* 0x000fe40000800000 */
[-C--:B------:R-:W-:Y:S02]  /*10f40*/  ISETP.GE.AND P1, PT, R25, R196.reuse, PT ;  /* 0x000000c41900720c */ /* 0x080fe40003f26270 */
[-C--:B------:R-:W-:Y:S02]  /*10f50*/  ISETP.GE.AND P4, PT, R130, R196.reuse, PT ;  /* 0x000000c48200720c */ /* 0x080fe40003f86270 */
[----:B------:R-:W-:Y:S02]  /*10f60*/  FSEL R34, R34, -INF , P1 ;  /* 0xff80000022227808 */ /* 0x000fe40000800000 */
        /* <DEDUP_REMOVED lines=9> */
[-C--:B------:R-:W-:Y:S02]  /*11000*/  ISETP.GE.AND P1, PT, R22, R196.reuse, PT ;  /* 0x000000c41600720c */ /* 0x080fe40003f26270 */
[----:B------:R-:W-:Y:S02]  /*11010*/  FSEL R28, R28, -INF , P0 ;  /* 0xff8000001c1c7808 */ /* 0x000fe40000000000 */
[----:B------:R-:W-:Y:S02]  /*11020*/  FSEL R169, R43, -INF , P1 ;  /* 0xff8000002ba97808 */ /* 0x000fe40000800000 */
[----:B------:R-:W-:Y:S02]  /*11030*/  ISETP.GE.AND P1, PT, R20, R196, PT ;  /* 0x000000c41400720c */ /* 0x000fe40003f26270 */
[-C--:B------:R-:W-:Y:S02]  /*11040*/  ISETP.GE.AND P4, PT, R211, R198.reuse, PT ;  /* 0x000000c6d300720c */ /* 0x080fe40003f86270 */
[----:B------:R-:W-:Y:S02]  /*11050*/  FSEL R46, R46, -INF , P1 ;  /* 0xff8000002e2e7808 */ /* 0x000fe40000800000 */
[----:B------:R-:W-:Y:S02]  /*11060*/  ISETP.GE.AND P1, PT, R10, R198, PT ;  /* 0x000000c60a00720c */ /* 0x000fe40003f26270 */
[-C--:B------:R-:W-:Y:S02]  /*11070*/  ISETP.GE.AND P0, PT, R123, R196.reuse, PT ;  /* 0x000000c47b00720c */ /* 0x080fe40003f06270 */
[----:B------:R-:W-:Y:S02]  /*11080*/  FSEL R36, R36, -INF , P4 ;  /* 0xff80000024247808 */ /* 0x000fe40002000000 */
[----:B------:R-:W-:Y:S02]  /*11090*/  FSEL R149, R53, -INF , P1 ;  /* 0xff80000035957808 */ /* 0x000fe40000800000 */
[----:B------:R-:W-:Y:S02]  /*110a0*/  ISETP.GE.AND P4, PT, R120, R196, PT ;  /* 0x000000c47800720c */ /* 0x000fe40003f86270 */
[----:B------:R-:W-:Y:S02]  /*110b0*/  IABS R0, R0 ;  /* 0x0000000000007213 */ /* 0x000fe40000000000 */
[----:B------:R-:W-:Y:S02]  /*110c0*/  FSEL R26, R26, -INF , P0 ;  /* 0xff8000001a1a7808 */ /* 0x000fe40000000000 */
[----:B------:R-:W-:Y:S02]  /*110d0*/  ISETP.GE.AND P1, PT, R8, R198, PT ;  /* 0x000000c60800720c */ /* 0x000fe40003f26270 */
[----:B------:R-:W-:Y:S02]  /*110e0*/  ISETP.GE.AND P0, PT, R211, R196, PT ;  /* 0x000000c4d300720c */ /* 0x000fe40003f06270 */
[----:B------:R-:W-:Y:S02]  /*110f0*/  I2FP.F32.S32 R0, R0 ;  /* 0x0000000000007245 */ /* 0x000fe40000201400 */
[----:B------:R-:W-:Y:S02]  /*11100*/  FSEL R35, R35, -INF , P4 ;  /* 0xff80000023237808 */ /* 0x000fe40002000000 */
[----:B------:R-:W-:Y:S01]  /*11110*/  FSEL R56, R56, -INF , P1 ;  /* 0xff80000038387808 */ /* 0x000fe20000800000 */
[----:B------:R-:W-:Y:S01]  /*11120*/  FFMA.FTZ R61, -R212, R0, R61 ;  /* 0x00000000d43d7223 */ /* 0x000fe2000001013d */
[----:B------:R-:W-:Y:S01]  /*11130*/  ISETP.GE.AND P4, PT, R22, R198, PT ;  /* 0x000000c61600720c */ /* 0x000fe20003f86270 */
[----:B------:R-:W-:Y:S01]  /*11140*/  FFMA.FTZ R67, -R212, R0, R67 ;  /* 0x00000000d4437223 */ /* 0x000fe20000010143 */
[----:B------:R-:W-:Y:S01]  /*11150*/  FSEL R38, R38, -INF , P0 ;  /* 0xff80000026267808 */ /* 0x000fe20000000000 */
[----:B------:R-:W-:Y:S01]  /*11160*/  VIADD R0, R211, 0x38 ;  /* 0x00000038d3007836 */ /* 0x000fe20000000000 */
[-C--:B------:R-:W-:Y:S02]  /*11170*/  ISETP.GE.AND P1, PT, R120, R197.reuse, PT ;  /* 0x000000c57800720c */ /* 0x080fe40003f26270 */
[----:B------:R-:W-:Y:S02]  /*11180*/  ISETP.GE.AND P0, PT, R24, R196, PT ;  /* 0x000000c41800720c */ /* 0x000fe40003f06270 */
[----:B------:R-:W-:Y:S02]  /*11190*/  FSEL R173, R41, -INF , P4 ;  /* 0xff80000029ad7808 */ /* 0x000fe40002000000 */
[----:B------:R-:W-:Y:S02]  /*111a0*/  FSEL R175, R175, -INF , !P1 ;  /* 0xff800000afaf7808 */ /* 0x000fe40004800000 */
[-C--:B------:R-:W-:Y:S02]  /*111b0*/  ISETP.GE.AND P4, PT, R18, R198.reuse, PT ;  /* 0x000000c61200720c */ /* 0x080fe40003f86270 */
[----:B------:R-:W-:Y:S02]  /*111c0*/  FSEL R42, R42, -INF , P0 ;  /* 0xff8000002a2a7808 */ /* 0x000fe40000000000 */
[-C--:B------:R-:W-:Y:S02]  /*111d0*/  ISETP.GE.AND P1, PT, R5, R198.reuse, PT ;  /* 0x000000c60500720c */ /* 0x080fe40003f26270 */
[-C--:B------:R-:W-:Y:S02]  /*111e0*/  ISETP.GE.AND P0, PT, R14, R198.reuse, PT ;  /* 0x000000c60e00720c */ /* 0x080fe40003f06270 */
[----:B------:R-:W-:Y:S02]  /*111f0*/  FSEL R45, R45, -INF , P4 ;  /* 0xff8000002d2d7808 */ /* 0x000fe40002000000 */
[----:B------:R-:W-:Y:S02]  /*11200*/  FSEL R61, R61, -INF , P1 ;  /* 0xff8000003d3d7808 */ /* 0x000fe40000800000 */
[----:B------:R-:W-:Y:S02]  /*11210*/  ISETP.GE.AND P4, PT, R16, R198, PT ;  /* 0x000000c61000720c */ /* 0x000fe40003f86270 */
[----:B------:R-:W-:Y:S02]  /*11220*/  FSEL R157, R49, -INF , P0 ;  /* 0xff800000319d7808 */ /* 0x000fe40000000000 */
[----:B------:R-:W-:Y:S02]  /*11230*/  ISETP.GE.AND P1, PT, R7, R196, PT ;  /* 0x000000c40700720c */ /* 0x000fe40003f26270 */
[----:B------:R-:W-:Y:S02]  /*11240*/  ISETP.GE.AND P0, PT, R12, R198, PT ;  /* 0x000000c60c00720c */ /* 0x000fe40003f06270 */
[----:B------:R-:W-:Y:S02]  /*11250*/  FSEL R161, R48, -INF , P4 ;  /* 0xff80000030a17808 */ /* 0x000fe40002000000 */
[----:B------:R-:W-:Y:S02]  /*11260*/  FSEL R59, R59, -INF , P1 ;  /* 0xff8000003b3b7808 */ /* 0x000fe40000800000 */
[-C--:B------:R-:W-:Y:S02]  /*11270*/  ISETP.GE.AND P4, PT, R18, R196.reuse, PT ;  /* 0x000000c41200720c */ /* 0x080fe40003f86270 */
        /* <DEDUP_REMOVED lines=10> */
[----:B------:R-:W-:Y:S02]  /*11320*/  FSEL R23, R151, -INF , !P6 ;  /* 0xff80000097177808 */ /* 0x000fe40007000000 */
[----:B------:R-:W-:Y:S02]  /*11330*/  FSEL R155, R50, -INF , P4 ;  /* 0xff800000329b7808 */ /* 0x000fe40002000000 */
[----:B------:R-:W-:Y:S02]  /*11340*/  FSEL R147, R54, -INF , P0 ;  /* 0xff80000036937808 */ /* 0x000fe40000000000 */
[-C--:B------:R-:W-:Y:S02]  /*11350*/  ISETP.GE.AND P1, PT, R148, R197.reuse, PT ;  /* 0x000000c59400720c */ /* 0x080fe40003f26270 */
[-C--:B------:R-:W-:Y:S02]  /*11360*/  ISETP.GE.AND P4, PT, R7, R198.reuse, PT ;  /* 0x000000c60700720c */ /* 0x080fe40003f86270 */
[-C--:B------:R-:W-:Y:S02]  /*11370*/  ISETP.GE.AND P6, PT, R145, R197.reuse, PT ;  /* 0x000000c59100720c */ /* 0x080fe40003fc6270 */
[----:B------:R-:W-:Y:S02]  /*11380*/  ISETP.GE.AND P0, PT, R6, R198, PT ;  /* 0x000000c60600720c */ /* 0x000fe40003f06270 */
[----:B------:R-:W-:Y:S02]  /*11390*/  FSEL R13, R146, -INF , !P1 ;  /* 0xff800000920d7808 */ /* 0x000fe40004800000 */
[----:B------:R-:W-:Y:S02]  /*113a0*/  FSEL R57, R57, -INF , P4 ;  /* 0xff80000039397808 */ /* 0x000fe40002000000 */
[----:B------:R-:W-:Y:S02]  /*113b0*/  FSEL R17, R144, -INF , !P6 ;  /* 0xff80000090117808 */ /* 0x000fe40007000000 */
[----:B------:R-:W-:Y:S02]  /*113c0*/  FSEL R19, R143, -INF , !P5 ;  /* 0xff8000008f137808 */ /* 0x000fe40006800000 */
[-C--:B------:R-:W-:Y:S02]  /*113d0*/  ISETP.GE.AND P4, PT, R10, R196.reuse, PT ;  /* 0x000000c40a00720c */ /* 0x080fe40003f86270 */
[----:B------:R-:W-:Y:S02]  /*113e0*/  FSEL R60, R60, -INF , P0 ;  /* 0xff8000003c3c7808 */ /* 0x000fe40000000000 */
[-C--:B------:R-:W-:Y:S02]  /*113f0*/  ISETP.GE.AND P6, PT, R141, R197.reuse, PT ;  /* 0x000000c58d00720c */ /* 0x080fe40003fc6270 */
[----:B------:R-:W-:Y:S02]  /*11400*/  ISETP.GE.AND P5, PT, R139, R197, PT ;  /* 0x000000c58b00720c */ /* 0x000fe40003fa6270 */
[-C--:B------:R-:W-:Y:S02]  /*11410*/  ISETP.GE.AND P1, PT, R145, R195.reuse, PT ;  /* 0x000000c39100720c */ /* 0x080fe40003f26270 */
[----:B------:R-:W-:Y:S02]  /*11420*/  ISETP.GE.AND P0, PT, R8, R196, PT ;  /* 0x000000c40800720c */ /* 0x000fe40003f06270 */
[----:B------:R-:W-:Y:S02]  /*11430*/  FSEL R40, R140, -INF , !P6 ;  /* 0xff8000008c287808 */ /* 0x000fe40007000000 */
[----:B------:R-:W-:Y:S02]  /*11440*/  FSEL R43, R137, -INF , !P5 ;  /* 0xff800000892b7808 */ /* 0x000fe40006800000 */
[----:B------:R-:W-:Y:S02]  /*11450*/  FSEL R55, R55, -INF , P4 ;  /* 0xff80000037377808 */ /* 0x000fe40002000000 */
[----:B------:R-:W-:Y:S02]  /*11460*/  FSEL R9, R9, -INF , !P1 ;  /* 0xff80000009097808 */ /* 0x000fe40004800000 */
[-C--:B------:R-:W-:Y:S02]  /*11470*/  ISETP.GE.AND P4, PT, R121, R195.reuse, PT ;  /* 0x000000c37900720c */ /* 0x080fe40003f86270 */
[----:B------:R-:W-:Y:S02]  /*11480*/  FSEL R58, R58, -INF , P0 ;  /* 0xff8000003a3a7808 */ /* 0x000fe40000000000 */
[----:B------:R-:W-:Y:S02]  /*11490*/  ISETP.GE.AND P6, PT, R139, R195, PT ;  /* 0x000000c38b00720c */ /* 0x000fe40003fc6270 */
[C---:B------:R-:W-:Y:S02]  /*114a0*/  ISETP.GE.AND P5, PT, R133.reuse, R197, PT ;  /* 0x000000c58500720c */ /* 0x040fe40003fa6270 */
[-C--:B------:R-:W-:Y:S02]  /*114b0*/  ISETP.GE.AND P1, PT, R133, R195.reuse, PT ;  /* 0x000000c38500720c */ /* 0x080fe40003f26270 */
[-C--:B------:R-:W-:Y:S02]  /*114c0*/  ISETP.GE.AND P0, PT, R0, R198.reuse, PT ;  /* 0x000000c60000720c */ /* 0x080fe40003f06270 */
[----:B------:R-:W-:Y:S02]  /*114d0*/  FSEL R50, R131, -INF , !P5 ;  /* 0xff80000083327808 */ /* 0x000fe40006800000 */
[----:B------:R-:W-:Y:S02]  /*114e0*/  FSEL R51, R125, -INF , !P1 ;  /* 0xff8000007d337808 */ /* 0x000fe40004800000 */
[----:B------:R-:W-:Y:S02]  /*114f0*/  FSEL R223, R223, -INF , !P4 ;  /* 0xff800000dfdf7808 */ /* 0x000fe40006000000 */
[----:B------:R-:W-:Y:S02]  /*11500*/  FSEL R138, R138, -INF , !P6 ;  /* 0xff8000008a8a7808 */ /* 0x000fe40007000000 */
[----:B------:R-:W-:Y:S02]  /*11510*/  FSEL R64, R64, -INF , P0 ;  /* 0xff80000040407808 */ /* 0x000fe40000000000 */
[----:B------:R-:W-:Y:S02]  /*11520*/  ISETP.GE.AND P4, PT, R4, R198, PT ;  /* 0x000000c60400720c */ /* 0x000fe40003f86270 */
[----:B------:R-:W-:Y:S02]  /*11530*/  ISETP.GE.AND P6, PT, R127, R195, PT ;  /* 0x000000c37f00720c */ /* 0x000fe40003fc6270 */
[----:B------:R-:W-:Y:S02]  /*11540*/  ISETP.GE.AND P1, PT, R122, R197, PT ;  /* 0x000000c57a00720c */ /* 0x000fe40003f26270 */
[----:B------:R-:W-:Y:S02]  /*11550*/  ISETP.GE.AND P5, PT, R130, R195, PT ;  /* 0x000000c38200720c */ /* 0x000fe40003fa6270 */
[-C--:B------:R-:W-:Y:S02]  /*11560*/  ISETP.GE.AND P0, PT, R4, R196.reuse, PT ;  /* 0x000000c40400720c */ /* 0x080fe40003f06270 */
[----:B------:R-:W-:Y:S02]  /*11570*/  FSEL R65, R65, -INF , P4 ;  /* 0xff80000041417808 */ /* 0x000fe40002000000 */
        /* <DEDUP_REMOVED lines=8> */
[----:B------:R-:W-:Y:S02]  /*11600*/  ISETP.GE.AND P0, PT, R152, R195, PT ;  /* 0x000000c39800720c */ /* 0x000fe40003f06270 */
[----:B------:R-:W-:Y:S02]  /*11610*/  FSEL R241, R28, -INF , !P1 ;  /* 0xff8000001cf17808 */ /* 0x000fe40004800000 */
[----:B------:R-:W-:Y:S02]  /*11620*/  FSEL R179, R29, -INF , !P6 ;  /* 0xff8000001db37808 */ /* 0x000fe40007000000 */
[----:B------:R-:W-:Y:S02]  /*11630*/  FSEL R63, R63, -INF , P4 ;  /* 0xff8000003f3f7808 */ /* 0x000fe40002000000 */
[----:B------:R-:W-:Y:S02]  /*11640*/  FSEL R245, R26, -INF , !P5 ;  /* 0xff8000001af57808 */ /* 0x000fe40006800000 */
[----:B------:R-:W-:Y:S02]  /*11650*/  FSEL R15, R142, -INF , !P0 ;  /* 0xff8000008e0f7808 */ /* 0x000fe40004000000 */
[----:B------:R-:W-:Y:S02]  /*11660*/  ISETP.GE.AND P4, PT, R152, R197, PT ;  /* 0x000000c59800720c */ /* 0x000fe40003f86270 */
[----:B------:R-:W-:Y:S02]  /*11670*/  ISETP.GE.AND P1, PT, R33, R195, PT ;  /* 0x000000c32100720c */ /* 0x000fe40003f26270 */
[-C--:B------:R-:W-:Y:S02]  /*11680*/  ISETP.GE.AND P6, PT, R25, R197.reuse, PT ;  /* 0x000000c51900720c */ /* 0x080fe40003fc6270 */
[----:B------:R-:W-:Y:S02]  /*11690*/  ISETP.GE.AND P5, PT, R121, R197, PT ;  /* 0x000000c57900720c */ /* 0x000fe40003fa6270 */
[----:B------:R-:W-:Y:S02]  /*116a0*/  ISETP.GE.AND P0, PT, R141, R195, PT ;  /* 0x000000c38d00720c */ /* 0x000fe40003f06270 */
[----:B------:R-:W-:Y:S02]  /*116b0*/  FSEL R21, R150, -INF , !P4 ;  /* 0xff80000096157808 */ /* 0x000fe40006000000 */
[----:B------:R-:W-:Y:S02]  /*116c0*/  FSEL R177, R31, -INF , !P1 ;  /* 0xff8000001fb17808 */ /* 0x000fe40004800000 */
[----:B------:R-:W-:Y:S02]  /*116d0*/  FSEL R229, R37, -INF , !P5 ;  /* 0xff80000025e57808 */ /* 0x000fe40006800000 */
[----:B------:R-:W-:Y:S02]  /*116e0*/  FSEL R237, R32, -INF , !P6 ;  /* 0xff80000020ed7808 */ /* 0x000fe40007000000 */
[----:B------:R-:W-:Y:S02]  /*116f0*/  FSEL R41, R128, -INF , !P0 ;  /* 0xff80000080297808 */ /* 0x000fe40004000000 */
[C---:B------:R-:W-:Y:S02]  /*11700*/  ISETP.GE.AND P1, PT, R24.reuse, R197, PT ;  /* 0x000000c51800720c */ /* 0x040fe40003f26270 */
[-C--:B------:R-:W-:Y:S02]  /*11710*/  ISETP.GE.AND P5, PT, R24, R195.reuse, PT ;  /* 0x000000c31800720c */ /* 0x080fe40003fa6270 */
[-C--:B------:R-:W-:Y:S02]  /*11720*/  ISETP.GE.AND P4, PT, R148, R195.reuse, PT ;  /* 0x000000c39400720c */ /* 0x080fe40003f86270 */
[----:B------:R-:W-:Y:S02]  /*11730*/  ISETP.GE.AND P6, PT, R120, R195, PT ;  /* 0x000000c37800720c */ /* 0x000fe40003fc6270 */
[-C--:B------:R-:W-:Y:S02]  /*11740*/  ISETP.GE.AND P0, PT, R126, R197.reuse, PT ;  /* 0x000000c57e00720c */ /* 0x080fe40003f06270 */
[----:B------:R-:W-:Y:S02]  /*11750*/  FSEL R11, R135, -INF , !P4 ;  /* 0xff800000870b7808 */ /* 0x000fe40006000000 */
[----:B------:R-:W-:Y:S02]  /*11760*/  FSEL R233, R35, -INF , !P6 ;  /* 0xff80000023e97808 */ /* 0x000fe40007000000 */
[----:B------:R-:W-:Y:S02]  /*11770*/  FSEL R225, R225, -INF , !P1 ;  /* 0xff800000e1e17808 */ /* 0x000fe40004800000 */
[----:B------:R-:W-:Y:S02]  /*11780*/  FSEL R171, R42, -INF , !P5 ;  /* 0xff8000002aab7808 */ /* 0x000fe40006800000 */
[-C--:B------:R-:W-:Y:S02]  /*11790*/  ISETP.GE.AND P1, PT, R20, R197.reuse, PT ;  /* 0x000000c51400720c */ /* 0x080fe40003f26270 */
[----:B------:R-:W-:Y:S02]  /*117a0*/  ISETP.GE.AND P5, PT, R14, R197, PT ;  /* 0x000000c50e00720c */ /* 0x000fe40003fa6270 */
        /* <DEDUP_REMOVED lines=13> */
[-C--:B------:R-:W-:Y:S02]  /*11880*/  ISETP.GE.AND P0, PT, R122, R195.reuse, PT ;  /* 0x000000c37a00720c */ /* 0x080fe40003f06270 */
[----:B------:R-:W-:Y:S02]  /*11890*/  FSEL R163, R46, -INF , !P6 ;  /* 0xff8000002ea37808 */ /* 0x000fe40007000000 */
[----:B------:R-:W-:Y:S02]  /*118a0*/  FSEL R159, R47, -INF , !P1 ;  /* 0xff8000002f9f7808 */ /* 0x000fe40004800000 */
[----:B------:R-:W-:Y:S02]  /*118b0*/  FSEL R136, R136, -INF , !P4 ;  /* 0xff80000088887808 */ /* 0x000fe40006000000 */
[----:B------:R-:W-:Y:S02]  /*118c0*/  FSEL R151, R52, -INF , !P5 ;  /* 0xff80000034977808 */ /* 0x000fe40006800000 */
[-C--:B------:R-:W-:Y:S02]  /*118d0*/  ISETP.GE.AND P4, PT, R126, R195.reuse, PT ;  /* 0x000000c37e00720c */ /* 0x080fe40003f86270 */
[----:B------:R-:W-:Y:S02]  /*118e0*/  ISETP.GE.AND P6, PT, R12, R195, PT ;  /* 0x000000c30c00720c */ /* 0x000fe40003fc6270 */
[C---:B------:R-:W-:Y:S02]  /*118f0*/  ISETP.GE.AND P1, PT, R10.reuse, R197, PT ;  /* 0x000000c50a00720c */ /* 0x040fe40003f26270 */
        /* <DEDUP_REMOVED lines=8> */
[----:B------:R-:W-:Y:S02]  /*11980*/  FSEL R235, R34, -INF , !P0 ;  /* 0xff80000022eb7808 */ /* 0x000fe40004000000 */
[----:B------:R-:W-:Y:S02]  /*11990*/  FMNMX3.FTZ R10, R10, R11, R9, !PT ;  /* 0x0000000b0a0a7276 */ /* 0x000fe40007810009 */
[----:B------:R-:W-:Y:S02]  /*119a0*/  ISETP.GE.AND P0, PT, R22, R195, PT ;  /* 0x000000c31600720c */ /* 0x000fe40003f06270 */
[----:B------:R-:W-:Y:S02]  /*119b0*/  FSEL R239, R30, -INF , !P4 ;  /* 0xff8000001eef7808 */ /* 0x000fe40006000000 */
[----:B------:R-:W-:Y:S02]  /*119c0*/  FMNMX3.FTZ R25, R12, R40, R43, !PT ;  /* 0x000000280c197276 */ /* 0x000fe4000781002b */
[----:B------:R-:W-:Y:S02]  /*119d0*/  FMNMX3.FTZ R10, R10, R41, R138, !PT ;  /* 0x000000290a0a7276 */ /* 0x000fe4000781008a */
[C---:B------:R-:W-:Y:S01]  /*119e0*/  ISETP.GE.AND P4, PT, R211.reuse, R197, PT ;  /* 0x000000c5d300720c */ /* 0x040fe20003f86270 */
[----:B------:R-:W-:Y:S01]  /*119f0*/  VIADD R211, R211, 0xffffff80 ;  /* 0xffffff80d3d37836 */ /* 0x000fe20000000000 */
[----:B------:R-:W-:Y:S02]  /*11a00*/  FSEL R169, R169, -INF , !P0 ;  /* 0xff800000a9a97808 */ /* 0x000fe40004000000 */
[----:B------:R-:W-:Y:S02]  /*11a10*/  ISETP.GE.AND P0, PT, R16, R195, PT ;  /* 0x000000c31000720c */ /* 0x000fe40003f06270 */
[----:B------:R-:W-:Y:S02]  /*11a20*/  FMNMX3.FTZ R25, R25, R50, R48, !PT ;  /* 0x0000003219197276 */ /* 0x000fe40007810030 */
[----:B------:R-:W-:Y:S02]  /*11a30*/  FMNMX3.FTZ R10, R10, R51, R49, !PT ;  /* 0x000000330a0a7276 */ /* 0x000fe40007810031 */
[----:B------:R-:W-:Y:S02]  /*11a40*/  FSEL R231, R36, -INF , !P4 ;  /* 0xff80000024e77808 */ /* 0x000fe40006000000 */
        /* <DEDUP_REMOVED lines=16> */
[----:B------:R-:W-:Y:S02]  /*11b50*/  FMNMX3.FTZ R8, R8, R237, R175, !PT ;  /* 0x000000ed08087276 */ /* 0x000fe400078100af */
[----:B------:R-:W-:Y:S02]  /*11b60*/  FMNMX3.FTZ R10, R10, R235, R233, !PT ;  /* 0x000000eb0a0a7276 */ /* 0x000fe400078100e9 */
[----:B------:R-:W-:Y:S02]  /*11b70*/  ISETP.GE.AND P4, PT, R14, R195, PT ;  /* 0x000000c30e00720c */ /* 0x000fe40003f86270 */
[----:B------:R-:W-:Y:S02]  /*11b80*/  FMNMX3.FTZ R10, R10, R227, R223, !PT ;  /* 0x000000e30a0a7276 */ /* 0x000fe400078100df */
[----:B------:R-:W-:Y:S02]  /*11b90*/  FMNMX3.FTZ R8, R8, R231, R229, !PT ;  /* 0x000000e708087276 */ /* 0x000fe400078100e5 */
[----:B------:R-:W-:Y:S02]  /*11ba0*/  FSEL R153, R153, -INF , !P4 ;  /* 0xff80000099997808 */ /* 0x000fe40006000000 */
[----:B------:R-:W-:Y:S02]  /*11bb0*/  ISETP.GE.AND P4, PT, R7, R197, PT ;  /* 0x000000c50700720c */ /* 0x000fe40003f86270 */
[----:B------:R-:W-:Y:S02]  /*11bc0*/  FMNMX3.FTZ R10, R10, R171, R169, !PT ;  /* 0x000000ab0a0a7276 */ /* 0x000fe400078100a9 */
[----:B------:R-:W-:Y:S02]  /*11bd0*/  FSEL R143, R55, -INF , !P5 ;  /* 0xff800000378f7808 */ /* 0x000fe40006800000 */
[----:B------:R-:W-:Y:S02]  /*11be0*/  FMNMX3.FTZ R8, R8, R225, R173, !PT ;  /* 0x000000e108087276 */ /* 0x000fe400078100ad */
[-C--:B------:R-:W-:Y:S02]  /*11bf0*/  ISETP.GE.AND P5, PT, R5, R197.reuse, PT ;  /* 0x000000c50500720c */ /* 0x080fe40003fa6270 */
[----:B------:R-:W-:Y:S01]  /*11c00*/  FSEL R141, R57, -INF , !P4 ;  /* 0xff800000398d7808 */ /* 0x000fe20006000000 */
[----:B------:R-:W-:Y:S01]  /*11c10*/  IMAD R57, R184, 0x2, R183 ;  /* 0x00000002b8397824 */ /* 0x000fe200078e02b7 */
[----:B------:R-:W-:Y:S02]  /*11c20*/  FSEL R147, R147, -INF , !P6 ;  /* 0xff80000093937808 */ /* 0x000fe40007000000 */
[C---:B------:R-:W-:Y:S02]  /*11c30*/  ISETP.GE.AND P4, PT, R6.reuse, R197, PT ;  /* 0x000000c50600720c */ /* 0x040fe40003f86270 */
[----:B------:R-:W-:Y:S01]  /*11c40*/  ISETP.GE.AND P6, PT, R6, R195, PT ;  /* 0x000000c30600720c */ /* 0x000fe20003fc6270 */
[----:B------:R-:W-:Y:S01]  /*11c50*/  LDSM.16.MT88.4 R28, [R57+0xb000] ;  /* 0x00b00000391c783b */ /* 0x000fe20000004200 */
[----:B------:R-:W-:Y:S02]  /*11c60*/  FMNMX3.FTZ R6, R10, R163, R159, !PT ;  /* 0x000000a30a067276 */ /* 0x000fe4000781009f */
[----:B------:R-:W-:Y:S02]  /*11c70*/  FMNMX3.FTZ R8, R8, R167, R165, !PT ;  /* 0x000000a708087276 */ /* 0x000fe400078100a5 */
[----:B------:R-:W-:Y:S02]  /*11c80*/  FSEL R145, R56, -INF , !P1 ;  /* 0xff80000038917808 */ /* 0x000fe40004800000 */
[----:B------:R-:W-:Y:S01]  /*11c90*/  FSEL R131, R61, -INF , !P5 ;  /* 0xff8000003d837808 */ /* 0x000fe20006800000 */
[----:B------:R-:W-:Y:S01]  /*11ca0*/  LDSM.16.MT88.4 R44, [R57+0xd000] ;  /* 0x00d00000392c783b */ /* 0x000fe20000004200 */
[----:B------:R-:W-:Y:S02]  /*11cb0*/  ISETP.GE.AND P5, PT, R4, R197, PT ;  /* 0x000000c50400720c */ /* 0x000fe40003fa6270 */
[----:B------:R-:W-:Y:S02]  /*11cc0*/  ISETP.GE.AND P1, PT, R7, R195, PT ;  /* 0x000000c30700720c */ /* 0x000fe40003f26270 */
[----:B------:R-:W-:Y:S02]  /*11cd0*/  FMNMX3.FTZ R6, R6, R155, R153, !PT ;  /* 0x0000009b06067276 */ /* 0x000fe40007810099 */
[----:B------:R-:W-:Y:S02]  /*11ce0*/  FMNMX3.FTZ R8, R8, R161, R157, !PT ;  /* 0x000000a108087276 */ /* 0x000fe4000781009d */
[----:B------:R-:W-:Y:S02]  /*11cf0*/  FSEL R122, R65, -INF , !P5 ;  /* 0xff800000417a7808 */ /* 0x000fe40006800000 */
[----:B------:R-:W-:Y:S01]  /*11d00*/  FSEL R139, R58, -INF , !P0 ;  /* 0xff8000003a8b7808 */ /* 0x000fe20004000000 */
[----:B------:R-:W-:Y:S01]  /*11d10*/  VIADD R58, R57, 0x9020 ;  /* 0x00009020393a7836 */ /* 0x000fe20000000000 */
[----:B------:R-:W-:Y:S02]  /*11d20*/  FSEL R137, R59, -INF , !P1 ;  /* 0xff8000003b897808 */ /* 0x000fe40004800000 */
[----:B------:R-:W-:Y:S02]  /*11d30*/  ISETP.GE.AND P1, PT, R0, R197, PT ;  /* 0x000000c50000720c */ /* 0x000fe40003f26270 */
[----:B------:R-:W-:Y:S02]  /*11d40*/  FSEL R133, R60, -INF , !P4 ;  /* 0xff8000003c857808 */ /* 0x000fe40006000000 */
[-C--:B------:R-:W-:Y:S02]  /*11d50*/  ISETP.GE.AND P0, PT, R4, R195.reuse, PT ;  /* 0x000000c30400720c */ /* 0x080fe40003f06270 */
[----:B------:R-:W-:Y:S02]  /*11d60*/  ISETP.GE.AND P5, PT, R0, R195, PT ;  /* 0x000000c30000720c */ /* 0x000fe40003fa6270 */
[----:B------:R-:W-:Y:S02]  /*11d70*/  FMNMX3.FTZ R4, R8, R151, R149, !PT ;  /* 0x0000009708047276 */ /* 0x000fe40007810095 */
[----:B------:R-:W-:Y:S02]  /*11d80*/  ISETP.GE.AND P4, PT, R5, R195, PT ;  /* 0x000000c30500720c */ /* 0x000fe40003f86270 */
[----:B------:R-:W-:Y:S02]  /*11d90*/  FMNMX3.FTZ R0, R6, R147, R143, !PT ;  /* 0x0000009306007276 */ /* 0x000fe4000781008f */
[----:B------:R-:W-:Y:S02]  /*11da0*/  FSEL R129, R62, -INF , !P6 ;  /* 0xff8000003e817808 */ /* 0x000fe40007000000 */
[----:B------:R-:W-:Y:S02]  /*11db0*/  FSEL R120, R63, -INF , !P4 ;  /* 0xff8000003f787808 */ /* 0x000fe40006000000 */
[----:B------:R-:W-:Y:S02]  /*11dc0*/  FMNMX3.FTZ R4, R4, R145, R141, !PT ;  /* 0x0000009104047276 */ /* 0x000fe4000781008d */
[----:B------:R-:W-:Y:S02]  /*11dd0*/  FMNMX3.FTZ R0, R0, R139, R137, !PT ;  /* 0x0000008b00007276 */ /* 0x000fe40007810089 */
        /* <DEDUP_REMOVED lines=12> */
[----:B------:R-:W3:Y:S01]  /*11ea0*/  SHFL.BFLY PT, R52, R25, 0x1, 0x1f ;  /* 0x0c201f0019347f89 */ /* 0x000ee200000e0000 */
[----:B-1----:R-:W-:Y:S02]  /*11eb0*/  FMNMX.FTZ R0, R5, R0, !PT ;  /* 0x0000000005007209 */ /* 0x002fe40007810000 */
[----:B---3--:R-:W-:Y:S03]  /*11ec0*/  FMNMX.FTZ R52, R25, R52, !PT ;  /* 0x0000003419347209 */ /* 0x008fe60007810000 */
[C---:B--2---:R-:W-:Y:S01]  /*11ed0*/  FMUL.FTZ R124, R117.reuse, R0 ;  /* 0x00000000757c7220 */ /* 0x044fe20000410000 */
        /* <DEDUP_REMOVED lines=9> */
[----:B------:R-:W-:Y:S02]  /*11f70*/  VIADD R7, R57, 0x9000 ;  /* 0x0000900039077836 */ /* 0x000fe40000000000 */
[-CC-:B------:R-:W-:Y:S01]  /*11f80*/  FFMA.FTZ R126, R13, R117.reuse, -R130.reuse ;  /* 0x000000750d7e7223 */ /* 0x180fe20000010882 */
[-C--:B------:R-:W-:Y:S01]  /*11f90*/  FFMA.FTZ R128, R23, R117.reuse, -R130 ;  /* 0x0000007517807223 */ /* 0x080fe20000010882 */
[----:B------:R-:W1:Y:S01]  /*11fa0*/  LDSM.16.MT88.4 R12, [R57+0x9000] ;  /* 0x00900000390c783b */ /* 0x000e620000004200 */
[----:B------:R-:W-:Y:S02]  /*11fb0*/  @P2 VIADD R58, R7, 0xffffffe0 ;  /* 0xffffffe0073a2836 */ /* 0x000fe40000000000 */
[----:B------:R-:W-:Y:S01]  /*11fc0*/  FADD.FTZ R4, -R5, R118 ;  /* 0x0000007605047221 */ /* 0x000fe20000010100 */
[-C--:B------:R-:W-:Y:S01]  /*11fd0*/  FFMA.FTZ R123, R21, R117.reuse, -R130 ;  /* 0x00000075157b7223 */ /* 0x080fe20000010882 */
[-C--:B------:R-:W-:Y:S01]  /*11fe0*/  FFMA.FTZ R135, R19, R117.reuse, -R124 ;  /* 0x0000007513877223 */ /* 0x080fe2000001087c */
        /* <DEDUP_REMOVED lines=8> */
[-C--:B------:R-:W-:Y:S01]  /*12070*/  FFMA.FTZ R140, R231, R117.reuse, -R130 ;  /* 0x00000075e78c7223 */ /* 0x080fe20000010882 */
[-CC-:B------:R-:W-:Y:S07]  /*12080*/  FFMA.FTZ R118, R243, R117.reuse, -R124.reuse ;  /* 0x00000075f3767223 */ /* 0x180fee000001087c */
[----:B------:R-:W3:Y:S01]  /*12090*/  MUFU.EX2 R56, R5 ;  /* 0x0000000500387308 */ /* 0x000ee20000000800 */
[-C--:B------:R-:W-:Y:S01]  /*120a0*/  FFMA.FTZ R185, R233, R117.reuse, -R124 ;  /* 0x00000075e9b97223 */ /* 0x080fe2000001087c */
[-C--:B------:R-:W-:Y:S01]  /*120b0*/  FFMA.FTZ R241, R241, R117.reuse, -R130 ;  /* 0x00000075f1f17223 */ /* 0x080fe20000010882 */
[----:B------:R-:W4:Y:S07]  /*120c0*/  LDSM.16.MT88.4 R36, [R58+0x2000] ;  /* 0x002000003a24783b */ /* 0x000f2e0000004200 */
[----:B------:R-:W5:Y:S01]  /*120d0*/  MUFU.EX2 R55, R8 ;  /* 0x0000000800377308 */ /* 0x000f620000000800 */
[-C--:B------:R-:W-:Y:S01]  /*120e0*/  FFMA.FTZ R239, R239, R117.reuse, -R124 ;  /* 0x00000075efef7223 */ /* 0x080fe2000001087c */
[-C--:B------:R-:W-:Y:S01]  /*120f0*/  FFMA.FTZ R237, R237, R117.reuse, -R130 ;  /* 0x00000075eded7223 */ /* 0x080fe20000010882 */
[-CC-:B------:R-:W-:Y:S07]  /*12100*/  FFMA.FTZ R142, R227, R117.reuse, -R124.reuse ;  /* 0x00000075e38e7223 */ /* 0x180fee000001087c */
[----:B------:R-:W-:Y:S01]  /*12110*/  MUFU.EX2 R128, R128 ;  /* 0x0000008000807308 */ /* 0x000fe20000000800 */
[-C--:B------:R-:W-:Y:S01]  /*12120*/  FFMA.FTZ R223, R223, R117.reuse, -R124 ;  /* 0x00000075dfdf7223 */ /* 0x080fe2000001087c */
[-C--:B------:R-:W-:Y:S01]  /*12130*/  FFMA.FTZ R144, R225, R117.reuse, -R130 ;  /* 0x00000075e1907223 */ /* 0x080fe20000010882 */
[----:B------:R-:W4:Y:S07]  /*12140*/  LDSM.16.MT88.4 R64, [R58+0x4000] ;  /* 0x004000003a40783b */ /* 0x000f2e0000004200 */
[----:B------:R-:W1:Y:S01]  /*12150*/  MUFU.EX2 R123, R123 ;  /* 0x0000007b007b7308 */ /* 0x000e620000000800 */
[--C-:B------:R-:W-:Y:S01]  /*12160*/  FFMA.FTZ R146, R171, R117, -R124.reuse ;  /* 0x00000075ab927223 */ /* 0x100fe2000001087c */
[C---:B---3--:R-:W-:Y:S01]  /*12170*/  FMUL.FTZ R6, R56.reuse, R114 ;  /* 0x0000007238067220 */ /* 0x048fe20000410000 */
[C---:B------:R-:W-:Y:S07]  /*12180*/  FMUL.FTZ R7, R56.reuse, R115 ;  /* 0x0000007338077220 */ /* 0x040fee0000410000 */
[----:B------:R-:W-:Y:S01]  /*12190*/  MUFU.EX2 R135, R135 ;  /* 0x0000008700877308 */ /* 0x000fe20000000800 */
[C---:B------:R-:W-:Y:S01]  /*121a0*/  FMUL.FTZ R10, R56.reuse, R110 ;  /* 0x0000006e380a7220 */ /* 0x040fe20000410000 */
[C---:B-----5:R-:W-:Y:S01]  /*121b0*/  FMUL.FTZ R4, R55.reuse, R112 ;  /* 0x0000007037047220 */ /* 0x060fe20000410000 */
[C---:B------:R-:W-:Y:S07]  /*121c0*/  FMUL.FTZ R5, R55.reuse, R113 ;  /* 0x0000007137057220 */ /* 0x040fee0000410000 */
[----:B------:R-:W3:Y:S01]  /*121d0*/  MUFU.EX2 R127, R127 ;  /* 0x0000007f007f7308 */ /* 0x000ee20000000800 */
[C---:B------:R-:W-:Y:S01]  /*121e0*/  FMUL.FTZ R11, R56.reuse, R111 ;  /* 0x0000006f380b7220 */ /* 0x040fe20000410000 */
[C---:B------:R-:W-:Y:S01]  /*121f0*/  FMUL.FTZ R8, R55.reuse, R108 ;  /* 0x0000006c37087220 */ /* 0x040fe20000410000 */
[----:B------:R-:W-:Y:S07]  /*12200*/  FMUL.FTZ R9, R55, R109 ;  /* 0x0000006d37097220 */ /* 0x000fee0000410000 */
[----:B------:R-:W-:Y:S01]  /*12210*/  MUFU.EX2 R126, R126 ;  /* 0x0000007e007e7308 */ /* 0x000fe20000000800 */
[----:B------:R-:W-:Y:S01]  /*12220*/  LDSM.16.MT88.4 R108, [R57+0xac00] ;  /* 0x00ac0000396c783b */ /* 0x000fe20000004200 */
[----:B-1----:R-:W-:Y:S01]  /*12230*/  F2FP.F16.F32.PACK_AB R60, R123, R128 ;  /* 0x000000807b3c723e */ /* 0x002fe200000000ff */
[C---:B------:R-:W-:Y:S07]  /*12240*/  FMUL.FTZ R18, R56.reuse, R102 ;  /* 0x0000006638127220 */ /* 0x040fee0000410000 */
[----:B------:R-:W1:Y:S01]  /*12250*/  MUFU.EX2 R59, R59 ;  /* 0x0000003b003b7308 */ /* 0x000e620000000800 */
[C---:B------:R-:W-:Y:S01]  /*12260*/  FMUL.FTZ R19, R56.reuse, R103 ;  /* 0x0000006738137220 */ /* 0x040fe20000410000 */
[C---:B------:R-:W-:Y:S01]  /*12270*/  FMUL.FTZ R16, R55.reuse, R100 ;  /* 0x0000006437107220 */ /* 0x040fe20000410000 */
[----:B------:R-:W-:Y:S07]  /*12280*/  FMUL.FTZ R17, R55, R101 ;  /* 0x0000006537117220 */ /* 0x000fee0000410000 */
        /* <DEDUP_REMOVED lines=8> */
[C---:B------:R-:W-:Y:S01]  /*12310*/  FMUL.FTZ R26, R56.reuse, R94 ;  /* 0x0000005e381a7220 */ /* 0x040fe20000410000 */
[----:B------:R-:W-:Y:S01]  /*12320*/  LDSM.16.MT88.4 R84, [R57+0xb400] ;  /* 0x00b400003954783b */ /* 0x000fe20000004200 */
[----:B-1----:R-:W-:Y:S01]  /*12330*/  F2FP.F16.F32.PACK_AB R62, R59, R126 ;  /* 0x0000007e3b3e723e */ /* 0x002fe200000000ff */
        /* <DEDUP_REMOVED lines=10> */
[C---:B------:R-:W-:Y:S06]  /*123e0*/  HMMA.16816.F32 R4, R60.reuse, R12, R4 ;  /* 0x0000000c3c04723c */ /* 0x040fec0000001804 */
        /* <DEDUP_REMOVED lines=12> */
[-CC-:B------:R-:W-:Y:S01]  /*124b0*/  FFMA.FTZ R106, R134, R117.reuse, -R130.reuse ;  /* 0x00000075866a7223 */ /* 0x180fe20000010882 */
[-C--:B------:R-:W-:Y:S07]  /*124c0*/  FFMA.FTZ R134, R175, R117.reuse, -R130 ;  /* 0x00000075af867223 */ /* 0x080fee0000010882 */
[----:B------:R-:W-:Y:S01]  /*124d0*/  MUFU.EX2 R142, R142 ;  /* 0x0000008e008e7308 */ /* 0x000fe20000000800 */
[C---:B--2---:R-:W-:Y:S09]  /*124e0*/  HMMA.16816.F32 R12, R60.reuse, R20, R12 ;  /* 0x000000143c0c723c */ /* 0x044ff2000000180c */
[----:B------:R-:W-:Y:S01]  /*124f0*/  MUFU.EX2 R92, R92 ;  /* 0x0000005c005c7308 */ /* 0x000fe20000000800 */
[----:B------:R-:W-:Y:S01]  /*12500*/  FMUL.FTZ R20, R55, R96 ;  /* 0x0000006037147220 */ /* 0x000fe20000410000 */
[--C-:B------:R-:W-:Y:S01]  /*12510*/  FFMA.FTZ R96, R49, R117, -R124.reuse ;  /* 0x0000007531607223 */ /* 0x100fe2000001087c */
[C---:B------:R-:W-:Y:S07]  /*12520*/  FMUL.FTZ R49, R55.reuse, R69 ;  /* 0x0000004537317220 */ /* 0x040fee0000410000 */
[----:B------:R-:W-:Y:S01]  /*12530*/  MUFU.EX2 R134, R134 ;  /* 0x0000008600867308 */ /* 0x000fe20000000800 */
[C---:B------:R-:W-:Y:S03]  /*12540*/  HMMA.16816.F32 R16, R60.reuse, R22, R16 ;  /* 0x000000163c10723c */ /* 0x040fe60000001810 */
[C---:B------:R-:W-:Y:S01]  /*12550*/  FMUL.FTZ R22, R56.reuse, R98 ;  /* 0x0000006238167220 */ /* 0x040fe20000410000 */
[----:B------:R-:W-:Y:S01]  /*12560*/  FMUL.FTZ R23, R56, R99 ;  /* 0x0000006338177220 */ /* 0x000fe20000410000 */
[----:B------:R-:W-:Y:S04]  /*12570*/  FMUL.FTZ R21, R55, R97 ;  /* 0x0000006137157220 */ /* 0x000fe80000410000 */
[----:B------:R-:W1:Y:S01]  /*12580*/  MUFU.EX2 R96, R96 ;  /* 0x0000006000607308 */ /* 0x000e620000000800 */
[-CC-:B------:R-:W-:Y:S01]  /*12590*/  FFMA.FTZ R105, R132, R117.reuse, -R124.reuse ;  /* 0x0000007584697223 */ /* 0x180fe2000001087c */
[-C--:B------:R-:W-:Y:S01]  /*125a0*/  FFMA.FTZ R104, R251, R117.reuse, -R124 ;  /* 0x00000075fb687223 */ /* 0x080fe2000001087c */
[-CC-:B------:R-:W-:Y:S07]  /*125b0*/  FFMA.FTZ R99, R249, R117.reuse, -R130.reuse ;  /* 0x00000075f9637223 */ /* 0x180fee0000010882 */
[----:B------:R-:W-:Y:S01]  /*125c0*/  MUFU.EX2 R107, R107 ;  /* 0x0000006b006b7308 */ /* 0x000fe20000000800 */
[-CC-:B------:R-:W-:Y:S01]  /*125d0*/  FFMA.FTZ R98, R247, R117.reuse, -R130.reuse ;  /* 0x00000075f7627223 */ /* 0x180fe20000010882 */
        /* <DEDUP_REMOVED lines=17> */
[C---:B----4-:R-:W-:Y:S01]  /*126f0*/  HMMA.16816.F32 R28, R60.reuse, R36, R28 ;  /* 0x000000243c1c723c */ /* 0x050fe2000000181c */
[----:B------:R-:W-:Y:S02]  /*12700*/  MUFU.EX2 R88, R88 ;  /* 0x0000005800587308 */ /* 0x000fe40000000800 */
[C---:B------:R-:W-:Y:S01]  /*12710*/  FMUL.FTZ R36, R55.reuse, R80 ;  /* 0x0000005037247220 */ /* 0x040fe20000410000 */
[----:B------:R-:W-:Y:S07]  /*12720*/  FMUL.FTZ R37, R55, R81 ;  /* 0x0000005137257220 */ /* 0x000fee0000410000 */
[----:B------:R-:W3:Y:S01]  /*12730*/  MUFU.EX2 R91, R91 ;  /* 0x0000005b005b7308 */ /* 0x000ee20000000800 */
[----:B------:R-:W-:Y:S01]  /*12740*/  LDSM.16.MT88.4 R68, [R57+0xd400] ;  /* 0x00d400003944783b */ /* 0x000fe20000004200 */
[----:B------:R-:W-:Y:S01]  /*12750*/  FFMA.FTZ R97, R245, R117, -R124 ;  /* 0x00000075f5617223 */ /* 0x000fe2000001087c */
[C---:B------:R-:W-:Y:S07]  /*12760*/  HMMA.16816.F32 R32, R60.reuse, R38, R32 ;  /* 0x000000263c20723c */ /* 0x040fee0000001820 */
[----:B------:R-:W-:Y:S01]  /*12770*/  MUFU.EX2 R89, R89 ;  /* 0x0000005900597308 */ /* 0x000fe20000000800 */
[C---:B------:R-:W-:Y:S01]  /*12780*/  FMUL.FTZ R38, R56.reuse, R82 ;  /* 0x0000005238267220 */ /* 0x040fe20000410000 */
[C---:B------:R-:W-:Y:S08]  /*12790*/  FMUL.FTZ R39, R56.reuse, R83 ;  /* 0x0000005338277220 */ /* 0x040ff00000410000 */
[----:B------:R-:W4:Y:S01]  /*127a0*/  MUFU.EX2 R90, R90 ;  /* 0x0000005a005a7308 */ /* 0x000f220000000800 */
[----:B------:R-:W5:Y:S01]  /*127b0*/  LDSM.16.MT88.4 R80, [R58+0x400] ;  /* 0x000400003a50783b */ /* 0x000f620000004200 */
[-C--:B------:R-:W-:Y:S01]  /*127c0*/  FFMA.FTZ R138, R179, R117.reuse, -R130 ;  /* 0x00000075b38a7223 */ /* 0x080fe20000010882 */
[-CC-:B------:R-:W-:Y:S07]  /*127d0*/  FFMA.FTZ R136, R177, R117.reuse, -R124.reuse ;  /* 0x00000075b1887223 */ /* 0x180fee000001087c */
[----:B------:R-:W5:Y:S01]  /*127e0*/  MUFU.EX2 R104, R104 ;  /* 0x0000006800687308 */ /* 0x000f620000000800 */
[--C-:B------:R-:W-:Y:S01]  /*127f0*/  FFMA.FTZ R132, R235, R117, -R124.reuse ;  /* 0x00000075eb847223 */ /* 0x100fe2000001087c */
[C---:B------:R-:W-:Y:S08]  /*12800*/  HMMA.16816.F32 R36, R60.reuse, R44, R36 ;  /* 0x0000002c3c24723c */ /* 0x040ff00000001824 */
[----:B------:R-:W-:Y:S01]  /*12810*/  MUFU.EX2 R99, R99 ;  /* 0x0000006300637308 */ /* 0x000fe20000000800 */
[C---:B------:R-:W-:Y:S01]  /*12820*/  FMUL.FTZ R44, R55.reuse, R72 ;  /* 0x00000048372c7220 */ /* 0x040fe20000410000 */
[----:B------:R-:W-:Y:S01]  /*12830*/  FMUL.FTZ R45, R55, R73 ;  /* 0x00000049372d7220 */ /* 0x000fe20000410000 */
[-C--:B------:R-:W-:Y:S07]  /*12840*/  FFMA.FTZ R169, R169, R117.reuse, -R124 ;  /* 0x00000075a9a97223 */ /* 0x080fee000001087c */
[----:B------:R-:W5:Y:S01]  /*12850*/  MUFU.EX2 R98, R98 ;  /* 0x0000006200627308 */ /* 0x000f620000000800 */
[--C-:B------:R-:W-:Y:S01]  /*12860*/  FFMA.FTZ R229, R229, R117, -R130.reuse ;  /* 0x00000075e5e57223 */ /* 0x100fe20000010882 */
        /* <DEDUP_REMOVED lines=9> */
[-C--:B------:R-:W-:Y:S01]  /*12900*/  FFMA.FTZ R159, R159, R117.reuse, -R124 ;  /* 0x000000759f9f7223 */ /* 0x080fe2000001087c */
[C---:B------:R-:W-:Y:S06]  /*12910*/  HMMA.16816.F32 R44, R60.reuse, R64, R44 ;  /* 0x000000403c2c723c */ /* 0x040fec000000182c */
[----:B------:R-:W5:Y:S01]  /*12920*/  MUFU.EX2 R138, R138 ;  /* 0x0000008a008a7308 */ /* 0x000f620000000800 */
[-CC-:B------:R-:W-:Y:S01]  /*12930*/  FFMA.FTZ R152, R161, R117.reuse, -R130.reuse ;  /* 0x00000075a1987223 */ /* 0x180fe20000010882 */
[-CC-:B------:R-:W-:Y:S08]  /*12940*/  FFMA.FTZ R165, R165, R117.reuse, -R130.reuse ;  /* 0x00000075a5a57223 */ /* 0x180ff00000010882 */
[----:B------:R-:W-:Y:S01]  /*12950*/  MUFU.EX2 R177, R239 ;  /* 0x000000ef00b17308 */ /* 0x000fe20000000800 */
[-CC-:B------:R-:W-:Y:S01]  /*12960*/  FFMA.FTZ R157, R157, R117.reuse, -R130.reuse ;  /* 0x000000759d9d7223 */ /* 0x180fe20000010882 */
[----:B------:R-:W-:Y:S01]  /*12970*/  FFMA.FTZ R156, R149, R117, -R130 ;  /* 0x00000075959c7223 */ /* 0x000fe20000010882 */
[----:B------:R-:W-:Y:S01]  /*12980*/  HMMA.16816.F32 R48, R60, R66, R48 ;  /* 0x000000423c30723c */ /* 0x000fe20000001830 */
[----:B------:R-:W5:Y:S06]  /*12990*/  LDSM.16.MT88.4 R64, [R58+0x4400] ;  /* 0x004400003a40783b */ /* 0x000f6c0000004200 */
[----:B------:R-:W5:Y:S01]  /*129a0*/  MUFU.EX2 R136, R136 ;  /* 0x0000008800887308 */ /* 0x000f620000000800 */
        /* <DEDUP_REMOVED lines=10> */
[-C--:B------:R-:W-:Y:S07]  /*12a50*/  FFMA.FTZ R147, R147, R117.reuse, -R124 ;  /* 0x0000007593937223 */ /* 0x080fee000001087c */
[----:B------:R-:W4:Y:S01]  /*12a60*/  MUFU.EX2 R227, R229 ;  /* 0x000000e500e37308 */ /* 0x000f220000000800 */
[-C--:B------:R-:W-:Y:S01]  /*12a70*/  FFMA.FTZ R145, R145, R117.reuse, -R130 ;  /* 0x0000007591917223 */ /* 0x080fe20000010882 */
[C---:B--2---:R-:W-:Y:S08]  /*12a80*/  HMMA.16816.F32 R4, R60.reuse, R76, R4 ;  /* 0x0000004c3c04723c */ /* 0x044ff00000001804 */
[----:B------:R-:W2:Y:S01]  /*12a90*/  MUFU.EX2 R223, R223 ;  /* 0x000000df00df7308 */ /* 0x000ea20000000800 */
[----:B------:R-:W-:Y:S01]  /*12aa0*/  FFMA.FTZ R139, R139, R117, -R124 ;  /* 0x000000758b8b7223 */ /* 0x000fe2000001087c */
[----:B------:R-:W-:Y:S01]  /*12ab0*/  FFMA.FTZ R135, R56, R217, R135 ;  /* 0x000000d938877223 */ /* 0x000fe20000010087 */
[----:B------:R-:W-:Y:S07]  /*12ac0*/  FFMA.FTZ R128, R55, R222, R128 ;  /* 0x000000de37807223 */ /* 0x000fee0000010080 */
[----:B------:R-:W-:Y:S01]  /*12ad0*/  MUFU.EX2 R144, R144 ;  /* 0x0000009000907308 */ /* 0x000fe20000000800 */
[-C--:B------:R-:W-:Y:S01]  /*12ae0*/  FFMA.FTZ R133, R133, R117.reuse, -R130 ;  /* 0x0000007585857223 */ /* 0x080fe20000010882 */
[C---:B------:R-:W-:Y:S01]  /*12af0*/  HMMA.16816.F32 R8, R60.reuse, R78, R8 ;  /* 0x0000004e3c08723c */ /* 0x040fe20000001808 */
[----:B------:R-:W-:Y:S07]  /*12b00*/  LDSM.16.MT88.4 R76, [R58+0x800] ;  /* 0x000800003a4c783b */ /* 0x000fee0000004200 */
[----:B------:R-:W2:Y:S01]  /*12b10*/  MUFU.EX2 R171, R173 ;  /* 0x000000ad00ab7308 */ /* 0x000ea20000000800 */
[-C--:B------:R-:W-:Y:S01]  /*12b20*/  FFMA.FTZ R129, R129, R117.reuse, -R124 ;  /* 0x0000007581817223 */ /* 0x080fe2000001087c */
[----:B------:R-:W-:Y:S01]  /*12b30*/  FFMA.FTZ R121, R121, R117, -R130 ;  /* 0x0000007579797223 */ /* 0x000fe20000010882 */
[----:B------:R-:W-:Y:S07]  /*12b40*/  FADD.FTZ R123, R123, R128 ;  /* 0x000000807b7b7221 */ /* 0x000fee0000010000 */
[----:B------:R-:W-:Y:S01]  /*12b50*/  MUFU.EX2 R146, R146 ;  /* 0x0000009200927308 */ /* 0x000fe20000000800 */
[----:B------:R-:W-:Y:S01]  /*12b60*/  ISETP.GT.AND P0, PT, R208, R199, PT ;  /* 0x000000c7d000720c */ /* 0x000fe20003f04270 */
[C---:B-----5:R-:W-:Y:S08]  /*12b70*/  HMMA.16816.F32 R12, R60.reuse, R80, R12 ;  /* 0x000000503c0c723c */ /* 0x060ff0000000180c */
[----:B------:R-:W5:Y:S01]  /*12b80*/  MUFU.EX2 R169, R169 ;  /* 0x000000a900a97308 */ /* 0x000f620000000800 */
[----:B------:R-:W-:Y:S09]  /*12b90*/  FADD.FTZ R126, R126, R123 ;  /* 0x0000007b7e7e7221 */ /* 0x000ff20000010000 */
[----:B------:R-:W-:Y:S01]  /*12ba0*/  MUFU.EX2 R148, R148 ;  /* 0x0000009400947308 */ /* 0x000fe20000000800 */
[----:B------:R-:W-:Y:S01]  /*12bb0*/  FADD.FTZ R59, R59, R126 ;  /* 0x0000007e3b3b7221 */ /* 0x000fe20000010000 */
[C---:B------:R-:W-:Y:S01]  /*12bc0*/  HMMA.16816.F32 R16, R60.reuse, R82, R16 ;  /* 0x000000523c10723c */ /* 0x040fe20000001810 */
[----:B------:R-:W-:Y:S07]  /*12bd0*/  LDSM.16.MT88.4 R80, [R57+0xb800] ;  /* 0x00b800003950783b */ /* 0x000fee0000004200 */
[----:B------:R-:W5:Y:S10]  /*12be0*/  MUFU.EX2 R163, R165 ;  /* 0x000000a500a37308 */ /* 0x000f740000000800 */
[----:B------:R-:W-:Y:S01]  /*12bf0*/  MUFU.EX2 R150, R150 ;  /* 0x0000009600967308 */ /* 0x000fe20000000800 */
[C---:B------:R-:W-:Y:S09]  /*12c00*/  HMMA.16816.F32 R20, R60.reuse, R84, R20 ;  /* 0x000000543c14723c */ /* 0x040ff20000001814 */
[----:B------:R-:W5:Y:S10]  /*12c10*/  MUFU.EX2 R159, R159 ;  /* 0x0000009f009f7308 */ /* 0x000f740000000800 */
        /* <DEDUP_REMOVED lines=19> */
[C---:B------:R-:W-:Y:S08]  /*12d50*/  HMMA.16816.F32 R44, R60.reuse, R64, R44 ;  /* 0x000000403c2c723c */ /* 0x040ff0000000182c */
        /* <DEDUP_REMOVED lines=87> */
[C---:B----4-:R-:W-:Y:S08]  /*132d0*/  HMMA.16816.F32 R44, R60.reuse, R64, R44 ;  /* 0x000000403c2c723c */ /* 0x050ff0000000182c */
[----:B------:R-:W-:Y:S01]  /*132e0*/  HMMA.16816.F32 R48, R60, R66, R48 ;  /* 0x000000423c30723c */ /* 0x000fe20000001830 */
[----:B------:R-:W3:Y:S02]  /*132f0*/  LDSM.16.MT88.4 R64, [R57+0xe800] ;  /* 0x00e800003940783b */ /* 0x000ee40000004200 */
        /* <DEDUP_REMOVED lines=8> */
[-C--:B------:R-:W-:Y:S02]  /*13380*/  FFMA.FTZ R130, R122, R117.reuse, -R130 ;  /* 0x000000757a827223 */ /* 0x080fe40000010882 */
[C---:B------:R-:W-:Y:S07]  /*13390*/  HMMA.16816.F32 R8, R60.reuse, R74, R8 ;  /* 0x0000004a3c08723c */ /* 0x040fee0000001808 */
[----:B------:R-:W1:Y:S01]  /*133a0*/  MUFU.EX2 R56, R73 ;  /* 0x0000004900387308 */ /* 0x000e620000000800 */
[----:B------:R-:W-:Y:S09]  /*133b0*/  FADD.FTZ R74, R127, R135 ;  /* 0x000000877f4a7221 */ /* 0x000ff20000010000 */
[----:B------:R-:W-:Y:S01]  /*133c0*/  MUFU.EX2 R120, R129 ;  /* 0x0000008100787308 */ /* 0x000fe20000000800 */
[----:B------:R-:W-:Y:S01]  /*133d0*/  FADD.FTZ R125, R125, R74 ;  /* 0x0000004a7d7d7221 */ /* 0x000fe20000010000 */
[C---:B--2---:R-:W-:Y:S08]  /*133e0*/  HMMA.16816.F32 R12, R60.reuse, R76, R12 ;  /* 0x0000004c3c0c723c */ /* 0x044ff0000000180c */
[----:B------:R-:W2:Y:S01]  /*133f0*/  MUFU.EX2 R55, R72 ;  /* 0x0000004800377308 */ /* 0x000ea20000000800 */
[----:B------:R-:W-:Y:S04]  /*13400*/  FADD.FTZ R116, R116, R125 ;  /* 0x0000007d74747221 */ /* 0x000fe80000010000 */
[----:B------:R-:W-:Y:S01]  /*13410*/  FADD.FTZ R93, R93, R116 ;  /* 0x000000745d5d7221 */ /* 0x000fe20000010000 */
[C---:B------:R-:W-:Y:S01]  /*13420*/  HMMA.16816.F32 R16, R60.reuse, R78, R16 ;  /* 0x0000004e3c10723c */ /* 0x040fe20000001810 */
[----:B------:R-:W-:Y:S02]  /*13430*/  LDSM.16.MT88.4 R76, [R57+0xec00] ;  /* 0x00ec0000394c783b */ /* 0x000fe40000004200 */
[----:B------:R-:W-:Y:S01]  /*13440*/  FADD.FTZ R92, R92, R93 ;  /* 0x0000005d5c5c7221 */ /* 0x000fe20000010000 */
[----:B------:R-:W-:Y:S04]  /*13450*/  IMAD.MOV.U32 R116, RZ, RZ, R52 ;  /* 0x000000ffff747224 */ /* 0x000fe800078e0034 */
[C---:B-----5:R-:W-:Y:S08]  /*13460*/  HMMA.16816.F32 R20, R60.reuse, R80, R20 ;  /* 0x000000503c14723c */ /* 0x060ff00000001814 */
[C---:B------:R-:W-:Y:S08]  /*13470*/  HMMA.16816.F32 R24, R60.reuse, R82, R24 ;  /* 0x000000523c18723c */ /* 0x040ff00000001818 */
[C---:B------:R-:W-:Y:S08]  /*13480*/  HMMA.16816.F32 R28, R60.reuse, R84, R28 ;  /* 0x000000543c1c723c */ /* 0x040ff0000000181c */
[C---:B------:R-:W-:Y:S01]  /*13490*/  HMMA.16816.F32 R32, R60.reuse, R86, R32 ;  /* 0x000000563c20723c */ /* 0x040fe20000001820 */
[----:B------:R-:W-:Y:S07]  /*134a0*/  LDSM.16.MT88.4 R84, [R58+0x3c00] ;  /* 0x003c00003a54783b */ /* 0x000fee0000004200 */
[C---:B---3--:R-:W-:Y:S01]  /*134b0*/  HMMA.16816.F32 R36, R60.reuse, R64, R36 ;  /* 0x000000403c24723c */ /* 0x048fe20000001824 */
[----:B------:R-:W-:Y:S02]  /*134c0*/  MUFU.EX2 R64, R121 ;  /* 0x0000007900407308 */ /* 0x000fe40000000800 */
[-CC-:B------:R-:W-:Y:S01]  /*134d0*/  FFMA.FTZ R65, R53, R117.reuse, -R124.reuse ;  /* 0x0000007535417223 */ /* 0x180fe2000001087c */
[----:B------:R-:W-:Y:S07]  /*134e0*/  FFMA.FTZ R124, R54, R117, -R124 ;  /* 0x00000075367c7223 */ /* 0x000fee000001087c */
[----:B------:R-:W3:Y:S01]  /*134f0*/  MUFU.EX2 R53, R130 ;  /* 0x0000008200357308 */ /* 0x000ee20000000800 */
[C---:B------:R-:W-:Y:S09]  /*13500*/  HMMA.16816.F32 R40, R60.reuse, R66, R40 ;  /* 0x000000423c28723c */ /* 0x040ff20000001828 */
[----:B------:R-:W-:Y:S01]  /*13510*/  MUFU.EX2 R54, R65 ;  /* 0x0000004100367308 */ /* 0x000fe20000000800 */
[----:B------:R-:W-:Y:S01]  /*13520*/  FADD.FTZ R66, R88, R59 ;  /* 0x0000003b58427221 */ /* 0x000fe20000010000 */
[----:B------:R-:W-:Y:S08]  /*13530*/  FADD.FTZ R59, R95, R92 ;  /* 0x0000005c5f3b7221 */ /* 0x000ff00000010000 */
[----:B------:R-:W4:Y:S01]  /*13540*/  MUFU.EX2 R217, R124 ;  /* 0x0000007c00d97308 */ /* 0x000f220000000800 */
[----:B------:R-:W5:Y:S01]  /*13550*/  LDSM.16.MT88.4 R92, [R57+0xcc00] ;  /* 0x00cc0000395c783b */ /* 0x000f620000004200 */
[----:B------:R-:W-:Y:S01]  /*13560*/  FADD.FTZ R66, R91, R66 ;  /* 0x000000425b427221 */ /* 0x000fe20000010000 */
[C---:B------:R-:W-:Y:S03]  /*13570*/  HMMA.16816.F32 R44, R60.reuse, R68, R44 ;  /* 0x000000443c2c723c */ /* 0x040fe6000000182c */
[----:B-1----:R-:W-:Y:S01]  /*13580*/  F2FP.F16.F32.PACK_AB R68, R56, R131 ;  /* 0x000000833844723e */ /* 0x002fe200000000ff */
[----:B------:R-:W-:Y:S01]  /*13590*/  FADD.FTZ R96, R96, R59 ;  /* 0x0000003b60607221 */ /* 0x000fe20000010000 */
[----:B--2---:R-:W-:Y:S01]  /*135a0*/  F2FP.F16.F32.PACK_AB R69, R55, R120 ;  /* 0x000000783745723e */ /* 0x004fe200000000ff */
[----:B------:R-:W-:Y:S02]  /*135b0*/  FADD.FTZ R89, R89, R66 ;  /* 0x0000004259597221 */ /* 0x000fe40000010000 */
[----:B------:R-:W-:Y:S03]  /*135c0*/  HMMA.16816.F32 R48, R60, R70, R48 ;  /* 0x000000463c30723c */ /* 0x000fe60000001830 */
[----:B---3--:R-:W-:Y:S01]  /*135d0*/  F2FP.F16.F32.PACK_AB R70, R53, R64 ;  /* 0x000000403546723e */ /* 0x008fe200000000ff */
[----:B------:R-:W-:Y:S01]  /*135e0*/  FADD.FTZ R90, R90, R89 ;  /* 0x000000595a5a7221 */ /* 0x000fe20000010000 */
[----:B----4-:R-:W-:Y:S01]  /*135f0*/  F2FP.F16.F32.PACK_AB R71, R217, R54 ;  /* 0x00000036d947723e */ /* 0x010fe200000000ff */
[----:B------:R-:W-:Y:S02]  /*13600*/  FADD.FTZ R105, R105, R96 ;  /* 0x0000006069697221 */ /* 0x000fe40000010000 */
[----:B------:R-:W-:Y:S02]  /*13610*/  FADD.FTZ R107, R107, R90 ;  /* 0x0000005a6b6b7221 */ /* 0x000fe40000010000 */
[----:B------:R-:W-:Y:S02]  /*13620*/  FADD.FTZ R104, R104, R105 ;  /* 0x0000006968687221 */ /* 0x000fe40000010000 */
        /* <DEDUP_REMOVED lines=16> */
[C---:B-----5:R-:W-:Y:S03]  /*13730*/  HMMA.16816.F32 R96, R68.reuse, R92, R20 ;  /* 0x0000005c4460723c */ /* 0x060fe60000001814 */
        /* <DEDUP_REMOVED lines=43> */
.L_x_4680:
        /* <DEDUP_REMOVED lines=10> */
.L_x_4699:
[----:B----4-:R-:W-:Y:S01]  /*13a90*/  FADD.FTZ R11, R10, R11 ;  /* 0x0000000b0a0b7221 */ /* 0x010fe20000010000 */
[----:B------:R-:W2:Y:S01]  /*13aa0*/  MUFU.RCP R4, R8 ;  /* 0x0000000800047308 */ /* 0x000ea20000001000 */
[----:B------:R-:W-:Y:S02]  /*13ab0*/  SHF.L.U32 R6, R180, 0x1, RZ ;  /* 0x00000001b4067819 */ /* 0x000fe400000006ff */
[----:B------:R-:W-:Y:S02]  /*13ac0*/  FSETP.NE.FTZ.AND P3, PT, R8, RZ, PT ;  /* 0x000000ff0800720b */ /* 0x000fe40003f75000 */
[----:B------:R-:W-:Y:S02]  /*13ad0*/  LOP3.LUT R6, R119, 0x6, R6, 0xf8, !PT ;  /* 0x0000000677067812 */ /* 0x000fe400078ef806 */
[----:B------:R-:W-:Y:S01]  /*13ae0*/  FSETP.NE.FTZ.AND P1, PT, R11, RZ, PT ;  /* 0x000000ff0b00720b */ /* 0x000fe20003f35000 */
[----:B------:R-:W4:Y:S01]  /*13af0*/  MUFU.RCP R5, R11 ;  /* 0x0000000b00057308 */ /* 0x000f220000001000 */
[----:B------:R-:W-:-:S02]  /*13b00*/  LOP3.LUT R6, R6, 0x20, R193, 0xf8, !PT ;  /* 0x0000002006067812 */ /* 0x000fc400078ef8c1 */
[----:B------:R-:W-:-:S04]  /*13b10*/  LOP3.LUT R193, R193, 0xc0, RZ, 0xc0, !PT ;  /* 0x000000c0c1c17812 */ /* 0x000fc800078ec0ff */
[----:B------:R-:W-:Y:S02]  /*13b20*/  LOP3.LUT R193, R193, 0x18, R180, 0xf8, !PT ;  /* 0x00000018c1c17812 */ /* 0x000fe400078ef8b4 */
[----:B--2---:R-:W-:Y:S02]  /*13b30*/  FSEL R4, R4, 1, P3 ;  /* 0x3f80000004047808 */ /* 0x004fe40001800000 */
[----:B------:R-:W-:-:S03]  /*13b40*/  LOP3.LUT R6, R6, R193, RZ, 0xfc, !PT ;  /* 0x000000c106067212 */ /* 0x000fc600078efcff */
[C---:B------:R-:W-:Y:S01]  /*13b50*/  FMUL.FTZ R112, R4.reuse, R112 ;  /* 0x0000007004707220 */ /* 0x040fe20000410000 */
[C---:B------:R-:W-:Y:S01]  /*13b60*/  FMUL.FTZ R113, R4.reuse, R113 ;  /* 0x0000007104717220 */ /* 0x040fe20000410000 */
[C---:B------:R-:W-:Y:S01]  /*13b70*/  FMUL.FTZ R108, R4.reuse, R108 ;  /* 0x0000006c046c7220 */ /* 0x040fe20000410000 */
        /* <DEDUP_REMOVED lines=24> */
[----:B------:R-:W-:Y:S01]  /*13d00*/  LEA R183, R6, R183, 0x1 ;  /* 0x000000b706b77211 */ /* 0x000fe200078e08ff */
[----:B------:R-:W-:Y:S01]  /*13d10*/  FMUL.FTZ R110, R5, R110 ;  /* 0x0000006e056e7220 */ /* 0x000fe20000410000 */
[----:B------:R-:W-:Y:S01]  /*13d20*/  LOP3.LUT R4, R181, 0x20, RZ, 0xc0, !PT ;  /* 0x00000020b5047812 */ /* 0x000fe200078ec0ff */
        /* <DEDUP_REMOVED lines=73> */
[----:B------:R-:W4:Y:S01]  /*141c0*/  LD.E.U8 R4, desc[UR4][R2.64+0x1c8] ;  /* 0x0001c80402047980 */ /* 0x000f22000c101100 */
[----:B------:R-:W-:-:S03]  /*141d0*/  ISETP.NE.AND P2, PT, R214, -0x1, PT ;  /* 0xffffffffd600780c */ /* 0x000fc60003f45270 */
[----:B------:R-:W3:Y:S04]  /*141e0*/  LD.E.64 R40, desc[UR4][R2.64+0x88] ;  /* 0x0000880402287980 */ /* 0x000ee8000c101b00 */
[----:B------:R1:W5:Y:S06]  /*141f0*/  LD.E.64 R36, desc[UR4][R2.64+0x90] ;  /* 0x0000900402247980 */ /* 0x00036c000c101b00 */
[----:B------:R1:W5:Y:S01]  /*14200*/  @!P2 LD.E.64 R38, desc[UR4][R2.64+0x80] ;  /* 0x000080040226a980 */ /* 0x000362000c101b00 */
[----:B----4-:R-:W-:-:S13]  /*14210*/  ISETP.NE.AND P0, PT, R4, RZ, PT ;  /* 0x000000ff0400720c */ /* 0x010fda0003f05270 */
[----:B------:R-:W4:Y:S04]  /*14220*/  @!P0 LD.E R4, desc[UR4][R2.64+0x60] ;  /* 0x0000600402048980 */ /* 0x000f28000c101900 */
[----:B------:R-:W4:Y:S01]  /*14230*/  @!P0 LD.E R30, desc[UR4][R2.64+0xb4] ;  /* 0x0000b404021e8980 */ /* 0x000f22000c101900 */
[----:B------:R-:W2:Y:S08]  /*14240*/  @P1 MUFU.LG2 R11, R11 ;  /* 0x0000000b000b1308 */ /* 0x000eb00000000c00 */
[----:B------:R-:W1:Y:S01]  /*14250*/  @P3 MUFU.LG2 R8, R8 ;  /* 0x0000000800083308 */ /* 0x000e620000000c00 */
[----:B------:R-:W-:Y:S01]  /*14260*/  BSSY.RECONVERGENT B0, `(.L_x_4689) ;  /* 0x0000011000007945 */ /* 0x000fe20003800200 */
[----:B------:R-:W-:Y:S01]  /*14270*/  MOV R28, 0x7f800000 ;  /* 0x7f800000001c7802 */ /* 0x000fe20000000f00 */
[----:B---3--:R-:W-:Y:S01]  /*14280*/  @P2 IMAD.WIDE.U32 R42, R40, R214, RZ ;  /* 0x000000d6282a2225 */ /* 0x008fe200078e00ff */
[----:B------:R-:W-:-:S03]  /*14290*/  MOV R29, 0x7f800000 ;  /* 0x7f800000001d7802 */ /* 0x000fc60000000f00 */
[----:B--2---:R-:W-:-:S04]  /*142a0*/  @P1 FMUL.FTZ R5, R11, 0.69314718246459960938 ;  /* 0x3f3172180b051820 */ /* 0x004fc80000410000 */
[----:B-----5:R-:W-:Y:S01]  /*142b0*/  @P1 FFMA.FTZ R28, R7, R0, R5 ;  /* 0x00000000071c1223 */ /* 0x020fe20000010005 */
[----:B-1----:R-:W-:Y:S01]  /*142c0*/  @P3 FMUL.FTZ R6, R8, 0.69314718246459960938 ;  /* 0x3f31721808063820 */ /* 0x002fe20000410000 */
[----:B------:R-:W-:-:S03]  /*142d0*/  @P2 IMAD R0, R41, R214, RZ ;  /* 0x000000d629002224 */ /* 0x000fc600078e02ff */
[----:B------:R-:W-:Y:S01]  /*142e0*/  @P3 FFMA.FTZ R29, R7, R52, R6 ;  /* 0x00000034071d3223 */ /* 0x000fe20000010006 */
[----:B----4-:R-:W-:-:S04]  /*142f0*/  @!P0 IMAD R9, R4, R205, R206 ;  /* 0x000000cd04098224 */ /* 0x010fc800078e02ce */
[----:B------:R-:W-:Y:S01]  /*14300*/  @!P0 IMAD R30, R9, R30, RZ ;  /* 0x0000001e091e8224 */ /* 0x000fe200078e02ff */
[----:B------:R-:W-:Y:S06]  /*14310*/  @!P0 BRA `(.L_x_4690) ;  /* 0x0000000000148947 */ /* 0x000fec0003800000 */
[----:B------:R-:W2:Y:S04]  /*14320*/  @!P2 LD.E R4, desc[UR4][R2.64+0xb4] ;  /* 0x0000b4040204a980 */ /* 0x000ea8000c101900 */
[----:B------:R-:W3:Y:S01]  /*14330*/  LD.E R5, desc[UR4][R2.64+0xd4] ;  /* 0x0000d40402057980 */ /* 0x000ee2000c101900 */
[----:B--2---:R-:W-:Y:S02]  /*14340*/  @!P2 IMAD R214, R4, R205, RZ ;  /* 0x000000cd04d6a224 */ /* 0x004fe400078e02ff */
[----:B---3--:R-:W-:-:S05]  /*14350*/  IMAD R5, R5, R206, RZ ;  /* 0x000000ce05057224 */ /* 0x008fca00078e02ff */
[----:B------:R-:W-:Y:S02]  /*14360*/  IADD3 R30, PT, PT, R5, R214, RZ ;  /* 0x000000d6051e7210 */ /* 0x000fe40007ffe0ff */
.L_x_4690:
[----:B------:R-:W-:Y:S05]  /*14370*/  BSYNC.RECONVERGENT B0 ;  /* 0x0000000000007941 */ /* 0x000fea0003800200 */
.L_x_4689:
[----:B------:R1:W5:Y:S01]  /*14380*/  LD.E.64 R44, desc[UR4][R2.64+0x70] ;  /* 0x00007004022c7980 */ /* 0x000362000c101b00 */
[----:B------:R-:W-:Y:S05]  /*14390*/  WARPSYNC.ALL ;  /* 0x0000000000007948 */ /* 0x000fea0003800000 */
[----:B------:R1:W5:Y:S01]  /*143a0*/  LD.E.64 R46, desc[UR4][R2.64+0xa0] ;  /* 0x0000a004022e7980 */ /* 0x000362000c101b00 */
[----:B------:R-:W-:Y:S01]  /*143b0*/  BAR.SYNC.DEFER_BLOCKING 0x0 ;  /* 0x0000000000007b1d */ /* 0x000fe20000010000 */
[----:B------:R-:W-:Y:S01]  /*143c0*/  LOP3.LUT P0, RZ, R180, 0x3, RZ, 0xc0, !PT ;  /* 0x00000003b4ff7812 */ /* 0x000fe2000780c0ff */
[----:B------:R-:W-:Y:S01]  /*143d0*/  IMAD.SHL.U32 R207, R207, 0x40, RZ ;  /* 0x00000040cfcf7824 */ /* 0x000fe200078e00ff */
        /* <DEDUP_REMOVED lines=21> */
.L_x_4692:
[----:B------:R-:W-:Y:S05]  /*14530*/  BSYNC.RECONVERGENT B0 ;  /* 0x0000000000007941 */ /* 0x000fea0003800200 */
.L_x_4691:
        /* <DEDUP_REMOVED lines=31> */
.L_x_4694:
[----:B------:R-:W-:Y:S05]  /*14730*/  BSYNC.RECONVERGENT B0 ;  /* 0x0000000000007941 */ /* 0x000fea0003800200 */
.L_x_4693:
[----:B------:R-:W-:-:S04]  /*14740*/  MOV R205, 0x0 ;  /* 0x0000000000cd7802 */ /* 0x000fc80000000f00 */
[----:B-12345:R-:W-:Y:S05]  /*14750*/  @P0 RET.REL.NODEC R204 `(_ZN5flash24flash_fwd_splitkv_kernelI23Flash_fwd_kernel_traitsILi96ELi64ELi128ELi4ELb0ELb0EN7cutlass6half_tE19Flash_kernel_traitsILi96ELi64ELi128ELi4ES3_EELb0ELb1ELb1ELb0ELb0ELb0ELb0ELb0EEEvNS_16Flash_fwd_paramsE) ;  /* 0xfffffeb8cc280950 */ /* 0x03efea0003c3ffff */
        /* <DEDUP_REMOVED lines=16> */
[----:B-1----:R-:W-:Y:S05]  /*14860*/  @P0 RET.REL.NODEC R204 `(_ZN5flash24flash_fwd_splitkv_kernelI23Flash_fwd_kernel_traitsILi96ELi64ELi128ELi4ELb0ELb0EN7cutlass6half_tE19Flash_kernel_traitsILi96ELi64ELi128ELi4ES3_EELb0ELb1ELb1ELb0ELb0ELb0ELb0ELb0EEEvNS_16Flash_fwd_paramsE) ;  /* 0xfffffeb4cce40950 */ /* 0x002fea0003c3ffff */
[----:B------:R-:W-:Y:S01]  /*14870*/  MOV R205, 0x0 ;  /* 0x0000000000cd7802 */ /* 0x000fe20000000f00 */
[----:B------:R1:W-:Y:S03]  /*14880*/  ST.E.128 desc[UR4][R2.64+0x80], R24 ;  /* 0x0000801802007985 */ /* 0x0003e6000c101d04 */
[----:B-1----:R-:W-:Y:S05]  /*14890*/  RET.REL.NODEC R204 `(_ZN5flash24flash_fwd_splitkv_kernelI23Flash_fwd_kernel_traitsILi96ELi64ELi128ELi4ELb0ELb0EN7cutlass6half_tE19Flash_kernel_traitsILi96ELi64ELi128ELi4ES3_EELb0ELb1ELb1ELb0ELb0ELb0ELb0ELb0EEEvNS_16Flash_fwd_paramsE) ;  /* 0xfffffeb4ccd87950 */ /* 0x002fea0003c3ffff */
.L_x_4688:
[----:B------:R-:W-:Y:S01]  /*148a0*/  MOV R5, 0x2 ;  /* 0x0000000200057802 */ /* 0x000fe20000000f00 */
[----:B------:R-:W-:Y:S01]  /*148b0*/  IMAD.MOV.U32 R4, RZ, RZ, 0x1f ;  /* 0x0000001fff047424 */ /* 0x000fe200078e00ff */
[----:B------:R-:W-:-:S07]  /*148c0*/  MOV R6, 0xffffffff ;  /* 0xffffffff00067802 */ /* 0x000fce0000000f00 */
[----:B-1---5:R-:W-:Y:S05]  /*148d0*/  WARPSYNC.COLLECTIVE R6, `(.L_x_4695) ;  /* 0x0000000006087348 */ /* 0x022fea0003c00000 */
[----:B------:R2:W3:Y:S02]  /*148e0*/  SHFL.BFLY P0, R11, R222, R5, R4 ;  /* 0x0c000005de0b7389 */ /* 0x0004e40000000004 */
[----:B-123-5:R-:W-:Y:S05]  /*148f0*/  ENDCOLLECTIVE ;  /* 0x000000000000791b */ /* 0x02efea0003800000 */
.L_x_4695:
[----:B------:R-:W-:Y:S02]  /*14900*/  IMAD.MOV.U32 R9, RZ, RZ, R11 ;  /* 0x000000ffff097224 */ /* 0x000fe400078e000b */
[----:B------:R-:W-:Y:S02]  /*14910*/  IMAD.MOV.U32 R5, RZ, RZ, 0x1 ;  /* 0x00000001ff057424 */ /* 0x000fe400078e00ff */
[----:B------:R-:W-:-:S05]  /*14920*/  FADD.FTZ R9, R9, R222 ;  /* 0x000000de09097221 */ /* 0x000fca0000010000 */
[----:B------:R-:W-:-:S07]  /*14930*/  MOV R222, R9 ;  /* 0x0000000900de7202 */ /* 0x000fce0000000f00 */
[----:B------:R-:W-:Y:S05]  /*14940*/  WARPSYNC.COLLECTIVE R6, `(.L_x_4696) ;  /* 0x0000000006087348 */ /* 0x000fea0003c00000 */
[----:B------:R1:W2:Y:S02]  /*14950*/  SHFL.BFLY P0, R11, R222, R5, R4 ;  /* 0x0c000005de0b7389 */ /* 0x0002a40000000004 */
[----:B-12---:R-:W-:Y:S05]  /*14960*/  ENDCOLLECTIVE ;  /* 0x000000000000791b */ /* 0x006fea0003800000 */
.L_x_4696:
[----:B------:R-:W-:Y:S01]  /*14970*/  MOV R222, R217 ;  /* 0x000000d900de7202 */ /* 0x000fe20000000f00 */
[----:B------:R-:W-:Y:S01]  /*14980*/  IMAD.MOV.U32 R5, RZ, RZ, 0x2 ;  /* 0x00000002ff057424 */ /* 0x000fe200078e00ff */
[----:B------:R-:W-:-:S07]  /*14990*/  MOV R8, R11 ;  /* 0x0000000b00087202 */ /* 0x000fce0000000f00 */
[----:B------:R-:W-:Y:S05]  /*149a0*/  WARPSYNC.COLLECTIVE R6, `(.L_x_4697) ;  /* 0x0000000006087348 */ /* 0x000fea0003c00000 */
[----:B------:R1:W2:Y:S02]  /*149b0*/  SHFL.BFLY P0, R11, R222, R5, R4 ;  /* 0x0c000005de0b7389 */ /* 0x0002a40000000004 */
[----:B-12---:R-:W-:Y:S05]  /*149c0*/  ENDCOLLECTIVE ;  /* 0x000000000000791b */ /* 0x006fea0003800000 */
.L_x_4697:
[----:B------:R-:W-:Y:S01]  /*149d0*/  FADD.FTZ R8, R9, R8 ;  /* 0x0000000809087221 */ /* 0x000fe20000010000 */
[----:B------:R-:W-:Y:S01]  /*149e0*/  FADD.FTZ R10, R11, R217 ;  /* 0x000000d90b0a7221 */ /* 0x000fe20000010000 */
[----:B------:R-:W-:-:S04]  /*149f0*/  MOV R5, 0x1 ;  /* 0x0000000100057802 */ /* 0x000fc80000000f00 */
[----:B------:R-:W-:-:S07]  /*14a00*/  MOV R222, R10 ;  /* 0x0000000a00de7202 */ /* 0x000fce0000000f00 */
[----:B------:R-:W-:Y:S05]  /*14a10*/  WARPSYNC.COLLECTIVE R6, `(.L_x_4698) ;  /* 0x0000000006087348 */ /* 0x000fea0003c00000 */
[----:B------:R1:W2:Y:S02]  /*14a20*/  SHFL.BFLY P0, R11, R222, R5, R4 ;  /* 0x0c000005de0b7389 */ /* 0x0002a40000000004 */
[----:B-12---:R-:W-:Y:S05]  /*14a30*/  ENDCOLLECTIVE ;  /* 0x000000000000791b */ /* 0x006fea0003800000 */
.L_x_4698:
[----:B------:R-:W-:Y:S05]  /*14a40*/  BRA `(.L_x_4699) ;  /* 0xfffffff000107947 */ /* 0x000fea000383ffff */
.L_x_4700:
        /* <DEDUP_REMOVED lines=11> */
.L_x_11662:


//--------------------- .text._ZN5flash24flash_fwd_splitkv_kernelI23Flash_fwd_kernel_traitsILi96ELi64ELi128ELi4ELb0ELb0EN7cutlass6half_tE19Flash_kernel_traitsILi96ELi64ELi128ELi4ES3_EELb0ELb1ELb1ELb0ELb0ELb1ELb0ELb0EEEvNS_16Flash_fwd_paramsE --------------------------
	.section	.text._ZN5flash24flash_fwd_splitkv_kernelI23Flash_fwd_kernel_traitsILi96ELi64ELi128ELi4ELb0ELb0EN7cutlass6half_tE19Flash_kernel_traitsILi96ELi64ELi128ELi4ES3_EELb0ELb1ELb1ELb0ELb0ELb1ELb0ELb0EEEvNS_16Flash_fwd_paramsE,"ax",@progbits
	.align	128
        .global         _ZN5flash24flash_fwd_splitkv_kernelI23Flash_fwd_kernel_traitsILi96ELi64ELi128ELi4ELb0ELb0EN7cutlass6half_tE19Flash_kernel_traitsILi96ELi64ELi128ELi4ES3_EELb0ELb1ELb1ELb0ELb0ELb1ELb0ELb0EEEvNS_16Flash_fwd_paramsE
        .type           _ZN5flash24flash_fwd_splitkv_kernelI23Flash_fwd_kernel_traitsILi96ELi64ELi128ELi4ELb0ELb0EN7cutlass6half_tE19Flash_kernel_traitsILi96ELi64ELi128ELi4ES3_EELb0ELb1ELb1ELb0ELb0ELb1ELb0ELb0EEEvNS_16Flash_fwd_paramsE,@function
        .size           _ZN5flash24flash_fwd_splitkv_kernelI23Flash_fwd_kernel_traitsILi96ELi64ELi128ELi4ELb0ELb0EN7cutlass6half_tE19Flash_kernel_traitsILi96ELi64ELi128ELi4ES3_EELb0ELb1ELb1ELb0ELb0ELb1ELb0ELb0EEEvNS_16Flash_fwd_paramsE,(.L_x_11663 - _ZN5flash24flash_fwd_splitkv_kernelI23Flash_fwd_kernel_traitsILi96ELi64ELi128ELi4ELb0ELb0EN7cutlass6half_tE19Flash_kernel_traitsILi96ELi64ELi128ELi4ES3_EELb0ELb1ELb1ELb0ELb0ELb1ELb0ELb0EEEvNS_16Flash_fwd_paramsE)
        .other          _ZN5flash24flash_fwd_splitkv_kernelI23Flash_fwd_kernel_traitsILi96ELi64ELi128ELi4ELb0ELb0EN7cutlass6half_tE19Flash_kernel_traitsILi96ELi64ELi128ELi4ES3_EELb0ELb1ELb1ELb0ELb0ELb1ELb0ELb0EEEvNS_16Flash_fwd_paramsE,@"STO_CUDA_ENTRY STV_DEFAULT"
_ZN5flash24flash_fwd_splitkv_kernelI23Flash_fwd_kernel_traitsILi96ELi64ELi128ELi4ELb0ELb0EN7cutlass6half_tE19Flash_kernel_traitsILi96ELi64ELi128ELi4ES3_EELb0ELb1ELb1ELb0ELb0ELb1ELb0ELb0EEEvNS_16Flash_fwd_paramsE:
.text._ZN5flash24flash_fwd_splitkv_kernelI23Flash_fwd_kernel_traitsILi96ELi64ELi128ELi4ELb0ELb0EN7cutlass6half_tE19Flash_kernel_traitsILi96ELi64ELi128ELi4ES3_EELb0ELb1ELb1ELb0ELb0ELb1ELb0ELb0EEEvNS_16Flash_fwd_paramsE:
[----:B------:R-:W-:Y:S01]  /*0000*/  LDC R1, c[0x0][0x37c] ;  /* 0x0000df00ff017b82 */ /* 0x000fe20000000800 */
[----:B------:R-:W1:Y:S07]  /*0010*/  S2R R219, SR_CTAID.X ;  /* 0x0000000000db7919 */ /* 0x000e6e0000002500 */
[----:B------:R-:W2:Y:S01]  /*0020*/  LDC.64 R2, c[0x0][0x348] ;  /* 0x0000d200ff027b82 */ /* 0x000ea20000000a00 */
[----:B------:R-:W-:Y:S01]  /*0030*/  BSSY.RECONVERGENT B3, `(.L_x_4701) ;  /* 0x0000005000037945 */ /* 0x000fe20003800200 */
[----:B------:R-:W-:Y:S01]  /*0040*/  MOV R216, 0x80 ;  /* 0x0000008000d87802 */ /* 0x000fe20000000f00 */
[----:B------:R-:W3:Y:S01]  /*0050*/  S2R R217, SR_CTAID.Y ;  /* 0x0000000000d97919 */ /* 0x000ee20000002600 */
[----:B------:R-:W4:Y:S05]  /*0060*/  S2R R218, SR_CTAID.Z ;  /* 0x0000000000da7919 */ /* 0x000f2a0000002700 */
[----:B-1234-:R-:W-:Y:S05]  /*0070*/  CALL.REL.NOINC `($_ZN5flash24flash_fwd_splitkv_kernelI23Flash_fwd_kernel_traitsILi96ELi64ELi128ELi4ELb0ELb0EN7cutlass6half_tE19Flash_kernel_traitsILi96ELi64ELi128ELi4ES3_EELb0ELb1ELb1ELb0ELb0ELb1ELb0ELb0EEEvNS_16Flash_fwd_paramsE$_ZN5flash30compute_attn_1rowblock_splitkvI23Flash_fwd_kernel_traitsILi96ELi64ELi128ELi4ELb0ELb0EN7cutlass6half_tE19Flash_kernel_traitsILi96ELi64ELi128ELi4ES3_EELb0ELb1ELb1ELb0ELb0ELb1ELb0ELb0ENS_16Flash_fwd_paramsEEEvRKT8_iiiii) ;  /* 0x0000000000087944 */ /* 0x01efea0003c00000 */
[----:B------:R-:W-:Y:S05]  /*0080*/  BSYNC.RECONVERGENT B3 ;  /* 0x0000000000037941 */ /* 0x000fea0003800200 */
.L_x_4701:
[----:B------:R-:W-:Y:S05]  /*0090*/  EXIT ;  /* 0x000000000000794d */ /* 0x000fea0003800000 */
        .type           $_ZN5flash24flash_fwd_splitkv_kernelI23Flash_fwd_kernel_traitsILi96ELi64ELi128ELi4ELb0ELb0EN7cutlass6half_tE19Flash_kernel_traitsILi96ELi64ELi128ELi4ES3_EELb0ELb1ELb1ELb0ELb0ELb1ELb0ELb0EEEvNS_16Flash_fwd_paramsE$_ZN5flash30compute_attn_1rowblock_splitkvI23Flash_fwd_kernel_traitsILi96ELi64ELi128ELi4ELb0ELb0EN7cutlass6half_tE19Flash_kernel_traitsILi96ELi64ELi128ELi4ES3_EELb0ELb1ELb1ELb0ELb0ELb1ELb0ELb0ENS_16Flash_fwd_paramsEEEvRKT8_iiiii,@function
        .size           $_ZN5flash24flash_fwd_splitkv_kernelI23Flash_fwd_kernel_traitsILi96ELi64ELi128ELi4ELb0ELb0EN7cutlass6half_tE19Flash_kernel_traitsILi96ELi64ELi128ELi4ES3_EELb0ELb1ELb1ELb0ELb0ELb1ELb0ELb0EEEvNS_16Flash_fwd_paramsE$_ZN5flash30compute_attn_1rowblock_splitkvI23Flash_fwd_kernel_traitsILi96ELi64ELi128ELi4ELb0ELb0EN7cutlass6half_tE19Flash_kernel_traitsILi96ELi64ELi128ELi4ES3_EELb0ELb1ELb1ELb0ELb0ELb1ELb0ELb0ENS_16Flash_fwd_paramsEEEvRKT8_iiiii,(.L_x_11663 - $_ZN5flash24flash_fwd_splitkv_kernelI23Flash_fwd_kernel_traitsILi96ELi64ELi128ELi4ELb0ELb0EN7cutlass6half_tE19Flash_kernel_traitsILi96ELi64ELi128ELi4ES3_EELb0ELb1ELb1ELb0ELb0ELb1ELb0ELb0EEEvNS_16Flash_fwd_paramsE$_ZN5flash30compute_attn_1rowblock_splitkvI23Flash_fwd_kernel_traitsILi96ELi64ELi128ELi4ELb0ELb0EN7cutlass6half_tE19Flash_kernel_traitsILi96ELi64ELi128ELi4ES3_EELb0ELb1ELb1ELb0ELb0ELb1ELb0ELb0ENS_16Flash_fwd_paramsEEEvRKT8_iiiii)
$_ZN5flash24flash_fwd_splitkv_kernelI23Flash_fwd_kernel_traitsILi96ELi64ELi128ELi4ELb0ELb0EN7cutlass6half_tE19Flash_kernel_traitsILi96ELi64ELi128ELi4ES3_EELb0ELb1ELb1ELb0ELb0ELb1ELb0ELb0EEEvNS_16Flash_fwd_paramsE$_ZN5flash30compute_attn_1rowblock_splitkvI23Flash_fwd_kernel_traitsILi96ELi64ELi128ELi4ELb0ELb0EN7cutlass6half_tE19Flash_kernel_traitsILi96ELi64ELi128ELi4ES3_EELb0ELb1ELb1ELb0ELb0ELb1ELb0ELb0ENS_16Flash_fwd_paramsEEEvRKT8_iiiii:
        /* <DEDUP_REMOVED lines=39> */
.L_x_4703:
[----:B------:R-:W-:Y:S05]  /*0310*/  BSYNC.RECONVERGENT B0 ;  /* 0x0000000000007941 */ /* 0x000fea0003800200 */
.L_x_4702:
[----:B------:R-:W-:Y:S04]  /*0320*/  BSSY.RECONVERGENT B0, `(.L_x_4704) ;  /* 0x0000007000007945 */ /* 0x000fe80003800200 */
[----:B------:R-:W-:Y:S05]  /*0330*/  @!P3 BRA `(.L_x_4705) ;  /* 0x000000000014b947 */ /* 0x000fea0003800000 */
[----:B------:R-:W4:Y:S02]  /*0340*/  LD.E.U8 R6, desc[UR4][R2.64+0x1b2] ;  /* 0x0001b20402067980 */ /* 0x000f24000c101100 */
[----:B----4-:R-:W-:-:S13]  /*0350*/  ISETP.NE.AND P1, PT, R6, RZ, PT ;  /* 0x000000ff0600720c */ /* 0x010fda0003f25270 */
[----:B------:R-:W4:Y:S02]  /*0360*/  @P1 LD.E R6, desc[UR4][R10.64+0x4] ;  /* 0x000004040a061980 */ /* 0x000f24000c101900 */
[----:B----45:R-:W-:-:S06]  /*0370*/  @P1 IADD3 R147, PT, PT, R6, -R13, RZ ;  /* 0x8000000d06931210 */ /* 0x030fcc0007ffe0ff */
[----:B------:R4:W5:Y:S02]  /*0380*/  @!P1 LD.E R147, desc[UR4][R10.64] ;  /* 0x000000040a939980 */ /* 0x000964000c101900 */
.L_x_4705:
[----:B------:R-:W-:Y:S05]  /*0390*/  BSYNC.RECONVERGENT B0 ;  /* 0x0000000000007941 */ /* 0x000fea0003800200 */
.L_x_4704:
        /* <DEDUP_REMOVED lines=8> */
.L_x_4707:
[----:B------:R-:W5:Y:S01]  /*0420*/  LD.E.64 R6, desc[UR4][R2.64+0x108] ;  /* 0x0001080402067980 */ /* 0x000f62000c101b00 */
[----:B------:R-:W-:Y:S01]  /*0430*/  BSSY.RECONVERGENT B0, `(.L_x_4709) ;  /* 0x0000006000007945 */ /* 0x000fe20003800200 */
[----:B------:R-:W-:Y:S01]  /*0440*/  IMAD.MOV.U32 R5, RZ, RZ, RZ ;  /* 0x000000ffff057224 */ /* 0x000fe200078e00ff */
[----:B-----5:R-:W-:-:S04]  /*0450*/  ISETP.NE.U32.AND P0, PT, R6, RZ, PT ;  /* 0x000000ff0600720c */ /* 0x020fc80003f05070 */
[----:B------:R-:W-:-:S13]  /*0460*/  ISETP.NE.AND.EX P0, PT, R7, RZ, PT, P0 ;  /* 0x000000ff0700720c */ /* 0x000fda0003f05300 */
[----:B------:R-:W-:Y:S05]  /*0470*/  @!P0 BRA `(.L_x_4710) ;  /* 0x0000000000048947 */ /* 0x000fea0003800000 */
[----:B------:R1:W5:Y:S02]  /*0480*/  LD.E R5, desc[UR4][R2.64+0xbc] ;  /* 0x0000bc0402057980 */ /* 0x000364000c101900 */
.L_x_4710:
[----:B------:R-:W-:Y:S05]  /*0490*/  BSYNC.RECONVERGENT B0 ;  /* 0x0000000000007941 */ /* 0x000fea0003800200 */
.L_x_4709:
[----:B-----5:R-:W-:Y:S02]  /*04a0*/  IADD3 R147, PT, PT, R5, R147, -R12 ;  /* 0x0000009305937210 */ /* 0x020fe40007ffe80c */
.L_x_4708:
[----:B------:R-:W-:Y:S05]  /*04b0*/  BSYNC.RECONVERGENT B1 ;  /* 0x0000000000017941 */ /* 0x000fea0003800200 */
.L_x_4706:
[----:B------:R-:W-:Y:S01]  /*04c0*/  IMAD.SHL.U32 R149, R219, 0x40, RZ ;  /* 0x00000040db957824 */ /* 0x000fe200078e00ff */
[----:B------:R-:W-:Y:S01]  /*04d0*/  MOV R6, R216 ;  /* 0x000000d800067202 */ /* 0x000fe20000000f00 */
[----:B------:R-:W-:-:S03]  /*04e0*/  IMAD.MOV.U32 R7, RZ, RZ, 0x0 ;  /* 0x00000000ff077424 */ /* 0x000fc600078e00ff */
[----:B------:R-:W-:-:S13]  /*04f0*/  ISETP.GT.AND P0, PT, R116, R149, PT ;  /* 0x000000957400720c */ /* 0x000fda0003f04270 */
[----:B-1234-:R-:W-:Y:S05]  /*0500*/  @!P0 RET.REL.NODEC R6 `(_ZN5flash24flash_fwd_splitkv_kernelI23Flash_fwd_kernel_traitsILi96ELi64ELi128ELi4ELb0ELb0EN7cutlass6half_tE19Flash_kernel_traitsILi96ELi64ELi128ELi4ES3_EELb0ELb1ELb1ELb0ELb0ELb1ELb0ELb0EEEvNS_16Flash_fwd_paramsE) ;  /* 0xfffffff806bc8950 */ /* 0x01efea0003c3ffff */
        /* <DEDUP_REMOVED lines=37> */
[----:B------:R-:W-:Y:S01]  /*0760*/  IADD3 R116, PT, PT, -R149, R116, RZ ;  /* 0x0000007495747210 */ /* 0x000fe20007ffe1ff */
[----:B------:R1:W5:Y:S01]  /*0770*/  LD.E.64 R16, desc[UR4][R2.64+0x70] ;  /* 0x0000700402107980 */ /* 0x000362000c101b00 */
[----:B------:R-:W-:Y:S02]  /*0780*/  SHF.R.U32.HI R119, RZ, 0x2, R119 ;  /* 0x00000002ff777819 */ /* 0x000fe40000011677 */
[----:B------:R-:W-:Y:S02]  /*0790*/  ISETP.NE.AND P5, PT, R20, RZ, PT ;  /* 0x000000ff1400720c */ /* 0x000fe40003fa5270 */
[----:B------:R-:W-:-:S02]  /*07a0*/  ISETP.GE.AND P2, PT, R119, R116, PT ;  /* 0x000000747700720c */ /* 0x000fc40003f46270 */
[----:B------:R-:W-:Y:S01]  /*07b0*/  ISETP.GE.OR P6, PT, R119, R116, P5 ;  /* 0x000000747700720c */ /* 0x000fe20002fc6670 */
[----:B------:R-:W-:Y:S01]  /*07c0*/  BSSY.RECONVERGENT B0, `(.L_x_4712) ;  /* 0x0000029000007945 */ /* 0x000fe20003800200 */
        /* <DEDUP_REMOVED lines=10> */
[----:B-1----:R-:W-:Y:S01]  /*0870*/  IMAD R2, R15, R149, RZ ;  /* 0x000000950f027224 */ /* 0x002fe200078e02ff */
        /* <DEDUP_REMOVED lines=29> */
.L_x_4713:
[----:B------:R-:W-:Y:S05]  /*0a50*/  BSYNC.RECONVERGENT B0 ;  /* 0x0000000000007941 */ /* 0x000fea0003800200 */
.L_x_4712:
        /* <DEDUP_REMOVED lines=17> */
.L_x_4715:
[----:B------:R-:W-:Y:S05]  /*0b70*/  BSYNC.RECONVERGENT B0 ;  /* 0x0000000000007941 */ /* 0x000fea0003800200 */
.L_x_4714:
[----:B------:R-:W-:Y:S01]  /*0b80*/  MOV R217, 0x0 ;  /* 0x0000000000d97802 */ /* 0x000fe20000000f00 */
[----:B------:R1:W-:Y:S03]  /*0b90*/  @!P6 ST.E desc[UR4][R6.64], R3 ;  /* 0x000000030600e985 */ /* 0x0003e6000c101904 */
[----:B-12--5:R-:W-:Y:S05]  /*0ba0*/  @P5 RET.REL.NODEC R216 `(_ZN5flash24flash_fwd_splitkv_kernelI23Flash_fwd_kernel_traitsILi96ELi64ELi128ELi4ELb0ELb0EN7cutlass6half_tE19Flash_kernel_traitsILi96ELi64ELi128ELi4ES3_EELb0ELb1ELb1ELb0ELb0ELb1ELb0ELb0EEEvNS_16Flash_fwd_paramsE) ;  /* 0xfffffff4d8145950 */ /* 0x026fea0003c3ffff */
[----:B------:R-:W-:Y:S02]  /*0bb0*/  MOV R3, 0x7f800000 ;  /* 0x7f80000000037802 */ /* 0x000fe40000000f00 */
[----:B------:R-:W-:-:S03]  /*0bc0*/  MOV R217, 0x0 ;  /* 0x0000000000d97802 */ /* 0x000fc60000000f00 */
[----:B------:R1:W-:Y:S02]  /*0bd0*/  ST.E desc[UR4][R6.64+0x80], R3 ;  /* 0x0000800306007985 */ /* 0x0003e4000c101904 */
[----:B-1----:R-:W-:Y:S05]  /*0be0*/  RET.REL.NODEC R216 `(_ZN5flash24flash_fwd_splitkv_kernelI23Flash_fwd_kernel_traitsILi96ELi64ELi128ELi4ELb0ELb0EN7cutlass6half_tE19Flash_kernel_traitsILi96ELi64ELi128ELi4ES3_EELb0ELb1ELb1ELb0ELb0ELb1ELb0ELb0EEEvNS_16Flash_fwd_paramsE) ;  /* 0xfffffff4d8047950 */ /* 0x002fea0003c3ffff */
.L_x_4711:
        /* <DEDUP_REMOVED lines=46> */
[C---:B------:R-:W-:Y:S02]  /*0ed0*/  LEA R228, P0, R14.reuse, R230, 0x2 ;  /* 0x000000e60ee47211 */ /* 0x040fe400078010ff */
        /* <DEDUP_REMOVED lines=15> */
[----:B-----5:R-:W-:-:S04]  /*0fd0*/  IMAD R10, R5, R8, RZ ;  /* 0x00000008050a7224 */ /* 0x020fc800078e02ff */
        /* <DEDUP_REMOVED lines=19> */
[----:B------:R-:W-:Y:S01]  /*1110*/  IMAD R5, R198, R25, R5 ;  /* 0x00000019c6057224 */ /* 0x000fe200078e0205 */
[----:B--2---:R-:W-:Y:S01]  /*1120*/  SHF.R.S32.HI R7, RZ, 0x1f, R0 ;  /* 0x0000001fff077819 */ /* 0x004fe20000011400 */
[-C--:B------:R-:W-:Y:S02]  /*1130*/  IMAD R6, R19, R0.reuse, RZ ;  /* 0x0000000013067224 */ /* 0x080fe400078e02ff */
[----:B------:R-:W-:-:S04]  /*1140*/  IMAD.WIDE.U32 R12, R18, R0, RZ ;  /* 0x00000000120c7225 */ /* 0x000fc800078e00ff */
[----:B------:R-:W-:-:S04]  /*1150*/  IMAD R6, R18, R7, R6 ;  /* 0x0000000712067224 */ /* 0x000fc800078e0206 */
[----:B------:R-:W-:Y:S02]  /*1160*/  IMAD.IADD R13, R13, 0x1, R6 ;  /* 0x000000010d0d7824 */ /* 0x000fe400078e0206 */
        /* <DEDUP_REMOVED lines=8> */
[----:B------:R-:W-:Y:S01]  /*11f0*/  IMAD R7, R14, R7, R5 ;  /* 0x000000070e077224 */ /* 0x000fe200078e0205 */
[----:B------:R-:W-:Y:S01]  /*1200*/  MOV R10, R12 ;  /* 0x0000000c000a7202 */ /* 0x000fe20000000f00 */
[----:B------:R-:W-:-:S03]  /*1210*/  IMAD.IADD R5, R13, 0x1, R6 ;  /* 0x000000010d057824 */ /* 0x000fc600078e0206 */
[----:B------:R-:W-:Y:S01]  /*1220*/  IADD3 R9, PT, PT, R19, R7, RZ ;  /* 0x0000000713097210 */ /* 0x000fe20007ffe0ff */
[----:B------:R-:W-:Y:S05]  /*1230*/  BRA `(.L_x_4718) ;  /* 0x0000000400387947 */ /* 0x000fea0003800000 */
.L_x_4717:
        /* <DEDUP_REMOVED lines=11> */
[----:B------:R-:W-:Y:S02]  /*12f0*/  MOV R25, RZ ;  /* 0x000000ff00197202 */ /* 0x000fe40000000f00 */
        /* <DEDUP_REMOVED lines=35> */
[----:B------:R-:W-:Y:S01]  /*1530*/  @P4 VIADD R9, R9, 0x1 ;  /* 0x0000000109094836 */ /* 0x000fe20000000000 */
[----:B------:R-:W-:Y:S02]  /*1540*/  LEA R4, R54, 0xffffff80, 0x7 ;  /* 0xffffff8036047811 */ /* 0x000fe400078e38ff */
[----:B------:R-:W-:-:S02]  /*1550*/  MOV R18, R8 ;  /* 0x0000000800127202 */ /* 0x000fc40000000f00 */
[----:B------:R-:W-:Y:S01]  /*1560*/  MOV R19, R7 ;  /* 0x0000000700137202 */ /* 0x000fe20000000f00 */
[----:B------:R-:W-:Y:S01]  /*1570*/  @!P2 IMAD R0, R201, R12, RZ ;  /* 0x0000000cc900a224 */ /* 0x000fe200078e02ff */
        /* <DEDUP_REMOVED lines=9> */
[----:B------:R-:W-:Y:S01]  /*1610*/  IMAD R7, R17, R9, RZ ;  /* 0x0000000911077224 */ /* 0x000fe200078e02ff */
[----:B------:R-:W-:Y:S01]  /*1620*/  @!P2 IADD3 R21, PT, PT, R21, R0, RZ ;  /* 0x000000001515a210 */ /* 0x000fe20007ffe0ff */
[----:B------:R-:W-:Y:S01]  /*1630*/  @!P2 IMAD R0, R15, R10, RZ ;  /* 0x0000000a0f00a224 */ /* 0x000fe200078e02ff */
[----:B------:R-:W-:Y:S01]  /*1640*/  SHF.R.S32.HI R6, RZ, 0x1f, R9 ;  /* 0x0000001fff067819 */ /* 0x000fe20000011409 */
[----:B------:R-:W-:-:S02]  /*1650*/  @P2 IMAD.IADD R12, R12, 0x1, R13 ;  /* 0x000000010c0c2824 */ /* 0x000fc400078e020d */
[----:B------:R-:W-:Y:S02]  /*1660*/  @!P2 IMAD R0, R14, R5, R0 ;  /* 0x000000050e00a224 */ /* 0x000fe400078e0200 */
[----:B------:R-:W-:Y:S02]  /*1670*/  IMAD R7, R16, R6, R7 ;  /* 0x0000000610077224 */ /* 0x000fe400078e0207 */
        /* <DEDUP_REMOVED lines=9> */
[----:B------:R-:W-:Y:S02]  /*1710*/  @P2 MOV R18, R12 ;  /* 0x0000000c00122202 */ /* 0x000fe40000000f00 */
.L_x_4718:
[----:B------:R-:W-:Y:S05]  /*1720*/  BSYNC.RECONVERGENT B0 ;  /* 0x0000000000007941 */ /* 0x000fea0003800200 */
.L_x_4716:
        /* <DEDUP_REMOVED lines=29> */
[-C--:B------:R-:W-:Y:S02]  /*1900*/  IMAD R8, R25, R200.reuse, RZ ;  /* 0x000000c819087224 */ /* 0x080fe400078e02ff */
[----:B------:R-:W-:Y:S02]  /*1910*/  IMAD.SHL.U32 R205, R119, 0x8, RZ ;  /* 0x0000000877cd7824 */ /* 0x000fe400078e00ff */
[C---:B------:R-:W-:Y:S02]  /*1920*/  IMAD R8, R4.reuse, R201, R8 ;  /* 0x000000c904087224 */ /* 0x040fe400078e0208 */
[----:B------:R-:W-:Y:S01]  /*1930*/  IMAD.WIDE.U32 R24, R4, R200, RZ ;  /* 0x000000c804187225 */ /* 0x000fe200078e00ff */
[----:B------:R-:W-:-:S03]  /*1940*/  LOP3.LUT R206, R205, 0x18, RZ, 0xc0, !PT ;  /* 0x00000018cdce7812 */ /* 0x000fc600078ec0ff */
[----:B------:R-:W-:Y:S02]  /*1950*/  @P2 VIADD R0, R0, 0x1 ;  /* 0x0000000100002836 */ /* 0x000fe40000000000 */
[----:B------:R-:W-:Y:S02]  /*1960*/  IMAD.IADD R8, R25, 0x1, R8 ;  /* 0x0000000119087824 */ /* 0x000fe400078e0208 */
[----:B------:R-:W-:Y:S01]  /*1970*/  @!P1 IMAD.MOV R0, RZ, RZ, -R0 ;  /* 0x000000ffff009224 */ /* 0x000fe200078e0a00 */
[----:B------:R-:W-:Y:S01]  /*1980*/  @!P4 LOP3.LUT R0, RZ, R11, RZ, 0x33, !PT ;  /* 0x0000000bff00c212 */ /* 0x000fe200078e33ff */
[C---:B------:R-:W-:Y:S01]  /*1990*/  IMAD.SHL.U32 R139, R119.reuse, 0x10, RZ ;  /* 0x00000010778b7824 */ /* 0x040fe200078e00ff */
[----:B------:R-:W-:Y:S02]  /*19a0*/  IADD3 R18, P2, P1, R24, R18, R206 ;  /* 0x0000001218127210 */ /* 0x000fe4000795e0ce */
[----:B------:R-:W-:Y:S01]  /*19b0*/  SHF.L.U32 R141, R119, 0x5, RZ ;  /* 0x00000005778d7819 */ /* 0x000fe200000006ff */
[-C--:B------:R-:W-:Y:S01]  /*19c0*/  IMAD R11, R27, R0.reuse, RZ ;  /* 0x000000001b0b7224 */ /* 0x080fe200078e02ff */
[----:B------:R-:W-:Y:S01]  /*19d0*/  IADD3.X R9, PT, PT, R8, R9, RZ, P2, P1 ;  /* 0x0000000908097210 */ /* 0x000fe200017e24ff */
[----:B------:R-:W-:Y:S01]  /*19e0*/  IMAD.WIDE.U32 R24, R26, R0, RZ ;  /* 0x000000001a187225 */ /* 0x000fe200078e00ff */
[----:B------:R-:W-:-:S02]  /*19f0*/  SHF.R.S32.HI R4, RZ, 0x1f, R0 ;  /* 0x0000001fff047819 */ /* 0x000fc40000011400 */
[----:B------:R-:W-:Y:S01]  /*1a00*/  LOP3.LUT R8, R141, 0xc0, RZ, 0xc0, !PT ;  /* 0x000000c08d087812 */ /* 0x000fe200078ec0ff */
[----:B------:R-:W-:Y:S01]  /*1a10*/  IMAD.SHL.U32 R192, R119, 0x4, RZ ;  /* 0x0000000477c07824 */ /* 0x000fe200078e00ff */
[----:B------:R-:W-:Y:S01]  /*1a20*/  LOP3.LUT R0, R139, 0x100, RZ, 0xc0, !PT ;  /* 0x000001008b007812 */ /* 0x000fe200078ec0ff */
[----:B------:R-:W1:Y:S01]  /*1a30*/  S2R R136, SR_CgaCtaId ;  /* 0x0000000000887919 */ /* 0x000e620000008800 */
[----:B------:R-:W-:Y:S01]  /*1a40*/  IMAD R4, R4, R26, R11 ;  /* 0x0000001a04047224 */ /* 0x000fe200078e020b */
[----:B------:R-:W-:Y:S02]  /*1a50*/  LOP3.LUT R8, R8, 0x8, R119, 0xf8, !PT ;  /* 0x0000000808087812 */ /* 0x000fe400078ef877 */
[----:B------:R-:W-:Y:S02]  /*1a60*/  LOP3.LUT R138, R192, 0x18, RZ, 0xc0, !PT ;  /* 0x00000018c08a7812 */ /* 0x000fe400078ec0ff */
[----:B------:R-:W-:Y:S01]  /*1a70*/  LOP3.LUT R137, R0, 0x20, R141, 0xf8, !PT ;  /* 0x0000002000897812 */ /* 0x000fe200078ef88d */
[----:B------:R-:W-:Y:S01]  /*1a80*/  IMAD.IADD R4, R25, 0x1, R4 ;  /* 0x0000000119047824 */ /* 0x000fe200078e0204 */
[----:B------:R-:W-:-:S02]  /*1a90*/  IADD3 R18, P1, PT, R18, R24, RZ ;  /* 0x0000001812127210 */ /* 0x000fc40007f3e0ff */
[----:B------:R-:W-:Y:S02]  /*1aa0*/  LOP3.LUT R137, R137, R8, R138, 0xf6, !PT ;  /* 0x0000000889897212 */ /* 0x000fe400078ef68a */
[----:B------:R-:W-:Y:S01]  /*1ab0*/  LOP3.LUT R8, R205, 0xc0, RZ, 0xc0, !PT ;  /* 0x000000c0cd087812 */ /* 0x000fe200078ec0ff */
[----:B------:R-:W-:Y:S01]  /*1ac0*/  IMAD.X R19, R9, 0x1, R4, P1 ;  /* 0x0000000109137824 */ /* 0x000fe200008e0604 */
[----:B------:R-:W-:Y:S02]  /*1ad0*/  IADD3 R24, P1, PT, R206, R10, RZ ;  /* 0x0000000ace187210 */ /* 0x000fe40007f3e0ff */
[----:B------:R-:W-:Y:S02]  /*1ae0*/  LOP3.LUT R227, R8, 0x18, R119, 0xf8, !PT ;  /* 0x0000001808e37812 */ /* 0x000fe400078ef877 */
[----:B------:R-:W-:Y:S01]  /*1af0*/  LOP3.LUT R10, R205, 0x1f20, RZ, 0xc0, !PT ;  /* 0x00001f20cd0a7812 */ /* 0x000fe200078ec0ff */
[----:B------:R-:W-:Y:S01]  /*1b00*/  IMAD.X R25, RZ, RZ, R5, P1 ;  /* 0x000000ffff197224 */ /* 0x000fe200008e0605 */
[----:B------:R-:W-:Y:S01]  /*1b10*/  LOP3.LUT R227, R227, R206, RZ, 0x3c, !PT ;  /* 0x000000cee3e37212 */ /* 0x000fe200078e3cff */
[----:B------:R-:W-:Y:S01]  /*1b20*/  IMAD.IADD R202, R116, 0x1, -R149 ;  /* 0x0000000174ca7824 */ /* 0x000fe200078e0a95 */
[----:B------:R-:W-:-:S02]  /*1b30*/  SHF.R.U32.HI R150, RZ, 0x2, R119 ;  /* 0x00000002ff967819 */ /* 0x000fc40000011677 */
[----:B------:R-:W-:Y:S02]  /*1b40*/  LOP3.LUT R227, R10, R227, RZ, 0xfc, !PT ;  /* 0x000000e30ae37212 */ /* 0x000fe400078efcff */
[----:B------:R-:W-:Y:S01]  /*1b50*/  SHF.R.U32.HI R193, RZ, 0x1, R119 ;  /* 0x00000001ffc17819 */ /* 0x000fe20000011677 */
[----:B------:R-:W-:Y:S02]  /*1b60*/  IMAD R213, R199, R150, RZ ;  /* 0x00000096c7d57224 */ /* 0x000fe400078e02ff */
[----:B------:R-:W-:Y:S01]  /*1b70*/  IMAD.WIDE.U32 R8, R150, R198, R24 ;  /* 0x000000c696087225 */ /* 0x000fe200078e0018 */
[----:B------:R-:W-:-:S03]  /*1b80*/  MOV R143, 0x400 ;  /* 0x00000400008f7802 */ /* 0x000fc60000000f00 */
[----:B------:R-:W-:Y:S02]  /*1b90*/  IMAD R215, R201, R150, RZ ;  /* 0x00000096c9d77224 */ /* 0x000fe400078e02ff */
[----:B------:R-:W-:Y:S01]  /*1ba0*/  IMAD.WIDE.U32 R18, R150, R200, R18 ;  /* 0x000000c896127225 */ /* 0x000fe200078e0012 */
[----:B------:R-:W-:Y:S02]  /*1bb0*/  IADD3 R213, PT, PT, R9, R213, RZ ;  /* 0x000000d509d57210 */ /* 0x000fe40007ffe0ff */
[----:B-1----:R-:W-:Y:S01]  /*1bc0*/  LEA R194, R136, R143, 0x18 ;  /* 0x0000008f88c27211 */ /* 0x002fe200078ec0ff */
[----:B------:R-:W-:Y:S01]  /*1bd0*/  IMAD.IADD R215, R19, 0x1, R215 ;  /* 0x0000000113d77824 */ /* 0x000fe200078e02d7 */
[----:B------:R-:W-:Y:S01]  /*1be0*/  MOV R151, RZ ;  /* 0x000000ff00977202 */ /* 0x000fe20000000f00 */
[----:B------:R-:W-:Y:S01]  /*1bf0*/  BSSY.RECONVERGENT B0, `(.L_x_4719) ;  /* 0x000003a000007945 */ /* 0x000fe20003800200 */
[C---:B------:R-:W-:Y:S01]  /*1c00*/  LOP3.LUT R204, R206.reuse, 0x20, RZ, 0xfc, !PT ;  /* 0x00000020cecc7812 */ /* 0x040fe200078efcff */
[----:B------:R-:W-:Y:S01]  /*1c10*/  IMAD R227, R227, 0x2, R194 ;  /* 0x00000002e3e37824 */ /* 0x000fe200078e02c2 */
[----:B------:R-:W-:Y:S01]  /*1c20*/  LOP3.LUT R203, R206, 0x40, RZ, 0xfc, !PT ;  /* 0x00000040cecb7812 */ /* 0x000fe200078efcff */
[----:B--2---:R-:W-:-:S02]  /*1c30*/  @P0 IMAD R5, R17, R226, RZ ;  /* 0x000000e211050224 */ /* 0x004fc400078e02ff */
[-C--:B---3--:R-:W-:Y:S02]  /*1c40*/  @!P0 IMAD R0, R23, R217.reuse, RZ ;  /* 0x000000d917008224 */ /* 0x088fe400078e02ff */
[----:B------:R-:W-:-:S04]  /*1c50*/  @!P0 IMAD.WIDE.U32 R22, R22, R217, RZ ;  /* 0x000000d916168225 */ /* 0x000fc800078e00ff */
[----:B------:R-:W-:Y:S01]  /*1c60*/  @!P0 IMAD.MOV.U32 R4, RZ, RZ, R22 ;  /* 0x000000ffff048224 */ /* 0x000fe200078e0016 */
[----:B------:R-:W-:Y:S01]  /*1c70*/  @!P0 IADD3 R0, PT, PT, R23, R0, RZ ;  /* 0x0000000017008210 */ /* 0x000fe20007ffe0ff */
[----:B------:R-:W-:-:S04]  /*1c80*/  @P0 IMAD.WIDE.U32 R22, R16, R226, RZ ;  /* 0x000000e210160225 */ /* 0x000fc800078e00ff */
[----:B------:R-:W-:Y:S02]  /*1c90*/  @P0 IMAD.MOV.U32 R4, RZ, RZ, R22 ;  /* 0x000000ffff040224 */ /* 0x000fe400078e0016 */
[----:B------:R-:W-:Y:S01]  /*1ca0*/  @!P0 IMAD.MOV.U32 R10, RZ, RZ, R16 ;  /* 0x000000ffff0a8224 */ /* 0x000fe200078e0010 */
[----:B------:R-:W-:Y:S01]  /*1cb0*/  @P0 MOV R10, R16 ;  /* 0x00000010000a0202 */ /* 0x000fe20000000f00 */
[----:B------:R-:W-:Y:S02]  /*1cc0*/  @!P0 IMAD.MOV.U32 R11, RZ, RZ, R17 ;  /* 0x000000ffff0b8224 */ /* 0x000fe400078e0011 */
[----:B------:R-:W-:Y:S02]  /*1cd0*/  @P0 IMAD.IADD R0, R23, 0x1, R5 ;  /* 0x0000000117000824 */ /* 0x000fe400078e0205 */
[----:B------:R-:W-:Y:S01]  /*1ce0*/  @P0 IMAD.MOV.U32 R11, RZ, RZ, R17 ;  /* 0x000000ffff0b0224 */ /* 0x000fe200078e0011 */
[----:B------:R-:W-:Y:S02]  /*1cf0*/  ISETP.GE.AND P0, PT, R150, R202, PT ;  /* 0x000000ca9600720c */ /* 0x000fe40003f06270 */
[----:B------:R-:W-:Y:S01]  /*1d00*/  IADD3 R4, P1, PT, R206, R4, RZ ;  /* 0x00000004ce047210 */ /* 0x000fe20007f3e0ff */
[----:B------:R-:W-:-:S04]  /*1d10*/  IMAD R9, R7, R218, RZ ;  /* 0x000000da07097224 */ /* 0x000fc800078e02ff */
[----:B------:R-:W-:Y:S01]  /*1d20*/  IMAD.X R5, RZ, RZ, R0, P1 ;  /* 0x000000ffff057224 */ /* 0x000fe200008e0600 */
[----:B------:R-:W-:Y:S02]  /*1d30*/  LOP3.LUT R0, R193, 0x8, RZ, 0xc0, !PT ;  /* 0x00000008c1007812 */ /* 0x000fe400078ec0ff */
[----:B----4-:R-:W-:Y:S01]  /*1d40*/  LEA R212, P4, R8, R14, 0x1 ;  /* 0x0000000e08d47211 */ /* 0x010fe200078808ff */
[----:B------:R-:W-:Y:S01]  /*1d50*/  IMAD.WIDE.U32 R6, R6, R218, R4 ;  /* 0x000000da06067225 */ /* 0x000fe200078e0004 */
[----:B------:R-:W-:Y:S02]  /*1d60*/  LEA R214, P2, R18, R20, 0x1 ;  /* 0x0000001412d67211 */ /* 0x000fe400078408ff */
[----:B------:R-:W-:Y:S01]  /*1d70*/  LOP3.LUT R5, R0, 0xc0, R141, 0xf8, !PT ;  /* 0x000000c000057812 */ /* 0x000fe200078ef88d */
[----:B------:R-:W-:Y:S01]  /*1d80*/  IMAD.IADD R9, R7, 0x1, R9 ;  /* 0x0000000107097824 */ /* 0x000fe200078e0209 */
[----:B------:R-:W-:Y:S01]  /*1d90*/  LEA.HI.X R213, R8, R15, R213, 0x1, P4 ;  /* 0x0000000f08d57211 */ /* 0x000fe200020f0cd5 */
[----:B------:R-:W-:Y:S01]  /*1da0*/  IMAD.WIDE.U32 R14, R219, 0x40, R150 ;  /* 0x00000040db0e7825 */ /* 0x000fe200078e0096 */
[----:B------:R-:W-:-:S02]  /*1db0*/  LEA.HI.X R215, R18, R21, R215, 0x1, P2 ;  /* 0x0000001512d77211 */ /* 0x000fc400010f0cd7 */
[----:B------:R-:W-:Y:S01]  /*1dc0*/  LOP3.LUT R52, R5, R138, RZ, 0x3c, !PT ;  /* 0x0000008a05347212 */ /* 0x000fe200078e3cff */
        /* <DEDUP_REMOVED lines=27> */
.L_x_4721:
[----:B------:R3:W-:Y:S02]  /*1f80*/  STS.128 [R227+0x2000], RZ ;  /* 0x002000ffe3007388 */ /* 0x0007e40000000c00 */
.L_x_4720:
[----:B------:R-:W-:Y:S05]  /*1f90*/  BSYNC.RECONVERGENT B0 ;  /* 0x0000000000007941 */ /* 0x000fea0003800200 */
.L_x_4719:
        /* <DEDUP_REMOVED lines=32> */
.L_x_4724:
[----:B------:R1:W-:Y:S02]  /*21a0*/  STS.128 [R227+0x2800], RZ ;  /* 0x002800ffe3007388 */ /* 0x0003e40000000c00 */
.L_x_4723:
[----:B------:R-:W-:Y:S05]  /*21b0*/  BSYNC.RECONVERGENT B0 ;  /* 0x0000000000007941 */ /* 0x000fea0003800200 */
.L_x_4722:
        /* <DEDUP_REMOVED lines=27> */
.L_x_4727:
[----:B------:R1:W-:Y:S02]  /*2370*/  STS.128 [R227+0x7000], RZ ;  /* 0x007000ffe3007388 */ /* 0x0003e40000000c00 */
.L_x_4726:
[----:B------:R-:W-:Y:S05]  /*2380*/  BSYNC.RECONVERGENT B0 ;  /* 0x0000000000007941 */ /* 0x000fea0003800200 */
.L_x_4725:
[----:B------:R-:W-:Y:S01]  /*2390*/  ISETP.GE.AND P0, PT, R0, R5, PT ;  /* 0x000000050000720c */ /* 0x000fe20003f06270 */
[----:B------:R-:W-:-:S12]  /*23a0*/  BSSY.RECONVERGENT B0, `(.L_x_4728) ;  /* 0x000001a000007945 */ /* 0x000fd80003800200 */
[----:B------:R-:W-:Y:S05]  /*23b0*/  @P0 BRA `(.L_x_4729) ;  /* 0x0000000000600947 */ /* 0x000fea0003800000 */
[----:B------:R-:W-:Y:S01]  /*23c0*/  IMAD.SHL.U32 R4, R198, 0x20, RZ ;  /* 0x00000020c6047824 */ /* 0x000fe200078e00ff */
[-C--:B-----5:R-:W-:Y:S02]  /*23d0*/  ISETP.GE.AND P1, PT, R206, R225.reuse, PT ;  /* 0x000000e1ce00720c */ /* 0x0a0fe40003f26270 */
[----:B------:R-:W-:Y:S02]  /*23e0*/  ISETP.GE.AND P0, PT, R204, R225, PT ;  /* 0x000000e1cc00720c */ /* 0x000fe40003f06270 */
[----:B-1----:R-:W-:Y:S02]  /*23f0*/  SHF.L.U64.HI R6, R198, 0x5, R199 ;  /* 0x00000005c6067819 */ /* 0x002fe400000102c7 */
        /* <DEDUP_REMOVED lines=19> */
.L_x_4730:
[----:B------:R4:W-:Y:S02]  /*2530*/  STS.128 [R227+0x7800], RZ ;  /* 0x007800ffe3007388 */ /* 0x0009e40000000c00 */
.L_x_4729:
[----:B------:R-:W-:Y:S05]  /*2540*/  BSYNC.RECONVERGENT B0 ;  /* 0x0000000000007941 */ /* 0x000fea0003800200 */
.L_x_4728:
        /* <DEDUP_REMOVED lines=25> */
.L_x_4733:
[----:B------:R4:W-:Y:S02]  /*26e0*/  STS.128 [R227+0x8000], RZ ;  /* 0x008000ffe3007388 */ /* 0x0009e40000000c00 */
.L_x_4732:
[----:B------:R-:W-:Y:S05]  /*26f0*/  BSYNC.RECONVERGENT B0 ;  /* 0x0000000000007941 */ /* 0x000fea0003800200 */
.L_x_4731:
[----:B-1--4-:R-:W-:Y:S01]  /*2700*/  IADD3 R6, PT, PT, R150, 0x60, RZ ;  /* 0x0000006096067810 */ /* 0x012fe20007ffe0ff */
[----:B------:R-:W-:Y:S03]  /*2710*/  BSSY.RECONVERGENT B0, `(.L_x_4734) ;  /* 0x0000018000007945 */ /* 0x000fe60003800200 */
[----:B------:R-:W-:-:S13]  /*2720*/  ISETP.GE.AND P0, PT, R6, R5, PT ;  /* 0x000000050600720c */ /* 0x000fda0003f06270 */
[----:B------:R-:W-:Y:S05]  /*2730*/  @P0 BRA `(.L_x_4735) ;  /* 0x0000000000540947 */ /* 0x000fea0003800000 */
[-C--:B-----5:R-:W-:Y:S01]  /*2740*/  ISETP.GE.AND P2, PT, R206, R225.reuse, PT ;  /* 0x000000e1ce00720c */ /* 0x0a0fe20003f46270 */
        /* <DEDUP_REMOVED lines=20> */
.L_x_4735:
[----:B------:R-:W-:Y:S05]  /*2890*/  BSYNC.RECONVERGENT B0 ;  /* 0x0000000000007941 */ /* 0x000fea0003800200 */
.L_x_4734:
[----:B------:R-:W4:Y:S04]  /*28a0*/  LD.E.64 R14, desc[UR4][R2.64+0x1c0] ;  /* 0x0001c004020e7980 */ /* 0x000f28000c101b00 */
[----:B-----5:R-:W2:Y:S01]  /*28b0*/  LD.E.64 R12, desc[UR4][R2.64+0x1b8] ;  /* 0x0001b804020c7980 */ /* 0x020ea2000c101b00 */
[----:B-1----:R-:W-:Y:S02]  /*28c0*/  MOV R10, R218 ;  /* 0x000000da000a7202 */ /* 0x002fe40000000f00 */
[----:B------:R-:W-:Y:S01]  /*28d0*/  MOV R11, RZ ;  /* 0x000000ff000b7202 */ /* 0x000fe20000000f00 */
[----:B------:R-:W3:Y:S04]  /*28e0*/  LD.E R4, desc[UR4][R2.64+0xd8] ;  /* 0x0000d80402047980 */ /* 0x000ee8000c101900 */
[----:B------:R-:W0:Y:S04]  /*28f0*/  LDGDEPBAR ;  /* 0x00000000000079af */ /* 0x000e280000000000 */
[----:B------:R1:W5:Y:S04]  /*2900*/  LD.E R144, desc[UR4][R2.64+0x184] ;  /* 0x0001840402907980 */ /* 0x000368000c101900 */
[----:B------:R1:W5:Y:S01]  /*2910*/  LD.E R142, desc[UR4][R2.64+0x188] ;  /* 0x00018804028e7980 */ /* 0x000362000c101900 */
[----:B----4-:R-:W-:-:S04]  /*2920*/  IMAD.WIDE.U32 R10, R217, R14, R10 ;  /* 0x0000000ed90a7225 */ /* 0x010fc800078e000a */
[----:B------:R-:W-:Y:S01]  /*2930*/  IMAD R7, R15, R217, RZ ;  /* 0x000000d90f077224 */ /* 0x000fe200078e02ff */
[----:B--2---:R-:W-:-:S04]  /*2940*/  LEA R12, P0, R10, R12, 0x2 ;  /* 0x0000000c0a0c7211 */ /* 0x004fc800078010ff */
[----:B------:R-:W-:-:S04]  /*2950*/  IADD3 R7, PT, PT, R11, R7, RZ ;  /* 0x000000070b077210 */ /* 0x000fc80007ffe0ff */
[----:B------:R-:W-:-:S05]  /*2960*/  LEA.HI.X R13, R10, R13, R7, 0x2, P0 ;  /* 0x0000000d0a0d7211 */ /* 0x000fca00000f1407 */
[----:B------:R1:W5:Y:S01]  /*2970*/  LD.E R7, desc[UR4][R12.64] ;  /* 0x000000040c077980 */ /* 0x000362000c101900 */
[----:B---3--:R1:W2:Y:S01]  /*2980*/  MUFU.RCP R224, R4 ;  /* 0x0000000400e07308 */ /* 0x0082a20000001000 */
        /* <DEDUP_REMOVED lines=27> */
.L_x_4738:
[----:B------:R3:W-:Y:S01]  /*2b40*/  STS.128 [R227+0xd000], RZ ;  /* 0x00d000ffe3007388 */ /* 0x0007e20000000c00 */
[----:B------:R-:W-:Y:S05]  /*2b50*/  BRA `(.L_x_4739) ;  /* 0x00000000000c7947 */ /* 0x000fea0003800000 */
.L_x_4737:
[----:B------:R2:W-:Y:S04]  /*2b60*/  STS.128 [R227+0x9000], RZ ;  /* 0x009000ffe3007388 */ /* 0x0005e80000000c00 */
[----:B------:R2:W-:Y:S04]  /*2b70*/  STS.128 [R227+0xb000], RZ ;  /* 0x00b000ffe3007388 */ /* 0x0005e80000000c00 */
[----:B------:R2:W-:Y:S02]  /*2b80*/  STS.128 [R227+0xd000], RZ ;  /* 0x00d000ffe3007388 */ /* 0x0005e40000000c00 */
.L_x_4739:
[----:B------:R-:W-:Y:S05]  /*2b90*/  BSYNC.RECONVERGENT B0 ;  /* 0x0000000000007941 */ /* 0x000fea0003800200 */
.L_x_4736:
        /* <DEDUP_REMOVED lines=29> */
.L_x_4742:
[----:B------:R2:W-:Y:S02]  /*2d70*/  STS.128 [R227+0xd800], RZ ;  /* 0x00d800ffe3007388 */ /* 0x0005e40000000c00 */
.L_x_4741:
[----:B------:R-:W-:Y:S05]  /*2d80*/  BSYNC.RECONVERGENT B0 ;  /* 0x0000000000007941 */ /* 0x000fea0003800200 */
.L_x_4740:
        /* <DEDUP_REMOVED lines=27> */
.L_x_4745:
[----:B------:R1:W-:Y:S02]  /*2f40*/  STS.128 [R227+0xe000], RZ ;  /* 0x00e000ffe3007388 */ /* 0x0003e40000000c00 */
.L_x_4744:
[----:B------:R-:W-:Y:S05]  /*2f50*/  BSYNC.RECONVERGENT B0 ;  /* 0x0000000000007941 */ /* 0x000fea0003800200 */
.L_x_4743:
[----:B------:R-:W-:Y:S01]  /*2f60*/  ISETP.GE.AND P0, PT, R6, R5, PT ;  /* 0x000000050600720c */ /* 0x000fe20003f06270 */
[----:B------:R-:W-:Y:S01]  /*2f70*/  IMAD.MOV.U32 R145, RZ, RZ, 0x10 ;  /* 0x00000010ff917424 */ /* 0x000fe200078e00ff */
[----:B------:R-:W-:Y:S01]  /*2f80*/  LOP3.LUT R118, R139, 0x3e00, RZ, 0xc0, !PT ;  /* 0x00003e008b767812 */ /* 0x000fe200078ec0ff */
[----:B------:R-:W-:Y:S01]  /*2f90*/  BSSY.RECONVERGENT B0, `(.L_x_4746) ;  /* 0x0000021000007945 */ /* 0x000fe20003800200 */
[----:B------:R-:W-:Y:S02]  /*2fa0*/  LOP3.LUT P6, RZ, R119, 0x4, RZ, 0xc0, !PT ;  /* 0x0000000477ff7812 */ /* 0x000fe400078cc0ff */
[--C-:B------:R-:W-:Y:S02]  /*2fb0*/  LOP3.LUT R0, R118, 0x20, R141.reuse, 0xf8, !PT ;  /* 0x0000002076007812 */ /* 0x100fe400078ef88d */
        /* <DEDUP_REMOVED lines=29> */
.L_x_4748:
[----:B------:R1:W-:Y:S02]  /*3190*/  STS.128 [R227+0xe800], RZ ;  /* 0x00e800ffe3007388 */ /* 0x0003e40000000c00 */
.L_x_4747:
[----:B------:R-:W-:Y:S05]  /*31a0*/  BSYNC.RECONVERGENT B0 ;  /* 0x0000000000007941 */ /* 0x000fea0003800200 */
.L_x_4746:
[----:B------:R-:W5:Y:S01]  /*31b0*/  LD.E R0, desc[UR4][R2.64+0x18c] ;  /* 0x00018c0402007980 */ /* 0x000f62000c101900 */
[--C-:B------:R-:W-:Y:S02]  /*31c0*/  IMAD R120, R5, 0x2, R194.reuse ;  /* 0x0000000205787824 */ /* 0x100fe400078e02c2 */
[----:B------:R-:W-:Y:S01]  /*31d0*/  IMAD R148, R137, 0x2, R194 ;  /* 0x0000000289947824 */ /* 0x000fe200078e02c2 */
[----:B------:R-:W0:Y:S04]  /*31e0*/  LDGDEPBAR ;  /* 0x00000000000079af */ /* 0x000e280000000000 */
[----:B------:R-:W-:Y:S04]  /*31f0*/  LDSM.16.M88.4 R56, [R120] ;  /* 0x000000007838783b */ /* 0x000fe80000000200 */
[----:B------:R-:W3:Y:S04]  /*3200*/  LDSM.16.M88.4 R96, [R148+0x3800] ;  /* 0x003800009460783b */ /* 0x000ee80000000200 */
[----:B------:R-:W4:Y:S04]  /*3210*/  LDSM.16.M88.4 R88, [R148+0x3c00] ;  /* 0x003c00009458783b */ /* 0x000f280000000200 */
[----:B------:R-:W4:Y:S01]  /*3220*/  LDSM.16.M88.4 R80, [R148+0x4000] ;  /* 0x004000009450783b */ /* 0x000f220000000200 */
[----:B------:R-:W-:-:S02]  /*3230*/  IMAD R146, R145, 0x2, R120 ;  /* 0x0000000291927824 */ /* 0x000fc400078e0278 */
[----:B------:R-:W-:Y:S01]  /*3240*/  IMAD R117, R145, 0x2, R148 ;  /* 0x0000000291757824 */ /* 0x000fe200078e0294 */
[----:B------:R-:W4:Y:S04]  /*3250*/  LDSM.16.M88.4 R16, [R148+0x3000] ;  /* 0x003000009410783b */ /* 0x000f280000000200 */
[----:B------:R-:W4:Y:S04]  /*3260*/  LDSM.16.M88.4 R72, [R148+0x4400] ;  /* 0x004400009448783b */ /* 0x000f280000000200 */
[----:B------:R-:W-:Y:S04]  /*3270*/  LDSM.16.M88.4 R32, [R146] ;  /* 0x000000009220783b */ /* 0x000fe80000000200 */
[----:B-1----:R-:W1:Y:S04]  /*3280*/  LDSM.16.M88.4 R4, [R117+0x3800] ;  /* 0x003800007504783b */ /* 0x002e680000000200 */
[----:B------:R-:W1:Y:S04]  /*3290*/  LDSM.16.M88.4 R28, [R117+0x3c00] ;  /* 0x003c0000751c783b */ /* 0x000e680000000200 */
[----:B------:R-:W1:Y:S04]  /*32a0*/  LDSM.16.M88.4 R24, [R117+0x4000] ;  /* 0x004000007518783b */ /* 0x000e680000000200 */
[----:B--2---:R-:W2:Y:S04]  /*32b0*/  LDSM.16.M88.4 R8, [R148+0x3400] ;  /* 0x003400009408783b */ /* 0x004ea80000000200 */
        /* <DEDUP_REMOVED lines=10> */
[----:B------:R-:W-:Y:S01]  /*3360*/  LDSM.16.M88.4 R48, [R148+0x5000] ;  /* 0x005000009430783b */ /* 0x000fe20000000200 */
[C---:B------:R-:W-:Y:S03]  /*3370*/  HMMA.16816.F32 R96, R56.reuse, R98, RZ ;  /* 0x000000623860723c */ /* 0x040fe600000018ff */
[----:B------:R-:W-:Y:S04]  /*3380*/  LDSM.16.M88.4 R132, [R120+0x2000] ;  /* 0x002000007884783b */ /* 0x000fe80000000200 */
[----:B------:R-:W-:Y:S01]  /*3390*/  LDSM.16.M88.4 R128, [R148+0x7800] ;  /* 0x007800009480783b */ /* 0x000fe20000000200 */
[C---:B------:R-:W-:Y:S03]  /*33a0*/  HMMA.16816.F32 R88, R56.reuse, R90, RZ ;  /* 0x0000005a3858723c */ /* 0x040fe600000018ff */
[----:B------:R-:W-:Y:S05]  /*33b0*/  LDSM.16.M88.4 R124, [R148+0x7c00] ;  /* 0x007c0000947c783b */ /* 0x000fea0000000200 */
[C---:B------:R-:W-:Y:S08]  /*33c0*/  HMMA.16816.F32 R80, R56.reuse, R82, RZ ;  /* 0x000000523850723c */ /* 0x040ff000000018ff */
[C---:B------:R-:W-:Y:S08]  /*33d0*/  HMMA.16816.F32 R20, R56.reuse, R16, RZ ;  /* 0x000000103814723c */ /* 0x040ff000000018ff */
[----:B------:R-:W-:Y:S08]  /*33e0*/  HMMA.16816.F32 R76, R56, R72, RZ ;  /* 0x00000048384c723c */ /* 0x000ff000000018ff */
[C---:B-1----:R-:W-:Y:S08]  /*33f0*/  HMMA.16816.F32 R100, R32.reuse, R4, R100 ;  /* 0x000000042064723c */ /* 0x042ff00000001864 */
[C---:B------:R-:W-:Y:S01]  /*3400*/  HMMA.16816.F32 R96, R32.reuse, R6, R96 ;  /* 0x000000062060723c */ /* 0x040fe20000001860 */
[----:B------:R-:W-:Y:S04]  /*3410*/  LDSM.16.M88.4 R4, [R120+0x1000] ;  /* 0x001000007804783b */ /* 0x000fe80000000200 */
[----:B------:R-:W-:Y:S03]  /*3420*/  LDSM.16.M88.4 R120, [R148+0x8000] ;  /* 0x008000009478783b */ /* 0x000fe60000000200 */
[C---:B------:R-:W-:Y:S08]  /*3430*/  HMMA.16816.F32 R92, R32.reuse, R28, R92 ;  /* 0x0000001c205c723c */ /* 0x040ff0000000185c */
[C---:B------:R-:W-:Y:S01]  /*3440*/  HMMA.16816.F32 R88, R32.reuse, R30, R88 ;  /* 0x0000001e2058723c */ /* 0x040fe20000001858 */
[----:B------:R-:W1:Y:S07]  /*3450*/  LDSM.16.M88.4 R28, [R148+0x6000] ;  /* 0x00600000941c783b */ /* 0x000e6e0000000200 */
[C---:B------:R-:W-:Y:S08]  /*3460*/  HMMA.16816.F32 R84, R32.reuse, R24, R84 ;  /* 0x000000182054723c */ /* 0x040ff00000001854 */
[----:B------:R-:W-:Y:S01]  /*3470*/  HMMA.16816.F32 R80, R32, R26, R80 ;  /* 0x0000001a2050723c */ /* 0x000fe20000001850 */
[----:B------:R-:W1:Y:S07]  /*3480*/  LDSM.16.M88.4 R24, [R148+0x6400] ;  /* 0x006400009418783b */ /* 0x000e6e0000000200 */
[C---:B------:R-:W-:Y:S08]  /*3490*/  HMMA.16816.F32 R16, R56.reuse, R18, RZ ;  /* 0x000000123810723c */ /* 0x040ff000000018ff */
[C---:B------:R-:W-:Y:S08]  /*34a0*/  HMMA.16816.F32 R72, R56.reuse, R74, RZ ;  /* 0x0000004a3848723c */ /* 0x040ff000000018ff */
[C---:B--2---:R-:W-:Y:S08]  /*34b0*/  HMMA.16816.F32 R12, R56.reuse, R8, RZ ;  /* 0x00000008380c723c */ /* 0x044ff000000018ff */
[C---:B------:R-:W-:Y:S08]  /*34c0*/  HMMA.16816.F32 R68, R56.reuse, R64, RZ ;  /* 0x000000403844723c */ /* 0x040ff000000018ff */
[C---:B------:R-:W-:Y:S08]  /*34d0*/  HMMA.16816.F32 R8, R56.reuse, R10, RZ ;  /* 0x0000000a3808723c */ /* 0x040ff000000018ff */
[C---:B------:R-:W-:Y:S08]  /*34e0*/  HMMA.16816.F32 R64, R56.reuse, R66, RZ ;  /* 0x000000423840723c */ /* 0x040ff000000018ff */
[C---:B------:R-:W-:Y:S08]  /*34f0*/  HMMA.16816.F32 R60, R56.reuse, R44, RZ ;  /* 0x0000002c383c723c */ /* 0x040ff000000018ff */
[----:B------:R-:W-:Y:S01]  /*3500*/  HMMA.16816.F32 R56, R56, R46, RZ ;  /* 0x0000002e3838723c */ /* 0x000fe200000018ff */
[----:B------:R-:W-:Y:S07]  /*3510*/  LDSM.16.M88.4 R44, [R148+0x5400] ;  /* 0x00540000942c783b */ /* 0x000fee0000000200 */
[C---:B---3--:R-:W-:Y:S08]  /*3520*/  HMMA.16816.F32 R20, R32.reuse, R40, R20 ;  /* 0x000000282014723c */ /* 0x048ff00000001814 */
[C---:B------:R-:W-:Y:S01]  /*3530*/  HMMA.16816.F32 R16, R32.reuse, R42, R16 ;  /* 0x0000002a2010723c */ /* 0x040fe20000001810 */
[----:B------:R-:W2:Y:S07]  /*3540*/  LDSM.16.M88.4 R40, [R148+0x5800] ;  /* 0x005800009428783b */ /* 0x000eae0000000200 */
[C---:B------:R-:W-:Y:S08]  /*3550*/  HMMA.16816.F32 R76, R32.reuse, R112, R76 ;  /* 0x00000070204c723c */ /* 0x040ff0000000184c */
[C---:B------:R-:W-:Y:S01]  /*3560*/  HMMA.16816.F32 R72, R32.reuse, R114, R72 ;  /* 0x000000722048723c */ /* 0x040fe20000001848 */
[----:B------:R-:W-:Y:S07]  /*3570*/  LDSM.16.M88.4 R112, [R148+0x6c00] ;  /* 0x006c00009470783b */ /* 0x000fee0000000200 */
[C---:B----4-:R-:W-:Y:S08]  /*3580*/  HMMA.16816.F32 R12, R32.reuse, R36, R12 ;  /* 0x00000024200c723c */ /* 0x050ff0000000180c */
[C---:B------:R-:W-:Y:S01]  /*3590*/  HMMA.16816.F32 R8, R32.reuse, R38, R8 ;  /* 0x000000262008723c */ /* 0x040fe20000001808 */
[----:B------:R-:W3:Y:S07]  /*35a0*/  LDSM.16.M88.4 R36, [R148+0x5c00] ;  /* 0x005c00009424783b */ /* 0x000eee0000000200 */
        /* <DEDUP_REMOVED lines=9> */
[----:B------:R-:W-:Y:S07]  /*3640*/  LDSM.16.M88.4 R28, [R146+0x1000] ;  /* 0x00100000921c783b */ /* 0x000fee0000000200 */
[C---:B------:R-:W-:Y:S08]  /*3650*/  HMMA.16816.F32 R76, R4.reuse, R24, R76 ;  /* 0x00000018044c723c */ /* 0x040ff0000000184c */
[C---:B------:R-:W-:Y:S01]  /*3660*/  HMMA.16816.F32 R72, R4.reuse, R26, R72 ;  /* 0x0000001a0448723c */ /* 0x040fe20000001848 */
        /* <DEDUP_REMOVED lines=28> */
[----:B------:R-:W4:Y:S07]  /*3830*/  LDSM.16.M88.4 R104, [R148+0x8c00] ;  /* 0x008c00009468783b */ /* 0x000f2e0000000200 */
        /* <DEDUP_REMOVED lines=8> */
[----:B------:R-:W3:Y:S07]  /*38c0*/  LDSM.16.M88.4 R44, [R117+0x7400] ;  /* 0x00740000752c783b */ /* 0x000eee0000000200 */
[C---:B------:R-:W-:Y:S08]  /*38d0*/  HMMA.16816.F32 R76, R28.reuse, R40, R76 ;  /* 0x000000281c4c723c */ /* 0x040ff0000000184c */
[C---:B------:R-:W-:Y:S01]  /*38e0*/  HMMA.16816.F32 R72, R28.reuse, R42, R72 ;  /* 0x0000002a1c48723c */ /* 0x040fe20000001848 */
[----:B------:R-:W5:Y:S07]  /*38f0*/  LDSM.16.M88.4 R40, [R117+0x7800] ;  /* 0x007800007528783b */ /* 0x000f6e0000000200 */
        /* <DEDUP_REMOVED lines=11> */
[C---:B----4-:R-:W-:Y:S08]  /*39b0*/  HMMA.16816.F32 R60, R132.reuse, R104, R60 ;  /* 0x00000068843c723c */ /* 0x050ff0000000183c */
[----:B------:R-:W-:Y:S01]  /*39c0*/  HMMA.16816.F32 R56, R132, R106, R56 ;  /* 0x0000006a8438723c */ /* 0x000fe20000001838 */
[----:B------:R4:W1:Y:S01]  /*39d0*/  LDSM.16.M88.4 R104, [R117+0x8c00] ;  /* 0x008c00007568783b */ /* 0x0008620000000200 */
[----:B------:R-:W-:-:S06]  /*39e0*/  DEPBAR.LE SB0, 0x0 ;  /* 0x000080000000791a */ /* 0x000fcc0000000000 */
[C---:B------:R-:W-:Y:S08]  /*39f0*/  HMMA.16816.F32 R68, R132.reuse, R108, R68 ;  /* 0x0000006c8444723c */ /* 0x040ff00000001844 */
[C---:B------:R-:W-:Y:S08]  /*3a00*/  HMMA.16816.F32 R92, R132.reuse, R124, R92 ;  /* 0x0000007c845c723c */ /* 0x040ff0000000185c */
[----:B------:R-:W-:Y:S08]  /*3a10*/  HMMA.16816.F32 R88, R132, R126, R88 ;  /* 0x0000007e8458723c */ /* 0x000ff00000001858 */
[----:B--2---:R-:W-:Y:S08]  /*3a20*/  HMMA.16816.F32 R20, R4, R48, R20 ;  /* 0x000000300414723c */ /* 0x004ff00000001814 */
[----:B------:R-:W-:Y:S08]  /*3a30*/  HMMA.16816.F32 R80, R132, R122, R80 ;  /* 0x0000007a8450723c */ /* 0x000ff00000001850 */
[----:B---3--:R-:W-:Y:S01]  /*3a40*/  HMMA.16816.F32 R12, R4, R44, R12 ;  /* 0x0000002c040c723c */ /* 0x008fe2000000180c */
[----:B----4-:R-:W-:-:S07]  /*3a50*/  LOP3.LUT R117, R193, 0x1f0, RZ, 0xc0, !PT ;  /* 0x000001f0c1757812 */ /* 0x010fce00078ec0ff */
[----:B-----5:R-:W-:Y:S08]  /*3a60*/  HMMA.16816.F32 R100, R4, R40, R100 ;  /* 0x000000280464723c */ /* 0x020ff00000001864 */
[----:B------:R-:W-:Y:S01]  /*3a70*/  HMMA.16816.F32 R84, R132, R120, R84 ;  /* 0x000000788454723c */ /* 0x000fe20000001854 */
[----:B------:R-:W-:Y:S01]  /*3a80*/  LOP3.LUT R120, R150, 0x7, RZ, 0xc0, !PT ;  /* 0x0000000796787812 */ /* 0x000fe200078ec0ff */
[----:B------:R-:W-:-:S06]  /*3a90*/  IMAD.SHL.U32 R121, R119, 0x2, RZ ;  /* 0x0000000277797824 */ /* 0x000fcc00078e00ff */
[----:B------:R-:W-:Y:S01]  /*3aa0*/  HMMA.16816.F32 R96, R132, R130, R96 ;  /* 0x000000828460723c */ /* 0x000fe20000001860 */
[----:B------:R-:W-:Y:S01]  /*3ab0*/  LOP3.LUT R121, R121, 0x6, RZ, 0xc0, !PT ;  /* 0x0000000679797812 */ /* 0x000fe200078ec0ff */
[----:B------:R-:W-:-:S06]  /*3ac0*/  FMUL.FTZ R125, R21, R0 ;  /* 0x00000000157d7220 */ /* 0x000fcc0000410000 */
[----:B------:R-:W-:Y:S01]  /*3ad0*/  HMMA.16816.F32 R76, R132, R112, R76 ;  /* 0x00000070844c723c */ /* 0x000fe2000000184c */
[----:B------:R-:W-:-:S07]  /*3ae0*/  IADD3 R21, PT, PT, R142, R147, -R116 ;  /* 0x000000938e157210 */ /* 0x000fce0007ffe874 */
[C---:B------:R-:W-:Y:S08]  /*3af0*/  HMMA.16816.F32 R72, R132.reuse, R114, R72 ;  /* 0x000000728448723c */ /* 0x040ff00000001848 */
[----:B------:R-:W-:Y:S08]  /*3b00*/  HMMA.16816.F32 R64, R132, R110, R64 ;  /* 0x0000006e8440723c */ /* 0x000ff00000001840 */
[----:B-1----:R-:W-:Y:S01]  /*3b10*/  HMMA.16816.F32 R68, R4, R24, R68 ;  /* 0x000000180444723c */ /* 0x002fe20000001844 */
[----:B------:R-:W-:-:S02]  /*3b20*/  LOP3.LUT R24, R120, R117, RZ, 0xfc, !PT ;  /* 0x0000007578187212 */ /* 0x000fc400078efcff */
[----:B------:R-:W-:-:S05]  /*3b30*/  IADD3 R25, PT, PT, R147, -R116, -R144 ;  /* 0x8000007493197210 */ /* 0x000fca0007ffe890 */
[----:B------:R-:W-:Y:S01]  /*3b40*/  HMMA.16816.F32 R92, R4, R36, R92 ;  /* 0x00000024045c723c */ /* 0x000fe2000000185c */
[----:B------:R-:W-:Y:S02]  /*3b50*/  IMAD.IADD R112, R149, 0x1, R24 ;  /* 0x0000000195707824 */ /* 0x000fe400078e0218 */
[----:B------:R-:W-:-:S05]  /*3b60*/  FMUL.FTZ R12, R12, R0 ;  /* 0x000000000c0c7220 */ /* 0x000fca0000410000 */
[----:B------:R-:W-:Y:S01]  /*3b70*/  HMMA.16816.F32 R88, R4, R38, R88 ;  /* 0x000000260458723c */ /* 0x000fe20000001858 */
[C---:B------:R-:W-:Y:S01]  /*3b80*/  IMAD.IADD R210, R112.reuse, 0x1, R25 ;  /* 0x0000000170d27824 */ /* 0x040fe200078e0219 */
[----:B------:R-:W1:Y:S01]  /*3b90*/  MUFU.TANH R159, R12 ;  /* 0x0000000c009f7308 */ /* 0x000e620000002400 */
[----:B------:R-:W-:-:S05]  /*3ba0*/  IMAD.IADD R112, R112, 0x1, R21 ;  /* 0x0000000170707824 */ /* 0x000fca00078e0215 */
[C---:B------:R-:W-:Y:S01]  /*3bb0*/  HMMA.16816.F32 R80, R4.reuse, R34, R80 ;  /* 0x000000220450723c */ /* 0x040fe20000001850 */
[----:B------:R-:W-:Y:S02]  /*3bc0*/  IMAD.IADD R35, R53, 0x1, R121 ;  /* 0x0000000135237824 */ /* 0x000fe400078e0279 */
[-C--:B------:R-:W-:Y:S01]  /*3bd0*/  FMUL.FTZ R241, R100, R0.reuse ;  /* 0x0000000064f17220 */ /* 0x080fe20000410000 */
[----:B------:R-:W-:Y:S02]  /*3be0*/  IMAD.IADD R21, R55, 0x1, R24 ;  /* 0x0000000137157824 */ /* 0x000fe400078e0218 */
[----:B------:R-:W-:Y:S02]  /*3bf0*/  IMAD.IADD R154, R35, 0x1, R116 ;  /* 0x00000001239a7824 */ /* 0x000fe400078e0274 */
[----:B------:R-:W-:Y:S01]  /*3c00*/  HMMA.16816.F32 R16, R4, R50, R16 ;  /* 0x000000320410723c */ /* 0x000fe20000001810 */
[----:B------:R-:W2:Y:S02]  /*3c10*/  MUFU.TANH R241, R241 ;  /* 0x000000f100f17308 */ /* 0x000ea40000002400 */
[----:B------:R-:W-:Y:S01]  /*3c20*/  IADD3 R150, PT, PT, R21, -0x10, -R154 ;  /* 0xfffffff015967810 */ /* 0x000fe20007ffe89a */
[----:B------:R-:W-:-:S04]  /*3c30*/  FMUL.FTZ R92, R92, R0 ;  /* 0x000000005c5c7220 */ /* 0x000fc80000410000 */
[C---:B------:R-:W-:Y:S01]  /*3c40*/  HMMA.16816.F32 R96, R4.reuse, R42, R96 ;  /* 0x0000002a0460723c */ /* 0x040fe20000001860 */
[----:B------:R-:W3:Y:S07]  /*3c50*/  MUFU.TANH R223, R92 ;  /* 0x0000005c00df7308 */ /* 0x000eee0000002400 */
[C---:B------:R-:W-:Y:S08]  /*3c60*/  HMMA.16816.F32 R8, R4.reuse, R46, R8 ;  /* 0x0000002e0408723c */ /* 0x040ff00000001808 */
[C---:B------:R-:W-:Y:S08]  /*3c70*/  HMMA.16816.F32 R84, R4.reuse, R32, R84 ;  /* 0x000000200454723c */ /* 0x040ff00000001854 */
[C---:B------:R-:W-:Y:S08]  /*3c80*/  HMMA.16816.F32 R76, R4.reuse, R28, R76 ;  /* 0x0000001c044c723c */ /* 0x040ff0000000184c */
[C---:B------:R-:W-:Y:S08]  /*3c90*/  HMMA.16816.F32 R72, R4.reuse, R30, R72 ;  /* 0x0000001e0448723c */ /* 0x040ff00000001848 */
[C---:B------:R-:W-:Y:S08]  /*3ca0*/  HMMA.16816.F32 R64, R4.reuse, R26, R64 ;  /* 0x0000001a0440723c */ /* 0x040ff00000001840 */
[----:B------:R-:W-:Y:S01]  /*3cb0*/  HMMA.16816.F32 R60, R4, R104, R60 ;  /* 0x00000068043c723c */ /* 0x000fe2000000183c */
[----:B------:R-:W-:-:S07]  /*3cc0*/  IADD3 R105, PT, PT, R21, -0x20, -R154 ;  /* 0xffffffe015697810 */ /* 0x000fce0007ffe89a */
[----:B------:R-:W-:Y:S01]  /*3cd0*/  HMMA.16816.F32 R56, R4, R106, R56 ;  /* 0x0000006a0438723c */ /* 0x000fe20000001838 */
[----:B------:R-:W-:Y:S01]  /*3ce0*/  IABS R4, R150 ;  /* 0x0000009600047213 */ /* 0x000fe20000000000 */
[----:B------:R-:W-:Y:S01]  /*3cf0*/  FMUL.FTZ R7, R88, R0 ;  /* 0x0000000058077220 */ /* 0x000fe20000410000 */
[----:B------:R-:W-:Y:S02]  /*3d00*/  IABS R105, R105 ;  /* 0x0000006900697213 */ /* 0x000fe40000000000 */
[----:B------:R-:W-:Y:S01]  /*3d10*/  I2FP.F32.S32 R4, R4 ;  /* 0x0000000400047245 */ /* 0x000fe20000201400 */
[----:B------:R-:W-:Y:S01]  /*3d20*/  FMUL.FTZ R17, R17, R0 ;  /* 0x0000000011117220 */ /* 0x000fe20000410000 */
[----:B------:R-:W-:Y:S01]  /*3d30*/  IADD3 R127, PT, PT, R21, -0x30, -R154 ;  /* 0xffffffd0157f7810 */ /* 0x000fe20007ffe89a */
[----:B------:R-:W4:Y:S02]  /*3d40*/  MUFU.TANH R7, R7 ;  /* 0x0000000700077308 */ /* 0x000f240000002400 */
[----:B-1----:R-:W-:Y:S01]  /*3d50*/  FFMA.FTZ R107, -R224, R4, R159 ;  /* 0x00000004e06b7223 */ /* 0x002fe2000001019f */
[----:B------:R-:W-:-:S02]  /*3d60*/  I2FP.F32.S32 R4, R105 ;  /* 0x0000006900047245 */ /* 0x000fc40000201400 */
[----:B------:R-:W-:Y:S01]  /*3d70*/  IABS R127, R127 ;  /* 0x0000007f007f7213 */ /* 0x000fe20000000000 */
[----:B------:R-:W-:Y:S01]  /*3d80*/  FMUL.FTZ R97, R97, R0 ;  /* 0x0000000061617220 */ /* 0x000fe20000410000 */
[C-C-:B------:R-:W-:Y:S01]  /*3d90*/  IADD3 R129, PT, PT, R21.reuse, -0x38, -R154.reuse ;  /* 0xffffffc815817810 */ /* 0x140fe20007ffe89a */
[----:B------:R-:W1:Y:S01]  /*3da0*/  MUFU.TANH R161, R17 ;  /* 0x0000001100a17308 */ /* 0x000e620000002400 */
[C---:B--2---:R-:W-:Y:S01]  /*3db0*/  FFMA.FTZ R241, -R224.reuse, R4, R241 ;  /* 0x00000004e0f17223 */ /* 0x044fe200000101f1 */
[----:B------:R-:W-:Y:S02]  /*3dc0*/  I2FP.F32.S32 R4, R127 ;  /* 0x0000007f00047245 */ /* 0x000fe40000201400 */
[----:B------:R-:W-:Y:S02]  /*3dd0*/  IADD3 R152, PT, PT, R21, -0x9, -R154 ;  /* 0xfffffff715987810 */ /* 0x000fe40007ffe89a */
[----:B------:R-:W-:Y:S02]  /*3de0*/  IABS R129, R129 ;  /* 0x0000008100817213 */ /* 0x000fe40000000000 */
[----:B------:R-:W2:Y:S01]  /*3df0*/  MUFU.TANH R125, R125 ;  /* 0x0000007d007d7308 */ /* 0x000ea20000002400 */
[----:B---3--:R-:W-:Y:S01]  /*3e00*/  FFMA.FTZ R223, -R224, R4, R223 ;  /* 0x00000004e0df7223 */ /* 0x008fe200000101df */
[----:B------:R-:W-:-:S02]  /*3e10*/  IABS R152, R152 ;  /* 0x0000009800987213 */ /* 0x000fc40000000000 */
[----:B------:R-:W-:-:S04]  /*3e20*/  I2FP.F32.S32 R4, R129 ;  /* 0x0000008100047245 */ /* 0x000fc80000201400 */
[----:B------:R-:W3:Y:S01]  /*3e30*/  MUFU.TANH R149, R97 ;  /* 0x0000006100957308 */ /* 0x000ee20000002400 */
[C-C-:B------:R-:W-:Y:S02]  /*3e40*/  IADD3 R148, PT, PT, R21.reuse, -0x1, -R154.reuse ;  /* 0xffffffff15947810 */ /* 0x140fe40007ffe89a */
[----:B------:R-:W-:Y:S01]  /*3e50*/  IADD3 R133, PT, PT, R21, -0x29, -R154 ;  /* 0xffffffd715857810 */ /* 0x000fe20007ffe89a */
[----:B----4-:R-:W-:Y:S01]  /*3e60*/  FFMA.FTZ R159, -R224, R4, R7 ;  /* 0x00000004e09f7223 */ /* 0x010fe20000010107 */
[----:B------:R-:W-:Y:S01]  /*3e70*/  I2FP.F32.S32 R6, R152 ;  /* 0x0000009800067245 */ /* 0x000fe20000201400 */
[----:B------:R-:W-:Y:S01]  /*3e80*/  FMUL.FTZ R76, R76, R0 ;  /* 0x000000004c4c7220 */ /* 0x000fe20000410000 */
[----:B------:R-:W-:Y:S01]  /*3e90*/  IABS R148, R148 ;  /* 0x0000009400947213 */ /* 0x000fe20000000000 */
[----:B------:R-:W-:Y:S01]  /*3ea0*/  FMUL.FTZ R7, R60, R0 ;  /* 0x000000003c077220 */ /* 0x000fe20000410000 */
[----:B------:R-:W-:Y:S01]  /*3eb0*/  IABS R133, R133 ;  /* 0x0000008500857213 */ /* 0x000fe20000000000 */
[----:B-1----:R-:W-:Y:S01]  /*3ec0*/  FFMA.FTZ R5, -R224, R6, R161 ;  /* 0x00000006e0057223 */ /* 0x002fe200000101a1 */
[----:B------:R-:W-:-:S02]  /*3ed0*/  VIADDMNMX R209, R112, 0x1, R147, PT ;  /* 0x0000000170d17846 */ /* 0x000fc40003800193 */
[----:B------:R-:W-:Y:S01]  /*3ee0*/  VIADDMNMX R207, R112, 0x9, R147, PT ;  /* 0x0000000970cf7846 */ /* 0x000fe20003800193 */
[----:B------:R-:W1:Y:S01]  /*3ef0*/  MUFU.TANH R169, R76 ;  /* 0x0000004c00a97308 */ /* 0x000e620000002400 */
[----:B------:R-:W-:Y:S02]  /*3f00*/  I2FP.F32.S32 R112, R148 ;  /* 0x0000009400707245 */ /* 0x000fe40000201400 */
[----:B------:R-:W-:Y:S01]  /*3f10*/  I2FP.F32.S32 R6, R133 ;  /* 0x0000008500067245 */ /* 0x000fe20000201400 */
[-C--:B------:R-:W-:Y:S01]  /*3f20*/  FMUL.FTZ R68, R68, R0.reuse ;  /* 0x0000000044447220 */ /* 0x080fe20000410000 */
[----:B------:R-:W-:Y:S01]  /*3f30*/  FMUL.FTZ R84, R84, R0 ;  /* 0x0000000054547220 */ /* 0x000fe20000410000 */
[C---:B--2---:R-:W-:Y:S02]  /*3f40*/  FFMA.FTZ R112, -R224.reuse, R112, R125 ;  /* 0x00000070e0707223 */ /* 0x044fe4000001017d */
[----:B------:R-:W-:Y:S01]  /*3f50*/  MUFU.TANH R7, R7 ;  /* 0x0000000700077308 */ /* 0x000fe20000002400 */
[C-C-:B------:R-:W-:Y:S01]  /*3f60*/  IADD3 R123, PT, PT, R21.reuse, -0x50, -R154.reuse ;  /* 0xffffffb0157b7810 */ /* 0x140fe20007ffe89a */
[----:B---3--:R-:W-:Y:S01]  /*3f70*/  FFMA.FTZ R125, -R224, R6, R149 ;  /* 0x00000006e07d7223 */ /* 0x008fe20000010195 */
[----:B------:R-:W-:Y:S01]  /*3f80*/  IADD3 R110, PT, PT, R21, -0x70, -R154 ;  /* 0xffffff90156e7810 */ /* 0x000fe20007ffe89a */
[----:B------:R-:W-:Y:S01]  /*3f90*/  FMUL.FTZ R65, R65, R0 ;  /* 0x0000000041417220 */ /* 0x000fe20000410000 */
[----:B------:R-:W-:-:S03]  /*3fa0*/  IABS R123, R123 ;  /* 0x0000007b007b7213 */ /* 0x000fc60000000000 */
[----:B------:R-:W2:Y:S01]  /*3fb0*/  MUFU.TANH R149, R68 ;  /* 0x0000004400957308 */ /* 0x000ea20000002400 */
[----:B------:R-:W-:Y:S01]  /*3fc0*/  FMUL.FTZ R101, R101, R0 ;  /* 0x0000000065657220 */ /* 0x000fe20000410000 */
[----:B------:R-:W-:Y:S02]  /*3fd0*/  IADD3 R113, PT, PT, R21, -0x60, -R154 ;  /* 0xffffffa015717810 */ /* 0x000fe40007ffe89a */
[----:B------:R-:W-:-:S04]  /*3fe0*/  IABS R110, R110 ;  /* 0x0000006e006e7213 */ /* 0x000fc80000000000 */
[----:B------:R-:W3:Y:S01]  /*3ff0*/  MUFU.TANH R189, R84 ;  /* 0x0000005400bd7308 */ /* 0x000ee20000002400 */
[----:B------:R-:W-:Y:S02]  /*4000*/  IADD3 R131, PT, PT, R21, -0x40, -R154 ;  /* 0xffffffc015837810 */ /* 0x000fe40007ffe89a */
[----:B------:R-:W-:Y:S01]  /*4010*/  I2FP.F32.S32 R4, R123 ;  /* 0x0000007b00047245 */ /* 0x000fe20000201400 */
[----:B------:R-:W-:Y:S01]  /*4020*/  FMUL.FTZ R61, R61, R0 ;  /* 0x000000003d3d7220 */ /* 0x000fe20000410000 */
[----:B------:R-:W-:-:S03]  /*4030*/  IABS R113, R113 ;  /* 0x0000007100717213 */ /* 0x000fc60000000000 */
[----:B------:R-:W4:Y:S01]  /*4040*/  MUFU.TANH R133, R65 ;  /* 0x0000004100857308 */ /* 0x000f220000002400 */
[----:B------:R-:W-:Y:S01]  /*4050*/  I2FP.F32.S32 R110, R110 ;  /* 0x0000006e006e7245 */ /* 0x000fe20000201400 */
[----:B-1----:R-:W-:Y:S01]  /*4060*/  FFMA.FTZ R169, -R224, R4, R169 ;  /* 0x00000004e0a97223 */ /* 0x002fe200000101a9 */
[----:B------:R-:W-:Y:S02]  /*4070*/  IADD3 R111, PT, PT, R21, -0x69, -R154 ;  /* 0xffffff97156f7810 */ /* 0x000fe40007ffe89a */
[----:B------:R-:W-:-:S03]  /*4080*/  IABS R131, R131 ;  /* 0x0000008300837213 */ /* 0x000fc60000000000 */
[----:B------:R-:W1:Y:S01]  /*4090*/  MUFU.TANH R239, R101 ;  /* 0x0000006500ef7308 */ /* 0x000e620000002400 */
[C-C-:B------:R-:W-:Y:S02]  /*40a0*/  IADD3 R115, PT, PT, R21.reuse, -0x58, -R154.reuse ;  /* 0xffffffa815737810 */ /* 0x140fe40007ffe89a */
[----:B------:R-:W-:Y:S02]  /*40b0*/  IADD3 R135, PT, PT, R21, -0x21, -R154 ;  /* 0xffffffdf15877810 */ /* 0x000fe40007ffe89a */
[----:B------:R-:W-:-:S03]  /*40c0*/  I2FP.F32.S32 R4, R113 ;  /* 0x0000007100047245 */ /* 0x000fc60000201400 */
[----:B------:R5:W-:Y:S01]  /*40d0*/  MUFU.TANH R65, R61 ;  /* 0x0000003d00417308 */ /* 0x000be20000002400 */
[----:B------:R-:W-:Y:S02]  /*40e0*/  I2FP.F32.S32 R6, R131 ;  /* 0x0000008300067245 */ /* 0x000fe40000201400 */
[----:B------:R-:W-:Y:S02]  /*40f0*/  IABS R111, R111 ;  /* 0x0000006f006f7213 */ /* 0x000fe40000000000 */
[----:B------:R-:W-:Y:S01]  /*4100*/  IABS R115, R115 ;  /* 0x0000007300737213 */ /* 0x000fe20000000000 */
[----:B------:R-:W-:Y:S01]  /*4110*/  FMUL.FTZ R20, R20, R0 ;  /* 0x0000000014147220 */ /* 0x000fe20000410000 */
[----:B------:R-:W-:Y:S01]  /*4120*/  IABS R135, R135 ;  /* 0x0000008700877213 */ /* 0x000fe20000000000 */
[C---:B--2---:R-:W-:Y:S01]  /*4130*/  FFMA.FTZ R149, -R224.reuse, R4, R149 ;  /* 0x00000004e0957223 */ /* 0x044fe20000010195 */
[----:B------:R-:W-:Y:S01]  /*4140*/  I2FP.F32.S32 R4, R111 ;  /* 0x0000006f00047245 */ /* 0x000fe20000201400 */
[----:B---3--:R-:W-:Y:S01]  /*4150*/  FFMA.FTZ R189, -R224, R6, R189 ;  /* 0x00000006e0bd7223 */ /* 0x008fe200000101bd */
[----:B------:R-:W-:-:S02]  /*4160*/  IMAD.IADD R46, R21, 0x1, -R154 ;  /* 0x00000001152e7824 */ /* 0x000fc400078e0a9a */
[----:B-----5:R-:W-:Y:S01]  /*4170*/  FFMA.FTZ R61, -R224, R110, R7 ;  /* 0x0000006ee03d7223 */ /* 0x020fe20000010107 */
[-C--:B------:R-:W-:Y:S01]  /*4180*/  FMUL.FTZ R7, R16, R0.reuse ;  /* 0x0000000010077220 */ /* 0x080fe20000410000 */
[----:B------:R-:W-:Y:S01]  /*4190*/  I2FP.F32.S32 R135, R135 ;  /* 0x0000008700877245 */ /* 0x000fe20000201400 */
[-C--:B------:R-:W-:Y:S01]  /*41a0*/  FMUL.FTZ R72, R72, R0.reuse ;  /* 0x0000000048487220 */ /* 0x080fe20000410000 */
[----:B------:R-:W-:Y:S01]  /*41b0*/  I2FP.F32.S32 R6, R115 ;  /* 0x0000007300067245 */ /* 0x000fe20000201400 */
[----:B------:R-:W-:Y:S01]  /*41c0*/  FMUL.FTZ R64, R64, R0 ;  /* 0x0000000040407220 */ /* 0x000fe20000410000 */
[----:B------:R-:W-:Y:S01]  /*41d0*/  MUFU.TANH R115, R20 ;  /* 0x0000001400737308 */ /* 0x000fe20000002400 */
[----:B----4-:R-:W-:Y:S01]  /*41e0*/  FFMA.FTZ R133, -R224, R4, R133 ;  /* 0x00000004e0857223 */ /* 0x010fe20000010185 */
[----:B------:R-:W-:Y:S02]  /*41f0*/  VIADD R4, R46, 0xfffffff8 ;  /* 0xfffffff82e047836 */ /* 0x000fe40000000000 */
[----:B-1----:R-:W-:-:S04]  /*4200*/  FFMA.FTZ R239, -R224, R135, R239 ;  /* 0x00000087e0ef7223 */ /* 0x002fc800000101ef */
[----:B------:R-:W1:Y:S01]  /*4210*/  MUFU.TANH R7, R7 ;  /* 0x0000000700077308 */ /* 0x000e620000002400 */
[----:B------:R-:W-:Y:S01]  /*4220*/  FMUL.FTZ R69, R69, R0 ;  /* 0x0000000045457220 */ /* 0x000fe20000410000 */
[----:B------:R-:W-:-:S06]  /*4230*/  IABS R4, R4 ;  /* 0x0000000400047213 */ /* 0x000fcc0000000000 */
[----:B------:R-:W2:Y:S01]  /*4240*/  MUFU.TANH R167, R72 ;  /* 0x0000004800a77308 */ /* 0x000ea20000002400 */
[----:B------:R-:W-:Y:S01]  /*4250*/  FMUL.FTZ R13, R13, R0 ;  /* 0x000000000d0d7220 */ /* 0x000fe20000410000 */
[----:B------:R-:W-:-:S06]  /*4260*/  IABS R111, R46 ;  /* 0x0000002e006f7213 */ /* 0x000fcc0000000000 */
[----:B------:R-:W3:Y:S01]  /*4270*/  MUFU.TANH R135, R64 ;  /* 0x0000004000877308 */ /* 0x000ee20000002400 */
[----:B------:R-:W-:Y:S01]  /*4280*/  IADD3 R108, PT, PT, R21, -0x68, -R154 ;  /* 0xffffff98156c7810 */ /* 0x000fe20007ffe89a */
[-C--:B------:R-:W-:Y:S01]  /*4290*/  FMUL.FTZ R9, R9, R0.reuse ;  /* 0x0000000009097220 */ /* 0x080fe20000410000 */
[----:B------:R-:W-:Y:S01]  /*42a0*/  FMUL.FTZ R89, R89, R0 ;  /* 0x0000000059597220 */ /* 0x000fe20000410000 */
[----:B------:R-:W-:-:S04]  /*42b0*/  I2FP.F32.S32 R4, R4 ;  /* 0x0000000400047245 */ /* 0x000fc80000201400 */
[----:B------:R-:W4:Y:S01]  /*42c0*/  MUFU.TANH R147, R69 ;  /* 0x0000004500937308 */ /* 0x000f220000002400 */
[----:B------:R-:W-:Y:S01]  /*42d0*/  I2FP.F32.S32 R111, R111 ;  /* 0x0000006f006f7245 */ /* 0x000fe20000201400 */
[-C--:B------:R-:W-:Y:S01]  /*42e0*/  FMUL.FTZ R22, R22, R0.reuse ;  /* 0x0000000016167220 */ /* 0x080fe20000410000 */
[C---:B------:R-:W-:Y:S02]  /*42f0*/  VIADD R163, R21.reuse, 0x8 ;  /* 0x0000000815a37836 */ /* 0x040fe40000000000 */
[----:B------:R-:W-:Y:S01]  /*4300*/  FMUL.FTZ R8, R8, R0 ;  /* 0x0000000008087220 */ /* 0x000fe20000410000 */
[--C-:B------:R-:W-:Y:S02]  /*4310*/  IADD3 R109, PT, PT, R21, -0x61, -R154.reuse ;  /* 0xffffff9f156d7810 */ /* 0x100fe40007ffe89a */
[----:B------:R-:W-:Y:S01]  /*4320*/  IABS R108, R108 ;  /* 0x0000006c006c7213 */ /* 0x000fe20000000000 */
[----:B------:R5:W4:Y:S01]  /*4330*/  MUFU.TANH R157, R13 ;  /* 0x0000000d009d7308 */ /* 0x000b220000002400 */
[-C--:B------:R-:W-:Y:S01]  /*4340*/  FMUL.FTZ R96, R96, R0.reuse ;  /* 0x0000000060607220 */ /* 0x080fe20000410000 */
[----:B------:R-:W-:Y:S01]  /*4350*/  FMUL.FTZ R73, R73, R0 ;  /* 0x0000000049497220 */ /* 0x000fe20000410000 */
[C---:B-1----:R-:W-:Y:S01]  /*4360*/  FFMA.FTZ R7, -R224.reuse, R4, R7 ;  /* 0x00000004e0077223 */ /* 0x042fe20000010107 */
[----:B------:R-:W-:Y:S01]  /*4370*/  IADD3 R146, PT, PT, R21, -0x11, -R154 ;  /* 0xffffffef15927810 */ /* 0x000fe20007ffe89a */
[----:B------:R-:W-:-:S03]  /*4380*/  FFMA.FTZ R4, -R224, R111, R115 ;  /* 0x0000006fe0047223 */ /* 0x000fc60000010173 */
[----:B------:R1:W4:Y:S01]  /*4390*/  MUFU.TANH R153, R9 ;  /* 0x0000000900997308 */ /* 0x0003220000002400 */
[--C-:B------:R-:W-:Y:S01]  /*43a0*/  IADD3 R144, PT, PT, R21, -0x18, -R154.reuse ;  /* 0xffffffe815907810 */ /* 0x100fe20007ffe89a */
[--C-:B------:R-:W-:Y:S01]  /*43b0*/  IMAD.IADD R100, R163, 0x1, -R154.reuse ;  /* 0x00000001a3647824 */ /* 0x100fe200078e0a9a */
[--C-:B------:R-:W-:Y:S01]  /*43c0*/  IADD3 R142, PT, PT, R21, -0x19, -R154.reuse ;  /* 0xffffffe7158e7810 */ /* 0x100fe20007ffe89a */
[----:B------:R-:W-:Y:S01]  /*43d0*/  VIADD R113, R35, 0x1 ;  /* 0x0000000123717836 */ /* 0x000fe20000000000 */
[C-C-:B------:R-:W-:Y:S02]  /*43e0*/  IADD3 R134, PT, PT, R21.reuse, -0x28, -R154.reuse ;  /* 0xffffffd815867810 */ /* 0x140fe40007ffe89a */
[C-C-:B------:R-:W-:Y:S01]  /*43f0*/  IADD3 R130, PT, PT, R21.reuse, -0x31, -R154.reuse ;  /* 0xffffffcf15827810 */ /* 0x140fe20007ffe89a */
[----:B------:R2:W-:Y:S01]  /*4400*/  MUFU.TANH R47, R22 ;  /* 0x00000016002f7308 */ /* 0x0005e20000002400 */
[C-C-:B------:R-:W-:Y:S02]  /*4410*/  IADD3 R132, PT, PT, R21.reuse, -0x39, -R154.reuse ;  /* 0xffffffc715847810 */ /* 0x140fe40007ffe89a */
[----:B------:R-:W-:-:S02]  /*4420*/  IADD3 R128, PT, PT, R21, -0x41, -R154 ;  /* 0xffffffbf15807810 */ /* 0x000fc40007ffe89a */
[C-C-:B------:R-:W-:Y:S02]  /*4430*/  IADD3 R126, PT, PT, R21.reuse, -0x48, -R154.reuse ;  /* 0xffffffb8157e7810 */ /* 0x140fe40007ffe89a */
[C-C-:B------:R-:W-:Y:S01]  /*4440*/  IADD3 R124, PT, PT, R21.reuse, -0x49, -R154.reuse ;  /* 0xffffffb7157c7810 */ /* 0x140fe20007ffe89a */
[----:B------:R3:W-:Y:S01]  /*4450*/  MUFU.TANH R155, R8 ;  /* 0x00000008009b7308 */ /* 0x0007e20000002400 */
[C-C-:B------:R-:W-:Y:S02]  /*4460*/  IADD3 R122, PT, PT, R21.reuse, -0x51, -R154.reuse ;  /* 0xffffffaf157a7810 */ /* 0x140fe40007ffe89a */
[C-C-:B------:R-:W-:Y:S02]  /*4470*/  IADD3 R114, PT, PT, R21.reuse, -0x59, -R154.reuse ;  /* 0xffffffa715727810 */ /* 0x140fe40007ffe89a */
[C-C-:B------:R-:W-:Y:S02]  /*4480*/  IADD3 R104, PT, PT, R21.reuse, -0x71, -R154.reuse ;  /* 0xffffff8f15687810 */ /* 0x140fe40007ffe89a */
[C-C-:B------:R-:W-:Y:S01]  /*4490*/  IADD3 R50, PT, PT, R21.reuse, -0x78, -R154.reuse ;  /* 0xffffff8815327810 */ /* 0x140fe20007ffe89a */
[----:B------:R-:W4:Y:S01]  /*44a0*/  MUFU.TANH R89, R89 ;  /* 0x0000005900597308 */ /* 0x000f220000002400 */
[----:B------:R-:W-:-:S02]  /*44b0*/  IADD3 R49, PT, PT, R21, -0x79, -R154 ;  /* 0xffffff8715317810 */ /* 0x000fc40007ffe89a */
[----:B------:R-:W-:Y:S02]  /*44c0*/  IABS R109, R109 ;  /* 0x0000006d006d7213 */ /* 0x000fe40000000000 */
[----:B------:R-:W-:Y:S02]  /*44d0*/  I2FP.F32.S32 R108, R108 ;  /* 0x0000006c006c7245 */ /* 0x000fe40000201400 */
[C-C-:B------:R-:W-:Y:S01]  /*44e0*/  IADD3 R51, PT, PT, R163.reuse, -0x1, -R154.reuse ;  /* 0xffffffffa3337810 */ /* 0x140fe20007ffe89a */
[----:B------:R4:W4:Y:S01]  /*44f0*/  MUFU.TANH R151, R96 ;  /* 0x0000006000977308 */ /* 0x0009220000002400 */
[C-C-:B------:R-:W-:Y:S02]  /*4500*/  IADD3 R33, PT, PT, R163.reuse, -0x9, -R154.reuse ;  /* 0xfffffff7a3217810 */ /* 0x140fe40007ffe89a */
[C-C-:B------:R-:W-:Y:S02]  /*4510*/  IADD3 R29, PT, PT, R163.reuse, -0x10, -R154.reuse ;  /* 0xfffffff0a31d7810 */ /* 0x140fe40007ffe89a */
[----:B------:R-:W-:-:S02]  /*4520*/  IADD3 R27, PT, PT, R163, -0x11, -R154 ;  /* 0xffffffefa31b7810 */ /* 0x000fc40007ffe89a */
[C-C-:B------:R-:W-:Y:S02]  /*4530*/  IADD3 R17, PT, PT, R163.reuse, -0x18, -R154.reuse ;  /* 0xffffffe8a3117810 */ /* 0x140fe40007ffe89a */
[C-C-:B-----5:R-:W-:Y:S02]  /*4540*/  IADD3 R13, PT, PT, R163.reuse, -0x19, -R154.reuse ;  /* 0xffffffe7a30d7810 */ /* 0x160fe40007ffe89a */
[C-C-:B-1----:R-:W-:Y:S02]  /*4550*/  IADD3 R9, PT, PT, R163.reuse, -0x20, -R154.reuse ;  /* 0xffffffe0a3097810 */ /* 0x142fe40007ffe89a */
[C-C-:B------:R-:W-:Y:S02]  /*4560*/  IADD3 R25, PT, PT, R163.reuse, -0x21, -R154.reuse ;  /* 0xffffffdfa3197810 */ /* 0x140fe40007ffe89a */
[C-C-:B------:R-:W-:Y:S02]  /*4570*/  IADD3 R48, PT, PT, R163.reuse, -0x28, -R154.reuse ;  /* 0xffffffd8a3307810 */ /* 0x140fe40007ffe89a */
[----:B------:R-:W-:-:S02]  /*4580*/  IADD3 R45, PT, PT, R163, -0x29, -R154 ;  /* 0xffffffd7a32d7810 */ /* 0x000fc40007ffe89a */
[C-C-:B------:R-:W-:Y:S02]  /*4590*/  IADD3 R44, PT, PT, R163.reuse, -0x30, -R154.reuse ;  /* 0xffffffd0a32c7810 */ /* 0x140fe40007ffe89a */
[C-C-:B------:R-:W-:Y:S02]  /*45a0*/  IADD3 R43, PT, PT, R163.reuse, -0x31, -R154.reuse ;  /* 0xffffffcfa32b7810 */ /* 0x140fe40007ffe89a */
[C-C-:B------:R-:W-:Y:S02]  /*45b0*/  IADD3 R42, PT, PT, R163.reuse, -0x38, -R154.reuse ;  /* 0xffffffc8a32a7810 */ /* 0x140fe40007ffe89a */
        /* <DEDUP_REMOVED lines=13> */
[C-C-:B--2---:R-:W-:Y:S02]  /*4690*/  IADD3 R22, PT, PT, R163.reuse, -0x70, -R154.reuse ;  /* 0xffffff90a3167810 */ /* 0x144fe40007ffe89a */
[----:B------:R-:W-:-:S02]  /*46a0*/  IADD3 R21, PT, PT, R163, -0x71, -R154 ;  /* 0xffffff8fa3157810 */ /* 0x000fc40007ffe89a */
[C-C-:B---3--:R-:W-:Y:S02]  /*46b0*/  IADD3 R8, PT, PT, R163.reuse, -0x78, -R154.reuse ;  /* 0xffffff88a3087810 */ /* 0x148fe40007ffe89a */
[----:B------:R-:W-:Y:S02]  /*46c0*/  IADD3 R12, PT, PT, R163, -0x79, -R154 ;  /* 0xffffff87a30c7810 */ /* 0x000fe40007ffe89a */
[----:B------:R-:W-:Y:S01]  /*46d0*/  ISETP.GT.AND P1, PT, R210, R35, PT ;  /* 0x00000023d200720c */ /* 0x000fe20003f24270 */
[----:B------:R-:W1:Y:S01]  /*46e0*/  MUFU.TANH R163, R73 ;  /* 0x0000004900a37308 */ /* 0x000e620000002400 */
[----:B------:R-:W-:Y:S01]  /*46f0*/  FMUL.FTZ R93, R93, R0 ;  /* 0x000000005d5d7220 */ /* 0x000fe20000410000 */
[C---:B------:R-:W-:Y:S01]  /*4700*/  FFMA.FTZ R167, -R224.reuse, R6, R167 ;  /* 0x00000006e0a77223 */ /* 0x040fe200000101a7 */
[----:B------:R-:W-:Y:S01]  /*4710*/  IABS R146, R146 ;  /* 0x0000009200927213 */ /* 0x000fe20000000000 */
[C---:B------:R-:W-:Y:S01]  /*4720*/  VIADD R6, R35.reuse, 0x8 ;  /* 0x0000000823067836 */ /* 0x040fe20000000000 */
[----:B------:R-:W-:Y:S01]  /*4730*/  I2FP.F32.S32 R109, R109 ;  /* 0x0000006d006d7245 */ /* 0x000fe20000201400 */
[----:B------:R-:W-:Y:S01]  /*4740*/  FFMA.FTZ R135, -R224, R108, R135 ;  /* 0x0000006ce0877223 */ /* 0x000fe20000010187 */
[----:B------:R-:W-:Y:S01]  /*4750*/  FSEL R4, R4, -INF , !P1 ;  /* 0xff80000004047808 */ /* 0x000fe20004800000 */
[----:B------:R-:W-:Y:S01]  /*4760*/  VIADD R108, R35, 0x10 ;  /* 0x00000010236c7836 */ /* 0x000fe20000000000 */
[----:B------:R-:W-:Y:S01]  /*4770*/  IABS R142, R142 ;  /* 0x0000008e008e7213 */ /* 0x000fe20000000000 */
[----:B------:R-:W2:Y:S01]  /*4780*/  MUFU.TANH R221, R93 ;  /* 0x0000005d00dd7308 */ /* 0x000ea20000002400 */
[----:B------:R-:W-:Y:S01]  /*4790*/  ISETP.GT.AND P1, PT, R210, R113, PT ;  /* 0x00000071d200720c */ /* 0x000fe20003f24270 */
[----:B------:R-:W-:Y:S01]  /*47a0*/  FMUL.FTZ R57, R57, R0 ;  /* 0x0000000039397220 */ /* 0x000fe20000410000 */
[----:B------:R-:W-:Y:S01]  /*47b0*/  I2FP.F32.S32 R146, R146 ;  /* 0x0000009200927245 */ /* 0x000fe20000201400 */
[----:B----4-:R-:W-:Y:S01]  /*47c0*/  FFMA.FTZ R147, -R224, R109, R147 ;  /* 0x0000006de0937223 */ /* 0x010fe20000010193 */
[----:B------:R-:W-:Y:S01]  /*47d0*/  IABS R132, R132 ;  /* 0x0000008400847213 */ /* 0x000fe20000000000 */
[C---:B------:R-:W-:Y:S01]  /*47e0*/  VIADD R106, R35.reuse, 0x11 ;  /* 0x00000011236a7836 */ /* 0x040fe20000000000 */
[----:B------:R-:W-:Y:S01]  /*47f0*/  ISETP.GT.AND P5, PT, R210, R6, PT ;  /* 0x00000006d200720c */ /* 0x000fe20003fa4270 */
[----:B------:R-:W-:Y:S01]  /*4800*/  VIADD R109, R35, 0x9 ;  /* 0x00000009236d7836 */ /* 0x000fe20000000000 */
[----:B------:R-:W-:Y:S01]  /*4810*/  IABS R144, R144 ;  /* 0x0000009000907213 */ /* 0x000fe20000000000 */
[----:B------:R-:W-:Y:S01]  /*4820*/  FMUL.FTZ R85, R85, R0 ;  /* 0x0000000055557220 */ /* 0x000fe20000410000 */
[----:B------:R-:W-:-:S02]  /*4830*/  I2FP.F32.S32 R142, R142 ;  /* 0x0000008e008e7245 */ /* 0x000fc40000201400 */
[----:B------:R-:W-:Y:S01]  /*4840*/  IABS R110, R100 ;  /* 0x00000064006e7213 */ /* 0x000fe20000000000 */
[C---:B------:R-:W-:Y:S01]  /*4850*/  VIADD R100, R35.reuse, 0x19 ;  /* 0x0000001923647836 */ /* 0x040fe20000000000 */
[----:B------:R-:W-:Y:S02]  /*4860*/  ISETP.GE.AND P2, PT, R35, R209, PT ;  /* 0x000000d12300720c */ /* 0x000fe40003f46270 */
[----:B------:R-:W-:Y:S01]  /*4870*/  FSEL R112, R112, -INF , !P1 ;  /* 0xff80000070707808 */ /* 0x000fe20004800000 */
[----:B------:R3:W4:Y:S01]  /*4880*/  MUFU.TANH R73, R57 ;  /* 0x0000003900497308 */ /* 0x0007220000002400 */
[----:B------:R-:W-:Y:S02]  /*4890*/  IABS R134, R134 ;  /* 0x0000008600867213 */ /* 0x000fe40000000000 */
[----:B------:R-:W-:Y:S02]  /*48a0*/  IABS R114, R114 ;  /* 0x0000007200727213 */ /* 0x000fe40000000000 */
[----:B------:R-:W-:Y:S01]  /*48b0*/  ISETP.GT.AND P1, PT, R210, R108, PT ;  /* 0x0000006cd200720c */ /* 0x000fe20003f24270 */
[C---:B------:R-:W-:Y:S01]  /*48c0*/  FFMA.FTZ R105, -R224.reuse, R146, R157 ;  /* 0x00000092e0697223 */ /* 0x040fe2000001019d */
[----:B------:R-:W-:Y:S01]  /*48d0*/  FMUL.FTZ R81, R81, R0 ;  /* 0x0000000051517220 */ /* 0x000fe20000410000 */
[----:B------:R-:W-:Y:S01]  /*48e0*/  I2FP.F32.S32 R132, R132 ;  /* 0x0000008400847245 */ /* 0x000fe20000201400 */
[----:B------:R-:W-:Y:S01]  /*48f0*/  VIADD R96, R35, 0x20 ;  /* 0x0000002023607836 */ /* 0x000fe20000000000 */
[----:B------:R-:W-:Y:S01]  /*4900*/  FSEL R7, R7, -INF , !P5 ;  /* 0xff80000007077808 */ /* 0x000fe20006800000 */
[----:B------:R5:W4:Y:S01]  /*4910*/  MUFU.TANH R187, R85 ;  /* 0x0000005500bb7308 */ /* 0x000b220000002400 */
[----:B------:R-:W-:Y:S01]  /*4920*/  I2FP.F32.S32 R144, R144 ;  /* 0x0000009000907245 */ /* 0x000fe20000201400 */
[----:B------:R-:W-:Y:S01]  /*4930*/  FFMA.FTZ R97, -R224, R142, R153 ;  /* 0x0000008ee0617223 */ /* 0x000fe20000010199 */
[----:B------:R-:W-:-:S02]  /*4940*/  FSEL R4, R4, -INF , !P2 ;  /* 0xff80000004047808 */ /* 0x000fc40005000000 */
[C---:B------:R-:W-:Y:S02]  /*4950*/  ISETP.GT.AND P5, PT, R210.reuse, R106, PT ;  /* 0x0000006ad200720c */ /* 0x040fe40003fa4270 */
[----:B---3--:R-:W-:Y:S01]  /*4960*/  IABS R57, R104 ;  /* 0x0000006800397213 */ /* 0x008fe20000000000 */
[C---:B------:R-:W-:Y:S01]  /*4970*/  VIADD R104, R35.reuse, 0x18 ;  /* 0x0000001823687836 */ /* 0x040fe20000000000 */
[----:B------:R-:W-:Y:S01]  /*4980*/  I2FP.F32.S32 R134, R134 ;  /* 0x0000008600867245 */ /* 0x000fe20000201400 */
[----:B------:R-:W-:Y:S01]  /*4990*/  VIADD R92, R35, 0x28 ;  /* 0x00000028235c7836 */ /* 0x000fe20000000000 */
[----:B------:R-:W-:Y:S02]  /*49a0*/  I2FP.F32.S32 R114, R114 ;  /* 0x0000007200727245 */ /* 0x000fe40000201400 */
[----:B------:R-:W-:Y:S02]  /*49b0*/  ISETP.GT.AND P2, PT, R210, R109, PT ;  /* 0x0000006dd200720c */ /* 0x000fe40003f44270 */
[----:B------:R-:W-:Y:S01]  /*49c0*/  FSEL R107, R107, -INF , !P1 ;  /* 0xff8000006b6b7808 */ /* 0x000fe20004800000 */
[----:B------:R-:W-:Y:S01]  /*49d0*/  FMUL.FTZ R80, R80, R0 ;  /* 0x0000000050507220 */ /* 0x000fe20000410000 */
[----:B------:R-:W-:Y:S01]  /*49e0*/  IABS R130, R130 ;  /* 0x0000008200827213 */ /* 0x000fe20000000000 */
[----:B------:R-:W3:Y:S01]  /*49f0*/  MUFU.TANH R181, R81 ;  /* 0x0000005100b57308 */ /* 0x000ee20000002400 */
[----:B------:R-:W-:Y:S01]  /*4a00*/  ISETP.GT.AND P1, PT, R210, R100, PT ;  /* 0x00000064d200720c */ /* 0x000fe20003f24270 */
[----:B------:R-:W-:Y:S01]  /*4a10*/  FMUL.FTZ R56, R56, R0 ;  /* 0x0000000038387220 */ /* 0x000fe20000410000 */
[C---:B------:R-:W-:Y:S01]  /*4a20*/  FFMA.FTZ R157, -R224.reuse, R132, R89 ;  /* 0x00000084e09d7223 */ /* 0x040fe20000010159 */
[----:B------:R-:W-:Y:S01]  /*4a30*/  FSEL R105, R105, -INF , !P5 ;  /* 0xff80000069697808 */ /* 0x000fe20006800000 */
[C---:B------:R-:W-:Y:S01]  /*4a40*/  FFMA.FTZ R101, -R224.reuse, R144, R155 ;  /* 0x00000090e0657223 */ /* 0x040fe2000001019b */
[----:B------:R-:W-:Y:S01]  /*4a50*/  VIADD R89, R35, 0x29 ;  /* 0x0000002923597836 */ /* 0x000fe20000000000 */
[----:B------:R-:W-:Y:S01]  /*4a60*/  FSEL R5, R5, -INF , !P2 ;  /* 0xff80000005057808 */ /* 0x000fe20005000000 */
[----:B------:R-:W-:Y:S01]  /*4a70*/  FFMA.FTZ R127, -R224, R134, R151 ;  /* 0x00000086e07f7223 */ /* 0x000fe20000010197 */
[----:B------:R-:W-:Y:S01]  /*4a80*/  ISETP.GT.AND P5, PT, R210, R96, PT ;  /* 0x00000060d200720c */ /* 0x000fe20003fa4270 */
[----:B-1----:R-:W-:Y:S01]  /*4a90*/  FFMA.FTZ R163, -R224, R114, R163 ;  /* 0x00000072e0a37223 */ /* 0x002fe200000101a3 */
[----:B------:R-:W-:Y:S01]  /*4aa0*/  I2FP.F32.S32 R130, R130 ;  /* 0x0000008200827245 */ /* 0x000fe20000201400 */
[----:B------:R-:W-:Y:S01]  /*4ab0*/  VIADD R93, R35, 0x21 ;  /* 0x00000021235d7836 */ /* 0x000fe20000000000 */
[C---:B------:R-:W-:Y:S01]  /*4ac0*/  ISETP.GT.AND P2, PT, R210.reuse, R104, PT ;  /* 0x00000068d200720c */ /* 0x040fe20003f44270 */
[----:B------:R1:W3:Y:S01]  /*4ad0*/  MUFU.TANH R183, R80 ;  /* 0x0000005000b77308 */ /* 0x0002e20000002400 */
[----:B------:R-:W-:Y:S01]  /*4ae0*/  FSEL R97, R97, -INF , !P1 ;  /* 0xff80000061617808 */ /* 0x000fe20004800000 */
[----:B-----5:R-:W-:Y:S01]  /*4af0*/  VIADD R85, R35, 0x31 ;  /* 0x0000003123557836 */ /* 0x020fe20000000000 */
[----:B------:R-:W-:Y:S01]  /*4b00*/  IABS R114, R49 ;  /* 0x0000003100727213 */ /* 0x000fe20000000000 */
[----:B------:R-:W-:Y:S01]  /*4b10*/  FMUL.FTZ R77, R77, R0 ;  /* 0x000000004d4d7220 */ /* 0x000fe20000410000 */
[----:B------:R-:W-:-:S03]  /*4b20*/  ISETP.GT.AND P1, PT, R210, R92, PT ;  /* 0x0000005cd200720c */ /* 0x000fc60003f24270 */
[----:B------:R-:W5:Y:S01]  /*4b30*/  MUFU.TANH R69, R56 ;  /* 0x0000003800457308 */ /* 0x000f620000002400 */
[----:B------:R-:W-:Y:S01]  /*4b40*/  FSEL R241, R241, -INF , !P5 ;  /* 0xff800000f1f17808 */ /* 0x000fe20006800000 */
[----:B------:R-:W-:Y:S01]  /*4b50*/  VIADD R84, R35, 0x38 ;  /* 0x0000003823547836 */ /* 0x000fe20000000000 */
[----:B------:R-:W-:Y:S01]  /*4b60*/  IABS R128, R128 ;  /* 0x0000008000807213 */ /* 0x000fe20000000000 */
[----:B--2---:R-:W-:Y:S01]  /*4b70*/  FFMA.FTZ R221, -R224, R130, R221 ;  /* 0x00000082e0dd7223 */ /* 0x004fe200000101dd */
[----:B------:R-:W-:Y:S01]  /*4b80*/  FSEL R101, R101, -INF , !P2 ;  /* 0xff80000065657808 */ /* 0x000fe20005000000 */
[C---:B------:R-:W-:Y:S01]  /*4b90*/  VIADD R88, R35.reuse, 0x30 ;  /* 0x0000003023587836 */ /* 0x040fe20000000000 */
[C---:B------:R-:W-:Y:S01]  /*4ba0*/  ISETP.GT.AND P5, PT, R210.reuse, R89, PT ;  /* 0x00000059d200720c */ /* 0x040fe20003fa4270 */
[----:B------:R2:W5:Y:S01]  /*4bb0*/  MUFU.TANH R171, R77 ;  /* 0x0000004d00ab7308 */ /* 0x0005620000002400 */
[----:B------:R-:W-:Y:S01]  /*4bc0*/  I2FP.F32.S32 R114, R114 ;  /* 0x0000007200727245 */ /* 0x000fe20000201400 */
[----:B-1----:R-:W-:Y:S01]  /*4bd0*/  VIADD R80, R35, 0x40 ;  /* 0x0000004023507836 */ /* 0x002fe20000000000 */
[----:B------:R-:W-:-:S02]  /*4be0*/  ISETP.GT.AND P2, PT, R210, R93, PT ;  /* 0x0000005dd200720c */ /* 0x000fc40003f44270 */
[----:B------:R-:W-:Y:S02]  /*4bf0*/  FSEL R127, R127, -INF , !P1 ;  /* 0xff8000007f7f7808 */ /* 0x000fe40004800000 */
[----:B------:R-:W-:Y:S02]  /*4c00*/  IABS R124, R124 ;  /* 0x0000007c007c7213 */ /* 0x000fe40000000000 */
[----:B------:R-:W-:Y:S01]  /*4c10*/  ISETP.GT.AND P1, PT, R210, R85, PT ;  /* 0x00000055d200720c */ /* 0x000fe20003f24270 */
[----:B------:R-:W-:Y:S01]  /*4c20*/  FMUL.FTZ R115, R18, R0 ;  /* 0x0000000012737220 */ /* 0x000fe20000410000 */
[----:B------:R-:W-:Y:S02]  /*4c30*/  I2FP.F32.S32 R128, R128 ;  /* 0x0000008000807245 */ /* 0x000fe40000201400 */
[----:B------:R-:W-:Y:S01]  /*4c40*/  FSEL R125, R125, -INF , !P5 ;  /* 0xff8000007d7d7808 */ /* 0x000fe20006800000 */
[----:B----4-:R-:W-:Y:S01]  /*4c50*/  FFMA.FTZ R114, -R224, R114, R73 ;  /* 0x00000072e0727223 */ /* 0x010fe20000010149 */
[----:B------:R-:W-:Y:S01]  /*4c60*/  FSEL R239, R239, -INF , !P2 ;  /* 0xff800000efef7808 */ /* 0x000fe20005000000 */
[C---:B------:R-:W-:Y:S01]  /*4c70*/  VIADD R81, R35.reuse, 0x39 ;  /* 0x0000003923517836 */ /* 0x040fe20000000000 */
[----:B------:R-:W-:Y:S01]  /*4c80*/  ISETP.GT.AND P5, PT, R210, R84, PT ;  /* 0x00000054d200720c */ /* 0x000fe20003fa4270 */
[C---:B--2---:R-:W-:Y:S01]  /*4c90*/  VIADD R77, R35.reuse, 0x41 ;  /* 0x00000041234d7836 */ /* 0x044fe20000000000 */
[----:B------:R-:W-:Y:S01]  /*4ca0*/  IABS R126, R126 ;  /* 0x0000007e007e7213 */ /* 0x000fe20000000000 */
[----:B------:R-:W-:Y:S01]  /*4cb0*/  VIADD R73, R35, 0x49 ;  /* 0x0000004923497836 */ /* 0x000fe20000000000 */
[----:B------:R-:W-:-:S02]  /*4cc0*/  I2FP.F32.S32 R124, R124 ;  /* 0x0000007c007c7245 */ /* 0x000fc40000201400 */
[----:B------:R-:W-:Y:S02]  /*4cd0*/  IABS R56, R50 ;  /* 0x0000003200387213 */ /* 0x000fe40000000000 */
[C---:B------:R-:W-:Y:S02]  /*4ce0*/  ISETP.GT.AND P2, PT, R210.reuse, R88, PT ;  /* 0x00000058d200720c */ /* 0x040fe40003f44270 */
[----:B------:R-:W-:Y:S01]  /*4cf0*/  FSEL R221, R221, -INF , !P1 ;  /* 0xff800000dddd7808 */ /* 0x000fe20004800000 */
[----:B------:R-:W-:Y:S01]  /*4d00*/  FMUL.FTZ R23, R23, R0 ;  /* 0x0000000017177220 */ /* 0x000fe20000410000 */
[----:B------:R-:W-:Y:S01]  /*4d10*/  ISETP.GT.AND P1, PT, R210, R80, PT ;  /* 0x00000050d200720c */ /* 0x000fe20003f24270 */
[C---:B------:R-:W-:Y:S01]  /*4d20*/  FFMA.FTZ R187, -R224.reuse, R128, R187 ;  /* 0x00000080e0bb7223 */ /* 0x040fe200000101bb */
[----:B------:R-:W-:Y:S01]  /*4d30*/  I2FP.F32.S32 R57, R57 ;  /* 0x0000003900397245 */ /* 0x000fe20000201400 */
[----:B------:R-:W-:Y:S01]  /*4d40*/  VIADD R72, R35, 0x50 ;  /* 0x0000005023487836 */ /* 0x000fe20000000000 */
[----:B------:R-:W-:Y:S01]  /*4d50*/  FSEL R159, R159, -INF , !P5 ;  /* 0xff8000009f9f7808 */ /* 0x000fe20006800000 */
[----:B------:R-:W1:Y:S01]  /*4d60*/  MUFU.TANH R115, R115 ;  /* 0x0000007300737308 */ /* 0x000e620000002400 */
[----:B------:R-:W-:Y:S01]  /*4d70*/  I2FP.F32.S32 R126, R126 ;  /* 0x0000007e007e7245 */ /* 0x000fe20000201400 */
[----:B---3--:R-:W-:Y:S01]  /*4d80*/  FFMA.FTZ R181, -R224, R124, R181 ;  /* 0x0000007ce0b57223 */ /* 0x008fe200000101b5 */
[----:B------:R-:W-:Y:S01]  /*4d90*/  I2FP.F32.S32 R56, R56 ;  /* 0x0000003800387245 */ /* 0x000fe20000201400 */
[----:B------:R-:W-:Y:S01]  /*4da0*/  VIADD R76, R35, 0x48 ;  /* 0x00000048234c7836 */ /* 0x000fe20000000000 */
[----:B------:R-:W-:-:S02]  /*4db0*/  FSEL R223, R223, -INF , !P2 ;  /* 0xff800000dfdf7808 */ /* 0x000fc40005000000 */
[C---:B------:R-:W-:Y:S01]  /*4dc0*/  ISETP.GT.AND P5, PT, R210.reuse, R77, PT ;  /* 0x0000004dd200720c */ /* 0x040fe20003fa4270 */
[----:B------:R-:W-:Y:S01]  /*4dd0*/  VIADD R68, R35, 0x58 ;  /* 0x0000005823447836 */ /* 0x000fe20000000000 */
[----:B------:R-:W-:Y:S02]  /*4de0*/  IABS R122, R122 ;  /* 0x0000007a007a7213 */ /* 0x000fe40000000000 */
[C---:B------:R-:W-:Y:S02]  /*4df0*/  ISETP.GT.AND P2, PT, R210.reuse, R81, PT ;  /* 0x00000051d200720c */ /* 0x040fe40003f44270 */
[----:B------:R-:W-:Y:S02]  /*4e00*/  FSEL R189, R189, -INF , !P1 ;  /* 0xff800000bdbd7808 */ /* 0x000fe40004800000 */
[----:B------:R-:W-:Y:S01]  /*4e10*/  ISETP.GT.AND P1, PT, R210, R73, PT ;  /* 0x00000049d200720c */ /* 0x000fe20003f24270 */
[C---:B------:R-:W-:Y:S01]  /*4e20*/  FFMA.FTZ R57, -R224.reuse, R57, R65 ;  /* 0x00000039e0397223 */ /* 0x040fe20000010141 */
[----:B------:R-:W-:Y:S01]  /*4e30*/  FSEL R187, R187, -INF , !P5 ;  /* 0xff800000bbbb7808 */ /* 0x000fe20006800000 */
[----:B------:R-:W2:Y:S01]  /*4e40*/  MUFU.TANH R23, R23 ;  /* 0x0000001700177308 */ /* 0x000ea20000002400 */
[C---:B------:R-:W-:Y:S01]  /*4e50*/  FFMA.FTZ R183, -R224.reuse, R126, R183 ;  /* 0x0000007ee0b77223 */ /* 0x040fe200000101b7 */
[----:B------:R-:W-:Y:S01]  /*4e60*/  I2FP.F32.S32 R122, R122 ;  /* 0x0000007a007a7245 */ /* 0x000fe20000201400 */
[----:B-----5:R-:W-:Y:S01]  /*4e70*/  FFMA.FTZ R56, -R224, R56, R69 ;  /* 0x00000038e0387223 */ /* 0x020fe20000010145 */
[----:B------:R-:W-:Y:S01]  /*4e80*/  VIADD R65, R35, 0x59 ;  /* 0x0000005923417836 */ /* 0x000fe20000000000 */
[----:B------:R-:W-:Y:S01]  /*4e90*/  FSEL R157, R157, -INF , !P2 ;  /* 0xff8000009d9d7808 */ /* 0x000fe20005000000 */
[C---:B------:R-:W-:Y:S01]  /*4ea0*/  VIADD R69, R35.reuse, 0x51 ;  /* 0x0000005123457836 */ /* 0x040fe20000000000 */
[----:B------:R-:W-:Y:S01]  /*4eb0*/  ISETP.GT.AND P5, PT, R210, R72, PT ;  /* 0x00000048d200720c */ /* 0x000fe20003fa4270 */
[----:B------:R-:W-:Y:S01]  /*4ec0*/  VIADD R60, R35, 0x61 ;  /* 0x00000061233c7836 */ /* 0x000fe20000000000 */
[----:B------:R-:W-:-:S02]  /*4ed0*/  I2FP.F32.S32 R110, R110 ;  /* 0x0000006e006e7245 */ /* 0x000fc40000201400 */
[C---:B------:R-:W-:Y:S02]  /*4ee0*/  ISETP.GT.AND P2, PT, R210.reuse, R76, PT ;  /* 0x0000004cd200720c */ /* 0x040fe40003f44270 */
[----:B------:R-:W-:Y:S02]  /*4ef0*/  FSEL R181, R181, -INF , !P1 ;  /* 0xff800000b5b57808 */ /* 0x000fe40004800000 */
[C---:B------:R-:W-:Y:S01]  /*4f00*/  ISETP.GT.AND P1, PT, R210.reuse, R68, PT ;  /* 0x00000044d200720c */ /* 0x040fe20003f24270 */
[----:B------:R-:W-:Y:S01]  /*4f10*/  VIADD R208, R210, 0x8 ;  /* 0x00000008d2d07836 */ /* 0x000fe20000000000 */
[----:B------:R-:W-:Y:S01]  /*4f20*/  FSEL R169, R169, -INF , !P5 ;  /* 0xff800000a9a97808 */ /* 0x000fe20006800000 */
[C---:B------:R-:W-:Y:S01]  /*4f30*/  FFMA.FTZ R171, -R224.reuse, R122, R171 ;  /* 0x0000007ae0ab7223 */ /* 0x040fe200000101ab */
[----:B------:R-:W-:Y:S01]  /*4f40*/  VIADD R50, R35, 0x68 ;  /* 0x0000006823327836 */ /* 0x000fe20000000000 */
[----:B------:R-:W-:Y:S01]  /*4f50*/  FSEL R183, R183, -INF , !P2 ;  /* 0xff800000b7b77808 */ /* 0x000fe20005000000 */
[----:B------:R-:W-:Y:S01]  /*4f60*/  FFMA.FTZ R110, -R224, R110, R47 ;  /* 0x0000006ee06e7223 */ /* 0x000fe2000001012f */
[C---:B------:R-:W-:Y:S01]  /*4f70*/  ISETP.GT.AND P5, PT, R210.reuse, R65, PT ;  /* 0x00000041d200720c */ /* 0x040fe20003fa4270 */
[C---:B------:R-:W-:Y:S01]  /*4f80*/  VIADD R64, R35.reuse, 0x60 ;  /* 0x0000006023407836 */ /* 0x040fe20000000000 */
[----:B------:R-:W-:Y:S01]  /*4f90*/  ISETP.GT.AND P2, PT, R210, R69, PT ;  /* 0x00000045d200720c */ /* 0x000fe20003f44270 */
[----:B------:R-:W-:Y:S01]  /*4fa0*/  VIADD R47, R35, 0x70 ;  /* 0x00000070232f7836 */ /* 0x000fe20000000000 */
[----:B------:R-:W-:-:S02]  /*4fb0*/  FSEL R167, R167, -INF , !P1 ;  /* 0xff800000a7a77808 */ /* 0x000fc40004800000 */
[----:B------:R-:W-:Y:S02]  /*4fc0*/  ISETP.GT.AND P1, PT, R210, R60, PT ;  /* 0x0000003cd200720c */ /* 0x000fe40003f24270 */
[----:B------:R-:W-:Y:S01]  /*4fd0*/  IABS R18, R51 ;  /* 0x0000003300127213 */ /* 0x000fe20000000000 */
[----:B------:R-:W-:Y:S01]  /*4fe0*/  VIADD R46, R35, 0x71 ;  /* 0x00000071232e7836 */ /* 0x000fe20000000000 */
[----:B------:R-:W-:Y:S01]  /*4ff0*/  ISETP.GT.AND P0, PT, R208, R35, PT ;  /* 0x00000023d000720c */ /* 0x000fe20003f04270 */
[----:B------:R-:W-:Y:S01]  /*5000*/  FMUL.FTZ R14, R14, R0 ;  /* 0x000000000e0e7220 */ /* 0x000fe20000410000 */
[----:B------:R-:W-:Y:S01]  /*5010*/  FSEL R163, R163, -INF , !P5 ;  /* 0xff800000a3a37808 */ /* 0x000fe20006800000 */
[----:B------:R-:W-:Y:S01]  /*5020*/  VIADD R49, R35, 0x69 ;  /* 0x0000006923317836 */ /* 0x000fe20000000000 */
[----:B------:R-:W-:Y:S02]  /*5030*/  FSEL R171, R171, -INF , !P2 ;  /* 0xff800000abab7808 */ /* 0x000fe40005000000 */
[C---:B------:R-:W-:Y:S01]  /*5040*/  ISETP.GT.AND P5, PT, R210.reuse, R50, PT ;  /* 0x00000032d200720c */ /* 0x040fe20003fa4270 */
[C---:B------:R-:W-:Y:S01]  /*5050*/  VIADD R20, R35.reuse, 0x78 ;  /* 0x0000007823147836 */ /* 0x040fe20000000000 */
[----:B------:R-:W-:Y:S01]  /*5060*/  ISETP.GT.AND P2, PT, R210, R64, PT ;  /* 0x00000040d200720c */ /* 0x000fe20003f44270 */
[----:B------:R-:W-:Y:S01]  /*5070*/  VIADD R16, R35, 0x79 ;  /* 0x0000007923107836 */ /* 0x000fe20000000000 */
[----:B------:R-:W-:Y:S01]  /*5080*/  FSEL R147, R147, -INF , !P1 ;  /* 0xff80000093937808 */ /* 0x000fe20004800000 */
[----:B-1----:R-:W-:Y:S01]  /*5090*/  FFMA.FTZ R115, -R224, R111, R115 ;  /* 0x0000006fe0737223 */ /* 0x002fe20000010173 */
[----:B------:R-:W-:-:S02]  /*50a0*/  ISETP.GE.AND P4, PT, R35, R207, PT ;  /* 0x000000cf2300720c */ /* 0x000fc40003f86270 */
[----:B------:R-:W-:Y:S02]  /*50b0*/  ISETP.GT.AND P1, PT, R210, R47, PT ;  /* 0x0000002fd200720c */ /* 0x000fe40003f24270 */
[----:B------:R-:W-:Y:S01]  /*50c0*/  I2FP.F32.S32 R18, R18 ;  /* 0x0000001200127245 */ /* 0x000fe20000201400 */
[----:B------:R1:W3:Y:S01]  /*50d0*/  MUFU.TANH R111, R14 ;  /* 0x0000000e006f7308 */ /* 0x0002e20000002400 */
[----:B------:R-:W-:Y:S01]  /*50e0*/  FSEL R35, R110, -INF , !P0 ;  /* 0xff8000006e237808 */ /* 0x000fe20004000000 */
[----:B------:R-:W-:Y:S01]  /*50f0*/  FMUL.FTZ R110, R19, R0 ;  /* 0x00000000136e7220 */ /* 0x000fe20000410000 */
[----:B------:R-:W-:Y:S02]  /*5100*/  FSEL R135, R135, -INF , !P5 ;  /* 0xff80000087877808 */ /* 0x000fe40006800000 */
[----:B------:R-:W-:Y:S02]  /*5110*/  FSEL R149, R149, -INF , !P2 ;  /* 0xff80000095957808 */ /* 0x000fe40005000000 */
[----:B------:R-:W-:Y:S01]  /*5120*/  ISETP.GT.AND P5, PT, R210, R46, PT ;  /* 0x0000002ed200720c */ /* 0x000fe20003fa4270 */
[----:B--2---:R-:W-:Y:S01]  /*5130*/  FFMA.FTZ R18, -R224, R18, R23 ;  /* 0x00000012e0127223 */ /* 0x004fe20000010117 */
[----:B------:R-:W-:-:S02]  /*5140*/  ISETP.GT.AND P2, PT, R210, R49, PT ;  /* 0x00000031d200720c */ /* 0x000fc40003f44270 */
[----:B------:R-:W-:Y:S01]  /*5150*/  FSEL R61, R61, -INF , !P1 ;  /* 0xff8000003d3d7808 */ /* 0x000fe20004800000 */
[----:B------:R-:W2:Y:S01]  /*5160*/  MUFU.TANH R23, R110 ;  /* 0x0000006e00177308 */ /* 0x000ea20000002400 */
[C---:B------:R-:W-:Y:S02]  /*5170*/  ISETP.GT.AND P1, PT, R210.reuse, R16, PT ;  /* 0x00000010d200720c */ /* 0x040fe40003f24270 */
[----:B------:R-:W-:Y:S02]  /*5180*/  FSEL R57, R57, -INF , !P5 ;  /* 0xff80000039397808 */ /* 0x000fe40006800000 */
[----:B------:R-:W-:Y:S02]  /*5190*/  FSEL R133, R133, -INF , !P2 ;  /* 0xff80000085857808 */ /* 0x000fe40005000000 */
[----:B------:R-:W-:Y:S02]  /*51a0*/  ISETP.GE.AND P5, PT, R113, R209, PT ;  /* 0x000000d17100720c */ /* 0x000fe40003fa6270 */
[----:B------:R-:W-:-:S02]  /*51b0*/  ISETP.GT.AND P2, PT, R210, R20, PT ;  /* 0x00000014d200720c */ /* 0x000fc40003f44270 */
[----:B------:R-:W-:Y:S02]  /*51c0*/  FSEL R51, R114, -INF , !P1 ;  /* 0xff80000072337808 */ /* 0x000fe40004800000 */
[----:B------:R-:W-:Y:S02]  /*51d0*/  ISETP.GT.AND P1, PT, R208, R113, PT ;  /* 0x00000071d000720c */ /* 0x000fe40003f24270 */
[----:B------:R-:W-:Y:S02]  /*51e0*/  IABS R29, R29 ;  /* 0x0000001d001d7213 */ /* 0x000fe40000000000 */
[----:B------:R-:W-:Y:S02]  /*51f0*/  FSEL R35, R35, -INF , !P4 ;  /* 0xff80000023237808 */ /* 0x000fe40006000000 */
[----:B------:R-:W-:Y:S02]  /*5200*/  FSEL R19, R112, -INF , !P5 ;  /* 0xff80000070137808 */ /* 0x000fe40006800000 */
[----:B------:R-:W-:-:S02]  /*5210*/  FSEL R56, R56, -INF , !P2 ;  /* 0xff80000038387808 */ /* 0x000fc40005000000 */
[C---:B------:R-:W-:Y:S02]  /*5220*/  ISETP.GE.AND P0, PT, R6.reuse, R209, PT ;  /* 0x000000d10600720c */ /* 0x040fe40003f06270 */
[-C--:B------:R-:W-:Y:S02]  /*5230*/  ISETP.GE.AND P4, PT, R6, R207.reuse, PT ;  /* 0x000000cf0600720c */ /* 0x080fe40003f86270 */
[----:B------:R-:W-:Y:S02]  /*5240*/  ISETP.GT.AND P5, PT, R208, R6, PT ;  /* 0x00000006d000720c */ /* 0x000fe40003fa4270 */
[----:B------:R-:W-:Y:S02]  /*5250*/  ISETP.GE.AND P2, PT, R113, R207, PT ;  /* 0x000000cf7100720c */ /* 0x000fe40003f46270 */
[----:B------:R-:W-:Y:S01]  /*5260*/  FSEL R6, R18, -INF , !P1 ;  /* 0xff80000012067808 */ /* 0x000fe20004800000 */
[----:B------:R-:W-:Y:S01]  /*5270*/  FMUL.FTZ R15, R15, R0 ;  /* 0x000000000f0f7220 */ /* 0x000fe20000410000 */
[----:B------:R-:W-:-:S02]  /*5280*/  IABS R33, R33 ;  /* 0x0000002100217213 */ /* 0x000fc40000000000 */
[----:B-1----:R-:W-:Y:S02]  /*5290*/  I2FP.F32.S32 R14, R29 ;  /* 0x0000001d000e7245 */ /* 0x002fe40000201400 */
[----:B------:R-:W-:Y:S02]  /*52a0*/  ISETP.GE.AND P1, PT, R109, R209, PT ;  /* 0x000000d16d00720c */ /* 0x000fe40003f26270 */
[----:B------:R-:W-:Y:S02]  /*52b0*/  FSEL R6, R6, -INF , !P2 ;  /* 0xff80000006067808 */ /* 0x000fe40005000000 */
[----:B------:R-:W-:Y:S01]  /*52c0*/  FSEL R7, R7, -INF , !P0 ;  /* 0xff80000007077808 */ /* 0x000fe20004000000 */
[----:B---3--:R-:W-:Y:S01]  /*52d0*/  FFMA.FTZ R14, -R224, R14, R111 ;  /* 0x0000000ee00e7223 */ /* 0x008fe2000001016f */
[----:B------:R-:W-:Y:S02]  /*52e0*/  ISETP.GE.AND P2, PT, R109, R207, PT ;  /* 0x000000cf6d00720c */ /* 0x000fe40003f46270 */
[----:B------:R-:W-:-:S02]  /*52f0*/  I2FP.F32.S32 R33, R33 ;  /* 0x0000002100217245 */ /* 0x000fc40000201400 */
[----:B------:R-:W-:Y:S01]  /*5300*/  ISETP.GT.AND P0, PT, R208, R109, PT ;  /* 0x0000006dd000720c */ /* 0x000fe20003f04270 */
[----:B------:R-:W-:Y:S01]  /*5310*/  FMUL.FTZ R111, R10, R0 ;  /* 0x000000000a6f7220 */ /* 0x000fe20000410000 */
[----:B------:R1:W3:Y:S01]  /*5320*/  MUFU.TANH R109, R15 ;  /* 0x0000000f006d7308 */ /* 0x0002e20000002400 */
[----:B------:R-:W-:Y:S02]  /*5330*/  FSEL R115, R115, -INF , !P5 ;  /* 0xff80000073737808 */ /* 0x000fe40006800000 */
[----:B------:R-:W-:Y:S02]  /*5340*/  FSEL R5, R5, -INF , !P1 ;  /* 0xff80000005057808 */ /* 0x000fe40004800000 */
[----:B------:R-:W-:Y:S01]  /*5350*/  ISETP.GT.AND P1, PT, R208, R108, PT ;  /* 0x0000006cd000720c */ /* 0x000fe20003f24270 */
[----:B--2---:R-:W-:Y:S01]  /*5360*/  FFMA.FTZ R23, -R224, R33, R23 ;  /* 0x00000021e0177223 */ /* 0x004fe20000010117 */
[----:B------:R-:W-:Y:S01]  /*5370*/  FSEL R33, R115, -INF , !P4 ;  /* 0xff80000073217808 */ /* 0x000fe20006000000 */
[----:B------:R-:W2:Y:S01]  /*5380*/  MUFU.TANH R111, R111 ;  /* 0x0000006f006f7308 */ /* 0x000ea20000002400 */
[----:B------:R-:W-:-:S02]  /*5390*/  ISETP.GE.AND P4, PT, R108, R207, PT ;  /* 0x000000cf6c00720c */ /* 0x000fc40003f86270 */
[----:B------:R-:W-:Y:S02]  /*53a0*/  IABS R17, R17 ;  /* 0x0000001100117213 */ /* 0x000fe40000000000 */
[----:B------:R-:W-:Y:S01]  /*53b0*/  FSEL R14, R14, -INF , !P1 ;  /* 0xff8000000e0e7808 */ /* 0x000fe20004800000 */
[----:B------:R-:W-:Y:S01]  /*53c0*/  FMUL.FTZ R10, R11, R0 ;  /* 0x000000000b0a7220 */ /* 0x000fe20000410000 */
[----:B------:R-:W-:Y:S02]  /*53d0*/  IABS R27, R27 ;  /* 0x0000001b001b7213 */ /* 0x000fe40000000000 */
[----:B-1----:R-:W-:Y:S02]  /*53e0*/  FSEL R15, R14, -INF , !P4 ;  /* 0xff8000000e0f7808 */ /* 0x002fe40006000000 */
[----:B------:R-:W-:Y:S02]  /*53f0*/  I2FP.F32.S32 R14, R17 ;  /* 0x00000011000e7245 */ /* 0x000fe40000201400 */
[----:B------:R1:W4:Y:S01]  /*5400*/  MUFU.TANH R17, R10 ;  /* 0x0000000a00117308 */ /* 0x0003220000002400 */
[----:B------:R-:W-:-:S02]  /*5410*/  I2FP.F32.S32 R27, R27 ;  /* 0x0000001b001b7245 */ /* 0x000fc40000201400 */
[----:B------:R-:W-:Y:S02]  /*5420*/  ISETP.GE.AND P5, PT, R108, R209, PT ;  /* 0x000000d16c00720c */ /* 0x000fe40003fa6270 */
[----:B------:R-:W-:Y:S01]  /*5430*/  IABS R13, R13 ;  /* 0x0000000d000d7213 */ /* 0x000fe20000000000 */
[----:B---3--:R-:W-:Y:S01]  /*5440*/  FFMA.FTZ R27, -R224, R27, R109 ;  /* 0x0000001be01b7223 */ /* 0x008fe2000001016d */
[----:B------:R-:W-:Y:S02]  /*5450*/  FSEL R23, R23, -INF , !P0 ;  /* 0xff80000017177808 */ /* 0x000fe40004000000 */
[----:B------:R-:W-:Y:S02]  /*5460*/  FSEL R29, R107, -INF , !P5 ;  /* 0xff8000006b1d7808 */ /* 0x000fe40006800000 */
[----:B------:R-:W-:Y:S02]  /*5470*/  ISETP.GT.AND P5, PT, R208, R106, PT ;  /* 0x0000006ad000720c */ /* 0x000fe40003fa4270 */
[----:B------:R-:W-:Y:S01]  /*5480*/  IABS R18, R9 ;  /* 0x0000000900127213 */ /* 0x000fe20000000000 */
[----:B------:R-:W-:Y:S01]  /*5490*/  IMAD.MOV.U32 R9, RZ, RZ, R13 ;  /* 0x000000ffff097224 */ /* 0x000fe200078e000d */
[----:B------:R-:W-:Y:S01]  /*54a0*/  ISETP.GE.AND P0, PT, R106, R209, PT ;  /* 0x000000d16a00720c */ /* 0x000fe20003f06270 */
[----:B------:R-:W-:Y:S01]  /*54b0*/  FMUL.FTZ R103, R103, R0 ;  /* 0x0000000067677220 */ /* 0x000fe20000410000 */
[----:B------:R-:W-:-:S02]  /*54c0*/  FSEL R23, R23, -INF , !P2 ;  /* 0xff80000017177808 */ /* 0x000fc40005000000 */
[----:B------:R-:W-:Y:S02]  /*54d0*/  ISETP.GE.AND P2, PT, R106, R207, PT ;  /* 0x000000cf6a00720c */ /* 0x000fe40003f46270 */
[----:B------:R-:W-:Y:S01]  /*54e0*/  FSEL R27, R27, -INF , !P5 ;  /* 0xff8000001b1b7808 */ /* 0x000fe20006800000 */
[----:B--2---:R-:W-:Y:S01]  /*54f0*/  FFMA.FTZ R14, -R224, R14, R111 ;  /* 0x0000000ee00e7223 */ /* 0x004fe2000001016f */
[----:B------:R-:W-:Y:S02]  /*5500*/  ISETP.GE.AND P5, PT, R100, R209, PT ;  /* 0x000000d16400720c */ /* 0x000fe40003fa6270 */
[----:B------:R-:W-:Y:S02]  /*5510*/  FSEL R11, R105, -INF , !P0 ;  /* 0xff800000690b7808 */ /* 0x000fe40004000000 */
[----:B-1----:R-:W-:Y:S02]  /*5520*/  I2FP.F32.S32 R10, R9 ;  /* 0x00000009000a7245 */ /* 0x002fe40000201400 */
[----:B------:R-:W-:-:S02]  /*5530*/  ISETP.GE.AND P1, PT, R104, R209, PT ;  /* 0x000000d16800720c */ /* 0x000fc40003f26270 */
[----:B------:R-:W-:Y:S01]  /*5540*/  ISETP.GT.AND P0, PT, R208, R104, PT ;  /* 0x00000068d000720c */ /* 0x000fe20003f04270 */
[----:B------:R-:W1:Y:S01]  /*5550*/  MUFU.TANH R103, R103 ;  /* 0x0000006700677308 */ /* 0x000e620000002400 */
[----:B------:R-:W-:Y:S02]  /*5560*/  FSEL R13, R27, -INF , !P2 ;  /* 0xff8000001b0d7808 */ /* 0x000fe40005000000 */
[----:B------:R-:W-:Y:S01]  /*5570*/  FSEL R27, R97, -INF , !P5 ;  /* 0xff800000611b7808 */ /* 0x000fe20006800000 */
[----:B------:R-:W-:Y:S01]  /*5580*/  FMUL.FTZ R97, R98, R0 ;  /* 0x0000000062617220 */ /* 0x000fe20000410000 */
[----:B------:R-:W-:Y:S01]  /*5590*/  ISETP.GE.AND P4, PT, R104, R207, PT ;  /* 0x000000cf6800720c */ /* 0x000fe20003f86270 */
[----:B----4-:R-:W-:Y:S01]  /*55a0*/  FFMA.FTZ R10, -R224, R10, R17 ;  /* 0x0000000ae00a7223 */ /* 0x010fe20000010111 */
[----:B------:R-:W-:Y:S02]  /*55b0*/  FSEL R9, R101, -INF , !P1 ;  /* 0xff80000065097808 */ /* 0x000fe40004800000 */
[----:B------:R-:W-:-:S02]  /*55c0*/  FSEL R14, R14, -INF , !P0 ;  /* 0xff8000000e0e7808 */ /* 0x000fc40004000000 */
[----:B------:R-:W-:Y:S02]  /*55d0*/  ISETP.GT.AND P1, PT, R208, R100, PT ;  /* 0x00000064d000720c */ /* 0x000fe40003f24270 */
[----:B------:R-:W-:Y:S01]  /*55e0*/  IABS R25, R25 ;  /* 0x0000001900197213 */ /* 0x000fe20000000000 */
[----:B------:R-:W2:Y:S01]  /*55f0*/  MUFU.TANH R97, R97 ;  /* 0x0000006100617308 */ /* 0x000ea20000002400 */
[----:B------:R-:W-:Y:S02]  /*5600*/  FSEL R17, R14, -INF , !P4 ;  /* 0xff8000000e117808 */ /* 0x000fe40006000000 */
[----:B------:R-:W-:Y:S01]  /*5610*/  FSEL R14, R10, -INF , !P1 ;  /* 0xff8000000a0e7808 */ /* 0x000fe20004800000 */
[----:B------:R-:W-:Y:S02]  /*5620*/  IMAD.MOV.U32 R10, RZ, RZ, R25 ;  /* 0x000000ffff0a7224 */ /* 0x000fe400078e0019 */
[-C--:B------:R-:W-:Y:S01]  /*5630*/  FMUL.FTZ R102, R102, R0.reuse ;  /* 0x0000000066667220 */ /* 0x080fe20000410000 */
[----:B------:R-:W-:Y:S01]  /*5640*/  ISETP.GE.AND P2, PT, R100, R207, PT ;  /* 0x000000cf6400720c */ /* 0x000fe20003f46270 */
[----:B------:R-:W-:Y:S01]  /*5650*/  FMUL.FTZ R95, R95, R0 ;  /* 0x000000005f5f7220 */ /* 0x000fe20000410000 */
[----:B------:R-:W-:-:S02]  /*5660*/  ISETP.GE.AND P0, PT, R96, R209, PT ;  /* 0x000000d16000720c */ /* 0x000fc40003f06270 */
[----:B------:R-:W-:Y:S01]  /*5670*/  I2FP.F32.S32 R10, R10 ;  /* 0x0000000a000a7245 */ /* 0x000fe20000201400 */
[----:B------:R-:W3:Y:S01]  /*5680*/  MUFU.TANH R105, R102 ;  /* 0x0000006600697308 */ /* 0x000ee20000002400 */
[----:B------:R-:W-:Y:S02]  /*5690*/  IABS R48, R48 ;  /* 0x0000003000307213 */ /* 0x000fe40000000000 */
[----:B------:R-:W-:Y:S01]  /*56a0*/  FSEL R25, R14, -INF , !P2 ;  /* 0xff8000000e197808 */ /* 0x000fe20005000000 */
[----:B-1----:R-:W-:Y:S01]  /*56b0*/  FFMA.FTZ R10, -R224, R10, R103 ;  /* 0x0000000ae00a7223 */ /* 0x002fe20000010167 */
[----:B------:R-:W-:Y:S02]  /*56c0*/  FSEL R241, R241, -INF , !P0 ;  /* 0xff800000f1f17808 */ /* 0x000fe40004000000 */
[C---:B------:R-:W-:Y:S01]  /*56d0*/  ISETP.GE.AND P1, PT, R93.reuse, R209, PT ;  /* 0x000000d15d00720c */ /* 0x040fe20003f26270 */
[----:B------:R-:W1:Y:S01]  /*56e0*/  MUFU.TANH R95, R95 ;  /* 0x0000005f005f7308 */ /* 0x000e620000002400 */
[----:B------:R-:W-:-:S02]  /*56f0*/  ISETP.GE.AND P2, PT, R93, R207, PT ;  /* 0x000000cf5d00720c */ /* 0x000fc40003f46270 */
[----:B------:R-:W-:Y:S01]  /*5700*/  ISETP.GT.AND P0, PT, R208, R93, PT ;  /* 0x0000005dd000720c */ /* 0x000fe20003f04270 */
[----:B------:R-:W-:Y:S01]  /*5710*/  FMUL.FTZ R93, R99, R0 ;  /* 0x00000000635d7220 */ /* 0x000fe20000410000 */
[----:B------:R-:W-:Y:S01]  /*5720*/  I2FP.F32.S32 R14, R48 ;  /* 0x00000030000e7245 */ /* 0x000fe20000201400 */
[----:B------:R-:W-:Y:S01]  /*5730*/  FMUL.FTZ R94, R94, R0 ;  /* 0x000000005e5e7220 */ /* 0x000fe20000410000 */
[----:B------:R-:W-:Y:S02]  /*5740*/  FSEL R10, R10, -INF , !P0 ;  /* 0xff8000000a0a7808 */ /* 0x000fe40004000000 */
[----:B------:R-:W-:Y:S01]  /*5750*/  IABS R43, R43 ;  /* 0x0000002b002b7213 */ /* 0x000fe20000000000 */
[----:B--2---:R-:W-:Y:S01]  /*5760*/  FFMA.FTZ R14, -R224, R14, R97 ;  /* 0x0000000ee00e7223 */ /* 0x004fe20000010161 */
[----:B------:R-:W2:Y:S01]  /*5770*/  MUFU.TANH R93, R93 ;  /* 0x0000005d005d7308 */ /* 0x000ea20000002400 */
[----:B------:R-:W-:Y:S02]  /*5780*/  FSEL R123, R10, -INF , !P2 ;  /* 0xff8000000a7b7808 */ /* 0x000fe40005000000 */
[----:B------:R-:W-:Y:S01]  /*5790*/  FSEL R239, R239, -INF , !P1 ;  /* 0xff800000efef7808 */ /* 0x000fe20004800000 */
[----:B------:R-:W-:Y:S01]  /*57a0*/  IMAD.MOV.U32 R10, RZ, RZ, R43 ;  /* 0x000000ffff0a7224 */ /* 0x000fe200078e002b */
[----:B------:R-:W-:-:S03]  /*57b0*/  I2FP.F32.S32 R18, R18 ;  /* 0x0000001200127245 */ /* 0x000fc60000201400 */
[----:B------:R-:W4:Y:S01]  /*57c0*/  MUFU.TANH R97, R94 ;  /* 0x0000005e00617308 */ /* 0x000f220000002400 */
[----:B------:R-:W-:Y:S01]  /*57d0*/  ISETP.GT.AND P1, PT, R208, R92, PT ;  /* 0x0000005cd000720c */ /* 0x000fe20003f24270 */
[----:B------:R-:W-:Y:S01]  /*57e0*/  FMUL.FTZ R91, R91, R0 ;  /* 0x000000005b5b7220 */ /* 0x000fe20000410000 */
[----:B------:R-:W-:Y:S01]  /*57f0*/  I2FP.F32.S32 R10, R10 ;  /* 0x0000000a000a7245 */ /* 0x000fe20000201400 */
[----:B---3--:R-:W-:Y:S01]  /*5800*/  FFMA.FTZ R18, -R224, R18, R105 ;  /* 0x00000012e0127223 */ /* 0x008fe20000010169 */
[----:B------:R-:W-:Y:S02]  /*5810*/  FSEL R14, R14, -INF , !P1 ;  /* 0xff8000000e0e7808 */ /* 0x000fe40004800000 */
[----:B------:R-:W-:Y:S01]  /*5820*/  ISETP.GE.AND P1, PT, R88, R209, PT ;  /* 0x000000d15800720c */ /* 0x000fe20003f26270 */
[----:B------:R-:W3:Y:S01]  /*5830*/  MUFU.TANH R91, R91 ;  /* 0x0000005b005b7308 */ /* 0x000ee20000002400 */
[----:B------:R-:W-:Y:S02]  /*5840*/  ISETP.GT.AND P5, PT, R208, R96, PT ;  /* 0x00000060d000720c */ /* 0x000fe40003fa4270 */
[----:B------:R-:W-:-:S02]  /*5850*/  IABS R45, R45 ;  /* 0x0000002d002d7213 */ /* 0x000fc40000000000 */
[----:B------:R-:W-:Y:S01]  /*5860*/  IABS R44, R44 ;  /* 0x0000002c002c7213 */ /* 0x000fe20000000000 */
[----:B-1----:R-:W-:Y:S01]  /*5870*/  FFMA.FTZ R10, -R224, R10, R95 ;  /* 0x0000000ae00a7223 */ /* 0x002fe2000001015f */
[----:B------:R-:W-:Y:S02]  /*5880*/  FSEL R223, R223, -INF , !P1 ;  /* 0xff800000dfdf7808 */ /* 0x000fe40004800000 */
[----:B------:R-:W-:Y:S02]  /*5890*/  FSEL R18, R18, -INF , !P5 ;  /* 0xff80000012127808 */ /* 0x000fe40006800000 */
[----:B------:R-:W-:Y:S02]  /*58a0*/  I2FP.F32.S32 R45, R45 ;  /* 0x0000002d002d7245 */ /* 0x000fe40000201400 */
[----:B------:R-:W-:Y:S02]  /*58b0*/  I2FP.F32.S32 R44, R44 ;  /* 0x0000002c002c7245 */ /* 0x000fe40000201400 */
[----:B------:R-:W-:-:S02]  /*58c0*/  ISETP.GT.AND P1, PT, R208, R85, PT ;  /* 0x00000055d000720c */ /* 0x000fc40003f24270 */
[----:B------:R-:W-:Y:S01]  /*58d0*/  IABS R41, R41 ;  /* 0x0000002900297213 */ /* 0x000fe20000000000 */
[----:B------:R-:W-:Y:S01]  /*58e0*/  FMUL.FTZ R90, R90, R0 ;  /* 0x000000005a5a7220 */ /* 0x000fe20000410000 */
[-C--:B------:R-:W-:Y:S02]  /*58f0*/  ISETP.GE.AND P5, PT, R92, R209.reuse, PT ;  /* 0x000000d15c00720c */ /* 0x080fe40003fa6270 */
[----:B------:R-:W-:Y:S01]  /*5900*/  ISETP.GE.AND P0, PT, R89, R209, PT ;  /* 0x000000d15900720c */ /* 0x000fe20003f06270 */
[----:B--2---:R-:W-:Y:S01]  /*5910*/  FFMA.FTZ R45, -R224, R45, R93 ;  /* 0x0000002de02d7223 */ /* 0x004fe2000001015d */
[----:B------:R-:W-:Y:S01]  /*5920*/  FSEL R235, R10, -INF , !P1 ;  /* 0xff8000000aeb7808 */ /* 0x000fe20004800000 */
[----:B----4-:R-:W-:Y:S01]  /*5930*/  FFMA.FTZ R44, -R224, R44, R97 ;  /* 0x0000002ce02c7223 */ /* 0x010fe20000010161 */
[----:B------:R-:W-:Y:S01]  /*5940*/  FSEL R127, R127, -INF , !P5 ;  /* 0xff8000007f7f7808 */ /* 0x000fe20006800000 */
[----:B------:R-:W-:Y:S01]  /*5950*/  IMAD.MOV.U32 R10, RZ, RZ, R41 ;  /* 0x000000ffff0a7224 */ /* 0x000fe200078e0029 */
[----:B------:R-:W-:Y:S01]  /*5960*/  FSEL R125, R125, -INF , !P0 ;  /* 0xff8000007d7d7808 */ /* 0x000fe20004000000 */
[----:B------:R-:W1:Y:S01]  /*5970*/  MUFU.TANH R43, R90 ;  /* 0x0000005a002b7308 */ /* 0x000e620000002400 */
[----:B------:R-:W-:-:S02]  /*5980*/  ISETP.GT.AND P5, PT, R208, R89, PT ;  /* 0x00000059d000720c */ /* 0x000fc40003fa4270 */
[----:B------:R-:W-:Y:S02]  /*5990*/  ISETP.GT.AND P0, PT, R208, R88, PT ;  /* 0x00000058d000720c */ /* 0x000fe40003f04270 */
[----:B------:R-:W-:Y:S02]  /*59a0*/  ISETP.GE.AND P2, PT, R89, R207, PT ;  /* 0x000000cf5900720c */ /* 0x000fe40003f46270 */
[----:B------:R-:W-:Y:S02]  /*59b0*/  FSEL R45, R45, -INF , !P5 ;  /* 0xff8000002d2d7808 */ /* 0x000fe40006800000 */
[----:B------:R-:W-:Y:S02]  /*59c0*/  FSEL R44, R44, -INF , !P0 ;  /* 0xff8000002c2c7808 */ /* 0x000fe40004000000 */
[----:B------:R-:W-:Y:S02]  /*59d0*/  I2FP.F32.S32 R10, R10 ;  /* 0x0000000a000a7245 */ /* 0x000fe40000201400 */
[----:B------:R-:W-:-:S02]  /*59e0*/  ISETP.GE.AND P0, PT, R84, R209, PT ;  /* 0x000000d15400720c */ /* 0x000fc40003f06270 */
[----:B------:R-:W-:Y:S01]  /*59f0*/  FSEL R129, R45, -INF , !P2 ;  /* 0xff8000002d817808 */ /* 0x000fe20005000000 */
[----:B---3--:R-:W-:Y:S01]  /*5a00*/  FFMA.FTZ R10, -R224, R10, R91 ;  /* 0x0000000ae00a7223 */ /* 0x008fe2000001015b */
[----:B------:R-:W-:Y:S02]  /*5a10*/  IABS R42, R42 ;  /* 0x0000002a002a7213 */ /* 0x000fe40000000000 */
[----:B------:R-:W-:Y:S02]  /*5a20*/  ISETP.GE.AND P2, PT, R85, R207, PT ;  /* 0x000000cf5500720c */ /* 0x000fe40003f46270 */
[----:B------:R-:W-:Y:S02]  /*5a30*/  FSEL R159, R159, -INF , !P0 ;  /* 0xff8000009f9f7808 */ /* 0x000fe40004000000 */
[----:B------:R-:W-:Y:S02]  /*5a40*/  ISETP.GT.AND P0, PT, R208, R81, PT ;  /* 0x00000051d000720c */ /* 0x000fe40003f04270 */
[----:B------:R-:W-:-:S02]  /*5a50*/  I2FP.F32.S32 R42, R42 ;  /* 0x0000002a002a7245 */ /* 0x000fc40000201400 */
[----:B------:R-:W-:Y:S02]  /*5a60*/  FSEL R235, R235, -INF , !P2 ;  /* 0xff800000ebeb7808 */ /* 0x000fe40005000000 */
[----:B------:R-:W-:Y:S02]  /*5a70*/  ISETP.GE.AND P2, PT, R81, R207, PT ;  /* 0x000000cf5100720c */ /* 0x000fe40003f46270 */
[----:B------:R-:W-:Y:S02]  /*5a80*/  FSEL R10, R10, -INF , !P0 ;  /* 0xff8000000a0a7808 */ /* 0x000fe40004000000 */
[----:B------:R-:W-:Y:S01]  /*5a90*/  IABS R37, R37 ;  /* 0x0000002500257213 */ /* 0x000fe20000000000 */
[-C--:B------:R-:W-:Y:S01]  /*5aa0*/  FMUL.FTZ R86, R86, R0.reuse ;  /* 0x0000000056567220 */ /* 0x080fe20000410000 */
[----:B------:R-:W-:Y:S01]  /*5ab0*/  FMUL.FTZ R78, R78, R0 ;  /* 0x000000004e4e7220 */ /* 0x000fe20000410000 */
[----:B-1----:R-:W-:Y:S01]  /*5ac0*/  FFMA.FTZ R42, -R224, R42, R43 ;  /* 0x0000002ae02a7223 */ /* 0x002fe2000001012b */
[----:B------:R-:W-:Y:S01]  /*5ad0*/  FSEL R161, R10, -INF , !P2 ;  /* 0xff8000000aa17808 */ /* 0x000fe20005000000 */
[-C--:B------:R-:W-:Y:S01]  /*5ae0*/  FMUL.FTZ R43, R87, R0.reuse ;  /* 0x00000000572b7220 */ /* 0x080fe20000410000 */
[----:B------:R-:W-:Y:S01]  /*5af0*/  IMAD.MOV.U32 R10, RZ, RZ, R37 ;  /* 0x000000ffff0a7224 */ /* 0x000fe200078e0025 */
[----:B------:R-:W1:Y:S01]  /*5b00*/  MUFU.TANH R41, R86 ;  /* 0x0000005600297308 */ /* 0x000e620000002400 */
[----:B------:R-:W-:Y:S01]  /*5b10*/  ISETP.GE.AND P4, PT, R96, R207, PT ;  /* 0x000000cf6000720c */ /* 0x000fe20003f86270 */
[----:B------:R-:W-:-:S06]  /*5b20*/  FMUL.FTZ R83, R83, R0 ;  /* 0x0000000053537220 */ /* 0x000fcc0000410000 */
[----:B------:R-:W2:Y:S01]  /*5b30*/  MUFU.TANH R37, R78 ;  /* 0x0000004e00257308 */ /* 0x000ea20000002400 */
[----:B------:R-:W-:Y:S02]  /*5b40*/  FSEL R245, R18, -INF , !P4 ;  /* 0xff80000012f57808 */ /* 0x000fe40006000000 */
[----:B------:R-:W-:-:S05]  /*5b50*/  ISETP.GE.AND P4, PT, R92, R207, PT ;  /* 0x000000cf5c00720c */ /* 0x000fca0003f86270 */
[----:B------:R-:W3:Y:S01]  /*5b60*/  MUFU.TANH R43, R43 ;  /* 0x0000002b002b7308 */ /* 0x000ee20000002400 */
[----:B------:R-:W-:Y:S02]  /*5b70*/  ISETP.GE.AND P5, PT, R85, R209, PT ;  /* 0x000000d15500720c */ /* 0x000fe40003fa6270 */
[----:B------:R-:W-:Y:S02]  /*5b80*/  IABS R40, R40 ;  /* 0x0000002800287213 */ /* 0x000fe40000000000 */
[----:B------:R-:W-:-:S03]  /*5b90*/  IABS R36, R36 ;  /* 0x0000002400247213 */ /* 0x000fc60000000000 */
[----:B------:R-:W4:Y:S01]  /*5ba0*/  MUFU.TANH R83, R83 ;  /* 0x0000005300537308 */ /* 0x000f220000002400 */
[----:B------:R-:W-:Y:S02]  /*5bb0*/  FSEL R243, R14, -INF , !P4 ;  /* 0xff8000000ef37808 */ /* 0x000fe40006000000 */
[----:B------:R-:W-:Y:S02]  /*5bc0*/  FSEL R221, R221, -INF , !P5 ;  /* 0xff800000dddd7808 */ /* 0x000fe40006800000 */
[----:B------:R-:W-:Y:S02]  /*5bd0*/  I2FP.F32.S32 R14, R40 ;  /* 0x00000028000e7245 */ /* 0x000fe40000201400 */
[----:B------:R-:W-:Y:S02]  /*5be0*/  I2FP.F32.S32 R36, R36 ;  /* 0x0000002400247245 */ /* 0x000fe40000201400 */
[----:B------:R-:W-:Y:S02]  /*5bf0*/  ISETP.GT.AND P5, PT, R208, R84, PT ;  /* 0x00000054d000720c */ /* 0x000fe40003fa4270 */
[----:B------:R-:W-:-:S02]  /*5c00*/  ISETP.GE.AND P1, PT, R81, R209, PT ;  /* 0x000000d15100720c */ /* 0x000fc40003f26270 */
[----:B------:R-:W-:Y:S01]  /*5c10*/  IABS R39, R39 ;  /* 0x0000002700277213 */ /* 0x000fe20000000000 */
[----:B-1----:R-:W-:Y:S01]  /*5c20*/  FFMA.FTZ R14, -R224, R14, R41 ;  /* 0x0000000ee00e7223 */ /* 0x002fe20000010129 */
[----:B------:R-:W-:Y:S01]  /*5c30*/  FSEL R42, R42, -INF , !P5 ;  /* 0xff8000002a2a7808 */ /* 0x000fe20006800000 */
[----:B--2---:R-:W-:Y:S01]  /*5c40*/  FFMA.FTZ R36, -R224, R36, R37 ;  /* 0x00000024e0247223 */ /* 0x004fe20000010125 */
[----:B------:R-:W-:Y:S01]  /*5c50*/  FSEL R157, R157, -INF , !P1 ;  /* 0xff8000009d9d7808 */ /* 0x000fe20004800000 */
[-C--:B------:R-:W-:Y:S01]  /*5c60*/  FMUL.FTZ R41, R82, R0.reuse ;  /* 0x0000000052297220 */ /* 0x080fe20000410000 */
[----:B------:R-:W-:Y:S01]  /*5c70*/  I2FP.F32.S32 R39, R39 ;  /* 0x0000002700277245 */ /* 0x000fe20000201400 */
[----:B------:R-:W-:Y:S01]  /*5c80*/  FMUL.FTZ R37, R74, R0 ;  /* 0x000000004a257220 */ /* 0x000fe20000410000 */
[----:B------:R-:W-:Y:S02]  /*5c90*/  ISETP.GE.AND P5, PT, R80, R209, PT ;  /* 0x000000d15000720c */ /* 0x000fe40003fa6270 */
[----:B------:R-:W-:Y:S01]  /*5ca0*/  ISETP.GT.AND P1, PT, R208, R80, PT ;  /* 0x00000050d000720c */ /* 0x000fe20003f24270 */
[----:B---3--:R-:W-:Y:S01]  /*5cb0*/  FFMA.FTZ R39, -R224, R39, R43 ;  /* 0x00000027e0277223 */ /* 0x008fe2000001012b */
[----:B------:R-:W-:-:S02]  /*5cc0*/  FSEL R189, R189, -INF , !P5 ;  /* 0xff800000bdbd7808 */ /* 0x000fc40006800000 */
[----:B------:R-:W-:Y:S02]  /*5cd0*/  FSEL R14, R14, -INF , !P1 ;  /* 0xff8000000e0e7808 */ /* 0x000fe40004800000 */
[----:B------:R-:W-:Y:S01]  /*5ce0*/  I2FP.F32.S32 R10, R10 ;  /* 0x0000000a000a7245 */ /* 0x000fe20000201400 */
[----:B------:R-:W1:Y:S01]  /*5cf0*/  MUFU.TANH R41, R41 ;  /* 0x0000002900297308 */ /* 0x000e620000002400 */
[----:B------:R-:W-:Y:S02]  /*5d00*/  ISETP.GT.AND P5, PT, R208, R77, PT ;  /* 0x0000004dd000720c */ /* 0x000fe40003fa4270 */
[----:B------:R-:W-:Y:S01]  /*5d10*/  ISETP.GE.AND P1, PT, R76, R209, PT ;  /* 0x000000d14c00720c */ /* 0x000fe20003f26270 */
[----:B----4-:R-:W-:Y:S01]  /*5d20*/  FFMA.FTZ R10, -R224, R10, R83 ;  /* 0x0000000ae00a7223 */ /* 0x010fe20000010153 */
[----:B------:R-:W-:-:S03]  /*5d30*/  ISETP.GE.AND P2, PT, R77, R207, PT ;  /* 0x000000cf4d00720c */ /* 0x000fc60003f46270 */
[----:B------:R-:W2:Y:S01]  /*5d40*/  MUFU.TANH R37, R37 ;  /* 0x0000002500257308 */ /* 0x000ea20000002400 */
[----:B------:R-:W-:Y:S02]  /*5d50*/  FSEL R39, R39, -INF , !P5 ;  /* 0xff80000027277808 */ /* 0x000fe40006800000 */
[----:B------:R-:W-:Y:S02]  /*5d60*/  FSEL R183, R183, -INF , !P1 ;  /* 0xff800000b7b77808 */ /* 0x000fe40004800000 */
[----:B------:R-:W-:Y:S02]  /*5d70*/  ISETP.GT.AND P1, PT, R208, R73, PT ;  /* 0x00000049d000720c */ /* 0x000fe40003f24270 */
[----:B------:R-:W-:Y:S02]  /*5d80*/  FSEL R179, R39, -INF , !P2 ;  /* 0xff80000027b37808 */ /* 0x000fe40005000000 */
[-C--:B------:R-:W-:Y:S02]  /*5d90*/  ISETP.GE.AND P4, PT, R88, R207.reuse, PT ;  /* 0x000000cf5800720c */ /* 0x080fe40003f86270 */
[----:B------:R-:W-:-:S02]  /*5da0*/  ISETP.GE.AND P2, PT, R73, R207, PT ;  /* 0x000000cf4900720c */ /* 0x000fc40003f46270 */
[----:B------:R-:W-:Y:S02]  /*5db0*/  FSEL R10, R10, -INF , !P1 ;  /* 0xff8000000a0a7808 */ /* 0x000fe40004800000 */
[----:B------:R-:W-:Y:S02]  /*5dc0*/  IABS R38, R38 ;  /* 0x0000002600267213 */ /* 0x000fe40000000000 */
[----:B------:R-:W-:Y:S02]  /*5dd0*/  IABS R32, R32 ;  /* 0x0000002000207213 */ /* 0x000fe40000000000 */
[----:B------:R-:W-:Y:S02]  /*5de0*/  FSEL R237, R44, -INF , !P4 ;  /* 0xff8000002ced7808 */ /* 0x000fe40006000000 */
[----:B------:R-:W-:Y:S02]  /*5df0*/  FSEL R185, R10, -INF , !P2 ;  /* 0xff8000000ab97808 */ /* 0x000fe40005000000 */
[----:B------:R-:W-:-:S02]  /*5e00*/  ISETP.GE.AND P4, PT, R84, R207, PT ;  /* 0x000000cf5400720c */ /* 0x000fc40003f86270 */
[----:B------:R-:W-:Y:S02]  /*5e10*/  I2FP.F32.S32 R38, R38 ;  /* 0x0000002600267245 */ /* 0x000fe40000201400 */
[----:B------:R-:W-:Y:S02]  /*5e20*/  I2FP.F32.S32 R10, R32 ;  /* 0x00000020000a7245 */ /* 0x000fe40000201400 */
[----:B------:R-:W-:Y:S01]  /*5e30*/  ISETP.GE.AND P0, PT, R77, R209, PT ;  /* 0x000000d14d00720c */ /* 0x000fe20003f06270 */
[----:B-1----:R-:W-:Y:S01]  /*5e40*/  FFMA.FTZ R38, -R224, R38, R41 ;  /* 0x00000026e0267223 */ /* 0x002fe20000010129 */
[----:B------:R-:W-:Y:S01]  /*5e50*/  FSEL R233, R42, -INF , !P4 ;  /* 0xff8000002ae97808 */ /* 0x000fe20006000000 */
[----:B--2---:R-:W-:Y:S01]  /*5e60*/  FFMA.FTZ R10, -R224, R10, R37 ;  /* 0x0000000ae00a7223 */ /* 0x004fe20000010125 */
[----:B------:R-:W-:Y:S01]  /*5e70*/  ISETP.GE.AND P4, PT, R80, R207, PT ;  /* 0x000000cf5000720c */ /* 0x000fe20003f86270 */
[----:B------:R-:W-:Y:S01]  /*5e80*/  FMUL.FTZ R37, R70, R0 ;  /* 0x0000000046257220 */ /* 0x000fe20000410000 */
[----:B------:R-:W-:-:S02]  /*5e90*/  FSEL R187, R187, -INF , !P0 ;  /* 0xff800000bbbb7808 */ /* 0x000fc40004000000 */
[----:B------:R-:W-:Y:S02]  /*5ea0*/  ISETP.GT.AND P0, PT, R208, R76, PT ;  /* 0x0000004cd000720c */ /* 0x000fe40003f04270 */
[----:B------:R-:W-:Y:S02]  /*5eb0*/  ISETP.GE.AND P5, PT, R73, R209, PT ;  /* 0x000000d14900720c */ /* 0x000fe40003fa6270 */
[----:B------:R-:W-:Y:S02]  /*5ec0*/  FSEL R197, R14, -INF , !P4 ;  /* 0xff8000000ec57808 */ /* 0x000fe40006000000 */
[----:B------:R-:W-:Y:S02]  /*5ed0*/  ISETP.GE.AND P4, PT, R76, R207, PT ;  /* 0x000000cf4c00720c */ /* 0x000fe40003f86270 */
[----:B------:R-:W-:Y:S02]  /*5ee0*/  FSEL R38, R38, -INF , !P0 ;  /* 0xff80000026267808 */ /* 0x000fe40004000000 */
[----:B------:R-:W-:Y:S01]  /*5ef0*/  FSEL R181, R181, -INF , !P5 ;  /* 0xff800000b5b57808 */ /* 0x000fe20006800000 */
[----:B------:R-:W1:Y:S01]  /*5f00*/  MUFU.TANH R37, R37 ;  /* 0x0000002500257308 */ /* 0x000e620000002400 */
[----:B------:R-:W-:-:S02]  /*5f10*/  ISETP.GT.AND P5, PT, R208, R72, PT ;  /* 0x00000048d000720c */ /* 0x000fc40003fa4270 */
[----:B------:R-:W-:Y:S01]  /*5f20*/  ISETP.GE.AND P1, PT, R69, R209, PT ;  /* 0x000000d14500720c */ /* 0x000fe20003f26270 */
[----:B------:R-:W-:Y:S01]  /*5f30*/  FMUL.FTZ R79, R79, R0 ;  /* 0x000000004f4f7220 */ /* 0x000fe20000410000 */
[----:B------:R-:W-:Y:S02]  /*5f40*/  FSEL R191, R38, -INF , !P4 ;  /* 0xff80000026bf7808 */ /* 0x000fe40006000000 */
[----:B------:R-:W-:Y:S02]  /*5f50*/  ISETP.GE.AND P4, PT, R72, R207, PT ;  /* 0x000000cf4800720c */ /* 0x000fe40003f86270 */
[----:B------:R-:W-:Y:S02]  /*5f60*/  FSEL R36, R36, -INF , !P5 ;  /* 0xff80000024247808 */ /* 0x000fe40006800000 */
[----:B------:R-:W-:Y:S02]  /*5f70*/  FSEL R171, R171, -INF , !P1 ;  /* 0xff800000abab7808 */ /* 0x000fe40004800000 */
[----:B------:R-:W-:-:S02]  /*5f80*/  ISETP.GT.AND P1, PT, R208, R68, PT ;  /* 0x00000044d000720c */ /* 0x000fc40003f24270 */
[----:B------:R-:W-:Y:S02]  /*5f90*/  FSEL R177, R36, -INF , !P4 ;  /* 0xff80000024b17808 */ /* 0x000fe40006000000 */
[----:B------:R-:W-:Y:S01]  /*5fa0*/  IABS R31, R31 ;  /* 0x0000001f001f7213 */ /* 0x000fe20000000000 */
[----:B------:R-:W2:Y:S01]  /*5fb0*/  MUFU.TANH R79, R79 ;  /* 0x0000004f004f7308 */ /* 0x000ea20000002400 */
[----:B------:R-:W-:Y:S01]  /*5fc0*/  ISETP.GE.AND P4, PT, R68, R207, PT ;  /* 0x000000cf4400720c */ /* 0x000fe20003f86270 */
[----:B------:R-:W-:Y:S01]  /*5fd0*/  FMUL.FTZ R71, R71, R0 ;  /* 0x0000000047477220 */ /* 0x000fe20000410000 */
[----:B------:R-:W-:Y:S02]  /*5fe0*/  FSEL R10, R10, -INF , !P1 ;  /* 0xff8000000a0a7808 */ /* 0x000fe40004800000 */
[----:B------:R-:W-:Y:S02]  /*5ff0*/  IABS R30, R30 ;  /* 0x0000001e001e7213 */ /* 0x000fe40000000000 */
[----:B------:R-:W-:-:S02]  /*6000*/  FSEL R173, R10, -INF , !P4 ;  /* 0xff8000000aad7808 */ /* 0x000fc40006000000 */
[----:B------:R-:W-:Y:S02]  /*6010*/  I2FP.F32.S32 R14, R31 ;  /* 0x0000001f000e7245 */ /* 0x000fe40000201400 */
[----:B------:R-:W-:Y:S01]  /*6020*/  I2FP.F32.S32 R10, R30 ;  /* 0x0000001e000a7245 */ /* 0x000fe20000201400 */
[----:B------:R-:W3:Y:S01]  /*6030*/  MUFU.TANH R31, R71 ;  /* 0x00000047001f7308 */ /* 0x000ee20000002400 */
[----:B------:R-:W-:-:S03]  /*6040*/  IABS R34, R34 ;  /* 0x0000002200227213 */ /* 0x000fc60000000000 */
[----:B-1----:R-:W-:Y:S01]  /*6050*/  FFMA.FTZ R10, -R224, R10, R37 ;  /* 0x0000000ae00a7223 */ /* 0x002fe20000010125 */
[----:B------:R-:W-:Y:S01]  /*6060*/  FMUL.FTZ R37, R66, R0 ;  /* 0x0000000042257220 */ /* 0x000fe20000410000 */
[----:B------:R-:W-:Y:S02]  /*6070*/  I2FP.F32.S32 R34, R34 ;  /* 0x0000002200227245 */ /* 0x000fe40000201400 */
[----:B------:R-:W-:Y:S02]  /*6080*/  IABS R28, R28 ;  /* 0x0000001c001c7213 */ /* 0x000fe40000000000 */
[----:B------:R-:W-:Y:S01]  /*6090*/  ISETP.GE.AND P0, PT, R72, R209, PT ;  /* 0x000000d14800720c */ /* 0x000fe20003f06270 */
[----:B------:R-:W1:Y:S01]  /*60a0*/  MUFU.TANH R37, R37 ;  /* 0x0000002500257308 */ /* 0x000e620000002400 */
[----:B------:R-:W-:Y:S01]  /*60b0*/  I2FP.F32.S32 R28, R28 ;  /* 0x0000001c001c7245 */ /* 0x000fe20000201400 */
[----:B--2---:R-:W-:Y:S01]  /*60c0*/  FFMA.FTZ R34, -R224, R34, R79 ;  /* 0x00000022e0227223 */ /* 0x004fe2000001014f */
[----:B------:R-:W-:Y:S01]  /*60d0*/  FSEL R169, R169, -INF , !P0 ;  /* 0xff800000a9a97808 */ /* 0x000fe20004000000 */
[----:B------:R-:W-:Y:S01]  /*60e0*/  FMUL.FTZ R39, R75, R0 ;  /* 0x000000004b277220 */ /* 0x000fe20000410000 */
[----:B------:R-:W-:Y:S01]  /*60f0*/  ISETP.GT.AND P0, PT, R208, R69, PT ;  /* 0x00000045d000720c */ /* 0x000fe20003f04270 */
[----:B---3--:R-:W-:Y:S01]  /*6100*/  FFMA.FTZ R28, -R224, R28, R31 ;  /* 0x0000001ce01c7223 */ /* 0x008fe2000001011f */
[----:B------:R-:W-:-:S02]  /*6110*/  FMUL.FTZ R31, R67, R0 ;  /* 0x00000000431f7220 */ /* 0x000fc40000410000 */
[----:B------:R-:W-:Y:S02]  /*6120*/  FSEL R34, R34, -INF , !P0 ;  /* 0xff80000022227808 */ /* 0x000fe40004000000 */
[----:B------:R-:W-:Y:S01]  /*6130*/  ISETP.GE.AND P0, PT, R65, R209, PT ;  /* 0x000000d14100720c */ /* 0x000fe20003f06270 */
[----:B------:R-:W2:Y:S01]  /*6140*/  MUFU.TANH R39, R39 ;  /* 0x0000002700277308 */ /* 0x000ea20000002400 */
[----:B------:R-:W-:Y:S02]  /*6150*/  IABS R26, R26 ;  /* 0x0000001a001a7213 */ /* 0x000fe40000000000 */
[----:B------:R-:W-:Y:S02]  /*6160*/  FSEL R163, R163, -INF , !P0 ;  /* 0xff800000a3a37808 */ /* 0x000fe40004000000 */
[----:B------:R-:W-:Y:S02]  /*6170*/  ISETP.GT.AND P0, PT, R208, R64, PT ;  /* 0x00000040d000720c */ /* 0x000fe40003f04270 */
[----:B------:R-:W-:Y:S01]  /*6180*/  I2FP.F32.S32 R26, R26 ;  /* 0x0000001a001a7245 */ /* 0x000fe20000201400 */
[----:B------:R-:W3:Y:S01]  /*6190*/  MUFU.TANH R31, R31 ;  /* 0x0000001f001f7308 */ /* 0x000ee20000002400 */
[----:B------:R-:W-:-:S02]  /*61a0*/  ISETP.GE.AND P4, PT, R64, R207, PT ;  /* 0x000000cf4000720c */ /* 0x000fc40003f86270 */
[----:B------:R-:W-:Y:S01]  /*61b0*/  FSEL R10, R10, -INF , !P0 ;  /* 0xff8000000a0a7808 */ /* 0x000fe20004000000 */
[----:B-1----:R-:W-:Y:S01]  /*61c0*/  FFMA.FTZ R26, -R224, R26, R37 ;  /* 0x0000001ae01a7223 */ /* 0x002fe20000010125 */
[----:B------:R-:W-:Y:S01]  /*61d0*/  IABS R21, R21 ;  /* 0x0000001500157213 */ /* 0x000fe20000000000 */
[-C--:B------:R-:W-:Y:S01]  /*61e0*/  FMUL.FTZ R37, R62, R0.reuse ;  /* 0x000000003e257220 */ /* 0x080fe20000410000 */
[----:B------:R-:W-:Y:S01]  /*61f0*/  FMUL.FTZ R58, R58, R0 ;  /* 0x000000003a3a7220 */ /* 0x000fe20000410000 */
[----:B------:R-:W-:Y:S02]  /*6200*/  FSEL R155, R10, -INF , !P4 ;  /* 0xff8000000a9b7808 */ /* 0x000fe40006000000 */
[----:B------:R-:W-:Y:S01]  /*6210*/  IABS R24, R24 ;  /* 0x0000001800187213 */ /* 0x000fe20000000000 */
[----:B------:R-:W-:Y:S01]  /*6220*/  IMAD.MOV.U32 R10, RZ, RZ, R21 ;  /* 0x000000ffff0a7224 */ /* 0x000fe200078e0015 */
[-C--:B------:R-:W-:Y:S01]  /*6230*/  ISETP.GE.AND P5, PT, R68, R209.reuse, PT ;  /* 0x000000d14400720c */ /* 0x080fe20003fa6270 */
[----:B------:R-:W1:Y:S01]  /*6240*/  MUFU.TANH R21, R58 ;  /* 0x0000003a00157308 */ /* 0x000e620000002400 */
[----:B------:R-:W-:Y:S01]  /*6250*/  FMUL.FTZ R63, R63, R0 ;  /* 0x000000003f3f7220 */ /* 0x000fe20000410000 */
[----:B------:R-:W-:Y:S01]  /*6260*/  I2FP.F32.S32 R24, R24 ;  /* 0x0000001800187245 */ /* 0x000fe20000201400 */
[----:B--2---:R-:W-:Y:S01]  /*6270*/  FFMA.FTZ R14, -R224, R14, R39 ;  /* 0x0000000ee00e7223 */ /* 0x004fe20000010127 */
[----:B------:R-:W-:-:S04]  /*6280*/  ISETP.GE.AND P0, PT, R50, R209, PT ;  /* 0x000000d13200720c */ /* 0x000fc80003f06270 */
[----:B------:R-:W2:Y:S01]  /*6290*/  MUFU.TANH R37, R37 ;  /* 0x0000002500257308 */ /* 0x000ea20000002400 */
[----:B------:R-:W-:Y:S01]  /*62a0*/  FSEL R167, R167, -INF , !P5 ;  /* 0xff800000a7a77808 */ /* 0x000fe20006800000 */
[----:B------:R-:W-:Y:S01]  /*62b0*/  FMUL.FTZ R59, R59, R0 ;  /* 0x000000003b3b7220 */ /* 0x000fe20000410000 */
[----:B------:R-:W-:Y:S02]  /*62c0*/  ISETP.GT.AND P5, PT, R208, R65, PT ;  /* 0x00000041d000720c */ /* 0x000fe40003fa4270 */
[----:B------:R-:W-:Y:S01]  /*62d0*/  ISETP.GE.AND P1, PT, R64, R209, PT ;  /* 0x000000d14000720c */ /* 0x000fe20003f26270 */
[----:B---3--:R-:W-:Y:S01]  /*62e0*/  FFMA.FTZ R24, -R224, R24, R31 ;  /* 0x00000018e0187223 */ /* 0x008fe2000001011f */
[----:B------:R-:W-:Y:S01]  /*62f0*/  FSEL R135, R135, -INF , !P0 ;  /* 0xff80000087877808 */ /* 0x000fe20004000000 */
[----:B------:R-:W3:Y:S01]  /*6300*/  MUFU.TANH R63, R63 ;  /* 0x0000003f003f7308 */ /* 0x000ee20000002400 */
[----:B------:R-:W-:Y:S02]  /*6310*/  ISETP.GT.AND P0, PT, R208, R49, PT ;  /* 0x00000031d000720c */ /* 0x000fe40003f04270 */
[----:B------:R-:W-:-:S02]  /*6320*/  IABS R8, R8 ;  /* 0x0000000800087213 */ /* 0x000fc40000000000 */
[----:B------:R-:W-:Y:S02]  /*6330*/  ISETP.GE.AND P2, PT, R69, R207, PT ;  /* 0x000000cf4500720c */ /* 0x000fe40003f46270 */
[----:B------:R-:W-:Y:S02]  /*6340*/  FSEL R14, R14, -INF , !P5 ;  /* 0xff8000000e0e7808 */ /* 0x000fe40006800000 */
[----:B------:R-:W-:Y:S01]  /*6350*/  FSEL R149, R149, -INF , !P1 ;  /* 0xff80000095957808 */ /* 0x000fe20004800000 */
[----:B------:R-:W4:Y:S01]  /*6360*/  MUFU.TANH R59, R59 ;  /* 0x0000003b003b7308 */ /* 0x000f220000002400 */
[----:B------:R-:W-:Y:S02]  /*6370*/  ISETP.GE.AND P5, PT, R60, R209, PT ;  /* 0x000000d13c00720c */ /* 0x000fe40003fa6270 */
[----:B------:R-:W-:Y:S02]  /*6380*/  ISETP.GT.AND P1, PT, R208, R60, PT ;  /* 0x0000003cd000720c */ /* 0x000fe40003f24270 */
[----:B------:R-:W-:-:S02]  /*6390*/  IABS R22, R22 ;  /* 0x0000001600167213 */ /* 0x000fc40000000000 */
[----:B------:R-:W-:Y:S02]  /*63a0*/  FSEL R24, R24, -INF , !P0 ;  /* 0xff80000018187808 */ /* 0x000fe40004000000 */
[----:B------:R-:W-:Y:S02]  /*63b0*/  I2FP.F32.S32 R8, R8 ;  /* 0x0000000800087245 */ /* 0x000fe40000201400 */
[----:B------:R-:W-:Y:S02]  /*63c0*/  FSEL R175, R34, -INF , !P2 ;  /* 0xff80000022af7808 */ /* 0x000fe40005000000 */
[----:B------:R-:W-:Y:S02]  /*63d0*/  ISETP.GE.AND P0, PT, R46, R209, PT ;  /* 0x000000d12e00720c */ /* 0x000fe40003f06270 */
[----:B------:R-:W-:Y:S02]  /*63e0*/  ISETP.GE.AND P2, PT, R65, R207, PT ;  /* 0x000000cf4100720c */ /* 0x000fe40003f46270 */
[----:B------:R-:W-:-:S02]  /*63f0*/  FSEL R147, R147, -INF , !P5 ;  /* 0xff80000093937808 */ /* 0x000fc40006800000 */
[----:B------:R-:W-:Y:S02]  /*6400*/  FSEL R28, R28, -INF , !P1 ;  /* 0xff8000001c1c7808 */ /* 0x000fe40004800000 */
[----:B------:R-:W-:Y:S02]  /*6410*/  I2FP.F32.S32 R0, R22 ;  /* 0x0000001600007245 */ /* 0x000fe40000201400 */
[----:B------:R-:W-:Y:S02]  /*6420*/  ISETP.GT.AND P5, PT, R208, R50, PT ;  /* 0x00000032d000720c */ /* 0x000fe40003fa4270 */
[----:B------:R-:W-:Y:S01]  /*6430*/  ISETP.GE.AND P1, PT, R49, R209, PT ;  /* 0x000000d13100720c */ /* 0x000fe20003f26270 */
[C---:B-1----:R-:W-:Y:S01]  /*6440*/  FFMA.FTZ R8, -R224.reuse, R8, R21 ;  /* 0x00000008e0087223 */ /* 0x042fe20000010115 */
[----:B------:R-:W-:Y:S01]  /*6450*/  FSEL R57, R57, -INF , !P0 ;  /* 0xff80000039397808 */ /* 0x000fe20004000000 */
[----:B--2---:R-:W-:Y:S01]  /*6460*/  FFMA.FTZ R0, -R224, R0, R37 ;  /* 0x00000000e0007223 */ /* 0x004fe20000010125 */
[----:B------:R-:W-:-:S02]  /*6470*/  FSEL R165, R14, -INF , !P2 ;  /* 0xff8000000ea57808 */ /* 0x000fc40005000000 */
[----:B------:R-:W-:Y:S02]  /*6480*/  ISETP.GT.AND P0, PT, R208, R20, PT ;  /* 0x00000014d000720c */ /* 0x000fe40003f04270 */
[----:B------:R-:W-:Y:S02]  /*6490*/  ISETP.GE.AND P2, PT, R60, R207, PT ;  /* 0x000000cf3c00720c */ /* 0x000fe40003f46270 */
[----:B------:R-:W-:Y:S02]  /*64a0*/  FSEL R26, R26, -INF , !P5 ;  /* 0xff8000001a1a7808 */ /* 0x000fe40006800000 */
[----:B------:R-:W-:Y:S02]  /*64b0*/  FSEL R133, R133, -INF , !P1 ;  /* 0xff80000085857808 */ /* 0x000fe40004800000 */
[----:B------:R-:W-:Y:S02]  /*64c0*/  I2FP.F32.S32 R10, R10 ;  /* 0x0000000a000a7245 */ /* 0x000fe40000201400 */
[----:B------:R-:W-:-:S02]  /*64d0*/  ISETP.GE.AND P5, PT, R47, R209, PT ;  /* 0x000000d12f00720c */ /* 0x000fc40003fa6270 */
[----:B------:R-:W-:Y:S02]  /*64e0*/  ISETP.GT.AND P1, PT, R208, R47, PT ;  /* 0x0000002fd000720c */ /* 0x000fe40003f24270 */
[----:B------:R-:W-:Y:S02]  /*64f0*/  IABS R12, R12 ;  /* 0x0000000c000c7213 */ /* 0x000fe40000000000 */
[----:B------:R-:W-:Y:S01]  /*6500*/  FSEL R8, R8, -INF , !P0 ;  /* 0xff80000008087808 */ /* 0x000fe20004000000 */
[----:B---3--:R-:W-:Y:S01]  /*6510*/  FFMA.FTZ R10, -R224, R10, R63 ;  /* 0x0000000ae00a7223 */ /* 0x008fe2000001013f */
[----:B------:R-:W-:Y:S02]  /*6520*/  FSEL R153, R28, -INF , !P2 ;  /* 0xff8000001c997808 */ /* 0x000fe40005000000 */
[----:B------:R-:W-:Y:S01]  /*6530*/  ISETP.GT.U32.AND P0, PT, R140, R211, PT ;  /* 0x000000d38c00720c */ /* 0x000fe20003f04070 */
[----:B------:R-:W-:Y:S01]  /*6540*/  BAR.SYNC.DEFER_BLOCKING 0x0 ;  /* 0x0000000000007b1d */ /* 0x000fe20000010000 */
[----:B------:R-:W-:-:S02]  /*6550*/  ISETP.GE.AND P4, PT, R50, R207, PT ;  /* 0x000000cf3200720c */ /* 0x000fc40003f86270 */
[----:B------:R-:W-:Y:S02]  /*6560*/  ISETP.GE.AND P2, PT, R49, R207, PT ;  /* 0x000000cf3100720c */ /* 0x000fe40003f46270 */
[----:B------:R-:W-:Y:S02]  /*6570*/  FSEL R61, R61, -INF , !P5 ;  /* 0xff8000003d3d7808 */ /* 0x000fe40006800000 */
[----:B------:R-:W-:Y:S02]  /*6580*/  FSEL R0, R0, -INF , !P1 ;  /* 0xff80000000007808 */ /* 0x000fe40004800000 */
[----:B------:R-:W-:Y:S02]  /*6590*/  I2FP.F32.S32 R12, R12 ;  /* 0x0000000c000c7245 */ /* 0x000fe40000201400 */
[----:B------:R-:W-:Y:S02]  /*65a0*/  ISETP.GT.AND P5, PT, R208, R46, PT ;  /* 0x0000002ed000720c */ /* 0x000fe40003fa4270 */
[----:B------:R-:W-:Y:S01]  /*65b0*/  ISETP.GE.AND P1, PT, R20, R209, PT ;  /* 0x000000d11400720c */ /* 0x000fe20003f26270 */
[----:B----4-:R-:W-:Y:S01]  /*65c0*/  FFMA.FTZ R12, -R224, R12, R59 ;  /* 0x0000000ce00c7223 */ /* 0x010fe2000001013b */
[----:B------:R-:W-:-:S02]  /*65d0*/  FSEL R151, R26, -INF , !P4 ;  /* 0xff8000001a977808 */ /* 0x000fc40006000000 */
[----:B------:R-:W-:Y:S02]  /*65e0*/  FSEL R131, R24, -INF , !P2 ;  /* 0xff80000018837808 */ /* 0x000fe40005000000 */
[-C--:B------:R-:W-:Y:S02]  /*65f0*/  ISETP.GE.AND P4, PT, R47, R207.reuse, PT ;  /* 0x000000cf2f00720c */ /* 0x080fe40003f86270 */
[----:B------:R-:W-:Y:S02]  /*6600*/  ISETP.GE.AND P2, PT, R46, R207, PT ;  /* 0x000000cf2e00720c */ /* 0x000fe40003f46270 */
[----:B------:R-:W-:Y:S02]  /*6610*/  FSEL R10, R10, -INF , !P5 ;  /* 0xff8000000a0a7808 */ /* 0x000fe40006800000 */
[----:B------:R-:W-:Y:S02]  /*6620*/  FSEL R56, R56, -INF , !P1 ;  /* 0xff80000038387808 */ /* 0x000fe40004800000 */
[----:B------:R-:W-:-:S02]  /*6630*/  ISETP.GT.AND P1, PT, R208, R16, PT ;  /* 0x00000010d000720c */ /* 0x000fc40003f24270 */
[----:B------:R-:W-:Y:S02]  /*6640*/  FSEL R67, R0, -INF , !P4 ;  /* 0xff80000000437808 */ /* 0x000fe40006000000 */
[----:B------:R-:W-:Y:S01]  /*6650*/  FSEL R65, R10, -INF , !P2 ;  /* 0xff8000000a417808 */ /* 0x000fe20005000000 */
[----:B------:R-:W-:Y:S01]  /*6660*/  BSSY.RECONVERGENT B1, `(.L_x_4749) ;  /* 0x00000a1000017945 */ /* 0x000fe20003800200 */
[----:B------:R-:W-:Y:S02]  /*6670*/  ISETP.GE.AND P4, PT, R20, R207, PT ;  /* 0x000000cf1400720c */ /* 0x000fe40003f86270 */
[C---:B------:R-:W-:Y:S02]  /*6680*/  ISETP.GE.AND P5, PT, R16.reuse, R209, PT ;  /* 0x000000d11000720c */ /* 0x040fe40003fa6270 */
[----:B------:R-:W-:Y:S02]  /*6690*/  ISETP.GE.AND P2, PT, R16, R207, PT ;  /* 0x000000cf1000720c */ /* 0x000fe40003f46270 */
[----:B------:R-:W-:-:S02]  /*66a0*/  FSEL R12, R12, -INF , !P1 ;  /* 0xff8000000c0c7808 */ /* 0x000fc40004800000 */
[----:B------:R-:W-:Y:S02]  /*66b0*/  VIMNMX R210, PT, PT, RZ, R210, !PT ;  /* 0x000000d2ffd27248 */ /* 0x000fe40007fe0100 */
[----:B------:R-:W-:Y:S02]  /*66c0*/  VIMNMX R208, PT, PT, RZ, R208, !PT ;  /* 0x000000d0ffd07248 */ /* 0x000fe40007fe0100 */
        /* <DEDUP_REMOVED lines=17> */
.L_x_4752:
        /* <DEDUP_REMOVED lines=60> */
.L_x_4753:
[----:B------:R-:W-:Y:S05]  /*6ba0*/  BSYNC.RECONVERGENT B0 ;  /* 0x0000000000007941 */ /* 0x000fea0003800200 */
.L_x_4751:
        /* <DEDUP_REMOVED lines=73> */
.L_x_4755:
[----:B------:R3:W-:Y:S02]  /*7040*/  STS.128 [R227+0x8800], RZ ;  /* 0x008800ffe3007388 */ /* 0x0007e40000000c00 */
.L_x_4756:
[----:B------:R-:W-:Y:S05]  /*7050*/  BSYNC.RECONVERGENT B0 ;  /* 0x0000000000007941 */ /* 0x000fea0003800200 */
.L_x_4754:
[----:B------:R-:W0:Y:S02]  /*7060*/  LDGDEPBAR ;  /* 0x00000000000079af */ /* 0x000e240000000000 */
.L_x_4750:
[----:B------:R-:W-:Y:S05]  /*7070*/  BSYNC.RECONVERGENT B1 ;  /* 0x0000000000017941 */ /* 0x000fea0003800200 */
.L_x_4749:
        /* <DEDUP_REMOVED lines=67> */
[-CC-:B------:R-:W-:Y:S01]  /*74b0*/  FFMA.FTZ R38, R11, R59.reuse, -R60.reuse ;  /* 0x0000003b0b267223 */ /* 0x180fe2000001083c */
[-C--:B--2---:R-:W-:Y:S01]  /*74c0*/  FFMA.FTZ R36, R9, R59.reuse, -R60 ;  /* 0x0000003b09247223 */ /* 0x084fe2000001083c */
[----:B------:R-:W-:Y:S01]  /*74d0*/  LDSM.16.MT88.4 R16, [R32+0x9400] ;  /* 0x009400002010783b */ /* 0x000fe20000004200 */
[----:B------:R-:W2:Y:S01]  /*74e0*/  MUFU.EX2 R47, R47 ;  /* 0x0000002f002f7308 */ /* 0x000ea20000000800 */
[-CC-:B------:R-:W-:Y:S01]  /*74f0*/  FFMA.FTZ R42, R15, R59.reuse, -R58.reuse ;  /* 0x0000003b0f2a7223 */ /* 0x180fe2000001083a */
[-C--:B------:R-:W-:Y:S01]  /*7500*/  FFMA.FTZ R37, R13, R59.reuse, -R58 ;  /* 0x0000003b0d257223 */ /* 0x080fe2000001083a */
[----:B------:R-:W4:Y:S01]  /*7510*/  LDSM.16.MT88.4 R8, [R32+0xb400] ;  /* 0x00b400002008783b */ /* 0x000f220000004200 */
[----:B------:R-:W-:Y:S01]  /*7520*/  MUFU.EX2 R46, R46 ;  /* 0x0000002e002e7308 */ /* 0x000fe20000000800 */
[-CC-:B------:R-:W-:Y:S01]  /*7530*/  FFMA.FTZ R39, R29, R59.reuse, -R60.reuse ;  /* 0x0000003b1d277223 */ /* 0x180fe2000001083c */
[-C--:B------:R-:W-:Y:S01]  /*7540*/  FFMA.FTZ R35, R27, R59.reuse, -R60 ;  /* 0x0000003b1b237223 */ /* 0x080fe2000001083c */
[-CC-:B------:R-:W-:Y:S01]  /*7550*/  FFMA.FTZ R33, R25, R59.reuse, -R58.reuse ;  /* 0x0000003b19217223 */ /* 0x180fe2000001083a */
[----:B------:R-:W5:Y:S01]  /*7560*/  MUFU.EX2 R41, R41 ;  /* 0x0000002900297308 */ /* 0x000f620000000800 */
[----:B------:R-:W3:Y:S01]  /*7570*/  LDSM.16.MT88.4 R12, [R40+0xb400] ;  /* 0x00b40000280c783b */ /* 0x000ee20000004200 */
[-CC-:B------:R-:W-:Y:S01]  /*7580*/  FFMA.FTZ R64, R123, R59.reuse, -R58.reuse ;  /* 0x0000003b7b407223 */ /* 0x180fe2000001083a */
[-C--:B------:R-:W-:Y:S01]  /*7590*/  FFMA.FTZ R62, R243, R59.reuse, -R58 ;  /* 0x0000003bf33e7223 */ /* 0x080fe2000001083a */
[----:B------:R-:W-:Y:S01]  /*75a0*/  MUFU.EX2 R48, R48 ;  /* 0x0000003000307308 */ /* 0x000fe20000000800 */
[----:B------:R-:W3:Y:S01]  /*75b0*/  LDSM.16.MT88.4 R20, [R40+0x9400] ;  /* 0x009400002814783b */ /* 0x000ee20000004200 */
[----:B--2---:R-:W-:Y:S01]  /*75c0*/  F2FP.F16.F32.PACK_AB R69, R47, R50 ;  /* 0x000000322f45723e */ /* 0x004fe200000000ff */
[-CC-:B------:R-:W-:Y:S01]  /*75d0*/  FFMA.FTZ R66, R241, R59.reuse, -R60.reuse ;  /* 0x0000003bf1427223 */ /* 0x180fe2000001083c */
[----:B------:R-:W2:Y:S01]  /*75e0*/  MUFU.EX2 R45, R45 ;  /* 0x0000002d002d7308 */ /* 0x000ea20000000800 */
[----:B------:R-:W3:Y:S01]  /*75f0*/  LDSM.16.MT88.4 R28, [R40+0xd400] ;  /* 0x00d40000281c783b */ /* 0x000ee20000004200 */
[-C--:B------:R-:W-:Y:S01]  /*7600*/  FFMA.FTZ R122, R125, R59.reuse, -R60 ;  /* 0x0000003b7d7a7223 */ /* 0x080fe2000001083c */
[-CC-:B------:R-:W-:Y:S01]  /*7610*/  FFMA.FTZ R129, R129, R59.reuse, -R58.reuse ;  /* 0x0000003b81817223 */ /* 0x180fe2000001083a */
[----:B------:R-:W-:Y:S01]  /*7620*/  MUFU.EX2 R44, R44 ;  /* 0x0000002c002c7308 */ /* 0x000fe20000000800 */
[----:B------:R-:W3:Y:S01]  /*7630*/  LDSM.16.MT88.4 R24, [R32+0xd400] ;  /* 0x00d400002018783b */ /* 0x000ee20000004200 */
[----:B-----5:R-:W-:Y:S01]  /*7640*/  F2FP.F16.F32.PACK_AB R71, R41, R46 ;  /* 0x0000002e2947723e */ /* 0x020fe200000000ff */
[-C--:B------:R-:W-:Y:S01]  /*7650*/  FFMA.FTZ R245, R245, R59.reuse, -R58 ;  /* 0x0000003bf5f57223 */ /* 0x080fe2000001083a */
[----:B------:R-:W5:Y:S01]  /*7660*/  MUFU.EX2 R43, R43 ;  /* 0x0000002b002b7308 */ /* 0x000f620000000800 */
[-CC-:B------:R-:W-:Y:S01]  /*7670*/  FFMA.FTZ R239, R239, R59.reuse, -R60.reuse ;  /* 0x0000003befef7223 */ /* 0x180fe2000001083c */
[-C--:B------:R-:W-:Y:S01]  /*7680*/  FFMA.FTZ R124, R127, R59.reuse, -R60 ;  /* 0x0000003b7f7c7223 */ /* 0x080fe2000001083c */
[-CC-:B------:R-:W-:Y:S01]  /*7690*/  FFMA.FTZ R145, R237, R59.reuse, -R58.reuse ;  /* 0x0000003bed917223 */ /* 0x180fe2000001083a */
[----:B------:R-:W-:Y:S01]  /*76a0*/  MUFU.EX2 R42, R42 ;  /* 0x0000002a002a7308 */ /* 0x000fe20000000800 */
[-C--:B------:R-:W-:Y:S01]  /*76b0*/  FFMA.FTZ R126, R235, R59.reuse, -R58 ;  /* 0x0000003beb7e7223 */ /* 0x080fe2000001083a */
[----:B--2---:R-:W-:Y:S01]  /*76c0*/  F2FP.F16.F32.PACK_AB R68, R45, R48 ;  /* 0x000000302d44723e */ /* 0x004fe200000000ff */
[-CC-:B------:R-:W-:Y:S01]  /*76d0*/  FFMA.FTZ R128, R223, R59.reuse, -R60.reuse ;  /* 0x0000003bdf807223 */ /* 0x180fe2000001083c */
[----:B------:R-:W-:Y:S01]  /*76e0*/  MUFU.EX2 R37, R37 ;  /* 0x0000002500257308 */ /* 0x000fe20000000800 */
[-C--:B------:R-:W-:Y:S01]  /*76f0*/  FFMA.FTZ R130, R157, R59.reuse, -R60 ;  /* 0x0000003b9d827223 */ /* 0x080fe2000001083c */
[-C--:B------:R-:W-:Y:S01]  /*7700*/  FFMA.FTZ R161, R161, R59.reuse, -R58 ;  /* 0x0000003ba1a17223 */ /* 0x080fe2000001083a */
        /* <DEDUP_REMOVED lines=9> */
[----:B------:R-:W2:Y:S01]  /*77a0*/  MUFU.EX2 R38, R38 ;  /* 0x0000002600267308 */ /* 0x000ea20000000800 */
[C---:B------:R-:W-:Y:S01]  /*77b0*/  HMMA.16816.F32 R88, R68.reuse, R84, RZ ;  /* 0x000000544458723c */ /* 0x040fe200000018ff */
[-C--:B------:R-:W-:Y:S01]  /*77c0*/  FFMA.FTZ R197, R197, R59.reuse, -R58 ;  /* 0x0000003bc5c57223 */ /* 0x080fe2000001083a */
[-CC-:B------:R-:W-:Y:S01]  /*77d0*/  FFMA.FTZ R187, R187, R59.reuse, -R60.reuse ;  /* 0x0000003bbbbb7223 */ /* 0x180fe2000001083c */
[----:B------:R-:W-:Y:S01]  /*77e0*/  MUFU.EX2 R36, R36 ;  /* 0x0000002400247308 */ /* 0x000fe20000000800 */
[-C--:B------:R-:W-:Y:S01]  /*77f0*/  FFMA.FTZ R146, R183, R59.reuse, -R60 ;  /* 0x0000003bb7927223 */ /* 0x080fe2000001083c */
[-C--:B------:R-:W-:Y:S01]  /*7800*/  FFMA.FTZ R148, R177, R59.reuse, -R58 ;  /* 0x0000003bb1947223 */ /* 0x080fe2000001083a */
[-CC-:B------:R-:W-:Y:S01]  /*7810*/  FFMA.FTZ R150, R169, R59.reuse, -R60.reuse ;  /* 0x0000003ba9967223 */ /* 0x180fe2000001083c */
[----:B------:R-:W5:Y:S01]  /*7820*/  MUFU.EX2 R35, R35 ;  /* 0x0000002300237308 */ /* 0x000f620000000800 */
[C---:B------:R-:W-:Y:S01]  /*7830*/  HMMA.16816.F32 R84, R68.reuse, R86, RZ ;  /* 0x000000564454723c */ /* 0x040fe200000018ff */
[-CC-:B------:R-:W-:Y:S01]  /*7840*/  FFMA.FTZ R152, R167, R59.reuse, -R60.reuse ;  /* 0x0000003ba7987223 */ /* 0x180fe2000001083c */
[-C--:B------:R-:W-:Y:S01]  /*7850*/  FFMA.FTZ R163, R163, R59.reuse, -R60 ;  /* 0x0000003ba3a37223 */ /* 0x080fe2000001083c */
[----:B------:R-:W4:Y:S01]  /*7860*/  MUFU.EX2 R33, R33 ;  /* 0x0000002100217308 */ /* 0x000f220000000800 */
[-CC-:B------:R-:W-:Y:S01]  /*7870*/  FFMA.FTZ R165, R165, R59.reuse, -R58.reuse ;  /* 0x0000003ba5a57223 */ /* 0x180fe2000001083a */
[-C--:B------:R-:W-:Y:S01]  /*7880*/  FFMA.FTZ R175, R175, R59.reuse, -R58 ;  /* 0x0000003bafaf7223 */ /* 0x080fe2000001083a */
[-C--:B------:R-:W-:Y:S01]  /*7890*/  FFMA.FTZ R171, R171, R59.reuse, -R60 ;  /* 0x0000003babab7223 */ /* 0x080fe2000001083c */
[----:B------:R-:W-:Y:S01]  /*78a0*/  MUFU.EX2 R123, R245 ;  /* 0x000000f5007b7308 */ /* 0x000fe20000000800 */
[C---:B------:R-:W-:Y:S01]  /*78b0*/  HMMA.16816.F32 R104, R68.reuse, R100, RZ ;  /* 0x000000644468723c */ /* 0x040fe200000018ff */
[-C--:B------:R-:W-:Y:S01]  /*78c0*/  FFMA.FTZ R154, R153, R59.reuse, -R58 ;  /* 0x0000003b999a7223 */ /* 0x080fe2000001083a */
[-CC-:B------:R-:W-:Y:S01]  /*78d0*/  FFMA.FTZ R156, R147, R59.reuse, -R60.reuse ;  /* 0x0000003b939c7223 */ /* 0x180fe2000001083c */
[----:B------:R-:W-:Y:S01]  /*78e0*/  MUFU.EX2 R64, R64 ;  /* 0x0000004000407308 */ /* 0x000fe20000000800 */
[-C--:B------:R-:W-:Y:S01]  /*78f0*/  FFMA.FTZ R158, R133, R59.reuse, -R60 ;  /* 0x0000003b859e7223 */ /* 0x080fe2000001083c */
[-CC-:B------:R-:W-:Y:S01]  /*7900*/  FFMA.FTZ R160, R131, R59.reuse, -R58.reuse ;  /* 0x0000003b83a07223 */ /* 0x180fe2000001083a */
[-C--:B------:R-:W-:Y:S01]  /*7910*/  FFMA.FTZ R151, R151, R59.reuse, -R58 ;  /* 0x0000003b97977223 */ /* 0x080fe2000001083a */
[----:B------:R-:W-:Y:S01]  /*7920*/  MUFU.EX2 R62, R62 ;  /* 0x0000003e003e7308 */ /* 0x000fe20000000800 */
[C---:B------:R-:W-:Y:S01]  /*7930*/  HMMA.16816.F32 R100, R68.reuse, R102, RZ ;  /* 0x000000664464723c */ /* 0x040fe200000018ff */
[----:B------:R-:W-:Y:S01]  /*7940*/  FFMA.FTZ R135, R135, R59, -R60 ;  /* 0x0000003b87877223 */ /* 0x000fe2000001083c */
[----:B------:R-:W-:Y:S01]  /*7950*/  FADD.FTZ R47, R50, R47 ;  /* 0x0000002f322f7221 */ /* 0x000fe20000010000 */
[----:B------:R-:W-:Y:S01]  /*7960*/  MUFU.EX2 R66, R66 ;  /* 0x0000004200427308 */ /* 0x000fe20000000800 */
[----:B------:R-:W-:Y:S01]  /*7970*/  FADD.FTZ R45, R48, R45 ;  /* 0x0000002d302d7221 */ /* 0x000fe20000010000 */
[----:B------:R-:W-:Y:S01]  /*7980*/  ISETP.GT.U32.AND P0, PT, R140, R211, PT ;  /* 0x000000d38c00720c */ /* 0x000fe20003f04070 */
[----:B------:R-:W-:Y:S01]  /*7990*/  FADD.FTZ R46, R46, R47 ;  /* 0x0000002f2e2e7221 */ /* 0x000fe20000010000 */
[----:B------:R-:W3:Y:S01]  /*79a0*/  MUFU.EX2 R127, R239 ;  /* 0x000000ef007f7308 */ /* 0x000ee20000000800 */
[C---:B------:R-:W-:Y:S02]  /*79b0*/  HMMA.16816.F32 R112, R68.reuse, R108, RZ ;  /* 0x0000006c4470723c */ /* 0x040fe400000018ff */
[----:B------:R-:W-:Y:S01]  /*79c0*/  FADD.FTZ R41, R41, R46 ;  /* 0x0000002e29297221 */ /* 0x000fe20000010000 */
[----:B------:R1:W-:Y:S04]  /*79d0*/  MUFU.EX2 R125, R124 ;  /* 0x0000007c007d7308 */ /* 0x0003e80000000800 */
[----:B------:R-:W3:Y:S01]  /*79e0*/  MUFU.EX2 R122, R122 ;  /* 0x0000007a007a7308 */ /* 0x000ee20000000800 */
[C---:B------:R-:W-:Y:S03]  /*79f0*/  HMMA.16816.F32 R96, R68.reuse, R92, RZ ;  /* 0x0000005c4460723c */ /* 0x040fe600000018ff */
[----:B------:R-:W3:Y:S04]  /*7a00*/  MUFU.EX2 R129, R129 ;  /* 0x0000008100817308 */ /* 0x000ee80000000800 */
        /* <DEDUP_REMOVED lines=14> */
[----:B------:R-:W-:Y:S01]  /*7af0*/  HMMA.16816.F32 R72, R68, R4, RZ ;  /* 0x000000044448723c */ /* 0x000fe200000018ff */
        /* <DEDUP_REMOVED lines=8> */
[----:B----4-:R-:W-:Y:S01]  /*7b80*/  F2FP.F16.F32.PACK_AB R7, R33, R34 ;  /* 0x000000222107723e */ /* 0x010fe200000000ff */
[----:B------:R-:W-:Y:S02]  /*7b90*/  FADD.FTZ R37, R37, R42 ;  /* 0x0000002a25257221 */ /* 0x000fe40000010000 */
[----:B------:R-:W-:Y:S04]  /*7ba0*/  MUFU.EX2 R142, R142 ;  /* 0x0000008e008e7308 */ /* 0x000fe80000000800 */
[C---:B------:R-:W-:Y:S01]  /*7bb0*/  HMMA.16816.F32 R88, R4.reuse, R8, R88 ;  /* 0x000000080458723c */ /* 0x040fe20000001858 */
[----:B------:R-:W2:Y:S04]  /*7bc0*/  MUFU.EX2 R183, R187 ;  /* 0x000000bb00b77308 */ /* 0x000ea80000000800 */
[----:B------:R4:W-:Y:S03]  /*7bd0*/  MUFU.EX2 R181, R146 ;  /* 0x0000009200b57308 */ /* 0x0009e60000000800 */
[C---:B------:R-:W-:Y:S01]  /*7be0*/  HMMA.16816.F32 R84, R4.reuse, R10, R84 ;  /* 0x0000000a0454723c */ /* 0x040fe20000001854 */
[----:B------:R-:W5:Y:S01]  /*7bf0*/  LDSM.16.MT88.4 R8, [R32+0xb800] ;  /* 0x00b800002008783b */ /* 0x000f620000004200 */
[----:B------:R-:W2:Y:S04]  /*7c00*/  MUFU.EX2 R144, R144 ;  /* 0x0000009000907308 */ /* 0x000ea80000000800 */
[----:B------:R-:W2:Y:S02]  /*7c10*/  MUFU.EX2 R185, R185 ;  /* 0x000000b900b97308 */ /* 0x000ea40000000800 */
[----:B------:R-:W-:Y:S02]  /*7c20*/  HMMA.16816.F32 R104, R4, R16, R104 ;  /* 0x000000100468723c */ /* 0x000fe40000001868 */
[----:B------:R-:W-:Y:S01]  /*7c30*/  MUFU.EX2 R148, R148 ;  /* 0x0000009400947308 */ /* 0x000fe20000000800 */
[----:B----4-:R-:W-:-:S03]  /*7c40*/  FFMA.FTZ R146, R173, R59, -R58 ;  /* 0x0000003bad927223 */ /* 0x010fc6000001083a */
[----:B------:R-:W-:Y:S02]  /*7c50*/  MUFU.EX2 R173, R175 ;  /* 0x000000af00ad7308 */ /* 0x000fe40000000800 */
[C---:B------:R-:W-:Y:S01]  /*7c60*/  HMMA.16816.F32 R100, R4.reuse, R18, R100 ;  /* 0x000000120464723c */ /* 0x040fe20000001864 */
[----:B------:R-:W4:Y:S01]  /*7c70*/  LDSM.16.MT88.4 R16, [R32+0x9800] ;  /* 0x009800002010783b */ /* 0x000f220000004200 */
[----:B------:R-:W-:Y:S04]  /*7c80*/  MUFU.EX2 R146, R146 ;  /* 0x0000009200927308 */ /* 0x000fe80000000800 */
[----:B------:R-:W-:Y:S02]  /*7c90*/  MUFU.EX2 R150, R150 ;  /* 0x0000009600967308 */ /* 0x000fe40000000800 */
[C---:B---3--:R-:W-:Y:S02]  /*7ca0*/  HMMA.16816.F32 R96, R4.reuse, R12, R96 ;  /* 0x0000000c0460723c */ /* 0x048fe40000001860 */
[----:B------:R-:W3:Y:S04]  /*7cb0*/  MUFU.EX2 R167, R171 ;  /* 0x000000ab00a77308 */ /* 0x000ee80000000800 */
[----:B------:R-:W-:Y:S02]  /*7cc0*/  MUFU.EX2 R152, R152 ;  /* 0x0000009800987308 */ /* 0x000fe40000000800 */
[C---:B------:R-:W-:Y:S01]  /*7cd0*/  HMMA.16816.F32 R92, R4.reuse, R14, R92 ;  /* 0x0000000e045c723c */ /* 0x040fe2000000185c */
[----:B------:R-:W1:Y:S01]  /*7ce0*/  LDSM.16.MT88.4 R12, [R40+0xb800] ;  /* 0x00b80000280c783b */ /* 0x000e620000004200 */
[----:B------:R-:W3:Y:S04]  /*7cf0*/  MUFU.EX2 R163, R163 ;  /* 0x000000a300a37308 */ /* 0x000ee80000000800 */
[----:B------:R-:W3:Y:S02]  /*7d00*/  MUFU.EX2 R165, R165 ;  /* 0x000000a500a57308 */ /* 0x000ee40000000800 */
        /* <DEDUP_REMOVED lines=8> */
[----:B------:R-:W-:Y:S06]  /*7d90*/  MUFU.EX2 R160, R160 ;  /* 0x000000a000a07308 */ /* 0x000fec0000000800 */
[C---:B------:R-:W-:Y:S01]  /*7da0*/  HMMA.16816.F32 R76, R4.reuse, R30, R76 ;  /* 0x0000001e044c723c */ /* 0x040fe2000000184c */
[----:B------:R-:W3:Y:S07]  /*7db0*/  LDSM.16.MT88.4 R28, [R40+0xd800] ;  /* 0x00d80000281c783b */ /* 0x000eee0000004200 */
[C---:B------:R-:W-:Y:S08]  /*7dc0*/  HMMA.16816.F32 R72, R4.reuse, R24, R72 ;  /* 0x000000180448723c */ /* 0x040ff00000001848 */
[----:B------:R-:W-:Y:S01]  /*7dd0*/  HMMA.16816.F32 R68, R4, R26, R68 ;  /* 0x0000001a0444723c */ /* 0x000fe20000001844 */
[----:B------:R-:W-:Y:S01]  /*7de0*/  F2FP.F16.F32.PACK_AB R4, R127, R66 ;  /* 0x000000427f04723e */ /* 0x000fe200000000ff */
[----:B------:R-:W3:Y:S01]  /*7df0*/  LDSM.16.MT88.4 R24, [R32+0xd800] ;  /* 0x00d800002018783b */ /* 0x000ee20000004200 */
[----:B------:R-:W-:-:S02]  /*7e00*/  F2FP.F16.F32.PACK_AB R5, R64, R123 ;  /* 0x0000007b4005723e */ /* 0x000fc400000000ff */
[----:B------:R-:W-:Y:S02]  /*7e10*/  F2FP.F16.F32.PACK_AB R6, R122, R125 ;  /* 0x0000007d7a06723e */ /* 0x000fe400000000ff */
[----:B------:R-:W-:-:S07]  /*7e20*/  F2FP.F16.F32.PACK_AB R7, R129, R62 ;  /* 0x0000003e8107723e */ /* 0x000fce00000000ff */
        /* <DEDUP_REMOVED lines=59> */
[C---:B-----5:R-:W-:Y:S08]  /*81e0*/  HMMA.16816.F32 R72, R4.reuse, R8, R72 ;  /* 0x000000080448723c */ /* 0x060ff00000001848 */
[----:B------:R-:W-:Y:S01]  /*81f0*/  HMMA.16816.F32 R68, R4, R10, R68 ;  /* 0x0000000a0444723c */ /* 0x000fe20000001844 */
[----:B------:R-:W3:Y:S01]  /*8200*/  LDSM.16.MT88.4 R8, [R40+0xe400] ;  /* 0x00e400002808783b */ /* 0x000ee20000004200 */
[----:B------:R-:W-:-:S02]  /*8210*/  F2FP.F16.F32.PACK_AB R4, R167, R150 ;  /* 0x00000096a704723e */ /* 0x000fc400000000ff */
[----:B------:R-:W-:Y:S02]  /*8220*/  F2FP.F16.F32.PACK_AB R5, R173, R148 ;  /* 0x00000094ad05723e */ /* 0x000fe400000000ff */
[----:B------:R-:W-:Y:S02]  /*8230*/  F2FP.F16.F32.PACK_AB R6, R163, R152 ;  /* 0x00000098a306723e */ /* 0x000fe400000000ff */
[----:B------:R-:W-:-:S07]  /*8240*/  F2FP.F16.F32.PACK_AB R7, R165, R146 ;  /* 0x00000092a507723e */ /* 0x000fce00000000ff */
[C---:B----4-:R-:W-:Y:S08]  /*8250*/  HMMA.16816.F32 R96, R4.reuse, R16, R96 ;  /* 0x000000100460723c */ /* 0x050ff00000001860 */
[C---:B------:R-:W-:Y:S01]  /*8260*/  HMMA.16816.F32 R92, R4.reuse, R18, R92 ;  /* 0x00000012045c723c */ /* 0x040fe2000000185c */
[----:B------:R-:W4:Y:S07]  /*8270*/  LDSM.16.MT88.4 R16, [R32+0xa800] ;  /* 0x00a800002010783b */ /* 0x000f2e0000004200 */
        /* <DEDUP_REMOVED lines=17> */
[----:B------:R-:W-:Y:S01]  /*8390*/  HMMA.16816.F32 R72, R4, R28, R72 ;  /* 0x0000001c0448723c */ /* 0x000fe20000001848 */
[----:B------:R-:W-:-:S04]  /*83a0*/  FADD.FTZ R28, R44, R45 ;  /* 0x0000002d2c1c7221 */ /* 0x000fc80000010000 */
[----:B------:R-:W-:-:S03]  /*83b0*/  FADD.FTZ R28, R43, R28 ;  /* 0x0000001c2b1c7221 */ /* 0x000fc60000010000 */
[----:B------:R-:W-:Y:S01]  /*83c0*/  HMMA.16816.F32 R68, R4, R30, R68 ;  /* 0x0000001e0444723c */ /* 0x000fe20000001844 */
[----:B-----5:R-:W-:Y:S01]  /*83d0*/  F2FP.F16.F32.PACK_AB R4, R156, R147 ;  /* 0x000000939c04723e */ /* 0x020fe200000000ff */
[----:B------:R-:W-:Y:S01]  /*83e0*/  FADD.FTZ R29, R39, R28 ;  /* 0x0000001c271d7221 */ /* 0x000fe20000010000 */
[----:B------:R-:W-:Y:S01]  /*83f0*/  F2FP.F16.F32.PACK_AB R5, R154, R153 ;  /* 0x000000999a05723e */ /* 0x000fe200000000ff */
[----:B------:R-:W-:Y:S01]  /*8400*/  FADD.FTZ R28, R34, R37 ;  /* 0x00000025221c7221 */ /* 0x000fe20000010000 */
[----:B------:R-:W-:Y:S01]  /*8410*/  F2FP.F16.F32.PACK_AB R6, R158, R133 ;  /* 0x000000859e06723e */ /* 0x000fe200000000ff */
[----:B------:R-:W-:Y:S01]  /*8420*/  FADD.FTZ R29, R38, R29 ;  /* 0x0000001d261d7221 */ /* 0x000fe20000010000 */
[----:B------:R-:W-:Y:S01]  /*8430*/  F2FP.F16.F32.PACK_AB R7, R160, R149 ;  /* 0x00000095a007723e */ /* 0x000fe200000000ff */
[----:B------:R-:W-:Y:S02]  /*8440*/  FADD.FTZ R28, R33, R28 ;  /* 0x0000001c211c7221 */ /* 0x000fe40000010000 */
[----:B------:R-:W-:-:S02]  /*8450*/  FADD.FTZ R36, R36, R29 ;  /* 0x0000001d24247221 */ /* 0x000fc40000010000 */
[----:B------:R-:W-:Y:S02]  /*8460*/  FADD.FTZ R29, R123, R28 ;  /* 0x0000001c7b1d7221 */ /* 0x000fe40000010000 */
[----:B----4-:R-:W-:Y:S01]  /*8470*/  HMMA.16816.F32 R104, R4, R16, R104 ;  /* 0x000000100468723c */ /* 0x010fe20000001868 */
[----:B------:R-:W-:Y:S01]  /*8480*/  FADD.FTZ R35, R35, R36 ;  /* 0x0000002423237221 */ /* 0x000fe20000010000 */
[----:B------:R-:W-:-:S03]  /*8490*/  FADD.FTZ R29, R64, R29 ;  /* 0x0000001d401d7221 */ /* 0x000fc60000010000 */
[----:B------:R-:W-:Y:S01]  /*84a0*/  FADD.FTZ R28, R66, R35 ;  /* 0x00000023421c7221 */ /* 0x000fe20000010000 */
[----:B------:R-:W-:Y:S02]  /*84b0*/  FADD.FTZ R62, R62, R29 ;  /* 0x0000001d3e3e7221 */ /* 0x000fe40000010000 */
[----:B------:R-:W-:Y:S01]  /*84c0*/  HMMA.16816.F32 R100, R4, R18, R100 ;  /* 0x000000120464723c */ /* 0x000fe20000001864 */
[----:B------:R-:W4:Y:S01]  /*84d0*/  LDSM.16.MT88.4 R16, [R32+0xe800] ;  /* 0x00e800002010783b */ /* 0x000f220000004200 */
[----:B------:R-:W-:-:S04]  /*84e0*/  FADD.FTZ R28, R127, R28 ;  /* 0x0000001c7f1c7221 */ /* 0x000fc80000010000 */
        /* <DEDUP_REMOVED lines=9> */
[----:B------:R-:W-:-:S06]  /*8580*/  FADD.FTZ R28, R159, R28 ;  /* 0x0000001c9f1c7221 */ /* 0x000fcc0000010000 */
[----:B--2---:R-:W-:Y:S01]  /*8590*/  HMMA.16816.F32 R112, R4, R24, R112 ;  /* 0x000000180470723c */ /* 0x004fe20000001870 */
        /* <DEDUP_REMOVED lines=19> */
[----:B------:R-:W2:Y:S05]  /*86d0*/  MUFU.EX2 R23, R23 ;  /* 0x0000001700177308 */ /* 0x000eaa0000000800 */
[C---:B------:R-:W-:Y:S01]  /*86e0*/  HMMA.16816.F32 R76, R4.reuse, R10, R76 ;  /* 0x0000000a044c723c */ /* 0x040fe2000000184c */
[----:B------:R-:W3:Y:S07]  /*86f0*/  LDSM.16.MT88.4 R8, [R40+0xcc00] ;  /* 0x00cc00002808783b */ /* 0x000eee0000004200 */
[C---:B----4-:R-:W-:Y:S08]  /*8700*/  HMMA.16816.F32 R72, R4.reuse, R16, R72 ;  /* 0x000000100448723c */ /* 0x050ff00000001848 */
[----:B------:R-:W-:Y:S01]  /*8710*/  HMMA.16816.F32 R68, R4, R18, R68 ;  /* 0x000000120444723c */ /* 0x000fe20000001844 */
[----:B------:R-:W4:Y:S01]  /*8720*/  LDSM.16.MT88.4 R16, [R40+0xec00] ;  /* 0x00ec00002810783b */ /* 0x000f220000004200 */
[----:B--2---:R-:W-:-:S02]  /*8730*/  F2FP.F16.F32.PACK_AB R4, R24, R23 ;  /* 0x000000171804723e */ /* 0x004fc400000000ff */
        /* <DEDUP_REMOVED lines=8> */
[----:B------:R-:W2:Y:S04]  /*87c0*/  LDSM.16.MT88.4 R8, [R32+0xcc00] ;  /* 0x00cc00002008783b */ /* 0x000ea80000004200 */
[----:B------:R-:W3:Y:S03]  /*87d0*/  LDSM.16.MT88.4 R32, [R32+0xec00] ;  /* 0x00ec00002020783b */ /* 0x000ee60000004200 */
        /* <DEDUP_REMOVED lines=112> */
.L_x_4760:
        /* <DEDUP_REMOVED lines=8> */
.L_x_4761:
[----:B------:R-:W-:Y:S05]  /*8f60*/  BSYNC.RECONVERGENT B0 ;  /* 0x0000000000007941 */ /* 0x000fea0003800200 */
.L_x_4759:
[-C--:B------:R-:W-:Y:S01]  /*8f70*/  ISETP.GE.AND P2, PT, R206, R225.reuse, PT ;  /* 0x000000e1ce00720c */ /* 0x080fe20003f46270 */
[----:B------:R-:W-:Y:S01]  /*8f80*/  IMAD.SHL.U32 R5, R200, 0x40, RZ ;  /* 0x00000040c8057824 */ /* 0x000fe200078e00ff */
[-C--:B------:R-:W-:Y:S02]  /*8f90*/  ISETP.GE.AND P1, PT, R204, R225.reuse, PT ;  /* 0x000000e1cc00720c */ /* 0x080fe40003f26270 */
        /* <DEDUP_REMOVED lines=16> */
[----:B------:R-:W-:-:S03]  /*90a0*/  IMAD.X R11, R4, 0x1, R7, P4 ;  /* 0x00000001040b7824 */ /* 0x000fc600020e0607 */
        /* <DEDUP_REMOVED lines=52> */
[----:B------:R-:W-:Y:S01]  /*93f0*/  LOP3.LUT R118, R139, 0x3e00, RZ, 0xc0, !PT ;  /* 0x00003e008b767812 */ /* 0x000fe200078ec0ff */
[----:B------:R-:W-:Y:S01]  /*9400*/  IMAD.MOV.U32 R234, RZ, RZ, 0x20 ;  /* 0x00000020ffea7424 */ /* 0x000fe200078e00ff */
[----:B------:R-:W-:Y:S01]  /*9410*/  SHF.R.U32.HI R193, RZ, 0x1, R119 ;  /* 0x00000001ffc17819 */ /* 0x000fe20000011677 */
[----:B------:R-:W0:Y:S01]  /*9420*/  LDGDEPBAR ;  /* 0x00000000000079af */ /* 0x000e220000000000 */
[----:B-1----:R-:W-:Y:S01]  /*9430*/  LOP3.LUT R6, R118, 0x20, R141, 0xf8, !PT ;  /* 0x0000002076067812 */ /* 0x002fe200078ef88d */
[----:B------:R-:W-:Y:S01]  /*9440*/  BSSY.RECONVERGENT B1, `(.L_x_4762) ;  /* 0x00003e3000017945 */ /* 0x000fe20003800200 */
[----:B------:R-:W-:-:S02]  /*9450*/  LOP3.LUT R4, R193, 0x8, RZ, 0xc0, !PT ;  /* 0x00000008c1047812 */ /* 0x000fc400078ec0ff */
[--C-:B------:R-:W-:Y:S02]  /*9460*/  LOP3.LUT R5, R6, 0x100, R141.reuse, 0xf8, !PT ;  /* 0x0000010006057812 */ /* 0x100fe400078ef88d */
[----:B------:R-:W-:Y:S02]  /*9470*/  LOP3.LUT R141, R4, 0xc0, R141, 0xf8, !PT ;  /* 0x000000c0048d7812 */ /* 0x000fe400078ef88d */
[----:B------:R-:W-:Y:S02]  /*9480*/  LEA R194, R136, R143, 0x18 ;  /* 0x0000008f88c27211 */ /* 0x000fe400078ec0ff */
[----:B------:R-:W-:Y:S02]  /*9490*/  LOP3.LUT R5, R5, R141, R138, 0xf6, !PT ;  /* 0x0000008d05057212 */ /* 0x000fe400078ef68a */
[----:B------:R-:W-:Y:S01]  /*94a0*/  SEL R234, R234, 0xffffffe0, !P6 ;  /* 0xffffffe0eaea7807 */ /* 0x000fe20007000000 */
[--C-:B------:R-:W-:Y:S02]  /*94b0*/  IMAD R197, R137, 0x2, R194.reuse ;  /* 0x0000000289c57824 */ /* 0x100fe400078e02c2 */
[----:B------:R-:W-:-:S03]  /*94c0*/  IMAD R235, R5, 0x2, R194 ;  /* 0x0000000205eb7824 */ /* 0x000fc600078e02c2 */
[----:B------:R-:W-:Y:S01]  /*94d0*/  LDSM.16.M88.4 R40, [R197+0x3000] ;  /* 0x00300000c528783b */ /* 0x000fe20000000200 */
[--C-:B------:R-:W-:Y:S02]  /*94e0*/  IMAD.IADD R117, R235, 0x1, R234.reuse ;  /* 0x00000001eb757824 */ /* 0x100fe400078e02ea */
[----:B------:R-:W-:Y:S01]  /*94f0*/  IMAD.IADD R234, R197, 0x1, R234 ;  /* 0x00000001c5ea7824 */ /* 0x000fe200078e02ea */
[----:B------:R-:W1:Y:S04]  /*9500*/  LDSM.16.M88.4 R128, [R235] ;  /* 0x00000000eb80783b */ /* 0x000e680000000200 */
[----:B------:R-:W4:Y:S04]  /*9510*/  LDSM.16.M88.4 R32, [R197+0x3400] ;  /* 0x00340000c520783b */ /* 0x000f280000000200 */
[----:B------:R-:W5:Y:S04]  /*9520*/  LDSM.16.M88.4 R24, [R197+0x3800] ;  /* 0x00380000c518783b */ /* 0x000f680000000200 */
[----:B------:R-:W5:Y:S04]  /*9530*/  LDSM.16.M88.4 R160, [R197+0x3c00] ;  /* 0x003c0000c5a0783b */ /* 0x000f680000000200 */
[----:B------:R-:W5:Y:S04]  /*9540*/  LDSM.16.M88.4 R152, [R197+0x4000] ;  /* 0x00400000c598783b */ /* 0x000f680000000200 */
[----:B------:R-:W5:Y:S04]  /*9550*/  LDSM.16.M88.4 R144, [R197+0x4400] ;  /* 0x00440000c590783b */ /* 0x000f680000000200 */
[----:B------:R-:W5:Y:S04]  /*9560*/  LDSM.16.M88.4 R136, [R197+0x4800] ;  /* 0x00480000c588783b */ /* 0x000f680000000200 */
[----:B--2---:R-:W2:Y:S04]  /*9570*/  LDSM.16.M88.4 R8, [R197+0x4c00] ;  /* 0x004c0000c508783b */ /* 0x004ea80000000200 */
[----:B------:R-:W-:Y:S04]  /*9580*/  LDSM.16.M88.4 R16, [R117] ;  /* 0x000000007510783b */ /* 0x000fe80000000200 */
[----:B------:R-:W2:Y:S01]  /*9590*/  LDSM.16.M88.4 R4, [R234+0x3000] ;  /* 0x00300000ea04783b */ /* 0x000ea20000000200 */
[C---:B-1----:R-:W-:Y:S03]  /*95a0*/  HMMA.16816.F32 R12, R128.reuse, R40, RZ ;  /* 0x00000028800c723c */ /* 0x042fe600000018ff */
[----:B------:R-:W1:Y:S04]  /*95b0*/  LDSM.16.M88.4 R120, [R234+0x3400] ;  /* 0x00340000ea78783b */ /* 0x000e680000000200 */
[----:B------:R-:W1:Y:S01]  /*95c0*/  LDSM.16.M88.4 R64, [R234+0x3800] ;  /* 0x00380000ea40783b */ /* 0x000e620000000200 */
[C---:B----4-:R-:W-:Y:S03]  /*95d0*/  HMMA.16816.F32 R36, R128.reuse, R32, RZ ;  /* 0x000000208024723c */ /* 0x050fe600000018ff */
[----:B------:R-:W4:Y:S04]  /*95e0*/  LDSM.16.M88.4 R60, [R234+0x3c00] ;  /* 0x003c0000ea3c783b */ /* 0x000f280000000200 */
[----:B------:R-:W4:Y:S01]  /*95f0*/  LDSM.16.M88.4 R56, [R234+0x4000] ;  /* 0x00400000ea38783b */ /* 0x000f220000000200 */
[C---:B-----5:R-:W-:Y:S03]  /*9600*/  HMMA.16816.F32 R28, R128.reuse, R24, RZ ;  /* 0x00000018801c723c */ /* 0x060fe600000018ff */
[----:B------:R-:W5:Y:S04]  /*9610*/  LDSM.16.M88.4 R48, [R234+0x4400] ;  /* 0x00440000ea30783b */ /* 0x000f680000000200 */
[----:B------:R-:W5:Y:S01]  /*9620*/  LDSM.16.M88.4 R44, [R234+0x4800] ;  /* 0x00480000ea2c783b */ /* 0x000f620000000200 */
[C---:B------:R-:W-:Y:S03]  /*9630*/  HMMA.16816.F32 R164, R128.reuse, R160, RZ ;  /* 0x000000a080a4723c */ /* 0x040fe600000018ff */
[----:B------:R-:W5:Y:S04]  /*9640*/  LDSM.16.M88.4 R20, [R234+0x4c00] ;  /* 0x004c0000ea14783b */ /* 0x000f680000000200 */
        /* <DEDUP_REMOVED lines=21> */
[----:B------:R-:W2:Y:S07]  /*97a0*/  LDSM.16.M88.4 R8, [R197+0x5000] ;  /* 0x00500000c508783b */ /* 0x000eae0000000200 */
[C---:B------:R-:W-:Y:S08]  /*97b0*/  HMMA.16816.F32 R12, R16.reuse, R4, R12 ;  /* 0x00000004100c723c */ /* 0x040ff0000000180c */
[C---:B------:R-:W-:Y:S01]  /*97c0*/  HMMA.16816.F32 R40, R16.reuse, R6, R40 ;  /* 0x000000061028723c */ /* 0x040fe20000001828 */
[----:B------:R-:W2:Y:S07]  /*97d0*/  LDSM.16.M88.4 R4, [R197+0x5400] ;  /* 0x00540000c504783b */ /* 0x000eae0000000200 */
[C---:B-1----:R-:W-:Y:S08]  /*97e0*/  HMMA.16816.F32 R36, R16.reuse, R120, R36 ;  /* 0x000000781024723c */ /* 0x042ff00000001824 */
        /* <DEDUP_REMOVED lines=20> */
[----:B------:R-:W1:Y:S03]  /*9930*/  LDSM.16.M88.4 R16, [R197+0x7000] ;  /* 0x00700000c510783b */ /* 0x000e660000000200 */
[C---:B--2---:R-:W-:Y:S08]  /*9940*/  HMMA.16816.F32 R12, R188.reuse, R8, R12 ;  /* 0x00000008bc0c723c */ /* 0x044ff0000000180c */
[C---:B------:R-:W-:Y:S01]  /*9950*/  HMMA.16816.F32 R40, R188.reuse, R10, R40 ;  /* 0x0000000abc28723c */ /* 0x040fe20000001828 */
[----:B------:R2:W-:Y:S07]  /*9960*/  LDSM.16.M88.4 R8, [R117+0x2000] ;  /* 0x002000007508783b */ /* 0x0005ee0000000200 */
[C---:B------:R-:W-:Y:S08]  /*9970*/  HMMA.16816.F32 R36, R188.reuse, R4, R36 ;  /* 0x00000004bc24723c */ /* 0x040ff00000001824 */
[----:B------:R-:W-:Y:S01]  /*9980*/  HMMA.16816.F32 R32, R188, R6, R32 ;  /* 0x00000006bc20723c */ /* 0x000fe20000001820 */
[----:B------:R-:W4:Y:S07]  /*9990*/  LDSM.16.M88.4 R4, [R234+0x7000] ;  /* 0x00700000ea04783b */ /* 0x000f2e0000000200 */
[----:B------:R-:W-:Y:S01]  /*99a0*/  HMMA.16816.F32 R12, R124, R220, R12 ;  /* 0x000000dc7c0c723c */ /* 0x000fe2000000180c */
[----:B--2---:R-:W-:-:S07]  /*99b0*/  LOP3.LUT R117, R193, 0x1f0, RZ, 0xc0, !PT ;  /* 0x000001f0c1757812 */ /* 0x004fce00078ec0ff */
[----:B------:R-:W-:Y:S08]  /*99c0*/  HMMA.16816.F32 R40, R124, R222, R40 ;  /* 0x000000de7c28723c */ /* 0x000ff00000001828 */
[----:B------:R-:W-:Y:S08]  /*99d0*/  HMMA.16816.F32 R140, R188, R172, R140 ;  /* 0x000000acbc8c723c */ /* 0x000ff0000000188c */
[----:B-1----:R-:W-:Y:S08]  /*99e0*/  HMMA.16816.F32 R12, R20, R16, R12 ;  /* 0x00000010140c723c */ /* 0x002ff0000000180c */
[----:B------:R-:W-:Y:S08]  /*99f0*/  HMMA.16816.F32 R136, R188, R174, R136 ;  /* 0x000000aebc88723c */ /* 0x000ff00000001888 */
[----:B------:R-:W-:Y:S01]  /*9a00*/  HMMA.16816.F32 R36, R124, R120, R36 ;  /* 0x000000787c24723c */ /* 0x000fe20000001824 */
[----:B------:R-:W-:Y:S01]  /*9a10*/  IMAD.SHL.U32 R121, R119, 0x2, RZ ;  /* 0x0000000277797824 */ /* 0x000fe200078e00ff */
[----:B------:R-:W-:-:S04]  /*9a20*/  SHF.R.U32.HI R120, RZ, 0x2, R119 ;  /* 0x00000002ff787819 */ /* 0x000fc80000011677 */
[----:B------:R-:W-:Y:S02]  /*9a30*/  LOP3.LUT R120, R120, 0x7, RZ, 0xc0, !PT ;  /* 0x0000000778787812 */ /* 0x000fe400078ec0ff */
[----:B----4-:R-:W-:Y:S01]  /*9a40*/  HMMA.16816.F32 R12, R8, R4, R12 ;  /* 0x00000004080c723c */ /* 0x010fe2000000180c */
[----:B------:R-:W-:-:S07]  /*9a50*/  LOP3.LUT R121, R121, 0x6, RZ, 0xc0, !PT ;  /* 0x0000000679797812 */ /* 0x000fce00078ec0ff */
[----:B------:R-:W-:Y:S08]  /*9a60*/  HMMA.16816.F32 R144, R188, R178, R144 ;  /* 0x000000b2bc90723c */ /* 0x000ff00000001890 */
[----:B------:R-:W-:Y:S01]  /*9a70*/  HMMA.16816.F32 R40, R20, R18, R40 ;  /* 0x000000121428723c */ /* 0x000fe20000001828 */
[----:B------:R-:W1:Y:S02]  /*9a80*/  LDSM.16.M88.4 R16, [R197+0x7400] ;  /* 0x00740000c510783b */ /* 0x000e640000000200 */
[-C--:B---3--:R-:W-:Y:S01]  /*9a90*/  FMUL.FTZ R5, R12, R196.reuse ;  /* 0x000000c40c057220 */ /* 0x088fe20000410000 */
[----:B------:R-:W-:-:S04]  /*9aa0*/  FMUL.FTZ R14, R14, R196 ;  /* 0x000000c40e0e7220 */ /* 0x000fc80000410000 */
[----:B------:R-:W-:Y:S01]  /*9ab0*/  HMMA.16816.F32 R140, R124, R44, R140 ;  /* 0x0000002c7c8c723c */ /* 0x000fe2000000188c */
[----:B------:R-:W-:Y:S01]  /*9ac0*/  LOP3.LUT R44, R120, R117, RZ, 0xfc, !PT ;  /* 0x00000075782c7212 */ /* 0x000fe200078efcff */
[----:B------:R-:W-:Y:S01]  /*9ad0*/  IMAD R45, R54, 0x80, R121 ;  /* 0x00000080362d7824 */ /* 0x000fe200078e0279 */
[----:B------:R-:W2:Y:S03]  /*9ae0*/  MUFU.TANH R5, R5 ;  /* 0x0000000500057308 */ /* 0x000ea60000002400 */
[----:B------:R-:W-:Y:S02]  /*9af0*/  IMAD.IADD R44, R55, 0x1, R44 ;  /* 0x00000001372c7824 */ /* 0x000fe400078e022c */
[C---:B------:R-:W-:Y:S08]  /*9b00*/  HMMA.16816.F32 R148, R188.reuse, R176, R148 ;  /* 0x000000b0bc94723c */ /* 0x040ff00000001894 */
[----:B------:R-:W-:Y:S08]  /*9b10*/  HMMA.16816.F32 R156, R188, R180, R156 ;  /* 0x000000b4bc9c723c */ /* 0x000ff0000000189c */
[----:B------:R-:W-:Y:S01]  /*9b20*/  HMMA.16816.F32 R136, R124, R46, R136 ;  /* 0x0000002e7c88723c */ /* 0x000fe20000001888 */
[----:B------:R-:W-:-:S02]  /*9b30*/  IMAD.IADD R47, R45, 0x1, R116 ;  /* 0x000000012d2f7824 */ /* 0x000fc400078e0274 */
[----:B------:R-:W-:-:S03]  /*9b40*/  VIADD R46, R45, 0xffffff00 ;  /* 0xffffff002d2e7836 */ /* 0x000fc60000000000 */
[C-C-:B------:R-:W-:Y:S02]  /*9b50*/  IADD3 R4, PT, PT, R44.reuse, 0x100, -R47.reuse ;  /* 0x000001002c047810 */ /* 0x140fe40007ffe82f */
[----:B------:R-:W-:Y:S01]  /*9b60*/  HMMA.16816.F32 R144, R124, R50, R144 ;  /* 0x000000327c90723c */ /* 0x000fe20000001890 */
[C---:B------:R-:W-:Y:S01]  /*9b70*/  VIADD R50, R44.reuse, 0x8 ;  /* 0x000000082c327836 */ /* 0x040fe20000000000 */
[----:B------:R-:W-:Y:S02]  /*9b80*/  IABS R4, R4 ;  /* 0x0000000400047213 */ /* 0x000fe40000000000 */
[--C-:B------:R-:W-:Y:S02]  /*9b90*/  IADD3 R12, PT, PT, R44, 0xff, -R47.reuse ;  /* 0x000000ff2c0c7810 */ /* 0x100fe40007ffe82f */
[----:B------:R-:W-:Y:S02]  /*9ba0*/  I2FP.F32.S32 R4, R4 ;  /* 0x0000000400047245 */ /* 0x000fe40000201400 */
[----:B------:R-:W-:Y:S01]  /*9bb0*/  HMMA.16816.F32 R40, R8, R6, R40 ;  /* 0x000000060828723c */ /* 0x000fe20000001828 */
[----:B------:R-:W-:-:S02]  /*9bc0*/  IADD3 R51, PT, PT, R50, 0x100, -R47 ;  /* 0x0000010032337810 */ /* 0x000fc40007ffe82f */
[C---:B------:R-:W-:Y:S02]  /*9bd0*/  ISETP.GE.AND P5, PT, R46.reuse, R210, PT ;  /* 0x000000d22e00720c */ /* 0x040fe40003fa6270 */
[----:B------:R-:W-:Y:S02]  /*9be0*/  ISETP.GE.AND P4, PT, R46, R209, PT ;  /* 0x000000d12e00720c */ /* 0x000fe40003f86270 */
[----:B------:R-:W-:Y:S01]  /*9bf0*/  IABS R12, R12 ;  /* 0x0000000c000c7213 */ /* 0x000fe20000000000 */
[----:B------:R-:W-:Y:S01]  /*9c00*/  HMMA.16816.F32 R148, R124, R48, R148 ;  /* 0x000000307c94723c */ /* 0x000fe20000001894 */
[----:B------:R3:W4:Y:S01]  /*9c10*/  MUFU.TANH R49, R14 ;  /* 0x0000000e00317308 */ /* 0x0007220000002400 */
[----:B--2---:R-:W-:Y:S01]  /*9c20*/  FFMA.FTZ R48, -R224, R4, R5 ;  /* 0x00000004e0307223 */ /* 0x004fe20000010105 */
[----:B------:R-:W-:Y:S01]  /*9c30*/  I2FP.F32.S32 R12, R12 ;  /* 0x0000000c000c7245 */ /* 0x000fe20000201400 */
[----:B------:R-:W2:Y:S01]  /*9c40*/  LDSM.16.M88.4 R4, [R234+0x7400] ;  /* 0x00740000ea04783b */ /* 0x000ea20000000200 */
[----:B------:R-:W-:-:S02]  /*9c50*/  IADD3 R174, PT, PT, R44, 0xe0, -R47 ;  /* 0x000000e02cae7810 */ /* 0x000fc40007ffe82f */
[----:B------:R-:W-:Y:S01]  /*9c60*/  FSEL R48, R48, -INF , P5 ;  /* 0xff80000030307808 */ /* 0x000fe20002800000 */
[----:B------:R-:W-:Y:S01]  /*9c70*/  HMMA.16816.F32 R156, R124, R56, R156 ;  /* 0x000000387c9c723c */ /* 0x000fe2000000189c */
[----:B------:R-:W-:Y:S01]  /*9c80*/  FMUL.FTZ R56, R13, R196 ;  /* 0x000000c40d387220 */ /* 0x000fe20000410000 */
[----:B------:R-:W-:Y:S02]  /*9c90*/  IABS R13, R51 ;  /* 0x00000033000d7213 */ /* 0x000fe40000000000 */
[----:B------:R-:W-:Y:S01]  /*9ca0*/  ISETP.GE.AND P5, PT, R46, R207, PT ;  /* 0x000000cf2e00720c */ /* 0x000fe20003fa6270 */
[----:B------:R-:W5:Y:S01]  /*9cb0*/  MUFU.TANH R51, R56 ;  /* 0x0000003800337308 */ /* 0x000f620000002400 */
[----:B------:R-:W-:Y:S02]  /*9cc0*/  I2FP.F32.S32 R13, R13 ;  /* 0x0000000d000d7245 */ /* 0x000fe40000201400 */
[----:B------:R-:W-:Y:S01]  /*9cd0*/  HMMA.16816.F32 R164, R188, R184, R164 ;  /* 0x000000b8bca4723c */ /* 0x000fe200000018a4 */
[----:B------:R-:W-:Y:S01]  /*9ce0*/  IABS R174, R174 ;  /* 0x000000ae00ae7213 */ /* 0x000fe20000000000 */
[----:B---3--:R-:W-:Y:S01]  /*9cf0*/  FMUL.FTZ R14, R40, R196 ;  /* 0x000000c4280e7220 */ /* 0x008fe20000410000 */
[----:B------:R-:W-:Y:S01]  /*9d00*/  FSEL R40, R48, -INF , !P4 ;  /* 0xff80000030287808 */ /* 0x000fe20006000000 */
[----:B----4-:R-:W-:Y:S01]  /*9d10*/  FFMA.FTZ R49, -R224, R13, R49 ;  /* 0x0000000de0317223 */ /* 0x010fe20000010131 */
[----:B------:R-:W-:Y:S01]  /*9d20*/  ISETP.GE.AND P4, PT, R46, R208, PT ;  /* 0x000000d02e00720c */ /* 0x000fe20003f86270 */
[----:B------:R-:W-:-:S02]  /*9d30*/  VIADD R13, R45, 0xffffff01 ;  /* 0xffffff012d0d7836 */ /* 0x000fc40000000000 */
[----:B-1----:R-:W-:Y:S01]  /*9d40*/  HMMA.16816.F32 R36, R20, R16, R36 ;  /* 0x000000101424723c */ /* 0x002fe20000001824 */
[----:B------:R-:W-:Y:S01]  /*9d50*/  FMUL.FTZ R16, R15, R196 ;  /* 0x000000c40f107220 */ /* 0x000fe20000410000 */
[----:B------:R-:W-:Y:S01]  /*9d60*/  IADD3 R15, PT, PT, R50, 0xff, -R47 ;  /* 0x000000ff320f7810 */ /* 0x000fe20007ffe82f */
[----:B------:R-:W1:Y:S01]  /*9d70*/  MUFU.TANH R17, R14 ;  /* 0x0000000e00117308 */ /* 0x000e620000002400 */
[----:B------:R-:W-:Y:S01]  /*9d80*/  I2FP.F32.S32 R174, R174 ;  /* 0x000000ae00ae7245 */ /* 0x000fe20000201400 */
[----:B-----5:R-:W-:Y:S01]  /*9d90*/  FFMA.FTZ R46, -R224, R12, R51 ;  /* 0x0000000ce02e7223 */ /* 0x020fe20000010133 */
[----:B------:R-:W-:Y:S02]  /*9da0*/  IADD3 R12, PT, PT, R44, 0xf8, -R47 ;  /* 0x000000f82c0c7810 */ /* 0x000fe40007ffe82f */
[----:B------:R-:W-:Y:S01]  /*9db0*/  HMMA.16816.F32 R32, R124, R122, R32 ;  /* 0x0000007a7c20723c */ /* 0x000fe20000001820 */
[----:B------:R-:W-:Y:S02]  /*9dc0*/  VIADD R122, R54, 0xfffffffe ;  /* 0xfffffffe367a7836 */ /* 0x000fe40000000000 */
[----:B------:R-:W3:Y:S01]  /*9dd0*/  MUFU.TANH R16, R16 ;  /* 0x0000001000107308 */ /* 0x000ee20000002400 */
[----:B------:R-:W-:-:S04]  /*9de0*/  IABS R12, R12 ;  /* 0x0000000c000c7213 */ /* 0x000fc80000000000 */
[----:B------:R-:W-:Y:S01]  /*9df0*/  I2FP.F32.S32 R12, R12 ;  /* 0x0000000c000c7245 */ /* 0x000fe20000201400 */
[----:B------:R-:W-:Y:S01]  /*9e00*/  HMMA.16816.F32 R164, R124, R60, R164 ;  /* 0x0000003c7ca4723c */ /* 0x000fe200000018a4 */
[----:B------:R-:W-:Y:S02]  /*9e10*/  FSEL R61, R49, -INF , P4 ;  /* 0xff800000313d7808 */ /* 0x000fe40002000000 */
[----:B------:R-:W-:Y:S01]  /*9e20*/  ISETP.GE.AND P4, PT, R13, R210, PT ;  /* 0x000000d20d00720c */ /* 0x000fe20003f86270 */
[----:B-1----:R-:W-:Y:S01]  /*9e30*/  FFMA.FTZ R12, -R224, R12, R17 ;  /* 0x0000000ce00c7223 */ /* 0x002fe20000010111 */
[----:B------:R-:W-:Y:S02]  /*9e40*/  FSEL R61, R61, -INF , !P5 ;  /* 0xff8000003d3d7808 */ /* 0x000fe40006800000 */
[----:B------:R-:W-:Y:S01]  /*9e50*/  ISETP.GE.AND P5, PT, R13, R209, PT ;  /* 0x000000d10d00720c */ /* 0x000fe20003fa6270 */
[----:B--2---:R-:W-:Y:S01]  /*9e60*/  HMMA.16816.F32 R36, R8, R4, R36 ;  /* 0x000000040824723c */ /* 0x004fe20000001824 */
[----:B------:R-:W-:Y:S01]  /*9e70*/  FSEL R46, R46, -INF , P4 ;  /* 0xff8000002e2e7808 */ /* 0x000fe20002000000 */
[----:B------:R-:W-:Y:S01]  /*9e80*/  VIADD R4, R45, 0xffffff08 ;  /* 0xffffff082d047836 */ /* 0x000fe20000000000 */
[----:B------:R-:W-:Y:S01]  /*9e90*/  IABS R14, R15 ;  /* 0x0000000f000e7213 */ /* 0x000fe20000000000 */
[----:B------:R-:W-:Y:S01]  /*9ea0*/  FMUL.FTZ R15, R42, R196 ;  /* 0x000000c42a0f7220 */ /* 0x000fe20000410000 */
[----:B------:R-:W-:-:S02]  /*9eb0*/  FSEL R46, R46, -INF , !P5 ;  /* 0xff8000002e2e7808 */ /* 0x000fc40006800000 */
[C---:B------:R-:W-:Y:S01]  /*9ec0*/  ISETP.GE.AND P4, PT, R13.reuse, R207, PT ;  /* 0x000000cf0d00720c */ /* 0x040fe20003f86270 */
[----:B------:R-:W-:Y:S01]  /*9ed0*/  HMMA.16816.F32 R32, R20, R18, R32 ;  /* 0x000000121420723c */ /* 0x000fe20000001820 */
[----:B------:R-:W-:Y:S01]  /*9ee0*/  ISETP.GE.AND P5, PT, R13, R208, PT ;  /* 0x000000d00d00720c */ /* 0x000fe20003fa6270 */
[----:B------:R-:W1:Y:S01]  /*9ef0*/  MUFU.TANH R15, R15 ;  /* 0x0000000f000f7308 */ /* 0x000e620000002400 */
[----:B------:R-:W-:Y:S01]  /*9f00*/  I2FP.F32.S32 R13, R14 ;  /* 0x0000000e000d7245 */ /* 0x000fe20000201400 */
[-C--:B------:R-:W-:Y:S01]  /*9f10*/  FMUL.FTZ R19, R43, R196.reuse ;  /* 0x000000c42b137220 */ /* 0x080fe20000410000 */
[--C-:B------:R-:W-:Y:S02]  /*9f20*/  IADD3 R5, PT, PT, R50, 0xf8, -R47.reuse ;  /* 0x000000f832057810 */ /* 0x100fe40007ffe82f */
[--C-:B------:R-:W-:Y:S01]  /*9f30*/  IADD3 R17, PT, PT, R44, 0xf0, -R47.reuse ;  /* 0x000000f02c117810 */ /* 0x100fe20007ffe82f */
[----:B---3--:R-:W-:Y:S01]  /*9f40*/  FFMA.FTZ R13, -R224, R13, R16 ;  /* 0x0000000de00d7223 */ /* 0x008fe20000010110 */
[-C--:B------:R-:W-:Y:S01]  /*9f50*/  FMUL.FTZ R16, R41, R196.reuse ;  /* 0x000000c429107220 */ /* 0x080fe20000410000 */
[----:B------:R-:W-:Y:S01]  /*9f60*/  IABS R14, R5 ;  /* 0x00000005000e7213 */ /* 0x000fe20000000000 */
[----:B------:R-:W-:Y:S01]  /*9f70*/  FMUL.FTZ R36, R36, R196 ;  /* 0x000000c424247220 */ /* 0x000fe20000410000 */
[----:B------:R-:W-:Y:S01]  /*9f80*/  IADD3 R5, PT, PT, R44, 0xf7, -R47 ;  /* 0x000000f72c057810 */ /* 0x000fe20007ffe82f */
[----:B------:R-:W-:Y:S01]  /*9f90*/  HMMA.16816.F32 R28, R188, R236, R28 ;  /* 0x000000ecbc1c723c */ /* 0x000fe2000000181c */
[----:B------:R-:W-:Y:S01]  /*9fa0*/  FSEL R41, R13, -INF , P5 ;  /* 0xff8000000d297808 */ /* 0x000fe20002800000 */
[----:B------:R-:W-:Y:S01]  /*9fb0*/  MUFU.TANH R19, R19 ;  /* 0x0000001300137308 */ /* 0x000fe20000002400 */
[----:B------:R-:W-:Y:S01]  /*9fc0*/  ISETP.GE.AND P5, PT, R4, R210, PT ;  /* 0x000000d20400720c */ /* 0x000fe20003fa6270 */
[----:B------:R-:W-:Y:S01]  /*9fd0*/  FMUL.FTZ R39, R39, R196 ;  /* 0x000000c427277220 */ /* 0x000fe20000410000 */
[----:B------:R-:W-:-:S02]  /*9fe0*/  FSEL R41, R41, -INF , !P4 ;  /* 0xff80000029297808 */ /* 0x000fc40006000000 */
[----:B------:R-:W-:Y:S01]  /*9ff0*/  ISETP.GE.AND P4, PT, R4, R209, PT ;  /* 0x000000d10400720c */ /* 0x000fe20003f86270 */
[----:B------:R-:W-:Y:S01]  /*a000*/  HMMA.16816.F32 R32, R8, R6, R32 ;  /* 0x000000060820723c */ /* 0x000fe20000001820 */
[----:B------:R-:W-:Y:S01]  /*a010*/  FSEL R42, R12, -INF , P5 ;  /* 0xff8000000c2a7808 */ /* 0x000fe20002800000 */
[----:B------:R2:W3:Y:S01]  /*a020*/  MUFU.TANH R13, R16 ;  /* 0x00000010000d7308 */ /* 0x0004e20000002400 */
[----:B------:R-:W-:Y:S02]  /*a030*/  I2FP.F32.S32 R12, R14 ;  /* 0x0000000e000c7245 */ /* 0x000fe40000201400 */
[----:B------:R-:W-:Y:S02]  /*a040*/  IABS R5, R5 ;  /* 0x0000000500057213 */ /* 0x000fe40000000000 */
[----:B------:R-:W-:Y:S01]  /*a050*/  FSEL R42, R42, -INF , !P4 ;  /* 0xff8000002a2a7808 */ /* 0x000fe20006000000 */
[----:B------:R-:W-:Y:S01]  /*a060*/  HMMA.16816.F32 R24, R188, R238, R24 ;  /* 0x000000eebc18723c */ /* 0x000fe20000001818 */
[C---:B------:R-:W-:Y:S01]  /*a070*/  ISETP.GE.AND P5, PT, R4.reuse, R207, PT ;  /* 0x000000cf0400720c */ /* 0x040fe20003fa6270 */
[----:B------:R-:W-:Y:S01]  /*a080*/  MUFU.TANH R39, R39 ;  /* 0x0000002700277308 */ /* 0x000fe20000002400 */
[----:B------:R-:W-:Y:S01]  /*a090*/  ISETP.GE.AND P4, PT, R4, R208, PT ;  /* 0x000000d00400720c */ /* 0x000fe20003f86270 */
[----:B-1----:R-:W-:Y:S01]  /*a0a0*/  FFMA.FTZ R4, -R224, R12, R15 ;  /* 0x0000000ce0047223 */ /* 0x002fe2000001010f */
[----:B------:R-:W-:-:S02]  /*a0b0*/  I2FP.F32.S32 R18, R5 ;  /* 0x0000000500127245 */ /* 0x000fc40000201400 */
[----:B------:R-:W-:Y:S01]  /*a0c0*/  IABS R17, R17 ;  /* 0x0000001100117213 */ /* 0x000fe20000000000 */
[----:B------:R-:W-:Y:S01]  /*a0d0*/  HMMA.16816.F32 R28, R124, R64, R28 ;  /* 0x000000407c1c723c */ /* 0x000fe2000000181c */
[----:B------:R-:W-:Y:S01]  /*a0e0*/  FSEL R4, R4, -INF , P4 ;  /* 0xff80000004047808 */ /* 0x000fe20002000000 */
[----:B------:R1:W4:Y:S01]  /*a0f0*/  MUFU.TANH R5, R36 ;  /* 0x0000002400057308 */ /* 0x0003220000002400 */
[----:B------:R-:W-:Y:S01]  /*a100*/  FMUL.FTZ R33, R33, R196 ;  /* 0x000000c421217220 */ /* 0x000fe20000410000 */
[----:B--2---:R-:W-:Y:S02]  /*a110*/  VIADD R16, R45, 0xffffff09 ;  /* 0xffffff092d107836 */ /* 0x004fe40000000000 */
[----:B---3--:R-:W-:Y:S01]  /*a120*/  FFMA.FTZ R18, -R224, R18, R13 ;  /* 0x00000012e0127223 */ /* 0x008fe2000001010d */
[----:B------:R-:W-:Y:S01]  /*a130*/  FSEL R43, R4, -INF , !P5 ;  /* 0xff800000042b7808 */ /* 0x000fe20006800000 */
[----:B------:R-:W2:Y:S01]  /*a140*/  LDSM.16.M88.4 R12, [R197+0x7800] ;  /* 0x00780000c50c783b */ /* 0x000ea20000000200 */
[----:B------:R-:W-:Y:S01]  /*a150*/  IADD3 R4, PT, PT, R50, 0xf7, -R47 ;  /* 0x000000f732047810 */ /* 0x000fe20007ffe82f */
[----:B------:R-:W-:Y:S01]  /*a160*/  HMMA.16816.F32 R152, R188, R182, R152 ;  /* 0x000000b6bc98723c */ /* 0x000fe20000001898 */
[C---:B------:R-:W-:Y:S01]  /*a170*/  ISETP.GE.AND P4, PT, R16.reuse, R210, PT ;  /* 0x000000d21000720c */ /* 0x040fe20003f86270 */
[----:B------:R-:W-:Y:S01]  /*a180*/  MUFU.TANH R33, R33 ;  /* 0x0000002100217308 */ /* 0x000fe20000002400 */
[----:B------:R-:W-:Y:S01]  /*a190*/  ISETP.GE.AND P5, PT, R16, R209, PT ;  /* 0x000000d11000720c */ /* 0x000fe20003fa6270 */
[----:B------:R-:W-:Y:S01]  /*a1a0*/  FMUL.FTZ R35, R35, R196 ;  /* 0x000000c423237220 */ /* 0x000fe20000410000 */
[----:B------:R-:W-:-:S03]  /*a1b0*/  IABS R4, R4 ;  /* 0x0000000400047213 */ /* 0x000fc60000000000 */
[----:B------:R-:W-:Y:S01]  /*a1c0*/  HMMA.16816.F32 R24, R124, R66, R24 ;  /* 0x000000427c18723c */ /* 0x000fe20000001818 */
[----:B------:R-:W-:Y:S02]  /*a1d0*/  I2FP.F32.S32 R4, R4 ;  /* 0x0000000400047245 */ /* 0x000fe40000201400 */
[----:B-1----:R-:W-:Y:S01]  /*a1e0*/  FSEL R36, R18, -INF , P4 ;  /* 0xff80000012247808 */ /* 0x002fe20002000000 */
[----:B------:R-:W-:Y:S01]  /*a1f0*/  FMUL.FTZ R18, R37, R196 ;  /* 0x000000c425127220 */ /* 0x000fe20000410000 */
[----:B------:R-:W-:Y:S01]  /*a200*/  ISETP.GE.AND P4, PT, R16, R207, PT ;  /* 0x000000cf1000720c */ /* 0x000fe20003f86270 */
[----:B------:R-:W-:Y:S01]  /*a210*/  FFMA.FTZ R37, -R224, R4, R19 ;  /* 0x00000004e0257223 */ /* 0x000fe20000010113 */
[----:B------:R-:W-:Y:S01]  /*a220*/  FSEL R36, R36, -INF , !P5 ;  /* 0xff80000024247808 */ /* 0x000fe20006800000 */
[----:B------:R-:W-:Y:S01]  /*a230*/  HMMA.16816.F32 R160, R188, R186, R160 ;  /* 0x000000babca0723c */ /* 0x000fe200000018a0 */
[----:B------:R-:W-:Y:S01]  /*a240*/  ISETP.GE.AND P5, PT, R16, R208, PT ;  /* 0x000000d01000720c */ /* 0x000fe20003fa6270 */
[----:B------:R-:W-:-:S02]  /*a250*/  IMAD.MOV.U32 R16, RZ, RZ, R17 ;  /* 0x000000ffff107224 */ /* 0x000fc400078e0011 */
[----:B------:R-:W-:Y:S01]  /*a260*/  FMUL.FTZ R17, R38, R196 ;  /* 0x000000c426117220 */ /* 0x000fe20000410000 */
[----:B------:R-:W-:Y:S01]  /*a270*/  VIADD R38, R45, 0xffffff10 ;  /* 0xffffff102d267836 */ /* 0x000fe20000000000 */
[----:B------:R-:W-:Y:S01]  /*a280*/  MUFU.TANH R18, R18 ;  /* 0x0000001200127308 */ /* 0x000fe20000002400 */
[----:B------:R-:W-:Y:S02]  /*a290*/  FSEL R37, R37, -INF , P5 ;  /* 0xff80000025257808 */ /* 0x000fe40002800000 */
[----:B------:R-:W-:Y:S01]  /*a2a0*/  I2FP.F32.S32 R16, R16 ;  /* 0x0000001000107245 */ /* 0x000fe20000201400 */
[----:B------:R-:W-:Y:S01]  /*a2b0*/  HMMA.16816.F32 R152, R124, R58, R152 ;  /* 0x0000003a7c98723c */ /* 0x000fe20000001898 */
[----:B------:R-:W-:Y:S02]  /*a2c0*/  IADD3 R19, PT, PT, R44, 0xef, -R47 ;  /* 0x000000ef2c137810 */ /* 0x000fe40007ffe82f */
[----:B------:R-:W-:Y:S01]  /*a2d0*/  ISETP.GE.AND P5, PT, R38, R210, PT ;  /* 0x000000d22600720c */ /* 0x000fe20003fa6270 */
[----:B----4-:R-:W-:Y:S01]  /*a2e0*/  FFMA.FTZ R48, -R224, R16, R5 ;  /* 0x00000010e0307223 */ /* 0x010fe20000010105 */
[----:B------:R-:W1:Y:S01]  /*a2f0*/  MUFU.TANH R17, R17 ;  /* 0x0000001100117308 */ /* 0x000e620000002400 */
[----:B------:R-:W3:Y:S01]  /*a300*/  LDSM.16.M88.4 R4, [R234+0x7800] ;  /* 0x00780000ea04783b */ /* 0x000ee20000000200 */
[----:B------:R-:W-:Y:S01]  /*a310*/  IADD3 R16, PT, PT, R50, 0xf0, -R47 ;  /* 0x000000f032107810 */ /* 0x000fe20007ffe82f */
[----:B------:R-:W-:Y:S01]  /*a320*/  HMMA.16816.F32 R132, R188, R168, R132 ;  /* 0x000000a8bc84723c */ /* 0x000fe20000001884 */
[----:B------:R-:W-:-:S02]  /*a330*/  FSEL R37, R37, -INF , !P4 ;  /* 0xff80000025257808 */ /* 0x000fc40006000000 */
[----:B------:R-:W-:Y:S02]  /*a340*/  IABS R16, R16 ;  /* 0x0000001000107213 */ /* 0x000fe40000000000 */
[----:B------:R-:W-:Y:S02]  /*a350*/  IABS R19, R19 ;  /* 0x0000001300137213 */ /* 0x000fe40000000000 */
[----:B------:R-:W-:Y:S01]  /*a360*/  I2FP.F32.S32 R16, R16 ;  /* 0x0000001000107245 */ /* 0x000fe20000201400 */
[----:B--2---:R-:W-:Y:S01]  /*a370*/  HMMA.16816.F32 R28, R20, R12, R28 ;  /* 0x0000000c141c723c */ /* 0x004fe2000000181c */
[----:B------:R-:W-:Y:S01]  /*a380*/  ISETP.GE.AND P4, PT, R38, R209, PT ;  /* 0x000000d12600720c */ /* 0x000fe20003f86270 */
[----:B------:R-:W-:Y:S01]  /*a390*/  FMUL.FTZ R13, R32, R196 ;  /* 0x000000c4200d7220 */ /* 0x000fe20000410000 */
[----:B------:R-:W-:Y:S02]  /*a3a0*/  FSEL R48, R48, -INF , P5 ;  /* 0xff80000030307808 */ /* 0x000fe40002800000 */
[----:B------:R-:W-:-:S02]  /*a3b0*/  I2FP.F32.S32 R19, R19 ;  /* 0x0000001300137245 */ /* 0x000fc40000201400 */
[----:B------:R-:W-:Y:S01]  /*a3c0*/  FSEL R48, R48, -INF , !P4 ;  /* 0xff80000030307808 */ /* 0x000fe20006000000 */
[----:B-1----:R-:W-:Y:S01]  /*a3d0*/  FFMA.FTZ R16, -R224, R16, R17 ;  /* 0x00000010e0107223 */ /* 0x002fe20000010111 */
[----:B------:R-:W-:Y:S01]  /*a3e0*/  ISETP.GE.AND P4, PT, R38, R208, PT ;  /* 0x000000d02600720c */ /* 0x000fe20003f86270 */
[----:B------:R-:W-:Y:S01]  /*a3f0*/  VIADD R17, R45, 0xffffff11 ;  /* 0xffffff112d117836 */ /* 0x000fe20000000000 */
[----:B------:R-:W-:Y:S01]  /*a400*/  IADD3 R12, PT, PT, R50, 0xef, -R47 ;  /* 0x000000ef320c7810 */ /* 0x000fe20007ffe82f */
[----:B------:R-:W1:Y:S01]  /*a410*/  MUFU.TANH R13, R13 ;  /* 0x0000000d000d7308 */ /* 0x000e620000002400 */
[----:B------:R-:W-:Y:S01]  /*a420*/  ISETP.GE.AND P5, PT, R38, R207, PT ;  /* 0x000000cf2600720c */ /* 0x000fe20003fa6270 */
[----:B------:R-:W-:Y:S01]  /*a430*/  FFMA.FTZ R18, -R224, R19, R18 ;  /* 0x00000013e0127223 */ /* 0x000fe20000010112 */
[----:B------:R-:W-:Y:S01]  /*a440*/  FSEL R49, R16, -INF , P4 ;  /* 0xff80000010317808 */ /* 0x000fe20002000000 */
[----:B------:R-:W-:Y:S01]  /*a450*/  HMMA.16816.F32 R24, R20, R14, R24 ;  /* 0x0000000e1418723c */ /* 0x000fe20000001818 */
[----:B------:R-:W-:-:S02]  /*a460*/  IABS R12, R12 ;  /* 0x0000000c000c7213 */ /* 0x000fc40000000000 */
[----:B------:R-:W-:Y:S02]  /*a470*/  ISETP.GE.AND P4, PT, R17, R210, PT ;  /* 0x000000d21100720c */ /* 0x000fe40003f86270 */
[----:B------:R-:W-:Y:S02]  /*a480*/  IADD3 R16, PT, PT, R44, 0xe8, -R47 ;  /* 0x000000e82c107810 */ /* 0x000fe40007ffe82f */
[----:B------:R-:W-:Y:S01]  /*a490*/  FSEL R49, R49, -INF , !P5 ;  /* 0xff80000031317808 */ /* 0x000fe20006800000 */
[----:B------:R-:W-:Y:S01]  /*a4a0*/  HMMA.16816.F32 R160, R124, R62, R160 ;  /* 0x0000003e7ca0723c */ /* 0x000fe200000018a0 */
[----:B------:R-:W-:Y:S02]  /*a4b0*/  I2FP.F32.S32 R12, R12 ;  /* 0x0000000c000c7245 */ /* 0x000fe40000201400 */
[----:B------:R-:W-:Y:S02]  /*a4c0*/  ISETP.GE.AND P5, PT, R17, R209, PT ;  /* 0x000000d11100720c */ /* 0x000fe40003fa6270 */
[----:B------:R-:W-:Y:S01]  /*a4d0*/  FSEL R64, R18, -INF , P4 ;  /* 0xff80000012407808 */ /* 0x000fe20002000000 */
[----:B------:R-:W-:Y:S01]  /*a4e0*/  FFMA.FTZ R12, -R224, R12, R39 ;  /* 0x0000000ce00c7223 */ /* 0x000fe20000010127 */
[----:B------:R-:W-:Y:S01]  /*a4f0*/  IABS R16, R16 ;  /* 0x0000001000107213 */ /* 0x000fe20000000000 */
[----:B---3--:R-:W-:Y:S01]  /*a500*/  HMMA.16816.F32 R28, R8, R4, R28 ;  /* 0x00000004081c723c */ /* 0x008fe2000000181c */
[----:B------:R-:W-:Y:S01]  /*a510*/  FMUL.FTZ R5, R34, R196 ;  /* 0x000000c422057220 */ /* 0x000fe20000410000 */
[----:B------:R-:W-:Y:S01]  /*a520*/  FSEL R64, R64, -INF , !P5 ;  /* 0xff80000040407808 */ /* 0x000fe20006800000 */
[----:B------:R-:W-:Y:S01]  /*a530*/  VIADD R4, R45, 0xffffff18 ;  /* 0xffffff182d047836 */ /* 0x000fe20000000000 */
[----:B------:R-:W-:-:S02]  /*a540*/  ISETP.GE.AND P5, PT, R17, R208, PT ;  /* 0x000000d01100720c */ /* 0x000fc40003fa6270 */
[----:B------:R-:W-:Y:S01]  /*a550*/  I2FP.F32.S32 R16, R16 ;  /* 0x0000001000107245 */ /* 0x000fe20000201400 */
[----:B------:R-:W2:Y:S01]  /*a560*/  MUFU.TANH R5, R5 ;  /* 0x0000000500057308 */ /* 0x000ea20000002400 */
[----:B------:R-:W-:Y:S01]  /*a570*/  FSEL R51, R12, -INF , P5 ;  /* 0xff8000000c337808 */ /* 0x000fe20002800000 */
[----:B------:R-:W-:Y:S01]  /*a580*/  HMMA.16816.F32 R24, R8, R6, R24 ;  /* 0x000000060818723c */ /* 0x000fe20000001818 */
[----:B------:R-:W-:Y:S01]  /*a590*/  IADD3 R12, PT, PT, R44, 0xe7, -R47 ;  /* 0x000000e72c0c7810 */ /* 0x000fe20007ffe82f */
[----:B-1----:R-:W-:Y:S01]  /*a5a0*/  FFMA.FTZ R16, -R224, R16, R13 ;  /* 0x00000010e0107223 */ /* 0x002fe2000001010d */
[----:B------:R-:W-:Y:S02]  /*a5b0*/  ISETP.GE.AND P4, PT, R17, R207, PT ;  /* 0x000000cf1100720c */ /* 0x000fe40003f86270 */
[----:B------:R-:W-:Y:S02]  /*a5c0*/  ISETP.GE.AND P5, PT, R4, R210, PT ;  /* 0x000000d20400720c */ /* 0x000fe40003fa6270 */
[----:B------:R-:W-:Y:S01]  /*a5d0*/  IADD3 R13, PT, PT, R50, 0xe8, -R47 ;  /* 0x000000e8320d7810 */ /* 0x000fe20007ffe82f */
[----:B------:R-:W-:Y:S01]  /*a5e0*/  HMMA.16816.F32 R128, R188, R170, R128 ;  /* 0x000000aabc80723c */ /* 0x000fe20000001880 */
[----:B------:R-:W-:Y:S01]  /*a5f0*/  IABS R12, R12 ;  /* 0x0000000c000c7213 */ /* 0x000fe20000000000 */
[-C--:B------:R-:W-:Y:S01]  /*a600*/  FMUL.FTZ R17, R28, R196.reuse ;  /* 0x000000c41c117220 */ /* 0x080fe20000410000 */
[----:B------:R-:W-:Y:S01]  /*a610*/  FSEL R51, R51, -INF , !P4 ;  /* 0xff80000033337808 */ /* 0x000fe20006000000 */
[-C--:B------:R-:W-:Y:S01]  /*a620*/  FMUL.FTZ R30, R30, R196.reuse ;  /* 0x000000c41e1e7220 */ /* 0x080fe20000410000 */
[----:B------:R-:W-:Y:S01]  /*a630*/  ISETP.GE.AND P4, PT, R4, R209, PT ;  /* 0x000000d10400720c */ /* 0x000fe20003f86270 */
[----:B------:R-:W-:Y:S01]  /*a640*/  FMUL.FTZ R19, R29, R196 ;  /* 0x000000c41d137220 */ /* 0x000fe20000410000 */
[----:B------:R-:W-:Y:S01]  /*a650*/  FSEL R182, R16, -INF , P5 ;  /* 0xff80000010b67808 */ /* 0x000fe20002800000 */
[----:B------:R-:W1:Y:S01]  /*a660*/  MUFU.TANH R17, R17 ;  /* 0x0000001100117308 */ /* 0x000e620000002400 */
[----:B------:R-:W-:Y:S01]  /*a670*/  IABS R13, R13 ;  /* 0x0000000d000d7213 */ /* 0x000fe20000000000 */
[C---:B------:R-:W-:Y:S01]  /*a680*/  VIADD R16, R45.reuse, 0xffffff19 ;  /* 0xffffff192d107836 */ /* 0x040fe20000000000 */
[----:B------:R-:W-:Y:S01]  /*a690*/  I2FP.F32.S32 R12, R12 ;  /* 0x0000000c000c7245 */ /* 0x000fe20000201400 */
[----:B------:R-:W-:Y:S01]  /*a6a0*/  VIADD R28, R45, 0xffffff20 ;  /* 0xffffff202d1c7836 */ /* 0x000fe20000000000 */
[----:B------:R-:W-:Y:S01]  /*a6b0*/  FSEL R182, R182, -INF , !P4 ;  /* 0xff800000b6b67808 */ /* 0x000fe20006000000 */
[----:B------:R-:W-:Y:S01]  /*a6c0*/  FMUL.FTZ R24, R24, R196 ;  /* 0x000000c418187220 */ /* 0x000fe20000410000 */
[----:B------:R-:W-:Y:S01]  /*a6d0*/  ISETP.GE.AND P5, PT, R4, R207, PT ;  /* 0x000000cf0400720c */ /* 0x000fe20003fa6270 */
[----:B------:R-:W-:Y:S01]  /*a6e0*/  FFMA.FTZ R33, -R224, R12, R33 ;  /* 0x0000000ce0217223 */ /* 0x000fe20000010121 */
[----:B------:R-:W-:Y:S01]  /*a6f0*/  ISETP.GE.AND P4, PT, R4, R208, PT ;  /* 0x000000d00400720c */ /* 0x000fe20003f86270 */
[----:B------:R-:W-:Y:S01]  /*a700*/  MUFU.TANH R19, R19 ;  /* 0x0000001300137308 */ /* 0x000fe20000002400 */
[----:B------:R-:W-:Y:S01]  /*a710*/  I2FP.F32.S32 R4, R13 ;  /* 0x0000000d00047245 */ /* 0x000fe20000201400 */
[-C--:B------:R-:W-:Y:S01]  /*a720*/  FMUL.FTZ R31, R31, R196.reuse ;  /* 0x000000c41f1f7220 */ /* 0x080fe20000410000 */
[----:B------:R-:W3:Y:S01]  /*a730*/  LDSM.16.M88.4 R12, [R197+0x7c00] ;  /* 0x007c0000c50c783b */ /* 0x000ee20000000200 */
[----:B------:R-:W-:Y:S01]  /*a740*/  IADD3 R18, PT, PT, R50, 0xe0, -R47 ;  /* 0x000000e032127810 */ /* 0x000fe20007ffe82f */
[----:B------:R-:W-:Y:S01]  /*a750*/  FMUL.FTZ R26, R26, R196 ;  /* 0x000000c41a1a7220 */ /* 0x000fe20000410000 */
[----:B--2---:R-:W-:Y:S01]  /*a760*/  FFMA.FTZ R57, -R224, R4, R5 ;  /* 0x00000004e0397223 */ /* 0x004fe20000010105 */
[----:B------:R-:W-:Y:S01]  /*a770*/  IADD3 R5, PT, PT, R50, 0xe7, -R47 ;  /* 0x000000e732057810 */ /* 0x000fe20007ffe82f */
[----:B------:R-:W2:Y:S01]  /*a780*/  MUFU.TANH R4, R35 ;  /* 0x0000002300047308 */ /* 0x000ea20000002400 */
[----:B-1----:R-:W-:Y:S01]  /*a790*/  FFMA.FTZ R174, -R224, R174, R17 ;  /* 0x000000aee0ae7223 */ /* 0x002fe20000010111 */
[----:B------:R-:W-:Y:S01]  /*a7a0*/  IABS R18, R18 ;  /* 0x0000001200127213 */ /* 0x000fe20000000000 */
[----:B------:R-:W1:Y:S01]  /*a7b0*/  LDSM.16.M88.4 R168, [R234+0x6c00] ;  /* 0x006c0000eaa8783b */ /* 0x000e620000000200 */
[----:B------:R-:W-:-:S02]  /*a7c0*/  IABS R5, R5 ;  /* 0x0000000500057213 */ /* 0x000fc40000000000 */
[----:B------:R-:W-:Y:S02]  /*a7d0*/  FSEL R57, R57, -INF , P4 ;  /* 0xff80000039397808 */ /* 0x000fe40002000000 */
[C---:B------:R-:W-:Y:S01]  /*a7e0*/  ISETP.GE.AND P4, PT, R16.reuse, R210, PT ;  /* 0x000000d21000720c */ /* 0x040fe20003f86270 */
[----:B------:R-:W4:Y:S01]  /*a7f0*/  MUFU.TANH R17, R30 ;  /* 0x0000001e00117308 */ /* 0x000f220000002400 */
[----:B------:R-:W-:Y:S02]  /*a800*/  I2FP.F32.S32 R5, R5 ;  /* 0x0000000500057245 */ /* 0x000fe40000201400 */
[----:B------:R-:W-:Y:S02]  /*a810*/  FSEL R57, R57, -INF , !P5 ;  /* 0xff80000039397808 */ /* 0x000fe40006800000 */
[----:B------:R-:W-:Y:S02]  /*a820*/  ISETP.GE.AND P5, PT, R16, R209, PT ;  /* 0x000000d11000720c */ /* 0x000fe40003fa6270 */
[----:B------:R-:W-:Y:S01]  /*a830*/  FSEL R184, R33, -INF , P4 ;  /* 0xff80000021b87808 */ /* 0x000fe20002000000 */
[----:B--2---:R-:W-:Y:S01]  /*a840*/  FFMA.FTZ R59, -R224, R5, R4 ;  /* 0x00000005e03b7223 */ /* 0x004fe20000010104 */
[----:B------:R-:W-:Y:S01]  /*a850*/  ISETP.GE.AND P4, PT, R16, R207, PT ;  /* 0x000000cf1000720c */ /* 0x000fe20003f86270 */
[----:B------:R-:W2:Y:S01]  /*a860*/  LDSM.16.M88.4 R4, [R234+0x7c00] ;  /* 0x007c0000ea04783b */ /* 0x000ea20000000200 */
[----:B------:R-:W-:-:S02]  /*a870*/  FSEL R184, R184, -INF , !P5 ;  /* 0xff800000b8b87808 */ /* 0x000fc40006800000 */
[----:B------:R-:W-:Y:S02]  /*a880*/  ISETP.GE.AND P5, PT, R16, R208, PT ;  /* 0x000000d01000720c */ /* 0x000fe40003fa6270 */
[----:B------:R-:W-:Y:S02]  /*a890*/  IADD3 R16, PT, PT, R44, 0xdf, -R47 ;  /* 0x000000df2c107810 */ /* 0x000fe40007ffe82f */
[----:B------:R-:W-:Y:S02]  /*a8a0*/  FSEL R59, R59, -INF , P5 ;  /* 0xff8000003b3b7808 */ /* 0x000fe40002800000 */
[----:B------:R-:W-:Y:S02]  /*a8b0*/  ISETP.GE.AND P5, PT, R28, R210, PT ;  /* 0x000000d21c00720c */ /* 0x000fe40003fa6270 */
[----:B------:R-:W-:Y:S02]  /*a8c0*/  IABS R16, R16 ;  /* 0x0000001000107213 */ /* 0x000fe40000000000 */
[----:B------:R-:W-:-:S02]  /*a8d0*/  FSEL R59, R59, -INF , !P4 ;  /* 0xff8000003b3b7808 */ /* 0x000fc40006000000 */
[----:B------:R-:W-:Y:S01]  /*a8e0*/  I2FP.F32.S32 R18, R18 ;  /* 0x0000001200127245 */ /* 0x000fe20000201400 */
[C---:B---3--:R-:W-:Y:S01]  /*a8f0*/  HMMA.16816.F32 R164, R20.reuse, R12, R164 ;  /* 0x0000000c14a4723c */ /* 0x048fe200000018a4 */
[----:B------:R-:W-:Y:S01]  /*a900*/  ISETP.GE.AND P4, PT, R28, R209, PT ;  /* 0x000000d11c00720c */ /* 0x000fe20003f86270 */
[----:B------:R3:W5:Y:S01]  /*a910*/  MUFU.TANH R13, R24 ;  /* 0x00000018000d7308 */ /* 0x0007620000002400 */
[----:B------:R-:W-:Y:S01]  /*a920*/  FSEL R174, R174, -INF , P5 ;  /* 0xff800000aeae7808 */ /* 0x000fe20002800000 */
[----:B----4-:R-:W-:Y:S01]  /*a930*/  FFMA.FTZ R18, -R224, R18, R17 ;  /* 0x00000012e0127223 */ /* 0x010fe20000010111 */
[----:B------:R-:W-:Y:S01]  /*a940*/  I2FP.F32.S32 R16, R16 ;  /* 0x0000001000107245 */ /* 0x000fe20000201400 */
[----:B------:R-:W-:Y:S01]  /*a950*/  VIADD R17, R45, 0xffffff21 ;  /* 0xffffff212d117836 */ /* 0x000fe20000000000 */
[----:B------:R-:W-:Y:S01]  /*a960*/  FSEL R174, R174, -INF , !P4 ;  /* 0xff800000aeae7808 */ /* 0x000fe20006000000 */
[----:B------:R-:W-:Y:S01]  /*a970*/  HMMA.16816.F32 R160, R20, R14, R160 ;  /* 0x0000000e14a0723c */ /* 0x000fe200000018a0 */
[----:B------:R-:W-:Y:S01]  /*a980*/  ISETP.GE.AND P4, PT, R28, R208, PT ;  /* 0x000000d01c00720c */ /* 0x000fe20003f86270 */
[----:B------:R-:W-:Y:S01]  /*a990*/  FFMA.FTZ R19, -R224, R16, R19 ;  /* 0x00000010e0137223 */ /* 0x000fe20000010113 */
[----:B------:R-:W-:Y:S01]  /*a9a0*/  ISETP.GE.AND P5, PT, R28, R207, PT ;  /* 0x000000cf1c00720c */ /* 0x000fe20003fa6270 */
[----:B------:R-:W4:Y:S01]  /*a9b0*/  MUFU.TANH R16, R31 ;  /* 0x0000001f00107308 */ /* 0x000f220000002400 */
[----:B------:R-:W-:-:S02]  /*a9c0*/  FSEL R183, R18, -INF , P4 ;  /* 0xff80000012b77808 */ /* 0x000fc40002000000 */
[----:B------:R-:W-:Y:S01]  /*a9d0*/  ISETP.GE.AND P4, PT, R17, R210, PT ;  /* 0x000000d21100720c */ /* 0x000fe20003f86270 */
[----:B-1----:R-:W-:Y:S01]  /*a9e0*/  HMMA.16816.F32 R132, R124, R168, R132 ;  /* 0x000000a87c84723c */ /* 0x002fe20000001884 */
[--C-:B------:R-:W-:Y:S02]  /*a9f0*/  IADD3 R12, PT, PT, R44, 0xd8, -R47.reuse ;  /* 0x000000d82c0c7810 */ /* 0x100fe40007ffe82f */
[----:B------:R-:W-:Y:S01]  /*aa00*/  IADD3 R18, PT, PT, R50, 0xdf, -R47 ;  /* 0x000000df32127810 */ /* 0x000fe20007ffe82f */
[----:B---3--:R-:W-:Y:S01]  /*aa10*/  VIADD R24, R45, 0xffffff30 ;  /* 0xffffff302d187836 */ /* 0x008fe20000000000 */
[----:B------:R-:W-:Y:S02]  /*aa20*/  FSEL R183, R183, -INF , !P5 ;  /* 0xff800000b7b77808 */ /* 0x000fe40006800000 */
[----:B------:R-:W-:Y:S01]  /*aa30*/  ISETP.GE.AND P5, PT, R17, R209, PT ;  /* 0x000000d11100720c */ /* 0x000fe20003fa6270 */
[----:B--2---:R-:W-:Y:S01]  /*aa40*/  HMMA.16816.F32 R164, R8, R4, R164 ;  /* 0x0000000408a4723c */ /* 0x004fe200000018a4 */
[----:B------:R-:W-:Y:S01]  /*aa50*/  FSEL R176, R19, -INF , P4 ;  /* 0xff80000013b07808 */ /* 0x000fe20002000000 */
[----:B------:R-:W-:Y:S01]  /*aa60*/  VIADD R4, R45, 0xffffff28 ;  /* 0xffffff282d047836 */ /* 0x000fe20000000000 */
[----:B------:R-:W-:Y:S01]  /*aa70*/  IABS R12, R12 ;  /* 0x0000000c000c7213 */ /* 0x000fe20000000000 */
[----:B------:R-:W-:Y:S01]  /*aa80*/  FMUL.FTZ R19, R27, R196 ;  /* 0x000000c41b137220 */ /* 0x000fe20000410000 */
[----:B------:R-:W-:-:S02]  /*aa90*/  IABS R18, R18 ;  /* 0x0000001200127213 */ /* 0x000fc40000000000 */
[----:B------:R-:W-:Y:S01]  /*aaa0*/  FSEL R176, R176, -INF , !P5 ;  /* 0xff800000b0b07808 */ /* 0x000fe20006800000 */
[----:B------:R-:W-:Y:S01]  /*aab0*/  HMMA.16816.F32 R160, R8, R6, R160 ;  /* 0x0000000608a0723c */ /* 0x000fe200000018a0 */
[C---:B------:R-:W-:Y:S01]  /*aac0*/  ISETP.GE.AND P4, PT, R17.reuse, R207, PT ;  /* 0x000000cf1100720c */ /* 0x040fe20003f86270 */
[----:B------:R-:W-:Y:S01]  /*aad0*/  MUFU.TANH R19, R19 ;  /* 0x0000001300137308 */ /* 0x000fe20000002400 */
[----:B------:R-:W-:Y:S02]  /*aae0*/  I2FP.F32.S32 R12, R12 ;  /* 0x0000000c000c7245 */ /* 0x000fe40000201400 */
[----:B------:R-:W-:Y:S02]  /*aaf0*/  ISETP.GE.AND P5, PT, R17, R208, PT ;  /* 0x000000d01100720c */ /* 0x000fe40003fa6270 */
[----:B------:R-:W-:Y:S01]  /*ab00*/  I2FP.F32.S32 R17, R18 ;  /* 0x0000001200117245 */ /* 0x000fe20000201400 */
[----:B-----5:R-:W-:Y:S01]  /*ab10*/  FFMA.FTZ R12, -R224, R12, R13 ;  /* 0x0000000ce00c7223 */ /* 0x020fe2000001010d */
[-C--:B------:R-:W-:Y:S01]  /*ab20*/  FMUL.FTZ R13, R25, R196.reuse ;  /* 0x000000c4190d7220 */ /* 0x080fe20000410000 */
[--C-:B------:R-:W-:Y:S01]  /*ab30*/  IADD3 R5, PT, PT, R50, 0xd8, -R47.reuse ;  /* 0x000000d832057810 */ /* 0x100fe20007ffe82f */
[-C--:B------:R-:W-:Y:S01]  /*ab40*/  FMUL.FTZ R164, R164, R196.reuse ;  /* 0x000000c4a4a47220 */ /* 0x080fe20000410000 */
[----:B----4-:R-:W-:Y:S01]  /*ab50*/  FFMA.FTZ R187, -R224, R17, R16 ;  /* 0x00000011e0bb7223 */ /* 0x010fe20000010110 */
[-C--:B------:R-:W-:Y:S01]  /*ab60*/  FMUL.FTZ R18, R165, R196.reuse ;  /* 0x000000c4a5127220 */ /* 0x080fe20000410000 */
[----:B------:R-:W1:Y:S01]  /*ab70*/  MUFU.TANH R17, R26 ;  /* 0x0000001a00117308 */ /* 0x000e620000002400 */
[----:B------:R-:W-:Y:S01]  /*ab80*/  IABS R16, R5 ;  /* 0x0000000500107213 */ /* 0x000fe20000000000 */
[----:B------:R-:W-:Y:S01]  /*ab90*/  FMUL.FTZ R167, R167, R196 ;  /* 0x000000c4a7a77220 */ /* 0x000fe20000410000 */
[----:B------:R-:W-:Y:S01]  /*aba0*/  FSEL R187, R187, -INF , P5 ;  /* 0xff800000bbbb7808 */ /* 0x000fe20002800000 */
[----:B------:R-:W-:Y:S01]  /*abb0*/  HMMA.16816.F32 R128, R124, R170, R128 ;  /* 0x000000aa7c80723c */ /* 0x000fe20000001880 */
[----:B------:R-:W-:Y:S01]  /*abc0*/  ISETP.GE.AND P5, PT, R4, R210, PT ;  /* 0x000000d20400720c */ /* 0x000fe20003fa6270 */
[-C--:B------:R-:W-:Y:S01]  /*abd0*/  FMUL.FTZ R161, R161, R196.reuse ;  /* 0x000000c4a1a17220 */ /* 0x080fe20000410000 */
[----:B------:R-:W-:Y:S01]  /*abe0*/  IADD3 R5, PT, PT, R44, 0xd7, -R47 ;  /* 0x000000d72c057810 */ /* 0x000fe20007ffe82f */
[----:B------:R-:W2:Y:S01]  /*abf0*/  MUFU.TANH R13, R13 ;  /* 0x0000000d000d7308 */ /* 0x000ea20000002400 */
[----:B------:R-:W-:Y:S01]  /*ac00*/  FSEL R187, R187, -INF , !P4 ;  /* 0xff800000bbbb7808 */ /* 0x000fe20006000000 */
[----:B------:R-:W-:Y:S01]  /*ac10*/  FMUL.FTZ R163, R163, R196 ;  /* 0x000000c4a3a37220 */ /* 0x000fe20000410000 */
[----:B------:R-:W-:-:S02]  /*ac20*/  ISETP.GE.AND P4, PT, R4, R209, PT ;  /* 0x000000d10400720c */ /* 0x000fc40003f86270 */
[----:B------:R-:W-:Y:S02]  /*ac30*/  FSEL R178, R12, -INF , P5 ;  /* 0xff8000000cb27808 */ /* 0x000fe40002800000 */
[----:B------:R-:W-:Y:S01]  /*ac40*/  I2FP.F32.S32 R12, R16 ;  /* 0x00000010000c7245 */ /* 0x000fe20000201400 */
[----:B------:R-:W-:Y:S01]  /*ac50*/  VIADD R16, R45, 0xffffff29 ;  /* 0xffffff292d107836 */ /* 0x000fe20000000000 */
[----:B------:R-:W-:Y:S01]  /*ac60*/  IABS R5, R5 ;  /* 0x0000000500057213 */ /* 0x000fe20000000000 */
[----:B------:R-:W-:Y:S01]  /*ac70*/  MUFU.TANH R18, R18 ;  /* 0x0000001200127308 */ /* 0x000fe20000002400 */
[----:B------:R-:W-:Y:S02]  /*ac80*/  FSEL R178, R178, -INF , !P4 ;  /* 0xff800000b2b27808 */ /* 0x000fe40006000000 */
[C---:B------:R-:W-:Y:S02]  /*ac90*/  ISETP.GE.AND P5, PT, R4.reuse, R207, PT ;  /* 0x000000cf0400720c */ /* 0x040fe40003fa6270 */
[----:B------:R-:W-:Y:S01]  /*aca0*/  ISETP.GE.AND P4, PT, R4, R208, PT ;  /* 0x000000d00400720c */ /* 0x000fe20003f86270 */
[----:B-1----:R-:W-:Y:S01]  /*acb0*/  FFMA.FTZ R4, -R224, R12, R17 ;  /* 0x0000000ce0047223 */ /* 0x002fe20000010111 */
[----:B------:R-:W-:Y:S01]  /*acc0*/  I2FP.F32.S32 R180, R5 ;  /* 0x0000000500b47245 */ /* 0x000fe20000201400 */
[----:B------:R-:W-:Y:S01]  /*acd0*/  MUFU.TANH R167, R167 ;  /* 0x000000a700a77308 */ /* 0x000fe20000002400 */
[----:B------:R-:W-:-:S02]  /*ace0*/  IADD3 R17, PT, PT, R44, 0xd0, -R47 ;  /* 0x000000d02c117810 */ /* 0x000fc40007ffe82f */
[----:B------:R-:W-:Y:S01]  /*acf0*/  FSEL R4, R4, -INF , P4 ;  /* 0xff80000004047808 */ /* 0x000fe20002000000 */
[----:B--2---:R-:W-:Y:S01]  /*ad00*/  FFMA.FTZ R180, -R224, R180, R13 ;  /* 0x000000b4e0b47223 */ /* 0x004fe2000001010d */
[----:B------:R-:W-:Y:S01]  /*ad10*/  ISETP.GE.AND P4, PT, R16, R210, PT ;  /* 0x000000d21000720c */ /* 0x000fe20003f86270 */
[----:B------:R-:W1:Y:S01]  /*ad20*/  LDSM.16.M88.4 R12, [R197+0x8000] ;  /* 0x00800000c50c783b */ /* 0x000e620000000200 */
[----:B------:R-:W-:Y:S01]  /*ad30*/  FSEL R185, R4, -INF , !P5 ;  /* 0xff80000004b97808 */ /* 0x000fe20006800000 */
[----:B------:R-:W2:Y:S01]  /*ad40*/  MUFU.TANH R5, R164 ;  /* 0x000000a400057308 */ /* 0x000ea20000002400 */
[----:B------:R-:W-:Y:S02]  /*ad50*/  ISETP.GE.AND P5, PT, R16, R209, PT ;  /* 0x000000d11000720c */ /* 0x000fe40003fa6270 */
[----:B------:R-:W-:Y:S02]  /*ad60*/  FSEL R180, R180, -INF , P4 ;  /* 0xff800000b4b47808 */ /* 0x000fe40002000000 */
[----:B------:R-:W-:-:S02]  /*ad70*/  IABS R17, R17 ;  /* 0x0000001100117213 */ /* 0x000fc40000000000 */
[----:B------:R-:W-:Y:S01]  /*ad80*/  IADD3 R4, PT, PT, R50, 0xd7, -R47 ;  /* 0x000000d732047810 */ /* 0x000fe20007ffe82f */
[----:B------:R-:W-:Y:S01]  /*ad90*/  MUFU.TANH R161, R161 ;  /* 0x000000a100a17308 */ /* 0x000fe20000002400 */
[----:B------:R-:W-:Y:S02]  /*ada0*/  FSEL R180, R180, -INF , !P5 ;  /* 0xff800000b4b47808 */ /* 0x000fe40006800000 */
[C---:B------:R-:W-:Y:S02]  /*adb0*/  ISETP.GE.AND P4, PT, R16.reuse, R207, PT ;  /* 0x000000cf1000720c */ /* 0x040fe40003f86270 */
[----:B------:R-:W-:Y:S01]  /*adc0*/  ISETP.GE.AND P5, PT, R16, R208, PT ;  /* 0x000000d01000720c */ /* 0x000fe20003fa6270 */
[----:B------:R-:W-:Y:S01]  /*add0*/  IMAD.MOV.U32 R16, RZ, RZ, R17 ;  /* 0x000000ffff107224 */ /* 0x000fe200078e0011 */
[----:B------:R-:W-:Y:S01]  /*ade0*/  IABS R4, R4 ;  /* 0x0000000400047213 */ /* 0x000fe20000000000 */
[----:B------:R-:W-:Y:S01]  /*adf0*/  FMUL.FTZ R17, R166, R196 ;  /* 0x000000c4a6117220 */ /* 0x000fe20000410000 */
[----:B------:R-:W-:-:S02]  /*ae00*/  IADD3 R28, PT, PT, R44, 0xaf, -R47 ;  /* 0x000000af2c1c7810 */ /* 0x000fc40007ffe82f */
[----:B------:R-:W-:Y:S02]  /*ae10*/  I2FP.F32.S32 R16, R16 ;  /* 0x0000001000107245 */ /* 0x000fe40000201400 */
[----:B------:R-:W-:Y:S01]  /*ae20*/  I2FP.F32.S32 R4, R4 ;  /* 0x0000000400047245 */ /* 0x000fe20000201400 */
[----:B------:R-:W3:Y:S01]  /*ae30*/  MUFU.TANH R17, R17 ;  /* 0x0000001100117308 */ /* 0x000ee20000002400 */
[----:B------:R-:W-:Y:S01]  /*ae40*/  IADD3 R33, PT, PT, R50, 0xb0, -R47 ;  /* 0x000000b032217810 */ /* 0x000fe20007ffe82f */
[----:B--2---:R-:W-:Y:S01]  /*ae50*/  FFMA.FTZ R166, -R224, R16, R5 ;  /* 0x00000010e0a67223 */ /* 0x004fe20000010105 */
[----:B------:R-:W-:Y:S01]  /*ae60*/  IADD3 R16, PT, PT, R50, 0xd0, -R47 ;  /* 0x000000d032107810 */ /* 0x000fe20007ffe82f */
[----:B------:R-:W-:Y:S01]  /*ae70*/  FFMA.FTZ R181, -R224, R4, R19 ;  /* 0x00000004e0b57223 */ /* 0x000fe20000010113 */
[----:B------:R-:W-:Y:S01]  /*ae80*/  IADD3 R19, PT, PT, R44, 0xcf, -R47 ;  /* 0x000000cf2c137810 */ /* 0x000fe20007ffe82f */
[----:B------:R-:W2:Y:S01]  /*ae90*/  LDSM.16.M88.4 R4, [R234+0x8000] ;  /* 0x00800000ea04783b */ /* 0x000ea20000000200 */
[----:B------:R-:W-:-:S02]  /*aea0*/  IABS R16, R16 ;  /* 0x0000001000107213 */ /* 0x000fc40000000000 */
[----:B------:R-:W-:Y:S02]  /*aeb0*/  FSEL R181, R181, -INF , P5 ;  /* 0xff800000b5b57808 */ /* 0x000fe40002800000 */
[----:B------:R-:W-:Y:S02]  /*aec0*/  ISETP.GE.AND P5, PT, R24, R210, PT ;  /* 0x000000d21800720c */ /* 0x000fe40003fa6270 */
[----:B------:R-:W-:Y:S02]  /*aed0*/  FSEL R181, R181, -INF , !P4 ;  /* 0xff800000b5b57808 */ /* 0x000fe40006000000 */
[----:B------:R-:W-:Y:S01]  /*aee0*/  I2FP.F32.S32 R16, R16 ;  /* 0x0000001000107245 */ /* 0x000fe20000201400 */
[C---:B-1----:R-:W-:Y:S01]  /*aef0*/  HMMA.16816.F32 R156, R20.reuse, R12, R156 ;  /* 0x0000000c149c723c */ /* 0x042fe2000000189c */
[----:B------:R-:W-:Y:S01]  /*af00*/  IABS R19, R19 ;  /* 0x0000001300137213 */ /* 0x000fe20000000000 */
[----:B------:R-:W-:Y:S01]  /*af10*/  FMUL.FTZ R13, R160, R196 ;  /* 0x000000c4a00d7220 */ /* 0x000fe20000410000 */
[----:B------:R-:W-:Y:S01]  /*af20*/  ISETP.GE.AND P4, PT, R24, R209, PT ;  /* 0x000000d11800720c */ /* 0x000fe20003f86270 */
[----:B---3--:R-:W-:Y:S01]  /*af30*/  FFMA.FTZ R16, -R224, R16, R17 ;  /* 0x00000010e0107223 */ /* 0x008fe20000010111 */
[----:B------:R-:W-:Y:S01]  /*af40*/  FSEL R166, R166, -INF , P5 ;  /* 0xff800000a6a67808 */ /* 0x000fe20002800000 */
[----:B------:R-:W-:Y:S01]  /*af50*/  VIADD R17, R45, 0xffffff31 ;  /* 0xffffff312d117836 */ /* 0x000fe20000000000 */
[----:B------:R-:W-:Y:S01]  /*af60*/  I2FP.F32.S32 R19, R19 ;  /* 0x0000001300137245 */ /* 0x000fe20000201400 */
[----:B------:R-:W1:Y:S01]  /*af70*/  MUFU.TANH R13, R13 ;  /* 0x0000000d000d7308 */ /* 0x000e620000002400 */
[----:B------:R-:W-:Y:S01]  /*af80*/  FSEL R166, R166, -INF , !P4 ;  /* 0xff800000a6a67808 */ /* 0x000fe20006000000 */
[----:B------:R-:W-:Y:S01]  /*af90*/  HMMA.16816.F32 R152, R20, R14, R152 ;  /* 0x0000000e1498723c */ /* 0x000fe20000001898 */
[----:B------:R-:W-:Y:S01]  /*afa0*/  ISETP.GE.AND P4, PT, R24, R208, PT ;  /* 0x000000d01800720c */ /* 0x000fe20003f86270 */
[----:B------:R-:W-:Y:S01]  /*afb0*/  FFMA.FTZ R18, -R224, R19, R18 ;  /* 0x00000013e0127223 */ /* 0x000fe20000010112 */
[----:B------:R-:W-:-:S02]  /*afc0*/  IADD3 R12, PT, PT, R50, 0xcf, -R47 ;  /* 0x000000cf320c7810 */ /* 0x000fc40007ffe82f */
[----:B------:R-:W-:Y:S01]  /*afd0*/  ISETP.GE.AND P5, PT, R24, R207, PT ;  /* 0x000000cf1800720c */ /* 0x000fe20003fa6270 */
[----:B------:R-:W-:Y:S01]  /*afe0*/  VIADD R24, R45, 0xffffff40 ;  /* 0xffffff402d187836 */ /* 0x000fe20000000000 */
[----:B------:R-:W-:Y:S02]  /*aff0*/  FSEL R175, R16, -INF , P4 ;  /* 0xff80000010af7808 */ /* 0x000fe40002000000 */
[----:B------:R-:W-:Y:S02]  /*b000*/  IABS R12, R12 ;  /* 0x0000000c000c7213 */ /* 0x000fe40000000000 */
[----:B------:R-:W-:Y:S02]  /*b010*/  ISETP.GE.AND P4, PT, R17, R210, PT ;  /* 0x000000d21100720c */ /* 0x000fe40003f86270 */
[----:B------:R-:W-:Y:S02]  /*b020*/  IADD3 R16, PT, PT, R44, 0xc8, -R47 ;  /* 0x000000c82c107810 */ /* 0x000fe40007ffe82f */
[----:B------:R-:W-:-:S02]  /*b030*/  FSEL R175, R175, -INF , !P5 ;  /* 0xff800000afaf7808 */ /* 0x000fc40006800000 */
[----:B------:R-:W-:Y:S02]  /*b040*/  I2FP.F32.S32 R12, R12 ;  /* 0x0000000c000c7245 */ /* 0x000fe40000201400 */
[----:B------:R-:W-:Y:S01]  /*b050*/  ISETP.GE.AND P5, PT, R17, R209, PT ;  /* 0x000000d11100720c */ /* 0x000fe20003fa6270 */
[C---:B--2---:R-:W-:Y:S01]  /*b060*/  HMMA.16816.F32 R156, R8.reuse, R4, R156 ;  /* 0x00000004089c723c */ /* 0x044fe2000000189c */
[----:B------:R-:W-:Y:S01]  /*b070*/  FSEL R168, R18, -INF , P4 ;  /* 0xff80000012a87808 */ /* 0x000fe20002000000 */
[----:B------:R-:W-:Y:S01]  /*b080*/  FFMA.FTZ R12, -R224, R12, R167 ;  /* 0x0000000ce00c7223 */ /* 0x000fe200000101a7 */
[----:B------:R-:W-:Y:S01]  /*b090*/  IABS R16, R16 ;  /* 0x0000001000107213 */ /* 0x000fe20000000000 */
[----:B------:R-:W-:Y:S01]  /*b0a0*/  FMUL.FTZ R5, R162, R196 ;  /* 0x000000c4a2057220 */ /* 0x000fe20000410000 */
[----:B------:R-:W-:Y:S01]  /*b0b0*/  FSEL R168, R168, -INF , !P5 ;  /* 0xff800000a8a87808 */ /* 0x000fe20006800000 */
[----:B------:R-:W-:Y:S01]  /*b0c0*/  VIADD R4, R45, 0xffffff38 ;  /* 0xffffff382d047836 */ /* 0x000fe20000000000 */
[----:B------:R-:W-:Y:S01]  /*b0d0*/  ISETP.GE.AND P5, PT, R17, R208, PT ;  /* 0x000000d01100720c */ /* 0x000fe20003fa6270 */
[----:B------:R-:W-:Y:S01]  /*b0e0*/  VIADD R18, R45, 0xffffff39 ;  /* 0xffffff392d127836 */ /* 0x000fe20000000000 */
[----:B------:R-:W-:Y:S01]  /*b0f0*/  I2FP.F32.S32 R16, R16 ;  /* 0x0000001000107245 */ /* 0x000fe20000201400 */
[----:B------:R-:W2:Y:S01]  /*b100*/  MUFU.TANH R5, R5 ;  /* 0x0000000500057308 */ /* 0x000ea20000002400 */
[----:B------:R-:W-:Y:S01]  /*b110*/  FSEL R179, R12, -INF , P5 ;  /* 0xff8000000cb37808 */ /* 0x000fe20002800000 */
[----:B------:R-:W-:Y:S01]  /*b120*/  HMMA.16816.F32 R152, R8, R6, R152 ;  /* 0x000000060898723c */ /* 0x000fe20000001898 */
[----:B------:R-:W-:Y:S01]  /*b130*/  IADD3 R12, PT, PT, R44, 0xc7, -R47 ;  /* 0x000000c72c0c7810 */ /* 0x000fe20007ffe82f */
[----:B-1----:R-:W-:Y:S01]  /*b140*/  FFMA.FTZ R16, -R224, R16, R13 ;  /* 0x00000010e0107223 */ /* 0x002fe2000001010d */
[----:B------:R-:W-:-:S02]  /*b150*/  ISETP.GE.AND P4, PT, R17, R207, PT ;  /* 0x000000cf1100720c */ /* 0x000fc40003f86270 */
[----:B------:R-:W-:Y:S02]  /*b160*/  ISETP.GE.AND P5, PT, R4, R210, PT ;  /* 0x000000d20400720c */ /* 0x000fe40003fa6270 */
[----:B------:R-:W-:Y:S01]  /*b170*/  IADD3 R13, PT, PT, R50, 0xc8, -R47 ;  /* 0x000000c8320d7810 */ /* 0x000fe20007ffe82f */
[----:B------:R-:W-:Y:S01]  /*b180*/  FMUL.FTZ R17, R156, R196 ;  /* 0x000000c49c117220 */ /* 0x000fe20000410000 */
[----:B------:R-:W-:Y:S01]  /*b190*/  IABS R12, R12 ;  /* 0x0000000c000c7213 */ /* 0x000fe20000000000 */
[-C--:B------:R-:W-:Y:S01]  /*b1a0*/  FMUL.FTZ R25, R158, R196.reuse ;  /* 0x000000c49e197220 */ /* 0x080fe20000410000 */
[----:B------:R-:W-:Y:S01]  /*b1b0*/  FSEL R179, R179, -INF , !P4 ;  /* 0xff800000b3b37808 */ /* 0x000fe20006000000 */
[-C--:B------:R-:W-:Y:S01]  /*b1c0*/  FMUL.FTZ R19, R157, R196.reuse ;  /* 0x000000c49d137220 */ /* 0x080fe20000410000 */
[----:B------:R-:W-:Y:S01]  /*b1d0*/  ISETP.GE.AND P4, PT, R4, R209, PT ;  /* 0x000000d10400720c */ /* 0x000fe20003f86270 */
[----:B------:R-:W1:Y:S01]  /*b1e0*/  MUFU.TANH R17, R17 ;  /* 0x0000001100117308 */ /* 0x000e620000002400 */
[----:B------:R-:W-:Y:S01]  /*b1f0*/  FSEL R170, R16, -INF , P5 ;  /* 0xff80000010aa7808 */ /* 0x000fe20002800000 */
[----:B------:R-:W-:Y:S01]  /*b200*/  FMUL.FTZ R159, R159, R196 ;  /* 0x000000c49f9f7220 */ /* 0x000fe20000410000 */
[----:B------:R-:W-:-:S02]  /*b210*/  IABS R13, R13 ;  /* 0x0000000d000d7213 */ /* 0x000fc40000000000 */
[----:B------:R-:W-:Y:S01]  /*b220*/  I2FP.F32.S32 R12, R12 ;  /* 0x0000000c000c7245 */ /* 0x000fe20000201400 */
[----:B------:R-:W-:Y:S01]  /*b230*/  FMUL.FTZ R152, R152, R196 ;  /* 0x000000c498987220 */ /* 0x000fe20000410000 */
[----:B------:R-:W-:Y:S01]  /*b240*/  FSEL R170, R170, -INF , !P4 ;  /* 0xff800000aaaa7808 */ /* 0x000fe20006000000 */
[----:B------:R-:W-:Y:S01]  /*b250*/  MUFU.TANH R19, R19 ;  /* 0x0000001300137308 */ /* 0x000fe20000002400 */
[----:B------:R-:W-:Y:S01]  /*b260*/  ISETP.GE.AND P5, PT, R4, R207, PT ;  /* 0x000000cf0400720c */ /* 0x000fe20003fa6270 */
[----:B------:R-:W-:Y:S01]  /*b270*/  FFMA.FTZ R161, -R224, R12, R161 ;  /* 0x0000000ce0a17223 */ /* 0x000fe200000101a1 */
[----:B------:R-:W-:Y:S01]  /*b280*/  ISETP.GE.AND P4, PT, R4, R208, PT ;  /* 0x000000d00400720c */ /* 0x000fe20003f86270 */
[----:B------:R-:W-:Y:S01]  /*b290*/  FMUL.FTZ R154, R154, R196 ;  /* 0x000000c49a9a7220 */ /* 0x000fe20000410000 */
[----:B------:R-:W-:Y:S02]  /*b2a0*/  I2FP.F32.S32 R4, R13 ;  /* 0x0000000d00047245 */ /* 0x000fe40000201400 */
[----:B------:R-:W3:Y:S01]  /*b2b0*/  LDSM.16.M88.4 R12, [R197+0x8400] ;  /* 0x00840000c50c783b */ /* 0x000ee20000000200 */
[----:B------:R-:W-:-:S02]  /*b2c0*/  IADD3 R16, PT, PT, R44, 0xc0, -R47 ;  /* 0x000000c02c107810 */ /* 0x000fc40007ffe82f */
[----:B--2---:R-:W-:Y:S01]  /*b2d0*/  FFMA.FTZ R177, -R224, R4, R5 ;  /* 0x00000004e0b17223 */ /* 0x004fe20000010105 */
[----:B------:R-:W-:Y:S01]  /*b2e0*/  IADD3 R5, PT, PT, R50, 0xc7, -R47 ;  /* 0x000000c732057810 */ /* 0x000fe20007ffe82f */
[----:B------:R-:W2:Y:S01]  /*b2f0*/  MUFU.TANH R4, R163 ;  /* 0x000000a300047308 */ /* 0x000ea20000002400 */
[----:B------:R-:W-:Y:S02]  /*b300*/  IABS R16, R16 ;  /* 0x0000001000107213 */ /* 0x000fe40000000000 */
[----:B------:R-:W-:Y:S02]  /*b310*/  IABS R5, R5 ;  /* 0x0000000500057213 */ /* 0x000fe40000000000 */
[----:B------:R-:W-:Y:S02]  /*b320*/  FSEL R177, R177, -INF , P4 ;  /* 0xff800000b1b17808 */ /* 0x000fe40002000000 */
[----:B------:R-:W-:Y:S02]  /*b330*/  I2FP.F32.S32 R5, R5 ;  /* 0x0000000500057245 */ /* 0x000fe40000201400 */
[----:B------:R-:W-:-:S02]  /*b340*/  I2FP.F32.S32 R16, R16 ;  /* 0x0000001000107245 */ /* 0x000fc40000201400 */
[----:B------:R-:W-:Y:S02]  /*b350*/  ISETP.GE.AND P4, PT, R18, R210, PT ;  /* 0x000000d21200720c */ /* 0x000fe40003f86270 */
[----:B------:R-:W-:Y:S01]  /*b360*/  FSEL R177, R177, -INF , !P5 ;  /* 0xff800000b1b17808 */ /* 0x000fe20006800000 */
[----:B-1----:R-:W-:Y:S01]  /*b370*/  FFMA.FTZ R158, -R224, R16, R17 ;  /* 0x00000010e09e7223 */ /* 0x002fe20000010111 */
[----:B------:R-:W-:Y:S01]  /*b380*/  ISETP.GE.AND P5, PT, R18, R209, PT ;  /* 0x000000d11200720c */ /* 0x000fe20003fa6270 */
[----:B------:R-:W1:Y:S01]  /*b390*/  MUFU.TANH R17, R25 ;  /* 0x0000001900117308 */ /* 0x000e620000002400 */
[----:B------:R-:W-:Y:S01]  /*b3a0*/  FSEL R172, R161, -INF , P4 ;  /* 0xff800000a1ac7808 */ /* 0x000fe20002000000 */
[----:B--2---:R-:W-:Y:S01]  /*b3b0*/  FFMA.FTZ R173, -R224, R5, R4 ;  /* 0x00000005e0ad7223 */ /* 0x004fe20000010104 */
[----:B------:R-:W-:Y:S01]  /*b3c0*/  ISETP.GE.AND P4, PT, R18, R207, PT ;  /* 0x000000cf1200720c */ /* 0x000fe20003f86270 */
[----:B------:R-:W2:Y:S01]  /*b3d0*/  LDSM.16.M88.4 R4, [R234+0x8400] ;  /* 0x00840000ea04783b */ /* 0x000ea20000000200 */
[----:B------:R-:W-:-:S02]  /*b3e0*/  FSEL R172, R172, -INF , !P5 ;  /* 0xff800000acac7808 */ /* 0x000fc40006800000 */
[----:B------:R-:W-:Y:S02]  /*b3f0*/  ISETP.GE.AND P5, PT, R18, R208, PT ;  /* 0x000000d01200720c */ /* 0x000fe40003fa6270 */
[--C-:B------:R-:W-:Y:S02]  /*b400*/  IADD3 R18, PT, PT, R50, 0xc0, -R47.reuse ;  /* 0x000000c032127810 */ /* 0x100fe40007ffe82f */
[----:B------:R-:W-:Y:S02]  /*b410*/  IADD3 R16, PT, PT, R44, 0xbf, -R47 ;  /* 0x000000bf2c107810 */ /* 0x000fe40007ffe82f */
[----:B------:R-:W-:Y:S02]  /*b420*/  FSEL R173, R173, -INF , P5 ;  /* 0xff800000adad7808 */ /* 0x000fe40002800000 */
[----:B------:R-:W-:Y:S02]  /*b430*/  IABS R18, R18 ;  /* 0x0000001200127213 */ /* 0x000fe40000000000 */
[----:B------:R-:W-:-:S02]  /*b440*/  ISETP.GE.AND P5, PT, R24, R210, PT ;  /* 0x000000d21800720c */ /* 0x000fc40003fa6270 */
[----:B------:R-:W-:Y:S01]  /*b450*/  IABS R16, R16 ;  /* 0x0000001000107213 */ /* 0x000fe20000000000 */
[C---:B---3--:R-:W-:Y:S01]  /*b460*/  HMMA.16816.F32 R148, R20.reuse, R12, R148 ;  /* 0x0000000c1494723c */ /* 0x048fe20000001894 */
[----:B------:R-:W-:Y:S01]  /*b470*/  FSEL R173, R173, -INF , !P4 ;  /* 0xff800000adad7808 */ /* 0x000fe20006000000 */
[----:B------:R-:W3:Y:S01]  /*b480*/  MUFU.TANH R13, R152 ;  /* 0x00000098000d7308 */ /* 0x000ee20000002400 */
[----:B------:R-:W-:Y:S02]  /*b490*/  I2FP.F32.S32 R18, R18 ;  /* 0x0000001200127245 */ /* 0x000fe40000201400 */
[----:B------:R-:W-:Y:S02]  /*b4a0*/  ISETP.GE.AND P4, PT, R24, R209, PT ;  /* 0x000000d11800720c */ /* 0x000fe40003f86270 */
[----:B------:R-:W-:Y:S01]  /*b4b0*/  FSEL R158, R158, -INF , P5 ;  /* 0xff8000009e9e7808 */ /* 0x000fe20002800000 */
[----:B-1----:R-:W-:Y:S01]  /*b4c0*/  FFMA.FTZ R18, -R224, R18, R17 ;  /* 0x00000012e0127223 */ /* 0x002fe20000010111 */
[----:B------:R-:W-:Y:S01]  /*b4d0*/  I2FP.F32.S32 R16, R16 ;  /* 0x0000001000107245 */ /* 0x000fe20000201400 */
[C---:B------:R-:W-:Y:S01]  /*b4e0*/  VIADD R17, R45.reuse, 0xffffff41 ;  /* 0xffffff412d117836 */ /* 0x040fe20000000000 */
[----:B------:R-:W-:Y:S01]  /*b4f0*/  FSEL R158, R158, -INF , !P4 ;  /* 0xff8000009e9e7808 */ /* 0x000fe20006000000 */
[----:B------:R-:W-:Y:S01]  /*b500*/  HMMA.16816.F32 R144, R20, R14, R144 ;  /* 0x0000000e1490723c */ /* 0x000fe20000001890 */
[----:B------:R-:W-:Y:S01]  /*b510*/  ISETP.GE.AND P4, PT, R24, R208, PT ;  /* 0x000000d01800720c */ /* 0x000fe20003f86270 */
[----:B------:R-:W-:Y:S01]  /*b520*/  FFMA.FTZ R19, -R224, R16, R19 ;  /* 0x00000010e0137223 */ /* 0x000fe20000010113 */
[----:B------:R-:W-:Y:S01]  /*b530*/  IADD3 R12, PT, PT, R44, 0xb8, -R47 ;  /* 0x000000b82c0c7810 */ /* 0x000fe20007ffe82f */
[----:B------:R-:W1:Y:S01]  /*b540*/  MUFU.TANH R16, R159 ;  /* 0x0000009f00107308 */ /* 0x000e620000002400 */
[----:B------:R-:W-:Y:S01]  /*b550*/  ISETP.GE.AND P5, PT, R24, R207, PT ;  /* 0x000000cf1800720c */ /* 0x000fe20003fa6270 */
[----:B------:R-:W-:Y:S01]  /*b560*/  VIADD R24, R45, 0xffffff50 ;  /* 0xffffff502d187836 */ /* 0x000fe20000000000 */
[----:B------:R-:W-:-:S02]  /*b570*/  FSEL R167, R18, -INF , P4 ;  /* 0xff80000012a77808 */ /* 0x000fc40002000000 */
[----:B------:R-:W-:Y:S02]  /*b580*/  ISETP.GE.AND P4, PT, R17, R210, PT ;  /* 0x000000d21100720c */ /* 0x000fe40003f86270 */
[----:B------:R-:W-:Y:S01]  /*b590*/  IABS R12, R12 ;  /* 0x0000000c000c7213 */ /* 0x000fe20000000000 */
[----:B--2---:R-:W-:Y:S01]  /*b5a0*/  HMMA.16816.F32 R148, R8, R4, R148 ;  /* 0x000000040894723c */ /* 0x004fe20000001894 */
[----:B------:R-:W-:Y:S01]  /*b5b0*/  IADD3 R18, PT, PT, R50, 0xbf, -R47 ;  /* 0x000000bf32127810 */ /* 0x000fe20007ffe82f */
[----:B------:R-:W-:Y:S01]  /*b5c0*/  VIADD R4, R45, 0xffffff48 ;  /* 0xffffff482d047836 */ /* 0x000fe20000000000 */
[----:B------:R-:W-:Y:S02]  /*b5d0*/  FSEL R167, R167, -INF , !P5 ;  /* 0xff800000a7a77808 */ /* 0x000fe40006800000 */
[----:B------:R-:W-:Y:S02]  /*b5e0*/  ISETP.GE.AND P5, PT, R17, R209, PT ;  /* 0x000000d11100720c */ /* 0x000fe40003fa6270 */
[----:B------:R-:W-:Y:S01]  /*b5f0*/  FSEL R160, R19, -INF , P4 ;  /* 0xff80000013a07808 */ /* 0x000fe20002000000 */
[----:B------:R-:W-:Y:S01]  /*b600*/  FMUL.FTZ R19, R155, R196 ;  /* 0x000000c49b137220 */ /* 0x000fe20000410000 */
[----:B------:R-:W-:-:S02]  /*b610*/  I2FP.F32.S32 R12, R12 ;  /* 0x0000000c000c7245 */ /* 0x000fc40000201400 */
[----:B------:R-:W-:Y:S02]  /*b620*/  IABS R18, R18 ;  /* 0x0000001200127213 */ /* 0x000fe40000000000 */
[----:B------:R-:W-:Y:S01]  /*b630*/  FSEL R160, R160, -INF , !P5 ;  /* 0xff800000a0a07808 */ /* 0x000fe20006800000 */
[----:B---3--:R-:W-:Y:S01]  /*b640*/  FFMA.FTZ R12, -R224, R12, R13 ;  /* 0x0000000ce00c7223 */ /* 0x008fe2000001010d */
[----:B------:R-:W-:Y:S01]  /*b650*/  ISETP.GE.AND P4, PT, R17, R207, PT ;  /* 0x000000cf1100720c */ /* 0x000fe20003f86270 */
[----:B------:R-:W-:Y:S01]  /*b660*/  FMUL.FTZ R13, R153, R196 ;  /* 0x000000c4990d7220 */ /* 0x000fe20000410000 */
[----:B------:R-:W-:Y:S01]  /*b670*/  ISETP.GE.AND P5, PT, R17, R208, PT ;  /* 0x000000d01100720c */ /* 0x000fe20003fa6270 */
[----:B------:R-:W-:Y:S01]  /*b680*/  MUFU.TANH R19, R19 ;  /* 0x0000001300137308 */ /* 0x000fe20000002400 */
[----:B------:R-:W-:Y:S01]  /*b690*/  I2FP.F32.S32 R17, R18 ;  /* 0x0000001200117245 */ /* 0x000fe20000201400 */
[-C--:B------:R-:W-:Y:S01]  /*b6a0*/  FMUL.FTZ R31, R149, R196.reuse ;  /* 0x000000c4951f7220 */ /* 0x080fe20000410000 */
[--C-:B------:R-:W-:Y:S01]  /*b6b0*/  IADD3 R5, PT, PT, R50, 0xb8, -R47.reuse ;  /* 0x000000b832057810 */ /* 0x100fe20007ffe82f */
[-C--:B------:R-:W-:Y:S01]  /*b6c0*/  FMUL.FTZ R30, R150, R196.reuse ;  /* 0x000000c4961e7220 */ /* 0x080fe20000410000 */
[--C-:B------:R-:W-:Y:S01]  /*b6d0*/  IADD3 R18, PT, PT, R44, 0xb0, -R47.reuse ;  /* 0x000000b02c127810 */ /* 0x100fe20007ffe82f */
[----:B-1----:R-:W-:Y:S01]  /*b6e0*/  FFMA.FTZ R171, -R224, R17, R16 ;  /* 0x00000011e0ab7223 */ /* 0x002fe20000010110 */
[----:B------:R-:W-:Y:S01]  /*b6f0*/  IABS R16, R5 ;  /* 0x0000000500107213 */ /* 0x000fe20000000000 */
[----:B------:R-:W1:Y:S01]  /*b700*/  MUFU.TANH R17, R154 ;  /* 0x0000009a00117308 */ /* 0x000e620000002400 */
[----:B------:R-:W-:Y:S01]  /*b710*/  IADD3 R5, PT, PT, R44, 0xb7, -R47 ;  /* 0x000000b72c057810 */ /* 0x000fe20007ffe82f */
[----:B------:R-:W-:Y:S01]  /*b720*/  FMUL.FTZ R29, R151, R196 ;  /* 0x000000c4971d7220 */ /* 0x000fe20000410000 */
[----:B------:R-:W-:-:S02]  /*b730*/  FSEL R171, R171, -INF , P5 ;  /* 0xff800000abab7808 */ /* 0x000fc40002800000 */
[C---:B------:R-:W-:Y:S02]  /*b740*/  ISETP.GE.AND P5, PT, R4.reuse, R210, PT ;  /* 0x000000d20400720c */ /* 0x040fe40003fa6270 */
[----:B------:R-:W-:Y:S01]  /*b750*/  IABS R5, R5 ;  /* 0x0000000500057213 */ /* 0x000fe20000000000 */
[----:B------:R-:W2:Y:S01]  /*b760*/  MUFU.TANH R13, R13 ;  /* 0x0000000d000d7308 */ /* 0x000ea20000002400 */
[----:B------:R-:W-:Y:S02]  /*b770*/  FSEL R171, R171, -INF , !P4 ;  /* 0xff800000abab7808 */ /* 0x000fe40006000000 */
[----:B------:R-:W-:Y:S02]  /*b780*/  ISETP.GE.AND P4, PT, R4, R209, PT ;  /* 0x000000d10400720c */ /* 0x000fe40003f86270 */
[----:B------:R-:W-:Y:S02]  /*b790*/  FSEL R162, R12, -INF , P5 ;  /* 0xff8000000ca27808 */ /* 0x000fe40002800000 */
[----:B------:R-:W-:Y:S01]  /*b7a0*/  I2FP.F32.S32 R12, R16 ;  /* 0x00000010000c7245 */ /* 0x000fe20000201400 */
[----:B------:R-:W-:Y:S01]  /*b7b0*/  MUFU.TANH R31, R31 ;  /* 0x0000001f001f7308 */ /* 0x000fe20000002400 */
[----:B------:R-:W-:Y:S01]  /*b7c0*/  I2FP.F32.S32 R164, R5 ;  /* 0x0000000500a47245 */ /* 0x000fe20000201400 */
[----:B------:R-:W-:Y:S01]  /*b7d0*/  VIADD R5, R45, 0xffffff49 ;  /* 0xffffff492d057836 */ /* 0x000fe20000000000 */
[----:B------:R-:W-:-:S02]  /*b7e0*/  FSEL R162, R162, -INF , !P4 ;  /* 0xff800000a2a27808 */ /* 0x000fc40006000000 */
[C---:B------:R-:W-:Y:S02]  /*b7f0*/  ISETP.GE.AND P5, PT, R4.reuse, R207, PT ;  /* 0x000000cf0400720c */ /* 0x040fe40003fa6270 */
[----:B------:R-:W-:Y:S01]  /*b800*/  ISETP.GE.AND P4, PT, R4, R208, PT ;  /* 0x000000d00400720c */ /* 0x000fe20003f86270 */
[----:B-1----:R-:W-:Y:S01]  /*b810*/  FFMA.FTZ R4, -R224, R12, R17 ;  /* 0x0000000ce0047223 */ /* 0x002fe20000010111 */
[----:B------:R-:W-:Y:S01]  /*b820*/  FMUL.FTZ R17, R148, R196 ;  /* 0x000000c494117220 */ /* 0x000fe20000410000 */
[----:B--2---:R-:W-:Y:S01]  /*b830*/  FFMA.FTZ R164, -R224, R164, R13 ;  /* 0x000000a4e0a47223 */ /* 0x004fe2000001010d */
[----:B------:R-:W-:Y:S01]  /*b840*/  IADD3 R16, PT, PT, R50, 0xb7, -R47 ;  /* 0x000000b732107810 */ /* 0x000fe20007ffe82f */
[----:B------:R-:W1:Y:S01]  /*b850*/  LDSM.16.M88.4 R12, [R197+0x8800] ;  /* 0x00880000c50c783b */ /* 0x000e620000000200 */
[----:B------:R-:W-:Y:S01]  /*b860*/  FSEL R4, R4, -INF , P4 ;  /* 0xff80000004047808 */ /* 0x000fe20002000000 */
[----:B------:R-:W-:Y:S01]  /*b870*/  MUFU.TANH R30, R30 ;  /* 0x0000001e001e7308 */ /* 0x000fe20000002400 */
[----:B------:R-:W-:-:S02]  /*b880*/  ISETP.GE.AND P4, PT, R5, R210, PT ;  /* 0x000000d20500720c */ /* 0x000fc40003f86270 */
[----:B------:R-:W-:Y:S02]  /*b890*/  FSEL R169, R4, -INF , !P5 ;  /* 0xff80000004a97808 */ /* 0x000fe40006800000 */
[----:B------:R-:W-:Y:S02]  /*b8a0*/  IABS R16, R16 ;  /* 0x0000001000107213 */ /* 0x000fe40000000000 */
[----:B------:R-:W-:Y:S01]  /*b8b0*/  ISETP.GE.AND P5, PT, R5, R209, PT ;  /* 0x000000d10500720c */ /* 0x000fe20003fa6270 */
[----:B------:R-:W2:Y:S01]  /*b8c0*/  MUFU.TANH R17, R17 ;  /* 0x0000001100117308 */ /* 0x000ea20000002400 */
[----:B------:R-:W-:Y:S02]  /*b8d0*/  FSEL R164, R164, -INF , P4 ;  /* 0xff800000a4a47808 */ /* 0x000fe40002000000 */
[----:B------:R-:W-:Y:S02]  /*b8e0*/  IABS R18, R18 ;  /* 0x0000001200127213 */ /* 0x000fe40000000000 */
[----:B------:R-:W-:-:S02]  /*b8f0*/  I2FP.F32.S32 R16, R16 ;  /* 0x0000001000107245 */ /* 0x000fc40000201400 */
[----:B------:R-:W-:Y:S01]  /*b900*/  FSEL R164, R164, -INF , !P5 ;  /* 0xff800000a4a47808 */ /* 0x000fe20006800000 */
[----:B------:R-:W-:Y:S01]  /*b910*/  MUFU.TANH R29, R29 ;  /* 0x0000001d001d7308 */ /* 0x000fe20000002400 */
[C---:B------:R-:W-:Y:S01]  /*b920*/  ISETP.GE.AND P4, PT, R5.reuse, R207, PT ;  /* 0x000000cf0500720c */ /* 0x040fe20003f86270 */
[----:B------:R-:W-:Y:S01]  /*b930*/  FFMA.FTZ R165, -R224, R16, R19 ;  /* 0x00000010e0a57223 */ /* 0x000fe20000010113 */
[----:B------:R-:W-:Y:S02]  /*b940*/  ISETP.GE.AND P5, PT, R5, R208, PT ;  /* 0x000000d00500720c */ /* 0x000fe40003fa6270 */
[----:B------:R-:W-:Y:S01]  /*b950*/  I2FP.F32.S32 R18, R18 ;  /* 0x0000001200127245 */ /* 0x000fe20000201400 */
[----:B------:R-:W-:Y:S01]  /*b960*/  HMMA.16816.F32 R4, R8, R6, R144 ;  /* 0x000000060804723c */ /* 0x000fe20000001890 */
[----:B------:R-:W-:Y:S02]  /*b970*/  FSEL R165, R165, -INF , P5 ;  /* 0xff800000a5a57808 */ /* 0x000fe40002800000 */
[----:B------:R-:W-:Y:S01]  /*b980*/  ISETP.GE.AND P5, PT, R24, R210, PT ;  /* 0x000000d21800720c */ /* 0x000fe20003fa6270 */
[----:B--2---:R-:W-:Y:S01]  /*b990*/  FFMA.FTZ R156, -R224, R18, R17 ;  /* 0x00000012e09c7223 */ /* 0x004fe20000010111 */
[----:B------:R-:W-:Y:S01]  /*b9a0*/  FSEL R165, R165, -INF , !P4 ;  /* 0xff800000a5a57808 */ /* 0x000fe20006000000 */
[----:B------:R-:W2:Y:S01]  /*b9b0*/  LDSM.16.M88.4 R16, [R234+0x8800] ;  /* 0x00880000ea10783b */ /* 0x000ea20000000200 */
[----:B------:R-:W-:-:S02]  /*b9c0*/  ISETP.GE.AND P4, PT, R24, R209, PT ;  /* 0x000000d11800720c */ /* 0x000fc40003f86270 */
[----:B------:R-:W-:Y:S02]  /*b9d0*/  FSEL R156, R156, -INF , P5 ;  /* 0xff8000009c9c7808 */ /* 0x000fe40002800000 */
[----:B------:R-:W-:Y:S02]  /*b9e0*/  ISETP.GE.AND P5, PT, R24, R207, PT ;  /* 0x000000cf1800720c */ /* 0x000fe40003fa6270 */
[----:B------:R-:W-:Y:S02]  /*b9f0*/  FSEL R156, R156, -INF , !P4 ;  /* 0xff8000009c9c7808 */ /* 0x000fe40006000000 */
[----:B------:R-:W-:Y:S01]  /*ba00*/  ISETP.GE.AND P4, PT, R24, R208, PT ;  /* 0x000000d01800720c */ /* 0x000fe20003f86270 */
[----:B-1----:R-:W-:Y:S01]  /*ba10*/  HMMA.16816.F32 R136, R20, R14, R136 ;  /* 0x0000000e1488723c */ /* 0x002fe20000001888 */
[----:B------:R-:W-:Y:S02]  /*ba20*/  IABS R28, R28 ;  /* 0x0000001c001c7213 */ /* 0x000fe40000000000 */
[----:B------:R-:W-:Y:S01]  /*ba30*/  IABS R33, R33 ;  /* 0x0000002100217213 */ /* 0x000fe20000000000 */
[----:B------:R-:W-:Y:S01]  /*ba40*/  FMUL.FTZ R6, R6, R196 ;  /* 0x000000c406067220 */ /* 0x000fe20000410000 */
[----:B------:R-:W-:-:S02]  /*ba50*/  I2FP.F32.S32 R28, R28 ;  /* 0x0000001c001c7245 */ /* 0x000fc40000201400 */
[----:B------:R-:W-:Y:S01]  /*ba60*/  I2FP.F32.S32 R33, R33 ;  /* 0x0000002100217245 */ /* 0x000fe20000201400 */
[----:B------:R-:W-:Y:S01]  /*ba70*/  HMMA.16816.F32 R24, R20, R12, R140 ;  /* 0x0000000c1418723c */ /* 0x000fe2000000188c */
[----:B------:R-:W-:Y:S01]  /*ba80*/  FMUL.FTZ R12, R4, R196 ;  /* 0x000000c4040c7220 */ /* 0x000fe20000410000 */
[----:B------:R-:W-:Y:S01]  /*ba90*/  IADD3 R13, PT, PT, R44, 0xa8, -R47 ;  /* 0x000000a82c0d7810 */ /* 0x000fe20007ffe82f */
[C---:B------:R-:W-:Y:S01]  /*baa0*/  FFMA.FTZ R31, -R224.reuse, R28, R31 ;  /* 0x0000001ce01f7223 */ /* 0x040fe2000001011f */
[----:B------:R-:W-:Y:S01]  /*bab0*/  FFMA.FTZ R30, -R224, R33, R30 ;  /* 0x00000021e01e7223 */ /* 0x000fe2000001011e */
[----:B------:R-:W-:Y:S01]  /*bac0*/  VIADD R28, R45, 0xffffff51 ;  /* 0xffffff512d1c7836 */ /* 0x000fe20000000000 */
[----:B------:R-:W-:Y:S01]  /*bad0*/  IABS R13, R13 ;  /* 0x0000000d000d7213 */ /* 0x000fe20000000000 */
[----:B------:R-:W1:Y:S01]  /*bae0*/  MUFU.TANH R12, R12 ;  /* 0x0000000c000c7308 */ /* 0x000e620000002400 */
[----:B------:R-:W-:Y:S02]  /*baf0*/  IADD3 R4, PT, PT, R50, 0xaf, -R47 ;  /* 0x000000af32047810 */ /* 0x000fe40007ffe82f */
[----:B------:R-:W-:-:S02]  /*bb00*/  I2FP.F32.S32 R13, R13 ;  /* 0x0000000d000d7245 */ /* 0x000fc40000201400 */
[----:B------:R-:W-:Y:S02]  /*bb10*/  FSEL R161, R30, -INF , P4 ;  /* 0xff8000001ea17808 */ /* 0x000fe40002000000 */
[----:B------:R-:W-:Y:S01]  /*bb20*/  IABS R4, R4 ;  /* 0x0000000400047213 */ /* 0x000fe20000000000 */
[----:B------:R-:W3:Y:S01]  /*bb30*/  MUFU.TANH R163, R6 ;  /* 0x0000000600a37308 */ /* 0x000ee20000002400 */
[C---:B------:R-:W-:Y:S02]  /*bb40*/  ISETP.GE.AND P4, PT, R28.reuse, R210, PT ;  /* 0x000000d21c00720c */ /* 0x040fe40003f86270 */
[----:B------:R-:W-:Y:S02]  /*bb50*/  FSEL R161, R161, -INF , !P5 ;  /* 0xff800000a1a17808 */ /* 0x000fe40006800000 */
[----:B------:R-:W-:Y:S02]  /*bb60*/  I2FP.F32.S32 R4, R4 ;  /* 0x0000000400047245 */ /* 0x000fe40000201400 */
[----:B------:R-:W-:Y:S01]  /*bb70*/  ISETP.GE.AND P5, PT, R28, R209, PT ;  /* 0x000000d11c00720c */ /* 0x000fe20003fa6270 */
[----:B--2---:R-:W-:Y:S01]  /*bb80*/  HMMA.16816.F32 R24, R8, R16, R24 ;  /* 0x000000100818723c */ /* 0x004fe20000001818 */
[----:B------:R-:W-:Y:S01]  /*bb90*/  FSEL R154, R31, -INF , P4 ;  /* 0xff8000001f9a7808 */ /* 0x000fe20002000000 */
[C---:B-1----:R-:W-:Y:S01]  /*bba0*/  FFMA.FTZ R150, -R224.reuse, R13, R12 ;  /* 0x0000000de0967223 */ /* 0x042fe2000001010c */
[----:B------:R-:W-:Y:S01]  /*bbb0*/  FMUL.FTZ R13, R5, R196 ;  /* 0x000000c4050d7220 */ /* 0x000fe20000410000 */
[----:B------:R-:W-:Y:S01]  /*bbc0*/  FFMA.FTZ R4, -R224, R4, R29 ;  /* 0x00000004e0047223 */ /* 0x000fe2000001011d */
[----:B------:R-:W-:Y:S01]  /*bbd0*/  FSEL R154, R154, -INF , !P5 ;  /* 0xff8000009a9a7808 */ /* 0x000fe20006800000 */
[----:B------:R-:W-:Y:S01]  /*bbe0*/  VIADD R12, R45, 0xffffff58 ;  /* 0xffffff582d0c7836 */ /* 0x000fe20000000000 */
[----:B------:R-:W-:Y:S01]  /*bbf0*/  ISETP.GE.AND P5, PT, R28, R208, PT ;  /* 0x000000d01c00720c */ /* 0x000fe20003fa6270 */
[----:B------:R-:W-:Y:S01]  /*bc00*/  FMUL.FTZ R17, R7, R196 ;  /* 0x000000c407117220 */ /* 0x000fe20000410000 */
[----:B------:R-:W1:Y:S01]  /*bc10*/  MUFU.TANH R13, R13 ;  /* 0x0000000d000d7308 */ /* 0x000e620000002400 */
[----:B------:R-:W-:-:S02]  /*bc20*/  IADD3 R16, PT, PT, R50, 0xa8, -R47 ;  /* 0x000000a832107810 */ /* 0x000fc40007ffe82f */
[----:B------:R-:W-:Y:S02]  /*bc30*/  FSEL R159, R4, -INF , P5 ;  /* 0xff800000049f7808 */ /* 0x000fe40002800000 */
[----:B------:R-:W-:Y:S02]  /*bc40*/  IADD3 R4, PT, PT, R44, 0xa7, -R47 ;  /* 0x000000a72c047810 */ /* 0x000fe40007ffe82f */
[----:B------:R-:W-:Y:S01]  /*bc50*/  ISETP.GE.AND P4, PT, R28, R207, PT ;  /* 0x000000cf1c00720c */ /* 0x000fe20003f86270 */
[----:B------:R-:W2:Y:S01]  /*bc60*/  MUFU.TANH R17, R17 ;  /* 0x0000001100117308 */ /* 0x000ea20000002400 */
[----:B------:R-:W-:Y:S01]  /*bc70*/  ISETP.GE.AND P5, PT, R12, R210, PT ;  /* 0x000000d20c00720c */ /* 0x000fe20003fa6270 */
[----:B------:R-:W-:Y:S01]  /*bc80*/  FMUL.FTZ R15, R24, R196 ;  /* 0x000000c4180f7220 */ /* 0x000fe20000410000 */
[----:B------:R-:W-:Y:S01]  /*bc90*/  IABS R5, R16 ;  /* 0x0000001000057213 */ /* 0x000fe20000000000 */
[----:B------:R-:W-:Y:S01]  /*bca0*/  FMUL.FTZ R25, R25, R196 ;  /* 0x000000c419197220 */ /* 0x000fe20000410000 */
[----:B------:R-:W-:Y:S01]  /*bcb0*/  IABS R4, R4 ;  /* 0x0000000400047213 */ /* 0x000fe20000000000 */
[-C--:B------:R-:W-:Y:S01]  /*bcc0*/  FMUL.FTZ R31, R26, R196.reuse ;  /* 0x000000c41a1f7220 */ /* 0x080fe20000410000 */
[----:B------:R-:W-:Y:S01]  /*bcd0*/  FSEL R159, R159, -INF , !P4 ;  /* 0xff8000009f9f7808 */ /* 0x000fe20006000000 */
[----:B------:R-:W4:Y:S01]  /*bce0*/  MUFU.TANH R15, R15 ;  /* 0x0000000f000f7308 */ /* 0x000f220000002400 */
[----:B------:R-:W-:Y:S01]  /*bcf0*/  ISETP.GE.AND P4, PT, R12, R209, PT ;  /* 0x000000d10c00720c */ /* 0x000fe20003f86270 */
[----:B------:R-:W-:Y:S01]  /*bd00*/  VIADD R24, R45, 0xffffff60 ;  /* 0xffffff602d187836 */ /* 0x000fe20000000000 */
[----:B------:R-:W-:Y:S01]  /*bd10*/  FSEL R150, R150, -INF , P5 ;  /* 0xff80000096967808 */ /* 0x000fe20002800000 */
[----:B------:R-:W-:Y:S01]  /*bd20*/  FMUL.FTZ R27, R27, R196 ;  /* 0x000000c41b1b7220 */ /* 0x000fe20000410000 */
[----:B------:R-:W-:-:S02]  /*bd30*/  I2FP.F32.S32 R5, R5 ;  /* 0x0000000500057245 */ /* 0x000fc40000201400 */
[----:B------:R-:W-:Y:S01]  /*bd40*/  I2FP.F32.S32 R4, R4 ;  /* 0x0000000400047245 */ /* 0x000fe20000201400 */
[----:B------:R-:W5:Y:S01]  /*bd50*/  MUFU.TANH R25, R25 ;  /* 0x0000001900197308 */ /* 0x000f620000002400 */
[----:B------:R-:W-:Y:S01]  /*bd60*/  FSEL R150, R150, -INF , !P4 ;  /* 0xff80000096967808 */ /* 0x000fe20006000000 */
[----:B---3--:R-:W-:Y:S01]  /*bd70*/  FFMA.FTZ R163, -R224, R5, R163 ;  /* 0x00000005e0a37223 */ /* 0x008fe200000101a3 */
[----:B------:R-:W-:Y:S01]  /*bd80*/  ISETP.GE.AND P5, PT, R12, R207, PT ;  /* 0x000000cf0c00720c */ /* 0x000fe20003fa6270 */
[----:B-1----:R-:W-:Y:S01]  /*bd90*/  FFMA.FTZ R13, -R224, R4, R13 ;  /* 0x00000004e00d7223 */ /* 0x002fe2000001010d */
[----:B------:R-:W-:Y:S01]  /*bda0*/  ISETP.GE.AND P4, PT, R12, R208, PT ;  /* 0x000000d00c00720c */ /* 0x000fe20003f86270 */
[----:B------:R-:W-:Y:S01]  /*bdb0*/  VIADD R12, R45, 0xffffff59 ;  /* 0xffffff592d0c7836 */ /* 0x000fe20000000000 */
[--C-:B------:R-:W-:Y:S01]  /*bdc0*/  IADD3 R14, PT, PT, R44, 0xa0, -R47.reuse ;  /* 0x000000a02c0e7810 */ /* 0x100fe20007ffe82f */
[----:B------:R-:W1:Y:S01]  /*bdd0*/  LDSM.16.M88.4 R4, [R197+0x8c00] ;  /* 0x008c0000c504783b */ /* 0x000e620000000200 */
[----:B------:R-:W-:Y:S01]  /*bde0*/  IADD3 R16, PT, PT, R50, 0xa7, -R47 ;  /* 0x000000a732107810 */ /* 0x000fe20007ffe82f */
[----:B------:R-:W3:Y:S01]  /*bdf0*/  MUFU.TANH R31, R31 ;  /* 0x0000001f001f7308 */ /* 0x000ee20000002400 */
[----:B------:R-:W-:-:S02]  /*be00*/  FSEL R163, R163, -INF , P4 ;  /* 0xff800000a3a37808 */ /* 0x000fc40002000000 */
[C---:B------:R-:W-:Y:S02]  /*be10*/  ISETP.GE.AND P4, PT, R12.reuse, R210, PT ;  /* 0x000000d20c00720c */ /* 0x040fe40003f86270 */
[----:B------:R-:W-:Y:S02]  /*be20*/  IABS R14, R14 ;  /* 0x0000000e000e7213 */ /* 0x000fe40000000000 */
[----:B------:R-:W-:Y:S02]  /*be30*/  IABS R16, R16 ;  /* 0x0000001000107213 */ /* 0x000fe40000000000 */
[----:B------:R-:W-:Y:S02]  /*be40*/  FSEL R163, R163, -INF , !P5 ;  /* 0xff800000a3a37808 */ /* 0x000fe40006800000 */
[----:B------:R-:W-:Y:S01]  /*be50*/  FSEL R152, R13, -INF , P4 ;  /* 0xff8000000d987808 */ /* 0x000fe20002000000 */
[----:B------:R-:W-:Y:S01]  /*be60*/  IMAD.MOV.U32 R13, RZ, RZ, R14 ;  /* 0x000000ffff0d7224 */ /* 0x000fe200078e000e */
[----:B------:R-:W-:-:S02]  /*be70*/  ISETP.GE.AND P5, PT, R12, R209, PT ;  /* 0x000000d10c00720c */ /* 0x000fc40003fa6270 */
[----:B------:R-:W-:Y:S02]  /*be80*/  I2FP.F32.S32 R14, R16 ;  /* 0x00000010000e7245 */ /* 0x000fe40000201400 */
[----:B------:R-:W-:Y:S02]  /*be90*/  FSEL R152, R152, -INF , !P5 ;  /* 0xff80000098987808 */ /* 0x000fe40006800000 */
[C---:B------:R-:W-:Y:S02]  /*bea0*/  ISETP.GE.AND P4, PT, R12.reuse, R207, PT ;  /* 0x000000cf0c00720c */ /* 0x040fe40003f86270 */
[----:B------:R-:W-:Y:S01]  /*beb0*/  ISETP.GE.AND P5, PT, R12, R208, PT ;  /* 0x000000d00c00720c */ /* 0x000fe20003fa6270 */
[----:B--2---:R-:W-:Y:S01]  /*bec0*/  FFMA.FTZ R12, -R224, R14, R17 ;  /* 0x0000000ee00c7223 */ /* 0x004fe20000010111 */
[----:B------:R-:W-:Y:S01]  /*bed0*/  I2FP.F32.S32 R13, R13 ;  /* 0x0000000d000d7245 */ /* 0x000fe20000201400 */
[----:B------:R-:W-:Y:S01]  /*bee0*/  HMMA.16816.F32 R16, R8, R18, R136 ;  /* 0x000000120810723c */ /* 0x000fe20000001888 */
[----:B------:R-:W-:-:S02]  /*bef0*/  IADD3 R28, PT, PT, R44, 0x9f, -R47 ;  /* 0x0000009f2c1c7810 */ /* 0x000fc40007ffe82f */
[----:B------:R-:W-:Y:S01]  /*bf00*/  FSEL R157, R12, -INF , P5 ;  /* 0xff8000000c9d7808 */ /* 0x000fe20002800000 */
[----:B----4-:R-:W-:Y:S01]  /*bf10*/  FFMA.FTZ R142, -R224, R13, R15 ;  /* 0x0000000de08e7223 */ /* 0x010fe2000001010f */
[----:B------:R-:W-:Y:S01]  /*bf20*/  ISETP.GE.AND P5, PT, R24, R210, PT ;  /* 0x000000d21800720c */ /* 0x000fe20003fa6270 */
[----:B------:R-:W2:Y:S01]  /*bf30*/  LDSM.16.M88.4 R12, [R234+0x8c00] ;  /* 0x008c0000ea0c783b */ /* 0x000ea20000000200 */
[----:B------:R-:W-:Y:S01]  /*bf40*/  IADD3 R26, PT, PT, R50, 0xa0, -R47 ;  /* 0x000000a0321a7810 */ /* 0x000fe20007ffe82f */
[----:B------:R-:W-:-:S04]  /*bf50*/  DEPBAR.LE SB0, 0x0 ;  /* 0x000080000000791a */ /* 0x000fc80000000000 */
[----:B------:R-:W-:Y:S02]  /*bf60*/  FSEL R157, R157, -INF , !P4 ;  /* 0xff8000009d9d7808 */ /* 0x000fe40006000000 */
[----:B------:R-:W-:Y:S01]  /*bf70*/  ISETP.GE.AND P4, PT, R24, R209, PT ;  /* 0x000000d11800720c */ /* 0x000fe20003f86270 */
[C---:B-1----:R-:W-:Y:S01]  /*bf80*/  HMMA.16816.F32 R132, R20.reuse, R4, R132 ;  /* 0x000000041484723c */ /* 0x042fe20000001884 */
[----:B------:R-:W-:Y:S02]  /*bf90*/  FSEL R142, R142, -INF , P5 ;  /* 0xff8000008e8e7808 */ /* 0x000fe40002800000 */
[----:B------:R-:W-:Y:S01]  /*bfa0*/  IABS R28, R28 ;  /* 0x0000001c001c7213 */ /* 0x000fe20000000000 */
[----:B------:R-:W-:Y:S01]  /*bfb0*/  FMUL.FTZ R29, R16, R196 ;  /* 0x000000c4101d7220 */ /* 0x000fe20000410000 */
[----:B------:R-:W-:Y:S01]  /*bfc0*/  IABS R26, R26 ;  /* 0x0000001a001a7213 */ /* 0x000fe20000000000 */
[----:B------:R-:W-:Y:S01]  /*bfd0*/  FMUL.FTZ R18, R18, R196 ;  /* 0x000000c412127220 */ /* 0x000fe20000410000 */
[----:B------:R-:W-:Y:S01]  /*bfe0*/  FSEL R142, R142, -INF , !P4 ;  /* 0xff8000008e8e7808 */ /* 0x000fe20006000000 */
[----:B------:R-:W-:Y:S01]  /*bff0*/  HMMA.16816.F32 R128, R20, R6, R128 ;  /* 0x000000061480723c */ /* 0x000fe20000001880 */
[C---:B------:R-:W-:Y:S01]  /*c000*/  ISETP.GE.AND P5, PT, R24.reuse, R207, PT ;  /* 0x000000cf1800720c */ /* 0x040fe20003fa6270 */
[----:B------:R-:W-:Y:S01]  /*c010*/  MUFU.TANH R29, R29 ;  /* 0x0000001d001d7308 */ /* 0x000fe20000002400 */
[----:B------:R-:W-:Y:S01]  /*c020*/  BAR.SYNC.DEFER_BLOCKING 0x0 ;  /* 0x0000000000007b1d */ /* 0x000fe20000010000 */
[----:B------:R-:W-:Y:S01]  /*c030*/  ISETP.GE.AND P4, PT, R24, R208, PT ;  /* 0x000000d01800720c */ /* 0x000fe20003f86270 */
[----:B------:R-:W-:Y:S01]  /*c040*/  FMUL.FTZ R7, R19, R196 ;  /* 0x000000c413077220 */ /* 0x000fe20000410000 */
[----:B------:R-:W-:Y:S01]  /*c050*/  I2FP.F32.S32 R24, R28 ;  /* 0x0000001c00187245 */ /* 0x000fe20000201400 */
[----:B------:R-:W-:Y:S01]  /*c060*/  VIADD R6, R45, 0xffffff69 ;  /* 0xffffff692d067836 */ /* 0x000fe20000000000 */
[----:B------:R-:W-:-:S02]  /*c070*/  I2FP.F32.S32 R16, R26 ;  /* 0x0000001a00107245 */ /* 0x000fc40000201400 */
[----:B------:R-:W-:Y:S01]  /*c080*/  IADD3 R5, PT, PT, R50, 0x9f, -R47 ;  /* 0x0000009f32057810 */ /* 0x000fe20007ffe82f */
[C---:B-----5:R-:W-:Y:S01]  /*c090*/  FFMA.FTZ R25, -R224.reuse, R24, R25 ;  /* 0x00000018e0197223 */ /* 0x060fe20000010119 */
[----:B------:R-:W-:Y:S02]  /*c0a0*/  VIADD R24, R45, 0xffffff61 ;  /* 0xffffff612d187836 */ /* 0x000fe40000000000 */
[----:B---3--:R-:W-:Y:S01]  /*c0b0*/  FFMA.FTZ R31, -R224, R16, R31 ;  /* 0x00000010e01f7223 */ /* 0x008fe2000001011f */
[----:B------:R-:W-:Y:S01]  /*c0c0*/  IABS R5, R5 ;  /* 0x0000000500057213 */ /* 0x000fe20000000000 */
[----:B------:R1:W3:Y:S01]  /*c0d0*/  MUFU.TANH R16, R27 ;  /* 0x0000001b00107308 */ /* 0x0002e20000002400 */
[----:B------:R-:W-:Y:S02]  /*c0e0*/  IADD3 R4, PT, PT, R44, 0x98, -R47 ;  /* 0x000000982c047810 */ /* 0x000fe40007ffe82f */
[----:B------:R-:W-:Y:S02]  /*c0f0*/  FSEL R155, R31, -INF , P4 ;  /* 0xff8000001f9b7808 */ /* 0x000fe40002000000 */
[----:B------:R-:W-:-:S02]  /*c100*/  ISETP.GE.AND P4, PT, R24, R210, PT ;  /* 0x000000d21800720c */ /* 0x000fc40003f86270 */
[----:B------:R-:W-:Y:S01]  /*c110*/  FSEL R155, R155, -INF , !P5 ;  /* 0xff8000009b9b7808 */ /* 0x000fe20006800000 */
[----:B------:R-:W-:Y:S01]  /*c120*/  MUFU.TANH R7, R7 ;  /* 0x0000000700077308 */ /* 0x000fe20000002400 */
[C---:B------:R-:W-:Y:S01]  /*c130*/  ISETP.GE.AND P5, PT, R24.reuse, R209, PT ;  /* 0x000000d11800720c */ /* 0x040fe20003fa6270 */
[----:B--2---:R-:W-:Y:S01]  /*c140*/  HMMA.16816.F32 R128, R8, R14, R128 ;  /* 0x0000000e0880723c */ /* 0x004fe20000001880 */
[----:B------:R-:W-:Y:S02]  /*c150*/  FSEL R146, R25, -INF , P4 ;  /* 0xff80000019927808 */ /* 0x000fe40002000000 */
[----:B------:R-:W-:Y:S02]  /*c160*/  ISETP.GE.AND P4, PT, R24, R207, PT ;  /* 0x000000cf1800720c */ /* 0x000fe40003f86270 */
[----:B------:R-:W-:Y:S02]  /*c170*/  FSEL R146, R146, -INF , !P5 ;  /* 0xff80000092927808 */ /* 0x000fe40006800000 */
[----:B------:R-:W-:-:S02]  /*c180*/  I2FP.F32.S32 R5, R5 ;  /* 0x0000000500057245 */ /* 0x000fc40000201400 */
[----:B------:R-:W-:Y:S02]  /*c190*/  ISETP.GE.AND P5, PT, R24, R208, PT ;  /* 0x000000d01800720c */ /* 0x000fe40003fa6270 */
[----:B------:R-:W-:Y:S01]  /*c1a0*/  IABS R4, R4 ;  /* 0x0000000400047213 */ /* 0x000fe20000000000 */
[----:B-1----:R-:W-:Y:S01]  /*c1b0*/  HMMA.16816.F32 R24, R8, R12, R132 ;  /* 0x0000000c0818723c */ /* 0x002fe20000001884 */
[----:B------:R-:W-:Y:S01]  /*c1c0*/  FMUL.FTZ R13, R17, R196 ;  /* 0x000000c4110d7220 */ /* 0x000fe20000410000 */
[----:B---3--:R-:W-:Y:S01]  /*c1d0*/  FFMA.FTZ R153, -R224, R5, R16 ;  /* 0x00000005e0997223 */ /* 0x008fe20000010110 */
[----:B------:R-:W-:Y:S01]  /*c1e0*/  I2FP.F32.S32 R4, R4 ;  /* 0x0000000400047245 */ /* 0x000fe20000201400 */
[----:B------:R-:W-:Y:S01]  /*c1f0*/  VIADD R16, R45, 0xffffff68 ;  /* 0xffffff682d107836 */ /* 0x000fe20000000000 */
[----:B------:R-:W-:Y:S01]  /*c200*/  IADD3 R17, PT, PT, R44, 0x97, -R47 ;  /* 0x000000972c117810 */ /* 0x000fe20007ffe82f */
[----:B------:R-:W1:Y:S01]  /*c210*/  MUFU.TANH R5, R18 ;  /* 0x0000001200057308 */ /* 0x000e620000002400 */
[----:B------:R-:W-:Y:S01]  /*c220*/  FSEL R153, R153, -INF , P5 ;  /* 0xff80000099997808 */ /* 0x000fe20002800000 */
[----:B------:R-:W-:Y:S01]  /*c230*/  FFMA.FTZ R4, -R224, R4, R29 ;  /* 0x00000004e0047223 */ /* 0x000fe2000001011d */
[----:B------:R-:W-:Y:S01]  /*c240*/  ISETP.GE.AND P5, PT, R16, R210, PT ;  /* 0x000000d21000720c */ /* 0x000fe20003fa6270 */
[-C--:B------:R-:W-:Y:S01]  /*c250*/  FMUL.FTZ R130, R130, R196.reuse ;  /* 0x000000c482827220 */ /* 0x080fe20000410000 */
[----:B------:R-:W-:Y:S01]  /*c260*/  IABS R17, R17 ;  /* 0x0000001100117213 */ /* 0x000fe20000000000 */
[-C--:B------:R-:W-:Y:S01]  /*c270*/  FMUL.FTZ R129, R129, R196.reuse ;  /* 0x000000c481817220 */ /* 0x080fe20000410000 */
[----:B------:R-:W-:Y:S01]  /*c280*/  FSEL R144, R4, -INF , P5 ;  /* 0xff80000004907808 */ /* 0x000fe20002800000 */
[----:B------:R-:W2:Y:S01]  /*c290*/  MUFU.TANH R13, R13 ;  /* 0x0000000d000d7308 */ /* 0x000ea20000002400 */
[----:B------:R-:W-:Y:S01]  /*c2a0*/  IADD3 R12, PT, PT, R50, 0x98, -R47 ;  /* 0x00000098320c7810 */ /* 0x000fe20007ffe82f */
[----:B------:R-:W-:Y:S01]  /*c2b0*/  IMAD.MOV.U32 R4, RZ, RZ, R17 ;  /* 0x000000ffff047224 */ /* 0x000fe200078e0011 */
[----:B------:R-:W-:Y:S01]  /*c2c0*/  FSEL R153, R153, -INF , !P4 ;  /* 0xff80000099997808 */ /* 0x000fe20006000000 */
[----:B------:R-:W-:Y:S01]  /*c2d0*/  FMUL.FTZ R131, R131, R196 ;  /* 0x000000c483837220 */ /* 0x000fe20000410000 */
[----:B------:R-:W-:Y:S01]  /*c2e0*/  IABS R12, R12 ;  /* 0x0000000c000c7213 */ /* 0x000fe20000000000 */
[----:B------:R-:W-:Y:S01]  /*c2f0*/  FMUL.FTZ R24, R24, R196 ;  /* 0x000000c418187220 */ /* 0x000fe20000410000 */
[----:B------:R-:W-:Y:S01]  /*c300*/  I2FP.F32.S32 R4, R4 ;  /* 0x0000000400047245 */ /* 0x000fe20000201400 */
[----:B------:R-:W-:Y:S01]  /*c310*/  FMUL.FTZ R26, R26, R196 ;  /* 0x000000c41a1a7220 */ /* 0x000fe20000410000 */
[----:B------:R-:W-:Y:S01]  /*c320*/  I2FP.F32.S32 R12, R12 ;  /* 0x0000000c000c7245 */ /* 0x000fe20000201400 */
[----:B------:R-:W-:Y:S01]  /*c330*/  MUFU.TANH R129, R129 ;  /* 0x0000008100817308 */ /* 0x000fe20000002400 */
[----:B------:R-:W-:-:S02]  /*c340*/  ISETP.GE.AND P4, PT, R16, R209, PT ;  /* 0x000000d11000720c */ /* 0x000fc40003f86270 */
[----:B------:R-:W-:Y:S01]  /*c350*/  ISETP.GE.AND P5, PT, R16, R207, PT ;  /* 0x000000cf1000720c */ /* 0x000fe20003fa6270 */
[----:B-1----:R-:W-:Y:S01]  /*c360*/  FFMA.FTZ R12, -R224, R12, R5 ;  /* 0x0000000ce00c7223 */ /* 0x002fe20000010105 */
[----:B------:R-:W-:Y:S02]  /*c370*/  FSEL R144, R144, -INF , !P4 ;  /* 0xff80000090907808 */ /* 0x000fe40006000000 */
[----:B------:R-:W-:Y:S01]  /*c380*/  ISETP.GE.AND P4, PT, R16, R208, PT ;  /* 0x000000d01000720c */ /* 0x000fe20003f86270 */
[----:B--2---:R-:W-:Y:S01]  /*c390*/  FFMA.FTZ R13, -R224, R4, R13 ;  /* 0x00000004e00d7223 */ /* 0x004fe2000001010d */
[----:B------:R-:W-:Y:S01]  /*c3a0*/  IADD3 R4, PT, PT, R50, 0x97, -R47 ;  /* 0x0000009732047810 */ /* 0x000fe20007ffe82f */
[----:B------:R-:W1:Y:S01]  /*c3b0*/  MUFU.TANH R5, R24 ;  /* 0x0000001800057308 */ /* 0x000e620000002400 */
[----:B------:R-:W-:Y:S02]  /*c3c0*/  FSEL R151, R12, -INF , P4 ;  /* 0xff8000000c977808 */ /* 0x000fe40002000000 */
[----:B------:R-:W-:-:S02]  /*c3d0*/  IABS R4, R4 ;  /* 0x0000000400047213 */ /* 0x000fc40000000000 */
[----:B------:R-:W-:Y:S02]  /*c3e0*/  ISETP.GE.AND P4, PT, R6, R210, PT ;  /* 0x000000d20600720c */ /* 0x000fe40003f86270 */
[----:B------:R-:W-:Y:S01]  /*c3f0*/  I2FP.F32.S32 R4, R4 ;  /* 0x0000000400047245 */ /* 0x000fe20000201400 */
[----:B------:R-:W2:Y:S01]  /*c400*/  MUFU.TANH R9, R26 ;  /* 0x0000001a00097308 */ /* 0x000ea20000002400 */
[----:B------:R-:W-:Y:S02]  /*c410*/  IADD3 R12, PT, PT, R44, 0x90, -R47 ;  /* 0x000000902c0c7810 */ /* 0x000fe40007ffe82f */
[----:B------:R-:W-:Y:S01]  /*c420*/  FSEL R151, R151, -INF , !P5 ;  /* 0xff80000097977808 */ /* 0x000fe20006800000 */
[----:B------:R-:W-:Y:S01]  /*c430*/  FFMA.FTZ R149, -R224, R4, R7 ;  /* 0x00000004e0957223 */ /* 0x000fe20000010107 */
[----:B------:R-:W-:Y:S01]  /*c440*/  ISETP.GE.AND P5, PT, R6, R209, PT ;  /* 0x000000d10600720c */ /* 0x000fe20003fa6270 */
[----:B------:R-:W-:Y:S01]  /*c450*/  FMUL.FTZ R7, R25, R196 ;  /* 0x000000c419077220 */ /* 0x000fe20000410000 */
[----:B------:R-:W-:Y:S01]  /*c460*/  FSEL R148, R13, -INF , P4 ;  /* 0xff8000000d947808 */ /* 0x000fe20002000000 */
[----:B------:R-:W-:Y:S01]  /*c470*/  VIADD R4, R45, 0xffffff70 ;  /* 0xffffff702d047836 */ /* 0x000fe20000000000 */
[----:B------:R-:W-:Y:S01]  /*c480*/  IABS R12, R12 ;  /* 0x0000000c000c7213 */ /* 0x000fe20000000000 */
[----:B------:R-:W-:Y:S01]  /*c490*/  MUFU.TANH R131, R131 ;  /* 0x0000008300837308 */ /* 0x000fe20000002400 */
[----:B------:R-:W-:-:S02]  /*c4a0*/  FSEL R148, R148, -INF , !P5 ;  /* 0xff80000094947808 */ /* 0x000fc40006800000 */
[C---:B------:R-:W-:Y:S02]  /*c4b0*/  ISETP.GE.AND P4, PT, R6.reuse, R207, PT ;  /* 0x000000cf0600720c */ /* 0x040fe40003f86270 */
[----:B------:R-:W-:Y:S02]  /*c4c0*/  ISETP.GE.AND P5, PT, R6, R208, PT ;  /* 0x000000d00600720c */ /* 0x000fe40003fa6270 */
[----:B------:R-:W-:Y:S01]  /*c4d0*/  I2FP.F32.S32 R6, R12 ;  /* 0x0000000c00067245 */ /* 0x000fe20000201400 */
[----:B------:R-:W3:Y:S01]  /*c4e0*/  MUFU.TANH R7, R7 ;  /* 0x0000000700077308 */ /* 0x000ee20000002400 */
[----:B------:R-:W-:Y:S02]  /*c4f0*/  IADD3 R8, PT, PT, R50, 0x90, -R47 ;  /* 0x0000009032087810 */ /* 0x000fe40007ffe82f */
[----:B------:R-:W-:Y:S01]  /*c500*/  FSEL R149, R149, -INF , P5 ;  /* 0xff80000095957808 */ /* 0x000fe20002800000 */
[----:B-1----:R-:W-:Y:S01]  /*c510*/  FFMA.FTZ R5, -R224, R6, R5 ;  /* 0x00000006e0057223 */ /* 0x002fe20000010105 */
[----:B------:R-:W-:-:S02]  /*c520*/  IABS R8, R8 ;  /* 0x0000000800087213 */ /* 0x000fc40000000000 */
[----:B------:R-:W-:Y:S02]  /*c530*/  ISETP.GE.AND P5, PT, R4, R210, PT ;  /* 0x000000d20400720c */ /* 0x000fe40003fa6270 */
[----:B------:R-:W-:Y:S02]  /*c540*/  IADD3 R6, PT, PT, R44, 0x8f, -R47 ;  /* 0x0000008f2c067810 */ /* 0x000fe40007ffe82f */
[----:B------:R-:W-:Y:S02]  /*c550*/  FSEL R149, R149, -INF , !P4 ;  /* 0xff80000095957808 */ /* 0x000fe40006000000 */
[----:B------:R-:W-:Y:S02]  /*c560*/  I2FP.F32.S32 R8, R8 ;  /* 0x0000000800087245 */ /* 0x000fe40000201400 */
[----:B------:R-:W-:Y:S02]  /*c570*/  ISETP.GE.AND P4, PT, R4, R209, PT ;  /* 0x000000d10400720c */ /* 0x000fe40003f86270 */
[----:B------:R-:W-:Y:S01]  /*c580*/  FSEL R5, R5, -INF , P5 ;  /* 0xff80000005057808 */ /* 0x000fe20002800000 */
[----:B--2---:R-:W-:Y:S01]  /*c590*/  FFMA.FTZ R8, -R224, R8, R9 ;  /* 0x00000008e0087223 */ /* 0x004fe20000010109 */
[----:B------:R-:W-:Y:S01]  /*c5a0*/  IABS R6, R6 ;  /* 0x0000000600067213 */ /* 0x000fe20000000000 */
[----:B------:R-:W-:Y:S01]  /*c5b0*/  MUFU.TANH R9, R130 ;  /* 0x0000008200097308 */ /* 0x000fe20000002400 */
[----:B------:R-:W-:Y:S01]  /*c5c0*/  FSEL R127, R5, -INF , !P4 ;  /* 0xff800000057f7808 */ /* 0x000fe20006000000 */
[----:B------:R-:W-:Y:S01]  /*c5d0*/  FMUL.FTZ R5, R27, R196 ;  /* 0x000000c41b057220 */ /* 0x000fe20000410000 */
[----:B------:R-:W-:-:S02]  /*c5e0*/  ISETP.GE.AND P5, PT, R4, R208, PT ;  /* 0x000000d00400720c */ /* 0x000fc40003fa6270 */
[----:B------:R-:W-:Y:S02]  /*c5f0*/  I2FP.F32.S32 R6, R6 ;  /* 0x0000000600067245 */ /* 0x000fe40000201400 */
[----:B------:R-:W-:Y:S01]  /*c600*/  ISETP.GE.AND P4, PT, R4, R207, PT ;  /* 0x000000cf0400720c */ /* 0x000fe20003f86270 */
[----:B------:R-:W-:Y:S01]  /*c610*/  VIADD R4, R45, 0xffffff71 ;  /* 0xffffff712d047836 */ /* 0x000fe20000000000 */
[----:B------:R-:W-:Y:S01]  /*c620*/  FSEL R8, R8, -INF , P5 ;  /* 0xff80000008087808 */ /* 0x000fe20002800000 */
[----:B---3--:R-:W-:Y:S01]  /*c630*/  FFMA.FTZ R6, -R224, R6, R7 ;  /* 0x00000006e0067223 */ /* 0x008fe20000010107 */
[----:B------:R-:W1:Y:S01]  /*c640*/  MUFU.TANH R5, R5 ;  /* 0x0000000500057308 */ /* 0x000e620000002400 */
[----:B------:R-:W-:Y:S01]  /*c650*/  FMUL.FTZ R7, R128, R196 ;  /* 0x000000c480077220 */ /* 0x000fe20000410000 */
[----:B------:R-:W-:Y:S02]  /*c660*/  ISETP.GE.AND P5, PT, R4, R210, PT ;  /* 0x000000d20400720c */ /* 0x000fe40003fa6270 */
[----:B------:R-:W-:-:S02]  /*c670*/  FSEL R147, R8, -INF , !P4 ;  /* 0xff80000008937808 */ /* 0x000fc40006000000 */
[----:B------:R-:W-:Y:S02]  /*c680*/  ISETP.GE.AND P4, PT, R4, R209, PT ;  /* 0x000000d10400720c */ /* 0x000fe40003f86270 */
[----:B------:R-:W-:Y:S01]  /*c690*/  FSEL R126, R6, -INF , P5 ;  /* 0xff800000067e7808 */ /* 0x000fe20002800000 */
[----:B------:R-:W2:Y:S01]  /*c6a0*/  MUFU.TANH R7, R7 ;  /* 0x0000000700077308 */ /* 0x000ea20000002400 */
[----:B------:R-:W-:Y:S02]  /*c6b0*/  ISETP.GE.AND P5, PT, R4, R207, PT ;  /* 0x000000cf0400720c */ /* 0x000fe40003fa6270 */
[----:B------:R-:W-:Y:S02]  /*c6c0*/  FSEL R126, R126, -INF , !P4 ;  /* 0xff8000007e7e7808 */ /* 0x000fe40006000000 */
[----:B------:R-:W-:Y:S02]  /*c6d0*/  ISETP.GE.AND P4, PT, R4, R208, PT ;  /* 0x000000d00400720c */ /* 0x000fe40003f86270 */
[----:B------:R-:W-:-:S02]  /*c6e0*/  IADD3 R4, PT, PT, R50, 0x8f, -R47 ;  /* 0x0000008f32047810 */ /* 0x000fc40007ffe82f */
[C-C-:B------:R-:W-:Y:S02]  /*c6f0*/  IADD3 R6, PT, PT, R44.reuse, 0x88, -R47.reuse ;  /* 0x000000882c067810 */ /* 0x140fe40007ffe82f */
[----:B------:R-:W-:Y:S02]  /*c700*/  IABS R4, R4 ;  /* 0x0000000400047213 */ /* 0x000fe40000000000 */
[----:B------:R-:W-:Y:S02]  /*c710*/  IABS R6, R6 ;  /* 0x0000000600067213 */ /* 0x000fe40000000000 */
[----:B------:R-:W-:Y:S02]  /*c720*/  I2FP.F32.S32 R4, R4 ;  /* 0x0000000400047245 */ /* 0x000fe40000201400 */
[----:B------:R-:W-:Y:S02]  /*c730*/  IADD3 R44, PT, PT, R44, 0x87, -R47 ;  /* 0x000000872c2c7810 */ /* 0x000fe40007ffe82f */
[----:B------:R-:W-:Y:S01]  /*c740*/  I2FP.F32.S32 R6, R6 ;  /* 0x0000000600067245 */ /* 0x000fe20000201400 */
[----:B-1----:R-:W-:Y:S01]  /*c750*/  FFMA.FTZ R5, -R224, R4, R5 ;  /* 0x00000004e0057223 */ /* 0x002fe20000010105 */
[----:B------:R-:W-:Y:S01]  /*c760*/  IADD3 R8, PT, PT, R50, 0x88, -R47 ;  /* 0x0000008832087810 */ /* 0x000fe20007ffe82f */
[----:B------:R-:W-:Y:S01]  /*c770*/  VIADD R4, R45, 0xffffff78 ;  /* 0xffffff782d047836 */ /* 0x000fe20000000000 */
[----:B------:R-:W-:Y:S01]  /*c780*/  IABS R44, R44 ;  /* 0x0000002c002c7213 */ /* 0x000fe20000000000 */
[----:B--2---:R-:W-:Y:S01]  /*c790*/  FFMA.FTZ R6, -R224, R6, R7 ;  /* 0x00000006e0067223 */ /* 0x004fe20000010107 */
[----:B------:R-:W-:Y:S01]  /*c7a0*/  FSEL R5, R5, -INF , P4 ;  /* 0xff80000005057808 */ /* 0x000fe20002000000 */
[----:B------:R-:W-:Y:S01]  /*c7b0*/  VIADD R45, R45, 0xffffff79 ;  /* 0xffffff792d2d7836 */ /* 0x000fe20000000000 */
[----:B------:R-:W-:-:S02]  /*c7c0*/  IABS R8, R8 ;  /* 0x0000000800087213 */ /* 0x000fc40000000000 */
[C---:B------:R-:W-:Y:S02]  /*c7d0*/  ISETP.GE.AND P4, PT, R4.reuse, R210, PT ;  /* 0x000000d20400720c */ /* 0x040fe40003f86270 */
[----:B------:R-:W-:Y:S01]  /*c7e0*/  FSEL R145, R5, -INF , !P5 ;  /* 0xff80000005917808 */ /* 0x000fe20006800000 */
[----:B------:R-:W-:Y:S01]  /*c7f0*/  IMAD.MOV.U32 R5, RZ, RZ, R44 ;  /* 0x000000ffff057224 */ /* 0x000fe200078e002c */
[----:B------:R-:W-:Y:S02]  /*c800*/  I2FP.F32.S32 R8, R8 ;  /* 0x0000000800087245 */ /* 0x000fe40000201400 */
[----:B------:R-:W-:Y:S02]  /*c810*/  ISETP.GE.AND P5, PT, R4, R209, PT ;  /* 0x000000d10400720c */ /* 0x000fe40003fa6270 */
[----:B------:R-:W-:Y:S01]  /*c820*/  FSEL R6, R6, -INF , P4 ;  /* 0xff80000006067808 */ /* 0x000fe20002000000 */
[----:B------:R-:W-:Y:S01]  /*c830*/  FFMA.FTZ R8, -R224, R8, R9 ;  /* 0x00000008e0087223 */ /* 0x000fe20000010109 */
[----:B------:R-:W-:-:S02]  /*c840*/  IADD3 R47, PT, PT, R50, 0x87, -R47 ;  /* 0x00000087322f7810 */ /* 0x000fc40007ffe82f */
[----:B------:R-:W-:Y:S02]  /*c850*/  I2FP.F32.S32 R5, R5 ;  /* 0x0000000500057245 */ /* 0x000fe40000201400 */
[----:B------:R-:W-:Y:S02]  /*c860*/  FSEL R125, R6, -INF , !P5 ;  /* 0xff800000067d7808 */ /* 0x000fe40006800000 */
[----:B------:R-:W-:Y:S01]  /*c870*/  IABS R47, R47 ;  /* 0x0000002f002f7213 */ /* 0x000fe20000000000 */
[----:B------:R-:W-:Y:S01]  /*c880*/  FFMA.FTZ R5, -R224, R5, R129 ;  /* 0x00000005e0057223 */ /* 0x000fe20000010181 */
[----:B------:R-:W-:Y:S02]  /*c890*/  ISETP.GE.AND P5, PT, R4, R208, PT ;  /* 0x000000d00400720c */ /* 0x000fe40003fa6270 */
[----:B------:R-:W-:Y:S02]  /*c8a0*/  I2FP.F32.S32 R47, R47 ;  /* 0x0000002f002f7245 */ /* 0x000fe40000201400 */
[----:B------:R-:W-:-:S02]  /*c8b0*/  FSEL R8, R8, -INF , P5 ;  /* 0xff80000008087808 */ /* 0x000fc40002800000 */
[----:B------:R-:W-:Y:S01]  /*c8c0*/  ISETP.GE.AND P5, PT, R45, R210, PT ;  /* 0x000000d22d00720c */ /* 0x000fe20003fa6270 */
[----:B------:R-:W-:Y:S01]  /*c8d0*/  FFMA.FTZ R131, -R224, R47, R131 ;  /* 0x0000002fe0837223 */ /* 0x000fe20000010183 */
[----:B------:R-:W-:Y:S02]  /*c8e0*/  ISETP.GE.AND P4, PT, R4, R207, PT ;  /* 0x000000cf0400720c */ /* 0x000fe40003f86270 */
[----:B------:R-:W-:Y:S02]  /*c8f0*/  FSEL R124, R5, -INF , P5 ;  /* 0xff800000057c7808 */ /* 0x000fe40002800000 */
[----:B------:R-:W-:Y:S02]  /*c900*/  ISETP.GE.AND P5, PT, R45, R208, PT ;  /* 0x000000d02d00720c */ /* 0x000fe40003fa6270 */
[----:B------:R-:W-:Y:S02]  /*c910*/  FSEL R143, R8, -INF , !P4 ;  /* 0xff800000088f7808 */ /* 0x000fe40006000000 */
[----:B------:R-:W-:-:S02]  /*c920*/  FSEL R123, R131, -INF , P5 ;  /* 0xff800000837b7808 */ /* 0x000fc40002800000 */
        /* <DEDUP_REMOVED lines=70> */
.L_x_4765:
        /* <DEDUP_REMOVED lines=8> */
.L_x_4766:
[----:B------:R-:W-:Y:S05]  /*ce10*/  BSYNC.RECONVERGENT B0 ;  /* 0x0000000000007941 */ /* 0x000fea0003800200 */
.L_x_4764:
        /* <DEDUP_REMOVED lines=69> */
.L_x_4763:
[----:B------:R-:W-:Y:S05]  /*d270*/  BSYNC.RECONVERGENT B1 ;  /* 0x0000000000017941 */ /* 0x000fea0003800200 */
.L_x_4762:
        /* <DEDUP_REMOVED lines=33> */
[----:B------:R-:W-:Y:S01]  /*d490*/  LEA R53, R195, R194, 0x1 ;  /* 0x000000c2c3357211 */ /* 0x000fe200078e08ff */
[----:B------:R-:W1:Y:S01]  /*d4a0*/  SHFL.BFLY PT, R5, R6, 0x2, 0x1f ;  /* 0x0c401f0006057f89 */ /* 0x000e6200000e0000 */
[----:B------:R-:W-:Y:S02]  /*d4b0*/  @P5 IADD3 R54, PT, PT, R54, -0x3, RZ ;  /* 0xfffffffd36365810 */ /* 0x000fe40007ffe0ff */
[----:B------:R-:W-:Y:S01]  /*d4c0*/  IADD3 R141, PT, PT, R53, 0x9020, RZ ;  /* 0x00009020358d7810 */ /* 0x000fe20007ffe0ff */
[----:B------:R-:W3:Y:S04]  /*d4d0*/  SHFL.BFLY PT, R4, R7, 0x2, 0x1f ;  /* 0x0c401f0007047f89 */ /* 0x000ee800000e0000 */
[----:B------:R-:W-:Y:S04]  /*d4e0*/  LDSM.16.MT88.4 R28, [R53+0xb000] ;  /* 0x00b00000351c783b */ /* 0x000fe80000004200 */
[----:B------:R-:W-:Y:S01]  /*d4f0*/  LDSM.16.MT88.4 R12, [R53+0x9000] ;  /* 0x00900000350c783b */ /* 0x000fe20000004200 */
[----:B-1----:R-:W-:-:S02]  /*d500*/  FMNMX.FTZ R5, R6, R5, !PT ;  /* 0x0000000506057209 */ /* 0x002fc40007810000 */
[----:B---3--:R-:W-:-:S03]  /*d510*/  FMNMX.FTZ R4, R7, R4, !PT ;  /* 0x0000000407047209 */ /* 0x008fc60007810000 */
[----:B------:R-:W1:Y:S04]  /*d520*/  SHFL.BFLY PT, R128, R5, 0x1, 0x1f ;  /* 0x0c201f0005807f89 */ /* 0x000e6800000e0000 */
[----:B------:R-:W3:Y:S01]  /*d530*/  SHFL.BFLY PT, R129, R4, 0x1, 0x1f ;  /* 0x0c201f0004817f89 */ /* 0x000ee200000e0000 */
[----:B-1----:R-:W-:Y:S02]  /*d540*/  FMNMX.FTZ R128, R5, R128, !PT ;  /* 0x0000008005807209 */ /* 0x002fe40007810000 */
[----:B---3--:R-:W-:Y:S02]  /*d550*/  FMNMX.FTZ R129, R4, R129, !PT ;  /* 0x0000008104817209 */ /* 0x008fe40007810000 */
[----:B------:R-:W-:Y:S02]  /*d560*/  FSETP.NEU.FTZ.AND P0, PT, R128, -INF , PT ;  /* 0xff8000008000780b */ /* 0x000fe40003f1d000 */
[----:B------:R-:W-:-:S02]  /*d570*/  FSETP.NEU.FTZ.AND P1, PT, R129, -INF , PT ;  /* 0xff8000008100780b */ /* 0x000fc40003f3d000 */
[----:B------:R-:W-:Y:S02]  /*d580*/  IADD3 R4, PT, PT, R53, 0x9000, RZ ;  /* 0x0000900035047810 */ /* 0x000fe40007ffe0ff */
[----:B------:R-:W-:Y:S02]  /*d590*/  FSEL R5, R128, RZ, P0 ;  /* 0x000000ff80057208 */ /* 0x000fe40000000000 */
[----:B------:R-:W-:Y:S02]  /*d5a0*/  @P6 IADD3 R141, PT, PT, R4, -0x20, RZ ;  /* 0xffffffe0048d6810 */ /* 0x000fe40007ffe0ff */
[----:B------:R-:W-:Y:S01]  /*d5b0*/  FSEL R7, R129, RZ, P1 ;  /* 0x000000ff81077208 */ /* 0x000fe20000800000 */
[----:B------:R-:W-:Y:S02]  /*d5c0*/  FADD.FTZ R5, R0, -R5 ;  /* 0x8000000500057221 */ /* 0x000fe40000010000 */
[----:B------:R-:W-:Y:S02]  /*d5d0*/  LDSM.16.MT88.4 R20, [R141] ;  /* 0x000000008d14783b */ /* 0x000fe40000004200 */
[----:B------:R-:W-:Y:S01]  /*d5e0*/  FADD.FTZ R7, R52, -R7 ;  /* 0x8000000734077221 */ /* 0x000fe20000010000 */
[C---:B--2---:R-:W-:Y:S01]  /*d5f0*/  FMUL.FTZ R134, R138.reuse, R128 ;  /* 0x000000808a867220 */ /* 0x044fe20000410000 */
[C---:B------:R-:W-:Y:S01]  /*d600*/  FMUL.FTZ R137, R138.reuse, R129 ;  /* 0x000000818a897220 */ /* 0x040fe20000410000 */
[C---:B------:R-:W-:Y:S01]  /*d610*/  FMUL.FTZ R52, R138.reuse, R5 ;  /* 0x000000058a347220 */ /* 0x040fe20000410000 */
[----:B------:R-:W-:-:S02]  /*d620*/  FMUL.FTZ R140, R138, R7 ;  /* 0x000000078a8c7220 */ /* 0x000fc40000410000 */
[----:B------:R-:W-:Y:S02]  /*d630*/  FSEL R134, R134, RZ, P0 ;  /* 0x000000ff86867208 */ /* 0x000fe40000000000 */
[----:B------:R-:W-:Y:S01]  /*d640*/  FSEL R137, R137, RZ, P1 ;  /* 0x000000ff89897208 */ /* 0x000fe20000800000 */
[----:B------:R-:W1:Y:S02]  /*d650*/  MUFU.EX2 R52, R52 ;  /* 0x0000003400347308 */ /* 0x000e640000000800 */
[-CC-:B------:R-:W-:Y:S01]  /*d660*/  FFMA.FTZ R130, R37, R138.reuse, -R134.reuse ;  /* 0x0000008a25827223 */ /* 0x180fe20000010886 */
[-CC-:B------:R-:W-:Y:S01]  /*d670*/  FFMA.FTZ R133, R61, R138.reuse, -R134.reuse ;  /* 0x0000008a3d857223 */ /* 0x180fe20000010886 */
[-CC-:B------:R-:W-:Y:S01]  /*d680*/  FFMA.FTZ R139, R36, R138.reuse, -R137.reuse ;  /* 0x0000008a248b7223 */ /* 0x180fe20000010889 */
[-CC-:B------:R-:W-:Y:S01]  /*d690*/  FFMA.FTZ R132, R41, R138.reuse, -R134.reuse ;  /* 0x0000008a29847223 */ /* 0x180fe20000010886 */
[----:B------:R-:W2:Y:S01]  /*d6a0*/  LDSM.16.MT88.4 R36, [R141+0x2000] ;  /* 0x002000008d24783b */ /* 0x000ea20000004200 */
[-CC-:B------:R-:W-:Y:S01]  /*d6b0*/  FFMA.FTZ R131, R43, R138.reuse, -R134.reuse ;  /* 0x0000008a2b837223 */ /* 0x180fe20000010886 */
[-CC-:B------:R-:W-:Y:S01]  /*d6c0*/  FFMA.FTZ R136, R40, R138.reuse, -R137.reuse ;  /* 0x0000008a28887223 */ /* 0x180fe20000010889 */
[-CC-:B------:R-:W-:Y:S01]  /*d6d0*/  FFMA.FTZ R135, R46, R138.reuse, -R137.reuse ;  /* 0x0000008a2e877223 */ /* 0x180fe20000010889 */
[-CC-:B------:R-:W-:Y:S01]  /*d6e0*/  FFMA.FTZ R42, R42, R138.reuse, -R137.reuse ;  /* 0x0000008a2a2a7223 */ /* 0x180fe20000010889 */
[----:B------:R-:W-:Y:S01]  /*d6f0*/  MUFU.EX2 R133, R133 ;  /* 0x0000008500857308 */ /* 0x000fe20000000800 */
[----:B------:R-:W-:Y:S01]  /*d700*/  LDSM.16.MT88.4 R44, [R53+0xd000] ;  /* 0x00d00000352c783b */ /* 0x000fe20000004200 */
[--C-:B------:R-:W-:Y:S01]  /*d710*/  FFMA.FTZ R184, R184, R138, -R137.reuse ;  /* 0x0000008ab8b87223 */ /* 0x100fe20000010889 */
[-C--:B-1----:R-:W-:Y:S01]  /*d720*/  FMUL.FTZ R34, R90, R52.reuse ;  /* 0x000000345a227220 */ /* 0x082fe20000410000 */
[----:B------:R-:W1:Y:S01]  /*d730*/  MUFU.EX2 R132, R132 ;  /* 0x0000008400847308 */ /* 0x000e620000000800 */
        /* <DEDUP_REMOVED lines=9> */
[-CC-:B------:R-:W-:Y:S01]  /*d7d0*/  FFMA.FTZ R91, R57, R138.reuse, -R134.reuse ;  /* 0x0000008a395b7223 */ /* 0x180fe20000010886 */
[----:B------:R-:W-:Y:S01]  /*d7e0*/  LDSM.16.MT88.4 R60, [R53+0x9400] ;  /* 0x00940000353c783b */ /* 0x000fe20000004200 */
[----:B------:R-:W-:Y:S01]  /*d7f0*/  MUFU.EX2 R136, R136 ;  /* 0x0000008800887308 */ /* 0x000fe20000000800 */
[--C-:B------:R-:W-:Y:S01]  /*d800*/  FFMA.FTZ R90, R64, R138, -R137.reuse ;  /* 0x0000008a405a7223 */ /* 0x100fe20000010889 */
[----:B-1----:R-:W-:Y:S01]  /*d810*/  F2FP.F16.F32.PACK_AB R5, R132, R133 ;  /* 0x000000858405723e */ /* 0x002fe200000000ff */
[-C--:B------:R-:W-:Y:S01]  /*d820*/  FMUL.FTZ R66, R74, R52.reuse ;  /* 0x000000344a427220 */ /* 0x080fe20000410000 */
[----:B------:R-:W1:Y:S01]  /*d830*/  MUFU.EX2 R135, R135 ;  /* 0x0000008700877308 */ /* 0x000e620000000800 */
[-C--:B------:R-:W-:Y:S01]  /*d840*/  FMUL.FTZ R67, R75, R52.reuse ;  /* 0x000000344b437220 */ /* 0x080fe20000410000 */
[-C--:B------:R-:W-:Y:S01]  /*d850*/  FMUL.FTZ R18, R106, R52.reuse ;  /* 0x000000346a127220 */ /* 0x080fe20000410000 */
[-C--:B------:R-:W-:Y:S01]  /*d860*/  FMUL.FTZ R19, R107, R52.reuse ;  /* 0x000000346b137220 */ /* 0x080fe20000410000 */
[----:B------:R4:W-:Y:S01]  /*d870*/  MUFU.EX2 R0, R42 ;  /* 0x0000002a00007308 */ /* 0x0009e20000000800 */
[-C--:B------:R-:W-:Y:S01]  /*d880*/  FMUL.FTZ R102, R102, R52.reuse ;  /* 0x0000003466667220 */ /* 0x080fe20000410000 */
[----:B---3--:R-:W-:Y:S01]  /*d890*/  F2FP.F16.F32.PACK_AB R7, R130, R131 ;  /* 0x000000838207723e */ /* 0x008fe200000000ff */
[-C--:B------:R-:W-:Y:S01]  /*d8a0*/  FMUL.FTZ R103, R103, R52.reuse ;  /* 0x0000003467677220 */ /* 0x080fe20000410000 */
[----:B------:R-:W3:Y:S01]  /*d8b0*/  MUFU.EX2 R139, R139 ;  /* 0x0000008b008b7308 */ /* 0x000ee20000000800 */
[-C--:B------:R-:W-:Y:S01]  /*d8c0*/  FMUL.FTZ R10, R114, R52.reuse ;  /* 0x00000034720a7220 */ /* 0x080fe20000410000 */
[-C--:B------:R-:W-:Y:S01]  /*d8d0*/  FMUL.FTZ R11, R115, R52.reuse ;  /* 0x00000034730b7220 */ /* 0x080fe20000410000 */
[-C--:B------:R-:W-:Y:S01]  /*d8e0*/  FMUL.FTZ R110, R110, R52.reuse ;  /* 0x000000346e6e7220 */ /* 0x080fe20000410000 */
[----:B------:R-:W5:Y:S01]  /*d8f0*/  MUFU.EX2 R140, R140 ;  /* 0x0000008c008c7308 */ /* 0x000f620000000800 */
[----:B------:R-:W-:Y:S01]  /*d900*/  FMUL.FTZ R111, R111, R52 ;  /* 0x000000346f6f7220 */ /* 0x000fe20000410000 */
[----:B-1----:R-:W-:Y:S01]  /*d910*/  F2FP.F16.F32.PACK_AB R4, R135, R136 ;  /* 0x000000888704723e */ /* 0x002fe200000000ff */
[-C--:B------:R-:W-:Y:S01]  /*d920*/  FMUL.FTZ R43, R83, R52.reuse ;  /* 0x00000034532b7220 */ /* 0x080fe20000410000 */
[----:B------:R-:W-:Y:S01]  /*d930*/  MUFU.EX2 R91, R91 ;  /* 0x0000005b005b7308 */ /* 0x000fe20000000800 */
[-C--:B------:R-:W-:Y:S01]  /*d940*/  FMUL.FTZ R78, R78, R52.reuse ;  /* 0x000000344e4e7220 */ /* 0x080fe20000410000 */
[-C--:B----4-:R-:W-:Y:S01]  /*d950*/  FMUL.FTZ R42, R82, R52.reuse ;  /* 0x00000034522a7220 */ /* 0x090fe20000410000 */
[-C--:B------:R-:W-:Y:S01]  /*d960*/  FMUL.FTZ R79, R79, R52.reuse ;  /* 0x000000344f4f7220 */ /* 0x080fe20000410000 */
[----:B------:R-:W-:Y:S01]  /*d970*/  MUFU.EX2 R90, R90 ;  /* 0x0000005a005a7308 */ /* 0x000fe20000000800 */
[----:B------:R-:W-:Y:S01]  /*d980*/  FMUL.FTZ R70, R70, R52 ;  /* 0x0000003446467220 */ /* 0x000fe20000410000 */
[----:B---3--:R-:W-:Y:S01]  /*d990*/  F2FP.F16.F32.PACK_AB R6, R139, R0 ;  /* 0x000000008b06723e */ /* 0x008fe200000000ff */
[----:B------:R-:W-:Y:S01]  /*d9a0*/  FMUL.FTZ R71, R71, R52 ;  /* 0x0000003447477220 */ /* 0x000fe20000410000 */
[-CC-:B------:R-:W-:Y:S01]  /*d9b0*/  FFMA.FTZ R106, R168, R138.reuse, -R137.reuse ;  /* 0x0000008aa86a7223 */ /* 0x180fe20000010889 */
[--C-:B------:R-:W-:Y:S01]  /*d9c0*/  FFMA.FTZ R107, R170, R138, -R137.reuse ;  /* 0x0000008aaa6b7223 */ /* 0x100fe20000010889 */
[-C--:B-----5:R-:W-:Y:S01]  /*d9d0*/  FMUL.FTZ R32, R88, R140.reuse ;  /* 0x0000008c58207220 */ /* 0x0a0fe20000410000 */
[-C--:B------:R-:W-:Y:S01]  /*d9e0*/  FMUL.FTZ R33, R89, R140.reuse ;  /* 0x0000008c59217220 */ /* 0x080fe20000410000 */
[-C--:B------:R-:W-:Y:S01]  /*d9f0*/  FMUL.FTZ R84, R84, R140.reuse ;  /* 0x0000008c54547220 */ /* 0x080fe20000410000 */
[-C--:B------:R-:W-:Y:S01]  /*da00*/  FMUL.FTZ R85, R85, R140.reuse ;  /* 0x0000008c55557220 */ /* 0x080fe20000410000 */
[-C--:B------:R-:W-:Y:S01]  /*da10*/  FMUL.FTZ R24, R96, R140.reuse ;  /* 0x0000008c60187220 */ /* 0x080fe20000410000 */
[-C--:B------:R-:W-:Y:S01]  /*da20*/  FMUL.FTZ R25, R97, R140.reuse ;  /* 0x0000008c61197220 */ /* 0x080fe20000410000 */
[-C--:B------:R-:W-:Y:S01]  /*da30*/  FMUL.FTZ R92, R92, R140.reuse ;  /* 0x0000008c5c5c7220 */ /* 0x080fe20000410000 */
[----:B------:R-:W-:Y:S01]  /*da40*/  FMUL.FTZ R93, R93, R140 ;  /* 0x0000008c5d5d7220 */ /* 0x000fe20000410000 */
[C---:B--2---:R-:W-:Y:S01]  /*da50*/  HMMA.16816.F32 R32, R4.reuse, R36, R32 ;  /* 0x000000240420723c */ /* 0x044fe20000001820 */
[-CC-:B------:R-:W-:Y:S01]  /*da60*/  FFMA.FTZ R88, R59, R138.reuse, -R134.reuse ;  /* 0x0000008a3b587223 */ /* 0x180fe20000010886 */
[--C-:B------:R-:W-:Y:S01]  /*da70*/  FFMA.FTZ R89, R49, R138, -R134.reuse ;  /* 0x0000008a31597223 */ /* 0x100fe20000010886 */
[----:B------:R-:W-:Y:S01]  /*da80*/  LDSM.16.MT88.4 R56, [R141+0x400] ;  /* 0x000400008d38783b */ /* 0x000fe20000004200 */
        /* <DEDUP_REMOVED lines=8> */
[----:B------:R-:W-:Y:S01]  /*db10*/  MUFU.EX2 R89, R89 ;  /* 0x0000005900597308 */ /* 0x000fe20000000800 */
[-C--:B------:R-:W-:Y:S01]  /*db20*/  FMUL.FTZ R8, R112, R140.reuse ;  /* 0x0000008c70087220 */ /* 0x080fe20000410000 */
        /* <DEDUP_REMOVED lines=11> */
[-CC-:B------:R-:W-:Y:S01]  /*dbe0*/  FFMA.FTZ R92, R51, R138.reuse, -R134.reuse ;  /* 0x0000008a335c7223 */ /* 0x180fe20000010886 */
[-CC-:B------:R-:W-:Y:S01]  /*dbf0*/  FFMA.FTZ R95, R48, R138.reuse, -R137.reuse ;  /* 0x0000008a305f7223 */ /* 0x180fe20000010889 */
[--C-:B------:R-:W-:Y:S01]  /*dc00*/  FFMA.FTZ R93, R182, R138, -R137.reuse ;  /* 0x0000008ab65d7223 */ /* 0x100fe20000010889 */
[----:B------:R-:W2:Y:S01]  /*dc10*/  LDSM.16.MT88.4 R48, [R53+0xb400] ;  /* 0x00b400003530783b */ /* 0x000ea20000004200 */
[----:B------:R-:W-:Y:S01]  /*dc20*/  FMUL.FTZ R69, R69, R140 ;  /* 0x0000008c45457220 */ /* 0x000fe20000410000 */
[-CC-:B------:R-:W-:Y:S01]  /*dc30*/  FFMA.FTZ R94, R187, R138.reuse, -R134.reuse ;  /* 0x0000008abb5e7223 */ /* 0x180fe20000010886 */
[----:B------:R-:W-:Y:S01]  /*dc40*/  MUFU.EX2 R92, R92 ;  /* 0x0000005c005c7308 */ /* 0x000fe20000000800 */
[C---:B------:R-:W-:Y:S01]  /*dc50*/  HMMA.16816.F32 R16, R4.reuse, R20, R16 ;  /* 0x000000140410723c */ /* 0x040fe20000001810 */
[----:B------:R-:W-:Y:S01]  /*dc60*/  LDSM.16.MT88.4 R72, [R141+0x2400] ;  /* 0x002400008d48783b */ /* 0x000fe20000004200 */
[-CC-:B------:R-:W-:Y:S01]  /*dc70*/  FFMA.FTZ R96, R174, R138.reuse, -R137.reuse ;  /* 0x0000008aae607223 */ /* 0x180fe20000010889 */
[----:B------:R-:W3:Y:S01]  /*dc80*/  MUFU.EX2 R95, R95 ;  /* 0x0000005f005f7308 */ /* 0x000ee20000000800 */
[-CC-:B------:R-:W-:Y:S01]  /*dc90*/  FFMA.FTZ R97, R178, R138.reuse, -R137.reuse ;  /* 0x0000008ab2617223 */ /* 0x180fe20000010889 */
[----:B------:R-:W-:Y:S01]  /*dca0*/  LDSM.16.MT88.4 R80, [R141+0x2800] ;  /* 0x002800008d50783b */ /* 0x000fe20000004200 */
[-CC-:B------:R-:W-:Y:S01]  /*dcb0*/  FFMA.FTZ R105, R175, R138.reuse, -R134.reuse ;  /* 0x0000008aaf697223 */ /* 0x180fe20000010886 */
[----:B------:R-:W-:Y:S01]  /*dcc0*/  MUFU.EX2 R93, R93 ;  /* 0x0000005d005d7308 */ /* 0x000fe20000000800 */
[C---:B------:R-:W-:Y:S01]  /*dcd0*/  HMMA.16816.F32 R20, R4.reuse, R22, R100 ;  /* 0x000000160414723c */ /* 0x040fe20000001864 */
[-CC-:B------:R-:W-:Y:S01]  /*dce0*/  FFMA.FTZ R100, R180, R138.reuse, -R137.reuse ;  /* 0x0000008ab4647223 */ /* 0x180fe20000010889 */
[-CC-:B------:R-:W-:Y:S01]  /*dcf0*/  FFMA.FTZ R101, R181, R138.reuse, -R134.reuse ;  /* 0x0000008ab5657223 */ /* 0x180fe20000010886 */
[----:B------:R-:W-:Y:S01]  /*dd00*/  MUFU.EX2 R94, R94 ;  /* 0x0000005e005e7308 */ /* 0x000fe20000000800 */
[-CC-:B------:R-:W-:Y:S01]  /*dd10*/  FFMA.FTZ R175, R166, R138.reuse, -R137.reuse ;  /* 0x0000008aa6af7223 */ /* 0x180fe20000010889 */
[-CC-:B------:R-:W-:Y:S01]  /*dd20*/  FFMA.FTZ R102, R179, R138.reuse, -R134.reuse ;  /* 0x0000008ab3667223 */ /* 0x180fe20000010886 */
        /* <DEDUP_REMOVED lines=10> */
[C---:B-1----:R-:W-:Y:S01]  /*ddd0*/  HMMA.16816.F32 R64, R4.reuse, R84, R64 ;  /* 0x000000540440723c */ /* 0x042fe20000001840 */
[-CC-:B------:R-:W-:Y:S01]  /*dde0*/  FFMA.FTZ R85, R183, R138.reuse, -R134.reuse ;  /* 0x0000008ab7557223 */ /* 0x180fe20000010886 */
[-CC-:B------:R-:W-:Y:S01]  /*ddf0*/  FFMA.FTZ R98, R160, R138.reuse, -R137.reuse ;  /* 0x0000008aa0627223 */ /* 0x180fe20000010889 */
[----:B------:R-:W1:Y:S01]  /*de00*/  MUFU.EX2 R84, R184 ;  /* 0x000000b800547308 */ /* 0x000e620000000800 */
        /* <DEDUP_REMOVED lines=8> */
[-C--:B------:R-:W-:Y:S01]  /*de90*/  FFMA.FTZ R157, R157, R138.reuse, -R134 ;  /* 0x0000008a9d9d7223 */ /* 0x080fe20000010886 */
[----:B------:R-:W-:Y:S01]  /*dea0*/  FFMA.FTZ R173, R144, R138, -R137 ;  /* 0x0000008a90ad7223 */ /* 0x000fe20000010889 */
[----:B------:R-:W-:Y:S01]  /*deb0*/  LDSM.16.MT88.4 R108, [R53+0xac00] ;  /* 0x00ac0000356c783b */ /* 0x000fe20000004200 */
[----:B------:R-:W-:Y:S01]  /*dec0*/  MUFU.EX2 R105, R105 ;  /* 0x0000006900697308 */ /* 0x000fe20000000800 */
[C---:B------:R-:W-:Y:S01]  /*ded0*/  HMMA.16816.F32 R40, R4.reuse, R44, R40 ;  /* 0x0000002c0428723c */ /* 0x040fe20000001828 */
[----:B------:R-:W-:Y:S01]  /*dee0*/  FFMA.FTZ R133, R232, R52, R133 ;  /* 0x00000034e8857223 */ /* 0x000fe20000010085 */
[----:B------:R-:W-:Y:S01]  /*def0*/  FFMA.FTZ R136, R233, R140, R136 ;  /* 0x0000008ce9887223 */ /* 0x000fe20000010088 */
[----:B------:R-:W-:Y:S01]  /*df00*/  MUFU.EX2 R102, R102 ;  /* 0x0000006600667308 */ /* 0x000fe20000000800 */
[-C--:B------:R-:W-:Y:S01]  /*df10*/  FFMA.FTZ R170, R147, R138.reuse, -R134 ;  /* 0x0000008a93aa7223 */ /* 0x080fe20000010886 */
[----:B------:R-:W-:Y:S01]  /*df20*/  FADD.FTZ R132, R132, R133 ;  /* 0x0000008584847221 */ /* 0x000fe20000010000 */
[----:B------:R-:W-:Y:S01]  /*df30*/  FADD.FTZ R135, R135, R136 ;  /* 0x0000008887877221 */ /* 0x000fe20000010000 */
[----:B------:R-:W-:Y:S01]  /*df40*/  MUFU.EX2 R103, R103 ;  /* 0x0000006700677308 */ /* 0x000fe20000000800 */
[C---:B------:R-:W-:Y:S01]  /*df50*/  HMMA.16816.F32 R44, R4.reuse, R46, R76 ;  /* 0x0000002e042c723c */ /* 0x040fe2000000184c */
[----:B---3--:R-:W-:Y:S01]  /*df60*/  F2FP.F16.F32.PACK_AB R76, R90, R95 ;  /* 0x0000005f5a4c723e */ /* 0x008fe200000000ff */
[----:B------:R-:W-:Y:S01]  /*df70*/  FADD.FTZ R131, R131, R132 ;  /* 0x0000008483837221 */ /* 0x000fe20000010000 */
[----:B------:R-:W-:Y:S01]  /*df80*/  F2FP.F16.F32.PACK_AB R77, R92, R89 ;  /* 0x000000595c4d723e */ /* 0x000fe200000000ff */
[----:B------:R-:W-:Y:S01]  /*df90*/  MUFU.EX2 R175, R175 ;  /* 0x000000af00af7308 */ /* 0x000fe20000000800 */
[----:B-1----:R-:W-:Y:S01]  /*dfa0*/  F2FP.F16.F32.PACK_AB R78, R84, R93 ;  /* 0x0000005d544e723e */ /* 0x002fe200000000ff */
[----:B------:R-:W-:Y:S01]  /*dfb0*/  FADD.FTZ R0, R0, R135 ;  /* 0x0000008700007221 */ /* 0x000fe20000010000 */
[----:B------:R-:W-:Y:S01]  /*dfc0*/  F2FP.F16.F32.PACK_AB R79, R88, R91 ;  /* 0x0000005b584f723e */ /* 0x000fe200000000ff */
[----:B------:R-:W-:Y:S01]  /*dfd0*/  HMMA.16816.F32 R4, R4, R86, R68 ;  /* 0x000000560404723c */ /* 0x000fe20000001844 */
[----:B------:R-:W1:Y:S01]  /*dfe0*/  LDSM.16.MT88.4 R68, [R53+0xd400] ;  /* 0x00d400003544783b */ /* 0x000e620000004200 */
[-CC-:B------:R-:W-:Y:S01]  /*dff0*/  FFMA.FTZ R86, R185, R138.reuse, -R134.reuse ;  /* 0x0000008ab9567223 */ /* 0x180fe20000010886 */
[-CC-:B------:R-:W-:Y:S01]  /*e000*/  FFMA.FTZ R87, R176, R138.reuse, -R137.reuse ;  /* 0x0000008ab0577223 */ /* 0x180fe20000010889 */
[----:B------:R-:W-:Y:S01]  /*e010*/  MUFU.EX2 R106, R106 ;  /* 0x0000006a006a7308 */ /* 0x000fe20000000800 */
[-CC-:B------:R-:W-:Y:S01]  /*e020*/  FFMA.FTZ R145, R145, R138.reuse, -R134.reuse ;  /* 0x0000008a91917223 */ /* 0x180fe20000010886 */
[-C--:B------:R-:W-:Y:S01]  /*e030*/  FFMA.FTZ R233, R124, R138.reuse, -R137 ;  /* 0x0000008a7ce97223 */ /* 0x080fe20000010889 */
[-C--:B------:R-:W-:Y:S01]  /*e040*/  FFMA.FTZ R143, R143, R138.reuse, -R134 ;  /* 0x0000008a8f8f7223 */ /* 0x080fe20000010886 */
[C---:B------:R-:W-:Y:S01]  /*e050*/  HMMA.16816.F32 R16, R76.reuse, R56, R16 ;  /* 0x000000384c10723c */ /* 0x040fe20000001810 */
[----:B------:R-:W-:Y:S01]  /*e060*/  MUFU.EX2 R86, R86 ;  /* 0x0000005600567308 */ /* 0x000fe20000000800 */
[----:B------:R-:W-:Y:S01]  /*e070*/  FADD.FTZ R130, R130, R131 ;  /* 0x0000008382827221 */ /* 0x000fe20000010000 */
[----:B------:R-:W-:Y:S01]  /*e080*/  FADD.FTZ R0, R139, R0 ;  /* 0x000000008b007221 */ /* 0x000fe20000010000 */
[-CC-:B------:R-:W-:Y:S01]  /*e090*/  FFMA.FTZ R126, R126, R138.reuse, -R137.reuse ;  /* 0x0000008a7e7e7223 */ /* 0x180fe20000010889 */
[----:B------:R-:W3:Y:S01]  /*e0a0*/  MUFU.EX2 R87, R87 ;  /* 0x0000005700577308 */ /* 0x000ee20000000800 */
[----:B------:R-:W-:Y:S01]  /*e0b0*/  FFMA.FTZ R125, R125, R138, -R137 ;  /* 0x0000008a7d7d7223 */ /* 0x000fe20000010889 */
[----:B------:R-:W-:Y:S01]  /*e0c0*/  FADD.FTZ R89, R89, R130 ;  /* 0x0000008259597221 */ /* 0x000fe20000010000 */
[C---:B------:R-:W-:Y:S01]  /*e0d0*/  HMMA.16816.F32 R20, R76.reuse, R58, R20 ;  /* 0x0000003a4c14723c */ /* 0x040fe20000001814 */
[----:B------:R-:W4:Y:S01]  /*e0e0*/  LDSM.16.MT88.4 R56, [R53+0xb800] ;  /* 0x00b800003538783b */ /* 0x000f220000004200 */
[----:B------:R-:W-:Y:S01]  /*e0f0*/  MUFU.EX2 R107, R107 ;  /* 0x0000006b006b7308 */ /* 0x000fe20000000800 */
[----:B------:R-:W-:Y:S01]  /*e100*/  FADD.FTZ R95, R95, R0 ;  /* 0x000000005f5f7221 */ /* 0x000fe20000010000 */
[----:B------:R-:W-:Y:S01]  /*e110*/  FADD.FTZ R92, R92, R89 ;  /* 0x000000595c5c7221 */ /* 0x000fe20000010000 */
[-C--:B------:R-:W-:Y:S01]  /*e120*/  MOV R0, R128.reuse ;  /* 0x0000008000007202 */ /* 0x080fe20000000f00 */
[----:B------:R-:W5:Y:S01]  /*e130*/  MUFU.EX2 R104, R104 ;  /* 0x0000006800687308 */ /* 0x000f620000000800 */
[----:B------:R-:W-:Y:S01]  /*e140*/  FADD.FTZ R90, R90, R95 ;  /* 0x0000005f5a5a7221 */ /* 0x000fe20000010000 */
[C---:B------:R-:W-:Y:S01]  /*e150*/  HMMA.16816.F32 R8, R76.reuse, R60, R8 ;  /* 0x0000003c4c08723c */ /* 0x040fe20000001808 */
[----:B------:R-:W-:Y:S01]  /*e160*/  FADD.FTZ R91, R91, R92 ;  /* 0x0000005c5b5b7221 */ /* 0x000fe20000010000 */
[----:B------:R-:W5:Y:S01]  /*e170*/  MUFU.EX2 R166, R166 ;  /* 0x000000a600a67308 */ /* 0x000f620000000800 */
[----:B------:R-:W-:Y:S01]  /*e180*/  FADD.FTZ R93, R93, R90 ;  /* 0x0000005a5d5d7221 */ /* 0x000fe20000010000 */
[----:B------:R-:W-:Y:S01]  /*e190*/  @P5 MOV R0, R128 ;  /* 0x0000008000005202 */ /* 0x000fe20000000f00 */
[----:B------:R-:W-:Y:S01]  /*e1a0*/  FADD.FTZ R88, R88, R91 ;  /* 0x0000005b58587221 */ /* 0x000fe20000010000 */
[----:B------:R-:W-:Y:S01]  /*e1b0*/  MUFU.EX2 R168, R168 ;  /* 0x000000a800a87308 */ /* 0x000fe20000000800 */
[----:B------:R-:W-:Y:S01]  /*e1c0*/  FADD.FTZ R93, R84, R93 ;  /* 0x0000005d545d7221 */ /* 0x000fe20000010000 */
[C---:B------:R-:W-:Y:S01]  /*e1d0*/  HMMA.16816.F32 R12, R76.reuse, R62, R12 ;  /* 0x0000003e4c0c723c */ /* 0x040fe2000000180c */
[----:B------:R-:W-:Y:S01]  /*e1e0*/  LDSM.16.MT88.4 R60, [R141+0x800] ;  /* 0x000800008d3c783b */ /* 0x000fe20000004200 */
[----:B------:R-:W-:Y:S04]  /*e1f0*/  MUFU.EX2 R167, R167 ;  /* 0x000000a700a77308 */ /* 0x000fe80000000800 */
[----:B------:R3:W-:Y:S02]  /*e200*/  MUFU.EX2 R158, R99 ;  /* 0x00000063009e7308 */ /* 0x0007e40000000800 */
[C---:B--2---:R-:W-:Y:S02]  /*e210*/  HMMA.16816.F32 R24, R76.reuse, R48, R24 ;  /* 0x000000304c18723c */ /* 0x044fe40000001818 */
[----:B------:R-:W-:Y:S04]  /*e220*/  MUFU.EX2 R171, R171 ;  /* 0x000000ab00ab7308 */ /* 0x000fe80000000800 */
[----:B------:R2:W5:Y:S02]  /*e230*/  MUFU.EX2 R162, R98 ;  /* 0x0000006200a27308 */ /* 0x0005640000000800 */
[----:B------:R-:W-:Y:S01]  /*e240*/  HMMA.16816.F32 R28, R76, R50, R28 ;  /* 0x000000324c1c723c */ /* 0x000fe2000000181c */
[----:B------:R-:W5:Y:S01]  /*e250*/  LDSM.16.MT88.4 R48, [R141+0x4400] ;  /* 0x004400008d30783b */ /* 0x000f620000004200 */
[----:B------:R-:W-:Y:S01]  /*e260*/  MUFU.EX2 R169, R169 ;  /* 0x000000a900a97308 */ /* 0x000fe20000000800 */
[-C--:B---3--:R-:W-:Y:S01]  /*e270*/  FFMA.FTZ R99, R163, R138.reuse, -R134 ;  /* 0x0000008aa3637223 */ /* 0x088fe20000010886 */
[----:B------:R-:W-:-:S02]  /*e280*/  FFMA.FTZ R163, R150, R138, -R137 ;  /* 0x0000008a96a37223 */ /* 0x000fc40000010889 */
[----:B------:R-:W3:Y:S01]  /*e290*/  MUFU.EX2 R160, R160 ;  /* 0x000000a000a07308 */ /* 0x000ee20000000800 */
[--C-:B------:R-:W-:Y:S01]  /*e2a0*/  FFMA.FTZ R150, R152, R138, -R137.reuse ;  /* 0x0000008a98967223 */ /* 0x100fe20000010889 */
[C---:B-1----:R-:W-:Y:S01]  /*e2b0*/  HMMA.16816.F32 R40, R76.reuse, R68, R40 ;  /* 0x000000444c28723c */ /* 0x042fe20000001828 */
[----:B------:R-:W-:Y:S01]  /*e2c0*/  F2FP.F16.F32.PACK_AB R68, R87, R96 ;  /* 0x000000605744723e */ /* 0x000fe200000000ff */
[----:B------:R-:W1:Y:S01]  /*e2d0*/  MUFU.EX2 R165, R165 ;  /* 0x000000a500a57308 */ /* 0x000e620000000800 */
[----:B------:R-:W-:Y:S01]  /*e2e0*/  F2FP.F16.F32.PACK_AB R69, R94, R85 ;  /* 0x000000555e45723e */ /* 0x000fe200000000ff */
[-CC-:B--2---:R-:W-:Y:S01]  /*e2f0*/  FFMA.FTZ R98, R156, R138.reuse, -R137.reuse ;  /* 0x0000008a9c627223 */ /* 0x184fe20000010889 */
[-C--:B------:R-:W-:Y:S01]  /*e300*/  FFMA.FTZ R152, R155, R138.reuse, -R134 ;  /* 0x0000008a9b987223 */ /* 0x080fe20000010886 */
[----:B------:R-:W-:Y:S01]  /*e310*/  MUFU.EX2 R164, R164 ;  /* 0x000000a400a47308 */ /* 0x000fe20000000800 */
[----:B------:R-:W-:Y:S01]  /*e320*/  FFMA.FTZ R155, R142, R138, -R137 ;  /* 0x0000008a8e9b7223 */ /* 0x000fe20000010889 */
[C---:B------:R-:W-:Y:S01]  /*e330*/  HMMA.16816.F32 R44, R76.reuse, R70, R44 ;  /* 0x000000464c2c723c */ /* 0x040fe2000000182c */
[----:B------:R-:W-:Y:S01]  /*e340*/  F2FP.F16.F32.PACK_AB R70, R100, R97 ;  /* 0x000000616446723e */ /* 0x000fe200000000ff */
[----:B------:R-:W-:Y:S01]  /*e350*/  MUFU.EX2 R156, R99 ;  /* 0x00000063009c7308 */ /* 0x000fe20000000800 */
[----:B------:R-:W-:Y:S01]  /*e360*/  F2FP.F16.F32.PACK_AB R71, R101, R86 ;  /* 0x000000566547723e */ /* 0x000fe200000000ff */
[----:B------:R-:W-:Y:S01]  /*e370*/  FADD.FTZ R85, R85, R88 ;  /* 0x0000005855557221 */ /* 0x000fe20000010000 */
[----:B------:R-:W-:Y:S01]  /*e380*/  FADD.FTZ R96, R96, R93 ;  /* 0x0000005d60607221 */ /* 0x000fe20000010000 */
[----:B------:R-:W-:Y:S02]  /*e390*/  MUFU.EX2 R163, R163 ;  /* 0x000000a300a37308 */ /* 0x000fe40000000800 */
[----:B------:R-:W-:Y:S01]  /*e3a0*/  HMMA.16816.F32 R32, R76, R72, R32 ;  /* 0x000000484c20723c */ /* 0x000fe20000001820 */
[----:B------:R-:W-:Y:S01]  /*e3b0*/  FADD.FTZ R85, R94, R85 ;  /* 0x000000555e557221 */ /* 0x000fe20000010000 */
[----:B------:R-:W-:Y:S01]  /*e3c0*/  MUFU.EX2 R150, R150 ;  /* 0x0000009600967308 */ /* 0x000fe20000000800 */
[----:B------:R-:W-:-:S02]  /*e3d0*/  FADD.FTZ R96, R87, R96 ;  /* 0x0000006057607221 */ /* 0x000fc40000010000 */
[----:B------:R-:W-:Y:S01]  /*e3e0*/  FADD.FTZ R86, R86, R85 ;  /* 0x0000005556567221 */ /* 0x000fe20000010000 */
[----:B------:R-:W-:Y:S02]  /*e3f0*/  MUFU.EX2 R157, R157 ;  /* 0x0000009d009d7308 */ /* 0x000fe40000000800 */
[C---:B----4-:R-:W-:Y:S01]  /*e400*/  HMMA.16816.F32 R24, R68.reuse, R56, R24 ;  /* 0x000000384418723c */ /* 0x050fe20000001818 */
[----:B------:R-:W-:Y:S01]  /*e410*/  FADD.FTZ R86, R101, R86 ;  /* 0x0000005665567221 */ /* 0x000fe20000010000 */
[----:B------:R-:W-:Y:S04]  /*e420*/  MUFU.EX2 R152, R152 ;  /* 0x0000009800987308 */ /* 0x000fe80000000800 */
[----:B------:R-:W-:Y:S02]  /*e430*/  MUFU.EX2 R155, R155 ;  /* 0x0000009b009b7308 */ /* 0x000fe40000000800 */
[----:B------:R-:W-:Y:S01]  /*e440*/  HMMA.16816.F32 R28, R68, R58, R28 ;  /* 0x0000003a441c723c */ /* 0x000fe2000000181c */
[----:B------:R-:W2:Y:S01]  /*e450*/  LDSM.16.MT88.4 R56, [R141+0x4800] ;  /* 0x004800008d38783b */ /* 0x000ea20000004200 */
[----:B------:R-:W-:Y:S04]  /*e460*/  MUFU.EX2 R173, R173 ;  /* 0x000000ad00ad7308 */ /* 0x000fe80000000800 */
[----:B------:R-:W-:Y:S02]  /*e470*/  MUFU.EX2 R170, R170 ;  /* 0x000000aa00aa7308 */ /* 0x000fe40000000800 */
[C---:B------:R-:W-:Y:S01]  /*e480*/  HMMA.16816.F32 R36, R76.reuse, R74, R36 ;  /* 0x0000004a4c24723c */ /* 0x040fe20000001824 */
[----:B------:R-:W4:Y:S01]  /*e490*/  LDSM.16.MT88.4 R72, [R53+0x9800] ;  /* 0x009800003548783b */ /* 0x000f220000004200 */
[----:B------:R-:W-:Y:S04]  /*e4a0*/  MUFU.EX2 R145, R145 ;  /* 0x0000009100917308 */ /* 0x000fe80000000800 */
[----:B------:R-:W-:Y:S02]  /*e4b0*/  MUFU.EX2 R52, R126 ;  /* 0x0000007e00347308 */ /* 0x000fe40000000800 */
[C---:B-----5:R-:W-:Y:S02]  /*e4c0*/  HMMA.16816.F32 R64, R76.reuse, R48, R64 ;  /* 0x000000304c40723c */ /* 0x060fe40000001840 */
[----:B------:R-:W-:Y:S04]  /*e4d0*/  MUFU.EX2 R124, R125 ;  /* 0x0000007d007c7308 */ /* 0x000fe80000000800 */
[----:B------:R-:W-:Y:S02]  /*e4e0*/  MUFU.EX2 R233, R233 ;  /* 0x000000e900e97308 */ /* 0x000fe40000000800 */
[----:B------:R-:W-:Y:S01]  /*e4f0*/  HMMA.16816.F32 R4, R76, R50, R4 ;  /* 0x000000324c04723c */ /* 0x000fe20000001804 */
[----:B------:R-:W5:Y:S04]  /*e500*/  LDSM.16.MT88.4 R48, [R53+0xd800] ;  /* 0x00d800003530783b */ /* 0x000f680000004200 */
[----:B------:R-:W-:Y:S03]  /*e510*/  LDSM.16.MT88.4 R76, [R53+0x9c00] ;  /* 0x009c0000354c783b */ /* 0x000fe60000004200 */
[C---:B------:R-:W-:Y:S08]  /*e520*/  HMMA.16816.F32 R16, R68.reuse, R60, R16 ;  /* 0x0000003c4410723c */ /* 0x040ff00000001810 */
[C---:B------:R-:W-:Y:S01]  /*e530*/  HMMA.16816.F32 R20, R68.reuse, R62, R20 ;  /* 0x0000003e4414723c */ /* 0x040fe20000001814 */
[----:B------:R-:W3:Y:S07]  /*e540*/  LDSM.16.MT88.4 R60, [R53+0xbc00] ;  /* 0x00bc0000353c783b */ /* 0x000eee0000004200 */
[C---:B------:R-:W-:Y:S08]  /*e550*/  HMMA.16816.F32 R32, R68.reuse, R80, R32 ;  /* 0x000000504420723c */ /* 0x040ff00000001820 */
[C---:B------:R-:W-:Y:S01]  /*e560*/  HMMA.16816.F32 R36, R68.reuse, R82, R36 ;  /* 0x000000524424723c */ /* 0x040fe20000001824 */
[----:B------:R-:W1:Y:S07]  /*e570*/  LDSM.16.MT88.4 R80, [R141+0x2c00] ;  /* 0x002c00008d50783b */ /* 0x000e6e0000004200 */
[----:B--2---:R-:W-:Y:S01]  /*e580*/  HMMA.16816.F32 R64, R68, R56, R64 ;  /* 0x000000384440723c */ /* 0x004fe20000001840 */
[----:B------:R-:W-:-:S02]  /*e590*/  F2FP.F16.F32.PACK_AB R56, R106, R175 ;  /* 0x000000af6a38723e */ /* 0x000fc400000000ff */
[----:B------:R-:W-:Y:S01]  /*e5a0*/  F2FP.F16.F32.PACK_AB R57, R102, R105 ;  /* 0x000000696639723e */ /* 0x000fe200000000ff */
[----:B------:R-:W-:Y:S02]  /*e5b0*/  FADD.FTZ R105, R105, R86 ;  /* 0x0000005669697221 */ /* 0x000fe40000010000 */
[----:B------:R-:W-:Y:S02]  /*e5c0*/  LDSM.16.MT88.4 R84, [R141+0x3c00] ;  /* 0x003c00008d54783b */ /* 0x000fe40000004200 */
[----:B------:R-:W-:Y:S01]  /*e5d0*/  HMMA.16816.F32 R4, R68, R58, R4 ;  /* 0x0000003a4404723c */ /* 0x000fe20000001804 */
[----:B------:R-:W-:Y:S01]  /*e5e0*/  F2FP.F16.F32.PACK_AB R58, R104, R107 ;  /* 0x0000006b683a723e */ /* 0x000fe200000000ff */
[----:B------:R-:W-:Y:S01]  /*e5f0*/  FADD.FTZ R102, R102, R105 ;  /* 0x0000006966667221 */ /* 0x000fe20000010000 */
[----:B------:R-:W-:-:S03]  /*e600*/  F2FP.F16.F32.PACK_AB R59, R166, R103 ;  /* 0x00000067a63b723e */ /* 0x000fc600000000ff */
[----:B------:R-:W-:Y:S02]  /*e610*/  FADD.FTZ R103, R103, R102 ;  /* 0x0000006667677221 */ /* 0x000fe40000010000 */
[----:B----4-:R-:W-:Y:S02]  /*e620*/  HMMA.16816.F32 R8, R68, R72, R8 ;  /* 0x000000484408723c */ /* 0x010fe40000001808 */
[----:B------:R-:W-:-:S06]  /*e630*/  FADD.FTZ R103, R166, R103 ;  /* 0x00000067a6677221 */ /* 0x000fcc0000010000 */
[C---:B------:R-:W-:Y:S01]  /*e640*/  HMMA.16816.F32 R12, R68.reuse, R74, R12 ;  /* 0x0000004a440c723c */ /* 0x040fe2000000180c */
[----:B------:R-:W2:Y:S07]  /*e650*/  LDSM.16.MT88.4 R72, [R141+0xc00] ;  /* 0x000c00008d48783b */ /* 0x000eae0000004200 */
[C---:B-----5:R-:W-:Y:S08]  /*e660*/  HMMA.16816.F32 R40, R68.reuse, R48, R40 ;  /* 0x000000304428723c */ /* 0x060ff00000001828 */
[----:B------:R-:W-:Y:S01]  /*e670*/  HMMA.16816.F32 R44, R68, R50, R44 ;  /* 0x00000032442c723c */ /* 0x000fe2000000182c */
[----:B------:R-:W4:Y:S04]  /*e680*/  LDSM.16.MT88.4 R48, [R53+0xdc00] ;  /* 0x00dc00003530783b */ /* 0x000f280000004200 */
        /* <DEDUP_REMOVED lines=19> */
[----:B------:R-:W3:Y:S01]  /*e7c0*/  LDSM.16.MT88.4 R60, [R141+0x5000] ;  /* 0x005000008d3c783b */ /* 0x000ee20000004200 */
[----:B------:R-:W-:Y:S01]  /*e7d0*/  F2FP.F16.F32.PACK_AB R57, R167, R168 ;  /* 0x000000a8a739723e */ /* 0x000fe200000000ff */
[----:B------:R-:W-:Y:S01]  /*e7e0*/  FADD.FTZ R168, R168, R103 ;  /* 0x00000067a8a87221 */ /* 0x000fe20000010000 */
[----:B------:R-:W-:-:S02]  /*e7f0*/  F2FP.F16.F32.PACK_AB R58, R160, R169 ;  /* 0x000000a9a03a723e */ /* 0x000fc400000000ff */
[----:B------:R-:W-:Y:S01]  /*e800*/  F2FP.F16.F32.PACK_AB R59, R165, R158 ;  /* 0x0000009ea53b723e */ /* 0x000fe200000000ff */
[----:B------:R-:W-:-:S04]  /*e810*/  FADD.FTZ R167, R167, R168 ;  /* 0x000000a8a7a77221 */ /* 0x000fc80000010000 */
[----:B------:R-:W-:Y:S02]  /*e820*/  FADD.FTZ R158, R158, R167 ;  /* 0x000000a79e9e7221 */ /* 0x000fe40000010000 */
[----:B------:R-:W-:Y:S02]  /*e830*/  HMMA.16816.F32 R24, R56, R68, R24 ;  /* 0x000000443818723c */ /* 0x000fe40000001818 */
[----:B------:R-:W-:-:S06]  /*e840*/  FADD.FTZ R158, R165, R158 ;  /* 0x0000009ea59e7221 */ /* 0x000fcc0000010000 */
[C---:B------:R-:W-:Y:S01]  /*e850*/  HMMA.16816.F32 R28, R56.reuse, R70, R28 ;  /* 0x00000046381c723c */ /* 0x040fe2000000181c */
[----:B------:R-:W3:Y:S07]  /*e860*/  LDSM.16.MT88.4 R68, [R53+0xc400] ;  /* 0x00c400003544783b */ /* 0x000eee0000004200 */
[C---:B-----5:R-:W-:Y:S08]  /*e870*/  HMMA.16816.F32 R8, R56.reuse, R76, R8 ;  /* 0x0000004c3808723c */ /* 0x060ff00000001808 */
[C---:B------:R-:W-:Y:S01]  /*e880*/  HMMA.16816.F32 R12, R56.reuse, R78, R12 ;  /* 0x0000004e380c723c */ /* 0x040fe2000000180c */
[----:B------:R-:W5:Y:S07]  /*e890*/  LDSM.16.MT88.4 R76, [R53+0xa400] ;  /* 0x00a40000354c783b */ /* 0x000f6e0000004200 */
[----:B-1----:R-:W-:Y:S01]  /*e8a0*/  HMMA.16816.F32 R32, R56, R80, R32 ;  /* 0x000000503820723c */ /* 0x002fe20000001820 */
[-C--:B------:R-:W-:Y:S01]  /*e8b0*/  FFMA.FTZ R80, R161, R138.reuse, -R134 ;  /* 0x0000008aa1507223 */ /* 0x080fe20000010886 */
[----:B------:R-:W-:-:S02]  /*e8c0*/  FFMA.FTZ R161, R154, R138, -R137 ;  /* 0x0000008a9aa17223 */ /* 0x000fc40000010889 */
[----:B------:R1:W-:Y:S04]  /*e8d0*/  MUFU.EX2 R154, R98 ;  /* 0x00000062009a7308 */ /* 0x0003e80000000800 */
[----:B------:R4:W-:Y:S01]  /*e8e0*/  MUFU.EX2 R159, R80 ;  /* 0x00000050009f7308 */ /* 0x0009e20000000800 */
[C---:B------:R-:W-:Y:S03]  /*e8f0*/  HMMA.16816.F32 R36, R56.reuse, R82, R36 ;  /* 0x000000523824723c */ /* 0x040fe60000001824 */
[----:B------:R-:W5:Y:S05]  /*e900*/  MUFU.EX2 R161, R161 ;  /* 0x000000a100a17308 */ /* 0x000f6a0000000800 */
[C---:B--2---:R-:W-:Y:S01]  /*e910*/  HMMA.16816.F32 R16, R56.reuse, R72, R16 ;  /* 0x000000483810723c */ /* 0x044fe20000001810 */
[-CC-:B-1----:R-:W-:Y:S01]  /*e920*/  FFMA.FTZ R98, R146, R138.reuse, -R137.reuse ;  /* 0x0000008a92627223 */ /* 0x182fe20000010889 */
[-C--:B------:R-:W-:Y:S01]  /*e930*/  FFMA.FTZ R146, R148, R138.reuse, -R137 ;  /* 0x0000008a94927223 */ /* 0x080fe20000010889 */
[----:B------:R-:W-:Y:S01]  /*e940*/  FFMA.FTZ R148, R149, R138, -R134 ;  /* 0x0000008a95947223 */ /* 0x000fe20000010886 */
[----:B----4-:R-:W1:Y:S01]  /*e950*/  LDSM.16.MT88.4 R80, [R141+0x3400] ;  /* 0x003400008d50783b */ /* 0x010e620000004200 */
[----:B------:R-:W2:Y:S03]  /*e960*/  MUFU.EX2 R144, R98 ;  /* 0x0000006200907308 */ /* 0x000ea60000000800 */
[C---:B------:R-:W-:Y:S01]  /*e970*/  HMMA.16816.F32 R20, R56.reuse, R74, R20 ;  /* 0x0000004a3814723c */ /* 0x040fe20000001814 */
[----:B------:R-:W4:Y:S01]  /*e980*/  LDSM.16.MT88.4 R72, [R141+0x1400] ;  /* 0x001400008d48783b */ /* 0x000f220000004200 */
[----:B------:R-:W-:Y:S04]  /*e990*/  MUFU.EX2 R146, R146 ;  /* 0x0000009200927308 */ /* 0x000fe80000000800 */
[----:B------:R-:W-:Y:S02]  /*e9a0*/  MUFU.EX2 R148, R148 ;  /* 0x0000009400947308 */ /* 0x000fe40000000800 */
[C---:B------:R-:W-:Y:S08]  /*e9b0*/  HMMA.16816.F32 R40, R56.reuse, R48, R40 ;  /* 0x000000303828723c */ /* 0x040ff00000001828 */
[C---:B------:R-:W-:Y:S01]  /*e9c0*/  HMMA.16816.F32 R44, R56.reuse, R50, R44 ;  /* 0x00000032382c723c */ /* 0x040fe2000000182c */
[----:B------:R-:W2:Y:S07]  /*e9d0*/  LDSM.16.MT88.4 R48, [R53+0xe400] ;  /* 0x00e400003530783b */ /* 0x000eae0000004200 */
[C---:B---3--:R-:W-:Y:S08]  /*e9e0*/  HMMA.16816.F32 R64, R56.reuse, R60, R64 ;  /* 0x0000003c3840723c */ /* 0x048ff00000001840 */
[----:B------:R-:W-:Y:S01]  /*e9f0*/  HMMA.16816.F32 R4, R56, R62, R4 ;  /* 0x0000003e3804723c */ /* 0x000fe20000001804 */
[----:B-----5:R-:W-:Y:S01]  /*ea00*/  F2FP.F16.F32.PACK_AB R56, R161, R154 ;  /* 0x0000009aa138723e */ /* 0x020fe200000000ff */
        /* <DEDUP_REMOVED lines=10> */
[----:B------:R-:W5:Y:S07]  /*eab0*/  LDSM.16.MT88.4 R68, [R53+0xc800] ;  /* 0x00c800003544783b */ /* 0x000f6e0000004200 */
[C---:B------:R-:W-:Y:S08]  /*eac0*/  HMMA.16816.F32 R8, R56.reuse, R76, R8 ;  /* 0x0000004c3808723c */ /* 0x040ff00000001808 */
[C---:B------:R-:W-:Y:S01]  /*ead0*/  HMMA.16816.F32 R12, R56.reuse, R78, R12 ;  /* 0x0000004e380c723c */ /* 0x040fe2000000180c */
[----:B------:R-:W5:Y:S07]  /*eae0*/  LDSM.16.MT88.4 R76, [R53+0xa800] ;  /* 0x00a80000354c783b */ /* 0x000f6e0000004200 */
[----:B-1----:R-:W-:Y:S01]  /*eaf0*/  HMMA.16816.F32 R32, R56, R80, R32 ;  /* 0x000000503820723c */ /* 0x002fe20000001820 */
[-CC-:B------:R-:W-:Y:S01]  /*eb00*/  FFMA.FTZ R80, R153, R138.reuse, -R134.reuse ;  /* 0x0000008a99507223 */ /* 0x180fe20000010886 */
[-CC-:B------:R-:W-:Y:S01]  /*eb10*/  FFMA.FTZ R153, R151, R138.reuse, -R134.reuse ;  /* 0x0000008a97997223 */ /* 0x180fe20000010886 */
[----:B------:R-:W-:-:S02]  /*eb20*/  FFMA.FTZ R134, R123, R138, -R134 ;  /* 0x0000008a7b867223 */ /* 0x000fc40000010886 */
[----:B------:R1:W3:Y:S03]  /*eb30*/  MUFU.EX2 R151, R80 ;  /* 0x0000005000977308 */ /* 0x0002e60000000800 */
[C---:B----4-:R-:W-:Y:S01]  /*eb40*/  HMMA.16816.F32 R16, R56.reuse, R72, R16 ;  /* 0x000000483810723c */ /* 0x050fe20000001810 */
[----:B------:R-:W4:Y:S04]  /*eb50*/  MUFU.EX2 R153, R153 ;  /* 0x0000009900997308 */ /* 0x000f280000000800 */
[----:B------:R-:W-:Y:S03]  /*eb60*/  MUFU.EX2 R232, R134 ;  /* 0x0000008600e87308 */ /* 0x000fe60000000800 */
[C---:B------:R-:W-:Y:S01]  /*eb70*/  HMMA.16816.F32 R20, R56.reuse, R74, R20 ;  /* 0x0000004a3814723c */ /* 0x040fe20000001814 */
[----:B------:R-:W-:Y:S07]  /*eb80*/  LDSM.16.MT88.4 R72, [R141+0x1800] ;  /* 0x001800008d48783b */ /* 0x000fee0000004200 */
[C---:B------:R-:W-:Y:S01]  /*eb90*/  HMMA.16816.F32 R36, R56.reuse, R82, R36 ;  /* 0x000000523824723c */ /* 0x040fe20000001824 */
[----:B-1----:R-:W-:Y:S07]  /*eba0*/  LDSM.16.MT88.4 R80, [R141+0x3800] ;  /* 0x003800008d50783b */ /* 0x002fee0000004200 */
[C---:B--2---:R-:W-:Y:S08]  /*ebb0*/  HMMA.16816.F32 R40, R56.reuse, R48, R40 ;  /* 0x000000303828723c */ /* 0x044ff00000001828 */
[C---:B------:R-:W-:Y:S01]  /*ebc0*/  HMMA.16816.F32 R44, R56.reuse, R50, R44 ;  /* 0x00000032382c723c */ /* 0x040fe2000000182c */
[----:B------:R-:W1:Y:S07]  /*ebd0*/  LDSM.16.MT88.4 R48, [R53+0xe800] ;  /* 0x00e800003530783b */ /* 0x000e6e0000004200 */
[C---:B---3--:R-:W-:Y:S08]  /*ebe0*/  HMMA.16816.F32 R64, R56.reuse, R60, R64 ;  /* 0x0000003c3840723c */ /* 0x048ff00000001840 */
[----:B------:R-:W-:Y:S01]  /*ebf0*/  HMMA.16816.F32 R4, R56, R62, R4 ;  /* 0x0000003e3804723c */ /* 0x000fe20000001804 */
[----:B------:R-:W-:Y:S01]  /*ec00*/  F2FP.F16.F32.PACK_AB R56, R144, R155 ;  /* 0x0000009b9038723e */ /* 0x000fe200000000ff */
[----:B------:R-:W2:Y:S01]  /*ec10*/  LDSM.16.MT88.4 R60, [R141+0x5800] ;  /* 0x005800008d3c783b */ /* 0x000ea20000004200 */
[----:B------:R-:W-:Y:S01]  /*ec20*/  F2FP.F16.F32.PACK_AB R57, R151, R152 ;  /* 0x000000989739723e */ /* 0x000fe200000000ff */
[----:B------:R-:W-:Y:S01]  /*ec30*/  FADD.FTZ R152, R152, R157 ;  /* 0x0000009d98987221 */ /* 0x000fe20000010000 */
[----:B------:R-:W-:-:S02]  /*ec40*/  F2FP.F16.F32.PACK_AB R58, R146, R173 ;  /* 0x000000ad923a723e */ /* 0x000fc400000000ff */
[----:B----4-:R-:W-:Y:S01]  /*ec50*/  F2FP.F16.F32.PACK_AB R59, R148, R153 ;  /* 0x00000099943b723e */ /* 0x010fe200000000ff */
[----:B------:R-:W-:-:S04]  /*ec60*/  FADD.FTZ R152, R151, R152 ;  /* 0x0000009897987221 */ /* 0x000fc80000010000 */
[----:B------:R-:W-:Y:S02]  /*ec70*/  FADD.FTZ R153, R153, R152 ;  /* 0x0000009899997221 */ /* 0x000fe40000010000 */
[----:B-----5:R-:W-:Y:S01]  /*ec80*/  HMMA.16816.F32 R24, R56, R68, R24 ;  /* 0x000000443818723c */ /* 0x020fe20000001818 */
[----:B------:R-:W-:Y:S01]  /*ec90*/  FFMA.FTZ R68, R127, R138, -R137 ;  /* 0x0000008a7f447223 */ /* 0x000fe20000010889 */
[----:B------:R-:W-:Y:S01]  /*eca0*/  F2FP.F16.F32.PACK_AB R69, R145, R170 ;  /* 0x000000aa9145723e */ /* 0x000fe200000000ff */
[----:B------:R-:W-:Y:S01]  /*ecb0*/  MUFU.EX2 R127, R143 ;  /* 0x0000008f007f7308 */ /* 0x000fe20000000800 */
[----:B------:R-:W-:-:S03]  /*ecc0*/  FADD.FTZ R153, R148, R153 ;  /* 0x0000009994997221 */ /* 0x000fc60000010000 */
[----:B------:R-:W3:Y:S01]  /*ecd0*/  MUFU.EX2 R123, R68 ;  /* 0x00000044007b7308 */ /* 0x000ee20000000800 */
[----:B------:R-:W-:Y:S01]  /*ece0*/  HMMA.16816.F32 R8, R56, R76, R8 ;  /* 0x0000004c3808723c */ /* 0x000fe20000001808 */
[----:B------:R-:W-:-:S04]  /*ecf0*/  FADD.FTZ R170, R170, R153 ;  /* 0x00000099aaaa7221 */ /* 0x000fc80000010000 */
[----:B------:R-:W-:-:S03]  /*ed00*/  FADD.FTZ R170, R145, R170 ;  /* 0x000000aa91aa7221 */ /* 0x000fc60000010000 */
[----:B------:R-:W-:Y:S01]  /*ed10*/  HMMA.16816.F32 R12, R56, R78, R12 ;  /* 0x0000004e380c723c */ /* 0x000fe2000000180c */
[----:B------:R-:W4:Y:S01]  /*ed20*/  LDSM.16.MT88.4 R76, [R53+0xec00] ;  /* 0x00ec0000354c783b */ /* 0x000f220000004200 */
[----:B---3--:R-:W-:-:S06]  /*ed30*/  F2FP.F16.F32.PACK_AB R68, R52, R123 ;  /* 0x0000007b3444723e */ /* 0x008fcc00000000ff */
[----:B------:R-:W-:Y:S01]  /*ed40*/  HMMA.16816.F32 R28, R56, R70, R28 ;  /* 0x00000046381c723c */ /* 0x000fe2000000181c */
[----:B------:R-:W-:Y:S02]  /*ed50*/  F2FP.F16.F32.PACK_AB R70, R233, R124 ;  /* 0x0000007ce946723e */ /* 0x000fe400000000ff */
[----:B------:R-:W-:Y:S01]  /*ed60*/  F2FP.F16.F32.PACK_AB R71, R232, R127 ;  /* 0x0000007fe847723e */ /* 0x000fe200000000ff */
[----:B------:R-:W-:-:S04]  /*ed70*/  FADD.FTZ R127, R127, R170 ;  /* 0x000000aa7f7f7221 */ /* 0x000fc80000010000 */
[----:B-1----:R-:W-:Y:S01]  /*ed80*/  HMMA.16816.F32 R40, R56, R48, R40 ;  /* 0x000000303828723c */ /* 0x002fe20000001828 */
[----:B------:R-:W-:-:S07]  /*ed90*/  FADD.FTZ R232, R232, R127 ;  /* 0x0000007fe8e87221 */ /* 0x000fce0000010000 */
[C---:B------:R-:W-:Y:S01]  /*eda0*/  HMMA.16816.F32 R112, R68.reuse, R108, R8 ;  /* 0x0000006c4470723c */ /* 0x040fe20000001808 */
[----:B------:R-:W-:Y:S04]  /*edb0*/  LDSM.16.MT88.4 R8, [R141+0x1c00] ;  /* 0x001c00008d08783b */ /* 0x000fe80000004200 */
[----:B------:R-:W-:Y:S03]  /*edc0*/  LDSM.16.MT88.4 R140, [R141+0x5c00] ;  /* 0x005c00008d8c783b */ /* 0x000fe60000004200 */
[----:B------:R-:W-:Y:S01]  /*edd0*/  HMMA.16816.F32 R108, R68, R110, R12 ;  /* 0x0000006e446c723c */ /* 0x000fe2000000180c */
[----:B------:R-:W-:-:S04]  /*ede0*/  FADD.FTZ R13, R97, R96 ;  /* 0x00000060610d7221 */ /* 0x000fc80000010000 */
[----:B------:R-:W-:-:S03]  /*edf0*/  FADD.FTZ R100, R100, R13 ;  /* 0x0000000d64647221 */ /* 0x000fc60000010000 */
[----:B------:R-:W-:Y:S01]  /*ee00*/  HMMA.16816.F32 R44, R56, R50, R44 ;  /* 0x00000032382c723c */ /* 0x000fe2000000182c */
[----:B------:R-:W-:Y:S01]  /*ee10*/  FADD.FTZ R175, R175, R100 ;  /* 0x00000064afaf7221 */ /* 0x000fe20000010000 */
[----:B------:R-:W1:Y:S03]  /*ee20*/  LDSM.16.MT88.4 R48, [R53+0xcc00] ;  /* 0x00cc00003530783b */ /* 0x000e660000004200 */
        /* <DEDUP_REMOVED lines=24> */
[----:B------:R-:W-:Y:S01]  /*efb0*/  FADD.FTZ R123, R52, R123 ;  /* 0x0000007b347b7221 */ /* 0x000fe20000010000 */
[-C--:B------:R-:W-:Y:S02]  /*efc0*/  MOV R52, R129.reuse ;  /* 0x0000008100347202 */ /* 0x080fe40000000f00 */
[----:B-1----:R-:W-:Y:S01]  /*efd0*/  HMMA.16816.F32 R96, R68, R48, R24 ;  /* 0x000000304460723c */ /* 0x002fe20000001818 */
[----:B------:R-:W-:Y:S01]  /*efe0*/  FADD.FTZ R124, R124, R123 ;  /* 0x0000007b7c7c7221 */ /* 0x000fe20000010000 */
[----:B------:R-:W-:-:S03]  /*eff0*/  @P5 MOV R52, R129 ;  /* 0x0000008100345202 */ /* 0x000fc60000000f00 */
[----:B------:R-:W-:-:S03]  /*f000*/  FADD.FTZ R233, R233, R124 ;  /* 0x0000007ce9e97221 */ /* 0x000fc60000010000 */
[C---:B------:R-:W-:Y:S08]  /*f010*/  HMMA.16816.F32 R92, R68.reuse, R50, R28 ;  /* 0x00000032445c723c */ /* 0x040ff0000000181c */
[C---:B------:R-:W-:Y:S08]  /*f020*/  HMMA.16816.F32 R76, R68.reuse, R78, R44 ;  /* 0x0000004e444c723c */ /* 0x040ff0000000182c */
[C---:B------:R-:W-:Y:S08]  /*f030*/  HMMA.16816.F32 R104, R68.reuse, R8, R16 ;  /* 0x000000084468723c */ /* 0x040ff00000001810 */
[C---:B------:R-:W-:Y:S08]  /*f040*/  HMMA.16816.F32 R100, R68.reuse, R10, R20 ;  /* 0x0000000a4464723c */ /* 0x040ff00000001814 */
[C---:B------:R-:W-:Y:S08]  /*f050*/  HMMA.16816.F32 R84, R68.reuse, R86, R36 ;  /* 0x000000564454723c */ /* 0x040ff00000001824 */
[----:B------:R-:W-:Y:S01]  /*f060*/  HMMA.16816.F32 R72, R68, R140, R64 ;  /* 0x0000008c4448723c */ /* 0x000fe20000001840 */
[----:B------:R-:W-:-:S07]  /*f070*/  MOV R140, R122 ;  /* 0x0000007a008c7202 */ /* 0x000fce0000000f00 */
[----:B------:R-:W-:Y:S01]  /*f080*/  HMMA.16816.F32 R68, R68, R142, R4 ;  /* 0x0000008e4444723c */ /* 0x000fe20000001804 */
[----:B------:R-:W-:-:S04]  /*f090*/  NOP ;  /* 0x0000000000007918 */ /* 0x000fc80000000000 */
[----:B------:R-:W-:-:S15]  /*f0a0*/  @P5 BRA `(.L_x_4767) ;  /* 0x0000000000045947 */ /* 0x000fde0003800000 */
.L_x_4758:
[----:B------:R-:W-:-:S05]  /*f0b0*/  IADD3 R54, PT, PT, R140, -0x1, RZ ;  /* 0xffffffff8c367810 */ /* 0x000fca0007ffe0ff */
.L_x_4767:
[----:B------:R-:W-:Y:S05]  /*f0c0*/  BSYNC B2 ;  /* 0x0000000000027941 */ /* 0x000fea0003800000 */
.L_x_4757:
        /* <DEDUP_REMOVED lines=13> */
.L_x_4775:
[----:B------:R-:W-:Y:S04]  /*f1a0*/  DEPBAR.LE SB0, 0x0 ;  /* 0x000080000000791a */ /* 0x000fe80000000000 */
[----:B------:R-:W-:Y:S05]  /*f1b0*/  WARPSYNC.ALL ;  /* 0x0000000000007948 */ /* 0x000fea0003800000 */
[----:B------:R-:W-:Y:S01]  /*f1c0*/  BAR.SYNC.DEFER_BLOCKING 0x0 ;  /* 0x0000000000007b1d */ /* 0x000fe20000010000 */
[----:B------:R-:W-:Y:S02]  /*f1d0*/  @!P3 IMAD.MOV.U32 R5, RZ, RZ, RZ ;  /* 0x000000ffff05b224 */ /* 0x000fe400078e00ff */
[----:B------:R-:W-:Y:S02]  /*f1e0*/  IMAD.MOV.U32 R4, RZ, RZ, R214 ;  /* 0x000000ffff047224 */ /* 0x000fe400078e00d6 */
[----:B------:R-:W-:Y:S01]  /*f1f0*/  IMAD.MOV.U32 R0, RZ, RZ, R215 ;  /* 0x000000ffff007224 */ /* 0x000fe200078e00d7 */
[----:B------:R-:W-:Y:S01]  /*f200*/  @!P3 IADD3 R5, P0, PT, RZ, -R5, RZ ;  /* 0x80000005ff05b210 */ /* 0x000fe20007f1e0ff */
[----:B------:R-:W-:Y:S01]  /*f210*/  IMAD.SHL.U32 R37, R200, 0x40, RZ ;  /* 0x00000040c8257824 */ /* 0x000fe200078e00ff */
[----:B------:R-:W2:Y:S01]  /*f220*/  @!P3 LD.E R6, desc[UR4][R2.64+0x40] ;  /* 0x000040040206b980 */ /* 0x000ea2000c101900 */
[----:B------:R-:W-:Y:S01]  /*f230*/  BSSY.RECONVERGENT B0, `(.L_x_4769) ;  /* 0x000004d000007945 */ /* 0x000fe20003800200 */
[----:B------:R-:W1:Y:S01]  /*f240*/  S2R R119, SR_TID.X ;  /* 0x0000000000777919 */ /* 0x000e620000002100 */
[----:B--2---:R-:W-:Y:S02]  /*f250*/  @!P3 IMAD.SHL.U32 R6, R6, 0x80, RZ ;  /* 0x000000800606b824 */ /* 0x004fe400078e00ff */
[----:B-1----:R-:W-:Y:S02]  /*f260*/  IMAD.SHL.U32 R205, R119, 0x8, RZ ;  /* 0x0000000877cd7824 */ /* 0x002fe400078e00ff */
[----:B------:R-:W-:Y:S03]  /*f270*/  @!P3 IMAD.X R6, RZ, RZ, ~R6, P0 ;  /* 0x000000ffff06b224 */ /* 0x000fe600000e0e06 */
[----:B------:R-:W-:Y:S02]  /*f280*/  LOP3.LUT R206, R205, 0x18, RZ, 0xc0, !PT ;  /* 0x00000018cdce7812 */ /* 0x000fe400078ec0ff */
[----:B------:R-:W-:Y:S02]  /*f290*/  @!P3 SHF.R.S64 R5, R5, 0x1f, R6 ;  /* 0x0000001f0505b819 */ /* 0x000fe40000001006 */
[C---:B------:R-:W-:Y:S02]  /*f2a0*/  LOP3.LUT R204, R206.reuse, 0x20, RZ, 0xfc, !PT ;  /* 0x00000020cecc7812 */ /* 0x040fe400078efcff */
[----:B------:R-:W-:Y:S02]  /*f2b0*/  LOP3.LUT R203, R206, 0x40, RZ, 0xfc, !PT ;  /* 0x00000040cecb7812 */ /* 0x000fe400078efcff */
[----:B------:R-:W-:Y:S02]  /*f2c0*/  @!P3 IADD3 R214, P0, PT, R214, R5, RZ ;  /* 0x00000005d6d6b210 */ /* 0x000fe40007f1e0ff */
[-C--:B------:R-:W-:Y:S02]  /*f2d0*/  ISETP.GE.AND P6, PT, R206, R225.reuse, PT ;  /* 0x000000e1ce00720c */ /* 0x080fe40003fc6270 */
[-C--:B------:R-:W-:Y:S02]  /*f2e0*/  ISETP.GE.AND P5, PT, R204, R225.reuse, PT ;  /* 0x000000e1cc00720c */ /* 0x080fe40003fa6270 */
[----:B------:R-:W-:Y:S02]  /*f2f0*/  ISETP.GE.AND P4, PT, R203, R225, PT ;  /* 0x000000e1cb00720c */ /* 0x000fe40003f86270 */
[----:B------:R-:W-:Y:S01]  /*f300*/  @!P3 LEA.HI.X.SX32 R215, R6, R215, 0x1, P0 ;  /* 0x000000d706d7b211 */ /* 0x000fe200000f0eff */
[----:B------:R-:W-:Y:S10]  /*f310*/  @!P3 BRA `(.L_x_4770) ;  /* 0x0000000000f8b947 */ /* 0x000ff40003800000 */
[----:B------:R-:W-:Y:S01]  /*f320*/  VIADD R6, R221, 0xffffff80 ;  /* 0xffffff80dd067836 */ /* 0x000fe20000000000 */
[----:B------:R-:W2:Y:S04]  /*f330*/  LD.E R11, desc[UR4][R2.64+0x170] ;  /* 0x00017004020b7980 */ /* 0x000ea8000c101900 */
[----:B------:R-:W-:Y:S02]  /*f340*/  IABS R7, R6 ;  /* 0x0000000600077213 */ /* 0x000fe40000000000 */
[-C--:B--2---:R-:W-:Y:S02]  /*f350*/  IABS R10, R11.reuse ;  /* 0x0000000b000a7213 */ /* 0x084fe40000000000 */
[-C--:B------:R-:W-:Y:S02]  /*f360*/  IABS R8, R11.reuse ;  /* 0x0000000b00087213 */ /* 0x080fe40000000000 */
[----:B------:R-:W1:Y:S01]  /*f370*/  I2F.RP R9, R10 ;  /* 0x0000000a00097306 */ /* 0x000e620000209400 */
[----:B------:R-:W-:Y:S02]  /*f380*/  LOP3.LUT R6, R6, R11, RZ, 0x3c, !PT ;  /* 0x0000000b06067212 */ /* 0x000fe400078e3cff */
[----:B------:R-:W-:Y:S07]  /*f390*/  IADD3 R8, PT, PT, RZ, -R8, RZ ;  /* 0x80000008ff087210 */ /* 0x000fee0007ffe0ff */
[----:B-1----:R-:W1:Y:S02]  /*f3a0*/  MUFU.RCP R5, R9 ;  /* 0x0000000900057308 */ /* 0x002e640000001000 */
[----:B-1----:R-:W-:Y:S08]  /*f3b0*/  VIADD R14, R5, 0xffffffe ;  /* 0x0ffffffe050e7836 */ /* 0x002ff00000000000 */
[----:B------:R-:W1:Y:S02]  /*f3c0*/  F2I.FTZ.U32.TRUNC.NTZ R15, R14 ;  /* 0x0000000e000f7305 */ /* 0x000e64000021f000 */
[--C-:B-1----:R-:W-:Y:S02]  /*f3d0*/  IMAD.MOV R5, RZ, RZ, -R15.reuse ;  /* 0x000000ffff057224 */ /* 0x102fe400078e0a0f */
[----:B------:R-:W-:Y:S02]  /*f3e0*/  IMAD.MOV.U32 R14, RZ, RZ, RZ ;  /* 0x000000ffff0e7224 */ /* 0x000fe400078e00ff */
[----:B------:R-:W-:Y:S01]  /*f3f0*/  IMAD R12, R5, R10, RZ ;  /* 0x0000000a050c7224 */ /* 0x000fe200078e02ff */
[----:B------:R-:W-:Y:S03]  /*f400*/  IABS R5, R221 ;  /* 0x000000dd00057213 */ /* 0x000fe60000000000 */
        /* <DEDUP_REMOVED lines=8> */
[--C-:B------:R-:W-:Y:S02]  /*f490*/  @!P2 IMAD.IADD R7, R7, 0x1, -R10.reuse ;  /* 0x000000010707a824 */ /* 0x100fe400078e0a0a */
[----:B------:R-:W-:Y:S03]  /*f4a0*/  @!P2 VIADD R9, R9, 0x1 ;  /* 0x000000010909a836 */ /* 0x000fe60000000000 */
[-C--:B------:R-:W-:Y:S01]  /*f4b0*/  ISETP.GE.U32.AND P1, PT, R7, R10.reuse, PT ;  /* 0x0000000a0700720c */ /* 0x080fe20003f26070 */
[----:B------:R-:W-:Y:S01]  /*f4c0*/  @!P0 IMAD.IADD R5, R5, 0x1, -R10 ;  /* 0x0000000105058824 */ /* 0x000fe200078e0a0a */
[----:B------:R-:W-:Y:S02]  /*f4d0*/  @!P0 IADD3 R12, PT, PT, R12, 0x1, RZ ;  /* 0x000000010c0c8810 */ /* 0x000fe40007ffe0ff */
[----:B------:R-:W-:Y:S02]  /*f4e0*/  ISETP.GE.AND P0, PT, R6, RZ, PT ;  /* 0x000000ff0600720c */ /* 0x000fe40003f06270 */
[----:B------:R-:W-:Y:S02]  /*f4f0*/  ISETP.GE.U32.AND P2, PT, R5, R10, PT ;  /* 0x0000000a0500720c */ /* 0x000fe40003f46070 */
[-C--:B------:R-:W-:Y:S02]  /*f500*/  LOP3.LUT R5, R221, R11.reuse, RZ, 0x3c, !PT ;  /* 0x0000000bdd057212 */ /* 0x080fe400078e3cff */
[----:B------:R-:W-:Y:S03]  /*f510*/  LOP3.LUT R7, RZ, R11, RZ, 0x33, !PT ;  /* 0x0000000bff077212 */ /* 0x000fe600078e33ff */
[----:B------:R-:W-:Y:S01]  /*f520*/  @P1 VIADD R9, R9, 0x1 ;  /* 0x0000000109091836 */ /* 0x000fe20000000000 */
        /* <DEDUP_REMOVED lines=10> */
[C---:B------:R-:W-:Y:S01]  /*f5d0*/  LEA R16, P0, R7.reuse, R228, 0x2 ;  /* 0x000000e407107211 */ /* 0x040fe200078010ff */
[C---:B------:R-:W-:Y:S03]  /*f5e0*/  IMAD.IADD R8, R7.reuse, 0x1, -R9 ;  /* 0x0000000107087824 */ /* 0x040fe600078e0a09 */
[----:B------:R-:W-:Y:S01]  /*f5f0*/  LEA.HI.X.SX32 R17, R7, R229, 0x2, P0 ;  /* 0x000000e507117211 */ /* 0x000fe200000f16ff */
[----:B------:R-:W-:Y:S01]  /*f600*/  IMAD R11, R11, R8, -0x80 ;  /* 0xffffff800b0b7424 */ /* 0x000fe200078e0208 */
[----:B------:R-:W4:Y:S04]  /*f610*/  LD.E R6, desc[UR4][R18.64] ;  /* 0x0000000412067980 */ /* 0x000f28000c101900 */
[----:B------:R-:W4:Y:S01]  /*f620*/  LD.E R5, desc[UR4][R16.64] ;  /* 0x0000000410057980 */ /* 0x000f22000c101900 */
[----:B------:R-:W-:Y:S01]  /*f630*/  SHF.R.S32.HI R8, RZ, 0x1f, R11 ;  /* 0x0000001fff087819 */ /* 0x000fe2000001140b */
[-C--:B---3--:R-:W-:Y:S02]  /*f640*/  IMAD R7, R13, R11.reuse, RZ ;  /* 0x0000000b0d077224 */ /* 0x088fe400078e02ff */
[C---:B------:R-:W-:Y:S04]  /*f650*/  IMAD.WIDE.U32 R10, R12.reuse, R11, RZ ;  /* 0x0000000b0c0a7225 */ /* 0x040fe800078e00ff */
[----:B------:R-:W-:Y:S02]  /*f660*/  IMAD R7, R12, R8, R7 ;  /* 0x000000080c077224 */ /* 0x000fe400078e0207 */
[----:B----4-:R-:W-:Y:S03]  /*f670*/  IMAD.IADD R5, R6, 0x1, -R5 ;  /* 0x0000000106057824 */ /* 0x010fe600078e0a05 */
[----:B------:R-:W-:Y:S01]  /*f680*/  IADD3 R11, PT, PT, R11, R7, RZ ;  /* 0x000000070b0b7210 */ /* 0x000fe20007ffe0ff */
[----:B--2---:R-:W-:Y:S01]  /*f690*/  IMAD R7, R15, R5, RZ ;  /* 0x000000050f077224 */ /* 0x004fe200078e02ff */
[----:B------:R-:W-:Y:S01]  /*f6a0*/  SHF.R.S32.HI R6, RZ, 0x1f, R5 ;  /* 0x0000001fff067819 */ /* 0x000fe20000011405 */
[----:B------:R-:W-:Y:S04]  /*f6b0*/  IMAD.WIDE.U32 R10, R5, R14, R10 ;  /* 0x0000000e050a7225 */ /* 0x000fe800078e000a */
[----:B------:R-:W-:Y:S01]  /*f6c0*/  IMAD R7, R14, R6, R7 ;  /* 0x000000060e077224 */ /* 0x000fe200078e0207 */
[C---:B------:R-:W-:Y:S03]  /*f6d0*/  LEA R214, P0, R10.reuse, R4, 0x1 ;  /* 0x000000040ad67211 */ /* 0x040fe600078008ff */
[----:B------:R-:W-:Y:S05]  /*f6e0*/  IMAD.IADD R7, R11, 0x1, R7 ;  /* 0x000000010b077824 */ /* 0x000fea00078e0207 */
[----:B------:R-:W-:Y:S02]  /*f6f0*/  LEA.HI.X R215, R10, R0, R7, 0x1, P0 ;  /* 0x000000000ad77211 */ /* 0x000fe400000f0c07 */
.L_x_4770:
[----:B------:R-:W-:Y:S05]  /*f700*/  BSYNC.RECONVERGENT B0 ;  /* 0x0000000000007941 */ /* 0x000fea0003800200 */
.L_x_4769:
[----:B------:R-:W-:Y:S01]  /*f710*/  @!PT LDS RZ, [RZ] ;  /* 0x00000000fffff984 */ /* 0x000fe20000000800 */
[----:B------:R-:W-:Y:S01]  /*f720*/  @!PT LDS RZ, [RZ] ;  /* 0x00000000fffff984 */ /* 0x000fe20000000800 */
[----:B------:R-:W-:Y:S01]  /*f730*/  @!PT LDS RZ, [RZ] ;  /* 0x00000000fffff984 */ /* 0x000fe20000000800 */
[----:B------:R-:W-:Y:S01]  /*f740*/  @!P6 LDGSTS.E.BYPASS.LTC128B.128 [R227+0x9000], desc[UR4][R214.64] ;  /* 0x09000000d6e3efae */ /* 0x000fe2000b981a04 */
[C---:B------:R-:W-:Y:S01]  /*f750*/  IADD3 R40, P0, PT, R37.reuse, R214, RZ ;  /* 0x000000d625287210 */ /* 0x040fe20007f1e0ff */
[----:B------:R-:W1:Y:S01]  /*f760*/  S2UR UR6, SR_CgaCtaId ;  /* 0x00000000000679c3 */ /* 0x000e620000008800 */
[----:B------:R-:W-:Y:S03]  /*f770*/  SHF.L.U64.HI R36, R200, 0x6, R201 ;  /* 0x00000006c8247819 */ /* 0x000fe600000102c9 */
[----:B------:R-:W-:Y:S01]  /*f780*/  @P6 STS.128 [R227+0x9000], RZ ;  /* 0x009000ffe3006388 */ /* 0x000fe20000000c00 */
[C---:B------:R-:W-:Y:S01]  /*f790*/  IADD3 R38, P1, PT, R37.reuse, R40, RZ ;  /* 0x0000002825267210 */ /* 0x040fe20007f3e0ff */
[----:B------:R-:W-:Y:S01]  /*f7a0*/  UMOV UR7, 0x400 ;  /* 0x0000040000077882 */ /* 0x000fe20000000000 */
[C---:B------:R-:W-:Y:S03]  /*f7b0*/  IADD3.X R41, PT, PT, R36.reuse, R215, RZ, P0, !PT ;  /* 0x000000d724297210 */ /* 0x040fe600007fe4ff */
[----:B------:R-:W-:Y:S01]  /*f7c0*/  @!PT LDS RZ, [RZ] ;  /* 0x00000000fffff984 */ /* 0x000fe20000000800 */
[----:B------:R-:W-:Y:S01]  /*f7d0*/  @!PT LDS RZ, [RZ] ;  /* 0x00000000fffff984 */ /* 0x000fe20000000800 */
[----:B------:R-:W-:Y:S01]  /*f7e0*/  @!PT LDS RZ, [RZ] ;  /* 0x00000000fffff984 */ /* 0x000fe20000000800 */
[----:B------:R-:W-:Y:S01]  /*f7f0*/  @!P5 LDGSTS.E.BYPASS.LTC128B.128 [R227+0xb000], desc[UR4][R214.64+0x40] ;  /* 0x0b000040d6e3dfae */ /* 0x000fe2000b981a04 */
[----:B------:R-:W-:Y:S01]  /*f800*/  IADD3 R42, P0, PT, R37, R38, RZ ;  /* 0x00000026252a7210 */ /* 0x000fe20007f1e0ff */
[----:B------:R-:W-:Y:S01]  /*f810*/  BSSY.RECONVERGENT B1, `(.L_x_4771) ;  /* 0x00001ff000017945 */ /* 0x000fe20003800200 */
[C---:B------:R-:W-:Y:S03]  /*f820*/  IADD3.X R39, PT, PT, R36.reuse, R41, RZ, P1, !PT ;  /* 0x0000002924277210 */ /* 0x040fe60000ffe4ff */
[----:B------:R-:W-:Y:S01]  /*f830*/  @P5 STS.128 [R227+0xb000], RZ ;  /* 0x00b000ffe3005388 */ /* 0x000fe20000000c00 */
[C---:B------:R-:W-:Y:S02]  /*f840*/  SHF.L.U32 R121, R119.reuse, 0x4, RZ ;  /* 0x0000000477797819 */ /* 0x040fe400000006ff */
[----:B------:R-:W-:Y:S03]  /*f850*/  IADD3.X R43, PT, PT, R36, R39, RZ, P0, !PT ;  /* 0x00000027242b7210 */ /* 0x000fe600007fe4ff */
[----:B------:R-:W-:Y:S01]  /*f860*/  @!PT LDS RZ, [RZ] ;  /* 0x00000000fffff984 */ /* 0x000fe20000000800 */
[----:B------:R-:W-:Y:S01]  /*f870*/  @!PT LDS RZ, [RZ] ;  /* 0x00000000fffff984 */ /* 0x000fe20000000800 */
[----:B------:R-:W-:Y:S01]  /*f880*/  @!PT LDS RZ, [RZ] ;  /* 0x00000000fffff984 */ /* 0x000fe20000000800 */
[----:B------:R-:W-:Y:S01]  /*f890*/  @!P4 LDGSTS.E.BYPASS.LTC128B.128 [R227+0xd000], desc[UR4][R214.64+0x80] ;  /* 0x0d000080d6e3cfae */ /* 0x000fe2000b981a04 */
[--C-:B------:R-:W-:Y:S02]  /*f8a0*/  SHF.R.U32.HI R193, RZ, 0x1, R119.reuse ;  /* 0x00000001ffc17819 */ /* 0x100fe40000011677 */
[----:B------:R-:W-:Y:S03]  /*f8b0*/  SHF.L.U32 R196, R119, 0x5, RZ ;  /* 0x0000000577c47819 */ /* 0x000fe600000006ff */
[----:B------:R-:W-:Y:S01]  /*f8c0*/  @P4 STS.128 [R227+0xd000], RZ ;  /* 0x00d000ffe3004388 */ /* 0x000fe20000000c00 */
[----:B------:R-:W-:Y:S02]  /*f8d0*/  LOP3.LUT R118, R121, 0x3e00, RZ, 0xc0, !PT ;  /* 0x00003e0079767812 */ /* 0x000fe400078ec0ff */
[----:B------:R-:W-:Y:S03]  /*f8e0*/  SHF.L.U32 R192, R119, 0x2, RZ ;  /* 0x0000000277c07819 */ /* 0x000fe600000006ff */
[----:B------:R-:W-:Y:S01]  /*f8f0*/  @!PT LDS RZ, [RZ] ;  /* 0x00000000fffff984 */ /* 0x000fe20000000800 */
[----:B------:R-:W-:Y:S01]  /*f900*/  @!PT LDS RZ, [RZ] ;  /* 0x00000000fffff984 */ /* 0x000fe20000000800 */
[----:B------:R-:W-:Y:S01]  /*f910*/  @!PT LDS RZ, [RZ] ;  /* 0x00000000fffff984 */ /* 0x000fe20000000800 */
[----:B------:R-:W-:Y:S01]  /*f920*/  @!P6 LDGSTS.E.BYPASS.LTC128B.128 [R227+0x9800], desc[UR4][R40.64] ;  /* 0x0980000028e3efae */ /* 0x000fe2000b981a04 */
[----:B------:R-:W-:Y:S01]  /*f930*/  LOP3.LUT R195, R193, 0x8, RZ, 0xc0, !PT ;  /* 0x00000008c1c37812 */ /* 0x000fe200078ec0ff */
[----:B-1----:R-:W-:Y:S01]  /*f940*/  ULEA UR6, UR6, UR7, 0x18 ;  /* 0x0000000706067291 */ /* 0x002fe2000f8ec0ff */
[--C-:B------:R-:W-:Y:S03]  /*f950*/  LOP3.LUT R123, R118, 0x20, R196.reuse, 0xf8, !PT ;  /* 0x00000020767b7812 */ /* 0x100fe600078ef8c4 */
[----:B------:R-:W-:Y:S01]  /*f960*/  @P6 STS.128 [R227+0x9800], RZ ;  /* 0x009800ffe3006388 */ /* 0x000fe20000000c00 */
[----:B------:R-:W-:Y:S02]  /*f970*/  LOP3.LUT R124, R196, 0xc0, RZ, 0xc0, !PT ;  /* 0x000000c0c47c7812 */ /* 0x000fe400078ec0ff */
[----:B------:R-:W-:Y:S03]  /*f980*/  LOP3.LUT R121, R121, 0x100, RZ, 0xc0, !PT ;  /* 0x0000010079797812 */ /* 0x000fe600078ec0ff */
[----:B------:R-:W-:Y:S01]  /*f990*/  @!PT LDS RZ, [RZ] ;  /* 0x00000000fffff984 */ /* 0x000fe20000000800 */
[----:B------:R-:W-:Y:S01]  /*f9a0*/  @!PT LDS RZ, [RZ] ;  /* 0x00000000fffff984 */ /* 0x000fe20000000800 */
[----:B------:R-:W-:Y:S01]  /*f9b0*/  @!PT LDS RZ, [RZ] ;  /* 0x00000000fffff984 */ /* 0x000fe20000000800 */
[----:B------:R-:W-:Y:S01]  /*f9c0*/  @!P5 LDGSTS.E.BYPASS.LTC128B.128 [R227+0xb800], desc[UR4][R40.64+0x40] ;  /* 0x0b80004028e3dfae */ /* 0x000fe2000b981a04 */
[----:B------:R-:W-:Y:S02]  /*f9d0*/  LOP3.LUT R0, R192, 0x18, RZ, 0xc0, !PT ;  /* 0x00000018c0007812 */ /* 0x000fe400078ec0ff */
[--C-:B------:R-:W-:Y:S03]  /*f9e0*/  LOP3.LUT R195, R195, 0xc0, R196.reuse, 0xf8, !PT ;  /* 0x000000c0c3c37812 */ /* 0x100fe600078ef8c4 */
[----:B------:R-:W-:Y:S01]  /*f9f0*/  @P5 STS.128 [R227+0xb800], RZ ;  /* 0x00b800ffe3005388 */ /* 0x000fe20000000c00 */
[--C-:B------:R-:W-:Y:S02]  /*fa00*/  LOP3.LUT R122, R123, 0x100, R196.reuse, 0xf8, !PT ;  /* 0x000001007b7a7812 */ /* 0x100fe400078ef8c4 */
[----:B------:R-:W-:Y:S03]  /*fa10*/  LOP3.LUT R120, R121, 0x20, R196, 0xf8, !PT ;  /* 0x0000002079787812 */ /* 0x000fe600078ef8c4 */
[----:B------:R-:W-:Y:S01]  /*fa20*/  @!PT LDS RZ, [RZ] ;  /* 0x00000000fffff984 */ /* 0x000fe20000000800 */
[----:B------:R-:W-:Y:S01]  /*fa30*/  @!PT LDS RZ, [RZ] ;  /* 0x00000000fffff984 */ /* 0x000fe20000000800 */
[----:B------:R-:W-:Y:S01]  /*fa40*/  @!PT LDS RZ, [RZ] ;  /* 0x00000000fffff984 */ /* 0x000fe20000000800 */
[----:B------:R-:W-:Y:S01]  /*fa50*/  @!P4 LDGSTS.E.BYPASS.LTC128B.128 [R227+0xd800], desc[UR4][R40.64+0x80] ;  /* 0x0d80008028e3cfae */ /* 0x000fe2000b981a04 */
[----:B------:R-:W-:Y:S02]  /*fa60*/  LOP3.LUT R123, R124, 0x8, R119, 0xf8, !PT ;  /* 0x000000087c7b7812 */ /* 0x000fe400078ef877 */
[----:B------:R-:W-:Y:S03]  /*fa70*/  LOP3.LUT R195, R195, R0, RZ, 0x3c, !PT ;  /* 0x00000000c3c37212 */ /* 0x000fe600078e3cff */
[----:B------:R-:W-:Y:S01]  /*fa80*/  @P4 STS.128 [R227+0xd800], RZ ;  /* 0x00d800ffe3004388 */ /* 0x000fe20000000c00 */
[----:B------:R-:W-:Y:S02]  /*fa90*/  LOP3.LUT R123, R120, R123, R0, 0xf6, !PT ;  /* 0x0000007b787b7212 */ /* 0x000fe400078ef600 */
[----:B------:R-:W-:Y:S03]  /*faa0*/  LOP3.LUT R121, R122, R195, RZ, 0xfc, !PT ;  /* 0x000000c37a797212 */ /* 0x000fe600078efcff */
[----:B------:R-:W-:Y:S01]  /*fab0*/  @!PT LDS RZ, [RZ] ;  /* 0x00000000fffff984 */ /* 0x000fe20000000800 */
[----:B------:R-:W-:Y:S01]  /*fac0*/  @!PT LDS RZ, [RZ] ;  /* 0x00000000fffff984 */ /* 0x000fe20000000800 */
[----:B------:R-:W-:Y:S01]  /*fad0*/  @!PT LDS RZ, [RZ] ;  /* 0x00000000fffff984 */ /* 0x000fe20000000800 */
[----:B------:R-:W-:Y:S01]  /*fae0*/  @!P6 LDGSTS.E.BYPASS.LTC128B.128 [R227+0xa000], desc[UR4][R38.64] ;  /* 0x0a00000026e3efae */ /* 0x000fe2000b981a04 */
[----:B------:R-:W-:Y:S02]  /*faf0*/  MOV R194, UR6 ;  /* 0x0000000600c27c02 */ /* 0x000fe40008000f00 */
[----:B------:R-:W-:Y:S03]  /*fb00*/  MOV R144, 0x20 ;  /* 0x0000002000907802 */ /* 0x000fe60000000f00 */
[----:B------:R-:W-:Y:S01]  /*fb10*/  @P6 STS.128 [R227+0xa000], RZ ;  /* 0x00a000ffe3006388 */ /* 0x000fe20000000c00 */
[-C--:B------:R-:W-:Y:S02]  /*fb20*/  LEA R185, R121, R194.reuse, 0x1 ;  /* 0x000000c279b97211 */ /* 0x080fe400078e08ff */
[----:B------:R-:W-:Y:S03]  /*fb30*/  LEA R197, R123, R194, 0x1 ;  /* 0x000000c27bc57211 */ /* 0x000fe600078e08ff */
[----:B------:R-:W-:Y:S01]  /*fb40*/  @!PT LDS RZ, [RZ] ;  /* 0x00000000fffff984 */ /* 0x000fe20000000800 */
[----:B------:R-:W-:Y:S01]  /*fb50*/  @!PT LDS RZ, [RZ] ;  /* 0x00000000fffff984 */ /* 0x000fe20000000800 */
[----:B------:R-:W-:Y:S01]  /*fb60*/  @!PT LDS RZ, [RZ] ;  /* 0x00000000fffff984 */ /* 0x000fe20000000800 */
[----:B------:R-:W-:Y:S01]  /*fb70*/  @!P5 LDGSTS.E.BYPASS.LTC128B.128 [R227+0xc000], desc[UR4][R38.64+0x40] ;  /* 0x0c00004026e3dfae */ /* 0x000fe2000b981a04 */
[----:B------:R-:W-:Y:S02]  /*fb80*/  LOP3.LUT P2, RZ, R119, 0x4, RZ, 0xc0, !PT ;  /* 0x0000000477ff7812 */ /* 0x000fe4000784c0ff */
[----:B------:R-:W-:Y:S03]  /*fb90*/  IADD3 R220, PT, PT, R220, -0x1, RZ ;  /* 0xffffffffdcdc7810 */ /* 0x000fe60007ffe0ff */
[----:B------:R-:W-:Y:S01]  /*fba0*/  @P5 STS.128 [R227+0xc000], RZ ;  /* 0x00c000ffe3005388 */ /* 0x000fe20000000c00 */
[----:B------:R-:W-:Y:S02]  /*fbb0*/  SEL R144, R144, 0xffffffe0, !P2 ;  /* 0xffffffe090907807 */ /* 0x000fe40005000000 */
[----:B------:R-:W-:Y:S03]  /*fbc0*/  ISETP.GT.AND P0, PT, R220, R211, PT ;  /* 0x000000d3dc00720c */ /* 0x000fe60003f04270 */
[----:B------:R-:W-:Y:S01]  /*fbd0*/  @!PT LDS RZ, [RZ] ;  /* 0x00000000fffff984 */ /* 0x000fe20000000800 */
[----:B------:R-:W-:Y:S01]  /*fbe0*/  @!PT LDS RZ, [RZ] ;  /* 0x00000000fffff984 */ /* 0x000fe20000000800 */
[----:B------:R-:W-:Y:S01]  /*fbf0*/  @!PT LDS RZ, [RZ] ;  /* 0x00000000fffff984 */ /* 0x000fe20000000800 */
[----:B------:R1:W-:Y:S01]  /*fc00*/  @!P4 LDGSTS.E.BYPASS.LTC128B.128 [R227+0xe000], desc[UR4][R38.64+0x80] ;  /* 0x0e00008026e3cfae */ /* 0x0003e2000b981a04 */
[-C--:B------:R-:W-:Y:S02]  /*fc10*/  IADD3 R184, PT, PT, R185, R144.reuse, RZ ;  /* 0x00000090b9b87210 */ /* 0x080fe40007ffe0ff */
[----:B------:R-:W-:Y:S03]  /*fc20*/  IADD3 R0, PT, PT, R197, R144, RZ ;  /* 0x00000090c5007210 */ /* 0x000fe60007ffe0ff */
        /* <DEDUP_REMOVED lines=85> */
[C---:B------:R-:W-:Y:S08]  /*10180*/  HMMA.16816.F32 R4, R128.reuse, R132, R4 ;  /* 0x000000848004723c */ /* 0x040ff00000001804 */
[C---:B------:R-:W-:Y:S01]  /*10190*/  HMMA.16816.F32 R8, R128.reuse, R134, R8 ;  /* 0x000000868008723c */ /* 0x040fe20000001808 */
[----:B------:R-:W4:Y:S07]  /*101a0*/  LDSM.16.M88.4 R132, [R0+0x5400] ;  /* 0x005400000084783b */ /* 0x000f2e0000000200 */
        /* <DEDUP_REMOVED lines=17> */
[----:B------:R-:W-:Y:S06]  /*102c0*/  LDSM.16.M88.4 R156, [R185+0x2000] ;  /* 0x00200000b99c783b */ /* 0x000fec0000000200 */
[----:B------:R-:W-:Y:S01]  /*102d0*/  LDSM.16.M88.4 R184, [R184+0x2000] ;  /* 0x00200000b8b8783b */ /* 0x000fe20000000200 */
        /* <DEDUP_REMOVED lines=89> */
[C---:B------:R-:W-:Y:S03]  /*10870*/  HMMA.16816.F32 R40, R184.reuse, R126, R40 ;  /* 0x0000007eb828723c */ /* 0x040fe60000001828 */
        /* <DEDUP_REMOVED lines=10> */
[----:B------:R-:W5:Y:S01]  /*10920*/  LDSM.16.M88.4 R36, [R0+0x8800] ;  /* 0x008800000024783b */ /* 0x000f620000000200 */
[-C--:B------:R-:W-:Y:S01]  /*10930*/  FMUL.FTZ R41, R41, R234.reuse ;  /* 0x000000ea29297220 */ /* 0x080fe20000410000 */
[-C--:B------:R-:W-:Y:S01]  /*10940*/  FMUL.FTZ R42, R42, R234.reuse ;  /* 0x000000ea2a2a7220 */ /* 0x080fe20000410000 */
[-C--:B------:R-:W-:Y:S01]  /*10950*/  FMUL.FTZ R43, R43, R234.reuse ;  /* 0x000000ea2b2b7220 */ /* 0x080fe20000410000 */
[-C--:B------:R-:W-:Y:S05]  /*10960*/  FMUL.FTZ R172, R40, R234.reuse ;  /* 0x000000ea28ac7220 */ /* 0x080fea0000410000 */
[----:B------:R-:W1:Y:S01]  /*10970*/  MUFU.TANH R162, R168 ;  /* 0x000000a800a27308 */ /* 0x000e620000002400 */
[C---:B---3--:R-:W-:Y:S09]  /*10980*/  HMMA.16816.F32 R44, R184.reuse, R120, R44 ;  /* 0x00000078b82c723c */ /* 0x048ff2000000182c */
[----:B------:R-:W3:Y:S01]  /*10990*/  MUFU.TANH R164, R41 ;  /* 0x0000002900a47308 */ /* 0x000ee20000002400 */
[C---:B------:R-:W-:Y:S09]  /*109a0*/  HMMA.16816.F32 R48, R184.reuse, R122, R48 ;  /* 0x0000007ab830723c */ /* 0x040ff20000001830 */
[----:B------:R-:W1:Y:S01]  /*109b0*/  MUFU.TANH R166, R42 ;  /* 0x0000002a00a67308 */ /* 0x000e620000002400 */
[-C--:B------:R-:W-:Y:S01]  /*109c0*/  FMUL.FTZ R45, R45, R234.reuse ;  /* 0x000000ea2d2d7220 */ /* 0x080fe20000410000 */
[-C--:B------:R-:W-:Y:S01]  /*109d0*/  FMUL.FTZ R46, R46, R234.reuse ;  /* 0x000000ea2e2e7220 */ /* 0x080fe20000410000 */
[-C--:B------:R-:W-:Y:S07]  /*109e0*/  FMUL.FTZ R47, R47, R234.reuse ;  /* 0x000000ea2f2f7220 */ /* 0x080fee0000410000 */
[----:B------:R4:W1:Y:S01]  /*109f0*/  MUFU.TANH R168, R43 ;  /* 0x0000002b00a87308 */ /* 0x0008620000002400 */
[-C--:B------:R-:W-:Y:S09]  /*10a00*/  FMUL.FTZ R174, R44, R234.reuse ;  /* 0x000000ea2cae7220 */ /* 0x080ff20000410000 */
[----:B------:R2:W1:Y:S01]  /*10a10*/  MUFU.TANH R9, R172 ;  /* 0x000000ac00097308 */ /* 0x0004620000002400 */
[C---:B-----5:R-:W-:Y:S03]  /*10a20*/  HMMA.16816.F32 R52, R184.reuse, R36, R52 ;  /* 0x00000024b834723c */ /* 0x060fe60000001834 */
[-C--:B------:R-:W-:Y:S01]  /*10a30*/  FMUL.FTZ R37, R49, R234.reuse ;  /* 0x000000ea31257220 */ /* 0x080fe20000410000 */
[-C--:B------:R-:W-:Y:S01]  /*10a40*/  FMUL.FTZ R36, R50, R234.reuse ;  /* 0x000000ea32247220 */ /* 0x080fe20000410000 */
[-C--:B------:R-:W-:Y:S04]  /*10a50*/  FMUL.FTZ R49, R51, R234.reuse ;  /* 0x000000ea33317220 */ /* 0x080fe80000410000 */
[----:B------:R-:W1:Y:S01]  /*10a60*/  MUFU.TANH R171, R171 ;  /* 0x000000ab00ab7308 */ /* 0x000e620000002400 */
[C---:B------:R-:W-:Y:S01]  /*10a70*/  HMMA.16816.F32 R56, R184.reuse, R38, R56 ;  /* 0x00000026b838723c */ /* 0x040fe20000001838 */
[----:B----4-:R-:W4:Y:S01]  /*10a80*/  LDSM.16.M88.4 R40, [R0+0x8c00] ;  /* 0x008c00000028783b */ /* 0x010f220000000200 */
[----:B------:R-:W-:Y:S07]  /*10a90*/  DEPBAR.LE SB0, 0x0 ;  /* 0x000080000000791a */ /* 0x000fee0000000000 */
[----:B------:R-:W1:Y:S01]  /*10aa0*/  MUFU.TANH R173, R173 ;  /* 0x000000ad00ad7308 */ /* 0x000e620000002400 */
[----:B------:R-:W-:Y:S01]  /*10ab0*/  BAR.SYNC.DEFER_BLOCKING 0x0 ;  /* 0x0000000000007b1d */ /* 0x000fe20000010000 */
[-C--:B--2---:R-:W-:Y:S01]  /*10ac0*/  FMUL.FTZ R172, R48, R234.reuse ;  /* 0x000000ea30ac7220 */ /* 0x084fe20000410000 */
[-C--:B------:R-:W-:Y:S01]  /*10ad0*/  FMUL.FTZ R54, R54, R234.reuse ;  /* 0x000000ea36367220 */ /* 0x080fe20000410000 */
[-C--:B------:R-:W-:Y:S01]  /*10ae0*/  FMUL.FTZ R55, R55, R234.reuse ;  /* 0x000000ea37377220 */ /* 0x080fe20000410000 */
[-C--:B------:R-:W-:Y:S01]  /*10af0*/  FMUL.FTZ R52, R52, R234.reuse ;  /* 0x000000ea34347220 */ /* 0x080fe20000410000 */
[-C--:B------:R-:W-:Y:S04]  /*10b00*/  FMUL.FTZ R53, R53, R234.reuse ;  /* 0x000000ea35357220 */ /* 0x080fe80000410000 */
[----:B------:R-:W2:Y:S01]  /*10b10*/  MUFU.TANH R147, R54 ;  /* 0x0000003600937308 */ /* 0x000ea20000002400 */
[-C--:B------:R-:W-:Y:S01]  /*10b20*/  FMUL.FTZ R38, R56, R234.reuse ;  /* 0x000000ea38267220 */ /* 0x080fe20000410000 */
[-C--:B------:R-:W-:Y:S01]  /*10b30*/  FMUL.FTZ R57, R57, R234.reuse ;  /* 0x000000ea39397220 */ /* 0x080fe20000410000 */
[-C--:B------:R-:W-:Y:S01]  /*10b40*/  FMUL.FTZ R58, R58, R234.reuse ;  /* 0x000000ea3a3a7220 */ /* 0x080fe20000410000 */
[-C--:B------:R-:W-:Y:S06]  /*10b50*/  FMUL.FTZ R59, R59, R234.reuse ;  /* 0x000000ea3b3b7220 */ /* 0x080fec0000410000 */
[----:B------:R5:W1:Y:S10]  /*10b60*/  MUFU.TANH R143, R55 ;  /* 0x00000037008f7308 */ /* 0x000a740000002400 */
[----:B------:R3:W1:Y:S10]  /*10b70*/  MUFU.TANH R145, R38 ;  /* 0x0000002600917308 */ /* 0x0006740000002400 */
[----:B------:R-:W1:Y:S01]  /*10b80*/  MUFU.TANH R175, R175 ;  /* 0x000000af00af7308 */ /* 0x000e620000002400 */
[C---:B----4-:R-:W-:Y:S09]  /*10b90*/  HMMA.16816.F32 R60, R184.reuse, R40, R60 ;  /* 0x00000028b83c723c */ /* 0x050ff2000000183c */
[----:B------:R-:W4:Y:S01]  /*10ba0*/  MUFU.TANH R177, R177 ;  /* 0x000000b100b17308 */ /* 0x000f220000002400 */
[----:B------:R-:W-:Y:S09]  /*10bb0*/  HMMA.16816.F32 R64, R184, R42, R64 ;  /* 0x0000002ab840723c */ /* 0x000ff20000001840 */
[----:B------:R-:W1:Y:S01]  /*10bc0*/  MUFU.TANH R179, R179 ;  /* 0x000000b300b37308 */ /* 0x000e620000002400 */
[-C--:B------:R-:W-:Y:S01]  /*10bd0*/  FMUL.FTZ R39, R60, R234.reuse ;  /* 0x000000ea3c277220 */ /* 0x080fe20000410000 */
[-C--:B------:R-:W-:Y:S01]  /*10be0*/  FMUL.FTZ R61, R61, R234.reuse ;  /* 0x000000ea3d3d7220 */ /* 0x080fe20000410000 */
[-C--:B------:R-:W-:Y:S07]  /*10bf0*/  FMUL.FTZ R62, R62, R234.reuse ;  /* 0x000000ea3e3e7220 */ /* 0x080fee0000410000 */
[----:B------:R-:W1:Y:S01]  /*10c00*/  MUFU.TANH R181, R181 ;  /* 0x000000b500b57308 */ /* 0x000e620000002400 */
[-C--:B------:R-:W-:Y:S01]  /*10c10*/  FMUL.FTZ R63, R63, R234.reuse ;  /* 0x000000ea3f3f7220 */ /* 0x080fe20000410000 */
[-C--:B-----5:R-:W-:Y:S01]  /*10c20*/  FMUL.FTZ R55, R66, R234.reuse ;  /* 0x000000ea42377220 */ /* 0x0a0fe20000410000 */
[-C--:B------:R-:W-:Y:S01]  /*10c30*/  FMUL.FTZ R54, R67, R234.reuse ;  /* 0x000000ea43367220 */ /* 0x080fe20000410000 */
[-C--:B---3--:R-:W-:Y:S06]  /*10c40*/  FMUL.FTZ R38, R64, R234.reuse ;  /* 0x000000ea40267220 */ /* 0x088fec0000410000 */
[----:B------:R-:W3:Y:S01]  /*10c50*/  MUFU.TANH R183, R183 ;  /* 0x000000b700b77308 */ /* 0x000ee20000002400 */
[----:B------:R-:W-:Y:S09]  /*10c60*/  FMUL.FTZ R65, R65, R234 ;  /* 0x000000ea41417220 */ /* 0x000ff20000410000 */
        /* <DEDUP_REMOVED lines=56> */
[-C--:B--2---:R-:W-:Y:S02]  /*10ff0*/  IABS R15, R17.reuse ;  /* 0x00000011000f7213 */ /* 0x084fe40000000000 */
[-C--:B------:R-:W-:Y:S02]  /*11000*/  IABS R13, R17.reuse ;  /* 0x00000011000d7213 */ /* 0x080fe40000000000 */
[----:B------:R-:W2:Y:S03]  /*11010*/  I2F.RP R8, R15 ;  /* 0x0000000f00087306 */ /* 0x000ea60000209400 */
[----:B------:R-:W-:Y:S07]  /*11020*/  IMAD.MOV R13, RZ, RZ, -R13 ;  /* 0x000000ffff0d7224 */ /* 0x000fee00078e0a0d */
[----:B--2---:R-:W2:Y:S02]  /*11030*/  MUFU.RCP R4, R8 ;  /* 0x0000000800047308 */ /* 0x004ea40000001000 */
[----:B--2---:R-:W-:Y:S01]  /*11040*/  VIADD R18, R4, 0xffffffe ;  /* 0x0ffffffe04127836 */ /* 0x004fe20000000000 */
[----:B------:R-:W-:Y:S07]  /*11050*/  IADD3 R4, PT, PT, R221, -0x80, RZ ;  /* 0xffffff80dd047810 */ /* 0x000fee0007ffe0ff */
[----:B------:R-:W2:Y:S01]  /*11060*/  F2I.FTZ.U32.TRUNC.NTZ R19, R18 ;  /* 0x0000001200137305 */ /* 0x000ea2000021f000 */
[----:B------:R-:W-:Y:S02]  /*11070*/  IABS R8, R4 ;  /* 0x0000000400087213 */ /* 0x000fe40000000000 */
[----:B------:R-:W-:Y:S01]  /*11080*/  LOP3.LUT R4, R4, R17, RZ, 0x3c, !PT ;  /* 0x0000001104047212 */ /* 0x000fe200078e3cff */
[--C-:B--2---:R-:W-:Y:S02]  /*11090*/  IMAD.MOV R6, RZ, RZ, -R19.reuse ;  /* 0x000000ffff067224 */ /* 0x104fe400078e0a13 */
        /* <DEDUP_REMOVED lines=49> */
.L_x_4774:
[----:B------:R-:W-:Y:S05]  /*113b0*/  BSYNC.RECONVERGENT B0 ;  /* 0x0000000000007941 */ /* 0x000fea0003800200 */
.L_x_4773:
        /* <DEDUP_REMOVED lines=68> */
.L_x_4772:
[----:B------:R-:W-:Y:S05]  /*11800*/  BSYNC.RECONVERGENT B1 ;  /* 0x0000000000017941 */ /* 0x000fea0003800200 */
.L_x_4771:
[----:B--2---:R-:W-:Y:S01]  /*11810*/  IABS R13, R222 ;  /* 0x000000de000d7213 */ /* 0x004fe20000000000 */
[C---:B------:R-:W-:Y:S01]  /*11820*/  VIADD R4, R222.reuse, 0x40 ;  /* 0x00000040de047836 */ /* 0x040fe20000000000 */
[----:B------:R-:W-:Y:S01]  /*11830*/  LOP3.LUT R195, R195, 0x120, R196, 0xf8, !PT ;  /* 0x00000120c3c37812 */ /* 0x000fe200078ef8c4 */
[----:B-1----:R-:W2:Y:S01]  /*11840*/  LD.E R53, desc[UR4][R2.64+0xdc] ;  /* 0x0000dc0402357980 */ /* 0x002ea2000c101900 */
[----:B------:R-:W-:Y:S01]  /*11850*/  I2FP.F32.S32 R13, R13 ;  /* 0x0000000d000d7245 */ /* 0x000fe20000201400 */
[C---:B------:R-:W-:Y:S01]  /*11860*/  VIADD R28, R223.reuse, 0x1 ;  /* 0x00000001df1c7836 */ /* 0x040fe20000000000 */
[----:B------:R-:W-:Y:S01]  /*11870*/  IABS R4, R4 ;  /* 0x0000000400047213 */ /* 0x000fe20000000000 */
[C---:B------:R-:W-:Y:S02]  /*11880*/  VIADD R39, R223.reuse, 0xffffffd8 ;  /* 0xffffffd8df277836 */ /* 0x040fe40000000000 */
[C---:B------:R-:W-:Y:S01]  /*11890*/  VIADD R38, R223.reuse, 0xffffffd9 ;  /* 0xffffffd9df267836 */ /* 0x040fe20000000000 */
[----:B------:R-:W-:Y:S01]  /*118a0*/  I2FP.F32.S32 R4, R4 ;  /* 0x0000000400047245 */ /* 0x000fe20000201400 */
[----:B------:R-:W-:Y:S02]  /*118b0*/  VIADD R0, R222, 0x39 ;  /* 0x00000039de007836 */ /* 0x000fe40000000000 */
[CC--:B------:R-:W-:Y:S01]  /*118c0*/  FFMA.FTZ R5, -R224.reuse, R13.reuse, R5 ;  /* 0x0000000de0057223 */ /* 0x0c0fe20000010105 */
[C---:B------:R-:W-:Y:S02]  /*118d0*/  VIADD R29, R223.reuse, 0xfffffff1 ;  /* 0xfffffff1df1d7836 */ /* 0x040fe40000000000 */
[C---:B------:R-:W-:Y:S01]  /*118e0*/  FFMA.FTZ R56, -R224.reuse, R13, R170 ;  /* 0x0000000de0387223 */ /* 0x040fe200000101aa */
[----:B------:R-:W-:Y:S01]  /*118f0*/  FFMA.FTZ R159, -R224, R4, R159 ;  /* 0x00000004e09f7223 */ /* 0x000fe2000001019f */
[----:B------:R-:W-:Y:S01]  /*11900*/  IABS R0, R0 ;  /* 0x0000000000007213 */ /* 0x000fe20000000000 */
[----:B------:R-:W-:Y:S02]  /*11910*/  VIADD R4, R222, 0x29 ;  /* 0x00000029de047836 */ /* 0x000fe40000000000 */
[C---:B------:R-:W-:Y:S01]  /*11920*/  VIADD R30, R223.reuse, 0xfffffff0 ;  /* 0xfffffff0df1e7836 */ /* 0x040fe20000000000 */
[----:B------:R-:W-:Y:S01]  /*11930*/  I2FP.F32.S32 R0, R0 ;  /* 0x0000000000007245 */ /* 0x000fe20000201400 */
[C---:B------:R-:W-:Y:S01]  /*11940*/  VIADD R22, R223.reuse, 0x11 ;  /* 0x00000011df167836 */ /* 0x040fe20000000000 */
[----:B------:R-:W-:Y:S01]  /*11950*/  IABS R4, R4 ;  /* 0x0000000400047213 */ /* 0x000fe20000000000 */
[C---:B------:R-:W-:Y:S02]  /*11960*/  VIADD R20, R223.reuse, 0x18 ;  /* 0x00000018df147836 */ /* 0x040fe40000000000 */
[----:B------:R-:W-:Y:S01]  /*11970*/  FFMA.FTZ R165, -R224, R0, R165 ;  /* 0x00000000e0a57223 */ /* 0x000fe200000101a5 */
[----:B------:R-:W-:Y:S01]  /*11980*/  I2FP.F32.S32 R4, R4 ;  /* 0x0000000400047245 */ /* 0x000fe20000201400 */
[----:B------:R-:W-:Y:S02]  /*11990*/  VIADD R6, R222, 0x41 ;  /* 0x00000041de067836 */ /* 0x000fe40000000000 */
[----:B------:R-:W-:Y:S01]  /*119a0*/  FFMA.FTZ R153, -R224, R0, R153 ;  /* 0x00000000e0997223 */ /* 0x000fe20000010199 */
[----:B------:R-:W-:Y:S02]  /*119b0*/  VIADD R13, R222, 0x9 ;  /* 0x00000009de0d7836 */ /* 0x000fe40000000000 */
[C---:B------:R-:W-:Y:S01]  /*119c0*/  FFMA.FTZ R169, -R224.reuse, R4, R169 ;  /* 0x00000004e0a97223 */ /* 0x040fe200000101a9 */
[----:B------:R-:W-:Y:S01]  /*119d0*/  IABS R6, R6 ;  /* 0x0000000600067213 */ /* 0x000fe20000000000 */
[----:B------:R-:W-:Y:S01]  /*119e0*/  FFMA.FTZ R181, -R224, R4, R181 ;  /* 0x00000004e0b57223 */ /* 0x000fe200000101b5 */
[----:B------:R-:W-:Y:S01]  /*119f0*/  IABS R13, R13 ;  /* 0x0000000d000d7213 */ /* 0x000fe20000000000 */
[----:B------:R-:W-:Y:S01]  /*11a00*/  VIADD R4, R222, 0x18 ;  /* 0x00000018de047836 */ /* 0x000fe20000000000 */
[----:B------:R-:W-:Y:S01]  /*11a10*/  I2FP.F32.S32 R6, R6 ;  /* 0x0000000600067245 */ /* 0x000fe20000201400 */
[C---:B------:R-:W-:Y:S01]  /*11a20*/  VIADD R52, R223.reuse, 0xffffffc1 ;  /* 0xffffffc1df347836 */ /* 0x040fe20000000000 */
[----:B------:R-:W-:Y:S01]  /*11a30*/  I2FP.F32.S32 R13, R13 ;  /* 0x0000000d000d7245 */ /* 0x000fe20000201400 */
[C---:B------:R-:W-:Y:S01]  /*11a40*/  VIADD R42, R223.reuse, 0xffffffd1 ;  /* 0xffffffd1df2a7836 */ /* 0x040fe20000000000 */
[----:B------:R-:W-:Y:S01]  /*11a50*/  IABS R4, R4 ;  /* 0x0000000400047213 */ /* 0x000fe20000000000 */
[C---:B------:R-:W-:Y:S02]  /*11a60*/  VIADD R35, R223.reuse, 0xffffffe8 ;  /* 0xffffffe8df237836 */ /* 0x040fe40000000000 */
[C---:B------:R-:W-:Y:S01]  /*11a70*/  FFMA.FTZ R157, -R224.reuse, R6, R157 ;  /* 0x00000006e09d7223 */ /* 0x040fe2000001019d */
[C---:B------:R-:W-:Y:S01]  /*11a80*/  VIADD R33, R223.reuse, 0xffffffe9 ;  /* 0xffffffe9df217836 */ /* 0x040fe20000000000 */
[----:B------:R-:W-:Y:S01]  /*11a90*/  I2FP.F32.S32 R4, R4 ;  /* 0x0000000400047245 */ /* 0x000fe20000201400 */
[C---:B------:R-:W-:Y:S02]  /*11aa0*/  VIADD R8, R223.reuse, 0xffffffc0 ;  /* 0xffffffc0df087836 */ /* 0x040fe40000000000 */
[-C--:B------:R-:W-:Y:S01]  /*11ab0*/  FFMA.FTZ R247, -R224, R13.reuse, R247 ;  /* 0x0000000de0f77223 */ /* 0x080fe200000101f7 */
[----:B------:R-:W-:Y:S02]  /*11ac0*/  VIADD R0, R222, 0x31 ;  /* 0x00000031de007836 */ /* 0x000fe40000000000 */
[C---:B------:R-:W-:Y:S01]  /*11ad0*/  FFMA.FTZ R156, -R224.reuse, R13, R156 ;  /* 0x0000000de09c7223 */ /* 0x040fe2000001019c */
[----:B------:R-:W-:Y:S01]  /*11ae0*/  FFMA.FTZ R245, -R224, R4, R245 ;  /* 0x00000004e0f57223 */ /* 0x000fe200000101f5 */
[----:B------:R-:W-:Y:S01]  /*11af0*/  ISETP.GE.AND P4, PT, R8, R210, PT ;  /* 0x000000d20800720c */ /* 0x000fe20003f86270 */
[----:B------:R-:W-:Y:S01]  /*11b00*/  FFMA.FTZ R191, -R224, R4, R191 ;  /* 0x00000004e0bf7223 */ /* 0x000fe200000101bf */
[----:B------:R-:W-:Y:S01]  /*11b10*/  VIADD R10, R222, 0x38 ;  /* 0x00000038de0a7836 */ /* 0x000fe20000000000 */
[----:B------:R-:W-:Y:S01]  /*11b20*/  ISETP.GE.AND P6, PT, R8, R209, PT ;  /* 0x000000d10800720c */ /* 0x000fe20003fc6270 */
[----:B------:R-:W-:Y:S01]  /*11b30*/  VIADD R4, R222, 0xfffffff9 ;  /* 0xfffffff9de047836 */ /* 0x000fe20000000000 */
[----:B------:R-:W-:Y:S01]  /*11b40*/  ISETP.GE.AND P0, PT, R8, R208, PT ;  /* 0x000000d00800720c */ /* 0x000fe20003f06270 */
[----:B------:R-:W-:Y:S01]  /*11b50*/  VIADD R61, R222, 0xfffffff1 ;  /* 0xfffffff1de3d7836 */ /* 0x000fe20000000000 */
[----:B------:R-:W-:Y:S01]  /*11b60*/  ISETP.GE.AND P5, PT, R8, R207, PT ;  /* 0x000000cf0800720c */ /* 0x000fe20003fa6270 */
[----:B------:R-:W-:Y:S01]  /*11b70*/  VIADD R26, R223, 0xfffffff9 ;  /* 0xfffffff9df1a7836 */ /* 0x000fe20000000000 */
        /* <DEDUP_REMOVED lines=8> */
[----:B------:R-:W-:Y:S01]  /*11c00*/  IABS R61, R61 ;  /* 0x0000003d003d7213 */ /* 0x000fe20000000000 */
[----:B------:R-:W-:Y:S01]  /*11c10*/  VIADD R15, R222, 0x1 ;  /* 0x00000001de0f7836 */ /* 0x000fe20000000000 */
[----:B------:R-:W-:Y:S01]  /*11c20*/  ISETP.GE.AND P1, PT, R26, R210, PT ;  /* 0x000000d21a00720c */ /* 0x000fe20003f26270 */
[C---:B------:R-:W-:Y:S01]  /*11c30*/  FFMA.FTZ R161, -R224.reuse, R0, R161 ;  /* 0x00000000e0a17223 */ /* 0x040fe200000101a1 */
[----:B------:R-:W-:Y:S01]  /*11c40*/  I2FP.F32.S32 R10, R10 ;  /* 0x0000000a000a7245 */ /* 0x000fe20000201400 */
[----:B------:R-:W-:Y:S01]  /*11c50*/  FFMA.FTZ R173, -R224, R0, R173 ;  /* 0x00000000e0ad7223 */ /* 0x000fe200000101ad */
[----:B------:R-:W-:Y:S01]  /*11c60*/  IABS R8, R8 ;  /* 0x0000000800087213 */ /* 0x000fe20000000000 */
[C---:B------:R-:W-:Y:S01]  /*11c70*/  VIADD R59, R222.reuse, 0xffffffe9 ;  /* 0xffffffe9de3b7836 */ /* 0x040fe20000000000 */
[----:B------:R-:W-:Y:S01]  /*11c80*/  I2FP.F32.S32 R13, R4 ;  /* 0x00000004000d7245 */ /* 0x000fe20000201400 */
[----:B------:R-:W-:Y:S01]  /*11c90*/  VIADD R4, R222, 0xffffffd9 ;  /* 0xffffffd9de047836 */ /* 0x000fe20000000000 */
[----:B------:R-:W-:Y:S01]  /*11ca0*/  I2FP.F32.S32 R61, R61 ;  /* 0x0000003d003d7245 */ /* 0x000fe20000201400 */
[CC--:B------:R-:W-:Y:S01]  /*11cb0*/  FFMA.FTZ R155, -R224.reuse, R10.reuse, R155 ;  /* 0x0000000ae09b7223 */ /* 0x0c0fe2000001019b */
[----:B------:R-:W-:Y:S01]  /*11cc0*/  FSEL R57, R5, -INF , P1 ;  /* 0xff80000005397808 */ /* 0x000fe20000800000 */
[----:B------:R-:W-:Y:S01]  /*11cd0*/  FFMA.FTZ R167, -R224, R10, R167 ;  /* 0x0000000ae0a77223 */ /* 0x000fe200000101a7 */
[----:B------:R-:W-:Y:S01]  /*11ce0*/  ISETP.GE.AND P1, PT, R28, R208, PT ;  /* 0x000000d01c00720c */ /* 0x000fe20003f26270 */
[----:B------:R-:W-:Y:S01]  /*11cf0*/  VIADD R10, R222, 0x21 ;  /* 0x00000021de0a7836 */ /* 0x000fe20000000000 */
[----:B------:R-:W-:Y:S01]  /*11d00*/  IABS R58, R58 ;  /* 0x0000003a003a7213 */ /* 0x000fe20000000000 */
[CC--:B------:R-:W-:Y:S01]  /*11d10*/  FFMA.FTZ R9, -R224.reuse, R61.reuse, R9 ;  /* 0x0000003de0097223 */ /* 0x0c0fe20000010109 */
[----:B------:R-:W-:Y:S01]  /*11d20*/  I2FP.F32.S32 R0, R8 ;  /* 0x0000000800007245 */ /* 0x000fe20000201400 */
[C---:B------:R-:W-:Y:S01]  /*11d30*/  FFMA.FTZ R61, -R224.reuse, R61, R46 ;  /* 0x0000003de03d7223 */ /* 0x040fe2000001012e */
[----:B------:R-:W-:Y:S01]  /*11d40*/  IABS R6, R6 ;  /* 0x0000000600067213 */ /* 0x000fe20000000000 */
[C---:B------:R-:W-:Y:S01]  /*11d50*/  VIADD R46, R223.reuse, 0xffffffc9 ;  /* 0xffffffc9df2e7836 */ /* 0x040fe20000000000 */
[----:B------:R-:W-:Y:S01]  /*11d60*/  IABS R4, R4 ;  /* 0x0000000400047213 */ /* 0x000fe20000000000 */
[C---:B------:R-:W-:Y:S01]  /*11d70*/  FFMA.FTZ R171, -R224.reuse, R0, R171 ;  /* 0x00000000e0ab7223 */ /* 0x040fe200000101ab */
[----:B------:R-:W-:Y:S01]  /*11d80*/  I2FP.F32.S32 R58, R58 ;  /* 0x0000003a003a7245 */ /* 0x000fe20000201400 */
[----:B------:R-:W-:Y:S01]  /*11d90*/  FFMA.FTZ R183, -R224, R0, R183 ;  /* 0x00000000e0b77223 */ /* 0x000fe200000101b7 */
[----:B------:R-:W-:Y:S01]  /*11da0*/  FSEL R56, R56, -INF , P1 ;  /* 0xff80000038387808 */ /* 0x000fe20000800000 */
[----:B------:R-:W-:Y:S01]  /*11db0*/  VIADD R0, R222, 0x20 ;  /* 0x00000020de007836 */ /* 0x000fe20000000000 */
[----:B------:R-:W-:Y:S01]  /*11dc0*/  I2FP.F32.S32 R6, R6 ;  /* 0x0000000600067245 */ /* 0x000fe20000201400 */
[C---:B------:R-:W-:Y:S01]  /*11dd0*/  FFMA.FTZ R166, -R224.reuse, R13, R166 ;  /* 0x0000000de0a67223 */ /* 0x040fe200000101a6 */
[----:B------:R-:W-:Y:S01]  /*11de0*/  IABS R17, R17 ;  /* 0x0000001100117213 */ /* 0x000fe20000000000 */
[----:B------:R-:W-:Y:S01]  /*11df0*/  FFMA.FTZ R160, -R224, R13, R160 ;  /* 0x0000000de0a07223 */ /* 0x000fe200000101a0 */
[----:B------:R-:W-:Y:S01]  /*11e00*/  ISETP.GE.AND P1, PT, R52, R210, PT ;  /* 0x000000d23400720c */ /* 0x000fe20003f26270 */
[C---:B------:R-:W-:Y:S01]  /*11e10*/  FFMA.FTZ R64, -R224.reuse, R58, R45 ;  /* 0x0000003ae0407223 */ /* 0x040fe2000001012d */
[----:B------:R-:W-:Y:S01]  /*11e20*/  I2FP.F32.S32 R4, R4 ;  /* 0x0000000400047245 */ /* 0x000fe20000201400 */
[----:B------:R-:W-:Y:S01]  /*11e30*/  FFMA.FTZ R163, -R224, R6, R163 ;  /* 0x00000006e0a37223 */ /* 0x000fe200000101a3 */
[----:B------:R-:W-:Y:S01]  /*11e40*/  IABS R10, R10 ;  /* 0x0000000a000a7213 */ /* 0x000fe20000000000 */
[----:B------:R-:W-:Y:S01]  /*11e50*/  VIADD R13, R222, 0xfffffff0 ;  /* 0xfffffff0de0d7836 */ /* 0x000fe20000000000 */
[----:B------:R-:W-:Y:S01]  /*11e60*/  I2FP.F32.S32 R17, R17 ;  /* 0x0000001100117245 */ /* 0x000fe20000201400 */
[----:B------:R-:W-:Y:S01]  /*11e70*/  VIADD R45, R223, 0xffffffd0 ;  /* 0xffffffd0df2d7836 */ /* 0x000fe20000000000 */
[----:B------:R-:W-:Y:S01]  /*11e80*/  FSEL R19, R155, -INF , P1 ;  /* 0xff8000009b137808 */ /* 0x000fe20000800000 */
[----:B------:R-:W-:Y:S01]  /*11e90*/  FFMA.FTZ R151, -R224, R4, R151 ;  /* 0x00000004e0977223 */ /* 0x000fe20000010197 */
[----:B------:R-:W-:Y:S01]  /*11ea0*/  ISETP.GE.AND P1, PT, R46, R210, PT ;  /* 0x000000d22e00720c */ /* 0x000fe20003f26270 */
[----:B------:R-:W-:Y:S01]  /*11eb0*/  VIADD R8, R222, 0x11 ;  /* 0x00000011de087836 */ /* 0x000fe20000000000 */
[----:B------:R-:W-:Y:S01]  /*11ec0*/  IABS R0, R0 ;  /* 0x0000000000007213 */ /* 0x000fe20000000000 */
[C---:B------:R-:W-:Y:S01]  /*11ed0*/  FFMA.FTZ R139, -R224.reuse, R4, R139 ;  /* 0x00000004e08b7223 */ /* 0x040fe2000001018b */
[----:B------:R-:W-:Y:S01]  /*11ee0*/  I2FP.F32.S32 R10, R10 ;  /* 0x0000000a000a7245 */ /* 0x000fe20000201400 */
[CC--:B------:R-:W-:Y:S01]  /*11ef0*/  FFMA.FTZ R241, -R224.reuse, R17.reuse, R241 ;  /* 0x00000011e0f17223 */ /* 0x0c0fe200000101f1 */
[----:B------:R-:W-:Y:S01]  /*11f00*/  FFMA.FTZ R152, -R224, R17, R152 ;  /* 0x00000011e0987223 */ /* 0x000fe20000010198 */
[----:B------:R-:W-:Y:S01]  /*11f10*/  IABS R15, R15 ;  /* 0x0000000f000f7213 */ /* 0x000fe20000000000 */
[----:B------:R-:W-:Y:S01]  /*11f20*/  VIADD R4, R222, 0xffffffc9 ;  /* 0xffffffc9de047836 */ /* 0x000fe20000000000 */
[----:B------:R-:W-:Y:S01]  /*11f30*/  FSEL R17, R163, -INF , P1 ;  /* 0xff800000a3117808 */ /* 0x000fe20000800000 */
[CC--:B------:R-:W-:Y:S01]  /*11f40*/  FFMA.FTZ R177, -R224.reuse, R10.reuse, R177 ;  /* 0x0000000ae0b17223 */ /* 0x0c0fe200000101b1 */
[----:B------:R-:W-:Y:S01]  /*11f50*/  IABS R13, R13 ;  /* 0x0000000d000d7213 */ /* 0x000fe20000000000 */
[----:B------:R-:W-:Y:S01]  /*11f60*/  FFMA.FTZ R235, -R224, R10, R235 ;  /* 0x0000000ae0eb7223 */ /* 0x000fe200000101eb */
[----:B------:R-:W-:Y:S01]  /*11f70*/  IABS R59, R59 ;  /* 0x0000003b003b7213 */ /* 0x000fe20000000000 */
[----:B------:R-:W-:Y:S01]  /*11f80*/  VIADD R10, R222, 0xffffffe1 ;  /* 0xffffffe1de0a7836 */ /* 0x000fe20000000000 */
[----:B------:R-:W-:Y:S01]  /*11f90*/  ISETP.GE.AND P1, PT, R45, R210, PT ;  /* 0x000000d22d00720c */ /* 0x000fe20003f26270 */
[----:B------:R-:W-:Y:S01]  /*11fa0*/  FFMA.FTZ R175, -R224, R6, R175 ;  /* 0x00000006e0af7223 */ /* 0x000fe200000101af */
[----:B------:R-:W-:Y:S01]  /*11fb0*/  I2FP.F32.S32 R0, R0 ;  /* 0x0000000000007245 */ /* 0x000fe20000201400 */
[----:B------:R-:W-:Y:S01]  /*11fc0*/  VIADD R6, R222, 0x19 ;  /* 0x00000019de067836 */ /* 0x000fe20000000000 */
[----:B------:R-:W-:Y:S01]  /*11fd0*/  I2FP.F32.S32 R15, R15 ;  /* 0x0000000f000f7245 */ /* 0x000fe20000201400 */
[----:B------:R-:W-:Y:S01]  /*11fe0*/  VIADD R27, R223, 0xfffffff8 ;  /* 0xfffffff8df1b7836 */ /* 0x000fe20000000000 */
[----:B------:R-:W-:Y:S01]  /*11ff0*/  IABS R8, R8 ;  /* 0x0000000800087213 */ /* 0x000fe20000000000 */
[CC--:B------:R-:W-:Y:S01]  /*12000*/  FFMA.FTZ R237, -R224.reuse, R0.reuse, R237 ;  /* 0x00000000e0ed7223 */ /* 0x0c0fe200000101ed */
[----:B------:R-:W-:Y:S01]  /*12010*/  I2FP.F32.S32 R13, R13 ;  /* 0x0000000d000d7245 */ /* 0x000fe20000201400 */
[C---:B------:R-:W-:Y:S01]  /*12020*/  FFMA.FTZ R179, -R224.reuse, R0, R179 ;  /* 0x00000000e0b37223 */ /* 0x040fe200000101b3 */
[----:B------:R-:W-:Y:S01]  /*12030*/  I2FP.F32.S32 R59, R59 ;  /* 0x0000003b003b7245 */ /* 0x000fe20000201400 */
[CC--:B------:R-:W-:Y:S01]  /*12040*/  FFMA.FTZ R154, -R224.reuse, R15.reuse, R154 ;  /* 0x0000000fe09a7223 */ /* 0x0c0fe2000001019a */
[----:B------:R-:W-:Y:S01]  /*12050*/  IABS R4, R4 ;  /* 0x0000000400047213 */ /* 0x000fe20000000000 */
[C---:B------:R-:W-:Y:S01]  /*12060*/  FFMA.FTZ R162, -R224.reuse, R15, R162 ;  /* 0x0000000fe0a27223 */ /* 0x040fe200000101a2 */
[----:B------:R-:W-:Y:S01]  /*12070*/  FSEL R40, R169, -INF , P1 ;  /* 0xff800000a9287808 */ /* 0x000fe20000800000 */
[----:B------:R-:W-:Y:S01]  /*12080*/  FFMA.FTZ R60, -R224, R13, R47 ;  /* 0x0000000de03c7223 */ /* 0x000fe2000001012f */
[----:B------:R-:W-:Y:S01]  /*12090*/  ISETP.GE.AND P1, PT, R46, R208, PT ;  /* 0x000000d02e00720c */ /* 0x000fe20003f26270 */
[-C--:B------:R-:W-:Y:S01]  /*120a0*/  FFMA.FTZ R44, -R224, R59.reuse, R44 ;  /* 0x0000003be02c7223 */ /* 0x080fe2000001012c */
[----:B------:R-:W-:Y:S01]  /*120b0*/  I2FP.F32.S32 R0, R8 ;  /* 0x0000000800007245 */ /* 0x000fe20000201400 */
[C---:B------:R-:W-:Y:S01]  /*120c0*/  VIADD R8, R222.reuse, 0xffffffc0 ;  /* 0xffffffc0de087836 */ /* 0x040fe20000000000 */
[----:B------:R-:W-:Y:S01]  /*120d0*/  I2FP.F32.S32 R4, R4 ;  /* 0x0000000400047245 */ /* 0x000fe20000201400 */
[----:B------:R-:W-:Y:S01]  /*120e0*/  VIADD R15, R222, 0xfffffff8 ;  /* 0xfffffff8de0f7836 */ /* 0x000fe20000000000 */
[----:B------:R-:W-:Y:S01]  /*120f0*/  IABS R10, R10 ;  /* 0x0000000a000a7213 */ /* 0x000fe20000000000 */
[----:B------:R-:W-:Y:S02]  /*12100*/  VIADD R47, R223, 0xffffffc8 ;  /* 0xffffffc8df2f7836 */ /* 0x000fe40000000000 */
[C---:B------:R-:W-:Y:S01]  /*12110*/  FFMA.FTZ R59, -R224.reuse, R59, R36 ;  /* 0x0000003be03b7223 */ /* 0x040fe20000010124 */
[----:B------:R-:W-:Y:S01]  /*12120*/  FSEL R167, R167, -INF , P1 ;  /* 0xff800000a7a77808 */ /* 0x000fe20000800000 */
[----:B------:R-:W-:Y:S01]  /*12130*/  VIADD R36, R223, 0xffffffe1 ;  /* 0xffffffe1df247836 */ /* 0x000fe20000000000 */
[----:B------:R-:W-:Y:S01]  /*12140*/  ISETP.GE.AND P1, PT, R45, R208, PT ;  /* 0x000000d02d00720c */ /* 0x000fe20003f26270 */
[C---:B------:R-:W-:Y:S01]  /*12150*/  FFMA.FTZ R55, -R224.reuse, R4, R55 ;  /* 0x00000004e0377223 */ /* 0x040fe20000010137 */
[----:B------:R-:W-:Y:S01]  /*12160*/  I2FP.F32.S32 R10, R10 ;  /* 0x0000000a000a7245 */ /* 0x000fe20000201400 */
[C---:B------:R-:W-:Y:S01]  /*12170*/  FFMA.FTZ R135, -R224.reuse, R4, R135 ;  /* 0x00000004e0877223 */ /* 0x040fe20000010187 */
[----:B------:R-:W-:Y:S01]  /*12180*/  IABS R8, R8 ;  /* 0x0000000800087213 */ /* 0x000fe20000000000 */
[CC--:B------:R-:W-:Y:S01]  /*12190*/  FFMA.FTZ R239, -R224.reuse, R0.reuse, R239 ;  /* 0x00000000e0ef7223 */ /* 0x0c0fe200000101ef */
[----:B------:R-:W-:Y:S01]  /*121a0*/  FSEL R21, R153, -INF , P4 ;  /* 0xff80000099157808 */ /* 0x000fe20002000000 */
[----:B------:R-:W-:Y:S01]  /*121b0*/  FFMA.FTZ R251, -R224, R0, R251 ;  /* 0x00000000e0fb7223 */ /* 0x000fe200000101fb */
[----:B------:R-:W-:Y:S01]  /*121c0*/  FSEL R4, R157, -INF , P0 ;  /* 0xff8000009d047808 */ /* 0x000fe20000000000 */
[----:B------:R-:W-:Y:S01]  /*121d0*/  VIADD R0, R222, 0x8 ;  /* 0x00000008de007836 */ /* 0x000fe20000000000 */
[----:B------:R-:W-:Y:S01]  /*121e0*/  IABS R15, R15 ;  /* 0x0000000f000f7213 */ /* 0x000fe20000000000 */
[C---:B------:R-:W-:Y:S01]  /*121f0*/  FFMA.FTZ R63, -R224.reuse, R10, R11 ;  /* 0x0000000ae03f7223 */ /* 0x040fe2000001010b */
[-C--:B------:R-:W-:Y:S01]  /*12200*/  ISETP.GE.AND P4, PT, R47, R210.reuse, PT ;  /* 0x000000d22f00720c */ /* 0x080fe20003f86270 */
[----:B------:R-:W-:Y:S01]  /*12210*/  FFMA.FTZ R164, -R224, R13, R164 ;  /* 0x0000000de0a47223 */ /* 0x000fe200000101a4 */
[-C--:B------:R-:W-:Y:S01]  /*12220*/  ISETP.GE.AND P0, PT, R42, R210.reuse, PT ;  /* 0x000000d22a00720c */ /* 0x080fe20003f06270 */
[----:B------:R-:W-:Y:S01]  /*12230*/  IMAD.MOV.U32 R11, RZ, RZ, R8 ;  /* 0x000000ffff0b7224 */ /* 0x000fe200078e0008 */
[----:B------:R-:W-:Y:S01]  /*12240*/  FSEL R41, R173, -INF , P1 ;  /* 0xff800000ad297808 */ /* 0x000fe20000800000 */
[C---:B------:R-:W-:Y:S01]  /*12250*/  VIADD R25, R223.reuse, 0x8 ;  /* 0x00000008df197836 */ /* 0x040fe20000000000 */
[----:B------:R-:W-:Y:S01]  /*12260*/  ISETP.GE.AND P1, PT, R36, R210, PT ;  /* 0x000000d22400720c */ /* 0x000fe20003f26270 */
[----:B------:R-:W-:Y:S01]  /*12270*/  VIADD R23, R223, 0x10 ;  /* 0x00000010df177836 */ /* 0x000fe20000000000 */
[----:B------:R-:W-:Y:S01]  /*12280*/  I2FP.F32.S32 R15, R15 ;  /* 0x0000000f000f7245 */ /* 0x000fe20000201400 */
[C---:B------:R-:W-:Y:S01]  /*12290*/  FFMA.FTZ R58, -R224.reuse, R58, R49 ;  /* 0x0000003ae03a7223 */ /* 0x040fe20000010131 */
[----:B------:R-:W-:Y:S01]  /*122a0*/  FSEL R13, R161, -INF , P4 ;  /* 0xff800000a10d7808 */ /* 0x000fe20002000000 */
[----:B------:R-:W-:Y:S01]  /*122b0*/  VIADD R24, R223, 0x9 ;  /* 0x00000009df187836 */ /* 0x000fe20000000000 */
[----:B------:R-:W-:Y:S01]  /*122c0*/  FSEL R43, R171, -INF , P0 ;  /* 0xff800000ab2b7808 */ /* 0x000fe20000000000 */
[CC--:B------:R-:W-:Y:S01]  /*122d0*/  FFMA.FTZ R7, -R224.reuse, R15.reuse, R7 ;  /* 0x0000000fe0077223 */ /* 0x0c0fe20000010107 */
[----:B------:R-:W-:Y:S01]  /*122e0*/  ISETP.GE.AND P0, PT, R39, R210, PT ;  /* 0x000000d22700720c */ /* 0x000fe20003f06270 */
[----:B------:R-:W-:Y:S01]  /*122f0*/  FFMA.FTZ R168, -R224, R15, R168 ;  /* 0x0000000fe0a87223 */ /* 0x000fe200000101a8 */
[----:B------:R-:W-:Y:S01]  /*12300*/  ISETP.GE.AND P4, PT, R52, R208, PT ;  /* 0x000000d03400720c */ /* 0x000fe20003f86270 */
[----:B------:R-:W-:Y:S01]  /*12310*/  VIADD R8, R222, 0xffffffd1 ;  /* 0xffffffd1de087836 */ /* 0x000fe20000000000 */
[----:B------:R-:W-:Y:S01]  /*12320*/  FSEL R132, R191, -INF , P1 ;  /* 0xff800000bf847808 */ /* 0x000fe20000800000 */
[----:B------:R-:W-:Y:S01]  /*12330*/  VIADD R14, R223, 0x21 ;  /* 0x00000021df0e7836 */ /* 0x000fe20000000000 */
[----:B------:R-:W-:Y:S01]  /*12340*/  ISETP.GE.AND P1, PT, R35, R210, PT ;  /* 0x000000d22300720c */ /* 0x000fe20003f26270 */
[----:B------:R-:W-:Y:S01]  /*12350*/  FFMA.FTZ R147, -R224, R10, R147 ;  /* 0x0000000ae0937223 */ /* 0x000fe20000010193 */
[----:B------:R-:W-:Y:S01]  /*12360*/  IABS R0, R0 ;  /* 0x0000000000007213 */ /* 0x000fe20000000000 */
[----:B------:R-:W-:Y:S01]  /*12370*/  VIADD R12, R223, 0x28 ;  /* 0x00000028df0c7836 */ /* 0x000fe20000000000 */
[----:B------:R-:W-:Y:S01]  /*12380*/  I2FP.F32.S32 R11, R11 ;  /* 0x0000000b000b7245 */ /* 0x000fe20000201400 */
[----:B------:R-:W-:Y:S01]  /*12390*/  VIADD R10, R222, 0xffffffc1 ;  /* 0xffffffc1de0a7836 */ /* 0x000fe20000000000 */
[----:B------:R-:W-:Y:S01]  /*123a0*/  FSEL R15, R159, -INF , P4 ;  /* 0xff8000009f0f7808 */ /* 0x000fe20002000000 */
[----:B------:R-:W-:Y:S01]  /*123b0*/  VIADD R18, R223, 0x19 ;  /* 0x00000019df127836 */ /* 0x000fe20000000000 */
[----:B------:R-:W-:Y:S01]  /*123c0*/  FSEL R50, R177, -INF , P0 ;  /* 0xff800000b1327808 */ /* 0x000fe20000000000 */
[----:B------:R-:W-:Y:S01]  /*123d0*/  FFMA.FTZ R124, -R224, R11, R124 ;  /* 0x0000000be07c7223 */ /* 0x000fe2000001017c */
[-C--:B------:R-:W-:Y:S01]  /*123e0*/  ISETP.GE.AND P4, PT, R47, R208.reuse, PT ;  /* 0x000000d02f00720c */ /* 0x080fe20003f86270 */
[C---:B------:R-:W-:Y:S01]  /*123f0*/  VIADD R16, R223.reuse, 0x20 ;  /* 0x00000020df107836 */ /* 0x040fe20000000000 */
[----:B------:R-:W-:Y:S01]  /*12400*/  ISETP.GE.AND P0, PT, R42, R208, PT ;  /* 0x000000d02a00720c */ /* 0x000fe20003f06270 */
[----:B------:R-:W-:Y:S01]  /*12410*/  VIADD R5, R223, 0x39 ;  /* 0x00000039df057836 */ /* 0x000fe20000000000 */
[----:B------:R-:W-:Y:S01]  /*12420*/  FSEL R34, R239, -INF , P1 ;  /* 0xff800000ef227808 */ /* 0x000fe20000800000 */
[----:B------:R-:W-:Y:S01]  /*12430*/  VIADD R221, R221, 0xffffff80 ;  /* 0xffffff80dddd7836 */ /* 0x000fe20000000000 */
[----:B------:R-:W-:Y:S02]  /*12440*/  I2FP.F32.S32 R0, R0 ;  /* 0x0000000000007245 */ /* 0x000fe40000201400 */
[----:B------:R-:W-:Y:S02]  /*12450*/  ISETP.GE.AND P1, PT, R36, R208, PT ;  /* 0x000000d02400720c */ /* 0x000fe40003f26270 */
[----:B------:R-:W-:Y:S01]  /*12460*/  FSEL R11, R165, -INF , P4 ;  /* 0xff800000a50b7808 */ /* 0x000fe20002000000 */
[CC--:B------:R-:W-:Y:S01]  /*12470*/  FFMA.FTZ R249, -R224.reuse, R0.reuse, R249 ;  /* 0x00000000e0f97223 */ /* 0x0c0fe200000101f9 */
[----:B------:R-:W-:Y:S01]  /*12480*/  FSEL R136, R175, -INF , P0 ;  /* 0xff800000af887808 */ /* 0x000fe20000000000 */
[----:B------:R-:W-:Y:S01]  /*12490*/  FFMA.FTZ R158, -R224, R0, R158 ;  /* 0x00000000e09e7223 */ /* 0x000fe2000001019e */
[----:B------:R-:W-:Y:S01]  /*124a0*/  ISETP.GE.AND P4, PT, R38, R210, PT ;  /* 0x000000d22600720c */ /* 0x000fe20003f86270 */
[----:B------:R-:W-:Y:S01]  /*124b0*/  VIADD R0, R222, 0xffffffd8 ;  /* 0xffffffd8de007836 */ /* 0x000fe20000000000 */
[----:B------:R-:W-:Y:S02]  /*124c0*/  ISETP.GE.AND P0, PT, R39, R208, PT ;  /* 0x000000d02700720c */ /* 0x000fe40003f06270 */
[----:B------:R-:W-:Y:S02]  /*124d0*/  FSEL R31, R237, -INF , P1 ;  /* 0xff800000ed1f7808 */ /* 0x000fe40000800000 */
[----:B------:R-:W-:Y:S02]  /*124e0*/  IABS R6, R6 ;  /* 0x0000000600067213 */ /* 0x000fe40000000000 */
[----:B------:R-:W-:Y:S02]  /*124f0*/  ISETP.GE.AND P1, PT, R29, R210, PT ;  /* 0x000000d21d00720c */ /* 0x000fe40003f26270 */
[----:B------:R-:W-:Y:S02]  /*12500*/  FSEL R48, R179, -INF , P4 ;  /* 0xff800000b3307808 */ /* 0x000fe40002000000 */
[----:B------:R-:W-:Y:S02]  /*12510*/  FSEL R51, R181, -INF , P0 ;  /* 0xff800000b5337808 */ /* 0x000fe40000000000 */
[----:B------:R-:W-:Y:S02]  /*12520*/  I2FP.F32.S32 R6, R6 ;  /* 0x0000000600067245 */ /* 0x000fe40000201400 */
[----:B------:R-:W-:Y:S02]  /*12530*/  ISETP.GE.AND P0, PT, R33, R210, PT ;  /* 0x000000d22100720c */ /* 0x000fe40003f06270 */
[----:B------:R-:W-:Y:S01]  /*12540*/  FSEL R179, R249, -INF , P1 ;  /* 0xff800000f9b37808 */ /* 0x000fe20000800000 */
[C---:B------:R-:W-:Y:S01]  /*12550*/  FFMA.FTZ R189, -R224.reuse, R6, R189 ;  /* 0x00000006e0bd7223 */ /* 0x040fe200000101bd */
[----:B------:R-:W-:Y:S01]  /*12560*/  ISETP.GE.AND P1, PT, R33, R208, PT ;  /* 0x000000d02100720c */ /* 0x000fe20003f26270 */
[----:B------:R-:W-:Y:S01]  /*12570*/  FFMA.FTZ R243, -R224, R6, R243 ;  /* 0x00000006e0f37223 */ /* 0x000fe200000101f3 */
[----:B------:R-:W-:Y:S01]  /*12580*/  FSEL R32, R241, -INF , P0 ;  /* 0xff800000f1207808 */ /* 0x000fe20000000000 */
[----:B------:R-:W-:Y:S01]  /*12590*/  VIADD R6, R222, 0xffffffe0 ;  /* 0xffffffe0de067836 */ /* 0x000fe20000000000 */
[----:B------:R-:W-:Y:S02]  /*125a0*/  FSEL R241, R245, -INF , P1 ;  /* 0xff800000f5f17808 */ /* 0x000fe40000800000 */
[----:B------:R-:W-:Y:S02]  /*125b0*/  ISETP.GE.AND P1, PT, R27, R210, PT ;  /* 0x000000d21b00720c */ /* 0x000fe40003f26270 */
[----:B------:R-:W-:Y:S02]  /*125c0*/  IABS R6, R6 ;  /* 0x0000000600067213 */ /* 0x000fe40000000000 */
[----:B------:R-:W-:Y:S02]  /*125d0*/  FSEL R154, R154, -INF , P1 ;  /* 0xff8000009a9a7808 */ /* 0x000fe40000800000 */
[----:B------:R-:W-:Y:S02]  /*125e0*/  ISETP.GE.AND P1, PT, R30, R208, PT ;  /* 0x000000d01e00720c */ /* 0x000fe40003f26270 */
[----:B------:R-:W-:Y:S02]  /*125f0*/  I2FP.F32.S32 R6, R6 ;  /* 0x0000000600067245 */ /* 0x000fe40000201400 */
[----:B------:R-:W-:Y:S02]  /*12600*/  FSEL R237, R251, -INF , P1 ;  /* 0xff800000fbed7808 */ /* 0x000fe40000800000 */
[----:B------:R-:W-:Y:S01]  /*12610*/  ISETP.GE.AND P1, PT, R29, R208, PT ;  /* 0x000000d01d00720c */ /* 0x000fe20003f26270 */
[C---:B------:R-:W-:Y:S01]  /*12620*/  FFMA.FTZ R62, -R224.reuse, R6, R37 ;  /* 0x00000006e03e7223 */ /* 0x040fe20000010125 */
[----:B------:R-:W-:Y:S01]  /*12630*/  VIADD R37, R223, 0xffffffe0 ;  /* 0xffffffe0df257836 */ /* 0x000fe20000000000 */
[----:B------:R-:W-:Y:S01]  /*12640*/  IABS R0, R0 ;  /* 0x0000000000007213 */ /* 0x000fe20000000000 */
[----:B------:R-:W-:Y:S01]  /*12650*/  FFMA.FTZ R143, -R224, R6, R143 ;  /* 0x00000006e08f7223 */ /* 0x000fe2000001018f */
[----:B------:R-:W-:Y:S01]  /*12660*/  FSEL R152, R152, -INF , P1 ;  /* 0xff80000098987808 */ /* 0x000fe20000800000 */
[----:B------:R-:W-:Y:S01]  /*12670*/  VIADD R6, R222, 0xffffffd0 ;  /* 0xffffffd0de067836 */ /* 0x000fe20000000000 */
[-C--:B------:R-:W-:Y:S02]  /*12680*/  ISETP.GE.AND P1, PT, R28, R210.reuse, PT ;  /* 0x000000d21c00720c */ /* 0x080fe40003f26270 */
[----:B------:R-:W-:Y:S02]  /*12690*/  ISETP.GE.AND P4, PT, R37, R210, PT ;  /* 0x000000d22500720c */ /* 0x000fe40003f86270 */
[----:B------:R-:W-:Y:S02]  /*126a0*/  FSEL R7, R7, -INF , P1 ;  /* 0xff80000007077808 */ /* 0x000fe40000800000 */
[-C--:B------:R-:W-:Y:S02]  /*126b0*/  ISETP.GE.AND P1, PT, R27, R208.reuse, PT ;  /* 0x000000d01b00720c */ /* 0x080fe40003f26270 */
[----:B------:R-:W-:Y:S02]  /*126c0*/  FSEL R134, R189, -INF , P4 ;  /* 0xff800000bd867808 */ /* 0x000fe40002000000 */
[----:B------:R-:W-:Y:S02]  /*126d0*/  ISETP.GE.AND P4, PT, R38, R208, PT ;  /* 0x000000d02600720c */ /* 0x000fe40003f86270 */
[----:B------:R-:W-:Y:S02]  /*126e0*/  FSEL R156, R156, -INF , P1 ;  /* 0xff8000009c9c7808 */ /* 0x000fe40000800000 */
[-C--:B------:R-:W-:Y:S02]  /*126f0*/  ISETP.GE.AND P1, PT, R25, R210.reuse, PT ;  /* 0x000000d21900720c */ /* 0x080fe40003f26270 */
[----:B------:R-:W-:Y:S02]  /*12700*/  FSEL R49, R183, -INF , P4 ;  /* 0xff800000b7317808 */ /* 0x000fe40002000000 */
[----:B------:R-:W-:Y:S02]  /*12710*/  FSEL R183, R9, -INF , P1 ;  /* 0xff80000009b77808 */ /* 0x000fe40000800000 */
[----:B------:R-:W-:Y:S02]  /*12720*/  ISETP.GE.AND P1, PT, R23, R210, PT ;  /* 0x000000d21700720c */ /* 0x000fe40003f26270 */
[----:B------:R-:W-:Y:S02]  /*12730*/  I2FP.F32.S32 R0, R0 ;  /* 0x0000000000007245 */ /* 0x000fe40000201400 */
[----:B------:R-:W-:Y:S02]  /*12740*/  FSEL R44, R44, -INF , P1 ;  /* 0xff8000002c2c7808 */ /* 0x000fe40000800000 */
[----:B------:R-:W-:Y:S01]  /*12750*/  ISETP.GE.AND P1, PT, R24, R208, PT ;  /* 0x000000d01800720c */ /* 0x000fe20003f26270 */
[C---:B------:R-:W-:Y:S01]  /*12760*/  FFMA.FTZ R149, -R224.reuse, R0, R149 ;  /* 0x00000000e0957223 */ /* 0x040fe20000010195 */
[----:B------:R-:W-:Y:S01]  /*12770*/  ISETP.GE.AND P4, PT, R37, R208, PT ;  /* 0x000000d02500720c */ /* 0x000fe20003f86270 */
[----:B------:R-:W-:Y:S01]  /*12780*/  FFMA.FTZ R137, -R224, R0, R137 ;  /* 0x00000000e0897223 */ /* 0x000fe20000010189 */
[----:B------:R-:W-:Y:S01]  /*12790*/  FSEL R168, R168, -INF , P1 ;  /* 0xff800000a8a87808 */ /* 0x000fe20000800000 */
[C---:B------:R-:W-:Y:S01]  /*127a0*/  VIADD R0, R222.reuse, 0xffffffc8 ;  /* 0xffffffc8de007836 */ /* 0x040fe20000000000 */
[----:B------:R-:W-:Y:S01]  /*127b0*/  ISETP.GE.AND P1, PT, R23, R208, PT ;  /* 0x000000d01700720c */ /* 0x000fe20003f26270 */
[----:B------:R-:W-:Y:S01]  /*127c0*/  VIADD R222, R222, 0x80 ;  /* 0x00000080dede7836 */ /* 0x000fe20000000000 */
[----:B------:R-:W-:Y:S02]  /*127d0*/  IABS R8, R8 ;  /* 0x0000000800087213 */ /* 0x000fe40000000000 */
        /* <DEDUP_REMOVED lines=8> */
[C---:B------:R-:W-:Y:S01]  /*12860*/  VIADD R8, R223.reuse, 0x30 ;  /* 0x00000030df087836 */ /* 0x040fe20000000000 */
[----:B------:R-:W-:Y:S02]  /*12870*/  IABS R6, R6 ;  /* 0x0000000600067213 */ /* 0x000fe40000000000 */
[----:B------:R-:W-:Y:S02]  /*12880*/  ISETP.GE.AND P4, PT, R223, R210, PT ;  /* 0x000000d2df00720c */ /* 0x000fe40003f86270 */
[----:B------:R-:W-:Y:S02]  /*12890*/  ISETP.GE.AND P0, PT, R35, R208, PT ;  /* 0x000000d02300720c */ /* 0x000fe40003f06270 */
[----:B------:R-:W-:Y:S02]  /*128a0*/  I2FP.F32.S32 R6, R6 ;  /* 0x0000000600067245 */ /* 0x000fe40000201400 */
[----:B------:R-:W-:Y:S02]  /*128b0*/  FSEL R149, R149, -INF , P1 ;  /* 0xff80000095957808 */ /* 0x000fe40000800000 */
[----:B------:R-:W-:Y:S01]  /*128c0*/  FSEL R160, R160, -INF , P4 ;  /* 0xff800000a0a07808 */ /* 0x000fe20002000000 */
[CC--:B------:R-:W-:Y:S01]  /*128d0*/  FFMA.FTZ R141, -R224.reuse, R6.reuse, R141 ;  /* 0x00000006e08d7223 */ /* 0x0c0fe2000001018d */
[----:B------:R-:W-:Y:S01]  /*128e0*/  FSEL R243, R243, -INF , P0 ;  /* 0xff800000f3f37808 */ /* 0x000fe20000000000 */
[----:B------:R-:W-:Y:S01]  /*128f0*/  FFMA.FTZ R122, -R224, R6, R122 ;  /* 0x00000006e07a7223 */ /* 0x000fe2000001017a */
[----:B------:R-:W-:Y:S01]  /*12900*/  ISETP.GE.AND P4, PT, R26, R208, PT ;  /* 0x000000d01a00720c */ /* 0x000fe20003f86270 */
[C---:B------:R-:W-:Y:S01]  /*12910*/  VIADD R6, R223.reuse, 0x31 ;  /* 0x00000031df067836 */ /* 0x040fe20000000000 */
[----:B------:R-:W-:Y:S02]  /*12920*/  IABS R10, R10 ;  /* 0x0000000a000a7213 */ /* 0x000fe40000000000 */
[----:B------:R-:W-:Y:S02]  /*12930*/  ISETP.GE.AND P1, PT, R12, R210, PT ;  /* 0x000000d20c00720c */ /* 0x000fe40003f26270 */
[----:B------:R-:W-:Y:S02]  /*12940*/  IABS R0, R0 ;  /* 0x0000000000007213 */ /* 0x000fe40000000000 */
[----:B------:R-:W-:Y:S02]  /*12950*/  ISETP.GE.AND P0, PT, R223, R208, PT ;  /* 0x000000d0df00720c */ /* 0x000fe40003f06270 */
[----:B------:R-:W-:Y:S02]  /*12960*/  I2FP.F32.S32 R10, R10 ;  /* 0x0000000a000a7245 */ /* 0x000fe40000201400 */
[----:B------:R-:W-:Y:S02]  /*12970*/  FSEL R158, R158, -INF , P4 ;  /* 0xff8000009e9e7808 */ /* 0x000fe40002000000 */
[----:B------:R-:W-:Y:S01]  /*12980*/  I2FP.F32.S32 R0, R0 ;  /* 0x0000000000007245 */ /* 0x000fe20000201400 */
[----:B------:R-:W-:Y:S01]  /*12990*/  FFMA.FTZ R121, -R224, R10, R121 ;  /* 0x0000000ae0797223 */ /* 0x000fe20000010179 */
[----:B------:R-:W-:Y:S01]  /*129a0*/  FSEL R145, R145, -INF , P1 ;  /* 0xff80000091917808 */ /* 0x000fe20000800000 */
[C---:B------:R-:W-:Y:S01]  /*129b0*/  VIADD R10, R223.reuse, 0x29 ;  /* 0x00000029df0a7836 */ /* 0x040fe20000000000 */
[----:B------:R-:W-:Y:S01]  /*129c0*/  ISETP.GE.AND P4, PT, R24, R210, PT ;  /* 0x000000d21800720c */ /* 0x000fe20003f86270 */
[-C--:B------:R-:W-:Y:S01]  /*129d0*/  FFMA.FTZ R133, -R224, R0.reuse, R133 ;  /* 0x00000000e0857223 */ /* 0x080fe20000010185 */
[-C--:B------:R-:W-:Y:S01]  /*129e0*/  ISETP.GE.AND P1, PT, R26, R209.reuse, PT ;  /* 0x000000d11a00720c */ /* 0x080fe20003f26270 */
[----:B------:R-:W-:Y:S01]  /*129f0*/  FFMA.FTZ R54, -R224, R0, R54 ;  /* 0x00000000e0367223 */ /* 0x000fe20000010136 */
[----:B------:R-:W-:Y:S01]  /*12a00*/  FSEL R162, R162, -INF , P0 ;  /* 0xff800000a2a27808 */ /* 0x000fe20000000000 */
[----:B------:R-:W-:Y:S01]  /*12a10*/  VIADD R0, R223, 0x38 ;  /* 0x00000038df007836 */ /* 0x000fe20000000000 */
[----:B------:R-:W-:Y:S02]  /*12a20*/  ISETP.GE.AND P0, PT, R25, R208, PT ;  /* 0x000000d01900720c */ /* 0x000fe40003f06270 */
[----:B------:R-:W-:Y:S02]  /*12a30*/  FSEL R164, R164, -INF , P4 ;  /* 0xff800000a4a47808 */ /* 0x000fe40002000000 */
[----:B------:R-:W-:Y:S02]  /*12a40*/  FSEL R175, R57, -INF , !P1 ;  /* 0xff80000039af7808 */ /* 0x000fe40004800000 */
        /* <DEDUP_REMOVED lines=19> */
[----:B------:R-:W-:Y:S01]  /*12b80*/  FSEL R153, R58, -INF , P0 ;  /* 0xff8000003a997808 */ /* 0x000fe20000000000 */
[----:B------:R-:W-:Y:S01]  /*12b90*/  IMAD R58, R195, 0x2, R194 ;  /* 0x00000002c33a7824 */ /* 0x000fe200078e02c2 */
[-C--:B------:R-:W-:Y:S02]  /*12ba0*/  ISETP.GE.AND P1, PT, R0, R208.reuse, PT ;  /* 0x000000d00000720c */ /* 0x080fe40003f26270 */
[----:B------:R-:W-:Y:S02]  /*12bb0*/  ISETP.GE.AND P0, PT, R16, R208, PT ;  /* 0x000000d01000720c */ /* 0x000fe40003f06270 */
[----:B------:R-:W-:Y:S02]  /*12bc0*/  FSEL R21, R21, -INF , !P6 ;  /* 0xff80000015157808 */ /* 0x000fe40007000000 */
[----:B------:R-:W-:Y:S02]  /*12bd0*/  FSEL R55, R55, -INF , P1 ;  /* 0xff80000037377808 */ /* 0x000fe40000800000 */
[----:B------:R-:W-:Y:S01]  /*12be0*/  FSEL R155, R59, -INF , P4 ;  /* 0xff8000003b9b7808 */ /* 0x000fe20002000000 */
[----:B------:R-:W-:Y:S01]  /*12bf0*/  VIADD R59, R58, 0x9020 ;  /* 0x000090203a3b7836 */ /* 0x000fe20000000000 */
[-C--:B------:R-:W-:Y:S02]  /*12c00*/  ISETP.GE.AND P1, PT, R47, R209.reuse, PT ;  /* 0x000000d12f00720c */ /* 0x080fe40003f26270 */
[----:B------:R-:W-:Y:S02]  /*12c10*/  ISETP.GE.AND P6, PT, R46, R209, PT ;  /* 0x000000d12e00720c */ /* 0x000fe40003fc6270 */
[-C--:B------:R-:W-:Y:S02]  /*12c20*/  ISETP.GE.AND P4, PT, R10, R210.reuse, PT ;  /* 0x000000d20a00720c */ /* 0x080fe40003f86270 */
[----:B------:R-:W-:Y:S02]  /*12c30*/  FSEL R147, R147, -INF , P0 ;  /* 0xff80000093937808 */ /* 0x000fe40000000000 */
[----:B------:R-:W-:Y:S02]  /*12c40*/  ISETP.GE.AND P0, PT, R8, R210, PT ;  /* 0x000000d20800720c */ /* 0x000fe40003f06270 */
[----:B------:R-:W-:Y:S02]  /*12c50*/  FSEL R13, R13, -INF , !P1 ;  /* 0xff8000000d0d7808 */ /* 0x000fe40004800000 */
[----:B------:R-:W-:Y:S02]  /*12c60*/  FSEL R17, R17, -INF , !P6 ;  /* 0xff80000011117808 */ /* 0x000fe40007000000 */
[----:B------:R-:W-:Y:S02]  /*12c70*/  FSEL R4, R4, -INF , !P5 ;  /* 0xff80000004047808 */ /* 0x000fe40006800000 */
[----:B------:R-:W-:Y:S02]  /*12c80*/  FSEL R141, R141, -INF , P4 ;  /* 0xff8000008d8d7808 */ /* 0x000fe40002000000 */
[----:B------:R-:W-:Y:S02]  /*12c90*/  ISETP.GE.AND P1, PT, R46, R207, PT ;  /* 0x000000cf2e00720c */ /* 0x000fe40003f26270 */
[-C--:B------:R-:W-:Y:S02]  /*12ca0*/  ISETP.GE.AND P6, PT, R45, R209.reuse, PT ;  /* 0x000000d12d00720c */ /* 0x080fe40003fc6270 */
[-C--:B------:R-:W-:Y:S02]  /*12cb0*/  ISETP.GE.AND P4, PT, R14, R208.reuse, PT ;  /* 0x000000d00e00720c */ /* 0x080fe40003f86270 */
[----:B------:R-:W-:Y:S02]  /*12cc0*/  ISETP.GE.AND P5, PT, R42, R209, PT ;  /* 0x000000d12a00720c */ /* 0x000fe40003fa6270 */
[----:B------:R-:W-:Y:S02]  /*12cd0*/  FSEL R135, R135, -INF , P0 ;  /* 0xff80000087877808 */ /* 0x000fe40000000000 */
[----:B------:R-:W-:Y:S02]  /*12ce0*/  ISETP.GE.AND P0, PT, R12, R208, PT ;  /* 0x000000d00c00720c */ /* 0x000fe40003f06270 */
[----:B------:R-:W-:Y:S02]  /*12cf0*/  FSEL R143, R143, -INF , P4 ;  /* 0xff8000008f8f7808 */ /* 0x000fe40002000000 */
[----:B------:R-:W-:Y:S02]  /*12d00*/  FSEL R40, R40, -INF , !P6 ;  /* 0xff80000028287808 */ /* 0x000fe40007000000 */
[----:B------:R-:W-:Y:S02]  /*12d10*/  FSEL R43, R43, -INF , !P5 ;  /* 0xff8000002b2b7808 */ /* 0x000fe40006800000 */
[----:B------:R-:W-:Y:S02]  /*12d20*/  FSEL R9, R167, -INF , !P1 ;  /* 0xff800000a7097808 */ /* 0x000fe40004800000 */
[----:B------:R-:W-:Y:S02]  /*12d30*/  ISETP.GE.AND P4, PT, R28, R207, PT ;  /* 0x000000cf1c00720c */ /* 0x000fe40003f86270 */
[C---:B------:R-:W-:Y:S02]  /*12d40*/  ISETP.GE.AND P5, PT, R39.reuse, R209, PT ;  /* 0x000000d12700720c */ /* 0x040fe40003fa6270 */
[-C--:B------:R-:W-:Y:S02]  /*12d50*/  ISETP.GE.AND P1, PT, R39, R207.reuse, PT ;  /* 0x000000cf2700720c */ /* 0x080fe40003f26270 */
[-C--:B------:R-:W-:Y:S02]  /*12d60*/  ISETP.GE.AND P6, PT, R42, R207.reuse, PT ;  /* 0x000000cf2a00720c */ /* 0x080fe40003fc6270 */
[----:B------:R-:W-:Y:S02]  /*12d70*/  FSEL R139, R139, -INF , P0 ;  /* 0xff8000008b8b7808 */ /* 0x000fe40000000000 */
[-C--:B------:R-:W-:Y:S02]  /*12d80*/  ISETP.GE.AND P0, PT, R0, R210.reuse, PT ;  /* 0x000000d20000720c */ /* 0x080fe40003f06270 */
[----:B------:R-:W-:Y:S02]  /*12d90*/  FSEL R50, R50, -INF , !P5 ;  /* 0xff80000032327808 */ /* 0x000fe40006800000 */
[----:B------:R-:W-:Y:S02]  /*12da0*/  FSEL R136, R136, -INF , !P6 ;  /* 0xff80000088887808 */ /* 0x000fe40007000000 */
[----:B------:R-:W-:Y:S02]  /*12db0*/  FSEL R51, R51, -INF , !P1 ;  /* 0xff80000033337808 */ /* 0x000fe40004800000 */
[----:B------:R-:W-:Y:S02]  /*12dc0*/  FSEL R181, R56, -INF , !P4 ;  /* 0xff80000038b57808 */ /* 0x000fe40006000000 */
[-C--:B------:R-:W-:Y:S02]  /*12dd0*/  ISETP.GE.AND P5, PT, R38, R207.reuse, PT ;  /* 0x000000cf2600720c */ /* 0x080fe40003fa6270 */
[----:B------:R-:W-:Y:S02]  /*12de0*/  ISETP.GE.AND P6, PT, R37, R207, PT ;  /* 0x000000cf2500720c */ /* 0x000fe40003fc6270 */
[-C--:B------:R-:W-:Y:S02]  /*12df0*/  ISETP.GE.AND P1, PT, R33, R209.reuse, PT ;  /* 0x000000d12100720c */ /* 0x080fe40003f26270 */
[----:B------:R-:W-:Y:S02]  /*12e00*/  ISETP.GE.AND P4, PT, R5, R210, PT ;  /* 0x000000d20500720c */ /* 0x000fe40003f86270 */
[----:B------:R-:W-:Y:S02]  /*12e10*/  FSEL R121, R121, -INF , P0 ;  /* 0xff80000079797808 */ /* 0x000fe40000000000 */
        /* <DEDUP_REMOVED lines=8> */
[-C--:B------:R-:W-:Y:S02]  /*12ea0*/  ISETP.GE.AND P5, PT, R35, R207.reuse, PT ;  /* 0x000000cf2300720c */ /* 0x080fe40003fa6270 */
[----:B------:R-:W-:Y:S02]  /*12eb0*/  FSEL R54, R54, -INF , P0 ;  /* 0xff80000036367808 */ /* 0x000fe40000000000 */
[-C--:B------:R-:W-:Y:S02]  /*12ec0*/  ISETP.GE.AND P0, PT, R52, R207.reuse, PT ;  /* 0x000000cf3400720c */ /* 0x080fe40003f06270 */
[----:B------:R-:W-:Y:S02]  /*12ed0*/  FSEL R239, R239, -INF , !P1 ;  /* 0xff800000efef7808 */ /* 0x000fe40004800000 */
[----:B------:R-:W-:Y:S02]  /*12ee0*/  FSEL R243, R243, -INF , !P5 ;  /* 0xff800000f3f37808 */ /* 0x000fe40006800000 */
[----:B------:R-:W-:Y:S02]  /*12ef0*/  FSEL R122, R122, -INF , P4 ;  /* 0xff8000007a7a7808 */ /* 0x000fe40002000000 */
[----:B------:R-:W-:Y:S02]  /*12f00*/  FSEL R179, R179, -INF , !P6 ;  /* 0xff800000b3b37808 */ /* 0x000fe40007000000 */
[----:B------:R-:W-:Y:S02]  /*12f10*/  FSEL R15, R15, -INF , !P0 ;  /* 0xff8000000f0f7808 */ /* 0x000fe40004000000 */
[----:B------:R-:W-:Y:S02]  /*12f20*/  ISETP.GE.AND P1, PT, R29, R207, PT ;  /* 0x000000cf1d00720c */ /* 0x000fe40003f26270 */
        /* <DEDUP_REMOVED lines=9> */
[----:B------:R-:W-:Y:S02]  /*12fc0*/  FSEL R41, R41, -INF , !P0 ;  /* 0xff80000029297808 */ /* 0x000fe40004000000 */
[----:B------:R-:W-:Y:S02]  /*12fd0*/  ISETP.GE.AND P6, PT, R26, R207, PT ;  /* 0x000000cf1a00720c */ /* 0x000fe40003fc6270 */
[C---:B------:R-:W-:Y:S02]  /*12fe0*/  ISETP.GE.AND P1, PT, R25.reuse, R209, PT ;  /* 0x000000d11900720c */ /* 0x040fe40003f26270 */
[----:B------:R-:W-:Y:S02]  /*12ff0*/  ISETP.GE.AND P5, PT, R25, R207, PT ;  /* 0x000000cf1900720c */ /* 0x000fe40003fa6270 */
[-C--:B------:R-:W-:Y:S02]  /*13000*/  ISETP.GE.AND P0, PT, R36, R209.reuse, PT ;  /* 0x000000d12400720c */ /* 0x080fe40003f06270 */
[----:B------:R-:W-:Y:S02]  /*13010*/  FSEL R11, R11, -INF , !P4 ;  /* 0xff8000000b0b7808 */ /* 0x000fe40006000000 */
[----:B------:R-:W-:Y:S02]  /*13020*/  FSEL R171, R166, -INF , !P5 ;  /* 0xff800000a6ab7808 */ /* 0x000fe40006800000 */
[----:B------:R-:W-:Y:S02]  /*13030*/  FSEL R183, R183, -INF , !P1 ;  /* 0xff800000b7b77808 */ /* 0x000fe40004800000 */
[----:B------:R-:W-:Y:S02]  /*13040*/  FSEL R185, R158, -INF , !P6 ;  /* 0xff8000009eb97808 */ /* 0x000fe40007000000 */
[-C--:B------:R-:W-:Y:S02]  /*13050*/  ISETP.GE.AND P4, PT, R38, R209.reuse, PT ;  /* 0x000000d12600720c */ /* 0x080fe40003f86270 */
[-C--:B------:R-:W-:Y:S02]  /*13060*/  ISETP.GE.AND P1, PT, R23, R209.reuse, PT ;  /* 0x000000d11700720c */ /* 0x080fe40003f26270 */
[----:B------:R-:W-:Y:S02]  /*13070*/  ISETP.GE.AND P5, PT, R18, R209, PT ;  /* 0x000000d11200720c */ /* 0x000fe40003fa6270 */
[----:B------:R-:W-:Y:S02]  /*13080*/  FSEL R132, R132, -INF , !P0 ;  /* 0xff80000084847808 */ /* 0x000fe40004000000 */
[----:B------:R-:W-:Y:S02]  /*13090*/  ISETP.GE.AND P6, PT, R223, R207, PT ;  /* 0x000000cfdf00720c */ /* 0x000fe40003fc6270 */
[-C--:B------:R-:W-:Y:S02]  /*130a0*/  ISETP.GE.AND P0, PT, R35, R209.reuse, PT ;  /* 0x000000d12300720c */ /* 0x080fe40003f06270 */
[----:B------:R-:W-:Y:S02]  /*130b0*/  FSEL R167, R44, -INF , !P1 ;  /* 0xff8000002ca77808 */ /* 0x000fe40004800000 */
[----:B------:R-:W-:Y:S01]  /*130c0*/  FSEL R48, R48, -INF , !P4 ;  /* 0xff80000030307808 */ /* 0x000fe20006000000 */
[----:B------:R-:W-:Y:S01]  /*130d0*/  LDSM.16.MT88.4 R44, [R58+0xd000] ;  /* 0x00d000003a2c783b */ /* 0x000fe20000004200 */
[----:B------:R-:W-:Y:S02]  /*130e0*/  FSEL R157, R157, -INF , !P5 ;  /* 0xff8000009d9d7808 */ /* 0x000fe40006800000 */
[----:B------:R-:W-:Y:S02]  /*130f0*/  FSEL R187, R162, -INF , !P6 ;  /* 0xff800000a2bb7808 */ /* 0x000fe40007000000 */
[----:B------:R-:W-:Y:S02]  /*13100*/  ISETP.GE.AND P4, PT, R37, R209, PT ;  /* 0x000000d12500720c */ /* 0x000fe40003f86270 */
[-C--:B------:R-:W-:Y:S02]  /*13110*/  ISETP.GE.AND P1, PT, R22, R207.reuse, PT ;  /* 0x000000cf1600720c */ /* 0x080fe40003f26270 */
[----:B------:R-:W-:Y:S02]  /*13120*/  FSEL R247, R34, -INF , !P0 ;  /* 0xff80000022f77808 */ /* 0x000fe40004000000 */
[----:B------:R-:W-:Y:S02]  /*13130*/  ISETP.GE.AND P6, PT, R23, R207, PT ;  /* 0x000000cf1700720c */ /* 0x000fe40003fc6270 */
        /* <DEDUP_REMOVED lines=16> */
[----:B------:R-:W-:Y:S01]  /*13240*/  FMNMX3.FTZ R16, R16, R13, R17, !PT ;  /* 0x0000000d10107276 */ /* 0x000fe20007810011 */
[----:B------:R-:W-:Y:S01]  /*13250*/  LDSM.16.MT88.4 R28, [R58+0xb000] ;  /* 0x00b000003a1c783b */ /* 0x000fe20000004200 */
[----:B------:R-:W-:Y:S02]  /*13260*/  FSEL R197, R156, -INF , !P0 ;  /* 0xff8000009cc57808 */ /* 0x000fe40004000000 */
[----:B------:R-:W-:Y:S02]  /*13270*/  FMNMX3.FTZ R14, R14, R11, R9, !PT ;  /* 0x0000000b0e0e7276 */ /* 0x000fe40007810009 */
[----:B------:R-:W-:Y:S02]  /*13280*/  ISETP.GE.AND P0, PT, R24, R207, PT ;  /* 0x000000cf1800720c */ /* 0x000fe40003f06270 */
[----:B------:R-:W-:Y:S02]  /*13290*/  FMNMX3.FTZ R7, R16, R40, R43, !PT ;  /* 0x0000002810077276 */ /* 0x000fe4000781002b */
[----:B------:R-:W-:Y:S02]  /*132a0*/  FMNMX3.FTZ R14, R14, R41, R136, !PT ;  /* 0x000000290e0e7276 */ /* 0x000fe40007810088 */
[----:B------:R-:W-:Y:S02]  /*132b0*/  FSEL R237, R237, -INF , !P4 ;  /* 0xff800000eded7808 */ /* 0x000fe40006000000 */
[----:B------:R-:W-:Y:S02]  /*132c0*/  FSEL R169, R168, -INF , !P0 ;  /* 0xff800000a8a97808 */ /* 0x000fe40004000000 */
[C---:B------:R-:W-:Y:S01]  /*132d0*/  ISETP.GE.AND P4, PT, R223.reuse, R209, PT ;  /* 0x000000d1df00720c */ /* 0x040fe20003f86270 */
[----:B------:R-:W-:Y:S01]  /*132e0*/  VIADD R223, R223, 0xffffff80 ;  /* 0xffffff80dfdf7836 */ /* 0x000fe20000000000 */
        /* <DEDUP_REMOVED lines=38> */
[----:B------:R-:W-:Y:S02]  /*13550*/  FSEL R133, R133, -INF , !P5 ;  /* 0xff80000085857808 */ /* 0x000fe40006800000 */
[----:B------:R-:W-:Y:S02]  /*13560*/  ISETP.GE.AND P1, PT, R10, R207, PT ;  /* 0x000000cf0a00720c */ /* 0x000fe40003f26270 */
[----:B------:R-:W-:Y:S02]  /*13570*/  ISETP.GE.AND P5, PT, R5, R209, PT ;  /* 0x000000d10500720c */ /* 0x000fe40003fa6270 */
[----:B------:R-:W-:Y:S02]  /*13580*/  FMNMX3.FTZ R12, R12, R161, R157, !PT ;  /* 0x000000a10c0c7276 */ /* 0x000fe4000781009d */
[----:B------:R-:W-:Y:S02]  /*13590*/  FMNMX3.FTZ R8, R8, R155, R153, !PT ;  /* 0x0000009b08087276 */ /* 0x000fe40007810099 */
[----:B------:R-:W-:Y:S02]  /*135a0*/  FSEL R135, R135, -INF , !P4 ;  /* 0xff80000087877808 */ /* 0x000fe40006000000 */
[----:B------:R-:W-:Y:S02]  /*135b0*/  FSEL R124, R124, -INF , !P5 ;  /* 0xff8000007c7c7808 */ /* 0x000fe40006800000 */
[----:B------:R-:W-:Y:S02]  /*135c0*/  FSEL R137, R137, -INF , !P1 ;  /* 0xff80000089897808 */ /* 0x000fe40004800000 */
[----:B------:R-:W-:Y:S02]  /*135d0*/  ISETP.GE.AND P4, PT, R6, R207, PT ;  /* 0x000000cf0600720c */ /* 0x000fe40003f86270 */
[C---:B------:R-:W-:Y:S02]  /*135e0*/  ISETP.GE.AND P1, PT, R0.reuse, R209, PT ;  /* 0x000000d10000720c */ /* 0x040fe40003f26270 */
[----:B------:R-:W-:Y:S02]  /*135f0*/  ISETP.GE.AND P5, PT, R0, R207, PT ;  /* 0x000000cf0000720c */ /* 0x000fe40003fa6270 */
[----:B------:R-:W-:Y:S02]  /*13600*/  FMNMX3.FTZ R6, R12, R151, R149, !PT ;  /* 0x000000970c067276 */ /* 0x000fe40007810095 */
[----:B------:R-:W-:Y:S02]  /*13610*/  FMNMX3.FTZ R0, R8, R147, R143, !PT ;  /* 0x0000009308007276 */ /* 0x000fe4000781008f */
[----:B------:R-:W-:Y:S02]  /*13620*/  FSEL R139, R139, -INF , !P0 ;  /* 0xff8000008b8b7808 */ /* 0x000fe40004000000 */
[----:B------:R-:W-:Y:S02]  /*13630*/  FMNMX3.FTZ R6, R6, R145, R141, !PT ;  /* 0x0000009106067276 */ /* 0x000fe4000781008d */
[----:B------:R-:W-:Y:S02]  /*13640*/  ISETP.GE.AND P0, PT, R5, R207, PT ;  /* 0x000000cf0500720c */ /* 0x000fe40003f06270 */
[----:B------:R-:W-:Y:S02]  /*13650*/  FMNMX3.FTZ R0, R0, R139, R137, !PT ;  /* 0x0000008b00007276 */ /* 0x000fe40007810089 */
[----:B------:R-:W-:Y:S02]  /*13660*/  FSEL R131, R131, -INF , !P6 ;  /* 0xff80000083837808 */ /* 0x000fe40007000000 */
        /* <DEDUP_REMOVED lines=10> */
[----:B-1----:R-:W-:Y:S01]  /*13710*/  FMNMX.FTZ R5, R7, R0, !PT ;  /* 0x0000000007057209 */ /* 0x002fe20007810000 */
[----:B------:R-:W-:Y:S01]  /*13720*/  VIADD R7, R58, 0x9000 ;  /* 0x000090003a077836 */ /* 0x000fe20000000000 */
[----:B------:R-:W-:Y:S04]  /*13730*/  FMNMX.FTZ R23, R6, R25, !PT ;  /* 0x0000001906177209 */ /* 0x000fe80007810000 */
[----:B------:R-:W1:Y:S01]  /*13740*/  SHFL.BFLY PT, R0, R5, 0x1, 0x1f ;  /* 0x0c201f0005007f89 */ /* 0x000e6200000e0000 */
[----:B------:R-:W-:Y:S07]  /*13750*/  @P2 VIADD R59, R7, 0xffffffe0 ;  /* 0xffffffe0073b2836 */ /* 0x000fee0000000000 */
[----:B------:R-:W3:Y:S08]  /*13760*/  SHFL.BFLY PT, R52, R23, 0x1, 0x1f ;  /* 0x0c201f0017347f89 */ /* 0x000ef000000e0000 */
[----:B------:R-:W-:Y:S08]  /*13770*/  LDSM.16.MT88.4 R36, [R59+0x2000] ;  /* 0x002000003b24783b */ /* 0x000ff00000004200 */
[----:B------:R-:W-:Y:S01]  /*13780*/  LDSM.16.MT88.4 R64, [R59+0x4000] ;  /* 0x004000003b40783b */ /* 0x000fe20000004200 */
        /* <DEDUP_REMOVED lines=14> */
[-CC-:B------:R-:W-:Y:S01]  /*13870*/  FFMA.FTZ R127, R21, R53.reuse, -R128.reuse ;  /* 0x00000035157f7223 */ /* 0x180fe20000010880 */
        /* <DEDUP_REMOVED lines=14> */
[-CC-:B------:R-:W-:Y:S01]  /*13960*/  FFMA.FTZ R138, R177, R53.reuse, -R126.reuse ;  /* 0x00000035b18a7223 */ /* 0x180fe2000001087e */
[-C--:B------:R-:W-:Y:S01]  /*13970*/  FFMA.FTZ R185, R185, R53.reuse, -R126 ;  /* 0x00000035b9b97223 */ /* 0x080fe2000001087e */
[-C--:B------:R-:W-:Y:S07]  /*13980*/  FFMA.FTZ R239, R239, R53.reuse, -R128 ;  /* 0x00000035efef7223 */ /* 0x080fee0000010880 */
[----:B------:R-:W4:Y:S01]  /*13990*/  MUFU.EX2 R57, R5 ;  /* 0x0000000500397308 */ /* 0x000f220000000800 */
[-C--:B------:R-:W-:Y:S01]  /*139a0*/  FFMA.FTZ R237, R237, R53.reuse, -R126 ;  /* 0x00000035eded7223 */ /* 0x080fe2000001087e */
[-C--:B------:R-:W-:Y:S01]  /*139b0*/  FFMA.FTZ R235, R235, R53.reuse, -R128 ;  /* 0x00000035ebeb7223 */ /* 0x080fe20000010880 */
[-CC-:B------:R-:W-:Y:S07]  /*139c0*/  FFMA.FTZ R144, R187, R53.reuse, -R126.reuse ;  /* 0x00000035bb907223 */ /* 0x180fee000001087e */
[----:B------:R-:W5:Y:S01]  /*139d0*/  MUFU.EX2 R56, R8 ;  /* 0x0000000800387308 */ /* 0x000f620000000800 */
[-C--:B------:R-:W-:Y:S01]  /*139e0*/  FFMA.FTZ R181, R181, R53.reuse, -R126 ;  /* 0x00000035b5b57223 */ /* 0x080fe2000001087e */
[-C--:B------:R-:W-:Y:S01]  /*139f0*/  FFMA.FTZ R146, R183, R53.reuse, -R128 ;  /* 0x00000035b7927223 */ /* 0x080fe20000010880 */
[-CC-:B------:R-:W-:Y:S07]  /*13a00*/  FFMA.FTZ R148, R171, R53.reuse, -R126.reuse ;  /* 0x00000035ab947223 */ /* 0x180fee000001087e */
[----:B------:R-:W-:Y:S01]  /*13a10*/  MUFU.EX2 R127, R127 ;  /* 0x0000007f007f7308 */ /* 0x000fe20000000800 */
[----:B------:R-:W-:Y:S01]  /*13a20*/  FFMA.FTZ R169, R169, R53, -R126 ;  /* 0x00000035a9a97223 */ /* 0x000fe2000001087e */
[----:B---3--:R-:W-:Y:S01]  /*13a30*/  F2FP.F16.F32.PACK_AB R63, R116, R117 ;  /* 0x00000075743f723e */ /* 0x008fe200000000ff */
[-CC-:B------:R-:W-:Y:S07]  /*13a40*/  FFMA.FTZ R189, R189, R53.reuse, -R128.reuse ;  /* 0x00000035bdbd7223 */ /* 0x180fee0000010880 */
[----:B------:R-:W3:Y:S01]  /*13a50*/  MUFU.EX2 R123, R123 ;  /* 0x0000007b007b7308 */ /* 0x000ee20000000800 */
[----:B------:R-:W-:Y:S01]  /*13a60*/  FFMA.FTZ R173, R173, R53, -R128 ;  /* 0x00000035adad7223 */ /* 0x000fe20000010880 */
        /* <DEDUP_REMOVED lines=12> */
[----:B---3--:R-:W-:Y:S01]  /*13b30*/  F2FP.F16.F32.PACK_AB R60, R123, R127 ;  /* 0x0000007f7b3c723e */ /* 0x008fe200000000ff */
[C---:B------:R-:W-:Y:S07]  /*13b40*/  FMUL.FTZ R18, R57.reuse, R102 ;  /* 0x0000006639127220 */ /* 0x040fee0000410000 */
[----:B------:R-:W3:Y:S01]  /*13b50*/  MUFU.EX2 R120, R120 ;  /* 0x0000007800787308 */ /* 0x000ee20000000800 */
        /* <DEDUP_REMOVED lines=8> */
[----:B------:R-:W-:Y:S01]  /*13be0*/  FMUL.FTZ R33, R56, R85 ;  /* 0x0000005538217220 */ /* 0x000fe20000410000 */
[C---:B------:R-:W-:Y:S01]  /*13bf0*/  FMUL.FTZ R42, R57.reuse, R78 ;  /* 0x0000004e392a7220 */ /* 0x040fe20000410000 */
[----:B------:R-:W-:Y:S01]  /*13c00*/  FMUL.FTZ R26, R57, R94 ;  /* 0x0000005e391a7220 */ /* 0x000fe20000410000 */
[--C-:B------:R-:W-:Y:S01]  /*13c10*/  FFMA.FTZ R94, R155, R53, -R126.reuse ;  /* 0x000000359b5e7223 */ /* 0x100fe2000001087e */
[----:B------:R-:W-:Y:S01]  /*13c20*/  LDSM.16.MT88.4 R84, [R58+0xb400] ;  /* 0x00b400003a54783b */ /* 0x000fe20000004200 */
[----:B---3--:R-:W-:Y:S01]  /*13c30*/  F2FP.F16.F32.PACK_AB R62, R120, R125 ;  /* 0x0000007d783e723e */ /* 0x008fe200000000ff */
[----:B------:R-:W-:Y:S01]  /*13c40*/  MUFU.EX2 R142, R142 ;  /* 0x0000008e008e7308 */ /* 0x000fe20000000800 */
[----:B------:R-:W-:Y:S01]  /*13c50*/  FMUL.FTZ R27, R57, R95 ;  /* 0x0000005f391b7220 */ /* 0x000fe20000410000 */
[--C-:B------:R-:W-:Y:S01]  /*13c60*/  FFMA.FTZ R95, R51, R53, -R126.reuse ;  /* 0x00000035335f7223 */ /* 0x100fe2000001087e */
[C---:B------:R-:W-:Y:S07]  /*13c70*/  FMUL.FTZ R51, R57.reuse, R71 ;  /* 0x0000004739337220 */ /* 0x040fee0000410000 */
[----:B------:R-:W-:Y:S01]  /*13c80*/  MUFU.EX2 R153, R94 ;  /* 0x0000005e00997308 */ /* 0x000fe20000000800 */
[C---:B------:R-:W-:Y:S01]  /*13c90*/  FMUL.FTZ R24, R56.reuse, R92 ;  /* 0x0000005c38187220 */ /* 0x040fe20000410000 */
[C---:B-1----:R-:W-:Y:S08]  /*13ca0*/  HMMA.16816.F32 R4, R60.reuse, R12, R4 ;  /* 0x0000000c3c04723c */ /* 0x042ff00000001804 */
[----:B------:R-:W-:Y:S01]  /*13cb0*/  MUFU.EX2 R95, R95 ;  /* 0x0000005f005f7308 */ /* 0x000fe20000000800 */
[C---:B------:R-:W-:Y:S01]  /*13cc0*/  FMUL.FTZ R12, R56.reuse, R104 ;  /* 0x00000068380c7220 */ /* 0x040fe20000410000 */
[C---:B------:R-:W-:Y:S01]  /*13cd0*/  FMUL.FTZ R13, R56.reuse, R105 ;  /* 0x00000069380d7220 */ /* 0x040fe20000410000 */
[C---:B------:R-:W-:Y:S01]  /*13ce0*/  FMUL.FTZ R25, R56.reuse, R93 ;  /* 0x0000005d38197220 */ /* 0x040fe20000410000 */
[C---:B------:R-:W-:Y:S06]  /*13cf0*/  HMMA.16816.F32 R8, R60.reuse, R14, R8 ;  /* 0x0000000e3c08723c */ /* 0x040fec0000001808 */
[----:B------:R-:W-:Y:S01]  /*13d00*/  MUFU.EX2 R179, R239 ;  /* 0x000000ef00b37308 */ /* 0x000fe20000000800 */
[C---:B------:R-:W-:Y:S01]  /*13d10*/  FMUL.FTZ R14, R57.reuse, R106 ;  /* 0x0000006a390e7220 */ /* 0x040fe20000410000 */
[----:B------:R-:W-:Y:S01]  /*13d20*/  FMUL.FTZ R15, R57, R107 ;  /* 0x0000006b390f7220 */ /* 0x000fe20000410000 */
[--C-:B------:R-:W-:Y:S01]  /*13d30*/  FFMA.FTZ R93, R41, R53, -R126.reuse ;  /* 0x00000035295d7223 */ /* 0x100fe2000001087e */
[----:B------:R-:W-:Y:S01]  /*13d40*/  FMUL.FTZ R41, R56, R77 ;  /* 0x0000004d38297220 */ /* 0x000fe20000410000 */
[-C--:B------:R-:W-:Y:S01]  /*13d50*/  FFMA.FTZ R92, R136, R53.reuse, -R126 ;  /* 0x00000035885c7223 */ /* 0x080fe2000001087e */
[-CC-:B------:R-:W-:Y:S04]  /*13d60*/  FFMA.FTZ R136, R175, R53.reuse, -R128.reuse ;  /* 0x00000035af887223 */ /* 0x180fe80000010880 */
[----:B------:R-:W-:Y:S01]  /*13d70*/  MUFU.EX2 R140, R140 ;  /* 0x0000008c008c7308 */ /* 0x000fe20000000800 */
[-C--:B------:R-:W-:Y:S01]  /*13d80*/  FFMA.FTZ R106, R132, R53.reuse, -R128 ;  /* 0x00000035846a7223 */ /* 0x080fe20000010880 */
[C---:B--2---:R-:W-:Y:S08]  /*13d90*/  HMMA.16816.F32 R12, R60.reuse, R20, R12 ;  /* 0x000000143c0c723c */ /* 0x044ff0000000180c */
[----:B------:R-:W-:Y:S01]  /*13da0*/  MUFU.EX2 R93, R93 ;  /* 0x0000005d005d7308 */ /* 0x000fe20000000800 */
[C---:B------:R-:W-:Y:S01]  /*13db0*/  FMUL.FTZ R20, R56.reuse, R96 ;  /* 0x0000006038147220 */ /* 0x040fe20000410000 */
[----:B------:R-:W-:Y:S01]  /*13dc0*/  FFMA.FTZ R96, R49, R53, -R126 ;  /* 0x0000003531607223 */ /* 0x000fe2000001087e */
[C---:B------:R-:W-:Y:S07]  /*13dd0*/  FMUL.FTZ R49, R56.reuse, R69 ;  /* 0x0000004538317220 */ /* 0x040fee0000410000 */
[----:B------:R-:W-:Y:S01]  /*13de0*/  MUFU.EX2 R92, R92 ;  /* 0x0000005c005c7308 */ /* 0x000fe20000000800 */
[----:B------:R-:W-:Y:S01]  /*13df0*/  FMUL.FTZ R21, R56, R97 ;  /* 0x0000006138157220 */ /* 0x000fe20000410000 */
        /* <DEDUP_REMOVED lines=10> */
[C---:B------:R-:W-:Y:S03]  /*13ea0*/  HMMA.16816.F32 R20, R60.reuse, R28, R20 ;  /* 0x0000001c3c14723c */ /* 0x040fe60000001814 */
        /* <DEDUP_REMOVED lines=36> */
[-C--:B------:R-:W-:Y:S07]  /*140f0*/  FFMA.FTZ R150, R167, R53.reuse, -R128 ;  /* 0x00000035a7967223 */ /* 0x080fee0000010880 */
        /* <DEDUP_REMOVED lines=10> */
[-CC-:B------:R-:W-:Y:S01]  /*141a0*/  FFMA.FTZ R165, R165, R53.reuse, -R128.reuse ;  /* 0x00000035a5a57223 */ /* 0x180fe20000010880 */
[-CC-:B------:R-:W-:Y:S01]  /*141b0*/  FFMA.FTZ R157, R157, R53.reuse, -R128.reuse ;  /* 0x000000359d9d7223 */ /* 0x180fe20000010880 */
[C---:B------:R-:W-:Y:S06]  /*141c0*/  HMMA.16816.F32 R44, R60.reuse, R64, R44 ;  /* 0x000000403c2c723c */ /* 0x040fec000000182c */
[----:B------:R-:W5:Y:S01]  /*141d0*/  MUFU.EX2 R132, R132 ;  /* 0x0000008400847308 */ /* 0x000f620000000800 */
[-C--:B------:R-:W-:Y:S01]  /*141e0*/  FFMA.FTZ R158, R149, R53.reuse, -R128 ;  /* 0x00000035959e7223 */ /* 0x080fe20000010880 */
[-C--:B------:R-:W-:Y:S08]  /*141f0*/  FFMA.FTZ R160, R143, R53.reuse, -R126 ;  /* 0x000000358fa07223 */ /* 0x080ff0000001087e */
[----:B------:R-:W-:Y:S01]  /*14200*/  MUFU.EX2 R177, R237 ;  /* 0x000000ed00b17308 */ /* 0x000fe20000000800 */
        /* <DEDUP_REMOVED lines=12> */
[----:B------:R-:W-:Y:S01]  /*142d0*/  MUFU.EX2 R134, R134 ;  /* 0x0000008600867308 */ /* 0x000fe20000000800 */
[-C--:B------:R-:W-:Y:S01]  /*142e0*/  FFMA.FTZ R145, R145, R53.reuse, -R128 ;  /* 0x0000003591917223 */ /* 0x080fe20000010880 */
[-CC-:B------:R-:W-:Y:S01]  /*142f0*/  FFMA.FTZ R139, R139, R53.reuse, -R126.reuse ;  /* 0x000000358b8b7223 */ /* 0x180fe2000001087e */
[-CC-:B------:R-:W-:Y:S07]  /*14300*/  FFMA.FTZ R122, R122, R53.reuse, -R126.reuse ;  /* 0x000000357a7a7223 */ /* 0x180fee000001087e */
[----:B------:R-:W3:Y:S01]  /*14310*/  MUFU.EX2 R185, R185 ;  /* 0x000000b900b97308 */ /* 0x000ee20000000800 */
[-C--:B------:R-:W-:Y:S01]  /*14320*/  FFMA.FTZ R55, R55, R53.reuse, -R126 ;  /* 0x0000003537377223 */ /* 0x080fe2000001087e */
[C---:B--2---:R-:W-:Y:S08]  /*14330*/  HMMA.16816.F32 R4, R60.reuse, R76, R4 ;  /* 0x0000004c3c04723c */ /* 0x044ff00000001804 */
[----:B------:R-:W2:Y:S01]  /*14340*/  MUFU.EX2 R187, R189 ;  /* 0x000000bd00bb7308 */ /* 0x000ea20000000800 */
[-CC-:B------:R-:W-:Y:S01]  /*14350*/  FFMA.FTZ R166, R133, R53.reuse, -R128.reuse ;  /* 0x0000003585a67223 */ /* 0x180fe20000010880 */
[-CC-:B------:R-:W-:Y:S01]  /*14360*/  FFMA.FTZ R135, R135, R53.reuse, -R128.reuse ;  /* 0x0000003587877223 */ /* 0x180fe20000010880 */
[--C-:B------:R-:W-:Y:S07]  /*14370*/  FFMA.FTZ R121, R121, R53, -R128.reuse ;  /* 0x0000003579797223 */ /* 0x100fee0000010880 */
[----:B------:R-:W-:Y:S01]  /*14380*/  MUFU.EX2 R144, R144 ;  /* 0x0000009000907308 */ /* 0x000fe20000000800 */
[----:B------:R-:W-:Y:S01]  /*14390*/  FFMA.FTZ R127, R56, R233, R127 ;  /* 0x000000e9387f7223 */ /* 0x000fe2000001007f */
[C---:B------:R-:W-:Y:S01]  /*143a0*/  HMMA.16816.F32 R8, R60.reuse, R78, R8 ;  /* 0x0000004e3c08723c */ /* 0x040fe20000001808 */
[----:B------:R-:W-:Y:S07]  /*143b0*/  LDSM.16.MT88.4 R76, [R59+0x800] ;  /* 0x000800003b4c783b */ /* 0x000fee0000004200 */
[----:B------:R-:W4:Y:S01]  /*143c0*/  MUFU.EX2 R181, R181 ;  /* 0x000000b500b57308 */ /* 0x000f220000000800 */
[-C--:B------:R-:W-:Y:S01]  /*143d0*/  FFMA.FTZ R128, R124, R53.reuse, -R128 ;  /* 0x000000357c807223 */ /* 0x080fe20000010880 */
[----:B------:R-:W-:Y:S01]  /*143e0*/  FFMA.FTZ R130, R57, R232, R130 ;  /* 0x000000e839827223 */ /* 0x000fe20000010082 */
[-CC-:B------:R-:W-:Y:S07]  /*143f0*/  FFMA.FTZ R57, R131, R53.reuse, -R126.reuse ;  /* 0x0000003583397223 */ /* 0x180fee000001087e */
[----:B------:R-:W-:Y:S01]  /*14400*/  MUFU.EX2 R146, R146 ;  /* 0x0000009200927308 */ /* 0x000fe20000000800 */
[----:B------:R-:W-:Y:S01]  /*14410*/  FFMA.FTZ R126, R54, R53, -R126 ;  /* 0x00000035367e7223 */ /* 0x000fe2000001087e */
[C---:B-----5:R-:W-:Y:S08]  /*14420*/  HMMA.16816.F32 R12, R60.reuse, R80, R12 ;  /* 0x000000503c0c723c */ /* 0x060ff0000000180c */
[----:B------:R-:W5:Y:S01]  /*14430*/  MUFU.EX2 R171, R173 ;  /* 0x000000ad00ab7308 */ /* 0x000f620000000800 */
[----:B------:R-:W-:Y:S01]  /*14440*/  FADD.FTZ R130, R129, R130 ;  /* 0x0000008281827221 */ /* 0x000fe20000010000 */
[----:B------:R-:W-:Y:S08]  /*14450*/  ISETP.GT.AND P0, PT, R220, R211, PT ;  /* 0x000000d3dc00720c */ /* 0x000ff00003f04270 */
[----:B------:R-:W-:Y:S01]  /*14460*/  MUFU.EX2 R148, R148 ;  /* 0x0000009400947308 */ /* 0x000fe20000000800 */
[----:B------:R-:W-:Y:S01]  /*14470*/  FADD.FTZ R117, R117, R130 ;  /* 0x0000008275757221 */ /* 0x000fe20000010000 */
[C---:B------:R-:W-:Y:S01]  /*14480*/  HMMA.16816.F32 R16, R60.reuse, R82, R16 ;  /* 0x000000523c10723c */ /* 0x040fe20000001810 */
[----:B------:R-:W-:Y:S07]  /*14490*/  LDSM.16.MT88.4 R80, [R58+0xb800] ;  /* 0x00b800003a50783b */ /* 0x000fee0000004200 */
[----:B------:R-:W5:Y:S01]  /*144a0*/  MUFU.EX2 R169, R169 ;  /* 0x000000a900a97308 */ /* 0x000f620000000800 */
[----:B------:R-:W-:Y:S01]  /*144b0*/  FADD.FTZ R116, R116, R117 ;  /* 0x0000007574747221 */ /* 0x000fe20000010000 */
[----:B------:R-:W-:Y:S08]  /*144c0*/  IMAD.MOV.U32 R117, RZ, RZ, R0 ;  /* 0x000000ffff757224 */ /* 0x000ff000078e0000 */
[----:B------:R-:W-:Y:S01]  /*144d0*/  MUFU.EX2 R150, R150 ;  /* 0x0000009600967308 */ /* 0x000fe20000000800 */
[----:B------:R-:W-:Y:S01]  /*144e0*/  FADD.FTZ R93, R93, R116 ;  /* 0x000000745d5d7221 */ /* 0x000fe20000010000 */
[C---:B------:R-:W-:Y:S08]  /*144f0*/  HMMA.16816.F32 R20, R60.reuse, R84, R20 ;  /* 0x000000543c14723c */ /* 0x040ff00000001814 */
[----:B------:R-:W5:Y:S01]  /*14500*/  MUFU.EX2 R163, R165 ;  /* 0x000000a500a37308 */ /* 0x000f620000000800 */
[----:B------:R-:W-:Y:S01]  /*14510*/  FADD.FTZ R92, R92, R93 ;  /* 0x0000005d5c5c7221 */ /* 0x000fe20000010000 */
[----:B------:R-:W-:Y:S08]  /*14520*/  IMAD.MOV.U32 R116, RZ, RZ, R52 ;  /* 0x000000ffff747224 */ /* 0x000ff000078e0034 */
[----:B------:R-:W-:Y:S01]  /*14530*/  MUFU.EX2 R152, R152 ;  /* 0x0000009800987308 */ /* 0x000fe20000000800 */
[C---:B------:R-:W-:Y:S01]  /*14540*/  HMMA.16816.F32 R24, R60.reuse, R86, R24 ;  /* 0x000000563c18723c */ /* 0x040fe20000001818 */
[----:B------:R-:W-:Y:S08]  /*14550*/  LDSM.16.MT88.4 R84, [R59+0x2800] ;  /* 0x002800003b54783b */ /* 0x000ff00000004200 */
[----:B------:R-:W5:Y:S10]  /*14560*/  MUFU.EX2 R159, R159 ;  /* 0x0000009f009f7308 */ /* 0x000f740000000800 */
[----:B------:R-:W-:Y:S01]  /*14570*/  MUFU.EX2 R154, R154 ;  /* 0x0000009a009a7308 */ /* 0x000fe20000000800 */
[C---:B------:R-:W-:Y:S09]  /*14580*/  HMMA.16816.F32 R28, R60.reuse, R72, R28 ;  /* 0x000000483c1c723c */ /* 0x040ff2000000181c */
[----:B------:R-:W5:Y:S10]  /*14590*/  MUFU.EX2 R155, R157 ;  /* 0x0000009d009b7308 */ /* 0x000f740000000800 */
        /* <DEDUP_REMOVED lines=14> */
[----:B------:R-:W5:Y:S01]  /*14680*/  MUFU.EX2 R164, R164 ;  /* 0x000000a400a47308 */ /* 0x000f620000000800 */
[----:B------:R-:W-:Y:S01]  /*14690*/  HMMA.16816.F32 R48, R60, R66, R48 ;  /* 0x000000423c30723c */ /* 0x000fe20000001830 */
[----:B------:R-:W2:Y:S08]  /*146a0*/  LDSM.16.MT88.4 R64, [R59+0x4800] ;  /* 0x004800003b40783b */ /* 0x000eb00000004200 */
[----:B------:R-:W-:Y:S01]  /*146b0*/  MUFU.EX2 R133, R135 ;  /* 0x0000008700857308 */ /* 0x000fe20000000800 */
[----:B------:R-:W-:Y:S02]  /*146c0*/  F2FP.F16.F32.PACK_AB R60, R106, R107 ;  /* 0x0000006b6a3c723e */ /* 0x000fe400000000ff */
[----:B------:R-:W-:Y:S07]  /*146d0*/  F2FP.F16.F32.PACK_AB R61, R104, R105 ;  /* 0x00000069683d723e */ /* 0x000fee00000000ff */
[----:B------:R-:W5:Y:S01]  /*146e0*/  MUFU.EX2 R166, R166 ;  /* 0x000000a600a67308 */ /* 0x000f620000000800 */
[----:B------:R-:W-:Y:S02]  /*146f0*/  F2FP.F16.F32.PACK_AB R62, R98, R99 ;  /* 0x00000063623e723e */ /* 0x000fe400000000ff */
[----:B------:R-:W-:Y:S07]  /*14700*/  F2FP.F16.F32.PACK_AB R63, R132, R97 ;  /* 0x00000061843f723e */ /* 0x000fee00000000ff */
[----:B------:R-:W-:Y:S10]  /*14710*/  MUFU.EX2 R57, R57 ;  /* 0x0000003900397308 */ /* 0x000ff40000000800 */
[----:B------:R-:W5:Y:S01]  /*14720*/  MUFU.EX2 R56, R122 ;  /* 0x0000007a00387308 */ /* 0x000f620000000800 */
[C---:B-1----:R-:W-:Y:S09]  /*14730*/  HMMA.16816.F32 R4, R60.reuse, R72, R4 ;  /* 0x000000483c04723c */ /* 0x042ff20000001804 */
[----:B------:R-:W-:Y:S10]  /*14740*/  MUFU.EX2 R233, R128 ;  /* 0x0000008000e97308 */ /* 0x000ff40000000800 */
[----:B------:R-:W-:Y:S01]  /*14750*/  MUFU.EX2 R53, R55 ;  /* 0x0000003700357308 */ /* 0x000fe20000000800 */
[C---:B------:R-:W-:Y:S01]  /*14760*/  HMMA.16816.F32 R8, R60.reuse, R74, R8 ;  /* 0x0000004a3c08723c */ /* 0x040fe20000001808 */
[----:B------:R-:W1:Y:S08]  /*14770*/  LDSM.16.MT88.4 R72, [R58+0x9c00] ;  /* 0x009c00003a48783b */ /* 0x000e700000004200 */
[----:B------:R-:W-:Y:S01]  /*14780*/  MUFU.EX2 R126, R126 ;  /* 0x0000007e007e7308 */ /* 0x000fe20000000800 */
        /* <DEDUP_REMOVED lines=104> */
[C---:B------:R-:W-:Y:S03]  /*14e10*/  HMMA.16816.F32 R28, R60.reuse, R84, R28 ;  /* 0x000000543c1c723c */ /* 0x040fe6000000181c */
[----:B------:R-:W-:Y:S05]  /*14e20*/  FADD.FTZ R140, R140, R179 ;  /* 0x000000b38c8c7221 */ /* 0x000fea0000010000 */
[C---:B------:R-:W-:Y:S01]  /*14e30*/  HMMA.16816.F32 R32, R60.reuse, R86, R32 ;  /* 0x000000563c20723c */ /* 0x040fe20000001820 */
[----:B------:R-:W-:Y:S07]  /*14e40*/  LDSM.16.MT88.4 R84, [R59+0x3c00] ;  /* 0x003c00003b54783b */ /* 0x000fee0000004200 */
[C---:B--2---:R-:W-:Y:S01]  /*14e50*/  HMMA.16816.F32 R36, R60.reuse, R64, R36 ;  /* 0x000000403c24723c */ /* 0x044fe20000001824 */
[----:B------:R-:W1:Y:S02]  /*14e60*/  MUFU.EX2 R64, R121 ;  /* 0x0000007900407308 */ /* 0x000e640000000800 */
[----:B------:R-:W-:Y:S02]  /*14e70*/  FADD.FTZ R65, R95, R92 ;  /* 0x0000005c5f417221 */ /* 0x000fe40000010000 */
[----:B------:R-:W2:Y:S02]  /*14e80*/  LDSM.16.MT88.4 R92, [R58+0xcc00] ;  /* 0x00cc00003a5c783b */ /* 0x000ea40000004200 */
[----:B------:R-:W-:Y:S01]  /*14e90*/  FADD.FTZ R96, R96, R65 ;  /* 0x0000004160607221 */ /* 0x000fe20000010000 */
[C---:B------:R-:W-:Y:S03]  /*14ea0*/  HMMA.16816.F32 R40, R60.reuse, R66, R40 ;  /* 0x000000423c28723c */ /* 0x040fe60000001828 */
[----:B------:R-:W-:Y:S04]  /*14eb0*/  FADD.FTZ R105, R105, R96 ;  /* 0x0000006069697221 */ /* 0x000fe80000010000 */
[----:B------:R-:W-:Y:S01]  /*14ec0*/  FADD.FTZ R104, R104, R105 ;  /* 0x0000006968687221 */ /* 0x000fe20000010000 */
[C---:B------:R-:W-:Y:S03]  /*14ed0*/  HMMA.16816.F32 R44, R60.reuse, R68, R44 ;  /* 0x000000443c2c723c */ /* 0x040fe6000000182c */
[----:B------:R-:W-:Y:S01]  /*14ee0*/  F2FP.F16.F32.PACK_AB R68, R166, R133 ;  /* 0x00000085a644723e */ /* 0x000fe200000000ff */
[----:B------:R-:W-:Y:S01]  /*14ef0*/  FADD.FTZ R97, R97, R104 ;  /* 0x0000006861617221 */ /* 0x000fe20000010000 */
[----:B------:R-:W-:Y:S03]  /*14f00*/  F2FP.F16.F32.PACK_AB R69, R56, R57 ;  /* 0x000000393845723e */ /* 0x000fe600000000ff */
[----:B------:R-:W-:Y:S03]  /*14f10*/  HMMA.16816.F32 R48, R60, R70, R48 ;  /* 0x000000463c30723c */ /* 0x000fe60000001830 */
[----:B-1----:R-:W-:Y:S01]  /*14f20*/  F2FP.F16.F32.PACK_AB R70, R233, R64 ;  /* 0x00000040e946723e */ /* 0x002fe200000000ff */
[----:B------:R-:W-:Y:S01]  /*14f30*/  FADD.FTZ R132, R132, R97 ;  /* 0x0000006184847221 */ /* 0x000fe20000010000 */
        /* <DEDUP_REMOVED lines=53> */
.L_x_4768:
        /* <DEDUP_REMOVED lines=10> */
.L_x_4787:
[----:B------:R-:W2:Y:S01]  /*15330*/  MUFU.RCP R4, R8 ;  /* 0x0000000800047308 */ /* 0x000ea20000001000 */
[----:B------:R-:W-:Y:S01]  /*15340*/  SHF.L.U32 R5, R119, 0x1, RZ ;  /* 0x0000000177057819 */ /* 0x000fe200000006ff */
[----:B----4-:R-:W-:Y:S01]  /*15350*/  FADD.FTZ R11, R10, R11 ;  /* 0x0000000b0a0b7221 */ /* 0x010fe20000010000 */
[----:B------:R-:W-:Y:S02]  /*15360*/  FSETP.NE.FTZ.AND P3, PT, R8, RZ, PT ;  /* 0x000000ff0800720b */ /* 0x000fe40003f75000 */
[----:B------:R-:W-:Y:S02]  /*15370*/  LOP3.LUT R118, R118, 0x6, R5, 0xf8, !PT ;  /* 0x0000000676767812 */ /* 0x000fe400078ef805 */
[----:B------:R-:W-:Y:S01]  /*15380*/  FSETP.NE.FTZ.AND P1, PT, R11, RZ, PT ;  /* 0x000000ff0b00720b */ /* 0x000fe20003f35000 */
[----:B------:R-:W4:Y:S01]  /*15390*/  MUFU.RCP R5, R11 ;  /* 0x0000000b00057308 */ /* 0x000f220000001000 */
[----:B------:R-:W-:Y:S02]  /*153a0*/  LOP3.LUT R118, R118, 0x20, R205, 0xf8, !PT ;  /* 0x0000002076767812 */ /* 0x000fe400078ef8cd */
[----:B--2---:R-:W-:-:S05]  /*153b0*/  FSEL R4, R4, 1, P3 ;  /* 0x3f80000004047808 */ /* 0x004fca0001800000 */
        /* <DEDUP_REMOVED lines=24> */
[----:B------:R-:W-:-:S02]  /*15540*/  LOP3.LUT R4, R205, 0xc0, RZ, 0xc0, !PT ;  /* 0x000000c0cd047812 */ /* 0x000fc400078ec0ff */
[----:B----4-:R-:W-:Y:S02]  /*15550*/  FSEL R5, R5, 1, P1 ;  /* 0x3f80000005057808 */ /* 0x010fe40000800000 */
[----:B------:R-:W-:Y:S02]  /*15560*/  LOP3.LUT R9, R4, 0x18, R119, 0xf8, !PT ;  /* 0x0000001804097812 */ /* 0x000fe400078ef877 */
[----:B------:R-:W-:Y:S01]  /*15570*/  LOP3.LUT R4, R192, 0x20, RZ, 0xc0, !PT ;  /* 0x00000020c0047812 */ /* 0x000fe200078ec0ff */
[C---:B------:R-:W-:Y:S01]  /*15580*/  FMUL.FTZ R114, R5.reuse, R114 ;  /* 0x0000007205727220 */ /* 0x040fe20000410000 */
[----:B------:R-:W-:Y:S01]  /*15590*/  LOP3.LUT R9, R118, R9, RZ, 0xfc, !PT ;  /* 0x0000000976097212 */ /* 0x000fe200078efcff */
[C---:B------:R-:W-:Y:S01]  /*155a0*/  FMUL.FTZ R115, R5.reuse, R115 ;  /* 0x0000007305737220 */ /* 0x040fe20000410000 */
[C---:B------:R-:W-:Y:S01]  /*155b0*/  FMUL.FTZ R110, R5.reuse, R110 ;  /* 0x0000006e056e7220 */ /* 0x040fe20000410000 */
[----:B------:R-:W-:Y:S01]  /*155c0*/  FMUL.FTZ R111, R5, R111 ;  /* 0x0000006f056f7220 */ /* 0x000fe20000410000 */
[----:B------:R-:W-:Y:S01]  /*155d0*/  LEA R9, R9, R194, 0x1 ;  /* 0x000000c209097211 */ /* 0x000fe200078e08ff */
        /* <DEDUP_REMOVED lines=99> */
.L_x_4778:
[----:B------:R-:W-:Y:S05]  /*15c10*/  BSYNC.RECONVERGENT B0 ;  /* 0x0000000000007941 */ /* 0x000fea0003800200 */
.L_x_4777:
        /* <DEDUP_REMOVED lines=15> */
[----:B------:R-:W-:Y:S01]  /*15d10*/  LOP3.LUT R32, R193, 0x30, RZ, 0xc0, !PT ;  /* 0x00000030c1207812 */ /* 0x000fe200078ec0ff */
[----:B------:R-:W-:-:S03]  /*15d20*/  IMAD.IADD R30, R219, 0x1, R30 ;  /* 0x00000001db1e7824 */ /* 0x000fc600078e021e */
        /* <DEDUP_REMOVED lines=10> */
.L_x_4780:
[----:B------:R-:W-:Y:S05]  /*15dd0*/  BSYNC.RECONVERGENT B0 ;  /* 0x0000000000007941 */ /* 0x000fea0003800200 */
.L_x_4779:
        /* <DEDUP_REMOVED lines=31> */
.L_x_4782:
[----:B------:R-:W-:Y:S05]  /*15fd0*/  BSYNC.RECONVERGENT B0 ;  /* 0x0000000000007941 */ /* 0x000fea0003800200 */
.L_x_4781:
[----:B------:R-:W-:-:S04]  /*15fe0*/  MOV R217, 0x0 ;  /* 0x0000000000d97802 */ /* 0x000fc80000000f00 */
[----:B-12345:R-:W-:Y:S05]  /*15ff0*/  @P0 RET.REL.NODEC R216 `(_ZN5flash24flash_fwd_splitkv_kernelI23Flash_fwd_kernel_traitsILi96ELi64ELi128ELi4ELb0ELb0EN7cutlass6half_tE19Flash_kernel_traitsILi96ELi64ELi128ELi4ES3_EELb0ELb1ELb1ELb0ELb0ELb1ELb0ELb0EEEvNS_16Flash_fwd_paramsE) ;  /* 0xfffffea0d8000950 */ /* 0x03efea0003c3ffff */
        /* <DEDUP_REMOVED lines=16> */
[----:B-1----:R-:W-:Y:S05]  /*16100*/  @P0 RET.REL.NODEC R216 `(_ZN5flash24flash_fwd_splitkv_kernelI23Flash_fwd_kernel_traitsILi96ELi64ELi128ELi4ELb0ELb0EN7cutlass6half_tE19Flash_kernel_traitsILi96ELi64ELi128ELi4ES3_EELb0ELb1ELb1ELb0ELb0ELb1ELb0ELb0EEEvNS_16Flash_fwd_paramsE) ;  /* 0xfffffe9cd8bc0950 */ /* 0x002fea0003c3ffff */
[----:B------:R-:W-:Y:S01]  /*16110*/  MOV R217, 0x0 ;  /* 0x0000000000d97802 */ /* 0x000fe20000000f00 */
[----:B------:R1:W-:Y:S03]  /*16120*/  ST.E.128 desc[UR4][R2.64+0x80], R24 ;  /* 0x0000801802007985 */ /* 0x0003e6000c101d04 */
[----:B-1----:R-:W-:Y:S05]  /*16130*/  RET.REL.NODEC R216 `(_ZN5flash24flash_fwd_splitkv_kernelI23Flash_fwd_kernel_traitsILi96ELi64ELi128ELi4ELb0ELb0EN7cutlass6half_tE19Flash_kernel_traitsILi96ELi64ELi128ELi4ES3_EELb0ELb1ELb1ELb0ELb0ELb1ELb0ELb0EEEvNS_16Flash_fwd_paramsE) ;  /* 0xfffffe9cd8b07950 */ /* 0x002fea0003c3ffff */
.L_x_4776:
[----:B------:R-:W-:Y:S01]  /*16140*/  MOV R5, 0x2 ;  /* 0x0000000200057802 */ /* 0x000fe20000000f00 */
[----:B------:R-:W-:Y:S01]  /*16150*/  IMAD.MOV.U32 R4, RZ, RZ, 0x1f ;  /* 0x0000001fff047424 */ /* 0x000fe200078e00ff */
[----:B------:R-:W-:-:S07]  /*16160*/  MOV R6, 0xffffffff ;  /* 0xffffffff00067802 */ /* 0x000fce0000000f00 */
[----:B-1---5:R-:W-:Y:S05]  /*16170*/  WARPSYNC.COLLECTIVE R6, `(.L_x_4783) ;  /* 0x0000000006087348 */ /* 0x022fea0003c00000 */
[----:B------:R2:W3:Y:S02]  /*16180*/  SHFL.BFLY P0, R11, R233, R5, R4 ;  /* 0x0c000005e90b7389 */ /* 0x0004e40000000004 */
[----:B-123-5:R-:W-:Y:S05]  /*16190*/  ENDCOLLECTIVE ;  /* 0x000000000000791b */ /* 0x02efea0003800000 */
.L_x_4783:
[----:B------:R-:W-:Y:S02]  /*161a0*/  IMAD.MOV.U32 R8, RZ, RZ, R11 ;  /* 0x000000ffff087224 */ /* 0x000fe400078e000b */
[----:B------:R-:W-:Y:S02]  /*161b0*/  IMAD.MOV.U32 R5, RZ, RZ, 0x1 ;  /* 0x00000001ff057424 */ /* 0x000fe400078e00ff */
[----:B------:R-:W-:-:S05]  /*161c0*/  FADD.FTZ R9, R8, R233 ;  /* 0x000000e908097221 */ /* 0x000fca0000010000 */
[----:B------:R-:W-:-:S07]  /*161d0*/  MOV R233, R9 ;  /* 0x0000000900e97202 */ /* 0x000fce0000000f00 */
[----:B------:R-:W-:Y:S05]  /*161e0*/  WARPSYNC.COLLECTIVE R6, `(.L_x_4784) ;  /* 0x0000000006087348 */ /* 0x000fea0003c00000 */
[----:B------:R1:W2:Y:S02]  /*161f0*/  SHFL.BFLY P0, R11, R233, R5, R4 ;  /* 0x0c000005e90b7389 */ /* 0x0002a40000000004 */
[----:B-12---:R-:W-:Y:S05]  /*16200*/  ENDCOLLECTIVE ;  /* 0x000000000000791b */ /* 0x006fea0003800000 */
.L_x_4784:
[----:B------:R-:W-:Y:S01]  /*16210*/  MOV R233, R232 ;  /* 0x000000e800e97202 */ /* 0x000fe20000000f00 */
[----:B------:R-:W-:Y:S01]  /*16220*/  IMAD.MOV.U32 R5, RZ, RZ, 0x2 ;  /* 0x00000002ff057424 */ /* 0x000fe200078e00ff */
[----:B------:R-:W-:-:S07]  /*16230*/  MOV R8, R11 ;  /* 0x0000000b00087202 */ /* 0x000fce0000000f00 */
[----:B------:R-:W-:Y:S05]  /*16240*/  WARPSYNC.COLLECTIVE R6, `(.L_x_4785) ;  /* 0x0000000006087348 */ /* 0x000fea0003c00000 */
[----:B------:R1:W2:Y:S02]  /*16250*/  SHFL.BFLY P0, R11, R233, R5, R4 ;  /* 0x0c000005e90b7389 */ /* 0x0002a40000000004 */
[----:B-12---:R-:W-:Y:S05]  /*16260*/  ENDCOLLECTIVE ;  /* 0x000000000000791b */ /* 0x006fea0003800000 */
.L_x_4785:
[----:B------:R-:W-:Y:S01]  /*16270*/  FADD.FTZ R8, R9, R8 ;  /* 0x0000000809087221 */ /* 0x000fe20000010000 */
[----:B------:R-:W-:Y:S01]  /*16280*/  FADD.FTZ R10, R11, R232 ;  /* 0x000000e80b0a7221 */ /* 0x000fe20000010000 */
[----:B------:R-:W-:-:S04]  /*16290*/  MOV R5, 0x1 ;  /* 0x0000000100057802 */ /* 0x000fc80000000f00 */
[----:B------:R-:W-:-:S07]  /*162a0*/  MOV R233, R10 ;  /* 0x0000000a00e97202 */ /* 0x000fce0000000f00 */
[----:B------:R-:W-:Y:S05]  /*162b0*/  WARPSYNC.COLLECTIVE R6, `(.L_x_4786) ;  /* 0x0000000006087348 */ /* 0x000fea0003c00000 */
[----:B------:R1:W2:Y:S02]  /*162c0*/  SHFL.BFLY P0, R11, R233, R5, R4 ;  /* 0x0c000005e90b7389 */ /* 0x0002a40000000004 */
[----:B-12---:R-:W-:Y:S05]  /*162d0*/  ENDCOLLECTIVE ;  /* 0x000000000000791b */ /* 0x006fea0003800000 */
.L_x_4786:
[----:B------:R-:W-:Y:S05]  /*162e0*/  BRA `(.L_x_4787) ;  /* 0xfffffff000107947 */ /* 0x000fea000383ffff */
.L_x_4788:
        /* <DEDUP_REMOVED lines=9> */
.L_x_11663:


//--------------------- .text._ZN5flash24flash_fwd_splitkv_kernelI23Flash_fwd_kernel_traitsILi96ELi64ELi128ELi4ELb0ELb0EN7cutlass6half_tE19Flash_kernel_traitsILi96ELi64ELi128ELi4ES3_EELb0ELb1ELb0ELb0ELb1ELb0ELb0ELb1EEEvNS_16Flash_fwd_paramsE --------------------------
	.section	.text._ZN5flash24flash_fwd_splitkv_kernelI23Flash_fwd_kernel_traitsILi96ELi64ELi128ELi4ELb0ELb0EN7cutlass6half_tE19Flash_kernel_traitsILi96ELi64ELi128ELi4ES3_EELb0ELb1ELb0ELb0ELb1ELb0ELb0ELb1EEEvNS_16Flash_fwd_paramsE,"ax",@progbits
	.align	128
        .global         _ZN5flash24flash_fwd_splitkv_kernelI23Flash_fwd_kernel_traitsILi96ELi64ELi128ELi4ELb0ELb0EN7cutlass6half_tE19Flash_kernel_traitsILi96ELi64ELi128ELi4ES3_EELb0ELb1ELb0ELb0ELb1ELb0ELb0ELb1EEEvNS_16Flash_fwd_paramsE
        .type           _ZN5flash24flash_fwd_splitkv_kernelI23Flash_fwd_kernel_traitsILi96ELi64ELi128ELi4ELb0ELb0EN7cutlass6half_tE19Flash_kernel_traitsILi96ELi64ELi128ELi4ES3_EELb0ELb1ELb0ELb0ELb1ELb0ELb0ELb1EEEvNS_16Flash_fwd_paramsE,@function
        .size           _ZN5flash24flash_fwd_splitkv_kernelI23Flash_fwd_kernel_traitsILi96ELi64ELi128ELi4ELb0ELb0EN7cutlass6half_tE19Flash_kernel_traitsILi96ELi64ELi128ELi4ES3_EELb0ELb1ELb0ELb0ELb1ELb0ELb0ELb1EEEvNS_16Flash_fwd_paramsE,(.L_x_11664 - _ZN5flash24flash_fwd_splitkv_kernelI23Flash_fwd_kernel_traitsILi96ELi64ELi128ELi4ELb0ELb0EN7cutlass6half_tE19Flash_kernel_traitsILi96ELi64ELi128ELi4ES3_EELb0ELb1ELb0ELb0ELb1ELb0ELb0ELb1EEEvNS_16Flash_fwd_paramsE)
        .other          _ZN5flash24flash_fwd_splitkv_kernelI23Flash_fwd_kernel_traitsILi96ELi64ELi128ELi4ELb0ELb0EN7cutlass6half_tE19Flash_kernel_traitsILi96ELi64ELi128ELi4ES3_EELb0ELb1ELb0ELb0ELb1ELb0ELb0ELb1EEEvNS_16Flash_fwd_paramsE,@"STO_CUDA_ENTRY STV_DEFAULT"
_ZN5flash24flash_fwd_splitkv_kernelI23Flash_fwd_kernel_traitsILi96ELi64ELi128ELi4ELb0ELb0EN7cutlass6half_tE19Flash_kernel_traitsILi96ELi64ELi128ELi4ES3_EELb0ELb1ELb0ELb0ELb1ELb0ELb0ELb1EEEvNS_16Flash_fwd_paramsE:
.text._ZN5flash24flash_fwd_splitkv_kernelI23Flash_fwd_kernel_traitsILi96ELi64ELi128ELi4ELb0ELb0EN7cutlass6half_tE19Flash_kernel_traitsILi96ELi64ELi128ELi4ES3_EELb0ELb1ELb0ELb0ELb1ELb0ELb0ELb1EEEvNS_16Flash_fwd_paramsE:
[----:B------:R-:W-:Y:S01]  /*0000*/  LDC R1, c[0x0][0x37c] ;  /* 0x0000df00ff017b82 */ /* 0x000fe20000000800 */
[----:B------:R-:W1:Y:S07]  /*0010*/  S2R R23, SR_CTAID.X ;  /* 0x0000000000177919 */ /* 0x000e6e0000002500 */
[----:B------:R-:W2:Y:S01]  /*0020*/  LDC.64 R116, c[0x0][0x348] ;  /* 0x0000d200ff747b82 */ /* 0x000ea20000000a00 */
[----:B------:R-:W-:Y:S01]  /*0030*/  BSSY.RECONVERGENT B3, `(.L_x_4789) ;  /* 0x0000005000037945 */ /* 0x000fe20003800200 */
[----:B------:R-:W-:Y:S01]  /*0040*/  MOV R194, 0x80 ;  /* 0x0000008000c27802 */ /* 0x000fe20000000f00 */
[----:B------:R-:W3:Y:S01]  /*0050*/  S2R R197, SR_CTAID.Y ;  /* 0x0000000000c57919 */ /* 0x000ee20000002600 */
[----:B------:R-:W4:Y:S05]  /*0060*/  S2R R196, SR_CTAID.Z ;  /* 0x0000000000c47919 */ /* 0x000f2a0000002700 */
[----:B-1234-:R-:W-:Y:S05]  /*0070*/  CALL.REL.NOINC `($_ZN5flash24flash_fwd_splitkv_kernelI23Flash_fwd_kernel_traitsILi96ELi64ELi128ELi4ELb0ELb0EN7cutlass6half_tE19Flash_kernel_traitsILi96ELi64ELi128ELi4ES3_EELb0ELb1ELb0ELb0ELb1ELb0ELb0ELb1EEEvNS_16Flash_fwd_paramsE$_ZN5flash30compute_attn_1rowblock_splitkvI23Flash_fwd_kernel_traitsILi96ELi64ELi128ELi4ELb0ELb0EN7cutlass6half_tE19Flash_kernel_traitsILi96ELi64ELi128ELi4ES3_EELb0ELb1ELb0ELb0ELb1ELb0ELb0ELb1ENS_16Flash_fwd_paramsEEEvRKT8_iiiii) ;  /* 0x0000000000087944 */ /* 0x01efea0003c00000 */
[----:B------:R-:W-:Y:S05]  /*0080*/  BSYNC.RECONVERGENT B3 ;  /* 0x0000000000037941 */ /* 0x000fea0003800200 */
.L_x_4789:
[----:B------:R-:W-:Y:S05]  /*0090*/  EXIT ;  /* 0x000000000000794d */ /* 0x000fea0003800000 */
        .type           $_ZN5flash24flash_fwd_splitkv_kernelI23Flash_fwd_kernel_traitsILi96ELi64ELi128ELi4ELb0ELb0EN7cutlass6half_tE19Flash_kernel_traitsILi96ELi64ELi128ELi4ES3_EELb0ELb1ELb0ELb0ELb1ELb0ELb0ELb1EEEvNS_16Flash_fwd_paramsE$_ZN5flash30compute_attn_1rowblock_splitkvI23Flash_fwd_kernel_traitsILi96ELi64ELi128ELi4ELb0ELb0EN7cutlass6half_tE19Flash_kernel_traitsILi96ELi64ELi128ELi4ES3_EELb0ELb1ELb0ELb0ELb1ELb0ELb0ELb1ENS_16Flash_fwd_paramsEEEvRKT8_iiiii,@function
        .size           $_ZN5flash24flash_fwd_splitkv_kernelI23Flash_fwd_kernel_traitsILi96ELi64ELi128ELi4ELb0ELb0EN7cutlass6half_tE19Flash_kernel_traitsILi96ELi64ELi128ELi4ES3_EELb0ELb1ELb0ELb0ELb1ELb0ELb0ELb1EEEvNS_16Flash_fwd_paramsE$_ZN5flash30compute_attn_1rowblock_splitkvI23Flash_fwd_kernel_traitsILi96ELi64ELi128ELi4ELb0ELb0EN7cutlass6half_tE19Flash_kernel_traitsILi96ELi64ELi128ELi4ES3_EELb0ELb1ELb0ELb0ELb1ELb0ELb0ELb1ENS_16Flash_fwd_paramsEEEvRKT8_iiiii,(.L_x_11664 - $_ZN5flash24flash_fwd_splitkv_kernelI23Flash_fwd_kernel_traitsILi96ELi64ELi128ELi4ELb0ELb0EN7cutlass6half_tE19Flash_kernel_traitsILi96ELi64ELi128ELi4ES3_EELb0ELb1ELb0ELb0ELb1ELb0ELb0ELb1EEEvNS_16Flash_fwd_paramsE$_ZN5flash30compute_attn_1rowblock_splitkvI23Flash_fwd_kernel_traitsILi96ELi64ELi128ELi4ELb0ELb0EN7cutlass6half_tE19Flash_kernel_traitsILi96ELi64ELi128ELi4ES3_EELb0ELb1ELb0ELb0ELb1ELb0ELb0ELb1ENS_16Flash_fwd_paramsEEEvRKT8_iiiii)
$_ZN5flash24flash_fwd_splitkv_kernelI23Flash_fwd_kernel_traitsILi96ELi64ELi128ELi4ELb0ELb0EN7cutlass6half_tE19Flash_kernel_traitsILi96ELi64ELi128ELi4ES3_EELb0ELb1ELb0ELb0ELb1ELb0ELb0ELb1EEEvNS_16Flash_fwd_paramsE$_ZN5flash30compute_attn_1rowblock_splitkvI23Flash_fwd_kernel_traitsILi96ELi64ELi128ELi4ELb0ELb0EN7cutlass6half_tE19Flash_kernel_traitsILi96ELi64ELi128ELi4ES3_EELb0ELb1ELb0ELb0ELb1ELb0ELb0ELb1ENS_16Flash_fwd_paramsEEEvRKT8_iiiii:
        /* <DEDUP_REMOVED lines=39> */
.L_x_4791:
[----:B------:R-:W-:Y:S05]  /*0310*/  BSYNC.RECONVERGENT B0 ;  /* 0x0000000000007941 */ /* 0x000fea0003800200 */
.L_x_4790:
[----:B------:R-:W-:Y:S04]  /*0320*/  BSSY.RECONVERGENT B0, `(.L_x_4792) ;  /* 0x0000007000007945 */ /* 0x000fe80003800200 */
[----:B------:R-:W-:Y:S05]  /*0330*/  @!P3 BRA `(.L_x_4793) ;  /* 0x000000000014b947 */ /* 0x000fea0003800000 */
[----:B------:R-:W4:Y:S02]  /*0340*/  LD.E.U8 R0, desc[UR4][R116.64+0x1b2] ;  /* 0x0001b20474007980 */ /* 0x000f24000c101100 */
[----:B----4-:R-:W-:-:S13]  /*0350*/  ISETP.NE.AND P1, PT, R0, RZ, PT ;  /* 0x000000ff0000720c */ /* 0x010fda0003f25270 */
[----:B------:R-:W4:Y:S02]  /*0360*/  @P1 LD.E R0, desc[UR4][R6.64+0x4] ;  /* 0x0000040406001980 */ /* 0x000f24000c101900 */
[----:B----45:R-:W-:-:S06]  /*0370*/  @P1 IADD3 R91, PT, PT, R0, -R13, RZ ;  /* 0x8000000d005b1210 */ /* 0x030fcc0007ffe0ff */
[----:B------:R4:W5:Y:S02]  /*0380*/  @!P1 LD.E R91, desc[UR4][R6.64] ;  /* 0x00000004065b9980 */ /* 0x000964000c101900 */
.L_x_4793:
[----:B------:R-:W-:Y:S05]  /*0390*/  BSYNC.RECONVERGENT B0 ;  /* 0x0000000000007941 */ /* 0x000fea0003800200 */
.L_x_4792:
        /* <DEDUP_REMOVED lines=9> */
.L_x_4795:
[----:B------:R-:W5:Y:S01]  /*0430*/  LD.E.64 R2, desc[UR4][R116.64+0x108] ;  /* 0x0001080474027980 */ /* 0x000f62000c101b00 */
[----:B------:R-:W-:Y:S01]  /*0440*/  BSSY.RECONVERGENT B0, `(.L_x_4797) ;  /* 0x0000006000007945 */ /* 0x000fe20003800200 */
[----:B------:R-:W-:Y:S01]  /*0450*/  IMAD.MOV.U32 R82, RZ, RZ, RZ ;  /* 0x000000ffff527224 */ /* 0x000fe200078e00ff */
[----:B-----5:R-:W-:-:S04]  /*0460*/  ISETP.NE.U32.AND P0, PT, R2, RZ, PT ;  /* 0x000000ff0200720c */ /* 0x020fc80003f05070 */
[----:B------:R-:W-:-:S13]  /*0470*/  ISETP.NE.AND.EX P0, PT, R3, RZ, PT, P0 ;  /* 0x000000ff0300720c */ /* 0x000fda0003f05300 */
[----:B------:R-:W-:Y:S05]  /*0480*/  @!P0 BRA `(.L_x_4798) ;  /* 0x0000000000048947 */ /* 0x000fea0003800000 */
[----:B------:R1:W5:Y:S02]  /*0490*/  LD.E R82, desc[UR4][R116.64+0xbc] ;  /* 0x0000bc0474527980 */ /* 0x000364000c101900 */
.L_x_4798:
[----:B------:R-:W-:Y:S05]  /*04a0*/  BSYNC.RECONVERGENT B0 ;  /* 0x0000000000007941 */ /* 0x000fea0003800200 */
.L_x_4797:
[----:B-----5:R-:W-:Y:S02]  /*04b0*/  IADD3 R82, PT, PT, R91, R82, RZ ;  /* 0x000000525b527210 */ /* 0x020fe40007ffe0ff */
.L_x_4796:
[----:B------:R-:W-:Y:S05]  /*04c0*/  BSYNC.RECONVERGENT B1 ;  /* 0x0000000000017941 */ /* 0x000fea0003800200 */
.L_x_4794:
[----:B------:R-:W-:Y:S01]  /*04d0*/  IMAD.SHL.U32 R198, R23, 0x40, RZ ;  /* 0x0000004017c67824 */ /* 0x000fe200078e00ff */
[----:B------:R-:W-:Y:S01]  /*04e0*/  MOV R2, R194 ;  /* 0x000000c200027202 */ /* 0x000fe20000000f00 */
[----:B------:R-:W-:-:S03]  /*04f0*/  IMAD.MOV.U32 R3, RZ, RZ, 0x0 ;  /* 0x00000000ff037424 */ /* 0x000fc600078e00ff */
[----:B------:R-:W-:-:S13]  /*0500*/  ISETP.GT.AND P0, PT, R201, R198, PT ;  /* 0x000000c6c900720c */ /* 0x000fda0003f04270 */
[----:B-1234-:R-:W-:Y:S05]  /*0510*/  @!P0 RET.REL.NODEC R2 `(_ZN5flash24flash_fwd_splitkv_kernelI23Flash_fwd_kernel_traitsILi96ELi64ELi128ELi4ELb0ELb0EN7cutlass6half_tE19Flash_kernel_traitsILi96ELi64ELi128ELi4ES3_EELb0ELb1ELb0ELb0ELb1ELb0ELb0ELb1EEEvNS_16Flash_fwd_paramsE) ;  /* 0xfffffff802b88950 */ /* 0x01efea0003c3ffff */
        /* <DEDUP_REMOVED lines=77> */
.L_x_4801:
[----:B------:R-:W-:Y:S05]  /*09f0*/  BSYNC.RECONVERGENT B0 ;  /* 0x0000000000007941 */ /* 0x000fea0003800200 */
.L_x_4800:
        /* <DEDUP_REMOVED lines=15> */
.L_x_4803:
[----:B------:R-:W-:Y:S05]  /*0af0*/  BSYNC.RECONVERGENT B0 ;  /* 0x0000000000007941 */ /* 0x000fea0003800200 */
.L_x_4802:
[----:B------:R-:W-:Y:S01]  /*0b00*/  MOV R195, 0x0 ;  /* 0x0000000000c37802 */ /* 0x000fe20000000f00 */
[----:B------:R1:W-:Y:S03]  /*0b10*/  @!P4 ST.E desc[UR4][R2.64], R5 ;  /* 0x000000050200c985 */ /* 0x0003e6000c101904 */
[----:B-12--5:R-:W-:Y:S05]  /*0b20*/  @P3 RET.REL.NODEC R194 `(_ZN5flash24flash_fwd_splitkv_kernelI23Flash_fwd_kernel_traitsILi96ELi64ELi128ELi4ELb0ELb0EN7cutlass6half_tE19Flash_kernel_traitsILi96ELi64ELi128ELi4ES3_EELb0ELb1ELb0ELb0ELb1ELb0ELb0ELb1EEEvNS_16Flash_fwd_paramsE) ;  /* 0xfffffff4c2343950 */ /* 0x026fea0003c3ffff */
[----:B------:R-:W-:Y:S02]  /*0b30*/  MOV R5, 0x7f800000 ;  /* 0x7f80000000057802 */ /* 0x000fe40000000f00 */
[----:B------:R-:W-:-:S03]  /*0b40*/  MOV R195, 0x0 ;  /* 0x0000000000c37802 */ /* 0x000fc60000000f00 */
[----:B------:R1:W-:Y:S02]  /*0b50*/  ST.E desc[UR4][R2.64+0x80], R5 ;  /* 0x0000800502007985 */ /* 0x0003e4000c101904 */
[----:B-1----:R-:W-:Y:S05]  /*0b60*/  RET.REL.NODEC R194 `(_ZN5flash24flash_fwd_splitkv_kernelI23Flash_fwd_kernel_traitsILi96ELi64ELi128ELi4ELb0ELb0EN7cutlass6half_tE19Flash_kernel_traitsILi96ELi64ELi128ELi4ES3_EELb0ELb1ELb0ELb0ELb1ELb0ELb0ELb1EEEvNS_16Flash_fwd_paramsE) ;  /* 0xfffffff4c2247950 */ /* 0x002fea0003c3ffff */
.L_x_4799:
        /* <DEDUP_REMOVED lines=23> */
[----:B------:R-:W1:Y:S08]  /*0ce0*/  I2F.RP R12, R4 ;  /* 0x00000004000c7306 */ /* 0x000e700000209400 */
[----:B-1----:R-:W1:Y:S02]  /*0cf0*/  MUFU.RCP R8, R12 ;  /* 0x0000000c00087308 */ /* 0x002e640000001000 */
[----:B-1----:R-:W-:Y:S01]  /*0d00*/  IADD3 R8, PT, PT, R8, 0xffffffe, RZ ;  /* 0x0ffffffe08087810 */ /* 0x002fe20007ffe0ff */
[----:B------:R-:W2:Y:S05]  /*0d10*/  LD.E.64 R12, desc[UR4][R116.64+0x28] ;  /* 0x00002804740c7980 */ /* 0x000eaa000c101b00 */
[----:B------:R-:W1:Y:S01]  /*0d20*/  F2I.FTZ.U32.TRUNC.NTZ R9, R8 ;  /* 0x0000000800097305 */ /* 0x000e62000021f000 */
[----:B------:R-:W-:-:S02]  /*0d30*/  IABS R0, R10 ;  /* 0x0000000a00007213 */ /* 0x000fc40000000000 */
        /* <DEDUP_REMOVED lines=30> */
[----:B------:R-:W-:Y:S01]  /*0f20*/  IABS R2, R196 ;  /* 0x000000c400027213 */ /* 0x000fe20000000000 */
[----:B-1----:R-:W-:-:S04]  /*0f30*/  IMAD.MOV R0, RZ, RZ, -R21 ;  /* 0x000000ffff007224 */ /* 0x002fc800078e0a15 */
        /* <DEDUP_REMOVED lines=12> */
[----:B------:R-:W-:Y:S02]  /*1000*/  @!P1 IADD3 R7, PT, PT, R7, 0x1, RZ ;  /* 0x0000000107079810 */ /* 0x000fe40007ffe0ff */
[----:B------:R-:W-:Y:S01]  /*1010*/  ISETP.NE.AND P1, PT, R3, RZ, PT ;  /* 0x000000ff0300720c */ /* 0x000fe20003f25270 */
[----:B------:R-:W-:-:S05]  /*1020*/  IMAD R11, R10, R8, R11 ;  /* 0x000000080a0b7224 */ /* 0x000fca00078e020b */
[----:B------:R-:W-:Y:S01]  /*1030*/  SHF.R.S32.HI R9, RZ, 0x1f, R11 ;  /* 0x0000001fff097819 */ /* 0x000fe2000001140b */
[----:B------:R-:W-:-:S04]  /*1040*/  @P2 VIADD R7, R7, 0x1 ;  /* 0x0000000107072836 */ /* 0x000fc80000000000 */
[----:B------:R-:W-:Y:S02]  /*1050*/  @!P0 IMAD.MOV R7, RZ, RZ, -R7 ;  /* 0x000000ffff078224 */ /* 0x000fe400078e0a07 */
[----:B------:R-:W-:-:S04]  /*1060*/  @!P1 LOP3.LUT R7, RZ, R3, RZ, 0x33, !PT ;  /* 0x00000003ff079212 */ /* 0x000fc800078e33ff */
[----:B------:R-:W-:Y:S02]  /*1070*/  SHF.R.S32.HI R8, RZ, 0x1f, R7 ;  /* 0x0000001fff087819 */ /* 0x000fe40000011407 */
[----:B---3--:R-:W-:Y:S01]  /*1080*/  SHF.R.S32.HI R0, RZ, 0x1f, R4 ;  /* 0x0000001fff007819 */ /* 0x008fe20000011404 */
[----:B------:R-:W-:-:S04]  /*1090*/  IMAD R5, R19, R4, RZ ;  /* 0x0000000413057224 */ /* 0x000fc800078e02ff */
[C---:B------:R-:W-:Y:S02]  /*10a0*/  IMAD R5, R18.reuse, R0, R5 ;  /* 0x0000000012057224 */ /* 0x040fe400078e0205 */
[----:B------:R-:W-:-:S05]  /*10b0*/  IMAD.WIDE.U32 R18, R18, R4, RZ ;  /* 0x0000000412127225 */ /* 0x000fca00078e00ff */
[----:B------:R-:W-:Y:S01]  /*10c0*/  IADD3 R19, PT, PT, R19, R5, RZ ;  /* 0x0000000513137210 */ /* 0x000fe20007ffe0ff */
[----:B------:R-:W-:-:S04]  /*10d0*/  IMAD R5, R187, R11, RZ ;  /* 0x0000000bbb057224 */ /* 0x000fc800078e02ff */
[----:B------:R-:W-:Y:S02]  /*10e0*/  IMAD R5, R186, R9, R5 ;  /* 0x00000009ba057224 */ /* 0x000fe400078e0205 */
[----:B------:R-:W-:-:S05]  /*10f0*/  IMAD.WIDE.U32 R18, R11, R186, R18 ;  /* 0x000000ba0b127225 */ /* 0x000fca00078e0012 */
[----:B------:R-:W-:Y:S01]  /*1100*/  IADD3 R19, PT, PT, R19, R5, RZ ;  /* 0x0000000513137210 */ /* 0x000fe20007ffe0ff */
[----:B------:R-:W-:-:S04]  /*1110*/  IMAD R5, R17, R7, RZ ;  /* 0x0000000711057224 */ /* 0x000fc800078e02ff */
[----:B------:R-:W-:Y:S02]  /*1120*/  IMAD R8, R16, R8, R5 ;  /* 0x0000000810087224 */ /* 0x000fe400078e0205 */
[----:B--2---:R-:W-:Y:S02]  /*1130*/  IMAD R5, R13, R4, RZ ;  /* 0x000000040d057224 */ /* 0x004fe400078e02ff */
[----:B------:R-:W-:-:S04]  /*1140*/  IMAD.WIDE.U32 R16, R7, R16, R18 ;  /* 0x0000001007107225 */ /* 0x000fc800078e0012 */
[----:B------:R-:W-:Y:S01]  /*1150*/  IMAD.WIDE.U32 R20, R12, R4, RZ ;  /* 0x000000040c147225 */ /* 0x000fe200078e00ff */
[----:B------:R-:W-:-:S03]  /*1160*/  MOV R10, R16 ;  /* 0x00000010000a7202 */ /* 0x000fc60000000f00 */
[----:B------:R-:W-:Y:S02]  /*1170*/  IMAD R5, R12, R0, R5 ;  /* 0x000000000c057224 */ /* 0x000fe400078e0205 */
[----:B------:R-:W-:Y:S02]  /*1180*/  IMAD.IADD R8, R17, 0x1, R8 ;  /* 0x0000000111087824 */ /* 0x000fe400078e0208 */
[----:B------:R-:W-:Y:S01]  /*1190*/  IMAD.IADD R16, R21, 0x1, R5 ;  /* 0x0000000115107824 */ /* 0x000fe200078e0205 */
[----:B------:R-:W-:Y:S05]  /*11a0*/  BRA `(.L_x_4806) ;  /* 0x0000000400347947 */ /* 0x000fea0003800000 */
.L_x_4805:
        /* <DEDUP_REMOVED lines=10> */
[----:B------:R-:W-:Y:S02]  /*1250*/  LEA R11, R121, 0xffffff80, 0x7 ;  /* 0xffffff80790b7811 */ /* 0x000fe400078e38ff */
        /* <DEDUP_REMOVED lines=22> */
[-C--:B------:R-:W-:Y:S01]  /*13c0*/  @!P0 IADD3 R4, PT, PT, R4, -R5.reuse, RZ ;  /* 0x8000000504048210 */ /* 0x080fe20007ffe0ff */
        /* <DEDUP_REMOVED lines=12> */
[----:B------:R-:W-:Y:S01]  /*1490*/  @P3 IADD3 R9, PT, PT, R21, R4, RZ ;  /* 0x0000000415093210 */ /* 0x000fe20007ffe0ff */
[----:B------:R-:W-:Y:S01]  /*14a0*/  @!P3 IMAD R0, R119, R10, RZ ;  /* 0x0000000a7700b224 */ /* 0x000fe200078e02ff */
[----:B------:R-:W-:-:S02]  /*14b0*/  @!P3 SHF.R.S32.HI R5, RZ, 0x1f, R10 ;  /* 0x0000001fff05b819 */ /* 0x000fc4000001140a */
[----:B------:R-:W-:Y:S01]  /*14c0*/  @P2 IADD3 R7, PT, PT, R7, 0x1, RZ ;  /* 0x0000000107072810 */ /* 0x000fe20007ffe0ff */
[----:B------:R-:W-:-:S03]  /*14d0*/  IMAD.WIDE.U32 R20, R186, R11, R8 ;  /* 0x0000000bba147225 */ /* 0x000fc600078e0008 */
[----:B------:R-:W-:Y:S01]  /*14e0*/  @!P1 IADD3 R7, PT, PT, -R7, RZ, RZ ;  /* 0x000000ff07079210 */ /* 0x000fe20007ffe1ff */
[----:B------:R-:W-:Y:S01]  /*14f0*/  @!P3 IMAD.WIDE.U32 R8, R118, R10, RZ ;  /* 0x0000000a7608b225 */ /* 0x000fe200078e00ff */
[----:B------:R-:W-:-:S03]  /*1500*/  @!P0 LOP3.LUT R7, RZ, R3, RZ, 0x33, !PT ;  /* 0x00000003ff078212 */ /* 0x000fc600078e33ff */
[----:B------:R-:W-:Y:S02]  /*1510*/  IMAD R4, R187, R11, RZ ;  /* 0x0000000bbb047224 */ /* 0x000fe400078e02ff */
[----:B------:R-:W-:Y:S01]  /*1520*/  @!P3 IMAD R0, R5, R118, R0 ;  /* 0x000000760500b224 */ /* 0x000fe200078e0200 */
[----:B------:R-:W-:Y:S01]  /*1530*/  @P3 IADD3 R10, PT, PT, R10, R13, RZ ;  /* 0x0000000d0a0a3210 */ /* 0x000fe20007ffe0ff */
[----:B------:R-:W-:Y:S01]  /*1540*/  IMAD.IADD R21, R21, 0x1, R4 ;  /* 0x0000000115157824 */ /* 0x000fe200078e0204 */
[----:B------:R-:W-:Y:S01]  /*1550*/  @!P3 MOV R12, R8 ;  /* 0x00000008000cb202 */ /* 0x000fe20000000f00 */
[----:B------:R-:W-:Y:S01]  /*1560*/  @!P3 IMAD.IADD R13, R9, 0x1, R0 ;  /* 0x00000001090db824 */ /* 0x000fe200078e0200 */
[----:B------:R-:W-:Y:S01]  /*1570*/  @!P3 SHF.R.S32.HI R5, RZ, 0x1f, R6 ;  /* 0x0000001fff05b819 */ /* 0x000fe20000011406 */
[----:B------:R-:W-:Y:S01]  /*1580*/  @!P3 IMAD R0, R17, R6, RZ ;  /* 0x000000061100b224 */ /* 0x000fe200078e02ff */
[----:B------:R-:W-:Y:S01]  /*1590*/  SHF.R.S32.HI R4, RZ, 0x1f, R7 ;  /* 0x0000001fff047819 */ /* 0x000fe20000011407 */
[----:B------:R-:W-:-:S02]  /*15a0*/  IMAD R9, R19, R7, RZ ;  /* 0x0000000713097224 */ /* 0x000fc400078e02ff */
[----:B------:R-:W-:-:S04]  /*15b0*/  @!P3 IMAD.WIDE.U32 R12, R16, R6, R12 ;  /* 0x00000006100cb225 */ /* 0x000fc800078e000c */
[----:B------:R-:W-:Y:S02]  /*15c0*/  @!P3 IMAD R0, R16, R5, R0 ;  /* 0x000000051000b224 */ /* 0x000fe400078e0200 */
        /* <DEDUP_REMOVED lines=11> */
.L_x_4806:
[----:B------:R-:W-:Y:S05]  /*1680*/  BSYNC.RECONVERGENT B0 ;  /* 0x0000000000007941 */ /* 0x000fea0003800200 */
.L_x_4804:
        /* <DEDUP_REMOVED lines=17> */
[----:B------:R-:W-:Y:S01]  /*17a0*/  IMAD.HI.U32 R6, R25, R6, R24 ;  /* 0x0000000619067227 */ /* 0x000fe200078e0018 */
[----:B------:R-:W-:-:S05]  /*17b0*/  IADD3 R17, PT, PT, RZ, -R17, RZ ;  /* 0x80000011ff117210 */ /* 0x000fca0007ffe0ff */
[----:B------:R-:W-:-:S04]  /*17c0*/  IMAD.HI.U32 R6, R6, R2, RZ ;  /* 0x0000000206067227 */ /* 0x000fc800078e00ff */
[----:B------:R-:W-:Y:S01]  /*17d0*/  IMAD R17, R6, R17, R2 ;  /* 0x0000001106117224 */ /* 0x000fe200078e0202 */
[----:B------:R-:W1:Y:S04]  /*17e0*/  S2R R61, SR_CgaCtaId ;  /* 0x00000000003d7919 */ /* 0x000e680000008800 */
[----:B------:R-:W-:Y:S01]  /*17f0*/  ISETP.GT.U32.AND P2, PT, R0, R17, PT ;  /* 0x000000110000720c */ /* 0x000fe20003f44070 */
[----:B------:R-:W-:Y:S02]  /*1800*/  IMAD.SHL.U32 R2, R195, 0x8, RZ ;  /* 0x00000008c3027824 */ /* 0x000fe400078e00ff */
[----:B------:R-:W-:-:S03]  /*1810*/  IMAD.MOV.U32 R7, RZ, RZ, RZ ;  /* 0x000000ffff077224 */ /* 0x000fc600078e00ff */
[----:B------:R-:W-:-:S03]  /*1820*/  LOP3.LUT R24, R2, 0x18, RZ, 0xc0, !PT ;  /* 0x0000001802187812 */ /* 0x000fc600078ec0ff */
[----:B------:R1:W5:Y:S04]  /*1830*/  @P4 LD.E R7, desc[UR4][R28.64] ;  /* 0x000000041c074980 */ /* 0x000368000c101900 */
[----:B------:R-:W-:-:S05]  /*1840*/  @!P2 IMAD.IADD R17, R17, 0x1, -R0 ;  /* 0x000000011111a824 */ /* 0x000fca00078e0a00 */
[----:B------:R-:W-:Y:S02]  /*1850*/  ISETP.GE.U32.AND P3, PT, R17, R0, PT ;  /* 0x000000001100720c */ /* 0x000fe40003f66070 */
[----:B------:R-:W-:Y:S01]  /*1860*/  LOP3.LUT R0, R196, R3, RZ, 0x3c, !PT ;  /* 0x00000003c4007212 */ /* 0x000fe200078e3cff */
[----:B------:R-:W-:Y:S01]  /*1870*/  @!P2 VIADD R6, R6, 0x1 ;  /* 0x000000010606a836 */ /* 0x000fe20000000000 */
[----:B------:R-:W-:Y:S02]  /*1880*/  ISETP.NE.AND P2, PT, R3, RZ, PT ;  /* 0x000000ff0300720c */ /* 0x000fe40003f45270 */
[----:B-1----:R-:W-:-:S05]  /*1890*/  IADD3 R28, P1, PT, R24, R20, RZ ;  /* 0x00000014181c7210 */ /* 0x002fca0007f3e0ff */
[----:B------:R-:W-:Y:S01]  /*18a0*/  IMAD.X R29, RZ, RZ, R16, P1 ;  /* 0x000000ffff1d7224 */ /* 0x000fe200008e0610 */
[----:B------:R-:W-:Y:S01]  /*18b0*/  ISETP.GE.AND P1, PT, R0, RZ, PT ;  /* 0x000000ff0000720c */ /* 0x000fe20003f26270 */
[-C--:B-----5:R-:W-:Y:S01]  /*18c0*/  IMAD R20, R9, R118.reuse, RZ ;  /* 0x0000007609147224 */ /* 0x0a0fe200078e02ff */
[----:B------:R-:W-:Y:S02]  /*18d0*/  @P3 IADD3 R6, PT, PT, R6, 0x1, RZ ;  /* 0x0000000106063810 */ /* 0x000fe40007ffe0ff */
[----:B------:R-:W-:Y:S01]  /*18e0*/  MOV R16, 0x400 ;  /* 0x0000040000107802 */ /* 0x000fe20000000f00 */
[C---:B------:R-:W-:Y:S02]  /*18f0*/  IMAD R0, R11.reuse, R119, R20 ;  /* 0x000000770b007224 */ /* 0x040fe400078e0214 */
[----:B------:R-:W-:Y:S01]  /*1900*/  IMAD.WIDE.U32 R28, R11, R118, R28 ;  /* 0x000000760b1c7225 */ /* 0x000fe200078e001c */
[----:B------:R-:W-:-:S05]  /*1910*/  LEA R61, R61, R16, 0x18 ;  /* 0x000000103d3d7211 */ /* 0x000fca00078ec0ff */
[----:B------:R-:W-:Y:S01]  /*1920*/  @!P1 IMAD.MOV R6, RZ, RZ, -R6 ;  /* 0x000000ffff069224 */ /* 0x000fe200078e0a06 */
[----:B------:R-:W-:Y:S01]  /*1930*/  @!P2 LOP3.LUT R6, RZ, R3, RZ, 0x33, !PT ;  /* 0x00000003ff06a212 */ /* 0x000fe200078e33ff */
[----:B------:R-:W-:-:S03]  /*1940*/  IMAD.IADD R29, R29, 0x1, R0 ;  /* 0x000000011d1d7824 */ /* 0x000fc600078e0200 */
[----:B------:R-:W-:Y:S01]  /*1950*/  SHF.R.S32.HI R0, RZ, 0x1f, R6 ;  /* 0x0000001fff007819 */ /* 0x000fe20000011406 */
[----:B------:R-:W-:Y:S02]  /*1960*/  IMAD R15, R15, R6, RZ ;  /* 0x000000060f0f7224 */ /* 0x000fe400078e02ff */
[----:B------:R-:W-:Y:S02]  /*1970*/  IMAD.SHL.U32 R81, R195, 0x20, RZ ;  /* 0x00000020c3517824 */ /* 0x000fe400078e00ff */
[----:B------:R-:W-:-:S04]  /*1980*/  IMAD.WIDE.U32 R28, R6, R14, R28 ;  /* 0x0000000e061c7225 */ /* 0x000fc800078e001c */
[----:B------:R-:W-:Y:S01]  /*1990*/  IMAD R14, R0, R14, R15 ;  /* 0x0000000e000e7224 */ /* 0x000fe200078e020f */
[----:B------:R-:W-:Y:S01]  /*19a0*/  LOP3.LUT R20, R81, 0xc0, RZ, 0xc0, !PT ;  /* 0x000000c051147812 */ /* 0x000fe200078ec0ff */
[----:B------:R-:W-:Y:S02]  /*19b0*/  IMAD.SHL.U32 R122, R195, 0x4, RZ ;  /* 0x00000004c37a7824 */ /* 0x000fe400078e00ff */
[----:B------:R-:W-:Y:S01]  /*19c0*/  IMAD.IADD R29, R29, 0x1, R14 ;  /* 0x000000011d1d7824 */ /* 0x000fe200078e020e */
[----:B------:R-:W-:Y:S01]  /*19d0*/  SHF.R.U32.HI R130, RZ, 0x2, R195 ;  /* 0x00000002ff827819 */ /* 0x000fe200000116c3 */
[----:B------:R-:W-:-:S04]  /*19e0*/  IMAD.MOV.U32 R131, RZ, RZ, RZ ;  /* 0x000000ffff837224 */ /* 0x000fc800078e00ff */
[----:B------:R-:W-:Y:S02]  /*19f0*/  IMAD R193, R119, R130, RZ ;  /* 0x0000008277c17224 */ /* 0x000fe400078e02ff */
[----:B------:R-:W-:-:S04]  /*1a00*/  IMAD.WIDE.U32 R28, R130, R118, R28 ;  /* 0x00000076821c7225 */ /* 0x000fc800078e001c */
[----:B------:R-:W-:Y:S02]  /*1a10*/  IMAD.IADD R193, R29, 0x1, R193 ;  /* 0x000000011dc17824 */ /* 0x000fe400078e02c1 */
[----:B------:R-:W-:-:S04]  /*1a20*/  IMAD.WIDE.U32 R22, R23, 0x40, R130 ;  /* 0x0000004017167825 */ /* 0x000fc800078e0082 */
[----:B------:R-:W-:Y:S02]  /*1a30*/  IMAD R189, R187, R130, RZ ;  /* 0x00000082bbbd7224 */ /* 0x000fe400078e02ff */
[----:B------:R-:W-:Y:S01]  /*1a40*/  VIADD R123, R121, 0xffffffff ;  /* 0xffffffff797b7836 */ /* 0x000fe20000000000 */
[C---:B------:R-:W-:Y:S01]  /*1a50*/  SHF.L.U64.HI R87, R118.reuse, 0x5, R119 ;  /* 0x0000000576577819 */ /* 0x040fe20000010277 */
[----:B------:R-:W-:Y:S01]  /*1a60*/  IMAD.SHL.U32 R86, R118, 0x20, RZ ;  /* 0x0000002076567824 */ /* 0x000fe200078e00ff */
[C---:B------:R-:W-:Y:S01]  /*1a70*/  SHF.L.U64.HI R85, R186.reuse, 0x5, R187 ;  /* 0x00000005ba557819 */ /* 0x040fe200000102bb */
[----:B------:R-:W-:Y:S01]  /*1a80*/  IMAD.SHL.U32 R120, R123, 0x80, RZ ;  /* 0x000000807b787824 */ /* 0x000fe200078e00ff */
[----:B------:R-:W-:Y:S01]  /*1a90*/  SHF.L.U32 R84, R186, 0x5, RZ ;  /* 0x00000005ba547819 */ /* 0x000fe200000006ff */
[----:B--2---:R-:W-:-:S04]  /*1aa0*/  @P0 IMAD.WIDE.U32 R16, R30, R200, RZ ;  /* 0x000000c81e100225 */ /* 0x004fc800078e00ff */
[-C--:B---3--:R-:W-:Y:S02]  /*1ab0*/  @!P0 IMAD R9, R27, R197.reuse, RZ ;  /* 0x000000c51b098224 */ /* 0x088fe400078e02ff */
[----:B------:R-:W-:-:S03]  /*1ac0*/  @!P0 IMAD.WIDE.U32 R26, R26, R197, RZ ;  /* 0x000000c51a1a8225 */ /* 0x000fc600078e00ff */
[----:B------:R-:W-:Y:S01]  /*1ad0*/  @!P0 MOV R11, R26 ;  /* 0x0000001a000b8202 */ /* 0x000fe20000000f00 */
[----:B------:R-:W-:Y:S01]  /*1ae0*/  @P0 IMAD.MOV.U32 R11, RZ, RZ, R16 ;  /* 0x000000ffff0b0224 */ /* 0x000fe200078e0010 */
[----:B------:R-:W-:Y:S01]  /*1af0*/  LOP3.LUT R26, R2, 0xc0, RZ, 0xc0, !PT ;  /* 0x000000c0021a7812 */ /* 0x000fe200078ec0ff */
[----:B------:R-:W-:Y:S02]  /*1b00*/  @P0 IMAD R3, R31, R200, RZ ;  /* 0x000000c81f030224 */ /* 0x000fe400078e02ff */
[----:B------:R-:W-:Y:S01]  /*1b10*/  @!P0 IMAD.IADD R9, R27, 0x1, R9 ;  /* 0x000000011b098824 */ /* 0x000fe200078e0209 */
[----:B------:R-:W-:Y:S01]  /*1b20*/  IADD3 R34, P1, PT, R24, R11, RZ ;  /* 0x0000000b18227210 */ /* 0x000fe20007f3e0ff */
[----:B------:R-:W-:Y:S01]  /*1b30*/  @P0 IMAD.IADD R9, R17, 0x1, R3 ;  /* 0x0000000111090824 */ /* 0x000fe200078e0203 */
[----:B------:R-:W-:Y:S02]  /*1b40*/  LOP3.LUT R15, R26, 0x18, R195, 0xf8, !PT ;  /* 0x000000181a0f7812 */ /* 0x000fe400078ef8c3 */
[----:B------:R-:W-:Y:S01]  /*1b50*/  SHF.L.U32 R16, R195, 0x4, RZ ;  /* 0x00000004c3107819 */ /* 0x000fe200000006ff */
[----:B------:R-:W-:Y:S01]  /*1b60*/  IMAD.X R35, RZ, RZ, R9, P1 ;  /* 0x000000ffff237224 */ /* 0x000fe200008e0609 */
[----:B------:R-:W-:-:S02]  /*1b70*/  LOP3.LUT R15, R15, 0x18, R2, 0x78, !PT ;  /* 0x000000180f0f7812 */ /* 0x000fc400078e7802 */
[----:B------:R-:W-:Y:S02]  /*1b80*/  IADD3 R14, P1, PT, R24, R10, RZ ;  /* 0x0000000a180e7210 */ /* 0x000fe40007f3e0ff */
[----:B------:R-:W-:Y:S02]  /*1b90*/  LOP3.LUT R16, R16, 0x100, RZ, 0xc0, !PT ;  /* 0x0000010010107812 */ /* 0x000fe400078ec0ff */
[----:B------:R-:W-:Y:S02]  /*1ba0*/  LOP3.LUT R17, R20, 0x8, R195, 0xf8, !PT ;  /* 0x0000000814117812 */ /* 0x000fe400078ef8c3 */
[----:B------:R-:W-:Y:S02]  /*1bb0*/  SHF.R.S32.HI R10, RZ, 0x1f, R91 ;  /* 0x0000001fff0a7819 */ /* 0x000fe4000001145b */
[----:B------:R-:W-:Y:S01]  /*1bc0*/  LOP3.LUT R2, R15, 0x1f20, R2, 0xf8, !PT ;  /* 0x00001f200f027812 */ /* 0x000fe200078ef802 */
[----:B------:R-:W-:Y:S01]  /*1bd0*/  IMAD.X R15, RZ, RZ, R8, P1 ;  /* 0x000000ffff0f7224 */ /* 0x000fe200008e0608 */
[----:B------:R-:W-:-:S02]  /*1be0*/  LOP3.LUT R11, R16, 0x20, R81, 0xf8, !PT ;  /* 0x00000020100b7812 */ /* 0x000fc400078ef851 */
[----:B------:R-:W-:Y:S02]  /*1bf0*/  LOP3.LUT R62, R17, 0x18, R122, 0x78, !PT ;  /* 0x00000018113e7812 */ /* 0x000fe400078e787a */
[----:B------:R-:W-:Y:S02]  /*1c00*/  LEA.HI R8, R10, R91, RZ, 0x7 ;  /* 0x0000005b0a087211 */ /* 0x000fe400078f38ff */
[----:B------:R-:W-:Y:S02]  /*1c10*/  LOP3.LUT R62, R11, R62, RZ, 0xfc, !PT ;  /* 0x0000003e0b3e7212 */ /* 0x000fe400078efcff */
[----:B------:R-:W-:Y:S01]  /*1c20*/  SHF.R.S32.HI R11, RZ, 0x7, R8 ;  /* 0x00000007ff0b7819 */ /* 0x000fe20000011408 */
[----:B------:R-:W-:Y:S01]  /*1c30*/  IMAD R9, R33, R196, RZ ;  /* 0x000000c421097224 */ /* 0x000fe200078e02ff */
[----:B----4-:R-:W-:Y:S01]  /*1c40*/  LEA R192, P0, R28, R12, 0x1 ;  /* 0x0000000c1cc07211 */ /* 0x010fe200078008ff */
[----:B------:R-:W-:Y:S01]  /*1c50*/  IMAD.WIDE.U32 R32, R196, R32, R34 ;  /* 0x00000020c4207225 */ /* 0x000fe200078e0022 */
[----:B------:R-:W-:-:S02]  /*1c60*/  VIMNMX R88, PT, PT, R188, R11, !PT ;  /* 0x0000000bbc587248 */ /* 0x000fc40007fe0100 */
[----:B------:R-:W-:Y:S02]  /*1c70*/  LEA.HI.X R193, R28, R13, R193, 0x1, P0 ;  /* 0x0000000d1cc17211 */ /* 0x000fe400000f0cc1 */
[----:B------:R-:W-:Y:S01]  /*1c80*/  IADD3 R33, PT, PT, R33, R9, RZ ;  /* 0x0000000921217210 */ /* 0x000fe20007ffe0ff */
[----:B------:R-:W-:Y:S01]  /*1c90*/  IMAD R9, R23, R30, RZ ;  /* 0x0000001e17097224 */ /* 0x000fe200078e02ff */
[----:B------:R-:W-:Y:S01]  /*1ca0*/  ISETP.GT.U32.AND P0, PT, R121, R88, PT ;  /* 0x000000587900720c */ /* 0x000fe20003f04070 */
[----:B------:R-:W-:Y:S01]  /*1cb0*/  IMAD.WIDE.U32 R14, R130, R186, R14 ;  /* 0x000000ba820e7225 */ /* 0x000fe200078e000e */
[----:B------:R-:W-:-:S03]  /*1cc0*/  SHF.R.U32.HI R3, RZ, 0x1, R195 ;  /* 0x00000001ff037819 */ /* 0x000fc600000116c3 */
[C---:B------:R-:W-:Y:S02]  /*1cd0*/  IMAD R9, R22.reuse, R31, R9 ;  /* 0x0000001f16097224 */ /* 0x040fe400078e0209 */
[----:B------:R-:W-:Y:S01]  /*1ce0*/  IMAD.WIDE.U32 R22, R22, R30, R32 ;  /* 0x0000001e16167225 */ /* 0x000fe200078e0020 */
[----:B------:R-:W-:Y:S02]  /*1cf0*/  LOP3.LUT R3, R20, 0x8, R3, 0xf8, !PT ;  /* 0x0000000814037812 */ /* 0x000fe400078ef803 */
[----:B------:R-:W-:Y:S01]  /*1d00*/  LEA R190, P1, R14, R18, 0x1 ;  /* 0x000000120ebe7211 */ /* 0x000fe200078208ff */
[----:B------:R-:W-:Y:S01]  /*1d10*/  IMAD.IADD R189, R15, 0x1, R189 ;  /* 0x000000010fbd7824 */ /* 0x000fe200078e02bd */
[----:B------:R-:W-:Y:S02]  /*1d20*/  IADD3 R9, PT, PT, R23, R9, RZ ;  /* 0x0000000917097210 */ /* 0x000fe40007ffe0ff */
[----:B------:R-:W-:Y:S01]  /*1d30*/  LEA R132, P2, R22, R4, 0x1 ;  /* 0x0000000416847211 */ /* 0x000fe200078408ff */
[----:B------:R-:W-:Y:S01]  /*1d40*/  IMAD.SHL.U32 R89, R30, 0x20, RZ ;  /* 0x000000201e597824 */ /* 0x000fe200078e00ff */
[----:B------:R-:W-:Y:S01]  /*1d50*/  LOP3.LUT R80, R3, 0x18, R122, 0x78, !PT ;  /* 0x0000001803507812 */ /* 0x000fe200078e787a */
[----:B------:R-:W-:Y:S01]  /*1d60*/  IMAD R199, R2, 0x2, R61 ;  /* 0x0000000202c77824 */ /* 0x000fe200078e023d */
[----:B------:R-:W-:-:S02]  /*1d70*/  SHF.L.U64.HI R90, R30, 0x5, R31 ;  /* 0x000000051e5a7819 */ /* 0x000fc4000001021f */
        /* <DEDUP_REMOVED lines=17> */
[----:B------:R-:W-:Y:S01]  /*1e90*/  MOV R114, R120 ;  /* 0x0000007800727202 */ /* 0x000fe20000000f00 */
[C---:B------:R-:W-:Y:S01]  /*1ea0*/  VIADD R115, R130.reuse, 0x60 ;  /* 0x0000006082737836 */ /* 0x040fe20000000000 */
[----:B------:R-:W-:Y:S01]  /*1eb0*/  SHF.R.S32.HI R129, RZ, 0x1, R129 ;  /* 0x00000001ff817819 */ /* 0x000fe20000011481 */
[C---:B------:R-:W-:Y:S01]  /*1ec0*/  IMAD R112, R121.reuse, -0x80, R91 ;  /* 0xffffff8079707824 */ /* 0x040fe200078e025b */
[----:B------:R-:W-:Y:S01]  /*1ed0*/  IADD3 R125, PT, PT, R130, 0x40, RZ ;  /* 0x00000040827d7810 */ /* 0x000fe20007ffe0ff */
[----:B------:R-:W-:Y:S01]  /*1ee0*/  IMAD R110, R121, -0x80, R82 ;  /* 0xffffff80796e7824 */ /* 0x000fe200078e0252 */
[C---:B------:R-:W-:Y:S01]  /*1ef0*/  SHF.L.U32 R111, R129.reuse, 0x6, RZ ;  /* 0x00000006816f7819 */ /* 0x040fe200000006ff */
[C---:B------:R-:W-:Y:S01]  /*1f00*/  IMAD.SHL.U32 R127, R129.reuse, 0x20, RZ ;  /* 0x00000020817f7824 */ /* 0x040fe200078e00ff */
[----:B------:R-:W-:Y:S01]  /*1f10*/  MOV R109, R121 ;  /* 0x00000079006d7202 */ /* 0x000fe20000000f00 */
[----:B------:R-:W-:Y:S01]  /*1f20*/  IMAD R113, R129, 0x60, RZ ;  /* 0x0000006081717824 */ /* 0x000fe200078e02ff */
        /* <DEDUP_REMOVED lines=12> */
[----:B------:R-:W-:Y:S01]  /*1ff0*/  SHF.R.S32.HI R11, RZ, 0x1f, R91 ;  /* 0x0000001fff0b7819 */ /* 0x000fe2000001145b */
[-C--:B----4-:R-:W-:Y:S01]  /*2000*/  IMAD R9, R135, R114.reuse, RZ ;  /* 0x0000007287097224 */ /* 0x090fe200078e02ff */
[----:B-----5:R-:W-:Y:S01]  /*2010*/  SHF.L.U64.HI R103, R136, 0x5, R137 ;  /* 0x0000000588677819 */ /* 0x020fe20000010289 */
[----:B------:R-:W-:Y:S01]  /*2020*/  IMAD.WIDE.U32 R14, R134, R114, R14 ;  /* 0x00000072860e7225 */ /* 0x000fe200078e000e */
[----:B------:R-:W-:-:S03]  /*2030*/  SHF.L.U32 R105, R136, 0x5, RZ ;  /* 0x0000000588697819 */ /* 0x000fc600000006ff */
[----:B------:R-:W-:Y:S01]  /*2040*/  IMAD.IADD R23, R23, 0x1, R8 ;  /* 0x0000000117177824 */ /* 0x000fe200078e0208 */
[----:B------:R-:W-:Y:S01]  /*2050*/  IADD3 R15, PT, PT, R15, R9, RZ ;  /* 0x000000090f0f7210 */ /* 0x000fe20007ffe0ff */
[----:B------:R-:W-:Y:S02]  /*2060*/  IMAD.IADD R10, R120, 0x1, R7 ;  /* 0x00000001780a7824 */ /* 0x000fe400078e0207 */
[-C--:B------:R-:W-:Y:S02]  /*2070*/  IMAD R8, R137, R114.reuse, RZ ;  /* 0x0000007289087224 */ /* 0x080fe400078e02ff */
[----:B------:R-:W-:-:S04]  /*2080*/  IMAD.WIDE.U32 R22, R136, R114, R22 ;  /* 0x0000007288167225 */ /* 0x000fc800078e0016 */
[----:B------:R-:W-:Y:S01]  /*2090*/  IMAD R7, R19, R6, RZ ;  /* 0x0000000613077224 */ /* 0x000fe200078e02ff */
[----:B------:R-:W-:Y:S01]  /*20a0*/  IADD3 R23, PT, PT, R23, R8, RZ ;  /* 0x0000000817177210 */ /* 0x000fe20007ffe0ff */
[----:B------:R-:W-:Y:S02]  /*20b0*/  IMAD R9, R21, R6, RZ ;  /* 0x0000000615097224 */ /* 0x000fe400078e02ff */
[-C--:B------:R-:W-:Y:S02]  /*20c0*/  IMAD R7, R18, R0.reuse, R7 ;  /* 0x0000000012077224 */ /* 0x080fe400078e0207 */
[----:B------:R-:W-:Y:S01]  /*20d0*/  IMAD R0, R20, R0, R9 ;  /* 0x0000000014007224 */ /* 0x000fe200078e0209 */
[----:B------:R-:W-:Y:S01]  /*20e0*/  IADD3 R9, P0, PT, -R91, R130, RZ ;  /* 0x000000825b097210 */ /* 0x000fe20007f1e1ff */
[----:B------:R-:W-:Y:S02]  /*20f0*/  IMAD R8, R130, R129, R122 ;  /* 0x0000008182087224 */ /* 0x000fe400078e027a */
[----:B------:R-:W-:Y:S01]  /*2100*/  IMAD.WIDE.U32 R18, R6, R18, R14 ;  /* 0x0000001206127225 */ /* 0x000fe200078e000e */
[----:B------:R-:W-:-:S03]  /*2110*/  IADD3.X R11, PT, PT, RZ, ~R11, RZ, P0, !PT ;  /* 0x8000000bff0b7210 */ /* 0x000fc600007fe4ff */
[----:B------:R-:W-:Y:S02]  /*2120*/  IMAD R15, R10, R129, RZ ;  /* 0x000000810a0f7224 */ /* 0x000fe400078e02ff */
[----:B------:R-:W-:Y:S01]  /*2130*/  IMAD.WIDE.U32 R20, R6, R20, R22 ;  /* 0x0000001406147225 */ /* 0x000fe200078e0016 */
[----:B------:R-:W-:Y:S02]  /*2140*/  LOP3.LUT R23, R24, 0x20, RZ, 0xfc, !PT ;  /* 0x0000002018177812 */ /* 0x000fe400078efcff */
[----:B------:R-:W-:Y:S01]  /*2150*/  SHF.R.S32.HI R97, RZ, 0x1f, R15 ;  /* 0x0000001fff617819 */ /* 0x000fe2000001140f */
[----:B------:R-:W-:Y:S01]  /*2160*/  IMAD.IADD R6, R122, 0x1, R8 ;  /* 0x000000017a067824 */ /* 0x000fe200078e0208 */
[----:B------:R-:W-:Y:S01]  /*2170*/  IADD3 R28, P1, PT, R15, R8, RZ ;  /* 0x000000080f1c7210 */ /* 0x000fe20007f3e0ff */
[----:B------:R-:W-:Y:S01]  /*2180*/  IMAD.IADD R19, R19, 0x1, R7 ;  /* 0x0000000113137824 */ /* 0x000fe200078e0207 */
[----:B------:R-:W-:Y:S01]  /*2190*/  IADD3 R21, PT, PT, R21, R0, RZ ;  /* 0x0000000015157210 */ /* 0x000fe20007ffe0ff */
[----:B------:R-:W-:Y:S01]  /*21a0*/  IMAD R93, R11, R134, RZ ;  /* 0x000000860b5d7224 */ /* 0x000fe200078e02ff */
[----:B------:R-:W-:Y:S01]  /*21b0*/  IADD3 R96, P0, PT, R15, R6, RZ ;  /* 0x000000060f607210 */ /* 0x000fe20007f1e0ff */
[----:B------:R-:W-:Y:S01]  /*21c0*/  IMAD R27, R11, R136, RZ ;  /* 0x000000880b1b7224 */ /* 0x000fe200078e02ff */
[----:B------:R-:W-:Y:S01]  /*21d0*/  LEA.HI.X.SX32 R7, R8, R97, 0x1, P1 ;  /* 0x0000006108077211 */ /* 0x000fe200008f0eff */
[----:B------:R-:W-:Y:S01]  /*21e0*/  IMAD R93, R135, R9, R93 ;  /* 0x00000009875d7224 */ /* 0x000fe200078e025d */
[----:B------:R-:W-:Y:S01]  /*21f0*/  LEA.HI.X.SX32 R97, R6, R97, 0x1, P0 ;  /* 0x0000006106617211 */ /* 0x000fe200000f0eff */
[----:B------:R-:W-:Y:S01]  /*2200*/  IMAD.WIDE.U32 R10, R134, R9, R18 ;  /* 0x00000009860a7225 */ /* 0x000fe200078e0012 */
[----:B------:R-:W-:-:S02]  /*2210*/  SHF.L.U64.HI R0, R28, 0x1, R7 ;  /* 0x000000011c007819 */ /* 0x000fc40000010207 */
[----:B------:R-:W-:Y:S01]  /*2220*/  SHF.L.U64.HI R97, R96, 0x1, R97 ;  /* 0x0000000160617819 */ /* 0x000fe20000010261 */
[----:B------:R-:W-:Y:S01]  /*2230*/  IMAD R27, R137, R9, R27 ;  /* 0x00000009891b7224 */ /* 0x000fe200078e021b */
[----:B------:R-:W-:Y:S01]  /*2240*/  IADD3 R93, PT, PT, R11, R93, RZ ;  /* 0x0000005d0b5d7210 */ /* 0x000fe20007ffe0ff */
[----:B------:R-:W-:Y:S01]  /*2250*/  IMAD.WIDE.U32 R8, R136, R9, R20 ;  /* 0x0000000988087225 */ /* 0x000fe200078e0014 */
[----:B------:R-:W-:Y:S02]  /*2260*/  LEA R92, P1, R10, R16, 0x1 ;  /* 0x000000100a5c7211 */ /* 0x000fe400078208ff */
[----:B------:R-:W-:Y:S01]  /*2270*/  SHF.L.U32 R96, R96, 0x1, RZ ;  /* 0x0000000160607819 */ /* 0x000fe200000006ff */
[----:B------:R-:W-:Y:S01]  /*2280*/  IMAD.SHL.U32 R28, R28, 0x2, RZ ;  /* 0x000000021c1c7824 */ /* 0x000fe200078e00ff */
[----:B------:R-:W-:Y:S01]  /*2290*/  LEA R26, P0, R8, R12, 0x1 ;  /* 0x0000000c081a7211 */ /* 0x000fe200078008ff */
[----:B------:R-:W-:Y:S01]  /*22a0*/  IMAD.IADD R27, R9, 0x1, R27 ;  /* 0x00000001091b7824 */ /* 0x000fe200078e021b */
        /* <DEDUP_REMOVED lines=9> */
[----:B------:R-:W-:-:S02]  /*2340*/  IADD3.X R97, PT, PT, R3, R97, RZ, P2, !PT ;  /* 0x0000006103617210 */ /* 0x000fc400017fe4ff */
[----:B------:R-:W-:-:S07]  /*2350*/  LOP3.LUT R22, R24, 0x40, RZ, 0xfc, !PT ;  /* 0x0000004018167812 */ /* 0x000fce00078efcff */
.L_x_4830:
        /* <DEDUP_REMOVED lines=104> */
.L_x_4809:
        /* <DEDUP_REMOVED lines=159> */
.L_x_4813:
[----:B------:R-:W-:Y:S05]  /*33d0*/  BSYNC.RECONVERGENT B0 ;  /* 0x0000000000007941 */ /* 0x000fea0003800200 */
.L_x_4812:
        /* <DEDUP_REMOVED lines=153> */
.L_x_4815:
[----:B------:R-:W-:Y:S05]  /*3d70*/  BSYNC.RECONVERGENT B0 ;  /* 0x0000000000007941 */ /* 0x000fea0003800200 */
.L_x_4814:
        /* <DEDUP_REMOVED lines=157> */
.L_x_4817:
[----:B------:R-:W-:Y:S05]  /*4750*/  BSYNC.RECONVERGENT B0 ;  /* 0x0000000000007941 */ /* 0x000fea0003800200 */
.L_x_4816:
        /* <DEDUP_REMOVED lines=159> */
.L_x_4819:
[----:B------:R-:W-:Y:S05]  /*5150*/  BSYNC.RECONVERGENT B0 ;  /* 0x0000000000007941 */ /* 0x000fea0003800200 */
.L_x_4818:
[----:B------:R-:W5:Y:S02]  /*5160*/  LD.E R3, desc[UR4][R116.64+0xd0] ;  /* 0x0000d00474037980 */ /* 0x000f64000c101900 */
[----:B-----5:R-:W-:Y:S05]  /*5170*/  IMAD.U32 R3, R3, -0x40, RZ ;  /* 0xffffffc003037824 */ /* 0x020fea00078e00ff */
[C---:B------:R-:W-:Y:S02]  /*5180*/  LEA R28, P1, R3.reuse, R28, 0x1 ;  /* 0x0000001c031c7211 */ /* 0x040fe400078208ff */
[C---:B------:R-:W-:Y:S02]  /*5190*/  LEA R64, P0, R3.reuse, R64, 0x1 ;  /* 0x0000004003407211 */ /* 0x040fe400078008ff */
[C---:B------:R-:W-:Y:S02]  /*51a0*/  LEA.HI.X.SX32 R29, R3.reuse, R29, 0x1, P1 ;  /* 0x0000001d031d7211 */ /* 0x040fe400008f0eff */
[----:B------:R-:W-:Y:S01]  /*51b0*/  LEA.HI.X.SX32 R65, R3, R65, 0x1, P0 ;  /* 0x0000004103417211 */ /* 0x000fe200000f0eff */
[----:B------:R-:W-:Y:S05]  /*51c0*/  BRA `(.L_x_4810) ;  /* 0x0000004400107947 */ /* 0x000fea0003800000 */
.L_x_4811:
        /* <DEDUP_REMOVED lines=254> */
[----:B------:R-:W-:Y:S02]  /*61b0*/  @!P0 HADD2.F32 R59, -RZ, R71.H0_H0 ;  /* 0x20000047ff3b8230 */ /* 0x000fe40000004100 */
[----:B------:R-:W-:Y:S01]  /*61c0*/  @!P0 FMUL.FTZ R21, R34, R21 ;  /* 0x0000001522158220 */ /* 0x000fe20000410000 */
[----:B------:R-:W-:Y:S02]  /*61d0*/  @!P0 HADD2.F32 R53, -RZ, R67.H0_H0 ;  /* 0x20000043ff358230 */ /* 0x000fe40000004100 */
        /* <DEDUP_REMOVED lines=13> */
.L_x_4821:
[----:B------:R-:W-:Y:S05]  /*62b0*/  BSYNC.RECONVERGENT B0 ;  /* 0x0000000000007941 */ /* 0x000fea0003800200 */
.L_x_4820:
        /* <DEDUP_REMOVED lines=270> */
.L_x_4823:
[----:B------:R-:W-:Y:S05]  /*73a0*/  BSYNC.RECONVERGENT B0 ;  /* 0x0000000000007941 */ /* 0x000fea0003800200 */
.L_x_4822:
        /* <DEDUP_REMOVED lines=270> */
.L_x_4825:
[----:B------:R-:W-:Y:S05]  /*8490*/  BSYNC.RECONVERGENT B0 ;  /* 0x0000000000007941 */ /* 0x000fea0003800200 */
.L_x_4824:
        /* <DEDUP_REMOVED lines=272> */
.L_x_4827:
[----:B------:R-:W-:Y:S05]  /*95a0*/  BSYNC.RECONVERGENT B0 ;  /* 0x0000000000007941 */ /* 0x000fea0003800200 */
.L_x_4826:
[----:B------:R-:W5:Y:S02]  /*95b0*/  LD.E R3, desc[UR4][R116.64+0xd0] ;  /* 0x0000d00474037980 */ /* 0x000f64000c101900 */
[----:B-----5:R-:W-:Y:S05]  /*95c0*/  IMAD.U32 R3, R3, -0x40, RZ ;  /* 0xffffffc003037824 */ /* 0x020fea00078e00ff */
[C---:B------:R-:W-:Y:S02]  /*95d0*/  LEA R96, P1, R3.reuse, R96, 0x1 ;  /* 0x0000006003607211 */ /* 0x040fe400078208ff */
[C---:B------:R-:W-:Y:S02]  /*95e0*/  LEA R94, P0, R3.reuse, R94, 0x1 ;  /* 0x0000005e035e7211 */ /* 0x040fe400078008ff */
[C---:B------:R-:W-:Y:S02]  /*95f0*/  LEA.HI.X.SX32 R97, R3.reuse, R97, 0x1, P1 ;  /* 0x0000006103617211 */ /* 0x040fe400008f0eff */
[----:B------:R-:W-:Y:S09]  /*9600*/  LEA.HI.X.SX32 R95, R3, R95, 0x1, P0 ;  /* 0x0000005f035f7211 */ /* 0x000ff200000f0eff */
.L_x_4810:
[----:B------:R-:W-:Y:S05]  /*9610*/  BSYNC.RECONVERGENT B1 ;  /* 0x0000000000017941 */ /* 0x000fea0003800200 */
.L_x_4808:
        /* <DEDUP_REMOVED lines=101> */
.L_x_4829:
[----:B------:R-:W-:Y:S05]  /*9c70*/  BSYNC.RECONVERGENT B0 ;  /* 0x0000000000007941 */ /* 0x000fea0003800200 */
.L_x_4828:
[----:B------:R-:W-:Y:S05]  /*9c80*/  @P3 BRA `(.L_x_4830) ;  /* 0xffffff8400b43947 */ /* 0x000fea000383ffff */
.L_x_4807:
        /* <DEDUP_REMOVED lines=18> */
.L_x_4834:
[----:B------:R-:W-:Y:S05]  /*9db0*/  BSYNC.RECONVERGENT B0 ;  /* 0x0000000000007941 */ /* 0x000fea0003800200 */
.L_x_4833:
        /* <DEDUP_REMOVED lines=10> */
.L_x_4832:
[----:B------:R-:W2:Y:S01]  /*9e60*/  LD.E.64 R4, desc[UR4][R116.64+0xf0] ;  /* 0x0000f00474047980 */ /* 0x000ea2000c101b00 */
[----:B------:R-:W-:-:S03]  /*9e70*/  IMAD.MOV.U32 R2, RZ, RZ, RZ ;  /* 0x000000ffff027224 */ /* 0x000fc600078e00ff */
[----:B------:R-:W3:Y:S04]  /*9e80*/  LD.E.U8 R0, desc[UR4][R116.64+0x1b3] ;  /* 0x0001b30474007980 */ /* 0x000ee8000c101100 */
[----:B----4-:R1:W5:Y:S04]  /*9e90*/  LD.E.64 R32, desc[UR4][R116.64+0x148] ;  /* 0x0001480474207980 */ /* 0x010368000c101b00 */
        /* <DEDUP_REMOVED lines=10> */
[----:B------:R-:W-:Y:S02]  /*9f40*/  IMAD.IADD R5, R122, 0x1, R7 ;  /* 0x000000017a057824 */ /* 0x000fe400078e0207 */
[----:B------:R-:W-:Y:S01]  /*9f50*/  IMAD.SHL.U32 R27, R17, 0x20, RZ ;  /* 0x00000020111b7824 */ /* 0x000fe200078e00ff */
[----:B--2---:R-:W-:-:S05]  /*9f60*/  IADD3 R2, PT, PT, R2, R91, R198 ;  /* 0x0000005b02027210 */ /* 0x004fca0007ffe0c6 */
[----:B------:R-:W-:-:S05]  /*9f70*/  IMAD R2, R2, R17, RZ ;  /* 0x0000001102027224 */ /* 0x000fca00078e02ff */
[----:B------:R-:W-:Y:S02]  /*9f80*/  SHF.R.S32.HI R0, RZ, 0x1f, R2 ;  /* 0x0000001fff007819 */ /* 0x000fe40000011402 */
[C---:B------:R-:W-:Y:S02]  /*9f90*/  IADD3 R18, P1, PT, R2.reuse, R7, RZ ;  /* 0x0000000702127210 */ /* 0x040fe40007f3e0ff */
[----:B------:R-:W-:Y:S02]  /*9fa0*/  IADD3 R2, P0, PT, R2, R5, RZ ;  /* 0x0000000502027210 */ /* 0x000fe40007f1e0ff */
[-C--:B------:R-:W-:Y:S02]  /*9fb0*/  LEA.HI.X.SX32 R16, R7, R0.reuse, 0x1, P1 ;  /* 0x0000000007107211 */ /* 0x080fe400008f0eff */
[----:B------:R-:W-:Y:S01]  /*9fc0*/  LEA.HI.X.SX32 R0, R5, R0, 0x1, P0 ;  /* 0x0000000005007211 */ /* 0x000fe200000f0eff */
[----:B-1----:R-:W-:Y:S08]  /*9fd0*/  @!P2 BRA `(.L_x_4836) ;  /* 0x000000140004a947 */ /* 0x002ff00003800000 */
[----:B------:R-:W-:Y:S01]  /*9fe0*/  IADD3 R17, PT, PT, -R198, R201, RZ ;  /* 0x000000c9c6117210 */ /* 0x000fe20007ffe1ff */
[----:B------:R-:W-:Y:S03]  /*9ff0*/  BSSY.RECONVERGENT B1, `(.L_x_4837) ;  /* 0x0000095000017945 */ /* 0x000fe60003800200 */
[----:B------:R-:W-:-:S13]  /*a000*/  ISETP.GE.AND P0, PT, R130, R17, PT ;  /* 0x000000118200720c */ /* 0x000fda0003f06270 */
[----:B------:R-:W-:Y:S05]  /*a010*/  @P0 BRA `(.L_x_4838) ;  /* 0x0000000800480947 */ /* 0x000fea0003800000 */
[----:B------:R1:W5:Y:S01]  /*a020*/  LD.E.128 R8, desc[UR4][R132.64] ;  /* 0x0000000484087980 */ /* 0x000362000c101d00 */
[----:B------:R-:W-:Y:S01]  /*a030*/  ISETP.GE.AND P3, PT, R24, R3, PT ;  /* 0x000000031800720c */ /* 0x000fe20003f66270 */
[C---:B------:R-:W-:Y:S01]  /*a040*/  IMAD.SHL.U32 R23, R18.reuse, 0x2, RZ ;  /* 0x0000000212177824 */ /* 0x040fe200078e00ff */
[----:B------:R-:W-:Y:S01]  /*a050*/  SHF.L.U64.HI R5, R18, 0x1, R16 ;  /* 0x0000000112057819 */ /* 0x000fe20000010210 */
[----:B------:R-:W-:Y:S01]  /*a060*/  BSSY.RECONVERGENT B0, `(.L_x_4839) ;  /* 0x0000030000007945 */ /* 0x000fe20003800200 */
[----:B------:R-:W-:Y:S02]  /*a070*/  LOP3.LUT R0, R24, 0x20, RZ, 0xfc, !PT ;  /* 0x0000002018007812 */ /* 0x000fe400078efcff */
[-C--:B-----5:R-:W-:Y:S02]  /*a080*/  IADD3 R20, P1, PT, R32, R23.reuse, RZ ;  /* 0x0000001720147210 */ /* 0x0a0fe40007f3e0ff */
[----:B------:R-:W-:Y:S02]  /*a090*/  IADD3 R22, P0, PT, R34, R23, RZ ;  /* 0x0000001722167210 */ /* 0x000fe40007f1e0ff */
[----:B------:R-:W-:Y:S01]  /*a0a0*/  ISETP.GE.AND P2, PT, R0, R3, PT ;  /* 0x000000030000720c */ /* 0x000fe20003f46270 */
[----:B------:R-:W-:-:S02]  /*a0b0*/  IMAD.X R21, R33, 0x1, R5, P1 ;  /* 0x0000000121157824 */ /* 0x000fc400008e0605 */
[----:B------:R-:W-:Y:S01]  /*a0c0*/  IMAD.X R23, R35, 0x1, R5, P0 ;  /* 0x0000000123177824 */ /* 0x000fe200000e0605 */
[----:B------:R-:W-:Y:S09]  /*a0d0*/  @P3 BRA `(.L_x_4840) ;  /* 0x0000000000a03947 */ /* 0x000ff20003800000 */
[----:B------:R-:W2:Y:S04]  /*a0e0*/  LD.E.64 R4, desc[UR4][R22.64] ;  /* 0x0000000416047980 */ /* 0x000ea8000c101b00 */
[----:B------:R-:W3:Y:S01]  /*a0f0*/  LD.E.64 R6, desc[UR4][R20.64] ;  /* 0x0000000414067980 */ /* 0x000ee2000c101b00 */
[----:B------:R-:W-:Y:S01]  /*a100*/  MOV R13, R10 ;  /* 0x0000000a000d7202 */ /* 0x000fe20000000f00 */
        /* <DEDUP_REMOVED lines=37> */
.L_x_4840:
[----:B------:R-:W-:Y:S05]  /*a360*/  BSYNC.RECONVERGENT B0 ;  /* 0x0000000000007941 */ /* 0x000fea0003800200 */
.L_x_4839:
[----:B------:R2:W-:Y:S04]  /*a370*/  STS.128 [R199], R8 ;  /* 0x00000008c7007388 */ /* 0x0005e80000000c00 */
        /* <DEDUP_REMOVED lines=43> */
.L_x_4842:
[----:B------:R-:W-:Y:S05]  /*a630*/  BSYNC.RECONVERGENT B0 ;  /* 0x0000000000007941 */ /* 0x000fea0003800200 */
.L_x_4841:
        /* <DEDUP_REMOVED lines=15> */
[----:B----4-:R-:W-:Y:S02]  /*a730*/  HADD2.F32 R9, -RZ, R7.H1_H1 ;  /* 0x30000007ff097230 */ /* 0x010fe40000004100 */
[----:B------:R-:W-:Y:S01]  /*a740*/  FMUL.FTZ R14, R12, R0 ;  /* 0x000000000c0e7220 */ /* 0x000fe20000410000 */
[--C-:B------:R-:W-:Y:S02]  /*a750*/  HADD2.F32 R10, -RZ, R6.reuse.H1_H1 ;  /* 0x30000006ff0a7230 */ /* 0x100fe40000004100 */
[----:B------:R-:W-:Y:S01]  /*a760*/  FMUL.FTZ R20, R29, R2 ;  /* 0x000000021d147220 */ /* 0x000fe20000410000 */
[----:B------:R-:W-:-:S02]  /*a770*/  HADD2.F32 R6, -RZ, R6.H0_H0 ;  /* 0x20000006ff067230 */ /* 0x000fc40000004100 */
[-C--:B------:R-:W-:Y:S01]  /*a780*/  FMUL.FTZ R21, R12, R9.reuse ;  /* 0x000000090c157220 */ /* 0x080fe20000410000 */
[----:B------:R-:W-:Y:S01]  /*a790*/  FFMA.FTZ R14, R19, R9, -R14 ;  /* 0x00000009130e7223 */ /* 0x000fe2000001080e */
[----:B------:R-:W-:Y:S01]  /*a7a0*/  FMUL.FTZ R11, R29, R10 ;  /* 0x0000000a1d0b7220 */ /* 0x000fe20000410000 */
[----:B------:R-:W-:Y:S02]  /*a7b0*/  HADD2.F32 R9, -RZ, R8.H1_H1 ;  /* 0x30000008ff097230 */ /* 0x000fe40000004100 */
[----:B------:R-:W-:Y:S01]  /*a7c0*/  FFMA.FTZ R21, R19, R0, R21 ;  /* 0x0000000013157223 */ /* 0x000fe20000010015 */
[----:B------:R-:W-:Y:S02]  /*a7d0*/  HADD2.F32 R4, -RZ, R4.H0_H0 ;  /* 0x20000004ff047230 */ /* 0x000fe40000004100 */
[C---:B------:R-:W-:Y:S01]  /*a7e0*/  FFMA.FTZ R20, R15.reuse, R10, -R20 ;  /* 0x0000000a0f147223 */ /* 0x040fe20000010814 */
        /* <DEDUP_REMOVED lines=19> */
.L_x_4844:
[----:B------:R-:W-:Y:S05]  /*a920*/  BSYNC.RECONVERGENT B0 ;  /* 0x0000000000007941 */ /* 0x000fea0003800200 */
.L_x_4843:
[----:B-----5:R2:W-:Y:S02]  /*a930*/  STS.128 [R199+0x2000], R8 ;  /* 0x00200008c7007388 */ /* 0x0205e40000000c00 */
.L_x_4838:
[----:B------:R-:W-:Y:S05]  /*a940*/  BSYNC.RECONVERGENT B1 ;  /* 0x0000000000017941 */ /* 0x000fea0003800200 */
.L_x_4837:
[----:B------:R-:W-:-:S04]  /*a950*/  IADD3 R26, PT, PT, R130, 0x20, RZ ;  /* 0x00000020821a7810 */ /* 0x000fc80007ffe0ff */
[----:B------:R-:W-:-:S13]  /*a960*/  ISETP.GE.AND P0, PT, R26, R17, PT ;  /* 0x000000111a00720c */ /* 0x000fda0003f06270 */
[----:B------:R-:W-:Y:S05]  /*a970*/  @P0 BRA `(.L_x_4835) ;  /* 0x0000002800a80947 */ /* 0x000fea0003800000 */
[C---:B------:R-:W-:Y:S02]  /*a980*/  LEA R20, P2, R89.reuse, R132, 0x1 ;  /* 0x0000008459147211 */ /* 0x040fe400078408ff */
[C---:B------:R-:W-:Y:S02]  /*a990*/  ISETP.GE.AND P1, PT, R24.reuse, R3, PT ;  /* 0x000000031800720c */ /* 0x040fe40003f26270 */
[----:B------:R-:W-:Y:S02]  /*a9a0*/  LEA.HI.X R21, R89, R133, R90, 0x1, P2 ;  /* 0x0000008559157211 */ /* 0x000fe400010f0c5a */
[----:B------:R-:W-:-:S03]  /*a9b0*/  LOP3.LUT R0, R24, 0x20, RZ, 0xfc, !PT ;  /* 0x0000002018007812 */ /* 0x000fc600078efcff */
[----:B---3--:R3:W5:Y:S01]  /*a9c0*/  LD.E.128 R12, desc[UR4][R20.64] ;  /* 0x00000004140c7980 */ /* 0x008762000c101d00 */
[----:B------:R-:W-:Y:S01]  /*a9d0*/  BSSY.RECONVERGENT B0, `(.L_x_4845) ;  /* 0x0000033000007945 */ /* 0x000fe20003800200 */
[----:B------:R-:W-:-:S04]  /*a9e0*/  ISETP.GE.AND P0, PT, R0, R3, PT ;  /* 0x000000030000720c */ /* 0x000fc80003f06270 */
[----:B------:R-:W-:Y:S09]  /*a9f0*/  @P1 BRA `(.L_x_4846) ;  /* 0x0000000000c01947 */ /* 0x000ff20003800000 */
[----:B------:R-:W-:-:S04]  /*aa00*/  IADD3 R5, P1, PT, R27, R18, RZ ;  /* 0x000000121b057210 */ /* 0x000fc80007f3e0ff */
[----:B------:R-:W-:Y:S02]  /*aa10*/  LEA.HI.X.SX32 R0, R27, R16, 0x1, P1 ;  /* 0x000000101b007211 */ /* 0x000fe400008f0eff */
[C---:B------:R-:W-:Y:S02]  /*aa20*/  SHF.L.U32 R7, R5.reuse, 0x1, RZ ;  /* 0x0000000105077819 */ /* 0x040fe400000006ff */
[----:B------:R-:W-:Y:S02]  /*aa30*/  SHF.L.U64.HI R5, R5, 0x1, R0 ;  /* 0x0000000105057819 */ /* 0x000fe40000010200 */
[-C--:B-----5:R-:W-:Y:S02]  /*aa40*/  IADD3 R6, P2, PT, R32, R7.reuse, RZ ;  /* 0x0000000720067210 */ /* 0x0a0fe40007f5e0ff */
[----:B------:R-:W-:Y:S02]  /*aa50*/  IADD3 R4, P1, PT, R34, R7, RZ ;  /* 0x0000000722047210 */ /* 0x000fe40007f3e0ff */
[----:B------:R-:W-:-:S02]  /*aa60*/  IADD3.X R7, PT, PT, R33, R5, RZ, P2, !PT ;  /* 0x0000000521077210 */ /* 0x000fc400017fe4ff */
[----:B------:R-:W-:-:S04]  /*aa70*/  IADD3.X R5, PT, PT, R35, R5, RZ, P1, !PT ;  /* 0x0000000523057210 */ /* 0x000fc80000ffe4ff */
[----:B------:R-:W4:Y:S04]  /*aa80*/  LD.E.64 R6, desc[UR4][R6.64] ;  /* 0x0000000406067980 */ /* 0x000f28000c101b00 */
[----:B------:R-:W3:Y:S01]  /*aa90*/  LD.E.64 R4, desc[UR4][R4.64] ;  /* 0x0000000404047980 */ /* 0x000ee2000c101b00 */
[--C-:B--2---:R-:W-:Y:S02]  /*aaa0*/  HADD2.F32 R10, -RZ, R13.reuse.H0_H0 ;  /* 0x2000000dff0a7230 */ /* 0x104fe40000004100 */
[----:B------:R-:W-:Y:S02]  /*aab0*/  HADD2.F32 R13, -RZ, R13.H1_H1 ;  /* 0x3000000dff0d7230 */ /* 0x000fe40000004100 */
[--C-:B------:R-:W-:Y:S02]  /*aac0*/  HADD2.F32 R11, -RZ, R15.reuse.H1_H1 ;  /* 0x3000000fff0b7230 */ /* 0x100fe40000004100 */
[----:B------:R-:W-:-:S02]  /*aad0*/  HADD2.F32 R22, -RZ, R15.H0_H0 ;  /* 0x2000000fff167230 */ /* 0x000fc40000004100 */
[----:B----4-:R-:W-:Y:S02]  /*aae0*/  HADD2.F32 R9, -RZ, R6.H1_H1 ;  /* 0x30000006ff097230 */ /* 0x010fe40000004100 */
[----:B---3--:R-:W-:Y:S02]  /*aaf0*/  HADD2.F32 R2, -RZ, R4.H1_H1 ;  /* 0x30000004ff027230 */ /* 0x008fe40000004100 */
[----:B------:R-:W-:Y:S02]  /*ab00*/  HADD2.F32 R0, -RZ, R5.H1_H1 ;  /* 0x30000005ff007230 */ /* 0x000fe40000004100 */
[C---:B------:R-:W-:Y:S01]  /*ab10*/  FMUL.FTZ R15, R13.reuse, R9 ;  /* 0x000000090d0f7220 */ /* 0x040fe20000410000 */
[----:B------:R-:W-:Y:S02]  /*ab20*/  HADD2.F32 R8, -RZ, R7.H1_H1 ;  /* 0x30000007ff087230 */ /* 0x000fe40000004100 */
[----:B------:R-:W-:Y:S01]  /*ab30*/  FMUL.FTZ R17, R13, R2 ;  /* 0x000000020d117220 */ /* 0x000fe20000410000 */
[----:B------:R-:W-:Y:S01]  /*ab40*/  FMUL.FTZ R13, R11, R0 ;  /* 0x000000000b0d7220 */ /* 0x000fe20000410000 */
[----:B------:R-:W-:-:S02]  /*ab50*/  HADD2.F32 R6, -RZ, R6.H0_H0 ;  /* 0x20000006ff067230 */ /* 0x000fc40000004100 */
[----:B------:R-:W-:Y:S01]  /*ab60*/  FFMA.FTZ R17, R10, R9, -R17 ;  /* 0x000000090a117223 */ /* 0x000fe20000010811 */
[-C--:B------:R-:W-:Y:S01]  /*ab70*/  FMUL.FTZ R11, R11, R8.reuse ;  /* 0x000000080b0b7220 */ /* 0x080fe20000410000 */
[----:B------:R-:W-:Y:S01]  /*ab80*/  FFMA.FTZ R13, R22, R8, -R13 ;  /* 0x00000008160d7223 */ /* 0x000fe2000001080d */
[----:B------:R-:W-:Y:S02]  /*ab90*/  HADD2.F32 R9, -RZ, R12.H1_H1 ;  /* 0x3000000cff097230 */ /* 0x000fe40000004100 */
[----:B------:R-:W-:Y:S02]  /*aba0*/  HADD2.F32 R4, -RZ, R4.H0_H0 ;  /* 0x20000004ff047230 */ /* 0x000fe40000004100 */
[----:B------:R-:W-:Y:S02]  /*abb0*/  HADD2.F32 R5, -RZ, R5.H0_H0 ;  /* 0x20000005ff057230 */ /* 0x000fe40000004100 */
[----:B------:R-:W-:Y:S02]  /*abc0*/  HADD2.F32 R8, -RZ, R14.H1_H1 ;  /* 0x3000000eff087230 */ /* 0x000fe40000004100 */
[----:B------:R-:W-:-:S02]  /*abd0*/  HADD2.F32 R7, -RZ, R7.H0_H0 ;  /* 0x20000007ff077230 */ /* 0x000fc40000004100 */
[----:B------:R-:W-:Y:S01]  /*abe0*/  FFMA.FTZ R2, R10, R2, R15 ;  /* 0x000000020a027223 */ /* 0x000fe2000001000f */
[----:B------:R-:W-:Y:S01]  /*abf0*/  FFMA.FTZ R0, R22, R0, R11 ;  /* 0x0000000016007223 */ /* 0x000fe2000001000b */
[----:B------:R-:W-:Y:S02]  /*ac00*/  HADD2.F32 R11, -RZ, R12.H0_H0 ;  /* 0x2000000cff0b7230 */ /* 0x000fe40000004100 */
[C---:B------:R-:W-:Y:S01]  /*ac10*/  FMUL.FTZ R10, R9.reuse, R4 ;  /* 0x00000004090a7220 */ /* 0x040fe20000410000 */
[-C--:B------:R-:W-:Y:S01]  /*ac20*/  FMUL.FTZ R15, R9, R6.reuse ;  /* 0x00000006090f7220 */ /* 0x080fe20000410000 */
        /* <DEDUP_REMOVED lines=12> */
[----:B------:R-:W-:Y:S02]  /*acf0*/  MOV R15, R0 ;  /* 0x00000000000f7202 */ /* 0x000fe40000000f00 */
.L_x_4846:
[----:B------:R-:W-:Y:S05]  /*ad00*/  BSYNC.RECONVERGENT B0 ;  /* 0x0000000000007941 */ /* 0x000fea0003800200 */
.L_x_4845:
[----:B-----5:R4:W-:Y:S04]  /*ad10*/  STS.128 [R199+0x800], R12 ;  /* 0x0008000cc7007388 */ /* 0x0209e80000000c00 */
[----:B--2---:R4:W5:Y:S01]  /*ad20*/  LD.E.128 R8, desc[UR4][R20.64+0x40] ;  /* 0x0000400414087980 */ /* 0x004962000c101d00 */
[----:B------:R-:W-:Y:S04]  /*ad30*/  BSSY.RECONVERGENT B0, `(.L_x_4847) ;  /* 0x0000032000007945 */ /* 0x000fe80003800200 */
[----:B------:R-:W-:Y:S05]  /*ad40*/  @P0 BRA `(.L_x_4848) ;  /* 0x0000000000c00947 */ /* 0x000fea0003800000 */
[----:B------:R-:W-:-:S04]  /*ad50*/  IADD3 R7, P0, PT, R27, R18, RZ ;  /* 0x000000121b077210 */ /* 0x000fc80007f1e0ff */
[----:B------:R-:W-:Y:S02]  /*ad60*/  LEA.HI.X.SX32 R0, R27, R16, 0x1, P0 ;  /* 0x000000101b007211 */ /* 0x000fe400000f0eff */
[C---:B------:R-:W-:Y:S02]  /*ad70*/  SHF.L.U32 R5, R7.reuse, 0x1, RZ ;  /* 0x0000000107057819 */ /* 0x040fe400000006ff */
[----:B------:R-:W-:Y:S02]  /*ad80*/  SHF.L.U64.HI R7, R7, 0x1, R0 ;  /* 0x0000000107077819 */ /* 0x000fe40000010200 */
[-C--:B------:R-:W-:Y:S02]  /*ad90*/  IADD3 R4, P0, PT, R34, R5.reuse, RZ ;  /* 0x0000000522047210 */ /* 0x080fe40007f1e0ff */
[----:B------:R-:W-:Y:S02]  /*ada0*/  IADD3 R22, P1, PT, R32, R5, RZ ;  /* 0x0000000520167210 */ /* 0x000fe40007f3e0ff */
[----:B------:R-:W-:-:S02]  /*adb0*/  IADD3.X R5, PT, PT, R35, R7, RZ, P0, !PT ;  /* 0x0000000723057210 */ /* 0x000fc400007fe4ff */
[----:B------:R-:W-:-:S04]  /*adc0*/  IADD3.X R23, PT, PT, R33, R7, RZ, P1, !PT ;  /* 0x0000000721177210 */ /* 0x000fc80000ffe4ff */
[----:B------:R-:W2:Y:S04]  /*add0*/  LD.E.64 R4, desc[UR4][R4.64+0x20] ;  /* 0x0000200404047980 */ /* 0x000ea8000c101b00 */
[----:B------:R-:W3:Y:S01]  /*ade0*/  LD.E.64 R6, desc[UR4][R22.64+0x20] ;  /* 0x0000200416067980 */ /* 0x000ee2000c101b00 */
[----:B----45:R-:W-:Y:S01]  /*adf0*/  MOV R13, R10 ;  /* 0x0000000a000d7202 */ /* 0x030fe20000000f00 */
        /* <DEDUP_REMOVED lines=37> */
.L_x_4848:
[----:B------:R-:W-:Y:S05]  /*b050*/  BSYNC.RECONVERGENT B0 ;  /* 0x0000000000007941 */ /* 0x000fea0003800200 */
.L_x_4847:
[----:B-----5:R2:W-:Y:S04]  /*b060*/  STS.128 [R199+0x1800], R8 ;  /* 0x00180008c7007388 */ /* 0x0205e80000000c00 */
[----:B------:R2:W5:Y:S01]  /*b070*/  LD.E.128 R4, desc[UR4][R20.64+0x80] ;  /* 0x0000800414047980 */ /* 0x000562000c101d00 */
[----:B------:R-:W-:Y:S01]  /*b080*/  LOP3.LUT R24, R24, 0x40, RZ, 0xfc, !PT ;  /* 0x0000004018187812 */ /* 0x000fe200078efcff */
[----:B------:R-:W-:Y:S03]  /*b090*/  BSSY.RECONVERGENT B0, `(.L_x_4849) ;  /* 0x0000033000007945 */ /* 0x000fe60003800200 */
[----:B------:R-:W-:-:S13]  /*b0a0*/  ISETP.GE.AND P0, PT, R24, R3, PT ;  /* 0x000000031800720c */ /* 0x000fda0003f06270 */
[----:B------:R-:W-:Y:S05]  /*b0b0*/  @P0 BRA `(.L_x_4850) ;  /* 0x0000000000c00947 */ /* 0x000fea0003800000 */
[----:B------:R-:W-:-:S04]  /*b0c0*/  IADD3 R18, P0, PT, R27, R18, RZ ;  /* 0x000000121b127210 */ /* 0x000fc80007f1e0ff */
[----:B------:R-:W-:Y:S02]  /*b0d0*/  LEA.HI.X.SX32 R27, R27, R16, 0x1, P0 ;  /* 0x000000101b1b7211 */ /* 0x000fe400000f0eff */
[C---:B------:R-:W-:Y:S02]  /*b0e0*/  SHF.L.U32 R3, R18.reuse, 0x1, RZ ;  /* 0x0000000112037819 */ /* 0x040fe400000006ff */
[----:B------:R-:W-:Y:S02]  /*b0f0*/  SHF.L.U64.HI R27, R18, 0x1, R27 ;  /* 0x00000001121b7819 */ /* 0x000fe4000001021b */
[-C--:B------:R-:W-:Y:S02]  /*b100*/  IADD3 R2, P0, PT, R34, R3.reuse, RZ ;  /* 0x0000000322027210 */ /* 0x080fe40007f1e0ff */
[----:B--2---:R-:W-:Y:S02]  /*b110*/  IADD3 R8, P1, PT, R32, R3, RZ ;  /* 0x0000000320087210 */ /* 0x004fe40007f3e0ff */
[----:B------:R-:W-:-:S02]  /*b120*/  IADD3.X R3, PT, PT, R35, R27, RZ, P0, !PT ;  /* 0x0000001b23037210 */ /* 0x000fc400007fe4ff */
[----:B------:R-:W-:-:S04]  /*b130*/  IADD3.X R9, PT, PT, R33, R27, RZ, P1, !PT ;  /* 0x0000001b21097210 */ /* 0x000fc80000ffe4ff */
[----:B------:R-:W2:Y:S04]  /*b140*/  LD.E.64 R2, desc[UR4][R2.64+0x40] ;  /* 0x0000400402027980 */ /* 0x000ea8000c101b00 */
[----:B------:R-:W3:Y:S01]  /*b150*/  LD.E.64 R8, desc[UR4][R8.64+0x40] ;  /* 0x0000400408087980 */ /* 0x000ee2000c101b00 */
[--C-:B-----5:R-:W-:Y:S02]  /*b160*/  HADD2.F32 R11, -RZ, R5.reuse.H0_H0 ;  /* 0x20000005ff0b7230 */ /* 0x120fe40000004100 */
[----:B------:R-:W-:Y:S02]  /*b170*/  HADD2.F32 R10, -RZ, R5.H1_H1 ;  /* 0x30000005ff0a7230 */ /* 0x000fe40000004100 */
[--C-:B----4-:R-:W-:Y:S02]  /*b180*/  HADD2.F32 R12, -RZ, R4.reuse.H1_H1 ;  /* 0x30000004ff0c7230 */ /* 0x110fe40000004100 */
[----:B------:R-:W-:-:S02]  /*b190*/  HADD2.F32 R4, -RZ, R4.H0_H0 ;  /* 0x20000004ff047230 */ /* 0x000fc40000004100 */
[--C-:B--2---:R-:W-:Y:S02]  /*b1a0*/  HADD2.F32 R13, -RZ, R2.reuse.H0_H0 ;  /* 0x20000002ff0d7230 */ /* 0x104fe40000004100 */
[----:B------:R-:W-:Y:S02]  /*b1b0*/  HADD2.F32 R0, -RZ, R2.H1_H1 ;  /* 0x30000002ff007230 */ /* 0x000fe40000004100 */
[--C-:B---3--:R-:W-:Y:S02]  /*b1c0*/  HADD2.F32 R5, -RZ, R8.reuse.H1_H1 ;  /* 0x30000008ff057230 */ /* 0x108fe40000004100 */
[----:B------:R-:W-:Y:S01]  /*b1d0*/  FMUL.FTZ R19, R12, R13 ;  /* 0x0000000d0c137220 */ /* 0x000fe20000410000 */
[----:B------:R-:W-:Y:S02]  /*b1e0*/  HADD2.F32 R15, -RZ, R8.H0_H0 ;  /* 0x20000008ff0f7230 */ /* 0x000fe40000004100 */
[----:B------:R-:W-:Y:S01]  /*b1f0*/  FMUL.FTZ R2, R10, R0 ;  /* 0x000000000a027220 */ /* 0x000fe20000410000 */
[----:B------:R-:W-:-:S02]  /*b200*/  HADD2.F32 R8, -RZ, R7.H1_H1 ;  /* 0x30000007ff087230 */ /* 0x000fc40000004100 */
[----:B------:R-:W-:Y:S01]  /*b210*/  FMUL.FTZ R17, R10, R5 ;  /* 0x000000050a117220 */ /* 0x000fe20000410000 */
[----:B------:R-:W-:Y:S02]  /*b220*/  HADD2.F32 R10, -RZ, R7.H0_H0 ;  /* 0x20000007ff0a7230 */ /* 0x000fe40000004100 */
[----:B------:R-:W-:Y:S01]  /*b230*/  FMUL.FTZ R12, R12, R15 ;  /* 0x0000000f0c0c7220 */ /* 0x000fe20000410000 */
[C---:B------:R-:W-:Y:S01]  /*b240*/  FFMA.FTZ R2, R11.reuse, R5, -R2 ;  /* 0x000000050b027223 */ /* 0x040fe20000010802 */
[----:B------:R-:W-:Y:S01]  /*b250*/  FFMA.FTZ R17, R11, R0, R17 ;  /* 0x000000000b117223 */ /* 0x000fe20000010011 */
[C---:B------:R-:W-:Y:S01]  /*b260*/  FFMA.FTZ R19, R4.reuse, R15, -R19 ;  /* 0x0000000f04137223 */ /* 0x040fe20000010813 */
[----:B------:R-:W-:Y:S01]  /*b270*/  FFMA.FTZ R12, R4, R13, R12 ;  /* 0x0000000d040c7223 */ /* 0x000fe2000001000c */
[----:B------:R-:W-:Y:S02]  /*b280*/  HADD2.F32 R0, -RZ, R9.H0_H0 ;  /* 0x20000009ff007230 */ /* 0x000fe40000004100 */
[----:B------:R-:W-:Y:S01]  /*b290*/  HADD2.F32 R5, -RZ, R6.H1_H1 ;  /* 0x30000006ff057230 */ /* 0x000fe20000004100 */
[----:B------:R-:W-:Y:S01]  /*b2a0*/  F2FP.F16.F32.PACK_AB R13, R17, R2 ;  /* 0x00000002110d723e */ /* 0x000fe200000000ff */
[--C-:B------:R-:W-:Y:S01]  /*b2b0*/  HADD2.F32 R4, -RZ, R3.reuse.H0_H0 ;  /* 0x20000003ff047230 */ /* 0x100fe20000004100 */
[----:B------:R-:W-:Y:S01]  /*b2c0*/  F2FP.F16.F32.PACK_AB R12, R12, R19 ;  /* 0x000000130c0c723e */ /* 0x000fe200000000ff */
[----:B------:R-:W-:-:S02]  /*b2d0*/  HADD2.F32 R3, -RZ, R3.H1_H1 ;  /* 0x30000003ff037230 */ /* 0x000fc40000004100 */
[C---:B------:R-:W-:Y:S01]  /*b2e0*/  FMUL.FTZ R11, R5.reuse, R0 ;  /* 0x00000000050b7220 */ /* 0x040fe20000410000 */
[----:B------:R-:W-:Y:S02]  /*b2f0*/  HADD2.F32 R9, -RZ, R9.H1_H1 ;  /* 0x30000009ff097230 */ /* 0x000fe40000004100 */
[----:B------:R-:W-:Y:S01]  /*b300*/  FMUL.FTZ R7, R5, R4 ;  /* 0x0000000405077220 */ /* 0x000fe20000410000 */
[----:B------:R-:W-:Y:S02]  /*b310*/  HADD2.F32 R6, -RZ, R6.H0_H0 ;  /* 0x20000006ff067230 */ /* 0x000fe40000004100 */
[C---:B------:R-:W-:Y:S01]  /*b320*/  FMUL.FTZ R5, R8.reuse, R3 ;  /* 0x0000000308057220 */ /* 0x040fe20000410000 */
[-C--:B------:R-:W-:Y:S02]  /*b330*/  FMUL.FTZ R8, R8, R9.reuse ;  /* 0x0000000908087220 */ /* 0x080fe40000410000 */
[C---:B------:R-:W-:Y:S01]  /*b340*/  FFMA.FTZ R7, R6.reuse, R0, -R7 ;  /* 0x0000000006077223 */ /* 0x040fe20000010807 */
[----:B------:R-:W-:Y:S01]  /*b350*/  FFMA.FTZ R4, R6, R4, R11 ;  /* 0x0000000406047223 */ /* 0x000fe2000001000b */
[C---:B------:R-:W-:Y:S01]  /*b360*/  FFMA.FTZ R5, R10.reuse, R9, -R5 ;  /* 0x000000090a057223 */ /* 0x040fe20000010805 */
[----:B------:R-:W-:-:S03]  /*b370*/  FFMA.FTZ R8, R10, R3, R8 ;  /* 0x000000030a087223 */ /* 0x000fc60000010008 */
[----:B------:R-:W-:Y:S02]  /*b380*/  F2FP.F16.F32.PACK_AB R6, R4, R7 ;  /* 0x000000070406723e */ /* 0x000fe400000000ff */
[----:B------:R-:W-:Y:S02]  /*b390*/  F2FP.F16.F32.PACK_AB R7, R8, R5 ;  /* 0x000000050807723e */ /* 0x000fe400000000ff */
[----:B------:R-:W-:Y:S02]  /*b3a0*/  MOV R4, R12 ;  /* 0x0000000c00047202 */ /* 0x000fe40000000f00 */
[----:B------:R-:W-:Y:S02]  /*b3b0*/  MOV R5, R13 ;  /* 0x0000000d00057202 */ /* 0x000fe40000000f00 */
.L_x_4850:
[----:B------:R-:W-:Y:S05]  /*b3c0*/  BSYNC.RECONVERGENT B0 ;  /* 0x0000000000007941 */ /* 0x000fea0003800200 */
.L_x_4849:
[----:B-----5:R1:W-:Y:S01]  /*b3d0*/  STS.128 [R199+0x2800], R4 ;  /* 0x00280004c7007388 */ /* 0x0203e20000000c00 */
[----:B------:R-:W-:Y:S05]  /*b3e0*/  BRA `(.L_x_4835) ;  /* 0x00000020000c7947 */ /* 0x000fea0003800000 */
.L_x_4836:
        /* <DEDUP_REMOVED lines=28> */
[----:B------:R-:W4:Y:S01]  /*b5b0*/  LD.E.128 R8, desc[UR4][R8.64] ;  /* 0x0000000408087980 */ /* 0x000f22000c101d00 */
[----:B------:R-:W-:Y:S01]  /*b5c0*/  MOV R26, R22 ;  /* 0x00000016001a7202 */ /* 0x000fe20000000f00 */
        /* <DEDUP_REMOVED lines=60> */
.L_x_4854:
[----:B------:R-:W-:Y:S05]  /*b990*/  BSYNC.RECONVERGENT B0 ;  /* 0x0000000000007941 */ /* 0x000fea0003800200 */
.L_x_4853:
        /* <DEDUP_REMOVED lines=80> */
.L_x_4856:
[----:B------:R-:W-:Y:S05]  /*bea0*/  BSYNC.RECONVERGENT B0 ;  /* 0x0000000000007941 */ /* 0x000fea0003800200 */
.L_x_4855:
        /* <DEDUP_REMOVED lines=22> */
[----:B-----5:R-:W-:Y:S01]  /*c010*/  MOV R26, R22 ;  /* 0x00000016001a7202 */ /* 0x020fe20000000f00 */
[--C-:B--2---:R-:W-:Y:S02]  /*c020*/  HADD2.F32 R22, -RZ, R12.reuse.H0_H0 ;  /* 0x2000000cff167230 */ /* 0x104fe40000004100 */
[----:B---3--:R-:W-:Y:S02]  /*c030*/  HADD2.F32 R28, -RZ, R12.H1_H1 ;  /* 0x3000000cff1c7230 */ /* 0x008fe40000004100 */
        /* <DEDUP_REMOVED lines=24> */
[----:B------:R-:W-:Y:S02]  /*c1c0*/  HADD2.F32 R4, -RZ, R8.H0_H0 ;  /* 0x20000008ff047230 */ /* 0x000fe40000004100 */
        /* <DEDUP_REMOVED lines=33> */
.L_x_4858:
[----:B------:R-:W-:Y:S05]  /*c3e0*/  BSYNC.RECONVERGENT B0 ;  /* 0x0000000000007941 */ /* 0x000fea0003800200 */
.L_x_4857:
[----:B-----5:R2:W-:Y:S02]  /*c3f0*/  STS.128 [R199+0x2000], R20 ;  /* 0x00200014c7007388 */ /* 0x0205e40000000c00 */
.L_x_4852:
[----:B------:R-:W-:Y:S05]  /*c400*/  BSYNC.RECONVERGENT B1 ;  /* 0x0000000000017941 */ /* 0x000fea0003800200 */
.L_x_4851:
        /* <DEDUP_REMOVED lines=11> */
[----:B------:R-:W-:Y:S02]  /*c4c0*/  ISETP.GT.AND P1, PT, R19, RZ, PT ;  /* 0x000000ff1300720c */ /* 0x000fe40003f24270 */
[--C-:B------:R-:W-:Y:S02]  /*c4d0*/  SHF.R.S32.HI R4, RZ, 0x1f, R27.reuse ;  /* 0x0000001fff047819 */ /* 0x100fe4000001141b */
        /* <DEDUP_REMOVED lines=8> */
[----:B-----5:R-:W-:-:S03]  /*c560*/  IADD3 R4, P2, PT, R34, R11, RZ ;  /* 0x0000000b22047210 */ /* 0x020fc60007f5e0ff */
[----:B------:R-:W4:Y:S01]  /*c570*/  LD.E.128 R12, desc[UR4][R12.64] ;  /* 0x000000040c0c7980 */ /* 0x000f22000c101d00 */
[----:B------:R-:W-:Y:S02]  /*c580*/  IADD3.X R5, PT, PT, R35, R9, RZ, P2, !PT ;  /* 0x0000000923057210 */ /* 0x000fe400017fe4ff */
[----:B------:R-:W-:-:S04]  /*c590*/  IADD3 R8, P2, PT, R32, R11, RZ ;  /* 0x0000000b20087210 */ /* 0x000fc80007f5e0ff */
[----:B------:R-:W2:Y:S01]  /*c5a0*/  LD.E.128 R4, desc[UR4][R4.64] ;  /* 0x0000000404047980 */ /* 0x000ea2000c101d00 */
[----:B------:R-:W-:-:S06]  /*c5b0*/  IADD3.X R9, PT, PT, R33, R9, RZ, P2, !PT ;  /* 0x0000000921097210 */ /* 0x000fcc00017fe4ff */
[----:B------:R-:W2:Y:S01]  /*c5c0*/  LD.E.128 R8, desc[UR4][R8.64] ;  /* 0x0000000408087980 */ /* 0x000ea2000c101d00 */
[----:B---3--:R-:W-:Y:S01]  /*c5d0*/  MOV R28, R22 ;  /* 0x00000016001c7202 */ /* 0x008fe20000000f00 */
        /* <DEDUP_REMOVED lines=60> */
.L_x_4860:
[----:B------:R-:W-:Y:S05]  /*c9a0*/  BSYNC.RECONVERGENT B0 ;  /* 0x0000000000007941 */ /* 0x000fea0003800200 */
.L_x_4859:
[----:B-----5:R4:W-:Y:S04]  /*c9b0*/  STS.128 [R199+0x800], R20 ;  /* 0x00080014c7007388 */ /* 0x0209e80000000c00 */
[----:B---3--:R4:W5:Y:S01]  /*c9c0*/  LD.E.128 R28, desc[UR4][R36.64+0x40] ;  /* 0x00004004241c7980 */ /* 0x008962000c101d00 */
[----:B------:R-:W-:Y:S04]  /*c9d0*/  BSSY.RECONVERGENT B0, `(.L_x_4861) ;  /* 0x000004f000007945 */ /* 0x000fe80003800200 */
[----:B------:R-:W-:Y:S05]  /*c9e0*/  @P0 BRA `(.L_x_4862) ;  /* 0x0000000400340947 */ /* 0x000fea0003800000 */
[----:B------:R-:W-:Y:S02]  /*c9f0*/  ISETP.GT.AND P0, PT, R19, 0x20, PT ;  /* 0x000000201300780c */ /* 0x000fe40003f04270 */
        /* <DEDUP_REMOVED lines=40> */
[----:B--2---:R-:W-:Y:S02]  /*cc80*/  HADD2.F32 R4, -RZ, R8.H0_H0 ;  /* 0x20000008ff047230 */ /* 0x004fe40000004100 */
        /* <DEDUP_REMOVED lines=35> */
.L_x_4862:
[----:B------:R-:W-:Y:S05]  /*cec0*/  BSYNC.RECONVERGENT B0 ;  /* 0x0000000000007941 */ /* 0x000fea0003800200 */
.L_x_4861:
[----:B-----5:R3:W-:Y:S04]  /*ced0*/  STS.128 [R199+0x1800], R28 ;  /* 0x0018001cc7007388 */ /* 0x0207e80000000c00 */
[----:B----4-:R3:W5:Y:S01]  /*cee0*/  LD.E.128 R20, desc[UR4][R36.64+0x80] ;  /* 0x0000800424147980 */ /* 0x010762000c101d00 */
[----:B------:R-:W-:Y:S01]  /*cef0*/  LOP3.LUT R24, R24, 0x40, RZ, 0xfc, !PT ;  /* 0x0000004018187812 */ /* 0x000fe200078efcff */
[----:B------:R-:W-:Y:S03]  /*cf00*/  BSSY.RECONVERGENT B0, `(.L_x_4863) ;  /* 0x0000050000007945 */ /* 0x000fe60003800200 */
[----:B------:R-:W-:-:S13]  /*cf10*/  ISETP.GE.AND P0, PT, R24, R3, PT ;  /* 0x000000031800720c */ /* 0x000fda0003f06270 */
        /* <DEDUP_REMOVED lines=78> */
.L_x_4864:
[----:B------:R-:W-:Y:S05]  /*d400*/  BSYNC.RECONVERGENT B0 ;  /* 0x0000000000007941 */ /* 0x000fea0003800200 */
.L_x_4863:
[----:B-----5:R4:W-:Y:S02]  /*d410*/  STS.128 [R199+0x2800], R20 ;  /* 0x00280014c7007388 */ /* 0x0209e40000000c00 */
.L_x_4835:
[----:B------:R-:W-:Y:S05]  /*d420*/  BSYNC.RECONVERGENT B2 ;  /* 0x0000000000027941 */ /* 0x000fea0003800200 */
.L_x_4831:
[----:B-1----:R-:W-:Y:S02]  /*d430*/  IMAD.IADD R5, R82, 0x1, -R120 ;  /* 0x0000000152057824 */ /* 0x002fe400078e0a78 */
[C---:B--2---:R-:W-:Y:S02]  /*d440*/  VIADD R2, R130.reuse, 0x60 ;  /* 0x0000006082027836 */ /* 0x044fe40000000000 */
[----:B------:R-:W-:Y:S01]  /*d450*/  VIADD R3, R130, 0x40 ;  /* 0x0000004082037836 */ /* 0x000fe20000000000 */
[-C--:B------:R-:W-:Y:S02]  /*d460*/  ISETP.GE.AND P5, PT, R26, R5.reuse, PT ;  /* 0x000000051a00720c */ /* 0x080fe40003fa6270 */
[-C--:B------:R-:W-:Y:S02]  /*d470*/  ISETP.GE.AND P3, PT, R2, R5.reuse, PT ;  /* 0x000000050200720c */ /* 0x080fe40003f66270 */
[-C--:B------:R-:W-:Y:S02]  /*d480*/  ISETP.GE.AND P6, PT, R130, R5.reuse, PT ;  /* 0x000000058200720c */ /* 0x080fe40003fc6270 */
[----:B------:R-:W-:-:S02]  /*d490*/  ISETP.GE.AND P4, PT, R3, R5, PT ;  /* 0x000000050300720c */ /* 0x000fc40003f86270 */
[-C--:B------:R-:W-:Y:S02]  /*d4a0*/  ISETP.GE.AND P1, PT, R2, R5.reuse, PT ;  /* 0x000000050200720c */ /* 0x080fe40003f26270 */
[----:B------:R-:W-:-:S03]  /*d4b0*/  ISETP.GE.AND P2, PT, R26, R5, PT ;  /* 0x000000051a00720c */ /* 0x000fc60003f46270 */
[CC--:B------:R-:W-:Y:S02]  /*d4c0*/  @!P5 LEA R6, P0, R84.reuse, R190.reuse, 0x1 ;  /* 0x000000be5406d211 */ /* 0x0c0fe400078008ff */
[----:B------:R-:W-:Y:S02]  /*d4d0*/  @!P3 IMAD.MOV.U32 R191, RZ, RZ, R189 ;  /* 0x000000ffffbfb224 */ /* 0x000fe400078e00bd */
[----:B------:R-:W-:Y:S01]  /*d4e0*/  @!P5 LEA.HI.X R7, R84, R189, R85, 0x1, P0 ;  /* 0x000000bd5407d211 */ /* 0x000fe200000f0c55 */
[----:B------:R-:W-:Y:S01]  /*d4f0*/  @!P3 IMAD R0, R187, 0xc0, RZ ;  /* 0x000000c0bb00b824 */ /* 0x000fe200078e02ff */
[C---:B------:R-:W-:Y:S01]  /*d500*/  @!P4 LEA R10, P0, R186.reuse, R190, 0x7 ;  /* 0x000000beba0ac211 */ /* 0x040fe200078038ff */
[----:B------:R-:W-:-:S03]  /*d510*/  @!P3 IMAD.WIDE.U32 R8, R186, 0xc0, R190 ;  /* 0x000000c0ba08b825 */ /* 0x000fc600078e00be */
[----:B------:R-:W-:Y:S01]  /*d520*/  @!P4 LEA.HI.X R11, R186, R189, R187, 0x7, P0 ;  /* 0x000000bdba0bc211 */ /* 0x000fe200000f3cbb */
[----:B------:R-:W-:Y:S02]  /*d530*/  @!P6 IMAD.MOV.U32 R191, RZ, RZ, R189 ;  /* 0x000000ffffbfe224 */ /* 0x000fe400078e00bd */
[----:B------:R-:W-:Y:S02]  /*d540*/  @!P3 IMAD.IADD R9, R0, 0x1, R9 ;  /* 0x000000010009b824 */ /* 0x000fe400078e0209 */
[----:B------:R-:W-:Y:S01]  /*d550*/  @!P1 IMAD R4, R119, 0xc0, RZ ;  /* 0x000000c077049824 */ /* 0x000fe200078e02ff */
[----:B------:R-:W-:Y:S01]  /*d560*/  @!PT LDS RZ, [RZ] ;  /* 0x00000000fffff984 */ /* 0x000fe20000000800 */
[----:B------:R-:W-:Y:S01]  /*d570*/  @!PT LDS RZ, [RZ] ;  /* 0x00000000fffff984 */ /* 0x000fe20000000800 */
[----:B------:R-:W-:Y:S01]  /*d580*/  @!PT LDS RZ, [RZ] ;  /* 0x00000000fffff984 */ /* 0x000fe20000000800 */
[----:B------:R-:W-:Y:S01]  /*d590*/  @!P6 LDGSTS.E.BYPASS.LTC128B.128 [R199+0x3000], desc[UR4][R190.64] ;  /* 0x03000000bec7efae */ /* 0x000fe2000b981a04 */
[----:B------:R-:W-:-:S03]  /*d5a0*/  IMAD.SHL.U32 R0, R195, 0x10, RZ ;  /* 0x00000010c3007824 */ /* 0x000fc600078e00ff */
[----:B------:R-:W-:Y:S02]  /*d5b0*/  @!P6 LDGSTS.E.BYPASS.LTC128B.128 [R199+0x5000], desc[UR4][R190.64+0x40] ;  /* 0x05000040bec7efae */ /* 0x000fe4000b981a04 */
[----:B------:R-:W-:Y:S02]  /*d5c0*/  LOP3.LUT R0, R0, 0x3e00, RZ, 0xc0, !PT ;  /* 0x00003e0000007812 */ /* 0x000fe400078ec0ff */
[----:B------:R-:W-:Y:S02]  /*d5d0*/  @!P6 LDGSTS.E.BYPASS.LTC128B.128 [R199+0x7000], desc[UR4][R190.64+0x80] ;  /* 0x07000080bec7efae */ /* 0x000fe4000b981a04 */
[----:B------:R-:W-:Y:S02]  /*d5e0*/  LOP3.LUT R0, R0, 0x20, R81, 0xf8, !PT ;  /* 0x0000002000007812 */ /* 0x000fe400078ef851 */
        /* <DEDUP_REMOVED lines=10> */
[----:B------:R-:W-:Y:S01]  /*d690*/  @!P1 IMAD.WIDE.U32 R2, R118, 0xc0, R192 ;  /* 0x000000c076029825 */ /* 0x000fe200078e00c0 */
[-C--:B-1----:R-:W-:Y:S01]  /*d6a0*/  @!P2 LEA R6, P0, R86, R192.reuse, 0x1 ;  /* 0x000000c05606a211 */ /* 0x082fe200078008ff */
[----:B------:R-:W0:Y:S02]  /*d6b0*/  LDGDEPBAR ;  /* 0x00000000000079af */ /* 0x000e240000000000 */
[----:B------:R-:W-:Y:S01]  /*d6c0*/  @!P1 IMAD.IADD R5, R4, 0x1, R3 ;  /* 0x0000000104059824 */ /* 0x000fe200078e0203 */
[----:B------:R-:W-:Y:S01]  /*d6d0*/  @!P2 LEA.HI.X R7, R86, R193, R87, 0x1, P0 ;  /* 0x000000c15607a211 */ /* 0x000fe200000f0c57 */
[----:B------:R-:W-:Y:S01]  /*d6e0*/  @!P1 IMAD.MOV.U32 R4, RZ, RZ, R2 ;  /* 0x000000ffff049224 */ /* 0x000fe200078e0002 */
[----:B------:R-:W3:Y:S04]  /*d6f0*/  LD.E R60, desc[UR4][R116.64+0x184] ;  /* 0x00018404743c7980 */ /* 0x000ee8000c101900 */
[----:B------:R-:W3:Y:S01]  /*d700*/  LD.E R2, desc[UR4][R116.64+0x188] ;  /* 0x0001880474027980 */ /* 0x000ee2000c101900 */
[----:B------:R-:W-:Y:S01]  /*d710*/  LOP3.LUT R3, R0, 0x100, R81, 0xf8, !PT ;  /* 0x0000010000037812 */ /* 0x000fe200078ef851 */
[----:B------:R-:W-:Y:S01]  /*d720*/  IMAD R184, R62, 0x2, R61 ;  /* 0x000000023eb87824 */ /* 0x000fe200078e023d */
[----:B--2---:R-:W-:Y:S01]  /*d730*/  @!P3 LEA R8, P0, R118, R192, 0x7 ;  /* 0x000000c07608b211 */ /* 0x004fe200078038ff */
[----:B------:R-:W-:-:S04]  /*d740*/  DEPBAR.LE SB0, 0x0 ;  /* 0x000080000000791a */ /* 0x000fc80000000000 */
[----:B------:R-:W-:Y:S01]  /*d750*/  BAR.SYNC.DEFER_BLOCKING 0x0 ;  /* 0x0000000000007b1d */ /* 0x000fe20000010000 */
[----:B------:R-:W-:Y:S02]  /*d760*/  @!P3 LEA.HI.X R9, R118, R193, R119, 0x7, P0 ;  /* 0x000000c17609b211 */ /* 0x000fe400000f3c77 */
[----:B------:R-:W-:-:S05]  /*d770*/  LOP3.LUT R0, R3, R80, RZ, 0xfc, !PT ;  /* 0x0000005003007212 */ /* 0x000fca00078efcff */
        /* <DEDUP_REMOVED lines=38> */
[----:B----45:R-:W4:Y:S04]  /*d9e0*/  LDSM.16.M88.4 R32, [R184+0x3000] ;  /* 0x00300000b820783b */ /* 0x030f280000000200 */
[----:B------:R-:W2:Y:S04]  /*d9f0*/  LDSM.16.M88.4 R24, [R184+0x3400] ;  /* 0x00340000b818783b */ /* 0x000ea80000000200 */
[----:B------:R-:W2:Y:S04]  /*da00*/  LDSM.16.M88.4 R16, [R184+0x3800] ;  /* 0x00380000b810783b */ /* 0x000ea80000000200 */
[----:B-1----:R-:W1:Y:S04]  /*da10*/  LDSM.16.M88.4 R8, [R184+0x3c00] ;  /* 0x003c0000b808783b */ /* 0x002e680000000200 */
[----:B------:R-:W1:Y:S04]  /*da20*/  LDSM.16.M88.4 R100, [R184+0x4000] ;  /* 0x00400000b864783b */ /* 0x000e680000000200 */
[----:B------:R-:W1:Y:S04]  /*da30*/  LDSM.16.M88.4 R92, [R184+0x4400] ;  /* 0x00440000b85c783b */ /* 0x000e680000000200 */
[----:B------:R-:W1:Y:S04]  /*da40*/  LDSM.16.M88.4 R84, [R184+0x4800] ;  /* 0x00480000b854783b */ /* 0x000e680000000200 */
[----:B------:R-:W1:Y:S01]  /*da50*/  LDSM.16.M88.4 R40, [R184+0x4c00] ;  /* 0x004c0000b828783b */ /* 0x000e620000000200 */
[----:B------:R-:W-:Y:S01]  /*da60*/  IMAD.MOV.U32 R3, RZ, RZ, 0x10 ;  /* 0x00000010ff037424 */ /* 0x000fe200078e00ff */
[----:B------:R-:W-:-:S02]  /*da70*/  LOP3.LUT P0, RZ, R195, 0x4, RZ, 0xc0, !PT ;  /* 0x00000004c3ff7812 */ /* 0x000fc4000780c0ff */
[----:B------:R-:W-:Y:S02]  /*da80*/  LDSM.16.M88.4 R136, [R185+0x2000] ;  /* 0x00200000b988783b */ /* 0x000fe40000000200 */
[----:B------:R-:W-:Y:S02]  /*da90*/  SEL R3, R3, 0xfffffff0, !P0 ;  /* 0xfffffff003037807 */ /* 0x000fe40004000000 */
[----:B------:R-:W-:Y:S03]  /*daa0*/  LDSM.16.M88.4 R124, [R184+0x8400] ;  /* 0x00840000b87c783b */ /* 0x000fe60000000200 */
[C---:B------:R-:W-:Y:S01]  /*dab0*/  IMAD R183, R3.reuse, 0x2, R185 ;  /* 0x0000000203b77824 */ /* 0x040fe200078e02b9 */
[----:B---3--:R-:W-:Y:S01]  /*dac0*/  LDSM.16.M88.4 R132, [R184+0x8000] ;  /* 0x00800000b884783b */ /* 0x008fe20000000200 */
[----:B------:R-:W-:Y:S01]  /*dad0*/  IMAD R181, R3, 0x2, R184 ;  /* 0x0000000203b57824 */ /* 0x000fe200078e02b8 */
[C---:B----4-:R-:W-:Y:S02]  /*dae0*/  HMMA.16816.F32 R36, R72.reuse, R32, RZ ;  /* 0x000000204824723c */ /* 0x050fe400000018ff */
[----:B--2---:R-:W-:Y:S04]  /*daf0*/  LDSM.16.M88.4 R4, [R183] ;  /* 0x00000000b704783b */ /* 0x004fe80000000200 */
[----:B------:R-:W2:Y:S02]  /*db00*/  LDSM.16.M88.4 R52, [R181+0x3400] ;  /* 0x00340000b534783b */ /* 0x000ea40000000200 */
[C---:B------:R-:W-:Y:S02]  /*db10*/  HMMA.16816.F32 R28, R72.reuse, R24, RZ ;  /* 0x00000018481c723c */ /* 0x040fe400000018ff */
[----:B------:R-:W3:Y:S04]  /*db20*/  LDSM.16.M88.4 R44, [R181+0x3800] ;  /* 0x00380000b52c783b */ /* 0x000ee80000000200 */
[----:B------:R-:W4:Y:S02]  /*db30*/  LDSM.16.M88.4 R48, [R181+0x3c00] ;  /* 0x003c0000b530783b */ /* 0x000f240000000200 */
[C---:B------:R-:W-:Y:S02]  /*db40*/  HMMA.16816.F32 R20, R72.reuse, R16, RZ ;  /* 0x000000104814723c */ /* 0x040fe400000018ff */
[----:B------:R-:W-:Y:S04]  /*db50*/  LDSM.16.M88.4 R56, [R181+0x3000] ;  /* 0x00300000b538783b */ /* 0x000fe80000000200 */
[----:B------:R-:W-:Y:S02]  /*db60*/  LDSM.16.M88.4 R64, [R181+0x4c00] ;  /* 0x004c0000b540783b */ /* 0x000fe40000000200 */
[C---:B-1----:R-:W-:Y:S02]  /*db70*/  HMMA.16816.F32 R12, R72.reuse, R8, RZ ;  /* 0x00000008480c723c */ /* 0x042fe400000018ff */
[----:B------:R-:W-:Y:S04]  /*db80*/  LDSM.16.M88.4 R112, [R181+0x5800] ;  /* 0x00580000b570783b */ /* 0x000fe80000000200 */
[----:B------:R-:W-:Y:S02]  /*db90*/  LDSM.16.M88.4 R68, [R181+0x6400] ;  /* 0x00640000b544783b */ /* 0x000fe40000000200 */
[----:B------:R-:W-:Y:S02]  /*dba0*/  HMMA.16816.F32 R104, R72, R100, RZ ;  /* 0x000000644868723c */ /* 0x000fe400000018ff */
[----:B------:R-:W-:Y:S01]  /*dbb0*/  LDSM.16.M88.4 R108, [R181+0x6000] ;  /* 0x00600000b56c783b */ /* 0x000fe20000000200 */
[----:B------:R-:W-:-:S02]  /*dbc0*/  SHF.R.U32.HI R0, RZ, 0x1, R195 ;  /* 0x00000001ff007819 */ /* 0x000fc400000116c3 */
[----:B------:R-:W-:Y:S01]  /*dbd0*/  LOP3.LUT R209, R130, 0x7, RZ, 0xc0, !PT ;  /* 0x0000000782d17812 */ /* 0x000fe200078ec0ff */
[----:B------:R-:W0:Y:S02]  /*dbe0*/  LDGDEPBAR ;  /* 0x00000000000079af */ /* 0x000e240000000000 */
        /* <DEDUP_REMOVED lines=43> */
[C---:B---3--:R-:W-:Y:S08]  /*dea0*/  HMMA.16816.F32 R104, R48.reuse, R4, R104 ;  /* 0x000000043068723c */ /* 0x048ff00000001868 */
        /* <DEDUP_REMOVED lines=8> */
[C---:B------:R-:W-:Y:S08]  /*df30*/  HMMA.16816.F32 R12, R48.reuse, R44, R12 ;  /* 0x0000002c300c723c */ /* 0x040ff0000000180c */
[----:B------:R-:W-:Y:S01]  /*df40*/  HMMA.16816.F32 R8, R48, R46, R8 ;  /* 0x0000002e3008723c */ /* 0x000fe20000001808 */
[----:B------:R-:W4:Y:S07]  /*df50*/  LDSM.16.M88.4 R44, [R181+0x5000] ;  /* 0x00500000b52c783b */ /* 0x000f2e0000000200 */
[C---:B--2---:R-:W-:Y:S08]  /*df60*/  HMMA.16816.F32 R28, R52.reuse, R4, R28 ;  /* 0x00000004341c723c */ /* 0x044ff0000000181c */
[C---:B------:R-:W-:Y:S01]  /*df70*/  HMMA.16816.F32 R24, R52.reuse, R6, R24 ;  /* 0x000000063418723c */ /* 0x040fe20000001818 */
[----:B------:R-:W2:Y:S07]  /*df80*/  LDSM.16.M88.4 R4, [R184+0x7800] ;  /* 0x00780000b804783b */ /* 0x000eae0000000200 */
[C---:B-1----:R-:W-:Y:S08]  /*df90*/  HMMA.16816.F32 R12, R52.reuse, R40, R12 ;  /* 0x00000028340c723c */ /* 0x042ff0000000180c */
[----:B------:R-:W-:Y:S01]  /*dfa0*/  HMMA.16816.F32 R8, R52, R42, R8 ;  /* 0x0000002a3408723c */ /* 0x000fe20000001808 */
[----:B------:R-:W1:Y:S07]  /*dfb0*/  LDSM.16.M88.4 R40, [R184+0x7c00] ;  /* 0x007c0000b828783b */ /* 0x000e6e0000000200 */
[C---:B------:R-:W-:Y:S08]  /*dfc0*/  HMMA.16816.F32 R96, R48.reuse, R64, R96 ;  /* 0x000000403060723c */ /* 0x040ff00000001860 */
[C---:B------:R-:W-:Y:S01]  /*dfd0*/  HMMA.16816.F32 R92, R48.reuse, R66, R92 ;  /* 0x00000042305c723c */ /* 0x040fe2000000185c */
[----:B------:R-:W1:Y:S07]  /*dfe0*/  LDSM.16.M88.4 R64, [R181+0x6800] ;  /* 0x00680000b540783b */ /* 0x000e6e0000000200 */
[C---:B---3--:R-:W-:Y:S08]  /*dff0*/  HMMA.16816.F32 R76, R48.reuse, R56, R76 ;  /* 0x00000038304c723c */ /* 0x048ff0000000184c */
[----:B------:R-:W-:Y:S01]  /*e000*/  HMMA.16816.F32 R72, R48, R58, R72 ;  /* 0x0000003a3048723c */ /* 0x000fe20000001848 */
[----:B------:R-:W3:Y:S04]  /*e010*/  LDSM.16.M88.4 R56, [R181+0x6c00] ;  /* 0x006c0000b538783b */ /* 0x000ee80000000200 */
[----:B------:R-:W3:Y:S03]  /*e020*/  LDSM.16.M88.4 R48, [R184+0x7000] ;  /* 0x00700000b830783b */ /* 0x000ee60000000200 */
[C---:B----4-:R-:W-:Y:S08]  /*e030*/  HMMA.16816.F32 R36, R52.reuse, R44, R36 ;  /* 0x0000002c3424723c */ /* 0x050ff00000001824 */
[C---:B------:R-:W-:Y:S01]  /*e040*/  HMMA.16816.F32 R32, R52.reuse, R46, R32 ;  /* 0x0000002e3420723c */ /* 0x040fe20000001820 */
[----:B------:R-:W4:Y:S07]  /*e050*/  LDSM.16.M88.4 R44, [R184+0x7400] ;  /* 0x00740000b82c783b */ /* 0x000f2e0000000200 */
[C---:B------:R-:W-:Y:S08]  /*e060*/  HMMA.16816.F32 R20, R52.reuse, R112, R20 ;  /* 0x000000703414723c */ /* 0x040ff00000001814 */
[C---:B------:R-:W-:Y:S01]  /*e070*/  HMMA.16816.F32 R16, R52.reuse, R114, R16 ;  /* 0x000000723410723c */ /* 0x040fe20000001810 */
[----:B------:R-:W4:Y:S07]  /*e080*/  LDSM.16.M88.4 R112, [R184+0x8800] ;  /* 0x00880000b870783b */ /* 0x000f2e0000000200 */
[C---:B------:R-:W-:Y:S08]  /*e090*/  HMMA.16816.F32 R96, R52.reuse, R68, R96 ;  /* 0x000000443460723c */ /* 0x040ff00000001860 */
[C---:B------:R-:W-:Y:S08]  /*e0a0*/  HMMA.16816.F32 R104, R52.reuse, R108, R104 ;  /* 0x0000006c3468723c */ /* 0x040ff00000001868 */
[C---:B------:R-:W-:Y:S01]  /*e0b0*/  HMMA.16816.F32 R100, R52.reuse, R110, R100 ;  /* 0x0000006e3464723c */ /* 0x040fe20000001864 */
[----:B------:R-:W4:Y:S07]  /*e0c0*/  LDSM.16.M88.4 R108, [R184+0x8c00] ;  /* 0x008c0000b86c783b */ /* 0x000f2e0000000200 */
[----:B------:R-:W-:Y:S01]  /*e0d0*/  HMMA.16816.F32 R92, R52, R70, R92 ;  /* 0x00000046345c723c */ /* 0x000fe2000000185c */
[----:B------:R-:W-:Y:S07]  /*e0e0*/  LDSM.16.M88.4 R68, [R181+0x7000] ;  /* 0x00700000b544783b */ /* 0x000fee0000000200 */
        /* <DEDUP_REMOVED lines=13> */
[C---:B------:R-:W-:Y:S08]  /*e1c0*/  HMMA.16816.F32 R96, R136.reuse, R124, R96 ;  /* 0x0000007c8860723c */ /* 0x040ff00000001860 */
[C---:B------:R-:W-:Y:S08]  /*e1d0*/  HMMA.16816.F32 R36, R136.reuse, R48, R36 ;  /* 0x000000308824723c */ /* 0x040ff00000001824 */
[C---:B------:R-:W-:Y:S01]  /*e1e0*/  HMMA.16816.F32 R32, R136.reuse, R50, R32 ;  /* 0x000000328820723c */ /* 0x040fe20000001820 */
[----:B------:R-:W3:Y:S07]  /*e1f0*/  LDSM.16.M88.4 R48, [R181+0x8000] ;  /* 0x00800000b530783b */ /* 0x000eee0000000200 */
[C---:B----4-:R-:W-:Y:S08]  /*e200*/  HMMA.16816.F32 R28, R136.reuse, R44, R28 ;  /* 0x0000002c881c723c */ /* 0x050ff0000000181c */
[C---:B------:R-:W-:Y:S01]  /*e210*/  HMMA.16816.F32 R24, R136.reuse, R46, R24 ;  /* 0x0000002e8818723c */ /* 0x040fe20000001818 */
[----:B------:R-:W4:Y:S07]  /*e220*/  LDSM.16.M88.4 R44, [R181+0x8400] ;  /* 0x00840000b52c783b */ /* 0x000f2e0000000200 */
[----:B------:R-:W-:Y:S01]  /*e230*/  HMMA.16816.F32 R124, R136, R126, R92 ;  /* 0x0000007e887c723c */ /* 0x000fe2000000185c */
[----:B------:R-:W4:Y:S02]  /*e240*/  LDSM.16.M88.4 R92, [R181+0x8c00] ;  /* 0x008c0000b55c783b */ /* 0x000f240000000200 */
[----:B------:R-:W-:Y:S01]  /*e250*/  LOP3.LUT R0, R0, 0x1f0, RZ, 0xc0, !PT ;  /* 0x000001f000007812 */ /* 0x000fe200078ec0ff */
[----:B------:R-:W-:-:S04]  /*e260*/  DEPBAR.LE SB0, 0x0 ;  /* 0x000080000000791a */ /* 0x000fc80000000000 */
[C---:B------:R-:W-:Y:S05]  /*e270*/  HMMA.16816.F32 R88, R136.reuse, R112, R88 ;  /* 0x000000708858723c */ /* 0x040fea0000001858 */
[----:B------:R-:W-:Y:S01]  /*e280*/  IADD3 R209, PT, PT, R198, R209, R0 ;  /* 0x000000d1c6d17210 */ /* 0x000fe20007ffe000 */
[----:B------:R-:W-:Y:S02]  /*e290*/  IMAD.SHL.U32 R0, R195, 0x2, RZ ;  /* 0x00000002c3007824 */ /* 0x000fe400078e00ff */
[C---:B------:R-:W-:Y:S08]  /*e2a0*/  HMMA.16816.F32 R104, R136.reuse, R132, R104 ;  /* 0x000000848868723c */ /* 0x040ff00000001868 */
[C---:B------:R-:W-:Y:S08]  /*e2b0*/  HMMA.16816.F32 R100, R136.reuse, R134, R100 ;  /* 0x000000868864723c */ /* 0x040ff00000001864 */
[C---:B------:R-:W-:Y:S08]  /*e2c0*/  HMMA.16816.F32 R84, R136.reuse, R114, R84 ;  /* 0x000000728854723c */ /* 0x040ff00000001854 */
[C---:B------:R-:W-:Y:S08]  /*e2d0*/  HMMA.16816.F32 R76, R136.reuse, R108, R76 ;  /* 0x0000006c884c723c */ /* 0x040ff0000000184c */
[----:B------:R-:W-:Y:S03]  /*e2e0*/  HMMA.16816.F32 R72, R136, R110, R72 ;  /* 0x0000006e8848723c */ /* 0x000fe60000001848 */
[----:B------:R-:W-:-:S02]  /*e2f0*/  IADD3 R2, PT, PT, R2, R82, -R201 ;  /* 0x0000005202027210 */ /* 0x000fc40007ffe8c9 */
[----:B------:R-:W-:-:S03]  /*e300*/  IADD3 R60, PT, PT, R82, -R201, -R60 ;  /* 0x800000c9523c7210 */ /* 0x000fc60007ffe83c */
[----:B--2---:R-:W-:Y:S05]  /*e310*/  HMMA.16816.F32 R36, R4, R68, R36 ;  /* 0x000000440424723c */ /* 0x004fea0000001824 */
[----:B------:R-:W-:-:S03]  /*e320*/  IMAD.IADD R207, R209, 0x1, R2 ;  /* 0x00000001d1cf7824 */ /* 0x000fc600078e0202 */
[----:B-1----:R-:W-:Y:S03]  /*e330*/  HMMA.16816.F32 R88, R4, R40, R88 ;  /* 0x000000280458723c */ /* 0x002fe60000001858 */
[----:B------:R-:W-:Y:S01]  /*e340*/  LOP3.LUT R41, R0, 0x6, RZ, 0xc0, !PT ;  /* 0x0000000600297812 */ /* 0x000fe200078ec0ff */
[----:B------:R-:W-:-:S04]  /*e350*/  IMAD.IADD R209, R209, 0x1, R60 ;  /* 0x00000001d1d17824 */ /* 0x000fc800078e023c */
[----:B------:R-:W-:Y:S03]  /*e360*/  HMMA.16816.F32 R32, R4, R70, R32 ;  /* 0x000000460420723c */ /* 0x000fe60000001820 */
[----:B------:R-:W-:-:S05]  /*e370*/  IMAD.IADD R0, R120, 0x1, R41 ;  /* 0x0000000178007824 */ /* 0x000fca00078e0229 */
[----:B------:R-:W-:Y:S03]  /*e380*/  HMMA.16816.F32 R28, R4, R64, R28 ;  /* 0x00000040041c723c */ /* 0x000fe6000000181c */
[----:B------:R-:W-:Y:S01]  /*e390*/  VIADD R41, R0, 0x8 ;  /* 0x0000000800297836 */ /* 0x000fe20000000000 */
[----:B------:R-:W-:-:S04]  /*e3a0*/  ISETP.GT.AND P0, PT, R209, R0, PT ;  /* 0x00000000d100720c */ /* 0x000fc80003f04270 */
[----:B------:R-:W-:Y:S03]  /*e3b0*/  HMMA.16816.F32 R24, R4, R66, R24 ;  /* 0x000000420418723c */ /* 0x000fe60000001818 */
[----:B------:R-:W-:-:S05]  /*e3c0*/  VIADD R66, R0, 0x1 ;  /* 0x0000000100427836 */ /* 0x000fca0000000000 */
[----:B---3--:R-:W-:Y:S03]  /*e3d0*/  HMMA.16816.F32 R20, R4, R56, R20 ;  /* 0x000000380414723c */ /* 0x008fe60000001814 */
[----:B------:R-:W-:Y:S01]  /*e3e0*/  VIADD R65, R0, 0x11 ;  /* 0x0000001100417836 */ /* 0x000fe20000000000 */
[----:B------:R-:W-:-:S04]  /*e3f0*/  ISETP.GT.AND P1, PT, R209, R66, PT ;  /* 0x00000042d100720c */ /* 0x000fc80003f24270 */
[----:B------:R-:W-:Y:S03]  /*e400*/  HMMA.16816.F32 R16, R4, R58, R16 ;  /* 0x0000003a0410723c */ /* 0x000fe60000001810 */
[----:B------:R-:W-:Y:S01]  /*e410*/  FSEL R36, R36, -INF , !P0 ;  /* 0xff80000024247808 */ /* 0x000fe20004000000 */
[----:B------:R-:W-:-:S04]  /*e420*/  VIADD R64, R0, 0x18 ;  /* 0x0000001800407836 */ /* 0x000fc80000000000 */
[----:B------:R-:W-:Y:S03]  /*e430*/  HMMA.16816.F32 R12, R4, R52, R12 ;  /* 0x00000034040c723c */ /* 0x000fe6000000180c */
[----:B------:R-:W-:Y:S01]  /*e440*/  VIADD R62, R0, 0x20 ;  /* 0x00000020003e7836 */ /* 0x000fe20000000000 */
[----:B------:R-:W-:-:S04]  /*e450*/  ISETP.GT.AND P2, PT, R209, R41, PT ;  /* 0x00000029d100720c */ /* 0x000fc80003f44270 */
[----:B------:R-:W-:Y:S03]  /*e460*/  HMMA.16816.F32 R8, R4, R54, R8 ;  /* 0x000000360408723c */ /* 0x000fe60000001808 */
[----:B------:R-:W-:-:S05]  /*e470*/  VIADD R63, R0, 0x19 ;  /* 0x00000019003f7836 */ /* 0x000fca0000000000 */
[----:B------:R-:W-:Y:S03]  /*e480*/  HMMA.16816.F32 R104, R4, R48, R104 ;  /* 0x000000300468723c */ /* 0x000fe60000001868 */
[----:B------:R-:W-:-:S05]  /*e490*/  VIADD R49, R0, 0x9 ;  /* 0x0000000900317836 */ /* 0x000fca0000000000 */
[----:B------:R-:W-:Y:S03]  /*e4a0*/  HMMA.16816.F32 R100, R4, R50, R100 ;  /* 0x000000320464723c */ /* 0x000fe60000001864 */
[----:B------:R-:W-:-:S05]  /*e4b0*/  ISETP.GT.AND P4, PT, R209, R49, PT ;  /* 0x00000031d100720c */ /* 0x000fca0003f84270 */
[C---:B----4-:R-:W-:Y:S08]  /*e4c0*/  HMMA.16816.F32 R96, R4.reuse, R44, R96 ;  /* 0x0000002c0460723c */ /* 0x050ff00000001860 */
[C---:B------:R-:W-:Y:S08]  /*e4d0*/  HMMA.16816.F32 R124, R4.reuse, R46, R124 ;  /* 0x0000002e047c723c */ /* 0x040ff0000000187c */
[C---:B------:R-:W-:Y:S08]  /*e4e0*/  HMMA.16816.F32 R84, R4.reuse, R42, R84 ;  /* 0x0000002a0454723c */ /* 0x040ff00000001854 */
[C---:B------:R-:W-:Y:S08]  /*e4f0*/  HMMA.16816.F32 R76, R4.reuse, R92, R76 ;  /* 0x0000005c044c723c */ /* 0x040ff0000000184c */
[----:B------:R-:W-:Y:S03]  /*e500*/  HMMA.16816.F32 R72, R4, R94, R72 ;  /* 0x0000005e0448723c */ /* 0x000fe60000001848 */
[C---:B------:R-:W-:Y:S01]  /*e510*/  VIADD R7, R0.reuse, 0x10 ;  /* 0x0000001000077836 */ /* 0x040fe20000000000 */
[----:B------:R-:W-:Y:S01]  /*e520*/  FSEL R37, R37, -INF , !P1 ;  /* 0xff80000025257808 */ /* 0x000fe20004800000 */
[----:B------:R-:W-:-:S03]  /*e530*/  VIADD R60, R0, 0x21 ;  /* 0x00000021003c7836 */ /* 0x000fc60000000000 */
[C---:B------:R-:W-:Y:S02]  /*e540*/  ISETP.GT.AND P0, PT, R209.reuse, R7, PT ;  /* 0x00000007d100720c */ /* 0x040fe40003f04270 */
[C---:B------:R-:W-:Y:S01]  /*e550*/  ISETP.GT.AND P1, PT, R209.reuse, R65, PT ;  /* 0x00000041d100720c */ /* 0x040fe20003f24270 */
[----:B------:R-:W-:Y:S01]  /*e560*/  VIADD R59, R0, 0x28 ;  /* 0x00000028003b7836 */ /* 0x000fe20000000000 */
[----:B------:R-:W-:Y:S01]  /*e570*/  FSEL R32, R32, -INF , !P2 ;  /* 0xff80000020207808 */ /* 0x000fe20005000000 */
[----:B------:R-:W-:Y:S01]  /*e580*/  VIADD R57, R0, 0x30 ;  /* 0x0000003000397836 */ /* 0x000fe20000000000 */
[----:B------:R-:W-:Y:S01]  /*e590*/  FSEL R28, R28, -INF , !P0 ;  /* 0xff8000001c1c7808 */ /* 0x000fe20004000000 */
[----:B------:R-:W-:Y:S01]  /*e5a0*/  VIADD R58, R0, 0x29 ;  /* 0x00000029003a7836 */ /* 0x000fe20000000000 */
[----:B------:R-:W-:Y:S02]  /*e5b0*/  ISETP.GT.AND P2, PT, R209, R64, PT ;  /* 0x00000040d100720c */ /* 0x000fe40003f44270 */
[----:B------:R-:W-:-:S02]  /*e5c0*/  FSEL R33, R33, -INF , !P4 ;  /* 0xff80000021217808 */ /* 0x000fc40006000000 */
[C---:B------:R-:W-:Y:S02]  /*e5d0*/  ISETP.GT.AND P0, PT, R209.reuse, R62, PT ;  /* 0x0000003ed100720c */ /* 0x040fe40003f04270 */
[----:B------:R-:W-:Y:S01]  /*e5e0*/  ISETP.GT.AND P4, PT, R209, R63, PT ;  /* 0x0000003fd100720c */ /* 0x000fe20003f84270 */
[C---:B------:R-:W-:Y:S01]  /*e5f0*/  VIADD R56, R0.reuse, 0x31 ;  /* 0x0000003100387836 */ /* 0x040fe20000000000 */
[----:B------:R-:W-:Y:S02]  /*e600*/  FSEL R29, R29, -INF , !P1 ;  /* 0xff8000001d1d7808 */ /* 0x000fe40004800000 */
[C---:B------:R-:W-:Y:S01]  /*e610*/  ISETP.GT.AND P1, PT, R209.reuse, R60, PT ;  /* 0x0000003cd100720c */ /* 0x040fe20003f24270 */
[----:B------:R-:W-:Y:S01]  /*e620*/  VIADD R52, R0, 0x40 ;  /* 0x0000004000347836 */ /* 0x000fe20000000000 */
[----:B------:R-:W-:Y:S02]  /*e630*/  FSEL R24, R24, -INF , !P2 ;  /* 0xff80000018187808 */ /* 0x000fe40005000000 */
[----:B------:R-:W-:Y:S01]  /*e640*/  FSEL R20, R20, -INF , !P0 ;  /* 0xff80000014147808 */ /* 0x000fe20004000000 */
[C---:B------:R-:W-:Y:S01]  /*e650*/  VIADD R55, R0.reuse, 0x38 ;  /* 0x0000003800377836 */ /* 0x040fe20000000000 */
[----:B------:R-:W-:Y:S01]  /*e660*/  ISETP.GT.AND P2, PT, R209, R59, PT ;  /* 0x0000003bd100720c */ /* 0x000fe20003f44270 */
[----:B------:R-:W-:Y:S01]  /*e670*/  VIADD R53, R0, 0x39 ;  /* 0x0000003900357836 */ /* 0x000fe20000000000 */
[----:B------:R-:W-:-:S02]  /*e680*/  FSEL R25, R25, -INF , !P4 ;  /* 0xff80000019197808 */ /* 0x000fc40006000000 */
[C---:B------:R-:W-:Y:S02]  /*e690*/  ISETP.GT.AND P0, PT, R209.reuse, R57, PT ;  /* 0x00000039d100720c */ /* 0x040fe40003f04270 */
[----:B------:R-:W-:Y:S01]  /*e6a0*/  ISETP.GT.AND P4, PT, R209, R58, PT ;  /* 0x0000003ad100720c */ /* 0x000fe20003f84270 */
[C---:B------:R-:W-:Y:S01]  /*e6b0*/  VIADD R51, R0.reuse, 0x41 ;  /* 0x0000004100337836 */ /* 0x040fe20000000000 */
[----:B------:R-:W-:Y:S02]  /*e6c0*/  FSEL R217, R21, -INF , !P1 ;  /* 0xff80000015d97808 */ /* 0x000fe40004800000 */
[----:B------:R-:W-:Y:S01]  /*e6d0*/  ISETP.GT.AND P1, PT, R209, R56, PT ;  /* 0x00000038d100720c */ /* 0x000fe20003f24270 */
[----:B------:R-:W-:Y:S01]  /*e6e0*/  VIADD R47, R0, 0x50 ;  /* 0x00000050002f7836 */ /* 0x000fe20000000000 */
[----:B------:R-:W-:Y:S02]  /*e6f0*/  FSEL R215, R16, -INF , !P2 ;  /* 0xff80000010d77808 */ /* 0x000fe40005000000 */
[----:B------:R-:W-:Y:S01]  /*e700*/  FSEL R191, R12, -INF , !P0 ;  /* 0xff8000000cbf7808 */ /* 0x000fe20004000000 */
[C---:B------:R-:W-:Y:S01]  /*e710*/  VIADD R50, R0.reuse, 0x48 ;  /* 0x0000004800327836 */ /* 0x040fe20000000000 */
[----:B------:R-:W-:Y:S01]  /*e720*/  FSEL R16, R17, -INF , !P4 ;  /* 0xff80000011107808 */ /* 0x000fe20006000000 */
[----:B------:R-:W-:Y:S01]  /*e730*/  VIADD R48, R0, 0x49 ;  /* 0x0000004900307836 */ /* 0x000fe20000000000 */
[----:B------:R-:W-:-:S02]  /*e740*/  ISETP.GT.AND P0, PT, R209, R52, PT ;  /* 0x00000034d100720c */ /* 0x000fc40003f04270 */
[C---:B------:R-:W-:Y:S02]  /*e750*/  ISETP.GT.AND P2, PT, R209.reuse, R55, PT ;  /* 0x00000037d100720c */ /* 0x040fe40003f44270 */
[----:B------:R-:W-:Y:S01]  /*e760*/  ISETP.GT.AND P4, PT, R209, R53, PT ;  /* 0x00000035d100720c */ /* 0x000fe20003f84270 */
[C---:B------:R-:W-:Y:S01]  /*e770*/  VIADD R46, R0.reuse, 0x51 ;  /* 0x00000051002e7836 */ /* 0x040fe20000000000 */
[----:B------:R-:W-:Y:S02]  /*e780*/  FSEL R179, R13, -INF , !P1 ;  /* 0xff8000000db37808 */ /* 0x000fe40004800000 */
[----:B------:R-:W-:Y:S01]  /*e790*/  ISETP.GT.AND P1, PT, R209, R51, PT ;  /* 0x00000033d100720c */ /* 0x000fe20003f24270 */
[----:B------:R-:W-:Y:S01]  /*e7a0*/  VIADD R43, R0, 0x60 ;  /* 0x00000060002b7836 */ /* 0x000fe20000000000 */
[----:B------:R-:W-:Y:S01]  /*e7b0*/  FSEL R104, R104, -INF , !P0 ;  /* 0xff80000068687808 */ /* 0x000fe20004000000 */
[----:B------:R-:W-:Y:S01]  /*e7c0*/  VIADD R45, R0, 0x58 ;  /* 0x00000058002d7836 */ /* 0x000fe20000000000 */
[----:B------:R-:W-:Y:S01]  /*e7d0*/  FSEL R143, R8, -INF , !P2 ;  /* 0xff800000088f7808 */ /* 0x000fe20005000000 */
[----:B------:R-:W-:Y:S01]  /*e7e0*/  VIADD R44, R0, 0x59 ;  /* 0x00000059002c7836 */ /* 0x000fe20000000000 */
[----:B------:R-:W-:-:S02]  /*e7f0*/  FSEL R141, R9, -INF , !P4 ;  /* 0xff800000098d7808 */ /* 0x000fc40006000000 */
[C---:B------:R-:W-:Y:S02]  /*e800*/  ISETP.GT.AND P0, PT, R209.reuse, R47, PT ;  /* 0x0000002fd100720c */ /* 0x040fe40003f04270 */
[C---:B------:R-:W-:Y:S02]  /*e810*/  ISETP.GT.AND P2, PT, R209.reuse, R50, PT ;  /* 0x00000032d100720c */ /* 0x040fe40003f44270 */
[----:B------:R-:W-:Y:S01]  /*e820*/  ISETP.GT.AND P4, PT, R209, R48, PT ;  /* 0x00000030d100720c */ /* 0x000fe20003f84270 */
[C---:B------:R-:W-:Y:S01]  /*e830*/  VIADD R42, R0.reuse, 0x61 ;  /* 0x00000061002a7836 */ /* 0x040fe20000000000 */
[----:B------:R-:W-:Y:S02]  /*e840*/  FSEL R105, R105, -INF , !P1 ;  /* 0xff80000069697808 */ /* 0x000fe40004800000 */
[C---:B------:R-:W-:Y:S01]  /*e850*/  ISETP.GT.AND P1, PT, R209.reuse, R46, PT ;  /* 0x0000002ed100720c */ /* 0x040fe20003f24270 */
[----:B------:R-:W-:Y:S01]  /*e860*/  VIADD R5, R0, 0x70 ;  /* 0x0000007000057836 */ /* 0x000fe20000000000 */
[----:B------:R-:W-:Y:S01]  /*e870*/  FSEL R96, R96, -INF , !P0 ;  /* 0xff80000060607808 */ /* 0x000fe20004000000 */
[----:B------:R-:W-:Y:S01]  /*e880*/  VIADD R208, R209, 0x8 ;  /* 0x00000008d1d07836 */ /* 0x000fe20000000000 */
[----:B------:R-:W-:Y:S01]  /*e890*/  VIADDMNMX R206, R207, 0x1, R82, PT ;  /* 0x00000001cfce7846 */ /* 0x000fe20003800152 */
[----:B------:R-:W-:Y:S01]  /*e8a0*/  VIADD R40, R0, 0x68 ;  /* 0x0000006800287836 */ /* 0x000fe20000000000 */
[----:B------:R-:W-:Y:S01]  /*e8b0*/  FSEL R100, R100, -INF , !P2 ;  /* 0xff80000064647808 */ /* 0x000fe20005000000 */
[----:B------:R-:W-:Y:S01]  /*e8c0*/  VIADD R6, R0, 0x69 ;  /* 0x0000006900067836 */ /* 0x000fe20000000000 */
[----:B------:R-:W-:-:S02]  /*e8d0*/  FSEL R101, R101, -INF , !P4 ;  /* 0xff80000065657808 */ /* 0x000fc40006000000 */
[----:B------:R-:W-:Y:S02]  /*e8e0*/  ISETP.GT.AND P0, PT, R209, R43, PT ;  /* 0x0000002bd100720c */ /* 0x000fe40003f04270 */
[----:B------:R-:W-:Y:S02]  /*e8f0*/  VIADDMNMX R207, R207, 0x9, R82, PT ;  /* 0x00000009cfcf7846 */ /* 0x000fe40003800152 */
[C---:B------:R-:W-:Y:S02]  /*e900*/  ISETP.GT.AND P2, PT, R209.reuse, R45, PT ;  /* 0x0000002dd100720c */ /* 0x040fe40003f44270 */
[----:B------:R-:W-:Y:S01]  /*e910*/  ISETP.GT.AND P4, PT, R209, R44, PT ;  /* 0x0000002cd100720c */ /* 0x000fe20003f84270 */
[C---:B------:R-:W-:Y:S01]  /*e920*/  VIADD R4, R0.reuse, 0x71 ;  /* 0x0000007100047836 */ /* 0x040fe20000000000 */
[----:B------:R-:W-:Y:S02]  /*e930*/  FSEL R97, R97, -INF , !P1 ;  /* 0xff80000061617808 */ /* 0x000fe40004800000 */
[----:B------:R-:W-:Y:S01]  /*e940*/  ISETP.GT.AND P1, PT, R209, R42, PT ;  /* 0x0000002ad100720c */ /* 0x000fe20003f24270 */
[----:B------:R-:W-:Y:S01]  /*e950*/  VIADD R2, R0, 0x78 ;  /* 0x0000007800027836 */ /* 0x000fe20000000000 */
[----:B------:R-:W-:-:S02]  /*e960*/  FSEL R88, R88, -INF , !P0 ;  /* 0xff80000058587808 */ /* 0x000fc40004000000 */
[----:B------:R-:W-:Y:S02]  /*e970*/  ISETP.GT.AND P5, PT, R208, R0, PT ;  /* 0x00000000d000720c */ /* 0x000fe40003fa4270 */
[C---:B------:R-:W-:Y:S02]  /*e980*/  ISETP.GE.AND P6, PT, R0.reuse, R206, PT ;  /* 0x000000ce0000720c */ /* 0x040fe40003fc6270 */
[C---:B------:R-:W-:Y:S01]  /*e990*/  ISETP.GE.AND P3, PT, R0.reuse, R207, PT ;  /* 0x000000cf0000720c */ /* 0x040fe20003f66270 */
[----:B------:R-:W-:Y:S01]  /*e9a0*/  VIADD R0, R0, 0x79 ;  /* 0x0000007900007836 */ /* 0x000fe20000000000 */
[----:B------:R-:W-:Y:S02]  /*e9b0*/  FSEL R124, R124, -INF , !P2 ;  /* 0xff8000007c7c7808 */ /* 0x000fe40005000000 */
[----:B------:R-:W-:Y:S01]  /*e9c0*/  FSEL R125, R125, -INF , !P4 ;  /* 0xff8000007d7d7808 */ /* 0x000fe20006000000 */
[----:B------:R-:W-:Y:S01]  /*e9d0*/  BAR.SYNC.DEFER_BLOCKING 0x0 ;  /* 0x0000000000007b1d */ /* 0x000fe20000010000 */
[----:B------:R-:W-:-:S02]  /*e9e0*/  ISETP.GT.AND P0, PT, R209, R5, PT ;  /* 0x00000005d100720c */ /* 0x000fc40003f04270 */
[C---:B------:R-:W-:Y:S02]  /*e9f0*/  ISETP.GT.AND P2, PT, R209.reuse, R40, PT ;  /* 0x00000028d100720c */ /* 0x040fe40003f44270 */
[----:B------:R-:W-:Y:S02]  /*ea00*/  ISETP.GT.AND P4, PT, R209, R6, PT ;  /* 0x00000006d100720c */ /* 0x000fe40003f84270 */
[----:B------:R-:W-:Y:S02]  /*ea10*/  FSEL R89, R89, -INF , !P1 ;  /* 0xff80000059597808 */ /* 0x000fe40004800000 */
[----:B------:R-:W-:Y:S02]  /*ea20*/  ISETP.GT.AND P1, PT, R209, R4, PT ;  /* 0x00000004d100720c */ /* 0x000fe40003f24270 */
[----:B------:R-:W-:Y:S02]  /*ea30*/  FSEL R54, R76, -INF , !P0 ;  /* 0xff8000004c367808 */ /* 0x000fe40004000000 */
[----:B------:R-:W-:-:S02]  /*ea40*/  FSEL R84, R84, -INF , !P2 ;  /* 0xff80000054547808 */ /* 0x000fc40005000000 */
[----:B------:R-:W-:Y:S02]  /*ea50*/  FSEL R85, R85, -INF , !P4 ;  /* 0xff80000055557808 */ /* 0x000fe40006000000 */
[----:B------:R-:W-:Y:S02]  /*ea60*/  ISETP.GT.AND P0, PT, R208, R66, PT ;  /* 0x00000042d000720c */ /* 0x000fe40003f04270 */
        /* <DEDUP_REMOVED lines=8> */
[----:B------:R-:W-:Y:S02]  /*eaf0*/  FSEL R72, R72, -INF , !P2 ;  /* 0xff80000048487808 */ /* 0x000fe40005000000 */
[----:B------:R-:W-:-:S02]  /*eb00*/  FSEL R73, R73, -INF , !P4 ;  /* 0xff80000049497808 */ /* 0x000fc40006000000 */
[----:B------:R-:W-:Y:S02]  /*eb10*/  ISETP.GT.AND P0, PT, R208, R49, PT ;  /* 0x00000031d000720c */ /* 0x000fe40003f04270 */
[----:B------:R-:W-:Y:S02]  /*eb20*/  ISETP.GE.AND P2, PT, R66, R207, PT ;  /* 0x000000cf4200720c */ /* 0x000fe40003f46270 */
[----:B------:R-:W-:Y:S02]  /*eb30*/  ISETP.GT.AND P4, PT, R208, R41, PT ;  /* 0x00000029d000720c */ /* 0x000fe40003f84270 */
[----:B------:R-:W-:Y:S02]  /*eb40*/  ISETP.GE.AND P5, PT, R41, R207, PT ;  /* 0x000000cf2900720c */ /* 0x000fe40003fa6270 */
[----:B------:R-:W-:Y:S02]  /*eb50*/  FSEL R41, R37, -INF , !P1 ;  /* 0xff80000025297808 */ /* 0x000fe40004800000 */
[----:B------:R-:W-:-:S02]  /*eb60*/  FSEL R12, R12, -INF , !P3 ;  /* 0xff8000000c0c7808 */ /* 0x000fc40005800000 */
[CC--:B------:R-:W-:Y:S02]  /*eb70*/  ISETP.GE.AND P1, PT, R49.reuse, R206.reuse, PT ;  /* 0x000000ce3100720c */ /* 0x0c0fe40003f26270 */
[----:B------:R-:W-:Y:S02]  /*eb80*/  FSEL R37, R32, -INF , !P6 ;  /* 0xff80000020257808 */ /* 0x000fe40007000000 */
[----:B------:R-:W-:Y:S02]  /*eb90*/  ISETP.GE.AND P3, PT, R49, R207, PT ;  /* 0x000000cf3100720c */ /* 0x000fe40003f66270 */
[----:B------:R-:W-:Y:S02]  /*eba0*/  ISETP.GE.AND P6, PT, R7, R206, PT ;  /* 0x000000ce0700720c */ /* 0x000fe40003fc6270 */
[----:B------:R-:W-:Y:S02]  /*ebb0*/  FSEL R35, R35, -INF , !P0 ;  /* 0xff80000023237808 */ /* 0x000fe40004000000 */
[----:B------:R-:W-:-:S02]  /*ebc0*/  FSEL R49, R39, -INF , !P2 ;  /* 0xff80000027317808 */ /* 0x000fc40005000000 */
[----:B------:R-:W-:Y:S02]  /*ebd0*/  FSEL R34, R34, -INF , !P4 ;  /* 0xff80000022227808 */ /* 0x000fe40006000000 */
[C---:B------:R-:W-:Y:S02]  /*ebe0*/  ISETP.GT.AND P0, PT, R208.reuse, R65, PT ;  /* 0x00000041d000720c */ /* 0x040fe40003f04270 */
[----:B------:R-:W-:Y:S02]  /*ebf0*/  ISETP.GT.AND P2, PT, R208, R7, PT ;  /* 0x00000007d000720c */ /* 0x000fe40003f44270 */
[----:B------:R-:W-:Y:S02]  /*ec00*/  ISETP.GE.AND P4, PT, R7, R207, PT ;  /* 0x000000cf0700720c */ /* 0x000fe40003f86270 */
[----:B------:R-:W-:Y:S02]  /*ec10*/  FSEL R7, R33, -INF , !P1 ;  /* 0xff80000021077808 */ /* 0x000fe40004800000 */
[----:B------:R-:W-:-:S02]  /*ec20*/  FSEL R33, R28, -INF , !P6 ;  /* 0xff8000001c217808 */ /* 0x000fc40007000000 */
[----:B------:R-:W-:Y:S02]  /*ec30*/  ISETP.GE.AND P6, PT, R64, R206, PT ;  /* 0x000000ce4000720c */ /* 0x000fe40003fc6270 */
[----:B------:R-:W-:Y:S02]  /*ec40*/  FSEL R13, R31, -INF , !P0 ;  /* 0xff8000001f0d7808 */ /* 0x000fe40004000000 */
[----:B------:R-:W-:Y:S02]  /*ec50*/  ISETP.GT.AND P0, PT, R208, R63, PT ;  /* 0x0000003fd000720c */ /* 0x000fe40003f04270 */
[----:B------:R-:W-:Y:S02]  /*ec60*/  FSEL R9, R24, -INF , !P6 ;  /* 0xff80000018097808 */ /* 0x000fe40007000000 */
[----:B------:R-:W-:Y:S02]  /*ec70*/  FSEL R24, R27, -INF , !P0 ;  /* 0xff8000001b187808 */ /* 0x000fe40004000000 */
[----:B------:R-:W-:-:S02]  /*ec80*/  ISETP.GT.AND P0, PT, R208, R60, PT ;  /* 0x0000003cd000720c */ /* 0x000fc40003f04270 */
[----:B------:R-:W-:Y:S02]  /*ec90*/  ISETP.GE.AND P1, PT, R65, R206, PT ;  /* 0x000000ce4100720c */ /* 0x000fe40003f26270 */
[----:B------:R-:W-:Y:S02]  /*eca0*/  FSEL R23, R23, -INF , !P0 ;  /* 0xff80000017177808 */ /* 0x000fe40004000000 */
[----:B------:R-:W-:Y:S02]  /*ecb0*/  ISETP.GT.AND P0, PT, R208, R58, PT ;  /* 0x0000003ad000720c */ /* 0x000fe40003f04270 */
[----:B------:R-:W-:Y:S02]  /*ecc0*/  FSEL R21, R30, -INF , !P2 ;  /* 0xff8000001e157808 */ /* 0x000fe40005000000 */
[----:B------:R-:W-:Y:S02]  /*ecd0*/  FSEL R19, R19, -INF , !P0 ;  /* 0xff80000013137808 */ /* 0x000fe40004000000 */
[----:B------:R-:W-:-:S02]  /*ece0*/  FSEL R29, R29, -INF , !P1 ;  /* 0xff8000001d1d7808 */ /* 0x000fc40004800000 */
[----:B------:R-:W-:Y:S02]  /*ecf0*/  ISETP.GT.AND P0, PT, R208, R56, PT ;  /* 0x00000038d000720c */ /* 0x000fe40003f04270 */
[----:B------:R-:W-:Y:S02]  /*ed00*/  ISETP.GE.AND P1, PT, R63, R206, PT ;  /* 0x000000ce3f00720c */ /* 0x000fe40003f26270 */
[----:B------:R-:W-:Y:S02]  /*ed10*/  FSEL R39, R34, -INF , !P5 ;  /* 0xff80000022277808 */ /* 0x000fe40006800000 */
[----:B------:R-:W-:Y:S02]  /*ed20*/  ISETP.GE.AND P5, PT, R65, R207, PT ;  /* 0x000000cf4100720c */ /* 0x000fe40003fa6270 */
[----:B------:R-:W-:Y:S02]  /*ed30*/  FSEL R35, R35, -INF , !P3 ;  /* 0xff80000023237808 */ /* 0x000fe40005800000 */
[----:B------:R-:W-:-:S02]  /*ed40*/  FSEL R21, R21, -INF , !P4 ;  /* 0xff80000015157808 */ /* 0x000fc40006000000 */
[----:B------:R-:W-:Y:S02]  /*ed50*/  FSEL R15, R15, -INF , !P0 ;  /* 0xff8000000f0f7808 */ /* 0x000fe40004000000 */
[C---:B------:R-:W-:Y:S02]  /*ed60*/  ISETP.GT.AND P3, PT, R208.reuse, R64, PT ;  /* 0x00000040d000720c */ /* 0x040fe40003f64270 */
[----:B------:R-:W-:Y:S02]  /*ed70*/  ISETP.GE.AND P4, PT, R63, R207, PT ;  /* 0x000000cf3f00720c */ /* 0x000fe40003f86270 */
[----:B------:R-:W-:Y:S02]  /*ed80*/  FSEL R27, R25, -INF , !P1 ;  /* 0xff800000191b7808 */ /* 0x000fe40004800000 */
[----:B------:R-:W-:Y:S02]  /*ed90*/  ISETP.GT.AND P0, PT, R208, R53, PT ;  /* 0x00000035d000720c */ /* 0x000fe40003f04270 */
[----:B------:R-:W-:-:S02]  /*eda0*/  ISETP.GE.AND P1, PT, R60, R206, PT ;  /* 0x000000ce3c00720c */ /* 0x000fc40003f26270 */
[----:B------:R-:W-:Y:S02]  /*edb0*/  FSEL R13, R13, -INF , !P5 ;  /* 0xff8000000d0d7808 */ /* 0x000fe40006800000 */
[----:B------:R-:W-:Y:S02]  /*edc0*/  ISETP.GE.AND P2, PT, R64, R207, PT ;  /* 0x000000cf4000720c */ /* 0x000fe40003f46270 */
[----:B------:R-:W-:Y:S02]  /*edd0*/  ISETP.GT.AND P5, PT, R208, R62, PT ;  /* 0x0000003ed000720c */ /* 0x000fe40003fa4270 */
[----:B------:R-:W-:Y:S02]  /*ede0*/  FSEL R17, R26, -INF , !P3 ;  /* 0xff8000001a117808 */ /* 0x000fe40005800000 */
[----:B------:R-:W-:Y:S02]  /*edf0*/  FSEL R25, R24, -INF , !P4 ;  /* 0xff80000018197808 */ /* 0x000fe40006000000 */
[----:B------:R-:W-:-:S02]  /*ee00*/  FSEL R11, R11, -INF , !P0 ;  /* 0xff8000000b0b7808 */ /* 0x000fc40004000000 */
[C---:B------:R-:W-:Y:S02]  /*ee10*/  ISETP.GT.AND P4, PT, R208.reuse, R59, PT ;  /* 0x0000003bd000720c */ /* 0x040fe40003f84270 */
[----:B------:R-:W-:Y:S02]  /*ee20*/  FSEL R217, R217, -INF , !P1 ;  /* 0xff800000d9d97808 */ /* 0x000fe40004800000 */
[----:B------:R-:W-:Y:S02]  /*ee30*/  ISETP.GT.AND P0, PT, R208, R51, PT ;  /* 0x00000033d000720c */ /* 0x000fe40003f04270 */
[-C--:B------:R-:W-:Y:S02]  /*ee40*/  ISETP.GE.AND P1, PT, R58, R206.reuse, PT ;  /* 0x000000ce3a00720c */ /* 0x080fe40003f26270 */
[C---:B------:R-:W-:Y:S02]  /*ee50*/  ISETP.GE.AND P6, PT, R62.reuse, R206, PT ;  /* 0x000000ce3e00720c */ /* 0x040fe40003fc6270 */
[----:B------:R-:W-:-:S02]  /*ee60*/  ISETP.GE.AND P3, PT, R62, R207, PT ;  /* 0x000000cf3e00720c */ /* 0x000fc40003f66270 */
[----:B------:R-:W-:Y:S02]  /*ee70*/  FSEL R17, R17, -INF , !P2 ;  /* 0xff80000011117808 */ /* 0x000fe40005000000 */
[----:B------:R-:W-:Y:S02]  /*ee80*/  FSEL R22, R22, -INF , !P5 ;  /* 0xff80000016167808 */ /* 0x000fe40006800000 */
[-C--:B------:R-:W-:Y:S02]  /*ee90*/  ISETP.GE.AND P2, PT, R60, R207.reuse, PT ;  /* 0x000000cf3c00720c */ /* 0x080fe40003f46270 */
[----:B------:R-:W-:Y:S02]  /*eea0*/  ISETP.GE.AND P5, PT, R59, R207, PT ;  /* 0x000000cf3b00720c */ /* 0x000fe40003fa6270 */
[----:B------:R-:W-:Y:S02]  /*eeb0*/  FSEL R18, R18, -INF , !P4 ;  /* 0xff80000012127808 */ /* 0x000fe40006000000 */
[----:B------:R-:W-:-:S02]  /*eec0*/  FSEL R107, R107, -INF , !P0 ;  /* 0xff8000006b6b7808 */ /* 0x000fc40004000000 */
[----:B------:R-:W-:Y:S02]  /*eed0*/  FSEL R63, R16, -INF , !P1 ;  /* 0xff800000103f7808 */ /* 0x000fe40004800000 */
[----:B------:R-:W-:Y:S02]  /*eee0*/  ISETP.GT.AND P0, PT, R208, R48, PT ;  /* 0x00000030d000720c */ /* 0x000fe40003f04270 */
[----:B------:R-:W-:Y:S02]  /*eef0*/  FSEL R219, R20, -INF , !P6 ;  /* 0xff80000014db7808 */ /* 0x000fe40007000000 */
[-C--:B------:R-:W-:Y:S02]  /*ef00*/  ISETP.GE.AND P1, PT, R56, R206.reuse, PT ;  /* 0x000000ce3800720c */ /* 0x080fe40003f26270 */
[----:B------:R-:W-:Y:S02]  /*ef10*/  ISETP.GE.AND P6, PT, R59, R206, PT ;  /* 0x000000ce3b00720c */ /* 0x000fe40003fc6270 */
[----:B------:R-:W-:-:S02]  /*ef20*/  FSEL R223, R22, -INF , !P3 ;  /* 0xff80000016df7808 */ /* 0x000fc40005800000 */
[----:B------:R-:W-:Y:S02]  /*ef30*/  ISETP.GE.AND P3, PT, R58, R207, PT ;  /* 0x000000cf3a00720c */ /* 0x000fe40003f66270 */
[----:B------:R-:W-:Y:S02]  /*ef40*/  FSEL R221, R23, -INF , !P2 ;  /* 0xff80000017dd7808 */ /* 0x000fe40005000000 */
[----:B------:R-:W-:Y:S02]  /*ef50*/  FSEL R59, R18, -INF , !P5 ;  /* 0xff800000123b7808 */ /* 0x000fe40006800000 */
[----:B------:R-:W-:Y:S02]  /*ef60*/  ISETP.GT.AND P2, PT, R208, R57, PT ;  /* 0x00000039d000720c */ /* 0x000fe40003f44270 */
[----:B------:R-:W-:Y:S02]  /*ef70*/  ISETP.GE.AND P5, PT, R56, R207, PT ;  /* 0x000000cf3800720c */ /* 0x000fe40003fa6270 */
        /* <DEDUP_REMOVED lines=8> */
[----:B------:R-:W-:Y:S02]  /*f000*/  ISETP.GT.AND P3, PT, R208, R55, PT ;  /* 0x00000037d000720c */ /* 0x000fe40003f64270 */
[----:B------:R-:W-:Y:S02]  /*f010*/  FSEL R14, R14, -INF , !P2 ;  /* 0xff8000000e0e7808 */ /* 0x000fe40005000000 */
[----:B------:R-:W-:Y:S02]  /*f020*/  FSEL R139, R15, -INF , !P5 ;  /* 0xff8000000f8b7808 */ /* 0x000fe40006800000 */
[----:B------:R-:W-:Y:S02]  /*f030*/  ISETP.GT.AND P5, PT, R208, R52, PT ;  /* 0x00000034d000720c */ /* 0x000fe40003fa4270 */
[----:B------:R-:W-:-:S02]  /*f040*/  FSEL R99, R99, -INF , !P0 ;  /* 0xff80000063637808 */ /* 0x000fc40004000000 */
[----:B------:R-:W-:Y:S02]  /*f050*/  FSEL R141, R141, -INF , !P1 ;  /* 0xff8000008d8d7808 */ /* 0x000fe40004800000 */
[----:B------:R-:W-:Y:S02]  /*f060*/  ISETP.GT.AND P0, PT, R208, R44, PT ;  /* 0x0000002cd000720c */ /* 0x000fe40003f04270 */
[----:B------:R-:W-:Y:S02]  /*f070*/  FSEL R191, R191, -INF , !P6 ;  /* 0xff800000bfbf7808 */ /* 0x000fe40007000000 */
        /* <DEDUP_REMOVED lines=12> */
[----:B------:R-:W-:Y:S02]  /*f140*/  FSEL R211, R10, -INF , !P2 ;  /* 0xff8000000ad37808 */ /* 0x000fe40005000000 */
[-C--:B------:R-:W-:Y:S02]  /*f150*/  ISETP.GE.AND P5, PT, R50, R206.reuse, PT ;  /* 0x000000ce3200720c */ /* 0x080fe40003fa6270 */
[----:B------:R-:W-:-:S02]  /*f160*/  ISETP.GE.AND P1, PT, R48, R206, PT ;  /* 0x000000ce3000720c */ /* 0x000fc40003f26270 */
[----:B------:R-:W-:Y:S02]  /*f170*/  ISETP.GE.AND P6, PT, R52, R206, PT ;  /* 0x000000ce3400720c */ /* 0x000fe40003fc6270 */
[-C--:B------:R-:W-:Y:S02]  /*f180*/  ISETP.GE.AND P2, PT, R51, R207.reuse, PT ;  /* 0x000000cf3300720c */ /* 0x080fe40003f46270 */
[----:B------:R-:W-:Y:S02]  /*f190*/  FSEL R145, R11, -INF , !P4 ;  /* 0xff8000000b917808 */ /* 0x000fe40006000000 */
[----:B------:R-:W-:Y:S02]  /*f1a0*/  FSEL R177, R106, -INF , !P3 ;  /* 0xff8000006ab17808 */ /* 0x000fe40005800000 */
[----:B------:R-:W-:Y:S02]  /*f1b0*/  ISETP.GT.AND P4, PT, R208, R50, PT ;  /* 0x00000032d000720c */ /* 0x000fe40003f84270 */
[----:B------:R-:W-:-:S02]  /*f1c0*/  ISETP.GE.AND P3, PT, R48, R207, PT ;  /* 0x000000cf3000720c */ /* 0x000fc40003f66270 */
[----:B------:R-:W-:Y:S02]  /*f1d0*/  FSEL R91, R91, -INF , !P0 ;  /* 0xff8000005b5b7808 */ /* 0x000fe40004000000 */
[----:B------:R-:W-:Y:S02]  /*f1e0*/  FSEL R167, R100, -INF , !P5 ;  /* 0xff80000064a77808 */ /* 0x000fe40006800000 */
[----:B------:R-:W-:Y:S02]  /*f1f0*/  FSEL R165, R101, -INF , !P1 ;  /* 0xff80000065a57808 */ /* 0x000fe40004800000 */
[----:B------:R-:W-:Y:S02]  /*f200*/  ISETP.GT.AND P0, PT, R208, R6, PT ;  /* 0x00000006d000720c */ /* 0x000fe40003f04270 */
[----:B------:R-:W-:Y:S02]  /*f210*/  FSEL R173, R104, -INF , !P6 ;  /* 0xff80000068ad7808 */ /* 0x000fe40007000000 */
[----:B------:R-:W-:-:S02]  /*f220*/  FSEL R163, R107, -INF , !P2 ;  /* 0xff8000006ba37808 */ /* 0x000fc40005000000 */
[-C--:B------:R-:W-:Y:S02]  /*f230*/  ISETP.GE.AND P5, PT, R47, R206.reuse, PT ;  /* 0x000000ce2f00720c */ /* 0x080fe40003fa6270 */
[----:B------:R-:W-:Y:S02]  /*f240*/  ISETP.GE.AND P1, PT, R46, R206, PT ;  /* 0x000000ce2e00720c */ /* 0x000fe40003f26270 */
[----:B------:R-:W-:Y:S02]  /*f250*/  ISETP.GE.AND P6, PT, R50, R207, PT ;  /* 0x000000cf3200720c */ /* 0x000fe40003fc6270 */
[----:B------:R-:W-:Y:S02]  /*f260*/  ISETP.GT.AND P2, PT, R208, R47, PT ;  /* 0x0000002fd000720c */ /* 0x000fe40003f44270 */
[----:B------:R-:W-:Y:S02]  /*f270*/  FSEL R102, R102, -INF , !P4 ;  /* 0xff80000066667808 */ /* 0x000fe40006000000 */
[----:B------:R-:W-:-:S02]  /*f280*/  FSEL R169, R103, -INF , !P3 ;  /* 0xff80000067a97808 */ /* 0x000fc40005800000 */
[----:B------:R-:W-:Y:S02]  /*f290*/  ISETP.GT.AND P3, PT, R208, R45, PT ;  /* 0x0000002dd000720c */ /* 0x000fe40003f64270 */
[----:B------:R-:W-:Y:S02]  /*f2a0*/  FSEL R67, R87, -INF , !P0 ;  /* 0xff80000057437808 */ /* 0x000fe40004000000 */
[----:B------:R-:W-:Y:S02]  /*f2b0*/  FSEL R153, R96, -INF , !P5 ;  /* 0xff80000060997808 */ /* 0x000fe40006800000 */
[----:B------:R-:W-:Y:S02]  /*f2c0*/  FSEL R155, R97, -INF , !P1 ;  /* 0xff800000619b7808 */ /* 0x000fe40004800000 */
[----:B------:R-:W-:Y:S02]  /*f2d0*/  ISETP.GT.AND P0, PT, R208, R4, PT ;  /* 0x00000004d000720c */ /* 0x000fe40003f04270 */
[----:B------:R-:W-:-:S02]  /*f2e0*/  ISETP.GE.AND P4, PT, R47, R207, PT ;  /* 0x000000cf2f00720c */ /* 0x000fc40003f86270 */
[----:B------:R-:W-:Y:S02]  /*f2f0*/  FSEL R175, R102, -INF , !P6 ;  /* 0xff80000066af7808 */ /* 0x000fe40007000000 */
[----:B------:R-:W-:Y:S02]  /*f300*/  FSEL R98, R98, -INF , !P2 ;  /* 0xff80000062627808 */ /* 0x000fe40005000000 */
[CC--:B------:R-:W-:Y:S02]  /*f310*/  ISETP.GE.AND P5, PT, R45.reuse, R206.reuse, PT ;  /* 0x000000ce2d00720c */ /* 0x0c0fe40003fa6270 */
[----:B------:R-:W-:Y:S02]  /*f320*/  ISETP.GE.AND P1, PT, R44, R206, PT ;  /* 0x000000ce2c00720c */ /* 0x000fe40003f26270 */
[-C--:B------:R-:W-:Y:S02]  /*f330*/  ISETP.GE.AND P6, PT, R46, R207.reuse, PT ;  /* 0x000000cf2e00720c */ /* 0x080fe40003fc6270 */
[----:B------:R-:W-:-:S02]  /*f340*/  ISETP.GE.AND P2, PT, R45, R207, PT ;  /* 0x000000cf2d00720c */ /* 0x000fc40003f46270 */
[----:B------:R-:W-:Y:S02]  /*f350*/  FSEL R126, R126, -INF , !P3 ;  /* 0xff8000007e7e7808 */ /* 0x000fe40005800000 */
[----:B------:R-:W-:Y:S02]  /*f360*/  FSEL R55, R79, -INF , !P0 ;  /* 0xff8000004f377808 */ /* 0x000fe40004000000 */
[----:B------:R-:W-:Y:S02]  /*f370*/  FSEL R161, R98, -INF , !P4 ;  /* 0xff80000062a17808 */ /* 0x000fe40006000000 */
[----:B------:R-:W-:Y:S02]  /*f380*/  FSEL R151, R124, -INF , !P5 ;  /* 0xff8000007c977808 */ /* 0x000fe40006800000 */
[----:B------:R-:W-:Y:S02]  /*f390*/  FSEL R149, R125, -INF , !P1 ;  /* 0xff8000007d957808 */ /* 0x000fe40004800000 */
[----:B------:R-:W-:-:S02]  /*f3a0*/  ISETP.GT.AND P0, PT, R208, R0, PT ;  /* 0x00000000d000720c */ /* 0x000fc40003f04270 */
[----:B------:R-:W-:Y:S02]  /*f3b0*/  ISETP.GE.AND P4, PT, R44, R207, PT ;  /* 0x000000cf2c00720c */ /* 0x000fe40003f86270 */
[----:B------:R-:W-:Y:S02]  /*f3c0*/  FSEL R159, R99, -INF , !P6 ;  /* 0xff800000639f7808 */ /* 0x000fe40007000000 */
[-C--:B------:R-:W-:Y:S02]  /*f3d0*/  ISETP.GE.AND P5, PT, R43, R206.reuse, PT ;  /* 0x000000ce2b00720c */ /* 0x080fe40003fa6270 */
[----:B------:R-:W-:Y:S02]  /*f3e0*/  FSEL R157, R126, -INF , !P2 ;  /* 0xff8000007e9d7808 */ /* 0x000fe40005000000 */
[----:B------:R-:W-:Y:S02]  /*f3f0*/  ISETP.GE.AND P1, PT, R42, R206, PT ;  /* 0x000000ce2a00720c */ /* 0x000fe40003f26270 */
[----:B------:R-:W-:-:S02]  /*f400*/  ISETP.GT.AND P6, PT, R208, R43, PT ;  /* 0x0000002bd000720c */ /* 0x000fc40003fc4270 */
[----:B------:R-:W-:Y:S02]  /*f410*/  ISETP.GE.AND P2, PT, R42, R207, PT ;  /* 0x000000cf2a00720c */ /* 0x000fe40003f46270 */
[----:B------:R-:W-:Y:S02]  /*f420*/  FSEL R45, R75, -INF , !P0 ;  /* 0xff8000004b2d7808 */ /* 0x000fe40004000000 */
[----:B------:R-:W-:Y:S02]  /*f430*/  FSEL R147, R127, -INF , !P4 ;  /* 0xff8000007f937808 */ /* 0x000fe40006000000 */
[----:B------:R-:W-:Y:S02]  /*f440*/  FSEL R131, R88, -INF , !P5 ;  /* 0xff80000058837808 */ /* 0x000fe40006800000 */
[----:B------:R-:W-:Y:S02]  /*f450*/  FSEL R129, R89, -INF , !P1 ;  /* 0xff80000059817808 */ /* 0x000fe40004800000 */
[----:B------:R-:W-:-:S02]  /*f460*/  ISETP.GT.AND P0, PT, R123, R188, PT ;  /* 0x000000bc7b00720c */ /* 0x000fc40003f04270 */
[-C--:B------:R-:W-:Y:S02]  /*f470*/  ISETP.GE.AND P3, PT, R43, R207.reuse, PT ;  /* 0x000000cf2b00720c */ /* 0x080fe40003f66270 */
[----:B------:R-:W-:Y:S02]  /*f480*/  ISETP.GT.AND P4, PT, R208, R40, PT ;  /* 0x00000028d000720c */ /* 0x000fe40003f84270 */
[----:B------:R-:W-:Y:S02]  /*f490*/  ISETP.GE.AND P5, PT, R40, R206, PT ;  /* 0x000000ce2800720c */ /* 0x000fe40003fa6270 */
[----:B------:R-:W-:Y:S02]  /*f4a0*/  FSEL R90, R90, -INF , !P6 ;  /* 0xff8000005a5a7808 */ /* 0x000fe40007000000 */
[----:B------:R-:W-:Y:S02]  /*f4b0*/  ISETP.GE.AND P1, PT, R6, R207, PT ;  /* 0x000000cf0600720c */ /* 0x000fe40003f26270 */
[----:B------:R-:W-:-:S02]  /*f4c0*/  FSEL R135, R91, -INF , !P2 ;  /* 0xff8000005b877808 */ /* 0x000fc40005000000 */
[----:B------:R-:W-:Y:S02]  /*f4d0*/  ISETP.GT.AND P2, PT, R208, R5, PT ;  /* 0x00000005d000720c */ /* 0x000fe40003f44270 */
[----:B------:R-:W-:Y:S02]  /*f4e0*/  FSEL R137, R90, -INF , !P3 ;  /* 0xff8000005a897808 */ /* 0x000fe40005800000 */
[----:B------:R-:W-:Y:S02]  /*f4f0*/  FSEL R86, R86, -INF , !P4 ;  /* 0xff80000056567808 */ /* 0x000fe40006000000 */
[----:B------:R-:W-:Y:S02]  /*f500*/  FSEL R127, R84, -INF , !P5 ;  /* 0xff800000547f7808 */ /* 0x000fe40006800000 */
[----:B------:R-:W-:Y:S02]  /*f510*/  FSEL R67, R67, -INF , !P1 ;  /* 0xff80000043437808 */ /* 0x000fe40004800000 */
[----:B------:R-:W-:-:S02]  /*f520*/  ISETP.GE.AND P6, PT, R40, R207, PT ;  /* 0x000000cf2800720c */ /* 0x000fc40003fc6270 */
[-C--:B------:R-:W-:Y:S02]  /*f530*/  ISETP.GE.AND P3, PT, R6, R206.reuse, PT ;  /* 0x000000ce0600720c */ /* 0x080fe40003f66270 */
[C---:B------:R-:W-:Y:S02]  /*f540*/  ISETP.GE.AND P5, PT, R5.reuse, R206, PT ;  /* 0x000000ce0500720c */ /* 0x040fe40003fa6270 */
[----:B------:R-:W-:Y:S02]  /*f550*/  ISETP.GE.AND P4, PT, R5, R207, PT ;  /* 0x000000cf0500720c */ /* 0x000fe40003f86270 */
[----:B------:R-:W-:Y:S02]  /*f560*/  ISETP.GT.AND P1, PT, R208, R2, PT ;  /* 0x00000002d000720c */ /* 0x000fe40003f24270 */
[----:B------:R-:W-:Y:S02]  /*f570*/  FSEL R57, R78, -INF , !P2 ;  /* 0xff8000004e397808 */ /* 0x000fe40005000000 */
[----:B------:R-:W-:-:S02]  /*f580*/  FSEL R133, R86, -INF , !P6 ;  /* 0xff80000056857808 */ /* 0x000fc40007000000 */
[----:B------:R-:W-:Y:S02]  /*f590*/  FSEL R125, R85, -INF , !P3 ;  /* 0xff800000557d7808 */ /* 0x000fe40005800000 */
[----:B------:R-:W-:Y:S02]  /*f5a0*/  FSEL R54, R54, -INF , !P5 ;  /* 0xff80000036367808 */ /* 0x000fe40006800000 */
[----:B------:R-:W-:Y:S02]  /*f5b0*/  FSEL R57, R57, -INF , !P4 ;  /* 0xff80000039397808 */ /* 0x000fe40006000000 */
[----:B------:R-:W-:Y:S01]  /*f5c0*/  FSEL R53, R74, -INF , !P1 ;  /* 0xff8000004a357808 */ /* 0x000fe20004800000 */
[----:B------:R-:W-:Y:S01]  /*f5d0*/  BSSY.RECONVERGENT B1, `(.L_x_4865) ;  /* 0x0000074000017945 */ /* 0x000fe20003800200 */
[C---:B------:R-:W-:Y:S02]  /*f5e0*/  ISETP.GE.AND P6, PT, R4.reuse, R206, PT ;  /* 0x000000ce0400720c */ /* 0x040fe40003fc6270 */
[----:B------:R-:W-:-:S02]  /*f5f0*/  ISETP.GE.AND P3, PT, R4, R207, PT ;  /* 0x000000cf0400720c */ /* 0x000fc40003f66270 */
[CC--:B------:R-:W-:Y:S02]  /*f600*/  ISETP.GE.AND P5, PT, R2.reuse, R206.reuse, PT ;  /* 0x000000ce0200720c */ /* 0x0c0fe40003fa6270 */
[-C--:B------:R-:W-:Y:S02]  /*f610*/  ISETP.GE.AND P2, PT, R2, R207.reuse, PT ;  /* 0x000000cf0200720c */ /* 0x080fe40003f46270 */
[C---:B------:R-:W-:Y:S02]  /*f620*/  ISETP.GE.AND P4, PT, R0.reuse, R206, PT ;  /* 0x000000ce0000720c */ /* 0x040fe40003f86270 */
[----:B------:R-:W-:Y:S02]  /*f630*/  ISETP.GE.AND P1, PT, R0, R207, PT ;  /* 0x000000cf0000720c */ /* 0x000fe40003f26270 */
[----:B------:R-:W-:Y:S02]  /*f640*/  FSEL R48, R77, -INF , !P6 ;  /* 0xff8000004d307808 */ /* 0x000fe40007000000 */
[----:B------:R-:W-:-:S02]  /*f650*/  VIMNMX R209, PT, PT, RZ, R209, !PT ;  /* 0x000000d1ffd17248 */ /* 0x000fc40007fe0100 */
[----:B------:R-:W-:Y:S02]  /*f660*/  VIMNMX R208, PT, PT, RZ, R208, !PT ;  /* 0x000000d0ffd07248 */ /* 0x000fe40007fe0100 */
        /* <DEDUP_REMOVED lines=19> */
.L_x_4868:
        /* <DEDUP_REMOVED lines=32> */
[----:B------:R-:W2:Y:S01]  /*f9a0*/  LD.E.64 R18, desc[UR4][R116.64+0x38] ;  /* 0x0000380474127980 */ /* 0x000ea2000c101b00 */
        /* <DEDUP_REMOVED lines=27> */
.L_x_4869:
[----:B------:R-:W-:Y:S05]  /*fb60*/  BSYNC.RECONVERGENT B0 ;  /* 0x0000000000007941 */ /* 0x000fea0003800200 */
.L_x_4867:
        /* <DEDUP_REMOVED lines=26> */
.L_x_4866:
[----:B------:R-:W-:Y:S05]  /*fd10*/  BSYNC.RECONVERGENT B1 ;  /* 0x0000000000017941 */ /* 0x000fea0003800200 */
.L_x_4865:
[----:B------:R-:W2:Y:S01]  /*fd20*/  LD.E R51, desc[UR4][R116.64+0xdc] ;  /* 0x0000dc0474337980 */ /* 0x000ea2000c101900 */
        /* <DEDUP_REMOVED lines=26> */
[----:B-1----:R-:W-:Y:S02]  /*fed0*/  FMNMX3.FTZ R5, R0, R129, R127, !PT ;  /* 0x0000008100057276 */ /* 0x002fe4000781007f */
        /* <DEDUP_REMOVED lines=10> */
[----:B------:R-:W-:Y:S01]  /*ff80*/  LEA R180, R3, R182, 0x1 ;  /* 0x000000b603b47211 */ /* 0x000fe200078e08ff */
        /* <DEDUP_REMOVED lines=9> */
[----:B-1----:R-:W-:Y:S02]  /*10020*/  FMNMX.FTZ R0, R11, R0, !PT ;  /* 0x000000000b007209 */ /* 0x002fe40007810000 */
[----:B---3--:R-:W-:Y:S02]  /*10030*/  FMNMX.FTZ R2, R5, R2, !PT ;  /* 0x0000000205027209 */ /* 0x008fe40007810000 */
[----:B------:R-:W-:Y:S01]  /*10040*/  FSETP.NEU.FTZ.AND P0, PT, R0, -INF , PT ;  /* 0xff8000000000780b */ /* 0x000fe20003f1d000 */
[----:B--2---:R-:W-:-:S02]  /*10050*/  FMUL.FTZ R52, R51, R0 ;  /* 0x0000000033347220 */ /* 0x004fc40000410000 */
        /* <DEDUP_REMOVED lines=15> */
[-CC-:B------:R-:W-:Y:S01]  /*10150*/  FFMA.FTZ R34, R9, R51.reuse, -R56.reuse ;  /* 0x0000003309227223 */ /* 0x180fe20000010838 */
[-C--:B------:R-:W-:Y:S01]  /*10160*/  FFMA.FTZ R37, R33, R51.reuse, -R56 ;  /* 0x0000003321257223 */ /* 0x080fe20000010838 */
[----:B------:R-:W2:Y:S01]  /*10170*/  LDSM.16.MT88.4 R8, [R180+0xb400] ;  /* 0x00b40000b408783b */ /* 0x000ea20000004200 */
[----:B------:R-:W3:Y:S01]  /*10180*/  MUFU.EX2 R49, R49 ;  /* 0x0000003100317308 */ /* 0x000ee20000000800 */
[-CC-:B------:R-:W-:Y:S01]  /*10190*/  FFMA.FTZ R35, R13, R51.reuse, -R52.reuse ;  /* 0x000000330d237223 */ /* 0x180fe20000010834 */
[-C--:B------:R-:W-:Y:S01]  /*101a0*/  FFMA.FTZ R32, R17, R51.reuse, -R52 ;  /* 0x0000003311207223 */ /* 0x080fe20000010834 */
[-CC-:B------:R-:W-:Y:S01]  /*101b0*/  FFMA.FTZ R36, R29, R51.reuse, -R56.reuse ;  /* 0x000000331d247223 */ /* 0x180fe20000010838 */
[----:B------:R-:W-:Y:S01]  /*101c0*/  MUFU.EX2 R42, R42 ;  /* 0x0000002a002a7308 */ /* 0x000fe20000000800 */
[-C--:B------:R-:W-:Y:S01]  /*101d0*/  FFMA.FTZ R33, R27, R51.reuse, -R56 ;  /* 0x000000331b217223 */ /* 0x080fe20000010838 */
[-CC-:B------:R-:W-:Y:S01]  /*101e0*/  FFMA.FTZ R3, R25, R51.reuse, -R52.reuse ;  /* 0x0000003319037223 */ /* 0x180fe20000010834 */
[----:B------:R-:W4:Y:S01]  /*101f0*/  LDSM.16.MT88.4 R12, [R182+0xb400] ;  /* 0x00b40000b60c783b */ /* 0x000f220000004200 */
[----:B------:R-:W5:Y:S01]  /*10200*/  MUFU.EX2 R39, R39 ;  /* 0x0000002700277308 */ /* 0x000f620000000800 */
[-CC-:B------:R-:W-:Y:S01]  /*10210*/  FFMA.FTZ R60, R223, R51.reuse, -R52.reuse ;  /* 0x00000033df3c7223 */ /* 0x180fe20000010834 */
[-C--:B------:R-:W-:Y:S01]  /*10220*/  FFMA.FTZ R58, R59, R51.reuse, -R52 ;  /* 0x000000333b3a7223 */ /* 0x080fe20000010834 */
[----:B------:R-:W4:Y:S01]  /*10230*/  LDSM.16.MT88.4 R20, [R182+0x9400] ;  /* 0x00940000b614783b */ /* 0x000f220000004200 */
[----:B------:R-:W-:Y:S01]  /*10240*/  MUFU.EX2 R44, R44 ;  /* 0x0000002c002c7308 */ /* 0x000fe20000000800 */
[-CC-:B------:R-:W-:Y:S01]  /*10250*/  FFMA.FTZ R61, R219, R51.reuse, -R56.reuse ;  /* 0x00000033db3d7223 */ /* 0x180fe20000010838 */
[----:B---3--:R-:W-:Y:S01]  /*10260*/  F2FP.F16.F32.PACK_AB R69, R49, R50 ;  /* 0x000000323145723e */ /* 0x008fe200000000ff */
[----:B------:R-:W3:Y:S01]  /*10270*/  LDSM.16.MT88.4 R16, [R180+0x9400] ;  /* 0x00940000b410783b */ /* 0x000ee20000004200 */
[----:B------:R-:W1:Y:S01]  /*10280*/  MUFU.EX2 R43, R43 ;  /* 0x0000002b002b7308 */ /* 0x000e620000000800 */
[-CC-:B------:R-:W-:Y:S01]  /*10290*/  FFMA.FTZ R64, R217, R51.reuse, -R56.reuse ;  /* 0x00000033d9407223 */ /* 0x180fe20000010838 */
[-C--:B------:R-:W-:Y:S01]  /*102a0*/  FFMA.FTZ R62, R63, R51.reuse, -R56 ;  /* 0x000000333f3e7223 */ /* 0x080fe20000010838 */
[----:B------:R-:W3:Y:S01]  /*102b0*/  LDSM.16.MT88.4 R28, [R182+0xd400] ;  /* 0x00d40000b61c783b */ /* 0x000ee20000004200 */
[----:B------:R-:W-:Y:S01]  /*102c0*/  MUFU.EX2 R41, R41 ;  /* 0x0000002900297308 */ /* 0x000fe20000000800 */
[-CC-:B------:R-:W-:Y:S01]  /*102d0*/  FFMA.FTZ R65, R65, R51.reuse, -R52.reuse ;  /* 0x0000003341417223 */ /* 0x180fe20000010834 */
[----:B-----5:R-:W-:Y:S01]  /*102e0*/  F2FP.F16.F32.PACK_AB R71, R39, R42 ;  /* 0x0000002a2747723e */ /* 0x020fe200000000ff */
[----:B------:R-:W5:Y:S01]  /*102f0*/  LDSM.16.MT88.4 R24, [R180+0xd400] ;  /* 0x00d40000b418783b */ /* 0x000f620000004200 */
[----:B------:R-:W2:Y:S01]  /*10300*/  MUFU.EX2 R40, R40 ;  /* 0x0000002800287308 */ /* 0x000ea20000000800 */
        /* <DEDUP_REMOVED lines=13> */
[----:B--2---:R-:W-:Y:S01]  /*103e0*/  F2FP.F16.F32.PACK_AB R70, R40, R41 ;  /* 0x000000292846723e */ /* 0x004fe200000000ff */
[-C--:B------:R-:W-:Y:S01]  /*103f0*/  FFMA.FTZ R128, R143, R51.reuse, -R56 ;  /* 0x000000338f807223 */ /* 0x080fe20000010838 */
[----:B------:R-:W-:Y:S01]  /*10400*/  MUFU.EX2 R37, R37 ;  /* 0x0000002500257308 */ /* 0x000fe20000000800 */
[-C--:B------:R-:W-:Y:S01]  /*10410*/  FFMA.FTZ R130, R163, R51.reuse, -R52 ;  /* 0x00000033a3827223 */ /* 0x080fe20000010834 */
[-CC-:B------:R-:W-:Y:S01]  /*10420*/  FFMA.FTZ R132, R173, R51.reuse, -R56.reuse ;  /* 0x00000033ad847223 */ /* 0x180fe20000010838 */
[-C--:B------:R-:W-:Y:S01]  /*10430*/  FFMA.FTZ R134, R165, R51.reuse, -R56 ;  /* 0x00000033a5867223 */ /* 0x080fe20000010838 */
[----:B------:R-:W1:Y:S01]  /*10440*/  MUFU.EX2 R36, R36 ;  /* 0x0000002400247308 */ /* 0x000e620000000800 */
[C---:B------:R-:W-:Y:S03]  /*10450*/  HMMA.16816.F32 R88, R68.reuse, R84, RZ ;  /* 0x000000544458723c */ /* 0x040fe600000018ff */
[-CC-:B------:R-:W-:Y:S01]  /*10460*/  FFMA.FTZ R169, R169, R51.reuse, -R52.reuse ;  /* 0x00000033a9a97223 */ /* 0x180fe20000010834 */
[-C--:B------:R-:W-:Y:S01]  /*10470*/  FFMA.FTZ R177, R177, R51.reuse, -R52 ;  /* 0x00000033b1b17223 */ /* 0x080fe20000010834 */
[----:B------:R-:W-:Y:S01]  /*10480*/  MUFU.EX2 R34, R34 ;  /* 0x0000002200227308 */ /* 0x000fe20000000800 */
[-CC-:B------:R-:W-:Y:S01]  /*10490*/  FFMA.FTZ R171, R171, R51.reuse, -R56.reuse ;  /* 0x00000033abab7223 */ /* 0x180fe20000010838 */
[-C--:B------:R-:W-:Y:S01]  /*104a0*/  FFMA.FTZ R136, R167, R51.reuse, -R56 ;  /* 0x00000033a7887223 */ /* 0x080fe20000010838 */
[-C--:B------:R-:W-:Y:S01]  /*104b0*/  FFMA.FTZ R138, R161, R51.reuse, -R52 ;  /* 0x00000033a18a7223 */ /* 0x080fe20000010834 */
[----:B------:R-:W2:Y:S01]  /*104c0*/  MUFU.EX2 R33, R33 ;  /* 0x0000002100217308 */ /* 0x000ea20000000800 */
[C---:B------:R-:W-:Y:S01]  /*104d0*/  HMMA.16816.F32 R84, R68.reuse, R86, RZ ;  /* 0x000000564454723c */ /* 0x040fe200000018ff */
[-CC-:B------:R-:W-:Y:S01]  /*104e0*/  FFMA.FTZ R140, R153, R51.reuse, -R56.reuse ;  /* 0x00000033998c7223 */ /* 0x180fe20000010838 */
[-C--:B------:R-:W-:Y:S01]  /*104f0*/  FFMA.FTZ R142, R151, R51.reuse, -R56 ;  /* 0x00000033978e7223 */ /* 0x080fe20000010838 */
[----:B------:R-:W4:Y:S01]  /*10500*/  MUFU.EX2 R3, R3 ;  /* 0x0000000300037308 */ /* 0x000f220000000800 */
        /* <DEDUP_REMOVED lines=8> */
[-CC-:B------:R-:W-:Y:S01]  /*10590*/  FFMA.FTZ R150, R67, R51.reuse, -R52.reuse ;  /* 0x0000003343967223 */ /* 0x180fe20000010834 */
[-C--:B------:R-:W-:Y:S01]  /*105a0*/  FFMA.FTZ R133, R133, R51.reuse, -R52 ;  /* 0x0000003385857223 */ /* 0x080fe20000010834 */
[-CC-:B------:R-:W-:Y:S01]  /*105b0*/  FFMA.FTZ R127, R127, R51.reuse, -R56.reuse ;  /* 0x000000337f7f7223 */ /* 0x180fe20000010838 */
[----:B------:R-:W-:Y:S01]  /*105c0*/  MUFU.EX2 R58, R58 ;  /* 0x0000003a003a7308 */ /* 0x000fe20000000800 */
[C---:B------:R-:W-:Y:S01]  /*105d0*/  HMMA.16816.F32 R104, R68.reuse, R100, RZ ;  /* 0x000000644468723c */ /* 0x040fe200000018ff */
[----:B------:R-:W-:Y:S01]  /*105e0*/  FADD.FTZ R49, R50, R49 ;  /* 0x0000003132317221 */ /* 0x000fe20000010000 */
[----:B------:R-:W-:Y:S01]  /*105f0*/  FADD.FTZ R44, R44, R43 ;  /* 0x0000002b2c2c7221 */ /* 0x000fe20000010000 */
[----:B------:R-:W-:Y:S01]  /*10600*/  MUFU.EX2 R61, R61 ;  /* 0x0000003d003d7308 */ /* 0x000fe20000000800 */
[----:B------:R-:W-:Y:S01]  /*10610*/  FFMA.FTZ R216, R46, R51, -R56 ;  /* 0x000000332ed87223 */ /* 0x000fe20000010838 */
[----:B------:R-:W-:Y:S01]  /*10620*/  FADD.FTZ R42, R42, R49 ;  /* 0x000000312a2a7221 */ /* 0x000fe20000010000 */
[----:B------:R-:W-:Y:S01]  /*10630*/  FADD.FTZ R41, R41, R44 ;  /* 0x0000002c29297221 */ /* 0x000fe20000010000 */
[----:B------:R-:W5:Y:S01]  /*10640*/  MUFU.EX2 R64, R64 ;  /* 0x0000004000407308 */ /* 0x000f620000000800 */
[----:B------:R-:W-:Y:S01]  /*10650*/  HMMA.16816.F32 R96, R68, R92, RZ ;  /* 0x0000005c4460723c */ /* 0x000fe200000018ff */
[----:B------:R-:W-:Y:S01]  /*10660*/  FADD.FTZ R39, R39, R42 ;  /* 0x0000002a27277221 */ /* 0x000fe20000010000 */
[----:B------:R-:W-:Y:S01]  /*10670*/  FADD.FTZ R40, R40, R41 ;  /* 0x0000002928287221 */ /* 0x000fe20000010000 */
[----:B------:R1:W-:Y:S01]  /*10680*/  MUFU.EX2 R63, R215 ;  /* 0x000000d7003f7308 */ /* 0x0003e20000000800 */
[----:B------:R-:W-:-:S03]  /*10690*/  ISETP.GT.AND P0, PT, R123, R188, PT ;  /* 0x000000bc7b00720c */ /* 0x000fc60003f04270 */
        /* <DEDUP_REMOVED lines=24> */
[----:B--2---:R-:W-:Y:S01]  /*10820*/  F2FP.F16.F32.PACK_AB R6, R33, R34 ;  /* 0x000000222106723e */ /* 0x004fe200000000ff */
[----:B------:R-:W-:Y:S01]  /*10830*/  MUFU.EX2 R128, R128 ;  /* 0x0000008000807308 */ /* 0x000fe20000000800 */
[----:B----4-:R-:W-:Y:S01]  /*10840*/  F2FP.F16.F32.PACK_AB R7, R3, R32 ;  /* 0x000000200307723e */ /* 0x010fe200000000ff */
        /* <DEDUP_REMOVED lines=36> */
[----:B------:R-:W2:Y:S07]  /*10a90*/  LDSM.16.MT88.4 R28, [R182+0xd800] ;  /* 0x00d80000b61c783b */ /* 0x000eae0000004200 */
[C---:B-----5:R-:W-:Y:S08]  /*10aa0*/  HMMA.16816.F32 R72, R4.reuse, R24, R72 ;  /* 0x000000180448723c */ /* 0x060ff00000001848 */
[----:B------:R-:W-:Y:S03]  /*10ab0*/  HMMA.16816.F32 R68, R4, R26, R68 ;  /* 0x0000001a0444723c */ /* 0x000fe60000001844 */
[----:B------:R-:W-:Y:S01]  /*10ac0*/  F2FP.F16.F32.PACK_AB R4, R64, R61 ;  /* 0x0000003d4004723e */ /* 0x000fe200000000ff */
[----:B------:R-:W5:Y:S01]  /*10ad0*/  LDSM.16.MT88.4 R24, [R180+0xd800] ;  /* 0x00d80000b418783b */ /* 0x000f620000004200 */
[----:B------:R-:W-:Y:S01]  /*10ae0*/  F2FP.F16.F32.PACK_AB R5, R59, R60 ;  /* 0x0000003c3b05723e */ /* 0x000fe200000000ff */
[----:B------:R-:W-:Y:S01]  /*10af0*/  FADD.FTZ R60, R60, R3 ;  /* 0x000000033c3c7221 */ /* 0x000fe20000010000 */
[----:B------:R-:W-:-:S02]  /*10b00*/  F2FP.F16.F32.PACK_AB R6, R62, R63 ;  /* 0x0000003f3e06723e */ /* 0x000fc400000000ff */
[----:B------:R-:W-:Y:S01]  /*10b10*/  F2FP.F16.F32.PACK_AB R7, R65, R58 ;  /* 0x0000003a4107723e */ /* 0x000fe200000000ff */
[----:B------:R-:W-:-:S06]  /*10b20*/  FADD.FTZ R59, R59, R60 ;  /* 0x0000003c3b3b7221 */ /* 0x000fcc0000010000 */
        /* <DEDUP_REMOVED lines=15> */
[C---:B-----5:R-:W-:Y:S08]  /*10c20*/  HMMA.16816.F32 R72, R4.reuse, R24, R72 ;  /* 0x000000180448723c */ /* 0x060ff00000001848 */
[----:B------:R-:W-:Y:S03]  /*10c30*/  HMMA.16816.F32 R68, R4, R26, R68 ;  /* 0x0000001a0444723c */ /* 0x000fe60000001844 */
        /* <DEDUP_REMOVED lines=10> */
[----:B------:R-:W-:Y:S07]  /*10ce0*/  LDSM.16.MT88.4 R12, [R180+0xc000] ;  /* 0x00c00000b40c783b */ /* 0x000fee0000004200 */
[C---:B-1----:R-:W-:Y:S08]  /*10cf0*/  HMMA.16816.F32 R112, R4.reuse, R20, R112 ;  /* 0x000000140470723c */ /* 0x042ff00000001870 */
[C---:B------:R-:W-:Y:S01]  /*10d00*/  HMMA.16816.F32 R108, R4.reuse, R22, R108 ;  /* 0x00000016046c723c */ /* 0x040fe2000000186c */
[----:B------:R-:W-:Y:S07]  /*10d10*/  LDSM.16.MT88.4 R20, [R182+0xa000] ;  /* 0x00a00000b614783b */ /* 0x000fee0000004200 */
[C---:B--2---:R-:W-:Y:S08]  /*10d20*/  HMMA.16816.F32 R104, R4.reuse, R16, R104 ;  /* 0x000000100468723c */ /* 0x044ff00000001868 */
[C---:B------:R-:W-:Y:S01]  /*10d30*/  HMMA.16816.F32 R100, R4.reuse, R18, R100 ;  /* 0x000000120464723c */ /* 0x040fe20000001864 */
[----:B------:R-:W1:Y:S07]  /*10d40*/  LDSM.16.MT88.4 R16, [R180+0xa000] ;  /* 0x00a00000b410783b */ /* 0x000e6e0000004200 */
[C---:B------:R-:W-:Y:S08]  /*10d50*/  HMMA.16816.F32 R80, R4.reuse, R28, R80 ;  /* 0x0000001c0450723c */ /* 0x040ff00000001850 */
[C---:B------:R-:W-:Y:S01]  /*10d60*/  HMMA.16816.F32 R76, R4.reuse, R30, R76 ;  /* 0x0000001e044c723c */ /* 0x040fe2000000184c */
[----:B------:R-:W2:Y:S07]  /*10d70*/  LDSM.16.MT88.4 R28, [R182+0xe000] ;  /* 0x00e00000b61c783b */ /* 0x000eae0000004200 */
[C---:B-----5:R-:W-:Y:S08]  /*10d80*/  HMMA.16816.F32 R72, R4.reuse, R24, R72 ;  /* 0x000000180448723c */ /* 0x060ff00000001848 */
        /* <DEDUP_REMOVED lines=9> */
[C---:B-1----:R-:W-:Y:S08]  /*10e20*/  HMMA.16816.F32 R104, R4.reuse, R16, R104 ;  /* 0x000000100468723c */ /* 0x042ff00000001868 */
[C---:B------:R-:W-:Y:S01]  /*10e30*/  HMMA.16816.F32 R100, R4.reuse, R18, R100 ;  /* 0x000000120464723c */ /* 0x040fe20000001864 */
[----:B------:R-:W1:Y:S07]  /*10e40*/  LDSM.16.MT88.4 R16, [R182+0xc400] ;  /* 0x00c40000b610783b */ /* 0x000e6e0000004200 */
[C---:B------:R-:W-:Y:S08]  /*10e50*/  HMMA.16816.F32 R88, R4.reuse, R12, R88 ;  /* 0x0000000c0458723c */ /* 0x040ff00000001858 */
[C---:B------:R-:W-:Y:S01]  /*10e60*/  HMMA.16816.F32 R84, R4.reuse, R14, R84 ;  /* 0x0000000e0454723c */ /* 0x040fe20000001854 */
[----:B------:R-:W4:Y:S07]  /*10e70*/  LDSM.16.MT88.4 R12, [R180+0xc400] ;  /* 0x00c40000b40c783b */ /* 0x000f2e0000004200 */
[----:B--2---:R-:W-:Y:S03]  /*10e80*/  HMMA.16816.F32 R80, R4, R28, R80 ;  /* 0x0000001c0450723c */ /* 0x004fe60000001850 */
[-C--:B------:R-:W-:Y:S01]  /*10e90*/  FFMA.FTZ R28, R149, R51.reuse, -R56 ;  /* 0x00000033951c7223 */ /* 0x080fe20000010838 */
[----:B------:R-:W-:-:S03]  /*10ea0*/  FFMA.FTZ R149, R147, R51, -R52 ;  /* 0x0000003393957223 */ /* 0x000fc60000010834 */
[----:B------:R2:W5:Y:S01]  /*10eb0*/  MUFU.EX2 R147, R28 ;  /* 0x0000001c00937308 */ /* 0x0005620000000800 */
[C---:B---3--:R-:W-:Y:S03]  /*10ec0*/  HMMA.16816.F32 R72, R4.reuse, R8, R72 ;  /* 0x000000080448723c */ /* 0x048fe60000001848 */
[----:B------:R-:W3:Y:S05]  /*10ed0*/  MUFU.EX2 R149, R149 ;  /* 0x0000009500957308 */ /* 0x000eea0000000800 */
[C---:B------:R-:W-:Y:S01]  /*10ee0*/  HMMA.16816.F32 R68, R4.reuse, R10, R68 ;  /* 0x0000000a0444723c */ /* 0x040fe20000001844 */
[----:B------:R-:W4:Y:S07]  /*10ef0*/  LDSM.16.MT88.4 R8, [R182+0xe400] ;  /* 0x00e40000b608783b */ /* 0x000f2e0000004200 */
[C---:B------:R-:W-:Y:S08]  /*10f00*/  HMMA.16816.F32 R112, R4.reuse, R20, R112 ;  /* 0x000000140470723c */ /* 0x040ff00000001870 */
[C---:B------:R-:W-:Y:S01]  /*10f10*/  HMMA.16816.F32 R108, R4.reuse, R22, R108 ;  /* 0x00000016046c723c */ /* 0x040fe2000000186c */
[----:B------:R-:W4:Y:S07]  /*10f20*/  LDSM.16.MT88.4 R20, [R180+0xa400] ;  /* 0x00a40000b414783b */ /* 0x000f2e0000004200 */
[----:B------:R-:W-:Y:S03]  /*10f30*/  HMMA.16816.F32 R76, R4, R30, R76 ;  /* 0x0000001e044c723c */ /* 0x000fe6000000184c */
[----:B------:R-:W-:Y:S01]  /*10f40*/  F2FP.F16.F32.PACK_AB R4, R151, R140 ;  /* 0x0000008c9704723e */ /* 0x000fe200000000ff */
[----:B--2---:R-:W2:Y:S01]  /*10f50*/  LDSM.16.MT88.4 R28, [R180+0xe400] ;  /* 0x00e40000b41c783b */ /* 0x004ea20000004200 */
[----:B------:R-:W-:-:S02]  /*10f60*/  F2FP.F16.F32.PACK_AB R5, R157, R138 ;  /* 0x0000008a9d05723e */ /* 0x000fc400000000ff */
[----:B-----5:R-:W-:Y:S02]  /*10f70*/  F2FP.F16.F32.PACK_AB R6, R147, R142 ;  /* 0x0000008e9306723e */ /* 0x020fe400000000ff */
[----:B---3--:R-:W-:-:S07]  /*10f80*/  F2FP.F16.F32.PACK_AB R7, R149, R136 ;  /* 0x000000889507723e */ /* 0x008fce00000000ff */
[C---:B-1----:R-:W-:Y:S08]  /*10f90*/  HMMA.16816.F32 R96, R4.reuse, R16, R96 ;  /* 0x000000100460723c */ /* 0x042ff00000001860 */
[C---:B------:R-:W-:Y:S01]  /*10fa0*/  HMMA.16816.F32 R92, R4.reuse, R18, R92 ;  /* 0x00000012045c723c */ /* 0x040fe2000000185c */
[----:B------:R-:W1:Y:S07]  /*10fb0*/  LDSM.16.MT88.4 R16, [R180+0xa800] ;  /* 0x00a80000b410783b */ /* 0x000e6e0000004200 */
[----:B----4-:R-:W-:Y:S03]  /*10fc0*/  HMMA.16816.F32 R88, R4, R12, R88 ;  /* 0x0000000c0458723c */ /* 0x010fe60000001858 */
[-C--:B------:R-:W-:Y:S01]  /*10fd0*/  FFMA.FTZ R12, R137, R51.reuse, -R52 ;  /* 0x00000033890c7223 */ /* 0x080fe20000010834 */
[----:B------:R-:W-:-:S02]  /*10fe0*/  FFMA.FTZ R137, R131, R51, -R56 ;  /* 0x0000003383897223 */ /* 0x000fc40000010838 */
[----:B------:R-:W-:Y:S04]  /*10ff0*/  MUFU.EX2 R131, R133 ;  /* 0x0000008500837308 */ /* 0x000fe80000000800 */
[----:B------:R3:W-:Y:S01]  /*11000*/  MUFU.EX2 R135, R12 ;  /* 0x0000000c00877308 */ /* 0x0007e20000000800 */
[C---:B------:R-:W-:Y:S03]  /*11010*/  HMMA.16816.F32 R84, R4.reuse, R14, R84 ;  /* 0x0000000e0454723c */ /* 0x040fe60000001854 */
[----:B------:R-:W4:Y:S05]  /*11020*/  MUFU.EX2 R129, R137 ;  /* 0x0000008900817308 */ /* 0x000f2a0000000800 */
[C---:B------:R-:W-:Y:S01]  /*11030*/  HMMA.16816.F32 R80, R4.reuse, R8, R80 ;  /* 0x000000080450723c */ /* 0x040fe20000001850 */
[----:B---3--:R-:W3:Y:S07]  /*11040*/  LDSM.16.MT88.4 R12, [R180+0xc800] ;  /* 0x00c80000b40c783b */ /* 0x008eee0000004200 */
[C---:B------:R-:W-:Y:S01]  /*11050*/  HMMA.16816.F32 R76, R4.reuse, R10, R76 ;  /* 0x0000000a044c723c */ /* 0x040fe2000000184c */
[----:B------:R-:W5:Y:S07]  /*11060*/  LDSM.16.MT88.4 R8, [R182+0xe800] ;  /* 0x00e80000b608783b */ /* 0x000f6e0000004200 */
[C---:B------:R-:W-:Y:S08]  /*11070*/  HMMA.16816.F32 R112, R4.reuse, R24, R112 ;  /* 0x000000180470723c */ /* 0x040ff00000001870 */
[C---:B------:R-:W-:Y:S01]  /*11080*/  HMMA.16816.F32 R108, R4.reuse, R26, R108 ;  /* 0x0000001a046c723c */ /* 0x040fe2000000186c */
[----:B------:R-:W5:Y:S07]  /*11090*/  LDSM.16.MT88.4 R24, [R182+0xa800] ;  /* 0x00a80000b618783b */ /* 0x000f6e0000004200 */
[C---:B------:R-:W-:Y:S08]  /*110a0*/  HMMA.16816.F32 R104, R4.reuse, R20, R104 ;  /* 0x000000140468723c */ /* 0x040ff00000001868 */
[C---:B------:R-:W-:Y:S01]  /*110b0*/  HMMA.16816.F32 R100, R4.reuse, R22, R100 ;  /* 0x000000160464723c */ /* 0x040fe20000001864 */
[----:B------:R-:W5:Y:S07]  /*110c0*/  LDSM.16.MT88.4 R20, [R182+0xc800] ;  /* 0x00c80000b614783b */ /* 0x000f6e0000004200 */
[C---:B--2---:R-:W-:Y:S08]  /*110d0*/  HMMA.16816.F32 R72, R4.reuse, R28, R72 ;  /* 0x0000001c0448723c */ /* 0x044ff00000001848 */
[----:B------:R-:W-:Y:S03]  /*110e0*/  HMMA.16816.F32 R68, R4, R30, R68 ;  /* 0x0000001e0444723c */ /* 0x000fe60000001844 */
[----:B----4-:R-:W-:-:S02]  /*110f0*/  F2FP.F16.F32.PACK_AB R4, R146, R129 ;  /* 0x000000819204723e */ /* 0x010fc400000000ff */
        /* <DEDUP_REMOVED lines=12> */
[----:B------:R-:W-:Y:S03]  /*111c0*/  HMMA.16816.F32 R108, R4, R26, R108 ;  /* 0x0000001a046c723c */ /* 0x000fe6000000186c */
[----:B------:R-:W-:-:S04]  /*111d0*/  FADD.FTZ R27, R37, R40 ;  /* 0x00000028251b7221 */ /* 0x000fc80000010000 */
[----:B------:R-:W-:Y:S01]  /*111e0*/  FADD.FTZ R27, R36, R27 ;  /* 0x0000001b241b7221 */ /* 0x000fe20000010000 */
[----:B------:R-:W-:Y:S03]  /*111f0*/  HMMA.16816.F32 R112, R4, R24, R112 ;  /* 0x000000180470723c */ /* 0x000fe60000001870 */
[-CC-:B------:R-:W-:Y:S01]  /*11200*/  FFMA.FTZ R24, R48, R51.reuse, -R56.reuse ;  /* 0x0000003330187223 */ /* 0x180fe20000010838 */
[----:B------:R-:W-:Y:S01]  /*11210*/  FFMA.FTZ R25, R47, R51, -R56 ;  /* 0x000000332f197223 */ /* 0x000fe20000010838 */
[----:B------:R-:W-:-:S04]  /*11220*/  FADD.FTZ R26, R34, R27 ;  /* 0x0000001b221a7221 */ /* 0x000fc80000010000 */
[----:B------:R-:W-:Y:S01]  /*11230*/  MUFU.EX2 R24, R24 ;  /* 0x0000001800187308 */ /* 0x000fe20000000800 */
[----:B------:R-:W-:Y:S03]  /*11240*/  HMMA.16816.F32 R96, R4, R20, R96 ;  /* 0x000000140460723c */ /* 0x000fe60000001860 */
[-CC-:B------:R-:W-:Y:S01]  /*11250*/  FFMA.FTZ R20, R57, R51.reuse, -R52.reuse ;  /* 0x0000003339147223 */ /* 0x180fe20000010834 */
[----:B------:R-:W-:Y:S01]  /*11260*/  FFMA.FTZ R21, R55, R51, -R52 ;  /* 0x0000003337157223 */ /* 0x000fe20000010834 */
[----:B------:R-:W-:Y:S01]  /*11270*/  MUFU.EX2 R25, R25 ;  /* 0x0000001900197308 */ /* 0x000fe20000000800 */
[----:B------:R-:W-:-:S03]  /*11280*/  FADD.FTZ R26, R33, R26 ;  /* 0x0000001a211a7221 */ /* 0x000fc60000010000 */
[----:B------:R-:W-:Y:S01]  /*11290*/  MUFU.EX2 R20, R20 ;  /* 0x0000001400147308 */ /* 0x000fe20000000800 */
[C---:B------:R-:W-:Y:S03]  /*112a0*/  HMMA.16816.F32 R92, R4.reuse, R22, R92 ;  /* 0x00000016045c723c */ /* 0x040fe6000000185c */
[-C--:B------:R-:W-:Y:S01]  /*112b0*/  FFMA.FTZ R22, R53, R51.reuse, -R52 ;  /* 0x0000003335167223 */ /* 0x080fe20000010834 */
[----:B------:R-:W-:Y:S01]  /*112c0*/  FFMA.FTZ R23, R54, R51, -R56 ;  /* 0x0000003336177223 */ /* 0x000fe20000010838 */
[----:B------:R-:W4:Y:S01]  /*112d0*/  MUFU.EX2 R21, R21 ;  /* 0x0000001500157308 */ /* 0x000f220000000800 */
[----:B------:R-:W-:Y:S01]  /*112e0*/  FADD.FTZ R61, R61, R26 ;  /* 0x0000001a3d3d7221 */ /* 0x000fe20000010000 */
[----:B------:R-:W-:Y:S02]  /*112f0*/  FADD.FTZ R26, R58, R59 ;  /* 0x0000003b3a1a7221 */ /* 0x000fe40000010000 */
[----:B------:R-:W5:Y:S01]  /*11300*/  MUFU.EX2 R22, R22 ;  /* 0x0000001600167308 */ /* 0x000f620000000800 */
[----:B------:R-:W-:Y:S01]  /*11310*/  FADD.FTZ R64, R64, R61 ;  /* 0x0000003d40407221 */ /* 0x000fe20000010000 */
[----:B-1----:R-:W-:Y:S03]  /*11320*/  HMMA.16816.F32 R72, R4, R16, R72 ;  /* 0x000000100448723c */ /* 0x002fe60000001848 */
[----:B------:R-:W-:Y:S01]  /*11330*/  FADD.FTZ R26, R65, R26 ;  /* 0x0000001a411a7221 */ /* 0x000fe20000010000 */
[----:B------:R-:W1:Y:S01]  /*11340*/  MUFU.EX2 R23, R23 ;  /* 0x0000001700177308 */ /* 0x000e620000000800 */
[----:B------:R-:W-:-:S02]  /*11350*/  FADD.FTZ R3, R63, R64 ;  /* 0x000000403f037221 */ /* 0x000fc40000010000 */
[----:B------:R-:W-:Y:S02]  /*11360*/  FADD.FTZ R139, R139, R26 ;  /* 0x0000001a8b8b7221 */ /* 0x000fe40000010000 */
[----:B------:R-:W-:Y:S01]  /*11370*/  FADD.FTZ R3, R62, R3 ;  /* 0x000000033e037221 */ /* 0x000fe20000010000 */
[----:B------:R-:W-:Y:S03]  /*11380*/  HMMA.16816.F32 R68, R4, R18, R68 ;  /* 0x000000120444723c */ /* 0x000fe60000001844 */
[----:B----4-:R-:W-:Y:S01]  /*11390*/  F2FP.F16.F32.PACK_AB R5, R21, R20 ;  /* 0x000000141505723e */ /* 0x010fe200000000ff */
[----:B------:R-:W4:Y:S01]  /*113a0*/  LDSM.16.MT88.4 R16, [R182+0xcc00] ;  /* 0x00cc0000b610783b */ /* 0x000f220000004200 */
[----:B------:R-:W-:Y:S01]  /*113b0*/  F2FP.F16.F32.PACK_AB R6, R216, R25 ;  /* 0x00000019d806723e */ /* 0x000fe200000000ff */
[----:B------:R-:W-:Y:S01]  /*113c0*/  FADD.FTZ R26, R124, R3 ;  /* 0x000000037c1a7221 */ /* 0x000fe20000010000 */
[----:B-----5:R-:W-:Y:S01]  /*113d0*/  F2FP.F16.F32.PACK_AB R7, R215, R22 ;  /* 0x00000016d707723e */ /* 0x020fe200000000ff */
[----:B------:R-:W-:Y:S01]  /*113e0*/  FADD.FTZ R3, R122, R139 ;  /* 0x0000008b7a037221 */ /* 0x000fe20000010000 */
[----:B-1----:R-:W-:Y:S01]  /*113f0*/  F2FP.F16.F32.PACK_AB R4, R24, R23 ;  /* 0x000000171804723e */ /* 0x002fe200000000ff */
[----:B------:R-:W-:-:S02]  /*11400*/  FADD.FTZ R26, R143, R26 ;  /* 0x0000001a8f1a7221 */ /* 0x000fc40000010000 */
[----:B------:R-:W-:Y:S02]  /*11410*/  FADD.FTZ R66, R66, R3 ;  /* 0x0000000342427221 */ /* 0x000fe40000010000 */
        /* <DEDUP_REMOVED lines=19> */
[----:B------:R-:W2:Y:S02]  /*11550*/  LDSM.16.MT88.4 R8, [R182+0xec00] ;  /* 0x00ec0000b608783b */ /* 0x000ea40000004200 */
[----:B------:R-:W-:-:S05]  /*11560*/  FADD.FTZ R151, R151, R140 ;  /* 0x0000008c97977221 */ /* 0x000fca0000010000 */
[C---:B----4-:R-:W-:Y:S08]  /*11570*/  HMMA.16816.F32 R96, R4.reuse, R16, R96 ;  /* 0x000000100460723c */ /* 0x050ff00000001860 */
[C---:B------:R-:W-:Y:S01]  /*11580*/  HMMA.16816.F32 R92, R4.reuse, R18, R92 ;  /* 0x00000012045c723c */ /* 0x040fe2000000185c */
[----:B------:R-:W3:Y:S07]  /*11590*/  LDSM.16.MT88.4 R16, [R180+0xec00] ;  /* 0x00ec0000b410783b */ /* 0x000eee0000004200 */
[----:B-1----:R-:W-:Y:S03]  /*115a0*/  HMMA.16816.F32 R88, R4, R12, R88 ;  /* 0x0000000c0458723c */ /* 0x002fe60000001858 */
        /* <DEDUP_REMOVED lines=21> */
[----:B------:R-:W-:-:S04]  /*11700*/  FADD.FTZ R20, R20, R3 ;  /* 0x0000000314147221 */ /* 0x000fc80000010000 */
[----:B------:R-:W-:-:S04]  /*11710*/  FADD.FTZ R21, R21, R20 ;  /* 0x0000001415157221 */ /* 0x000fc80000010000 */
[----:B------:R-:W-:-:S04]  /*11720*/  FADD.FTZ R22, R22, R21 ;  /* 0x0000001516167221 */ /* 0x000fc80000010000 */
[----:B------:R-:W-:Y:S01]  /*11730*/  FADD.FTZ R215, R215, R22 ;  /* 0x00000016d7d77221 */ /* 0x000fe20000010000 */
[----:B------:R-:W-:Y:S06]  /*11740*/  @!P0 BRA `(.L_x_4871) ;  /* 0x0000004400a88947 */ /* 0x000fec0003800000 */
        /* <DEDUP_REMOVED lines=69> */
.L_x_4873:
        /* <DEDUP_REMOVED lines=8> */
.L_x_4874:
[----:B------:R-:W-:Y:S05]  /*11c20*/  BSYNC.RECONVERGENT B0 ;  /* 0x0000000000007941 */ /* 0x000fea0003800200 */
.L_x_4872:
[C---:B------:R-:W-:Y:S01]  /*11c30*/  IMAD.SHL.U32 R3, R118.reuse, 0x40, RZ ;  /* 0x0000004076037824 */ /* 0x040fe200078e00ff */
[----:B------:R-:W-:Y:S01]  /*11c40*/  SHF.L.U64.HI R4, R118, 0x6, R119 ;  /* 0x0000000676047819 */ /* 0x000fe20000010277 */
[----:B------:R-:W-:Y:S01]  /*11c50*/  @!PT LDS RZ, [RZ] ;  /* 0x00000000fffff984 */ /* 0x000fe20000000800 */
[----:B------:R-:W-:Y:S01]  /*11c60*/  @!PT LDS RZ, [RZ] ;  /* 0x00000000fffff984 */ /* 0x000fe20000000800 */
[----:B------:R-:W-:Y:S01]  /*11c70*/  @!PT LDS RZ, [RZ] ;  /* 0x00000000fffff984 */ /* 0x000fe20000000800 */
[----:B------:R-:W-:Y:S01]  /*11c80*/  LDGSTS.E.BYPASS.LTC128B.128 [R199+0x9000], desc[UR4][R192.64] ;  /* 0x09000000c0c77fae */ /* 0x000fe2000b981a04 */
[----:B------:R-:W-:Y:S01]  /*11c90*/  VIADD R123, R121, 0xfffffffe ;  /* 0xfffffffe797b7836 */ /* 0x000fe20000000000 */
[----:B------:R-:W-:Y:S01]  /*11ca0*/  BSSY.RECONVERGENT B1, `(.L_x_4875) ;  /* 0x0000111000017945 */ /* 0x000fe20003800200 */
[C---:B------:R-:W-:Y:S01]  /*11cb0*/  IADD3 R10, P1, PT, R3.reuse, R192, RZ ;  /* 0x000000c0030a7210 */ /* 0x040fe20007f3e0ff */
[----:B------:R-:W-:Y:S03]  /*11cc0*/  LDGSTS.E.BYPASS.LTC128B.128 [R199+0xb000], desc[UR4][R192.64+0x40] ;  /* 0x0b000040c0c77fae */ /* 0x000fe6000b981a04 */
[C---:B------:R-:W-:Y:S01]  /*11cd0*/  IADD3 R8, P2, PT, R3.reuse, R10, RZ ;  /* 0x0000000a03087210 */ /* 0x040fe20007f5e0ff */
[C---:B------:R-:W-:Y:S01]  /*11ce0*/  IMAD.X R11, R4.reuse, 0x1, R193, P1 ;  /* 0x00000001040b7824 */ /* 0x040fe200008e06c1 */
[----:B------:R-:W-:Y:S02]  /*11cf0*/  LDGSTS.E.BYPASS.LTC128B.128 [R199+0xd000], desc[UR4][R192.64+0x80] ;  /* 0x0d000080c0c77fae */ /* 0x000fe4000b981a04 */
[----:B------:R-:W-:Y:S01]  /*11d00*/  IADD3 R28, P1, PT, R3, R8, RZ ;  /* 0x00000008031c7210 */ /* 0x000fe20007f3e0ff */
[----:B------:R-:W-:Y:S01]  /*11d10*/  IMAD.X R9, R4, 0x1, R11, P2 ;  /* 0x0000000104097824 */ /* 0x000fe200010e060b */
[----:B------:R-:W-:Y:S01]  /*11d20*/  LDGSTS.E.BYPASS.LTC128B.128 [R199+0x9800], desc[UR4][R10.64] ;  /* 0x098000000ac77fae */ /* 0x000fe2000b981a04 */
[----:B------:R-:W-:-:S02]  /*11d30*/  ISETP.GT.AND P2, PT, R123, R188, PT ;  /* 0x000000bc7b00720c */ /* 0x000fc40003f44270 */
[----:B------:R-:W-:Y:S01]  /*11d40*/  IMAD.X R29, R4, 0x1, R9, P1 ;  /* 0x00000001041d7824 */ /* 0x000fe200008e0609 */
        /* <DEDUP_REMOVED lines=8> */
[----:B------:R-:W-:Y:S04]  /*11dd0*/  LDSM.16.M88.4 R64, [R185] ;  /* 0x00000000b940783b */ /* 0x000fe80000000200 */
[----:B------:R-:W2:Y:S04]  /*11de0*/  LDSM.16.M88.4 R20, [R184+0x3000] ;  /* 0x00300000b814783b */ /* 0x000ea80000000200 */
[----:B------:R-:W3:Y:S04]  /*11df0*/  LDSM.16.M88.4 R12, [R184+0x3400] ;  /* 0x00340000b80c783b */ /* 0x000ee80000000200 */
[----:B------:R-:W4:Y:S04]  /*11e00*/  LDSM.16.M88.4 R4, [R184+0x3800] ;  /* 0x00380000b804783b */ /* 0x000f280000000200 */
[----:B------:R-:W-:Y:S04]  /*11e10*/  LDSM.16.M88.4 R40, [R183] ;  /* 0x00000000b728783b */ /* 0x000fe80000000200 */
[----:B------:R-:W5:Y:S04]  /*11e20*/  LDSM.16.M88.4 R32, [R181+0x3000] ;  /* 0x00300000b520783b */ /* 0x000f680000000200 */
[----:B-1----:R-:W1:Y:S04]  /*11e30*/  LDSM.16.M88.4 R28, [R181+0x3400] ;  /* 0x00340000b51c783b */ /* 0x002e680000000200 */
[----:B------:R-:W1:Y:S04]  /*11e40*/  LDSM.16.M88.4 R152, [R184+0x3c00] ;  /* 0x003c0000b898783b */ /* 0x000e680000000200 */
[----:B------:R-:W1:Y:S04]  /*11e50*/  LDSM.16.M88.4 R144, [R184+0x4000] ;  /* 0x00400000b890783b */ /* 0x000e680000000200 */
        /* <DEDUP_REMOVED lines=8> */
[C---:B------:R-:W-:Y:S03]  /*11ee0*/  HMMA.16816.F32 R20, R64.reuse, R22, RZ ;  /* 0x000000164014723c */ /* 0x040fe600000018ff */
[----:B------:R-:W3:Y:S04]  /*11ef0*/  LDSM.16.M88.4 R160, [R181+0x4400] ;  /* 0x00440000b5a0783b */ /* 0x000ee80000000200 */
[----:B------:R-:W3:Y:S01]  /*11f00*/  LDSM.16.M88.4 R60, [R181+0x4800] ;  /* 0x00480000b53c783b */ /* 0x000ee20000000200 */
[C---:B------:R-:W-:Y:S03]  /*11f10*/  HMMA.16816.F32 R12, R64.reuse, R14, RZ ;  /* 0x0000000e400c723c */ /* 0x040fe600000018ff */
[----:B------:R-:W3:Y:S04]  /*11f20*/  LDSM.16.M88.4 R56, [R181+0x4c00] ;  /* 0x004c0000b538783b */ /* 0x000ee80000000200 */
[----:B------:R-:W-:Y:S01]  /*11f30*/  LDSM.16.M88.4 R164, [R185+0x1000] ;  /* 0x00100000b9a4783b */ /* 0x000fe20000000200 */
[----:B----4-:R-:W-:Y:S03]  /*11f40*/  HMMA.16816.F32 R8, R64, R4, RZ ;  /* 0x000000044008723c */ /* 0x010fe600000018ff */
[----:B------:R-:W-:Y:S04]  /*11f50*/  LDSM.16.M88.4 R172, [R184+0x6800] ;  /* 0x00680000b8ac783b */ /* 0x000fe80000000200 */
[----:B------:R-:W-:Y:S01]  /*11f60*/  LDSM.16.M88.4 R168, [R184+0x6c00] ;  /* 0x006c0000b8a8783b */ /* 0x000fe20000000200 */
[C---:B-----5:R-:W-:Y:S03]  /*11f70*/  HMMA.16816.F32 R24, R40.reuse, R32, R24 ;  /* 0x000000202818723c */ /* 0x060fe60000001818 */
[----:B------:R-:W-:Y:S04]  /*11f80*/  LDSM.16.M88.4 R220, [R185+0x2000] ;  /* 0x00200000b9dc783b */ /* 0x000fe80000000200 */
[----:B------:R-:W-:Y:S01]  /*11f90*/  LDSM.16.M88.4 R176, [R184+0x7c00] ;  /* 0x007c0000b8b0783b */ /* 0x000fe20000000200 */
[C---:B------:R-:W-:Y:S03]  /*11fa0*/  HMMA.16816.F32 R20, R40.reuse, R34, R20 ;  /* 0x000000222814723c */ /* 0x040fe60000001814 */
[----:B------:R-:W4:Y:S04]  /*11fb0*/  LDSM.16.M88.4 R32, [R184+0x5000] ;  /* 0x00500000b820783b */ /* 0x000f280000000200 */
[----:B------:R-:W0:Y:S01]  /*11fc0*/  LDGDEPBAR ;  /* 0x00000000000079af */ /* 0x000e220000000000 */
[C---:B-1----:R-:W-:Y:S08]  /*11fd0*/  HMMA.16816.F32 R16, R40.reuse, R28, R16 ;  /* 0x0000001c2810723c */ /* 0x042ff00000001810 */
[----:B------:R-:W-:Y:S01]  /*11fe0*/  HMMA.16816.F32 R12, R40, R30, R12 ;  /* 0x0000001e280c723c */ /* 0x000fe2000000180c */
[----:B------:R-:W1:Y:S07]  /*11ff0*/  LDSM.16.M88.4 R28, [R184+0x5400] ;  /* 0x00540000b81c783b */ /* 0x000e6e0000000200 */
        /* <DEDUP_REMOVED lines=48> */
[----:B------:R-:W3:Y:S07]  /*12300*/  LDSM.16.M88.4 R36, [R184+0x7000] ;  /* 0x00700000b824783b */ /* 0x000eee0000000200 */
[C---:B----4-:R-:W-:Y:S08]  /*12310*/  HMMA.16816.F32 R8, R40.reuse, R32, R8 ;  /* 0x000000202808723c */ /* 0x050ff00000001808 */
[C---:B------:R-:W-:Y:S01]  /*12320*/  HMMA.16816.F32 R4, R40.reuse, R34, R4 ;  /* 0x000000222804723c */ /* 0x040fe20000001804 */
[----:B------:R-:W4:Y:S07]  /*12330*/  LDSM.16.M88.4 R32, [R184+0x7400] ;  /* 0x00740000b820783b */ /* 0x000f2e0000000200 */
        /* <DEDUP_REMOVED lines=15> */
[----:B------:R-:W-:Y:S07]  /*12430*/  LDSM.16.M88.4 R60, [R183+0x2000] ;  /* 0x00200000b73c783b */ /* 0x000fee0000000200 */
[C---:B------:R-:W-:Y:S08]  /*12440*/  HMMA.16816.F32 R148, R40.reuse, R56, R148 ;  /* 0x000000382894723c */ /* 0x040ff00000001894 */
        /* <DEDUP_REMOVED lines=11> */
[----:B------:R-:W3:Y:S03]  /*12500*/  LDSM.16.M88.4 R40, [R181+0x8000] ;  /* 0x00800000b528783b */ /* 0x000ee60000000200 */
[C---:B------:R-:W-:Y:S08]  /*12510*/  HMMA.16816.F32 R24, R220.reuse, R36, R24 ;  /* 0x00000024dc18723c */ /* 0x040ff00000001818 */
[C---:B------:R-:W-:Y:S01]  /*12520*/  HMMA.16816.F32 R20, R220.reuse, R38, R20 ;  /* 0x00000026dc14723c */ /* 0x040fe20000001814 */
[----:B------:R-:W3:Y:S07]  /*12530*/  LDSM.16.M88.4 R36, [R181+0x8400] ;  /* 0x00840000b524783b */ /* 0x000eee0000000200 */
[C---:B----4-:R-:W-:Y:S08]  /*12540*/  HMMA.16816.F32 R16, R220.reuse, R32, R16 ;  /* 0x00000020dc10723c */ /* 0x050ff00000001810 */
[C---:B------:R-:W-:Y:S01]  /*12550*/  HMMA.16816.F32 R12, R220.reuse, R34, R12 ;  /* 0x00000022dc0c723c */ /* 0x040fe2000000180c */
[----:B------:R-:W4:Y:S07]  /*12560*/  LDSM.16.M88.4 R32, [R181+0x8800] ;  /* 0x00880000b520783b */ /* 0x000f2e0000000200 */
[C---:B-1----:R-:W-:Y:S08]  /*12570*/  HMMA.16816.F32 R8, R220.reuse, R28, R8 ;  /* 0x0000001cdc08723c */ /* 0x042ff00000001808 */
[----:B------:R-:W-:Y:S01]  /*12580*/  HMMA.16816.F32 R4, R220, R30, R4 ;  /* 0x0000001edc04723c */ /* 0x000fe20000001804 */
[----:B------:R-:W1:Y:S01]  /*12590*/  LDSM.16.M88.4 R28, [R181+0x8c00] ;  /* 0x008c0000b51c783b */ /* 0x000e620000000200 */
        /* <DEDUP_REMOVED lines=15> */
[C---:B-----5:R-:W-:Y:S08]  /*12690*/  HMMA.16816.F32 R8, R60.reuse, R48, R8 ;  /* 0x000000303c08723c */ /* 0x060ff00000001808 */
[C---:B------:R-:W-:Y:S08]  /*126a0*/  HMMA.16816.F32 R4, R60.reuse, R50, R4 ;  /* 0x000000323c04723c */ /* 0x040ff00000001804 */
[C---:B---3--:R-:W-:Y:S08]  /*126b0*/  HMMA.16816.F32 R156, R60.reuse, R44, R156 ;  /* 0x0000002c3c9c723c */ /* 0x048ff0000000189c */
[C---:B------:R-:W-:Y:S08]  /*126c0*/  HMMA.16816.F32 R152, R60.reuse, R46, R152 ;  /* 0x0000002e3c98723c */ /* 0x040ff00000001898 */
[C---:B------:R-:W-:Y:S08]  /*126d0*/  HMMA.16816.F32 R148, R60.reuse, R40, R148 ;  /* 0x000000283c94723c */ /* 0x040ff00000001894 */
[C---:B------:R-:W-:Y:S08]  /*126e0*/  HMMA.16816.F32 R144, R60.reuse, R42, R144 ;  /* 0x0000002a3c90723c */ /* 0x040ff00000001890 */
[C---:B------:R-:W-:Y:S08]  /*126f0*/  HMMA.16816.F32 R140, R60.reuse, R36, R140 ;  /* 0x000000243c8c723c */ /* 0x040ff0000000188c */
[C---:B------:R-:W-:Y:S08]  /*12700*/  HMMA.16816.F32 R136, R60.reuse, R38, R136 ;  /* 0x000000263c88723c */ /* 0x040ff00000001888 */
[C---:B----4-:R-:W-:Y:S08]  /*12710*/  HMMA.16816.F32 R132, R60.reuse, R32, R132 ;  /* 0x000000203c84723c */ /* 0x050ff00000001884 */
[C---:B------:R-:W-:Y:S08]  /*12720*/  HMMA.16816.F32 R128, R60.reuse, R34, R128 ;  /* 0x000000223c80723c */ /* 0x040ff00000001880 */
[C---:B-1----:R-:W-:Y:S08]  /*12730*/  HMMA.16816.F32 R124, R60.reuse, R28, R124 ;  /* 0x0000001c3c7c723c */ /* 0x042ff0000000187c */
        /* <DEDUP_REMOVED lines=15> */
[----:B------:R-:W-:Y:S02]  /*12830*/  IADD3 R30, PT, PT, RZ, -R30, RZ ;  /* 0x8000001eff1e7210 */ /* 0x000fe40007ffe0ff */
[----:B------:R-:W-:-:S03]  /*12840*/  ISETP.GE.AND P0, PT, R33, RZ, PT ;  /* 0x000000ff2100720c */ /* 0x000fc60003f06270 */
[----:B-1----:R-:W1:Y:S02]  /*12850*/  MUFU.RCP R36, R3 ;  /* 0x0000000300247308 */ /* 0x002e640000001000 */
[----:B-1----:R-:W-:Y:S01]  /*12860*/  VIADD R36, R36, 0xffffffe ;  /* 0x0ffffffe24247836 */ /* 0x002fe20000000000 */
[----:B------:R-:W-:Y:S02]  /*12870*/  IABS R3, R28 ;  /* 0x0000001c00037213 */ /* 0x000fe40000000000 */
[----:B------:R-:W-:-:S03]  /*12880*/  LOP3.LUT R28, R28, R35, RZ, 0x3c, !PT ;  /* 0x000000231c1c7212 */ /* 0x000fc600078e3cff */
[----:B------:R-:W1:Y:S01]  /*12890*/  F2I.FTZ.U32.TRUNC.NTZ R37, R36 ;  /* 0x0000002400257305 */ /* 0x000e62000021f000 */
[----:B------:R-:W-:Y:S02]  /*128a0*/  ISETP.GE.AND P3, PT, R28, RZ, PT ;  /* 0x000000ff1c00720c */ /* 0x000fe40003f66270 */
[----:B-1----:R-:W-:Y:S01]  /*128b0*/  IADD3 R34, PT, PT, RZ, -R37, RZ ;  /* 0x80000025ff227210 */ /* 0x002fe20007ffe0ff */
[----:B------:R-:W-:-:S04]  /*128c0*/  IMAD.MOV.U32 R36, RZ, RZ, RZ ;  /* 0x000000ffff247224 */ /* 0x000fc800078e00ff */
[----:B------:R-:W-:-:S04]  /*128d0*/  IMAD R34, R34, R31, RZ ;  /* 0x0000001f22227224 */ /* 0x000fc800078e02ff */
[----:B------:R-:W-:-:S06]  /*128e0*/  IMAD.HI.U32 R34, R37, R34, R36 ;  /* 0x0000002225227227 */ /* 0x000fcc00078e0024 */
[----:B------:R-:W-:-:S04]  /*128f0*/  IMAD.HI.U32 R32, R34, R29, RZ ;  /* 0x0000001d22207227 */ /* 0x000fc800078e00ff */
[----:B------:R-:W-:-:S04]  /*12900*/  IMAD.HI.U32 R34, R34, R3, RZ ;  /* 0x0000000322227227 */ /* 0x000fc800078e00ff */
[-C--:B------:R-:W-:Y:S01]  /*12910*/  IMAD R36, R32, R30.reuse, R29 ;  /* 0x0000001e20247224 */ /* 0x080fe200078e021d */
[----:B------:R-:W-:Y:S01]  /*12920*/  LOP3.LUT R29, RZ, R35, RZ, 0x33, !PT ;  /* 0x00000023ff1d7212 */ /* 0x000fe200078e33ff */
        /* <DEDUP_REMOVED lines=8> */
[----:B------:R-:W-:Y:S01]  /*129b0*/  ISETP.GE.U32.AND P6, PT, R30, R31, PT ;  /* 0x0000001f1e00720c */ /* 0x000fe20003fc6070 */
[----:B------:R-:W2:Y:S01]  /*129c0*/  LD.E.64 R36, desc[UR4][R116.64+0x20] ;  /* 0x0000200474247980 */ /* 0x000ea2000c101b00 */
[----:B------:R-:W-:-:S09]  /*129d0*/  ISETP.NE.AND P1, PT, R35, RZ, PT ;  /* 0x000000ff2300720c */ /* 0x000fd20003f25270 */
[----:B------:R-:W-:Y:S02]  /*129e0*/  @P5 VIADD R32, R32, 0x1 ;  /* 0x0000000120205836 */ /* 0x000fe40000000000 */
[----:B------:R-:W-:Y:S02]  /*129f0*/  @P6 IADD3 R34, PT, PT, R34, 0x1, RZ ;  /* 0x0000000122226810 */ /* 0x000fe40007ffe0ff */
[----:B------:R-:W-:Y:S02]  /*12a00*/  @!P0 IMAD.MOV R32, RZ, RZ, -R32 ;  /* 0x000000ffff208224 */ /* 0x000fe400078e0a20 */
[----:B------:R-:W-:-:S03]  /*12a10*/  @!P3 IADD3 R34, PT, PT, -R34, RZ, RZ ;  /* 0x000000ff2222b210 */ /* 0x000fc60007ffe1ff */
        /* <DEDUP_REMOVED lines=23> */
.L_x_4878:
        /* <DEDUP_REMOVED lines=8> */
.L_x_4879:
[----:B------:R-:W-:Y:S05]  /*12c10*/  BSYNC.RECONVERGENT B0 ;  /* 0x0000000000007941 */ /* 0x000fea0003800200 */
.L_x_4877:
        /* <DEDUP_REMOVED lines=25> */
.L_x_4876:
[----:B------:R-:W-:Y:S05]  /*12db0*/  BSYNC.RECONVERGENT B1 ;  /* 0x0000000000017941 */ /* 0x000fea0003800200 */
.L_x_4875:
[----:B------:R-:W-:Y:S02]  /*12dc0*/  IMAD.SHL.U32 R28, R195, 0x2, RZ ;  /* 0x00000002c31c7824 */ /* 0x000fe400078e00ff */
[----:B-1----:R-:W-:-:S03]  /*12dd0*/  VIADD R31, R121, 0xffffffff ;  /* 0xffffffff791f7836 */ /* 0x002fc60000000000 */
[----:B------:R-:W-:Y:S01]  /*12de0*/  LOP3.LUT R28, R28, 0x6, RZ, 0xc0, !PT ;  /* 0x000000061c1c7812 */ /* 0x000fe200078ec0ff */
[----:B------:R-:W-:-:S04]  /*12df0*/  IMAD.SHL.U32 R31, R31, 0x80, RZ ;  /* 0x000000801f1f7824 */ /* 0x000fc800078e00ff */
[----:B------:R-:W-:-:S04]  /*12e00*/  IMAD.IADD R31, R31, 0x1, R28 ;  /* 0x000000011f1f7824 */ /* 0x000fc800078e021c */
[C---:B------:R-:W-:Y:S02]  /*12e10*/  VIADD R28, R31.reuse, 0xffffff80 ;  /* 0xffffff801f1c7836 */ /* 0x040fe40000000000 */
[----:B------:R-:W-:-:S03]  /*12e20*/  VIADD R3, R31, 0xffffff81 ;  /* 0xffffff811f037836 */ /* 0x000fc60000000000 */
[CC--:B------:R-:W-:Y:S02]  /*12e30*/  ISETP.GE.AND P0, PT, R28.reuse, R209.reuse, PT ;  /* 0x000000d11c00720c */ /* 0x0c0fe40003f06270 */
[-C--:B------:R-:W-:Y:S02]  /*12e40*/  ISETP.GE.AND P4, PT, R28, R206.reuse, PT ;  /* 0x000000ce1c00720c */ /* 0x080fe40003f86270 */
[----:B------:R-:W-:Y:S02]  /*12e50*/  FSEL R24, R24, -INF , P0 ;  /* 0xff80000018187808 */ /* 0x000fe40000000000 */
[C---:B------:R-:W-:Y:S02]  /*12e60*/  ISETP.GE.AND P0, PT, R3.reuse, R209, PT ;  /* 0x000000d10300720c */ /* 0x040fe40003f06270 */
[----:B------:R-:W-:Y:S02]  /*12e70*/  FSEL R29, R24, -INF , !P4 ;  /* 0xff800000181d7808 */ /* 0x000fe40006000000 */
[----:B------:R-:W-:-:S02]  /*12e80*/  ISETP.GE.AND P6, PT, R3, R206, PT ;  /* 0x000000ce0300720c */ /* 0x000fc40003fc6270 */
[CC--:B------:R-:W-:Y:S02]  /*12e90*/  ISETP.GE.AND P1, PT, R3.reuse, R208.reuse, PT ;  /* 0x000000d00300720c */ /* 0x0c0fe40003f26270 */
[-C--:B------:R-:W-:Y:S02]  /*12ea0*/  ISETP.GE.AND P4, PT, R3, R207.reuse, PT ;  /* 0x000000cf0300720c */ /* 0x080fe40003f86270 */
[----:B------:R-:W2:Y:S01]  /*12eb0*/  LD.E R3, desc[UR4][R116.64+0xdc] ;  /* 0x0000dc0474037980 */ /* 0x000ea2000c101900 */
[C---:B------:R-:W-:Y:S01]  /*12ec0*/  ISETP.GE.AND P3, PT, R28.reuse, R208, PT ;  /* 0x000000d01c00720c */ /* 0x040fe20003f66270 */
[C---:B------:R-:W-:Y:S01]  /*12ed0*/  VIADD R62, R31.reuse, 0xffffff88 ;  /* 0xffffff881f3e7836 */ /* 0x040fe20000000000 */
[----:B------:R-:W-:Y:S01]  /*12ee0*/  ISETP.GE.AND P5, PT, R28, R207, PT ;  /* 0x000000cf1c00720c */ /* 0x000fe20003fa6270 */
[C---:B------:R-:W-:Y:S01]  /*12ef0*/  VIADD R61, R31.reuse, 0xffffff89 ;  /* 0xffffff891f3d7836 */ /* 0x040fe20000000000 */
[----:B------:R-:W-:Y:S01]  /*12f00*/  FSEL R33, R26, -INF , P3 ;  /* 0xff8000001a217808 */ /* 0x000fe20001800000 */
[C---:B------:R-:W-:Y:S01]  /*12f10*/  VIADD R60, R31.reuse, 0xffffff90 ;  /* 0xffffff901f3c7836 */ /* 0x040fe20000000000 */
[----:B------:R-:W-:Y:S01]  /*12f20*/  ISETP.GE.AND P3, PT, R62, R209, PT ;  /* 0x000000d13e00720c */ /* 0x000fe20003f66270 */
        /* <DEDUP_REMOVED lines=26> */
[----:B------:R-:W-:Y:S01]  /*130d0*/  VIADD R26, R31, 0xfffffff9 ;  /* 0xfffffff91f1a7836 */ /* 0x000fe20000000000 */
[----:B------:R-:W-:Y:S02]  /*130e0*/  FSEL R31, R25, -INF , P0 ;  /* 0xff800000191f7808 */ /* 0x000fe40000000000 */
[----:B------:R-:W-:Y:S02]  /*130f0*/  FSEL R25, R33, -INF , !P5 ;  /* 0xff80000021197808 */ /* 0x000fe40006800000 */
[----:B------:R-:W-:Y:S02]  /*13100*/  ISETP.GE.AND P0, PT, R61, R209, PT ;  /* 0x000000d13d00720c */ /* 0x000fe40003f06270 */
[----:B------:R-:W-:Y:S02]  /*13110*/  ISETP.GE.AND P5, PT, R62, R206, PT ;  /* 0x000000ce3e00720c */ /* 0x000fe40003fa6270 */
[----:B------:R-:W-:-:S02]  /*13120*/  FSEL R20, R20, -INF , P3 ;  /* 0xff80000014147808 */ /* 0x000fc40001800000 */
[-C--:B------:R-:W-:Y:S02]  /*13130*/  ISETP.GE.AND P3, PT, R60, R209.reuse, PT ;  /* 0x000000d13c00720c */ /* 0x080fe40003f66270 */
[----:B------:R-:W-:Y:S02]  /*13140*/  FSEL R33, R31, -INF , !P6 ;  /* 0xff8000001f217808 */ /* 0x000fe40007000000 */
[----:B------:R-:W-:Y:S02]  /*13150*/  FSEL R21, R21, -INF , P0 ;  /* 0xff80000015157808 */ /* 0x000fe40000000000 */
[----:B------:R-:W-:Y:S02]  /*13160*/  FSEL R31, R20, -INF , !P5 ;  /* 0xff800000141f7808 */ /* 0x000fe40006800000 */
[----:B------:R-:W-:Y:S02]  /*13170*/  ISETP.GE.AND P0, PT, R58, R209, PT ;  /* 0x000000d13a00720c */ /* 0x000fe40003f06270 */
[----:B------:R-:W-:-:S02]  /*13180*/  ISETP.GE.AND P5, PT, R60, R206, PT ;  /* 0x000000ce3c00720c */ /* 0x000fc40003fa6270 */
[----:B------:R-:W-:Y:S02]  /*13190*/  FSEL R16, R16, -INF , P3 ;  /* 0xff80000010107808 */ /* 0x000fe40001800000 */
[-C--:B------:R-:W-:Y:S02]  /*131a0*/  ISETP.GE.AND P3, PT, R52, R209.reuse, PT ;  /* 0x000000d13400720c */ /* 0x080fe40003f66270 */
        /* <DEDUP_REMOVED lines=12> */
[----:B------:R-:W-:Y:S02]  /*13270*/  ISETP.GE.AND P6, PT, R61, R206, PT ;  /* 0x000000ce3d00720c */ /* 0x000fe40003fc6270 */
[----:B------:R-:W-:Y:S02]  /*13280*/  FSEL R9, R9, -INF , P0 ;  /* 0xff80000009097808 */ /* 0x000fe40000000000 */
[----:B------:R-:W-:Y:S02]  /*13290*/  FSEL R241, R8, -INF , !P5 ;  /* 0xff80000008f17808 */ /* 0x000fe40006800000 */
[----:B------:R-:W-:-:S02]  /*132a0*/  ISETP.GE.AND P0, PT, R49, R209, PT ;  /* 0x000000d13100720c */ /* 0x000fc40003f06270 */
[-C--:B------:R-:W-:Y:S02]  /*132b0*/  ISETP.GE.AND P5, PT, R50, R206.reuse, PT ;  /* 0x000000ce3200720c */ /* 0x080fe40003fa6270 */
[----:B------:R-:W-:Y:S02]  /*132c0*/  FSEL R4, R4, -INF , P3 ;  /* 0xff80000004047808 */ /* 0x000fe40001800000 */
[----:B------:R-:W-:Y:S02]  /*132d0*/  ISETP.GE.AND P3, PT, R48, R209, PT ;  /* 0x000000d13000720c */ /* 0x000fe40003f66270 */
[----:B------:R-:W-:Y:S02]  /*132e0*/  FSEL R21, R21, -INF , !P6 ;  /* 0xff80000015157808 */ /* 0x000fe40007000000 */
[----:B------:R-:W-:Y:S02]  /*132f0*/  ISETP.GE.AND P6, PT, R58, R206, PT ;  /* 0x000000ce3a00720c */ /* 0x000fe40003fc6270 */
[----:B------:R-:W-:-:S02]  /*13300*/  FSEL R5, R5, -INF , P0 ;  /* 0xff80000005057808 */ /* 0x000fc40000000000 */
[----:B------:R-:W-:Y:S02]  /*13310*/  FSEL R239, R4, -INF , !P5 ;  /* 0xff80000004ef7808 */ /* 0x000fe40006800000 */
[-C--:B------:R-:W-:Y:S02]  /*13320*/  ISETP.GE.AND P0, PT, R47, R209.reuse, PT ;  /* 0x000000d12f00720c */ /* 0x080fe40003f06270 */
[----:B------:R-:W-:Y:S02]  /*13330*/  ISETP.GE.AND P5, PT, R48, R206, PT ;  /* 0x000000ce3000720c */ /* 0x000fe40003fa6270 */
[----:B------:R-:W-:Y:S02]  /*13340*/  FSEL R156, R156, -INF , P3 ;  /* 0xff8000009c9c7808 */ /* 0x000fe40001800000 */
[----:B------:R-:W-:Y:S02]  /*13350*/  ISETP.GE.AND P3, PT, R46, R209, PT ;  /* 0x000000d12e00720c */ /* 0x000fe40003f66270 */
[----:B------:R-:W-:-:S02]  /*13360*/  FSEL R57, R17, -INF , !P6 ;  /* 0xff80000011397808 */ /* 0x000fc40007000000 */
[-C--:B------:R-:W-:Y:S02]  /*13370*/  ISETP.GE.AND P6, PT, R56, R206.reuse, PT ;  /* 0x000000ce3800720c */ /* 0x080fe40003fc6270 */
[----:B------:R-:W-:Y:S02]  /*13380*/  FSEL R157, R157, -INF , P0 ;  /* 0xff8000009d9d7808 */ /* 0x000fe40000000000 */
[----:B------:R-:W-:Y:S02]  /*13390*/  FSEL R227, R156, -INF , !P5 ;  /* 0xff8000009ce37808 */ /* 0x000fe40006800000 */
[----:B------:R-:W-:Y:S02]  /*133a0*/  ISETP.GE.AND P0, PT, R45, R209, PT ;  /* 0x000000d12d00720c */ /* 0x000fe40003f06270 */
[----:B------:R-:W-:Y:S02]  /*133b0*/  ISETP.GE.AND P5, PT, R46, R206, PT ;  /* 0x000000ce2e00720c */ /* 0x000fe40003fa6270 */
[----:B------:R-:W-:-:S02]  /*133c0*/  FSEL R152, R152, -INF , P3 ;  /* 0xff80000098987808 */ /* 0x000fc40001800000 */
[-C--:B------:R-:W-:Y:S02]  /*133d0*/  ISETP.GE.AND P3, PT, R44, R209.reuse, PT ;  /* 0x000000d12c00720c */ /* 0x080fe40003f66270 */
[----:B------:R-:W-:Y:S02]  /*133e0*/  FSEL R53, R13, -INF , !P6 ;  /* 0xff8000000d357808 */ /* 0x000fe40007000000 */
        /* <DEDUP_REMOVED lines=54> */
[----:B------:R-:W-:Y:S02]  /*13750*/  FSEL R167, R141, -INF , !P6 ;  /* 0xff8000008da77808 */ /* 0x000fe40007000000 */
[----:B------:R-:W-:Y:S02]  /*13760*/  ISETP.GE.AND P6, PT, R37, R206, PT ;  /* 0x000000ce2500720c */ /* 0x000fe40003fc6270 */
[----:B------:R-:W-:Y:S02]  /*13770*/  FSEL R4, R125, -INF , P0 ;  /* 0xff8000007d047808 */ /* 0x000fe40000000000 */
[----:B------:R-:W-:-:S02]  /*13780*/  FSEL R125, R124, -INF , !P5 ;  /* 0xff8000007c7d7808 */ /* 0x000fc40006800000 */
[----:B------:R-:W-:Y:S02]  /*13790*/  ISETP.GE.AND P5, PT, R26, R209, PT ;  /* 0x000000d11a00720c */ /* 0x000fe40003fa6270 */
[----:B------:R-:W-:Y:S02]  /*137a0*/  FSEL R161, R137, -INF , !P6 ;  /* 0xff80000089a17808 */ /* 0x000fe40007000000 */
[----:B------:R-:W-:Y:S02]  /*137b0*/  ISETP.GE.AND P6, PT, R35, R206, PT ;  /* 0x000000ce2300720c */ /* 0x000fe40003fc6270 */
[----:B------:R-:W-:Y:S02]  /*137c0*/  FSEL R65, R65, -INF , P5 ;  /* 0xff80000041417808 */ /* 0x000fe40002800000 */
[----:B------:R-:W-:Y:S02]  /*137d0*/  ISETP.GE.AND P0, PT, R62, R208, PT ;  /* 0x000000d03e00720c */ /* 0x000fe40003f06270 */
[----:B------:R-:W-:-:S02]  /*137e0*/  ISETP.GE.AND P5, PT, R26, R206, PT ;  /* 0x000000ce1a00720c */ /* 0x000fc40003fa6270 */
[----:B------:R-:W-:Y:S02]  /*137f0*/  FSEL R153, R133, -INF , !P6 ;  /* 0xff80000085997808 */ /* 0x000fe40007000000 */
[-C--:B------:R-:W-:Y:S02]  /*13800*/  ISETP.GE.AND P6, PT, R32, R206.reuse, PT ;  /* 0x000000ce2000720c */ /* 0x080fe40003fc6270 */
[----:B------:R-:W-:Y:S02]  /*13810*/  ISETP.GE.AND P3, PT, R28, R206, PT ;  /* 0x000000ce1c00720c */ /* 0x000fe40003f66270 */
[----:B------:R-:W-:Y:S02]  /*13820*/  FSEL R9, R27, -INF , P1 ;  /* 0xff8000001b097808 */ /* 0x000fe40000800000 */
[----:B------:R-:W-:Y:S02]  /*13830*/  FSEL R128, R65, -INF , !P5 ;  /* 0xff80000041807808 */ /* 0x000fe40006800000 */
[----:B------:R-:W-:-:S02]  /*13840*/  FSEL R5, R22, -INF , P0 ;  /* 0xff80000016057808 */ /* 0x000fc40000000000 */
[-C--:B------:R-:W-:Y:S02]  /*13850*/  ISETP.GE.AND P5, PT, R60, R208.reuse, PT ;  /* 0x000000d03c00720c */ /* 0x080fe40003fa6270 */
[-C--:B------:R-:W-:Y:S02]  /*13860*/  ISETP.GE.AND P0, PT, R58, R208.reuse, PT ;  /* 0x000000d03a00720c */ /* 0x080fe40003f06270 */
[----:B------:R-:W-:Y:S02]  /*13870*/  FSEL R122, R122, -INF , !P6 ;  /* 0xff8000007a7a7808 */ /* 0x000fe40007000000 */
[----:B------:R-:W-:Y:S02]  /*13880*/  ISETP.GE.AND P1, PT, R61, R208, PT ;  /* 0x000000d03d00720c */ /* 0x000fe40003f26270 */
        /* <DEDUP_REMOVED lines=8> */
[----:B------:R-:W-:Y:S02]  /*13910*/  FSEL R17, R23, -INF , P1 ;  /* 0xff80000017117808 */ /* 0x000fe40000800000 */
[----:B------:R-:W-:Y:S02]  /*13920*/  FSEL R64, R64, -INF , P6 ;  /* 0xff80000040407808 */ /* 0x000fe40003000000 */
[C---:B------:R-:W-:Y:S02]  /*13930*/  ISETP.GE.AND P1, PT, R52.reuse, R208, PT ;  /* 0x000000d03400720c */ /* 0x040fe40003f26270 */
[----:B------:R-:W-:Y:S02]  /*13940*/  ISETP.GE.AND P5, PT, R52, R207, PT ;  /* 0x000000cf3400720c */ /* 0x000fe40003fa6270 */
[----:B------:R-:W-:Y:S02]  /*13950*/  ISETP.GE.AND P6, PT, R24, R206, PT ;  /* 0x000000ce1800720c */ /* 0x000fe40003fc6270 */
[----:B------:R-:W-:-:S02]  /*13960*/  FSEL R5, R5, -INF , !P3 ;  /* 0xff80000005057808 */ /* 0x000fc40005800000 */
[----:B------:R-:W-:Y:S02]  /*13970*/  FSEL R52, R18, -INF , !P4 ;  /* 0xff80000012347808 */ /* 0x000fe40006000000 */
[----:B------:R-:W-:Y:S02]  /*13980*/  ISETP.GE.AND P3, PT, R58, R207, PT ;  /* 0x000000cf3a00720c */ /* 0x000fe40003f66270 */
[-C--:B------:R-:W-:Y:S02]  /*13990*/  ISETP.GE.AND P4, PT, R54, R208.reuse, PT ;  /* 0x000000d03600720c */ /* 0x080fe40003f86270 */
[----:B------:R-:W-:Y:S02]  /*139a0*/  FSEL R15, R15, -INF , P0 ;  /* 0xff8000000f0f7808 */ /* 0x000fe40000000000 */
[----:B------:R-:W-:Y:S02]  /*139b0*/  ISETP.GE.AND P0, PT, R50, R208, PT ;  /* 0x000000d03200720c */ /* 0x000fe40003f06270 */
[----:B------:R-:W-:-:S02]  /*139c0*/  FSEL R129, R64, -INF , !P6 ;  /* 0xff80000040817808 */ /* 0x000fc40007000000 */
[-C--:B------:R-:W-:Y:S02]  /*139d0*/  ISETP.GE.AND P6, PT, R61, R207.reuse, PT ;  /* 0x000000cf3d00720c */ /* 0x080fe40003fc6270 */
[----:B------:R-:W-:Y:S01]  /*139e0*/  FSEL R65, R19, -INF , !P3 ;  /* 0xff80000013417808 */ /* 0x000fe20005800000 */
[----:B------:R-:W-:Y:S01]  /*139f0*/  LDSM.16.MT88.4 R60, [R182+0x9400] ;  /* 0x00940000b63c783b */ /* 0x000fe20000004200 */
[----:B------:R-:W-:Y:S02]  /*13a00*/  FSEL R10, R10, -INF , P4 ;  /* 0xff8000000a0a7808 */ /* 0x000fe40002000000 */
[----:B------:R-:W-:Y:S02]  /*13a10*/  ISETP.GE.AND P3, PT, R51, R208, PT ;  /* 0x000000d03300720c */ /* 0x000fe40003f66270 */
[----:B------:R-:W-:Y:S02]  /*13a20*/  ISETP.GE.AND P4, PT, R50, R207, PT ;  /* 0x000000cf3200720c */ /* 0x000fe40003f86270 */
[----:B------:R-:W-:-:S02]  /*13a30*/  FSEL R6, R6, -INF , P0 ;  /* 0xff80000006067808 */ /* 0x000fc40000000000 */
[----:B------:R-:W-:Y:S02]  /*13a40*/  FMNMX3.FTZ R4, R2, R29, R33, !PT ;  /* 0x0000001d02047276 */ /* 0x000fe40007810021 */
[----:B------:R-:W-:Y:S02]  /*13a50*/  FSEL R17, R17, -INF , !P6 ;  /* 0xff80000011117808 */ /* 0x000fe40007000000 */
[----:B------:R-:W-:Y:S02]  /*13a60*/  ISETP.GE.AND P6, PT, R56, R207, PT ;  /* 0x000000cf3800720c */ /* 0x000fe40003fc6270 */
        /* <DEDUP_REMOVED lines=10> */
[----:B------:R-:W-:Y:S02]  /*13b10*/  FMNMX3.FTZ R4, R4, R5, R17, !PT ;  /* 0x0000000504047276 */ /* 0x000fe40007810011 */
[-C--:B------:R-:W-:Y:S02]  /*13b20*/  ISETP.GE.AND P1, PT, R54, R207.reuse, PT ;  /* 0x000000cf3600720c */ /* 0x080fe40003f26270 */
[----:B------:R-:W-:Y:S02]  /*13b30*/  FSEL R144, R14, -INF , !P5 ;  /* 0xff8000000e907808 */ /* 0x000fe40006800000 */
[----:B------:R-:W-:Y:S01]  /*13b40*/  FSEL R245, R7, -INF , !P6 ;  /* 0xff80000007f57808 */ /* 0x000fe20007000000 */
[----:B------:R-:W-:Y:S01]  /*13b50*/  LDSM.16.MT88.4 R12, [R182+0x9000] ;  /* 0x00900000b60c783b */ /* 0x000fe20000004200 */
[----:B------:R-:W-:-:S02]  /*13b60*/  ISETP.GE.AND P5, PT, R51, R207, PT ;  /* 0x000000cf3300720c */ /* 0x000fc40003fa6270 */
[----:B------:R-:W-:Y:S02]  /*13b70*/  FMNMX3.FTZ R6, R6, R55, R53, !PT ;  /* 0x0000003706067276 */ /* 0x000fe40007810035 */
[----:B------:R-:W-:Y:S02]  /*13b80*/  FMNMX3.FTZ R7, R4, R52, R65, !PT ;  /* 0x0000003404077276 */ /* 0x000fe40007810041 */
[----:B------:R-:W-:Y:S02]  /*13b90*/  FSEL R251, R10, -INF , !P1 ;  /* 0xff8000000afb7808 */ /* 0x000fe40004800000 */
[-C--:B------:R-:W-:Y:S02]  /*13ba0*/  ISETP.GE.AND P1, PT, R48, R208.reuse, PT ;  /* 0x000000d03000720c */ /* 0x080fe40003f26270 */
[----:B------:R-:W-:Y:S02]  /*13bb0*/  ISETP.GE.AND P0, PT, R47, R208, PT ;  /* 0x000000d02f00720c */ /* 0x000fe40003f06270 */
[----:B------:R-:W-:-:S02]  /*13bc0*/  FSEL R249, R11, -INF , !P5 ;  /* 0xff8000000bf97808 */ /* 0x000fc40006800000 */
[----:B------:R-:W-:Y:S02]  /*13bd0*/  FMNMX3.FTZ R6, R6, R241, R243, !PT ;  /* 0x000000f106067276 */ /* 0x000fe400078100f3 */
[----:B------:R-:W-:Y:S02]  /*13be0*/  FMNMX3.FTZ R4, R7, R144, R148, !PT ;  /* 0x0000009007047276 */ /* 0x000fe40007810094 */
[----:B------:R-:W-:Y:S02]  /*13bf0*/  ISETP.GE.AND P3, PT, R46, R208, PT ;  /* 0x000000d02e00720c */ /* 0x000fe40003f66270 */
[----:B------:R-:W-:Y:S02]  /*13c00*/  ISETP.GE.AND P5, PT, R48, R207, PT ;  /* 0x000000cf3000720c */ /* 0x000fe40003fa6270 */
[----:B------:R-:W-:Y:S01]  /*13c10*/  FSEL R158, R158, -INF , P1 ;  /* 0xff8000009e9e7808 */ /* 0x000fe20000800000 */
[----:B------:R-:W-:Y:S01]  /*13c20*/  LDSM.16.MT88.4 R48, [R182+0xd000] ;  /* 0x00d00000b630783b */ /* 0x000fe20000004200 */
[----:B------:R-:W-:-:S02]  /*13c30*/  FSEL R159, R159, -INF , P0 ;  /* 0xff8000009f9f7808 */ /* 0x000fc40000000000 */
[----:B------:R-:W-:Y:S02]  /*13c40*/  ISETP.GE.AND P4, PT, R47, R207, PT ;  /* 0x000000cf2f00720c */ /* 0x000fe40003f86270 */
[----:B------:R-:W-:Y:S02]  /*13c50*/  ISETP.GE.AND P0, PT, R45, R208, PT ;  /* 0x000000d02d00720c */ /* 0x000fe40003f06270 */
[----:B------:R-:W-:Y:S02]  /*13c60*/  FMNMX3.FTZ R6, R6, R239, R237, !PT ;  /* 0x000000ef06067276 */ /* 0x000fe400078100ed */
[----:B------:R-:W-:Y:S02]  /*13c70*/  FMNMX3.FTZ R4, R4, R251, R249, !PT ;  /* 0x000000fb04047276 */ /* 0x000fe400078100f9 */
[----:B------:R-:W-:Y:S02]  /*13c80*/  FSEL R154, R154, -INF , P3 ;  /* 0xff8000009a9a7808 */ /* 0x000fe40001800000 */
[----:B------:R-:W-:-:S02]  /*13c90*/  ISETP.GE.AND P1, PT, R46, R207, PT ;  /* 0x000000cf2e00720c */ /* 0x000fc40003f26270 */
[----:B------:R-:W-:Y:S02]  /*13ca0*/  FSEL R235, R158, -INF , !P5 ;  /* 0xff8000009eeb7808 */ /* 0x000fe40006800000 */
[-C--:B------:R-:W-:Y:S02]  /*13cb0*/  ISETP.GE.AND P6, PT, R44, R208.reuse, PT ;  /* 0x000000d02c00720c */ /* 0x080fe40003fc6270 */
[----:B------:R-:W-:Y:S02]  /*13cc0*/  ISETP.GE.AND P3, PT, R43, R208, PT ;  /* 0x000000d02b00720c */ /* 0x000fe40003f66270 */
[----:B------:R-:W-:Y:S02]  /*13cd0*/  ISETP.GE.AND P5, PT, R45, R207, PT ;  /* 0x000000cf2d00720c */ /* 0x000fe40003fa6270 */
[----:B------:R-:W-:Y:S02]  /*13ce0*/  FSEL R233, R159, -INF , !P4 ;  /* 0xff8000009fe97808 */ /* 0x000fe40006000000 */
[----:B------:R-:W-:-:S02]  /*13cf0*/  FSEL R155, R155, -INF , P0 ;  /* 0xff8000009b9b7808 */ /* 0x000fc40000000000 */
[----:B------:R-:W-:Y:S02]  /*13d00*/  FMNMX3.FTZ R6, R6, R227, R225, !PT ;  /* 0x000000e306067276 */ /* 0x000fe400078100e1 */
[----:B------:R-:W-:Y:S02]  /*13d10*/  FMNMX3.FTZ R4, R4, R247, R245, !PT ;  /* 0x000000f704047276 */ /* 0x000fe400078100f5 */
[----:B------:R-:W-:Y:S02]  /*13d20*/  ISETP.GE.AND P0, PT, R42, R208, PT ;  /* 0x000000d02a00720c */ /* 0x000fe40003f06270 */
[----:B------:R-:W-:Y:S02]  /*13d30*/  ISETP.GE.AND P4, PT, R44, R207, PT ;  /* 0x000000cf2c00720c */ /* 0x000fe40003f86270 */
[----:B------:R-:W-:Y:S02]  /*13d40*/  FSEL R229, R154, -INF , !P1 ;  /* 0xff8000009ae57808 */ /* 0x000fe40004800000 */
[----:B------:R-:W-:-:S02]  /*13d50*/  FSEL R150, R150, -INF , P6 ;  /* 0xff80000096967808 */ /* 0x000fc40003000000 */
[----:B------:R-:W-:Y:S02]  /*13d60*/  FSEL R151, R151, -INF , P3 ;  /* 0xff80000097977808 */ /* 0x000fe40001800000 */
[----:B------:R-:W-:Y:S02]  /*13d70*/  ISETP.GE.AND P1, PT, R43, R207, PT ;  /* 0x000000cf2b00720c */ /* 0x000fe40003f26270 */
[----:B------:R-:W-:Y:S02]  /*13d80*/  FSEL R231, R155, -INF , !P5 ;  /* 0xff8000009be77808 */ /* 0x000fe40006800000 */
[----:B------:R-:W-:Y:S02]  /*13d90*/  ISETP.GE.AND P3, PT, R41, R208, PT ;  /* 0x000000d02900720c */ /* 0x000fe40003f66270 */
[----:B------:R-:W-:Y:S02]  /*13da0*/  FMNMX3.FTZ R6, R6, R223, R221, !PT ;  /* 0x000000df06067276 */ /* 0x000fe400078100dd */
[----:B------:R-:W-:-:S02]  /*13db0*/  FMNMX3.FTZ R4, R4, R235, R233, !PT ;  /* 0x000000eb04047276 */ /* 0x000fc400078100e9 */
[-C--:B------:R-:W-:Y:S02]  /*13dc0*/  ISETP.GE.AND P5, PT, R40, R208.reuse, PT ;  /* 0x000000d02800720c */ /* 0x080fe40003fa6270 */
[----:B------:R-:W-:Y:S02]  /*13dd0*/  FSEL R146, R146, -INF , P0 ;  /* 0xff80000092927808 */ /* 0x000fe40000000000 */
[-C--:B------:R-:W-:Y:S02]  /*13de0*/  ISETP.GE.AND P6, PT, R42, R207.reuse, PT ;  /* 0x000000cf2a00720c */ /* 0x080fe40003fc6270 */
[----:B------:R-:W-:Y:S02]  /*13df0*/  FSEL R219, R150, -INF , !P4 ;  /* 0xff80000096db7808 */ /* 0x000fe40006000000 */
[----:B------:R-:W-:Y:S02]  /*13e00*/  ISETP.GE.AND P0, PT, R39, R208, PT ;  /* 0x000000d02700720c */ /* 0x000fe40003f06270 */
[----:B------:R-:W-:-:S02]  /*13e10*/  ISETP.GE.AND P4, PT, R41, R207, PT ;  /* 0x000000cf2900720c */ /* 0x000fc40003f86270 */
[----:B------:R-:W-:Y:S02]  /*13e20*/  FSEL R213, R151, -INF , !P1 ;  /* 0xff80000097d57808 */ /* 0x000fe40004800000 */
[----:B------:R-:W-:Y:S02]  /*13e30*/  FSEL R147, R147, -INF , P3 ;  /* 0xff80000093937808 */ /* 0x000fe40001800000 */
[----:B------:R-:W-:Y:S02]  /*13e40*/  FMNMX3.FTZ R6, R6, R179, R191, !PT ;  /* 0x000000b306067276 */ /* 0x000fe400078100bf */
[----:B------:R-:W-:Y:S02]  /*13e50*/  FMNMX3.FTZ R4, R4, R229, R231, !PT ;  /* 0x000000e504047276 */ /* 0x000fe400078100e7 */
[----:B------:R-:W-:Y:S02]  /*13e60*/  ISETP.GE.AND P1, PT, R40, R207, PT ;  /* 0x000000cf2800720c */ /* 0x000fe40003f26270 */
[----:B------:R-:W-:Y:S01]  /*13e70*/  FSEL R142, R142, -INF , P5 ;  /* 0xff8000008e8e7808 */ /* 0x000fe20002800000 */
[----:B------:R-:W-:Y:S01]  /*13e80*/  LDSM.16.MT88.4 R40, [R180+0xd000] ;  /* 0x00d00000b428783b */ /* 0x000fe20000004200 */
[----:B------:R-:W-:-:S02]  /*13e90*/  FSEL R211, R146, -INF , !P6 ;  /* 0xff80000092d37808 */ /* 0x000fc40007000000 */
[-C--:B------:R-:W-:Y:S02]  /*13ea0*/  ISETP.GE.AND P3, PT, R38, R208.reuse, PT ;  /* 0x000000d02600720c */ /* 0x080fe40003f66270 */
[----:B------:R-:W-:Y:S02]  /*13eb0*/  FSEL R143, R143, -INF , P0 ;  /* 0xff8000008f8f7808 */ /* 0x000fe40000000000 */
[----:B------:R-:W-:Y:S02]  /*13ec0*/  ISETP.GE.AND P6, PT, R39, R207, PT ;  /* 0x000000cf2700720c */ /* 0x000fe40003fc6270 */
[----:B------:R-:W-:Y:S02]  /*13ed0*/  FSEL R217, R147, -INF , !P4 ;  /* 0xff80000093d97808 */ /* 0x000fe40006000000 */
[----:B------:R-:W-:Y:S02]  /*13ee0*/  ISETP.GE.AND P0, PT, R37, R208, PT ;  /* 0x000000d02500720c */ /* 0x000fe40003f06270 */
[----:B------:R-:W-:-:S02]  /*13ef0*/  FMNMX3.FTZ R6, R6, R177, R175, !PT ;  /* 0x000000b106067276 */ /* 0x000fc400078100af */
[----:B------:R-:W-:Y:S02]  /*13f00*/  FMNMX3.FTZ R4, R4, R219, R213, !PT ;  /* 0x000000db04047276 */ /* 0x000fe400078100d5 */
        /* <DEDUP_REMOVED lines=31> */
[----:B------:R-:W-:Y:S02]  /*14100*/  FSEL R147, R130, -INF , !P4 ;  /* 0xff80000082937808 */ /* 0x000fe40006000000 */
[----:B------:R-:W-:Y:S02]  /*14110*/  ISETP.GE.AND P1, PT, R24, R208, PT ;  /* 0x000000d01800720c */ /* 0x000fe40003f26270 */
[----:B------:R-:W-:Y:S02]  /*14120*/  FSEL R127, R127, -INF , P0 ;  /* 0xff8000007f7f7808 */ /* 0x000fe40000000000 */
[-C--:B------:R-:W-:Y:S02]  /*14130*/  ISETP.GE.AND P5, PT, R30, R207.reuse, PT ;  /* 0x000000cf1e00720c */ /* 0x080fe40003fa6270 */
[----:B------:R-:W-:-:S02]  /*14140*/  ISETP.GE.AND P4, PT, R28, R207, PT ;  /* 0x000000cf1c00720c */ /* 0x000fc40003f86270 */
[----:B------:R-:W-:Y:S02]  /*14150*/  FSEL R126, R126, -INF , P3 ;  /* 0xff8000007e7e7808 */ /* 0x000fe40001800000 */
[----:B------:R-:W-:Y:S02]  /*14160*/  ISETP.GE.AND P0, PT, R26, R208, PT ;  /* 0x000000d01a00720c */ /* 0x000fe40003f06270 */
[----:B------:R-:W-:Y:S02]  /*14170*/  FMNMX3.FTZ R6, R7, R120, R122, !PT ;  /* 0x0000007807067276 */ /* 0x000fe4000781007a */
[----:B------:R-:W-:Y:S02]  /*14180*/  FSEL R151, R131, -INF , !P6 ;  /* 0xff80000083977808 */ /* 0x000fe40007000000 */
[----:B------:R-:W-:Y:S02]  /*14190*/  FMNMX3.FTZ R4, R4, R155, R157, !PT ;  /* 0x0000009b04047276 */ /* 0x000fe4000781009d */
[----:B------:R-:W-:-:S02]  /*141a0*/  FSEL R66, R66, -INF , P1 ;  /* 0xff80000042427808 */ /* 0x000fc40000800000 */
[-C--:B------:R-:W-:Y:S02]  /*141b0*/  ISETP.GE.AND P3, PT, R24, R207.reuse, PT ;  /* 0x000000cf1800720c */ /* 0x080fe40003f66270 */
[----:B------:R-:W-:Y:S02]  /*141c0*/  ISETP.GE.AND P1, PT, R26, R207, PT ;  /* 0x000000cf1a00720c */ /* 0x000fe40003f26270 */
[----:B------:R-:W-:Y:S02]  /*141d0*/  FSEL R67, R67, -INF , P0 ;  /* 0xff80000043437808 */ /* 0x000fe40000000000 */
[----:B------:R-:W-:Y:S02]  /*141e0*/  FMNMX3.FTZ R6, R6, R125, R124, !PT ;  /* 0x0000007d06067276 */ /* 0x000fe4000781007c */
[----:B------:R-:W-:Y:S02]  /*141f0*/  FSEL R143, R126, -INF , !P5 ;  /* 0xff8000007e8f7808 */ /* 0x000fe40006800000 */
[----:B------:R-:W-:-:S02]  /*14200*/  FSEL R141, R127, -INF , !P4 ;  /* 0xff8000007f8d7808 */ /* 0x000fc40006000000 */
[----:B------:R-:W-:Y:S02]  /*14210*/  FMNMX3.FTZ R4, R4, R147, R151, !PT ;  /* 0x0000009304047276 */ /* 0x000fe40007810097 */
[----:B------:R-:W-:Y:S02]  /*14220*/  FMNMX3.FTZ R6, R6, R129, R128, !PT ;  /* 0x0000008106067276 */ /* 0x000fe40007810080 */
        /* <DEDUP_REMOVED lines=10> */
[----:B-1----:R-:W-:-:S04]  /*142d0*/  FMNMX.FTZ R130, R11, R130, !PT ;  /* 0x000000820b827209 */ /* 0x002fc80007810000 */
[----:B------:R-:W-:Y:S01]  /*142e0*/  FSETP.NEU.FTZ.AND P1, PT, R130, -INF , PT ;  /* 0xff8000008200780b */ /* 0x000fe20003f3d000 */
[----:B--2---:R-:W-:Y:S01]  /*142f0*/  FMUL.FTZ R138, R3, R130 ;  /* 0x00000082038a7220 */ /* 0x004fe20000410000 */
[----:B---3--:R-:W-:-:S04]  /*14300*/  FMNMX.FTZ R126, R7, R126, !PT ;  /* 0x0000007e077e7209 */ /* 0x008fc80007810000 */
[----:B------:R-:W-:Y:S02]  /*14310*/  FSEL R138, R138, RZ, P1 ;  /* 0x000000ff8a8a7208 */ /* 0x000fe40000800000 */
[----:B------:R-:W-:Y:S01]  /*14320*/  FSETP.NEU.FTZ.AND P0, PT, R126, -INF , PT ;  /* 0xff8000007e00780b */ /* 0x000fe20003f1d000 */
[----:B------:R-:W-:Y:S01]  /*14330*/  FMUL.FTZ R134, R3, R126 ;  /* 0x0000007e03867220 */ /* 0x000fe20000410000 */
[----:B------:R-:W-:Y:S02]  /*14340*/  FSEL R11, R130, RZ, P1 ;  /* 0x000000ff820b7208 */ /* 0x000fe40000800000 */
[----:B------:R-:W-:Y:S01]  /*14350*/  FSEL R7, R126, RZ, P0 ;  /* 0x000000ff7e077208 */ /* 0x000fe20000000000 */
[-CC-:B------:R-:W-:Y:S01]  /*14360*/  FFMA.FTZ R135, R29, R3.reuse, -R138.reuse ;  /* 0x000000031d877223 */ /* 0x180fe2000001088a */
[-CC-:B------:R-:W-:Y:S01]  /*14370*/  FFMA.FTZ R136, R31, R3.reuse, -R138.reuse ;  /* 0x000000031f887223 */ /* 0x180fe2000001088a */
[----:B------:R-:W-:Y:S01]  /*14380*/  FFMA.FTZ R131, R21, R3, -R138 ;  /* 0x0000000315837223 */ /* 0x000fe2000001088a */
[----:B------:R-:W-:Y:S01]  /*14390*/  FSEL R134, R134, RZ, P0 ;  /* 0x000000ff86867208 */ /* 0x000fe20000000000 */
[----:B------:R-:W1:Y:S01]  /*143a0*/  LDSM.16.MT88.4 R20, [R180+0x9000] ;  /* 0x00900000b414783b */ /* 0x000e620000004200 */
[----:B------:R-:W-:Y:S01]  /*143b0*/  FADD.FTZ R4, R2, -R11 ;  /* 0x8000000b02047221 */ /* 0x000fe20000010000 */
[----:B------:R-:W-:-:S02]  /*143c0*/  FADD.FTZ R0, R0, -R7 ;  /* 0x8000000700007221 */ /* 0x000fc40000010000 */
[----:B------:R-:W2:Y:S01]  /*143d0*/  LDSM.16.MT88.4 R28, [R182+0xb000] ;  /* 0x00b00000b61c783b */ /* 0x000ea20000004200 */
[-C--:B------:R-:W-:Y:S01]  /*143e0*/  FFMA.FTZ R133, R33, R3.reuse, -R138 ;  /* 0x0000000321857223 */ /* 0x080fe2000001088a */
[-CC-:B------:R-:W-:Y:S01]  /*143f0*/  FFMA.FTZ R132, R25, R3.reuse, -R134.reuse ;  /* 0x0000000319847223 */ /* 0x180fe20000010886 */
[-CC-:B------:R-:W-:Y:S01]  /*14400*/  FFMA.FTZ R127, R9, R3.reuse, -R134.reuse ;  /* 0x00000003097f7223 */ /* 0x180fe20000010886 */
[-CC-:B------:R-:W-:Y:S01]  /*14410*/  FFMA.FTZ R145, R17, R3.reuse, -R134.reuse ;  /* 0x0000000311917223 */ /* 0x180fe20000010886 */
[C---:B------:R-:W-:Y:S01]  /*14420*/  FMUL.FTZ R140, R3.reuse, R4 ;  /* 0x00000004038c7220 */ /* 0x040fe20000410000 */
[----:B------:R-:W-:Y:S01]  /*14430*/  FMUL.FTZ R0, R3, R0 ;  /* 0x0000000003007220 */ /* 0x000fe20000410000 */
[----:B------:R-:W-:Y:S01]  /*14440*/  FFMA.FTZ R8, R5, R3, -R134 ;  /* 0x0000000305087223 */ /* 0x000fe20000010886 */
[----:B------:R-:W-:Y:S04]  /*14450*/  MUFU.EX2 R135, R135 ;  /* 0x0000008700877308 */ /* 0x000fe80000000800 */
[----:B------:R-:W3:Y:S04]  /*14460*/  MUFU.EX2 R133, R133 ;  /* 0x0000008500857308 */ /* 0x000ee80000000800 */
[----:B------:R-:W-:Y:S04]  /*14470*/  MUFU.EX2 R136, R136 ;  /* 0x0000008800887308 */ /* 0x000fe80000000800 */
[----:B------:R-:W4:Y:S04]  /*14480*/  MUFU.EX2 R131, R131 ;  /* 0x0000008300837308 */ /* 0x000f280000000800 */
[----:B------:R-:W-:Y:S04]  /*14490*/  MUFU.EX2 R132, R132 ;  /* 0x0000008400847308 */ /* 0x000fe80000000800 */
[----:B------:R-:W5:Y:S04]  /*144a0*/  MUFU.EX2 R127, R127 ;  /* 0x0000007f007f7308 */ /* 0x000f680000000800 */
[----:B------:R-:W-:Y:S04]  /*144b0*/  MUFU.EX2 R2, R8 ;  /* 0x0000000800027308 */ /* 0x000fe80000000800 */
[----:B------:R-:W1:Y:S04]  /*144c0*/  MUFU.EX2 R145, R145 ;  /* 0x0000009100917308 */ /* 0x000e680000000800 */
[----:B------:R-:W2:Y:S04]  /*144d0*/  MUFU.EX2 R140, R140 ;  /* 0x0000008c008c7308 */ /* 0x000ea80000000800 */
[----:B------:R-:W2:Y:S01]  /*144e0*/  MUFU.EX2 R0, R0 ;  /* 0x0000000000007308 */ /* 0x000ea20000000800 */
[----:B---3--:R-:W-:-:S02]  /*144f0*/  F2FP.F16.F32.PACK_AB R4, R133, R135 ;  /* 0x000000878504723e */ /* 0x008fc400000000ff */
[----:B----4-:R-:W-:Y:S02]  /*14500*/  F2FP.F16.F32.PACK_AB R6, R131, R136 ;  /* 0x000000888306723e */ /* 0x010fe400000000ff */
[----:B-----5:R-:W-:Y:S02]  /*14510*/  F2FP.F16.F32.PACK_AB R5, R127, R132 ;  /* 0x000000847f05723e */ /* 0x020fe400000000ff */
[----:B-1----:R-:W-:Y:S01]  /*14520*/  F2FP.F16.F32.PACK_AB R7, R145, R2 ;  /* 0x000000029107723e */ /* 0x002fe200000000ff */
[-C--:B--2---:R-:W-:Y:S01]  /*14530*/  FMUL.FTZ R32, R88, R140.reuse ;  /* 0x0000008c58207220 */ /* 0x084fe20000410000 */
[-C--:B------:R-:W-:Y:S01]  /*14540*/  FMUL.FTZ R33, R89, R140.reuse ;  /* 0x0000008c59217220 */ /* 0x080fe20000410000 */
[-C--:B------:R-:W-:Y:S01]  /*14550*/  FMUL.FTZ R44, R80, R140.reuse ;  /* 0x0000008c502c7220 */ /* 0x080fe20000410000 */
[----:B------:R-:W-:Y:S01]  /*14560*/  FMUL.FTZ R84, R84, R140 ;  /* 0x0000008c54547220 */ /* 0x000fe20000410000 */
[-C--:B------:R-:W-:Y:S01]  /*14570*/  FMUL.FTZ R34, R90, R0.reuse ;  /* 0x000000005a227220 */ /* 0x080fe20000410000 */
[-C--:B------:R-:W-:Y:S01]  /*14580*/  FMUL.FTZ R35, R91, R0.reuse ;  /* 0x000000005b237220 */ /* 0x080fe20000410000 */
[-C--:B------:R-:W-:Y:S01]  /*14590*/  FMUL.FTZ R46, R82, R0.reuse ;  /* 0x00000000522e7220 */ /* 0x080fe20000410000 */
[----:B------:R-:W-:Y:S01]  /*145a0*/  FMUL.FTZ R47, R83, R0 ;  /* 0x00000000532f7220 */ /* 0x000fe20000410000 */
[----:B------:R-:W-:Y:S01]  /*145b0*/  FMUL.FTZ R85, R85, R140 ;  /* 0x0000008c55557220 */ /* 0x000fe20000410000 */
[-C--:B------:R-:W-:Y:S01]  /*145c0*/  FMUL.FTZ R86, R86, R0.reuse ;  /* 0x0000000056567220 */ /* 0x080fe20000410000 */
[----:B------:R-:W-:Y:S01]  /*145d0*/  FMUL.FTZ R87, R87, R0 ;  /* 0x0000000057577220 */ /* 0x000fe20000410000 */
[-CC-:B------:R-:W-:Y:S01]  /*145e0*/  FFMA.FTZ R83, R55, R3.reuse, -R138.reuse ;  /* 0x0000000337537223 */ /* 0x180fe2000001088a */
[-C--:B------:R-:W-:Y:S01]  /*145f0*/  FFMA.FTZ R80, R53, R3.reuse, -R138 ;  /* 0x0000000335507223 */ /* 0x080fe2000001088a */
[----:B------:R-:W-:-:S02]  /*14600*/  FFMA.FTZ R82, R52, R3, -R134 ;  /* 0x0000000334527223 */ /* 0x000fc40000010886 */
[----:B------:R-:W1:Y:S01]  /*14610*/  LDSM.16.MT88.4 R52, [R182+0xb400] ;  /* 0x00b40000b634783b */ /* 0x000e620000004200 */
[C---:B------:R-:W-:Y:S05]  /*14620*/  HMMA.16816.F32 R32, R4.reuse, R36, R32 ;  /* 0x000000240420723c */ /* 0x040fea0000001820 */
        /* <DEDUP_REMOVED lines=12> */
[C---:B------:R-:W-:Y:S03]  /*146f0*/  HMMA.16816.F32 R36, R4.reuse, R38, R84 ;  /* 0x000000260424723c */ /* 0x040fe60000001854 */
[-C--:B------:R-:W-:Y:S01]  /*14700*/  FMUL.FTZ R45, R81, R140.reuse ;  /* 0x0000008c512d7220 */ /* 0x080fe20000410000 */
        /* <DEDUP_REMOVED lines=13> */
[-C--:B------:R-:W-:Y:S01]  /*147e0*/  FFMA.FTZ R84, R57, R3.reuse, -R138 ;  /* 0x0000000339547223 */ /* 0x080fe2000001088a */
        /* <DEDUP_REMOVED lines=8> */
[----:B------:R-:W2:Y:S01]  /*14870*/  LDSM.16.MT88.4 R56, [R180+0x9400] ;  /* 0x00940000b438783b */ /* 0x000ea20000004200 */
[-C--:B------:R-:W-:Y:S01]  /*14880*/  FMUL.FTZ R68, R68, R140.reuse ;  /* 0x0000008c44447220 */ /* 0x080fe20000410000 */
[----:B------:R-:W-:Y:S01]  /*14890*/  FMUL.FTZ R69, R69, R140 ;  /* 0x0000008c45457220 */ /* 0x000fe20000410000 */
[-C--:B------:R-:W-:Y:S01]  /*148a0*/  FMUL.FTZ R70, R70, R0.reuse ;  /* 0x0000000046467220 */ /* 0x080fe20000410000 */
[----:B------:R-:W-:Y:S01]  /*148b0*/  FMUL.FTZ R71, R71, R0 ;  /* 0x0000000047477220 */ /* 0x000fe20000410000 */
[----:B------:R-:W-:Y:S03]  /*148c0*/  HMMA.16816.F32 R8, R4, R12, R8 ;  /* 0x0000000c0408723c */ /* 0x000fe60000001808 */
[-CC-:B------:R-:W-:Y:S01]  /*148d0*/  FFMA.FTZ R87, R65, R3.reuse, -R134.reuse ;  /* 0x0000000341577223 */ /* 0x180fe20000010886 */
[-CC-:B------:R-:W-:Y:S01]  /*148e0*/  FFMA.FTZ R85, R144, R3.reuse, -R134.reuse ;  /* 0x0000000390557223 */ /* 0x180fe20000010886 */
[----:B------:R-:W-:-:S03]  /*148f0*/  FFMA.FTZ R86, R148, R3, -R134 ;  /* 0x0000000394567223 */ /* 0x000fc60000010886 */
[C---:B------:R-:W-:Y:S01]  /*14900*/  HMMA.16816.F32 R16, R4.reuse, R20, R16 ;  /* 0x000000140410723c */ /* 0x040fe20000001810 */
[----:B------:R-:W-:Y:S01]  /*14910*/  MUFU.EX2 R81, R81 ;  /* 0x0000005100517308 */ /* 0x000fe20000000800 */
[----:B------:R-:W-:Y:S06]  /*14920*/  LDSM.16.MT88.4 R64, [R180+0xb400] ;  /* 0x00b40000b440783b */ /* 0x000fec0000004200 */
[C---:B------:R-:W-:Y:S01]  /*14930*/  HMMA.16816.F32 R24, R4.reuse, R28, R24 ;  /* 0x0000001c0418723c */ /* 0x040fe20000001818 */
[----:B------:R-:W3:Y:S07]  /*14940*/  MUFU.EX2 R84, R84 ;  /* 0x0000005400547308 */ /* 0x000eee0000000800 */
[C---:B------:R-:W-:Y:S01]  /*14950*/  HMMA.16816.F32 R44, R4.reuse, R48, R44 ;  /* 0x00000030042c723c */ /* 0x040fe2000000182c */
[----:B------:R-:W-:Y:S07]  /*14960*/  MUFU.EX2 R83, R83 ;  /* 0x0000005300537308 */ /* 0x000fee0000000800 */
[C---:B------:R-:W-:Y:S01]  /*14970*/  HMMA.16816.F32 R12, R4.reuse, R14, R108 ;  /* 0x0000000e040c723c */ /* 0x040fe2000000186c */
[----:B------:R-:W4:Y:S07]  /*14980*/  MUFU.EX2 R80, R80 ;  /* 0x0000005000507308 */ /* 0x000f2e0000000800 */
[C---:B------:R-:W-:Y:S01]  /*14990*/  HMMA.16816.F32 R72, R4.reuse, R40, R72 ;  /* 0x000000280448723c */ /* 0x040fe20000001848 */
[----:B------:R-:W-:Y:S04]  /*149a0*/  MUFU.EX2 R82, R82 ;  /* 0x0000005200527308 */ /* 0x000fe80000000800 */
[----:B------:R-:W5:Y:S04]  /*149b0*/  MUFU.EX2 R87, R87 ;  /* 0x0000005700577308 */ /* 0x000f680000000800 */
[----:B------:R-:W-:Y:S01]  /*149c0*/  MUFU.EX2 R85, R85 ;  /* 0x0000005500557308 */ /* 0x000fe20000000800 */
[C---:B------:R-:W-:Y:S03]  /*149d0*/  HMMA.16816.F32 R20, R4.reuse, R22, R100 ;  /* 0x000000160414723c */ /* 0x040fe60000001864 */
[----:B------:R-:W1:Y:S05]  /*149e0*/  MUFU.EX2 R86, R86 ;  /* 0x0000005600567308 */ /* 0x000e6a0000000800 */
[C---:B------:R-:W-:Y:S08]  /*149f0*/  HMMA.16816.F32 R28, R4.reuse, R30, R92 ;  /* 0x0000001e041c723c */ /* 0x040ff0000000185c */
[C---:B------:R-:W-:Y:S03]  /*14a00*/  HMMA.16816.F32 R48, R4.reuse, R50, R76 ;  /* 0x000000320430723c */ /* 0x040fe6000000184c */
[-CC-:B------:R-:W-:Y:S01]  /*14a10*/  FFMA.FTZ R89, R241, R3.reuse, -R138.reuse ;  /* 0x00000003f1597223 */ /* 0x180fe2000001088a */
[-CC-:B------:R-:W-:Y:S01]  /*14a20*/  FFMA.FTZ R90, R243, R3.reuse, -R138.reuse ;  /* 0x00000003f35a7223 */ /* 0x180fe2000001088a */
[-CC-:B------:R-:W-:Y:S01]  /*14a30*/  FFMA.FTZ R91, R239, R3.reuse, -R138.reuse ;  /* 0x00000003ef5b7223 */ /* 0x180fe2000001088a */
[-C--:B------:R-:W-:Y:S01]  /*14a40*/  FFMA.FTZ R88, R237, R3.reuse, -R138 ;  /* 0x00000003ed587223 */ /* 0x080fe2000001088a */
[-CC-:B------:R-:W-:Y:S01]  /*14a50*/  FFMA.FTZ R92, R251, R3.reuse, -R134.reuse ;  /* 0x00000003fb5c7223 */ /* 0x180fe20000010886 */
[-C--:B------:R-:W-:Y:S01]  /*14a60*/  FFMA.FTZ R95, R249, R3.reuse, -R134 ;  /* 0x00000003f95f7223 */ /* 0x080fe20000010886 */
[----:B------:R-:W-:Y:S01]  /*14a70*/  FFMA.FTZ R97, R223, R3, -R138 ;  /* 0x00000003df617223 */ /* 0x000fe2000001088a */
[----:B------:R-:W-:Y:S01]  /*14a80*/  HMMA.16816.F32 R4, R4, R42, R68 ;  /* 0x0000002a0404723c */ /* 0x000fe20000001844 */
[----:B------:R-:W2:Y:S02]  /*14a90*/  LDSM.16.MT88.4 R40, [R182+0xd400] ;  /* 0x00d40000b628783b */ /* 0x000ea40000004200 */
[----:B---3--:R-:W-:-:S02]  /*14aa0*/  F2FP.F16.F32.PACK_AB R68, R84, R81 ;  /* 0x000000515444723e */ /* 0x008fc400000000ff */
[----:B----4-:R-:W-:Y:S01]  /*14ab0*/  F2FP.F16.F32.PACK_AB R70, R80, R83 ;  /* 0x000000535046723e */ /* 0x010fe200000000ff */
[-CC-:B------:R-:W-:Y:S01]  /*14ac0*/  FFMA.FTZ R93, R247, R3.reuse, -R134.reuse ;  /* 0x00000003f75d7223 */ /* 0x180fe20000010886 */
[----:B-----5:R-:W-:Y:S01]  /*14ad0*/  F2FP.F16.F32.PACK_AB R69, R87, R82 ;  /* 0x000000525745723e */ /* 0x020fe200000000ff */
[----:B------:R-:W-:Y:S01]  /*14ae0*/  FFMA.FTZ R94, R245, R3, -R134 ;  /* 0x00000003f55e7223 */ /* 0x000fe20000010886 */
[----:B-1----:R-:W-:Y:S01]  /*14af0*/  F2FP.F16.F32.PACK_AB R71, R86, R85 ;  /* 0x000000555647723e */ /* 0x002fe200000000ff */
[----:B------:R-:W-:Y:S01]  /*14b00*/  LDSM.16.MT88.4 R76, [R180+0xb800] ;  /* 0x00b80000b44c783b */ /* 0x000fe20000004200 */
[-CC-:B------:R-:W-:Y:S01]  /*14b10*/  FFMA.FTZ R142, R221, R3.reuse, -R138.reuse ;  /* 0x00000003dd8e7223 */ /* 0x180fe2000001088a */
[-CC-:B------:R-:W-:Y:S01]  /*14b20*/  FFMA.FTZ R99, R227, R3.reuse, -R138.reuse ;  /* 0x00000003e3637223 */ /* 0x180fe2000001088a */
[-C--:B------:R-:W-:Y:S01]  /*14b30*/  FFMA.FTZ R96, R225, R3.reuse, -R138 ;  /* 0x00000003e1607223 */ /* 0x080fe2000001088a */
[-CC-:B------:R-:W-:Y:S01]  /*14b40*/  FFMA.FTZ R144, R233, R3.reuse, -R134.reuse ;  /* 0x00000003e9907223 */ /* 0x180fe20000010886 */
[-C--:B------:R-:W-:Y:S01]  /*14b50*/  FFMA.FTZ R98, R229, R3.reuse, -R134 ;  /* 0x00000003e5627223 */ /* 0x080fe20000010886 */
[C---:B------:R-:W-:Y:S05]  /*14b60*/  HMMA.16816.F32 R24, R68.reuse, R52, R24 ;  /* 0x000000344418723c */ /* 0x040fea0000001818 */
[-CC-:B------:R-:W-:Y:S01]  /*14b70*/  FFMA.FTZ R146, R191, R3.reuse, -R138.reuse ;  /* 0x00000003bf927223 */ /* 0x180fe2000001088a */
[-CC-:B------:R-:W-:Y:S01]  /*14b80*/  FFMA.FTZ R148, R177, R3.reuse, -R138.reuse ;  /* 0x00000003b1947223 */ /* 0x180fe2000001088a */
[-CC-:B------:R-:W-:Y:S01]  /*14b90*/  FFMA.FTZ R179, R179, R3.reuse, -R138.reuse ;  /* 0x00000003b3b37223 */ /* 0x180fe2000001088a */
[-C--:B------:R-:W-:Y:S01]  /*14ba0*/  FFMA.FTZ R175, R175, R3.reuse, -R138 ;  /* 0x00000003afaf7223 */ /* 0x080fe2000001088a */
[-CC-:B------:R-:W-:Y:S01]  /*14bb0*/  FFMA.FTZ R150, R213, R3.reuse, -R134.reuse ;  /* 0x00000003d5967223 */ /* 0x180fe20000010886 */
[-C--:B------:R-:W-:Y:S01]  /*14bc0*/  FFMA.FTZ R152, R211, R3.reuse, -R134 ;  /* 0x00000003d3987223 */ /* 0x080fe20000010886 */
[-CC-:B------:R-:W-:Y:S01]  /*14bd0*/  FFMA.FTZ R154, R165, R3.reuse, -R138.reuse ;  /* 0x00000003a59a7223 */ /* 0x180fe2000001088a */
[C---:B------:R-:W-:Y:S01]  /*14be0*/  HMMA.16816.F32 R28, R68.reuse, R54, R28 ;  /* 0x00000036441c723c */ /* 0x040fe2000000181c */
[----:B------:R-:W1:Y:S02]  /*14bf0*/  LDSM.16.MT88.4 R52, [R180+0xd400] ;  /* 0x00d40000b434783b */ /* 0x000e640000004200 */
[-C--:B------:R-:W-:Y:S01]  /*14c00*/  FFMA.FTZ R156, R161, R3.reuse, -R138 ;  /* 0x00000003a19c7223 */ /* 0x080fe2000001088a */
[-CC-:B------:R-:W-:Y:S01]  /*14c10*/  FFMA.FTZ R158, R171, R3.reuse, -R134.reuse ;  /* 0x00000003ab9e7223 */ /* 0x180fe20000010886 */
[-CC-:B------:R-:W-:Y:S01]  /*14c20*/  FFMA.FTZ R159, R159, R3.reuse, -R134.reuse ;  /* 0x000000039f9f7223 */ /* 0x180fe20000010886 */
[-C--:B------:R-:W-:Y:S01]  /*14c30*/  FFMA.FTZ R160, R169, R3.reuse, -R134 ;  /* 0x00000003a9a07223 */ /* 0x080fe20000010886 */
[-CC-:B------:R-:W-:Y:S01]  /*14c40*/  FFMA.FTZ R167, R167, R3.reuse, -R138.reuse ;  /* 0x00000003a7a77223 */ /* 0x180fe2000001088a */
[-CC-:B------:R-:W-:Y:S01]  /*14c50*/  FFMA.FTZ R162, R153, R3.reuse, -R138.reuse ;  /* 0x0000000399a27223 */ /* 0x180fe2000001088a */
[C---:B--2---:R-:W-:Y:S03]  /*14c60*/  HMMA.16816.F32 R16, R68.reuse, R56, R16 ;  /* 0x000000384410723c */ /* 0x044fe60000001810 */
[-C--:B------:R-:W-:Y:S01]  /*14c70*/  FFMA.FTZ R149, R149, R3.reuse, -R138 ;  /* 0x0000000395957223 */ /* 0x080fe2000001088a */
[-CC-:B------:R-:W-:Y:S01]  /*14c80*/  FFMA.FTZ R164, R151, R3.reuse, -R134.reuse ;  /* 0x0000000397a47223 */ /* 0x180fe20000010886 */
[----:B------:R-:W-:Y:S01]  /*14c90*/  FFMA.FTZ R157, R157, R3, -R134 ;  /* 0x000000039d9d7223 */ /* 0x000fe20000010886 */
[----:B------:R-:W-:Y:S01]  /*14ca0*/  FFMA.FTZ R140, R216, R140, R135 ;  /* 0x0000008cd88c7223 */ /* 0x000fe20000010087 */
[----:B------:R-:W-:Y:S01]  /*14cb0*/  FFMA.FTZ R132, R215, R0, R132 ;  /* 0x00000000d7847223 */ /* 0x000fe20000010084 */
[----:B------:R-:W-:Y:S01]  /*14cc0*/  LDSM.16.MT88.4 R108, [R182+0xac00] ;  /* 0x00ac0000b66c783b */ /* 0x000fe20000004200 */
[C---:B------:R-:W-:Y:S03]  /*14cd0*/  HMMA.16816.F32 R20, R68.reuse, R58, R20 ;  /* 0x0000003a4414723c */ /* 0x040fe60000001814 */
[----:B------:R-:W2:Y:S05]  /*14ce0*/  LDSM.16.MT88.4 R56, [R182+0xb800] ;  /* 0x00b80000b638783b */ /* 0x000eaa0000004200 */
[C---:B------:R-:W-:Y:S08]  /*14cf0*/  HMMA.16816.F32 R44, R68.reuse, R40, R44 ;  /* 0x00000028442c723c */ /* 0x040ff0000000182c */
[C---:B------:R-:W-:Y:S01]  /*14d00*/  HMMA.16816.F32 R48, R68.reuse, R42, R48 ;  /* 0x0000002a4430723c */ /* 0x040fe20000001830 */
[----:B------:R-:W3:Y:S01]  /*14d10*/  LDSM.16.MT88.4 R40, [R182+0xd800] ;  /* 0x00d80000b628783b */ /* 0x000ee20000004200 */
[----:B------:R-:W-:Y:S04]  /*14d20*/  MUFU.EX2 R89, R89 ;  /* 0x0000005900597308 */ /* 0x000fe80000000800 */
[----:B------:R-:W4:Y:S04]  /*14d30*/  MUFU.EX2 R90, R90 ;  /* 0x0000005a005a7308 */ /* 0x000f280000000800 */
[----:B------:R-:W-:Y:S04]  /*14d40*/  MUFU.EX2 R91, R91 ;  /* 0x0000005b005b7308 */ /* 0x000fe80000000800 */
[----:B------:R-:W-:Y:S04]  /*14d50*/  MUFU.EX2 R88, R88 ;  /* 0x0000005800587308 */ /* 0x000fe80000000800 */
[----:B------:R-:W-:Y:S04]  /*14d60*/  MUFU.EX2 R92, R92 ;  /* 0x0000005c005c7308 */ /* 0x000fe80000000800 */
[----:B------:R-:W5:Y:S04]  /*14d70*/  MUFU.EX2 R95, R95 ;  /* 0x0000005f005f7308 */ /* 0x000f680000000800 */
[----:B------:R-:W-:Y:S04]  /*14d80*/  MUFU.EX2 R93, R93 ;  /* 0x0000005d005d7308 */ /* 0x000fe80000000800 */
[----:B------:R-:W2:Y:S01]  /*14d90*/  MUFU.EX2 R94, R94 ;  /* 0x0000005e005e7308 */ /* 0x000ea20000000800 */
[C---:B------:R-:W-:Y:S08]  /*14da0*/  HMMA.16816.F32 R8, R68.reuse, R60, R8 ;  /* 0x0000003c4408723c */ /* 0x040ff00000001808 */
[C---:B------:R-:W-:Y:S01]  /*14db0*/  HMMA.16816.F32 R12, R68.reuse, R62, R12 ;  /* 0x0000003e440c723c */ /* 0x040fe2000000180c */
[----:B------:R-:W-:Y:S07]  /*14dc0*/  LDSM.16.MT88.4 R60, [R180+0x9800] ;  /* 0x00980000b43c783b */ /* 0x000fee0000004200 */
[C---:B------:R-:W-:Y:S08]  /*14dd0*/  HMMA.16816.F32 R32, R68.reuse, R64, R32 ;  /* 0x000000404420723c */ /* 0x040ff00000001820 */
[C---:B------:R-:W-:Y:S01]  /*14de0*/  HMMA.16816.F32 R36, R68.reuse, R66, R36 ;  /* 0x000000424424723c */ /* 0x040fe20000001824 */
[----:B------:R-:W3:Y:S07]  /*14df0*/  LDSM.16.MT88.4 R64, [R182+0x9800] ;  /* 0x00980000b640783b */ /* 0x000eee0000004200 */
[----:B-1----:R-:W-:Y:S03]  /*14e00*/  HMMA.16816.F32 R72, R68, R52, R72 ;  /* 0x000000344448723c */ /* 0x002fe60000001848 */
[----:B----4-:R-:W-:-:S02]  /*14e10*/  F2FP.F16.F32.PACK_AB R52, R90, R89 ;  /* 0x000000595a34723e */ /* 0x010fc400000000ff */
[----:B-----5:R-:W-:-:S03]  /*14e20*/  F2FP.F16.F32.PACK_AB R53, R95, R92 ;  /* 0x0000005c5f35723e */ /* 0x020fc600000000ff */
[----:B------:R-:W-:Y:S03]  /*14e30*/  HMMA.16816.F32 R4, R68, R54, R4 ;  /* 0x000000364404723c */ /* 0x000fe60000001804 */
[----:B------:R-:W-:Y:S01]  /*14e40*/  F2FP.F16.F32.PACK_AB R54, R88, R91 ;  /* 0x0000005b5836723e */ /* 0x000fe200000000ff */
[--C-:B------:R-:W-:Y:S01]  /*14e50*/  FFMA.FTZ R223, R235, R3, -R134.reuse ;  /* 0x00000003ebdf7223 */ /* 0x100fe20000010886 */
[----:B--2---:R-:W-:Y:S01]  /*14e60*/  F2FP.F16.F32.PACK_AB R55, R94, R93 ;  /* 0x0000005d5e37723e */ /* 0x004fe200000000ff */
[----:B------:R-:W-:Y:S01]  /*14e70*/  FFMA.FTZ R221, R231, R3, -R134 ;  /* 0x00000003e7dd7223 */ /* 0x000fe20000010886 */
[----:B------:R-:W-:Y:S01]  /*14e80*/  MUFU.EX2 R99, R99 ;  /* 0x0000006300637308 */ /* 0x000fe20000000800 */
[----:B------:R-:W-:Y:S04]  /*14e90*/  LDSM.16.MT88.4 R68, [R182+0x9c00] ;  /* 0x009c0000b644783b */ /* 0x000fe80000004200 */
[C---:B------:R-:W-:Y:S08]  /*14ea0*/  HMMA.16816.F32 R24, R52.reuse, R56, R24 ;  /* 0x000000383418723c */ /* 0x040ff00000001818 */
[C---:B------:R-:W-:Y:S01]  /*14eb0*/  HMMA.16816.F32 R28, R52.reuse, R58, R28 ;  /* 0x0000003a341c723c */ /* 0x040fe2000000181c */
[----:B------:R-:W1:Y:S07]  /*14ec0*/  LDSM.16.MT88.4 R56, [R180+0xd800] ;  /* 0x00d80000b438783b */ /* 0x000e6e0000004200 */
[C---:B---3--:R-:W-:Y:S08]  /*14ed0*/  HMMA.16816.F32 R44, R52.reuse, R40, R44 ;  /* 0x00000028342c723c */ /* 0x048ff0000000182c */
[C---:B------:R-:W-:Y:S01]  /*14ee0*/  HMMA.16816.F32 R48, R52.reuse, R42, R48 ;  /* 0x0000002a3430723c */ /* 0x040fe20000001830 */
[----:B------:R-:W2:Y:S01]  /*14ef0*/  LDSM.16.MT88.4 R40, [R182+0xdc00] ;  /* 0x00dc0000b628783b */ /* 0x000ea20000004200 */
[----:B------:R-:W3:Y:S04]  /*14f00*/  MUFU.EX2 R96, R96 ;  /* 0x0000006000607308 */ /* 0x000ee80000000800 */
[----:B------:R-:W-:Y:S02]  /*14f10*/  MUFU.EX2 R97, R97 ;  /* 0x0000006100617308 */ /* 0x000fe40000000800 */
[C---:B------:R-:W-:Y:S02]  /*14f20*/  HMMA.16816.F32 R8, R52.reuse, R64, R8 ;  /* 0x000000403408723c */ /* 0x040fe40000001808 */
[----:B------:R-:W4:Y:S04]  /*14f30*/  MUFU.EX2 R142, R142 ;  /* 0x0000008e008e7308 */ /* 0x000f280000000800 */
[----:B------:R-:W-:Y:S02]  /*14f40*/  MUFU.EX2 R223, R223 ;  /* 0x000000df00df7308 */ /* 0x000fe40000000800 */
[C---:B------:R-:W-:Y:S01]  /*14f50*/  HMMA.16816.F32 R12, R52.reuse, R66, R12 ;  /* 0x00000042340c723c */ /* 0x040fe2000000180c */
[----:B------:R-:W5:Y:S01]  /*14f60*/  LDSM.16.MT88.4 R64, [R180+0x9c00] ;  /* 0x009c0000b440783b */ /* 0x000f620000004200 */
[----:B------:R-:W4:Y:S04]  /*14f70*/  MUFU.EX2 R144, R144 ;  /* 0x0000009000907308 */ /* 0x000f280000000800 */
[----:B------:R-:W-:Y:S02]  /*14f80*/  MUFU.EX2 R98, R98 ;  /* 0x0000006200627308 */ /* 0x000fe40000000800 */
[C---:B------:R-:W-:Y:S02]  /*14f90*/  HMMA.16816.F32 R16, R52.reuse, R60, R16 ;  /* 0x0000003c3410723c */ /* 0x040fe40000001810 */
[----:B------:R-:W2:Y:S06]  /*14fa0*/  MUFU.EX2 R221, R221 ;  /* 0x000000dd00dd7308 */ /* 0x000eac0000000800 */
[C---:B------:R-:W-:Y:S01]  /*14fb0*/  HMMA.16816.F32 R20, R52.reuse, R62, R20 ;  /* 0x0000003e3414723c */ /* 0x040fe20000001814 */
[----:B------:R-:W5:Y:S07]  /*14fc0*/  LDSM.16.MT88.4 R60, [R182+0xbc00] ;  /* 0x00bc0000b63c783b */ /* 0x000f6e0000004200 */
[C---:B------:R-:W-:Y:S08]  /*14fd0*/  HMMA.16816.F32 R32, R52.reuse, R76, R32 ;  /* 0x0000004c3420723c */ /* 0x040ff00000001820 */
[C---:B------:R-:W-:Y:S01]  /*14fe0*/  HMMA.16816.F32 R36, R52.reuse, R78, R36 ;  /* 0x0000004e3424723c */ /* 0x040fe20000001824 */
[----:B------:R-:W5:Y:S07]  /*14ff0*/  LDSM.16.MT88.4 R76, [R180+0xbc00] ;  /* 0x00bc0000b44c783b */ /* 0x000f6e0000004200 */
[C---:B-1----:R-:W-:Y:S08]  /*15000*/  HMMA.16816.F32 R72, R52.reuse, R56, R72 ;  /* 0x000000383448723c */ /* 0x042ff00000001848 */
[----:B------:R-:W-:Y:S03]  /*15010*/  HMMA.16816.F32 R4, R52, R58, R4 ;  /* 0x0000003a3404723c */ /* 0x000fe60000001804 */
[----:B---3--:R-:W-:Y:S01]  /*15020*/  F2FP.F16.F32.PACK_AB R52, R96, R99 ;  /* 0x000000636034723e */ /* 0x008fe200000000ff */
[----:B------:R-:W1:Y:S01]  /*15030*/  LDSM.16.MT88.4 R56, [R180+0xdc00] ;  /* 0x00dc0000b438783b */ /* 0x000e620000004200 */
[----:B----4-:R-:W-:-:S02]  /*15040*/  F2FP.F16.F32.PACK_AB R54, R142, R97 ;  /* 0x000000618e36723e */ /* 0x010fc400000000ff */
[----:B------:R-:W-:Y:S02]  /*15050*/  F2FP.F16.F32.PACK_AB R53, R144, R223 ;  /* 0x000000df9035723e */ /* 0x000fe400000000ff */
[----:B--2---:R-:W-:-:S07]  /*15060*/  F2FP.F16.F32.PACK_AB R55, R221, R98 ;  /* 0x00000062dd37723e */ /* 0x004fce00000000ff */
[C---:B------:R-:W-:Y:S08]  /*15070*/  HMMA.16816.F32 R44, R52.reuse, R40, R44 ;  /* 0x00000028342c723c */ /* 0x040ff0000000182c */
[C---:B------:R-:W-:Y:S01]  /*15080*/  HMMA.16816.F32 R48, R52.reuse, R42, R48 ;  /* 0x0000002a3430723c */ /* 0x040fe20000001830 */
[----:B------:R-:W2:Y:S02]  /*15090*/  LDSM.16.MT88.4 R40, [R182+0xe000] ;  /* 0x00e00000b628783b */ /* 0x000ea40000004200 */
[-CC-:B------:R-:W-:Y:S01]  /*150a0*/  FFMA.FTZ R191, R219, R3.reuse, -R134.reuse ;  /* 0x00000003dbbf7223 */ /* 0x180fe20000010886 */
[----:B------:R-:W-:Y:S01]  /*150b0*/  FFMA.FTZ R177, R217, R3, -R134 ;  /* 0x00000003d9b17223 */ /* 0x000fe20000010886 */
[----:B------:R-:W-:Y:S03]  /*150c0*/  MUFU.EX2 R179, R179 ;  /* 0x000000b300b37308 */ /* 0x000fe60000000800 */
[C---:B-----5:R-:W-:Y:S01]  /*150d0*/  HMMA.16816.F32 R16, R52.reuse, R64, R16 ;  /* 0x000000403410723c */ /* 0x060fe20000001810 */
[----:B------:R-:W3:Y:S04]  /*150e0*/  MUFU.EX2 R146, R146 ;  /* 0x0000009200927308 */ /* 0x000ee80000000800 */
[----:B------:R-:W-:Y:S03]  /*150f0*/  MUFU.EX2 R148, R148 ;  /* 0x0000009400947308 */ /* 0x000fe60000000800 */
[C---:B------:R-:W-:Y:S01]  /*15100*/  HMMA.16816.F32 R20, R52.reuse, R66, R20 ;  /* 0x000000423414723c */ /* 0x040fe20000001814 */
[----:B------:R-:W4:Y:S01]  /*15110*/  MUFU.EX2 R175, R175 ;  /* 0x000000af00af7308 */ /* 0x000f220000000800 */
[----:B------:R-:W5:Y:S03]  /*15120*/  LDSM.16.MT88.4 R64, [R180+0xa000] ;  /* 0x00a00000b440783b */ /* 0x000f660000004200 */
[----:B------:R-:W-:Y:S03]  /*15130*/  MUFU.EX2 R191, R191 ;  /* 0x000000bf00bf7308 */ /* 0x000fe60000000800 */
[C---:B------:R-:W-:Y:S01]  /*15140*/  HMMA.16816.F32 R24, R52.reuse, R60, R24 ;  /* 0x0000003c3418723c */ /* 0x040fe20000001818 */
[----:B------:R-:W2:Y:S04]  /*15150*/  MUFU.EX2 R150, R150 ;  /* 0x0000009600967308 */ /* 0x000ea80000000800 */
[----:B------:R-:W-:Y:S03]  /*15160*/  MUFU.EX2 R152, R152 ;  /* 0x0000009800987308 */ /* 0x000fe60000000800 */
[C---:B------:R-:W-:Y:S01]  /*15170*/  HMMA.16816.F32 R28, R52.reuse, R62, R28 ;  /* 0x0000003e341c723c */ /* 0x040fe2000000181c */
[----:B------:R-:W2:Y:S01]  /*15180*/  MUFU.EX2 R177, R177 ;  /* 0x000000b100b17308 */ /* 0x000ea20000000800 */
[----:B------:R-:W5:Y:S06]  /*15190*/  LDSM.16.MT88.4 R60, [R182+0xc000] ;  /* 0x00c00000b63c783b */ /* 0x000f6c0000004200 */
        /* <DEDUP_REMOVED lines=11> */
[----:B--2---:R-:W-:Y:S02]  /*15250*/  F2FP.F16.F32.PACK_AB R53, R150, R191 ;  /* 0x000000bf9635723e */ /* 0x004fe400000000ff */
[----:B------:R-:W-:-:S07]  /*15260*/  F2FP.F16.F32.PACK_AB R55, R177, R152 ;  /* 0x00000098b137723e */ /* 0x000fce00000000ff */
[C---:B------:R-:W-:Y:S08]  /*15270*/  HMMA.16816.F32 R44, R52.reuse, R40, R44 ;  /* 0x00000028342c723c */ /* 0x040ff0000000182c */
[C---:B------:R-:W-:Y:S01]  /*15280*/  HMMA.16816.F32 R48, R52.reuse, R42, R48 ;  /* 0x0000002a3430723c */ /* 0x040fe20000001830 */
[----:B------:R-:W2:Y:S02]  /*15290*/  LDSM.16.MT88.4 R40, [R182+0xe400] ;  /* 0x00e40000b628783b */ /* 0x000ea40000004200 */
[-C--:B------:R-:W-:Y:S01]  /*152a0*/  FFMA.FTZ R165, R173, R3.reuse, -R134 ;  /* 0x00000003ada57223 */ /* 0x080fe20000010886 */
        /* <DEDUP_REMOVED lines=31> */
[-CC-:B------:R-:W-:Y:S01]  /*154a0*/  FFMA.FTZ R153, R120, R3.reuse, -R138.reuse ;  /* 0x0000000378997223 */ /* 0x180fe2000001088a */
[-C--:B------:R-:W-:Y:S01]  /*154b0*/  FFMA.FTZ R120, R122, R3.reuse, -R138 ;  /* 0x000000037a787223 */ /* 0x080fe2000001088a */
[-CC-:B------:R-:W-:Y:S01]  /*154c0*/  FFMA.FTZ R122, R155, R3.reuse, -R134.reuse ;  /* 0x000000039b7a7223 */ /* 0x180fe20000010886 */
[----:B------:R-:W-:Y:S01]  /*154d0*/  FFMA.FTZ R100, R147, R3, -R134 ;  /* 0x0000000393647223 */ /* 0x000fe20000010886 */
[----:B------:R-:W-:Y:S01]  /*154e0*/  MUFU.EX2 R149, R149 ;  /* 0x0000009500957308 */ /* 0x000fe20000000800 */
[C---:B-----5:R-:W-:Y:S03]  /*154f0*/  HMMA.16816.F32 R16, R52.reuse, R64, R16 ;  /* 0x000000403410723c */ /* 0x060fe60000001810 */
[----:B------:R-:W3:Y:S04]  /*15500*/  MUFU.EX2 R162, R162 ;  /* 0x000000a200a27308 */ /* 0x000ee80000000800 */
[----:B------:R-:W-:Y:S01]  /*15510*/  MUFU.EX2 R153, R153 ;  /* 0x0000009900997308 */ /* 0x000fe20000000800 */
[C---:B------:R-:W-:Y:S01]  /*15520*/  HMMA.16816.F32 R20, R52.reuse, R66, R20 ;  /* 0x000000423414723c */ /* 0x040fe20000001814 */
[----:B------:R-:W-:Y:S02]  /*15530*/  LDSM.16.MT88.4 R64, [R182+0xc800] ;  /* 0x00c80000b640783b */ /* 0x000fe40000004200 */
[----:B------:R-:W4:Y:S04]  /*15540*/  MUFU.EX2 R120, R120 ;  /* 0x0000007800787308 */ /* 0x000f280000000800 */
[----:B------:R-:W-:Y:S01]  /*15550*/  MUFU.EX2 R122, R122 ;  /* 0x0000007a007a7308 */ /* 0x000fe20000000800 */
[C---:B------:R-:W-:Y:S03]  /*15560*/  HMMA.16816.F32 R24, R52.reuse, R60, R24 ;  /* 0x0000003c3418723c */ /* 0x040fe60000001818 */
[----:B------:R-:W5:Y:S04]  /*15570*/  MUFU.EX2 R147, R157 ;  /* 0x0000009d00937308 */ /* 0x000f680000000800 */
[----:B------:R-:W-:Y:S01]  /*15580*/  MUFU.EX2 R151, R100 ;  /* 0x0000006400977308 */ /* 0x000fe20000000800 */
[----:B------:R-:W-:Y:S01]  /*15590*/  HMMA.16816.F32 R28, R52, R62, R28 ;  /* 0x0000003e341c723c */ /* 0x000fe2000000181c */
[----:B------:R-:W2:Y:S02]  /*155a0*/  LDSM.16.MT88.4 R60, [R182+0xa800] ;  /* 0x00a80000b63c783b */ /* 0x000ea40000004200 */
[----:B------:R-:W5:Y:S01]  /*155b0*/  MUFU.EX2 R164, R164 ;  /* 0x000000a400a47308 */ /* 0x000f620000000800 */
[----:B------:R-:W-:-:S04]  /*155c0*/  FADD.FTZ R133, R133, R140 ;  /* 0x0000008c85857221 */ /* 0x000fc80000010000 */
[C---:B------:R-:W-:Y:S03]  /*155d0*/  HMMA.16816.F32 R8, R52.reuse, R68, R8 ;  /* 0x000000443408723c */ /* 0x040fe60000001808 */
[----:B------:R-:W-:Y:S01]  /*155e0*/  FADD.FTZ R127, R127, R132 ;  /* 0x000000847f7f7221 */ /* 0x000fe20000010000 */
[-CC-:B------:R-:W-:Y:S01]  /*155f0*/  FFMA.FTZ R215, R137, R3.reuse, -R134.reuse ;  /* 0x0000000389d77223 */ /* 0x180fe20000010886 */
[-CC-:B------:R-:W-:Y:S01]  /*15600*/  FFMA.FTZ R143, R143, R3.reuse, -R134.reuse ;  /* 0x000000038f8f7223 */ /* 0x180fe20000010886 */
[----:B------:R-:W-:Y:S02]  /*15610*/  FFMA.FTZ R141, R141, R3, -R134 ;  /* 0x000000038d8d7223 */ /* 0x000fe40000010886 */
[C---:B------:R-:W-:Y:S01]  /*15620*/  HMMA.16816.F32 R12, R52.reuse, R70, R12 ;  /* 0x00000046340c723c */ /* 0x040fe2000000180c */
[----:B------:R-:W2:Y:S07]  /*15630*/  LDSM.16.MT88.4 R68, [R180+0xa800] ;  /* 0x00a80000b444783b */ /* 0x000eae0000004200 */
[C---:B------:R-:W-:Y:S08]  /*15640*/  HMMA.16816.F32 R32, R52.reuse, R76, R32 ;  /* 0x0000004c3420723c */ /* 0x040ff00000001820 */
[C---:B------:R-:W-:Y:S08]  /*15650*/  HMMA.16816.F32 R36, R52.reuse, R78, R36 ;  /* 0x0000004e3424723c */ /* 0x040ff00000001824 */
[C---:B-1----:R-:W-:Y:S08]  /*15660*/  HMMA.16816.F32 R72, R52.reuse, R56, R72 ;  /* 0x000000383448723c */ /* 0x042ff00000001848 */
[----:B------:R-:W-:Y:S03]  /*15670*/  HMMA.16816.F32 R4, R52, R58, R4 ;  /* 0x0000003a3404723c */ /* 0x000fe60000001804 */
[----:B---3--:R-:W-:Y:S01]  /*15680*/  F2FP.F16.F32.PACK_AB R52, R162, R149 ;  /* 0x00000095a234723e */ /* 0x008fe200000000ff */
[----:B------:R-:W-:Y:S01]  /*15690*/  FADD.FTZ R2, R2, R127 ;  /* 0x0000007f02027221 */ /* 0x000fe20000010000 */
[----:B----4-:R-:W-:Y:S01]  /*156a0*/  F2FP.F16.F32.PACK_AB R54, R120, R153 ;  /* 0x000000997836723e */ /* 0x010fe200000000ff */
[----:B------:R-:W-:Y:S01]  /*156b0*/  MUFU.EX2 R0, R143 ;  /* 0x0000008f00007308 */ /* 0x000fe20000000800 */
[----:B-----5:R-:W-:Y:S01]  /*156c0*/  F2FP.F16.F32.PACK_AB R53, R147, R122 ;  /* 0x0000007a9335723e */ /* 0x020fe200000000ff */
[----:B------:R-:W1:Y:S01]  /*156d0*/  LDSM.16.MT88.4 R76, [R180+0xc800] ;  /* 0x00c80000b44c783b */ /* 0x000e620000004200 */
[----:B------:R-:W-:Y:S01]  /*156e0*/  F2FP.F16.F32.PACK_AB R55, R164, R151 ;  /* 0x00000097a437723e */ /* 0x000fe200000000ff */
[----:B------:R-:W-:Y:S01]  /*156f0*/  FADD.FTZ R145, R145, R2 ;  /* 0x0000000291917221 */ /* 0x000fe20000010000 */
[----:B------:R-:W-:Y:S01]  /*15700*/  MUFU.EX2 R215, R215 ;  /* 0x000000d700d77308 */ /* 0x000fe20000000800 */
[----:B------:R-:W3:Y:S04]  /*15710*/  LDSM.16.MT88.4 R56, [R180+0xe800] ;  /* 0x00e80000b438783b */ /* 0x000ee80000004200 */
[----:B--2---:R-:W-:Y:S03]  /*15720*/  HMMA.16816.F32 R44, R52, R40, R44 ;  /* 0x00000028342c723c */ /* 0x004fe6000000182c */
[----:B------:R-:W-:Y:S01]  /*15730*/  FADD.FTZ R40, R136, R133 ;  /* 0x0000008588287221 */ /* 0x000fe20000010000 */
[----:B------:R-:W2:Y:S03]  /*15740*/  LDSM.16.MT88.4 R100, [R180+0xac00] ;  /* 0x00ac0000b464783b */ /* 0x000ea60000004200 */
[----:B------:R-:W-:Y:S01]  /*15750*/  FADD.FTZ R40, R131, R40 ;  /* 0x0000002883287221 */ /* 0x000fe20000010000 */
[----:B------:R-:W-:-:S03]  /*15760*/  FADD.FTZ R82, R82, R145 ;  /* 0x0000009152527221 */ /* 0x000fc60000010000 */
[----:B------:R-:W-:Y:S01]  /*15770*/  FADD.FTZ R81, R81, R40 ;  /* 0x0000002851517221 */ /* 0x000fe20000010000 */
[----:B------:R-:W-:-:S03]  /*15780*/  FADD.FTZ R82, R87, R82 ;  /* 0x0000005257527221 */ /* 0x000fc60000010000 */
[----:B------:R-:W-:Y:S01]  /*15790*/  FADD.FTZ R84, R84, R81 ;  /* 0x0000005154547221 */ /* 0x000fe20000010000 */
[----:B------:R-:W-:-:S03]  /*157a0*/  FADD.FTZ R85, R85, R82 ;  /* 0x0000005255557221 */ /* 0x000fc60000010000 */
[----:B------:R-:W-:Y:S01]  /*157b0*/  FADD.FTZ R83, R83, R84 ;  /* 0x0000005453537221 */ /* 0x000fe20000010000 */
[C---:B------:R-:W-:Y:S03]  /*157c0*/  HMMA.16816.F32 R8, R52.reuse, R60, R8 ;  /* 0x0000003c3408723c */ /* 0x040fe60000001808 */
[-CC-:B------:R-:W-:Y:S01]  /*157d0*/  FFMA.FTZ R61, R125, R3.reuse, -R138.reuse ;  /* 0x000000037d3d7223 */ /* 0x180fe2000001088a */
[-CC-:B------:R-:W-:Y:S01]  /*157e0*/  FFMA.FTZ R60, R124, R3.reuse, -R138.reuse ;  /* 0x000000037c3c7223 */ /* 0x180fe2000001088a */
[----:B------:R-:W-:Y:S01]  /*157f0*/  FADD.FTZ R80, R80, R83 ;  /* 0x0000005350507221 */ /* 0x000fe20000010000 */
[----:B------:R-:W-:Y:S02]  /*15800*/  FADD.FTZ R85, R86, R85 ;  /* 0x0000005556557221 */ /* 0x000fe40000010000 */
[----:B------:R-:W-:Y:S03]  /*15810*/  HMMA.16816.F32 R12, R52, R62, R12 ;  /* 0x0000003e340c723c */ /* 0x000fe6000000180c */
[-CC-:B------:R-:W-:Y:S01]  /*15820*/  FFMA.FTZ R62, R129, R3.reuse, -R138.reuse ;  /* 0x00000003813e7223 */ /* 0x180fe2000001088a */
[----:B------:R-:W-:Y:S01]  /*15830*/  FFMA.FTZ R63, R128, R3, -R138 ;  /* 0x00000003803f7223 */ /* 0x000fe2000001088a */
[----:B------:R-:W-:-:S03]  /*15840*/  FADD.FTZ R89, R89, R80 ;  /* 0x0000005059597221 */ /* 0x000fc60000010000 */
[----:B------:R-:W-:Y:S03]  /*15850*/  HMMA.16816.F32 R24, R52, R64, R24 ;  /* 0x000000403418723c */ /* 0x000fe60000001818 */
[----:B------:R-:W-:Y:S01]  /*15860*/  FFMA.FTZ R64, R139, R3, -R134 ;  /* 0x000000038b407223 */ /* 0x000fe20000010886 */
[----:B------:R-:W-:Y:S01]  /*15870*/  FADD.FTZ R92, R92, R85 ;  /* 0x000000555c5c7221 */ /* 0x000fe20000010000 */
[----:B------:R-:W-:Y:S01]  /*15880*/  MUFU.EX2 R61, R61 ;  /* 0x0000003d003d7308 */ /* 0x000fe20000000800 */
[----:B------:R-:W-:Y:S01]  /*15890*/  FADD.FTZ R90, R90, R89 ;  /* 0x000000595a5a7221 */ /* 0x000fe20000010000 */
[----:B------:R-:W4:Y:S02]  /*158a0*/  LDSM.16.MT88.4 R84, [R180+0xcc00] ;  /* 0x00cc0000b454783b */ /* 0x000f240000004200 */
[----:B------:R-:W5:Y:S01]  /*158b0*/  MUFU.EX2 R60, R60 ;  /* 0x0000003c003c7308 */ /* 0x000f620000000800 */
[----:B------:R-:W-:-:S03]  /*158c0*/  FADD.FTZ R92, R95, R92 ;  /* 0x0000005c5f5c7221 */ /* 0x000fc60000010000 */
[----:B------:R-:W-:Y:S04]  /*158d0*/  MUFU.EX2 R62, R62 ;  /* 0x0000003e003e7308 */ /* 0x000fe80000000800 */
[----:B------:R-:W-:Y:S04]  /*158e0*/  MUFU.EX2 R63, R63 ;  /* 0x0000003f003f7308 */ /* 0x000fe80000000800 */
[----:B------:R-:W1:Y:S04]  /*158f0*/  MUFU.EX2 R3, R141 ;  /* 0x0000008d00037308 */ /* 0x000e680000000800 */
[----:B------:R-:W3:Y:S01]  /*15900*/  MUFU.EX2 R64, R64 ;  /* 0x0000004000407308 */ /* 0x000ee20000000800 */
[----:B------:R-:W-:Y:S01]  /*15910*/  FADD.FTZ R91, R91, R90 ;  /* 0x0000005a5b5b7221 */ /* 0x000fe20000010000 */
[----:B------:R-:W-:-:S03]  /*15920*/  FADD.FTZ R93, R93, R92 ;  /* 0x0000005c5d5d7221 */ /* 0x000fc60000010000 */
[----:B------:R-:W-:Y:S01]  /*15930*/  FADD.FTZ R88, R88, R91 ;  /* 0x0000005b58587221 */ /* 0x000fe20000010000 */
[----:B------:R-:W-:Y:S01]  /*15940*/  FADD.FTZ R94, R94, R93 ;  /* 0x0000005d5e5e7221 */ /* 0x000fe20000010000 */
[C---:B------:R-:W-:Y:S03]  /*15950*/  HMMA.16816.F32 R16, R52.reuse, R68, R16 ;  /* 0x000000443410723c */ /* 0x040fe60000001810 */
[----:B-----5:R-:W-:Y:S01]  /*15960*/  F2FP.F16.F32.PACK_AB R68, R60, R61 ;  /* 0x0000003d3c44723e */ /* 0x020fe200000000ff */
[----:B------:R-:W-:Y:S01]  /*15970*/  FADD.FTZ R99, R99, R88 ;  /* 0x0000005863637221 */ /* 0x000fe20000010000 */
[----:B-1----:R-:W-:Y:S01]  /*15980*/  F2FP.F16.F32.PACK_AB R69, R3, R0 ;  /* 0x000000000345723e */ /* 0x002fe200000000ff */
[----:B------:R-:W-:Y:S02]  /*15990*/  FADD.FTZ R223, R223, R94 ;  /* 0x0000005edfdf7221 */ /* 0x000fe40000010000 */
[----:B------:R-:W-:Y:S03]  /*159a0*/  HMMA.16816.F32 R20, R52, R70, R20 ;  /* 0x000000463414723c */ /* 0x000fe60000001814 */
[----:B------:R-:W-:-:S02]  /*159b0*/  F2FP.F16.F32.PACK_AB R70, R63, R62 ;  /* 0x0000003e3f46723e */ /* 0x000fc400000000ff */
[----:B---3--:R-:W-:Y:S01]  /*159c0*/  F2FP.F16.F32.PACK_AB R71, R215, R64 ;  /* 0x00000040d747723e */ /* 0x008fe200000000ff */
[----:B------:R-:W-:Y:S01]  /*159d0*/  FADD.FTZ R96, R96, R99 ;  /* 0x0000006360607221 */ /* 0x000fe20000010000 */
[----:B------:R-:W-:-:S04]  /*159e0*/  FADD.FTZ R223, R144, R223 ;  /* 0x000000df90df7221 */ /* 0x000fc80000010000 */
[----:B------:R-:W-:Y:S01]  /*159f0*/  FADD.FTZ R2, R98, R223 ;  /* 0x000000df62027221 */ /* 0x000fe20000010000 */
[----:B------:R-:W-:Y:S05]  /*15a00*/  HMMA.16816.F32 R112, R68, R108, R8 ;  /* 0x0000006c4470723c */ /* 0x000fea0000001808 */
[----:B------:R-:W-:Y:S01]  /*15a10*/  FADD.FTZ R9, R97, R96 ;  /* 0x0000006061097221 */ /* 0x000fe20000010000 */
[----:B------:R-:W-:-:S03]  /*15a20*/  FADD.FTZ R2, R221, R2 ;  /* 0x00000002dd027221 */ /* 0x000fc60000010000 */
[----:B------:R-:W-:Y:S01]  /*15a30*/  FADD.FTZ R142, R142, R9 ;  /* 0x000000098e8e7221 */ /* 0x000fe20000010000 */
[----:B------:R-:W-:Y:S01]  /*15a40*/  FADD.FTZ R191, R191, R2 ;  /* 0x00000002bfbf7221 */ /* 0x000fe20000010000 */
[----:B------:R-:W-:Y:S05]  /*15a50*/  HMMA.16816.F32 R32, R52, R76, R32 ;  /* 0x0000004c3420723c */ /* 0x000fea0000001820 */
[----:B------:R-:W-:Y:S01]  /*15a60*/  FADD.FTZ R179, R179, R142 ;  /* 0x0000008eb3b37221 */ /* 0x000fe20000010000 */
[----:B------:R-:W-:Y:S01]  /*15a70*/  LDSM.16.MT88.4 R8, [R180+0xec00] ;  /* 0x00ec0000b408783b */ /* 0x000fe20000004200 */
[----:B------:R-:W-:Y:S02]  /*15a80*/  FADD.FTZ R191, R150, R191 ;  /* 0x000000bf96bf7221 */ /* 0x000fe40000010000 */
[----:B------:R-:W-:-:S02]  /*15a90*/  FADD.FTZ R179, R146, R179 ;  /* 0x000000b392b37221 */ /* 0x000fc40000010000 */
[----:B------:R-:W-:Y:S02]  /*15aa0*/  FADD.FTZ R152, R152, R191 ;  /* 0x000000bf98987221 */ /* 0x000fe40000010000 */
[----:B------:R-:W-:Y:S02]  /*15ab0*/  FADD.FTZ R148, R148, R179 ;  /* 0x000000b394947221 */ /* 0x000fe40000010000 */
[----:B------:R-:W-:Y:S02]  /*15ac0*/  FADD.FTZ R152, R177, R152 ;  /* 0x00000098b1987221 */ /* 0x000fe40000010000 */
[----:B------:R-:W-:Y:S01]  /*15ad0*/  FADD.FTZ R175, R175, R148 ;  /* 0x00000094afaf7221 */ /* 0x000fe20000010000 */
[----:B------:R-:W-:Y:S01]  /*15ae0*/  HMMA.16816.F32 R36, R52, R78, R36 ;  /* 0x0000004e3424723c */ /* 0x000fe20000001824 */
[----:B------:R-:W1:Y:S02]  /*15af0*/  LDSM.16.MT88.4 R76, [R182+0xec00] ;  /* 0x00ec0000b64c783b */ /* 0x000e640000004200 */
[----:B------:R-:W-:Y:S01]  /*15b00*/  FADD.FTZ R165, R165, R152 ;  /* 0x00000098a5a57221 */ /* 0x000fe20000010000 */
[----:B------:R-:W-:-:S04]  /*15b10*/  FADD.FTZ R154, R154, R175 ;  /* 0x000000af9a9a7221 */ /* 0x000fc80000010000 */
        /* <DEDUP_REMOVED lines=22> */
[----:B------:R-:W-:Y:S01]  /*15c80*/  FADD.FTZ R3, R3, R0 ;  /* 0x0000000003037221 */ /* 0x000fe20000010000 */
[C---:B--2---:R-:W-:Y:S05]  /*15c90*/  HMMA.16816.F32 R104, R68.reuse, R100, R16 ;  /* 0x000000644468723c */ /* 0x044fea0000001810 */
[----:B------:R-:W-:Y:S01]  /*15ca0*/  FADD.FTZ R62, R62, R61 ;  /* 0x0000003d3e3e7221 */ /* 0x000fe20000010000 */
[----:B------:R-:W-:Y:S01]  /*15cb0*/  FADD.FTZ R64, R64, R3 ;  /* 0x0000000340407221 */ /* 0x000fe20000010000 */
[----:B------:R-:W-:Y:S01]  /*15cc0*/  IMAD.MOV.U32 R0, RZ, RZ, R126 ;  /* 0x000000ffff007224 */ /* 0x000fe200078e007e */
[----:B----4-:R-:W-:Y:S03]  /*15cd0*/  HMMA.16816.F32 R88, R68, R84, R32 ;  /* 0x000000544458723c */ /* 0x010fe60000001820 */
[----:B------:R-:W-:-:S02]  /*15ce0*/  IMAD.MOV.U32 R2, RZ, RZ, R130 ;  /* 0x000000ffff027224 */ /* 0x000fc400078e0082 */
[----:B------:R-:W-:Y:S01]  /*15cf0*/  FADD.FTZ R216, R63, R62 ;  /* 0x0000003e3fd87221 */ /* 0x000fe20000010000 */
[----:B------:R-:W-:Y:S02]  /*15d00*/  @P2 IMAD.MOV.U32 R0, RZ, RZ, R126 ;  /* 0x000000ffff002224 */ /* 0x000fe400078e007e */
[C---:B-1----:R-:W-:Y:S03]  /*15d10*/  HMMA.16816.F32 R80, R68.reuse, R76, R44 ;  /* 0x0000004c4450723c */ /* 0x042fe6000000182c */
[----:B------:R-:W-:Y:S02]  /*15d20*/  @P2 IMAD.MOV.U32 R2, RZ, RZ, R130 ;  /* 0x000000ffff022224 */ /* 0x000fe400078e0082 */
[----:B------:R-:W-:Y:S01]  /*15d30*/  FADD.FTZ R215, R215, R64 ;  /* 0x00000040d7d77221 */ /* 0x000fe20000010000 */
[----:B------:R-:W-:Y:S02]  /*15d40*/  @P2 VIADD R121, R121, 0xfffffffd ;  /* 0xfffffffd79792836 */ /* 0x000fe40000000000 */
[C---:B------:R-:W-:Y:S08]  /*15d50*/  HMMA.16816.F32 R108, R68.reuse, R110, R12 ;  /* 0x0000006e446c723c */ /* 0x040ff0000000180c */
[C---:B------:R-:W-:Y:S08]  /*15d60*/  HMMA.16816.F32 R100, R68.reuse, R102, R20 ;  /* 0x000000664464723c */ /* 0x040ff00000001814 */
[C---:B---3--:R-:W-:Y:S08]  /*15d70*/  HMMA.16816.F32 R96, R68.reuse, R40, R24 ;  /* 0x000000284460723c */ /* 0x048ff00000001818 */
[C---:B------:R-:W-:Y:S08]  /*15d80*/  HMMA.16816.F32 R92, R68.reuse, R42, R28 ;  /* 0x0000002a445c723c */ /* 0x040ff0000000181c */
[C---:B------:R-:W-:Y:S08]  /*15d90*/  HMMA.16816.F32 R84, R68.reuse, R86, R36 ;  /* 0x000000564454723c */ /* 0x040ff00000001824 */
[C---:B------:R-:W-:Y:S08]  /*15da0*/  HMMA.16816.F32 R76, R68.reuse, R78, R48 ;  /* 0x0000004e444c723c */ /* 0x040ff00000001830 */
[C---:B------:R-:W-:Y:S08]  /*15db0*/  HMMA.16816.F32 R72, R68.reuse, R8, R72 ;  /* 0x000000084448723c */ /* 0x040ff00000001848 */
[----:B------:R-:W-:Y:S01]  /*15dc0*/  HMMA.16816.F32 R68, R68, R10, R4 ;  /* 0x0000000a4444723c */ /* 0x000fe20000001804 */
[----:B------:R-:W-:-:S04]  /*15dd0*/  NOP ;  /* 0x0000000000007918 */ /* 0x000fc80000000000 */
[----:B------:R-:W-:-:S15]  /*15de0*/  @P2 BRA `(.L_x_4880) ;  /* 0x0000000000042947 */ /* 0x000fde0003800000 */
.L_x_4871:
[----:B------:R-:W-:-:S05]  /*15df0*/  IADD3 R121, PT, PT, R123, -0x1, RZ ;  /* 0xffffffff7b797810 */ /* 0x000fca0007ffe0ff */
.L_x_4880:
[----:B------:R-:W-:Y:S05]  /*15e00*/  BSYNC B2 ;  /* 0x0000000000027941 */ /* 0x000fea0003800000 */
.L_x_4870:
[----:B------:R-:W-:-:S13]  /*15e10*/  ISETP.GE.AND P0, PT, R121, R188, PT ;  /* 0x000000bc7900720c */ /* 0x000fda0003f06270 */
[----:B------:R-:W-:Y:S05]  /*15e20*/  @!P0 BRA `(.L_x_4881) ;  /* 0x0000004400c08947 */ /* 0x000fea0003800000 */
[----:B------:R-:W-:Y:S01]  /*15e30*/  IMAD.SHL.U32 R3, R195, 0x2, RZ ;  /* 0x00000002c3037824 */ /* 0x000fe200078e00ff */
[----:B------:R-:W-:Y:S01]  /*15e40*/  ISETP.NE.U32.AND P2, PT, R204, RZ, PT ;  /* 0x000000ffcc00720c */ /* 0x000fe20003f45070 */
[----:B------:R-:W-:Y:S01]  /*15e50*/  IMAD.SHL.U32 R212, R121, 0x80, RZ ;  /* 0x0000008079d47824 */ /* 0x000fe200078e00ff */
[C---:B------:R-:W-:Y:S01]  /*15e60*/  SHF.L.U64.HI R210, R118.reuse, 0x6, R119 ;  /* 0x0000000676d27819 */ /* 0x040fe20000010277 */
[----:B------:R-:W-:Y:S01]  /*15e70*/  IMAD.SHL.U32 R211, R118, 0x40, RZ ;  /* 0x0000004076d37824 */ /* 0x000fe200078e00ff */
[----:B------:R-:W-:Y:S01]  /*15e80*/  LOP3.LUT R3, R3, 0x6, RZ, 0xc0, !PT ;  /* 0x0000000603037812 */ /* 0x000fe200078ec0ff */
[----:B------:R-:W-:Y:S01]  /*15e90*/  IMAD.MOV.U32 R118, RZ, RZ, R2 ;  /* 0x000000ffff767224 */ /* 0x000fe200078e0002 */
[----:B------:R-:W-:Y:S01]  /*15ea0*/  ISETP.NE.AND.EX P2, PT, R205, RZ, PT, P2 ;  /* 0x000000ffcd00720c */ /* 0x000fe20003f45320 */
[----:B------:R-:W-:Y:S01]  /*15eb0*/  VIADD R213, R121, 0x1 ;  /* 0x0000000179d57836 */ /* 0x000fe20000000000 */
[----:B------:R-:W-:Y:S02]  /*15ec0*/  LOP3.LUT R214, R212, 0x40, R3, 0xfe, !PT ;  /* 0x00000040d4d67812 */ /* 0x000fe400078efe03 */
[----:B------:R-:W-:-:S02]  /*15ed0*/  MOV R119, R0 ;  /* 0x0000000000777202 */ /* 0x000fc40000000f00 */
[----:B------:R-:W-:-:S07]  /*15ee0*/  IADD3 R212, PT, PT, R212, 0x80, RZ ;  /* 0x00000080d4d47810 */ /* 0x000fce0007ffe0ff */
.L_x_4888:
        /* <DEDUP_REMOVED lines=77> */
.L_x_4883:
[----:B------:R-:W-:Y:S05]  /*163c0*/  BSYNC.RECONVERGENT B0 ;  /* 0x0000000000007941 */ /* 0x000fea0003800200 */
.L_x_4882:
[----:B------:R-:W-:Y:S01]  /*163d0*/  @!PT LDS RZ, [RZ] ;  /* 0x00000000fffff984 */ /* 0x000fe20000000800 */
[----:B------:R-:W-:Y:S01]  /*163e0*/  @!PT LDS RZ, [RZ] ;  /* 0x00000000fffff984 */ /* 0x000fe20000000800 */
[----:B------:R-:W-:Y:S01]  /*163f0*/  @!PT LDS RZ, [RZ] ;  /* 0x00000000fffff984 */ /* 0x000fe20000000800 */
[----:B------:R-:W-:Y:S01]  /*16400*/  LDGSTS.E.BYPASS.LTC128B.128 [R199+0x9000], desc[UR4][R192.64] ;  /* 0x09000000c0c77fae */ /* 0x000fe2000b981a04 */
[----:B------:R-:W-:Y:S01]  /*16410*/  IADD3 R4, P0, PT, R211, R192, RZ ;  /* 0x000000c0d3047210 */ /* 0x000fe20007f1e0ff */
[----:B------:R-:W-:Y:S01]  /*16420*/  VIADD R213, R213, 0xffffffff ;  /* 0xffffffffd5d57836 */ /* 0x000fe20000000000 */
[----:B------:R-:W-:Y:S02]  /*16430*/  BSSY.RECONVERGENT B1, `(.L_x_4884) ;  /* 0x0000113000017945 */ /* 0x000fe40003800200 */
        /* <DEDUP_REMOVED lines=9> */
[----:B------:R1:W-:Y:S01]  /*164d0*/  LDGSTS.E.BYPASS.LTC128B.128 [R199+0xd800], desc[UR4][R4.64+0x80] ;  /* 0x0d80008004c77fae */ /* 0x0003e2000b981a04 */
[----:B------:R-:W-:Y:S04]  /*164e0*/  ISETP.GT.AND P0, PT, R213, R188, PT ;  /* 0x000000bcd500720c */ /* 0x000fe80003f04270 */
[----:B------:R-:W-:Y:S05]  /*164f0*/  LDGSTS.E.BYPASS.LTC128B.128 [R199+0xa000], desc[UR4][R12.64] ;  /* 0x0a0000000cc77fae */ /* 0x000fea000b981a04 */
[----:B------:R-:W-:Y:S05]  /*16500*/  LDGSTS.E.BYPASS.LTC128B.128 [R199+0xc000], desc[UR4][R12.64+0x40] ;  /* 0x0c0000400cc77fae */ /* 0x000fea000b981a04 */
[----:B------:R2:W-:Y:S05]  /*16510*/  LDGSTS.E.BYPASS.LTC128B.128 [R199+0xe000], desc[UR4][R12.64+0x80] ;  /* 0x0e0000800cc77fae */ /* 0x0005ea000b981a04 */
[----:B------:R3:W-:Y:S05]  /*16520*/  LDGSTS.E.BYPASS.LTC128B.128 [R199+0xa800], desc[UR4][R2.64] ;  /* 0x0a80000002c77fae */ /* 0x0007ea000b981a04 */
[----:B------:R3:W-:Y:S05]  /*16530*/  LDGSTS.E.BYPASS.LTC128B.128 [R199+0xc800], desc[UR4][R2.64+0x40] ;  /* 0x0c80004002c77fae */ /* 0x0007ea000b981a04 */
[----:B------:R3:W-:Y:S05]  /*16540*/  LDGSTS.E.BYPASS.LTC128B.128 [R199+0xe800], desc[UR4][R2.64+0x80] ;  /* 0x0e80008002c77fae */ /* 0x0007ea000b981a04 */
[----:B------:R-:W-:Y:S05]  /*16550*/  LDSM.16.M88.4 R64, [R185] ;  /* 0x00000000b940783b */ /* 0x000fea0000000200 */
[----:B------:R-:W1:Y:S05]  /*16560*/  LDSM.16.M88.4 R8, [R184+0x3000] ;  /* 0x00300000b808783b */ /* 0x000e6a0000000200 */
[----:B------:R-:W2:Y:S05]  /*16570*/  LDSM.16.M88.4 R16, [R184+0x3400] ;  /* 0x00340000b810783b */ /* 0x000eaa0000000200 */
[----:B------:R-:W4:Y:S05]  /*16580*/  LDSM.16.M88.4 R24, [R184+0x3800] ;  /* 0x00380000b818783b */ /* 0x000f2a0000000200 */
[----:B------:R-:W0:Y:S05]  /*16590*/  LDGDEPBAR ;  /* 0x00000000000079af */ /* 0x000e2a0000000000 */
[----:B------:R-:W5:Y:S05]  /*165a0*/  LDSM.16.M88.4 R32, [R184+0x3c00] ;  /* 0x003c0000b820783b */ /* 0x000f6a0000000200 */
[----:B------:R-:W3:Y:S05]  /*165b0*/  LDSM.16.M88.4 R40, [R184+0x4000] ;  /* 0x00400000b828783b */ /* 0x000eea0000000200 */
[----:B------:R-:W3:Y:S05]  /*165c0*/  LDSM.16.M88.4 R48, [R184+0x4400] ;  /* 0x00440000b830783b */ /* 0x000eea0000000200 */
[----:B------:R-:W3:Y:S05]  /*165d0*/  LDSM.16.M88.4 R56, [R184+0x4800] ;  /* 0x00480000b838783b */ /* 0x000eea0000000200 */
[----:B------:R-:W3:Y:S01]  /*165e0*/  LDSM.16.M88.4 R120, [R184+0x4c00] ;  /* 0x004c0000b878783b */ /* 0x000ee20000000200 */
[C---:B-1----:R-:W-:Y:S04]  /*165f0*/  HMMA.16816.F32 R4, R64.reuse, R8, RZ ;  /* 0x000000084004723c */ /* 0x042fe800000018ff */
[----:B------:R-:W-:Y:S04]  /*16600*/  LDSM.16.M88.4 R124, [R183] ;  /* 0x00000000b77c783b */ /* 0x000fe80000000200 */
[C---:B------:R-:W-:Y:S01]  /*16610*/  HMMA.16816.F32 R8, R64.reuse, R10, RZ ;  /* 0x0000000a4008723c */ /* 0x040fe200000018ff */
[----:B------:R-:W1:Y:S05]  /*16620*/  LDSM.16.M88.4 R128, [R181+0x3000] ;  /* 0x00300000b580783b */ /* 0x000e6a0000000200 */
[----:B------:R-:W1:Y:S02]  /*16630*/  LDSM.16.M88.4 R132, [R181+0x3400] ;  /* 0x00340000b584783b */ /* 0x000e640000000200 */
[C---:B--2---:R-:W-:Y:S03]  /*16640*/  HMMA.16816.F32 R12, R64.reuse, R16, RZ ;  /* 0x00000010400c723c */ /* 0x044fe600000018ff */
[----:B------:R-:W2:Y:S05]  /*16650*/  LDSM.16.M88.4 R136, [R181+0x3800] ;  /* 0x00380000b588783b */ /* 0x000eaa0000000200 */
[C---:B------:R-:W-:Y:S01]  /*16660*/  HMMA.16816.F32 R16, R64.reuse, R18, RZ ;  /* 0x000000124010723c */ /* 0x040fe200000018ff */
[----:B------:R-:W2:Y:S05]  /*16670*/  LDSM.16.M88.4 R140, [R181+0x3c00] ;  /* 0x003c0000b58c783b */ /* 0x000eaa0000000200 */
[----:B------:R-:W2:Y:S02]  /*16680*/  LDSM.16.M88.4 R144, [R181+0x4000] ;  /* 0x00400000b590783b */ /* 0x000ea40000000200 */
[C---:B----4-:R-:W-:Y:S03]  /*16690*/  HMMA.16816.F32 R20, R64.reuse, R24, RZ ;  /* 0x000000184014723c */ /* 0x050fe600000018ff */
[----:B------:R-:W-:Y:S05]  /*166a0*/  LDSM.16.M88.4 R148, [R185+0x1000] ;  /* 0x00100000b994783b */ /* 0x000fea0000000200 */
[C---:B------:R-:W-:Y:S01]  /*166b0*/  HMMA.16816.F32 R24, R64.reuse, R26, RZ ;  /* 0x0000001a4018723c */ /* 0x040fe200000018ff */
[----:B------:R-:W-:Y:S05]  /*166c0*/  LDSM.16.M88.4 R152, [R184+0x5000] ;  /* 0x00500000b898783b */ /* 0x000fea0000000200 */
[----:B------:R-:W-:Y:S02]  /*166d0*/  LDSM.16.M88.4 R156, [R184+0x5400] ;  /* 0x00540000b89c783b */ /* 0x000fe40000000200 */
[C---:B-----5:R-:W-:Y:S03]  /*166e0*/  HMMA.16816.F32 R28, R64.reuse, R32, RZ ;  /* 0x00000020401c723c */ /* 0x060fe600000018ff */
[----:B------:R-:W-:Y:S05]  /*166f0*/  LDSM.16.M88.4 R160, [R184+0x6000] ;  /* 0x00600000b8a0783b */ /* 0x000fea0000000200 */
[C---:B------:R-:W-:Y:S01]  /*16700*/  HMMA.16816.F32 R32, R64.reuse, R34, RZ ;  /* 0x000000224020723c */ /* 0x040fe200000018ff */
[----:B------:R-:W-:Y:S05]  /*16710*/  LDSM.16.M88.4 R164, [R181+0x5c00] ;  /* 0x005c0000b5a4783b */ /* 0x000fea0000000200 */
[----:B------:R-:W-:Y:S02]  /*16720*/  LDSM.16.M88.4 R168, [R185+0x2000] ;  /* 0x00200000b9a8783b */ /* 0x000fe40000000200 */
[C---:B---3--:R-:W-:Y:S03]  /*16730*/  HMMA.16816.F32 R36, R64.reuse, R40, RZ ;  /* 0x000000284024723c */ /* 0x048fe600000018ff */
[----:B------:R-:W-:Y:S05]  /*16740*/  LDSM.16.M88.4 R172, [R184+0x7000] ;  /* 0x00700000b8ac783b */ /* 0x000fea0000000200 */
[C---:B------:R-:W-:Y:S01]  /*16750*/  HMMA.16816.F32 R40, R64.reuse, R42, RZ ;  /* 0x0000002a4028723c */ /* 0x040fe200000018ff */
[----:B------:R-:W-:Y:S07]  /*16760*/  LDSM.16.M88.4 R176, [R181+0x8800] ;  /* 0x00880000b5b0783b */ /* 0x000fee0000000200 */
        /* <DEDUP_REMOVED lines=30> */
[----:B------:R-:W1:Y:S05]  /*16950*/  LDSM.16.M88.4 R124, [R184+0x6c00] ;  /* 0x006c0000b87c783b */ /* 0x000e6a0000000200 */
[----:B------:R-:W4:Y:S02]  /*16960*/  LDSM.16.M88.4 R132, [R181+0x5000] ;  /* 0x00500000b584783b */ /* 0x000f240000000200 */
        /* <DEDUP_REMOVED lines=22> */
[----:B------:R-:W-:Y:S01]  /*16ad0*/  HMMA.16816.F32 R64, R148, R126, R64 ;  /* 0x0000007e9440723c */ /* 0x000fe20000001840 */
[----:B------:R-:W1:Y:S05]  /*16ae0*/  LDSM.16.M88.4 R124, [R184+0x7800] ;  /* 0x00780000b87c783b */ /* 0x000e6a0000000200 */
[----:B------:R-:W-:Y:S02]  /*16af0*/  LDSM.16.M88.4 R148, [R183+0x2000] ;  /* 0x00200000b794783b */ /* 0x000fe40000000200 */
        /* <DEDUP_REMOVED lines=23> */
[----:B------:R-:W2:Y:S05]  /*16c70*/  LDSM.16.M88.4 R128, [R184+0x7c00] ;  /* 0x007c0000b880783b */ /* 0x000eaa0000000200 */
[----:B------:R-:W4:Y:S02]  /*16c80*/  LDSM.16.M88.4 R144, [R184+0x8c00] ;  /* 0x008c0000b890783b */ /* 0x000f240000000200 */
        /* <DEDUP_REMOVED lines=116> */
.L_x_4887:
[----:B------:R-:W-:Y:S05]  /*173d0*/  BSYNC.RECONVERGENT B0 ;  /* 0x0000000000007941 */ /* 0x000fea0003800200 */
.L_x_4886:
        /* <DEDUP_REMOVED lines=24> */
.L_x_4885:
[----:B------:R-:W-:Y:S05]  /*17560*/  BSYNC.RECONVERGENT B1 ;  /* 0x0000000000017941 */ /* 0x000fea0003800200 */
.L_x_4884:
[----:B-1----:R-:W2:Y:S01]  /*17570*/  LD.E R3, desc[UR4][R116.64+0xdc] ;  /* 0x0000dc0474037980 */ /* 0x002ea2000c101900 */
[C---:B------:R-:W-:Y:S02]  /*17580*/  VIADD R128, R214.reuse, 0xffffffc1 ;  /* 0xffffffc1d6807836 */ /* 0x040fe40000000000 */
[C---:B------:R-:W-:Y:S02]  /*17590*/  VIADD R0, R214.reuse, 0xffffffc0 ;  /* 0xffffffc0d6007836 */ /* 0x040fe40000000000 */
[----:B------:R-:W-:Y:S01]  /*175a0*/  VIADD R120, R214, 0xffffffc9 ;  /* 0xffffffc9d6787836 */ /* 0x000fe20000000000 */
[-C--:B------:R-:W-:Y:S01]  /*175b0*/  ISETP.GE.AND P3, PT, R128, R209.reuse, PT ;  /* 0x000000d18000720c */ /* 0x080fe20003f66270 */
[----:B------:R-:W-:Y:S01]  /*175c0*/  VIADD R122, R214, 0xffffffc8 ;  /* 0xffffffc8d67a7836 */ /* 0x000fe20000000000 */
[-C--:B------:R-:W-:Y:S01]  /*175d0*/  ISETP.GE.AND P4, PT, R0, R209.reuse, PT ;  /* 0x000000d10000720c */ /* 0x080fe20003f86270 */
[----:B------:R-:W-:Y:S01]  /*175e0*/  VIADD R138, R214, 0xffffffd0 ;  /* 0xffffffd0d68a7836 */ /* 0x000fe20000000000 */
[-C--:B------:R-:W-:Y:S01]  /*175f0*/  ISETP.GE.AND P0, PT, R128, R208.reuse, PT ;  /* 0x000000d08000720c */ /* 0x080fe20003f06270 */
[----:B------:R-:W-:Y:S01]  /*17600*/  VIADD R127, R214, 0xffffffd1 ;  /* 0xffffffd1d67f7836 */ /* 0x000fe20000000000 */
[-C--:B------:R-:W-:Y:S01]  /*17610*/  ISETP.GE.AND P1, PT, R0, R208.reuse, PT ;  /* 0x000000d00000720c */ /* 0x080fe20003f26270 */
        /* <DEDUP_REMOVED lines=27> */
[-C--:B------:R-:W-:Y:S02]  /*177d0*/  ISETP.GE.AND P4, PT, R138, R209.reuse, PT ;  /* 0x000000d18a00720c */ /* 0x080fe40003f86270 */
[-C--:B------:R-:W-:Y:S02]  /*177e0*/  ISETP.GE.AND P3, PT, R127, R209.reuse, PT ;  /* 0x000000d17f00720c */ /* 0x080fe40003f66270 */
[----:B------:R-:W-:Y:S02]  /*177f0*/  FSEL R14, R14, -INF , P1 ;  /* 0xff8000000e0e7808 */ /* 0x000fe40000800000 */
[----:B------:R-:W-:Y:S01]  /*17800*/  FSEL R132, R12, -INF , P4 ;  /* 0xff8000000c847808 */ /* 0x000fe20002000000 */
[----:B------:R-:W-:Y:S01]  /*17810*/  VIADD R12, R214, 0x29 ;  /* 0x00000029d60c7836 */ /* 0x000fe20000000000 */
        /* <DEDUP_REMOVED lines=8> */
[-C--:B------:R-:W-:Y:S02]  /*178a0*/  ISETP.GE.AND P3, PT, R126, R209.reuse, PT ;  /* 0x000000d17e00720c */ /* 0x080fe40003f66270 */
[CC--:B------:R-:W-:Y:S02]  /*178b0*/  ISETP.GE.AND P1, PT, R137.reuse, R208.reuse, PT ;  /* 0x000000d08900720c */ /* 0x0c0fe40003f26270 */
[-C--:B------:R-:W-:Y:S02]  /*178c0*/  ISETP.GE.AND P4, PT, R137, R209.reuse, PT ;  /* 0x000000d18900720c */ /* 0x080fe40003f86270 */
[-C--:B------:R-:W-:Y:S02]  /*178d0*/  ISETP.GE.AND P0, PT, R127, R208.reuse, PT ;  /* 0x000000d07f00720c */ /* 0x080fe40003f06270 */
[----:B------:R-:W-:Y:S02]  /*178e0*/  FSEL R22, R22, -INF , P1 ;  /* 0xff80000016167808 */ /* 0x000fe40000800000 */
[----:B------:R-:W-:Y:S01]  /*178f0*/  FSEL R245, R20, -INF , P4 ;  /* 0xff80000014f57808 */ /* 0x000fe20002000000 */
[----:B------:R-:W-:Y:S01]  /*17900*/  VIADD R20, R214, 0x9 ;  /* 0x00000009d6147836 */ /* 0x000fe20000000000 */
[----:B------:R-:W-:Y:S02]  /*17910*/  FSEL R243, R21, -INF , P3 ;  /* 0xff80000015f37808 */ /* 0x000fe40001800000 */
[CC--:B------:R-:W-:Y:S02]  /*17920*/  ISETP.GE.AND P4, PT, R121.reuse, R209.reuse, PT ;  /* 0x000000d17900720c */ /* 0x0c0fe40003f86270 */
[----:B------:R-:W-:Y:S02]  /*17930*/  ISETP.GE.AND P3, PT, R2, R209, PT ;  /* 0x000000d10200720c */ /* 0x000fe40003f66270 */
[-C--:B------:R-:W-:Y:S02]  /*17940*/  ISETP.GE.AND P1, PT, R121, R208.reuse, PT ;  /* 0x000000d07900720c */ /* 0x080fe40003f26270 */
[----:B------:R-:W-:Y:S02]  /*17950*/  FSEL R247, R15, -INF , P0 ;  /* 0xff8000000ff77808 */ /* 0x000fe40000000000 */
[----:B------:R-:W-:Y:S02]  /*17960*/  ISETP.GE.AND P0, PT, R5, R208, PT ;  /* 0x000000d00500720c */ /* 0x000fe40003f06270 */
[----:B------:R-:W-:Y:S02]  /*17970*/  ISETP.GE.AND P6, PT, R0, R206, PT ;  /* 0x000000ce0000720c */ /* 0x000fe40003fc6270 */
[----:B------:R-:W-:Y:S02]  /*17980*/  FSEL R26, R26, -INF , P1 ;  /* 0xff8000001a1a7808 */ /* 0x000fe40000800000 */
[----:B------:R-:W-:Y:S01]  /*17990*/  ISETP.GE.AND P5, PT, R0, R207, PT ;  /* 0x000000cf0000720c */ /* 0x000fe20003fa6270 */
[----:B------:R-:W-:Y:S01]  /*179a0*/  VIADD R0, R214, 0xfffffff9 ;  /* 0xfffffff9d6007836 */ /* 0x000fe20000000000 */
[----:B------:R-:W-:Y:S01]  /*179b0*/  FSEL R241, R24, -INF , P4 ;  /* 0xff80000018f17808 */ /* 0x000fe20002000000 */
[C---:B------:R-:W-:Y:S01]  /*179c0*/  VIADD R24, R214.reuse, 0xfffffff8 ;  /* 0xfffffff8d6187836 */ /* 0x040fe20000000000 */
[----:B------:R-:W-:Y:S01]  /*179d0*/  FSEL R239, R25, -INF , P3 ;  /* 0xff80000019ef7808 */ /* 0x000fe20001800000 */
[----:B------:R-:W-:Y:S01]  /*179e0*/  VIADD R25, R214, 0x28 ;  /* 0x00000028d6197836 */ /* 0x000fe20000000000 */
[-C--:B------:R-:W-:Y:S02]  /*179f0*/  ISETP.GE.AND P1, PT, R136, R208.reuse, PT ;  /* 0x000000d08800720c */ /* 0x080fe40003f26270 */
[-C--:B------:R-:W-:Y:S02]  /*17a00*/  ISETP.GE.AND P3, PT, R125, R209.reuse, PT ;  /* 0x000000d17d00720c */ /* 0x080fe40003f66270 */
[----:B------:R-:W-:Y:S02]  /*17a10*/  FSEL R6, R19, -INF , P0 ;  /* 0xff80000013067808 */ /* 0x000fe40000000000 */
[-C--:B------:R-:W-:Y:S02]  /*17a20*/  ISETP.GE.AND P0, PT, R126, R208.reuse, PT ;  /* 0x000000d07e00720c */ /* 0x080fe40003f06270 */
        /* <DEDUP_REMOVED lines=12> */
[----:B------:R-:W-:Y:S02]  /*17af0*/  FSEL R34, R34, -INF , P1 ;  /* 0xff80000022227808 */ /* 0x000fe40000800000 */
[-C--:B------:R-:W-:Y:S02]  /*17b00*/  ISETP.GE.AND P1, PT, R214, R208.reuse, PT ;  /* 0x000000d0d600720c */ /* 0x080fe40003f26270 */
[-C--:B------:R-:W-:Y:S02]  /*17b10*/  ISETP.GE.AND P3, PT, R135, R209.reuse, PT ;  /* 0x000000d18700720c */ /* 0x080fe40003f66270 */
[----:B------:R-:W-:Y:S02]  /*17b20*/  FSEL R27, R27, -INF , P0 ;  /* 0xff8000001b1b7808 */ /* 0x000fe40000000000 */
[----:B------:R-:W-:Y:S01]  /*17b30*/  FSEL R227, R32, -INF , P4 ;  /* 0xff80000020e37808 */ /* 0x000fe20002000000 */
[C---:B------:R-:W-:Y:S01]  /*17b40*/  VIADD R32, R214.reuse, 0x39 ;  /* 0x00000039d6207836 */ /* 0x040fe20000000000 */
[-C--:B------:R-:W-:Y:S02]  /*17b50*/  ISETP.GE.AND P0, PT, R125, R208.reuse, PT ;  /* 0x000000d07d00720c */ /* 0x080fe40003f06270 */
        /* <DEDUP_REMOVED lines=29> */
[-C--:B------:R-:W-:Y:S02]  /*17d30*/  ISETP.GE.AND P4, PT, R140, R209.reuse, PT ;  /* 0x000000d18c00720c */ /* 0x080fe40003f86270 */
[----:B------:R-:W-:Y:S02]  /*17d40*/  FSEL R145, R53, -INF , P3 ;  /* 0xff80000035917808 */ /* 0x000fe40001800000 */
[-C--:B------:R-:W-:Y:S02]  /*17d50*/  ISETP.GE.AND P3, PT, R12, R209.reuse, PT ;  /* 0x000000d10c00720c */ /* 0x080fe40003f66270 */
[----:B------:R-:W-:Y:S02]  /*17d60*/  FSEL R47, R47, -INF , P0 ;  /* 0xff8000002f2f7808 */ /* 0x000fe40000000000 */
        /* <DEDUP_REMOVED lines=19> */
[----:B------:R-:W-:Y:S02]  /*17ea0*/  ISETP.GE.AND P4, PT, R8, R209, PT ;  /* 0x000000d10800720c */ /* 0x000fe40003f86270 */
[----:B------:R-:W-:Y:S02]  /*17eb0*/  ISETP.GE.AND P1, PT, R140, R208, PT ;  /* 0x000000d08c00720c */ /* 0x000fe40003f26270 */
[----:B------:R-:W-:Y:S02]  /*17ec0*/  FSEL R44, R65, -INF , P3 ;  /* 0xff800000412c7808 */ /* 0x000fe40001800000 */
[----:B------:R-:W-:Y:S02]  /*17ed0*/  ISETP.GE.AND P3, PT, R214, R206, PT ;  /* 0x000000ced600720c */ /* 0x000fe40003f66270 */
[----:B------:R-:W-:Y:S02]  /*17ee0*/  FSEL R64, R64, -INF , P4 ;  /* 0xff80000040407808 */ /* 0x000fe40002000000 */
[----:B------:R-:W-:Y:S02]  /*17ef0*/  FSEL R59, R59, -INF , P0 ;  /* 0xff8000003b3b7808 */ /* 0x000fe40000000000 */
[----:B------:R-:W-:Y:S02]  /*17f00*/  FSEL R54, R54, -INF , P1 ;  /* 0xff80000036367808 */ /* 0x000fe40000800000 */
[----:B------:R-:W-:Y:S02]  /*17f10*/  ISETP.GE.AND P0, PT, R36, R208, PT ;  /* 0x000000d02400720c */ /* 0x000fe40003f06270 */
[----:B------:R-:W-:Y:S02]  /*17f20*/  ISETP.GE.AND P4, PT, R128, R206, PT ;  /* 0x000000ce8000720c */ /* 0x000fe40003f86270 */
[----:B------:R-:W-:Y:S02]  /*17f30*/  ISETP.GE.AND P1, PT, R25, R208, PT ;  /* 0x000000d01900720c */ /* 0x000fe40003f26270 */
[----:B------:R-:W-:Y:S02]  /*17f40*/  FSEL R21, R124, -INF , !P6 ;  /* 0xff8000007c157808 */ /* 0x000fe40007000000 */
[----:B------:R-:W-:Y:S02]  /*17f50*/  FSEL R219, R219, -INF , !P3 ;  /* 0xff800000dbdb7808 */ /* 0x000fe40005800000 */
[-C--:B------:R-:W-:Y:S02]  /*17f60*/  ISETP.GE.AND P3, PT, R122, R206.reuse, PT ;  /* 0x000000ce7a00720c */ /* 0x080fe40003f66270 */
[----:B------:R-:W-:Y:S02]  /*17f70*/  ISETP.GE.AND P6, PT, R120, R206, PT ;  /* 0x000000ce7800720c */ /* 0x000fe40003fc6270 */
[----:B------:R-:W-:Y:S02]  /*17f80*/  FSEL R63, R63, -INF , P0 ;  /* 0xff8000003f3f7808 */ /* 0x000fe40000000000 */
[----:B------:R-:W-:Y:S02]  /*17f90*/  FSEL R19, R123, -INF , !P4 ;  /* 0xff8000007b137808 */ /* 0x000fe40006000000 */
[----:B------:R-:W-:Y:S02]  /*17fa0*/  FSEL R58, R58, -INF , P1 ;  /* 0xff8000003a3a7808 */ /* 0x000fe40000800000 */
[----:B------:R-:W-:Y:S02]  /*17fb0*/  FSEL R4, R4, -INF , !P5 ;  /* 0xff80000004047808 */ /* 0x000fe40006800000 */
[-C--:B------:R-:W-:Y:S02]  /*17fc0*/  ISETP.GE.AND P1, PT, R139, R208.reuse, PT ;  /* 0x000000d08b00720c */ /* 0x080fe40003f26270 */
[-C--:B------:R-:W-:Y:S02]  /*17fd0*/  ISETP.GE.AND P4, PT, R120, R207.reuse, PT ;  /* 0x000000cf7800720c */ /* 0x080fe40003f86270 */
[----:B------:R-:W-:Y:S02]  /*17fe0*/  ISETP.GE.AND P0, PT, R32, R208, PT ;  /* 0x000000d02000720c */ /* 0x000fe40003f06270 */
[-C--:B------:R-:W-:Y:S02]  /*17ff0*/  ISETP.GE.AND P5, PT, R127, R206.reuse, PT ;  /* 0x000000ce7f00720c */ /* 0x080fe40003fa6270 */
[----:B------:R-:W-:Y:S02]  /*18000*/  FSEL R15, R134, -INF , !P3 ;  /* 0xff800000860f7808 */ /* 0x000fe40005800000 */
[----:B------:R-:W-:Y:S02]  /*18010*/  FSEL R13, R133, -INF , !P6 ;  /* 0xff800000850d7808 */ /* 0x000fe40007000000 */
[CC--:B------:R-:W-:Y:S02]  /*18020*/  ISETP.GE.AND P6, PT, R138.reuse, R207.reuse, PT ;  /* 0x000000cf8a00720c */ /* 0x0c0fe40003fc6270 */
[----:B------:R-:W-:Y:S02]  /*18030*/  ISETP.GE.AND P3, PT, R138, R206, PT ;  /* 0x000000ce8a00720c */ /* 0x000fe40003f66270 */
[----:B------:R-:W-:Y:S02]  /*18040*/  FSEL R62, R62, -INF , P1 ;  /* 0xff8000003e3e7808 */ /* 0x000fe40000800000 */
[----:B------:R-:W-:Y:S02]  /*18050*/  FSEL R52, R67, -INF , P0 ;  /* 0xff80000043347808 */ /* 0x000fe40000000000 */
[----:B------:R-:W-:Y:S02]  /*18060*/  FSEL R41, R131, -INF , !P5 ;  /* 0xff80000083297808 */ /* 0x000fe40006800000 */
[----:B------:R-:W-:Y:S02]  /*18070*/  FSEL R9, R9, -INF , !P4 ;  /* 0xff80000009097808 */ /* 0x000fe40006000000 */
[----:B------:R-:W-:Y:S02]  /*18080*/  ISETP.GE.AND P1, PT, R8, R208, PT ;  /* 0x000000d00800720c */ /* 0x000fe40003f26270 */
[CC--:B------:R-:W-:Y:S01]  /*18090*/  ISETP.GE.AND P0, PT, R214.reuse, R207.reuse, PT ;  /* 0x000000cfd600720c */ /* 0x0c0fe20003f06270 */
[----:B------:R-:W-:Y:S01]  /*180a0*/  VIADD R214, R214, 0xffffff80 ;  /* 0xffffff80d6d67836 */ /* 0x000fe20000000000 */
[-C--:B------:R-:W-:Y:S02]  /*180b0*/  ISETP.GE.AND P5, PT, R11, R207.reuse, PT ;  /* 0x000000cf0b00720c */ /* 0x080fe40003fa6270 */
[-C--:B------:R-:W-:Y:S02]  /*180c0*/  ISETP.GE.AND P4, PT, R5, R207.reuse, PT ;  /* 0x000000cf0500720c */ /* 0x080fe40003f86270 */
[----:B------:R-:W-:Y:S02]  /*180d0*/  FSEL R249, R14, -INF , !P6 ;  /* 0xff8000000ef97808 */ /* 0x000fe40007000000 */
[----:B------:R-:W-:Y:S02]  /*180e0*/  FSEL R43, R132, -INF , !P3 ;  /* 0xff800000842b7808 */ /* 0x000fe40005800000 */
[-C--:B------:R-:W-:Y:S02]  /*180f0*/  ISETP.GE.AND P3, PT, R11, R206.reuse, PT ;  /* 0x000000ce0b00720c */ /* 0x080fe40003f66270 */
[-C--:B------:R-:W-:Y:S02]  /*18100*/  ISETP.GE.AND P6, PT, R126, R206.reuse, PT ;  /* 0x000000ce7e00720c */ /* 0x080fe40003fc6270 */
[----:B------:R-:W-:Y:S02]  /*18110*/  FSEL R53, R66, -INF , P1 ;  /* 0xff80000042357808 */ /* 0x000fe40000800000 */
[----:B------:R-:W-:Y:S02]  /*18120*/  FSEL R51, R18, -INF , !P5 ;  /* 0xff80000012337808 */ /* 0x000fe40006800000 */
[----:B------:R-:W-:Y:S02]  /*18130*/  FSEL R49, R6, -INF , !P4 ;  /* 0xff80000006317808 */ /* 0x000fe40006000000 */
[----:B------:R-:W-:Y:S02]  /*18140*/  FSEL R171, R171, -INF , !P0 ;  /* 0xff800000abab7808 */ /* 0x000fe40004000000 */
[-C--:B------:R-:W-:Y:S02]  /*18150*/  ISETP.GE.AND P1, PT, R128, R207.reuse, PT ;  /* 0x000000cf8000720c */ /* 0x080fe40003f26270 */
[-C--:B------:R-:W-:Y:S02]  /*18160*/  ISETP.GE.AND P0, PT, R122, R207.reuse, PT ;  /* 0x000000cf7a00720c */ /* 0x080fe40003f06270 */
[CC--:B------:R-:W-:Y:S02]  /*18170*/  ISETP.GE.AND P5, PT, R2.reuse, R206.reuse, PT ;  /* 0x000000ce0200720c */ /* 0x0c0fe40003fa6270 */
[----:B------:R-:W-:Y:S02]  /*18180*/  ISETP.GE.AND P4, PT, R2, R207, PT ;  /* 0x000000cf0200720c */ /* 0x000fe40003f86270 */
[----:B------:R-:W-:Y:S02]  /*18190*/  FSEL R67, R130, -INF , !P3 ;  /* 0xff80000082437808 */ /* 0x000fe40005800000 */
[----:B------:R-:W-:Y:S02]  /*181a0*/  FMNMX3.FTZ R2, R118, R21, R19, !PT ;  /* 0x0000001576027276 */ /* 0x000fe40007810013 */
[----:B------:R-:W-:Y:S02]  /*181b0*/  FSEL R243, R243, -INF , !P6 ;  /* 0xff800000f3f37808 */ /* 0x000fe40007000000 */
[----:B------:R-:W-:Y:S02]  /*181c0*/  ISETP.GE.AND P6, PT, R121, R207, PT ;  /* 0x000000cf7900720c */ /* 0x000fe40003fc6270 */
[-C--:B------:R-:W-:Y:S02]  /*181d0*/  ISETP.GE.AND P3, PT, R137, R206.reuse, PT ;  /* 0x000000ce8900720c */ /* 0x080fe40003f66270 */
[----:B------:R-:W-:Y:S02]  /*181e0*/  FSEL R17, R7, -INF , !P1 ;  /* 0xff80000007117808 */ /* 0x000fe40004800000 */
[----:B------:R-:W-:Y:S02]  /*181f0*/  FSEL R11, R10, -INF , !P0 ;  /* 0xff8000000a0b7808 */ /* 0x000fe40004000000 */
[----:B------:R-:W-:Y:S02]  /*18200*/  FMNMX3.FTZ R2, R2, R15, R13, !PT ;  /* 0x0000000f02027276 */ /* 0x000fe4000781000d */
[-C--:B------:R-:W-:Y:S02]  /*18210*/  ISETP.GE.AND P0, PT, R5, R206.reuse, PT ;  /* 0x000000ce0500720c */ /* 0x080fe40003f06270 */
[----:B------:R-:W-:Y:S02]  /*18220*/  FSEL R233, R26, -INF , !P6 ;  /* 0xff8000001ae97808 */ /* 0x000fe40007000000 */
[----:B------:R-:W-:Y:S02]  /*18230*/  FSEL R231, R27, -INF , !P4 ;  /* 0xff8000001be77808 */ /* 0x000fe40006000000 */
[----:B------:R-:W-:Y:S02]  /*18240*/  FSEL R245, R245, -INF , !P3 ;  /* 0xff800000f5f57808 */ /* 0x000fe40005800000 */
[-C--:B------:R-:W-:Y:S02]  /*18250*/  ISETP.GE.AND P3, PT, R121, R206.reuse, PT ;  /* 0x000000ce7900720c */ /* 0x080fe40003f66270 */
[C---:B------:R-:W-:Y:S02]  /*18260*/  ISETP.GE.AND P6, PT, R0.reuse, R206, PT ;  /* 0x000000ce0000720c */ /* 0x040fe40003fc6270 */
[-C--:B------:R-:W-:Y:S02]  /*18270*/  ISETP.GE.AND P4, PT, R0, R207.reuse, PT ;  /* 0x000000cf0000720c */ /* 0x080fe40003f86270 */
        /* <DEDUP_REMOVED lines=8> */
[-C--:B------:R-:W-:Y:S02]  /*18300*/  ISETP.GE.AND P3, PT, R136, R206.reuse, PT ;  /* 0x000000ce8800720c */ /* 0x080fe40003f66270 */
[----:B------:R-:W-:Y:S02]  /*18310*/  FMNMX3.FTZ R2, R2, R67, R65, !PT ;  /* 0x0000004302027276 */ /* 0x000fe40007810041 */
[----:B------:R-:W-:Y:S02]  /*18320*/  FSEL R237, R22, -INF , !P0 ;  /* 0xff80000016ed7808 */ /* 0x000fe40004000000 */
[----:B------:R-:W-:Y:S02]  /*18330*/  ISETP.GE.AND P1, PT, R126, R207, PT ;  /* 0x000000cf7e00720c */ /* 0x000fe40003f26270 */
[----:B------:R-:W-:Y:S02]  /*18340*/  FMNMX3.FTZ R0, R0, R249, R247, !PT ;  /* 0x000000f900007276 */ /* 0x000fe400078100f7 */
[----:B------:R-:W-:Y:S02]  /*18350*/  FSEL R229, R229, -INF , !P3 ;  /* 0xff800000e5e57808 */ /* 0x000fe40005800000 */
[----:B------:R-:W-:Y:S02]  /*18360*/  FSEL R239, R239, -INF , !P5 ;  /* 0xff800000efef7808 */ /* 0x000fe40006800000 */
[-C--:B------:R-:W-:Y:S02]  /*18370*/  ISETP.GE.AND P0, PT, R125, R206.reuse, PT ;  /* 0x000000ce7d00720c */ /* 0x080fe40003f06270 */
[-C--:B------:R-:W-:Y:S02]  /*18380*/  ISETP.GE.AND P3, PT, R24, R206.reuse, PT ;  /* 0x000000ce1800720c */ /* 0x080fe40003f66270 */
[----:B------:R-:W-:Y:S02]  /*18390*/  FMNMX3.FTZ R2, R2, R245, R243, !PT ;  /* 0x000000f502027276 */ /* 0x000fe400078100f3 */
[----:B------:R-:W-:Y:S02]  /*183a0*/  FSEL R235, R23, -INF , !P1 ;  /* 0xff80000017eb7808 */ /* 0x000fe40004800000 */
[----:B------:R-:W-:Y:S02]  /*183b0*/  FMNMX3.FTZ R0, R0, R51, R49, !PT ;  /* 0x0000003300007276 */ /* 0x000fe40007810031 */
[----:B------:R-:W-:Y:S02]  /*183c0*/  FSEL R173, R173, -INF , !P0 ;  /* 0xff800000adad7808 */ /* 0x000fe40004000000 */
[----:B------:R-:W-:Y:S02]  /*183d0*/  FSEL R227, R227, -INF , !P3 ;  /* 0xff800000e3e37808 */ /* 0x000fe40005800000 */
[----:B------:R-:W-:Y:S02]  /*183e0*/  FMNMX3.FTZ R2, R2, R241, R239, !PT ;  /* 0x000000f102027276 */ /* 0x000fe400078100ef */
[-C--:B------:R-:W-:Y:S02]  /*183f0*/  ISETP.GE.AND P3, PT, R135, R206.reuse, PT ;  /* 0x000000ce8700720c */ /* 0x080fe40003f66270 */
[-C--:B------:R-:W-:Y:S02]  /*18400*/  ISETP.GE.AND P5, PT, R136, R207.reuse, PT ;  /* 0x000000cf8800720c */ /* 0x080fe40003fa6270 */
[----:B------:R-:W-:Y:S02]  /*18410*/  ISETP.GE.AND P1, PT, R125, R207, PT ;  /* 0x000000cf7d00720c */ /* 0x000fe40003f26270 */
[----:B------:R-:W-:Y:S02]  /*18420*/  FMNMX3.FTZ R0, R0, R237, R235, !PT ;  /* 0x000000ed00007276 */ /* 0x000fe400078100eb */
[----:B------:R-:W-:Y:S02]  /*18430*/  FSEL R225, R33, -INF , !P6 ;  /* 0xff80000021e17808 */ /* 0x000fe40007000000 */
[----:B------:R-:W-:Y:S02]  /*18440*/  FMNMX3.FTZ R2, R2, R229, R173, !PT ;  /* 0x000000e502027276 */ /* 0x000fe400078100ad */
[----:B------:R-:W-:Y:S02]  /*18450*/  FSEL R217, R217, -INF , !P3 ;  /* 0xff800000d9d97808 */ /* 0x000fe40005800000 */
[----:B------:R-:W-:Y:S02]  /*18460*/  FSEL R177, R35, -INF , !P4 ;  /* 0xff80000023b17808 */ /* 0x000fe40006000000 */
[-C--:B------:R-:W-:Y:S02]  /*18470*/  ISETP.GE.AND P3, PT, R20, R206.reuse, PT ;  /* 0x000000ce1400720c */ /* 0x080fe40003f66270 */
[-C--:B------:R-:W-:Y:S02]  /*18480*/  ISETP.GE.AND P4, PT, R141, R206.reuse, PT ;  /* 0x000000ce8d00720c */ /* 0x080fe40003f86270 */
[----:B------:R-:W-:Y:S02]  /*18490*/  FSEL R223, R30, -INF , !P5 ;  /* 0xff8000001edf7808 */ /* 0x000fe40006800000 */
[----:B------:R-:W-:Y:S02]  /*184a0*/  FSEL R179, R31, -INF , !P1 ;  /* 0xff8000001fb37808 */ /* 0x000fe40004800000 */
[----:B------:R-:W-:Y:S02]  /*184b0*/  ISETP.GE.AND P0, PT, R24, R207, PT ;  /* 0x000000cf1800720c */ /* 0x000fe40003f06270 */
[----:B------:R-:W-:Y:S02]  /*184c0*/  FMNMX3.FTZ R0, R0, R233, R231, !PT ;  /* 0x000000e900007276 */ /* 0x000fe400078100e7 */
[-C--:B------:R-:W-:Y:S02]  /*184d0*/  ISETP.GE.AND P5, PT, R29, R206.reuse, PT ;  /* 0x000000ce1d00720c */ /* 0x080fe40003fa6270 */
[----:B------:R-:W-:Y:S02]  /*184e0*/  FMNMX3.FTZ R2, R2, R227, R225, !PT ;  /* 0x000000e302027276 */ /* 0x000fe400078100e1 */
[----:B------:R-:W-:Y:S02]  /*184f0*/  FSEL R175, R175, -INF , !P3 ;  /* 0xff800000afaf7808 */ /* 0x000fe40005800000 */
[----:B------:R-:W-:Y:S02]  /*18500*/  FSEL R163, R163, -INF , !P4 ;  /* 0xff800000a3a37808 */ /* 0x000fe40006000000 */
[-C--:B------:R-:W-:Y:S02]  /*18510*/  ISETP.GE.AND P1, PT, R29, R207.reuse, PT ;  /* 0x000000cf1d00720c */ /* 0x080fe40003f26270 */
[-C--:B------:R-:W-:Y:S02]  /*18520*/  ISETP.GE.AND P3, PT, R38, R206.reuse, PT ;  /* 0x000000ce2600720c */ /* 0x080fe40003f66270 */
[-C--:B------:R-:W-:Y:S02]  /*18530*/  ISETP.GE.AND P4, PT, R28, R206.reuse, PT ;  /* 0x000000ce1c00720c */ /* 0x080fe40003f86270 */
[----:B------:R-:W-:Y:S02]  /*18540*/  ISETP.GE.AND P6, PT, R135, R207, PT ;  /* 0x000000cf8700720c */ /* 0x000fe40003fc6270 */
[----:B------:R-:W-:Y:S02]  /*18550*/  FSEL R221, R34, -INF , !P0 ;  /* 0xff80000022dd7808 */ /* 0x000fe40004000000 */
[----:B------:R-:W-:Y:S02]  /*18560*/  FMNMX3.FTZ R0, R0, R223, R179, !PT ;  /* 0x000000df00007276 */ /* 0x000fe400078100b3 */
[----:B------:R-:W-:Y:S02]  /*18570*/  FSEL R191, R40, -INF , !P5 ;  /* 0xff80000028bf7808 */ /* 0x000fe40006800000 */
[----:B------:R-:W-:Y:S02]  /*18580*/  FMNMX3.FTZ R2, R2, R219, R217, !PT ;  /* 0x000000db02027276 */ /* 0x000fe400078100d9 */
[-C--:B------:R-:W-:Y:S02]  /*18590*/  ISETP.GE.AND P0, PT, R20, R207.reuse, PT ;  /* 0x000000cf1400720c */ /* 0x080fe40003f06270 */
[----:B------:R-:W-:Y:S02]  /*185a0*/  FSEL R169, R39, -INF , !P6 ;  /* 0xff80000027a97808 */ /* 0x000fe40007000000 */
[----:B------:R-:W-:Y:S02]  /*185b0*/  FSEL R161, R45, -INF , !P3 ;  /* 0xff8000002da17808 */ /* 0x000fe40005800000 */
[----:B------:R-:W-:Y:S02]  /*185c0*/  ISETP.GE.AND P5, PT, R141, R207, PT ;  /* 0x000000cf8d00720c */ /* 0x000fe40003fa6270 */
[----:B------:R-:W-:Y:S02]  /*185d0*/  FSEL R167, R42, -INF , !P1 ;  /* 0xff8000002aa77808 */ /* 0x000fe40004800000 */
[----:B------:R-:W-:Y:S02]  /*185e0*/  FSEL R159, R48, -INF , !P4 ;  /* 0xff800000309f7808 */ /* 0x000fe40006000000 */
[----:B------:R-:W-:Y:S02]  /*185f0*/  FMNMX3.FTZ R0, R0, R221, R177, !PT ;  /* 0x000000dd00007276 */ /* 0x000fe400078100b1 */
[----:B------:R-:W-:Y:S02]  /*18600*/  ISETP.GE.AND P3, PT, R28, R207, PT ;  /* 0x000000cf1c00720c */ /* 0x000fe40003f66270 */
[-C--:B------:R-:W-:Y:S01]  /*18610*/  ISETP.GE.AND P1, PT, R16, R206.reuse, PT ;  /* 0x000000ce1000720c */ /* 0x080fe20003f26270 */
[----:B------:R-:W-:Y:S01]  /*18620*/  LDSM.16.MT88.4 R28, [R182+0xb000] ;  /* 0x00b00000b61c783b */ /* 0x000fe20000004200 */
[-C--:B------:R-:W-:Y:S02]  /*18630*/  ISETP.GE.AND P4, PT, R140, R206.reuse, PT ;  /* 0x000000ce8c00720c */ /* 0x080fe40003f86270 */
[----:B------:R-:W-:Y:S02]  /*18640*/  FMNMX3.FTZ R2, R2, R191, R175, !PT ;  /* 0x000000bf02027276 */ /* 0x000fe400078100af */
[----:B------:R-:W-:Y:S02]  /*18650*/  ISETP.GE.AND P6, PT, R38, R207, PT ;  /* 0x000000cf2600720c */ /* 0x000fe40003fc6270 */
[----:B------:R-:W-:Y:S02]  /*18660*/  FSEL R155, R46, -INF , !P5 ;  /* 0xff8000002e9b7808 */ /* 0x000fe40006800000 */
[----:B------:R-:W-:Y:S02]  /*18670*/  FSEL R165, R165, -INF , !P0 ;  /* 0xff800000a5a57808 */ /* 0x000fe40004000000 */
[----:B------:R-:W-:Y:S02]  /*18680*/  FMNMX3.FTZ R0, R0, R171, R169, !PT ;  /* 0x000000ab00007276 */ /* 0x000fe400078100a9 */
[-C--:B------:R-:W-:Y:S02]  /*18690*/  ISETP.GE.AND P5, PT, R37, R206.reuse, PT ;  /* 0x000000ce2500720c */ /* 0x080fe40003fa6270 */
[----:B------:R-:W-:Y:S02]  /*186a0*/  FSEL R151, R50, -INF , !P3 ;  /* 0xff80000032977808 */ /* 0x000fe40005800000 */
[----:B------:R-:W-:Y:S02]  /*186b0*/  FSEL R157, R157, -INF , !P1 ;  /* 0xff8000009d9d7808 */ /* 0x000fe40004800000 */
[----:B------:R-:W-:Y:S02]  /*186c0*/  FMNMX3.FTZ R2, R2, R163, R161, !PT ;  /* 0x000000a302027276 */ /* 0x000fe400078100a1 */
[----:B------:R-:W-:Y:S02]  /*186d0*/  FSEL R147, R147, -INF , !P4 ;  /* 0xff80000093937808 */ /* 0x000fe40006000000 */
[-C--:B------:R-:W-:Y:S02]  /*186e0*/  ISETP.GE.AND P3, PT, R12, R206.reuse, PT ;  /* 0x000000ce0c00720c */ /* 0x080fe40003f66270 */
[-C--:B------:R-:W-:Y:S02]  /*186f0*/  ISETP.GE.AND P4, PT, R25, R206.reuse, PT ;  /* 0x000000ce1900720c */ /* 0x080fe40003f86270 */
[----:B------:R-:W-:Y:S02]  /*18700*/  FSEL R153, R47, -INF , !P6 ;  /* 0xff8000002f997808 */ /* 0x000fe40007000000 */
[-C--:B------:R-:W-:Y:S02]  /*18710*/  ISETP.GE.AND P0, PT, R16, R207.reuse, PT ;  /* 0x000000cf1000720c */ /* 0x080fe40003f06270 */
[----:B------:R-:W-:Y:S02]  /*18720*/  ISETP.GE.AND P1, PT, R140, R207, PT ;  /* 0x000000cf8c00720c */ /* 0x000fe40003f26270 */
[----:B------:R-:W-:Y:S02]  /*18730*/  FMNMX3.FTZ R0, R0, R167, R165, !PT ;  /* 0x000000a700007276 */ /* 0x000fe400078100a5 */
[----:B------:R-:W-:Y:S02]  /*18740*/  FMNMX3.FTZ R6, R2, R159, R157, !PT ;  /* 0x0000009f02067276 */ /* 0x000fe4000781009d */
[----:B------:R-:W-:Y:S02]  /*18750*/  FSEL R145, R145, -INF , !P5 ;  /* 0xff80000091917808 */ /* 0x000fe40006800000 */
[----:B------:R-:W-:Y:S02]  /*18760*/  FSEL R143, R56, -INF , !P4 ;  /* 0xff800000388f7808 */ /* 0x000fe40006000000 */
[----:B------:R-:W-:Y:S02]  /*18770*/  FSEL R141, R57, -INF , !P3 ;  /* 0xff800000398d7808 */ /* 0x000fe40005800000 */
[CC--:B------:R-:W-:Y:S02]  /*18780*/  ISETP.GE.AND P4, PT, R139.reuse, R206.reuse, PT ;  /* 0x000000ce8b00720c */ /* 0x0c0fe40003f86270 */
[-C--:B------:R-:W-:Y:S02]  /*18790*/  ISETP.GE.AND P3, PT, R139, R207.reuse, PT ;  /* 0x000000cf8b00720c */ /* 0x080fe40003f66270 */
[----:B------:R-:W-:Y:S02]  /*187a0*/  ISETP.GE.AND P6, PT, R37, R207, PT ;  /* 0x000000cf2500720c */ /* 0x000fe40003fc6270 */
[----:B------:R-:W-:Y:S02]  /*187b0*/  FSEL R149, R149, -INF , !P0 ;  /* 0xff80000095957808 */ /* 0x000fe40004000000 */
[----:B------:R-:W-:Y:S02]  /*187c0*/  FSEL R139, R54, -INF , !P1 ;  /* 0xff800000368b7808 */ /* 0x000fe40004800000 */
[----:B------:R-:W-:Y:S02]  /*187d0*/  FMNMX3.FTZ R2, R0, R155, R153, !PT ;  /* 0x0000009b00027276 */ /* 0x000fe40007810099 */
[----:B------:R-:W-:Y:S02]  /*187e0*/  ISETP.GE.AND P5, PT, R25, R207, PT ;  /* 0x000000cf1900720c */ /* 0x000fe40003fa6270 */
[-C--:B------:R-:W-:Y:S02]  /*187f0*/  ISETP.GE.AND P1, PT, R36, R206.reuse, PT ;  /* 0x000000ce2400720c */ /* 0x080fe40003f26270 */
[----:B------:R-:W-:Y:S02]  /*18800*/  FMNMX3.FTZ R0, R6, R147, R145, !PT ;  /* 0x0000009306007276 */ /* 0x000fe40007810091 */
[----:B------:R-:W-:Y:S02]  /*18810*/  ISETP.GE.AND P0, PT, R12, R207, PT ;  /* 0x000000cf0c00720c */ /* 0x000fe40003f06270 */
[----:B------:R-:W-:Y:S02]  /*18820*/  FSEL R132, R60, -INF , !P4 ;  /* 0xff8000003c847808 */ /* 0x000fe40006000000 */
[----:B------:R-:W-:Y:S02]  /*18830*/  FSEL R137, R55, -INF , !P6 ;  /* 0xff80000037897808 */ /* 0x000fe40007000000 */
[----:B------:R-:W-:Y:S02]  /*18840*/  FSEL R135, R58, -INF , !P5 ;  /* 0xff8000003a877808 */ /* 0x000fe40006800000 */
[----:B------:R-:W-:Y:S02]  /*18850*/  FMNMX3.FTZ R2, R2, R151, R149, !PT ;  /* 0x0000009702027276 */ /* 0x000fe40007810095 */
[----:B------:R-:W-:Y:S02]  /*18860*/  FSEL R130, R61, -INF , !P1 ;  /* 0xff8000003d827808 */ /* 0x000fe40004800000 */
[-C--:B------:R-:W-:Y:S02]  /*18870*/  ISETP.GE.AND P4, PT, R32, R206.reuse, PT ;  /* 0x000000ce2000720c */ /* 0x080fe40003f86270 */
[----:B------:R-:W-:Y:S02]  /*18880*/  ISETP.GE.AND P5, PT, R8, R206, PT ;  /* 0x000000ce0800720c */ /* 0x000fe40003fa6270 */
[----:B------:R-:W-:Y:S02]  /*18890*/  FMNMX3.FTZ R5, R0, R143, R141, !PT ;  /* 0x0000008f00057276 */ /* 0x000fe4000781008d */
[----:B------:R-:W-:Y:S02]  /*188a0*/  ISETP.GE.AND P6, PT, R36, R207, PT ;  /* 0x000000cf2400720c */ /* 0x000fe40003fc6270 */
[----:B------:R-:W-:Y:S01]  /*188b0*/  FMNMX3.FTZ R2, R2, R139, R137, !PT ;  /* 0x0000008b02027276 */ /* 0x000fe20007810089 */
[----:B------:R-:W-:Y:S01]  /*188c0*/  LDSM.16.MT88.4 R36, [R180+0xb000] ;  /* 0x00b00000b424783b */ /* 0x000fe20000004200 */
[----:B------:R-:W-:Y:S02]  /*188d0*/  FSEL R133, R59, -INF , !P0 ;  /* 0xff8000003b857808 */ /* 0x000fe40004000000 */
[----:B------:R-:W-:Y:S02]  /*188e0*/  FSEL R128, R44, -INF , !P4 ;  /* 0xff8000002c807808 */ /* 0x000fe40006000000 */
[----:B------:R-:W-:Y:S02]  /*188f0*/  FSEL R129, R64, -INF , !P5 ;  /* 0xff80000040817808 */ /* 0x000fe40006800000 */
[----:B------:R-:W-:Y:S01]  /*18900*/  FMNMX3.FTZ R0, R5, R132, R130, !PT ;  /* 0x0000008405007276 */ /* 0x000fe20007810082 */
[----:B------:R-:W-:Y:S01]  /*18910*/  LDSM.16.MT88.4 R44, [R182+0xd000] ;  /* 0x00d00000b62c783b */ /* 0x000fe20000004200 */
[----:B------:R-:W-:Y:S02]  /*18920*/  FSEL R122, R62, -INF , !P3 ;  /* 0xff8000003e7a7808 */ /* 0x000fe40005800000 */
[----:B------:R-:W-:Y:S02]  /*18930*/  FSEL R120, R63, -INF , !P6 ;  /* 0xff8000003f787808 */ /* 0x000fe40007000000 */
[----:B------:R-:W-:Y:S02]  /*18940*/  FMNMX3.FTZ R5, R2, R135, R133, !PT ;  /* 0x0000008702057276 */ /* 0x000fe40007810085 */
[-C--:B------:R-:W-:Y:S01]  /*18950*/  ISETP.GE.AND P1, PT, R32, R207.reuse, PT ;  /* 0x000000cf2000720c */ /* 0x080fe20003f26270 */
[----:B------:R-:W-:Y:S01]  /*18960*/  LDSM.16.MT88.4 R60, [R180+0xd000] ;  /* 0x00d00000b43c783b */ /* 0x000fe20000004200 */
[----:B------:R-:W-:Y:S02]  /*18970*/  ISETP.GE.AND P0, PT, R8, R207, PT ;  /* 0x000000cf0800720c */ /* 0x000fe40003f06270 */
[----:B------:R-:W-:Y:S02]  /*18980*/  FMNMX3.FTZ R6, R0, R129, R128, !PT ;  /* 0x0000008100067276 */ /* 0x000fe40007810080 */
[----:B------:R-:W-:Y:S02]  /*18990*/  FSEL R52, R52, -INF , !P1 ;  /* 0xff80000034347808 */ /* 0x000fe40004800000 */
[----:B------:R-:W-:Y:S01]  /*189a0*/  FSEL R53, R53, -INF , !P0 ;  /* 0xff80000035357808 */ /* 0x000fe20004000000 */
[----:B------:R-:W-:Y:S01]  /*189b0*/  SHFL.BFLY PT, R25, R6, 0x2, 0x1f ;  /* 0x0c401f0006197f89 */ /* 0x000fe200000e0000 */
[----:B------:R-:W-:Y:S04]  /*189c0*/  FMNMX3.FTZ R0, R5, R122, R120, !PT ;  /* 0x0000007a05007276 */ /* 0x000fe80007810078 */
[----:B------:R-:W-:Y:S05]  /*189d0*/  FMNMX3.FTZ R7, R0, R53, R52, !PT ;  /* 0x0000003500077276 */ /* 0x000fea0007810034 */
        /* <DEDUP_REMOVED lines=19> */
[-CC-:B------:R-:W-:Y:S01]  /*18b10*/  FFMA.FTZ R121, R13, R3.reuse, -R136.reuse ;  /* 0x000000030d797223 */ /* 0x180fe20000010888 */
[----:B------:R-:W-:Y:S01]  /*18b20*/  FADD.FTZ R4, -R4, R119 ;  /* 0x0000007704047221 */ /* 0x000fe20000010100 */
[----:B------:R-:W1:Y:S01]  /*18b30*/  LDSM.16.MT88.4 R12, [R182+0x9000] ;  /* 0x00900000b60c783b */ /* 0x000e620000004200 */
[-CC-:B------:R-:W-:Y:S01]  /*18b40*/  FFMA.FTZ R134, R21, R3.reuse, -R136.reuse ;  /* 0x0000000315867223 */ /* 0x180fe20000010888 */
[-C--:B------:R-:W-:Y:S01]  /*18b50*/  FFMA.FTZ R127, R19, R3.reuse, -R136 ;  /* 0x00000003137f7223 */ /* 0x080fe20000010888 */
[-CC-:B------:R-:W-:Y:S01]  /*18b60*/  FFMA.FTZ R123, R11, R3.reuse, -R124.reuse ;  /* 0x000000030b7b7223 */ /* 0x180fe2000001087c */
[-CC-:B------:R-:W-:Y:S01]  /*18b70*/  FFMA.FTZ R118, R9, R3.reuse, -R124.reuse ;  /* 0x0000000309767223 */ /* 0x180fe2000001087c */
[C---:B------:R-:W-:Y:S01]  /*18b80*/  FMUL.FTZ R9, R3.reuse, R6 ;  /* 0x0000000603097220 */ /* 0x040fe20000410000 */
[----:B------:R-:W-:Y:S01]  /*18b90*/  FMUL.FTZ R8, R3, R4 ;  /* 0x0000000403087220 */ /* 0x000fe20000410000 */
[----:B------:R-:W-:Y:S01]  /*18ba0*/  MUFU.EX2 R134, R134 ;  /* 0x0000008600867308 */ /* 0x000fe20000000800 */
[----:B------:R-:W2:Y:S01]  /*18bb0*/  LDSM.16.MT88.4 R20, [R180+0x9000] ;  /* 0x00900000b414783b */ /* 0x000ea20000004200 */
[-CC-:B------:R-:W-:Y:S01]  /*18bc0*/  FFMA.FTZ R158, R153, R3.reuse, -R124.reuse ;  /* 0x00000003999e7223 */ /* 0x180fe2000001087c */
[-C--:B------:R-:W-:Y:S07]  /*18bd0*/  FFMA.FTZ R53, R53, R3.reuse, -R124 ;  /* 0x0000000335357223 */ /* 0x080fee000001087c */
[----:B------:R-:W3:Y:S01]  /*18be0*/  MUFU.EX2 R55, R9 ;  /* 0x0000000900377308 */ /* 0x000ee20000000800 */
[-CC-:B------:R-:W-:Y:S01]  /*18bf0*/  FFMA.FTZ R142, R173, R3.reuse, -R136.reuse ;  /* 0x00000003ad8e7223 */ /* 0x180fe20000010888 */
[-C--:B------:R-:W-:Y:S01]  /*18c00*/  FFMA.FTZ R138, R227, R3.reuse, -R136 ;  /* 0x00000003e38a7223 */ /* 0x080fe20000010888 */
[-CC-:B------:R-:W-:Y:S07]  /*18c10*/  FFMA.FTZ R144, R179, R3.reuse, -R124.reuse ;  /* 0x00000003b3907223 */ /* 0x180fee000001087c */
[----:B------:R-:W4:Y:S01]  /*18c20*/  MUFU.EX2 R54, R8 ;  /* 0x0000000800367308 */ /* 0x000f220000000800 */
[-CC-:B------:R-:W-:Y:S01]  /*18c30*/  FFMA.FTZ R140, R221, R3.reuse, -R124.reuse ;  /* 0x00000003dd8c7223 */ /* 0x180fe2000001087c */
[-C--:B------:R-:W-:Y:S01]  /*18c40*/  FFMA.FTZ R223, R223, R3.reuse, -R124 ;  /* 0x00000003dfdf7223 */ /* 0x080fe2000001087c */
[-C--:B------:R-:W-:Y:S07]  /*18c50*/  FFMA.FTZ R119, R225, R3.reuse, -R136 ;  /* 0x00000003e1777223 */ /* 0x080fee0000010888 */
[----:B------:R-:W5:Y:S01]  /*18c60*/  MUFU.EX2 R127, R127 ;  /* 0x0000007f007f7308 */ /* 0x000f620000000800 */
[-C--:B------:R-:W-:Y:S01]  /*18c70*/  FFMA.FTZ R177, R177, R3.reuse, -R124 ;  /* 0x00000003b1b17223 */ /* 0x080fe2000001087c */
[-CC-:B------:R-:W-:Y:S01]  /*18c80*/  FFMA.FTZ R229, R229, R3.reuse, -R136.reuse ;  /* 0x00000003e5e57223 */ /* 0x180fe20000010888 */
[-CC-:B------:R-:W-:Y:S07]  /*18c90*/  FFMA.FTZ R148, R219, R3.reuse, -R136.reuse ;  /* 0x00000003db947223 */ /* 0x180fee0000010888 */
[----:B------:R-:W-:Y:S01]  /*18ca0*/  MUFU.EX2 R126, R126 ;  /* 0x0000007e007e7308 */ /* 0x000fe20000000800 */
[----:B------:R-:W-:Y:S01]  /*18cb0*/  FFMA.FTZ R146, R191, R3, -R136 ;  /* 0x00000003bf927223 */ /* 0x000fe20000010888 */
        /* <DEDUP_REMOVED lines=27> */
[C---:B------:R-:W-:Y:S01]  /*18e70*/  FMUL.FTZ R48, R55.reuse, R68 ;  /* 0x0000004437307220 */ /* 0x040fe20000410000 */
[----:B------:R-:W-:Y:S01]  /*18e80*/  FMUL.FTZ R50, R54, R70 ;  /* 0x0000004636327220 */ /* 0x000fe20000410000 */
[----:B------:R-:W-:Y:S01]  /*18e90*/  FMUL.FTZ R24, R55, R92 ;  /* 0x0000005c37187220 */ /* 0x000fe20000410000 */
[----:B------:R-:W-:Y:S01]  /*18ea0*/  FFMA.FTZ R92, R155, R3, -R124 ;  /* 0x000000039b5c7223 */ /* 0x000fe2000001087c */
[----:B------:R-:W-:Y:S01]  /*18eb0*/  FMUL.FTZ R32, R55, R84 ;  /* 0x0000005437207220 */ /* 0x000fe20000410000 */
[----:B---3--:R-:W-:Y:S01]  /*18ec0*/  F2FP.F16.F32.PACK_AB R59, R118, R123 ;  /* 0x0000007b763b723e */ /* 0x008fe200000000ff */
[--C-:B------:R-:W-:Y:S01]  /*18ed0*/  FFMA.FTZ R84, R65, R3, -R136.reuse ;  /* 0x0000000341547223 */ /* 0x100fe20000010888 */
[----:B------:R3:W-:Y:S01]  /*18ee0*/  MUFU.EX2 R153, R92 ;  /* 0x0000005c00997308 */ /* 0x0007e20000000800 */
[C---:B------:R-:W-:Y:S01]  /*18ef0*/  FMUL.FTZ R35, R54.reuse, R87 ;  /* 0x0000005736237220 */ /* 0x040fe20000410000 */
[----:B------:R-:W-:Y:S01]  /*18f00*/  FFMA.FTZ R87, R67, R3, -R136 ;  /* 0x0000000343577223 */ /* 0x000fe20000010888 */
[----:B------:R-:W-:Y:S01]  /*18f10*/  FMUL.FTZ R33, R55, R85 ;  /* 0x0000005537217220 */ /* 0x000fe20000410000 */
[----:B------:R-:W4:Y:S01]  /*18f20*/  LDSM.16.MT88.4 R64, [R182+0x9400] ;  /* 0x00940000b640783b */ /* 0x000f220000004200 */
[C---:B-1----:R-:W-:Y:S05]  /*18f30*/  HMMA.16816.F32 R4, R56.reuse, R12, R4 ;  /* 0x0000000c3804723c */ /* 0x042fea0000001804 */
[----:B------:R-:W-:Y:S01]  /*18f40*/  MUFU.EX2 R84, R84 ;  /* 0x0000005400547308 */ /* 0x000fe20000000800 */
[----:B------:R-:W-:Y:S01]  /*18f50*/  FFMA.FTZ R85, R51, R3, -R124 ;  /* 0x0000000333557223 */ /* 0x000fe2000001087c */
[C---:B------:R-:W-:Y:S08]  /*18f60*/  FMUL.FTZ R51, R54.reuse, R71 ;  /* 0x0000004736337220 */ /* 0x040ff00000410000 */
[----:B------:R-:W1:Y:S01]  /*18f70*/  MUFU.EX2 R87, R87 ;  /* 0x0000005700577308 */ /* 0x000e620000000800 */
[C---:B------:R-:W-:Y:S01]  /*18f80*/  HMMA.16816.F32 R8, R56.reuse, R14, R8 ;  /* 0x0000000e3808723c */ /* 0x040fe20000001808 */
[----:B---3--:R-:W-:Y:S02]  /*18f90*/  LDSM.16.MT88.4 R92, [R182+0xcc00] ;  /* 0x00cc0000b65c783b */ /* 0x008fe40000004200 */
[C---:B------:R-:W-:Y:S01]  /*18fa0*/  FMUL.FTZ R12, R55.reuse, R104 ;  /* 0x00000068370c7220 */ /* 0x040fe20000410000 */
[----:B------:R-:W-:Y:S01]  /*18fb0*/  FMUL.FTZ R13, R55, R105 ;  /* 0x00000069370d7220 */ /* 0x000fe20000410000 */
[C---:B------:R-:W-:Y:S01]  /*18fc0*/  FMUL.FTZ R14, R54.reuse, R106 ;  /* 0x0000006a360e7220 */ /* 0x040fe20000410000 */
[C---:B------:R-:W-:Y:S03]  /*18fd0*/  FMUL.FTZ R15, R54.reuse, R107 ;  /* 0x0000006b360f7220 */ /* 0x040fe60000410000 */
        /* <DEDUP_REMOVED lines=29> */
[C---:B------:R-:W-:Y:S01]  /*191b0*/  HMMA.16816.F32 R24, R56.reuse, R30, R24 ;  /* 0x0000001e3818723c */ /* 0x040fe20000001818 */
[----:B------:R-:W-:Y:S02]  /*191c0*/  LDSM.16.MT88.4 R68, [R182+0x9800] ;  /* 0x00980000b644783b */ /* 0x000fe40000004200 */
[----:B------:R-:W-:Y:S01]  /*191d0*/  FMUL.FTZ R29, R55, R89 ;  /* 0x00000059371d7220 */ /* 0x000fe20000410000 */
[C---:B------:R-:W-:Y:S01]  /*191e0*/  FMUL.FTZ R30, R54.reuse, R90 ;  /* 0x0000005a361e7220 */ /* 0x040fe20000410000 */
[C---:B------:R-:W-:Y:S01]  /*191f0*/  FMUL.FTZ R31, R54.reuse, R91 ;  /* 0x0000005b361f7220 */ /* 0x040fe20000410000 */
[----:B------:R-:W-:Y:S01]  /*19200*/  FFMA.FTZ R89, R43, R3, -R136 ;  /* 0x000000032b597223 */ /* 0x000fe20000010888 */
[C---:B------:R-:W-:Y:S02]  /*19210*/  FMUL.FTZ R43, R54.reuse, R79 ;  /* 0x0000004f362b7220 */ /* 0x040fe40000410000 */
[----:B------:R-:W2:Y:S01]  /*19220*/  MUFU.EX2 R88, R88 ;  /* 0x0000005800587308 */ /* 0x000ea20000000800 */
[----:B------:R-:W3:Y:S01]  /*19230*/  LDSM.16.MT88.4 R76, [R180+0x9400] ;  /* 0x00940000b44c783b */ /* 0x000ee20000004200 */
[-CC-:B------:R-:W-:Y:S01]  /*19240*/  FFMA.FTZ R90, R249, R3.reuse, -R124.reuse ;  /* 0x00000003f95a7223 */ /* 0x180fe2000001087c */
        /* <DEDUP_REMOVED lines=9> */
[----:B------:R-:W5:Y:S01]  /*192e0*/  MUFU.EX2 R89, R89 ;  /* 0x0000005900597308 */ /* 0x000f620000000800 */
[C---:B------:R-:W-:Y:S01]  /*192f0*/  FMUL.FTZ R38, R54.reuse, R82 ;  /* 0x0000005236267220 */ /* 0x040fe20000410000 */
[C---:B------:R-:W-:Y:S08]  /*19300*/  FMUL.FTZ R39, R54.reuse, R83 ;  /* 0x0000005336277220 */ /* 0x040ff00000410000 */
[----:B------:R-:W-:Y:S01]  /*19310*/  MUFU.EX2 R90, R90 ;  /* 0x0000005a005a7308 */ /* 0x000fe20000000800 */
[----:B------:R-:W3:Y:S01]  /*19320*/  LDSM.16.MT88.4 R80, [R182+0xb400] ;  /* 0x00b40000b650783b */ /* 0x000ee20000004200 */
[-CC-:B------:R-:W-:Y:S01]  /*19330*/  FFMA.FTZ R150, R167, R3.reuse, -R124.reuse ;  /* 0x00000003a7967223 */ /* 0x180fe2000001087c */
[-C--:B------:R-:W-:Y:S07]  /*19340*/  FFMA.FTZ R165, R165, R3.reuse, -R124 ;  /* 0x00000003a5a57223 */ /* 0x080fee000001087c */
[----:B------:R-:W4:Y:S01]  /*19350*/  MUFU.EX2 R91, R91 ;  /* 0x0000005b005b7308 */ /* 0x000f220000000800 */
[--C-:B------:R-:W-:Y:S01]  /*19360*/  FFMA.FTZ R217, R217, R3, -R136.reuse ;  /* 0x00000003d9d97223 */ /* 0x100fe20000010888 */
[C---:B------:R-:W-:Y:S08]  /*19370*/  HMMA.16816.F32 R36, R56.reuse, R44, R36 ;  /* 0x0000002c3824723c */ /* 0x040ff00000001824 */
[----:B------:R-:W3:Y:S01]  /*19380*/  MUFU.EX2 R105, R105 ;  /* 0x0000006900697308 */ /* 0x000ee20000000800 */
[C---:B------:R-:W-:Y:S01]  /*19390*/  FMUL.FTZ R44, R55.reuse, R72 ;  /* 0x00000048372c7220 */ /* 0x040fe20000410000 */
[----:B------:R-:W-:Y:S01]  /*193a0*/  FMUL.FTZ R45, R55, R73 ;  /* 0x00000049372d7220 */ /* 0x000fe20000410000 */
[-C--:B------:R-:W-:Y:S07]  /*193b0*/  FFMA.FTZ R175, R175, R3.reuse, -R136 ;  /* 0x00000003afaf7223 */ /* 0x080fee0000010888 */
[----:B------:R-:W-:Y:S01]  /*193c0*/  MUFU.EX2 R97, R97 ;  /* 0x0000006100617308 */ /* 0x000fe20000000800 */
[----:B------:R-:W-:Y:S01]  /*193d0*/  FFMA.FTZ R169, R169, R3, -R124 ;  /* 0x00000003a9a97223 */ /* 0x000fe2000001087c */
[C---:B------:R-:W-:Y:S08]  /*193e0*/  HMMA.16816.F32 R40, R56.reuse, R46, R40 ;  /* 0x0000002e3828723c */ /* 0x040ff00000001828 */
[----:B------:R-:W3:Y:S01]  /*193f0*/  MUFU.EX2 R96, R96 ;  /* 0x0000006000607308 */ /* 0x000ee20000000800 */
[C---:B------:R-:W-:Y:S01]  /*19400*/  FMUL.FTZ R46, R54.reuse, R74 ;  /* 0x0000004a362e7220 */ /* 0x040fe20000410000 */
[----:B------:R-:W-:Y:S01]  /*19410*/  FMUL.FTZ R47, R54, R75 ;  /* 0x0000004b362f7220 */ /* 0x000fe20000410000 */
[-CC-:B------:R-:W-:Y:S01]  /*19420*/  FFMA.FTZ R154, R163, R3.reuse, -R136.reuse ;  /* 0x00000003a39a7223 */ /* 0x180fe20000010888 */
[----:B------:R-:W3:Y:S06]  /*19430*/  LDSM.16.MT88.4 R72, [R180+0xb400] ;  /* 0x00b40000b448783b */ /* 0x000eec0000004200 */
[----:B------:R-:W3:Y:S01]  /*19440*/  MUFU.EX2 R104, R104 ;  /* 0x0000006800687308 */ /* 0x000ee20000000800 */
[-C--:B------:R-:W-:Y:S01]  /*19450*/  FFMA.FTZ R156, R159, R3.reuse, -R136 ;  /* 0x000000039f9c7223 */ /* 0x080fe20000010888 */
[-C--:B------:R-:W-:Y:S01]  /*19460*/  FFMA.FTZ R160, R149, R3.reuse, -R124 ;  /* 0x0000000395a07223 */ /* 0x080fe2000001087c */
[-CC-:B------:R-:W-:Y:S01]  /*19470*/  FFMA.FTZ R161, R161, R3.reuse, -R136.reuse ;  /* 0x00000003a1a17223 */ /* 0x180fe20000010888 */
[C---:B------:R-:W-:Y:S06]  /*19480*/  HMMA.16816.F32 R44, R56.reuse, R60, R44 ;  /* 0x0000003c382c723c */ /* 0x040fec000000182c */
[----:B------:R-:W3:Y:S01]  /*19490*/  MUFU.EX2 R173, R229 ;  /* 0x000000e500ad7308 */ /* 0x000ee20000000800 */
[-C--:B------:R-:W-:Y:S01]  /*194a0*/  FFMA.FTZ R157, R157, R3.reuse, -R136 ;  /* 0x000000039d9d7223 */ /* 0x080fe20000010888 */
[-C--:B------:R-:W-:Y:S08]  /*194b0*/  FFMA.FTZ R151, R151, R3.reuse, -R124 ;  /* 0x0000000397977223 */ /* 0x080ff0000001087c */
[----:B------:R-:W3:Y:S01]  /*194c0*/  MUFU.EX2 R119, R119 ;  /* 0x0000007700777308 */ /* 0x000ee20000000800 */
[-CC-:B------:R-:W-:Y:S01]  /*194d0*/  FFMA.FTZ R164, R145, R3.reuse, -R136.reuse ;  /* 0x0000000391a47223 */ /* 0x180fe20000010888 */
[----:B------:R-:W-:Y:S01]  /*194e0*/  FFMA.FTZ R162, R141, R3, -R136 ;  /* 0x000000038da27223 */ /* 0x000fe20000010888 */
[----:B------:R-:W-:Y:S01]  /*194f0*/  HMMA.16816.F32 R48, R56, R62, R48 ;  /* 0x0000003e3830723c */ /* 0x000fe20000001830 */
[----:B------:R-:W3:Y:S06]  /*19500*/  LDSM.16.MT88.4 R60, [R182+0xd400] ;  /* 0x00d40000b63c783b */ /* 0x000eec0000004200 */
[----:B------:R-:W3:Y:S01]  /*19510*/  MUFU.EX2 R177, R177 ;  /* 0x000000b100b17308 */ /* 0x000ee20000000800 */
[----:B-1----:R-:W-:Y:S01]  /*19520*/  F2FP.F16.F32.PACK_AB R58, R84, R87 ;  /* 0x00000057543a723e */ /* 0x002fe200000000ff */
[--C-:B------:R-:W-:Y:S01]  /*19530*/  FFMA.FTZ R166, R137, R3, -R124.reuse ;  /* 0x0000000389a67223 */ /* 0x100fe2000001087c */
[----:B--2---:R-:W-:Y:S07]  /*19540*/  F2FP.F16.F32.PACK_AB R59, R88, R85 ;  /* 0x00000055583b723e */ /* 0x004fee00000000ff */
[----:B------:R-:W-:Y:S01]  /*19550*/  MUFU.EX2 R148, R148 ;  /* 0x0000009400947308 */ /* 0x000fe20000000800 */
[----:B-----5:R-:W-:Y:S01]  /*19560*/  F2FP.F16.F32.PACK_AB R56, R86, R89 ;  /* 0x000000595638723e */ /* 0x020fe200000000ff */
[-C--:B------:R-:W-:Y:S01]  /*19570*/  FFMA.FTZ R168, R133, R3.reuse, -R124 ;  /* 0x0000000385a87223 */ /* 0x080fe2000001087c */
[----:B----4-:R-:W-:Y:S07]  /*19580*/  F2FP.F16.F32.PACK_AB R57, R91, R90 ;  /* 0x0000005a5b39723e */ /* 0x010fee00000000ff */
[----:B------:R-:W1:Y:S01]  /*19590*/  MUFU.EX2 R191, R217 ;  /* 0x000000d900bf7308 */ /* 0x000e620000000800 */
[-CC-:B------:R-:W-:Y:S01]  /*195a0*/  FFMA.FTZ R147, R147, R3.reuse, -R136.reuse ;  /* 0x0000000393937223 */ /* 0x180fe20000010888 */
[-C--:B------:R-:W-:Y:S01]  /*195b0*/  FFMA.FTZ R143, R143, R3.reuse, -R136 ;  /* 0x000000038f8f7223 */ /* 0x080fe20000010888 */
[-CC-:B------:R-:W-:Y:S07]  /*195c0*/  FFMA.FTZ R139, R139, R3.reuse, -R124.reuse ;  /* 0x000000038b8b7223 */ /* 0x180fee000001087c */
[----:B------:R-:W-:Y:S01]  /*195d0*/  MUFU.EX2 R146, R146 ;  /* 0x0000009200927308 */ /* 0x000fe20000000800 */
[-CC-:B------:R-:W-:Y:S01]  /*195e0*/  FFMA.FTZ R135, R135, R3.reuse, -R124.reuse ;  /* 0x0000000387877223 */ /* 0x180fe2000001087c */
[C---:B------:R-:W-:Y:S08]  /*195f0*/  HMMA.16816.F32 R4, R56.reuse, R64, R4 ;  /* 0x000000403804723c */ /* 0x040ff00000001804 */
[----:B------:R-:W2:Y:S01]  /*19600*/  MUFU.EX2 R171, R175 ;  /* 0x000000af00ab7308 */ /* 0x000ea20000000800 */
[-CC-:B------:R-:W-:Y:S01]  /*19610*/  FFMA.FTZ R122, R122, R3.reuse, -R124.reuse ;  /* 0x000000037a7a7223 */ /* 0x180fe2000001087c */
[-CC-:B------:R-:W-:Y:S01]  /*19620*/  FFMA.FTZ R120, R120, R3.reuse, -R124.reuse ;  /* 0x0000000378787223 */ /* 0x180fe2000001087c */
[----:B------:R-:W-:Y:S07]  /*19630*/  FFMA.FTZ R124, R52, R3, -R124 ;  /* 0x00000003347c7223 */ /* 0x000fee000001087c */
[----:B------:R-:W-:Y:S01]  /*19640*/  MUFU.EX2 R152, R152 ;  /* 0x0000009800987308 */ /* 0x000fe20000000800 */
[----:B------:R-:W-:Y:S01]  /*19650*/  FFMA.FTZ R131, R54, R215, R131 ;  /* 0x000000d736837223 */ /* 0x000fe20000010083 */
[C---:B------:R-:W-:Y:S01]  /*19660*/  HMMA.16816.F32 R8, R56.reuse, R66, R8 ;  /* 0x000000423808723c */ /* 0x040fe20000001808 */
[----:B------:R-:W4:Y:S07]  /*19670*/  LDSM.16.MT88.4 R64, [R180+0xd400] ;  /* 0x00d40000b440783b */ /* 0x000f2e0000004200 */
[----:B------:R-:W-:Y:S01]  /*19680*/  MUFU.EX2 R52, R53 ;  /* 0x0000003500347308 */ /* 0x000fe20000000800 */
[----:B------:R-:W-:Y:S01]  /*19690*/  FFMA.FTZ R134, R55, R216, R134 ;  /* 0x000000d837867223 */ /* 0x000fe20000010086 */
[----:B------:R-:W-:Y:S01]  /*196a0*/  FFMA.FTZ R132, R132, R3, -R136 ;  /* 0x0000000384847223 */ /* 0x000fe20000010888 */
[----:B------:R-:W-:Y:S07]  /*196b0*/  ISETP.GT.AND P0, PT, R213, R188, PT ;  /* 0x000000bcd500720c */ /* 0x000fee0003f04270 */
[----:B------:R-:W5:Y:S01]  /*196c0*/  MUFU.EX2 R167, R169 ;  /* 0x000000a900a77308 */ /* 0x000f620000000800 */
[----:B------:R-:W-:Y:S01]  /*196d0*/  FADD.FTZ R127, R127, R134 ;  /* 0x000000867f7f7221 */ /* 0x000fe20000010000 */
[C---:B---3--:R-:W-:Y:S08]  /*196e0*/  HMMA.16816.F32 R12, R56.reuse, R76, R12 ;  /* 0x0000004c380c723c */ /* 0x048ff0000000180c */
[----:B------:R-:W-:Y:S01]  /*196f0*/  MUFU.EX2 R150, R150 ;  /* 0x0000009600967308 */ /* 0x000fe20000000800 */
[----:B------:R-:W-:Y:S09]  /*19700*/  FADD.FTZ R126, R126, R127 ;  /* 0x0000007f7e7e7221 */ /* 0x000ff20000010000 */
[----:B------:R-:W3:Y:S01]  /*19710*/  MUFU.EX2 R165, R165 ;  /* 0x000000a500a57308 */ /* 0x000ee20000000800 */
[----:B------:R-:W-:Y:S01]  /*19720*/  FADD.FTZ R126, R121, R126 ;  /* 0x0000007e797e7221 */ /* 0x000fe20000010000 */
[C---:B------:R-:W-:Y:S01]  /*19730*/  HMMA.16816.F32 R16, R56.reuse, R78, R16 ;  /* 0x0000004e3810723c */ /* 0x040fe20000001810 */
[----:B------:R-:W-:Y:S07]  /*19740*/  LDSM.16.MT88.4 R76, [R182+0xb800] ;  /* 0x00b80000b64c783b */ /* 0x000fee0000004200 */
[----:B------:R-:W-:Y:S01]  /*19750*/  MUFU.EX2 R154, R154 ;  /* 0x0000009a009a7308 */ /* 0x000fe20000000800 */
[----:B------:R-:W-:Y:S09]  /*19760*/  FADD.FTZ R89, R89, R126 ;  /* 0x0000007e59597221 */ /* 0x000ff20000010000 */
[----:B------:R-:W3:Y:S01]  /*19770*/  MUFU.EX2 R159, R161 ;  /* 0x000000a1009f7308 */ /* 0x000ee20000000800 */
[----:B------:R-:W-:Y:S01]  /*19780*/  FADD.FTZ R86, R86, R89 ;  /* 0x0000005956567221 */ /* 0x000fe20000010000 */
[C---:B------:R-:W-:Y:S08]  /*19790*/  HMMA.16816.F32 R20, R56.reuse, R80, R20 ;  /* 0x000000503814723c */ /* 0x040ff00000001814 */
[----:B------:R-:W-:Y:S01]  /*197a0*/  MUFU.EX2 R156, R156 ;  /* 0x0000009c009c7308 */ /* 0x000fe20000000800 */
[----:B------:R-:W-:Y:S09]  /*197b0*/  FADD.FTZ R87, R87, R86 ;  /* 0x0000005657577221 */ /* 0x000ff20000010000 */
[----:B------:R-:W3:Y:S01]  /*197c0*/  MUFU.EX2 R155, R157 ;  /* 0x0000009d009b7308 */ /* 0x000ee20000000800 */
[----:B------:R-:W-:Y:S01]  /*197d0*/  FADD.FTZ R87, R84, R87 ;  /* 0x0000005754577221 */ /* 0x000fe20000010000 */
[C---:B------:R-:W-:Y:S01]  /*197e0*/  HMMA.16816.F32 R24, R56.reuse, R82, R24 ;  /* 0x000000523818723c */ /* 0x040fe20000001818 */
[----:B------:R-:W-:Y:S07]  /*197f0*/  LDSM.16.MT88.4 R80, [R180+0xb800] ;  /* 0x00b80000b450783b */ /* 0x000fee0000004200 */
[----:B------:R-:W3:Y:S10]  /*19800*/  MUFU.EX2 R158, R158 ;  /* 0x0000009e009e7308 */ /* 0x000ef40000000800 */
[----:B------:R-:W-:Y:S01]  /*19810*/  MUFU.EX2 R149, R151 ;  /* 0x0000009700957308 */ /* 0x000fe20000000800 */
[C---:B------:R-:W-:Y:S09]  /*19820*/  HMMA.16816.F32 R28, R56.reuse, R72, R28 ;  /* 0x00000048381c723c */ /* 0x040ff2000000181c */
[----:B------:R-:W3:Y:S10]  /*19830*/  MUFU.EX2 R160, R160 ;  /* 0x000000a000a07308 */ /* 0x000ef40000000800 */
[----:B------:R-:W-:Y:S01]  /*19840*/  MUFU.EX2 R145, R147 ;  /* 0x0000009300917308 */ /* 0x000fe20000000800 */
[C---:B------:R-:W-:Y:S01]  /*19850*/  HMMA.16816.F32 R32, R56.reuse, R74, R32 ;  /* 0x0000004a3820723c */ /* 0x040fe20000001820 */
[----:B------:R-:W1:Y:S08]  /*19860*/  LDSM.16.MT88.4 R72, [R180+0x9800] ;  /* 0x00980000b448783b */ /* 0x000e700000004200 */
[----:B------:R-:W3:Y:S10]  /*19870*/  MUFU.EX2 R164, R164 ;  /* 0x000000a400a47308 */ /* 0x000ef40000000800 */
[----:B------:R-:W-:Y:S01]  /*19880*/  MUFU.EX2 R141, R143 ;  /* 0x0000008f008d7308 */ /* 0x000fe20000000800 */
[C---:B------:R-:W-:Y:S09]  /*19890*/  HMMA.16816.F32 R36, R56.reuse, R60, R36 ;  /* 0x0000003c3824723c */ /* 0x040ff20000001824 */
[----:B------:R-:W3:Y:S10]  /*198a0*/  MUFU.EX2 R162, R162 ;  /* 0x000000a200a27308 */ /* 0x000ef40000000800 */
[----:B------:R-:W-:Y:S01]  /*198b0*/  MUFU.EX2 R137, R139 ;  /* 0x0000008b00897308 */ /* 0x000fe20000000800 */
[C---:B------:R-:W-:Y:S01]  /*198c0*/  HMMA.16816.F32 R40, R56.reuse, R62, R40 ;  /* 0x0000003e3828723c */ /* 0x040fe20000001828 */
[----:B------:R-:W2:Y:S08]  /*198d0*/  LDSM.16.MT88.4 R60, [R182+0xd800] ;  /* 0x00d80000b63c783b */ /* 0x000eb00000004200 */
[----:B------:R-:W3:Y:S10]  /*198e0*/  MUFU.EX2 R166, R166 ;  /* 0x000000a600a67308 */ /* 0x000ef40000000800 */
[----:B------:R-:W-:Y:S01]  /*198f0*/  MUFU.EX2 R133, R135 ;  /* 0x0000008700857308 */ /* 0x000fe20000000800 */
[C---:B----4-:R-:W-:Y:S09]  /*19900*/  HMMA.16816.F32 R44, R56.reuse, R64, R44 ;  /* 0x00000040382c723c */ /* 0x050ff2000000182c */
[----:B------:R-:W4:Y:S10]  /*19910*/  MUFU.EX2 R168, R168 ;  /* 0x000000a800a87308 */ /* 0x000f340000000800 */
[----:B------:R-:W4:Y:S01]  /*19920*/  MUFU.EX2 R215, R124 ;  /* 0x0000007c00d77308 */ /* 0x000f220000000800 */
[----:B------:R-:W-:Y:S01]  /*19930*/  HMMA.16816.F32 R48, R56, R66, R48 ;  /* 0x000000423830723c */ /* 0x000fe20000001830 */
[----:B------:R-:W5:Y:S02]  /*19940*/  LDSM.16.MT88.4 R64, [R180+0xd800] ;  /* 0x00d80000b440783b */ /* 0x000f640000004200 */
[----:B------:R-:W-:Y:S02]  /*19950*/  F2FP.F16.F32.PACK_AB R56, R105, R98 ;  /* 0x000000626938723e */ /* 0x000fe400000000ff */
[----:B------:R-:W-:Y:S02]  /*19960*/  F2FP.F16.F32.PACK_AB R58, R96, R97 ;  /* 0x00000061603a723e */ /* 0x000fe400000000ff */
[----:B------:R-:W-:Y:S02]  /*19970*/  F2FP.F16.F32.PACK_AB R57, R107, R104 ;  /* 0x000000686b39723e */ /* 0x000fe400000000ff */
[----:B------:R-:W-:Y:S07]  /*19980*/  F2FP.F16.F32.PACK_AB R59, R106, R99 ;  /* 0x000000636a3b723e */ /* 0x000fee00000000ff */
        /* <DEDUP_REMOVED lines=88> */
[C---:B---3--:R-:W-:Y:S03]  /*19f10*/  HMMA.16816.F32 R4, R56.reuse, R68, R4 ;  /* 0x000000443804723c */ /* 0x048fe60000001804 */
[-CC-:B------:R-:W-:Y:S01]  /*19f20*/  FFMA.FTZ R69, R130, R3.reuse, -R136.reuse ;  /* 0x0000000382457223 */ /* 0x180fe20000010888 */
[-CC-:B------:R-:W-:Y:S01]  /*19f30*/  FFMA.FTZ R68, R129, R3.reuse, -R136.reuse ;  /* 0x0000000381447223 */ /* 0x180fe20000010888 */
[----:B------:R-:W-:Y:S01]  /*19f40*/  MUFU.EX2 R130, R132 ;  /* 0x0000008400827308 */ /* 0x000fe20000000800 */
[----:B------:R-:W-:Y:S02]  /*19f50*/  FFMA.FTZ R136, R128, R3, -R136 ;  /* 0x0000000380887223 */ /* 0x000fe40000010888 */
[C---:B------:R-:W-:Y:S07]  /*19f60*/  HMMA.16816.F32 R8, R56.reuse, R70, R8 ;  /* 0x000000463808723c */ /* 0x040fee0000001808 */
[----:B------:R-:W3:Y:S01]  /*19f70*/  MUFU.EX2 R129, R69 ;  /* 0x0000004500817308 */ /* 0x000ee20000000800 */
[----:B------:R-:W-:Y:S01]  /*19f80*/  F2FP.F16.F32.PACK_AB R71, R215, R52 ;  /* 0x00000034d747723e */ /* 0x000fe200000000ff */
[----:B------:R-:W-:Y:S08]  /*19f90*/  FADD.FTZ R70, R125, R131 ;  /* 0x000000837d467221 */ /* 0x000ff00000010000 */
[----:B------:R3:W-:Y:S01]  /*19fa0*/  MUFU.EX2 R54, R68 ;  /* 0x0000004400367308 */ /* 0x0007e20000000800 */
[C---:B-1----:R-:W-:Y:S09]  /*19fb0*/  HMMA.16816.F32 R12, R56.reuse, R72, R12 ;  /* 0x00000048380c723c */ /* 0x042ff2000000180c */
[----:B------:R-:W1:Y:S01]  /*19fc0*/  MUFU.EX2 R55, R136 ;  /* 0x0000008800377308 */ /* 0x000e620000000800 */
[----:B------:R-:W-:Y:S09]  /*19fd0*/  FADD.FTZ R123, R123, R70 ;  /* 0x000000467b7b7221 */ /* 0x000ff20000010000 */
[----:B------:R-:W-:Y:S01]  /*19fe0*/  MUFU.EX2 R3, R120 ;  /* 0x0000007800037308 */ /* 0x000fe20000000800 */
[----:B------:R-:W-:Y:S01]  /*19ff0*/  FADD.FTZ R123, R118, R123 ;  /* 0x0000007b767b7221 */ /* 0x000fe20000010000 */
[C---:B------:R-:W-:Y:S03]  /*1a000*/  HMMA.16816.F32 R16, R56.reuse, R74, R16 ;  /* 0x0000004a3810723c */ /* 0x040fe60000001810 */
[----:B---3--:R-:W-:Y:S01]  /*1a010*/  F2FP.F16.F32.PACK_AB R68, R129, R130 ;  /* 0x000000828144723e */ /* 0x008fe200000000ff */
[----:B------:R-:W-:Y:S01]  /*1a020*/  IMAD.MOV.U32 R118, RZ, RZ, R2 ;  /* 0x000000ffff767224 */ /* 0x000fe200078e0002 */
[----:B-1----:R-:W-:Y:S03]  /*1a030*/  F2FP.F16.F32.PACK_AB R70, R55, R54 ;  /* 0x000000363746723e */ /* 0x002fe600000000ff */
[C---:B----4-:R-:W-:Y:S08]  /*1a040*/  HMMA.16816.F32 R20, R56.reuse, R76, R20 ;  /* 0x0000004c3814723c */ /* 0x050ff00000001814 */
[C---:B------:R-:W-:Y:S01]  /*1a050*/  HMMA.16816.F32 R24, R56.reuse, R78, R24 ;  /* 0x0000004e3818723c */ /* 0x040fe20000001818 */
[----:B------:R-:W-:Y:S07]  /*1a060*/  LDSM.16.MT88.4 R76, [R182+0xec00] ;  /* 0x00ec0000b64c783b */ /* 0x000fee0000004200 */
[C---:B------:R-:W-:Y:S08]  /*1a070*/  HMMA.16816.F32 R28, R56.reuse, R80, R28 ;  /* 0x00000050381c723c */ /* 0x040ff0000000181c */
[C---:B------:R-:W-:Y:S08]  /*1a080*/  HMMA.16816.F32 R32, R56.reuse, R82, R32 ;  /* 0x000000523820723c */ /* 0x040ff00000001820 */
[C---:B--2---:R-:W-:Y:S01]  /*1a090*/  HMMA.16816.F32 R36, R56.reuse, R60, R36 ;  /* 0x0000003c3824723c */ /* 0x044fe20000001824 */
[----:B------:R-:W1:Y:S07]  /*1a0a0*/  MUFU.EX2 R60, R122 ;  /* 0x0000007a003c7308 */ /* 0x000e6e0000000800 */
[C---:B------:R-:W-:Y:S03]  /*1a0b0*/  HMMA.16816.F32 R40, R56.reuse, R62, R40 ;  /* 0x0000003e3828723c */ /* 0x040fe60000001828 */
[----:B------:R-:W-:Y:S04]  /*1a0c0*/  FADD.FTZ R62, R90, R123 ;  /* 0x0000007b5a3e7221 */ /* 0x000fe80000010000 */
[----:B------:R-:W-:Y:S01]  /*1a0d0*/  FADD.FTZ R62, R91, R62 ;  /* 0x0000003e5b3e7221 */ /* 0x000fe20000010000 */
[C---:B-----5:R-:W-:Y:S03]  /*1a0e0*/  HMMA.16816.F32 R44, R56.reuse, R64, R44 ;  /* 0x00000040382c723c */ /* 0x060fe6000000182c */
        /* <DEDUP_REMOVED lines=68> */
.L_x_4881:
        /* <DEDUP_REMOVED lines=10> */
.L_x_4899:
        /* <DEDUP_REMOVED lines=120> */
[----:B------:R3:W-:Y:S04]  /*1ad50*/  STS [R15+0x2030], R5 ;  /* 0x002030050f007388 */ /* 0x0007e80000000800 */
[----:B------:R4:W-:Y:S04]  /*1ad60*/  STS [R15+0x2230], R9 ;  /* 0x002230090f007388 */ /* 0x0009e80000000800 */
[----:B------:R-:W3:Y:S01]  /*1ad70*/  LD.E.U8 R4, desc[UR4][R116.64+0x1c8] ;  /* 0x0001c80474047980 */ /* 0x000ee2000c101100 */
[----:B------:R-:W-:-:S03]  /*1ad80*/  ISETP.NE.AND P0, PT, R200, -0x1, PT ;  /* 0xffffffffc800780c */ /* 0x000fc60003f05270 */
[----:B------:R-:W4:Y:S04]  /*1ad90*/  LD.E.64 R36, desc[UR4][R116.64+0x88] ;  /* 0x0000880474247980 */ /* 0x000f28000c101b00 */
[----:B------:R-:W4:Y:S04]  /*1ada0*/  LD.E.64 R16, desc[UR4][R116.64+0x90] ;  /* 0x0000900474107980 */ /* 0x000f28000c101b00 */
[----:B------:R1:W5:Y:S04]  /*1adb0*/  LD.E.64 R26, desc[UR4][R116.64+0xa0] ;  /* 0x0000a004741a7980 */ /* 0x000368000c101b00 */
[----:B------:R-:W4:Y:S04]  /*1adc0*/  @!P0 LD.E.64 R38, desc[UR4][R116.64+0x80] ;  /* 0x0000800474268980 */ /* 0x000f28000c101b00 */
[----:B------:R1:W5:Y:S01]  /*1add0*/  LD.E.64 R34, desc[UR4][R116.64+0x70] ;  /* 0x0000700474227980 */ /* 0x000362000c101b00 */
[----:B--2---:R-:W2:Y:S01]  /*1ade0*/  S2R R11, SR_TID.X ;  /* 0x00000000000b7919 */ /* 0x004ea20000002100 */
[----:B------:R-:W1:Y:S01]  /*1adf0*/  @P1 MUFU.LG2 R10, R6 ;  /* 0x00000006000a1308 */ /* 0x000e620000000c00 */
[----:B---3--:R-:W-:-:S13]  /*1ae00*/  ISETP.NE.AND P5, PT, R4, RZ, PT ;  /* 0x000000ff0400720c */ /* 0x008fda0003fa5270 */
[----:B------:R-:W3:Y:S04]  /*1ae10*/  @!P5 LD.E R4, desc[UR4][R116.64+0x60] ;  /* 0x000060047404d980 */ /* 0x000ee8000c101900 */
[----:B------:R-:W3:Y:S01]  /*1ae20*/  @!P5 LD.E R25, desc[UR4][R116.64+0xb4] ;  /* 0x0000b4047419d980 */ /* 0x000ee2000c101900 */
[----:B-1----:R-:W-:Y:S01]  /*1ae30*/  @P1 FMUL.FTZ R10, R10, 0.69314718246459960938 ;  /* 0x3f3172180a0a1820 */ /* 0x002fe20000410000 */
[----:B------:R-:W-:-:S03]  /*1ae40*/  MOV R3, 0x7f800000 ;  /* 0x7f80000000037802 */ /* 0x000fc60000000f00 */
[----:B-----5:R-:W-:Y:S02]  /*1ae50*/  @P1 FFMA.FTZ R3, R7, R2, R10 ;  /* 0x0000000207031223 */ /* 0x020fe4000001000a */
[----:B------:R1:W1:Y:S01]  /*1ae60*/  @P6 MUFU.LG2 R10, R8 ;  /* 0x00000008000a6308 */ /* 0x0002620000000c00 */
[----:B--2---:R-:W-:Y:S01]  /*1ae70*/  SHF.R.U32.HI R2, RZ, 0x2, R11 ;  /* 0x00000002ff027819 */ /* 0x004fe2000001160b */
[-C--:B----4-:R-:W-:Y:S01]  /*1ae80*/  @!P0 IMAD R5, R39, R197.reuse, RZ ;  /* 0x000000c527058224 */ /* 0x090fe200078e02ff */
[----:B------:R-:W-:Y:S01]  /*1ae90*/  SHF.L.U32 R11, R11, 0x3, RZ ;  /* 0x000000030b0b7819 */ /* 0x000fe200000006ff */
[----:B------:R-:W-:Y:S01]  /*1aea0*/  @!P0 IMAD.WIDE.U32 R38, R38, R197, RZ ;  /* 0x000000c526268225 */ /* 0x000fe200078e00ff */
[----:B------:R-:W-:-:S03]  /*1aeb0*/  IADD3 R9, PT, PT, -R198, R201, RZ ;  /* 0x000000c9c6097210 */ /* 0x000fc60007ffe1ff */
[-C--:B------:R-:W-:Y:S02]  /*1aec0*/  @P0 IMAD R6, R37, R200.reuse, RZ ;  /* 0x000000c825060224 */ /* 0x080fe400078e02ff */
[----:B------:R-:W-:Y:S01]  /*1aed0*/  @P0 IMAD.WIDE.U32 R14, R36, R200, RZ ;  /* 0x000000c8240e0225 */ /* 0x000fe200078e00ff */
[----:B------:R-:W-:Y:S02]  /*1aee0*/  LOP3.LUT R18, R11, 0x18, RZ, 0xc0, !PT ;  /* 0x000000180b127812 */ /* 0x000fe400078ec0ff */
[----:B------:R-:W-:Y:S02]  /*1aef0*/  IADD3 R12, PT, PT, R2, 0x20, RZ ;  /* 0x00000020020c7810 */ /* 0x000fe40007ffe0ff */
[----:B------:R-:W-:Y:S02]  /*1af00*/  MOV R19, RZ ;  /* 0x000000ff00137202 */ /* 0x000fe40000000f00 */
[----:B------:R-:W-:Y:S02]  /*1af10*/  @!P0 IADD3 R5, PT, PT, R39, R5, RZ ;  /* 0x0000000527058210 */ /* 0x000fe40007ffe0ff */
[----:B------:R-:W-:Y:S01]  /*1af20*/  @P0 IADD3 R5, PT, PT, R15, R6, RZ ;  /* 0x000000060f050210 */ /* 0x000fe20007ffe0ff */
[----:B------:R-:W-:Y:S01]  /*1af30*/  IMAD R6, R17, R196, RZ ;  /* 0x000000c411067224 */ /* 0x000fe200078e02ff */
[----:B------:R-:W-:Y:S01]  /*1af40*/  ISETP.GE.AND P3, PT, R12, R9, PT ;  /* 0x000000090c00720c */ /* 0x000fe20003f66270 */
[----:B------:R-:W-:Y:S01]  /*1af50*/  IMAD.WIDE.U32 R12, R198, R36, R18 ;  /* 0x00000024c60c7225 */ /* 0x000fe200078e0012 */
[----:B------:R-:W-:-:S03]  /*1af60*/  @P0 MOV R38, R14 ;  /* 0x0000000e00260202 */ /* 0x000fc60000000f00 */
[----:B-1----:R-:W-:Y:S02]  /*1af70*/  IMAD R8, R37, R198, RZ ;  /* 0x000000c625087224 */ /* 0x002fe400078e02ff */
[----:B------:R-:W-:-:S04]  /*1af80*/  IMAD.WIDE.U32 R16, R16, R196, RZ ;  /* 0x000000c410107225 */ /* 0x000fc800078e00ff */
[----:B------:R-:W-:Y:S01]  /*1af90*/  @P6 FMUL.FTZ R10, R10, 0.69314718246459960938 ;  /* 0x3f3172180a0a6820 */ /* 0x000fe20000410000 */
[----:B------:R-:W-:Y:S02]  /*1afa0*/  IADD3 R8, PT, PT, R13, R8, RZ ;  /* 0x000000080d087210 */ /* 0x000fe40007ffe0ff */
[----:B------:R-:W-:Y:S02]  /*1afb0*/  IADD3 R6, PT, PT, R17, R6, RZ ;  /* 0x0000000611067210 */ /* 0x000fe40007ffe0ff */
[----:B------:R-:W-:Y:S02]  /*1afc0*/  IADD3 R38, P2, P1, R16, R12, R38 ;  /* 0x0000000c10267210 */ /* 0x000fe4000795e026 */
[----:B------:R-:W-:Y:S01]  /*1afd0*/  MOV R24, 0x7f800000 ;  /* 0x7f80000000187802 */ /* 0x000fe20000000f00 */
[----:B------:R-:W-:Y:S01]  /*1afe0*/  @P6 FFMA.FTZ R24, R7, R0, R10 ;  /* 0x0000000007186223 */ /* 0x000fe2000001000a */
[----:B------:R-:W-:Y:S02]  /*1aff0*/  ISETP.GE.AND P4, PT, R2, R9, PT ;  /* 0x000000090200720c */ /* 0x000fe40003f86270 */
        /* <DEDUP_REMOVED lines=9> */
.L_x_4890:
[----:B------:R-:W-:Y:S05]  /*1b090*/  WARPSYNC.ALL ;  /* 0x0000000000007948 */ /* 0x000fea0003800000 */
[----:B------:R-:W-:Y:S01]  /*1b0a0*/  BAR.SYNC.DEFER_BLOCKING 0x0 ;  /* 0x0000000000007b1d */ /* 0x000fe20000010000 */
[----:B------:R-:W-:-:S05]  /*1b0b0*/  LOP3.LUT P0, RZ, R195, 0x3, RZ, 0xc0, !PT ;  /* 0x00000003c3ff7812 */ /* 0x000fca000780c0ff */
        /* <DEDUP_REMOVED lines=22> */
.L_x_4892:
[----:B------:R-:W-:Y:S05]  /*1b220*/  BSYNC.RECONVERGENT B0 ;  /* 0x0000000000007941 */ /* 0x000fea0003800200 */
.L_x_4891:
        /* <DEDUP_REMOVED lines=10> */
.L_x_4894:
[----:B------:R-:W-:Y:S05]  /*1b2d0*/  BSYNC.RECONVERGENT B0 ;  /* 0x0000000000007941 */ /* 0x000fea0003800200 */
.L_x_4893:
[----:B------:R-:W-:-:S04]  /*1b2e0*/  MOV R195, 0x0 ;  /* 0x0000000000c37802 */ /* 0x000fc80000000f00 */
[----:B-1234-:R-:W-:Y:S05]  /*1b2f0*/  @P3 RET.REL.NODEC R194 `(_ZN5flash24flash_fwd_splitkv_kernelI23Flash_fwd_kernel_traitsILi96ELi64ELi128ELi4ELb0ELb0EN7cutlass6half_tE19Flash_kernel_traitsILi96ELi64ELi128ELi4ES3_EELb0ELb1ELb0ELb0ELb1ELb0ELb0ELb1EEEvNS_16Flash_fwd_paramsE) ;  /* 0xfffffe4cc2403950 */ /* 0x01efea0003c3ffff */
        /* <DEDUP_REMOVED lines=14> */
[----:B-1----:R-:W-:Y:S05]  /*1b3e0*/  RET.REL.NODEC R194 `(_ZN5flash24flash_fwd_splitkv_kernelI23Flash_fwd_kernel_traitsILi96ELi64ELi128ELi4ELb0ELb0EN7cutlass6half_tE19Flash_kernel_traitsILi96ELi64ELi128ELi4ES3_EELb0ELb1ELb0ELb0ELb1ELb0ELb0ELb1EEEvNS_16Flash_fwd_paramsE) ;  /* 0xfffffe4cc2047950 */ /* 0x002fea0003c3ffff */
.L_x_4889:
[----:B------:R-:W-:Y:S01]  /*1b3f0*/  MOV R4, 0x2 ;  /* 0x0000000200047802 */ /* 0x000fe20000000f00 */
[----:B------:R-:W-:Y:S01]  /*1b400*/  IMAD.MOV.U32 R3, RZ, RZ, 0x1f ;  /* 0x0000001fff037424 */ /* 0x000fe200078e00ff */
[----:B------:R-:W-:-:S07]  /*1b410*/  MOV R5, 0xffffffff ;  /* 0xffffffff00057802 */ /* 0x000fce0000000f00 */
[----:B-1---5:R-:W-:Y:S05]  /*1b420*/  WARPSYNC.COLLECTIVE R5, `(.L_x_4895) ;  /* 0x0000000005087348 */ /* 0x022fea0003c00000 */
[----:B------:R2:W3:Y:S02]  /*1b430*/  SHFL.BFLY P0, R10, R216, R4, R3 ;  /* 0x0c000004d80a7389 */ /* 0x0004e40000000003 */
[----:B-123-5:R-:W-:Y:S05]  /*1b440*/  ENDCOLLECTIVE ;  /* 0x000000000000791b */ /* 0x02efea0003800000 */
.L_x_4895:
[----:B------:R-:W-:Y:S02]  /*1b450*/  IMAD.MOV.U32 R9, RZ, RZ, R10 ;  /* 0x000000ffff097224 */ /* 0x000fe400078e000a */
[----:B------:R-:W-:Y:S02]  /*1b460*/  IMAD.MOV.U32 R4, RZ, RZ, 0x1 ;  /* 0x00000001ff047424 */ /* 0x000fe400078e00ff */
[----:B------:R-:W-:-:S05]  /*1b470*/  FADD.FTZ R9, R9, R216 ;  /* 0x000000d809097221 */ /* 0x000fca0000010000 */
[----:B------:R-:W-:-:S07]  /*1b480*/  MOV R216, R9 ;  /* 0x0000000900d87202 */ /* 0x000fce0000000f00 */
[----:B------:R-:W-:Y:S05]  /*1b490*/  WARPSYNC.COLLECTIVE R5, `(.L_x_4896) ;  /* 0x0000000005087348 */ /* 0x000fea0003c00000 */
[----:B------:R1:W2:Y:S02]  /*1b4a0*/  SHFL.BFLY P0, R10, R216, R4, R3 ;  /* 0x0c000004d80a7389 */ /* 0x0002a40000000003 */
[----:B-12---:R-:W-:Y:S05]  /*1b4b0*/  ENDCOLLECTIVE ;  /* 0x000000000000791b */ /* 0x006fea0003800000 */
.L_x_4896:
[----:B------:R-:W-:Y:S01]  /*1b4c0*/  MOV R216, R215 ;  /* 0x000000d700d87202 */ /* 0x000fe20000000f00 */
[----:B------:R-:W-:Y:S01]  /*1b4d0*/  IMAD.MOV.U32 R4, RZ, RZ, 0x2 ;  /* 0x00000002ff047424 */ /* 0x000fe200078e00ff */
[----:B------:R-:W-:-:S07]  /*1b4e0*/  MOV R6, R10 ;  /* 0x0000000a00067202 */ /* 0x000fce0000000f00 */
[----:B------:R-:W-:Y:S05]  /*1b4f0*/  WARPSYNC.COLLECTIVE R5, `(.L_x_4897) ;  /* 0x0000000005087348 */ /* 0x000fea0003c00000 */
[----:B------:R1:W2:Y:S02]  /*1b500*/  SHFL.BFLY P0, R10, R216, R4, R3 ;  /* 0x0c000004d80a7389 */ /* 0x0002a40000000003 */
[----:B-12---:R-:W-:Y:S05]  /*1b510*/  ENDCOLLECTIVE ;  /* 0x000000000000791b */ /* 0x006fea0003800000 */
.L_x_4897:
[----:B------:R-:W-:Y:S01]  /*1b520*/  FADD.FTZ R6, R9, R6 ;  /* 0x0000000609067221 */ /* 0x000fe20000010000 */
[----:B------:R-:W-:Y:S01]  /*1b530*/  FADD.FTZ R8, R10, R215 ;  /* 0x000000d70a087221 */ /* 0x000fe20000010000 */
[----:B------:R-:W-:-:S04]  /*1b540*/  MOV R4, 0x1 ;  /* 0x0000000100047802 */ /* 0x000fc80000000f00 */
[----:B------:R-:W-:-:S07]  /*1b550*/  MOV R216, R8 ;  /* 0x0000000800d87202 */ /* 0x000fce0000000f00 */
[----:B------:R-:W-:Y:S05]  /*1b560*/  WARPSYNC.COLLECTIVE R5, `(.L_x_4898) ;  /* 0x0000000005087348 */ /* 0x000fea0003c00000 */
[----:B------:R1:W2:Y:S02]  /*1b570*/  SHFL.BFLY P0, R10, R216, R4, R3 ;  /* 0x0c000004d80a7389 */ /* 0x0002a40000000003 */
[----:B-12---:R-:W-:Y:S05]  /*1b580*/  ENDCOLLECTIVE ;  /* 0x000000000000791b */ /* 0x006fea0003800000 */
.L_x_4898:
[----:B------:R-:W-:Y:S05]  /*1b590*/  BRA `(.L_x_4899) ;  /* 0xfffffff0000c7947 */ /* 0x000fea000383ffff */
.L_x_4900:
        /* <DEDUP_REMOVED lines=14> */
.L_x_11664:


//--------------------- .text._ZN5flash24flash_fwd_splitkv_kernelI23Flash_fwd_kernel_traitsILi96ELi64ELi128ELi4ELb0ELb0EN7cutlass6half_tE19Flash_kernel_traitsILi96ELi64ELi128ELi4ES3_EELb0ELb1ELb0ELb0ELb1ELb1ELb0ELb1EEEvNS_16Flash_fwd_paramsE --------------------------
	.section	.text._ZN5flash24flash_fwd_splitkv_kernelI23Flash_fwd_kernel_traitsILi96ELi64ELi128ELi4ELb0ELb0EN7cutlass6half_tE19Flash_kernel_traitsILi96ELi64ELi128ELi4ES3_EELb0ELb1ELb0ELb0ELb1ELb1ELb0ELb1EEEvNS_16Flash_fwd_paramsE,"ax",@progbits
	.align	128
        .global         _ZN5flash24flash_fwd_splitkv_kernelI23Flash_fwd_kernel_traitsILi96ELi64ELi128ELi4ELb0ELb0EN7cutlass6half_tE19Flash_kernel_traitsILi96ELi64ELi128ELi4ES3_EELb0ELb1ELb0ELb0ELb1ELb1ELb0ELb1EEEvNS_16Flash_fwd_paramsE
        .type           _ZN5flash24flash_fwd_splitkv_kernelI23Flash_fwd_kernel_traitsILi96ELi64ELi128ELi4ELb0ELb0EN7cutlass6half_tE19Flash_kernel_traitsILi96ELi64ELi128ELi4ES3_EELb0ELb1ELb0ELb0ELb1ELb1ELb0ELb1EEEvNS_16Flash_fwd_paramsE,@function
        .size           _ZN5flash24flash_fwd_splitkv_kernelI23Flash_fwd_kernel_traitsILi96ELi64ELi128ELi4ELb0ELb0EN7cutlass6half_tE19Flash_kernel_traitsILi96ELi64ELi128ELi4ES3_EELb0ELb1ELb0ELb0ELb1ELb1ELb0ELb1EEEvNS_16Flash_fwd_paramsE,(.L_x_11665 - _ZN5flash24flash_fwd_splitkv_kernelI23Flash_fwd_kernel_traitsILi96ELi64ELi128ELi4ELb0ELb0EN7cutlass6half_tE19Flash_kernel_traitsILi96ELi64ELi128ELi4ES3_EELb0ELb1ELb0ELb0ELb1ELb1ELb0ELb1EEEvNS_16Flash_fwd_paramsE)
        .other          _ZN5flash24flash_fwd_splitkv_kernelI23Flash_fwd_kernel_traitsILi96ELi64ELi128ELi4ELb0ELb0EN7cutlass6half_tE19Flash_kernel_traitsILi96ELi64ELi128ELi4ES3_EELb0ELb1ELb0ELb0ELb1ELb1ELb0ELb1EEEvNS_16Flash_fwd_paramsE,@"STO_CUDA_ENTRY STV_DEFAULT"
_ZN5flash24flash_fwd_splitkv_kernelI23Flash_fwd_kernel_traitsILi96ELi64ELi128ELi4ELb0ELb0EN7cutlass6half_tE19Flash_kernel_traitsILi96ELi64ELi128ELi4ES3_EELb0ELb1ELb0ELb0ELb1ELb1ELb0ELb1EEEvNS_16Flash_fwd_paramsE:
.text._ZN5flash24flash_fwd_splitkv_kernelI23Flash_fwd_kernel_traitsILi96ELi64ELi128ELi4ELb0ELb0EN7cutlass6half_tE19Flash_kernel_traitsILi96ELi64ELi128ELi4ES3_EELb0ELb1ELb0ELb0ELb1ELb1ELb0ELb1EEEvNS_16Flash_fwd_paramsE:
[----:B------:R-:W-:Y:S01]  /*0000*/  LDC R1, c[0x0][0x37c] ;  /* 0x0000df00ff017b82 */ /* 0x000fe20000000800 */
[----:B------:R-:W1:Y:S07]  /*0010*/  S2R R23, SR_CTAID.X ;  /* 0x0000000000177919 */ /* 0x000e6e0000002500 */
[----:B------:R-:W2:Y:S01]  /*0020*/  LDC.64 R116, c[0x0][0x348] ;  /* 0x0000d200ff747b82 */ /* 0x000ea20000000a00 */
[----:B------:R-:W-:Y:S01]  /*0030*/  BSSY.RECONVERGENT B3, `(.L_x_4901) ;  /* 0x0000005000037945 */ /* 0x000fe20003800200 */
[----:B------:R-:W-:Y:S01]  /*0040*/  MOV R206, 0x80 ;  /* 0x0000008000ce7802 */ /* 0x000fe20000000f00 */
[----:B------:R-:W3:Y:S01]  /*0050*/  S2R R209, SR_CTAID.Y ;  /* 0x0000000000d17919 */ /* 0x000ee20000002600 */
[----:B------:R-:W4:Y:S05]  /*0060*/  S2R R208, SR_CTAID.Z ;  /* 0x0000000000d07919 */ /* 0x000f2a0000002700 */
[----:B-1234-:R-:W-:Y:S05]  /*0070*/  CALL.REL.NOINC `($_ZN5flash24flash_fwd_splitkv_kernelI23Flash_fwd_kernel_traitsILi96ELi64ELi128ELi4ELb0ELb0EN7cutlass6half_tE19Flash_kernel_traitsILi96ELi64ELi128ELi4ES3_EELb0ELb1ELb0ELb0ELb1ELb1ELb0ELb1EEEvNS_16Flash_fwd_paramsE$_ZN5flash30compute_attn_1rowblock_splitkvI23Flash_fwd_kernel_traitsILi96ELi64ELi128ELi4ELb0ELb0EN7cutlass6half_tE19Flash_kernel_traitsILi96ELi64ELi128ELi4ES3_EELb0ELb1ELb0ELb0ELb1ELb1ELb0ELb1ENS_16Flash_fwd_paramsEEEvRKT8_iiiii) ;  /* 0x0000000000087944 */ /* 0x01efea0003c00000 */
[----:B------:R-:W-:Y:S05]  /*0080*/  BSYNC.RECONVERGENT B3 ;  /* 0x0000000000037941 */ /* 0x000fea0003800200 */
.L_x_4901:
[----:B------:R-:W-:Y:S05]  /*0090*/  EXIT ;  /* 0x000000000000794d */ /* 0x000fea0003800000 */
        .type           $_ZN5flash24flash_fwd_splitkv_kernelI23Flash_fwd_kernel_traitsILi96ELi64ELi128ELi4ELb0ELb0EN7cutlass6half_tE19Flash_kernel_traitsILi96ELi64ELi128ELi4ES3_EELb0ELb1ELb0ELb0ELb1ELb1ELb0ELb1EEEvNS_16Flash_fwd_paramsE$_ZN5flash30compute_attn_1rowblock_splitkvI23Flash_fwd_kernel_traitsILi96ELi64ELi128ELi4ELb0ELb0EN7cutlass6half_tE19Flash_kernel_traitsILi96ELi64ELi128ELi4ES3_EELb0ELb1ELb0ELb0ELb1ELb1ELb0ELb1ENS_16Flash_fwd_paramsEEEvRKT8_iiiii,@function
        .size           $_ZN5flash24flash_fwd_splitkv_kernelI23Flash_fwd_kernel_traitsILi96ELi64ELi128ELi4ELb0ELb0EN7cutlass6half_tE19Flash_kernel_traitsILi96ELi64ELi128ELi4ES3_EELb0ELb1ELb0ELb0ELb1ELb1ELb0ELb1EEEvNS_16Flash_fwd_paramsE$_ZN5flash30compute_attn_1rowblock_splitkvI23Flash_fwd_kernel_traitsILi96ELi64ELi128ELi4ELb0ELb0EN7cutlass6half_tE19Flash_kernel_traitsILi96ELi64ELi128ELi4ES3_EELb0ELb1ELb0ELb0ELb1ELb1ELb0ELb1ENS_16Flash_fwd_paramsEEEvRKT8_iiiii,(.L_x_11665 - $_ZN5flash24flash_fwd_splitkv_kernelI23Flash_fwd_kernel_traitsILi96ELi64ELi128ELi4ELb0ELb0EN7cutlass6half_tE19Flash_kernel_traitsILi96ELi64ELi128ELi4ES3_EELb0ELb1ELb0ELb0ELb1ELb1ELb0ELb1EEEvNS_16Flash_fwd_paramsE$_ZN5flash30compute_attn_1rowblock_splitkvI23Flash_fwd_kernel_traitsILi96ELi64ELi128ELi4ELb0ELb0EN7cutlass6half_tE19Flash_kernel_traitsILi96ELi64ELi128ELi4ES3_EELb0ELb1ELb0ELb0ELb1ELb1ELb0ELb1ENS_16Flash_fwd_paramsEEEvRKT8_iiiii)
$_ZN5flash24flash_fwd_splitkv_kernelI23Flash_fwd_kernel_traitsILi96ELi64ELi128ELi4ELb0ELb0EN7cutlass6half_tE19Flash_kernel_traitsILi96ELi64ELi128ELi4ES3_EELb0ELb1ELb0ELb0ELb1ELb1ELb0ELb1EEEvNS_16Flash_fwd_paramsE$_ZN5flash30compute_attn_1rowblock_splitkvI23Flash_fwd_kernel_traitsILi96ELi64ELi128ELi4ELb0ELb0EN7cutlass6half_tE19Flash_kernel_traitsILi96ELi64ELi128ELi4ES3_EELb0ELb1ELb0ELb0ELb1ELb1ELb0ELb1ENS_16Flash_fwd_paramsEEEvRKT8_iiiii:
        /* <DEDUP_REMOVED lines=39> */
.L_x_4903:
[----:B------:R-:W-:Y:S05]  /*0310*/  BSYNC.RECONVERGENT B0 ;  /* 0x0000000000007941 */ /* 0x000fea0003800200 */
.L_x_4902:
[----:B------:R-:W-:Y:S04]  /*0320*/  BSSY.RECONVERGENT B0, `(.L_x_4904) ;  /* 0x0000007000007945 */ /* 0x000fe80003800200 */
[----:B------:R-:W-:Y:S05]  /*0330*/  @!P3 BRA `(.L_x_4905) ;  /* 0x000000000014b947 */ /* 0x000fea0003800000 */
[----:B------:R-:W4:Y:S02]  /*0340*/  LD.E.U8 R0, desc[UR4][R116.64+0x1b2] ;  /* 0x0001b20474007980 */ /* 0x000f24000c101100 */
[----:B----4-:R-:W-:-:S13]  /*0350*/  ISETP.NE.AND P1, PT, R0, RZ, PT ;  /* 0x000000ff0000720c */ /* 0x010fda0003f25270 */
[----:B------:R-:W4:Y:S02]  /*0360*/  @P1 LD.E R0, desc[UR4][R6.64+0x4] ;  /* 0x0000040406001980 */ /* 0x000f24000c101900 */
[----:B----45:R-:W-:-:S06]  /*0370*/  @P1 IADD3 R91, PT, PT, R0, -R13, RZ ;  /* 0x8000000d005b1210 */ /* 0x030fcc0007ffe0ff */
[----:B------:R4:W5:Y:S02]  /*0380*/  @!P1 LD.E R91, desc[UR4][R6.64] ;  /* 0x00000004065b9980 */ /* 0x000964000c101900 */
.L_x_4905:
[----:B------:R-:W-:Y:S05]  /*0390*/  BSYNC.RECONVERGENT B0 ;  /* 0x0000000000007941 */ /* 0x000fea0003800200 */
.L_x_4904:
        /* <DEDUP_REMOVED lines=9> */
.L_x_4907:
[----:B------:R-:W5:Y:S01]  /*0430*/  LD.E.64 R2, desc[UR4][R116.64+0x108] ;  /* 0x0001080474027980 */ /* 0x000f62000c101b00 */
[----:B------:R-:W-:Y:S01]  /*0440*/  BSSY.RECONVERGENT B0, `(.L_x_4909) ;  /* 0x0000006000007945 */ /* 0x000fe20003800200 */
[----:B------:R-:W-:Y:S01]  /*0450*/  IMAD.MOV.U32 R82, RZ, RZ, RZ ;  /* 0x000000ffff527224 */ /* 0x000fe200078e00ff */
[----:B-----5:R-:W-:-:S04]  /*0460*/  ISETP.NE.U32.AND P0, PT, R2, RZ, PT ;  /* 0x000000ff0200720c */ /* 0x020fc80003f05070 */
[----:B------:R-:W-:-:S13]  /*0470*/  ISETP.NE.AND.EX P0, PT, R3, RZ, PT, P0 ;  /* 0x000000ff0300720c */ /* 0x000fda0003f05300 */
[----:B------:R-:W-:Y:S05]  /*0480*/  @!P0 BRA `(.L_x_4910) ;  /* 0x0000000000048947 */ /* 0x000fea0003800000 */
[----:B------:R1:W5:Y:S02]  /*0490*/  LD.E R82, desc[UR4][R116.64+0xbc] ;  /* 0x0000bc0474527980 */ /* 0x000364000c101900 */
.L_x_4910:
[----:B------:R-:W-:Y:S05]  /*04a0*/  BSYNC.RECONVERGENT B0 ;  /* 0x0000000000007941 */ /* 0x000fea0003800200 */
.L_x_4909:
[----:B-----5:R-:W-:Y:S02]  /*04b0*/  IADD3 R82, PT, PT, R91, R82, RZ ;  /* 0x000000525b527210 */ /* 0x020fe40007ffe0ff */
.L_x_4908:
[----:B------:R-:W-:Y:S05]  /*04c0*/  BSYNC.RECONVERGENT B1 ;  /* 0x0000000000017941 */ /* 0x000fea0003800200 */
.L_x_4906:
[----:B------:R-:W-:Y:S01]  /*04d0*/  IMAD.SHL.U32 R210, R23, 0x40, RZ ;  /* 0x0000004017d27824 */ /* 0x000fe200078e00ff */
[----:B------:R-:W-:Y:S01]  /*04e0*/  MOV R2, R206 ;  /* 0x000000ce00027202 */ /* 0x000fe20000000f00 */
[----:B------:R-:W-:-:S03]  /*04f0*/  IMAD.MOV.U32 R3, RZ, RZ, 0x0 ;  /* 0x00000000ff037424 */ /* 0x000fc600078e00ff */
[----:B------:R-:W-:-:S13]  /*0500*/  ISETP.GT.AND P0, PT, R213, R210, PT ;  /* 0x000000d2d500720c */ /* 0x000fda0003f04270 */
[----:B-1234-:R-:W-:Y:S05]  /*0510*/  @!P0 RET.REL.NODEC R2 `(_ZN5flash24flash_fwd_splitkv_kernelI23Flash_fwd_kernel_traitsILi96ELi64ELi128ELi4ELb0ELb0EN7cutlass6half_tE19Flash_kernel_traitsILi96ELi64ELi128ELi4ES3_EELb0ELb1ELb0ELb0ELb1ELb1ELb0ELb1EEEvNS_16Flash_fwd_paramsE) ;  /* 0xfffffff802b88950 */ /* 0x01efea0003c3ffff */
        /* <DEDUP_REMOVED lines=77> */
.L_x_4913:
[----:B------:R-:W-:Y:S05]  /*09f0*/  BSYNC.RECONVERGENT B0 ;  /* 0x0000000000007941 */ /* 0x000fea0003800200 */
.L_x_4912:
        /* <DEDUP_REMOVED lines=15> */
.L_x_4915:
[----:B------:R-:W-:Y:S05]  /*0af0*/  BSYNC.RECONVERGENT B0 ;  /* 0x0000000000007941 */ /* 0x000fea0003800200 */
.L_x_4914:
[----:B------:R-:W-:Y:S01]  /*0b00*/  MOV R207, 0x0 ;  /* 0x0000000000cf7802 */ /* 0x000fe20000000f00 */
[----:B------:R1:W-:Y:S03]  /*0b10*/  @!P4 ST.E desc[UR4][R2.64], R5 ;  /* 0x000000050200c985 */ /* 0x0003e6000c101904 */
[----:B-12--5:R-:W-:Y:S05]  /*0b20*/  @P3 RET.REL.NODEC R206 `(_ZN5flash24flash_fwd_splitkv_kernelI23Flash_fwd_kernel_traitsILi96ELi64ELi128ELi4ELb0ELb0EN7cutlass6half_tE19Flash_kernel_traitsILi96ELi64ELi128ELi4ES3_EELb0ELb1ELb0ELb0ELb1ELb1ELb0ELb1EEEvNS_16Flash_fwd_paramsE) ;  /* 0xfffffff4ce343950 */ /* 0x026fea0003c3ffff */
[----:B------:R-:W-:Y:S02]  /*0b30*/  MOV R5, 0x7f800000 ;  /* 0x7f80000000057802 */ /* 0x000fe40000000f00 */
[----:B------:R-:W-:-:S03]  /*0b40*/  MOV R207, 0x0 ;  /* 0x0000000000cf7802 */ /* 0x000fc60000000f00 */
[----:B------:R1:W-:Y:S02]  /*0b50*/  ST.E desc[UR4][R2.64+0x80], R5 ;  /* 0x0000800502007985 */ /* 0x0003e4000c101904 */
[----:B-1----:R-:W-:Y:S05]  /*0b60*/  RET.REL.NODEC R206 `(_ZN5flash24flash_fwd_splitkv_kernelI23Flash_fwd_kernel_traitsILi96ELi64ELi128ELi4ELb0ELb0EN7cutlass6half_tE19Flash_kernel_traitsILi96ELi64ELi128ELi4ES3_EELb0ELb1ELb0ELb0ELb1ELb1ELb0ELb1EEEvNS_16Flash_fwd_paramsE) ;  /* 0xfffffff4ce247950 */ /* 0x002fea0003c3ffff */
.L_x_4911:
        /* <DEDUP_REMOVED lines=100> */
.L_x_4917:
        /* <DEDUP_REMOVED lines=77> */
.L_x_4918:
[----:B------:R-:W-:Y:S05]  /*1680*/  BSYNC.RECONVERGENT B0 ;  /* 0x0000000000007941 */ /* 0x000fea0003800200 */
.L_x_4916:
        /* <DEDUP_REMOVED lines=205> */
.L_x_4942:
        /* <DEDUP_REMOVED lines=104> */
.L_x_4921:
        /* <DEDUP_REMOVED lines=159> */
.L_x_4925:
[----:B------:R-:W-:Y:S05]  /*33d0*/  BSYNC.RECONVERGENT B0 ;  /* 0x0000000000007941 */ /* 0x000fea0003800200 */
.L_x_4924:
        /* <DEDUP_REMOVED lines=153> */
.L_x_4927:
[----:B------:R-:W-:Y:S05]  /*3d70*/  BSYNC.RECONVERGENT B0 ;  /* 0x0000000000007941 */ /* 0x000fea0003800200 */
.L_x_4926:
        /* <DEDUP_REMOVED lines=157> */
.L_x_4929:
[----:B------:R-:W-:Y:S05]  /*4750*/  BSYNC.RECONVERGENT B0 ;  /* 0x0000000000007941 */ /* 0x000fea0003800200 */
.L_x_4928:
        /* <DEDUP_REMOVED lines=159> */
.L_x_4931:
[----:B------:R-:W-:Y:S05]  /*5150*/  BSYNC.RECONVERGENT B0 ;  /* 0x0000000000007941 */ /* 0x000fea0003800200 */
.L_x_4930:
[----:B------:R-:W5:Y:S02]  /*5160*/  LD.E R3, desc[UR4][R116.64+0xd0] ;  /* 0x0000d00474037980 */ /* 0x000f64000c101900 */
[----:B-----5:R-:W-:Y:S05]  /*5170*/  IMAD.U32 R3, R3, -0x40, RZ ;  /* 0xffffffc003037824 */ /* 0x020fea00078e00ff */
[C---:B------:R-:W-:Y:S02]  /*5180*/  LEA R28, P1, R3.reuse, R28, 0x1 ;  /* 0x0000001c031c7211 */ /* 0x040fe400078208ff */
[C---:B------:R-:W-:Y:S02]  /*5190*/  LEA R64, P0, R3.reuse, R64, 0x1 ;  /* 0x0000004003407211 */ /* 0x040fe400078008ff */
[C---:B------:R-:W-:Y:S02]  /*51a0*/  LEA.HI.X.SX32 R29, R3.reuse, R29, 0x1, P1 ;  /* 0x0000001d031d7211 */ /* 0x040fe400008f0eff */
[----:B------:R-:W-:Y:S01]  /*51b0*/  LEA.HI.X.SX32 R65, R3, R65, 0x1, P0 ;  /* 0x0000004103417211 */ /* 0x000fe200000f0eff */
[----:B------:R-:W-:Y:S05]  /*51c0*/  BRA `(.L_x_4922) ;  /* 0x0000004400107947 */ /* 0x000fea0003800000 */
.L_x_4923:
        /* <DEDUP_REMOVED lines=270> */
.L_x_4933:
[----:B------:R-:W-:Y:S05]  /*62b0*/  BSYNC.RECONVERGENT B0 ;  /* 0x0000000000007941 */ /* 0x000fea0003800200 */
.L_x_4932:
        /* <DEDUP_REMOVED lines=270> */
.L_x_4935:
[----:B------:R-:W-:Y:S05]  /*73a0*/  BSYNC.RECONVERGENT B0 ;  /* 0x0000000000007941 */ /* 0x000fea0003800200 */
.L_x_4934:
        /* <DEDUP_REMOVED lines=270> */
.L_x_4937:
[----:B------:R-:W-:Y:S05]  /*8490*/  BSYNC.RECONVERGENT B0 ;  /* 0x0000000000007941 */ /* 0x000fea0003800200 */
.L_x_4936:
        /* <DEDUP_REMOVED lines=272> */
.L_x_4939:
[----:B------:R-:W-:Y:S05]  /*95a0*/  BSYNC.RECONVERGENT B0 ;  /* 0x0000000000007941 */ /* 0x000fea0003800200 */
.L_x_4938:
[----:B------:R-:W5:Y:S02]  /*95b0*/  LD.E R3, desc[UR4][R116.64+0xd0] ;  /* 0x0000d00474037980 */ /* 0x000f64000c101900 */
[----:B-----5:R-:W-:Y:S05]  /*95c0*/  IMAD.U32 R3, R3, -0x40, RZ ;  /* 0xffffffc003037824 */ /* 0x020fea00078e00ff */
[C---:B------:R-:W-:Y:S02]  /*95d0*/  LEA R96, P1, R3.reuse, R96, 0x1 ;  /* 0x0000006003607211 */ /* 0x040fe400078208ff */
[C---:B------:R-:W-:Y:S02]  /*95e0*/  LEA R94, P0, R3.reuse, R94, 0x1 ;  /* 0x0000005e035e7211 */ /* 0x040fe400078008ff */
[C---:B------:R-:W-:Y:S02]  /*95f0*/  LEA.HI.X.SX32 R97, R3.reuse, R97, 0x1, P1 ;  /* 0x0000006103617211 */ /* 0x040fe400008f0eff */
[----:B------:R-:W-:Y:S09]  /*9600*/  LEA.HI.X.SX32 R95, R3, R95, 0x1, P0 ;  /* 0x0000005f035f7211 */ /* 0x000ff200000f0eff */
.L_x_4922:
[----:B------:R-:W-:Y:S05]  /*9610*/  BSYNC.RECONVERGENT B1 ;  /* 0x0000000000017941 */ /* 0x000fea0003800200 */
.L_x_4920:
        /* <DEDUP_REMOVED lines=101> */
.L_x_4941:
[----:B------:R-:W-:Y:S05]  /*9c70*/  BSYNC.RECONVERGENT B0 ;  /* 0x0000000000007941 */ /* 0x000fea0003800200 */
.L_x_4940:
[----:B------:R-:W-:Y:S05]  /*9c80*/  @P3 BRA `(.L_x_4942) ;  /* 0xffffff8400b43947 */ /* 0x000fea000383ffff */
.L_x_4919:
        /* <DEDUP_REMOVED lines=18> */
.L_x_4946:
[----:B------:R-:W-:Y:S05]  /*9db0*/  BSYNC.RECONVERGENT B0 ;  /* 0x0000000000007941 */ /* 0x000fea0003800200 */
.L_x_4945:
        /* <DEDUP_REMOVED lines=10> */
.L_x_4944:
        /* <DEDUP_REMOVED lines=80> */
.L_x_4952:
[----:B------:R-:W-:Y:S05]  /*a360*/  BSYNC.RECONVERGENT B0 ;  /* 0x0000000000007941 */ /* 0x000fea0003800200 */
.L_x_4951:
        /* <DEDUP_REMOVED lines=44> */
.L_x_4954:
[----:B------:R-:W-:Y:S05]  /*a630*/  BSYNC.RECONVERGENT B0 ;  /* 0x0000000000007941 */ /* 0x000fea0003800200 */
.L_x_4953:
        /* <DEDUP_REMOVED lines=46> */
.L_x_4956:
[----:B------:R-:W-:Y:S05]  /*a920*/  BSYNC.RECONVERGENT B0 ;  /* 0x0000000000007941 */ /* 0x000fea0003800200 */
.L_x_4955:
[----:B-----5:R2:W-:Y:S02]  /*a930*/  STS.128 [R211+0x2000], R8 ;  /* 0x00200008d3007388 */ /* 0x0205e40000000c00 */
.L_x_4950:
[----:B------:R-:W-:Y:S05]  /*a940*/  BSYNC.RECONVERGENT B1 ;  /* 0x0000000000017941 */ /* 0x000fea0003800200 */
.L_x_4949:
        /* <DEDUP_REMOVED lines=59> */
.L_x_4958:
[----:B------:R-:W-:Y:S05]  /*ad00*/  BSYNC.RECONVERGENT B0 ;  /* 0x0000000000007941 */ /* 0x000fea0003800200 */
.L_x_4957:
        /* <DEDUP_REMOVED lines=52> */
.L_x_4960:
[----:B------:R-:W-:Y:S05]  /*b050*/  BSYNC.RECONVERGENT B0 ;  /* 0x0000000000007941 */ /* 0x000fea0003800200 */
.L_x_4959:
        /* <DEDUP_REMOVED lines=54> */
.L_x_4962:
[----:B------:R-:W-:Y:S05]  /*b3c0*/  BSYNC.RECONVERGENT B0 ;  /* 0x0000000000007941 */ /* 0x000fea0003800200 */
.L_x_4961:
[----:B-----5:R1:W-:Y:S01]  /*b3d0*/  STS.128 [R211+0x2800], R4 ;  /* 0x00280004d3007388 */ /* 0x0203e20000000c00 */
[----:B------:R-:W-:Y:S05]  /*b3e0*/  BRA `(.L_x_4947) ;  /* 0x00000020000c7947 */ /* 0x000fea0003800000 */
.L_x_4948:
        /* <DEDUP_REMOVED lines=90> */
.L_x_4966:
[----:B------:R-:W-:Y:S05]  /*b990*/  BSYNC.RECONVERGENT B0 ;  /* 0x0000000000007941 */ /* 0x000fea0003800200 */
.L_x_4965:
        /* <DEDUP_REMOVED lines=80> */
.L_x_4968:
[----:B------:R-:W-:Y:S05]  /*bea0*/  BSYNC.RECONVERGENT B0 ;  /* 0x0000000000007941 */ /* 0x000fea0003800200 */
.L_x_4967:
        /* <DEDUP_REMOVED lines=83> */
.L_x_4970:
[----:B------:R-:W-:Y:S05]  /*c3e0*/  BSYNC.RECONVERGENT B0 ;  /* 0x0000000000007941 */ /* 0x000fea0003800200 */
.L_x_4969:
[----:B-----5:R2:W-:Y:S02]  /*c3f0*/  STS.128 [R211+0x2000], R20 ;  /* 0x00200014d3007388 */ /* 0x0205e40000000c00 */
.L_x_4964:
[----:B------:R-:W-:Y:S05]  /*c400*/  BSYNC.RECONVERGENT B1 ;  /* 0x0000000000017941 */ /* 0x000fea0003800200 */
.L_x_4963:
        /* <DEDUP_REMOVED lines=89> */
.L_x_4972:
[----:B------:R-:W-:Y:S05]  /*c9a0*/  BSYNC.RECONVERGENT B0 ;  /* 0x0000000000007941 */ /* 0x000fea0003800200 */
.L_x_4971:
        /* <DEDUP_REMOVED lines=81> */
.L_x_4974:
[----:B------:R-:W-:Y:S05]  /*cec0*/  BSYNC.RECONVERGENT B0 ;  /* 0x0000000000007941 */ /* 0x000fea0003800200 */
.L_x_4973:
        /* <DEDUP_REMOVED lines=83> */
.L_x_4976:
[----:B------:R-:W-:Y:S05]  /*d400*/  BSYNC.RECONVERGENT B0 ;  /* 0x0000000000007941 */ /* 0x000fea0003800200 */
.L_x_4975:
[----:B-----5:R4:W-:Y:S02]  /*d410*/  STS.128 [R211+0x2800], R20 ;  /* 0x00280014d3007388 */ /* 0x0209e40000000c00 */
.L_x_4947:
[----:B------:R-:W-:Y:S05]  /*d420*/  BSYNC.RECONVERGENT B2 ;  /* 0x0000000000027941 */ /* 0x000fea0003800200 */
.L_x_4943:
        /* <DEDUP_REMOVED lines=38> */
[----:B-1----:R-:W-:Y:S01]  /*d690*/  @!P4 LEA R6, P0, R118, R204, 0x7 ;  /* 0x000000cc7606c211 */ /* 0x002fe200078038ff */
[----:B------:R-:W0:Y:S01]  /*d6a0*/  LDGDEPBAR ;  /* 0x00000000000079af */ /* 0x000e220000000000 */
[----:B------:R-:W-:-:S02]  /*d6b0*/  @!P2 LEA.HI.X R3, R86, R205, R87, 0x1, P3 ;  /* 0x000000cd5603a211 */ /* 0x000fc400018f0c57 */
[----:B------:R-:W-:Y:S01]  /*d6c0*/  @!P4 LEA.HI.X R7, R118, R205, R119, 0x7, P0 ;  /* 0x000000cd7607c211 */ /* 0x000fe200000f3c77 */
[----:B------:R-:W2:Y:S04]  /*d6d0*/  LD.E R63, desc[UR4][R116.64+0x184] ;  /* 0x00018404743f7980 */ /* 0x000ea8000c101900 */
[----:B------:R-:W2:Y:S01]  /*d6e0*/  LD.E R60, desc[UR4][R116.64+0x188] ;  /* 0x00018804743c7980 */ /* 0x000ea2000c101900 */
        /* <DEDUP_REMOVED lines=39> */
[C---:B------:R-:W-:Y:S01]  /*d960*/  IMAD.SHL.U32 R0, R207.reuse, 0x10, RZ ;  /* 0x00000010cf007824 */ /* 0x040fe200078e00ff */
[----:B------:R-:W-:Y:S01]  /*d970*/  LOP3.LUT P0, RZ, R207, 0x4, RZ, 0xc0, !PT ;  /* 0x00000004cfff7812 */ /* 0x000fe2000780c0ff */
[----:B------:R-:W-:Y:S01]  /*d980*/  IMAD R196, R62, 0x2, R61 ;  /* 0x000000023ec47824 */ /* 0x000fe200078e023d */
[----:B------:R-:W-:Y:S01]  /*d990*/  LOP3.LUT R131, R130, 0x7, RZ, 0xc0, !PT ;  /* 0x0000000782837812 */ /* 0x000fe200078ec0ff */
[----:B------:R-:W0:Y:S01]  /*d9a0*/  LDGDEPBAR ;  /* 0x00000000000079af */ /* 0x000e220000000000 */
[----:B------:R-:W-:Y:S01]  /*d9b0*/  LOP3.LUT R0, R0, 0x3e00, RZ, 0xc0, !PT ;  /* 0x00003e0000007812 */ /* 0x000fe200078ec0ff */
[----:B------:R-:W-:Y:S02]  /*d9c0*/  BSSY.RECONVERGENT B1, `(.L_x_4977) ;  /* 0x00002b5000017945 */ /* 0x000fe40003800200 */
[----:B---34-:R-:W-:Y:S01]  /*d9d0*/  LDSM.16.M88.4 R12, [R196+0x3000] ;  /* 0x00300000c40c783b */ /* 0x018fe20000000200 */
[----:B------:R-:W-:-:S03]  /*d9e0*/  LOP3.LUT R0, R0, 0x20, R81, 0xf8, !PT ;  /* 0x0000002000007812 */ /* 0x000fc600078ef851 */
[----:B------:R-:W-:Y:S01]  /*d9f0*/  LDSM.16.M88.4 R88, [R196+0x3800] ;  /* 0x00380000c458783b */ /* 0x000fe20000000200 */
[----:B-1----:R-:W-:-:S03]  /*da00*/  LOP3.LUT R3, R0, 0x100, R81, 0xf8, !PT ;  /* 0x0000010000037812 */ /* 0x002fc600078ef851 */
[----:B------:R-:W-:Y:S01]  /*da10*/  LDSM.16.M88.4 R76, [R196+0x3c00] ;  /* 0x003c0000c44c783b */ /* 0x000fe20000000200 */
[----:B------:R-:W-:Y:S01]  /*da20*/  LOP3.LUT R0, R3, R80, RZ, 0xfc, !PT ;  /* 0x0000005003007212 */ /* 0x000fe200078efcff */
[----:B------:R-:W-:Y:S02]  /*da30*/  IMAD.MOV.U32 R3, RZ, RZ, 0x10 ;  /* 0x00000010ff037424 */ /* 0x000fe400078e00ff */
[----:B------:R-:W-:Y:S02]  /*da40*/  LDSM.16.M88.4 R96, [R196+0x3400] ;  /* 0x00340000c460783b */ /* 0x000fe40000000200 */
[----:B------:R-:W-:Y:S01]  /*da50*/  IMAD R197, R0, 0x2, R61 ;  /* 0x0000000200c57824 */ /* 0x000fe200078e023d */
[----:B------:R-:W-:Y:S01]  /*da60*/  SEL R3, R3, 0xfffffff0, !P0 ;  /* 0xfffffff003037807 */ /* 0x000fe20004000000 */
[----:B------:R-:W-:Y:S04]  /*da70*/  LDSM.16.M88.4 R68, [R196+0x4000] ;  /* 0x00400000c444783b */ /* 0x000fe80000000200 */
[----:B------:R-:W1:Y:S01]  /*da80*/  LDSM.16.M88.4 R40, [R197] ;  /* 0x00000000c528783b */ /* 0x000e620000000200 */
[----:B------:R-:W-:-:S02]  /*da90*/  IMAD R195, R3, 0x2, R197 ;  /* 0x0000000203c37824 */ /* 0x000fc400078e02c5 */
[----:B------:R-:W-:Y:S01]  /*daa0*/  IMAD R193, R3, 0x2, R196 ;  /* 0x0000000203c17824 */ /* 0x000fe200078e02c4 */
[----:B------:R-:W3:Y:S04]  /*dab0*/  LDSM.16.M88.4 R56, [R196+0x4400] ;  /* 0x00440000c438783b */ /* 0x000ee80000000200 */
[----:B------:R-:W4:Y:S04]  /*dac0*/  LDSM.16.M88.4 R48, [R196+0x4800] ;  /* 0x00480000c430783b */ /* 0x000f280000000200 */
[----:B------:R-:W2:Y:S04]  /*dad0*/  LDSM.16.M88.4 R28, [R196+0x4c00] ;  /* 0x004c0000c41c783b */ /* 0x000ea80000000200 */
[----:B------:R-:W-:Y:S04]  /*dae0*/  LDSM.16.M88.4 R20, [R195] ;  /* 0x00000000c314783b */ /* 0x000fe80000000200 */
[----:B------:R-:W2:Y:S04]  /*daf0*/  LDSM.16.M88.4 R24, [R193+0x3000] ;  /* 0x00300000c118783b */ /* 0x000ea80000000200 */
[----:B------:R-:W2:Y:S04]  /*db00*/  LDSM.16.M88.4 R8, [R193+0x3800] ;  /* 0x00380000c108783b */ /* 0x000ea80000000200 */
[----:B------:R-:W2:Y:S04]  /*db10*/  LDSM.16.M88.4 R4, [R193+0x3c00] ;  /* 0x003c0000c104783b */ /* 0x000ea80000000200 */
[----:B-----5:R-:W2:Y:S04]  /*db20*/  LDSM.16.M88.4 R32, [R193+0x3400] ;  /* 0x00340000c120783b */ /* 0x020ea80000000200 */
        /* <DEDUP_REMOVED lines=17> */
[C---:B---3--:R-:W-:Y:S08]  /*dc40*/  HMMA.16816.F32 R64, R40.reuse, R56, RZ ;  /* 0x000000382840723c */ /* 0x048ff000000018ff */
[C---:B----4-:R-:W-:Y:S08]  /*dc50*/  HMMA.16816.F32 R52, R40.reuse, R48, RZ ;  /* 0x000000302834723c */ /* 0x050ff000000018ff */
[----:B------:R-:W-:Y:S01]  /*dc60*/  HMMA.16816.F32 R96, R40, R98, RZ ;  /* 0x000000622860723c */ /* 0x000fe200000018ff */
[----:B--2---:R-:W-:-:S07]  /*dc70*/  IADD3 R63, PT, PT, R82, -R213, -R63 ;  /* 0x800000d5523f7210 */ /* 0x004fce0007ffe83f */
[----:B------:R-:W-:Y:S01]  /*dc80*/  HMMA.16816.F32 R68, R40, R70, RZ ;  /* 0x000000462844723c */ /* 0x000fe200000018ff */
[----:B------:R-:W-:-:S07]  /*dc90*/  IADD3 R219, PT, PT, R60, R82, -R213 ;  /* 0x000000523cdb7210 */ /* 0x000fce0007ffe8d5 */
        /* <DEDUP_REMOVED lines=29> */
[----:B------:R-:W-:Y:S03]  /*de70*/  LDSM.16.M88.4 R112, [R193+0x6400] ;  /* 0x00640000c170783b */ /* 0x000fe60000000200 */
        /* <DEDUP_REMOVED lines=28> */
[C---:B------:R-:W-:Y:S08]  /*e040*/  HMMA.16816.F32 R84, R144.reuse, R132, R84 ;  /* 0x000000849054723c */ /* 0x040ff00000001854 */
[----:B------:R-:W-:Y:S01]  /*e050*/  HMMA.16816.F32 R76, R144, R134, R76 ;  /* 0x00000086904c723c */ /* 0x000fe2000000184c */
[----:B------:R-:W-:Y:S07]  /*e060*/  LDSM.16.M88.4 R132, [R196+0x8000] ;  /* 0x00800000c484783b */ /* 0x000fee0000000200 */
[C---:B---3--:R-:W-:Y:S08]  /*e070*/  HMMA.16816.F32 R16, R36.reuse, R32, R16 ;  /* 0x000000202410723c */ /* 0x048ff00000001810 */
[----:B------:R-:W-:Y:S08]  /*e080*/  HMMA.16816.F32 R12, R36, R34, R12 ;  /* 0x00000022240c723c */ /* 0x000ff0000000180c */
[C---:B------:R-:W-:Y:S08]  /*e090*/  HMMA.16816.F32 R92, R144.reuse, R136, R92 ;  /* 0x00000088905c723c */ /* 0x040ff0000000185c */
[----:B------:R-:W-:Y:S01]  /*e0a0*/  HMMA.16816.F32 R88, R144, R138, R88 ;  /* 0x0000008a9058723c */ /* 0x000fe20000001858 */
[----:B------:R-:W-:Y:S07]  /*e0b0*/  LDSM.16.M88.4 R136, [R196+0x8800] ;  /* 0x00880000c488783b */ /* 0x000fee0000000200 */
[C---:B-1----:R-:W-:Y:S08]  /*e0c0*/  HMMA.16816.F32 R84, R36.reuse, R20, R84 ;  /* 0x000000142454723c */ /* 0x042ff00000001854 */
[----:B------:R-:W-:Y:S01]  /*e0d0*/  HMMA.16816.F32 R76, R36, R22, R76 ;  /* 0x00000016244c723c */ /* 0x000fe2000000184c */
[----:B------:R-:W1:Y:S07]  /*e0e0*/  LDSM.16.M88.4 R20, [R196+0x8c00] ;  /* 0x008c0000c414783b */ /* 0x000e6e0000000200 */
[C---:B--2---:R-:W-:Y:S08]  /*e0f0*/  HMMA.16816.F32 R16, R4.reuse, R8, R16 ;  /* 0x000000080410723c */ /* 0x044ff00000001810 */
[----:B------:R-:W-:Y:S01]  /*e100*/  HMMA.16816.F32 R12, R4, R10, R12 ;  /* 0x0000000a040c723c */ /* 0x000fe2000000180c */
[----:B------:R-:W2:Y:S07]  /*e110*/  LDSM.16.M88.4 R8, [R193+0x7800] ;  /* 0x00780000c108783b */ /* 0x000eae0000000200 */
[C---:B------:R-:W-:Y:S05]  /*e120*/  HMMA.16816.F32 R92, R36.reuse, R24, R92 ;  /* 0x00000018245c723c */ /* 0x040fea000000185c */
[-C--:B------:R-:W-:Y:S01]  /*e130*/  FMUL.FTZ R17, R17, R2.reuse ;  /* 0x0000000211117220 */ /* 0x080fe20000410000 */
[-C--:B------:R-:W-:Y:S01]  /*e140*/  FMUL.FTZ R0, R16, R2.reuse ;  /* 0x0000000210007220 */ /* 0x080fe20000410000 */
[-C--:B------:R-:W-:Y:S01]  /*e150*/  FMUL.FTZ R33, R18, R2.reuse ;  /* 0x0000000212217220 */ /* 0x080fe20000410000 */
[-C--:B------:R-:W-:Y:S01]  /*e160*/  FMUL.FTZ R34, R19, R2.reuse ;  /* 0x0000000213227220 */ /* 0x080fe20000410000 */
[----:B------:R3:W-:Y:S01]  /*e170*/  MUFU.TANH R32, R17 ;  /* 0x0000001100207308 */ /* 0x0007e20000002400 */
[----:B------:R-:W-:Y:S01]  /*e180*/  HMMA.16816.F32 R88, R36, R26, R88 ;  /* 0x0000001a2458723c */ /* 0x000fe20000001858 */
[----:B------:R-:W4:Y:S02]  /*e190*/  LDSM.16.M88.4 R24, [R193+0x7400] ;  /* 0x00740000c118783b */ /* 0x000f240000000200 */
[-C--:B------:R-:W-:Y:S01]  /*e1a0*/  FMUL.FTZ R12, R12, R2.reuse ;  /* 0x000000020c0c7220 */ /* 0x080fe20000410000 */
[----:B------:R-:W-:-:S03]  /*e1b0*/  FMUL.FTZ R13, R13, R2 ;  /* 0x000000020d0d7220 */ /* 0x000fc60000410000 */
[----:B------:R-:W4:Y:S01]  /*e1c0*/  MUFU.TANH R0, R0 ;  /* 0x0000000000007308 */ /* 0x000f220000002400 */
[C---:B------:R-:W-:Y:S07]  /*e1d0*/  HMMA.16816.F32 R100, R144.reuse, R140, R100 ;  /* 0x0000008c9064723c */ /* 0x040fee0000001864 */
[----:B------:R-:W-:Y:S01]  /*e1e0*/  MUFU.TANH R12, R12 ;  /* 0x0000000c000c7308 */ /* 0x000fe20000002400 */
[C---:B------:R-:W-:Y:S01]  /*e1f0*/  HMMA.16816.F32 R96, R144.reuse, R142, R96 ;  /* 0x0000008e9060723c */ /* 0x040fe20000001860 */
[----:B---3--:R-:W-:Y:S06]  /*e200*/  LDSM.16.M88.4 R16, [R193+0x8000] ;  /* 0x00800000c110783b */ /* 0x008fec0000000200 */
[----:B------:R-:W3:Y:S01]  /*e210*/  MUFU.TANH R13, R13 ;  /* 0x0000000d000d7308 */ /* 0x000ee20000002400 */
[C---:B------:R-:W-:Y:S07]  /*e220*/  HMMA.16816.F32 R72, R144.reuse, R124, R72 ;  /* 0x0000007c9048723c */ /* 0x040fee0000001848 */
[----:B------:R-:W-:Y:S01]  /*e230*/  MUFU.TANH R33, R33 ;  /* 0x0000002100217308 */ /* 0x000fe20000002400 */
[C---:B------:R-:W-:Y:S01]  /*e240*/  HMMA.16816.F32 R68, R144.reuse, R126, R68 ;  /* 0x0000007e9044723c */ /* 0x040fe20000001844 */
[----:B------:R-:W3:Y:S06]  /*e250*/  LDSM.16.M88.4 R124, [R196+0x8400] ;  /* 0x00840000c47c783b */ /* 0x000eec0000000200 */
[----:B------:R-:W-:Y:S01]  /*e260*/  MUFU.TANH R34, R34 ;  /* 0x0000002200227308 */ /* 0x000fe20000002400 */
[C---:B------:R-:W-:Y:S08]  /*e270*/  HMMA.16816.F32 R44, R144.reuse, R104, R44 ;  /* 0x00000068902c723c */ /* 0x040ff0000000182c */
[----:B------:R-:W-:Y:S08]  /*e280*/  HMMA.16816.F32 R40, R144, R106, R40 ;  /* 0x0000006a9028723c */ /* 0x000ff00000001828 */
[C---:B------:R-:W-:Y:S08]  /*e290*/  HMMA.16816.F32 R100, R36.reuse, R28, R100 ;  /* 0x0000001c2464723c */ /* 0x040ff00000001864 */
[C---:B------:R-:W-:Y:S01]  /*e2a0*/  HMMA.16816.F32 R96, R36.reuse, R30, R96 ;  /* 0x0000001e2460723c */ /* 0x040fe20000001860 */
[----:B------:R-:W-:Y:S07]  /*e2b0*/  LDSM.16.M88.4 R28, [R193+0x7c00] ;  /* 0x007c0000c11c783b */ /* 0x000fee0000000200 */
[C---:B-1----:R-:W-:Y:S08]  /*e2c0*/  HMMA.16816.F32 R44, R36.reuse, R20, R44 ;  /* 0x00000014242c723c */ /* 0x042ff0000000182c */
[----:B------:R-:W-:Y:S01]  /*e2d0*/  HMMA.16816.F32 R40, R36, R22, R40 ;  /* 0x000000162428723c */ /* 0x000fe20000001828 */
[----:B------:R-:W1:Y:S07]  /*e2e0*/  LDSM.16.M88.4 R20, [R193+0x8400] ;  /* 0x00840000c114783b */ /* 0x000e6e0000000200 */
[----:B------:R-:W-:Y:S08]  /*e2f0*/  HMMA.16816.F32 R64, R144, R112, R64 ;  /* 0x000000709040723c */ /* 0x000ff00000001840 */
[C---:B--2---:R-:W-:Y:S08]  /*e300*/  HMMA.16816.F32 R92, R4.reuse, R8, R92 ;  /* 0x00000008045c723c */ /* 0x044ff0000000185c */
[----:B------:R-:W-:Y:S01]  /*e310*/  HMMA.16816.F32 R88, R4, R10, R88 ;  /* 0x0000000a0458723c */ /* 0x000fe20000001858 */
[----:B------:R-:W2:Y:S07]  /*e320*/  LDSM.16.M88.4 R8, [R193+0x8800] ;  /* 0x00880000c108783b */ /* 0x000eae0000000200 */
[----:B------:R-:W-:Y:S05]  /*e330*/  HMMA.16816.F32 R52, R144, R108, R52 ;  /* 0x0000006c9034723c */ /* 0x000fea0000001834 */
[-C--:B------:R-:W-:Y:S01]  /*e340*/  FMUL.FTZ R94, R94, R2.reuse ;  /* 0x000000025e5e7220 */ /* 0x080fe20000410000 */
[----:B------:R-:W-:-:S02]  /*e350*/  FMUL.FTZ R95, R95, R2 ;  /* 0x000000025f5f7220 */ /* 0x000fc40000410000 */
[----:B------:R-:W-:Y:S03]  /*e360*/  HMMA.16816.F32 R56, R144, R114, R56 ;  /* 0x000000729038723c */ /* 0x000fe60000001838 */
[-C--:B------:R-:W-:Y:S01]  /*e370*/  FMUL.FTZ R90, R90, R2.reuse ;  /* 0x000000025a5a7220 */ /* 0x080fe20000410000 */
[----:B------:R-:W-:-:S04]  /*e380*/  FMUL.FTZ R91, R91, R2 ;  /* 0x000000025b5b7220 */ /* 0x000fc80000410000 */
[----:B------:R-:W-:Y:S08]  /*e390*/  HMMA.16816.F32 R48, R144, R110, R48 ;  /* 0x0000006e9030723c */ /* 0x000ff00000001830 */
[C---:B----4-:R-:W-:Y:S08]  /*e3a0*/  HMMA.16816.F32 R100, R4.reuse, R24, R100 ;  /* 0x000000180464723c */ /* 0x050ff00000001864 */
[----:B------:R-:W-:Y:S01]  /*e3b0*/  HMMA.16816.F32 R96, R4, R26, R96 ;  /* 0x0000001a0460723c */ /* 0x000fe20000001860 */
[----:B------:R-:W4:Y:S01]  /*e3c0*/  LDSM.16.M88.4 R24, [R193+0x8c00] ;  /* 0x008c0000c118783b */ /* 0x000f220000000200 */
[----:B------:R-:W-:-:S06]  /*e3d0*/  DEPBAR.LE SB0, 0x0 ;  /* 0x000080000000791a */ /* 0x000fcc0000000000 */
[----:B---3--:R-:W-:Y:S05]  /*e3e0*/  HMMA.16816.F32 R64, R36, R124, R64 ;  /* 0x0000007c2440723c */ /* 0x008fea0000001840 */
[----:B------:R-:W-:-:S03]  /*e3f0*/  FMUL.FTZ R35, R100, R2 ;  /* 0x0000000264237220 */ /* 0x000fc60000410000 */
[----:B------:R-:W-:Y:S03]  /*e400*/  HMMA.16816.F32 R52, R36, R136, R52 ;  /* 0x000000882434723c */ /* 0x000fe60000001834 */
[----:B------:R-:W-:Y:S01]  /*e410*/  MUFU.TANH R35, R35 ;  /* 0x0000002300237308 */ /* 0x000fe20000002400 */
[----:B------:R-:W-:-:S04]  /*e420*/  FMUL.FTZ R97, R97, R2 ;  /* 0x0000000261617220 */ /* 0x000fc80000410000 */
[C---:B------:R-:W-:Y:S08]  /*e430*/  HMMA.16816.F32 R56, R36.reuse, R126, R56 ;  /* 0x0000007e2438723c */ /* 0x040ff00000001838 */
[C---:B------:R-:W-:Y:S08]  /*e440*/  HMMA.16816.F32 R68, R36.reuse, R134, R68 ;  /* 0x000000862444723c */ /* 0x040ff00000001844 */
[C---:B------:R-:W-:Y:S08]  /*e450*/  HMMA.16816.F32 R48, R36.reuse, R138, R48 ;  /* 0x0000008a2430723c */ /* 0x040ff00000001830 */
[----:B------:R-:W-:Y:S03]  /*e460*/  HMMA.16816.F32 R72, R36, R132, R72 ;  /* 0x000000842448723c */ /* 0x000fe60000001848 */
[-C--:B------:R-:W-:Y:S01]  /*e470*/  FMUL.FTZ R36, R101, R2.reuse ;  /* 0x0000000265247220 */ /* 0x080fe20000410000 */
[----:B------:R-:W-:-:S05]  /*e480*/  FMUL.FTZ R37, R96, R2 ;  /* 0x0000000260257220 */ /* 0x000fca0000410000 */
[----:B------:R-:W-:Y:S01]  /*e490*/  MUFU.TANH R36, R36 ;  /* 0x0000002400247308 */ /* 0x000fe20000002400 */
[C---:B-1----:R-:W-:Y:S05]  /*e4a0*/  HMMA.16816.F32 R64, R4.reuse, R20, R64 ;  /* 0x000000140440723c */ /* 0x042fea0000001840 */
[----:B------:R-:W-:Y:S02]  /*e4b0*/  SHF.R.U32.HI R20, RZ, 0x1, R207 ;  /* 0x00000001ff147819 */ /* 0x000fe400000116cf */
[----:B------:R-:W1:Y:S01]  /*e4c0*/  MUFU.TANH R37, R37 ;  /* 0x0000002500257308 */ /* 0x000e620000002400 */
[----:B------:R-:W-:Y:S03]  /*e4d0*/  HMMA.16816.F32 R76, R4, R30, R76 ;  /* 0x0000001e044c723c */ /* 0x000fe6000000184c */
[-C--:B------:R-:W-:Y:S01]  /*e4e0*/  FMUL.FTZ R30, R93, R2.reuse ;  /* 0x000000025d1e7220 */ /* 0x080fe20000410000 */
[----:B------:R-:W-:-:S05]  /*e4f0*/  FMUL.FTZ R31, R14, R2 ;  /* 0x000000020e1f7220 */ /* 0x000fca0000410000 */
[----:B------:R-:W-:Y:S01]  /*e500*/  MUFU.TANH R30, R30 ;  /* 0x0000001e001e7308 */ /* 0x000fe20000002400 */
[C---:B--2---:R-:W-:Y:S03]  /*e510*/  HMMA.16816.F32 R52, R4.reuse, R8, R52 ;  /* 0x000000080434723c */ /* 0x044fe60000001834 */
[----:B------:R-:W-:Y:S01]  /*e520*/  LOP3.LUT R8, R20, 0x1f0, RZ, 0xc0, !PT ;  /* 0x000001f014087812 */ /* 0x000fe200078ec0ff */
[----:B------:R-:W-:Y:S02]  /*e530*/  IMAD.SHL.U32 R20, R207, 0x2, RZ ;  /* 0x00000002cf147824 */ /* 0x000fe400078e00ff */
[-C--:B------:R-:W-:Y:S01]  /*e540*/  FMUL.FTZ R155, R64, R2.reuse ;  /* 0x00000002409b7220 */ /* 0x080fe20000410000 */
[-C--:B------:R-:W-:Y:S01]  /*e550*/  FMUL.FTZ R65, R65, R2.reuse ;  /* 0x0000000241417220 */ /* 0x080fe20000410000 */
[----:B------:R-:W-:Y:S01]  /*e560*/  IADD3 R8, PT, PT, R210, R131, R8 ;  /* 0x00000083d2087210 */ /* 0x000fe20007ffe008 */
[-C--:B------:R-:W-:Y:S01]  /*e570*/  FMUL.FTZ R66, R66, R2.reuse ;  /* 0x0000000242427220 */ /* 0x080fe20000410000 */
[----:B------:R-:W-:Y:S01]  /*e580*/  FMUL.FTZ R67, R67, R2 ;  /* 0x0000000243437220 */ /* 0x000fe20000410000 */
[----:B------:R-:W-:Y:S01]  /*e590*/  HMMA.16816.F32 R84, R4, R28, R84 ;  /* 0x0000001c0454723c */ /* 0x000fe20000001854 */
[----:B------:R-:W2:Y:S02]  /*e5a0*/  MUFU.TANH R28, R97 ;  /* 0x00000061001c7308 */ /* 0x000ea40000002400 */
[----:B------:R-:W-:-:S02]  /*e5b0*/  IMAD.IADD R221, R8, 0x1, R63 ;  /* 0x0000000108dd7824 */ /* 0x000fc400078e023f */
[-C--:B------:R-:W-:Y:S01]  /*e5c0*/  FMUL.FTZ R21, R77, R2.reuse ;  /* 0x000000024d157220 */ /* 0x080fe20000410000 */
[----:B------:R-:W-:Y:S02]  /*e5d0*/  IMAD.IADD R219, R8, 0x1, R219 ;  /* 0x0000000108db7824 */ /* 0x000fe400078e02db */
[-C--:B------:R-:W-:Y:S01]  /*e5e0*/  FMUL.FTZ R29, R92, R2.reuse ;  /* 0x000000025c1d7220 */ /* 0x080fe20000410000 */
[-C--:B------:R-:W-:Y:S01]  /*e5f0*/  FMUL.FTZ R76, R76, R2.reuse ;  /* 0x000000024c4c7220 */ /* 0x080fe20000410000 */
[----:B------:R-:W-:Y:S01]  /*e600*/  VIADD R220, R221, 0x8 ;  /* 0x00000008dddc7836 */ /* 0x000fe20000000000 */
[C---:B------:R-:W-:Y:S01]  /*e610*/  HMMA.16816.F32 R56, R4.reuse, R22, R56 ;  /* 0x000000160438723c */ /* 0x040fe20000001838 */
[----:B------:R-:W-:Y:S02]  /*e620*/  MUFU.TANH R21, R21 ;  /* 0x0000001500157308 */ /* 0x000fe40000002400 */
[C-C-:B------:R-:W-:Y:S01]  /*e630*/  VIADDMNMX R218, R219.reuse, 0x1, R82.reuse, PT ;  /* 0x00000001dbda7846 */ /* 0x140fe20003800152 */
[-C--:B------:R-:W-:Y:S01]  /*e640*/  FMUL.FTZ R131, R52, R2.reuse ;  /* 0x0000000234837220 */ /* 0x080fe20000410000 */
[----:B------:R-:W-:Y:S01]  /*e650*/  VIADDMNMX R219, R219, 0x9, R82, PT ;  /* 0x00000009dbdb7846 */ /* 0x000fe20003800152 */
[-C--:B------:R-:W-:Y:S01]  /*e660*/  FMUL.FTZ R53, R53, R2.reuse ;  /* 0x0000000235357220 */ /* 0x080fe20000410000 */
[-C--:B------:R-:W-:Y:S01]  /*e670*/  FMUL.FTZ R78, R78, R2.reuse ;  /* 0x000000024e4e7220 */ /* 0x080fe20000410000 */
[-C--:B------:R-:W-:Y:S01]  /*e680*/  FMUL.FTZ R79, R79, R2.reuse ;  /* 0x000000024f4f7220 */ /* 0x080fe20000410000 */
[C---:B------:R-:W-:Y:S01]  /*e690*/  HMMA.16816.F32 R68, R4.reuse, R18, R68 ;  /* 0x000000120444723c */ /* 0x040fe20000001844 */
[----:B------:R-:W-:Y:S02]  /*e6a0*/  MUFU.TANH R9, R76 ;  /* 0x0000004c00097308 */ /* 0x000fe40000002400 */
[-C--:B------:R-:W-:Y:S01]  /*e6b0*/  FMUL.FTZ R55, R55, R2.reuse ;  /* 0x0000000237377220 */ /* 0x080fe20000410000 */
[-C--:B------:R-:W-:Y:S01]  /*e6c0*/  FMUL.FTZ R18, R84, R2.reuse ;  /* 0x0000000254127220 */ /* 0x080fe20000410000 */
[-C--:B------:R-:W-:Y:S01]  /*e6d0*/  FMUL.FTZ R19, R85, R2.reuse ;  /* 0x0000000255137220 */ /* 0x080fe20000410000 */
[-C--:B------:R-:W-:Y:S01]  /*e6e0*/  FMUL.FTZ R85, R15, R2.reuse ;  /* 0x000000020f557220 */ /* 0x080fe20000410000 */
[-C--:B------:R-:W-:Y:S01]  /*e6f0*/  FMUL.FTZ R87, R87, R2.reuse ;  /* 0x0000000257577220 */ /* 0x080fe20000410000 */
[-C--:B------:R-:W-:Y:S01]  /*e700*/  FMUL.FTZ R54, R54, R2.reuse ;  /* 0x0000000236367220 */ /* 0x080fe20000410000 */
[----:B------:R-:W-:Y:S03]  /*e710*/  HMMA.16816.F32 R48, R4, R10, R48 ;  /* 0x0000000a0430723c */ /* 0x000fe60000001830 */
[----:B------:R-:W-:Y:S01]  /*e720*/  LOP3.LUT R11, R20, 0x6, RZ, 0xc0, !PT ;  /* 0x00000006140b7812 */ /* 0x000fe200078ec0ff */
[----:B------:R-:W-:Y:S01]  /*e730*/  MUFU.TANH R29, R29 ;  /* 0x0000001d001d7308 */ /* 0x000fe20000002400 */
[-C--:B------:R-:W-:Y:S01]  /*e740*/  FMUL.FTZ R56, R56, R2.reuse ;  /* 0x0000000238387220 */ /* 0x080fe20000410000 */
[-C--:B------:R-:W-:Y:S01]  /*e750*/  FMUL.FTZ R57, R57, R2.reuse ;  /* 0x0000000239397220 */ /* 0x080fe20000410000 */
[----:B------:R-:W-:Y:S01]  /*e760*/  FMUL.FTZ R58, R58, R2 ;  /* 0x000000023a3a7220 */ /* 0x000fe20000410000 */
[----:B------:R-:W-:-:S02]  /*e770*/  IMAD.IADD R11, R120, 0x1, R11 ;  /* 0x00000001780b7824 */ /* 0x000fc400078e020b */
[-C--:B------:R-:W-:Y:S01]  /*e780*/  FMUL.FTZ R59, R59, R2.reuse ;  /* 0x000000023b3b7220 */ /* 0x080fe20000410000 */
[C---:B------:R-:W-:Y:S03]  /*e790*/  HMMA.16816.F32 R72, R4.reuse, R16, R72 ;  /* 0x000000100448723c */ /* 0x040fe60000001848 */
[-C--:B------:R-:W-:Y:S01]  /*e7a0*/  FMUL.FTZ R16, R88, R2.reuse ;  /* 0x0000000258107220 */ /* 0x080fe20000410000 */
[-C--:B------:R-:W-:Y:S01]  /*e7b0*/  FMUL.FTZ R17, R89, R2.reuse ;  /* 0x0000000259117220 */ /* 0x080fe20000410000 */
[----:B------:R-:W-:Y:S01]  /*e7c0*/  VIADD R8, R11, 0x1 ;  /* 0x000000010b087836 */ /* 0x000fe20000000000 */
[----:B------:R-:W-:Y:S01]  /*e7d0*/  ISETP.GT.AND P0, PT, R221, R11, PT ;  /* 0x0000000bdd00720c */ /* 0x000fe20003f04270 */
[----:B------:R-:W-:Y:S02]  /*e7e0*/  VIADD R23, R11, 0x9 ;  /* 0x000000090b177836 */ /* 0x000fe40000000000 */
[----:B------:R-:W-:Y:S01]  /*e7f0*/  FMUL.FTZ R165, R69, R2 ;  /* 0x0000000245a57220 */ /* 0x000fe20000410000 */
[----:B------:R-:W3:Y:S01]  /*e800*/  MUFU.TANH R16, R16 ;  /* 0x0000001000107308 */ /* 0x000ee20000002400 */
[C---:B----4-:R-:W-:Y:S03]  /*e810*/  HMMA.16816.F32 R44, R4.reuse, R24, R44 ;  /* 0x00000018042c723c */ /* 0x050fe6000000182c */
[----:B------:R-:W-:Y:S01]  /*e820*/  ISETP.GT.AND P6, PT, R221, R8, PT ;  /* 0x00000008dd00720c */ /* 0x000fe20003fc4270 */
[C---:B------:R-:W-:Y:S01]  /*e830*/  VIADD R84, R11.reuse, 0x11 ;  /* 0x000000110b547836 */ /* 0x040fe20000000000 */
[----:B------:R-:W-:Y:S01]  /*e840*/  FSEL R0, R0, -INF , !P0 ;  /* 0xff80000000007808 */ /* 0x000fe20004000000 */
[----:B------:R-:W-:Y:S01]  /*e850*/  VIADD R15, R11, 0x18 ;  /* 0x000000180b0f7836 */ /* 0x000fe20000000000 */
[----:B------:R-:W-:Y:S01]  /*e860*/  ISETP.GT.AND P3, PT, R221, R23, PT ;  /* 0x00000017dd00720c */ /* 0x000fe20003f64270 */
[C---:B------:R-:W-:Y:S01]  /*e870*/  VIADD R83, R11.reuse, 0x19 ;  /* 0x000000190b537836 */ /* 0x040fe20000000000 */
[----:B------:R-:W4:Y:S01]  /*e880*/  MUFU.TANH R17, R17 ;  /* 0x0000001100117308 */ /* 0x000f220000002400 */
[----:B------:R-:W-:Y:S03]  /*e890*/  HMMA.16816.F32 R40, R4, R26, R40 ;  /* 0x0000001a0428723c */ /* 0x000fe60000001828 */
[----:B------:R-:W-:-:S02]  /*e8a0*/  VIADD R4, R11, 0x8 ;  /* 0x000000080b047836 */ /* 0x000fc40000000000 */
[-C--:B------:R-:W-:Y:S01]  /*e8b0*/  FMUL.FTZ R68, R68, R2.reuse ;  /* 0x0000000244447220 */ /* 0x080fe20000410000 */
[----:B------:R-:W-:Y:S01]  /*e8c0*/  VIADD R25, R11, 0x21 ;  /* 0x000000210b197836 */ /* 0x000fe20000000000 */
[----:B------:R-:W-:Y:S01]  /*e8d0*/  FSEL R13, R13, -INF , !P3 ;  /* 0xff8000000d0d7808 */ /* 0x000fe20005800000 */
[----:B------:R-:W-:Y:S01]  /*e8e0*/  FMUL.FTZ R72, R72, R2 ;  /* 0x0000000248487220 */ /* 0x000fe20000410000 */
[----:B------:R-:W-:Y:S01]  /*e8f0*/  ISETP.GT.AND P0, PT, R221, R4, PT ;  /* 0x00000004dd00720c */ /* 0x000fe20003f04270 */
[----:B------:R2:W-:Y:S01]  /*e900*/  MUFU.TANH R151, R56 ;  /* 0x0000003800977308 */ /* 0x0005e20000002400 */
[----:B------:R-:W-:Y:S01]  /*e910*/  FMUL.FTZ R73, R73, R2 ;  /* 0x0000000249497220 */ /* 0x000fe20000410000 */
[C---:B------:R-:W-:Y:S01]  /*e920*/  VIADD R82, R11.reuse, 0x28 ;  /* 0x000000280b527836 */ /* 0x040fe20000000000 */
[----:B------:R-:W-:Y:S01]  /*e930*/  FSEL R52, R12, -INF , !P0 ;  /* 0xff8000000c347808 */ /* 0x000fe20004000000 */
[----:B------:R-:W-:Y:S01]  /*e940*/  VIADD R77, R11, 0x29 ;  /* 0x000000290b4d7836 */ /* 0x000fe20000000000 */
[----:B------:R-:W-:Y:S01]  /*e950*/  ISETP.GT.AND P0, PT, R221, R15, PT ;  /* 0x0000000fdd00720c */ /* 0x000fe20003f04270 */
[----:B------:R-:W-:Y:S01]  /*e960*/  VIADD R7, R11, 0x10 ;  /* 0x000000100b077836 */ /* 0x000fe20000000000 */
[----:B------:R-:W-:Y:S01]  /*e970*/  ISETP.GT.AND P3, PT, R221, R83, PT ;  /* 0x00000053dd00720c */ /* 0x000fe20003f64270 */
[----:B------:R4:W-:Y:S01]  /*e980*/  MUFU.TANH R167, R68 ;  /* 0x0000004400a77308 */ /* 0x0009e20000002400 */
[C---:B------:R-:W-:Y:S01]  /*e990*/  ISETP.GE.AND P4, PT, R11.reuse, R218, PT ;  /* 0x000000da0b00720c */ /* 0x040fe20003f86270 */
[----:B------:R-:W-:Y:S01]  /*e9a0*/  VIADD R27, R11, 0x20 ;  /* 0x000000200b1b7836 */ /* 0x000fe20000000000 */
[----:B-1----:R-:W-:Y:S01]  /*e9b0*/  FSEL R37, R37, -INF , !P0 ;  /* 0xff80000025257808 */ /* 0x002fe20004000000 */
[-C--:B------:R-:W-:Y:S01]  /*e9c0*/  FMUL.FTZ R48, R48, R2.reuse ;  /* 0x0000000230307220 */ /* 0x080fe20000410000 */
[----:B------:R-:W-:Y:S01]  /*e9d0*/  FSEL R5, R0, -INF , !P4 ;  /* 0xff80000000057808 */ /* 0x000fe20006000000 */
[----:B------:R-:W-:Y:S01]  /*e9e0*/  FMUL.FTZ R49, R49, R2 ;  /* 0x0000000231317220 */ /* 0x000fe20000410000 */
[C---:B------:R-:W-:Y:S01]  /*e9f0*/  ISETP.GT.AND P0, PT, R221.reuse, R82, PT ;  /* 0x00000052dd00720c */ /* 0x040fe20003f04270 */
[----:B------:R-:W-:Y:S01]  /*ea00*/  MUFU.TANH R165, R165 ;  /* 0x000000a500a57308 */ /* 0x000fe20000002400 */
[----:B------:R-:W-:Y:S01]  /*ea10*/  ISETP.GT.AND P4, PT, R221, R7, PT ;  /* 0x00000007dd00720c */ /* 0x000fe20003f84270 */
[C---:B------:R-:W-:Y:S01]  /*ea20*/  VIADD R64, R11.reuse, 0x48 ;  /* 0x000000480b407836 */ /* 0x040fe20000000000 */
[----:B--2---:R-:W-:Y:S01]  /*ea30*/  FSEL R56, R32, -INF , !P6 ;  /* 0xff80000020387808 */ /* 0x004fe20007000000 */
[----:B------:R-:W-:Y:S01]  /*ea40*/  VIADD R62, R11, 0x49 ;  /* 0x000000490b3e7836 */ /* 0x000fe20000000000 */
[----:B------:R-:W-:Y:S01]  /*ea50*/  ISETP.GT.AND P6, PT, R221, R84, PT ;  /* 0x00000054dd00720c */ /* 0x000fe20003fc4270 */
[C---:B------:R-:W-:Y:S01]  /*ea60*/  VIADD R63, R11.reuse, 0x30 ;  /* 0x000000300b3f7836 */ /* 0x040fe20000000000 */
[----:B------:R-:W-:Y:S01]  /*ea70*/  FSEL R32, R28, -INF , !P3 ;  /* 0xff8000001c207808 */ /* 0x000fe20005800000 */
[----:B------:R-:W1:Y:S01]  /*ea80*/  MUFU.TANH R18, R18 ;  /* 0x0000001200127308 */ /* 0x000e620000002400 */
[----:B------:R-:W-:Y:S01]  /*ea90*/  FSEL R36, R36, -INF , !P6 ;  /* 0xff80000024247808 */ /* 0x000fe20007000000 */
[----:B------:R-:W-:Y:S01]  /*eaa0*/  VIADD R76, R11, 0x31 ;  /* 0x000000310b4c7836 */ /* 0x000fe20000000000 */
[----:B------:R-:W-:Y:S01]  /*eab0*/  ISETP.GT.AND P6, PT, R221, R25, PT ;  /* 0x00000019dd00720c */ /* 0x000fe20003fc4270 */
[----:B------:R-:W-:Y:S01]  /*eac0*/  VIADD R38, R11, 0x58 ;  /* 0x000000580b267836 */ /* 0x000fe20000000000 */
[----:B------:R-:W-:Y:S01]  /*ead0*/  ISETP.GT.AND P3, PT, R221, R77, PT ;  /* 0x0000004ddd00720c */ /* 0x000fe20003f64270 */
[C---:B------:R-:W-:Y:S01]  /*eae0*/  VIADD R26, R11.reuse, 0x59 ;  /* 0x000000590b1a7836 */ /* 0x040fe20000000000 */
[----:B------:R-:W-:Y:S01]  /*eaf0*/  FSEL R189, R30, -INF , !P6 ;  /* 0xff8000001ebd7808 */ /* 0x000fe20007000000 */
[----:B------:R-:W2:Y:S01]  /*eb00*/  MUFU.TANH R19, R19 ;  /* 0x0000001300137308 */ /* 0x000ea20000002400 */
[----:B---3--:R-:W-:Y:S01]  /*eb10*/  FSEL R187, R16, -INF , !P0 ;  /* 0xff80000010bb7808 */ /* 0x008fe20004000000 */
[----:B------:R-:W-:Y:S01]  /*eb20*/  VIADD R69, R11, 0x40 ;  /* 0x000000400b457836 */ /* 0x000fe20000000000 */
[----:B----4-:R-:W-:Y:S01]  /*eb30*/  FSEL R30, R17, -INF , !P3 ;  /* 0xff800000111e7808 */ /* 0x010fe20005800000 */
[----:B------:R-:W-:Y:S01]  /*eb40*/  FMUL.FTZ R28, R44, R2 ;  /* 0x000000022c1c7220 */ /* 0x000fe20000410000 */
[----:B------:R-:W-:Y:S01]  /*eb50*/  FSEL R35, R35, -INF , !P4 ;  /* 0xff80000023237808 */ /* 0x000fe20006000000 */
[----:B------:R-:W-:Y:S01]  /*eb60*/  VIADD R68, R11, 0x41 ;  /* 0x000000410b447836 */ /* 0x000fe20000000000 */
[C---:B------:R-:W-:Y:S01]  /*eb70*/  ISETP.GT.AND P4, PT, R221.reuse, R27, PT ;  /* 0x0000001bdd00720c */ /* 0x040fe20003f84270 */
[----:B------:R-:W3:Y:S01]  /*eb80*/  MUFU.TANH R173, R72 ;  /* 0x0000004800ad7308 */ /* 0x000ee20000002400 */
[----:B------:R-:W-:Y:S01]  /*eb90*/  ISETP.GT.AND P6, PT, R221, R76, PT ;  /* 0x0000004cdd00720c */ /* 0x000fe20003fc4270 */
[----:B------:R-:W-:Y:S01]  /*eba0*/  FMUL.FTZ R45, R45, R2 ;  /* 0x000000022d2d7220 */ /* 0x000fe20000410000 */
[----:B------:R-:W-:Y:S01]  /*ebb0*/  FSEL R191, R29, -INF , !P4 ;  /* 0xff8000001dbf7808 */ /* 0x000fe20006000000 */
[----:B------:R-:W-:Y:S01]  /*ebc0*/  VIADD R20, R11, 0x68 ;  /* 0x000000680b147836 */ /* 0x000fe20000000000 */
[----:B------:R-:W-:Y:S01]  /*ebd0*/  ISETP.GT.AND P4, PT, R221, R63, PT ;  /* 0x0000003fdd00720c */ /* 0x000fe20003f84270 */
[----:B------:R-:W-:-:S02]  /*ebe0*/  VIADD R14, R11, 0x69 ;  /* 0x000000690b0e7836 */ /* 0x000fc40000000000 */
[-C--:B------:R-:W-:Y:S01]  /*ebf0*/  FMUL.FTZ R16, R40, R2.reuse ;  /* 0x0000000228107220 */ /* 0x080fe20000410000 */
[----:B------:R4:W4:Y:S01]  /*ec00*/  MUFU.TANH R171, R73 ;  /* 0x0000004900ab7308 */ /* 0x0009220000002400 */
[----:B-1----:R-:W-:Y:S01]  /*ec10*/  FSEL R181, R18, -INF , !P4 ;  /* 0xff80000012b57808 */ /* 0x002fe20006000000 */
[----:B------:R-:W-:Y:S01]  /*ec20*/  VIADD R60, R11, 0x50 ;  /* 0x000000500b3c7836 */ /* 0x000fe20000000000 */
[----:B------:R-:W-:Y:S01]  /*ec30*/  ISETP.GT.AND P4, PT, R221, R69, PT ;  /* 0x00000045dd00720c */ /* 0x000fe20003f84270 */
[----:B------:R-:W-:Y:S01]  /*ec40*/  VIADD R39, R11, 0x51 ;  /* 0x000000510b277836 */ /* 0x000fe20000000000 */
[----:B--2---:R-:W-:Y:S01]  /*ec50*/  FSEL R179, R19, -INF , !P6 ;  /* 0xff80000013b37808 */ /* 0x004fe20007000000 */
[----:B------:R-:W-:Y:S01]  /*ec60*/  FMUL.FTZ R0, R41, R2 ;  /* 0x0000000229007220 */ /* 0x000fe20000410000 */
[----:B------:R-:W-:Y:S01]  /*ec70*/  ISETP.GT.AND P6, PT, R221, R68, PT ;  /* 0x00000044dd00720c */ /* 0x000fe20003fc4270 */
[----:B------:R-:W1:Y:S01]  /*ec80*/  MUFU.TANH R149, R57 ;  /* 0x0000003900957308 */ /* 0x000e620000002400 */
[----:B------:R-:W-:Y:S01]  /*ec90*/  VIADD R24, R11, 0x60 ;  /* 0x000000600b187836 */ /* 0x000fe20000000000 */
[----:B---3--:R-:W-:Y:S01]  /*eca0*/  FSEL R173, R173, -INF , !P4 ;  /* 0xff800000adad7808 */ /* 0x008fe20006000000 */
[----:B------:R-:W-:Y:S01]  /*ecb0*/  VIADD R72, R11, 0x39 ;  /* 0x000000390b487836 */ /* 0x000fe20000000000 */
[----:B------:R-:W-:Y:S01]  /*ecc0*/  ISETP.GT.AND P4, PT, R221, R60, PT ;  /* 0x0000003cdd00720c */ /* 0x000fe20003f84270 */
[C---:B------:R-:W-:Y:S01]  /*ecd0*/  VIADD R22, R11.reuse, 0x61 ;  /* 0x000000610b167836 */ /* 0x040fe20000000000 */
[----:B------:R-:W-:Y:S01]  /*ece0*/  ISETP.GT.AND P1, PT, R220, R8, PT ;  /* 0x00000008dc00720c */ /* 0x000fe20003f24270 */
[----:B------:R-:W-:Y:S01]  /*ecf0*/  VIADD R10, R11, 0x70 ;  /* 0x000000700b0a7836 */ /* 0x000fe20000000000 */
[----:B------:R-:W-:Y:S01]  /*ed00*/  ISETP.GT.AND P3, PT, R221, R72, PT ;  /* 0x00000048dd00720c */ /* 0x000fe20003f64270 */
[----:B------:R-:W2:Y:S01]  /*ed10*/  MUFU.TANH R127, R48 ;  /* 0x00000030007f7308 */ /* 0x000ea20000002400 */
[----:B----4-:R-:W-:Y:S01]  /*ed20*/  VIADD R73, R11, 0x38 ;  /* 0x000000380b497836 */ /* 0x010fe20000000000 */
[----:B------:R-:W-:Y:S01]  /*ed30*/  FSEL R171, R171, -INF , !P6 ;  /* 0xff800000abab7808 */ /* 0x000fe20007000000 */
[----:B------:R-:W-:Y:S01]  /*ed40*/  VIADD R6, R11, 0x78 ;  /* 0x000000780b067836 */ /* 0x000fe20000000000 */
[----:B------:R-:W-:Y:S01]  /*ed50*/  FSEL R141, R21, -INF , !P3 ;  /* 0xff800000158d7808 */ /* 0x000fe20005800000 */
[----:B------:R-:W-:Y:S01]  /*ed60*/  VIADD R18, R11, 0x79 ;  /* 0x000000790b127836 */ /* 0x000fe20000000000 */
[----:B------:R-:W-:Y:S01]  /*ed70*/  ISETP.GT.AND P0, PT, R221, R73, PT ;  /* 0x00000049dd00720c */ /* 0x000fe20003f04270 */
[----:B------:R-:W-:Y:S01]  /*ed80*/  FMUL.FTZ R17, R103, R2 ;  /* 0x0000000267117220 */ /* 0x000fe20000410000 */
[----:B------:R-:W3:Y:S01]  /*ed90*/  MUFU.TANH R125, R49 ;  /* 0x00000031007d7308 */ /* 0x000ee20000002400 */
[----:B------:R-:W-:Y:S01]  /*eda0*/  ISETP.GT.AND P3, PT, R221, R62, PT ;  /* 0x0000003edd00720c */ /* 0x000fe20003f64270 */
[-C--:B------:R-:W-:Y:S01]  /*edb0*/  FMUL.FTZ R75, R75, R2.reuse ;  /* 0x000000024b4b7220 */ /* 0x080fe20000410000 */
[----:B------:R-:W-:Y:S01]  /*edc0*/  FSEL R143, R9, -INF , !P0 ;  /* 0xff800000098f7808 */ /* 0x000fe20004000000 */
[----:B------:R-:W-:Y:S01]  /*edd0*/  FMUL.FTZ R70, R70, R2 ;  /* 0x0000000246467220 */ /* 0x000fe20000410000 */
[----:B------:R-:W-:Y:S01]  /*ede0*/  ISETP.GT.AND P0, PT, R221, R64, PT ;  /* 0x00000040dd00720c */ /* 0x000fe20003f04270 */
[-C--:B------:R-:W-:Y:S01]  /*edf0*/  FMUL.FTZ R71, R71, R2.reuse ;  /* 0x0000000247477220 */ /* 0x080fe20000410000 */
[----:B------:R-:W-:Y:S01]  /*ee00*/  FSEL R165, R165, -INF , !P3 ;  /* 0xff800000a5a57808 */ /* 0x000fe20005800000 */
[----:B------:R-:W4:Y:S01]  /*ee10*/  MUFU.TANH R155, R155 ;  /* 0x0000009b009b7308 */ /* 0x000f220000002400 */
[----:B------:R-:W-:Y:S01]  /*ee20*/  FSEL R167, R167, -INF , !P0 ;  /* 0xff800000a7a77808 */ /* 0x000fe20004000000 */
[----:B------:R-:W-:Y:S01]  /*ee30*/  FMUL.FTZ R50, R50, R2 ;  /* 0x0000000232327220 */ /* 0x000fe20000410000 */
[----:B------:R-:W-:Y:S01]  /*ee40*/  ISETP.GT.AND P0, PT, R221, R38, PT ;  /* 0x00000026dd00720c */ /* 0x000fe20003f04270 */
[----:B------:R-:W-:Y:S01]  /*ee50*/  FMUL.FTZ R51, R51, R2 ;  /* 0x0000000233337220 */ /* 0x000fe20000410000 */
[----:B------:R-:W-:Y:S01]  /*ee60*/  ISETP.GT.AND P3, PT, R221, R26, PT ;  /* 0x0000001add00720c */ /* 0x000fe20003f64270 */
[-C--:B------:R-:W-:Y:S01]  /*ee70*/  FMUL.FTZ R42, R42, R2.reuse ;  /* 0x000000022a2a7220 */ /* 0x080fe20000410000 */
[----:B------:R-:W-:Y:S01]  /*ee80*/  FSEL R151, R151, -INF , !P0 ;  /* 0xff80000097977808 */ /* 0x000fe20004000000 */
[----:B------:R-:W4:Y:S01]  /*ee90*/  MUFU.TANH R153, R65 ;  /* 0x0000004100997308 */ /* 0x000f220000002400 */
[----:B-1----:R-:W-:Y:S01]  /*eea0*/  FSEL R149, R149, -INF , !P3 ;  /* 0xff80000095957808 */ /* 0x002fe20005800000 */
[----:B------:R-:W-:Y:S01]  /*eeb0*/  FMUL.FTZ R46, R46, R2 ;  /* 0x000000022e2e7220 */ /* 0x000fe20000410000 */
[----:B------:R-:W-:-:S02]  /*eec0*/  ISETP.GT.AND P0, PT, R221, R20, PT ;  /* 0x00000014dd00720c */ /* 0x000fc40003f04270 */
[C---:B------:R-:W-:Y:S02]  /*eed0*/  ISETP.GT.AND P3, PT, R221.reuse, R14, PT ;  /* 0x0000000edd00720c */ /* 0x040fe40003f64270 */
[----:B------:R-:W-:Y:S01]  /*eee0*/  ISETP.GT.AND P6, PT, R221, R39, PT ;  /* 0x00000027dd00720c */ /* 0x000fe20003fc4270 */
[----:B------:R-:W1:Y:S01]  /*eef0*/  MUFU.TANH R131, R131 ;  /* 0x0000008300837308 */ /* 0x000e620000002400 */
[C---:B------:R-:W-:Y:S02]  /*ef00*/  ISETP.GE.AND P5, PT, R8.reuse, R218, PT ;  /* 0x000000da0800720c */ /* 0x040fe40003fa6270 */
[----:B------:R-:W-:Y:S01]  /*ef10*/  ISETP.GE.AND P2, PT, R8, R219, PT ;  /* 0x000000db0800720c */ /* 0x000fe20003f46270 */
[----:B------:R-:W-:Y:S01]  /*ef20*/  VIADD R8, R11, 0x71 ;  /* 0x000000710b087836 */ /* 0x000fe20000000000 */
[----:B--2---:R-:W-:Y:S02]  /*ef30*/  FSEL R127, R127, -INF , !P0 ;  /* 0xff8000007f7f7808 */ /* 0x004fe40004000000 */
[----:B---3--:R-:W-:Y:S01]  /*ef40*/  FSEL R125, R125, -INF , !P3 ;  /* 0xff8000007d7d7808 */ /* 0x008fe20005800000 */
[----:B------:R-:W2:Y:S01]  /*ef50*/  MUFU.TANH R129, R53 ;  /* 0x0000003500817308 */ /* 0x000ea20000002400 */
[----:B----4-:R-:W-:-:S02]  /*ef60*/  FSEL R155, R155, -INF , !P4 ;  /* 0xff8000009b9b7808 */ /* 0x010fc40006000000 */
[----:B------:R-:W-:Y:S02]  /*ef70*/  ISETP.GT.AND P0, PT, R220, R11, PT ;  /* 0x0000000bdc00720c */ /* 0x000fe40003f04270 */
[----:B------:R-:W-:Y:S01]  /*ef80*/  ISETP.GE.AND P3, PT, R11, R219, PT ;  /* 0x000000db0b00720c */ /* 0x000fe20003f66270 */
[----:B------:R-:W-:Y:S01]  /*ef90*/  FMUL.FTZ R11, R102, R2 ;  /* 0x00000002660b7220 */ /* 0x000fe20000410000 */
[----:B------:R-:W-:Y:S01]  /*efa0*/  ISETP.GT.AND P4, PT, R221, R24, PT ;  /* 0x00000018dd00720c */ /* 0x000fe20003f84270 */
[----:B------:R-:W3:Y:S01]  /*efb0*/  MUFU.TANH R28, R28 ;  /* 0x0000001c001c7308 */ /* 0x000ee20000002400 */
[----:B------:R-:W-:Y:S02]  /*efc0*/  FSEL R153, R153, -INF , !P6 ;  /* 0xff80000099997808 */ /* 0x000fe40007000000 */
[----:B------:R-:W-:Y:S02]  /*efd0*/  ISETP.GT.AND P6, PT, R221, R22, PT ;  /* 0x00000016dd00720c */ /* 0x000fe40003fc4270 */
[----:B-1----:R-:W-:-:S02]  /*efe0*/  FSEL R131, R131, -INF , !P4 ;  /* 0xff80000083837808 */ /* 0x002fc40006000000 */
[----:B------:R-:W-:Y:S01]  /*eff0*/  ISETP.GT.AND P4, PT, R221, R10, PT ;  /* 0x0000000add00720c */ /* 0x000fe20003f84270 */
[----:B------:R-:W1:Y:S01]  /*f000*/  MUFU.TANH R48, R45 ;  /* 0x0000002d00307308 */ /* 0x000e620000002400 */
[----:B------:R-:W-:Y:S01]  /*f010*/  FSEL R12, R34, -INF , !P1 ;  /* 0xff800000220c7808 */ /* 0x000fe20004800000 */
[----:B------:R-:W-:Y:S01]  /*f020*/  FMUL.FTZ R34, R99, R2 ;  /* 0x0000000263227220 */ /* 0x000fe20000410000 */
[----:B--2---:R-:W-:Y:S02]  /*f030*/  FSEL R129, R129, -INF , !P6 ;  /* 0xff80000081817808 */ /* 0x004fe40007000000 */
[----:B------:R-:W-:Y:S02]  /*f040*/  ISETP.GT.AND P6, PT, R221, R8, PT ;  /* 0x00000008dd00720c */ /* 0x000fe40003fc4270 */
[----:B------:R-:W-:Y:S01]  /*f050*/  FSEL R12, R12, -INF , !P2 ;  /* 0xff8000000c0c7808 */ /* 0x000fe20005000000 */
[----:B------:R-:W2:Y:S01]  /*f060*/  MUFU.TANH R16, R16 ;  /* 0x0000001000107308 */ /* 0x000ea20000002400 */
[----:B------:R-:W-:-:S02]  /*f070*/  ISETP.GT.AND P2, PT, R220, R7, PT ;  /* 0x00000007dc00720c */ /* 0x000fc40003f44270 */
[----:B---3--:R-:W-:Y:S02]  /*f080*/  FSEL R28, R28, -INF , !P4 ;  /* 0xff8000001c1c7808 */ /* 0x008fe40006000000 */
[----:B------:R-:W-:Y:S02]  /*f090*/  ISETP.GT.AND P4, PT, R221, R6, PT ;  /* 0x00000006dd00720c */ /* 0x000fe40003f84270 */
[----:B------:R-:W-:Y:S01]  /*f0a0*/  ISETP.GE.AND P1, PT, R23, R219, PT ;  /* 0x000000db1700720c */ /* 0x000fe20003f26270 */
[----:B------:R-:W3:Y:S01]  /*f0b0*/  MUFU.TANH R0, R0 ;  /* 0x0000000000007308 */ /* 0x000ee20000002400 */
[----:B-1----:R-:W-:Y:S01]  /*f0c0*/  FSEL R48, R48, -INF , !P6 ;  /* 0xff80000030307808 */ /* 0x002fe20007000000 */
[----:B------:R-:W-:Y:S01]  /*f0d0*/  BAR.SYNC.DEFER_BLOCKING 0x0 ;  /* 0x0000000000007b1d */ /* 0x000fe20000010000 */
[----:B------:R-:W-:Y:S02]  /*f0e0*/  ISETP.GT.AND P6, PT, R221, R18, PT ;  /* 0x00000012dd00720c */ /* 0x000fe40003fc4270 */
[----:B------:R-:W-:-:S03]  /*f0f0*/  VIMNMX R221, PT, PT, RZ, R221, !PT ;  /* 0x000000ddffdd7248 */ /* 0x000fc60007fe0100 */
[----:B------:R1:W4:Y:S01]  /*f100*/  MUFU.TANH R9, R31 ;  /* 0x0000001f00097308 */ /* 0x0003220000002400 */
[----:B--2---:R-:W-:Y:S02]  /*f110*/  FSEL R16, R16, -INF , !P4 ;  /* 0xff80000010107808 */ /* 0x004fe40006000000 */
[----:B------:R-:W-:-:S05]  /*f120*/  ISETP.GT.AND P4, PT, R220, R4, PT ;  /* 0x00000004dc00720c */ /* 0x000fca0003f84270 */
[----:B------:R-:W2:Y:S01]  /*f130*/  MUFU.TANH R85, R85 ;  /* 0x0000005500557308 */ /* 0x000ea20000002400 */
[----:B---3--:R-:W-:Y:S02]  /*f140*/  FSEL R0, R0, -INF , !P6 ;  /* 0xff80000000007808 */ /* 0x008fe40007000000 */
[----:B------:R-:W-:-:S04]  /*f150*/  ISETP.GE.AND P6, PT, R4, R218, PT ;  /* 0x000000da0400720c */ /* 0x000fc80003fc6270 */
[----:B------:R-:W-:Y:S01]  /*f160*/  FSEL R19, R52, -INF , !P6 ;  /* 0xff80000034137808 */ /* 0x000fe20007000000 */
[----:B------:R-:W3:Y:S01]  /*f170*/  MUFU.TANH R11, R11 ;  /* 0x0000000b000b7308 */ /* 0x000ee20000002400 */
[----:B------:R-:W-:Y:S02]  /*f180*/  ISETP.GE.AND P6, PT, R7, R218, PT ;  /* 0x000000da0700720c */ /* 0x000fe40003fc6270 */
[----:B-1----:R-:W-:Y:S01]  /*f190*/  FSEL R31, R33, -INF , !P0 ;  /* 0xff800000211f7808 */ /* 0x002fe20004000000 */
[----:B------:R-:W-:Y:S01]  /*f1a0*/  FMUL.FTZ R33, R98, R2 ;  /* 0x0000000262217220 */ /* 0x000fe20000410000 */
[----:B------:R-:W-:Y:S02]  /*f1b0*/  ISETP.GE.AND P0, PT, R4, R219, PT ;  /* 0x000000db0400720c */ /* 0x000fe40003f06270 */
[----:B------:R-:W-:Y:S01]  /*f1c0*/  FSEL R31, R31, -INF , !P3 ;  /* 0xff8000001f1f7808 */ /* 0x000fe20005800000 */
[----:B------:R-:W1:Y:S01]  /*f1d0*/  MUFU.TANH R17, R17 ;  /* 0x0000001100117308 */ /* 0x000e620000002400 */
[----:B------:R-:W-:-:S02]  /*f1e0*/  ISETP.GT.AND P3, PT, R220, R23, PT ;  /* 0x00000017dc00720c */ /* 0x000fc40003f64270 */
[----:B------:R-:W-:Y:S02]  /*f1f0*/  FSEL R4, R56, -INF , !P5 ;  /* 0xff80000038047808 */ /* 0x000fe40006800000 */
[----:B----4-:R-:W-:Y:S02]  /*f200*/  FSEL R9, R9, -INF , !P4 ;  /* 0xff80000009097808 */ /* 0x010fe40006000000 */
[----:B------:R-:W-:Y:S01]  /*f210*/  ISETP.GE.AND P5, PT, R23, R218, PT ;  /* 0x000000da1700720c */ /* 0x000fe20003fa6270 */
[----:B------:R-:W4:Y:S01]  /*f220*/  MUFU.TANH R33, R33 ;  /* 0x0000002100217308 */ /* 0x000f220000002400 */
[----:B--2---:R-:W-:Y:S02]  /*f230*/  FSEL R21, R85, -INF , !P3 ;  /* 0xff80000055157808 */ /* 0x004fe40005800000 */
[----:B------:R-:W-:Y:S02]  /*f240*/  ISETP.GE.AND P4, PT, R7, R219, PT ;  /* 0x000000db0700720c */ /* 0x000fe40003f86270 */
[----:B------:R-:W-:-:S02]  /*f250*/  FSEL R23, R9, -INF , !P0 ;  /* 0xff80000009177808 */ /* 0x000fc40004000000 */
[----:B------:R-:W-:Y:S01]  /*f260*/  ISETP.GT.AND P0, PT, R220, R84, PT ;  /* 0x00000054dc00720c */ /* 0x000fe20003f04270 */
[----:B------:R-:W2:Y:S01]  /*f270*/  MUFU.TANH R34, R34 ;  /* 0x0000002200227308 */ /* 0x000ea20000002400 */
[----:B------:R-:W-:Y:S02]  /*f280*/  FSEL R7, R13, -INF , !P5 ;  /* 0xff8000000d077808 */ /* 0x000fe40006800000 */
[----:B---3--:R-:W-:Y:S02]  /*f290*/  FSEL R11, R11, -INF , !P2 ;  /* 0xff8000000b0b7808 */ /* 0x008fe40005000000 */
[----:B------:R-:W-:Y:S02]  /*f2a0*/  ISETP.GE.AND P5, PT, R84, R218, PT ;  /* 0x000000da5400720c */ /* 0x000fe40003fa6270 */
[----:B------:R-:W-:Y:S02]  /*f2b0*/  FSEL R29, R35, -INF , !P6 ;  /* 0xff800000231d7808 */ /* 0x000fe40007000000 */
[----:B------:R-:W-:Y:S01]  /*f2c0*/  FSEL R21, R21, -INF , !P1 ;  /* 0xff80000015157808 */ /* 0x000fe20004800000 */
[----:B------:R-:W3:Y:S01]  /*f2d0*/  MUFU.TANH R35, R94 ;  /* 0x0000005e00237308 */ /* 0x000ee20000002400 */
[----:B------:R-:W-:-:S02]  /*f2e0*/  ISETP.GT.AND P1, PT, R220, R15, PT ;  /* 0x0000000fdc00720c */ /* 0x000fc40003f24270 */
[C---:B------:R-:W-:Y:S02]  /*f2f0*/  ISETP.GE.AND P6, PT, R15.reuse, R218, PT ;  /* 0x000000da0f00720c */ /* 0x040fe40003fc6270 */
[-C--:B------:R-:W-:Y:S02]  /*f300*/  ISETP.GE.AND P2, PT, R15, R219.reuse, PT ;  /* 0x000000db0f00720c */ /* 0x080fe40003f46270 */
[----:B------:R-:W-:Y:S02]  /*f310*/  ISETP.GE.AND P3, PT, R84, R219, PT ;  /* 0x000000db5400720c */ /* 0x000fe40003f66270 */
[----:B------:R-:W-:Y:S02]  /*f320*/  FSEL R15, R11, -INF , !P4 ;  /* 0xff8000000b0f7808 */ /* 0x000fe40006000000 */
[----:B-1----:R-:W-:Y:S02]  /*f330*/  FSEL R13, R17, -INF , !P0 ;  /* 0xff800000110d7808 */ /* 0x002fe40004000000 */
[----:B------:R-:W-:-:S02]  /*f340*/  ISETP.GT.AND P4, PT, R220, R83, PT ;  /* 0x00000053dc00720c */ /* 0x000fc40003f84270 */
[----:B------:R-:W-:Y:S02]  /*f350*/  FSEL R11, R36, -INF , !P5 ;  /* 0xff800000240b7808 */ /* 0x000fe40006800000 */
[----:B------:R-:W-:Y:S01]  /*f360*/  ISETP.GE.AND P5, PT, R83, R218, PT ;  /* 0x000000da5300720c */ /* 0x000fe20003fa6270 */
[----:B------:R-:W1:Y:S01]  /*f370*/  MUFU.TANH R36, R95 ;  /* 0x0000005f00247308 */ /* 0x000e620000002400 */
[----:B----4-:R-:W-:Y:S02]  /*f380*/  FSEL R17, R33, -INF , !P1 ;  /* 0xff80000021117808 */ /* 0x010fe40004800000 */
[----:B------:R-:W-:Y:S02]  /*f390*/  FSEL R13, R13, -INF , !P3 ;  /* 0xff8000000d0d7808 */ /* 0x000fe40005800000 */
[----:B------:R-:W-:Y:S02]  /*f3a0*/  FSEL R9, R37, -INF , !P6 ;  /* 0xff80000025097808 */ /* 0x000fe40007000000 */
[----:B------:R-:W-:Y:S01]  /*f3b0*/  ISETP.GE.AND P0, PT, R83, R219, PT ;  /* 0x000000db5300720c */ /* 0x000fe20003f06270 */
[----:B------:R-:W4:Y:S01]  /*f3c0*/  MUFU.TANH R33, R90 ;  /* 0x0000005a00217308 */ /* 0x000f220000002400 */
[----:B------:R-:W-:-:S02]  /*f3d0*/  ISETP.GT.AND P3, PT, R220, R27, PT ;  /* 0x0000001bdc00720c */ /* 0x000fc40003f64270 */
[C---:B------:R-:W-:Y:S02]  /*f3e0*/  ISETP.GE.AND P6, PT, R27.reuse, R218, PT ;  /* 0x000000da1b00720c */ /* 0x040fe40003fc6270 */
[----:B------:R-:W-:Y:S02]  /*f3f0*/  ISETP.GE.AND P1, PT, R27, R219, PT ;  /* 0x000000db1b00720c */ /* 0x000fe40003f26270 */
[----:B--2---:R-:W-:Y:S02]  /*f400*/  FSEL R34, R34, -INF , !P4 ;  /* 0xff80000022227808 */ /* 0x004fe40006000000 */
[----:B------:R-:W-:Y:S02]  /*f410*/  FSEL R27, R32, -INF , !P5 ;  /* 0xff800000201b7808 */ /* 0x000fe40006800000 */
[----:B------:R-:W-:Y:S01]  /*f420*/  FSEL R17, R17, -INF , !P2 ;  /* 0xff80000011117808 */ /* 0x000fe20005000000 */
[----:B------:R-:W2:Y:S01]  /*f430*/  MUFU.TANH R32, R91 ;  /* 0x0000005b00207308 */ /* 0x000ea20000002400 */
[----:B------:R-:W-:-:S02]  /*f440*/  ISETP.GT.AND P2, PT, R220, R25, PT ;  /* 0x00000019dc00720c */ /* 0x000fc40003f44270 */
[C---:B------:R-:W-:Y:S02]  /*f450*/  ISETP.GE.AND P5, PT, R25.reuse, R218, PT ;  /* 0x000000da1900720c */ /* 0x040fe40003fa6270 */
[----:B------:R-:W-:Y:S02]  /*f460*/  ISETP.GE.AND P4, PT, R25, R219, PT ;  /* 0x000000db1900720c */ /* 0x000fe40003f86270 */
[----:B------:R-:W-:Y:S01]  /*f470*/  FSEL R25, R34, -INF , !P0 ;  /* 0xff80000022197808 */ /* 0x000fe20004000000 */
[----:B------:R-:W-:Y:S01]  /*f480*/  FMUL.FTZ R34, R86, R2 ;  /* 0x0000000256227220 */ /* 0x000fe20000410000 */
[----:B---3--:R-:W-:Y:S02]  /*f490*/  FSEL R35, R35, -INF , !P3 ;  /* 0xff80000023237808 */ /* 0x008fe40005800000 */
[C---:B------:R-:W-:Y:S02]  /*f4a0*/  ISETP.GT.AND P0, PT, R220.reuse, R82, PT ;  /* 0x00000052dc00720c */ /* 0x040fe40003f04270 */
[----:B------:R-:W-:Y:S01]  /*f4b0*/  FSEL R225, R35, -INF , !P1 ;  /* 0xff80000023e17808 */ /* 0x000fe20004800000 */
[----:B------:R-:W3:Y:S01]  /*f4c0*/  MUFU.TANH R34, R34 ;  /* 0x0000002200227308 */ /* 0x000ee20000002400 */
[----:B------:R-:W-:-:S02]  /*f4d0*/  ISETP.GT.AND P1, PT, R220, R77, PT ;  /* 0x0000004ddc00720c */ /* 0x000fc40003f24270 */
[----:B-1----:R-:W-:Y:S02]  /*f4e0*/  FSEL R36, R36, -INF , !P2 ;  /* 0xff80000024247808 */ /* 0x002fe40005000000 */
[----:B----4-:R-:W-:Y:S02]  /*f4f0*/  FSEL R203, R33, -INF , !P0 ;  /* 0xff80000021cb7808 */ /* 0x010fe40004000000 */
[----:B------:R-:W-:Y:S01]  /*f500*/  ISETP.GE.AND P2, PT, R77, R219, PT ;  /* 0x000000db4d00720c */ /* 0x000fe20003f46270 */
[----:B------:R-:W1:Y:S01]  /*f510*/  MUFU.TANH R33, R78 ;  /* 0x0000004e00217308 */ /* 0x000e620000002400 */
[----:B--2---:R-:W-:Y:S02]  /*f520*/  FSEL R32, R32, -INF , !P1 ;  /* 0xff80000020207808 */ /* 0x004fe40004800000 */
[----:B------:R-:W-:Y:S02]  /*f530*/  FSEL R191, R191, -INF , !P6 ;  /* 0xff800000bfbf7808 */ /* 0x000fe40007000000 */
[----:B------:R-:W-:-:S02]  /*f540*/  ISETP.GE.AND P6, PT, R82, R218, PT ;  /* 0x000000da5200720c */ /* 0x000fc40003fc6270 */
[----:B------:R-:W-:Y:S01]  /*f550*/  FSEL R189, R189, -INF , !P5 ;  /* 0xff800000bdbd7808 */ /* 0x000fe20006800000 */
[----:B------:R-:W2:Y:S01]  /*f560*/  MUFU.TANH R35, R87 ;  /* 0x0000005700237308 */ /* 0x000ea20000002400 */
[----:B------:R-:W-:Y:S02]  /*f570*/  FSEL R223, R36, -INF , !P4 ;  /* 0xff80000024df7808 */ /* 0x000fe40006000000 */
[----:B------:R-:W-:Y:S01]  /*f580*/  FSEL R65, R32, -INF , !P2 ;  /* 0xff80000020417808 */ /* 0x000fe20005000000 */
[----:B------:R-:W-:Y:S01]  /*f590*/  FMUL.FTZ R32, R74, R2 ;  /* 0x000000024a207220 */ /* 0x000fe20000410000 */
[-C--:B------:R-:W-:Y:S02]  /*f5a0*/  ISETP.GE.AND P5, PT, R77, R218.reuse, PT ;  /* 0x000000da4d00720c */ /* 0x080fe40003fa6270 */
[----:B------:R-:W-:Y:S02]  /*f5b0*/  ISETP.GT.AND P4, PT, R220, R63, PT ;  /* 0x0000003fdc00720c */ /* 0x000fe40003f84270 */
[----:B------:R-:W-:Y:S01]  /*f5c0*/  FSEL R187, R187, -INF , !P6 ;  /* 0xff800000bbbb7808 */ /* 0x000fe20007000000 */
[----:B------:R-:W-:Y:S01]  /*f5d0*/  MUFU.TANH R32, R32 ;  /* 0x0000002000207308 */ /* 0x000fe20000002400 */
[----:B------:R-:W-:-:S02]  /*f5e0*/  ISETP.GE.AND P6, PT, R63, R218, PT ;  /* 0x000000da3f00720c */ /* 0x000fc40003fc6270 */
[-C--:B------:R-:W-:Y:S02]  /*f5f0*/  ISETP.GE.AND P0, PT, R63, R219.reuse, PT ;  /* 0x000000db3f00720c */ /* 0x080fe40003f06270 */
[----:B------:R-:W-:Y:S02]  /*f600*/  FSEL R63, R30, -INF , !P5 ;  /* 0xff8000001e3f7808 */ /* 0x000fe40006800000 */
[----:B---3--:R-:W-:Y:S01]  /*f610*/  FSEL R34, R34, -INF , !P4 ;  /* 0xff80000022227808 */ /* 0x008fe20006000000 */
[----:B------:R-:W3:Y:S01]  /*f620*/  MUFU.TANH R30, R79 ;  /* 0x0000004f001e7308 */ /* 0x000ee20000002400 */
[----:B------:R-:W-:Y:S02]  /*f630*/  ISETP.GE.AND P3, PT, R82, R219, PT ;  /* 0x000000db5200720c */ /* 0x000fe40003f66270 */
[----:B------:R-:W-:Y:S02]  /*f640*/  ISETP.GT.AND P2, PT, R220, R73, PT ;  /* 0x00000049dc00720c */ /* 0x000fe40003f44270 */
[----:B------:R-:W-:-:S02]  /*f650*/  FSEL R185, R34, -INF , !P0 ;  /* 0xff80000022b97808 */ /* 0x000fc40004000000 */
[----:B------:R-:W-:Y:S01]  /*f660*/  FSEL R203, R203, -INF , !P3 ;  /* 0xff800000cbcb7808 */ /* 0x000fe20005800000 */
[----:B------:R-:W4:Y:S01]  /*f670*/  MUFU.TANH R34, R75 ;  /* 0x0000004b00227308 */ /* 0x000f220000002400 */
[----:B------:R-:W-:Y:S02]  /*f680*/  ISETP.GT.AND P3, PT, R220, R76, PT ;  /* 0x0000004cdc00720c */ /* 0x000fe40003f64270 */
[----:B-1----:R-:W-:Y:S02]  /*f690*/  FSEL R183, R33, -INF , !P2 ;  /* 0xff80000021b77808 */ /* 0x002fe40005000000 */
[-C--:B------:R-:W-:Y:S02]  /*f6a0*/  ISETP.GE.AND P1, PT, R76, R219.reuse, PT ;  /* 0x000000db4c00720c */ /* 0x080fe40003f26270 */
[----:B--2---:R-:W-:Y:S01]  /*f6b0*/  FSEL R35, R35, -INF , !P3 ;  /* 0xff80000023237808 */ /* 0x004fe20005800000 */
[----:B------:R-:W1:Y:S01]  /*f6c0*/  MUFU.TANH R33, R70 ;  /* 0x0000004600217308 */ /* 0x000e620000002400 */
[----:B------:R-:W-:-:S02]  /*f6d0*/  ISETP.GE.AND P4, PT, R73, R219, PT ;  /* 0x000000db4900720c */ /* 0x000fc40003f86270 */
[C---:B------:R-:W-:Y:S02]  /*f6e0*/  ISETP.GT.AND P0, PT, R220.reuse, R72, PT ;  /* 0x00000048dc00720c */ /* 0x040fe40003f04270 */
[----:B------:R-:W-:Y:S02]  /*f6f0*/  FSEL R139, R35, -INF , !P1 ;  /* 0xff800000238b7808 */ /* 0x000fe40004800000 */
[----:B------:R-:W-:Y:S02]  /*f700*/  ISETP.GT.AND P1, PT, R220, R69, PT ;  /* 0x00000045dc00720c */ /* 0x000fe40003f24270 */
[----:B------:R-:W-:Y:S02]  /*f710*/  ISETP.GE.AND P5, PT, R76, R218, PT ;  /* 0x000000da4c00720c */ /* 0x000fe40003fa6270 */
[----:B------:R-:W-:Y:S02]  /*f720*/  ISETP.GE.AND P3, PT, R72, R219, PT ;  /* 0x000000db4800720c */ /* 0x000fe40003f66270 */
[----:B------:R-:W-:-:S02]  /*f730*/  FSEL R183, R183, -INF , !P4 ;  /* 0xff800000b7b77808 */ /* 0x000fc40006000000 */
[----:B---3--:R-:W-:Y:S02]  /*f740*/  FSEL R145, R30, -INF , !P0 ;  /* 0xff8000001e917808 */ /* 0x008fe40004000000 */
[----:B------:R-:W-:Y:S01]  /*f750*/  ISETP.GT.AND P4, PT, R220, R68, PT ;  /* 0x00000044dc00720c */ /* 0x000fe20003f84270 */
[----:B------:R-:W2:Y:S01]  /*f760*/  MUFU.TANH R30, R71 ;  /* 0x00000047001e7308 */ /* 0x000ea20000002400 */
[----:B------:R-:W-:Y:S02]  /*f770*/  FSEL R177, R32, -INF , !P1 ;  /* 0xff80000020b17808 */ /* 0x000fe40004800000 */
[----:B------:R-:W-:Y:S02]  /*f780*/  FSEL R181, R181, -INF , !P6 ;  /* 0xff800000b5b57808 */ /* 0x000fe40007000000 */
[----:B------:R-:W-:Y:S02]  /*f790*/  ISETP.GE.AND P6, PT, R73, R218, PT ;  /* 0x000000da4900720c */ /* 0x000fe40003fc6270 */
[----:B------:R-:W-:Y:S01]  /*f7a0*/  FSEL R179, R179, -INF , !P5 ;  /* 0xff800000b3b37808 */ /* 0x000fe20006800000 */
[----:B------:R-:W3:Y:S01]  /*f7b0*/  MUFU.TANH R32, R66 ;  /* 0x0000004200207308 */ /* 0x000ee20000002400 */
[----:B------:R-:W-:-:S02]  /*f7c0*/  FSEL R145, R145, -INF , !P3 ;  /* 0xff80000091917808 */ /* 0x000fc40005800000 */
[----:B------:R-:W-:Y:S02]  /*f7d0*/  ISETP.GE.AND P5, PT, R72, R218, PT ;  /* 0x000000da4800720c */ /* 0x000fe40003fa6270 */
[----:B------:R-:W-:Y:S02]  /*f7e0*/  ISETP.GT.AND P3, PT, R220, R64, PT ;  /* 0x00000040dc00720c */ /* 0x000fe40003f64270 */
[----:B----4-:R-:W-:Y:S02]  /*f7f0*/  FSEL R161, R34, -INF , !P4 ;  /* 0xff80000022a17808 */ /* 0x010fe40006000000 */
[----:B------:R-:W4:Y:S01]  /*f800*/  MUFU.TANH R34, R67 ;  /* 0x0000004300227308 */ /* 0x000f220000002400 */
[----:B------:R-:W-:Y:S02]  /*f810*/  FSEL R143, R143, -INF , !P6 ;  /* 0xff8000008f8f7808 */ /* 0x000fe40007000000 */
[----:B------:R-:W-:Y:S02]  /*f820*/  ISETP.GE.AND P6, PT, R69, R218, PT ;  /* 0x000000da4500720c */ /* 0x000fe40003fc6270 */
[----:B------:R-:W-:-:S02]  /*f830*/  FSEL R141, R141, -INF , !P5 ;  /* 0xff8000008d8d7808 */ /* 0x000fc40006800000 */
[----:B-1----:R-:W-:Y:S02]  /*f840*/  FSEL R175, R33, -INF , !P3 ;  /* 0xff80000021af7808 */ /* 0x002fe40005800000 */
[-C--:B------:R-:W-:Y:S01]  /*f850*/  ISETP.GE.AND P2, PT, R69, R219.reuse, PT ;  /* 0x000000db4500720c */ /* 0x080fe20003f46270 */
[----:B------:R-:W1:Y:S01]  /*f860*/  MUFU.TANH R33, R58 ;  /* 0x0000003a00217308 */ /* 0x000e620000002400 */
[CC--:B------:R-:W-:Y:S02]  /*f870*/  ISETP.GE.AND P5, PT, R68.reuse, R218.reuse, PT ;  /* 0x000000da4400720c */ /* 0x0c0fe40003fa6270 */
[----:B------:R-:W-:Y:S02]  /*f880*/  ISETP.GE.AND P0, PT, R68, R219, PT ;  /* 0x000000db4400720c */ /* 0x000fe40003f06270 */
[----:B------:R-:W-:Y:S02]  /*f890*/  FSEL R173, R173, -INF , !P6 ;  /* 0xff800000adad7808 */ /* 0x000fe40007000000 */
[----:B------:R-:W-:-:S02]  /*f8a0*/  ISETP.GE.AND P6, PT, R64, R218, PT ;  /* 0x000000da4000720c */ /* 0x000fc40003fc6270 */
[----:B------:R-:W-:Y:S02]  /*f8b0*/  FSEL R177, R177, -INF , !P2 ;  /* 0xff800000b1b17808 */ /* 0x000fe40005000000 */
[----:B------:R-:W-:Y:S02]  /*f8c0*/  FSEL R171, R171, -INF , !P5 ;  /* 0xff800000abab7808 */ /* 0x000fe40006800000 */
[----:B------:R-:W-:Y:S02]  /*f8d0*/  ISETP.GE.AND P1, PT, R64, R219, PT ;  /* 0x000000db4000720c */ /* 0x000fe40003f26270 */
        /* <DEDUP_REMOVED lines=8> */
[----:B--2---:R-:W-:-:S02]  /*f960*/  FSEL R169, R30, -INF , !P2 ;  /* 0xff8000001ea97808 */ /* 0x004fc40005000000 */
[----:B------:R-:W-:Y:S01]  /*f970*/  FSEL R165, R165, -INF , !P5 ;  /* 0xff800000a5a57808 */ /* 0x000fe20006800000 */
[----:B------:R-:W2:Y:S01]  /*f980*/  MUFU.TANH R30, R59 ;  /* 0x0000003b001e7308 */ /* 0x000ea20000002400 */
[----:B------:R-:W-:Y:S02]  /*f990*/  ISETP.GE.AND P3, PT, R60, R219, PT ;  /* 0x000000db3c00720c */ /* 0x000fe40003f66270 */
[----:B------:R-:W-:Y:S02]  /*f9a0*/  ISETP.GT.AND P1, PT, R220, R39, PT ;  /* 0x00000027dc00720c */ /* 0x000fe40003f24270 */
[----:B------:R-:W-:Y:S02]  /*f9b0*/  ISETP.GE.AND P5, PT, R39, R218, PT ;  /* 0x000000da2700720c */ /* 0x000fe40003fa6270 */
[----:B---3--:R-:W-:Y:S02]  /*f9c0*/  FSEL R163, R32, -INF , !P0 ;  /* 0xff80000020a37808 */ /* 0x008fe40004000000 */
[----:B------:R-:W-:Y:S01]  /*f9d0*/  FSEL R169, R169, -INF , !P4 ;  /* 0xff800000a9a97808 */ /* 0x000fe20006000000 */
[----:B------:R-:W-:Y:S01]  /*f9e0*/  MUFU.TANH R32, R54 ;  /* 0x0000003600207308 */ /* 0x000fe20000002400 */
[----:B------:R-:W-:-:S02]  /*f9f0*/  FSEL R155, R155, -INF , !P6 ;  /* 0xff8000009b9b7808 */ /* 0x000fc40007000000 */
[----:B------:R-:W-:Y:S02]  /*fa00*/  ISETP.GE.AND P2, PT, R39, R219, PT ;  /* 0x000000db2700720c */ /* 0x000fe40003f46270 */
[----:B------:R-:W-:Y:S02]  /*fa10*/  ISETP.GT.AND P4, PT, R220, R38, PT ;  /* 0x00000026dc00720c */ /* 0x000fe40003f84270 */
[----:B------:R-:W-:Y:S02]  /*fa20*/  ISETP.GE.AND P6, PT, R38, R218, PT ;  /* 0x000000da2600720c */ /* 0x000fe40003fc6270 */
[----:B------:R-:W-:Y:S02]  /*fa30*/  FSEL R163, R163, -INF , !P3 ;  /* 0xff800000a3a37808 */ /* 0x000fe40005800000 */
[----:B----4-:R-:W-:Y:S02]  /*fa40*/  FSEL R34, R34, -INF , !P1 ;  /* 0xff80000022227808 */ /* 0x010fe40004800000 */
[----:B------:R-:W-:-:S02]  /*fa50*/  FSEL R153, R153, -INF , !P5 ;  /* 0xff80000099997808 */ /* 0x000fc40006800000 */
[----:B------:R-:W-:Y:S02]  /*fa60*/  ISETP.GT.AND P3, PT, R220, R26, PT ;  /* 0x0000001adc00720c */ /* 0x000fe40003f64270 */
[C---:B------:R-:W-:Y:S02]  /*fa70*/  ISETP.GE.AND P5, PT, R26.reuse, R218, PT ;  /* 0x000000da1a00720c */ /* 0x040fe40003fa6270 */
[----:B------:R-:W-:Y:S02]  /*fa80*/  ISETP.GE.AND P1, PT, R26, R219, PT ;  /* 0x000000db1a00720c */ /* 0x000fe40003f26270 */
[----:B------:R-:W3:Y:S01]  /*fa90*/  MUFU.TANH R26, R55 ;  /* 0x00000037001a7308 */ /* 0x000ee20000002400 */
[----:B------:R-:W-:Y:S02]  /*faa0*/  FSEL R159, R34, -INF , !P2 ;  /* 0xff800000229f7808 */ /* 0x000fe40005000000 */
[----:B------:R-:W-:Y:S02]  /*fab0*/  FSEL R151, R151, -INF , !P6 ;  /* 0xff80000097977808 */ /* 0x000fe40007000000 */
[----:B-1----:R-:W-:-:S02]  /*fac0*/  FSEL R33, R33, -INF , !P4 ;  /* 0xff80000021217808 */ /* 0x002fc40006000000 */
[----:B------:R-:W-:Y:S02]  /*fad0*/  ISETP.GT.AND P2, PT, R220, R24, PT ;  /* 0x00000018dc00720c */ /* 0x000fe40003f44270 */
[C---:B------:R-:W-:Y:S02]  /*fae0*/  ISETP.GE.AND P6, PT, R24.reuse, R218, PT ;  /* 0x000000da1800720c */ /* 0x040fe40003fc6270 */
[-C--:B------:R-:W-:Y:S02]  /*faf0*/  ISETP.GE.AND P4, PT, R24, R219.reuse, PT ;  /* 0x000000db1800720c */ /* 0x080fe40003f86270 */
[----:B------:R-:W1:Y:S01]  /*fb00*/  MUFU.TANH R24, R50 ;  /* 0x0000003200187308 */ /* 0x000e620000002400 */
[----:B------:R-:W-:Y:S02]  /*fb10*/  ISETP.GE.AND P0, PT, R38, R219, PT ;  /* 0x000000db2600720c */ /* 0x000fe40003f06270 */
[----:B--2---:R-:W-:Y:S02]  /*fb20*/  FSEL R30, R30, -INF , !P3 ;  /* 0xff8000001e1e7808 */ /* 0x004fe40005800000 */
[----:B------:R-:W-:-:S02]  /*fb30*/  FSEL R157, R33, -INF , !P0 ;  /* 0xff800000219d7808 */ /* 0x000fc40004000000 */
[----:B------:R-:W-:Y:S02]  /*fb40*/  FSEL R149, R149, -INF , !P5 ;  /* 0xff80000095957808 */ /* 0x000fe40006800000 */
[----:B------:R-:W-:Y:S02]  /*fb50*/  ISETP.GT.AND P0, PT, R220, R22, PT ;  /* 0x00000016dc00720c */ /* 0x000fe40003f04270 */
[C---:B------:R-:W-:Y:S02]  /*fb60*/  ISETP.GE.AND P5, PT, R22.reuse, R218, PT ;  /* 0x000000da1600720c */ /* 0x040fe40003fa6270 */
[----:B------:R-:W-:Y:S02]  /*fb70*/  ISETP.GE.AND P3, PT, R22, R219, PT ;  /* 0x000000db1600720c */ /* 0x000fe40003f66270 */
[----:B------:R-:W2:Y:S01]  /*fb80*/  MUFU.TANH R22, R51 ;  /* 0x0000003300167308 */ /* 0x000ea20000002400 */
[----:B------:R-:W-:Y:S02]  /*fb90*/  FSEL R147, R30, -INF , !P1 ;  /* 0xff8000001e937808 */ /* 0x000fe40004800000 */
[----:B------:R-:W-:-:S02]  /*fba0*/  FSEL R131, R131, -INF , !P6 ;  /* 0xff80000083837808 */ /* 0x000fc40007000000 */
[----:B------:R-:W-:Y:S02]  /*fbb0*/  ISETP.GT.AND P1, PT, R220, R20, PT ;  /* 0x00000014dc00720c */ /* 0x000fe40003f24270 */
[----:B------:R-:W-:Y:S02]  /*fbc0*/  ISETP.GE.AND P6, PT, R20, R218, PT ;  /* 0x000000da1400720c */ /* 0x000fe40003fc6270 */
[----:B---3--:R-:W-:Y:S02]  /*fbd0*/  FSEL R26, R26, -INF , !P0 ;  /* 0xff8000001a1a7808 */ /* 0x008fe40004000000 */
[----:B-1----:R-:W-:Y:S02]  /*fbe0*/  FSEL R24, R24, -INF , !P1 ;  /* 0xff80000018187808 */ /* 0x002fe40004800000 */
[----:B------:R-:W-:Y:S02]  /*fbf0*/  FSEL R135, R26, -INF , !P3 ;  /* 0xff8000001a877808 */ /* 0x000fe40005800000 */
[----:B------:R-:W-:-:S02]  /*fc00*/  FSEL R127, R127, -INF , !P6 ;  /* 0xff8000007f7f7808 */ /* 0x000fc40007000000 */
[----:B------:R-:W-:Y:S02]  /*fc10*/  FSEL R32, R32, -INF , !P2 ;  /* 0xff80000020207808 */ /* 0x000fe40005000000 */
[----:B------:R-:W-:Y:S02]  /*fc20*/  ISETP.GT.AND P3, PT, R220, R10, PT ;  /* 0x0000000adc00720c */ /* 0x000fe40003f64270 */
[C---:B------:R-:W-:Y:S02]  /*fc30*/  ISETP.GE.AND P6, PT, R10.reuse, R218, PT ;  /* 0x000000da0a00720c */ /* 0x040fe40003fc6270 */
[-C--:B------:R-:W-:Y:S02]  /*fc40*/  ISETP.GE.AND P1, PT, R10, R219.reuse, PT ;  /* 0x000000db0a00720c */ /* 0x080fe40003f26270 */
[----:B------:R-:W1:Y:S01]  /*fc50*/  MUFU.TANH R10, R42 ;  /* 0x0000002a000a7308 */ /* 0x000e620000002400 */
[----:B------:R-:W-:Y:S02]  /*fc60*/  ISETP.GE.AND P2, PT, R20, R219, PT ;  /* 0x000000db1400720c */ /* 0x000fe40003f46270 */
[----:B------:R-:W-:-:S02]  /*fc70*/  FSEL R137, R32, -INF , !P4 ;  /* 0xff80000020897808 */ /* 0x000fc40006000000 */
[----:B------:R-:W-:Y:S02]  /*fc80*/  FSEL R129, R129, -INF , !P5 ;  /* 0xff80000081817808 */ /* 0x000fe40006800000 */
[----:B------:R-:W-:Y:S01]  /*fc90*/  ISETP.GT.AND P4, PT, R220, R14, PT ;  /* 0x0000000edc00720c */ /* 0x000fe20003f84270 */
[----:B------:R-:W3:Y:S01]  /*fca0*/  MUFU.TANH R20, R46 ;  /* 0x0000002e00147308 */ /* 0x000ee20000002400 */
[C---:B------:R-:W-:Y:S02]  /*fcb0*/  ISETP.GE.AND P5, PT, R14.reuse, R218, PT ;  /* 0x000000da0e00720c */ /* 0x040fe40003fa6270 */
[----:B------:R-:W-:Y:S01]  /*fcc0*/  ISETP.GE.AND P0, PT, R14, R219, PT ;  /* 0x000000db0e00720c */ /* 0x000fe20003f06270 */
[-C--:B------:R-:W-:Y:S01]  /*fcd0*/  FMUL.FTZ R14, R47, R2.reuse ;  /* 0x000000022f0e7220 */ /* 0x080fe20000410000 */
[----:B------:R-:W-:Y:S01]  /*fce0*/  FMUL.FTZ R2, R43, R2 ;  /* 0x000000022b027220 */ /* 0x000fe20000410000 */
[----:B--2---:R-:W-:Y:S02]  /*fcf0*/  FSEL R22, R22, -INF , !P4 ;  /* 0xff80000016167808 */ /* 0x004fe40006000000 */
[----:B------:R-:W-:-:S02]  /*fd00*/  FSEL R133, R24, -INF , !P2 ;  /* 0xff80000018857808 */ /* 0x000fc40005000000 */
[----:B------:R-:W2:Y:S01]  /*fd10*/  MUFU.TANH R14, R14 ;  /* 0x0000000e000e7308 */ /* 0x000ea20000002400 */
[----:B------:R-:W-:Y:S02]  /*fd20*/  FSEL R67, R22, -INF , !P0 ;  /* 0xff80000016437808 */ /* 0x000fe40004000000 */
[----:B------:R-:W-:Y:S02]  /*fd30*/  ISETP.GT.AND P0, PT, R220, R6, PT ;  /* 0x00000006dc00720c */ /* 0x000fe40003f04270 */
[----:B------:R-:W-:Y:S02]  /*fd40*/  FSEL R125, R125, -INF , !P5 ;  /* 0xff8000007d7d7808 */ /* 0x000fe40006800000 */
[----:B-1----:R-:W-:Y:S01]  /*fd50*/  FSEL R10, R10, -INF , !P0 ;  /* 0xff8000000a0a7808 */ /* 0x002fe20004000000 */
[----:B------:R-:W1:Y:S01]  /*fd60*/  MUFU.TANH R2, R2 ;  /* 0x0000000200027308 */ /* 0x000e620000002400 */
[----:B------:R-:W-:Y:S02]  /*fd70*/  ISETP.GT.AND P0, PT, R123, R200, PT ;  /* 0x000000c87b00720c */ /* 0x000fe40003f04270 */
[----:B---3--:R-:W-:-:S02]  /*fd80*/  FSEL R20, R20, -INF , !P3 ;  /* 0xff80000014147808 */ /* 0x008fc40005800000 */
[----:B------:R-:W-:Y:S02]  /*fd90*/  ISETP.GT.AND P2, PT, R220, R8, PT ;  /* 0x00000008dc00720c */ /* 0x000fe40003f44270 */
[----:B------:R-:W-:Y:S02]  /*fda0*/  ISETP.GE.AND P5, PT, R8, R218, PT ;  /* 0x000000da0800720c */ /* 0x000fe40003fa6270 */
[----:B------:R-:W-:Y:S02]  /*fdb0*/  FSEL R57, R20, -INF , !P1 ;  /* 0xff80000014397808 */ /* 0x000fe40004800000 */
[----:B------:R-:W-:Y:S02]  /*fdc0*/  ISETP.GT.AND P1, PT, R220, R18, PT ;  /* 0x00000012dc00720c */ /* 0x000fe40003f24270 */
[----:B------:R-:W-:Y:S02]  /*fdd0*/  FSEL R54, R28, -INF , !P6 ;  /* 0xff8000001c367808 */ /* 0x000fe40007000000 */
[----:B------:R-:W-:-:S02]  /*fde0*/  FSEL R48, R48, -INF , !P5 ;  /* 0xff80000030307808 */ /* 0x000fc40006800000 */
[----:B--2---:R-:W-:Y:S02]  /*fdf0*/  FSEL R14, R14, -INF , !P2 ;  /* 0xff8000000e0e7808 */ /* 0x004fe40005000000 */
[-C--:B------:R-:W-:Y:S02]  /*fe00*/  ISETP.GE.AND P4, PT, R8, R219.reuse, PT ;  /* 0x000000db0800720c */ /* 0x080fe40003f86270 */
[CC--:B------:R-:W-:Y:S02]  /*fe10*/  ISETP.GE.AND P6, PT, R6.reuse, R218.reuse, PT ;  /* 0x000000da0600720c */ /* 0x0c0fe40003fc6270 */
[-C--:B------:R-:W-:Y:S02]  /*fe20*/  ISETP.GE.AND P3, PT, R6, R219.reuse, PT ;  /* 0x000000db0600720c */ /* 0x080fe40003f66270 */
[C---:B------:R-:W-:Y:S02]  /*fe30*/  ISETP.GE.AND P5, PT, R18.reuse, R218, PT ;  /* 0x000000da1200720c */ /* 0x040fe40003fa6270 */
[----:B------:R-:W-:-:S02]  /*fe40*/  ISETP.GE.AND P2, PT, R18, R219, PT ;  /* 0x000000db1200720c */ /* 0x000fc40003f46270 */
[----:B-1----:R-:W-:Y:S02]  /*fe50*/  FSEL R2, R2, -INF , !P1 ;  /* 0xff80000002027808 */ /* 0x002fe40004800000 */
[----:B------:R-:W-:Y:S02]  /*fe60*/  VIMNMX R220, PT, PT, RZ, R220, !PT ;  /* 0x000000dcffdc7248 */ /* 0x000fe40007fe0100 */
[----:B------:R-:W-:Y:S02]  /*fe70*/  FSEL R55, R14, -INF , !P4 ;  /* 0xff8000000e377808 */ /* 0x000fe40006000000 */
[----:B------:R-:W-:Y:S02]  /*fe80*/  FSEL R47, R16, -INF , !P6 ;  /* 0xff800000102f7808 */ /* 0x000fe40007000000 */
        /* <DEDUP_REMOVED lines=17> */
.L_x_4980:
        /* <DEDUP_REMOVED lines=60> */
.L_x_4981:
[----:B------:R-:W-:Y:S05]  /*10360*/  BSYNC.RECONVERGENT B0 ;  /* 0x0000000000007941 */ /* 0x000fea0003800200 */
.L_x_4979:
        /* <DEDUP_REMOVED lines=26> */
.L_x_4978:
[----:B------:R-:W-:Y:S05]  /*10510*/  BSYNC.RECONVERGENT B1 ;  /* 0x0000000000017941 */ /* 0x000fea0003800200 */
.L_x_4977:
        /* <DEDUP_REMOVED lines=80> */
[-CC-:B------:R-:W-:Y:S01]  /*10a20*/  FFMA.FTZ R59, R223, R51.reuse, -R52.reuse ;  /* 0x00000033df3b7223 */ /* 0x180fe20000010834 */
[----:B------:R-:W4:Y:S01]  /*10a30*/  LDSM.16.MT88.4 R20, [R194+0x9400] ;  /* 0x00940000c214783b */ /* 0x000f220000004200 */
[----:B------:R-:W-:Y:S01]  /*10a40*/  MUFU.EX2 R44, R44 ;  /* 0x0000002c002c7308 */ /* 0x000fe20000000800 */
[-C--:B------:R-:W-:Y:S01]  /*10a50*/  FFMA.FTZ R58, R203, R51.reuse, -R52 ;  /* 0x00000033cb3a7223 */ /* 0x080fe20000010834 */
[----:B--2---:R-:W-:Y:S01]  /*10a60*/  F2FP.F16.F32.PACK_AB R69, R49, R50 ;  /* 0x000000323145723e */ /* 0x004fe200000000ff */
[----:B------:R-:W2:Y:S01]  /*10a70*/  LDSM.16.MT88.4 R16, [R192+0x9400] ;  /* 0x00940000c010783b */ /* 0x000ea20000004200 */
[----:B------:R-:W1:Y:S01]  /*10a80*/  MUFU.EX2 R43, R43 ;  /* 0x0000002b002b7308 */ /* 0x000e620000000800 */
[-CC-:B------:R-:W-:Y:S01]  /*10a90*/  FFMA.FTZ R61, R191, R51.reuse, -R56.reuse ;  /* 0x00000033bf3d7223 */ /* 0x180fe20000010838 */
[-CC-:B------:R-:W-:Y:S01]  /*10aa0*/  FFMA.FTZ R64, R189, R51.reuse, -R56.reuse ;  /* 0x00000033bd407223 */ /* 0x180fe20000010838 */
[----:B------:R-:W2:Y:S01]  /*10ab0*/  LDSM.16.MT88.4 R28, [R194+0xd400] ;  /* 0x00d40000c21c783b */ /* 0x000ea20000004200 */
[----:B------:R-:W-:Y:S01]  /*10ac0*/  MUFU.EX2 R41, R41 ;  /* 0x0000002900297308 */ /* 0x000fe20000000800 */
[-C--:B------:R-:W-:Y:S01]  /*10ad0*/  FFMA.FTZ R62, R63, R51.reuse, -R56 ;  /* 0x000000333f3e7223 */ /* 0x080fe20000010838 */
[----:B-----5:R-:W-:Y:S01]  /*10ae0*/  F2FP.F16.F32.PACK_AB R71, R39, R42 ;  /* 0x0000002a2747723e */ /* 0x020fe200000000ff */
[----:B------:R-:W5:Y:S01]  /*10af0*/  LDSM.16.MT88.4 R24, [R192+0xd400] ;  /* 0x00d40000c018783b */ /* 0x000f620000004200 */
[----:B------:R-:W3:Y:S01]  /*10b00*/  MUFU.EX2 R40, R40 ;  /* 0x0000002800287308 */ /* 0x000ee20000000800 */
        /* <DEDUP_REMOVED lines=13> */
[----:B---3--:R-:W-:Y:S01]  /*10be0*/  F2FP.F16.F32.PACK_AB R70, R40, R41 ;  /* 0x000000292846723e */ /* 0x008fe200000000ff */
        /* <DEDUP_REMOVED lines=13> */
[----:B------:R-:W3:Y:S01]  /*10cc0*/  MUFU.EX2 R33, R33 ;  /* 0x0000002100217308 */ /* 0x000ee20000000800 */
        /* <DEDUP_REMOVED lines=20> */
[-C--:B------:R-:W-:Y:S01]  /*10e10*/  FFMA.FTZ R228, R46, R51.reuse, -R56 ;  /* 0x000000332ee47223 */ /* 0x080fe20000010838 */
[----:B------:R-:W-:Y:S01]  /*10e20*/  FADD.FTZ R42, R42, R49 ;  /* 0x000000312a2a7221 */ /* 0x000fe20000010000 */
[----:B------:R-:W-:Y:S01]  /*10e30*/  FADD.FTZ R41, R41, R44 ;  /* 0x0000002c29297221 */ /* 0x000fe20000010000 */
[----:B------:R-:W5:Y:S01]  /*10e40*/  MUFU.EX2 R64, R64 ;  /* 0x0000004000407308 */ /* 0x000f620000000800 */
[----:B------:R-:W-:Y:S01]  /*10e50*/  HMMA.16816.F32 R96, R68, R92, RZ ;  /* 0x0000005c4460723c */ /* 0x000fe200000018ff */
[----:B------:R-:W-:Y:S01]  /*10e60*/  FADD.FTZ R39, R39, R42 ;  /* 0x0000002a27277221 */ /* 0x000fe20000010000 */
[----:B------:R-:W-:Y:S01]  /*10e70*/  FADD.FTZ R40, R40, R41 ;  /* 0x0000002928287221 */ /* 0x000fe20000010000 */
[----:B------:R-:W-:Y:S01]  /*10e80*/  MUFU.EX2 R63, R187 ;  /* 0x000000bb003f7308 */ /* 0x000fe20000000800 */
[----:B------:R-:W-:Y:S01]  /*10e90*/  FFMA.FTZ R227, R45, R51, -R52 ;  /* 0x000000332de37223 */ /* 0x000fe20000010834 */
[----:B------:R-:W-:-:S02]  /*10ea0*/  ISETP.GT.AND P0, PT, R123, R200, PT ;  /* 0x000000c87b00720c */ /* 0x000fc40003f04270 */
        /* <DEDUP_REMOVED lines=23> */
[----:B---3--:R-:W-:Y:S01]  /*11020*/  F2FP.F16.F32.PACK_AB R6, R33, R34 ;  /* 0x000000222106723e */ /* 0x008fe200000000ff */
[----:B------:R-:W-:Y:S01]  /*11030*/  MUFU.EX2 R128, R128 ;  /* 0x0000008000807308 */ /* 0x000fe20000000800 */
[----:B----4-:R-:W-:Y:S01]  /*11040*/  F2FP.F16.F32.PACK_AB R7, R3, R32 ;  /* 0x000000200307723e */ /* 0x010fe200000000ff */
[----:B------:R-:W-:Y:S02]  /*11050*/  FADD.FTZ R35, R35, R38 ;  /* 0x0000002623237221 */ /* 0x000fe40000010000 */
[----:B------:R-:W-:Y:S02]  /*11060*/  MUFU.EX2 R132, R132 ;  /* 0x0000008400847308 */ /* 0x000fe40000000800 */
[----:B------:R-:W-:Y:S02]  /*11070*/  FADD.FTZ R32, R32, R35 ;  /* 0x0000002320207221 */ /* 0x000fe40000010000 */
[C---:B------:R-:W-:Y:S01]  /*11080*/  HMMA.16816.F32 R88, R4.reuse, R8, R88 ;  /* 0x000000080458723c */ /* 0x040fe20000001858 */
[----:B------:R-:W1:Y:S04]  /*11090*/  MUFU.EX2 R167, R171 ;  /* 0x000000ab00a77308 */ /* 0x000e680000000800 */
[----:B------:R-:W-:Y:S01]  /*110a0*/  FADD.FTZ R3, R3, R32 ;  /* 0x0000002003037221 */ /* 0x000fe20000010000 */
[----:B------:R2:W-:Y:S02]  /*110b0*/  MUFU.EX2 R165, R136 ;  /* 0x0000008800a57308 */ /* 0x0005e40000000800 */
[C---:B------:R-:W-:Y:S01]  /*110c0*/  HMMA.16816.F32 R84, R4.reuse, R10, R84 ;  /* 0x0000000a0454723c */ /* 0x040fe20000001854 */
[----:B------:R-:W3:Y:S01]  /*110d0*/  LDSM.16.MT88.4 R8, [R192+0xb800] ;  /* 0x00b80000c008783b */ /* 0x000ee20000004200 */
[----:B------:R-:W4:Y:S04]  /*110e0*/  MUFU.EX2 R134, R134 ;  /* 0x0000008600867308 */ /* 0x000f280000000800 */
[----:B------:R-:W4:Y:S02]  /*110f0*/  MUFU.EX2 R169, R169 ;  /* 0x000000a900a97308 */ /* 0x000f240000000800 */
        /* <DEDUP_REMOVED lines=9> */
[----:B------:R-:W4:Y:S04]  /*11190*/  MUFU.EX2 R151, R153 ;  /* 0x0000009900977308 */ /* 0x000f280000000800 */
        /* <DEDUP_REMOVED lines=9> */
[----:B------:R-:W4:Y:S01]  /*11230*/  LDSM.16.MT88.4 R16, [R192+0x9800] ;  /* 0x00980000c010783b */ /* 0x000f220000004200 */
[----:B------:R-:W-:Y:S04]  /*11240*/  MUFU.EX2 R150, R150 ;  /* 0x0000009600967308 */ /* 0x000fe80000000800 */
[----:B------:R-:W-:Y:S02]  /*11250*/  MUFU.EX2 R228, R228 ;  /* 0x000000e400e47308 */ /* 0x000fe40000000800 */
[C---:B------:R-:W-:Y:S02]  /*11260*/  HMMA.16816.F32 R80, R4.reuse, R28, R80 ;  /* 0x0000001c0450723c */ /* 0x040fe40000001850 */
[----:B------:R-:W-:Y:S06]  /*11270*/  MUFU.EX2 R227, R227 ;  /* 0x000000e300e37308 */ /* 0x000fec0000000800 */
[C---:B------:R-:W-:Y:S01]  /*11280*/  HMMA.16816.F32 R76, R4.reuse, R30, R76 ;  /* 0x0000001e044c723c */ /* 0x040fe2000000184c */
[----:B------:R-:W4:Y:S07]  /*11290*/  LDSM.16.MT88.4 R28, [R194+0xd800] ;  /* 0x00d80000c21c783b */ /* 0x000f2e0000004200 */
        /* <DEDUP_REMOVED lines=24> */
[C---:B-----5:R-:W-:Y:S08]  /*11420*/  HMMA.16816.F32 R72, R4.reuse, R24, R72 ;  /* 0x000000180448723c */ /* 0x060ff00000001848 */
[----:B------:R-:W-:Y:S03]  /*11430*/  HMMA.16816.F32 R68, R4, R26, R68 ;  /* 0x0000001a0444723c */ /* 0x000fe60000001844 */
[----:B------:R-:W-:Y:S01]  /*11440*/  F2FP.F16.F32.PACK_AB R4, R143, R124 ;  /* 0x0000007c8f04723e */ /* 0x000fe200000000ff */
[----:B------:R-:W5:Y:S01]  /*11450*/  LDSM.16.MT88.4 R24, [R192+0xdc00] ;  /* 0x00dc0000c018783b */ /* 0x000f620000004200 */
[----:B------:R-:W-:-:S02]  /*11460*/  F2FP.F16.F32.PACK_AB R5, R122, R139 ;  /* 0x0000008b7a05723e */ /* 0x000fc400000000ff */
[----:B------:R-:W-:Y:S02]  /*11470*/  F2FP.F16.F32.PACK_AB R6, R126, R141 ;  /* 0x0000008d7e06723e */ /* 0x000fe400000000ff */
[----:B------:R-:W-:-:S07]  /*11480*/  F2FP.F16.F32.PACK_AB R7, R145, R66 ;  /* 0x000000429107723e */ /* 0x000fce00000000ff */
[C---:B---3--:R-:W-:Y:S08]  /*11490*/  HMMA.16816.F32 R88, R4.reuse, R8, R88 ;  /* 0x000000080458723c */ /* 0x048ff00000001858 */
[C---:B------:R-:W-:Y:S01]  /*114a0*/  HMMA.16816.F32 R84, R4.reuse, R10, R84 ;  /* 0x0000000a0454723c */ /* 0x040fe20000001854 */
[----:B------:R-:W3:Y:S07]  /*114b0*/  LDSM.16.MT88.4 R8, [R194+0xc000] ;  /* 0x00c00000c208783b */ /* 0x000eee0000004200 */
[C---:B--2---:R-:W-:Y:S08]  /*114c0*/  HMMA.16816.F32 R96, R4.reuse, R12, R96 ;  /* 0x0000000c0460723c */ /* 0x044ff00000001860 */
[C---:B------:R-:W-:Y:S01]  /*114d0*/  HMMA.16816.F32 R92, R4.reuse, R14, R92 ;  /* 0x0000000e045c723c */ /* 0x040fe2000000185c */
[----:B------:R-:W-:Y:S07]  /*114e0*/  LDSM.16.MT88.4 R12, [R192+0xc000] ;  /* 0x00c00000c00c783b */ /* 0x000fee0000004200 */
[C---:B-1----:R-:W-:Y:S08]  /*114f0*/  HMMA.16816.F32 R112, R4.reuse, R20, R112 ;  /* 0x000000140470723c */ /* 0x042ff00000001870 */
[C---:B------:R-:W-:Y:S01]  /*11500*/  HMMA.16816.F32 R108, R4.reuse, R22, R108 ;  /* 0x00000016046c723c */ /* 0x040fe2000000186c */
[----:B------:R-:W-:Y:S07]  /*11510*/  LDSM.16.MT88.4 R20, [R194+0xa000] ;  /* 0x00a00000c214783b */ /* 0x000fee0000004200 */
[C---:B----4-:R-:W-:Y:S08]  /*11520*/  HMMA.16816.F32 R104, R4.reuse, R16, R104 ;  /* 0x000000100468723c */ /* 0x050ff00000001868 */
        /* <DEDUP_REMOVED lines=231> */
.L_x_4985:
        /* <DEDUP_REMOVED lines=8> */
.L_x_4986:
[----:B------:R-:W-:Y:S05]  /*12420*/  BSYNC.RECONVERGENT B0 ;  /* 0x0000000000007941 */ /* 0x000fea0003800200 */
.L_x_4984:
[C---:B------:R-:W-:Y:S01]  /*12430*/  SHF.L.U32 R3, R118.reuse, 0x6, RZ ;  /* 0x0000000676037819 */ /* 0x040fe200000006ff */
[----:B------:R-:W-:Y:S01]  /*12440*/  @!PT LDS RZ, [RZ] ;  /* 0x00000000fffff984 */ /* 0x000fe20000000800 */
[----:B------:R-:W-:Y:S01]  /*12450*/  @!PT LDS RZ, [RZ] ;  /* 0x00000000fffff984 */ /* 0x000fe20000000800 */
[----:B------:R-:W-:Y:S01]  /*12460*/  @!PT LDS RZ, [RZ] ;  /* 0x00000000fffff984 */ /* 0x000fe20000000800 */
[----:B------:R-:W-:Y:S01]  /*12470*/  LDGSTS.E.BYPASS.LTC128B.128 [R211+0x9000], desc[UR4][R204.64] ;  /* 0x09000000ccd37fae */ /* 0x000fe2000b981a04 */
[----:B------:R-:W-:Y:S02]  /*12480*/  SHF.L.U64.HI R4, R118, 0x6, R119 ;  /* 0x0000000676047819 */ /* 0x000fe40000010277 */
[C---:B------:R-:W-:Y:S01]  /*12490*/  IADD3 R8, P1, PT, R3.reuse, R204, RZ ;  /* 0x000000cc03087210 */ /* 0x040fe20007f3e0ff */
[----:B------:R-:W-:Y:S03]  /*124a0*/  LDGSTS.E.BYPASS.LTC128B.128 [R211+0xb000], desc[UR4][R204.64+0x40] ;  /* 0x0b000040ccd37fae */ /* 0x000fe6000b981a04 */
[----:B------:R-:W-:Y:S01]  /*124b0*/  IADD3 R6, P2, PT, R3, R8, RZ ;  /* 0x0000000803067210 */ /* 0x000fe20007f5e0ff */
[----:B------:R-:W-:Y:S01]  /*124c0*/  LDGSTS.E.BYPASS.LTC128B.128 [R211+0xd000], desc[UR4][R204.64+0x80] ;  /* 0x0d000080ccd37fae */ /* 0x000fe2000b981a04 */
[----:B------:R-:W-:-:S02]  /*124d0*/  IADD3.X R9, PT, PT, R4, R205, RZ, P1, !PT ;  /* 0x000000cd04097210 */ /* 0x000fc40000ffe4ff */
[----:B------:R-:W-:Y:S02]  /*124e0*/  IADD3 R10, P1, PT, R3, R6, RZ ;  /* 0x00000006030a7210 */ /* 0x000fe40007f3e0ff */
[C---:B------:R-:W-:Y:S01]  /*124f0*/  IADD3.X R7, PT, PT, R4.reuse, R9, RZ, P2, !PT ;  /* 0x0000000904077210 */ /* 0x040fe200017fe4ff */
[----:B------:R-:W-:Y:S03]  /*12500*/  LDGSTS.E.BYPASS.LTC128B.128 [R211+0x9800], desc[UR4][R8.64] ;  /* 0x0980000008d37fae */ /* 0x000fe6000b981a04 */
[----:B------:R-:W-:Y:S01]  /*12510*/  IADD3.X R11, PT, PT, R4, R7, RZ, P1, !PT ;  /* 0x00000007040b7210 */ /* 0x000fe20000ffe4ff */
        /* <DEDUP_REMOVED lines=143> */
[-C--:B------:R-:W-:Y:S01]  /*12e10*/  FMUL.FTZ R144, R144, R3.reuse ;  /* 0x0000000390907220 */ /* 0x080fe20000410000 */
[----:B------:R-:W-:-:S04]  /*12e20*/  FMUL.FTZ R145, R145, R3 ;  /* 0x0000000391917220 */ /* 0x000fc80000410000 */
        /* <DEDUP_REMOVED lines=21> */
[----:B------:R-:W1:Y:S05]  /*12f80*/  MUFU.TANH R133, R133 ;  /* 0x0000008500857308 */ /* 0x000e6a0000002400 */
[C---:B------:R-:W-:Y:S08]  /*12f90*/  HMMA.16816.F32 R124, R8.reuse, R32, R124 ;  /* 0x00000020087c723c */ /* 0x040ff0000000187c */
[----:B------:R-:W-:Y:S01]  /*12fa0*/  HMMA.16816.F32 R64, R8, R34, R64 ;  /* 0x000000220840723c */ /* 0x000fe20000001840 */
[----:B------:R-:W1:Y:S07]  /*12fb0*/  LDSM.16.M88.4 R32, [R193+0x6c00] ;  /* 0x006c0000c120783b */ /* 0x000e6e0000000200 */
[C---:B-----5:R-:W-:Y:S08]  /*12fc0*/  HMMA.16816.F32 R52, R36.reuse, R4, R52 ;  /* 0x000000042434723c */ /* 0x060ff00000001834 */
[----:B------:R-:W-:Y:S01]  /*12fd0*/  HMMA.16816.F32 R48, R36, R6, R48 ;  /* 0x000000062430723c */ /* 0x000fe20000001830 */
[----:B------:R-:W5:Y:S02]  /*12fe0*/  LDSM.16.M88.4 R4, [R196+0x8c00] ;  /* 0x008c0000c404783b */ /* 0x000f640000000200 */
[----:B------:R-:W-:-:S05]  /*12ff0*/  FMUL.FTZ R64, R64, R3 ;  /* 0x0000000340407220 */ /* 0x000fca0000410000 */
        /* <DEDUP_REMOVED lines=51> */
[----:B------:R-:W4:Y:S02]  /*13330*/  MUFU.TANH R140, R140 ;  /* 0x0000008c008c7308 */ /* 0x000f240000002400 */
[-C--:B------:R-:W-:Y:S01]  /*13340*/  FMUL.FTZ R32, R56, R3.reuse ;  /* 0x0000000338207220 */ /* 0x080fe20000410000 */
[-C--:B------:R-:W-:Y:S01]  /*13350*/  FMUL.FTZ R24, R57, R3.reuse ;  /* 0x0000000339187220 */ /* 0x080fe20000410000 */
[-C--:B------:R-:W-:Y:S01]  /*13360*/  FMUL.FTZ R18, R58, R3.reuse ;  /* 0x000000033a127220 */ /* 0x080fe20000410000 */
[----:B------:R-:W-:-:S02]  /*13370*/  FMUL.FTZ R4, R59, R3 ;  /* 0x000000033b047220 */ /* 0x000fc40000410000 */
[C---:B---3--:R-:W-:Y:S01]  /*13380*/  HMMA.16816.F32 R44, R8.reuse, R12, R44 ;  /* 0x0000000c082c723c */ /* 0x048fe2000000182c */
[----:B------:R-:W3:Y:S02]  /*13390*/  MUFU.TANH R146, R146 ;  /* 0x0000009200927308 */ /* 0x000ee40000002400 */
[-C--:B------:R-:W-:Y:S01]  /*133a0*/  FMUL.FTZ R25, R52, R3.reuse ;  /* 0x0000000334197220 */ /* 0x080fe20000410000 */
[-C--:B------:R-:W-:Y:S01]  /*133b0*/  FMUL.FTZ R26, R53, R3.reuse ;  /* 0x00000003351a7220 */ /* 0x080fe20000410000 */
[-C--:B------:R-:W-:Y:S01]  /*133c0*/  FMUL.FTZ R19, R54, R3.reuse ;  /* 0x0000000336137220 */ /* 0x080fe20000410000 */
[-C--:B------:R-:W-:Y:S02]  /*133d0*/  FMUL.FTZ R5, R55, R3.reuse ;  /* 0x0000000337057220 */ /* 0x080fe40000410000 */
[----:B------:R-:W-:Y:S01]  /*133e0*/  HMMA.16816.F32 R40, R8, R14, R40 ;  /* 0x0000000e0828723c */ /* 0x000fe20000001828 */
        /* <DEDUP_REMOVED lines=69> */
[----:B------:R-:W-:Y:S02]  /*13840*/  IADD3 R13, PT, PT, RZ, -R13, RZ ;  /* 0x8000000dff0d7210 */ /* 0x000fe40007ffe0ff */
[----:B------:R-:W-:-:S03]  /*13850*/  ISETP.GE.AND P0, PT, R21, RZ, PT ;  /* 0x000000ff1500720c */ /* 0x000fc60003f06270 */
[----:B--2---:R-:W2:Y:S02]  /*13860*/  MUFU.RCP R36, R8 ;  /* 0x0000000800247308 */ /* 0x004ea40000001000 */
[----:B--2---:R-:W-:Y:S01]  /*13870*/  VIADD R36, R36, 0xffffffe ;  /* 0x0ffffffe24247836 */ /* 0x004fe20000000000 */
[----:B------:R-:W-:Y:S02]  /*13880*/  IABS R8, R9 ;  /* 0x0000000900087213 */ /* 0x000fe40000000000 */
[----:B------:R-:W-:-:S03]  /*13890*/  LOP3.LUT R9, R9, R34, RZ, 0x3c, !PT ;  /* 0x0000002209097212 */ /* 0x000fc600078e3cff */
[----:B------:R-:W2:Y:S01]  /*138a0*/  F2I.FTZ.U32.TRUNC.NTZ R37, R36 ;  /* 0x0000002400257305 */ /* 0x000ea2000021f000 */
[----:B------:R-:W-:Y:S02]  /*138b0*/  ISETP.GE.AND P3, PT, R9, RZ, PT ;  /* 0x000000ff0900720c */ /* 0x000fe40003f66270 */
[----:B--2---:R-:W-:Y:S01]  /*138c0*/  IADD3 R22, PT, PT, RZ, -R37, RZ ;  /* 0x80000025ff167210 */ /* 0x004fe20007ffe0ff */
        /* <DEDUP_REMOVED lines=26> */
[C---:B-1----:R-:W-:Y:S01]  /*13a70*/  IMAD.WIDE R40, R11.reuse, 0x4, R214 ;  /* 0x000000040b287825 */ /* 0x042fe200078e02d6 */
        /* <DEDUP_REMOVED lines=18> */
.L_x_4990:
        /* <DEDUP_REMOVED lines=8> */
.L_x_4991:
[----:B------:R-:W-:Y:S05]  /*13c20*/  BSYNC.RECONVERGENT B0 ;  /* 0x0000000000007941 */ /* 0x000fea0003800200 */
.L_x_4989:
        /* <DEDUP_REMOVED lines=25> */
.L_x_4988:
[----:B------:R-:W-:Y:S05]  /*13dc0*/  BSYNC.RECONVERGENT B1 ;  /* 0x0000000000017941 */ /* 0x000fea0003800200 */
.L_x_4987:
[----:B------:R-:W3:Y:S01]  /*13dd0*/  LD.E R131, desc[UR4][R116.64+0xdc] ;  /* 0x0000dc0474837980 */ /* 0x000ee2000c101900 */
[----:B------:R-:W-:Y:S02]  /*13de0*/  IMAD.SHL.U32 R9, R207, 0x2, RZ ;  /* 0x00000002cf097824 */ /* 0x000fe400078e00ff */
[----:B--2---:R-:W-:-:S03]  /*13df0*/  VIADD R22, R121, 0xffffffff ;  /* 0xffffffff79167836 */ /* 0x004fc60000000000 */
[----:B------:R-:W-:Y:S01]  /*13e00*/  LOP3.LUT R9, R9, 0x6, RZ, 0xc0, !PT ;  /* 0x0000000609097812 */ /* 0x000fe200078ec0ff */
[----:B------:R-:W-:-:S04]  /*13e10*/  IMAD.SHL.U32 R22, R22, 0x80, RZ ;  /* 0x0000008016167824 */ /* 0x000fc800078e00ff */
[----:B------:R-:W-:-:S04]  /*13e20*/  IMAD.IADD R22, R22, 0x1, R9 ;  /* 0x0000000116167824 */ /* 0x000fc800078e0209 */
[C---:B------:R-:W-:Y:S02]  /*13e30*/  VIADD R9, R22.reuse, 0xffffff80 ;  /* 0xffffff8016097836 */ /* 0x040fe40000000000 */
[----:B------:R-:W-:-:S03]  /*13e40*/  VIADD R8, R22, 0xffffff81 ;  /* 0xffffff8116087836 */ /* 0x000fc60000000000 */
[C---:B------:R-:W-:Y:S02]  /*13e50*/  ISETP.GE.AND P1, PT, R9.reuse, R221, PT ;  /* 0x000000dd0900720c */ /* 0x040fe40003f26270 */
[C---:B------:R-:W-:Y:S02]  /*13e60*/  ISETP.GE.AND P5, PT, R9.reuse, R218, PT ;  /* 0x000000da0900720c */ /* 0x040fe40003fa6270 */
[C---:B------:R-:W-:Y:S02]  /*13e70*/  ISETP.GE.AND P0, PT, R9.reuse, R220, PT ;  /* 0x000000dc0900720c */ /* 0x040fe40003f06270 */
[----:B------:R-:W-:Y:S02]  /*13e80*/  ISETP.GE.AND P4, PT, R9, R219, PT ;  /* 0x000000db0900720c */ /* 0x000fe40003f86270 */
[----:B------:R-:W-:Y:S01]  /*13e90*/  FSEL R9, R120, -INF , P1 ;  /* 0xff80000078097808 */ /* 0x000fe20000800000 */
[----:B------:R-:W-:Y:S01]  /*13ea0*/  VIADD R120, R22, 0xffffff89 ;  /* 0xffffff8916787836 */ /* 0x000fe20000000000 */
[----:B------:R-:W-:Y:S01]  /*13eb0*/  ISETP.GE.AND P1, PT, R8, R221, PT ;  /* 0x000000dd0800720c */ /* 0x000fe20003f26270 */
[----:B------:R-:W-:Y:S01]  /*13ec0*/  VIADD R126, R22, 0xffffff88 ;  /* 0xffffff88167e7836 */ /* 0x000fe20000000000 */
[----:B------:R-:W-:Y:S01]  /*13ed0*/  ISETP.GE.AND P6, PT, R8, R218, PT ;  /* 0x000000da0800720c */ /* 0x000fe20003fc6270 */
[----:B------:R-:W-:Y:S01]  /*13ee0*/  VIADD R63, R22, 0xffffff91 ;  /* 0xffffff91163f7836 */ /* 0x000fe20000000000 */
[----:B------:R-:W-:-:S02]  /*13ef0*/  FSEL R9, R9, -INF , !P5 ;  /* 0xff80000009097808 */ /* 0x000fc40006800000 */
[----:B------:R-:W-:Y:S02]  /*13f00*/  FSEL R15, R148, -INF , P1 ;  /* 0xff800000940f7808 */ /* 0x000fe40000800000 */
[C---:B------:R-:W-:Y:S02]  /*13f10*/  ISETP.GE.AND P3, PT, R8.reuse, R220, PT ;  /* 0x000000dc0800720c */ /* 0x040fe40003f66270 */
[----:B------:R-:W-:Y:S02]  /*13f20*/  ISETP.GE.AND P5, PT, R8, R219, PT ;  /* 0x000000db0800720c */ /* 0x000fe40003fa6270 */
[-C--:B------:R-:W-:Y:S01]  /*13f30*/  ISETP.GE.AND P1, PT, R120, R221.reuse, PT ;  /* 0x000000dd7800720c */ /* 0x080fe20003f26270 */
[----:B------:R-:W-:Y:S01]  /*13f40*/  VIADD R67, R22, 0xffffff90 ;  /* 0xffffff9016437836 */ /* 0x000fe20000000000 */
[----:B------:R-:W-:Y:S02]  /*13f50*/  FSEL R8, R149, -INF , P0 ;  /* 0xff80000095087808 */ /* 0x000fe40000000000 */
        /* <DEDUP_REMOVED lines=10> */
[C---:B------:R-:W-:Y:S01]  /*14000*/  VIADD R58, R22.reuse, 0xffffffa1 ;  /* 0xffffffa1163a7836 */ /* 0x040fe20000000000 */
        /* <DEDUP_REMOVED lines=17> */
[----:B-1----:R-:W-:Y:S02]  /*14120*/  FSEL R143, R143, -INF , P1 ;  /* 0xff8000008f8f7808 */ /* 0x002fe40000800000 */
        /* <DEDUP_REMOVED lines=12> */
[----:B------:R-:W-:Y:S02]  /*141f0*/  FSEL R8, R8, -INF , !P4 ;  /* 0xff80000008087808 */ /* 0x000fe40006000000 */
[----:B------:R-:W-:Y:S01]  /*14200*/  FSEL R175, R137, -INF , !P6 ;  /* 0xff80000089af7808 */ /* 0x000fe20007000000 */
[----:B------:R-:W-:Y:S01]  /*14210*/  VIADD R45, R22, 0xffffffc1 ;  /* 0xffffffc1162d7836 */ /* 0x000fe20000000000 */
[-C--:B------:R-:W-:Y:S02]  /*14220*/  ISETP.GE.AND P4, PT, R126, R218.reuse, PT ;  /* 0x000000da7e00720c */ /* 0x080fe40003f86270 */
[----:B------:R-:W-:Y:S02]  /*14230*/  ISETP.GE.AND P6, PT, R52, R218, PT ;  /* 0x000000da3400720c */ /* 0x000fe40003fc6270 */
[----:B------:R-:W-:Y:S02]  /*14240*/  FSEL R133, R133, -INF , P1 ;  /* 0xff80000085857808 */ /* 0x000fe40000800000 */
[----:B------:R-:W-:Y:S01]  /*14250*/  ISETP.GE.AND P1, PT, R47, R221, PT ;  /* 0x000000dd2f00720c */ /* 0x000fe20003f26270 */
[----:B------:R-:W-:Y:S01]  /*14260*/  VIADD R46, R22, 0xffffffc0 ;  /* 0xffffffc0162e7836 */ /* 0x000fe20000000000 */
[----:B------:R-:W-:-:S02]  /*14270*/  FSEL R139, R139, -INF , P0 ;  /* 0xff8000008b8b7808 */ /* 0x000fc40000000000 */
[----:B------:R-:W-:Y:S02]  /*14280*/  ISETP.GE.AND P0, PT, R50, R221, PT ;  /* 0x000000dd3200720c */ /* 0x000fe40003f06270 */
[----:B------:R-:W-:Y:S02]  /*14290*/  FSEL R13, R13, -INF , !P4 ;  /* 0xff8000000d0d7808 */ /* 0x000fe40006000000 */
[----:B------:R-:W-:Y:S01]  /*142a0*/  FSEL R171, R133, -INF , !P6 ;  /* 0xff80000085ab7808 */ /* 0x000fe20007000000 */
[----:B------:R-:W-:Y:S01]  /*142b0*/  VIADD R42, R22, 0xffffffc9 ;  /* 0xffffffc9162a7836 */ /* 0x000fe20000000000 */
[-C--:B------:R-:W-:Y:S02]  /*142c0*/  ISETP.GE.AND P4, PT, R67, R218.reuse, PT ;  /* 0x000000da4300720c */ /* 0x080fe40003f86270 */
[----:B------:R-:W-:Y:S02]  /*142d0*/  ISETP.GE.AND P6, PT, R47, R218, PT ;  /* 0x000000da2f00720c */ /* 0x000fe40003fc6270 */
[----:B------:R-:W-:-:S02]  /*142e0*/  FSEL R157, R157, -INF , P1 ;  /* 0xff8000009d9d7808 */ /* 0x000fc40000800000 */
[-C--:B------:R-:W-:Y:S01]  /*142f0*/  ISETP.GE.AND P1, PT, R45, R221.reuse, PT ;  /* 0x000000dd2d00720c */ /* 0x080fe20003f26270 */
[----:B------:R-:W-:Y:S01]  /*14300*/  VIADD R43, R22, 0xffffffc8 ;  /* 0xffffffc8162b7836 */ /* 0x000fe20000000000 */
[----:B------:R-:W-:Y:S02]  /*14310*/  FSEL R135, R135, -INF , P0 ;  /* 0xff80000087877808 */ /* 0x000fe40000000000 */
[----:B------:R-:W-:Y:S02]  /*14320*/  ISETP.GE.AND P0, PT, R46, R221, PT ;  /* 0x000000dd2e00720c */ /* 0x000fe40003f06270 */
[----:B------:R-:W-:Y:S02]  /*14330*/  FSEL R55, R55, -INF , !P4 ;  /* 0xff80000037377808 */ /* 0x000fe40006000000 */
[----:B------:R-:W-:Y:S01]  /*14340*/  FSEL R159, R157, -INF , !P6 ;  /* 0xff8000009d9f7808 */ /* 0x000fe20007000000 */
[----:B------:R-:W-:Y:S01]  /*14350*/  VIADD R40, R22, 0xffffffd1 ;  /* 0xffffffd116287836 */ /* 0x000fe20000000000 */
[----:B------:R-:W-:-:S02]  /*14360*/  ISETP.GE.AND P4, PT, R62, R218, PT ;  /* 0x000000da3e00720c */ /* 0x000fc40003f86270 */
[----:B------:R-:W-:Y:S02]  /*14370*/  ISETP.GE.AND P6, PT, R45, R218, PT ;  /* 0x000000da2d00720c */ /* 0x000fe40003fc6270 */
[----:B------:R-:W-:Y:S02]  /*14380*/  FSEL R158, R158, -INF , P1 ;  /* 0xff8000009e9e7808 */ /* 0x000fe40000800000 */
[-C--:B------:R-:W-:Y:S01]  /*14390*/  ISETP.GE.AND P1, PT, R42, R221.reuse, PT ;  /* 0x000000dd2a00720c */ /* 0x080fe20003f26270 */
[----:B------:R-:W-:Y:S01]  /*143a0*/  VIADD R41, R22, 0xffffffd0 ;  /* 0xffffffd016297836 */ /* 0x000fe20000000000 */
[----:B------:R-:W-:Y:S02]  /*143b0*/  FSEL R130, R130, -INF , P0 ;  /* 0xff80000082827808 */ /* 0x000fe40000000000 */
[----:B------:R-:W-:Y:S02]  /*143c0*/  ISETP.GE.AND P0, PT, R43, R221, PT ;  /* 0x000000dd2b00720c */ /* 0x000fe40003f06270 */
[----:B------:R-:W-:-:S02]  /*143d0*/  FSEL R51, R51, -INF , !P4 ;  /* 0xff80000033337808 */ /* 0x000fc40006000000 */
        /* <DEDUP_REMOVED lines=38> */
[----:B------:R-:W-:Y:S01]  /*14640*/  ISETP.GE.AND P0, PT, R34, R221, PT ;  /* 0x000000dd2200720c */ /* 0x000fe20003f06270 */
[----:B------:R-:W-:Y:S01]  /*14650*/  VIADD R20, R22, 0xfffffff8 ;  /* 0xfffffff816147836 */ /* 0x000fe20000000000 */
[----:B------:R-:W-:Y:S02]  /*14660*/  FSEL R161, R135, -INF , !P4 ;  /* 0xff80000087a17808 */ /* 0x000fe40006000000 */
[----:B------:R-:W-:Y:S01]  /*14670*/  FSEL R147, R26, -INF , !P6 ;  /* 0xff8000001a937808 */ /* 0x000fe20007000000 */
[----:B------:R-:W-:Y:S01]  /*14680*/  VIADD R22, R22, 0xfffffff9 ;  /* 0xfffffff916167836 */ /* 0x000fe20000000000 */
[-C--:B------:R-:W-:Y:S02]  /*14690*/  ISETP.GE.AND P4, PT, R46, R218.reuse, PT ;  /* 0x000000da2e00720c */ /* 0x080fe40003f86270 */
[----:B------:R-:W-:Y:S02]  /*146a0*/  ISETP.GE.AND P6, PT, R33, R218, PT ;  /* 0x000000da2100720c */ /* 0x000fe40003fc6270 */
[----:B------:R-:W-:-:S02]  /*146b0*/  FSEL R39, R39, -INF , P1 ;  /* 0xff80000027277808 */ /* 0x000fc40000800000 */
        /* <DEDUP_REMOVED lines=23> */
[----:B------:R-:W-:-:S02]  /*14830*/  FSEL R28, R28, -INF , !P5 ;  /* 0xff8000001c1c7808 */ /* 0x000fc40006800000 */
[----:B------:R-:W-:Y:S02]  /*14840*/  ISETP.GE.AND P4, PT, R38, R218, PT ;  /* 0x000000da2600720c */ /* 0x000fe40003f86270 */
        /* <DEDUP_REMOVED lines=57> */
[----:B------:R-:W-:Y:S01]  /*14be0*/  FSEL R170, R129, -INF , !P6 ;  /* 0xff80000081aa7808 */ /* 0x000fe20007000000 */
[----:B------:R-:W-:Y:S01]  /*14bf0*/  LDSM.16.MT88.4 R64, [R192+0xb400] ;  /* 0x00b40000c040783b */ /* 0x000fe20000004200 */
[----:B------:R-:W-:-:S02]  /*14c00*/  FSEL R168, R124, -INF , !P5 ;  /* 0xff8000007ca87808 */ /* 0x000fc40006800000 */
[-C--:B------:R-:W-:Y:S02]  /*14c10*/  ISETP.GE.AND P4, PT, R126, R219.reuse, PT ;  /* 0x000000db7e00720c */ /* 0x080fe40003f86270 */
[-C--:B------:R-:W-:Y:S02]  /*14c20*/  ISETP.GE.AND P6, PT, R43, R219.reuse, PT ;  /* 0x000000db2b00720c */ /* 0x080fe40003fc6270 */
[----:B------:R-:W-:Y:S02]  /*14c30*/  ISETP.GE.AND P5, PT, R42, R219, PT ;  /* 0x000000db2a00720c */ /* 0x000fe40003fa6270 */
[----:B------:R-:W-:Y:S02]  /*14c40*/  FSEL R16, R16, -INF , P1 ;  /* 0xff80000010107808 */ /* 0x000fe40000800000 */
[----:B------:R-:W-:Y:S02]  /*14c50*/  FSEL R17, R17, -INF , P3 ;  /* 0xff80000011117808 */ /* 0x000fe40001800000 */
[----:B------:R-:W-:-:S02]  /*14c60*/  FSEL R125, R125, -INF , P0 ;  /* 0xff8000007d7d7808 */ /* 0x000fc40000000000 */
[----:B------:R-:W-:Y:S02]  /*14c70*/  ISETP.GE.AND P0, PT, R41, R220, PT ;  /* 0x000000dc2900720c */ /* 0x000fe40003f06270 */
[----:B------:R-:W-:Y:S02]  /*14c80*/  FSEL R26, R26, -INF , !P4 ;  /* 0xff8000001a1a7808 */ /* 0x000fe40006000000 */
[----:B------:R-:W-:Y:S02]  /*14c90*/  FSEL R164, R16, -INF , !P6 ;  /* 0xff80000010a47808 */ /* 0x000fe40007000000 */
[----:B------:R-:W-:Y:S02]  /*14ca0*/  FSEL R162, R17, -INF , !P5 ;  /* 0xff80000011a27808 */ /* 0x000fe40006800000 */
[----:B------:R-:W-:Y:S02]  /*14cb0*/  ISETP.GE.AND P4, PT, R63, R219, PT ;  /* 0x000000db3f00720c */ /* 0x000fe40003f86270 */
[----:B------:R-:W-:-:S02]  /*14cc0*/  FMNMX3.FTZ R16, R2, R9, R15, !PT ;  /* 0x0000000902107276 */ /* 0x000fc4000781000f */
[----:B------:R-:W-:Y:S02]  /*14cd0*/  FMNMX3.FTZ R17, R0, R8, R28, !PT ;  /* 0x0000000800117276 */ /* 0x000fe4000781001c */
[----:B------:R-:W-:Y:S02]  /*14ce0*/  FSEL R29, R29, -INF , P0 ;  /* 0xff8000001d1d7808 */ /* 0x000fe40000000000 */
[----:B------:R-:W-:Y:S02]  /*14cf0*/  ISETP.GE.AND P0, PT, R37, R220, PT ;  /* 0x000000dc2500720c */ /* 0x000fe40003f06270 */
[----:B------:R-:W-:Y:S02]  /*14d00*/  FSEL R60, R60, -INF , !P4 ;  /* 0xff8000003c3c7808 */ /* 0x000fe40006000000 */
[----:B------:R-:W-:Y:S02]  /*14d10*/  FMNMX3.FTZ R16, R16, R13, R11, !PT ;  /* 0x0000000d10107276 */ /* 0x000fe4000781000b */
[----:B------:R-:W-:-:S02]  /*14d20*/  FMNMX3.FTZ R17, R17, R26, R24, !PT ;  /* 0x0000001a11117276 */ /* 0x000fc40007810018 */
[----:B------:R-:W-:Y:S02]  /*14d30*/  ISETP.GE.AND P4, PT, R59, R219, PT ;  /* 0x000000db3b00720c */ /* 0x000fe40003f86270 */
[----:B------:R-:W-:Y:S02]  /*14d40*/  FSEL R150, R4, -INF , P0 ;  /* 0xff80000004967808 */ /* 0x000fe40000000000 */
[----:B------:R-:W-:Y:S02]  /*14d50*/  FMNMX3.FTZ R4, R16, R55, R53, !PT ;  /* 0x0000003710047276 */ /* 0x000fe40007810035 */
[----:B------:R-:W-:Y:S02]  /*14d60*/  FMNMX3.FTZ R17, R17, R48, R60, !PT ;  /* 0x0000003011117276 */ /* 0x000fe4000781003c */
[----:B------:R-:W-:Y:S02]  /*14d70*/  FSEL R180, R142, -INF , !P4 ;  /* 0xff8000008eb47808 */ /* 0x000fe40006000000 */
[----:B------:R-:W-:-:S02]  /*14d80*/  ISETP.GE.AND P4, PT, R56, R219, PT ;  /* 0x000000db3800720c */ /* 0x000fc40003f86270 */
[----:B------:R-:W-:Y:S01]  /*14d90*/  FMNMX3.FTZ R4, R4, R51, R49, !PT ;  /* 0x0000003304047276 */ /* 0x000fe20007810031 */
[----:B------:R-:W-:Y:S01]  /*14da0*/  LDSM.16.MT88.4 R56, [R194+0x9400] ;  /* 0x00940000c238783b */ /* 0x000fe20000004200 */
[----:B------:R-:W-:Y:S02]  /*14db0*/  FMNMX3.FTZ R17, R17, R184, R182, !PT ;  /* 0x000000b811117276 */ /* 0x000fe400078100b6 */
[----:B------:R-:W-:Y:S02]  /*14dc0*/  FSEL R174, R138, -INF , !P4 ;  /* 0xff8000008aae7808 */ /* 0x000fe40006000000 */
[----:B------:R-:W-:Y:S02]  /*14dd0*/  FMNMX3.FTZ R4, R4, R179, R181, !PT ;  /* 0x000000b304047276 */ /* 0x000fe400078100b5 */
[----:B------:R-:W-:Y:S02]  /*14de0*/  FMNMX3.FTZ R17, R17, R180, R178, !PT ;  /* 0x000000b411117276 */ /* 0x000fe400078100b2 */
[----:B------:R-:W-:-:S02]  /*14df0*/  ISETP.GE.AND P4, PT, R50, R219, PT ;  /* 0x000000db3200720c */ /* 0x000fc40003f86270 */
[----:B------:R-:W-:Y:S02]  /*14e00*/  FMNMX3.FTZ R4, R4, R177, R175, !PT ;  /* 0x000000b104047276 */ /* 0x000fe400078100af */
[----:B------:R-:W-:Y:S02]  /*14e10*/  FMNMX3.FTZ R17, R17, R176, R174, !PT ;  /* 0x000000b011117276 */ /* 0x000fe400078100ae */
[----:B------:R-:W-:Y:S02]  /*14e20*/  ISETP.GE.AND P3, PT, R38, R220, PT ;  /* 0x000000dc2600720c */ /* 0x000fe40003f66270 */
[----:B------:R-:W-:Y:S02]  /*14e30*/  FSEL R172, R128, -INF , !P4 ;  /* 0xff80000080ac7808 */ /* 0x000fe40006000000 */
[----:B------:R-:W-:Y:S02]  /*14e40*/  ISETP.GE.AND P4, PT, R45, R219, PT ;  /* 0x000000db2d00720c */ /* 0x000fe40003f86270 */
[----:B------:R-:W-:Y:S01]  /*14e50*/  FMNMX3.FTZ R4, R4, R173, R171, !PT ;  /* 0x000000ad04047276 */ /* 0x000fe200078100ab */
[----:B------:R-:W-:Y:S01]  /*14e60*/  LDSM.16.MT88.4 R44, [R194+0xd000] ;  /* 0x00d00000c22c783b */ /* 0x000fe20000004200 */
[----:B------:R-:W-:-:S02]  /*14e70*/  FMNMX3.FTZ R17, R17, R158, R160, !PT ;  /* 0x0000009e11117276 */ /* 0x000fc400078100a0 */
[----:B------:R-:W-:Y:S02]  /*14e80*/  ISETP.GE.AND P5, PT, R38, R219, PT ;  /* 0x000000db2600720c */ /* 0x000fe40003fa6270 */
[----:B------:R-:W-:Y:S02]  /*14e90*/  FSEL R18, R18, -INF , P3 ;  /* 0xff80000012127808 */ /* 0x000fe40001800000 */
[-C--:B------:R-:W-:Y:S02]  /*14ea0*/  ISETP.GE.AND P3, PT, R35, R220.reuse, PT ;  /* 0x000000dc2300720c */ /* 0x080fe40003f66270 */
[----:B------:R-:W-:Y:S02]  /*14eb0*/  FSEL R166, R125, -INF , !P4 ;  /* 0xff8000007da67808 */ /* 0x000fe40006000000 */
[----:B------:R-:W-:Y:S02]  /*14ec0*/  ISETP.GE.AND P1, PT, R40, R220, PT ;  /* 0x000000dc2800720c */ /* 0x000fe40003f26270 */
[----:B------:R-:W-:-:S02]  /*14ed0*/  FMNMX3.FTZ R4, R4, R161, R159, !PT ;  /* 0x000000a104047276 */ /* 0x000fc4000781009f */
[----:B------:R-:W-:Y:S02]  /*14ee0*/  FMNMX3.FTZ R17, R17, R172, R170, !PT ;  /* 0x000000ac11117276 */ /* 0x000fe400078100aa */
[----:B------:R-:W-:Y:S02]  /*14ef0*/  FSEL R152, R18, -INF , !P5 ;  /* 0xff80000012987808 */ /* 0x000fe40006800000 */
[-C--:B------:R-:W-:Y:S02]  /*14f00*/  ISETP.GE.AND P4, PT, R41, R219.reuse, PT ;  /* 0x000000db2900720c */ /* 0x080fe40003f86270 */
[-C--:B------:R-:W-:Y:S02]  /*14f10*/  ISETP.GE.AND P5, PT, R35, R219.reuse, PT ;  /* 0x000000db2300720c */ /* 0x080fe40003fa6270 */
[----:B------:R-:W-:Y:S02]  /*14f20*/  FSEL R5, R5, -INF , P3 ;  /* 0xff80000005057808 */ /* 0x000fe40001800000 */
[----:B------:R-:W-:-:S02]  /*14f30*/  ISETP.GE.AND P6, PT, R40, R219, PT ;  /* 0x000000db2800720c */ /* 0x000fc40003fc6270 */
[----:B------:R-:W-:Y:S02]  /*14f40*/  FSEL R30, R30, -INF , P1 ;  /* 0xff8000001e1e7808 */ /* 0x000fe40000800000 */
[----:B------:R-:W-:Y:S02]  /*14f50*/  FMNMX3.FTZ R4, R4, R169, R167, !PT ;  /* 0x000000a904047276 */ /* 0x000fe400078100a7 */
[----:B------:R-:W-:Y:S02]  /*14f60*/  FMNMX3.FTZ R17, R17, R168, R166, !PT ;  /* 0x000000a811117276 */ /* 0x000fe400078100a6 */
[----:B------:R-:W-:Y:S02]  /*14f70*/  FSEL R156, R29, -INF , !P4 ;  /* 0xff8000001d9c7808 */ /* 0x000fe40006000000 */
[----:B------:R-:W-:Y:S02]  /*14f80*/  ISETP.GE.AND P1, PT, R36, R220, PT ;  /* 0x000000dc2400720c */ /* 0x000fe40003f26270 */
[----:B------:R-:W-:-:S02]  /*14f90*/  FSEL R146, R5, -INF , !P5 ;  /* 0xff80000005927808 */ /* 0x000fc40006800000 */
[----:B------:R-:W-:Y:S02]  /*14fa0*/  ISETP.GE.AND P4, PT, R37, R219, PT ;  /* 0x000000db2500720c */ /* 0x000fe40003f86270 */
[----:B------:R-:W-:Y:S02]  /*14fb0*/  FSEL R154, R30, -INF , !P6 ;  /* 0xff8000001e9a7808 */ /* 0x000fe40007000000 */
[----:B------:R-:W-:Y:S02]  /*14fc0*/  FMNMX3.FTZ R4, R4, R165, R163, !PT ;  /* 0x000000a504047276 */ /* 0x000fe400078100a3 */
[----:B------:R-:W-:Y:S02]  /*14fd0*/  FMNMX3.FTZ R5, R17, R164, R162, !PT ;  /* 0x000000a411057276 */ /* 0x000fe400078100a2 */
[----:B------:R-:W-:Y:S02]  /*14fe0*/  ISETP.GE.AND P0, PT, R34, R220, PT ;  /* 0x000000dc2200720c */ /* 0x000fe40003f06270 */
[----:B------:R-:W-:-:S02]  /*14ff0*/  ISETP.GE.AND P6, PT, R36, R219, PT ;  /* 0x000000db2400720c */ /* 0x000fc40003fc6270 */
[----:B------:R-:W-:Y:S01]  /*15000*/  FSEL R19, R19, -INF , P1 ;  /* 0xff80000013137808 */ /* 0x000fe20000800000 */
[----:B------:R-:W-:Y:S01]  /*15010*/  LDSM.16.MT88.4 R36, [R192+0xb000] ;  /* 0x00b00000c024783b */ /* 0x000fe20000004200 */
[----:B------:R-:W-:Y:S02]  /*15020*/  FSEL R150, R150, -INF , !P4 ;  /* 0xff80000096967808 */ /* 0x000fe40006000000 */
[----:B------:R-:W-:Y:S02]  /*15030*/  ISETP.GE.AND P1, PT, R33, R220, PT ;  /* 0x000000dc2100720c */ /* 0x000fe40003f26270 */
[----:B------:R-:W-:Y:S02]  /*15040*/  FMNMX3.FTZ R4, R4, R157, R155, !PT ;  /* 0x0000009d04047276 */ /* 0x000fe4000781009b */
[----:B------:R-:W-:Y:S02]  /*15050*/  FMNMX3.FTZ R5, R5, R156, R154, !PT ;  /* 0x0000009c05057276 */ /* 0x000fe4000781009a */
[----:B------:R-:W-:-:S02]  /*15060*/  FSEL R7, R7, -INF , P0 ;  /* 0xff80000007077808 */ /* 0x000fc40000000000 */
[-C--:B------:R-:W-:Y:S02]  /*15070*/  ISETP.GE.AND P4, PT, R34, R219.reuse, PT ;  /* 0x000000db2200720c */ /* 0x080fe40003f86270 */
[----:B------:R-:W-:Y:S02]  /*15080*/  FSEL R148, R19, -INF , !P6 ;  /* 0xff80000013947808 */ /* 0x000fe40007000000 */
[-C--:B------:R-:W-:Y:S02]  /*15090*/  ISETP.GE.AND P0, PT, R21, R220.reuse, PT ;  /* 0x000000dc1500720c */ /* 0x080fe40003f06270 */
[----:B------:R-:W-:Y:S02]  /*150a0*/  ISETP.GE.AND P6, PT, R33, R219, PT ;  /* 0x000000db2100720c */ /* 0x000fe40003fc6270 */
[----:B------:R-:W-:Y:S02]  /*150b0*/  ISETP.GE.AND P3, PT, R23, R220, PT ;  /* 0x000000dc1700720c */ /* 0x000fe40003f66270 */
        /* <DEDUP_REMOVED lines=16> */
[----:B------:R-:W-:Y:S01]  /*151c0*/  FMNMX3.FTZ R4, R4, R145, R143, !PT ;  /* 0x0000009104047276 */ /* 0x000fe2000781008f */
[----:B------:R-:W-:Y:S01]  /*151d0*/  LDSM.16.MT88.4 R20, [R192+0x9000] ;  /* 0x00900000c014783b */ /* 0x000fe20000004200 */
        /* <DEDUP_REMOVED lines=18> */
[C---:B------:R-:W-:Y:S02]  /*15300*/  FSETP.NEU.FTZ.AND P1, PT, R120.reuse, -INF , PT ;  /* 0xff8000007800780b */ /* 0x040fe40003f3d000 */
        /* <DEDUP_REMOVED lines=46> */
[----:B------:R-:W-:Y:S01]  /*155f0*/  FMUL.FTZ R41, R81, R140 ;  /* 0x0000008c51297220 */ /* 0x000fe20000410000 */
[-CC-:B------:R-:W-:Y:S01]  /*15600*/  FFMA.FTZ R81, R55, R131.reuse, -R130.reuse ;  /* 0x0000008337517223 */ /* 0x180fe20000010882 */
[----:B------:R-:W-:-:S02]  /*15610*/  FFMA.FTZ R88, R53, R131, -R130 ;  /* 0x0000008335587223 */ /* 0x000fc40000010882 */
[----:B------:R-:W2:Y:S01]  /*15620*/  LDSM.16.MT88.4 R52, [R192+0x9400] ;  /* 0x00940000c034783b */ /* 0x000ea20000004200 */
[----:B------:R-:W-:Y:S01]  /*15630*/  FMUL.FTZ R40, R80, R140 ;  /* 0x0000008c50287220 */ /* 0x000fe20000410000 */
[-C--:B------:R-:W-:Y:S01]  /*15640*/  FMUL.FTZ R42, R82, R0.reuse ;  /* 0x00000000522a7220 */ /* 0x080fe20000410000 */
[----:B------:R-:W-:Y:S01]  /*15650*/  FMUL.FTZ R43, R83, R0 ;  /* 0x00000000532b7220 */ /* 0x000fe20000410000 */
[-CC-:B------:R-:W-:Y:S01]  /*15660*/  FFMA.FTZ R83, R51, R131.reuse, -R130.reuse ;  /* 0x0000008333537223 */ /* 0x180fe20000010882 */
[-C--:B------:R-:W-:Y:S01]  /*15670*/  FFMA.FTZ R80, R49, R131.reuse, -R130 ;  /* 0x0000008331507223 */ /* 0x080fe20000010882 */
        /* <DEDUP_REMOVED lines=25> */
[C---:B------:R-:W-:Y:S01]  /*15810*/  HMMA.16816.F32 R20, R4.reuse, R22, R100 ;  /* 0x000000160414723c */ /* 0x040fe20000001864 */
[----:B------:R-:W-:Y:S02]  /*15820*/  MUFU.EX2 R83, R83 ;  /* 0x0000005300537308 */ /* 0x000fe40000000800 */
[----:B------:R-:W-:Y:S01]  /*15830*/  FMUL.FTZ R25, R97, R140 ;  /* 0x0000008c61197220 */ /* 0x000fe20000410000 */
[-C--:B------:R-:W-:Y:S01]  /*15840*/  FMUL.FTZ R26, R98, R0.reuse ;  /* 0x00000000621a7220 */ /* 0x080fe20000410000 */
[----:B------:R-:W-:Y:S01]  /*15850*/  FMUL.FTZ R27, R99, R0 ;  /* 0x00000000631b7220 */ /* 0x000fe20000410000 */
[----:B------:R-:W5:Y:S02]  /*15860*/  MUFU.EX2 R80, R80 ;  /* 0x0000005000507308 */ /* 0x000f640000000800 */
[----:B-1----:R-:W-:Y:S02]  /*15870*/  HMMA.16816.F32 R60, R4, R84, R60 ;  /* 0x00000054043c723c */ /* 0x002fe4000000183c */
[----:B------:R-:W-:Y:S01]  /*15880*/  MUFU.EX2 R82, R82 ;  /* 0x0000005200527308 */ /* 0x000fe20000000800 */
[-C--:B------:R-:W-:Y:S01]  /*15890*/  FMUL.FTZ R108, R108, R140.reuse ;  /* 0x0000008c6c6c7220 */ /* 0x080fe20000410000 */
[----:B------:R-:W-:-:S02]  /*158a0*/  FMUL.FTZ R109, R109, R140 ;  /* 0x0000008c6d6d7220 */ /* 0x000fc40000410000 */
[----:B------:R-:W1:Y:S01]  /*158b0*/  MUFU.EX2 R91, R91 ;  /* 0x0000005b005b7308 */ /* 0x000e620000000800 */
[-C--:B------:R-:W-:Y:S01]  /*158c0*/  FMUL.FTZ R110, R110, R0.reuse ;  /* 0x000000006e6e7220 */ /* 0x080fe20000410000 */
[----:B------:R-:W-:Y:S02]  /*158d0*/  FMUL.FTZ R111, R111, R0 ;  /* 0x000000006f6f7220 */ /* 0x000fe40000410000 */
[----:B------:R-:W-:Y:S01]  /*158e0*/  MUFU.EX2 R89, R89 ;  /* 0x0000005900597308 */ /* 0x000fe20000000800 */
[-C--:B------:R-:W-:Y:S01]  /*158f0*/  FMUL.FTZ R92, R92, R140.reuse ;  /* 0x0000008c5c5c7220 */ /* 0x080fe20000410000 */
[----:B------:R-:W-:Y:S02]  /*15900*/  FMUL.FTZ R93, R93, R140 ;  /* 0x0000008c5d5d7220 */ /* 0x000fe40000410000 */
[----:B------:R-:W2:Y:S01]  /*15910*/  MUFU.EX2 R84, R182 ;  /* 0x000000b600547308 */ /* 0x000ea20000000800 */
        /* <DEDUP_REMOVED lines=10> */
[----:B------:R-:W-:Y:S03]  /*159c0*/  HMMA.16816.F32 R8, R4, R12, R8 ;  /* 0x0000000c0408723c */ /* 0x000fe60000001808 */
[----:B----4-:R-:W-:-:S05]  /*159d0*/  F2FP.F16.F32.PACK_AB R72, R88, R81 ;  /* 0x000000515848723e */ /* 0x010fca00000000ff */
[----:B------:R-:W-:Y:S03]  /*159e0*/  HMMA.16816.F32 R24, R4, R28, R24 ;  /* 0x0000001c0418723c */ /* 0x000fe60000001818 */
[----:B-----5:R-:W-:Y:S02]  /*159f0*/  F2FP.F16.F32.PACK_AB R74, R80, R83 ;  /* 0x00000053504a723e */ /* 0x020fe400000000ff */
[----:B-1----:R-:W-:-:S03]  /*15a00*/  F2FP.F16.F32.PACK_AB R73, R91, R82 ;  /* 0x000000525b49723e */ /* 0x002fc600000000ff */
[----:B------:R-:W-:Y:S03]  /*15a10*/  HMMA.16816.F32 R12, R4, R14, R108 ;  /* 0x0000000e040c723c */ /* 0x000fe6000000186c */
[----:B--2---:R-:W-:-:S05]  /*15a20*/  F2FP.F16.F32.PACK_AB R75, R84, R89 ;  /* 0x00000059544b723e */ /* 0x004fca00000000ff */
        /* <DEDUP_REMOVED lines=15> */
[-CC-:B------:R-:W-:Y:S01]  /*15b20*/  FFMA.FTZ R149, R149, R131.reuse, -R130.reuse ;  /* 0x0000008395957223 */ /* 0x180fe20000010882 */
[C---:B------:R-:W-:Y:S03]  /*15b30*/  HMMA.16816.F32 R44, R4.reuse, R46, R76 ;  /* 0x0000002e042c723c */ /* 0x040fe6000000184c */
[-C--:B------:R-:W-:Y:S01]  /*15b40*/  FFMA.FTZ R143, R143, R131.reuse, -R130 ;  /* 0x000000838f8f7223 */ /* 0x080fe20000010882 */
[----:B------:R-:W-:Y:S01]  /*15b50*/  FFMA.FTZ R129, R228, R140, R129 ;  /* 0x0000008ce4817223 */ /* 0x000fe20000010081 */
[----:B------:R-:W-:Y:S01]  /*15b60*/  FFMA.FTZ R227, R227, R0, R124 ;  /* 0x00000000e3e37223 */ /* 0x000fe2000001007c */
[-C--:B------:R-:W-:Y:S01]  /*15b70*/  FFMA.FTZ R146, R146, R131.reuse, -R125 ;  /* 0x0000008392927223 */ /* 0x080fe2000001087d */
[----:B------:R-:W-:Y:S01]  /*15b80*/  LDSM.16.MT88.4 R108, [R194+0xac00] ;  /* 0x00ac0000c26c783b */ /* 0x000fe20000004200 */
[----:B------:R-:W-:Y:S03]  /*15b90*/  HMMA.16816.F32 R4, R4, R86, R68 ;  /* 0x000000560404723c */ /* 0x000fe60000001844 */
[----:B------:R-:W1:Y:S05]  /*15ba0*/  LDSM.16.MT88.4 R68, [R194+0xd400] ;  /* 0x00d40000c244783b */ /* 0x000e6a0000004200 */
        /* <DEDUP_REMOVED lines=8> */
[----:B------:R-:W-:Y:S02]  /*15c30*/  LDSM.16.MT88.4 R56, [R192+0x9800] ;  /* 0x00980000c038783b */ /* 0x000fe40000004200 */
[----:B------:R-:W-:-:S05]  /*15c40*/  FFMA.FTZ R95, R178, R131, -R125 ;  /* 0x00000083b25f7223 */ /* 0x000fca000001087d */
[----:B---3--:R-:W-:Y:S03]  /*15c50*/  HMMA.16816.F32 R24, R72, R48, R24 ;  /* 0x000000304818723c */ /* 0x008fe60000001818 */
[-CC-:B------:R-:W-:Y:S01]  /*15c60*/  FFMA.FTZ R93, R176, R131.reuse, -R125.reuse ;  /* 0x00000083b05d7223 */ /* 0x180fe2000001087d */
[----:B------:R-:W-:-:S04]  /*15c70*/  FFMA.FTZ R94, R174, R131, -R125 ;  /* 0x00000083ae5e7223 */ /* 0x000fc8000001087d */
[C---:B------:R-:W-:Y:S01]  /*15c80*/  HMMA.16816.F32 R28, R72.reuse, R50, R28 ;  /* 0x00000032481c723c */ /* 0x040fe2000000181c */
[----:B------:R-:W3:Y:S01]  /*15c90*/  LDSM.16.MT88.4 R48, [R192+0xd400] ;  /* 0x00d40000c030783b */ /* 0x000ee20000004200 */
[----:B------:R-:W-:Y:S03]  /*15ca0*/  MUFU.EX2 R86, R86 ;  /* 0x0000005600567308 */ /* 0x000fe60000000800 */
[----:B------:R-:W-:Y:S03]  /*15cb0*/  LDSM.16.MT88.4 R76, [R192+0xb800] ;  /* 0x00b80000c04c783b */ /* 0x000fe60000004200 */
[C---:B------:R-:W-:Y:S01]  /*15cc0*/  HMMA.16816.F32 R32, R72.reuse, R64, R32 ;  /* 0x000000404820723c */ /* 0x040fe20000001820 */
[----:B------:R-:W4:Y:S07]  /*15cd0*/  MUFU.EX2 R87, R87 ;  /* 0x0000005700577308 */ /* 0x000f2e0000000800 */
[C---:B------:R-:W-:Y:S01]  /*15ce0*/  HMMA.16816.F32 R36, R72.reuse, R66, R36 ;  /* 0x000000424824723c */ /* 0x040fe20000001824 */
[----:B------:R-:W5:Y:S01]  /*15cf0*/  LDSM.16.MT88.4 R64, [R194+0x9800] ;  /* 0x00980000c240783b */ /* 0x000f620000004200 */
[----:B------:R-:W-:Y:S04]  /*15d00*/  MUFU.EX2 R90, R90 ;  /* 0x0000005a005a7308 */ /* 0x000fe80000000800 */
[----:B------:R-:W-:Y:S04]  /*15d10*/  MUFU.EX2 R85, R85 ;  /* 0x0000005500557308 */ /* 0x000fe80000000800 */
[----:B------:R-:W-:Y:S04]  /*15d20*/  MUFU.EX2 R92, R92 ;  /* 0x0000005c005c7308 */ /* 0x000fe80000000800 */
[----:B------:R-:W2:Y:S04]  /*15d30*/  MUFU.EX2 R95, R95 ;  /* 0x0000005f005f7308 */ /* 0x000ea80000000800 */
[----:B------:R-:W-:Y:S04]  /*15d40*/  MUFU.EX2 R93, R93 ;  /* 0x0000005d005d7308 */ /* 0x000fe80000000800 */
[----:B------:R-:W3:Y:S01]  /*15d50*/  MUFU.EX2 R94, R94 ;  /* 0x0000005e005e7308 */ /* 0x000ee20000000800 */
[----:B-1----:R-:W-:Y:S03]  /*15d60*/  HMMA.16816.F32 R40, R72, R68, R40 ;  /* 0x000000444828723c */ /* 0x002fe60000001828 */
[----:B----4-:R-:W-:-:S02]  /*15d70*/  F2FP.F16.F32.PACK_AB R68, R87, R86 ;  /* 0x000000565744723e */ /* 0x010fc400000000ff */
[----:B--2---:R-:W-:-:S03]  /*15d80*/  F2FP.F16.F32.PACK_AB R69, R95, R92 ;  /* 0x0000005c5f45723e */ /* 0x004fc600000000ff */
[----:B------:R-:W-:Y:S03]  /*15d90*/  HMMA.16816.F32 R44, R72, R70, R44 ;  /* 0x00000046482c723c */ /* 0x000fe6000000182c */
[----:B------:R-:W-:Y:S02]  /*15da0*/  F2FP.F16.F32.PACK_AB R70, R85, R90 ;  /* 0x0000005a5546723e */ /* 0x000fe400000000ff */
[----:B---3--:R-:W-:-:S07]  /*15db0*/  F2FP.F16.F32.PACK_AB R71, R94, R93 ;  /* 0x0000005d5e47723e */ /* 0x008fce00000000ff */
[C---:B------:R-:W-:Y:S08]  /*15dc0*/  HMMA.16816.F32 R24, R68.reuse, R52, R24 ;  /* 0x000000344418723c */ /* 0x040ff00000001818 */
[----:B------:R-:W-:Y:S01]  /*15dd0*/  HMMA.16816.F32 R28, R68, R54, R28 ;  /* 0x00000036441c723c */ /* 0x000fe2000000181c */
[----:B------:R-:W1:Y:S07]  /*15de0*/  LDSM.16.MT88.4 R52, [R192+0xd800] ;  /* 0x00d80000c034783b */ /* 0x000e6e0000004200 */
[C---:B------:R-:W-:Y:S08]  /*15df0*/  HMMA.16816.F32 R60, R72.reuse, R48, R60 ;  /* 0x00000030483c723c */ /* 0x040ff0000000183c */
[----:B------:R-:W-:Y:S01]  /*15e00*/  HMMA.16816.F32 R4, R72, R50, R4 ;  /* 0x000000324804723c */ /* 0x000fe20000001804 */
[----:B------:R-:W2:Y:S02]  /*15e10*/  LDSM.16.MT88.4 R48, [R194+0xd800] ;  /* 0x00d80000c230783b */ /* 0x000ea40000004200 */
[-CC-:B------:R-:W-:Y:S01]  /*15e20*/  FFMA.FTZ R159, R160, R131.reuse, -R125.reuse ;  /* 0x00000083a09f7223 */ /* 0x180fe2000001087d */
[----:B------:R-:W-:Y:S01]  /*15e30*/  FFMA.FTZ R161, R170, R131, -R125 ;  /* 0x00000083aaa17223 */ /* 0x000fe2000001087d */
[----:B------:R-:W-:Y:S03]  /*15e40*/  LDSM.16.MT88.4 R72, [R194+0x9c00] ;  /* 0x009c0000c248783b */ /* 0x000fe60000004200 */
[C---:B------:R-:W-:Y:S08]  /*15e50*/  HMMA.16816.F32 R16, R68.reuse, R56, R16 ;  /* 0x000000384410723c */ /* 0x040ff00000001810 */
[C---:B------:R-:W-:Y:S01]  /*15e60*/  HMMA.16816.F32 R20, R68.reuse, R58, R20 ;  /* 0x0000003a4414723c */ /* 0x040fe20000001814 */
[----:B------:R-:W3:Y:S07]  /*15e70*/  LDSM.16.MT88.4 R56, [R194+0xbc00] ;  /* 0x00bc0000c238783b */ /* 0x000eee0000004200 */
[C---:B-----5:R-:W-:Y:S08]  /*15e80*/  HMMA.16816.F32 R8, R68.reuse, R64, R8 ;  /* 0x000000404408723c */ /* 0x060ff00000001808 */
[C---:B------:R-:W-:Y:S01]  /*15e90*/  HMMA.16816.F32 R12, R68.reuse, R66, R12 ;  /* 0x00000042440c723c */ /* 0x040fe2000000180c */
[----:B------:R-:W4:Y:S01]  /*15ea0*/  LDSM.16.MT88.4 R64, [R192+0x9c00] ;  /* 0x009c0000c040783b */ /* 0x000f220000004200 */
[----:B------:R-:W-:Y:S04]  /*15eb0*/  MUFU.EX2 R99, R99 ;  /* 0x0000006300637308 */ /* 0x000fe80000000800 */
        /* <DEDUP_REMOVED lines=17> */
[----:B------:R-:W-:Y:S01]  /*15fd0*/  HMMA.16816.F32 R44, R68, R50, R44 ;  /* 0x00000032442c723c */ /* 0x000fe2000000182c */
[----:B------:R-:W1:Y:S02]  /*15fe0*/  LDSM.16.MT88.4 R48, [R194+0xdc00] ;  /* 0x00dc0000c230783b */ /* 0x000e640000004200 */
[----:B------:R-:W-:-:S05]  /*15ff0*/  FFMA.FTZ R170, R169, R131, -R130 ;  /* 0x00000083a9aa7223 */ /* 0x000fca0000010882 */
[C---:B------:R-:W-:Y:S08]  /*16000*/  HMMA.16816.F32 R24, R52.reuse, R56, R24 ;  /* 0x000000383418723c */ /* 0x040ff00000001818 */
[C---:B------:R-:W-:Y:S01]  /*16010*/  HMMA.16816.F32 R28, R52.reuse, R58, R28 ;  /* 0x0000003a341c723c */ /* 0x040fe2000000181c */
[----:B------:R-:W2:Y:S07]  /*16020*/  LDSM.16.MT88.4 R56, [R192+0xdc00] ;  /* 0x00dc0000c038783b */ /* 0x000eae0000004200 */
[C---:B----4-:R-:W-:Y:S08]  /*16030*/  HMMA.16816.F32 R16, R52.reuse, R64, R16 ;  /* 0x000000403410723c */ /* 0x050ff00000001810 */
[C---:B------:R-:W-:Y:S01]  /*16040*/  HMMA.16816.F32 R20, R52.reuse, R66, R20 ;  /* 0x000000423414723c */ /* 0x040fe20000001814 */
[----:B------:R-:W3:Y:S01]  /*16050*/  LDSM.16.MT88.4 R64, [R194+0xc000] ;  /* 0x00c00000c240783b */ /* 0x000ee20000004200 */
[----:B------:R4:W-:Y:S06]  /*16060*/  MUFU.EX2 R165, R167 ;  /* 0x000000a700a57308 */ /* 0x0009ec0000000800 */
[----:B------:R-:W-:Y:S03]  /*16070*/  HMMA.16816.F32 R8, R52, R72, R8 ;  /* 0x000000483408723c */ /* 0x000fe60000001808 */
[----:B------:R-:W-:-:S05]  /*16080*/  FFMA.FTZ R169, R168, R131, -R125 ;  /* 0x00000083a8a97223 */ /* 0x000fca000001087d */
[----:B------:R-:W-:Y:S01]  /*16090*/  HMMA.16816.F32 R12, R52, R74, R12 ;  /* 0x0000004a340c723c */ /* 0x000fe2000000180c */
[----:B------:R-:W5:Y:S02]  /*160a0*/  LDSM.16.MT88.4 R72, [R194+0xa000] ;  /* 0x00a00000c248783b */ /* 0x000f640000004200 */
[-CC-:B----4-:R-:W-:Y:S01]  /*160b0*/  FFMA.FTZ R167, R162, R131.reuse, -R125.reuse ;  /* 0x00000083a2a77223 */ /* 0x190fe2000001087d */
[-C--:B------:R-:W-:Y:S01]  /*160c0*/  FFMA.FTZ R100, R163, R131.reuse, -R130 ;  /* 0x00000083a3647223 */ /* 0x080fe20000010882 */
[----:B------:R-:W-:-:S03]  /*160d0*/  FFMA.FTZ R101, R164, R131, -R125 ;  /* 0x00000083a4657223 */ /* 0x000fc6000001087d */
[C---:B------:R-:W-:Y:S08]  /*160e0*/  HMMA.16816.F32 R32, R52.reuse, R76, R32 ;  /* 0x0000004c3420723c */ /* 0x040ff00000001820 */
[C---:B------:R-:W-:Y:S01]  /*160f0*/  HMMA.16816.F32 R36, R52.reuse, R78, R36 ;  /* 0x0000004e3424723c */ /* 0x040fe20000001824 */
[----:B------:R-:W4:Y:S01]  /*16100*/  LDSM.16.MT88.4 R76, [R192+0xc000] ;  /* 0x00c00000c04c783b */ /* 0x000f220000004200 */
[----:B------:R-:W3:Y:S03]  /*16110*/  MUFU.EX2 R170, R170 ;  /* 0x000000aa00aa7308 */ /* 0x000ee60000000800 */
[----:B------:R-:W4:Y:S01]  /*16120*/  LDSM.16.MT88.4 R68, [R192+0xa000] ;  /* 0x00a00000c044783b */ /* 0x000f220000004200 */
[----:B------:R-:W-:Y:S04]  /*16130*/  MUFU.EX2 R163, R102 ;  /* 0x0000006600a37308 */ /* 0x000fe80000000800 */
[----:B------:R-:W5:Y:S04]  /*16140*/  MUFU.EX2 R168, R100 ;  /* 0x0000006400a87308 */ /* 0x000f680000000800 */
[----:B------:R-:W-:Y:S04]  /*16150*/  MUFU.EX2 R169, R169 ;  /* 0x000000a900a97308 */ /* 0x000fe80000000800 */
[----:B------:R-:W5:Y:S04]  /*16160*/  MUFU.EX2 R164, R166 ;  /* 0x000000a600a47308 */ /* 0x000f680000000800 */
[----:B------:R-:W-:Y:S04]  /*16170*/  MUFU.EX2 R162, R101 ;  /* 0x0000006500a27308 */ /* 0x000fe80000000800 */
[----:B------:R-:W5:Y:S01]  /*16180*/  MUFU.EX2 R167, R167 ;  /* 0x000000a700a77308 */ /* 0x000f620000000800 */
[C---:B-1----:R-:W-:Y:S08]  /*16190*/  HMMA.16816.F32 R40, R52.reuse, R48, R40 ;  /* 0x000000303428723c */ /* 0x042ff00000001828 */
[C---:B------:R-:W-:Y:S01]  /*161a0*/  HMMA.16816.F32 R44, R52.reuse, R50, R44 ;  /* 0x00000032342c723c */ /* 0x040fe2000000182c */
[----:B------:R-:W1:Y:S07]  /*161b0*/  LDSM.16.MT88.4 R48, [R194+0xe000] ;  /* 0x00e00000c230783b */ /* 0x000e6e0000004200 */
[C---:B--2---:R-:W-:Y:S08]  /*161c0*/  HMMA.16816.F32 R60, R52.reuse, R56, R60 ;  /* 0x00000038343c723c */ /* 0x044ff0000000183c */
[----:B------:R-:W-:Y:S03]  /*161d0*/  HMMA.16816.F32 R4, R52, R58, R4 ;  /* 0x0000003a3404723c */ /* 0x000fe60000001804 */
[----:B---3--:R-:W-:Y:S01]  /*161e0*/  F2FP.F16.F32.PACK_AB R52, R165, R170 ;  /* 0x000000aaa534723e */ /* 0x008fe200000000ff */
[----:B------:R-:W2:Y:S01]  /*161f0*/  LDSM.16.MT88.4 R56, [R192+0xe000] ;  /* 0x00e00000c038783b */ /* 0x000ea20000004200 */
[----:B-----5:R-:W-:-:S02]  /*16200*/  F2FP.F16.F32.PACK_AB R54, R168, R163 ;  /* 0x000000a3a836723e */ /* 0x020fc400000000ff */
[----:B------:R-:W-:Y:S02]  /*16210*/  F2FP.F16.F32.PACK_AB R53, R164, R169 ;  /* 0x000000a9a435723e */ /* 0x000fe400000000ff */
[----:B------:R-:W-:-:S07]  /*16220*/  F2FP.F16.F32.PACK_AB R55, R167, R162 ;  /* 0x000000a2a737723e */ /* 0x000fce00000000ff */
[C---:B------:R-:W-:Y:S08]  /*16230*/  HMMA.16816.F32 R24, R52.reuse, R64, R24 ;  /* 0x000000403418723c */ /* 0x040ff00000001818 */
[----:B------:R-:W-:Y:S01]  /*16240*/  HMMA.16816.F32 R28, R52, R66, R28 ;  /* 0x00000042341c723c */ /* 0x000fe2000000181c */
[----:B------:R-:W3:Y:S02]  /*16250*/  LDSM.16.MT88.4 R64, [R194+0xc400] ;  /* 0x00c40000c240783b */ /* 0x000ee40000004200 */
[----:B------:R-:W-:-:S05]  /*16260*/  FFMA.FTZ R172, R153, R131, -R130 ;  /* 0x0000008399ac7223 */ /* 0x000fca0000010882 */
[----:B------:R-:W-:Y:S03]  /*16270*/  HMMA.16816.F32 R8, R52, R72, R8 ;  /* 0x000000483408723c */ /* 0x000fe60000001808 */
[-C--:B------:R-:W-:Y:S01]  /*16280*/  FFMA.FTZ R166, R155, R131.reuse, -R130 ;  /* 0x000000839ba67223 */ /* 0x080fe20000010882 */
[----:B------:R-:W-:-:S04]  /*16290*/  FFMA.FTZ R153, R150, R131, -R125 ;  /* 0x0000008396997223 */ /* 0x000fc8000001087d */
[----:B------:R-:W-:Y:S01]  /*162a0*/  HMMA.16816.F32 R12, R52, R74, R12 ;  /* 0x0000004a340c723c */ /* 0x000fe2000000180c */
[----:B------:R-:W5:Y:S02]  /*162b0*/  LDSM.16.MT88.4 R72, [R194+0xa400] ;  /* 0x00a40000c248783b */ /* 0x000f640000004200 */
[----:B------:R-:W-:-:S05]  /*162c0*/  FFMA.FTZ R100, R152, R131, -R125 ;  /* 0x0000008398647223 */ /* 0x000fca000001087d */
[C---:B----4-:R-:W-:Y:S03]  /*162d0*/  HMMA.16816.F32 R32, R52.reuse, R76, R32 ;  /* 0x0000004c3420723c */ /* 0x050fe60000001820 */
[-C--:B------:R-:W-:Y:S01]  /*162e0*/  FFMA.FTZ R76, R157, R131.reuse, -R130 ;  /* 0x000000839d4c7223 */ /* 0x080fe20000010882 */
[----:B------:R-:W-:Y:S01]  /*162f0*/  FFMA.FTZ R157, R156, R131, -R125 ;  /* 0x000000839c9d7223 */ /* 0x000fe2000001087d */
[----:B------:R-:W-:Y:S04]  /*16300*/  MUFU.EX2 R166, R166 ;  /* 0x000000a600a67308 */ /* 0x000fe80000000800 */
[----:B------:R4:W3:Y:S01]  /*16310*/  MUFU.EX2 R155, R76 ;  /* 0x0000004c009b7308 */ /* 0x0008e20000000800 */
[C---:B------:R-:W-:Y:S03]  /*16320*/  HMMA.16816.F32 R16, R52.reuse, R68, R16 ;  /* 0x000000443410723c */ /* 0x040fe60000001810 */
[----:B------:R-:W-:Y:S04]  /*16330*/  MUFU.EX2 R172, R172 ;  /* 0x000000ac00ac7308 */ /* 0x000fe80000000800 */
[----:B------:R-:W3:Y:S01]  /*16340*/  MUFU.EX2 R151, R151 ;  /* 0x0000009700977308 */ /* 0x000ee20000000800 */
[C---:B------:R-:W-:Y:S01]  /*16350*/  HMMA.16816.F32 R20, R52.reuse, R70, R20 ;  /* 0x000000463414723c */ /* 0x040fe20000001814 */
[----:B------:R-:W5:Y:S02]  /*16360*/  LDSM.16.MT88.4 R68, [R192+0xa400] ;  /* 0x00a40000c044783b */ /* 0x000f640000004200 */
[----:B------:R-:W-:Y:S04]  /*16370*/  MUFU.EX2 R157, R157 ;  /* 0x0000009d009d7308 */ /* 0x000fe80000000800 */
[----:B------:R-:W3:Y:S04]  /*16380*/  MUFU.EX2 R152, R154 ;  /* 0x0000009a00987308 */ /* 0x000ee80000000800 */
[----:B------:R-:W-:Y:S04]  /*16390*/  MUFU.EX2 R150, R100 ;  /* 0x0000006400967308 */ /* 0x000fe80000000800 */
[----:B------:R-:W3:Y:S01]  /*163a0*/  MUFU.EX2 R153, R153 ;  /* 0x0000009900997308 */ /* 0x000ee20000000800 */
[C---:B------:R-:W-:Y:S01]  /*163b0*/  HMMA.16816.F32 R36, R52.reuse, R78, R36 ;  /* 0x0000004e3424723c */ /* 0x040fe20000001824 */
[----:B----4-:R-:W4:Y:S07]  /*163c0*/  LDSM.16.MT88.4 R76, [R192+0xc400] ;  /* 0x00c40000c04c783b */ /* 0x010f2e0000004200 */
[C---:B-1----:R-:W-:Y:S08]  /*163d0*/  HMMA.16816.F32 R40, R52.reuse, R48, R40 ;  /* 0x000000303428723c */ /* 0x042ff00000001828 */
[C---:B------:R-:W-:Y:S01]  /*163e0*/  HMMA.16816.F32 R44, R52.reuse, R50, R44 ;  /* 0x00000032342c723c */ /* 0x040fe2000000182c */
[----:B------:R-:W1:Y:S07]  /*163f0*/  LDSM.16.MT88.4 R48, [R194+0xe400] ;  /* 0x00e40000c230783b */ /* 0x000e6e0000004200 */
[C---:B--2---:R-:W-:Y:S08]  /*16400*/  HMMA.16816.F32 R60, R52.reuse, R56, R60 ;  /* 0x00000038343c723c */ /* 0x044ff0000000183c */
[----:B------:R-:W-:Y:S03]  /*16410*/  HMMA.16816.F32 R4, R52, R58, R4 ;  /* 0x0000003a3404723c */ /* 0x000fe60000001804 */
[----:B---3--:R-:W-:Y:S01]  /*16420*/  F2FP.F16.F32.PACK_AB R52, R166, R155 ;  /* 0x0000009ba634723e */ /* 0x008fe200000000ff */
[----:B------:R-:W2:Y:S01]  /*16430*/  LDSM.16.MT88.4 R56, [R192+0xe400] ;  /* 0x00e40000c038783b */ /* 0x000ea20000004200 */
[----:B------:R-:W-:-:S02]  /*16440*/  F2FP.F16.F32.PACK_AB R54, R151, R172 ;  /* 0x000000ac9736723e */ /* 0x000fc400000000ff */
[----:B------:R-:W-:Y:S02]  /*16450*/  F2FP.F16.F32.PACK_AB R53, R152, R157 ;  /* 0x0000009d9835723e */ /* 0x000fe400000000ff */
[----:B------:R-:W-:-:S07]  /*16460*/  F2FP.F16.F32.PACK_AB R55, R153, R150 ;  /* 0x000000969937723e */ /* 0x000fce00000000ff */
[C---:B------:R-:W-:Y:S08]  /*16470*/  HMMA.16816.F32 R24, R52.reuse, R64, R24 ;  /* 0x000000403418723c */ /* 0x040ff00000001818 */
[----:B------:R-:W-:Y:S01]  /*16480*/  HMMA.16816.F32 R28, R52, R66, R28 ;  /* 0x00000042341c723c */ /* 0x000fe2000000181c */
[----:B------:R-:W3:Y:S02]  /*16490*/  LDSM.16.MT88.4 R64, [R194+0xc800] ;  /* 0x00c80000c240783b */ /* 0x000ee40000004200 */
[-CC-:B------:R-:W-:Y:S01]  /*164a0*/  FFMA.FTZ R154, R147, R131.reuse, -R130.reuse ;  /* 0x00000083939a7223 */ /* 0x180fe20000010882 */
[----:B------:R-:W-:-:S04]  /*164b0*/  FFMA.FTZ R156, R145, R131, -R130 ;  /* 0x00000083919c7223 */ /* 0x000fc80000010882 */
[----:B-----5:R-:W-:Y:S01]  /*164c0*/  HMMA.16816.F32 R8, R52, R72, R8 ;  /* 0x000000483408723c */ /* 0x020fe20000001808 */
[----:B------:R5:W-:Y:S02]  /*164d0*/  MUFU.EX2 R147, R149 ;  /* 0x0000009500937308 */ /* 0x000be40000000800 */
[----:B------:R-:W-:-:S05]  /*164e0*/  FFMA.FTZ R145, R148, R131, -R125 ;  /* 0x0000008394917223 */ /* 0x000fca000001087d */
[C---:B------:R-:W-:Y:S01]  /*164f0*/  HMMA.16816.F32 R12, R52.reuse, R74, R12 ;  /* 0x0000004a340c723c */ /* 0x040fe2000000180c */
[----:B------:R-:W3:Y:S02]  /*16500*/  LDSM.16.MT88.4 R72, [R194+0xa800] ;  /* 0x00a80000c248783b */ /* 0x000ee40000004200 */
[-CC-:B------:R-:W-:Y:S01]  /*16510*/  FFMA.FTZ R100, R144, R131.reuse, -R125.reuse ;  /* 0x0000008390647223 */ /* 0x180fe2000001087d */
[----:B-----5:R-:W-:Y:S01]  /*16520*/  FFMA.FTZ R149, R142, R131, -R125 ;  /* 0x000000838e957223 */ /* 0x020fe2000001087d */
[----:B------:R-:W-:Y:S01]  /*16530*/  FADD.FTZ R128, R128, R129 ;  /* 0x0000008180807221 */ /* 0x000fe20000010000 */
[----:B------:R-:W-:Y:S02]  /*16540*/  FADD.FTZ R227, R122, R227 ;  /* 0x000000e37ae37221 */ /* 0x000fe40000010000 */
[----:B------:R-:W-:Y:S01]  /*16550*/  HMMA.16816.F32 R16, R52, R68, R16 ;  /* 0x000000443410723c */ /* 0x000fe20000001810 */
[----:B------:R-:W5:Y:S02]  /*16560*/  MUFU.EX2 R154, R154 ;  /* 0x0000009a009a7308 */ /* 0x000f640000000800 */
[----:B------:R-:W-:-:S02]  /*16570*/  FADD.FTZ R127, R127, R128 ;  /* 0x000000807f7f7221 */ /* 0x000fc40000010000 */
[----:B------:R-:W-:Y:S03]  /*16580*/  MUFU.EX2 R156, R156 ;  /* 0x0000009c009c7308 */ /* 0x000fe60000000800 */
[----:B------:R-:W-:Y:S01]  /*16590*/  HMMA.16816.F32 R20, R52, R70, R20 ;  /* 0x000000463414723c */ /* 0x000fe20000001814 */
[----:B------:R-:W5:Y:S01]  /*165a0*/  MUFU.EX2 R143, R143 ;  /* 0x0000008f008f7308 */ /* 0x000f620000000800 */
[----:B------:R-:W3:Y:S03]  /*165b0*/  LDSM.16.MT88.4 R68, [R192+0xa800] ;  /* 0x00a80000c044783b */ /* 0x000ee60000004200 */
[----:B------:R-:W-:Y:S01]  /*165c0*/  MUFU.EX2 R145, R145 ;  /* 0x0000009100917308 */ /* 0x000fe20000000800 */
[----:B------:R-:W-:-:S03]  /*165d0*/  FADD.FTZ R2, R2, R227 ;  /* 0x000000e302027221 */ /* 0x000fc60000010000 */
[----:B------:R-:W5:Y:S04]  /*165e0*/  MUFU.EX2 R144, R146 ;  /* 0x0000009200907308 */ /* 0x000f680000000800 */
[----:B------:R-:W-:Y:S04]  /*165f0*/  MUFU.EX2 R142, R100 ;  /* 0x00000064008e7308 */ /* 0x000fe80000000800 */
[----:B------:R-:W5:Y:S01]  /*16600*/  MUFU.EX2 R149, R149 ;  /* 0x0000009500957308 */ /* 0x000f620000000800 */
[----:B------:R-:W-:Y:S01]  /*16610*/  FADD.FTZ R126, R126, R127 ;  /* 0x0000007f7e7e7221 */ /* 0x000fe20000010000 */
[----:B------:R-:W-:Y:S01]  /*16620*/  FADD.FTZ R141, R141, R2 ;  /* 0x000000028d8d7221 */ /* 0x000fe20000010000 */
[----:B----4-:R-:W-:Y:S03]  /*16630*/  HMMA.16816.F32 R32, R52, R76, R32 ;  /* 0x0000004c3420723c */ /* 0x010fe60000001820 */
[----:B------:R-:W-:Y:S01]  /*16640*/  FADD.FTZ R81, R81, R126 ;  /* 0x0000007e51517221 */ /* 0x000fe20000010000 */
[----:B------:R-:W-:-:S03]  /*16650*/  FADD.FTZ R82, R82, R141 ;  /* 0x0000008d52527221 */ /* 0x000fc60000010000 */
[----:B------:R-:W-:Y:S01]  /*16660*/  FADD.FTZ R88, R88, R81 ;  /* 0x0000005158587221 */ /* 0x000fe20000010000 */
[C---:B------:R-:W-:Y:S03]  /*16670*/  HMMA.16816.F32 R36, R52.reuse, R78, R36 ;  /* 0x0000004e3424723c */ /* 0x040fe60000001824 */
[----:B------:R-:W-:Y:S01]  /*16680*/  FADD.FTZ R82, R91, R82 ;  /* 0x000000525b527221 */ /* 0x000fe20000010000 */
[----:B------:R-:W-:Y:S01]  /*16690*/  FADD.FTZ R83, R83, R88 ;  /* 0x0000005853537221 */ /* 0x000fe20000010000 */
[-CC-:B------:R-:W-:Y:S01]  /*166a0*/  FFMA.FTZ R138, R138, R131.reuse, -R125.reuse ;  /* 0x000000838a8a7223 */ /* 0x180fe2000001087d */
[----:B------:R-:W-:Y:S02]  /*166b0*/  FFMA.FTZ R136, R136, R131, -R125 ;  /* 0x0000008388887223 */ /* 0x000fe4000001087d */
[----:B-1----:R-:W-:Y:S03]  /*166c0*/  HMMA.16816.F32 R40, R52, R48, R40 ;  /* 0x000000303428723c */ /* 0x002fe60000001828 */
[----:B------:R-:W-:-:S05]  /*166d0*/  FADD.FTZ R89, R89, R82 ;  /* 0x0000005259597221 */ /* 0x000fca0000010000 */
[C---:B------:R-:W-:Y:S08]  /*166e0*/  HMMA.16816.F32 R44, R52.reuse, R50, R44 ;  /* 0x00000032342c723c */ /* 0x040ff0000000182c */
[C---:B--2---:R-:W-:Y:S08]  /*166f0*/  HMMA.16816.F32 R60, R52.reuse, R56, R60 ;  /* 0x00000038343c723c */ /* 0x044ff0000000183c */
[----:B------:R-:W-:Y:S03]  /*16700*/  HMMA.16816.F32 R4, R52, R58, R4 ;  /* 0x0000003a3404723c */ /* 0x000fe60000001804 */
[----:B-----5:R-:W-:Y:S01]  /*16710*/  F2FP.F16.F32.PACK_AB R52, R154, R147 ;  /* 0x000000939a34723e */ /* 0x020fe200000000ff */
[----:B------:R-:W-:Y:S01]  /*16720*/  FFMA.FTZ R134, R134, R131, -R125 ;  /* 0x0000008386867223 */ /* 0x000fe2000001087d */
[----:B------:R-:W-:Y:S01]  /*16730*/  F2FP.F16.F32.PACK_AB R54, R143, R156 ;  /* 0x0000009c8f36723e */ /* 0x000fe200000000ff */
[----:B------:R-:W-:Y:S01]  /*16740*/  FADD.FTZ R83, R80, R83 ;  /* 0x0000005350537221 */ /* 0x000fe20000010000 */
[----:B------:R-:W-:Y:S01]  /*16750*/  F2FP.F16.F32.PACK_AB R53, R144, R145 ;  /* 0x000000919035723e */ /* 0x000fe200000000ff */
[----:B------:R-:W-:Y:S01]  /*16760*/  FADD.FTZ R89, R84, R89 ;  /* 0x0000005954597221 */ /* 0x000fe20000010000 */
[----:B------:R-:W-:Y:S01]  /*16770*/  F2FP.F16.F32.PACK_AB R55, R149, R142 ;  /* 0x0000008e9537723e */ /* 0x000fe200000000ff */
[----:B------:R-:W-:Y:S01]  /*16780*/  FADD.FTZ R86, R86, R83 ;  /* 0x0000005356567221 */ /* 0x000fe20000010000 */
[----:B------:R-:W-:Y:S01]  /*16790*/  MUFU.EX2 R0, R138 ;  /* 0x0000008a00007308 */ /* 0x000fe20000000800 */
[----:B------:R-:W1:Y:S04]  /*167a0*/  LDSM.16.MT88.4 R76, [R192+0xc800] ;  /* 0x00c80000c04c783b */ /* 0x000e680000004200 */
[C---:B---3--:R-:W-:Y:S03]  /*167b0*/  HMMA.16816.F32 R24, R52.reuse, R64, R24 ;  /* 0x000000403418723c */ /* 0x048fe60000001818 */
[-CC-:B------:R-:W-:Y:S01]  /*167c0*/  FFMA.FTZ R65, R139, R131.reuse, -R130.reuse ;  /* 0x000000838b417223 */ /* 0x180fe20000010882 */
[-CC-:B------:R-:W-:Y:S01]  /*167d0*/  FFMA.FTZ R64, R137, R131.reuse, -R130.reuse ;  /* 0x0000008389407223 */ /* 0x180fe20000010882 */
[----:B------:R-:W2:Y:S04]  /*167e0*/  LDSM.16.MT88.4 R48, [R194+0xe800] ;  /* 0x00e80000c230783b */ /* 0x000ea80000004200 */
[----:B------:R-:W3:Y:S01]  /*167f0*/  LDSM.16.MT88.4 R56, [R192+0xe800] ;  /* 0x00e80000c038783b */ /* 0x000ee20000004200 */
[C---:B------:R-:W-:Y:S03]  /*16800*/  HMMA.16816.F32 R28, R52.reuse, R66, R28 ;  /* 0x00000042341c723c */ /* 0x040fe6000000181c */
[-CC-:B------:R-:W-:Y:S01]  /*16810*/  FFMA.FTZ R66, R135, R131.reuse, -R130.reuse ;  /* 0x0000008387427223 */ /* 0x180fe20000010882 */
[-C--:B------:R-:W-:Y:S01]  /*16820*/  FFMA.FTZ R67, R133, R131.reuse, -R130 ;  /* 0x0000008385437223 */ /* 0x080fe20000010882 */
[----:B------:R-:W-:Y:S01]  /*16830*/  FFMA.FTZ R131, R132, R131, -R125 ;  /* 0x0000008384837223 */ /* 0x000fe2000001087d */
[----:B------:R-:W-:Y:S01]  /*16840*/  FADD.FTZ R92, R92, R89 ;  /* 0x000000595c5c7221 */ /* 0x000fe20000010000 */
[----:B------:R-:W-:Y:S01]  /*16850*/  MUFU.EX2 R65, R65 ;  /* 0x0000004100417308 */ /* 0x000fe20000000800 */
[----:B------:R-:W-:Y:S01]  /*16860*/  FADD.FTZ R87, R87, R86 ;  /* 0x0000005657577221 */ /* 0x000fe20000010000 */
[----:B------:R-:W4:Y:S01]  /*16870*/  LDSM.16.MT88.4 R100, [R192+0xac00] ;  /* 0x00ac0000c064783b */ /* 0x000f220000004200 */
[----:B------:R-:W-:Y:S01]  /*16880*/  HMMA.16816.F32 R8, R52, R72, R8 ;  /* 0x000000483408723c */ /* 0x000fe20000001808 */
[----:B------:R-:W5:Y:S02]  /*16890*/  MUFU.EX2 R64, R64 ;  /* 0x0000004000407308 */ /* 0x000f640000000800 */
[----:B------:R-:W-:-:S02]  /*168a0*/  FADD.FTZ R92, R95, R92 ;  /* 0x0000005c5f5c7221 */ /* 0x000fc40000010000 */
[----:B------:R-:W-:Y:S04]  /*168b0*/  MUFU.EX2 R66, R66 ;  /* 0x0000004200427308 */ /* 0x000fe80000000800 */
[----:B------:R-:W-:Y:S01]  /*168c0*/  MUFU.EX2 R67, R67 ;  /* 0x0000004300437308 */ /* 0x000fe20000000800 */
[C---:B------:R-:W-:Y:S03]  /*168d0*/  HMMA.16816.F32 R12, R52.reuse, R74, R12 ;  /* 0x0000004a340c723c */ /* 0x040fe6000000180c */
        /* <DEDUP_REMOVED lines=10> */
[----:B------:R-:W-:Y:S03]  /*16980*/  HMMA.16816.F32 R20, R52, R70, R20 ;  /* 0x000000463414723c */ /* 0x000fe60000001814 */
[----:B------:R-:W-:Y:S01]  /*16990*/  F2FP.F16.F32.PACK_AB R70, R67, R66 ;  /* 0x000000424346723e */ /* 0x000fe200000000ff */
[----:B------:R-:W-:Y:S01]  /*169a0*/  FADD.FTZ R99, R99, R90 ;  /* 0x0000005a63637221 */ /* 0x000fe20000010000 */
[----:B--2---:R-:W-:Y:S01]  /*169b0*/  F2FP.F16.F32.PACK_AB R71, R227, R122 ;  /* 0x0000007ae347723e */ /* 0x004fe200000000ff */
[----:B------:R-:W-:Y:S02]  /*169c0*/  FADD.FTZ R160, R160, R93 ;  /* 0x0000005da0a07221 */ /* 0x000fe40000010000 */
[----:B------:R-:W-:Y:S02]  /*169d0*/  FADD.FTZ R96, R96, R99 ;  /* 0x0000006360607221 */ /* 0x000fe40000010000 */
[----:B------:R-:W-:-:S02]  /*169e0*/  FADD.FTZ R159, R159, R160 ;  /* 0x000000a09f9f7221 */ /* 0x000fc40000010000 */
[----:B------:R-:W-:Y:S01]  /*169f0*/  HMMA.16816.F32 R112, R68, R108, R8 ;  /* 0x0000006c4470723c */ /* 0x000fe20000001808 */
[----:B------:R-:W-:Y:S04]  /*16a00*/  LDSM.16.MT88.4 R8, [R192+0xcc00] ;  /* 0x00cc0000c008783b */ /* 0x000fe80000004200 */
[----:B------:R-:W-:-:S03]  /*16a10*/  FADD.FTZ R2, R98, R159 ;  /* 0x0000009f62027221 */ /* 0x000fc60000010000 */
[----:B------:R-:W-:Y:S03]  /*16a20*/  HMMA.16816.F32 R108, R68, R110, R12 ;  /* 0x0000006e446c723c */ /* 0x000fe6000000180c */
[----:B------:R-:W-:Y:S01]  /*16a30*/  FADD.FTZ R13, R97, R96 ;  /* 0x00000060610d7221 */ /* 0x000fe20000010000 */
[----:B------:R-:W-:-:S03]  /*16a40*/  FADD.FTZ R2, R161, R2 ;  /* 0x00000002a1027221 */ /* 0x000fc60000010000 */
[----:B------:R-:W-:Y:S01]  /*16a50*/  FADD.FTZ R13, R158, R13 ;  /* 0x0000000d9e0d7221 */ /* 0x000fe20000010000 */
[----:B------:R-:W-:-:S03]  /*16a60*/  FADD.FTZ R169, R169, R2 ;  /* 0x00000002a9a97221 */ /* 0x000fc60000010000 */
[----:B------:R-:W-:Y:S01]  /*16a70*/  FADD.FTZ R170, R170, R13 ;  /* 0x0000000daaaa7221 */ /* 0x000fe20000010000 */
[----:B------:R-:W-:Y:S01]  /*16a80*/  FADD.FTZ R169, R164, R169 ;  /* 0x000000a9a4a97221 */ /* 0x000fe20000010000 */
[----:B------:R-:W-:Y:S01]  /*16a90*/  HMMA.16816.F32 R32, R52, R76, R32 ;  /* 0x0000004c3420723c */ /* 0x000fe20000001820 */
[----:B------:R-:W-:Y:S04]  /*16aa0*/  LDSM.16.MT88.4 R12, [R192+0xec00] ;  /* 0x00ec0000c00c783b */ /* 0x000fe80000004200 */
        /* <DEDUP_REMOVED lines=32> */
[C---:B----4-:R-:W-:Y:S05]  /*16cb0*/  HMMA.16816.F32 R104, R68.reuse, R100, R16 ;  /* 0x000000644468723c */ /* 0x050fea0000001810 */
        /* <DEDUP_REMOVED lines=20> */
.L_x_4983:
[----:B------:R-:W-:-:S05]  /*16e00*/  IADD3 R121, PT, PT, R123, -0x1, RZ ;  /* 0xffffffff7b797810 */ /* 0x000fca0007ffe0ff */
.L_x_4992:
[----:B------:R-:W-:Y:S05]  /*16e10*/  BSYNC B2 ;  /* 0x0000000000027941 */ /* 0x000fea0003800000 */
.L_x_4982:
        /* <DEDUP_REMOVED lines=14> */
.L_x_5000:
        /* <DEDUP_REMOVED lines=77> */
.L_x_4995:
[----:B------:R-:W-:Y:S05]  /*173d0*/  BSYNC.RECONVERGENT B0 ;  /* 0x0000000000007941 */ /* 0x000fea0003800200 */
.L_x_4994:
        /* <DEDUP_REMOVED lines=26> */
[----:B------:R-:W3:Y:S08]  /*17580*/  LDSM.16.M88.4 R16, [R196+0x3400] ;  /* 0x00340000c410783b */ /* 0x000ef00000000200 */
[----:B------:R-:W4:Y:S08]  /*17590*/  LDSM.16.M88.4 R24, [R196+0x3800] ;  /* 0x00380000c418783b */ /* 0x000f300000000200 */
[----:B------:R-:W0:Y:S08]  /*175a0*/  LDGDEPBAR ;  /* 0x00000000000079af */ /* 0x000e300000000000 */
[----:B------:R-:W5:Y:S08]  /*175b0*/  LDSM.16.M88.4 R32, [R196+0x3c00] ;  /* 0x003c0000c420783b */ /* 0x000f700000000200 */
[----:B------:R-:W2:Y:S01]  /*175c0*/  LDSM.16.M88.4 R40, [R196+0x4000] ;  /* 0x00400000c428783b */ /* 0x000ea20000000200 */
[C---:B-1----:R-:W-:Y:S07]  /*175d0*/  HMMA.16816.F32 R4, R64.reuse, R8, RZ ;  /* 0x000000084004723c */ /* 0x042fee00000018ff */
[----:B------:R-:W1:Y:S01]  /*175e0*/  LDSM.16.M88.4 R48, [R196+0x4400] ;  /* 0x00440000c430783b */ /* 0x000e620000000200 */
[C---:B------:R-:W-:Y:S07]  /*175f0*/  HMMA.16816.F32 R8, R64.reuse, R10, RZ ;  /* 0x0000000a4008723c */ /* 0x040fee00000018ff */
[----:B------:R-:W1:Y:S01]  /*17600*/  LDSM.16.M88.4 R56, [R196+0x4800] ;  /* 0x00480000c438783b */ /* 0x000e620000000200 */
[C---:B---3--:R-:W-:Y:S07]  /*17610*/  HMMA.16816.F32 R12, R64.reuse, R16, RZ ;  /* 0x00000010400c723c */ /* 0x048fee00000018ff */
[----:B------:R-:W3:Y:S01]  /*17620*/  LDSM.16.M88.4 R120, [R196+0x4c00] ;  /* 0x004c0000c478783b */ /* 0x000ee20000000200 */
[C---:B------:R-:W-:Y:S07]  /*17630*/  HMMA.16816.F32 R16, R64.reuse, R18, RZ ;  /* 0x000000124010723c */ /* 0x040fee00000018ff */
[----:B------:R-:W-:Y:S01]  /*17640*/  LDSM.16.M88.4 R124, [R195] ;  /* 0x00000000c37c783b */ /* 0x000fe20000000200 */
[C---:B----4-:R-:W-:Y:S07]  /*17650*/  HMMA.16816.F32 R20, R64.reuse, R24, RZ ;  /* 0x000000184014723c */ /* 0x050fee00000018ff */
[----:B------:R-:W4:Y:S01]  /*17660*/  LDSM.16.M88.4 R128, [R193+0x3000] ;  /* 0x00300000c180783b */ /* 0x000f220000000200 */
[C---:B------:R-:W-:Y:S07]  /*17670*/  HMMA.16816.F32 R24, R64.reuse, R26, RZ ;  /* 0x0000001a4018723c */ /* 0x040fee00000018ff */
[----:B------:R-:W4:Y:S01]  /*17680*/  LDSM.16.M88.4 R132, [R193+0x3400] ;  /* 0x00340000c184783b */ /* 0x000f220000000200 */
[C---:B-----5:R-:W-:Y:S07]  /*17690*/  HMMA.16816.F32 R28, R64.reuse, R32, RZ ;  /* 0x00000020401c723c */ /* 0x060fee00000018ff */
[----:B------:R-:W5:Y:S01]  /*176a0*/  LDSM.16.M88.4 R136, [R193+0x3800] ;  /* 0x00380000c188783b */ /* 0x000f620000000200 */
[C---:B------:R-:W-:Y:S07]  /*176b0*/  HMMA.16816.F32 R32, R64.reuse, R34, RZ ;  /* 0x000000224020723c */ /* 0x040fee00000018ff */
[----:B------:R-:W5:Y:S01]  /*176c0*/  LDSM.16.M88.4 R140, [R193+0x3c00] ;  /* 0x003c0000c18c783b */ /* 0x000f620000000200 */
[C---:B--2---:R-:W-:Y:S07]  /*176d0*/  HMMA.16816.F32 R36, R64.reuse, R40, RZ ;  /* 0x000000284024723c */ /* 0x044fee00000018ff */
[----:B------:R-:W2:Y:S01]  /*176e0*/  LDSM.16.M88.4 R144, [R193+0x4000] ;  /* 0x00400000c190783b */ /* 0x000ea20000000200 */
[C---:B------:R-:W-:Y:S07]  /*176f0*/  HMMA.16816.F32 R40, R64.reuse, R42, RZ ;  /* 0x0000002a4028723c */ /* 0x040fee00000018ff */
[----:B------:R-:W2:Y:S01]  /*17700*/  LDSM.16.M88.4 R148, [R193+0x4400] ;  /* 0x00440000c194783b */ /* 0x000ea20000000200 */
[C---:B-1----:R-:W-:Y:S07]  /*17710*/  HMMA.16816.F32 R44, R64.reuse, R48, RZ ;  /* 0x00000030402c723c */ /* 0x042fee00000018ff */
[----:B------:R-:W1:Y:S01]  /*17720*/  LDSM.16.M88.4 R152, [R193+0x4800] ;  /* 0x00480000c198783b */ /* 0x000e620000000200 */
[C---:B------:R-:W-:Y:S07]  /*17730*/  HMMA.16816.F32 R48, R64.reuse, R50, RZ ;  /* 0x000000324030723c */ /* 0x040fee00000018ff */
[----:B------:R-:W-:Y:S01]  /*17740*/  LDSM.16.M88.4 R156, [R196+0x6800] ;  /* 0x00680000c49c783b */ /* 0x000fe20000000200 */
[C---:B------:R-:W-:Y:S07]  /*17750*/  HMMA.16816.F32 R52, R64.reuse, R56, RZ ;  /* 0x000000384034723c */ /* 0x040fee00000018ff */
[----:B------:R-:W-:Y:S01]  /*17760*/  LDSM.16.M88.4 R160, [R196+0x6c00] ;  /* 0x006c0000c4a0783b */ /* 0x000fe20000000200 */
[C---:B------:R-:W-:Y:S07]  /*17770*/  HMMA.16816.F32 R56, R64.reuse, R58, RZ ;  /* 0x0000003a4038723c */ /* 0x040fee00000018ff */
[----:B------:R-:W2:Y:S01]  /*17780*/  LD.E R0, desc[UR4][R116.64+0x18c] ;  /* 0x00018c0474007980 */ /* 0x000ea2000c101900 */
[C---:B---3--:R-:W-:Y:S03]  /*17790*/  HMMA.16816.F32 R60, R64.reuse, R120, RZ ;  /* 0x00000078403c723c */ /* 0x048fe600000018ff */
[----:B------:R-:W-:Y:S05]  /*177a0*/  LDSM.16.M88.4 R164, [R196+0x7800] ;  /* 0x00780000c4a4783b */ /* 0x000fea0000000200 */
[----:B------:R-:W-:Y:S03]  /*177b0*/  HMMA.16816.F32 R64, R64, R122, RZ ;  /* 0x0000007a4040723c */ /* 0x000fe600000018ff */
[----:B------:R-:W3:Y:S05]  /*177c0*/  LDSM.16.M88.4 R120, [R193+0x4c00] ;  /* 0x004c0000c178783b */ /* 0x000eea0000000200 */
[C---:B----4-:R-:W-:Y:S03]  /*177d0*/  HMMA.16816.F32 R4, R124.reuse, R128, R4 ;  /* 0x000000807c04723c */ /* 0x050fe60000001804 */
[----:B------:R-:W-:Y:S05]  /*177e0*/  LDSM.16.M88.4 R168, [R196+0x7c00] ;  /* 0x007c0000c4a8783b */ /* 0x000fea0000000200 */
[C---:B------:R-:W-:Y:S03]  /*177f0*/  HMMA.16816.F32 R8, R124.reuse, R130, R8 ;  /* 0x000000827c08723c */ /* 0x040fe60000001808 */
[----:B------:R-:W-:Y:S05]  /*17800*/  LDSM.16.M88.4 R128, [R197+0x1000] ;  /* 0x00100000c580783b */ /* 0x000fea0000000200 */
[C---:B------:R-:W-:Y:S03]  /*17810*/  HMMA.16816.F32 R12, R124.reuse, R132, R12 ;  /* 0x000000847c0c723c */ /* 0x040fe6000000180c */
[----:B------:R-:W-:Y:S05]  /*17820*/  LDSM.16.M88.4 R172, [R196+0x8000] ;  /* 0x00800000c4ac783b */ /* 0x000fea0000000200 */
[C---:B------:R-:W-:Y:S03]  /*17830*/  HMMA.16816.F32 R16, R124.reuse, R134, R16 ;  /* 0x000000867c10723c */ /* 0x040fe60000001810 */
[----:B------:R-:W4:Y:S05]  /*17840*/  LDSM.16.M88.4 R132, [R196+0x5000] ;  /* 0x00500000c484783b */ /* 0x000f2a0000000200 */
[C---:B-----5:R-:W-:Y:S03]  /*17850*/  HMMA.16816.F32 R20, R124.reuse, R136, R20 ;  /* 0x000000887c14723c */ /* 0x060fe60000001814 */
[----:B------:R-:W-:Y:S05]  /*17860*/  LDSM.16.M88.4 R176, [R196+0x8400] ;  /* 0x00840000c4b0783b */ /* 0x000fea0000000200 */
[C---:B------:R-:W-:Y:S03]  /*17870*/  HMMA.16816.F32 R24, R124.reuse, R138, R24 ;  /* 0x0000008a7c18723c */ /* 0x040fe60000001818 */
[----:B------:R-:W5:Y:S05]  /*17880*/  LDSM.16.M88.4 R136, [R196+0x5400] ;  /* 0x00540000c488783b */ /* 0x000f6a0000000200 */
[C---:B------:R-:W-:Y:S03]  /*17890*/  HMMA.16816.F32 R28, R124.reuse, R140, R28 ;  /* 0x0000008c7c1c723c */ /* 0x040fe6000000181c */
[----:B------:R-:W-:Y:S05]  /*178a0*/  LDSM.16.M88.4 R180, [R196+0x8800] ;  /* 0x00880000c4b4783b */ /* 0x000fea0000000200 */
[C---:B------:R-:W-:Y:S03]  /*178b0*/  HMMA.16816.F32 R32, R124.reuse, R142, R32 ;  /* 0x0000008e7c20723c */ /* 0x040fe60000001820 */
[----:B------:R-:W5:Y:S05]  /*178c0*/  LDSM.16.M88.4 R140, [R196+0x5800] ;  /* 0x00580000c48c783b */ /* 0x000f6a0000000200 */
[C---:B--2---:R-:W-:Y:S03]  /*178d0*/  HMMA.16816.F32 R36, R124.reuse, R144, R36 ;  /* 0x000000907c24723c */ /* 0x044fe60000001824 */
[----:B------:R-:W-:Y:S05]  /*178e0*/  LDSM.16.M88.4 R184, [R195+0x2000] ;  /* 0x00200000c3b8783b */ /* 0x000fea0000000200 */
[C---:B------:R-:W-:Y:S03]  /*178f0*/  HMMA.16816.F32 R40, R124.reuse, R146, R40 ;  /* 0x000000927c28723c */ /* 0x040fe60000001828 */
[----:B------:R-:W2:Y:S05]  /*17900*/  LDSM.16.M88.4 R144, [R196+0x5c00] ;  /* 0x005c0000c490783b */ /* 0x000eaa0000000200 */
[C---:B------:R-:W-:Y:S03]  /*17910*/  HMMA.16816.F32 R44, R124.reuse, R148, R44 ;  /* 0x000000947c2c723c */ /* 0x040fe6000000182c */
[----:B------:R-:W-:Y:S05]  /*17920*/  LDSM.16.M88.4 R188, [R193+0x7000] ;  /* 0x00700000c1bc783b */ /* 0x000fea0000000200 */
[C---:B------:R-:W-:Y:S03]  /*17930*/  HMMA.16816.F32 R48, R124.reuse, R150, R48 ;  /* 0x000000967c30723c */ /* 0x040fe60000001830 */
[----:B------:R-:W2:Y:S05]  /*17940*/  LDSM.16.M88.4 R148, [R196+0x6000] ;  /* 0x00600000c494783b */ /* 0x000eaa0000000200 */
[C---:B-1----:R-:W-:Y:S08]  /*17950*/  HMMA.16816.F32 R52, R124.reuse, R152, R52 ;  /* 0x000000987c34723c */ /* 0x042ff00000001834 */
[C---:B------:R-:W-:Y:S01]  /*17960*/  HMMA.16816.F32 R56, R124.reuse, R154, R56 ;  /* 0x0000009a7c38723c */ /* 0x040fe20000001838 */
[----:B------:R-:W1:Y:S07]  /*17970*/  LDSM.16.M88.4 R152, [R196+0x6400] ;  /* 0x00640000c498783b */ /* 0x000e6e0000000200 */
[C---:B---3--:R-:W-:Y:S08]  /*17980*/  HMMA.16816.F32 R60, R124.reuse, R120, R60 ;  /* 0x000000787c3c723c */ /* 0x048ff0000000183c */
[----:B------:R-:W-:Y:S01]  /*17990*/  HMMA.16816.F32 R64, R124, R122, R64 ;  /* 0x0000007a7c40723c */ /* 0x000fe20000001840 */
[----:B------:R-:W-:Y:S07]  /*179a0*/  LDSM.16.M88.4 R120, [R195+0x1000] ;  /* 0x00100000c378783b */ /* 0x000fee0000000200 */
[C---:B----4-:R-:W-:Y:S01]  /*179b0*/  HMMA.16816.F32 R4, R128.reuse, R132, R4 ;  /* 0x000000848004723c */ /* 0x050fe20000001804 */
[----:B------:R-:W3:Y:S07]  /*179c0*/  LDSM.16.M88.4 R124, [R193+0x5000] ;  /* 0x00500000c17c783b */ /* 0x000eee0000000200 */
[C---:B------:R-:W-:Y:S01]  /*179d0*/  HMMA.16816.F32 R8, R128.reuse, R134, R8 ;  /* 0x000000868008723c */ /* 0x040fe20000001808 */
[----:B------:R-:W4:Y:S07]  /*179e0*/  LDSM.16.M88.4 R132, [R193+0x5400] ;  /* 0x00540000c184783b */ /* 0x000f2e0000000200 */
[C---:B-----5:R-:W-:Y:S08]  /*179f0*/  HMMA.16816.F32 R12, R128.reuse, R136, R12 ;  /* 0x00000088800c723c */ /* 0x060ff0000000180c */
[C---:B------:R-:W-:Y:S01]  /*17a00*/  HMMA.16816.F32 R16, R128.reuse, R138, R16 ;  /* 0x0000008a8010723c */ /* 0x040fe20000001810 */
[----:B------:R-:W5:Y:S07]  /*17a10*/  LDSM.16.M88.4 R136, [R193+0x5800] ;  /* 0x00580000c188783b */ /* 0x000f6e0000000200 */
        /* <DEDUP_REMOVED lines=17> */
[----:B------:R-:W1:Y:S07]  /*17b30*/  LDSM.16.M88.4 R128, [R193+0x5c00] ;  /* 0x005c0000c180783b */ /* 0x000e6e0000000200 */
[C---:B---3--:R-:W-:Y:S01]  /*17b40*/  HMMA.16816.F32 R4, R120.reuse, R124, R4 ;  /* 0x0000007c7804723c */ /* 0x048fe20000001804 */
[----:B------:R-:W2:Y:S07]  /*17b50*/  LDSM.16.M88.4 R160, [R196+0x7000] ;  /* 0x00700000c4a0783b */ /* 0x000eae0000000200 */
[C---:B------:R-:W-:Y:S01]  /*17b60*/  HMMA.16816.F32 R8, R120.reuse, R126, R8 ;  /* 0x0000007e7808723c */ /* 0x040fe20000001808 */
[----:B------:R-:W3:Y:S07]  /*17b70*/  LDSM.16.M88.4 R124, [R196+0x7400] ;  /* 0x00740000c47c783b */ /* 0x000eee0000000200 */
[C---:B----4-:R-:W-:Y:S08]  /*17b80*/  HMMA.16816.F32 R12, R120.reuse, R132, R12 ;  /* 0x00000084780c723c */ /* 0x050ff0000000180c */
[C---:B------:R-:W-:Y:S01]  /*17b90*/  HMMA.16816.F32 R16, R120.reuse, R134, R16 ;  /* 0x000000867810723c */ /* 0x040fe20000001810 */
[----:B------:R-:W4:Y:S07]  /*17ba0*/  LDSM.16.M88.4 R132, [R196+0x8c00] ;  /* 0x008c0000c484783b */ /* 0x000f2e0000000200 */
[C---:B-----5:R-:W-:Y:S08]  /*17bb0*/  HMMA.16816.F32 R20, R120.reuse, R136, R20 ;  /* 0x000000887814723c */ /* 0x060ff00000001814 */
        /* <DEDUP_REMOVED lines=12> */
[C---:B--2---:R-:W-:Y:S08]  /*17c80*/  HMMA.16816.F32 R4, R156.reuse, R160, R4 ;  /* 0x000000a09c04723c */ /* 0x044ff00000001804 */
        /* <DEDUP_REMOVED lines=77> */
[-C--:B------:R-:W-:Y:S01]  /*18160*/  FMUL.FTZ R35, R37, R0.reuse ;  /* 0x0000000025237220 */ /* 0x080fe20000410000 */
[-C--:B---3--:R-:W-:Y:S01]  /*18170*/  FMUL.FTZ R123, R36, R0.reuse ;  /* 0x00000000247b7220 */ /* 0x088fe20000410000 */
        /* <DEDUP_REMOVED lines=14> */
[C---:B--2---:R-:W-:Y:S09]  /*18260*/  HMMA.16816.F32 R52, R184.reuse, R4, R52 ;  /* 0x00000004b834723c */ /* 0x044ff20000001834 */
[----:B------:R-:W2:Y:S01]  /*18270*/  MUFU.TANH R22, R22 ;  /* 0x0000001600167308 */ /* 0x000ea20000002400 */
        /* <DEDUP_REMOVED lines=90> */
[----:B-1----:R-:W3:Y:S01]  /*18820*/  LD.E.64 R66, desc[UR4][R116.64+0x20] ;  /* 0x0000200474427980 */ /* 0x002ee2000c101b00 */
        /* <DEDUP_REMOVED lines=59> */
.L_x_4999:
[----:B------:R-:W-:Y:S05]  /*18be0*/  BSYNC.RECONVERGENT B0 ;  /* 0x0000000000007941 */ /* 0x000fea0003800200 */
.L_x_4998:
[----:B------:R-:W-:Y:S01]  /*18bf0*/  IMAD.MOV.U32 R203, RZ, RZ, R201 ;  /* 0x000000ffffcb7224 */ /* 0x000fe200078e00c9 */
[C---:B-1----:R-:W-:Y:S02]  /*18c00*/  IADD3 R52, P0, PT, R11.reuse, R202, RZ ;  /* 0x000000ca0b347210 */ /* 0x042fe40007f1e0ff */
        /* <DEDUP_REMOVED lines=22> */
.L_x_4997:
[----:B------:R-:W-:Y:S05]  /*18d70*/  BSYNC.RECONVERGENT B1 ;  /* 0x0000000000017941 */ /* 0x000fea0003800200 */
.L_x_4996:
[CC--:B------:R-:W-:Y:S01]  /*18d80*/  ISETP.GE.AND P4, PT, R226.reuse, R220.reuse, PT ;  /* 0x000000dce200720c */ /* 0x0c0fe20003f86270 */
[C---:B------:R-:W-:Y:S01]  /*18d90*/  VIADD R139, R226.reuse, 0xffffffc1 ;  /* 0xffffffc1e28b7836 */ /* 0x040fe20000000000 */
[CC--:B------:R-:W-:Y:S01]  /*18da0*/  ISETP.GE.AND P1, PT, R226.reuse, R221.reuse, PT ;  /* 0x000000dde200720c */ /* 0x0c0fe20003f26270 */
[C---:B------:R-:W-:Y:S01]  /*18db0*/  VIADD R64, R226.reuse, 0xffffffc8 ;  /* 0xffffffc8e2407836 */ /* 0x040fe20000000000 */
[----:B-1----:R-:W-:Y:S01]  /*18dc0*/  FSEL R171, R171, -INF , P4 ;  /* 0xff800000abab7808 */ /* 0x002fe20002000000 */
[C---:B------:R-:W-:Y:S01]  /*18dd0*/  VIADD R63, R226.reuse, 0xffffffc9 ;  /* 0xffffffc9e23f7836 */ /* 0x040fe20000000000 */
[-C--:B------:R-:W-:Y:S01]  /*18de0*/  ISETP.GE.AND P4, PT, R139, R221.reuse, PT ;  /* 0x000000dd8b00720c */ /* 0x080fe20003f86270 */
[C---:B------:R-:W-:Y:S01]  /*18df0*/  VIADD R58, R226.reuse, 0xffffffd1 ;  /* 0xffffffd1e23a7836 */ /* 0x040fe20000000000 */
[----:B------:R-:W-:Y:S01]  /*18e00*/  FSEL R185, R123, -INF , P1 ;  /* 0xff8000007bb97808 */ /* 0x000fe20000800000 */
[C---:B------:R-:W-:Y:S01]  /*18e10*/  VIADD R0, R226.reuse, 0xffffffc0 ;  /* 0xffffffc0e2007836 */ /* 0x040fe20000000000 */
[----:B------:R-:W-:Y:S01]  /*18e20*/  FSEL R137, R3, -INF , P4 ;  /* 0xff80000003897808 */ /* 0x000fe20002000000 */
[----:B------:R-:W-:Y:S01]  /*18e30*/  VIADD R59, R226, 0xffffffd0 ;  /* 0xffffffd0e23b7836 */ /* 0x000fe20000000000 */
[----:B------:R-:W3:Y:S01]  /*18e40*/  LD.E R3, desc[UR4][R116.64+0xdc] ;  /* 0x0000dc0474037980 */ /* 0x000ee2000c101900 */
[-C--:B------:R-:W-:Y:S01]  /*18e50*/  ISETP.GE.AND P4, PT, R64, R221.reuse, PT ;  /* 0x000000dd4000720c */ /* 0x080fe20003f86270 */
[----:B------:R-:W-:Y:S01]  /*18e60*/  VIADD R57, R226, 0xffffffd9 ;  /* 0xffffffd9e2397836 */ /* 0x000fe20000000000 */
[-C--:B------:R-:W-:Y:S01]  /*18e70*/  ISETP.GE.AND P3, PT, R0, R220.reuse, PT ;  /* 0x000000dc0000720c */ /* 0x080fe20003f66270 */
[----:B--2---:R-:W-:Y:S01]  /*18e80*/  VIADD R11, R226, 0xffffffd8 ;  /* 0xffffffd8e20b7836 */ /* 0x004fe20000000000 */
        /* <DEDUP_REMOVED lines=44> */
[C---:B------:R-:W-:Y:S01]  /*19150*/  VIADD R18, R226.reuse, 0x30 ;  /* 0x00000030e2127836 */ /* 0x040fe20000000000 */
[-C--:B------:R-:W-:Y:S02]  /*19160*/  ISETP.GE.AND P3, PT, R53, R221.reuse, PT ;  /* 0x000000dd3500720c */ /* 0x080fe40003f66270 */
[----:B------:R-:W-:Y:S01]  /*19170*/  FSEL R235, R23, -INF , P4 ;  /* 0xff80000017eb7808 */ /* 0x000fe20002000000 */
[----:B------:R-:W-:Y:S01]  /*19180*/  VIADD R23, R226, 0x21 ;  /* 0x00000021e2177836 */ /* 0x000fe20000000000 */
        /* <DEDUP_REMOVED lines=17> */
[----:B------:R-:W-:Y:S02]  /*192a0*/  ISETP.GE.AND P4, PT, R14, R220, PT ;  /* 0x000000dc0e00720c */ /* 0x000fe40003f86270 */
[----:B------:R-:W-:Y:S01]  /*192b0*/  FSEL R233, R25, -INF , P3 ;  /* 0xff80000019e97808 */ /* 0x000fe20001800000 */
[----:B------:R-:W-:Y:S01]  /*192c0*/  VIADD R25, R226, 0x19 ;  /* 0x00000019e2197836 */ /* 0x000fe20000000000 */
[-C--:B------:R-:W-:Y:S02]  /*192d0*/  ISETP.GE.AND P3, PT, R12, R221.reuse, PT ;  /* 0x000000dd0c00720c */ /* 0x080fe40003f66270 */
[----:B------:R-:W-:Y:S02]  /*192e0*/  ISETP.GE.AND P0, PT, R0, R221, PT ;  /* 0x000000dd0000720c */ /* 0x000fe40003f06270 */
[----:B------:R-:W-:Y:S02]  /*192f0*/  FSEL R30, R30, -INF , P4 ;  /* 0xff8000001e1e7808 */ /* 0x000fe40002000000 */
[C---:B------:R-:W-:Y:S02]  /*19300*/  ISETP.GE.AND P6, PT, R0.reuse, R218, PT ;  /* 0x000000da0000720c */ /* 0x040fe40003fc6270 */
[----:B------:R-:W-:Y:S01]  /*19310*/  ISETP.GE.AND P5, PT, R0, R219, PT ;  /* 0x000000db0000720c */ /* 0x000fe20003fa6270 */
[----:B------:R-:W-:Y:S01]  /*19320*/  VIADD R0, R226, 0x8 ;  /* 0x00000008e2007836 */ /* 0x000fe20000000000 */
[-C--:B------:R-:W-:Y:S02]  /*19330*/  ISETP.GE.AND P4, PT, R12, R220.reuse, PT ;  /* 0x000000dc0c00720c */ /* 0x080fe40003f86270 */
[----:B------:R-:W-:Y:S02]  /*19340*/  FSEL R31, R31, -INF , P3 ;  /* 0xff8000001f1f7808 */ /* 0x000fe40001800000 */
[----:B------:R-:W-:Y:S01]  /*19350*/  FSEL R138, R2, -INF , P0 ;  /* 0xff800000028a7808 */ /* 0x000fe20000000000 */
[----:B------:R-:W-:Y:S01]  /*19360*/  VIADD R2, R226, 0x1 ;  /* 0x00000001e2027836 */ /* 0x000fe20000000000 */
[-C--:B------:R-:W-:Y:S02]  /*19370*/  ISETP.GE.AND P3, PT, R16, R220.reuse, PT ;  /* 0x000000dc1000720c */ /* 0x080fe40003f66270 */
[----:B------:R-:W-:Y:S02]  /*19380*/  FSEL R33, R33, -INF , P4 ;  /* 0xff80000021217808 */ /* 0x000fe40002000000 */
[-C--:B------:R-:W-:Y:S02]  /*19390*/  ISETP.GE.AND P4, PT, R0, R221.reuse, PT ;  /* 0x000000dd0000720c */ /* 0x080fe40003f86270 */
[----:B------:R-:W-:Y:S02]  /*193a0*/  FSEL R189, R29, -INF , P3 ;  /* 0xff8000001dbd7808 */ /* 0x000fe40001800000 */
[CC--:B------:R-:W-:Y:S02]  /*193b0*/  ISETP.GE.AND P3, PT, R2.reuse, R221.reuse, PT ;  /* 0x000000dd0200720c */ /* 0x0c0fe40003f66270 */
        /* <DEDUP_REMOVED lines=22> */
[----:B------:R-:W-:Y:S02]  /*19520*/  ISETP.GE.AND P4, PT, R23, R221, PT ;  /* 0x000000dd1700720c */ /* 0x000fe40003f86270 */
[----:B------:R-:W-:Y:S02]  /*19530*/  FSEL R159, R4, -INF , P3 ;  /* 0xff800000049f7808 */ /* 0x000fe40001800000 */
[-C--:B------:R-:W-:Y:S02]  /*19540*/  ISETP.GE.AND P3, PT, R28, R220.reuse, PT ;  /* 0x000000dc1c00720c */ /* 0x080fe40003f66270 */
[----:B------:R-:W-:Y:S01]  /*19550*/  FSEL R145, R7, -INF , P4 ;  /* 0xff80000007917808 */ /* 0x000fe20002000000 */
[C---:B------:R-:W-:Y:S01]  /*19560*/  VIADD R7, R226.reuse, 0x39 ;  /* 0x00000039e2077836 */ /* 0x040fe20000000000 */
[----:B------:R-:W-:Y:S02]  /*19570*/  ISETP.GE.AND P0, PT, R226, R219, PT ;  /* 0x000000dbe200720c */ /* 0x000fe40003f06270 */
[----:B------:R-:W-:Y:S02]  /*19580*/  FSEL R155, R43, -INF , P3 ;  /* 0xff8000002b9b7808 */ /* 0x000fe40001800000 */
[-C--:B------:R-:W-:Y:S02]  /*19590*/  ISETP.GE.AND P3, PT, R24, R221.reuse, PT ;  /* 0x000000dd1800720c */ /* 0x080fe40003f66270 */
[----:B------:R-:W-:Y:S02]  /*195a0*/  FSEL R171, R171, -INF , !P0 ;  /* 0xff800000abab7808 */ /* 0x000fe40004000000 */
[CC--:B------:R-:W-:Y:S02]  /*195b0*/  ISETP.GE.AND P0, PT, R7.reuse, R221.reuse, PT ;  /* 0x000000dd0700720c */ /* 0x0c0fe40003f06270 */
[----:B------:R-:W-:Y:S01]  /*195c0*/  FSEL R147, R6, -INF , P3 ;  /* 0xff80000006937808 */ /* 0x000fe20001800000 */
[----:B------:R-:W-:Y:S01]  /*195d0*/  VIADD R6, R226, 0x31 ;  /* 0x00000031e2067836 */ /* 0x000fe20000000000 */
[-C--:B------:R-:W-:Y:S02]  /*195e0*/  ISETP.GE.AND P3, PT, R26, R220.reuse, PT ;  /* 0x000000dc1a00720c */ /* 0x080fe40003f66270 */
[----:B------:R-:W-:Y:S02]  /*195f0*/  FSEL R128, R128, -INF , P0 ;  /* 0xff80000080807808 */ /* 0x000fe40000000000 */
[----:B------:R-:W-:Y:S02]  /*19600*/  ISETP.GE.AND P0, PT, R7, R220, PT ;  /* 0x000000dc0700720c */ /* 0x000fe40003f06270 */
[----:B------:R-:W-:Y:S02]  /*19610*/  FSEL R45, R45, -INF , P3 ;  /* 0xff8000002d2d7808 */ /* 0x000fe40001800000 */
[-C--:B------:R-:W-:Y:S02]  /*19620*/  ISETP.GE.AND P3, PT, R22, R221.reuse, PT ;  /* 0x000000dd1600720c */ /* 0x080fe40003f66270 */
[----:B------:R-:W-:Y:S02]  /*19630*/  FSEL R29, R140, -INF , P0 ;  /* 0xff8000008c1d7808 */ /* 0x000fe40000000000 */
[----:B------:R-:W-:Y:S02]  /*19640*/  ISETP.GE.AND P0, PT, R64, R218, PT ;  /* 0x000000da4000720c */ /* 0x000fe40003f06270 */
[----:B------:R-:W-:Y:S02]  /*19650*/  FSEL R143, R9, -INF , P3 ;  /* 0xff800000098f7808 */ /* 0x000fe40001800000 */
[-C--:B------:R-:W-:Y:S02]  /*19660*/  ISETP.GE.AND P3, PT, R24, R220.reuse, PT ;  /* 0x000000dc1800720c */ /* 0x080fe40003f66270 */
[----:B------:R-:W-:Y:S02]  /*19670*/  ISETP.GE.AND P4, PT, R25, R220, PT ;  /* 0x000000dc1900720c */ /* 0x000fe40003f86270 */
[----:B------:R-:W-:Y:S02]  /*19680*/  FSEL R15, R136, -INF , !P0 ;  /* 0xff800000880f7808 */ /* 0x000fe40004000000 */
[-C--:B------:R-:W-:Y:S02]  /*19690*/  ISETP.GE.AND P0, PT, R59, R218.reuse, PT ;  /* 0x000000da3b00720c */ /* 0x080fe40003f06270 */
[----:B------:R-:W-:Y:S02]  /*196a0*/  FSEL R48, R48, -INF , P3 ;  /* 0xff80000030307808 */ /* 0x000fe40001800000 */
[----:B------:R-:W-:Y:S02]  /*196b0*/  FSEL R46, R46, -INF , P4 ;  /* 0xff8000002e2e7808 */ /* 0x000fe40002000000 */
[-C--:B------:R-:W-:Y:S02]  /*196c0*/  ISETP.GE.AND P3, PT, R18, R221.reuse, PT ;  /* 0x000000dd1200720c */ /* 0x080fe40003f66270 */
[----:B------:R-:W-:Y:S02]  /*196d0*/  ISETP.GE.AND P4, PT, R20, R221, PT ;  /* 0x000000dd1400720c */ /* 0x000fe40003f86270 */
[----:B------:R-:W-:Y:S02]  /*196e0*/  FSEL R21, R138, -INF , !P6 ;  /* 0xff8000008a157808 */ /* 0x000fe40007000000 */
[----:B------:R-:W-:Y:S02]  /*196f0*/  FSEL R43, R131, -INF , !P0 ;  /* 0xff800000832b7808 */ /* 0x000fe40004000000 */
[-C--:B------:R-:W-:Y:S02]  /*19700*/  ISETP.GE.AND P6, PT, R63, R218.reuse, PT ;  /* 0x000000da3f00720c */ /* 0x080fe40003fc6270 */
[----:B------:R-:W-:Y:S02]  /*19710*/  ISETP.GE.AND P0, PT, R11, R218, PT ;  /* 0x000000da0b00720c */ /* 0x000fe40003f06270 */
[----:B------:R-:W-:Y:S02]  /*19720*/  FSEL R132, R51, -INF , P3 ;  /* 0xff80000033847808 */ /* 0x000fe40001800000 */
[-C--:B------:R-:W-:Y:S02]  /*19730*/  ISETP.GE.AND P3, PT, R20, R220.reuse, PT ;  /* 0x000000dc1400720c */ /* 0x080fe40003f66270 */
[----:B------:R-:W-:Y:S02]  /*19740*/  FSEL R50, R50, -INF , P4 ;  /* 0xff80000032327808 */ /* 0x000fe40002000000 */
[----:B------:R-:W-:Y:S02]  /*19750*/  ISETP.GE.AND P4, PT, R23, R220, PT ;  /* 0x000000dc1700720c */ /* 0x000fe40003f86270 */
[----:B------:R-:W-:Y:S02]  /*19760*/  FSEL R13, R134, -INF , !P6 ;  /* 0xff800000860d7808 */ /* 0x000fe40007000000 */
[----:B------:R-:W-:Y:S02]  /*19770*/  FSEL R67, R67, -INF , !P0 ;  /* 0xff80000043437808 */ /* 0x000fe40004000000 */
[----:B------:R-:W-:Y:S02]  /*19780*/  ISETP.GE.AND P6, PT, R59, R219, PT ;  /* 0x000000db3b00720c */ /* 0x000fe40003fc6270 */
[-C--:B------:R-:W-:Y:S02]  /*19790*/  ISETP.GE.AND P0, PT, R55, R218.reuse, PT ;  /* 0x000000da3700720c */ /* 0x080fe40003f06270 */
[C---:B------:R-:W-:Y:S01]  /*197a0*/  ISETP.GE.AND P1, PT, R226.reuse, R218, PT ;  /* 0x000000dae200720c */ /* 0x040fe20003f26270 */
[----:B------:R-:W-:Y:S01]  /*197b0*/  VIADD R226, R226, 0xffffff80 ;  /* 0xffffff80e2e27836 */ /* 0x000fe20000000000 */
[----:B------:R-:W-:Y:S02]  /*197c0*/  FSEL R133, R49, -INF , P3 ;  /* 0xff80000031857808 */ /* 0x000fe40001800000 */
[----:B------:R-:W-:Y:S02]  /*197d0*/  FSEL R47, R47, -INF , P4 ;  /* 0xff8000002f2f7808 */ /* 0x000fe40002000000 */
[-C--:B------:R-:W-:Y:S02]  /*197e0*/  ISETP.GE.AND P3, PT, R6, R220.reuse, PT ;  /* 0x000000dc0600720c */ /* 0x080fe40003f66270 */
[----:B------:R-:W-:Y:S02]  /*197f0*/  ISETP.GE.AND P4, PT, R22, R220, PT ;  /* 0x000000dc1600720c */ /* 0x000fe40003f86270 */
[----:B------:R-:W-:Y:S02]  /*19800*/  FSEL R249, R249, -INF , !P6 ;  /* 0xff800000f9f97808 */ /* 0x000fe40007000000 */
[----:B------:R-:W-:Y:S02]  /*19810*/  FSEL R245, R245, -INF , !P0 ;  /* 0xff800000f5f57808 */ /* 0x000fe40004000000 */
[----:B------:R-:W-:Y:S02]  /*19820*/  FSEL R185, R185, -INF , !P1 ;  /* 0xff800000b9b97808 */ /* 0x000fe40004800000 */
[-C--:B------:R-:W-:Y:S02]  /*19830*/  ISETP.GE.AND P6, PT, R54, R218.reuse, PT ;  /* 0x000000da3600720c */ /* 0x080fe40003fc6270 */
[-C--:B------:R-:W-:Y:S02]  /*19840*/  ISETP.GE.AND P0, PT, R53, R218.reuse, PT ;  /* 0x000000da3500720c */ /* 0x080fe40003f06270 */
[----:B------:R-:W-:Y:S02]  /*19850*/  ISETP.GE.AND P1, PT, R6, R221, PT ;  /* 0x000000dd0600720c */ /* 0x000fe40003f26270 */
[----:B------:R-:W-:Y:S02]  /*19860*/  FSEL R120, R60, -INF , P3 ;  /* 0xff8000003c787808 */ /* 0x000fe40001800000 */
[----:B------:R-:W-:Y:S02]  /*19870*/  FSEL R4, R124, -INF , !P5 ;  /* 0xff8000007c047808 */ /* 0x000fe40006800000 */
[----:B------:R-:W-:Y:S02]  /*19880*/  FSEL R135, R8, -INF , P4 ;  /* 0xff80000008877808 */ /* 0x000fe40002000000 */
[----:B------:R-:W-:Y:S02]  /*19890*/  ISETP.GE.AND P3, PT, R139, R219, PT ;  /* 0x000000db8b00720c */ /* 0x000fe40003f66270 */
[----:B------:R-:W-:Y:S02]  /*198a0*/  ISETP.GE.AND P5, PT, R58, R218, PT ;  /* 0x000000da3a00720c */ /* 0x000fe40003fa6270 */
[----:B------:R-:W-:Y:S02]  /*198b0*/  ISETP.GE.AND P4, PT, R18, R220, PT ;  /* 0x000000dc1200720c */ /* 0x000fe40003f86270 */
[----:B------:R-:W-:Y:S02]  /*198c0*/  FSEL R241, R241, -INF , !P0 ;  /* 0xff800000f1f17808 */ /* 0x000fe40004000000 */
[----:B------:R-:W-:Y:S02]  /*198d0*/  FSEL R130, R130, -INF , P1 ;  /* 0xff80000082827808 */ /* 0x000fe40000800000 */
[----:B------:R-:W-:Y:S02]  /*198e0*/  FSEL R243, R243, -INF , !P6 ;  /* 0xff800000f3f37808 */ /* 0x000fe40007000000 */
[-C--:B------:R-:W-:Y:S02]  /*198f0*/  ISETP.GE.AND P0, PT, R16, R218.reuse, PT ;  /* 0x000000da1000720c */ /* 0x080fe40003f06270 */
[----:B------:R-:W-:Y:S02]  /*19900*/  ISETP.GE.AND P1, PT, R5, R221, PT ;  /* 0x000000dd0500720c */ /* 0x000fe40003f26270 */
[-C--:B------:R-:W-:Y:S02]  /*19910*/  ISETP.GE.AND P6, PT, R53, R219.reuse, PT ;  /* 0x000000db3500720c */ /* 0x080fe40003fc6270 */
[----:B------:R-:W-:Y:S02]  /*19920*/  FSEL R17, R125, -INF , !P3 ;  /* 0xff8000007d117808 */ /* 0x000fe40005800000 */
[----:B------:R-:W-:Y:S02]  /*19930*/  FSEL R41, R123, -INF , !P5 ;  /* 0xff8000007b297808 */ /* 0x000fe40006800000 */
[----:B------:R-:W-:Y:S02]  /*19940*/  FSEL R122, R61, -INF , P4 ;  /* 0xff8000003d7a7808 */ /* 0x000fe40002000000 */
[-C--:B------:R-:W-:Y:S02]  /*19950*/  ISETP.GE.AND P3, PT, R58, R219.reuse, PT ;  /* 0x000000db3a00720c */ /* 0x080fe40003f66270 */
[-C--:B------:R-:W-:Y:S02]  /*19960*/  ISETP.GE.AND P5, PT, R11, R219.reuse, PT ;  /* 0x000000db0b00720c */ /* 0x080fe40003fa6270 */
[-C--:B------:R-:W-:Y:S02]  /*19970*/  ISETP.GE.AND P4, PT, R139, R218.reuse, PT ;  /* 0x000000da8b00720c */ /* 0x080fe40003f86270 */
[----:B------:R-:W-:Y:S02]  /*19980*/  FSEL R229, R229, -INF , !P0 ;  /* 0xff800000e5e57808 */ /* 0x000fe40004000000 */
[----:B------:R-:W-:Y:S02]  /*19990*/  FSEL R129, R129, -INF , P1 ;  /* 0xff80000081817808 */ /* 0x000fe40000800000 */
[----:B------:R-:W-:Y:S02]  /*199a0*/  FSEL R233, R233, -INF , !P6 ;  /* 0xff800000e9e97808 */ /* 0x000fe40007000000 */
[----:B------:R-:W-:Y:S02]  /*199b0*/  ISETP.GE.AND P0, PT, R12, R218, PT ;  /* 0x000000da0c00720c */ /* 0x000fe40003f06270 */
[----:B------:R-:W-:Y:S02]  /*199c0*/  ISETP.GE.AND P1, PT, R5, R220, PT ;  /* 0x000000dc0500720c */ /* 0x000fe40003f26270 */
[-C--:B------:R-:W-:Y:S02]  /*199d0*/  ISETP.GE.AND P6, PT, R10, R218.reuse, PT ;  /* 0x000000da0a00720c */ /* 0x080fe40003fc6270 */
[----:B------:R-:W-:Y:S02]  /*199e0*/  FSEL R51, R121, -INF , !P5 ;  /* 0xff80000079337808 */ /* 0x000fe40006800000 */
[----:B------:R-:W-:Y:S02]  /*199f0*/  FSEL R247, R247, -INF , !P3 ;  /* 0xff800000f7f77808 */ /* 0x000fe40005800000 */
[----:B------:R-:W-:Y:S02]  /*19a00*/  FSEL R19, R137, -INF , !P4 ;  /* 0xff80000089137808 */ /* 0x000fe40006000000 */
[-C--:B------:R-:W-:Y:S02]  /*19a10*/  ISETP.GE.AND P3, PT, R54, R219.reuse, PT ;  /* 0x000000db3600720c */ /* 0x080fe40003f66270 */
[-C--:B------:R-:W-:Y:S02]  /*19a20*/  ISETP.GE.AND P5, PT, R52, R218.reuse, PT ;  /* 0x000000da3400720c */ /* 0x080fe40003fa6270 */
[----:B------:R-:W-:Y:S02]  /*19a30*/  FSEL R8, R62, -INF , P1 ;  /* 0xff8000003e087808 */ /* 0x000fe40000800000 */
[----:B------:R-:W-:Y:S02]  /*19a40*/  FSEL R203, R31, -INF , !P0 ;  /* 0xff8000001fcb7808 */ /* 0x000fe40004000000 */
[----:B------:R-:W-:Y:S02]  /*19a50*/  FSEL R191, R32, -INF , !P6 ;  /* 0xff80000020bf7808 */ /* 0x000fe40007000000 */
[-C--:B------:R-:W-:Y:S02]  /*19a60*/  ISETP.GE.AND P1, PT, R64, R219.reuse, PT ;  /* 0x000000db4000720c */ /* 0x080fe40003f26270 */
[CC--:B------:R-:W-:Y:S02]  /*19a70*/  ISETP.GE.AND P0, PT, R2.reuse, R218.reuse, PT ;  /* 0x000000da0200720c */ /* 0x0c0fe40003f06270 */
[----:B------:R-:W-:Y:S02]  /*19a80*/  ISETP.GE.AND P6, PT, R2, R219, PT ;  /* 0x000000db0200720c */ /* 0x000fe40003fc6270 */
[----:B------:R-:W-:Y:S02]  /*19a90*/  FMNMX3.FTZ R2, R118, R21, R19, !PT ;  /* 0x0000001576027276 */ /* 0x000fe40007810013 */
[----:B------:R-:W-:Y:S02]  /*19aa0*/  FSEL R235, R235, -INF , !P3 ;  /* 0xff800000ebeb7808 */ /* 0x000fe40005800000 */
[----:B------:R-:W-:Y:S02]  /*19ab0*/  FSEL R239, R239, -INF , !P5 ;  /* 0xff800000efef7808 */ /* 0x000fe40006800000 */
[-C--:B------:R-:W-:Y:S02]  /*19ac0*/  ISETP.GE.AND P3, PT, R14, R219.reuse, PT ;  /* 0x000000db0e00720c */ /* 0x080fe40003f66270 */
[-C--:B------:R-:W-:Y:S02]  /*19ad0*/  ISETP.GE.AND P5, PT, R16, R219.reuse, PT ;  /* 0x000000db1000720c */ /* 0x080fe40003fa6270 */
[----:B------:R-:W-:Y:S02]  /*19ae0*/  ISETP.GE.AND P4, PT, R63, R219, PT ;  /* 0x000000db3f00720c */ /* 0x000fe40003f86270 */
[----:B------:R-:W-:Y:S01]  /*19af0*/  FSEL R11, R126, -INF , !P1 ;  /* 0xff8000007e0b7808 */ /* 0x000fe20004800000 */
[----:B------:R-:W-:Y:S01]  /*19b00*/  LDSM.16.MT88.4 R60, [R192+0xd000] ;  /* 0x00d00000c03c783b */ /* 0x000fe20000004200 */
[----:B------:R-:W-:Y:S02]  /*19b10*/  FMNMX3.FTZ R2, R2, R15, R13, !PT ;  /* 0x0000000f02027276 */ /* 0x000fe4000781000d */
[-C--:B------:R-:W-:Y:S02]  /*19b20*/  ISETP.GE.AND P1, PT, R57, R218.reuse, PT ;  /* 0x000000da3900720c */ /* 0x080fe40003f26270 */
[----:B------:R-:W-:Y:S02]  /*19b30*/  FSEL R179, R30, -INF , !P3 ;  /* 0xff8000001eb37808 */ /* 0x000fe40005800000 */
[----:B------:R-:W-:Y:S02]  /*19b40*/  FSEL R189, R189, -INF , !P5 ;  /* 0xff800000bdbd7808 */ /* 0x000fe40006800000 */
[C---:B------:R-:W-:Y:S02]  /*19b50*/  ISETP.GE.AND P5, PT, R0.reuse, R218, PT ;  /* 0x000000da0000720c */ /* 0x040fe40003fa6270 */
[----:B------:R-:W-:Y:S02]  /*19b60*/  ISETP.GE.AND P3, PT, R0, R219, PT ;  /* 0x000000db0000720c */ /* 0x000fe40003f66270 */
[----:B------:R-:W-:Y:S02]  /*19b70*/  FMNMX3.FTZ R0, R119, R4, R17, !PT ;  /* 0x0000000477007276 */ /* 0x000fe40007810011 */
[----:B------:R-:W-:Y:S02]  /*19b80*/  FSEL R9, R127, -INF , !P4 ;  /* 0xff8000007f097808 */ /* 0x000fe40006000000 */
[----:B------:R-:W-:Y:S02]  /*19b90*/  FSEL R65, R65, -INF , !P1 ;  /* 0xff80000041417808 */ /* 0x000fe40004800000 */
[----:B------:R-:W-:Y:S02]  /*19ba0*/  FMNMX3.FTZ R2, R2, R43, R41, !PT ;  /* 0x0000002b02027276 */ /* 0x000fe40007810029 */
[-C--:B------:R-:W-:Y:S02]  /*19bb0*/  ISETP.GE.AND P4, PT, R57, R219.reuse, PT ;  /* 0x000000db3900720c */ /* 0x080fe40003f86270 */
[----:B------:R-:W-:Y:S02]  /*19bc0*/  ISETP.GE.AND P1, PT, R55, R219, PT ;  /* 0x000000db3700720c */ /* 0x000fe40003f26270 */
[----:B------:R-:W-:Y:S02]  /*19bd0*/  FMNMX3.FTZ R0, R0, R11, R9, !PT ;  /* 0x0000000b00007276 */ /* 0x000fe40007810009 */
[----:B------:R-:W-:Y:S02]  /*19be0*/  FMNMX3.FTZ R2, R2, R67, R65, !PT ;  /* 0x0000004302027276 */ /* 0x000fe40007810041 */
[----:B------:R-:W-:Y:S02]  /*19bf0*/  FSEL R49, R66, -INF , !P4 ;  /* 0xff80000042317808 */ /* 0x000fe40006000000 */
[----:B------:R-:W-:Y:S02]  /*19c00*/  FSEL R237, R237, -INF , !P1 ;  /* 0xff800000eded7808 */ /* 0x000fe40004800000 */
[----:B------:R-:W-:Y:S02]  /*19c10*/  FMNMX3.FTZ R0, R0, R249, R247, !PT ;  /* 0x000000f900007276 */ /* 0x000fe400078100f7 */
[-C--:B------:R-:W-:Y:S02]  /*19c20*/  ISETP.GE.AND P1, PT, R14, R218.reuse, PT ;  /* 0x000000da0e00720c */ /* 0x080fe40003f26270 */
[----:B------:R-:W-:Y:S02]  /*19c30*/  FMNMX3.FTZ R2, R2, R245, R243, !PT ;  /* 0x000000f502027276 */ /* 0x000fe400078100f3 */
[----:B------:R-:W-:Y:S02]  /*19c40*/  ISETP.GE.AND P4, PT, R52, R219, PT ;  /* 0x000000db3400720c */ /* 0x000fe40003f86270 */
[----:B------:R-:W-:Y:S02]  /*19c50*/  FMNMX3.FTZ R0, R0, R51, R49, !PT ;  /* 0x0000003300007276 */ /* 0x000fe40007810031 */
[----:B------:R-:W-:Y:S02]  /*19c60*/  FSEL R173, R173, -INF , !P1 ;  /* 0xff800000adad7808 */ /* 0x000fe40004800000 */
[----:B------:R-:W-:Y:S02]  /*19c70*/  FMNMX3.FTZ R2, R2, R241, R239, !PT ;  /* 0x000000f102027276 */ /* 0x000fe400078100ef */
[----:B------:R-:W-:Y:S02]  /*19c80*/  FSEL R231, R231, -INF , !P4 ;  /* 0xff800000e7e77808 */ /* 0x000fe40006000000 */
[----:B------:R-:W-:Y:S02]  /*19c90*/  ISETP.GE.AND P4, PT, R10, R219, PT ;  /* 0x000000db0a00720c */ /* 0x000fe40003f86270 */
[----:B------:R-:W-:Y:S02]  /*19ca0*/  FMNMX3.FTZ R0, R0, R237, R235, !PT ;  /* 0x000000ed00007276 */ /* 0x000fe400078100eb */
[----:B------:R-:W-:Y:S02]  /*19cb0*/  FMNMX3.FTZ R2, R2, R229, R173, !PT ;  /* 0x000000e502027276 */ /* 0x000fe400078100ad */
[----:B------:R-:W-:Y:S02]  /*19cc0*/  FSEL R177, R34, -INF , !P4 ;  /* 0xff80000022b17808 */ /* 0x000fe40006000000 */
[----:B------:R-:W-:Y:S02]  /*19cd0*/  FSEL R183, R35, -INF , !P0 ;  /* 0xff80000023b77808 */ /* 0x000fe40004000000 */
[----:B------:R-:W-:Y:S02]  /*19ce0*/  ISETP.GE.AND P1, PT, R12, R219, PT ;  /* 0x000000db0c00720c */ /* 0x000fe40003f26270 */
[-C--:B------:R-:W-:Y:S02]  /*19cf0*/  ISETP.GE.AND P4, PT, R28, R218.reuse, PT ;  /* 0x000000da1c00720c */ /* 0x080fe40003f86270 */
[-C--:B------:R-:W-:Y:S02]  /*19d00*/  ISETP.GE.AND P0, PT, R56, R218.reuse, PT ;  /* 0x000000da3800720c */ /* 0x080fe40003f06270 */
[----:B------:R-:W-:Y:S02]  /*19d10*/  FMNMX3.FTZ R0, R0, R233, R231, !PT ;  /* 0x000000e900007276 */ /* 0x000fe400078100e7 */
[----:B------:R-:W-:Y:S02]  /*19d20*/  FMNMX3.FTZ R2, R2, R203, R191, !PT ;  /* 0x000000cb02027276 */ /* 0x000fe400078100bf */
[----:B------:R-:W-:Y:S02]  /*19d30*/  FSEL R175, R38, -INF , !P0 ;  /* 0xff80000026af7808 */ /* 0x000fe40004000000 */
[----:B------:R-:W-:Y:S02]  /*19d40*/  FSEL R163, R163, -INF , !P4 ;  /* 0xff800000a3a37808 */ /* 0x000fe40006000000 */
[----:B------:R-:W-:Y:S02]  /*19d50*/  FMNMX3.FTZ R0, R0, R189, R179, !PT ;  /* 0x000000bd00007276 */ /* 0x000fe400078100b3 */
[----:B------:R-:W-:Y:S02]  /*19d60*/  FSEL R187, R33, -INF , !P1 ;  /* 0xff80000021bb7808 */ /* 0x000fe40004800000 */
[----:B------:R-:W-:Y:S02]  /*19d70*/  FSEL R181, R37, -INF , !P5 ;  /* 0xff80000025b57808 */ /* 0x000fe40006800000 */
[----:B------:R-:W-:Y:S02]  /*19d80*/  FSEL R169, R36, -INF , !P6 ;  /* 0xff80000024a97808 */ /* 0x000fe40007000000 */
[----:B------:R-:W-:Y:S02]  /*19d90*/  FSEL R167, R39, -INF , !P3 ;  /* 0xff80000027a77808 */ /* 0x000fe40005800000 */
[CC--:B------:R-:W-:Y:S01]  /*19da0*/  ISETP.GE.AND P0, PT, R27.reuse, R218.reuse, PT ;  /* 0x000000da1b00720c */ /* 0x0c0fe20003f06270 */
[----:B------:R-:W-:Y:S01]  /*19db0*/  LDSM.16.MT88.4 R36, [R192+0xb000] ;  /* 0x00b00000c024783b */ /* 0x000fe20000004200 */
[-C--:B------:R-:W-:Y:S02]  /*19dc0*/  ISETP.GE.AND P4, PT, R26, R218.reuse, PT ;  /* 0x000000da1a00720c */ /* 0x080fe40003f86270 */
[----:B------:R-:W-:Y:S02]  /*19dd0*/  FMNMX3.FTZ R2, R2, R185, R183, !PT ;  /* 0x000000b902027276 */ /* 0x000fe400078100b7 */
[-C--:B------:R-:W-:Y:S02]  /*19de0*/  ISETP.GE.AND P6, PT, R27, R219.reuse, PT ;  /* 0x000000db1b00720c */ /* 0x080fe40003fc6270 */
[-C--:B------:R-:W-:Y:S02]  /*19df0*/  ISETP.GE.AND P3, PT, R25, R218.reuse, PT ;  /* 0x000000da1900720c */ /* 0x080fe40003f66270 */
[-C--:B------:R-:W-:Y:S02]  /*19e00*/  ISETP.GE.AND P5, PT, R28, R219.reuse, PT ;  /* 0x000000db1c00720c */ /* 0x080fe40003fa6270 */
[----:B------:R-:W-:Y:S02]  /*19e10*/  ISETP.GE.AND P1, PT, R56, R219, PT ;  /* 0x000000db3800720c */ /* 0x000fe40003f26270 */
[----:B------:R-:W-:Y:S02]  /*19e20*/  FMNMX3.FTZ R0, R0, R187, R177, !PT ;  /* 0x000000bb00007276 */ /* 0x000fe400078100b1 */
[----:B------:R-:W-:Y:S02]  /*19e30*/  FSEL R161, R42, -INF , !P0 ;  /* 0xff8000002aa17808 */ /* 0x000fe40004000000 */
[----:B------:R-:W-:Y:S02]  /*19e40*/  FSEL R159, R159, -INF , !P4 ;  /* 0xff8000009f9f7808 */ /* 0x000fe40006000000 */
[----:B------:R-:W-:Y:S02]  /*19e50*/  FMNMX3.FTZ R2, R2, R181, R175, !PT ;  /* 0x000000b502027276 */ /* 0x000fe400078100af */
[----:B------:R-:W-:Y:S02]  /*19e60*/  FSEL R153, R44, -INF , !P6 ;  /* 0xff8000002c997808 */ /* 0x000fe40007000000 */
[CC--:B------:R-:W-:Y:S02]  /*19e70*/  ISETP.GE.AND P4, PT, R24.reuse, R218.reuse, PT ;  /* 0x000000da1800720c */ /* 0x0c0fe40003f86270 */
[----:B------:R-:W-:Y:S02]  /*19e80*/  FSEL R157, R157, -INF , !P3 ;  /* 0xff8000009d9d7808 */ /* 0x000fe40005800000 */
[-C--:B------:R-:W-:Y:S02]  /*19e90*/  ISETP.GE.AND P6, PT, R23, R219.reuse, PT ;  /* 0x000000db1700720c */ /* 0x080fe40003fc6270 */
[-C--:B------:R-:W-:Y:S02]  /*19ea0*/  ISETP.GE.AND P3, PT, R24, R219.reuse, PT ;  /* 0x000000db1800720c */ /* 0x080fe40003f66270 */
[----:B------:R-:W-:Y:S02]  /*19eb0*/  ISETP.GE.AND P0, PT, R26, R219, PT ;  /* 0x000000db1a00720c */ /* 0x000fe40003f06270 */
[----:B------:R-:W-:Y:S02]  /*19ec0*/  FSEL R165, R40, -INF , !P1 ;  /* 0xff80000028a57808 */ /* 0x000fe40004800000 */
[----:B------:R-:W-:Y:S02]  /*19ed0*/  FSEL R155, R155, -INF , !P5 ;  /* 0xff8000009b9b7808 */ /* 0x000fe40006800000 */
[----:B------:R-:W-:Y:S02]  /*19ee0*/  FMNMX3.FTZ R0, R0, R171, R169, !PT ;  /* 0x000000ab00007276 */ /* 0x000fe400078100a9 */
[-C--:B------:R-:W-:Y:S02]  /*19ef0*/  ISETP.GE.AND P5, PT, R23, R218.reuse, PT ;  /* 0x000000da1700720c */ /* 0x080fe40003fa6270 */
[----:B------:R-:W-:Y:S02]  /*19f00*/  FMNMX3.FTZ R2, R2, R163, R161, !PT ;  /* 0x000000a302027276 */ /* 0x000fe400078100a1 */
[----:B------:R-:W-:Y:S02]  /*19f10*/  ISETP.GE.AND P1, PT, R25, R219, PT ;  /* 0x000000db1900720c */ /* 0x000fe40003f26270 */
[----:B------:R-:W-:Y:S02]  /*19f20*/  FSEL R147, R147, -INF , !P4 ;  /* 0xff80000093937808 */ /* 0x000fe40006000000 */
[-C--:B------:R-:W-:Y:S02]  /*19f30*/  ISETP.GE.AND P4, PT, R22, R218.reuse, PT ;  /* 0x000000da1600720c */ /* 0x080fe40003f86270 */
[----:B------:R-:W-:Y:S02]  /*19f40*/  FSEL R137, R47, -INF , !P6 ;  /* 0xff8000002f897808 */ /* 0x000fe40007000000 */
[----:B------:R-:W-:Y:S02]  /*19f50*/  FSEL R139, R48, -INF , !P3 ;  /* 0xff800000308b7808 */ /* 0x000fe40005800000 */
[----:B------:R-:W-:Y:S02]  /*19f60*/  FSEL R151, R45, -INF , !P0 ;  /* 0xff8000002d977808 */ /* 0x000fe40004000000 */
[-C--:B------:R-:W-:Y:S02]  /*19f70*/  ISETP.GE.AND P3, PT, R6, R218.reuse, PT ;  /* 0x000000da0600720c */ /* 0x080fe40003f66270 */
[----:B------:R-:W-:Y:S02]  /*19f80*/  FMNMX3.FTZ R0, R0, R167, R165, !PT ;  /* 0x000000a700007276 */ /* 0x000fe400078100a5 */
[----:B------:R-:W-:Y:S02]  /*19f90*/  ISETP.GE.AND P6, PT, R6, R219, PT ;  /* 0x000000db0600720c */ /* 0x000fe40003fc6270 */
[-C--:B------:R-:W-:Y:S02]  /*19fa0*/  ISETP.GE.AND P0, PT, R20, R218.reuse, PT ;  /* 0x000000da1400720c */ /* 0x080fe40003f06270 */
[----:B------:R-:W-:Y:S02]  /*19fb0*/  FSEL R145, R145, -INF , !P5 ;  /* 0xff80000091917808 */ /* 0x000fe40006800000 */
[----:B------:R-:W-:Y:S02]  /*19fc0*/  FMNMX3.FTZ R6, R2, R159, R157, !PT ;  /* 0x0000009f02067276 */ /* 0x000fe4000781009d */
[----:B------:R-:W-:Y:S02]  /*19fd0*/  FSEL R149, R46, -INF , !P1 ;  /* 0xff8000002e957808 */ /* 0x000fe40004800000 */
[-C--:B------:R-:W-:Y:S01]  /*19fe0*/  ISETP.GE.AND P5, PT, R22, R219.reuse, PT ;  /* 0x000000db1600720c */ /* 0x080fe20003fa6270 */
[----:B------:R-:W-:Y:S01]  /*19ff0*/  LDSM.16.MT88.4 R44, [R194+0xd000] ;  /* 0x00d00000c22c783b */ /* 0x000fe20000004200 */
[----:B------:R-:W-:Y:S02]  /*1a000*/  ISETP.GE.AND P1, PT, R20, R219, PT ;  /* 0x000000db1400720c */ /* 0x000fe40003f26270 */
[----:B------:R-:W-:Y:S02]  /*1a010*/  FSEL R143, R143, -INF , !P4 ;  /* 0xff8000008f8f7808 */ /* 0x000fe40006000000 */
[-C--:B------:R-:W-:Y:S02]  /*1a020*/  ISETP.GE.AND P4, PT, R18, R218.reuse, PT ;  /* 0x000000da1200720c */ /* 0x080fe40003f86270 */
[----:B------:R-:W-:Y:S02]  /*1a030*/  FMNMX3.FTZ R2, R0, R155, R153, !PT ;  /* 0x0000009b00027276 */ /* 0x000fe40007810099 */
[----:B------:R-:W-:Y:S02]  /*1a040*/  FSEL R141, R50, -INF , !P0 ;  /* 0xff800000328d7808 */ /* 0x000fe40004000000 */
[----:B------:R-:W-:Y:S02]  /*1a050*/  FMNMX3.FTZ R0, R6, R147, R145, !PT ;  /* 0x0000009306007276 */ /* 0x000fe40007810091 */
[----:B------:R-:W-:Y:S02]  /*1a060*/  FSEL R135, R135, -INF , !P5 ;  /* 0xff80000087877808 */ /* 0x000fe40006800000 */
[----:B------:R-:W-:Y:S02]  /*1a070*/  FSEL R133, R133, -INF , !P1 ;  /* 0xff80000085857808 */ /* 0x000fe40004800000 */
[----:B------:R-:W-:Y:S02]  /*1a080*/  FMNMX3.FTZ R2, R2, R151, R149, !PT ;  /* 0x0000009702027276 */ /* 0x000fe40007810095 */
[----:B------:R-:W-:Y:S02]  /*1a090*/  FSEL R132, R132, -INF , !P4 ;  /* 0xff80000084847808 */ /* 0x000fe40006000000 */
[CC--:B------:R-:W-:Y:S02]  /*1a0a0*/  ISETP.GE.AND P5, PT, R5.reuse, R218.reuse, PT ;  /* 0x000000da0500720c */ /* 0x0c0fe40003fa6270 */
[----:B------:R-:W-:Y:S02]  /*1a0b0*/  ISETP.GE.AND P1, PT, R5, R219, PT ;  /* 0x000000db0500720c */ /* 0x000fe40003f26270 */
[----:B------:R-:W-:Y:S02]  /*1a0c0*/  FSEL R130, R130, -INF , !P3 ;  /* 0xff80000082827808 */ /* 0x000fe40005800000 */
[----:B------:R-:W-:Y:S02]  /*1a0d0*/  FMNMX3.FTZ R5, R0, R143, R141, !PT ;  /* 0x0000008f00057276 */ /* 0x000fe4000781008d */
[----:B------:R-:W-:Y:S02]  /*1a0e0*/  ISETP.GE.AND P4, PT, R7, R218, PT ;  /* 0x000000da0700720c */ /* 0x000fe40003f86270 */
[----:B------:R-:W-:Y:S02]  /*1a0f0*/  ISETP.GE.AND P0, PT, R18, R219, PT ;  /* 0x000000db1200720c */ /* 0x000fe40003f06270 */
[----:B------:R-:W-:Y:S02]  /*1a100*/  FMNMX3.FTZ R2, R2, R139, R137, !PT ;  /* 0x0000008b02027276 */ /* 0x000fe40007810089 */
[----:B------:R-:W-:Y:S02]  /*1a110*/  FSEL R128, R128, -INF , !P4 ;  /* 0xff80000080807808 */ /* 0x000fe40006000000 */
[----:B------:R-:W-:Y:S02]  /*1a120*/  FSEL R129, R129, -INF , !P5 ;  /* 0xff80000081817808 */ /* 0x000fe40006800000 */
[----:B------:R-:W-:Y:S02]  /*1a130*/  FMNMX3.FTZ R0, R5, R132, R130, !PT ;  /* 0x0000008405007276 */ /* 0x000fe40007810082 */
[----:B------:R-:W-:Y:S02]  /*1a140*/  ISETP.GE.AND P3, PT, R7, R219, PT ;  /* 0x000000db0700720c */ /* 0x000fe40003f66270 */
[----:B------:R-:W-:Y:S02]  /*1a150*/  FMNMX3.FTZ R5, R2, R135, R133, !PT ;  /* 0x0000008702057276 */ /* 0x000fe40007810085 */
[----:B------:R-:W-:Y:S02]  /*1a160*/  FSEL R122, R122, -INF , !P0 ;  /* 0xff8000007a7a7808 */ /* 0x000fe40004000000 */
[----:B------:R-:W-:Y:S02]  /*1a170*/  FSEL R120, R120, -INF , !P6 ;  /* 0xff80000078787808 */ /* 0x000fe40007000000 */
        /* <DEDUP_REMOVED lines=13> */
[----:B------:R-:W-:Y:S01]  /*1a250*/  FSETP.NEU.FTZ.AND P1, PT, R2, -INF , PT ;  /* 0xff8000000200780b */ /* 0x000fe20003f3d000 */
[----:B---3--:R-:W-:Y:S05]  /*1a260*/  FMUL.FTZ R136, R3, R2 ;  /* 0x0000000203887220 */ /* 0x008fea0000410000 */
[----:B------:R-:W-:Y:S02]  /*1a270*/  FSEL R136, R136, RZ, P1 ;  /* 0x000000ff88887208 */ /* 0x000fe40000800000 */
[----:B--2---:R-:W-:Y:S02]  /*1a280*/  FMNMX.FTZ R0, R5, R0, !PT ;  /* 0x0000000005007209 */ /* 0x004fe40007810000 */
[----:B------:R-:W-:Y:S01]  /*1a290*/  FSEL R5, R2, RZ, P1 ;  /* 0x000000ff02057208 */ /* 0x000fe20000800000 */
[-CC-:B------:R-:W-:Y:S01]  /*1a2a0*/  FFMA.FTZ R126, R15, R3.reuse, -R136.reuse ;  /* 0x000000030f7e7223 */ /* 0x180fe20000010888 */
[----:B------:R-:W-:Y:S01]  /*1a2b0*/  FSETP.NEU.FTZ.AND P0, PT, R0, -INF , PT ;  /* 0xff8000000000780b */ /* 0x000fe20003f1d000 */
[----:B------:R-:W-:Y:S01]  /*1a2c0*/  FMUL.FTZ R124, R3, R0 ;  /* 0x00000000037c7220 */ /* 0x000fe20000410000 */
[-C--:B------:R-:W-:Y:S01]  /*1a2d0*/  FFMA.FTZ R121, R13, R3.reuse, -R136 ;  /* 0x000000030d797223 */ /* 0x080fe20000010888 */
[----:B------:R-:W-:Y:S01]  /*1a2e0*/  FADD.FTZ R6, -R5, R118 ;  /* 0x0000007605067221 */ /* 0x000fe20000010100 */
[----:B------:R-:W1:Y:S01]  /*1a2f0*/  LDSM.16.MT88.4 R12, [R194+0x9000] ;  /* 0x00900000c20c783b */ /* 0x000e620000004200 */
[-CC-:B------:R-:W-:Y:S01]  /*1a300*/  FFMA.FTZ R134, R21, R3.reuse, -R136.reuse ;  /* 0x0000000315867223 */ /* 0x180fe20000010888 */
[----:B------:R-:W-:Y:S01]  /*1a310*/  FSEL R124, R124, RZ, P0 ;  /* 0x000000ff7c7c7208 */ /* 0x000fe20000000000 */
[-CC-:B------:R-:W-:Y:S01]  /*1a320*/  FFMA.FTZ R127, R19, R3.reuse, -R136.reuse ;  /* 0x00000003137f7223 */ /* 0x180fe20000010888 */
[----:B------:R-:W-:Y:S01]  /*1a330*/  MUFU.EX2 R126, R126 ;  /* 0x0000007e007e7308 */ /* 0x000fe20000000800 */
[-CC-:B------:R-:W-:Y:S01]  /*1a340*/  FFMA.FTZ R142, R173, R3.reuse, -R136.reuse ;  /* 0x00000003ad8e7223 */ /* 0x180fe20000010888 */
[-C--:B------:R-:W-:Y:S01]  /*1a350*/  FFMA.FTZ R138, R203, R3.reuse, -R136 ;  /* 0x00000003cb8a7223 */ /* 0x080fe20000010888 */
[-CC-:B------:R-:W-:Y:S01]  /*1a360*/  FFMA.FTZ R131, R4, R3.reuse, -R124.reuse ;  /* 0x0000000304837223 */ /* 0x180fe2000001087c */
[----:B------:R-:W-:Y:S01]  /*1a370*/  FSEL R4, R0, RZ, P0 ;  /* 0x000000ff00047208 */ /* 0x000fe20000000000 */
[-CC-:B------:R-:W-:Y:S01]  /*1a380*/  FFMA.FTZ R125, R17, R3.reuse, -R124.reuse ;  /* 0x00000003117d7223 */ /* 0x180fe2000001087c */
[-CC-:B------:R-:W-:Y:S01]  /*1a390*/  FFMA.FTZ R123, R11, R3.reuse, -R124.reuse ;  /* 0x000000030b7b7223 */ /* 0x180fe2000001087c */
[-CC-:B------:R-:W-:Y:S01]  /*1a3a0*/  FFMA.FTZ R118, R9, R3.reuse, -R124.reuse ;  /* 0x0000000309767223 */ /* 0x180fe2000001087c */
[----:B------:R-:W-:Y:S01]  /*1a3b0*/  FMUL.FTZ R9, R3, R6 ;  /* 0x0000000603097220 */ /* 0x000fe20000410000 */
[----:B------:R-:W-:Y:S01]  /*1a3c0*/  FADD.FTZ R4, -R4, R119 ;  /* 0x0000007704047221 */ /* 0x000fe20000010100 */
[----:B------:R-:W2:Y:S01]  /*1a3d0*/  LDSM.16.MT88.4 R20, [R192+0x9000] ;  /* 0x00900000c014783b */ /* 0x000ea20000004200 */
[----:B------:R-:W-:Y:S01]  /*1a3e0*/  MUFU.EX2 R134, R134 ;  /* 0x0000008600867308 */ /* 0x000fe20000000800 */
[-CC-:B------:R-:W-:Y:S01]  /*1a3f0*/  FFMA.FTZ R158, R153, R3.reuse, -R124.reuse ;  /* 0x00000003999e7223 */ /* 0x180fe2000001087c */
[----:B------:R-:W-:Y:S01]  /*1a400*/  FMUL.FTZ R8, R3, R4 ;  /* 0x0000000403087220 */ /* 0x000fe20000410000 */
[-CC-:B------:R-:W-:Y:S07]  /*1a410*/  FFMA.FTZ R53, R53, R3.reuse, -R124.reuse ;  /* 0x0000000335357223 */ /* 0x180fee000001087c */
[----:B------:R-:W3:Y:S01]  /*1a420*/  MUFU.EX2 R55, R9 ;  /* 0x0000000900377308 */ /* 0x000ee20000000800 */
[-CC-:B------:R-:W-:Y:S01]  /*1a430*/  FFMA.FTZ R144, R179, R3.reuse, -R124.reuse ;  /* 0x00000003b3907223 */ /* 0x180fe2000001087c */
[-CC-:B------:R-:W-:Y:S01]  /*1a440*/  FFMA.FTZ R140, R187, R3.reuse, -R124.reuse ;  /* 0x00000003bb8c7223 */ /* 0x180fe2000001087c */
[-C--:B------:R-:W-:Y:S07]  /*1a450*/  FFMA.FTZ R189, R189, R3.reuse, -R124 ;  /* 0x00000003bdbd7223 */ /* 0x080fee000001087c */
[----:B------:R-:W4:Y:S01]  /*1a460*/  MUFU.EX2 R54, R8 ;  /* 0x0000000800367308 */ /* 0x000f220000000800 */
[-C--:B------:R-:W-:Y:S01]  /*1a470*/  FFMA.FTZ R119, R191, R3.reuse, -R136 ;  /* 0x00000003bf777223 */ /* 0x080fe20000010888 */
[-C--:B------:R-:W-:Y:S01]  /*1a480*/  FFMA.FTZ R177, R177, R3.reuse, -R124 ;  /* 0x00000003b1b17223 */ /* 0x080fe2000001087c */
[-CC-:B------:R-:W-:Y:S07]  /*1a490*/  FFMA.FTZ R229, R229, R3.reuse, -R136.reuse ;  /* 0x00000003e5e57223 */ /* 0x180fee0000010888 */
[----:B------:R-:W5:Y:S01]  /*1a4a0*/  MUFU.EX2 R127, R127 ;  /* 0x0000007f007f7308 */ /* 0x000f620000000800 */
[-CC-:B------:R-:W-:Y:S01]  /*1a4b0*/  FFMA.FTZ R148, R185, R3.reuse, -R136.reuse ;  /* 0x00000003b9947223 */ /* 0x180fe20000010888 */
[-C--:B------:R-:W-:Y:S01]  /*1a4c0*/  FFMA.FTZ R146, R181, R3.reuse, -R136 ;  /* 0x00000003b5927223 */ /* 0x080fe20000010888 */
[-CC-:B------:R-:W-:Y:S07]  /*1a4d0*/  FFMA.FTZ R152, R171, R3.reuse, -R124.reuse ;  /* 0x00000003ab987223 */ /* 0x180fee000001087c */
[----:B------:R-:W1:Y:S01]  /*1a4e0*/  MUFU.EX2 R121, R121 ;  /* 0x0000007900797308 */ /* 0x000e620000000800 */
[--C-:B------:R-:W-:Y:S01]  /*1a4f0*/  FFMA.FTZ R150, R167, R3, -R124.reuse ;  /* 0x00000003a7967223 */ /* 0x100fe2000001087c */
[C---:B---3--:R-:W-:Y:S01]  /*1a500*/  FMUL.FTZ R4, R55.reuse, R112 ;  /* 0x0000007037047220 */ /* 0x048fe20000410000 */
[C---:B------:R-:W-:Y:S07]  /*1a510*/  FMUL.FTZ R5, R55.reuse, R113 ;  /* 0x0000007137057220 */ /* 0x040fee0000410000 */
[----:B------:R-:W-:Y:S01]  /*1a520*/  MUFU.EX2 R131, R131 ;  /* 0x0000008300837308 */ /* 0x000fe20000000800 */
[C---:B------:R-:W-:Y:S01]  /*1a530*/  FMUL.FTZ R9, R55.reuse, R109 ;  /* 0x0000006d37097220 */ /* 0x040fe20000410000 */
[C---:B----4-:R-:W-:Y:S01]  /*1a540*/  FMUL.FTZ R6, R54.reuse, R114 ;  /* 0x0000007236067220 */ /* 0x050fe20000410000 */
[C---:B------:R-:W-:Y:S07]  /*1a550*/  FMUL.FTZ R7, R54.reuse, R115 ;  /* 0x0000007336077220 */ /* 0x040fee0000410000 */
[----:B------:R-:W3:Y:S01]  /*1a560*/  MUFU.EX2 R125, R125 ;  /* 0x0000007d007d7308 */ /* 0x000ee20000000800 */
[----:B------:R-:W-:Y:S01]  /*1a570*/  FMUL.FTZ R8, R55, R108 ;  /* 0x0000006c37087220 */ /* 0x000fe20000410000 */
[----:B-----5:R-:W-:Y:S01]  /*1a580*/  F2FP.F16.F32.PACK_AB R56, R127, R134 ;  /* 0x000000867f38723e */ /* 0x020fe200000000ff */
[C---:B------:R-:W-:Y:S07]  /*1a590*/  FMUL.FTZ R10, R54.reuse, R110 ;  /* 0x0000006e360a7220 */ /* 0x040fee0000410000 */
[----:B------:R-:W-:Y:S01]  /*1a5a0*/  MUFU.EX2 R123, R123 ;  /* 0x0000007b007b7308 */ /* 0x000fe20000000800 */
[C---:B------:R-:W-:Y:S01]  /*1a5b0*/  FMUL.FTZ R11, R54.reuse, R111 ;  /* 0x0000006f360b7220 */ /* 0x040fe20000410000 */
[----:B-1----:R-:W-:Y:S01]  /*1a5c0*/  F2FP.F16.F32.PACK_AB R58, R121, R126 ;  /* 0x0000007e793a723e */ /* 0x002fe200000000ff */
[----:B------:R-:W-:Y:S07]  /*1a5d0*/  LDSM.16.MT88.4 R108, [R194+0xac00] ;  /* 0x00ac0000c26c783b */ /* 0x000fee0000004200 */
[----:B------:R-:W1:Y:S01]  /*1a5e0*/  MUFU.EX2 R118, R118 ;  /* 0x0000007600767308 */ /* 0x000e620000000800 */
[C---:B------:R-:W-:Y:S01]  /*1a5f0*/  FMUL.FTZ R16, R55.reuse, R100 ;  /* 0x0000006437107220 */ /* 0x040fe20000410000 */
[C---:B------:R-:W-:Y:S01]  /*1a600*/  FMUL.FTZ R17, R55.reuse, R101 ;  /* 0x0000006537117220 */ /* 0x040fe20000410000 */
        /* <DEDUP_REMOVED lines=8> */
[C---:B------:R-:W-:Y:S01]  /*1a690*/  FMUL.FTZ R42, R54.reuse, R78 ;  /* 0x0000004e362a7220 */ /* 0x040fe20000410000 */
[C---:B------:R-:W-:Y:S01]  /*1a6a0*/  FMUL.FTZ R48, R55.reuse, R68 ;  /* 0x0000004437307220 */ /* 0x040fe20000410000 */
[----:B------:R-:W-:Y:S01]  /*1a6b0*/  FMUL.FTZ R50, R54, R70 ;  /* 0x0000004636327220 */ /* 0x000fe20000410000 */
[----:B-1----:R-:W-:Y:S01]  /*1a6c0*/  F2FP.F16.F32.PACK_AB R59, R118, R123 ;  /* 0x0000007b763b723e */ /* 0x002fe200000000ff */
[----:B------:R-:W-:Y:S01]  /*1a6d0*/  FMUL.FTZ R24, R55, R92 ;  /* 0x0000005c37187220 */ /* 0x000fe20000410000 */
[-C--:B------:R-:W-:Y:S01]  /*1a6e0*/  FFMA.FTZ R92, R155, R3.reuse, -R124 ;  /* 0x000000039b5c7223 */ /* 0x080fe2000001087c */
[----:B------:R-:W-:Y:S01]  /*1a6f0*/  FMUL.FTZ R32, R55, R84 ;  /* 0x0000005437207220 */ /* 0x000fe20000410000 */
[--C-:B------:R-:W-:Y:S01]  /*1a700*/  FFMA.FTZ R84, R65, R3, -R136.reuse ;  /* 0x0000000341547223 */ /* 0x100fe20000010888 */
[C---:B------:R-:W-:Y:S01]  /*1a710*/  FMUL.FTZ R35, R54.reuse, R87 ;  /* 0x0000005736237220 */ /* 0x040fe20000410000 */
[----:B------:R-:W-:Y:S01]  /*1a720*/  FFMA.FTZ R87, R67, R3, -R136 ;  /* 0x0000000343577223 */ /* 0x000fe20000010888 */
[C---:B------:R-:W-:Y:S01]  /*1a730*/  HMMA.16816.F32 R4, R56.reuse, R12, R4 ;  /* 0x0000000c3804723c */ /* 0x040fe20000001804 */
[----:B------:R-:W1:Y:S01]  /*1a740*/  LDSM.16.MT88.4 R64, [R194+0x9400] ;  /* 0x00940000c240783b */ /* 0x000e620000004200 */
[----:B------:R3:W-:Y:S03]  /*1a750*/  MUFU.EX2 R153, R92 ;  /* 0x0000005c00997308 */ /* 0x0007e60000000800 */
[C---:B------:R-:W-:Y:S07]  /*1a760*/  FMUL.FTZ R12, R55.reuse, R104 ;  /* 0x00000068370c7220 */ /* 0x040fee0000410000 */
[----:B------:R-:W-:Y:S01]  /*1a770*/  MUFU.EX2 R84, R84 ;  /* 0x0000005400547308 */ /* 0x000fe20000000800 */
[C---:B------:R-:W-:Y:S01]  /*1a780*/  FMUL.FTZ R13, R55.reuse, R105 ;  /* 0x00000069370d7220 */ /* 0x040fe20000410000 */
[C---:B------:R-:W-:Y:S08]  /*1a790*/  HMMA.16816.F32 R8, R56.reuse, R14, R8 ;  /* 0x0000000e3808723c */ /* 0x040ff00000001808 */
[----:B------:R-:W4:Y:S01]  /*1a7a0*/  MUFU.EX2 R87, R87 ;  /* 0x0000005700577308 */ /* 0x000f220000000800 */
[C---:B------:R-:W-:Y:S01]  /*1a7b0*/  FMUL.FTZ R14, R54.reuse, R106 ;  /* 0x0000006a360e7220 */ /* 0x040fe20000410000 */
[C---:B------:R-:W-:Y:S01]  /*1a7c0*/  FMUL.FTZ R15, R54.reuse, R107 ;  /* 0x0000006b360f7220 */ /* 0x040fe20000410000 */
[----:B------:R-:W-:Y:S01]  /*1a7d0*/  FMUL.FTZ R33, R55, R85 ;  /* 0x0000005537217220 */ /* 0x000fe20000410000 */
[----:B------:R-:W-:Y:S01]  /*1a7e0*/  FFMA.FTZ R85, R51, R3, -R124 ;  /* 0x0000000333557223 */ /* 0x000fe2000001087c */
[C---:B------:R-:W-:Y:S01]  /*1a7f0*/  FMUL.FTZ R51, R54.reuse, R71 ;  /* 0x0000004736337220 */ /* 0x040fe20000410000 */
[----:B---3--:R-:W-:Y:S04]  /*1a800*/  LDSM.16.MT88.4 R92, [R194+0xcc00] ;  /* 0x00cc0000c25c783b */ /* 0x008fe80000004200 */
[----:B------:R-:W-:Y:S01]  /*1a810*/  MUFU.EX2 R142, R142 ;  /* 0x0000008e008e7308 */ /* 0x000fe20000000800 */
[C---:B------:R-:W-:Y:S01]  /*1a820*/  FMUL.FTZ R34, R54.reuse, R86 ;  /* 0x0000005636227220 */ /* 0x040fe20000410000 */
[C---:B--2---:R-:W-:Y:S08]  /*1a830*/  HMMA.16816.F32 R12, R56.reuse, R20, R12 ;  /* 0x00000014380c723c */ /* 0x044ff0000000180c */
[----:B------:R-:W-:Y:S01]  /*1a840*/  MUFU.EX2 R85, R85 ;  /* 0x0000005500557308 */ /* 0x000fe20000000800 */
[--C-:B------:R-:W-:Y:S01]  /*1a850*/  FFMA.FTZ R86, R41, R3, -R136.reuse ;  /* 0x0000000329567223 */ /* 0x100fe20000010888 */
[C---:B------:R-:W-:Y:S01]  /*1a860*/  FMUL.FTZ R41, R55.reuse, R77 ;  /* 0x0000004d37297220 */ /* 0x040fe20000410000 */
[C---:B------:R-:W-:Y:S07]  /*1a870*/  FMUL.FTZ R20, R55.reuse, R96 ;  /* 0x0000006037147220 */ /* 0x040fee0000410000 */
[----:B------:R-:W-:Y:S01]  /*1a880*/  MUFU.EX2 R138, R138 ;  /* 0x0000008a008a7308 */ /* 0x000fe20000000800 */
[----:B------:R-:W-:Y:S01]  /*1a890*/  FMUL.FTZ R21, R55, R97 ;  /* 0x0000006137157220 */ /* 0x000fe20000410000 */
        /* <DEDUP_REMOVED lines=8> */
[-CC-:B------:R-:W-:Y:S07]  /*1a920*/  FFMA.FTZ R106, R231, R3.reuse, -R124.reuse ;  /* 0x00000003e76a7223 */ /* 0x180fee000001087c */
        /* <DEDUP_REMOVED lines=17> */
[----:B------:R-:W-:Y:S01]  /*1aa40*/  FFMA.FTZ R91, R247, R3, -R124 ;  /* 0x00000003f75b7223 */ /* 0x000fe2000001087c */
        /* <DEDUP_REMOVED lines=13> */
[-C--:B------:R-:W-:Y:S01]  /*1ab20*/  FFMA.FTZ R96, R239, R3.reuse, -R136 ;  /* 0x00000003ef607223 */ /* 0x080fe20000010888 */
[-CC-:B------:R-:W-:Y:S07]  /*1ab30*/  FFMA.FTZ R104, R237, R3.reuse, -R124.reuse ;  /* 0x00000003ed687223 */ /* 0x180fee000001087c */
[----:B------:R-:W-:Y:S01]  /*1ab40*/  MUFU.EX2 R90, R90 ;  /* 0x0000005a005a7308 */ /* 0x000fe20000000800 */
[----:B------:R-:W-:Y:S01]  /*1ab50*/  FFMA.FTZ R165, R165, R3, -R124 ;  /* 0x00000003a5a57223 */ /* 0x000fe2000001087c */
[C---:B------:R-:W-:Y:S08]  /*1ab60*/  HMMA.16816.F32 R36, R56.reuse, R44, R36 ;  /* 0x0000002c3824723c */ /* 0x040ff00000001824 */
[----:B------:R-:W1:Y:S01]  /*1ab70*/  MUFU.EX2 R91, R91 ;  /* 0x0000005b005b7308 */ /* 0x000e620000000800 */
[C---:B------:R-:W-:Y:S01]  /*1ab80*/  FMUL.FTZ R44, R55.reuse, R72 ;  /* 0x00000048372c7220 */ /* 0x040fe20000410000 */
[----:B------:R-:W-:Y:S01]  /*1ab90*/  FMUL.FTZ R45, R55, R73 ;  /* 0x00000049372d7220 */ /* 0x000fe20000410000 */
[-CC-:B------:R-:W-:Y:S07]  /*1aba0*/  FFMA.FTZ R183, R183, R3.reuse, -R136.reuse ;  /* 0x00000003b7b77223 */ /* 0x180fee0000010888 */
[----:B------:R-:W3:Y:S01]  /*1abb0*/  MUFU.EX2 R105, R105 ;  /* 0x0000006900697308 */ /* 0x000ee20000000800 */
[----:B------:R-:W-:Y:S01]  /*1abc0*/  FFMA.FTZ R175, R175, R3, -R136 ;  /* 0x00000003afaf7223 */ /* 0x000fe20000010888 */
[C---:B------:R-:W-:Y:S08]  /*1abd0*/  HMMA.16816.F32 R40, R56.reuse, R46, R40 ;  /* 0x0000002e3828723c */ /* 0x040ff00000001828 */
[----:B------:R-:W-:Y:S01]  /*1abe0*/  MUFU.EX2 R97, R97 ;  /* 0x0000006100617308 */ /* 0x000fe20000000800 */
[C---:B------:R-:W-:Y:S01]  /*1abf0*/  FMUL.FTZ R46, R54.reuse, R74 ;  /* 0x0000004a362e7220 */ /* 0x040fe20000410000 */
[----:B------:R-:W-:Y:S01]  /*1ac00*/  FMUL.FTZ R47, R54, R75 ;  /* 0x0000004b362f7220 */ /* 0x000fe20000410000 */
[-C--:B------:R-:W-:Y:S01]  /*1ac10*/  FFMA.FTZ R169, R169, R3.reuse, -R124 ;  /* 0x00000003a9a97223 */ /* 0x080fe2000001087c */
[----:B------:R-:W3:Y:S06]  /*1ac20*/  LDSM.16.MT88.4 R72, [R192+0xb400] ;  /* 0x00b40000c048783b */ /* 0x000eec0000004200 */
[----:B------:R-:W3:Y:S01]  /*1ac30*/  MUFU.EX2 R96, R96 ;  /* 0x0000006000607308 */ /* 0x000ee20000000800 */
[-CC-:B------:R-:W-:Y:S01]  /*1ac40*/  FFMA.FTZ R154, R163, R3.reuse, -R136.reuse ;  /* 0x00000003a39a7223 */ /* 0x180fe20000010888 */
[-C--:B------:R-:W-:Y:S01]  /*1ac50*/  FFMA.FTZ R156, R159, R3.reuse, -R136 ;  /* 0x000000039f9c7223 */ /* 0x080fe20000010888 */
[-C--:B------:R-:W-:Y:S01]  /*1ac60*/  FFMA.FTZ R160, R149, R3.reuse, -R124 ;  /* 0x0000000395a07223 */ /* 0x080fe2000001087c */
[C---:B------:R-:W-:Y:S06]  /*1ac70*/  HMMA.16816.F32 R44, R56.reuse, R60, R44 ;  /* 0x0000003c382c723c */ /* 0x040fec000000182c */
[----:B------:R-:W3:Y:S01]  /*1ac80*/  MUFU.EX2 R104, R104 ;  /* 0x0000006800687308 */ /* 0x000ee20000000800 */
[-CC-:B------:R-:W-:Y:S01]  /*1ac90*/  FFMA.FTZ R161, R161, R3.reuse, -R136.reuse ;  /* 0x00000003a1a17223 */ /* 0x180fe20000010888 */
[-C--:B------:R-:W-:Y:S08]  /*1aca0*/  FFMA.FTZ R157, R157, R3.reuse, -R136 ;  /* 0x000000039d9d7223 */ /* 0x080ff00000010888 */
[----:B------:R-:W3:Y:S01]  /*1acb0*/  MUFU.EX2 R173, R229 ;  /* 0x000000e500ad7308 */ /* 0x000ee20000000800 */
[-C--:B------:R-:W-:Y:S01]  /*1acc0*/  FFMA.FTZ R151, R151, R3.reuse, -R124 ;  /* 0x0000000397977223 */ /* 0x080fe2000001087c */
[--C-:B------:R-:W-:Y:S01]  /*1acd0*/  FFMA.FTZ R164, R145, R3, -R136.reuse ;  /* 0x0000000391a47223 */ /* 0x100fe20000010888 */
[----:B------:R-:W-:Y:S01]  /*1ace0*/  HMMA.16816.F32 R48, R56, R62, R48 ;  /* 0x0000003e3830723c */ /* 0x000fe20000001830 */
[----:B------:R-:W3:Y:S06]  /*1acf0*/  LDSM.16.MT88.4 R60, [R194+0xd400] ;  /* 0x00d40000c23c783b */ /* 0x000eec0000004200 */
[----:B------:R-:W3:Y:S01]  /*1ad00*/  MUFU.EX2 R119, R119 ;  /* 0x0000007700777308 */ /* 0x000ee20000000800 */
[----:B----4-:R-:W-:Y:S01]  /*1ad10*/  F2FP.F16.F32.PACK_AB R58, R84, R87 ;  /* 0x00000057543a723e */ /* 0x010fe200000000ff */
[----:B------:R-:W-:Y:S01]  /*1ad20*/  FFMA.FTZ R162, R141, R3, -R136 ;  /* 0x000000038da27223 */ /* 0x000fe20000010888 */
[----:B--2---:R-:W-:Y:S07]  /*1ad30*/  F2FP.F16.F32.PACK_AB R59, R88, R85 ;  /* 0x00000055583b723e */ /* 0x004fee00000000ff */
[----:B------:R-:W2:Y:S01]  /*1ad40*/  MUFU.EX2 R177, R177 ;  /* 0x000000b100b17308 */ /* 0x000ea20000000800 */
[----:B-----5:R-:W-:Y:S01]  /*1ad50*/  F2FP.F16.F32.PACK_AB R56, R86, R89 ;  /* 0x000000595638723e */ /* 0x020fe200000000ff */
[-CC-:B------:R-:W-:Y:S01]  /*1ad60*/  FFMA.FTZ R166, R137, R3.reuse, -R124.reuse ;  /* 0x0000000389a67223 */ /* 0x180fe2000001087c */
[----:B-1----:R-:W-:Y:S07]  /*1ad70*/  F2FP.F16.F32.PACK_AB R57, R91, R90 ;  /* 0x0000005a5b39723e */ /* 0x002fee00000000ff */
[----:B------:R-:W-:Y:S01]  /*1ad80*/  MUFU.EX2 R148, R148 ;  /* 0x0000009400947308 */ /* 0x000fe20000000800 */
[-C--:B------:R-:W-:Y:S01]  /*1ad90*/  FFMA.FTZ R168, R133, R3.reuse, -R124 ;  /* 0x0000000385a87223 */ /* 0x080fe2000001087c */
[-CC-:B------:R-:W-:Y:S01]  /*1ada0*/  FFMA.FTZ R147, R147, R3.reuse, -R136.reuse ;  /* 0x0000000393937223 */ /* 0x180fe20000010888 */
[-C--:B------:R-:W-:Y:S07]  /*1adb0*/  FFMA.FTZ R143, R143, R3.reuse, -R136 ;  /* 0x000000038f8f7223 */ /* 0x080fee0000010888 */
[----:B------:R-:W1:Y:S01]  /*1adc0*/  MUFU.EX2 R181, R183 ;  /* 0x000000b700b57308 */ /* 0x000e620000000800 */
[-CC-:B------:R-:W-:Y:S01]  /*1add0*/  FFMA.FTZ R139, R139, R3.reuse, -R124.reuse ;  /* 0x000000038b8b7223 */ /* 0x180fe2000001087c */
[C---:B------:R-:W-:Y:S08]  /*1ade0*/  HMMA.16816.F32 R4, R56.reuse, R64, R4 ;  /* 0x000000403804723c */ /* 0x040ff00000001804 */
[----:B------:R-:W-:Y:S01]  /*1adf0*/  MUFU.EX2 R146, R146 ;  /* 0x0000009200927308 */ /* 0x000fe20000000800 */
[-CC-:B------:R-:W-:Y:S01]  /*1ae00*/  FFMA.FTZ R135, R135, R3.reuse, -R124.reuse ;  /* 0x0000000387877223 */ /* 0x180fe2000001087c */
[-CC-:B------:R-:W-:Y:S01]  /*1ae10*/  FFMA.FTZ R122, R122, R3.reuse, -R124.reuse ;  /* 0x000000037a7a7223 */ /* 0x180fe2000001087c */
[-CC-:B------:R-:W-:Y:S07]  /*1ae20*/  FFMA.FTZ R120, R120, R3.reuse, -R124.reuse ;  /* 0x0000000378787223 */ /* 0x180fee000001087c */
[----:B------:R-:W4:Y:S01]  /*1ae30*/  MUFU.EX2 R171, R175 ;  /* 0x000000af00ab7308 */ /* 0x000f220000000800 */
[----:B------:R-:W-:Y:S01]  /*1ae40*/  FFMA.FTZ R124, R52, R3, -R124 ;  /* 0x00000003347c7223 */ /* 0x000fe2000001087c */
[C---:B------:R-:W-:Y:S01]  /*1ae50*/  HMMA.16816.F32 R8, R56.reuse, R66, R8 ;  /* 0x000000423808723c */ /* 0x040fe20000001808 */
[----:B------:R-:W5:Y:S07]  /*1ae60*/  LDSM.16.MT88.4 R64, [R192+0xd400] ;  /* 0x00d40000c040783b */ /* 0x000f6e0000004200 */
[----:B------:R-:W-:Y:S01]  /*1ae70*/  MUFU.EX2 R52, R53 ;  /* 0x0000003500347308 */ /* 0x000fe20000000800 */
[----:B------:R-:W-:Y:S01]  /*1ae80*/  FFMA.FTZ R131, R54, R227, R131 ;  /* 0x000000e336837223 */ /* 0x000fe20000010083 */
[----:B------:R-:W-:Y:S01]  /*1ae90*/  FFMA.FTZ R134, R55, R228, R134 ;  /* 0x000000e437867223 */ /* 0x000fe20000010086 */
[----:B------:R-:W-:Y:S07]  /*1aea0*/  FFMA.FTZ R132, R132, R3, -R136 ;  /* 0x0000000384847223 */ /* 0x000fee0000010888 */
[----:B------:R-:W-:Y:S01]  /*1aeb0*/  MUFU.EX2 R152, R152 ;  /* 0x0000009800987308 */ /* 0x000fe20000000800 */
[----:B------:R-:W-:Y:S01]  /*1aec0*/  ISETP.GT.AND P0, PT, R225, R200, PT ;  /* 0x000000c8e100720c */ /* 0x000fe20003f04270 */
[C---:B---3--:R-:W-:Y:S08]  /*1aed0*/  HMMA.16816.F32 R12, R56.reuse, R76, R12 ;  /* 0x0000004c380c723c */ /* 0x048ff0000000180c */
[----:B------:R-:W3:Y:S01]  /*1aee0*/  MUFU.EX2 R167, R169 ;  /* 0x000000a900a77308 */ /* 0x000ee20000000800 */
[----:B------:R-:W-:Y:S09]  /*1aef0*/  FADD.FTZ R127, R127, R134 ;  /* 0x000000867f7f7221 */ /* 0x000ff20000010000 */
[----:B------:R-:W-:Y:S01]  /*1af00*/  MUFU.EX2 R150, R150 ;  /* 0x0000009600967308 */ /* 0x000fe20000000800 */
[----:B------:R-:W-:Y:S01]  /*1af10*/  FADD.FTZ R126, R126, R127 ;  /* 0x0000007f7e7e7221 */ /* 0x000fe20000010000 */
[C---:B------:R-:W-:Y:S01]  /*1af20*/  HMMA.16816.F32 R16, R56.reuse, R78, R16 ;  /* 0x0000004e3810723c */ /* 0x040fe20000001810 */
[----:B------:R-:W-:Y:S07]  /*1af30*/  LDSM.16.MT88.4 R76, [R194+0xb800] ;  /* 0x00b80000c24c783b */ /* 0x000fee0000004200 */
[----:B------:R-:W3:Y:S01]  /*1af40*/  MUFU.EX2 R165, R165 ;  /* 0x000000a500a57308 */ /* 0x000ee20000000800 */
[----:B------:R-:W-:Y:S09]  /*1af50*/  FADD.FTZ R126, R121, R126 ;  /* 0x0000007e797e7221 */ /* 0x000ff20000010000 */
[----:B------:R-:W-:Y:S01]  /*1af60*/  MUFU.EX2 R154, R154 ;  /* 0x0000009a009a7308 */ /* 0x000fe20000000800 */
[----:B------:R-:W-:Y:S01]  /*1af70*/  FADD.FTZ R89, R89, R126 ;  /* 0x0000007e59597221 */ /* 0x000fe20000010000 */
[C---:B------:R-:W-:Y:S08]  /*1af80*/  HMMA.16816.F32 R20, R56.reuse, R80, R20 ;  /* 0x000000503814723c */ /* 0x040ff00000001814 */
        /* <DEDUP_REMOVED lines=8> */
[----:B------:R-:W3:Y:S01]  /*1b010*/  MUFU.EX2 R158, R158 ;  /* 0x0000009e009e7308 */ /* 0x000ee20000000800 */
[C---:B------:R-:W-:Y:S09]  /*1b020*/  HMMA.16816.F32 R28, R56.reuse, R72, R28 ;  /* 0x00000048381c723c */ /* 0x040ff2000000181c */
[----:B------:R-:W-:Y:S10]  /*1b030*/  MUFU.EX2 R149, R151 ;  /* 0x0000009700957308 */ /* 0x000ff40000000800 */
[----:B------:R-:W3:Y:S01]  /*1b040*/  MUFU.EX2 R160, R160 ;  /* 0x000000a000a07308 */ /* 0x000ee20000000800 */
[C---:B------:R-:W-:Y:S01]  /*1b050*/  HMMA.16816.F32 R32, R56.reuse, R74, R32 ;  /* 0x0000004a3820723c */ /* 0x040fe20000001820 */
[----:B------:R-:W2:Y:S08]  /*1b060*/  LDSM.16.MT88.4 R72, [R192+0x9800] ;  /* 0x00980000c048783b */ /* 0x000eb00000004200 */
[----:B------:R-:W-:Y:S10]  /*1b070*/  MUFU.EX2 R145, R147 ;  /* 0x0000009300917308 */ /* 0x000ff40000000800 */
[----:B------:R-:W3:Y:S01]  /*1b080*/  MUFU.EX2 R164, R164 ;  /* 0x000000a400a47308 */ /* 0x000ee20000000800 */
[C---:B------:R-:W-:Y:S09]  /*1b090*/  HMMA.16816.F32 R36, R56.reuse, R60, R36 ;  /* 0x0000003c3824723c */ /* 0x040ff20000001824 */
[----:B------:R-:W-:Y:S10]  /*1b0a0*/  MUFU.EX2 R141, R143 ;  /* 0x0000008f008d7308 */ /* 0x000ff40000000800 */
[----:B------:R-:W3:Y:S01]  /*1b0b0*/  MUFU.EX2 R162, R162 ;  /* 0x000000a200a27308 */ /* 0x000ee20000000800 */
[C---:B------:R-:W-:Y:S01]  /*1b0c0*/  HMMA.16816.F32 R40, R56.reuse, R62, R40 ;  /* 0x0000003e3828723c */ /* 0x040fe20000001828 */
[----:B------:R-:W1:Y:S08]  /*1b0d0*/  LDSM.16.MT88.4 R60, [R194+0xd800] ;  /* 0x00d80000c23c783b */ /* 0x000e700000004200 */
[----:B------:R-:W-:Y:S10]  /*1b0e0*/  MUFU.EX2 R137, R139 ;  /* 0x0000008b00897308 */ /* 0x000ff40000000800 */
[----:B------:R-:W3:Y:S01]  /*1b0f0*/  MUFU.EX2 R166, R166 ;  /* 0x000000a600a67308 */ /* 0x000ee20000000800 */
[C---:B-----5:R-:W-:Y:S09]  /*1b100*/  HMMA.16816.F32 R44, R56.reuse, R64, R44 ;  /* 0x00000040382c723c */ /* 0x060ff2000000182c */
[----:B------:R-:W-:Y:S10]  /*1b110*/  MUFU.EX2 R133, R135 ;  /* 0x0000008700857308 */ /* 0x000ff40000000800 */
[----:B------:R-:W5:Y:S01]  /*1b120*/  MUFU.EX2 R168, R168 ;  /* 0x000000a800a87308 */ /* 0x000f620000000800 */
[----:B------:R-:W-:Y:S01]  /*1b130*/  HMMA.16816.F32 R48, R56, R66, R48 ;  /* 0x000000423830723c */ /* 0x000fe20000001830 */
[----:B------:R-:W4:Y:S08]  /*1b140*/  LDSM.16.MT88.4 R64, [R192+0xd800] ;  /* 0x00d80000c040783b */ /* 0x000f300000004200 */
[----:B------:R-:W5:Y:S01]  /*1b150*/  MUFU.EX2 R227, R124 ;  /* 0x0000007c00e37308 */ /* 0x000f620000000800 */
[----:B------:R-:W-:Y:S02]  /*1b160*/  F2FP.F16.F32.PACK_AB R56, R105, R98 ;  /* 0x000000626938723e */ /* 0x000fe400000000ff */
[----:B------:R-:W-:Y:S02]  /*1b170*/  F2FP.F16.F32.PACK_AB R58, R96, R97 ;  /* 0x00000061603a723e */ /* 0x000fe400000000ff */
[----:B------:R-:W-:Y:S02]  /*1b180*/  F2FP.F16.F32.PACK_AB R57, R107, R104 ;  /* 0x000000686b39723e */ /* 0x000fe400000000ff */
[----:B------:R-:W-:Y:S07]  /*1b190*/  F2FP.F16.F32.PACK_AB R59, R106, R99 ;  /* 0x000000636a3b723e */ /* 0x000fee00000000ff */
        /* <DEDUP_REMOVED lines=98> */
[C---:B--2---:R-:W-:Y:S09]  /*1b7c0*/  HMMA.16816.F32 R12, R56.reuse, R72, R12 ;  /* 0x00000048380c723c */ /* 0x044ff2000000180c */
[----:B------:R-:W2:Y:S01]  /*1b7d0*/  MUFU.EX2 R55, R136 ;  /* 0x0000008800377308 */ /* 0x000ea20000000800 */
[----:B------:R-:W-:Y:S09]  /*1b7e0*/  FADD.FTZ R123, R123, R70 ;  /* 0x000000467b7b7221 */ /* 0x000ff20000010000 */
[----:B------:R-:W-:Y:S01]  /*1b7f0*/  MUFU.EX2 R3, R120 ;  /* 0x0000007800037308 */ /* 0x000fe20000000800 */
[----:B------:R-:W-:Y:S01]  /*1b800*/  FADD.FTZ R123, R118, R123 ;  /* 0x0000007b767b7221 */ /* 0x000fe20000010000 */
[C---:B------:R-:W-:Y:S03]  /*1b810*/  HMMA.16816.F32 R16, R56.reuse, R74, R16 ;  /* 0x0000004a3810723c */ /* 0x040fe60000001810 */
[----:B---3--:R-:W-:Y:S01]  /*1b820*/  F2FP.F16.F32.PACK_AB R68, R129, R130 ;  /* 0x000000828144723e */ /* 0x008fe200000000ff */
[----:B------:R-:W-:Y:S01]  /*1b830*/  IMAD.MOV.U32 R118, RZ, RZ, R2 ;  /* 0x000000ffff767224 */ /* 0x000fe200078e0002 */
[----:B--2---:R-:W-:Y:S03]  /*1b840*/  F2FP.F16.F32.PACK_AB R70, R55, R54 ;  /* 0x000000363746723e */ /* 0x004fe600000000ff */
[C---:B-----5:R-:W-:Y:S08]  /*1b850*/  HMMA.16816.F32 R20, R56.reuse, R76, R20 ;  /* 0x0000004c3814723c */ /* 0x060ff00000001814 */
[C---:B------:R-:W-:Y:S01]  /*1b860*/  HMMA.16816.F32 R24, R56.reuse, R78, R24 ;  /* 0x0000004e3818723c */ /* 0x040fe20000001818 */
[----:B------:R-:W-:Y:S07]  /*1b870*/  LDSM.16.MT88.4 R76, [R194+0xec00] ;  /* 0x00ec0000c24c783b */ /* 0x000fee0000004200 */
[C---:B------:R-:W-:Y:S08]  /*1b880*/  HMMA.16816.F32 R28, R56.reuse, R80, R28 ;  /* 0x00000050381c723c */ /* 0x040ff0000000181c */
[C---:B------:R-:W-:Y:S08]  /*1b890*/  HMMA.16816.F32 R32, R56.reuse, R82, R32 ;  /* 0x000000523820723c */ /* 0x040ff00000001820 */
[C---:B-1----:R-:W-:Y:S01]  /*1b8a0*/  HMMA.16816.F32 R36, R56.reuse, R60, R36 ;  /* 0x0000003c3824723c */ /* 0x042fe20000001824 */
[----:B------:R-:W1:Y:S07]  /*1b8b0*/  MUFU.EX2 R60, R122 ;  /* 0x0000007a003c7308 */ /* 0x000e6e0000000800 */
[C---:B------:R-:W-:Y:S03]  /*1b8c0*/  HMMA.16816.F32 R40, R56.reuse, R62, R40 ;  /* 0x0000003e3828723c */ /* 0x040fe60000001828 */
[----:B------:R-:W-:Y:S04]  /*1b8d0*/  FADD.FTZ R62, R90, R123 ;  /* 0x0000007b5a3e7221 */ /* 0x000fe80000010000 */
        /* <DEDUP_REMOVED lines=70> */
.L_x_4993:
        /* <DEDUP_REMOVED lines=10> */
.L_x_5011:
        /* <DEDUP_REMOVED lines=172> */
.L_x_5002:
        /* <DEDUP_REMOVED lines=25> */
.L_x_5004:
[----:B------:R-:W-:Y:S05]  /*1ca30*/  BSYNC.RECONVERGENT B0 ;  /* 0x0000000000007941 */ /* 0x000fea0003800200 */
.L_x_5003:
        /* <DEDUP_REMOVED lines=10> */
.L_x_5006:
[----:B------:R-:W-:Y:S05]  /*1cae0*/  BSYNC.RECONVERGENT B0 ;  /* 0x0000000000007941 */ /* 0x000fea0003800200 */
.L_x_5005:
[----:B------:R-:W-:-:S04]  /*1caf0*/  MOV R207, 0x0 ;  /* 0x0000000000cf7802 */ /* 0x000fc80000000f00 */
[----:B-1234-:R-:W-:Y:S05]  /*1cb00*/  @P3 RET.REL.NODEC R206 `(_ZN5flash24flash_fwd_splitkv_kernelI23Flash_fwd_kernel_traitsILi96ELi64ELi128ELi4ELb0ELb0EN7cutlass6half_tE19Flash_kernel_traitsILi96ELi64ELi128ELi4ES3_EELb0ELb1ELb0ELb0ELb1ELb1ELb0ELb1EEEvNS_16Flash_fwd_paramsE) ;  /* 0xfffffe34ce3c3950 */ /* 0x01efea0003c3ffff */
        /* <DEDUP_REMOVED lines=14> */
[----:B-1----:R-:W-:Y:S05]  /*1cbf0*/  RET.REL.NODEC R206 `(_ZN5flash24flash_fwd_splitkv_kernelI23Flash_fwd_kernel_traitsILi96ELi64ELi128ELi4ELb0ELb0EN7cutlass6half_tE19Flash_kernel_traitsILi96ELi64ELi128ELi4ES3_EELb0ELb1ELb0ELb0ELb1ELb1ELb0ELb1EEEvNS_16Flash_fwd_paramsE) ;  /* 0xfffffe34ce007950 */ /* 0x002fea0003c3ffff */
.L_x_5001:
[----:B------:R-:W-:Y:S01]  /*1cc00*/  MOV R4, 0x2 ;  /* 0x0000000200047802 */ /* 0x000fe20000000f00 */
[----:B------:R-:W-:Y:S01]  /*1cc10*/  IMAD.MOV.U32 R3, RZ, RZ, 0x1f ;  /* 0x0000001fff037424 */ /* 0x000fe200078e00ff */
[----:B------:R-:W-:-:S07]  /*1cc20*/  MOV R5, 0xffffffff ;  /* 0xffffffff00057802 */ /* 0x000fce0000000f00 */
[----:B-1---5:R-:W-:Y:S05]  /*1cc30*/  WARPSYNC.COLLECTIVE R5, `(.L_x_5007) ;  /* 0x0000000005087348 */ /* 0x022fea0003c00000 */
[----:B------:R2:W3:Y:S02]  /*1cc40*/  SHFL.BFLY P0, R10, R228, R4, R3 ;  /* 0x0c000004e40a7389 */ /* 0x0004e40000000003 */
[----:B-123-5:R-:W-:Y:S05]  /*1cc50*/  ENDCOLLECTIVE ;  /* 0x000000000000791b */ /* 0x02efea0003800000 */
.L_x_5007:
[----:B------:R-:W-:Y:S02]  /*1cc60*/  IMAD.MOV.U32 R9, RZ, RZ, R10 ;  /* 0x000000ffff097224 */ /* 0x000fe400078e000a */
[----:B------:R-:W-:Y:S02]  /*1cc70*/  IMAD.MOV.U32 R4, RZ, RZ, 0x1 ;  /* 0x00000001ff047424 */ /* 0x000fe400078e00ff */
[----:B------:R-:W-:-:S05]  /*1cc80*/  FADD.FTZ R9, R9, R228 ;  /* 0x000000e409097221 */ /* 0x000fca0000010000 */
[----:B------:R-:W-:-:S07]  /*1cc90*/  MOV R228, R9 ;  /* 0x0000000900e47202 */ /* 0x000fce0000000f00 */
[----:B------:R-:W-:Y:S05]  /*1cca0*/  WARPSYNC.COLLECTIVE R5, `(.L_x_5008) ;  /* 0x0000000005087348 */ /* 0x000fea0003c00000 */
[----:B------:R1:W2:Y:S02]  /*1ccb0*/  SHFL.BFLY P0, R10, R228, R4, R3 ;  /* 0x0c000004e40a7389 */ /* 0x0002a40000000003 */
[----:B-12---:R-:W-:Y:S05]  /*1ccc0*/  ENDCOLLECTIVE ;  /* 0x000000000000791b */ /* 0x006fea0003800000 */
.L_x_5008:
[----:B------:R-:W-:Y:S01]  /*1ccd0*/  MOV R228, R227 ;  /* 0x000000e300e47202 */ /* 0x000fe20000000f00 */
[----:B------:R-:W-:Y:S01]  /*1cce0*/  IMAD.MOV.U32 R4, RZ, RZ, 0x2 ;  /* 0x00000002ff047424 */ /* 0x000fe200078e00ff */
[----:B------:R-:W-:-:S07]  /*1ccf0*/  MOV R6, R10 ;  /* 0x0000000a00067202 */ /* 0x000fce0000000f00 */
[----:B------:R-:W-:Y:S05]  /*1cd00*/  WARPSYNC.COLLECTIVE R5, `(.L_x_5009) ;  /* 0x0000000005087348 */ /* 0x000fea0003c00000 */
[----:B------:R1:W2:Y:S02]  /*1cd10*/  SHFL.BFLY P0, R10, R228, R4, R3 ;  /* 0x0c000004e40a7389 */ /* 0x0002a40000000003 */
[----:B-12---:R-:W-:Y:S05]  /*1cd20*/  ENDCOLLECTIVE ;  /* 0x000000000000791b */ /* 0x006fea0003800000 */
.L_x_5009:
[----:B------:R-:W-:Y:S01]  /*1cd30*/  FADD.FTZ R6, R9, R6 ;  /* 0x0000000609067221 */ /* 0x000fe20000010000 */
[----:B------:R-:W-:Y:S01]  /*1cd40*/  FADD.FTZ R8, R10, R227 ;  /* 0x000000e30a087221 */ /* 0x000fe20000010000 */
[----:B------:R-:W-:-:S04]  /*1cd50*/  MOV R4, 0x1 ;  /* 0x0000000100047802 */ /* 0x000fc80000000f00 */
[----:B------:R-:W-:-:S07]  /*1cd60*/  MOV R228, R8 ;  /* 0x0000000800e47202 */ /* 0x000fce0000000f00 */
[----:B------:R-:W-:Y:S05]  /*1cd70*/  WARPSYNC.COLLECTIVE R5, `(.L_x_5010) ;  /* 0x0000000005087348 */ /* 0x000fea0003c00000 */
[----:B------:R1:W2:Y:S02]  /*1cd80*/  SHFL.BFLY P0, R10, R228, R4, R3 ;  /* 0x0c000004e40a7389 */ /* 0x0002a40000000003 */
[----:B-12---:R-:W-:Y:S05]  /*1cd90*/  ENDCOLLECTIVE ;  /* 0x000000000000791b */ /* 0x006fea0003800000 */
.L_x_5010:
[----:B------:R-:W-:Y:S05]  /*1cda0*/  BRA `(.L_x_5011) ;  /* 0xfffffff0000c7947 */ /* 0x000fea000383ffff */
.L_x_5012:
        /* <DEDUP_REMOVED lines=13> */
.L_x_11665:


//--------------------- .text._ZN5flash24flash_fwd_splitkv_kernelI23Flash_fwd_kernel_traitsILi96ELi64ELi128ELi4ELb0ELb0EN7cutlass6half_tE19Flash_kernel_traitsILi96ELi64ELi128ELi4ES3_EELb0ELb1ELb1ELb0ELb0ELb0ELb0ELb1EEEvNS_16Flash_fwd_paramsE --------------------------
	.section	.text._ZN5flash24flash_fwd_splitkv_kernelI23Flash_fwd_kernel_traitsILi96ELi64ELi128ELi4ELb0ELb0EN7cutlass6half_tE19Flash_kernel_traitsILi96ELi64ELi128ELi4ES3_EELb0ELb1ELb1ELb0ELb0ELb0ELb0ELb1EEEvNS_16Flash_fwd_paramsE,"ax",@progbits
	.align	128
        .global         _ZN5flash24flash_fwd_splitkv_kernelI23Flash_fwd_kernel_traitsILi96ELi64ELi128ELi4ELb0ELb0EN7cutlass6half_tE19Flash_kernel_traitsILi96ELi64ELi128ELi4ES3_EELb0ELb1ELb1ELb0ELb0ELb0ELb0ELb1EEEvNS_16Flash_fwd_paramsE
        .type           _ZN5flash24flash_fwd_splitkv_kernelI23Flash_fwd_kernel_traitsILi96ELi64ELi128ELi4ELb0ELb0EN7cutlass6half_tE19Flash_kernel_traitsILi96ELi64ELi128ELi4ES3_EELb0ELb1ELb1ELb0ELb0ELb0ELb0ELb1EEEvNS_16Flash_fwd_paramsE,@function
        .size           _ZN5flash24flash_fwd_splitkv_kernelI23Flash_fwd_kernel_traitsILi96ELi64ELi128ELi4ELb0ELb0EN7cutlass6half_tE19Flash_kernel_traitsILi96ELi64ELi128ELi4ES3_EELb0ELb1ELb1ELb0ELb0ELb0ELb0ELb1EEEvNS_16Flash_fwd_paramsE,(.L_x_11666 - _ZN5flash24flash_fwd_splitkv_kernelI23Flash_fwd_kernel_traitsILi96ELi64ELi128ELi4ELb0ELb0EN7cutlass6half_tE19Flash_kernel_traitsILi96ELi64ELi128ELi4ES3_EELb0ELb1ELb1ELb0ELb0ELb0ELb0ELb1EEEvNS_16Flash_fwd_paramsE)
        .other          _ZN5flash24flash_fwd_splitkv_kernelI23Flash_fwd_kernel_traitsILi96ELi64ELi128ELi4ELb0ELb0EN7cutlass6half_tE19Flash_kernel_traitsILi96ELi64ELi128ELi4ES3_EELb0ELb1ELb1ELb0ELb0ELb0ELb0ELb1EEEvNS_16Flash_fwd_paramsE,@"STO_CUDA_ENTRY STV_DEFAULT"
_ZN5flash24flash_fwd_splitkv_kernelI23Flash_fwd_kernel_traitsILi96ELi64ELi128ELi4ELb0ELb0EN7cutlass6half_tE19Flash_kernel_traitsILi96ELi64ELi128ELi4ES3_EELb0ELb1ELb1ELb0ELb0ELb0ELb0ELb1EEEvNS_16Flash_fwd_paramsE:
.text._ZN5flash24flash_fwd_splitkv_kernelI23Flash_fwd_kernel_traitsILi96ELi64ELi128ELi4ELb0ELb0EN7cutlass6half_tE19Flash_kernel_traitsILi96ELi64ELi128ELi4ES3_EELb0ELb1ELb1ELb0ELb0ELb0ELb0ELb1EEEvNS_16Flash_fwd_paramsE:
[----:B------:R-:W-:Y:S01]  /*0000*/  LDC R1, c[0x0][0x37c] ;  /* 0x0000df00ff017b82 */ /* 0x000fe20000000800 */
[----:B------:R-:W1:Y:S07]  /*0010*/  S2R R147, SR_CTAID.X ;  /* 0x0000000000937919 */ /* 0x000e6e0000002500 */
[----:B------:R-:W2:Y:S01]  /*0020*/  LDC.64 R116, c[0x0][0x348] ;  /* 0x0000d200ff747b82 */ /* 0x000ea20000000a00 */
[----:B------:R-:W-:Y:S01]  /*0030*/  BSSY.RECONVERGENT B4, `(.L_x_5013) ;  /* 0x0000005000047945 */ /* 0x000fe20003800200 */
[----:B------:R-:W-:Y:S01]  /*0040*/  MOV R144, 0x80 ;  /* 0x0000008000907802 */ /* 0x000fe20000000f00 */
[----:B------:R-:W3:Y:S01]  /*0050*/  S2R R145, SR_CTAID.Y ;  /* 0x0000000000917919 */ /* 0x000ee20000002600 */
[----:B------:R-:W4:Y:S05]  /*0060*/  S2R R146, SR_CTAID.Z ;  /* 0x0000000000927919 */ /* 0x000f2a0000002700 */
[----:B-1234-:R-:W-:Y:S05]  /*0070*/  CALL.REL.NOINC `($_ZN5flash24flash_fwd_splitkv_kernelI23Flash_fwd_kernel_traitsILi96ELi64ELi128ELi4ELb0ELb0EN7cutlass6half_tE19Flash_kernel_traitsILi96ELi64ELi128ELi4ES3_EELb0ELb1ELb1ELb0ELb0ELb0ELb0ELb1EEEvNS_16Flash_fwd_paramsE$_ZN5flash30compute_attn_1rowblock_splitkvI23Flash_fwd_kernel_traitsILi96ELi64ELi128ELi4ELb0ELb0EN7cutlass6half_tE19Flash_kernel_traitsILi96ELi64ELi128ELi4ES3_EELb0ELb1ELb1ELb0ELb0ELb0ELb0ELb1ENS_16Flash_fwd_paramsEEEvRKT8_iiiii) ;  /* 0x0000000000087944 */ /* 0x01efea0003c00000 */
[----:B------:R-:W-:Y:S05]  /*0080*/  BSYNC.RECONVERGENT B4 ;  /* 0x0000000000047941 */ /* 0x000fea0003800200 */
.L_x_5013:
[----:B------:R-:W-:Y:S05]  /*0090*/  EXIT ;  /* 0x000000000000794d */ /* 0x000fea0003800000 */
        .type           $_ZN5flash24flash_fwd_splitkv_kernelI23Flash_fwd_kernel_traitsILi96ELi64ELi128ELi4ELb0ELb0EN7cutlass6half_tE19Flash_kernel_traitsILi96ELi64ELi128ELi4ES3_EELb0ELb1ELb1ELb0ELb0ELb0ELb0ELb1EEEvNS_16Flash_fwd_paramsE$_ZN5flash30compute_attn_1rowblock_splitkvI23Flash_fwd_kernel_traitsILi96ELi64ELi128ELi4ELb0ELb0EN7cutlass6half_tE19Flash_kernel_traitsILi96ELi64ELi128ELi4ES3_EELb0ELb1ELb1ELb0ELb0ELb0ELb0ELb1ENS_16Flash_fwd_paramsEEEvRKT8_iiiii,@function
        .size           $_ZN5flash24flash_fwd_splitkv_kernelI23Flash_fwd_kernel_traitsILi96ELi64ELi128ELi4ELb0ELb0EN7cutlass6half_tE19Flash_kernel_traitsILi96ELi64ELi128ELi4ES3_EELb0ELb1ELb1ELb0ELb0ELb0ELb0ELb1EEEvNS_16Flash_fwd_paramsE$_ZN5flash30compute_attn_1rowblock_splitkvI23Flash_fwd_kernel_traitsILi96ELi64ELi128ELi4ELb0ELb0EN7cutlass6half_tE19Flash_kernel_traitsILi96ELi64ELi128ELi4ES3_EELb0ELb1ELb1ELb0ELb0ELb0ELb0ELb1ENS_16Flash_fwd_paramsEEEvRKT8_iiiii,(.L_x_11666 - $_ZN5flash24flash_fwd_splitkv_kernelI23Flash_fwd_kernel_traitsILi96ELi64ELi128ELi4ELb0ELb0EN7cutlass6half_tE19Flash_kernel_traitsILi96ELi64ELi128ELi4ES3_EELb0ELb1ELb1ELb0ELb0ELb0ELb0ELb1EEEvNS_16Flash_fwd_paramsE$_ZN5flash30compute_attn_1rowblock_splitkvI23Flash_fwd_kernel_traitsILi96ELi64ELi128ELi4ELb0ELb0EN7cutlass6half_tE19Flash_kernel_traitsILi96ELi64ELi128ELi4ES3_EELb0ELb1ELb1ELb0ELb0ELb0ELb0ELb1ENS_16Flash_fwd_paramsEEEvRKT8_iiiii)
$_ZN5flash24flash_fwd_splitkv_kernelI23Flash_fwd_kernel_traitsILi96ELi64ELi128ELi4ELb0ELb0EN7cutlass6half_tE19Flash_kernel_traitsILi96ELi64ELi128ELi4ES3_EELb0ELb1ELb1ELb0ELb0ELb0ELb0ELb1EEEvNS_16Flash_fwd_paramsE$_ZN5flash30compute_attn_1rowblock_splitkvI23Flash_fwd_kernel_traitsILi96ELi64ELi128ELi4ELb0ELb0EN7cutlass6half_tE19Flash_kernel_traitsILi96ELi64ELi128ELi4ES3_EELb0ELb1ELb1ELb0ELb0ELb0ELb0ELb1ENS_16Flash_fwd_paramsEEEvRKT8_iiiii:
        /* <DEDUP_REMOVED lines=39> */
.L_x_5015:
[----:B------:R-:W-:Y:S05]  /*0310*/  BSYNC.RECONVERGENT B0 ;  /* 0x0000000000007941 */ /* 0x000fea0003800200 */
.L_x_5014:
[----:B------:R-:W-:Y:S04]  /*0320*/  BSSY.RECONVERGENT B0, `(.L_x_5016) ;  /* 0x0000007000007945 */ /* 0x000fe80003800200 */
[----:B------:R-:W-:Y:S05]  /*0330*/  @!P3 BRA `(.L_x_5017) ;  /* 0x000000000014b947 */ /* 0x000fea0003800000 */
[----:B------:R-:W4:Y:S02]  /*0340*/  LD.E.U8 R0, desc[UR4][R116.64+0x1b2] ;  /* 0x0001b20474007980 */ /* 0x000f24000c101100 */
[----:B----4-:R-:W-:-:S13]  /*0350*/  ISETP.NE.AND P1, PT, R0, RZ, PT ;  /* 0x000000ff0000720c */ /* 0x010fda0003f25270 */
[----:B------:R-:W4:Y:S02]  /*0360*/  @P1 LD.E R0, desc[UR4][R6.64+0x4] ;  /* 0x0000040406001980 */ /* 0x000f24000c101900 */
[----:B----45:R-:W-:-:S06]  /*0370*/  @P1 IADD3 R73, PT, PT, R0, -R11, RZ ;  /* 0x8000000b00491210 */ /* 0x030fcc0007ffe0ff */
[----:B------:R4:W5:Y:S02]  /*0380*/  @!P1 LD.E R73, desc[UR4][R6.64] ;  /* 0x0000000406499980 */ /* 0x000964000c101900 */
.L_x_5017:
[----:B------:R-:W-:Y:S05]  /*0390*/  BSYNC.RECONVERGENT B0 ;  /* 0x0000000000007941 */ /* 0x000fea0003800200 */
.L_x_5016:
        /* <DEDUP_REMOVED lines=9> */
.L_x_5019:
[----:B------:R-:W5:Y:S01]  /*0430*/  LD.E.64 R2, desc[UR4][R116.64+0x108] ;  /* 0x0001080474027980 */ /* 0x000f62000c101b00 */
[----:B------:R-:W-:Y:S01]  /*0440*/  BSSY.RECONVERGENT B0, `(.L_x_5021) ;  /* 0x0000006000007945 */ /* 0x000fe20003800200 */
[----:B------:R-:W-:Y:S01]  /*0450*/  IMAD.MOV.U32 R0, RZ, RZ, RZ ;  /* 0x000000ffff007224 */ /* 0x000fe200078e00ff */
[----:B-----5:R-:W-:-:S04]  /*0460*/  ISETP.NE.U32.AND P0, PT, R2, RZ, PT ;  /* 0x000000ff0200720c */ /* 0x020fc80003f05070 */
[----:B------:R-:W-:-:S13]  /*0470*/  ISETP.NE.AND.EX P0, PT, R3, RZ, PT, P0 ;  /* 0x000000ff0300720c */ /* 0x000fda0003f05300 */
[----:B------:R-:W-:Y:S05]  /*0480*/  @!P0 BRA `(.L_x_5022) ;  /* 0x0000000000048947 */ /* 0x000fea0003800000 */
[----:B------:R1:W5:Y:S02]  /*0490*/  LD.E R0, desc[UR4][R116.64+0xbc] ;  /* 0x0000bc0474007980 */ /* 0x000364000c101900 */
.L_x_5022:
[----:B------:R-:W-:Y:S05]  /*04a0*/  BSYNC.RECONVERGENT B0 ;  /* 0x0000000000007941 */ /* 0x000fea0003800200 */
.L_x_5021:
[----:B-----5:R-:W-:Y:S02]  /*04b0*/  IADD3 R111, PT, PT, R73, R0, RZ ;  /* 0x00000000496f7210 */ /* 0x020fe40007ffe0ff */
.L_x_5020:
[----:B------:R-:W-:Y:S05]  /*04c0*/  BSYNC.RECONVERGENT B1 ;  /* 0x0000000000017941 */ /* 0x000fea0003800200 */
.L_x_5018:
[----:B------:R-:W-:Y:S01]  /*04d0*/  IMAD.SHL.U32 R109, R147, 0x40, RZ ;  /* 0x00000040936d7824 */ /* 0x000fe200078e00ff */
[----:B------:R-:W-:Y:S01]  /*04e0*/  MOV R2, R144 ;  /* 0x0000009000027202 */ /* 0x000fe20000000f00 */
[----:B------:R-:W-:-:S03]  /*04f0*/  IMAD.MOV.U32 R3, RZ, RZ, 0x0 ;  /* 0x00000000ff037424 */ /* 0x000fc600078e00ff */
[----:B------:R-:W-:-:S13]  /*0500*/  ISETP.GT.AND P0, PT, R148, R109, PT ;  /* 0x0000006d9400720c */ /* 0x000fda0003f04270 */
[----:B-1234-:R-:W-:Y:S05]  /*0510*/  @!P0 RET.REL.NODEC R2 `(_ZN5flash24flash_fwd_splitkv_kernelI23Flash_fwd_kernel_traitsILi96ELi64ELi128ELi4ELb0ELb0EN7cutlass6half_tE19Flash_kernel_traitsILi96ELi64ELi128ELi4ES3_EELb0ELb1ELb1ELb0ELb0ELb0ELb0ELb1EEEvNS_16Flash_fwd_paramsE) ;  /* 0xfffffff802b88950 */ /* 0x01efea0003c3ffff */
        /* <DEDUP_REMOVED lines=46> */
[-C--:B---3--:R-:W-:Y:S02]  /*0800*/  @!P0 IMAD R5, R17, R145.reuse, RZ ;  /* 0x0000009111058224 */ /* 0x088fe400078e02ff */
[----:B------:R-:W-:-:S04]  /*0810*/  @!P0 IMAD.WIDE.U32 R16, R16, R145, RZ ;  /* 0x0000009110108225 */ /* 0x000fc800078e00ff */
[----:B------:R-:W-:Y:S02]  /*0820*/  @!P0 IMAD.IADD R5, R17, 0x1, R5 ;  /* 0x0000000111058824 */ /* 0x000fe400078e0205 */
[----:B------:R-:W-:Y:S02]  /*0830*/  @!P0 IMAD.MOV.U32 R6, RZ, RZ, R16 ;  /* 0x000000ffff068224 */ /* 0x000fe400078e0010 */
[----:B------:R-:W-:Y:S01]  /*0840*/  IMAD.WIDE.U32 R16, R109, R12, R18 ;  /* 0x0000000c6d107225 */ /* 0x000fe200078e0012 */
[----:B------:R-:W-:-:S03]  /*0850*/  @P0 IADD3 R5, PT, PT, R151, R4, RZ ;  /* 0x0000000497050210 */ /* 0x000fc60007ffe0ff */
[----:B------:R-:W-:Y:S02]  /*0860*/  @P0 IMAD.MOV.U32 R6, RZ, RZ, R150 ;  /* 0x000000ffff060224 */ /* 0x000fe400078e0096 */
[----:B------:R-:W-:Y:S02]  /*0870*/  IMAD R3, R3, R145, R146 ;  /* 0x0000009103037224 */ /* 0x000fe400078e0292 */
        /* <DEDUP_REMOVED lines=30> */
.L_x_5025:
[----:B------:R-:W-:Y:S05]  /*0a60*/  BSYNC.RECONVERGENT B0 ;  /* 0x0000000000007941 */ /* 0x000fea0003800200 */
.L_x_5024:
        /* <DEDUP_REMOVED lines=18> */
.L_x_5027:
[----:B------:R-:W-:Y:S05]  /*0b90*/  BSYNC.RECONVERGENT B0 ;  /* 0x0000000000007941 */ /* 0x000fea0003800200 */
.L_x_5026:
[----:B------:R-:W-:Y:S01]  /*0ba0*/  MOV R145, 0x0 ;  /* 0x0000000000917802 */ /* 0x000fe20000000f00 */
[----:B------:R1:W-:Y:S03]  /*0bb0*/  @!P6 ST.E desc[UR4][R8.64], R3 ;  /* 0x000000030800e985 */ /* 0x0003e6000c101904 */
[----:B-12--5:R-:W-:Y:S05]  /*0bc0*/  @P5 RET.REL.NODEC R144 `(_ZN5flash24flash_fwd_splitkv_kernelI23Flash_fwd_kernel_traitsILi96ELi64ELi128ELi4ELb0ELb0EN7cutlass6half_tE19Flash_kernel_traitsILi96ELi64ELi128ELi4ES3_EELb0ELb1ELb1ELb0ELb0ELb0ELb0ELb1EEEvNS_16Flash_fwd_paramsE) ;  /* 0xfffffff4900c5950 */ /* 0x026fea0003c3ffff */
[----:B------:R-:W-:Y:S02]  /*0bd0*/  MOV R3, 0x7f800000 ;  /* 0x7f80000000037802 */ /* 0x000fe40000000f00 */
[----:B------:R-:W-:-:S03]  /*0be0*/  MOV R145, 0x0 ;  /* 0x0000000000917802 */ /* 0x000fc60000000f00 */
[----:B------:R1:W-:Y:S02]  /*0bf0*/  ST.E desc[UR4][R8.64+0x80], R3 ;  /* 0x0000800308007985 */ /* 0x0003e4000c101904 */
[----:B-1----:R-:W-:Y:S05]  /*0c00*/  RET.REL.NODEC R144 `(_ZN5flash24flash_fwd_splitkv_kernelI23Flash_fwd_kernel_traitsILi96ELi64ELi128ELi4ELb0ELb0EN7cutlass6half_tE19Flash_kernel_traitsILi96ELi64ELi128ELi4ES3_EELb0ELb1ELb1ELb0ELb0ELb0ELb0ELb1EEEvNS_16Flash_fwd_paramsE) ;  /* 0xfffffff090fc7950 */ /* 0x002fea0003c3ffff */
.L_x_5023:
        /* <DEDUP_REMOVED lines=46> */
[----:B------:R-:W-:Y:S02]  /*0ef0*/  IADD3 R153, PT, PT, R11, R0, RZ ;  /* 0x000000000b997210 */ /* 0x000fe40007ffe0ff */
[C---:B------:R-:W-:Y:S01]  /*0f00*/  LEA R152, P0, R10.reuse, R154, 0x2 ;  /* 0x0000009a0a987211 */ /* 0x040fe200078010ff */
[----:B------:R-:W-:Y:S02]  /*0f10*/  @!P1 IMAD.MOV R8, RZ, RZ, -R8 ;  /* 0x000000ffff089224 */ /* 0x000fe400078e0a08 */
[----:B------:R-:W-:Y:S02]  /*0f20*/  @!P2 LOP3.LUT R8, RZ, R9, RZ, 0x33, !PT ;  /* 0x00000009ff08a212 */ /* 0x000fe400078e33ff */
[----:B------:R-:W-:-:S03]  /*0f30*/  LEA.HI.X R153, R10, R155, R153, 0x2, P0 ;  /* 0x0000009b0a997211 */ /* 0x000fc600000f1499 */
        /* <DEDUP_REMOVED lines=9> */
[----:B-1----:R-:W-:Y:S01]  /*0fd0*/  IABS R3, R5 ;  /* 0x0000000500037213 */ /* 0x002fe20000000000 */
        /* <DEDUP_REMOVED lines=31> */
[----:B--2---:R-:W-:Y:S02]  /*11d0*/  IMAD R2, R13, R0, RZ ;  /* 0x000000000d027224 */ /* 0x004fe400078e02ff */
[----:B------:R-:W-:Y:S02]  /*11e0*/  IMAD R6, R14, R6, R11 ;  /* 0x000000060e067224 */ /* 0x000fe400078e020b */
[----:B------:R-:W-:-:S04]  /*11f0*/  IMAD.WIDE.U32 R16, R9, R14, R16 ;  /* 0x0000000e09107225 */ /* 0x000fc800078e0010 */
[----:B------:R-:W-:-:S04]  /*1200*/  IMAD.WIDE.U32 R26, R12, R0, RZ ;  /* 0x000000000c1a7225 */ /* 0x000fc800078e00ff */
[----:B------:R-:W-:Y:S01]  /*1210*/  IMAD R2, R12, R3, R2 ;  /* 0x000000030c027224 */ /* 0x000fe200078e0202 */
[----:B------:R-:W-:-:S03]  /*1220*/  IADD3 R3, PT, PT, R17, R6, RZ ;  /* 0x0000000611037210 */ /* 0x000fc60007ffe0ff */
[----:B------:R-:W-:Y:S01]  /*1230*/  IMAD.IADD R8, R27, 0x1, R2 ;  /* 0x000000011b087824 */ /* 0x000fe200078e0202 */
[----:B------:R-:W-:Y:S05]  /*1240*/  BRA `(.L_x_5030) ;  /* 0x00000004002c7947 */ /* 0x000fea0003800000 */
.L_x_5029:
        /* <DEDUP_REMOVED lines=9> */
[----:B------:R-:W-:-:S02]  /*12e0*/  CS2R R152, SRZ ;  /* 0x0000000000987805 */ /* 0x000fc4000001ff00 */
[----:B--2---:R-:W-:-:S04]  /*12f0*/  IABS R0, R5 ;  /* 0x0000000500007213 */ /* 0x004fc80000000000 */
[----:B------:R-:W2:Y:S08]  /*1300*/  I2F.RP R6, R0 ;  /* 0x0000000000067306 */ /* 0x000eb00000209400 */
[----:B--2---:R-:W2:Y:S02]  /*1310*/  MUFU.RCP R4, R6 ;  /* 0x0000000600047308 */ /* 0x004ea40000001000 */
[----:B--2---:R-:W-:-:S06]  /*1320*/  IADD3 R4, PT, PT, R4, 0xffffffe, RZ ;  /* 0x0ffffffe04047810 */ /* 0x004fcc0007ffe0ff */
[----:B------:R-:W2:Y:S01]  /*1330*/  F2I.FTZ.U32.TRUNC.NTZ R19, R4 ;  /* 0x0000000400137305 */ /* 0x000ea2000021f000 */
[----:B-1----:R-:W-:Y:S02]  /*1340*/  IABS R3, R5 ;  /* 0x0000000500037213 */ /* 0x002fe40000000000 */
[----:B--2---:R-:W-:-:S05]  /*1350*/  IADD3 R2, PT, PT, RZ, -R19, RZ ;  /* 0x80000013ff027210 */ /* 0x004fca0007ffe0ff */
        /* <DEDUP_REMOVED lines=23> */
[----:B------:R-:W-:Y:S02]  /*14d0*/  ISETP.GE.AND P1, PT, R2, RZ, PT ;  /* 0x000000ff0200720c */ /* 0x000fe40003f26270 */
[----:B------:R-:W-:Y:S01]  /*14e0*/  ISETP.NE.AND P0, PT, R5, RZ, PT ;  /* 0x000000ff0500720c */ /* 0x000fe20003f05270 */
[----:B------:R-:W-:Y:S01]  /*14f0*/  @!P2 IMAD.MOV.U32 R6, RZ, RZ, R18 ;  /* 0x000000ffff06a224 */ /* 0x000fe200078e0012 */
[----:B------:R-:W-:Y:S02]  /*1500*/  @!P2 IADD3 R7, PT, PT, R19, R7, RZ ;  /* 0x000000071307a210 */ /* 0x000fe40007ffe0ff */
[----:B------:R-:W-:Y:S02]  /*1510*/  LEA R4, R60, 0xffffff80, 0x7 ;  /* 0xffffff803c047811 */ /* 0x000fe400078e38ff */
[----:B------:R-:W-:Y:S02]  /*1520*/  @P2 IADD3 R7, PT, PT, R17, R0, RZ ;  /* 0x0000000011072210 */ /* 0x000fe40007ffe0ff */
[----:B------:R-:W-:Y:S01]  /*1530*/  @P2 MOV R6, R16 ;  /* 0x0000001000062202 */ /* 0x000fe20000000f00 */
[----:B------:R-:W-:Y:S01]  /*1540*/  @!P2 IMAD R0, R139, R10, RZ ;  /* 0x0000000a8b00a224 */ /* 0x000fe200078e02ff */
[----:B------:R-:W-:-:S02]  /*1550*/  @!P2 SHF.R.S32.HI R3, RZ, 0x1f, R10 ;  /* 0x0000001fff03a819 */ /* 0x000fc4000001140a */
        /* <DEDUP_REMOVED lines=9> */
[----:B------:R-:W-:Y:S01]  /*15f0*/  IMAD R7, R15, R8, RZ ;  /* 0x000000080f077224 */ /* 0x000fe200078e02ff */
[----:B------:R-:W-:Y:S01]  /*1600*/  SHF.R.S32.HI R2, RZ, 0x1f, R8 ;  /* 0x0000001fff027819 */ /* 0x000fe20000011408 */
[----:B------:R-:W-:Y:S01]  /*1610*/  @!P2 IMAD R0, R13, R9, RZ ;  /* 0x000000090d00a224 */ /* 0x000fe200078e02ff */
[----:B------:R-:W-:Y:S01]  /*1620*/  @P2 IADD3 R10, PT, PT, R10, R11, RZ ;  /* 0x0000000b0a0a2210 */ /* 0x000fe20007ffe0ff */
[----:B------:R-:W-:Y:S01]  /*1630*/  @!P2 IMAD.MOV.U32 R18, RZ, RZ, R6 ;  /* 0x000000ffff12a224 */ /* 0x000fe200078e0006 */
[----:B------:R-:W-:Y:S01]  /*1640*/  @!P2 SHF.R.S32.HI R3, RZ, 0x1f, R9 ;  /* 0x0000001fff03a819 */ /* 0x000fe20000011409 */
[----:B------:R-:W-:-:S02]  /*1650*/  IMAD R7, R14, R2, R7 ;  /* 0x000000020e077224 */ /* 0x000fc400078e0207 */
[----:B------:R-:W-:-:S04]  /*1660*/  @!P2 IMAD.WIDE.U32 R26, R12, R9, R18 ;  /* 0x000000090c1aa225 */ /* 0x000fc800078e0012 */
[----:B------:R-:W-:Y:S02]  /*1670*/  @!P2 IMAD R0, R12, R3, R0 ;  /* 0x000000030c00a224 */ /* 0x000fe400078e0200 */
        /* <DEDUP_REMOVED lines=8> */
.L_x_5030:
[----:B------:R-:W-:Y:S05]  /*1700*/  BSYNC.RECONVERGENT B0 ;  /* 0x0000000000007941 */ /* 0x000fea0003800200 */
.L_x_5028:
        /* <DEDUP_REMOVED lines=19> */
[----:B------:R-:W-:Y:S01]  /*1840*/  IMAD R6, R2, R0, RZ ;  /* 0x0000000002067224 */ /* 0x000fe200078e02ff */
[----:B------:R-:W-:-:S03]  /*1850*/  IABS R2, R5 ;  /* 0x0000000500027213 */ /* 0x000fc60000000000 */
        /* <DEDUP_REMOVED lines=9> */
[----:B------:R-:W-:-:S04]  /*18f0*/  IADD3 R26, P1, PT, R12, R26, RZ ;  /* 0x0000001a0c1a7210 */ /* 0x000fc80007f3e0ff */
[----:B------:R-:W-:Y:S02]  /*1900*/  ISETP.GE.U32.AND P3, PT, R9, R0, PT ;  /* 0x000000000900720c */ /* 0x000fe40003f66070 */
[----:B------:R-:W-:Y:S01]  /*1910*/  LOP3.LUT R0, R146, R5, RZ, 0x3c, !PT ;  /* 0x0000000592007212 */ /* 0x000fe200078e3cff */
[-C--:B-----5:R-:W-:Y:S01]  /*1920*/  IMAD R7, R7, R138.reuse, RZ ;  /* 0x0000008a07077224 */ /* 0x0a0fe200078e02ff */
[----:B------:R-:W-:Y:S01]  /*1930*/  @!P2 IADD3 R6, PT, PT, R6, 0x1, RZ ;  /* 0x000000010606a810 */ /* 0x000fe20007ffe0ff */
[----:B------:R-:W-:Y:S01]  /*1940*/  IMAD.X R27, RZ, RZ, R8, P1 ;  /* 0x000000ffff1b7224 */ /* 0x000fe200008e0608 */
[----:B------:R-:W-:Y:S02]  /*1950*/  ISETP.GE.AND P1, PT, R0, RZ, PT ;  /* 0x000000ff0000720c */ /* 0x000fe40003f26270 */
[----:B------:R-:W-:Y:S02]  /*1960*/  LOP3.LUT R8, R2, 0xc0, RZ, 0xc0, !PT ;  /* 0x000000c002087812 */ /* 0x000fe400078ec0ff */
[----:B------:R-:W-:Y:S01]  /*1970*/  ISETP.NE.AND P2, PT, R5, RZ, PT ;  /* 0x000000ff0500720c */ /* 0x000fe20003f45270 */
[----:B------:R-:W-:Y:S01]  /*1980*/  IMAD R0, R4, R139, R7 ;  /* 0x0000008b04007224 */ /* 0x000fe200078e0207 */
[----:B------:R-:W-:Y:S01]  /*1990*/  LOP3.LUT R7, R8, 0x18, R89, 0xf8, !PT ;  /* 0x0000001808077812 */ /* 0x000fe200078ef859 */
[----:B------:R-:W-:Y:S01]  /*19a0*/  IMAD.WIDE.U32 R26, R4, R138, R26 ;  /* 0x0000008a041a7225 */ /* 0x000fe200078e001a */
[----:B------:R-:W-:-:S03]  /*19b0*/  MOV R4, 0x400 ;  /* 0x0000040000047802 */ /* 0x000fc60000000f00 */
[----:B------:R-:W-:Y:S01]  /*19c0*/  @P3 VIADD R6, R6, 0x1 ;  /* 0x0000000106063836 */ /* 0x000fe20000000000 */
[----:B-1----:R-:W-:Y:S02]  /*19d0*/  LEA R107, R107, R4, 0x18 ;  /* 0x000000046b6b7211 */ /* 0x002fe400078ec0ff */
[----:B------:R-:W-:Y:S01]  /*19e0*/  LOP3.LUT R7, R7, 0x18, R2, 0x78, !PT ;  /* 0x0000001807077812 */ /* 0x000fe200078e7802 */
[----:B------:R-:W-:Y:S02]  /*19f0*/  @!P1 IMAD.MOV R6, RZ, RZ, -R6 ;  /* 0x000000ffff069224 */ /* 0x000fe400078e0a06 */
[----:B------:R-:W-:Y:S01]  /*1a00*/  @!P2 LOP3.LUT R6, RZ, R5, RZ, 0x33, !PT ;  /* 0x00000005ff06a212 */ /* 0x000fe200078e33ff */
[----:B------:R-:W-:Y:S01]  /*1a10*/  IMAD.SHL.U32 R105, R89, 0x20, RZ ;  /* 0x0000002059697824 */ /* 0x000fe200078e00ff */
[----:B------:R-:W-:Y:S01]  /*1a20*/  LOP3.LUT R2, R7, 0x1f20, R2, 0xf8, !PT ;  /* 0x00001f2007027812 */ /* 0x000fe200078ef802 */
[----:B------:R-:W-:Y:S01]  /*1a30*/  IMAD.IADD R27, R27, 0x1, R0 ;  /* 0x000000011b1b7824 */ /* 0x000fe200078e0200 */
[----:B------:R-:W-:Y:S01]  /*1a40*/  SHF.R.S32.HI R0, RZ, 0x1f, R6 ;  /* 0x0000001fff007819 */ /* 0x000fe20000011406 */
[----:B------:R-:W-:Y:S01]  /*1a50*/  IMAD R7, R31, R6, RZ ;  /* 0x000000061f077224 */ /* 0x000fe200078e02ff */
[----:B------:R-:W-:Y:S01]  /*1a60*/  LOP3.LUT R104, R105, 0xc0, RZ, 0xc0, !PT ;  /* 0x000000c069687812 */ /* 0x000fe200078ec0ff */
[----:B------:R-:W-:Y:S01]  /*1a70*/  IMAD.SHL.U32 R98, R89, 0x4, RZ ;  /* 0x0000000459627824 */ /* 0x000fe200078e00ff */
[----:B------:R-:W-:Y:S01]  /*1a80*/  SHF.R.U32.HI R112, RZ, 0x2, R89 ;  /* 0x00000002ff707819 */ /* 0x000fe20000011659 */
[----:B------:R-:W-:-:S04]  /*1a90*/  IMAD.MOV.U32 R113, RZ, RZ, RZ ;  /* 0x000000ffff717224 */ /* 0x000fc800078e00ff */
[-C--:B------:R-:W-:Y:S01]  /*1aa0*/  IMAD R143, R139, R112.reuse, RZ ;  /* 0x000000708b8f7224 */ /* 0x080fe200078e02ff */
[----:B------:R-:W-:Y:S01]  /*1ab0*/  SHF.R.U32.HI R103, RZ, 0x1, R89 ;  /* 0x00000001ff677819 */ /* 0x000fe20000011659 */
[----:B------:R-:W-:Y:S02]  /*1ac0*/  IMAD R141, R137, R112, RZ ;  /* 0x00000070898d7224 */ /* 0x000fe400078e02ff */
[----:B------:R-:W-:Y:S01]  /*1ad0*/  VIADD R62, R60, 0xffffffff ;  /* 0xffffffff3c3e7836 */ /* 0x000fe20000000000 */
[C---:B------:R-:W-:Y:S01]  /*1ae0*/  SHF.L.U64.HI R67, R138.reuse, 0x5, R139 ;  /* 0x000000058a437819 */ /* 0x040fe2000001028b */
[----:B------:R-:W-:Y:S01]  /*1af0*/  IMAD.SHL.U32 R66, R138, 0x20, RZ ;  /* 0x000000208a427824 */ /* 0x000fe200078e00ff */
[C---:B------:R-:W-:Y:S01]  /*1b00*/  SHF.L.U64.HI R65, R136.reuse, 0x5, R137 ;  /* 0x0000000588417819 */ /* 0x040fe20000010289 */
[----:B------:R-:W-:Y:S02]  /*1b10*/  IMAD.SHL.U32 R64, R136, 0x20, RZ ;  /* 0x0000002088407824 */ /* 0x000fe400078e00ff */
[----:B------:R-:W-:-:S02]  /*1b20*/  IMAD.SHL.U32 R55, R62, 0x80, RZ ;  /* 0x000000803e377824 */ /* 0x000fc400078e00ff */
[----:B------:R-:W-:Y:S02]  /*1b30*/  IMAD R151, R2, 0x2, R107 ;  /* 0x0000000202977824 */ /* 0x000fe400078e026b */
[----:B--2---:R-:W-:-:S04]  /*1b40*/  @P0 IMAD.WIDE.U32 R32, R24, R150, RZ ;  /* 0x0000009618200225 */ /* 0x004fc800078e00ff */
[----:B---3--:R-:W-:-:S04]  /*1b50*/  @!P0 IMAD.WIDE.U32 R8, R28, R145, RZ ;  /* 0x000000911c088225 */ /* 0x008fc800078e00ff */
[----:B------:R-:W-:Y:S02]  /*1b60*/  @!P0 IMAD.MOV.U32 R4, RZ, RZ, R8 ;  /* 0x000000ffff048224 */ /* 0x000fe400078e0008 */
[----:B------:R-:W-:Y:S02]  /*1b70*/  @P0 IMAD.MOV.U32 R4, RZ, RZ, R32 ;  /* 0x000000ffff040224 */ /* 0x000fe400078e0020 */
[----:B------:R-:W-:Y:S02]  /*1b80*/  @!P0 IMAD R28, R29, R145, RZ ;  /* 0x000000911d1c8224 */ /* 0x000fe400078e02ff */
[----:B------:R-:W-:Y:S01]  /*1b90*/  @P0 IMAD R8, R25, R150, RZ ;  /* 0x0000009619080224 */ /* 0x000fe200078e02ff */
[----:B------:R-:W-:Y:S01]  /*1ba0*/  IADD3 R32, P1, PT, R12, R4, RZ ;  /* 0x000000040c207210 */ /* 0x000fe20007f3e0ff */
[----:B------:R-:W-:Y:S02]  /*1bb0*/  @!P0 IMAD.IADD R5, R9, 0x1, R28 ;  /* 0x0000000109058824 */ /* 0x000fe400078e021c */
[----:B------:R-:W-:Y:S01]  /*1bc0*/  IMAD.SHL.U32 R4, R89, 0x10, RZ ;  /* 0x0000001059047824 */ /* 0x000fe200078e00ff */
[----:B------:R-:W-:Y:S01]  /*1bd0*/  @P0 IADD3 R5, PT, PT, R33, R8, RZ ;  /* 0x0000000821050210 */ /* 0x000fe20007ffe0ff */
[----:B------:R-:W-:-:S03]  /*1be0*/  IMAD.WIDE.U32 R28, R6, R30, R26 ;  /* 0x0000001e061c7225 */ /* 0x000fc600078e001a */
[C---:B------:R-:W-:Y:S01]  /*1bf0*/  LOP3.LUT R102, R4.reuse, 0x3e00, RZ, 0xc0, !PT ;  /* 0x00003e0004667812 */ /* 0x040fe200078ec0ff */
[----:B------:R-:W-:Y:S01]  /*1c00*/  IMAD.X R33, RZ, RZ, R5, P1 ;  /* 0x000000ffff217224 */ /* 0x000fe200008e0605 */
[----:B------:R-:W-:Y:S01]  /*1c10*/  LOP3.LUT R4, R4, 0x100, RZ, 0xc0, !PT ;  /* 0x0000010004047812 */ /* 0x000fe200078ec0ff */
[----:B------:R-:W-:Y:S01]  /*1c20*/  IMAD R26, R0, R30, R7 ;  /* 0x0000001e001a7224 */ /* 0x000fe200078e0207 */
[----:B------:R-:W-:Y:S01]  /*1c30*/  LOP3.LUT R9, R104, 0x8, R89, 0xf8, !PT ;  /* 0x0000000868097812 */ /* 0x000fe200078ef859 */
[-C--:B------:R-:W-:Y:S01]  /*1c40*/  IMAD R8, R19, R146.reuse, RZ ;  /* 0x0000009213087224 */ /* 0x080fe200078e02ff */
[----:B------:R-:W-:Y:S01]  /*1c50*/  LOP3.LUT R5, R4, 0x20, R105, 0xf8, !PT ;  /* 0x0000002004057812 */ /* 0x000fe200078ef869 */
[----:B------:R-:W-:Y:S01]  /*1c60*/  IMAD.WIDE.U32 R18, R18, R146, R32 ;  /* 0x0000009212127225 */ /* 0x000fe200078e0020 */
[----:B------:R-:W-:-:S03]  /*1c70*/  SHF.R.S32.HI R4, RZ, 0x1f, R73 ;  /* 0x0000001fff047819 */ /* 0x000fc60000011449 */
[----:B------:R-:W-:Y:S01]  /*1c80*/  IMAD.IADD R27, R29, 0x1, R26 ;  /* 0x000000011d1b7824 */ /* 0x000fe200078e021a */
[----:B------:R-:W-:Y:S02]  /*1c90*/  MOV R26, R28 ;  /* 0x0000001c001a7202 */ /* 0x000fe40000000f00 */
[----:B------:R-:W-:Y:S01]  /*1ca0*/  LOP3.LUT R100, R9, 0x18, R98, 0x78, !PT ;  /* 0x0000001809647812 */ /* 0x000fe200078e7862 */
[----:B------:R-:W-:Y:S01]  /*1cb0*/  IMAD.IADD R9, R19, 0x1, R8 ;  /* 0x0000000113097824 */ /* 0x000fe200078e0208 */
[----:B------:R-:W-:Y:S01]  /*1cc0*/  LEA.HI R4, R4, R73, RZ, 0x7 ;  /* 0x0000004904047211 */ /* 0x000fe200078f38ff */
[----:B------:R-:W-:Y:S01]  /*1cd0*/  IMAD.MOV.U32 R8, RZ, RZ, R18 ;  /* 0x000000ffff087224 */ /* 0x000fe200078e0012 */
[----:B------:R-:W-:Y:S01]  /*1ce0*/  IADD3 R18, P0, PT, R12, R16, RZ ;  /* 0x000000100c127210 */ /* 0x000fe20007f1e0ff */
[----:B------:R-:W-:Y:S01]  /*1cf0*/  IMAD.WIDE.U32 R16, R112, R138, R26 ;  /* 0x0000008a70107225 */ /* 0x000fe200078e001a */
[----:B------:R-:W-:-:S03]  /*1d00*/  SHF.R.S32.HI R4, RZ, 0x7, R4 ;  /* 0x00000007ff047819 */ /* 0x000fc60000011404 */
[----:B------:R-:W-:Y:S01]  /*1d10*/  IMAD.X R19, RZ, RZ, R3, P0 ;  /* 0x000000ffff137224 */ /* 0x000fe200000e0603 */
[----:B----4-:R-:W-:Y:S01]  /*1d20*/  LEA R142, P0, R16, R20, 0x1 ;  /* 0x00000014108e7211 */ /* 0x010fe200078008ff */
[----:B------:R-:W-:Y:S01]  /*1d30*/  IMAD.IADD R143, R17, 0x1, R143 ;  /* 0x00000001118f7824 */ /* 0x000fe200078e028f */
[----:B------:R-:W-:Y:S01]  /*1d40*/  VIMNMX R69, PT, PT, R135, R4, !PT ;  /* 0x0000000487457248 */ /* 0x000fe20007fe0100 */
[----:B------:R-:W-:-:S03]  /*1d50*/  IMAD.WIDE.U32 R28, R147, 0x40, R112 ;  /* 0x00000040931c7825 */ /* 0x000fc600078e0070 */
[----:B------:R-:W-:Y:S02]  /*1d60*/  LEA.HI.X R143, R16, R21, R143, 0x1, P0 ;  /* 0x00000015108f7211 */ /* 0x000fe400000f0c8f */
[----:B------:R-:W-:Y:S01]  /*1d70*/  ISETP.GT.U32.AND P0, PT, R60, R69, PT ;  /* 0x000000453c00720c */ /* 0x000fe20003f04070 */
[----:B------:R-:W-:Y:S01]  /*1d80*/  IMAD R3, R29, R24, RZ ;  /* 0x000000181d037224 */ /* 0x000fe200078e02ff */
[----:B------:R-:W-:Y:S01]  /*1d90*/  LOP3.LUT R102, R102, 0x20, R105, 0xf8, !PT ;  /* 0x0000002066667812 */ /* 0x000fe200078ef869 */
[----:B------:R-:W-:Y:S01]  /*1da0*/  IMAD.WIDE.U32 R18, R112, R136, R18 ;  /* 0x0000008870127225 */ /* 0x000fe200078e0012 */
[----:B------:R-:W-:-:S03]  /*1db0*/  LOP3.LUT R7, R104, 0x8, R103, 0xf8, !PT ;  /* 0x0000000868077812 */ /* 0x000fc600078ef867 */
[C---:B------:R-:W-:Y:S02]  /*1dc0*/  IMAD R3, R28.reuse, R25, R3 ;  /* 0x000000191c037224 */ /* 0x040fe400078e0203 */
        /* <DEDUP_REMOVED lines=9> */
[----:B------:R-:W-:Y:S02]  /*1e60*/  LOP3.LUT R100, R5, R100, RZ, 0xfc, !PT ;  /* 0x0000006405647212 */ /* 0x000fe400078efcff */
[----:B------:R-:W-:Y:S02]  /*1e70*/  SHF.L.U64.HI R71, R24, 0x5, R25 ;  /* 0x0000000518477819 */ /* 0x000fe40000010219 */
[----:B------:R-:W-:Y:S02]  /*1e80*/  LEA.HI.X R141, R18, R23, R141, 0x1, P1 ;  /* 0x00000017128d7211 */ /* 0x000fe400008f0c8d */
[----:B------:R-:W-:Y:S02]  /*1e90*/  LEA.HI.X R115, R8, R11, R3, 0x1, P2 ;  /* 0x0000000b08737211 */ /* 0x000fe400010f0c03 */
[----:B------:R-:W-:Y:S02]  /*1ea0*/  LOP3.LUT R98, R98, 0xc, RZ, 0xc0, !PT ;  /* 0x0000000c62627812 */ /* 0x000fe400078ec0ff */
[----:B------:R-:W-:-:S02]  /*1eb0*/  LEA.HI R101, R101, R101, RZ, 0x1 ;  /* 0x0000006565657211 */ /* 0x000fc400078f08ff */
[C---:B------:R-:W-:Y:S02]  /*1ec0*/  LOP3.LUT R10, R12.reuse, 0x20, RZ, 0xfc, !PT ;  /* 0x000000200c0a7812 */ /* 0x040fe400078efcff */
[----:B------:R-:W-:Y:S01]  /*1ed0*/  LOP3.LUT R9, R12, 0x40, RZ, 0xfc, !PT ;  /* 0x000000400c097812 */ /* 0x000fe200078efcff */
[----:B------:R-:W-:Y:S06]  /*1ee0*/  @!P0 BRA `(.L_x_5031) ;  /* 0x0000008800288947 */ /* 0x000fec0003800000 */
        /* <DEDUP_REMOVED lines=12> */
[----:B------:R-:W-:Y:S01]  /*1fb0*/  MOV R96, R55 ;  /* 0x0000003700607202 */ /* 0x000fe20000000f00 */
[C---:B------:R-:W-:Y:S01]  /*1fc0*/  VIADD R63, R112.reuse, 0x20 ;  /* 0x00000020703f7836 */ /* 0x040fe20000000000 */
[----:B------:R-:W-:Y:S01]  /*1fd0*/  SHF.R.S32.HI R101, RZ, 0x1, R101 ;  /* 0x00000001ff657819 */ /* 0x000fe20000011465 */
[----:B------:R-:W-:Y:S01]  /*1fe0*/  VIADD R95, R112, 0x60 ;  /* 0x00000060705f7836 */ /* 0x000fe20000000000 */
[--C-:B------:R-:W-:Y:S01]  /*1ff0*/  SHF.R.S32.HI R15, RZ, 0x1f, R73.reuse ;  /* 0x0000001fff0f7819 */ /* 0x100fe20000011449 */
        /* <DEDUP_REMOVED lines=20> */
[-C--:B----4-:R-:W-:Y:S01]  /*2140*/  IMAD R8, R119, R96.reuse, RZ ;  /* 0x0000006077087224 */ /* 0x090fe200078e02ff */
[----:B------:R-:W-:Y:S01]  /*2150*/  SHF.L.U32 R87, R120, 0x5, RZ ;  /* 0x0000000578577819 */ /* 0x000fe200000006ff */
[----:B------:R-:W-:-:S04]  /*2160*/  IMAD.WIDE.U32 R16, R118, R96, R16 ;  /* 0x0000006076107225 */ /* 0x000fc800078e0010 */
[----:B------:R-:W-:Y:S01]  /*2170*/  IMAD.IADD R27, R27, 0x1, R7 ;  /* 0x000000011b1b7824 */ /* 0x000fe200078e0207 */
[----:B------:R-:W-:Y:S01]  /*2180*/  IADD3 R17, PT, PT, R17, R8, RZ ;  /* 0x0000000811117210 */ /* 0x000fe20007ffe0ff */
        /* <DEDUP_REMOVED lines=12> */
[----:B------:R-:W-:-:S03]  /*2250*/  IMAD.WIDE.U32 R24, R6, R24, R26 ;  /* 0x0000001806187225 */ /* 0x000fc600078e001a */
        /* <DEDUP_REMOVED lines=32> */
.L_x_5100:
        /* <DEDUP_REMOVED lines=18> */
.L_x_5033:
[----:B------:R-:W-:Y:S05]  /*2580*/  BSYNC.RECONVERGENT B0 ;  /* 0x0000000000007941 */ /* 0x000fea0003800200 */
.L_x_5032:
        /* <DEDUP_REMOVED lines=15> */
.L_x_5035:
[----:B------:R-:W-:Y:S05]  /*2680*/  BSYNC.RECONVERGENT B0 ;  /* 0x0000000000007941 */ /* 0x000fea0003800200 */
.L_x_5034:
        /* <DEDUP_REMOVED lines=18> */
.L_x_5037:
[----:B------:R-:W-:Y:S05]  /*27b0*/  BSYNC.RECONVERGENT B0 ;  /* 0x0000000000007941 */ /* 0x000fea0003800200 */
.L_x_5036:
        /* <DEDUP_REMOVED lines=17> */
.L_x_5039:
[----:B------:R-:W-:Y:S05]  /*28d0*/  BSYNC.RECONVERGENT B0 ;  /* 0x0000000000007941 */ /* 0x000fea0003800200 */
.L_x_5038:
        /* <DEDUP_REMOVED lines=27> */
.L_x_5043:
[----:B------:R-:W-:Y:S05]  /*2a90*/  BSYNC.RECONVERGENT B0 ;  /* 0x0000000000007941 */ /* 0x000fea0003800200 */
.L_x_5042:
        /* <DEDUP_REMOVED lines=15> */
.L_x_5045:
[----:B------:R-:W-:Y:S05]  /*2b90*/  BSYNC.RECONVERGENT B0 ;  /* 0x0000000000007941 */ /* 0x000fea0003800200 */
.L_x_5044:
        /* <DEDUP_REMOVED lines=15> */
.L_x_5047:
[----:B------:R-:W-:Y:S05]  /*2c90*/  BSYNC.RECONVERGENT B0 ;  /* 0x0000000000007941 */ /* 0x000fea0003800200 */
.L_x_5046:
        /* <DEDUP_REMOVED lines=19> */
.L_x_5041:
        /* <DEDUP_REMOVED lines=62> */
.L_x_5053:
[----:B------:R-:W-:Y:S05]  /*31b0*/  BSYNC.RECONVERGENT B0 ;  /* 0x0000000000007941 */ /* 0x000fea0003800200 */
.L_x_5052:
        /* <DEDUP_REMOVED lines=52> */
.L_x_5055:
[----:B------:R-:W-:Y:S05]  /*3500*/  BSYNC.RECONVERGENT B0 ;  /* 0x0000000000007941 */ /* 0x000fea0003800200 */
.L_x_5054:
        /* <DEDUP_REMOVED lines=51> */
.L_x_5051:
[----:B------:R-:W-:Y:S05]  /*3840*/  BSYNC.RECONVERGENT B1 ;  /* 0x0000000000017941 */ /* 0x000fea0003800200 */
.L_x_5050:
        /* <DEDUP_REMOVED lines=67> */
.L_x_5059:
[----:B------:R-:W-:Y:S05]  /*3c80*/  BSYNC.RECONVERGENT B0 ;  /* 0x0000000000007941 */ /* 0x000fea0003800200 */
.L_x_5058:
        /* <DEDUP_REMOVED lines=52> */
.L_x_5061:
[----:B------:R-:W-:Y:S05]  /*3fd0*/  BSYNC.RECONVERGENT B0 ;  /* 0x0000000000007941 */ /* 0x000fea0003800200 */
.L_x_5060:
        /* <DEDUP_REMOVED lines=51> */
.L_x_5057:
[----:B------:R-:W-:Y:S05]  /*4310*/  BSYNC.RECONVERGENT B1 ;  /* 0x0000000000017941 */ /* 0x000fea0003800200 */
.L_x_5056:
        /* <DEDUP_REMOVED lines=65> */
.L_x_5065:
[----:B------:R-:W-:Y:S05]  /*4730*/  BSYNC.RECONVERGENT B0 ;  /* 0x0000000000007941 */ /* 0x000fea0003800200 */
.L_x_5064:
        /* <DEDUP_REMOVED lines=52> */
.L_x_5067:
[----:B------:R-:W-:Y:S05]  /*4a80*/  BSYNC.RECONVERGENT B0 ;  /* 0x0000000000007941 */ /* 0x000fea0003800200 */
.L_x_5066:
        /* <DEDUP_REMOVED lines=51> */
.L_x_5063:
[----:B------:R-:W-:Y:S05]  /*4dc0*/  BSYNC.RECONVERGENT B1 ;  /* 0x0000000000017941 */ /* 0x000fea0003800200 */
.L_x_5062:
        /* <DEDUP_REMOVED lines=68> */
.L_x_5071:
[----:B------:R-:W-:Y:S05]  /*5210*/  BSYNC.RECONVERGENT B0 ;  /* 0x0000000000007941 */ /* 0x000fea0003800200 */
.L_x_5070:
        /* <DEDUP_REMOVED lines=52> */
.L_x_5073:
[----:B------:R-:W-:Y:S05]  /*5560*/  BSYNC.RECONVERGENT B0 ;  /* 0x0000000000007941 */ /* 0x000fea0003800200 */
.L_x_5072:
        /* <DEDUP_REMOVED lines=51> */
.L_x_5069:
[----:B------:R-:W-:Y:S05]  /*58a0*/  BSYNC.RECONVERGENT B1 ;  /* 0x0000000000017941 */ /* 0x000fea0003800200 */
.L_x_5068:
[----:B------:R-:W2:Y:S02]  /*58b0*/  LD.E R3, desc[UR4][R116.64+0xd0] ;  /* 0x0000d00474037980 */ /* 0x000ea4000c101900 */
[----:B--2---:R-:W-:Y:S05]  /*58c0*/  IMAD.U32 R3, R3, -0x40, RZ ;  /* 0xffffffc003037824 */ /* 0x004fea00078e00ff */
[C---:B------:R-:W-:Y:S02]  /*58d0*/  LEA R16, P1, R3.reuse, R16, 0x1 ;  /* 0x0000001003107211 */ /* 0x040fe400078208ff */
[C---:B------:R-:W-:Y:S02]  /*58e0*/  LEA R52, P0, R3.reuse, R52, 0x1 ;  /* 0x0000003403347211 */ /* 0x040fe400078008ff */
[C---:B------:R-:W-:Y:S02]  /*58f0*/  LEA.HI.X.SX32 R17, R3.reuse, R17, 0x1, P1 ;  /* 0x0000001103117211 */ /* 0x040fe400008f0eff */
[----:B------:R-:W-:Y:S01]  /*5900*/  LEA.HI.X.SX32 R53, R3, R53, 0x1, P0 ;  /* 0x0000003503357211 */ /* 0x000fe200000f0eff */
[----:B------:R-:W-:Y:S05]  /*5910*/  BRA `(.L_x_5048) ;  /* 0x0000004400fc7947 */ /* 0x000fea0003800000 */
.L_x_5049:
        /* <DEDUP_REMOVED lines=99> */
.L_x_5077:
[----:B------:R-:W-:Y:S05]  /*5f50*/  BSYNC.RECONVERGENT B0 ;  /* 0x0000000000007941 */ /* 0x000fea0003800200 */
.L_x_5076:
        /* <DEDUP_REMOVED lines=93> */
.L_x_5079:
[----:B------:R-:W-:Y:S05]  /*6530*/  BSYNC.RECONVERGENT B0 ;  /* 0x0000000000007941 */ /* 0x000fea0003800200 */
.L_x_5078:
        /* <DEDUP_REMOVED lines=92> */
.L_x_5075:
[----:B------:R-:W-:Y:S05]  /*6b00*/  BSYNC.RECONVERGENT B1 ;  /* 0x0000000000017941 */ /* 0x000fea0003800200 */
.L_x_5074:
        /* <DEDUP_REMOVED lines=10> */
[----:B--234-:R-:W2:Y:S11]  /*6bb0*/  LD.E.128 R56, desc[UR4][R22.64] ;  /* 0x0000000416387980 */ /* 0x01ceb6000c101d00 */
        /* <DEDUP_REMOVED lines=22> */
[----:B------:R-:W-:Y:S02]  /*6d20*/  @!P0 HADD2.F32 R31, -RZ, R25.H0_H0 ;  /* 0x20000019ff1f8230 */ /* 0x000fe40000004100 */
[----:B-----5:R-:W-:Y:S02]  /*6d30*/  @!P0 HADD2.F32 R41, -RZ, R38.H0_H0 ;  /* 0x20000026ff298230 */ /* 0x020fe40000004100 */
        /* <DEDUP_REMOVED lines=16> */
[----:B------:R-:W-:Y:S02]  /*6e40*/  @!P0 HADD2.F32 R25, -RZ, R127.H0_H0 ;  /* 0x2000007fff198230 */ /* 0x000fe40000004100 */
[----:B------:R-:W-:Y:S01]  /*6e50*/  @!P0 FMUL.FTZ R4, R30, R35 ;  /* 0x000000231e048220 */ /* 0x000fe20000410000 */
[--C-:B------:R-:W-:Y:S02]  /*6e60*/  @!P0 HADD2.F32 R44, -RZ, R49.reuse.H0_H0 ;  /* 0x20000031ff2c8230 */ /* 0x100fe40000004100 */
[----:B------:R-:W-:Y:S01]  /*6e70*/  @!P0 FFMA.FTZ R0, R41, R38, R0 ;  /* 0x0000002629008223 */ /* 0x000fe20000010000 */
[----:B------:R-:W-:Y:S01]  /*6e80*/  @!P0 HADD2.F32 R45, -RZ, R49.H1_H1 ;  /* 0x30000031ff2d8230 */ /* 0x000fe20000004100 */
[----:B------:R-:W-:Y:S01]  /*6e90*/  @!P0 MOV R49, R58 ;  /* 0x0000003a00318202 */ /* 0x000fe20000000f00 */
[----:B------:R-:W-:Y:S02]  /*6ea0*/  @!P0 HADD2.F32 R20, -RZ, R127.H1_H1 ;  /* 0x3000007fff148230 */ /* 0x000fe40000004100 */
[----:B------:R-:W-:Y:S01]  /*6eb0*/  @P1 FADD.FTZ R33, -R33, -RZ ;  /* 0x800000ff21211221 */ /* 0x000fe20000010100 */
[----:B------:R-:W-:Y:S02]  /*6ec0*/  @!P0 HADD2.F32 R40, -RZ, R48.H1_H1 ;  /* 0x30000030ff288230 */ /* 0x000fe40000004100 */
[----:B------:R-:W-:Y:S01]  /*6ed0*/  @P1 FADD.FTZ R29, -R29, -RZ ;  /* 0x800000ff1d1d1221 */ /* 0x000fe20000010100 */
[--C-:B------:R-:W-:Y:S02]  /*6ee0*/  @!P0 HADD2.F32 R46, -RZ, R50.reuse.H0_H0 ;  /* 0x20000032ff2e8230 */ /* 0x100fe40000004100 */
[----:B------:R-:W-:Y:S01]  /*6ef0*/  @P1 FADD.FTZ R25, -R25, -RZ ;  /* 0x800000ff19191221 */ /* 0x000fe20000010100 */
[----:B------:R-:W-:Y:S02]  /*6f00*/  @!P0 HADD2.F32 R47, -RZ, R50.H1_H1 ;  /* 0x30000032ff2f8230 */ /* 0x000fe40000004100 */
[----:B------:R-:W-:Y:S01]  /*6f10*/  @!P0 FFMA.FTZ R2, R43, R40, R2 ;  /* 0x000000282b028223 */ /* 0x000fe20000010002 */
[--C-:B------:R-:W-:Y:S02]  /*6f20*/  @!P0 HADD2.F32 R28, -RZ, R26.reuse.H0_H0 ;  /* 0x2000001aff1c8230 */ /* 0x100fe40000004100 */
[----:B------:R-:W-:Y:S01]  /*6f30*/  @P1 FADD.FTZ R20, -R20, -RZ ;  /* 0x800000ff14141221 */ /* 0x000fe20000010100 */
[--C-:B------:R-:W-:Y:S02]  /*6f40*/  @!P0 HADD2.F32 R48, -RZ, R51.reuse.H0_H0 ;  /* 0x20000033ff308230 */ /* 0x100fe40000004100 */
[----:B------:R-:W-:Y:S01]  /*6f50*/  @!P0 HADD2.F32 R50, -RZ, R51.H1_H1 ;  /* 0x30000033ff328230 */ /* 0x000fe20000004100 */
[----:B------:R-:W-:Y:S01]  /*6f60*/  @!P0 MOV R51, R59 ;  /* 0x0000003b00338202 */ /* 0x000fe20000000f00 */
[----:B------:R-:W-:Y:S01]  /*6f70*/  @!P0 HADD2.F32 R26, -RZ, R26.H1_H1 ;  /* 0x3000001aff1a8230 */ /* 0x000fe20000004100 */
[----:B------:R-:W-:Y:S01]  /*6f80*/  @!P0 F2FP.F16.F32.PACK_AB R110, R2, R0 ;  /* 0x00000000026e823e */ /* 0x000fe200000000ff */
[--C-:B------:R-:W-:Y:S02]  /*6f90*/  @!P0 HADD2.F32 R24, -RZ, R27.reuse.H0_H0 ;  /* 0x2000001bff188230 */ /* 0x100fe40000004100 */
[----:B------:R-:W-:Y:S01]  /*6fa0*/  @!P0 FMUL.FTZ R5, R28, R33 ;  /* 0x000000211c058220 */ /* 0x000fe20000410000 */
        /* <DEDUP_REMOVED lines=8> */
[----:B------:R-:W-:Y:S02]  /*7030*/  @!P0 HADD2.F32 R43, -RZ, R49.H1_H1 ;  /* 0x30000031ff2b8230 */ /* 0x000fe40000004100 */
[----:B------:R-:W-:Y:S01]  /*7040*/  @!P0 FFMA.FTZ R4, R41, R45, R4 ;  /* 0x0000002d29048223 */ /* 0x000fe20000010004 */
[--C-:B------:R-:W-:Y:S02]  /*7050*/  @!P0 HADD2.F32 R40, -RZ, R51.reuse.H0_H0 ;  /* 0x20000033ff288230 */ /* 0x100fe40000004100 */
        /* <DEDUP_REMOVED lines=13> */
.L_x_5083:
[----:B------:R-:W-:Y:S05]  /*7130*/  BSYNC.RECONVERGENT B0 ;  /* 0x0000000000007941 */ /* 0x000fea0003800200 */
.L_x_5082:
[----:B------:R-:W-:Y:S01]  /*7140*/  ISETP.GE.AND P0, PT, R10, R123, PT ;  /* 0x0000007b0a00720c */ /* 0x000fe20003f06270 */
[----:B------:R-:W-:Y:S11]  /*7150*/  BSSY.RECONVERGENT B0, `(.L_x_5084) ;  /* 0x000005c000007945 */ /* 0x000ff60003800200 */
[----:B------:R-:W-:Y:S01]  /*7160*/  @!UPT UIADD3 URZ, UPT, UPT, URZ, URZ, URZ ;  /* 0x000000fffffff290 */ /* 0x000fe2000fffe0ff */
        /* <DEDUP_REMOVED lines=90> */
.L_x_5085:
[----:B------:R-:W-:Y:S05]  /*7710*/  BSYNC.RECONVERGENT B0 ;  /* 0x0000000000007941 */ /* 0x000fea0003800200 */
.L_x_5084:
        /* <DEDUP_REMOVED lines=92> */
.L_x_5081:
[----:B------:R-:W-:Y:S05]  /*7ce0*/  BSYNC.RECONVERGENT B1 ;  /* 0x0000000000017941 */ /* 0x000fea0003800200 */
.L_x_5080:
        /* <DEDUP_REMOVED lines=10> */
[----:B---34-:R-:W2:Y:S11]  /*7d90*/  LD.E.128 R56, desc[UR4][R22.64] ;  /* 0x0000000416387980 */ /* 0x018eb6000c101d00 */
        /* <DEDUP_REMOVED lines=87> */
.L_x_5089:
[----:B------:R-:W-:Y:S05]  /*8310*/  BSYNC.RECONVERGENT B0 ;  /* 0x0000000000007941 */ /* 0x000fea0003800200 */
.L_x_5088:
        /* <DEDUP_REMOVED lines=93> */
.L_x_5091:
[----:B------:R-:W-:Y:S05]  /*88f0*/  BSYNC.RECONVERGENT B0 ;  /* 0x0000000000007941 */ /* 0x000fea0003800200 */
.L_x_5090:
        /* <DEDUP_REMOVED lines=92> */
.L_x_5087:
[----:B------:R-:W-:Y:S05]  /*8ec0*/  BSYNC.RECONVERGENT B1 ;  /* 0x0000000000017941 */ /* 0x000fea0003800200 */
.L_x_5086:
        /* <DEDUP_REMOVED lines=36> */
[--C-:B------:R-:W-:Y:S02]  /*9110*/  @!P0 HADD2.F32 R22, -RZ, R27.reuse.H0_H0 ;  /* 0x2000001bff168230 */ /* 0x100fe40000004100 */
        /* <DEDUP_REMOVED lines=21> */
[----:B------:R-:W-:Y:S02]  /*9270*/  @!P0 HADD2.F32 R25, -RZ, R127.H0_H0 ;  /* 0x2000007fff198230 */ /* 0x000fe40000004100 */
[----:B------:R-:W-:Y:S01]  /*9280*/  @P1 FADD.FTZ R27, -R27, -RZ ;  /* 0x800000ff1b1b1221 */ /* 0x000fe20000010100 */
[--C-:B------:R-:W-:Y:S02]  /*9290*/  @!P0 HADD2.F32 R44, -RZ, R49.reuse.H0_H0 ;  /* 0x20000031ff2c8230 */ /* 0x100fe40000004100 */
[----:B------:R-:W-:Y:S01]  /*92a0*/  @!P0 FFMA.FTZ R0, R41, R38, R0 ;  /* 0x0000002629008223 */ /* 0x000fe20000010000 */
[----:B------:R-:W-:Y:S01]  /*92b0*/  @!P0 HADD2.F32 R45, -RZ, R49.H1_H1 ;  /* 0x30000031ff2d8230 */ /* 0x000fe20000004100 */
[----:B------:R-:W-:Y:S01]  /*92c0*/  @!P0 MOV R49, R58 ;  /* 0x0000003a00318202 */ /* 0x000fe20000000f00 */
[----:B------:R-:W-:Y:S02]  /*92d0*/  @!P0 HADD2.F32 R20, -RZ, R127.H1_H1 ;  /* 0x3000007fff148230 */ /* 0x000fe40000004100 */
[----:B------:R-:W-:Y:S01]  /*92e0*/  @P1 FADD.FTZ R25, -R25, -RZ ;  /* 0x800000ff19191221 */ /* 0x000fe20000010100 */
[----:B------:R-:W-:Y:S02]  /*92f0*/  @!P0 HADD2.F32 R40, -RZ, R48.H1_H1 ;  /* 0x30000030ff288230 */ /* 0x000fe40000004100 */
[--C-:B------:R-:W-:Y:S02]  /*9300*/  @!P0 HADD2.F32 R46, -RZ, R50.reuse.H0_H0 ;  /* 0x20000032ff2e8230 */ /* 0x100fe40000004100 */
[----:B------:R-:W-:Y:S01]  /*9310*/  @!P0 FMUL.FTZ R7, R22, R25 ;  /* 0x0000001916078220 */ /* 0x000fe20000410000 */
[----:B------:R-:W-:Y:S02]  /*9320*/  @!P0 HADD2.F32 R47, -RZ, R50.H1_H1 ;  /* 0x30000032ff2f8230 */ /* 0x000fe40000004100 */
[----:B------:R-:W-:Y:S01]  /*9330*/  @!P0 FFMA.FTZ R2, R43, R40, R2 ;  /* 0x000000282b028223 */ /* 0x000fe20000010002 */
[--C-:B------:R-:W-:Y:S02]  /*9340*/  @!P0 HADD2.F32 R24, -RZ, R26.reuse.H0_H0 ;  /* 0x2000001aff188230 */ /* 0x100fe40000004100 */
[----:B------:R-:W-:Y:S01]  /*9350*/  @P1 FADD.FTZ R20, -R20, -RZ ;  /* 0x800000ff14141221 */ /* 0x000fe20000010100 */
[--C-:B------:R-:W-:Y:S01]  /*9360*/  @!P0 HADD2.F32 R48, -RZ, R51.reuse.H0_H0 ;  /* 0x20000033ff308230 */ /* 0x100fe20000004100 */
[----:B------:R-:W-:Y:S01]  /*9370*/  @!P0 F2FP.F16.F32.PACK_AB R110, R2, R0 ;  /* 0x00000000026e823e */ /* 0x000fe200000000ff */
[----:B------:R-:W-:Y:S01]  /*9380*/  @!P0 HADD2.F32 R50, -RZ, R51.H1_H1 ;  /* 0x30000033ff328230 */ /* 0x000fe20000004100 */
[----:B------:R-:W-:Y:S01]  /*9390*/  @!P0 MOV R51, R59 ;  /* 0x0000003b00338202 */ /* 0x000fe20000000f00 */
[----:B------:R-:W-:Y:S01]  /*93a0*/  @!P0 HADD2.F32 R26, -RZ, R26.H1_H1 ;  /* 0x3000001aff1a8230 */ /* 0x000fe20000004100 */
[----:B------:R-:W-:Y:S01]  /*93b0*/  @!P0 MOV R56, R110 ;  /* 0x0000006e00388202 */ /* 0x000fe20000000f00 */
[--C-:B------:R-:W-:Y:S02]  /*93c0*/  @!P0 HADD2.F32 R42, -RZ, R54.reuse.H0_H0 ;  /* 0x20000036ff2a8230 */ /* 0x100fe40000004100 */
[----:B------:R-:W-:Y:S01]  /*93d0*/  @!P0 FMUL.FTZ R5, R24, R33 ;  /* 0x0000002118058220 */ /* 0x000fe20000410000 */
[----:B------:R-:W-:Y:S02]  /*93e0*/  @!P0 HADD2.F32 R41, -RZ, R54.H1_H1 ;  /* 0x30000036ff298230 */ /* 0x000fe40000004100 */
[----:B------:R-:W-:Y:S01]  /*93f0*/  @!P0 FMUL.FTZ R6, R26, R27 ;  /* 0x0000001b1a068220 */ /* 0x000fe20000410000 */
[--C-:B------:R-:W-:Y:S02]  /*9400*/  @!P0 HADD2.F32 R38, -RZ, R49.reuse.H0_H0 ;  /* 0x20000031ff268230 */ /* 0x100fe40000004100 */
[----:B------:R-:W-:Y:S01]  /*9410*/  @!P0 FFMA.FTZ R3, R42, R44, R3 ;  /* 0x0000002c2a038223 */ /* 0x000fe20000010003 */
        /* <DEDUP_REMOVED lines=16> */
.L_x_5095:
[----:B------:R-:W-:Y:S05]  /*9520*/  BSYNC.RECONVERGENT B0 ;  /* 0x0000000000007941 */ /* 0x000fea0003800200 */
.L_x_5094:
[----:B------:R-:W-:Y:S01]  /*9530*/  ISETP.GE.AND P3, PT, R9, R123, PT ;  /* 0x0000007b0900720c */ /* 0x000fe20003f66270 */
[----:B------:R-:W-:Y:S04]  /*9540*/  BSSY.RECONVERGENT B0, `(.L_x_5096) ;  /* 0x000005b000007945 */ /* 0x000fe80003800200 */
[----:B------:R-:W-:Y:S08]  /*9550*/  @P4 BRA `(.L_x_5097) ;  /* 0x0000000400644947 */ /* 0x000ff00003800000 */
        /* <DEDUP_REMOVED lines=89> */
.L_x_5097:
[----:B------:R-:W-:Y:S05]  /*9af0*/  BSYNC.RECONVERGENT B0 ;  /* 0x0000000000007941 */ /* 0x000fea0003800200 */
.L_x_5096:
        /* <DEDUP_REMOVED lines=90> */
.L_x_5093:
[----:B------:R-:W-:Y:S05]  /*a0a0*/  BSYNC.RECONVERGENT B1 ;  /* 0x0000000000017941 */ /* 0x000fea0003800200 */
.L_x_5092:
[----:B------:R-:W3:Y:S02]  /*a0b0*/  LD.E R3, desc[UR4][R116.64+0xd0] ;  /* 0x0000d00474037980 */ /* 0x000ee4000c101900 */
[----:B---3--:R-:W-:Y:S05]  /*a0c0*/  IMAD.U32 R3, R3, -0x40, RZ ;  /* 0xffffffc003037824 */ /* 0x008fea00078e00ff */
[C---:B------:R-:W-:Y:S02]  /*a0d0*/  LEA R78, P1, R3.reuse, R78, 0x1 ;  /* 0x0000004e034e7211 */ /* 0x040fe400078208ff */
[C---:B------:R-:W-:Y:S02]  /*a0e0*/  LEA R76, P0, R3.reuse, R76, 0x1 ;  /* 0x0000004c034c7211 */ /* 0x040fe400078008ff */
[C---:B------:R-:W-:Y:S02]  /*a0f0*/  LEA.HI.X.SX32 R79, R3.reuse, R79, 0x1, P1 ;  /* 0x0000004f034f7211 */ /* 0x040fe400008f0eff */
[----:B------:R-:W-:Y:S09]  /*a100*/  LEA.HI.X.SX32 R77, R3, R77, 0x1, P0 ;  /* 0x0000004d034d7211 */ /* 0x000ff200000f0eff */
.L_x_5048:
[----:B------:R-:W-:Y:S05]  /*a110*/  BSYNC.RECONVERGENT B2 ;  /* 0x0000000000027941 */ /* 0x000fea0003800200 */
.L_x_5040:
        /* <DEDUP_REMOVED lines=101> */
.L_x_5099:
[----:B------:R-:W-:Y:S05]  /*a770*/  BSYNC.RECONVERGENT B0 ;  /* 0x0000000000007941 */ /* 0x000fea0003800200 */
.L_x_5098:
[----:B------:R-:W-:Y:S05]  /*a780*/  @P2 BRA `(.L_x_5100) ;  /* 0xffffff7c00342947 */ /* 0x000fea000383ffff */
.L_x_5031:
        /* <DEDUP_REMOVED lines=29> */
.L_x_5105:
[----:B------:R2:W-:Y:S02]  /*a960*/  STS.128 [R151+0x2000], RZ ;  /* 0x002000ff97007388 */ /* 0x0005e40000000c00 */
.L_x_5104:
[----:B------:R-:W-:Y:S05]  /*a970*/  BSYNC.RECONVERGENT B0 ;  /* 0x0000000000007941 */ /* 0x000fea0003800200 */
.L_x_5103:
        /* <DEDUP_REMOVED lines=24> */
.L_x_5107:
[----:B------:R1:W-:Y:S01]  /*ab00*/  STS.128 [R151+0x2800], RZ ;  /* 0x002800ff97007388 */ /* 0x0003e20000000c00 */
[----:B------:R-:W-:Y:S05]  /*ab10*/  BRA `(.L_x_5106) ;  /* 0x0000003800507947 */ /* 0x000fea0003800000 */
.L_x_5102:
        /* <DEDUP_REMOVED lines=84> */
.L_x_5114:
[----:B------:R-:W-:Y:S05]  /*b060*/  BSYNC.RECONVERGENT B0 ;  /* 0x0000000000007941 */ /* 0x000fea0003800200 */
.L_x_5113:
[----:B-----5:R-:W-:Y:S01]  /*b070*/  IMAD.MOV.U32 R6, RZ, RZ, R18 ;  /* 0x000000ffff067224 */ /* 0x020fe200078e0012 */
[----:B------:R-:W-:Y:S01]  /*b080*/  MOV R4, R16 ;  /* 0x0000001000047202 */ /* 0x000fe20000000f00 */
[----:B------:R-:W-:Y:S01]  /*b090*/  IMAD.MOV.U32 R7, RZ, RZ, R19 ;  /* 0x000000ffff077224 */ /* 0x000fe200078e0013 */
[----:B------:R-:W-:Y:S02]  /*b0a0*/  MOV R5, R17 ;  /* 0x0000001100057202 */ /* 0x000fe40000000f00 */
.L_x_5112:
[----:B------:R-:W-:Y:S05]  /*b0b0*/  BSYNC.RECONVERGENT B1 ;  /* 0x0000000000017941 */ /* 0x000fea0003800200 */
.L_x_5111:
        /* <DEDUP_REMOVED lines=49> */
.L_x_5118:
[----:B------:R-:W-:Y:S05]  /*b3d0*/  BSYNC.RECONVERGENT B0 ;  /* 0x0000000000007941 */ /* 0x000fea0003800200 */
.L_x_5117:
[----:B-----5:R1:W-:Y:S02]  /*b3e0*/  STS.128 [R151+0x1000], R16 ;  /* 0x0010001097007388 */ /* 0x0203e40000000c00 */
.L_x_5116:
[----:B------:R-:W-:Y:S05]  /*b3f0*/  BSYNC.RECONVERGENT B1 ;  /* 0x0000000000017941 */ /* 0x000fea0003800200 */
.L_x_5115:
        /* <DEDUP_REMOVED lines=47> */
.L_x_5120:
[----:B------:R-:W-:Y:S05]  /*b6f0*/  BSYNC.RECONVERGENT B0 ;  /* 0x0000000000007941 */ /* 0x000fea0003800200 */
.L_x_5119:
[----:B-----5:R1:W-:Y:S02]  /*b700*/  STS.128 [R151+0x2000], R16 ;  /* 0x0020001097007388 */ /* 0x0203e40000000c00 */
.L_x_5110:
[----:B------:R-:W-:Y:S05]  /*b710*/  BSYNC.RECONVERGENT B2 ;  /* 0x0000000000027941 */ /* 0x000fea0003800200 */
.L_x_5109:
        /* <DEDUP_REMOVED lines=30> */
[----:B--2---:R-:W-:Y:S02]  /*b900*/  HADD2.F32 R8, -RZ, R4.H1_H1 ;  /* 0x30000004ff087230 */ /* 0x004fe40000004100 */
[----:B------:R-:W-:Y:S02]  /*b910*/  HADD2.F32 R2, -RZ, R5.H1_H1 ;  /* 0x30000005ff027230 */ /* 0x000fe40000004100 */
[C---:B------:R-:W-:Y:S01]  /*b920*/  FMUL.FTZ R19, R31.reuse, R18 ;  /* 0x000000121f137220 */ /* 0x040fe20000410000 */
[----:B------:R-:W-:Y:S01]  /*b930*/  FMUL.FTZ R28, R31, R8 ;  /* 0x000000081f1c7220 */ /* 0x000fe20000410000 */
[C---:B------:R-:W-:Y:S01]  /*b940*/  FMUL.FTZ R31, R20.reuse, R17 ;  /* 0x00000011141f7220 */ /* 0x040fe20000410000 */
[----:B------:R-:W-:Y:S01]  /*b950*/  FMUL.FTZ R26, R20, R2 ;  /* 0x00000002141a7220 */ /* 0x000fe20000410000 */
[----:B------:R-:W-:-:S02]  /*b960*/  HADD2.F32 R6, -RZ, R6.H0_H0 ;  /* 0x20000006ff067230 */ /* 0x000fc40000004100 */
[C---:B------:R-:W-:Y:S01]  /*b970*/  FFMA.FTZ R31, R29.reuse, R2, R31 ;  /* 0x000000021d1f7223 */ /* 0x040fe2000001001f */
[----:B------:R-:W-:Y:S01]  /*b980*/  FFMA.FTZ R26, R29, R17, -R26 ;  /* 0x000000111d1a7223 */ /* 0x000fe2000001081a */
[----:B------:R-:W-:Y:S02]  /*b990*/  HADD2.F32 R17, -RZ, R16.H1_H1 ;  /* 0x30000010ff117230 */ /* 0x000fe40000004100 */
[----:B------:R-:W-:Y:S02]  /*b9a0*/  HADD2.F32 R4, -RZ, R4.H0_H0 ;  /* 0x20000004ff047230 */ /* 0x000fe40000004100 */
[----:B------:R-:W-:Y:S02]  /*b9b0*/  HADD2.F32 R5, -RZ, R5.H0_H0 ;  /* 0x20000005ff057230 */ /* 0x000fe40000004100 */
[----:B------:R-:W-:Y:S02]  /*b9c0*/  HADD2.F32 R2, -RZ, R22.H1_H1 ;  /* 0x30000016ff027230 */ /* 0x000fe40000004100 */
[----:B------:R-:W-:-:S02]  /*b9d0*/  HADD2.F32 R7, -RZ, R7.H0_H0 ;  /* 0x20000007ff077230 */ /* 0x000fc40000004100 */
[----:B------:R-:W-:Y:S01]  /*b9e0*/  FFMA.FTZ R19, R27, R8, R19 ;  /* 0x000000081b137223 */ /* 0x000fe20000010013 */
[C---:B------:R-:W-:Y:S01]  /*b9f0*/  FMUL.FTZ R8, R17.reuse, R4 ;  /* 0x0000000411087220 */ /* 0x040fe20000410000 */
[----:B------:R-:W-:Y:S01]  /*ba00*/  FMUL.FTZ R29, R17, R6 ;  /* 0x00000006111d7220 */ /* 0x000fe20000410000 */
[----:B------:R-:W-:Y:S01]  /*ba10*/  FFMA.FTZ R28, R27, R18, -R28 ;  /* 0x000000121b1c7223 */ /* 0x000fe2000001081c */
[----:B------:R-:W-:Y:S02]  /*ba20*/  HADD2.F32 R22, -RZ, R22.H0_H0 ;  /* 0x20000016ff167230 */ /* 0x000fe40000004100 */
[C---:B------:R-:W-:Y:S01]  /*ba30*/  FMUL.FTZ R17, R2.reuse, R5 ;  /* 0x0000000502117220 */ /* 0x040fe20000410000 */
[----:B------:R-:W-:Y:S02]  /*ba40*/  HADD2.F32 R27, -RZ, R16.H0_H0 ;  /* 0x20000010ff1b7230 */ /* 0x000fe40000004100 */
[-C--:B------:R-:W-:Y:S01]  /*ba50*/  FMUL.FTZ R2, R2, R7.reuse ;  /* 0x0000000702027220 */ /* 0x080fe20000410000 */
[----:B------:R-:W-:-:S03]  /*ba60*/  FFMA.FTZ R17, R22, R7, -R17 ;  /* 0x0000000716117223 */ /* 0x000fc60000010811 */
[----:B------:R-:W-:Y:S01]  /*ba70*/  FFMA.FTZ R2, R22, R5, R2 ;  /* 0x0000000516027223 */ /* 0x000fe20000010002 */
[C---:B------:R-:W-:Y:S01]  /*ba80*/  FFMA.FTZ R8, R27.reuse, R6, -R8 ;  /* 0x000000061b087223 */ /* 0x040fe20000010808 */
[----:B------:R-:W-:Y:S01]  /*ba90*/  FFMA.FTZ R29, R27, R4, R29 ;  /* 0x000000041b1d7223 */ /* 0x000fe2000001001d */
[----:B------:R-:W-:Y:S02]  /*baa0*/  F2FP.F16.F32.PACK_AB R28, R19, R28 ;  /* 0x0000001c131c723e */ /* 0x000fe400000000ff */
[----:B------:R-:W-:Y:S02]  /*bab0*/  F2FP.F16.F32.PACK_AB R18, R2, R17 ;  /* 0x000000110212723e */ /* 0x000fe400000000ff */
[----:B------:R-:W-:Y:S02]  /*bac0*/  F2FP.F16.F32.PACK_AB R19, R31, R26 ;  /* 0x0000001a1f13723e */ /* 0x000fe400000000ff */
[----:B------:R-:W-:Y:S02]  /*bad0*/  F2FP.F16.F32.PACK_AB R16, R29, R8 ;  /* 0x000000081d10723e */ /* 0x000fe400000000ff */
[----:B------:R-:W-:-:S02]  /*bae0*/  MOV R17, R28 ;  /* 0x0000001c00117202 */ /* 0x000fc40000000f00 */
.L_x_5124:
[----:B------:R-:W-:Y:S05]  /*baf0*/  BSYNC.RECONVERGENT B0 ;  /* 0x0000000000007941 */ /* 0x000fea0003800200 */
.L_x_5123:
[----:B-----5:R1:W-:Y:S02]  /*bb00*/  STS.128 [R151+0x800], R16 ;  /* 0x0008001097007388 */ /* 0x0203e40000000c00 */
.L_x_5122:
[----:B------:R-:W-:Y:S05]  /*bb10*/  BSYNC.RECONVERGENT B1 ;  /* 0x0000000000017941 */ /* 0x000fea0003800200 */
.L_x_5121:
        /* <DEDUP_REMOVED lines=18> */
[----:B-----5:R-:W-:Y:S01]  /*bc40*/  MOV R22, R18 ;  /* 0x0000001200167202 */ /* 0x020fe20000000f00 */
[--C-:B------:R-:W-:Y:S02]  /*bc50*/  HADD2.F32 R27, -RZ, R17.reuse.H0_H0 ;  /* 0x20000011ff1b7230 */ /* 0x100fe40000004100 */
[----:B------:R-:W-:Y:S02]  /*bc60*/  HADD2.F32 R31, -RZ, R17.H1_H1 ;  /* 0x30000011ff1f7230 */ /* 0x000fe40000004100 */
[----:B------:R-:W-:-:S02]  /*bc70*/  HADD2.F32 R20, -RZ, R19.H1_H1 ;  /* 0x30000013ff147230 */ /* 0x000fc40000004100 */
[----:B--2---:R-:W-:Y:S02]  /*bc80*/  HADD2.F32 R29, -RZ, R19.H0_H0 ;  /* 0x20000013ff1d7230 */ /* 0x004fe40000004100 */
        /* <DEDUP_REMOVED lines=33> */
.L_x_5128:
[----:B------:R-:W-:Y:S05]  /*bea0*/  BSYNC.RECONVERGENT B0 ;  /* 0x0000000000007941 */ /* 0x000fea0003800200 */
.L_x_5127:
[----:B-----5:R1:W-:Y:S02]  /*beb0*/  STS.128 [R151+0x1800], R16 ;  /* 0x0018001097007388 */ /* 0x0203e40000000c00 */
.L_x_5126:
[----:B------:R-:W-:Y:S05]  /*bec0*/  BSYNC.RECONVERGENT B1 ;  /* 0x0000000000017941 */ /* 0x000fea0003800200 */
.L_x_5125:
        /* <DEDUP_REMOVED lines=17> */
[--C-:B-----5:R-:W-:Y:S02]  /*bfe0*/  HADD2.F32 R7, -RZ, R17.reuse.H1_H1 ;  /* 0x30000011ff077230 */ /* 0x120fe40000004100 */
[----:B------:R-:W-:Y:S02]  /*bff0*/  HADD2.F32 R11, -RZ, R17.H0_H0 ;  /* 0x20000011ff0b7230 */ /* 0x000fe40000004100 */
[--C-:B------:R-:W-:Y:S02]  /*c000*/  HADD2.F32 R8, -RZ, R16.reuse.H1_H1 ;  /* 0x30000010ff087230 */ /* 0x100fe40000004100 */
[----:B------:R-:W-:-:S02]  /*c010*/  HADD2.F32 R16, -RZ, R16.H0_H0 ;  /* 0x20000010ff107230 */ /* 0x000fc40000004100 */
[----:B------:R-:W-:Y:S02]  /*c020*/  HADD2.F32 R14, -RZ, R19.H0_H0 ;  /* 0x20000013ff0e7230 */ /* 0x000fe40000004100 */
        /* <DEDUP_REMOVED lines=16> */
[----:B------:R-:W-:-:S02]  /*c130*/  HADD2.F32 R6, -RZ, R19.H1_H1 ;  /* 0x30000013ff067230 */ /* 0x000fc40000004100 */
[----:B------:R-:W-:Y:S02]  /*c140*/  HADD2.F32 R5, -RZ, R5.H1_H1 ;  /* 0x30000005ff057230 */ /* 0x000fe40000004100 */
[C---:B------:R-:W-:Y:S01]  /*c150*/  FMUL.FTZ R15, R11.reuse, R4 ;  /* 0x000000040b0f7220 */ /* 0x040fe20000410000 */
[-C--:B------:R-:W-:Y:S01]  /*c160*/  FMUL.FTZ R17, R11, R0.reuse ;  /* 0x000000000b117220 */ /* 0x080fe20000410000 */
[----:B------:R-:W-:Y:S02]  /*c170*/  HADD2.F32 R18, -RZ, R18.H0_H0 ;  /* 0x20000012ff127230 */ /* 0x000fe40000004100 */
[C---:B------:R-:W-:Y:S01]  /*c180*/  FMUL.FTZ R11, R6.reuse, R3 ;  /* 0x00000003060b7220 */ /* 0x040fe20000410000 */
        /* <DEDUP_REMOVED lines=9> */
.L_x_5130:
[----:B------:R-:W-:Y:S05]  /*c220*/  BSYNC.RECONVERGENT B0 ;  /* 0x0000000000007941 */ /* 0x000fea0003800200 */
.L_x_5129:
[----:B-----5:R1:W-:Y:S01]  /*c230*/  STS.128 [R151+0x2800], R16 ;  /* 0x0028001097007388 */ /* 0x0203e20000000c00 */
[----:B------:R-:W-:Y:S05]  /*c240*/  BRA `(.L_x_5106) ;  /* 0x0000002000847947 */ /* 0x000fea0003800000 */
.L_x_5108:
        /* <DEDUP_REMOVED lines=94> */
.L_x_5136:
[----:B------:R-:W-:Y:S05]  /*c830*/  BSYNC.RECONVERGENT B0 ;  /* 0x0000000000007941 */ /* 0x000fea0003800200 */
.L_x_5135:
[----:B-----5:R-:W-:Y:S01]  /*c840*/  IMAD.MOV.U32 R6, RZ, RZ, R26 ;  /* 0x000000ffff067224 */ /* 0x020fe200078e001a */
[----:B------:R-:W-:Y:S01]  /*c850*/  MOV R4, R24 ;  /* 0x0000001800047202 */ /* 0x000fe20000000f00 */
[----:B------:R-:W-:Y:S01]  /*c860*/  IMAD.MOV.U32 R7, RZ, RZ, R27 ;  /* 0x000000ffff077224 */ /* 0x000fe200078e001b */
[----:B------:R-:W-:Y:S02]  /*c870*/  MOV R5, R25 ;  /* 0x0000001900057202 */ /* 0x000fe40000000f00 */
.L_x_5134:
[----:B------:R-:W-:Y:S05]  /*c880*/  BSYNC.RECONVERGENT B1 ;  /* 0x0000000000017941 */ /* 0x000fea0003800200 */
.L_x_5133:
        /* <DEDUP_REMOVED lines=86> */
.L_x_5140:
[----:B------:R-:W-:Y:S05]  /*cdf0*/  BSYNC.RECONVERGENT B0 ;  /* 0x0000000000007941 */ /* 0x000fea0003800200 */
.L_x_5139:
[----:B-----5:R1:W-:Y:S02]  /*ce00*/  STS.128 [R151+0x1000], R24 ;  /* 0x0010001897007388 */ /* 0x0203e40000000c00 */
.L_x_5138:
[----:B------:R-:W-:Y:S05]  /*ce10*/  BSYNC.RECONVERGENT B1 ;  /* 0x0000000000017941 */ /* 0x000fea0003800200 */
.L_x_5137:
        /* <DEDUP_REMOVED lines=84> */
.L_x_5142:
[----:B------:R-:W-:Y:S05]  /*d360*/  BSYNC.RECONVERGENT B0 ;  /* 0x0000000000007941 */ /* 0x000fea0003800200 */
.L_x_5141:
[----:B-----5:R1:W-:Y:S02]  /*d370*/  STS.128 [R151+0x2000], R24 ;  /* 0x0020001897007388 */ /* 0x0203e40000000c00 */
.L_x_5132:
[----:B------:R-:W-:Y:S05]  /*d380*/  BSYNC.RECONVERGENT B2 ;  /* 0x0000000000027941 */ /* 0x000fea0003800200 */
.L_x_5131:
        /* <DEDUP_REMOVED lines=91> */
.L_x_5146:
[----:B------:R-:W-:Y:S05]  /*d940*/  BSYNC.RECONVERGENT B0 ;  /* 0x0000000000007941 */ /* 0x000fea0003800200 */
.L_x_5145:
[----:B-----5:R1:W-:Y:S02]  /*d950*/  STS.128 [R151+0x800], R24 ;  /* 0x0008001897007388 */ /* 0x0203e40000000c00 */
.L_x_5144:
[----:B------:R-:W-:Y:S05]  /*d960*/  BSYNC.RECONVERGENT B1 ;  /* 0x0000000000017941 */ /* 0x000fea0003800200 */
.L_x_5143:
        /* <DEDUP_REMOVED lines=86> */
.L_x_5150:
[----:B------:R-:W-:Y:S05]  /*ded0*/  BSYNC.RECONVERGENT B0 ;  /* 0x0000000000007941 */ /* 0x000fea0003800200 */
.L_x_5149:
[----:B-----5:R1:W-:Y:S02]  /*dee0*/  STS.128 [R151+0x1800], R24 ;  /* 0x0018001897007388 */ /* 0x0203e40000000c00 */
.L_x_5148:
[----:B------:R-:W-:Y:S05]  /*def0*/  BSYNC.RECONVERGENT B1 ;  /* 0x0000000000017941 */ /* 0x000fea0003800200 */
.L_x_5147:
        /* <DEDUP_REMOVED lines=24> */
[----:B---3--:R-:W-:Y:S02]  /*e080*/  HADD2.F32 R3, -RZ, R22.H0_H0 ;  /* 0x20000016ff037230 */ /* 0x008fe40000004100 */
[--C-:B------:R-:W-:Y:S02]  /*e090*/  HADD2.F32 R8, -RZ, R23.reuse.H0_H0 ;  /* 0x20000017ff087230 */ /* 0x100fe40000004100 */
[----:B------:R-:W-:Y:S02]  /*e0a0*/  HADD2.F32 R0, -RZ, R20.H0_H0 ;  /* 0x20000014ff007230 */ /* 0x000fe40000004100 */
        /* <DEDUP_REMOVED lines=17> */
[--C-:B------:R-:W-:Y:S02]  /*e1c0*/  HADD2.F32 R2, -RZ, R21.reuse.H0_H0 ;  /* 0x20000015ff027230 */ /* 0x100fe40000004100 */
[----:B------:R-:W-:Y:S01]  /*e1d0*/  @P0 FADD.FTZ R6, -R6, -RZ ;  /* 0x800000ff06060221 */ /* 0x000fe20000010100 */
[----:B------:R-:W-:Y:S01]  /*e1e0*/  FMUL.FTZ R3, R3, R4 ;  /* 0x0000000403037220 */ /* 0x000fe20000410000 */
[----:B------:R-:W-:-:S02]  /*e1f0*/  HADD2.F32 R21, -RZ, R21.H1_H1 ;  /* 0x30000015ff157230 */ /* 0x000fc40000004100 */
[----:B------:R-:W-:Y:S01]  /*e200*/  FMUL.FTZ R8, R8, R5 ;  /* 0x0000000508087220 */ /* 0x000fe20000410000 */
[----:B------:R-:W-:Y:S01]  /*e210*/  FMUL.FTZ R23, R23, R6 ;  /* 0x0000000617177220 */ /* 0x000fe20000410000 */
[----:B----4-:R-:W-:Y:S02]  /*e220*/  HADD2.F32 R4, -RZ, R16.H0_H0 ;  /* 0x20000010ff047230 */ /* 0x010fe40000004100 */
[----:B------:R-:W-:Y:S01]  /*e230*/  FMUL.FTZ R20, R20, R29 ;  /* 0x0000001d14147220 */ /* 0x000fe20000410000 */
[--C-:B-----5:R-:W-:Y:S02]  /*e240*/  HADD2.F32 R5, -RZ, R24.reuse.H0_H0 ;  /* 0x20000018ff057230 */ /* 0x120fe40000004100 */
[----:B------:R-:W-:Y:S01]  /*e250*/  FMUL.FTZ R2, R2, R15 ;  /* 0x0000000f02027220 */ /* 0x000fe20000410000 */
[----:B------:R-:W-:Y:S02]  /*e260*/  HADD2.F32 R11, -RZ, R24.H1_H1 ;  /* 0x30000018ff0b7230 */ /* 0x000fe40000004100 */
[----:B------:R-:W-:Y:S01]  /*e270*/  @P0 FADD.FTZ R31, -R31, -RZ ;  /* 0x800000ff1f1f0221 */ /* 0x000fe20000010100 */
[----:B------:R-:W-:-:S02]  /*e280*/  HADD2.F32 R7, -RZ, R25.H0_H0 ;  /* 0x20000019ff077230 */ /* 0x000fc40000004100 */
[----:B------:R-:W-:Y:S01]  /*e290*/  FMUL.FTZ R21, R21, R14 ;  /* 0x0000000e15157220 */ /* 0x000fe20000410000 */
[----:B------:R-:W-:Y:S02]  /*e2a0*/  HADD2.F32 R16, -RZ, R16.H1_H1 ;  /* 0x30000010ff107230 */ /* 0x000fe40000004100 */
[----:B------:R-:W-:Y:S01]  /*e2b0*/  FFMA.FTZ R0, R5, R4, R0 ;  /* 0x0000000405007223 */ /* 0x000fe20000010000 */
[--C-:B------:R-:W-:Y:S02]  /*e2c0*/  HADD2.F32 R6, -RZ, R17.reuse.H0_H0 ;  /* 0x20000011ff067230 */ /* 0x100fe40000004100 */
[----:B------:R-:W-:Y:S02]  /*e2d0*/  HADD2.F32 R22, -RZ, R22.H1_H1 ;  /* 0x30000016ff167230 */ /* 0x000fe40000004100 */
[----:B------:R-:W-:Y:S01]  /*e2e0*/  FFMA.FTZ R11, R11, R16, R20 ;  /* 0x000000100b0b7223 */ /* 0x000fe20000010014 */
[----:B------:R-:W-:Y:S02]  /*e2f0*/  HADD2.F32 R24, -RZ, R17.H1_H1 ;  /* 0x30000011ff187230 */ /* 0x000fe40000004100 */
[----:B------:R-:W-:Y:S01]  /*e300*/  FFMA.FTZ R2, R7, R6, R2 ;  /* 0x0000000607027223 */ /* 0x000fe20000010002 */
[----:B------:R-:W-:-:S02]  /*e310*/  HADD2.F32 R14, -RZ, R18.H0_H0 ;  /* 0x20000012ff0e7230 */ /* 0x000fc40000004100 */
[----:B------:R-:W-:Y:S01]  /*e320*/  FMUL.FTZ R22, R22, R31 ;  /* 0x0000001f16167220 */ /* 0x000fe20000410000 */
        /* <DEDUP_REMOVED lines=17> */
.L_x_5152:
[----:B------:R-:W-:Y:S05]  /*e440*/  BSYNC.RECONVERGENT B0 ;  /* 0x0000000000007941 */ /* 0x000fea0003800200 */
.L_x_5151:
[----:B-----5:R1:W-:Y:S02]  /*e450*/  STS.128 [R151+0x2800], R24 ;  /* 0x0028001897007388 */ /* 0x0203e40000000c00 */
.L_x_5106:
[----:B------:R-:W-:Y:S05]  /*e460*/  BSYNC.RECONVERGENT B3 ;  /* 0x0000000000037941 */ /* 0x000fea0003800200 */
.L_x_5101:
        /* <DEDUP_REMOVED lines=25> */
.L_x_5155:
[----:B------:R3:W-:Y:S02]  /*e600*/  STS.128 [R151+0x7000], RZ ;  /* 0x007000ff97007388 */ /* 0x0007e40000000c00 */
.L_x_5154:
[----:B------:R-:W-:Y:S05]  /*e610*/  BSYNC.RECONVERGENT B0 ;  /* 0x0000000000007941 */ /* 0x000fea0003800200 */
.L_x_5153:
        /* <DEDUP_REMOVED lines=24> */
.L_x_5158:
[----:B------:R3:W-:Y:S02]  /*e7a0*/  STS.128 [R151+0x7800], RZ ;  /* 0x007800ff97007388 */ /* 0x0007e40000000c00 */
.L_x_5157:
[----:B------:R-:W-:Y:S05]  /*e7b0*/  BSYNC.RECONVERGENT B0 ;  /* 0x0000000000007941 */ /* 0x000fea0003800200 */
.L_x_5156:
        /* <DEDUP_REMOVED lines=25> */
.L_x_5161:
[----:B------:R3:W-:Y:S02]  /*e950*/  STS.128 [R151+0x8000], RZ ;  /* 0x008000ff97007388 */ /* 0x0007e40000000c00 */
.L_x_5160:
[----:B------:R-:W-:Y:S05]  /*e960*/  BSYNC.RECONVERGENT B0 ;  /* 0x0000000000007941 */ /* 0x000fea0003800200 */
.L_x_5159:
[----:B-1-3--:R-:W-:Y:S01]  /*e970*/  IADD3 R4, PT, PT, R112, 0x60, RZ ;  /* 0x0000006070047810 */ /* 0x00afe20007ffe0ff */
[----:B------:R-:W-:Y:S03]  /*e980*/  BSSY.RECONVERGENT B0, `(.L_x_5162) ;  /* 0x0000018000007945 */ /* 0x000fe60003800200 */
[----:B------:R-:W-:-:S13]  /*e990*/  ISETP.GE.AND P0, PT, R4, R3, PT ;  /* 0x000000030400720c */ /* 0x000fda0003f06270 */
[----:B------:R-:W-:Y:S05]  /*e9a0*/  @P0 BRA `(.L_x_5163) ;  /* 0x0000000000540947 */ /* 0x000fea0003800000 */
[-C--:B------:R-:W-:Y:S01]  /*e9b0*/  ISETP.GE.AND P2, PT, R12, R149.reuse, PT ;  /* 0x000000950c00720c */ /* 0x080fe20003f46270 */
[----:B------:R-:W-:Y:S01]  /*e9c0*/  IMAD R0, R137, 0xc0, RZ ;  /* 0x000000c089007824 */ /* 0x000fe200078e02ff */
[-C--:B------:R-:W-:Y:S01]  /*e9d0*/  ISETP.GE.AND P1, PT, R10, R149.reuse, PT ;  /* 0x000000950a00720c */ /* 0x080fe20003f26270 */
[----:B-----5:R-:W-:Y:S01]  /*e9e0*/  IMAD.WIDE.U32 R14, R136, 0xc0, R140 ;  /* 0x000000c0880e7825 */ /* 0x020fe200078e008c */
        /* <DEDUP_REMOVED lines=17> */
.L_x_5163:
[----:B------:R-:W-:Y:S05]  /*eb00*/  BSYNC.RECONVERGENT B0 ;  /* 0x0000000000007941 */ /* 0x000fea0003800200 */
.L_x_5162:
[----:B------:R-:W3:Y:S04]  /*eb10*/  LD.E.64 R18, desc[UR4][R116.64+0x1c0] ;  /* 0x0001c00474127980 */ /* 0x000ee8000c101b00 */
[----:B------:R-:W2:Y:S01]  /*eb20*/  LD.E.64 R16, desc[UR4][R116.64+0x1b8] ;  /* 0x0001b80474107980 */ /* 0x000ea2000c101b00 */
[----:B-1---5:R-:W-:Y:S02]  /*eb30*/  MOV R14, R146 ;  /* 0x00000092000e7202 */ /* 0x022fe40000000f00 */
[----:B------:R-:W-:Y:S01]  /*eb40*/  MOV R15, RZ ;  /* 0x000000ff000f7202 */ /* 0x000fe20000000f00 */
[----:B------:R-:W4:Y:S04]  /*eb50*/  LD.E R7, desc[UR4][R116.64+0xd8] ;  /* 0x0000d80474077980 */ /* 0x000f28000c101900 */
[----:B------:R-:W0:Y:S04]  /*eb60*/  LDGDEPBAR ;  /* 0x00000000000079af */ /* 0x000e280000000000 */
[----:B------:R1:W5:Y:S01]  /*eb70*/  LD.E R2, desc[UR4][R116.64+0x184] ;  /* 0x0001840474027980 */ /* 0x000362000c101900 */
[----:B---3--:R-:W-:-:S04]  /*eb80*/  IMAD.WIDE.U32 R14, R145, R18, R14 ;  /* 0x00000012910e7225 */ /* 0x008fc800078e000e */
[----:B------:R-:W-:Y:S01]  /*eb90*/  IMAD R0, R19, R145, RZ ;  /* 0x0000009113007224 */ /* 0x000fe200078e02ff */
[----:B--2---:R-:W-:-:S04]  /*eba0*/  LEA R16, P0, R14, R16, 0x2 ;  /* 0x000000100e107211 */ /* 0x004fc800078010ff */
[----:B------:R-:W-:-:S04]  /*ebb0*/  IADD3 R0, PT, PT, R15, R0, RZ ;  /* 0x000000000f007210 */ /* 0x000fc80007ffe0ff */
[----:B------:R-:W-:Y:S01]  /*ebc0*/  LEA.HI.X R17, R14, R17, R0, 0x2, P0 ;  /* 0x000000110e117211 */ /* 0x000fe200000f1400 */
[----:B----4-:R-:W2:Y:S01]  /*ebd0*/  MUFU.RCP R156, R7 ;  /* 0x00000007009c7308 */ /* 0x010ea20000001000 */
[----:B------:R1:W5:Y:S04]  /*ebe0*/  LD.E R0, desc[UR4][R116.64+0x188] ;  /* 0x0001880474007980 */ /* 0x000368000c101900 */
[----:B------:R-:W2:Y:S01]  /*ebf0*/  LD.E R5, desc[UR4][R16.64] ;  /* 0x0000000410057980 */ /* 0x000ea2000c101900 */
[----:B------:R-:W-:-:S04]  /*ec00*/  DEPBAR.LE SB0, 0x0 ;  /* 0x000080000000791a */ /* 0x000fc80000000000 */
[----:B------:R-:W-:Y:S01]  /*ec10*/  BSSY.RECONVERGENT B0, `(.L_x_5164) ;  /* 0x000001e000007945 */ /* 0x000fe20003800200 */
[----:B------:R-:W-:Y:S01]  /*ec20*/  BAR.SYNC.DEFER_BLOCKING 0x0 ;  /* 0x0000000000007b1d */ /* 0x000fe20000010000 */
[----:B--2---:R-:W-:-:S05]  /*ec30*/  FMUL.FTZ R156, R5, R156 ;  /* 0x0000009c059c7220 */ /* 0x004fca0000410000 */
[----:B-1----:R-:W-:Y:S05]  /*ec40*/  @P3 BRA `(.L_x_5165) ;  /* 0x00000000005c3947 */ /* 0x002fea0003800000 */
        /* <DEDUP_REMOVED lines=21> */
.L_x_5166:
[----:B------:R3:W-:Y:S01]  /*eda0*/  STS.128 [R151+0xd000], RZ ;  /* 0x00d000ff97007388 */ /* 0x0007e20000000c00 */
[----:B------:R-:W-:Y:S05]  /*edb0*/  BRA `(.L_x_5167) ;  /* 0x00000000000c7947 */ /* 0x000fea0003800000 */
.L_x_5165:
[----:B------:R1:W-:Y:S04]  /*edc0*/  STS.128 [R151+0x9000], RZ ;  /* 0x009000ff97007388 */ /* 0x0003e80000000c00 */
[----:B------:R1:W-:Y:S04]  /*edd0*/  STS.128 [R151+0xb000], RZ ;  /* 0x00b000ff97007388 */ /* 0x0003e80000000c00 */
[----:B------:R1:W-:Y:S02]  /*ede0*/  STS.128 [R151+0xd000], RZ ;  /* 0x00d000ff97007388 */ /* 0x0003e40000000c00 */
.L_x_5167:
[----:B------:R-:W-:Y:S05]  /*edf0*/  BSYNC.RECONVERGENT B0 ;  /* 0x0000000000007941 */ /* 0x000fea0003800200 */
.L_x_5164:
        /* <DEDUP_REMOVED lines=27> */
.L_x_5170:
[----:B------:R1:W-:Y:S02]  /*efb0*/  STS.128 [R151+0xd800], RZ ;  /* 0x00d800ff97007388 */ /* 0x0003e40000000c00 */
.L_x_5169:
[----:B------:R-:W-:Y:S05]  /*efc0*/  BSYNC.RECONVERGENT B0 ;  /* 0x0000000000007941 */ /* 0x000fea0003800200 */
.L_x_5168:
        /* <DEDUP_REMOVED lines=27> */
.L_x_5173:
[----:B------:R1:W-:Y:S02]  /*f180*/  STS.128 [R151+0xe000], RZ ;  /* 0x00e000ff97007388 */ /* 0x0003e40000000c00 */
.L_x_5172:
[----:B------:R-:W-:Y:S05]  /*f190*/  BSYNC.RECONVERGENT B0 ;  /* 0x0000000000007941 */ /* 0x000fea0003800200 */
.L_x_5171:
        /* <DEDUP_REMOVED lines=31> */
.L_x_5176:
[----:B------:R1:W-:Y:S02]  /*f390*/  STS.128 [R151+0xe800], RZ ;  /* 0x00e800ff97007388 */ /* 0x0003e40000000c00 */
.L_x_5175:
[----:B------:R-:W-:Y:S05]  /*f3a0*/  BSYNC.RECONVERGENT B0 ;  /* 0x0000000000007941 */ /* 0x000fea0003800200 */
.L_x_5174:
[--C-:B------:R-:W-:Y:S01]  /*f3b0*/  IMAD R133, R102, 0x2, R107.reuse ;  /* 0x0000000266857824 */ /* 0x100fe200078e026b */
[----:B------:R-:W-:Y:S01]  /*f3c0*/  LOP3.LUT R118, R112, 0x7, RZ, 0xc0, !PT ;  /* 0x0000000770767812 */ /* 0x000fe200078ec0ff */
[----:B------:R-:W-:Y:S01]  /*f3d0*/  IMAD R119, R100, 0x2, R107 ;  /* 0x0000000264777824 */ /* 0x000fe200078e026b */
[----:B-----5:R-:W-:Y:S01]  /*f3e0*/  IADD3 R158, PT, PT, R0, R111, -R148 ;  /* 0x0000006f009e7210 */ /* 0x020fe20007ffe894 */
[C---:B------:R-:W-:Y:S01]  /*f3f0*/  IMAD R11, R8.reuse, 0x2, R133 ;  /* 0x00000002080b7824 */ /* 0x040fe200078e0285 */
[----:B------:R-:W-:Y:S01]  /*f400*/  LDSM.16.M88.4 R168, [R133] ;  /* 0x0000000085a8783b */ /* 0x000fe20000000200 */
[----:B------:R-:W-:Y:S01]  /*f410*/  IMAD R3, R8, 0x2, R119 ;  /* 0x0000000208037824 */ /* 0x000fe200078e0277 */
[----:B-1----:R-:W-:Y:S01]  /*f420*/  LOP3.LUT R14, R118, 0x1f0, R103, 0xf8, !PT ;  /* 0x000001f0760e7812 */ /* 0x002fe200078ef867 */
[----:B------:R-:W-:Y:S01]  /*f430*/  BSSY.RECONVERGENT B1, `(.L_x_5177) ;  /* 0x000035e000017945 */ /* 0x000fe20003800200 */
[----:B------:R-:W1:Y:S01]  /*f440*/  LDSM.16.M88.4 R80, [R119+0x3000] ;  /* 0x003000007750783b */ /* 0x000e620000000200 */
[----:B------:R-:W-:-:S02]  /*f450*/  IADD3 R2, PT, PT, R111, -R148, -R2 ;  /* 0x800000946f027210 */ /* 0x000fc40007ffe802 */
[----:B------:R-:W-:Y:S01]  /*f460*/  IMAD.IADD R109, R109, 0x1, R14 ;  /* 0x000000016d6d7824 */ /* 0x000fe200078e020e */
[----:B------:R-:W2:Y:S03]  /*f470*/  LDSM.16.M88.4 R72, [R119+0x3400] ;  /* 0x003400007748783b */ /* 0x000ea60000000200 */
[----:B------:R-:W-:Y:S01]  /*f480*/  IMAD.IADD R158, R109, 0x1, R158 ;  /* 0x000000016d9e7824 */ /* 0x000fe200078e029e */
[----:B------:R-:W3:Y:S04]  /*f490*/  LDSM.16.M88.4 R64, [R119+0x3800] ;  /* 0x003800007740783b */ /* 0x000ee80000000200 */
[----:B------:R-:W4:Y:S01]  /*f4a0*/  LDSM.16.M88.4 R48, [R119+0x3c00] ;  /* 0x003c00007730783b */ /* 0x000f220000000200 */
[----:B------:R-:W-:-:S02]  /*f4b0*/  VIADDMNMX R157, R158, 0x1, R111, PT ;  /* 0x000000019e9d7846 */ /* 0x000fc4000380016f */
[----:B------:R-:W-:Y:S01]  /*f4c0*/  VIADDMNMX R158, R158, 0x9, R111, PT ;  /* 0x000000099e9e7846 */ /* 0x000fe2000380016f */
[----:B------:R-:W4:Y:S04]  /*f4d0*/  LDSM.16.M88.4 R40, [R119+0x4000] ;  /* 0x004000007728783b */ /* 0x000f280000000200 */
[----:B------:R-:W4:Y:S04]  /*f4e0*/  LDSM.16.M88.4 R32, [R119+0x4400] ;  /* 0x004400007720783b */ /* 0x000f280000000200 */
[----:B------:R-:W4:Y:S04]  /*f4f0*/  LDSM.16.M88.4 R24, [R119+0x4800] ;  /* 0x004800007718783b */ /* 0x000f280000000200 */
[----:B------:R-:W4:Y:S04]  /*f500*/  LDSM.16.M88.4 R20, [R119+0x4c00] ;  /* 0x004c00007714783b */ /* 0x000f280000000200 */
[----:B------:R-:W-:Y:S04]  /*f510*/  LDSM.16.M88.4 R16, [R11] ;  /* 0x000000000b10783b */ /* 0x000fe80000000200 */
[----:B------:R-:W4:Y:S01]  /*f520*/  LDSM.16.M88.4 R120, [R3+0x3000] ;  /* 0x003000000378783b */ /* 0x000f220000000200 */
[C---:B-1----:R-:W-:Y:S03]  /*f530*/  HMMA.16816.F32 R84, R168.reuse, R80, RZ ;  /* 0x00000050a854723c */ /* 0x042fe600000018ff */
[----:B------:R-:W1:Y:S04]  /*f540*/  LDSM.16.M88.4 R96, [R3+0x3400] ;  /* 0x003400000360783b */ /* 0x000e680000000200 */
[----:B------:R-:W1:Y:S01]  /*f550*/  LDSM.16.M88.4 R92, [R3+0x3800] ;  /* 0x00380000035c783b */ /* 0x000e620000000200 */
[C---:B--2---:R-:W-:Y:S03]  /*f560*/  HMMA.16816.F32 R76, R168.reuse, R72, RZ ;  /* 0x00000048a84c723c */ /* 0x044fe600000018ff */
        /* <DEDUP_REMOVED lines=55> */
[C---:B--2---:R-:W-:Y:S08]  /*f8e0*/  HMMA.16816.F32 R44, R124.reuse, R16, R44 ;  /* 0x000000107c2c723c */ /* 0x044ff0000000182c */
        /* <DEDUP_REMOVED lines=34> */
[----:B------:R-:W4:Y:S07]  /*fb10*/  LDSM.16.M88.4 R92, [R119+0x7c00] ;  /* 0x007c0000775c783b */ /* 0x000f2e0000000200 */
[C---:B-1----:R-:W-:Y:S08]  /*fb20*/  HMMA.16816.F32 R44, R172.reuse, R20, R44 ;  /* 0x00000014ac2c723c */ /* 0x042ff0000000182c */
[C---:B------:R-:W-:Y:S01]  /*fb30*/  HMMA.16816.F32 R40, R172.reuse, R22, R40 ;  /* 0x00000016ac28723c */ /* 0x040fe20000001828 */
[----:B------:R1:W-:Y:S07]  /*fb40*/  LDSM.16.M88.4 R20, [R11+0x2000] ;  /* 0x002000000b14783b */ /* 0x0003ee0000000200 */
[C---:B--2---:R-:W-:Y:S08]  /*fb50*/  HMMA.16816.F32 R36, R172.reuse, R16, R36 ;  /* 0x00000010ac24723c */ /* 0x044ff00000001824 */
[----:B------:R-:W-:Y:S01]  /*fb60*/  HMMA.16816.F32 R32, R172, R18, R32 ;  /* 0x00000012ac20723c */ /* 0x000fe20000001820 */
[----:B------:R-:W2:Y:S07]  /*fb70*/  LDSM.16.M88.4 R16, [R3+0x8c00] ;  /* 0x008c00000310783b */ /* 0x000eae0000000200 */
[----:B------:R-:W-:Y:S05]  /*fb80*/  HMMA.16816.F32 R4, R128, R160, R4 ;  /* 0x000000a08004723c */ /* 0x000fea0000001804 */
[----:B-1----:R-:W-:-:S03]  /*fb90*/  IMAD.IADD R11, R61, 0x1, R14 ;  /* 0x000000013d0b7824 */ /* 0x002fc600078e020e */
[C---:B------:R-:W-:Y:S08]  /*fba0*/  HMMA.16816.F32 R28, R128.reuse, R164, R28 ;  /* 0x000000a4801c723c */ /* 0x040ff0000000181c */
[C---:B------:R-:W-:Y:S01]  /*fbb0*/  HMMA.16816.F32 R24, R128.reuse, R166, R24 ;  /* 0x000000a68018723c */ /* 0x040fe20000001818 */
[----:B------:R-:W-:Y:S07]  /*fbc0*/  LDSM.16.M88.4 R164, [R3+0x7000] ;  /* 0x0070000003a4783b */ /* 0x000fee0000000200 */
[----:B------:R-:W-:Y:S01]  /*fbd0*/  HMMA.16816.F32 R168, R128, R162, R168 ;  /* 0x000000a280a8723c */ /* 0x000fe200000018a8 */
[----:B------:R-:W1:Y:S04]  /*fbe0*/  LDSM.16.M88.4 R128, [R3+0x7800] ;  /* 0x007800000380783b */ /* 0x000e680000000200 */
[----:B------:R-:W-:Y:S03]  /*fbf0*/  LDSM.16.M88.4 R160, [R3+0x7400] ;  /* 0x0074000003a0783b */ /* 0x000fe60000000200 */
[C---:B------:R-:W-:Y:S08]  /*fc00*/  HMMA.16816.F32 R84, R172.reuse, R124, R84 ;  /* 0x0000007cac54723c */ /* 0x040ff00000001854 */
[C---:B------:R-:W-:Y:S01]  /*fc10*/  HMMA.16816.F32 R80, R172.reuse, R126, R80 ;  /* 0x0000007eac50723c */ /* 0x040fe20000001850 */
[----:B------:R-:W1:Y:S07]  /*fc20*/  LDSM.16.M88.4 R124, [R3+0x7c00] ;  /* 0x007c0000037c783b */ /* 0x000e6e0000000200 */
[C---:B------:R-:W-:Y:S08]  /*fc30*/  HMMA.16816.F32 R68, R172.reuse, R96, R68 ;  /* 0x00000060ac44723c */ /* 0x040ff00000001844 */
[C---:B------:R-:W-:Y:S01]  /*fc40*/  HMMA.16816.F32 R64, R172.reuse, R98, R64 ;  /* 0x00000062ac40723c */ /* 0x040fe20000001840 */
[----:B------:R-:W1:Y:S07]  /*fc50*/  LDSM.16.M88.4 R96, [R3+0x8400] ;  /* 0x008400000360783b */ /* 0x000e6e0000000200 */
[C---:B------:R-:W-:Y:S08]  /*fc60*/  HMMA.16816.F32 R4, R172.reuse, R176, R4 ;  /* 0x000000b0ac04723c */ /* 0x040ff00000001804 */
[C---:B---3--:R-:W-:Y:S08]  /*fc70*/  HMMA.16816.F32 R76, R172.reuse, R120, R76 ;  /* 0x00000078ac4c723c */ /* 0x048ff0000000184c */
[C---:B------:R-:W-:Y:S01]  /*fc80*/  HMMA.16816.F32 R72, R172.reuse, R122, R72 ;  /* 0x0000007aac48723c */ /* 0x040fe20000001848 */
[----:B------:R-:W3:Y:S07]  /*fc90*/  LDSM.16.M88.4 R120, [R3+0x8000] ;  /* 0x008000000378783b */ /* 0x000eee0000000200 */
[C---:B----4-:R-:W-:Y:S08]  /*fca0*/  HMMA.16816.F32 R56, R172.reuse, R92, R56 ;  /* 0x0000005cac38723c */ /* 0x050ff00000001838 */
[----:B------:R-:W-:Y:S01]  /*fcb0*/  HMMA.16816.F32 R48, R172, R94, R48 ;  /* 0x0000005eac30723c */ /* 0x000fe20000001830 */
[----:B------:R4:W3:Y:S01]  /*fcc0*/  LDSM.16.M88.4 R92, [R3+0x8800] ;  /* 0x00880000035c783b */ /* 0x0008e20000000200 */
[----:B------:R-:W-:-:S06]  /*fcd0*/  DEPBAR.LE SB0, 0x0 ;  /* 0x000080000000791a */ /* 0x000fcc0000000000 */
[C---:B--2---:R-:W-:Y:S08]  /*fce0*/  HMMA.16816.F32 R4, R20.reuse, R16, R4 ;  /* 0x000000101404723c */ /* 0x044ff00000001804 */
[----:B-1----:R-:W-:Y:S03]  /*fcf0*/  HMMA.16816.F32 R68, R20, R128, R68 ;  /* 0x000000801444723c */ /* 0x002fe60000001844 */
[----:B----4-:R-:W-:-:S05]  /*fd00*/  IMAD.SHL.U32 R3, R89, 0x2, RZ ;  /* 0x0000000259037824 */ /* 0x010fca00078e00ff */
[----:B------:R-:W-:Y:S05]  /*fd10*/  HMMA.16816.F32 R24, R172, R182, R24 ;  /* 0x000000b6ac18723c */ /* 0x000fea0000001818 */
[----:B------:R-:W-:-:S03]  /*fd20*/  LOP3.LUT R3, R3, 0x6, RZ, 0xc0, !PT ;  /* 0x0000000603037812 */ /* 0x000fc600078ec0ff */
[----:B------:R-:W-:Y:S03]  /*fd30*/  HMMA.16816.F32 R28, R172, R180, R28 ;  /* 0x000000b4ac1c723c */ /* 0x000fe6000000181c */
[----:B------:R-:W-:-:S04]  /*fd40*/  IMAD.IADD R17, R55, 0x1, R3 ;  /* 0x0000000137117824 */ /* 0x000fc800078e0203 */
[C---:B------:R-:W-:Y:S01]  /*fd50*/  IMAD.IADD R0, R17.reuse, 0x1, R148 ;  /* 0x0000000111007824 */ /* 0x040fe200078e0294 */
[C---:B------:R-:W-:Y:S01]  /*fd60*/  ISETP.GE.AND P5, PT, R17.reuse, R157, PT ;  /* 0x0000009d1100720c */ /* 0x040fe20003fa6270 */
[----:B------:R-:W-:Y:S01]  /*fd70*/  VIADD R111, R17, 0x21 ;  /* 0x00000021116f7836 */ /* 0x000fe20000000000 */
[----:B------:R-:W-:Y:S05]  /*fd80*/  HMMA.16816.F32 R48, R20, R126, R48 ;  /* 0x0000007e1430723c */ /* 0x000fea0000001830 */
[C-C-:B------:R-:W-:Y:S02]  /*fd90*/  IADD3 R110, PT, PT, R11.reuse, -0x21, -R0.reuse ;  /* 0xffffffdf0b6e7810 */ /* 0x140fe40007ffe800 */
[----:B------:R-:W-:-:S02]  /*fda0*/  IADD3 R127, PT, PT, R11, -0x38, -R0 ;  /* 0xffffffc80b7f7810 */ /* 0x000fc40007ffe800 */
[----:B------:R-:W-:Y:S01]  /*fdb0*/  IABS R110, R110 ;  /* 0x0000006e006e7213 */ /* 0x000fe20000000000 */
[----:B------:R-:W-:Y:S03]  /*fdc0*/  HMMA.16816.F32 R36, R20, R96, R36 ;  /* 0x000000601424723c */ /* 0x000fe60000001824 */
[----:B------:R-:W-:Y:S02]  /*fdd0*/  IABS R127, R127 ;  /* 0x0000007f007f7213 */ /* 0x000fe40000000000 */
[----:B------:R-:W-:Y:S02]  /*fde0*/  I2FP.F32.S32 R110, R110 ;  /* 0x0000006e006e7245 */ /* 0x000fe40000201400 */
[C-C-:B------:R-:W-:Y:S02]  /*fdf0*/  IADD3 R107, PT, PT, R11.reuse, -0x68, -R0.reuse ;  /* 0xffffff980b6b7810 */ /* 0x140fe40007ffe800 */
[----:B------:R-:W-:Y:S01]  /*fe00*/  I2FP.F32.S32 R127, R127 ;  /* 0x0000007f007f7245 */ /* 0x000fe20000201400 */
[----:B------:R-:W-:Y:S05]  /*fe10*/  HMMA.16816.F32 R168, R172, R178, R168 ;  /* 0x000000b2aca8723c */ /* 0x000fea00000018a8 */
[----:B------:R-:W-:Y:S01]  /*fe20*/  FFMA.FTZ R110, -R156, R110, R69 ;  /* 0x0000006e9c6e7223 */ /* 0x000fe20000010145 */
[----:B------:R-:W-:-:S02]  /*fe30*/  IADD3 R69, PT, PT, R11, -0x50, -R0 ;  /* 0xffffffb00b457810 */ /* 0x000fc40007ffe800 */
[----:B------:R-:W-:Y:S01]  /*fe40*/  IADD3 R126, PT, PT, R11, -0x39, -R0 ;  /* 0xffffffc70b7e7810 */ /* 0x000fe20007ffe800 */
[----:B------:R-:W-:Y:S01]  /*fe50*/  FFMA.FTZ R173, -R156, R127, R48 ;  /* 0x0000007f9cad7223 */ /* 0x000fe20000010130 */
[----:B------:R-:W-:Y:S01]  /*fe60*/  IABS R69, R69 ;  /* 0x0000004500457213 */ /* 0x000fe20000000000 */
[----:B---3--:R-:W-:Y:S05]  /*fe70*/  HMMA.16816.F32 R40, R20, R122, R40 ;  /* 0x0000007a1428723c */ /* 0x008fea0000001828 */
[----:B------:R-:W-:Y:S02]  /*fe80*/  IABS R107, R107 ;  /* 0x0000006b006b7213 */ /* 0x000fe40000000000 */
[----:B------:R-:W-:-:S02]  /*fe90*/  I2FP.F32.S32 R69, R69 ;  /* 0x0000004500457245 */ /* 0x000fc40000201400 */
[----:B------:R-:W-:Y:S02]  /*fea0*/  IADD3 R101, PT, PT, R11, -0x71, -R0 ;  /* 0xffffff8f0b657810 */ /* 0x000fe40007ffe800 */
[----:B------:R-:W-:Y:S01]  /*feb0*/  IABS R126, R126 ;  /* 0x0000007e007e7213 */ /* 0x000fe20000000000 */
[----:B------:R-:W-:Y:S03]  /*fec0*/  HMMA.16816.F32 R24, R20, R94, R24 ;  /* 0x0000005e1418723c */ /* 0x000fe60000001818 */
[----:B------:R-:W-:Y:S01]  /*fed0*/  FFMA.FTZ R69, -R156, R69, R36 ;  /* 0x000000459c457223 */ /* 0x000fe20000010124 */
[----:B------:R-:W-:Y:S01]  /*fee0*/  VIADD R36, R17, 0x1 ;  /* 0x0000000111247836 */ /* 0x000fe20000000000 */
[C-C-:B------:R-:W-:Y:S02]  /*fef0*/  IADD3 R122, PT, PT, R11.reuse, -0x11, -R0.reuse ;  /* 0xffffffef0b7a7810 */ /* 0x140fe40007ffe800 */
[----:B------:R-:W-:-:S02]  /*ff00*/  IADD3 R113, PT, PT, R11, -0x19, -R0 ;  /* 0xffffffe70b717810 */ /* 0x000fc40007ffe800 */
[----:B------:R-:W-:Y:S01]  /*ff10*/  I2FP.F32.S32 R107, R107 ;  /* 0x0000006b006b7245 */ /* 0x000fe20000201400 */
[C---:B------:R-:W-:Y:S03]  /*ff20*/  HMMA.16816.F32 R56, R20.reuse, R124, R56 ;  /* 0x0000007c1438723c */ /* 0x040fe60000001838 */
[C-C-:B------:R-:W-:Y:S02]  /*ff30*/  IADD3 R124, PT, PT, R11.reuse, -0x48, -R0.reuse ;  /* 0xffffffb80b7c7810 */ /* 0x140fe40007ffe800 */
[----:B------:R-:W-:Y:S02]  /*ff40*/  IADD3 R125, PT, PT, R11, -0x40, -R0 ;  /* 0xffffffc00b7d7810 */ /* 0x000fe40007ffe800 */
[----:B------:R-:W-:Y:S02]  /*ff50*/  IABS R124, R124 ;  /* 0x0000007c007c7213 */ /* 0x000fe40000000000 */
[----:B------:R-:W-:Y:S01]  /*ff60*/  IABS R125, R125 ;  /* 0x0000007d007d7213 */ /* 0x000fe20000000000 */
[----:B------:R-:W-:Y:S03]  /*ff70*/  HMMA.16816.F32 R44, R20, R120, R44 ;  /* 0x00000078142c723c */ /* 0x000fe6000000182c */
[----:B------:R-:W-:Y:S01]  /*ff80*/  I2FP.F32.S32 R127, R124 ;  /* 0x0000007c007f7245 */ /* 0x000fe20000201400 */
[----:B------:R-:W-:Y:S01]  /*ff90*/  VIADD R124, R17, 0x9 ;  /* 0x00000009117c7836 */ /* 0x000fe20000000000 */
[----:B------:R-:W-:-:S02]  /*ffa0*/  IABS R101, R101 ;  /* 0x0000006500657213 */ /* 0x000fc40000000000 */
[----:B------:R-:W-:Y:S01]  /*ffb0*/  I2FP.F32.S32 R126, R126 ;  /* 0x0000007e007e7245 */ /* 0x000fe20000201400 */
[----:B------:R-:W-:Y:S01]  /*ffc0*/  FFMA.FTZ R127, -R156, R127, R40 ;  /* 0x0000007f9c7f7223 */ /* 0x000fe20000010128 */
[----:B------:R-:W-:Y:S01]  /*ffd0*/  IABS R122, R122 ;  /* 0x0000007a007a7213 */ /* 0x000fe20000000000 */
[----:B------:R-:W-:Y:S03]  /*ffe0*/  HMMA.16816.F32 R84, R20, R164, R84 ;  /* 0x000000a41454723c */ /* 0x000fe60000001854 */
[----:B------:R-:W-:Y:S02]  /*fff0*/  IABS R113, R113 ;  /* 0x0000007100717213 */ /* 0x000fe40000000000 */
[----:B------:R-:W-:Y:S02]  /*10000*/  IADD3 R106, PT, PT, R11, -0x69, -R0 ;  /* 0xffffff970b6a7810 */ /* 0x000fe40007ffe800 */
[----:B------:R-:W-:-:S02]  /*10010*/  I2FP.F32.S32 R125, R125 ;  /* 0x0000007d007d7245 */ /* 0x000fc40000201400 */
[C---:B------:R-:W-:Y:S01]  /*10020*/  ISETP.GE.AND P2, PT, R36.reuse, R157, PT ;  /* 0x0000009d2400720c */ /* 0x040fe20003f46270 */
[C---:B------:R-:W-:Y:S03]  /*10030*/  HMMA.16816.F32 R64, R20.reuse, R130, R64 ;  /* 0x000000821440723c */ /* 0x040fe60000001840 */
[----:B------:R-:W-:Y:S01]  /*10040*/  VIADD R131, R11, 0x8 ;  /* 0x000000080b837836 */ /* 0x000fe20000000000 */
[----:B------:R-:W-:Y:S02]  /*10050*/  ISETP.GE.AND P0, PT, R36, R158, PT ;  /* 0x0000009e2400720c */ /* 0x000fe40003f06270 */
[----:B------:R-:W-:Y:S01]  /*10060*/  I2FP.F32.S32 R40, R101 ;  /* 0x0000006500287245 */ /* 0x000fe20000201400 */
[C-C-:B------:R-:W-:Y:S01]  /*10070*/  IMAD.IADD R96, R131.reuse, 0x1, -R0.reuse ;  /* 0x0000000183607824 */ /* 0x140fe200078e0a00 */
[----:B------:R-:W-:Y:S01]  /*10080*/  IADD3 R95, PT, PT, R131, -0x1, -R0 ;  /* 0xffffffff835f7810 */ /* 0x000fe20007ffe800 */
[----:B------:R-:W-:Y:S01]  /*10090*/  VIADD R101, R17, 0x38 ;  /* 0x0000003811657836 */ /* 0x000fe20000000000 */
[C---:B------:R-:W-:Y:S03]  /*100a0*/  HMMA.16816.F32 R76, R20.reuse, R160, R76 ;  /* 0x000000a0144c723c */ /* 0x040fe6000000184c */
[----:B------:R-:W-:Y:S01]  /*100b0*/  IMAD.IADD R160, R109, 0x1, R2 ;  /* 0x000000016da07824 */ /* 0x000fe200078e0202 */
[----:B------:R-:W-:Y:S01]  /*100c0*/  IABS R95, R95 ;  /* 0x0000005f005f7213 */ /* 0x000fe20000000000 */
[----:B------:R-:W-:Y:S01]  /*100d0*/  FFMA.FTZ R40, -R156, R40, R5 ;  /* 0x000000289c287223 */ /* 0x000fe20000010105 */
[C-C-:B------:R-:W-:Y:S01]  /*100e0*/  IADD3 R109, PT, PT, R11.reuse, -0x60, -R0.reuse ;  /* 0xffffffa00b6d7810 */ /* 0x140fe20007ffe800 */
[C---:B------:R-:W-:Y:S01]  /*100f0*/  VIADD R159, R160.reuse, 0x8 ;  /* 0x00000008a09f7836 */ /* 0x040fe20000000000 */
[----:B------:R-:W-:Y:S01]  /*10100*/  ISETP.GT.AND P4, PT, R160, R36, PT ;  /* 0x00000024a000720c */ /* 0x000fe20003f84270 */
[----:B------:R-:W-:Y:S03]  /*10110*/  HMMA.16816.F32 R72, R20, R162, R72 ;  /* 0x000000a21448723c */ /* 0x000fe60000001848 */
[----:B------:R-:W-:-:S02]  /*10120*/  IADD3 R2, PT, PT, R11, -0x9, -R0 ;  /* 0xfffffff70b027810 */ /* 0x000fc40007ffe800 */
[----:B------:R-:W-:Y:S01]  /*10130*/  ISETP.GT.AND P1, PT, R159, R36, PT ;  /* 0x000000249f00720c */ /* 0x000fe20003f24270 */
[----:B------:R-:W-:Y:S01]  /*10140*/  FFMA.FTZ R36, -R156, R107, R24 ;  /* 0x0000006b9c247223 */ /* 0x000fe20000010118 */
[----:B------:R-:W-:Y:S01]  /*10150*/  I2FP.F32.S32 R24, R95 ;  /* 0x0000005f00187245 */ /* 0x000fe20000201400 */
[----:B------:R-:W-:Y:S01]  /*10160*/  VIADD R107, R17, 0x30 ;  /* 0x00000030116b7836 */ /* 0x000fe20000000000 */
[----:B------:R-:W-:Y:S01]  /*10170*/  IABS R109, R109 ;  /* 0x0000006d006d7213 */ /* 0x000fe20000000000 */
[----:B------:R-:W-:Y:S03]  /*10180*/  HMMA.16816.F32 R32, R20, R98, R32 ;  /* 0x000000621420723c */ /* 0x000fe60000001820 */
[----:B------:R-:W-:Y:S01]  /*10190*/  IADD3 R99, PT, PT, R11, -0x41, -R0 ;  /* 0xffffffbf0b637810 */ /* 0x000fe20007ffe800 */
[----:B------:R-:W-:Y:S01]  /*101a0*/  VIADD R95, R17, 0x48 ;  /* 0x00000048115f7836 */ /* 0x000fe20000000000 */
[----:B------:R-:W-:-:S02]  /*101b0*/  I2FP.F32.S32 R122, R122 ;  /* 0x0000007a007a7245 */ /* 0x000fc40000201400 */
[----:B------:R-:W-:Y:S02]  /*101c0*/  IABS R99, R99 ;  /* 0x0000006300637213 */ /* 0x000fe40000000000 */
[----:B------:R-:W-:Y:S01]  /*101d0*/  I2FP.F32.S32 R113, R113 ;  /* 0x0000007100717245 */ /* 0x000fe20000201400 */
[C---:B------:R-:W-:Y:S03]  /*101e0*/  HMMA.16816.F32 R28, R20.reuse, R92, R28 ;  /* 0x0000005c141c723c */ /* 0x040fe6000000181c */
[----:B------:R-:W-:Y:S01]  /*101f0*/  I2FP.F32.S32 R48, R99 ;  /* 0x0000006300307245 */ /* 0x000fe20000201400 */
[C---:B------:R-:W-:Y:S01]  /*10200*/  FFMA.FTZ R99, -R156.reuse, R126, R49 ;  /* 0x0000007e9c637223 */ /* 0x040fe20000010131 */
[----:B------:R-:W-:Y:S01]  /*10210*/  IADD3 R129, PT, PT, R11, -0x30, -R0 ;  /* 0xffffffd00b817810 */ /* 0x000fe20007ffe800 */
[C---:B------:R-:W-:Y:S01]  /*10220*/  FFMA.FTZ R126, -R156.reuse, R125, R44 ;  /* 0x0000007d9c7e7223 */ /* 0x040fe2000001012c */
[----:B------:R-:W-:Y:S01]  /*10230*/  IABS R106, R106 ;  /* 0x0000006a006a7213 */ /* 0x000fe20000000000 */
[C---:B------:R-:W-:Y:S01]  /*10240*/  FFMA.FTZ R125, -R156.reuse, R48, R45 ;  /* 0x000000309c7d7223 */ /* 0x040fe2000001012d */
[----:B------:R-:W-:Y:S01]  /*10250*/  IABS R2, R2 ;  /* 0x0000000200027213 */ /* 0x000fe20000000000 */
[C---:B------:R-:W-:Y:S03]  /*10260*/  HMMA.16816.F32 R80, R20.reuse, R166, R80 ;  /* 0x000000a61450723c */ /* 0x040fe60000001850 */
[----:B------:R-:W-:Y:S01]  /*10270*/  I2FP.F32.S32 R45, R109 ;  /* 0x0000006d002d7245 */ /* 0x000fe20000201400 */
[C---:B------:R-:W-:Y:S01]  /*10280*/  FFMA.FTZ R49, -R156.reuse, R24, R87 ;  /* 0x000000189c317223 */ /* 0x040fe20000010157 */
[----:B------:R-:W-:Y:S01]  /*10290*/  IABS R129, R129 ;  /* 0x0000008100817213 */ /* 0x000fe20000000000 */
[C---:B------:R-:W-:Y:S01]  /*102a0*/  FFMA.FTZ R122, -R156.reuse, R122, R77 ;  /* 0x0000007a9c7a7223 */ /* 0x040fe2000001014d */
[----:B------:R-:W-:Y:S01]  /*102b0*/  I2FP.F32.S32 R106, R106 ;  /* 0x0000006a006a7245 */ /* 0x000fe20000201400 */
[C---:B------:R-:W-:Y:S01]  /*102c0*/  FFMA.FTZ R113, -R156.reuse, R113, R73 ;  /* 0x000000719c717223 */ /* 0x040fe20000010149 */
[----:B------:R-:W-:Y:S01]  /*102d0*/  I2FP.F32.S32 R2, R2 ;  /* 0x0000000200027245 */ /* 0x000fe20000201400 */
[----:B------:R-:W-:Y:S03]  /*102e0*/  HMMA.16816.F32 R168, R20, R18, R168 ;  /* 0x0000001214a8723c */ /* 0x000fe600000018a8 */
[--C-:B------:R-:W-:Y:S01]  /*102f0*/  IADD3 R21, PT, PT, R131, -0x18, -R0.reuse ;  /* 0xffffffe883157810 */ /* 0x100fe20007ffe800 */
[--C-:B------:R-:W-:Y:S01]  /*10300*/  IMAD.IADD R92, R11, 0x1, -R0.reuse ;  /* 0x000000010b5c7824 */ /* 0x100fe200078e0a00 */
[----:B------:R-:W-:Y:S01]  /*10310*/  IADD3 R19, PT, PT, R131, -0x19, -R0 ;  /* 0xffffffe783137810 */ /* 0x000fe20007ffe800 */
[C---:B------:R-:W-:Y:S01]  /*10320*/  FFMA.FTZ R45, -R156.reuse, R45, R28 ;  /* 0x0000002d9c2d7223 */ /* 0x040fe2000001011c */
[----:B------:R-:W-:Y:S01]  /*10330*/  IABS R21, R21 ;  /* 0x0000001500157213 */ /* 0x000fe20000000000 */
[C---:B------:R-:W-:Y:S01]  /*10340*/  FFMA.FTZ R28, -R156.reuse, R106, R25 ;  /* 0x0000006a9c1c7223 */ /* 0x040fe20000010119 */
[----:B------:R-:W-:Y:S01]  /*10350*/  IABS R19, R19 ;  /* 0x0000001300137213 */ /* 0x000fe20000000000 */
[C---:B------:R-:W-:Y:S01]  /*10360*/  VIADD R109, R17.reuse, 0x28 ;  /* 0x00000028116d7836 */ /* 0x040fe20000000000 */
[----:B------:R-:W-:Y:S01]  /*10370*/  I2FP.F32.S32 R5, R21 ;  /* 0x0000001500057245 */ /* 0x000fe20000201400 */
[----:B------:R-:W-:Y:S01]  /*10380*/  VIADD R87, R17, 0x59 ;  /* 0x0000005911577836 */ /* 0x000fe20000000000 */
[----:B------:R-:W-:Y:S01]  /*10390*/  I2FP.F32.S32 R24, R19 ;  /* 0x0000001300187245 */ /* 0x000fe20000201400 */
[C---:B------:R-:W-:Y:S01]  /*103a0*/  FFMA.FTZ R97, -R156.reuse, R2, R81 ;  /* 0x000000029c617223 */ /* 0x040fe20000010151 */
[----:B------:R-:W-:Y:S01]  /*103b0*/  IADD3 R120, PT, PT, R11, -0x51, -R0 ;  /* 0xffffffaf0b787810 */ /* 0x000fe20007ffe800 */
[C---:B------:R-:W-:Y:S01]  /*103c0*/  FFMA.FTZ R19, -R156.reuse, R5, R74 ;  /* 0x000000059c137223 */ /* 0x040fe2000001014a */
[C-C-:B------:R-:W-:Y:S01]  /*103d0*/  IADD3 R77, PT, PT, R131.reuse, -0x20, -R0.reuse ;  /* 0xffffffe0834d7810 */ /* 0x140fe20007ffe800 */
[----:B------:R-:W-:Y:S01]  /*103e0*/  FFMA.FTZ R5, -R156, R24, R75 ;  /* 0x000000189c057223 */ /* 0x000fe2000001014b */
[----:B------:R-:W-:Y:S01]  /*103f0*/  IADD3 R73, PT, PT, R131, -0x21, -R0 ;  /* 0xffffffdf83497810 */ /* 0x000fe20007ffe800 */
[C---:B------:R-:W-:Y:S01]  /*10400*/  VIADD R75, R17.reuse, 0x10 ;  /* 0x00000010114b7836 */ /* 0x040fe20000000000 */
[----:B------:R-:W-:Y:S01]  /*10410*/  I2FP.F32.S32 R129, R129 ;  /* 0x0000008100817245 */ /* 0x000fe20000201400 */
[----:B------:R-:W-:Y:S01]  /*10420*/  VIADD R74, R17, 0x69 ;  /* 0x00000069114a7836 */ /* 0x000fe20000000000 */
[----:B------:R-:W-:-:S02]  /*10430*/  IABS R120, R120 ;  /* 0x0000007800787213 */ /* 0x000fc40000000000 */
[----:B------:R-:W-:Y:S01]  /*10440*/  IABS R24, R77 ;  /* 0x0000004d00187213 */ /* 0x000fe20000000000 */
[----:B------:R-:W-:Y:S01]  /*10450*/  FFMA.FTZ R177, -R156, R129, R56 ;  /* 0x000000819cb17223 */ /* 0x000fe20000010138 */
[----:B------:R-:W-:Y:S01]  /*10460*/  IABS R106, R73 ;  /* 0x00000049006a7213 */ /* 0x000fe20000000000 */
[----:B------:R-:W-:Y:S01]  /*10470*/  VIADD R73, R17, 0x11 ;  /* 0x0000001111497836 */ /* 0x000fe20000000000 */
[----:B------:R-:W-:Y:S02]  /*10480*/  IABS R77, R92 ;  /* 0x0000005c004d7213 */ /* 0x000fe40000000000 */
[C-C-:B------:R-:W-:Y:S02]  /*10490*/  IADD3 R2, PT, PT, R11.reuse, -0x29, -R0.reuse ;  /* 0xffffffd70b027810 */ /* 0x140fe40007ffe800 */
[----:B------:R-:W-:Y:S02]  /*104a0*/  IADD3 R102, PT, PT, R11, -0x70, -R0 ;  /* 0xffffff900b667810 */ /* 0x000fe40007ffe800 */
[----:B------:R-:W-:Y:S01]  /*104b0*/  I2FP.F32.S32 R56, R120 ;  /* 0x0000007800387245 */ /* 0x000fe20000201400 */
[----:B------:R-:W-:Y:S01]  /*104c0*/  VIADD R120, R17, 0x18 ;  /* 0x0000001811787836 */ /* 0x000fe20000000000 */
[----:B------:R-:W-:-:S02]  /*104d0*/  I2FP.F32.S32 R106, R106 ;  /* 0x0000006a006a7245 */ /* 0x000fc40000201400 */
[C-C-:B------:R-:W-:Y:S01]  /*104e0*/  IADD3 R53, PT, PT, R11.reuse, -0x1, -R0.reuse ;  /* 0xffffffff0b357810 */ /* 0x140fe20007ffe800 */
[C---:B------:R-:W-:Y:S01]  /*104f0*/  FFMA.FTZ R56, -R156.reuse, R56, R37 ;  /* 0x000000389c387223 */ /* 0x040fe20000010125 */
[C-C-:B------:R-:W-:Y:S01]  /*10500*/  IADD3 R121, PT, PT, R11.reuse, -0x49, -R0.reuse ;  /* 0xffffffb70b797810 */ /* 0x140fe20007ffe800 */
[C---:B------:R-:W-:Y:S01]  /*10510*/  FFMA.FTZ R106, -R156.reuse, R106, R71 ;  /* 0x0000006a9c6a7223 */ /* 0x040fe20000010147 */
[----:B------:R-:W-:Y:S02]  /*10520*/  I2FP.F32.S32 R77, R77 ;  /* 0x0000004d004d7245 */ /* 0x000fe40000201400 */
[C---:B------:R-:W-:Y:S02]  /*10530*/  IADD3 R123, PT, PT, R11.reuse, -0x10, -R0 ;  /* 0xfffffff00b7b7810 */ /* 0x040fe40007ffe800 */
[----:B------:R-:W-:Y:S01]  /*10540*/  IABS R2, R2 ;  /* 0x0000000200027213 */ /* 0x000fe20000000000 */
[CC--:B------:R-:W-:Y:S01]  /*10550*/  FFMA.FTZ R71, -R156.reuse, R77.reuse, R84 ;  /* 0x0000004d9c477223 */ /* 0x0c0fe20000010154 */
[----:B------:R-:W-:Y:S01]  /*10560*/  IADD3 R128, PT, PT, R11, -0x31, -R0 ;  /* 0xffffffcf0b807810 */ /* 0x000fe20007ffe800 */
[----:B------:R-:W-:Y:S01]  /*10570*/  FFMA.FTZ R77, -R156, R77, R82 ;  /* 0x0000004d9c4d7223 */ /* 0x000fe20000010152 */
[----:B------:R-:W-:-:S02]  /*10580*/  IABS R102, R102 ;  /* 0x0000006600667213 */ /* 0x000fc40000000000 */
[----:B------:R-:W-:Y:S02]  /*10590*/  IABS R96, R96 ;  /* 0x0000006000607213 */ /* 0x000fe40000000000 */
[----:B------:R-:W-:Y:S02]  /*105a0*/  IABS R53, R53 ;  /* 0x0000003500357213 */ /* 0x000fe40000000000 */
[----:B------:R-:W-:Y:S02]  /*105b0*/  IADD3 R23, PT, PT, R131, -0x11, -R0 ;  /* 0xffffffef83177810 */ /* 0x000fe40007ffe800 */
[----:B------:R-:W-:Y:S02]  /*105c0*/  IABS R121, R121 ;  /* 0x0000007900797213 */ /* 0x000fe40000000000 */
[----:B------:R-:W-:Y:S02]  /*105d0*/  IABS R123, R123 ;  /* 0x0000007b007b7213 */ /* 0x000fe40000000000 */
[----:B------:R-:W-:-:S02]  /*105e0*/  I2FP.F32.S32 R2, R2 ;  /* 0x0000000200027245 */ /* 0x000fc40000201400 */
[----:B------:R-:W-:Y:S02]  /*105f0*/  IABS R128, R128 ;  /* 0x0000008000807213 */ /* 0x000fe40000000000 */
[----:B------:R-:W-:Y:S01]  /*10600*/  I2FP.F32.S32 R37, R102 ;  /* 0x0000006600257245 */ /* 0x000fe20000201400 */
[C---:B------:R-:W-:Y:S01]  /*10610*/  FFMA.FTZ R185, -R156.reuse, R2, R65 ;  /* 0x000000029cb97223 */ /* 0x040fe20000010141 */
[C-C-:B------:R-:W-:Y:S02]  /*10620*/  IADD3 R115, PT, PT, R11.reuse, -0x18, -R0.reuse ;  /* 0xffffffe80b737810 */ /* 0x140fe40007ffe800 */
[----:B------:R-:W-:Y:S01]  /*10630*/  IADD3 R114, PT, PT, R11, -0x58, -R0 ;  /* 0xffffffa80b727810 */ /* 0x000fe20007ffe800 */
[----:B------:R-:W-:Y:S01]  /*10640*/  FFMA.FTZ R48, -R156, R37, R4 ;  /* 0x000000259c307223 */ /* 0x000fe20000010104 */
[----:B------:R-:W-:Y:S01]  /*10650*/  I2FP.F32.S32 R25, R96 ;  /* 0x0000006000197245 */ /* 0x000fe20000201400 */
[----:B------:R-:W-:Y:S01]  /*10660*/  VIADD R96, R17, 0x41 ;  /* 0x0000004111607836 */ /* 0x000fe20000000000 */
[----:B------:R-:W-:-:S02]  /*10670*/  ISETP.GT.AND P3, PT, R160, R17, PT ;  /* 0x00000011a000720c */ /* 0x000fc40003f64270 */
[----:B------:R-:W-:Y:S01]  /*10680*/  IADD3 R112, PT, PT, R11, -0x59, -R0 ;  /* 0xffffffa70b707810 */ /* 0x000fe20007ffe800 */
[----:B------:R-:W-:Y:S01]  /*10690*/  FFMA.FTZ R4, -R156, R25, R86 ;  /* 0x000000199c047223 */ /* 0x000fe20000010156 */
[----:B------:R-:W-:Y:S01]  /*106a0*/  I2FP.F32.S32 R53, R53 ;  /* 0x0000003500357245 */ /* 0x000fe20000201400 */
[----:B------:R-:W-:Y:S01]  /*106b0*/  VIADD R25, R92, 0xfffffff8 ;  /* 0xfffffff85c197836 */ /* 0x000fe20000000000 */
[----:B------:R-:W-:Y:S01]  /*106c0*/  I2FP.F32.S32 R44, R121 ;  /* 0x00000079002c7245 */ /* 0x000fe20000201400 */
[----:B------:R-:W-:Y:S01]  /*106d0*/  VIADD R92, R17, 0x58 ;  /* 0x00000058115c7836 */ /* 0x000fe20000000000 */
[----:B------:R-:W-:Y:S01]  /*106e0*/  IABS R23, R23 ;  /* 0x0000001700177213 */ /* 0x000fe20000000000 */
[C---:B------:R-:W-:Y:S01]  /*106f0*/  FFMA.FTZ R53, -R156.reuse, R53, R85 ;  /* 0x000000359c357223 */ /* 0x040fe20000010155 */
[----:B------:R-:W-:Y:S01]  /*10700*/  I2FP.F32.S32 R123, R123 ;  /* 0x0000007b007b7245 */ /* 0x000fe20000201400 */
[----:B------:R-:W-:Y:S01]  /*10710*/  FFMA.FTZ R121, -R156, R44, R41 ;  /* 0x0000002c9c797223 */ /* 0x000fe20000010129 */
[----:B------:R-:W-:-:S02]  /*10720*/  I2FP.F32.S32 R128, R128 ;  /* 0x0000008000807245 */ /* 0x000fc40000201400 */
[----:B------:R-:W-:Y:S01]  /*10730*/  IABS R115, R115 ;  /* 0x0000007300737213 */ /* 0x000fe20000000000 */
[C---:B------:R-:W-:Y:S01]  /*10740*/  FFMA.FTZ R123, -R156.reuse, R123, R76 ;  /* 0x0000007b9c7b7223 */ /* 0x040fe2000001014c */
[----:B------:R-:W-:Y:S01]  /*10750*/  IABS R114, R114 ;  /* 0x0000007200727213 */ /* 0x000fe20000000000 */
[----:B------:R-:W-:Y:S01]  /*10760*/  FFMA.FTZ R175, -R156, R128, R57 ;  /* 0x000000809caf7223 */ /* 0x000fe20000010139 */
[----:B------:R-:W-:Y:S02]  /*10770*/  FSEL R71, R71, -INF , !P3 ;  /* 0xff80000047477808 */ /* 0x000fe40005800000 */
[--C-:B------:R-:W-:Y:S02]  /*10780*/  IADD3 R187, PT, PT, R11, -0x28, -R0.reuse ;  /* 0xffffffd80bbb7810 */ /* 0x100fe40007ffe800 */
[----:B------:R-:W-:Y:S02]  /*10790*/  IADD3 R65, PT, PT, R131, -0x28, -R0 ;  /* 0xffffffd883417810 */ /* 0x000fe40007ffe800 */
[----:B------:R-:W-:-:S02]  /*107a0*/  IABS R112, R112 ;  /* 0x0000007000707213 */ /* 0x000fc40000000000 */
[----:B------:R-:W-:Y:S02]  /*107b0*/  IADD3 R189, PT, PT, R11, -0x20, -R0 ;  /* 0xffffffe00bbd7810 */ /* 0x000fe40007ffe800 */
[----:B------:R-:W-:Y:S02]  /*107c0*/  I2FP.F32.S32 R86, R23 ;  /* 0x0000001700567245 */ /* 0x000fe40000201400 */
[----:B------:R-:W-:Y:S02]  /*107d0*/  I2FP.F32.S32 R115, R115 ;  /* 0x0000007300737245 */ /* 0x000fe40000201400 */
[----:B------:R-:W-:Y:S01]  /*107e0*/  I2FP.F32.S32 R41, R114 ;  /* 0x0000007200297245 */ /* 0x000fe20000201400 */
[----:B------:R-:W-:Y:S01]  /*107f0*/  VIADD R114, R17, 0x19 ;  /* 0x0000001911727836 */ /* 0x000fe20000000000 */
[----:B------:R-:W-:Y:S01]  /*10800*/  FSEL R71, R71, -INF , !P5 ;  /* 0xff80000047477808 */ /* 0x000fe20006800000 */
[C---:B------:R-:W-:Y:S01]  /*10810*/  FFMA.FTZ R21, -R156.reuse, R86, R79 ;  /* 0x000000569c157223 */ /* 0x040fe2000001014f */
[----:B------:R-:W-:Y:S01]  /*10820*/  IABS R187, R187 ;  /* 0x000000bb00bb7213 */ /* 0x000fe20000000000 */
[C---:B------:R-:W-:Y:S01]  /*10830*/  FFMA.FTZ R115, -R156.reuse, R115, R72 ;  /* 0x000000739c737223 */ /* 0x040fe20000010148 */
[----:B------:R-:W-:Y:S01]  /*10840*/  I2FP.F32.S32 R112, R112 ;  /* 0x0000007000707245 */ /* 0x000fe20000201400 */
[----:B------:R-:W-:Y:S01]  /*10850*/  FFMA.FTZ R32, -R156, R41, R32 ;  /* 0x000000299c207223 */ /* 0x000fe20000010120 */
[----:B------:R-:W-:Y:S01]  /*10860*/  IABS R57, R65 ;  /* 0x0000004100397213 */ /* 0x000fe20000000000 */
[C---:B------:R-:W-:Y:S01]  /*10870*/  VIADD R86, R17.reuse, 0x60 ;  /* 0x0000006011567836 */ /* 0x040fe20000000000 */
[----:B------:R-:W-:Y:S01]  /*10880*/  ISETP.GT.AND P3, PT, R160, R124, PT ;  /* 0x0000007ca000720c */ /* 0x000fe20003f64270 */
[----:B------:R-:W-:Y:S01]  /*10890*/  FFMA.FTZ R33, -R156, R112, R33 ;  /* 0x000000709c217223 */ /* 0x000fe20000010121 */
[----:B------:R-:W-:Y:S01]  /*108a0*/  ISETP.GT.AND P5, PT, R160, R75, PT ;  /* 0x0000004ba000720c */ /* 0x000fe20003fa4270 */
[----:B------:R-:W-:Y:S01]  /*108b0*/  VIADD R112, R17, 0x20 ;  /* 0x0000002011707836 */ /* 0x000fe20000000000 */
[----:B------:R-:W-:Y:S01]  /*108c0*/  IABS R189, R189 ;  /* 0x000000bd00bd7213 */ /* 0x000fe20000000000 */
[----:B------:R-:W-:Y:S01]  /*108d0*/  IMAD.MOV.U32 R65, RZ, RZ, R24 ;  /* 0x000000ffff417224 */ /* 0x000fe200078e0018 */
[----:B------:R-:W-:-:S02]  /*108e0*/  IADD3 R98, PT, PT, R11, -0x79, -R0 ;  /* 0xffffff870b627810 */ /* 0x000fc40007ffe800 */
[----:B------:R-:W-:Y:S02]  /*108f0*/  IADD3 R108, PT, PT, R11, -0x61, -R0 ;  /* 0xffffff9f0b6c7810 */ /* 0x000fe40007ffe800 */
[----:B------:R-:W-:Y:S02]  /*10900*/  FSEL R79, R53, -INF , !P4 ;  /* 0xff800000354f7808 */ /* 0x000fe40006000000 */
[----:B------:R-:W-:Y:S02]  /*10910*/  I2FP.F32.S32 R187, R187 ;  /* 0x000000bb00bb7245 */ /* 0x000fe40000201400 */
[----:B------:R-:W-:Y:S02]  /*10920*/  I2FP.F32.S32 R57, R57 ;  /* 0x0000003900397245 */ /* 0x000fe40000201400 */
[----:B------:R-:W-:Y:S01]  /*10930*/  FSEL R53, R97, -INF , !P3 ;  /* 0xff80000061357808 */ /* 0x000fe20005800000 */
[C---:B------:R-:W-:Y:S01]  /*10940*/  FFMA.FTZ R187, -R156.reuse, R187, R64 ;  /* 0x000000bb9cbb7223 */ /* 0x040fe20000010140 */
[----:B------:R-:W-:Y:S01]  /*10950*/  FSEL R123, R123, -INF , !P5 ;  /* 0xff8000007b7b7808 */ /* 0x000fe20006800000 */
[----:B------:R-:W-:Y:S01]  /*10960*/  FFMA.FTZ R102, -R156, R57, R66 ;  /* 0x000000399c667223 */ /* 0x000fe20000010142 */
[----:B------:R-:W-:Y:S01]  /*10970*/  I2FP.F32.S32 R189, R189 ;  /* 0x000000bd00bd7245 */ /* 0x000fe20000201400 */
[C---:B------:R-:W-:Y:S01]  /*10980*/  VIADD R57, R17.reuse, 0x31 ;  /* 0x0000003111397836 */ /* 0x040fe20000000000 */
[----:B------:R-:W-:Y:S01]  /*10990*/  IABS R98, R98 ;  /* 0x0000006200627213 */ /* 0x000fe20000000000 */
[----:B------:R-:W-:Y:S01]  /*109a0*/  VIADD R66, R17, 0x51 ;  /* 0x0000005111427836 */ /* 0x000fe20000000000 */
[----:B------:R-:W-:Y:S01]  /*109b0*/  ISETP.GT.AND P3, PT, R160, R120, PT ;  /* 0x00000078a000720c */ /* 0x000fe20003f64270 */
[----:B------:R-:W-:Y:S01]  /*109c0*/  FFMA.FTZ R189, -R156, R189, R68 ;  /* 0x000000bd9cbd7223 */ /* 0x000fe20000010144 */
[----:B------:R-:W-:-:S02]  /*109d0*/  ISETP.GT.AND P5, PT, R160, R114, PT ;  /* 0x00000072a000720c */ /* 0x000fc40003fa4270 */
[----:B------:R-:W-:Y:S02]  /*109e0*/  IADD3 R100, PT, PT, R11, -0x78, -R0 ;  /* 0xffffff880b647810 */ /* 0x000fe40007ffe800 */
[----:B------:R-:W-:Y:S02]  /*109f0*/  IABS R108, R108 ;  /* 0x0000006c006c7213 */ /* 0x000fe40000000000 */
[----:B------:R-:W-:Y:S02]  /*10a00*/  ISETP.GT.AND P4, PT, R160, R73, PT ;  /* 0x00000049a000720c */ /* 0x000fe40003f84270 */
[----:B------:R-:W-:Y:S02]  /*10a10*/  I2FP.F32.S32 R98, R98 ;  /* 0x0000006200627245 */ /* 0x000fe40000201400 */
[----:B------:R-:W-:Y:S02]  /*10a20*/  FSEL R115, R115, -INF , !P3 ;  /* 0xff80000073737808 */ /* 0x000fe40005800000 */
[----:B------:R-:W-:Y:S01]  /*10a30*/  FSEL R113, R113, -INF , !P5 ;  /* 0xff80000071717808 */ /* 0x000fe20006800000 */
[----:B------:R-:W-:Y:S01]  /*10a40*/  FFMA.FTZ R41, -R156, R98, R169 ;  /* 0x000000629c297223 */ /* 0x000fe200000101a9 */
[----:B------:R-:W-:Y:S01]  /*10a50*/  I2FP.F32.S32 R44, R108 ;  /* 0x0000006c002c7245 */ /* 0x000fe20000201400 */
[C---:B------:R-:W-:Y:S01]  /*10a60*/  VIADD R108, R17.reuse, 0x29 ;  /* 0x00000029116c7836 */ /* 0x040fe20000000000 */
[----:B------:R-:W-:Y:S01]  /*10a70*/  IABS R100, R100 ;  /* 0x0000006400647213 */ /* 0x000fe20000000000 */
[----:B------:R-:W-:Y:S01]  /*10a80*/  VIADD R98, R17, 0x40 ;  /* 0x0000004011627836 */ /* 0x000fe20000000000 */
[----:B------:R-:W-:Y:S01]  /*10a90*/  FSEL R122, R122, -INF , !P4 ;  /* 0xff8000007a7a7808 */ /* 0x000fe20006000000 */
[----:B------:R-:W-:Y:S01]  /*10aa0*/  FFMA.FTZ R44, -R156, R44, R29 ;  /* 0x0000002c9c2c7223 */ /* 0x000fe2000001011d */
[----:B------:R-:W-:-:S02]  /*10ab0*/  ISETP.GT.AND P3, PT, R160, R111, PT ;  /* 0x0000006fa000720c */ /* 0x000fc40003f64270 */
[C---:B------:R-:W-:Y:S02]  /*10ac0*/  ISETP.GT.AND P5, PT, R160.reuse, R109, PT ;  /* 0x0000006da000720c */ /* 0x040fe40003fa4270 */
[C-C-:B------:R-:W-:Y:S02]  /*10ad0*/  IADD3 R94, PT, PT, R131.reuse, -0x9, -R0.reuse ;  /* 0xfffffff7835e7810 */ /* 0x140fe40007ffe800 */
[----:B------:R-:W-:Y:S02]  /*10ae0*/  ISETP.GT.AND P4, PT, R160, R112, PT ;  /* 0x00000070a000720c */ /* 0x000fe40003f84270 */
[----:B------:R-:W-:Y:S02]  /*10af0*/  IADD3 R93, PT, PT, R131, -0x10, -R0 ;  /* 0xfffffff0835d7810 */ /* 0x000fe40007ffe800 */
[----:B------:R-:W-:Y:S01]  /*10b00*/  I2FP.F32.S32 R37, R100 ;  /* 0x0000006400257245 */ /* 0x000fe20000201400 */
[----:B------:R-:W-:Y:S01]  /*10b10*/  VIADD R100, R17, 0x39 ;  /* 0x0000003911647836 */ /* 0x000fe20000000000 */
[----:B------:R-:W-:-:S02]  /*10b20*/  FSEL R110, R110, -INF , !P3 ;  /* 0xff8000006e6e7808 */ /* 0x000fc40005800000 */
[----:B------:R-:W-:Y:S01]  /*10b30*/  FSEL R187, R187, -INF , !P5 ;  /* 0xff800000bbbb7808 */ /* 0x000fe20006800000 */
[----:B------:R-:W-:Y:S01]  /*10b40*/  FFMA.FTZ R37, -R156, R37, R168 ;  /* 0x000000259c257223 */ /* 0x000fe200000101a8 */
[----:B------:R-:W-:Y:S02]  /*10b50*/  IABS R94, R94 ;  /* 0x0000005e005e7213 */ /* 0x000fe40000000000 */
[----:B------:R-:W-:Y:S02]  /*10b60*/  FSEL R189, R189, -INF , !P4 ;  /* 0xff800000bdbd7808 */ /* 0x000fe40006000000 */
[C---:B------:R-:W-:Y:S02]  /*10b70*/  ISETP.GT.AND P3, PT, R160.reuse, R107, PT ;  /* 0x0000006ba000720c */ /* 0x040fe40003f64270 */
[----:B------:R-:W-:Y:S02]  /*10b80*/  ISETP.GT.AND P5, PT, R160, R57, PT ;  /* 0x00000039a000720c */ /* 0x000fe40003fa4270 */
[----:B------:R-:W-:-:S02]  /*10b90*/  IABS R93, R93 ;  /* 0x0000005d005d7213 */ /* 0x000fc40000000000 */
[----:B------:R-:W-:Y:S02]  /*10ba0*/  ISETP.GT.AND P4, PT, R160, R108, PT ;  /* 0x0000006ca000720c */ /* 0x000fe40003f84270 */
[----:B------:R-:W-:Y:S01]  /*10bb0*/  I2FP.F32.S32 R29, R94 ;  /* 0x0000005e001d7245 */ /* 0x000fe20000201400 */
[----:B------:R-:W-:Y:S01]  /*10bc0*/  VIADD R94, R17, 0x49 ;  /* 0x00000049115e7836 */ /* 0x000fe20000000000 */
[----:B------:R-:W-:Y:S02]  /*10bd0*/  FSEL R177, R177, -INF , !P3 ;  /* 0xff800000b1b17808 */ /* 0x000fe40005800000 */
[----:B------:R-:W-:Y:S01]  /*10be0*/  FSEL R175, R175, -INF , !P5 ;  /* 0xff800000afaf7808 */ /* 0x000fe20006800000 */
[----:B------:R-:W-:Y:S01]  /*10bf0*/  FFMA.FTZ R29, -R156, R29, R83 ;  /* 0x0000001d9c1d7223 */ /* 0x000fe20000010153 */
[----:B------:R-:W-:Y:S01]  /*10c00*/  I2FP.F32.S32 R93, R93 ;  /* 0x0000005d005d7245 */ /* 0x000fe20000201400 */
[----:B------:R-:W-:Y:S01]  /*10c10*/  VIADD R83, R17, 0x61 ;  /* 0x0000006111537836 */ /* 0x000fe20000000000 */
[----:B------:R-:W-:-:S02]  /*10c20*/  FSEL R185, R185, -INF , !P4 ;  /* 0xff800000b9b97808 */ /* 0x000fc40006000000 */
[----:B------:R-:W-:Y:S01]  /*10c30*/  ISETP.GT.AND P3, PT, R160, R100, PT ;  /* 0x00000064a000720c */ /* 0x000fe20003f64270 */
[----:B------:R-:W-:Y:S01]  /*10c40*/  FFMA.FTZ R23, -R156, R93, R78 ;  /* 0x0000005d9c177223 */ /* 0x000fe2000001014e */
[C---:B------:R-:W-:Y:S01]  /*10c50*/  ISETP.GT.AND P5, PT, R160.reuse, R98, PT ;  /* 0x00000062a000720c */ /* 0x040fe20003fa4270 */
[----:B------:R-:W-:Y:S01]  /*10c60*/  VIADD R93, R17, 0x50 ;  /* 0x00000050115d7836 */ /* 0x000fe20000000000 */
[----:B------:R-:W-:Y:S02]  /*10c70*/  ISETP.GT.AND P4, PT, R160, R101, PT ;  /* 0x00000065a000720c */ /* 0x000fe40003f84270 */
[----:B------:R-:W-:Y:S02]  /*10c80*/  IABS R25, R25 ;  /* 0x0000001900197213 */ /* 0x000fe40000000000 */
[----:B------:R-:W-:Y:S02]  /*10c90*/  FSEL R99, R99, -INF , !P3 ;  /* 0xff80000063637808 */ /* 0x000fe40005800000 */
[----:B------:R-:W-:-:S02]  /*10ca0*/  FSEL R97, R126, -INF , !P5 ;  /* 0xff8000007e617808 */ /* 0x000fc40006800000 */
[----:B------:R-:W-:Y:S02]  /*10cb0*/  FSEL R173, R173, -INF , !P4 ;  /* 0xff800000adad7808 */ /* 0x000fe40006000000 */
[C---:B------:R-:W-:Y:S02]  /*10cc0*/  ISETP.GT.AND P3, PT, R160.reuse, R95, PT ;  /* 0x0000005fa000720c */ /* 0x040fe40003f64270 */
[C---:B------:R-:W-:Y:S02]  /*10cd0*/  ISETP.GT.AND P5, PT, R160.reuse, R94, PT ;  /* 0x0000005ea000720c */ /* 0x040fe40003fa4270 */
[----:B------:R-:W-:Y:S02]  /*10ce0*/  ISETP.GT.AND P4, PT, R160, R96, PT ;  /* 0x00000060a000720c */ /* 0x000fe40003f84270 */
[----:B------:R-:W-:Y:S02]  /*10cf0*/  I2FP.F32.S32 R25, R25 ;  /* 0x0000001900197245 */ /* 0x000fe40000201400 */
[----:B------:R-:W-:-:S02]  /*10d00*/  FSEL R127, R127, -INF , !P3 ;  /* 0xff8000007f7f7808 */ /* 0x000fc40005800000 */
[----:B------:R-:W-:Y:S01]  /*10d10*/  FSEL R121, R121, -INF , !P5 ;  /* 0xff80000079797808 */ /* 0x000fe20006800000 */
[----:B------:R-:W-:Y:S01]  /*10d20*/  FFMA.FTZ R128, -R156, R25, R80 ;  /* 0x000000199c807223 */ /* 0x000fe20000010150 */
[----:B------:R-:W-:Y:S01]  /*10d30*/  FSEL R125, R125, -INF , !P4 ;  /* 0xff8000007d7d7808 */ /* 0x000fe20006000000 */
[C---:B------:R-:W-:Y:S01]  /*10d40*/  VIADD R80, R17.reuse, 0x68 ;  /* 0x0000006811507836 */ /* 0x040fe20000000000 */
[C---:B------:R-:W-:Y:S02]  /*10d50*/  ISETP.GT.AND P3, PT, R160.reuse, R66, PT ;  /* 0x00000042a000720c */ /* 0x040fe40003f64270 */
[C---:B------:R-:W-:Y:S02]  /*10d60*/  ISETP.GT.AND P5, PT, R160.reuse, R92, PT ;  /* 0x0000005ca000720c */ /* 0x040fe40003fa4270 */
[----:B------:R-:W-:Y:S02]  /*10d70*/  ISETP.GT.AND P4, PT, R160, R93, PT ;  /* 0x0000005da000720c */ /* 0x000fe40003f84270 */
[----:B------:R-:W-:Y:S01]  /*10d80*/  FSEL R25, R56, -INF , !P3 ;  /* 0xff80000038197808 */ /* 0x000fe20005800000 */
[----:B------:R-:W-:Y:S01]  /*10d90*/  VIADD R56, R17, 0x70 ;  /* 0x0000007011387836 */ /* 0x000fe20000000000 */
[----:B------:R-:W-:-:S02]  /*10da0*/  FSEL R32, R32, -INF , !P5 ;  /* 0xff80000020207808 */ /* 0x000fc40006800000 */
[----:B------:R-:W-:Y:S01]  /*10db0*/  FSEL R24, R69, -INF , !P4 ;  /* 0xff80000045187808 */ /* 0x000fe20006000000 */
[----:B------:R-:W-:Y:S01]  /*10dc0*/  VIADD R69, R17, 0x8 ;  /* 0x0000000811457836 */ /* 0x000fe20000000000 */
[C---:B------:R-:W-:Y:S02]  /*10dd0*/  ISETP.GT.AND P3, PT, R160.reuse, R86, PT ;  /* 0x00000056a000720c */ /* 0x040fe40003f64270 */
[C---:B------:R-:W-:Y:S02]  /*10de0*/  ISETP.GT.AND P5, PT, R160.reuse, R83, PT ;  /* 0x00000053a000720c */ /* 0x040fe40003fa4270 */
[----:B------:R-:W-:Y:S02]  /*10df0*/  ISETP.GT.AND P4, PT, R160, R87, PT ;  /* 0x00000057a000720c */ /* 0x000fe40003f84270 */
[----:B------:R-:W-:Y:S02]  /*10e00*/  I2FP.F32.S32 R65, R65 ;  /* 0x0000004100417245 */ /* 0x000fe40000201400 */
[----:B------:R-:W-:Y:S01]  /*10e10*/  FSEL R84, R45, -INF , !P3 ;  /* 0xff8000002d547808 */ /* 0x000fe20005800000 */
[C---:B------:R-:W-:Y:S01]  /*10e20*/  VIADD R45, R17.reuse, 0x71 ;  /* 0x00000071112d7836 */ /* 0x040fe20000000000 */
[----:B------:R-:W-:Y:S01]  /*10e30*/  FSEL R82, R44, -INF , !P5 ;  /* 0xff8000002c527808 */ /* 0x000fe20006800000 */
[----:B------:R-:W-:Y:S01]  /*10e40*/  VIADD R44, R17, 0x78 ;  /* 0x00000078112c7836 */ /* 0x000fe20000000000 */
[----:B------:R-:W-:Y:S01]  /*10e50*/  FSEL R33, R33, -INF , !P4 ;  /* 0xff80000021217808 */ /* 0x000fe20006000000 */
[----:B------:R-:W-:Y:S01]  /*10e60*/  FFMA.FTZ R65, -R156, R65, R70 ;  /* 0x000000419c417223 */ /* 0x000fe20000010146 */
[----:B------:R-:W-:-:S02]  /*10e70*/  ISETP.GT.AND P3, PT, R160, R74, PT ;  /* 0x0000004aa000720c */ /* 0x000fc40003f64270 */
[----:B------:R-:W-:Y:S02]  /*10e80*/  ISETP.GT.AND P4, PT, R160, R80, PT ;  /* 0x00000050a000720c */ /* 0x000fe40003f84270 */
[----:B------:R-:W-:Y:S02]  /*10e90*/  FSEL R70, R28, -INF , !P3 ;  /* 0xff8000001c467808 */ /* 0x000fe40005800000 */
[----:B------:R-:W-:Y:S01]  /*10ea0*/  FSEL R78, R36, -INF , !P4 ;  /* 0xff800000244e7808 */ /* 0x000fe20006000000 */
[----:B------:R-:W-:Y:S01]  /*10eb0*/  VIADD R36, R17, 0x79 ;  /* 0x0000007911247836 */ /* 0x000fe20000000000 */
[C---:B------:R-:W-:Y:S02]  /*10ec0*/  ISETP.GT.AND P3, PT, R160.reuse, R44, PT ;  /* 0x0000002ca000720c */ /* 0x040fe40003f64270 */
[C---:B------:R-:W-:Y:S02]  /*10ed0*/  ISETP.GT.AND P5, PT, R160.reuse, R56, PT ;  /* 0x00000038a000720c */ /* 0x040fe40003fa4270 */
[----:B------:R-:W-:-:S02]  /*10ee0*/  ISETP.GT.AND P4, PT, R160, R45, PT ;  /* 0x0000002da000720c */ /* 0x000fc40003f84270 */
[----:B------:R-:W-:Y:S02]  /*10ef0*/  FSEL R37, R37, -INF , !P3 ;  /* 0xff80000025257808 */ /* 0x000fe40005800000 */
[----:B------:R-:W-:Y:S02]  /*10f00*/  FSEL R48, R48, -INF , !P5 ;  /* 0xff80000030307808 */ /* 0x000fe40006800000 */
[----:B------:R-:W-:Y:S02]  /*10f10*/  ISETP.GT.AND P3, PT, R159, R17, PT ;  /* 0x000000119f00720c */ /* 0x000fe40003f64270 */
[----:B------:R-:W-:Y:S02]  /*10f20*/  ISETP.GT.AND P5, PT, R160, R36, PT ;  /* 0x00000024a000720c */ /* 0x000fe40003fa4270 */
[----:B------:R-:W-:Y:S02]  /*10f30*/  FSEL R40, R40, -INF , !P4 ;  /* 0xff80000028287808 */ /* 0x000fe40006000000 */
[----:B------:R-:W-:-:S02]  /*10f40*/  ISETP.GE.AND P4, PT, R17, R158, PT ;  /* 0x0000009e1100720c */ /* 0x000fc40003f86270 */
[----:B------:R-:W-:Y:S02]  /*10f50*/  FSEL R4, R4, -INF , !P3 ;  /* 0xff80000004047808 */ /* 0x000fe40005800000 */
[----:B------:R-:W-:Y:S02]  /*10f60*/  FSEL R41, R41, -INF , !P5 ;  /* 0xff80000029297808 */ /* 0x000fe40006800000 */
[-C--:B------:R-:W-:Y:S02]  /*10f70*/  ISETP.GT.AND P5, PT, R160, R69.reuse, PT ;  /* 0x00000045a000720c */ /* 0x080fe40003fa4270 */
        /* <DEDUP_REMOVED lines=9> */
[CC--:B------:R-:W-:Y:S02]  /*11010*/  ISETP.GE.AND P1, PT, R124.reuse, R157.reuse, PT ;  /* 0x0000009d7c00720c */ /* 0x0c0fe40003f26270 */
[----:B------:R-:W-:Y:S02]  /*11020*/  ISETP.GT.AND P0, PT, R159, R124, PT ;  /* 0x0000007c9f00720c */ /* 0x000fe40003f04270 */
[----:B------:R-:W-:Y:S02]  /*11030*/  ISETP.GE.AND P4, PT, R75, R157, PT ;  /* 0x0000009d4b00720c */ /* 0x000fe40003f86270 */
[----:B------:R-:W-:Y:S02]  /*11040*/  ISETP.GE.AND P2, PT, R124, R158, PT ;  /* 0x0000009e7c00720c */ /* 0x000fe40003f46270 */
[----:B------:R-:W-:Y:S02]  /*11050*/  FSEL R53, R53, -INF , !P1 ;  /* 0xff80000035357808 */ /* 0x000fe40004800000 */
[----:B------:R-:W-:-:S02]  /*11060*/  FSEL R29, R29, -INF , !P0 ;  /* 0xff8000001d1d7808 */ /* 0x000fc40004000000 */
[----:B------:R-:W-:Y:S02]  /*11070*/  FSEL R17, R123, -INF , !P4 ;  /* 0xff8000007b117808 */ /* 0x000fe40006000000 */
[----:B------:R-:W-:Y:S02]  /*11080*/  ISETP.GT.AND P1, PT, R159, R75, PT ;  /* 0x0000004b9f00720c */ /* 0x000fe40003f24270 */
[----:B------:R-:W-:Y:S02]  /*11090*/  ISETP.GE.AND P0, PT, R73, R157, PT ;  /* 0x0000009d4900720c */ /* 0x000fe40003f06270 */
[----:B------:R-:W-:Y:S02]  /*110a0*/  ISETP.GT.AND P4, PT, R159, R73, PT ;  /* 0x000000499f00720c */ /* 0x000fe40003f84270 */
[----:B------:R-:W-:Y:S02]  /*110b0*/  FSEL R77, R77, -INF , !P3 ;  /* 0xff8000004d4d7808 */ /* 0x000fe40005800000 */
[----:B------:R-:W-:-:S02]  /*110c0*/  ISETP.GE.AND P3, PT, R75, R158, PT ;  /* 0x0000009e4b00720c */ /* 0x000fc40003f66270 */
[----:B------:R-:W-:Y:S02]  /*110d0*/  FSEL R75, R29, -INF , !P2 ;  /* 0xff8000001d4b7808 */ /* 0x000fe40005000000 */
[----:B------:R-:W-:Y:S02]  /*110e0*/  ISETP.GE.AND P2, PT, R73, R158, PT ;  /* 0x0000009e4900720c */ /* 0x000fe40003f46270 */
[----:B------:R-:W-:Y:S02]  /*110f0*/  FSEL R23, R23, -INF , !P1 ;  /* 0xff80000017177808 */ /* 0x000fe40004800000 */
[----:B------:R-:W-:Y:S02]  /*11100*/  FSEL R29, R122, -INF , !P0 ;  /* 0xff8000007a1d7808 */ /* 0x000fe40004000000 */
[----:B------:R-:W-:Y:S02]  /*11110*/  FSEL R21, R21, -INF , !P4 ;  /* 0xff80000015157808 */ /* 0x000fe40006000000 */
[----:B------:R-:W-:-:S02]  /*11120*/  ISETP.GE.AND P1, PT, R120, R157, PT ;  /* 0x0000009d7800720c */ /* 0x000fc40003f26270 */
[----:B------:R-:W-:Y:S02]  /*11130*/  ISETP.GT.AND P0, PT, R159, R120, PT ;  /* 0x000000789f00720c */ /* 0x000fe40003f04270 */
[----:B------:R-:W-:Y:S02]  /*11140*/  ISETP.GE.AND P4, PT, R114, R157, PT ;  /* 0x0000009d7200720c */ /* 0x000fe40003f86270 */
[----:B------:R-:W-:Y:S02]  /*11150*/  IADD3 R91, PT, PT, R131, -0x29, -R0 ;  /* 0xffffffd7835b7810 */ /* 0x000fe40007ffe800 */
[----:B------:R-:W-:Y:S02]  /*11160*/  FSEL R73, R23, -INF , !P3 ;  /* 0xff80000017497808 */ /* 0x000fe40005800000 */
[----:B------:R-:W-:Y:S02]  /*11170*/  FSEL R49, R21, -INF , !P2 ;  /* 0xff80000015317808 */ /* 0x000fe40005000000 */
[----:B------:R-:W-:-:S02]  /*11180*/  ISETP.GE.AND P3, PT, R120, R158, PT ;  /* 0x0000009e7800720c */ /* 0x000fc40003f66270 */
[----:B------:R-:W-:Y:S02]  /*11190*/  FSEL R23, R115, -INF , !P1 ;  /* 0xff80000073177808 */ /* 0x000fe40004800000 */
[----:B------:R-:W-:Y:S02]  /*111a0*/  FSEL R19, R19, -INF , !P0 ;  /* 0xff80000013137808 */ /* 0x000fe40004000000 */
[----:B------:R-:W-:Y:S02]  /*111b0*/  FSEL R21, R113, -INF , !P4 ;  /* 0xff80000071157808 */ /* 0x000fe40006000000 */
[C---:B------:R-:W-:Y:S02]  /*111c0*/  ISETP.GT.AND P1, PT, R159.reuse, R114, PT ;  /* 0x000000729f00720c */ /* 0x040fe40003f24270 */
[----:B------:R-:W-:Y:S02]  /*111d0*/  ISETP.GT.AND P4, PT, R159, R112, PT ;  /* 0x000000709f00720c */ /* 0x000fe40003f84270 */
[----:B------:R-:W-:-:S02]  /*111e0*/  ISETP.GE.AND P0, PT, R112, R157, PT ;  /* 0x0000009d7000720c */ /* 0x000fc40003f06270 */
[----:B------:R-:W-:Y:S02]  /*111f0*/  IABS R91, R91 ;  /* 0x0000005b005b7213 */ /* 0x000fe40000000000 */
[----:B------:R-:W-:Y:S02]  /*11200*/  IADD3 R90, PT, PT, R131, -0x30, -R0 ;  /* 0xffffffd0835a7810 */ /* 0x000fe40007ffe800 */
[----:B------:R-:W-:Y:S02]  /*11210*/  FSEL R19, R19, -INF , !P3 ;  /* 0xff80000013137808 */ /* 0x000fe40005800000 */
[----:B------:R-:W-:Y:S02]  /*11220*/  ISETP.GE.AND P3, PT, R112, R158, PT ;  /* 0x0000009e7000720c */ /* 0x000fe40003f66270 */
[----:B------:R-:W-:Y:S02]  /*11230*/  FSEL R5, R5, -INF , !P1 ;  /* 0xff80000005057808 */ /* 0x000fe40004800000 */
[----:B------:R-:W-:-:S02]  /*11240*/  FSEL R65, R65, -INF , !P4 ;  /* 0xff80000041417808 */ /* 0x000fc40006000000 */
[----:B------:R-:W-:Y:S02]  /*11250*/  ISETP.GE.AND P2, PT, R114, R158, PT ;  /* 0x0000009e7200720c */ /* 0x000fe40003f46270 */
[----:B------:R-:W-:Y:S02]  /*11260*/  ISETP.GE.AND P1, PT, R111, R157, PT ;  /* 0x0000009d6f00720c */ /* 0x000fe40003f26270 */
[----:B------:R-:W-:Y:S02]  /*11270*/  FSEL R189, R189, -INF , !P0 ;  /* 0xff800000bdbd7808 */ /* 0x000fe40004000000 */
[----:B------:R-:W-:Y:S02]  /*11280*/  I2FP.F32.S32 R91, R91 ;  /* 0x0000005b005b7245 */ /* 0x000fe40000201400 */
[----:B------:R-:W-:Y:S02]  /*11290*/  ISETP.GT.AND P0, PT, R159, R111, PT ;  /* 0x0000006f9f00720c */ /* 0x000fe40003f04270 */
[----:B------:R-:W-:Y:S01]  /*112a0*/  ISETP.GE.AND P4, PT, R109, R157, PT ;  /* 0x0000009d6d00720c */ /* 0x000fe20003f86270 */
[----:B------:R-:W-:Y:S01]  /*112b0*/  FFMA.FTZ R67, -R156, R91, R67 ;  /* 0x0000005b9c437223 */ /* 0x000fe20000010143 */
[----:B------:R-:W-:-:S02]  /*112c0*/  IABS R90, R90 ;  /* 0x0000005a005a7213 */ /* 0x000fc40000000000 */
[--C-:B------:R-:W-:Y:S02]  /*112d0*/  IADD3 R88, PT, PT, R131, -0x31, -R0.reuse ;  /* 0xffffffcf83587810 */ /* 0x100fe40007ffe800 */
[----:B------:R-:W-:Y:S02]  /*112e0*/  FSEL R195, R65, -INF , !P3 ;  /* 0xff80000041c37808 */ /* 0x000fe40005800000 */
[----:B------:R-:W-:Y:S02]  /*112f0*/  IADD3 R85, PT, PT, R131, -0x38, -R0 ;  /* 0xffffffc883557810 */ /* 0x000fe40007ffe800 */
[----:B------:R-:W-:Y:S02]  /*11300*/  FSEL R5, R5, -INF , !P2 ;  /* 0xff80000005057808 */ /* 0x000fe40005000000 */
[----:B------:R-:W-:Y:S02]  /*11310*/  FSEL R65, R110, -INF , !P1 ;  /* 0xff8000006e417808 */ /* 0x000fe40004800000 */
[----:B------:R-:W-:-:S02]  /*11320*/  ISETP.GE.AND P2, PT, R111, R158, PT ;  /* 0x0000009e6f00720c */ /* 0x000fc40003f46270 */
[----:B------:R-:W-:Y:S02]  /*11330*/  ISETP.GT.AND P1, PT, R159, R109, PT ;  /* 0x0000006d9f00720c */ /* 0x000fe40003f24270 */
[----:B------:R-:W-:Y:S02]  /*11340*/  FSEL R106, R106, -INF , !P0 ;  /* 0xff8000006a6a7808 */ /* 0x000fe40004000000 */
[----:B------:R-:W-:Y:S02]  /*11350*/  FSEL R187, R187, -INF , !P4 ;  /* 0xff800000bbbb7808 */ /* 0x000fe40006000000 */
[----:B------:R-:W-:Y:S02]  /*11360*/  ISETP.GT.AND P4, PT, R159, R108, PT ;  /* 0x0000006c9f00720c */ /* 0x000fe40003f84270 */
[----:B------:R-:W-:Y:S02]  /*11370*/  I2FP.F32.S32 R91, R90 ;  /* 0x0000005a005b7245 */ /* 0x000fe40000201400 */
[----:B------:R-:W-:-:S02]  /*11380*/  ISETP.GE.AND P0, PT, R108, R157, PT ;  /* 0x0000009d6c00720c */ /* 0x000fc40003f06270 */
[----:B------:R-:W-:Y:S01]  /*11390*/  IABS R88, R88 ;  /* 0x0000005800587213 */ /* 0x000fe20000000000 */
[----:B------:R-:W-:Y:S01]  /*113a0*/  FFMA.FTZ R58, -R156, R91, R58 ;  /* 0x0000005b9c3a7223 */ /* 0x000fe2000001013a */
[----:B------:R-:W-:Y:S02]  /*113b0*/  IADD3 R81, PT, PT, R131, -0x39, -R0 ;  /* 0xffffffc783517810 */ /* 0x000fe40007ffe800 */
[----:B------:R-:W-:Y:S02]  /*113c0*/  IABS R85, R85 ;  /* 0x0000005500557213 */ /* 0x000fe40000000000 */
[----:B------:R-:W-:Y:S02]  /*113d0*/  FSEL R193, R106, -INF , !P2 ;  /* 0xff8000006ac17808 */ /* 0x000fe40005000000 */
[----:B------:R-:W-:Y:S02]  /*113e0*/  FSEL R102, R102, -INF , !P1 ;  /* 0xff80000066667808 */ /* 0x000fe40004800000 */
[----:B------:R-:W-:-:S02]  /*113f0*/  ISETP.GE.AND P2, PT, R108, R158, PT ;  /* 0x0000009e6c00720c */ /* 0x000fc40003f46270 */
[----:B------:R-:W-:Y:S02]  /*11400*/  ISETP.GE.AND P1, PT, R107, R157, PT ;  /* 0x0000009d6b00720c */ /* 0x000fe40003f26270 */
[----:B------:R-:W-:Y:S02]  /*11410*/  FSEL R67, R67, -INF , !P4 ;  /* 0xff80000043437808 */ /* 0x000fe40006000000 */
[----:B------:R-:W-:Y:S02]  /*11420*/  FSEL R185, R185, -INF , !P0 ;  /* 0xff800000b9b97808 */ /* 0x000fe40004000000 */
[----:B------:R-:W-:Y:S02]  /*11430*/  I2FP.F32.S32 R88, R88 ;  /* 0x0000005800587245 */ /* 0x000fe40000201400 */
[----:B------:R-:W-:Y:S02]  /*11440*/  ISETP.GE.AND P3, PT, R109, R158, PT ;  /* 0x0000009e6d00720c */ /* 0x000fe40003f66270 */
[----:B------:R-:W-:Y:S01]  /*11450*/  ISETP.GT.AND P0, PT, R159, R107, PT ;  /* 0x0000006b9f00720c */ /* 0x000fe20003f04270 */
[----:B------:R-:W-:Y:S01]  /*11460*/  FFMA.FTZ R59, -R156, R88, R59 ;  /* 0x000000589c3b7223 */ /* 0x000fe2000001013b */
[----:B------:R-:W-:-:S02]  /*11470*/  I2FP.F32.S32 R85, R85 ;  /* 0x0000005500557245 */ /* 0x000fc40000201400 */
[----:B------:R-:W-:Y:S02]  /*11480*/  IABS R81, R81 ;  /* 0x0000005100517213 */ /* 0x000fe40000000000 */
[----:B------:R-:W-:Y:S01]  /*11490*/  ISETP.GE.AND P4, PT, R57, R157, PT ;  /* 0x0000009d3900720c */ /* 0x000fe20003f86270 */
[----:B------:R-:W-:Y:S01]  /*114a0*/  FFMA.FTZ R50, -R156, R85, R50 ;  /* 0x000000559c327223 */ /* 0x000fe20000010132 */
[----:B------:R-:W-:Y:S02]  /*114b0*/  FSEL R183, R67, -INF , !P2 ;  /* 0xff80000043b77808 */ /* 0x000fe40005000000 */
[----:B------:R-:W-:Y:S02]  /*114c0*/  FSEL R177, R177, -INF , !P1 ;  /* 0xff800000b1b17808 */ /* 0x000fe40004800000 */
[----:B------:R-:W-:Y:S02]  /*114d0*/  ISETP.GE.AND P2, PT, R57, R158, PT ;  /* 0x0000009e3900720c */ /* 0x000fe40003f46270 */
[----:B------:R-:W-:-:S02]  /*114e0*/  ISETP.GT.AND P1, PT, R159, R57, PT ;  /* 0x000000399f00720c */ /* 0x000fc40003f24270 */
[----:B------:R-:W-:Y:S02]  /*114f0*/  FSEL R191, R102, -INF , !P3 ;  /* 0xff80000066bf7808 */ /* 0x000fe40005800000 */
[----:B------:R-:W-:Y:S02]  /*11500*/  FSEL R57, R58, -INF , !P0 ;  /* 0xff8000003a397808 */ /* 0x000fe40004000000 */
[----:B------:R-:W-:Y:S02]  /*11510*/  I2FP.F32.S32 R81, R81 ;  /* 0x0000005100517245 */ /* 0x000fe40000201400 */
[----:B------:R-:W-:Y:S02]  /*11520*/  ISETP.GE.AND P3, PT, R107, R158, PT ;  /* 0x0000009e6b00720c */ /* 0x000fe40003f66270 */
[----:B------:R-:W-:Y:S01]  /*11530*/  ISETP.GE.AND P0, PT, R101, R157, PT ;  /* 0x0000009d6500720c */ /* 0x000fe20003f06270 */
[----:B------:R-:W-:Y:S01]  /*11540*/  FFMA.FTZ R51, -R156, R81, R51 ;  /* 0x000000519c337223 */ /* 0x000fe20000010133 */
[----:B------:R-:W-:-:S02]  /*11550*/  FSEL R175, R175, -INF , !P4 ;  /* 0xff800000afaf7808 */ /* 0x000fc40006000000 */
[----:B------:R-:W-:Y:S02]  /*11560*/  IADD3 R15, PT, PT, R131, -0x40, -R0 ;  /* 0xffffffc0830f7810 */ /* 0x000fe40007ffe800 */
[----:B------:R-:W-:Y:S02]  /*11570*/  ISETP.GT.AND P4, PT, R159, R101, PT ;  /* 0x000000659f00720c */ /* 0x000fe40003f84270 */
[----:B------:R-:W-:Y:S02]  /*11580*/  FSEL R57, R57, -INF , !P3 ;  /* 0xff80000039397808 */ /* 0x000fe40005800000 */
[----:B------:R-:W-:Y:S02]  /*11590*/  FSEL R59, R59, -INF , !P1 ;  /* 0xff8000003b3b7808 */ /* 0x000fe40004800000 */
[----:B------:R-:W-:Y:S02]  /*115a0*/  FSEL R173, R173, -INF , !P0 ;  /* 0xff800000adad7808 */ /* 0x000fe40004000000 */
[----:B------:R-:W-:-:S02]  /*115b0*/  ISETP.GE.AND P3, PT, R101, R158, PT ;  /* 0x0000009e6500720c */ /* 0x000fc40003f66270 */
[----:B------:R-:W-:Y:S02]  /*115c0*/  IABS R15, R15 ;  /* 0x0000000f000f7213 */ /* 0x000fe40000000000 */
[----:B------:R-:W-:Y:S02]  /*115d0*/  ISETP.GT.AND P0, PT, R159, R100, PT ;  /* 0x000000649f00720c */ /* 0x000fe40003f04270 */
[----:B------:R-:W-:Y:S02]  /*115e0*/  FSEL R50, R50, -INF , !P4 ;  /* 0xff80000032327808 */ /* 0x000fe40006000000 */
[C-C-:B------:R-:W-:Y:S02]  /*115f0*/  IADD3 R11, PT, PT, R131.reuse, -0x48, -R0.reuse ;  /* 0xffffffb8830b7810 */ /* 0x140fe40007ffe800 */
[----:B------:R-:W-:Y:S02]  /*11600*/  IADD3 R76, PT, PT, R131, -0x41, -R0 ;  /* 0xffffffbf834c7810 */ /* 0x000fe40007ffe800 */
[----:B------:R-:W-:-:S02]  /*11610*/  FSEL R181, R59, -INF , !P2 ;  /* 0xff8000003bb57808 */ /* 0x000fc40005000000 */
[----:B------:R-:W-:Y:S02]  /*11620*/  ISETP.GE.AND P2, PT, R100, R158, PT ;  /* 0x0000009e6400720c */ /* 0x000fe40003f46270 */
[----:B------:R-:W-:Y:S02]  /*11630*/  I2FP.F32.S32 R59, R15 ;  /* 0x0000000f003b7245 */ /* 0x000fe40000201400 */
[----:B------:R-:W-:Y:S02]  /*11640*/  FSEL R179, R50, -INF , !P3 ;  /* 0xff80000032b37808 */ /* 0x000fe40005800000 */
[----:B------:R-:W-:Y:S01]  /*11650*/  FSEL R51, R51, -INF , !P0 ;  /* 0xff80000033337808 */ /* 0x000fe20004000000 */
[----:B------:R-:W-:Y:S01]  /*11660*/  FFMA.FTZ R46, -R156, R59, R46 ;  /* 0x0000003b9c2e7223 */ /* 0x000fe2000001012e */
[----:B------:R-:W-:Y:S02]  /*11670*/  ISETP.GE.AND P1, PT, R100, R157, PT ;  /* 0x0000009d6400720c */ /* 0x000fe40003f26270 */
[----:B------:R-:W-:-:S02]  /*11680*/  IABS R50, R11 ;  /* 0x0000000b00327213 */ /* 0x000fc40000000000 */
[----:B------:R-:W-:Y:S02]  /*11690*/  IABS R76, R76 ;  /* 0x0000004c004c7213 */ /* 0x000fe40000000000 */
[----:B------:R-:W-:Y:S02]  /*116a0*/  FSEL R11, R51, -INF , !P2 ;  /* 0xff800000330b7808 */ /* 0x000fe40005000000 */
[----:B------:R-:W-:Y:S02]  /*116b0*/  FSEL R15, R99, -INF , !P1 ;  /* 0xff800000630f7808 */ /* 0x000fe40004800000 */
[----:B------:R-:W-:Y:S02]  /*116c0*/  I2FP.F32.S32 R51, R50 ;  /* 0x0000003200337245 */ /* 0x000fe40000201400 */
[----:B------:R-:W-:Y:S02]  /*116d0*/  ISETP.GT.AND P1, PT, R159, R98, PT ;  /* 0x000000629f00720c */ /* 0x000fe40003f24270 */
[----:B------:R-:W-:Y:S01]  /*116e0*/  ISETP.GE.AND P0, PT, R96, R157, PT ;  /* 0x0000009d6000720c */ /* 0x000fe20003f06270 */
[----:B------:R-:W-:Y:S01]  /*116f0*/  FFMA.FTZ R42, -R156, R51, R42 ;  /* 0x000000339c2a7223 */ /* 0x000fe2000001012a */
[----:B------:R-:W-:-:S02]  /*11700*/  I2FP.F32.S32 R76, R76 ;  /* 0x0000004c004c7245 */ /* 0x000fc40000201400 */
[C---:B------:R-:W-:Y:S02]  /*11710*/  ISETP.GE.AND P4, PT, R98.reuse, R157, PT ;  /* 0x0000009d6200720c */ /* 0x040fe40003f86270 */
[----:B------:R-:W-:Y:S01]  /*11720*/  ISETP.GE.AND P3, PT, R98, R158, PT ;  /* 0x0000009e6200720c */ /* 0x000fe20003f66270 */
[----:B------:R-:W-:Y:S01]  /*11730*/  FFMA.FTZ R47, -R156, R76, R47 ;  /* 0x0000004c9c2f7223 */ /* 0x000fe2000001012f */
[----:B------:R-:W-:Y:S02]  /*11740*/  FSEL R46, R46, -INF , !P1 ;  /* 0xff8000002e2e7808 */ /* 0x000fe40004800000 */
[----:B------:R-:W-:Y:S02]  /*11750*/  FSEL R125, R125, -INF , !P0 ;  /* 0xff8000007d7d7808 */ /* 0x000fe40004000000 */
[----:B------:R-:W-:Y:S02]  /*11760*/  IADD3 R64, PT, PT, R131, -0x51, -R0 ;  /* 0xffffffaf83407810 */ /* 0x000fe40007ffe800 */
[----:B------:R-:W-:-:S02]  /*11770*/  FSEL R67, R97, -INF , !P4 ;  /* 0xff80000061437808 */ /* 0x000fc40006000000 */
[----:B------:R-:W-:Y:S02]  /*11780*/  ISETP.GT.AND P0, PT, R159, R95, PT ;  /* 0x0000005f9f00720c */ /* 0x000fe40003f04270 */
[--C-:B------:R-:W-:Y:S02]  /*11790*/  IADD3 R72, PT, PT, R131, -0x49, -R0.reuse ;  /* 0xffffffb783487810 */ /* 0x100fe40007ffe800 */
[----:B------:R-:W-:Y:S02]  /*117a0*/  ISETP.GT.AND P4, PT, R159, R96, PT ;  /* 0x000000609f00720c */ /* 0x000fe40003f84270 */
[----:B------:R-:W-:Y:S02]  /*117b0*/  IADD3 R68, PT, PT, R131, -0x50, -R0 ;  /* 0xffffffb083447810 */ /* 0x000fe40007ffe800 */
[----:B------:R-:W-:Y:S02]  /*117c0*/  FSEL R120, R46, -INF , !P3 ;  /* 0xff8000002e787808 */ /* 0x000fe40005800000 */
[----:B------:R-:W-:-:S02]  /*117d0*/  ISETP.GE.AND P3, PT, R95, R158, PT ;  /* 0x0000009e5f00720c */ /* 0x000fc40003f66270 */
[----:B------:R-:W-:Y:S02]  /*117e0*/  FSEL R42, R42, -INF , !P0 ;  /* 0xff8000002a2a7808 */ /* 0x000fe40004000000 */
[----:B------:R-:W-:Y:S02]  /*117f0*/  IABS R64, R64 ;  /* 0x0000004000407213 */ /* 0x000fe40000000000 */
[----:B------:R-:W-:Y:S02]  /*11800*/  ISETP.GE.AND P2, PT, R96, R158, PT ;  /* 0x0000009e6000720c */ /* 0x000fe40003f46270 */
[----:B------:R-:W-:Y:S02]  /*11810*/  IABS R72, R72 ;  /* 0x0000004800487213 */ /* 0x000fe40000000000 */
[----:B------:R-:W-:Y:S02]  /*11820*/  FSEL R47, R47, -INF , !P4 ;  /* 0xff8000002f2f7808 */ /* 0x000fe40006000000 */
[----:B------:R-:W-:-:S02]  /*11830*/  IABS R68, R68 ;  /* 0x0000004400447213 */ /* 0x000fc40000000000 */
[----:B------:R-:W-:Y:S01]  /*11840*/  FSEL R122, R42, -INF , !P3 ;  /* 0xff8000002a7a7808 */ /* 0x000fe20005800000 */
[----:B------:R-:W-:Y:S01]  /*11850*/  IMAD.MOV.U32 R42, RZ, RZ, R64 ;  /* 0x000000ffff2a7224 */ /* 0x000fe200078e0040 */
[----:B------:R-:W-:Y:S02]  /*11860*/  FSEL R123, R47, -INF , !P2 ;  /* 0xff8000002f7b7808 */ /* 0x000fe40005000000 */
[----:B------:R-:W-:Y:S02]  /*11870*/  I2FP.F32.S32 R72, R72 ;  /* 0x0000004800487245 */ /* 0x000fe40000201400 */
[-C--:B------:R-:W-:Y:S02]  /*11880*/  ISETP.GE.AND P1, PT, R95, R157.reuse, PT ;  /* 0x0000009d5f00720c */ /* 0x080fe40003f26270 */
[----:B------:R-:W-:Y:S01]  /*11890*/  I2FP.F32.S32 R47, R68 ;  /* 0x00000044002f7245 */ /* 0x000fe20000201400 */
[----:B------:R-:W-:Y:S01]  /*118a0*/  FFMA.FTZ R43, -R156, R72, R43 ;  /* 0x000000489c2b7223 */ /* 0x000fe2000001012b */
[----:B------:R-:W-:-:S02]  /*118b0*/  ISETP.GE.AND P4, PT, R94, R157, PT ;  /* 0x0000009d5e00720c */ /* 0x000fc40003f86270 */
[C---:B------:R-:W-:Y:S01]  /*118c0*/  IADD3 R63, PT, PT, R131.reuse, -0x58, -R0 ;  /* 0xffffffa8833f7810 */ /* 0x040fe20007ffe800 */
[C---:B------:R-:W-:Y:S01]  /*118d0*/  FFMA.FTZ R38, -R156.reuse, R47, R38 ;  /* 0x0000002f9c267223 */ /* 0x040fe20000010126 */
[----:B------:R-:W-:Y:S02]  /*118e0*/  IADD3 R54, PT, PT, R131, -0x59, -R0 ;  /* 0xffffffa783367810 */ /* 0x000fe40007ffe800 */
[----:B------:R-:W-:Y:S02]  /*118f0*/  FSEL R127, R127, -INF , !P1 ;  /* 0xff8000007f7f7808 */ /* 0x000fe40004800000 */
[----:B------:R-:W-:Y:S02]  /*11900*/  I2FP.F32.S32 R42, R42 ;  /* 0x0000002a002a7245 */ /* 0x000fe40000201400 */
[----:B------:R-:W-:Y:S02]  /*11910*/  ISETP.GT.AND P1, PT, R159, R94, PT ;  /* 0x0000005e9f00720c */ /* 0x000fe40003f24270 */
[----:B------:R-:W-:Y:S01]  /*11920*/  ISETP.GE.AND P0, PT, R93, R157, PT ;  /* 0x0000009d5d00720c */ /* 0x000fe20003f06270 */
[----:B------:R-:W-:Y:S01]  /*11930*/  FFMA.FTZ R39, -R156, R42, R39 ;  /* 0x0000002a9c277223 */ /* 0x000fe20000010127 */
[----:B------:R-:W-:-:S02]  /*11940*/  FSEL R121, R121, -INF , !P4 ;  /* 0xff80000079797808 */ /* 0x000fc40006000000 */
[----:B------:R-:W-:Y:S02]  /*11950*/  ISETP.GT.AND P4, PT, R159, R93, PT ;  /* 0x0000005d9f00720c */ /* 0x000fe40003f84270 */
[----:B------:R-:W-:Y:S02]  /*11960*/  IABS R63, R63 ;  /* 0x0000003f003f7213 */ /* 0x000fe40000000000 */
[----:B------:R-:W-:Y:S02]  /*11970*/  IABS R54, R54 ;  /* 0x0000003600367213 */ /* 0x000fe40000000000 */
[----:B------:R-:W-:Y:S02]  /*11980*/  ISETP.GE.AND P2, PT, R94, R158, PT ;  /* 0x0000009e5e00720c */ /* 0x000fe40003f46270 */
[----:B------:R-:W-:Y:S02]  /*11990*/  FSEL R43, R43, -INF , !P1 ;  /* 0xff8000002b2b7808 */ /* 0x000fe40004800000 */
[----:B------:R-:W-:-:S02]  /*119a0*/  FSEL R24, R24, -INF , !P0 ;  /* 0xff80000018187808 */ /* 0x000fc40004000000 */
[----:B------:R-:W-:Y:S02]  /*119b0*/  ISETP.GT.AND P0, PT, R159, R66, PT ;  /* 0x000000429f00720c */ /* 0x000fe40003f04270 */
[----:B------:R-:W-:Y:S02]  /*119c0*/  FSEL R38, R38, -INF , !P4 ;  /* 0xff80000026267808 */ /* 0x000fe40006000000 */
[----:B------:R-:W-:Y:S02]  /*119d0*/  I2FP.F32.S32 R63, R63 ;  /* 0x0000003f003f7245 */ /* 0x000fe40000201400 */
[----:B------:R-:W-:Y:S02]  /*119e0*/  I2FP.F32.S32 R54, R54 ;  /* 0x0000003600367245 */ /* 0x000fe40000201400 */
[----:B------:R-:W-:Y:S01]  /*119f0*/  IADD3 R52, PT, PT, R131, -0x60, -R0 ;  /* 0xffffffa083347810 */ /* 0x000fe20007ffe800 */
[----:B------:R-:W-:Y:S01]  /*11a00*/  FFMA.FTZ R34, -R156, R63, R34 ;  /* 0x0000003f9c227223 */ /* 0x000fe20000010122 */
[-C--:B------:R-:W-:Y:S01]  /*11a10*/  ISETP.GE.AND P1, PT, R66, R157.reuse, PT ;  /* 0x0000009d4200720c */ /* 0x080fe20003f26270 */
[----:B------:R-:W-:Y:S01]  /*11a20*/  FFMA.FTZ R35, -R156, R54, R35 ;  /* 0x000000369c237223 */ /* 0x000fe20000010123 */
[----:B------:R-:W-:-:S02]  /*11a30*/  ISETP.GE.AND P4, PT, R92, R157, PT ;  /* 0x0000009d5c00720c */ /* 0x000fc40003f86270 */
[----:B------:R-:W-:Y:S02]  /*11a40*/  IADD3 R22, PT, PT, R131, -0x61, -R0 ;  /* 0xffffff9f83167810 */ /* 0x000fe40007ffe800 */
[----:B------:R-:W-:Y:S02]  /*11a50*/  FSEL R64, R43, -INF , !P2 ;  /* 0xff8000002b407808 */ /* 0x000fe40005000000 */
[----:B------:R-:W-:Y:S02]  /*11a60*/  ISETP.GE.AND P2, PT, R66, R158, PT ;  /* 0x0000009e4200720c */ /* 0x000fe40003f46270 */
[----:B------:R-:W-:Y:S02]  /*11a70*/  FSEL R39, R39, -INF , !P0 ;  /* 0xff80000027277808 */ /* 0x000fe40004000000 */
[----:B------:R-:W-:Y:S02]  /*11a80*/  FSEL R25, R25, -INF , !P1 ;  /* 0xff80000019197808 */ /* 0x000fe40004800000 */
[----:B------:R-:W-:-:S02]  /*11a90*/  IABS R52, R52 ;  /* 0x0000003400347213 */ /* 0x000fc40000000000 */
[----:B------:R-:W-:Y:S02]  /*11aa0*/  FSEL R32, R32, -INF , !P4 ;  /* 0xff80000020207808 */ /* 0x000fe40006000000 */
[--C-:B------:R-:W-:Y:S02]  /*11ab0*/  IADD3 R18, PT, PT, R131, -0x69, -R0.reuse ;  /* 0xffffff9783127810 */ /* 0x100fe40007ffe800 */
[C---:B------:R-:W-:Y:S02]  /*11ac0*/  ISETP.GT.AND P1, PT, R159.reuse, R92, PT ;  /* 0x0000005c9f00720c */ /* 0x040fe40003f24270 */
[----:B------:R-:W-:Y:S02]  /*11ad0*/  ISETP.GT.AND P4, PT, R159, R87, PT ;  /* 0x000000579f00720c */ /* 0x000fe40003f84270 */
[----:B------:R-:W-:Y:S02]  /*11ae0*/  IABS R22, R22 ;  /* 0x0000001600167213 */ /* 0x000fe40000000000 */
[----:B------:R-:W-:-:S02]  /*11af0*/  IADD3 R20, PT, PT, R131, -0x68, -R0 ;  /* 0xffffff9883147810 */ /* 0x000fc40007ffe800 */
[----:B------:R-:W-:Y:S02]  /*11b00*/  FSEL R124, R39, -INF , !P2 ;  /* 0xff800000277c7808 */ /* 0x000fe40005000000 */
[----:B------:R-:W-:Y:S02]  /*11b10*/  I2FP.F32.S32 R39, R52 ;  /* 0x0000003400277245 */ /* 0x000fe40000201400 */
[-C--:B------:R-:W-:Y:S02]  /*11b20*/  ISETP.GE.AND P3, PT, R93, R158.reuse, PT ;  /* 0x0000009e5d00720c */ /* 0x080fe40003f66270 */
[----:B------:R-:W-:Y:S01]  /*11b30*/  ISETP.GE.AND P2, PT, R87, R158, PT ;  /* 0x0000009e5700720c */ /* 0x000fe20003f46270 */
[----:B------:R-:W-:Y:S01]  /*11b40*/  FFMA.FTZ R39, -R156, R39, R30 ;  /* 0x000000279c277223 */ /* 0x000fe2000001011e */
[----:B------:R-:W-:Y:S02]  /*11b50*/  FSEL R34, R34, -INF , !P1 ;  /* 0xff80000022227808 */ /* 0x000fe40004800000 */
[----:B------:R-:W-:-:S02]  /*11b60*/  FSEL R35, R35, -INF , !P4 ;  /* 0xff80000023237808 */ /* 0x000fc40006000000 */
[----:B------:R-:W-:Y:S02]  /*11b70*/  I2FP.F32.S32 R22, R22 ;  /* 0x0000001600167245 */ /* 0x000fe40000201400 */
[----:B------:R-:W-:Y:S02]  /*11b80*/  IABS R18, R18 ;  /* 0x0000001200127213 */ /* 0x000fe40000000000 */
[-C--:B------:R-:W-:Y:S01]  /*11b90*/  ISETP.GE.AND P0, PT, R87, R157.reuse, PT ;  /* 0x0000009d5700720c */ /* 0x080fe20003f06270 */
[----:B------:R-:W-:Y:S01]  /*11ba0*/  FFMA.FTZ R22, -R156, R22, R31 ;  /* 0x000000169c167223 */ /* 0x000fe2000001011f */
[----:B------:R-:W-:Y:S02]  /*11bb0*/  ISETP.GE.AND P1, PT, R86, R157, PT ;  /* 0x0000009d5600720c */ /* 0x000fe40003f26270 */
[----:B------:R-:W-:Y:S02]  /*11bc0*/  IABS R20, R20 ;  /* 0x0000001400147213 */ /* 0x000fe40000000000 */
[----:B------:R-:W-:-:S02]  /*11bd0*/  IADD3 R16, PT, PT, R131, -0x70, -R0 ;  /* 0xffffff9083107810 */ /* 0x000fc40007ffe800 */
[----:B------:R-:W-:Y:S02]  /*11be0*/  FSEL R66, R38, -INF , !P3 ;  /* 0xff80000026427808 */ /* 0x000fe40005800000 */
[----:B------:R-:W-:Y:S02]  /*11bf0*/  FSEL R129, R35, -INF , !P2 ;  /* 0xff80000023817808 */ /* 0x000fe40005000000 */
[----:B------:R-:W-:Y:S02]  /*11c00*/  I2FP.F32.S32 R18, R18 ;  /* 0x0000001200127245 */ /* 0x000fe40000201400 */
[----:B------:R-:W-:Y:S02]  /*11c10*/  ISETP.GE.AND P3, PT, R92, R158, PT ;  /* 0x0000009e5c00720c */ /* 0x000fe40003f66270 */
[----:B------:R-:W-:Y:S01]  /*11c20*/  FSEL R33, R33, -INF , !P0 ;  /* 0xff80000021217808 */ /* 0x000fe20004000000 */
[----:B------:R-:W-:Y:S01]  /*11c30*/  FFMA.FTZ R18, -R156, R18, R27 ;  /* 0x000000129c127223 */ /* 0x000fe2000001011b */
[----:B------:R-:W-:-:S02]  /*11c40*/  FSEL R30, R84, -INF , !P1 ;  /* 0xff800000541e7808 */ /* 0x000fc40004800000 */
[----:B------:R-:W-:Y:S02]  /*11c50*/  I2FP.F32.S32 R35, R20 ;  /* 0x0000001400237245 */ /* 0x000fe40000201400 */
[----:B------:R-:W-:Y:S02]  /*11c60*/  ISETP.GT.AND P0, PT, R159, R86, PT ;  /* 0x000000569f00720c */ /* 0x000fe40003f04270 */
[----:B------:R-:W-:Y:S01]  /*11c70*/  ISETP.GE.AND P4, PT, R83, R157, PT ;  /* 0x0000009d5300720c */ /* 0x000fe20003f86270 */
[----:B------:R-:W-:Y:S01]  /*11c80*/  FFMA.FTZ R26, -R156, R35, R26 ;  /* 0x000000239c1a7223 */ /* 0x000fe2000001011a */
[----:B------:R-:W-:Y:S02]  /*11c90*/  ISETP.GT.AND P1, PT, R159, R83, PT ;  /* 0x000000539f00720c */ /* 0x000fe40003f24270 */
[----:B------:R-:W-:Y:S02]  /*11ca0*/  IABS R16, R16 ;  /* 0x0000001000107213 */ /* 0x000fe40000000000 */
[----:B------:R-:W-:-:S02]  /*11cb0*/  FSEL R126, R34, -INF , !P3 ;  /* 0xff800000227e7808 */ /* 0x000fc40005800000 */
[----:B------:R-:W-:Y:S02]  /*11cc0*/  ISETP.GE.AND P3, PT, R86, R158, PT ;  /* 0x0000009e5600720c */ /* 0x000fe40003f66270 */
[----:B------:R-:W-:Y:S02]  /*11cd0*/  FSEL R39, R39, -INF , !P0 ;  /* 0xff80000027277808 */ /* 0x000fe40004000000 */
[----:B------:R-:W-:Y:S02]  /*11ce0*/  FSEL R31, R82, -INF , !P4 ;  /* 0xff800000521f7808 */ /* 0x000fe40006000000 */
[----:B------:R-:W-:Y:S02]  /*11cf0*/  FSEL R22, R22, -INF , !P1 ;  /* 0xff80000016167808 */ /* 0x000fe40004800000 */
[----:B------:R-:W-:Y:S02]  /*11d00*/  I2FP.F32.S32 R27, R16 ;  /* 0x00000010001b7245 */ /* 0x000fe40000201400 */
[----:B------:R-:W-:-:S02]  /*11d10*/  ISETP.GT.AND P4, PT, R159, R80, PT ;  /* 0x000000509f00720c */ /* 0x000fc40003f84270 */
[----:B------:R-:W-:Y:S01]  /*11d20*/  ISETP.GE.AND P1, PT, R74, R157, PT ;  /* 0x0000009d4a00720c */ /* 0x000fe20003f26270 */
[----:B------:R-:W-:Y:S01]  /*11d30*/  FFMA.FTZ R6, -R156, R27, R6 ;  /* 0x0000001b9c067223 */ /* 0x000fe20000010106 */
[----:B------:R-:W-:Y:S02]  /*11d40*/  FSEL R128, R39, -INF , !P3 ;  /* 0xff80000027807808 */ /* 0x000fe40005800000 */
[----:B------:R-:W-:Y:S02]  /*11d50*/  ISETP.GE.AND P3, PT, R80, R158, PT ;  /* 0x0000009e5000720c */ /* 0x000fe40003f66270 */
[----:B------:R-:W-:Y:S02]  /*11d60*/  FSEL R26, R26, -INF , !P4 ;  /* 0xff8000001a1a7808 */ /* 0x000fe40006000000 */
[----:B------:R-:W-:Y:S02]  /*11d70*/  FSEL R35, R70, -INF , !P1 ;  /* 0xff80000046237808 */ /* 0x000fe40004800000 */
[----:B------:R-:W-:-:S02]  /*11d80*/  ISETP.GT.AND P1, PT, R159, R56, PT ;  /* 0x000000389f00720c */ /* 0x000fc40003f24270 */
[C-C-:B------:R-:W-:Y:S02]  /*11d90*/  IADD3 R14, PT, PT, R131.reuse, -0x71, -R0.reuse ;  /* 0xffffff8f830e7810 */ /* 0x140fe40007ffe800 */
[C-C-:B------:R-:W-:Y:S02]  /*11da0*/  IADD3 R2, PT, PT, R131.reuse, -0x78, -R0.reuse ;  /* 0xffffff8883027810 */ /* 0x140fe40007ffe800 */
[----:B------:R-:W-:Y:S02]  /*11db0*/  IADD3 R0, PT, PT, R131, -0x79, -R0 ;  /* 0xffffff8783007810 */ /* 0x000fe40007ffe800 */
[----:B------:R-:W-:Y:S02]  /*11dc0*/  FSEL R131, R26, -INF , !P3 ;  /* 0xff8000001a837808 */ /* 0x000fe40005800000 */
[----:B------:R-:W-:Y:S02]  /*11dd0*/  ISETP.GE.AND P3, PT, R56, R158, PT ;  /* 0x0000009e3800720c */ /* 0x000fe40003f66270 */
[----:B------:R-:W-:-:S02]  /*11de0*/  FSEL R6, R6, -INF , !P1 ;  /* 0xff80000006067808 */ /* 0x000fc40004800000 */
[----:B------:R-:W-:Y:S02]  /*11df0*/  IABS R14, R14 ;  /* 0x0000000e000e7213 */ /* 0x000fe40000000000 */
[----:B------:R-:W-:Y:S02]  /*11e00*/  ISETP.GE.AND P0, PT, R80, R157, PT ;  /* 0x0000009d5000720c */ /* 0x000fe40003f06270 */
[----:B------:R-:W-:Y:S02]  /*11e10*/  FSEL R134, R6, -INF , !P3 ;  /* 0xff80000006867808 */ /* 0x000fe40005800000 */
[----:B------:R-:W-:Y:S02]  /*11e20*/  I2FP.F32.S32 R6, R14 ;  /* 0x0000000e00067245 */ /* 0x000fe40000201400 */
[----:B------:R-:W-:Y:S02]  /*11e30*/  FSEL R34, R78, -INF , !P0 ;  /* 0xff8000004e227808 */ /* 0x000fe40004000000 */
[----:B------:R-:W-:Y:S01]  /*11e40*/  ISETP.GT.AND P0, PT, R159, R74, PT ;  /* 0x0000004a9f00720c */ /* 0x000fe20003f04270 */
[----:B------:R-:W-:Y:S01]  /*11e50*/  FFMA.FTZ R6, -R156, R6, R7 ;  /* 0x000000069c067223 */ /* 0x000fe20000010107 */
[----:B------:R-:W-:-:S02]  /*11e60*/  IABS R2, R2 ;  /* 0x0000000200027213 */ /* 0x000fc40000000000 */
[----:B------:R-:W-:Y:S02]  /*11e70*/  FSEL R18, R18, -INF , !P0 ;  /* 0xff80000012127808 */ /* 0x000fe40004000000 */
[----:B------:R-:W-:Y:S02]  /*11e80*/  I2FP.F32.S32 R7, R2 ;  /* 0x0000000200077245 */ /* 0x000fe40000201400 */
[----:B------:R-:W-:Y:S02]  /*11e90*/  ISETP.GE.AND P0, PT, R45, R157, PT ;  /* 0x0000009d2d00720c */ /* 0x000fe40003f06270 */
[----:B------:R-:W-:Y:S01]  /*11ea0*/  ISETP.GE.AND P2, PT, R83, R158, PT ;  /* 0x0000009e5300720c */ /* 0x000fe20003f46270 */
[----:B------:R-:W-:Y:S01]  /*11eb0*/  FFMA.FTZ R7, -R156, R7, R170 ;  /* 0x000000079c077223 */ /* 0x000fe200000101aa */
[----:B------:R-:W-:Y:S02]  /*11ec0*/  FSEL R40, R40, -INF , !P0 ;  /* 0xff80000028287808 */ /* 0x000fe40004000000 */
[----:B------:R-:W-:-:S02]  /*11ed0*/  ISETP.GT.AND P0, PT, R159, R44, PT ;  /* 0x0000002c9f00720c */ /* 0x000fc40003f04270 */
[----:B------:R-:W-:Y:S02]  /*11ee0*/  ISETP.GE.AND P4, PT, R56, R157, PT ;  /* 0x0000009d3800720c */ /* 0x000fe40003f86270 */
[----:B------:R-:W-:Y:S02]  /*11ef0*/  IABS R0, R0 ;  /* 0x0000000000007213 */ /* 0x000fe40000000000 */
[----:B------:R-:W-:Y:S02]  /*11f00*/  FSEL R7, R7, -INF , !P0 ;  /* 0xff80000007077808 */ /* 0x000fe40004000000 */
[----:B------:R-:W-:Y:S02]  /*11f10*/  FSEL R130, R22, -INF , !P2 ;  /* 0xff80000016827808 */ /* 0x000fe40005000000 */
[----:B------:R-:W-:Y:S01]  /*11f20*/  ISETP.GT.AND P0, PT, R62, R135, PT ;  /* 0x000000873e00720c */ /* 0x000fe20003f04270 */
[----:B------:R-:W-:Y:S01]  /*11f30*/  BAR.SYNC.DEFER_BLOCKING 0x0 ;  /* 0x0000000000007b1d */ /* 0x000fe20000010000 */
[----:B------:R-:W-:-:S02]  /*11f40*/  ISETP.GE.AND P2, PT, R74, R158, PT ;  /* 0x0000009e4a00720c */ /* 0x000fc40003f46270 */
[----:B------:R-:W-:Y:S02]  /*11f50*/  FSEL R42, R48, -INF , !P4 ;  /* 0xff800000302a7808 */ /* 0x000fe40006000000 */
[----:B------:R-:W-:Y:S02]  /*11f60*/  I2FP.F32.S32 R0, R0 ;  /* 0x0000000000007245 */ /* 0x000fe40000201400 */
[----:B------:R-:W-:Y:S02]  /*11f70*/  ISETP.GT.AND P4, PT, R159, R45, PT ;  /* 0x0000002d9f00720c */ /* 0x000fe40003f84270 */
[----:B------:R-:W-:Y:S01]  /*11f80*/  ISETP.GE.AND P1, PT, R44, R157, PT ;  /* 0x0000009d2c00720c */ /* 0x000fe20003f26270 */
[----:B------:R-:W-:Y:S01]  /*11f90*/  FFMA.FTZ R0, -R156, R0, R171 ;  /* 0x000000009c007223 */ /* 0x000fe200000101ab */
[----:B------:R-:W-:Y:S02]  /*11fa0*/  FSEL R161, R18, -INF , !P2 ;  /* 0xff80000012a17808 */ /* 0x000fe40005000000 */
[----:B------:R-:W-:-:S02]  /*11fb0*/  ISETP.GE.AND P2, PT, R45, R158, PT ;  /* 0x0000009e2d00720c */ /* 0x000fc40003f46270 */
[----:B------:R-:W-:Y:S02]  /*11fc0*/  FSEL R6, R6, -INF , !P4 ;  /* 0xff80000006067808 */ /* 0x000fe40006000000 */
[----:B------:R-:W-:Y:S02]  /*11fd0*/  FSEL R43, R37, -INF , !P1 ;  /* 0xff800000252b7808 */ /* 0x000fe40004800000 */
[----:B------:R-:W-:Y:S02]  /*11fe0*/  ISETP.GT.AND P1, PT, R159, R36, PT ;  /* 0x000000249f00720c */ /* 0x000fe40003f24270 */
[----:B------:R-:W-:Y:S02]  /*11ff0*/  FSEL R163, R6, -INF , !P2 ;  /* 0xff80000006a37808 */ /* 0x000fe40005000000 */
[----:B------:R-:W-:Y:S02]  /*12000*/  ISETP.GE.AND P3, PT, R44, R158, PT ;  /* 0x0000009e2c00720c */ /* 0x000fe40003f66270 */
[----:B------:R-:W-:-:S02]  /*12010*/  ISETP.GE.AND P4, PT, R36, R157, PT ;  /* 0x0000009d2400720c */ /* 0x000fc40003f86270 */
[----:B------:R-:W-:Y:S02]  /*12020*/  ISETP.GE.AND P2, PT, R36, R158, PT ;  /* 0x0000009e2400720c */ /* 0x000fe40003f46270 */
[----:B------:R-:W-:Y:S02]  /*12030*/  FSEL R0, R0, -INF , !P1 ;  /* 0xff80000000007808 */ /* 0x000fe40004800000 */
[----:B------:R-:W-:Y:S02]  /*12040*/  VIMNMX R160, PT, PT, RZ, R160, !PT ;  /* 0x000000a0ffa07248 */ /* 0x000fe40007fe0100 */
[----:B------:R-:W-:Y:S02]  /*12050*/  VIMNMX R159, PT, PT, RZ, R159, !PT ;  /* 0x0000009fff9f7248 */ /* 0x000fe40007fe0100 */
[----:B------:R-:W-:Y:S02]  /*12060*/  FSEL R164, R7, -INF , !P3 ;  /* 0xff80000007a47808 */ /* 0x000fe40005800000 */
        /* <DEDUP_REMOVED lines=17> */
.L_x_5180:
        /* <DEDUP_REMOVED lines=60> */
.L_x_5181:
[----:B------:R-:W-:Y:S05]  /*12540*/  BSYNC.RECONVERGENT B0 ;  /* 0x0000000000007941 */ /* 0x000fea0003800200 */
.L_x_5179:
        /* <DEDUP_REMOVED lines=73> */
.L_x_5183:
[----:B------:R3:W-:Y:S02]  /*129e0*/  STS.128 [R151+0x8800], RZ ;  /* 0x008800ff97007388 */ /* 0x0007e40000000c00 */
.L_x_5184:
[----:B------:R-:W-:Y:S05]  /*129f0*/  BSYNC.RECONVERGENT B0 ;  /* 0x0000000000007941 */ /* 0x000fea0003800200 */
.L_x_5182:
[----:B------:R-:W0:Y:S02]  /*12a00*/  LDGDEPBAR ;  /* 0x00000000000079af */ /* 0x000e240000000000 */
.L_x_5178:
[----:B------:R-:W-:Y:S05]  /*12a10*/  BSYNC.RECONVERGENT B1 ;  /* 0x0000000000017941 */ /* 0x000fea0003800200 */
.L_x_5177:
[----:B------:R-:W4:Y:S01]  /*12a20*/  LD.E R45, desc[UR4][R116.64+0xdc] ;  /* 0x0000dc04742d7980 */ /* 0x000f22000c101900 */
[----:B------:R-:W-:Y:S01]  /*12a30*/  FMNMX3.FTZ R0, R4, R79, R77, !PT ;  /* 0x0000004f04007276 */ /* 0x000fe2000781004d */
[----:B------:R-:W5:Y:S01]  /*12a40*/  S2UR UR6, SR_CgaCtaId ;  /* 0x00000000000679c3 */ /* 0x000f620000008800 */
[----:B------:R-:W-:Y:S01]  /*12a50*/  FMNMX3.FTZ R14, R71, R69, R28, !PT ;  /* 0x00000045470e7276 */ /* 0x000fe2000781001c */
[----:B------:R-:W-:Y:S01]  /*12a60*/  UMOV UR7, 0x400 ;  /* 0x0000040000077882 */ /* 0x000fe20000000000 */
[----:B------:R-:W-:Y:S01]  /*12a70*/  FMNMX3.FTZ R0, R0, R75, R73, !PT ;  /* 0x0000004b00007276 */ /* 0x000fe20007810049 */
[----:B------:R-:W-:Y:S01]  /*12a80*/  BSSY B2, `(.L_x_5185) ;  /* 0x0000776000027945 */ /* 0x000fe20003800000 */
        /* <DEDUP_REMOVED lines=9> */
[----:B-1----:R-:W-:Y:S01]  /*12b20*/  FMNMX3.FTZ R7, R0, R181, R179, !PT ;  /* 0x000000b500077276 */ /* 0x002fe200078100b3 */
[----:B-----5:R-:W-:Y:S01]  /*12b30*/  ULEA UR6, UR6, UR7, 0x18 ;  /* 0x0000000706067291 */ /* 0x020fe2000f8ec0ff */
        /* <DEDUP_REMOVED lines=21> */
[----:B------:R-:W-:-:S03]  /*12c90*/  LOP3.LUT R63, R104, 0x8, R103, 0xf8, !PT ;  /* 0x00000008683f7812 */ /* 0x000fc600078ef867 */
[----:B------:R-:W5:Y:S01]  /*12ca0*/  SHFL.BFLY PT, R7, R14, 0x2, 0x1f ;  /* 0x0c401f000e077f89 */ /* 0x000f6200000e0000 */
[----:B-1----:R-:W-:Y:S02]  /*12cb0*/  FMNMX.FTZ R27, R6, R27, !PT ;  /* 0x0000001b061b7209 */ /* 0x002fe40007810000 */
[----:B------:R-:W-:Y:S02]  /*12cc0*/  LOP3.LUT R6, R105, 0x120, RZ, 0xc0, !PT ;  /* 0x0000012069067812 */ /* 0x000fe400078ec0ff */
[----:B-----5:R-:W-:Y:S01]  /*12cd0*/  FMNMX.FTZ R7, R14, R7, !PT ;  /* 0x000000070e077209 */ /* 0x020fe20007810000 */
[----:B------:R-:W1:Y:S01]  /*12ce0*/  SHFL.BFLY PT, R0, R27, 0x1, 0x1f ;  /* 0x0c201f001b007f89 */ /* 0x000e6200000e0000 */
[----:B------:R-:W-:-:S03]  /*12cf0*/  LOP3.LUT R14, R132, 0x18, RZ, 0xc0, !PT ;  /* 0x00000018840e7812 */ /* 0x000fc600078ec0ff */
[----:B------:R-:W5:Y:S01]  /*12d00*/  SHFL.BFLY PT, R2, R7, 0x1, 0x1f ;  /* 0x0c201f0007027f89 */ /* 0x000f6200000e0000 */
[----:B------:R-:W-:-:S04]  /*12d10*/  LOP3.LUT R63, R6, R63, R14, 0xf6, !PT ;  /* 0x0000003f063f7212 */ /* 0x000fc800078ef60e */
[----:B--2---:R-:W-:-:S04]  /*12d20*/  LEA R37, R63, UR6, 0x1 ;  /* 0x000000063f257c11 */ /* 0x004fc8000f8e08ff */
[----:B------:R-:W-:Y:S01]  /*12d30*/  LEA R8, R8, R37, 0x1 ;  /* 0x0000002508087211 */ /* 0x000fe200078e08ff */
[----:B------:R-:W2:Y:S04]  /*12d40*/  LDSM.16.MT88.4 R108, [R37+0x9000] ;  /* 0x00900000256c783b */ /* 0x000ea80000004200 */
[----:B------:R-:W3:Y:S04]  /*12d50*/  LDSM.16.MT88.4 R92, [R37+0xb000] ;  /* 0x00b00000255c783b */ /* 0x000ee80000004200 */
[----:B------:R-:W-:Y:S01]  /*12d60*/  LDSM.16.MT88.4 R100, [R8+0x9000] ;  /* 0x009000000864783b */ /* 0x000fe20000004200 */
[----:B-1----:R-:W-:-:S03]  /*12d70*/  FMNMX.FTZ R0, R27, R0, !PT ;  /* 0x000000001b007209 */ /* 0x002fc60007810000 */
[----:B------:R-:W-:Y:S01]  /*12d80*/  LDSM.16.MT88.4 R84, [R8+0xb400] ;  /* 0x00b400000854783b */ /* 0x000fe20000004200 */
[----:B-----5:R-:W-:Y:S02]  /*12d90*/  FMNMX.FTZ R2, R7, R2, !PT ;  /* 0x0000000207027209 */ /* 0x020fe40007810000 */
        /* <DEDUP_REMOVED lines=18> */
[----:B------:R-:W1:Y:S01]  /*12ec0*/  LDSM.16.MT88.4 R16, [R37+0x9400] ;  /* 0x009400002510783b */ /* 0x000e620000004200 */
[----:B------:R-:W4:Y:S01]  /*12ed0*/  MUFU.EX2 R169, R169 ;  /* 0x000000a900a97308 */ /* 0x000f220000000800 */
[-CC-:B------:R-:W-:Y:S01]  /*12ee0*/  FFMA.FTZ R27, R73, R45.reuse, -R166.reuse ;  /* 0x0000002d491b7223 */ /* 0x180fe200000108a6 */
[-C--:B------:R-:W-:Y:S01]  /*12ef0*/  FFMA.FTZ R26, R49, R45.reuse, -R166 ;  /* 0x0000002d311a7223 */ /* 0x080fe200000108a6 */
[-CC-:B------:R-:W-:Y:S01]  /*12f00*/  FFMA.FTZ R46, R23, R45.reuse, -R44.reuse ;  /* 0x0000002d172e7223 */ /* 0x180fe2000001082c */
[----:B------:R-:W-:Y:S01]  /*12f10*/  MUFU.EX2 R168, R168 ;  /* 0x000000a800a87308 */ /* 0x000fe20000000800 */
[-C--:B------:R-:W-:Y:S01]  /*12f20*/  FFMA.FTZ R29, R21, R45.reuse, -R44 ;  /* 0x0000002d151d7223 */ /* 0x080fe2000001082c */
[-CC-:B------:R-:W-:Y:S01]  /*12f30*/  FFMA.FTZ R28, R5, R45.reuse, -R166.reuse ;  /* 0x0000002d051c7223 */ /* 0x180fe200000108a6 */
[----:B------:R-:W5:Y:S01]  /*12f40*/  LDSM.16.MT88.4 R76, [R37+0xd000] ;  /* 0x00d00000254c783b */ /* 0x000f620000004200 */
[----:B------:R-:W2:Y:S01]  /*12f50*/  MUFU.EX2 R165, R165 ;  /* 0x000000a500a57308 */ /* 0x000ea20000000800 */
[-CC-:B------:R-:W-:Y:S01]  /*12f60*/  FFMA.FTZ R59, R195, R45.reuse, -R166.reuse ;  /* 0x0000002dc33b7223 */ /* 0x180fe200000108a6 */
[-CC-:B------:R-:W-:Y:S01]  /*12f70*/  FFMA.FTZ R56, R193, R45.reuse, -R166.reuse ;  /* 0x0000002dc1387223 */ /* 0x180fe200000108a6 */
[----:B------:R-:W5:Y:S01]  /*12f80*/  LDSM.16.MT88.4 R20, [R8+0xb000] ;  /* 0x00b000000814783b */ /* 0x000f620000004200 */
[----:B------:R-:W-:Y:S01]  /*12f90*/  MUFU.EX2 R174, R174 ;  /* 0x000000ae00ae7308 */ /* 0x000fe20000000800 */
[-C--:B------:R-:W-:Y:S01]  /*12fa0*/  FFMA.FTZ R52, R191, R45.reuse, -R166 ;  /* 0x0000002dbf347223 */ /* 0x080fe200000108a6 */
[----:B----4-:R-:W-:Y:S01]  /*12fb0*/  F2FP.F16.F32.PACK_AB R69, R169, R170 ;  /* 0x000000aaa945723e */ /* 0x010fe200000000ff */
[----:B------:R-:W-:Y:S01]  /*12fc0*/  LDSM.16.MT88.4 R48, [R8+0x9400] ;  /* 0x009400000830783b */ /* 0x000fe20000004200 */
        /* <DEDUP_REMOVED lines=8> */
[----:B------:R-:W2:Y:S01]  /*13050*/  MUFU.EX2 R167, R167 ;  /* 0x000000a700a77308 */ /* 0x000ea20000000800 */
[-C--:B------:R-:W-:Y:S01]  /*13060*/  FFMA.FTZ R36, R179, R45.reuse, -R166 ;  /* 0x0000002db3247223 */ /* 0x080fe200000108a6 */
[-C--:B------:R-:W-:Y:S01]  /*13070*/  FFMA.FTZ R14, R15, R45.reuse, -R44 ;  /* 0x0000002d0f0e7223 */ /* 0x080fe2000001082c */
[-C--:B------:R-:W-:Y:S01]  /*13080*/  FFMA.FTZ R11, R11, R45.reuse, -R166 ;  /* 0x0000002d0b0b7223 */ /* 0x080fe200000108a6 */
[----:B------:R-:W-:Y:S01]  /*13090*/  MUFU.EX2 R27, R27 ;  /* 0x0000001b001b7308 */ /* 0x000fe20000000800 */
[-C--:B------:R-:W-:Y:S01]  /*130a0*/  FFMA.FTZ R173, R173, R45.reuse, -R44 ;  /* 0x0000002dadad7223 */ /* 0x080fe2000001082c */
[----:B----4-:R-:W-:Y:S01]  /*130b0*/  F2FP.F16.F32.PACK_AB R68, R171, R174 ;  /* 0x000000aeab44723e */ /* 0x010fe200000000ff */
[----:B------:R-:W-:Y:S01]  /*130c0*/  FADD.FTZ R171, R174, R171 ;  /* 0x000000abaeab7221 */ /* 0x000fe20000010000 */
[----:B------:R-:W4:Y:S01]  /*130d0*/  MUFU.EX2 R26, R26 ;  /* 0x0000001a001a7308 */ /* 0x000f220000000800 */
[-CC-:B------:R-:W-:Y:S01]  /*130e0*/  FFMA.FTZ R64, R64, R45.reuse, -R166.reuse ;  /* 0x0000002d40407223 */ /* 0x180fe200000108a6 */
[----:B------:R-:W-:Y:S01]  /*130f0*/  FADD.FTZ R169, R170, R169 ;  /* 0x000000a9aaa97221 */ /* 0x000fe20000010000 */
[-CC-:B------:R-:W-:Y:S01]  /*13100*/  FFMA.FTZ R170, R129, R45.reuse, -R166.reuse ;  /* 0x0000002d81aa7223 */ /* 0x180fe200000108a6 */
[----:B------:R-:W-:Y:S01]  /*13110*/  MUFU.EX2 R47, R47 ;  /* 0x0000002f002f7308 */ /* 0x000fe20000000800 */
[-CC-:B------:R-:W-:Y:S01]  /*13120*/  FFMA.FTZ R126, R126, R45.reuse, -R166.reuse ;  /* 0x0000002d7e7e7223 */ /* 0x180fe200000108a6 */
[C---:B--2---:R-:W-:Y:S01]  /*13130*/  F2FP.F16.F32.PACK_AB R70, R167.reuse, R172 ;  /* 0x000000aca746723e */ /* 0x044fe200000000ff */
[----:B------:R-:W-:Y:S01]  /*13140*/  FADD.FTZ R172, R172, R171 ;  /* 0x000000abacac7221 */ /* 0x000fe20000010000 */
[----:B------:R-:W-:Y:S01]  /*13150*/  MUFU.EX2 R54, R54 ;  /* 0x0000003600367308 */ /* 0x000fe20000000800 */
[-C--:B------:R-:W-:Y:S01]  /*13160*/  FFMA.FTZ R171, R66, R45.reuse, -R166 ;  /* 0x0000002d42ab7223 */ /* 0x080fe200000108a6 */
[----:B------:R-:W-:Y:S01]  /*13170*/  FFMA.FTZ R129, R32, R45, -R44 ;  /* 0x0000002d20817223 */ /* 0x000fe2000001082c */
[----:B------:R-:W-:Y:S01]  /*13180*/  FADD.FTZ R167, R167, R172 ;  /* 0x000000aca7a77221 */ /* 0x000fe20000010000 */
[----:B------:R-:W2:Y:S01]  /*13190*/  MUFU.EX2 R53, R53 ;  /* 0x0000003500357308 */ /* 0x000ea20000000800 */
[C---:B------:R-:W-:Y:S03]  /*131a0*/  HMMA.16816.F32 R112, R68.reuse, R108, RZ ;  /* 0x0000006c4470723c */ /* 0x040fe600000018ff */
[----:B----4-:R-:W-:Y:S01]  /*131b0*/  F2FP.F16.F32.PACK_AB R5, R26, R27 ;  /* 0x0000001b1a05723e */ /* 0x010fe200000000ff */
[-C--:B------:R-:W-:Y:S01]  /*131c0*/  FFMA.FTZ R33, R33, R45.reuse, -R44 ;  /* 0x0000002d21217223 */ /* 0x080fe2000001082c */
[----:B------:R-:W-:Y:S01]  /*131d0*/  MUFU.EX2 R46, R46 ;  /* 0x0000002e002e7308 */ /* 0x000fe20000000800 */
[-CC-:B------:R-:W-:Y:S01]  /*131e0*/  FFMA.FTZ R130, R130, R45.reuse, -R166.reuse ;  /* 0x0000002d82827223 */ /* 0x180fe200000108a6 */
[-C--:B------:R-:W-:Y:S01]  /*131f0*/  FFMA.FTZ R161, R161, R45.reuse, -R166 ;  /* 0x0000002da1a17223 */ /* 0x080fe200000108a6 */
[-CC-:B------:R-:W-:Y:S01]  /*13200*/  FFMA.FTZ R30, R30, R45.reuse, -R44.reuse ;  /* 0x0000002d1e1e7223 */ /* 0x180fe2000001082c */
[----:B------:R-:W4:Y:S01]  /*13210*/  MUFU.EX2 R29, R29 ;  /* 0x0000001d001d7308 */ /* 0x000f220000000800 */
[C---:B------:R-:W-:Y:S01]  /*13220*/  HMMA.16816.F32 R108, R68.reuse, R110, RZ ;  /* 0x0000006e446c723c */ /* 0x040fe200000018ff */
[-CC-:B------:R-:W-:Y:S01]  /*13230*/  FFMA.FTZ R34, R34, R45.reuse, -R44.reuse ;  /* 0x0000002d22227223 */ /* 0x180fe2000001082c */
[-C--:B------:R-:W-:Y:S01]  /*13240*/  FFMA.FTZ R35, R35, R45.reuse, -R44 ;  /* 0x0000002d23237223 */ /* 0x080fe2000001082c */
[----:B------:R-:W1:Y:S01]  /*13250*/  MUFU.EX2 R28, R28 ;  /* 0x0000001c001c7308 */ /* 0x000e620000000800 */
[-CC-:B------:R-:W-:Y:S01]  /*13260*/  FFMA.FTZ R134, R134, R45.reuse, -R166.reuse ;  /* 0x0000002d86867223 */ /* 0x180fe200000108a6 */
[----:B--2---:R-:W-:Y:S01]  /*13270*/  F2FP.F16.F32.PACK_AB R4, R53, R54 ;  /* 0x000000363504723e */ /* 0x004fe200000000ff */
[-CC-:B------:R-:W-:Y:S01]  /*13280*/  FFMA.FTZ R163, R163, R45.reuse, -R166.reuse ;  /* 0x0000002da3a37223 */ /* 0x180fe200000108a6 */
[----:B------:R-:W-:Y:S01]  /*13290*/  MUFU.EX2 R59, R59 ;  /* 0x0000003b003b7308 */ /* 0x000fe20000000800 */
[C---:B---3--:R-:W-:Y:S01]  /*132a0*/  HMMA.16816.F32 R96, R68.reuse, R92, RZ ;  /* 0x0000005c4460723c */ /* 0x048fe200000018ff */
[-CC-:B------:R-:W-:Y:S01]  /*132b0*/  FFMA.FTZ R164, R164, R45.reuse, -R166.reuse ;  /* 0x0000002da4a47223 */ /* 0x180fe200000108a6 */
[-C--:B------:R-:W-:Y:S01]  /*132c0*/  FFMA.FTZ R162, R162, R45.reuse, -R166 ;  /* 0x0000002da2a27223 */ /* 0x080fe200000108a6 */
[----:B------:R-:W-:Y:S01]  /*132d0*/  MUFU.EX2 R56, R56 ;  /* 0x0000003800387308 */ /* 0x000fe20000000800 */
[-CC-:B------:R-:W-:Y:S01]  /*132e0*/  FFMA.FTZ R42, R42, R45.reuse, -R44.reuse ;  /* 0x0000002d2a2a7223 */ /* 0x180fe2000001082c */
[----:B----4-:R-:W-:Y:S01]  /*132f0*/  F2FP.F16.F32.PACK_AB R6, R29, R46 ;  /* 0x0000002e1d06723e */ /* 0x010fe200000000ff */
[--C-:B------:R-:W-:Y:S01]  /*13300*/  FFMA.FTZ R40, R40, R45, -R44.reuse ;  /* 0x0000002d28287223 */ /* 0x100fe2000001082c */
[----:B------:R-:W-:Y:S01]  /*13310*/  MUFU.EX2 R52, R52 ;  /* 0x0000003400347308 */ /* 0x000fe20000000800 */
[----:B------:R-:W-:Y:S01]  /*13320*/  HMMA.16816.F32 R92, R68, R94, RZ ;  /* 0x0000005e445c723c */ /* 0x000fe200000018ff */
[----:B-1----:R-:W-:Y:S01]  /*13330*/  F2FP.F16.F32.PACK_AB R7, R28, R47 ;  /* 0x0000002f1c07723e */ /* 0x002fe200000000ff */
[-CC-:B------:R-:W-:Y:S01]  /*13340*/  FFMA.FTZ R43, R43, R45.reuse, -R44.reuse ;  /* 0x0000002d2b2b7223 */ /* 0x180fe2000001082c */
[----:B------:R-:W-:Y:S01]  /*13350*/  MUFU.EX2 R65, R189 ;  /* 0x000000bd00417308 */ /* 0x000fe20000000800 */
[----:B------:R-:W-:Y:S01]  /*13360*/  FFMA.FTZ R41, R41, R45, -R44 ;  /* 0x0000002d29297223 */ /* 0x000fe2000001082c */
[----:B------:R-:W-:-:S02]  /*13370*/  ISETP.GT.AND P0, PT, R62, R135, PT ;  /* 0x000000873e00720c */ /* 0x000fc40003f04270 */
[----:B------:R-:W1:Y:S01]  /*13380*/  MUFU.EX2 R58, R58 ;  /* 0x0000003a003a7308 */ /* 0x000e620000000800 */
[C---:B------:R-:W-:Y:S03]  /*13390*/  HMMA.16816.F32 R112, R4.reuse, R16, R112 ;  /* 0x000000100470723c */ /* 0x040fe60000001870 */
[----:B------:R-:W-:Y:S04]  /*133a0*/  MUFU.EX2 R38, R38 ;  /* 0x0000002600267308 */ /* 0x000fe80000000800 */
[----:B------:R-:W-:Y:S01]  /*133b0*/  MUFU.EX2 R39, R39 ;  /* 0x0000002700277308 */ /* 0x000fe20000000800 */
[----:B------:R-:W-:Y:S01]  /*133c0*/  HMMA.16816.F32 R108, R4, R18, R108 ;  /* 0x00000012046c723c */ /* 0x000fe2000000186c */
[----:B------:R-:W2:Y:S02]  /*133d0*/  LDSM.16.MT88.4 R16, [R37+0xb400] ;  /* 0x00b400002510783b */ /* 0x000ea40000004200 */
[----:B------:R-:W-:Y:S04]  /*133e0*/  MUFU.EX2 R57, R57 ;  /* 0x0000003900397308 */ /* 0x000fe80000000800 */
        /* <DEDUP_REMOVED lines=16> */
[C---:B--2---:R-:W-:Y:S08]  /*134f0*/  HMMA.16816.F32 R96, R4.reuse, R16, R96 ;  /* 0x000000100460723c */ /* 0x044ff00000001860 */
[----:B------:R-:W-:Y:S01]  /*13500*/  HMMA.16816.F32 R92, R4, R18, R92 ;  /* 0x00000012045c723c */ /* 0x000fe2000000185c */
[----:B------:R-:W2:Y:S07]  /*13510*/  LDSM.16.MT88.4 R16, [R37+0xd400] ;  /* 0x00d400002510783b */ /* 0x000eae0000004200 */
[----:B------:R-:W-:Y:S08]  /*13520*/  HMMA.16816.F32 R20, R68, R22, RZ ;  /* 0x000000164414723c */ /* 0x000ff000000018ff */
[----:B------:R-:W-:Y:S05]  /*13530*/  HMMA.16816.F32 R100, R4, R50, R100 ;  /* 0x000000320464723c */ /* 0x000fea0000001864 */
[-CC-:B------:R-:W-:Y:S01]  /*13540*/  FFMA.FTZ R51, R187, R45.reuse, -R44.reuse ;  /* 0x0000002dbb337223 */ /* 0x180fe2000001082c */
[----:B------:R-:W-:-:S05]  /*13550*/  FFMA.FTZ R50, R177, R45, -R44 ;  /* 0x0000002db1327223 */ /* 0x000fca000001082c */
[----:B------:R-:W3:Y:S01]  /*13560*/  MUFU.EX2 R51, R51 ;  /* 0x0000003300337308 */ /* 0x000ee20000000800 */
[C---:B------:R-:W-:Y:S03]  /*13570*/  HMMA.16816.F32 R88, R4.reuse, R84, R88 ;  /* 0x000000540458723c */ /* 0x040fe60000001858 */
[----:B------:R-:W-:Y:S05]  /*13580*/  MUFU.EX2 R50, R50 ;  /* 0x0000003200327308 */ /* 0x000fea0000000800 */
[----:B------:R-:W-:Y:S03]  /*13590*/  HMMA.16816.F32 R104, R4, R48, R104 ;  /* 0x000000300468723c */ /* 0x000fe60000001868 */
[-C--:B------:R-:W-:Y:S01]  /*135a0*/  FFMA.FTZ R48, R181, R45.reuse, -R166 ;  /* 0x0000002db5307223 */ /* 0x080fe200000108a6 */
[----:B------:R-:W-:-:S05]  /*135b0*/  FFMA.FTZ R49, R175, R45, -R44 ;  /* 0x0000002daf317223 */ /* 0x000fca000001082c */
[----:B------:R-:W-:Y:S01]  /*135c0*/  MUFU.EX2 R48, R48 ;  /* 0x0000003000307308 */ /* 0x000fe20000000800 */
[C---:B------:R-:W-:Y:S03]  /*135d0*/  HMMA.16816.F32 R84, R4.reuse, R86, R20 ;  /* 0x000000560454723c */ /* 0x040fe60000001814 */
[-CC-:B------:R-:W-:Y:S01]  /*135e0*/  FFMA.FTZ R21, R120, R45.reuse, -R166.reuse ;  /* 0x0000002d78157223 */ /* 0x180fe200000108a6 */
[-CC-:B------:R-:W-:Y:S01]  /*135f0*/  FFMA.FTZ R120, R123, R45.reuse, -R166.reuse ;  /* 0x0000002d7b787223 */ /* 0x180fe200000108a6 */
[----:B------:R-:W4:Y:S01]  /*13600*/  MUFU.EX2 R49, R49 ;  /* 0x0000003100317308 */ /* 0x000f220000000800 */
[----:B------:R-:W-:Y:S01]  /*13610*/  FADD.FTZ R20, R168, R169 ;  /* 0x000000a9a8147221 */ /* 0x000fe20000010000 */
[-CC-:B------:R-:W-:Y:S01]  /*13620*/  FFMA.FTZ R168, R128, R45.reuse, -R166.reuse ;  /* 0x0000002d80a87223 */ /* 0x180fe200000108a6 */
[-C--:B------:R-:W-:Y:S01]  /*13630*/  FFMA.FTZ R169, R131, R45.reuse, -R166 ;  /* 0x0000002d83a97223 */ /* 0x080fe200000108a6 */
[----:B------:R5:W-:Y:S01]  /*13640*/  MUFU.EX2 R123, R21 ;  /* 0x00000015007b7308 */ /* 0x000be20000000800 */
[----:B--2---:R-:W-:Y:S03]  /*13650*/  HMMA.16816.F32 R80, R4, R16, R80 ;  /* 0x000000100450723c */ /* 0x004fe60000001850 */
[-CC-:B------:R-:W-:Y:S01]  /*13660*/  FFMA.FTZ R128, R24, R45.reuse, -R44.reuse ;  /* 0x0000002d18807223 */ /* 0x180fe2000001082c */
[-C--:B------:R-:W-:Y:S01]  /*13670*/  FFMA.FTZ R131, R25, R45.reuse, -R44 ;  /* 0x0000002d19837223 */ /* 0x080fe2000001082c */
[----:B------:R-:W-:Y:S01]  /*13680*/  MUFU.EX2 R120, R120 ;  /* 0x0000007800787308 */ /* 0x000fe20000000800 */
[----:B------:R-:W-:Y:S01]  /*13690*/  FADD.FTZ R20, R165, R20 ;  /* 0x00000014a5147221 */ /* 0x000fe20000010000 */
[----:B------:R-:W-:-:S02]  /*136a0*/  FFMA.FTZ R165, R31, R45, -R44 ;  /* 0x0000002d1fa57223 */ /* 0x000fc4000001082c */
[----:B------:R-:W-:Y:S01]  /*136b0*/  MUFU.EX2 R128, R128 ;  /* 0x0000008000807308 */ /* 0x000fe20000000800 */
[----:B------:R-:W-:Y:S01]  /*136c0*/  HMMA.16816.F32 R76, R4, R18, R76 ;  /* 0x00000012044c723c */ /* 0x000fe2000000184c */
[----:B------:R-:W2:Y:S02]  /*136d0*/  LDSM.16.MT88.4 R16, [R8+0xd000] ;  /* 0x00d000000810783b */ /* 0x000ea40000004200 */
[----:B------:R-:W-:Y:S01]  /*136e0*/  FADD.FTZ R27, R27, R20 ;  /* 0x000000141b1b7221 */ /* 0x000fe20000010000 */
[----:B------:R-:W-:Y:S01]  /*136f0*/  MUFU.EX2 R131, R131 ;  /* 0x0000008300837308 */ /* 0x000fe20000000800 */
[----:B-----5:R-:W-:Y:S03]  /*13700*/  LDSM.16.MT88.4 R20, [R8+0xa400] ;  /* 0x00a400000814783b */ /* 0x020fe60000004200 */
[----:B------:R-:W-:Y:S04]  /*13710*/  MUFU.EX2 R168, R168 ;  /* 0x000000a800a87308 */ /* 0x000fe80000000800 */
[----:B------:R-:W-:Y:S04]  /*13720*/  MUFU.EX2 R169, R169 ;  /* 0x000000a900a97308 */ /* 0x000fe80000000800 */
[----:B------:R-:W-:Y:S01]  /*13730*/  MUFU.EX2 R165, R165 ;  /* 0x000000a500a57308 */ /* 0x000fe20000000800 */
[C---:B--2---:R-:W-:Y:S08]  /*13740*/  HMMA.16816.F32 R72, R68.reuse, R16, RZ ;  /* 0x000000104448723c */ /* 0x044ff000000018ff */
[----:B------:R-:W-:Y:S01]  /*13750*/  HMMA.16816.F32 R68, R68, R18, RZ ;  /* 0x000000124444723c */ /* 0x000fe200000018ff */
[----:B------:R-:W2:Y:S11]  /*13760*/  LDSM.16.MT88.4 R16, [R8+0xd400] ;  /* 0x00d400000810783b */ /* 0x000eb60000004200 */
[C---:B--2---:R-:W-:Y:S08]  /*13770*/  HMMA.16816.F32 R72, R4.reuse, R16, R72 ;  /* 0x000000100448723c */ /* 0x044ff00000001848 */
[----:B------:R-:W-:Y:S01]  /*13780*/  HMMA.16816.F32 R68, R4, R18, R68 ;  /* 0x000000120444723c */ /* 0x000fe20000001844 */
[----:B------:R-:W2:Y:S02]  /*13790*/  LDSM.16.MT88.4 R16, [R37+0x9800] ;  /* 0x009800002510783b */ /* 0x000ea40000004200 */
[----:B-1----:R-:W-:-:S02]  /*137a0*/  F2FP.F16.F32.PACK_AB R4, R58, R65 ;  /* 0x000000413a04723e */ /* 0x002fc400000000ff */
[----:B------:R-:W-:Y:S02]  /*137b0*/  F2FP.F16.F32.PACK_AB R5, R56, R59 ;  /* 0x0000003b3805723e */ /* 0x000fe400000000ff */
        /* <DEDUP_REMOVED lines=20> */
[----:B----4-:R-:W-:-:S02]  /*13900*/  F2FP.F16.F32.PACK_AB R4, R49, R50 ;  /* 0x000000323104723e */ /* 0x010fc400000000ff */
        /* <DEDUP_REMOVED lines=23> */
[-CC-:B------:R-:W-:Y:S01]  /*13a80*/  FFMA.FTZ R6, R67, R45.reuse, -R44.reuse ;  /* 0x0000002d43067223 */ /* 0x180fe2000001082c */
[-CC-:B------:R-:W-:Y:S01]  /*13a90*/  FFMA.FTZ R5, R127, R45.reuse, -R44.reuse ;  /* 0x0000002d7f057223 */ /* 0x180fe2000001082c */
[-C--:B------:R-:W-:Y:S01]  /*13aa0*/  FFMA.FTZ R4, R121, R45.reuse, -R44 ;  /* 0x0000002d79047223 */ /* 0x080fe2000001082c */
[----:B------:R-:W2:Y:S01]  /*13ab0*/  MUFU.EX2 R67, R7 ;  /* 0x0000000700437308 */ /* 0x000ea20000000800 */
[----:B------:R-:W-:-:S03]  /*13ac0*/  FFMA.FTZ R127, R124, R45, -R166 ;  /* 0x0000002d7c7f7223 */ /* 0x000fc600000108a6 */
[----:B------:R-:W-:Y:S04]  /*13ad0*/  MUFU.EX2 R125, R6 ;  /* 0x00000006007d7308 */ /* 0x000fe80000000800 */
[----:B------:R-:W3:Y:S04]  /*13ae0*/  MUFU.EX2 R122, R122 ;  /* 0x0000007a007a7308 */ /* 0x000ee80000000800 */
[----:B------:R4:W-:Y:S01]  /*13af0*/  MUFU.EX2 R121, R5 ;  /* 0x0000000500797308 */ /* 0x0009e20000000800 */
[----:B--2---:R-:W-:-:S03]  /*13b00*/  F2FP.F16.F32.PACK_AB R7, R64, R67 ;  /* 0x000000434007723e */ /* 0x004fc600000000ff */
[----:B------:R3:W2:Y:S04]  /*13b10*/  MUFU.EX2 R66, R4 ;  /* 0x0000000400427308 */ /* 0x0006a80000000800 */
[----:B------:R-:W-:Y:S04]  /*13b20*/  MUFU.EX2 R124, R171 ;  /* 0x000000ab007c7308 */ /* 0x000fe80000000800 */
[----:B------:R-:W5:Y:S01]  /*13b30*/  MUFU.EX2 R127, R127 ;  /* 0x0000007f007f7308 */ /* 0x000f620000000800 */
[----:B----4-:R-:W-:-:S03]  /*13b40*/  F2FP.F16.F32.PACK_AB R5, R120, R123 ;  /* 0x0000007b7805723e */ /* 0x010fc600000000ff */
[----:B------:R-:W-:Y:S01]  /*13b50*/  MUFU.EX2 R45, R130 ;  /* 0x00000082002d7308 */ /* 0x000fe20000000800 */
[----:B---3--:R-:W-:Y:S02]  /*13b60*/  F2FP.F16.F32.PACK_AB R4, R122, R125 ;  /* 0x0000007d7a04723e */ /* 0x008fe400000000ff */
[----:B--2---:R-:W-:Y:S01]  /*13b70*/  F2FP.F16.F32.PACK_AB R6, R66, R121 ;  /* 0x000000794206723e */ /* 0x004fe200000000ff */
[----:B------:R-:W-:Y:S04]  /*13b80*/  MUFU.EX2 R44, R34 ;  /* 0x00000022002c7308 */ /* 0x000fe80000000800 */
[----:B------:R-:W-:Y:S02]  /*13b90*/  MUFU.EX2 R130, R161 ;  /* 0x000000a100827308 */ /* 0x000fe40000000800 */
        /* <DEDUP_REMOVED lines=19> */
[----:B------:R-:W-:Y:S01]  /*13cd0*/  FADD.FTZ R4, R26, R27 ;  /* 0x0000001b1a047221 */ /* 0x000fe20000010000 */
[----:B------:R-:W-:Y:S01]  /*13ce0*/  MUFU.EX2 R54, R126 ;  /* 0x0000007e00367308 */ /* 0x000fe20000000800 */
[----:B------:R-:W2:Y:S01]  /*13cf0*/  LDSM.16.MT88.4 R24, [R37+0xa400] ;  /* 0x00a400002518783b */ /* 0x000ea20000004200 */
[----:B------:R-:W-:Y:S01]  /*13d00*/  FADD.FTZ R5, R53, R6 ;  /* 0x0000000635057221 */ /* 0x000fe20000010000 */
[----:B------:R-:W-:Y:S01]  /*13d10*/  FADD.FTZ R47, R47, R4 ;  /* 0x000000042f2f7221 */ /* 0x000fe20000010000 */
[----:B------:R-:W3:Y:S01]  /*13d20*/  MUFU.EX2 R126, R33 ;  /* 0x00000021007e7308 */ /* 0x000ee20000000800 */
[----:B------:R-:W-:Y:S01]  /*13d30*/  F2FP.F16.F32.PACK_AB R4, R131, R128 ;  /* 0x000000808304723e */ /* 0x000fe200000000ff */
[----:B------:R-:W-:Y:S01]  /*13d40*/  FADD.FTZ R32, R46, R5 ;  /* 0x000000052e207221 */ /* 0x000fe20000010000 */
[----:B-----5:R-:W-:Y:S01]  /*13d50*/  F2FP.F16.F32.PACK_AB R5, R127, R124 ;  /* 0x0000007c7f05723e */ /* 0x020fe200000000ff */
[----:B------:R-:W4:Y:S01]  /*13d60*/  MUFU.EX2 R53, R170 ;  /* 0x000000aa00357308 */ /* 0x000f220000000800 */
[----:B------:R-:W-:Y:S01]  /*13d70*/  FADD.FTZ R28, R28, R47 ;  /* 0x0000002f1c1c7221 */ /* 0x000fe20000010000 */
[----:B------:R-:W-:-:S02]  /*13d80*/  FADD.FTZ R32, R29, R32 ;  /* 0x000000201d207221 */ /* 0x000fc40000010000 */
[----:B------:R5:W2:Y:S01]  /*13d90*/  MUFU.EX2 R46, R30 ;  /* 0x0000001e002e7308 */ /* 0x000aa20000000800 */
[----:B------:R-:W-:Y:S01]  /*13da0*/  FADD.FTZ R59, R59, R28 ;  /* 0x0000001c3b3b7221 */ /* 0x000fe20000010000 */
[----:B------:R-:W-:Y:S02]  /*13db0*/  FADD.FTZ R65, R65, R32 ;  /* 0x0000002041417221 */ /* 0x000fe40000010000 */
[----:B------:R5:W2:Y:S01]  /*13dc0*/  MUFU.EX2 R47, R35 ;  /* 0x00000023002f7308 */ /* 0x000aa20000000800 */
[----:B------:R-:W-:Y:S01]  /*13dd0*/  FADD.FTZ R59, R56, R59 ;  /* 0x0000003b383b7221 */ /* 0x000fe20000010000 */
[----:B---3--:R-:W-:Y:S01]  /*13de0*/  F2FP.F16.F32.PACK_AB R6, R126, R129 ;  /* 0x000000817e06723e */ /* 0x008fe200000000ff */
[----:B------:R-:W-:Y:S01]  /*13df0*/  FADD.FTZ R58, R58, R65 ;  /* 0x000000413a3a7221 */ /* 0x000fe20000010000 */
[----:B------:R-:W-:Y:S01]  /*13e00*/  MUFU.EX2 R167, R162 ;  /* 0x000000a200a77308 */ /* 0x000fe20000000800 */
[----:B------:R-:W-:Y:S01]  /*13e10*/  FADD.FTZ R52, R52, R59 ;  /* 0x0000003b34347221 */ /* 0x000fe20000010000 */
[----:B----4-:R-:W-:Y:S01]  /*13e20*/  F2FP.F16.F32.PACK_AB R7, R53, R54 ;  /* 0x000000363507723e */ /* 0x010fe200000000ff */
[----:B------:R-:W-:-:S02]  /*13e30*/  FADD.FTZ R51, R51, R58 ;  /* 0x0000003a33337221 */ /* 0x000fc40000010000 */
[----:B------:R-:W-:Y:S01]  /*13e40*/  FADD.FTZ R52, R39, R52 ;  /* 0x0000003427347221 */ /* 0x000fe20000010000 */
[----:B-----5:R-:W-:Y:S01]  /*13e50*/  LDSM.16.MT88.4 R28, [R37+0xc800] ;  /* 0x00c80000251c783b */ /* 0x020fe20000004200 */
[----:B------:R-:W-:Y:S01]  /*13e60*/  FADD.FTZ R51, R38, R51 ;  /* 0x0000003326337221 */ /* 0x000fe20000010000 */
[----:B------:R-:W3:Y:S01]  /*13e70*/  MUFU.EX2 R39, R40 ;  /* 0x0000002800277308 */ /* 0x000ee20000000800 */
[C---:B------:R-:W-:Y:S01]  /*13e80*/  HMMA.16816.F32 R104, R4.reuse, R20, R104 ;  /* 0x000000140468723c */ /* 0x040fe20000001868 */
[----:B------:R-:W-:Y:S02]  /*13e90*/  LDSM.16.MT88.4 R32, [R8+0xa800] ;  /* 0x00a800000820783b */ /* 0x000fe40000004200 */
[----:B------:R-:W-:Y:S01]  /*13ea0*/  FADD.FTZ R57, R57, R52 ;  /* 0x0000003439397221 */ /* 0x000fe20000010000 */
[----:B------:R-:W-:Y:S01]  /*13eb0*/  FADD.FTZ R50, R50, R51 ;  /* 0x0000003332327221 */ /* 0x000fe20000010000 */
[----:B------:R-:W4:Y:S02]  /*13ec0*/  MUFU.EX2 R38, R41 ;  /* 0x0000002900267308 */ /* 0x000f240000000800 */
        /* <DEDUP_REMOVED lines=20> */
[----:B------:R-:W-:-:S04]  /*14010*/  FADD.FTZ R124, R124, R11 ;  /* 0x0000000b7c7c7221 */ /* 0x000fc80000010000 */
[----:B------:R-:W-:Y:S01]  /*14020*/  FADD.FTZ R127, R127, R124 ;  /* 0x0000007c7f7f7221 */ /* 0x000fe20000010000 */
[----:B------:R-:W-:Y:S01]  /*14030*/  HMMA.16816.F32 R100, R4, R22, R100 ;  /* 0x000000160464723c */ /* 0x000fe20000001864 */
[----:B------:R-:W5:Y:S02]  /*14040*/  LDSM.16.MT88.4 R20, [R8+0xe400] ;  /* 0x00e400000814783b */ /* 0x000f640000004200 */
[----:B------:R-:W-:-:S04]  /*14050*/  FADD.FTZ R54, R54, R127 ;  /* 0x0000007f36367221 */ /* 0x000fc80000010000 */
[----:B------:R-:W-:Y:S01]  /*14060*/  FADD.FTZ R53, R53, R54 ;  /* 0x0000003635357221 */ /* 0x000fe20000010000 */
[C---:B-1----:R-:W-:Y:S08]  /*14070*/  HMMA.16816.F32 R80, R4.reuse, R16, R80 ;  /* 0x000000100450723c */ /* 0x042ff00000001850 */
[C---:B------:R-:W-:Y:S01]  /*14080*/  HMMA.16816.F32 R76, R4.reuse, R18, R76 ;  /* 0x00000012044c723c */ /* 0x040fe2000000184c */
[----:B------:R-:W1:Y:S07]  /*14090*/  LDSM.16.MT88.4 R16, [R37+0xa800] ;  /* 0x00a800002510783b */ /* 0x000e6e0000004200 */
[C---:B--2---:R-:W-:Y:S08]  /*140a0*/  HMMA.16816.F32 R88, R4.reuse, R24, R88 ;  /* 0x000000180458723c */ /* 0x044ff00000001858 */
        /* <DEDUP_REMOVED lines=17> */
[----:B------:R-:W-:Y:S07]  /*141c0*/  LDSM.16.MT88.4 R28, [R37+0xcc00] ;  /* 0x00cc0000251c783b */ /* 0x000fee0000004200 */
[C---:B--2---:R-:W-:Y:S08]  /*141d0*/  HMMA.16816.F32 R88, R4.reuse, R24, R88 ;  /* 0x000000180458723c */ /* 0x044ff00000001858 */
[C---:B-1----:R-:W-:Y:S08]  /*141e0*/  HMMA.16816.F32 R80, R4.reuse, R16, R80 ;  /* 0x000000100450723c */ /* 0x042ff00000001850 */
[C---:B------:R-:W-:Y:S01]  /*141f0*/  HMMA.16816.F32 R76, R4.reuse, R18, R76 ;  /* 0x00000012044c723c */ /* 0x040fe2000000184c */
[----:B------:R-:W1:Y:S07]  /*14200*/  LDSM.16.MT88.4 R16, [R37+0xec00] ;  /* 0x00ec00002510783b */ /* 0x000e6e0000004200 */
[C---:B------:R-:W-:Y:S01]  /*14210*/  HMMA.16816.F32 R84, R4.reuse, R26, R84 ;  /* 0x0000001a0454723c */ /* 0x040fe20000001854 */
[----:B------:R-:W2:Y:S07]  /*14220*/  LDSM.16.MT88.4 R24, [R8+0xac00] ;  /* 0x00ac00000818783b */ /* 0x000eae0000004200 */
[C---:B------:R-:W-:Y:S08]  /*14230*/  HMMA.16816.F32 R72, R4.reuse, R20, R72 ;  /* 0x000000140448723c */ /* 0x040ff00000001848 */
[----:B------:R-:W-:Y:S03]  /*14240*/  HMMA.16816.F32 R68, R4, R22, R68 ;  /* 0x000000160444723c */ /* 0x000fe60000001844 */
[----:B---3--:R-:W-:Y:S01]  /*14250*/  F2FP.F16.F32.PACK_AB R4, R39, R42 ;  /* 0x0000002a2704723e */ /* 0x008fe200000000ff */
[----:B------:R-:W3:Y:S01]  /*14260*/  LDSM.16.MT88.4 R20, [R8+0xcc00] ;  /* 0x00cc00000814783b */ /* 0x000ee20000004200 */
[----:B------:R-:W-:-:S02]  /*14270*/  F2FP.F16.F32.PACK_AB R5, R163, R134 ;  /* 0x00000086a305723e */ /* 0x000fc400000000ff */
[----:B----4-:R-:W-:Y:S02]  /*14280*/  F2FP.F16.F32.PACK_AB R6, R38, R43 ;  /* 0x0000002b2606723e */ /* 0x010fe400000000ff */
[----:B------:R-:W-:-:S07]  /*14290*/  F2FP.F16.F32.PACK_AB R7, R167, R164 ;  /* 0x000000a4a707723e */ /* 0x000fce00000000ff */
[C---:B-----5:R-:W-:Y:S08]  /*142a0*/  HMMA.16816.F32 R112, R4.reuse, R32, R112 ;  /* 0x000000200470723c */ /* 0x060ff00000001870 */
[C---:B-1----:R-:W-:Y:S08]  /*142b0*/  HMMA.16816.F32 R80, R4.reuse, R16, R80 ;  /* 0x000000100450723c */ /* 0x042ff00000001850 */
[C---:B------:R-:W-:Y:S01]  /*142c0*/  HMMA.16816.F32 R76, R4.reuse, R18, R76 ;  /* 0x00000012044c723c */ /* 0x040fe2000000184c */
[----:B------:R1:W4:Y:S07]  /*142d0*/  LDSM.16.MT88.4 R16, [R8+0xec00] ;  /* 0x00ec00000810783b */ /* 0x00032e0000004200 */
[C---:B------:R-:W-:Y:S08]  /*142e0*/  HMMA.16816.F32 R108, R4.reuse, R34, R108 ;  /* 0x00000022046c723c */ /* 0x040ff0000000186c */
[----:B------:R-:W-:Y:S03]  /*142f0*/  HMMA.16816.F32 R96, R4, R28, R96 ;  /* 0x0000001c0460723c */ /* 0x000fe60000001860 */
[----:B-1----:R-:W-:-:S05]  /*14300*/  FADD.FTZ R8, R128, R15 ;  /* 0x0000000f80087221 */ /* 0x002fca0000010000 */
[----:B------:R-:W-:Y:S03]  /*14310*/  HMMA.16816.F32 R92, R4, R30, R92 ;  /* 0x0000001e045c723c */ /* 0x000fe6000000185c */
[----:B------:R-:W-:-:S04]  /*14320*/  FADD.FTZ R8, R131, R8 ;  /* 0x0000000883087221 */ /* 0x000fc80000010000 */
        /* <DEDUP_REMOVED lines=21> */
[----:B----4-:R-:W-:Y:S03]  /*14480*/  HMMA.16816.F32 R72, R4, R16, R72 ;  /* 0x000000100448723c */ /* 0x010fe60000001848 */
[----:B------:R-:W-:-:S05]  /*14490*/  FADD.FTZ R168, R38, R43 ;  /* 0x0000002b26a87221 */ /* 0x000fca0000010000 */
        /* <DEDUP_REMOVED lines=8> */
[----:B------:R-:W-:Y:S06]  /*14520*/  BAR.SYNC.DEFER_BLOCKING 0x0 ;  /* 0x0000000000007b1d */ /* 0x000fec0000010000 */
[----:B------:R-:W-:Y:S05]  /*14530*/  @!P3 BRA `(.L_x_5188) ;  /* 0x0000000000f8b947 */ /* 0x000fea0003800000 */
[----:B------:R-:W2:Y:S01]  /*14540*/  LD.E R15, desc[UR4][R116.64+0x170] ;  /* 0x00017004740f7980 */ /* 0x000ea2000c101900 */
[----:B------:R-:W-:Y:S02]  /*14550*/  IADD3 R4, PT, PT, R60, -0x2, RZ ;  /* 0xfffffffe3c047810 */ /* 0x000fe40007ffe0ff */
[----:B------:R-:W-:Y:S01]  /*14560*/  IABS R7, R55 ;  /* 0x0000003700077213 */ /* 0x000fe20000000000 */
[----:B------:R-:W3:Y:S02]  /*14570*/  LD.E.64 R18, desc[UR4][R116.64+0x28] ;  /* 0x0000280474127980 */ /* 0x000ee4000c101b00 */
[----:B------:R-:W-:Y:S01]  /*14580*/  IMAD.SHL.U32 R4, R4, 0x80, RZ ;  /* 0x0000008004047824 */ /* 0x000fe200078e00ff */
[-C--:B--2---:R-:W-:Y:S02]  /*14590*/  IABS R8, R15.reuse ;  /* 0x0000000f00087213 */ /* 0x084fe40000000000 */
[-C--:B------:R-:W-:Y:S02]  /*145a0*/  IABS R6, R15.reuse ;  /* 0x0000000f00067213 */ /* 0x080fe40000000000 */
[----:B------:R-:W1:Y:S01]  /*145b0*/  I2F.RP R11, R8 ;  /* 0x00000008000b7306 */ /* 0x000e620000209400 */
[----:B------:R-:W-:-:S02]  /*145c0*/  LOP3.LUT R55, R55, R15, RZ, 0x3c, !PT ;  /* 0x0000000f37377212 */ /* 0x000fc400078e3cff */
[----:B------:R-:W-:Y:S02]  /*145d0*/  IADD3 R6, PT, PT, RZ, -R6, RZ ;  /* 0x80000006ff067210 */ /* 0x000fe40007ffe0ff */
        /* <DEDUP_REMOVED lines=52> */
.L_x_5188:
        /* <DEDUP_REMOVED lines=8> */
.L_x_5189:
[----:B------:R-:W-:Y:S05]  /*149a0*/  BSYNC.RECONVERGENT B0 ;  /* 0x0000000000007941 */ /* 0x000fea0003800200 */
.L_x_5187:
[-C--:B------:R-:W-:Y:S01]  /*149b0*/  ISETP.GE.AND P2, PT, R12, R149.reuse, PT ;  /* 0x000000950c00720c */ /* 0x080fe20003f46270 */
[----:B------:R-:W-:Y:S01]  /*149c0*/  IMAD.SHL.U32 R5, R138, 0x40, RZ ;  /* 0x000000408a057824 */ /* 0x000fe200078e00ff */
[-C--:B------:R-:W-:Y:S01]  /*149d0*/  ISETP.GE.AND P1, PT, R10, R149.reuse, PT ;  /* 0x000000950a00720c */ /* 0x080fe20003f26270 */
[----:B------:R-:W-:Y:S01]  /*149e0*/  IMAD.MOV.U32 R62, RZ, RZ, 0x20 ;  /* 0x00000020ff3e7424 */ /* 0x000fe200078e00ff */
[----:B------:R-:W-:Y:S01]  /*149f0*/  ISETP.GE.AND P0, PT, R9, R149, PT ;  /* 0x000000950900720c */ /* 0x000fe20003f06270 */
[----:B------:R-:W-:Y:S01]  /*14a00*/  IMAD R165, R60, 0x80, R3 ;  /* 0x000000803ca57824 */ /* 0x000fe200078e0203 */
[----:B------:R-:W-:Y:S01]  /*14a10*/  IADD3 R6, P4, PT, R5, R142, RZ ;  /* 0x0000008e05067210 */ /* 0x000fe20007f9e0ff */
[----:B------:R-:W-:Y:S01]  /*14a20*/  BSSY.RECONVERGENT B1, `(.L_x_5190) ;  /* 0x0000398000017945 */ /* 0x000fe20003800200 */
[----:B------:R-:W-:Y:S01]  /*14a30*/  SHF.L.U64.HI R4, R138, 0x6, R139 ;  /* 0x000000068a047819 */ /* 0x000fe2000001028b */
[----:B------:R-:W-:Y:S01]  /*14a40*/  IMAD.IADD R166, R165, 0x1, R148 ;  /* 0x00000001a5a67824 */ /* 0x000fe200078e0294 */
        /* <DEDUP_REMOVED lines=9> */
[C---:B------:R-:W-:Y:S02]  /*14ae0*/  IMAD.X R9, R4.reuse, 0x1, R7, P5 ;  /* 0x0000000104097824 */ /* 0x040fe400028e0607 */
        /* <DEDUP_REMOVED lines=60> */
[----:B------:R-:W-:Y:S04]  /*14eb0*/  LDSM.16.M88.4 R124, [R134] ;  /* 0x00000000867c783b */ /* 0x000fe80000000200 */
[----:B------:R-:W-:Y:S04]  /*14ec0*/  LDSM.16.M88.4 R20, [R62+0x3400] ;  /* 0x003400003e14783b */ /* 0x000fe80000000200 */
[----:B------:R-:W3:Y:S04]  /*14ed0*/  LDSM.16.M88.4 R64, [R119+0x3000] ;  /* 0x003000007740783b */ /* 0x000ee80000000200 */
[----:B------:R-:W4:Y:S04]  /*14ee0*/  LDSM.16.M88.4 R44, [R119+0x3800] ;  /* 0x00380000772c783b */ /* 0x000f280000000200 */
[----:B------:R-:W5:Y:S04]  /*14ef0*/  LDSM.16.M88.4 R28, [R119+0x4000] ;  /* 0x00400000771c783b */ /* 0x000f680000000200 */
[----:B------:R-:W5:Y:S04]  /*14f00*/  LDSM.16.M88.4 R24, [R62+0x3000] ;  /* 0x003000003e18783b */ /* 0x000f680000000200 */
[----:B--2---:R-:W2:Y:S04]  /*14f10*/  LDSM.16.M88.4 R8, [R62+0x3800] ;  /* 0x003800003e08783b */ /* 0x004ea80000000200 */
[----:B------:R-:W-:Y:S04]  /*14f20*/  LDSM.16.M88.4 R36, [R119+0x3c00] ;  /* 0x003c00007724783b */ /* 0x000fe80000000200 */
[----:B------:R-:W-:Y:S01]  /*14f30*/  LDSM.16.M88.4 R12, [R62+0x4000] ;  /* 0x004000003e0c783b */ /* 0x000fe20000000200 */
[C---:B-1----:R-:W-:Y:S03]  /*14f40*/  HMMA.16816.F32 R56, R4.reuse, R52, RZ ;  /* 0x000000340438723c */ /* 0x042fe600000018ff */
[----:B------:R-:W-:Y:S04]  /*14f50*/  LDSM.16.M88.4 R128, [R62+0x4400] ;  /* 0x004400003e80783b */ /* 0x000fe80000000200 */
[----:B------:R-:W-:Y:S01]  /*14f60*/  LDSM.16.M88.4 R16, [R62+0x3c00] ;  /* 0x003c00003e10783b */ /* 0x000fe20000000200 */
[C---:B------:R-:W-:Y:S03]  /*14f70*/  HMMA.16816.F32 R52, R4.reuse, R54, RZ ;  /* 0x000000360434723c */ /* 0x040fe600000018ff */
[----:B------:R-:W-:Y:S04]  /*14f80*/  LDSM.16.M88.4 R172, [R134+0x2000] ;  /* 0x0020000086ac783b */ /* 0x000fe80000000200 */
[----:B------:R-:W0:Y:S01]  /*14f90*/  LDGDEPBAR ;  /* 0x00000000000079af */ /* 0x000e220000000000 */
[----:B---3--:R-:W-:Y:S08]  /*14fa0*/  HMMA.16816.F32 R120, R4, R64, RZ ;  /* 0x000000400478723c */ /* 0x008ff000000018ff */
[C---:B------:R-:W-:Y:S08]  /*14fb0*/  HMMA.16816.F32 R56, R124.reuse, R20, R56 ;  /* 0x000000147c38723c */ /* 0x040ff00000001838 */
[----:B------:R-:W-:Y:S01]  /*14fc0*/  HMMA.16816.F32 R52, R124, R22, R52 ;  /* 0x000000167c34723c */ /* 0x000fe20000001834 */
[----:B------:R-:W1:Y:S07]  /*14fd0*/  LDSM.16.M88.4 R20, [R119+0x4400] ;  /* 0x004400007714783b */ /* 0x000e6e0000000200 */
[C---:B----4-:R-:W-:Y:S08]  /*14fe0*/  HMMA.16816.F32 R48, R4.reuse, R44, RZ ;  /* 0x0000002c0430723c */ /* 0x050ff000000018ff */
[C---:B------:R-:W-:Y:S08]  /*14ff0*/  HMMA.16816.F32 R64, R4.reuse, R66, RZ ;  /* 0x000000420440723c */ /* 0x040ff000000018ff */
[C---:B------:R-:W-:Y:S08]  /*15000*/  HMMA.16816.F32 R44, R4.reuse, R46, RZ ;  /* 0x0000002e042c723c */ /* 0x040ff000000018ff */
[----:B-----5:R-:W-:Y:S08]  /*15010*/  HMMA.16816.F32 R32, R4, R28, RZ ;  /* 0x0000001c0420723c */ /* 0x020ff000000018ff */
[C---:B------:R-:W-:Y:S08]  /*15020*/  HMMA.16816.F32 R120, R124.reuse, R24, R120 ;  /* 0x000000187c78723c */ /* 0x040ff00000001878 */
[C---:B------:R-:W-:Y:S08]  /*15030*/  HMMA.16816.F32 R64, R124.reuse, R26, R64 ;  /* 0x0000001a7c40723c */ /* 0x040ff00000001840 */
[C---:B--2---:R-:W-:Y:S08]  /*15040*/  HMMA.16816.F32 R48, R124.reuse, R8, R48 ;  /* 0x000000087c30723c */ /* 0x044ff00000001830 */
[----:B------:R-:W-:Y:S01]  /*15050*/  HMMA.16816.F32 R44, R124, R10, R44 ;  /* 0x0000000a7c2c723c */ /* 0x000fe2000000182c */
[----:B------:R-:W2:Y:S07]  /*15060*/  LDSM.16.M88.4 R8, [R119+0x4800] ;  /* 0x004800007708783b */ /* 0x000eae0000000200 */
[C---:B------:R-:W-:Y:S08]  /*15070*/  HMMA.16816.F32 R28, R4.reuse, R30, RZ ;  /* 0x0000001e041c723c */ /* 0x040ff000000018ff */
[C---:B-1----:R-:W-:Y:S08]  /*15080*/  HMMA.16816.F32 R24, R4.reuse, R20, RZ ;  /* 0x000000140418723c */ /* 0x042ff000000018ff */
[C---:B------:R-:W-:Y:S08]  /*15090*/  HMMA.16816.F32 R20, R4.reuse, R22, RZ ;  /* 0x000000160414723c */ /* 0x040ff000000018ff */
[C---:B------:R-:W-:Y:S08]  /*150a0*/  HMMA.16816.F32 R40, R4.reuse, R36, RZ ;  /* 0x000000240428723c */ /* 0x040ff000000018ff */
[----:B------:R-:W-:Y:S08]  /*150b0*/  HMMA.16816.F32 R36, R4, R38, RZ ;  /* 0x000000260424723c */ /* 0x000ff000000018ff */
[C---:B------:R-:W-:Y:S08]  /*150c0*/  HMMA.16816.F32 R32, R124.reuse, R12, R32 ;  /* 0x0000000c7c20723c */ /* 0x040ff00000001820 */
[C---:B------:R-:W-:Y:S01]  /*150d0*/  HMMA.16816.F32 R28, R124.reuse, R14, R28 ;  /* 0x0000000e7c1c723c */ /* 0x040fe2000000181c */
[----:B------:R-:W1:Y:S07]  /*150e0*/  LDSM.16.M88.4 R12, [R62+0x4800] ;  /* 0x004800003e0c783b */ /* 0x000e6e0000000200 */
[C---:B------:R-:W-:Y:S08]  /*150f0*/  HMMA.16816.F32 R24, R124.reuse, R128, R24 ;  /* 0x000000807c18723c */ /* 0x040ff00000001818 */
[C---:B------:R-:W-:Y:S01]  /*15100*/  HMMA.16816.F32 R20, R124.reuse, R130, R20 ;  /* 0x000000827c14723c */ /* 0x040fe20000001814 */
[----:B------:R-:W3:Y:S07]  /*15110*/  LDSM.16.M88.4 R128, [R119+0x4c00] ;  /* 0x004c00007780783b */ /* 0x000eee0000000200 */
[C---:B------:R-:W-:Y:S08]  /*15120*/  HMMA.16816.F32 R40, R124.reuse, R16, R40 ;  /* 0x000000107c28723c */ /* 0x040ff00000001828 */
[----:B------:R-:W-:Y:S08]  /*15130*/  HMMA.16816.F32 R36, R124, R18, R36 ;  /* 0x000000127c24723c */ /* 0x000ff00000001824 */
[C---:B--2---:R-:W-:Y:S08]  /*15140*/  HMMA.16816.F32 R16, R4.reuse, R8, RZ ;  /* 0x000000080410723c */ /* 0x044ff000000018ff */
[----:B------:R-:W-:-:S12]  /*15150*/  HMMA.16816.F32 R8, R4, R10, RZ ;  /* 0x0000000a0408723c */ /* 0x000fd800000018ff */
[C---:B-1----:R-:W-:Y:S08]  /*15160*/  HMMA.16816.F32 R16, R124.reuse, R12, R16 ;  /* 0x0000000c7c10723c */ /* 0x042ff00000001810 */
        /* <DEDUP_REMOVED lines=78> */
[----:B------:R1:W2:Y:S02]  /*15650*/  LDSM.16.M88.4 R128, [R119+0x8c00] ;  /* 0x008c00007780783b */ /* 0x0002a40000000200 */
[----:B-1----:R-:W1:Y:S05]  /*15660*/  S2R R119, SR_TID.X ;  /* 0x0000000000777919 */ /* 0x002e6a0000002100 */
[C---:B--2---:R-:W-:Y:S08]  /*15670*/  HMMA.16816.F32 R8, R124.reuse, R128, R8 ;  /* 0x000000807c08723c */ /* 0x044ff00000001808 */
[----:B------:R-:W-:Y:S01]  /*15680*/  HMMA.16816.F32 R4, R124, R130, R4 ;  /* 0x000000827c04723c */ /* 0x000fe20000001804 */
[----:B------:R-:W2:Y:S04]  /*15690*/  LDSM.16.M88.4 R124, [R62+0x7400] ;  /* 0x007400003e7c783b */ /* 0x000ea80000000200 */
[----:B------:R-:W3:Y:S01]  /*156a0*/  LDSM.16.M88.4 R128, [R62+0x7000] ;  /* 0x007000003e80783b */ /* 0x000ee20000000200 */
[----:B-1----:R-:W-:-:S02]  /*156b0*/  SHF.R.U32.HI R119, RZ, 0x1, R119 ;  /* 0x00000001ff777819 */ /* 0x002fc40000011677 */
[C---:B--2---:R-:W-:Y:S08]  /*156c0*/  HMMA.16816.F32 R56, R172.reuse, R124, R56 ;  /* 0x0000007cac38723c */ /* 0x044ff00000001838 */
[C---:B------:R-:W-:Y:S01]  /*156d0*/  HMMA.16816.F32 R52, R172.reuse, R126, R52 ;  /* 0x0000007eac34723c */ /* 0x040fe20000001834 */
        /* <DEDUP_REMOVED lines=14> */
[----:B------:R-:W-:Y:S01]  /*157c0*/  HMMA.16816.F32 R28, R172, R130, R28 ;  /* 0x00000082ac1c723c */ /* 0x000fe2000000181c */
[----:B------:R2:W3:Y:S01]  /*157d0*/  LDSM.16.M88.4 R128, [R62+0x8800] ;  /* 0x008800003e80783b */ /* 0x0004e20000000200 */
[----:B------:R-:W-:-:S06]  /*157e0*/  DEPBAR.LE SB0, 0x0 ;  /* 0x000080000000791a */ /* 0x000fcc0000000000 */
[----:B-1----:R-:W-:Y:S05]  /*157f0*/  HMMA.16816.F32 R8, R172, R124, R8 ;  /* 0x0000007cac08723c */ /* 0x002fea0000001808 */
[----:B------:R-:W-:-:S05]  /*15800*/  LOP3.LUT R124, R118, 0x1f0, R119, 0xf8, !PT ;  /* 0x000001f0767c7812 */ /* 0x000fca00078ef877 */
[----:B------:R-:W-:Y:S01]  /*15810*/  IMAD.IADD R163, R61, 0x1, R124 ;  /* 0x000000013da37824 */ /* 0x000fe200078e027c */
[C---:B------:R-:W-:Y:S03]  /*15820*/  HMMA.16816.F32 R4, R172.reuse, R126, R4 ;  /* 0x0000007eac04723c */ /* 0x040fe60000001804 */
[C---:B------:R-:W-:Y:S01]  /*15830*/  VIADD R164, R163.reuse, 0x8 ;  /* 0x00000008a3a47836 */ /* 0x040fe20000000000 */
[C-C-:B------:R-:W-:Y:S02]  /*15840*/  IADD3 R125, PT, PT, R163.reuse, 0x100, -R166.reuse ;  /* 0x00000100a37d7810 */ /* 0x140fe40007ffe8a6 */
[--C-:B--2---:R-:W-:Y:S02]  /*15850*/  IADD3 R62, PT, PT, R163, 0xff, -R166.reuse ;  /* 0x000000ffa33e7810 */ /* 0x104fe40007ffe8a6 */
[----:B------:R-:W-:Y:S01]  /*15860*/  IADD3 R119, PT, PT, R164, 0x100, -R166 ;  /* 0x00000100a4777810 */ /* 0x000fe20007ffe8a6 */
[----:B---3--:R-:W-:Y:S03]  /*15870*/  HMMA.16816.F32 R16, R172, R128, R16 ;  /* 0x00000080ac10723c */ /* 0x008fe60000001810 */
[----:B------:R-:W-:-:S02]  /*15880*/  IABS R125, R125 ;  /* 0x0000007d007d7213 */ /* 0x000fc40000000000 */
[----:B------:R-:W-:Y:S02]  /*15890*/  IABS R119, R119 ;  /* 0x0000007700777213 */ /* 0x000fe40000000000 */
[----:B------:R-:W-:Y:S02]  /*158a0*/  I2FP.F32.S32 R125, R125 ;  /* 0x0000007d007d7245 */ /* 0x000fe40000201400 */
[----:B------:R-:W-:Y:S01]  /*158b0*/  I2FP.F32.S32 R119, R119 ;  /* 0x0000007700777245 */ /* 0x000fe20000201400 */
[----:B------:R-:W-:Y:S03]  /*158c0*/  HMMA.16816.F32 R12, R172, R130, R12 ;  /* 0x00000082ac0c723c */ /* 0x000fe6000000180c */
[----:B------:R-:W-:Y:S01]  /*158d0*/  IABS R62, R62 ;  /* 0x0000003e003e7213 */ /* 0x000fe20000000000 */
[C---:B------:R-:W-:Y:S01]  /*158e0*/  FFMA.FTZ R120, -R156.reuse, R125, R120 ;  /* 0x0000007d9c787223 */ /* 0x040fe20000010178 */
[C---:B------:R-:W-:Y:S01]  /*158f0*/  FFMA.FTZ R122, -R156.reuse, R119, R122 ;  /* 0x000000779c7a7223 */ /* 0x040fe2000001017a */
[----:B------:R-:W-:Y:S01]  /*15900*/  VIADD R119, R165, 0xffffff00 ;  /* 0xffffff00a5777836 */ /* 0x000fe20000000000 */
[----:B------:R-:W-:Y:S01]  /*15910*/  I2FP.F32.S32 R62, R62 ;  /* 0x0000003e003e7245 */ /* 0x000fe20000201400 */
[----:B------:R-:W-:Y:S03]  /*15920*/  BAR.SYNC.DEFER_BLOCKING 0x0 ;  /* 0x0000000000007b1d */ /* 0x000fe60000010000 */
[C---:B------:R-:W-:Y:S01]  /*15930*/  ISETP.GE.AND P4, PT, R119.reuse, R160, PT ;  /* 0x000000a07700720c */ /* 0x040fe20003f86270 */
[----:B------:R-:W-:Y:S01]  /*15940*/  FFMA.FTZ R121, -R156, R62, R121 ;  /* 0x0000003e9c797223 */ /* 0x000fe20000010179 */
[----:B------:R-:W-:Y:S01]  /*15950*/  ISETP.GE.AND P5, PT, R119, R157, PT ;  /* 0x0000009d7700720c */ /* 0x000fe20003fa6270 */
[----:B------:R-:W-:Y:S01]  /*15960*/  VIADD R62, R165, 0xffffff01 ;  /* 0xffffff01a53e7836 */ /* 0x000fe20000000000 */
[----:B------:R-:W-:-:S02]  /*15970*/  FSEL R193, R120, -INF , P4 ;  /* 0xff80000078c17808 */ /* 0x000fc40002000000 */
[----:B------:R-:W-:Y:S02]  /*15980*/  ISETP.GE.AND P4, PT, R119, R158, PT ;  /* 0x0000009e7700720c */ /* 0x000fe40003f86270 */
[----:B------:R-:W-:Y:S02]  /*15990*/  FSEL R193, R193, -INF , !P5 ;  /* 0xff800000c1c17808 */ /* 0x000fe40006800000 */
[----:B------:R-:W-:Y:S02]  /*159a0*/  ISETP.GE.AND P5, PT, R119, R159, PT ;  /* 0x0000009f7700720c */ /* 0x000fe40003fa6270 */
[----:B------:R-:W-:Y:S02]  /*159b0*/  IADD3 R120, PT, PT, R163, 0xf8, -R166 ;  /* 0x000000f8a3787810 */ /* 0x000fe40007ffe8a6 */
[----:B------:R-:W-:Y:S02]  /*159c0*/  FSEL R122, R122, -INF , P5 ;  /* 0xff8000007a7a7808 */ /* 0x000fe40002800000 */
[----:B------:R-:W-:-:S02]  /*159d0*/  ISETP.GE.AND P5, PT, R62, R160, PT ;  /* 0x000000a03e00720c */ /* 0x000fc40003fa6270 */
[----:B------:R-:W-:Y:S02]  /*159e0*/  FSEL R222, R122, -INF , !P4 ;  /* 0xff8000007ade7808 */ /* 0x000fe40006000000 */
[----:B------:R-:W-:Y:S02]  /*159f0*/  ISETP.GE.AND P4, PT, R62, R157, PT ;  /* 0x0000009d3e00720c */ /* 0x000fe40003f86270 */
[----:B------:R-:W-:Y:S02]  /*15a00*/  FSEL R121, R121, -INF , P5 ;  /* 0xff80000079797808 */ /* 0x000fe40002800000 */
[----:B------:R-:W-:Y:S02]  /*15a10*/  IADD3 R119, PT, PT, R164, 0xff, -R166 ;  /* 0x000000ffa4777810 */ /* 0x000fe40007ffe8a6 */
[----:B------:R-:W-:Y:S02]  /*15a20*/  FSEL R224, R121, -INF , !P4 ;  /* 0xff80000079e07808 */ /* 0x000fe40006000000 */
[----:B------:R-:W-:-:S02]  /*15a30*/  IABS R120, R120 ;  /* 0x0000007800787213 */ /* 0x000fc40000000000 */
[C---:B------:R-:W-:Y:S02]  /*15a40*/  ISETP.GE.AND P5, PT, R62.reuse, R158, PT ;  /* 0x0000009e3e00720c */ /* 0x040fe40003fa6270 */
[----:B------:R-:W-:Y:S02]  /*15a50*/  ISETP.GE.AND P4, PT, R62, R159, PT ;  /* 0x0000009f3e00720c */ /* 0x000fe40003f86270 */
[----:B------:R-:W-:Y:S02]  /*15a60*/  IABS R119, R119 ;  /* 0x0000007700777213 */ /* 0x000fe40000000000 */
[----:B------:R-:W-:Y:S02]  /*15a70*/  IADD3 R62, PT, PT, R164, 0xf8, -R166 ;  /* 0x000000f8a43e7810 */ /* 0x000fe40007ffe8a6 */
[----:B------:R-:W-:Y:S02]  /*15a80*/  I2FP.F32.S32 R121, R120 ;  /* 0x0000007800797245 */ /* 0x000fe40000201400 */
[----:B------:R-:W-:-:S02]  /*15a90*/  I2FP.F32.S32 R120, R119 ;  /* 0x0000007700787245 */ /* 0x000fc40000201400 */
[----:B------:R-:W-:Y:S01]  /*15aa0*/  IABS R62, R62 ;  /* 0x0000003e003e7213 */ /* 0x000fe20000000000 */
[C---:B------:R-:W-:Y:S02]  /*15ab0*/  FFMA.FTZ R64, -R156.reuse, R121, R64 ;  /* 0x000000799c407223 */ /* 0x040fe40000010140 */
[----:B------:R-:W-:Y:S01]  /*15ac0*/  FFMA.FTZ R120, -R156, R120, R123 ;  /* 0x000000789c787223 */ /* 0x000fe2000001017b */
[----:B------:R-:W-:Y:S01]  /*15ad0*/  I2FP.F32.S32 R119, R62 ;  /* 0x0000003e00777245 */ /* 0x000fe20000201400 */
[----:B------:R-:W-:-:S03]  /*15ae0*/  VIADD R62, R165, 0xffffff08 ;  /* 0xffffff08a53e7836 */ /* 0x000fc60000000000 */
[----:B------:R-:W-:Y:S01]  /*15af0*/  FSEL R120, R120, -INF , P4 ;  /* 0xff80000078787808 */ /* 0x000fe20002000000 */
[----:B------:R-:W-:Y:S01]  /*15b00*/  FFMA.FTZ R66, -R156, R119, R66 ;  /* 0x000000779c427223 */ /* 0x000fe20000010142 */
[----:B------:R-:W-:Y:S02]  /*15b10*/  ISETP.GE.AND P4, PT, R62, R160, PT ;  /* 0x000000a03e00720c */ /* 0x000fe40003f86270 */
[----:B------:R-:W-:Y:S02]  /*15b20*/  IADD3 R119, PT, PT, R163, 0xf7, -R166 ;  /* 0x000000f7a3777810 */ /* 0x000fe40007ffe8a6 */
[----:B------:R-:W-:Y:S02]  /*15b30*/  FSEL R195, R120, -INF , !P5 ;  /* 0xff80000078c37808 */ /* 0x000fe40006800000 */
[----:B------:R-:W-:Y:S02]  /*15b40*/  ISETP.GE.AND P5, PT, R62, R157, PT ;  /* 0x0000009d3e00720c */ /* 0x000fe40003fa6270 */
[----:B------:R-:W-:-:S02]  /*15b50*/  FSEL R64, R64, -INF , P4 ;  /* 0xff80000040407808 */ /* 0x000fc40002000000 */
[----:B------:R-:W-:Y:S02]  /*15b60*/  IABS R119, R119 ;  /* 0x0000007700777213 */ /* 0x000fe40000000000 */
[----:B------:R-:W-:Y:S02]  /*15b70*/  FSEL R226, R64, -INF , !P5 ;  /* 0xff80000040e27808 */ /* 0x000fe40006800000 */
[----:B------:R-:W-:Y:S02]  /*15b80*/  I2FP.F32.S32 R119, R119 ;  /* 0x0000007700777245 */ /* 0x000fe40000201400 */
[C---:B------:R-:W-:Y:S02]  /*15b90*/  ISETP.GE.AND P4, PT, R62.reuse, R158, PT ;  /* 0x0000009e3e00720c */ /* 0x040fe40003f86270 */
[----:B------:R-:W-:Y:S01]  /*15ba0*/  ISETP.GE.AND P5, PT, R62, R159, PT ;  /* 0x0000009f3e00720c */ /* 0x000fe20003fa6270 */
[----:B------:R-:W-:Y:S02]  /*15bb0*/  VIADD R62, R165, 0xffffff09 ;  /* 0xffffff09a53e7836 */ /* 0x000fe40000000000 */
[----:B------:R-:W-:Y:S01]  /*15bc0*/  FFMA.FTZ R65, -R156, R119, R65 ;  /* 0x000000779c417223 */ /* 0x000fe20000010141 */
[----:B------:R-:W-:-:S02]  /*15bd0*/  IADD3 R64, PT, PT, R164, 0xf7, -R166 ;  /* 0x000000f7a4407810 */ /* 0x000fc40007ffe8a6 */
[----:B------:R-:W-:Y:S02]  /*15be0*/  FSEL R66, R66, -INF , P5 ;  /* 0xff80000042427808 */ /* 0x000fe40002800000 */
[----:B------:R-:W-:Y:S02]  /*15bf0*/  ISETP.GE.AND P5, PT, R62, R160, PT ;  /* 0x000000a03e00720c */ /* 0x000fe40003fa6270 */
[----:B------:R-:W-:Y:S02]  /*15c00*/  FSEL R228, R66, -INF , !P4 ;  /* 0xff80000042e47808 */ /* 0x000fe40006000000 */
[C---:B------:R-:W-:Y:S02]  /*15c10*/  ISETP.GE.AND P4, PT, R62.reuse, R157, PT ;  /* 0x0000009d3e00720c */ /* 0x040fe40003f86270 */
[----:B------:R-:W-:Y:S02]  /*15c20*/  FSEL R65, R65, -INF , P5 ;  /* 0xff80000041417808 */ /* 0x000fe40002800000 */
[----:B------:R-:W-:-:S02]  /*15c30*/  ISETP.GE.AND P5, PT, R62, R158, PT ;  /* 0x0000009e3e00720c */ /* 0x000fc40003fa6270 */
[----:B------:R-:W-:Y:S02]  /*15c40*/  FSEL R190, R65, -INF , !P4 ;  /* 0xff80000041be7808 */ /* 0x000fe40006000000 */
[----:B------:R-:W-:Y:S02]  /*15c50*/  ISETP.GE.AND P4, PT, R62, R159, PT ;  /* 0x0000009f3e00720c */ /* 0x000fe40003f86270 */
[----:B------:R-:W-:Y:S02]  /*15c60*/  IABS R64, R64 ;  /* 0x0000004000407213 */ /* 0x000fe40000000000 */
[--C-:B------:R-:W-:Y:S02]  /*15c70*/  IADD3 R65, PT, PT, R163, 0xf0, -R166.reuse ;  /* 0x000000f0a3417810 */ /* 0x100fe40007ffe8a6 */
[----:B------:R-:W-:Y:S02]  /*15c80*/  IADD3 R62, PT, PT, R164, 0xf0, -R166 ;  /* 0x000000f0a43e7810 */ /* 0x000fe40007ffe8a6 */
[----:B------:R-:W-:-:S02]  /*15c90*/  I2FP.F32.S32 R64, R64 ;  /* 0x0000004000407245 */ /* 0x000fc40000201400 */
[----:B------:R-:W-:Y:S02]  /*15ca0*/  IABS R65, R65 ;  /* 0x0000004100417213 */ /* 0x000fe40000000000 */
[----:B------:R-:W-:Y:S01]  /*15cb0*/  IABS R62, R62 ;  /* 0x0000003e003e7213 */ /* 0x000fe20000000000 */
[----:B------:R-:W-:Y:S01]  /*15cc0*/  FFMA.FTZ R64, -R156, R64, R67 ;  /* 0x000000409c407223 */ /* 0x000fe20000010143 */
[----:B------:R-:W-:Y:S02]  /*15cd0*/  I2FP.F32.S32 R65, R65 ;  /* 0x0000004100417245 */ /* 0x000fe40000201400 */
[----:B------:R-:W-:Y:S01]  /*15ce0*/  I2FP.F32.S32 R119, R62 ;  /* 0x0000003e00777245 */ /* 0x000fe20000201400 */
[----:B------:R-:W-:Y:S01]  /*15cf0*/  VIADD R62, R165, 0xffffff10 ;  /* 0xffffff10a53e7836 */ /* 0x000fe20000000000 */
[----:B------:R-:W-:Y:S01]  /*15d00*/  FSEL R64, R64, -INF , P4 ;  /* 0xff80000040407808 */ /* 0x000fe20002000000 */
[C---:B------:R-:W-:Y:S01]  /*15d10*/  FFMA.FTZ R56, -R156.reuse, R65, R56 ;  /* 0x000000419c387223 */ /* 0x040fe20000010138 */
[----:B------:R-:W-:Y:S01]  /*15d20*/  IADD3 R65, PT, PT, R163, 0xef, -R166 ;  /* 0x000000efa3417810 */ /* 0x000fe20007ffe8a6 */
[----:B------:R-:W-:Y:S01]  /*15d30*/  FFMA.FTZ R58, -R156, R119, R58 ;  /* 0x000000779c3a7223 */ /* 0x000fe2000001013a */
[----:B------:R-:W-:-:S02]  /*15d40*/  ISETP.GE.AND P4, PT, R62, R160, PT ;  /* 0x000000a03e00720c */ /* 0x000fc40003f86270 */
[----:B------:R-:W-:Y:S02]  /*15d50*/  FSEL R192, R64, -INF , !P5 ;  /* 0xff80000040c07808 */ /* 0x000fe40006800000 */
[----:B------:R-:W-:Y:S02]  /*15d60*/  IABS R65, R65 ;  /* 0x0000004100417213 */ /* 0x000fe40000000000 */
[----:B------:R-:W-:Y:S02]  /*15d70*/  ISETP.GE.AND P5, PT, R62, R157, PT ;  /* 0x0000009d3e00720c */ /* 0x000fe40003fa6270 */
[----:B------:R-:W-:Y:S02]  /*15d80*/  FSEL R56, R56, -INF , P4 ;  /* 0xff80000038387808 */ /* 0x000fe40002000000 */
[----:B------:R-:W-:Y:S02]  /*15d90*/  I2FP.F32.S32 R65, R65 ;  /* 0x0000004100417245 */ /* 0x000fe40000201400 */
[----:B------:R-:W-:Y:S01]  /*15da0*/  FSEL R64, R56, -INF , !P5 ;  /* 0xff80000038407808 */ /* 0x000fe20006800000 */
[----:B------:R-:W-:Y:S01]  /*15db0*/  VIADD R56, R165, 0xffffff11 ;  /* 0xffffff11a5387836 */ /* 0x000fe20000000000 */
[----:B------:R-:W-:Y:S01]  /*15dc0*/  ISETP.GE.AND P5, PT, R62, R159, PT ;  /* 0x0000009f3e00720c */ /* 0x000fe20003fa6270 */
[----:B------:R-:W-:Y:S01]  /*15dd0*/  FFMA.FTZ R57, -R156, R65, R57 ;  /* 0x000000419c397223 */ /* 0x000fe20000010139 */
[----:B------:R-:W-:Y:S01]  /*15de0*/  ISETP.GE.AND P4, PT, R62, R158, PT ;  /* 0x0000009e3e00720c */ /* 0x000fe20003f86270 */
[----:B------:R-:W-:Y:S01]  /*15df0*/  VIADD R62, R60, 0xfffffffe ;  /* 0xfffffffe3c3e7836 */ /* 0x000fe20000000000 */
[----:B------:R-:W-:-:S02]  /*15e00*/  FSEL R58, R58, -INF , P5 ;  /* 0xff8000003a3a7808 */ /* 0x000fc40002800000 */
[----:B------:R-:W-:Y:S02]  /*15e10*/  ISETP.GE.AND P5, PT, R56, R160, PT ;  /* 0x000000a03800720c */ /* 0x000fe40003fa6270 */
[----:B------:R-:W-:Y:S02]  /*15e20*/  FSEL R66, R58, -INF , !P4 ;  /* 0xff8000003a427808 */ /* 0x000fe40006000000 */
[----:B------:R-:W-:Y:S02]  /*15e30*/  ISETP.GE.AND P4, PT, R56, R157, PT ;  /* 0x0000009d3800720c */ /* 0x000fe40003f86270 */
[----:B------:R-:W-:Y:S02]  /*15e40*/  FSEL R57, R57, -INF , P5 ;  /* 0xff80000039397808 */ /* 0x000fe40002800000 */
[----:B------:R-:W-:Y:S02]  /*15e50*/  IADD3 R58, PT, PT, R163, 0xe8, -R166 ;  /* 0x000000e8a33a7810 */ /* 0x000fe40007ffe8a6 */
[----:B------:R-:W-:-:S02]  /*15e60*/  FSEL R210, R57, -INF , !P4 ;  /* 0xff80000039d27808 */ /* 0x000fc40006000000 */
[--C-:B------:R-:W-:Y:S02]  /*15e70*/  IADD3 R57, PT, PT, R164, 0xef, -R166.reuse ;  /* 0x000000efa4397810 */ /* 0x100fe40007ffe8a6 */
[----:B------:R-:W-:Y:S02]  /*15e80*/  IABS R58, R58 ;  /* 0x0000003a003a7213 */ /* 0x000fe40000000000 */
[C---:B------:R-:W-:Y:S02]  /*15e90*/  ISETP.GE.AND P5, PT, R56.reuse, R158, PT ;  /* 0x0000009e3800720c */ /* 0x040fe40003fa6270 */
[----:B------:R-:W-:Y:S02]  /*15ea0*/  ISETP.GE.AND P4, PT, R56, R159, PT ;  /* 0x0000009f3800720c */ /* 0x000fe40003f86270 */
[----:B------:R-:W-:Y:S02]  /*15eb0*/  IABS R57, R57 ;  /* 0x0000003900397213 */ /* 0x000fe40000000000 */
[----:B------:R-:W-:-:S02]  /*15ec0*/  IADD3 R56, PT, PT, R164, 0xe8, -R166 ;  /* 0x000000e8a4387810 */ /* 0x000fc40007ffe8a6 */
[----:B------:R-:W-:Y:S02]  /*15ed0*/  I2FP.F32.S32 R65, R58 ;  /* 0x0000003a00417245 */ /* 0x000fe40000201400 */
[----:B------:R-:W-:Y:S02]  /*15ee0*/  I2FP.F32.S32 R58, R57 ;  /* 0x00000039003a7245 */ /* 0x000fe40000201400 */
[----:B------:R-:W-:Y:S01]  /*15ef0*/  IABS R56, R56 ;  /* 0x0000003800387213 */ /* 0x000fe20000000000 */
[C---:B------:R-:W-:Y:S02]  /*15f00*/  FFMA.FTZ R52, -R156.reuse, R65, R52 ;  /* 0x000000419c347223 */ /* 0x040fe40000010134 */
[----:B------:R-:W-:Y:S01]  /*15f10*/  FFMA.FTZ R58, -R156, R58, R59 ;  /* 0x0000003a9c3a7223 */ /* 0x000fe2000001013b */
[----:B------:R-:W-:Y:S01]  /*15f20*/  I2FP.F32.S32 R57, R56 ;  /* 0x0000003800397245 */ /* 0x000fe20000201400 */
[----:B------:R-:W-:-:S03]  /*15f30*/  VIADD R56, R165, 0xffffff18 ;  /* 0xffffff18a5387836 */ /* 0x000fc60000000000 */
[----:B------:R-:W-:Y:S01]  /*15f40*/  FSEL R58, R58, -INF , P4 ;  /* 0xff8000003a3a7808 */ /* 0x000fe20002000000 */
[----:B------:R-:W-:Y:S01]  /*15f50*/  FFMA.FTZ R54, -R156, R57, R54 ;  /* 0x000000399c367223 */ /* 0x000fe20000010136 */
[----:B------:R-:W-:Y:S02]  /*15f60*/  IADD3 R57, PT, PT, R163, 0xe7, -R166 ;  /* 0x000000e7a3397810 */ /* 0x000fe40007ffe8a6 */
[----:B------:R-:W-:Y:S02]  /*15f70*/  ISETP.GE.AND P4, PT, R56, R160, PT ;  /* 0x000000a03800720c */ /* 0x000fe40003f86270 */
[----:B------:R-:W-:Y:S02]  /*15f80*/  FSEL R220, R58, -INF , !P5 ;  /* 0xff8000003adc7808 */ /* 0x000fe40006800000 */
[----:B------:R-:W-:Y:S02]  /*15f90*/  IABS R57, R57 ;  /* 0x0000003900397213 */ /* 0x000fe40000000000 */
[----:B------:R-:W-:-:S02]  /*15fa0*/  ISETP.GE.AND P5, PT, R56, R157, PT ;  /* 0x0000009d3800720c */ /* 0x000fc40003fa6270 */
[----:B------:R-:W-:Y:S02]  /*15fb0*/  FSEL R52, R52, -INF , P4 ;  /* 0xff80000034347808 */ /* 0x000fe40002000000 */
[----:B------:R-:W-:Y:S02]  /*15fc0*/  I2FP.F32.S32 R57, R57 ;  /* 0x0000003900397245 */ /* 0x000fe40000201400 */
[----:B------:R-:W-:Y:S01]  /*15fd0*/  FSEL R214, R52, -INF , !P5 ;  /* 0xff80000034d67808 */ /* 0x000fe20006800000 */
[----:B------:R-:W-:Y:S01]  /*15fe0*/  VIADD R52, R165, 0xffffff19 ;  /* 0xffffff19a5347836 */ /* 0x000fe20000000000 */
[----:B------:R-:W-:Y:S01]  /*15ff0*/  ISETP.GE.AND P5, PT, R56, R159, PT ;  /* 0x0000009f3800720c */ /* 0x000fe20003fa6270 */
[----:B------:R-:W-:Y:S01]  /*16000*/  FFMA.FTZ R53, -R156, R57, R53 ;  /* 0x000000399c357223 */ /* 0x000fe20000010135 */
[----:B------:R-:W-:Y:S02]  /*16010*/  ISETP.GE.AND P4, PT, R56, R158, PT ;  /* 0x0000009e3800720c */ /* 0x000fe40003f86270 */
        /* <DEDUP_REMOVED lines=381> */
[C---:B------:R-:W-:Y:S02]  /*177f0*/  ISETP.GE.AND P5, PT, R8.reuse, R158, PT ;  /* 0x0000009e0800720c */ /* 0x040fe40003fa6270 */
[----:B------:R-:W-:Y:S02]  /*17800*/  ISETP.GE.AND P4, PT, R8, R159, PT ;  /* 0x0000009f0800720c */ /* 0x000fe40003f86270 */
[----:B------:R-:W-:Y:S02]  /*17810*/  IABS R10, R10 ;  /* 0x0000000a000a7213 */ /* 0x000fe40000000000 */
[--C-:B------:R-:W-:Y:S02]  /*17820*/  IADD3 R8, PT, PT, R163, 0x88, -R166.reuse ;  /* 0x00000088a3087810 */ /* 0x100fe40007ffe8a6 */
[----:B------:R-:W-:Y:S02]  /*17830*/  I2FP.F32.S32 R10, R10 ;  /* 0x0000000a000a7245 */ /* 0x000fe40000201400 */
[----:B------:R-:W-:-:S02]  /*17840*/  IADD3 R9, PT, PT, R164, 0x88, -R166 ;  /* 0x00000088a4097810 */ /* 0x000fc40007ffe8a6 */
[----:B------:R-:W-:Y:S01]  /*17850*/  IABS R8, R8 ;  /* 0x0000000800087213 */ /* 0x000fe20000000000 */
[C---:B------:R-:W-:Y:S01]  /*17860*/  FFMA.FTZ R10, -R156.reuse, R10, R11 ;  /* 0x0000000a9c0a7223 */ /* 0x040fe2000001010b */
[----:B------:R-:W-:Y:S02]  /*17870*/  IABS R9, R9 ;  /* 0x0000000900097213 */ /* 0x000fe40000000000 */
[----:B------:R-:W-:Y:S01]  /*17880*/  I2FP.F32.S32 R13, R8 ;  /* 0x00000008000d7245 */ /* 0x000fe20000201400 */
[C---:B------:R-:W-:Y:S01]  /*17890*/  VIADD R8, R165.reuse, 0xffffff78 ;  /* 0xffffff78a5087836 */ /* 0x040fe20000000000 */
[----:B------:R-:W-:Y:S01]  /*178a0*/  I2FP.F32.S32 R9, R9 ;  /* 0x0000000900097245 */ /* 0x000fe20000201400 */
[----:B------:R-:W-:Y:S01]  /*178b0*/  VIADD R165, R165, 0xffffff79 ;  /* 0xffffff79a5a57836 */ /* 0x000fe20000000000 */
[----:B------:R-:W-:Y:S01]  /*178c0*/  IADD3 R163, PT, PT, R163, 0x87, -R166 ;  /* 0x00000087a3a37810 */ /* 0x000fe20007ffe8a6 */
[----:B------:R-:W-:Y:S01]  /*178d0*/  FFMA.FTZ R4, -R156, R13, R4 ;  /* 0x0000000d9c047223 */ /* 0x000fe20000010104 */
[----:B------:R-:W-:Y:S01]  /*178e0*/  FSEL R10, R10, -INF , P4 ;  /* 0xff8000000a0a7808 */ /* 0x000fe20002000000 */
[----:B------:R-:W-:Y:S01]  /*178f0*/  FFMA.FTZ R6, -R156, R9, R6 ;  /* 0x000000099c067223 */ /* 0x000fe20000010106 */
[----:B------:R-:W-:-:S02]  /*17900*/  ISETP.GE.AND P4, PT, R8, R160, PT ;  /* 0x000000a00800720c */ /* 0x000fc40003f86270 */
[----:B------:R-:W-:Y:S02]  /*17910*/  IABS R163, R163 ;  /* 0x000000a300a37213 */ /* 0x000fe40000000000 */
[----:B------:R-:W-:Y:S02]  /*17920*/  FSEL R186, R10, -INF , !P5 ;  /* 0xff8000000aba7808 */ /* 0x000fe40006800000 */
[----:B------:R-:W-:Y:S02]  /*17930*/  ISETP.GE.AND P5, PT, R8, R157, PT ;  /* 0x0000009d0800720c */ /* 0x000fe40003fa6270 */
[----:B------:R-:W-:Y:S02]  /*17940*/  FSEL R9, R4, -INF , P4 ;  /* 0xff80000004097808 */ /* 0x000fe40002000000 */
[----:B------:R-:W-:Y:S02]  /*17950*/  I2FP.F32.S32 R4, R163 ;  /* 0x000000a300047245 */ /* 0x000fe40000201400 */
[----:B------:R-:W-:-:S02]  /*17960*/  IADD3 R164, PT, PT, R164, 0x87, -R166 ;  /* 0x00000087a4a47810 */ /* 0x000fc40007ffe8a6 */
[----:B------:R-:W-:Y:S01]  /*17970*/  FSEL R163, R9, -INF , !P5 ;  /* 0xff80000009a37808 */ /* 0x000fe20006800000 */
[----:B------:R-:W-:Y:S01]  /*17980*/  FFMA.FTZ R4, -R156, R4, R5 ;  /* 0x000000049c047223 */ /* 0x000fe20000010105 */
[C---:B------:R-:W-:Y:S02]  /*17990*/  ISETP.GE.AND P5, PT, R8.reuse, R159, PT ;  /* 0x0000009f0800720c */ /* 0x040fe40003fa6270 */
[----:B------:R-:W-:Y:S02]  /*179a0*/  IABS R164, R164 ;  /* 0x000000a400a47213 */ /* 0x000fe40000000000 */
[----:B------:R-:W-:Y:S02]  /*179b0*/  ISETP.GE.AND P4, PT, R8, R158, PT ;  /* 0x0000009e0800720c */ /* 0x000fe40003f86270 */
[----:B------:R-:W-:Y:S02]  /*179c0*/  FSEL R6, R6, -INF , P5 ;  /* 0xff80000006067808 */ /* 0x000fe40002800000 */
[----:B------:R-:W-:-:S02]  /*179d0*/  ISETP.GE.AND P5, PT, R165, R160, PT ;  /* 0x000000a0a500720c */ /* 0x000fc40003fa6270 */
[----:B------:R-:W-:Y:S02]  /*179e0*/  I2FP.F32.S32 R164, R164 ;  /* 0x000000a400a47245 */ /* 0x000fe40000201400 */
[----:B------:R-:W-:Y:S02]  /*179f0*/  FSEL R188, R6, -INF , !P4 ;  /* 0xff80000006bc7808 */ /* 0x000fe40006000000 */
[C---:B------:R-:W-:Y:S01]  /*17a00*/  ISETP.GE.AND P4, PT, R165.reuse, R157, PT ;  /* 0x0000009da500720c */ /* 0x040fe20003f86270 */
[----:B------:R-:W-:Y:S01]  /*17a10*/  FFMA.FTZ R7, -R156, R164, R7 ;  /* 0x000000a49c077223 */ /* 0x000fe20000010107 */
[----:B------:R-:W-:Y:S02]  /*17a20*/  FSEL R4, R4, -INF , P5 ;  /* 0xff80000004047808 */ /* 0x000fe40002800000 */
[----:B------:R-:W-:Y:S02]  /*17a30*/  ISETP.GE.AND P5, PT, R165, R158, PT ;  /* 0x0000009ea500720c */ /* 0x000fe40003fa6270 */
[----:B------:R-:W-:-:S02]  /*17a40*/  FSEL R164, R4, -INF , !P4 ;  /* 0xff80000004a47808 */ /* 0x000fc40006000000 */
[----:B------:R-:W-:-:S04]  /*17a50*/  ISETP.GE.AND P4, PT, R165, R159, PT ;  /* 0x0000009fa500720c */ /* 0x000fc80003f86270 */
[----:B------:R-:W-:Y:S02]  /*17a60*/  FSEL R7, R7, -INF , P4 ;  /* 0xff80000007077808 */ /* 0x000fe40002000000 */
[----:B------:R-:W-:Y:S02]  /*17a70*/  ISETP.GT.AND P4, PT, R62, R135, PT ;  /* 0x000000873e00720c */ /* 0x000fe40003f84270 */
[----:B------:R-:W-:-:S11]  /*17a80*/  FSEL R189, R7, -INF , !P5 ;  /* 0xff80000007bd7808 */ /* 0x000fd60006800000 */
[----:B------:R-:W-:Y:S05]  /*17a90*/  @!P4 BRA `(.L_x_5191) ;  /* 0x000000080040c947 */ /* 0x000fea0003800000 */
[----:B------:R-:W-:Y:S04]  /*17aa0*/  BSSY.RECONVERGENT B0, `(.L_x_5192) ;  /* 0x000004a000007945 */ /* 0x000fe80003800200 */
[----:B------:R-:W-:Y:S05]  /*17ab0*/  @!P3 BRA `(.L_x_5193) ;  /* 0x000000040000b947 */ /* 0x000fea0003800000 */
[----:B------:R-:W2:Y:S01]  /*17ac0*/  LD.E R12, desc[UR4][R116.64+0x170] ;  /* 0x00017004740c7980 */ /* 0x000ea2000c101900 */
[----:B------:R-:W-:Y:S02]  /*17ad0*/  MOV R8, RZ ;  /* 0x000000ff00087202 */ /* 0x000fe40000000f00 */
[----:B--2---:R-:W-:-:S04]  /*17ae0*/  IABS R7, R12 ;  /* 0x0000000c00077213 */ /* 0x004fc80000000000 */
[----:B------:R-:W1:Y:S08]  /*17af0*/  I2F.RP R6, R7 ;  /* 0x0000000700067306 */ /* 0x000e700000209400 */
[----:B-1----:R-:W1:Y:S02]  /*17b00*/  MUFU.RCP R9, R6 ;  /* 0x0000000600097308 */ /* 0x002e640000001000 */
[----:B-1----:R-:W-:Y:S01]  /*17b10*/  VIADD R9, R9, 0xffffffe ;  /* 0x0ffffffe09097836 */ /* 0x002fe20000000000 */
[----:B------:R-:W-:-:S05]  /*17b20*/  IABS R6, R12 ;  /* 0x0000000c00067213 */ /* 0x000fca0000000000 */
[----:B------:R-:W1:Y:S01]  /*17b30*/  F2I.FTZ.U32.TRUNC.NTZ R9, R9 ;  /* 0x0000000900097305 */ /* 0x000e62000021f000 */
[----:B------:R-:W-:Y:S02]  /*17b40*/  IMAD.MOV R6, RZ, RZ, -R6 ;  /* 0x000000ffff067224 */ /* 0x000fe400078e0a06 */
[----:B-1----:R-:W-:-:S04]  /*17b50*/  IMAD.MOV R4, RZ, RZ, -R9 ;  /* 0x000000ffff047224 */ /* 0x002fc800078e0a09 */
[----:B------:R-:W-:-:S04]  /*17b60*/  IMAD R4, R4, R7, RZ ;  /* 0x0000000704047224 */ /* 0x000fc800078e02ff */
[----:B------:R-:W-:-:S04]  /*17b70*/  IMAD.HI.U32 R11, R9, R4, R8 ;  /* 0x00000004090b7227 */ /* 0x000fc800078e0008 */
[----:B------:R-:W-:-:S04]  /*17b80*/  VIADD R8, R60, 0xffffffff ;  /* 0xffffffff3c087836 */ /* 0x000fc80000000000 */
[----:B------:R-:W-:-:S05]  /*17b90*/  IMAD.SHL.U32 R8, R8, 0x80, RZ ;  /* 0x0000008008087824 */ /* 0x000fca00078e00ff */
[C---:B------:R-:W-:Y:S02]  /*17ba0*/  IADD3 R5, PT, PT, R8.reuse, -0x80, RZ ;  /* 0xffffff8008057810 */ /* 0x040fe40007ffe0ff */
[----:B------:R-:W-:Y:S02]  /*17bb0*/  IADD3 R8, PT, PT, R8, -0x100, RZ ;  /* 0xffffff0008087810 */ /* 0x000fe40007ffe0ff */
[----:B------:R-:W-:Y:S02]  /*17bc0*/  IABS R10, R5 ;  /* 0x00000005000a7213 */ /* 0x000fe40000000000 */
[----:B------:R-:W-:Y:S02]  /*17bd0*/  IABS R4, R8 ;  /* 0x0000000800047213 */ /* 0x000fe40000000000 */
[----:B------:R-:W-:Y:S01]  /*17be0*/  LOP3.LUT R5, R5, R12, RZ, 0x3c, !PT ;  /* 0x0000000c05057212 */ /* 0x000fe200078e3cff */
[----:B------:R-:W-:Y:S01]  /*17bf0*/  IMAD.HI.U32 R9, R11, R10, RZ ;  /* 0x0000000a0b097227 */ /* 0x000fe200078e00ff */
[----:B------:R-:W-:-:S03]  /*17c00*/  LOP3.LUT R8, R8, R12, RZ, 0x3c, !PT ;  /* 0x0000000c08087212 */ /* 0x000fc600078e3cff */
        /* <DEDUP_REMOVED lines=18> */
[----:B------:R-:W-:Y:S02]  /*17d30*/  ISETP.GE.AND P3, PT, R8, RZ, PT ;  /* 0x000000ff0800720c */ /* 0x000fe40003f66270 */
[----:B------:R-:W2:Y:S01]  /*17d40*/  LD.E.64 R8, desc[UR4][R116.64+0x38] ;  /* 0x0000380474087980 */ /* 0x000ea2000c101b00 */
[----:B------:R-:W-:-:S10]  /*17d50*/  IMAD.WIDE R14, R7, 0x4, R152 ;  /* 0x00000004070e7825 */ /* 0x000fd400078e0298 */
        /* <DEDUP_REMOVED lines=9> */
[----:B--2---:R-:W-:-:S04]  /*17df0*/  IMAD R6, R9, R12, RZ ;  /* 0x0000000c09067224 */ /* 0x004fc800078e02ff */
[C---:B------:R-:W-:Y:S02]  /*17e00*/  IMAD R6, R8.reuse, R7, R6 ;  /* 0x0000000708067224 */ /* 0x040fe400078e0206 */
[----:B------:R-:W-:-:S04]  /*17e10*/  IMAD.WIDE.U32 R8, R8, R12, RZ ;  /* 0x0000000c08087225 */ /* 0x000fc800078e00ff */
[----:B------:R-:W-:Y:S01]  /*17e20*/  IMAD.IADD R9, R9, 0x1, R6 ;  /* 0x0000000109097824 */ /* 0x000fe200078e0206 */
[----:B---3--:R-:W-:-:S04]  /*17e30*/  IADD3 R5, PT, PT, R5, -R4, RZ ;  /* 0x8000000405057210 */ /* 0x008fc80007ffe0ff */
[----:B------:R-:W-:Y:S01]  /*17e40*/  SHF.R.S32.HI R7, RZ, 0x1f, R5 ;  /* 0x0000001fff077819 */ /* 0x000fe20000011405 */
[----:B----4-:R-:W-:-:S04]  /*17e50*/  IMAD.WIDE.U32 R8, R5, R10, R8 ;  /* 0x0000000a05087225 */ /* 0x010fc800078e0008 */
[----:B------:R-:W-:-:S04]  /*17e60*/  IMAD R5, R11, R5, RZ ;  /* 0x000000050b057224 */ /* 0x000fc800078e02ff */
[----:B------:R-:W-:Y:S01]  /*17e70*/  IMAD R5, R10, R7, R5 ;  /* 0x000000070a057224 */ /* 0x000fe200078e0205 */
[----:B------:R-:W-:-:S04]  /*17e80*/  LEA R140, P3, R8, R140, 0x1 ;  /* 0x0000008c088c7211 */ /* 0x000fc800078608ff */
[----:B------:R-:W-:-:S04]  /*17e90*/  IADD3 R5, PT, PT, R9, R5, RZ ;  /* 0x0000000509057210 */ /* 0x000fc80007ffe0ff */
[----:B------:R-:W-:Y:S01]  /*17ea0*/  LEA.HI.X R141, R8, R141, R5, 0x1, P3 ;  /* 0x0000008d088d7211 */ /* 0x000fe200018f0c05 */
[----:B------:R-:W-:Y:S05]  /*17eb0*/  BRA `(.L_x_5194) ;  /* 0x0000000000207947 */ /* 0x000fea0003800000 */
.L_x_5193:
        /* <DEDUP_REMOVED lines=8> */
.L_x_5194:
[----:B------:R-:W-:Y:S05]  /*17f40*/  BSYNC.RECONVERGENT B0 ;  /* 0x0000000000007941 */ /* 0x000fea0003800200 */
.L_x_5192:
        /* <DEDUP_REMOVED lines=13> */
[----:B------:R1:W-:Y:S02]  /*18020*/  @!P1 LDGSTS.E.BYPASS.LTC128B.128 [R151+0x5000], desc[UR4][R140.64+0x40] ;  /* 0x050000408c979fae */ /* 0x0003e4000b981a04 */
[C---:B------:R-:W-:Y:S01]  /*18030*/  IMAD.X R7, R5.reuse, 0x1, R9, P3 ;  /* 0x0000000105077824 */ /* 0x040fe200018e0609 */
[----:B------:R-:W-:Y:S01]  /*18040*/  IADD3 R4, P3, PT, R4, R6, RZ ;  /* 0x0000000604047210 */ /* 0x000fe20007f7e0ff */
[----:B------:R1:W-:Y:S04]  /*18050*/  @P1 STS.128 [R151+0x5000], RZ ;  /* 0x005000ff97001388 */ /* 0x0003e80000000c00 */
        /* <DEDUP_REMOVED lines=52> */
.L_x_5191:
[----:B------:R-:W-:Y:S05]  /*183a0*/  BSYNC.RECONVERGENT B1 ;  /* 0x0000000000017941 */ /* 0x000fea0003800200 */
.L_x_5190:
        /* <DEDUP_REMOVED lines=33> */
[----:B------:R-:W-:Y:S01]  /*185c0*/  LEA R58, R63, UR6, 0x1 ;  /* 0x000000063f3a7c11 */ /* 0x000fe2000f8e08ff */
[----:B------:R-:W1:Y:S01]  /*185d0*/  SHFL.BFLY PT, R4, R7, 0x2, 0x1f ;  /* 0x0c401f0007047f89 */ /* 0x000e6200000e0000 */
[----:B------:R-:W-:Y:S02]  /*185e0*/  @P4 IADD3 R60, PT, PT, R60, -0x3, RZ ;  /* 0xfffffffd3c3c4810 */ /* 0x000fe40007ffe0ff */
[----:B------:R-:W-:Y:S01]  /*185f0*/  IADD3 R16, PT, PT, R58, 0x9000, RZ ;  /* 0x000090003a107810 */ /* 0x000fe20007ffe0ff */
[----:B------:R-:W3:Y:S04]  /*18600*/  SHFL.BFLY PT, R5, R6, 0x2, 0x1f ;  /* 0x0c401f0006057f89 */ /* 0x000ee800000e0000 */
[----:B------:R-:W-:Y:S04]  /*18610*/  LDSM.16.MT88.4 R44, [R58+0xd000] ;  /* 0x00d000003a2c783b */ /* 0x000fe80000004200 */
        /* <DEDUP_REMOVED lines=10> */
[----:B------:R-:W-:Y:S02]  /*186c0*/  FSEL R7, R57, RZ, P1 ;  /* 0x000000ff39077208 */ /* 0x000fe40000800000 */
[----:B------:R-:W-:-:S03]  /*186d0*/  FSEL R5, R56, RZ, P0 ;  /* 0x000000ff38057208 */ /* 0x000fc60000000000 */
[----:B------:R-:W-:Y:S02]  /*186e0*/  FADD.FTZ R63, R2, -R7 ;  /* 0x80000007023f7221 */ /* 0x000fe40000010000 */
[----:B------:R-:W-:Y:S01]  /*186f0*/  FADD.FTZ R5, R0, -R5 ;  /* 0x8000000500057221 */ /* 0x000fe20000010000 */
[C---:B--2---:R-:W-:Y:S01]  /*18700*/  FMUL.FTZ R165, R166.reuse, R57 ;  /* 0x00000039a6a57220 */ /* 0x044fe20000410000 */
[C---:B------:R-:W-:Y:S02]  /*18710*/  FMUL.FTZ R191, R166.reuse, R56 ;  /* 0x00000038a6bf7220 */ /* 0x040fe40000410000 */
[C---:B------:R-:W-:Y:S01]  /*18720*/  FMUL.FTZ R2, R166.reuse, R5 ;  /* 0x00000005a6027220 */ /* 0x040fe20000410000 */
[----:B------:R-:W-:Y:S01]  /*18730*/  FMUL.FTZ R63, R166, R63 ;  /* 0x0000003fa63f7220 */ /* 0x000fe20000410000 */
[----:B------:R-:W-:Y:S02]  /*18740*/  FSEL R165, R165, RZ, P1 ;  /* 0x000000ffa5a57208 */ /* 0x000fe40000800000 */
[----:B------:R-:W-:-:S02]  /*18750*/  FSEL R191, R191, RZ, P0 ;  /* 0x000000ffbfbf7208 */ /* 0x000fc40000000000 */
[----:B------:R-:W1:Y:S01]  /*18760*/  MUFU.EX2 R2, R2 ;  /* 0x0000000200027308 */ /* 0x000e620000000800 */
[-CC-:B------:R-:W-:Y:S01]  /*18770*/  FFMA.FTZ R0, R190, R166.reuse, -R165.reuse ;  /* 0x000000a6be007223 */ /* 0x180fe200000108a5 */
[-C--:B------:R-:W-:Y:S01]  /*18780*/  FFMA.FTZ R59, R193, R166.reuse, -R165 ;  /* 0x000000a6c13b7223 */ /* 0x080fe200000108a5 */
[-CC-:B------:R-:W-:Y:S01]  /*18790*/  FFMA.FTZ R190, R192, R166.reuse, -R191.reuse ;  /* 0x000000a6c0be7223 */ /* 0x180fe200000108bf */
[-CC-:B------:R-:W-:Y:S01]  /*187a0*/  FFMA.FTZ R222, R222, R166.reuse, -R191.reuse ;  /* 0x000000a6dede7223 */ /* 0x180fe200000108bf */
[----:B------:R2:W-:Y:S01]  /*187b0*/  MUFU.EX2 R192, R0 ;  /* 0x0000000000c07308 */ /* 0x0005e20000000800 */
[-CC-:B------:R-:W-:Y:S01]  /*187c0*/  FFMA.FTZ R195, R195, R166.reuse, -R191.reuse ;  /* 0x000000a6c3c37223 */ /* 0x180fe200000108bf */
[-C--:B------:R-:W-:Y:S01]  /*187d0*/  FFMA.FTZ R197, R228, R166.reuse, -R191 ;  /* 0x000000a6e4c57223 */ /* 0x080fe200000108bf */
[-CC-:B------:R-:W-:Y:S01]  /*187e0*/  FFMA.FTZ R199, R224, R166.reuse, -R165.reuse ;  /* 0x000000a6e0c77223 */ /* 0x180fe200000108a5 */
[-CC-:B------:R-:W-:Y:S01]  /*187f0*/  FFMA.FTZ R193, R226, R166.reuse, -R165.reuse ;  /* 0x000000a6e2c17223 */ /* 0x180fe200000108a5 */
[----:B------:R-:W-:Y:S01]  /*18800*/  MUFU.EX2 R222, R222 ;  /* 0x000000de00de7308 */ /* 0x000fe20000000800 */
[-C--:B------:R-:W-:Y:S01]  /*18810*/  FFMA.FTZ R120, R120, R166.reuse, -R165 ;  /* 0x000000a678787223 */ /* 0x080fe200000108a5 */
[--C-:B------:R-:W-:Y:S01]  /*18820*/  FFMA.FTZ R178, R178, R166, -R191.reuse ;  /* 0x000000a6b2b27223 */ /* 0x100fe200000108bf */
[-C--:B-1----:R-:W-:Y:S01]  /*18830*/  FMUL.FTZ R42, R82, R2.reuse ;  /* 0x00000002522a7220 */ /* 0x082fe20000410000 */
[----:B------:R-:W1:Y:S01]  /*18840*/  MUFU.EX2 R195, R195 ;  /* 0x000000c300c37308 */ /* 0x000e620000000800 */
[-C--:B------:R-:W-:Y:S01]  /*18850*/  FMUL.FTZ R43, R83, R2.reuse ;  /* 0x00000002532b7220 */ /* 0x080fe20000410000 */
[-C--:B------:R-:W-:Y:S01]  /*18860*/  FMUL.FTZ R78, R78, R2.reuse ;  /* 0x000000024e4e7220 */ /* 0x080fe20000410000 */
[-C--:B------:R-:W-:Y:S01]  /*18870*/  FMUL.FTZ R79, R79, R2.reuse ;  /* 0x000000024f4f7220 */ /* 0x080fe20000410000 */
[----:B------:R-:W-:Y:S01]  /*18880*/  MUFU.EX2 R197, R197 ;  /* 0x000000c500c57308 */ /* 0x000fe20000000800 */
[----:B--2---:R-:W-:Y:S01]  /*18890*/  IADD3 R0, PT, PT, R58, 0x9020, RZ ;  /* 0x000090203a007810 */ /* 0x004fe20007ffe0ff */
[-C--:B------:R-:W-:Y:S01]  /*188a0*/  FMUL.FTZ R34, R90, R2.reuse ;  /* 0x000000025a227220 */ /* 0x080fe20000410000 */
[----:B------:R-:W-:Y:S01]  /*188b0*/  @P6 IADD3 R0, PT, PT, R16, -0x20, RZ ;  /* 0xffffffe010006810 */ /* 0x000fe20007ffe0ff */
[----:B------:R-:W-:Y:S01]  /*188c0*/  MUFU.EX2 R59, R59 ;  /* 0x0000003b003b7308 */ /* 0x000fe20000000800 */
[-C--:B------:R-:W-:Y:S01]  /*188d0*/  FMUL.FTZ R35, R91, R2.reuse ;  /* 0x000000025b237220 */ /* 0x080fe20000410000 */
[-C--:B------:R-:W-:Y:S01]  /*188e0*/  FMUL.FTZ R86, R86, R2.reuse ;  /* 0x0000000256567220 */ /* 0x080fe20000410000 */
[----:B------:R-:W-:Y:S01]  /*188f0*/  FMUL.FTZ R87, R87, R2 ;  /* 0x0000000257577220 */ /* 0x000fe20000410000 */
[----:B------:R-:W2:Y:S01]  /*18900*/  LDSM.16.MT88.4 R36, [R0+0x2000] ;  /* 0x002000000024783b */ /* 0x000ea20000004200 */
[----:B------:R-:W3:Y:S01]  /*18910*/  MUFU.EX2 R199, R199 ;  /* 0x000000c700c77308 */ /* 0x000ee20000000800 */
[----:B-1----:R-:W-:Y:S01]  /*18920*/  F2FP.F16.F32.PACK_AB R9, R195, R222 ;  /* 0x000000dec309723e */ /* 0x002fe200000000ff */
[-C--:B------:R-:W-:Y:S01]  /*18930*/  FMUL.FTZ R6, R114, R2.reuse ;  /* 0x0000000272067220 */ /* 0x080fe20000410000 */
[----:B------:R-:W1:Y:S01]  /*18940*/  LDSM.16.MT88.4 R20, [R0] ;  /* 0x000000000014783b */ /* 0x000e620000004200 */
[----:B------:R-:W4:Y:S01]  /*18950*/  MUFU.EX2 R193, R193 ;  /* 0x000000c100c17308 */ /* 0x000f220000000800 */
[-C--:B------:R-:W-:Y:S01]  /*18960*/  FMUL.FTZ R7, R115, R2.reuse ;  /* 0x0000000273077220 */ /* 0x080fe20000410000 */
[-C--:B------:R-:W-:Y:S01]  /*18970*/  FMUL.FTZ R110, R110, R2.reuse ;  /* 0x000000026e6e7220 */ /* 0x080fe20000410000 */
[----:B------:R-:W5:Y:S01]  /*18980*/  LDSM.16.MT88.4 R52, [R0+0x4000] ;  /* 0x004000000034783b */ /* 0x000f620000004200 */
[----:B------:R-:W4:Y:S01]  /*18990*/  MUFU.EX2 R63, R63 ;  /* 0x0000003f003f7308 */ /* 0x000f220000000800 */
[-C--:B------:R-:W-:Y:S01]  /*189a0*/  FMUL.FTZ R111, R111, R2.reuse ;  /* 0x000000026f6f7220 */ /* 0x080fe20000410000 */
[-C--:B------:R-:W-:Y:S01]  /*189b0*/  FMUL.FTZ R18, R106, R2.reuse ;  /* 0x000000026a127220 */ /* 0x080fe20000410000 */
[-C--:B------:R-:W-:Y:S01]  /*189c0*/  FMUL.FTZ R19, R107, R2.reuse ;  /* 0x000000026b137220 */ /* 0x080fe20000410000 */
[----:B------:R-:W4:Y:S01]  /*189d0*/  MUFU.EX2 R190, R190 ;  /* 0x000000be00be7308 */ /* 0x000f220000000800 */
[-C--:B------:R-:W-:Y:S01]  /*189e0*/  FMUL.FTZ R26, R98, R2.reuse ;  /* 0x00000002621a7220 */ /* 0x080fe20000410000 */
[----:B---3--:R-:W-:Y:S01]  /*189f0*/  F2FP.F16.F32.PACK_AB R8, R199, R59 ;  /* 0x0000003bc708723e */ /* 0x008fe200000000ff */
[-C--:B------:R-:W-:Y:S01]  /*18a00*/  FMUL.FTZ R27, R99, R2.reuse ;  /* 0x00000002631b7220 */ /* 0x080fe20000410000 */
[-C--:B------:R-:W-:Y:S01]  /*18a10*/  FMUL.FTZ R102, R102, R2.reuse ;  /* 0x0000000266667220 */ /* 0x080fe20000410000 */
[-C--:B------:R-:W-:Y:S01]  /*18a20*/  FMUL.FTZ R103, R103, R2.reuse ;  /* 0x0000000267677220 */ /* 0x080fe20000410000 */
[----:B----4-:R-:W-:Y:S01]  /*18a30*/  F2FP.F16.F32.PACK_AB R10, R192, R193 ;  /* 0x000000c1c00a723e */ /* 0x010fe200000000ff */
[-C--:B------:R-:W-:Y:S01]  /*18a40*/  FMUL.FTZ R94, R94, R2.reuse ;  /* 0x000000025e5e7220 */ /* 0x080fe20000410000 */
[-C--:B------:R-:W-:Y:S01]  /*18a50*/  FMUL.FTZ R95, R95, R2.reuse ;  /* 0x000000025f5f7220 */ /* 0x080fe20000410000 */
[----:B------:R-:W-:Y:S01]  /*18a60*/  FMUL.FTZ R50, R74, R2 ;  /* 0x000000024a327220 */ /* 0x000fe20000410000 */
[-C--:B------:R-:W-:Y:S01]  /*18a70*/  FMUL.FTZ R40, R80, R63.reuse ;  /* 0x0000003f50287220 */ /* 0x080fe20000410000 */
[-C--:B------:R-:W-:Y:S01]  /*18a80*/  FMUL.FTZ R41, R81, R63.reuse ;  /* 0x0000003f51297220 */ /* 0x080fe20000410000 */
[-C--:B------:R-:W-:Y:S01]  /*18a90*/  FMUL.FTZ R76, R76, R63.reuse ;  /* 0x0000003f4c4c7220 */ /* 0x080fe20000410000 */
[----:B------:R-:W-:Y:S01]  /*18aa0*/  FMUL.FTZ R77, R77, R63 ;  /* 0x0000003f4d4d7220 */ /* 0x000fe20000410000 */
[----:B------:R-:W-:Y:S01]  /*18ab0*/  F2FP.F16.F32.PACK_AB R11, R190, R197 ;  /* 0x000000c5be0b723e */ /* 0x000fe200000000ff */
[-C--:B------:R-:W-:Y:S01]  /*18ac0*/  FMUL.FTZ R32, R88, R63.reuse ;  /* 0x0000003f58207220 */ /* 0x080fe20000410000 */
[-C--:B------:R-:W-:Y:S01]  /*18ad0*/  FMUL.FTZ R33, R89, R63.reuse ;  /* 0x0000003f59217220 */ /* 0x080fe20000410000 */
[-C--:B------:R-:W-:Y:S01]  /*18ae0*/  FMUL.FTZ R84, R84, R63.reuse ;  /* 0x0000003f54547220 */ /* 0x080fe20000410000 */
[-C--:B------:R-:W-:Y:S01]  /*18af0*/  FMUL.FTZ R85, R85, R63.reuse ;  /* 0x0000003f55557220 */ /* 0x080fe20000410000 */
[-C--:B------:R-:W-:Y:S01]  /*18b00*/  FMUL.FTZ R4, R112, R63.reuse ;  /* 0x0000003f70047220 */ /* 0x080fe20000410000 */
[-C--:B------:R-:W-:Y:S01]  /*18b10*/  FMUL.FTZ R5, R113, R63.reuse ;  /* 0x0000003f71057220 */ /* 0x080fe20000410000 */
[C---:B------:R-:W-:Y:S05]  /*18b20*/  HMMA.16816.F32 R40, R8.reuse, R44, R40 ;  /* 0x0000002c0828723c */ /* 0x040fea0000001828 */
[-C--:B------:R-:W-:Y:S01]  /*18b30*/  FMUL.FTZ R108, R108, R63.reuse ;  /* 0x0000003f6c6c7220 */ /* 0x080fe20000410000 */
[-C--:B------:R-:W-:Y:S01]  /*18b40*/  FMUL.FTZ R109, R109, R63.reuse ;  /* 0x0000003f6d6d7220 */ /* 0x080fe20000410000 */
[-C--:B------:R-:W-:Y:S01]  /*18b50*/  FFMA.FTZ R88, R220, R166.reuse, -R191 ;  /* 0x000000a6dc587223 */ /* 0x080fe200000108bf */
[-C--:B------:R-:W-:Y:S01]  /*18b60*/  FFMA.FTZ R89, R210, R166.reuse, -R165 ;  /* 0x000000a6d2597223 */ /* 0x080fe200000108a5 */
[-C--:B------:R-:W-:Y:S01]  /*18b70*/  FMUL.FTZ R16, R104, R63.reuse ;  /* 0x0000003f68107220 */ /* 0x080fe20000410000 */
[-C--:B------:R-:W-:Y:S01]  /*18b80*/  FMUL.FTZ R17, R105, R63.reuse ;  /* 0x0000003f69117220 */ /* 0x080fe20000410000 */
[-C--:B------:R-:W-:Y:S01]  /*18b90*/  FMUL.FTZ R24, R96, R63.reuse ;  /* 0x0000003f60187220 */ /* 0x080fe20000410000 */
[C---:B------:R-:W-:Y:S03]  /*18ba0*/  HMMA.16816.F32 R44, R8.reuse, R46, R76 ;  /* 0x0000002e082c723c */ /* 0x040fe6000000184c */
[-C--:B------:R-:W-:Y:S01]  /*18bb0*/  FFMA.FTZ R77, R66, R166.reuse, -R191 ;  /* 0x000000a6424d7223 */ /* 0x080fe200000108bf */
[----:B------:R-:W-:Y:S01]  /*18bc0*/  FFMA.FTZ R76, R64, R166, -R165 ;  /* 0x000000a6404c7223 */ /* 0x000fe200000108a5 */
[----:B------:R-:W-:Y:S01]  /*18bd0*/  MUFU.EX2 R88, R88 ;  /* 0x0000005800587308 */ /* 0x000fe20000000800 */
[----:B------:R-:W3:Y:S01]  /*18be0*/  LDSM.16.MT88.4 R64, [R58+0x9400] ;  /* 0x009400003a40783b */ /* 0x000ee20000004200 */
[-C--:B------:R-:W-:Y:S01]  /*18bf0*/  FMUL.FTZ R25, R97, R63.reuse ;  /* 0x0000003f61197220 */ /* 0x080fe20000410000 */
[-C--:B------:R-:W-:Y:S01]  /*18c00*/  FMUL.FTZ R100, R100, R63.reuse ;  /* 0x0000003f64647220 */ /* 0x080fe20000410000 */
[----:B------:R-:W-:Y:S01]  /*18c10*/  MUFU.EX2 R77, R77 ;  /* 0x0000004d004d7308 */ /* 0x000fe20000000800 */
[C---:B--2---:R-:W-:Y:S03]  /*18c20*/  HMMA.16816.F32 R32, R8.reuse, R36, R32 ;  /* 0x000000240820723c */ /* 0x044fe60000001820 */
[-C--:B------:R-:W-:Y:S01]  /*18c30*/  FMUL.FTZ R101, R101, R63.reuse ;  /* 0x0000003f65657220 */ /* 0x080fe20000410000 */
[-C--:B------:R-:W-:Y:S01]  /*18c40*/  FMUL.FTZ R92, R92, R63.reuse ;  /* 0x0000003f5c5c7220 */ /* 0x080fe20000410000 */
[----:B------:R-:W-:Y:S01]  /*18c50*/  MUFU.EX2 R76, R76 ;  /* 0x0000004c004c7308 */ /* 0x000fe20000000800 */
[-C--:B------:R-:W-:Y:S01]  /*18c60*/  FMUL.FTZ R93, R93, R63.reuse ;  /* 0x0000003f5d5d7220 */ /* 0x080fe20000410000 */
[----:B------:R-:W-:Y:S01]  /*18c70*/  FMUL.FTZ R51, R75, R2 ;  /* 0x000000024b337220 */ /* 0x000fe20000410000 */
[-C--:B------:R-:W-:Y:S01]  /*18c80*/  FMUL.FTZ R48, R72, R63.reuse ;  /* 0x0000003f48307220 */ /* 0x080fe20000410000 */
[----:B------:R-:W2:Y:S01]  /*18c90*/  MUFU.EX2 R89, R89 ;  /* 0x0000005900597308 */ /* 0x000ea20000000800 */
[C---:B------:R-:W-:Y:S03]  /*18ca0*/  HMMA.16816.F32 R36, R8.reuse, R38, R84 ;  /* 0x000000260824723c */ /* 0x040fe60000001854 */
[-C--:B------:R-:W-:Y:S01]  /*18cb0*/  FFMA.FTZ R86, R218, R166.reuse, -R191 ;  /* 0x000000a6da567223 */ /* 0x080fe200000108bf */
[-CC-:B------:R-:W-:Y:S01]  /*18cc0*/  FFMA.FTZ R87, R214, R166.reuse, -R165.reuse ;  /* 0x000000a6d6577223 */ /* 0x180fe200000108a5 */
[-C--:B------:R-:W-:Y:S01]  /*18cd0*/  FFMA.FTZ R84, R212, R166.reuse, -R165 ;  /* 0x000000a6d4547223 */ /* 0x080fe200000108a5 */
[----:B------:R-:W-:Y:S01]  /*18ce0*/  FFMA.FTZ R85, R216, R166, -R191 ;  /* 0x000000a6d8557223 */ /* 0x000fe200000108bf */
[-C--:B------:R-:W-:Y:S01]  /*18cf0*/  FMUL.FTZ R49, R73, R63.reuse ;  /* 0x0000003f49317220 */ /* 0x080fe20000410000 */
[-C--:B------:R-:W-:Y:S01]  /*18d00*/  FMUL.FTZ R70, R70, R2.reuse ;  /* 0x0000000246467220 */ /* 0x080fe20000410000 */
[----:B------:R-:W-:Y:S01]  /*18d10*/  MUFU.EX2 R86, R86 ;  /* 0x0000005600567308 */ /* 0x000fe20000000800 */
[C---:B------:R-:W-:Y:S03]  /*18d20*/  HMMA.16816.F32 R4, R8.reuse, R12, R4 ;  /* 0x0000000c0804723c */ /* 0x040fe60000001804 */
[-C--:B------:R-:W-:Y:S01]  /*18d30*/  FMUL.FTZ R71, R71, R2.reuse ;  /* 0x0000000247477220 */ /* 0x080fe20000410000 */
[-C--:B------:R-:W-:Y:S01]  /*18d40*/  FMUL.FTZ R68, R68, R63.reuse ;  /* 0x0000003f44447220 */ /* 0x080fe20000410000 */
[----:B------:R-:W-:Y:S01]  /*18d50*/  MUFU.EX2 R87, R87 ;  /* 0x0000005700577308 */ /* 0x000fe20000000800 */
[-C--:B------:R-:W-:Y:S01]  /*18d60*/  FMUL.FTZ R69, R69, R63.reuse ;  /* 0x0000003f45457220 */ /* 0x080fe20000410000 */
[----:B------:R-:W-:Y:S01]  /*18d70*/  FFMA.FTZ R222, R167, R2, R222 ;  /* 0x00000002a7de7223 */ /* 0x000fe200000100de */
[----:B------:R-:W-:Y:S01]  /*18d80*/  FFMA.FTZ R168, R168, R63, R59 ;  /* 0x0000003fa8a87223 */ /* 0x000fe2000001003b */
[----:B------:R-:W4:Y:S01]  /*18d90*/  MUFU.EX2 R84, R84 ;  /* 0x0000005400547308 */ /* 0x000f220000000800 */
[C---:B------:R-:W-:Y:S03]  /*18da0*/  HMMA.16816.F32 R12, R8.reuse, R14, R108 ;  /* 0x0000000e080c723c */ /* 0x040fe6000000186c */
[-CC-:B------:R-:W-:Y:S01]  /*18db0*/  FFMA.FTZ R91, R204, R166.reuse, -R191.reuse ;  /* 0x000000a6cc5b7223 */ /* 0x180fe200000108bf */
[-CC-:B------:R-:W-:Y:S01]  /*18dc0*/  FFMA.FTZ R90, R208, R166.reuse, -R191.reuse ;  /* 0x000000a6d05a7223 */ /* 0x180fe200000108bf */
[----:B------:R-:W3:Y:S01]  /*18dd0*/  MUFU.EX2 R85, R85 ;  /* 0x0000005500557308 */ /* 0x000ee20000000800 */
[-C--:B------:R-:W-:Y:S01]  /*18de0*/  FFMA.FTZ R59, R206, R166.reuse, -R191 ;  /* 0x000000a6ce3b7223 */ /* 0x080fe200000108bf */
[-CC-:B------:R-:W-:Y:S01]  /*18df0*/  FFMA.FTZ R81, R194, R166.reuse, -R165.reuse ;  /* 0x000000a6c2517223 */ /* 0x180fe200000108a5 */
[-CC-:B------:R-:W-:Y:S01]  /*18e00*/  FFMA.FTZ R80, R198, R166.reuse, -R165.reuse ;  /* 0x000000a6c6507223 */ /* 0x180fe200000108a5 */
[-C--:B------:R-:W-:Y:S01]  /*18e10*/  FFMA.FTZ R63, R196, R166.reuse, -R165 ;  /* 0x000000a6c43f7223 */ /* 0x080fe200000108a5 */
[C---:B-1----:R-:W-:Y:S03]  /*18e20*/  HMMA.16816.F32 R16, R8.reuse, R20, R16 ;  /* 0x000000140810723c */ /* 0x042fe60000001810 */
[-CC-:B------:R-:W-:Y:S01]  /*18e30*/  FFMA.FTZ R2, R200, R166.reuse, -R191.reuse ;  /* 0x000000a6c8027223 */ /* 0x180fe200000108bf */
[----:B------:R-:W-:Y:S01]  /*18e40*/  MUFU.EX2 R91, R91 ;  /* 0x0000005b005b7308 */ /* 0x000fe20000000800 */
[----:B------:R-:W-:Y:S01]  /*18e50*/  LDSM.16.MT88.4 R72, [R58+0xbc00] ;  /* 0x00bc00003a48783b */ /* 0x000fe20000004200 */
[-CC-:B------:R-:W-:Y:S01]  /*18e60*/  FFMA.FTZ R97, R121, R166.reuse, -R191.reuse ;  /* 0x000000a679617223 */ /* 0x180fe200000108bf */
[-CC-:B------:R-:W-:Y:S01]  /*18e70*/  FFMA.FTZ R96, R175, R166.reuse, -R191.reuse ;  /* 0x000000a6af607223 */ /* 0x180fe200000108bf */
[----:B------:R-:W-:Y:S01]  /*18e80*/  MUFU.EX2 R90, R90 ;  /* 0x0000005a005a7308 */ /* 0x000fe20000000800 */
[-C--:B------:R-:W-:Y:S01]  /*18e90*/  FFMA.FTZ R82, R173, R166.reuse, -R191 ;  /* 0x000000a6ad527223 */ /* 0x080fe200000108bf */
[C---:B------:R-:W-:Y:S03]  /*18ea0*/  HMMA.16816.F32 R24, R8.reuse, R28, R24 ;  /* 0x0000001c0818723c */ /* 0x040fe60000001818 */
[-CC-:B------:R-:W-:Y:S01]  /*18eb0*/  FFMA.FTZ R98, R172, R166.reuse, -R165.reuse ;  /* 0x000000a6ac627223 */ /* 0x180fe200000108a5 */
[----:B------:R-:W-:Y:S01]  /*18ec0*/  MUFU.EX2 R59, R59 ;  /* 0x0000003b003b7308 */ /* 0x000fe20000000800 */
[-CC-:B------:R-:W-:Y:S01]  /*18ed0*/  FFMA.FTZ R121, R170, R166.reuse, -R165.reuse ;  /* 0x000000a6aa797223 */ /* 0x180fe200000108a5 */
[-C--:B------:R-:W-:Y:S01]  /*18ee0*/  FFMA.FTZ R83, R174, R166.reuse, -R165 ;  /* 0x000000a6ae537223 */ /* 0x080fe200000108a5 */
[----:B------:R-:W-:Y:S01]  /*18ef0*/  FADD.FTZ R168, R199, R168 ;  /* 0x000000a8c7a87221 */ /* 0x000fe20000010000 */
[----:B------:R-:W-:Y:S01]  /*18f00*/  MUFU.EX2 R81, R81 ;  /* 0x0000005100517308 */ /* 0x000fe20000000800 */
[-CC-:B------:R-:W-:Y:S01]  /*18f10*/  FFMA.FTZ R78, R169, R166.reuse, -R191.reuse ;  /* 0x000000a6a94e7223 */ /* 0x180fe200000108bf */
[C---:B------:R-:W-:Y:S03]  /*18f20*/  HMMA.16816.F32 R20, R8.reuse, R22, R100 ;  /* 0x000000160814723c */ /* 0x040fe60000001864 */
[----:B------:R-:W-:Y:S01]  /*18f30*/  FADD.FTZ R79, R193, R168 ;  /* 0x000000a8c14f7221 */ /* 0x000fe20000010000 */
[----:B------:R-:W-:Y:S01]  /*18f40*/  MUFU.EX2 R80, R80 ;  /* 0x0000005000507308 */ /* 0x000fe20000000800 */
[-CC-:B------:R-:W-:Y:S01]  /*18f50*/  FFMA.FTZ R168, R177, R166.reuse, -R191.reuse ;  /* 0x000000a6b1a87223 */ /* 0x180fe200000108bf */
[-C--:B------:R-:W-:Y:S01]  /*18f60*/  FFMA.FTZ R167, R180, R166.reuse, -R191 ;  /* 0x000000a6b4a77223 */ /* 0x080fe200000108bf */
[-CC-:B------:R-:W-:Y:S01]  /*18f70*/  FFMA.FTZ R169, R125, R166.reuse, -R165.reuse ;  /* 0x000000a67da97223 */ /* 0x180fe200000108a5 */
[----:B------:R-:W-:Y:S01]  /*18f80*/  MUFU.EX2 R63, R63 ;  /* 0x0000003f003f7308 */ /* 0x000fe20000000800 */
[-CC-:B------:R-:W-:Y:S01]  /*18f90*/  FFMA.FTZ R128, R128, R166.reuse, -R165.reuse ;  /* 0x000000a680807223 */ /* 0x180fe200000108a5 */
[C---:B------:R-:W-:Y:S03]  /*18fa0*/  HMMA.16816.F32 R28, R8.reuse, R30, R92 ;  /* 0x0000001e081c723c */ /* 0x040fe6000000185c */
[-C--:B------:R-:W-:Y:S01]  /*18fb0*/  FFMA.FTZ R92, R202, R166.reuse, -R165 ;  /* 0x000000a6ca5c7223 */ /* 0x080fe200000108a5 */
[----:B------:R-:W-:Y:S01]  /*18fc0*/  MUFU.EX2 R2, R2 ;  /* 0x0000000200027308 */ /* 0x000fe20000000800 */
[-C--:B------:R-:W-:Y:S01]  /*18fd0*/  FFMA.FTZ R93, R119, R166.reuse, -R191 ;  /* 0x000000a6775d7223 */ /* 0x080fe200000108bf */
[-CC-:B------:R-:W-:Y:S01]  /*18fe0*/  FFMA.FTZ R131, R131, R166.reuse, -R165.reuse ;  /* 0x000000a683837223 */ /* 0x180fe200000108a5 */
[-CC-:B------:R-:W-:Y:S01]  /*18ff0*/  FFMA.FTZ R102, R122, R166.reuse, -R165.reuse ;  /* 0x000000a67a667223 */ /* 0x180fe200000108a5 */
[----:B------:R-:W-:Y:S01]  /*19000*/  MUFU.EX2 R97, R97 ;  /* 0x0000006100617308 */ /* 0x000fe20000000800 */
[----:B------:R-:W-:Y:S01]  /*19010*/  FFMA.FTZ R100, R124, R166, -R165 ;  /* 0x000000a67c647223 */ /* 0x000fe200000108a5 */
[C---:B-----5:R-:W-:Y:S03]  /*19020*/  HMMA.16816.F32 R48, R8.reuse, R52, R48 ;  /* 0x000000340830723c */ /* 0x060fe60000001830 */
[----:B--2---:R-:W-:Y:S01]  /*19030*/  F2FP.F16.F32.PACK_AB R52, R89, R76 ;  /* 0x0000004c5934723e */ /* 0x004fe200000000ff */
[----:B------:R-:W1:Y:S01]  /*19040*/  MUFU.EX2 R92, R92 ;  /* 0x0000005c005c7308 */ /* 0x000e620000000800 */
[----:B------:R-:W-:Y:S01]  /*19050*/  F2FP.F16.F32.PACK_AB R53, R88, R77 ;  /* 0x0000004d5835723e */ /* 0x000fe200000000ff */
[----:B------:R-:W-:Y:S01]  /*19060*/  FADD.FTZ R222, R195, R222 ;  /* 0x000000dec3de7221 */ /* 0x000fe20000010000 */
[----:B------:R-:W-:Y:S01]  /*19070*/  FADD.FTZ R79, R192, R79 ;  /* 0x0000004fc04f7221 */ /* 0x000fe20000010000 */
[----:B------:R-:W-:Y:S01]  /*19080*/  MUFU.EX2 R96, R96 ;  /* 0x0000006000607308 */ /* 0x000fe20000000800 */
[----:B------:R-:W-:Y:S01]  /*19090*/  FFMA.FTZ R171, R171, R166, -R191 ;  /* 0x000000a6abab7223 */ /* 0x000fe200000108bf */
[----:B------:R-:W-:Y:S03]  /*190a0*/  HMMA.16816.F32 R8, R8, R54, R68 ;  /* 0x000000360808723c */ /* 0x000fe60000001844 */
[----:B----4-:R-:W-:Y:S01]  /*190b0*/  F2FP.F16.F32.PACK_AB R54, R84, R87 ;  /* 0x000000575436723e */ /* 0x010fe200000000ff */
[----:B------:R-:W-:Y:S01]  /*190c0*/  LDSM.16.MT88.4 R68, [R58+0x9800] ;  /* 0x009800003a44783b */ /* 0x000fe20000004200 */
[----:B---3--:R-:W-:Y:S01]  /*190d0*/  F2FP.F16.F32.PACK_AB R55, R85, R86 ;  /* 0x000000565537723e */ /* 0x008fe200000000ff */
[----:B------:R-:W-:Y:S01]  /*190e0*/  MUFU.EX2 R82, R82 ;  /* 0x0000005200527308 */ /* 0x000fe20000000800 */
[----:B------:R-:W-:Y:S01]  /*190f0*/  FADD.FTZ R197, R197, R222 ;  /* 0x000000dec5c57221 */ /* 0x000fe20000010000 */
[----:B------:R-:W-:Y:S01]  /*19100*/  FADD.FTZ R104, R76, R79 ;  /* 0x0000004f4c687221 */ /* 0x000fe20000010000 */
[-C--:B------:R-:W-:Y:S01]  /*19110*/  FFMA.FTZ R176, R176, R166.reuse, -R191 ;  /* 0x000000a6b0b07223 */ /* 0x080fe200000108bf */
[----:B------:R-:W-:Y:S01]  /*19120*/  MUFU.EX2 R98, R98 ;  /* 0x0000006200627308 */ /* 0x000fe20000000800 */
[----:B------:R-:W-:Y:S01]  /*19130*/  FADD.FTZ R190, R190, R197 ;  /* 0x000000c5bebe7221 */ /* 0x000fe20000010000 */
[C---:B------:R-:W-:Y:S05]  /*19140*/  HMMA.16816.F32 R4, R52.reuse, R64, R4 ;  /* 0x000000403404723c */ /* 0x040fea0000001804 */
[-CC-:B------:R-:W-:Y:S01]  /*19150*/  FFMA.FTZ R179, R179, R166.reuse, -R191.reuse ;  /* 0x000000a6b3b37223 */ /* 0x180fe200000108bf */
[----:B------:R-:W2:Y:S01]  /*19160*/  MUFU.EX2 R121, R121 ;  /* 0x0000007900797308 */ /* 0x000ea20000000800 */
[----:B------:R-:W-:Y:S01]  /*19170*/  FADD.FTZ R103, R77, R190 ;  /* 0x000000be4d677221 */ /* 0x000fe20000010000 */
[-C--:B------:R-:W-:Y:S01]  /*19180*/  FFMA.FTZ R182, R182, R166.reuse, -R191 ;  /* 0x000000a6b6b67223 */ /* 0x080fe200000108bf */
[-C--:B------:R-:W-:Y:S01]  /*19190*/  FFMA.FTZ R101, R123, R166.reuse, -R165 ;  /* 0x000000a67b657223 */ /* 0x080fe200000108a5 */
[----:B------:R-:W-:Y:S01]  /*191a0*/  MUFU.EX2 R83, R83 ;  /* 0x0000005300537308 */ /* 0x000fe20000000800 */
[-CC-:B------:R-:W-:Y:S01]  /*191b0*/  FFMA.FTZ R181, R181, R166.reuse, -R191.reuse ;  /* 0x000000a6b5b57223 */ /* 0x180fe200000108bf */
[----:B------:R-:W-:Y:S01]  /*191c0*/  HMMA.16816.F32 R12, R52, R66, R12 ;  /* 0x00000042340c723c */ /* 0x000fe2000000180c */
[----:B------:R-:W3:Y:S01]  /*191d0*/  LDSM.16.MT88.4 R64, [R0+0x400] ;  /* 0x000400000040783b */ /* 0x000ee20000004200 */
[----:B------:R-:W4:Y:S01]  /*191e0*/  MUFU.EX2 R120, R120 ;  /* 0x0000007800787308 */ /* 0x000f220000000800 */
        /* <DEDUP_REMOVED lines=8> */
[-C--:B------:R-:W-:Y:S01]  /*19270*/  FFMA.FTZ R189, R189, R166.reuse, -R191 ;  /* 0x000000a6bdbd7223 */ /* 0x080fe200000108bf */
[-CC-:B------:R-:W-:Y:S01]  /*19280*/  FFMA.FTZ R94, R130, R166.reuse, -R165.reuse ;  /* 0x000000a6825e7223 */ /* 0x180fe200000108a5 */
[-CC-:B------:R-:W-:Y:S01]  /*19290*/  FFMA.FTZ R95, R133, R166.reuse, -R165.reuse ;  /* 0x000000a6855f7223 */ /* 0x180fe200000108a5 */
[----:B------:R-:W5:Y:S01]  /*192a0*/  MUFU.EX2 R167, R167 ;  /* 0x000000a700a77308 */ /* 0x000f620000000800 */
[-CC-:B------:R-:W-:Y:S01]  /*192b0*/  FFMA.FTZ R99, R134, R166.reuse, -R165.reuse ;  /* 0x000000a686637223 */ /* 0x180fe200000108a5 */
[-CC-:B------:R-:W-:Y:S01]  /*192c0*/  FFMA.FTZ R161, R161, R166.reuse, -R165.reuse ;  /* 0x000000a6a1a17223 */ /* 0x180fe200000108a5 */
[-CC-:B------:R-:W-:Y:S01]  /*192d0*/  FFMA.FTZ R162, R162, R166.reuse, -R165.reuse ;  /* 0x000000a6a2a27223 */ /* 0x180fe200000108a5 */
[----:B------:R1:W-:Y:S01]  /*192e0*/  MUFU.EX2 R125, R93 ;  /* 0x0000005d007d7308 */ /* 0x0003e20000000800 */
[-CC-:B------:R-:W-:Y:S01]  /*192f0*/  FFMA.FTZ R163, R163, R166.reuse, -R165.reuse ;  /* 0x000000a6a3a37223 */ /* 0x180fe200000108a5 */
[----:B------:R-:W-:Y:S01]  /*19300*/  FFMA.FTZ R164, R164, R166, -R165 ;  /* 0x000000a6a4a47223 */ /* 0x000fe200000108a5 */
[----:B------:R-:W-:Y:S01]  /*19310*/  FADD.FTZ R103, R88, R103 ;  /* 0x0000006758677221 */ /* 0x000fe20000010000 */
[----:B------:R-:W-:Y:S01]  /*19320*/  MUFU.EX2 R169, R169 ;  /* 0x000000a900a97308 */ /* 0x000fe20000000800 */
[----:B------:R-:W-:Y:S01]  /*19330*/  FADD.FTZ R104, R89, R104 ;  /* 0x0000006859687221 */ /* 0x000fe20000010000 */
[----:B------:R-:W-:Y:S01]  /*19340*/  LDSM.16.MT88.4 R108, [R58+0xac00] ;  /* 0x00ac00003a6c783b */ /* 0x000fe20000004200 */
[----:B------:R-:W-:Y:S01]  /*19350*/  FADD.FTZ R86, R86, R103 ;  /* 0x0000006756567221 */ /* 0x000fe20000010000 */
[----:B------:R-:W-:Y:S01]  /*19360*/  MUFU.EX2 R128, R128 ;  /* 0x0000008000807308 */ /* 0x000fe20000000800 */
[----:B------:R-:W-:-:S02]  /*19370*/  FADD.FTZ R87, R87, R104 ;  /* 0x0000006857577221 */ /* 0x000fc40000010000 */
[----:B------:R-:W-:Y:S01]  /*19380*/  FADD.FTZ R86, R85, R86 ;  /* 0x0000005655567221 */ /* 0x000fe20000010000 */
[----:B------:R-:W-:Y:S01]  /*19390*/  MUFU.EX2 R131, R131 ;  /* 0x0000008300837308 */ /* 0x000fe20000000800 */
[----:B------:R-:W-:Y:S01]  /*193a0*/  FADD.FTZ R87, R84, R87 ;  /* 0x0000005754577221 */ /* 0x000fe20000010000 */
[----:B-1----:R-:W-:Y:S02]  /*193b0*/  FFMA.FTZ R93, R129, R166, -R165 ;  /* 0x000000a6815d7223 */ /* 0x002fe400000108a5 */
[----:B------:R1:W5:Y:S04]  /*193c0*/  MUFU.EX2 R124, R78 ;  /* 0x0000004e007c7308 */ /* 0x0003680000000800 */
[----:B------:R-:W-:Y:S01]  /*193d0*/  MUFU.EX2 R134, R171 ;  /* 0x000000ab00867308 */ /* 0x000fe20000000800 */
[C---:B---3--:R-:W-:Y:S03]  /*193e0*/  HMMA.16816.F32 R16, R52.reuse, R64, R16 ;  /* 0x000000403410723c */ /* 0x048fe60000001810 */
[----:B------:R-:W-:Y:S04]  /*193f0*/  MUFU.EX2 R130, R179 ;  /* 0x000000b300827308 */ /* 0x000fe80000000800 */
[----:B------:R-:W-:Y:S01]  /*19400*/  MUFU.EX2 R133, R101 ;  /* 0x0000006500857308 */ /* 0x000fe20000000800 */
[----:B-1----:R-:W-:Y:S01]  /*19410*/  LDSM.16.MT88.4 R76, [R0+0x3000] ;  /* 0x00300000004c783b */ /* 0x002fe20000004200 */
[C---:B------:R-:W-:Y:S02]  /*19420*/  HMMA.16816.F32 R20, R52.reuse, R66, R20 ;  /* 0x000000423414723c */ /* 0x040fe40000001814 */
[----:B------:R-:W-:Y:S01]  /*19430*/  MUFU.EX2 R129, R100 ;  /* 0x0000006400817308 */ /* 0x000fe20000000800 */
[----:B------:R-:W1:Y:S03]  /*19440*/  LDSM.16.MT88.4 R64, [R58+0xb400] ;  /* 0x00b400003a40783b */ /* 0x000e660000004200 */
[----:B------:R-:W-:Y:S04]  /*19450*/  MUFU.EX2 R123, R182 ;  /* 0x000000b6007b7308 */ /* 0x000fe80000000800 */
        /* <DEDUP_REMOVED lines=9> */
[C---:B-1----:R-:W-:Y:S03]  /*194f0*/  HMMA.16816.F32 R24, R52.reuse, R64, R24 ;  /* 0x000000403418723c */ /* 0x042fe60000001818 */
        /* <DEDUP_REMOVED lines=18> */
[----:B------:R-:W-:Y:S01]  /*19620*/  F2FP.F16.F32.PACK_AB R53, R90, R91 ;  /* 0x0000005b5a35723e */ /* 0x000fe200000000ff */
[----:B------:R-:W-:Y:S01]  /*19630*/  FADD.FTZ R91, R91, R86 ;  /* 0x000000565b5b7221 */ /* 0x000fe20000010000 */
        /* <DEDUP_REMOVED lines=18> */
[----:B------:R-:W-:Y:S01]  /*19760*/  HMMA.16816.F32 R8, R52, R66, R8 ;  /* 0x000000423408723c */ /* 0x000fe20000001808 */
[----:B------:R-:W1:Y:S02]  /*19770*/  LDSM.16.MT88.4 R64, [R0+0xc00] ;  /* 0x000c00000040783b */ /* 0x000e640000004200 */
[----:B--2---:R-:W-:-:S02]  /*19780*/  F2FP.F16.F32.PACK_AB R52, R121, R98 ;  /* 0x000000627934723e */ /* 0x004fc400000000ff */
[----:B------:R-:W-:Y:S02]  /*19790*/  F2FP.F16.F32.PACK_AB R53, R96, R97 ;  /* 0x000000616035723e */ /* 0x000fe400000000ff */
[----:B----4-:R-:W-:Y:S02]  /*197a0*/  F2FP.F16.F32.PACK_AB R54, R120, R83 ;  /* 0x000000537836723e */ /* 0x010fe400000000ff */
[----:B-----5:R-:W-:-:S07]  /*197b0*/  F2FP.F16.F32.PACK_AB R55, R119, R82 ;  /* 0x000000527737723e */ /* 0x020fce00000000ff */
[C---:B------:R-:W-:Y:S08]  /*197c0*/  HMMA.16816.F32 R24, R52.reuse, R72, R24 ;  /* 0x000000483418723c */ /* 0x040ff00000001818 */
        /* <DEDUP_REMOVED lines=14> */
[C---:B-1----:R-:W-:Y:S08]  /*198b0*/  HMMA.16816.F32 R48, R52.reuse, R64, R48 ;  /* 0x000000403430723c */ /* 0x042ff00000001830 */
[----:B------:R-:W-:Y:S03]  /*198c0*/  HMMA.16816.F32 R8, R52, R66, R8 ;  /* 0x000000423408723c */ /* 0x000fe60000001808 */
[--C-:B------:R-:W-:Y:S01]  /*198d0*/  FFMA.FTZ R52, R126, R166, -R165.reuse ;  /* 0x000000a67e347223 */ /* 0x100fe200000108a5 */
[----:B------:R-:W1:Y:S01]  /*198e0*/  LDSM.16.MT88.4 R64, [R0+0x1000] ;  /* 0x001000000040783b */ /* 0x000e620000004200 */
[----:B------:R-:W-:Y:S01]  /*198f0*/  F2FP.F16.F32.PACK_AB R53, R167, R168 ;  /* 0x000000a8a735723e */ /* 0x000fe200000000ff */
[----:B------:R-:W-:Y:S01]  /*19900*/  FFMA.FTZ R126, R127, R166, -R165 ;  /* 0x000000a67f7e7223 */ /* 0x000fe200000108a5 */
[----:B------:R3:W4:Y:S01]  /*19910*/  MUFU.EX2 R122, R52 ;  /* 0x00000034007a7308 */ /* 0x0007220000000800 */
[----:B------:R-:W-:-:S03]  /*19920*/  F2FP.F16.F32.PACK_AB R55, R124, R125 ;  /* 0x0000007d7c37723e */ /* 0x000fc600000000ff */
[----:B------:R5:W-:Y:S04]  /*19930*/  MUFU.EX2 R127, R176 ;  /* 0x000000b0007f7308 */ /* 0x000be80000000800 */
[----:B------:R2:W1:Y:S04]  /*19940*/  MUFU.EX2 R166, R102 ;  /* 0x0000006600a67308 */ /* 0x0004680000000800 */
[----:B------:R-:W1:Y:S01]  /*19950*/  MUFU.EX2 R126, R126 ;  /* 0x0000007e007e7308 */ /* 0x000e620000000800 */
[----:B---3--:R-:W-:Y:S02]  /*19960*/  F2FP.F16.F32.PACK_AB R52, R128, R169 ;  /* 0x000000a98034723e */ /* 0x008fe400000000ff */
[----:B----4-:R-:W-:Y:S01]  /*19970*/  F2FP.F16.F32.PACK_AB R54, R122, R131 ;  /* 0x000000837a36723e */ /* 0x010fe200000000ff */
[----:B------:R-:W3:Y:S01]  /*19980*/  MUFU.EX2 R165, R99 ;  /* 0x0000006300a57308 */ /* 0x000ee20000000800 */
[----:B-----5:R-:W-:Y:S01]  /*19990*/  FADD.FTZ R176, R90, R91 ;  /* 0x0000005b5ab07221 */ /* 0x020fe20000010000 */
[----:B--2---:R-:W-:Y:S04]  /*199a0*/  LDSM.16.MT88.4 R100, [R0+0x1800] ;  /* 0x001800000064783b */ /* 0x004fe80000004200 */
[----:B------:R-:W-:Y:S03]  /*199b0*/  HMMA.16816.F32 R4, R52, R72, R4 ;  /* 0x000000483404723c */ /* 0x000fe60000001804 */
[----:B------:R-:W-:-:S04]  /*199c0*/  FADD.FTZ R59, R59, R176 ;  /* 0x000000b03b3b7221 */ /* 0x000fc80000010000 */
[----:B------:R-:W-:Y:S01]  /*199d0*/  FADD.FTZ R2, R2, R59 ;  /* 0x0000003b02027221 */ /* 0x000fe20000010000 */
[C---:B------:R-:W-:Y:S01]  /*199e0*/  HMMA.16816.F32 R12, R52.reuse, R74, R12 ;  /* 0x0000004a340c723c */ /* 0x040fe2000000180c */
[----:B------:R-:W2:Y:S07]  /*199f0*/  LDSM.16.MT88.4 R72, [R58+0xe000] ;  /* 0x00e000003a48783b */ /* 0x000eae0000004200 */
[C---:B-1----:R-:W-:Y:S08]  /*19a00*/  HMMA.16816.F32 R16, R52.reuse, R64, R16 ;  /* 0x000000403410723c */ /* 0x042ff00000001810 */
[C---:B------:R-:W-:Y:S01]  /*19a10*/  HMMA.16816.F32 R20, R52.reuse, R66, R20 ;  /* 0x000000423414723c */ /* 0x040fe20000001814 */
[----:B------:R-:W1:Y:S07]  /*19a20*/  LDSM.16.MT88.4 R64, [R0+0x5000] ;  /* 0x005000000040783b */ /* 0x000e6e0000004200 */
[C---:B------:R-:W-:Y:S08]  /*19a30*/  HMMA.16816.F32 R24, R52.reuse, R68, R24 ;  /* 0x000000443418723c */ /* 0x040ff00000001818 */
[C---:B------:R-:W-:Y:S01]  /*19a40*/  HMMA.16816.F32 R28, R52.reuse, R70, R28 ;  /* 0x00000046341c723c */ /* 0x040fe2000000181c */
[----:B------:R-:W4:Y:S07]  /*19a50*/  LDSM.16.MT88.4 R68, [R0+0x1400] ;  /* 0x001400000044783b */ /* 0x000f2e0000004200 */
[----:B------:R-:W-:Y:S03]  /*19a60*/  HMMA.16816.F32 R32, R52, R76, R32 ;  /* 0x0000004c3420723c */ /* 0x000fe60000001820 */
[----:B------:R-:W-:-:S02]  /*19a70*/  FADD.FTZ R76, R92, R87 ;  /* 0x000000575c4c7221 */ /* 0x000fc40000010000 */
[----:B------:R-:W-:Y:S02]  /*19a80*/  LDSM.16.MT88.4 R84, [R0+0x3800] ;  /* 0x003800000054783b */ /* 0x000fe40000004200 */
[----:B------:R-:W-:Y:S02]  /*19a90*/  FADD.FTZ R81, R81, R76 ;  /* 0x0000004c51517221 */ /* 0x000fe40000010000 */
[----:B------:R-:W-:Y:S01]  /*19aa0*/  LDSM.16.MT88.4 R92, [R58+0xcc00] ;  /* 0x00cc00003a5c783b */ /* 0x000fe20000004200 */
[----:B--2---:R-:W-:Y:S03]  /*19ab0*/  HMMA.16816.F32 R40, R52, R72, R40 ;  /* 0x000000483428723c */ /* 0x004fe60000001828 */
[----:B------:R-:W-:-:S04]  /*19ac0*/  FADD.FTZ R80, R80, R81 ;  /* 0x0000005150507221 */ /* 0x000fc80000010000 */
[----:B------:R-:W-:Y:S01]  /*19ad0*/  FADD.FTZ R63, R63, R80 ;  /* 0x000000503f3f7221 */ /* 0x000fe20000010000 */
[C---:B------:R-:W-:Y:S01]  /*19ae0*/  HMMA.16816.F32 R44, R52.reuse, R74, R44 ;  /* 0x0000004a342c723c */ /* 0x040fe2000000182c */
[----:B------:R-:W2:Y:S07]  /*19af0*/  LDSM.16.MT88.4 R72, [R58+0xa400] ;  /* 0x00a400003a48783b */ /* 0x000eae0000004200 */
[C---:B------:R-:W-:Y:S01]  /*19b00*/  HMMA.16816.F32 R36, R52.reuse, R78, R36 ;  /* 0x0000004e3424723c */ /* 0x040fe20000001824 */
[----:B------:R-:W-:Y:S07]  /*19b10*/  LDSM.16.MT88.4 R76, [R58+0xec00] ;  /* 0x00ec00003a4c783b */ /* 0x000fee0000004200 */
[C---:B-1----:R-:W-:Y:S08]  /*19b20*/  HMMA.16816.F32 R48, R52.reuse, R64, R48 ;  /* 0x000000403430723c */ /* 0x042ff00000001830 */
[----:B------:R-:W-:Y:S03]  /*19b30*/  HMMA.16816.F32 R8, R52, R66, R8 ;  /* 0x000000423408723c */ /* 0x000fe60000001808 */
[----:B------:R-:W-:Y:S01]  /*19b40*/  F2FP.F16.F32.PACK_AB R52, R133, R166 ;  /* 0x000000a68534723e */ /* 0x000fe200000000ff */
[----:B------:R-:W1:Y:S01]  /*19b50*/  LDSM.16.MT88.4 R64, [R58+0xc400] ;  /* 0x00c400003a40783b */ /* 0x000e620000004200 */
[----:B------:R-:W-:-:S02]  /*19b60*/  F2FP.F16.F32.PACK_AB R53, R127, R134 ;  /* 0x000000867f35723e */ /* 0x000fc400000000ff */
[----:B------:R-:W-:Y:S02]  /*19b70*/  F2FP.F16.F32.PACK_AB R54, R126, R129 ;  /* 0x000000817e36723e */ /* 0x000fe400000000ff */
[----:B------:R-:W-:-:S07]  /*19b80*/  F2FP.F16.F32.PACK_AB R55, R123, R130 ;  /* 0x000000827b37723e */ /* 0x000fce00000000ff */
[C---:B----4-:R-:W-:Y:S08]  /*19b90*/  HMMA.16816.F32 R16, R52.reuse, R68, R16 ;  /* 0x000000443410723c */ /* 0x050ff00000001810 */
[C---:B--2---:R-:W-:Y:S08]  /*19ba0*/  HMMA.16816.F32 R4, R52.reuse, R72, R4 ;  /* 0x000000483404723c */ /* 0x044ff00000001804 */
[C---:B------:R-:W-:Y:S01]  /*19bb0*/  HMMA.16816.F32 R12, R52.reuse, R74, R12 ;  /* 0x0000004a340c723c */ /* 0x040fe2000000180c */
[----:B------:R-:W2:Y:S07]  /*19bc0*/  LDSM.16.MT88.4 R72, [R0+0x3400] ;  /* 0x003400000048783b */ /* 0x000eae0000004200 */
        /* <DEDUP_REMOVED lines=8> */
[----:B----4-:R-:W-:Y:S03]  /*19c50*/  HMMA.16816.F32 R40, R52, R68, R40 ;  /* 0x000000443428723c */ /* 0x010fe60000001828 */
[----:B------:R-:W-:-:S02]  /*19c60*/  F2FP.F16.F32.PACK_AB R68, R171, R174 ;  /* 0x000000aeab44723e */ /* 0x000fc400000000ff */
[----:B------:R-:W-:-:S03]  /*19c70*/  F2FP.F16.F32.PACK_AB R69, R183, R170 ;  /* 0x000000aab745723e */ /* 0x000fc600000000ff */
[----:B------:R-:W-:Y:S03]  /*19c80*/  HMMA.16816.F32 R44, R52, R70, R44 ;  /* 0x00000046342c723c */ /* 0x000fe6000000182c */
[----:B---3--:R-:W-:Y:S02]  /*19c90*/  F2FP.F16.F32.PACK_AB R70, R165, R172 ;  /* 0x000000aca546723e */ /* 0x008fe400000000ff */
[----:B------:R-:W-:-:S03]  /*19ca0*/  F2FP.F16.F32.PACK_AB R71, R184, R185 ;  /* 0x000000b9b847723e */ /* 0x000fc600000000ff */
[C---:B-1----:R-:W-:Y:S08]  /*19cb0*/  HMMA.16816.F32 R48, R52.reuse, R64, R48 ;  /* 0x000000403430723c */ /* 0x042ff00000001830 */
[----:B------:R-:W-:Y:S01]  /*19cc0*/  HMMA.16816.F32 R8, R52, R66, R8 ;  /* 0x000000423408723c */ /* 0x000fe20000001808 */
[----:B------:R-:W1:Y:S04]  /*19cd0*/  LDSM.16.MT88.4 R64, [R58+0xc800] ;  /* 0x00c800003a40783b */ /* 0x000e680000004200 */
[----:B------:R-:W3:Y:S03]  /*19ce0*/  LDSM.16.MT88.4 R52, [R58+0xe800] ;  /* 0x00e800003a34783b */ /* 0x000ee60000004200 */
[----:B------:R-:W-:Y:S05]  /*19cf0*/  HMMA.16816.F32 R104, R68, R100, R16 ;  /* 0x000000644468723c */ /* 0x000fea0000001810 */
[----:B------:R-:W-:Y:S01]  /*19d00*/  FADD.FTZ R17, R97, R2 ;  /* 0x0000000261117221 */ /* 0x000fe20000010000 */
[----:B------:R-:W-:-:S03]  /*19d10*/  FADD.FTZ R2, R98, R63 ;  /* 0x0000003f62027221 */ /* 0x000fc60000010000 */
[----:B------:R-:W-:Y:S01]  /*19d20*/  FADD.FTZ R17, R96, R17 ;  /* 0x0000001160117221 */ /* 0x000fe20000010000 */
[----:B------:R-:W-:Y:S01]  /*19d30*/  FADD.FTZ R16, R121, R2 ;  /* 0x0000000279107221 */ /* 0x000fe20000010000 */
[----:B--2---:R-:W-:Y:S01]  /*19d40*/  HMMA.16816.F32 R112, R68, R72, R4 ;  /* 0x000000484470723c */ /* 0x004fe20000001804 */
[----:B------:R-:W2:Y:S02]  /*19d50*/  LDSM.16.MT88.4 R4, [R0+0x5800] ;  /* 0x005800000004783b */ /* 0x000ea40000004200 */
[----:B------:R-:W-:Y:S01]  /*19d60*/  FADD.FTZ R2, R82, R17 ;  /* 0x0000001152027221 */ /* 0x000fe20000010000 */
[----:B------:R-:W-:-:S03]  /*19d70*/  FADD.FTZ R17, R83, R16 ;  /* 0x0000001053117221 */ /* 0x000fc60000010000 */
[----:B------:R-:W-:Y:S01]  /*19d80*/  FADD.FTZ R119, R119, R2 ;  /* 0x0000000277777221 */ /* 0x000fe20000010000 */
[----:B------:R-:W-:Y:S01]  /*19d90*/  FADD.FTZ R120, R120, R17 ;  /* 0x0000001178787221 */ /* 0x000fe20000010000 */
[C---:B------:R-:W-:Y:S01]  /*19da0*/  HMMA.16816.F32 R12, R68.reuse, R74, R12 ;  /* 0x0000004a440c723c */ /* 0x040fe2000000180c */
[----:B------:R-:W-:Y:S02]  /*19db0*/  LDSM.16.MT88.4 R16, [R0+0x5c00] ;  /* 0x005c00000010783b */ /* 0x000fe40000004200 */
[----:B------:R-:W-:Y:S01]  /*19dc0*/  FADD.FTZ R168, R168, R119 ;  /* 0x00000077a8a87221 */ /* 0x000fe20000010000 */
[----:B------:R-:W-:Y:S01]  /*19dd0*/  FADD.FTZ R169, R169, R120 ;  /* 0x00000078a9a97221 */ /* 0x000fe20000010000 */
[-C--:B------:R-:W-:Y:S02]  /*19de0*/  MOV R2, R57.reuse ;  /* 0x0000003900027202 */ /* 0x080fe40000000f00 */
[----:B------:R-:W-:Y:S01]  /*19df0*/  FADD.FTZ R168, R167, R168 ;  /* 0x000000a8a7a87221 */ /* 0x000fe20000010000 */
[----:B------:R-:W-:Y:S01]  /*19e00*/  FADD.FTZ R128, R128, R169 ;  /* 0x000000a980807221 */ /* 0x000fe20000010000 */
[----:B------:R-:W-:Y:S03]  /*19e10*/  HMMA.16816.F32 R88, R68, R84, R32 ;  /* 0x000000544458723c */ /* 0x000fe60000001820 */
[----:B------:R-:W-:Y:S01]  /*19e20*/  @P4 MOV R2, R57 ;  /* 0x0000003900024202 */ /* 0x000fe20000000f00 */
        /* <DEDUP_REMOVED lines=24> */
[C---:B---3--:R-:W-:Y:S08]  /*19fb0*/  HMMA.16816.F32 R40, R68.reuse, R52, R40 ;  /* 0x000000344428723c */ /* 0x048ff00000001828 */
[C---:B------:R-:W-:Y:S08]  /*19fc0*/  HMMA.16816.F32 R44, R68.reuse, R54, R44 ;  /* 0x00000036442c723c */ /* 0x040ff0000000182c */
[----:B--2---:R-:W-:Y:S03]  /*19fd0*/  HMMA.16816.F32 R72, R68, R4, R48 ;  /* 0x000000044448723c */ /* 0x004fe60000001830 */
[----:B------:R-:W-:Y:S01]  /*19fe0*/  F2FP.F16.F32.PACK_AB R4, R162, R161 ;  /* 0x000000a1a204723e */ /* 0x000fe200000000ff */
[----:B------:R-:W-:Y:S01]  /*19ff0*/  FADD.FTZ R161, R161, R172 ;  /* 0x000000aca1a17221 */ /* 0x000fe20000010000 */
[----:B------:R-:W-:Y:S01]  /*1a000*/  F2FP.F16.F32.PACK_AB R5, R186, R187 ;  /* 0x000000bbba05723e */ /* 0x000fe200000000ff */
[----:B------:R-:W-:-:S02]  /*1a010*/  FADD.FTZ R187, R187, R184 ;  /* 0x000000b8bbbb7221 */ /* 0x000fc40000010000 */
[----:B------:R-:W-:Y:S01]  /*1a020*/  FADD.FTZ R162, R162, R161 ;  /* 0x000000a1a2a27221 */ /* 0x000fe20000010000 */
[----:B------:R-:W-:Y:S03]  /*1a030*/  HMMA.16816.F32 R68, R68, R6, R8 ;  /* 0x000000064444723c */ /* 0x000fe60000001808 */
[----:B------:R-:W-:Y:S01]  /*1a040*/  F2FP.F16.F32.PACK_AB R6, R164, R163 ;  /* 0x000000a3a406723e */ /* 0x000fe200000000ff */
[----:B------:R-:W1:Y:S01]  /*1a050*/  LDSM.16.MT88.4 R8, [R0+0x1c00] ;  /* 0x001c00000008783b */ /* 0x000e620000004200 */
[----:B------:R-:W-:Y:S01]  /*1a060*/  F2FP.F16.F32.PACK_AB R7, R189, R188 ;  /* 0x000000bcbd07723e */ /* 0x000fe200000000ff */
[----:B------:R-:W-:Y:S01]  /*1a070*/  FADD.FTZ R187, R186, R187 ;  /* 0x000000bbbabb7221 */ /* 0x000fe20000010000 */
[----:B------:R-:W-:-:S03]  /*1a080*/  FADD.FTZ R163, R163, R162 ;  /* 0x000000a2a3a37221 */ /* 0x000fc60000010000 */
[----:B------:R-:W-:Y:S01]  /*1a090*/  FADD.FTZ R188, R188, R187 ;  /* 0x000000bbbcbc7221 */ /* 0x000fe20000010000 */
[----:B------:R-:W-:Y:S01]  /*1a0a0*/  FADD.FTZ R168, R164, R163 ;  /* 0x000000a3a4a87221 */ /* 0x000fe20000010000 */
[----:B------:R-:W-:Y:S05]  /*1a0b0*/  HMMA.16816.F32 R112, R4, R108, R112 ;  /* 0x0000006c0470723c */ /* 0x000fea0000001870 */
[----:B------:R-:W-:-:S03]  /*1a0c0*/  FADD.FTZ R167, R189, R188 ;  /* 0x000000bcbda77221 */ /* 0x000fc60000010000 */
[C---:B------:R-:W-:Y:S01]  /*1a0d0*/  HMMA.16816.F32 R108, R4.reuse, R110, R12 ;  /* 0x0000006e046c723c */ /* 0x040fe2000000180c */
[----:B------:R2:W3:Y:S07]  /*1a0e0*/  LDSM.16.MT88.4 R12, [R0+0x3c00] ;  /* 0x003c0000000c783b */ /* 0x0004ee0000004200 */
[C---:B------:R-:W-:Y:S08]  /*1a0f0*/  HMMA.16816.F32 R96, R4.reuse, R92, R24 ;  /* 0x0000005c0460723c */ /* 0x040ff00000001818 */
[C---:B------:R-:W-:Y:S08]  /*1a100*/  HMMA.16816.F32 R80, R4.reuse, R76, R40 ;  /* 0x0000004c0450723c */ /* 0x040ff00000001828 */
[----:B------:R-:W-:Y:S03]  /*1a110*/  HMMA.16816.F32 R92, R4, R94, R28 ;  /* 0x0000005e045c723c */ /* 0x000fe6000000181c */
[----:B--2---:R-:W-:-:S02]  /*1a120*/  MOV R0, R56 ;  /* 0x0000003800007202 */ /* 0x004fc40000000f00 */
[----:B------:R-:W-:-:S03]  /*1a130*/  @P4 MOV R0, R56 ;  /* 0x0000003800004202 */ /* 0x000fc60000000f00 */
[C---:B------:R-:W-:Y:S08]  /*1a140*/  HMMA.16816.F32 R76, R4.reuse, R78, R44 ;  /* 0x0000004e044c723c */ /* 0x040ff0000000182c */
[C---:B-1----:R-:W-:Y:S08]  /*1a150*/  HMMA.16816.F32 R104, R4.reuse, R8, R104 ;  /* 0x000000080468723c */ /* 0x042ff00000001868 */
[C---:B------:R-:W-:Y:S08]  /*1a160*/  HMMA.16816.F32 R100, R4.reuse, R10, R100 ;  /* 0x0000000a0464723c */ /* 0x040ff00000001864 */
[C---:B---3--:R-:W-:Y:S08]  /*1a170*/  HMMA.16816.F32 R88, R4.reuse, R12, R88 ;  /* 0x0000000c0458723c */ /* 0x048ff00000001858 */
[C---:B------:R-:W-:Y:S08]  /*1a180*/  HMMA.16816.F32 R84, R4.reuse, R14, R84 ;  /* 0x0000000e0454723c */ /* 0x040ff00000001854 */
[C---:B------:R-:W-:Y:S08]  /*1a190*/  HMMA.16816.F32 R72, R4.reuse, R16, R72 ;  /* 0x000000100448723c */ /* 0x040ff00000001848 */
[----:B------:R-:W-:Y:S01]  /*1a1a0*/  HMMA.16816.F32 R68, R4, R18, R68 ;  /* 0x000000120444723c */ /* 0x000fe20000001844 */
[----:B------:R-:W-:-:S04]  /*1a1b0*/  NOP ;  /* 0x0000000000007918 */ /* 0x000fc80000000000 */
[----:B------:R-:W-:-:S15]  /*1a1c0*/  @P4 BRA `(.L_x_5195) ;  /* 0x0000000000044947 */ /* 0x000fde0003800000 */
.L_x_5186:
[----:B------:R-:W-:-:S07]  /*1a1d0*/  IADD3 R60, PT, PT, R62, -0x1, RZ ;  /* 0xffffffff3e3c7810 */ /* 0x000fce0007ffe0ff */
.L_x_5195:
[----:B------:R-:W-:Y:S05]  /*1a1e0*/  BSYNC B2 ;  /* 0x0000000000027941 */ /* 0x000fea0003800000 */
.L_x_5185:
[----:B------:R-:W-:-:S13]  /*1a1f0*/  ISETP.GE.AND P0, PT, R60, R135, PT ;  /* 0x000000873c00720c */ /* 0x000fda0003f06270 */
[----:B------:R-:W-:Y:S05]  /*1a200*/  @!P0 BRA `(.L_x_5196) ;  /* 0x0000006000f48947 */ /* 0x000fea0003800000 */
[----:B------:R-:W1:Y:S01]  /*1a210*/  S2R R4, SR_TID.X ;  /* 0x0000000000047919 */ /* 0x000e620000002100 */
[----:B------:R-:W-:Y:S01]  /*1a220*/  IMAD.MOV.U32 R119, RZ, RZ, R0 ;  /* 0x000000ffff777224 */ /* 0x000fe200078e0000 */
[----:B------:R-:W-:Y:S01]  /*1a230*/  ISETP.NE.U32.AND P3, PT, R154, RZ, PT ;  /* 0x000000ff9a00720c */ /* 0x000fe20003f65070 */
[C---:B------:R-:W-:Y:S02]  /*1a240*/  IMAD.SHL.U32 R0, R60.reuse, 0x80, RZ ;  /* 0x000000803c007824 */ /* 0x040fe400078e00ff */
[----:B------:R-:W-:Y:S01]  /*1a250*/  VIADD R162, R60, 0x1 ;  /* 0x000000013ca27836 */ /* 0x000fe20000000000 */
[----:B------:R-:W-:Y:S01]  /*1a260*/  ISETP.NE.AND.EX P3, PT, R155, RZ, PT, P3 ;  /* 0x000000ff9b00720c */ /* 0x000fe20003f65330 */
[C---:B------:R-:W-:Y:S01]  /*1a270*/  VIADD R161, R0.reuse, 0x80 ;  /* 0x0000008000a17836 */ /* 0x040fe20000000000 */
[----:B------:R-:W-:Y:S02]  /*1a280*/  LOP3.LUT R164, R0, 0x40, R3, 0xfe, !PT ;  /* 0x0000004000a47812 */ /* 0x000fe400078efe03 */
[----:B-1----:R-:W-:-:S04]  /*1a290*/  SHF.R.U32.HI R4, RZ, 0x1, R4 ;  /* 0x00000001ff047819 */ /* 0x002fc80000011604 */
[----:B------:R-:W-:-:S04]  /*1a2a0*/  LOP3.LUT R4, R4, 0x1f0, RZ, 0xc0, !PT ;  /* 0x000001f004047812 */ /* 0x000fc800078ec0ff */
[----:B------:R-:W-:Y:S01]  /*1a2b0*/  IADD3 R4, PT, PT, R118, R61, R4 ;  /* 0x0000003d76047210 */ /* 0x000fe20007ffe004 */
[----:B------:R-:W-:-:S03]  /*1a2c0*/  IMAD.MOV.U32 R118, RZ, RZ, R2 ;  /* 0x000000ffff767224 */ /* 0x000fc600078e0002 */
[----:B------:R-:W-:-:S04]  /*1a2d0*/  IADD3 R163, PT, PT, -R3, R4, -R148 ;  /* 0x0000000403a37210 */ /* 0x000fc80007ffe994 */
[----:B------:R-:W-:-:S07]  /*1a2e0*/  IADD3 R163, PT, PT, R163, -0x39, -R0 ;  /* 0xffffffc7a3a37810 */ /* 0x000fce0007ffe800 */
.L_x_5203:
[----:B------:R-:W-:Y:S04]  /*1a2f0*/  DEPBAR.LE SB0, 0x0 ;  /* 0x000080000000791a */ /* 0x000fe80000000000 */
[----:B------:R-:W-:Y:S05]  /*1a300*/  WARPSYNC.ALL ;  /* 0x0000000000007948 */ /* 0x000fea0003800000 */
[----:B------:R-:W-:Y:S01]  /*1a310*/  BAR.SYNC.DEFER_BLOCKING 0x0 ;  /* 0x0000000000007b1d */ /* 0x000fe20000010000 */
[----:B------:R-:W-:Y:S05]  /*1a320*/  @!P3 IMAD.MOV.U32 R9, RZ, RZ, RZ ;  /* 0x000000ffff09b224 */ /* 0x000fea00078e00ff */
[----:B------:R-:W-:Y:S01]  /*1a330*/  @!P3 IADD3 R9, P0, PT, RZ, -R9, RZ ;  /* 0x80000009ff09b210 */ /* 0x000fe20007f1e0ff */
[----:B------:R-:W2:Y:S01]  /*1a340*/  @!P3 LD.E R6, desc[UR4][R116.64+0x40] ;  /* 0x000040047406b980 */ /* 0x000ea2000c101900 */
[----:B------:R-:W-:Y:S01]  /*1a350*/  BSSY.RECONVERGENT B0, `(.L_x_5197) ;  /* 0x000005b000007945 */ /* 0x000fe20003800200 */
[----:B------:R-:W1:Y:S02]  /*1a360*/  S2R R0, SR_TID.X ;  /* 0x0000000000007919 */ /* 0x000e640000002100 */
[----:B-1----:R-:W-:Y:S01]  /*1a370*/  SHF.R.U32.HI R2, RZ, 0x1, R0 ;  /* 0x00000001ff027819 */ /* 0x002fe20000011600 */
[C---:B------:R-:W-:Y:S02]  /*1a380*/  IMAD.SHL.U32 R8, R0.reuse, 0x8, RZ ;  /* 0x0000000800087824 */ /* 0x040fe400078e00ff */
[C---:B------:R-:W-:Y:S02]  /*1a390*/  IMAD.SHL.U32 R134, R0.reuse, 0x20, RZ ;  /* 0x0000002000867824 */ /* 0x040fe400078e00ff */
[----:B------:R-:W-:Y:S01]  /*1a3a0*/  IMAD.SHL.U32 R3, R0, 0x10, RZ ;  /* 0x0000001000037824 */ /* 0x000fe200078e00ff */
[----:B------:R-:W-:Y:S01]  /*1a3b0*/  LOP3.LUT R8, R8, 0x18, RZ, 0xc0, !PT ;  /* 0x0000001808087812 */ /* 0x000fe200078ec0ff */
[----:B------:R-:W-:Y:S01]  /*1a3c0*/  IMAD.SHL.U32 R132, R0, 0x4, RZ ;  /* 0x0000000400847824 */ /* 0x000fe200078e00ff */
[----:B------:R-:W-:Y:S02]  /*1a3d0*/  LOP3.LUT R5, R134, 0xc0, RZ, 0xc0, !PT ;  /* 0x000000c086057812 */ /* 0x000fe400078ec0ff */
[C---:B------:R-:W-:Y:S02]  /*1a3e0*/  LOP3.LUT R10, R8.reuse, 0x20, RZ, 0xfc, !PT ;  /* 0x00000020080a7812 */ /* 0x040fe400078efcff */
[CC--:B------:R-:W-:Y:S02]  /*1a3f0*/  ISETP.GE.AND P6, PT, R8.reuse, R149.reuse, PT ;  /* 0x000000950800720c */ /* 0x0c0fe40003fc6270 */
[----:B------:R-:W-:Y:S02]  /*1a400*/  LOP3.LUT R8, R8, 0x40, RZ, 0xfc, !PT ;  /* 0x0000004008087812 */ /* 0x000fe400078efcff */
[----:B------:R-:W-:Y:S02]  /*1a410*/  LOP3.LUT R7, R3, 0x100, RZ, 0xc0, !PT ;  /* 0x0000010003077812 */ /* 0x000fe400078ec0ff */
[-C--:B------:R-:W-:Y:S01]  /*1a420*/  ISETP.GE.AND P4, PT, R8, R149.reuse, PT ;  /* 0x000000950800720c */ /* 0x080fe20003f86270 */
[----:B------:R-:W-:Y:S01]  /*1a430*/  IMAD.MOV.U32 R8, RZ, RZ, R142 ;  /* 0x000000ffff087224 */ /* 0x000fe200078e008e */
[C---:B------:R-:W-:Y:S02]  /*1a440*/  LOP3.LUT R133, R5.reuse, 0x8, R2, 0xf8, !PT ;  /* 0x0000000805857812 */ /* 0x040fe400078ef802 */
[----:B------:R-:W-:Y:S02]  /*1a450*/  LOP3.LUT R4, R132, 0x18, RZ, 0xc0, !PT ;  /* 0x0000001884047812 */ /* 0x000fe400078ec0ff */
[----:B------:R-:W-:Y:S02]  /*1a460*/  LOP3.LUT R5, R5, 0x8, R0, 0xf8, !PT ;  /* 0x0000000805057812 */ /* 0x000fe400078ef800 */
[----:B------:R-:W-:Y:S02]  /*1a470*/  LOP3.LUT R2, R7, 0x20, R134, 0xf8, !PT ;  /* 0x0000002007027812 */ /* 0x000fe400078ef886 */
[----:B------:R-:W-:Y:S02]  /*1a480*/  ISETP.GE.AND P5, PT, R10, R149, PT ;  /* 0x000000950a00720c */ /* 0x000fe40003fa6270 */
[----:B------:R-:W-:Y:S02]  /*1a490*/  LOP3.LUT R2, R2, R5, R4, 0xf6, !PT ;  /* 0x0000000502027212 */ /* 0x000fe400078ef604 */
[----:B------:R-:W-:Y:S01]  /*1a4a0*/  LOP3.LUT R133, R133, R4, RZ, 0x3c, !PT ;  /* 0x0000000485857212 */ /* 0x000fe200078e3cff */
[----:B--2---:R-:W-:Y:S04]  /*1a4b0*/  @!P3 IMAD.SHL.U32 R6, R6, 0x80, RZ ;  /* 0x000000800606b824 */ /* 0x004fe800078e00ff */
[----:B------:R-:W-:Y:S05]  /*1a4c0*/  @!P3 IMAD.X R6, RZ, RZ, ~R6, P0 ;  /* 0x000000ffff06b224 */ /* 0x000fea00000e0e06 */
[----:B------:R-:W-:Y:S04]  /*1a4d0*/  @!P3 SHF.R.S64 R9, R9, 0x1f, R6 ;  /* 0x0000001f0909b819 */ /* 0x000fe80000001006 */
[----:B------:R-:W-:Y:S01]  /*1a4e0*/  @!P3 IADD3 R142, P0, PT, R142, R9, RZ ;  /* 0x000000098e8eb210 */ /* 0x000fe20007f1e0ff */
[----:B------:R-:W-:Y:S03]  /*1a4f0*/  IMAD.MOV.U32 R9, RZ, RZ, R143 ;  /* 0x000000ffff097224 */ /* 0x000fe600078e008f */
        /* <DEDUP_REMOVED lines=18> */
[----:B------:R-:W-:Y:S06]  /*1a620*/  IMAD.HI.U32 R13, R13, R15, R12 ;  /* 0x0000000f0d0d7227 */ /* 0x000fec00078e000c */
[C---:B------:R-:W-:Y:S04]  /*1a630*/  IMAD.HI.U32 R10, R13.reuse, R6, RZ ;  /* 0x000000060d0a7227 */ /* 0x040fe800078e00ff */
[-C--:B------:R-:W-:Y:S02]  /*1a640*/  IMAD R6, R10, R7.reuse, R6 ;  /* 0x000000070a067224 */ /* 0x080fe400078e0206 */
[----:B------:R-:W-:Y:S03]  /*1a650*/  IMAD.HI.U32 R13, R13, R4, RZ ;  /* 0x000000040d0d7227 */ /* 0x000fe600078e00ff */
[----:B------:R-:W-:Y:S01]  /*1a660*/  ISETP.GT.U32.AND P2, PT, R11, R6, PT ;  /* 0x000000060b00720c */ /* 0x000fe20003f44070 */
[----:B------:R-:W-:Y:S01]  /*1a670*/  IMAD R4, R13, R7, R4 ;  /* 0x000000070d047224 */ /* 0x000fe200078e0204 */
[----:B------:R-:W-:Y:S04]  /*1a680*/  LOP3.LUT R7, RZ, R14, RZ, 0x33, !PT ;  /* 0x0000000eff077212 */ /* 0x000fe800078e33ff */
        /* <DEDUP_REMOVED lines=8> */
[----:B------:R-:W-:Y:S05]  /*1a710*/  LOP3.LUT R4, R161, R14, RZ, 0x3c, !PT ;  /* 0x0000000ea1047212 */ /* 0x000fea00078e3cff */
[----:B------:R-:W-:Y:S01]  /*1a720*/  @P1 VIADD R10, R10, 0x1 ;  /* 0x000000010a0a1836 */ /* 0x000fe20000000000 */
[----:B------:R-:W-:Y:S03]  /*1a730*/  ISETP.GE.AND P1, PT, R4, RZ, PT ;  /* 0x000000ff0400720c */ /* 0x000fe60003f26270 */
[----:B------:R-:W-:Y:S02]  /*1a740*/  @!P0 IMAD.MOV R10, RZ, RZ, -R10 ;  /* 0x000000ffff0a8224 */ /* 0x000fe400078e0a0a */
[----:B------:R-:W-:Y:S01]  /*1a750*/  @P2 VIADD R13, R13, 0x1 ;  /* 0x000000010d0d2836 */ /* 0x000fe20000000000 */
[C---:B------:R-:W-:Y:S04]  /*1a760*/  ISETP.NE.AND P2, PT, R14.reuse, RZ, PT ;  /* 0x000000ff0e00720c */ /* 0x040fe80003f45270 */
[----:B------:R-:W-:Y:S03]  /*1a770*/  SEL R11, R7, R10, !P2 ;  /* 0x0000000a070b7207 */ /* 0x000fe60005000000 */
[----:B------:R-:W-:Y:S02]  /*1a780*/  @!P1 IADD3 R13, PT, PT, -R13, RZ, RZ ;  /* 0x000000ff0d0d9210 */ /* 0x000fe40007ffe1ff */
[-C--:B------:R-:W-:Y:S02]  /*1a790*/  LEA R20, P1, R11, R152.reuse, 0x2 ;  /* 0x000000980b147211 */ /* 0x080fe400078210ff */
[----:B------:R-:W-:Y:S02]  /*1a7a0*/  SEL R7, R7, R13, !P2 ;  /* 0x0000000d07077207 */ /* 0x000fe40005000000 */
[-C--:B------:R-:W-:Y:S01]  /*1a7b0*/  LEA.HI.X.SX32 R21, R11, R153.reuse, 0x2, P1 ;  /* 0x000000990b157211 */ /* 0x080fe200008f16ff */
[----:B------:R-:W2:Y:S01]  /*1a7c0*/  LD.E.64 R12, desc[UR4][R116.64+0x40] ;  /* 0x00004004740c7980 */ /* 0x000ea2000c101b00 */
        /* <DEDUP_REMOVED lines=9> */
[----:B------:R-:W-:Y:S02]  /*1a860*/  IMAD R6, R12, R7, R6 ;  /* 0x000000070c067224 */ /* 0x000fe400078e0206 */
[----:B----4-:R-:W-:Y:S03]  /*1a870*/  IMAD.IADD R5, R5, 0x1, -R4 ;  /* 0x0000000105057824 */ /* 0x010fe600078e0a04 */
[----:B------:R-:W-:Y:S01]  /*1a880*/  IADD3 R15, PT, PT, R15, R6, RZ ;  /* 0x000000060f0f7210 */ /* 0x000fe20007ffe0ff */
[----:B---3--:R-:W-:Y:S01]  /*1a890*/  IMAD R7, R17, R5, RZ ;  /* 0x0000000511077224 */ /* 0x008fe200078e02ff */
[----:B------:R-:W-:Y:S01]  /*1a8a0*/  SHF.R.S32.HI R4, RZ, 0x1f, R5 ;  /* 0x0000001fff047819 */ /* 0x000fe20000011405 */
[----:B------:R-:W-:Y:S04]  /*1a8b0*/  IMAD.WIDE.U32 R14, R5, R16, R14 ;  /* 0x00000010050e7225 */ /* 0x000fe800078e000e */
[----:B------:R-:W-:Y:S01]  /*1a8c0*/  IMAD R7, R16, R4, R7 ;  /* 0x0000000410077224 */ /* 0x000fe200078e0207 */
[C---:B------:R-:W-:Y:S03]  /*1a8d0*/  LEA R142, P0, R14.reuse, R8, 0x1 ;  /* 0x000000080e8e7211 */ /* 0x040fe600078008ff */
[----:B------:R-:W-:Y:S05]  /*1a8e0*/  IMAD.IADD R7, R15, 0x1, R7 ;  /* 0x000000010f077824 */ /* 0x000fea00078e0207 */
[----:B------:R-:W-:Y:S02]  /*1a8f0*/  LEA.HI.X R143, R14, R9, R7, 0x1, P0 ;  /* 0x000000090e8f7211 */ /* 0x000fe400000f0c07 */
.L_x_5198:
[----:B------:R-:W-:Y:S05]  /*1a900*/  BSYNC.RECONVERGENT B0 ;  /* 0x0000000000007941 */ /* 0x000fea0003800200 */
.L_x_5197:
[----:B------:R-:W-:Y:S01]  /*1a910*/  @!PT LDS RZ, [RZ] ;  /* 0x00000000fffff984 */ /* 0x000fe20000000800 */
[----:B------:R-:W-:Y:S01]  /*1a920*/  @!PT LDS RZ, [RZ] ;  /* 0x00000000fffff984 */ /* 0x000fe20000000800 */
[----:B------:R-:W-:Y:S01]  /*1a930*/  @!PT LDS RZ, [RZ] ;  /* 0x00000000fffff984 */ /* 0x000fe20000000800 */
[----:B------:R-:W-:Y:S01]  /*1a940*/  @!P6 LDGSTS.E.BYPASS.LTC128B.128 [R151+0x9000], desc[UR4][R142.64] ;  /* 0x090000008e97efae */ /* 0x000fe2000b981a04 */
[C---:B------:R-:W-:Y:S01]  /*1a950*/  IMAD.SHL.U32 R5, R138.reuse, 0x40, RZ ;  /* 0x000000408a057824 */ /* 0x040fe200078e00ff */
[----:B------:R-:W-:Y:S01]  /*1a960*/  SHF.L.U64.HI R4, R138, 0x6, R139 ;  /* 0x000000068a047819 */ /* 0x000fe2000001028b */
[----:B------:R-:W1:Y:S01]  /*1a970*/  S2UR UR7, SR_CgaCtaId ;  /* 0x00000000000779c3 */ /* 0x000e620000008800 */
[----:B------:R-:W-:Y:S01]  /*1a980*/  @P6 STS.128 [R151+0x9000], RZ ;  /* 0x009000ff97006388 */ /* 0x000fe20000000c00 */
[----:B------:R-:W-:Y:S01]  /*1a990*/  LOP3.LUT R3, R3, 0x3e00, RZ, 0xc0, !PT ;  /* 0x00003e0003037812 */ /* 0x000fe200078ec0ff */
[----:B------:R-:W-:Y:S01]  /*1a9a0*/  UMOV UR8, 0x400 ;  /* 0x0000040000087882 */ /* 0x000fe20000000000 */
[----:B------:R-:W-:Y:S01]  /*1a9b0*/  IADD3 R6, P0, PT, R5, R142, RZ ;  /* 0x0000008e05067210 */ /* 0x000fe20007f1e0ff */
[----:B------:R-:W-:Y:S01]  /*1a9c0*/  @!PT LDS RZ, [RZ] ;  /* 0x00000000fffff984 */ /* 0x000fe20000000800 */
[----:B------:R-:W-:Y:S01]  /*1a9d0*/  @!PT LDS RZ, [RZ] ;  /* 0x00000000fffff984 */ /* 0x000fe20000000800 */
[----:B------:R-:W-:Y:S01]  /*1a9e0*/  @!PT LDS RZ, [RZ] ;  /* 0x00000000fffff984 */ /* 0x000fe20000000800 */
[----:B------:R-:W-:Y:S01]  /*1a9f0*/  @!P5 LDGSTS.E.BYPASS.LTC128B.128 [R151+0xb000], desc[UR4][R142.64+0x40] ;  /* 0x0b0000408e97dfae */ /* 0x000fe2000b981a04 */
[--C-:B------:R-:W-:Y:S01]  /*1aa00*/  LOP3.LUT R3, R3, 0x20, R134.reuse, 0xf8, !PT ;  /* 0x0000002003037812 */ /* 0x100fe200078ef886 */
[----:B------:R-:W-:Y:S01]  /*1aa10*/  IMAD.MOV.U32 R125, RZ, RZ, 0x20 ;  /* 0x00000020ff7d7424 */ /* 0x000fe200078e00ff */
[----:B------:R-:W-:Y:S01]  /*1aa20*/  LOP3.LUT P2, RZ, R0, 0x4, RZ, 0xc0, !PT ;  /* 0x0000000400ff7812 */ /* 0x000fe2000784c0ff */
[----:B------:R-:W-:Y:S01]  /*1aa30*/  @P5 STS.128 [R151+0xb000], RZ ;  /* 0x00b000ff97005388 */ /* 0x000fe20000000c00 */
[----:B------:R-:W-:Y:S01]  /*1aa40*/  IMAD.X R7, R4, 0x1, R143, P0 ;  /* 0x0000000104077824 */ /* 0x000fe200000e068f */
[----:B------:R-:W-:Y:S01]  /*1aa50*/  IADD3 R8, P0, PT, R5, R6, RZ ;  /* 0x0000000605087210 */ /* 0x000fe20007f1e0ff */
[----:B------:R-:W-:Y:S01]  /*1aa60*/  VIADD R162, R162, 0xffffffff ;  /* 0xffffffffa2a27836 */ /* 0x000fe20000000000 */
[----:B------:R-:W-:Y:S01]  /*1aa70*/  @!PT LDS RZ, [RZ] ;  /* 0x00000000fffff984 */ /* 0x000fe20000000800 */
[----:B------:R-:W-:Y:S01]  /*1aa80*/  @!PT LDS RZ, [RZ] ;  /* 0x00000000fffff984 */ /* 0x000fe20000000800 */
[----:B------:R-:W-:Y:S01]  /*1aa90*/  @!PT LDS RZ, [RZ] ;  /* 0x00000000fffff984 */ /* 0x000fe20000000800 */
[----:B------:R-:W-:Y:S01]  /*1aaa0*/  @!P4 LDGSTS.E.BYPASS.LTC128B.128 [R151+0xd000], desc[UR4][R142.64+0x80] ;  /* 0x0d0000808e97cfae */ /* 0x000fe2000b981a04 */
[----:B------:R-:W-:Y:S01]  /*1aab0*/  LOP3.LUT R128, R3, 0x100, R134, 0xf8, !PT ;  /* 0x0000010003807812 */ /* 0x000fe200078ef886 */
[----:B------:R-:W-:Y:S01]  /*1aac0*/  BSSY.RECONVERGENT B1, `(.L_x_5199) ;  /* 0x0000167000017945 */ /* 0x000fe20003800200 */
[----:B------:R-:W-:Y:S01]  /*1aad0*/  IMAD.X R9, R4, 0x1, R7, P0 ;  /* 0x0000000104097824 */ /* 0x000fe200000e0607 */
[----:B------:R-:W-:Y:S01]  /*1aae0*/  @P4 STS.128 [R151+0xd000], RZ ;  /* 0x00d000ff97004388 */ /* 0x000fe20000000c00 */
[----:B------:R-:W-:Y:S02]  /*1aaf0*/  IADD3 R12, P0, PT, R5, R8, RZ ;  /* 0x00000008050c7210 */ /* 0x000fe40007f1e0ff */
[----:B------:R-:W-:Y:S01]  /*1ab00*/  LOP3.LUT R128, R128, R133, RZ, 0xfc, !PT ;  /* 0x0000008580807212 */ /* 0x000fe200078efcff */
[----:B------:R-:W-:Y:S01]  /*1ab10*/  @!PT LDS RZ, [RZ] ;  /* 0x00000000fffff984 */ /* 0x000fe20000000800 */
[----:B------:R-:W-:Y:S01]  /*1ab20*/  @!PT LDS RZ, [RZ] ;  /* 0x00000000fffff984 */ /* 0x000fe20000000800 */
[----:B------:R-:W-:Y:S01]  /*1ab30*/  @!PT LDS RZ, [RZ] ;  /* 0x00000000fffff984 */ /* 0x000fe20000000800 */
[----:B------:R-:W-:Y:S01]  /*1ab40*/  @!P6 LDGSTS.E.BYPASS.LTC128B.128 [R151+0x9800], desc[UR4][R6.64] ;  /* 0x098000000697efae */ /* 0x000fe2000b981a04 */
[----:B------:R-:W-:Y:S01]  /*1ab50*/  SEL R125, R125, 0xffffffe0, !P2 ;  /* 0xffffffe07d7d7807 */ /* 0x000fe20005000000 */
[----:B------:R-:W-:Y:S01]  /*1ab60*/  IMAD.X R13, R4, 0x1, R9, P0 ;  /* 0x00000001040d7824 */ /* 0x000fe200000e0609 */
[----:B-1----:R-:W-:Y:S01]  /*1ab70*/  ULEA UR6, UR7, UR8, 0x18 ;  /* 0x0000000807067291 */ /* 0x002fe2000f8ec0ff */
[----:B------:R-:W-:Y:S01]  /*1ab80*/  @P6 STS.128 [R151+0x9800], RZ ;  /* 0x009800ff97006388 */ /* 0x000fe20000000c00 */
[----:B------:R-:W-:Y:S03]  /*1ab90*/  ISETP.GT.AND P0, PT, R162, R135, PT ;  /* 0x00000087a200720c */ /* 0x000fe60003f04270 */
[----:B------:R-:W-:Y:S01]  /*1aba0*/  @!PT LDS RZ, [RZ] ;  /* 0x00000000fffff984 */ /* 0x000fe20000000800 */
[----:B------:R-:W-:Y:S01]  /*1abb0*/  @!PT LDS RZ, [RZ] ;  /* 0x00000000fffff984 */ /* 0x000fe20000000800 */
[----:B------:R-:W-:Y:S01]  /*1abc0*/  @!PT LDS RZ, [RZ] ;  /* 0x00000000fffff984 */ /* 0x000fe20000000800 */
[----:B------:R-:W-:Y:S01]  /*1abd0*/  @!P5 LDGSTS.E.BYPASS.LTC128B.128 [R151+0xb800], desc[UR4][R6.64+0x40] ;  /* 0x0b8000400697dfae */ /* 0x000fe2000b981a04 */
[----:B------:R-:W-:Y:S02]  /*1abe0*/  LEA R128, R128, UR6, 0x1 ;  /* 0x0000000680807c11 */ /* 0x000fe4000f8e08ff */
[----:B------:R-:W-:Y:S01]  /*1abf0*/  LEA R2, R2, UR6, 0x1 ;  /* 0x0000000602027c11 */ /* 0x000fe2000f8e08ff */
[----:B------:R-:W-:Y:S02]  /*1ac00*/  @P5 STS.128 [R151+0xb800], RZ ;  /* 0x00b800ff97005388 */ /* 0x000fe40000000c00 */
[--C-:B------:R-:W-:Y:S02]  /*1ac10*/  IMAD.IADD R3, R128, 0x1, R125.reuse ;  /* 0x0000000180037824 */ /* 0x100fe400078e027d */
[----:B------:R-:W-:Y:S01]  /*1ac20*/  @!PT LDS RZ, [RZ] ;  /* 0x00000000fffff984 */ /* 0x000fe20000000800 */
[----:B------:R-:W-:Y:S01]  /*1ac30*/  @!PT LDS RZ, [RZ] ;  /* 0x00000000fffff984 */ /* 0x000fe20000000800 */
[----:B------:R-:W-:Y:S01]  /*1ac40*/  @!PT LDS RZ, [RZ] ;  /* 0x00000000fffff984 */ /* 0x000fe20000000800 */
[----:B------:R-:W-:Y:S01]  /*1ac50*/  @!P4 LDGSTS.E.BYPASS.LTC128B.128 [R151+0xd800], desc[UR4][R6.64+0x80] ;  /* 0x0d8000800697cfae */ /* 0x000fe2000b981a04 */
[----:B------:R-:W-:Y:S03]  /*1ac60*/  IMAD.IADD R0, R2, 0x1, R125 ;  /* 0x0000000102007824 */ /* 0x000fe600078e027d */
        /* <DEDUP_REMOVED lines=32> */
[----:B-1----:R-:W1:Y:S04]  /*1ae70*/  LDSM.16.M88.4 R8, [R2+0x3000] ;  /* 0x003000000208783b */ /* 0x002e680000000200 */
        /* <DEDUP_REMOVED lines=229> */
.L_x_5202:
[----:B------:R-:W-:Y:S05]  /*1bcd0*/  BSYNC.RECONVERGENT B0 ;  /* 0x0000000000007941 */ /* 0x000fea0003800200 */
.L_x_5201:
        /* <DEDUP_REMOVED lines=69> */
.L_x_5200:
[----:B------:R-:W-:Y:S05]  /*1c130*/  BSYNC.RECONVERGENT B1 ;  /* 0x0000000000017941 */ /* 0x000fea0003800200 */
.L_x_5199:
[----:B-1----:R-:W-:Y:S01]  /*1c140*/  IABS R120, R163 ;  /* 0x000000a300787213 */ /* 0x002fe20000000000 */
[C---:B------:R-:W-:Y:S01]  /*1c150*/  VIADD R3, R163.reuse, 0x41 ;  /* 0x00000041a3037836 */ /* 0x040fe20000000000 */
[----:B------:R-:W-:Y:S01]  /*1c160*/  P2R R2, PR, RZ, 0x4 ;  /* 0x00000004ff027803 */ /* 0x000fe20000000000 */
[C---:B------:R-:W-:Y:S01]  /*1c170*/  VIADD R124, R164.reuse, 0x1 ;  /* 0x00000001a47c7836 */ /* 0x040fe20000000000 */
[----:B------:R-:W-:Y:S01]  /*1c180*/  I2FP.F32.S32 R120, R120 ;  /* 0x0000007800787245 */ /* 0x000fe20000201400 */
[----:B------:R-:W-:Y:S01]  /*1c190*/  VIADD R128, R164, 0xffffffc9 ;  /* 0xffffffc9a4807836 */ /* 0x000fe20000000000 */
[----:B------:R-:W-:Y:S01]  /*1c1a0*/  IABS R3, R3 ;  /* 0x0000000300037213 */ /* 0x000fe20000000000 */
[----:B------:R-:W-:Y:S01]  /*1c1b0*/  VIADD R123, R163, 0x39 ;  /* 0x00000039a37b7836 */ /* 0x000fe20000000000 */
[----:B------:R-:W-:Y:S01]  /*1c1c0*/  P2R R0, PR, RZ, 0x8 ;  /* 0x00000008ff007803 */ /* 0x000fe20000000000 */
[CC--:B------:R-:W-:Y:S01]  /*1c1d0*/  FFMA.FTZ R39, -R156.reuse, R120.reuse, R39 ;  /* 0x000000789c277223 */ /* 0x0c0fe20000010127 */
[----:B------:R-:W-:Y:S01]  /*1c1e0*/  I2FP.F32.S32 R3, R3 ;  /* 0x0000000300037245 */ /* 0x000fe20000201400 */
[----:B------:R-:W-:Y:S01]  /*1c1f0*/  FFMA.FTZ R33, -R156, R120, R33 ;  /* 0x000000789c217223 */ /* 0x000fe20000010121 */
[----:B------:R-:W-:Y:S01]  /*1c200*/  IABS R123, R123 ;  /* 0x0000007b007b7213 */ /* 0x000fe20000000000 */
[C---:B------:R-:W-:Y:S01]  /*1c210*/  VIADD R120, R164.reuse, 0xfffffff9 ;  /* 0xfffffff9a4787836 */ /* 0x040fe20000000000 */
[----:B------:R-:W-:Y:S01]  /*1c220*/  LOP3.LUT R165, R165, 0xffff7fff, RZ, 0xc0, !PT ;  /* 0xffff7fffa5a57812 */ /* 0x000fe200078ec0ff */
[C---:B------:R-:W-:Y:S01]  /*1c230*/  VIADD R126, R163.reuse, 0x38 ;  /* 0x00000038a37e7836 */ /* 0x040fe20000000000 */
[----:B------:R-:W-:Y:S01]  /*1c240*/  I2FP.F32.S32 R123, R123 ;  /* 0x0000007b007b7245 */ /* 0x000fe20000201400 */
[----:B------:R-:W-:Y:S01]  /*1c250*/  VIADD R121, R164, 0xffffffc0 ;  /* 0xffffffc0a4797836 */ /* 0x000fe20000000000 */
[----:B------:R-:W-:Y:S01]  /*1c260*/  ISETP.GE.AND P4, PT, R120, R160, PT ;  /* 0x000000a07800720c */ /* 0x000fe20003f86270 */
[C---:B------:R-:W-:Y:S01]  /*1c270*/  FFMA.FTZ R6, -R156.reuse, R3, R6 ;  /* 0x000000039c067223 */ /* 0x040fe20000010106 */
[----:B------:R-:W-:Y:S01]  /*1c280*/  IABS R126, R126 ;  /* 0x0000007e007e7213 */ /* 0x000fe20000000000 */
[----:B------:R-:W-:Y:S01]  /*1c290*/  VIADD R3, R163, 0x40 ;  /* 0x00000040a3037836 */ /* 0x000fe20000000000 */
[C---:B------:R-:W-:Y:S01]  /*1c2a0*/  ISETP.GE.AND P0, PT, R121.reuse, R160, PT ;  /* 0x000000a07900720c */ /* 0x040fe20003f06270 */
[----:B------:R-:W-:Y:S01]  /*1c2b0*/  FFMA.FTZ R4, -R156, R123, R4 ;  /* 0x0000007b9c047223 */ /* 0x000fe20000010104 */
[C---:B------:R-:W-:Y:S01]  /*1c2c0*/  ISETP.GE.AND P1, PT, R121.reuse, R159, PT ;  /* 0x0000009f7900720c */ /* 0x040fe20003f26270 */
[C---:B------:R-:W-:Y:S01]  /*1c2d0*/  VIADD R130, R164.reuse, 0xffffffd8 ;  /* 0xffffffd8a4827836 */ /* 0x040fe20000000000 */
[C---:B------:R-:W-:Y:S01]  /*1c2e0*/  ISETP.GE.AND P3, PT, R121.reuse, R157, PT ;  /* 0x0000009d7900720c */ /* 0x040fe20003f66270 */
[C---:B------:R-:W-:Y:S01]  /*1c2f0*/  VIADD R125, R164.reuse, 0xffffffc1 ;  /* 0xffffffc1a47d7836 */ /* 0x040fe20000000000 */
[----:B------:R-:W-:Y:S01]  /*1c300*/  ISETP.GE.AND P2, PT, R121, R158, PT ;  /* 0x0000009e7900720c */ /* 0x000fe20003f46270 */
[----:B------:R-:W-:Y:S01]  /*1c310*/  VIADD R129, R164, 0xffffffc8 ;  /* 0xffffffc8a4817836 */ /* 0x000fe20000000000 */
[----:B------:R-:W-:Y:S01]  /*1c320*/  FSEL R199, R33, -INF , P4 ;  /* 0xff80000021c77808 */ /* 0x000fe20002000000 */
[----:B------:R-:W-:Y:S01]  /*1c330*/  FFMA.FTZ R10, -R156, R123, R10 ;  /* 0x0000007b9c0a7223 */ /* 0x000fe2000001010a */
[----:B------:R-:W-:Y:S01]  /*1c340*/  I2FP.F32.S32 R126, R126 ;  /* 0x0000007e007e7245 */ /* 0x000fe20000201400 */
[----:B------:R-:W-:Y:S01]  /*1c350*/  VIADD R127, R164, 0xffffffd9 ;  /* 0xffffffd9a47f7836 */ /* 0x000fe20000000000 */
[----:B------:R-:W-:Y:S01]  /*1c360*/  ISETP.GE.AND P4, PT, R124, R159, PT ;  /* 0x0000009f7c00720c */ /* 0x000fe20003f86270 */
[----:B------:R-:W-:Y:S01]  /*1c370*/  VIADD R121, R163, 0x31 ;  /* 0x00000031a3797836 */ /* 0x000fe20000000000 */
[----:B------:R-:W-:Y:S01]  /*1c380*/  IABS R33, R3 ;  /* 0x0000000300217213 */ /* 0x000fe20000000000 */
[CC--:B------:R-:W-:Y:S01]  /*1c390*/  FFMA.FTZ R5, -R156.reuse, R126.reuse, R5 ;  /* 0x0000007e9c057223 */ /* 0x0c0fe20000010105 */
[----:B------:R-:W-:Y:S01]  /*1c3a0*/  FSEL R39, R39, -INF , P4 ;  /* 0xff80000027277808 */ /* 0x000fe20002000000 */
[----:B------:R-:W-:Y:S01]  /*1c3b0*/  FFMA.FTZ R11, -R156, R126, R11 ;  /* 0x0000007e9c0b7223 */ /* 0x000fe2000001010b */
[----:B------:R-:W-:Y:S01]  /*1c3c0*/  FSEL R3, R4, -INF , P0 ;  /* 0xff80000004037808 */ /* 0x000fe20000000000 */
[----:B------:R-:W-:Y:S01]  /*1c3d0*/  IMAD.MOV.U32 R4, RZ, RZ, R33 ;  /* 0x000000ffff047224 */ /* 0x000fe200078e0021 */
[----:B------:R-:W-:Y:S01]  /*1c3e0*/  IABS R121, R121 ;  /* 0x0000007900797213 */ /* 0x000fe20000000000 */
[----:B------:R-:W-:Y:S01]  /*1c3f0*/  VIADD R123, R163, 0x18 ;  /* 0x00000018a37b7836 */ /* 0x000fe20000000000 */
[----:B------:R-:W-:Y:S01]  /*1c400*/  ISETP.GE.AND P4, PT, R125, R160, PT ;  /* 0x000000a07d00720c */ /* 0x000fe20003f86270 */
[----:B------:R-:W-:Y:S01]  /*1c410*/  VIADD R122, R163, 0x30 ;  /* 0x00000030a37a7836 */ /* 0x000fe20000000000 */
[----:B------:R-:W-:Y:S01]  /*1c420*/  I2FP.F32.S32 R121, R121 ;  /* 0x0000007900797245 */ /* 0x000fe20000201400 */
[----:B------:R-:W-:Y:S01]  /*1c430*/  VIADD R161, R161, 0xffffff80 ;  /* 0xffffff80a1a17836 */ /* 0x000fe20000000000 */
[----:B------:R-:W-:Y:S02]  /*1c440*/  FSEL R33, R5, -INF , P4 ;  /* 0xff80000005217808 */ /* 0x000fe40002000000 */
[----:B------:R-:W-:Y:S01]  /*1c450*/  I2FP.F32.S32 R5, R4 ;  /* 0x0000000400057245 */ /* 0x000fe20000201400 */
[----:B------:R-:W-:Y:S01]  /*1c460*/  FFMA.FTZ R8, -R156, R121, R8 ;  /* 0x000000799c087223 */ /* 0x000fe20000010108 */
[----:B------:R-:W-:Y:S01]  /*1c470*/  FSEL R4, R6, -INF , P1 ;  /* 0xff80000006047808 */ /* 0x000fe20000800000 */
[----:B------:R-:W-:Y:S01]  /*1c480*/  VIADD R6, R163, 0x29 ;  /* 0x00000029a3067836 */ /* 0x000fe20000000000 */
[----:B------:R-:W-:Y:S01]  /*1c490*/  ISETP.GE.AND P0, PT, R129, R160, PT ;  /* 0x000000a08100720c */ /* 0x000fe20003f06270 */
[C---:B------:R-:W-:Y:S01]  /*1c4a0*/  FFMA.FTZ R7, -R156.reuse, R5, R7 ;  /* 0x000000059c077223 */ /* 0x040fe20000010107 */
[----:B------:R-:W-:Y:S01]  /*1c4b0*/  @P2 LOP3.LUT R165, R165, 0x8000, RZ, 0xfc, !PT ;  /* 0x00008000a5a52812 */ /* 0x000fe200078efcff */
[----:B------:R-:W-:Y:S01]  /*1c4c0*/  FFMA.FTZ R14, -R156, R121, R14 ;  /* 0x000000799c0e7223 */ /* 0x000fe2000001010e */
[----:B------:R-:W-:Y:S01]  /*1c4d0*/  IABS R5, R6 ;  /* 0x0000000600057213 */ /* 0x000fe20000000000 */
[----:B------:R-:W-:Y:S01]  /*1c4e0*/  VIADD R121, R163, 0x21 ;  /* 0x00000021a3797836 */ /* 0x000fe20000000000 */
[----:B------:R-:W-:Y:S02]  /*1c4f0*/  FSEL R8, R8, -INF , P0 ;  /* 0xff80000008087808 */ /* 0x000fe40000000000 */
[C---:B------:R-:W-:Y:S02]  /*1c500*/  ISETP.GE.AND P0, PT, R125.reuse, R159, PT ;  /* 0x0000009f7d00720c */ /* 0x040fe40003f06270 */
[C---:B------:R-:W-:Y:S02]  /*1c510*/  ISETP.GE.AND P2, PT, R125.reuse, R157, PT ;  /* 0x0000009d7d00720c */ /* 0x040fe40003f46270 */
[----:B------:R-:W-:Y:S01]  /*1c520*/  ISETP.GE.AND P1, PT, R125, R158, PT ;  /* 0x0000009e7d00720c */ /* 0x000fe20003f26270 */
[C---:B------:R-:W-:Y:S01]  /*1c530*/  VIADD R125, R163.reuse, 0x28 ;  /* 0x00000028a37d7836 */ /* 0x040fe20000000000 */
[----:B------:R-:W-:Y:S02]  /*1c540*/  I2FP.F32.S32 R5, R5 ;  /* 0x0000000500057245 */ /* 0x000fe40000201400 */
[----:B------:R-:W-:Y:S02]  /*1c550*/  IABS R123, R123 ;  /* 0x0000007b007b7213 */ /* 0x000fe40000000000 */
[----:B------:R-:W-:Y:S01]  /*1c560*/  IABS R6, R125 ;  /* 0x0000007d00067213 */ /* 0x000fe20000000000 */
[CC--:B------:R-:W-:Y:S01]  /*1c570*/  FFMA.FTZ R18, -R156.reuse, R5.reuse, R18 ;  /* 0x000000059c127223 */ /* 0x0c0fe20000010112 */
[----:B------:R-:W-:Y:S01]  /*1c580*/  IABS R122, R122 ;  /* 0x0000007a007a7213 */ /* 0x000fe20000000000 */
[C---:B------:R-:W-:Y:S01]  /*1c590*/  FFMA.FTZ R12, -R156.reuse, R5, R12 ;  /* 0x000000059c0c7223 */ /* 0x040fe2000001010c */
[----:B------:R-:W-:Y:S01]  /*1c5a0*/  IABS R5, R121 ;  /* 0x0000007900057213 */ /* 0x000fe20000000000 */
[C---:B------:R-:W-:Y:S01]  /*1c5b0*/  VIADD R121, R163.reuse, 0x19 ;  /* 0x00000019a3797836 */ /* 0x040fe20000000000 */
[----:B------:R-:W-:Y:S01]  /*1c5c0*/  I2FP.F32.S32 R6, R6 ;  /* 0x0000000600067245 */ /* 0x000fe20000201400 */
[----:B------:R-:W-:Y:S01]  /*1c5d0*/  VIADD R125, R163, 0x1 ;  /* 0x00000001a37d7836 */ /* 0x000fe20000000000 */
[----:B------:R-:W-:Y:S02]  /*1c5e0*/  I2FP.F32.S32 R5, R5 ;  /* 0x0000000500057245 */ /* 0x000fe40000201400 */
[----:B------:R-:W-:Y:S01]  /*1c5f0*/  IABS R121, R121 ;  /* 0x0000007900797213 */ /* 0x000fe20000000000 */
[C---:B------:R-:W-:Y:S01]  /*1c600*/  FFMA.FTZ R19, -R156.reuse, R6, R19 ;  /* 0x000000069c137223 */ /* 0x040fe20000010113 */
[----:B------:R-:W-:Y:S01]  /*1c610*/  I2FP.F32.S32 R122, R122 ;  /* 0x0000007a007a7245 */ /* 0x000fe20000201400 */
[C---:B------:R-:W-:Y:S01]  /*1c620*/  FFMA.FTZ R13, -R156.reuse, R6, R13 ;  /* 0x000000069c0d7223 */ /* 0x040fe2000001010d */
[----:B------:R-:W-:Y:S01]  /*1c630*/  IABS R125, R125 ;  /* 0x0000007d007d7213 */ /* 0x000fe20000000000 */
[-C--:B------:R-:W-:Y:S01]  /*1c640*/  FFMA.FTZ R22, -R156, R5.reuse, R22 ;  /* 0x000000059c167223 */ /* 0x080fe20000010116 */
[----:B------:R-:W-:Y:S01]  /*1c650*/  LOP3.LUT R166, R166, 0xfffffff7, RZ, 0xc0, !PT ;  /* 0xfffffff7a6a67812 */ /* 0x000fe200078ec0ff */
[----:B------:R-:W-:Y:S01]  /*1c660*/  IMAD.MOV.U32 R6, RZ, RZ, R123 ;  /* 0x000000ffff067224 */ /* 0x000fe200078e007b */
[----:B------:R-:W-:Y:S01]  /*1c670*/  LOP3.LUT R165, R165, 0xffffbfff, RZ, 0xc0, !PT ;  /* 0xffffbfffa5a57812 */ /* 0x000fe200078ec0ff */
[C---:B------:R-:W-:Y:S01]  /*1c680*/  FFMA.FTZ R16, -R156.reuse, R5, R16 ;  /* 0x000000059c107223 */ /* 0x040fe20000010110 */
[----:B------:R-:W-:Y:S01]  /*1c690*/  I2FP.F32.S32 R5, R121 ;  /* 0x0000007900057245 */ /* 0x000fe20000201400 */
[C---:B------:R-:W-:Y:S01]  /*1c6a0*/  VIADD R123, R163.reuse, 0x10 ;  /* 0x00000010a37b7836 */ /* 0x040fe20000000000 */
[----:B------:R-:W-:Y:S01]  /*1c6b0*/  I2FP.F32.S32 R6, R6 ;  /* 0x0000000600067245 */ /* 0x000fe20000201400 */
[----:B------:R-:W-:Y:S01]  /*1c6c0*/  FFMA.FTZ R9, -R156, R122, R9 ;  /* 0x0000007a9c097223 */ /* 0x000fe20000010109 */
[----:B------:R-:W-:Y:S01]  /*1c6d0*/  @P3 LOP3.LUT R166, R166, 0x8, RZ, 0xfc, !PT ;  /* 0x00000008a6a63812 */ /* 0x000fe200078efcff */
[C---:B------:R-:W-:Y:S01]  /*1c6e0*/  FFMA.FTZ R20, -R156.reuse, R5, R20 ;  /* 0x000000059c147223 */ /* 0x040fe20000010114 */
[----:B------:R-:W-:Y:S01]  /*1c6f0*/  IABS R123, R123 ;  /* 0x0000007b007b7213 */ /* 0x000fe20000000000 */
[----:B------:R-:W-:Y:S01]  /*1c700*/  FFMA.FTZ R26, -R156, R5, R26 ;  /* 0x000000059c1a7223 */ /* 0x000fe2000001011a */
[----:B------:R-:W-:Y:S01]  /*1c710*/  LOP3.LUT R166, R166, 0xfffffffb, RZ, 0xc0, !PT ;  /* 0xfffffffba6a67812 */ /* 0x000fe200078ec0ff */
[----:B------:R-:W-:Y:S01]  /*1c720*/  VIADD R5, R163, 0x9 ;  /* 0x00000009a3057836 */ /* 0x000fe20000000000 */
[----:B------:R-:W-:Y:S01]  /*1c730*/  @P1 LOP3.LUT R165, R165, 0x4000, RZ, 0xfc, !PT ;  /* 0x00004000a5a51812 */ /* 0x000fe200078efcff */
[-C--:B------:R-:W-:Y:S01]  /*1c740*/  FFMA.FTZ R21, -R156, R6.reuse, R21 ;  /* 0x000000069c157223 */ /* 0x080fe20000010115 */
[----:B------:R-:W-:Y:S01]  /*1c750*/  @P2 LOP3.LUT R166, R166, 0x4, RZ, 0xfc, !PT ;  /* 0x00000004a6a62812 */ /* 0x000fe200078efcff */
[C---:B------:R-:W-:Y:S01]  /*1c760*/  FFMA.FTZ R27, -R156.reuse, R6, R27 ;  /* 0x000000069c1b7223 */ /* 0x040fe2000001011b */
[----:B------:R-:W-:Y:S01]  /*1c770*/  I2FP.F32.S32 R6, R123 ;  /* 0x0000007b00067245 */ /* 0x000fe20000201400 */
[C---:B------:R-:W-:Y:S01]  /*1c780*/  FFMA.FTZ R15, -R156.reuse, R122, R15 ;  /* 0x0000007a9c0f7223 */ /* 0x040fe2000001010f */
[----:B------:R-:W-:Y:S01]  /*1c790*/  IABS R5, R5 ;  /* 0x0000000500057213 */ /* 0x000fe20000000000 */
[----:B------:R-:W-:Y:S01]  /*1c7a0*/  VIADD R121, R163, 0x11 ;  /* 0x00000011a3797836 */ /* 0x000fe20000000000 */
[----:B------:R-:W-:Y:S01]  /*1c7b0*/  FSEL R123, R7, -INF , P0 ;  /* 0xff800000077b7808 */ /* 0x000fe20000000000 */
[CC--:B------:R-:W-:Y:S01]  /*1c7c0*/  FFMA.FTZ R31, -R156.reuse, R6.reuse, R31 ;  /* 0x000000069c1f7223 */ /* 0x0c0fe2000001011f */
[----:B------:R-:W-:Y:S01]  /*1c7d0*/  I2FP.F32.S32 R5, R5 ;  /* 0x0000000500057245 */ /* 0x000fe20000201400 */
[----:B------:R-:W-:Y:S01]  /*1c7e0*/  FFMA.FTZ R25, -R156, R6, R25 ;  /* 0x000000069c197223 */ /* 0x000fe20000010119 */
[----:B------:R-:W-:Y:S01]  /*1c7f0*/  IABS R121, R121 ;  /* 0x0000007900797213 */ /* 0x000fe20000000000 */
[----:B------:R-:W-:Y:S01]  /*1c800*/  VIADD R6, R164, 0xffffffd0 ;  /* 0xffffffd0a4067836 */ /* 0x000fe20000000000 */
[----:B------:R-:W-:Y:S01]  /*1c810*/  I2FP.F32.S32 R7, R125 ;  /* 0x0000007d00077245 */ /* 0x000fe20000201400 */
[C---:B------:R-:W-:Y:S01]  /*1c820*/  FFMA.FTZ R28, -R156.reuse, R5, R28 ;  /* 0x000000059c1c7223 */ /* 0x040fe2000001011c */
[----:B------:R-:W-:Y:S01]  /*1c830*/  I2FP.F32.S32 R121, R121 ;  /* 0x0000007900797245 */ /* 0x000fe20000201400 */
[----:B------:R-:W-:Y:S01]  /*1c840*/  FFMA.FTZ R34, -R156, R5, R34 ;  /* 0x000000059c227223 */ /* 0x000fe20000010122 */
[-C--:B------:R-:W-:Y:S01]  /*1c850*/  ISETP.GE.AND P0, PT, R6, R160.reuse, PT ;  /* 0x000000a00600720c */ /* 0x080fe20003f06270 */
[----:B------:R-:W-:Y:S01]  /*1c860*/  VIADD R5, R164, 0xffffffd1 ;  /* 0xffffffd1a4057836 */ /* 0x000fe20000000000 */
[----:B------:R-:W-:Y:S01]  /*1c870*/  LOP3.LUT R166, R166, 0xfffffffd, RZ, 0xc0, !PT ;  /* 0xfffffffda6a67812 */ /* 0x000fe200078ec0ff */
[----:B------:R-:W-:Y:S01]  /*1c880*/  FFMA.FTZ R30, -R156, R121, R30 ;  /* 0x000000799c1e7223 */ /* 0x000fe2000001011e */
[----:B------:R-:W-:Y:S01]  /*1c890*/  FSEL R239, R12, -INF , P0 ;  /* 0xff8000000cef7808 */ /* 0x000fe20000000000 */
[C---:B------:R-:W-:Y:S01]  /*1c8a0*/  FFMA.FTZ R38, -R156.reuse, R7, R38 ;  /* 0x000000079c267223 */ /* 0x040fe20000010126 */
[----:B------:R-:W-:Y:S01]  /*1c8b0*/  ISETP.GE.AND P0, PT, R5, R160, PT ;  /* 0x000000a00500720c */ /* 0x000fe20003f06270 */
[----:B------:R-:W-:Y:S01]  /*1c8c0*/  FFMA.FTZ R24, -R156, R121, R24 ;  /* 0x000000799c187223 */ /* 0x000fe20000010118 */
[----:B------:R-:W-:Y:S01]  /*1c8d0*/  ISETP.GE.AND P1, PT, R129, R158, PT ;  /* 0x0000009e8100720c */ /* 0x000fe20003f26270 */
[----:B------:R-:W-:Y:S01]  /*1c8e0*/  VIADD R121, R163, 0xfffffff8 ;  /* 0xfffffff8a3797836 */ /* 0x000fe20000000000 */
[----:B------:R-:W-:Y:S01]  /*1c8f0*/  FSEL R237, R13, -INF , P0 ;  /* 0xff8000000ded7808 */ /* 0x000fe20000000000 */
[----:B------:R-:W-:Y:S01]  /*1c900*/  VIADD R13, R164, 0xffffffe0 ;  /* 0xffffffe0a40d7836 */ /* 0x000fe20000000000 */
[----:B------:R-:W-:Y:S01]  /*1c910*/  ISETP.GE.AND P0, PT, R129, R159, PT ;  /* 0x0000009f8100720c */ /* 0x000fe20003f06270 */
[C---:B------:R-:W-:Y:S01]  /*1c920*/  VIADD R122, R163.reuse, 0x20 ;  /* 0x00000020a37a7836 */ /* 0x040fe20000000000 */
[----:B------:R-:W-:Y:S01]  /*1c930*/  IABS R121, R121 ;  /* 0x0000007900797213 */ /* 0x000fe20000000000 */
[----:B------:R-:W-:Y:S01]  /*1c940*/  FFMA.FTZ R32, -R156, R7, R32 ;  /* 0x000000079c207223 */ /* 0x000fe20000010120 */
[----:B------:R-:W-:Y:S01]  /*1c950*/  FSEL R126, R10, -INF , P0 ;  /* 0xff8000000a7e7808 */ /* 0x000fe20000000000 */
[----:B------:R-:W-:Y:S01]  /*1c960*/  VIADD R7, R163, 0xffffffc8 ;  /* 0xffffffc8a3077836 */ /* 0x000fe20000000000 */
[----:B------:R-:W-:Y:S02]  /*1c970*/  IABS R122, R122 ;  /* 0x0000007a007a7213 */ /* 0x000fe40000000000 */
[----:B------:R-:W-:Y:S02]  /*1c980*/  ISETP.GE.AND P0, PT, R128, R159, PT ;  /* 0x0000009f8000720c */ /* 0x000fe40003f06270 */
[----:B------:R-:W-:Y:S02]  /*1c990*/  I2FP.F32.S32 R122, R122 ;  /* 0x0000007a007a7245 */ /* 0x000fe40000201400 */
[----:B------:R-:W-:Y:S01]  /*1c9a0*/  FSEL R125, R11, -INF , P0 ;  /* 0xff8000000b7d7808 */ /* 0x000fe20000000000 */
[----:B------:R-:W-:Y:S01]  /*1c9b0*/  VIADD R11, R164, 0xffffffe8 ;  /* 0xffffffe8a40b7836 */ /* 0x000fe20000000000 */
[----:B------:R-:W-:Y:S01]  /*1c9c0*/  ISETP.GE.AND P0, PT, R130, R160, PT ;  /* 0x000000a08200720c */ /* 0x000fe20003f06270 */
[CC--:B------:R-:W-:Y:S01]  /*1c9d0*/  FFMA.FTZ R23, -R156.reuse, R122.reuse, R23 ;  /* 0x0000007a9c177223 */ /* 0x0c0fe20000010117 */
[----:B------:R-:W-:Y:S01]  /*1c9e0*/  I2FP.F32.S32 R12, R121 ;  /* 0x00000079000c7245 */ /* 0x000fe20000201400 */
[----:B------:R-:W-:Y:S01]  /*1c9f0*/  FFMA.FTZ R17, -R156, R122, R17 ;  /* 0x0000007a9c117223 */ /* 0x000fe20000010111 */
[----:B------:R-:W-:Y:S01]  /*1ca00*/  FSEL R229, R16, -INF , P0 ;  /* 0xff80000010e57808 */ /* 0x000fe20000000000 */
[----:B------:R-:W-:Y:S01]  /*1ca10*/  VIADD R16, R164, 0x21 ;  /* 0x00000021a4107836 */ /* 0x000fe20000000000 */
[----:B------:R-:W-:Y:S01]  /*1ca20*/  ISETP.GE.AND P0, PT, R127, R160, PT ;  /* 0x000000a07f00720c */ /* 0x000fe20003f06270 */
[CC--:B------:R-:W-:Y:S01]  /*1ca30*/  FFMA.FTZ R37, -R156.reuse, R12.reuse, R37 ;  /* 0x0000000c9c257223 */ /* 0x0c0fe20000010125 */
[----:B------:R-:W-:Y:S01]  /*1ca40*/  LOP3.LUT R165, R165, 0xffffdfff, RZ, 0xc0, !PT ;  /* 0xffffdfffa5a57812 */ /* 0x000fe200078ec0ff */
[----:B------:R-:W-:Y:S01]  /*1ca50*/  FFMA.FTZ R43, -R156, R12, R43 ;  /* 0x0000000c9c2b7223 */ /* 0x000fe2000001012b */
[----:B------:R-:W-:Y:S01]  /*1ca60*/  FSEL R227, R17, -INF , P0 ;  /* 0xff80000011e37808 */ /* 0x000fe20000000000 */
[C---:B------:R-:W-:Y:S01]  /*1ca70*/  VIADD R122, R163.reuse, 0x8 ;  /* 0x00000008a37a7836 */ /* 0x040fe20000000000 */
[-C--:B------:R-:W-:Y:S01]  /*1ca80*/  ISETP.GE.AND P0, PT, R6, R159.reuse, PT ;  /* 0x0000009f0600720c */ /* 0x080fe20003f06270 */
[----:B------:R-:W-:Y:S01]  /*1ca90*/  VIADD R12, R163, 0xffffffc0 ;  /* 0xffffffc0a30c7836 */ /* 0x000fe20000000000 */
[----:B------:R-:W-:Y:S01]  /*1caa0*/  @P1 LOP3.LUT R165, R165, 0x2000, RZ, 0xfc, !PT ;  /* 0x00002000a5a51812 */ /* 0x000fe200078efcff */
[----:B------:R-:W-:Y:S01]  /*1cab0*/  VIADD R17, R164, 0x8 ;  /* 0x00000008a4117836 */ /* 0x000fe20000000000 */
[----:B------:R-:W-:Y:S02]  /*1cac0*/  IABS R122, R122 ;  /* 0x0000007a007a7213 */ /* 0x000fe40000000000 */
[----:B------:R-:W-:Y:S01]  /*1cad0*/  FSEL R233, R14, -INF , P0 ;  /* 0xff8000000ee97808 */ /* 0x000fe20000000000 */
[----:B------:R-:W-:Y:S01]  /*1cae0*/  VIADD R14, R163, 0xfffffff9 ;  /* 0xfffffff9a30e7836 */ /* 0x000fe20000000000 */
[-C--:B------:R-:W-:Y:S02]  /*1caf0*/  ISETP.GE.AND P0, PT, R5, R159.reuse, PT ;  /* 0x0000009f0500720c */ /* 0x080fe40003f06270 */
[----:B------:R-:W-:Y:S02]  /*1cb00*/  I2FP.F32.S32 R122, R122 ;  /* 0x0000007a007a7245 */ /* 0x000fe40000201400 */
[----:B------:R-:W-:Y:S01]  /*1cb10*/  IABS R10, R12 ;  /* 0x0000000c000a7213 */ /* 0x000fe20000000000 */
[----:B------:R-:W-:Y:S01]  /*1cb20*/  VIADD R12, R164, 0xffffffe1 ;  /* 0xffffffe1a40c7836 */ /* 0x000fe20000000000 */
[----:B------:R-:W-:Y:S01]  /*1cb30*/  FSEL R231, R15, -INF , P0 ;  /* 0xff8000000fe77808 */ /* 0x000fe20000000000 */
[C---:B------:R-:W-:Y:S01]  /*1cb40*/  FFMA.FTZ R29, -R156.reuse, R122, R29 ;  /* 0x0000007a9c1d7223 */ /* 0x040fe2000001011d */
[----:B------:R-:W-:Y:S01]  /*1cb50*/  ISETP.GE.AND P0, PT, R13, R160, PT ;  /* 0x000000a00d00720c */ /* 0x000fe20003f06270 */
[----:B------:R-:W-:Y:S01]  /*1cb60*/  FFMA.FTZ R35, -R156, R122, R35 ;  /* 0x0000007a9c237223 */ /* 0x000fe20000010123 */
[----:B------:R-:W-:Y:S02]  /*1cb70*/  IABS R14, R14 ;  /* 0x0000000e000e7213 */ /* 0x000fe40000000000 */
[----:B------:R-:W-:Y:S01]  /*1cb80*/  FSEL R122, R20, -INF , P0 ;  /* 0xff800000147a7808 */ /* 0x000fe20000000000 */
[----:B------:R-:W-:Y:S01]  /*1cb90*/  VIADD R20, R164, 0x19 ;  /* 0x00000019a4147836 */ /* 0x000fe20000000000 */
[----:B------:R-:W-:Y:S02]  /*1cba0*/  ISETP.GE.AND P0, PT, R12, R160, PT ;  /* 0x000000a00c00720c */ /* 0x000fe40003f06270 */
[----:B------:R-:W-:Y:S02]  /*1cbb0*/  I2FP.F32.S32 R10, R10 ;  /* 0x0000000a000a7245 */ /* 0x000fe40000201400 */
[----:B------:R-:W-:Y:S02]  /*1cbc0*/  FSEL R121, R21, -INF , P0 ;  /* 0xff80000015797808 */ /* 0x000fe40000000000 */
[-C--:B------:R-:W-:Y:S01]  /*1cbd0*/  ISETP.GE.AND P0, PT, R130, R159.reuse, PT ;  /* 0x0000009f8200720c */ /* 0x080fe20003f06270 */
[----:B------:R-:W-:Y:S01]  /*1cbe0*/  FFMA.FTZ R65, -R156, R10, R65 ;  /* 0x0000000a9c417223 */ /* 0x000fe20000010141 */
[----:B------:R-:W-:Y:S01]  /*1cbf0*/  I2FP.F32.S32 R15, R14 ;  /* 0x0000000e000f7245 */ /* 0x000fe20000201400 */
[----:B------:R-:W-:Y:S01]  /*1cc00*/  VIADD R10, R164, 0xffffffe9 ;  /* 0xffffffe9a40a7836 */ /* 0x000fe20000000000 */
[----:B------:R-:W-:Y:S01]  /*1cc10*/  FSEL R225, R18, -INF , P0 ;  /* 0xff80000012e17808 */ /* 0x000fe20000000000 */
[----:B------:R-:W-:Y:S01]  /*1cc20*/  VIADD R18, R164, 0x20 ;  /* 0x00000020a4127836 */ /* 0x000fe20000000000 */
[----:B------:R-:W-:Y:S01]  /*1cc30*/  ISETP.GE.AND P0, PT, R127, R159, PT ;  /* 0x0000009f7f00720c */ /* 0x000fe20003f06270 */
[-C--:B------:R-:W-:Y:S01]  /*1cc40*/  FFMA.FTZ R36, -R156, R15.reuse, R36 ;  /* 0x0000000f9c247223 */ /* 0x080fe20000010124 */
[----:B------:R-:W-:Y:S01]  /*1cc50*/  ISETP.GE.AND P1, PT, R128, R158, PT ;  /* 0x0000009e8000720c */ /* 0x000fe20003f26270 */
[C---:B------:R-:W-:Y:S01]  /*1cc60*/  FFMA.FTZ R42, -R156.reuse, R15, R42 ;  /* 0x0000000f9c2a7223 */ /* 0x040fe2000001012a */
[----:B------:R-:W-:Y:S01]  /*1cc70*/  FSEL R223, R19, -INF , P0 ;  /* 0xff80000013df7808 */ /* 0x000fe20000000000 */
[----:B------:R-:W-:Y:S01]  /*1cc80*/  VIADD R14, R163, 0xfffffff1 ;  /* 0xfffffff1a30e7836 */ /* 0x000fe20000000000 */
[----:B------:R-:W-:Y:S02]  /*1cc90*/  ISETP.GE.AND P0, PT, R129, R157, PT ;  /* 0x0000009d8100720c */ /* 0x000fe40003f06270 */
[----:B------:R-:W-:Y:S02]  /*1cca0*/  IABS R7, R7 ;  /* 0x0000000700077213 */ /* 0x000fe40000000000 */
[----:B------:R-:W-:Y:S02]  /*1ccb0*/  IABS R14, R14 ;  /* 0x0000000e000e7213 */ /* 0x000fe40000000000 */
[----:B------:R-:W-:Y:S02]  /*1ccc0*/  LOP3.LUT R165, R165, 0xffffefff, RZ, 0xc0, !PT ;  /* 0xffffefffa5a57812 */ /* 0x000fe400078ec0ff */
[----:B------:R-:W-:Y:S01]  /*1ccd0*/  I2FP.F32.S32 R15, R14 ;  /* 0x0000000e000f7245 */ /* 0x000fe20000201400 */
[----:B------:R-:W-:Y:S01]  /*1cce0*/  VIADD R14, R163, 0xfffffff0 ;  /* 0xfffffff0a30e7836 */ /* 0x000fe20000000000 */
[----:B------:R-:W-:Y:S02]  /*1ccf0*/  I2FP.F32.S32 R7, R7 ;  /* 0x0000000700077245 */ /* 0x000fe40000201400 */
[----:B------:R-:W-:Y:S01]  /*1cd00*/  @P1 LOP3.LUT R165, R165, 0x1000, RZ, 0xfc, !PT ;  /* 0x00001000a5a51812 */ /* 0x000fe200078efcff */
[----:B------:R-:W-:Y:S01]  /*1cd10*/  FFMA.FTZ R46, -R156, R15, R46 ;  /* 0x0000000f9c2e7223 */ /* 0x000fe2000001012e */
[----:B------:R-:W-:Y:S01]  /*1cd20*/  @P0 LOP3.LUT R166, R166, 0x2, RZ, 0xfc, !PT ;  /* 0x00000002a6a60812 */ /* 0x000fe200078efcff */
[CC--:B------:R-:W-:Y:S01]  /*1cd30*/  FFMA.FTZ R61, -R156.reuse, R7.reuse, R61 ;  /* 0x000000079c3d7223 */ /* 0x0c0fe2000001013d */
[----:B------:R-:W-:Y:S01]  /*1cd40*/  ISETP.GE.AND P0, PT, R11, R160, PT ;  /* 0x000000a00b00720c */ /* 0x000fe20003f06270 */
[----:B------:R-:W-:Y:S01]  /*1cd50*/  FFMA.FTZ R67, -R156, R7, R67 ;  /* 0x000000079c437223 */ /* 0x000fe20000010143 */
[----:B------:R-:W-:Y:S01]  /*1cd60*/  LOP3.LUT R166, R166, 0xfffffffe, RZ, 0xc0, !PT ;  /* 0xfffffffea6a67812 */ /* 0x000fe200078ec0ff */
[----:B------:R-:W-:Y:S01]  /*1cd70*/  VIADD R7, R164, 0xfffffff0 ;  /* 0xfffffff0a4077836 */ /* 0x000fe20000000000 */
[----:B------:R-:W-:Y:S01]  /*1cd80*/  FSEL R24, R24, -INF , P0 ;  /* 0xff80000018187808 */ /* 0x000fe20000000000 */
[----:B------:R-:W-:Y:S01]  /*1cd90*/  FFMA.FTZ R40, -R156, R15, R40 ;  /* 0x0000000f9c287223 */ /* 0x000fe20000010128 */
[-C--:B------:R-:W-:Y:S02]  /*1cda0*/  ISETP.GE.AND P0, PT, R128, R157.reuse, PT ;  /* 0x0000009d8000720c */ /* 0x080fe40003f06270 */
[----:B------:R-:W-:Y:S02]  /*1cdb0*/  IABS R14, R14 ;  /* 0x0000000e000e7213 */ /* 0x000fe40000000000 */
[----:B------:R-:W-:Y:S02]  /*1cdc0*/  LOP3.LUT R165, R165, 0x7fffffff, RZ, 0xc0, !PT ;  /* 0x7fffffffa5a57812 */ /* 0x000fe400078ec0ff */
[----:B------:R-:W-:Y:S02]  /*1cdd0*/  I2FP.F32.S32 R14, R14 ;  /* 0x0000000e000e7245 */ /* 0x000fe40000201400 */
[----:B------:R-:W-:Y:S02]  /*1cde0*/  ISETP.GE.AND P1, PT, R6, R158, PT ;  /* 0x0000009e0600720c */ /* 0x000fe40003f26270 */
[----:B------:R-:W-:Y:S01]  /*1cdf0*/  ISETP.GE.AND P2, PT, R124, R157, PT ;  /* 0x0000009d7c00720c */ /* 0x000fe20003f46270 */
[----:B------:R-:W-:Y:S01]  /*1ce00*/  FFMA.FTZ R47, -R156, R14, R47 ;  /* 0x0000000e9c2f7223 */ /* 0x000fe2000001012f */
[----:B------:R-:W-:Y:S01]  /*1ce10*/  ISETP.GE.AND P4, PT, R128, R160, PT ;  /* 0x000000a08000720c */ /* 0x000fe20003f86270 */
[----:B------:R-:W-:Y:S01]  /*1ce20*/  FFMA.FTZ R41, -R156, R14, R41 ;  /* 0x0000000e9c297223 */ /* 0x000fe20000010129 */
[----:B------:R-:W-:Y:S01]  /*1ce30*/  @P0 LOP3.LUT R166, R166, 0x1, RZ, 0xfc, !PT ;  /* 0x00000001a6a60812 */ /* 0x000fe200078efcff */
[----:B------:R-:W-:Y:S01]  /*1ce40*/  VIADD R14, R163, 0xffffffe9 ;  /* 0xffffffe9a30e7836 */ /* 0x000fe20000000000 */
[----:B------:R-:W-:Y:S02]  /*1ce50*/  ISETP.GE.AND P0, PT, R10, R160, PT ;  /* 0x000000a00a00720c */ /* 0x000fe40003f06270 */
[----:B------:R-:W-:Y:S02]  /*1ce60*/  FSEL R9, R9, -INF , P4 ;  /* 0xff80000009097808 */ /* 0x000fe40002000000 */
[----:B------:R-:W-:Y:S02]  /*1ce70*/  FSEL R25, R25, -INF , P0 ;  /* 0xff80000019197808 */ /* 0x000fe40000000000 */
[-C--:B------:R-:W-:Y:S02]  /*1ce80*/  ISETP.GE.AND P0, PT, R13, R159.reuse, PT ;  /* 0x0000009f0d00720c */ /* 0x080fe40003f06270 */
[----:B------:R-:W-:Y:S02]  /*1ce90*/  IABS R14, R14 ;  /* 0x0000000e000e7213 */ /* 0x000fe40000000000 */
[----:B------:R-:W-:Y:S02]  /*1cea0*/  FSEL R22, R22, -INF , P0 ;  /* 0xff80000016167808 */ /* 0x000fe40000000000 */
[----:B------:R-:W-:Y:S02]  /*1ceb0*/  ISETP.GE.AND P0, PT, R12, R159, PT ;  /* 0x0000009f0c00720c */ /* 0x000fe40003f06270 */
[----:B------:R-:W-:Y:S01]  /*1cec0*/  I2FP.F32.S32 R15, R14 ;  /* 0x0000000e000f7245 */ /* 0x000fe20000201400 */
[----:B------:R-:W-:Y:S01]  /*1ced0*/  VIADD R14, R163, 0xffffffe8 ;  /* 0xffffffe8a30e7836 */ /* 0x000fe20000000000 */
[----:B------:R-:W-:Y:S02]  /*1cee0*/  FSEL R23, R23, -INF , P0 ;  /* 0xff80000017177808 */ /* 0x000fe40000000000 */
[----:B------:R-:W-:Y:S01]  /*1cef0*/  ISETP.GE.AND P0, PT, R6, R157, PT ;  /* 0x0000009d0600720c */ /* 0x000fe20003f06270 */
[----:B------:R-:W-:Y:S01]  /*1cf00*/  FFMA.FTZ R44, -R156, R15, R44 ;  /* 0x0000000f9c2c7223 */ /* 0x000fe2000001012c */
[----:B------:R-:W-:Y:S01]  /*1cf10*/  IABS R14, R14 ;  /* 0x0000000e000e7213 */ /* 0x000fe20000000000 */
[----:B------:R-:W-:Y:S01]  /*1cf20*/  VIADD R6, R164, 0xfffffff1 ;  /* 0xfffffff1a4067836 */ /* 0x000fe20000000000 */
[----:B------:R-:W-:Y:S01]  /*1cf30*/  ISETP.GE.AND P4, PT, R120, R157, PT ;  /* 0x0000009d7800720c */ /* 0x000fe20003f86270 */
[C---:B------:R-:W-:Y:S01]  /*1cf40*/  FFMA.FTZ R50, -R156.reuse, R15, R50 ;  /* 0x0000000f9c327223 */ /* 0x040fe20000010132 */
[----:B------:R-:W-:Y:S02]  /*1cf50*/  I2FP.F32.S32 R14, R14 ;  /* 0x0000000e000e7245 */ /* 0x000fe40000201400 */
[----:B------:R-:W-:Y:S02]  /*1cf60*/  ISETP.GE.AND P6, PT, R17, R158, PT ;  /* 0x0000009e1100720c */ /* 0x000fe40003fc6270 */
[----:B------:R-:W-:Y:S01]  /*1cf70*/  FSEL R199, R199, -INF , !P4 ;  /* 0xff800000c7c77808 */ /* 0x000fe20006000000 */
[CC--:B------:R-:W-:Y:S01]  /*1cf80*/  FFMA.FTZ R45, -R156.reuse, R14.reuse, R45 ;  /* 0x0000000e9c2d7223 */ /* 0x0c0fe2000001012d */
[----:B------:R-:W-:Y:S01]  /*1cf90*/  LOP3.LUT R133, R133, 0x120, R134, 0xf8, !PT ;  /* 0x0000012085857812 */ /* 0x000fe200078ef886 */
[----:B------:R-:W-:Y:S01]  /*1cfa0*/  FFMA.FTZ R51, -R156, R14, R51 ;  /* 0x0000000e9c337223 */ /* 0x000fe20000010133 */
[----:B------:R-:W-:Y:S01]  /*1cfb0*/  @P0 LOP3.LUT R165, R165, 0x80000000, RZ, 0xfc, !PT ;  /* 0x80000000a5a50812 */ /* 0x000fe200078efcff */
[----:B------:R-:W-:Y:S01]  /*1cfc0*/  VIADD R14, R163, 0xffffffe1 ;  /* 0xffffffe1a30e7836 */ /* 0x000fe20000000000 */
[----:B------:R-:W-:Y:S02]  /*1cfd0*/  ISETP.GE.AND P0, PT, R7, R160, PT ;  /* 0x000000a00700720c */ /* 0x000fe40003f06270 */
[----:B------:R-:W-:Y:S02]  /*1cfe0*/  LOP3.LUT R165, R165, 0xfffff7ff, RZ, 0xc0, !PT ;  /* 0xfffff7ffa5a57812 */ /* 0x000fe400078ec0ff */
[----:B------:R-:W-:Y:S02]  /*1cff0*/  FSEL R28, R28, -INF , P0 ;  /* 0xff8000001c1c7808 */ /* 0x000fe40000000000 */
[----:B------:R-:W-:Y:S02]  /*1d000*/  ISETP.GE.AND P0, PT, R5, R157, PT ;  /* 0x0000009d0500720c */ /* 0x000fe40003f06270 */
[----:B------:R-:W-:Y:S02]  /*1d010*/  @P1 LOP3.LUT R165, R165, 0x800, RZ, 0xfc, !PT ;  /* 0x00000800a5a51812 */ /* 0x000fe400078efcff */
[----:B------:R-:W-:Y:S02]  /*1d020*/  IABS R14, R14 ;  /* 0x0000000e000e7213 */ /* 0x000fe40000000000 */
[----:B------:R-:W-:Y:S02]  /*1d030*/  LOP3.LUT R165, R165, 0xbfffffff, RZ, 0xc0, !PT ;  /* 0xbfffffffa5a57812 */ /* 0x000fe400078ec0ff */
[----:B------:R-:W-:Y:S01]  /*1d040*/  I2FP.F32.S32 R15, R14 ;  /* 0x0000000e000f7245 */ /* 0x000fe20000201400 */
[----:B------:R-:W-:Y:S01]  /*1d050*/  VIADD R14, R163, 0xffffffe0 ;  /* 0xffffffe0a30e7836 */ /* 0x000fe20000000000 */
[----:B------:R-:W-:Y:S01]  /*1d060*/  ISETP.GE.AND P1, PT, R5, R158, PT ;  /* 0x0000009e0500720c */ /* 0x000fe20003f26270 */
[----:B------:R-:W-:Y:S02]  /*1d070*/  VIADD R5, R164, 0xfffffff8 ;  /* 0xfffffff8a4057836 */ /* 0x000fe40000000000 */
[----:B------:R-:W-:Y:S01]  /*1d080*/  @P0 LOP3.LUT R165, R165, 0x40000000, RZ, 0xfc, !PT ;  /* 0x40000000a5a50812 */ /* 0x000fe200078efcff */
[-C--:B------:R-:W-:Y:S01]  /*1d090*/  FFMA.FTZ R48, -R156, R15.reuse, R48 ;  /* 0x0000000f9c307223 */ /* 0x080fe20000010130 */
[----:B------:R-:W-:Y:S01]  /*1d0a0*/  ISETP.GE.AND P0, PT, R6, R160, PT ;  /* 0x000000a00600720c */ /* 0x000fe20003f06270 */
[----:B------:R-:W-:Y:S01]  /*1d0b0*/  FFMA.FTZ R54, -R156, R15, R54 ;  /* 0x0000000f9c367223 */ /* 0x000fe20000010136 */
[----:B------:R-:W-:Y:S02]  /*1d0c0*/  IABS R14, R14 ;  /* 0x0000000e000e7213 */ /* 0x000fe40000000000 */
[----:B------:R-:W-:Y:S02]  /*1d0d0*/  FSEL R29, R29, -INF , P0 ;  /* 0xff8000001d1d7808 */ /* 0x000fe40000000000 */
[-C--:B------:R-:W-:Y:S02]  /*1d0e0*/  ISETP.GE.AND P0, PT, R11, R159.reuse, PT ;  /* 0x0000009f0b00720c */ /* 0x080fe40003f06270 */
[----:B------:R-:W-:Y:S02]  /*1d0f0*/  I2FP.F32.S32 R14, R14 ;  /* 0x0000000e000e7245 */ /* 0x000fe40000201400 */
[----:B------:R-:W-:Y:S02]  /*1d100*/  FSEL R26, R26, -INF , P0 ;  /* 0xff8000001a1a7808 */ /* 0x000fe40000000000 */
[----:B------:R-:W-:Y:S01]  /*1d110*/  ISETP.GE.AND P0, PT, R10, R159, PT ;  /* 0x0000009f0a00720c */ /* 0x000fe20003f06270 */
[CC--:B------:R-:W-:Y:S01]  /*1d120*/  FFMA.FTZ R49, -R156.reuse, R14.reuse, R49 ;  /* 0x0000000e9c317223 */ /* 0x0c0fe20000010131 */
[----:B------:R-:W-:Y:S01]  /*1d130*/  LOP3.LUT R165, R165, 0xfffffbff, RZ, 0xc0, !PT ;  /* 0xfffffbffa5a57812 */ /* 0x000fe200078ec0ff */
[----:B------:R-:W-:Y:S01]  /*1d140*/  FFMA.FTZ R55, -R156, R14, R55 ;  /* 0x0000000e9c377223 */ /* 0x000fe20000010137 */
[----:B------:R-:W-:Y:S01]  /*1d150*/  FSEL R27, R27, -INF , P0 ;  /* 0xff8000001b1b7808 */ /* 0x000fe20000000000 */
[----:B------:R-:W-:Y:S01]  /*1d160*/  VIADD R14, R163, 0xffffffd9 ;  /* 0xffffffd9a30e7836 */ /* 0x000fe20000000000 */
[C---:B------:R-:W-:Y:S02]  /*1d170*/  ISETP.GE.AND P0, PT, R130.reuse, R157, PT ;  /* 0x0000009d8200720c */ /* 0x040fe40003f06270 */
[----:B------:R-:W-:Y:S02]  /*1d180*/  @P1 LOP3.LUT R165, R165, 0x400, RZ, 0xfc, !PT ;  /* 0x00000400a5a51812 */ /* 0x000fe400078efcff */
[----:B------:R-:W-:Y:S02]  /*1d190*/  IABS R14, R14 ;  /* 0x0000000e000e7213 */ /* 0x000fe40000000000 */
[----:B------:R-:W-:Y:S02]  /*1d1a0*/  LOP3.LUT R165, R165, 0xdfffffff, RZ, 0xc0, !PT ;  /* 0xdfffffffa5a57812 */ /* 0x000fe400078ec0ff */
[----:B------:R-:W-:Y:S01]  /*1d1b0*/  I2FP.F32.S32 R15, R14 ;  /* 0x0000000e000f7245 */ /* 0x000fe20000201400 */
[----:B------:R-:W-:Y:S01]  /*1d1c0*/  VIADD R14, R163, 0xffffffd8 ;  /* 0xffffffd8a30e7836 */ /* 0x000fe20000000000 */
[----:B------:R-:W-:Y:S03]  /*1d1d0*/  ISETP.GE.AND P1, PT, R130, R158, PT ;  /* 0x0000009e8200720c */ /* 0x000fe60003f26270 */
[----:B------:R-:W-:Y:S01]  /*1d1e0*/  @P0 LOP3.LUT R165, R165, 0x20000000, RZ, 0xfc, !PT ;  /* 0x20000000a5a50812 */ /* 0x000fe200078efcff */
[CC--:B------:R-:W-:Y:S01]  /*1d1f0*/  FFMA.FTZ R58, -R156.reuse, R15.reuse, R58 ;  /* 0x0000000f9c3a7223 */ /* 0x0c0fe2000001013a */
[----:B------:R-:W-:Y:S01]  /*1d200*/  ISETP.GE.AND P0, PT, R5, R160, PT ;  /* 0x000000a00500720c */ /* 0x000fe20003f06270 */
[----:B------:R-:W-:Y:S01]  /*1d210*/  FFMA.FTZ R52, -R156, R15, R52 ;  /* 0x0000000f9c347223 */ /* 0x000fe20000010134 */
[----:B------:R-:W-:Y:S02]  /*1d220*/  IABS R14, R14 ;  /* 0x0000000e000e7213 */ /* 0x000fe40000000000 */
[----:B------:R-:W-:Y:S02]  /*1d230*/  FSEL R32, R32, -INF , P0 ;  /* 0xff80000020207808 */ /* 0x000fe40000000000 */
[-C--:B------:R-:W-:Y:S02]  /*1d240*/  ISETP.GE.AND P0, PT, R7, R159.reuse, PT ;  /* 0x0000009f0700720c */ /* 0x080fe40003f06270 */
[----:B------:R-:W-:Y:S02]  /*1d250*/  I2FP.F32.S32 R14, R14 ;  /* 0x0000000e000e7245 */ /* 0x000fe40000201400 */
[----:B------:R-:W-:Y:S02]  /*1d260*/  FSEL R30, R30, -INF , P0 ;  /* 0xff8000001e1e7808 */ /* 0x000fe40000000000 */
[-C--:B------:R-:W-:Y:S01]  /*1d270*/  ISETP.GE.AND P0, PT, R6, R159.reuse, PT ;  /* 0x0000009f0600720c */ /* 0x080fe20003f06270 */
[CC--:B------:R-:W-:Y:S01]  /*1d280*/  FFMA.FTZ R53, -R156.reuse, R14.reuse, R53 ;  /* 0x0000000e9c357223 */ /* 0x0c0fe20000010135 */
[----:B------:R-:W-:Y:S01]  /*1d290*/  LOP3.LUT R165, R165, 0xfffffdff, RZ, 0xc0, !PT ;  /* 0xfffffdffa5a57812 */ /* 0x000fe200078ec0ff */
[----:B------:R-:W-:Y:S01]  /*1d2a0*/  FFMA.FTZ R59, -R156, R14, R59 ;  /* 0x0000000e9c3b7223 */ /* 0x000fe2000001013b */
[----:B------:R-:W-:Y:S01]  /*1d2b0*/  FSEL R31, R31, -INF , P0 ;  /* 0xff8000001f1f7808 */ /* 0x000fe20000000000 */
[----:B------:R-:W-:Y:S01]  /*1d2c0*/  VIADD R14, R163, 0xffffffd1 ;  /* 0xffffffd1a30e7836 */ /* 0x000fe20000000000 */
[----:B------:R-:W-:Y:S02]  /*1d2d0*/  ISETP.GE.AND P0, PT, R124, R160, PT ;  /* 0x000000a07c00720c */ /* 0x000fe40003f06270 */
[----:B------:R-:W-:Y:S02]  /*1d2e0*/  @P1 LOP3.LUT R165, R165, 0x200, RZ, 0xfc, !PT ;  /* 0x00000200a5a51812 */ /* 0x000fe400078efcff */
[----:B------:R-:W-:Y:S02]  /*1d2f0*/  IABS R14, R14 ;  /* 0x0000000e000e7213 */ /* 0x000fe40000000000 */
[----:B------:R-:W-:Y:S02]  /*1d300*/  FSEL R37, R37, -INF , P0 ;  /* 0xff80000025257808 */ /* 0x000fe40000000000 */
[----:B------:R-:W-:Y:S02]  /*1d310*/  ISETP.GE.AND P0, PT, R164, R160, PT ;  /* 0x000000a0a400720c */ /* 0x000fe40003f06270 */
[----:B------:R-:W-:Y:S01]  /*1d320*/  I2FP.F32.S32 R15, R14 ;  /* 0x0000000e000f7245 */ /* 0x000fe20000201400 */
[----:B------:R-:W-:Y:S01]  /*1d330*/  VIADD R14, R163, 0xffffffd0 ;  /* 0xffffffd0a30e7836 */ /* 0x000fe20000000000 */
[----:B------:R-:W-:Y:S02]  /*1d340*/  FSEL R193, R36, -INF , P0 ;  /* 0xff80000024c17808 */ /* 0x000fe40000000000 */
[----:B------:R-:W-:Y:S01]  /*1d350*/  ISETP.GE.AND P0, PT, R5, R159, PT ;  /* 0x0000009f0500720c */ /* 0x000fe20003f06270 */
[CC--:B------:R-:W-:Y:S01]  /*1d360*/  FFMA.FTZ R62, -R156.reuse, R15.reuse, R62 ;  /* 0x0000000f9c3e7223 */ /* 0x0c0fe2000001013e */
[----:B------:R-:W-:Y:S01]  /*1d370*/  IABS R14, R14 ;  /* 0x0000000e000e7213 */ /* 0x000fe20000000000 */
[----:B------:R-:W-:Y:S01]  /*1d380*/  FFMA.FTZ R56, -R156, R15, R56 ;  /* 0x0000000f9c387223 */ /* 0x000fe20000010138 */
[----:B------:R-:W-:Y:S01]  /*1d390*/  FSEL R197, R34, -INF , P0 ;  /* 0xff80000022c57808 */ /* 0x000fe20000000000 */
[----:B------:R-:W-:Y:S01]  /*1d3a0*/  VIADD R34, R164, 0x18 ;  /* 0x00000018a4227836 */ /* 0x000fe20000000000 */
[----:B------:R-:W-:Y:S02]  /*1d3b0*/  ISETP.GE.AND P0, PT, R120, R159, PT ;  /* 0x0000009f7800720c */ /* 0x000fe40003f06270 */
[----:B------:R-:W-:Y:S02]  /*1d3c0*/  I2FP.F32.S32 R14, R14 ;  /* 0x0000000e000e7245 */ /* 0x000fe40000201400 */
[----:B------:R-:W-:Y:S02]  /*1d3d0*/  FSEL R35, R35, -INF , P0 ;  /* 0xff80000023237808 */ /* 0x000fe40000000000 */
[----:B------:R-:W-:Y:S01]  /*1d3e0*/  ISETP.GE.AND P0, PT, R127, R157, PT ;  /* 0x0000009d7f00720c */ /* 0x000fe20003f06270 */
[CC--:B------:R-:W-:Y:S01]  /*1d3f0*/  FFMA.FTZ R63, -R156.reuse, R14.reuse, R63 ;  /* 0x0000000e9c3f7223 */ /* 0x0c0fe2000001013f */
[C---:B------:R-:W-:Y:S01]  /*1d400*/  FFMA.FTZ R57, -R156.reuse, R14, R57 ;  /* 0x0000000e9c397223 */ /* 0x040fe20000010139 */
[----:B------:R-:W-:Y:S01]  /*1d410*/  VIADD R14, R163, 0xffffffc9 ;  /* 0xffffffc9a30e7836 */ /* 0x000fe20000000000 */
[----:B------:R-:W-:Y:S02]  /*1d420*/  LOP3.LUT R165, R165, 0xefffffff, RZ, 0xc0, !PT ;  /* 0xefffffffa5a57812 */ /* 0x000fe400078ec0ff */
[----:B------:R-:W-:Y:S02]  /*1d430*/  ISETP.GE.AND P1, PT, R127, R158, PT ;  /* 0x0000009e7f00720c */ /* 0x000fe40003f26270 */
[----:B------:R-:W-:Y:S02]  /*1d440*/  IABS R14, R14 ;  /* 0x0000000e000e7213 */ /* 0x000fe40000000000 */
[----:B------:R-:W-:Y:S02]  /*1d450*/  P2R R36, PR, RZ, 0x40 ;  /* 0x00000040ff247803 */ /* 0x000fe40000000000 */
[----:B------:R-:W-:Y:S01]  /*1d460*/  I2FP.F32.S32 R15, R14 ;  /* 0x0000000e000f7245 */ /* 0x000fe20000201400 */
[----:B------:R-:W-:Y:S01]  /*1d470*/  VIADD R14, R163, 0xffffffc1 ;  /* 0xffffffc1a30e7836 */ /* 0x000fe20000000000 */
[----:B------:R-:W-:Y:S01]  /*1d480*/  @P0 LOP3.LUT R165, R165, 0x10000000, RZ, 0xfc, !PT ;  /* 0x10000000a5a50812 */ /* 0x000fe200078efcff */
[----:B------:R-:W-:Y:S01]  /*1d490*/  VIADD R163, R163, 0x80 ;  /* 0x00000080a3a37836 */ /* 0x000fe20000000000 */
[----:B------:R-:W-:Y:S01]  /*1d4a0*/  ISETP.GE.AND P0, PT, R17, R160, PT ;  /* 0x000000a01100720c */ /* 0x000fe20003f06270 */
[CC--:B------:R-:W-:Y:S01]  /*1d4b0*/  FFMA.FTZ R60, -R156.reuse, R15.reuse, R60 ;  /* 0x0000000f9c3c7223 */ /* 0x0c0fe2000001013c */
[----:B------:R-:W-:Y:S01]  /*1d4c0*/  IABS R14, R14 ;  /* 0x0000000e000e7213 */ /* 0x000fe20000000000 */
[----:B------:R-:W-:Y:S01]  /*1d4d0*/  FFMA.FTZ R66, -R156, R15, R66 ;  /* 0x0000000f9c427223 */ /* 0x000fe20000010142 */
[----:B------:R-:W-:Y:S02]  /*1d4e0*/  FSEL R40, R40, -INF , P0 ;  /* 0xff80000028287808 */ /* 0x000fe40000000000 */
[----:B------:R-:W-:Y:S02]  /*1d4f0*/  ISETP.GE.AND P0, PT, R13, R157, PT ;  /* 0x0000009d0d00720c */ /* 0x000fe40003f06270 */
[----:B------:R-:W-:Y:S02]  /*1d500*/  LOP3.LUT R165, R165, 0xfffffeff, RZ, 0xc0, !PT ;  /* 0xfffffeffa5a57812 */ /* 0x000fe400078ec0ff */
[----:B------:R-:W-:Y:S01]  /*1d510*/  I2FP.F32.S32 R15, R14 ;  /* 0x0000000e000f7245 */ /* 0x000fe20000201400 */
[----:B------:R-:W-:Y:S01]  /*1d520*/  VIADD R14, R164, 0x28 ;  /* 0x00000028a40e7836 */ /* 0x000fe20000000000 */
[----:B------:R-:W-:Y:S02]  /*1d530*/  @P1 LOP3.LUT R165, R165, 0x100, RZ, 0xfc, !PT ;  /* 0x00000100a5a51812 */ /* 0x000fe400078efcff */
[----:B------:R-:W-:Y:S01]  /*1d540*/  ISETP.GE.AND P1, PT, R13, R158, PT ;  /* 0x0000009e0d00720c */ /* 0x000fe20003f26270 */
[----:B------:R-:W-:Y:S01]  /*1d550*/  FFMA.FTZ R64, -R156, R15, R64 ;  /* 0x0000000f9c407223 */ /* 0x000fe20000010140 */
[C---:B------:R-:W-:Y:S01]  /*1d560*/  VIADD R15, R164.reuse, 0x9 ;  /* 0x00000009a40f7836 */ /* 0x040fe20000000000 */
[----:B------:R-:W-:Y:S01]  /*1d570*/  LOP3.LUT R165, R165, 0xf7ffffff, RZ, 0xc0, !PT ;  /* 0xf7ffffffa5a57812 */ /* 0x000fe200078ec0ff */
[----:B------:R-:W-:Y:S01]  /*1d580*/  VIADD R13, R164, 0x10 ;  /* 0x00000010a40d7836 */ /* 0x000fe20000000000 */
[----:B------:R-:W-:Y:S02]  /*1d590*/  LOP3.LUT P6, RZ, R166, 0x4, RZ, 0xc0, !PT ;  /* 0x00000004a6ff7812 */ /* 0x000fe400078cc0ff */
[----:B------:R-:W-:Y:S02]  /*1d5a0*/  @P0 LOP3.LUT R165, R165, 0x8000000, RZ, 0xfc, !PT ;  /* 0x08000000a5a50812 */ /* 0x000fe400078efcff */
[----:B------:R-:W-:Y:S02]  /*1d5b0*/  ISETP.GE.AND P0, PT, R15, R160, PT ;  /* 0x000000a00f00720c */ /* 0x000fe40003f06270 */
[----:B------:R-:W-:Y:S02]  /*1d5c0*/  LOP3.LUT R165, R165, 0xffffff7f, RZ, 0xc0, !PT ;  /* 0xffffff7fa5a57812 */ /* 0x000fe400078ec0ff */
[----:B------:R-:W-:Y:S02]  /*1d5d0*/  FSEL R41, R41, -INF , P0 ;  /* 0xff80000029297808 */ /* 0x000fe40000000000 */
[----:B------:R-:W-:Y:S02]  /*1d5e0*/  ISETP.GE.AND P0, PT, R164, R159, PT ;  /* 0x0000009fa400720c */ /* 0x000fe40003f06270 */
[----:B------:R-:W-:Y:S02]  /*1d5f0*/  @P1 LOP3.LUT R165, R165, 0x80, RZ, 0xfc, !PT ;  /* 0x00000080a5a51812 */ /* 0x000fe400078efcff */
[----:B------:R-:W-:Y:S02]  /*1d600*/  FSEL R38, R38, -INF , P0 ;  /* 0xff80000026267808 */ /* 0x000fe40000000000 */
[CC--:B------:R-:W-:Y:S02]  /*1d610*/  ISETP.GE.AND P0, PT, R12.reuse, R157.reuse, PT ;  /* 0x0000009d0c00720c */ /* 0x0c0fe40003f06270 */
[----:B------:R-:W-:Y:S02]  /*1d620*/  LOP3.LUT R165, R165, 0xfbffffff, RZ, 0xc0, !PT ;  /* 0xfbffffffa5a57812 */ /* 0x000fe400078ec0ff */
[-C--:B------:R-:W-:Y:S01]  /*1d630*/  ISETP.GE.AND P1, PT, R12, R158.reuse, PT ;  /* 0x0000009e0c00720c */ /* 0x080fe20003f26270 */
[----:B------:R-:W-:Y:S01]  /*1d640*/  VIADD R12, R164, 0x29 ;  /* 0x00000029a40c7836 */ /* 0x000fe20000000000 */
[-C--:B------:R-:W-:Y:S02]  /*1d650*/  ISETP.GE.AND P5, PT, R15, R158.reuse, PT ;  /* 0x0000009e0f00720c */ /* 0x080fe40003fa6270 */
[----:B------:R-:W-:Y:S02]  /*1d660*/  FSEL R19, R33, -INF , !P6 ;  /* 0xff80000021137808 */ /* 0x000fe40007000000 */
[----:B------:R-:W-:Y:S03]  /*1d670*/  ISETP.GE.AND P4, PT, R13, R158, PT ;  /* 0x0000009e0d00720c */ /* 0x000fe60003f86270 */
        /* <DEDUP_REMOVED lines=8> */
[----:B------:R-:W-:Y:S02]  /*1d700*/  LOP3.LUT R165, R165, 0xfdffffff, RZ, 0xc0, !PT ;  /* 0xfdffffffa5a57812 */ /* 0x000fe400078ec0ff */
[----:B------:R-:W-:Y:S02]  /*1d710*/  P2R R127, PR, RZ, 0x10 ;  /* 0x00000010ff7f7803 */ /* 0x000fe40000000000 */
        /* <DEDUP_REMOVED lines=11> */
[CC--:B------:R-:W-:Y:S02]  /*1d7d0*/  ISETP.GE.AND P0, PT, R10.reuse, R157.reuse, PT ;  /* 0x0000009d0a00720c */ /* 0x0c0fe40003f06270 */
[----:B------:R-:W-:Y:S01]  /*1d7e0*/  ISETP.GE.AND P1, PT, R10, R158, PT ;  /* 0x0000009e0a00720c */ /* 0x000fe20003f26270 */
[----:B------:R-:W-:Y:S01]  /*1d7f0*/  VIADD R10, R164, 0x30 ;  /* 0x00000030a40a7836 */ /* 0x000fe20000000000 */
[----:B------:R-:W-:Y:S09]  /*1d800*/  P2R R128, PR, RZ, 0x8 ;  /* 0x00000008ff807803 */ /* 0x000ff20000000000 */
[----:B------:R-:W-:Y:S02]  /*1d810*/  @P0 LOP3.LUT R165, R165, 0x1000000, RZ, 0xfc, !PT ;  /* 0x01000000a5a50812 */ /* 0x000fe400078efcff */
[----:B------:R-:W-:Y:S02]  /*1d820*/  ISETP.GE.AND P0, PT, R34, R160, PT ;  /* 0x000000a02200720c */ /* 0x000fe40003f06270 */
[----:B------:R-:W-:Y:S02]  /*1d830*/  LOP3.LUT R165, R165, 0xffffffef, RZ, 0xc0, !PT ;  /* 0xffffffefa5a57812 */ /* 0x000fe400078ec0ff */
[----:B------:R-:W-:Y:S02]  /*1d840*/  FSEL R48, R48, -INF , P0 ;  /* 0xff80000030307808 */ /* 0x000fe40000000000 */
[----:B------:R-:W-:Y:S02]  /*1d850*/  ISETP.GE.AND P0, PT, R7, R157, PT ;  /* 0x0000009d0700720c */ /* 0x000fe40003f06270 */
        /* <DEDUP_REMOVED lines=15> */
[----:B------:R-:W-:Y:S01]  /*1d950*/  ISETP.GE.AND P1, PT, R6, R158, PT ;  /* 0x0000009e0600720c */ /* 0x000fe20003f26270 */
[----:B------:R-:W-:Y:S10]  /*1d960*/  VIADD R6, R164, 0x39 ;  /* 0x00000039a4067836 */ /* 0x000ff40000000000 */
[----:B------:R-:W-:Y:S02]  /*1d970*/  @P0 LOP3.LUT R165, R165, 0x400000, RZ, 0xfc, !PT ;  /* 0x00400000a5a50812 */ /* 0x000fe400078efcff */
[-C--:B------:R-:W-:Y:S02]  /*1d980*/  ISETP.GE.AND P0, PT, R18, R160.reuse, PT ;  /* 0x000000a01200720c */ /* 0x080fe40003f06270 */
[----:B------:R-:W-:Y:S02]  /*1d990*/  LOP3.LUT R165, R165, 0xfffffffb, RZ, 0xc0, !PT ;  /* 0xfffffffba5a57812 */ /* 0x000fe400078ec0ff */
[----:B------:R-:W-:Y:S02]  /*1d9a0*/  FSEL R176, R52, -INF , P0 ;  /* 0xff80000034b07808 */ /* 0x000fe40000000000 */
[----:B------:R-:W-:Y:S02]  /*1d9b0*/  ISETP.GE.AND P0, PT, R16, R160, PT ;  /* 0x000000a01000720c */ /* 0x000fe40003f06270 */
[----:B------:R-:W-:Y:S02]  /*1d9c0*/  @P1 LOP3.LUT R165, R165, 0x4, RZ, 0xfc, !PT ;  /* 0x00000004a5a51812 */ /* 0x000fe400078efcff */
[----:B------:R-:W-:Y:S02]  /*1d9d0*/  FSEL R174, R53, -INF , P0 ;  /* 0xff80000035ae7808 */ /* 0x000fe40000000000 */
[-C--:B------:R-:W-:Y:S02]  /*1d9e0*/  ISETP.GE.AND P0, PT, R34, R159.reuse, PT ;  /* 0x0000009f2200720c */ /* 0x080fe40003f06270 */
[----:B------:R-:W-:Y:S02]  /*1d9f0*/  LOP3.LUT R165, R165, 0xffefffff, RZ, 0xc0, !PT ;  /* 0xffefffffa5a57812 */ /* 0x000fe400078ec0ff */
[----:B------:R-:W-:Y:S02]  /*1da00*/  FSEL R50, R50, -INF , P0 ;  /* 0xff80000032327808 */ /* 0x000fe40000000000 */
[----:B------:R-:W-:Y:S02]  /*1da10*/  ISETP.GE.AND P0, PT, R20, R159, PT ;  /* 0x0000009f1400720c */ /* 0x000fe40003f06270 */
[----:B------:R-:W-:Y:S02]  /*1da20*/  @P2 LOP3.LUT R165, R165, 0x100000, RZ, 0xfc, !PT ;  /* 0x00100000a5a52812 */ /* 0x000fe400078efcff */
[----:B------:R-:W-:Y:S02]  /*1da30*/  FSEL R51, R51, -INF , P0 ;  /* 0xff80000033337808 */ /* 0x000fe40000000000 */
[----:B------:R-:W-:Y:S02]  /*1da40*/  ISETP.GE.AND P0, PT, R5, R157, PT ;  /* 0x0000009d0500720c */ /* 0x000fe40003f06270 */
[----:B------:R-:W-:Y:S02]  /*1da50*/  LOP3.LUT R165, R165, 0xffdfffff, RZ, 0xc0, !PT ;  /* 0xffdfffffa5a57812 */ /* 0x000fe400078ec0ff */
[-C--:B------:R-:W-:Y:S01]  /*1da60*/  ISETP.GE.AND P2, PT, R5, R158.reuse, PT ;  /* 0x0000009e0500720c */ /* 0x080fe20003f46270 */
[----:B------:R-:W-:Y:S01]  /*1da70*/  VIADD R5, R164, 0x38 ;  /* 0x00000038a4057836 */ /* 0x000fe20000000000 */
[-C--:B------:R-:W-:Y:S04]  /*1da80*/  ISETP.GE.AND P1, PT, R124, R158.reuse, PT ;  /* 0x0000009e7c00720c */ /* 0x080fe80003f26270 */
[----:B------:R-:W-:Y:S02]  /*1da90*/  FSEL R183, R39, -INF , !P1 ;  /* 0xff80000027b77808 */ /* 0x000fe40004800000 */
[----:B------:R-:W-:Y:S02]  /*1daa0*/  ISETP.GE.AND P1, PT, R11, R158, PT ;  /* 0x0000009e0b00720c */ /* 0x000fe40003f26270 */
        /* <DEDUP_REMOVED lines=8> */
[----:B------:R-:W-:Y:S02]  /*1db30*/  ISETP.GE.AND P2, PT, R120, R158, PT ;  /* 0x0000009e7800720c */ /* 0x000fe40003f46270 */
[----:B------:R-:W-:Y:S02]  /*1db40*/  FSEL R54, R54, -INF , P0 ;  /* 0xff80000036367808 */ /* 0x000fe40000000000 */
[----:B------:R-:W-:Y:S02]  /*1db50*/  ISETP.GE.AND P0, PT, R16, R159, PT ;  /* 0x0000009f1000720c */ /* 0x000fe40003f06270 */
[----:B------:R-:W-:Y:S02]  /*1db60*/  LOP3.LUT R165, R165, 0xfffffffe, RZ, 0xc0, !PT ;  /* 0xfffffffea5a57812 */ /* 0x000fe400078ec0ff */
[----:B------:R-:W-:Y:S02]  /*1db70*/  FSEL R55, R55, -INF , P0 ;  /* 0xff80000037377808 */ /* 0x000fe40000000000 */
[-C--:B------:R-:W-:Y:S02]  /*1db80*/  ISETP.GE.AND P0, PT, R17, R157.reuse, PT ;  /* 0x0000009d1100720c */ /* 0x080fe40003f06270 */
[----:B------:R-:W-:Y:S02]  /*1db90*/  P2R R120, PR, RZ, 0x20 ;  /* 0x00000020ff787803 */ /* 0x000fe40000000000 */
[----:B------:R-:W-:Y:S02]  /*1dba0*/  @P2 LOP3.LUT R165, R165, 0x1, RZ, 0xfc, !PT ;  /* 0x00000001a5a52812 */ /* 0x000fe400078efcff */
[----:B------:R-:W-:Y:S02]  /*1dbb0*/  LOP3.LUT P5, RZ, R166, 0x8, RZ, 0xc0, !PT ;  /* 0x00000008a6ff7812 */ /* 0x000fe400078ac0ff */
[----:B------:R-:W-:Y:S02]  /*1dbc0*/  LOP3.LUT R165, R165, 0xfff7ffff, RZ, 0xc0, !PT ;  /* 0xfff7ffffa5a57812 */ /* 0x000fe400078ec0ff */
[----:B------:R-:W-:Y:S02]  /*1dbd0*/  P2R R129, PR, RZ, 0x2 ;  /* 0x00000002ff817803 */ /* 0x000fe40000000000 */
[----:B------:R-:W-:Y:S02]  /*1dbe0*/  FSEL R21, R3, -INF , !P5 ;  /* 0xff80000003157808 */ /* 0x000fe40006800000 */
[----:B------:R-:W-:Y:S02]  /*1dbf0*/  @P0 LOP3.LUT R165, R165, 0x80000, RZ, 0xfc, !PT ;  /* 0x00080000a5a50812 */ /* 0x000fe400078efcff */
[-C--:B------:R-:W-:Y:S02]  /*1dc00*/  ISETP.GE.AND P0, PT, R10, R160.reuse, PT ;  /* 0x000000a00a00720c */ /* 0x080fe40003f06270 */
[----:B------:R-:W-:Y:S02]  /*1dc10*/  LOP3.LUT R165, R165, 0xfffbffff, RZ, 0xc0, !PT ;  /* 0xfffbffffa5a57812 */ /* 0x000fe400078ec0ff */
[----:B------:R-:W-:Y:S02]  /*1dc20*/  FSEL R60, R60, -INF , P0 ;  /* 0xff8000003c3c7808 */ /* 0x000fe40000000000 */
[-C--:B------:R-:W-:Y:S02]  /*1dc30*/  ISETP.GE.AND P0, PT, R15, R157.reuse, PT ;  /* 0x0000009d0f00720c */ /* 0x080fe40003f06270 */
[C---:B------:R-:W-:Y:S02]  /*1dc40*/  LOP3.LUT P5, RZ, R166.reuse, 0x1, RZ, 0xc0, !PT ;  /* 0x00000001a6ff7812 */ /* 0x040fe400078ac0ff */
[----:B------:R-:W-:Y:S02]  /*1dc50*/  ISETP.GE.AND P2, PT, R13, R157, PT ;  /* 0x0000009d0d00720c */ /* 0x000fe40003f46270 */
[----:B------:R-:W-:Y:S02]  /*1dc60*/  FSEL R17, R9, -INF , !P5 ;  /* 0xff80000009117808 */ /* 0x000fe40006800000 */
[----:B------:R-:W-:Y:S02]  /*1dc70*/  P2R R39, PR, RZ, 0x4 ;  /* 0x00000004ff277803 */ /* 0x000fe40000000000 */
[----:B------:R-:W-:Y:S03]  /*1dc80*/  LOP3.LUT P2, RZ, R166, 0x2, RZ, 0xc0, !PT ;  /* 0x00000002a6ff7812 */ /* 0x000fe6000784c0ff */
[----:B------:R-:W-:Y:S02]  /*1dc90*/  @P0 LOP3.LUT R165, R165, 0x40000, RZ, 0xfc, !PT ;  /* 0x00040000a5a50812 */ /* 0x000fe400078efcff */
[-C--:B------:R-:W-:Y:S02]  /*1dca0*/  ISETP.GE.AND P0, PT, R7, R160.reuse, PT ;  /* 0x000000a00700720c */ /* 0x080fe40003f06270 */
[----:B------:R-:W-:Y:S02]  /*1dcb0*/  LOP3.LUT P1, RZ, R165, 0x200000, RZ, 0xc0, !PT ;  /* 0x00200000a5ff7812 */ /* 0x000fe4000782c0ff */
[----:B------:R-:W-:Y:S02]  /*1dcc0*/  FSEL R61, R61, -INF , P0 ;  /* 0xff8000003d3d7808 */ /* 0x000fe40000000000 */
[-C--:B------:R-:W-:Y:S02]  /*1dcd0*/  ISETP.GE.AND P0, PT, R14, R159.reuse, PT ;  /* 0x0000009f0e00720c */ /* 0x080fe40003f06270 */
[----:B------:R-:W-:Y:S02]  /*1dce0*/  P2R R3, PR, RZ, 0x2 ;  /* 0x00000002ff037803 */ /* 0x000fe40000000000 */
[----:B------:R-:W-:Y:S02]  /*1dcf0*/  FSEL R58, R58, -INF , P0 ;  /* 0xff8000003a3a7808 */ /* 0x000fe40000000000 */
        /* <DEDUP_REMOVED lines=10> */
[----:B------:R-:W-:Y:S02]  /*1dda0*/  FSEL R13, R8, -INF , !P2 ;  /* 0xff800000080d7808 */ /* 0x000fe40005000000 */
[----:B------:R-:W-:Y:S02]  /*1ddb0*/  FSEL R62, R62, -INF , P0 ;  /* 0xff8000003e3e7808 */ /* 0x000fe40000000000 */
[-C--:B------:R-:W-:Y:S02]  /*1ddc0*/  ISETP.GE.AND P0, PT, R7, R159.reuse, PT ;  /* 0x0000009f0700720c */ /* 0x080fe40003f06270 */
        /* <DEDUP_REMOVED lines=8> */
[----:B------:R-:W-:Y:S02]  /*1de50*/  P2R R66, PR, RZ, 0x2 ;  /* 0x00000002ff427803 */ /* 0x000fe40000000000 */
[C---:B------:R-:W-:Y:S02]  /*1de60*/  LOP3.LUT P1, RZ, R165.reuse, 0x400000, RZ, 0xc0, !PT ;  /* 0x00400000a5ff7812 */ /* 0x040fe4000782c0ff */
[C---:B------:R-:W-:Y:S02]  /*1de70*/  LOP3.LUT P6, RZ, R165.reuse, 0x8000, RZ, 0xc0, !PT ;  /* 0x00008000a5ff7812 */ /* 0x040fe400078cc0ff */
[----:B------:R-:W-:Y:S02]  /*1de80*/  P2R R130, PR, RZ, 0x2 ;  /* 0x00000002ff827803 */ /* 0x000fe40000000000 */
[C---:B------:R-:W-:Y:S02]  /*1de90*/  LOP3.LUT P1, RZ, R165.reuse, 0x800000, RZ, 0xc0, !PT ;  /* 0x00800000a5ff7812 */ /* 0x040fe4000782c0ff */
[----:B------:R-:W-:Y:S02]  /*1dea0*/  ISETP.NE.AND P3, PT, R128, RZ, PT ;  /* 0x000000ff8000720c */ /* 0x000fe40003f65270 */
[----:B------:R-:W-:Y:S02]  /*1deb0*/  P2R R131, PR, RZ, 0x2 ;  /* 0x00000002ff837803 */ /* 0x000fe40000000000 */
[----:B------:R-:W-:Y:S02]  /*1dec0*/  LOP3.LUT P1, RZ, R165, 0x40, RZ, 0xc0, !PT ;  /* 0x00000040a5ff7812 */ /* 0x000fe4000782c0ff */
[----:B------:R-:W-:Y:S02]  /*1ded0*/  FSEL R197, R197, -INF , !P2 ;  /* 0xff800000c5c57808 */ /* 0x000fe40005000000 */
[----:B------:R-:W-:Y:S02]  /*1dee0*/  P2R R169, PR, RZ, 0x2 ;  /* 0x00000002ffa97803 */ /* 0x000fe40000000000 */
[----:B------:R-:W-:Y:S02]  /*1def0*/  LOP3.LUT P1, RZ, R165, 0x80, RZ, 0xc0, !PT ;  /* 0x00000080a5ff7812 */ /* 0x000fe4000782c0ff */
[----:B------:R-:W-:Y:S02]  /*1df00*/  ISETP.NE.AND P2, PT, R39, RZ, PT ;  /* 0x000000ff2700720c */ /* 0x000fe40003f45270 */
[----:B------:R-:W-:Y:S02]  /*1df10*/  P2R R170, PR, RZ, 0x2 ;  /* 0x00000002ffaa7803 */ /* 0x000fe40000000000 */
[C---:B------:R-:W-:Y:S02]  /*1df20*/  LOP3.LUT P1, RZ, R165.reuse, 0x1000000, RZ, 0xc0, !PT ;  /* 0x01000000a5ff7812 */ /* 0x040fe4000782c0ff */
[----:B------:R-:W-:Y:S02]  /*1df30*/  FSEL R4, R4, -INF , !P6 ;  /* 0xff80000004047808 */ /* 0x000fe40007000000 */
        /* <DEDUP_REMOVED lines=8> */
[CC--:B------:R-:W-:Y:S02]  /*1dfc0*/  ISETP.GE.AND P0, PT, R164.reuse, R157.reuse, PT ;  /* 0x0000009da400720c */ /* 0x0c0fe40003f06270 */
        /* <DEDUP_REMOVED lines=11> */
[C---:B------:R-:W-:Y:S01]  /*1e080*/  ISETP.GE.AND P0, PT, R164.reuse, R158, PT ;  /* 0x0000009ea400720c */ /* 0x040fe20003f06270 */
[----:B------:R-:W-:Y:S01]  /*1e090*/  VIADD R164, R164, 0xffffff80 ;  /* 0xffffff80a4a47836 */ /* 0x000fe20000000000 */
        /* <DEDUP_REMOVED lines=8> */
[----:B------:R-:W-:Y:S02]  /*1e120*/  FSEL R189, R38, -INF , !P0 ;  /* 0xff80000026bd7808 */ /* 0x000fe40004000000 */
[----:B------:R-:W-:Y:S02]  /*1e130*/  P2R R181, PR, RZ, 0x2 ;  /* 0x00000002ffb57803 */ /* 0x000fe40000000000 */
[----:B------:R-:W-:Y:S02]  /*1e140*/  LOP3.LUT P1, RZ, R165, 0x2000, RZ, 0xc0, !PT ;  /* 0x00002000a5ff7812 */ /* 0x000fe4000782c0ff */
[----:B------:R-:W-:Y:S02]  /*1e150*/  FSEL R195, R35, -INF , !P5 ;  /* 0xff80000023c37808 */ /* 0x000fe40006800000 */
[----:B------:R-:W-:Y:S02]  /*1e160*/  P2R R11, PR, RZ, 0x2 ;  /* 0x00000002ff0b7803 */ /* 0x000fe40000000000 */
[C---:B------:R-:W-:Y:S02]  /*1e170*/  LOP3.LUT P1, RZ, R165.reuse, 0x40000000, RZ, 0xc0, !PT ;  /* 0x40000000a5ff7812 */ /* 0x040fe4000782c0ff */
[----:B------:R-:W-:Y:S02]  /*1e180*/  ISETP.NE.AND P5, PT, R120, RZ, PT ;  /* 0x000000ff7800720c */ /* 0x000fe40003fa5270 */
[----:B------:R-:W-:Y:S02]  /*1e190*/  P2R R182, PR, RZ, 0x2 ;  /* 0x00000002ffb67803 */ /* 0x000fe40000000000 */
[C---:B------:R-:W-:Y:S02]  /*1e1a0*/  LOP3.LUT P1, RZ, R165.reuse, 0x80000000, RZ, 0xc0, !PT ;  /* 0x80000000a5ff7812 */ /* 0x040fe4000782c0ff */
[----:B------:R-:W-:Y:S02]  /*1e1b0*/  ISETP.GE.AND P0, PT, R34, R157, PT ;  /* 0x0000009d2200720c */ /* 0x000fe40003f06270 */
[----:B------:R-:W-:Y:S02]  /*1e1c0*/  P2R R184, PR, RZ, 0x2 ;  /* 0x00000002ffb87803 */ /* 0x000fe40000000000 */
[----:B------:R-:W-:Y:S02]  /*1e1d0*/  LOP3.LUT P1, RZ, R165, 0x4000, RZ, 0xc0, !PT ;  /* 0x00004000a5ff7812 */ /* 0x000fe4000782c0ff */
[----:B------:R-:W-:Y:S02]  /*1e1e0*/  FSEL R203, R31, -INF , !P4 ;  /* 0xff8000001fcb7808 */ /* 0x000fe40006000000 */
[----:B------:R-:W-:Y:S02]  /*1e1f0*/  FSEL R15, R123, -INF , !P1 ;  /* 0xff8000007b0f7808 */ /* 0x000fe40004800000 */
[----:B------:R-:W-:Y:S02]  /*1e200*/  ISETP.NE.AND P1, PT, R184, RZ, PT ;  /* 0x000000ffb800720c */ /* 0x000fe40003f25270 */
[----:B------:R-:W-:Y:S02]  /*1e210*/  LOP3.LUT P6, RZ, R165, 0x80000, RZ, 0xc0, !PT ;  /* 0x00080000a5ff7812 */ /* 0x000fe400078cc0ff */
        /* <DEDUP_REMOVED lines=11> */
[----:B------:R-:W-:Y:S02]  /*1e2d0*/  FMNMX3.FTZ R0, R118, R21, R19, !PT ;  /* 0x0000001576007276 */ /* 0x000fe40007810013 */
[----:B------:R-:W-:Y:S02]  /*1e2e0*/  FSEL R229, R229, -INF , !P1 ;  /* 0xff800000e5e57808 */ /* 0x000fe40004800000 */
[----:B------:R-:W-:Y:S02]  /*1e2f0*/  ISETP.NE.AND P1, PT, R179, RZ, PT ;  /* 0x000000ffb300720c */ /* 0x000fe40003f25270 */
[----:B------:R-:W-:Y:S02]  /*1e300*/  ISETP.NE.AND P2, PT, R2, RZ, PT ;  /* 0x000000ff0200720c */ /* 0x000fe40003f45270 */
[----:B------:R-:W-:Y:S02]  /*1e310*/  FSEL R227, R227, -INF , !P1 ;  /* 0xff800000e3e37808 */ /* 0x000fe40004800000 */
[----:B------:R-:W-:Y:S02]  /*1e320*/  ISETP.NE.AND P1, PT, R178, RZ, PT ;  /* 0x000000ffb200720c */ /* 0x000fe40003f25270 */
[----:B------:R-:W-:Y:S02]  /*1e330*/  FMNMX3.FTZ R2, R119, R4, R15, !PT ;  /* 0x0000000477027276 */ /* 0x000fe4000781000f */
        /* <DEDUP_REMOVED lines=38> */
[-C--:B------:R-:W-:Y:S02]  /*1e5a0*/  ISETP.GE.AND P0, PT, R20, R158.reuse, PT ;  /* 0x0000009e1400720c */ /* 0x080fe40003f06270 */
[----:B------:R-:W-:Y:S02]  /*1e5b0*/  FSEL R211, R27, -INF , !P1 ;  /* 0xff8000001bd37808 */ /* 0x000fe40004800000 */
[----:B------:R-:W-:Y:S02]  /*1e5c0*/  ISETP.NE.AND P1, PT, R3, RZ, PT ;  /* 0x000000ff0300720c */ /* 0x000fe40003f25270 */
[----:B------:R-:W2:Y:S01]  /*1e5d0*/  LD.E R3, desc[UR4][R116.64+0xdc] ;  /* 0x0000dc0474037980 */ /* 0x000ea2000c101900 */
[----:B------:R-:W-:Y:S02]  /*1e5e0*/  FMNMX3.FTZ R2, R2, R213, R211, !PT ;  /* 0x000000d502027276 */ /* 0x000fe400078100d3 */
[----:B------:R-:W-:Y:S02]  /*1e5f0*/  FSEL R201, R32, -INF , !P1 ;  /* 0xff80000020c97808 */ /* 0x000fe40004800000 */
[----:B------:R-:W-:Y:S02]  /*1e600*/  FMNMX3.FTZ R0, R0, R209, R207, !PT ;  /* 0x000000d100007276 */ /* 0x000fe400078100cf */
[----:B------:R-:W-:Y:S02]  /*1e610*/  FMNMX3.FTZ R2, R2, R205, R203, !PT ;  /* 0x000000cd02027276 */ /* 0x000fe400078100cb */
[----:B------:R-:W-:Y:S02]  /*1e620*/  FSEL R187, R40, -INF , !P6 ;  /* 0xff80000028bb7808 */ /* 0x000fe40007000000 */
[----:B------:R-:W-:Y:S02]  /*1e630*/  FSEL R178, R49, -INF , !P5 ;  /* 0xff80000031b27808 */ /* 0x000fe40006800000 */
[----:B------:R-:W-:Y:S02]  /*1e640*/  FSEL R169, R51, -INF , !P0 ;  /* 0xff80000033a97808 */ /* 0x000fe40004000000 */
[----:B------:R-:W-:Y:S02]  /*1e650*/  FMNMX3.FTZ R0, R0, R201, R199, !PT ;  /* 0x000000c900007276 */ /* 0x000fe400078100c7 */
[----:B------:R-:W-:Y:S02]  /*1e660*/  ISETP.NE.AND P6, PT, R36, RZ, PT ;  /* 0x000000ff2400720c */ /* 0x000fe40003fc5270 */
[-C--:B------:R-:W-:Y:S02]  /*1e670*/  ISETP.GE.AND P0, PT, R12, R157.reuse, PT ;  /* 0x0000009d0c00720c */ /* 0x080fe40003f06270 */
[----:B------:R-:W-:Y:S02]  /*1e680*/  ISETP.GE.AND P5, PT, R18, R157, PT ;  /* 0x0000009d1200720c */ /* 0x000fe40003fa6270 */
[----:B------:R-:W-:Y:S02]  /*1e690*/  FMNMX3.FTZ R2, R2, R197, R195, !PT ;  /* 0x000000c502027276 */ /* 0x000fe400078100c3 */
[----:B------:R-:W-:Y:S02]  /*1e6a0*/  ISETP.NE.AND P1, PT, R129, RZ, PT ;  /* 0x000000ff8100720c */ /* 0x000fe40003f25270 */
[----:B------:R-:W-:Y:S02]  /*1e6b0*/  FMNMX3.FTZ R0, R0, R193, R191, !PT ;  /* 0x000000c100007276 */ /* 0x000fe400078100bf */
[----:B------:R-:W-:Y:S02]  /*1e6c0*/  ISETP.NE.AND P4, PT, R127, RZ, PT ;  /* 0x000000ff7f00720c */ /* 0x000fe40003f85270 */
[----:B------:R-:W-:Y:S02]  /*1e6d0*/  FSEL R176, R176, -INF , !P5 ;  /* 0xff800000b0b07808 */ /* 0x000fe40006800000 */
[----:B------:R-:W-:Y:S02]  /*1e6e0*/  FSEL R170, R57, -INF , !P0 ;  /* 0xff80000039aa7808 */ /* 0x000fe40004000000 */
[----:B------:R-:W-:Y:S02]  /*1e6f0*/  FSEL R179, R42, -INF , !P6 ;  /* 0xff8000002ab37808 */ /* 0x000fe40007000000 */
[----:B------:R-:W-:Y:S02]  /*1e700*/  FMNMX3.FTZ R2, R2, R189, R183, !PT ;  /* 0x000000bd02027276 */ /* 0x000fe400078100b7 */
[----:B------:R-:W-:Y:S02]  /*1e710*/  FSEL R173, R47, -INF , !P1 ;  /* 0xff8000002fad7808 */ /* 0x000fe40004800000 */
[-C--:B------:R-:W-:Y:S02]  /*1e720*/  ISETP.GE.AND P0, PT, R10, R157.reuse, PT ;  /* 0x0000009d0a00720c */ /* 0x080fe40003f06270 */
[CC--:B------:R-:W-:Y:S02]  /*1e730*/  ISETP.GE.AND P5, PT, R16.reuse, R158.reuse, PT ;  /* 0x0000009e1000720c */ /* 0x0c0fe40003fa6270 */
[----:B------:R-:W-:Y:S02]  /*1e740*/  ISETP.GE.AND P1, PT, R16, R157, PT ;  /* 0x0000009d1000720c */ /* 0x000fe40003f26270 */
[----:B------:R-:W-:Y:S02]  /*1e750*/  FMNMX3.FTZ R0, R0, R187, R185, !PT ;  /* 0x000000bb00007276 */ /* 0x000fe400078100b9 */
[----:B------:R-:W-:Y:S02]  /*1e760*/  FSEL R175, R46, -INF , !P4 ;  /* 0xff8000002eaf7808 */ /* 0x000fe40006000000 */
[-C--:B------:R-:W-:Y:S02]  /*1e770*/  ISETP.GE.AND P6, PT, R34, R158.reuse, PT ;  /* 0x0000009e2200720c */ /* 0x080fe40003fc6270 */
[----:B------:R-:W-:Y:S02]  /*1e780*/  FMNMX3.FTZ R2, R2, R179, R177, !PT ;  /* 0x000000b302027276 */ /* 0x000fe400078100b1 */
[----:B------:R-:W-:Y:S02]  /*1e790*/  FSEL R130, R60, -INF , !P0 ;  /* 0xff8000003c827808 */ /* 0x000fe40004000000 */
[----:B------:R-:W-:Y:S02]  /*1e7a0*/  FSEL R129, R55, -INF , !P5 ;  /* 0xff80000037817808 */ /* 0x000fe40006800000 */
[----:B------:R-:W-:Y:S02]  /*1e7b0*/  FSEL R174, R174, -INF , !P1 ;  /* 0xff800000aeae7808 */ /* 0x000fe40004800000 */
[CC--:B------:R-:W-:Y:S02]  /*1e7c0*/  ISETP.GE.AND P5, PT, R7.reuse, R157.reuse, PT ;  /* 0x0000009d0700720c */ /* 0x0c0fe40003fa6270 */
[-C--:B------:R-:W-:Y:S02]  /*1e7d0*/  ISETP.GE.AND P0, PT, R7, R158.reuse, PT ;  /* 0x0000009e0700720c */ /* 0x080fe40003f06270 */
[----:B------:R-:W-:Y:S02]  /*1e7e0*/  ISETP.GE.AND P1, PT, R14, R157, PT ;  /* 0x0000009d0e00720c */ /* 0x000fe40003f26270 */
[----:B------:R-:W-:Y:S02]  /*1e7f0*/  FMNMX3.FTZ R7, R0, R181, R182, !PT ;  /* 0x000000b500077276 */ /* 0x000fe400078100b6 */
[-C--:B------:R-:W-:Y:S02]  /*1e800*/  ISETP.GE.AND P4, PT, R18, R158.reuse, PT ;  /* 0x0000009e1200720c */ /* 0x080fe40003f86270 */
[----:B------:R-:W-:Y:S02]  /*1e810*/  FSEL R171, R50, -INF , !P6 ;  /* 0xff80000032ab7808 */ /* 0x000fe40007000000 */
[----:B------:R-:W-:Y:S02]  /*1e820*/  FMNMX3.FTZ R0, R2, R175, R173, !PT ;  /* 0x000000af02007276 */ /* 0x000fe400078100ad */
[----:B------:R-:W-:Y:S02]  /*1e830*/  FSEL R172, R56, -INF , !P1 ;  /* 0xff80000038ac7808 */ /* 0x000fe40004800000 */
[-C--:B------:R-:W-:Y:S02]  /*1e840*/  ISETP.GE.AND P6, PT, R14, R158.reuse, PT ;  /* 0x0000009e0e00720c */ /* 0x080fe40003fc6270 */
[----:B------:R-:W-:Y:S02]  /*1e850*/  ISETP.GE.AND P1, PT, R12, R158, PT ;  /* 0x0000009e0c00720c */ /* 0x000fe40003f26270 */
[----:B------:R-:W-:Y:S02]  /*1e860*/  FSEL R131, R54, -INF , !P4 ;  /* 0xff80000036837808 */ /* 0x000fe40006000000 */
[----:B------:R-:W-:Y:S02]  /*1e870*/  FMNMX3.FTZ R0, R0, R171, R169, !PT ;  /* 0x000000ab00007276 */ /* 0x000fe400078100a9 */
        /* <DEDUP_REMOVED lines=8> */
[----:B------:R-:W-:Y:S02]  /*1e900*/  FSEL R124, R124, -INF , !P5 ;  /* 0xff8000007c7c7808 */ /* 0x000fe40006800000 */
[----:B------:R-:W-:Y:S02]  /*1e910*/  FSEL R123, R62, -INF , !P4 ;  /* 0xff8000003e7b7808 */ /* 0x000fe40006000000 */
[----:B------:R-:W-:Y:S02]  /*1e920*/  FSEL R121, R63, -INF , !P0 ;  /* 0xff8000003f797808 */ /* 0x000fe40004000000 */
[-C--:B------:R-:W-:Y:S02]  /*1e930*/  ISETP.GE.AND P6, PT, R6, R158.reuse, PT ;  /* 0x0000009e0600720c */ /* 0x080fe40003fc6270 */
[C---:B------:R-:W-:Y:S02]  /*1e940*/  ISETP.GE.AND P5, PT, R5.reuse, R158, PT ;  /* 0x0000009e0500720c */ /* 0x040fe40003fa6270 */
[----:B------:R-:W-:Y:S02]  /*1e950*/  FMNMX3.FTZ R0, R0, R127, R125, !PT ;  /* 0x0000007f00007276 */ /* 0x000fe4000781007d */
[----:B------:R-:W-:Y:S02]  /*1e960*/  ISETP.GE.AND P1, PT, R5, R157, PT ;  /* 0x0000009d0500720c */ /* 0x000fe40003f26270 */
[----:B------:R-:W-:Y:S02]  /*1e970*/  FMNMX3.FTZ R7, R7, R172, R170, !PT ;  /* 0x000000ac07077276 */ /* 0x000fe400078100aa */
[----:B------:R-:W-:Y:S02]  /*1e980*/  FSEL R52, R52, -INF , !P6 ;  /* 0xff80000034347808 */ /* 0x000fe40007000000 */
[----:B------:R-:W-:Y:S02]  /*1e990*/  FSEL R53, R53, -INF , !P5 ;  /* 0xff80000035357808 */ /* 0x000fe40006800000 */
[----:B------:R-:W-:Y:S02]  /*1e9a0*/  FMNMX3.FTZ R0, R0, R123, R121, !PT ;  /* 0x0000007b00007276 */ /* 0x000fe40007810079 */
[----:B------:R-:W-:Y:S02]  /*1e9b0*/  FSEL R126, R64, -INF , !P1 ;  /* 0xff800000407e7808 */ /* 0x000fe40004800000 */
[----:B------:R-:W-:Y:S02]  /*1e9c0*/  FMNMX3.FTZ R5, R7, R130, R128, !PT ;  /* 0x0000008207057276 */ /* 0x000fe40007810080 */
[----:B------:R-:W-:Y:S02]  /*1e9d0*/  FMNMX3.FTZ R7, R0, R53, R52, !PT ;  /* 0x0000003500077276 */ /* 0x000fe40007810034 */
[----:B------:R-:W-:Y:S02]  /*1e9e0*/  FMNMX3.FTZ R6, R5, R126, R124, !PT ;  /* 0x0000007e05067276 */ /* 0x000fe4000781007c */
[----:B------:R-:W-:Y:S01]  /*1e9f0*/  LEA R120, R133, UR6, 0x1 ;  /* 0x0000000685787c11 */ /* 0x000fe2000f8e08ff */
[----:B------:R-:W1:Y:S08]  /*1ea00*/  SHFL.BFLY PT, R0, R7, 0x2, 0x1f ;  /* 0x0c401f0007007f89 */ /* 0x000e7000000e0000 */
[----:B------:R-:W3:Y:S08]  /*1ea10*/  SHFL.BFLY PT, R25, R6, 0x2, 0x1f ;  /* 0x0c401f0006197f89 */ /* 0x000ef000000e0000 */
[----:B------:R-:W-:Y:S08]  /*1ea20*/  LDSM.16.MT88.4 R28, [R120+0xb000] ;  /* 0x00b00000781c783b */ /* 0x000ff00000004200 */
[----:B------:R-:W-:Y:S01]  /*1ea30*/  LDSM.16.MT88.4 R44, [R120+0xd000] ;  /* 0x00d00000782c783b */ /* 0x000fe20000004200 */
[----:B-1----:R-:W-:Y:S02]  /*1ea40*/  FMNMX.FTZ R5, R7, R0, !PT ;  /* 0x0000000007057209 */ /* 0x002fe40007810000 */
[----:B---3--:R-:W-:Y:S05]  /*1ea50*/  FMNMX.FTZ R23, R6, R25, !PT ;  /* 0x0000001906177209 */ /* 0x008fea0007810000 */
[----:B------:R-:W1:Y:S08]  /*1ea60*/  SHFL.BFLY PT, R0, R5, 0x1, 0x1f ;  /* 0x0c201f0005007f89 */ /* 0x000e7000000e0000 */
[----:B------:R-:W3:Y:S01]  /*1ea70*/  SHFL.BFLY PT, R2, R23, 0x1, 0x1f ;  /* 0x0c201f0017027f89 */ /* 0x000ee200000e0000 */
[----:B-1----:R-:W-:Y:S02]  /*1ea80*/  FMNMX.FTZ R0, R5, R0, !PT ;  /* 0x0000000005007209 */ /* 0x002fe40007810000 */
[----:B---3--:R-:W-:Y:S02]  /*1ea90*/  FMNMX.FTZ R2, R23, R2, !PT ;  /* 0x0000000217027209 */ /* 0x008fe40007810000 */
[----:B------:R-:W-:Y:S02]  /*1eaa0*/  FSETP.NEU.FTZ.AND P0, PT, R0, -INF , PT ;  /* 0xff8000000000780b */ /* 0x000fe40003f1d000 */
[C---:B------:R-:W-:Y:S04]  /*1eab0*/  FSETP.NEU.FTZ.AND P1, PT, R2.reuse, -INF , PT ;  /* 0xff8000000200780b */ /* 0x040fe80003f3d000 */
[----:B------:R-:W-:Y:S05]  /*1eac0*/  FSEL R5, R2, RZ, P1 ;  /* 0x000000ff02057208 */ /* 0x000fea0000800000 */
[----:B------:R-:W-:Y:S01]  /*1ead0*/  FADD.FTZ R6, -R5, R118 ;  /* 0x0000007605067221 */ /* 0x000fe20000010100 */
[----:B------:R-:W-:Y:S02]  /*1eae0*/  VIADD R118, R120, 0x9020 ;  /* 0x0000902078767836 */ /* 0x000fe40000000000 */
[C---:B--2---:R-:W-:Y:S01]  /*1eaf0*/  FMUL.FTZ R122, R3.reuse, R0 ;  /* 0x00000000037a7220 */ /* 0x044fe20000410000 */
[C---:B------:R-:W-:Y:S01]  /*1eb00*/  FMUL.FTZ R184, R3.reuse, R2 ;  /* 0x0000000203b87220 */ /* 0x040fe20000410000 */
[----:B------:R-:W-:Y:S03]  /*1eb10*/  FMUL.FTZ R5, R3, R6 ;  /* 0x0000000603057220 */ /* 0x000fe60000410000 */
[----:B------:R-:W-:Y:S01]  /*1eb20*/  FSEL R122, R122, RZ, P0 ;  /* 0x000000ff7a7a7208 */ /* 0x000fe20000000000 */
[----:B------:R-:W1:Y:S01]  /*1eb30*/  MUFU.EX2 R55, R5 ;  /* 0x0000000500377308 */ /* 0x000e620000000800 */
[----:B------:R-:W-:Y:S03]  /*1eb40*/  FSEL R184, R184, RZ, P1 ;  /* 0x000000ffb8b87208 */ /* 0x000fe60000800000 */
[-CC-:B------:R-:W-:Y:S01]  /*1eb50*/  FFMA.FTZ R235, R4, R3.reuse, -R122.reuse ;  /* 0x0000000304eb7223 */ /* 0x180fe2000001087a */
[----:B------:R-:W-:Y:S01]  /*1eb60*/  FSEL R4, R0, RZ, P0 ;  /* 0x000000ff00047208 */ /* 0x000fe20000000000 */
[-C--:B------:R-:W-:Y:S01]  /*1eb70*/  FFMA.FTZ R188, R15, R3.reuse, -R122 ;  /* 0x000000030fbc7223 */ /* 0x080fe2000001087a */
[-CC-:B------:R-:W-:Y:S01]  /*1eb80*/  FFMA.FTZ R134, R13, R3.reuse, -R184.reuse ;  /* 0x000000030d867223 */ /* 0x180fe200000108b8 */
[-C--:B------:R-:W-:Y:S01]  /*1eb90*/  FFMA.FTZ R64, R21, R3.reuse, -R184 ;  /* 0x0000000315407223 */ /* 0x080fe200000108b8 */
[----:B------:R-:W2:Y:S01]  /*1eba0*/  LDSM.16.MT88.4 R12, [R120+0x9000] ;  /* 0x00900000780c783b */ /* 0x000ea20000004200 */
[----:B------:R-:W-:Y:S01]  /*1ebb0*/  FADD.FTZ R4, -R4, R119 ;  /* 0x0000007704047221 */ /* 0x000fe20000010100 */
[-CC-:B------:R-:W-:Y:S01]  /*1ebc0*/  FFMA.FTZ R190, R11, R3.reuse, -R122.reuse ;  /* 0x000000030bbe7223 */ /* 0x180fe2000001087a */
[-C--:B------:R-:W-:Y:S01]  /*1ebd0*/  FFMA.FTZ R119, R9, R3.reuse, -R122 ;  /* 0x0000000309777223 */ /* 0x080fe2000001087a */
[-CC-:B------:R-:W-:Y:S01]  /*1ebe0*/  FFMA.FTZ R186, R19, R3.reuse, -R184.reuse ;  /* 0x0000000313ba7223 */ /* 0x180fe200000108b8 */
[----:B------:R-:W-:Y:S01]  /*1ebf0*/  FMUL.FTZ R8, R3, R4 ;  /* 0x0000000403087220 */ /* 0x000fe20000410000 */
[----:B------:R-:W-:Y:S02]  /*1ec00*/  VIADD R4, R120, 0x9000 ;  /* 0x0000900078047836 */ /* 0x000fe40000000000 */
[--C-:B------:R-:W-:Y:S01]  /*1ec10*/  FFMA.FTZ R133, R17, R3, -R184.reuse ;  /* 0x0000000311857223 */ /* 0x100fe200000108b8 */
[----:B------:R-:W-:Y:S01]  /*1ec20*/  MUFU.EX2 R64, R64 ;  /* 0x0000004000407308 */ /* 0x000fe20000000800 */
[C---:B-1----:R-:W-:Y:S01]  /*1ec30*/  FMUL.FTZ R5, R55.reuse, R113 ;  /* 0x0000007137057220 */ /* 0x042fe20000410000 */
[----:B------:R-:W-:Y:S02]  /*1ec40*/  @P2 VIADD R118, R4, 0xffffffe0 ;  /* 0xffffffe004762836 */ /* 0x000fe40000000000 */
[C---:B------:R-:W-:Y:S06]  /*1ec50*/  FMUL.FTZ R4, R55.reuse, R112 ;  /* 0x0000007037047220 */ /* 0x040fec0000410000 */
[----:B------:R-:W1:Y:S01]  /*1ec60*/  MUFU.EX2 R186, R186 ;  /* 0x000000ba00ba7308 */ /* 0x000e620000000800 */
[C---:B------:R-:W-:Y:S01]  /*1ec70*/  FMUL.FTZ R9, R55.reuse, R109 ;  /* 0x0000006d37097220 */ /* 0x040fe20000410000 */
[C---:B------:R-:W-:Y:S01]  /*1ec80*/  FMUL.FTZ R17, R55.reuse, R101 ;  /* 0x0000006537117220 */ /* 0x040fe20000410000 */
[----:B------:R-:W3:Y:S07]  /*1ec90*/  LDSM.16.MT88.4 R20, [R118] ;  /* 0x000000007614783b */ /* 0x000eee0000004200 */
[----:B------:R-:W4:Y:S01]  /*1eca0*/  MUFU.EX2 R54, R8 ;  /* 0x0000000800367308 */ /* 0x000f220000000800 */
[C---:B------:R-:W-:Y:S01]  /*1ecb0*/  FMUL.FTZ R16, R55.reuse, R100 ;  /* 0x0000006437107220 */ /* 0x040fe20000410000 */
[C---:B------:R-:W-:Y:S01]  /*1ecc0*/  FMUL.FTZ R24, R55.reuse, R92 ;  /* 0x0000005c37187220 */ /* 0x040fe20000410000 */
[C---:B------:R-:W-:Y:S07]  /*1ecd0*/  FMUL.FTZ R25, R55.reuse, R93 ;  /* 0x0000005d37197220 */ /* 0x040fee0000410000 */
[----:B------:R-:W-:Y:S01]  /*1ece0*/  MUFU.EX2 R235, R235 ;  /* 0x000000eb00eb7308 */ /* 0x000fe20000000800 */
[C---:B------:R-:W-:Y:S01]  /*1ecf0*/  FMUL.FTZ R32, R55.reuse, R84 ;  /* 0x0000005437207220 */ /* 0x040fe20000410000 */
[C---:B------:R-:W-:Y:S01]  /*1ed00*/  FMUL.FTZ R33, R55.reuse, R85 ;  /* 0x0000005537217220 */ /* 0x040fe20000410000 */
[----:B------:R-:W5:Y:S07]  /*1ed10*/  LDSM.16.MT88.4 R36, [R118+0x2000] ;  /* 0x002000007624783b */ /* 0x000f6e0000004200 */
[----:B------:R-:W2:Y:S01]  /*1ed20*/  MUFU.EX2 R188, R188 ;  /* 0x000000bc00bc7308 */ /* 0x000ea20000000800 */
[C---:B------:R-:W-:Y:S01]  /*1ed30*/  FMUL.FTZ R40, R55.reuse, R76 ;  /* 0x0000004c37287220 */ /* 0x040fe20000410000 */
[----:B-1----:R-:W-:Y:S01]  /*1ed40*/  F2FP.F16.F32.PACK_AB R56, R186, R64 ;  /* 0x00000040ba38723e */ /* 0x002fe200000000ff */
[C---:B------:R-:W-:Y:S07]  /*1ed50*/  FMUL.FTZ R41, R55.reuse, R77 ;  /* 0x0000004d37297220 */ /* 0x040fee0000410000 */
[----:B------:R-:W-:Y:S01]  /*1ed60*/  MUFU.EX2 R134, R134 ;  /* 0x0000008600867308 */ /* 0x000fe20000000800 */
[C---:B------:R-:W-:Y:S01]  /*1ed70*/  FMUL.FTZ R48, R55.reuse, R68 ;  /* 0x0000004437307220 */ /* 0x040fe20000410000 */
[C---:B----4-:R-:W-:Y:S01]  /*1ed80*/  FMUL.FTZ R6, R54.reuse, R114 ;  /* 0x0000007236067220 */ /* 0x050fe20000410000 */
[C---:B------:R-:W-:Y:S07]  /*1ed90*/  FMUL.FTZ R7, R54.reuse, R115 ;  /* 0x0000007336077220 */ /* 0x040fee0000410000 */
[----:B------:R-:W1:Y:S01]  /*1eda0*/  MUFU.EX2 R133, R133 ;  /* 0x0000008500857308 */ /* 0x000e620000000800 */
[C---:B------:R-:W-:Y:S01]  /*1edb0*/  FMUL.FTZ R10, R54.reuse, R110 ;  /* 0x0000006e360a7220 */ /* 0x040fe20000410000 */
[C---:B------:R-:W-:Y:S01]  /*1edc0*/  FMUL.FTZ R11, R54.reuse, R111 ;  /* 0x0000006f360b7220 */ /* 0x040fe20000410000 */
[----:B------:R-:W-:Y:S07]  /*1edd0*/  FMUL.FTZ R8, R55, R108 ;  /* 0x0000006c37087220 */ /* 0x000fee0000410000 */
[----:B------:R-:W-:Y:S01]  /*1ede0*/  MUFU.EX2 R190, R190 ;  /* 0x000000be00be7308 */ /* 0x000fe20000000800 */
[----:B------:R-:W-:Y:S01]  /*1edf0*/  FMUL.FTZ R18, R54, R102 ;  /* 0x0000006636127220 */ /* 0x000fe20000410000 */
[----:B--2---:R-:W-:Y:S01]  /*1ee00*/  F2FP.F16.F32.PACK_AB R57, R188, R235 ;  /* 0x000000ebbc39723e */ /* 0x004fe200000000ff */
[C---:B------:R-:W-:Y:S07]  /*1ee10*/  FMUL.FTZ R19, R54.reuse, R103 ;  /* 0x0000006736137220 */ /* 0x040fee0000410000 */
[----:B------:R-:W2:Y:S01]  /*1ee20*/  MUFU.EX2 R119, R119 ;  /* 0x0000007700777308 */ /* 0x000ea20000000800 */
[C---:B------:R-:W-:Y:S01]  /*1ee30*/  FMUL.FTZ R26, R54.reuse, R94 ;  /* 0x0000005e361a7220 */ /* 0x040fe20000410000 */
[C---:B------:R-:W-:Y:S01]  /*1ee40*/  FMUL.FTZ R27, R54.reuse, R95 ;  /* 0x0000005f361b7220 */ /* 0x040fe20000410000 */
[----:B------:R-:W4:Y:S01]  /*1ee50*/  LDSM.16.MT88.4 R60, [R118+0x4000] ;  /* 0x00400000763c783b */ /* 0x000f220000004200 */
[C---:B------:R-:W-:Y:S01]  /*1ee60*/  FMUL.FTZ R34, R54.reuse, R86 ;  /* 0x0000005636227220 */ /* 0x040fe20000410000 */
[C---:B------:R-:W-:Y:S01]  /*1ee70*/  FMUL.FTZ R35, R54.reuse, R87 ;  /* 0x0000005736237220 */ /* 0x040fe20000410000 */
[----:B-1----:R-:W-:Y:S01]  /*1ee80*/  F2FP.F16.F32.PACK_AB R58, R133, R134 ;  /* 0x00000086853a723e */ /* 0x002fe200000000ff */
[C---:B------:R-:W-:Y:S01]  /*1ee90*/  FMUL.FTZ R42, R54.reuse, R78 ;  /* 0x0000004e362a7220 */ /* 0x040fe20000410000 */
[C---:B------:R-:W-:Y:S01]  /*1eea0*/  FMUL.FTZ R43, R54.reuse, R79 ;  /* 0x0000004f362b7220 */ /* 0x040fe20000410000 */
[C---:B------:R-:W-:Y:S01]  /*1eeb0*/  FMUL.FTZ R50, R54.reuse, R70 ;  /* 0x0000004636327220 */ /* 0x040fe20000410000 */
[----:B------:R-:W-:Y:S01]  /*1eec0*/  FMUL.FTZ R51, R54, R71 ;  /* 0x0000004736337220 */ /* 0x000fe20000410000 */
[----:B------:R-:W-:Y:S01]  /*1eed0*/  FMUL.FTZ R49, R55, R69 ;  /* 0x0000004537317220 */ /* 0x000fe20000410000 */
[-C--:B------:R-:W-:Y:S01]  /*1eee0*/  FFMA.FTZ R77, R229, R3.reuse, -R184 ;  /* 0x00000003e54d7223 */ /* 0x080fe200000108b8 */
[-C--:B------:R-:W-:Y:S01]  /*1eef0*/  FFMA.FTZ R79, R225, R3.reuse, -R122 ;  /* 0x00000003e14f7223 */ /* 0x080fe2000001087a */
[----:B--2---:R-:W-:Y:S01]  /*1ef00*/  F2FP.F16.F32.PACK_AB R59, R119, R190 ;  /* 0x000000be773b723e */ /* 0x004fe200000000ff */
[----:B------:R-:W-:Y:S01]  /*1ef10*/  LDSM.16.MT88.4 R68, [R120+0xbc00] ;  /* 0x00bc00007844783b */ /* 0x000fe20000004200 */
[-CC-:B------:R-:W-:Y:S01]  /*1ef20*/  FFMA.FTZ R92, R65, R3.reuse, -R184.reuse ;  /* 0x00000003415c7223 */ /* 0x180fe200000108b8 */
[-CC-:B------:R-:W-:Y:S01]  /*1ef30*/  FFMA.FTZ R94, R170, R3.reuse, -R184.reuse ;  /* 0x00000003aa5e7223 */ /* 0x180fe200000108b8 */
[----:B------:R-:W-:Y:S01]  /*1ef40*/  MUFU.EX2 R77, R77 ;  /* 0x0000004d004d7308 */ /* 0x000fe20000000800 */
[-CC-:B------:R-:W-:Y:S01]  /*1ef50*/  FFMA.FTZ R95, R174, R3.reuse, -R184.reuse ;  /* 0x00000003ae5f7223 */ /* 0x180fe200000108b8 */
[-C--:B------:R-:W-:Y:S01]  /*1ef60*/  FFMA.FTZ R93, R172, R3.reuse, -R184 ;  /* 0x00000003ac5d7223 */ /* 0x080fe200000108b8 */
[C---:B------:R-:W-:Y:S07]  /*1ef70*/  HMMA.16816.F32 R4, R56.reuse, R12, R4 ;  /* 0x0000000c3804723c */ /* 0x040fee0000001804 */
[----:B------:R-:W-:Y:S01]  /*1ef80*/  MUFU.EX2 R79, R79 ;  /* 0x0000004f004f7308 */ /* 0x000fe20000000800 */
[----:B------:R-:W-:Y:S09]  /*1ef90*/  LDSM.16.MT88.4 R108, [R120+0xac00] ;  /* 0x00ac0000786c783b */ /* 0x000ff20000004200 */
[----:B------:R-:W-:Y:S01]  /*1efa0*/  MUFU.EX2 R92, R92 ;  /* 0x0000005c005c7308 */ /* 0x000fe20000000800 */
[-C--:B------:R-:W-:Y:S01]  /*1efb0*/  FFMA.FTZ R76, R223, R3.reuse, -R122 ;  /* 0x00000003df4c7223 */ /* 0x080fe2000001087a */
[----:B------:R-:W-:Y:S01]  /*1efc0*/  FFMA.FTZ R86, R209, R3, -R184 ;  /* 0x00000003d1567223 */ /* 0x000fe200000108b8 */
[C---:B------:R-:W-:Y:S03]  /*1efd0*/  HMMA.16816.F32 R8, R56.reuse, R14, R8 ;  /* 0x0000000e3808723c */ /* 0x040fe60000001808 */
[C---:B------:R-:W-:Y:S01]  /*1efe0*/  FMUL.FTZ R14, R54.reuse, R106 ;  /* 0x0000006a360e7220 */ /* 0x040fe20000410000 */
[----:B------:R-:W-:Y:S01]  /*1eff0*/  FMUL.FTZ R15, R54, R107 ;  /* 0x0000006b360f7220 */ /* 0x000fe20000410000 */
[C---:B------:R-:W-:Y:S01]  /*1f000*/  FMUL.FTZ R12, R55.reuse, R104 ;  /* 0x00000068370c7220 */ /* 0x040fe20000410000 */
[----:B------:R-:W-:Y:S01]  /*1f010*/  FMUL.FTZ R13, R55, R105 ;  /* 0x00000069370d7220 */ /* 0x000fe20000410000 */
[----:B------:R-:W-:Y:S01]  /*1f020*/  MUFU.EX2 R76, R76 ;  /* 0x0000004c004c7308 */ /* 0x000fe20000000800 */
[-CC-:B------:R-:W-:Y:S01]  /*1f030*/  FFMA.FTZ R179, R179, R3.reuse, -R122.reuse ;  /* 0x00000003b3b37223 */ /* 0x180fe2000001087a */
[-C--:B------:R-:W-:Y:S01]  /*1f040*/  FFMA.FTZ R170, R173, R3.reuse, -R122 ;  /* 0x00000003adaa7223 */ /* 0x080fe2000001087a */
[-CC-:B------:R-:W-:Y:S07]  /*1f050*/  FFMA.FTZ R182, R182, R3.reuse, -R184.reuse ;  /* 0x00000003b6b67223 */ /* 0x180fee00000108b8 */
[----:B------:R-:W-:Y:S01]  /*1f060*/  MUFU.EX2 R86, R86 ;  /* 0x0000005600567308 */ /* 0x000fe20000000800 */
[-C--:B------:R-:W-:Y:S01]  /*1f070*/  FFMA.FTZ R178, R178, R3.reuse, -R184 ;  /* 0x00000003b2b27223 */ /* 0x080fe200000108b8 */
[C---:B---3--:R-:W-:Y:S08]  /*1f080*/  HMMA.16816.F32 R12, R56.reuse, R20, R12 ;  /* 0x00000014380c723c */ /* 0x048ff0000000180c */
[----:B------:R-:W-:Y:S01]  /*1f090*/  MUFU.EX2 R170, R170 ;  /* 0x000000aa00aa7308 */ /* 0x000fe20000000800 */
[--C-:B------:R-:W-:Y:S01]  /*1f0a0*/  FFMA.FTZ R100, R171, R3, -R122.reuse ;  /* 0x00000003ab647223 */ /* 0x100fe2000001087a */
[C---:B------:R-:W-:Y:S01]  /*1f0b0*/  FMUL.FTZ R20, R55.reuse, R96 ;  /* 0x0000006037147220 */ /* 0x040fe20000410000 */
[----:B------:R-:W-:Y:S07]  /*1f0c0*/  FMUL.FTZ R21, R55, R97 ;  /* 0x0000006137157220 */ /* 0x000fee0000410000 */
[----:B------:R-:W-:Y:S01]  /*1f0d0*/  MUFU.EX2 R171, R178 ;  /* 0x000000b200ab7308 */ /* 0x000fe20000000800 */
[----:B------:R-:W-:Y:S01]  /*1f0e0*/  FFMA.FTZ R87, R219, R3, -R122 ;  /* 0x00000003db577223 */ /* 0x000fe2000001087a */
[C---:B------:R-:W-:Y:S03]  /*1f0f0*/  HMMA.16816.F32 R16, R56.reuse, R22, R16 ;  /* 0x000000163810723c */ /* 0x040fe60000001810 */
[C---:B------:R-:W-:Y:S01]  /*1f100*/  FMUL.FTZ R22, R54.reuse, R98 ;  /* 0x0000006236167220 */ /* 0x040fe20000410000 */
[C---:B------:R-:W-:Y:S04]  /*1f110*/  FMUL.FTZ R23, R54.reuse, R99 ;  /* 0x0000006336177220 */ /* 0x040fe80000410000 */
[----:B------:R-:W-:Y:S01]  /*1f120*/  MUFU.EX2 R87, R87 ;  /* 0x0000005700577308 */ /* 0x000fe20000000800 */
[-C--:B------:R-:W-:Y:S01]  /*1f130*/  FFMA.FTZ R84, R217, R3.reuse, -R184 ;  /* 0x00000003d9547223 */ /* 0x080fe200000108b8 */
[-C--:B------:R-:W-:Y:S01]  /*1f140*/  FFMA.FTZ R85, R213, R3.reuse, -R122 ;  /* 0x00000003d5557223 */ /* 0x080fe2000001087a */
[-C--:B------:R-:W-:Y:S01]  /*1f150*/  FFMA.FTZ R97, R207, R3.reuse, -R184 ;  /* 0x00000003cf617223 */ /* 0x080fe200000108b8 */
[-CC-:B------:R-:W-:Y:S01]  /*1f160*/  FFMA.FTZ R99, R205, R3.reuse, -R122.reuse ;  /* 0x00000003cd637223 */ /* 0x180fe2000001087a */
[--C-:B------:R-:W-:Y:S01]  /*1f170*/  FFMA.FTZ R96, R203, R3, -R122.reuse ;  /* 0x00000003cb607223 */ /* 0x100fe2000001087a */
[C---:B------:R-:W-:Y:S04]  /*1f180*/  HMMA.16816.F32 R20, R56.reuse, R28, R20 ;  /* 0x0000001c3814723c */ /* 0x040fe80000001814 */
        /* <DEDUP_REMOVED lines=14> */
[----:B------:R1:W-:Y:S01]  /*1f270*/  MUFU.EX2 R169, R100 ;  /* 0x0000006400a97308 */ /* 0x0003e20000000800 */
[C---:B------:R-:W-:Y:S01]  /*1f280*/  FFMA.FTZ R235, R54.reuse, R167, R235 ;  /* 0x000000a736eb7223 */ /* 0x040fe200000100eb */
[C---:B-----5:R-:W-:Y:S08]  /*1f290*/  HMMA.16816.F32 R28, R56.reuse, R36, R28 ;  /* 0x00000024381c723c */ /* 0x060ff0000000181c */
[----:B------:R-:W-:Y:S01]  /*1f2a0*/  MUFU.EX2 R96, R96 ;  /* 0x0000006000607308 */ /* 0x000fe20000000800 */
[----:B------:R-:W-:Y:S01]  /*1f2b0*/  FMUL.FTZ R37, R55, R81 ;  /* 0x0000005137257220 */ /* 0x000fe20000410000 */
[-CC-:B------:R-:W-:Y:S01]  /*1f2c0*/  FFMA.FTZ R81, R67, R3.reuse, -R184.reuse ;  /* 0x0000000343517223 */ /* 0x180fe200000108b8 */
[----:B------:R-:W-:Y:S01]  /*1f2d0*/  FMUL.FTZ R36, R55, R80 ;  /* 0x0000005037247220 */ /* 0x000fe20000410000 */
[----:B------:R-:W-:Y:S06]  /*1f2e0*/  FFMA.FTZ R80, R227, R3, -R184 ;  /* 0x00000003e3507223 */ /* 0x000fec00000108b8 */
[----:B------:R-:W-:Y:S01]  /*1f2f0*/  MUFU.EX2 R89, R89 ;  /* 0x0000005900597308 */ /* 0x000fe20000000800 */
[C---:B------:R-:W-:Y:S03]  /*1f300*/  HMMA.16816.F32 R32, R56.reuse, R38, R32 ;  /* 0x000000263820723c */ /* 0x040fe60000001820 */
[C---:B------:R-:W-:Y:S01]  /*1f310*/  FMUL.FTZ R39, R54.reuse, R83 ;  /* 0x0000005336277220 */ /* 0x040fe20000410000 */
[C---:B------:R-:W-:Y:S01]  /*1f320*/  FMUL.FTZ R38, R54.reuse, R82 ;  /* 0x0000005236267220 */ /* 0x040fe20000410000 */
[----:B------:R-:W-:Y:S04]  /*1f330*/  FFMA.FTZ R83, R55, R168, R64 ;  /* 0x000000a837537223 */ /* 0x000fe80000010040 */
[----:B------:R-:W-:Y:S01]  /*1f340*/  MUFU.EX2 R81, R81 ;  /* 0x0000005100517308 */ /* 0x000fe20000000800 */
[----:B------:R-:W-:Y:S01]  /*1f350*/  LDSM.16.MT88.4 R64, [R118+0x800] ;  /* 0x000800007640783b */ /* 0x000fe20000004200 */
[-CC-:B-1----:R-:W-:Y:S01]  /*1f360*/  FFMA.FTZ R100, R131, R3.reuse, -R122.reuse ;  /* 0x0000000383647223 */ /* 0x182fe2000001087a */
        /* <DEDUP_REMOVED lines=9> */
[----:B------:R-:W1:Y:S01]  /*1f400*/  MUFU.EX2 R80, R80 ;  /* 0x0000005000507308 */ /* 0x000e620000000800 */
[C---:B------:R-:W-:Y:S01]  /*1f410*/  FMUL.FTZ R46, R54.reuse, R74 ;  /* 0x0000004a362e7220 */ /* 0x040fe20000410000 */
[----:B------:R-:W-:Y:S08]  /*1f420*/  FMUL.FTZ R47, R54, R75 ;  /* 0x0000004b362f7220 */ /* 0x000ff00000410000 */
[----:B------:R-:W-:Y:S01]  /*1f430*/  MUFU.EX2 R73, R73 ;  /* 0x0000004900497308 */ /* 0x000fe20000000800 */
[-C--:B------:R-:W-:Y:S01]  /*1f440*/  FFMA.FTZ R74, R239, R3.reuse, -R184 ;  /* 0x00000003ef4a7223 */ /* 0x080fe200000108b8 */
[----:B------:R-:W-:Y:S01]  /*1f450*/  FADD.FTZ R83, R186, R83 ;  /* 0x00000053ba537221 */ /* 0x000fe20000010000 */
[-C--:B------:R-:W-:Y:S07]  /*1f460*/  FFMA.FTZ R75, R233, R3.reuse, -R122 ;  /* 0x00000003e94b7223 */ /* 0x080fee000001087a */
[----:B------:R-:W-:Y:S01]  /*1f470*/  MUFU.EX2 R72, R72 ;  /* 0x0000004800487308 */ /* 0x000fe20000000800 */
[-CC-:B------:R-:W-:Y:S01]  /*1f480*/  FFMA.FTZ R55, R215, R3.reuse, -R184.reuse ;  /* 0x00000003d7377223 */ /* 0x180fe200000108b8 */
[C---:B----4-:R-:W-:Y:S08]  /*1f490*/  HMMA.16816.F32 R44, R56.reuse, R60, R44 ;  /* 0x0000003c382c723c */ /* 0x050ff0000000182c */
[----:B------:R-:W2:Y:S01]  /*1f4a0*/  MUFU.EX2 R74, R74 ;  /* 0x0000004a004a7308 */ /* 0x000ea20000000800 */
[----:B------:R-:W-:Y:S01]  /*1f4b0*/  FADD.FTZ R134, R134, R83 ;  /* 0x0000005386867221 */ /* 0x000fe20000010000 */
[-C--:B------:R-:W-:Y:S01]  /*1f4c0*/  FFMA.FTZ R83, R176, R3.reuse, -R184 ;  /* 0x00000003b0537223 */ /* 0x080fe200000108b8 */
[----:B------:R-:W-:Y:S07]  /*1f4d0*/  FFMA.FTZ R54, R211, R3, -R122 ;  /* 0x00000003d3367223 */ /* 0x000fee000001087a */
[----:B------:R-:W3:Y:S01]  /*1f4e0*/  MUFU.EX2 R75, R75 ;  /* 0x0000004b004b7308 */ /* 0x000ee20000000800 */
[----:B------:R-:W-:Y:S01]  /*1f4f0*/  FADD.FTZ R133, R133, R134 ;  /* 0x0000008685857221 */ /* 0x000fe20000010000 */
[----:B------:R-:W-:Y:S01]  /*1f500*/  HMMA.16816.F32 R48, R56, R62, R48 ;  /* 0x0000003e3830723c */ /* 0x000fe20000001830 */
[----:B------:R-:W4:Y:S07]  /*1f510*/  LDSM.16.MT88.4 R60, [R120+0x9400] ;  /* 0x00940000783c783b */ /* 0x000f2e0000004200 */
[----:B------:R-:W5:Y:S01]  /*1f520*/  MUFU.EX2 R55, R55 ;  /* 0x0000003700377308 */ /* 0x000f620000000800 */
[----:B-1----:R-:W-:Y:S01]  /*1f530*/  F2FP.F16.F32.PACK_AB R58, R80, R77 ;  /* 0x0000004d503a723e */ /* 0x002fe200000000ff */
[--C-:B------:R-:W-:Y:S01]  /*1f540*/  FFMA.FTZ R167, R189, R3, -R122.reuse ;  /* 0x00000003bda77223 */ /* 0x100fe2000001087a */
[----:B------:R-:W-:Y:S07]  /*1f550*/  F2FP.F16.F32.PACK_AB R59, R76, R79 ;  /* 0x0000004f4c3b723e */ /* 0x000fee00000000ff */
[----:B------:R-:W1:Y:S01]  /*1f560*/  MUFU.EX2 R54, R54 ;  /* 0x0000003600367308 */ /* 0x000e620000000800 */
[-C--:B------:R-:W-:Y:S01]  /*1f570*/  FFMA.FTZ R168, R183, R3.reuse, -R122 ;  /* 0x00000003b7a87223 */ /* 0x080fe2000001087a */
[----:B--2---:R-:W-:Y:S01]  /*1f580*/  F2FP.F16.F32.PACK_AB R56, R73, R74 ;  /* 0x0000004a4938723e */ /* 0x004fe200000000ff */
[----:B------:R-:W-:Y:S07]  /*1f590*/  FADD.FTZ R78, R74, R133 ;  /* 0x000000854a4e7221 */ /* 0x000fee0000010000 */
[----:B------:R-:W-:Y:S01]  /*1f5a0*/  MUFU.EX2 R178, R83 ;  /* 0x0000005300b27308 */ /* 0x000fe20000000800 */
[----:B------:R-:W-:Y:S01]  /*1f5b0*/  FFMA.FTZ R91, R201, R3, -R184 ;  /* 0x00000003c95b7223 */ /* 0x000fe200000108b8 */
[----:B---3--:R-:W-:Y:S01]  /*1f5c0*/  F2FP.F16.F32.PACK_AB R57, R72, R75 ;  /* 0x0000004b4839723e */ /* 0x008fe200000000ff */
[----:B------:R-:W-:Y:S07]  /*1f5d0*/  FADD.FTZ R78, R73, R78 ;  /* 0x0000004e494e7221 */ /* 0x000fee0000010000 */
[----:B------:R-:W-:Y:S01]  /*1f5e0*/  MUFU.EX2 R88, R88 ;  /* 0x0000005800587308 */ /* 0x000fe20000000800 */
[-C--:B------:R-:W-:Y:S01]  /*1f5f0*/  FFMA.FTZ R90, R199, R3.reuse, -R184 ;  /* 0x00000003c75a7223 */ /* 0x080fe200000108b8 */
[----:B------:R-:W-:Y:S01]  /*1f600*/  FADD.FTZ R235, R188, R235 ;  /* 0x000000ebbceb7221 */ /* 0x000fe20000010000 */
[----:B------:R-:W-:Y:S07]  /*1f610*/  FADD.FTZ R103, R77, R78 ;  /* 0x0000004e4d677221 */ /* 0x000fee0000010000 */
[----:B------:R-:W-:Y:S01]  /*1f620*/  MUFU.EX2 R91, R91 ;  /* 0x0000005b005b7308 */ /* 0x000fe20000000800 */
[-C--:B------:R-:W-:Y:S01]  /*1f630*/  FFMA.FTZ R188, R127, R3.reuse, -R122 ;  /* 0x000000037fbc7223 */ /* 0x080fe2000001087a */
[----:B------:R-:W-:Y:S01]  /*1f640*/  FADD.FTZ R190, R190, R235 ;  /* 0x000000ebbebe7221 */ /* 0x000fe20000010000 */
[----:B------:R-:W-:Y:S07]  /*1f650*/  FADD.FTZ R80, R80, R103 ;  /* 0x0000006750507221 */ /* 0x000fee0000010000 */
[----:B------:R-:W2:Y:S01]  /*1f660*/  MUFU.EX2 R90, R90 ;  /* 0x0000005a005a7308 */ /* 0x000ea20000000800 */
[-C--:B------:R-:W-:Y:S01]  /*1f670*/  FFMA.FTZ R134, R191, R3.reuse, -R184 ;  /* 0x00000003bf867223 */ /* 0x080fe200000108b8 */
[----:B------:R-:W-:Y:S01]  /*1f680*/  FADD.FTZ R190, R119, R190 ;  /* 0x000000be77be7221 */ /* 0x000fe20000010000 */
        /* <DEDUP_REMOVED lines=8> */
[-C--:B------:R-:W-:Y:S01]  /*1f710*/  FFMA.FTZ R130, R130, R3.reuse, -R184 ;  /* 0x0000000382827223 */ /* 0x080fe200000108b8 */
[----:B------:R-:W-:Y:S06]  /*1f720*/  LDSM.16.MT88.4 R72, [R118+0x3000] ;  /* 0x003000007648783b */ /* 0x000fec0000004200 */
[----:B------:R-:W3:Y:S01]  /*1f730*/  MUFU.EX2 R119, R119 ;  /* 0x0000007700777308 */ /* 0x000ee20000000800 */
[----:B------:R-:W-:Y:S01]  /*1f740*/  FADD.FTZ R101, R79, R98 ;  /* 0x000000624f657221 */ /* 0x000fe20000010000 */
[-CC-:B------:R-:W-:Y:S01]  /*1f750*/  FFMA.FTZ R128, R128, R3.reuse, -R184.reuse ;  /* 0x0000000380807223 */ /* 0x180fe200000108b8 */
[-C--:B------:R-:W-:Y:S07]  /*1f760*/  FFMA.FTZ R126, R126, R3.reuse, -R184 ;  /* 0x000000037e7e7223 */ /* 0x080fee00000108b8 */
[----:B------:R-:W3:Y:S01]  /*1f770*/  MUFU.EX2 R168, R168 ;  /* 0x000000a800a87308 */ /* 0x000ee20000000800 */
[----:B------:R-:W-:Y:S01]  /*1f780*/  FADD.FTZ R101, R76, R101 ;  /* 0x000000654c657221 */ /* 0x000fe20000010000 */
[C---:B----4-:R-:W-:Y:S01]  /*1f790*/  HMMA.16816.F32 R4, R56.reuse, R60, R4 ;  /* 0x0000003c3804723c */ /* 0x050fe20000001804 */
[----:B------:R-:W-:Y:S07]  /*1f7a0*/  LDSM.16.MT88.4 R76, [R118+0x3400] ;  /* 0x00340000764c783b */ /* 0x000fee0000004200 */
[----:B------:R-:W-:Y:S01]  /*1f7b0*/  MUFU.EX2 R133, R187 ;  /* 0x000000bb00857308 */ /* 0x000fe20000000800 */
[----:B------:R-:W-:Y:S01]  /*1f7c0*/  FADD.FTZ R98, R82, R101 ;  /* 0x0000006552627221 */ /* 0x000fe20000010000 */
[----:B------:R-:W-:Y:S01]  /*1f7d0*/  FADD.FTZ R101, R81, R80 ;  /* 0x0000005051657221 */ /* 0x000fe20000010000 */
[----:B------:R-:W-:Y:S07]  /*1f7e0*/  FFMA.FTZ R184, R124, R3, -R184 ;  /* 0x000000037cb87223 */ /* 0x000fee00000108b8 */
[----:B------:R-:W4:Y:S01]  /*1f7f0*/  MUFU.EX2 R186, R186 ;  /* 0x000000ba00ba7308 */ /* 0x000f220000000800 */
[----:B------:R-:W-:Y:S01]  /*1f800*/  FADD.FTZ R98, R87, R98 ;  /* 0x0000006257627221 */ /* 0x000fe20000010000 */
[C---:B------:R-:W-:Y:S01]  /*1f810*/  HMMA.16816.F32 R8, R56.reuse, R62, R8 ;  /* 0x0000003e3808723c */ /* 0x040fe20000001808 */
[----:B------:R-:W5:Y:S07]  /*1f820*/  LDSM.16.MT88.4 R60, [R118+0x400] ;  /* 0x00040000763c783b */ /* 0x000f6e0000004200 */
[----:B------:R-:W-:Y:S01]  /*1f830*/  MUFU.EX2 R124, R181 ;  /* 0x000000b5007c7308 */ /* 0x000fe20000000800 */
[----:B------:R-:W-:Y:S09]  /*1f840*/  ISETP.GT.AND P0, PT, R162, R135, PT ;  /* 0x00000087a200720c */ /* 0x000ff20003f04270 */
[----:B------:R1:W-:Y:S10]  /*1f850*/  MUFU.EX2 R172, R180 ;  /* 0x000000b400ac7308 */ /* 0x0003f40000000800 */
[----:B------:R-:W-:Y:S10]  /*1f860*/  MUFU.EX2 R174, R174 ;  /* 0x000000ae00ae7308 */ /* 0x000ff40000000800 */
[----:B------:R-:W-:Y:S10]  /*1f870*/  MUFU.EX2 R188, R188 ;  /* 0x000000bc00bc7308 */ /* 0x000ff40000000800 */
[----:B------:R-:W-:Y:S01]  /*1f880*/  MUFU.EX2 R125, R125 ;  /* 0x0000007d007d7308 */ /* 0x000fe20000000800 */
[----:B-1----:R-:W-:Y:S09]  /*1f890*/  FFMA.FTZ R180, R129, R3, -R122 ;  /* 0x0000000381b47223 */ /* 0x002ff2000001087a */
[----:B------:R1:W-:Y:S10]  /*1f8a0*/  MUFU.EX2 R129, R100 ;  /* 0x0000006400817308 */ /* 0x0003f40000000800 */
[----:B------:R-:W-:Y:S10]  /*1f8b0*/  MUFU.EX2 R180, R180 ;  /* 0x000000b400b47308 */ /* 0x000ff40000000800 */
[----:B------:R-:W-:Y:S10]  /*1f8c0*/  MUFU.EX2 R130, R130 ;  /* 0x0000008200827308 */ /* 0x000ff40000000800 */
[----:B------:R-:W-:Y:S01]  /*1f8d0*/  MUFU.EX2 R126, R126 ;  /* 0x0000007e007e7308 */ /* 0x000fe20000000800 */
[C---:B-----5:R-:W-:Y:S08]  /*1f8e0*/  HMMA.16816.F32 R12, R56.reuse, R60, R12 ;  /* 0x0000003c380c723c */ /* 0x060ff0000000180c */
[C---:B------:R-:W-:Y:S01]  /*1f8f0*/  HMMA.16816.F32 R16, R56.reuse, R62, R16 ;  /* 0x0000003e3810723c */ /* 0x040fe20000001810 */
[----:B------:R-:W5:Y:S07]  /*1f900*/  LDSM.16.MT88.4 R60, [R120+0xb400] ;  /* 0x00b40000783c783b */ /* 0x000f6e0000004200 */
        /* <DEDUP_REMOVED lines=10> */
[----:B------:R-:W-:Y:S01]  /*1f9b0*/  HMMA.16816.F32 R48, R56, R62, R48 ;  /* 0x0000003e3830723c */ /* 0x000fe20000001830 */
[----:B------:R-:W5:Y:S02]  /*1f9c0*/  LDSM.16.MT88.4 R60, [R120+0x9800] ;  /* 0x00980000783c783b */ /* 0x000f640000004200 */
[C---:B------:R-:W-:Y:S02]  /*1f9d0*/  F2FP.F16.F32.PACK_AB R56, R92.reuse, R81 ;  /* 0x000000515c38723e */ /* 0x040fe400000000ff */
[----:B------:R-:W-:Y:S01]  /*1f9e0*/  F2FP.F16.F32.PACK_AB R57, R87, R82 ;  /* 0x000000525739723e */ /* 0x000fe200000000ff */
[----:B------:R-:W-:Y:S01]  /*1f9f0*/  FADD.FTZ R87, R92, R101 ;  /* 0x000000655c577221 */ /* 0x000fe20000010000 */
[----:B------:R-:W-:Y:S02]  /*1fa00*/  F2FP.F16.F32.PACK_AB R58, R55, R84 ;  /* 0x00000054373a723e */ /* 0x000fe400000000ff */
[----:B------:R-:W-:Y:S01]  /*1fa10*/  F2FP.F16.F32.PACK_AB R59, R54, R85 ;  /* 0x00000055363b723e */ /* 0x000fe200000000ff */
[----:B------:R-:W-:Y:S01]  /*1fa20*/  LDSM.16.MT88.4 R80, [R120+0xe800] ;  /* 0x00e800007850783b */ /* 0x000fe20000004200 */
[----:B------:R-:W-:Y:S01]  /*1fa30*/  FADD.FTZ R84, R84, R87 ;  /* 0x0000005754547221 */ /* 0x000fe20000010000 */
[----:B------:R-:W-:Y:S03]  /*1fa40*/  FADD.FTZ R85, R85, R98 ;  /* 0x0000006255557221 */ /* 0x000fe60000010000 */
[----:B------:R-:W-:Y:S01]  /*1fa50*/  FADD.FTZ R55, R55, R84 ;  /* 0x0000005437377221 */ /* 0x000fe20000010000 */
[----:B------:R-:W-:Y:S02]  /*1fa60*/  FADD.FTZ R54, R54, R85 ;  /* 0x0000005536367221 */ /* 0x000fe40000010000 */
[----:B-1----:R-:W-:Y:S01]  /*1fa70*/  LDSM.16.MT88.4 R100, [R118+0x1c00] ;  /* 0x001c00007664783b */ /* 0x002fe20000004200 */
[C---:B-----5:R-:W-:Y:S08]  /*1fa80*/  HMMA.16816.F32 R4, R56.reuse, R60, R4 ;  /* 0x0000003c3804723c */ /* 0x060ff00000001804 */
[C---:B------:R-:W-:Y:S01]  /*1fa90*/  HMMA.16816.F32 R8, R56.reuse, R62, R8 ;  /* 0x0000003e3808723c */ /* 0x040fe20000001808 */
[----:B------:R-:W1:Y:S07]  /*1faa0*/  LDSM.16.MT88.4 R60, [R120+0xb800] ;  /* 0x00b80000783c783b */ /* 0x000e6e0000004200 */
[C---:B------:R-:W-:Y:S08]  /*1fab0*/  HMMA.16816.F32 R12, R56.reuse, R64, R12 ;  /* 0x00000040380c723c */ /* 0x040ff0000000180c */
[C---:B------:R-:W-:Y:S01]  /*1fac0*/  HMMA.16816.F32 R16, R56.reuse, R66, R16 ;  /* 0x000000423810723c */ /* 0x040fe20000001810 */
[----:B------:R-:W5:Y:S07]  /*1fad0*/  LDSM.16.MT88.4 R64, [R118+0x2800] ;  /* 0x002800007640783b */ /* 0x000f6e0000004200 */
[C---:B-1----:R-:W-:Y:S08]  /*1fae0*/  HMMA.16816.F32 R20, R56.reuse, R60, R20 ;  /* 0x0000003c3814723c */ /* 0x042ff00000001814 */
[C---:B------:R-:W-:Y:S01]  /*1faf0*/  HMMA.16816.F32 R24, R56.reuse, R62, R24 ;  /* 0x0000003e3818723c */ /* 0x040fe20000001818 */
[----:B------:R-:W1:Y:S07]  /*1fb00*/  LDSM.16.MT88.4 R60, [R120+0xd800] ;  /* 0x00d80000783c783b */ /* 0x000e6e0000004200 */
[C---:B-----5:R-:W-:Y:S08]  /*1fb10*/  HMMA.16816.F32 R28, R56.reuse, R64, R28 ;  /* 0x00000040381c723c */ /* 0x060ff0000000181c */
[C---:B------:R-:W-:Y:S01]  /*1fb20*/  HMMA.16816.F32 R32, R56.reuse, R66, R32 ;  /* 0x000000423820723c */ /* 0x040fe20000001820 */
[----:B------:R-:W5:Y:S07]  /*1fb30*/  LDSM.16.MT88.4 R64, [R118+0x4800] ;  /* 0x004800007640783b */ /* 0x000f6e0000004200 */
[C---:B-1----:R-:W-:Y:S08]  /*1fb40*/  HMMA.16816.F32 R36, R56.reuse, R60, R36 ;  /* 0x0000003c3824723c */ /* 0x042ff00000001824 */
[C---:B------:R-:W-:Y:S01]  /*1fb50*/  HMMA.16816.F32 R40, R56.reuse, R62, R40 ;  /* 0x0000003e3828723c */ /* 0x040fe20000001828 */
[----:B------:R-:W1:Y:S07]  /*1fb60*/  LDSM.16.MT88.4 R60, [R120+0x9c00] ;  /* 0x009c0000783c783b */ /* 0x000e6e0000004200 */
[C---:B-----5:R-:W-:Y:S08]  /*1fb70*/  HMMA.16816.F32 R44, R56.reuse, R64, R44 ;  /* 0x00000040382c723c */ /* 0x060ff0000000182c */
[----:B------:R-:W-:Y:S01]  /*1fb80*/  HMMA.16816.F32 R48, R56, R66, R48 ;  /* 0x000000423830723c */ /* 0x000fe20000001830 */
[----:B------:R-:W5:Y:S02]  /*1fb90*/  LDSM.16.MT88.4 R64, [R118+0xc00] ;  /* 0x000c00007640783b */ /* 0x000f640000004200 */
[----:B------:R-:W-:Y:S02]  /*1fba0*/  F2FP.F16.F32.PACK_AB R56, R97, R86 ;  /* 0x000000566138723e */ /* 0x000fe400000000ff */
[----:B------:R-:W-:Y:S01]  /*1fbb0*/  F2FP.F16.F32.PACK_AB R57, R96, R99 ;  /* 0x000000636039723e */ /* 0x000fe200000000ff */
[----:B------:R-:W-:Y:S01]  /*1fbc0*/  FADD.FTZ R99, R99, R54 ;  /* 0x0000003663637221 */ /* 0x000fe20000010000 */
[----:B--2---:R-:W-:Y:S02]  /*1fbd0*/  F2FP.F16.F32.PACK_AB R58, R90, R91 ;  /* 0x0000005b5a3a723e */ /* 0x004fe400000000ff */
[----:B------:R-:W-:Y:S01]  /*1fbe0*/  F2FP.F16.F32.PACK_AB R59, R88, R89 ;  /* 0x00000059583b723e */ /* 0x000fe200000000ff */
[----:B------:R-:W-:Y:S04]  /*1fbf0*/  FADD.FTZ R96, R96, R99 ;  /* 0x0000006360607221 */ /* 0x000fe80000010000 */
[----:B------:R-:W-:Y:S04]  /*1fc00*/  FADD.FTZ R89, R89, R96 ;  /* 0x0000006059597221 */ /* 0x000fe80000010000 */
[----:B------:R-:W-:Y:S01]  /*1fc10*/  FADD.FTZ R88, R88, R89 ;  /* 0x0000005958587221 */ /* 0x000fe20000010000 */
[C---:B-1----:R-:W-:Y:S08]  /*1fc20*/  HMMA.16816.F32 R4, R56.reuse, R60, R4 ;  /* 0x0000003c3804723c */ /* 0x042ff00000001804 */
[C---:B------:R-:W-:Y:S01]  /*1fc30*/  HMMA.16816.F32 R8, R56.reuse, R62, R8 ;  /* 0x0000003e3808723c */ /* 0x040fe20000001808 */
[----:B------:R-:W1:Y:S07]  /*1fc40*/  LDSM.16.MT88.4 R60, [R118+0x2c00] ;  /* 0x002c0000763c783b */ /* 0x000e6e0000004200 */
[C---:B-----5:R-:W-:Y:S08]  /*1fc50*/  HMMA.16816.F32 R12, R56.reuse, R64, R12 ;  /* 0x00000040380c723c */ /* 0x060ff0000000180c */
[C---:B------:R-:W-:Y:S01]  /*1fc60*/  HMMA.16816.F32 R16, R56.reuse, R66, R16 ;  /* 0x000000423810723c */ /* 0x040fe20000001810 */
[----:B------:R-:W2:Y:S07]  /*1fc70*/  LDSM.16.MT88.4 R64, [R120+0xdc00] ;  /* 0x00dc00007840783b */ /* 0x000eae0000004200 */
        /* <DEDUP_REMOVED lines=9> */
[C---:B-----5:R-:W-:Y:S03]  /*1fd10*/  HMMA.16816.F32 R44, R56.reuse, R68, R44 ;  /* 0x00000044382c723c */ /* 0x060fe6000000182c */
[----:B------:R-:W-:Y:S02]  /*1fd20*/  FFMA.FTZ R68, R177, R3, -R122 ;  /* 0x00000003b1447223 */ /* 0x000fe4000001087a */
[----:B------:R-:W-:Y:S03]  /*1fd30*/  MUFU.EX2 R177, R179 ;  /* 0x000000b300b17308 */ /* 0x000fe60000000800 */
[----:B------:R-:W-:Y:S07]  /*1fd40*/  HMMA.16816.F32 R48, R56, R70, R48 ;  /* 0x000000463830723c */ /* 0x000fee0000001830 */
[----:B------:R5:W1:Y:S01]  /*1fd50*/  MUFU.EX2 R176, R68 ;  /* 0x0000004400b07308 */ /* 0x000a620000000800 */
[----:B---3--:R-:W-:Y:S02]  /*1fd60*/  F2FP.F16.F32.PACK_AB R56, R134, R119 ;  /* 0x000000778638723e */ /* 0x008fe400000000ff */
[----:B------:R-:W-:Y:S07]  /*1fd70*/  F2FP.F16.F32.PACK_AB R57, R168, R167 ;  /* 0x000000a7a839723e */ /* 0x000fee00000000ff */
[----:B------:R-:W-:Y:S01]  /*1fd80*/  MUFU.EX2 R179, R93 ;  /* 0x0000005d00b37308 */ /* 0x000fe20000000800 */
[----:B----4-:R-:W-:Y:S01]  /*1fd90*/  F2FP.F16.F32.PACK_AB R58, R186, R133 ;  /* 0x00000085ba3a723e */ /* 0x010fe200000000ff */
[----:B------:R-:W-:Y:S04]  /*1fda0*/  FADD.FTZ R167, R167, R88 ;  /* 0x00000058a7a77221 */ /* 0x000fe80000010000 */
[----:B------:R-:W-:Y:S01]  /*1fdb0*/  FADD.FTZ R168, R168, R167 ;  /* 0x000000a7a8a87221 */ /* 0x000fe20000010000 */
[----:B-----5:R-:W3:Y:S01]  /*1fdc0*/  LDSM.16.MT88.4 R68, [R120+0xc000] ;  /* 0x00c000007844783b */ /* 0x020ee20000004200 */
[C---:B-1----:R-:W-:Y:S02]  /*1fdd0*/  F2FP.F16.F32.PACK_AB R59, R176.reuse, R177 ;  /* 0x000000b1b03b723e */ /* 0x042fe400000000ff */
[----:B------:R-:W-:Y:S04]  /*1fde0*/  FADD.FTZ R177, R177, R168 ;  /* 0x000000a8b1b17221 */ /* 0x000fe80000010000 */
[----:B------:R-:W-:Y:S01]  /*1fdf0*/  FADD.FTZ R176, R176, R177 ;  /* 0x000000b1b0b07221 */ /* 0x000fe20000010000 */
        /* <DEDUP_REMOVED lines=13> */
[----:B------:R-:W-:Y:S02]  /*1fed0*/  FFMA.FTZ R60, R175, R3, -R122 ;  /* 0x00000003af3c7223 */ /* 0x000fe4000001087a */
[----:B------:R-:W1:Y:S03]  /*1fee0*/  MUFU.EX2 R175, R182 ;  /* 0x000000b600af7308 */ /* 0x000e660000000800 */
[C---:B------:R-:W-:Y:S07]  /*1fef0*/  HMMA.16816.F32 R40, R56.reuse, R62, R40 ;  /* 0x0000003e3828723c */ /* 0x040fee0000001828 */
[----:B------:R4:W5:Y:S10]  /*1ff00*/  MUFU.EX2 R173, R60 ;  /* 0x0000003c00ad7308 */ /* 0x0009740000000800 */
[----:B------:R3:W3:Y:S01]  /*1ff10*/  MUFU.EX2 R182, R94 ;  /* 0x0000005e00b67308 */ /* 0x0006e20000000800 */
[C---:B--2---:R-:W-:Y:S01]  /*1ff20*/  HMMA.16816.F32 R44, R56.reuse, R64, R44 ;  /* 0x00000040382c723c */ /* 0x044fe2000000182c */
[----:B----4-:R-:W2:Y:S07]  /*1ff30*/  LDSM.16.MT88.4 R60, [R118+0x1400] ;  /* 0x00140000763c783b */ /* 0x010eae0000004200 */
[----:B------:R-:W-:Y:S03]  /*1ff40*/  HMMA.16816.F32 R48, R56, R66, R48 ;  /* 0x000000423830723c */ /* 0x000fe60000001830 */
[----:B-1----:R-:W-:Y:S02]  /*1ff50*/  F2FP.F16.F32.PACK_AB R56, R175, R124 ;  /* 0x0000007caf38723e */ /* 0x002fe400000000ff */
[----:B-----5:R-:W-:Y:S01]  /*1ff60*/  F2FP.F16.F32.PACK_AB R57, R170, R173 ;  /* 0x000000adaa39723e */ /* 0x020fe200000000ff */
[----:B------:R-:W-:Y:S01]  /*1ff70*/  FADD.FTZ R173, R173, R176 ;  /* 0x000000b0adad7221 */ /* 0x000fe20000010000 */
[----:B------:R-:W-:Y:S01]  /*1ff80*/  F2FP.F16.F32.PACK_AB R58, R171, R172 ;  /* 0x000000acab3a723e */ /* 0x000fe200000000ff */
[----:B------:R-:W1:Y:S01]  /*1ff90*/  LDSM.16.MT88.4 R64, [R120+0xe400] ;  /* 0x00e400007840783b */ /* 0x000e620000004200 */
[----:B------:R-:W-:Y:S01]  /*1ffa0*/  F2FP.F16.F32.PACK_AB R59, R174, R169 ;  /* 0x000000a9ae3b723e */ /* 0x000fe200000000ff */
[----:B------:R-:W-:Y:S04]  /*1ffb0*/  FADD.FTZ R170, R170, R173 ;  /* 0x000000adaaaa7221 */ /* 0x000fe80000010000 */
[----:B------:R-:W-:Y:S02]  /*1ffc0*/  FADD.FTZ R169, R169, R170 ;  /* 0x000000aaa9a97221 */ /* 0x000fe40000010000 */
[C---:B---3--:R-:W-:Y:S01]  /*1ffd0*/  HMMA.16816.F32 R4, R56.reuse, R68, R4 ;  /* 0x000000443804723c */ /* 0x048fe20000001804 */
[----:B------:R-:W-:Y:S02]  /*1ffe0*/  LDSM.16.MT88.4 R92, [R120+0xcc00] ;  /* 0x00cc0000785c783b */ /* 0x000fe40000004200 */
[----:B------:R-:W-:Y:S05]  /*1fff0*/  FADD.FTZ R174, R174, R169 ;  /* 0x000000a9aeae7221 */ /* 0x000fea0000010000 */
        /* <DEDUP_REMOVED lines=21> */
[C---:B--2---:R-:W-:Y:S01]  /*20150*/  HMMA.16816.F32 R4, R56.reuse, R60, R4 ;  /* 0x0000003c3804723c */ /* 0x044fe20000001804 */
[----:B------:R-:W2:Y:S02]  /*20160*/  MUFU.EX2 R61, R128 ;  /* 0x00000080003d7308 */ /* 0x000ea40000000800 */
[-CC-:B------:R-:W-:Y:S05]  /*20170*/  FFMA.FTZ R60, R121, R3.reuse, -R122.reuse ;  /* 0x00000003793c7223 */ /* 0x180fea000001087a */
[C---:B------:R-:W-:Y:S03]  /*20180*/  HMMA.16816.F32 R8, R56.reuse, R62, R8 ;  /* 0x0000003e3808723c */ /* 0x040fe60000001808 */
[----:B------:R-:W-:Y:S01]  /*20190*/  MUFU.EX2 R60, R60 ;  /* 0x0000003c003c7308 */ /* 0x000fe20000000800 */
[-CC-:B------:R-:W-:Y:S01]  /*201a0*/  FFMA.FTZ R63, R123, R3.reuse, -R122.reuse ;  /* 0x000000037b3f7223 */ /* 0x180fe2000001087a */
[-CC-:B------:R-:W-:Y:S01]  /*201b0*/  FFMA.FTZ R62, R53, R3.reuse, -R122.reuse ;  /* 0x00000003353e7223 */ /* 0x180fe2000001087a */
[----:B------:R-:W-:Y:S01]  /*201c0*/  FFMA.FTZ R122, R52, R3, -R122 ;  /* 0x00000003347a7223 */ /* 0x000fe2000001087a */
[----:B------:R-:W-:Y:S06]  /*201d0*/  FADD.FTZ R52, R86, R55 ;  /* 0x0000003756347221 */ /* 0x000fec0000010000 */
[----:B------:R-:W-:Y:S01]  /*201e0*/  MUFU.EX2 R53, R184 ;  /* 0x000000b800357308 */ /* 0x000fe20000000800 */
[C---:B-1----:R-:W-:Y:S01]  /*201f0*/  HMMA.16816.F32 R12, R56.reuse, R64, R12 ;  /* 0x00000040380c723c */ /* 0x042fe2000000180c */
[----:B------:R-:W1:Y:S08]  /*20200*/  LDSM.16.MT88.4 R84, [R118+0x3c00] ;  /* 0x003c00007654783b */ /* 0x000e700000004200 */
[----:B------:R-:W4:Y:S01]  /*20210*/  MUFU.EX2 R63, R63 ;  /* 0x0000003f003f7308 */ /* 0x000f220000000800 */
[----:B------:R-:W-:Y:S09]  /*20220*/  FADD.FTZ R52, R97, R52 ;  /* 0x0000003461347221 */ /* 0x000ff20000010000 */
[----:B------:R-:W-:Y:S01]  /*20230*/  MUFU.EX2 R3, R62 ;  /* 0x0000003e00037308 */ /* 0x000fe20000000800 */
[C---:B------:R-:W-:Y:S09]  /*20240*/  HMMA.16816.F32 R16, R56.reuse, R66, R16 ;  /* 0x000000423810723c */ /* 0x040ff20000001810 */
[----:B------:R-:W5:Y:S01]  /*20250*/  MUFU.EX2 R122, R122 ;  /* 0x0000007a007a7308 */ /* 0x000f620000000800 */
[----:B------:R-:W-:Y:S01]  /*20260*/  FADD.FTZ R91, R91, R52 ;  /* 0x000000345b5b7221 */ /* 0x000fe20000010000 */
[C---:B------:R-:W-:Y:S03]  /*20270*/  HMMA.16816.F32 R20, R56.reuse, R72, R20 ;  /* 0x000000483814723c */ /* 0x040fe60000001814 */
[----:B------:R-:W-:Y:S04]  /*20280*/  FADD.FTZ R90, R90, R91 ;  /* 0x0000005b5a5a7221 */ /* 0x000fe80000010000 */
[----:B------:R-:W-:Y:S01]  /*20290*/  FADD.FTZ R119, R119, R90 ;  /* 0x0000005a77777221 */ /* 0x000fe20000010000 */
[C---:B------:R-:W-:Y:S03]  /*202a0*/  HMMA.16816.F32 R24, R56.reuse, R74, R24 ;  /* 0x0000004a3818723c */ /* 0x040fe60000001818 */
[----:B------:R-:W-:Y:S01]  /*202b0*/  FADD.FTZ R134, R134, R119 ;  /* 0x0000007786867221 */ /* 0x000fe20000010000 */
[----:B------:R-:W-:Y:S04]  /*202c0*/  IMAD.MOV.U32 R119, RZ, RZ, R0 ;  /* 0x000000ffff777224 */ /* 0x000fe800078e0000 */
[C---:B------:R-:W-:Y:S08]  /*202d0*/  HMMA.16816.F32 R28, R56.reuse, R76, R28 ;  /* 0x0000004c381c723c */ /* 0x040ff0000000181c */
[C---:B------:R-:W-:Y:S01]  /*202e0*/  HMMA.16816.F32 R32, R56.reuse, R78, R32 ;  /* 0x0000004e3820723c */ /* 0x040fe20000001820 */
[----:B------:R-:W1:Y:S07]  /*202f0*/  LDSM.16.MT88.4 R76, [R120+0xec00] ;  /* 0x00ec0000784c783b */ /* 0x000e6e0000004200 */
[C---:B------:R-:W-:Y:S08]  /*20300*/  HMMA.16816.F32 R36, R56.reuse, R80, R36 ;  /* 0x000000503824723c */ /* 0x040ff00000001824 */
[C---:B------:R-:W-:Y:S08]  /*20310*/  HMMA.16816.F32 R40, R56.reuse, R82, R40 ;  /* 0x000000523828723c */ /* 0x040ff00000001828 */
[C---:B---3--:R-:W-:Y:S03]  /*20320*/  HMMA.16816.F32 R44, R56.reuse, R68, R44 ;  /* 0x00000044382c723c */ /* 0x048fe6000000182c */
[----:B--2---:R-:W-:Y:S02]  /*20330*/  F2FP.F16.F32.PACK_AB R68, R61, R130 ;  /* 0x000000823d44723e */ /* 0x004fe400000000ff */
[----:B----4-:R-:W-:Y:S03]  /*20340*/  F2FP.F16.F32.PACK_AB R69, R60, R63 ;  /* 0x0000003f3c45723e */ /* 0x010fe600000000ff */
[----:B------:R-:W-:Y:S03]  /*20350*/  HMMA.16816.F32 R48, R56, R70, R48 ;  /* 0x000000463830723c */ /* 0x000fe60000001830 */
[----:B------:R-:W-:Y:S02]  /*20360*/  F2FP.F16.F32.PACK_AB R70, R53, R126 ;  /* 0x0000007e3546723e */ /* 0x000fe400000000ff */
[----:B-----5:R-:W-:Y:S07]  /*20370*/  F2FP.F16.F32.PACK_AB R71, R122, R3 ;  /* 0x000000037a47723e */ /* 0x020fee00000000ff */
[C---:B------:R-:W-:Y:S01]  /*20380*/  HMMA.16816.F32 R112, R68.reuse, R108, R4 ;  /* 0x0000006c4470723c */ /* 0x040fe20000001804 */
[----:B------:R2:W3:Y:S07]  /*20390*/  LDSM.16.MT88.4 R4, [R118+0x5c00] ;  /* 0x005c00007604783b */ /* 0x0004ee0000004200 */
        /* <DEDUP_REMOVED lines=31> */
[C---:B------:R-:W-:Y:S08]  /*20590*/  HMMA.16816.F32 R76, R68.reuse, R78, R40 ;  /* 0x0000004e444c723c */ /* 0x040ff00000001828 */
[C---:B---3--:R-:W-:Y:S08]  /*205a0*/  HMMA.16816.F32 R72, R68.reuse, R4, R44 ;  /* 0x000000044448723c */ /* 0x048ff0000000182c */
[----:B------:R-:W-:Y:S01]  /*205b0*/  HMMA.16816.F32 R68, R68, R6, R48 ;  /* 0x000000064444723c */ /* 0x000fe20000001830 */
[----:B------:R-:W-:Y:S08]  /*205c0*/  @!UPT UIADD3 URZ, UPT, UPT, URZ, URZ, URZ ;  /* 0x000000fffffff290 */ /* 0x000ff0000fffe0ff */
[----:B------:R-:W-:Y:S11]  /*205d0*/  @P0 BRA `(.L_x_5203) ;  /* 0xffffff9c00440947 */ /* 0x000ff6000383ffff */
.L_x_5196:
[----:B------:R-:W-:Y:S01]  /*205e0*/  @!UPT UIADD3 URZ, UPT, UPT, URZ, URZ, URZ ;  /* 0x000000fffffff290 */ /* 0x000fe2000fffe0ff */
        /* <DEDUP_REMOVED lines=10> */
.L_x_5215:
[----:B------:R-:W2:Y:S01]  /*20690*/  MUFU.RCP R3, R6 ;  /* 0x0000000600037308 */ /* 0x000ea20000001000 */
[----:B------:R-:W-:Y:S01]  /*206a0*/  FSETP.NE.FTZ.AND P3, PT, R6, RZ, PT ;  /* 0x000000ff0600720b */ /* 0x000fe20003f75000 */
[----:B----4-:R-:W-:-:S05]  /*206b0*/  FADD.FTZ R10, R8, R10 ;  /* 0x0000000a080a7221 */ /* 0x010fca0000010000 */
[----:B------:R-:W-:Y:S01]  /*206c0*/  FSETP.NE.FTZ.AND P2, PT, R10, RZ, PT ;  /* 0x000000ff0a00720b */ /* 0x000fe20003f55000 */
[----:B------:R-:W4:Y:S01]  /*206d0*/  MUFU.RCP R4, R10 ;  /* 0x0000000a00047308 */ /* 0x000f220000001000 */
        /* <DEDUP_REMOVED lines=26> */
[----:B------:R-:W2:Y:S01]  /*20880*/  S2R R3, SR_TID.X ;  /* 0x0000000000037919 */ /* 0x000ea20000002100 */
[----:B------:R-:W-:-:S02]  /*20890*/  F2FP.F16.F32.PACK_AB R112, R113, R112 ;  /* 0x000000707170723e */ /* 0x000fc400000000ff */
[----:B------:R-:W-:Y:S01]  /*208a0*/  F2FP.F16.F32.PACK_AB R108, R109, R108 ;  /* 0x0000006c6d6c723e */ /* 0x000fe200000000ff */
        /* <DEDUP_REMOVED lines=26> */
[C---:B--2---:R-:W-:Y:S02]  /*20a50*/  SHF.L.U32 R4, R3.reuse, 0x1, RZ ;  /* 0x0000000103047819 */ /* 0x044fe400000006ff */
[C---:B------:R-:W-:Y:S02]  /*20a60*/  SHF.L.U32 R5, R3.reuse, 0x4, RZ ;  /* 0x0000000403057819 */ /* 0x040fe400000006ff */
[----:B------:R-:W-:Y:S02]  /*20a70*/  LOP3.LUT R4, R4, 0x6, RZ, 0xc0, !PT ;  /* 0x0000000604047812 */ /* 0x000fe400078ec0ff */
[----:B---3--:R-:W-:Y:S02]  /*20a80*/  SHF.L.U32 R8, R3, 0x3, RZ ;  /* 0x0000000303087819 */ /* 0x008fe400000006ff */
[----:B------:R-:W-:-:S02]  /*20a90*/  LOP3.LUT R5, R4, 0x3e00, R5, 0xf8, !PT ;  /* 0x00003e0004057812 */ /* 0x000fc400078ef805 */
[----:B------:R-:W-:Y:S02]  /*20aa0*/  LOP3.LUT R4, R8, 0xc0, RZ, 0xc0, !PT ;  /* 0x000000c008047812 */ /* 0x000fe400078ec0ff */
[----:B------:R-:W-:Y:S02]  /*20ab0*/  LOP3.LUT R5, R5, 0x20, R8, 0xf8, !PT ;  /* 0x0000002005057812 */ /* 0x000fe400078ef808 */
[----:B------:R-:W-:Y:S02]  /*20ac0*/  LOP3.LUT R4, R4, 0x18, R3, 0xf8, !PT ;  /* 0x0000001804047812 */ /* 0x000fe400078ef803 */
[----:B------:R-:W-:Y:S02]  /*20ad0*/  F2FP.F16.F32.PACK_AB R104, R105, R104 ;  /* 0x000000686968723e */ /* 0x000fe400000000ff */
[----:B------:R-:W-:Y:S02]  /*20ae0*/  LOP3.LUT R4, R5, R4, RZ, 0xfc, !PT ;  /* 0x0000000405047212 */ /* 0x000fe400078efcff */
        /* <DEDUP_REMOVED lines=57> */
[----:B------:R-:W1:Y:S08]  /*20e80*/  @P3 MUFU.LG2 R6, R6 ;  /* 0x0000000600063308 */ /* 0x000e700000000c00 */
[----:B------:R-:W1:Y:S01]  /*20e90*/  @P2 MUFU.LG2 R10, R10 ;  /* 0x0000000a000a2308 */ /* 0x000e620000000c00 */
[----:B------:R-:W-:Y:S01]  /*20ea0*/  BSSY.RECONVERGENT B0, `(.L_x_5205) ;  /* 0x0000011000007945 */ /* 0x000fe20003800200 */
[----:B--2---:R-:W-:-:S02]  /*20eb0*/  MOV R11, 0x7f800000 ;  /* 0x7f800000000b7802 */ /* 0x004fc40000000f00 */
[----:B------:R-:W-:Y:S01]  /*20ec0*/  MOV R9, 0x7f800000 ;  /* 0x7f80000000097802 */ /* 0x000fe20000000f00 */
[----:B---3--:R-:W-:-:S04]  /*20ed0*/  @P0 IMAD.WIDE.U32 R42, R40, R150, RZ ;  /* 0x00000096282a0225 */ /* 0x008fc800078e00ff */
[----:B-1----:R-:W-:-:S04]  /*20ee0*/  @P3 FMUL.FTZ R14, R6, 0.69314718246459960938 ;  /* 0x3f317218060e3820 */ /* 0x002fc80000410000 */
[----:B-----5:R-:W-:Y:S01]  /*20ef0*/  @P3 FFMA.FTZ R11, R7, R2, R14 ;  /* 0x00000002070b3223 */ /* 0x020fe2000001000e */
[----:B------:R-:W-:-:S04]  /*20f00*/  @P2 FMUL.FTZ R5, R10, 0.69314718246459960938 ;  /* 0x3f3172180a052820 */ /* 0x000fc80000410000 */
[----:B------:R-:W-:Y:S01]  /*20f10*/  @P2 FFMA.FTZ R9, R7, R0, R5 ;  /* 0x0000000007092223 */ /* 0x000fe20000010005 */
[----:B------:R-:W-:Y:S02]  /*20f20*/  @P0 IMAD R0, R41, R150, RZ ;  /* 0x0000009629000224 */ /* 0x000fe400078e02ff */
        /* <DEDUP_REMOVED lines=8> */
.L_x_5206:
[----:B------:R-:W-:Y:S05]  /*20fb0*/  BSYNC.RECONVERGENT B0 ;  /* 0x0000000000007941 */ /* 0x000fea0003800200 */
.L_x_5205:
        /* <DEDUP_REMOVED lines=29> */
.L_x_5208:
[----:B------:R-:W-:Y:S05]  /*21190*/  BSYNC.RECONVERGENT B0 ;  /* 0x0000000000007941 */ /* 0x000fea0003800200 */
.L_x_5207:
[----:B-1----:R1:W5:Y:S01]  /*211a0*/  LD.E R116, desc[UR4][R116.64+0xc0] ;  /* 0x0000c00474747980 */ /* 0x002362000c101900 */
[----:B------:R-:W-:Y:S01]  /*211b0*/  IMAD.IADD R9, R148, 0x1, -R147 ;  /* 0x0000000194097824 */ /* 0x000fe200078e0a93 */
[----:B------:R-:W-:Y:S01]  /*211c0*/  LOP3.LUT R34, R8, 0x18, RZ, 0xc0, !PT ;  /* 0x0000001808227812 */ /* 0x000fe200078ec0ff */
[----:B------:R-:W-:Y:S01]  /*211d0*/  IMAD.MOV.U32 R35, RZ, RZ, RZ ;  /* 0x000000ffff237224 */ /* 0x000fe200078e00ff */
[C---:B------:R-:W-:Y:S01]  /*211e0*/  IADD3 R8, PT, PT, R10.reuse, 0x20, RZ ;  /* 0x000000200a087810 */ /* 0x040fe20007ffe0ff */
[----:B------:R-:W-:Y:S01]  /*211f0*/  @!P0 IMAD R2, R39, R145, RZ ;  /* 0x0000009127028224 */ /* 0x000fe200078e02ff */
[----:B------:R-:W-:Y:S01]  /*21200*/  ISETP.GE.AND P3, PT, R10, R9, PT ;  /* 0x000000090a00720c */ /* 0x000fe20003f66270 */
[----:B------:R-:W-:Y:S01]  /*21210*/  @!P0 IMAD.WIDE.U32 R32, R38, R145, RZ ;  /* 0x0000009126208225 */ /* 0x000fe200078e00ff */
[----:B------:R-:W-:Y:S01]  /*21220*/  @P0 MOV R32, R42 ;  /* 0x0000002a00200202 */ /* 0x000fe20000000f00 */
[----:B------:R-:W-:Y:S01]  /*21230*/  BSSY.RECONVERGENT B0, `(.L_x_5209) ;  /* 0x000001a000007945 */ /* 0x000fe20003800200 */
[----:B------:R-:W-:Y:S01]  /*21240*/  ISETP.GE.AND P1, PT, R8, R9, PT ;  /* 0x000000090800720c */ /* 0x000fe20003f26270 */
[----:B------:R-:W-:Y:S01]  /*21250*/  IMAD R3, R37, R146, RZ ;  /* 0x0000009225037224 */ /* 0x000fe200078e02ff */
[----:B------:R-:W-:Y:S01]  /*21260*/  LOP3.LUT R9, R34, 0x20, RZ, 0xfc, !PT ;  /* 0x0000002022097812 */ /* 0x000fe200078efcff */
[----:B------:R-:W-:-:S04]  /*21270*/  IMAD.WIDE.U32 R38, R147, R40, R34 ;  /* 0x0000002893267225 */ /* 0x000fc800078e0022 */
[----:B------:R-:W-:-:S04]  /*21280*/  IMAD.WIDE.U32 R36, R36, R146, RZ ;  /* 0x0000009224247225 */ /* 0x000fc800078e00ff */
[----:B------:R-:W-:Y:S01]  /*21290*/  IMAD R147, R41, R147, RZ ;  /* 0x0000009329937224 */ /* 0x000fe200078e02ff */
[----:B------:R-:W-:Y:S01]  /*212a0*/  IADD3 R3, PT, PT, R37, R3, RZ ;  /* 0x0000000325037210 */ /* 0x000fe20007ffe0ff */
[----:B------:R-:W-:Y:S02]  /*212b0*/  @!P0 IMAD.IADD R2, R33, 0x1, R2 ;  /* 0x0000000121028824 */ /* 0x000fe400078e0202 */
[----:B------:R-:W-:Y:S01]  /*212c0*/  @P0 IMAD.IADD R2, R43, 0x1, R0 ;  /* 0x000000012b020824 */ /* 0x000fe200078e0200 */
[----:B------:R-:W-:Y:S02]  /*212d0*/  IADD3 R147, PT, PT, R39, R147, RZ ;  /* 0x0000009327937210 */ /* 0x000fe40007ffe0ff */
[----:B------:R-:W-:-:S04]  /*212e0*/  IADD3 R32, P2, P0, R36, R38, R32 ;  /* 0x0000002624207210 */ /* 0x000fc8000785e020 */
[----:B------:R-:W-:Y:S02]  /*212f0*/  IADD3.X R33, PT, PT, R3, R147, R2, P2, P0 ;  /* 0x0000009303217210 */ /* 0x000fe400017e0402 */
[----:B------:R-:W-:Y:S01]  /*21300*/  LOP3.LUT R3, R34, 0x40, RZ, 0xfc, !PT ;  /* 0x0000004022037812 */ /* 0x000fe200078efcff */
[----:B-1----:R-:W-:Y:S06]  /*21310*/  @P3 BRA `(.L_x_5210) ;  /* 0x00000000002c3947 */ /* 0x002fec0003800000 */
[----:B------:R-:W-:Y:S01]  /*21320*/  IMAD R0, R41, R10, RZ ;  /* 0x0000000a29007224 */ /* 0x000fe200078e02ff */
[----:B-----5:R-:W-:Y:S01]  /*21330*/  ISETP.GE.AND P4, PT, R34, R116, PT ;  /* 0x000000742200720c */ /* 0x020fe20003f86270 */
        /* <DEDUP_REMOVED lines=9> */
.L_x_5210:
[----:B------:R-:W-:Y:S05]  /*213d0*/  BSYNC.RECONVERGENT B0 ;  /* 0x0000000000007941 */ /* 0x000fea0003800200 */
.L_x_5209:
[----:B------:R-:W-:-:S04]  /*213e0*/  MOV R145, 0x0 ;  /* 0x0000000000917802 */ /* 0x000fc80000000f00 */
[----:B-12345:R-:W-:Y:S05]  /*213f0*/  @P1 RET.REL.NODEC R144 `(_ZN5flash24flash_fwd_splitkv_kernelI23Flash_fwd_kernel_traitsILi96ELi64ELi128ELi4ELb0ELb0EN7cutlass6half_tE19Flash_kernel_traitsILi96ELi64ELi128ELi4ES3_EELb0ELb1ELb1ELb0ELb0ELb0ELb0ELb1EEEvNS_16Flash_fwd_paramsE) ;  /* 0xfffffdec90001950 */ /* 0x03efea0003c3ffff */
[----:B------:R-:W-:Y:S01]  /*21400*/  IADD3 R7, P0, PT, R10, 0x20, RZ ;  /* 0x000000200a077810 */ /* 0x000fe20007f1e0ff */
[----:B------:R-:W-:Y:S01]  /*21410*/  IMAD.MOV.U32 R10, RZ, RZ, R32 ;  /* 0x000000ffff0a7224 */ /* 0x000fe200078e0020 */
[----:B------:R-:W-:Y:S02]  /*21420*/  MOV R11, R33 ;  /* 0x00000021000b7202 */ /* 0x000fe40000000f00 */
[-C--:B------:R-:W-:Y:S01]  /*21430*/  ISETP.GE.AND P2, PT, R34, R116.reuse, PT ;  /* 0x000000742200720c */ /* 0x080fe20003f46270 */
[----:B------:R-:W-:Y:S01]  /*21440*/  IMAD.X R5, RZ, RZ, RZ, P0 ;  /* 0x000000ffff057224 */ /* 0x000fe200000e06ff */
[-C--:B------:R-:W-:Y:S01]  /*21450*/  ISETP.GE.AND P1, PT, R9, R116.reuse, PT ;  /* 0x000000740900720c */ /* 0x080fe20003f26270 */
        /* <DEDUP_REMOVED lines=10> */
[----:B-1----:R-:W-:Y:S05]  /*21500*/  @P0 RET.REL.NODEC R144 `(_ZN5flash24flash_fwd_splitkv_kernelI23Flash_fwd_kernel_traitsILi96ELi64ELi128ELi4ELb0ELb0EN7cutlass6half_tE19Flash_kernel_traitsILi96ELi64ELi128ELi4ES3_EELb0ELb1ELb1ELb0ELb0ELb0ELb0ELb1EEEvNS_16Flash_fwd_paramsE) ;  /* 0xfffffde890bc0950 */ /* 0x002fea0003c3ffff */
[----:B------:R-:W-:Y:S01]  /*21510*/  MOV R145, 0x0 ;  /* 0x0000000000917802 */ /* 0x000fe20000000f00 */
[----:B------:R1:W-:Y:S03]  /*21520*/  ST.E.128 desc[UR4][R2.64+0x80], R28 ;  /* 0x0000801c02007985 */ /* 0x0003e6000c101d04 */
[----:B-1----:R-:W-:Y:S05]  /*21530*/  RET.REL.NODEC R144 `(_ZN5flash24flash_fwd_splitkv_kernelI23Flash_fwd_kernel_traitsILi96ELi64ELi128ELi4ELb0ELb0EN7cutlass6half_tE19Flash_kernel_traitsILi96ELi64ELi128ELi4ES3_EELb0ELb1ELb1ELb0ELb0ELb0ELb0ELb1EEEvNS_16Flash_fwd_paramsE) ;  /* 0xfffffde890b07950 */ /* 0x002fea0003c3ffff */
.L_x_5204:
[----:B------:R-:W-:Y:S01]  /*21540*/  MOV R4, 0x2 ;  /* 0x0000000200047802 */ /* 0x000fe20000000f00 */
[----:B------:R-:W-:Y:S01]  /*21550*/  IMAD.MOV.U32 R3, RZ, RZ, 0x1f ;  /* 0x0000001fff037424 */ /* 0x000fe200078e00ff */
[----:B------:R-:W-:-:S07]  /*21560*/  MOV R5, 0xffffffff ;  /* 0xffffffff00057802 */ /* 0x000fce0000000f00 */
[----:B-1---5:R-:W-:Y:S05]  /*21570*/  WARPSYNC.COLLECTIVE R5, `(.L_x_5211) ;  /* 0x0000000005087348 */ /* 0x022fea0003c00000 */
[----:B------:R2:W3:Y:S02]  /*21580*/  SHFL.BFLY P0, R10, R168, R4, R3 ;  /* 0x0c000004a80a7389 */ /* 0x0004e40000000003 */
[----:B-123-5:R-:W-:Y:S05]  /*21590*/  ENDCOLLECTIVE ;  /* 0x000000000000791b */ /* 0x02efea0003800000 */
.L_x_5211:
[----:B------:R-:W-:Y:S02]  /*215a0*/  IMAD.MOV.U32 R9, RZ, RZ, R10 ;  /* 0x000000ffff097224 */ /* 0x000fe400078e000a */
[----:B------:R-:W-:Y:S02]  /*215b0*/  IMAD.MOV.U32 R4, RZ, RZ, 0x1 ;  /* 0x00000001ff047424 */ /* 0x000fe400078e00ff */
[----:B------:R-:W-:-:S05]  /*215c0*/  FADD.FTZ R9, R9, R168 ;  /* 0x000000a809097221 */ /* 0x000fca0000010000 */
[----:B------:R-:W-:-:S07]  /*215d0*/  MOV R168, R9 ;  /* 0x0000000900a87202 */ /* 0x000fce0000000f00 */
[----:B------:R-:W-:Y:S05]  /*215e0*/  WARPSYNC.COLLECTIVE R5, `(.L_x_5212) ;  /* 0x0000000005087348 */ /* 0x000fea0003c00000 */
[----:B------:R1:W2:Y:S02]  /*215f0*/  SHFL.BFLY P0, R10, R168, R4, R3 ;  /* 0x0c000004a80a7389 */ /* 0x0002a40000000003 */
[----:B-12---:R-:W-:Y:S05]  /*21600*/  ENDCOLLECTIVE ;  /* 0x000000000000791b */ /* 0x006fea0003800000 */
.L_x_5212:
[----:B------:R-:W-:Y:S01]  /*21610*/  MOV R168, R167 ;  /* 0x000000a700a87202 */ /* 0x000fe20000000f00 */
[----:B------:R-:W-:Y:S01]  /*21620*/  IMAD.MOV.U32 R4, RZ, RZ, 0x2 ;  /* 0x00000002ff047424 */ /* 0x000fe200078e00ff */
[----:B------:R-:W-:-:S07]  /*21630*/  MOV R6, R10 ;  /* 0x0000000a00067202 */ /* 0x000fce0000000f00 */
[----:B------:R-:W-:Y:S05]  /*21640*/  WARPSYNC.COLLECTIVE R5, `(.L_x_5213) ;  /* 0x0000000005087348 */ /* 0x000fea0003c00000 */
[----:B------:R1:W2:Y:S02]  /*21650*/  SHFL.BFLY P0, R10, R168, R4, R3 ;  /* 0x0c000004a80a7389 */ /* 0x0002a40000000003 */
[----:B-12---:R-:W-:Y:S05]  /*21660*/  ENDCOLLECTIVE ;  /* 0x000000000000791b */ /* 0x006fea0003800000 */
.L_x_5213:
[----:B------:R-:W-:Y:S01]  /*21670*/  FADD.FTZ R6, R9, R6 ;  /* 0x0000000609067221 */ /* 0x000fe20000010000 */
[----:B------:R-:W-:Y:S01]  /*21680*/  FADD.FTZ R8, R10, R167 ;  /* 0x000000a70a087221 */ /* 0x000fe20000010000 */
[----:B------:R-:W-:-:S04]  /*21690*/  MOV R4, 0x1 ;  /* 0x0000000100047802 */ /* 0x000fc80000000f00 */
[----:B------:R-:W-:-:S07]  /*216a0*/  MOV R168, R8 ;  /* 0x0000000800a87202 */ /* 0x000fce0000000f00 */
[----:B------:R-:W-:Y:S05]  /*216b0*/  WARPSYNC.COLLECTIVE R5, `(.L_x_5214) ;  /* 0x0000000005087348 */ /* 0x000fea0003c00000 */
[----:B------:R1:W2:Y:S02]  /*216c0*/  SHFL.BFLY P0, R10, R168, R4, R3 ;  /* 0x0c000004a80a7389 */ /* 0x0002a40000000003 */
[----:B-12---:R-:W-:Y:S05]  /*216d0*/  ENDCOLLECTIVE ;  /* 0x000000000000791b */ /* 0x006fea0003800000 */
.L_x_5214:
[----:B------:R-:W-:Y:S05]  /*216e0*/  BRA `(.L_x_5215) ;  /* 0xffffffec00e87947 */ /* 0x000fea000383ffff */
.L_x_5216:
        /* <DEDUP_REMOVED lines=9> */
.L_x_11666:


//--------------------- .text._ZN5flash24flash_fwd_splitkv_kernelI23Flash_fwd_kernel_traitsILi96ELi64ELi128ELi4ELb0ELb0EN7cutlass6half_tE19Flash_kernel_traitsILi96ELi64ELi128ELi4ES3_EELb0ELb1ELb1ELb0ELb0ELb1ELb0ELb1EEEvNS_16Flash_fwd_paramsE --------------------------
	.section	.text._ZN5flash24flash_fwd_splitkv_kernelI23Flash_fwd_kernel_traitsILi96ELi64ELi128ELi4ELb0ELb0EN7cutlass6half_tE19Flash_kernel_traitsILi96ELi64ELi128ELi4ES3_EELb0ELb1ELb1ELb0ELb0ELb1ELb0ELb1EEEvNS_16Flash_fwd_paramsE,"ax",@progbits
	.align	128
        .global         _ZN5flash24flash_fwd_splitkv_kernelI23Flash_fwd_kernel_traitsILi96ELi64ELi128ELi4ELb0ELb0EN7cutlass6half_tE19Flash_kernel_traitsILi96ELi64ELi128ELi4ES3_EELb0ELb1ELb1ELb0ELb0ELb1ELb0ELb1EEEvNS_16Flash_fwd_paramsE
        .type           _ZN5flash24flash_fwd_splitkv_kernelI23Flash_fwd_kernel_traitsILi96ELi64ELi128ELi4ELb0ELb0EN7cutlass6half_tE19Flash_kernel_traitsILi96ELi64ELi128ELi4ES3_EELb0ELb1ELb1ELb0ELb0ELb1ELb0ELb1EEEvNS_16Flash_fwd_paramsE,@function
        .size           _ZN5flash24flash_fwd_splitkv_kernelI23Flash_fwd_kernel_traitsILi96ELi64ELi128ELi4ELb0ELb0EN7cutlass6half_tE19Flash_kernel_traitsILi96ELi64ELi128ELi4ES3_EELb0ELb1ELb1ELb0ELb0ELb1ELb0ELb1EEEvNS_16Flash_fwd_paramsE,(.L_x_11667 - _ZN5flash24flash_fwd_splitkv_kernelI23Flash_fwd_kernel_traitsILi96ELi64ELi128ELi4ELb0ELb0EN7cutlass6half_tE19Flash_kernel_traitsILi96ELi64ELi128ELi4ES3_EELb0ELb1ELb1ELb0ELb0ELb1ELb0ELb1EEEvNS_16Flash_fwd_paramsE)
        .other          _ZN5flash24flash_fwd_splitkv_kernelI23Flash_fwd_kernel_traitsILi96ELi64ELi128ELi4ELb0ELb0EN7cutlass6half_tE19Flash_kernel_traitsILi96ELi64ELi128ELi4ES3_EELb0ELb1ELb1ELb0ELb0ELb1ELb0ELb1EEEvNS_16Flash_fwd_paramsE,@"STO_CUDA_ENTRY STV_DEFAULT"
_ZN5flash24flash_fwd_splitkv_kernelI23Flash_fwd_kernel_traitsILi96ELi64ELi128ELi4ELb0ELb0EN7cutlass6half_tE19Flash_kernel_traitsILi96ELi64ELi128ELi4ES3_EELb0ELb1ELb1ELb0ELb0ELb1ELb0ELb1EEEvNS_16Flash_fwd_paramsE:
.text._ZN5flash24flash_fwd_splitkv_kernelI23Flash_fwd_kernel_traitsILi96ELi64ELi128ELi4ELb0ELb0EN7cutlass6half_tE19Flash_kernel_traitsILi96ELi64ELi128ELi4ES3_EELb0ELb1ELb1ELb0ELb0ELb1ELb0ELb1EEEvNS_16Flash_fwd_paramsE:
[----:B------:R-:W-:Y:S01]  /*0000*/  LDC R1, c[0x0][0x37c] ;  /* 0x0000df00ff017b82 */ /* 0x000fe20000000800 */
[----:B------:R-:W1:Y:S07]  /*0010*/  S2R R145, SR_CTAID.X ;  /* 0x0000000000917919 */ /* 0x000e6e0000002500 */
[----:B------:R-:W2:Y:S01]  /*0020*/  LDC.64 R116, c[0x0][0x348] ;  /* 0x0000d200ff747b82 */ /* 0x000ea20000000a00 */
[----:B------:R-:W-:Y:S01]  /*0030*/  BSSY.RECONVERGENT B4, `(.L_x_5217) ;  /* 0x0000005000047945 */ /* 0x000fe20003800200 */
[----:B------:R-:W-:Y:S01]  /*0040*/  MOV R142, 0x80 ;  /* 0x00000080008e7802 */ /* 0x000fe20000000f00 */
[----:B------:R-:W3:Y:S01]  /*0050*/  S2R R143, SR_CTAID.Y ;  /* 0x00000000008f7919 */ /* 0x000ee20000002600 */
[----:B------:R-:W4:Y:S05]  /*0060*/  S2R R144, SR_CTAID.Z ;  /* 0x0000000000907919 */ /* 0x000f2a0000002700 */
[----:B-1234-:R-:W-:Y:S05]  /*0070*/  CALL.REL.NOINC `($_ZN5flash24flash_fwd_splitkv_kernelI23Flash_fwd_kernel_traitsILi96ELi64ELi128ELi4ELb0ELb0EN7cutlass6half_tE19Flash_kernel_traitsILi96ELi64ELi128ELi4ES3_EELb0ELb1ELb1ELb0ELb0ELb1ELb0ELb1EEEvNS_16Flash_fwd_paramsE$_ZN5flash30compute_attn_1rowblock_splitkvI23Flash_fwd_kernel_traitsILi96ELi64ELi128ELi4ELb0ELb0EN7cutlass6half_tE19Flash_kernel_traitsILi96ELi64ELi128ELi4ES3_EELb0ELb1ELb1ELb0ELb0ELb1ELb0ELb1ENS_16Flash_fwd_paramsEEEvRKT8_iiiii) ;  /* 0x0000000000087944 */ /* 0x01efea0003c00000 */
[----:B------:R-:W-:Y:S05]  /*0080*/  BSYNC.RECONVERGENT B4 ;  /* 0x0000000000047941 */ /* 0x000fea0003800200 */
.L_x_5217:
[----:B------:R-:W-:Y:S05]  /*0090*/  EXIT ;  /* 0x000000000000794d */ /* 0x000fea0003800000 */
        .type           $_ZN5flash24flash_fwd_splitkv_kernelI23Flash_fwd_kernel_traitsILi96ELi64ELi128ELi4ELb0ELb0EN7cutlass6half_tE19Flash_kernel_traitsILi96ELi64ELi128ELi4ES3_EELb0ELb1ELb1ELb0ELb0ELb1ELb0ELb1EEEvNS_16Flash_fwd_paramsE$_ZN5flash30compute_attn_1rowblock_splitkvI23Flash_fwd_kernel_traitsILi96ELi64ELi128ELi4ELb0ELb0EN7cutlass6half_tE19Flash_kernel_traitsILi96ELi64ELi128ELi4ES3_EELb0ELb1ELb1ELb0ELb0ELb1ELb0ELb1ENS_16Flash_fwd_paramsEEEvRKT8_iiiii,@function
        .size           $_ZN5flash24flash_fwd_splitkv_kernelI23Flash_fwd_kernel_traitsILi96ELi64ELi128ELi4ELb0ELb0EN7cutlass6half_tE19Flash_kernel_traitsILi96ELi64ELi128ELi4ES3_EELb0ELb1ELb1ELb0ELb0ELb1ELb0ELb1EEEvNS_16Flash_fwd_paramsE$_ZN5flash30compute_attn_1rowblock_splitkvI23Flash_fwd_kernel_traitsILi96ELi64ELi128ELi4ELb0ELb0EN7cutlass6half_tE19Flash_kernel_traitsILi96ELi64ELi128ELi4ES3_EELb0ELb1ELb1ELb0ELb0ELb1ELb0ELb1ENS_16Flash_fwd_paramsEEEvRKT8_iiiii,(.L_x_11667 - $_ZN5flash24flash_fwd_splitkv_kernelI23Flash_fwd_kernel_traitsILi96ELi64ELi128ELi4ELb0ELb0EN7cutlass6half_tE19Flash_kernel_traitsILi96ELi64ELi128ELi4ES3_EELb0ELb1ELb1ELb0ELb0ELb1ELb0ELb1EEEvNS_16Flash_fwd_paramsE$_ZN5flash30compute_attn_1rowblock_splitkvI23Flash_fwd_kernel_traitsILi96ELi64ELi128ELi4ELb0ELb0EN7cutlass6half_tE19Flash_kernel_traitsILi96ELi64ELi128ELi4ES3_EELb0ELb1ELb1ELb0ELb0ELb1ELb0ELb1ENS_16Flash_fwd_paramsEEEvRKT8_iiiii)
$_ZN5flash24flash_fwd_splitkv_kernelI23Flash_fwd_kernel_traitsILi96ELi64ELi128ELi4ELb0ELb0EN7cutlass6half_tE19Flash_kernel_traitsILi96ELi64ELi128ELi4ES3_EELb0ELb1ELb1ELb0ELb0ELb1ELb0ELb1EEEvNS_16Flash_fwd_paramsE$_ZN5flash30compute_attn_1rowblock_splitkvI23Flash_fwd_kernel_traitsILi96ELi64ELi128ELi4ELb0ELb0EN7cutlass6half_tE19Flash_kernel_traitsILi96ELi64ELi128ELi4ES3_EELb0ELb1ELb1ELb0ELb0ELb1ELb0ELb1ENS_16Flash_fwd_paramsEEEvRKT8_iiiii:
        /* <DEDUP_REMOVED lines=39> */
.L_x_5219:
[----:B------:R-:W-:Y:S05]  /*0310*/  BSYNC.RECONVERGENT B0 ;  /* 0x0000000000007941 */ /* 0x000fea0003800200 */
.L_x_5218:
[----:B------:R-:W-:Y:S04]  /*0320*/  BSSY.RECONVERGENT B0, `(.L_x_5220) ;  /* 0x0000007000007945 */ /* 0x000fe80003800200 */
[----:B------:R-:W-:Y:S05]  /*0330*/  @!P3 BRA `(.L_x_5221) ;  /* 0x000000000014b947 */ /* 0x000fea0003800000 */
[----:B------:R-:W4:Y:S02]  /*0340*/  LD.E.U8 R0, desc[UR4][R116.64+0x1b2] ;  /* 0x0001b20474007980 */ /* 0x000f24000c101100 */
[----:B----4-:R-:W-:-:S13]  /*0350*/  ISETP.NE.AND P1, PT, R0, RZ, PT ;  /* 0x000000ff0000720c */ /* 0x010fda0003f25270 */
[----:B------:R-:W4:Y:S02]  /*0360*/  @P1 LD.E R0, desc[UR4][R8.64+0x4] ;  /* 0x0000040408001980 */ /* 0x000f24000c101900 */
[----:B----45:R-:W-:-:S06]  /*0370*/  @P1 IADD3 R3, PT, PT, R0, -R11, RZ ;  /* 0x8000000b00031210 */ /* 0x030fcc0007ffe0ff */
[----:B------:R4:W5:Y:S02]  /*0380*/  @!P1 LD.E R3, desc[UR4][R8.64] ;  /* 0x0000000408039980 */ /* 0x000964000c101900 */
.L_x_5221:
[----:B------:R-:W-:Y:S05]  /*0390*/  BSYNC.RECONVERGENT B0 ;  /* 0x0000000000007941 */ /* 0x000fea0003800200 */
.L_x_5220:
        /* <DEDUP_REMOVED lines=9> */
.L_x_5223:
[----:B------:R-:W5:Y:S01]  /*0430*/  LD.E.64 R2, desc[UR4][R116.64+0x108] ;  /* 0x0001080474027980 */ /* 0x000f62000c101b00 */
[----:B------:R-:W-:Y:S01]  /*0440*/  BSSY.RECONVERGENT B0, `(.L_x_5225) ;  /* 0x0000006000007945 */ /* 0x000fe20003800200 */
[----:B-----5:R-:W-:-:S04]  /*0450*/  ISETP.NE.U32.AND P0, PT, R2, RZ, PT ;  /* 0x000000ff0200720c */ /* 0x020fc80003f05070 */
[----:B------:R-:W-:Y:S01]  /*0460*/  ISETP.NE.AND.EX P0, PT, R3, RZ, PT, P0 ;  /* 0x000000ff0300720c */ /* 0x000fe20003f05300 */
[----:B------:R-:W-:-:S12]  /*0470*/  IMAD.MOV.U32 R3, RZ, RZ, RZ ;  /* 0x000000ffff037224 */ /* 0x000fd800078e00ff */
[----:B------:R-:W-:Y:S05]  /*0480*/  @!P0 BRA `(.L_x_5226) ;  /* 0x0000000000048947 */ /* 0x000fea0003800000 */
[----:B------:R1:W5:Y:S02]  /*0490*/  LD.E R3, desc[UR4][R116.64+0xbc] ;  /* 0x0000bc0474037980 */ /* 0x000364000c101900 */
.L_x_5226:
[----:B------:R-:W-:Y:S05]  /*04a0*/  BSYNC.RECONVERGENT B0 ;  /* 0x0000000000007941 */ /* 0x000fea0003800200 */
.L_x_5225:
[----:B-----5:R-:W-:Y:S02]  /*04b0*/  IADD3 R106, PT, PT, R70, R3, RZ ;  /* 0x00000003466a7210 */ /* 0x020fe40007ffe0ff */
.L_x_5224:
[----:B------:R-:W-:Y:S05]  /*04c0*/  BSYNC.RECONVERGENT B1 ;  /* 0x0000000000017941 */ /* 0x000fea0003800200 */
.L_x_5222:
[----:B------:R-:W-:Y:S01]  /*04d0*/  IMAD.SHL.U32 R109, R145, 0x40, RZ ;  /* 0x00000040916d7824 */ /* 0x000fe200078e00ff */
[----:B------:R-:W-:Y:S01]  /*04e0*/  MOV R2, R142 ;  /* 0x0000008e00027202 */ /* 0x000fe20000000f00 */
[----:B------:R-:W-:-:S03]  /*04f0*/  IMAD.MOV.U32 R3, RZ, RZ, 0x0 ;  /* 0x00000000ff037424 */ /* 0x000fc600078e00ff */
[----:B------:R-:W-:-:S13]  /*0500*/  ISETP.GT.AND P0, PT, R146, R109, PT ;  /* 0x0000006d9200720c */ /* 0x000fda0003f04270 */
[----:B-1234-:R-:W-:Y:S05]  /*0510*/  @!P0 RET.REL.NODEC R2 `(_ZN5flash24flash_fwd_splitkv_kernelI23Flash_fwd_kernel_traitsILi96ELi64ELi128ELi4ELb0ELb0EN7cutlass6half_tE19Flash_kernel_traitsILi96ELi64ELi128ELi4ES3_EELb0ELb1ELb1ELb0ELb0ELb1ELb0ELb1EEEvNS_16Flash_fwd_paramsE) ;  /* 0xfffffff802b88950 */ /* 0x01efea0003c3ffff */
        /* <DEDUP_REMOVED lines=84> */
.L_x_5229:
[----:B------:R-:W-:Y:S05]  /*0a60*/  BSYNC.RECONVERGENT B0 ;  /* 0x0000000000007941 */ /* 0x000fea0003800200 */
.L_x_5228:
        /* <DEDUP_REMOVED lines=18> */
.L_x_5231:
[----:B------:R-:W-:Y:S05]  /*0b90*/  BSYNC.RECONVERGENT B0 ;  /* 0x0000000000007941 */ /* 0x000fea0003800200 */
.L_x_5230:
[----:B------:R-:W-:Y:S01]  /*0ba0*/  MOV R143, 0x0 ;  /* 0x00000000008f7802 */ /* 0x000fe20000000f00 */
[----:B------:R1:W-:Y:S03]  /*0bb0*/  @!P6 ST.E desc[UR4][R8.64], R3 ;  /* 0x000000030800e985 */ /* 0x0003e6000c101904 */
[----:B-12--5:R-:W-:Y:S05]  /*0bc0*/  @P5 RET.REL.NODEC R142 `(_ZN5flash24flash_fwd_splitkv_kernelI23Flash_fwd_kernel_traitsILi96ELi64ELi128ELi4ELb0ELb0EN7cutlass6half_tE19Flash_kernel_traitsILi96ELi64ELi128ELi4ES3_EELb0ELb1ELb1ELb0ELb0ELb1ELb0ELb1EEEvNS_16Flash_fwd_paramsE) ;  /* 0xfffffff48e0c5950 */ /* 0x026fea0003c3ffff */
[----:B------:R-:W-:Y:S02]  /*0bd0*/  MOV R3, 0x7f800000 ;  /* 0x7f80000000037802 */ /* 0x000fe40000000f00 */
[----:B------:R-:W-:-:S03]  /*0be0*/  MOV R143, 0x0 ;  /* 0x00000000008f7802 */ /* 0x000fc60000000f00 */
[----:B------:R1:W-:Y:S02]  /*0bf0*/  ST.E desc[UR4][R8.64+0x80], R3 ;  /* 0x0000800308007985 */ /* 0x0003e4000c101904 */
[----:B-1----:R-:W-:Y:S05]  /*0c00*/  RET.REL.NODEC R142 `(_ZN5flash24flash_fwd_splitkv_kernelI23Flash_fwd_kernel_traitsILi96ELi64ELi128ELi4ELb0ELb0EN7cutlass6half_tE19Flash_kernel_traitsILi96ELi64ELi128ELi4ES3_EELb0ELb1ELb1ELb0ELb0ELb1ELb0ELb1EEEvNS_16Flash_fwd_paramsE) ;  /* 0xfffffff08efc7950 */ /* 0x002fea0003c3ffff */
.L_x_5227:
        /* <DEDUP_REMOVED lines=60> */
[----:B-1----:R-:W-:Y:S02]  /*0fd0*/  IABS R4, R144 ;  /* 0x0000009000047213 */ /* 0x002fe40000000000 */
[----:B------:R-:W-:Y:S01]  /*0fe0*/  IABS R5, R3 ;  /* 0x0000000300057213 */ /* 0x000fe20000000000 */
        /* <DEDUP_REMOVED lines=27> */
[----:B------:R-:W-:-:S03]  /*11a0*/  IADD3 R17, PT, PT, R17, R4, RZ ;  /* 0x0000000411117210 */ /* 0x000fc60007ffe0ff */
[----:B------:R-:W-:Y:S01]  /*11b0*/  IMAD.WIDE.U32 R16, R7, R132, R16 ;  /* 0x0000008407107225 */ /* 0x000fe200078e0010 */
[----:B------:R-:W-:-:S03]  /*11c0*/  SHF.R.S32.HI R4, RZ, 0x1f, R11 ;  /* 0x0000001fff047819 */ /* 0x000fc6000001140b */
[----:B------:R-:W-:Y:S02]  /*11d0*/  IMAD.IADD R17, R17, 0x1, R2 ;  /* 0x0000000111117824 */ /* 0x000fe400078e0202 */
[----:B--2---:R-:W-:Y:S02]  /*11e0*/  IMAD R2, R13, R0, RZ ;  /* 0x000000000d027224 */ /* 0x004fe400078e02ff */
[----:B------:R-:W-:Y:S02]  /*11f0*/  IMAD R4, R14, R4, R15 ;  /* 0x000000040e047224 */ /* 0x000fe400078e020f */
[----:B------:R-:W-:-:S04]  /*1200*/  IMAD.WIDE.U32 R16, R11, R14, R16 ;  /* 0x0000000e0b107225 */ /* 0x000fc800078e0010 */
[----:B------:R-:W-:-:S04]  /*1210*/  IMAD.WIDE.U32 R24, R12, R0, RZ ;  /* 0x000000000c187225 */ /* 0x000fc800078e00ff */
[----:B------:R-:W-:Y:S01]  /*1220*/  IMAD R2, R12, R9, R2 ;  /* 0x000000090c027224 */ /* 0x000fe200078e0202 */
[----:B------:R-:W-:-:S04]  /*1230*/  IADD3 R4, PT, PT, R17, R4, RZ ;  /* 0x0000000411047210 */ /* 0x000fc80007ffe0ff */
[----:B------:R-:W-:Y:S01]  /*1240*/  IADD3 R8, PT, PT, R25, R2, RZ ;  /* 0x0000000219087210 */ /* 0x000fe20007ffe0ff */
[----:B------:R-:W-:Y:S05]  /*1250*/  BRA `(.L_x_5234) ;  /* 0x00000004002c7947 */ /* 0x000fea0003800000 */
.L_x_5233:
        /* <DEDUP_REMOVED lines=67> */
[----:B------:R-:W-:Y:S02]  /*1690*/  @P2 IMAD R2, R135, R10, RZ ;  /* 0x0000000a87022224 */ /* 0x000fe400078e02ff */
[----:B------:R-:W-:-:S04]  /*16a0*/  IMAD.WIDE.U32 R16, R14, R4, R16 ;  /* 0x000000040e107225 */ /* 0x000fc800078e0010 */
[----:B------:R-:W-:Y:S01]  /*16b0*/  @P2 IMAD.WIDE.U32 R10, R134, R10, RZ ;  /* 0x0000000a860a2225 */ /* 0x000fe200078e00ff */
[----:B------:R-:W-:Y:S02]  /*16c0*/  @!P2 IADD3 R8, PT, PT, R25, R0, RZ ;  /* 0x000000001908a210 */ /* 0x000fe40007ffe0ff */
[----:B------:R-:W-:Y:S01]  /*16d0*/  IADD3 R4, PT, PT, R17, R9, RZ ;  /* 0x0000000911047210 */ /* 0x000fe20007ffe0ff */
[----:B------:R-:W-:Y:S01]  /*16e0*/  @P2 IMAD.IADD R8, R11, 0x1, R2 ;  /* 0x000000010b082824 */ /* 0x000fe200078e0202 */
[----:B------:R-:W-:Y:S02]  /*16f0*/  @P2 MOV R24, R10 ;  /* 0x0000000a00182202 */ /* 0x000fe40000000f00 */
[----:B-1----:R-:W-:Y:S02]  /*1700*/  MOV R5, RZ ;  /* 0x000000ff00057202 */ /* 0x002fe40000000f00 */
.L_x_5234:
[----:B------:R-:W-:Y:S05]  /*1710*/  BSYNC.RECONVERGENT B0 ;  /* 0x0000000000007941 */ /* 0x000fea0003800200 */
.L_x_5232:
        /* <DEDUP_REMOVED lines=26> */
[----:B------:R-:W-:Y:S01]  /*18c0*/  SHF.L.U32 R2, R89, 0x3, RZ ;  /* 0x0000000359027819 */ /* 0x000fe200000006ff */
[----:B------:R-:W1:Y:S03]  /*18d0*/  S2R R107, SR_CgaCtaId ;  /* 0x00000000006b7919 */ /* 0x000e660000008800 */
[----:B------:R-:W-:-:S07]  /*18e0*/  LOP3.LUT R12, R2, 0x18, RZ, 0xc0, !PT ;  /* 0x00000018020c7812 */ /* 0x000fce00078ec0ff */
[----:B------:R-:W-:Y:S01]  /*18f0*/  @!P2 IMAD.IADD R9, R9, 0x1, -R0 ;  /* 0x000000010909a824 */ /* 0x000fe200078e0a00 */
[----:B------:R-:W-:-:S04]  /*1900*/  IADD3 R32, P1, PT, R12, R24, RZ ;  /* 0x000000180c207210 */ /* 0x000fc80007f3e0ff */
[----:B------:R-:W-:Y:S02]  /*1910*/  ISETP.GE.U32.AND P3, PT, R9, R0, PT ;  /* 0x000000000900720c */ /* 0x000fe40003f66070 */
[----:B------:R-:W-:Y:S01]  /*1920*/  LOP3.LUT R0, R144, R3, RZ, 0x3c, !PT ;  /* 0x0000000390007212 */ /* 0x000fe200078e3cff */
[----:B------:R-:W-:Y:S02]  /*1930*/  IMAD.X R33, RZ, RZ, R8, P1 ;  /* 0x000000ffff217224 */ /* 0x000fe400008e0608 */
[----:B------:R-:W-:Y:S01]  /*1940*/  @!P2 VIADD R6, R6, 0x1 ;  /* 0x000000010606a836 */ /* 0x000fe20000000000 */
[----:B------:R-:W-:Y:S02]  /*1950*/  ISETP.GE.AND P1, PT, R0, RZ, PT ;  /* 0x000000ff0000720c */ /* 0x000fe40003f26270 */
[----:B------:R-:W-:Y:S01]  /*1960*/  ISETP.NE.AND P2, PT, R3, RZ, PT ;  /* 0x000000ff0300720c */ /* 0x000fe20003f45270 */
[-C--:B------:R-:W-:Y:S02]  /*1970*/  IMAD R24, R5, R134.reuse, RZ ;  /* 0x0000008605187224 */ /* 0x080fe400078e02ff */
[----:B------:R-:W-:-:S04]  /*1980*/  IMAD.WIDE.U32 R32, R7, R134, R32 ;  /* 0x0000008607207225 */ /* 0x000fc800078e0020 */
[----:B------:R-:W-:Y:S02]  /*1990*/  IMAD R24, R7, R135, R24 ;  /* 0x0000008707187224 */ /* 0x000fe400078e0218 */
[----:B------:R-:W-:Y:S02]  /*19a0*/  @P3 VIADD R6, R6, 0x1 ;  /* 0x0000000106063836 */ /* 0x000fe40000000000 */
[----:B------:R-:W-:Y:S01]  /*19b0*/  IMAD.IADD R25, R33, 0x1, R24 ;  /* 0x0000000121197824 */ /* 0x000fe200078e0218 */
[----:B------:R-:W-:Y:S01]  /*19c0*/  MOV R24, R32 ;  /* 0x0000002000187202 */ /* 0x000fe20000000f00 */
[----:B------:R-:W-:Y:S01]  /*19d0*/  @!P1 IMAD.MOV R6, RZ, RZ, -R6 ;  /* 0x000000ffff069224 */ /* 0x000fe200078e0a06 */
[----:B------:R-:W-:Y:S02]  /*19e0*/  LOP3.LUT R0, R2, 0xc0, RZ, 0xc0, !PT ;  /* 0x000000c002007812 */ /* 0x000fe400078ec0ff */
[----:B------:R-:W-:Y:S01]  /*19f0*/  @!P2 LOP3.LUT R6, RZ, R3, RZ, 0x33, !PT ;  /* 0x00000003ff06a212 */ /* 0x000fe200078e33ff */
[----:B------:R-:W-:Y:S01]  /*1a00*/  IMAD.SHL.U32 R105, R89, 0x20, RZ ;  /* 0x0000002059697824 */ /* 0x000fe200078e00ff */
[----:B------:R-:W-:-:S02]  /*1a10*/  LOP3.LUT R5, R0, 0x18, R89, 0xf8, !PT ;  /* 0x0000001800057812 */ /* 0x000fc400078ef859 */
[----:B------:R-:W-:Y:S02]  /*1a20*/  MOV R0, 0x400 ;  /* 0x0000040000007802 */ /* 0x000fe40000000f00 */
[--C-:B------:R-:W-:Y:S02]  /*1a30*/  LOP3.LUT R5, R5, 0x18, R2.reuse, 0x78, !PT ;  /* 0x0000001805057812 */ /* 0x100fe400078e7802 */
[----:B------:R-:W-:Y:S01]  /*1a40*/  LOP3.LUT R104, R105, 0xc0, RZ, 0xc0, !PT ;  /* 0x000000c069687812 */ /* 0x000fe200078ec0ff */
[----:B------:R-:W-:Y:S01]  /*1a50*/  IMAD.SHL.U32 R99, R89, 0x4, RZ ;  /* 0x0000000459637824 */ /* 0x000fe200078e00ff */
[----:B-1----:R-:W-:Y:S02]  /*1a60*/  LEA R107, R107, R0, 0x18 ;  /* 0x000000006b6b7211 */ /* 0x002fe400078ec0ff */
[----:B------:R-:W-:Y:S01]  /*1a70*/  LOP3.LUT R2, R5, 0x1f20, R2, 0xf8, !PT ;  /* 0x00001f2005027812 */ /* 0x000fe200078ef802 */
[----:B------:R-:W-:Y:S01]  /*1a80*/  IMAD R5, R27, R6, RZ ;  /* 0x000000061b057224 */ /* 0x000fe200078e02ff */
[----:B------:R-:W-:-:S02]  /*1a90*/  SHF.R.S32.HI R0, RZ, 0x1f, R6 ;  /* 0x0000001fff007819 */ /* 0x000fc40000011406 */
[----:B------:R-:W-:-:S04]  /*1aa0*/  LOP3.LUT R100, R104, 0x8, R89, 0xf8, !PT ;  /* 0x0000000868647812 */ /* 0x000fc800078ef859 */
[----:B------:R-:W-:Y:S02]  /*1ab0*/  LOP3.LUT R100, R100, 0x18, R99, 0x78, !PT ;  /* 0x0000001864647812 */ /* 0x000fe400078e7863 */
[--C-:B------:R-:W-:Y:S02]  /*1ac0*/  SHF.R.U32.HI R110, RZ, 0x2, R89.reuse ;  /* 0x00000002ff6e7819 */ /* 0x100fe40000011659 */
[----:B------:R-:W-:-:S03]  /*1ad0*/  SHF.R.U32.HI R103, RZ, 0x1, R89 ;  /* 0x00000001ff677819 */ /* 0x000fc60000011659 */
[-C--:B------:R-:W-:Y:S02]  /*1ae0*/  IMAD R141, R135, R110.reuse, RZ ;  /* 0x0000006e878d7224 */ /* 0x080fe400078e02ff */
[----:B------:R-:W-:Y:S02]  /*1af0*/  IMAD.MOV.U32 R111, RZ, RZ, RZ ;  /* 0x000000ffff6f7224 */ /* 0x000fe400078e00ff */
[----:B------:R-:W-:Y:S02]  /*1b00*/  IMAD R137, R133, R110, RZ ;  /* 0x0000006e85897224 */ /* 0x000fe400078e02ff */
[----:B------:R-:W-:Y:S01]  /*1b10*/  VIADD R65, R61, 0xffffffff ;  /* 0xffffffff3d417836 */ /* 0x000fe20000000000 */
[----:B------:R-:W-:Y:S01]  /*1b20*/  SHF.L.U64.HI R69, R134, 0x5, R135 ;  /* 0x0000000586457819 */ /* 0x000fe20000010287 */
[----:B------:R-:W-:Y:S01]  /*1b30*/  IMAD.SHL.U32 R62, R132, 0x20, RZ ;  /* 0x00000020843e7824 */ /* 0x000fe200078e00ff */
[----:B------:R-:W-:Y:S01]  /*1b40*/  SHF.L.U32 R64, R134, 0x5, RZ ;  /* 0x0000000586407819 */ /* 0x000fe200000006ff */
[----:B------:R-:W-:Y:S01]  /*1b50*/  IMAD.SHL.U32 R55, R65, 0x80, RZ ;  /* 0x0000008041377824 */ /* 0x000fe200078e00ff */
[----:B------:R-:W-:Y:S01]  /*1b60*/  SHF.L.U64.HI R67, R132, 0x5, R133 ;  /* 0x0000000584437819 */ /* 0x000fe20000010285 */
[----:B------:R-:W-:-:S02]  /*1b70*/  IMAD R149, R2, 0x2, R107 ;  /* 0x0000000202957824 */ /* 0x000fc400078e026b */
[----:B--2---:R-:W-:-:S04]  /*1b80*/  @P0 IMAD.WIDE.U32 R32, R30, R148, RZ ;  /* 0x000000941e200225 */ /* 0x004fc800078e00ff */
[----:B---3--:R-:W-:-:S04]  /*1b90*/  @!P0 IMAD.WIDE.U32 R8, R28, R143, RZ ;  /* 0x0000008f1c088225 */ /* 0x008fc800078e00ff */
[----:B------:R-:W-:Y:S02]  /*1ba0*/  @!P0 IMAD.MOV.U32 R7, RZ, RZ, R8 ;  /* 0x000000ffff078224 */ /* 0x000fe400078e0008 */
[----:B------:R-:W-:Y:S02]  /*1bb0*/  @!P0 IMAD R28, R29, R143, RZ ;  /* 0x0000008f1d1c8224 */ /* 0x000fe400078e02ff */
[----:B------:R-:W-:Y:S02]  /*1bc0*/  @P0 IMAD R8, R31, R148, RZ ;  /* 0x000000941f080224 */ /* 0x000fe400078e02ff */
[----:B------:R-:W-:Y:S02]  /*1bd0*/  @!P0 IMAD.IADD R3, R9, 0x1, R28 ;  /* 0x0000000109038824 */ /* 0x000fe400078e021c */
[----:B------:R-:W-:Y:S01]  /*1be0*/  @P0 IMAD.MOV.U32 R7, RZ, RZ, R32 ;  /* 0x000000ffff070224 */ /* 0x000fe200078e0020 */
[----:B------:R-:W-:Y:S01]  /*1bf0*/  @P0 IADD3 R3, PT, PT, R33, R8, RZ ;  /* 0x0000000821030210 */ /* 0x000fe20007ffe0ff */
[----:B------:R-:W-:-:S04]  /*1c00*/  IMAD.WIDE.U32 R32, R6, R26, R24 ;  /* 0x0000001a06207225 */ /* 0x000fc800078e0018 */
[----:B------:R-:W-:Y:S01]  /*1c10*/  IMAD.SHL.U32 R24, R89, 0x10, RZ ;  /* 0x0000001059187824 */ /* 0x000fe200078e00ff */
[----:B------:R-:W-:-:S04]  /*1c20*/  IADD3 R28, P1, PT, R12, R7, RZ ;  /* 0x000000070c1c7210 */ /* 0x000fc80007f3e0ff */
[C---:B------:R-:W-:Y:S02]  /*1c30*/  LOP3.LUT R102, R24.reuse, 0x3e00, RZ, 0xc0, !PT ;  /* 0x00003e0018667812 */ /* 0x040fe400078ec0ff */
[----:B------:R-:W-:Y:S01]  /*1c40*/  LOP3.LUT R24, R24, 0x100, RZ, 0xc0, !PT ;  /* 0x0000010018187812 */ /* 0x000fe200078ec0ff */
[----:B------:R-:W-:Y:S02]  /*1c50*/  IMAD.X R29, RZ, RZ, R3, P1 ;  /* 0x000000ffff1d7224 */ /* 0x000fe400008e0603 */
[----:B------:R-:W-:Y:S01]  /*1c60*/  IMAD R26, R0, R26, R5 ;  /* 0x0000001a001a7224 */ /* 0x000fe200078e0205 */
[----:B------:R-:W-:Y:S01]  /*1c70*/  LOP3.LUT R3, R24, 0x20, R105, 0xf8, !PT ;  /* 0x0000002018037812 */ /* 0x000fe200078ef869 */
[-C--:B------:R-:W-:Y:S02]  /*1c80*/  IMAD R8, R19, R144.reuse, RZ ;  /* 0x0000009013087224 */ /* 0x080fe400078e02ff */
[----:B------:R-:W-:Y:S01]  /*1c90*/  IMAD.WIDE.U32 R18, R18, R144, R28 ;  /* 0x0000009012127225 */ /* 0x000fe200078e001c */
[----:B------:R-:W-:-:S02]  /*1ca0*/  LOP3.LUT R100, R3, R100, RZ, 0xfc, !PT ;  /* 0x0000006403647212 */ /* 0x000fc400078efcff */
[----:B------:R-:W-:Y:S02]  /*1cb0*/  SHF.R.S32.HI R3, RZ, 0x1f, R70 ;  /* 0x0000001fff037819 */ /* 0x000fe40000011446 */
[----:B------:R-:W-:Y:S01]  /*1cc0*/  IADD3 R27, PT, PT, R33, R26, RZ ;  /* 0x0000001a211b7210 */ /* 0x000fe20007ffe0ff */
[----:B------:R-:W-:Y:S01]  /*1cd0*/  IMAD.MOV.U32 R26, RZ, RZ, R32 ;  /* 0x000000ffff1a7224 */ /* 0x000fe200078e0020 */
[----:B------:R-:W-:Y:S01]  /*1ce0*/  LEA.HI R3, R3, R70, RZ, 0x7 ;  /* 0x0000004603037211 */ /* 0x000fe200078f38ff */
[----:B------:R-:W-:Y:S01]  /*1cf0*/  @!P0 IMAD.MOV.U32 R24, RZ, RZ, R30 ;  /* 0x000000ffff188224 */ /* 0x000fe200078e001e */
[----:B------:R-:W-:Y:S01]  /*1d00*/  @P0 MOV R24, R30 ;  /* 0x0000001e00180202 */ /* 0x000fe20000000f00 */
[--C-:B------:R-:W-:Y:S02]  /*1d10*/  @!P0 IMAD.MOV.U32 R25, RZ, RZ, R31.reuse ;  /* 0x000000ffff198224 */ /* 0x100fe400078e001f */
[----:B------:R-:W-:Y:S02]  /*1d20*/  IMAD.IADD R9, R19, 0x1, R8 ;  /* 0x0000000113097824 */ /* 0x000fe400078e0208 */
[----:B------:R-:W-:-:S02]  /*1d30*/  @P0 IMAD.MOV.U32 R25, RZ, RZ, R31 ;  /* 0x000000ffff190224 */ /* 0x000fc400078e001f */
[----:B------:R-:W-:Y:S01]  /*1d40*/  IMAD.MOV.U32 R8, RZ, RZ, R18 ;  /* 0x000000ffff087224 */ /* 0x000fe200078e0012 */
[----:B------:R-:W-:Y:S01]  /*1d50*/  IADD3 R18, P0, PT, R12, R16, RZ ;  /* 0x000000100c127210 */ /* 0x000fe20007f1e0ff */
[----:B------:R-:W-:Y:S01]  /*1d60*/  IMAD.WIDE.U32 R16, R110, R134, R26 ;  /* 0x000000866e107225 */ /* 0x000fe200078e001a */
[----:B------:R-:W-:Y:S02]  /*1d70*/  SHF.R.S32.HI R3, RZ, 0x7, R3 ;  /* 0x00000007ff037819 */ /* 0x000fe40000011403 */
[----:B------:R-:W-:Y:S01]  /*1d80*/  LOP3.LUT R28, R104, 0x8, R103, 0xf8, !PT ;  /* 0x00000008681c7812 */ /* 0x000fe200078ef867 */
[----:B------:R-:W-:Y:S01]  /*1d90*/  IMAD.X R19, RZ, RZ, R4, P0 ;  /* 0x000000ffff137224 */ /* 0x000fe200000e0604 */
[----:B----4-:R-:W-:Y:S01]  /*1da0*/  LEA R140, P0, R16, R20, 0x1 ;  /* 0x00000014108c7211 */ /* 0x010fe200078008ff */
[----:B------:R-:W-:Y:S01]  /*1db0*/  IMAD.IADD R141, R17, 0x1, R141 ;  /* 0x00000001118d7824 */ /* 0x000fe200078e028d */
[----:B------:R-:W-:Y:S02]  /*1dc0*/  VIMNMX R66, PT, PT, R136, R3, !PT ;  /* 0x0000000388427248 */ /* 0x000fe40007fe0100 */
[----:B------:R-:W-:Y:S01]  /*1dd0*/  LOP3.LUT R5, R28, 0x18, R99, 0x78, !PT ;  /* 0x000000181c057812 */ /* 0x000fe200078e7863 */
[----:B------:R-:W-:Y:S01]  /*1de0*/  IMAD.WIDE.U32 R28, R145, 0x40, R110 ;  /* 0x00000040911c7825 */ /* 0x000fe200078e006e */
[----:B------:R-:W-:-:S02]  /*1df0*/  LEA.HI.X R141, R16, R21, R141, 0x1, P0 ;  /* 0x00000015108d7211 */ /* 0x000fc400000f0c8d */
[----:B------:R-:W-:Y:S01]  /*1e00*/  ISETP.GT.U32.AND P0, PT, R61, R66, PT ;  /* 0x000000423d00720c */ /* 0x000fe20003f04070 */
[----:B------:R-:W-:Y:S01]  /*1e10*/  IMAD R4, R29, R24, RZ ;  /* 0x000000181d047224 */ /* 0x000fe200078e02ff */
[----:B------:R-:W-:Y:S01]  /*1e20*/  LOP3.LUT R102, R102, 0x20, R105, 0xf8, !PT ;  /* 0x0000002066667812 */ /* 0x000fe200078ef869 */
[----:B------:R-:W-:-:S04]  /*1e30*/  IMAD.WIDE.U32 R18, R110, R132, R18 ;  /* 0x000000846e127225 */ /* 0x000fc800078e0012 */
[C---:B------:R-:W-:Y:S02]  /*1e40*/  IMAD R4, R28.reuse, R25, R4 ;  /* 0x000000191c047224 */ /* 0x040fe400078e0204 */
[----:B------:R-:W-:Y:S01]  /*1e50*/  IMAD.WIDE.U32 R8, R28, R24, R8 ;  /* 0x000000181c087225 */ /* 0x000fe200078e0008 */
[----:B------:R-:W-:Y:S02]  /*1e60*/  LOP3.LUT R102, R102, 0x100, R105, 0xf8, !PT ;  /* 0x0000010066667812 */ /* 0x000fe400078ef869 */
[----:B------:R-:W-:Y:S01]  /*1e70*/  LEA R138, P1, R18, R22, 0x1 ;  /* 0x00000016128a7211 */ /* 0x000fe200078208ff */
[----:B------:R-:W-:Y:S01]  /*1e80*/  IMAD.IADD R137, R19, 0x1, R137 ;  /* 0x0000000113897824 */ /* 0x000fe200078e0289 */
[----:B------:R-:W-:Y:S01]  /*1e90*/  LEA R112, P2, R8, R10, 0x1 ;  /* 0x0000000a08707211 */ /* 0x000fe200078408ff */
[----:B------:R-:W-:Y:S01]  /*1ea0*/  IMAD.IADD R4, R9, 0x1, R4 ;  /* 0x0000000109047824 */ /* 0x000fe200078e0204 */
[----:B------:R-:W-:Y:S02]  /*1eb0*/  LOP3.LUT R102, R102, R5, RZ, 0xfc, !PT ;  /* 0x0000000566667212 */ /* 0x000fe400078efcff */
[----:B------:R-:W-:-:S02]  /*1ec0*/  SHF.L.U64.HI R71, R24, 0x5, R25 ;  /* 0x0000000518477819 */ /* 0x000fc40000010219 */
[----:B------:R-:W-:Y:S02]  /*1ed0*/  SHF.L.U32 R68, R24, 0x5, RZ ;  /* 0x0000000518447819 */ /* 0x000fe400000006ff */
[----:B------:R-:W-:Y:S02]  /*1ee0*/  LEA.HI.X R137, R18, R23, R137, 0x1, P1 ;  /* 0x0000001712897211 */ /* 0x000fe400008f0c89 */
[----:B------:R-:W-:Y:S02]  /*1ef0*/  LEA.HI.X R113, R8, R11, R4, 0x1, P2 ;  /* 0x0000000b08717211 */ /* 0x000fe400010f0c04 */
[----:B------:R-:W-:Y:S02]  /*1f00*/  LOP3.LUT R99, R99, 0xc, RZ, 0xc0, !PT ;  /* 0x0000000c63637812 */ /* 0x000fe400078ec0ff */
[----:B------:R-:W-:Y:S02]  /*1f10*/  LEA.HI R101, R101, R101, RZ, 0x1 ;  /* 0x0000006565657211 */ /* 0x000fe400078f08ff */
[----:B------:R-:W-:-:S02]  /*1f20*/  LOP3.LUT R10, R12, 0x20, RZ, 0xfc, !PT ;  /* 0x000000200c0a7812 */ /* 0x000fc400078efcff */
[----:B------:R-:W-:Y:S01]  /*1f30*/  LOP3.LUT R9, R12, 0x40, RZ, 0xfc, !PT ;  /* 0x000000400c097812 */ /* 0x000fe200078efcff */
        /* <DEDUP_REMOVED lines=12> */
[----:B-----5:R-:W-:Y:S01]  /*2000*/  IMAD.IADD R14, R55, 0x1, R14 ;  /* 0x00000001370e7824 */ /* 0x020fe200078e020e */
[----:B------:R-:W-:Y:S01]  /*2010*/  MOV R98, R55 ;  /* 0x0000003700627202 */ /* 0x000fe20000000f00 */
[C---:B------:R-:W-:Y:S01]  /*2020*/  VIADD R60, R110.reuse, 0x20 ;  /* 0x000000206e3c7836 */ /* 0x040fe20000000000 */
[----:B------:R-:W-:Y:S01]  /*2030*/  SHF.R.S32.HI R101, RZ, 0x1, R101 ;  /* 0x00000001ff657819 */ /* 0x000fe20000011465 */
[C---:B------:R-:W-:Y:S01]  /*2040*/  VIADD R94, R110.reuse, 0x60 ;  /* 0x000000606e5e7836 */ /* 0x040fe20000000000 */
        /* <DEDUP_REMOVED lines=20> */
[C---:B----4-:R-:W-:Y:S01]  /*2190*/  SHF.L.U64.HI R83, R118.reuse, 0x5, R119 ;  /* 0x0000000576537819 */ /* 0x050fe20000010277 */
[-C--:B------:R-:W-:Y:S01]  /*21a0*/  IMAD R8, R115, R98.reuse, RZ ;  /* 0x0000006273087224 */ /* 0x080fe200078e02ff */
        /* <DEDUP_REMOVED lines=49> */
.L_x_5304:
        /* <DEDUP_REMOVED lines=18> */
.L_x_5237:
[----:B------:R-:W-:Y:S05]  /*25e0*/  BSYNC.RECONVERGENT B0 ;  /* 0x0000000000007941 */ /* 0x000fea0003800200 */
.L_x_5236:
        /* <DEDUP_REMOVED lines=15> */
.L_x_5239:
[----:B------:R-:W-:Y:S05]  /*26e0*/  BSYNC.RECONVERGENT B0 ;  /* 0x0000000000007941 */ /* 0x000fea0003800200 */
.L_x_5238:
        /* <DEDUP_REMOVED lines=18> */
.L_x_5241:
[----:B------:R-:W-:Y:S05]  /*2810*/  BSYNC.RECONVERGENT B0 ;  /* 0x0000000000007941 */ /* 0x000fea0003800200 */
.L_x_5240:
        /* <DEDUP_REMOVED lines=17> */
.L_x_5243:
[----:B------:R-:W-:Y:S05]  /*2930*/  BSYNC.RECONVERGENT B0 ;  /* 0x0000000000007941 */ /* 0x000fea0003800200 */
.L_x_5242:
        /* <DEDUP_REMOVED lines=27> */
.L_x_5247:
[----:B------:R-:W-:Y:S05]  /*2af0*/  BSYNC.RECONVERGENT B0 ;  /* 0x0000000000007941 */ /* 0x000fea0003800200 */
.L_x_5246:
        /* <DEDUP_REMOVED lines=15> */
.L_x_5249:
[----:B------:R-:W-:Y:S05]  /*2bf0*/  BSYNC.RECONVERGENT B0 ;  /* 0x0000000000007941 */ /* 0x000fea0003800200 */
.L_x_5248:
        /* <DEDUP_REMOVED lines=15> */
.L_x_5251:
[----:B------:R-:W-:Y:S05]  /*2cf0*/  BSYNC.RECONVERGENT B0 ;  /* 0x0000000000007941 */ /* 0x000fea0003800200 */
.L_x_5250:
        /* <DEDUP_REMOVED lines=19> */
.L_x_5245:
        /* <DEDUP_REMOVED lines=62> */
.L_x_5257:
[----:B------:R-:W-:Y:S05]  /*3210*/  BSYNC.RECONVERGENT B0 ;  /* 0x0000000000007941 */ /* 0x000fea0003800200 */
.L_x_5256:
        /* <DEDUP_REMOVED lines=52> */
.L_x_5259:
[----:B------:R-:W-:Y:S05]  /*3560*/  BSYNC.RECONVERGENT B0 ;  /* 0x0000000000007941 */ /* 0x000fea0003800200 */
.L_x_5258:
        /* <DEDUP_REMOVED lines=51> */
.L_x_5255:
[----:B------:R-:W-:Y:S05]  /*38a0*/  BSYNC.RECONVERGENT B1 ;  /* 0x0000000000017941 */ /* 0x000fea0003800200 */
.L_x_5254:
        /* <DEDUP_REMOVED lines=67> */
.L_x_5263:
[----:B------:R-:W-:Y:S05]  /*3ce0*/  BSYNC.RECONVERGENT B0 ;  /* 0x0000000000007941 */ /* 0x000fea0003800200 */
.L_x_5262:
        /* <DEDUP_REMOVED lines=52> */
.L_x_5265:
[----:B------:R-:W-:Y:S05]  /*4030*/  BSYNC.RECONVERGENT B0 ;  /* 0x0000000000007941 */ /* 0x000fea0003800200 */
.L_x_5264:
        /* <DEDUP_REMOVED lines=51> */
.L_x_5261:
[----:B------:R-:W-:Y:S05]  /*4370*/  BSYNC.RECONVERGENT B1 ;  /* 0x0000000000017941 */ /* 0x000fea0003800200 */
.L_x_5260:
        /* <DEDUP_REMOVED lines=65> */
.L_x_5269:
[----:B------:R-:W-:Y:S05]  /*4790*/  BSYNC.RECONVERGENT B0 ;  /* 0x0000000000007941 */ /* 0x000fea0003800200 */
.L_x_5268:
        /* <DEDUP_REMOVED lines=52> */
.L_x_5271:
[----:B------:R-:W-:Y:S05]  /*4ae0*/  BSYNC.RECONVERGENT B0 ;  /* 0x0000000000007941 */ /* 0x000fea0003800200 */
.L_x_5270:
        /* <DEDUP_REMOVED lines=51> */
.L_x_5267:
[----:B------:R-:W-:Y:S05]  /*4e20*/  BSYNC.RECONVERGENT B1 ;  /* 0x0000000000017941 */ /* 0x000fea0003800200 */
.L_x_5266:
        /* <DEDUP_REMOVED lines=68> */
.L_x_5275:
[----:B------:R-:W-:Y:S05]  /*5270*/  BSYNC.RECONVERGENT B0 ;  /* 0x0000000000007941 */ /* 0x000fea0003800200 */
.L_x_5274:
        /* <DEDUP_REMOVED lines=52> */
.L_x_5277:
[----:B------:R-:W-:Y:S05]  /*55c0*/  BSYNC.RECONVERGENT B0 ;  /* 0x0000000000007941 */ /* 0x000fea0003800200 */
.L_x_5276:
        /* <DEDUP_REMOVED lines=51> */
.L_x_5273:
[----:B------:R-:W-:Y:S05]  /*5900*/  BSYNC.RECONVERGENT B1 ;  /* 0x0000000000017941 */ /* 0x000fea0003800200 */
.L_x_5272:
[----:B------:R-:W2:Y:S02]  /*5910*/  LD.E R3, desc[UR4][R116.64+0xd0] ;  /* 0x0000d00474037980 */ /* 0x000ea4000c101900 */
[----:B--2---:R-:W-:Y:S05]  /*5920*/  IMAD.U32 R3, R3, -0x40, RZ ;  /* 0xffffffc003037824 */ /* 0x004fea00078e00ff */
[C---:B------:R-:W-:Y:S02]  /*5930*/  LEA R16, P1, R3.reuse, R16, 0x1 ;  /* 0x0000001003107211 */ /* 0x040fe400078208ff */
[C---:B------:R-:W-:Y:S02]  /*5940*/  LEA R52, P0, R3.reuse, R52, 0x1 ;  /* 0x0000003403347211 */ /* 0x040fe400078008ff */
[C---:B------:R-:W-:Y:S02]  /*5950*/  LEA.HI.X.SX32 R17, R3.reuse, R17, 0x1, P1 ;  /* 0x0000001103117211 */ /* 0x040fe400008f0eff */
[----:B------:R-:W-:Y:S01]  /*5960*/  LEA.HI.X.SX32 R53, R3, R53, 0x1, P0 ;  /* 0x0000003503357211 */ /* 0x000fe200000f0eff */
[----:B------:R-:W-:Y:S05]  /*5970*/  BRA `(.L_x_5252) ;  /* 0x0000004400fc7947 */ /* 0x000fea0003800000 */
.L_x_5253:
        /* <DEDUP_REMOVED lines=99> */
.L_x_5281:
[----:B------:R-:W-:Y:S05]  /*5fb0*/  BSYNC.RECONVERGENT B0 ;  /* 0x0000000000007941 */ /* 0x000fea0003800200 */
.L_x_5280:
        /* <DEDUP_REMOVED lines=93> */
.L_x_5283:
[----:B------:R-:W-:Y:S05]  /*6590*/  BSYNC.RECONVERGENT B0 ;  /* 0x0000000000007941 */ /* 0x000fea0003800200 */
.L_x_5282:
        /* <DEDUP_REMOVED lines=92> */
.L_x_5279:
[----:B------:R-:W-:Y:S05]  /*6b60*/  BSYNC.RECONVERGENT B1 ;  /* 0x0000000000017941 */ /* 0x000fea0003800200 */
.L_x_5278:
        /* <DEDUP_REMOVED lines=98> */
.L_x_5287:
[----:B------:R-:W-:Y:S05]  /*7190*/  BSYNC.RECONVERGENT B0 ;  /* 0x0000000000007941 */ /* 0x000fea0003800200 */
.L_x_5286:
        /* <DEDUP_REMOVED lines=93> */
.L_x_5289:
[----:B------:R-:W-:Y:S05]  /*7770*/  BSYNC.RECONVERGENT B0 ;  /* 0x0000000000007941 */ /* 0x000fea0003800200 */
.L_x_5288:
        /* <DEDUP_REMOVED lines=92> */
.L_x_5285:
[----:B------:R-:W-:Y:S05]  /*7d40*/  BSYNC.RECONVERGENT B1 ;  /* 0x0000000000017941 */ /* 0x000fea0003800200 */
.L_x_5284:
        /* <DEDUP_REMOVED lines=98> */
.L_x_5293:
[----:B------:R-:W-:Y:S05]  /*8370*/  BSYNC.RECONVERGENT B0 ;  /* 0x0000000000007941 */ /* 0x000fea0003800200 */
.L_x_5292:
        /* <DEDUP_REMOVED lines=93> */
.L_x_5295:
[----:B------:R-:W-:Y:S05]  /*8950*/  BSYNC.RECONVERGENT B0 ;  /* 0x0000000000007941 */ /* 0x000fea0003800200 */
.L_x_5294:
        /* <DEDUP_REMOVED lines=92> */
.L_x_5291:
[----:B------:R-:W-:Y:S05]  /*8f20*/  BSYNC.RECONVERGENT B1 ;  /* 0x0000000000017941 */ /* 0x000fea0003800200 */
.L_x_5290:
        /* <DEDUP_REMOVED lines=101> */
.L_x_5299:
[----:B------:R-:W-:Y:S05]  /*9580*/  BSYNC.RECONVERGENT B0 ;  /* 0x0000000000007941 */ /* 0x000fea0003800200 */
.L_x_5298:
        /* <DEDUP_REMOVED lines=92> */
.L_x_5301:
[----:B------:R-:W-:Y:S05]  /*9b50*/  BSYNC.RECONVERGENT B0 ;  /* 0x0000000000007941 */ /* 0x000fea0003800200 */
.L_x_5300:
        /* <DEDUP_REMOVED lines=90> */
.L_x_5297:
[----:B------:R-:W-:Y:S05]  /*a100*/  BSYNC.RECONVERGENT B1 ;  /* 0x0000000000017941 */ /* 0x000fea0003800200 */
.L_x_5296:
[----:B------:R-:W3:Y:S02]  /*a110*/  LD.E R3, desc[UR4][R116.64+0xd0] ;  /* 0x0000d00474037980 */ /* 0x000ee4000c101900 */
[----:B---3--:R-:W-:Y:S05]  /*a120*/  IMAD.U32 R3, R3, -0x40, RZ ;  /* 0xffffffc003037824 */ /* 0x008fea00078e00ff */
[C---:B------:R-:W-:Y:S02]  /*a130*/  LEA R76, P1, R3.reuse, R76, 0x1 ;  /* 0x0000004c034c7211 */ /* 0x040fe400078208ff */
[C---:B------:R-:W-:Y:S02]  /*a140*/  LEA R74, P0, R3.reuse, R74, 0x1 ;  /* 0x0000004a034a7211 */ /* 0x040fe400078008ff */
[C---:B------:R-:W-:Y:S02]  /*a150*/  LEA.HI.X.SX32 R77, R3.reuse, R77, 0x1, P1 ;  /* 0x0000004d034d7211 */ /* 0x040fe400008f0eff */
[----:B------:R-:W-:Y:S09]  /*a160*/  LEA.HI.X.SX32 R75, R3, R75, 0x1, P0 ;  /* 0x0000004b034b7211 */ /* 0x000ff200000f0eff */
.L_x_5252:
[----:B------:R-:W-:Y:S05]  /*a170*/  BSYNC.RECONVERGENT B2 ;  /* 0x0000000000027941 */ /* 0x000fea0003800200 */
.L_x_5244:
        /* <DEDUP_REMOVED lines=101> */
.L_x_5303:
[----:B------:R-:W-:Y:S05]  /*a7d0*/  BSYNC.RECONVERGENT B0 ;  /* 0x0000000000007941 */ /* 0x000fea0003800200 */
.L_x_5302:
[----:B------:R-:W-:Y:S05]  /*a7e0*/  @P2 BRA `(.L_x_5304) ;  /* 0xffffff7c00342947 */ /* 0x000fea000383ffff */
.L_x_5235:
        /* <DEDUP_REMOVED lines=29> */
.L_x_5309:
[----:B------:R2:W-:Y:S02]  /*a9c0*/  STS.128 [R149+0x2000], RZ ;  /* 0x002000ff95007388 */ /* 0x0005e40000000c00 */
.L_x_5308:
[----:B------:R-:W-:Y:S05]  /*a9d0*/  BSYNC.RECONVERGENT B0 ;  /* 0x0000000000007941 */ /* 0x000fea0003800200 */
.L_x_5307:
        /* <DEDUP_REMOVED lines=24> */
.L_x_5311:
[----:B------:R1:W-:Y:S01]  /*ab60*/  STS.128 [R149+0x2800], RZ ;  /* 0x002800ff95007388 */ /* 0x0003e20000000c00 */
[----:B------:R-:W-:Y:S05]  /*ab70*/  BRA `(.L_x_5310) ;  /* 0x0000003800507947 */ /* 0x000fea0003800000 */
.L_x_5306:
[----:B------:R-:W2:Y:S01]  /*ab80*/  LD.E.64 R4, desc[UR4][R116.64+0xf0] ;  /* 0x0000f00474047980 */ /* 0x000ea2000c101b00 */
[----:B------:R-:W-:-:S03]  /*ab90*/  IMAD.MOV.U32 R0, RZ, RZ, RZ ;  /* 0x000000ffff007224 */ /* 0x000fc600078e00ff */
[----:B------:R-:W3:Y:S04]  /*aba0*/  LD.E.U8 R2, desc[UR4][R116.64+0x1b3] ;  /* 0x0001b30474027980 */ /* 0x000ee8000c101100 */
[----:B-----5:R1:W5:Y:S04]  /*abb0*/  LD.E.64 R14, desc[UR4][R116.64+0x148] ;  /* 0x00014804740e7980 */ /* 0x020368000c101b00 */
        /* <DEDUP_REMOVED lines=80> */
.L_x_5318:
[----:B------:R-:W-:Y:S05]  /*b0c0*/  BSYNC.RECONVERGENT B0 ;  /* 0x0000000000007941 */ /* 0x000fea0003800200 */
.L_x_5317:
[----:B-----5:R-:W-:Y:S01]  /*b0d0*/  IMAD.MOV.U32 R6, RZ, RZ, R18 ;  /* 0x000000ffff067224 */ /* 0x020fe200078e0012 */
[----:B------:R-:W-:Y:S01]  /*b0e0*/  MOV R4, R16 ;  /* 0x0000001000047202 */ /* 0x000fe20000000f00 */
[----:B------:R-:W-:Y:S01]  /*b0f0*/  IMAD.MOV.U32 R7, RZ, RZ, R19 ;  /* 0x000000ffff077224 */ /* 0x000fe200078e0013 */
[----:B------:R-:W-:Y:S02]  /*b100*/  MOV R5, R17 ;  /* 0x0000001100057202 */ /* 0x000fe40000000f00 */
.L_x_5316:
[----:B------:R-:W-:Y:S05]  /*b110*/  BSYNC.RECONVERGENT B1 ;  /* 0x0000000000017941 */ /* 0x000fea0003800200 */
.L_x_5315:
        /* <DEDUP_REMOVED lines=49> */
.L_x_5322:
[----:B------:R-:W-:Y:S05]  /*b430*/  BSYNC.RECONVERGENT B0 ;  /* 0x0000000000007941 */ /* 0x000fea0003800200 */
.L_x_5321:
[----:B-----5:R1:W-:Y:S02]  /*b440*/  STS.128 [R149+0x1000], R16 ;  /* 0x0010001095007388 */ /* 0x0203e40000000c00 */
.L_x_5320:
[----:B------:R-:W-:Y:S05]  /*b450*/  BSYNC.RECONVERGENT B1 ;  /* 0x0000000000017941 */ /* 0x000fea0003800200 */
.L_x_5319:
        /* <DEDUP_REMOVED lines=47> */
.L_x_5324:
[----:B------:R-:W-:Y:S05]  /*b750*/  BSYNC.RECONVERGENT B0 ;  /* 0x0000000000007941 */ /* 0x000fea0003800200 */
.L_x_5323:
[----:B-----5:R1:W-:Y:S02]  /*b760*/  STS.128 [R149+0x2000], R16 ;  /* 0x0020001095007388 */ /* 0x0203e40000000c00 */
.L_x_5314:
[----:B------:R-:W-:Y:S05]  /*b770*/  BSYNC.RECONVERGENT B2 ;  /* 0x0000000000027941 */ /* 0x000fea0003800200 */
.L_x_5313:
        /* <DEDUP_REMOVED lines=61> */
.L_x_5328:
[----:B------:R-:W-:Y:S05]  /*bb50*/  BSYNC.RECONVERGENT B0 ;  /* 0x0000000000007941 */ /* 0x000fea0003800200 */
.L_x_5327:
[----:B-----5:R1:W-:Y:S02]  /*bb60*/  STS.128 [R149+0x800], R16 ;  /* 0x0008001095007388 */ /* 0x0203e40000000c00 */
.L_x_5326:
[----:B------:R-:W-:Y:S05]  /*bb70*/  BSYNC.RECONVERGENT B1 ;  /* 0x0000000000017941 */ /* 0x000fea0003800200 */
.L_x_5325:
        /* <DEDUP_REMOVED lines=56> */
.L_x_5332:
[----:B------:R-:W-:Y:S05]  /*bf00*/  BSYNC.RECONVERGENT B0 ;  /* 0x0000000000007941 */ /* 0x000fea0003800200 */
.L_x_5331:
[----:B-----5:R1:W-:Y:S02]  /*bf10*/  STS.128 [R149+0x1800], R16 ;  /* 0x0018001095007388 */ /* 0x0203e40000000c00 */
.L_x_5330:
[----:B------:R-:W-:Y:S05]  /*bf20*/  BSYNC.RECONVERGENT B1 ;  /* 0x0000000000017941 */ /* 0x000fea0003800200 */
.L_x_5329:
        /* <DEDUP_REMOVED lines=53> */
.L_x_5334:
[----:B------:R-:W-:Y:S05]  /*c280*/  BSYNC.RECONVERGENT B0 ;  /* 0x0000000000007941 */ /* 0x000fea0003800200 */
.L_x_5333:
[----:B-----5:R1:W-:Y:S01]  /*c290*/  STS.128 [R149+0x2800], R16 ;  /* 0x0028001095007388 */ /* 0x0203e20000000c00 */
[----:B------:R-:W-:Y:S05]  /*c2a0*/  BRA `(.L_x_5310) ;  /* 0x0000002000847947 */ /* 0x000fea0003800000 */
.L_x_5312:
        /* <DEDUP_REMOVED lines=94> */
.L_x_5340:
[----:B------:R-:W-:Y:S05]  /*c890*/  BSYNC.RECONVERGENT B0 ;  /* 0x0000000000007941 */ /* 0x000fea0003800200 */
.L_x_5339:
[----:B-----5:R-:W-:Y:S01]  /*c8a0*/  IMAD.MOV.U32 R6, RZ, RZ, R26 ;  /* 0x000000ffff067224 */ /* 0x020fe200078e001a */
[----:B------:R-:W-:Y:S01]  /*c8b0*/  MOV R4, R24 ;  /* 0x0000001800047202 */ /* 0x000fe20000000f00 */
[----:B------:R-:W-:Y:S01]  /*c8c0*/  IMAD.MOV.U32 R7, RZ, RZ, R27 ;  /* 0x000000ffff077224 */ /* 0x000fe200078e001b */
[----:B------:R-:W-:Y:S02]  /*c8d0*/  MOV R5, R25 ;  /* 0x0000001900057202 */ /* 0x000fe40000000f00 */
.L_x_5338:
[----:B------:R-:W-:Y:S05]  /*c8e0*/  BSYNC.RECONVERGENT B1 ;  /* 0x0000000000017941 */ /* 0x000fea0003800200 */
.L_x_5337:
        /* <DEDUP_REMOVED lines=86> */
.L_x_5344:
[----:B------:R-:W-:Y:S05]  /*ce50*/  BSYNC.RECONVERGENT B0 ;  /* 0x0000000000007941 */ /* 0x000fea0003800200 */
.L_x_5343:
[----:B-----5:R1:W-:Y:S02]  /*ce60*/  STS.128 [R149+0x1000], R24 ;  /* 0x0010001895007388 */ /* 0x0203e40000000c00 */
.L_x_5342:
[----:B------:R-:W-:Y:S05]  /*ce70*/  BSYNC.RECONVERGENT B1 ;  /* 0x0000000000017941 */ /* 0x000fea0003800200 */
.L_x_5341:
        /* <DEDUP_REMOVED lines=84> */
.L_x_5346:
[----:B------:R-:W-:Y:S05]  /*d3c0*/  BSYNC.RECONVERGENT B0 ;  /* 0x0000000000007941 */ /* 0x000fea0003800200 */
.L_x_5345:
[----:B-----5:R1:W-:Y:S02]  /*d3d0*/  STS.128 [R149+0x2000], R24 ;  /* 0x0020001895007388 */ /* 0x0203e40000000c00 */
.L_x_5336:
[----:B------:R-:W-:Y:S05]  /*d3e0*/  BSYNC.RECONVERGENT B2 ;  /* 0x0000000000027941 */ /* 0x000fea0003800200 */
.L_x_5335:
        /* <DEDUP_REMOVED lines=91> */
.L_x_5350:
[----:B------:R-:W-:Y:S05]  /*d9a0*/  BSYNC.RECONVERGENT B0 ;  /* 0x0000000000007941 */ /* 0x000fea0003800200 */
.L_x_5349:
[----:B-----5:R1:W-:Y:S02]  /*d9b0*/  STS.128 [R149+0x800], R24 ;  /* 0x0008001895007388 */ /* 0x0203e40000000c00 */
.L_x_5348:
[----:B------:R-:W-:Y:S05]  /*d9c0*/  BSYNC.RECONVERGENT B1 ;  /* 0x0000000000017941 */ /* 0x000fea0003800200 */
.L_x_5347:
        /* <DEDUP_REMOVED lines=86> */
.L_x_5354:
[----:B------:R-:W-:Y:S05]  /*df30*/  BSYNC.RECONVERGENT B0 ;  /* 0x0000000000007941 */ /* 0x000fea0003800200 */
.L_x_5353:
[----:B-----5:R1:W-:Y:S02]  /*df40*/  STS.128 [R149+0x1800], R24 ;  /* 0x0018001895007388 */ /* 0x0203e40000000c00 */
.L_x_5352:
[----:B------:R-:W-:Y:S05]  /*df50*/  BSYNC.RECONVERGENT B1 ;  /* 0x0000000000017941 */ /* 0x000fea0003800200 */
.L_x_5351:
        /* <DEDUP_REMOVED lines=84> */
.L_x_5356:
[----:B------:R-:W-:Y:S05]  /*e4a0*/  BSYNC.RECONVERGENT B0 ;  /* 0x0000000000007941 */ /* 0x000fea0003800200 */
.L_x_5355:
[----:B-----5:R1:W-:Y:S02]  /*e4b0*/  STS.128 [R149+0x2800], R24 ;  /* 0x0028001895007388 */ /* 0x0203e40000000c00 */
.L_x_5310:
[----:B------:R-:W-:Y:S05]  /*e4c0*/  BSYNC.RECONVERGENT B3 ;  /* 0x0000000000037941 */ /* 0x000fea0003800200 */
.L_x_5305:
[----:B---3--:R-:W-:Y:S01]  /*e4d0*/  IADD3 R5, PT, PT, -R55, R106, RZ ;  /* 0x0000006a37057210 */ /* 0x008fe20007ffe1ff */
[----:B------:R-:W-:Y:S03]  /*e4e0*/  BSSY.RECONVERGENT B0, `(.L_x_5357) ;  /* 0x000001b000007945 */ /* 0x000fe60003800200 */
        /* <DEDUP_REMOVED lines=25> */
.L_x_5359:
[----:B------:R3:W-:Y:S02]  /*e680*/  STS.128 [R149+0x7000], RZ ;  /* 0x007000ff95007388 */ /* 0x0007e40000000c00 */
.L_x_5358:
[----:B------:R-:W-:Y:S05]  /*e690*/  BSYNC.RECONVERGENT B0 ;  /* 0x0000000000007941 */ /* 0x000fea0003800200 */
.L_x_5357:
[----:B------:R-:W-:Y:S01]  /*e6a0*/  ISETP.GE.AND P0, PT, R34, R5, PT ;  /* 0x000000052200720c */ /* 0x000fe20003f06270 */
[----:B------:R-:W-:-:S12]  /*e6b0*/  BSSY.RECONVERGENT B0, `(.L_x_5360) ;  /* 0x0000018000007945 */ /* 0x000fd80003800200 */
[----:B------:R-:W-:Y:S05]  /*e6c0*/  @P0 BRA `(.L_x_5361) ;  /* 0x0000000000580947 */ /* 0x000fea0003800000 */
[-C--:B-----5:R-:W-:Y:S02]  /*e6d0*/  ISETP.GE.AND P1, PT, R12, R147.reuse, PT ;  /* 0x000000930c00720c */ /* 0x0a0fe40003f26270 */
        /* <DEDUP_REMOVED lines=20> */
.L_x_5362:
[----:B------:R4:W-:Y:S02]  /*e820*/  STS.128 [R149+0x7800], RZ ;  /* 0x007800ff95007388 */ /* 0x0009e40000000c00 */
.L_x_5361:
[----:B------:R-:W-:Y:S05]  /*e830*/  BSYNC.RECONVERGENT B0 ;  /* 0x0000000000007941 */ /* 0x000fea0003800200 */
.L_x_5360:
        /* <DEDUP_REMOVED lines=25> */
.L_x_5365:
[----:B------:R4:W-:Y:S02]  /*e9d0*/  STS.128 [R149+0x8000], RZ ;  /* 0x008000ff95007388 */ /* 0x0009e40000000c00 */
.L_x_5364:
[----:B------:R-:W-:Y:S05]  /*e9e0*/  BSYNC.RECONVERGENT B0 ;  /* 0x0000000000007941 */ /* 0x000fea0003800200 */
.L_x_5363:
[----:B------:R-:W-:Y:S01]  /*e9f0*/  IADD3 R0, PT, PT, R110, 0x60, RZ ;  /* 0x000000606e007810 */ /* 0x000fe20007ffe0ff */
[----:B------:R-:W-:Y:S03]  /*ea00*/  BSSY.RECONVERGENT B0, `(.L_x_5366) ;  /* 0x0000019000007945 */ /* 0x000fe60003800200 */
[----:B------:R-:W-:-:S13]  /*ea10*/  ISETP.GE.AND P0, PT, R0, R5, PT ;  /* 0x000000050000720c */ /* 0x000fda0003f06270 */
[----:B------:R-:W-:Y:S05]  /*ea20*/  @P0 BRA `(.L_x_5367) ;  /* 0x0000000000580947 */ /* 0x000fea0003800000 */
[----:B---3--:R-:W-:Y:S01]  /*ea30*/  IMAD.MOV.U32 R139, RZ, RZ, R137 ;  /* 0x000000ffff8b7224 */ /* 0x008fe200078e0089 */
        /* <DEDUP_REMOVED lines=21> */
.L_x_5367:
[----:B------:R-:W-:Y:S05]  /*eb90*/  BSYNC.RECONVERGENT B0 ;  /* 0x0000000000007941 */ /* 0x000fea0003800200 */
.L_x_5366:
        /* <DEDUP_REMOVED lines=41> */
.L_x_5370:
[----:B------:R3:W-:Y:S01]  /*ee30*/  STS.128 [R149+0xd000], RZ ;  /* 0x00d000ff95007388 */ /* 0x0007e20000000c00 */
[----:B------:R-:W-:Y:S05]  /*ee40*/  BRA `(.L_x_5371) ;  /* 0x00000000000c7947 */ /* 0x000fea0003800000 */
.L_x_5369:
[----:B------:R1:W-:Y:S04]  /*ee50*/  STS.128 [R149+0x9000], RZ ;  /* 0x009000ff95007388 */ /* 0x0003e80000000c00 */
[----:B------:R1:W-:Y:S04]  /*ee60*/  STS.128 [R149+0xb000], RZ ;  /* 0x00b000ff95007388 */ /* 0x0003e80000000c00 */
[----:B------:R1:W-:Y:S02]  /*ee70*/  STS.128 [R149+0xd000], RZ ;  /* 0x00d000ff95007388 */ /* 0x0003e40000000c00 */
.L_x_5371:
[----:B------:R-:W-:Y:S05]  /*ee80*/  BSYNC.RECONVERGENT B0 ;  /* 0x0000000000007941 */ /* 0x000fea0003800200 */
.L_x_5368:
        /* <DEDUP_REMOVED lines=27> */
.L_x_5374:
[----:B------:R1:W-:Y:S02]  /*f040*/  STS.128 [R149+0xd800], RZ ;  /* 0x00d800ff95007388 */ /* 0x0003e40000000c00 */
.L_x_5373:
[----:B------:R-:W-:Y:S05]  /*f050*/  BSYNC.RECONVERGENT B0 ;  /* 0x0000000000007941 */ /* 0x000fea0003800200 */
.L_x_5372:
        /* <DEDUP_REMOVED lines=27> */
.L_x_5377:
[----:B------:R1:W-:Y:S02]  /*f210*/  STS.128 [R149+0xe000], RZ ;  /* 0x00e000ff95007388 */ /* 0x0003e40000000c00 */
.L_x_5376:
[----:B------:R-:W-:Y:S05]  /*f220*/  BSYNC.RECONVERGENT B0 ;  /* 0x0000000000007941 */ /* 0x000fea0003800200 */
.L_x_5375:
        /* <DEDUP_REMOVED lines=31> */
.L_x_5380:
[----:B------:R1:W-:Y:S02]  /*f420*/  STS.128 [R149+0xe800], RZ ;  /* 0x00e800ff95007388 */ /* 0x0003e40000000c00 */
.L_x_5379:
[----:B------:R-:W-:Y:S05]  /*f430*/  BSYNC.RECONVERGENT B0 ;  /* 0x0000000000007941 */ /* 0x000fea0003800200 */
.L_x_5378:
[--C-:B------:R-:W-:Y:S01]  /*f440*/  IMAD R129, R102, 0x2, R107.reuse ;  /* 0x0000000266817824 */ /* 0x100fe200078e026b */
[----:B------:R-:W2:Y:S01]  /*f450*/  LD.E R0, desc[UR4][R116.64+0x18c] ;  /* 0x00018c0474007980 */ /* 0x000ea2000c101900 */
[----:B------:R-:W-:Y:S02]  /*f460*/  IMAD R119, R100, 0x2, R107 ;  /* 0x0000000264777824 */ /* 0x000fe400078e026b */
[C---:B------:R-:W-:Y:S01]  /*f470*/  IMAD R14, R8.reuse, 0x2, R129 ;  /* 0x00000002080e7824 */ /* 0x040fe200078e0281 */
[----:B------:R-:W-:Y:S01]  /*f480*/  LDSM.16.M88.4 R164, [R129] ;  /* 0x0000000081a4783b */ /* 0x000fe20000000200 */
[----:B------:R-:W-:-:S03]  /*f490*/  IMAD R2, R8, 0x2, R119 ;  /* 0x0000000208027824 */ /* 0x000fc600078e0277 */
[----:B------:R-:W3:Y:S04]  /*f4a0*/  LDSM.16.M88.4 R76, [R119+0x3400] ;  /* 0x00340000774c783b */ /* 0x000ee80000000200 */
[----:B------:R-:W-:Y:S04]  /*f4b0*/  LDSM.16.M88.4 R96, [R14] ;  /* 0x000000000e60783b */ /* 0x000fe80000000200 */
[----:B------:R-:W-:Y:S04]  /*f4c0*/  LDSM.16.M88.4 R20, [R2+0x3400] ;  /* 0x003400000214783b */ /* 0x000fe80000000200 */
[----:B------:R-:W4:Y:S04]  /*f4d0*/  LDSM.16.M88.4 R48, [R119+0x3c00] ;  /* 0x003c00007730783b */ /* 0x000f280000000200 */
[----:B------:R-:W1:Y:S04]  /*f4e0*/  LDSM.16.M88.4 R32, [R119+0x4400] ;  /* 0x004400007720783b */ /* 0x000e680000000200 */
[----:B------:R-:W1:Y:S04]  /*f4f0*/  LDSM.16.M88.4 R84, [R119+0x3000] ;  /* 0x003000007754783b */ /* 0x000e680000000200 */
[----:B------:R-:W1:Y:S04]  /*f500*/  LDSM.16.M88.4 R68, [R119+0x3800] ;  /* 0x003800007744783b */ /* 0x000e680000000200 */
[----:B------:R-:W1:Y:S04]  /*f510*/  LDSM.16.M88.4 R24, [R2+0x3c00] ;  /* 0x003c00000218783b */ /* 0x000e680000000200 */
        /* <DEDUP_REMOVED lines=8> */
[----:B----4-:R-:W-:Y:S03]  /*f5a0*/  HMMA.16816.F32 R56, R164, R48, RZ ;  /* 0x00000030a438723c */ /* 0x010fe600000018ff */
[----:B------:R-:W-:Y:S04]  /*f5b0*/  LDSM.16.M88.4 R168, [R119+0x6400] ;  /* 0x0064000077a8783b */ /* 0x000fe80000000200 */
[----:B------:R-:W-:Y:S01]  /*f5c0*/  LDSM.16.M88.4 R160, [R119+0x6800] ;  /* 0x0068000077a0783b */ /* 0x000fe20000000200 */
[C---:B------:R-:W-:Y:S03]  /*f5d0*/  HMMA.16816.F32 R80, R96.reuse, R20, R80 ;  /* 0x000000146050723c */ /* 0x040fe60000001850 */
[----:B------:R-:W-:Y:S04]  /*f5e0*/  LDSM.16.M88.4 R172, [R2+0x6800] ;  /* 0x0068000002ac783b */ /* 0x000fe80000000200 */
[----:B------:R-:W-:Y:S01]  /*f5f0*/  LDSM.16.M88.4 R176, [R119+0x8800] ;  /* 0x0088000077b0783b */ /* 0x000fe20000000200 */
[----:B------:R-:W-:Y:S03]  /*f600*/  HMMA.16816.F32 R76, R96, R22, R76 ;  /* 0x00000016604c723c */ /* 0x000fe6000000184c */
[----:B------:R-:W3:Y:S01]  /*f610*/  LDSM.16.M88.4 R20, [R2+0x4400] ;  /* 0x004400000214783b */ /* 0x000ee20000000200 */
[----:B------:R-:W-:Y:S01]  /*f620*/  IMAD.SHL.U32 R60, R89, 0x2, RZ ;  /* 0x00000002593c7824 */ /* 0x000fe200078e00ff */
[----:B------:R-:W-:-:S02]  /*f630*/  LOP3.LUT R62, R110, 0x7, RZ, 0xc0, !PT ;  /* 0x000000076e3e7812 */ /* 0x000fc400078ec0ff */
[----:B------:R-:W0:Y:S01]  /*f640*/  LDGDEPBAR ;  /* 0x00000000000079af */ /* 0x000e220000000000 */
[C---:B-1----:R-:W-:Y:S08]  /*f650*/  HMMA.16816.F32 R36, R164.reuse, R32, RZ ;  /* 0x00000020a424723c */ /* 0x042ff000000018ff */
[C---:B------:R-:W-:Y:S08]  /*f660*/  HMMA.16816.F32 R48, R164.reuse, R50, RZ ;  /* 0x00000032a430723c */ /* 0x040ff000000018ff */
[C---:B------:R-:W-:Y:S08]  /*f670*/  HMMA.16816.F32 R32, R164.reuse, R34, RZ ;  /* 0x00000022a420723c */ /* 0x040ff000000018ff */
[C---:B------:R-:W-:Y:S08]  /*f680*/  HMMA.16816.F32 R92, R164.reuse, R84, RZ ;  /* 0x00000054a45c723c */ /* 0x040ff000000018ff */
[C---:B------:R-:W-:Y:S08]  /*f690*/  HMMA.16816.F32 R72, R164.reuse, R68, RZ ;  /* 0x00000044a448723c */ /* 0x040ff000000018ff */
[C---:B------:R-:W-:Y:S08]  /*f6a0*/  HMMA.16816.F32 R84, R164.reuse, R86, RZ ;  /* 0x00000056a454723c */ /* 0x040ff000000018ff */
[----:B------:R-:W-:Y:S08]  /*f6b0*/  HMMA.16816.F32 R68, R164, R70, RZ ;  /* 0x00000046a444723c */ /* 0x000ff000000018ff */
[C---:B------:R-:W-:Y:S08]  /*f6c0*/  HMMA.16816.F32 R56, R96.reuse, R24, R56 ;  /* 0x000000186038723c */ /* 0x040ff00000001838 */
[C---:B------:R-:W-:Y:S01]  /*f6d0*/  HMMA.16816.F32 R48, R96.reuse, R26, R48 ;  /* 0x0000001a6030723c */ /* 0x040fe20000001830 */
[----:B------:R-:W-:Y:S07]  /*f6e0*/  LDSM.16.M88.4 R24, [R129+0x1000] ;  /* 0x001000008118783b */ /* 0x000fee0000000200 */
[C---:B---3--:R-:W-:Y:S08]  /*f6f0*/  HMMA.16816.F32 R36, R96.reuse, R20, R36 ;  /* 0x000000146024723c */ /* 0x048ff00000001824 */
[----:B------:R-:W-:Y:S01]  /*f700*/  HMMA.16816.F32 R32, R96, R22, R32 ;  /* 0x000000166020723c */ /* 0x000fe20000001820 */
[----:B------:R-:W1:Y:S07]  /*f710*/  LDSM.16.M88.4 R20, [R119+0x5800] ;  /* 0x005800007714783b */ /* 0x000e6e0000000200 */
[C---:B------:R-:W-:Y:S08]  /*f720*/  HMMA.16816.F32 R44, R164.reuse, R40, RZ ;  /* 0x00000028a42c723c */ /* 0x040ff000000018ff */
[C---:B------:R-:W-:Y:S08]  /*f730*/  HMMA.16816.F32 R28, R164.reuse, R16, RZ ;  /* 0x00000010a41c723c */ /* 0x040ff000000018ff */
[C---:B------:R-:W-:Y:S08]  /*f740*/  HMMA.16816.F32 R40, R164.reuse, R42, RZ ;  /* 0x0000002aa428723c */ /* 0x040ff000000018ff */
[C---:B------:R-:W-:Y:S08]  /*f750*/  HMMA.16816.F32 R16, R164.reuse, R18, RZ ;  /* 0x00000012a410723c */ /* 0x040ff000000018ff */
[----:B------:R-:W-:Y:S08]  /*f760*/  HMMA.16816.F32 R4, R164, R124, RZ ;  /* 0x0000007ca404723c */ /* 0x000ff000000018ff */
[C---:B------:R-:W-:Y:S08]  /*f770*/  HMMA.16816.F32 R92, R96.reuse, R120, R92 ;  /* 0x00000078605c723c */ /* 0x040ff0000000185c */
[C---:B------:R-:W-:Y:S01]  /*f780*/  HMMA.16816.F32 R84, R96.reuse, R122, R84 ;  /* 0x0000007a6054723c */ /* 0x040fe20000001854 */
[----:B------:R-:W3:Y:S07]  /*f790*/  LDSM.16.M88.4 R120, [R2+0x4000] ;  /* 0x004000000278783b */ /* 0x000eee0000000200 */
[C---:B------:R-:W-:Y:S08]  /*f7a0*/  HMMA.16816.F32 R72, R96.reuse, R112, R72 ;  /* 0x000000706048723c */ /* 0x040ff00000001848 */
[----:B------:R-:W-:Y:S01]  /*f7b0*/  HMMA.16816.F32 R68, R96, R114, R68 ;  /* 0x000000726044723c */ /* 0x000fe20000001844 */
[----:B------:R-:W4:Y:S07]  /*f7c0*/  LDSM.16.M88.4 R112, [R2+0x4800] ;  /* 0x004800000270783b */ /* 0x000f2e0000000200 */
[----:B------:R-:W-:Y:S01]  /*f7d0*/  HMMA.16816.F32 R164, R164, R126, RZ ;  /* 0x0000007ea4a4723c */ /* 0x000fe200000018ff */
[----:B------:R-:W2:Y:S07]  /*f7e0*/  LDSM.16.M88.4 R124, [R119+0x5000] ;  /* 0x00500000777c783b */ /* 0x000eae0000000200 */
[----:B------:R-:W-:Y:S08]  /*f7f0*/  HMMA.16816.F32 R4, R96, R156, R4 ;  /* 0x0000009c6004723c */ /* 0x000ff00000001804 */
[----:B-1----:R-:W-:Y:S08]  /*f800*/  HMMA.16816.F32 R72, R24, R20, R72 ;  /* 0x000000141848723c */ /* 0x002ff00000001848 */
[----:B------:R-:W-:Y:S01]  /*f810*/  HMMA.16816.F32 R164, R96, R158, R164 ;  /* 0x0000009e60a4723c */ /* 0x000fe200000018a4 */
[----:B------:R-:W-:Y:S07]  /*f820*/  LDSM.16.M88.4 R156, [R14+0x1000] ;  /* 0x001000000e9c783b */ /* 0x000fee0000000200 */
[----:B------:R-:W-:Y:S01]  /*f830*/  HMMA.16816.F32 R68, R24, R22, R68 ;  /* 0x000000161844723c */ /* 0x000fe20000001844 */
[----:B------:R-:W1:Y:S07]  /*f840*/  LDSM.16.M88.4 R20, [R2+0x5000] ;  /* 0x005000000214783b */ /* 0x000e6e0000000200 */
[C---:B---3--:R-:W-:Y:S08]  /*f850*/  HMMA.16816.F32 R44, R96.reuse, R120, R44 ;  /* 0x00000078602c723c */ /* 0x048ff0000000182c */
[C---:B------:R-:W-:Y:S01]  /*f860*/  HMMA.16816.F32 R40, R96.reuse, R122, R40 ;  /* 0x0000007a6028723c */ /* 0x040fe20000001828 */
[----:B------:R-:W-:Y:S07]  /*f870*/  LDSM.16.M88.4 R120, [R119+0x5400] ;  /* 0x005400007778783b */ /* 0x000fee0000000200 */
[C---:B----4-:R-:W-:Y:S08]  /*f880*/  HMMA.16816.F32 R28, R96.reuse, R112, R28 ;  /* 0x00000070601c723c */ /* 0x050ff0000000181c */
[----:B------:R-:W-:Y:S01]  /*f890*/  HMMA.16816.F32 R16, R96, R114, R16 ;  /* 0x000000726010723c */ /* 0x000fe20000001810 */
[----:B------:R-:W3:Y:S04]  /*f8a0*/  LDSM.16.M88.4 R96, [R119+0x6000] ;  /* 0x006000007760783b */ /* 0x000ee80000000200 */
[----:B------:R-:W4:Y:S03]  /*f8b0*/  LDSM.16.M88.4 R112, [R119+0x5c00] ;  /* 0x005c00007770783b */ /* 0x000f260000000200 */
[C---:B--2---:R-:W-:Y:S08]  /*f8c0*/  HMMA.16816.F32 R92, R24.reuse, R124, R92 ;  /* 0x0000007c185c723c */ /* 0x044ff0000000185c */
[----:B------:R-:W-:Y:S01]  /*f8d0*/  HMMA.16816.F32 R84, R24, R126, R84 ;  /* 0x0000007e1854723c */ /* 0x000fe20000001854 */
[----:B------:R-:W2:Y:S11]  /*f8e0*/  LDSM.16.M88.4 R124, [R119+0x6c00] ;  /* 0x006c0000777c783b */ /* 0x000eb60000000200 */
[C---:B-1----:R-:W-:Y:S08]  /*f8f0*/  HMMA.16816.F32 R92, R156.reuse, R20, R92 ;  /* 0x000000149c5c723c */ /* 0x042ff0000000185c */
[----:B------:R-:W-:Y:S01]  /*f900*/  HMMA.16816.F32 R84, R156, R22, R84 ;  /* 0x000000169c54723c */ /* 0x000fe20000001854 */
        /* <DEDUP_REMOVED lines=50> */
[----:B------:R-:W-:Y:S07]  /*fc30*/  LDSM.16.M88.4 R120, [R2+0x7c00] ;  /* 0x007c00000278783b */ /* 0x000fee0000000200 */
[C---:B------:R-:W-:Y:S08]  /*fc40*/  HMMA.16816.F32 R84, R168.reuse, R126, R84 ;  /* 0x0000007ea854723c */ /* 0x040ff00000001854 */
[C---:B--2---:R-:W-:Y:S08]  /*fc50*/  HMMA.16816.F32 R36, R168.reuse, R24, R36 ;  /* 0x00000018a824723c */ /* 0x044ff00000001824 */
[C---:B------:R-:W-:Y:S01]  /*fc60*/  HMMA.16816.F32 R32, R168.reuse, R26, R32 ;  /* 0x0000001aa820723c */ /* 0x040fe20000001820 */
[----:B------:R-:W2:Y:S07]  /*fc70*/  LDSM.16.M88.4 R24, [R2+0x8800] ;  /* 0x008800000218783b */ /* 0x000eae0000000200 */
[C---:B------:R-:W-:Y:S01]  /*fc80*/  HMMA.16816.F32 R92, R168.reuse, R124, R92 ;  /* 0x0000007ca85c723c */ /* 0x040fe2000000185c */
[----:B------:R-:W4:Y:S07]  /*fc90*/  LDSM.16.M88.4 R124, [R2+0x7800] ;  /* 0x00780000027c783b */ /* 0x000f2e0000000200 */
[C---:B------:R-:W-:Y:S08]  /*fca0*/  HMMA.16816.F32 R72, R168.reuse, R112, R72 ;  /* 0x00000070a848723c */ /* 0x040ff00000001848 */
[----:B------:R-:W-:Y:S01]  /*fcb0*/  HMMA.16816.F32 R68, R168, R114, R68 ;  /* 0x00000072a844723c */ /* 0x000fe20000001844 */
[----:B------:R-:W4:Y:S07]  /*fcc0*/  LDSM.16.M88.4 R112, [R2+0x8000] ;  /* 0x008000000270783b */ /* 0x000f2e0000000200 */
[C---:B-1----:R-:W-:Y:S08]  /*fcd0*/  HMMA.16816.F32 R80, R20.reuse, R156, R80 ;  /* 0x0000009c1450723c */ /* 0x042ff00000001850 */
[----:B------:R-:W-:Y:S01]  /*fce0*/  HMMA.16816.F32 R76, R20, R158, R76 ;  /* 0x0000009e144c723c */ /* 0x000fe2000000184c */
[----:B------:R1:W4:Y:S02]  /*fcf0*/  LDSM.16.M88.4 R156, [R2+0x8c00] ;  /* 0x008c0000029c783b */ /* 0x0003240000000200 */
[----:B------:R-:W-:Y:S01]  /*fd00*/  LOP3.LUT R60, R60, 0x6, RZ, 0xc0, !PT ;  /* 0x000000063c3c7812 */ /* 0x000fe200078ec0ff */
[----:B------:R-:W-:-:S04]  /*fd10*/  DEPBAR.LE SB0, 0x0 ;  /* 0x000080000000791a */ /* 0x000fc80000000000 */
[----:B------:R-:W-:Y:S08]  /*fd20*/  HMMA.16816.F32 R84, R20, R162, R84 ;  /* 0x000000a21454723c */ /* 0x000ff00000001854 */
[----:B------:R-:W-:Y:S05]  /*fd30*/  HMMA.16816.F32 R28, R168, R176, R28 ;  /* 0x000000b0a81c723c */ /* 0x000fea000000181c */
[----:B------:R-:W-:-:S03]  /*fd40*/  IMAD.IADD R53, R55, 0x1, R60 ;  /* 0x0000000137357824 */ /* 0x000fc600078e023c */
[C---:B------:R-:W-:Y:S05]  /*fd50*/  HMMA.16816.F32 R92, R20.reuse, R160, R92 ;  /* 0x000000a0145c723c */ /* 0x040fea000000185c */
[----:B-1----:R-:W-:Y:S01]  /*fd60*/  LOP3.LUT R2, R62, 0x1f0, R103, 0xf8, !PT ;  /* 0x000001f03e027812 */ /* 0x002fe200078ef867 */
[----:B------:R-:W-:Y:S02]  /*fd70*/  IMAD.IADD R101, R53, 0x1, R146 ;  /* 0x0000000135657824 */ /* 0x000fe400078e0292 */
[----:B------:R-:W-:Y:S01]  /*fd80*/  FMUL.FTZ R85, R85, R0 ;  /* 0x0000000055557220 */ /* 0x000fe20000410000 */
[----:B---3--:R-:W-:Y:S03]  /*fd90*/  HMMA.16816.F32 R36, R20, R96, R36 ;  /* 0x000000601424723c */ /* 0x008fe60000001824 */
[----:B------:R-:W-:-:S05]  /*fda0*/  IMAD.IADD R96, R63, 0x1, R2 ;  /* 0x000000013f607824 */ /* 0x000fca00078e0202 */
[----:B------:R-:W-:Y:S05]  /*fdb0*/  HMMA.16816.F32 R16, R168, R178, R16 ;  /* 0x000000b2a810723c */ /* 0x000fea0000001810 */
[----:B------:R-:W-:-:S03]  /*fdc0*/  IMAD.IADD R109, R109, 0x1, R2 ;  /* 0x000000016d6d7824 */ /* 0x000fc600078e0202 */
[C---:B------:R-:W-:Y:S08]  /*fdd0*/  HMMA.16816.F32 R4, R168.reuse, R172, R4 ;  /* 0x000000aca804723c */ /* 0x040ff00000001804 */
[----:B------:R-:W-:Y:S03]  /*fde0*/  HMMA.16816.F32 R164, R168, R174, R164 ;  /* 0x000000aea8a4723c */ /* 0x000fe600000018a4 */
[----:B------:R-:W-:-:S05]  /*fdf0*/  IADD3 R14, PT, PT, R96, -0x9, -R101 ;  /* 0xfffffff7600e7810 */ /* 0x000fca0007ffe865 */
[C---:B--2---:R-:W-:Y:S01]  /*fe00*/  HMMA.16816.F32 R28, R20.reuse, R24, R28 ;  /* 0x00000018141c723c */ /* 0x044fe2000000181c */
[----:B------:R-:W1:Y:S04]  /*fe10*/  MUFU.TANH R25, R85 ;  /* 0x0000005500197308 */ /* 0x000e680000002400 */
[----:B------:R-:W-:Y:S02]  /*fe20*/  IADD3 R24, PT, PT, R96, -0x1, -R101 ;  /* 0xffffffff60187810 */ /* 0x000fe40007ffe865 */
[----:B-----5:R-:W-:Y:S01]  /*fe30*/  IADD3 R2, PT, PT, R106, -R146, -R11 ;  /* 0x800000926a027210 */ /* 0x020fe20007ffe80b */
[C---:B----4-:R-:W-:Y:S03]  /*fe40*/  HMMA.16816.F32 R68, R20.reuse, R126, R68 ;  /* 0x0000007e1444723c */ /* 0x050fe60000001844 */
[----:B------:R-:W-:Y:S01]  /*fe50*/  IABS R11, R24 ;  /* 0x00000018000b7213 */ /* 0x000fe20000000000 */
[----:B------:R-:W-:Y:S01]  /*fe60*/  FMUL.FTZ R15, R93, R0 ;  /* 0x000000005d0f7220 */ /* 0x000fe20000410000 */
[----:B------:R-:W-:Y:S01]  /*fe70*/  IADD3 R24, PT, PT, R3, R106, -R146 ;  /* 0x0000006a03187210 */ /* 0x000fe20007ffe892 */
[-C--:B------:R-:W-:Y:S01]  /*fe80*/  FMUL.FTZ R67, R81, R0.reuse ;  /* 0x0000000051437220 */ /* 0x080fe20000410000 */
[----:B------:R-:W-:Y:S01]  /*fe90*/  FMUL.FTZ R3, R77, R0 ;  /* 0x000000004d037220 */ /* 0x000fe20000410000 */
[----:B------:R-:W-:Y:S03]  /*fea0*/  HMMA.16816.F32 R72, R20, R124, R72 ;  /* 0x0000007c1448723c */ /* 0x000fe60000001848 */
[----:B------:R-:W-:Y:S01]  /*feb0*/  IABS R14, R14 ;  /* 0x0000000e000e7213 */ /* 0x000fe20000000000 */
[----:B------:R-:W-:-:S04]  /*fec0*/  FMUL.FTZ R76, R76, R0 ;  /* 0x000000004c4c7220 */ /* 0x000fc80000410000 */
[C---:B------:R-:W-:Y:S03]  /*fed0*/  HMMA.16816.F32 R56, R20.reuse, R120, R56 ;  /* 0x000000781438723c */ /* 0x040fe60000001838 */
[----:B------:R-:W-:Y:S01]  /*fee0*/  I2FP.F32.S32 R14, R14 ;  /* 0x0000000e000e7245 */ /* 0x000fe20000201400 */
[----:B------:R-:W2:Y:S04]  /*fef0*/  MUFU.TANH R15, R15 ;  /* 0x0000000f000f7308 */ /* 0x000ea80000002400 */
[C---:B------:R-:W-:Y:S04]  /*ff00*/  HMMA.16816.F32 R40, R20.reuse, R114, R40 ;  /* 0x000000721428723c */ /* 0x040fe80000001828 */
[----:B------:R-:W-:Y:S04]  /*ff10*/  MUFU.TANH R67, R67 ;  /* 0x0000004300437308 */ /* 0x000fe80000002400 */
[C---:B------:R-:W-:Y:S04]  /*ff20*/  HMMA.16816.F32 R48, R20.reuse, R122, R48 ;  /* 0x0000007a1430723c */ /* 0x040fe80000001830 */
[----:B------:R-:W3:Y:S08]  /*ff30*/  MUFU.TANH R81, R76 ;  /* 0x0000004c00517308 */ /* 0x000ef00000002400 */
[----:B------:R-:W4:Y:S01]  /*ff40*/  MUFU.TANH R3, R3 ;  /* 0x0000000300037308 */ /* 0x000f220000002400 */
[----:B------:R-:W-:Y:S03]  /*ff50*/  HMMA.16816.F32 R44, R20, R112, R44 ;  /* 0x00000070142c723c */ /* 0x000fe6000000182c */
[----:B------:R-:W-:-:S05]  /*ff60*/  FMUL.FTZ R91, R69, R0 ;  /* 0x00000000455b7220 */ /* 0x000fca0000410000 */
[----:B------:R-:W-:Y:S03]  /*ff70*/  HMMA.16816.F32 R32, R20, R98, R32 ;  /* 0x000000621420723c */ /* 0x000fe60000001820 */
[----:B------:R-:W-:-:S05]  /*ff80*/  FMUL.FTZ R80, R80, R0 ;  /* 0x0000000050507220 */ /* 0x000fca0000410000 */
[----:B------:R-:W-:Y:S03]  /*ff90*/  HMMA.16816.F32 R16, R20, R26, R16 ;  /* 0x0000001a1410723c */ /* 0x000fe60000001810 */
[----:B------:R-:W-:-:S05]  /*ffa0*/  FMUL.FTZ R72, R72, R0 ;  /* 0x0000000048487220 */ /* 0x000fca0000410000 */
[----:B------:R-:W-:Y:S03]  /*ffb0*/  HMMA.16816.F32 R4, R20, R156, R4 ;  /* 0x0000009c1404723c */ /* 0x000fe60000001804 */
[----:B------:R-:W-:-:S05]  /*ffc0*/  FMUL.FTZ R73, R73, R0 ;  /* 0x0000000049497220 */ /* 0x000fca0000410000 */
[----:B------:R-:W-:Y:S03]  /*ffd0*/  HMMA.16816.F32 R164, R20, R158, R164 ;  /* 0x0000009e14a4723c */ /* 0x000fe600000018a4 */
[----:B-1----:R-:W-:Y:S01]  /*ffe0*/  FFMA.FTZ R21, -R154, R14, R25 ;  /* 0x0000000e9a157223 */ /* 0x002fe20000010119 */
[C-C-:B------:R-:W-:Y:S02]  /*fff0*/  IADD3 R22, PT, PT, R96.reuse, -0x11, -R101.reuse ;  /* 0xffffffef60167810 */ /* 0x140fe40007ffe865 */
[C-C-:B------:R-:W-:Y:S02]  /*10000*/  IADD3 R20, PT, PT, R96.reuse, -0x18, -R101.reuse ;  /* 0xffffffe860147810 */ /* 0x140fe40007ffe865 */
[----:B------:R-:W-:Y:S01]  /*10010*/  IADD3 R14, PT, PT, R96, -0x19, -R101 ;  /* 0xffffffe7600e7810 */ /* 0x000fe20007ffe865 */
[----:B------:R-:W-:Y:S01]  /*10020*/  FMUL.FTZ R68, R68, R0 ;  /* 0x0000000044447220 */ /* 0x000fe20000410000 */
[----:B------:R-:W-:Y:S01]  /*10030*/  IABS R22, R22 ;  /* 0x0000001600167213 */ /* 0x000fe20000000000 */
[----:B------:R-:W-:Y:S01]  /*10040*/  FMUL.FTZ R56, R56, R0 ;  /* 0x0000000038387220 */ /* 0x000fe20000410000 */
[----:B------:R-:W-:-:S02]  /*10050*/  IABS R20, R20 ;  /* 0x0000001400147213 */ /* 0x000fc40000000000 */
[----:B------:R-:W-:Y:S01]  /*10060*/  IABS R14, R14 ;  /* 0x0000000e000e7213 */ /* 0x000fe20000000000 */
[----:B------:R-:W1:Y:S01]  /*10070*/  MUFU.TANH R27, R80 ;  /* 0x00000050001b7308 */ /* 0x000e620000002400 */
[----:B------:R-:W-:Y:S02]  /*10080*/  I2FP.F32.S32 R11, R11 ;  /* 0x0000000b000b7245 */ /* 0x000fe40000201400 */
[----:B------:R-:W-:Y:S02]  /*10090*/  I2FP.F32.S32 R22, R22 ;  /* 0x0000001600167245 */ /* 0x000fe40000201400 */
[----:B------:R-:W-:Y:S02]  /*100a0*/  I2FP.F32.S32 R20, R20 ;  /* 0x0000001400147245 */ /* 0x000fe40000201400 */
[----:B------:R-:W-:Y:S01]  /*100b0*/  I2FP.F32.S32 R14, R14 ;  /* 0x0000000e000e7245 */ /* 0x000fe20000201400 */
[----:B------:R-:W1:Y:S01]  /*100c0*/  MUFU.TANH R113, R72 ;  /* 0x0000004800717308 */ /* 0x000e620000002400 */
[-C--:B------:R-:W-:Y:S01]  /*100d0*/  FMUL.FTZ R41, R41, R0.reuse ;  /* 0x0000000029297220 */ /* 0x080fe20000410000 */
[----:B------:R-:W-:Y:S01]  /*100e0*/  FMUL.FTZ R57, R57, R0 ;  /* 0x0000000039397220 */ /* 0x000fe20000410000 */
[C---:B--2---:R-:W-:Y:S01]  /*100f0*/  FFMA.FTZ R23, -R154.reuse, R11, R15 ;  /* 0x0000000b9a177223 */ /* 0x044fe2000001010f */
[----:B---3--:R-:W-:-:S04]  /*10100*/  FFMA.FTZ R81, -R154, R20, R81 ;  /* 0x000000149a517223 */ /* 0x008fc80000010151 */
[----:B------:R2:W3:Y:S01]  /*10110*/  MUFU.TANH R99, R73 ;  /* 0x0000004900637308 */ /* 0x0004e20000002400 */
[----:B----4-:R-:W-:Y:S01]  /*10120*/  FFMA.FTZ R69, -R154, R14, R3 ;  /* 0x0000000e9a457223 */ /* 0x010fe20000010103 */
[----:B------:R-:W-:Y:S01]  /*10130*/  IADD3 R77, PT, PT, R96, -0x10, -R101 ;  /* 0xfffffff0604d7810 */ /* 0x000fe20007ffe865 */
[----:B------:R-:W-:-:S05]  /*10140*/  FMUL.FTZ R49, R49, R0 ;  /* 0x0000000031317220 */ /* 0x000fca0000410000 */
[----:B------:R-:W4:Y:S01]  /*10150*/  MUFU.TANH R97, R68 ;  /* 0x0000004400617308 */ /* 0x000f220000002400 */
[C-C-:B------:R-:W-:Y:S02]  /*10160*/  IADD3 R11, PT, PT, R96.reuse, -0x20, -R101.reuse ;  /* 0xffffffe0600b7810 */ /* 0x140fe40007ffe865 */
[----:B------:R-:W-:-:S05]  /*10170*/  IADD3 R20, PT, PT, R96, -0x28, -R101 ;  /* 0xffffffd860147810 */ /* 0x000fca0007ffe865 */
[----:B------:R-:W4:Y:S01]  /*10180*/  MUFU.TANH R91, R91 ;  /* 0x0000005b005b7308 */ /* 0x000f220000002400 */
[----:B------:R-:W-:Y:S01]  /*10190*/  IADD3 R14, PT, PT, R96, -0x29, -R101 ;  /* 0xffffffd7600e7810 */ /* 0x000fe20007ffe865 */
[----:B--2---:R-:W-:Y:S01]  /*101a0*/  FFMA.FTZ R73, -R154, R22, R67 ;  /* 0x000000169a497223 */ /* 0x004fe20000010143 */
[----:B------:R-:W-:-:S05]  /*101b0*/  IADD3 R22, PT, PT, R96, -0x21, -R101 ;  /* 0xffffffdf60167810 */ /* 0x000fca0007ffe865 */
[----:B------:R-:W2:Y:S01]  /*101c0*/  MUFU.TANH R88, R56 ;  /* 0x0000003800587308 */ /* 0x000ea20000002400 */
[----:B------:R-:W-:Y:S02]  /*101d0*/  IADD3 R3, PT, PT, R96, -0x30, -R101 ;  /* 0xffffffd060037810 */ /* 0x000fe40007ffe865 */
[----:B------:R-:W-:Y:S02]  /*101e0*/  IABS R77, R77 ;  /* 0x0000004d004d7213 */ /* 0x000fe40000000000 */
[----:B------:R-:W-:Y:S02]  /*101f0*/  IABS R11, R11 ;  /* 0x0000000b000b7213 */ /* 0x000fe40000000000 */
[----:B------:R-:W-:Y:S01]  /*10200*/  IABS R22, R22 ;  /* 0x0000001600167213 */ /* 0x000fe20000000000 */
[----:B------:R-:W-:Y:S01]  /*10210*/  MUFU.TANH R175, R57 ;  /* 0x0000003900af7308 */ /* 0x000fe20000002400 */
[----:B------:R-:W-:Y:S02]  /*10220*/  IABS R20, R20 ;  /* 0x0000001400147213 */ /* 0x000fe40000000000 */
[----:B------:R-:W-:-:S02]  /*10230*/  IABS R14, R14 ;  /* 0x0000000e000e7213 */ /* 0x000fc40000000000 */
[----:B------:R-:W-:-:S03]  /*10240*/  IABS R3, R3 ;  /* 0x0000000300037213 */ /* 0x000fc60000000000 */
[----:B------:R-:W2:Y:S01]  /*10250*/  MUFU.TANH R41, R41 ;  /* 0x0000002900297308 */ /* 0x000ea20000002400 */
[----:B------:R-:W-:Y:S01]  /*10260*/  I2FP.F32.S32 R77, R77 ;  /* 0x0000004d004d7245 */ /* 0x000fe20000201400 */
[----:B------:R-:W-:Y:S01]  /*10270*/  VIADD R156, R96, 0x8 ;  /* 0x00000008609c7836 */ /* 0x000fe20000000000 */
[----:B------:R-:W-:-:S05]  /*10280*/  I2FP.F32.S32 R11, R11 ;  /* 0x0000000b000b7245 */ /* 0x000fca0000201400 */
[----:B------:R-:W2:Y:S01]  /*10290*/  MUFU.TANH R57, R49 ;  /* 0x0000003100397308 */ /* 0x000ea20000002400 */
[----:B------:R-:W-:Y:S02]  /*102a0*/  I2FP.F32.S32 R22, R22 ;  /* 0x0000001600167245 */ /* 0x000fe40000201400 */
[----:B------:R-:W-:Y:S02]  /*102b0*/  I2FP.F32.S32 R20, R20 ;  /* 0x0000001400147245 */ /* 0x000fe40000201400 */
[----:B------:R-:W-:Y:S02]  /*102c0*/  I2FP.F32.S32 R14, R14 ;  /* 0x0000000e000e7245 */ /* 0x000fe40000201400 */
[----:B------:R-:W-:Y:S02]  /*102d0*/  I2FP.F32.S32 R3, R3 ;  /* 0x0000000300037245 */ /* 0x000fe40000201400 */
[C-C-:B------:R-:W-:Y:S01]  /*102e0*/  IADD3 R123, PT, PT, R96.reuse, -0x49, -R101.reuse ;  /* 0xffffffb7607b7810 */ /* 0x140fe20007ffe865 */
[C---:B------:R-:W-:Y:S01]  /*102f0*/  IMAD.IADD R121, R109.reuse, 0x1, R24 ;  /* 0x000000016d797824 */ /* 0x040fe200078e0218 */
[----:B------:R-:W-:Y:S01]  /*10300*/  IADD3 R159, PT, PT, R96, -0x39, -R101 ;  /* 0xffffffc7609f7810 */ /* 0x000fe20007ffe865 */
[----:B------:R-:W-:Y:S01]  /*10310*/  FMUL.FTZ R48, R48, R0 ;  /* 0x0000000030307220 */ /* 0x000fe20000410000 */
[----:B------:R-:W-:Y:S01]  /*10320*/  IABS R123, R123 ;  /* 0x0000007b007b7213 */ /* 0x000fe20000000000 */
[----:B------:R-:W-:-:S02]  /*10330*/  IMAD.IADD R2, R109, 0x1, R2 ;  /* 0x000000016d027824 */ /* 0x000fc400078e0202 */
[C---:B-1----:R-:W-:Y:S01]  /*10340*/  FFMA.FTZ R77, -R154.reuse, R77, R27 ;  /* 0x0000004d9a4d7223 */ /* 0x042fe2000001011b */
[C---:B------:R-:W-:Y:S01]  /*10350*/  FFMA.FTZ R113, -R154.reuse, R11, R113 ;  /* 0x0000000b9a717223 */ /* 0x040fe20000010171 */
[C---:B---3--:R-:W-:Y:S01]  /*10360*/  FFMA.FTZ R99, -R154.reuse, R22, R99 ;  /* 0x000000169a637223 */ /* 0x048fe20000010163 */
[C---:B----4-:R-:W-:Y:S01]  /*10370*/  FFMA.FTZ R97, -R154.reuse, R20, R97 ;  /* 0x000000149a617223 */ /* 0x050fe20000010161 */
[C---:B------:R-:W-:Y:S01]  /*10380*/  FFMA.FTZ R91, -R154.reuse, R14, R91 ;  /* 0x0000000e9a5b7223 */ /* 0x040fe2000001015b */
[----:B--2---:R-:W-:Y:S01]  /*10390*/  FFMA.FTZ R88, -R154, R3, R88 ;  /* 0x000000039a587223 */ /* 0x004fe20000010158 */
[----:B------:R-:W-:Y:S01]  /*103a0*/  IABS R159, R159 ;  /* 0x0000009f009f7213 */ /* 0x000fe20000000000 */
[C-C-:B------:R-:W-:Y:S01]  /*103b0*/  IMAD.IADD R111, R156.reuse, 0x1, -R101.reuse ;  /* 0x000000019c6f7824 */ /* 0x140fe200078e0a65 */
        /* <DEDUP_REMOVED lines=29> */
[--C-:B------:R-:W-:Y:S02]  /*10590*/  IADD3 R3, PT, PT, R156, -0x79, -R101.reuse ;  /* 0xffffff879c037810 */ /* 0x100fe40007ffe865 */
[----:B------:R-:W-:Y:S02]  /*105a0*/  IADD3 R157, PT, PT, R96, -0x50, -R101 ;  /* 0xffffffb0609d7810 */ /* 0x000fe40007ffe865 */
[----:B------:R-:W-:-:S02]  /*105b0*/  VIADDMNMX R155, R121, 0x1, R106, PT ;  /* 0x00000001799b7846 */ /* 0x000fc4000380016a */
[----:B------:R-:W-:Y:S02]  /*105c0*/  VIADDMNMX R156, R121, 0x9, R106, PT ;  /* 0x00000009799c7846 */ /* 0x000fe4000380016a */
[----:B------:R-:W1:Y:S01]  /*105d0*/  MUFU.TANH R121, R48 ;  /* 0x0000003000797308 */ /* 0x000e620000002400 */
[----:B------:R-:W-:Y:S02]  /*105e0*/  I2FP.F32.S32 R123, R123 ;  /* 0x0000007b007b7245 */ /* 0x000fe40000201400 */
[----:B------:R-:W-:Y:S01]  /*105f0*/  I2FP.F32.S32 R159, R159 ;  /* 0x0000009f009f7245 */ /* 0x000fe20000201400 */
[-C--:B------:R-:W-:Y:S01]  /*10600*/  FMUL.FTZ R40, R40, R0.reuse ;  /* 0x0000000028287220 */ /* 0x080fe20000410000 */
[----:B------:R-:W-:Y:S01]  /*10610*/  IABS R157, R157 ;  /* 0x0000009d009d7213 */ /* 0x000fe20000000000 */
[----:B------:R-:W-:Y:S01]  /*10620*/  FFMA.FTZ R123, -R154, R123, R41 ;  /* 0x0000007b9a7b7223 */ /* 0x000fe20000010129 */
[----:B------:R-:W-:Y:S01]  /*10630*/  IADD3 R125, PT, PT, R96, -0x38, -R101 ;  /* 0xffffffc8607d7810 */ /* 0x000fe20007ffe865 */
[-C--:B------:R-:W-:Y:S01]  /*10640*/  FMUL.FTZ R32, R32, R0.reuse ;  /* 0x0000000020207220 */ /* 0x080fe20000410000 */
[----:B------:R-:W-:Y:S01]  /*10650*/  FFMA.FTZ R57, -R154, R159, R57 ;  /* 0x0000009f9a397223 */ /* 0x000fe20000010139 */
[-C--:B------:R-:W-:Y:S01]  /*10660*/  FMUL.FTZ R45, R45, R0.reuse ;  /* 0x000000002d2d7220 */ /* 0x080fe20000410000 */
[-C--:B------:R-:W-:Y:S01]  /*10670*/  FMUL.FTZ R41, R33, R0.reuse ;  /* 0x0000000021297220 */ /* 0x080fe20000410000 */
[----:B------:R-:W2:Y:S01]  /*10680*/  MUFU.TANH R159, R40 ;  /* 0x00000028009f7308 */ /* 0x000ea20000002400 */
[-C--:B------:R-:W-:Y:S01]  /*10690*/  FMUL.FTZ R161, R37, R0.reuse ;  /* 0x0000000025a17220 */ /* 0x080fe20000410000 */
[----:B------:R-:W-:Y:S01]  /*106a0*/  FMUL.FTZ R33, R28, R0 ;  /* 0x000000001c217220 */ /* 0x000fe20000410000 */
[----:B------:R-:W-:-:S02]  /*106b0*/  I2FP.F32.S32 R37, R157 ;  /* 0x0000009d00257245 */ /* 0x000fc40000201400 */
[----:B------:R-:W-:-:S03]  /*106c0*/  IABS R125, R125 ;  /* 0x0000007d007d7213 */ /* 0x000fc60000000000 */
[----:B------:R-:W3:Y:S01]  /*106d0*/  MUFU.TANH R157, R32 ;  /* 0x00000020009d7308 */ /* 0x000ee20000002400 */
[--C-:B------:R-:W-:Y:S02]  /*106e0*/  IADD3 R131, PT, PT, R96, -0x48, -R101.reuse ;  /* 0xffffffb860837810 */ /* 0x100fe40007ffe865 */
[----:B------:R-:W-:Y:S01]  /*106f0*/  I2FP.F32.S32 R125, R125 ;  /* 0x0000007d007d7245 */ /* 0x000fe20000201400 */
[----:B------:R-:W-:Y:S01]  /*10700*/  FMUL.FTZ R44, R44, R0 ;  /* 0x000000002c2c7220 */ /* 0x000fe20000410000 */
[----:B------:R-:W-:-:S03]  /*10710*/  IADD3 R130, PT, PT, R96, -0x58, -R101 ;  /* 0xffffffa860827810 */ /* 0x000fc60007ffe865 */
[----:B------:R-:W4:Y:S01]  /*10720*/  MUFU.TANH R45, R45 ;  /* 0x0000002d002d7308 */ /* 0x000f220000002400 */
[----:B------:R-:W-:Y:S01]  /*10730*/  IABS R131, R131 ;  /* 0x0000008300837213 */ /* 0x000fe20000000000 */
[----:B------:R-:W-:Y:S01]  /*10740*/  FMUL.FTZ R82, R82, R0 ;  /* 0x0000000052527220 */ /* 0x000fe20000410000 */
[----:B------:R-:W-:-:S05]  /*10750*/  IADD3 R127, PT, PT, R96, -0x41, -R101 ;  /* 0xffffffbf607f7810 */ /* 0x000fca0007ffe865 */
[----:B------:R-:W4:Y:S01]  /*10760*/  MUFU.TANH R33, R33 ;  /* 0x0000002100217308 */ /* 0x000f220000002400 */
[----:B------:R-:W-:Y:S01]  /*10770*/  IADD3 R126, PT, PT, R96, -0x60, -R101 ;  /* 0xffffffa0607e7810 */ /* 0x000fe20007ffe865 */
[----:B-1----:R-:W-:Y:S01]  /*10780*/  FFMA.FTZ R48, -R154, R125, R121 ;  /* 0x0000007d9a307223 */ /* 0x002fe20000010179 */
[----:B------:R-:W-:Y:S02]  /*10790*/  IABS R130, R130 ;  /* 0x0000008200827213 */ /* 0x000fe40000000000 */
[----:B------:R-:W-:-:S03]  /*107a0*/  I2FP.F32.S32 R131, R131 ;  /* 0x0000008300837245 */ /* 0x000fc60000201400 */
[----:B------:R1:W-:Y:S01]  /*107b0*/  MUFU.TANH R121, R44 ;  /* 0x0000002c00797308 */ /* 0x0003e20000002400 */
[----:B------:R-:W-:Y:S01]  /*107c0*/  IABS R127, R127 ;  /* 0x0000007f007f7213 */ /* 0x000fe20000000000 */
[----:B------:R-:W-:Y:S01]  /*107d0*/  FMUL.FTZ R36, R36, R0 ;  /* 0x0000000024247220 */ /* 0x000fe20000410000 */
[----:B------:R-:W-:Y:S01]  /*107e0*/  I2FP.F32.S32 R28, R130 ;  /* 0x00000082001c7245 */ /* 0x000fe20000201400 */
[-C--:B------:R-:W-:Y:S01]  /*107f0*/  FMUL.FTZ R5, R5, R0.reuse ;  /* 0x0000000005057220 */ /* 0x080fe20000410000 */
[-C--:B------:R-:W-:Y:S01]  /*10800*/  FMUL.FTZ R95, R95, R0.reuse ;  /* 0x000000005f5f7220 */ /* 0x080fe20000410000 */
[----:B------:R-:W-:Y:S01]  /*10810*/  I2FP.F32.S32 R127, R127 ;  /* 0x0000007f007f7245 */ /* 0x000fe20000201400 */
[----:B--2---:R-:W-:Y:S01]  /*10820*/  FFMA.FTZ R131, -R154, R131, R159 ;  /* 0x000000839a837223 */ /* 0x004fe2000001019f */
[----:B------:R-:W-:Y:S01]  /*10830*/  MUFU.TANH R41, R41 ;  /* 0x0000002900297308 */ /* 0x000fe20000002400 */
[----:B------:R-:W-:Y:S01]  /*10840*/  FMUL.FTZ R163, R16, R0 ;  /* 0x0000000010a37220 */ /* 0x000fe20000410000 */
[----:B---3--:R-:W-:Y:S01]  /*10850*/  FFMA.FTZ R16, -R154, R28, R157 ;  /* 0x0000001c9a107223 */ /* 0x008fe2000001019d */
[----:B-1----:R-:W-:-:S05]  /*10860*/  FMUL.FTZ R44, R87, R0 ;  /* 0x00000000572c7220 */ /* 0x002fca0000410000 */
[----:B------:R1:W-:Y:S01]  /*10870*/  MUFU.TANH R87, R82 ;  /* 0x0000005200577308 */ /* 0x0003e20000002400 */
[----:B------:R-:W-:Y:S01]  /*10880*/  FMUL.FTZ R28, R78, R0 ;  /* 0x000000004e1c7220 */ /* 0x000fe20000410000 */
[----:B----4-:R-:W-:Y:S01]  /*10890*/  FFMA.FTZ R127, -R154, R127, R45 ;  /* 0x0000007f9a7f7223 */ /* 0x010fe2000001012d */
[----:B------:R-:W-:-:S05]  /*108a0*/  IADD3 R128, PT, PT, R96, -0x59, -R101 ;  /* 0xffffffa760807810 */ /* 0x000fca0007ffe865 */
[----:B------:R-:W2:Y:S01]  /*108b0*/  MUFU.TANH R159, R36 ;  /* 0x00000024009f7308 */ /* 0x000ea20000002400 */
[----:B-1----:R-:W-:-:S07]  /*108c0*/  IABS R82, R126 ;  /* 0x0000007e00527213 */ /* 0x002fce0000000000 */
[----:B------:R-:W1:Y:S01]  /*108d0*/  MUFU.TANH R161, R161 ;  /* 0x000000a100a17308 */ /* 0x000e620000002400 */
[----:B------:R-:W-:Y:S02]  /*108e0*/  I2FP.F32.S32 R82, R82 ;  /* 0x0000005200527245 */ /* 0x000fe40000201400 */
[----:B------:R-:W-:-:S05]  /*108f0*/  IADD3 R139, PT, PT, R96, -0x51, -R101 ;  /* 0xffffffaf608b7810 */ /* 0x000fca0007ffe865 */
[----:B------:R-:W3:Y:S01]  /*10900*/  MUFU.TANH R5, R5 ;  /* 0x0000000500057308 */ /* 0x000ee20000002400 */
[----:B------:R-:W-:Y:S01]  /*10910*/  FFMA.FTZ R82, -R154, R82, R33 ;  /* 0x000000529a527223 */ /* 0x000fe20000010121 */
[--C-:B------:R-:W-:Y:S01]  /*10920*/  IADD3 R115, PT, PT, R96, -0x71, -R101.reuse ;  /* 0xffffff8f60737810 */ /* 0x100fe20007ffe865 */
[----:B------:R-:W-:Y:S01]  /*10930*/  FMUL.FTZ R49, R84, R0 ;  /* 0x0000000054317220 */ /* 0x000fe20000410000 */
[----:B------:R-:W-:-:S04]  /*10940*/  IADD3 R120, PT, PT, R96, -0x69, -R101 ;  /* 0xffffff9760787810 */ /* 0x000fc80007ffe865 */
[----:B------:R-:W4:Y:S01]  /*10950*/  MUFU.TANH R95, R95 ;  /* 0x0000005f005f7308 */ /* 0x000f220000002400 */
[----:B------:R-:W-:Y:S01]  /*10960*/  IABS R84, R128 ;  /* 0x0000008000547213 */ /* 0x000fe20000000000 */
[----:B------:R-:W-:Y:S01]  /*10970*/  FMUL.FTZ R4, R4, R0 ;  /* 0x0000000004047220 */ /* 0x000fe20000410000 */
[----:B------:R-:W-:-:S05]  /*10980*/  IABS R139, R139 ;  /* 0x0000008b008b7213 */ /* 0x000fca0000000000 */
[----:B------:R-:W4:Y:S01]  /*10990*/  MUFU.TANH R45, R44 ;  /* 0x0000002c002d7308 */ /* 0x000f220000002400 */
[----:B------:R-:W-:-:S07]  /*109a0*/  IABS R115, R115 ;  /* 0x0000007300737213 */ /* 0x000fce0000000000 */
[----:B------:R1:W4:Y:S01]  /*109b0*/  MUFU.TANH R33, R28 ;  /* 0x0000001c00217308 */ /* 0x0003220000002400 */
[----:B------:R-:W-:Y:S01]  /*109c0*/  FMUL.FTZ R29, R29, R0 ;  /* 0x000000001d1d7220 */ /* 0x000fe20000410000 */
[----:B------:R-:W-:Y:S02]  /*109d0*/  I2FP.F32.S32 R84, R84 ;  /* 0x0000005400547245 */ /* 0x000fe40000201400 */
[----:B------:R-:W-:Y:S02]  /*109e0*/  IABS R120, R120 ;  /* 0x0000007800787213 */ /* 0x000fe40000000000 */
[----:B------:R-:W-:Y:S01]  /*109f0*/  I2FP.F32.S32 R40, R139 ;  /* 0x0000008b00287245 */ /* 0x000fe20000201400 */
[----:B------:R-:W-:Y:S01]  /*10a00*/  FMUL.FTZ R139, R17, R0 ;  /* 0x00000000118b7220 */ /* 0x000fe20000410000 */
[----:B------:R-:W-:Y:S01]  /*10a10*/  IABS R110, R110 ;  /* 0x0000006e006e7213 */ /* 0x000fe20000000000 */
[----:B------:R3:W-:Y:S01]  /*10a20*/  MUFU.TANH R157, R4 ;  /* 0x00000004009d7308 */ /* 0x0007e20000002400 */
[----:B------:R-:W-:Y:S01]  /*10a30*/  IABS R109, R109 ;  /* 0x0000006d006d7213 */ /* 0x000fe20000000000 */
[----:B------:R-:W-:Y:S01]  /*10a40*/  FMUL.FTZ R17, R74, R0 ;  /* 0x000000004a117220 */ /* 0x000fe20000410000 */
[----:B------:R-:W-:Y:S01]  /*10a50*/  IABS R102, R102 ;  /* 0x0000006600667213 */ /* 0x000fe20000000000 */
[-C--:B------:R-:W-:Y:S01]  /*10a60*/  FMUL.FTZ R92, R92, R0.reuse ;  /* 0x000000005c5c7220 */ /* 0x080fe20000410000 */
[----:B------:R-:W-:Y:S01]  /*10a70*/  IADD3 R158, PT, PT, R96, -0x40, -R101 ;  /* 0xffffffc0609e7810 */ /* 0x000fe20007ffe865 */
[----:B------:R-:W-:Y:S01]  /*10a80*/  FMUL.FTZ R94, R94, R0 ;  /* 0x000000005e5e7220 */ /* 0x000fe20000410000 */
[----:B------:R-:W-:Y:S01]  /*10a90*/  I2FP.F32.S32 R74, R120 ;  /* 0x00000078004a7245 */ /* 0x000fe20000201400 */
[----:B------:R-:W4:Y:S01]  /*10aa0*/  MUFU.TANH R163, R163 ;  /* 0x000000a300a37308 */ /* 0x000f220000002400 */
[----:B------:R-:W-:Y:S01]  /*10ab0*/  IABS R111, R111 ;  /* 0x0000006f006f7213 */ /* 0x000fe20000000000 */
[C---:B--2---:R-:W-:Y:S01]  /*10ac0*/  FFMA.FTZ R37, -R154.reuse, R37, R159 ;  /* 0x000000259a257223 */ /* 0x044fe2000001019f */
[----:B------:R-:W-:Y:S01]  /*10ad0*/  FMUL.FTZ R75, R75, R0 ;  /* 0x000000004b4b7220 */ /* 0x000fe20000410000 */
[----:B------:R-:W-:Y:S01]  /*10ae0*/  FFMA.FTZ R84, -R154, R84, R41 ;  /* 0x000000549a547223 */ /* 0x000fe20000010129 */
[----:B-1----:R-:W-:Y:S01]  /*10af0*/  I2FP.F32.S32 R28, R110 ;  /* 0x0000006e001c7245 */ /* 0x002fe20000201400 */
[----:B------:R-:W-:Y:S01]  /*10b00*/  FMUL.FTZ R83, R83, R0 ;  /* 0x0000000053537220 */ /* 0x000fe20000410000 */
[----:B------:R-:W-:-:S02]  /*10b10*/  I2FP.F32.S32 R120, R109 ;  /* 0x0000006d00787245 */ /* 0x000fc40000201400 */
[----:B---3--:R-:W-:Y:S01]  /*10b20*/  I2FP.F32.S32 R4, R115 ;  /* 0x0000007300047245 */ /* 0x008fe20000201400 */
[----:B------:R-:W1:Y:S01]  /*10b30*/  MUFU.TANH R29, R29 ;  /* 0x0000001d001d7308 */ /* 0x000e620000002400 */
[C-C-:B------:R-:W-:Y:S01]  /*10b40*/  IADD3 R160, PT, PT, R96.reuse, -0x31, -R101.reuse ;  /* 0xffffffcf60a07810 */ /* 0x140fe20007ffe865 */
[-C--:B------:R-:W-:Y:S01]  /*10b50*/  FMUL.FTZ R79, R79, R0.reuse ;  /* 0x000000004f4f7220 */ /* 0x080fe20000410000 */
[--C-:B------:R-:W-:Y:S01]  /*10b60*/  IADD3 R124, PT, PT, R96, -0x61, -R101.reuse ;  /* 0xffffff9f607c7810 */ /* 0x100fe20007ffe865 */
[-C--:B------:R-:W-:Y:S01]  /*10b70*/  FMUL.FTZ R41, R164, R0.reuse ;  /* 0x00000000a4297220 */ /* 0x080fe20000410000 */
[C-C-:B------:R-:W-:Y:S01]  /*10b80*/  IADD3 R122, PT, PT, R96.reuse, -0x68, -R101.reuse ;  /* 0xffffff98607a7810 */ /* 0x140fe20007ffe865 */
[----:B------:R-:W-:Y:S01]  /*10b90*/  FMUL.FTZ R159, R165, R0 ;  /* 0x00000000a59f7220 */ /* 0x000fe20000410000 */
[----:B------:R-:W-:Y:S01]  /*10ba0*/  IADD3 R118, PT, PT, R96, -0x70, -R101 ;  /* 0xffffff9060767810 */ /* 0x000fe20007ffe865 */
[----:B------:R-:W-:Y:S01]  /*10bb0*/  FFMA.FTZ R40, -R154, R40, R161 ;  /* 0x000000289a287223 */ /* 0x000fe200000101a1 */
[----:B------:R-:W-:-:S02]  /*10bc0*/  IADD3 R114, PT, PT, R96, -0x78, -R101 ;  /* 0xffffff8860727810 */ /* 0x000fc40007ffe865 */
[C-C-:B------:R-:W-:Y:S01]  /*10bd0*/  IADD3 R112, PT, PT, R96.reuse, -0x79, -R101.reuse ;  /* 0xffffff8760707810 */ /* 0x140fe20007ffe865 */
[----:B------:R-:W-:Y:S01]  /*10be0*/  IMAD.IADD R96, R96, 0x1, -R101 ;  /* 0x0000000160607824 */ /* 0x000fe200078e0a65 */
[----:B------:R-:W-:Y:S02]  /*10bf0*/  IABS R107, R107 ;  /* 0x0000006b006b7213 */ /* 0x000fe40000000000 */
[----:B------:R-:W-:Y:S01]  /*10c00*/  I2FP.F32.S32 R102, R102 ;  /* 0x0000006600667245 */ /* 0x000fe20000201400 */
[----:B------:R-:W-:Y:S01]  /*10c10*/  MUFU.TANH R101, R92 ;  /* 0x0000005c00657308 */ /* 0x000fe20000002400 */
[----:B------:R-:W-:Y:S01]  /*10c20*/  IABS R158, R158 ;  /* 0x0000009e009e7213 */ /* 0x000fe20000000000 */
[-C--:B------:R-:W-:Y:S01]  /*10c30*/  FMUL.FTZ R86, R86, R0.reuse ;  /* 0x0000000056567220 */ /* 0x080fe20000410000 */
[-C--:B------:R-:W-:Y:S01]  /*10c40*/  FMUL.FTZ R70, R70, R0.reuse ;  /* 0x0000000046467220 */ /* 0x080fe20000410000 */
[----:B------:R-:W-:Y:S01]  /*10c50*/  FMUL.FTZ R32, R71, R0 ;  /* 0x0000000047207220 */ /* 0x000fe20000410000 */
[----:B------:R-:W-:Y:S01]  /*10c60*/  FFMA.FTZ R161, -R154, R4, R5 ;  /* 0x000000049aa17223 */ /* 0x000fe20000010105 */
[----:B------:R-:W-:-:S02]  /*10c70*/  I2FP.F32.S32 R4, R111 ;  /* 0x0000006f00047245 */ /* 0x000fc40000201400 */
[----:B------:R-:W-:Y:S01]  /*10c80*/  MUFU.TANH R125, R94 ;  /* 0x0000005e007d7308 */ /* 0x000fe20000002400 */
[C---:B----4-:R-:W-:Y:S01]  /*10c90*/  FFMA.FTZ R71, -R154.reuse, R28, R95 ;  /* 0x0000001c9a477223 */ /* 0x050fe2000001015f */
[C---:B------:R-:W-:Y:S01]  /*10ca0*/  FFMA.FTZ R120, -R154.reuse, R120, R45 ;  /* 0x000000789a787223 */ /* 0x040fe2000001012d */
[----:B------:R-:W-:Y:S01]  /*10cb0*/  FFMA.FTZ R45, -R154, R102, R33 ;  /* 0x000000669a2d7223 */ /* 0x000fe20000010121 */
[----:B------:R-:W-:-:S04]  /*10cc0*/  VIADD R28, R96, 0xfffffff8 ;  /* 0xfffffff8601c7836 */ /* 0x000fc80000000000 */
[----:B------:R-:W2:Y:S01]  /*10cd0*/  MUFU.TANH R139, R139 ;  /* 0x0000008b008b7308 */ /* 0x000ea20000002400 */
[----:B------:R-:W-:Y:S02]  /*10ce0*/  I2FP.F32.S32 R158, R158 ;  /* 0x0000009e009e7245 */ /* 0x000fe40000201400 */
[----:B------:R-:W-:-:S05]  /*10cf0*/  IABS R122, R122 ;  /* 0x0000007a007a7213 */ /* 0x000fca0000000000 */
[----:B------:R3:W-:Y:S01]  /*10d00*/  MUFU.TANH R111, R17 ;  /* 0x00000011006f7308 */ /* 0x0007e20000002400 */
[----:B------:R-:W-:Y:S01]  /*10d10*/  IABS R78, R124 ;  /* 0x0000007c004e7213 */ /* 0x000fe20000000000 */
[----:B------:R-:W-:Y:S01]  /*10d20*/  FFMA.FTZ R121, -R154, R158, R121 ;  /* 0x0000009e9a797223 */ /* 0x000fe20000010179 */
[----:B------:R-:W-:-:S05]  /*10d30*/  IABS R160, R160 ;  /* 0x000000a000a07213 */ /* 0x000fca0000000000 */
[----:B------:R-:W-:Y:S01]  /*10d40*/  MUFU.TANH R5, R79 ;  /* 0x0000004f00057308 */ /* 0x000fe20000002400 */
[----:B------:R-:W-:Y:S02]  /*10d50*/  IABS R118, R118 ;  /* 0x0000007600767213 */ /* 0x000fe40000000000 */
[----:B------:R-:W-:-:S05]  /*10d60*/  IABS R28, R28 ;  /* 0x0000001c001c7213 */ /* 0x000fca0000000000 */
[----:B------:R-:W4:Y:S01]  /*10d70*/  MUFU.TANH R75, R75 ;  /* 0x0000004b004b7308 */ /* 0x000f220000002400 */
[----:B---3--:R-:W-:Y:S01]  /*10d80*/  IMAD.MOV.U32 R17, RZ, RZ, R107 ;  /* 0x000000ffff117224 */ /* 0x008fe200078e006b */
[----:B------:R-:W-:-:S06]  /*10d90*/  I2FP.F32.S32 R122, R122 ;  /* 0x0000007a007a7245 */ /* 0x000fcc0000201400 */
[----:B------:R-:W-:Y:S01]  /*10da0*/  MUFU.TANH R49, R49 ;  /* 0x0000003100317308 */ /* 0x000fe20000002400 */
[----:B------:R-:W-:Y:S01]  /*10db0*/  IABS R96, R96 ;  /* 0x0000006000607213 */ /* 0x000fe20000000000 */
[----:B------:R-:W-:-:S06]  /*10dc0*/  VIADD R158, R53, 0x1 ;  /* 0x00000001359e7836 */ /* 0x000fcc0000000000 */
[----:B------:R-:W-:Y:S01]  /*10dd0*/  MUFU.TANH R83, R83 ;  /* 0x0000005300537308 */ /* 0x000fe20000002400 */
[----:B------:R-:W-:-:S07]  /*10de0*/  I2FP.F32.S32 R78, R78 ;  /* 0x0000004e004e7245 */ /* 0x000fce0000201400 */
[----:B------:R-:W3:Y:S08]  /*10df0*/  MUFU.TANH R41, R41 ;  /* 0x0000002900297308 */ /* 0x000ef00000002400 */
[----:B------:R-:W3:Y:S08]  /*10e00*/  MUFU.TANH R159, R159 ;  /* 0x0000009f009f7308 */ /* 0x000ef00000002400 */
[----:B------:R-:W3:Y:S08]  /*10e10*/  MUFU.TANH R107, R70 ;  /* 0x00000046006b7308 */ /* 0x000ef00000002400 */
[----:B------:R-:W3:Y:S08]  /*10e20*/  MUFU.TANH R79, R32 ;  /* 0x00000020004f7308 */ /* 0x000ef00000002400 */
[----:B------:R-:W3:Y:S01]  /*10e30*/  MUFU.TANH R33, R86 ;  /* 0x0000005600217308 */ /* 0x000ee20000002400 */
[----:B------:R-:W-:-:S02]  /*10e40*/  I2FP.F32.S32 R160, R160 ;  /* 0x000000a000a07245 */ /* 0x000fc40000201400 */
[----:B------:R-:W-:Y:S02]  /*10e50*/  I2FP.F32.S32 R118, R118 ;  /* 0x0000007600767245 */ /* 0x000fe40000201400 */
[----:B------:R-:W-:Y:S02]  /*10e60*/  IABS R93, R93 ;  /* 0x0000005d005d7213 */ /* 0x000fe40000000000 */
[----:B------:R-:W-:Y:S01]  /*10e70*/  I2FP.F32.S32 R128, R28 ;  /* 0x0000001c00807245 */ /* 0x000fe20000201400 */
[----:B------:R-:W-:Y:S01]  /*10e80*/  FFMA.FTZ R163, -R154, R122, R163 ;  /* 0x0000007a9aa37223 */ /* 0x000fe200000101a3 */
[----:B------:R-:W-:Y:S02]  /*10e90*/  IABS R114, R114 ;  /* 0x0000007200727213 */ /* 0x000fe40000000000 */
[----:B------:R-:W-:Y:S02]  /*10ea0*/  IABS R112, R112 ;  /* 0x0000007000707213 */ /* 0x000fe40000000000 */
[----:B------:R-:W-:-:S02]  /*10eb0*/  IABS R108, R108 ;  /* 0x0000006c006c7213 */ /* 0x000fc40000000000 */
[----:B------:R-:W-:Y:S02]  /*10ec0*/  IABS R100, R100 ;  /* 0x0000006400647213 */ /* 0x000fe40000000000 */
[----:B------:R-:W-:Y:S02]  /*10ed0*/  IABS R98, R98 ;  /* 0x0000006200627213 */ /* 0x000fe40000000000 */
[----:B------:R-:W-:Y:S02]  /*10ee0*/  IABS R90, R90 ;  /* 0x0000005a005a7213 */ /* 0x000fe40000000000 */
[----:B------:R-:W-:Y:S02]  /*10ef0*/  IABS R85, R85 ;  /* 0x0000005500557213 */ /* 0x000fe40000000000 */
[----:B------:R-:W-:Y:S01]  /*10f00*/  I2FP.F32.S32 R28, R96 ;  /* 0x00000060001c7245 */ /* 0x000fe20000201400 */
[C---:B------:R-:W-:Y:S01]  /*10f10*/  VIADD R122, R53.reuse, 0x10 ;  /* 0x00000010357a7836 */ /* 0x040fe20000000000 */
[----:B------:R-:W-:Y:S01]  /*10f20*/  ISETP.GT.AND P2, PT, R2, R158, PT ;  /* 0x0000009e0200720c */ /* 0x000fe20003f44270 */
[C---:B-1----:R-:W-:Y:S01]  /*10f30*/  FFMA.FTZ R78, -R154.reuse, R78, R29 ;  /* 0x0000004e9a4e7223 */ /* 0x042fe2000001011d */
[----:B------:R-:W-:Y:S01]  /*10f40*/  I2FP.F32.S32 R93, R93 ;  /* 0x0000005d005d7245 */ /* 0x000fe20000201400 */
[C---:B------:R-:W-:Y:S01]  /*10f50*/  FFMA.FTZ R175, -R154.reuse, R160, R175 ;  /* 0x000000a09aaf7223 */ /* 0x040fe200000101af */
[----:B------:R-:W-:Y:S01]  /*10f60*/  I2FP.F32.S32 R114, R114 ;  /* 0x0000007200727245 */ /* 0x000fe20000201400 */
[C---:B------:R-:W-:Y:S01]  /*10f70*/  FFMA.FTZ R162, -R154.reuse, R118, R157 ;  /* 0x000000769aa27223 */ /* 0x040fe2000001019d */
[----:B------:R-:W-:Y:S01]  /*10f80*/  I2FP.F32.S32 R112, R112 ;  /* 0x0000007000707245 */ /* 0x000fe20000201400 */
[C---:B--2---:R-:W-:Y:S01]  /*10f90*/  FFMA.FTZ R74, -R154.reuse, R74, R139 ;  /* 0x0000004a9a4a7223 */ /* 0x044fe2000001018b */
[----:B------:R-:W-:Y:S01]  /*10fa0*/  I2FP.F32.S32 R108, R108 ;  /* 0x0000006c006c7245 */ /* 0x000fe20000201400 */
[C---:B------:R-:W-:Y:S01]  /*10fb0*/  FFMA.FTZ R4, -R154.reuse, R4, R125 ;  /* 0x000000049a047223 */ /* 0x040fe2000001017d */
[----:B------:R-:W-:Y:S01]  /*10fc0*/  I2FP.F32.S32 R29, R17 ;  /* 0x00000011001d7245 */ /* 0x000fe20000201400 */
[----:B------:R-:W-:Y:S01]  /*10fd0*/  FFMA.FTZ R160, -R154, R28, R101 ;  /* 0x0000001c9aa07223 */ /* 0x000fe20000010165 */
[----:B------:R-:W-:Y:S01]  /*10fe0*/  I2FP.F32.S32 R100, R100 ;  /* 0x0000006400647245 */ /* 0x000fe20000201400 */
[----:B------:R-:W-:Y:S01]  /*10ff0*/  VIADD R130, R53, 0x8 ;  /* 0x0000000835827836 */ /* 0x000fe20000000000 */
[----:B------:R-:W-:Y:S01]  /*11000*/  I2FP.F32.S32 R98, R98 ;  /* 0x0000006200627245 */ /* 0x000fe20000201400 */
[----:B------:R-:W-:Y:S01]  /*11010*/  VIADD R157, R2, 0x8 ;  /* 0x00000008029d7836 */ /* 0x000fe20000000000 */
[----:B------:R-:W-:-:S02]  /*11020*/  I2FP.F32.S32 R90, R90 ;  /* 0x0000005a005a7245 */ /* 0x000fc40000201400 */
[----:B------:R-:W-:Y:S01]  /*11030*/  I2FP.F32.S32 R102, R85 ;  /* 0x0000005500667245 */ /* 0x000fe20000201400 */
[C---:B------:R-:W-:Y:S01]  /*11040*/  VIADD R125, R53.reuse, 0x9 ;  /* 0x00000009357d7836 */ /* 0x040fe20000000000 */
[----:B------:R-:W-:Y:S01]  /*11050*/  ISETP.GT.AND P1, PT, R2, R53, PT ;  /* 0x000000350200720c */ /* 0x000fe20003f24270 */
[----:B------:R-:W-:Y:S01]  /*11060*/  VIADD R115, R53, 0x19 ;  /* 0x0000001935737836 */ /* 0x000fe20000000000 */
[----:B------:R-:W-:Y:S01]  /*11070*/  FSEL R139, R23, -INF , !P2 ;  /* 0xff800000178b7808 */ /* 0x000fe20005000000 */
[----:B----4-:R-:W-:Y:S01]  /*11080*/  FFMA.FTZ R109, -R154, R93, R75 ;  /* 0x0000005d9a6d7223 */ /* 0x010fe2000001014b */
[----:B------:R-:W-:Y:S01]  /*11090*/  ISETP.GT.AND P2, PT, R2, R122, PT ;  /* 0x0000007a0200720c */ /* 0x000fe20003f44270 */
[C---:B---3--:R-:W-:Y:S01]  /*110a0*/  FFMA.FTZ R41, -R154.reuse, R114, R41 ;  /* 0x000000729a297223 */ /* 0x048fe20000010129 */
[C---:B------:R-:W-:Y:S01]  /*110b0*/  FFMA.FTZ R159, -R154.reuse, R112, R159 ;  /* 0x000000709a9f7223 */ /* 0x040fe2000001019f */
[C---:B------:R-:W-:Y:S01]  /*110c0*/  FFMA.FTZ R17, -R154.reuse, R108, R87 ;  /* 0x0000006c9a117223 */ /* 0x040fe20000010157 */
[C---:B------:R-:W-:Y:S01]  /*110d0*/  FFMA.FTZ R29, -R154.reuse, R29, R83 ;  /* 0x0000001d9a1d7223 */ /* 0x040fe20000010153 */
[C---:B------:R-:W-:Y:S01]  /*110e0*/  FFMA.FTZ R5, -R154.reuse, R100, R5 ;  /* 0x000000649a057223 */ /* 0x040fe20000010105 */
[C---:B------:R-:W-:Y:S01]  /*110f0*/  FFMA.FTZ R111, -R154.reuse, R98, R111 ;  /* 0x000000629a6f7223 */ /* 0x040fe2000001016f */
[C---:B------:R-:W-:Y:S01]  /*11100*/  FFMA.FTZ R107, -R154.reuse, R90, R107 ;  /* 0x0000005a9a6b7223 */ /* 0x040fe2000001016b */
[C---:B------:R-:W-:Y:S01]  /*11110*/  FFMA.FTZ R102, -R154.reuse, R102, R79 ;  /* 0x000000669a667223 */ /* 0x040fe2000001014f */
[C---:B------:R-:W-:Y:S01]  /*11120*/  FFMA.FTZ R128, -R154.reuse, R128, R49 ;  /* 0x000000809a807223 */ /* 0x040fe20000010131 */
[----:B------:R-:W-:Y:S01]  /*11130*/  FFMA.FTZ R75, -R154, R28, R33 ;  /* 0x0000001c9a4b7223 */ /* 0x000fe20000010121 */
[C---:B------:R-:W-:Y:S01]  /*11140*/  VIADD R118, R53.reuse, 0x11 ;  /* 0x0000001135767836 */ /* 0x040fe20000000000 */
[C---:B------:R-:W-:Y:S01]  /*11150*/  ISETP.GE.AND P5, PT, R53.reuse, R155, PT ;  /* 0x0000009b3500720c */ /* 0x040fe20003fa6270 */
[C---:B------:R-:W-:Y:S01]  /*11160*/  VIADD R49, R53.reuse, 0x18 ;  /* 0x0000001835317836 */ /* 0x040fe20000000000 */
[C---:B------:R-:W-:Y:S01]  /*11170*/  ISETP.GE.AND P0, PT, R53.reuse, R156, PT ;  /* 0x0000009c3500720c */ /* 0x040fe20003f06270 */
[----:B------:R-:W-:Y:S01]  /*11180*/  VIADD R114, R53, 0x20 ;  /* 0x0000002035727836 */ /* 0x000fe20000000000 */
[----:B------:R-:W-:Y:S01]  /*11190*/  ISETP.GT.AND P3, PT, R157, R53, PT ;  /* 0x000000359d00720c */ /* 0x000fe20003f64270 */
[C---:B------:R-:W-:Y:S01]  /*111a0*/  VIADD R112, R53.reuse, 0x21 ;  /* 0x0000002135707836 */ /* 0x040fe20000000000 */
[----:B------:R-:W-:Y:S01]  /*111b0*/  ISETP.GT.AND P4, PT, R2, R130, PT ;  /* 0x000000820200720c */ /* 0x000fe20003f84270 */
[C---:B------:R-:W-:Y:S01]  /*111c0*/  VIADD R110, R53.reuse, 0x28 ;  /* 0x00000028356e7836 */ /* 0x040fe20000000000 */
[----:B------:R-:W-:Y:S01]  /*111d0*/  FSEL R160, R160, -INF , !P1 ;  /* 0xff800000a0a07808 */ /* 0x000fe20004800000 */
[C---:B------:R-:W-:Y:S01]  /*111e0*/  VIADD R108, R53.reuse, 0x29 ;  /* 0x00000029356c7836 */ /* 0x040fe20000000000 */
[----:B------:R-:W-:Y:S01]  /*111f0*/  ISETP.GT.AND P1, PT, R2, R125, PT ;  /* 0x0000007d0200720c */ /* 0x000fe20003f24270 */
        /* <DEDUP_REMOVED lines=19> */
[----:B------:R-:W-:Y:S01]  /*11330*/  VIADD R28, R53, 0x79 ;  /* 0x00000079351c7836 */ /* 0x000fe20000000000 */
[----:B------:R-:W-:Y:S02]  /*11340*/  FSEL R53, R77, -INF , !P2 ;  /* 0xff8000004d357808 */ /* 0x000fe40005000000 */
[----:B------:R-:W-:Y:S02]  /*11350*/  ISETP.GT.AND P2, PT, R2, R115, PT ;  /* 0x000000730200720c */ /* 0x000fe40003f44270 */
[----:B------:R-:W-:Y:S02]  /*11360*/  FSEL R128, R128, -INF , !P4 ;  /* 0xff80000080807808 */ /* 0x000fe40006000000 */
[C---:B------:R-:W-:Y:S02]  /*11370*/  ISETP.GT.AND P4, PT, R2.reuse, R118, PT ;  /* 0x000000760200720c */ /* 0x040fe40003f84270 */
[----:B------:R-:W-:Y:S02]  /*11380*/  FSEL R126, R21, -INF , !P1 ;  /* 0xff800000157e7808 */ /* 0x000fe40004800000 */
[----:B------:R-:W-:-:S02]  /*11390*/  ISETP.GT.AND P1, PT, R2, R49, PT ;  /* 0x000000310200720c */ /* 0x000fc40003f24270 */
[----:B------:R-:W-:Y:S02]  /*113a0*/  FSEL R21, R69, -INF , !P2 ;  /* 0xff80000045157808 */ /* 0x000fe40005000000 */
[C---:B------:R-:W-:Y:S02]  /*113b0*/  ISETP.GT.AND P2, PT, R2.reuse, R110, PT ;  /* 0x0000006e0200720c */ /* 0x040fe40003f44270 */
[----:B------:R-:W-:Y:S02]  /*113c0*/  FSEL R124, R73, -INF , !P4 ;  /* 0xff800000497c7808 */ /* 0x000fe40006000000 */
[C---:B------:R-:W-:Y:S02]  /*113d0*/  ISETP.GT.AND P4, PT, R2.reuse, R114, PT ;  /* 0x000000720200720c */ /* 0x040fe40003f84270 */
[----:B------:R-:W-:Y:S02]  /*113e0*/  FSEL R23, R81, -INF , !P1 ;  /* 0xff80000051177808 */ /* 0x000fe40004800000 */
[----:B------:R-:W-:-:S02]  /*113f0*/  ISETP.GT.AND P1, PT, R2, R112, PT ;  /* 0x000000700200720c */ /* 0x000fc40003f24270 */
[----:B------:R-:W-:Y:S02]  /*11400*/  FSEL R189, R97, -INF , !P2 ;  /* 0xff80000061bd7808 */ /* 0x000fe40005000000 */
[C---:B------:R-:W-:Y:S02]  /*11410*/  ISETP.GT.AND P2, PT, R2.reuse, R101, PT ;  /* 0x000000650200720c */ /* 0x040fe40003f44270 */
[----:B------:R-:W-:Y:S02]  /*11420*/  FSEL R191, R113, -INF , !P4 ;  /* 0xff80000071bf7808 */ /* 0x000fe40006000000 */
[----:B------:R-:W-:Y:S02]  /*11430*/  FSEL R113, R99, -INF , !P1 ;  /* 0xff80000063717808 */ /* 0x000fe40004800000 */
[----:B------:R-:W-:Y:S02]  /*11440*/  ISETP.GT.AND P1, PT, R2, R106, PT ;  /* 0x0000006a0200720c */ /* 0x000fe40003f24270 */
        /* <DEDUP_REMOVED lines=16> */
[----:B------:R-:W-:Y:S02]  /*11550*/  ISETP.GT.AND P1, PT, R2, R90, PT ;  /* 0x0000005a0200720c */ /* 0x000fe40003f24270 */
[----:B------:R-:W-:Y:S02]  /*11560*/  FSEL R86, R16, -INF , !P2 ;  /* 0xff80000010567808 */ /* 0x000fe40005000000 */
[----:B------:R-:W-:-:S02]  /*11570*/  ISETP.GT.AND P2, PT, R2, R32, PT ;  /* 0x000000200200720c */ /* 0x000fc40003f44270 */
[----:B------:R-:W-:Y:S02]  /*11580*/  FSEL R127, R127, -INF , !P4 ;  /* 0xff8000007f7f7808 */ /* 0x000fe40006000000 */
[----:B------:R-:W-:Y:S02]  /*11590*/  ISETP.GT.AND P4, PT, R2, R92, PT ;  /* 0x0000005c0200720c */ /* 0x000fe40003f84270 */
        /* <DEDUP_REMOVED lines=17> */
[----:B------:R-:W-:Y:S02]  /*116b0*/  FSEL R78, R163, -INF , !P4 ;  /* 0xff800000a34e7808 */ /* 0x000fe40006000000 */
[----:B------:R-:W-:Y:S02]  /*116c0*/  ISETP.GT.AND P4, PT, R2, R44, PT ;  /* 0x0000002c0200720c */ /* 0x000fe40003f84270 */
[----:B------:R-:W-:Y:S02]  /*116d0*/  FSEL R41, R41, -INF , !P1 ;  /* 0xff80000029297808 */ /* 0x000fe40004800000 */
[----:B------:R-:W-:Y:S02]  /*116e0*/  ISETP.GE.AND P1, PT, R158, R156, PT ;  /* 0x0000009c9e00720c */ /* 0x000fe40003f26270 */
[----:B------:R-:W-:-:S02]  /*116f0*/  FSEL R77, R71, -INF , !P2 ;  /* 0xff800000474d7808 */ /* 0x000fc40005000000 */
[----:B------:R-:W-:Y:S02]  /*11700*/  FSEL R16, R16, -INF , !P0 ;  /* 0xff80000010107808 */ /* 0x000fe40004000000 */
[----:B------:R-:W-:Y:S02]  /*11710*/  ISETP.GT.AND P0, PT, R157, R130, PT ;  /* 0x000000829d00720c */ /* 0x000fe40003f04270 */
[----:B------:R-:W-:Y:S02]  /*11720*/  FSEL R37, R161, -INF , !P4 ;  /* 0xff800000a1257808 */ /* 0x000fe40006000000 */
[----:B------:R-:W-:Y:S02]  /*11730*/  ISETP.GE.AND P4, PT, R158, R155, PT ;  /* 0x0000009b9e00720c */ /* 0x000fe40003f86270 */
[----:B------:R-:W-:Y:S02]  /*11740*/  FSEL R77, R77, -INF , !P1 ;  /* 0xff8000004d4d7808 */ /* 0x000fe40004800000 */
[----:B------:R-:W-:-:S02]  /*11750*/  ISETP.GT.AND P1, PT, R157, R125, PT ;  /* 0x0000007d9d00720c */ /* 0x000fc40003f24270 */
[----:B------:R-:W-:Y:S02]  /*11760*/  ISETP.GE.AND P3, PT, R130, R156, PT ;  /* 0x0000009c8200720c */ /* 0x000fe40003f66270 */
        /* <DEDUP_REMOVED lines=8> */
[----:B------:R-:W-:Y:S02]  /*117f0*/  ISETP.GT.AND P3, PT, R157, R122, PT ;  /* 0x0000007a9d00720c */ /* 0x000fe40003f64270 */
[----:B------:R-:W-:Y:S02]  /*11800*/  FSEL R69, R128, -INF , !P5 ;  /* 0xff80000080457808 */ /* 0x000fe40006800000 */
[----:B------:R-:W-:-:S02]  /*11810*/  FSEL R57, R126, -INF , !P4 ;  /* 0xff8000007e397808 */ /* 0x000fc40006000000 */
[----:B------:R-:W-:Y:S02]  /*11820*/  FSEL R73, R73, -INF , !P2 ;  /* 0xff80000049497808 */ /* 0x000fe40005000000 */
[-C--:B------:R-:W-:Y:S02]  /*11830*/  ISETP.GE.AND P5, PT, R122, R155.reuse, PT ;  /* 0x0000009b7a00720c */ /* 0x080fe40003fa6270 */
[C---:B------:R-:W-:Y:S02]  /*11840*/  ISETP.GE.AND P4, PT, R118.reuse, R155, PT ;  /* 0x0000009b7600720c */ /* 0x040fe40003f86270 */
[----:B------:R-:W-:Y:S02]  /*11850*/  ISETP.GE.AND P1, PT, R118, R156, PT ;  /* 0x0000009c7600720c */ /* 0x000fe40003f26270 */
[----:B------:R-:W-:Y:S02]  /*11860*/  ISETP.GT.AND P2, PT, R157, R118, PT ;  /* 0x000000769d00720c */ /* 0x000fe40003f44270 */
[----:B------:R-:W-:-:S02]  /*11870*/  ISETP.GE.AND P0, PT, R122, R156, PT ;  /* 0x0000009c7a00720c */ /* 0x000fc40003f06270 */
[----:B------:R-:W-:Y:S02]  /*11880*/  FSEL R118, R17, -INF , !P3 ;  /* 0xff80000011767808 */ /* 0x000fe40005800000 */
[----:B------:R-:W-:Y:S02]  /*11890*/  FSEL R17, R53, -INF , !P5 ;  /* 0xff80000035117808 */ /* 0x000fe40006800000 */
[----:B------:R-:W-:Y:S02]  /*118a0*/  FSEL R53, R118, -INF , !P0 ;  /* 0xff80000076357808 */ /* 0x000fe40004000000 */
[C---:B------:R-:W-:Y:S02]  /*118b0*/  ISETP.GE.AND P5, PT, R49.reuse, R155, PT ;  /* 0x0000009b3100720c */ /* 0x040fe40003fa6270 */
[----:B------:R-:W-:Y:S02]  /*118c0*/  ISETP.GE.AND P3, PT, R49, R156, PT ;  /* 0x0000009c3100720c */ /* 0x000fe40003f66270 */
[----:B------:R-:W-:-:S02]  /*118d0*/  ISETP.GT.AND P0, PT, R157, R49, PT ;  /* 0x000000319d00720c */ /* 0x000fc40003f04270 */
[----:B------:R-:W-:Y:S01]  /*118e0*/  FSEL R49, R29, -INF , !P2 ;  /* 0xff8000001d317808 */ /* 0x000fe20005000000 */
[----:B------:R-:W-:-:S03]  /*118f0*/  FMUL.FTZ R59, R59, R0 ;  /* 0x000000003b3b7220 */ /* 0x000fc60000410000 */
[----:B------:R-:W-:Y:S02]  /*11900*/  FSEL R49, R49, -INF , !P1 ;  /* 0xff80000031317808 */ /* 0x000fe40004800000 */
[----:B------:R-:W-:Y:S02]  /*11910*/  ISETP.GT.AND P1, PT, R157, R115, PT ;  /* 0x000000739d00720c */ /* 0x000fe40003f24270 */
[----:B------:R-:W-:Y:S02]  /*11920*/  ISETP.GE.AND P2, PT, R115, R156, PT ;  /* 0x0000009c7300720c */ /* 0x000fe40003f46270 */
[----:B------:R-:W-:Y:S02]  /*11930*/  FSEL R45, R45, -INF , !P0 ;  /* 0xff8000002d2d7808 */ /* 0x000fe40004000000 */
[----:B------:R-:W-:Y:S01]  /*11940*/  FSEL R5, R5, -INF , !P1 ;  /* 0xff80000005057808 */ /* 0x000fe20004800000 */
[----:B------:R-:W1:Y:S01]  /*11950*/  MUFU.TANH R59, R59 ;  /* 0x0000003b003b7308 */ /* 0x000e620000002400 */
[----:B------:R-:W-:-:S02]  /*11960*/  FSEL R45, R45, -INF , !P3 ;  /* 0xff8000002d2d7808 */ /* 0x000fc40005800000 */
[----:B------:R-:W-:Y:S02]  /*11970*/  FSEL R5, R5, -INF , !P2 ;  /* 0xff80000005057808 */ /* 0x000fe40005000000 */
[C---:B------:R-:W-:Y:S02]  /*11980*/  ISETP.GT.AND P3, PT, R157.reuse, R114, PT ;  /* 0x000000729d00720c */ /* 0x040fe40003f64270 */
[----:B------:R-:W-:Y:S02]  /*11990*/  ISETP.GT.AND P2, PT, R157, R112, PT ;  /* 0x000000709d00720c */ /* 0x000fe40003f44270 */
[----:B------:R-:W-:Y:S02]  /*119a0*/  FSEL R29, R124, -INF , !P4 ;  /* 0xff8000007c1d7808 */ /* 0x000fe40006000000 */
[----:B------:R-:W-:Y:S02]  /*119b0*/  ISETP.GE.AND P4, PT, R115, R155, PT ;  /* 0x0000009b7300720c */ /* 0x000fe40003f86270 */
[----:B------:R-:W-:-:S02]  /*119c0*/  FSEL R23, R23, -INF , !P5 ;  /* 0xff80000017177808 */ /* 0x000fc40006800000 */
[----:B------:R-:W-:Y:S02]  /*119d0*/  ISETP.GE.AND P1, PT, R112, R156, PT ;  /* 0x0000009c7000720c */ /* 0x000fe40003f26270 */
[----:B------:R-:W-:Y:S02]  /*119e0*/  FSEL R111, R111, -INF , !P3 ;  /* 0xff8000006f6f7808 */ /* 0x000fe40005800000 */
[----:B------:R-:W-:Y:S01]  /*119f0*/  FSEL R109, R109, -INF , !P2 ;  /* 0xff8000006d6d7808 */ /* 0x000fe20005000000 */
[----:B------:R-:W-:Y:S01]  /*11a00*/  FMUL.FTZ R58, R58, R0 ;  /* 0x000000003a3a7220 */ /* 0x000fe20000410000 */
[C---:B------:R-:W-:Y:S02]  /*11a10*/  ISETP.GE.AND P5, PT, R114.reuse, R155, PT ;  /* 0x0000009b7200720c */ /* 0x040fe40003fa6270 */
[----:B------:R-:W-:Y:S02]  /*11a20*/  ISETP.GE.AND P0, PT, R114, R156, PT ;  /* 0x0000009c7200720c */ /* 0x000fe40003f06270 */
[----:B------:R-:W-:-:S02]  /*11a30*/  FSEL R21, R21, -INF , !P4 ;  /* 0xff80000015157808 */ /* 0x000fc40006000000 */
[-C--:B------:R-:W-:Y:S02]  /*11a40*/  ISETP.GE.AND P4, PT, R112, R155.reuse, PT ;  /* 0x0000009b7000720c */ /* 0x080fe40003f86270 */
[----:B------:R-:W-:Y:S02]  /*11a50*/  FSEL R195, R109, -INF , !P1 ;  /* 0xff8000006dc37808 */ /* 0x000fe40004800000 */
[----:B------:R-:W-:Y:S02]  /*11a60*/  IABS R80, R80 ;  /* 0x0000005000507213 */ /* 0x000fe40000000000 */
[----:B------:R-:W-:Y:S02]  /*11a70*/  FSEL R191, R191, -INF , !P5 ;  /* 0xff800000bfbf7808 */ /* 0x000fe40006800000 */
[----:B------:R-:W-:Y:S02]  /*11a80*/  FSEL R197, R111, -INF , !P0 ;  /* 0xff8000006fc57808 */ /* 0x000fe40004000000 */
[----:B------:R-:W-:Y:S01]  /*11a90*/  ISETP.GT.AND P1, PT, R157, R108, PT ;  /* 0x0000006c9d00720c */ /* 0x000fe20003f24270 */
[----:B------:R-:W2:Y:S01]  /*11aa0*/  MUFU.TANH R111, R58 ;  /* 0x0000003a006f7308 */ /* 0x000ea20000002400 */
[----:B------:R-:W-:-:S02]  /*11ab0*/  ISETP.GE.AND P5, PT, R110, R155, PT ;  /* 0x0000009b6e00720c */ /* 0x000fc40003fa6270 */
[----:B------:R-:W-:Y:S02]  /*11ac0*/  ISETP.GE.AND P3, PT, R110, R156, PT ;  /* 0x0000009c6e00720c */ /* 0x000fe40003f66270 */
[----:B------:R-:W-:Y:S01]  /*11ad0*/  ISETP.GT.AND P0, PT, R157, R110, PT ;  /* 0x0000006e9d00720c */ /* 0x000fe20003f04270 */
[----:B------:R-:W-:Y:S01]  /*11ae0*/  FMUL.FTZ R51, R51, R0 ;  /* 0x0000000033337220 */ /* 0x000fe20000410000 */
[----:B------:R-:W-:Y:S02]  /*11af0*/  IABS R110, R67 ;  /* 0x00000043006e7213 */ /* 0x000fe40000000000 */
[----:B------:R-:W-:Y:S02]  /*11b00*/  FSEL R67, R113, -INF , !P4 ;  /* 0xff80000071437808 */ /* 0x000fe40006000000 */
[----:B------:R-:W-:Y:S02]  /*11b10*/  I2FP.F32.S32 R80, R80 ;  /* 0x0000005000507245 */ /* 0x000fe40000201400 */
[----:B------:R-:W-:-:S02]  /*11b20*/  ISETP.GE.AND P4, PT, R108, R155, PT ;  /* 0x0000009b6c00720c */ /* 0x000fc40003f86270 */
[----:B------:R-:W-:Y:S02]  /*11b30*/  ISETP.GE.AND P2, PT, R108, R156, PT ;  /* 0x0000009c6c00720c */ /* 0x000fe40003f46270 */
[----:B------:R-:W-:Y:S01]  /*11b40*/  FSEL R102, R102, -INF , !P1 ;  /* 0xff80000066667808 */ /* 0x000fe20004800000 */
[----:B------:R-:W-:Y:S01]  /*11b50*/  FMUL.FTZ R50, R50, R0 ;  /* 0x0000000032327220 */ /* 0x000fe20000410000 */
[----:B------:R-:W-:Y:S01]  /*11b60*/  FSEL R187, R187, -INF , !P4 ;  /* 0xff800000bbbb7808 */ /* 0x000fe20006000000 */
[----:B-1----:R-:W-:Y:S01]  /*11b70*/  FFMA.FTZ R59, -R154, R80, R59 ;  /* 0x000000509a3b7223 */ /* 0x002fe2000001013b */
[----:B------:R-:W-:Y:S01]  /*11b80*/  FSEL R185, R102, -INF , !P2 ;  /* 0xff80000066b97808 */ /* 0x000fe20005000000 */
[----:B------:R-:W1:Y:S01]  /*11b90*/  MUFU.TANH R51, R51 ;  /* 0x0000003300337308 */ /* 0x000e620000002400 */
[----:B------:R-:W-:Y:S01]  /*11ba0*/  ISETP.GE.AND P4, PT, R101, R155, PT ;  /* 0x0000009b6500720c */ /* 0x000fe20003f86270 */
[----:B------:R-:W-:Y:S01]  /*11bb0*/  FMUL.FTZ R43, R43, R0 ;  /* 0x000000002b2b7220 */ /* 0x000fe20000410000 */
[----:B------:R-:W-:-:S02]  /*11bc0*/  ISETP.GE.AND P1, PT, R101, R156, PT ;  /* 0x0000009c6500720c */ /* 0x000fc40003f26270 */
[----:B------:R-:W-:-:S03]  /*11bd0*/  ISETP.GT.AND P2, PT, R157, R101, PT ;  /* 0x000000659d00720c */ /* 0x000fc60003f44270 */
[----:B------:R3:W4:Y:S01]  /*11be0*/  MUFU.TANH R101, R50 ;  /* 0x0000003200657308 */ /* 0x0007220000002400 */
[----:B------:R-:W-:Y:S01]  /*11bf0*/  FSEL R59, R59, -INF , !P2 ;  /* 0xff8000003b3b7808 */ /* 0x000fe20005000000 */
[----:B------:R-:W-:Y:S01]  /*11c00*/  FMUL.FTZ R46, R46, R0 ;  /* 0x000000002e2e7220 */ /* 0x000fe20000410000 */
[----:B------:R-:W-:Y:S02]  /*11c10*/  I2FP.F32.S32 R110, R110 ;  /* 0x0000006e006e7245 */ /* 0x000fe40000201400 */
[----:B------:R-:W-:-:S03]  /*11c20*/  FSEL R107, R107, -INF , !P0 ;  /* 0xff8000006b6b7808 */ /* 0x000fc60004000000 */
[----:B------:R-:W4:Y:S01]  /*11c30*/  MUFU.TANH R43, R43 ;  /* 0x0000002b002b7308 */ /* 0x000f220000002400 */
[----:B------:R-:W-:Y:S01]  /*11c40*/  FSEL R183, R59, -INF , !P1 ;  /* 0xff8000003bb77808 */ /* 0x000fe20004800000 */
[----:B--2---:R-:W-:Y:S01]  /*11c50*/  FFMA.FTZ R110, -R154, R110, R111 ;  /* 0x0000006e9a6e7223 */ /* 0x004fe2000001016f */
[----:B------:R-:W-:Y:S02]  /*11c60*/  FSEL R193, R107, -INF , !P3 ;  /* 0xff8000006bc17808 */ /* 0x000fe40005800000 */
[----:B------:R-:W-:Y:S02]  /*11c70*/  IABS R76, R76 ;  /* 0x0000004c004c7213 */ /* 0x000fe40000000000 */
[----:B------:R-:W-:Y:S01]  /*11c80*/  ISETP.GT.AND P3, PT, R157, R106, PT ;  /* 0x0000006a9d00720c */ /* 0x000fe20003f64270 */
[----:B------:R-:W2:Y:S01]  /*11c90*/  MUFU.TANH R59, R46 ;  /* 0x0000002e003b7308 */ /* 0x000ea20000002400 */
[----:B---3--:R-:W-:Y:S01]  /*11ca0*/  IABS R50, R11 ;  /* 0x0000000b00327213 */ /* 0x008fe20000000000 */
[----:B------:R-:W-:Y:S01]  /*11cb0*/  FMUL.FTZ R42, R42, R0 ;  /* 0x000000002a2a7220 */ /* 0x000fe20000410000 */
[----:B------:R-:W-:-:S02]  /*11cc0*/  I2FP.F32.S32 R76, R76 ;  /* 0x0000004c004c7245 */ /* 0x000fc40000201400 */
[----:B------:R-:W-:Y:S01]  /*11cd0*/  I2FP.F32.S32 R50, R50 ;  /* 0x0000003200327245 */ /* 0x000fe20000201400 */
[----:B------:R-:W-:Y:S01]  /*11ce0*/  FMUL.FTZ R47, R47, R0 ;  /* 0x000000002f2f7220 */ /* 0x000fe20000410000 */
[----:B------:R-:W-:Y:S02]  /*11cf0*/  ISETP.GE.AND P0, PT, R106, R156, PT ;  /* 0x0000009c6a00720c */ /* 0x000fe40003f06270 */
[----:B------:R-:W-:Y:S02]  /*11d00*/  FSEL R110, R110, -INF , !P3 ;  /* 0xff8000006e6e7808 */ /* 0x000fe40005800000 */
[----:B------:R-:W-:Y:S01]  /*11d10*/  IABS R66, R66 ;  /* 0x0000004200427213 */ /* 0x000fe20000000000 */
[----:B-1----:R-:W-:Y:S01]  /*11d20*/  FFMA.FTZ R50, -R154, R50, R51 ;  /* 0x000000329a327223 */ /* 0x002fe20000010133 */
[----:B------:R-:W-:Y:S01]  /*11d30*/  FSEL R179, R110, -INF , !P0 ;  /* 0xff8000006eb37808 */ /* 0x000fe20004000000 */
[----:B----4-:R-:W-:Y:S01]  /*11d40*/  FFMA.FTZ R76, -R154, R76, R101 ;  /* 0x0000004c9a4c7223 */ /* 0x010fe20000010165 */
[----:B------:R-:W-:Y:S01]  /*11d50*/  IABS R58, R15 ;  /* 0x0000000f003a7213 */ /* 0x000fe20000000000 */
[----:B------:R-:W1:Y:S01]  /*11d60*/  MUFU.TANH R51, R42 ;  /* 0x0000002a00337308 */ /* 0x000e620000002400 */
[----:B------:R-:W-:Y:S01]  /*11d70*/  I2FP.F32.S32 R66, R66 ;  /* 0x0000004200427245 */ /* 0x000fe20000201400 */
[----:B------:R-:W-:Y:S01]  /*11d80*/  FMUL.FTZ R38, R38, R0 ;  /* 0x0000000026267220 */ /* 0x000fe20000410000 */
[----:B------:R-:W-:-:S02]  /*11d90*/  ISETP.GT.AND P0, PT, R157, R100, PT ;  /* 0x000000649d00720c */ /* 0x000fc40003f04270 */
[----:B------:R-:W-:Y:S01]  /*11da0*/  I2FP.F32.S32 R58, R58 ;  /* 0x0000003a003a7245 */ /* 0x000fe20000201400 */
[----:B------:R-:W-:Y:S02]  /*11db0*/  FFMA.FTZ R66, -R154, R66, R43 ;  /* 0x000000429a427223 */ /* 0x000fe4000001012b */
[----:B------:R-:W3:Y:S01]  /*11dc0*/  MUFU.TANH R47, R47 ;  /* 0x0000002f002f7308 */ /* 0x000ee20000002400 */
[----:B------:R-:W-:Y:S02]  /*11dd0*/  ISETP.GE.AND P3, PT, R100, R156, PT ;  /* 0x0000009c6400720c */ /* 0x000fe40003f66270 */
[----:B------:R-:W-:Y:S01]  /*11de0*/  FSEL R76, R76, -INF , !P0 ;  /* 0xff8000004c4c7808 */ /* 0x000fe20004000000 */
[----:B--2---:R-:W-:Y:S01]  /*11df0*/  FFMA.FTZ R58, -R154, R58, R59 ;  /* 0x0000003a9a3a7223 */ /* 0x004fe2000001013b */
[----:B------:R-:W-:-:S03]  /*11e00*/  IABS R68, R68 ;  /* 0x0000004400447213 */ /* 0x000fc60000000000 */
[----:B------:R-:W2:Y:S01]  /*11e10*/  MUFU.TANH R43, R38 ;  /* 0x00000026002b7308 */ /* 0x000ea20000002400 */
[----:B------:R-:W-:Y:S02]  /*11e20*/  FSEL R181, R76, -INF , !P3 ;  /* 0xff8000004cb57808 */ /* 0x000fe40005800000 */
[----:B------:R-:W-:Y:S02]  /*11e30*/  ISETP.GT.AND P3, PT, R157, R96, PT ;  /* 0x000000609d00720c */ /* 0x000fe40003f64270 */
[----:B------:R-:W-:Y:S01]  /*11e40*/  IABS R72, R72 ;  /* 0x0000004800487213 */ /* 0x000fe20000000000 */
[----:B------:R-:W-:Y:S01]  /*11e50*/  FMUL.FTZ R39, R39, R0 ;  /* 0x0000000027277220 */ /* 0x000fe20000410000 */
[----:B------:R-:W-:Y:S02]  /*11e60*/  ISETP.GT.AND P1, PT, R157, R98, PT ;  /* 0x000000629d00720c */ /* 0x000fe40003f24270 */
[----:B------:R-:W-:Y:S02]  /*11e70*/  I2FP.F32.S32 R68, R68 ;  /* 0x0000004400447245 */ /* 0x000fe40000201400 */
[----:B------:R-:W-:-:S02]  /*11e80*/  ISETP.GE.AND P0, PT, R96, R156, PT ;  /* 0x0000009c6000720c */ /* 0x000fc40003f06270 */
[----:B------:R-:W-:Y:S02]  /*11e90*/  FSEL R58, R58, -INF , !P3 ;  /* 0xff8000003a3a7808 */ /* 0x000fe40005800000 */
[----:B------:R-:W-:Y:S02]  /*11ea0*/  IABS R64, R64 ;  /* 0x0000004000407213 */ /* 0x000fe40000000000 */
[----:B------:R-:W-:Y:S01]  /*11eb0*/  I2FP.F32.S32 R72, R72 ;  /* 0x0000004800487245 */ /* 0x000fe20000201400 */
[----:B-1----:R-:W-:Y:S01]  /*11ec0*/  FFMA.FTZ R51, -R154, R68, R51 ;  /* 0x000000449a337223 */ /* 0x002fe20000010133 */
[----:B------:R-:W-:Y:S02]  /*11ed0*/  ISETP.GE.AND P2, PT, R98, R156, PT ;  /* 0x0000009c6200720c */ /* 0x000fe40003f46270 */
[----:B------:R-:W-:Y:S02]  /*11ee0*/  FSEL R50, R50, -INF , !P1 ;  /* 0xff80000032327808 */ /* 0x000fe40004800000 */
[----:B------:R-:W-:Y:S01]  /*11ef0*/  FSEL R120, R58, -INF , !P0 ;  /* 0xff8000003a787808 */ /* 0x000fe20004000000 */
[----:B------:R-:W1:Y:S01]  /*11f00*/  MUFU.TANH R39, R39 ;  /* 0x0000002700277308 */ /* 0x000e620000002400 */
[----:B------:R-:W-:-:S02]  /*11f10*/  ISETP.GT.AND P0, PT, R157, R94, PT ;  /* 0x0000005e9d00720c */ /* 0x000fc40003f04270 */
[----:B------:R-:W-:Y:S01]  /*11f20*/  I2FP.F32.S32 R42, R64 ;  /* 0x00000040002a7245 */ /* 0x000fe20000201400 */
[----:B---3--:R-:W-:Y:S01]  /*11f30*/  FFMA.FTZ R47, -R154, R72, R47 ;  /* 0x000000489a2f7223 */ /* 0x008fe2000001012f */
[----:B------:R-:W-:Y:S02]  /*11f40*/  FSEL R173, R50, -INF , !P2 ;  /* 0xff80000032ad7808 */ /* 0x000fe40005000000 */
[----:B------:R-:W-:Y:S01]  /*11f50*/  ISETP.GT.AND P2, PT, R157, R95, PT ;  /* 0x0000005f9d00720c */ /* 0x000fe20003f44270 */
[----:B--2---:R-:W-:Y:S01]  /*11f60*/  FFMA.FTZ R42, -R154, R42, R43 ;  /* 0x0000002a9a2a7223 */ /* 0x004fe2000001012b */
[----:B------:R-:W-:Y:S02]  /*11f70*/  ISETP.GE.AND P3, PT, R94, R156, PT ;  /* 0x0000009c5e00720c */ /* 0x000fe40003f66270 */
[----:B------:R-:W-:Y:S01]  /*11f80*/  FSEL R51, R51, -INF , !P0 ;  /* 0xff80000033337808 */ /* 0x000fe20004000000 */
[----:B------:R-:W-:Y:S01]  /*11f90*/  FMUL.FTZ R43, R34, R0 ;  /* 0x00000000222b7220 */ /* 0x000fe20000410000 */
[----:B------:R-:W-:-:S02]  /*11fa0*/  ISETP.GE.AND P1, PT, R95, R156, PT ;  /* 0x0000009c5f00720c */ /* 0x000fc40003f26270 */
[----:B------:R-:W-:Y:S01]  /*11fb0*/  FSEL R47, R47, -INF , !P2 ;  /* 0xff8000002f2f7808 */ /* 0x000fe20005000000 */
[----:B------:R-:W-:Y:S01]  /*11fc0*/  FMUL.FTZ R34, R35, R0 ;  /* 0x0000000023227220 */ /* 0x000fe20000410000 */
[----:B------:R-:W-:Y:S01]  /*11fd0*/  FSEL R165, R51, -INF , !P3 ;  /* 0xff80000033a57808 */ /* 0x000fe20005800000 */
[----:B------:R-:W2:Y:S01]  /*11fe0*/  MUFU.TANH R35, R43 ;  /* 0x0000002b00237308 */ /* 0x000ea20000002400 */
[----:B------:R-:W-:Y:S02]  /*11ff0*/  ISETP.GT.AND P3, PT, R157, R92, PT ;  /* 0x0000005c9d00720c */ /* 0x000fe40003f64270 */
[----:B------:R-:W-:Y:S02]  /*12000*/  IABS R27, R27 ;  /* 0x0000001b001b7213 */ /* 0x000fe40000000000 */
[----:B------:R-:W-:Y:S02]  /*12010*/  FSEL R118, R47, -INF , !P1 ;  /* 0xff8000002f767808 */ /* 0x000fe40004800000 */
[----:B------:R-:W-:-:S02]  /*12020*/  ISETP.GT.AND P1, PT, R157, R93, PT ;  /* 0x0000005d9d00720c */ /* 0x000fc40003f24270 */
[----:B------:R-:W-:Y:S02]  /*12030*/  ISETP.GE.AND P0, PT, R92, R156, PT ;  /* 0x0000009c5c00720c */ /* 0x000fe40003f06270 */
[----:B------:R-:W-:Y:S02]  /*12040*/  IABS R25, R25 ;  /* 0x0000001900197213 */ /* 0x000fe40000000000 */
[----:B------:R-:W-:Y:S02]  /*12050*/  FSEL R42, R42, -INF , !P3 ;  /* 0xff8000002a2a7808 */ /* 0x000fe40005800000 */
[----:B------:R-:W-:Y:S02]  /*12060*/  I2FP.F32.S32 R38, R27 ;  /* 0x0000001b00267245 */ /* 0x000fe40000201400 */
[----:B------:R-:W-:Y:S02]  /*12070*/  FSEL R64, R66, -INF , !P1 ;  /* 0xff80000042407808 */ /* 0x000fe40004800000 */
[----:B------:R-:W-:Y:S01]  /*12080*/  FSEL R66, R42, -INF , !P0 ;  /* 0xff8000002a427808 */ /* 0x000fe20004000000 */
[----:B------:R-:W-:-:S02]  /*12090*/  IMAD.MOV.U32 R42, RZ, RZ, R25 ;  /* 0x000000ffff2a7224 */ /* 0x000fc400078e0019 */
[C---:B-1----:R-:W-:Y:S02]  /*120a0*/  FFMA.FTZ R38, -R154.reuse, R38, R39 ;  /* 0x000000269a267223 */ /* 0x042fe40000010127 */
[----:B------:R1:W3:Y:S01]  /*120b0*/  MUFU.TANH R39, R34 ;  /* 0x0000002200277308 */ /* 0x0002e20000002400 */
[----:B------:R-:W-:Y:S02]  /*120c0*/  I2FP.F32.S32 R42, R42 ;  /* 0x0000002a002a7245 */ /* 0x000fe40000201400 */
[----:B------:R-:W-:Y:S02]  /*120d0*/  ISETP.GE.AND P2, PT, R93, R156, PT ;  /* 0x0000009c5d00720c */ /* 0x000fe40003f46270 */
[----:B------:R-:W-:Y:S01]  /*120e0*/  ISETP.GT.AND P0, PT, R157, R87, PT ;  /* 0x000000579d00720c */ /* 0x000fe20003f04270 */
[----:B--2---:R-:W-:Y:S01]  /*120f0*/  FFMA.FTZ R35, -R154, R42, R35 ;  /* 0x0000002a9a237223 */ /* 0x004fe20000010123 */
[----:B------:R-:W-:Y:S02]  /*12100*/  FSEL R64, R64, -INF , !P2 ;  /* 0xff80000040407808 */ /* 0x000fe40005000000 */
[----:B------:R-:W-:-:S02]  /*12110*/  IABS R56, R56 ;  /* 0x0000003800387213 */ /* 0x000fc40000000000 */
[----:B------:R-:W-:Y:S02]  /*12120*/  ISETP.GT.AND P2, PT, R157, R90, PT ;  /* 0x0000005a9d00720c */ /* 0x000fe40003f44270 */
[----:B------:R-:W-:Y:S02]  /*12130*/  FSEL R35, R35, -INF , !P0 ;  /* 0xff80000023237808 */ /* 0x000fe40004000000 */
[----:B------:R-:W-:Y:S02]  /*12140*/  I2FP.F32.S32 R56, R56 ;  /* 0x0000003800387245 */ /* 0x000fe40000201400 */
[----:B------:R-:W-:Y:S01]  /*12150*/  ISETP.GE.AND P1, PT, R90, R156, PT ;  /* 0x0000009c5a00720c */ /* 0x000fe20003f26270 */
[----:B-1----:R-:W-:Y:S01]  /*12160*/  FMUL.FTZ R34, R31, R0 ;  /* 0x000000001f227220 */ /* 0x002fe20000410000 */
[----:B------:R-:W-:Y:S02]  /*12170*/  ISETP.GE.AND P3, PT, R87, R156, PT ;  /* 0x0000009c5700720c */ /* 0x000fe40003f66270 */
[----:B------:R-:W-:Y:S01]  /*12180*/  FSEL R38, R38, -INF , !P2 ;  /* 0xff80000026267808 */ /* 0x000fe20005000000 */
[----:B---3--:R-:W-:Y:S01]  /*12190*/  FFMA.FTZ R39, -R154, R56, R39 ;  /* 0x000000389a277223 */ /* 0x008fe20000010127 */
[----:B------:R-:W-:-:S02]  /*121a0*/  FSEL R122, R35, -INF , !P3 ;  /* 0xff800000237a7808 */ /* 0x000fc40005800000 */
[----:B------:R-:W-:Y:S01]  /*121b0*/  FSEL R124, R38, -INF , !P1 ;  /* 0xff800000267c7808 */ /* 0x000fe20004800000 */
[----:B------:R-:W1:Y:S01]  /*121c0*/  MUFU.TANH R35, R34 ;  /* 0x0000002200237308 */ /* 0x000e620000002400 */
[----:B------:R-:W-:Y:S01]  /*121d0*/  ISETP.GT.AND P1, PT, R157, R85, PT ;  /* 0x000000559d00720c */ /* 0x000fe20003f24270 */
[-C--:B------:R-:W-:Y:S01]  /*121e0*/  FMUL.FTZ R19, R19, R0.reuse ;  /* 0x0000000013137220 */ /* 0x080fe20000410000 */
[----:B------:R-:W-:Y:S01]  /*121f0*/  FMUL.FTZ R43, R30, R0 ;  /* 0x000000001e2b7220 */ /* 0x000fe20000410000 */
[----:B------:R-:W-:Y:S02]  /*12200*/  ISETP.GE.AND P2, PT, R85, R156, PT ;  /* 0x0000009c5500720c */ /* 0x000fe40003f46270 */
[----:B------:R-:W-:Y:S01]  /*12210*/  FSEL R39, R39, -INF , !P1 ;  /* 0xff80000027277808 */ /* 0x000fe20004800000 */
[----:B------:R-:W-:Y:S01]  /*12220*/  FMUL.FTZ R18, R18, R0 ;  /* 0x0000000012127220 */ /* 0x000fe20000410000 */
[----:B------:R-:W-:Y:S01]  /*12230*/  IABS R52, R52 ;  /* 0x0000003400347213 */ /* 0x000fe20000000000 */
[----:B------:R-:W2:Y:S01]  /*12240*/  MUFU.TANH R19, R19 ;  /* 0x0000001300137308 */ /* 0x000ea20000002400 */
[----:B------:R-:W-:-:S02]  /*12250*/  FSEL R139, R39, -INF , !P2 ;  /* 0xff800000278b7808 */ /* 0x000fc40005000000 */
[----:B------:R-:W-:-:S05]  /*12260*/  I2FP.F32.S32 R52, R52 ;  /* 0x0000003400347245 */ /* 0x000fca0000201400 */
[----:B------:R-:W3:Y:S01]  /*12270*/  MUFU.TANH R39, R18 ;  /* 0x0000001200277308 */ /* 0x000ee20000002400 */
[----:B-1----:R-:W-:-:S07]  /*12280*/  FFMA.FTZ R35, -R154, R52, R35 ;  /* 0x000000349a237223 */ /* 0x002fce0000010123 */
[----:B------:R-:W1:Y:S01]  /*12290*/  MUFU.TANH R43, R43 ;  /* 0x0000002b002b7308 */ /* 0x000e620000002400 */
[----:B------:R-:W-:Y:S02]  /*122a0*/  IABS R24, R24 ;  /* 0x0000001800187213 */ /* 0x000fe40000000000 */
[----:B------:R-:W-:Y:S02]  /*122b0*/  ISETP.GT.AND P2, PT, R157, R32, PT ;  /* 0x000000209d00720c */ /* 0x000fe40003f44270 */
[----:B------:R-:W-:Y:S02]  /*122c0*/  IABS R26, R26 ;  /* 0x0000001a001a7213 */ /* 0x000fe40000000000 */
[----:B------:R-:W-:Y:S02]  /*122d0*/  IABS R54, R54 ;  /* 0x0000003600367213 */ /* 0x000fe40000000000 */
[----:B------:R-:W-:Y:S02]  /*122e0*/  I2FP.F32.S32 R24, R24 ;  /* 0x0000001800187245 */ /* 0x000fe40000201400 */
[----:B------:R-:W-:-:S02]  /*122f0*/  ISETP.GE.AND P1, PT, R32, R156, PT ;  /* 0x0000009c2000720c */ /* 0x000fc40003f26270 */
[----:B------:R-:W-:Y:S02]  /*12300*/  FSEL R35, R35, -INF , !P2 ;  /* 0xff80000023237808 */ /* 0x000fe40005000000 */
[----:B------:R-:W-:Y:S01]  /*12310*/  I2FP.F32.S32 R26, R26 ;  /* 0x0000001a001a7245 */ /* 0x000fe20000201400 */
[----:B------:R-:W-:Y:S01]  /*12320*/  FMUL.FTZ R6, R6, R0 ;  /* 0x0000000006067220 */ /* 0x000fe20000410000 */
[----:B------:R-:W-:Y:S01]  /*12330*/  I2FP.F32.S32 R54, R54 ;  /* 0x0000003600367245 */ /* 0x000fe20000201400 */
[C---:B--2---:R-:W-:Y:S01]  /*12340*/  FFMA.FTZ R19, -R154.reuse, R24, R19 ;  /* 0x000000189a137223 */ /* 0x044fe20000010113 */
[----:B------:R-:W-:Y:S01]  /*12350*/  FSEL R189, R189, -INF , !P5 ;  /* 0xff800000bdbd7808 */ /* 0x000fe20006800000 */
[C---:B---3--:R-:W-:Y:S01]  /*12360*/  FFMA.FTZ R26, -R154.reuse, R26, R39 ;  /* 0x0000001a9a1a7223 */ /* 0x048fe20000010127 */
[----:B------:R-:W-:Y:S01]  /*12370*/  FSEL R130, R35, -INF , !P1 ;  /* 0xff80000023827808 */ /* 0x000fe20004800000 */
[----:B-1----:R-:W-:Y:S01]  /*12380*/  FFMA.FTZ R43, -R154, R54, R43 ;  /* 0x000000369a2b7223 */ /* 0x002fe2000001012b */
[----:B------:R-:W-:Y:S01]  /*12390*/  ISETP.GE.AND P5, PT, R106, R155, PT ;  /* 0x0000009b6a00720c */ /* 0x000fe20003fa6270 */
[----:B------:R-:W1:Y:S01]  /*123a0*/  MUFU.TANH R39, R6 ;  /* 0x0000000600277308 */ /* 0x000e620000002400 */
[----:B------:R-:W-:-:S02]  /*123b0*/  ISETP.GT.AND P1, PT, R157, R33, PT ;  /* 0x000000219d00720c */ /* 0x000fc40003f24270 */
[----:B------:R-:W-:Y:S02]  /*123c0*/  ISETP.GT.AND P3, PT, R157, R83, PT ;  /* 0x000000539d00720c */ /* 0x000fe40003f64270 */
[----:B------:R-:W-:Y:S02]  /*123d0*/  FSEL R177, R177, -INF , !P5 ;  /* 0xff800000b1b17808 */ /* 0x000fe40006800000 */
[----:B------:R-:W-:Y:S02]  /*123e0*/  FSEL R175, R175, -INF , !P4 ;  /* 0xff800000afaf7808 */ /* 0x000fe40006000000 */
[----:B------:R-:W-:Y:S01]  /*123f0*/  FSEL R19, R19, -INF , !P1 ;  /* 0xff80000013137808 */ /* 0x000fe20004800000 */
[----:B------:R-:W-:Y:S01]  /*12400*/  FMUL.FTZ R166, R166, R0 ;  /* 0x00000000a6a67220 */ /* 0x000fe20000410000 */
[-C--:B------:R-:W-:Y:S02]  /*12410*/  ISETP.GE.AND P5, PT, R100, R155.reuse, PT ;  /* 0x0000009b6400720c */ /* 0x080fe40003fa6270 */
[----:B------:R-:W-:-:S02]  /*12420*/  ISETP.GE.AND P4, PT, R98, R155, PT ;  /* 0x0000009b6200720c */ /* 0x000fc40003f86270 */
[----:B------:R-:W-:Y:S01]  /*12430*/  ISETP.GE.AND P2, PT, R33, R156, PT ;  /* 0x0000009c2100720c */ /* 0x000fe20003f46270 */
[----:B------:R-:W-:Y:S01]  /*12440*/  FMUL.FTZ R7, R7, R0 ;  /* 0x0000000007077220 */ /* 0x000fe20000410000 */
[----:B------:R-:W-:Y:S02]  /*12450*/  ISETP.GE.AND P0, PT, R83, R156, PT ;  /* 0x0000009c5300720c */ /* 0x000fe40003f06270 */
[----:B------:R-:W-:Y:S02]  /*12460*/  FSEL R43, R43, -INF , !P3 ;  /* 0xff8000002b2b7808 */ /* 0x000fe40005800000 */
[----:B------:R-:W-:Y:S02]  /*12470*/  FSEL R11, R99, -INF , !P5 ;  /* 0xff800000630b7808 */ /* 0x000fe40006800000 */
[----:B------:R-:W-:Y:S02]  /*12480*/  FSEL R15, R97, -INF , !P4 ;  /* 0xff800000610f7808 */ /* 0x000fe40006000000 */
[----:B------:R-:W-:-:S02]  /*12490*/  FSEL R160, R19, -INF , !P2 ;  /* 0xff80000013a07808 */ /* 0x000fc40005000000 */
[-C--:B------:R-:W-:Y:S01]  /*124a0*/  ISETP.GE.AND P5, PT, R96, R155.reuse, PT ;  /* 0x0000009b6000720c */ /* 0x080fe20003fa6270 */
[----:B------:R-:W2:Y:S01]  /*124b0*/  MUFU.TANH R19, R166 ;  /* 0x000000a600137308 */ /* 0x000ea20000002400 */
[----:B------:R-:W-:Y:S02]  /*124c0*/  ISETP.GE.AND P4, PT, R95, R155, PT ;  /* 0x0000009b5f00720c */ /* 0x000fe40003f86270 */
[----:B------:R-:W-:Y:S02]  /*124d0*/  FSEL R126, R43, -INF , !P0 ;  /* 0xff8000002b7e7808 */ /* 0x000fe40004000000 */
[----:B------:R-:W-:Y:S02]  /*124e0*/  IABS R22, R22 ;  /* 0x0000001600167213 */ /* 0x000fe40000000000 */
[----:B------:R-:W-:Y:S01]  /*124f0*/  ISETP.GT.AND P0, PT, R157, R79, PT ;  /* 0x0000004f9d00720c */ /* 0x000fe20003f04270 */
[----:B------:R-:W3:Y:S01]  /*12500*/  MUFU.TANH R7, R7 ;  /* 0x0000000700077308 */ /* 0x000ee20000002400 */
[----:B------:R-:W-:-:S02]  /*12510*/  FSEL R121, R121, -INF , !P5 ;  /* 0xff80000079797808 */ /* 0x000fc40006800000 */
[----:B------:R-:W-:Y:S02]  /*12520*/  FSEL R127, R127, -INF , !P4 ;  /* 0xff8000007f7f7808 */ /* 0x000fe40006000000 */
[----:B------:R-:W-:Y:S01]  /*12530*/  I2FP.F32.S32 R22, R22 ;  /* 0x0000001600167245 */ /* 0x000fe20000201400 */
[----:B------:R-:W-:Y:S01]  /*12540*/  FMUL.FTZ R167, R167, R0 ;  /* 0x00000000a7a77220 */ /* 0x000fe20000410000 */
[-C--:B------:R-:W-:Y:S02]  /*12550*/  ISETP.GE.AND P5, PT, R94, R155.reuse, PT ;  /* 0x0000009b5e00720c */ /* 0x080fe40003fa6270 */
[----:B------:R-:W-:Y:S02]  /*12560*/  ISETP.GE.AND P4, PT, R93, R155, PT ;  /* 0x0000009b5d00720c */ /* 0x000fe40003f86270 */
[----:B------:R-:W-:Y:S02]  /*12570*/  ISETP.GE.AND P3, PT, R79, R156, PT ;  /* 0x0000009c4f00720c */ /* 0x000fe40003f66270 */
[----:B------:R-:W-:Y:S01]  /*12580*/  FSEL R26, R26, -INF , !P0 ;  /* 0xff8000001a1a7808 */ /* 0x000fe20004000000 */
[----:B-1----:R-:W-:Y:S01]  /*12590*/  FFMA.FTZ R22, -R154, R22, R39 ;  /* 0x000000169a167223 */ /* 0x002fe20000010127 */
[----:B------:R-:W-:-:S02]  /*125a0*/  FSEL R131, R131, -INF , !P5 ;  /* 0xff80000083837808 */ /* 0x000fc40006800000 */
[----:B------:R-:W-:Y:S02]  /*125b0*/  FSEL R123, R123, -INF , !P4 ;  /* 0xff8000007b7b7808 */ /* 0x000fe40006000000 */
[----:B------:R-:W-:Y:S02]  /*125c0*/  FSEL R159, R26, -INF , !P3 ;  /* 0xff8000001a9f7808 */ /* 0x000fe40005800000 */
[----:B------:R-:W-:Y:S02]  /*125d0*/  IABS R14, R14 ;  /* 0x0000000e000e7213 */ /* 0x000fe40000000000 */
[-C--:B------:R-:W-:Y:S02]  /*125e0*/  ISETP.GE.AND P5, PT, R92, R155.reuse, PT ;  /* 0x0000009b5c00720c */ /* 0x080fe40003fa6270 */
[----:B------:R-:W-:Y:S02]  /*125f0*/  ISETP.GE.AND P4, PT, R90, R155, PT ;  /* 0x0000009b5a00720c */ /* 0x000fe40003f86270 */
[----:B------:R-:W-:Y:S01]  /*12600*/  ISETP.GT.AND P3, PT, R157, R70, PT ;  /* 0x000000469d00720c */ /* 0x000fe20003f64270 */
[----:B------:R-:W1:Y:S01]  /*12610*/  MUFU.TANH R167, R167 ;  /* 0x000000a700a77308 */ /* 0x000e620000002400 */
[----:B------:R-:W-:-:S02]  /*12620*/  IABS R20, R20 ;  /* 0x0000001400147213 */ /* 0x000fc40000000000 */
[----:B------:R-:W-:Y:S02]  /*12630*/  I2FP.F32.S32 R14, R14 ;  /* 0x0000000e000e7245 */ /* 0x000fe40000201400 */
[----:B------:R-:W-:Y:S02]  /*12640*/  FSEL R27, R91, -INF , !P5 ;  /* 0xff8000005b1b7808 */ /* 0x000fe40006800000 */
[----:B------:R-:W-:Y:S02]  /*12650*/  FSEL R25, R88, -INF , !P4 ;  /* 0xff80000058197808 */ /* 0x000fe40006000000 */
[----:B------:R-:W-:Y:S02]  /*12660*/  ISETP.GE.AND P0, PT, R70, R156, PT ;  /* 0x0000009c4600720c */ /* 0x000fe40003f06270 */
[----:B------:R-:W-:Y:S02]  /*12670*/  FSEL R22, R22, -INF , !P3 ;  /* 0xff80000016167808 */ /* 0x000fe40005800000 */
[----:B------:R-:W-:-:S02]  /*12680*/  ISETP.GE.AND P5, PT, R87, R155, PT ;  /* 0x0000009b5700720c */ /* 0x000fc40003fa6270 */
[-C--:B------:R-:W-:Y:S02]  /*12690*/  ISETP.GE.AND P4, PT, R85, R155.reuse, PT ;  /* 0x0000009b5500720c */ /* 0x080fe40003f86270 */
[----:B------:R-:W-:Y:S01]  /*126a0*/  I2FP.F32.S32 R20, R20 ;  /* 0x0000001400147245 */ /* 0x000fe20000201400 */
[----:B--2---:R-:W-:Y:S01]  /*126b0*/  FFMA.FTZ R14, -R154, R14, R19 ;  /* 0x0000000e9a0e7223 */ /* 0x004fe20000010113 */
[----:B------:R-:W-:Y:S02]  /*126c0*/  FSEL R163, R22, -INF , !P0 ;  /* 0xff80000016a37808 */ /* 0x000fe40004000000 */
[----:B------:R-:W-:Y:S02]  /*126d0*/  FSEL R30, R86, -INF , !P5 ;  /* 0xff800000561e7808 */ /* 0x000fe40006800000 */
[----:B------:R-:W-:Y:S02]  /*126e0*/  FSEL R31, R84, -INF , !P4 ;  /* 0xff800000541f7808 */ /* 0x000fe40006000000 */
[----:B------:R-:W-:Y:S01]  /*126f0*/  ISETP.GT.AND P0, PT, R157, R36, PT ;  /* 0x000000249d00720c */ /* 0x000fe20003f04270 */
[----:B---3--:R-:W-:Y:S01]  /*12700*/  FFMA.FTZ R7, -R154, R20, R7 ;  /* 0x000000149a077223 */ /* 0x008fe20000010107 */
[----:B------:R-:W-:-:S02]  /*12710*/  ISETP.GE.AND P5, PT, R83, R155, PT ;  /* 0x0000009b5300720c */ /* 0x000fc40003fa6270 */
[----:B------:R-:W-:Y:S02]  /*12720*/  ISETP.GE.AND P4, PT, R32, R155, PT ;  /* 0x0000009b2000720c */ /* 0x000fe40003f86270 */
[----:B------:R-:W-:Y:S02]  /*12730*/  IABS R3, R3 ;  /* 0x0000000300037213 */ /* 0x000fe40000000000 */
[----:B------:R-:W-:Y:S02]  /*12740*/  ISETP.GT.AND P2, PT, R157, R44, PT ;  /* 0x0000002c9d00720c */ /* 0x000fe40003f44270 */
[----:B------:R-:W-:Y:S02]  /*12750*/  FSEL R14, R14, -INF , !P0 ;  /* 0xff8000000e0e7808 */ /* 0x000fe40004000000 */
[----:B------:R-:W-:Y:S02]  /*12760*/  FSEL R32, R82, -INF , !P5 ;  /* 0xff80000052207808 */ /* 0x000fe40006800000 */
[----:B------:R-:W-:-:S02]  /*12770*/  FSEL R34, R81, -INF , !P4 ;  /* 0xff80000051227808 */ /* 0x000fc40006000000 */
[----:B------:R-:W-:Y:S02]  /*12780*/  ISETP.GT.AND P0, PT, R65, R136, PT ;  /* 0x000000884100720c */ /* 0x000fe40003f04270 */
[-C--:B------:R-:W-:Y:S01]  /*12790*/  ISETP.GE.AND P5, PT, R79, R155.reuse, PT ;  /* 0x0000009b4f00720c */ /* 0x080fe20003fa6270 */
[----:B------:R-:W-:Y:S01]  /*127a0*/  BAR.SYNC.DEFER_BLOCKING 0x0 ;  /* 0x0000000000007b1d */ /* 0x000fe20000010000 */
[----:B------:R-:W-:Y:S02]  /*127b0*/  ISETP.GE.AND P4, PT, R33, R155, PT ;  /* 0x0000009b2100720c */ /* 0x000fe40003f86270 */
[----:B------:R-:W-:Y:S02]  /*127c0*/  I2FP.F32.S32 R0, R3 ;  /* 0x0000000300007245 */ /* 0x000fe40000201400 */
[----:B------:R-:W-:Y:S02]  /*127d0*/  ISETP.GE.AND P1, PT, R44, R156, PT ;  /* 0x0000009c2c00720c */ /* 0x000fe40003f26270 */
[----:B------:R-:W-:Y:S01]  /*127e0*/  FSEL R7, R7, -INF , !P2 ;  /* 0xff80000007077808 */ /* 0x000fe20005000000 */
[----:B-1----:R-:W-:Y:S01]  /*127f0*/  FFMA.FTZ R0, -R154, R0, R167 ;  /* 0x000000009a007223 */ /* 0x002fe200000101a7 */
[----:B------:R-:W-:-:S02]  /*12800*/  FSEL R33, R78, -INF , !P5 ;  /* 0xff8000004e217808 */ /* 0x000fc40006800000 */
[----:B------:R-:W-:Y:S02]  /*12810*/  FSEL R35, R74, -INF , !P4 ;  /* 0xff8000004a237808 */ /* 0x000fe40006000000 */
[-C--:B------:R-:W-:Y:S02]  /*12820*/  ISETP.GE.AND P5, PT, R70, R155.reuse, PT ;  /* 0x0000009b4600720c */ /* 0x080fe40003fa6270 */
[----:B------:R-:W-:Y:S02]  /*12830*/  ISETP.GE.AND P4, PT, R44, R155, PT ;  /* 0x0000009b2c00720c */ /* 0x000fe40003f86270 */
[----:B------:R-:W-:Y:S02]  /*12840*/  FSEL R161, R7, -INF , !P1 ;  /* 0xff80000007a17808 */ /* 0x000fe40004800000 */
[----:B------:R-:W-:Y:S02]  /*12850*/  ISETP.GT.AND P1, PT, R157, R28, PT ;  /* 0x0000001c9d00720c */ /* 0x000fe40003f24270 */
[----:B------:R-:W-:-:S02]  /*12860*/  FSEL R44, R48, -INF , !P5 ;  /* 0xff800000302c7808 */ /* 0x000fc40006800000 */
[----:B------:R-:W-:Y:S01]  /*12870*/  FSEL R42, R37, -INF , !P4 ;  /* 0xff800000252a7808 */ /* 0x000fe20006000000 */
[----:B------:R-:W-:Y:S01]  /*12880*/  BSSY.RECONVERGENT B1, `(.L_x_5381) ;  /* 0x00000a9000017945 */ /* 0x000fe20003800200 */
[CC--:B------:R-:W-:Y:S02]  /*12890*/  ISETP.GE.AND P5, PT, R36.reuse, R155.reuse, PT ;  /* 0x0000009b2400720c */ /* 0x0c0fe40003fa6270 */
[-C--:B------:R-:W-:Y:S02]  /*128a0*/  ISETP.GE.AND P3, PT, R36, R156.reuse, PT ;  /* 0x0000009c2400720c */ /* 0x080fe40003f66270 */
[C---:B------:R-:W-:Y:S02]  /*128b0*/  ISETP.GE.AND P4, PT, R28.reuse, R155, PT ;  /* 0x0000009b1c00720c */ /* 0x040fe40003f86270 */
[----:B------:R-:W-:Y:S02]  /*128c0*/  ISETP.GE.AND P2, PT, R28, R156, PT ;  /* 0x0000009c1c00720c */ /* 0x000fe40003f46270 */
[----:B------:R-:W-:-:S02]  /*128d0*/  FSEL R162, R0, -INF , !P1 ;  /* 0xff80000000a27808 */ /* 0x000fc40004800000 */
[----:B------:R-:W-:Y:S02]  /*128e0*/  VIMNMX R158, PT, PT, RZ, R2, !PT ;  /* 0x00000002ff9e7248 */ /* 0x000fe40007fe0100 */
[----:B------:R-:W-:Y:S02]  /*128f0*/  VIMNMX R157, PT, PT, RZ, R157, !PT ;  /* 0x0000009dff9d7248 */ /* 0x000fe40007fe0100 */
        /* <DEDUP_REMOVED lines=18> */
.L_x_5384:
        /* <DEDUP_REMOVED lines=60> */
.L_x_5385:
[----:B------:R-:W-:Y:S05]  /*12de0*/  BSYNC.RECONVERGENT B0 ;  /* 0x0000000000007941 */ /* 0x000fea0003800200 */
.L_x_5383:
        /* <DEDUP_REMOVED lines=79> */
.L_x_5387:
[----:B------:R3:W-:Y:S02]  /*132e0*/  STS.128 [R149+0x8800], RZ ;  /* 0x008800ff95007388 */ /* 0x0007e40000000c00 */
.L_x_5388:
[----:B------:R-:W-:Y:S05]  /*132f0*/  BSYNC.RECONVERGENT B0 ;  /* 0x0000000000007941 */ /* 0x000fea0003800200 */
.L_x_5386:
[----:B------:R-:W0:Y:S02]  /*13300*/  LDGDEPBAR ;  /* 0x00000000000079af */ /* 0x000e240000000000 */
.L_x_5382:
[----:B------:R-:W-:Y:S05]  /*13310*/  BSYNC.RECONVERGENT B1 ;  /* 0x0000000000017941 */ /* 0x000fea0003800200 */
.L_x_5381:
[----:B------:R-:W4:Y:S01]  /*13320*/  LD.E R43, desc[UR4][R116.64+0xdc] ;  /* 0x0000dc04742b7980 */ /* 0x000f22000c101900 */
[----:B--2---:R-:W-:Y:S01]  /*13330*/  FMNMX3.FTZ R2, R16, R77, R75, !PT ;  /* 0x0000004d10027276 */ /* 0x004fe2000781004b */
[----:B------:R-:W2:Y:S01]  /*13340*/  S2UR UR6, SR_CgaCtaId ;  /* 0x00000000000679c3 */ /* 0x000ea20000008800 */
        /* <DEDUP_REMOVED lines=13> */
[----:B------:R-:W-:Y:S01]  /*13420*/  FMNMX3.FTZ R7, R2, R183, R181, !PT ;  /* 0x000000b702077276 */ /* 0x000fe200078100b5 */
[----:B--2---:R-:W-:Y:S01]  /*13430*/  ULEA UR6, UR6, UR7, 0x18 ;  /* 0x0000000706067291 */ /* 0x004fe2000f8ec0ff */
        /* <DEDUP_REMOVED lines=21> */
[----:B------:R-:W-:-:S03]  /*13590*/  LOP3.LUT R3, R104, 0x8, R103, 0xf8, !PT ;  /* 0x0000000868037812 */ /* 0x000fc600078ef867 */
[----:B------:R-:W5:Y:S01]  /*135a0*/  SHFL.BFLY PT, R7, R14, 0x2, 0x1f ;  /* 0x0c401f000e077f89 */ /* 0x000f6200000e0000 */
[----:B--2---:R-:W-:Y:S02]  /*135b0*/  FMNMX.FTZ R19, R6, R19, !PT ;  /* 0x0000001306137209 */ /* 0x004fe40007810000 */
[----:B------:R-:W-:Y:S02]  /*135c0*/  LOP3.LUT R6, R105, 0x120, RZ, 0xc0, !PT ;  /* 0x0000012069067812 */ /* 0x000fe400078ec0ff */
[----:B-----5:R-:W-:Y:S01]  /*135d0*/  FMNMX.FTZ R7, R14, R7, !PT ;  /* 0x000000070e077209 */ /* 0x020fe20007810000 */
[----:B------:R-:W2:Y:S01]  /*135e0*/  SHFL.BFLY PT, R0, R19, 0x1, 0x1f ;  /* 0x0c201f0013007f89 */ /* 0x000ea200000e0000 */
[----:B------:R-:W-:-:S03]  /*135f0*/  LOP3.LUT R14, R128, 0x18, RZ, 0xc0, !PT ;  /* 0x00000018800e7812 */ /* 0x000fc600078ec0ff */
[----:B------:R-:W5:Y:S01]  /*13600*/  SHFL.BFLY PT, R2, R7, 0x1, 0x1f ;  /* 0x0c201f0007027f89 */ /* 0x000f6200000e0000 */
[----:B------:R-:W-:-:S04]  /*13610*/  LOP3.LUT R3, R6, R3, R14, 0xf6, !PT ;  /* 0x0000000306037212 */ /* 0x000fc800078ef60e */
[----:B-1----:R-:W-:-:S04]  /*13620*/  LEA R37, R3, UR6, 0x1 ;  /* 0x0000000603257c11 */ /* 0x002fc8000f8e08ff */
[----:B------:R-:W-:Y:S01]  /*13630*/  LEA R8, R8, R37, 0x1 ;  /* 0x0000002508087211 */ /* 0x000fe200078e08ff */
[----:B------:R-:W1:Y:S04]  /*13640*/  LDSM.16.MT88.4 R108, [R37+0x9000] ;  /* 0x00900000256c783b */ /* 0x000e680000004200 */
[----:B------:R-:W3:Y:S04]  /*13650*/  LDSM.16.MT88.4 R92, [R37+0xb000] ;  /* 0x00b00000255c783b */ /* 0x000ee80000004200 */
[----:B------:R-:W-:Y:S01]  /*13660*/  LDSM.16.MT88.4 R100, [R8+0x9000] ;  /* 0x009000000864783b */ /* 0x000fe20000004200 */
[----:B--2---:R-:W-:-:S03]  /*13670*/  FMNMX.FTZ R0, R19, R0, !PT ;  /* 0x0000000013007209 */ /* 0x004fc60007810000 */
        /* <DEDUP_REMOVED lines=20> */
[----:B------:R-:W2:Y:S01]  /*137c0*/  LDSM.16.MT88.4 R16, [R37+0x9400] ;  /* 0x009400002510783b */ /* 0x000ea20000004200 */
        /* <DEDUP_REMOVED lines=8> */
[----:B------:R-:W1:Y:S01]  /*13850*/  MUFU.EX2 R166, R166 ;  /* 0x000000a600a67308 */ /* 0x000e620000000800 */
[-CC-:B------:R-:W-:Y:S01]  /*13860*/  FFMA.FTZ R59, R197, R43.reuse, -R168.reuse ;  /* 0x0000002bc53b7223 */ /* 0x180fe200000108a8 */
[-C--:B------:R-:W-:Y:S01]  /*13870*/  FFMA.FTZ R56, R195, R43.reuse, -R168 ;  /* 0x0000002bc3387223 */ /* 0x080fe200000108a8 */
[----:B------:R-:W5:Y:S01]  /*13880*/  LDSM.16.MT88.4 R20, [R8+0xb000] ;  /* 0x00b000000814783b */ /* 0x000f620000004200 */
[----:B------:R-:W-:Y:S01]  /*13890*/  MUFU.EX2 R174, R174 ;  /* 0x000000ae00ae7308 */ /* 0x000fe20000000800 */
[-CC-:B------:R-:W-:Y:S01]  /*138a0*/  FFMA.FTZ R58, R67, R43.reuse, -R46.reuse ;  /* 0x0000002b433a7223 */ /* 0x180fe2000001082e */
[----:B----4-:R-:W-:Y:S01]  /*138b0*/  F2FP.F16.F32.PACK_AB R69, R169, R170 ;  /* 0x000000aaa945723e */ /* 0x010fe200000000ff */
[----:B------:R-:W-:Y:S01]  /*138c0*/  LDSM.16.MT88.4 R48, [R8+0x9400] ;  /* 0x009400000830783b */ /* 0x000fe20000004200 */
[----:B------:R-:W4:Y:S01]  /*138d0*/  MUFU.EX2 R171, R171 ;  /* 0x000000ab00ab7308 */ /* 0x000f220000000800 */
[-C--:B------:R-:W-:Y:S01]  /*138e0*/  FFMA.FTZ R38, R187, R43.reuse, -R46 ;  /* 0x0000002bbb267223 */ /* 0x080fe2000001082e */
        /* <DEDUP_REMOVED lines=8> */
[-C--:B------:R-:W-:Y:S01]  /*13970*/  FFMA.FTZ R14, R15, R43.reuse, -R46 ;  /* 0x0000002b0f0e7223 */ /* 0x080fe2000001082e */
[----:B------:R-:W-:Y:S01]  /*13980*/  FADD.FTZ R170, R170, R169 ;  /* 0x000000a9aaaa7221 */ /* 0x000fe20000010000 */
[----:B------:R-:W-:Y:S01]  /*13990*/  MUFU.EX2 R53, R53 ;  /* 0x0000003500357308 */ /* 0x000fe20000000800 */
[-CC-:B------:R-:W-:Y:S01]  /*139a0*/  FFMA.FTZ R118, R118, R43.reuse, -R168.reuse ;  /* 0x0000002b76767223 */ /* 0x180fe200000108a8 */
[----:B----4-:R-:W-:Y:S01]  /*139b0*/  F2FP.F16.F32.PACK_AB R68, R171, R174 ;  /* 0x000000aeab44723e */ /* 0x010fe200000000ff */
[----:B------:R-:W-:Y:S01]  /*139c0*/  FADD.FTZ R171, R174, R171 ;  /* 0x000000abaeab7221 */ /* 0x000fe20000010000 */
[----:B------:R-:W4:Y:S01]  /*139d0*/  MUFU.EX2 R24, R24 ;  /* 0x0000001800187308 */ /* 0x000f220000000800 */
[-CC-:B------:R-:W-:Y:S01]  /*139e0*/  FFMA.FTZ R64, R64, R43.reuse, -R168.reuse ;  /* 0x0000002b40407223 */ /* 0x180fe200000108a8 */
[-CC-:B------:R-:W-:Y:S01]  /*139f0*/  FFMA.FTZ R165, R165, R43.reuse, -R168.reuse ;  /* 0x0000002ba5a57223 */ /* 0x180fe200000108a8 */
[-C--:B------:R-:W-:Y:S01]  /*13a00*/  FFMA.FTZ R169, R130, R43.reuse, -R168 ;  /* 0x0000002b82a97223 */ /* 0x080fe200000108a8 */
[----:B------:R-:W-:Y:S01]  /*13a10*/  MUFU.EX2 R45, R45 ;  /* 0x0000002d002d7308 */ /* 0x000fe20000000800 */
[-CC-:B------:R-:W-:Y:S01]  /*13a20*/  FFMA.FTZ R130, R27, R43.reuse, -R46.reuse ;  /* 0x0000002b1b827223 */ /* 0x180fe2000001082e */
[----:B-1----:R-:W-:Y:S01]  /*13a30*/  F2FP.F16.F32.PACK_AB R70, R167, R172 ;  /* 0x000000aca746723e */ /* 0x002fe200000000ff */
[-C--:B------:R-:W-:Y:S01]  /*13a40*/  FFMA.FTZ R30, R30, R43.reuse, -R46 ;  /* 0x0000002b1e1e7223 */ /* 0x080fe2000001082e */
[----:B------:R-:W-:Y:S01]  /*13a50*/  MUFU.EX2 R57, R57 ;  /* 0x0000003900397308 */ /* 0x000fe20000000800 */
[-CC-:B------:R-:W-:Y:S01]  /*13a60*/  FFMA.FTZ R159, R159, R43.reuse, -R168.reuse ;  /* 0x0000002b9f9f7223 */ /* 0x180fe200000108a8 */
[-C--:B------:R-:W-:Y:S01]  /*13a70*/  FFMA.FTZ R160, R160, R43.reuse, -R168 ;  /* 0x0000002ba0a07223 */ /* 0x080fe200000108a8 */
[--C-:B------:R-:W-:Y:S01]  /*13a80*/  FFMA.FTZ R32, R32, R43, -R46.reuse ;  /* 0x0000002b20207223 */ /* 0x100fe2000001082e */
[----:B------:R-:W1:Y:S01]  /*13a90*/  MUFU.EX2 R26, R26 ;  /* 0x0000001a001a7308 */ /* 0x000e620000000800 */
[C---:B------:R-:W-:Y:S03]  /*13aa0*/  HMMA.16816.F32 R112, R68.reuse, R108, RZ ;  /* 0x0000006c4470723c */ /* 0x040fe600000018ff */
[----:B----4-:R-:W-:Y:S01]  /*13ab0*/  F2FP.F16.F32.PACK_AB R5, R24, R53 ;  /* 0x000000351805723e */ /* 0x010fe200000000ff */
[-CC-:B------:R-:W-:Y:S01]  /*13ac0*/  FFMA.FTZ R33, R33, R43.reuse, -R46.reuse ;  /* 0x0000002b21217223 */ /* 0x180fe2000001082e */
[----:B------:R-:W-:Y:S01]  /*13ad0*/  MUFU.EX2 R52, R52 ;  /* 0x0000003400347308 */ /* 0x000fe20000000800 */
[-C--:B------:R-:W-:Y:S01]  /*13ae0*/  FFMA.FTZ R35, R35, R43.reuse, -R46 ;  /* 0x0000002b23237223 */ /* 0x080fe2000001082e */
[-CC-:B------:R-:W-:Y:S01]  /*13af0*/  FFMA.FTZ R163, R163, R43.reuse, -R168.reuse ;  /* 0x0000002ba3a37223 */ /* 0x180fe200000108a8 */
[-CC-:B------:R-:W-:Y:S01]  /*13b00*/  FFMA.FTZ R161, R161, R43.reuse, -R168.reuse ;  /* 0x0000002ba1a17223 */ /* 0x180fe200000108a8 */
[----:B------:R-:W4:Y:S01]  /*13b10*/  MUFU.EX2 R29, R29 ;  /* 0x0000001d001d7308 */ /* 0x000f220000000800 */
[C---:B------:R-:W-:Y:S01]  /*13b20*/  HMMA.16816.F32 R108, R68.reuse, R110, RZ ;  /* 0x0000006e446c723c */ /* 0x040fe200000018ff */
[-CC-:B------:R-:W-:Y:S01]  /*13b30*/  FFMA.FTZ R164, R164, R43.reuse, -R168.reuse ;  /* 0x0000002ba4a47223 */ /* 0x180fe200000108a8 */
[-C--:B------:R-:W-:Y:S01]  /*13b40*/  FFMA.FTZ R162, R162, R43.reuse, -R168 ;  /* 0x0000002ba2a27223 */ /* 0x080fe200000108a8 */
[----:B------:R-:W2:Y:S01]  /*13b50*/  MUFU.EX2 R28, R28 ;  /* 0x0000001c001c7308 */ /* 0x000ea20000000800 */
[--C-:B------:R-:W-:Y:S01]  /*13b60*/  FFMA.FTZ R44, R44, R43, -R46.reuse ;  /* 0x0000002b2c2c7223 */ /* 0x100fe2000001082e */
[----:B-1----:R-:W-:Y:S01]  /*13b70*/  F2FP.F16.F32.PACK_AB R4, R26, R57 ;  /* 0x000000391a04723e */ /* 0x002fe200000000ff */
[-CC-:B------:R-:W-:Y:S01]  /*13b80*/  FFMA.FTZ R42, R42, R43.reuse, -R46.reuse ;  /* 0x0000002b2a2a7223 */ /* 0x180fe2000001082e */
[----:B------:R-:W-:Y:S01]  /*13b90*/  MUFU.EX2 R59, R59 ;  /* 0x0000003b003b7308 */ /* 0x000fe20000000800 */
[----:B---3--:R-:W-:Y:S01]  /*13ba0*/  HMMA.16816.F32 R96, R68, R92, RZ ;  /* 0x0000005c4460723c */ /* 0x008fe200000018ff */
[-CC-:B------:R-:W-:Y:S01]  /*13bb0*/  FFMA.FTZ R41, R41, R43.reuse, -R46.reuse ;  /* 0x0000002b29297223 */ /* 0x180fe2000001082e */
[----:B------:R-:W-:Y:S01]  /*13bc0*/  FFMA.FTZ R40, R40, R43, -R46 ;  /* 0x0000002b28287223 */ /* 0x000fe2000001082e */
[----:B------:R-:W-:Y:S01]  /*13bd0*/  MUFU.EX2 R56, R56 ;  /* 0x0000003800387308 */ /* 0x000fe20000000800 */
[----:B------:R-:W-:-:S02]  /*13be0*/  ISETP.GT.AND P0, PT, R65, R136, PT ;  /* 0x000000884100720c */ /* 0x000fc40003f04270 */
[----:B----4-:R-:W-:Y:S01]  /*13bf0*/  F2FP.F16.F32.PACK_AB R6, R29, R52 ;  /* 0x000000341d06723e */ /* 0x010fe200000000ff */
[----:B------:R-:W-:Y:S01]  /*13c00*/  MUFU.EX2 R67, R191 ;  /* 0x000000bf00437308 */ /* 0x000fe20000000800 */
[----:B------:R-:W-:Y:S01]  /*13c10*/  HMMA.16816.F32 R92, R68, R94, RZ ;  /* 0x0000005e445c723c */ /* 0x000fe200000018ff */
[----:B--2---:R-:W-:Y:S02]  /*13c20*/  F2FP.F16.F32.PACK_AB R7, R28, R45 ;  /* 0x0000002d1c07723e */ /* 0x004fe400000000ff */
[----:B------:R-:W1:Y:S04]  /*13c30*/  MUFU.EX2 R58, R58 ;  /* 0x0000003a003a7308 */ /* 0x000e680000000800 */
        /* <DEDUP_REMOVED lines=27> */
[----:B------:R-:W-:Y:S08]  /*13df0*/  HMMA.16816.F32 R20, R68, R22, RZ ;  /* 0x000000164414723c */ /* 0x000ff000000018ff */
[----:B------:R-:W-:Y:S05]  /*13e00*/  HMMA.16816.F32 R100, R4, R50, R100 ;  /* 0x000000320464723c */ /* 0x000fea0000001864 */
[-C--:B------:R-:W-:Y:S01]  /*13e10*/  FFMA.FTZ R50, R193, R43.reuse, -R168 ;  /* 0x0000002bc1327223 */ /* 0x080fe200000108a8 */
[----:B------:R-:W-:-:S05]  /*13e20*/  FFMA.FTZ R51, R189, R43, -R46 ;  /* 0x0000002bbd337223 */ /* 0x000fca000001082e */
[----:B------:R-:W-:Y:S01]  /*13e30*/  MUFU.EX2 R50, R50 ;  /* 0x0000003200327308 */ /* 0x000fe20000000800 */
[C---:B------:R-:W-:Y:S03]  /*13e40*/  HMMA.16816.F32 R88, R4.reuse, R84, R88 ;  /* 0x000000540458723c */ /* 0x040fe60000001858 */
[----:B------:R-:W3:Y:S05]  /*13e50*/  MUFU.EX2 R51, R51 ;  /* 0x0000003300337308 */ /* 0x000eea0000000800 */
[----:B------:R-:W-:Y:S03]  /*13e60*/  HMMA.16816.F32 R104, R4, R48, R104 ;  /* 0x000000300468723c */ /* 0x000fe60000001868 */
[-CC-:B------:R-:W-:Y:S01]  /*13e70*/  FFMA.FTZ R49, R177, R43.reuse, -R46.reuse ;  /* 0x0000002bb1317223 */ /* 0x180fe2000001082e */
[----:B------:R-:W-:-:S05]  /*13e80*/  FFMA.FTZ R48, R175, R43, -R46 ;  /* 0x0000002baf307223 */ /* 0x000fca000001082e */
[----:B------:R-:W-:Y:S01]  /*13e90*/  MUFU.EX2 R49, R49 ;  /* 0x0000003100317308 */ /* 0x000fe20000000800 */
[C---:B------:R-:W-:Y:S03]  /*13ea0*/  HMMA.16816.F32 R84, R4.reuse, R86, R20 ;  /* 0x000000560454723c */ /* 0x040fe60000001814 */
[-C--:B------:R-:W-:Y:S01]  /*13eb0*/  FFMA.FTZ R20, R11, R43.reuse, -R46 ;  /* 0x0000002b0b147223 */ /* 0x080fe2000001082e */
[-CC-:B------:R-:W-:Y:S01]  /*13ec0*/  FFMA.FTZ R11, R173, R43.reuse, -R168.reuse ;  /* 0x0000002bad0b7223 */ /* 0x180fe200000108a8 */
[----:B------:R-:W4:Y:S04]  /*13ed0*/  MUFU.EX2 R48, R48 ;  /* 0x0000003000307308 */ /* 0x000f280000000800 */
[----:B------:R5:W4:Y:S01]  /*13ee0*/  MUFU.EX2 R15, R20 ;  /* 0x00000014000f7308 */ /* 0x000b220000000800 */
[C---:B--2---:R-:W-:Y:S03]  /*13ef0*/  HMMA.16816.F32 R80, R4.reuse, R16, R80 ;  /* 0x000000100450723c */ /* 0x044fe60000001850 */
[----:B------:R-:W2:Y:S05]  /*13f00*/  MUFU.EX2 R11, R11 ;  /* 0x0000000b000b7308 */ /* 0x000eaa0000000800 */
[----:B------:R-:W-:Y:S01]  /*13f10*/  HMMA.16816.F32 R76, R4, R18, R76 ;  /* 0x00000012044c723c */ /* 0x000fe2000000184c */
[----:B------:R-:W1:Y:S02]  /*13f20*/  LDSM.16.MT88.4 R16, [R8+0xd000] ;  /* 0x00d000000810783b */ /* 0x000e640000004200 */
[----:B-----5:R-:W-:Y:S01]  /*13f30*/  FADD.FTZ R20, R172, R171 ;  /* 0x000000abac147221 */ /* 0x020fe20000010000 */
[----:B------:R-:W-:-:S03]  /*13f40*/  FFMA.FTZ R171, R66, R43, -R168 ;  /* 0x0000002b42ab7223 */ /* 0x000fc600000108a8 */
[----:B------:R-:W-:Y:S01]  /*13f50*/  FADD.FTZ R20, R167, R20 ;  /* 0x00000014a7147221 */ /* 0x000fe20000010000 */
[C---:B-1----:R-:W-:Y:S08]  /*13f60*/  HMMA.16816.F32 R72, R68.reuse, R16, RZ ;  /* 0x000000104448723c */ /* 0x042ff000000018ff */
[----:B------:R-:W-:Y:S01]  /*13f70*/  HMMA.16816.F32 R68, R68, R18, RZ ;  /* 0x000000124444723c */ /* 0x000fe200000018ff */
[----:B------:R-:W1:Y:S11]  /*13f80*/  LDSM.16.MT88.4 R16, [R8+0xd400] ;  /* 0x00d400000810783b */ /* 0x000e760000004200 */
[C---:B-1----:R-:W-:Y:S08]  /*13f90*/  HMMA.16816.F32 R72, R4.reuse, R16, R72 ;  /* 0x000000100448723c */ /* 0x042ff00000001848 */
[----:B------:R-:W-:Y:S01]  /*13fa0*/  HMMA.16816.F32 R68, R4, R18, R68 ;  /* 0x000000120444723c */ /* 0x000fe20000001844 */
[----:B------:R-:W1:Y:S02]  /*13fb0*/  LDSM.16.MT88.4 R16, [R37+0x9800] ;  /* 0x009800002510783b */ /* 0x000e640000004200 */
[----:B------:R-:W-:-:S02]  /*13fc0*/  F2FP.F16.F32.PACK_AB R4, R58, R67 ;  /* 0x000000433a04723e */ /* 0x000fc400000000ff */
[----:B------:R-:W-:Y:S02]  /*13fd0*/  F2FP.F16.F32.PACK_AB R5, R56, R59 ;  /* 0x0000003b3805723e */ /* 0x000fe400000000ff */
[----:B---3--:R-:W-:Y:S02]  /*13fe0*/  F2FP.F16.F32.PACK_AB R6, R38, R51 ;  /* 0x000000332606723e */ /* 0x008fe400000000ff */
        /* <DEDUP_REMOVED lines=22> */
[----:B--2---:R-:W-:-:S07]  /*14150*/  F2FP.F16.F32.PACK_AB R7, R11, R36 ;  /* 0x000000240b07723e */ /* 0x004fce00000000ff */
        /* <DEDUP_REMOVED lines=19> */
[-C--:B------:R-:W-:Y:S01]  /*14290*/  FFMA.FTZ R125, R120, R43.reuse, -R168 ;  /* 0x0000002b787d7223 */ /* 0x080fe200000108a8 */
[-CC-:B------:R-:W-:Y:S01]  /*142a0*/  FFMA.FTZ R120, R127, R43.reuse, -R46.reuse ;  /* 0x0000002b7f787223 */ /* 0x180fe2000001082e */
[-CC-:B------:R-:W-:Y:S01]  /*142b0*/  FFMA.FTZ R7, R121, R43.reuse, -R46.reuse ;  /* 0x0000002b79077223 */ /* 0x180fe2000001082e */
[-CC-:B------:R-:W-:Y:S01]  /*142c0*/  FFMA.FTZ R6, R131, R43.reuse, -R46.reuse ;  /* 0x0000002b83067223 */ /* 0x180fe2000001082e */
[-C--:B------:R-:W-:Y:S01]  /*142d0*/  FFMA.FTZ R4, R123, R43.reuse, -R46 ;  /* 0x0000002b7b047223 */ /* 0x080fe2000001082e */
[----:B------:R2:W-:Y:S01]  /*142e0*/  MUFU.EX2 R121, R165 ;  /* 0x000000a500797308 */ /* 0x0005e20000000800 */
[----:B------:R-:W-:Y:S01]  /*142f0*/  FADD.FTZ R166, R166, R5 ;  /* 0x00000005a6a67221 */ /* 0x000fe20000010000 */
[-CC-:B------:R-:W-:Y:S01]  /*14300*/  FFMA.FTZ R131, R124, R43.reuse, -R168.reuse ;  /* 0x0000002b7c837223 */ /* 0x180fe200000108a8 */
[-C--:B------:R-:W-:Y:S01]  /*14310*/  FFMA.FTZ R124, R139, R43.reuse, -R168 ;  /* 0x0000002b8b7c7223 */ /* 0x080fe200000108a8 */
[----:B------:R-:W3:Y:S01]  /*14320*/  MUFU.EX2 R125, R125 ;  /* 0x0000007d007d7308 */ /* 0x000ee20000000800 */
[----:B------:R-:W-:Y:S01]  /*14330*/  FADD.FTZ R53, R53, R166 ;  /* 0x000000a635357221 */ /* 0x000fe20000010000 */
[-C--:B------:R-:W-:Y:S01]  /*14340*/  FFMA.FTZ R139, R25, R43.reuse, -R46 ;  /* 0x0000002b198b7223 */ /* 0x080fe2000001082e */
[-C--:B------:R-:W-:Y:S01]  /*14350*/  FFMA.FTZ R170, R122, R43.reuse, -R168 ;  /* 0x0000002b7aaa7223 */ /* 0x080fe200000108a8 */
[----:B------:R4:W-:Y:S01]  /*14360*/  MUFU.EX2 R127, R7 ;  /* 0x00000007007f7308 */ /* 0x0009e20000000800 */
[----:B------:R-:W-:-:S03]  /*14370*/  FFMA.FTZ R166, R34, R43, -R46 ;  /* 0x0000002b22a67223 */ /* 0x000fc6000001082e */
[----:B------:R-:W5:Y:S01]  /*14380*/  MUFU.EX2 R120, R120 ;  /* 0x0000007800787308 */ /* 0x000f620000000800 */
[-C--:B--2---:R-:W-:Y:S01]  /*14390*/  FFMA.FTZ R165, R126, R43.reuse, -R168 ;  /* 0x0000002b7ea57223 */ /* 0x084fe200000108a8 */
[----:B------:R-:W-:Y:S02]  /*143a0*/  FFMA.FTZ R126, R31, R43, -R46 ;  /* 0x0000002b1f7e7223 */ /* 0x000fe4000001082e */
[----:B------:R-:W-:Y:S01]  /*143b0*/  MUFU.EX2 R123, R6 ;  /* 0x00000006007b7308 */ /* 0x000fe20000000800 */
[----:B---3--:R-:W-:-:S03]  /*143c0*/  F2FP.F16.F32.PACK_AB R5, R118, R125 ;  /* 0x0000007d7605723e */ /* 0x008fc600000000ff */
[----:B------:R5:W2:Y:S01]  /*143d0*/  MUFU.EX2 R66, R4 ;  /* 0x0000000400427308 */ /* 0x000aa20000000800 */
[----:B----4-:R-:W-:-:S03]  /*143e0*/  F2FP.F16.F32.PACK_AB R7, R64, R121 ;  /* 0x000000794007723e */ /* 0x010fc600000000ff */
[----:B------:R-:W-:Y:S04]  /*143f0*/  MUFU.EX2 R122, R171 ;  /* 0x000000ab007a7308 */ /* 0x000fe80000000800 */
[----:B------:R-:W3:Y:S04]  /*14400*/  MUFU.EX2 R139, R139 ;  /* 0x0000008b008b7308 */ /* 0x000ee80000000800 */
[----:B------:R-:W-:Y:S01]  /*14410*/  MUFU.EX2 R126, R126 ;  /* 0x0000007e007e7308 */ /* 0x000fe20000000800 */
[----:B-----5:R-:W-:Y:S02]  /*14420*/  F2FP.F16.F32.PACK_AB R4, R120, R127 ;  /* 0x0000007f7804723e */ /* 0x020fe400000000ff */
[----:B--2---:R-:W-:Y:S01]  /*14430*/  F2FP.F16.F32.PACK_AB R6, R66, R123 ;  /* 0x0000007b4206723e */ /* 0x004fe200000000ff */
[----:B------:R-:W-:Y:S04]  /*14440*/  MUFU.EX2 R124, R124 ;  /* 0x0000007c007c7308 */ /* 0x000fe80000000800 */
[----:B------:R-:W-:Y:S02]  /*14450*/  MUFU.EX2 R165, R165 ;  /* 0x000000a500a57308 */ /* 0x000fe40000000800 */
[C---:B-1----:R-:W-:Y:S02]  /*14460*/  HMMA.16816.F32 R112, R4.reuse, R16, R112 ;  /* 0x000000100470723c */ /* 0x042fe40000001870 */
[----:B------:R-:W-:Y:S04]  /*14470*/  MUFU.EX2 R46, R169 ;  /* 0x000000a9002e7308 */ /* 0x000fe80000000800 */
[----:B------:R-:W-:Y:S02]  /*14480*/  MUFU.EX2 R166, R166 ;  /* 0x000000a600a67308 */ /* 0x000fe40000000800 */
[C---:B------:R-:W-:Y:S01]  /*14490*/  HMMA.16816.F32 R108, R4.reuse, R18, R108 ;  /* 0x00000012046c723c */ /* 0x040fe2000000186c */
[----:B------:R-:W1:Y:S01]  /*144a0*/  LDSM.16.MT88.4 R16, [R8+0xa000] ;  /* 0x00a000000810783b */ /* 0x000e620000004200 */
[----:B------:R-:W-:Y:S06]  /*144b0*/  MUFU.EX2 R43, R33 ;  /* 0x00000021002b7308 */ /* 0x000fec0000000800 */
        /* <DEDUP_REMOVED lines=17> */
[----:B------:R-:W2:Y:S01]  /*145d0*/  MUFU.EX2 R57, R131 ;  /* 0x0000008300397308 */ /* 0x000ea20000000800 */
[----:B------:R-:W4:Y:S01]  /*145e0*/  LDSM.16.MT88.4 R20, [R8+0xa400] ;  /* 0x00a400000814783b */ /* 0x000f220000004200 */
[----:B------:R-:W-:Y:S01]  /*145f0*/  FADD.FTZ R5, R26, R5 ;  /* 0x000000051a057221 */ /* 0x000fe20000010000 */
[----:B------:R-:W-:Y:S01]  /*14600*/  FADD.FTZ R31, R45, R4 ;  /* 0x000000042d1f7221 */ /* 0x000fe20000010000 */
[----:B------:R-:W5:Y:S01]  /*14610*/  MUFU.EX2 R53, R170 ;  /* 0x000000aa00357308 */ /* 0x000f620000000800 */
[----:B------:R-:W4:Y:S01]  /*14620*/  LDSM.16.MT88.4 R24, [R37+0xa400] ;  /* 0x00a400002518783b */ /* 0x000f220000004200 */
[----:B------:R-:W-:Y:S01]  /*14630*/  FADD.FTZ R52, R52, R5 ;  /* 0x0000000534347221 */ /* 0x000fe20000010000 */
[----:B---3--:R-:W-:Y:S01]  /*14640*/  F2FP.F16.F32.PACK_AB R4, R139, R130 ;  /* 0x000000828b04723e */ /* 0x008fe200000000ff */
[----:B------:R-:W3:Y:S01]  /*14650*/  MUFU.EX2 R131, R30 ;  /* 0x0000001e00837308 */ /* 0x000ee20000000800 */
[----:B------:R-:W-:-:S03]  /*14660*/  FADD.FTZ R28, R28, R31 ;  /* 0x0000001f1c1c7221 */ /* 0x000fc60000010000 */
[----:B------:R-:W4:Y:S01]  /*14670*/  MUFU.EX2 R45, R32 ;  /* 0x00000020002d7308 */ /* 0x000f220000000800 */
[----:B------:R-:W-:Y:S01]  /*14680*/  FADD.FTZ R59, R59, R28 ;  /* 0x0000001c3b3b7221 */ /* 0x000fe20000010000 */
[----:B--2---:R-:W-:-:S03]  /*14690*/  F2FP.F16.F32.PACK_AB R5, R57, R122 ;  /* 0x0000007a3905723e */ /* 0x004fc600000000ff */
[----:B------:R-:W-:Y:S01]  /*146a0*/  FADD.FTZ R59, R56, R59 ;  /* 0x0000003b383b7221 */ /* 0x000fe20000010000 */
[----:B-----5:R-:W-:-:S03]  /*146b0*/  F2FP.F16.F32.PACK_AB R7, R124, R53 ;  /* 0x000000357c07723e */ /* 0x020fc600000000ff */
[----:B------:R-:W-:Y:S01]  /*146c0*/  FADD.FTZ R56, R50, R59 ;  /* 0x0000003b32387221 */ /* 0x000fe20000010000 */
[----:B---3--:R-:W-:Y:S01]  /*146d0*/  F2FP.F16.F32.PACK_AB R6, R126, R131 ;  /* 0x000000837e06723e */ /* 0x008fe200000000ff */
[----:B------:R-:W-:Y:S06]  /*146e0*/  MUFU.EX2 R50, R161 ;  /* 0x000000a100327308 */ /* 0x000fec0000000800 */
[C---:B-1----:R-:W-:Y:S08]  /*146f0*/  HMMA.16816.F32 R96, R4.reuse, R16, R96 ;  /* 0x000000100460723c */ /* 0x042ff00000001860 */
        /* <DEDUP_REMOVED lines=13> */
[----:B------:R2:W4:Y:S01]  /*147d0*/  MUFU.EX2 R52, R35 ;  /* 0x0000002300347308 */ /* 0x0005220000000800 */
[----:B------:R-:W-:Y:S01]  /*147e0*/  LDSM.16.MT88.4 R28, [R37+0xc800] ;  /* 0x00c80000251c783b */ /* 0x000fe20000004200 */
[----:B------:R-:W-:Y:S01]  /*147f0*/  FADD.FTZ R67, R67, R20 ;  /* 0x0000001443437221 */ /* 0x000fe20000010000 */
[----:B------:R-:W-:Y:S02]  /*14800*/  HMMA.16816.F32 R68, R4, R22, R68 ;  /* 0x000000160444723c */ /* 0x000fe40000001844 */
[----:B------:R-:W5:Y:S01]  /*14810*/  LDSM.16.MT88.4 R20, [R8+0xe800] ;  /* 0x00e800000814783b */ /* 0x000f620000004200 */
[----:B------:R-:W-:-:S04]  /*14820*/  FADD.FTZ R58, R58, R67 ;  /* 0x000000433a3a7221 */ /* 0x000fc80000010000 */
[----:B------:R-:W-:Y:S01]  /*14830*/  FADD.FTZ R51, R51, R58 ;  /* 0x0000003a33337221 */ /* 0x000fe20000010000 */
[----:B---3--:R-:W-:Y:S01]  /*14840*/  HMMA.16816.F32 R88, R4, R24, R88 ;  /* 0x000000180458723c */ /* 0x008fe20000001858 */
[----:B--2---:R-:W2:Y:S02]  /*14850*/  LDSM.16.MT88.4 R32, [R8+0xa800] ;  /* 0x00a800000820783b */ /* 0x004ea40000004200 */
[----:B------:R-:W-:-:S05]  /*14860*/  FADD.FTZ R38, R38, R51 ;  /* 0x0000003326267221 */ /* 0x000fca0000010000 */
[----:B------:R-:W-:Y:S03]  /*14870*/  HMMA.16816.F32 R84, R4, R26, R84 ;  /* 0x0000001a0454723c */ /* 0x000fe60000001854 */
[----:B------:R-:W-:Y:S01]  /*14880*/  F2FP.F16.F32.PACK_AB R4, R166, R45 ;  /* 0x0000002da604723e */ /* 0x000fe200000000ff */
[----:B------:R-:W-:Y:S01]  /*14890*/  LDSM.16.MT88.4 R24, [R8+0xc800] ;  /* 0x00c800000818783b */ /* 0x000fe20000004200 */
[----:B------:R-:W-:Y:S02]  /*148a0*/  F2FP.F16.F32.PACK_AB R5, R46, R165 ;  /* 0x000000a52e05723e */ /* 0x000fe400000000ff */
[----:B----4-:R-:W-:Y:S02]  /*148b0*/  F2FP.F16.F32.PACK_AB R6, R52, R43 ;  /* 0x0000002b3406723e */ /* 0x010fe400000000ff */
[----:B------:R-:W-:-:S07]  /*148c0*/  F2FP.F16.F32.PACK_AB R7, R160, R159 ;  /* 0x0000009fa007723e */ /* 0x000fce00000000ff */
[C---:B-1----:R-:W-:Y:S08]  /*148d0*/  HMMA.16816.F32 R112, R4.reuse, R16, R112 ;  /* 0x000000100470723c */ /* 0x042ff00000001870 */
[C---:B------:R-:W-:Y:S01]  /*148e0*/  HMMA.16816.F32 R108, R4.reuse, R18, R108 ;  /* 0x00000012046c723c */ /* 0x040fe2000000186c */
[----:B------:R-:W1:Y:S07]  /*148f0*/  LDSM.16.MT88.4 R16, [R37+0xe800] ;  /* 0x00e800002510783b */ /* 0x000e6e0000004200 */
[----:B-----5:R-:W-:Y:S03]  /*14900*/  HMMA.16816.F32 R72, R4, R20, R72 ;  /* 0x000000140448723c */ /* 0x020fe60000001848 */
[----:B------:R-:W-:-:S02]  /*14910*/  FADD.FTZ R21, R49, R38 ;  /* 0x0000002631157221 */ /* 0x000fc40000010000 */
[----:B------:R-:W-:Y:S02]  /*14920*/  MUFU.EX2 R49, R162 ;  /* 0x000000a200317308 */ /* 0x000fe40000000800 */
[----:B------:R-:W-:Y:S01]  /*14930*/  FADD.FTZ R48, R48, R21 ;  /* 0x0000001530307221 */ /* 0x000fe20000010000 */
[----:B--2---:R-:W-:Y:S03]  /*14940*/  HMMA.16816.F32 R104, R4, R32, R104 ;  /* 0x000000200468723c */ /* 0x004fe60000001868 */
[----:B------:R-:W-:-:S04]  /*14950*/  FADD.FTZ R15, R15, R48 ;  /* 0x000000300f0f7221 */ /* 0x000fc80000010000 */
[----:B------:R-:W-:Y:S01]  /*14960*/  FADD.FTZ R14, R14, R15 ;  /* 0x0000000f0e0e7221 */ /* 0x000fe20000010000 */
[C---:B------:R-:W-:Y:S03]  /*14970*/  HMMA.16816.F32 R100, R4.reuse, R34, R100 ;  /* 0x000000220464723c */ /* 0x040fe60000001864 */
[----:B------:R-:W-:Y:S01]  /*14980*/  FADD.FTZ R127, R127, R14 ;  /* 0x0000000e7f7f7221 */ /* 0x000fe20000010000 */
[----:B------:R-:W2:Y:S03]  /*14990*/  LDSM.16.MT88.4 R32, [R37+0xac00] ;  /* 0x00ac00002520783b */ /* 0x000ea60000004200 */
[----:B------:R-:W-:Y:S01]  /*149a0*/  FADD.FTZ R120, R120, R127 ;  /* 0x0000007f78787221 */ /* 0x000fe20000010000 */
[----:B------:R-:W-:Y:S03]  /*149b0*/  HMMA.16816.F32 R96, R4, R28, R96 ;  /* 0x0000001c0460723c */ /* 0x000fe60000001860 */
[----:B------:R-:W-:-:S04]  /*149c0*/  FADD.FTZ R15, R123, R120 ;  /* 0x000000787b0f7221 */ /* 0x000fc80000010000 */
[----:B------:R-:W-:Y:S01]  /*149d0*/  FADD.FTZ R15, R66, R15 ;  /* 0x0000000f420f7221 */ /* 0x000fe20000010000 */
[C---:B------:R-:W-:Y:S03]  /*149e0*/  HMMA.16816.F32 R92, R4.reuse, R30, R92 ;  /* 0x0000001e045c723c */ /* 0x040fe6000000185c */
[----:B------:R-:W-:Y:S01]  /*149f0*/  FADD.FTZ R14, R130, R15 ;  /* 0x0000000f820e7221 */ /* 0x000fe20000010000 */
[----:B------:R-:W-:Y:S03]  /*14a00*/  LDSM.16.MT88.4 R28, [R37+0xcc00] ;  /* 0x00cc0000251c783b */ /* 0x000fe60000004200 */
[----:B------:R-:W-:Y:S01]  /*14a10*/  FADD.FTZ R14, R139, R14 ;  /* 0x0000000e8b0e7221 */ /* 0x000fe20000010000 */
[C---:B-1----:R-:W-:Y:S03]  /*14a20*/  HMMA.16816.F32 R80, R4.reuse, R16, R80 ;  /* 0x000000100450723c */ /* 0x042fe60000001850 */
[----:B------:R-:W-:Y:S01]  /*14a30*/  FADD.FTZ R17, R39, R56 ;  /* 0x0000003827117221 */ /* 0x000fe20000010000 */
[----:B------:R-:W-:Y:S01]  /*14a40*/  FADD.FTZ R131, R131, R14 ;  /* 0x0000000e83837221 */ /* 0x000fe20000010000 */
[----:B------:R-:W1:Y:S02]  /*14a50*/  MUFU.EX2 R39, R42 ;  /* 0x0000002a00277308 */ /* 0x000e640000000800 */
        /* <DEDUP_REMOVED lines=12> */
[----:B------:R-:W4:Y:S02]  /*14b20*/  LDSM.16.MT88.4 R24, [R8+0xac00] ;  /* 0x00ac00000818783b */ /* 0x000f240000004200 */
[----:B------:R-:W-:-:S04]  /*14b30*/  FADD.FTZ R118, R118, R125 ;  /* 0x0000007d76767221 */ /* 0x000fc80000010000 */
[----:B------:R-:W-:Y:S01]  /*14b40*/  FADD.FTZ R11, R121, R118 ;  /* 0x00000076790b7221 */ /* 0x000fe20000010000 */
[----:B------:R-:W-:Y:S03]  /*14b50*/  HMMA.16816.F32 R68, R4, R22, R68 ;  /* 0x000000160444723c */ /* 0x000fe60000001844 */
[----:B-1----:R-:W-:Y:S01]  /*14b60*/  F2FP.F16.F32.PACK_AB R4, R39, R44 ;  /* 0x0000002c2704723e */ /* 0x002fe200000000ff */
[----:B------:R-:W-:Y:S01]  /*14b70*/  FADD.FTZ R11, R64, R11 ;  /* 0x0000000b400b7221 */ /* 0x000fe20000010000 */
[----:B------:R-:W-:Y:S01]  /*14b80*/  F2FP.F16.F32.PACK_AB R5, R50, R163 ;  /* 0x000000a33205723e */ /* 0x000fe200000000ff */
[----:B------:R-:W1:Y:S01]  /*14b90*/  LDSM.16.MT88.4 R20, [R8+0xcc00] ;  /* 0x00cc00000814783b */ /* 0x000e620000004200 */
[----:B------:R-:W-:Y:S02]  /*14ba0*/  F2FP.F16.F32.PACK_AB R6, R40, R41 ;  /* 0x000000292806723e */ /* 0x000fe400000000ff */
[----:B------:R-:W-:-:S07]  /*14bb0*/  F2FP.F16.F32.PACK_AB R7, R49, R164 ;  /* 0x000000a43107723e */ /* 0x000fce00000000ff */
[C---:B--2---:R-:W-:Y:S08]  /*14bc0*/  HMMA.16816.F32 R112, R4.reuse, R32, R112 ;  /* 0x000000200470723c */ /* 0x044ff00000001870 */
[C---:B---3--:R-:W-:Y:S08]  /*14bd0*/  HMMA.16816.F32 R80, R4.reuse, R16, R80 ;  /* 0x000000100450723c */ /* 0x048ff00000001850 */
[C---:B------:R-:W-:Y:S01]  /*14be0*/  HMMA.16816.F32 R76, R4.reuse, R18, R76 ;  /* 0x00000012044c723c */ /* 0x040fe2000000184c */
[----:B------:R2:W3:Y:S07]  /*14bf0*/  LDSM.16.MT88.4 R16, [R8+0xec00] ;  /* 0x00ec00000810783b */ /* 0x0004ee0000004200 */
[C---:B------:R-:W-:Y:S08]  /*14c00*/  HMMA.16816.F32 R108, R4.reuse, R34, R108 ;  /* 0x00000022046c723c */ /* 0x040ff0000000186c */
[----:B------:R-:W-:Y:S03]  /*14c10*/  HMMA.16816.F32 R96, R4, R28, R96 ;  /* 0x0000001c0460723c */ /* 0x000fe60000001860 */
[----:B--2---:R-:W-:Y:S01]  /*14c20*/  FADD.FTZ R8, R122, R11 ;  /* 0x0000000b7a087221 */ /* 0x004fe20000010000 */
[----:B------:R-:W-:-:S04]  /*14c30*/  FADD.FTZ R11, R43, R166 ;  /* 0x000000a62b0b7221 */ /* 0x000fc80000010000 */
        /* <DEDUP_REMOVED lines=94> */
.L_x_5392:
        /* <DEDUP_REMOVED lines=8> */
.L_x_5393:
[----:B------:R-:W-:Y:S05]  /*152a0*/  BSYNC.RECONVERGENT B0 ;  /* 0x0000000000007941 */ /* 0x000fea0003800200 */
.L_x_5391:
[-C--:B------:R-:W-:Y:S01]  /*152b0*/  ISETP.GE.AND P2, PT, R12, R147.reuse, PT ;  /* 0x000000930c00720c */ /* 0x080fe20003f46270 */
[----:B------:R-:W-:Y:S01]  /*152c0*/  IMAD.SHL.U32 R5, R134, 0x40, RZ ;  /* 0x0000004086057824 */ /* 0x000fe200078e00ff */
[-C--:B------:R-:W-:Y:S01]  /*152d0*/  ISETP.GE.AND P1, PT, R10, R147.reuse, PT ;  /* 0x000000930a00720c */ /* 0x080fe20003f26270 */
[----:B------:R-:W-:Y:S01]  /*152e0*/  IMAD.MOV.U32 R118, RZ, RZ, 0x20 ;  /* 0x00000020ff767424 */ /* 0x000fe200078e00ff */
[----:B------:R-:W-:Y:S02]  /*152f0*/  ISETP.GE.AND P0, PT, R9, R147, PT ;  /* 0x000000930900720c */ /* 0x000fe40003f06270 */
        /* <DEDUP_REMOVED lines=85> */
[----:B------:R-:W2:Y:S04]  /*15850*/  LD.E R168, desc[UR4][R116.64+0x18c] ;  /* 0x00018c0474a87980 */ /* 0x000ea8000c101900 */
        /* <DEDUP_REMOVED lines=131> */
[----:B------:R-:W2:Y:S06]  /*16090*/  S2R R119, SR_TID.X ;  /* 0x0000000000777919 */ /* 0x000eac0000002100 */
[C---:B-1----:R-:W-:Y:S08]  /*160a0*/  HMMA.16816.F32 R16, R160.reuse, R124, R16 ;  /* 0x0000007ca010723c */ /* 0x042ff00000001810 */
[----:B------:R-:W-:Y:S01]  /*160b0*/  HMMA.16816.F32 R12, R160, R126, R12 ;  /* 0x0000007ea00c723c */ /* 0x000fe2000000180c */
[----:B------:R-:W1:Y:S02]  /*160c0*/  LDSM.16.M88.4 R124, [R118+0x8c00] ;  /* 0x008c0000767c783b */ /* 0x000e640000000200 */
[----:B--2---:R-:W-:Y:S01]  /*160d0*/  SHF.R.U32.HI R119, RZ, 0x1, R119 ;  /* 0x00000001ff777819 */ /* 0x004fe20000011677 */
[-C--:B------:R-:W-:Y:S01]  /*160e0*/  FMUL.FTZ R120, R120, R168.reuse ;  /* 0x000000a878787220 */ /* 0x080fe20000410000 */
[-C--:B------:R-:W-:Y:S01]  /*160f0*/  FMUL.FTZ R121, R121, R168.reuse ;  /* 0x000000a879797220 */ /* 0x080fe20000410000 */
[-C--:B------:R-:W-:Y:S01]  /*16100*/  FMUL.FTZ R122, R122, R168.reuse ;  /* 0x000000a87a7a7220 */ /* 0x080fe20000410000 */
[----:B------:R-:W-:Y:S01]  /*16110*/  LOP3.LUT R170, R62, 0x1f0, R119, 0xf8, !PT ;  /* 0x000001f03eaa7812 */ /* 0x000fe200078ef877 */
[-C--:B------:R-:W-:Y:S01]  /*16120*/  FMUL.FTZ R123, R123, R168.reuse ;  /* 0x000000a87b7b7220 */ /* 0x080fe20000410000 */
[-C--:B------:R-:W-:Y:S01]  /*16130*/  FMUL.FTZ R66, R66, R168.reuse ;  /* 0x000000a842427220 */ /* 0x080fe20000410000 */
[-C--:B------:R-:W-:Y:S01]  /*16140*/  FMUL.FTZ R67, R67, R168.reuse ;  /* 0x000000a843437220 */ /* 0x080fe20000410000 */
[-C--:B------:R-:W-:Y:S01]  /*16150*/  FMUL.FTZ R59, R59, R168.reuse ;  /* 0x000000a83b3b7220 */ /* 0x080fe20000410000 */
[----:B------:R-:W-:Y:S01]  /*16160*/  IMAD.IADD R170, R63, 0x1, R170 ;  /* 0x000000013faa7824 */ /* 0x000fe200078e02aa */
[----:B------:R-:W-:Y:S01]  /*16170*/  MUFU.TANH R121, R121 ;  /* 0x0000007900797308 */ /* 0x000fe20000002400 */
        /* <DEDUP_REMOVED lines=13> */
[----:B------:R-:W-:-:S04]  /*16250*/  DEPBAR.LE SB0, 0x0 ;  /* 0x000080000000791a */ /* 0x000fc80000000000 */
[C---:B-1----:R-:W-:Y:S01]  /*16260*/  HMMA.16816.F32 R8, R160.reuse, R124, R8 ;  /* 0x0000007ca008723c */ /* 0x042fe20000001808 */
[----:B------:R-:W1:Y:S07]  /*16270*/  MUFU.TANH R125, R120 ;  /* 0x00000078007d7308 */ /* 0x000e6e0000002400 */
[----:B------:R-:W-:Y:S03]  /*16280*/  HMMA.16816.F32 R4, R160, R126, R4 ;  /* 0x0000007ea004723c */ /* 0x000fe60000001804 */
[----:B------:R-:W-:-:S04]  /*16290*/  IMAD R161, R61, 0x80, R60 ;  /* 0x000000803da17824 */ /* 0x000fc800078e023c */
[----:B------:R-:W-:-:S05]  /*162a0*/  IMAD.IADD R187, R161, 0x1, R146 ;  /* 0x00000001a1bb7824 */ /* 0x000fca00078e0292 */
[----:B------:R-:W-:-:S04]  /*162b0*/  IADD3 R118, PT, PT, R170, 0x100, -R187 ;  /* 0x00000100aa767810 */ /* 0x000fc80007ffe8bb */
[----:B------:R-:W-:-:S04]  /*162c0*/  IABS R118, R118 ;  /* 0x0000007600767213 */ /* 0x000fc80000000000 */
[----:B------:R-:W-:Y:S02]  /*162d0*/  I2FP.F32.S32 R119, R118 ;  /* 0x0000007600777245 */ /* 0x000fe40000201400 */
[----:B------:R-:W-:-:S03]  /*162e0*/  IADD3 R118, PT, PT, R170, 0xff, -R187 ;  /* 0x000000ffaa767810 */ /* 0x000fc60007ffe8bb */
[----:B-1----:R-:W-:Y:S01]  /*162f0*/  FFMA.FTZ R222, -R154, R119, R125 ;  /* 0x000000779ade7223 */ /* 0x002fe2000001017d */
[----:B------:R-:W-:Y:S01]  /*16300*/  VIADD R119, R161, 0xffffff00 ;  /* 0xffffff00a1777836 */ /* 0x000fe20000000000 */
[----:B------:R-:W-:Y:S01]  /*16310*/  IABS R118, R118 ;  /* 0x0000007600767213 */ /* 0x000fe20000000000 */
[----:B------:R-:W1:Y:S01]  /*16320*/  MUFU.TANH R163, R122 ;  /* 0x0000007a00a37308 */ /* 0x000e620000002400 */
[----:B------:R-:W-:Y:S02]  /*16330*/  VIADD R184, R170, 0x8 ;  /* 0x00000008aab87836 */ /* 0x000fe40000000000 */
[----:B------:R-:W-:Y:S02]  /*16340*/  I2FP.F32.S32 R118, R118 ;  /* 0x0000007600767245 */ /* 0x000fe40000201400 */
[C---:B------:R-:W-:Y:S02]  /*16350*/  ISETP.GE.AND P4, PT, R119.reuse, R158, PT ;  /* 0x0000009e7700720c */ /* 0x040fe40003f86270 */
[----:B------:R-:W-:Y:S01]  /*16360*/  ISETP.GE.AND P5, PT, R119, R155, PT ;  /* 0x0000009b7700720c */ /* 0x000fe20003fa6270 */
[----:B------:R-:W-:Y:S01]  /*16370*/  FFMA.FTZ R118, -R154, R118, R121 ;  /* 0x000000769a767223 */ /* 0x000fe20000010179 */
[----:B------:R-:W-:Y:S01]  /*16380*/  FSEL R222, R222, -INF , P4 ;  /* 0xff800000dede7808 */ /* 0x000fe20002000000 */
[----:B------:R-:W2:Y:S01]  /*16390*/  MUFU.TANH R121, R123 ;  /* 0x0000007b00797308 */ /* 0x000ea20000002400 */
[----:B------:R-:W-:-:S02]  /*163a0*/  IADD3 R120, PT, PT, R184, 0x100, -R187 ;  /* 0x00000100b8787810 */ /* 0x000fc40007ffe8bb */
[----:B------:R-:W-:Y:S02]  /*163b0*/  FSEL R222, R222, -INF , !P5 ;  /* 0xff800000dede7808 */ /* 0x000fe40006800000 */
[----:B------:R-:W-:Y:S02]  /*163c0*/  IABS R120, R120 ;  /* 0x0000007800787213 */ /* 0x000fe40000000000 */
[C---:B------:R-:W-:Y:S02]  /*163d0*/  ISETP.GE.AND P4, PT, R119.reuse, R156, PT ;  /* 0x0000009c7700720c */ /* 0x040fe40003f86270 */
[----:B------:R-:W-:Y:S02]  /*163e0*/  ISETP.GE.AND P5, PT, R119, R157, PT ;  /* 0x0000009d7700720c */ /* 0x000fe40003fa6270 */
[----:B------:R-:W-:Y:S02]  /*163f0*/  IADD3 R119, PT, PT, R184, 0xff, -R187 ;  /* 0x000000ffb8777810 */ /* 0x000fe40007ffe8bb */
[----:B------:R-:W-:-:S02]  /*16400*/  I2FP.F32.S32 R120, R120 ;  /* 0x0000007800787245 */ /* 0x000fc40000201400 */
[----:B------:R-:W-:-:S03]  /*16410*/  IABS R119, R119 ;  /* 0x0000007700777213 */ /* 0x000fc60000000000 */
[----:B-1----:R-:W-:Y:S01]  /*16420*/  FFMA.FTZ R163, -R154, R120, R163 ;  /* 0x000000789aa37223 */ /* 0x002fe200000101a3 */
[----:B------:R-:W-:Y:S01]  /*16430*/  I2FP.F32.S32 R120, R119 ;  /* 0x0000007700787245 */ /* 0x000fe20000201400 */
[----:B------:R-:W-:Y:S01]  /*16440*/  FMUL.FTZ R122, R64, R168 ;  /* 0x000000a8407a7220 */ /* 0x000fe20000410000 */
[----:B------:R-:W-:-:S03]  /*16450*/  VIADD R119, R161, 0xffffff01 ;  /* 0xffffff01a1777836 */ /* 0x000fc60000000000 */
[----:B--2---:R-:W-:Y:S01]  /*16460*/  FFMA.FTZ R64, -R154, R120, R121 ;  /* 0x000000789a407223 */ /* 0x004fe20000010179 */
[----:B------:R-:W-:Y:S01]  /*16470*/  FSEL R163, R163, -INF , P5 ;  /* 0xff800000a3a37808 */ /* 0x000fe20002800000 */
[----:B------:R-:W1:Y:S01]  /*16480*/  MUFU.TANH R121, R122 ;  /* 0x0000007a00797308 */ /* 0x000e620000002400 */
[----:B------:R-:W-:Y:S02]  /*16490*/  ISETP.GE.AND P5, PT, R119, R158, PT ;  /* 0x0000009e7700720c */ /* 0x000fe40003fa6270 */
[----:B------:R-:W-:Y:S02]  /*164a0*/  IADD3 R120, PT, PT, R170, 0xf8, -R187 ;  /* 0x000000f8aa787810 */ /* 0x000fe40007ffe8bb */
[----:B------:R-:W-:Y:S02]  /*164b0*/  FSEL R163, R163, -INF , !P4 ;  /* 0xff800000a3a37808 */ /* 0x000fe40006000000 */
[----:B------:R-:W-:Y:S02]  /*164c0*/  ISETP.GE.AND P4, PT, R119, R155, PT ;  /* 0x0000009b7700720c */ /* 0x000fe40003f86270 */
[----:B------:R-:W-:-:S02]  /*164d0*/  FSEL R118, R118, -INF , P5 ;  /* 0xff80000076767808 */ /* 0x000fc40002800000 */
[----:B------:R-:W-:Y:S02]  /*164e0*/  IABS R120, R120 ;  /* 0x0000007800787213 */ /* 0x000fe40000000000 */
[----:B------:R-:W-:Y:S02]  /*164f0*/  FSEL R191, R118, -INF , !P4 ;  /* 0xff80000076bf7808 */ /* 0x000fe40006000000 */
[C---:B------:R-:W-:Y:S02]  /*16500*/  ISETP.GE.AND P4, PT, R119.reuse, R157, PT ;  /* 0x0000009d7700720c */ /* 0x040fe40003f86270 */
[----:B------:R-:W-:Y:S02]  /*16510*/  I2FP.F32.S32 R120, R120 ;  /* 0x0000007800787245 */ /* 0x000fe40000201400 */
[----:B------:R-:W-:Y:S02]  /*16520*/  ISETP.GE.AND P5, PT, R119, R156, PT ;  /* 0x0000009c7700720c */ /* 0x000fe40003fa6270 */
[----:B------:R-:W-:Y:S01]  /*16530*/  FSEL R64, R64, -INF , P4 ;  /* 0xff80000040407808 */ /* 0x000fe20002000000 */
[----:B------:R-:W2:Y:S01]  /*16540*/  MUFU.TANH R119, R66 ;  /* 0x0000004200777308 */ /* 0x000ea20000002400 */
[----:B-1----:R-:W-:Y:S01]  /*16550*/  FFMA.FTZ R120, -R154, R120, R121 ;  /* 0x000000789a787223 */ /* 0x002fe20000010179 */
[----:B------:R-:W-:Y:S01]  /*16560*/  FMUL.FTZ R121, R65, R168 ;  /* 0x000000a841797220 */ /* 0x000fe20000410000 */
[----:B------:R-:W-:Y:S01]  /*16570*/  FSEL R220, R64, -INF , !P5 ;  /* 0xff80000040dc7808 */ /* 0x000fe20006800000 */
[----:B------:R-:W-:Y:S01]  /*16580*/  VIADD R118, R161, 0xffffff08 ;  /* 0xffffff08a1767836 */ /* 0x000fe20000000000 */
[----:B------:R-:W-:-:S02]  /*16590*/  IADD3 R64, PT, PT, R184, 0xf8, -R187 ;  /* 0x000000f8b8407810 */ /* 0x000fc40007ffe8bb */
[----:B------:R-:W-:Y:S01]  /*165a0*/  IADD3 R65, PT, PT, R170, 0xf7, -R187 ;  /* 0x000000f7aa417810 */ /* 0x000fe20007ffe8bb */
[----:B------:R-:W1:Y:S01]  /*165b0*/  MUFU.TANH R121, R121 ;  /* 0x0000007900797308 */ /* 0x000e620000002400 */
[----:B------:R-:W-:Y:S02]  /*165c0*/  IABS R64, R64 ;  /* 0x0000004000407213 */ /* 0x000fe40000000000 */
[C---:B------:R-:W-:Y:S02]  /*165d0*/  ISETP.GE.AND P4, PT, R118.reuse, R158, PT ;  /* 0x0000009e7600720c */ /* 0x040fe40003f86270 */
[----:B------:R-:W-:Y:S02]  /*165e0*/  IABS R65, R65 ;  /* 0x0000004100417213 */ /* 0x000fe40000000000 */
[----:B------:R-:W-:Y:S02]  /*165f0*/  I2FP.F32.S32 R64, R64 ;  /* 0x0000004000407245 */ /* 0x000fe40000201400 */
[----:B------:R-:W-:-:S02]  /*16600*/  ISETP.GE.AND P5, PT, R118, R155, PT ;  /* 0x0000009b7600720c */ /* 0x000fc40003fa6270 */
[----:B------:R-:W-:Y:S01]  /*16610*/  FSEL R120, R120, -INF , P4 ;  /* 0xff80000078787808 */ /* 0x000fe20002000000 */
[----:B--2---:R-:W-:Y:S01]  /*16620*/  FFMA.FTZ R64, -R154, R64, R119 ;  /* 0x000000409a407223 */ /* 0x004fe20000010177 */
[----:B------:R-:W-:Y:S01]  /*16630*/  I2FP.F32.S32 R188, R65 ;  /* 0x0000004100bc7245 */ /* 0x000fe20000201400 */
[----:B------:R-:W-:Y:S01]  /*16640*/  FMUL.FTZ R65, R56, R168 ;  /* 0x000000a838417220 */ /* 0x000fe20000410000 */
[----:B------:R-:W-:Y:S02]  /*16650*/  FSEL R224, R120, -INF , !P5 ;  /* 0xff80000078e07808 */ /* 0x000fe40006800000 */
[----:B------:R-:W-:-:S03]  /*16660*/  ISETP.GE.AND P5, PT, R118, R157, PT ;  /* 0x0000009d7600720c */ /* 0x000fc60003fa6270 */
[----:B------:R-:W2:Y:S01]  /*16670*/  MUFU.TANH R65, R65 ;  /* 0x0000004100417308 */ /* 0x000ea20000002400 */
[----:B------:R-:W-:Y:S01]  /*16680*/  FSEL R226, R64, -INF , P5 ;  /* 0xff80000040e27808 */ /* 0x000fe20002800000 */
[----:B------:R-:W-:Y:S01]  /*16690*/  VIADD R64, R161, 0xffffff09 ;  /* 0xffffff09a1407836 */ /* 0x000fe20000000000 */
[----:B------:R-:W-:Y:S01]  /*166a0*/  ISETP.GE.AND P4, PT, R118, R156, PT ;  /* 0x0000009c7600720c */ /* 0x000fe20003f86270 */
[----:B-1----:R-:W-:Y:S01]  /*166b0*/  FFMA.FTZ R188, -R154, R188, R121 ;  /* 0x000000bc9abc7223 */ /* 0x002fe20000010179 */
[----:B------:R-:W-:Y:S02]  /*166c0*/  IADD3 R56, PT, PT, R170, 0xf0, -R187 ;  /* 0x000000f0aa387810 */ /* 0x000fe40007ffe8bb */
[----:B------:R-:W-:Y:S02]  /*166d0*/  ISETP.GE.AND P5, PT, R64, R158, PT ;  /* 0x0000009e4000720c */ /* 0x000fe40003fa6270 */
[----:B------:R-:W-:Y:S02]  /*166e0*/  FSEL R226, R226, -INF , !P4 ;  /* 0xff800000e2e27808 */ /* 0x000fe40006000000 */
[----:B------:R-:W-:-:S02]  /*166f0*/  IABS R56, R56 ;  /* 0x0000003800387213 */ /* 0x000fc40000000000 */
[----:B------:R-:W-:Y:S02]  /*16700*/  ISETP.GE.AND P4, PT, R64, R155, PT ;  /* 0x0000009b4000720c */ /* 0x000fe40003f86270 */
[----:B------:R-:W-:Y:S02]  /*16710*/  FSEL R188, R188, -INF , P5 ;  /* 0xff800000bcbc7808 */ /* 0x000fe40002800000 */
[----:B------:R-:W-:Y:S02]  /*16720*/  I2FP.F32.S32 R56, R56 ;  /* 0x0000003800387245 */ /* 0x000fe40000201400 */
[----:B------:R-:W-:Y:S02]  /*16730*/  FSEL R188, R188, -INF , !P4 ;  /* 0xff800000bcbc7808 */ /* 0x000fe40006000000 */
[C---:B------:R-:W-:Y:S02]  /*16740*/  ISETP.GE.AND P5, PT, R64.reuse, R156, PT ;  /* 0x0000009c4000720c */ /* 0x040fe40003fa6270 */
[----:B------:R-:W-:Y:S01]  /*16750*/  ISETP.GE.AND P4, PT, R64, R157, PT ;  /* 0x0000009d4000720c */ /* 0x000fe20003f86270 */
[----:B------:R-:W-:Y:S01]  /*16760*/  FMUL.FTZ R64, R58, R168 ;  /* 0x000000a83a407220 */ /* 0x000fe20000410000 */
[----:B--2---:R-:W-:Y:S01]  /*16770*/  FFMA.FTZ R56, -R154, R56, R65 ;  /* 0x000000389a387223 */ /* 0x004fe20000010141 */
[----:B------:R-:W1:Y:S01]  /*16780*/  MUFU.TANH R67, R67 ;  /* 0x0000004300437308 */ /* 0x000e620000002400 */
[----:B------:R-:W-:-:S02]  /*16790*/  IADD3 R190, PT, PT, R184, 0xf7, -R187 ;  /* 0x000000f7b8be7810 */ /* 0x000fc40007ffe8bb */
[----:B------:R-:W-:-:S05]  /*167a0*/  IADD3 R58, PT, PT, R184, 0xf0, -R187 ;  /* 0x000000f0b83a7810 */ /* 0x000fca0007ffe8bb */
[----:B------:R-:W2:Y:S01]  /*167b0*/  MUFU.TANH R65, R64 ;  /* 0x0000004000417308 */ /* 0x000ea20000002400 */
[----:B------:R-:W-:Y:S02]  /*167c0*/  IABS R190, R190 ;  /* 0x000000be00be7213 */ /* 0x000fe40000000000 */
[----:B------:R-:W-:Y:S02]  /*167d0*/  IABS R58, R58 ;  /* 0x0000003a003a7213 */ /* 0x000fe40000000000 */
[----:B------:R-:W-:Y:S02]  /*167e0*/  I2FP.F32.S32 R190, R190 ;  /* 0x000000be00be7245 */ /* 0x000fe40000201400 */
[----:B------:R-:W-:Y:S01]  /*167f0*/  I2FP.F32.S32 R58, R58 ;  /* 0x0000003a003a7245 */ /* 0x000fe20000201400 */
[----:B------:R-:W-:Y:S02]  /*16800*/  FMUL.FTZ R66, R57, R168 ;  /* 0x000000a839427220 */ /* 0x000fe40000410000 */
[----:B-1----:R-:W-:-:S02]  /*16810*/  FFMA.FTZ R190, -R154, R190, R67 ;  /* 0x000000be9abe7223 */ /* 0x002fc40000010143 */
[----:B--2---:R-:W-:Y:S01]  /*16820*/  FFMA.FTZ R57, -R154, R58, R65 ;  /* 0x0000003a9a397223 */ /* 0x004fe20000010141 */
[----:B------:R-:W-:Y:S01]  /*16830*/  VIADD R58, R161, 0xffffff10 ;  /* 0xffffff10a13a7836 */ /* 0x000fe20000000000 */
[----:B------:R-:W1:Y:S01]  /*16840*/  MUFU.TANH R65, R66 ;  /* 0x0000004200417308 */ /* 0x000e620000002400 */
[----:B------:R-:W-:Y:S02]  /*16850*/  FSEL R190, R190, -INF , P4 ;  /* 0xff800000bebe7808 */ /* 0x000fe40002000000 */
[----:B------:R-:W-:Y:S02]  /*16860*/  IADD3 R64, PT, PT, R170, 0xef, -R187 ;  /* 0x000000efaa407810 */ /* 0x000fe40007ffe8bb */
[----:B------:R-:W-:Y:S02]  /*16870*/  ISETP.GE.AND P4, PT, R58, R158, PT ;  /* 0x0000009e3a00720c */ /* 0x000fe40003f86270 */
[----:B------:R-:W-:Y:S02]  /*16880*/  FSEL R190, R190, -INF , !P5 ;  /* 0xff800000bebe7808 */ /* 0x000fe40006800000 */
[----:B------:R-:W-:-:S02]  /*16890*/  IABS R64, R64 ;  /* 0x0000004000407213 */ /* 0x000fc40000000000 */
[----:B------:R-:W-:Y:S02]  /*168a0*/  ISETP.GE.AND P5, PT, R58, R155, PT ;  /* 0x0000009b3a00720c */ /* 0x000fe40003fa6270 */
[----:B------:R-:W-:Y:S02]  /*168b0*/  FSEL R56, R56, -INF , P4 ;  /* 0xff80000038387808 */ /* 0x000fe40002000000 */
[----:B------:R-:W-:Y:S02]  /*168c0*/  I2FP.F32.S32 R64, R64 ;  /* 0x0000004000407245 */ /* 0x000fe40000201400 */
[----:B------:R-:W-:Y:S01]  /*168d0*/  FSEL R212, R56, -INF , !P5 ;  /* 0xff80000038d47808 */ /* 0x000fe20006800000 */
[----:B------:R-:W-:Y:S01]  /*168e0*/  VIADD R56, R161, 0xffffff11 ;  /* 0xffffff11a1387836 */ /* 0x000fe20000000000 */
[----:B------:R-:W-:Y:S01]  /*168f0*/  ISETP.GE.AND P5, PT, R58, R157, PT ;  /* 0x0000009d3a00720c */ /* 0x000fe20003fa6270 */
[----:B-1----:R-:W-:Y:S01]  /*16900*/  FFMA.FTZ R64, -R154, R64, R65 ;  /* 0x000000409a407223 */ /* 0x002fe20000010141 */
[----:B------:R-:W-:-:S02]  /*16910*/  ISETP.GE.AND P4, PT, R58, R156, PT ;  /* 0x0000009c3a00720c */ /* 0x000fc40003f86270 */
[----:B------:R-:W-:Y:S02]  /*16920*/  FSEL R57, R57, -INF , P5 ;  /* 0xff80000039397808 */ /* 0x000fe40002800000 */
[C---:B------:R-:W-:Y:S02]  /*16930*/  ISETP.GE.AND P5, PT, R56.reuse, R158, PT ;  /* 0x0000009e3800720c */ /* 0x040fe40003fa6270 */
[----:B------:R-:W-:Y:S02]  /*16940*/  FSEL R214, R57, -INF , !P4 ;  /* 0xff80000039d67808 */ /* 0x000fe40006000000 */
[----:B------:R-:W-:Y:S02]  /*16950*/  ISETP.GE.AND P4, PT, R56, R155, PT ;  /* 0x0000009b3800720c */ /* 0x000fe40003f86270 */
[----:B------:R-:W-:-:S04]  /*16960*/  FSEL R64, R64, -INF , P5 ;  /* 0xff80000040407808 */ /* 0x000fc80002800000 */
[----:B------:R-:W-:Y:S01]  /*16970*/  FSEL R204, R64, -INF , !P4 ;  /* 0xff80000040cc7808 */ /* 0x000fe20006000000 */
[----:B------:R-:W-:Y:S01]  /*16980*/  FMUL.FTZ R64, R52, R168 ;  /* 0x000000a834407220 */ /* 0x000fe20000410000 */
[----:B------:R-:W1:Y:S01]  /*16990*/  MUFU.TANH R59, R59 ;  /* 0x0000003b003b7308 */ /* 0x000e620000002400 */
[C---:B------:R-:W-:Y:S02]  /*169a0*/  ISETP.GE.AND P5, PT, R56.reuse, R156, PT ;  /* 0x0000009c3800720c */ /* 0x040fe40003fa6270 */
[----:B------:R-:W-:-:S05]  /*169b0*/  ISETP.GE.AND P4, PT, R56, R157, PT ;  /* 0x0000009d3800720c */ /* 0x000fca0003f86270 */
[----:B------:R-:W2:Y:S01]  /*169c0*/  MUFU.TANH R57, R64 ;  /* 0x0000004000397308 */ /* 0x000ea20000002400 */
[--C-:B------:R-:W-:Y:S02]  /*169d0*/  IADD3 R52, PT, PT, R184, 0xef, -R187.reuse ;  /* 0x000000efb8347810 */ /* 0x100fe40007ffe8bb */
[----:B------:R-:W-:Y:S02]  /*169e0*/  IADD3 R56, PT, PT, R170, 0xe8, -R187 ;  /* 0x000000e8aa387810 */ /* 0x000fe40007ffe8bb */
[----:B------:R-:W-:Y:S02]  /*169f0*/  IABS R52, R52 ;  /* 0x0000003400347213 */ /* 0x000fe40000000000 */
[----:B------:R-:W-:Y:S02]  /*16a00*/  IABS R56, R56 ;  /* 0x0000003800387213 */ /* 0x000fe40000000000 */
[----:B------:R-:W-:Y:S02]  /*16a10*/  I2FP.F32.S32 R52, R52 ;  /* 0x0000003400347245 */ /* 0x000fe40000201400 */
[----:B------:R-:W-:Y:S01]  /*16a20*/  I2FP.F32.S32 R56, R56 ;  /* 0x0000003800387245 */ /* 0x000fe20000201400 */
[----:B------:R-:W-:-:S02]  /*16a30*/  FMUL.FTZ R58, R53, R168 ;  /* 0x000000a8353a7220 */ /* 0x000fc40000410000 */
[C---:B-1----:R-:W-:Y:S02]  /*16a40*/  FFMA.FTZ R52, -R154.reuse, R52, R59 ;  /* 0x000000349a347223 */ /* 0x042fe4000001013b */
[----:B--2---:R-:W-:Y:S02]  /*16a50*/  FFMA.FTZ R206, -R154, R56, R57 ;  /* 0x000000389ace7223 */ /* 0x004fe40000010139 */
[----:B------:R-:W1:Y:S01]  /*16a60*/  MUFU.TANH R57, R58 ;  /* 0x0000003a00397308 */ /* 0x000e620000002400 */
[----:B------:R-:W-:Y:S02]  /*16a70*/  FSEL R216, R52, -INF , P4 ;  /* 0xff80000034d87808 */ /* 0x000fe40002000000 */
[----:B------:R-:W-:Y:S01]  /*16a80*/  IADD3 R52, PT, PT, R170, 0xe7, -R187 ;  /* 0x000000e7aa347810 */ /* 0x000fe20007ffe8bb */
[----:B------:R-:W-:-:S03]  /*16a90*/  VIADD R53, R161, 0xffffff18 ;  /* 0xffffff18a1357836 */ /* 0x000fc60000000000 */
[----:B------:R-:W-:-:S04]  /*16aa0*/  IABS R52, R52 ;  /* 0x0000003400347213 */ /* 0x000fc80000000000 */
[----:B------:R-:W-:Y:S02]  /*16ab0*/  I2FP.F32.S32 R52, R52 ;  /* 0x0000003400347245 */ /* 0x000fe40000201400 */
[----:B------:R-:W-:Y:S02]  /*16ac0*/  ISETP.GE.AND P4, PT, R53, R158, PT ;  /* 0x0000009e3500720c */ /* 0x000fe40003f86270 */
[----:B------:R-:W-:Y:S01]  /*16ad0*/  FSEL R216, R216, -INF , !P5 ;  /* 0xff800000d8d87808 */ /* 0x000fe20006800000 */
[----:B-1----:R-:W-:Y:S01]  /*16ae0*/  FFMA.FTZ R52, -R154, R52, R57 ;  /* 0x000000349a347223 */ /* 0x002fe20000010139 */
[----:B------:R-:W-:Y:S01]  /*16af0*/  FMUL.FTZ R58, R55, R168 ;  /* 0x000000a8373a7220 */ /* 0x000fe20000410000 */
[----:B------:R1:W2:Y:S01]  /*16b00*/  MUFU.TANH R57, R54 ;  /* 0x0000003600397308 */ /* 0x0002a20000002400 */
[----:B------:R-:W-:Y:S02]  /*16b10*/  ISETP.GE.AND P5, PT, R53, R155, PT ;  /* 0x0000009b3500720c */ /* 0x000fe40003fa6270 */
[----:B------:R-:W-:-:S02]  /*16b20*/  FSEL R206, R206, -INF , P4 ;  /* 0xff800000cece7808 */ /* 0x000fc40002000000 */
[----:B------:R-:W-:-:S03]  /*16b30*/  IADD3 R218, PT, PT, R184, 0xe8, -R187 ;  /* 0x000000e8b8da7810 */ /* 0x000fc60007ffe8bb */
[----:B------:R-:W3:Y:S01]  /*16b40*/  MUFU.TANH R55, R58 ;  /* 0x0000003a00377308 */ /* 0x000ee20000002400 */
[----:B------:R-:W-:Y:S02]  /*16b50*/  FSEL R206, R206, -INF , !P5 ;  /* 0xff800000cece7808 */ /* 0x000fe40006800000 */
[C---:B------:R-:W-:Y:S02]  /*16b60*/  ISETP.GE.AND P4, PT, R53.reuse, R156, PT ;  /* 0x0000009c3500720c */ /* 0x040fe40003f86270 */
[----:B------:R-:W-:Y:S02]  /*16b70*/  ISETP.GE.AND P5, PT, R53, R157, PT ;  /* 0x0000009d3500720c */ /* 0x000fe40003fa6270 */
[----:B------:R-:W-:Y:S02]  /*16b80*/  IADD3 R53, PT, PT, R184, 0xe7, -R187 ;  /* 0x000000e7b8357810 */ /* 0x000fe40007ffe8bb */
[----:B------:R-:W-:Y:S02]  /*16b90*/  IABS R218, R218 ;  /* 0x000000da00da7213 */ /* 0x000fe40000000000 */
[----:B------:R-:W-:-:S02]  /*16ba0*/  IABS R53, R53 ;  /* 0x0000003500357213 */ /* 0x000fc40000000000 */
[----:B------:R-:W-:Y:S02]  /*16bb0*/  I2FP.F32.S32 R218, R218 ;  /* 0x000000da00da7245 */ /* 0x000fe40000201400 */
[----:B-1----:R-:W-:Y:S01]  /*16bc0*/  I2FP.F32.S32 R54, R53 ;  /* 0x0000003500367245 */ /* 0x002fe20000201400 */
[----:B------:R-:W-:Y:S01]  /*16bd0*/  FMUL.FTZ R56, R48, R168 ;  /* 0x000000a830387220 */ /* 0x000fe20000410000 */
[----:B------:R-:W-:Y:S02]  /*16be0*/  VIADD R53, R161, 0xffffff19 ;  /* 0xffffff19a1357836 */ /* 0x000fe40000000000 */
[C---:B--2---:R-:W-:Y:S01]  /*16bf0*/  FFMA.FTZ R218, -R154.reuse, R218, R57 ;  /* 0x000000da9ada7223 */ /* 0x044fe20000010139 */
[----:B---3--:R-:W-:Y:S02]  /*16c00*/  FFMA.FTZ R48, -R154, R54, R55 ;  /* 0x000000369a307223 */ /* 0x008fe40000010137 */
[----:B------:R-:W1:Y:S02]  /*16c10*/  MUFU.TANH R55, R56 ;  /* 0x0000003800377308 */ /* 0x000e640000002400 */
[----:B------:R-:W-:-:S02]  /*16c20*/  FSEL R218, R218, -INF , P5 ;  /* 0xff800000dada7808 */ /* 0x000fc40002800000 */
[C---:B------:R-:W-:Y:S02]  /*16c30*/  ISETP.GE.AND P5, PT, R53.reuse, R158, PT ;  /* 0x0000009e3500720c */ /* 0x040fe40003fa6270 */
[----:B------:R-:W-:Y:S02]  /*16c40*/  IADD3 R54, PT, PT, R170, 0xe0, -R187 ;  /* 0x000000e0aa367810 */ /* 0x000fe40007ffe8bb */
[----:B------:R-:W-:Y:S02]  /*16c50*/  FSEL R218, R218, -INF , !P4 ;  /* 0xff800000dada7808 */ /* 0x000fe40006000000 */
[----:B------:R-:W-:Y:S02]  /*16c60*/  ISETP.GE.AND P4, PT, R53, R155, PT ;  /* 0x0000009b3500720c */ /* 0x000fe40003f86270 */
[----:B------:R-:W-:Y:S02]  /*16c70*/  FSEL R52, R52, -INF , P5 ;  /* 0xff80000034347808 */ /* 0x000fe40002800000 */
[----:B------:R-:W-:-:S02]  /*16c80*/  IABS R54, R54 ;  /* 0x0000003600367213 */ /* 0x000fc40000000000 */
        /* <DEDUP_REMOVED lines=89> */
[----:B------:R-:W-:-:S04]  /*17220*/  IADD3 R40, PT, PT, R170, 0xcf, -R187 ;  /* 0x000000cfaa287810 */ /* 0x000fc80007ffe8bb */
[----:B------:R-:W-:Y:S01]  /*17230*/  IABS R40, R40 ;  /* 0x0000002800287213 */ /* 0x000fe20000000000 */
[----:B------:R-:W-:Y:S02]  /*17240*/  VIADD R41, R161, 0xffffff30 ;  /* 0xffffff30a1297836 */ /* 0x000fe40000000000 */
[----:B------:R-:W-:Y:S01]  /*17250*/  FMUL.FTZ R44, R42, R168 ;  /* 0x000000a82a2c7220 */ /* 0x000fe20000410000 */
[----:B------:R-:W-:-:S03]  /*17260*/  I2FP.F32.S32 R40, R40 ;  /* 0x0000002800287245 */ /* 0x000fc60000201400 */
[----:B------:R-:W2:Y:S01]  /*17270*/  MUFU.TANH R121, R44 ;  /* 0x0000002c00797308 */ /* 0x000ea20000002400 */
[----:B------:R-:W-:Y:S01]  /*17280*/  ISETP.GE.AND P4, PT, R41, R158, PT ;  /* 0x0000009e2900720c */ /* 0x000fe20003f86270 */
[----:B-1----:R-:W-:Y:S01]  /*17290*/  FFMA.FTZ R40, -R154, R40, R45 ;  /* 0x000000289a287223 */ /* 0x002fe2000001012d */
[----:B------:R-:W-:Y:S01]  /*172a0*/  FMUL.FTZ R45, R43, R168 ;  /* 0x000000a82b2d7220 */ /* 0x000fe20000410000 */
[----:B------:R-:W-:Y:S02]  /*172b0*/  FSEL R194, R194, -INF , !P5 ;  /* 0xff800000c2c27808 */ /* 0x000fe40006800000 */
[----:B------:R-:W-:Y:S02]  /*172c0*/  ISETP.GE.AND P5, PT, R41, R155, PT ;  /* 0x0000009b2900720c */ /* 0x000fe40003fa6270 */
[----:B------:R-:W1:Y:S01]  /*172d0*/  MUFU.TANH R43, R45 ;  /* 0x0000002d002b7308 */ /* 0x000e620000002400 */
[----:B------:R-:W-:Y:S02]  /*172e0*/  FSEL R118, R118, -INF , P4 ;  /* 0xff80000076767808 */ /* 0x000fe40002000000 */
        /* <DEDUP_REMOVED lines=8> */
[----:B--2---:R-:W-:Y:S01]  /*17370*/  FFMA.FTZ R121, -R154, R42, R121 ;  /* 0x0000002a9a797223 */ /* 0x004fe20000010179 */
[----:B------:R-:W-:Y:S01]  /*17380*/  I2FP.F32.S32 R42, R41 ;  /* 0x00000029002a7245 */ /* 0x000fe20000201400 */
[----:B------:R-:W-:Y:S01]  /*17390*/  FMUL.FTZ R44, R36, R168 ;  /* 0x000000a8242c7220 */ /* 0x000fe20000410000 */
[----:B------:R-:W-:-:S03]  /*173a0*/  VIADD R41, R161, 0xffffff31 ;  /* 0xffffff31a1297836 */ /* 0x000fc60000000000 */
[----:B-1----:R-:W-:Y:S01]  /*173b0*/  FFMA.FTZ R36, -R154, R42, R43 ;  /* 0x0000002a9a247223 */ /* 0x002fe2000001012b */
        /* <DEDUP_REMOVED lines=122> */
[----:B-1----:R-:W-:Y:S02]  /*17b60*/  FFMA.FTZ R24, -R154, R30, R31 ;  /* 0x0000001e9a187223 */ /* 0x002fe4000001011f */
        /* <DEDUP_REMOVED lines=11> */
[C---:B------:R-:W-:Y:S01]  /*17c20*/  ISETP.GE.AND P4, PT, R29.reuse, R157, PT ;  /* 0x0000009d1d00720c */ /* 0x040fe20003f86270 */
[----:B-1----:R-:W-:Y:S01]  /*17c30*/  FFMA.FTZ R30, -R154, R30, R31 ;  /* 0x0000001e9a1e7223 */ /* 0x002fe2000001011f */
[----:B------:R-:W-:-:S02]  /*17c40*/  ISETP.GE.AND P5, PT, R29, R156, PT ;  /* 0x0000009c1d00720c */ /* 0x000fc40003fa6270 */
[----:B------:R-:W-:Y:S02]  /*17c50*/  FSEL R24, R24, -INF , P4 ;  /* 0xff80000018187808 */ /* 0x000fe40002000000 */
[----:B------:R-:W-:Y:S01]  /*17c60*/  ISETP.GE.AND P4, PT, R28, R158, PT ;  /* 0x0000009e1c00720c */ /* 0x000fe20003f86270 */
[----:B------:R1:W2:Y:S01]  /*17c70*/  MUFU.TANH R29, R26 ;  /* 0x0000001a001d7308 */ /* 0x0002a20000002400 */
[----:B------:R-:W-:Y:S02]  /*17c80*/  FSEL R167, R24, -INF , !P5 ;  /* 0xff80000018a77808 */ /* 0x000fe40006800000 */
[----:B------:R-:W-:Y:S02]  /*17c90*/  ISETP.GE.AND P5, PT, R28, R155, PT ;  /* 0x0000009b1c00720c */ /* 0x000fe40003fa6270 */
[----:B------:R-:W-:Y:S02]  /*17ca0*/  FSEL R30, R30, -INF , P4 ;  /* 0xff8000001e1e7808 */ /* 0x000fe40002000000 */
[----:B------:R-:W-:-:S02]  /*17cb0*/  ISETP.GE.AND P4, PT, R28, R156, PT ;  /* 0x0000009c1c00720c */ /* 0x000fc40003f86270 */
[----:B------:R-:W-:Y:S02]  /*17cc0*/  FSEL R122, R30, -INF , !P5 ;  /* 0xff8000001e7a7808 */ /* 0x000fe40006800000 */
[----:B------:R-:W-:Y:S01]  /*17cd0*/  ISETP.GE.AND P5, PT, R28, R157, PT ;  /* 0x0000009d1c00720c */ /* 0x000fe20003fa6270 */
[----:B------:R-:W-:Y:S01]  /*17ce0*/  FMUL.FTZ R28, R25, R168 ;  /* 0x000000a8191c7220 */ /* 0x000fe20000410000 */
[--C-:B------:R-:W-:Y:S02]  /*17cf0*/  IADD3 R24, PT, PT, R184, 0xb0, -R187.reuse ;  /* 0x000000b0b8187810 */ /* 0x100fe40007ffe8bb */
[----:B------:R-:W-:Y:S01]  /*17d00*/  IADD3 R25, PT, PT, R170, 0xaf, -R187 ;  /* 0x000000afaa197810 */ /* 0x000fe20007ffe8bb */
[----:B------:R-:W3:Y:S01]  /*17d10*/  MUFU.TANH R123, R28 ;  /* 0x0000001c007b7308 */ /* 0x000ee20000002400 */
[----:B------:R-:W-:Y:S02]  /*17d20*/  IABS R24, R24 ;  /* 0x0000001800187213 */ /* 0x000fe40000000000 */
[----:B------:R-:W-:-:S02]  /*17d30*/  IABS R25, R25 ;  /* 0x0000001900197213 */ /* 0x000fc40000000000 */
[----:B------:R-:W-:Y:S02]  /*17d40*/  I2FP.F32.S32 R24, R24 ;  /* 0x0000001800187245 */ /* 0x000fe40000201400 */
[----:B-1----:R-:W-:Y:S01]  /*17d50*/  I2FP.F32.S32 R26, R25 ;  /* 0x00000019001a7245 */ /* 0x002fe20000201400 */
[----:B------:R-:W-:Y:S02]  /*17d60*/  FMUL.FTZ R25, R20, R168 ;  /* 0x000000a814197220 */ /* 0x000fe40000410000 */
[----:B--2---:R-:W-:-:S04]  /*17d70*/  FFMA.FTZ R24, -R154, R24, R29 ;  /* 0x000000189a187223 */ /* 0x004fc8000001011d */
[----:B------:R-:W1:Y:S01]  /*17d80*/  MUFU.TANH R25, R25 ;  /* 0x0000001900197308 */ /* 0x000e620000002400 */
[----:B------:R-:W-:Y:S01]  /*17d90*/  FSEL R171, R24, -INF , P5 ;  /* 0xff80000018ab7808 */ /* 0x000fe20002800000 */
[----:B------:R-:W-:Y:S01]  /*17da0*/  VIADD R24, R161, 0xffffff51 ;  /* 0xffffff51a1187836 */ /* 0x000fe20000000000 */
[----:B------:R-:W-:Y:S01]  /*17db0*/  IADD3 R20, PT, PT, R170, 0xa8, -R187 ;  /* 0x000000a8aa147810 */ /* 0x000fe20007ffe8bb */
[----:B---3--:R-:W-:-:S03]  /*17dc0*/  FFMA.FTZ R123, -R154, R26, R123 ;  /* 0x0000001a9a7b7223 */ /* 0x008fc6000001017b */
[C---:B------:R-:W-:Y:S02]  /*17dd0*/  ISETP.GE.AND P5, PT, R24.reuse, R158, PT ;  /* 0x0000009e1800720c */ /* 0x040fe40003fa6270 */
[----:B------:R-:W-:Y:S02]  /*17de0*/  FSEL R171, R171, -INF , !P4 ;  /* 0xff800000abab7808 */ /* 0x000fe40006000000 */
[----:B------:R-:W-:Y:S02]  /*17df0*/  IABS R20, R20 ;  /* 0x0000001400147213 */ /* 0x000fe40000000000 */
[----:B------:R-:W-:Y:S02]  /*17e00*/  ISETP.GE.AND P4, PT, R24, R155, PT ;  /* 0x0000009b1800720c */ /* 0x000fe40003f86270 */
[----:B------:R-:W-:Y:S02]  /*17e10*/  FSEL R123, R123, -INF , P5 ;  /* 0xff8000007b7b7808 */ /* 0x000fe40002800000 */
[----:B------:R-:W-:-:S02]  /*17e20*/  I2FP.F32.S32 R20, R20 ;  /* 0x0000001400147245 */ /* 0x000fc40000201400 */
[----:B------:R-:W-:Y:S02]  /*17e30*/  FSEL R123, R123, -INF , !P4 ;  /* 0xff8000007b7b7808 */ /* 0x000fe40006000000 */
[C---:B------:R-:W-:Y:S02]  /*17e40*/  ISETP.GE.AND P5, PT, R24.reuse, R156, PT ;  /* 0x0000009c1800720c */ /* 0x040fe40003fa6270 */
[----:B------:R-:W-:Y:S01]  /*17e50*/  ISETP.GE.AND P4, PT, R24, R157, PT ;  /* 0x0000009d1800720c */ /* 0x000fe20003f86270 */
[----:B------:R-:W-:Y:S01]  /*17e60*/  FMUL.FTZ R24, R22, R168 ;  /* 0x000000a816187220 */ /* 0x000fe20000410000 */
[----:B-1----:R-:W-:Y:S01]  /*17e70*/  FFMA.FTZ R20, -R154, R20, R25 ;  /* 0x000000149a147223 */ /* 0x002fe20000010119 */
[----:B------:R-:W1:Y:S01]  /*17e80*/  MUFU.TANH R27, R27 ;  /* 0x0000001b001b7308 */ /* 0x000e620000002400 */
[C-C-:B------:R-:W-:Y:S02]  /*17e90*/  IADD3 R174, PT, PT, R184.reuse, 0xaf, -R187.reuse ;  /* 0x000000afb8ae7810 */ /* 0x140fe40007ffe8bb */
        /* <DEDUP_REMOVED lines=137> */
[----:B------:R-:W-:-:S02]  /*18730*/  ISETP.GE.AND P5, PT, R10, R155, PT ;  /* 0x0000009b0a00720c */ /* 0x000fc40003fa6270 */
[----:B------:R-:W-:Y:S02]  /*18740*/  FSEL R8, R8, -INF , P4 ;  /* 0xff80000008087808 */ /* 0x000fe40002000000 */
[----:B------:R-:W-:Y:S02]  /*18750*/  IABS R12, R12 ;  /* 0x0000000c000c7213 */ /* 0x000fe40000000000 */
[----:B------:R-:W-:Y:S02]  /*18760*/  FSEL R159, R8, -INF , !P5 ;  /* 0xff800000089f7808 */ /* 0x000fe40006800000 */
[----:B------:R-:W-:Y:S02]  /*18770*/  I2FP.F32.S32 R12, R12 ;  /* 0x0000000c000c7245 */ /* 0x000fe40000201400 */
[C---:B------:R-:W-:Y:S02]  /*18780*/  ISETP.GE.AND P5, PT, R10.reuse, R157, PT ;  /* 0x0000009d0a00720c */ /* 0x040fe40003fa6270 */
[----:B------:R-:W-:Y:S01]  /*18790*/  ISETP.GE.AND P4, PT, R10, R156, PT ;  /* 0x0000009c0a00720c */ /* 0x000fe20003f86270 */
[----:B-1----:R-:W-:Y:S01]  /*187a0*/  FFMA.FTZ R12, -R154, R12, R13 ;  /* 0x0000000c9a0c7223 */ /* 0x002fe2000001010d */
[----:B------:R-:W-:Y:S01]  /*187b0*/  FSEL R9, R9, -INF , P5 ;  /* 0xff80000009097808 */ /* 0x000fe20002800000 */
[-C--:B------:R-:W-:Y:S01]  /*187c0*/  FMUL.FTZ R13, R11, R168.reuse ;  /* 0x000000a80b0d7220 */ /* 0x080fe20000410000 */
[----:B------:R-:W-:-:S02]  /*187d0*/  FMUL.FTZ R11, R4, R168 ;  /* 0x000000a8040b7220 */ /* 0x000fc40000410000 */
[----:B------:R-:W-:Y:S02]  /*187e0*/  FSEL R185, R9, -INF , !P4 ;  /* 0xff80000009b97808 */ /* 0x000fe40006000000 */
[----:B------:R-:W1:Y:S01]  /*187f0*/  MUFU.TANH R9, R13 ;  /* 0x0000000d00097308 */ /* 0x000e620000002400 */
[----:B------:R-:W-:Y:S01]  /*18800*/  VIADD R8, R161, 0xffffff71 ;  /* 0xffffff71a1087836 */ /* 0x000fe20000000000 */
[----:B------:R-:W-:Y:S01]  /*18810*/  IADD3 R10, PT, PT, R184, 0x8f, -R187 ;  /* 0x0000008fb80a7810 */ /* 0x000fe20007ffe8bb */
[----:B------:R-:W-:-:S05]  /*18820*/  FMUL.FTZ R6, R6, R168 ;  /* 0x000000a806067220 */ /* 0x000fca0000410000 */
[----:B------:R-:W2:Y:S01]  /*18830*/  MUFU.TANH R11, R11 ;  /* 0x0000000b000b7308 */ /* 0x000ea20000002400 */
[----:B------:R-:W-:Y:S02]  /*18840*/  ISETP.GE.AND P5, PT, R8, R158, PT ;  /* 0x0000009e0800720c */ /* 0x000fe40003fa6270 */
[----:B------:R-:W-:Y:S02]  /*18850*/  IABS R10, R10 ;  /* 0x0000000a000a7213 */ /* 0x000fe40000000000 */
[----:B------:R-:W-:Y:S01]  /*18860*/  IADD3 R4, PT, PT, R170, 0x88, -R187 ;  /* 0x00000088aa047810 */ /* 0x000fe20007ffe8bb */
[----:B------:R-:W-:Y:S01]  /*18870*/  FMUL.FTZ R5, R5, R168 ;  /* 0x000000a805057220 */ /* 0x000fe20000410000 */
[----:B------:R-:W-:Y:S01]  /*18880*/  ISETP.GE.AND P4, PT, R8, R155, PT ;  /* 0x0000009b0800720c */ /* 0x000fe20003f86270 */
[----:B------:R3:W4:Y:S01]  /*18890*/  MUFU.TANH R13, R6 ;  /* 0x00000006000d7308 */ /* 0x0007220000002400 */
[----:B------:R-:W-:Y:S02]  /*188a0*/  FSEL R12, R12, -INF , P5 ;  /* 0xff8000000c0c7808 */ /* 0x000fe40002800000 */
[----:B------:R-:W-:-:S02]  /*188b0*/  I2FP.F32.S32 R10, R10 ;  /* 0x0000000a000a7245 */ /* 0x000fc40000201400 */
[----:B------:R-:W-:Y:S01]  /*188c0*/  IABS R4, R4 ;  /* 0x0000000400047213 */ /* 0x000fe20000000000 */
[----:B------:R-:W-:Y:S01]  /*188d0*/  FMUL.FTZ R7, R7, R168 ;  /* 0x000000a807077220 */ /* 0x000fe20000410000 */
[----:B------:R-:W-:Y:S01]  /*188e0*/  FSEL R164, R12, -INF , !P4 ;  /* 0xff8000000ca47808 */ /* 0x000fe20006000000 */
[----:B-1----:R-:W-:Y:S01]  /*188f0*/  FFMA.FTZ R9, -R154, R10, R9 ;  /* 0x0000000a9a097223 */ /* 0x002fe20000010109 */
[C---:B------:R-:W-:Y:S01]  /*18900*/  ISETP.GE.AND P5, PT, R8.reuse, R156, PT ;  /* 0x0000009c0800720c */ /* 0x040fe20003fa6270 */
[----:B------:R-:W1:Y:S01]  /*18910*/  MUFU.TANH R5, R5 ;  /* 0x0000000500057308 */ /* 0x000e620000002400 */
[----:B------:R-:W-:Y:S01]  /*18920*/  BAR.SYNC.DEFER_BLOCKING 0x0 ;  /* 0x0000000000007b1d */ /* 0x000fe20000010000 */
[----:B------:R-:W-:Y:S02]  /*18930*/  ISETP.GE.AND P4, PT, R8, R157, PT ;  /* 0x0000009d0800720c */ /* 0x000fe40003f86270 */
[----:B------:R-:W-:Y:S02]  /*18940*/  I2FP.F32.S32 R4, R4 ;  /* 0x0000000400047245 */ /* 0x000fe40000201400 */
[----:B------:R-:W-:Y:S01]  /*18950*/  IADD3 R8, PT, PT, R184, 0x88, -R187 ;  /* 0x00000088b8087810 */ /* 0x000fe20007ffe8bb */
[----:B---3--:R-:W-:Y:S01]  /*18960*/  VIADD R6, R161, 0xffffff78 ;  /* 0xffffff78a1067836 */ /* 0x008fe20000000000 */
[----:B------:R-:W3:Y:S02]  /*18970*/  MUFU.TANH R7, R7 ;  /* 0x0000000700077308 */ /* 0x000ee40000002400 */
[----:B------:R-:W-:Y:S01]  /*18980*/  IABS R8, R8 ;  /* 0x0000000800087213 */ /* 0x000fe20000000000 */
[----:B--2---:R-:W-:Y:S01]  /*18990*/  FFMA.FTZ R4, -R154, R4, R11 ;  /* 0x000000049a047223 */ /* 0x004fe2000001010b */
[----:B------:R-:W-:-:S02]  /*189a0*/  FSEL R9, R9, -INF , P4 ;  /* 0xff80000009097808 */ /* 0x000fc40002000000 */
[--C-:B------:R-:W-:Y:S02]  /*189b0*/  IADD3 R170, PT, PT, R170, 0x87, -R187.reuse ;  /* 0x00000087aaaa7810 */ /* 0x100fe40007ffe8bb */
[----:B------:R-:W-:Y:S02]  /*189c0*/  ISETP.GE.AND P4, PT, R6, R158, PT ;  /* 0x0000009e0600720c */ /* 0x000fe40003f86270 */
[----:B------:R-:W-:Y:S02]  /*189d0*/  IADD3 R184, PT, PT, R184, 0x87, -R187 ;  /* 0x00000087b8b87810 */ /* 0x000fe40007ffe8bb */
[----:B------:R-:W-:Y:S02]  /*189e0*/  I2FP.F32.S32 R8, R8 ;  /* 0x0000000800087245 */ /* 0x000fe40000201400 */
[----:B------:R-:W-:Y:S02]  /*189f0*/  FSEL R186, R9, -INF , !P5 ;  /* 0xff80000009ba7808 */ /* 0x000fe40006800000 */
[----:B------:R-:W-:-:S02]  /*18a00*/  IABS R170, R170 ;  /* 0x000000aa00aa7213 */ /* 0x000fc40000000000 */
[----:B------:R-:W-:Y:S02]  /*18a10*/  ISETP.GE.AND P5, PT, R6, R155, PT ;  /* 0x0000009b0600720c */ /* 0x000fe40003fa6270 */
[----:B------:R-:W-:Y:S01]  /*18a20*/  FSEL R4, R4, -INF , P4 ;  /* 0xff80000004047808 */ /* 0x000fe20002000000 */
[----:B----4-:R-:W-:Y:S01]  /*18a30*/  FFMA.FTZ R8, -R154, R8, R13 ;  /* 0x000000089a087223 */ /* 0x010fe2000001010d */
[----:B------:R-:W-:Y:S02]  /*18a40*/  IABS R184, R184 ;  /* 0x000000b800b87213 */ /* 0x000fe40000000000 */
[----:B------:R-:W-:Y:S02]  /*18a50*/  I2FP.F32.S32 R170, R170 ;  /* 0x000000aa00aa7245 */ /* 0x000fe40000201400 */
[----:B------:R-:W-:Y:S01]  /*18a60*/  FSEL R168, R4, -INF , !P5 ;  /* 0xff80000004a87808 */ /* 0x000fe20006800000 */
[----:B------:R-:W-:Y:S01]  /*18a70*/  VIADD R4, R161, 0xffffff79 ;  /* 0xffffff79a1047836 */ /* 0x000fe20000000000 */
[----:B------:R-:W-:-:S02]  /*18a80*/  ISETP.GE.AND P5, PT, R6, R157, PT ;  /* 0x0000009d0600720c */ /* 0x000fc40003fa6270 */
[----:B------:R-:W-:Y:S01]  /*18a90*/  I2FP.F32.S32 R184, R184 ;  /* 0x000000b800b87245 */ /* 0x000fe20000201400 */
[----:B-1----:R-:W-:Y:S01]  /*18aa0*/  FFMA.FTZ R5, -R154, R170, R5 ;  /* 0x000000aa9a057223 */ /* 0x002fe20000010105 */
[----:B------:R-:W-:Y:S02]  /*18ab0*/  ISETP.GE.AND P4, PT, R6, R156, PT ;  /* 0x0000009c0600720c */ /* 0x000fe40003f86270 */
[----:B------:R-:W-:Y:S02]  /*18ac0*/  FSEL R8, R8, -INF , P5 ;  /* 0xff80000008087808 */ /* 0x000fe40002800000 */
[----:B------:R-:W-:Y:S01]  /*18ad0*/  ISETP.GE.AND P5, PT, R4, R158, PT ;  /* 0x0000009e0400720c */ /* 0x000fe20003fa6270 */
[----:B---3--:R-:W-:Y:S01]  /*18ae0*/  FFMA.FTZ R7, -R154, R184, R7 ;  /* 0x000000b89a077223 */ /* 0x008fe20000010107 */
[----:B------:R-:W-:Y:S02]  /*18af0*/  FSEL R184, R8, -INF , !P4 ;  /* 0xff80000008b87808 */ /* 0x000fe40006000000 */
[----:B------:R-:W-:-:S02]  /*18b00*/  ISETP.GE.AND P4, PT, R4, R155, PT ;  /* 0x0000009b0400720c */ /* 0x000fc40003f86270 */
[----:B------:R-:W-:Y:S01]  /*18b10*/  FSEL R5, R5, -INF , P5 ;  /* 0xff80000005057808 */ /* 0x000fe20002800000 */
[----:B------:R-:W-:-:S03]  /*18b20*/  VIADD R65, R61, 0xfffffffe ;  /* 0xfffffffe3d417836 */ /* 0x000fc60000000000 */
[----:B------:R-:W-:Y:S02]  /*18b30*/  FSEL R161, R5, -INF , !P4 ;  /* 0xff80000005a17808 */ /* 0x000fe40006000000 */
[----:B------:R-:W-:-:S04]  /*18b40*/  ISETP.GE.AND P4, PT, R4, R157, PT ;  /* 0x0000009d0400720c */ /* 0x000fc80003f86270 */
[----:B------:R-:W-:Y:S02]  /*18b50*/  FSEL R7, R7, -INF , P4 ;  /* 0xff80000007077808 */ /* 0x000fe40002000000 */
[----:B------:R-:W-:Y:S01]  /*18b60*/  ISETP.GT.AND P4, PT, R65, R136, PT ;  /* 0x000000884100720c */ /* 0x000fe20003f84270 */
[----:B------:R-:W-:Y:S01]  /*18b70*/  BSSY.RECONVERGENT B1, `(.L_x_5394) ;  /* 0x000009a000017945 */ /* 0x000fe20003800200 */
[----:B------:R-:W-:-:S04]  /*18b80*/  ISETP.GE.AND P5, PT, R4, R156, PT ;  /* 0x0000009c0400720c */ /* 0x000fc80003fa6270 */
[----:B------:R-:W-:-:S07]  /*18b90*/  FSEL R187, R7, -INF , !P5 ;  /* 0xff80000007bb7808 */ /* 0x000fce0006800000 */
        /* <DEDUP_REMOVED lines=67> */
.L_x_5397:
        /* <DEDUP_REMOVED lines=8> */
.L_x_5398:
[----:B------:R-:W-:Y:S05]  /*19050*/  BSYNC.RECONVERGENT B0 ;  /* 0x0000000000007941 */ /* 0x000fea0003800200 */
.L_x_5396:
[--C-:B------:R-:W-:Y:S01]  /*19060*/  @!P2 IMAD.MOV.U32 R4, RZ, RZ, R138.reuse ;  /* 0x000000ffff04a224 */ /* 0x100fe200078e008a */
[C---:B------:R-:W-:Y:S01]  /*19070*/  LEA R8, P3, R132.reuse, R138, 0x6 ;  /* 0x0000008a84087211 */ /* 0x040fe200078630ff */
[----:B------:R-:W-:Y:S02]  /*19080*/  @!P2 IMAD.MOV.U32 R5, RZ, RZ, R137 ;  /* 0x000000ffff05a224 */ /* 0x000fe400078e0089 */
[--C-:B------:R-:W-:Y:S01]  /*19090*/  @!P0 IMAD.MOV.U32 R10, RZ, RZ, R138.reuse ;  /* 0x000000ffff0a8224 */ /* 0x100fe200078e008a */
[-C--:B------:R-:W-:Y:S01]  /*190a0*/  LEA.HI.X R9, R132, R137.reuse, R133, 0x6, P3 ;  /* 0x0000008984097211 */ /* 0x080fe200018f3485 */
[----:B------:R-:W-:Y:S01]  /*190b0*/  @!P0 IMAD.MOV.U32 R11, RZ, RZ, R137 ;  /* 0x000000ffff0b8224 */ /* 0x000fe200078e0089 */
[----:B------:R-:W-:Y:S01]  /*190c0*/  @!PT LDS RZ, [RZ] ;  /* 0x00000000fffff984 */ /* 0x000fe20000000800 */
[----:B------:R-:W-:Y:S01]  /*190d0*/  @!PT LDS RZ, [RZ] ;  /* 0x00000000fffff984 */ /* 0x000fe20000000800 */
[----:B------:R-:W-:Y:S01]  /*190e0*/  @!PT LDS RZ, [RZ] ;  /* 0x00000000fffff984 */ /* 0x000fe20000000800 */
[----:B------:R1:W-:Y:S04]  /*190f0*/  @!P2 LDGSTS.E.BYPASS.LTC128B.128 [R149+0x3000], desc[UR4][R4.64] ;  /* 0x030000000495afae */ /* 0x0003e8000b981a04 */
[----:B------:R2:W-:Y:S01]  /*19100*/  @P2 STS.128 [R149+0x3000], RZ ;  /* 0x003000ff95002388 */ /* 0x0005e20000000c00 */
[----:B-1----:R-:W-:Y:S01]  /*19110*/  @!P1 IMAD.MOV.U32 R4, RZ, RZ, R138 ;  /* 0x000000ffff049224 */ /* 0x002fe200078e008a */
[----:B------:R-:W-:-:S05]  /*19120*/  @!P1 MOV R5, R137 ;  /* 0x0000008900059202 */ /* 0x000fca0000000f00 */
        /* <DEDUP_REMOVED lines=18> */
[----:B------:R2:W-:Y:S01]  /*19250*/  @!P1 LDGSTS.E.BYPASS.LTC128B.128 [R149+0x5800], desc[UR4][R8.64+0x40] ;  /* 0x0580004008959fae */ /* 0x0005e2000b981a04 */
[----:B-1----:R-:W-:-:S03]  /*19260*/  SHF.L.U32 R4, R132, 0x6, RZ ;  /* 0x0000000684047819 */ /* 0x002fc600000006ff */
[----:B------:R2:W-:Y:S01]  /*19270*/  @P1 STS.128 [R149+0x5800], RZ ;  /* 0x005800ff95001388 */ /* 0x0005e20000000c00 */
[----:B------:R-:W-:Y:S02]  /*19280*/  SHF.L.U64.HI R5, R132, 0x6, R133 ;  /* 0x0000000684057819 */ /* 0x000fe40000010285 */
[C---:B------:R-:W-:Y:S01]  /*19290*/  IADD3 R6, P3, PT, R4.reuse, R8, RZ ;  /* 0x0000000804067210 */ /* 0x040fe20007f7e0ff */
[----:B------:R-:W-:Y:S01]  /*192a0*/  @!PT LDS RZ, [RZ] ;  /* 0x00000000fffff984 */ /* 0x000fe20000000800 */
[----:B------:R-:W-:Y:S01]  /*192b0*/  @!PT LDS RZ, [RZ] ;  /* 0x00000000fffff984 */ /* 0x000fe20000000800 */
[----:B------:R-:W-:Y:S01]  /*192c0*/  @!PT LDS RZ, [RZ] ;  /* 0x00000000fffff984 */ /* 0x000fe20000000800 */
[----:B------:R2:W-:Y:S04]  /*192d0*/  @!P0 LDGSTS.E.BYPASS.LTC128B.128 [R149+0x7800], desc[UR4][R8.64+0x80] ;  /* 0x0780008008958fae */ /* 0x0005e8000b981a04 */
[C---:B------:R-:W-:Y:S01]  /*192e0*/  IMAD.X R7, R5.reuse, 0x1, R9, P3 ;  /* 0x0000000105077824 */ /* 0x040fe200018e0609 */
[----:B------:R-:W-:Y:S01]  /*192f0*/  IADD3 R4, P3, PT, R4, R6, RZ ;  /* 0x0000000604047210 */ /* 0x000fe20007f7e0ff */
[----:B------:R2:W-:Y:S03]  /*19300*/  @P0 STS.128 [R149+0x7800], RZ ;  /* 0x007800ff95000388 */ /* 0x0005e60000000c00 */
[----:B------:R-:W-:Y:S01]  /*19310*/  IADD3.X R5, PT, PT, R5, R7, RZ, P3, !PT ;  /* 0x0000000705057210 */ /* 0x000fe20001ffe4ff */
        /* <DEDUP_REMOVED lines=31> */
.L_x_5395:
[----:B------:R-:W-:Y:S05]  /*19510*/  BSYNC.RECONVERGENT B1 ;  /* 0x0000000000017941 */ /* 0x000fea0003800200 */
.L_x_5394:
[----:B------:R-:W3:Y:S01]  /*19520*/  LD.E R170, desc[UR4][R116.64+0xdc] ;  /* 0x0000dc0474aa7980 */ /* 0x000ee2000c101900 */
        /* <DEDUP_REMOVED lines=36> */
[----:B------:R-:W2:Y:S04]  /*19770*/  SHFL.BFLY PT, R6, R5, 0x2, 0x1f ;  /* 0x0c401f0005067f89 */ /* 0x000ea800000e0000 */
        /* <DEDUP_REMOVED lines=9> */
[----:B------:R-:W-:Y:S02]  /*19810*/  FSETP.NEU.FTZ.AND P0, PT, R56, -INF , PT ;  /* 0xff8000003800780b */ /* 0x000fe40003f1d000 */
[----:B------:R-:W-:-:S04]  /*19820*/  FSETP.NEU.FTZ.AND P1, PT, R57, -INF , PT ;  /* 0xff8000003900780b */ /* 0x000fc80003f3d000 */
[----:B------:R-:W-:-:S05]  /*19830*/  FSEL R67, R57, RZ, P1 ;  /* 0x000000ff39437208 */ /* 0x000fca0000800000 */
[----:B------:R-:W-:Y:S01]  /*19840*/  FADD.FTZ R67, R2, -R67 ;  /* 0x8000004302437221 */ /* 0x000fe20000010000 */
[C---:B---3--:R-:W-:Y:S01]  /*19850*/  FMUL.FTZ R189, R170.reuse, R56 ;  /* 0x00000038aabd7220 */ /* 0x048fe20000410000 */
[C---:B------:R-:W-:Y:S02]  /*19860*/  FMUL.FTZ R5, R170.reuse, R57 ;  /* 0x00000039aa057220 */ /* 0x040fe40000410000 */
[----:B------:R-:W-:Y:S02]  /*19870*/  FMUL.FTZ R67, R170, R67 ;  /* 0x00000043aa437220 */ /* 0x000fe40000410000 */
[----:B------:R-:W-:-:S04]  /*19880*/  FSEL R189, R189, RZ, P0 ;  /* 0x000000ffbdbd7208 */ /* 0x000fc80000000000 */
[----:B------:R-:W1:Y:S01]  /*19890*/  MUFU.EX2 R67, R67 ;  /* 0x0000004300437308 */ /* 0x000e620000000800 */
[-CC-:B------:R-:W-:Y:S01]  /*198a0*/  FFMA.FTZ R4, R163, R170.reuse, -R189.reuse ;  /* 0x000000aaa3047223 */ /* 0x180fe200000108bd */
[----:B------:R-:W-:Y:S01]  /*198b0*/  FSEL R163, R5, RZ, P1 ;  /* 0x000000ff05a37208 */ /* 0x000fe20000800000 */
[-CC-:B------:R-:W-:Y:S01]  /*198c0*/  FFMA.FTZ R193, R220, R170.reuse, -R189.reuse ;  /* 0x000000aadcc17223 */ /* 0x180fe200000108bd */
[----:B------:R-:W-:Y:S01]  /*198d0*/  FSEL R5, R56, RZ, P0 ;  /* 0x000000ff38057208 */ /* 0x000fe20000000000 */
[-C--:B------:R-:W-:Y:S01]  /*198e0*/  FFMA.FTZ R195, R226, R170.reuse, -R189 ;  /* 0x000000aae2c37223 */ /* 0x080fe200000108bd */
[----:B------:R2:W-:Y:S01]  /*198f0*/  MUFU.EX2 R220, R4 ;  /* 0x0000000400dc7308 */ /* 0x0005e20000000800 */
[-CC-:B------:R-:W-:Y:S01]  /*19900*/  FFMA.FTZ R197, R191, R170.reuse, -R163.reuse ;  /* 0x000000aabfc57223 */ /* 0x180fe200000108a3 */
[-C--:B------:R-:W-:Y:S01]  /*19910*/  FFMA.FTZ R59, R222, R170.reuse, -R163 ;  /* 0x000000aade3b7223 */ /* 0x080fe200000108a3 */
[----:B------:R-:W-:Y:S01]  /*19920*/  FADD.FTZ R5, R0, -R5 ;  /* 0x8000000500057221 */ /* 0x000fe20000010000 */
[-C--:B------:R-:W-:Y:S01]  /*19930*/  FFMA.FTZ R0, R188, R170.reuse, -R163 ;  /* 0x000000aabc007223 */ /* 0x080fe200000108a3 */
[-C--:B------:R-:W-:Y:S01]  /*19940*/  FFMA.FTZ R188, R190, R170.reuse, -R189 ;  /* 0x000000aabebc7223 */ /* 0x080fe200000108bd */
[----:B------:R-:W-:Y:S01]  /*19950*/  FFMA.FTZ R191, R224, R170, -R163 ;  /* 0x000000aae0bf7223 */ /* 0x000fe200000108a3 */
[----:B------:R-:W-:Y:S01]  /*19960*/  FMUL.FTZ R2, R170, R5 ;  /* 0x00000005aa027220 */ /* 0x000fe20000410000 */
[----:B------:R3:W-:Y:S01]  /*19970*/  MUFU.EX2 R190, R0 ;  /* 0x0000000000be7308 */ /* 0x0007e20000000800 */
[-C--:B-1----:R-:W-:Y:S01]  /*19980*/  FMUL.FTZ R5, R113, R67.reuse ;  /* 0x0000004371057220 */ /* 0x082fe20000410000 */
[-C--:B------:R-:W-:Y:S01]  /*19990*/  FMUL.FTZ R17, R105, R67.reuse ;  /* 0x0000004369117220 */ /* 0x080fe20000410000 */
[-C--:B------:R-:W-:Y:S01]  /*199a0*/  FMUL.FTZ R24, R96, R67.reuse ;  /* 0x0000004360187220 */ /* 0x080fe20000410000 */
[----:B------:R-:W1:Y:S01]  /*199b0*/  MUFU.EX2 R193, R193 ;  /* 0x000000c100c17308 */ /* 0x000e620000000800 */
[-C--:B------:R-:W-:Y:S01]  /*199c0*/  FMUL.FTZ R25, R97, R67.reuse ;  /* 0x0000004361197220 */ /* 0x080fe20000410000 */
[-C--:B--2---:R-:W-:Y:S01]  /*199d0*/  FMUL.FTZ R4, R112, R67.reuse ;  /* 0x0000004370047220 */ /* 0x084fe20000410000 */
[-C--:B------:R-:W-:Y:S01]  /*199e0*/  FMUL.FTZ R32, R88, R67.reuse ;  /* 0x0000004358207220 */ /* 0x080fe20000410000 */
[----:B------:R-:W-:Y:S01]  /*199f0*/  MUFU.EX2 R195, R195 ;  /* 0x000000c300c37308 */ /* 0x000fe20000000800 */
[-C--:B------:R-:W-:Y:S01]  /*19a00*/  FMUL.FTZ R33, R89, R67.reuse ;  /* 0x0000004359217220 */ /* 0x080fe20000410000 */
[-C--:B------:R-:W-:Y:S01]  /*19a10*/  FMUL.FTZ R40, R80, R67.reuse ;  /* 0x0000004350287220 */ /* 0x080fe20000410000 */
[-C--:B------:R-:W-:Y:S01]  /*19a20*/  FMUL.FTZ R41, R81, R67.reuse ;  /* 0x0000004351297220 */ /* 0x080fe20000410000 */
[----:B------:R-:W-:Y:S01]  /*19a30*/  MUFU.EX2 R59, R59 ;  /* 0x0000003b003b7308 */ /* 0x000fe20000000800 */
[-C--:B------:R-:W-:Y:S01]  /*19a40*/  FMUL.FTZ R108, R108, R67.reuse ;  /* 0x000000436c6c7220 */ /* 0x080fe20000410000 */
[----:B---3--:R-:W-:Y:S01]  /*19a50*/  IADD3 R0, PT, PT, R3, 0x9020, RZ ;  /* 0x0000902003007810 */ /* 0x008fe20007ffe0ff */
[-C--:B------:R-:W-:Y:S01]  /*19a60*/  FMUL.FTZ R109, R109, R67.reuse ;  /* 0x000000436d6d7220 */ /* 0x080fe20000410000 */
[----:B------:R-:W-:Y:S01]  /*19a70*/  @P6 IADD3 R0, PT, PT, R16, -0x20, RZ ;  /* 0xffffffe010006810 */ /* 0x000fe20007ffe0ff */
[----:B------:R-:W2:Y:S01]  /*19a80*/  MUFU.EX2 R197, R197 ;  /* 0x000000c500c57308 */ /* 0x000ea20000000800 */
[----:B-1----:R-:W-:Y:S01]  /*19a90*/  F2FP.F16.F32.PACK_AB R9, R193, R220 ;  /* 0x000000dcc109723e */ /* 0x002fe200000000ff */
[-C--:B------:R-:W-:Y:S01]  /*19aa0*/  FMUL.FTZ R16, R104, R67.reuse ;  /* 0x0000004368107220 */ /* 0x080fe20000410000 */
[-C--:B------:R-:W-:Y:S01]  /*19ab0*/  FMUL.FTZ R100, R100, R67.reuse ;  /* 0x0000004364647220 */ /* 0x080fe20000410000 */
[----:B------:R-:W1:Y:S01]  /*19ac0*/  LDSM.16.MT88.4 R20, [R0] ;  /* 0x000000000014783b */ /* 0x000e620000004200 */
[----:B------:R-:W3:Y:S01]  /*19ad0*/  MUFU.EX2 R191, R191 ;  /* 0x000000bf00bf7308 */ /* 0x000ee20000000800 */
[-C--:B------:R-:W-:Y:S01]  /*19ae0*/  FMUL.FTZ R101, R101, R67.reuse ;  /* 0x0000004365657220 */ /* 0x080fe20000410000 */
[-C--:B------:R-:W-:Y:S01]  /*19af0*/  FMUL.FTZ R92, R92, R67.reuse ;  /* 0x000000435c5c7220 */ /* 0x080fe20000410000 */
[----:B------:R-:W4:Y:S01]  /*19b00*/  LDSM.16.MT88.4 R36, [R0+0x2000] ;  /* 0x002000000024783b */ /* 0x000f220000004200 */
[----:B------:R-:W5:Y:S01]  /*19b10*/  MUFU.EX2 R2, R2 ;  /* 0x0000000200027308 */ /* 0x000f620000000800 */
[-C--:B------:R-:W-:Y:S01]  /*19b20*/  FMUL.FTZ R93, R93, R67.reuse ;  /* 0x000000435d5d7220 */ /* 0x080fe20000410000 */
[----:B------:R-:W-:Y:S01]  /*19b30*/  FMUL.FTZ R84, R84, R67 ;  /* 0x0000004354547220 */ /* 0x000fe20000410000 */
[----:B------:R-:W4:Y:S01]  /*19b40*/  LDSM.16.MT88.4 R52, [R0+0x4000] ;  /* 0x004000000034783b */ /* 0x000f220000004200 */
[----:B------:R-:W5:Y:S01]  /*19b50*/  MUFU.EX2 R188, R188 ;  /* 0x000000bc00bc7308 */ /* 0x000f620000000800 */
[----:B--2---:R-:W-:Y:S01]  /*19b60*/  F2FP.F16.F32.PACK_AB R8, R197, R59 ;  /* 0x0000003bc508723e */ /* 0x004fe200000000ff */
[-C--:B------:R-:W-:Y:S01]  /*19b70*/  FMUL.FTZ R85, R85, R67.reuse ;  /* 0x0000004355557220 */ /* 0x080fe20000410000 */
[-C--:B------:R-:W-:Y:S01]  /*19b80*/  FMUL.FTZ R76, R76, R67.reuse ;  /* 0x000000434c4c7220 */ /* 0x080fe20000410000 */
[-C--:B------:R-:W-:Y:S01]  /*19b90*/  FMUL.FTZ R77, R77, R67.reuse ;  /* 0x000000434d4d7220 */ /* 0x080fe20000410000 */
[----:B------:R-:W-:Y:S01]  /*19ba0*/  FMUL.FTZ R48, R72, R67 ;  /* 0x0000004348307220 */ /* 0x000fe20000410000 */
[----:B---3--:R-:W-:Y:S01]  /*19bb0*/  F2FP.F16.F32.PACK_AB R10, R190, R191 ;  /* 0x000000bfbe0a723e */ /* 0x008fe200000000ff */
[-C--:B------:R-:W-:Y:S01]  /*19bc0*/  FMUL.FTZ R49, R73, R67.reuse ;  /* 0x0000004349317220 */ /* 0x080fe20000410000 */
[-C--:B------:R-:W-:Y:S01]  /*19bd0*/  FMUL.FTZ R68, R68, R67.reuse ;  /* 0x0000004344447220 */ /* 0x080fe20000410000 */
[----:B------:R-:W-:Y:S01]  /*19be0*/  FMUL.FTZ R69, R69, R67 ;  /* 0x0000004345457220 */ /* 0x000fe20000410000 */
[-C--:B-----5:R-:W-:Y:S01]  /*19bf0*/  FMUL.FTZ R6, R114, R2.reuse ;  /* 0x0000000272067220 */ /* 0x0a0fe20000410000 */
[-C--:B------:R-:W-:Y:S01]  /*19c00*/  FMUL.FTZ R7, R115, R2.reuse ;  /* 0x0000000273077220 */ /* 0x080fe20000410000 */
[-C--:B------:R-:W-:Y:S01]  /*19c10*/  FMUL.FTZ R18, R106, R2.reuse ;  /* 0x000000026a127220 */ /* 0x080fe20000410000 */
[-C--:B------:R-:W-:Y:S01]  /*19c20*/  FMUL.FTZ R19, R107, R2.reuse ;  /* 0x000000026b137220 */ /* 0x080fe20000410000 */
[----:B------:R-:W-:Y:S01]  /*19c30*/  F2FP.F16.F32.PACK_AB R11, R188, R195 ;  /* 0x000000c3bc0b723e */ /* 0x000fe200000000ff */
        /* <DEDUP_REMOVED lines=20> */
[C---:B------:R-:W-:Y:S05]  /*19d80*/  HMMA.16816.F32 R4, R8.reuse, R12, R4 ;  /* 0x0000000c0804723c */ /* 0x040fea0000001804 */
[-CC-:B------:R-:W-:Y:S01]  /*19d90*/  FFMA.FTZ R81, R214, R170.reuse, -R189.reuse ;  /* 0x000000aad6517223 */ /* 0x180fe200000108bd */
[-C--:B------:R-:W-:Y:S01]  /*19da0*/  FFMA.FTZ R88, R216, R170.reuse, -R189 ;  /* 0x000000aad8587223 */ /* 0x080fe200000108bd */
[-CC-:B------:R-:W-:Y:S01]  /*19db0*/  FFMA.FTZ R80, R212, R170.reuse, -R163.reuse ;  /* 0x000000aad4507223 */ /* 0x180fe200000108a3 */
[----:B------:R-:W-:Y:S01]  /*19dc0*/  FFMA.FTZ R89, R204, R170, -R163 ;  /* 0x000000aacc597223 */ /* 0x000fe200000108a3 */
[----:B------:R-:W-:Y:S01]  /*19dd0*/  LDSM.16.MT88.4 R72, [R3+0x9800] ;  /* 0x009800000348783b */ /* 0x000fe20000004200 */
[----:B------:R-:W-:Y:S01]  /*19de0*/  FFMA.FTZ R220, R165, R2, R220 ;  /* 0x00000002a5dc7223 */ /* 0x000fe200000100dc */
[----:B------:R-:W-:Y:S01]  /*19df0*/  MUFU.EX2 R81, R81 ;  /* 0x0000005100517308 */ /* 0x000fe20000000800 */
[C---:B-1----:R-:W-:Y:S03]  /*19e00*/  HMMA.16816.F32 R16, R8.reuse, R20, R16 ;  /* 0x000000140810723c */ /* 0x042fe60000001810 */
[----:B------:R-:W-:Y:S01]  /*19e10*/  FFMA.FTZ R166, R166, R67, R59 ;  /* 0x00000043a6a67223 */ /* 0x000fe2000001003b */
[-CC-:B------:R-:W-:Y:S01]  /*19e20*/  FFMA.FTZ R90, R202, R170.reuse, -R189.reuse ;  /* 0x000000aaca5a7223 */ /* 0x180fe200000108bd */
[----:B------:R-:W-:Y:S01]  /*19e30*/  MUFU.EX2 R88, R88 ;  /* 0x0000005800587308 */ /* 0x000fe20000000800 */
[-C--:B------:R-:W-:Y:S01]  /*19e40*/  FFMA.FTZ R59, R200, R170.reuse, -R189 ;  /* 0x000000aac83b7223 */ /* 0x080fe200000108bd */
[-CC-:B------:R-:W-:Y:S01]  /*19e50*/  FFMA.FTZ R91, R196, R170.reuse, -R163.reuse ;  /* 0x000000aac45b7223 */ /* 0x180fe200000108a3 */
[-C--:B------:R-:W-:Y:S01]  /*19e60*/  FFMA.FTZ R67, R64, R170.reuse, -R163 ;  /* 0x000000aa40437223 */ /* 0x080fe200000108a3 */
[----:B------:R-:W1:Y:S01]  /*19e70*/  MUFU.EX2 R80, R80 ;  /* 0x0000005000507308 */ /* 0x000e620000000800 */
[C---:B------:R-:W-:Y:S03]  /*19e80*/  HMMA.16816.F32 R24, R8.reuse, R28, R24 ;  /* 0x0000001c0818723c */ /* 0x040fe60000001818 */
[-CC-:B------:R-:W-:Y:S01]  /*19e90*/  FFMA.FTZ R2, R194, R170.reuse, -R189.reuse ;  /* 0x000000aac2027223 */ /* 0x180fe200000108bd */
[-CC-:B------:R-:W-:Y:S01]  /*19ea0*/  FFMA.FTZ R99, R121, R170.reuse, -R189.reuse ;  /* 0x000000aa79637223 */ /* 0x180fe200000108bd */
[----:B------:R-:W2:Y:S01]  /*19eb0*/  MUFU.EX2 R89, R89 ;  /* 0x0000005900597308 */ /* 0x000ea20000000800 */
[-C--:B------:R-:W-:Y:S01]  /*19ec0*/  FFMA.FTZ R96, R119, R170.reuse, -R189 ;  /* 0x000000aa77607223 */ /* 0x080fe200000108bd */
[-C--:B------:R-:W-:Y:S01]  /*19ed0*/  FFMA.FTZ R97, R118, R170.reuse, -R163 ;  /* 0x000000aa76617223 */ /* 0x080fe200000108a3 */
[-C--:B------:R-:W-:Y:S01]  /*19ee0*/  FFMA.FTZ R119, R175, R170.reuse, -R189 ;  /* 0x000000aaaf777223 */ /* 0x080fe200000108bd */
[----:B------:R-:W-:Y:S01]  /*19ef0*/  MUFU.EX2 R90, R90 ;  /* 0x0000005a005a7308 */ /* 0x000fe20000000800 */
[C---:B----4-:R-:W-:Y:S03]  /*19f00*/  HMMA.16816.F32 R32, R8.reuse, R36, R32 ;  /* 0x000000240820723c */ /* 0x050fe60000001820 */
[-CC-:B------:R-:W-:Y:S01]  /*19f10*/  FFMA.FTZ R121, R120, R170.reuse, -R163.reuse ;  /* 0x000000aa78797223 */ /* 0x180fe200000108a3 */
[-C--:B------:R-:W-:Y:S01]  /*19f20*/  FFMA.FTZ R118, R66, R170.reuse, -R163 ;  /* 0x000000aa42767223 */ /* 0x080fe200000108a3 */
[----:B------:R-:W-:Y:S01]  /*19f30*/  MUFU.EX2 R59, R59 ;  /* 0x0000003b003b7308 */ /* 0x000fe20000000800 */
[-C--:B------:R-:W-:Y:S01]  /*19f40*/  FFMA.FTZ R176, R176, R170.reuse, -R189 ;  /* 0x000000aab0b07223 */ /* 0x080fe200000108bd */
[-C--:B------:R-:W-:Y:S01]  /*19f50*/  FFMA.FTZ R172, R172, R170.reuse, -R163 ;  /* 0x000000aaacac7223 */ /* 0x080fe200000108a3 */
[----:B------:R-:W-:Y:S01]  /*19f60*/  FADD.FTZ R166, R197, R166 ;  /* 0x000000a6c5a67221 */ /* 0x000fe20000010000 */
[----:B------:R-:W-:Y:S01]  /*19f70*/  MUFU.EX2 R91, R91 ;  /* 0x0000005b005b7308 */ /* 0x000fe20000000800 */
[C---:B------:R-:W-:Y:S03]  /*19f80*/  HMMA.16816.F32 R40, R8.reuse, R44, R40 ;  /* 0x0000002c0828723c */ /* 0x040fe60000001828 */
[-CC-:B------:R-:W-:Y:S01]  /*19f90*/  FFMA.FTZ R82, R167, R170.reuse, -R189.reuse ;  /* 0x000000aaa7527223 */ /* 0x180fe200000108bd */
[----:B------:R-:W-:Y:S01]  /*19fa0*/  FADD.FTZ R83, R191, R166 ;  /* 0x000000a6bf537221 */ /* 0x000fe20000010000 */
[----:B------:R-:W-:Y:S01]  /*19fb0*/  MUFU.EX2 R67, R67 ;  /* 0x0000004300437308 */ /* 0x000fe20000000800 */
[-CC-:B------:R-:W-:Y:S01]  /*19fc0*/  FFMA.FTZ R166, R173, R170.reuse, -R189.reuse ;  /* 0x000000aaada67223 */ /* 0x180fe200000108bd */
[-C--:B------:R-:W-:Y:S01]  /*19fd0*/  FFMA.FTZ R165, R178, R170.reuse, -R189 ;  /* 0x000000aab2a57223 */ /* 0x080fe200000108bd */
[-CC-:B------:R-:W-:Y:S01]  /*19fe0*/  FFMA.FTZ R167, R125, R170.reuse, -R163.reuse ;  /* 0x000000aa7da77223 */ /* 0x180fe200000108a3 */
[----:B------:R-:W-:Y:S01]  /*19ff0*/  MUFU.EX2 R2, R2 ;  /* 0x0000000200027308 */ /* 0x000fe20000000800 */
[C---:B------:R-:W-:Y:S03]  /*1a000*/  HMMA.16816.F32 R12, R8.reuse, R14, R108 ;  /* 0x0000000e080c723c */ /* 0x040fe6000000186c */
[-C--:B------:R-:W-:Y:S01]  /*1a010*/  FFMA.FTZ R126, R126, R170.reuse, -R163 ;  /* 0x000000aa7e7e7223 */ /* 0x080fe200000108a3 */
[-C--:B------:R-:W-:Y:S01]  /*1a020*/  FFMA.FTZ R169, R169, R170.reuse, -R189 ;  /* 0x000000aaa9a97223 */ /* 0x080fe200000108bd */
[----:B------:R-:W-:Y:S01]  /*1a030*/  MUFU.EX2 R99, R99 ;  /* 0x0000006300637308 */ /* 0x000fe20000000800 */
[----:B------:R-:W-:Y:S01]  /*1a040*/  FADD.FTZ R220, R193, R220 ;  /* 0x000000dcc1dc7221 */ /* 0x000fe20000010000 */
[----:B------:R-:W-:Y:S01]  /*1a050*/  FADD.FTZ R83, R190, R83 ;  /* 0x00000053be537221 */ /* 0x000fe20000010000 */
[-CC-:B------:R-:W-:Y:S01]  /*1a060*/  FFMA.FTZ R127, R127, R170.reuse, -R163.reuse ;  /* 0x000000aa7f7f7223 */ /* 0x180fe200000108a3 */
[----:B------:R-:W-:Y:S01]  /*1a070*/  MUFU.EX2 R96, R96 ;  /* 0x0000006000607308 */ /* 0x000fe20000000800 */
[C---:B------:R-:W-:Y:S03]  /*1a080*/  HMMA.16816.F32 R20, R8.reuse, R22, R100 ;  /* 0x000000160814723c */ /* 0x040fe60000001864 */
[-C--:B------:R-:W-:Y:S01]  /*1a090*/  FFMA.FTZ R101, R122, R170.reuse, -R163 ;  /* 0x000000aa7a657223 */ /* 0x080fe200000108a3 */
[----:B------:R-:W-:Y:S01]  /*1a0a0*/  FADD.FTZ R195, R195, R220 ;  /* 0x000000dcc3c37221 */ /* 0x000fe20000010000 */
[----:B------:R-:W-:Y:S01]  /*1a0b0*/  MUFU.EX2 R119, R119 ;  /* 0x0000007700777308 */ /* 0x000fe20000000800 */
[----:B-1----:R-:W-:Y:S01]  /*1a0c0*/  FADD.FTZ R102, R80, R83 ;  /* 0x0000005350667221 */ /* 0x002fe20000010000 */
        /* <DEDUP_REMOVED lines=8> */
[-CC-:B------:R-:W-:Y:S01]  /*1a150*/  FFMA.FTZ R177, R177, R170.reuse, -R189.reuse ;  /* 0x000000aab1b17223 */ /* 0x180fe200000108bd */
[-CC-:B------:R-:W-:Y:S01]  /*1a160*/  FFMA.FTZ R179, R179, R170.reuse, -R189.reuse ;  /* 0x000000aab3b37223 */ /* 0x180fe200000108bd */
[----:B------:R-:W-:Y:S01]  /*1a170*/  MUFU.EX2 R93, R93 ;  /* 0x0000005d005d7308 */ /* 0x000fe20000000800 */
[C---:B------:R-:W-:Y:S03]  /*1a180*/  HMMA.16816.F32 R36, R8.reuse, R38, R84 ;  /* 0x000000260824723c */ /* 0x040fe60000001854 */
[-C--:B------:R-:W-:Y:S01]  /*1a190*/  FFMA.FTZ R86, R218, R170.reuse, -R189 ;  /* 0x000000aada567223 */ /* 0x080fe200000108bd */
[-CC-:B------:R-:W-:Y:S01]  /*1a1a0*/  FFMA.FTZ R87, R206, R170.reuse, -R163.reuse ;  /* 0x000000aace577223 */ /* 0x180fe200000108a3 */
[-C--:B------:R-:W-:Y:S01]  /*1a1b0*/  FFMA.FTZ R84, R210, R170.reuse, -R163 ;  /* 0x000000aad2547223 */ /* 0x080fe200000108a3 */
[-C--:B------:R-:W-:Y:S01]  /*1a1c0*/  FFMA.FTZ R85, R208, R170.reuse, -R189 ;  /* 0x000000aad0557223 */ /* 0x080fe200000108bd */
[----:B------:R-:W-:Y:S01]  /*1a1d0*/  MUFU.EX2 R121, R121 ;  /* 0x0000007900797308 */ /* 0x000fe20000000800 */
[-C--:B------:R-:W-:Y:S01]  /*1a1e0*/  FFMA.FTZ R100, R123, R170.reuse, -R163 ;  /* 0x000000aa7b647223 */ /* 0x080fe200000108a3 */
[-CC-:B------:R-:W-:Y:S01]  /*1a1f0*/  FFMA.FTZ R180, R180, R170.reuse, -R189.reuse ;  /* 0x000000aab4b47223 */ /* 0x180fe200000108bd */
[C---:B------:R-:W-:Y:S01]  /*1a200*/  HMMA.16816.F32 R44, R8.reuse, R46, R76 ;  /* 0x0000002e082c723c */ /* 0x040fe2000000184c */
[----:B------:R-:W-:Y:S01]  /*1a210*/  MUFU.EX2 R86, R86 ;  /* 0x0000005600567308 */ /* 0x000fe20000000800 */
[----:B------:R-:W-:Y:S01]  /*1a220*/  LDSM.16.MT88.4 R76, [R3+0xbc00] ;  /* 0x00bc0000034c783b */ /* 0x000fe20000004200 */
[-CC-:B------:R-:W-:Y:S01]  /*1a230*/  FFMA.FTZ R181, R181, R170.reuse, -R189.reuse ;  /* 0x000000aab5b57223 */ /* 0x180fe200000108bd */
[-CC-:B------:R-:W-:Y:S01]  /*1a240*/  FFMA.FTZ R183, R183, R170.reuse, -R189.reuse ;  /* 0x000000aab7b77223 */ /* 0x180fe200000108bd */
[----:B------:R-:W-:Y:S01]  /*1a250*/  MUFU.EX2 R87, R87 ;  /* 0x0000005700577308 */ /* 0x000fe20000000800 */
[-CC-:B------:R-:W-:Y:S01]  /*1a260*/  FFMA.FTZ R182, R182, R170.reuse, -R189.reuse ;  /* 0x000000aab6b67223 */ /* 0x180fe200000108bd */
[--C-:B------:R-:W-:Y:S01]  /*1a270*/  FFMA.FTZ R185, R185, R170, -R189.reuse ;  /* 0x000000aab9b97223 */ /* 0x100fe200000108bd */
[C---:B------:R-:W-:Y:S01]  /*1a280*/  HMMA.16816.F32 R48, R8.reuse, R52, R48 ;  /* 0x000000340830723c */ /* 0x040fe20000001830 */
[----:B------:R-:W1:Y:S02]  /*1a290*/  MUFU.EX2 R84, R84 ;  /* 0x0000005400547308 */ /* 0x000e640000000800 */
[----:B--2---:R-:W-:Y:S01]  /*1a2a0*/  F2FP.F16.F32.PACK_AB R52, R89, R80 ;  /* 0x000000505934723e */ /* 0x004fe200000000ff */
[-CC-:B------:R-:W-:Y:S01]  /*1a2b0*/  FFMA.FTZ R186, R186, R170.reuse, -R189.reuse ;  /* 0x000000aababa7223 */ /* 0x180fe200000108bd */
[----:B------:R-:W-:Y:S01]  /*1a2c0*/  F2FP.F16.F32.PACK_AB R53, R88, R81 ;  /* 0x000000515835723e */ /* 0x000fe200000000ff */
[----:B------:R-:W2:Y:S01]  /*1a2d0*/  MUFU.EX2 R85, R85 ;  /* 0x0000005500557308 */ /* 0x000ea20000000800 */
[-CC-:B------:R-:W-:Y:S01]  /*1a2e0*/  FFMA.FTZ R184, R184, R170.reuse, -R189.reuse ;  /* 0x000000aab8b87223 */ /* 0x180fe200000108bd */
[-C--:B------:R-:W-:Y:S01]  /*1a2f0*/  FFMA.FTZ R187, R187, R170.reuse, -R189 ;  /* 0x000000aabbbb7223 */ /* 0x080fe200000108bd */
[----:B------:R-:W-:Y:S01]  /*1a300*/  HMMA.16816.F32 R8, R8, R54, R68 ;  /* 0x000000360808723c */ /* 0x000fe20000001844 */
[----:B------:R-:W3:Y:S01]  /*1a310*/  LDSM.16.MT88.4 R68, [R3+0x9400] ;  /* 0x009400000344783b */ /* 0x000ee20000004200 */
[----:B------:R-:W-:Y:S01]  /*1a320*/  MUFU.EX2 R118, R118 ;  /* 0x0000007600767308 */ /* 0x000fe20000000800 */
[-CC-:B------:R-:W-:Y:S01]  /*1a330*/  FFMA.FTZ R92, R130, R170.reuse, -R163.reuse ;  /* 0x000000aa825c7223 */ /* 0x180fe200000108a3 */
[-CC-:B------:R-:W-:Y:S01]  /*1a340*/  FFMA.FTZ R94, R131, R170.reuse, -R163.reuse ;  /* 0x000000aa835e7223 */ /* 0x180fe200000108a3 */
[-CC-:B------:R-:W-:Y:S01]  /*1a350*/  FFMA.FTZ R95, R139, R170.reuse, -R163.reuse ;  /* 0x000000aa8b5f7223 */ /* 0x180fe200000108a3 */
[----:B------:R-:W-:Y:S01]  /*1a360*/  MUFU.EX2 R66, R176 ;  /* 0x000000b000427308 */ /* 0x000fe20000000800 */
[----:B-1----:R-:W-:Y:S01]  /*1a370*/  F2FP.F16.F32.PACK_AB R54, R84, R87 ;  /* 0x000000575436723e */ /* 0x002fe200000000ff */
[-CC-:B------:R-:W-:Y:S01]  /*1a380*/  FFMA.FTZ R98, R162, R170.reuse, -R163.reuse ;  /* 0x000000aaa2627223 */ /* 0x180fe200000108a3 */
[--C-:B------:R-:W-:Y:S01]  /*1a390*/  FFMA.FTZ R159, R159, R170, -R163.reuse ;  /* 0x000000aa9f9f7223 */ /* 0x100fe200000108a3 */
[----:B------:R-:W-:Y:S01]  /*1a3a0*/  MUFU.EX2 R166, R166 ;  /* 0x000000a600a67308 */ /* 0x000fe20000000800 */
[----:B--2---:R-:W-:Y:S01]  /*1a3b0*/  F2FP.F16.F32.PACK_AB R55, R85, R86 ;  /* 0x000000565537723e */ /* 0x004fe200000000ff */
[-CC-:B------:R-:W-:Y:S01]  /*1a3c0*/  FFMA.FTZ R164, R164, R170.reuse, -R163.reuse ;  /* 0x000000aaa4a47223 */ /* 0x180fe200000108a3 */
[-CC-:B------:R-:W-:Y:S01]  /*1a3d0*/  FFMA.FTZ R168, R168, R170.reuse, -R163.reuse ;  /* 0x000000aaa8a87223 */ /* 0x180fe200000108a3 */
[----:B------:R-:W-:Y:S01]  /*1a3e0*/  MUFU.EX2 R165, R165 ;  /* 0x000000a500a57308 */ /* 0x000fe20000000800 */
[-C--:B------:R-:W-:Y:S01]  /*1a3f0*/  FFMA.FTZ R161, R161, R170.reuse, -R163 ;  /* 0x000000aaa1a17223 */ /* 0x080fe200000108a3 */
[----:B------:R-:W-:Y:S01]  /*1a400*/  FADD.FTZ R103, R88, R103 ;  /* 0x0000006758677221 */ /* 0x000fe20000010000 */
[----:B------:R-:W-:Y:S01]  /*1a410*/  FADD.FTZ R102, R89, R102 ;  /* 0x0000006659667221 */ /* 0x000fe20000010000 */
[----:B------:R-:W-:Y:S01]  /*1a420*/  MUFU.EX2 R125, R169 ;  /* 0x000000a9007d7308 */ /* 0x000fe20000000800 */
[----:B------:R-:W-:Y:S01]  /*1a430*/  LDSM.16.MT88.4 R108, [R3+0xac00] ;  /* 0x00ac0000036c783b */ /* 0x000fe20000004200 */
[----:B------:R-:W-:Y:S01]  /*1a440*/  FADD.FTZ R86, R86, R103 ;  /* 0x0000006756567221 */ /* 0x000fe20000010000 */
[----:B------:R-:W-:Y:S01]  /*1a450*/  FADD.FTZ R87, R87, R102 ;  /* 0x0000006657577221 */ /* 0x000fe20000010000 */
[----:B------:R-:W-:Y:S02]  /*1a460*/  MUFU.EX2 R167, R167 ;  /* 0x000000a700a77308 */ /* 0x000fe40000000800 */
[----:B------:R-:W-:Y:S01]  /*1a470*/  FADD.FTZ R86, R85, R86 ;  /* 0x0000005655567221 */ /* 0x000fe20000010000 */
[----:B------:R-:W-:Y:S01]  /*1a480*/  FADD.FTZ R84, R84, R87 ;  /* 0x0000005754547221 */ /* 0x000fe20000010000 */
[----:B------:R-:W-:Y:S04]  /*1a490*/  MUFU.EX2 R126, R126 ;  /* 0x0000007e007e7308 */ /* 0x000fe80000000800 */
[----:B------:R-:W-:Y:S04]  /*1a4a0*/  MUFU.EX2 R162, R171 ;  /* 0x000000ab00a27308 */ /* 0x000fe80000000800 */
[----:B------:R-:W-:Y:S04]  /*1a4b0*/  MUFU.EX2 R131, R174 ;  /* 0x000000ae00837308 */ /* 0x000fe80000000800 */
[----:B------:R-:W-:Y:S01]  /*1a4c0*/  MUFU.EX2 R130, R177 ;  /* 0x000000b100827308 */ /* 0x000fe20000000800 */
[C---:B---3--:R-:W-:Y:S03]  /*1a4d0*/  HMMA.16816.F32 R4, R52.reuse, R68, R4 ;  /* 0x000000443404723c */ /* 0x048fe60000001804 */
[----:B------:R-:W-:Y:S04]  /*1a4e0*/  MUFU.EX2 R139, R100 ;  /* 0x00000064008b7308 */ /* 0x000fe80000000800 */
[----:B------:R-:W-:Y:S01]  /*1a4f0*/  MUFU.EX2 R127, R127 ;  /* 0x0000007f007f7308 */ /* 0x000fe20000000800 */
[C---:B------:R-:W-:Y:S01]  /*1a500*/  HMMA.16816.F32 R12, R52.reuse, R70, R12 ;  /* 0x00000046340c723c */ /* 0x040fe2000000180c */
[----:B------:R-:W1:Y:S02]  /*1a510*/  LDSM.16.MT88.4 R68, [R0+0x400] ;  /* 0x000400000044783b */ /* 0x000e640000004200 */
        /* <DEDUP_REMOVED lines=32> */
[----:B------:R-:W-:Y:S01]  /*1a720*/  FFMA.FTZ R58, R192, R170, -R163 ;  /* 0x000000aac03a7223 */ /* 0x000fe200000108a3 */
[----:B------:R-:W-:Y:S01]  /*1a730*/  F2FP.F16.F32.PACK_AB R53, R90, R93 ;  /* 0x0000005d5a35723e */ /* 0x000fe200000000ff */
[----:B------:R-:W-:Y:S01]  /*1a740*/  FADD.FTZ R93, R93, R86 ;  /* 0x000000565d5d7221 */ /* 0x000fe20000010000 */
[----:B------:R-:W2:Y:S01]  /*1a750*/  MUFU.EX2 R64, R54 ;  /* 0x0000003600407308 */ /* 0x000ea20000000800 */
[----:B------:R-:W-:-:S03]  /*1a760*/  F2FP.F16.F32.PACK_AB R55, R2, R59 ;  /* 0x0000003b0237723e */ /* 0x000fc600000000ff */
[----:B------:R-:W3:Y:S01]  /*1a770*/  MUFU.EX2 R58, R58 ;  /* 0x0000003a003a7308 */ /* 0x000ee20000000800 */
[----:B--2---:R-:W-:Y:S02]  /*1a780*/  F2FP.F16.F32.PACK_AB R52, R64, R91 ;  /* 0x0000005b4034723e */ /* 0x004fe400000000ff */
[----:B---3--:R-:W-:-:S07]  /*1a790*/  F2FP.F16.F32.PACK_AB R54, R58, R67 ;  /* 0x000000433a36723e */ /* 0x008fce00000000ff */
        /* <DEDUP_REMOVED lines=35> */
[C---:B------:R-:W-:Y:S01]  /*1a9d0*/  HMMA.16816.F32 R36, R52.reuse, R74, R36 ;  /* 0x0000004a3424723c */ /* 0x040fe20000001824 */
[----:B------:R-:W-:Y:S07]  /*1a9e0*/  LDSM.16.MT88.4 R72, [R3+0xc000] ;  /* 0x00c000000348783b */ /* 0x000fee0000004200 */
[C---:B-1----:R-:W-:Y:S08]  /*1a9f0*/  HMMA.16816.F32 R48, R52.reuse, R68, R48 ;  /* 0x000000443430723c */ /* 0x042ff00000001830 */
[----:B------:R-:W-:Y:S03]  /*1aa00*/  HMMA.16816.F32 R8, R52, R70, R8 ;  /* 0x000000463408723c */ /* 0x000fe60000001808 */
[-CC-:B------:R-:W-:Y:S01]  /*1aa10*/  FFMA.FTZ R53, R160, R170.reuse, -R163.reuse ;  /* 0x000000aaa0357223 */ /* 0x180fe200000108a3 */
[-CC-:B------:R-:W-:Y:S01]  /*1aa20*/  FFMA.FTZ R52, R129, R170.reuse, -R163.reuse ;  /* 0x000000aa81347223 */ /* 0x180fe200000108a3 */
[----:B------:R-:W-:Y:S01]  /*1aa30*/  FFMA.FTZ R160, R124, R170, -R163 ;  /* 0x000000aa7ca07223 */ /* 0x000fe200000108a3 */
[----:B------:R-:W1:Y:S01]  /*1aa40*/  LDSM.16.MT88.4 R68, [R0+0x1000] ;  /* 0x001000000044783b */ /* 0x000e620000004200 */
[----:B------:R2:W-:Y:S04]  /*1aa50*/  MUFU.EX2 R129, R53 ;  /* 0x0000003500817308 */ /* 0x0005e80000000800 */
[----:B------:R4:W5:Y:S04]  /*1aa60*/  MUFU.EX2 R122, R52 ;  /* 0x00000034007a7308 */ /* 0x0009680000000800 */
[----:B------:R-:W3:Y:S04]  /*1aa70*/  MUFU.EX2 R124, R82 ;  /* 0x00000052007c7308 */ /* 0x000ee80000000800 */
[----:B------:R3:W1:Y:S01]  /*1aa80*/  MUFU.EX2 R170, R101 ;  /* 0x0000006500aa7308 */ /* 0x0006620000000800 */
[----:B--2---:R-:W-:-:S03]  /*1aa90*/  F2FP.F16.F32.PACK_AB R53, R165, R166 ;  /* 0x000000a6a535723e */ /* 0x004fc600000000ff */
[----:B------:R-:W2:Y:S01]  /*1aaa0*/  MUFU.EX2 R160, R160 ;  /* 0x000000a000a07308 */ /* 0x000ea20000000800 */
[----:B----4-:R-:W-:Y:S02]  /*1aab0*/  F2FP.F16.F32.PACK_AB R52, R126, R167 ;  /* 0x000000a77e34723e */ /* 0x010fe400000000ff */
[----:B-----5:R-:W-:Y:S01]  /*1aac0*/  F2FP.F16.F32.PACK_AB R54, R122, R129 ;  /* 0x000000817a36723e */ /* 0x020fe200000000ff */
[----:B------:R-:W4:Y:S01]  /*1aad0*/  MUFU.EX2 R163, R98 ;  /* 0x0000006200a37308 */ /* 0x000f220000000800 */
[----:B---3--:R-:W-:Y:S01]  /*1aae0*/  F2FP.F16.F32.PACK_AB R55, R124, R125 ;  /* 0x0000007d7c37723e */ /* 0x008fe200000000ff */
[----:B------:R-:W3:Y:S04]  /*1aaf0*/  LDSM.16.MT88.4 R80, [R0+0x3000] ;  /* 0x003000000050783b */ /* 0x000ee80000004200 */
[----:B------:R-:W-:Y:S02]  /*1ab00*/  LDSM.16.MT88.4 R100, [R0+0x1800] ;  /* 0x001800000064783b */ /* 0x000fe40000004200 */
        /* <DEDUP_REMOVED lines=9> */
[C---:B---3--:R-:W-:Y:S03]  /*1aba0*/  HMMA.16816.F32 R32, R52.reuse, R80, R32 ;  /* 0x000000503420723c */ /* 0x048fe60000001820 */
[----:B------:R-:W-:Y:S01]  /*1abb0*/  FADD.FTZ R81, R91, R84 ;  /* 0x000000545b517221 */ /* 0x000fe20000010000 */
[----:B------:R-:W-:Y:S01]  /*1abc0*/  FADD.FTZ R80, R90, R93 ;  /* 0x0000005d5a507221 */ /* 0x000fe20000010000 */
[----:B------:R-:W-:Y:S02]  /*1abd0*/  LDSM.16.MT88.4 R84, [R0+0x3800] ;  /* 0x003800000054783b */ /* 0x000fe40000004200 */
[----:B------:R-:W-:Y:S01]  /*1abe0*/  FADD.FTZ R64, R64, R81 ;  /* 0x0000005140407221 */ /* 0x000fe20000010000 */
[----:B------:R-:W-:Y:S01]  /*1abf0*/  FADD.FTZ R59, R59, R80 ;  /* 0x000000503b3b7221 */ /* 0x000fe20000010000 */
[----:B------:R-:W-:Y:S01]  /*1ac00*/  LDSM.16.MT88.4 R92, [R3+0xcc00] ;  /* 0x00cc0000035c783b */ /* 0x000fe20000004200 */
[----:B-----5:R-:W-:Y:S03]  /*1ac10*/  HMMA.16816.F32 R40, R52, R76, R40 ;  /* 0x0000004c3428723c */ /* 0x020fe60000001828 */
[----:B------:R-:W-:Y:S01]  /*1ac20*/  FADD.FTZ R67, R67, R64 ;  /* 0x0000004043437221 */ /* 0x000fe20000010000 */
[----:B------:R-:W-:-:S03]  /*1ac30*/  FADD.FTZ R2, R2, R59 ;  /* 0x0000003b02027221 */ /* 0x000fc60000010000 */
[----:B------:R-:W-:Y:S01]  /*1ac40*/  FADD.FTZ R58, R58, R67 ;  /* 0x000000433a3a7221 */ /* 0x000fe20000010000 */
[----:B------:R-:W-:Y:S01]  /*1ac50*/  FADD.FTZ R99, R99, R2 ;  /* 0x0000000263637221 */ /* 0x000fe20000010000 */
[----:B------:R-:W-:Y:S01]  /*1ac60*/  HMMA.16816.F32 R44, R52, R78, R44 ;  /* 0x0000004e342c723c */ /* 0x000fe2000000182c */
[----:B------:R-:W3:Y:S02]  /*1ac70*/  LDSM.16.MT88.4 R76, [R3+0xa400] ;  /* 0x00a40000034c783b */ /* 0x000ee40000004200 */
[----:B------:R-:W-:-:S04]  /*1ac80*/  FADD.FTZ R2, R96, R99 ;  /* 0x0000006360027221 */ /* 0x000fc80000010000 */
[----:B------:R-:W-:Y:S01]  /*1ac90*/  FADD.FTZ R119, R119, R2 ;  /* 0x0000000277777221 */ /* 0x000fe20000010000 */
[-C--:B------:R-:W-:Y:S01]  /*1aca0*/  MOV R2, R57.reuse ;  /* 0x0000003900027202 */ /* 0x080fe20000000f00 */
[----:B------:R-:W-:Y:S03]  /*1acb0*/  HMMA.16816.F32 R36, R52, R82, R36 ;  /* 0x000000523424723c */ /* 0x000fe60000001824 */
[----:B------:R-:W-:Y:S01]  /*1acc0*/  @P4 MOV R2, R57 ;  /* 0x0000003900024202 */ /* 0x000fe20000000f00 */
[----:B------:R-:W-:-:S04]  /*1acd0*/  FADD.FTZ R119, R66, R119 ;  /* 0x0000007742777221 */ /* 0x000fc80000010000 */
[----:B------:R-:W-:Y:S01]  /*1ace0*/  FADD.FTZ R166, R166, R119 ;  /* 0x00000077a6a67221 */ /* 0x000fe20000010000 */
[----:B-1----:R-:W-:Y:S03]  /*1acf0*/  HMMA.16816.F32 R48, R52, R68, R48 ;  /* 0x000000443430723c */ /* 0x002fe60000001830 */
[----:B------:R-:W-:-:S04]  /*1ad00*/  FADD.FTZ R166, R165, R166 ;  /* 0x000000a6a5a67221 */ /* 0x000fc80000010000 */
[----:B------:R-:W-:Y:S01]  /*1ad10*/  FADD.FTZ R125, R125, R166 ;  /* 0x000000a67d7d7221 */ /* 0x000fe20000010000 */
[----:B------:R-:W-:Y:S01]  /*1ad20*/  HMMA.16816.F32 R8, R52, R70, R8 ;  /* 0x000000463408723c */ /* 0x000fe20000001808 */
[----:B------:R-:W1:Y:S02]  /*1ad30*/  LDSM.16.MT88.4 R68, [R3+0xc400] ;  /* 0x00c400000344783b */ /* 0x000e640000004200 */
[----:B------:R-:W-:Y:S01]  /*1ad40*/  F2FP.F16.F32.PACK_AB R52, R139, R170 ;  /* 0x000000aa8b34723e */ /* 0x000fe200000000ff */
[----:B------:R-:W-:Y:S01]  /*1ad50*/  FADD.FTZ R125, R124, R125 ;  /* 0x0000007d7c7d7221 */ /* 0x000fe20000010000 */
[----:B------:R-:W-:Y:S02]  /*1ad60*/  F2FP.F16.F32.PACK_AB R53, R131, R162 ;  /* 0x000000a28335723e */ /* 0x000fe400000000ff */
[----:B--2---:R-:W-:Y:S01]  /*1ad70*/  F2FP.F16.F32.PACK_AB R54, R127, R160 ;  /* 0x000000a07f36723e */ /* 0x004fe200000000ff */
[----:B------:R-:W-:Y:S01]  /*1ad80*/  FADD.FTZ R162, R162, R125 ;  /* 0x0000007da2a27221 */ /* 0x000fe20000010000 */
[----:B------:R-:W-:-:S03]  /*1ad90*/  F2FP.F16.F32.PACK_AB R55, R123, R130 ;  /* 0x000000827b37723e */ /* 0x000fc600000000ff */
[----:B------:R-:W-:-:S04]  /*1ada0*/  FADD.FTZ R131, R131, R162 ;  /* 0x000000a283837221 */ /* 0x000fc80000010000 */
[----:B----4-:R-:W-:Y:S03]  /*1adb0*/  HMMA.16816.F32 R16, R52, R72, R16 ;  /* 0x000000483410723c */ /* 0x010fe60000001810 */
[----:B------:R-:W-:-:S04]  /*1adc0*/  FADD.FTZ R130, R130, R131 ;  /* 0x0000008382827221 */ /* 0x000fc80000010000 */
[----:B------:R-:W-:Y:S01]  /*1add0*/  FADD.FTZ R123, R123, R130 ;  /* 0x000000827b7b7221 */ /* 0x000fe20000010000 */
[C---:B---3--:R-:W-:Y:S08]  /*1ade0*/  HMMA.16816.F32 R4, R52.reuse, R76, R4 ;  /* 0x0000004c3404723c */ /* 0x048ff00000001804 */
[C---:B------:R-:W-:Y:S01]  /*1adf0*/  HMMA.16816.F32 R12, R52.reuse, R78, R12 ;  /* 0x0000004e340c723c */ /* 0x040fe2000000180c */
[----:B------:R-:W2:Y:S07]  /*1ae00*/  LDSM.16.MT88.4 R76, [R0+0x3400] ;  /* 0x00340000004c783b */ /* 0x000eae0000004200 */
        /* <DEDUP_REMOVED lines=9> */
[----:B-1----:R-:W-:Y:S03]  /*1aea0*/  HMMA.16816.F32 R48, R52, R68, R48 ;  /* 0x000000443430723c */ /* 0x002fe60000001830 */
[----:B------:R-:W-:-:S02]  /*1aeb0*/  F2FP.F16.F32.PACK_AB R68, R169, R174 ;  /* 0x000000aea944723e */ /* 0x000fc400000000ff */
[----:B------:R-:W-:Y:S01]  /*1aec0*/  F2FP.F16.F32.PACK_AB R69, R181, R180 ;  /* 0x000000b4b545723e */ /* 0x000fe200000000ff */
[----:B------:R-:W-:Y:S02]  /*1aed0*/  FADD.FTZ R180, R180, R123 ;  /* 0x0000007bb4b47221 */ /* 0x000fe40000010000 */
[----:B------:R-:W-:Y:S03]  /*1aee0*/  HMMA.16816.F32 R8, R52, R70, R8 ;  /* 0x000000463408723c */ /* 0x000fe60000001808 */
[----:B------:R-:W-:Y:S01]  /*1aef0*/  F2FP.F16.F32.PACK_AB R70, R163, R172 ;  /* 0x000000aca346723e */ /* 0x000fe200000000ff */
[----:B------:R-:W-:Y:S01]  /*1af00*/  FADD.FTZ R180, R181, R180 ;  /* 0x000000b4b5b47221 */ /* 0x000fe20000010000 */
[----:B------:R-:W-:-:S03]  /*1af10*/  F2FP.F16.F32.PACK_AB R71, R182, R183 ;  /* 0x000000b7b647723e */ /* 0x000fc600000000ff */
[----:B------:R-:W-:Y:S01]  /*1af20*/  FADD.FTZ R183, R183, R180 ;  /* 0x000000b4b7b77221 */ /* 0x000fe20000010000 */
[----:B------:R-:W-:Y:S01]  /*1af30*/  HMMA.16816.F32 R44, R52, R74, R44 ;  /* 0x0000004a342c723c */ /* 0x000fe2000000182c */
[----:B------:R-:W1:Y:S02]  /*1af40*/  LDSM.16.MT88.4 R72, [R3+0xc800] ;  /* 0x00c800000348783b */ /* 0x000e640000004200 */
[----:B------:R-:W-:Y:S02]  /*1af50*/  FADD.FTZ R182, R182, R183 ;  /* 0x000000b7b6b67221 */ /* 0x000fe40000010000 */
[----:B------:R-:W3:Y:S03]  /*1af60*/  LDSM.16.MT88.4 R52, [R3+0xe800] ;  /* 0x00e800000334783b */ /* 0x000ee60000004200 */
[----:B------:R-:W-:Y:S05]  /*1af70*/  HMMA.16816.F32 R104, R68, R100, R16 ;  /* 0x000000644468723c */ /* 0x000fea0000001810 */
[----:B------:R-:W-:-:S04]  /*1af80*/  FADD.FTZ R17, R97, R58 ;  /* 0x0000003a61117221 */ /* 0x000fc80000010000 */
[----:B------:R-:W-:Y:S02]  /*1af90*/  FADD.FTZ R120, R120, R17 ;  /* 0x0000001178787221 */ /* 0x000fe40000010000 */
[----:B------:R-:W-:Y:S01]  /*1afa0*/  LDSM.16.MT88.4 R16, [R0+0x5c00] ;  /* 0x005c00000010783b */ /* 0x000fe20000004200 */
[C---:B--2---:R-:W-:Y:S03]  /*1afb0*/  HMMA.16816.F32 R112, R68.reuse, R76, R4 ;  /* 0x0000004c4470723c */ /* 0x044fe60000001804 */
[----:B------:R-:W-:Y:S01]  /*1afc0*/  FADD.FTZ R121, R121, R120 ;  /* 0x0000007879797221 */ /* 0x000fe20000010000 */
[----:B------:R-:W2:Y:S03]  /*1afd0*/  LDSM.16.MT88.4 R4, [R0+0x5800] ;  /* 0x005800000004783b */ /* 0x000ea60000004200 */
[----:B------:R-:W-:Y:S01]  /*1afe0*/  FADD.FTZ R118, R118, R121 ;  /* 0x0000007976767221 */ /* 0x000fe20000010000 */
[C---:B------:R-:W-:Y:S03]  /*1aff0*/  HMMA.16816.F32 R12, R68.reuse, R78, R12 ;  /* 0x0000004e440c723c */ /* 0x040fe6000000180c */
[----:B------:R-:W-:Y:S01]  /*1b000*/  FADD.FTZ R167, R167, R118 ;  /* 0x00000076a7a77221 */ /* 0x000fe20000010000 */
[----:B------:R-:W4:Y:S03]  /*1b010*/  LDSM.16.MT88.4 R76, [R3+0xec00] ;  /* 0x00ec0000034c783b */ /* 0x000f260000004200 */
[----:B------:R-:W-:Y:S01]  /*1b020*/  FADD.FTZ R126, R126, R167 ;  /* 0x000000a77e7e7221 */ /* 0x000fe20000010000 */
[----:B------:R-:W-:Y:S03]  /*1b030*/  HMMA.16816.F32 R88, R68, R84, R32 ;  /* 0x000000544458723c */ /* 0x000fe60000001820 */
[----:B------:R-:W-:-:S04]  /*1b040*/  FADD.FTZ R129, R129, R126 ;  /* 0x0000007e81817221 */ /* 0x000fc80000010000 */
        /* <DEDUP_REMOVED lines=10> */
[----:B------:R-:W-:Y:S03]  /*1b0f0*/  HMMA.16816.F32 R84, R68, R86, R36 ;  /* 0x000000564454723c */ /* 0x000fe60000001824 */
[----:B------:R-:W-:-:S04]  /*1b100*/  FADD.FTZ R172, R172, R169 ;  /* 0x000000a9acac7221 */ /* 0x000fc80000010000 */
        /* <DEDUP_REMOVED lines=22> */
[C---:B----4-:R-:W-:Y:S08]  /*1b270*/  HMMA.16816.F32 R80, R4.reuse, R76, R40 ;  /* 0x0000004c0450723c */ /* 0x050ff00000001828 */
        /* <DEDUP_REMOVED lines=12> */
.L_x_5390:
[----:B------:R-:W-:-:S07]  /*1b340*/  IADD3 R61, PT, PT, R65, -0x1, RZ ;  /* 0xffffffff413d7810 */ /* 0x000fce0007ffe0ff */
.L_x_5399:
[----:B------:R-:W-:Y:S05]  /*1b350*/  BSYNC B2 ;  /* 0x0000000000027941 */ /* 0x000fea0003800000 */
.L_x_5389:
[----:B------:R-:W-:-:S13]  /*1b360*/  ISETP.GE.AND P0, PT, R61, R136, PT ;  /* 0x000000883d00720c */ /* 0x000fda0003f06270 */
[----:B------:R-:W-:Y:S05]  /*1b370*/  @!P0 BRA `(.L_x_5400) ;  /* 0x0000006c00008947 */ /* 0x000fea0003800000 */
[----:B------:R-:W1:Y:S01]  /*1b380*/  S2R R3, SR_TID.X ;  /* 0x0000000000037919 */ /* 0x000e620000002100 */
[----:B------:R-:W-:Y:S01]  /*1b390*/  IMAD.MOV.U32 R119, RZ, RZ, R0 ;  /* 0x000000ffff777224 */ /* 0x000fe200078e0000 */
[----:B------:R-:W-:Y:S01]  /*1b3a0*/  ISETP.NE.U32.AND P3, PT, R152, RZ, PT ;  /* 0x000000ff9800720c */ /* 0x000fe20003f65070 */
[----:B------:R-:W-:Y:S02]  /*1b3b0*/  IMAD.MOV.U32 R118, RZ, RZ, R2 ;  /* 0x000000ffff767224 */ /* 0x000fe400078e0002 */
[----:B------:R-:W-:Y:S01]  /*1b3c0*/  VIADD R159, R61, 0x1 ;  /* 0x000000013d9f7836 */ /* 0x000fe20000000000 */
[----:B------:R-:W-:Y:S02]  /*1b3d0*/  ISETP.NE.AND.EX P3, PT, R153, RZ, PT, P3 ;  /* 0x000000ff9900720c */ /* 0x000fe40003f65330 */
[----:B-1----:R-:W-:-:S04]  /*1b3e0*/  SHF.R.U32.HI R3, RZ, 0x1, R3 ;  /* 0x00000001ff037819 */ /* 0x002fc80000011603 */
[----:B------:R-:W-:-:S04]  /*1b3f0*/  LOP3.LUT R3, R3, 0x1f0, RZ, 0xc0, !PT ;  /* 0x000001f003037812 */ /* 0x000fc800078ec0ff */
[----:B------:R-:W-:Y:S01]  /*1b400*/  IADD3 R63, PT, PT, R62, R63, R3 ;  /* 0x0000003f3e3f7210 */ /* 0x000fe20007ffe003 */
[----:B------:R-:W-:-:S03]  /*1b410*/  IMAD.SHL.U32 R3, R61, 0x80, RZ ;  /* 0x000000803d037824 */ /* 0x000fc600078e00ff */
[----:B------:R-:W-:Y:S01]  /*1b420*/  IADD3 R0, PT, PT, -R60, R63, -R146 ;  /* 0x0000003f3c007210 */ /* 0x000fe20007ffe992 */
[C---:B------:R-:W-:Y:S01]  /*1b430*/  VIADD R160, R3.reuse, 0x80 ;  /* 0x0000008003a07836 */ /* 0x040fe20000000000 */
[----:B------:R-:W-:Y:S02]  /*1b440*/  LOP3.LUT R162, R3, 0x40, R60, 0xfe, !PT ;  /* 0x0000004003a27812 */ /* 0x000fe400078efe3c */
[----:B------:R-:W-:-:S07]  /*1b450*/  IADD3 R161, PT, PT, R0, -0x39, -R3 ;  /* 0xffffffc700a17810 */ /* 0x000fce0007ffe803 */
.L_x_5407:
        /* <DEDUP_REMOVED lines=97> */
.L_x_5402:
[----:B------:R-:W-:Y:S05]  /*1ba70*/  BSYNC.RECONVERGENT B0 ;  /* 0x0000000000007941 */ /* 0x000fea0003800200 */
.L_x_5401:
[----:B------:R-:W-:Y:S01]  /*1ba80*/  @!PT LDS RZ, [RZ] ;  /* 0x00000000fffff984 */ /* 0x000fe20000000800 */
[----:B------:R-:W-:Y:S01]  /*1ba90*/  @!PT LDS RZ, [RZ] ;  /* 0x00000000fffff984 */ /* 0x000fe20000000800 */
[----:B------:R-:W-:Y:S01]  /*1baa0*/  @!PT LDS RZ, [RZ] ;  /* 0x00000000fffff984 */ /* 0x000fe20000000800 */
[----:B------:R-:W-:Y:S01]  /*1bab0*/  @!P6 LDGSTS.E.BYPASS.LTC128B.128 [R149+0x9000], desc[UR4][R140.64] ;  /* 0x090000008c95efae */ /* 0x000fe2000b981a04 */
[C---:B------:R-:W-:Y:S01]  /*1bac0*/  SHF.L.U32 R5, R134.reuse, 0x6, RZ ;  /* 0x0000000686057819 */ /* 0x040fe200000006ff */
[----:B------:R-:W1:Y:S01]  /*1bad0*/  S2UR UR7, SR_CgaCtaId ;  /* 0x00000000000779c3 */ /* 0x000e620000008800 */
[----:B------:R-:W-:Y:S03]  /*1bae0*/  SHF.L.U64.HI R6, R134, 0x6, R135 ;  /* 0x0000000686067819 */ /* 0x000fe60000010287 */
[----:B------:R-:W-:Y:S01]  /*1baf0*/  @P6 STS.128 [R149+0x9000], RZ ;  /* 0x009000ff95006388 */ /* 0x000fe20000000c00 */
[----:B------:R-:W-:Y:S01]  /*1bb00*/  IADD3 R8, P0, PT, R5, R140, RZ ;  /* 0x0000008c05087210 */ /* 0x000fe20007f1e0ff */
[----:B------:R-:W-:Y:S01]  /*1bb10*/  UMOV UR8, 0x400 ;  /* 0x0000040000087882 */ /* 0x000fe20000000000 */
[----:B------:R-:W-:Y:S03]  /*1bb20*/  LOP3.LUT R3, R3, 0x3e00, RZ, 0xc0, !PT ;  /* 0x00003e0003037812 */ /* 0x000fe600078ec0ff */
[----:B------:R-:W-:Y:S01]  /*1bb30*/  @!PT LDS RZ, [RZ] ;  /* 0x00000000fffff984 */ /* 0x000fe20000000800 */
[----:B------:R-:W-:Y:S01]  /*1bb40*/  @!PT LDS RZ, [RZ] ;  /* 0x00000000fffff984 */ /* 0x000fe20000000800 */
[----:B------:R-:W-:Y:S01]  /*1bb50*/  @!PT LDS RZ, [RZ] ;  /* 0x00000000fffff984 */ /* 0x000fe20000000800 */
[----:B------:R-:W-:Y:S01]  /*1bb60*/  @!P5 LDGSTS.E.BYPASS.LTC128B.128 [R149+0xb000], desc[UR4][R140.64+0x40] ;  /* 0x0b0000408c95dfae */ /* 0x000fe2000b981a04 */
[C---:B------:R-:W-:Y:S01]  /*1bb70*/  IADD3.X R9, PT, PT, R6.reuse, R141, RZ, P0, !PT ;  /* 0x0000008d06097210 */ /* 0x040fe200007fe4ff */
[----:B------:R-:W-:Y:S01]  /*1bb80*/  BSSY.RECONVERGENT B1, `(.L_x_5403) ;  /* 0x00001f5000017945 */ /* 0x000fe20003800200 */
[----:B------:R-:W-:Y:S03]  /*1bb90*/  IADD3 R10, P0, PT, R5, R8, RZ ;  /* 0x00000008050a7210 */ /* 0x000fe60007f1e0ff */
[----:B------:R-:W-:Y:S01]  /*1bba0*/  @P5 STS.128 [R149+0xb000], RZ ;  /* 0x00b000ff95005388 */ /* 0x000fe20000000c00 */
[--C-:B------:R-:W-:Y:S02]  /*1bbb0*/  LOP3.LUT R3, R3, 0x20, R130.reuse, 0xf8, !PT ;  /* 0x0000002003037812 */ /* 0x100fe400078ef882 */
[C---:B------:R-:W-:Y:S03]  /*1bbc0*/  IADD3.X R11, PT, PT, R6.reuse, R9, RZ, P0, !PT ;  /* 0x00000009060b7210 */ /* 0x040fe600007fe4ff */
[----:B------:R-:W-:Y:S01]  /*1bbd0*/  @!PT LDS RZ, [RZ] ;  /* 0x00000000fffff984 */ /* 0x000fe20000000800 */
[----:B------:R-:W-:Y:S01]  /*1bbe0*/  @!PT LDS RZ, [RZ] ;  /* 0x00000000fffff984 */ /* 0x000fe20000000800 */
[----:B------:R-:W-:Y:S01]  /*1bbf0*/  @!PT LDS RZ, [RZ] ;  /* 0x00000000fffff984 */ /* 0x000fe20000000800 */
[----:B------:R-:W-:Y:S01]  /*1bc00*/  @!P4 LDGSTS.E.BYPASS.LTC128B.128 [R149+0xd000], desc[UR4][R140.64+0x80] ;  /* 0x0d0000808c95cfae */ /* 0x000fe2000b981a04 */
[----:B------:R-:W-:Y:S02]  /*1bc10*/  IADD3 R12, P0, PT, R5, R10, RZ ;  /* 0x0000000a050c7210 */ /* 0x000fe40007f1e0ff */
[----:B------:R-:W-:Y:S03]  /*1bc20*/  LOP3.LUT R4, R3, 0x100, R130, 0xf8, !PT ;  /* 0x0000010003047812 */ /* 0x000fe600078ef882 */
[----:B------:R-:W-:Y:S01]  /*1bc30*/  @P4 STS.128 [R149+0xd000], RZ ;  /* 0x00d000ff95004388 */ /* 0x000fe20000000c00 */
[----:B------:R-:W-:Y:S02]  /*1bc40*/  IADD3.X R13, PT, PT, R6, R11, RZ, P0, !PT ;  /* 0x0000000b060d7210 */ /* 0x000fe400007fe4ff */
[----:B------:R-:W-:Y:S03]  /*1bc50*/  LOP3.LUT R131, R4, R129, RZ, 0xfc, !PT ;  /* 0x0000008104837212 */ /* 0x000fe600078efcff */
[----:B------:R-:W-:Y:S01]  /*1bc60*/  @!PT LDS RZ, [RZ] ;  /* 0x00000000fffff984 */ /* 0x000fe20000000800 */
[----:B------:R-:W-:Y:S01]  /*1bc70*/  @!PT LDS RZ, [RZ] ;  /* 0x00000000fffff984 */ /* 0x000fe20000000800 */
[----:B------:R-:W-:Y:S01]  /*1bc80*/  @!PT LDS RZ, [RZ] ;  /* 0x00000000fffff984 */ /* 0x000fe20000000800 */
[----:B------:R-:W-:Y:S01]  /*1bc90*/  @!P6 LDGSTS.E.BYPASS.LTC128B.128 [R149+0x9800], desc[UR4][R8.64] ;  /* 0x098000000895efae */ /* 0x000fe2000b981a04 */
[----:B------:R-:W-:Y:S01]  /*1bca0*/  LOP3.LUT P2, RZ, R0, 0x4, RZ, 0xc0, !PT ;  /* 0x0000000400ff7812 */ /* 0x000fe2000784c0ff */
[----:B-1----:R-:W-:Y:S01]  /*1bcb0*/  ULEA UR6, UR7, UR8, 0x18 ;  /* 0x0000000807067291 */ /* 0x002fe2000f8ec0ff */
        /* <DEDUP_REMOVED lines=8> */
[----:B------:R-:W-:Y:S02]  /*1bd40*/  LEA R131, R131, UR6, 0x1 ;  /* 0x0000000683837c11 */ /* 0x000fe4000f8e08ff */
[----:B------:R-:W-:Y:S03]  /*1bd50*/  LEA R2, R2, UR6, 0x1 ;  /* 0x0000000602027c11 */ /* 0x000fe6000f8e08ff */
[----:B------:R-:W-:Y:S01]  /*1bd60*/  @P5 STS.128 [R149+0xb800], RZ ;  /* 0x00b800ff95005388 */ /* 0x000fe20000000c00 */
[-C--:B------:R-:W-:Y:S02]  /*1bd70*/  IADD3 R3, PT, PT, R131, R124.reuse, RZ ;  /* 0x0000007c83037210 */ /* 0x080fe40007ffe0ff */
[----:B------:R-:W-:Y:S03]  /*1bd80*/  IADD3 R0, PT, PT, R2, R124, RZ ;  /* 0x0000007c02007210 */ /* 0x000fe60007ffe0ff */
[----:B------:R-:W-:Y:S01]  /*1bd90*/  @!PT LDS RZ, [RZ] ;  /* 0x00000000fffff984 */ /* 0x000fe20000000800 */
[----:B------:R-:W-:Y:S01]  /*1bda0*/  @!PT LDS RZ, [RZ] ;  /* 0x00000000fffff984 */ /* 0x000fe20000000800 */
[----:B------:R-:W-:Y:S01]  /*1bdb0*/  @!PT LDS RZ, [RZ] ;  /* 0x00000000fffff984 */ /* 0x000fe20000000800 */
[----:B------:R-:W-:Y:S01]  /*1bdc0*/  @!P4 LDGSTS.E.BYPASS.LTC128B.128 [R149+0xd800], desc[UR4][R8.64+0x80] ;  /* 0x0d8000800895cfae */ /* 0x000fe2000b981a04 */
[----:B------:R-:W-:Y:S05]  /*1bdd0*/  ISETP.GT.AND P0, PT, R159, R136, PT ;  /* 0x000000889f00720c */ /* 0x000fea0003f04270 */
        /* <DEDUP_REMOVED lines=32> */
[----:B-1----:R-:W1:Y:S06]  /*1bfe0*/  LDSM.16.M88.4 R8, [R2+0x3000] ;  /* 0x003000000208783b */ /* 0x002e6c0000000200 */
        /* <DEDUP_REMOVED lines=99> */
[----:B------:R1:W-:Y:S06]  /*1c620*/  LDSM.16.M88.4 R120, [R131+0x2000] ;  /* 0x002000008378783b */ /* 0x0003ec0000000200 */
[----:B------:R-:W2:Y:S06]  /*1c630*/  LDSM.16.M88.4 R124, [R2+0x7000] ;  /* 0x00700000027c783b */ /* 0x000eac0000000200 */
[----:B-1----:R-:W3:Y:S01]  /*1c640*/  LD.E R131, desc[UR4][R116.64+0x18c] ;  /* 0x00018c0474837980 */ /* 0x002ee2000c101900 */
[C---:B--2---:R-:W-:Y:S08]  /*1c650*/  HMMA.16816.F32 R4, R120.reuse, R124, R4 ;  /* 0x0000007c7804723c */ /* 0x044ff00000001804 */
        /* <DEDUP_REMOVED lines=68> */
[----:B------:R-:W5:Y:S02]  /*1caa0*/  LDSM.16.M88.4 R4, [R0+0x8000] ;  /* 0x008000000004783b */ /* 0x000f640000000200 */
        /* <DEDUP_REMOVED lines=68> */
[----:B------:R-:W1:Y:S10]  /*1cef0*/  MUFU.TANH R37, R37 ;  /* 0x0000002500257308 */ /* 0x000e740000002400 */
[----:B------:R1:W1:Y:S10]  /*1cf00*/  MUFU.TANH R201, R38 ;  /* 0x0000002600c97308 */ /* 0x0002740000002400 */
[----:B------:R-:W1:Y:S01]  /*1cf10*/  MUFU.TANH R39, R39 ;  /* 0x0000002700277308 */ /* 0x000e620000002400 */
[C---:B-----5:R-:W-:Y:S09]  /*1cf20*/  HMMA.16816.F32 R60, R120.reuse, R4, R60 ;  /* 0x00000004783c723c */ /* 0x060ff2000000183c */
[----:B------:R1:W1:Y:S01]  /*1cf30*/  MUFU.TANH R203, R40 ;  /* 0x0000002800cb7308 */ /* 0x0002620000002400 */
[----:B------:R-:W-:Y:S09]  /*1cf40*/  HMMA.16816.F32 R64, R120, R6, R64 ;  /* 0x000000067840723c */ /* 0x000ff20000001840 */
[----:B------:R-:W1:Y:S01]  /*1cf50*/  MUFU.TANH R41, R41 ;  /* 0x0000002900297308 */ /* 0x000e620000002400 */
[-C--:B------:R-:W-:Y:S01]  /*1cf60*/  FMUL.FTZ R168, R61, R131.reuse ;  /* 0x000000833da87220 */ /* 0x080fe20000410000 */
[-C--:B------:R-:W-:Y:S01]  /*1cf70*/  FMUL.FTZ R221, R60, R131.reuse ;  /* 0x000000833cdd7220 */ /* 0x080fe20000410000 */
[-C--:B------:R-:W-:Y:S01]  /*1cf80*/  FMUL.FTZ R61, R62, R131.reuse ;  /* 0x000000833e3d7220 */ /* 0x080fe20000410000 */
[-C--:B------:R-:W-:Y:S06]  /*1cf90*/  FMUL.FTZ R63, R63, R131.reuse ;  /* 0x000000833f3f7220 */ /* 0x080fec0000410000 */
[----:B------:R1:W1:Y:S01]  /*1cfa0*/  MUFU.TANH R205, R42 ;  /* 0x0000002a00cd7308 */ /* 0x0002620000002400 */
[-C--:B------:R-:W-:Y:S01]  /*1cfb0*/  FMUL.FTZ R121, R64, R131.reuse ;  /* 0x0000008340797220 */ /* 0x080fe20000410000 */
[-C--:B----4-:R-:W-:Y:S01]  /*1cfc0*/  FMUL.FTZ R52, R67, R131.reuse ;  /* 0x0000008343347220 */ /* 0x090fe20000410000 */
[-C--:B------:R-:W-:Y:S01]  /*1cfd0*/  FMUL.FTZ R65, R65, R131.reuse ;  /* 0x0000008341417220 */ /* 0x080fe20000410000 */
[----:B------:R-:W-:Y:S06]  /*1cfe0*/  FMUL.FTZ R66, R66, R131 ;  /* 0x0000008342427220 */ /* 0x000fec0000410000 */
[----:B------:R-:W4:Y:S10]  /*1cff0*/  MUFU.TANH R43, R43 ;  /* 0x0000002b002b7308 */ /* 0x000f340000002400 */
[----:B------:R1:W1:Y:S10]  /*1d000*/  MUFU.TANH R207, R44 ;  /* 0x0000002c00cf7308 */ /* 0x0002740000002400 */
[----:B------:R-:W1:Y:S10]  /*1d010*/  MUFU.TANH R45, R45 ;  /* 0x0000002d002d7308 */ /* 0x000e740000002400 */
[----:B------:R1:W1:Y:S10]  /*1d020*/  MUFU.TANH R209, R46 ;  /* 0x0000002e00d17308 */ /* 0x0002740000002400 */
[----:B------:R-:W1:Y:S10]  /*1d030*/  MUFU.TANH R47, R47 ;  /* 0x0000002f002f7308 */ /* 0x000e740000002400 */
[----:B------:R1:W1:Y:S10]  /*1d040*/  MUFU.TANH R211, R48 ;  /* 0x0000003000d37308 */ /* 0x0002740000002400 */
[----:B------:R-:W1:Y:S10]  /*1d050*/  MUFU.TANH R49, R49 ;  /* 0x0000003100317308 */ /* 0x000e740000002400 */
[----:B------:R1:W1:Y:S10]  /*1d060*/  MUFU.TANH R213, R50 ;  /* 0x0000003200d57308 */ /* 0x0002740000002400 */
[----:B------:R-:W1:Y:S10]  /*1d070*/  MUFU.TANH R51, R51 ;  /* 0x0000003300337308 */ /* 0x000e740000002400 */
        /* <DEDUP_REMOVED lines=30> */
[----:B-1----:R-:W2:Y:S04]  /*1d260*/  LD.E R65, desc[UR4][R116.64+0x170] ;  /* 0x0001700474417980 */ /* 0x002ea8000c101900 */
        /* <DEDUP_REMOVED lines=47> */
[-C--:B---3--:R-:W-:Y:S01]  /*1d560*/  IMAD R2, R223, R65.reuse, RZ ;  /* 0x00000041df027224 */ /* 0x088fe200078e02ff */
[----:B------:R-:W-:Y:S01]  /*1d570*/  SHF.R.S32.HI R7, RZ, 0x1f, R65 ;  /* 0x0000001fff077819 */ /* 0x000fe20000011441 */
[C---:B------:R-:W-:Y:S01]  /*1d580*/  IMAD.WIDE.U32 R64, R222.reuse, R65, RZ ;  /* 0x00000041de407225 */ /* 0x040fe200078e00ff */
[----:B------:R-:W2:Y:S03]  /*1d590*/  LD.E R0, desc[UR4][R226.64] ;  /* 0x00000004e2007980 */ /* 0x000ea6000c101900 */
        /* <DEDUP_REMOVED lines=10> */
.L_x_5406:
[----:B------:R-:W-:Y:S05]  /*1d640*/  BSYNC.RECONVERGENT B0 ;  /* 0x0000000000007941 */ /* 0x000fea0003800200 */
.L_x_5405:
        /* <DEDUP_REMOVED lines=8> */
[----:B-1----:R-:W-:Y:S02]  /*1d6d0*/  LEA.HI.X R65, R132, R137, R133, 0x6, P0 ;  /* 0x0000008984417211 */ /* 0x002fe400000f3485 */
        /* <DEDUP_REMOVED lines=63> */
.L_x_5404:
[----:B------:R-:W-:Y:S05]  /*1dad0*/  BSYNC.RECONVERGENT B1 ;  /* 0x0000000000017941 */ /* 0x000fea0003800200 */
.L_x_5403:
[----:B------:R-:W-:Y:S01]  /*1dae0*/  IABS R3, R161 ;  /* 0x000000a100037213 */ /* 0x000fe20000000000 */
[C---:B------:R-:W-:Y:S01]  /*1daf0*/  VIADD R18, R161.reuse, 0x39 ;  /* 0x00000039a1127836 */ /* 0x040fe20000000000 */
[----:B------:R-:W-:Y:S01]  /*1db00*/  P2R R2, PR, RZ, 0x4 ;  /* 0x00000004ff027803 */ /* 0x000fe20000000000 */
[C---:B---3--:R-:W-:Y:S01]  /*1db10*/  VIADD R7, R162.reuse, 0x1 ;  /* 0x00000001a2077836 */ /* 0x048fe20000000000 */
[----:B------:R-:W-:Y:S01]  /*1db20*/  I2FP.F32.S32 R3, R3 ;  /* 0x0000000300037245 */ /* 0x000fe20000201400 */
[C---:B------:R-:W-:Y:S01]  /*1db30*/  VIADD R4, R161.reuse, 0x41 ;  /* 0x00000041a1047836 */ /* 0x040fe20000000000 */
[----:B------:R-:W-:Y:S01]  /*1db40*/  IABS R18, R18 ;  /* 0x0000001200127213 */ /* 0x000fe20000000000 */
[----:B------:R-:W-:Y:S01]  /*1db50*/  VIADD R6, R162, 0xffffffc0 ;  /* 0xffffffc0a2067836 */ /* 0x000fe20000000000 */
[----:B------:R-:W-:Y:S01]  /*1db60*/  P2R R0, PR, RZ, 0x8 ;  /* 0x00000008ff007803 */ /* 0x000fe20000000000 */
[C---:B------:R-:W-:Y:S01]  /*1db70*/  VIADD R14, R161.reuse, 0x31 ;  /* 0x00000031a10e7836 */ /* 0x040fe20000000000 */
[----:B------:R-:W-:Y:S01]  /*1db80*/  IABS R4, R4 ;  /* 0x0000000400047213 */ /* 0x000fe20000000000 */
[-C--:B-1----:R-:W-:Y:S01]  /*1db90*/  FFMA.FTZ R39, -R154, R3.reuse, R39 ;  /* 0x000000039a277223 */ /* 0x082fe20000010127 */
[----:B------:R-:W-:Y:S01]  /*1dba0*/  ISETP.GE.AND P0, PT, R6, R158, PT ;  /* 0x0000009e0600720c */ /* 0x000fe20003f06270 */
[----:B------:R-:W-:Y:S01]  /*1dbb0*/  FFMA.FTZ R33, -R154, R3, R33 ;  /* 0x000000039a217223 */ /* 0x000fe20000010121 */
[C---:B------:R-:W-:Y:S01]  /*1dbc0*/  ISETP.GE.AND P1, PT, R6.reuse, R157, PT ;  /* 0x0000009d0600720c */ /* 0x040fe20003f26270 */
[----:B------:R-:W-:Y:S01]  /*1dbd0*/  VIADD R3, R161, 0x40 ;  /* 0x00000040a1037836 */ /* 0x000fe20000000000 */
[----:B------:R-:W-:Y:S01]  /*1dbe0*/  ISETP.GE.AND P3, PT, R6, R155, PT ;  /* 0x0000009b0600720c */ /* 0x000fe20003f66270 */
[----:B------:R-:W-:Y:S01]  /*1dbf0*/  VIADD R10, R162, 0xffffffc8 ;  /* 0xffffffc8a20a7836 */ /* 0x000fe20000000000 */
[----:B------:R-:W-:Y:S01]  /*1dc00*/  ISETP.GE.AND P2, PT, R6, R156, PT ;  /* 0x0000009c0600720c */ /* 0x000fe20003f46270 */
[C---:B------:R-:W-:Y:S01]  /*1dc10*/  VIADD R8, R162.reuse, 0xffffffc9 ;  /* 0xffffffc9a2087836 */ /* 0x040fe20000000000 */
[----:B------:R-:W-:Y:S01]  /*1dc20*/  I2FP.F32.S32 R18, R18 ;  /* 0x0000001200127245 */ /* 0x000fe20000201400 */
[C---:B------:R-:W-:Y:S01]  /*1dc30*/  VIADD R6, R162.reuse, 0xfffffff9 ;  /* 0xfffffff9a2067836 */ /* 0x040fe20000000000 */
[----:B------:R-:W-:Y:S01]  /*1dc40*/  IABS R14, R14 ;  /* 0x0000000e000e7213 */ /* 0x000fe20000000000 */
[----:B------:R-:W-:Y:S01]  /*1dc50*/  VIADD R20, R162, 0xffffffc1 ;  /* 0xffffffc1a2147836 */ /* 0x000fe20000000000 */
[----:B------:R-:W-:Y:S01]  /*1dc60*/  I2FP.F32.S32 R4, R4 ;  /* 0x0000000400047245 */ /* 0x000fe20000201400 */
[CC--:B------:R-:W-:Y:S01]  /*1dc70*/  FFMA.FTZ R177, -R154.reuse, R18.reuse, R177 ;  /* 0x000000129ab17223 */ /* 0x0c0fe200000101b1 */
[----:B------:R-:W-:Y:S01]  /*1dc80*/  IABS R3, R3 ;  /* 0x0000000300037213 */ /* 0x000fe20000000000 */
[C---:B------:R-:W-:Y:S01]  /*1dc90*/  FFMA.FTZ R167, -R154.reuse, R18, R167 ;  /* 0x000000129aa77223 */ /* 0x040fe200000101a7 */
[----:B------:R-:W-:Y:S01]  /*1dca0*/  I2FP.F32.S32 R14, R14 ;  /* 0x0000000e000e7245 */ /* 0x000fe20000201400 */
[----:B------:R-:W-:Y:S01]  /*1dcb0*/  FFMA.FTZ R171, -R154, R4, R171 ;  /* 0x000000049aab7223 */ /* 0x000fe200000101ab */
[----:B------:R-:W-:Y:S01]  /*1dcc0*/  ISETP.GE.AND P4, PT, R6, R158, PT ;  /* 0x0000009e0600720c */ /* 0x000fe20003f86270 */
[----:B------:R-:W-:Y:S01]  /*1dcd0*/  IMAD.MOV.U32 R4, RZ, RZ, R3 ;  /* 0x000000ffff047224 */ /* 0x000fe200078e0003 */
[----:B------:R-:W-:Y:S01]  /*1dce0*/  FSEL R167, R167, -INF , P0 ;  /* 0xff800000a7a77808 */ /* 0x000fe20000000000 */
[CC--:B------:R-:W-:Y:S01]  /*1dcf0*/  FFMA.FTZ R175, -R154.reuse, R14.reuse, R175 ;  /* 0x0000000e9aaf7223 */ /* 0x0c0fe200000101af */
[----:B------:R-:W-:Y:S01]  /*1dd00*/  FSEL R33, R33, -INF , P4 ;  /* 0xff80000021217808 */ /* 0x000fe20002000000 */
[----:B------:R-:W-:Y:S01]  /*1dd10*/  FFMA.FTZ R127, -R154, R14, R127 ;  /* 0x0000000e9a7f7223 */ /* 0x000fe2000001017f */
[----:B------:R-:W-:Y:S01]  /*1dd20*/  LOP3.LUT R163, R163, 0xffff7fff, RZ, 0xc0, !PT ;  /* 0xffff7fffa3a37812 */ /* 0x000fe200078ec0ff */
[----:B------:R-:W-:Y:S01]  /*1dd30*/  VIADD R16, R161, 0x38 ;  /* 0x00000038a1107836 */ /* 0x000fe20000000000 */
[-C--:B------:R-:W-:Y:S01]  /*1dd40*/  ISETP.GE.AND P4, PT, R7, R157.reuse, PT ;  /* 0x0000009d0700720c */ /* 0x080fe20003f86270 */
[C---:B------:R-:W-:Y:S01]  /*1dd50*/  VIADD R12, R161.reuse, 0x30 ;  /* 0x00000030a10c7836 */ /* 0x040fe20000000000 */
[----:B------:R-:W-:Y:S01]  /*1dd60*/  ISETP.GE.AND P0, PT, R10, R158, PT ;  /* 0x0000009e0a00720c */ /* 0x000fe20003f06270 */
[C---:B------:R-:W-:Y:S01]  /*1dd70*/  VIADD R18, R161.reuse, 0x29 ;  /* 0x00000029a1127836 */ /* 0x040fe20000000000 */
[----:B------:R-:W-:Y:S01]  /*1dd80*/  I2FP.F32.S32 R22, R4 ;  /* 0x0000000400167245 */ /* 0x000fe20000201400 */
[----:B------:R-:W-:Y:S01]  /*1dd90*/  VIADD R14, R161, 0x21 ;  /* 0x00000021a10e7836 */ /* 0x000fe20000000000 */
[----:B------:R-:W-:Y:S01]  /*1dda0*/  @P2 LOP3.LUT R163, R163, 0x8000, RZ, 0xfc, !PT ;  /* 0x00008000a3a32812 */ /* 0x000fe200078efcff */
[----:B------:R-:W-:Y:S01]  /*1ddb0*/  VIADD R160, R160, 0xffffff80 ;  /* 0xffffff80a0a07836 */ /* 0x000fe20000000000 */
[----:B------:R-:W-:Y:S01]  /*1ddc0*/  FSEL R39, R39, -INF , P4 ;  /* 0xff80000027277808 */ /* 0x000fe20002000000 */
[----:B------:R-:W-:Y:S01]  /*1ddd0*/  FFMA.FTZ R173, -R154, R22, R173 ;  /* 0x000000169aad7223 */ /* 0x000fe200000101ad */
[----:B------:R-:W-:Y:S01]  /*1dde0*/  FSEL R175, R175, -INF , P0 ;  /* 0xff800000afaf7808 */ /* 0x000fe20000000000 */
[----:B------:R-:W-:Y:S01]  /*1ddf0*/  VIADD R22, R162, 0xffffffd8 ;  /* 0xffffffd8a2167836 */ /* 0x000fe20000000000 */
[----:B------:R-:W-:Y:S02]  /*1de00*/  FSEL R4, R171, -INF , P1 ;  /* 0xff800000ab047808 */ /* 0x000fe40000800000 */
[C---:B------:R-:W-:Y:S02]  /*1de10*/  ISETP.GE.AND P4, PT, R20.reuse, R158, PT ;  /* 0x0000009e1400720c */ /* 0x040fe40003f86270 */
[C---:B------:R-:W-:Y:S02]  /*1de20*/  ISETP.GE.AND P0, PT, R20.reuse, R157, PT ;  /* 0x0000009d1400720c */ /* 0x040fe40003f06270 */
[C---:B------:R-:W-:Y:S02]  /*1de30*/  ISETP.GE.AND P2, PT, R20.reuse, R155, PT ;  /* 0x0000009b1400720c */ /* 0x040fe40003f46270 */
[----:B------:R-:W-:Y:S01]  /*1de40*/  ISETP.GE.AND P1, PT, R20, R156, PT ;  /* 0x0000009c1400720c */ /* 0x000fe20003f26270 */
[----:B------:R-:W-:Y:S01]  /*1de50*/  VIADD R20, R161, 0x20 ;  /* 0x00000020a1147836 */ /* 0x000fe20000000000 */
[----:B------:R-:W-:Y:S02]  /*1de60*/  IABS R12, R12 ;  /* 0x0000000c000c7213 */ /* 0x000fe40000000000 */
[----:B------:R-:W-:Y:S02]  /*1de70*/  IABS R18, R18 ;  /* 0x0000001200127213 */ /* 0x000fe40000000000 */
[----:B------:R-:W-:Y:S02]  /*1de80*/  I2FP.F32.S32 R12, R12 ;  /* 0x0000000c000c7245 */ /* 0x000fe40000201400 */
[----:B------:R-:W-:Y:S02]  /*1de90*/  IABS R20, R20 ;  /* 0x0000001400147213 */ /* 0x000fe40000000000 */
[----:B------:R-:W-:Y:S01]  /*1dea0*/  I2FP.F32.S32 R18, R18 ;  /* 0x0000001200127245 */ /* 0x000fe20000201400 */
[C---:B------:R-:W-:Y:S01]  /*1deb0*/  FFMA.FTZ R9, -R154.reuse, R12, R9 ;  /* 0x0000000c9a097223 */ /* 0x040fe20000010109 */
[----:B------:R-:W-:Y:S01]  /*1dec0*/  IABS R16, R16 ;  /* 0x0000001000107213 */ /* 0x000fe20000000000 */
[C---:B------:R-:W-:Y:S01]  /*1ded0*/  FFMA.FTZ R15, -R154.reuse, R12, R15 ;  /* 0x0000000c9a0f7223 */ /* 0x040fe2000001010f */
[----:B------:R-:W-:Y:S01]  /*1dee0*/  FSEL R34, R173, -INF , P0 ;  /* 0xff800000ad227808 */ /* 0x000fe20000000000 */
[----:B------:R-:W-:Y:S01]  /*1def0*/  IMAD.MOV.U32 R12, RZ, RZ, R20 ;  /* 0x000000ffff0c7224 */ /* 0x000fe200078e0014 */
[----:B------:R-:W-:Y:S01]  /*1df00*/  I2FP.F32.S32 R16, R16 ;  /* 0x0000001000107245 */ /* 0x000fe20000201400 */
[C---:B------:R-:W-:Y:S01]  /*1df10*/  FFMA.FTZ R181, -R154.reuse, R18, R181 ;  /* 0x000000129ab57223 */ /* 0x040fe200000101b5 */
[----:B------:R-:W-:Y:S01]  /*1df20*/  IABS R14, R14 ;  /* 0x0000000e000e7213 */ /* 0x000fe20000000000 */
[C---:B------:R-:W-:Y:S01]  /*1df30*/  FFMA.FTZ R125, -R154.reuse, R18, R125 ;  /* 0x000000129a7d7223 */ /* 0x040fe2000001017d */
[----:B------:R-:W-:Y:S01]  /*1df40*/  I2FP.F32.S32 R12, R12 ;  /* 0x0000000c000c7245 */ /* 0x000fe20000201400 */
[C---:B------:R-:W-:Y:S01]  /*1df50*/  VIADD R18, R161.reuse, 0x9 ;  /* 0x00000009a1127836 */ /* 0x040fe20000000000 */
[----:B------:R-:W-:Y:S01]  /*1df60*/  I2FP.F32.S32 R14, R14 ;  /* 0x0000000e000e7245 */ /* 0x000fe20000201400 */
[----:B------:R-:W-:Y:S01]  /*1df70*/  FFMA.FTZ R11, -R154, R16, R11 ;  /* 0x000000109a0b7223 */ /* 0x000fe2000001010b */
[----:B------:R-:W-:Y:S01]  /*1df80*/  LOP3.LUT R164, R164, 0xfffffff7, RZ, 0xc0, !PT ;  /* 0xfffffff7a4a47812 */ /* 0x000fe200078ec0ff */
[C---:B------:R-:W-:Y:S01]  /*1df90*/  FFMA.FTZ R23, -R154.reuse, R12, R23 ;  /* 0x0000000c9a177223 */ /* 0x040fe20000010117 */
[----:B------:R-:W-:Y:S01]  /*1dfa0*/  IABS R18, R18 ;  /* 0x0000001200127213 */ /* 0x000fe20000000000 */
[----:B------:R-:W-:Y:S01]  /*1dfb0*/  FFMA.FTZ R17, -R154, R12, R17 ;  /* 0x0000000c9a117223 */ /* 0x000fe20000010111 */
[----:B------:R-:W-:Y:S01]  /*1dfc0*/  @P3 LOP3.LUT R164, R164, 0x8, RZ, 0xfc, !PT ;  /* 0x00000008a4a43812 */ /* 0x000fe200078efcff */
[----:B------:R-:W-:Y:S01]  /*1dfd0*/  VIADD R12, R161, 0x18 ;  /* 0x00000018a10c7836 */ /* 0x000fe20000000000 */
[----:B------:R-:W-:Y:S01]  /*1dfe0*/  LOP3.LUT R163, R163, 0xffffbfff, RZ, 0xc0, !PT ;  /* 0xffffbfffa3a37812 */ /* 0x000fe200078ec0ff */
[----:B------:R-:W-:Y:S01]  /*1dff0*/  FFMA.FTZ R169, -R154, R16, R169 ;  /* 0x000000109aa97223 */ /* 0x000fe200000101a9 */
[----:B------:R-:W-:Y:S01]  /*1e000*/  LOP3.LUT R164, R164, 0xfffffffb, RZ, 0xc0, !PT ;  /* 0xfffffffba4a47812 */ /* 0x000fe200078ec0ff */
[----:B------:R-:W-:Y:S01]  /*1e010*/  FFMA.FTZ R179, -R154, R14, R179 ;  /* 0x0000000e9ab37223 */ /* 0x000fe200000101b3 */
[----:B------:R-:W-:Y:S01]  /*1e020*/  IABS R12, R12 ;  /* 0x0000000c000c7213 */ /* 0x000fe20000000000 */
[C---:B------:R-:W-:Y:S01]  /*1e030*/  VIADD R20, R161.reuse, 0x19 ;  /* 0x00000019a1147836 */ /* 0x040fe20000000000 */
[----:B------:R-:W-:Y:S01]  /*1e040*/  @P2 LOP3.LUT R164, R164, 0x4, RZ, 0xfc, !PT ;  /* 0x00000004a4a42812 */ /* 0x000fe200078efcff */
[----:B------:R-:W-:Y:S01]  /*1e050*/  FFMA.FTZ R185, -R154, R14, R185 ;  /* 0x0000000e9ab97223 */ /* 0x000fe200000101b9 */
[----:B------:R-:W-:Y:S01]  /*1e060*/  I2FP.F32.S32 R12, R12 ;  /* 0x0000000c000c7245 */ /* 0x000fe20000201400 */
[C---:B------:R-:W-:Y:S01]  /*1e070*/  VIADD R14, R161.reuse, 0x10 ;  /* 0x00000010a10e7836 */ /* 0x040fe20000000000 */
[----:B------:R-:W-:Y:S01]  /*1e080*/  IABS R20, R20 ;  /* 0x0000001400147213 */ /* 0x000fe20000000000 */
[C---:B------:R-:W-:Y:S01]  /*1e090*/  VIADD R16, R161.reuse, 0x28 ;  /* 0x00000028a1107836 */ /* 0x040fe20000000000 */
[----:B------:R-:W-:Y:S01]  /*1e0a0*/  LOP3.LUT R164, R164, 0xfffffffd, RZ, 0xc0, !PT ;  /* 0xfffffffda4a47812 */ /* 0x000fe200078ec0ff */
[C---:B------:R-:W-:Y:S01]  /*1e0b0*/  FFMA.FTZ R21, -R154.reuse, R12, R21 ;  /* 0x0000000c9a157223 */ /* 0x040fe20000010115 */
        /* <DEDUP_REMOVED lines=8> */
[----:B------:R-:W-:Y:S01]  /*1e140*/  I2FP.F32.S32 R16, R16 ;  /* 0x0000001000107245 */ /* 0x000fe20000201400 */
[----:B------:R-:W-:Y:S01]  /*1e150*/  FFMA.FTZ R197, -R154, R12, R197 ;  /* 0x0000000c9ac57223 */ /* 0x000fe200000101c5 */
[----:B------:R-:W-:Y:S01]  /*1e160*/  IABS R18, R18 ;  /* 0x0000001200127213 */ /* 0x000fe20000000000 */
[----:B------:R-:W-:Y:S01]  /*1e170*/  VIADD R12, R162, 0xffffffd0 ;  /* 0xffffffd0a20c7836 */ /* 0x000fe20000000000 */
[----:B------:R-:W-:Y:S01]  /*1e180*/  I2FP.F32.S32 R14, R14 ;  /* 0x0000000e000e7245 */ /* 0x000fe20000201400 */
[----:B------:R-:W-:Y:S01]  /*1e190*/  FFMA.FTZ R189, -R154, R20, R189 ;  /* 0x000000149abd7223 */ /* 0x000fe200000101bd */
[----:B------:R-:W-:Y:S01]  /*1e1a0*/  I2FP.F32.S32 R18, R18 ;  /* 0x0000001200127245 */ /* 0x000fe20000201400 */
[----:B------:R-:W-:Y:S01]  /*1e1b0*/  VIADD R20, R162, 0xffffffd1 ;  /* 0xffffffd1a2147836 */ /* 0x000fe20000000000 */
[----:B------:R-:W-:Y:S01]  /*1e1c0*/  ISETP.GE.AND P0, PT, R12, R158, PT ;  /* 0x0000009e0c00720c */ /* 0x000fe20003f06270 */
[C---:B------:R-:W-:Y:S01]  /*1e1d0*/  FFMA.FTZ R31, -R154.reuse, R14, R31 ;  /* 0x0000000e9a1f7223 */ /* 0x040fe2000001011f */
[----:B------:R-:W-:Y:S01]  /*1e1e0*/  @P1 LOP3.LUT R163, R163, 0x4000, RZ, 0xfc, !PT ;  /* 0x00004000a3a31812 */ /* 0x000fe200078efcff */
[C---:B------:R-:W-:Y:S01]  /*1e1f0*/  FFMA.FTZ R29, -R154.reuse, R18, R29 ;  /* 0x000000129a1d7223 */ /* 0x040fe2000001011d */
[----:B------:R-:W-:Y:S01]  /*1e200*/  FSEL R239, R125, -INF , P0 ;  /* 0xff8000007def7808 */ /* 0x000fe20000000000 */
[----:B------:R-:W-:Y:S01]  /*1e210*/  FFMA.FTZ R13, -R154, R16, R13 ;  /* 0x000000109a0d7223 */ /* 0x000fe2000001010d */
[----:B------:R-:W-:Y:S01]  /*1e220*/  ISETP.GE.AND P0, PT, R20, R158, PT ;  /* 0x0000009e1400720c */ /* 0x000fe20003f06270 */
[----:B------:R-:W-:Y:S01]  /*1e230*/  FFMA.FTZ R19, -R154, R16, R19 ;  /* 0x000000109a137223 */ /* 0x000fe20000010113 */
[----:B------:R-:W-:Y:S01]  /*1e240*/  ISETP.GE.AND P1, PT, R10, R156, PT ;  /* 0x0000009c0a00720c */ /* 0x000fe20003f26270 */
[----:B------:R-:W-:Y:S01]  /*1e250*/  VIADD R16, R161, 0x11 ;  /* 0x00000011a1107836 */ /* 0x000fe20000000000 */
[----:B------:R-:W-:Y:S01]  /*1e260*/  FSEL R237, R13, -INF , P0 ;  /* 0xff8000000ded7808 */ /* 0x000fe20000000000 */
[----:B------:R-:W-:Y:S01]  /*1e270*/  FFMA.FTZ R35, -R154, R18, R35 ;  /* 0x000000129a237223 */ /* 0x000fe20000010123 */
[-C--:B------:R-:W-:Y:S01]  /*1e280*/  ISETP.GE.AND P0, PT, R10, R157.reuse, PT ;  /* 0x0000009d0a00720c */ /* 0x080fe20003f06270 */
[----:B------:R-:W-:Y:S01]  /*1e290*/  VIADD R18, R162, 0xffffffd9 ;  /* 0xffffffd9a2127836 */ /* 0x000fe20000000000 */
[----:B------:R-:W-:Y:S01]  /*1e2a0*/  IABS R16, R16 ;  /* 0x0000001000107213 */ /* 0x000fe20000000000 */
[----:B------:R-:W-:Y:S01]  /*1e2b0*/  FFMA.FTZ R25, -R154, R14, R25 ;  /* 0x0000000e9a197223 */ /* 0x000fe20000010119 */
[----:B------:R-:W-:Y:S01]  /*1e2c0*/  FSEL R38, R177, -INF , P0 ;  /* 0xff800000b1267808 */ /* 0x000fe20000000000 */
[C---:B------:R-:W-:Y:S01]  /*1e2d0*/  VIADD R14, R161.reuse, 0xfffffff8 ;  /* 0xfffffff8a10e7836 */ /* 0x040fe20000000000 */
[----:B------:R-:W-:Y:S01]  /*1e2e0*/  I2FP.F32.S32 R16, R16 ;  /* 0x0000001000107245 */ /* 0x000fe20000201400 */
[----:B------:R-:W-:Y:S01]  /*1e2f0*/  VIADD R13, R161, 0xffffffc0 ;  /* 0xffffffc0a10d7836 */ /* 0x000fe20000000000 */
[----:B------:R-:W-:Y:S02]  /*1e300*/  ISETP.GE.AND P0, PT, R8, R157, PT ;  /* 0x0000009d0800720c */ /* 0x000fe40003f06270 */
[----:B------:R-:W-:Y:S01]  /*1e310*/  IABS R14, R14 ;  /* 0x0000000e000e7213 */ /* 0x000fe20000000000 */
[CC--:B------:R-:W-:Y:S01]  /*1e320*/  FFMA.FTZ R193, -R154.reuse, R16.reuse, R193 ;  /* 0x000000109ac17223 */ /* 0x0c0fe200000101c1 */
[----:B------:R-:W-:Y:S01]  /*1e330*/  FSEL R36, R11, -INF , P0 ;  /* 0xff8000000b247808 */ /* 0x000fe20000000000 */
[----:B------:R-:W-:Y:S01]  /*1e340*/  FFMA.FTZ R187, -R154, R16, R187 ;  /* 0x000000109abb7223 */ /* 0x000fe200000101bb */
[----:B------:R-:W-:Y:S01]  /*1e350*/  ISETP.GE.AND P0, PT, R22, R158, PT ;  /* 0x0000009e1600720c */ /* 0x000fe20003f06270 */
[----:B------:R-:W-:Y:S01]  /*1e360*/  VIADD R16, R161, 0x1 ;  /* 0x00000001a1107836 */ /* 0x000fe20000000000 */
[----:B------:R-:W-:Y:S02]  /*1e370*/  IABS R13, R13 ;  /* 0x0000000d000d7213 */ /* 0x000fe40000000000 */
[----:B------:R-:W-:Y:S02]  /*1e380*/  FSEL R229, R179, -INF , P0 ;  /* 0xff800000b3e57808 */ /* 0x000fe40000000000 */
        /* <DEDUP_REMOVED lines=12> */
[----:B------:R-:W-:Y:S01]  /*1e450*/  FFMA.FTZ R124, -R154, R13, R124 ;  /* 0x0000000d9a7c7223 */ /* 0x000fe2000001017c */
[----:B------:R-:W-:Y:S01]  /*1e460*/  I2FP.F32.S32 R14, R14 ;  /* 0x0000000e000e7245 */ /* 0x000fe20000201400 */
[C---:B------:R-:W-:Y:S01]  /*1e470*/  VIADD R13, R162.reuse, 0xffffffe8 ;  /* 0xffffffe8a20d7836 */ /* 0x040fe20000000000 */
[----:B------:R-:W-:Y:S01]  /*1e480*/  FSEL R231, R15, -INF , P0 ;  /* 0xff8000000fe77808 */ /* 0x000fe20000000000 */
[----:B------:R-:W-:Y:S01]  /*1e490*/  VIADD R15, R162, 0xffffffe1 ;  /* 0xffffffe1a20f7836 */ /* 0x000fe20000000000 */
[----:B------:R-:W-:Y:S01]  /*1e4a0*/  ISETP.GE.AND P0, PT, R16, R158, PT ;  /* 0x0000009e1000720c */ /* 0x000fe20003f06270 */
[CC--:B------:R-:W-:Y:S01]  /*1e4b0*/  FFMA.FTZ R37, -R154.reuse, R14.reuse, R37 ;  /* 0x0000000e9a257223 */ /* 0x0c0fe20000010125 */
[----:B------:R-:W-:Y:S01]  /*1e4c0*/  LOP3.LUT R163, R163, 0xffffdfff, RZ, 0xc0, !PT ;  /* 0xffffdfffa3a37812 */ /* 0x000fe200078ec0ff */
[----:B------:R-:W-:Y:S01]  /*1e4d0*/  FFMA.FTZ R43, -R154, R14, R43 ;  /* 0x0000000e9a2b7223 */ /* 0x000fe2000001012b */
[----:B------:R-:W-:Y:S01]  /*1e4e0*/  FSEL R67, R183, -INF , P0 ;  /* 0xff800000b7437808 */ /* 0x000fe20000000000 */
[----:B------:R-:W-:Y:S01]  /*1e4f0*/  VIADD R14, R161, 0xffffffc8 ;  /* 0xffffffc8a10e7836 */ /* 0x000fe20000000000 */
[----:B------:R-:W-:Y:S02]  /*1e500*/  ISETP.GE.AND P0, PT, R15, R158, PT ;  /* 0x0000009e0f00720c */ /* 0x000fe40003f06270 */
[----:B------:R-:W-:Y:S02]  /*1e510*/  @P1 LOP3.LUT R163, R163, 0x2000, RZ, 0xfc, !PT ;  /* 0x00002000a3a31812 */ /* 0x000fe400078efcff */
[----:B------:R-:W-:Y:S02]  /*1e520*/  FSEL R65, R21, -INF , P0 ;  /* 0xff80000015417808 */ /* 0x000fe40000000000 */
[-C--:B------:R-:W-:Y:S02]  /*1e530*/  ISETP.GE.AND P0, PT, R22, R157.reuse, PT ;  /* 0x0000009d1600720c */ /* 0x080fe40003f06270 */
[----:B------:R-:W-:Y:S01]  /*1e540*/  IABS R11, R14 ;  /* 0x0000000e000b7213 */ /* 0x000fe20000000000 */
[----:B------:R-:W-:Y:S01]  /*1e550*/  VIADD R14, R162, 0xffffffe9 ;  /* 0xffffffe9a20e7836 */ /* 0x000fe20000000000 */
[----:B------:R-:W-:Y:S02]  /*1e560*/  FSEL R225, R181, -INF , P0 ;  /* 0xff800000b5e17808 */ /* 0x000fe40000000000 */
[----:B------:R-:W-:Y:S02]  /*1e570*/  ISETP.GE.AND P0, PT, R18, R157, PT ;  /* 0x0000009d1200720c */ /* 0x000fe40003f06270 */
[----:B------:R-:W-:Y:S02]  /*1e580*/  ISETP.GE.AND P1, PT, R8, R156, PT ;  /* 0x0000009c0800720c */ /* 0x000fe40003f26270 */
[----:B------:R-:W-:Y:S01]  /*1e590*/  FSEL R223, R19, -INF , P0 ;  /* 0xff80000013df7808 */ /* 0x000fe20000000000 */
[----:B------:R-:W-:Y:S01]  /*1e5a0*/  VIADD R19, R162, 0x8 ;  /* 0x00000008a2137836 */ /* 0x000fe20000000000 */
[----:B------:R-:W-:Y:S01]  /*1e5b0*/  ISETP.GE.AND P0, PT, R10, R155, PT ;  /* 0x0000009b0a00720c */ /* 0x000fe20003f06270 */
[----:B------:R-:W-:Y:S01]  /*1e5c0*/  VIADD R10, R162, 0xfffffff1 ;  /* 0xfffffff1a20a7836 */ /* 0x000fe20000000000 */
[----:B------:R-:W-:Y:S02]  /*1e5d0*/  LOP3.LUT R163, R163, 0xffffefff, RZ, 0xc0, !PT ;  /* 0xffffefffa3a37812 */ /* 0x000fe400078ec0ff */
[----:B------:R-:W-:Y:S02]  /*1e5e0*/  FSEL R3, R169, -INF , P4 ;  /* 0xff800000a9037808 */ /* 0x000fe40002000000 */
[----:B------:R-:W-:Y:S02]  /*1e5f0*/  ISETP.GE.AND P4, PT, R8, R158, PT ;  /* 0x0000009e0800720c */ /* 0x000fe40003f86270 */
[----:B------:R-:W-:Y:S02]  /*1e600*/  I2FP.F32.S32 R11, R11 ;  /* 0x0000000b000b7245 */ /* 0x000fe40000201400 */
[----:B------:R-:W-:Y:S02]  /*1e610*/  @P1 LOP3.LUT R163, R163, 0x1000, RZ, 0xfc, !PT ;  /* 0x00001000a3a31812 */ /* 0x000fe400078efcff */
[----:B------:R-:W-:Y:S01]  /*1e620*/  ISETP.GE.AND P1, PT, R12, R156, PT ;  /* 0x0000009c0c00720c */ /* 0x000fe20003f26270 */
[-C--:B------:R-:W-:Y:S01]  /*1e630*/  FFMA.FTZ R168, -R154, R11.reuse, R168 ;  /* 0x0000000b9aa87223 */ /* 0x080fe200000101a8 */
[----:B------:R-:W-:Y:S01]  /*1e640*/  @P0 LOP3.LUT R164, R164, 0x2, RZ, 0xfc, !PT ;  /* 0x00000002a4a40812 */ /* 0x000fe200078efcff */
[----:B------:R-:W-:Y:S01]  /*1e650*/  FFMA.FTZ R52, -R154, R11, R52 ;  /* 0x0000000b9a347223 */ /* 0x000fe20000010134 */
[-C--:B------:R-:W-:Y:S01]  /*1e660*/  ISETP.GE.AND P0, PT, R13, R158.reuse, PT ;  /* 0x0000009e0d00720c */ /* 0x080fe20003f06270 */
[----:B------:R-:W-:Y:S01]  /*1e670*/  VIADD R11, R161, 0xfffffff9 ;  /* 0xfffffff9a10b7836 */ /* 0x000fe20000000000 */
[----:B------:R-:W-:Y:S02]  /*1e680*/  LOP3.LUT R164, R164, 0xfffffffe, RZ, 0xc0, !PT ;  /* 0xfffffffea4a47812 */ /* 0x000fe400078ec0ff */
[----:B------:R-:W-:Y:S02]  /*1e690*/  FSEL R187, R187, -INF , P0 ;  /* 0xff800000bbbb7808 */ /* 0x000fe40000000000 */
[----:B------:R-:W-:Y:S01]  /*1e6a0*/  ISETP.GE.AND P0, PT, R8, R155, PT ;  /* 0x0000009b0800720c */ /* 0x000fe20003f06270 */
[----:B------:R-:W-:Y:S01]  /*1e6b0*/  VIADD R8, R162, 0xfffffff8 ;  /* 0xfffffff8a2087836 */ /* 0x000fe20000000000 */
[----:B------:R-:W-:Y:S02]  /*1e6c0*/  LOP3.LUT R163, R163, 0x7fffffff, RZ, 0xc0, !PT ;  /* 0x7fffffffa3a37812 */ /* 0x000fe400078ec0ff */
[----:B------:R-:W-:Y:S02]  /*1e6d0*/  IABS R11, R11 ;  /* 0x0000000b000b7213 */ /* 0x000fe40000000000 */
[----:B------:R-:W-:Y:S02]  /*1e6e0*/  IABS R17, R17 ;  /* 0x0000001100117213 */ /* 0x000fe40000000000 */
[----:B------:R-:W-:Y:S02]  /*1e6f0*/  I2FP.F32.S32 R11, R11 ;  /* 0x0000000b000b7245 */ /* 0x000fe40000201400 */
[----:B------:R-:W-:Y:S02]  /*1e700*/  I2FP.F32.S32 R17, R17 ;  /* 0x0000001100117245 */ /* 0x000fe40000201400 */
[----:B------:R-:W-:Y:S01]  /*1e710*/  ISETP.GE.AND P2, PT, R7, R155, PT ;  /* 0x0000009b0700720c */ /* 0x000fe20003f46270 */
[----:B------:R-:W-:Y:S01]  /*1e720*/  FFMA.FTZ R205, -R154, R11, R205 ;  /* 0x0000000b9acd7223 */ /* 0x000fe200000101cd */
[----:B------:R-:W-:Y:S01]  /*1e730*/  @P0 LOP3.LUT R164, R164, 0x1, RZ, 0xfc, !PT ;  /* 0x00000001a4a40812 */ /* 0x000fe200078efcff */
[----:B------:R-:W-:Y:S01]  /*1e740*/  FFMA.FTZ R121, -R154, R17, R121 ;  /* 0x000000119a797223 */ /* 0x000fe20000010179 */
[----:B------:R-:W-:Y:S01]  /*1e750*/  ISETP.GE.AND P0, PT, R14, R158, PT ;  /* 0x0000009e0e00720c */ /* 0x000fe20003f06270 */
[----:B------:R-:W-:Y:S01]  /*1e760*/  VIADD R17, R162, 0x9 ;  /* 0x00000009a2117836 */ /* 0x000fe20000000000 */
[-C--:B------:R-:W-:Y:S01]  /*1e770*/  ISETP.GE.AND P6, PT, R19, R156.reuse, PT ;  /* 0x0000009c1300720c */ /* 0x080fe20003fc6270 */
[----:B------:R-:W-:Y:S01]  /*1e780*/  FFMA.FTZ R199, -R154, R11, R199 ;  /* 0x0000000b9ac77223 */ /* 0x000fe200000101c7 */
[----:B------:R-:W-:Y:S01]  /*1e790*/  FSEL R25, R25, -INF , P0 ;  /* 0xff80000019197808 */ /* 0x000fe20000000000 */
[----:B------:R-:W-:Y:S01]  /*1e7a0*/  VIADD R11, R161, 0xfffffff1 ;  /* 0xfffffff1a10b7836 */ /* 0x000fe20000000000 */
[-C--:B------:R-:W-:Y:S02]  /*1e7b0*/  ISETP.GE.AND P0, PT, R16, R157.reuse, PT ;  /* 0x0000009d1000720c */ /* 0x080fe40003f06270 */
[----:B------:R-:W-:Y:S02]  /*1e7c0*/  P2R R24, PR, RZ, 0x40 ;  /* 0x00000040ff187803 */ /* 0x000fe40000000000 */
[----:B------:R-:W-:Y:S02]  /*1e7d0*/  FSEL R185, R185, -INF , P0 ;  /* 0xff800000b9b97808 */ /* 0x000fe40000000000 */
[----:B------:R-:W-:Y:S02]  /*1e7e0*/  ISETP.GE.AND P0, PT, R15, R157, PT ;  /* 0x0000009d0f00720c */ /* 0x000fe40003f06270 */
[----:B------:R-:W-:Y:S02]  /*1e7f0*/  IABS R11, R11 ;  /* 0x0000000b000b7213 */ /* 0x000fe40000000000 */
[----:B------:R-:W-:Y:S02]  /*1e800*/  FSEL R23, R23, -INF , P0 ;  /* 0xff80000017177808 */ /* 0x000fe40000000000 */
[----:B------:R-:W-:Y:S01]  /*1e810*/  ISETP.GE.AND P0, PT, R12, R155, PT ;  /* 0x0000009b0c00720c */ /* 0x000fe20003f06270 */
[----:B------:R-:W-:Y:S01]  /*1e820*/  VIADD R12, R162, 0xfffffff0 ;  /* 0xfffffff0a20c7836 */ /* 0x000fe20000000000 */
[----:B------:R-:W-:Y:S02]  /*1e830*/  I2FP.F32.S32 R11, R11 ;  /* 0x0000000b000b7245 */ /* 0x000fe40000201400 */
[----:B------:R-:W-:Y:S02]  /*1e840*/  LOP3.LUT P6, RZ, R164, 0x4, RZ, 0xc0, !PT ;  /* 0x00000004a4ff7812 */ /* 0x000fe400078cc0ff */
[----:B------:R-:W-:Y:S01]  /*1e850*/  FSEL R9, R9, -INF , P4 ;  /* 0xff80000009097808 */ /* 0x000fe20002000000 */
[----:B------:R-:W-:Y:S01]  /*1e860*/  FFMA.FTZ R203, -R154, R11, R203 ;  /* 0x0000000b9acb7223 */ /* 0x000fe200000101cb */
[----:B------:R-:W-:Y:S01]  /*1e870*/  ISETP.GE.AND P4, PT, R6, R155, PT ;  /* 0x0000009b0600720c */ /* 0x000fe20003f86270 */
[----:B------:R-:W-:Y:S01]  /*1e880*/  FFMA.FTZ R209, -R154, R11, R209 ;  /* 0x0000000b9ad17223 */ /* 0x000fe200000101d1 */
[----:B------:R-:W-:Y:S01]  /*1e890*/  ISETP.GE.AND P5, PT, R17, R156, PT ;  /* 0x0000009c1100720c */ /* 0x000fe20003fa6270 */
[----:B------:R-:W-:Y:S01]  /*1e8a0*/  VIADD R11, R161, 0xfffffff0 ;  /* 0xfffffff0a10b7836 */ /* 0x000fe20000000000 */
[----:B------:R-:W-:Y:S02]  /*1e8b0*/  LOP3.LUT R129, R129, 0x120, R130, 0xf8, !PT ;  /* 0x0000012081817812 */ /* 0x000fe400078ef882 */
        /* <DEDUP_REMOVED lines=8> */
[----:B------:R-:W-:Y:S02]  /*1e940*/  LOP3.LUT R163, R163, 0xbfffffff, RZ, 0xc0, !PT ;  /* 0xbfffffffa3a37812 */ /* 0x000fe400078ec0ff */
[----:B------:R-:W-:Y:S02]  /*1e950*/  IABS R11, R11 ;  /* 0x0000000b000b7213 */ /* 0x000fe40000000000 */
[----:B------:R-:W-:Y:S02]  /*1e960*/  P2R R28, PR, RZ, 0x20 ;  /* 0x00000020ff1c7803 */ /* 0x000fe40000000000 */
[----:B------:R-:W-:Y:S02]  /*1e970*/  I2FP.F32.S32 R11, R11 ;  /* 0x0000000b000b7245 */ /* 0x000fe40000201400 */
[----:B------:R-:W-:Y:S02]  /*1e980*/  @P0 LOP3.LUT R163, R163, 0x40000000, RZ, 0xfc, !PT ;  /* 0x40000000a3a30812 */ /* 0x000fe400078efcff */
[----:B------:R-:W-:Y:S01]  /*1e990*/  ISETP.GE.AND P0, PT, R10, R158, PT ;  /* 0x0000009e0a00720c */ /* 0x000fe20003f06270 */
[CC--:B------:R-:W-:Y:S01]  /*1e9a0*/  FFMA.FTZ R47, -R154.reuse, R11.reuse, R47 ;  /* 0x0000000b9a2f7223 */ /* 0x0c0fe2000001012f */
[----:B------:R-:W-:Y:S01]  /*1e9b0*/  LOP3.LUT R163, R163, 0xfffffbff, RZ, 0xc0, !PT ;  /* 0xfffffbffa3a37812 */ /* 0x000fe200078ec0ff */
[----:B------:R-:W-:Y:S01]  /*1e9c0*/  FFMA.FTZ R41, -R154, R11, R41 ;  /* 0x0000000b9a297223 */ /* 0x000fe20000010129 */
[----:B------:R-:W-:Y:S01]  /*1e9d0*/  FSEL R29, R29, -INF , P0 ;  /* 0xff8000001d1d7808 */ /* 0x000fe20000000000 */
[----:B------:R-:W-:Y:S01]  /*1e9e0*/  VIADD R11, R161, 0xffffffe9 ;  /* 0xffffffe9a10b7836 */ /* 0x000fe20000000000 */
[-C--:B------:R-:W-:Y:S02]  /*1e9f0*/  ISETP.GE.AND P0, PT, R13, R157.reuse, PT ;  /* 0x0000009d0d00720c */ /* 0x080fe40003f06270 */
[----:B------:R-:W-:Y:S02]  /*1ea00*/  @P1 LOP3.LUT R163, R163, 0x400, RZ, 0xfc, !PT ;  /* 0x00000400a3a31812 */ /* 0x000fe400078efcff */
[----:B------:R-:W-:Y:S02]  /*1ea10*/  FSEL R189, R189, -INF , P0 ;  /* 0xff800000bdbd7808 */ /* 0x000fe40000000000 */
[----:B------:R-:W-:Y:S02]  /*1ea20*/  ISETP.GE.AND P0, PT, R14, R157, PT ;  /* 0x0000009d0e00720c */ /* 0x000fe40003f06270 */
[----:B------:R-:W-:Y:S02]  /*1ea30*/  LOP3.LUT R163, R163, 0xdfffffff, RZ, 0xc0, !PT ;  /* 0xdfffffffa3a37812 */ /* 0x000fe400078ec0ff */
[----:B------:R-:W-:Y:S02]  /*1ea40*/  FSEL R27, R27, -INF , P0 ;  /* 0xff8000001b1b7808 */ /* 0x000fe40000000000 */
[C---:B------:R-:W-:Y:S02]  /*1ea50*/  ISETP.GE.AND P0, PT, R22.reuse, R155, PT ;  /* 0x0000009b1600720c */ /* 0x040fe40003f06270 */
[----:B------:R-:W-:Y:S02]  /*1ea60*/  ISETP.GE.AND P1, PT, R22, R156, PT ;  /* 0x0000009c1600720c */ /* 0x000fe40003f26270 */
[----:B------:R-:W-:Y:S02]  /*1ea70*/  IABS R11, R11 ;  /* 0x0000000b000b7213 */ /* 0x000fe40000000000 */
[C---:B------:R-:W-:Y:S02]  /*1ea80*/  LOP3.LUT P5, RZ, R164.reuse, 0x8, RZ, 0xc0, !PT ;  /* 0x00000008a4ff7812 */ /* 0x040fe400078ac0ff */
[----:B------:R-:W-:Y:S02]  /*1ea90*/  I2FP.F32.S32 R11, R11 ;  /* 0x0000000b000b7245 */ /* 0x000fe40000201400 */
[----:B------:R-:W-:Y:S02]  /*1eaa0*/  FSEL R21, R167, -INF , !P5 ;  /* 0xff800000a7157808 */ /* 0x000fe40006800000 */
[----:B------:R-:W-:Y:S01]  /*1eab0*/  LOP3.LUT P5, RZ, R164, 0x1, RZ, 0xc0, !PT ;  /* 0x00000001a4ff7812 */ /* 0x000fe200078ac0ff */
[CC--:B------:R-:W-:Y:S01]  /*1eac0*/  FFMA.FTZ R207, -R154.reuse, R11.reuse, R207 ;  /* 0x0000000b9acf7223 */ /* 0x0c0fe200000101cf */
[----:B------:R-:W-:Y:S01]  /*1ead0*/  @P0 LOP3.LUT R163, R163, 0x20000000, RZ, 0xfc, !PT ;  /* 0x20000000a3a30812 */ /* 0x000fe200078efcff */
[----:B------:R-:W-:Y:S01]  /*1eae0*/  FFMA.FTZ R213, -R154, R11, R213 ;  /* 0x0000000b9ad57223 */ /* 0x000fe200000101d5 */
[-C--:B------:R-:W-:Y:S01]  /*1eaf0*/  ISETP.GE.AND P0, PT, R8, R158.reuse, PT ;  /* 0x0000009e0800720c */ /* 0x080fe20003f06270 */
[----:B------:R-:W-:Y:S01]  /*1eb00*/  VIADD R11, R161, 0xffffffe8 ;  /* 0xffffffe8a10b7836 */ /* 0x000fe20000000000 */
        /* <DEDUP_REMOVED lines=8> */
[----:B------:R-:W-:Y:S02]  /*1eb90*/  ISETP.GE.AND P0, PT, R7, R158, PT ;  /* 0x0000009e0700720c */ /* 0x000fe40003f06270 */
[----:B------:R-:W-:Y:S02]  /*1eba0*/  ISETP.GE.AND P1, PT, R18, R156, PT ;  /* 0x0000009c1200720c */ /* 0x000fe40003f26270 */
[----:B------:R-:W-:Y:S02]  /*1ebb0*/  FSEL R37, R37, -INF , P0 ;  /* 0xff80000025257808 */ /* 0x000fe40000000000 */
[-C--:B------:R-:W-:Y:S02]  /*1ebc0*/  ISETP.GE.AND P0, PT, R162, R158.reuse, PT ;  /* 0x0000009ea200720c */ /* 0x080fe40003f06270 */
[----:B------:R-:W-:Y:S02]  /*1ebd0*/  IABS R11, R11 ;  /* 0x0000000b000b7213 */ /* 0x000fe40000000000 */
[----:B------:R-:W-:Y:S02]  /*1ebe0*/  FSEL R32, R199, -INF , P0 ;  /* 0xff800000c7207808 */ /* 0x000fe40000000000 */
[----:B------:R-:W-:Y:S02]  /*1ebf0*/  ISETP.GE.AND P0, PT, R8, R157, PT ;  /* 0x0000009d0800720c */ /* 0x000fe40003f06270 */
[----:B------:R-:W-:Y:S02]  /*1ec00*/  I2FP.F32.S32 R11, R11 ;  /* 0x0000000b000b7245 */ /* 0x000fe40000201400 */
[----:B------:R-:W-:Y:S02]  /*1ec10*/  FSEL R197, R197, -INF , P0 ;  /* 0xff800000c5c57808 */ /* 0x000fe40000000000 */
[----:B------:R-:W-:Y:S01]  /*1ec20*/  ISETP.GE.AND P0, PT, R6, R157, PT ;  /* 0x0000009d0600720c */ /* 0x000fe20003f06270 */
[CC--:B------:R-:W-:Y:S01]  /*1ec30*/  FFMA.FTZ R45, -R154.reuse, R11.reuse, R45 ;  /* 0x0000000b9a2d7223 */ /* 0x0c0fe2000001012d */
[----:B------:R-:W-:Y:S01]  /*1ec40*/  FFMA.FTZ R51, -R154, R11, R51 ;  /* 0x0000000b9a337223 */ /* 0x000fe20000010133 */
[----:B------:R-:W-:Y:S01]  /*1ec50*/  VIADD R11, R161, 0xffffffe1 ;  /* 0xffffffe1a10b7836 */ /* 0x000fe20000000000 */
[----:B------:R-:W-:Y:S02]  /*1ec60*/  FSEL R35, R35, -INF , P0 ;  /* 0xff80000023237808 */ /* 0x000fe40000000000 */
[----:B------:R-:W-:Y:S01]  /*1ec70*/  ISETP.GE.AND P0, PT, R18, R155, PT ;  /* 0x0000009b1200720c */ /* 0x000fe20003f06270 */
[----:B------:R-:W-:Y:S01]  /*1ec80*/  VIADD R18, R162, 0x19 ;  /* 0x00000019a2127836 */ /* 0x000fe20000000000 */
[----:B------:R-:W-:Y:S02]  /*1ec90*/  IABS R11, R11 ;  /* 0x0000000b000b7213 */ /* 0x000fe40000000000 */
[----:B------:R-:W-:Y:S02]  /*1eca0*/  FSEL R199, R33, -INF , !P4 ;  /* 0xff80000021c77808 */ /* 0x000fe40006000000 */
[----:B------:R-:W-:Y:S05]  /*1ecb0*/  I2FP.F32.S32 R11, R11 ;  /* 0x0000000b000b7245 */ /* 0x000fea0000201400 */
[CC--:B------:R-:W-:Y:S01]  /*1ecc0*/  FFMA.FTZ R211, -R154.reuse, R11.reuse, R211 ;  /* 0x0000000b9ad37223 */ /* 0x0c0fe200000101d3 */
[----:B------:R-:W-:Y:S01]  /*1ecd0*/  FFMA.FTZ R217, -R154, R11, R217 ;  /* 0x0000000b9ad97223 */ /* 0x000fe200000101d9 */
[----:B------:R-:W-:Y:S01]  /*1ece0*/  @P0 LOP3.LUT R163, R163, 0x10000000, RZ, 0xfc, !PT ;  /* 0x10000000a3a30812 */ /* 0x000fe200078efcff */
[----:B------:R-:W-:Y:S01]  /*1ecf0*/  VIADD R11, R161, 0xffffffe0 ;  /* 0xffffffe0a10b7836 */ /* 0x000fe20000000000 */
        /* <DEDUP_REMOVED lines=8> */
[----:B------:R-:W-:Y:S04]  /*1ed80*/  IABS R11, R11 ;  /* 0x0000000b000b7213 */ /* 0x000fe80000000000 */
        /* <DEDUP_REMOVED lines=10> */
[----:B------:R-:W-:Y:S02]  /*1ee30*/  FSEL R22, R201, -INF , P0 ;  /* 0xff800000c9167808 */ /* 0x000fe40000000000 */
[C---:B------:R-:W-:Y:S02]  /*1ee40*/  ISETP.GE.AND P0, PT, R15.reuse, R155, PT ;  /* 0x0000009b0f00720c */ /* 0x040fe40003f06270 */
[-C--:B------:R-:W-:Y:S01]  /*1ee50*/  ISETP.GE.AND P1, PT, R15, R156.reuse, PT ;  /* 0x0000009c0f00720c */ /* 0x080fe20003f26270 */
[----:B------:R-:W-:Y:S01]  /*1ee60*/  VIADD R15, R162, 0x10 ;  /* 0x00000010a20f7836 */ /* 0x000fe20000000000 */
[----:B------:R-:W-:Y:S02]  /*1ee70*/  LOP3.LUT R163, R163, 0xfbffffff, RZ, 0xc0, !PT ;  /* 0xfbffffffa3a37812 */ /* 0x000fe400078ec0ff */
[----:B------:R-:W-:Y:S02]  /*1ee80*/  IABS R11, R11 ;  /* 0x0000000b000b7213 */ /* 0x000fe40000000000 */
[----:B------:R-:W-:Y:S02]  /*1ee90*/  ISETP.GE.AND P4, PT, R15, R156, PT ;  /* 0x0000009c0f00720c */ /* 0x000fe40003f86270 */
[----:B------:R-:W-:Y:S02]  /*1eea0*/  I2FP.F32.S32 R11, R11 ;  /* 0x0000000b000b7245 */ /* 0x000fe40000201400 */
[----:B------:R-:W-:Y:S02]  /*1eeb0*/  P2R R33, PR, RZ, 0x10 ;  /* 0x00000010ff217803 */ /* 0x000fe40000000000 */
[----:B------:R-:W-:Y:S01]  /*1eec0*/  @P0 LOP3.LUT R163, R163, 0x4000000, RZ, 0xfc, !PT ;  /* 0x04000000a3a30812 */ /* 0x000fe200078efcff */
[CC--:B------:R-:W-:Y:S01]  /*1eed0*/  FFMA.FTZ R215, -R154.reuse, R11.reuse, R215 ;  /* 0x0000000b9ad77223 */ /* 0x0c0fe200000101d7 */
[----:B------:R-:W-:Y:S01]  /*1eee0*/  ISETP.GE.AND P0, PT, R15, R158, PT ;  /* 0x0000009e0f00720c */ /* 0x000fe20003f06270 */
[----:B------:R-:W-:Y:S01]  /*1eef0*/  FFMA.FTZ R219, -R154, R11, R219 ;  /* 0x0000000b9adb7223 */ /* 0x000fe200000101db */
[----:B------:R-:W-:Y:S01]  /*1ef00*/  LOP3.LUT R163, R163, 0xffffffbf, RZ, 0xc0, !PT ;  /* 0xffffffbfa3a37812 */ /* 0x000fe200078ec0ff */
[----:B------:R-:W-:Y:S01]  /*1ef10*/  VIADD R11, R161, 0xffffffd8 ;  /* 0xffffffd8a10b7836 */ /* 0x000fe20000000000 */
[----:B------:R-:W-:Y:S02]  /*1ef20*/  FSEL R181, R207, -INF , P0 ;  /* 0xff800000cfb57808 */ /* 0x000fe40000000000 */
[----:B------:R-:W-:Y:S02]  /*1ef30*/  ISETP.GE.AND P0, PT, R13, R155, PT ;  /* 0x0000009b0d00720c */ /* 0x000fe40003f06270 */
[----:B------:R-:W-:Y:S02]  /*1ef40*/  @P1 LOP3.LUT R163, R163, 0x40, RZ, 0xfc, !PT ;  /* 0x00000040a3a31812 */ /* 0x000fe400078efcff */
[----:B------:R-:W-:Y:S01]  /*1ef50*/  ISETP.GE.AND P1, PT, R13, R156, PT ;  /* 0x0000009c0d00720c */ /* 0x000fe20003f26270 */
[----:B------:R-:W-:Y:S01]  /*1ef60*/  VIADD R13, R162, 0x11 ;  /* 0x00000011a20d7836 */ /* 0x000fe20000000000 */
[----:B------:R-:W-:Y:S02]  /*1ef70*/  LOP3.LUT R163, R163, 0xfdffffff, RZ, 0xc0, !PT ;  /* 0xfdffffffa3a37812 */ /* 0x000fe400078ec0ff */
[----:B------:R-:W-:Y:S02]  /*1ef80*/  IABS R11, R11 ;  /* 0x0000000b000b7213 */ /* 0x000fe40000000000 */
[----:B------:R-:W-:Y:S02]  /*1ef90*/  ISETP.GE.AND P3, PT, R13, R155, PT ;  /* 0x0000009b0d00720c */ /* 0x000fe40003f66270 */
        /* <DEDUP_REMOVED lines=16> */
[----:B------:R-:W-:Y:S01]  /*1f0a0*/  VIADD R14, R162, 0x21 ;  /* 0x00000021a20e7836 */ /* 0x000fe20000000000 */
[----:B------:R-:W-:Y:S04]  /*1f0b0*/  IABS R11, R11 ;  /* 0x0000000b000b7213 */ /* 0x000fe80000000000 */
[----:B------:R-:W-:Y:S05]  /*1f0c0*/  I2FP.F32.S32 R11, R11 ;  /* 0x0000000b000b7245 */ /* 0x000fea0000201400 */
[----:B------:R-:W-:Y:S01]  /*1f0d0*/  @P0 LOP3.LUT R163, R163, 0x1000000, RZ, 0xfc, !PT ;  /* 0x01000000a3a30812 */ /* 0x000fe200078efcff */
[-C--:B------:R-:W-:Y:S01]  /*1f0e0*/  FFMA.FTZ R61, -R154, R11.reuse, R61 ;  /* 0x0000000b9a3d7223 */ /* 0x080fe2000001013d */
[----:B------:R-:W-:Y:S01]  /*1f0f0*/  ISETP.GE.AND P0, PT, R20, R158, PT ;  /* 0x0000009e1400720c */ /* 0x000fe20003f06270 */
[----:B------:R-:W-:Y:S01]  /*1f100*/  FFMA.FTZ R5, -R154, R11, R5 ;  /* 0x0000000b9a057223 */ /* 0x000fe20000010105 */
[----:B------:R-:W-:Y:S01]  /*1f110*/  LOP3.LUT R163, R163, 0xffffffef, RZ, 0xc0, !PT ;  /* 0xffffffefa3a37812 */ /* 0x000fe200078ec0ff */
[----:B------:R-:W-:Y:S01]  /*1f120*/  VIADD R11, R161, 0xffffffd0 ;  /* 0xffffffd0a10b7836 */ /* 0x000fe20000000000 */
        /* <DEDUP_REMOVED lines=15> */
[-C--:B------:R-:W-:Y:S01]  /*1f220*/  ISETP.GE.AND P0, PT, R15, R157.reuse, PT ;  /* 0x0000009d0f00720c */ /* 0x080fe20003f06270 */
[----:B------:R-:W-:Y:S01]  /*1f230*/  VIADD R161, R161, 0x80 ;  /* 0x00000080a1a17836 */ /* 0x000fe20000000000 */
        /* <DEDUP_REMOVED lines=12> */
[-C--:B------:R-:W-:Y:S01]  /*1f300*/  ISETP.GE.AND P0, PT, R16, R158.reuse, PT ;  /* 0x0000009e1000720c */ /* 0x080fe20003f06270 */
[----:B------:R-:W-:Y:S01]  /*1f310*/  FFMA.FTZ R11, -R154, R11, R123 ;  /* 0x0000000b9a0b7223 */ /* 0x000fe2000001017b */
        /* <DEDUP_REMOVED lines=11> */
[C---:B------:R-:W-:Y:S02]  /*1f3d0*/  ISETP.GE.AND P0, PT, R8.reuse, R155, PT ;  /* 0x0000009b0800720c */ /* 0x040fe40003f06270 */
[----:B------:R-:W-:Y:S02]  /*1f3e0*/  LOP3.LUT R163, R163, 0xffdfffff, RZ, 0xc0, !PT ;  /* 0xffdfffffa3a37812 */ /* 0x000fe400078ec0ff */
[-C--:B------:R-:W-:Y:S01]  /*1f3f0*/  ISETP.GE.AND P2, PT, R8, R156.reuse, PT ;  /* 0x0000009c0800720c */ /* 0x080fe20003f46270 */
[C---:B------:R-:W-:Y:S01]  /*1f400*/  VIADD R8, R162.reuse, 0x30 ;  /* 0x00000030a2087836 */ /* 0x040fe20000000000 */
[-C--:B------:R-:W-:Y:S01]  /*1f410*/  ISETP.GE.AND P1, PT, R7, R156.reuse, PT ;  /* 0x0000009c0700720c */ /* 0x080fe20003f26270 */
[----:B------:R-:W-:Y:S03]  /*1f420*/  VIADD R7, R162, 0x31 ;  /* 0x00000031a2077836 */ /* 0x000fe60000000000 */
[----:B------:R-:W-:Y:S02]  /*1f430*/  FSEL R183, R39, -INF , !P1 ;  /* 0xff80000027b77808 */ /* 0x000fe40004800000 */
[----:B------:R-:W-:Y:S02]  /*1f440*/  ISETP.GE.AND P1, PT, R13, R156, PT ;  /* 0x0000009c0d00720c */ /* 0x000fe40003f26270 */
[----:B------:R-:W-:Y:S02]  /*1f450*/  @P0 LOP3.LUT R163, R163, 0x200000, RZ, 0xfc, !PT ;  /* 0x00200000a3a30812 */ /* 0x000fe400078efcff */
[-C--:B------:R-:W-:Y:S02]  /*1f460*/  ISETP.GE.AND P0, PT, R12, R158.reuse, PT ;  /* 0x0000009e0c00720c */ /* 0x080fe40003f06270 */
[----:B------:R-:W-:Y:S02]  /*1f470*/  LOP3.LUT R163, R163, 0xfffffffd, RZ, 0xc0, !PT ;  /* 0xfffffffda3a37812 */ /* 0x000fe400078ec0ff */
[----:B------:R-:W-:Y:S01]  /*1f480*/  FSEL R174, R5, -INF , P0 ;  /* 0xff80000005ae7808 */ /* 0x000fe20000000000 */
[----:B------:R-:W-:Y:S01]  /*1f490*/  VIADD R5, R162, 0x38 ;  /* 0x00000038a2057836 */ /* 0x000fe20000000000 */
[----:B------:R-:W-:Y:S02]  /*1f4a0*/  ISETP.GE.AND P0, PT, R10, R158, PT ;  /* 0x0000009e0a00720c */ /* 0x000fe40003f06270 */
[----:B------:R-:W-:Y:S02]  /*1f4b0*/  @P2 LOP3.LUT R163, R163, 0x2, RZ, 0xfc, !PT ;  /* 0x00000002a3a32812 */ /* 0x000fe400078efcff */
[----:B------:R-:W-:Y:S02]  /*1f4c0*/  FSEL R172, R57, -INF , P0 ;  /* 0xff80000039ac7808 */ /* 0x000fe40000000000 */
[-C--:B------:R-:W-:Y:S02]  /*1f4d0*/  ISETP.GE.AND P0, PT, R16, R157.reuse, PT ;  /* 0x0000009d1000720c */ /* 0x080fe40003f06270 */
[----:B------:R-:W-:Y:S01]  /*1f4e0*/  ISETP.GE.AND P2, PT, R6, R156, PT ;  /* 0x0000009c0600720c */ /* 0x000fe20003f46270 */
[----:B------:R-:W-:Y:S01]  /*1f4f0*/  VIADD R6, R162, 0x39 ;  /* 0x00000039a2067836 */ /* 0x000fe20000000000 */
[----:B------:R-:W-:Y:S02]  /*1f500*/  FSEL R139, R217, -INF , P0 ;  /* 0xff800000d98b7808 */ /* 0x000fe40000000000 */
[----:B------:R-:W-:Y:S02]  /*1f510*/  ISETP.GE.AND P0, PT, R14, R157, PT ;  /* 0x0000009d0e00720c */ /* 0x000fe40003f06270 */
[----:B------:R-:W-:Y:S02]  /*1f520*/  LOP3.LUT R163, R163, 0xfffffffe, RZ, 0xc0, !PT ;  /* 0xfffffffea3a37812 */ /* 0x000fe400078ec0ff */
[----:B------:R-:W-:Y:S02]  /*1f530*/  FSEL R55, R55, -INF , P0 ;  /* 0xff80000037377808 */ /* 0x000fe40000000000 */
[-C--:B------:R-:W-:Y:S02]  /*1f540*/  ISETP.GE.AND P0, PT, R19, R155.reuse, PT ;  /* 0x0000009b1300720c */ /* 0x080fe40003f06270 */
[----:B------:R-:W-:Y:S02]  /*1f550*/  P2R R40, PR, RZ, 0x2 ;  /* 0x00000002ff287803 */ /* 0x000fe40000000000 */
[----:B------:R-:W-:Y:S02]  /*1f560*/  @P2 LOP3.LUT R163, R163, 0x1, RZ, 0xfc, !PT ;  /* 0x00000001a3a32812 */ /* 0x000fe400078efcff */
[----:B------:R-:W-:Y:S02]  /*1f570*/  FSEL R19, R3, -INF , !P6 ;  /* 0xff80000003137808 */ /* 0x000fe40007000000 */
[----:B------:R-:W-:Y:S02]  /*1f580*/  LOP3.LUT R163, R163, 0xfff7ffff, RZ, 0xc0, !PT ;  /* 0xfff7ffffa3a37812 */ /* 0x000fe400078ec0ff */
[-C--:B------:R-:W-:Y:S02]  /*1f590*/  ISETP.GE.AND P2, PT, R15, R155.reuse, PT ;  /* 0x0000009b0f00720c */ /* 0x080fe40003f46270 */
[----:B------:R-:W-:Y:S02]  /*1f5a0*/  P2R R39, PR, RZ, 0x8 ;  /* 0x00000008ff277803 */ /* 0x000fe40000000000 */
[----:B------:R-:W-:Y:S02]  /*1f5b0*/  @P0 LOP3.LUT R163, R163, 0x80000, RZ, 0xfc, !PT ;  /* 0x00080000a3a30812 */ /* 0x000fe400078efcff */
[-C--:B------:R-:W-:Y:S02]  /*1f5c0*/  ISETP.GE.AND P0, PT, R8, R158.reuse, PT ;  /* 0x0000009e0800720c */ /* 0x080fe40003f06270 */
[----:B------:R-:W-:Y:S02]  /*1f5d0*/  LOP3.LUT R163, R163, 0xfffbffff, RZ, 0xc0, !PT ;  /* 0xfffbffffa3a37812 */ /* 0x000fe400078ec0ff */
[----:B------:R-:W-:Y:S02]  /*1f5e0*/  FSEL R170, R221, -INF , P0 ;  /* 0xff800000ddaa7808 */ /* 0x000fe40000000000 */
[----:B------:R-:W-:Y:S02]  /*1f5f0*/  ISETP.GE.AND P0, PT, R17, R155, PT ;  /* 0x0000009b1100720c */ /* 0x000fe40003f06270 */
[----:B------:R-:W-:Y:S02]  /*1f600*/  FSEL R17, R9, -INF , !P5 ;  /* 0xff80000009117808 */ /* 0x000fe40006800000 */
[----:B------:R-:W-:Y:S02]  /*1f610*/  P2R R30, PR, RZ, 0x4 ;  /* 0x00000004ff1e7803 */ /* 0x000fe40000000000 */
[----:B------:R-:W-:Y:S04]  /*1f620*/  LOP3.LUT P2, RZ, R164, 0x2, RZ, 0xc0, !PT ;  /* 0x00000002a4ff7812 */ /* 0x000fe8000784c0ff */
[----:B------:R-:W-:Y:S03]  /*1f630*/  FSEL R13, R175, -INF , !P2 ;  /* 0xff800000af0d7808 */ /* 0x000fe60005000000 */
[----:B------:R-:W-:Y:S02]  /*1f640*/  @P0 LOP3.LUT R163, R163, 0x40000, RZ, 0xfc, !PT ;  /* 0x00040000a3a30812 */ /* 0x000fe400078efcff */
[-C--:B------:R-:W-:Y:S02]  /*1f650*/  ISETP.GE.AND P0, PT, R7, R158.reuse, PT ;  /* 0x0000009e0700720c */ /* 0x080fe40003f06270 */
[C---:B------:R-:W-:Y:S02]  /*1f660*/  LOP3.LUT P1, RZ, R163.reuse, 0x200000, RZ, 0xc0, !PT ;  /* 0x00200000a3ff7812 */ /* 0x040fe4000782c0ff */
        /* <DEDUP_REMOVED lines=17> */
[C---:B------:R-:W-:Y:S02]  /*1f780*/  LOP3.LUT P1, RZ, R163.reuse, 0x80, RZ, 0xc0, !PT ;  /* 0x00000080a3ff7812 */ /* 0x040fe4000782c0ff */
[----:B------:R-:W-:Y:S02]  /*1f790*/  FSEL R124, R124, -INF , P0 ;  /* 0xff8000007c7c7808 */ /* 0x000fe40000000000 */
[----:B------:R-:W-:Y:S02]  /*1f7a0*/  P2R R54, PR, RZ, 0x2 ;  /* 0x00000002ff367803 */ /* 0x000fe40000000000 */
[----:B------:R-:W-:Y:S02]  /*1f7b0*/  LOP3.LUT P1, RZ, R163, 0x1000000, RZ, 0xc0, !PT ;  /* 0x01000000a3ff7812 */ /* 0x000fe4000782c0ff */
[----:B------:R-:W-:Y:S02]  /*1f7c0*/  ISETP.GE.AND P0, PT, R5, R158, PT ;  /* 0x0000009e0500720c */ /* 0x000fe40003f06270 */
        /* <DEDUP_REMOVED lines=29> */
[C---:B------:R-:W-:Y:S02]  /*1f9a0*/  LOP3.LUT P3, RZ, R163.reuse, 0x8, RZ, 0xc0, !PT ;  /* 0x00000008a3ff7812 */ /* 0x040fe4000786c0ff */
        /* <DEDUP_REMOVED lines=8> */
[C---:B------:R-:W-:Y:S02]  /*1fa30*/  LOP3.LUT P2, RZ, R163.reuse, 0x2, RZ, 0xc0, !PT ;  /* 0x00000002a3ff7812 */ /* 0x040fe4000784c0ff */
[----:B------:R-:W-:Y:S02]  /*1fa40*/  P2R R131, PR, RZ, 0x2 ;  /* 0x00000002ff837803 */ /* 0x000fe40000000000 */
[C---:B------:R-:W-:Y:S02]  /*1fa50*/  LOP3.LUT P1, RZ, R163.reuse, 0x4000, RZ, 0xc0, !PT ;  /* 0x00004000a3ff7812 */ /* 0x040fe4000782c0ff */
[----:B------:R-:W-:Y:S02]  /*1fa60*/  LOP3.LUT P6, RZ, R163, 0x8000, RZ, 0xc0, !PT ;  /* 0x00008000a3ff7812 */ /* 0x000fe400078cc0ff */
        /* <DEDUP_REMOVED lines=62> */
[----:B------:R-:W2:Y:S01]  /*1fe50*/  LD.E R3, desc[UR4][R116.64+0xdc] ;  /* 0x0000dc0474037980 */ /* 0x000ea2000c101900 */
[C---:B------:R-:W-:Y:S02]  /*1fe60*/  LOP3.LUT P0, RZ, R163.reuse, 0x40000, RZ, 0xc0, !PT ;  /* 0x00040000a3ff7812 */ /* 0x040fe4000780c0ff */
[----:B------:R-:W-:Y:S02]  /*1fe70*/  LOP3.LUT P5, RZ, R163, 0x1, RZ, 0xc0, !PT ;  /* 0x00000001a3ff7812 */ /* 0x000fe400078ac0ff */
[----:B------:R-:W-:Y:S02]  /*1fe80*/  FSEL R185, R41, -INF , !P0 ;  /* 0xff80000029b97808 */ /* 0x000fe40004000000 */
[CC--:B------:R-:W-:Y:S01]  /*1fe90*/  ISETP.GE.AND P0, PT, R162.reuse, R156.reuse, PT ;  /* 0x0000009ca200720c */ /* 0x0c0fe20003f06270 */
[----:B------:R-:W-:Y:S01]  /*1fea0*/  VIADD R162, R162, 0xffffff80 ;  /* 0xffffff80a2a27836 */ /* 0x000fe20000000000 */
[----:B------:R-:W-:Y:S02]  /*1feb0*/  FMNMX3.FTZ R0, R0, R217, R215, !PT ;  /* 0x000000d900007276 */ /* 0x000fe400078100d7 */
[----:B------:R-:W-:Y:S02]  /*1fec0*/  LOP3.LUT P4, RZ, R163, 0x4, RZ, 0xc0, !PT ;  /* 0x00000004a3ff7812 */ /* 0x000fe4000788c0ff */
[----:B------:R-:W-:Y:S02]  /*1fed0*/  FSEL R201, R195, -INF , !P1 ;  /* 0xff800000c3c97808 */ /* 0x000fe40004800000 */
[----:B------:R-:W-:Y:S02]  /*1fee0*/  FMNMX3.FTZ R2, R2, R221, R219, !PT ;  /* 0x000000dd02027276 */ /* 0x000fe400078100db */
[----:B------:R-:W-:Y:S02]  /*1fef0*/  FSEL R189, R22, -INF , !P0 ;  /* 0xff80000016bd7808 */ /* 0x000fe40004000000 */
[----:B------:R-:W-:Y:S02]  /*1ff00*/  FSEL R195, R35, -INF , !P5 ;  /* 0xff80000023c37808 */ /* 0x000fe40006800000 */
[----:B------:R-:W-:Y:S02]  /*1ff10*/  ISETP.NE.AND P5, PT, R28, RZ, PT ;  /* 0x000000ff1c00720c */ /* 0x000fe40003fa5270 */
[----:B------:R-:W-:Y:S02]  /*1ff20*/  ISETP.GE.AND P0, PT, R20, R155, PT ;  /* 0x0000009b1400720c */ /* 0x000fe40003f06270 */
[----:B------:R-:W-:Y:S02]  /*1ff30*/  FMNMX3.FTZ R0, R0, R209, R207, !PT ;  /* 0x000000d100007276 */ /* 0x000fe400078100cf */
[----:B------:R-:W-:Y:S02]  /*1ff40*/  FSEL R203, R31, -INF , !P4 ;  /* 0xff8000001fcb7808 */ /* 0x000fe40006000000 */
[----:B------:R-:W-:Y:S02]  /*1ff50*/  FMNMX3.FTZ R2, R2, R213, R211, !PT ;  /* 0x000000d502027276 */ /* 0x000fe400078100d3 */
[----:B------:R-:W-:Y:S02]  /*1ff60*/  FSEL R175, R43, -INF , !P5 ;  /* 0xff8000002baf7808 */ /* 0x000fe40006800000 */
[----:B------:R-:W-:Y:S02]  /*1ff70*/  FSEL R179, R179, -INF , !P0 ;  /* 0xff800000b3b37808 */ /* 0x000fe40004000000 */
[C---:B------:R-:W-:Y:S02]  /*1ff80*/  ISETP.GE.AND P5, PT, R18.reuse, R155, PT ;  /* 0x0000009b1200720c */ /* 0x040fe40003fa6270 */
[-C--:B------:R-:W-:Y:S02]  /*1ff90*/  ISETP.GE.AND P0, PT, R18, R156.reuse, PT ;  /* 0x0000009c1200720c */ /* 0x080fe40003f06270 */
[----:B------:R-:W-:Y:S02]  /*1ffa0*/  LOP3.LUT P6, RZ, R163, 0x80000, RZ, 0xc0, !PT ;  /* 0x00080000a3ff7812 */ /* 0x000fe400078cc0ff */
        /* <DEDUP_REMOVED lines=12> */
[----:B------:R-:W-:Y:S02]  /*20070*/  FSEL R177, R177, -INF , !P6 ;  /* 0xff800000b1b17808 */ /* 0x000fe40007000000 */
[----:B------:R-:W-:Y:S02]  /*20080*/  FSEL R178, R178, -INF , !P5 ;  /* 0xff800000b2b27808 */ /* 0x000fe40006800000 */
[----:B------:R-:W-:Y:S02]  /*20090*/  FSEL R172, R172, -INF , !P0 ;  /* 0xff800000acac7808 */ /* 0x000fe40004000000 */
[----:B------:R-:W-:Y:S02]  /*200a0*/  FMNMX3.FTZ R2, R2, R189, R183, !PT ;  /* 0x000000bd02027276 */ /* 0x000fe400078100b7 */
[----:B------:R-:W-:Y:S02]  /*200b0*/  ISETP.NE.AND P4, PT, R33, RZ, PT ;  /* 0x000000ff2100720c */ /* 0x000fe40003f85270 */
[----:B------:R-:W-:Y:S02]  /*200c0*/  FSEL R171, R47, -INF , !P1 ;  /* 0xff8000002fab7808 */ /* 0x000fe40004800000 */
[-C--:B------:R-:W-:Y:S02]  /*200d0*/  ISETP.GE.AND P5, PT, R14, R156.reuse, PT ;  /* 0x0000009c0e00720c */ /* 0x080fe40003fa6270 */
[-C--:B------:R-:W-:Y:S02]  /*200e0*/  ISETP.GE.AND P0, PT, R8, R155.reuse, PT ;  /* 0x0000009b0800720c */ /* 0x080fe40003f06270 */
[----:B------:R-:W-:Y:S02]  /*200f0*/  ISETP.GE.AND P1, PT, R14, R155, PT ;  /* 0x0000009b0e00720c */ /* 0x000fe40003f26270 */
[----:B------:R-:W-:Y:S02]  /*20100*/  FMNMX3.FTZ R0, R0, R181, R182, !PT ;  /* 0x000000b500007276 */ /* 0x000fe400078100b6 */
[-C--:B------:R-:W-:Y:S02]  /*20110*/  ISETP.GE.AND P6, PT, R20, R156.reuse, PT ;  /* 0x0000009c1400720c */ /* 0x080fe40003fc6270 */
[----:B------:R-:W-:Y:S02]  /*20120*/  FMNMX3.FTZ R2, R2, R177, R175, !PT ;  /* 0x000000b102027276 */ /* 0x000fe400078100af */
[----:B------:R-:W-:Y:S02]  /*20130*/  FSEL R173, R173, -INF , !P4 ;  /* 0xff800000adad7808 */ /* 0x000fe40006000000 */
[----:B------:R-:W-:Y:S02]  /*20140*/  FSEL R131, R55, -INF , !P5 ;  /* 0xff80000037837808 */ /* 0x000fe40006800000 */
[----:B------:R-:W-:Y:S02]  /*20150*/  FSEL R170, R170, -INF , !P0 ;  /* 0xff800000aaaa7808 */ /* 0x000fe40004000000 */
[----:B------:R-:W-:Y:S02]  /*20160*/  FSEL R176, R176, -INF , !P1 ;  /* 0xff800000b0b07808 */ /* 0x000fe40004800000 */
[CC--:B------:R-:W-:Y:S02]  /*20170*/  ISETP.GE.AND P5, PT, R7.reuse, R155.reuse, PT ;  /* 0x0000009b0700720c */ /* 0x0c0fe40003fa6270 */
[-C--:B------:R-:W-:Y:S02]  /*20180*/  ISETP.GE.AND P0, PT, R7, R156.reuse, PT ;  /* 0x0000009c0700720c */ /* 0x080fe40003f06270 */
[----:B------:R-:W-:Y:S02]  /*20190*/  ISETP.GE.AND P1, PT, R12, R155, PT ;  /* 0x0000009b0c00720c */ /* 0x000fe40003f26270 */
[----:B------:R-:W-:Y:S02]  /*201a0*/  FMNMX3.FTZ R7, R0, R179, R180, !PT ;  /* 0x000000b300077276 */ /* 0x000fe400078100b4 */
[----:B------:R-:W-:Y:S02]  /*201b0*/  FSEL R169, R169, -INF , !P6 ;  /* 0xff800000a9a97808 */ /* 0x000fe40007000000 */
[----:B------:R-:W-:Y:S02]  /*201c0*/  FMNMX3.FTZ R0, R2, R173, R171, !PT ;  /* 0x000000ad02007276 */ /* 0x000fe400078100ab */
[-C--:B------:R-:W-:Y:S02]  /*201d0*/  ISETP.GE.AND P4, PT, R16, R156.reuse, PT ;  /* 0x0000009c1000720c */ /* 0x080fe40003f86270 */
[----:B------:R-:W-:Y:S02]  /*201e0*/  FSEL R174, R174, -INF , !P1 ;  /* 0xff800000aeae7808 */ /* 0x000fe40004800000 */
[-C--:B------:R-:W-:Y:S02]  /*201f0*/  ISETP.GE.AND P6, PT, R12, R156.reuse, PT ;  /* 0x0000009c0c00720c */ /* 0x080fe40003fc6270 */
[-C--:B------:R-:W-:Y:S02]  /*20200*/  ISETP.GE.AND P1, PT, R10, R156.reuse, PT ;  /* 0x0000009c0a00720c */ /* 0x080fe40003f26270 */
[----:B------:R-:W-:Y:S02]  /*20210*/  FSEL R139, R139, -INF , !P4 ;  /* 0xff8000008b8b7808 */ /* 0x000fe40006000000 */
[----:B------:R-:W-:Y:S02]  /*20220*/  FMNMX3.FTZ R0, R0, R169, R167, !PT ;  /* 0x000000a900007276 */ /* 0x000fe400078100a7 */
[----:B------:R-:W-:Y:S02]  /*20230*/  FSEL R168, R168, -INF , !P5 ;  /* 0xff800000a8a87808 */ /* 0x000fe40006800000 */
[----:B------:R-:W-:Y:S02]  /*20240*/  ISETP.GE.AND P5, PT, R6, R155, PT ;  /* 0x0000009b0600720c */ /* 0x000fe40003fa6270 */
[----:B------:R-:W-:Y:S02]  /*20250*/  FMNMX3.FTZ R0, R0, R139, R131, !PT ;  /* 0x0000008b00007276 */ /* 0x000fe40007810083 */
[----:B------:R-:W-:Y:S02]  /*20260*/  ISETP.GE.AND P4, PT, R8, R156, PT ;  /* 0x0000009c0800720c */ /* 0x000fe40003f86270 */
[----:B------:R-:W-:Y:S02]  /*20270*/  FSEL R127, R127, -INF , !P6 ;  /* 0xff8000007f7f7808 */ /* 0x000fe40007000000 */
[----:B------:R-:W-:Y:S02]  /*20280*/  FSEL R125, R125, -INF , !P1 ;  /* 0xff8000007d7d7808 */ /* 0x000fe40004800000 */
[----:B------:R-:W-:Y:S02]  /*20290*/  FMNMX3.FTZ R7, R7, R178, R176, !PT ;  /* 0x000000b207077276 */ /* 0x000fe400078100b0 */
[----:B------:R-:W-:Y:S02]  /*202a0*/  FSEL R124, R124, -INF , !P5 ;  /* 0xff8000007c7c7808 */ /* 0x000fe40006800000 */
[-C--:B------:R-:W-:Y:S02]  /*202b0*/  ISETP.GE.AND P6, PT, R6, R156.reuse, PT ;  /* 0x0000009c0600720c */ /* 0x080fe40003fc6270 */
[----:B------:R-:W-:Y:S02]  /*202c0*/  ISETP.GE.AND P5, PT, R5, R156, PT ;  /* 0x0000009c0500720c */ /* 0x000fe40003fa6270 */
[----:B------:R-:W-:Y:S02]  /*202d0*/  FSEL R123, R123, -INF , !P4 ;  /* 0xff8000007b7b7808 */ /* 0x000fe40006000000 */
[----:B------:R-:W-:Y:S02]  /*202e0*/  FSEL R121, R121, -INF , !P0 ;  /* 0xff80000079797808 */ /* 0x000fe40004000000 */
[----:B------:R-:W-:Y:S02]  /*202f0*/  FMNMX3.FTZ R0, R0, R127, R125, !PT ;  /* 0x0000007f00007276 */ /* 0x000fe4000781007d */
[----:B------:R-:W-:Y:S02]  /*20300*/  FMNMX3.FTZ R7, R7, R174, R172, !PT ;  /* 0x000000ae07077276 */ /* 0x000fe400078100ac */
[----:B------:R-:W-:Y:S02]  /*20310*/  ISETP.GE.AND P1, PT, R5, R155, PT ;  /* 0x0000009b0500720c */ /* 0x000fe40003f26270 */
        /* <DEDUP_REMOVED lines=50> */
[----:B------:R-:W-:Y:S01]  /*20640*/  MUFU.EX2 R188, R188 ;  /* 0x000000bc00bc7308 */ /* 0x000fe20000000800 */
[C---:B------:R-:W-:Y:S01]  /*20650*/  FMUL.FTZ R16, R55.reuse, R100 ;  /* 0x0000006437107220 */ /* 0x040fe20000410000 */
[C---:B------:R-:W-:Y:S01]  /*20660*/  FMUL.FTZ R24, R55.reuse, R92 ;  /* 0x0000005c37187220 */ /* 0x040fe20000410000 */
[C---:B------:R-:W-:Y:S07]  /*20670*/  FMUL.FTZ R25, R55.reuse, R93 ;  /* 0x0000005d37197220 */ /* 0x040fee0000410000 */
[----:B------:R-:W4:Y:S01]  /*20680*/  MUFU.EX2 R54, R8 ;  /* 0x0000000800367308 */ /* 0x000f220000000800 */
        /* <DEDUP_REMOVED lines=9> */
[----:B------:R-:W-:Y:S01]  /*20720*/  FMUL.FTZ R49, R55, R69 ;  /* 0x0000004537317220 */ /* 0x000fe20000410000 */
[----:B------:R-:W1:Y:S07]  /*20730*/  LDSM.16.MT88.4 R60, [R118+0x4000] ;  /* 0x00400000763c783b */ /* 0x000e6e0000004200 */
[----:B------:R-:W3:Y:S01]  /*20740*/  MUFU.EX2 R129, R129 ;  /* 0x0000008100817308 */ /* 0x000ee20000000800 */
[----:B------:R-:W-:Y:S01]  /*20750*/  FFMA.FTZ R77, R229, R3, -R184 ;  /* 0x00000003e54d7223 */ /* 0x000fe200000108b8 */
[C---:B----4-:R-:W-:Y:S01]  /*20760*/  FMUL.FTZ R6, R54.reuse, R114 ;  /* 0x0000007236067220 */ /* 0x050fe20000410000 */
[C---:B------:R-:W-:Y:S07]  /*20770*/  FMUL.FTZ R7, R54.reuse, R115 ;  /* 0x0000007336077220 */ /* 0x040fee0000410000 */
[----:B------:R-:W-:Y:S01]  /*20780*/  MUFU.EX2 R190, R190 ;  /* 0x000000be00be7308 */ /* 0x000fe20000000800 */
[----:B------:R-:W-:Y:S01]  /*20790*/  FMUL.FTZ R10, R54, R110 ;  /* 0x0000006e360a7220 */ /* 0x000fe20000410000 */
[----:B--2---:R-:W-:Y:S01]  /*207a0*/  F2FP.F16.F32.PACK_AB R57, R188, R235 ;  /* 0x000000ebbc39723e */ /* 0x004fe200000000ff */
[C---:B------:R-:W-:Y:S07]  /*207b0*/  FMUL.FTZ R11, R54.reuse, R111 ;  /* 0x0000006f360b7220 */ /* 0x040fee0000410000 */
[----:B------:R-:W2:Y:S01]  /*207c0*/  MUFU.EX2 R119, R119 ;  /* 0x0000007700777308 */ /* 0x000ea20000000800 */
[----:B------:R-:W-:Y:S01]  /*207d0*/  FMUL.FTZ R8, R55, R108 ;  /* 0x0000006c37087220 */ /* 0x000fe20000410000 */
        /* <DEDUP_REMOVED lines=10> */
[----:B------:R-:W-:Y:S01]  /*20880*/  FMUL.FTZ R51, R54, R71 ;  /* 0x0000004736337220 */ /* 0x000fe20000410000 */
[-C--:B------:R-:W-:Y:S01]  /*20890*/  FFMA.FTZ R79, R225, R3.reuse, -R122 ;  /* 0x00000003e14f7223 */ /* 0x080fe2000001087a */
[----:B--2---:R-:W-:Y:S01]  /*208a0*/  F2FP.F16.F32.PACK_AB R59, R119, R190 ;  /* 0x000000be773b723e */ /* 0x004fe200000000ff */
[----:B------:R-:W-:Y:S01]  /*208b0*/  LDSM.16.MT88.4 R68, [R120+0xbc00] ;  /* 0x00bc00007844783b */ /* 0x000fe20000004200 */
[----:B------:R-:W-:Y:S01]  /*208c0*/  MUFU.EX2 R77, R77 ;  /* 0x0000004d004d7308 */ /* 0x000fe20000000800 */
[-CC-:B------:R-:W-:Y:S01]  /*208d0*/  FFMA.FTZ R92, R65, R3.reuse, -R184.reuse ;  /* 0x00000003415c7223 */ /* 0x180fe200000108b8 */
[-CC-:B------:R-:W-:Y:S01]  /*208e0*/  FFMA.FTZ R95, R176, R3.reuse, -R184.reuse ;  /* 0x00000003b05f7223 */ /* 0x180fe200000108b8 */
[-CC-:B------:R-:W-:Y:S07]  /*208f0*/  FFMA.FTZ R94, R172, R3.reuse, -R184.reuse ;  /* 0x00000003ac5e7223 */ /* 0x180fee00000108b8 */
[----:B------:R-:W-:Y:S01]  /*20900*/  MUFU.EX2 R79, R79 ;  /* 0x0000004f004f7308 */ /* 0x000fe20000000800 */
[C---:B------:R-:W-:Y:S01]  /*20910*/  HMMA.16816.F32 R4, R56.reuse, R12, R4 ;  /* 0x0000000c3804723c */ /* 0x040fe20000001804 */
[----:B------:R-:W-:Y:S08]  /*20920*/  LDSM.16.MT88.4 R108, [R120+0xac00] ;  /* 0x00ac0000786c783b */ /* 0x000ff00000004200 */
[----:B------:R-:W-:Y:S01]  /*20930*/  MUFU.EX2 R92, R92 ;  /* 0x0000005c005c7308 */ /* 0x000fe20000000800 */
[-C--:B------:R-:W-:Y:S01]  /*20940*/  FFMA.FTZ R93, R174, R3.reuse, -R184 ;  /* 0x00000003ae5d7223 */ /* 0x080fe200000108b8 */
        /* <DEDUP_REMOVED lines=8> */
[-C--:B------:R-:W-:Y:S01]  /*209d0*/  FFMA.FTZ R177, R177, R3.reuse, -R122 ;  /* 0x00000003b1b17223 */ /* 0x080fe2000001087a */
[-C--:B------:R-:W-:Y:S01]  /*209e0*/  FFMA.FTZ R180, R180, R3.reuse, -R184 ;  /* 0x00000003b4b47223 */ /* 0x080fe200000108b8 */
[--C-:B------:R-:W-:Y:S07]  /*209f0*/  FFMA.FTZ R100, R169, R3, -R122.reuse ;  /* 0x00000003a9647223 */ /* 0x100fee000001087a */
[----:B------:R-:W-:Y:S01]  /*20a00*/  MUFU.EX2 R86, R86 ;  /* 0x0000005600567308 */ /* 0x000fe20000000800 */
[----:B------:R-:W-:Y:S01]  /*20a10*/  FFMA.FTZ R235, R54, R165, R235 ;  /* 0x000000a536eb7223 */ /* 0x000fe200000100eb */
[C---:B------:R-:W-:Y:S08]  /*20a20*/  HMMA.16816.F32 R12, R56.reuse, R20, R12 ;  /* 0x00000014380c723c */ /* 0x040ff0000000180c */
[----:B------:R-:W-:Y:S01]  /*20a30*/  MUFU.EX2 R169, R180 ;  /* 0x000000b400a97308 */ /* 0x000fe20000000800 */
[----:B------:R-:W-:Y:S01]  /*20a40*/  FADD.FTZ R235, R188, R235 ;  /* 0x000000ebbceb7221 */ /* 0x000fe20000010000 */
[C---:B------:R-:W-:Y:S01]  /*20a50*/  FMUL.FTZ R20, R55.reuse, R96 ;  /* 0x0000006037147220 */ /* 0x040fe20000410000 */
[----:B------:R-:W-:Y:S07]  /*20a60*/  FMUL.FTZ R21, R55, R97 ;  /* 0x0000006137157220 */ /* 0x000fee0000410000 */
[----:B------:R-:W-:Y:S01]  /*20a70*/  MUFU.EX2 R180, R95 ;  /* 0x0000005f00b47308 */ /* 0x000fe20000000800 */
[----:B------:R-:W-:Y:S01]  /*20a80*/  FFMA.FTZ R87, R219, R3, -R122 ;  /* 0x00000003db577223 */ /* 0x000fe2000001087a */
[C---:B------:R-:W-:Y:S08]  /*20a90*/  HMMA.16816.F32 R16, R56.reuse, R22, R16 ;  /* 0x000000163810723c */ /* 0x040ff00000001810 */
[----:B------:R-:W-:Y:S01]  /*20aa0*/  MUFU.EX2 R188, R94 ;  /* 0x0000005e00bc7308 */ /* 0x000fe20000000800 */
[C---:B------:R-:W-:Y:S01]  /*20ab0*/  FMUL.FTZ R22, R54.reuse, R98 ;  /* 0x0000006236167220 */ /* 0x040fe20000410000 */
[C---:B------:R-:W-:Y:S01]  /*20ac0*/  FMUL.FTZ R23, R54.reuse, R99 ;  /* 0x0000006336177220 */ /* 0x040fe20000410000 */
[-C--:B------:R-:W-:Y:S07]  /*20ad0*/  FFMA.FTZ R84, R217, R3.reuse, -R184 ;  /* 0x00000003d9547223 */ /* 0x080fee00000108b8 */
[----:B------:R-:W-:Y:S01]  /*20ae0*/  MUFU.EX2 R87, R87 ;  /* 0x0000005700577308 */ /* 0x000fe20000000800 */
[-C--:B------:R-:W-:Y:S01]  /*20af0*/  FFMA.FTZ R85, R213, R3.reuse, -R122 ;  /* 0x00000003d5557223 */ /* 0x080fe2000001087a */
[-C--:B------:R-:W-:Y:S01]  /*20b00*/  FFMA.FTZ R97, R207, R3.reuse, -R184 ;  /* 0x00000003cf617223 */ /* 0x080fe200000108b8 */
[-CC-:B------:R-:W-:Y:S01]  /*20b10*/  FFMA.FTZ R99, R205, R3.reuse, -R122.reuse ;  /* 0x00000003cd637223 */ /* 0x180fe2000001087a */
[--C-:B------:R-:W-:Y:S01]  /*20b20*/  FFMA.FTZ R96, R203, R3, -R122.reuse ;  /* 0x00000003cb607223 */ /* 0x100fe2000001087a */
[C---:B------:R-:W-:Y:S05]  /*20b30*/  HMMA.16816.F32 R20, R56.reuse, R28, R20 ;  /* 0x0000001c3814723c */ /* 0x040fea0000001814 */
        /* <DEDUP_REMOVED lines=11> */
[----:B------:R-:W-:Y:S01]  /*20bf0*/  FADD.FTZ R190, R190, R235 ;  /* 0x000000ebbebe7221 */ /* 0x000fe20000010000 */
[-CC-:B------:R-:W-:Y:S01]  /*20c00*/  FFMA.FTZ R165, R189, R3.reuse, -R122.reuse ;  /* 0x00000003bda57223 */ /* 0x180fe2000001087a */
[----:B------:R-:W-:Y:S07]  /*20c10*/  FFMA.FTZ R172, R173, R3, -R122 ;  /* 0x00000003adac7223 */ /* 0x000fee000001087a */
[----:B------:R-:W-:Y:S01]  /*20c20*/  MUFU.EX2 R96, R96 ;  /* 0x0000006000607308 */ /* 0x000fe20000000800 */
[----:B------:R-:W-:Y:S01]  /*20c30*/  FADD.FTZ R190, R119, R190 ;  /* 0x000000be77be7221 */ /* 0x000fe20000010000 */
        /* <DEDUP_REMOVED lines=9> */
[----:B------:R-:W-:Y:S01]  /*20cd0*/  FMUL.FTZ R38, R54, R82 ;  /* 0x0000005236267220 */ /* 0x000fe20000410000 */
[----:B------:R-:W-:Y:S04]  /*20ce0*/  FFMA.FTZ R83, R55, R166, R64 ;  /* 0x000000a637537223 */ /* 0x000fe80000010040 */
[----:B------:R-:W-:Y:S01]  /*20cf0*/  MUFU.EX2 R81, R81 ;  /* 0x0000005100517308 */ /* 0x000fe20000000800 */
[----:B------:R-:W-:Y:S01]  /*20d00*/  LDSM.16.MT88.4 R64, [R118+0x800] ;  /* 0x000800007640783b */ /* 0x000fe20000004200 */
[----:B------:R-:W-:Y:S01]  /*20d10*/  FFMA.FTZ R82, R221, R3, -R122 ;  /* 0x00000003dd527223 */ /* 0x000fe2000001087a */
[----:B------:R-:W-:Y:S07]  /*20d20*/  FADD.FTZ R83, R186, R83 ;  /* 0x00000053ba537221 */ /* 0x000fee0000010000 */
[----:B------:R-:W2:Y:S01]  /*20d30*/  MUFU.EX2 R80, R80 ;  /* 0x0000005000507308 */ /* 0x000ea20000000800 */
[C---:B------:R-:W-:Y:S09]  /*20d40*/  HMMA.16816.F32 R36, R56.reuse, R44, R36 ;  /* 0x0000002c3824723c */ /* 0x040ff20000001824 */
[----:B------:R-:W-:Y:S01]  /*20d50*/  MUFU.EX2 R82, R82 ;  /* 0x0000005200527308 */ /* 0x000fe20000000800 */
[C---:B------:R-:W-:Y:S01]  /*20d60*/  FMUL.FTZ R44, R55.reuse, R72 ;  /* 0x00000048372c7220 */ /* 0x040fe20000410000 */
[----:B------:R-:W-:Y:S01]  /*20d70*/  FMUL.FTZ R45, R55, R73 ;  /* 0x00000049372d7220 */ /* 0x000fe20000410000 */
[-C--:B------:R-:W-:Y:S01]  /*20d80*/  FFMA.FTZ R73, R237, R3.reuse, -R184 ;  /* 0x00000003ed497223 */ /* 0x080fe200000108b8 */
[----:B------:R-:W-:Y:S01]  /*20d90*/  FFMA.FTZ R72, R231, R3, -R122 ;  /* 0x00000003e7487223 */ /* 0x000fe2000001087a */
[C---:B------:R-:W-:Y:S05]  /*20da0*/  HMMA.16816.F32 R40, R56.reuse, R46, R40 ;  /* 0x0000002e3828723c */ /* 0x040fea0000001828 */
[----:B------:R-:W-:Y:S01]  /*20db0*/  MUFU.EX2 R165, R165 ;  /* 0x000000a500a57308 */ /* 0x000fe20000000800 */
[C---:B------:R-:W-:Y:S01]  /*20dc0*/  FMUL.FTZ R46, R54.reuse, R74 ;  /* 0x0000004a362e7220 */ /* 0x040fe20000410000 */
[----:B------:R-:W-:Y:S08]  /*20dd0*/  FMUL.FTZ R47, R54, R75 ;  /* 0x0000004b362f7220 */ /* 0x000ff00000410000 */
[----:B------:R-:W-:Y:S01]  /*20de0*/  MUFU.EX2 R73, R73 ;  /* 0x0000004900497308 */ /* 0x000fe20000000800 */
[-CC-:B------:R-:W-:Y:S01]  /*20df0*/  FFMA.FTZ R74, R239, R3.reuse, -R184.reuse ;  /* 0x00000003ef4a7223 */ /* 0x180fe200000108b8 */
[----:B------:R-:W-:Y:S01]  /*20e00*/  FADD.FTZ R130, R130, R83 ;  /* 0x0000005382827221 */ /* 0x000fe20000010000 */
[-C--:B------:R-:W-:Y:S07]  /*20e10*/  FFMA.FTZ R83, R178, R3.reuse, -R184 ;  /* 0x00000003b2537223 */ /* 0x080fee00000108b8 */
[----:B------:R-:W-:Y:S01]  /*20e20*/  MUFU.EX2 R72, R72 ;  /* 0x0000004800487308 */ /* 0x000fe20000000800 */
[-C--:B------:R-:W-:Y:S01]  /*20e30*/  FFMA.FTZ R75, R233, R3.reuse, -R122 ;  /* 0x00000003e94b7223 */ /* 0x080fe2000001087a */
[C---:B-1----:R-:W-:Y:S08]  /*20e40*/  HMMA.16816.F32 R44, R56.reuse, R60, R44 ;  /* 0x0000003c382c723c */ /* 0x042ff0000000182c */
[----:B------:R-:W1:Y:S01]  /*20e50*/  MUFU.EX2 R74, R74 ;  /* 0x0000004a004a7308 */ /* 0x000e620000000800 */
[----:B------:R-:W-:Y:S01]  /*20e60*/  FADD.FTZ R129, R129, R130 ;  /* 0x0000008281817221 */ /* 0x000fe20000010000 */
[-C--:B------:R-:W-:Y:S01]  /*20e70*/  FFMA.FTZ R55, R215, R3.reuse, -R184 ;  /* 0x00000003d7377223 */ /* 0x080fe200000108b8 */
[-CC-:B------:R-:W-:Y:S07]  /*20e80*/  FFMA.FTZ R54, R211, R3.reuse, -R122.reuse ;  /* 0x00000003d3367223 */ /* 0x180fee000001087a */
[----:B------:R-:W3:Y:S01]  /*20e90*/  MUFU.EX2 R75, R75 ;  /* 0x0000004b004b7308 */ /* 0x000ee20000000800 */
[--C-:B------:R-:W-:Y:S01]  /*20ea0*/  FFMA.FTZ R166, R183, R3, -R122.reuse ;  /* 0x00000003b7a67223 */ /* 0x100fe2000001087a */
[----:B------:R-:W-:Y:S01]  /*20eb0*/  HMMA.16816.F32 R48, R56, R62, R48 ;  /* 0x0000003e3830723c */ /* 0x000fe20000001830 */
[----:B------:R-:W4:Y:S07]  /*20ec0*/  LDSM.16.MT88.4 R60, [R120+0x9400] ;  /* 0x00940000783c783b */ /* 0x000f2e0000004200 */
[----:B------:R-:W5:Y:S01]  /*20ed0*/  MUFU.EX2 R55, R55 ;  /* 0x0000003700377308 */ /* 0x000f620000000800 */
[----:B--2---:R-:W-:Y:S01]  /*20ee0*/  F2FP.F16.F32.PACK_AB R58, R80, R77 ;  /* 0x0000004d503a723e */ /* 0x004fe200000000ff */
[--C-:B------:R-:W-:Y:S01]  /*20ef0*/  FFMA.FTZ R171, R171, R3, -R122.reuse ;  /* 0x00000003abab7223 */ /* 0x100fe2000001087a */
[----:B------:R-:W-:Y:S07]  /*20f00*/  F2FP.F16.F32.PACK_AB R59, R76, R79 ;  /* 0x0000004f4c3b723e */ /* 0x000fee00000000ff */
[----:B------:R-:W2:Y:S01]  /*20f10*/  MUFU.EX2 R54, R54 ;  /* 0x0000003600367308 */ /* 0x000ea20000000800 */
[-C--:B------:R-:W-:Y:S01]  /*20f20*/  FFMA.FTZ R176, R167, R3.reuse, -R122 ;  /* 0x00000003a7b07223 */ /* 0x080fe2000001087a */
[----:B-1----:R-:W-:Y:S01]  /*20f30*/  F2FP.F16.F32.PACK_AB R56, R73, R74 ;  /* 0x0000004a4938723e */ /* 0x002fe200000000ff */
[----:B------:R-:W-:Y:S07]  /*20f40*/  FADD.FTZ R78, R74, R129 ;  /* 0x000000814a4e7221 */ /* 0x000fee0000010000 */
[----:B------:R1:W-:Y:S01]  /*20f50*/  MUFU.EX2 R167, R100 ;  /* 0x0000006400a77308 */ /* 0x0003e20000000800 */
[----:B------:R-:W-:Y:S01]  /*20f60*/  FFMA.FTZ R182, R182, R3, -R184 ;  /* 0x00000003b6b67223 */ /* 0x000fe200000108b8 */
[C---:B---3--:R-:W-:Y:S01]  /*20f70*/  F2FP.F16.F32.PACK_AB R57, R72.reuse, R75 ;  /* 0x0000004b4839723e */ /* 0x048fe200000000ff */
[----:B------:R-:W-:Y:S01]  /*20f80*/  FADD.FTZ R75, R75, R190 ;  /* 0x000000be4b4b7221 */ /* 0x000fe20000010000 */
[----:B------:R-:W-:Y:S06]  /*20f90*/  FADD.FTZ R78, R73, R78 ;  /* 0x0000004e494e7221 */ /* 0x000fec0000010000 */
[----:B------:R-:W-:Y:S01]  /*20fa0*/  MUFU.EX2 R166, R166 ;  /* 0x000000a600a67308 */ /* 0x000fe20000000800 */
[-C--:B------:R-:W-:Y:S01]  /*20fb0*/  FFMA.FTZ R190, R127, R3.reuse, -R122 ;  /* 0x000000037fbe7223 */ /* 0x080fe2000001087a */
[----:B------:R-:W-:Y:S01]  /*20fc0*/  FADD.FTZ R98, R72, R75 ;  /* 0x0000004b48627221 */ /* 0x000fe20000010000 */
[----:B------:R-:W-:Y:S01]  /*20fd0*/  FADD.FTZ R103, R77, R78 ;  /* 0x0000004e4d677221 */ /* 0x000fe20000010000 */
[----:B------:R-:W-:Y:S06]  /*20fe0*/  LDSM.16.MT88.4 R72, [R118+0x3000] ;  /* 0x003000007648783b */ /* 0x000fec0000004200 */
[----:B------:R3:W-:Y:S01]  /*20ff0*/  MUFU.EX2 R173, R182 ;  /* 0x000000b600ad7308 */ /* 0x0007e20000000800 */
[----:B------:R-:W-:Y:S01]  /*21000*/  FADD.FTZ R101, R79, R98 ;  /* 0x000000624f657221 */ /* 0x000fe20000010000 */
[----:B------:R-:W-:Y:S01]  /*21010*/  FADD.FTZ R80, R80, R103 ;  /* 0x0000006750507221 */ /* 0x000fe20000010000 */
[-CC-:B------:R-:W-:Y:S01]  /*21020*/  FFMA.FTZ R125, R125, R3.reuse, -R122.reuse ;  /* 0x000000037d7d7223 */ /* 0x180fe2000001087a */
[-C--:B-1----:R-:W-:Y:S01]  /*21030*/  FFMA.FTZ R100, R139, R3.reuse, -R122 ;  /* 0x000000038b647223 */ /* 0x082fe2000001087a */
[----:B------:R-:W-:Y:S05]  /*21040*/  FADD.FTZ R101, R76, R101 ;  /* 0x000000654c657221 */ /* 0x000fea0000010000 */
[----:B------:R-:W-:Y:S01]  /*21050*/  MUFU.EX2 R139, R93 ;  /* 0x0000005d008b7308 */ /* 0x000fe20000000800 */
[----:B------:R-:W-:Y:S01]  /*21060*/  LDSM.16.MT88.4 R76, [R118+0x3400] ;  /* 0x00340000764c783b */ /* 0x000fe20000004200 */
[-C--:B------:R-:W-:Y:S01]  /*21070*/  FFMA.FTZ R91, R201, R3.reuse, -R184 ;  /* 0x00000003c95b7223 */ /* 0x080fe200000108b8 */
[----:B------:R-:W-:Y:S01]  /*21080*/  FADD.FTZ R98, R82, R101 ;  /* 0x0000006552627221 */ /* 0x000fe20000010000 */
[----:B------:R-:W-:Y:S06]  /*21090*/  FADD.FTZ R101, R81, R80 ;  /* 0x0000005051657221 */ /* 0x000fec0000010000 */
[----:B------:R-:W-:Y:S01]  /*210a0*/  MUFU.EX2 R172, R172 ;  /* 0x000000ac00ac7308 */ /* 0x000fe20000000800 */
[-C--:B------:R-:W-:Y:S01]  /*210b0*/  FFMA.FTZ R90, R199, R3.reuse, -R184 ;  /* 0x00000003c75a7223 */ /* 0x080fe200000108b8 */
[----:B------:R-:W-:Y:S01]  /*210c0*/  FADD.FTZ R98, R87, R98 ;  /* 0x0000006257627221 */ /* 0x000fe20000010000 */
[-C--:B---3--:R-:W-:Y:S07]  /*210d0*/  FFMA.FTZ R182, R131, R3.reuse, -R122 ;  /* 0x0000000383b67223 */ /* 0x088fee000001087a */
[----:B------:R-:W-:Y:S01]  /*210e0*/  MUFU.EX2 R91, R91 ;  /* 0x0000005b005b7308 */ /* 0x000fe20000000800 */
[-CC-:B------:R-:W-:Y:S01]  /*210f0*/  FFMA.FTZ R119, R193, R3.reuse, -R184.reuse ;  /* 0x00000003c1777223 */ /* 0x180fe200000108b8 */
[-CC-:B------:R-:W-:Y:S01]  /*21100*/  FFMA.FTZ R130, R191, R3.reuse, -R184.reuse ;  /* 0x00000003bf827223 */ /* 0x180fe200000108b8 */
[-CC-:B------:R-:W-:Y:S07]  /*21110*/  FFMA.FTZ R186, R185, R3.reuse, -R184.reuse ;  /* 0x00000003b9ba7223 */ /* 0x180fee00000108b8 */
[----:B------:R1:W-:Y:S01]  /*21120*/  MUFU.EX2 R131, R100 ;  /* 0x0000006400837308 */ /* 0x0003e20000000800 */
[-CC-:B------:R-:W-:Y:S01]  /*21130*/  FFMA.FTZ R187, R187, R3.reuse, -R184.reuse ;  /* 0x00000003bbbb7223 */ /* 0x180fe200000108b8 */
[C---:B----4-:R-:W-:Y:S08]  /*21140*/  HMMA.16816.F32 R4, R56.reuse, R60, R4 ;  /* 0x0000003c3804723c */ /* 0x050ff00000001804 */
[----:B------:R-:W3:Y:S01]  /*21150*/  MUFU.EX2 R90, R90 ;  /* 0x0000005a005a7308 */ /* 0x000ee20000000800 */
[-CC-:B------:R-:W-:Y:S01]  /*21160*/  FFMA.FTZ R181, R181, R3.reuse, -R184.reuse ;  /* 0x00000003b5b57223 */ /* 0x180fe200000108b8 */
[-CC-:B------:R-:W-:Y:S01]  /*21170*/  FFMA.FTZ R179, R179, R3.reuse, -R184.reuse ;  /* 0x00000003b3b37223 */ /* 0x180fe200000108b8 */
[-CC-:B------:R-:W-:Y:S07]  /*21180*/  FFMA.FTZ R170, R170, R3.reuse, -R184.reuse ;  /* 0x00000003aaaa7223 */ /* 0x180fee00000108b8 */
[----:B------:R-:W-:Y:S01]  /*21190*/  MUFU.EX2 R119, R119 ;  /* 0x0000007700777308 */ /* 0x000fe20000000800 */
[-CC-:B------:R-:W-:Y:S01]  /*211a0*/  FFMA.FTZ R168, R168, R3.reuse, -R184.reuse ;  /* 0x00000003a8a87223 */ /* 0x180fe200000108b8 */
[C---:B------:R-:W-:Y:S01]  /*211b0*/  HMMA.16816.F32 R8, R56.reuse, R62, R8 ;  /* 0x0000003e3808723c */ /* 0x040fe20000001808 */
[----:B------:R-:W4:Y:S07]  /*211c0*/  LDSM.16.MT88.4 R60, [R118+0x400] ;  /* 0x00040000763c783b */ /* 0x000f2e0000004200 */
[----:B------:R-:W3:Y:S01]  /*211d0*/  MUFU.EX2 R130, R130 ;  /* 0x0000008200827308 */ /* 0x000ee20000000800 */
[-CC-:B------:R-:W-:Y:S01]  /*211e0*/  FFMA.FTZ R126, R126, R3.reuse, -R184.reuse ;  /* 0x000000037e7e7223 */ /* 0x180fe200000108b8 */
[----:B------:R-:W-:Y:S01]  /*211f0*/  FFMA.FTZ R184, R124, R3, -R184 ;  /* 0x000000037cb87223 */ /* 0x000fe200000108b8 */
[----:B------:R-:W-:Y:S07]  /*21200*/  ISETP.GT.AND P0, PT, R159, R136, PT ;  /* 0x000000889f00720c */ /* 0x000fee0003f04270 */
[----:B------:R-:W-:Y:S10]  /*21210*/  MUFU.EX2 R129, R187 ;  /* 0x000000bb00817308 */ /* 0x000ff40000000800 */
[----:B------:R-:W3:Y:S10]  /*21220*/  MUFU.EX2 R186, R186 ;  /* 0x000000ba00ba7308 */ /* 0x000ef40000000800 */
        /* <DEDUP_REMOVED lines=24> */
[C---:B------:R-:W-:Y:S02]  /*213b0*/  F2FP.F16.F32.PACK_AB R56, R92.reuse, R81 ;  /* 0x000000515c38723e */ /* 0x040fe400000000ff */
[----:B------:R-:W-:Y:S01]  /*213c0*/  F2FP.F16.F32.PACK_AB R57, R87, R82 ;  /* 0x000000525739723e */ /* 0x000fe200000000ff */
[----:B------:R-:W-:Y:S01]  /*213d0*/  FADD.FTZ R87, R92, R101 ;  /* 0x000000655c577221 */ /* 0x000fe20000010000 */
[----:B-----5:R-:W-:Y:S02]  /*213e0*/  F2FP.F16.F32.PACK_AB R58, R55, R84 ;  /* 0x00000054373a723e */ /* 0x020fe400000000ff */
[----:B--2---:R-:W-:Y:S01]  /*213f0*/  F2FP.F16.F32.PACK_AB R59, R54, R85 ;  /* 0x00000055363b723e */ /* 0x004fe200000000ff */
[----:B-1----:R-:W-:Y:S01]  /*21400*/  LDSM.16.MT88.4 R100, [R118+0x1c00] ;  /* 0x001c00007664783b */ /* 0x002fe20000004200 */
[----:B------:R-:W-:Y:S01]  /*21410*/  FADD.FTZ R84, R84, R87 ;  /* 0x0000005754547221 */ /* 0x000fe20000010000 */
[----:B------:R-:W-:Y:S03]  /*21420*/  FADD.FTZ R85, R85, R98 ;  /* 0x0000006255557221 */ /* 0x000fe60000010000 */
[----:B------:R-:W-:Y:S01]  /*21430*/  FADD.FTZ R55, R55, R84 ;  /* 0x0000005437377221 */ /* 0x000fe20000010000 */
[----:B------:R-:W-:Y:S02]  /*21440*/  FADD.FTZ R54, R54, R85 ;  /* 0x0000005536367221 */ /* 0x000fe40000010000 */
[----:B------:R-:W-:Y:S01]  /*21450*/  LDSM.16.MT88.4 R92, [R120+0xcc00] ;  /* 0x00cc0000785c783b */ /* 0x000fe20000004200 */
[C---:B----4-:R-:W-:Y:S08]  /*21460*/  HMMA.16816.F32 R4, R56.reuse, R60, R4 ;  /* 0x0000003c3804723c */ /* 0x050ff00000001804 */
        /* <DEDUP_REMOVED lines=18> */
[----:B------:R-:W-:Y:S01]  /*21590*/  F2FP.F16.F32.PACK_AB R57, R96, R99 ;  /* 0x000000636039723e */ /* 0x000fe200000000ff */
[----:B------:R-:W-:Y:S01]  /*215a0*/  FADD.FTZ R99, R99, R54 ;  /* 0x0000003663637221 */ /* 0x000fe20000010000 */
[----:B---3--:R-:W-:Y:S02]  /*215b0*/  F2FP.F16.F32.PACK_AB R58, R90, R91 ;  /* 0x0000005b5a3a723e */ /* 0x008fe400000000ff */
[----:B------:R-:W-:Y:S01]  /*215c0*/  F2FP.F16.F32.PACK_AB R59, R88, R89 ;  /* 0x00000059583b723e */ /* 0x000fe200000000ff */
[----:B------:R-:W-:Y:S04]  /*215d0*/  FADD.FTZ R96, R96, R99 ;  /* 0x0000006360607221 */ /* 0x000fe80000010000 */
[----:B------:R-:W-:Y:S04]  /*215e0*/  FADD.FTZ R89, R89, R96 ;  /* 0x0000006059597221 */ /* 0x000fe80000010000 */
[----:B------:R-:W-:Y:S01]  /*215f0*/  FADD.FTZ R88, R88, R89 ;  /* 0x0000005958587221 */ /* 0x000fe20000010000 */
        /* <DEDUP_REMOVED lines=16> */
[----:B------:R-:W-:Y:S02]  /*21700*/  FFMA.FTZ R68, R175, R3, -R122 ;  /* 0x00000003af447223 */ /* 0x000fe4000001087a */
[----:B------:R-:W-:Y:S03]  /*21710*/  MUFU.EX2 R175, R177 ;  /* 0x000000b100af7308 */ /* 0x000fe60000000800 */
[----:B------:R-:W-:Y:S07]  /*21720*/  HMMA.16816.F32 R48, R56, R70, R48 ;  /* 0x000000463830723c */ /* 0x000fee0000001830 */
[----:B------:R3:W4:Y:S01]  /*21730*/  MUFU.EX2 R178, R68 ;  /* 0x0000004400b27308 */ /* 0x0007220000000800 */
[----:B------:R-:W-:Y:S02]  /*21740*/  F2FP.F16.F32.PACK_AB R56, R130, R119 ;  /* 0x000000778238723e */ /* 0x000fe400000000ff */
[----:B------:R-:W-:Y:S07]  /*21750*/  F2FP.F16.F32.PACK_AB R57, R166, R165 ;  /* 0x000000a5a639723e */ /* 0x000fee00000000ff */
[----:B------:R5:W2:Y:S01]  /*21760*/  MUFU.EX2 R177, R83 ;  /* 0x0000005300b17308 */ /* 0x000aa20000000800 */
[----:B------:R-:W-:Y:S01]  /*21770*/  F2FP.F16.F32.PACK_AB R58, R186, R129 ;  /* 0x00000081ba3a723e */ /* 0x000fe200000000ff */
[----:B------:R-:W-:Y:S04]  /*21780*/  FADD.FTZ R165, R165, R88 ;  /* 0x00000058a5a57221 */ /* 0x000fe80000010000 */
[----:B------:R-:W-:Y:S01]  /*21790*/  FADD.FTZ R166, R166, R165 ;  /* 0x000000a5a6a67221 */ /* 0x000fe20000010000 */
[----:B---3--:R-:W3:Y:S01]  /*217a0*/  LDSM.16.MT88.4 R68, [R120+0xc000] ;  /* 0x00c000007844783b */ /* 0x008ee20000004200 */
[----:B----4-:R-:W-:Y:S07]  /*217b0*/  F2FP.F16.F32.PACK_AB R59, R178, R175 ;  /* 0x000000afb23b723e */ /* 0x010fee00000000ff */
[C---:B-1----:R-:W-:Y:S01]  /*217c0*/  HMMA.16816.F32 R4, R56.reuse, R60, R4 ;  /* 0x0000003c3804723c */ /* 0x042fe20000001804 */
[----:B-----5:R-:W-:Y:S07]  /*217d0*/  LDSM.16.MT88.4 R80, [R120+0xe800] ;  /* 0x00e800007850783b */ /* 0x020fee0000004200 */
        /* <DEDUP_REMOVED lines=43> */
[C---:B-1----:R-:W-:Y:S01]  /*21a90*/  HMMA.16816.F32 R4, R56.reuse, R60, R4 ;  /* 0x0000003c3804723c */ /* 0x042fe20000001804 */
[----:B------:R-:W1:Y:S02]  /*21aa0*/  MUFU.EX2 R61, R168 ;  /* 0x000000a8003d7308 */ /* 0x000e640000000800 */
        /* <DEDUP_REMOVED lines=8> */
[C---:B--2---:R-:W-:Y:S01]  /*21b30*/  HMMA.16816.F32 R12, R56.reuse, R64, R12 ;  /* 0x00000040380c723c */ /* 0x044fe2000000180c */
[----:B------:R-:W2:Y:S08]  /*21b40*/  LDSM.16.MT88.4 R84, [R118+0x3c00] ;  /* 0x003c00007654783b */ /* 0x000eb00000004200 */
        /* <DEDUP_REMOVED lines=14> */
[----:B------:R-:W2:Y:S07]  /*21c30*/  LDSM.16.MT88.4 R76, [R120+0xec00] ;  /* 0x00ec0000784c783b */ /* 0x000eae0000004200 */
[C---:B------:R-:W-:Y:S08]  /*21c40*/  HMMA.16816.F32 R36, R56.reuse, R80, R36 ;  /* 0x000000503824723c */ /* 0x040ff00000001824 */
[C---:B------:R-:W-:Y:S08]  /*21c50*/  HMMA.16816.F32 R40, R56.reuse, R82, R40 ;  /* 0x000000523828723c */ /* 0x040ff00000001828 */
[C---:B---3--:R-:W-:Y:S03]  /*21c60*/  HMMA.16816.F32 R44, R56.reuse, R68, R44 ;  /* 0x00000044382c723c */ /* 0x048fe6000000182c */
[----:B-1----:R-:W-:Y:S02]  /*21c70*/  F2FP.F16.F32.PACK_AB R68, R61, R170 ;  /* 0x000000aa3d44723e */ /* 0x002fe400000000ff */
[----:B----4-:R-:W-:Y:S03]  /*21c80*/  F2FP.F16.F32.PACK_AB R69, R60, R63 ;  /* 0x0000003f3c45723e */ /* 0x010fe600000000ff */
[----:B------:R-:W-:Y:S03]  /*21c90*/  HMMA.16816.F32 R48, R56, R70, R48 ;  /* 0x000000463830723c */ /* 0x000fe60000001830 */
[----:B------:R-:W-:Y:S02]  /*21ca0*/  F2FP.F16.F32.PACK_AB R70, R53, R126 ;  /* 0x0000007e3546723e */ /* 0x000fe400000000ff */
[----:B-----5:R-:W-:Y:S07]  /*21cb0*/  F2FP.F16.F32.PACK_AB R71, R122, R3 ;  /* 0x000000037a47723e */ /* 0x020fee00000000ff */
[C---:B------:R-:W-:Y:S01]  /*21cc0*/  HMMA.16816.F32 R112, R68.reuse, R108, R4 ;  /* 0x0000006c4470723c */ /* 0x040fe20000001804 */
[----:B------:R1:W3:Y:S07]  /*21cd0*/  LDSM.16.MT88.4 R4, [R118+0x5c00] ;  /* 0x005c00007604783b */ /* 0x0002ee0000004200 */
        /* <DEDUP_REMOVED lines=11> */
[----:B-1----:R-:W-:Y:S02]  /*21d90*/  IMAD.MOV.U32 R118, RZ, RZ, R2 ;  /* 0x000000ffff767224 */ /* 0x002fe400078e0002 */
        /* <DEDUP_REMOVED lines=26> */
[----:B------:R-:W-:Y:S05]  /*21f40*/  FADD.FTZ R166, R53, R126 ;  /* 0x0000007e35a67221 */ /* 0x000fea0000010000 */
[----:B------:R-:W-:Y:S01]  /*21f50*/  HMMA.16816.F32 R68, R68, R6, R48 ;  /* 0x000000064444723c */ /* 0x000fe20000001830 */
[----:B------:R-:W-:Y:S08]  /*21f60*/  @!UPT UIADD3 URZ, UPT, UPT, URZ, URZ, URZ ;  /* 0x000000fffffff290 */ /* 0x000ff0000fffe0ff */
[----:B------:R-:W-:Y:S11]  /*21f70*/  @P0 BRA `(.L_x_5407) ;  /* 0xffffff9400380947 */ /* 0x000ff6000383ffff */
.L_x_5400:
        /* <DEDUP_REMOVED lines=11> */
.L_x_5419:
        /* <DEDUP_REMOVED lines=146> */
.L_x_5410:
[----:B------:R-:W-:Y:S05]  /*22950*/  BSYNC.RECONVERGENT B0 ;  /* 0x0000000000007941 */ /* 0x000fea0003800200 */
.L_x_5409:
        /* <DEDUP_REMOVED lines=29> */
.L_x_5412:
[----:B------:R-:W-:Y:S05]  /*22b30*/  BSYNC.RECONVERGENT B0 ;  /* 0x0000000000007941 */ /* 0x000fea0003800200 */
.L_x_5411:
        /* <DEDUP_REMOVED lines=35> */
.L_x_5414:
[----:B------:R-:W-:Y:S05]  /*22d70*/  BSYNC.RECONVERGENT B0 ;  /* 0x0000000000007941 */ /* 0x000fea0003800200 */
.L_x_5413:
[----:B------:R-:W-:-:S04]  /*22d80*/  MOV R143, 0x0 ;  /* 0x00000000008f7802 */ /* 0x000fc80000000f00 */
[----:B-12345:R-:W-:Y:S05]  /*22d90*/  @P1 RET.REL.NODEC R142 `(_ZN5flash24flash_fwd_splitkv_kernelI23Flash_fwd_kernel_traitsILi96ELi64ELi128ELi4ELb0ELb0EN7cutlass6half_tE19Flash_kernel_traitsILi96ELi64ELi128ELi4ES3_EELb0ELb1ELb1ELb0ELb0ELb1ELb0ELb1EEEvNS_16Flash_fwd_paramsE) ;  /* 0xfffffdd08e981950 */ /* 0x03efea0003c3ffff */
        /* <DEDUP_REMOVED lines=16> */
[----:B-1----:R-:W-:Y:S05]  /*22ea0*/  @P0 RET.REL.NODEC R142 `(_ZN5flash24flash_fwd_splitkv_kernelI23Flash_fwd_kernel_traitsILi96ELi64ELi128ELi4ELb0ELb0EN7cutlass6half_tE19Flash_kernel_traitsILi96ELi64ELi128ELi4ES3_EELb0ELb1ELb1ELb0ELb0ELb1ELb0ELb1EEEvNS_16Flash_fwd_paramsE) ;  /* 0xfffffdd08e540950 */ /* 0x002fea0003c3ffff */
[----:B------:R-:W-:Y:S01]  /*22eb0*/  MOV R143, 0x0 ;  /* 0x00000000008f7802 */ /* 0x000fe20000000f00 */
[----:B------:R1:W-:Y:S03]  /*22ec0*/  ST.E.128 desc[UR4][R2.64+0x80], R28 ;  /* 0x0000801c02007985 */ /* 0x0003e6000c101d04 */
[----:B-1----:R-:W-:Y:S05]  /*22ed0*/  RET.REL.NODEC R142 `(_ZN5flash24flash_fwd_splitkv_kernelI23Flash_fwd_kernel_traitsILi96ELi64ELi128ELi4ELb0ELb0EN7cutlass6half_tE19Flash_kernel_traitsILi96ELi64ELi128ELi4ES3_EELb0ELb1ELb1ELb0ELb0ELb1ELb0ELb1EEEvNS_16Flash_fwd_paramsE) ;  /* 0xfffffdd08e487950 */ /* 0x002fea0003c3ffff */
.L_x_5408:
[----:B------:R-:W-:Y:S01]  /*22ee0*/  MOV R4, 0x2 ;  /* 0x0000000200047802 */ /* 0x000fe20000000f00 */
[----:B------:R-:W-:Y:S01]  /*22ef0*/  IMAD.MOV.U32 R3, RZ, RZ, 0x1f ;  /* 0x0000001fff037424 */ /* 0x000fe200078e00ff */
[----:B------:R-:W-:-:S07]  /*22f00*/  MOV R5, 0xffffffff ;  /* 0xffffffff00057802 */ /* 0x000fce0000000f00 */
[----:B-1---5:R-:W-:Y:S05]  /*22f10*/  WARPSYNC.COLLECTIVE R5, `(.L_x_5415) ;  /* 0x0000000005087348 */ /* 0x022fea0003c00000 */
[----:B------:R2:W3:Y:S02]  /*22f20*/  SHFL.BFLY P0, R10, R166, R4, R3 ;  /* 0x0c000004a60a7389 */ /* 0x0004e40000000003 */
[----:B-123-5:R-:W-:Y:S05]  /*22f30*/  ENDCOLLECTIVE ;  /* 0x000000000000791b */ /* 0x02efea0003800000 */
.L_x_5415:
[----:B------:R-:W-:Y:S02]  /*22f40*/  IMAD.MOV.U32 R9, RZ, RZ, R10 ;  /* 0x000000ffff097224 */ /* 0x000fe400078e000a */
[----:B------:R-:W-:Y:S02]  /*22f50*/  IMAD.MOV.U32 R4, RZ, RZ, 0x1 ;  /* 0x00000001ff047424 */ /* 0x000fe400078e00ff */
[----:B------:R-:W-:-:S05]  /*22f60*/  FADD.FTZ R9, R9, R166 ;  /* 0x000000a609097221 */ /* 0x000fca0000010000 */
[----:B------:R-:W-:-:S07]  /*22f70*/  MOV R166, R9 ;  /* 0x0000000900a67202 */ /* 0x000fce0000000f00 */
[----:B------:R-:W-:Y:S05]  /*22f80*/  WARPSYNC.COLLECTIVE R5, `(.L_x_5416) ;  /* 0x0000000005087348 */ /* 0x000fea0003c00000 */
[----:B------:R1:W2:Y:S02]  /*22f90*/  SHFL.BFLY P0, R10, R166, R4, R3 ;  /* 0x0c000004a60a7389 */ /* 0x0002a40000000003 */
[----:B-12---:R-:W-:Y:S05]  /*22fa0*/  ENDCOLLECTIVE ;  /* 0x000000000000791b */ /* 0x006fea0003800000 */
.L_x_5416:
[----:B------:R-:W-:Y:S01]  /*22fb0*/  MOV R166, R165 ;  /* 0x000000a500a67202 */ /* 0x000fe20000000f00 */
[----:B------:R-:W-:Y:S01]  /*22fc0*/  IMAD.MOV.U32 R4, RZ, RZ, 0x2 ;  /* 0x00000002ff047424 */ /* 0x000fe200078e00ff */
[----:B------:R-:W-:-:S07]  /*22fd0*/  MOV R6, R10 ;  /* 0x0000000a00067202 */ /* 0x000fce0000000f00 */
[----:B------:R-:W-:Y:S05]  /*22fe0*/  WARPSYNC.COLLECTIVE R5, `(.L_x_5417) ;  /* 0x0000000005087348 */ /* 0x000fea0003c00000 */
[----:B------:R1:W2:Y:S02]  /*22ff0*/  SHFL.BFLY P0, R10, R166, R4, R3 ;  /* 0x0c000004a60a7389 */ /* 0x0002a40000000003 */
[----:B-12---:R-:W-:Y:S05]  /*23000*/  ENDCOLLECTIVE ;  /* 0x000000000000791b */ /* 0x006fea0003800000 */
.L_x_5417:
[----:B------:R-:W-:Y:S01]  /*23010*/  FADD.FTZ R6, R9, R6 ;  /* 0x0000000609067221 */ /* 0x000fe20000010000 */
[----:B------:R-:W-:Y:S01]  /*23020*/  FADD.FTZ R8, R10, R165 ;  /* 0x000000a50a087221 */ /* 0x000fe20000010000 */
[----:B------:R-:W-:-:S04]  /*23030*/  MOV R4, 0x1 ;  /* 0x0000000100047802 */ /* 0x000fc80000000f00 */
[----:B------:R-:W-:-:S07]  /*23040*/  MOV R166, R8 ;  /* 0x0000000800a67202 */ /* 0x000fce0000000f00 */
[----:B------:R-:W-:Y:S05]  /*23050*/  WARPSYNC.COLLECTIVE R5, `(.L_x_5418) ;  /* 0x0000000005087348 */ /* 0x000fea0003c00000 */
[----:B------:R1:W2:Y:S02]  /*23060*/  SHFL.BFLY P0, R10, R166, R4, R3 ;  /* 0x0c000004a60a7389 */ /* 0x0002a40000000003 */
[----:B-12---:R-:W-:Y:S05]  /*23070*/  ENDCOLLECTIVE ;  /* 0x000000000000791b */ /* 0x006fea0003800000 */
.L_x_5418:
[----:B------:R-:W-:Y:S05]  /*23080*/  BRA `(.L_x_5419) ;  /* 0xffffffec00e87947 */ /* 0x000fea000383ffff */
.L_x_5420:
        /* <DEDUP_REMOVED lines=15> */
.L_x_11667:


//--------------------- .text._ZN5flash24flash_fwd_splitkv_kernelI23Flash_fwd_kernel_traitsILi96ELi64ELi128ELi4ELb0ELb0EN7cutlass6half_tE19Flash_kernel_traitsILi96ELi64ELi128ELi4ES3_EELb0ELb1ELb0ELb0ELb1ELb0ELb1ELb0EEEvNS_16Flash_fwd_paramsE --------------------------
	.section	.text._ZN5flash24flash_fwd_splitkv_kernelI23Flash_fwd_kernel_traitsILi96ELi64ELi128ELi4ELb0ELb0EN7cutlass6half_tE19Flash_kernel_traitsILi96ELi64ELi128ELi4ES3_EELb0ELb1ELb0ELb0ELb1ELb0ELb1ELb0EEEvNS_16Flash_fwd_paramsE,"ax",@progbits
	.align	128
        .global         _ZN5flash24flash_fwd_splitkv_kernelI23Flash_fwd_kernel_traitsILi96ELi64ELi128ELi4ELb0ELb0EN7cutlass6half_tE19Flash_kernel_traitsILi96ELi64ELi128ELi4ES3_EELb0ELb1ELb0ELb0ELb1ELb0ELb1ELb0EEEvNS_16Flash_fwd_paramsE
        .type           _ZN5flash24flash_fwd_splitkv_kernelI23Flash_fwd_kernel_traitsILi96ELi64ELi128ELi4ELb0ELb0EN7cutlass6half_tE19Flash_kernel_traitsILi96ELi64ELi128ELi4ES3_EELb0ELb1ELb0ELb0ELb1ELb0ELb1ELb0EEEvNS_16Flash_fwd_paramsE,@function
        .size           _ZN5flash24flash_fwd_splitkv_kernelI23Flash_fwd_kernel_traitsILi96ELi64ELi128ELi4ELb0ELb0EN7cutlass6half_tE19Flash_kernel_traitsILi96ELi64ELi128ELi4ES3_EELb0ELb1ELb0ELb0ELb1ELb0ELb1ELb0EEEvNS_16Flash_fwd_paramsE,(.L_x_11668 - _ZN5flash24flash_fwd_splitkv_kernelI23Flash_fwd_kernel_traitsILi96ELi64ELi128ELi4ELb0ELb0EN7cutlass6half_tE19Flash_kernel_traitsILi96ELi64ELi128ELi4ES3_EELb0ELb1ELb0ELb0ELb1ELb0ELb1ELb0EEEvNS_16Flash_fwd_paramsE)
        .other          _ZN5flash24flash_fwd_splitkv_kernelI23Flash_fwd_kernel_traitsILi96ELi64ELi128ELi4ELb0ELb0EN7cutlass6half_tE19Flash_kernel_traitsILi96ELi64ELi128ELi4ES3_EELb0ELb1ELb0ELb0ELb1ELb0ELb1ELb0EEEvNS_16Flash_fwd_paramsE,@"STO_CUDA_ENTRY STV_DEFAULT"
_ZN5flash24flash_fwd_splitkv_kernelI23Flash_fwd_kernel_traitsILi96ELi64ELi128ELi4ELb0ELb0EN7cutlass6half_tE19Flash_kernel_traitsILi96ELi64ELi128ELi4ES3_EELb0ELb1ELb0ELb0ELb1ELb0ELb1ELb0EEEvNS_16Flash_fwd_paramsE:
.text._ZN5flash24flash_fwd_splitkv_kernelI23Flash_fwd_kernel_traitsILi96ELi64ELi128ELi4ELb0ELb0EN7cutlass6half_tE19Flash_kernel_traitsILi96ELi64ELi128ELi4ES3_EELb0ELb1ELb0ELb0ELb1ELb0ELb1ELb0EEEvNS_16Flash_fwd_paramsE:
        /* <DEDUP_REMOVED lines=29> */
[----:B-1----:R-:W-:Y:S05]  /*01d0*/  CALL.REL.NOINC `($_ZN5flash24flash_fwd_splitkv_kernelI23Flash_fwd_kernel_traitsILi96ELi64ELi128ELi4ELb0ELb0EN7cutlass6half_tE19Flash_kernel_traitsILi96ELi64ELi128ELi4ES3_EELb0ELb1ELb0ELb0ELb1ELb0ELb1ELb0EEEvNS_16Flash_fwd_paramsE$_ZN5flash30compute_attn_1rowblock_splitkvI23Flash_fwd_kernel_traitsILi96ELi64ELi128ELi4ELb0ELb0EN7cutlass6half_tE19Flash_kernel_traitsILi96ELi64ELi128ELi4ES3_EELb0ELb1ELb0ELb0ELb1ELb0ELb1ELb0ENS_16Flash_fwd_paramsEEEvRKT8_iiiii) ;  /* 0x0000000000087944 */ /* 0x002fea0003c00000 */
[----:B------:R-:W-:Y:S05]  /*01e0*/  BSYNC.RECONVERGENT B3 ;  /* 0x0000000000037941 */ /* 0x000fea0003800200 */
.L_x_5421:
[----:B------:R-:W-:Y:S05]  /*01f0*/  EXIT ;  /* 0x000000000000794d */ /* 0x000fea0003800000 */
        .type           $_ZN5flash24flash_fwd_splitkv_kernelI23Flash_fwd_kernel_traitsILi96ELi64ELi128ELi4ELb0ELb0EN7cutlass6half_tE19Flash_kernel_traitsILi96ELi64ELi128ELi4ES3_EELb0ELb1ELb0ELb0ELb1ELb0ELb1ELb0EEEvNS_16Flash_fwd_paramsE$_ZN5flash30compute_attn_1rowblock_splitkvI23Flash_fwd_kernel_traitsILi96ELi64ELi128ELi4ELb0ELb0EN7cutlass6half_tE19Flash_kernel_traitsILi96ELi64ELi128ELi4ES3_EELb0ELb1ELb0ELb0ELb1ELb0ELb1ELb0ENS_16Flash_fwd_paramsEEEvRKT8_iiiii,@function
        .size           $_ZN5flash24flash_fwd_splitkv_kernelI23Flash_fwd_kernel_traitsILi96ELi64ELi128ELi4ELb0ELb0EN7cutlass6half_tE19Flash_kernel_traitsILi96ELi64ELi128ELi4ES3_EELb0ELb1ELb0ELb0ELb1ELb0ELb1ELb0EEEvNS_16Flash_fwd_paramsE$_ZN5flash30compute_attn_1rowblock_splitkvI23Flash_fwd_kernel_traitsILi96ELi64ELi128ELi4ELb0ELb0EN7cutlass6half_tE19Flash_kernel_traitsILi96ELi64ELi128ELi4ES3_EELb0ELb1ELb0ELb0ELb1ELb0ELb1ELb0ENS_16Flash_fwd_paramsEEEvRKT8_iiiii,(.L_x_11668 - $_ZN5flash24flash_fwd_splitkv_kernelI23Flash_fwd_kernel_traitsILi96ELi64ELi128ELi4ELb0ELb0EN7cutlass6half_tE19Flash_kernel_traitsILi96ELi64ELi128ELi4ES3_EELb0ELb1ELb0ELb0ELb1ELb0ELb1ELb0EEEvNS_16Flash_fwd_paramsE$_ZN5flash30compute_attn_1rowblock_splitkvI23Flash_fwd_kernel_traitsILi96ELi64ELi128ELi4ELb0ELb0EN7cutlass6half_tE19Flash_kernel_traitsILi96ELi64ELi128ELi4ES3_EELb0ELb1ELb0ELb0ELb1ELb0ELb1ELb0ENS_16Flash_fwd_paramsEEEvRKT8_iiiii)
$_ZN5flash24flash_fwd_splitkv_kernelI23Flash_fwd_kernel_traitsILi96ELi64ELi128ELi4ELb0ELb0EN7cutlass6half_tE19Flash_kernel_traitsILi96ELi64ELi128ELi4ES3_EELb0ELb1ELb0ELb0ELb1ELb0ELb1ELb0EEEvNS_16Flash_fwd_paramsE$_ZN5flash30compute_attn_1rowblock_splitkvI23Flash_fwd_kernel_traitsILi96ELi64ELi128ELi4ELb0ELb0EN7cutlass6half_tE19Flash_kernel_traitsILi96ELi64ELi128ELi4ES3_EELb0ELb1ELb0ELb0ELb1ELb0ELb1ELb0ENS_16Flash_fwd_paramsEEEvRKT8_iiiii:
        /* <DEDUP_REMOVED lines=39> */
.L_x_5423:
[----:B------:R-:W-:Y:S05]  /*0470*/  BSYNC.RECONVERGENT B0 ;  /* 0x0000000000007941 */ /* 0x000fea0003800200 */
.L_x_5422:
[----:B------:R-:W-:Y:S04]  /*0480*/  BSSY.RECONVERGENT B0, `(.L_x_5424) ;  /* 0x0000007000007945 */ /* 0x000fe80003800200 */
[----:B------:R-:W-:Y:S05]  /*0490*/  @!P3 BRA `(.L_x_5425) ;  /* 0x000000000014b947 */ /* 0x000fea0003800000 */
[----:B-----5:R-:W4:Y:S02]  /*04a0*/  LD.E.U8 R5, desc[UR4][R2.64+0x1b2] ;  /* 0x0001b20402057980 */ /* 0x020f24000c101100 */
[----:B----4-:R-:W-:-:S13]  /*04b0*/  ISETP.NE.AND P1, PT, R5, RZ, PT ;  /* 0x000000ff0500720c */ /* 0x010fda0003f25270 */
[----:B------:R-:W4:Y:S02]  /*04c0*/  @P1 LD.E R6, desc[UR4][R18.64+0x4] ;  /* 0x0000040412061980 */ /* 0x000f24000c101900 */
[----:B----4-:R-:W-:-:S06]  /*04d0*/  @P1 IADD3 R5, PT, PT, R6, -R17, RZ ;  /* 0x8000001106051210 */ /* 0x010fcc0007ffe0ff */
[----:B------:R4:W5:Y:S02]  /*04e0*/  @!P1 LD.E R5, desc[UR4][R18.64] ;  /* 0x0000000412059980 */ /* 0x000964000c101900 */
.L_x_5425:
[----:B------:R-:W-:Y:S05]  /*04f0*/  BSYNC.RECONVERGENT B0 ;  /* 0x0000000000007941 */ /* 0x000fea0003800200 */
.L_x_5424:
        /* <DEDUP_REMOVED lines=8> */
.L_x_5427:
[----:B------:R-:W5:Y:S01]  /*0580*/  LD.E.64 R6, desc[UR4][R2.64+0x108] ;  /* 0x0001080402067980 */ /* 0x000f62000c101b00 */
[----:B------:R-:W-:Y:S01]  /*0590*/  BSSY.RECONVERGENT B0, `(.L_x_5429) ;  /* 0x0000006000007945 */ /* 0x000fe20003800200 */
[----:B-----5:R-:W-:Y:S01]  /*05a0*/  ISETP.NE.U32.AND P0, PT, R6, RZ, PT ;  /* 0x000000ff0600720c */ /* 0x020fe20003f05070 */
[----:B------:R-:W-:-:S03]  /*05b0*/  IMAD.MOV.U32 R6, RZ, RZ, RZ ;  /* 0x000000ffff067224 */ /* 0x000fc600078e00ff */
[----:B------:R-:W-:-:S13]  /*05c0*/  ISETP.NE.AND.EX P0, PT, R7, RZ, PT, P0 ;  /* 0x000000ff0700720c */ /* 0x000fda0003f05300 */
[----:B------:R-:W-:Y:S05]  /*05d0*/  @!P0 BRA `(.L_x_5430) ;  /* 0x0000000000048947 */ /* 0x000fea0003800000 */
[----:B------:R1:W5:Y:S02]  /*05e0*/  LD.E R6, desc[UR4][R2.64+0xbc] ;  /* 0x0000bc0402067980 */ /* 0x000364000c101900 */
.L_x_5430:
[----:B------:R-:W-:Y:S05]  /*05f0*/  BSYNC.RECONVERGENT B0 ;  /* 0x0000000000007941 */ /* 0x000fea0003800200 */
.L_x_5429:
[----:B-----5:R-:W-:Y:S02]  /*0600*/  IADD3 R5, PT, PT, R6, R5, -R16 ;  /* 0x0000000506057210 */ /* 0x020fe40007ffe810 */
.L_x_5428:
[----:B------:R-:W-:Y:S05]  /*0610*/  BSYNC.RECONVERGENT B1 ;  /* 0x0000000000017941 */ /* 0x000fea0003800200 */
.L_x_5426:
[----:B------:R-:W-:Y:S01]  /*0620*/  IMAD.SHL.U32 R200, R15, 0x40, RZ ;  /* 0x000000400fc87824 */ /* 0x000fe200078e00ff */
[----:B------:R-:W-:Y:S01]  /*0630*/  MOV R6, R196 ;  /* 0x000000c400067202 */ /* 0x000fe20000000f00 */
[----:B------:R-:W-:-:S03]  /*0640*/  IMAD.MOV.U32 R7, RZ, RZ, 0x0 ;  /* 0x00000000ff077424 */ /* 0x000fc600078e00ff */
[----:B------:R-:W-:-:S13]  /*0650*/  ISETP.GT.AND P0, PT, R133, R200, PT ;  /* 0x000000c88500720c */ /* 0x000fda0003f04270 */
[----:B-1234-:R-:W-:Y:S05]  /*0660*/  @!P0 RET.REL.NODEC R6 `(_ZN5flash24flash_fwd_splitkv_kernelI23Flash_fwd_kernel_traitsILi96ELi64ELi128ELi4ELb0ELb0EN7cutlass6half_tE19Flash_kernel_traitsILi96ELi64ELi128ELi4ES3_EELb0ELb1ELb0ELb0ELb1ELb0ELb1ELb0EEEvNS_16Flash_fwd_paramsE) ;  /* 0xfffffff806648950 */ /* 0x01efea0003c3ffff */
        /* <DEDUP_REMOVED lines=23> */
[----:B------:R-:W-:Y:S02]  /*07e0*/  IMAD R6, R13, R6, R7 ;  /* 0x000000060d067224 */ /* 0x000fe400078e0207 */
[----:B---3--:R-:W-:-:S03]  /*07f0*/  IMAD.IADD R7, R12, 0x1, R133 ;  /* 0x000000010c077824 */ /* 0x008fc600078e0285 */
[----:B------:R-:W-:Y:S02]  /*0800*/  ISETP.GT.U32.AND P1, PT, R9, R6, PT ;  /* 0x000000060900720c */ /* 0x000fe40003f24070 */
[----:B------:R-:W-:-:S11]  /*0810*/  IADD3 R7, PT, PT, -R7, R200, R5 ;  /* 0x000000c807077210 */ /* 0x000fd60007ffe105 */
[----:B------:R-:W-:Y:S02]  /*0820*/  @!P1 IMAD.IADD R6, R6, 0x1, -R9 ;  /* 0x0000000106069824 */ /* 0x000fe400078e0a09 */
[----:B------:R-:W-:Y:S01]  /*0830*/  @!P1 VIADD R13, R13, 0x1 ;  /* 0x000000010d0d9836 */ /* 0x000fe20000000000 */
[----:B------:R-:W-:Y:S02]  /*0840*/  ISETP.NE.AND P1, PT, R10, RZ, PT ;  /* 0x000000ff0a00720c */ /* 0x000fe40003f25270 */
[----:B------:R-:W-:Y:S01]  /*0850*/  ISETP.GE.U32.AND P2, PT, R6, R9, PT ;  /* 0x000000090600720c */ /* 0x000fe20003f46070 */
[----:B------:R-:W-:-:S05]  /*0860*/  VIADD R6, R5, 0x7f ;  /* 0x0000007f05067836 */ /* 0x000fca0000000000 */
[----:B------:R-:W-:Y:S02]  /*0870*/  IADD3 R12, PT, PT, R6, R200, -R133 ;  /* 0x000000c8060c7210 */ /* 0x000fe40007ffe885 */
[----:B------:R-:W-:Y:S02]  /*0880*/  SHF.R.S32.HI R9, RZ, 0x1f, R6 ;  /* 0x0000001fff097819 */ /* 0x000fe40000011406 */
[----:B----4-:R-:W-:Y:S02]  /*0890*/  IADD3 R11, PT, PT, R12, 0x40, R11 ;  /* 0x000000400c0b7810 */ /* 0x010fe40007ffe00b */
        /* <DEDUP_REMOVED lines=70> */
[----:B-1----:R-:W-:Y:S05]  /*0d00*/  @P1 RET.REL.NODEC R196 `(_ZN5flash24flash_fwd_splitkv_kernelI23Flash_fwd_kernel_traitsILi96ELi64ELi128ELi4ELb0ELb0EN7cutlass6half_tE19Flash_kernel_traitsILi96ELi64ELi128ELi4ES3_EELb0ELb1ELb0ELb0ELb1ELb0ELb1ELb0EEEvNS_16Flash_fwd_paramsE) ;  /* 0xfffffff0c4bc1950 */ /* 0x002fea0003c3ffff */
[----:B------:R-:W-:Y:S02]  /*0d10*/  MOV R5, 0xff800000 ;  /* 0xff80000000057802 */ /* 0x000fe40000000f00 */
[----:B------:R-:W-:-:S03]  /*0d20*/  MOV R197, 0x0 ;  /* 0x0000000000c57802 */ /* 0x000fc60000000f00 */
[----:B------:R1:W-:Y:S02]  /*0d30*/  ST.E desc[UR4][R2.64+0xc0], R5 ;  /* 0x0000c00502007985 */ /* 0x0003e4000c101904 */
[----:B-1----:R-:W-:Y:S05]  /*0d40*/  RET.REL.NODEC R196 `(_ZN5flash24flash_fwd_splitkv_kernelI23Flash_fwd_kernel_traitsILi96ELi64ELi128ELi4ELb0ELb0EN7cutlass6half_tE19Flash_kernel_traitsILi96ELi64ELi128ELi4ES3_EELb0ELb1ELb0ELb0ELb1ELb0ELb1ELb0EEEvNS_16Flash_fwd_paramsE) ;  /* 0xfffffff0c4ac7950 */ /* 0x002fea0003c3ffff */
.L_x_5431:
        /* <DEDUP_REMOVED lines=16> */
[----:B------:R-:W4:Y:S01]  /*0e50*/  LD.E.64 R24, desc[UR4][R2.64+0x20] ;  /* 0x0000200402187980 */ /* 0x000f22000c101b00 */
[----:B------:R-:W-:-:S03]  /*0e60*/  IABS R4, R9 ;  /* 0x0000000900047213 */ /* 0x000fc60000000000 */
        /* <DEDUP_REMOVED lines=16> */
[----:B-----5:R-:W-:-:S04]  /*0f70*/  IMAD.HI.U32 R14, R7, R4, RZ ;  /* 0x00000004070e7227 */ /* 0x020fc800078e00ff */
        /* <DEDUP_REMOVED lines=22> */
[----:B------:R-:W3:Y:S01]  /*10e0*/  F2I.FTZ.U32.TRUNC.NTZ R27, R26 ;  /* 0x0000001a001b7305 */ /* 0x000ee2000021f000 */
[----:B------:R-:W-:Y:S02]  /*10f0*/  IABS R19, R201 ;  /* 0x000000c900137213 */ /* 0x000fe40000000000 */
[----:B------:R-:W-:Y:S01]  /*1100*/  IABS R0, R10 ;  /* 0x0000000a00007213 */ /* 0x000fe20000000000 */
[----:B---3--:R-:W-:Y:S01]  /*1110*/  IMAD.MOV R7, RZ, RZ, -R27 ;  /* 0x000000ffff077224 */ /* 0x008fe200078e0a1b */
[----:B------:R-:W-:-:S03]  /*1120*/  MOV R26, RZ ;  /* 0x000000ff001a7202 */ /* 0x000fc60000000f00 */
[----:B-1----:R-:W-:-:S04]  /*1130*/  IMAD R12, R7, R6, RZ ;  /* 0x00000006070c7224 */ /* 0x002fc800078e02ff */
        /* <DEDUP_REMOVED lines=13> */
[----:B----4-:R-:W-:Y:S01]  /*1210*/  IMAD R6, R187, R9, RZ ;  /* 0x00000009bb067224 */ /* 0x010fe200078e02ff */
        /* <DEDUP_REMOVED lines=23> */
.L_x_5433:
        /* <DEDUP_REMOVED lines=30> */
[----:B-----5:R-:W-:Y:S02]  /*1570*/  @!P4 SHF.R.S32.HI R6, RZ, 0x1f, R14 ;  /* 0x0000001fff06c819 */ /* 0x020fe4000001140e */
[----:B------:R-:W-:Y:S01]  /*1580*/  ISETP.GE.U32.AND P2, PT, R4, R7, PT ;  /* 0x000000070400720c */ /* 0x000fe20003f46070 */
[----:B---3--:R-:W-:Y:S01]  /*1590*/  @!P4 IMAD R13, R13, R14, RZ ;  /* 0x0000000e0d0dc224 */ /* 0x008fe200078e02ff */
        /* <DEDUP_REMOVED lines=8> */
[----:B------:R-:W-:Y:S01]  /*1620*/  @P4 IMAD.WIDE.U32 R24, R186, R9, RZ ;  /* 0x00000009ba184225 */ /* 0x000fe200078e00ff */
        /* <DEDUP_REMOVED lines=17> */
[----:B------:R-:W-:Y:S02]  /*1740*/  @!P4 SHF.R.S32.HI R7, RZ, 0x1f, R14 ;  /* 0x0000001fff07c819 */ /* 0x000fe4000001140e */
[----:B------:R-:W-:Y:S01]  /*1750*/  @!P4 IADD3 R27, PT, PT, R13, R4, RZ ;  /* 0x000000040d1bc210 */ /* 0x000fe20007ffe0ff */
[----:B----4-:R-:W-:Y:S01]  /*1760*/  @!P4 IMAD R4, R21, R14, RZ ;  /* 0x0000000e1504c224 */ /* 0x010fe200078e02ff */
[----:B------:R-:W-:Y:S01]  /*1770*/  SHF.R.S32.HI R6, RZ, 0x1f, R0 ;  /* 0x0000001fff067819 */ /* 0x000fe20000011400 */
[----:B------:R-:W-:Y:S01]  /*1780*/  IMAD R13, R23, R0, RZ ;  /* 0x00000000170d7224 */ /* 0x000fe200078e02ff */
[----:B------:R-:W-:Y:S01]  /*1790*/  @!P4 MOV R26, R12 ;  /* 0x0000000c001ac202 */ /* 0x000fe20000000f00 */
[----:B------:R-:W-:-:S02]  /*17a0*/  @P4 IMAD.IADD R16, R16, 0x1, R17 ;  /* 0x0000000110104824 */ /* 0x000fc400078e0211 */
[----:B------:R-:W-:-:S04]  /*17b0*/  IMAD.WIDE.U32 R24, R22, R0, R24 ;  /* 0x0000000016187225 */ /* 0x000fc800078e0018 */
[----:B------:R-:W-:Y:S02]  /*17c0*/  @!P4 IMAD R4, R20, R7, R4 ;  /* 0x000000071404c224 */ /* 0x000fe400078e0204 */
[----:B------:R-:W-:Y:S02]  /*17d0*/  IMAD R0, R22, R6, R13 ;  /* 0x0000000616007224 */ /* 0x000fe400078e020d */
[----:B------:R-:W-:-:S04]  /*17e0*/  @!P4 IMAD.WIDE.U32 R20, R20, R14, R26 ;  /* 0x0000000e1414c225 */ /* 0x000fc800078e001a */
[-C--:B------:R-:W-:Y:S02]  /*17f0*/  @P4 IMAD R6, R55, R16.reuse, RZ ;  /* 0x0000001037064224 */ /* 0x080fe400078e02ff */
[----:B------:R-:W-:Y:S01]  /*1800*/  @P4 IMAD.WIDE.U32 R16, R54, R16, RZ ;  /* 0x0000001036104225 */ /* 0x000fe200078e00ff */
[----:B------:R-:W-:-:S03]  /*1810*/  @!P4 MOV R12, R20 ;  /* 0x00000014000cc202 */ /* 0x000fc60000000f00 */
[----:B------:R-:W-:Y:S01]  /*1820*/  @!P4 IMAD.IADD R13, R21, 0x1, R4 ;  /* 0x00000001150dc824 */ /* 0x000fe200078e0204 */
[----:B------:R-:W-:Y:S01]  /*1830*/  MOV R4, R24 ;  /* 0x0000001800047202 */ /* 0x000fe20000000f00 */
[----:B------:R-:W-:Y:S01]  /*1840*/  IMAD.IADD R0, R25, 0x1, R0 ;  /* 0x0000000119007824 */ /* 0x000fe200078e0200 */
[----:B------:R-:W-:Y:S02]  /*1850*/  @P4 IADD3 R13, PT, PT, R17, R6, RZ ;  /* 0x00000006110d4210 */ /* 0x000fe40007ffe0ff */
[----:B------:R-:W-:Y:S02]  /*1860*/  @P4 MOV R12, R16 ;  /* 0x00000010000c4202 */ /* 0x000fe40000000f00 */
.L_x_5434:
[----:B------:R-:W-:Y:S05]  /*1870*/  BSYNC.RECONVERGENT B0 ;  /* 0x0000000000007941 */ /* 0x000fea0003800200 */
.L_x_5432:
        /* <DEDUP_REMOVED lines=26> */
[----:B------:R-:W-:-:S09]  /*1a20*/  ISETP.NE.AND P2, PT, R10, RZ, PT ;  /* 0x000000ff0a00720c */ /* 0x000fd20003f45270 */
[----:B------:R-:W-:-:S04]  /*1a30*/  @P3 VIADD R28, R28, 0x1 ;  /* 0x000000011c1c3836 */ /* 0x000fc80000000000 */
[----:B------:R-:W-:Y:S02]  /*1a40*/  IMAD.MOV.U32 R18, RZ, RZ, R28 ;  /* 0x000000ffff127224 */ /* 0x000fe400078e001c */
[----:B------:R-:W-:Y:S02]  /*1a50*/  IMAD R14, R11, R54, RZ ;  /* 0x000000360b0e7224 */ /* 0x000fe400078e02ff */
[----:B------:R-:W-:Y:S01]  /*1a60*/  IMAD.SHL.U32 R199, R197, 0x8, RZ ;  /* 0x00000008c5c77824 */ /* 0x000fe200078e00ff */
[----:B------:R-:W-:Y:S02]  /*1a70*/  @!P1 IADD3 R18, PT, PT, -R18, RZ, RZ ;  /* 0x000000ff12129210 */ /* 0x000fe40007ffe1ff */
[----:B------:R-:W-:Y:S01]  /*1a80*/  @!P2 LOP3.LUT R18, RZ, R10, RZ, 0x33, !PT ;  /* 0x0000000aff12a212 */ /* 0x000fe200078e33ff */
[C---:B------:R-:W-:Y:S02]  /*1a90*/  IMAD R10, R9.reuse, R55, R14 ;  /* 0x00000037090a7224 */ /* 0x040fe400078e020e */
[----:B------:R-:W-:Y:S01]  /*1aa0*/  IMAD.WIDE.U32 R28, R9, R54, RZ ;  /* 0x00000036091c7225 */ /* 0x000fe200078e00ff */
[----:B------:R-:W-:-:S02]  /*1ab0*/  LOP3.LUT R9, R199, 0x18, RZ, 0xc0, !PT ;  /* 0x00000018c7097812 */ /* 0x000fc400078ec0ff */
[----:B------:R-:W-:Y:S01]  /*1ac0*/  SHF.R.S32.HI R14, RZ, 0x1f, R18 ;  /* 0x0000001fff0e7819 */ /* 0x000fe20000011412 */
[----:B------:R-:W-:Y:S01]  /*1ad0*/  IMAD R11, R31, R18, RZ ;  /* 0x000000121f0b7224 */ /* 0x000fe200078e02ff */
[----:B------:R-:W-:Y:S01]  /*1ae0*/  LOP3.LUT R198, R199, 0xc0, RZ, 0xc0, !PT ;  /* 0x000000c0c7c67812 */ /* 0x000fe200078ec0ff */
[----:B------:R-:W-:Y:S01]  /*1af0*/  IMAD.IADD R10, R29, 0x1, R10 ;  /* 0x000000011d0a7824 */ /* 0x000fe200078e020a */
[----:B------:R-:W-:Y:S01]  /*1b00*/  IADD3 R12, P2, P1, R28, R12, R9 ;  /* 0x0000000c1c0c7210 */ /* 0x000fe2000795e009 */
[----:B------:R-:W-:Y:S01]  /*1b10*/  IMAD.WIDE.U32 R18, R30, R18, RZ ;  /* 0x000000121e127225 */ /* 0x000fe200078e00ff */
[----:B------:R-:W-:-:S03]  /*1b20*/  LOP3.LUT R198, R198, 0x18, R197, 0xf8, !PT ;  /* 0x00000018c6c67812 */ /* 0x000fc600078ef8c5 */
[----:B------:R-:W-:Y:S01]  /*1b30*/  IMAD R11, R14, R30, R11 ;  /* 0x0000001e0e0b7224 */ /* 0x000fe200078e020b */
[----:B------:R-:W-:Y:S02]  /*1b40*/  IADD3.X R10, PT, PT, R10, R13, RZ, P2, P1 ;  /* 0x0000000d0a0a7210 */ /* 0x000fe400017e24ff */
[----:B------:R-:W-:Y:S01]  /*1b50*/  IADD3 R18, P1, PT, R12, R18, RZ ;  /* 0x000000120c127210 */ /* 0x000fe20007f3e0ff */
[----:B------:R-:W-:Y:S01]  /*1b60*/  IMAD.IADD R11, R19, 0x1, R11 ;  /* 0x00000001130b7824 */ /* 0x000fe200078e020b */
[----:B------:R-:W-:Y:S02]  /*1b70*/  LOP3.LUT R118, R199, 0x1f20, RZ, 0xc0, !PT ;  /* 0x00001f20c7767812 */ /* 0x000fe400078ec0ff */
[----:B------:R-:W-:Y:S02]  /*1b80*/  LOP3.LUT R19, R198, R9, RZ, 0x3c, !PT ;  /* 0x00000009c6137212 */ /* 0x000fe400078e3cff */
[----:B------:R-:W-:Y:S02]  /*1b90*/  SHF.R.U32.HI R134, RZ, 0x2, R197 ;  /* 0x00000002ff867819 */ /* 0x000fe400000116c5 */
[----:B------:R-:W-:-:S02]  /*1ba0*/  LOP3.LUT R118, R118, R19, RZ, 0xfc, !PT ;  /* 0x0000001376767212 */ /* 0x000fc400078efcff */
[----:B------:R-:W-:Y:S01]  /*1bb0*/  IADD3.X R19, PT, PT, R10, R11, RZ, P1, !PT ;  /* 0x0000000b0a137210 */ /* 0x000fe20000ffe4ff */
[----:B------:R-:W-:Y:S02]  /*1bc0*/  IMAD.IADD R188, R133, 0x1, -R200 ;  /* 0x0000000185bc7824 */ /* 0x000fe400078e0ac8 */
[----:B------:R-:W-:Y:S01]  /*1bd0*/  IMAD.MOV.U32 R135, RZ, RZ, RZ ;  /* 0x000000ffff877224 */ /* 0x000fe200078e00ff */
[----:B------:R-:W1:Y:S01]  /*1be0*/  S2UR UR6, SR_CgaCtaId ;  /* 0x00000000000679c3 */ /* 0x000e620000008800 */
[----:B------:R-:W-:-:S04]  /*1bf0*/  IMAD.WIDE.U32 R14, R15, 0x40, R134 ;  /* 0x000000400f0e7825 */ /* 0x000fc800078e0086 */
[----:B------:R-:W-:-:S04]  /*1c00*/  IMAD.WIDE.U32 R18, R134, R54, R18 ;  /* 0x0000003686127225 */ /* 0x000fc800078e0012 */
[----:B------:R-:W-:Y:S02]  /*1c10*/  VIADD R193, R117, 0xffffffff ;  /* 0xffffffff75c17836 */ /* 0x000fe40000000000 */
[----:B------:R-:W-:Y:S02]  /*1c20*/  IMAD R10, R187, R134, RZ ;  /* 0x00000086bb0a7224 */ /* 0x000fe400078e02ff */
[----:B------:R-:W-:Y:S01]  /*1c30*/  IMAD.SHL.U32 R116, R193, 0x80, RZ ;  /* 0x00000080c1747824 */ /* 0x000fe200078e00ff */
[----:B------:R-:W-:Y:S02]  /*1c40*/  UMOV UR7, 0x400 ;  /* 0x0000040000077882 */ /* 0x000fe40000000000 */
[----:B-1----:R-:W-:-:S06]  /*1c50*/  ULEA UR6, UR6, UR7, 0x18 ;  /* 0x0000000706067291 */ /* 0x002fcc000f8ec0ff */
[----:B------:R-:W-:-:S04]  /*1c60*/  IMAD.U32 R185, RZ, RZ, UR6 ;  /* 0x00000006ffb97e24 */ /* 0x000fc8000f8e00ff */
[----:B------:R-:W-:Y:S02]  /*1c70*/  IMAD R118, R118, 0x2, R185 ;  /* 0x0000000276767824 */ /* 0x000fe400078e02b9 */
[----:B--2---:R-:W-:-:S04]  /*1c80*/  @P0 IMAD.WIDE.U32 R28, R24, R8, RZ ;  /* 0x00000008181c0225 */ /* 0x004fc800078e00ff */
[----:B------:R-:W-:Y:S02]  /*1c90*/  @P0 IMAD R13, R25, R8, RZ ;  /* 0x00000008190d0224 */ /* 0x000fe400078e02ff */
[----:B---3--:R-:W-:-:S04]  /*1ca0*/  @!P0 IMAD.WIDE.U32 R30, R26, R203, RZ ;  /* 0x000000cb1a1e8225 */ /* 0x008fc800078e00ff */
[----:B------:R-:W-:Y:S02]  /*1cb0*/  @!P0 IMAD.MOV.U32 R12, RZ, RZ, R30 ;  /* 0x000000ffff0c8224 */ /* 0x000fe400078e001e */
[----:B------:R-:W-:Y:S02]  /*1cc0*/  @!P0 IMAD R26, R27, R203, RZ ;  /* 0x000000cb1b1a8224 */ /* 0x000fe400078e02ff */
[----:B------:R-:W-:Y:S02]  /*1cd0*/  @P0 IMAD.MOV.U32 R12, RZ, RZ, R28 ;  /* 0x000000ffff0c0224 */ /* 0x000fe400078e001c */
[----:B------:R-:W-:Y:S01]  /*1ce0*/  @!P0 IMAD.IADD R8, R31, 0x1, R26 ;  /* 0x000000011f088824 */ /* 0x000fe200078e021a */
[----:B------:R-:W-:Y:S01]  /*1cf0*/  IADD3 R26, P2, PT, R9, R4, RZ ;  /* 0x00000004091a7210 */ /* 0x000fe20007f5e0ff */
[----:B------:R-:W-:Y:S01]  /*1d00*/  @P0 IMAD.IADD R8, R29, 0x1, R13 ;  /* 0x000000011d080824 */ /* 0x000fe200078e020d */
[----:B------:R-:W-:Y:S01]  /*1d10*/  IADD3 R12, P1, PT, R9, R12, RZ ;  /* 0x0000000c090c7210 */ /* 0x000fe20007f3e0ff */
[----:B------:R-:W-:-:S04]  /*1d20*/  VIADD R9, R134, 0x20 ;  /* 0x0000002086097836 */ /* 0x000fc80000000000 */
[----:B------:R-:W-:Y:S01]  /*1d30*/  IMAD.X R13, RZ, RZ, R8, P1 ;  /* 0x000000ffff0d7224 */ /* 0x000fe200008e0608 */
[-C--:B------:R-:W-:Y:S02]  /*1d40*/  ISETP.GE.AND P1, PT, R9, R188.reuse, PT ;  /* 0x000000bc0900720c */ /* 0x080fe40003f26270 */
[----:B------:R-:W-:Y:S01]  /*1d50*/  ISETP.GE.AND P0, PT, R134, R188, PT ;  /* 0x000000bc8600720c */ /* 0x000fe20003f06270 */
[----:B------:R-:W-:Y:S01]  /*1d60*/  IMAD R11, R23, R201, RZ ;  /* 0x000000c9170b7224 */ /* 0x000fe200078e02ff */
[----:B------:R-:W-:Y:S01]  /*1d70*/  SHF.R.S32.HI R4, RZ, 0x1f, R201 ;  /* 0x0000001fff047819 */ /* 0x000fe200000114c9 */
[----:B------:R-:W-:Y:S02]  /*1d80*/  IMAD.X R27, RZ, RZ, R0, P2 ;  /* 0x000000ffff1b7224 */ /* 0x000fe400010e0600 */
[----:B------:R-:W-:Y:S02]  /*1d90*/  IMAD R8, R55, R134, RZ ;  /* 0x0000008637087224 */ /* 0x000fe400078e02ff */
[----:B------:R-:W-:-:S02]  /*1da0*/  IMAD R4, R22, R4, R11 ;  /* 0x0000000416047224 */ /* 0x000fc400078e020b */
[----:B------:R-:W-:Y:S02]  /*1db0*/  IMAD.WIDE.U32 R22, R201, R22, R12 ;  /* 0x00000016c9167225 */ /* 0x000fe400078e000c */
[----:B------:R-:W-:Y:S02]  /*1dc0*/  @!P1 IADD3 R0, P2, PT, R14, 0x20, RZ ;  /* 0x000000200e009810 */ /* 0x000fe40007f5e0ff */
[----:B------:R-:W-:Y:S01]  /*1dd0*/  IADD3 R195, PT, PT, R19, R8, RZ ;  /* 0x0000000813c37210 */ /* 0x000fe20007ffe0ff */
[----:B------:R-:W-:Y:S01]  /*1de0*/  IMAD.IADD R23, R23, 0x1, R4 ;  /* 0x0000000117177824 */ /* 0x000fe200078e0204 */
[C---:B----4-:R-:W-:Y:S01]  /*1df0*/  LEA R194, P3, R18.reuse, R16, 0x1 ;  /* 0x0000001012c27211 */ /* 0x050fe200078608ff */
[----:B------:R-:W-:Y:S02]  /*1e00*/  @!P1 IMAD.X R13, RZ, RZ, R15, P2 ;  /* 0x000000ffff0d9224 */ /* 0x000fe400010e060f */
[-C--:B------:R-:W-:Y:S01]  /*1e10*/  @!P0 IMAD R11, R15, R24.reuse, RZ ;  /* 0x000000180f0b8224 */ /* 0x080fe200078e02ff */
[----:B------:R-:W-:Y:S01]  /*1e20*/  LEA.HI.X R195, R18, R17, R195, 0x1, P3 ;  /* 0x0000001112c37211 */ /* 0x000fe200018f0cc3 */
[----:B------:R-:W-:-:S02]  /*1e30*/  @!P1 IMAD R13, R13, R24, RZ ;  /* 0x000000180d0d9224 */ /* 0x000fc400078e02ff */
[--C-:B------:R-:W-:Y:S02]  /*1e40*/  @!P1 IMAD.MOV.U32 R16, RZ, RZ, R22.reuse ;  /* 0x000000ffff109224 */ /* 0x100fe400078e0016 */
[----:B------:R-:W-:Y:S02]  /*1e50*/  @!P1 IMAD.MOV.U32 R17, RZ, RZ, R23 ;  /* 0x000000ffff119224 */ /* 0x000fe400078e0017 */
[C---:B------:R-:W-:Y:S02]  /*1e60*/  @!P0 IMAD R11, R14.reuse, R25, R11 ;  /* 0x000000190e0b8224 */ /* 0x040fe400078e020b */
[----:B------:R-:W-:-:S04]  /*1e70*/  @!P0 IMAD.WIDE.U32 R14, R14, R24, R22 ;  /* 0x000000180e0e8225 */ /* 0x000fc800078e0016 */
[----:B------:R-:W-:Y:S02]  /*1e80*/  @!P1 IMAD R13, R25, R0, R13 ;  /* 0x00000000190d9224 */ /* 0x000fe400078e020d */
[----:B------:R-:W-:-:S04]  /*1e90*/  IMAD.WIDE.U32 R26, R134, R186, R26 ;  /* 0x000000ba861a7225 */ /* 0x000fc800078e001a */
[----:B------:R-:W-:Y:S01]  /*1ea0*/  @!P1 IMAD.WIDE.U32 R24, R24, R0, R16 ;  /* 0x0000000018189225 */ /* 0x000fe200078e0010 */
[----:B------:R-:W-:-:S03]  /*1eb0*/  LEA R192, P4, R26, R20, 0x1 ;  /* 0x000000141ac07211 */ /* 0x000fc600078808ff */
[----:B------:R-:W-:Y:S01]  /*1ec0*/  IMAD.IADD R191, R27, 0x1, R10 ;  /* 0x000000011bbf7824 */ /* 0x000fe200078e020a */
[-C--:B------:R-:W-:Y:S01]  /*1ed0*/  @!P0 LEA R10, P3, R14, R6.reuse, 0x1 ;  /* 0x000000060e0a8211 */ /* 0x080fe200078608ff */
[----:B------:R-:W-:Y:S01]  /*1ee0*/  @!P0 IMAD.IADD R11, R15, 0x1, R11 ;  /* 0x000000010f0b8824 */ /* 0x000fe200078e020b */
[----:B------:R-:W-:Y:S01]  /*1ef0*/  @!P1 IADD3 R13, PT, PT, R25, R13, RZ ;  /* 0x0000000d190d9210 */ /* 0x000fe20007ffe0ff */
[----:B------:R-:W-:Y:S01]  /*1f00*/  IMAD.IADD R0, R5, 0x1, -R116 ;  /* 0x0000000105007824 */ /* 0x000fe200078e0a74 */
[----:B------:R-:W-:Y:S02]  /*1f10*/  @!P1 LEA R16, P2, R24, R6, 0x1 ;  /* 0x0000000618109211 */ /* 0x000fe400078408ff */
[-C--:B------:R-:W-:Y:S02]  /*1f20*/  @!P0 LEA.HI.X R11, R14, R7.reuse, R11, 0x1, P3 ;  /* 0x000000070e0b8211 */ /* 0x080fe400018f0c0b */
[----:B------:R-:W-:Y:S01]  /*1f30*/  @!P1 LEA.HI.X R17, R24, R7, R13, 0x1, P2 ;  /* 0x0000000718119211 */ /* 0x000fe200010f0c0d */
[----:B------:R-:W-:Y:S01]  /*1f40*/  VIADD R7, R134, 0x60 ;  /* 0x0000006086077836 */ /* 0x000fe20000000000 */
[----:B------:R-:W-:Y:S01]  /*1f50*/  LEA.HI.X R191, R26, R21, R191, 0x1, P4 ;  /* 0x000000151abf7211 */ /* 0x000fe200020f0cbf */
[----:B------:R-:W-:Y:S01]  /*1f60*/  VIADD R13, R134, 0x40 ;  /* 0x00000040860d7836 */ /* 0x000fe20000000000 */
[-C--:B------:R-:W-:Y:S01]  /*1f70*/  ISETP.GE.AND P4, PT, R9, R0.reuse, PT ;  /* 0x000000000900720c */ /* 0x080fe20003f86270 */
[----:B------:R-:W-:Y:S01]  /*1f80*/  IMAD.SHL.U32 R4, R186, 0x20, RZ ;  /* 0x00000020ba047824 */ /* 0x000fe200078e00ff */
[-C--:B------:R-:W-:Y:S01]  /*1f90*/  ISETP.GE.AND P5, PT, R134, R0.reuse, PT ;  /* 0x000000008600720c */ /* 0x080fe20003fa6270 */
[----:B------:R-:W-:Y:S01]  /*1fa0*/  @!PT LDS RZ, [RZ] ;  /* 0x00000000fffff984 */ /* 0x000fe20000000800 */
[----:B------:R-:W-:Y:S01]  /*1fb0*/  @!PT LDS RZ, [RZ] ;  /* 0x00000000fffff984 */ /* 0x000fe20000000800 */
[----:B------:R-:W-:Y:S01]  /*1fc0*/  @!PT LDS RZ, [RZ] ;  /* 0x00000000fffff984 */ /* 0x000fe20000000800 */
[----:B------:R-:W-:Y:S01]  /*1fd0*/  @!P0 LDGSTS.E.BYPASS.LTC128B.128 [R118], desc[UR4][R10.64] ;  /* 0x000000000a768fae */ /* 0x000fe2000b981a04 */
[----:B------:R-:W-:-:S02]  /*1fe0*/  ISETP.GE.AND P2, PT, R7, R0, PT ;  /* 0x000000000700720c */ /* 0x000fc40003f46270 */
[----:B------:R-:W-:Y:S01]  /*1ff0*/  ISETP.GE.AND P3, PT, R13, R0, PT ;  /* 0x000000000d00720c */ /* 0x000fe20003f66270 */
[----:B------:R-:W-:Y:S01]  /*2000*/  @!P0 LDGSTS.E.BYPASS.LTC128B.128 [R118+0x1000], desc[UR4][R10.64+0x40] ;  /* 0x010000400a768fae */ /* 0x000fe2000b981a04 */
[----:B------:R-:W-:-:S03]  /*2010*/  SHF.L.U64.HI R6, R186, 0x5, R187 ;  /* 0x00000005ba067819 */ /* 0x000fc600000102bb */
[----:B------:R1:W-:Y:S02]  /*2020*/  @!P0 LDGSTS.E.BYPASS.LTC128B.128 [R118+0x2000], desc[UR4][R10.64+0x80] ;  /* 0x020000800a768fae */ /* 0x0003e4000b981a04 */
[-C--:B------:R-:W-:Y:S02]  /*2030*/  @!P4 LEA R8, P0, R4, R192.reuse, 0x1 ;  /* 0x000000c00408c211 */ /* 0x080fe400078008ff */
[----:B------:R-:W-:Y:S01]  /*2040*/  @!P1 LDGSTS.E.BYPASS.LTC128B.128 [R118+0x800], desc[UR4][R16.64] ;  /* 0x0080000010769fae */ /* 0x000fe2000b981a04 */
[----:B------:R-:W-:Y:S01]  /*2050*/  @!P5 MOV R14, R192 ;  /* 0x000000c0000ed202 */ /* 0x000fe20000000f00 */
[----:B------:R-:W-:Y:S02]  /*2060*/  @!P5 IMAD.MOV.U32 R15, RZ, RZ, R191 ;  /* 0x000000ffff0fd224 */ /* 0x000fe400078e00bf */
[----:B------:R-:W-:Y:S04]  /*2070*/  @!P1 LDGSTS.E.BYPASS.LTC128B.128 [R118+0x1800], desc[UR4][R16.64+0x40] ;  /* 0x0180004010769fae */ /* 0x000fe8000b981a04 */
[----:B------:R2:W-:Y:S01]  /*2080*/  @!P1 LDGSTS.E.BYPASS.LTC128B.128 [R118+0x2800], desc[UR4][R16.64+0x80] ;  /* 0x0280008010769fae */ /* 0x0005e2000b981a04 */
[----:B------:R-:W-:-:S02]  /*2090*/  ISETP.GE.AND P1, PT, R9, R0, PT ;  /* 0x000000000900720c */ /* 0x000fc40003f26270 */
[-C--:B------:R-:W-:Y:S01]  /*20a0*/  @!P4 LEA.HI.X R9, R4, R191.reuse, R6, 0x1, P0 ;  /* 0x000000bf0409c211 */ /* 0x080fe200000f0c06 */
[----:B------:R-:W-:Y:S01]  /*20b0*/  @!P5 LDGSTS.E.BYPASS.LTC128B.128 [R118+0x3000], desc[UR4][R14.64] ;  /* 0x030000000e76dfae */ /* 0x000fe2000b981a04 */
[C---:B------:R-:W-:Y:S01]  /*20c0*/  @!P3 LEA R18, P0, R186.reuse, R192, 0x7 ;  /* 0x000000c0ba12b211 */ /* 0x040fe200078038ff */
[----:B------:R-:W-:Y:S02]  /*20d0*/  @!P2 IMAD R4, R187, 0xc0, RZ ;  /* 0x000000c0bb04a824 */ /* 0x000fe400078e02ff */
[----:B------:R-:W-:Y:S01]  /*20e0*/  @!P5 LDGSTS.E.BYPASS.LTC128B.128 [R118+0x5000], desc[UR4][R14.64+0x40] ;  /* 0x050000400e76dfae */ /* 0x000fe2000b981a04 */
[----:B------:R-:W-:-:S03]  /*20f0*/  @!P3 LEA.HI.X R19, R186, R191, R187, 0x7, P0 ;  /* 0x000000bfba13b211 */ /* 0x000fc600000f3cbb */
[----:B------:R-:W-:Y:S01]  /*2100*/  @!P5 LDGSTS.E.BYPASS.LTC128B.128 [R118+0x7000], desc[UR4][R14.64+0x80] ;  /* 0x070000800e76dfae */ /* 0x000fe2000b981a04 */
[----:B-1----:R-:W-:-:S03]  /*2110*/  @!P2 IMAD.MOV.U32 R10, RZ, RZ, R192 ;  /* 0x000000ffff0aa224 */ /* 0x002fc600078e00c0 */
[----:B------:R-:W-:Y:S01]  /*2120*/  @!P4 LDGSTS.E.BYPASS.LTC128B.128 [R118+0x3800], desc[UR4][R8.64] ;  /* 0x038000000876cfae */ /* 0x000fe2000b981a04 */
[----:B------:R-:W-:-:S03]  /*2130*/  @!P2 IMAD.MOV.U32 R11, RZ, RZ, R191 ;  /* 0x000000ffff0ba224 */ /* 0x000fc600078e00bf */
[----:B------:R-:W-:Y:S01]  /*2140*/  @!P4 LDGSTS.E.BYPASS.LTC128B.128 [R118+0x5800], desc[UR4][R8.64+0x40] ;  /* 0x058000400876cfae */ /* 0x000fe2000b981a04 */
[----:B------:R-:W-:-:S03]  /*2150*/  @!P2 IMAD.WIDE.U32 R10, R186, 0xc0, R10 ;  /* 0x000000c0ba0aa825 */ /* 0x000fc600078e000a */
[----:B------:R1:W-:Y:S01]  /*2160*/  @!P4 LDGSTS.E.BYPASS.LTC128B.128 [R118+0x7800], desc[UR4][R8.64+0x80] ;  /* 0x078000800876cfae */ /* 0x0003e2000b981a04 */
[----:B--2---:R-:W-:-:S03]  /*2170*/  @!P2 IMAD.IADD R17, R11, 0x1, R4 ;  /* 0x000000010b11a824 */ /* 0x004fc600078e0204 */
[----:B------:R2:W-:Y:S01]  /*2180*/  @!P3 LDGSTS.E.BYPASS.LTC128B.128 [R118+0x4000], desc[UR4][R18.64] ;  /* 0x040000001276bfae */ /* 0x0005e2000b981a04 */
[----:B------:R-:W-:-:S03]  /*2190*/  @!P2 IMAD.MOV.U32 R16, RZ, RZ, R10 ;  /* 0x000000ffff10a224 */ /* 0x000fc600078e000a */
[----:B------:R2:W-:Y:S04]  /*21a0*/  @!P3 LDGSTS.E.BYPASS.LTC128B.128 [R118+0x6000], desc[UR4][R18.64+0x40] ;  /* 0x060000401276bfae */ /* 0x0005e8000b981a04 */
[----:B------:R2:W-:Y:S04]  /*21b0*/  @!P3 LDGSTS.E.BYPASS.LTC128B.128 [R118+0x8000], desc[UR4][R18.64+0x80] ;  /* 0x080000801276bfae */ /* 0x0005e8000b981a04 */
[----:B------:R2:W-:Y:S04]  /*21c0*/  @!P2 LDGSTS.E.BYPASS.LTC128B.128 [R118+0x4800], desc[UR4][R16.64] ;  /* 0x048000001076afae */ /* 0x0005e8000b981a04 */
[----:B------:R2:W-:Y:S04]  /*21d0*/  @!P2 LDGSTS.E.BYPASS.LTC128B.128 [R118+0x6800], desc[UR4][R16.64+0x40] ;  /* 0x068000401076afae */ /* 0x0005e8000b981a04 */
[----:B------:R2:W-:Y:S04]  /*21e0*/  @!P2 LDGSTS.E.BYPASS.LTC128B.128 [R118+0x8800], desc[UR4][R16.64+0x80] ;  /* 0x088000801076afae */ /* 0x0005e8000b981a04 */
[----:B------:R-:W0:Y:S01]  /*21f0*/  LDGDEPBAR ;  /* 0x00000000000079af */ /* 0x000e220000000000 */
[C---:B------:R-:W-:Y:S01]  /*2200*/  SHF.L.U32 R4, R197.reuse, 0x4, RZ ;  /* 0x00000004c5047819 */ /* 0x040fe200000006ff */
[----:B------:R-:W-:-:S02]  /*2210*/  IMAD.SHL.U32 R119, R197, 0x20, RZ ;  /* 0x00000020c5777824 */ /* 0x000fc400078e00ff */
[----:B------:R-:W-:Y:S01]  /*2220*/  IMAD.SHL.U32 R6, R54, 0x20, RZ ;  /* 0x0000002036067824 */ /* 0x000fe200078e00ff */
[----:B------:R-:W-:Y:S01]  /*2230*/  LOP3.LUT R10, R4, 0x100, RZ, 0xc0, !PT ;  /* 0x00000100040a7812 */ /* 0x000fe200078ec0ff */
[----:B------:R2:W5:Y:S01]  /*2240*/  LD.E R52, desc[UR4][R2.64+0x184] ;  /* 0x0001840402347980 */ /* 0x000562000c101900 */
[----:B------:R-:W-:Y:S02]  /*2250*/  ISETP.GE.AND P0, PT, R7, R0, PT ;  /* 0x000000000700720c */ /* 0x000fe40003f06270 */
[----:B-1----:R-:W-:Y:S02]  /*2260*/  LOP3.LUT R9, R10, 0x20, R119, 0xf8, !PT ;  /* 0x000000200a097812 */ /* 0x002fe400078ef877 */
[----:B------:R-:W-:Y:S02]  /*2270*/  SHF.L.U64.HI R7, R54, 0x5, R55 ;  /* 0x0000000536077819 */ /* 0x000fe40000010237 */
[----:B------:R-:W-:-:S04]  /*2280*/  @!P1 LEA R10, P2, R6, R194, 0x1 ;  /* 0x000000c2060a9211 */ /* 0x000fc800078408ff */
[----:B------:R-:W-:Y:S02]  /*2290*/  @!P1 LEA.HI.X R11, R6, R195, R7, 0x1, P2 ;  /* 0x000000c3060b9211 */ /* 0x000fe400010f0c07 */
[----:B------:R2:W5:Y:S01]  /*22a0*/  LD.E R6, desc[UR4][R2.64+0x188] ;  /* 0x0001880402067980 */ /* 0x000562000c101900 */
[----:B------:R-:W-:-:S06]  /*22b0*/  DEPBAR.LE SB0, 0x0 ;  /* 0x000080000000791a */ /* 0x000fcc0000000000 */
[----:B------:R-:W-:Y:S05]  /*22c0*/  WARPSYNC.ALL ;  /* 0x0000000000007948 */ /* 0x000fea0003800000 */
[----:B------:R-:W-:Y:S01]  /*22d0*/  BAR.SYNC.DEFER_BLOCKING 0x0 ;  /* 0x0000000000007b1d */ /* 0x000fe20000010000 */
[----:B------:R-:W-:Y:S01]  /*22e0*/  ISETP.GE.AND P4, PT, R13, R0, PT ;  /* 0x000000000d00720c */ /* 0x000fe20003f86270 */
[----:B------:R-:W-:Y:S01]  /*22f0*/  @!P0 IMAD R12, R55, 0xc0, RZ ;  /* 0x000000c0370c8824 */ /* 0x000fe200078e02ff */
[----:B------:R-:W-:Y:S01]  /*2300*/  LOP3.LUT R8, R119, 0xc0, RZ, 0xc0, !PT ;  /* 0x000000c077087812 */ /* 0x000fe200078ec0ff */
[----:B------:R-:W-:Y:S01]  /*2310*/  @!P0 IMAD.WIDE.U32 R14, R54, 0xc0, R194 ;  /* 0x000000c0360e8825 */ /* 0x000fe200078e00c2 */
[----:B------:R-:W-:-:S02]  /*2320*/  SHF.R.U32.HI R53, RZ, 0x1, R197 ;  /* 0x00000001ff357819 */ /* 0x000fc400000116c5 */
[----:B------:R-:W-:Y:S01]  /*2330*/  LOP3.LUT R4, R4, 0x3e00, RZ, 0xc0, !PT ;  /* 0x00003e0004047812 */ /* 0x000fe200078ec0ff */
[----:B------:R-:W-:Y:S01]  /*2340*/  IMAD.SHL.U32 R189, R197, 0x4, RZ ;  /* 0x00000004c5bd7824 */ /* 0x000fe200078e00ff */
[C---:B------:R-:W-:Y:S01]  /*2350*/  LOP3.LUT R0, R8.reuse, 0x8, R197, 0xf8, !PT ;  /* 0x0000000808007812 */ /* 0x040fe200078ef8c5 */
[----:B------:R-:W-:Y:S01]  /*2360*/  @!P0 IMAD.IADD R13, R15, 0x1, R12 ;  /* 0x000000010f0d8824 */ /* 0x000fe200078e020c */
[----:B------:R-:W-:Y:S01]  /*2370*/  LOP3.LUT R8, R8, 0x8, R53, 0xf8, !PT ;  /* 0x0000000808087812 */ /* 0x000fe200078ef835 */
[----:B------:R-:W-:Y:S01]  /*2380*/  @!P0 IMAD.MOV.U32 R12, RZ, RZ, R14 ;  /* 0x000000ffff0c8224 */ /* 0x000fe200078e000e */
[----:B------:R-:W-:Y:S02]  /*2390*/  LOP3.LUT R4, R4, 0x20, R119, 0xf8, !PT ;  /* 0x0000002004047812 */ /* 0x000fe400078ef877 */
[----:B------:R-:W-:Y:S02]  /*23a0*/  @!P4 LEA R14, P2, R54, R194, 0x7 ;  /* 0x000000c2360ec211 */ /* 0x000fe400078438ff */
[----:B------:R-:W-:-:S02]  /*23b0*/  LOP3.LUT R0, R0, 0x18, R189, 0x78, !PT ;  /* 0x0000001800007812 */ /* 0x000fc400078e78bd */
[----:B------:R-:W-:Y:S02]  /*23c0*/  LOP3.LUT R7, R8, 0x18, R189, 0x78, !PT ;  /* 0x0000001808077812 */ /* 0x000fe400078e78bd */
[----:B------:R-:W-:Y:S01]  /*23d0*/  LOP3.LUT R4, R4, 0x100, R119, 0xf8, !PT ;  /* 0x0000010004047812 */ /* 0x000fe200078ef877 */
[----:B------:R-:W-:Y:S01]  /*23e0*/  @!PT LDS RZ, [RZ] ;  /* 0x00000000fffff984 */ /* 0x000fe20000000800 */
[----:B------:R-:W-:Y:S01]  /*23f0*/  @!PT LDS RZ, [RZ] ;  /* 0x00000000fffff984 */ /* 0x000fe20000000800 */
[----:B------:R-:W-:Y:S01]  /*2400*/  @!PT LDS RZ, [RZ] ;  /* 0x00000000fffff984 */ /* 0x000fe20000000800 */
[----:B------:R-:W-:Y:S01]  /*2410*/  @!P5 LDGSTS.E.BYPASS.LTC128B.128 [R118+0x9000], desc[UR4][R194.64] ;  /* 0x09000000c276dfae */ /* 0x000fe2000b981a04 */
[----:B------:R-:W-:-:S03]  /*2420*/  @!P4 LEA.HI.X R15, R54, R195, R55, 0x7, P2 ;  /* 0x000000c3360fc211 */ /* 0x000fc600010f3c37 */
[----:B------:R-:W-:Y:S01]  /*2430*/  @!P5 LDGSTS.E.BYPASS.LTC128B.128 [R118+0xb000], desc[UR4][R194.64+0x40] ;  /* 0x0b000040c276dfae */ /* 0x000fe2000b981a04 */
[----:B------:R-:W-:-:S03]  /*2440*/  LOP3.LUT R0, R9, R0, RZ, 0xfc, !PT ;  /* 0x0000000009007212 */ /* 0x000fc600078efcff */
[----:B------:R-:W-:Y:S01]  /*2450*/  @!P5 LDGSTS.E.BYPASS.LTC128B.128 [R118+0xd000], desc[UR4][R194.64+0x80] ;  /* 0x0d000080c276dfae */ /* 0x000fe2000b981a04 */
[----:B------:R-:W-:-:S03]  /*2460*/  LOP3.LUT R184, R4, R7, RZ, 0xfc, !PT ;  /* 0x0000000704b87212 */ /* 0x000fc600078efcff */
        /* <DEDUP_REMOVED lines=33> */
[----:B------:R-:W4:Y:S04]  /*2680*/  LDSM.16.M88.4 R48, [R183+0x3000] ;  /* 0x00300000b730783b */ /* 0x000f280000000200 */
[----:B------:R-:W3:Y:S04]  /*2690*/  LDSM.16.M88.4 R40, [R183+0x3400] ;  /* 0x00340000b728783b */ /* 0x000ee80000000200 */
[----:B------:R-:W3:Y:S04]  /*26a0*/  LDSM.16.M88.4 R32, [R183+0x3800] ;  /* 0x00380000b720783b */ /* 0x000ee80000000200 */
[----:B------:R-:W3:Y:S04]  /*26b0*/  LDSM.16.M88.4 R24, [R183+0x3c00] ;  /* 0x003c0000b718783b */ /* 0x000ee80000000200 */
[----:B--2---:R-:W2:Y:S04]  /*26c0*/  LDSM.16.M88.4 R16, [R183+0x4000] ;  /* 0x00400000b710783b */ /* 0x004ea80000000200 */
[----:B-1----:R-:W1:Y:S04]  /*26d0*/  LDSM.16.M88.4 R8, [R183+0x4400] ;  /* 0x00440000b708783b */ /* 0x002e680000000200 */
[----:B------:R-:W1:Y:S04]  /*26e0*/  LDSM.16.M88.4 R104, [R183+0x4800] ;  /* 0x00480000b768783b */ /* 0x000e680000000200 */
[----:B------:R-:W1:Y:S01]  /*26f0*/  LDSM.16.M88.4 R64, [R183+0x4c00] ;  /* 0x004c0000b740783b */ /* 0x000e620000000200 */
[----:B------:R-:W-:-:S02]  /*2700*/  LOP3.LUT P0, RZ, R197, 0x4, RZ, 0xc0, !PT ;  /* 0x00000004c5ff7812 */ /* 0x000fc4000780c0ff */
[----:B------:R-:W-:Y:S01]  /*2710*/  MOV R4, 0x10 ;  /* 0x0000001000047802 */ /* 0x000fe20000000f00 */
[----:B------:R-:W-:Y:S03]  /*2720*/  LDSM.16.M88.4 R124, [R184+0x2000] ;  /* 0x00200000b87c783b */ /* 0x000fe60000000200 */
[----:B------:R-:W-:Y:S01]  /*2730*/  SEL R4, R4, 0xfffffff0, !P0 ;  /* 0xfffffff004047807 */ /* 0x000fe20004000000 */
[----:B------:R-:W-:Y:S04]  /*2740*/  LDSM.16.M88.4 R112, [R183+0x8c00] ;  /* 0x008c0000b770783b */ /* 0x000fe80000000200 */
[C---:B------:R-:W-:Y:S01]  /*2750*/  IMAD R182, R4.reuse, 0x2, R184 ;  /* 0x0000000204b67824 */ /* 0x040fe200078e02b8 */
[----:B------:R-:W-:Y:S01]  /*2760*/  LDSM.16.M88.4 R128, [R183+0x8400] ;  /* 0x00840000b780783b */ /* 0x000fe20000000200 */
[----:B------:R-:W-:Y:S01]  /*2770*/  IMAD R180, R4, 0x2, R183 ;  /* 0x0000000204b47824 */ /* 0x000fe200078e02b7 */
[C---:B----4-:R-:W-:Y:S02]  /*2780*/  HMMA.16816.F32 R56, R96.reuse, R48, RZ ;  /* 0x000000306038723c */ /* 0x050fe400000018ff */
[----:B------:R-:W-:Y:S04]  /*2790*/  LDSM.16.M88.4 R68, [R182] ;  /* 0x00000000b644783b */ /* 0x000fe80000000200 */
[----:B------:R-:W4:Y:S02]  /*27a0*/  LDSM.16.M88.4 R76, [R180+0x3400] ;  /* 0x00340000b44c783b */ /* 0x000f240000000200 */
[C---:B---3--:R-:W-:Y:S02]  /*27b0*/  HMMA.16816.F32 R44, R96.reuse, R40, RZ ;  /* 0x00000028602c723c */ /* 0x048fe400000018ff */
[----:B------:R-:W3:Y:S04]  /*27c0*/  LDSM.16.M88.4 R60, [R180+0x3800] ;  /* 0x00380000b43c783b */ /* 0x000ee80000000200 */
[----:B------:R-:W3:Y:S02]  /*27d0*/  LDSM.16.M88.4 R72, [R180+0x3c00] ;  /* 0x003c0000b448783b */ /* 0x000ee40000000200 */
[C---:B------:R-:W-:Y:S02]  /*27e0*/  HMMA.16816.F32 R36, R96.reuse, R32, RZ ;  /* 0x000000206024723c */ /* 0x040fe400000018ff */
[----:B------:R-:W-:Y:S04]  /*27f0*/  LDSM.16.M88.4 R80, [R180+0x3000] ;  /* 0x00300000b450783b */ /* 0x000fe80000000200 */
[----:B------:R-:W-:Y:S02]  /*2800*/  LDSM.16.M88.4 R84, [R180+0x4c00] ;  /* 0x004c0000b454783b */ /* 0x000fe40000000200 */
[C---:B------:R-:W-:Y:S02]  /*2810*/  HMMA.16816.F32 R28, R96.reuse, R24, RZ ;  /* 0x00000018601c723c */ /* 0x040fe400000018ff */
[----:B------:R-:W-:Y:S04]  /*2820*/  LDSM.16.M88.4 R120, [R183+0x8800] ;  /* 0x00880000b778783b */ /* 0x000fe80000000200 */
[----:B------:R-:W-:Y:S02]  /*2830*/  LDSM.16.M88.4 R92, [R182+0x2000] ;  /* 0x00200000b65c783b */ /* 0x000fe40000000200 */
[C---:B--2---:R-:W-:Y:S02]  /*2840*/  HMMA.16816.F32 R20, R96.reuse, R16, RZ ;  /* 0x000000106014723c */ /* 0x044fe400000018ff */
[----:B------:R-:W-:Y:S04]  /*2850*/  LDSM.16.M88.4 R88, [R180+0x7000] ;  /* 0x00700000b458783b */ /* 0x000fe80000000200 */
[----:B------:R-:W0:Y:S02]  /*2860*/  LDGDEPBAR ;  /* 0x00000000000079af */ /* 0x000e240000000000 */
        /* <DEDUP_REMOVED lines=12> */
[C---:B----4-:R-:W-:Y:S08]  /*2930*/  HMMA.16816.F32 R44, R68.reuse, R76, R44 ;  /* 0x0000004c442c723c */ /* 0x050ff0000000182c */
        /* <DEDUP_REMOVED lines=21> */
[----:B------:R-:W-:Y:S01]  /*2a90*/  HMMA.16816.F32 R96, R68, R86, R96 ;  /* 0x000000564460723c */ /* 0x000fe20000001860 */
[----:B------:R-:W3:Y:S04]  /*2aa0*/  LDSM.16.M88.4 R68, [R183+0x6000] ;  /* 0x00600000b744783b */ /* 0x000ee80000000200 */
[----:B------:R-:W-:Y:S03]  /*2ab0*/  LDSM.16.M88.4 R84, [R183+0x6c00] ;  /* 0x006c0000b754783b */ /* 0x000fe60000000200 */
[C---:B-1----:R-:W-:Y:S08]  /*2ac0*/  HMMA.16816.F32 R44, R72.reuse, R64, R44 ;  /* 0x00000040482c723c */ /* 0x042ff0000000182c */
[C---:B------:R-:W-:Y:S01]  /*2ad0*/  HMMA.16816.F32 R40, R72.reuse, R66, R40 ;  /* 0x000000424828723c */ /* 0x040fe20000001828 */
[----:B------:R-:W1:Y:S07]  /*2ae0*/  LDSM.16.M88.4 R64, [R183+0x6400] ;  /* 0x00640000b740783b */ /* 0x000e6e0000000200 */
[C---:B----4-:R-:W-:Y:S08]  /*2af0*/  HMMA.16816.F32 R56, R72.reuse, R80, R56 ;  /* 0x000000504838723c */ /* 0x050ff00000001838 */
        /* <DEDUP_REMOVED lines=36> */
[C---:B---3--:R-:W-:Y:S08]  /*2d40*/  HMMA.16816.F32 R12, R60.reuse, R68, R12 ;  /* 0x000000443c0c723c */ /* 0x048ff0000000180c */
[C---:B------:R-:W-:Y:S01]  /*2d50*/  HMMA.16816.F32 R8, R60.reuse, R70, R8 ;  /* 0x000000463c08723c */ /* 0x040fe20000001808 */
[----:B------:R-:W3:Y:S07]  /*2d60*/  LDSM.16.M88.4 R68, [R183+0x7800] ;  /* 0x00780000b744783b */ /* 0x000eee0000000200 */
[C---:B-1----:R-:W-:Y:S08]  /*2d70*/  HMMA.16816.F32 R108, R60.reuse, R64, R108 ;  /* 0x000000403c6c723c */ /* 0x042ff0000000186c */
[C---:B------:R-:W-:Y:S01]  /*2d80*/  HMMA.16816.F32 R104, R60.reuse, R66, R104 ;  /* 0x000000423c68723c */ /* 0x040fe20000001868 */
[----:B------:R-:W1:Y:S07]  /*2d90*/  LDSM.16.M88.4 R64, [R183+0x7c00] ;  /* 0x007c0000b740783b */ /* 0x000e6e0000000200 */
[C---:B------:R-:W-:Y:S08]  /*2da0*/  HMMA.16816.F32 R100, R60.reuse, R80, R100 ;  /* 0x000000503c64723c */ /* 0x040ff00000001864 */
[----:B------:R-:W-:Y:S01]  /*2db0*/  HMMA.16816.F32 R96, R60, R82, R96 ;  /* 0x000000523c60723c */ /* 0x000fe20000001860 */
[----:B------:R-:W1:Y:S04]  /*2dc0*/  LDSM.16.M88.4 R60, [R183+0x8000] ;  /* 0x00800000b73c783b */ /* 0x000e680000000200 */
[----:B------:R-:W1:Y:S03]  /*2dd0*/  LDSM.16.M88.4 R80, [R180+0x7800] ;  /* 0x00780000b450783b */ /* 0x000e660000000200 */
        /* <DEDUP_REMOVED lines=14> */
[----:B------:R-:W1:Y:S01]  /*2ec0*/  LDSM.16.M88.4 R60, [R180+0x8c00] ;  /* 0x008c0000b43c783b */ /* 0x000e620000000200 */
[----:B------:R-:W-:Y:S01]  /*2ed0*/  LOP3.LUT R134, R134, 0x7, RZ, 0xc0, !PT ;  /* 0x0000000786867812 */ /* 0x000fe200078ec0ff */
[----:B------:R-:W-:-:S05]  /*2ee0*/  DEPBAR.LE SB0, 0x0 ;  /* 0x000080000000791a */ /* 0x000fca0000000000 */
[C---:B------:R-:W-:Y:S08]  /*2ef0*/  HMMA.16816.F32 R100, R124.reuse, R112, R100 ;  /* 0x000000707c64723c */ /* 0x040ff00000001864 */
[C---:B------:R-:W-:Y:S08]  /*2f00*/  HMMA.16816.F32 R12, R124.reuse, R128, R12 ;  /* 0x000000807c0c723c */ /* 0x040ff0000000180c */
[C---:B------:R-:W-:Y:S08]  /*2f10*/  HMMA.16816.F32 R8, R124.reuse, R130, R8 ;  /* 0x000000827c08723c */ /* 0x040ff00000001808 */
[C---:B------:R-:W-:Y:S08]  /*2f20*/  HMMA.16816.F32 R108, R124.reuse, R120, R108 ;  /* 0x000000787c6c723c */ /* 0x040ff0000000186c */
[C---:B------:R-:W-:Y:S08]  /*2f30*/  HMMA.16816.F32 R104, R124.reuse, R122, R104 ;  /* 0x0000007a7c68723c */ /* 0x040ff00000001868 */
[----:B------:R-:W-:Y:S01]  /*2f40*/  HMMA.16816.F32 R112, R124, R114, R96 ;  /* 0x000000727c70723c */ /* 0x000fe20000001860 */
[----:B------:R-:W-:-:S02]  /*2f50*/  LOP3.LUT R53, R134, 0x1f0, R53, 0xf8, !PT ;  /* 0x000001f086357812 */ /* 0x000fc400078ef835 */
[----:B------:R-:W-:Y:S02]  /*2f60*/  ISETP.GT.AND P0, PT, R193, R190, PT ;  /* 0x000000bec100720c */ /* 0x000fe40003f04270 */
[----:B-----5:R-:W-:Y:S01]  /*2f70*/  IADD3 R6, PT, PT, R6, R5, -R133 ;  /* 0x0000000506067210 */ /* 0x020fe20007ffe885 */
[----:B------:R-:W-:Y:S01]  /*2f80*/  IMAD.IADD R53, R200, 0x1, R53 ;  /* 0x00000001c8357824 */ /* 0x000fe200078e0235 */
[----:B------:R-:W-:Y:S02]  /*2f90*/  IADD3 R52, PT, PT, R5, -R133, -R52 ;  /* 0x8000008505347210 */ /* 0x000fe40007ffe834 */
[----:B------:R-:W-:Y:S01]  /*2fa0*/  LOP3.LUT R0, R119, 0x100, RZ, 0xc0, !PT ;  /* 0x0000010077007812 */ /* 0x000fe200078ec0ff */
[C---:B------:R-:W-:Y:S01]  /*2fb0*/  IMAD.IADD R202, R53.reuse, 0x1, R6 ;  /* 0x0000000135ca7824 */ /* 0x040fe200078e0206 */
[----:B------:R-:W-:Y:S01]  /*2fc0*/  HMMA.16816.F32 R96, R92, R88, R56 ;  /* 0x000000585c60723c */ /* 0x000fe20000001838 */
[----:B------:R-:W-:Y:S01]  /*2fd0*/  IMAD.IADD R53, R53, 0x1, R52 ;  /* 0x0000000135357824 */ /* 0x000fe200078e0234 */
[----:B------:R-:W-:Y:S01]  /*2fe0*/  LOP3.LUT R0, R0, 0x20, R119, 0xf8, !PT ;  /* 0x0000002000007812 */ /* 0x000fe200078ef877 */
[----:B------:R-:W-:Y:S01]  /*2ff0*/  BSSY.RECONVERGENT B1, `(.L_x_5435) ;  /* 0x000007c000017945 */ /* 0x000fe20003800200 */
[----:B------:R-:W-:-:S04]  /*3000*/  VIADDMNMX R206, R202, 0x1, R5, PT ;  /* 0x00000001cace7846 */ /* 0x000fc80003800105 */
[----:B------:R-:W-:Y:S01]  /*3010*/  HMMA.16816.F32 R88, R92, R90, R48 ;  /* 0x0000005a5c58723c */ /* 0x000fe20000001830 */
[----:B------:R-:W-:Y:S02]  /*3020*/  LOP3.LUT R6, R0, R7, RZ, 0xfc, !PT ;  /* 0x0000000700067212 */ /* 0x000fe400078efcff */
[----:B------:R-:W-:Y:S02]  /*3030*/  VIADDMNMX R202, R202, 0x9, R5, PT ;  /* 0x00000009caca7846 */ /* 0x000fe40003800105 */
[----:B------:R-:W-:-:S03]  /*3040*/  SHF.R.U32.HI R205, RZ, 0x3, R197 ;  /* 0x00000003ffcd7819 */ /* 0x000fc600000116c5 */
[----:B------:R-:W-:Y:S01]  /*3050*/  HMMA.16816.F32 R44, R92, R84, R44 ;  /* 0x000000545c2c723c */ /* 0x000fe2000000182c */
[----:B------:R-:W-:Y:S02]  /*3060*/  VIMNMX R207, PT, PT, RZ, R53, !PT ;  /* 0x00000035ffcf7248 */ /* 0x000fe40007fe0100 */
[----:B------:R-:W-:-:S05]  /*3070*/  VIADDMNMX R204, R53, 0x8, RZ, !PT ;  /* 0x0000000835cc7846 */ /* 0x000fca00078001ff */
[C---:B------:R-:W-:Y:S08]  /*3080*/  HMMA.16816.F32 R40, R92.reuse, R86, R40 ;  /* 0x000000565c28723c */ /* 0x040ff00000001828 */
[C---:B------:R-:W-:Y:S08]  /*3090*/  HMMA.16816.F32 R36, R92.reuse, R80, R36 ;  /* 0x000000505c24723c */ /* 0x040ff00000001824 */
[C---:B------:R-:W-:Y:S08]  /*30a0*/  HMMA.16816.F32 R32, R92.reuse, R82, R32 ;  /* 0x000000525c20723c */ /* 0x040ff00000001820 */
[C---:B--2---:R-:W-:Y:S08]  /*30b0*/  HMMA.16816.F32 R28, R92.reuse, R76, R28 ;  /* 0x0000004c5c1c723c */ /* 0x044ff0000000181c */
[C---:B------:R-:W-:Y:S08]  /*30c0*/  HMMA.16816.F32 R24, R92.reuse, R78, R24 ;  /* 0x0000004e5c18723c */ /* 0x040ff00000001818 */
[C---:B----4-:R-:W-:Y:S08]  /*30d0*/  HMMA.16816.F32 R20, R92.reuse, R72, R20 ;  /* 0x000000485c14723c */ /* 0x050ff00000001814 */
[C---:B------:R-:W-:Y:S08]  /*30e0*/  HMMA.16816.F32 R16, R92.reuse, R74, R16 ;  /* 0x0000004a5c10723c */ /* 0x040ff00000001810 */
[C---:B---3--:R-:W-:Y:S08]  /*30f0*/  HMMA.16816.F32 R12, R92.reuse, R68, R12 ;  /* 0x000000445c0c723c */ /* 0x048ff0000000180c */
[C---:B------:R-:W-:Y:S08]  /*3100*/  HMMA.16816.F32 R8, R92.reuse, R70, R8 ;  /* 0x000000465c08723c */ /* 0x040ff00000001808 */
[C---:B-1----:R-:W-:Y:S08]  /*3110*/  HMMA.16816.F32 R108, R92.reuse, R64, R108 ;  /* 0x000000405c6c723c */ /* 0x042ff0000000186c */
[C---:B------:R-:W-:Y:S08]  /*3120*/  HMMA.16816.F32 R104, R92.reuse, R66, R104 ;  /* 0x000000425c68723c */ /* 0x040ff00000001868 */
        /* <DEDUP_REMOVED lines=17> */
.L_x_5438:
        /* <DEDUP_REMOVED lines=60> */
.L_x_5439:
[----:B------:R-:W-:Y:S05]  /*3600*/  BSYNC.RECONVERGENT B0 ;  /* 0x0000000000007941 */ /* 0x000fea0003800200 */
.L_x_5437:
        /* <DEDUP_REMOVED lines=26> */
.L_x_5436:
[----:B------:R-:W-:Y:S05]  /*37b0*/  BSYNC.RECONVERGENT B1 ;  /* 0x0000000000017941 */ /* 0x000fea0003800200 */
.L_x_5435:
[----:B-1----:R-:W2:Y:S01]  /*37c0*/  LD.E R49, desc[UR4][R2.64+0xdc] ;  /* 0x0000dc0402317980 */ /* 0x002ea2000c101900 */
[----:B------:R-:W-:-:S05]  /*37d0*/  IMAD.SHL.U32 R53, R197, 0x2, RZ ;  /* 0x00000002c5357824 */ /* 0x000fca00078e00ff */
[----:B------:R-:W-:-:S05]  /*37e0*/  LOP3.LUT R53, R53, 0x6, RZ, 0xc0, !PT ;  /* 0x0000000635357812 */ /* 0x000fca00078ec0ff */
[----:B------:R-:W-:-:S04]  /*37f0*/  IMAD R51, R193, 0x80, R53 ;  /* 0x00000080c1337824 */ /* 0x000fc800078e0235 */
[C---:B------:R-:W-:Y:S01]  /*3800*/  VIADD R57, R51.reuse, 0x1 ;  /* 0x0000000133397836 */ /* 0x040fe20000000000 */
[CC--:B------:R-:W-:Y:S01]  /*3810*/  ISETP.GE.AND P3, PT, R51.reuse, R207.reuse, PT ;  /* 0x000000cf3300720c */ /* 0x0c0fe20003f66270 */
[C---:B------:R-:W-:Y:S01]  /*3820*/  VIADD R227, R51.reuse, 0x8 ;  /* 0x0000000833e37836 */ /* 0x040fe20000000000 */
[CC--:B------:R-:W-:Y:S01]  /*3830*/  ISETP.GE.AND P1, PT, R51.reuse, R206.reuse, PT ;  /* 0x000000ce3300720c */ /* 0x0c0fe20003f26270 */
[----:B------:R-:W-:Y:S01]  /*3840*/  VIADD R225, R51, 0x9 ;  /* 0x0000000933e17836 */ /* 0x000fe20000000000 */
[-C--:B------:R-:W-:Y:S01]  /*3850*/  ISETP.GE.AND P0, PT, R57, R207.reuse, PT ;  /* 0x000000cf3900720c */ /* 0x080fe20003f06270 */
[----:B------:R-:W-:Y:S01]  /*3860*/  VIADD R223, R51, 0x10 ;  /* 0x0000001033df7836 */ /* 0x000fe20000000000 */
[----:B------:R-:W-:Y:S02]  /*3870*/  FSEL R69, R96, -INF , P3 ;  /* 0xff80000060457808 */ /* 0x000fe40001800000 */
[----:B------:R-:W-:Y:S01]  /*3880*/  ISETP.GE.AND P3, PT, R227, R207, PT ;  /* 0x000000cfe300720c */ /* 0x000fe20003f66270 */
        /* <DEDUP_REMOVED lines=128> */
[----:B------:R-:W-:Y:S01]  /*4090*/  FSEL R131, R109, -INF , !P5 ;  /* 0xff8000006d837808 */ /* 0x000fe20006800000 */
[----:B------:R-:W-:Y:S01]  /*40a0*/  VIADD R71, R51, 0x78 ;  /* 0x0000007833477836 */ /* 0x000fe20000000000 */
[----:B------:R-:W-:Y:S02]  /*40b0*/  ISETP.GE.AND P5, PT, R85, R206, PT ;  /* 0x000000ce5500720c */ /* 0x000fe40003fa6270 */
[----:B------:R-:W-:Y:S02]  /*40c0*/  FSEL R105, R105, -INF , P0 ;  /* 0xff80000069697808 */ /* 0x000fe40000000000 */
[C---:B------:R-:W-:Y:S02]  /*40d0*/  ISETP.GE.AND P2, PT, R51.reuse, R204, PT ;  /* 0x000000cc3300720c */ /* 0x040fe40003f46270 */
[C---:B------:R-:W-:Y:S01]  /*40e0*/  ISETP.GE.AND P4, PT, R51.reuse, R202, PT ;  /* 0x000000ca3300720c */ /* 0x040fe20003f86270 */
[----:B------:R-:W-:Y:S01]  /*40f0*/  VIADD R51, R51, 0x79 ;  /* 0x0000007933337836 */ /* 0x000fe20000000000 */
[----:B------:R-:W-:-:S02]  /*4100*/  FSEL R127, R104, -INF , !P1 ;  /* 0xff800000687f7808 */ /* 0x000fc40004800000 */
[----:B------:R-:W-:Y:S02]  /*4110*/  ISETP.GE.AND P0, PT, R77, R207, PT ;  /* 0x000000cf4d00720c */ /* 0x000fe40003f06270 */
[-C--:B------:R-:W-:Y:S02]  /*4120*/  ISETP.GE.AND P1, PT, R79, R206.reuse, PT ;  /* 0x000000ce4f00720c */ /* 0x080fe40003f26270 */
[----:B------:R-:W-:Y:S02]  /*4130*/  FSEL R63, R100, -INF , P3 ;  /* 0xff800000643f7808 */ /* 0x000fe40001800000 */
[----:B------:R-:W-:Y:S02]  /*4140*/  FSEL R125, R105, -INF , !P5 ;  /* 0xff800000697d7808 */ /* 0x000fe40006800000 */
[----:B------:R-:W-:Y:S02]  /*4150*/  ISETP.GE.AND P5, PT, R77, R206, PT ;  /* 0x000000ce4d00720c */ /* 0x000fe40003fa6270 */
[----:B------:R-:W-:-:S02]  /*4160*/  FSEL R61, R101, -INF , P0 ;  /* 0xff800000653d7808 */ /* 0x000fc40000000000 */
[----:B------:R-:W-:Y:S02]  /*4170*/  FSEL R63, R63, -INF , !P1 ;  /* 0xff8000003f3f7808 */ /* 0x000fe40004800000 */
[----:B------:R-:W-:Y:S02]  /*4180*/  ISETP.GE.AND P1, PT, R51, R207, PT ;  /* 0x000000cf3300720c */ /* 0x000fe40003f26270 */
[----:B------:R-:W-:Y:S02]  /*4190*/  FSEL R61, R61, -INF , !P5 ;  /* 0xff8000003d3d7808 */ /* 0x000fe40006800000 */
[C---:B------:R-:W-:Y:S02]  /*41a0*/  ISETP.GE.AND P0, PT, R57.reuse, R204, PT ;  /* 0x000000cc3900720c */ /* 0x040fe40003f06270 */
[----:B------:R-:W-:Y:S02]  /*41b0*/  ISETP.GE.AND P5, PT, R57, R202, PT ;  /* 0x000000ca3900720c */ /* 0x000fe40003fa6270 */
[----:B------:R-:W-:-:S02]  /*41c0*/  FSEL R57, R113, -INF , P1 ;  /* 0xff80000071397808 */ /* 0x000fc40000800000 */
[----:B------:R-:W-:Y:S02]  /*41d0*/  ISETP.GE.AND P1, PT, R51, R206, PT ;  /* 0x000000ce3300720c */ /* 0x000fe40003f26270 */
[----:B------:R-:W-:Y:S02]  /*41e0*/  FSEL R21, R99, -INF , P0 ;  /* 0xff80000063157808 */ /* 0x000fe40000000000 */
[----:B------:R-:W-:Y:S02]  /*41f0*/  FSEL R57, R57, -INF , !P1 ;  /* 0xff80000039397808 */ /* 0x000fe40004800000 */
[-C--:B------:R-:W-:Y:S02]  /*4200*/  ISETP.GE.AND P1, PT, R225, R204.reuse, PT ;  /* 0x000000cce100720c */ /* 0x080fe40003f26270 */
[----:B------:R-:W-:Y:S02]  /*4210*/  ISETP.GE.AND P0, PT, R223, R204, PT ;  /* 0x000000ccdf00720c */ /* 0x000fe40003f06270 */
[----:B------:R-:W-:-:S02]  /*4220*/  ISETP.GE.AND P3, PT, R71, R207, PT ;  /* 0x000000cf4700720c */ /* 0x000fc40003f66270 */
[----:B------:R-:W-:Y:S02]  /*4230*/  FSEL R13, R91, -INF , P1 ;  /* 0xff8000005b0d7808 */ /* 0x000fe40000800000 */
[----:B------:R-:W-:Y:S02]  /*4240*/  FSEL R9, R46, -INF , P0 ;  /* 0xff8000002e097808 */ /* 0x000fe40000000000 */
[-C--:B------:R-:W-:Y:S02]  /*4250*/  ISETP.GE.AND P1, PT, R221, R204.reuse, PT ;  /* 0x000000ccdd00720c */ /* 0x080fe40003f26270 */
[----:B------:R-:W-:Y:S02]  /*4260*/  ISETP.GE.AND P0, PT, R215, R204, PT ;  /* 0x000000ccd700720c */ /* 0x000fe40003f06270 */
[----:B------:R-:W-:Y:S02]  /*4270*/  FSEL R59, R112, -INF , P3 ;  /* 0xff800000703b7808 */ /* 0x000fe40001800000 */
[----:B------:R-:W-:-:S02]  /*4280*/  ISETP.GE.AND P3, PT, R71, R206, PT ;  /* 0x000000ce4700720c */ /* 0x000fc40003f66270 */
[----:B------:R-:W-:Y:S02]  /*4290*/  FSEL R8, R98, -INF , P2 ;  /* 0xff80000062087808 */ /* 0x000fe40001000000 */
[-C--:B------:R-:W-:Y:S02]  /*42a0*/  ISETP.GE.AND P2, PT, R227, R204.reuse, PT ;  /* 0x000000cce300720c */ /* 0x080fe40003f46270 */
[----:B------:R-:W-:Y:S02]  /*42b0*/  FSEL R33, R47, -INF , P1 ;  /* 0xff8000002f217808 */ /* 0x000fe40000800000 */
[----:B------:R-:W-:Y:S02]  /*42c0*/  FSEL R25, R43, -INF , P0 ;  /* 0xff8000002b197808 */ /* 0x000fe40000000000 */
[-C--:B------:R-:W-:Y:S02]  /*42d0*/  ISETP.GE.AND P1, PT, R213, R204.reuse, PT ;  /* 0x000000ccd500720c */ /* 0x080fe40003f26270 */
[----:B------:R-:W-:-:S02]  /*42e0*/  ISETP.GE.AND P0, PT, R211, R204, PT ;  /* 0x000000ccd300720c */ /* 0x000fc40003f06270 */
[----:B------:R-:W-:Y:S02]  /*42f0*/  FSEL R59, R59, -INF , !P3 ;  /* 0xff8000003b3b7808 */ /* 0x000fe40005800000 */
[-C--:B------:R-:W-:Y:S02]  /*4300*/  ISETP.GE.AND P3, PT, R227, R202.reuse, PT ;  /* 0x000000cae300720c */ /* 0x080fe40003f66270 */
[----:B------:R-:W-:Y:S02]  /*4310*/  FSEL R17, R90, -INF , P2 ;  /* 0xff8000005a117808 */ /* 0x000fe40001000000 */
        /* <DEDUP_REMOVED lines=9> */
[----:B------:R-:W-:Y:S02]  /*43b0*/  ISETP.GE.AND P3, PT, R219, R204, PT ;  /* 0x000000ccdb00720c */ /* 0x000fe40003f66270 */
[----:B------:R-:W-:Y:S02]  /*43c0*/  FSEL R33, R33, -INF , !P5 ;  /* 0xff80000021217808 */ /* 0x000fe40006800000 */
[----:B------:R-:W-:Y:S02]  /*43d0*/  ISETP.GE.AND P5, PT, R211, R202, PT ;  /* 0x000000cad300720c */ /* 0x000fe40003fa6270 */
[----:B------:R-:W-:Y:S02]  /*43e0*/  FSEL R35, R35, -INF , P1 ;  /* 0xff80000023237808 */ /* 0x000fe40000800000 */
[----:B------:R-:W-:Y:S02]  /*43f0*/  FSEL R30, R30, -INF , P0 ;  /* 0xff8000001e1e7808 */ /* 0x000fe40000000000 */
[----:B------:R-:W-:-:S02]  /*4400*/  ISETP.GE.AND P1, PT, R175, R204, PT ;  /* 0x000000ccaf00720c */ /* 0x000fc40003f26270 */
[----:B------:R-:W-:Y:S02]  /*4410*/  ISETP.GE.AND P0, PT, R163, R204, PT ;  /* 0x000000cca300720c */ /* 0x000fe40003f06270 */
[----:B------:R-:W-:Y:S02]  /*4420*/  FSEL R13, R13, -INF , !P4 ;  /* 0xff8000000d0d7808 */ /* 0x000fe40006000000 */
[-C--:B------:R-:W-:Y:S02]  /*4430*/  ISETP.GE.AND P2, PT, R223, R202.reuse, PT ;  /* 0x000000cadf00720c */ /* 0x080fe40003f46270 */
[----:B------:R-:W-:Y:S02]  /*4440*/  ISETP.GE.AND P4, PT, R219, R202, PT ;  /* 0x000000cadb00720c */ /* 0x000fe40003f86270 */
[----:B------:R-:W-:Y:S02]  /*4450*/  FSEL R29, R42, -INF , P3 ;  /* 0xff8000002a1d7808 */ /* 0x000fe40001800000 */
[----:B------:R-:W-:-:S02]  /*4460*/  FSEL R225, R39, -INF , !P5 ;  /* 0xff80000027e17808 */ /* 0x000fc40006800000 */
[----:B------:R-:W-:Y:S02]  /*4470*/  ISETP.GE.AND P5, PT, R175, R202, PT ;  /* 0x000000caaf00720c */ /* 0x000fe40003fa6270 */
[----:B------:R-:W-:Y:S02]  /*4480*/  FSEL R31, R31, -INF , P1 ;  /* 0xff8000001f1f7808 */ /* 0x000fe40000800000 */
[----:B------:R-:W-:Y:S02]  /*4490*/  FSEL R27, R27, -INF , P0 ;  /* 0xff8000001b1b7808 */ /* 0x000fe40000000000 */
[----:B------:R-:W-:Y:S02]  /*44a0*/  ISETP.GE.AND P0, PT, R159, R204, PT ;  /* 0x000000cc9f00720c */ /* 0x000fe40003f06270 */
[----:B------:R-:W-:Y:S02]  /*44b0*/  FSEL R9, R9, -INF , !P2 ;  /* 0xff80000009097808 */ /* 0x000fe40005000000 */
[----:B------:R-:W-:-:S02]  /*44c0*/  FSEL R29, R29, -INF , !P4 ;  /* 0xff8000001d1d7808 */ /* 0x000fc40006000000 */
[----:B------:R-:W-:Y:S02]  /*44d0*/  ISETP.GE.AND P2, PT, R215, R202, PT ;  /* 0x000000cad700720c */ /* 0x000fe40003f46270 */
[----:B------:R-:W-:Y:S02]  /*44e0*/  ISETP.GE.AND P4, PT, R181, R204, PT ;  /* 0x000000ccb500720c */ /* 0x000fe40003f86270 */
[----:B------:R-:W-:Y:S02]  /*44f0*/  FSEL R215, R31, -INF , !P5 ;  /* 0xff8000001fd77808 */ /* 0x000fe40006800000 */
[----:B------:R-:W-:Y:S02]  /*4500*/  ISETP.GE.AND P5, PT, R159, R202, PT ;  /* 0x000000ca9f00720c */ /* 0x000fe40003fa6270 */
[----:B------:R-:W-:Y:S02]  /*4510*/  FSEL R23, R23, -INF , P0 ;  /* 0xff80000017177808 */ /* 0x000fe40000000000 */
[----:B------:R-:W-:-:S02]  /*4520*/  FSEL R34, R34, -INF , P4 ;  /* 0xff80000022227808 */ /* 0x000fc40002000000 */
[----:B------:R-:W-:Y:S02]  /*4530*/  ISETP.GE.AND P4, PT, R177, R202, PT ;  /* 0x000000cab100720c */ /* 0x000fe40003f86270 */
[-C--:B------:R-:W-:Y:S02]  /*4540*/  ISETP.GE.AND P0, PT, R137, R204.reuse, PT ;  /* 0x000000cc8900720c */ /* 0x080fe40003f06270 */
[----:B------:R-:W-:Y:S02]  /*4550*/  FSEL R177, R23, -INF , !P5 ;  /* 0xff80000017b17808 */ /* 0x000fe40006800000 */
[----:B------:R-:W-:Y:S02]  /*4560*/  ISETP.GE.AND P5, PT, R129, R204, PT ;  /* 0x000000cc8100720c */ /* 0x000fe40003fa6270 */
[----:B------:R-:W-:Y:S02]  /*4570*/  FMNMX3.FTZ R0, R69, R58, R7, !PT ;  /* 0x0000003a45007276 */ /* 0x000fe40007810007 */
[----:B------:R-:W-:-:S02]  /*4580*/  FSEL R14, R14, -INF , P0 ;  /* 0xff8000000e0e7808 */ /* 0x000fc40000000000 */
[----:B------:R-:W-:Y:S02]  /*4590*/  ISETP.GE.AND P0, PT, R129, R202, PT ;  /* 0x000000ca8100720c */ /* 0x000fe40003f06270 */
[----:B------:R-:W-:Y:S02]  /*45a0*/  FSEL R10, R10, -INF , P5 ;  /* 0xff8000000a0a7808 */ /* 0x000fe40002800000 */
[----:B------:R-:W-:Y:S02]  /*45b0*/  FMNMX3.FTZ R0, R0, R5, R83, !PT ;  /* 0x0000000500007276 */ /* 0x000fe40007810053 */
[----:B------:R-:W-:Y:S02]  /*45c0*/  FSEL R159, R10, -INF , !P0 ;  /* 0xff8000000a9f7808 */ /* 0x000fe40004000000 */
[----:B------:R-:W-:Y:S02]  /*45d0*/  FMNMX3.FTZ R0, R0, R81, R75, !PT ;  /* 0x0000005100007276 */ /* 0x000fe4000781004b */
[----:B------:R-:W-:-:S02]  /*45e0*/  FMNMX3.FTZ R10, R8, R21, R17, !PT ;  /* 0x00000015080a7276 */ /* 0x000fc40007810011 */
[----:B------:R-:W-:Y:S02]  /*45f0*/  FMNMX3.FTZ R0, R0, R73, R123, !PT ;  /* 0x0000004900007276 */ /* 0x000fe4000781007b */
[-C--:B------:R-:W-:Y:S02]  /*4600*/  ISETP.GE.AND P3, PT, R213, R202.reuse, PT ;  /* 0x000000cad500720c */ /* 0x080fe40003f66270 */
[----:B------:R-:W-:Y:S02]  /*4610*/  FMNMX3.FTZ R10, R10, R13, R9, !PT ;  /* 0x0000000d0a0a7276 */ /* 0x000fe40007810009 */
[----:B------:R-:W-:Y:S02]  /*4620*/  FSEL R25, R25, -INF , !P2 ;  /* 0xff80000019197808 */ /* 0x000fe40005000000 */
[----:B------:R-:W-:Y:S02]  /*4630*/  ISETP.GE.AND P2, PT, R181, R202, PT ;  /* 0x000000cab500720c */ /* 0x000fe40003f46270 */
[----:B------:R-:W-:-:S02]  /*4640*/  FMNMX3.FTZ R0, R0, R67, R121, !PT ;  /* 0x0000004300007276 */ /* 0x000fc40007810079 */
[----:B------:R-:W-:Y:S02]  /*4650*/  FSEL R227, R38, -INF , !P3 ;  /* 0xff80000026e37808 */ /* 0x000fe40005800000 */
[----:B------:R-:W-:Y:S02]  /*4660*/  FMNMX3.FTZ R10, R10, R33, R29, !PT ;  /* 0x000000210a0a7276 */ /* 0x000fe4000781001d */
[----:B------:R-:W-:Y:S02]  /*4670*/  ISETP.GE.AND P3, PT, R179, R202, PT ;  /* 0x000000cab300720c */ /* 0x000fe40003f66270 */
[----:B------:R-:W-:Y:S02]  /*4680*/  FSEL R223, R34, -INF , !P2 ;  /* 0xff80000022df7808 */ /* 0x000fe40005000000 */
[----:B------:R-:W-:Y:S02]  /*4690*/  ISETP.GE.AND P2, PT, R173, R204, PT ;  /* 0x000000ccad00720c */ /* 0x000fe40003f46270 */
[----:B------:R-:W-:-:S02]  /*46a0*/  FMNMX3.FTZ R0, R0, R65, R147, !PT ;  /* 0x0000004100007276 */ /* 0x000fc40007810093 */
[----:B------:R-:W-:Y:S02]  /*46b0*/  FMNMX3.FTZ R10, R10, R25, R227, !PT ;  /* 0x000000190a0a7276 */ /* 0x000fe400078100e3 */
[----:B------:R-:W-:Y:S02]  /*46c0*/  FSEL R221, R35, -INF , !P3 ;  /* 0xff80000023dd7808 */ /* 0x000fe40005800000 */
[----:B------:R-:W-:Y:S02]  /*46d0*/  ISETP.GE.AND P3, PT, R173, R202, PT ;  /* 0x000000caad00720c */ /* 0x000fe40003f66270 */
[----:B------:R-:W-:Y:S02]  /*46e0*/  FSEL R26, R26, -INF , P2 ;  /* 0xff8000001a1a7808 */ /* 0x000fe40001000000 */
[----:B------:R-:W-:Y:S02]  /*46f0*/  FMNMX3.FTZ R0, R0, R143, R145, !PT ;  /* 0x0000008f00007276 */ /* 0x000fe40007810091 */
[----:B------:R-:W-:-:S02]  /*4700*/  FSEL R219, R30, -INF , !P4 ;  /* 0xff8000001edb7808 */ /* 0x000fc40006000000 */
[----:B------:R-:W-:Y:S02]  /*4710*/  ISETP.GE.AND P1, PT, R161, R204, PT ;  /* 0x000000cca100720c */ /* 0x000fe40003f26270 */
[----:B------:R-:W-:Y:S02]  /*4720*/  FMNMX3.FTZ R10, R10, R225, R223, !PT ;  /* 0x000000e10a0a7276 */ /* 0x000fe400078100df */
[-C--:B------:R-:W-:Y:S02]  /*4730*/  ISETP.GE.AND P4, PT, R163, R202.reuse, PT ;  /* 0x000000caa300720c */ /* 0x080fe40003f86270 */
[----:B------:R-:W-:Y:S02]  /*4740*/  FSEL R213, R26, -INF , !P3 ;  /* 0xff8000001ad57808 */ /* 0x000fe40005800000 */
[----:B------:R-:W-:Y:S02]  /*4750*/  FMNMX3.FTZ R0, R0, R141, R171, !PT ;  /* 0x0000008d00007276 */ /* 0x000fe400078100ab */
[----:B------:R-:W-:-:S02]  /*4760*/  ISETP.GE.AND P2, PT, R161, R202, PT ;  /* 0x000000caa100720c */ /* 0x000fc40003f46270 */
[-C--:B------:R-:W-:Y:S02]  /*4770*/  ISETP.GE.AND P3, PT, R157, R204.reuse, PT ;  /* 0x000000cc9d00720c */ /* 0x080fe40003f66270 */
[----:B------:R-:W-:Y:S02]  /*4780*/  FSEL R22, R22, -INF , P1 ;  /* 0xff80000016167808 */ /* 0x000fe40000800000 */
[----:B------:R-:W-:Y:S02]  /*4790*/  FMNMX3.FTZ R10, R10, R221, R219, !PT ;  /* 0x000000dd0a0a7276 */ /* 0x000fe400078100db */
[----:B------:R-:W-:Y:S02]  /*47a0*/  ISETP.GE.AND P1, PT, R139, R204, PT ;  /* 0x000000cc8b00720c */ /* 0x000fe40003f26270 */
[----:B------:R-:W-:Y:S02]  /*47b0*/  FSEL R211, R27, -INF , !P4 ;  /* 0xff8000001bd37808 */ /* 0x000fe40006000000 */
[----:B------:R-:W-:-:S02]  /*47c0*/  FMNMX3.FTZ R0, R0, R167, R169, !PT ;  /* 0x000000a700007276 */ /* 0x000fc400078100a9 */
[-C--:B------:R-:W-:Y:S02]  /*47d0*/  ISETP.GE.AND P4, PT, R157, R202.reuse, PT ;  /* 0x000000ca9d00720c */ /* 0x080fe40003f86270 */
[----:B------:R-:W-:Y:S02]  /*47e0*/  FSEL R179, R22, -INF , !P2 ;  /* 0xff80000016b37808 */ /* 0x000fe40005000000 */
[----:B------:R-:W-:Y:S02]  /*47f0*/  FSEL R18, R18, -INF , P3 ;  /* 0xff80000012127808 */ /* 0x000fe40001800000 */
[----:B------:R-:W-:Y:S02]  /*4800*/  FMNMX3.FTZ R10, R10, R215, R213, !PT ;  /* 0x000000d70a0a7276 */ /* 0x000fe400078100d5 */
[----:B------:R-:W-:Y:S02]  /*4810*/  ISETP.GE.AND P2, PT, R139, R202, PT ;  /* 0x000000ca8b00720c */ /* 0x000fe40003f46270 */
[----:B------:R-:W-:-:S02]  /*4820*/  FSEL R19, R19, -INF , P1 ;  /* 0xff80000013137808 */ /* 0x000fc40000800000 */
[----:B------:R-:W-:Y:S02]  /*4830*/  ISETP.GE.AND P1, PT, R135, R204, PT ;  /* 0x000000cc8700720c */ /* 0x000fe40003f26270 */
[----:B------:R-:W-:Y:S02]  /*4840*/  FMNMX3.FTZ R0, R0, R165, R155, !PT ;  /* 0x000000a500007276 */ /* 0x000fe4000781009b */
[----:B------:R-:W-:Y:S02]  /*4850*/  ISETP.GE.AND P3, PT, R137, R202, PT ;  /* 0x000000ca8900720c */ /* 0x000fe40003f66270 */
[----:B------:R-:W-:Y:S02]  /*4860*/  FSEL R175, R18, -INF , !P4 ;  /* 0xff80000012af7808 */ /* 0x000fe40006000000 */
[----:B------:R-:W-:Y:S02]  /*4870*/  FMNMX3.FTZ R10, R10, R211, R179, !PT ;  /* 0x000000d30a0a7276 */ /* 0x000fe400078100b3 */
[----:B------:R-:W-:-:S02]  /*4880*/  FSEL R173, R19, -INF , !P2 ;  /* 0xff80000013ad7808 */ /* 0x000fc40005000000 */
[----:B------:R-:W-:Y:S02]  /*4890*/  ISETP.GE.AND P2, PT, R119, R204, PT ;  /* 0x000000cc7700720c */ /* 0x000fe40003f46270 */
[----:B------:R-:W-:Y:S02]  /*48a0*/  FSEL R15, R15, -INF , P1 ;  /* 0xff8000000f0f7808 */ /* 0x000fe40000800000 */
[----:B------:R-:W-:Y:S02]  /*48b0*/  FMNMX3.FTZ R0, R0, R153, R151, !PT ;  /* 0x0000009900007276 */ /* 0x000fe40007810097 */
[----:B------:R-:W-:Y:S02]  /*48c0*/  ISETP.GE.AND P4, PT, R135, R202, PT ;  /* 0x000000ca8700720c */ /* 0x000fe40003f86270 */
[----:B------:R-:W-:Y:S02]  /*48d0*/  FSEL R163, R14, -INF , !P3 ;  /* 0xff8000000ea37808 */ /* 0x000fe40005800000 */
[----:B------:R-:W-:-:S02]  /*48e0*/  ISETP.GE.AND P1, PT, R95, R204, PT ;  /* 0x000000cc5f00720c */ /* 0x000fc40003f26270 */
[----:B------:R-:W-:Y:S02]  /*48f0*/  FMNMX3.FTZ R10, R10, R177, R175, !PT ;  /* 0x000000b10a0a7276 */ /* 0x000fe400078100af */
[----:B------:R-:W-:Y:S02]  /*4900*/  FSEL R11, R11, -INF , P2 ;  /* 0xff8000000b0b7808 */ /* 0x000fe40001000000 */
[----:B------:R-:W-:Y:S02]  /*4910*/  ISETP.GE.AND P3, PT, R119, R202, PT ;  /* 0x000000ca7700720c */ /* 0x000fe40003f66270 */
[----:B------:R-:W-:Y:S02]  /*4920*/  ISETP.GE.AND P2, PT, R93, R204, PT ;  /* 0x000000cc5d00720c */ /* 0x000fe40003f46270 */
[----:B------:R-:W-:Y:S02]  /*4930*/  FMNMX3.FTZ R0, R0, R149, R133, !PT ;  /* 0x0000009500007276 */ /* 0x000fe40007810085 */
[----:B------:R-:W-:-:S02]  /*4940*/  ISETP.GE.AND P5, PT, R95, R202, PT ;  /* 0x000000ca5f00720c */ /* 0x000fc40003fa6270 */
[----:B------:R-:W-:Y:S02]  /*4950*/  FSEL R161, R15, -INF , !P4 ;  /* 0xff8000000fa17808 */ /* 0x000fe40006000000 */
[----:B------:R-:W-:Y:S02]  /*4960*/  ISETP.GE.AND P0, PT, R87, R204, PT ;  /* 0x000000cc5700720c */ /* 0x000fe40003f06270 */
[----:B------:R-:W-:Y:S02]  /*4970*/  FSEL R110, R110, -INF , P1 ;  /* 0xff8000006e6e7808 */ /* 0x000fe40000800000 */
[----:B------:R-:W-:Y:S02]  /*4980*/  FMNMX3.FTZ R10, R10, R173, R163, !PT ;  /* 0x000000ad0a0a7276 */ /* 0x000fe400078100a3 */
[----:B------:R-:W-:Y:S02]  /*4990*/  ISETP.GE.AND P4, PT, R93, R202, PT ;  /* 0x000000ca5d00720c */ /* 0x000fe40003f86270 */
[----:B------:R-:W-:-:S02]  /*49a0*/  FSEL R157, R11, -INF , !P3 ;  /* 0xff8000000b9d7808 */ /* 0x000fc40005800000 */
[----:B------:R-:W-:Y:S02]  /*49b0*/  ISETP.GE.AND P1, PT, R85, R204, PT ;  /* 0x000000cc5500720c */ /* 0x000fe40003f26270 */
[----:B------:R-:W-:Y:S02]  /*49c0*/  FSEL R111, R111, -INF , P2 ;  /* 0xff8000006f6f7808 */ /* 0x000fe40001000000 */
[----:B------:R-:W-:Y:S02]  /*49d0*/  FMNMX3.FTZ R12, R0, R131, R127, !PT ;  /* 0x00000083000c7276 */ /* 0x000fe4000781007f */
[----:B------:R-:W-:Y:S02]  /*49e0*/  ISETP.GE.AND P3, PT, R87, R202, PT ;  /* 0x000000ca5700720c */ /* 0x000fe40003f66270 */
[----:B------:R-:W-:Y:S02]  /*49f0*/  FSEL R137, R110, -INF , !P5 ;  /* 0xff8000006e897808 */ /* 0x000fe40006800000 */
[----:B------:R-:W-:-:S02]  /*4a00*/  ISETP.GE.AND P2, PT, R79, R204, PT ;  /* 0x000000cc4f00720c */ /* 0x000fc40003f46270 */
[----:B------:R-:W-:Y:S02]  /*4a10*/  FSEL R106, R106, -INF , P0 ;  /* 0xff8000006a6a7808 */ /* 0x000fe40000000000 */
[----:B------:R-:W-:Y:S02]  /*4a20*/  FMNMX3.FTZ R0, R10, R161, R159, !PT ;  /* 0x000000a10a007276 */ /* 0x000fe4000781009f */
[----:B------:R-:W-:Y:S02]  /*4a30*/  FSEL R139, R111, -INF , !P4 ;  /* 0xff8000006f8b7808 */ /* 0x000fe40006000000 */
[----:B------:R-:W-:Y:S02]  /*4a40*/  ISETP.GE.AND P0, PT, R77, R204, PT ;  /* 0x000000cc4d00720c */ /* 0x000fe40003f06270 */
[----:B------:R-:W-:Y:S02]  /*4a50*/  FSEL R107, R107, -INF , P1 ;  /* 0xff8000006b6b7808 */ /* 0x000fe40000800000 */
[----:B------:R-:W-:-:S02]  /*4a60*/  ISETP.GE.AND P5, PT, R85, R202, PT ;  /* 0x000000ca5500720c */ /* 0x000fc40003fa6270 */
        /* <DEDUP_REMOVED lines=8> */
[----:B------:R-:W-:Y:S02]  /*4af0*/  ISETP.GE.AND P2, PT, R71, R202, PT ;  /* 0x000000ca4700720c */ /* 0x000fe40003f46270 */
[----:B------:R-:W-:Y:S02]  /*4b00*/  ISETP.GE.AND P0, PT, R51, R204, PT ;  /* 0x000000cc3300720c */ /* 0x000fe40003f06270 */
[----:B------:R-:W-:Y:S02]  /*4b10*/  FSEL R50, R114, -INF , P1 ;  /* 0xff80000072327808 */ /* 0x000fe40000800000 */
[----:B------:R-:W-:-:S02]  /*4b20*/  FSEL R129, R107, -INF , !P5 ;  /* 0xff8000006b817808 */ /* 0x000fc40006800000 */
[----:B------:R-:W-:Y:S02]  /*4b30*/  FSEL R56, R56, -INF , !P4 ;  /* 0xff80000038387808 */ /* 0x000fe40006000000 */
[----:B------:R-:W-:Y:S02]  /*4b40*/  FMNMX3.FTZ R0, R0, R139, R135, !PT ;  /* 0x0000008b00007276 */ /* 0x000fe40007810087 */
[----:B------:R-:W-:Y:S02]  /*4b50*/  FMNMX3.FTZ R12, R12, R61, R59, !PT ;  /* 0x0000003d0c0c7276 */ /* 0x000fe4000781003b */
[----:B------:R-:W-:Y:S02]  /*4b60*/  ISETP.GE.AND P1, PT, R51, R202, PT ;  /* 0x000000ca3300720c */ /* 0x000fe40003f26270 */
[----:B------:R-:W-:Y:S02]  /*4b70*/  FSEL R48, R115, -INF , P0 ;  /* 0xff80000073307808 */ /* 0x000fe40000000000 */
        /* <DEDUP_REMOVED lines=13> */
[----:B------:R-:W-:-:S04]  /*4c50*/  IMAD R181, R6, 0x2, R185 ;  /* 0x0000000206b57824 */ /* 0x000fc800078e02b9 */
[----:B------:R-:W-:Y:S01]  /*4c60*/  IMAD R119, R4, 0x2, R181 ;  /* 0x0000000204777824 */ /* 0x000fe200078e02b5 */
[----:B------:R-:W-:Y:S04]  /*4c70*/  LDSM.16.MT88.4 R108, [R181+0x9000] ;  /* 0x00900000b56c783b */ /* 0x000fe80000004200 */
[----:B------:R-:W4:Y:S04]  /*4c80*/  LDSM.16.MT88.4 R84, [R119+0xb000] ;  /* 0x00b000007754783b */ /* 0x000f280000004200 */
[----:B------:R-:W5:Y:S01]  /*4c90*/  LDSM.16.MT88.4 R100, [R119+0x9000] ;  /* 0x009000007764783b */ /* 0x000f620000004200 */
[----:B-1----:R-:W-:-:S03]  /*4ca0*/  FMNMX.FTZ R52, R15, R52, !PT ;  /* 0x000000340f347209 */ /* 0x002fc60007810000 */
[----:B------:R-:W1:Y:S01]  /*4cb0*/  LDSM.16.MT88.4 R92, [R181+0xb000] ;  /* 0x00b00000b55c783b */ /* 0x000e620000004200 */
[----:B------:R-:W-:Y:S01]  /*4cc0*/  FSETP.NEU.FTZ.AND P0, PT, R52, -INF , PT ;  /* 0xff8000003400780b */ /* 0x000fe20003f1d000 */
[----:B--2---:R-:W-:Y:S02]  /*4cd0*/  FMUL.FTZ R60, R49, R52 ;  /* 0x00000034313c7220 */ /* 0x004fe40000410000 */
[----:B------:R-:W2:Y:S01]  /*4ce0*/  LDSM.16.MT88.4 R76, [R181+0xd000] ;  /* 0x00d00000b54c783b */ /* 0x000ea20000004200 */
[----:B---3--:R-:W-:Y:S02]  /*4cf0*/  FMNMX.FTZ R0, R11, R0, !PT ;  /* 0x000000000b007209 */ /* 0x008fe40007810000 */
[----:B------:R-:W-:Y:S02]  /*4d00*/  FSEL R60, R60, RZ, P0 ;  /* 0x000000ff3c3c7208 */ /* 0x000fe40000000000 */
[----:B------:R-:W-:Y:S01]  /*4d10*/  FSETP.NEU.FTZ.AND P0, PT, R0, -INF , PT ;  /* 0xff8000000000780b */ /* 0x000fe20003f1d000 */
[----:B------:R-:W-:-:S02]  /*4d20*/  FMUL.FTZ R6, R49, R0 ;  /* 0x0000000031067220 */ /* 0x000fc40000410000 */
[----:B------:R-:W-:-:S03]  /*4d30*/  FFMA.FTZ R46, R58, R49, -R60 ;  /* 0x000000313a2e7223 */ /* 0x000fc6000001083c */
[----:B------:R-:W-:Y:S01]  /*4d40*/  FSEL R58, R6, RZ, P0 ;  /* 0x000000ff063a7208 */ /* 0x000fe20000000000 */
[-CC-:B------:R-:W-:Y:S01]  /*4d50*/  FFMA.FTZ R45, R7, R49.reuse, -R60.reuse ;  /* 0x00000031072d7223 */ /* 0x180fe2000001083c */
[-CC-:B------:R-:W-:Y:S01]  /*4d60*/  FFMA.FTZ R42, R5, R49.reuse, -R60.reuse ;  /* 0x00000031052a7223 */ /* 0x180fe2000001083c */
[-C--:B------:R-:W-:Y:S01]  /*4d70*/  FFMA.FTZ R47, R69, R49.reuse, -R60 ;  /* 0x00000031452f7223 */ /* 0x080fe2000001083c */
[----:B------:R-:W3:Y:S01]  /*4d80*/  LDSM.16.MT88.4 R4, [R119+0xd000] ;  /* 0x00d000007704783b */ /* 0x000ee20000004200 */
[-CC-:B------:R-:W-:Y:S01]  /*4d90*/  FFMA.FTZ R44, R8, R49.reuse, -R58.reuse ;  /* 0x00000031082c7223 */ /* 0x180fe2000001083a */
[-CC-:B------:R-:W-:Y:S01]  /*4da0*/  FFMA.FTZ R43, R21, R49.reuse, -R58.reuse ;  /* 0x00000031152b7223 */ /* 0x180fe2000001083a */
[-CC-:B------:R-:W-:Y:S01]  /*4db0*/  FFMA.FTZ R40, R17, R49.reuse, -R58.reuse ;  /* 0x0000003111287223 */ /* 0x180fe2000001083a */
[-CC-:B------:R-:W-:Y:S01]  /*4dc0*/  FFMA.FTZ R39, R13, R49.reuse, -R58.reuse ;  /* 0x000000310d277223 */ /* 0x180fe2000001083a */
[----:B------:R-:W-:Y:S01]  /*4dd0*/  MUFU.EX2 R47, R47 ;  /* 0x0000002f002f7308 */ /* 0x000fe20000000800 */
[----:B------:R-:W-:-:S03]  /*4de0*/  FFMA.FTZ R37, R9, R49, -R58 ;  /* 0x0000003109257223 */ /* 0x000fc6000001083a */
[----:B------:R-:W4:Y:S01]  /*4df0*/  MUFU.EX2 R46, R46 ;  /* 0x0000002e002e7308 */ /* 0x000f220000000800 */
[----:B------:R-:W3:Y:S03]  /*4e00*/  LDSM.16.MT88.4 R8, [R119+0xb400] ;  /* 0x00b400007708783b */ /* 0x000ee60000004200 */
[----:B------:R-:W-:Y:S01]  /*4e10*/  MUFU.EX2 R45, R45 ;  /* 0x0000002d002d7308 */ /* 0x000fe20000000800 */
[-C--:B------:R-:W-:Y:S01]  /*4e20*/  FFMA.FTZ R36, R33, R49.reuse, -R58 ;  /* 0x0000003121247223 */ /* 0x080fe2000001083a */
[-CC-:B------:R-:W-:Y:S01]  /*4e30*/  FFMA.FTZ R41, R83, R49.reuse, -R60.reuse ;  /* 0x0000003153297223 */ /* 0x180fe2000001083c */
[-CC-:B------:R-:W-:Y:S01]  /*4e40*/  FFMA.FTZ R38, R81, R49.reuse, -R60.reuse ;  /* 0x0000003151267223 */ /* 0x180fe2000001083c */
[----:B------:R-:W5:Y:S01]  /*4e50*/  MUFU.EX2 R42, R42 ;  /* 0x0000002a002a7308 */ /* 0x000f620000000800 */
[-CC-:B------:R-:W-:Y:S01]  /*4e60*/  FFMA.FTZ R35, R75, R49.reuse, -R60.reuse ;  /* 0x000000314b237223 */ /* 0x180fe2000001083c */
[-C--:B------:R-:W-:Y:S01]  /*4e70*/  FFMA.FTZ R34, R73, R49.reuse, -R60 ;  /* 0x0000003149227223 */ /* 0x080fe2000001083c */
[--C-:B------:R-:W-:Y:S01]  /*4e80*/  FFMA.FTZ R32, R25, R49, -R58.reuse ;  /* 0x0000003119207223 */ /* 0x100fe2000001083a */
[----:B------:R-:W-:Y:S01]  /*4e90*/  MUFU.EX2 R44, R44 ;  /* 0x0000002c002c7308 */ /* 0x000fe20000000800 */
[----:B------:R-:W3:Y:S03]  /*4ea0*/  LDSM.16.MT88.4 R16, [R119+0x9400] ;  /* 0x009400007710783b */ /* 0x000ee60000004200 */
[----:B------:R-:W1:Y:S01]  /*4eb0*/  MUFU.EX2 R43, R43 ;  /* 0x0000002b002b7308 */ /* 0x000e620000000800 */
[----:B------:R-:W3:Y:S03]  /*4ec0*/  LDSM.16.MT88.4 R12, [R181+0xb400] ;  /* 0x00b40000b50c783b */ /* 0x000ee60000004200 */
[----:B------:R-:W-:Y:S01]  /*4ed0*/  MUFU.EX2 R40, R40 ;  /* 0x0000002800287308 */ /* 0x000fe20000000800 */
[----:B------:R-:W3:Y:S03]  /*4ee0*/  LDSM.16.MT88.4 R20, [R181+0x9400] ;  /* 0x00940000b514783b */ /* 0x000ee60000004200 */
[----:B------:R-:W2:Y:S01]  /*4ef0*/  MUFU.EX2 R39, R39 ;  /* 0x0000002700277308 */ /* 0x000ea20000000800 */
[----:B----4-:R-:W-:Y:S01]  /*4f00*/  F2FP.F16.F32.PACK_AB R68, R46, R47 ;  /* 0x0000002f2e44723e */ /* 0x010fe200000000ff */
[----:B------:R-:W-:Y:S01]  /*4f10*/  FFMA.FTZ R33, R29, R49, -R58 ;  /* 0x000000311d217223 */ /* 0x000fe2000001083a */
[----:B-----5:R-:W-:Y:S01]  /*4f20*/  F2FP.F16.F32.PACK_AB R70, R42, R45 ;  /* 0x0000002d2a46723e */ /* 0x020fe200000000ff */
[----:B------:R-:W-:Y:S01]  /*4f30*/  MUFU.EX2 R41, R41 ;  /* 0x0000002900297308 */ /* 0x000fe20000000800 */
[----:B------:R-:W4:Y:S01]  /*4f40*/  LDSM.16.MT88.4 R28, [R181+0xd400] ;  /* 0x00d40000b51c783b */ /* 0x000f220000004200 */
[----:B-1----:R-:W-:-:S02]  /*4f50*/  F2FP.F16.F32.PACK_AB R69, R43, R44 ;  /* 0x0000002c2b45723e */ /* 0x002fc400000000ff */
[----:B------:R-:W1:Y:S01]  /*4f60*/  MUFU.EX2 R38, R38 ;  /* 0x0000002600267308 */ /* 0x000e620000000800 */
[----:B------:R-:W5:Y:S01]  /*4f70*/  LDSM.16.MT88.4 R24, [R119+0xd400] ;  /* 0x00d400007718783b */ /* 0x000f620000004200 */
[----:B--2---:R-:W-:Y:S02]  /*4f80*/  F2FP.F16.F32.PACK_AB R71, R39, R40 ;  /* 0x000000282747723e */ /* 0x004fe400000000ff */
[----:B------:R-:W-:Y:S04]  /*4f90*/  MUFU.EX2 R35, R35 ;  /* 0x0000002300237308 */ /* 0x000fe80000000800 */
[----:B------:R-:W-:Y:S01]  /*4fa0*/  MUFU.EX2 R34, R34 ;  /* 0x0000002200227308 */ /* 0x000fe20000000800 */
[C---:B------:R-:W-:Y:S03]  /*4fb0*/  HMMA.16816.F32 R88, R68.reuse, R84, RZ ;  /* 0x000000544458723c */ /* 0x040fe600000018ff */
[----:B------:R-:W-:Y:S04]  /*4fc0*/  MUFU.EX2 R37, R37 ;  /* 0x0000002500257308 */ /* 0x000fe80000000800 */
[----:B------:R-:W2:Y:S01]  /*4fd0*/  MUFU.EX2 R36, R36 ;  /* 0x0000002400247308 */ /* 0x000ea20000000800 */
[C---:B------:R-:W-:Y:S03]  /*4fe0*/  HMMA.16816.F32 R84, R68.reuse, R86, RZ ;  /* 0x000000564454723c */ /* 0x040fe600000018ff */
[----:B------:R-:W-:Y:S04]  /*4ff0*/  MUFU.EX2 R33, R33 ;  /* 0x0000002100217308 */ /* 0x000fe80000000800 */
[----:B------:R-:W4:Y:S01]  /*5000*/  MUFU.EX2 R32, R32 ;  /* 0x0000002000207308 */ /* 0x000f220000000800 */
        /* <DEDUP_REMOVED lines=9> */
[----:B-1----:R-:W-:-:S02]  /*50a0*/  F2FP.F16.F32.PACK_AB R4, R38, R41 ;  /* 0x000000292604723e */ /* 0x002fc400000000ff */
[----:B--2---:R-:W-:-:S05]  /*50b0*/  F2FP.F16.F32.PACK_AB R5, R36, R37 ;  /* 0x000000252405723e */ /* 0x004fca00000000ff */
[----:B------:R-:W-:Y:S01]  /*50c0*/  HMMA.16816.F32 R68, R68, R6, RZ ;  /* 0x000000064444723c */ /* 0x000fe200000018ff */
[----:B------:R-:W-:Y:S02]  /*50d0*/  F2FP.F16.F32.PACK_AB R6, R34, R35 ;  /* 0x000000232206723e */ /* 0x000fe400000000ff */
[----:B----4-:R-:W-:-:S07]  /*50e0*/  F2FP.F16.F32.PACK_AB R7, R32, R33 ;  /* 0x000000212007723e */ /* 0x010fce00000000ff */
[C---:B------:R-:W-:Y:S08]  /*50f0*/  HMMA.16816.F32 R88, R4.reuse, R8, R88 ;  /* 0x000000080458723c */ /* 0x040ff00000001858 */
[C---:B------:R-:W-:Y:S01]  /*5100*/  HMMA.16816.F32 R84, R4.reuse, R10, R84 ;  /* 0x0000000a0454723c */ /* 0x040fe20000001854 */
[----:B------:R-:W1:Y:S01]  /*5110*/  LDSM.16.MT88.4 R8, [R119+0xb800] ;  /* 0x00b800007708783b */ /* 0x000e620000004200 */
[-CC-:B------:R-:W-:Y:S01]  /*5120*/  FFMA.FTZ R123, R123, R49.reuse, -R60.reuse ;  /* 0x000000317b7b7223 */ /* 0x180fe2000001083c */
[-CC-:B------:R-:W-:Y:S01]  /*5130*/  FFMA.FTZ R64, R67, R49.reuse, -R60.reuse ;  /* 0x0000003143407223 */ /* 0x180fe2000001083c */
[-CC-:B------:R-:W-:Y:S01]  /*5140*/  FFMA.FTZ R122, R121, R49.reuse, -R60.reuse ;  /* 0x00000031797a7223 */ /* 0x180fe2000001083c */
[-C--:B------:R-:W-:Y:S01]  /*5150*/  FFMA.FTZ R62, R65, R49.reuse, -R60 ;  /* 0x00000031413e7223 */ /* 0x080fe2000001083c */
[----:B------:R2:W-:Y:S01]  /*5160*/  MUFU.EX2 R67, R123 ;  /* 0x0000007b00437308 */ /* 0x0005e20000000800 */
[-CC-:B------:R-:W-:Y:S01]  /*5170*/  FFMA.FTZ R121, R227, R49.reuse, -R58.reuse ;  /* 0x00000031e3797223 */ /* 0x180fe2000001083a */
[-CC-:B------:R-:W-:Y:S01]  /*5180*/  FFMA.FTZ R120, R225, R49.reuse, -R58.reuse ;  /* 0x00000031e1787223 */ /* 0x180fe2000001083a */
[-CC-:B------:R-:W-:Y:S01]  /*5190*/  FFMA.FTZ R66, R223, R49.reuse, -R58.reuse ;  /* 0x00000031df427223 */ /* 0x180fe2000001083a */
[----:B------:R-:W-:Y:S01]  /*51a0*/  HMMA.16816.F32 R104, R4, R16, R104 ;  /* 0x000000100468723c */ /* 0x000fe20000001868 */
[----:B------:R-:W3:Y:S01]  /*51b0*/  MUFU.EX2 R64, R64 ;  /* 0x0000004000407308 */ /* 0x000ee20000000800 */
[----:B--2---:R-:W-:-:S06]  /*51c0*/  FFMA.FTZ R123, R221, R49, -R58 ;  /* 0x00000031dd7b7223 */ /* 0x004fcc000001083a */
[C---:B------:R-:W-:Y:S01]  /*51d0*/  HMMA.16816.F32 R100, R4.reuse, R18, R100 ;  /* 0x000000120464723c */ /* 0x040fe20000001864 */
[----:B------:R-:W2:Y:S01]  /*51e0*/  LDSM.16.MT88.4 R16, [R119+0x9800] ;  /* 0x009800007710783b */ /* 0x000ea20000004200 */
[----:B------:R-:W-:Y:S04]  /*51f0*/  MUFU.EX2 R65, R122 ;  /* 0x0000007a00417308 */ /* 0x000fe80000000800 */
[----:B------:R-:W4:Y:S02]  /*5200*/  MUFU.EX2 R62, R62 ;  /* 0x0000003e003e7308 */ /* 0x000f240000000800 */
[C---:B------:R-:W-:Y:S02]  /*5210*/  HMMA.16816.F32 R96, R4.reuse, R12, R96 ;  /* 0x0000000c0460723c */ /* 0x040fe40000001860 */
[----:B------:R-:W-:Y:S04]  /*5220*/  MUFU.EX2 R121, R121 ;  /* 0x0000007900797308 */ /* 0x000fe80000000800 */
[----:B------:R-:W1:Y:S02]  /*5230*/  MUFU.EX2 R120, R120 ;  /* 0x0000007800787308 */ /* 0x000e640000000800 */
[C---:B------:R-:W-:Y:S01]  /*5240*/  HMMA.16816.F32 R92, R4.reuse, R14, R92 ;  /* 0x0000000e045c723c */ /* 0x040fe2000000185c */
[----:B------:R-:W2:Y:S01]  /*5250*/  LDSM.16.MT88.4 R12, [R181+0xb800] ;  /* 0x00b80000b50c783b */ /* 0x000ea20000004200 */
[----:B------:R-:W-:Y:S04]  /*5260*/  MUFU.EX2 R66, R66 ;  /* 0x0000004200427308 */ /* 0x000fe80000000800 */
[----:B------:R-:W1:Y:S02]  /*5270*/  MUFU.EX2 R123, R123 ;  /* 0x0000007b007b7308 */ /* 0x000e640000000800 */
        /* <DEDUP_REMOVED lines=8> */
[----:B---3--:R-:W-:Y:S01]  /*5300*/  F2FP.F16.F32.PACK_AB R4, R64, R67 ;  /* 0x000000434004723e */ /* 0x008fe200000000ff */
[----:B------:R-:W3:Y:S01]  /*5310*/  LDSM.16.MT88.4 R24, [R119+0xd800] ;  /* 0x00d800007718783b */ /* 0x000ee20000004200 */
[----:B----4-:R-:W-:-:S02]  /*5320*/  F2FP.F16.F32.PACK_AB R6, R62, R65 ;  /* 0x000000413e06723e */ /* 0x010fc400000000ff */
[----:B-1----:R-:W-:Y:S02]  /*5330*/  F2FP.F16.F32.PACK_AB R5, R120, R121 ;  /* 0x000000797805723e */ /* 0x002fe400000000ff */
[----:B------:R-:W-:-:S07]  /*5340*/  F2FP.F16.F32.PACK_AB R7, R123, R66 ;  /* 0x000000427b07723e */ /* 0x000fce00000000ff */
        /* <DEDUP_REMOVED lines=11> */
[----:B--2---:R-:W-:Y:S01]  /*5400*/  HMMA.16816.F32 R104, R4, R16, R104 ;  /* 0x000000100468723c */ /* 0x004fe20000001868 */
[----:B------:R-:W2:Y:S01]  /*5410*/  MUFU.EX2 R124, R124 ;  /* 0x0000007c007c7308 */ /* 0x000ea20000000800 */
[----:B----4-:R-:W-:-:S06]  /*5420*/  FFMA.FTZ R147, R211, R49, -R58 ;  /* 0x00000031d3937223 */ /* 0x010fcc000001083a */
[C---:B------:R-:W-:Y:S01]  /*5430*/  HMMA.16816.F32 R100, R4.reuse, R18, R100 ;  /* 0x000000120464723c */ /* 0x040fe20000001864 */
[----:B------:R-:W4:Y:S01]  /*5440*/  LDSM.16.MT88.4 R16, [R119+0x9c00] ;  /* 0x009c00007710783b */ /* 0x000f220000004200 */
[----:B------:R-:W-:Y:S04]  /*5450*/  MUFU.EX2 R141, R130 ;  /* 0x00000082008d7308 */ /* 0x000fe80000000800 */
[----:B------:R-:W5:Y:S02]  /*5460*/  MUFU.EX2 R122, R122 ;  /* 0x0000007a007a7308 */ /* 0x000f640000000800 */
[C---:B------:R-:W-:Y:S02]  /*5470*/  HMMA.16816.F32 R96, R4.reuse, R12, R96 ;  /* 0x0000000c0460723c */ /* 0x040fe40000001860 */
[----:B------:R-:W-:Y:S04]  /*5480*/  MUFU.EX2 R145, R145 ;  /* 0x0000009100917308 */ /* 0x000fe80000000800 */
[----:B------:R-:W1:Y:S02]  /*5490*/  MUFU.EX2 R128, R128 ;  /* 0x0000008000807308 */ /* 0x000e640000000800 */
[C---:B------:R-:W-:Y:S01]  /*54a0*/  HMMA.16816.F32 R92, R4.reuse, R14, R92 ;  /* 0x0000000e045c723c */ /* 0x040fe2000000185c */
[----:B------:R-:W4:Y:S01]  /*54b0*/  LDSM.16.MT88.4 R12, [R181+0xbc00] ;  /* 0x00bc0000b50c783b */ /* 0x000f220000004200 */
[----:B------:R-:W-:Y:S04]  /*54c0*/  MUFU.EX2 R126, R126 ;  /* 0x0000007e007e7308 */ /* 0x000fe80000000800 */
[----:B------:R-:W1:Y:S02]  /*54d0*/  MUFU.EX2 R147, R147 ;  /* 0x0000009300937308 */ /* 0x000e640000000800 */
[C---:B------:R-:W-:Y:S08]  /*54e0*/  HMMA.16816.F32 R112, R4.reuse, R20, R112 ;  /* 0x000000140470723c */ /* 0x040ff00000001870 */
[C---:B------:R-:W-:Y:S01]  /*54f0*/  HMMA.16816.F32 R108, R4.reuse, R22, R108 ;  /* 0x00000016046c723c */ /* 0x040fe2000000186c */
[----:B------:R-:W4:Y:S07]  /*5500*/  LDSM.16.MT88.4 R20, [R181+0x9c00] ;  /* 0x009c0000b514783b */ /* 0x000f2e0000004200 */
[C---:B------:R-:W-:Y:S08]  /*5510*/  HMMA.16816.F32 R80, R4.reuse, R28, R80 ;  /* 0x0000001c0450723c */ /* 0x040ff00000001850 */
[C---:B------:R-:W-:Y:S01]  /*5520*/  HMMA.16816.F32 R76, R4.reuse, R30, R76 ;  /* 0x0000001e044c723c */ /* 0x040fe2000000184c */
[----:B------:R-:W4:Y:S07]  /*5530*/  LDSM.16.MT88.4 R28, [R181+0xdc00] ;  /* 0x00dc0000b51c783b */ /* 0x000f2e0000004200 */
[C---:B---3--:R-:W-:Y:S08]  /*5540*/  HMMA.16816.F32 R72, R4.reuse, R24, R72 ;  /* 0x000000180448723c */ /* 0x048ff00000001848 */
[----:B------:R-:W-:Y:S01]  /*5550*/  HMMA.16816.F32 R68, R4, R26, R68 ;  /* 0x0000001a0444723c */ /* 0x000fe20000001844 */
[----:B--2---:R-:W-:Y:S01]  /*5560*/  F2FP.F16.F32.PACK_AB R4, R124, R143 ;  /* 0x0000008f7c04723e */ /* 0x004fe200000000ff */
[----:B------:R-:W2:Y:S01]  /*5570*/  LDSM.16.MT88.4 R24, [R119+0xdc00] ;  /* 0x00dc00007718783b */ /* 0x000ea20000004200 */
[----:B-----5:R-:W-:-:S02]  /*5580*/  F2FP.F16.F32.PACK_AB R6, R122, R141 ;  /* 0x0000008d7a06723e */ /* 0x020fc400000000ff */
        /* <DEDUP_REMOVED lines=13> */
[----:B----4-:R-:W-:Y:S01]  /*5660*/  HMMA.16816.F32 R104, R4, R16, R104 ;  /* 0x000000100468723c */ /* 0x010fe20000001868 */
[----:B------:R-:W4:Y:S01]  /*5670*/  MUFU.EX2 R132, R132 ;  /* 0x0000008400847308 */ /* 0x000f220000000800 */
[----:B---3--:R-:W-:-:S06]  /*5680*/  FFMA.FTZ R171, R173, R49, -R58 ;  /* 0x00000031adab7223 */ /* 0x008fcc000001083a */
[C---:B------:R-:W-:Y:S01]  /*5690*/  HMMA.16816.F32 R100, R4.reuse, R18, R100 ;  /* 0x000000120464723c */ /* 0x040fe20000001864 */
[----:B------:R-:W3:Y:S01]  /*56a0*/  LDSM.16.MT88.4 R16, [R119+0xa000] ;  /* 0x00a000007710783b */ /* 0x000ee20000004200 */
[----:B------:R-:W-:Y:S04]  /*56b0*/  MUFU.EX2 R165, R138 ;  /* 0x0000008a00a57308 */ /* 0x000fe80000000800 */
[----:B------:R-:W5:Y:S02]  /*56c0*/  MUFU.EX2 R130, R130 ;  /* 0x0000008200827308 */ /* 0x000f640000000800 */
[C---:B------:R-:W-:Y:S02]  /*56d0*/  HMMA.16816.F32 R96, R4.reuse, R12, R96 ;  /* 0x0000000c0460723c */ /* 0x040fe40000001860 */
[----:B------:R-:W-:Y:S04]  /*56e0*/  MUFU.EX2 R169, R169 ;  /* 0x000000a900a97308 */ /* 0x000fe80000000800 */
[----:B------:R-:W1:Y:S02]  /*56f0*/  MUFU.EX2 R136, R136 ;  /* 0x0000008800887308 */ /* 0x000e640000000800 */
[C---:B------:R-:W-:Y:S01]  /*5700*/  HMMA.16816.F32 R92, R4.reuse, R14, R92 ;  /* 0x0000000e045c723c */ /* 0x040fe2000000185c */
[----:B------:R-:W3:Y:S01]  /*5710*/  LDSM.16.MT88.4 R12, [R119+0xc000] ;  /* 0x00c00000770c783b */ /* 0x000ee20000004200 */
[----:B------:R-:W-:Y:S04]  /*5720*/  MUFU.EX2 R134, R134 ;  /* 0x0000008600867308 */ /* 0x000fe80000000800 */
[----:B------:R-:W1:Y:S02]  /*5730*/  MUFU.EX2 R171, R171 ;  /* 0x000000ab00ab7308 */ /* 0x000e640000000800 */
[C---:B------:R-:W-:Y:S08]  /*5740*/  HMMA.16816.F32 R112, R4.reuse, R20, R112 ;  /* 0x000000140470723c */ /* 0x040ff00000001870 */
[C---:B------:R-:W-:Y:S01]  /*5750*/  HMMA.16816.F32 R108, R4.reuse, R22, R108 ;  /* 0x00000016046c723c */ /* 0x040fe2000000186c */
[----:B------:R-:W3:Y:S07]  /*5760*/  LDSM.16.MT88.4 R20, [R181+0xa000] ;  /* 0x00a00000b514783b */ /* 0x000eee0000004200 */
[C---:B------:R-:W-:Y:S08]  /*5770*/  HMMA.16816.F32 R80, R4.reuse, R28, R80 ;  /* 0x0000001c0450723c */ /* 0x040ff00000001850 */
[C---:B------:R-:W-:Y:S01]  /*5780*/  HMMA.16816.F32 R76, R4.reuse, R30, R76 ;  /* 0x0000001e044c723c */ /* 0x040fe2000000184c */
[----:B------:R-:W-:Y:S07]  /*5790*/  LDSM.16.MT88.4 R28, [R181+0xe000] ;  /* 0x00e00000b51c783b */ /* 0x000fee0000004200 */
[C---:B--2---:R-:W-:Y:S08]  /*57a0*/  HMMA.16816.F32 R72, R4.reuse, R24, R72 ;  /* 0x000000180448723c */ /* 0x044ff00000001848 */
[----:B------:R-:W-:Y:S01]  /*57b0*/  HMMA.16816.F32 R68, R4, R26, R68 ;  /* 0x0000001a0444723c */ /* 0x000fe20000001844 */
[----:B----4-:R-:W-:Y:S01]  /*57c0*/  F2FP.F16.F32.PACK_AB R4, R132, R167 ;  /* 0x000000a78404723e */ /* 0x010fe200000000ff */
[----:B------:R-:W-:Y:S01]  /*57d0*/  FFMA.FTZ R140, R155, R49, -R60 ;  /* 0x000000319b8c7223 */ /* 0x000fe2000001083c */
[----:B-----5:R-:W-:-:S02]  /*57e0*/  F2FP.F16.F32.PACK_AB R6, R130, R165 ;  /* 0x000000a58206723e */ /* 0x020fc400000000ff */
[----:B-1----:R-:W-:Y:S02]  /*57f0*/  F2FP.F16.F32.PACK_AB R5, R136, R169 ;  /* 0x000000a98805723e */ /* 0x002fe400000000ff */
[----:B------:R-:W-:Y:S01]  /*5800*/  F2FP.F16.F32.PACK_AB R7, R171, R134 ;  /* 0x00000086ab07723e */ /* 0x000fe200000000ff */
[-CC-:B------:R-:W-:Y:S01]  /*5810*/  FFMA.FTZ R146, R153, R49.reuse, -R60.reuse ;  /* 0x0000003199927223 */ /* 0x180fe2000001083c */
[-CC-:B------:R-:W-:Y:S01]  /*5820*/  FFMA.FTZ R138, R151, R49.reuse, -R60.reuse ;  /* 0x00000031978a7223 */ /* 0x180fe2000001083c */
[-C--:B------:R-:W-:Y:S01]  /*5830*/  FFMA.FTZ R149, R149, R49.reuse, -R60 ;  /* 0x0000003195957223 */ /* 0x080fe2000001083c */
[-CC-:B------:R-:W-:Y:S01]  /*5840*/  FFMA.FTZ R144, R163, R49.reuse, -R58.reuse ;  /* 0x00000031a3907223 */ /* 0x180fe2000001083a */
[-CC-:B------:R-:W-:Y:S01]  /*5850*/  FFMA.FTZ R142, R159, R49.reuse, -R58.reuse ;  /* 0x000000319f8e7223 */ /* 0x180fe2000001083a */
[----:B------:R-:W-:Y:S01]  /*5860*/  LDSM.16.MT88.4 R24, [R181+0xa400] ;  /* 0x00a40000b518783b */ /* 0x000fe20000004200 */
[C---:B------:R-:W-:Y:S08]  /*5870*/  HMMA.16816.F32 R96, R4.reuse, R8, R96 ;  /* 0x000000080460723c */ /* 0x040ff00000001860 */
[C---:B------:R-:W-:Y:S01]  /*5880*/  HMMA.16816.F32 R92, R4.reuse, R10, R92 ;  /* 0x0000000a045c723c */ /* 0x040fe2000000185c */
[----:B------:R-:W1:Y:S07]  /*5890*/  LDSM.16.MT88.4 R8, [R119+0xe000] ;  /* 0x00e000007708783b */ /* 0x000e6e0000004200 */
[C---:B---3--:R-:W-:Y:S08]  /*58a0*/  HMMA.16816.F32 R104, R4.reuse, R16, R104 ;  /* 0x000000100468723c */ /* 0x048ff00000001868 */
[C---:B------:R-:W-:Y:S01]  /*58b0*/  HMMA.16816.F32 R100, R4.reuse, R18, R100 ;  /* 0x000000120464723c */ /* 0x040fe20000001864 */
[----:B------:R-:W2:Y:S07]  /*58c0*/  LDSM.16.MT88.4 R16, [R181+0xc400] ;  /* 0x00c40000b510783b */ /* 0x000eae0000004200 */
[C---:B------:R-:W-:Y:S08]  /*58d0*/  HMMA.16816.F32 R88, R4.reuse, R12, R88 ;  /* 0x0000000c0458723c */ /* 0x040ff00000001858 */
[C---:B------:R-:W-:Y:S01]  /*58e0*/  HMMA.16816.F32 R84, R4.reuse, R14, R84 ;  /* 0x0000000e0454723c */ /* 0x040fe20000001854 */
[----:B------:R-:W3:Y:S01]  /*58f0*/  LDSM.16.MT88.4 R12, [R119+0xc400] ;  /* 0x00c40000770c783b */ /* 0x000ee20000004200 */
        /* <DEDUP_REMOVED lines=8> */
[----:B------:R-:W3:Y:S02]  /*5980*/  LDSM.16.MT88.4 R20, [R119+0xa400] ;  /* 0x00a400007714783b */ /* 0x000ee40000004200 */
        /* <DEDUP_REMOVED lines=9> */
[----:B----4-:R-:W-:Y:S01]  /*5a20*/  F2FP.F16.F32.PACK_AB R4, R151, R140 ;  /* 0x0000008c9704723e */ /* 0x010fe200000000ff */
[----:B------:R-:W4:Y:S01]  /*5a30*/  LDSM.16.MT88.4 R28, [R119+0xe400] ;  /* 0x00e40000771c783b */ /* 0x000f220000004200 */
[----:B-----5:R-:W-:-:S02]  /*5a40*/  F2FP.F16.F32.PACK_AB R6, R149, R138 ;  /* 0x0000008a9506723e */ /* 0x020fc400000000ff */
[----:B--2---:R-:W-:Y:S02]  /*5a50*/  F2FP.F16.F32.PACK_AB R5, R153, R144 ;  /* 0x000000909905723e */ /* 0x004fe400000000ff */
[----:B------:R-:W-:-:S07]  /*5a60*/  F2FP.F16.F32.PACK_AB R7, R155, R142 ;  /* 0x0000008e9b07723e */ /* 0x000fce00000000ff */
[----:B------:R-:W-:Y:S01]  /*5a70*/  HMMA.16816.F32 R96, R4, R16, R96 ;  /* 0x000000100460723c */ /* 0x000fe20000001860 */
[----:B------:R-:W-:-:S07]  /*5a80*/  FFMA.FTZ R146, R131, R49, -R60 ;  /* 0x0000003183927223 */ /* 0x000fce000001083c */
[C---:B------:R-:W-:Y:S01]  /*5a90*/  HMMA.16816.F32 R92, R4.reuse, R18, R92 ;  /* 0x00000012045c723c */ /* 0x040fe2000000185c */
[----:B------:R-:W2:Y:S07]  /*5aa0*/  LDSM.16.MT88.4 R16, [R119+0xa800] ;  /* 0x00a800007710783b */ /* 0x000eae0000004200 */
[----:B---3--:R-:W-:Y:S01]  /*5ab0*/  HMMA.16816.F32 R88, R4, R12, R88 ;  /* 0x0000000c0458723c */ /* 0x008fe20000001858 */
[----:B------:R-:W-:-:S04]  /*5ac0*/  FFMA.FTZ R12, R133, R49, -R60 ;  /* 0x00000031850c7223 */ /* 0x000fc8000001083c */
[----:B------:R3:W-:Y:S03]  /*5ad0*/  MUFU.EX2 R131, R12 ;  /* 0x0000000c00837308 */ /* 0x0007e60000000800 */
[C---:B------:R-:W-:Y:S01]  /*5ae0*/  HMMA.16816.F32 R84, R4.reuse, R14, R84 ;  /* 0x0000000e0454723c */ /* 0x040fe20000001854 */
[-CC-:B------:R-:W-:Y:S01]  /*5af0*/  FFMA.FTZ R133, R127, R49.reuse, -R60.reuse ;  /* 0x000000317f857223 */ /* 0x180fe2000001083c */
[-C--:B------:R-:W-:Y:S01]  /*5b00*/  FFMA.FTZ R148, R125, R49.reuse, -R60 ;  /* 0x000000317d947223 */ /* 0x080fe2000001083c */
[-CC-:B------:R-:W-:Y:S01]  /*5b10*/  FFMA.FTZ R127, R137, R49.reuse, -R58.reuse ;  /* 0x00000031897f7223 */ /* 0x180fe2000001083a */
[-CC-:B------:R-:W-:Y:S01]  /*5b20*/  FFMA.FTZ R150, R139, R49.reuse, -R58.reuse ;  /* 0x000000318b967223 */ /* 0x180fe2000001083a */
[-CC-:B------:R-:W-:Y:S01]  /*5b30*/  FFMA.FTZ R152, R129, R49.reuse, -R58.reuse ;  /* 0x0000003181987223 */ /* 0x180fe2000001083a */
[----:B---3--:R-:W3:Y:S01]  /*5b40*/  LDSM.16.MT88.4 R12, [R119+0xc800] ;  /* 0x00c80000770c783b */ /* 0x008ee20000004200 */
[----:B------:R-:W-:Y:S01]  /*5b50*/  FFMA.FTZ R135, R135, R49, -R58 ;  /* 0x0000003187877223 */ /* 0x000fe2000001083a */
[----:B------:R-:W5:Y:S01]  /*5b60*/  MUFU.EX2 R146, R146 ;  /* 0x0000009200927308 */ /* 0x000f620000000800 */
[C---:B------:R-:W-:Y:S03]  /*5b70*/  HMMA.16816.F32 R112, R4.reuse, R24, R112 ;  /* 0x000000180470723c */ /* 0x040fe60000001870 */
[----:B------:R-:W-:Y:S04]  /*5b80*/  MUFU.EX2 R125, R133 ;  /* 0x00000085007d7308 */ /* 0x000fe80000000800 */
[----:B------:R-:W2:Y:S01]  /*5b90*/  MUFU.EX2 R148, R148 ;  /* 0x0000009400947308 */ /* 0x000ea20000000800 */
[C---:B------:R-:W-:Y:S01]  /*5ba0*/  HMMA.16816.F32 R108, R4.reuse, R26, R108 ;  /* 0x0000001a046c723c */ /* 0x040fe2000000186c */
[----:B------:R-:W3:Y:S02]  /*5bb0*/  LDSM.16.MT88.4 R24, [R181+0xa800] ;  /* 0x00a80000b518783b */ /* 0x000ee40000004200 */
[----:B------:R-:W-:Y:S04]  /*5bc0*/  MUFU.EX2 R127, R127 ;  /* 0x0000007f007f7308 */ /* 0x000fe80000000800 */
[----:B------:R-:W2:Y:S01]  /*5bd0*/  MUFU.EX2 R150, R150 ;  /* 0x0000009600967308 */ /* 0x000ea20000000800 */
[C---:B------:R-:W-:Y:S03]  /*5be0*/  HMMA.16816.F32 R104, R4.reuse, R20, R104 ;  /* 0x000000140468723c */ /* 0x040fe60000001868 */
[----:B------:R-:W-:Y:S04]  /*5bf0*/  MUFU.EX2 R129, R135 ;  /* 0x0000008700817308 */ /* 0x000fe80000000800 */
[----:B------:R-:W2:Y:S01]  /*5c00*/  MUFU.EX2 R152, R152 ;  /* 0x0000009800987308 */ /* 0x000ea20000000800 */
[C---:B------:R-:W-:Y:S01]  /*5c10*/  HMMA.16816.F32 R100, R4.reuse, R22, R100 ;  /* 0x000000160464723c */ /* 0x040fe20000001864 */
[----:B------:R-:W3:Y:S07]  /*5c20*/  LDSM.16.MT88.4 R20, [R181+0xc800] ;  /* 0x00c80000b514783b */ /* 0x000eee0000004200 */
[C---:B-1----:R-:W-:Y:S08]  /*5c30*/  HMMA.16816.F32 R80, R4.reuse, R8, R80 ;  /* 0x000000080450723c */ /* 0x042ff00000001850 */
[C---:B------:R-:W-:Y:S01]  /*5c40*/  HMMA.16816.F32 R76, R4.reuse, R10, R76 ;  /* 0x0000000a044c723c */ /* 0x040fe2000000184c */
[----:B------:R-:W1:Y:S07]  /*5c50*/  LDSM.16.MT88.4 R8, [R181+0xe800] ;  /* 0x00e80000b508783b */ /* 0x000e6e0000004200 */
[C---:B----4-:R-:W-:Y:S08]  /*5c60*/  HMMA.16816.F32 R72, R4.reuse, R28, R72 ;  /* 0x0000001c0448723c */ /* 0x050ff00000001848 */
[----:B------:R-:W-:Y:S01]  /*5c70*/  HMMA.16816.F32 R68, R4, R30, R68 ;  /* 0x0000001e0444723c */ /* 0x000fe20000001844 */
[----:B-----5:R-:W-:-:S02]  /*5c80*/  F2FP.F16.F32.PACK_AB R4, R146, R131 ;  /* 0x000000839204723e */ /* 0x020fc400000000ff */
        /* <DEDUP_REMOVED lines=187> */
.L_x_5443:
        /* <DEDUP_REMOVED lines=8> */
.L_x_5444:
[----:B------:R-:W-:Y:S05]  /*68c0*/  BSYNC.RECONVERGENT B0 ;  /* 0x0000000000007941 */ /* 0x000fea0003800200 */
.L_x_5442:
        /* <DEDUP_REMOVED lines=16> */
[----:B------:R-:W-:Y:S01]  /*69d0*/  LDGSTS.E.BYPASS.LTC128B.128 [R118+0xb800], desc[UR4][R10.64+0x40] ;  /* 0x0b8000400a767fae */ /* 0x000fe2000b981a04 */
[----:B------:R-:W-:-:S03]  /*69e0*/  ISETP.GT.AND P0, PT, R193, R190, PT ;  /* 0x000000bec100720c */ /* 0x000fc60003f04270 */
        /* <DEDUP_REMOVED lines=159> */
[----:B------:R-:W-:Y:S06]  /*73e0*/  BAR.SYNC.DEFER_BLOCKING 0x0 ;  /* 0x0000000000007b1d */ /* 0x000fec0000010000 */
[----:B------:R-:W-:-:S13]  /*73f0*/  @!P0 BRA `(.L_x_5446) ;  /* 0x00000004008c8947 */ /* 0x000fda0003800000 */
[----:B------:R-:W-:Y:S04]  /*7400*/  BSSY.RECONVERGENT B0, `(.L_x_5447) ;  /* 0x0000048000007945 */ /* 0x000fe80003800200 */
[----:B------:R-:W-:Y:S05]  /*7410*/  @!P6 BRA `(.L_x_5448) ;  /* 0x0000000000f8e947 */ /* 0x000fea0003800000 */
[----:B------:R-:W2:Y:S01]  /*7420*/  LD.E R31, desc[UR4][R2.64+0x170] ;  /* 0x00017004021f7980 */ /* 0x000ea2000c101900 */
[C---:B------:R-:W-:Y:S01]  /*7430*/  IADD3 R28, PT, PT, R116.reuse, -0x80, RZ ;  /* 0xffffff80741c7810 */ /* 0x040fe20007ffe0ff */
[----:B------:R-:W-:-:S03]  /*7440*/  VIADD R116, R116, 0xffffff00 ;  /* 0xffffff0074747836 */ /* 0x000fc60000000000 */
        /* <DEDUP_REMOVED lines=59> */
.L_x_5448:
        /* <DEDUP_REMOVED lines=8> */
.L_x_5449:
[----:B------:R-:W-:Y:S05]  /*7880*/  BSYNC.RECONVERGENT B0 ;  /* 0x0000000000007941 */ /* 0x000fea0003800200 */
.L_x_5447:
        /* <DEDUP_REMOVED lines=26> */
.L_x_5446:
[----:B------:R-:W-:Y:S05]  /*7a30*/  BSYNC.RECONVERGENT B1 ;  /* 0x0000000000017941 */ /* 0x000fea0003800200 */
.L_x_5445:
[----:B------:R-:W2:Y:S01]  /*7a40*/  LD.E R116, desc[UR4][R2.64+0xdc] ;  /* 0x0000dc0402747980 */ /* 0x000ea2000c101900 */
[----:B-1----:R-:W-:-:S04]  /*7a50*/  IMAD R33, R117, 0x80, R53 ;  /* 0x0000008075217824 */ /* 0x002fc800078e0235 */
[C---:B------:R-:W-:Y:S02]  /*7a60*/  VIADD R31, R33.reuse, 0xffffff00 ;  /* 0xffffff00211f7836 */ /* 0x040fe40000000000 */
[----:B------:R-:W-:-:S03]  /*7a70*/  VIADD R29, R33, 0xffffff01 ;  /* 0xffffff01211d7836 */ /* 0x000fc60000000000 */
[-C--:B------:R-:W-:Y:S01]  /*7a80*/  ISETP.GE.AND P1, PT, R31, R207.reuse, PT ;  /* 0x000000cf1f00720c */ /* 0x080fe20003f26270 */
[----:B------:R-:W-:Y:S01]  /*7a90*/  VIADD R213, R33, 0xffffff08 ;  /* 0xffffff0821d57836 */ /* 0x000fe20000000000 */
[----:B------:R-:W-:Y:S02]  /*7aa0*/  ISETP.GE.AND P4, PT, R31, R206, PT ;  /* 0x000000ce1f00720c */ /* 0x000fe40003f86270 */
[----:B------:R-:W-:Y:S01]  /*7ab0*/  FSEL R24, R24, -INF , P1 ;  /* 0xff80000018187808 */ /* 0x000fe20000800000 */
[----:B------:R-:W-:Y:S01]  /*7ac0*/  VIADD R211, R33, 0xffffff09 ;  /* 0xffffff0921d37836 */ /* 0x000fe20000000000 */
[----:B------:R-:W-:Y:S02]  /*7ad0*/  ISETP.GE.AND P3, PT, R31, R204, PT ;  /* 0x000000cc1f00720c */ /* 0x000fe40003f66270 */
[-C--:B------:R-:W-:Y:S02]  /*7ae0*/  ISETP.GE.AND P1, PT, R29, R207.reuse, PT ;  /* 0x000000cf1d00720c */ /* 0x080fe40003f26270 */
[----:B------:R-:W-:Y:S01]  /*7af0*/  FSEL R28, R24, -INF , !P4 ;  /* 0xff800000181c7808 */ /* 0x000fe20006000000 */
[C---:B------:R-:W-:Y:S01]  /*7b00*/  VIADD R179, R33.reuse, 0xffffff10 ;  /* 0xffffff1021b37836 */ /* 0x040fe20000000000 */
[----:B------:R-:W-:Y:S01]  /*7b10*/  FSEL R24, R26, -INF , P3 ;  /* 0xff8000001a187808 */ /* 0x000fe20001800000 */
[----:B------:R-:W-:Y:S01]  /*7b20*/  VIADD R177, R33, 0xffffff11 ;  /* 0xffffff1121b17836 */ /* 0x000fe20000000000 */
[----:B------:R-:W-:-:S02]  /*7b30*/  ISETP.GE.AND P3, PT, R213, R207, PT ;  /* 0x000000cfd500720c */ /* 0x000fc40003f66270 */
[----:B------:R-:W-:Y:S02]  /*7b40*/  FSEL R25, R25, -INF , P1 ;  /* 0xff80000019197808 */ /* 0x000fe40000800000 */
[-C--:B------:R-:W-:Y:S01]  /*7b50*/  ISETP.GE.AND P1, PT, R211, R207.reuse, PT ;  /* 0x000000cfd300720c */ /* 0x080fe20003f26270 */
[----:B------:R-:W-:Y:S01]  /*7b60*/  VIADD R175, R33, 0xffffff18 ;  /* 0xffffff1821af7836 */ /* 0x000fe20000000000 */
[----:B------:R-:W-:Y:S02]  /*7b70*/  ISETP.GE.AND P6, PT, R29, R206, PT ;  /* 0x000000ce1d00720c */ /* 0x000fe40003fc6270 */
[----:B------:R-:W-:Y:S01]  /*7b80*/  FSEL R20, R20, -INF , P3 ;  /* 0xff80000014147808 */ /* 0x000fe20001800000 */
[----:B------:R-:W-:Y:S01]  /*7b90*/  VIADD R173, R33, 0xffffff19 ;  /* 0xffffff1921ad7836 */ /* 0x000fe20000000000 */
[----:B------:R-:W-:Y:S02]  /*7ba0*/  ISETP.GE.AND P3, PT, R179, R207, PT ;  /* 0x000000cfb300720c */ /* 0x000fe40003f66270 */
[----:B------:R-:W-:-:S02]  /*7bb0*/  FSEL R21, R21, -INF , P1 ;  /* 0xff80000015157808 */ /* 0x000fc40000800000 */
[-C--:B------:R-:W-:Y:S02]  /*7bc0*/  ISETP.GE.AND P1, PT, R177, R207.reuse, PT ;  /* 0x000000cfb100720c */ /* 0x080fe40003f26270 */
[----:B------:R-:W-:Y:S02]  /*7bd0*/  ISETP.GE.AND P5, PT, R31, R202, PT ;  /* 0x000000ca1f00720c */ /* 0x000fe40003fa6270 */
[----:B------:R-:W-:Y:S01]  /*7be0*/  FSEL R25, R25, -INF , !P6 ;  /* 0xff80000019197808 */ /* 0x000fe20007000000 */
[----:B------:R-:W-:Y:S01]  /*7bf0*/  VIADD R171, R33, 0xffffff20 ;  /* 0xffffff2021ab7836 */ /* 0x000fe20000000000 */
[----:B------:R-:W-:Y:S02]  /*7c00*/  ISETP.GE.AND P6, PT, R211, R206, PT ;  /* 0x000000ced300720c */ /* 0x000fe40003fc6270 */
[----:B------:R-:W-:Y:S01]  /*7c10*/  FSEL R58, R16, -INF , P3 ;  /* 0xff800000103a7808 */ /* 0x000fe20001800000 */
[----:B------:R-:W-:Y:S01]  /*7c20*/  VIADD R169, R33, 0xffffff21 ;  /* 0xffffff2121a97836 */ /* 0x000fe20000000000 */
[----:B------:R-:W-:-:S02]  /*7c30*/  ISETP.GE.AND P3, PT, R175, R207, PT ;  /* 0x000000cfaf00720c */ /* 0x000fc40003f66270 */
[----:B------:R-:W-:Y:S02]  /*7c40*/  FSEL R17, R17, -INF , P1 ;  /* 0xff80000011117808 */ /* 0x000fe40000800000 */
[----:B------:R-:W-:Y:S02]  /*7c50*/  ISETP.GE.AND P1, PT, R173, R207, PT ;  /* 0x000000cfad00720c */ /* 0x000fe40003f26270 */
[----:B------:R-:W-:Y:S02]  /*7c60*/  FSEL R24, R24, -INF , !P5 ;  /* 0xff80000018187808 */ /* 0x000fe40006800000 */
[-C--:B------:R-:W-:Y:S02]  /*7c70*/  ISETP.GE.AND P5, PT, R213, R206.reuse, PT ;  /* 0x000000ced500720c */ /* 0x080fe40003fa6270 */
[----:B------:R-:W-:Y:S01]  /*7c80*/  FSEL R16, R21, -INF , !P6 ;  /* 0xff80000015107808 */ /* 0x000fe20007000000 */
[----:B------:R-:W-:Y:S01]  /*7c90*/  VIADD R167, R33, 0xffffff28 ;  /* 0xffffff2821a77836 */ /* 0x000fe20000000000 */
[----:B------:R-:W-:-:S02]  /*7ca0*/  ISETP.GE.AND P6, PT, R177, R206, PT ;  /* 0x000000ceb100720c */ /* 0x000fc40003fc6270 */
[----:B------:R-:W-:Y:S01]  /*7cb0*/  FSEL R12, R12, -INF , P3 ;  /* 0xff8000000c0c7808 */ /* 0x000fe20001800000 */
[----:B------:R-:W-:Y:S01]  /*7cc0*/  VIADD R165, R33, 0xffffff29 ;  /* 0xffffff2921a57836 */ /* 0x000fe20000000000 */
[-C--:B------:R-:W-:Y:S02]  /*7cd0*/  ISETP.GE.AND P3, PT, R171, R207.reuse, PT ;  /* 0x000000cfab00720c */ /* 0x080fe40003f66270 */
[----:B------:R-:W-:Y:S02]  /*7ce0*/  FSEL R13, R13, -INF , P1 ;  /* 0xff8000000d0d7808 */ /* 0x000fe40000800000 */
[----:B------:R-:W-:Y:S02]  /*7cf0*/  ISETP.GE.AND P1, PT, R169, R207, PT ;  /* 0x000000cfa900720c */ /* 0x000fe40003f26270 */
[----:B------:R-:W-:Y:S02]  /*7d00*/  FSEL R20, R20, -INF , !P5 ;  /* 0xff80000014147808 */ /* 0x000fe40006800000 */
[----:B------:R-:W-:-:S02]  /*7d10*/  ISETP.GE.AND P5, PT, R179, R206, PT ;  /* 0x000000ceb300720c */ /* 0x000fc40003fa6270 */
[----:B------:R-:W-:Y:S01]  /*7d20*/  FSEL R56, R17, -INF , !P6 ;  /* 0xff80000011387808 */ /* 0x000fe20007000000 */
[----:B------:R-:W-:Y:S01]  /*7d30*/  VIADD R163, R33, 0xffffff30 ;  /* 0xffffff3021a37836 */ /* 0x000fe20000000000 */
[----:B------:R-:W-:Y:S02]  /*7d40*/  ISETP.GE.AND P6, PT, R173, R206, PT ;  /* 0x000000cead00720c */ /* 0x000fe40003fc6270 */
[----:B------:R-:W-:Y:S01]  /*7d50*/  FSEL R8, R8, -INF , P3 ;  /* 0xff80000008087808 */ /* 0x000fe20001800000 */
[----:B------:R-:W-:Y:S01]  /*7d60*/  VIADD R161, R33, 0xffffff31 ;  /* 0xffffff3121a17836 */ /* 0x000fe20000000000 */
[-C--:B------:R-:W-:Y:S02]  /*7d70*/  ISETP.GE.AND P3, PT, R167, R207.reuse, PT ;  /* 0x000000cfa700720c */ /* 0x080fe40003f66270 */
[----:B------:R-:W-:Y:S02]  /*7d80*/  FSEL R9, R9, -INF , P1 ;  /* 0xff80000009097808 */ /* 0x000fe40000800000 */
[----:B------:R-:W-:-:S02]  /*7d90*/  ISETP.GE.AND P1, PT, R165, R207, PT ;  /* 0x000000cfa500720c */ /* 0x000fc40003f26270 */
[----:B------:R-:W-:Y:S02]  /*7da0*/  FSEL R58, R58, -INF , !P5 ;  /* 0xff8000003a3a7808 */ /* 0x000fe40006800000 */
[-C--:B------:R-:W-:Y:S02]  /*7db0*/  ISETP.GE.AND P5, PT, R175, R206.reuse, PT ;  /* 0x000000ceaf00720c */ /* 0x080fe40003fa6270 */
        /* <DEDUP_REMOVED lines=80> */
[----:B------:R-:W-:Y:S02]  /*82c0*/  FSEL R156, R137, -INF , !P6 ;  /* 0xff800000899c7808 */ /* 0x000fe40007000000 */
[----:B------:R-:W-:Y:S02]  /*82d0*/  ISETP.GE.AND P6, PT, R41, R206, PT ;  /* 0x000000ce2900720c */ /* 0x000fe40003fc6270 */
[----:B------:R-:W-:Y:S02]  /*82e0*/  FSEL R128, R128, -INF , P3 ;  /* 0xff80000080807808 */ /* 0x000fe40001800000 */
[-C--:B------:R-:W-:Y:S02]  /*82f0*/  ISETP.GE.AND P3, PT, R35, R207.reuse, PT ;  /* 0x000000cf2300720c */ /* 0x080fe40003f66270 */
[----:B------:R-:W-:Y:S02]  /*8300*/  FSEL R129, R129, -INF , P1 ;  /* 0xff80000081817808 */ /* 0x000fe40000800000 */
[----:B------:R-:W-:-:S02]  /*8310*/  ISETP.GE.AND P1, PT, R31, R207, PT ;  /* 0x000000cf1f00720c */ /* 0x000fc40003f26270 */
[----:B------:R-:W-:Y:S02]  /*8320*/  FSEL R160, R136, -INF , !P5 ;  /* 0xff80000088a07808 */ /* 0x000fe40006800000 */
[C---:B------:R-:W-:Y:S02]  /*8330*/  ISETP.GE.AND P2, PT, R29.reuse, R204, PT ;  /* 0x000000cc1d00720c */ /* 0x040fe40003f46270 */
[----:B------:R-:W-:Y:S01]  /*8340*/  ISETP.GE.AND P4, PT, R29, R202, PT ;  /* 0x000000ca1d00720c */ /* 0x000fe20003f86270 */
[----:B------:R-:W-:Y:S01]  /*8350*/  VIADD R29, R33, 0xffffff78 ;  /* 0xffffff78211d7836 */ /* 0x000fe20000000000 */
[-C--:B------:R-:W-:Y:S02]  /*8360*/  ISETP.GE.AND P5, PT, R43, R206.reuse, PT ;  /* 0x000000ce2b00720c */ /* 0x080fe40003fa6270 */
[----:B------:R-:W-:Y:S02]  /*8370*/  FSEL R152, R133, -INF , !P6 ;  /* 0xff80000085987808 */ /* 0x000fe40007000000 */
[----:B------:R-:W-:-:S02]  /*8380*/  ISETP.GE.AND P6, PT, R37, R206, PT ;  /* 0x000000ce2500720c */ /* 0x000fc40003fc6270 */
[----:B------:R-:W-:Y:S02]  /*8390*/  FSEL R118, R124, -INF , P3 ;  /* 0xff8000007c767808 */ /* 0x000fe40001800000 */
[----:B------:R-:W-:Y:S02]  /*83a0*/  ISETP.GE.AND P3, PT, R31, R206, PT ;  /* 0x000000ce1f00720c */ /* 0x000fe40003f66270 */
[----:B------:R-:W-:Y:S02]  /*83b0*/  FSEL R125, R125, -INF , P1 ;  /* 0xff8000007d7d7808 */ /* 0x000fe40000800000 */
[----:B------:R-:W-:Y:S02]  /*83c0*/  ISETP.GE.AND P1, PT, R213, R204, PT ;  /* 0x000000ccd500720c */ /* 0x000fe40003f26270 */
[----:B------:R-:W-:Y:S02]  /*83d0*/  FSEL R148, R132, -INF , !P5 ;  /* 0xff80000084947808 */ /* 0x000fe40006800000 */
[----:B------:R-:W-:-:S02]  /*83e0*/  ISETP.GE.AND P5, PT, R39, R206, PT ;  /* 0x000000ce2700720c */ /* 0x000fc40003fa6270 */
[----:B------:R-:W-:Y:S02]  /*83f0*/  FSEL R140, R129, -INF , !P6 ;  /* 0xff800000818c7808 */ /* 0x000fe40007000000 */
[----:B------:R-:W-:Y:S02]  /*8400*/  ISETP.GE.AND P6, PT, R29, R207, PT ;  /* 0x000000cf1d00720c */ /* 0x000fe40003fc6270 */
[----:B------:R-:W-:Y:S02]  /*8410*/  FSEL R125, R125, -INF , !P3 ;  /* 0xff8000007d7d7808 */ /* 0x000fe40005800000 */
[----:B------:R-:W-:Y:S02]  /*8420*/  ISETP.GE.AND P3, PT, R213, R202, PT ;  /* 0x000000cad500720c */ /* 0x000fe40003f66270 */
[----:B------:R-:W-:Y:S02]  /*8430*/  FSEL R4, R22, -INF , P1 ;  /* 0xff80000016047808 */ /* 0x000fe40000800000 */
[----:B------:R-:W-:Y:S01]  /*8440*/  ISETP.GE.AND P1, PT, R177, R204, PT ;  /* 0x000000ccb100720c */ /* 0x000fe20003f26270 */
[----:B------:R-:W-:Y:S01]  /*8450*/  VIADD R33, R33, 0xffffff79 ;  /* 0xffffff7921217836 */ /* 0x000fe20000000000 */
[----:B------:R-:W-:-:S02]  /*8460*/  FSEL R144, R128, -INF , !P5 ;  /* 0xff80000080907808 */ /* 0x000fc40006800000 */
[-C--:B------:R-:W-:Y:S02]  /*8470*/  ISETP.GE.AND P5, PT, R35, R206.reuse, PT ;  /* 0x000000ce2300720c */ /* 0x080fe40003fa6270 */
[----:B------:R-:W-:Y:S02]  /*8480*/  FSEL R120, R120, -INF , P6 ;  /* 0xff80000078787808 */ /* 0x000fe40003000000 */
        /* <DEDUP_REMOVED lines=8> */
[----:B------:R-:W-:Y:S02]  /*8510*/  FSEL R120, R120, -INF , !P6 ;  /* 0xff80000078787808 */ /* 0x000fe40007000000 */
        /* <DEDUP_REMOVED lines=8> */
[----:B------:R-:W-:Y:S02]  /*85a0*/  ISETP.GE.AND P6, PT, R173, R202, PT ;  /* 0x000000caad00720c */ /* 0x000fe40003fc6270 */
[----:B------:R-:W-:Y:S02]  /*85b0*/  FSEL R15, R15, -INF , P1 ;  /* 0xff8000000f0f7808 */ /* 0x000fe40000800000 */
[----:B------:R-:W-:Y:S02]  /*85c0*/  FSEL R11, R11, -INF , P3 ;  /* 0xff8000000b0b7808 */ /* 0x000fe40001800000 */
[----:B------:R-:W-:Y:S02]  /*85d0*/  ISETP.GE.AND P3, PT, R165, R204, PT ;  /* 0x000000cca500720c */ /* 0x000fe40003f66270 */
[----:B------:R-:W-:-:S02]  /*85e0*/  FSEL R121, R121, -INF , !P5 ;  /* 0xff80000079797808 */ /* 0x000fc40006800000 */
[----:B------:R-:W-:Y:S02]  /*85f0*/  ISETP.GE.AND P5, PT, R179, R204, PT ;  /* 0x000000ccb300720c */ /* 0x000fe40003fa6270 */
[----:B------:R-:W-:Y:S02]  /*8600*/  FSEL R145, R15, -INF , !P6 ;  /* 0xff8000000f917808 */ /* 0x000fe40007000000 */
[-C--:B------:R-:W-:Y:S02]  /*8610*/  ISETP.GE.AND P6, PT, R165, R202.reuse, PT ;  /* 0x000000caa500720c */ /* 0x080fe40003fc6270 */
[----:B------:R-:W-:Y:S02]  /*8620*/  FSEL R7, R7, -INF , P3 ;  /* 0xff80000007077808 */ /* 0x000fe40001800000 */
[----:B------:R-:W-:Y:S02]  /*8630*/  FSEL R5, R5, -INF , !P4 ;  /* 0xff80000005057808 */ /* 0x000fe40006000000 */
[----:B------:R-:W-:-:S02]  /*8640*/  ISETP.GE.AND P4, PT, R179, R202, PT ;  /* 0x000000cab300720c */ /* 0x000fc40003f86270 */
[----:B------:R-:W-:Y:S02]  /*8650*/  FSEL R18, R18, -INF , P5 ;  /* 0xff80000012127808 */ /* 0x000fe40002800000 */
[----:B------:R-:W-:Y:S02]  /*8660*/  FSEL R246, R7, -INF , !P6 ;  /* 0xff80000007f67808 */ /* 0x000fe40007000000 */
[----:B------:R-:W-:Y:S02]  /*8670*/  FMNMX3.FTZ R7, R52, R28, R25, !PT ;  /* 0x0000001c34077276 */ /* 0x000fe40007810019 */
[----:B------:R-:W-:Y:S02]  /*8680*/  FSEL R66, R18, -INF , !P4 ;  /* 0xff80000012427808 */ /* 0x000fe40006000000 */
[-C--:B------:R-:W-:Y:S02]  /*8690*/  ISETP.GE.AND P4, PT, R171, R204.reuse, PT ;  /* 0x000000ccab00720c */ /* 0x080fe40003f86270 */
[----:B------:R-:W-:-:S02]  /*86a0*/  ISETP.GE.AND P2, PT, R175, R204, PT ;  /* 0x000000ccaf00720c */ /* 0x000fc40003f46270 */
[----:B------:R-:W-:Y:S02]  /*86b0*/  ISETP.GE.AND P1, PT, R167, R204, PT ;  /* 0x000000cca700720c */ /* 0x000fe40003f26270 */
[----:B------:R-:W-:Y:S02]  /*86c0*/  FMNMX3.FTZ R9, R7, R20, R16, !PT ;  /* 0x0000001407097276 */ /* 0x000fe40007810010 */
[----:B------:R-:W-:Y:S02]  /*86d0*/  FMNMX3.FTZ R7, R0, R24, R5, !PT ;  /* 0x0000001800077276 */ /* 0x000fe40007810005 */
[----:B------:R-:W-:Y:S02]  /*86e0*/  FSEL R10, R10, -INF , P4 ;  /* 0xff8000000a0a7808 */ /* 0x000fe40002000000 */
[----:B------:R-:W-:Y:S02]  /*86f0*/  ISETP.GE.AND P5, PT, R175, R202, PT ;  /* 0x000000caaf00720c */ /* 0x000fe40003fa6270 */
[----:B------:R-:W-:-:S02]  /*8700*/  FSEL R14, R14, -INF , P2 ;  /* 0xff8000000e0e7808 */ /* 0x000fc40001000000 */
[----:B------:R-:W-:Y:S02]  /*8710*/  ISETP.GE.AND P4, PT, R167, R202, PT ;  /* 0x000000caa700720c */ /* 0x000fe40003f86270 */
[----:B------:R-:W-:Y:S02]  /*8720*/  FSEL R6, R6, -INF , P1 ;  /* 0xff80000006067808 */ /* 0x000fe40000800000 */
[----:B------:R-:W-:Y:S02]  /*8730*/  FMNMX3.FTZ R7, R7, R4, R8, !PT ;  /* 0x0000000407077276 */ /* 0x000fe40007810008 */
[-C--:B------:R-:W-:Y:S02]  /*8740*/  ISETP.GE.AND P2, PT, R171, R202.reuse, PT ;  /* 0x000000caab00720c */ /* 0x080fe40003f46270 */
[----:B------:R-:W-:Y:S02]  /*8750*/  FSEL R141, R14, -INF , !P5 ;  /* 0xff8000000e8d7808 */ /* 0x000fe40006800000 */
[----:B------:R-:W-:Y:S01]  /*8760*/  FSEL R248, R6, -INF , !P4 ;  /* 0xff80000006f87808 */ /* 0x000fe20006000000 */
[----:B------:R-:W-:Y:S01]  /*8770*/  LDSM.16.MT88.4 R12, [R181+0x9000] ;  /* 0x00900000b50c783b */ /* 0x000fe20000004200 */
[----:B------:R-:W-:-:S02]  /*8780*/  ISETP.GE.AND P5, PT, R169, R202, PT ;  /* 0x000000caa900720c */ /* 0x000fc40003fa6270 */
[----:B------:R-:W-:Y:S02]  /*8790*/  FMNMX3.FTZ R6, R7, R66, R64, !PT ;  /* 0x0000004207067276 */ /* 0x000fe40007810040 */
[----:B------:R-:W-:Y:S02]  /*87a0*/  FSEL R252, R10, -INF , !P2 ;  /* 0xff8000000afc7808 */ /* 0x000fe40005000000 */
[-C--:B------:R-:W-:Y:S02]  /*87b0*/  ISETP.GE.AND P2, PT, R163, R204.reuse, PT ;  /* 0x000000cca300720c */ /* 0x080fe40003f46270 */
[----:B------:R-:W-:Y:S02]  /*87c0*/  ISETP.GE.AND P1, PT, R161, R204, PT ;  /* 0x000000cca100720c */ /* 0x000fe40003f26270 */
[----:B------:R-:W-:Y:S02]  /*87d0*/  FSEL R250, R11, -INF , !P5 ;  /* 0xff8000000bfa7808 */ /* 0x000fe40006800000 */
[----:B------:R-:W-:-:S02]  /*87e0*/  FMNMX3.FTZ R7, R6, R141, R145, !PT ;  /* 0x0000008d06077276 */ /* 0x000fc40007810091 */
[----:B------:R-:W-:Y:S02]  /*87f0*/  ISETP.GE.AND P3, PT, R67, R204, PT ;  /* 0x000000cc4300720c */ /* 0x000fe40003f66270 */
[-C--:B------:R-:W-:Y:S02]  /*8800*/  ISETP.GE.AND P5, PT, R163, R202.reuse, PT ;  /* 0x000000caa300720c */ /* 0x080fe40003fa6270 */
[----:B------:R-:W-:Y:S02]  /*8810*/  FSEL R158, R158, -INF , P2 ;  /* 0xff8000009e9e7808 */ /* 0x000fe40001000000 */
[----:B------:R-:W-:Y:S02]  /*8820*/  FSEL R159, R159, -INF , P1 ;  /* 0xff8000009f9f7808 */ /* 0x000fe40000800000 */
[----:B------:R-:W-:Y:S02]  /*8830*/  ISETP.GE.AND P4, PT, R161, R202, PT ;  /* 0x000000caa100720c */ /* 0x000fe40003f86270 */
[----:B------:R-:W-:-:S02]  /*8840*/  ISETP.GE.AND P1, PT, R65, R204, PT ;  /* 0x000000cc4100720c */ /* 0x000fc40003f26270 */
[----:B------:R-:W-:Y:S02]  /*8850*/  FMNMX3.FTZ R9, R9, R58, R56, !PT ;  /* 0x0000003a09097276 */ /* 0x000fe40007810038 */
[----:B------:R-:W-:Y:S02]  /*8860*/  FMNMX3.FTZ R7, R7, R252, R250, !PT ;  /* 0x000000fc07077276 */ /* 0x000fe400078100fa */
[----:B------:R-:W-:Y:S02]  /*8870*/  FSEL R154, R154, -INF , P3 ;  /* 0xff8000009a9a7808 */ /* 0x000fe40001800000 */
[----:B------:R-:W-:Y:S02]  /*8880*/  ISETP.GE.AND P2, PT, R67, R202, PT ;  /* 0x000000ca4300720c */ /* 0x000fe40003f46270 */
[----:B------:R-:W-:Y:S02]  /*8890*/  FSEL R236, R158, -INF , !P5 ;  /* 0xff8000009eec7808 */ /* 0x000fe40006800000 */
[----:B------:R-:W-:-:S02]  /*88a0*/  ISETP.GE.AND P6, PT, R63, R204, PT ;  /* 0x000000cc3f00720c */ /* 0x000fc40003fc6270 */
[----:B------:R-:W-:Y:S02]  /*88b0*/  ISETP.GE.AND P3, PT, R61, R204, PT ;  /* 0x000000cc3d00720c */ /* 0x000fe40003f66270 */
[----:B------:R-:W-:Y:S02]  /*88c0*/  ISETP.GE.AND P5, PT, R65, R202, PT ;  /* 0x000000ca4100720c */ /* 0x000fe40003fa6270 */
[----:B------:R-:W-:Y:S02]  /*88d0*/  FSEL R234, R159, -INF , !P4 ;  /* 0xff8000009fea7808 */ /* 0x000fe40006000000 */
[----:B------:R-:W-:Y:S02]  /*88e0*/  FSEL R155, R155, -INF , P1 ;  /* 0xff8000009b9b7808 */ /* 0x000fe40000800000 */
[----:B------:R-:W-:Y:S02]  /*88f0*/  FMNMX3.FTZ R9, R9, R50, R48, !PT ;  /* 0x0000003209097276 */ /* 0x000fe40007810030 */
[----:B------:R-:W-:-:S02]  /*8900*/  FMNMX3.FTZ R7, R7, R248, R246, !PT ;  /* 0x000000f807077276 */ /* 0x000fc400078100f6 */
[----:B------:R-:W-:Y:S02]  /*8910*/  ISETP.GE.AND P1, PT, R59, R204, PT ;  /* 0x000000cc3b00720c */ /* 0x000fe40003f26270 */
[-C--:B------:R-:W-:Y:S02]  /*8920*/  ISETP.GE.AND P4, PT, R63, R202.reuse, PT ;  /* 0x000000ca3f00720c */ /* 0x080fe40003f86270 */
[----:B------:R-:W-:Y:S02]  /*8930*/  FSEL R230, R154, -INF , !P2 ;  /* 0xff8000009ae67808 */ /* 0x000fe40005000000 */
[----:B------:R-:W-:Y:S02]  /*8940*/  FSEL R150, R150, -INF , P6 ;  /* 0xff80000096967808 */ /* 0x000fe40003000000 */
[----:B------:R-:W-:Y:S02]  /*8950*/  FSEL R151, R151, -INF , P3 ;  /* 0xff80000097977808 */ /* 0x000fe40001800000 */
[----:B------:R-:W-:-:S02]  /*8960*/  ISETP.GE.AND P2, PT, R61, R202, PT ;  /* 0x000000ca3d00720c */ /* 0x000fc40003f46270 */
[----:B------:R-:W-:Y:S01]  /*8970*/  FSEL R232, R155, -INF , !P5 ;  /* 0xff8000009be87808 */ /* 0x000fe20006800000 */
[----:B------:R-:W-:Y:S01]  /*8980*/  LDSM.16.MT88.4 R60, [R181+0x9400] ;  /* 0x00940000b53c783b */ /* 0x000fe20000004200 */
[----:B------:R-:W-:Y:S02]  /*8990*/  ISETP.GE.AND P3, PT, R57, R204, PT ;  /* 0x000000cc3900720c */ /* 0x000fe40003f66270 */
[----:B------:R-:W-:Y:S02]  /*89a0*/  FMNMX3.FTZ R9, R9, R242, R244, !PT ;  /* 0x000000f209097276 */ /* 0x000fe400078100f4 */
[----:B------:R-:W-:Y:S02]  /*89b0*/  FMNMX3.FTZ R7, R7, R236, R234, !PT ;  /* 0x000000ec07077276 */ /* 0x000fe400078100ea */
[----:B------:R-:W-:Y:S02]  /*89c0*/  ISETP.GE.AND P5, PT, R51, R204, PT ;  /* 0x000000cc3300720c */ /* 0x000fe40003fa6270 */
[----:B------:R-:W-:-:S02]  /*89d0*/  FSEL R146, R146, -INF , P1 ;  /* 0xff80000092927808 */ /* 0x000fc40000800000 */
[----:B------:R-:W-:Y:S02]  /*89e0*/  ISETP.GE.AND P6, PT, R59, R202, PT ;  /* 0x000000ca3b00720c */ /* 0x000fe40003fc6270 */
[----:B------:R-:W-:Y:S02]  /*89f0*/  FSEL R222, R150, -INF , !P4 ;  /* 0xff80000096de7808 */ /* 0x000fe40006000000 */
[----:B------:R-:W-:Y:S02]  /*8a00*/  ISETP.GE.AND P1, PT, R49, R204, PT ;  /* 0x000000cc3100720c */ /* 0x000fe40003f26270 */
[----:B------:R-:W-:Y:S02]  /*8a10*/  ISETP.GE.AND P4, PT, R57, R202, PT ;  /* 0x000000ca3900720c */ /* 0x000fe40003f86270 */
[----:B------:R-:W-:Y:S02]  /*8a20*/  FSEL R212, R151, -INF , !P2 ;  /* 0xff80000097d47808 */ /* 0x000fe40005000000 */
[----:B------:R-:W-:-:S02]  /*8a30*/  FSEL R147, R147, -INF , P3 ;  /* 0xff80000093937808 */ /* 0x000fc40001800000 */
[----:B------:R-:W-:Y:S02]  /*8a40*/  FMNMX3.FTZ R9, R9, R240, R238, !PT ;  /* 0x000000f009097276 */ /* 0x000fe400078100ee */
[----:B------:R-:W-:Y:S02]  /*8a50*/  FMNMX3.FTZ R7, R7, R230, R232, !PT ;  /* 0x000000e607077276 */ /* 0x000fe400078100e8 */
[----:B------:R-:W-:Y:S02]  /*8a60*/  ISETP.GE.AND P2, PT, R51, R202, PT ;  /* 0x000000ca3300720c */ /* 0x000fe40003f46270 */
[----:B------:R-:W-:Y:S02]  /*8a70*/  FSEL R142, R142, -INF , P5 ;  /* 0xff8000008e8e7808 */ /* 0x000fe40002800000 */
[----:B------:R-:W-:Y:S02]  /*8a80*/  FSEL R210, R146, -INF , !P6 ;  /* 0xff80000092d27808 */ /* 0x000fe40007000000 */
[----:B------:R-:W-:-:S02]  /*8a90*/  ISETP.GE.AND P3, PT, R47, R204, PT ;  /* 0x000000cc2f00720c */ /* 0x000fc40003f66270 */
[----:B------:R-:W-:Y:S02]  /*8aa0*/  FSEL R143, R143, -INF , P1 ;  /* 0xff8000008f8f7808 */ /* 0x000fe40000800000 */
[----:B------:R-:W-:Y:S02]  /*8ab0*/  ISETP.GE.AND P6, PT, R49, R202, PT ;  /* 0x000000ca3100720c */ /* 0x000fe40003fc6270 */
[----:B------:R-:W-:Y:S02]  /*8ac0*/  FSEL R220, R147, -INF , !P4 ;  /* 0xff80000093dc7808 */ /* 0x000fe40006000000 */
[----:B------:R-:W-:Y:S02]  /*8ad0*/  ISETP.GE.AND P1, PT, R45, R204, PT ;  /* 0x000000cc2d00720c */ /* 0x000fe40003f26270 */
[----:B------:R-:W-:Y:S02]  /*8ae0*/  FMNMX3.FTZ R9, R9, R228, R224, !PT ;  /* 0x000000e409097276 */ /* 0x000fe400078100e0 */
[----:B------:R-:W-:-:S02]  /*8af0*/  FMNMX3.FTZ R7, R7, R222, R212, !PT ;  /* 0x000000de07077276 */ /* 0x000fc400078100d4 */
[----:B------:R-:W-:Y:S02]  /*8b00*/  FSEL R170, R142, -INF , !P2 ;  /* 0xff8000008eaa7808 */ /* 0x000fe40005000000 */
[----:B------:R-:W-:Y:S02]  /*8b10*/  ISETP.GE.AND P5, PT, R47, R202, PT ;  /* 0x000000ca2f00720c */ /* 0x000fe40003fa6270 */
[----:B------:R-:W-:Y:S02]  /*8b20*/  ISETP.GE.AND P2, PT, R43, R204, PT ;  /* 0x000000cc2b00720c */ /* 0x000fe40003f46270 */
[----:B------:R-:W-:Y:S02]  /*8b30*/  FSEL R138, R138, -INF , P3 ;  /* 0xff8000008a8a7808 */ /* 0x000fe40001800000 */
[----:B------:R-:W-:Y:S02]  /*8b40*/  ISETP.GE.AND P4, PT, R45, R202, PT ;  /* 0x000000ca2d00720c */ /* 0x000fe40003f86270 */
[----:B------:R-:W-:Y:S01]  /*8b50*/  FSEL R168, R143, -INF , !P6 ;  /* 0xff8000008fa87808 */ /* 0x000fe20007000000 */
[----:B------:R-:W-:Y:S01]  /*8b60*/  LDSM.16.MT88.4 R44, [R181+0xd000] ;  /* 0x00d00000b52c783b */ /* 0x000fe20000004200 */
[----:B------:R-:W-:-:S02]  /*8b70*/  ISETP.GE.AND P3, PT, R41, R204, PT ;  /* 0x000000cc2900720c */ /* 0x000fc40003f66270 */
[----:B------:R-:W-:Y:S02]  /*8b80*/  FSEL R139, R139, -INF , P1 ;  /* 0xff8000008b8b7808 */ /* 0x000fe40000800000 */
[----:B------:R-:W-:Y:S02]  /*8b90*/  FMNMX3.FTZ R9, R9, R226, R218, !PT ;  /* 0x000000e209097276 */ /* 0x000fe400078100da */
[----:B------:R-:W-:Y:S02]  /*8ba0*/  FMNMX3.FTZ R7, R7, R210, R220, !PT ;  /* 0x000000d207077276 */ /* 0x000fe400078100dc */
[----:B------:R-:W-:Y:S02]  /*8bb0*/  ISETP.GE.AND P1, PT, R39, R204, PT ;  /* 0x000000cc2700720c */ /* 0x000fe40003f26270 */
[----:B------:R-:W-:Y:S02]  /*8bc0*/  ISETP.GE.AND P6, PT, R43, R202, PT ;  /* 0x000000ca2b00720c */ /* 0x000fe40003fc6270 */
[----:B------:R-:W-:-:S02]  /*8bd0*/  FSEL R158, R138, -INF , !P5 ;  /* 0xff8000008a9e7808 */ /* 0x000fc40006800000 */
[----:B------:R-:W-:Y:S02]  /*8be0*/  FSEL R134, R134, -INF , P2 ;  /* 0xff80000086867808 */ /* 0x000fe40001000000 */
[----:B------:R-:W-:Y:S02]  /*8bf0*/  ISETP.GE.AND P5, PT, R41, R202, PT ;  /* 0x000000ca2900720c */ /* 0x000fe40003fa6270 */
[----:B------:R-:W-:Y:S02]  /*8c00*/  FSEL R166, R139, -INF , !P4 ;  /* 0xff8000008ba67808 */ /* 0x000fe40006000000 */
[----:B------:R-:W-:Y:S02]  /*8c10*/  ISETP.GE.AND P2, PT, R37, R204, PT ;  /* 0x000000cc2500720c */ /* 0x000fe40003f46270 */
[----:B------:R-:W-:Y:S02]  /*8c20*/  FSEL R135, R135, -INF , P3 ;  /* 0xff80000087877808 */ /* 0x000fe40001800000 */
[----:B------:R-:W-:-:S02]  /*8c30*/  FMNMX3.FTZ R9, R9, R176, R178, !PT ;  /* 0x000000b009097276 */ /* 0x000fc400078100b2 */
[----:B------:R-:W-:Y:S02]  /*8c40*/  FMNMX3.FTZ R7, R7, R170, R168, !PT ;  /* 0x000000aa07077276 */ /* 0x000fe400078100a8 */
[----:B------:R-:W-:Y:S02]  /*8c50*/  FSEL R130, R130, -INF , P1 ;  /* 0xff80000082827808 */ /* 0x000fe40000800000 */
[----:B------:R-:W-:Y:S02]  /*8c60*/  ISETP.GE.AND P4, PT, R39, R202, PT ;  /* 0x000000ca2700720c */ /* 0x000fe40003f86270 */
[----:B------:R-:W-:Y:S02]  /*8c70*/  FSEL R150, R134, -INF , !P6 ;  /* 0xff80000086967808 */ /* 0x000fe40007000000 */
[----:B------:R-:W-:Y:S02]  /*8c80*/  ISETP.GE.AND P1, PT, R31, R204, PT ;  /* 0x000000cc1f00720c */ /* 0x000fe40003f26270 */
[----:B------:R-:W-:-:S02]  /*8c90*/  ISETP.GE.AND P6, PT, R37, R202, PT ;  /* 0x000000ca2500720c */ /* 0x000fc40003fc6270 */
[----:B------:R-:W-:Y:S01]  /*8ca0*/  ISETP.GE.AND P3, PT, R35, R204, PT ;  /* 0x000000cc2300720c */ /* 0x000fe20003f66270 */
[----:B------:R-:W-:Y:S01]  /*8cb0*/  LDSM.16.MT88.4 R36, [R119+0xb000] ;  /* 0x00b000007724783b */ /* 0x000fe20000004200 */
[----:B------:R-:W-:Y:S02]  /*8cc0*/  FSEL R154, R135, -INF , !P5 ;  /* 0xff800000879a7808 */ /* 0x000fe40006800000 */
[----:B------:R-:W-:Y:S02]  /*8cd0*/  FMNMX3.FTZ R9, R9, R174, R172, !PT ;  /* 0x000000ae09097276 */ /* 0x000fe400078100ac */
[----:B------:R-:W-:Y:S02]  /*8ce0*/  FSEL R131, R131, -INF , P2 ;  /* 0xff80000083837808 */ /* 0x000fe40001000000 */
[----:B------:R-:W-:Y:S02]  /*8cf0*/  FMNMX3.FTZ R7, R7, R158, R166, !PT ;  /* 0x0000009e07077276 */ /* 0x000fe400078100a6 */
[----:B------:R-:W-:-:S02]  /*8d00*/  FSEL R142, R130, -INF , !P4 ;  /* 0xff800000828e7808 */ /* 0x000fc40006000000 */
[----:B------:R-:W-:Y:S02]  /*8d10*/  ISETP.GE.AND P2, PT, R29, R204, PT ;  /* 0x000000cc1d00720c */ /* 0x000fe40003f46270 */
[----:B------:R-:W-:Y:S02]  /*8d20*/  FSEL R127, R127, -INF , P1 ;  /* 0xff8000007f7f7808 */ /* 0x000fe40000800000 */
[-C--:B------:R-:W-:Y:S02]  /*8d30*/  ISETP.GE.AND P5, PT, R35, R202.reuse, PT ;  /* 0x000000ca2300720c */ /* 0x080fe40003fa6270 */
[----:B------:R-:W-:Y:S02]  /*8d40*/  ISETP.GE.AND P4, PT, R31, R202, PT ;  /* 0x000000ca1f00720c */ /* 0x000fe40003f86270 */
[----:B------:R-:W-:Y:S02]  /*8d50*/  FMNMX3.FTZ R9, R9, R162, R164, !PT ;  /* 0x000000a209097276 */ /* 0x000fe400078100a4 */
[----:B------:R-:W-:-:S02]  /*8d60*/  FSEL R126, R126, -INF , P3 ;  /* 0xff8000007e7e7808 */ /* 0x000fc40001800000 */
[----:B------:R-:W-:Y:S02]  /*8d70*/  ISETP.GE.AND P1, PT, R33, R204, PT ;  /* 0x000000cc2100720c */ /* 0x000fe40003f26270 */
[----:B------:R-:W-:Y:S02]  /*8d80*/  FSEL R146, R131, -INF , !P6 ;  /* 0xff80000083927808 */ /* 0x000fe40007000000 */
[----:B------:R-:W-:Y:S02]  /*8d90*/  FMNMX3.FTZ R7, R7, R150, R154, !PT ;  /* 0x0000009607077276 */ /* 0x000fe4000781009a */
[----:B------:R-:W-:Y:S02]  /*8da0*/  FSEL R122, R122, -INF , P2 ;  /* 0xff8000007a7a7808 */ /* 0x000fe40001000000 */
[----:B------:R-:W-:Y:S02]  /*8db0*/  ISETP.GE.AND P3, PT, R29, R202, PT ;  /* 0x000000ca1d00720c */ /* 0x000fe40003f66270 */
[----:B------:R-:W-:-:S02]  /*8dc0*/  FMNMX3.FTZ R9, R9, R160, R156, !PT ;  /* 0x000000a009097276 */ /* 0x000fc4000781009c */
[----:B------:R-:W-:Y:S02]  /*8dd0*/  ISETP.GE.AND P2, PT, R33, R202, PT ;  /* 0x000000ca2100720c */ /* 0x000fe40003f46270 */
[----:B------:R-:W-:Y:S02]  /*8de0*/  FSEL R123, R123, -INF , P1 ;  /* 0xff8000007b7b7808 */ /* 0x000fe40000800000 */
[----:B------:R-:W-:Y:S02]  /*8df0*/  FSEL R136, R126, -INF , !P5 ;  /* 0xff8000007e887808 */ /* 0x000fe40006800000 */
[----:B------:R-:W-:Y:S02]  /*8e00*/  FSEL R134, R127, -INF , !P4 ;  /* 0xff8000007f867808 */ /* 0x000fe40006000000 */
[----:B------:R-:W-:Y:S02]  /*8e10*/  FMNMX3.FTZ R7, R7, R142, R146, !PT ;  /* 0x0000008e07077276 */ /* 0x000fe40007810092 */
[----:B------:R-:W-:-:S02]  /*8e20*/  FMNMX3.FTZ R9, R9, R148, R152, !PT ;  /* 0x0000009409097276 */ /* 0x000fc40007810098 */
[----:B------:R-:W-:Y:S02]  /*8e30*/  FSEL R132, R122, -INF , !P3 ;  /* 0xff8000007a847808 */ /* 0x000fe40005800000 */
[----:B------:R-:W-:Y:S02]  /*8e40*/  FSEL R130, R123, -INF , !P2 ;  /* 0xff8000007b827808 */ /* 0x000fe40005000000 */
[----:B------:R-:W-:Y:S02]  /*8e50*/  FMNMX3.FTZ R7, R7, R136, R134, !PT ;  /* 0x0000008807077276 */ /* 0x000fe40007810086 */
[----:B------:R-:W-:Y:S02]  /*8e60*/  FMNMX3.FTZ R9, R9, R144, R140, !PT ;  /* 0x0000009009097276 */ /* 0x000fe4000781008c */
[----:B------:R-:W-:Y:S02]  /*8e70*/  FMNMX3.FTZ R7, R7, R132, R130, !PT ;  /* 0x0000008407077276 */ /* 0x000fe40007810082 */
[----:B------:R-:W-:-:S03]  /*8e80*/  FMNMX3.FTZ R9, R9, R118, R125, !PT ;  /* 0x0000007609097276 */ /* 0x000fc6000781007d */
[----:B------:R-:W1:Y:S01]  /*8e90*/  SHFL.BFLY PT, R6, R7, 0x2, 0x1f ;  /* 0x0c401f0007067f89 */ /* 0x000e6200000e0000 */
        /* <DEDUP_REMOVED lines=134> */
[-CC-:B-1----:R-:W-:Y:S01]  /*9700*/  FFMA.FTZ R145, R234, R116.reuse, -R131.reuse ;  /* 0x00000074ea917223 */ /* 0x182fe20000010883 */
[-C--:B------:R-:W-:Y:S01]  /*9710*/  FFMA.FTZ R143, R230, R116.reuse, -R131 ;  /* 0x00000074e68f7223 */ /* 0x080fe20000010883 */
        /* <DEDUP_REMOVED lines=19> */
[-CC-:B------:R-:W-:Y:S01]  /*9850*/  FFMA.FTZ R157, R160, R116.reuse, -R135.reuse ;  /* 0x00000074a09d7223 */ /* 0x180fe20000010887 */
[-C--:B------:R-:W-:Y:S01]  /*9860*/  FFMA.FTZ R156, R156, R116.reuse, -R135 ;  /* 0x000000749c9c7223 */ /* 0x080fe20000010887 */
        /* <DEDUP_REMOVED lines=48> */
[--C-:B------:R-:W-:Y:S01]  /*9b70*/  FFMA.FTZ R228, R236, R116, -R131.reuse ;  /* 0x00000074ece47223 */ /* 0x100fe20000010883 */
[----:B------:R-:W-:Y:S04]  /*9b80*/  MUFU.EX2 R218, R100 ;  /* 0x0000006400da7308 */ /* 0x000fe80000000800 */
[----:B------:R-:W5:Y:S04]  /*9b90*/  MUFU.EX2 R224, R80 ;  /* 0x0000005000e07308 */ /* 0x000f680000000800 */
[----:B------:R-:W2:Y:S04]  /*9ba0*/  MUFU.EX2 R139, R139 ;  /* 0x0000008b008b7308 */ /* 0x000ea80000000800 */
[----:B------:R-:W-:Y:S04]  /*9bb0*/  MUFU.EX2 R228, R228 ;  /* 0x000000e400e47308 */ /* 0x000fe80000000800 */
[----:B------:R-:W3:Y:S04]  /*9bc0*/  MUFU.EX2 R145, R145 ;  /* 0x0000009100917308 */ /* 0x000ee80000000800 */
[----:B------:R-:W-:Y:S01]  /*9bd0*/  MUFU.EX2 R143, R143 ;  /* 0x0000008f008f7308 */ /* 0x000fe20000000800 */
[C---:B-1----:R-:W-:Y:S03]  /*9be0*/  HMMA.16816.F32 R64, R68.reuse, R56, R64 ;  /* 0x000000384440723c */ /* 0x042fe60000001840 */
[----:B------:R-:W1:Y:S01]  /*9bf0*/  MUFU.EX2 R226, R226 ;  /* 0x000000e200e27308 */ /* 0x000e620000000800 */
[----:B-----5:R-:W-:Y:S01]  /*9c00*/  F2FP.F16.F32.PACK_AB R56, R141, R224 ;  /* 0x000000e08d38723e */ /* 0x020fe200000000ff */
[-CC-:B------:R-:W-:Y:S01]  /*9c10*/  FFMA.FTZ R178, R222, R116.reuse, -R131.reuse ;  /* 0x00000074deb27223 */ /* 0x180fe20000010883 */
[----:B------:R-:W-:Y:S01]  /*9c20*/  FFMA.FTZ R174, R220, R116, -R131 ;  /* 0x00000074dcae7223 */ /* 0x000fe20000010883 */
[----:B------:R-:W-:Y:S01]  /*9c30*/  MUFU.EX2 R176, R176 ;  /* 0x000000b000b07308 */ /* 0x000fe20000000800 */
[----:B------:R-:W-:Y:S01]  /*9c40*/  HMMA.16816.F32 R4, R68, R58, R4 ;  /* 0x0000003a4404723c */ /* 0x000fe20000001804 */
[----:B--2---:R-:W-:-:S02]  /*9c50*/  F2FP.F16.F32.PACK_AB R58, R139, R218 ;  /* 0x000000da8b3a723e */ /* 0x004fc400000000ff */
[----:B------:R-:W2:Y:S01]  /*9c60*/  MUFU.EX2 R147, R147 ;  /* 0x0000009300937308 */ /* 0x000ea20000000800 */
[----:B---3--:R-:W-:-:S03]  /*9c70*/  F2FP.F16.F32.PACK_AB R57, R145, R228 ;  /* 0x000000e49139723e */ /* 0x008fc600000000ff */
[----:B------:R-:W-:Y:S01]  /*9c80*/  MUFU.EX2 R149, R149 ;  /* 0x0000009500957308 */ /* 0x000fe20000000800 */
[C---:B------:R-:W-:Y:S01]  /*9c90*/  HMMA.16816.F32 R8, R68.reuse, R72, R8 ;  /* 0x000000484408723c */ /* 0x040fe20000001808 */
[----:B-1----:R-:W-:Y:S02]  /*9ca0*/  F2FP.F16.F32.PACK_AB R59, R226, R143 ;  /* 0x0000008fe23b723e */ /* 0x002fe400000000ff */
[----:B------:R-:W1:Y:S04]  /*9cb0*/  MUFU.EX2 R172, R172 ;  /* 0x000000ac00ac7308 */ /* 0x000e680000000800 */
[----:B------:R-:W-:Y:S01]  /*9cc0*/  MUFU.EX2 R151, R151 ;  /* 0x0000009700977308 */ /* 0x000fe20000000800 */
[----:B------:R-:W-:Y:S01]  /*9cd0*/  HMMA.16816.F32 R12, R68, R74, R12 ;  /* 0x0000004a440c723c */ /* 0x000fe2000000180c */
[----:B------:R-:W3:Y:S02]  /*9ce0*/  LDSM.16.MT88.4 R72, [R119+0x9c00] ;  /* 0x009c00007748783b */ /* 0x000ee40000004200 */
[----:B------:R-:W-:Y:S01]  /*9cf0*/  MUFU.EX2 R153, R153 ;  /* 0x0000009900997308 */ /* 0x000fe20000000800 */
[----:B------:R-:W-:-:S03]  /*9d00*/  FFMA.FTZ R162, R166, R116, -R131 ;  /* 0x00000074a6a27223 */ /* 0x000fc60000010883 */
[----:B------:R-:W-:Y:S01]  /*9d10*/  MUFU.EX2 R155, R155 ;  /* 0x0000009b009b7308 */ /* 0x000fe20000000800 */
[C---:B------:R-:W-:Y:S01]  /*9d20*/  HMMA.16816.F32 R36, R68.reuse, R82, R36 ;  /* 0x000000524424723c */ /* 0x040fe20000001824 */
[----:B------:R-:W5:Y:S02]  /*9d30*/  LDSM.16.MT88.4 R80, [R119+0xbc00] ;  /* 0x00bc00007750783b */ /* 0x000f640000004200 */
[----:B------:R-:W-:Y:S04]  /*9d40*/  MUFU.EX2 R160, R164 ;  /* 0x000000a400a07308 */ /* 0x000fe80000000800 */
[----:B------:R-:W-:Y:S01]  /*9d50*/  MUFU.EX2 R157, R157 ;  /* 0x0000009d009d7308 */ /* 0x000fe20000000800 */
[C---:B------:R-:W-:Y:S03]  /*9d60*/  HMMA.16816.F32 R40, R68.reuse, R48, R40 ;  /* 0x000000304428723c */ /* 0x040fe60000001828 */
[----:B------:R-:W-:Y:S04]  /*9d70*/  MUFU.EX2 R156, R156 ;  /* 0x0000009c009c7308 */ /* 0x000fe80000000800 */
[----:B------:R-:W-:Y:S01]  /*9d80*/  MUFU.EX2 R161, R161 ;  /* 0x000000a100a17308 */ /* 0x000fe20000000800 */
[----:B------:R-:W-:Y:S01]  /*9d90*/  HMMA.16816.F32 R44, R68, R50, R44 ;  /* 0x00000032442c723c */ /* 0x000fe2000000182c */
[----:B------:R-:W2:Y:S04]  /*9da0*/  LDSM.16.MT88.4 R48, [R181+0xdc00] ;  /* 0x00dc0000b530783b */ /* 0x000ea80000004200 */
[----:B------:R-:W-:Y:S03]  /*9db0*/  LDSM.16.MT88.4 R68, [R181+0xc000] ;  /* 0x00c00000b544783b */ /* 0x000fe60000004200 */
[----:B----4-:R-:W-:Y:S01]  /*9dc0*/  HMMA.16816.F32 R24, R56, R60, R24 ;  /* 0x0000003c3818723c */ /* 0x010fe20000001818 */
[----:B------:R-:W-:Y:S04]  /*9dd0*/  MUFU.EX2 R158, R168 ;  /* 0x000000a8009e7308 */ /* 0x000fe80000000800 */
[----:B------:R-:W-:Y:S01]  /*9de0*/  MUFU.EX2 R159, R159 ;  /* 0x0000009f009f7308 */ /* 0x000fe20000000800 */
[----:B------:R-:W-:-:S03]  /*9df0*/  FFMA.FTZ R144, R150, R116, -R131 ;  /* 0x0000007496907223 */ /* 0x000fc60000010883 */
[----:B------:R-:W-:Y:S01]  /*9e00*/  MUFU.EX2 R148, R148 ;  /* 0x0000009400947308 */ /* 0x000fe20000000800 */
[C---:B------:R-:W-:Y:S01]  /*9e10*/  HMMA.16816.F32 R28, R56.reuse, R62, R28 ;  /* 0x0000003e381c723c */ /* 0x040fe2000000181c */
[----:B------:R-:W4:Y:S02]  /*9e20*/  LDSM.16.MT88.4 R60, [R119+0xdc00] ;  /* 0x00dc0000773c783b */ /* 0x000f240000004200 */
[----:B------:R-:W1:Y:S04]  /*9e30*/  MUFU.EX2 R178, R178 ;  /* 0x000000b200b27308 */ /* 0x000e680000000800 */
[----:B------:R-:W-:Y:S04]  /*9e40*/  MUFU.EX2 R163, R163 ;  /* 0x000000a300a37308 */ /* 0x000fe80000000800 */
[----:B------:R-:W-:Y:S04]  /*9e50*/  MUFU.EX2 R165, R165 ;  /* 0x000000a500a57308 */ /* 0x000fe80000000800 */
[----:B------:R-:W-:Y:S04]  /*9e60*/  MUFU.EX2 R140, R140 ;  /* 0x0000008c008c7308 */ /* 0x000fe80000000800 */
[----:B------:R-:W-:Y:S04]  /*9e70*/  MUFU.EX2 R167, R167 ;  /* 0x000000a700a77308 */ /* 0x000fe80000000800 */
[----:B------:R-:W-:Y:S04]  /*9e80*/  MUFU.EX2 R142, R142 ;  /* 0x0000008e008e7308 */ /* 0x000fe80000000800 */
[----:B------:R-:W-:Y:S01]  /*9e90*/  MUFU.EX2 R169, R169 ;  /* 0x000000a900a97308 */ /* 0x000fe20000000800 */
[----:B------:R-:W-:Y:S01]  /*9ea0*/  FADD.FTZ R129, R122, R129 ;  /* 0x000000817a817221 */ /* 0x000fe20000010000 */
[-C--:B------:R-:W-:Y:S01]  /*9eb0*/  FFMA.FTZ R120, R120, R116.reuse, -R135 ;  /* 0x0000007478787223 */ /* 0x080fe20000010887 */
[-CC-:B------:R-:W-:Y:S01]  /*9ec0*/  FFMA.FTZ R136, R136, R116.reuse, -R131.reuse ;  /* 0x0000007488887223 */ /* 0x180fe20000010883 */
[----:B------:R-:W1:Y:S01]  /*9ed0*/  MUFU.EX2 R174, R174 ;  /* 0x000000ae00ae7308 */ /* 0x000e620000000800 */
[C---:B------:R-:W-:Y:S01]  /*9ee0*/  HMMA.16816.F32 R8, R56.reuse, R76, R8 ;  /* 0x0000004c3808723c */ /* 0x040fe20000001808 */
[-CC-:B------:R-:W-:Y:S01]  /*9ef0*/  FFMA.FTZ R132, R132, R116.reuse, -R131.reuse ;  /* 0x0000007484847223 */ /* 0x180fe20000010883 */
[----:B------:R-:W-:Y:S01]  /*9f00*/  FFMA.FTZ R130, R130, R116, -R131 ;  /* 0x0000007482827223 */ /* 0x000fe20000010883 */
[----:B------:R-:W-:Y:S05]  /*9f10*/  LDSM.16.MT88.4 R100, [R119+0xac00] ;  /* 0x00ac00007764783b */ /* 0x000fea0000004200 */
[C---:B------:R-:W-:Y:S01]  /*9f20*/  HMMA.16816.F32 R12, R56.reuse, R78, R12 ;  /* 0x0000004e380c723c */ /* 0x040fe2000000180c */
[----:B------:R-:W1:Y:S07]  /*9f30*/  LDSM.16.MT88.4 R76, [R181+0xa000] ;  /* 0x00a00000b54c783b */ /* 0x000e6e0000004200 */
[C---:B---3--:R-:W-:Y:S08]  /*9f40*/  HMMA.16816.F32 R16, R56.reuse, R72, R16 ;  /* 0x000000483810723c */ /* 0x048ff00000001810 */
[C---:B------:R-:W-:Y:S01]  /*9f50*/  HMMA.16816.F32 R20, R56.reuse, R74, R20 ;  /* 0x0000004a3814723c */ /* 0x040fe20000001814 */
[----:B------:R-:W3:Y:S07]  /*9f60*/  LDSM.16.MT88.4 R72, [R119+0xa000] ;  /* 0x00a000007748783b */ /* 0x000eee0000004200 */
[C---:B-----5:R-:W-:Y:S08]  /*9f70*/  HMMA.16816.F32 R32, R56.reuse, R80, R32 ;  /* 0x000000503820723c */ /* 0x060ff00000001820 */
[C---:B------:R-:W-:Y:S01]  /*9f80*/  HMMA.16816.F32 R36, R56.reuse, R82, R36 ;  /* 0x000000523824723c */ /* 0x040fe20000001824 */
[----:B------:R-:W5:Y:S07]  /*9f90*/  LDSM.16.MT88.4 R80, [R119+0xc000] ;  /* 0x00c000007750783b */ /* 0x000f6e0000004200 */
[C---:B--2---:R-:W-:Y:S08]  /*9fa0*/  HMMA.16816.F32 R40, R56.reuse, R48, R40 ;  /* 0x000000303828723c */ /* 0x044ff00000001828 */
[C---:B------:R-:W-:Y:S01]  /*9fb0*/  HMMA.16816.F32 R44, R56.reuse, R50, R44 ;  /* 0x00000032382c723c */ /* 0x040fe2000000182c */
[----:B------:R-:W2:Y:S07]  /*9fc0*/  LDSM.16.MT88.4 R48, [R181+0xe000] ;  /* 0x00e00000b530783b */ /* 0x000eae0000004200 */
[C---:B----4-:R-:W-:Y:S08]  /*9fd0*/  HMMA.16816.F32 R64, R56.reuse, R60, R64 ;  /* 0x0000003c3840723c */ /* 0x050ff00000001840 */
[----:B------:R-:W-:Y:S01]  /*9fe0*/  HMMA.16816.F32 R4, R56, R62, R4 ;  /* 0x0000003e3804723c */ /* 0x000fe20000001804 */
[----:B------:R-:W-:Y:S01]  /*9ff0*/  F2FP.F16.F32.PACK_AB R56, R147, R176 ;  /* 0x000000b09338723e */ /* 0x000fe200000000ff */
[----:B------:R-:W4:Y:S01]  /*a000*/  LDSM.16.MT88.4 R60, [R119+0xe000] ;  /* 0x00e00000773c783b */ /* 0x000f220000004200 */
[----:B-1----:R-:W-:-:S02]  /*a010*/  F2FP.F16.F32.PACK_AB R58, R172, R149 ;  /* 0x00000095ac3a723e */ /* 0x002fc400000000ff */
[----:B------:R-:W-:Y:S02]  /*a020*/  F2FP.F16.F32.PACK_AB R57, R151, R178 ;  /* 0x000000b29739723e */ /* 0x000fe400000000ff */
[----:B------:R-:W-:-:S07]  /*a030*/  F2FP.F16.F32.PACK_AB R59, R174, R153 ;  /* 0x00000099ae3b723e */ /* 0x000fce00000000ff */
[C---:B------:R-:W-:Y:S08]  /*a040*/  HMMA.16816.F32 R24, R56.reuse, R68, R24 ;  /* 0x000000443818723c */ /* 0x040ff00000001818 */
[C---:B------:R-:W-:Y:S01]  /*a050*/  HMMA.16816.F32 R28, R56.reuse, R70, R28 ;  /* 0x00000046381c723c */ /* 0x040fe2000000181c */
[----:B------:R-:W1:Y:S01]  /*a060*/  LDSM.16.MT88.4 R68, [R181+0xc400] ;  /* 0x00c40000b544783b */ /* 0x000e620000004200 */
[----:B------:R-:W4:Y:S06]  /*a070*/  MUFU.EX2 R162, R162 ;  /* 0x000000a200a27308 */ /* 0x000f2c0000000800 */
[C---:B------:R-:W-:Y:S08]  /*a080*/  HMMA.16816.F32 R8, R56.reuse, R76, R8 ;  /* 0x0000004c3808723c */ /* 0x040ff00000001808 */
        /* <DEDUP_REMOVED lines=20> */
[----:B------:R-:W1:Y:S01]  /*a1d0*/  LDSM.16.MT88.4 R68, [R181+0xc800] ;  /* 0x00c80000b544783b */ /* 0x000e620000004200 */
[----:B------:R-:W4:Y:S06]  /*a1e0*/  MUFU.EX2 R144, R144 ;  /* 0x0000009000907308 */ /* 0x000f2c0000000800 */
[C---:B------:R-:W-:Y:S08]  /*a1f0*/  HMMA.16816.F32 R8, R56.reuse, R76, R8 ;  /* 0x0000004c3808723c */ /* 0x040ff00000001808 */
[C---:B------:R-:W-:Y:S01]  /*a200*/  HMMA.16816.F32 R12, R56.reuse, R78, R12 ;  /* 0x0000004e380c723c */ /* 0x040fe2000000180c */
[----:B------:R-:W-:Y:S01]  /*a210*/  FADD.FTZ R52, R52, R129 ;  /* 0x0000008134347221 */ /* 0x000fe20000010000 */
[----:B------:R-:W1:Y:S06]  /*a220*/  LDSM.16.MT88.4 R76, [R181+0xa800] ;  /* 0x00a80000b54c783b */ /* 0x000e6c0000004200 */
[C---:B---3--:R-:W-:Y:S08]  /*a230*/  HMMA.16816.F32 R16, R56.reuse, R72, R16 ;  /* 0x000000483810723c */ /* 0x048ff00000001810 */
[C---:B------:R-:W-:Y:S08]  /*a240*/  HMMA.16816.F32 R20, R56.reuse, R74, R20 ;  /* 0x0000004a3814723c */ /* 0x040ff00000001814 */
[C---:B-----5:R-:W-:Y:S08]  /*a250*/  HMMA.16816.F32 R32, R56.reuse, R80, R32 ;  /* 0x000000503820723c */ /* 0x060ff00000001820 */
[C---:B------:R-:W-:Y:S08]  /*a260*/  HMMA.16816.F32 R36, R56.reuse, R82, R36 ;  /* 0x000000523824723c */ /* 0x040ff00000001824 */
[C---:B--2---:R-:W-:Y:S08]  /*a270*/  HMMA.16816.F32 R40, R56.reuse, R48, R40 ;  /* 0x000000303828723c */ /* 0x044ff00000001828 */
[C---:B------:R-:W-:Y:S08]  /*a280*/  HMMA.16816.F32 R44, R56.reuse, R50, R44 ;  /* 0x00000032382c723c */ /* 0x040ff0000000182c */
[C---:B----4-:R-:W-:Y:S08]  /*a290*/  HMMA.16816.F32 R64, R56.reuse, R60, R64 ;  /* 0x0000003c3840723c */ /* 0x050ff00000001840 */
[----:B------:R-:W-:Y:S01]  /*a2a0*/  HMMA.16816.F32 R4, R56, R62, R4 ;  /* 0x0000003e3804723c */ /* 0x000fe20000001804 */
[----:B------:R-:W-:Y:S01]  /*a2b0*/  F2FP.F16.F32.PACK_AB R56, R163, R148 ;  /* 0x00000094a338723e */ /* 0x000fe200000000ff */
[----:B------:R-:W-:Y:S01]  /*a2c0*/  FADD.FTZ R137, R137, R52 ;  /* 0x0000003489897221 */ /* 0x000fe20000010000 */
[----:B------:R-:W-:Y:S01]  /*a2d0*/  F2FP.F16.F32.PACK_AB R58, R140, R165 ;  /* 0x000000a58c3a723e */ /* 0x000fe200000000ff */
[----:B------:R-:W2:Y:S01]  /*a2e0*/  LDSM.16.MT88.4 R48, [R181+0xe800] ;  /* 0x00e80000b530783b */ /* 0x000ea20000004200 */
[----:B------:R-:W-:-:S02]  /*a2f0*/  F2FP.F16.F32.PACK_AB R57, R167, R144 ;  /* 0x00000090a739723e */ /* 0x000fc400000000ff */
[----:B------:R-:W-:Y:S01]  /*a300*/  F2FP.F16.F32.PACK_AB R59, R169, R142 ;  /* 0x0000008ea93b723e */ /* 0x000fe200000000ff */
[----:B------:R-:W-:Y:S01]  /*a310*/  MUFU.EX2 R120, R120 ;  /* 0x0000007800787308 */ /* 0x000fe20000000800 */
[----:B------:R-:W3:Y:S03]  /*a320*/  LDSM.16.MT88.4 R72, [R119+0xa800] ;  /* 0x00a800007748783b */ /* 0x000ee60000004200 */
[----:B------:R-:W-:Y:S01]  /*a330*/  MUFU.EX2 R0, R136 ;  /* 0x0000008800007308 */ /* 0x000fe20000000800 */
[----:B------:R-:W4:Y:S01]  /*a340*/  LDSM.16.MT88.4 R80, [R119+0xc800] ;  /* 0x00c800007750783b */ /* 0x000f220000004200 */
[----:B-1----:R-:W-:Y:S01]  /*a350*/  HMMA.16816.F32 R24, R56, R68, R24 ;  /* 0x000000443818723c */ /* 0x002fe20000001818 */
[----:B------:R-:W-:Y:S01]  /*a360*/  FFMA.FTZ R69, R219, R138, R128 ;  /* 0x0000008adb457223 */ /* 0x000fe20000010080 */
[----:B------:R-:W-:Y:S01]  /*a370*/  MUFU.EX2 R129, R130 ;  /* 0x0000008200817308 */ /* 0x000fe20000000800 */
[----:B------:R-:W1:Y:S02]  /*a380*/  LDSM.16.MT88.4 R60, [R119+0xe800] ;  /* 0x00e80000773c783b */ /* 0x000e640000004200 */
        /* <DEDUP_REMOVED lines=30> */
[----:B------:R-:W5:Y:S01]  /*a570*/  MUFU.EX2 R118, R118 ;  /* 0x0000007600767308 */ /* 0x000f620000000800 */
[----:B------:R-:W-:Y:S03]  /*a580*/  HMMA.16816.F32 R8, R56, R76, R8 ;  /* 0x0000004c3808723c */ /* 0x000fe60000001808 */
[----:B------:R-:W2:Y:S01]  /*a590*/  MUFU.EX2 R219, R135 ;  /* 0x0000008700db7308 */ /* 0x000ea20000000800 */
[----:B------:R-:W-:-:S03]  /*a5a0*/  FADD.FTZ R139, R139, R218 ;  /* 0x000000da8b8b7221 */ /* 0x000fc60000010000 */
[----:B------:R-:W3:Y:S01]  /*a5b0*/  MUFU.EX2 R121, R121 ;  /* 0x0000007900797308 */ /* 0x000ee20000000800 */
[C---:B------:R-:W-:Y:S03]  /*a5c0*/  HMMA.16816.F32 R12, R56.reuse, R78, R12 ;  /* 0x0000004e380c723c */ /* 0x040fe6000000180c */
[----:B------:R-:W4:Y:S01]  /*a5d0*/  MUFU.EX2 R116, R132 ;  /* 0x0000008400747308 */ /* 0x000f220000000800 */
[----:B------:R-:W-:Y:S01]  /*a5e0*/  FADD.FTZ R143, R226, R143 ;  /* 0x0000008fe28f7221 */ /* 0x000fe20000010000 */
[----:B------:R-:W-:Y:S01]  /*a5f0*/  FADD.FTZ R176, R176, R139 ;  /* 0x0000008bb0b07221 */ /* 0x000fe20000010000 */
[----:B-----5:R-:W-:Y:S01]  /*a600*/  F2FP.F16.F32.PACK_AB R68, R118, R125 ;  /* 0x0000007d7644723e */ /* 0x020fe200000000ff */
[----:B------:R-:W5:Y:S01]  /*a610*/  LDSM.16.MT88.4 R76, [R181+0xec00] ;  /* 0x00ec0000b54c783b */ /* 0x000f620000004200 */
[----:B------:R-:W-:Y:S01]  /*a620*/  FADD.FTZ R178, R178, R143 ;  /* 0x0000008fb2b27221 */ /* 0x000fe20000010000 */
[----:B------:R-:W-:Y:S01]  /*a630*/  FADD.FTZ R176, R147, R176 ;  /* 0x000000b093b07221 */ /* 0x000fe20000010000 */
[----:B------:R-:W-:Y:S02]  /*a640*/  HMMA.16816.F32 R28, R56, R70, R28 ;  /* 0x00000046381c723c */ /* 0x000fe4000000181c */
[----:B------:R-:W-:Y:S01]  /*a650*/  FADD.FTZ R178, R151, R178 ;  /* 0x000000b297b27221 */ /* 0x000fe20000010000 */
[----:B--2---:R-:W-:Y:S01]  /*a660*/  F2FP.F16.F32.PACK_AB R70, R219, R120 ;  /* 0x00000078db46723e */ /* 0x004fe200000000ff */
[----:B------:R-:W-:Y:S01]  /*a670*/  FADD.FTZ R149, R149, R176 ;  /* 0x000000b095957221 */ /* 0x000fe20000010000 */
[----:B---3--:R-:W-:Y:S01]  /*a680*/  F2FP.F16.F32.PACK_AB R69, R121, R0 ;  /* 0x000000007945723e */ /* 0x008fe200000000ff */
[----:B------:R-:W-:Y:S01]  /*a690*/  FADD.FTZ R153, R153, R178 ;  /* 0x000000b299997221 */ /* 0x000fe20000010000 */
[----:B----4-:R-:W-:Y:S01]  /*a6a0*/  F2FP.F16.F32.PACK_AB R71, R129, R116 ;  /* 0x000000748147723e */ /* 0x010fe200000000ff */
[----:B------:R-:W-:-:S02]  /*a6b0*/  FADD.FTZ R172, R172, R149 ;  /* 0x00000095acac7221 */ /* 0x000fc40000010000 */
[----:B------:R-:W-:Y:S01]  /*a6c0*/  FADD.FTZ R174, R174, R153 ;  /* 0x00000099aeae7221 */ /* 0x000fe20000010000 */
[----:B------:R-:W-:Y:S01]  /*a6d0*/  HMMA.16816.F32 R40, R56, R48, R40 ;  /* 0x000000303828723c */ /* 0x000fe20000001828 */
[----:B------:R-:W-:Y:S02]  /*a6e0*/  FADD.FTZ R155, R155, R172 ;  /* 0x000000ac9b9b7221 */ /* 0x000fe40000010000 */
        /* <DEDUP_REMOVED lines=23> */
[----:B-1----:R-:W-:Y:S01]  /*a860*/  HMMA.16816.F32 R64, R56, R60, R64 ;  /* 0x0000003c3840723c */ /* 0x002fe20000001840 */
        /* <DEDUP_REMOVED lines=11> */
[C---:B-----5:R-:W-:Y:S01]  /*a920*/  HMMA.16816.F32 R80, R68.reuse, R76, R40 ;  /* 0x0000004c4450723c */ /* 0x060fe20000001828 */
        /* <DEDUP_REMOVED lines=16> */
.L_x_5441:
[----:B------:R-:W-:-:S07]  /*aa30*/  IADD3 R117, PT, PT, R193, -0x1, RZ ;  /* 0xffffffffc1757810 */ /* 0x000fce0007ffe0ff */
.L_x_5450:
[----:B------:R-:W-:Y:S05]  /*aa40*/  BSYNC B2 ;  /* 0x0000000000027941 */ /* 0x000fea0003800000 */
.L_x_5440:
[----:B------:R-:W-:-:S13]  /*aa50*/  ISETP.GE.AND P0, PT, R117, R190, PT ;  /* 0x000000be7500720c */ /* 0x000fda0003f06270 */
[----:B------:R-:W-:Y:S05]  /*aa60*/  @!P0 BRA `(.L_x_5451) ;  /* 0x0000004400e88947 */ /* 0x000fea0003800000 */
[C---:B------:R-:W-:Y:S01]  /*aa70*/  IMAD.SHL.U32 R212, R117.reuse, 0x80, RZ ;  /* 0x0000008075d47824 */ /* 0x040fe200078e00ff */
[----:B------:R-:W-:Y:S01]  /*aa80*/  ISETP.NE.U32.AND P2, PT, R208, RZ, PT ;  /* 0x000000ffd000720c */ /* 0x000fe20003f45070 */
[C---:B------:R-:W-:Y:S01]  /*aa90*/  IMAD.SHL.U32 R211, R54.reuse, 0x40, RZ ;  /* 0x0000004036d37824 */ /* 0x040fe200078e00ff */
[----:B------:R-:W-:Y:S01]  /*aaa0*/  SHF.L.U64.HI R210, R54, 0x6, R55 ;  /* 0x0000000636d27819 */ /* 0x000fe20000010237 */
[----:B------:R-:W-:Y:S01]  /*aab0*/  IMAD.MOV.U32 R118, RZ, RZ, R0 ;  /* 0x000000ffff767224 */ /* 0x000fe200078e0000 */
[C---:B------:R-:W-:Y:S01]  /*aac0*/  LOP3.LUT R215, R212.reuse, 0x40, R53, 0xfe, !PT ;  /* 0x00000040d4d77812 */ /* 0x040fe200078efe35 */
[----:B------:R-:W-:Y:S01]  /*aad0*/  VIADD R213, R117, 0x1 ;  /* 0x0000000175d57836 */ /* 0x000fe20000000000 */
[----:B------:R-:W-:Y:S02]  /*aae0*/  ISETP.NE.AND.EX P2, PT, R209, RZ, PT, P2 ;  /* 0x000000ffd100720c */ /* 0x000fe40003f45320 */
[----:B------:R-:W-:Y:S02]  /*aaf0*/  MOV R116, R52 ;  /* 0x0000003400747202 */ /* 0x000fe40000000f00 */
[----:B------:R-:W-:-:S09]  /*ab00*/  IADD3 R212, PT, PT, R212, 0x80, RZ ;  /* 0x00000080d4d47810 */ /* 0x000fd20007ffe0ff */
.L_x_5458:
        /* <DEDUP_REMOVED lines=77> */
.L_x_5453:
[----:B------:R-:W-:Y:S05]  /*afe0*/  BSYNC.RECONVERGENT B0 ;  /* 0x0000000000007941 */ /* 0x000fea0003800200 */
.L_x_5452:
[----:B------:R-:W1:Y:S01]  /*aff0*/  S2UR UR6, SR_CgaCtaId ;  /* 0x00000000000679c3 */ /* 0x000e620000008800 */
[----:B------:R-:W-:Y:S01]  /*b000*/  IMAD.SHL.U32 R199, R197, 0x8, RZ ;  /* 0x00000008c5c77824 */ /* 0x000fe200078e00ff */
[----:B------:R-:W-:Y:S01]  /*b010*/  UMOV UR7, 0x400 ;  /* 0x0000040000077882 */ /* 0x000fe20000000000 */
[----:B------:R-:W-:Y:S01]  /*b020*/  IADD3 R156, P0, PT, R211, R194, RZ ;  /* 0x000000c2d39c7210 */ /* 0x000fe20007f1e0ff */
[----:B------:R-:W-:Y:S01]  /*b030*/  VIADD R213, R213, 0xffffffff ;  /* 0xffffffffd5d57836 */ /* 0x000fe20000000000 */
[----:B------:R-:W-:Y:S01]  /*b040*/  BSSY.RECONVERGENT B1, `(.L_x_5454) ;  /* 0x0000120000017945 */ /* 0x000fe20003800200 */
[C---:B------:R-:W-:Y:S02]  /*b050*/  LOP3.LUT R198, R199.reuse, 0xc0, RZ, 0xc0, !PT ;  /* 0x000000c0c7c67812 */ /* 0x040fe400078ec0ff */
[C---:B------:R-:W-:Y:S02]  /*b060*/  LOP3.LUT R157, R199.reuse, 0x18, RZ, 0xc0, !PT ;  /* 0x00000018c79d7812 */ /* 0x040fe400078ec0ff */
[----:B------:R-:W-:Y:S02]  /*b070*/  LOP3.LUT R198, R198, 0x18, R197, 0xf8, !PT ;  /* 0x00000018c6c67812 */ /* 0x000fe400078ef8c5 */
[----:B------:R-:W-:Y:S02]  /*b080*/  LOP3.LUT R117, R199, 0x1f20, RZ, 0xc0, !PT ;  /* 0x00001f20c7757812 */ /* 0x000fe400078ec0ff */
[----:B------:R-:W-:Y:S01]  /*b090*/  LOP3.LUT R0, R198, R157, RZ, 0x3c, !PT ;  /* 0x0000009dc6007212 */ /* 0x000fe200078e3cff */
[C---:B------:R-:W-:Y:S01]  /*b0a0*/  IMAD.X R157, R210.reuse, 0x1, R195, P0 ;  /* 0x00000001d29d7824 */ /* 0x040fe200000e06c3 */
[----:B------:R-:W-:Y:S02]  /*b0b0*/  IADD3 R158, P0, PT, R211, R156, RZ ;  /* 0x0000009cd39e7210 */ /* 0x000fe40007f1e0ff */
[----:B------:R-:W-:Y:S03]  /*b0c0*/  LOP3.LUT R0, R117, R0, RZ, 0xfc, !PT ;  /* 0x0000000075007212 */ /* 0x000fe600078efcff */
[C---:B------:R-:W-:Y:S01]  /*b0d0*/  IMAD.X R159, R210.reuse, 0x1, R157, P0 ;  /* 0x00000001d29f7824 */ /* 0x040fe200000e069d */
[----:B------:R-:W-:Y:S01]  /*b0e0*/  IADD3 R160, P0, PT, R211, R158, RZ ;  /* 0x0000009ed3a07210 */ /* 0x000fe20007f1e0ff */
[----:B-1----:R-:W-:Y:S04]  /*b0f0*/  ULEA UR6, UR6, UR7, 0x18 ;  /* 0x0000000706067291 */ /* 0x002fe8000f8ec0ff */
[----:B------:R-:W-:Y:S01]  /*b100*/  IMAD.X R161, R210, 0x1, R159, P0 ;  /* 0x00000001d2a17824 */ /* 0x000fe200000e069f */
[----:B------:R-:W-:Y:S01]  /*b110*/  ISETP.GT.AND P0, PT, R213, R190, PT ;  /* 0x000000bed500720c */ /* 0x000fe20003f04270 */
[----:B------:R-:W-:Y:S04]  /*b120*/  IMAD.U32 R185, RZ, RZ, UR6 ;  /* 0x00000006ffb97e24 */ /* 0x000fe8000f8e00ff */
[----:B------:R-:W-:Y:S05]  /*b130*/  IMAD R117, R0, 0x2, R185 ;  /* 0x0000000200757824 */ /* 0x000fea00078e02b9 */
        /* <DEDUP_REMOVED lines=16> */
[----:B------:R-:W3:Y:S05]  /*b240*/  LDSM.16.M88.4 R124, [R183+0x3000] ;  /* 0x00300000b77c783b */ /* 0x000eea0000000200 */
[----:B------:R-:W4:Y:S05]  /*b250*/  LDSM.16.M88.4 R128, [R183+0x3400] ;  /* 0x00340000b780783b */ /* 0x000f2a0000000200 */
[----:B------:R-:W5:Y:S05]  /*b260*/  LDSM.16.M88.4 R132, [R183+0x3800] ;  /* 0x00380000b784783b */ /* 0x000f6a0000000200 */
[----:B------:R-:W0:Y:S05]  /*b270*/  LDGDEPBAR ;  /* 0x00000000000079af */ /* 0x000e2a0000000000 */
[----:B------:R-:W5:Y:S05]  /*b280*/  LDSM.16.M88.4 R136, [R183+0x3c00] ;  /* 0x003c0000b788783b */ /* 0x000f6a0000000200 */
[----:B------:R-:W5:Y:S05]  /*b290*/  LDSM.16.M88.4 R140, [R183+0x4000] ;  /* 0x00400000b78c783b */ /* 0x000f6a0000000200 */
[----:B------:R-:W5:Y:S05]  /*b2a0*/  LDSM.16.M88.4 R144, [R183+0x4400] ;  /* 0x00440000b790783b */ /* 0x000f6a0000000200 */
[----:B------:R-:W-:Y:S05]  /*b2b0*/  LDSM.16.M88.4 R148, [R182] ;  /* 0x00000000b694783b */ /* 0x000fea0000000200 */
[----:B------:R-:W-:Y:S01]  /*b2c0*/  LDSM.16.M88.4 R152, [R180+0x3000] ;  /* 0x00300000b498783b */ /* 0x000fe20000000200 */
[C---:B---3--:R-:W-:Y:S04]  /*b2d0*/  HMMA.16816.F32 R4, R120.reuse, R124, RZ ;  /* 0x0000007c7804723c */ /* 0x048fe800000018ff */
[----:B-1----:R-:W-:Y:S04]  /*b2e0*/  LDSM.16.M88.4 R156, [R183+0x5400] ;  /* 0x00540000b79c783b */ /* 0x002fe80000000200 */
[C---:B------:R-:W-:Y:S01]  /*b2f0*/  HMMA.16816.F32 R8, R120.reuse, R126, RZ ;  /* 0x0000007e7808723c */ /* 0x040fe200000018ff */
[----:B------:R-:W1:Y:S05]  /*b300*/  LDSM.16.M88.4 R124, [R183+0x4800] ;  /* 0x00480000b77c783b */ /* 0x000e6a0000000200 */
[----:B--2---:R-:W-:Y:S02]  /*b310*/  LDSM.16.M88.4 R160, [R183+0x6000] ;  /* 0x00600000b7a0783b */ /* 0x004fe40000000200 */
[C---:B----4-:R-:W-:Y:S03]  /*b320*/  HMMA.16816.F32 R12, R120.reuse, R128, RZ ;  /* 0x00000080780c723c */ /* 0x050fe600000018ff */
[----:B------:R-:W-:Y:S05]  /*b330*/  LDSM.16.M88.4 R164, [R180+0x5c00] ;  /* 0x005c0000b4a4783b */ /* 0x000fea0000000200 */
[C---:B------:R-:W-:Y:S01]  /*b340*/  HMMA.16816.F32 R16, R120.reuse, R130, RZ ;  /* 0x000000827810723c */ /* 0x040fe200000018ff */
[----:B------:R-:W2:Y:S05]  /*b350*/  LDSM.16.M88.4 R128, [R183+0x4c00] ;  /* 0x004c0000b780783b */ /* 0x000eaa0000000200 */
[----:B------:R-:W-:Y:S02]  /*b360*/  LDSM.16.M88.4 R168, [R184+0x2000] ;  /* 0x00200000b8a8783b */ /* 0x000fe40000000200 */
[C---:B-----5:R-:W-:Y:S03]  /*b370*/  HMMA.16816.F32 R20, R120.reuse, R132, RZ ;  /* 0x000000847814723c */ /* 0x060fe600000018ff */
[----:B------:R-:W-:Y:S05]  /*b380*/  LDSM.16.M88.4 R172, [R183+0x7000] ;  /* 0x00700000b7ac783b */ /* 0x000fea0000000200 */
[C---:B------:R-:W-:Y:S01]  /*b390*/  HMMA.16816.F32 R24, R120.reuse, R134, RZ ;  /* 0x000000867818723c */ /* 0x040fe200000018ff */
[----:B------:R-:W3:Y:S05]  /*b3a0*/  LDSM.16.M88.4 R132, [R180+0x3400] ;  /* 0x00340000b484783b */ /* 0x000eea0000000200 */
[----:B------:R-:W-:Y:S02]  /*b3b0*/  LDSM.16.M88.4 R176, [R180+0x8800] ;  /* 0x00880000b4b0783b */ /* 0x000fe40000000200 */
        /* <DEDUP_REMOVED lines=14> */
[----:B------:R-:W2:Y:S05]  /*b4a0*/  LDSM.16.M88.4 R120, [R180+0x4400] ;  /* 0x00440000b478783b */ /* 0x000eaa0000000200 */
[----:B------:R-:W2:Y:S02]  /*b4b0*/  LDSM.16.M88.4 R128, [R180+0x4800] ;  /* 0x00480000b480783b */ /* 0x000ea40000000200 */
        /* <DEDUP_REMOVED lines=23> */
[----:B------:R-:W-:Y:S05]  /*b630*/  LDSM.16.M88.4 R132, [R182+0x1000] ;  /* 0x00100000b684783b */ /* 0x000fea0000000200 */
[----:B------:R-:W3:Y:S02]  /*b640*/  LDSM.16.M88.4 R148, [R180+0x5000] ;  /* 0x00500000b494783b */ /* 0x000ee40000000200 */
        /* <DEDUP_REMOVED lines=23> */
[----:B------:R-:W2:Y:S05]  /*b7c0*/  LDSM.16.M88.4 R128, [R183+0x7800] ;  /* 0x00780000b780783b */ /* 0x000eaa0000000200 */
[----:B------:R-:W-:Y:S02]  /*b7d0*/  LDSM.16.M88.4 R144, [R183+0x8c00] ;  /* 0x008c0000b790783b */ /* 0x000fe40000000200 */
        /* <DEDUP_REMOVED lines=23> */
[----:B------:R-:W1:Y:S05]  /*b950*/  LDSM.16.M88.4 R124, [R183+0x7c00] ;  /* 0x007c0000b77c783b */ /* 0x000e6a0000000200 */
[----:B------:R-:W3:Y:S02]  /*b960*/  LDSM.16.M88.4 R132, [R183+0x8000] ;  /* 0x00800000b784783b */ /* 0x000ee40000000200 */
        /* <DEDUP_REMOVED lines=116> */
.L_x_5457:
[----:B------:R-:W-:Y:S05]  /*c0b0*/  BSYNC.RECONVERGENT B0 ;  /* 0x0000000000007941 */ /* 0x000fea0003800200 */
.L_x_5456:
        /* <DEDUP_REMOVED lines=24> */
.L_x_5455:
[----:B------:R-:W-:Y:S05]  /*c240*/  BSYNC.RECONVERGENT B1 ;  /* 0x0000000000017941 */ /* 0x000fea0003800200 */
.L_x_5454:
        /* <DEDUP_REMOVED lines=84> */
[----:B------:R-:W-:Y:S01]  /*c790*/  FSEL R221, R37, -INF , P3 ;  /* 0xff80000025dd7808 */ /* 0x000fe20001800000 */
[----:B------:R-:W-:Y:S01]  /*c7a0*/  VIADD R37, R215, 0x28 ;  /* 0x00000028d7257836 */ /* 0x000fe20000000000 */
        /* <DEDUP_REMOVED lines=13> */
[----:B------:R-:W-:Y:S01]  /*c880*/  FSEL R223, R36, -INF , P4 ;  /* 0xff80000024df7808 */ /* 0x000fe20002000000 */
[----:B------:R-:W-:Y:S01]  /*c890*/  VIADD R36, R215, 0x21 ;  /* 0x00000021d7247836 */ /* 0x000fe20000000000 */
[-C--:B------:R-:W-:Y:S02]  /*c8a0*/  ISETP.GE.AND P1, PT, R127, R204.reuse, PT ;  /* 0x000000cc7f00720c */ /* 0x080fe40003f26270 */
[----:B------:R-:W-:Y:S01]  /*c8b0*/  FSEL R134, R45, -INF , P3 ;  /* 0xff8000002d867808 */ /* 0x000fe20001800000 */
[----:B------:R-:W-:Y:S01]  /*c8c0*/  VIADD R45, R215, 0x39 ;  /* 0x00000039d72d7836 */ /* 0x000fe20000000000 */
[-C--:B------:R-:W-:Y:S02]  /*c8d0*/  ISETP.GE.AND P4, PT, R137, R207.reuse, PT ;  /* 0x000000cf8900720c */ /* 0x080fe40003f86270 */
[-C--:B------:R-:W-:Y:S02]  /*c8e0*/  ISETP.GE.AND P3, PT, R33, R207.reuse, PT ;  /* 0x000000cf2100720c */ /* 0x080fe40003f66270 */
[----:B------:R-:W-:Y:S02]  /*c8f0*/  FSEL R35, R35, -INF , P0 ;  /* 0xff80000023237808 */ /* 0x000fe40000000000 */
        /* <DEDUP_REMOVED lines=47> */
[-C--:B------:R-:W-:Y:S02]  /*cbf0*/  ISETP.GE.AND P0, PT, R57, R204.reuse, PT ;  /* 0x000000cc3900720c */ /* 0x080fe40003f06270 */
[----:B------:R-:W-:Y:S02]  /*cc00*/  FSEL R133, R58, -INF , P1 ;  /* 0xff8000003a857808 */ /* 0x000fe40000800000 */
[----:B------:R-:W-:Y:S02]  /*cc10*/  ISETP.GE.AND P1, PT, R136, R204, PT ;  /* 0x000000cc8800720c */ /* 0x000fe40003f26270 */
[----:B------:R-:W-:Y:S02]  /*cc20*/  FSEL R64, R64, -INF , P4 ;  /* 0xff80000040407808 */ /* 0x000fe40002000000 */
[----:B------:R-:W-:Y:S02]  /*cc30*/  FSEL R23, R122, -INF , !P6 ;  /* 0xff8000007a177808 */ /* 0x000fe40007000000 */
[----:B------:R-:W-:Y:S02]  /*cc40*/  FSEL R223, R223, -INF , !P3 ;  /* 0xff800000dfdf7808 */ /* 0x000fe40005800000 */
[-C--:B------:R-:W-:Y:S02]  /*cc50*/  ISETP.GE.AND P4, PT, R145, R206.reuse, PT ;  /* 0x000000ce9100720c */ /* 0x080fe40003f86270 */
        /* <DEDUP_REMOVED lines=8> */
[----:B------:R-:W-:Y:S02]  /*cce0*/  FSEL R19, R128, -INF , !P3 ;  /* 0xff80000080137808 */ /* 0x000fe40005800000 */
[-C--:B------:R-:W-:Y:S02]  /*ccf0*/  ISETP.GE.AND P4, PT, R123, R202.reuse, PT ;  /* 0x000000ca7b00720c */ /* 0x080fe40003f86270 */
[C---:B------:R-:W-:Y:S02]  /*cd00*/  ISETP.GE.AND P6, PT, R159.reuse, R202, PT ;  /* 0x000000ca9f00720c */ /* 0x040fe40003fc6270 */
[----:B------:R-:W-:Y:S02]  /*cd10*/  ISETP.GE.AND P3, PT, R159, R206, PT ;  /* 0x000000ce9f00720c */ /* 0x000fe40003f66270 */
[----:B------:R-:W-:Y:S02]  /*cd20*/  FSEL R67, R67, -INF , P0 ;  /* 0xff80000043437808 */ /* 0x000fe40000000000 */
[----:B------:R-:W-:Y:S02]  /*cd30*/  FSEL R53, R66, -INF , P1 ;  /* 0xff80000042357808 */ /* 0x000fe40000800000 */
[CC--:B------:R-:W-:Y:S01]  /*cd40*/  ISETP.GE.AND P0, PT, R215.reuse, R202.reuse, PT ;  /* 0x000000cad700720c */ /* 0x0c0fe20003f06270 */
[----:B------:R-:W-:Y:S01]  /*cd50*/  VIADD R215, R215, 0xffffff80 ;  /* 0xffffff80d7d77836 */ /* 0x000fe20000000000 */
[----:B------:R-:W-:Y:S02]  /*cd60*/  ISETP.GE.AND P1, PT, R145, R202, PT ;  /* 0x000000ca9100720c */ /* 0x000fe40003f26270 */
[----:B------:R-:W-:Y:S02]  /*cd70*/  FSEL R13, R6, -INF , !P5 ;  /* 0xff800000060d7808 */ /* 0x000fe40006800000 */
[----:B------:R-:W-:Y:S02]  /*cd80*/  FSEL R251, R14, -INF , !P6 ;  /* 0xff8000000efb7808 */ /* 0x000fe40007000000 */
[----:B------:R-:W-:Y:S02]  /*cd90*/  FSEL R43, R124, -INF , !P3 ;  /* 0xff8000007c2b7808 */ /* 0x000fe40005800000 */
[----:B------:R-:W-:Y:S02]  /*cda0*/  FSEL R9, R9, -INF , !P4 ;  /* 0xff80000009097808 */ /* 0x000fe40006000000 */
[-C--:B------:R-:W-:Y:S02]  /*cdb0*/  ISETP.GE.AND P5, PT, R143, R206.reuse, PT ;  /* 0x000000ce8f00720c */ /* 0x080fe40003fa6270 */
[----:B------:R-:W-:Y:S02]  /*cdc0*/  ISETP.GE.AND P3, PT, R11, R206, PT ;  /* 0x000000ce0b00720c */ /* 0x000fe40003f66270 */
[----:B------:R-:W-:Y:S02]  /*cdd0*/  ISETP.GE.AND P4, PT, R121, R202, PT ;  /* 0x000000ca7900720c */ /* 0x000fe40003f86270 */
[----:B------:R-:W-:Y:S02]  /*cde0*/  ISETP.GE.AND P6, PT, R141, R206, PT ;  /* 0x000000ce8d00720c */ /* 0x000fe40003fc6270 */
[----:B------:R-:W-:Y:S02]  /*cdf0*/  FSEL R171, R171, -INF , !P0 ;  /* 0xff800000abab7808 */ /* 0x000fe40004000000 */
[----:B------:R-:W-:Y:S02]  /*ce00*/  FSEL R17, R4, -INF , !P1 ;  /* 0xff80000004117808 */ /* 0x000fe40004800000 */
[----:B------:R-:W-:Y:S02]  /*ce10*/  ISETP.GE.AND P0, PT, R131, R202, PT ;  /* 0x000000ca8300720c */ /* 0x000fe40003f06270 */
[----:B------:R-:W-:Y:S02]  /*ce20*/  FMNMX3.FTZ R4, R116, R23, R21, !PT ;  /* 0x0000001774047276 */ /* 0x000fe40007810015 */
[----:B------:R-:W-:Y:S02]  /*ce30*/  FSEL R41, R12, -INF , !P5 ;  /* 0xff8000000c297808 */ /* 0x000fe40006800000 */
[----:B------:R-:W-:Y:S02]  /*ce40*/  FSEL R50, R16, -INF , !P3 ;  /* 0xff80000010327808 */ /* 0x000fe40005800000 */
[----:B------:R-:W-:Y:S02]  /*ce50*/  FSEL R49, R0, -INF , !P4 ;  /* 0xff80000000317808 */ /* 0x000fe40006000000 */
[----:B------:R-:W-:Y:S02]  /*ce60*/  FSEL R245, R245, -INF , !P6 ;  /* 0xff800000f5f57808 */ /* 0x000fe40007000000 */
[----:B------:R-:W-:Y:S02]  /*ce70*/  ISETP.GE.AND P3, PT, R157, R206, PT ;  /* 0x000000ce9d00720c */ /* 0x000fe40003f66270 */
[-C--:B------:R-:W-:Y:S02]  /*ce80*/  ISETP.GE.AND P6, PT, R129, R202.reuse, PT ;  /* 0x000000ca8100720c */ /* 0x080fe40003fc6270 */
[-C--:B------:R-:W-:Y:S02]  /*ce90*/  ISETP.GE.AND P5, PT, R11, R202.reuse, PT ;  /* 0x000000ca0b00720c */ /* 0x080fe40003fa6270 */
[----:B------:R-:W-:Y:S02]  /*cea0*/  ISETP.GE.AND P4, PT, R7, R202, PT ;  /* 0x000000ca0700720c */ /* 0x000fe40003f86270 */
[----:B------:R-:W-:Y:S02]  /*ceb0*/  FSEL R11, R10, -INF , !P0 ;  /* 0xff8000000a0b7808 */ /* 0x000fe40004000000 */
[----:B------:R-:W-:Y:S02]  /*cec0*/  FMNMX3.FTZ R4, R4, R19, R15, !PT ;  /* 0x0000001304047276 */ /* 0x000fe4000781000f */
[----:B------:R-:W-:Y:S02]  /*ced0*/  ISETP.GE.AND P0, PT, R121, R206, PT ;  /* 0x000000ce7900720c */ /* 0x000fe40003f06270 */
[----:B------:R-:W-:Y:S02]  /*cee0*/  FMNMX3.FTZ R0, R118, R13, R17, !PT ;  /* 0x0000000d76007276 */ /* 0x000fe40007810011 */
        /* <DEDUP_REMOVED lines=8> */
[----:B------:R-:W-:Y:S02]  /*cf70*/  FMNMX3.FTZ R5, R4, R43, R41, !PT ;  /* 0x0000002b04057276 */ /* 0x000fe40007810029 */
[----:B------:R-:W-:Y:S02]  /*cf80*/  FSEL R249, R249, -INF , !P1 ;  /* 0xff800000f9f97808 */ /* 0x000fe40004800000 */
[----:B------:R-:W-:Y:S02]  /*cf90*/  FMNMX3.FTZ R0, R0, R11, R9, !PT ;  /* 0x0000000b00007276 */ /* 0x000fe40007810009 */
[----:B------:R-:W-:Y:S02]  /*cfa0*/  ISETP.GE.AND P0, PT, R157, R202, PT ;  /* 0x000000ca9d00720c */ /* 0x000fe40003f06270 */
[----:B------:R-:W-:Y:S02]  /*cfb0*/  FSEL R51, R18, -INF , !P5 ;  /* 0xff80000012337808 */ /* 0x000fe40006800000 */
[----:B------:R-:W-:Y:S02]  /*cfc0*/  FSEL R243, R24, -INF , !P3 ;  /* 0xff80000018f37808 */ /* 0x000fe40005800000 */
[----:B------:R-:W-:Y:S02]  /*cfd0*/  ISETP.GE.AND P3, PT, R155, R206, PT ;  /* 0x000000ce9b00720c */ /* 0x000fe40003f66270 */
[----:B------:R-:W-:Y:S02]  /*cfe0*/  FMNMX3.FTZ R4, R5, R50, R48, !PT ;  /* 0x0000003205047276 */ /* 0x000fe40007810030 */
[----:B------:R-:W-:Y:S02]  /*cff0*/  ISETP.GE.AND P5, PT, R7, R206, PT ;  /* 0x000000ce0700720c */ /* 0x000fe40003fa6270 */
[----:B------:R-:W-:Y:S02]  /*d000*/  ISETP.GE.AND P1, PT, R141, R202, PT ;  /* 0x000000ca8d00720c */ /* 0x000fe40003f26270 */
[----:B------:R-:W-:Y:S02]  /*d010*/  FMNMX3.FTZ R0, R0, R251, R249, !PT ;  /* 0x000000fb00007276 */ /* 0x000fe400078100f9 */
[----:B------:R-:W-:Y:S02]  /*d020*/  FSEL R239, R22, -INF , !P0 ;  /* 0xff80000016ef7808 */ /* 0x000fe40004000000 */
[----:B------:R-:W-:Y:S02]  /*d030*/  FSEL R231, R28, -INF , !P3 ;  /* 0xff8000001ce77808 */ /* 0x000fe40005800000 */
[-C--:B------:R-:W-:Y:S02]  /*d040*/  ISETP.GE.AND P0, PT, R139, R206.reuse, PT ;  /* 0x000000ce8b00720c */ /* 0x080fe40003f06270 */
        /* <DEDUP_REMOVED lines=49> */
[----:B------:R-:W-:Y:S02]  /*d360*/  ISETP.GE.AND P5, PT, R36, R206, PT ;  /* 0x000000ce2400720c */ /* 0x000fe40003fa6270 */
[----:B------:R-:W-:Y:S02]  /*d370*/  FSEL R155, R130, -INF , !P1 ;  /* 0xff800000829b7808 */ /* 0x000fe40004800000 */
[----:B------:R-:W-:Y:S02]  /*d380*/  FMNMX3.FTZ R4, R4, R161, R159, !PT ;  /* 0x000000a104047276 */ /* 0x000fe4000781009f */
[----:B------:R-:W-:Y:S02]  /*d390*/  FSEL R151, R47, -INF , !P6 ;  /* 0xff8000002f977808 */ /* 0x000fe40007000000 */
        /* <DEDUP_REMOVED lines=9> */
[-C--:B------:R-:W-:Y:S02]  /*d430*/  ISETP.GE.AND P6, PT, R36, R202.reuse, PT ;  /* 0x000000ca2400720c */ /* 0x080fe40003fc6270 */
        /* <DEDUP_REMOVED lines=22> */
[----:B------:R-:W-:Y:S02]  /*d5a0*/  FSEL R131, R59, -INF , !P0 ;  /* 0xff8000003b837808 */ /* 0x000fe40004000000 */
[----:B------:R-:W-:Y:S02]  /*d5b0*/  FMNMX3.FTZ R6, R6, R137, R135, !PT ;  /* 0x0000008906067276 */ /* 0x000fe40007810087 */
[----:B------:R-:W-:Y:S02]  /*d5c0*/  FSEL R126, R65, -INF , !P4 ;  /* 0xff800000417e7808 */ /* 0x000fe40006000000 */
[----:B------:R-:W-:Y:S02]  /*d5d0*/  FSEL R125, R64, -INF , !P5 ;  /* 0xff800000407d7808 */ /* 0x000fe40006800000 */
[----:B------:R-:W-:Y:S02]  /*d5e0*/  FMNMX3.FTZ R0, R0, R127, R128, !PT ;  /* 0x0000007f00007276 */ /* 0x000fe40007810080 */
[-C--:B------:R-:W-:Y:S02]  /*d5f0*/  ISETP.GE.AND P1, PT, R45, R202.reuse, PT ;  /* 0x000000ca2d00720c */ /* 0x080fe40003f26270 */
[----:B------:R-:W-:Y:S01]  /*d600*/  FSEL R120, R62, -INF , !P3 ;  /* 0xff8000003e787808 */ /* 0x000fe20005800000 */
[----:B------:R-:W-:Y:S01]  /*d610*/  LDSM.16.MT88.4 R44, [R181+0xd000] ;  /* 0x00d00000b52c783b */ /* 0x000fe20000004200 */
[----:B------:R-:W-:Y:S02]  /*d620*/  FSEL R58, R58, -INF , !P6 ;  /* 0xff8000003a3a7808 */ /* 0x000fe40007000000 */
[----:B------:R-:W-:Y:S02]  /*d630*/  ISETP.GE.AND P0, PT, R25, R202, PT ;  /* 0x000000ca1900720c */ /* 0x000fe40003f06270 */
        /* <DEDUP_REMOVED lines=8> */
[----:B------:R-:W3:Y:S01]  /*d6c0*/  SHFL.BFLY PT, R0, R7, 0x2, 0x1f ;  /* 0x0c401f0007007f89 */ /* 0x000ee200000e0000 */
[----:B-1----:R-:W-:Y:S07]  /*d6d0*/  FMNMX.FTZ R25, R4, R27, !PT ;  /* 0x0000001b04197209 */ /* 0x002fee0007810000 */
[----:B------:R-:W1:Y:S01]  /*d6e0*/  SHFL.BFLY PT, R52, R25, 0x1, 0x1f ;  /* 0x0c201f0019347f89 */ /* 0x000e6200000e0000 */
[----:B---3--:R-:W-:Y:S07]  /*d6f0*/  FMNMX.FTZ R5, R7, R0, !PT ;  /* 0x0000000007057209 */ /* 0x008fee0007810000 */
[----:B------:R-:W3:Y:S01]  /*d700*/  SHFL.BFLY PT, R0, R5, 0x1, 0x1f ;  /* 0x0c201f0005007f89 */ /* 0x000ee200000e0000 */
[----:B-1----:R-:W-:Y:S04]  /*d710*/  FMNMX.FTZ R52, R25, R52, !PT ;  /* 0x0000003419347209 */ /* 0x002fe80007810000 */
[C---:B------:R-:W-:Y:S01]  /*d720*/  FSETP.NEU.FTZ.AND P1, PT, R52.reuse, -INF , PT ;  /* 0xff8000003400780b */ /* 0x040fe20003f3d000 */
[----:B--2---:R-:W-:Y:S03]  /*d730*/  FMUL.FTZ R132, R117, R52 ;  /* 0x0000003475847220 */ /* 0x004fe60000410000 */
[----:B------:R-:W-:Y:S02]  /*d740*/  FSEL R7, R52, RZ, P1 ;  /* 0x000000ff34077208 */ /* 0x000fe40000800000 */
[----:B------:R-:W-:Y:S02]  /*d750*/  FSEL R132, R132, RZ, P1 ;  /* 0x000000ff84847208 */ /* 0x000fe40000800000 */
[----:B---3--:R-:W-:Y:S01]  /*d760*/  FMNMX.FTZ R0, R5, R0, !PT ;  /* 0x0000000005007209 */ /* 0x008fe20007810000 */
        /* <DEDUP_REMOVED lines=68> */
[----:B------:R-:W-:Y:S01]  /*dbb0*/  FFMA.FTZ R94, R153, R117, -R122 ;  /* 0x00000075995e7223 */ /* 0x000fe2000001087a */
[----:B------:R-:W-:Y:S01]  /*dbc0*/  MUFU.EX2 R118, R118 ;  /* 0x0000007600767308 */ /* 0x000fe20000000800 */
[C---:B------:R-:W-:Y:S01]  /*dbd0*/  FMUL.FTZ R24, R56.reuse, R92 ;  /* 0x0000005c38187220 */ /* 0x040fe20000410000 */
[C---:B------:R-:W-:Y:S01]  /*dbe0*/  FMUL.FTZ R25, R56.reuse, R93 ;  /* 0x0000005d38197220 */ /* 0x040fe20000410000 */
[----:B------:R-:W-:Y:S01]  /*dbf0*/  FFMA.FTZ R93, R43, R117, -R132 ;  /* 0x000000752b5d7223 */ /* 0x000fe20000010884 */
        /* <DEDUP_REMOVED lines=8> */
[C---:B------:R-:W-:Y:S01]  /*dc80*/  FMUL.FTZ R14, R55.reuse, R106 ;  /* 0x0000006a370e7220 */ /* 0x040fe20000410000 */
[C---:B------:R-:W-:Y:S07]  /*dc90*/  FMUL.FTZ R15, R55.reuse, R107 ;  /* 0x0000006b370f7220 */ /* 0x040fee0000410000 */
        /* <DEDUP_REMOVED lines=21> */
[-CC-:B------:R-:W-:Y:S07]  /*ddf0*/  FFMA.FTZ R106, R245, R117.reuse, -R132.reuse ;  /* 0x00000075f56a7223 */ /* 0x180fee0000010884 */
[----:B------:R-:W-:Y:S01]  /*de00*/  MUFU.EX2 R96, R96 ;  /* 0x0000006000607308 */ /* 0x000fe20000000800 */
[C---:B------:R-:W-:Y:S09]  /*de10*/  HMMA.16816.F32 R20, R60.reuse, R28, R20 ;  /* 0x0000001c3c14723c */ /* 0x040ff20000001814 */
[----:B------:R-:W-:Y:S01]  /*de20*/  MUFU.EX2 R97, R97 ;  /* 0x0000006100617308 */ /* 0x000fe20000000800 */
[----:B------:R-:W-:Y:S01]  /*de30*/  FMUL.FTZ R28, R56, R88 ;  /* 0x00000058381c7220 */ /* 0x000fe20000410000 */
[--C-:B------:R-:W-:Y:S01]  /*de40*/  FFMA.FTZ R88, R48, R117, -R132.reuse ;  /* 0x0000007530587223 */ /* 0x100fe20000010884 */
[C---:B------:R-:W-:Y:S07]  /*de50*/  FMUL.FTZ R48, R56.reuse, R68 ;  /* 0x0000004438307220 */ /* 0x040fee0000410000 */
[----:B------:R-:W-:Y:S01]  /*de60*/  MUFU.EX2 R107, R107 ;  /* 0x0000006b006b7308 */ /* 0x000fe20000000800 */
[C---:B------:R-:W-:Y:S03]  /*de70*/  HMMA.16816.F32 R24, R60.reuse, R30, R24 ;  /* 0x0000001e3c18723c */ /* 0x040fe60000001818 */
[C---:B------:R-:W-:Y:S01]  /*de80*/  FMUL.FTZ R29, R56.reuse, R89 ;  /* 0x00000059381d7220 */ /* 0x040fe20000410000 */
[C---:B------:R-:W-:Y:S01]  /*de90*/  FMUL.FTZ R30, R55.reuse, R90 ;  /* 0x0000005a371e7220 */ /* 0x040fe20000410000 */
[----:B------:R-:W-:Y:S01]  /*dea0*/  FMUL.FTZ R31, R55, R91 ;  /* 0x0000005b371f7220 */ /* 0x000fe20000410000 */
[--C-:B------:R-:W-:Y:S01]  /*deb0*/  FFMA.FTZ R90, R41, R117, -R132.reuse ;  /* 0x00000075295a7223 */ /* 0x100fe20000010884 */
[----:B------:R-:W-:Y:S01]  /*dec0*/  FMUL.FTZ R41, R56, R77 ;  /* 0x0000004d38297220 */ /* 0x000fe20000410000 */
[-C--:B------:R-:W-:Y:S01]  /*ded0*/  FFMA.FTZ R91, R50, R117.reuse, -R132 ;  /* 0x00000075325b7223 */ /* 0x080fe20000010884 */
[----:B------:R-:W2:Y:S01]  /*dee0*/  LDSM.16.MT88.4 R76, [R181+0x9400] ;  /* 0x00940000b54c783b */ /* 0x000ea20000004200 */
[----:B------:R-:W-:Y:S01]  /*def0*/  FMUL.FTZ R50, R55, R70 ;  /* 0x0000004637327220 */ /* 0x000fe20000410000 */
[----:B------:R-:W-:Y:S01]  /*df00*/  FFMA.FTZ R89, R51, R117, -R122 ;  /* 0x0000007533597223 */ /* 0x000fe2000001087a */
[C---:B------:R-:W-:Y:S01]  /*df10*/  HMMA.16816.F32 R28, R60.reuse, R36, R28 ;  /* 0x000000243c1c723c */ /* 0x040fe2000000181c */
[----:B------:R-:W3:Y:S02]  /*df20*/  MUFU.EX2 R90, R90 ;  /* 0x0000005a005a7308 */ /* 0x000ee40000000800 */
[C---:B------:R-:W-:Y:S01]  /*df30*/  FMUL.FTZ R36, R56.reuse, R80 ;  /* 0x0000005038247220 */ /* 0x040fe20000410000 */
[C---:B------:R-:W-:Y:S01]  /*df40*/  FMUL.FTZ R37, R56.reuse, R81 ;  /* 0x0000005138257220 */ /* 0x040fe20000410000 */
[C---:B------:R-:W-:Y:S06]  /*df50*/  FMUL.FTZ R51, R55.reuse, R71 ;  /* 0x0000004737337220 */ /* 0x040fec0000410000 */
[----:B------:R-:W-:Y:S01]  /*df60*/  MUFU.EX2 R91, R91 ;  /* 0x0000005b005b7308 */ /* 0x000fe20000000800 */
[----:B------:R-:W-:Y:S01]  /*df70*/  LDSM.16.MT88.4 R68, [R119+0xd400] ;  /* 0x00d400007744783b */ /* 0x000fe20000004200 */
[C---:B------:R-:W-:Y:S08]  /*df80*/  HMMA.16816.F32 R32, R60.reuse, R38, R32 ;  /* 0x000000263c20723c */ /* 0x040ff00000001820 */
[----:B------:R-:W4:Y:S01]  /*df90*/  MUFU.EX2 R88, R88 ;  /* 0x0000005800587308 */ /* 0x000f220000000800 */
[C---:B------:R-:W-:Y:S01]  /*dfa0*/  FMUL.FTZ R38, R55.reuse, R82 ;  /* 0x0000005237267220 */ /* 0x040fe20000410000 */
[----:B------:R-:W-:Y:S01]  /*dfb0*/  FMUL.FTZ R39, R55, R83 ;  /* 0x0000005337277220 */ /* 0x000fe20000410000 */
[-C--:B------:R-:W-:Y:S07]  /*dfc0*/  FFMA.FTZ R98, R243, R117.reuse, -R132 ;  /* 0x00000075f3627223 */ /* 0x080fee0000010884 */
[----:B------:R-:W5:Y:S01]  /*dfd0*/  MUFU.EX2 R89, R89 ;  /* 0x0000005900597308 */ /* 0x000f620000000800 */
        /* <DEDUP_REMOVED lines=14> */
[----:B------:R-:W2:Y:S01]  /*e0c0*/  MUFU.EX2 R105, R105 ;  /* 0x0000006900697308 */ /* 0x000ea20000000800 */
        /* <DEDUP_REMOVED lines=11> */
[-C--:B------:R-:W-:Y:S01]  /*e180*/  FFMA.FTZ R149, R149, R117.reuse, -R122 ;  /* 0x0000007595957223 */ /* 0x080fe2000001087a */
[----:B------:R-:W-:Y:S01]  /*e190*/  HMMA.16816.F32 R48, R60, R66, R48 ;  /* 0x000000423c30723c */ /* 0x000fe20000001830 */
[----:B------:R-:W2:Y:S07]  /*e1a0*/  LDSM.16.MT88.4 R64, [R181+0xd400] ;  /* 0x00d40000b540783b */ /* 0x000eae0000004200 */
[----:B------:R-:W-:Y:S01]  /*e1b0*/  MUFU.EX2 R136, R136 ;  /* 0x0000008800887308 */ /* 0x000fe20000000800 */
[----:B-1----:R-:W-:Y:S01]  /*e1c0*/  F2FP.F16.F32.PACK_AB R61, R95, R92 ;  /* 0x0000005c5f3d723e */ /* 0x002fe200000000ff */
[--C-:B------:R-:W-:Y:S01]  /*e1d0*/  FFMA.FTZ R160, R143, R117, -R132.reuse ;  /* 0x000000758fa07223 */ /* 0x100fe20000010884 */
[----:B---3--:R-:W-:Y:S07]  /*e1e0*/  F2FP.F16.F32.PACK_AB R60, R90, R93 ;  /* 0x0000005d5a3c723e */ /* 0x008fee00000000ff */
[----:B------:R-:W1:Y:S01]  /*e1f0*/  MUFU.EX2 R177, R177 ;  /* 0x000000b100b17308 */ /* 0x000e620000000800 */
[----:B----4-:R-:W-:Y:S01]  /*e200*/  F2FP.F16.F32.PACK_AB R62, R88, R91 ;  /* 0x0000005b583e723e */ /* 0x010fe200000000ff */
[----:B------:R-:W-:Y:S01]  /*e210*/  FFMA.FTZ R158, R139, R117, -R132 ;  /* 0x000000758b9e7223 */ /* 0x000fe20000010884 */
[----:B-----5:R-:W-:Y:S07]  /*e220*/  F2FP.F16.F32.PACK_AB R63, R96, R89 ;  /* 0x00000059603f723e */ /* 0x020fee00000000ff */
[----:B------:R-:W3:Y:S01]  /*e230*/  MUFU.EX2 R193, R221 ;  /* 0x000000dd00c17308 */ /* 0x000ee20000000800 */
[-CC-:B------:R-:W-:Y:S01]  /*e240*/  FFMA.FTZ R162, R135, R117.reuse, -R122.reuse ;  /* 0x0000007587a27223 */ /* 0x180fe2000001087a */
[-C--:B------:R-:W-:Y:S01]  /*e250*/  FFMA.FTZ R164, R131, R117.reuse, -R122 ;  /* 0x0000007583a47223 */ /* 0x080fe2000001087a */
[-CC-:B------:R-:W-:Y:S07]  /*e260*/  FFMA.FTZ R145, R145, R117.reuse, -R132.reuse ;  /* 0x0000007591917223 */ /* 0x180fee0000010884 */
[----:B------:R-:W-:Y:S01]  /*e270*/  MUFU.EX2 R142, R142 ;  /* 0x0000008e008e7308 */ /* 0x000fe20000000800 */
[-C--:B------:R-:W-:Y:S01]  /*e280*/  FFMA.FTZ R141, R141, R117.reuse, -R132 ;  /* 0x000000758d8d7223 */ /* 0x080fe20000010884 */
[C---:B--2---:R-:W-:Y:S08]  /*e290*/  HMMA.16816.F32 R4, R60.reuse, R76, R4 ;  /* 0x0000004c3c04723c */ /* 0x044ff00000001804 */
[----:B------:R-:W2:Y:S01]  /*e2a0*/  MUFU.EX2 R171, R175 ;  /* 0x000000af00ab7308 */ /* 0x000ea20000000800 */
[-CC-:B------:R-:W-:Y:S01]  /*e2b0*/  FFMA.FTZ R137, R137, R117.reuse, -R122.reuse ;  /* 0x0000007589897223 */ /* 0x180fe2000001087a */
[----:B------:R-:W-:Y:S01]  /*e2c0*/  FFMA.FTZ R133, R133, R117, -R122 ;  /* 0x0000007585857223 */ /* 0x000fe2000001087a */
[----:B------:R-:W-:Y:S07]  /*e2d0*/  FFMA.FTZ R129, R56, R219, R129 ;  /* 0x000000db38817223 */ /* 0x000fee0000010081 */
[----:B------:R-:W-:Y:S01]  /*e2e0*/  MUFU.EX2 R148, R148 ;  /* 0x0000009400947308 */ /* 0x000fe20000000800 */
[----:B------:R-:W-:Y:S01]  /*e2f0*/  FFMA.FTZ R130, R55, R214, R130 ;  /* 0x000000d637827223 */ /* 0x000fe20000010082 */
[C---:B------:R-:W-:Y:S01]  /*e300*/  HMMA.16816.F32 R8, R60.reuse, R78, R8 ;  /* 0x0000004e3c08723c */ /* 0x040fe20000001808 */
[----:B------:R-:W-:Y:S07]  /*e310*/  LDSM.16.MT88.4 R76, [R119+0x9800] ;  /* 0x00980000774c783b */ /* 0x000fee0000004200 */
[----:B------:R-:W4:Y:S01]  /*e320*/  MUFU.EX2 R167, R169 ;  /* 0x000000a900a77308 */ /* 0x000f220000000800 */
[----:B------:R-:W-:Y:S01]  /*e330*/  FADD.FTZ R129, R123, R129 ;  /* 0x000000817b817221 */ /* 0x000fe20000010000 */
[----:B------:R-:W-:Y:S01]  /*e340*/  FADD.FTZ R121, R121, R130 ;  /* 0x0000008279797221 */ /* 0x000fe20000010000 */
[-C--:B------:R-:W-:Y:S07]  /*e350*/  FFMA.FTZ R127, R127, R117.reuse, -R132 ;  /* 0x000000757f7f7223 */ /* 0x080fee0000010884 */
[----:B------:R-:W-:Y:S01]  /*e360*/  MUFU.EX2 R146, R146 ;  /* 0x0000009200927308 */ /* 0x000fe20000000800 */
[----:B------:R-:W-:Y:S01]  /*e370*/  FADD.FTZ R124, R124, R129 ;  /* 0x000000817c7c7221 */ /* 0x000fe20000010000 */
[C---:B------:R-:W-:Y:S08]  /*e380*/  HMMA.16816.F32 R12, R60.reuse, R80, R12 ;  /* 0x000000503c0c723c */ /* 0x040ff0000000180c */
[----:B------:R-:W5:Y:S01]  /*e390*/  MUFU.EX2 R165, R165 ;  /* 0x000000a500a57308 */ /* 0x000f620000000800 */
[----:B------:R-:W-:Y:S01]  /*e3a0*/  FADD.FTZ R124, R57, R124 ;  /* 0x0000007c397c7221 */ /* 0x000fe20000010000 */
[----:B------:R-:W-:Y:S01]  /*e3b0*/  FADD.FTZ R116, R116, R121 ;  /* 0x0000007974747221 */ /* 0x000fe20000010000 */
[-C--:B------:R-:W-:Y:S07]  /*e3c0*/  FFMA.FTZ R128, R128, R117.reuse, -R132 ;  /* 0x0000007580807223 */ /* 0x080fee0000010884 */
[----:B------:R-:W-:Y:S01]  /*e3d0*/  MUFU.EX2 R150, R150 ;  /* 0x0000009600967308 */ /* 0x000fe20000000800 */
[----:B------:R-:W-:Y:S01]  /*e3e0*/  FADD.FTZ R93, R93, R124 ;  /* 0x0000007c5d5d7221 */ /* 0x000fe20000010000 */
[C---:B------:R-:W-:Y:S01]  /*e3f0*/  HMMA.16816.F32 R16, R60.reuse, R82, R16 ;  /* 0x000000523c10723c */ /* 0x040fe20000001810 */
[----:B------:R-:W-:Y:S07]  /*e400*/  LDSM.16.MT88.4 R80, [R181+0xb800] ;  /* 0x00b80000b550783b */ /* 0x000fee0000004200 */
[----:B------:R-:W5:Y:S01]  /*e410*/  MUFU.EX2 R157, R159 ;  /* 0x0000009f009d7308 */ /* 0x000f620000000800 */
[----:B------:R-:W-:Y:S01]  /*e420*/  FADD.FTZ R90, R90, R93 ;  /* 0x0000005d5a5a7221 */ /* 0x000fe20000010000 */
[----:B------:R-:W-:Y:S01]  /*e430*/  FADD.FTZ R59, R59, R116 ;  /* 0x000000743b3b7221 */ /* 0x000fe20000010000 */
[-CC-:B------:R-:W-:Y:S07]  /*e440*/  FFMA.FTZ R125, R125, R117.reuse, -R132.reuse ;  /* 0x000000757d7d7223 */ /* 0x180fee0000010884 */
[----:B------:R-:W-:Y:S01]  /*e450*/  MUFU.EX2 R152, R152 ;  /* 0x0000009800987308 */ /* 0x000fe20000000800 */
[-C--:B------:R-:W-:Y:S01]  /*e460*/  FFMA.FTZ R132, R126, R117.reuse, -R132 ;  /* 0x000000757e847223 */ /* 0x080fe20000010884 */
[C---:B------:R-:W-:Y:S08]  /*e470*/  HMMA.16816.F32 R20, R60.reuse, R84, R20 ;  /* 0x000000543c14723c */ /* 0x040ff00000001814 */
[----:B------:R-:W5:Y:S01]  /*e480*/  MUFU.EX2 R153, R155 ;  /* 0x0000009b00997308 */ /* 0x000f620000000800 */
[----:B------:R-:W-:Y:S01]  /*e490*/  FADD.FTZ R92, R92, R59 ;  /* 0x0000003b5c5c7221 */ /* 0x000fe20000010000 */
[----:B------:R-:W-:Y:S01]  /*e4a0*/  FFMA.FTZ R56, R120, R117, -R122 ;  /* 0x0000007578387223 */ /* 0x000fe2000001087a */
[----:B------:R-:W-:Y:S07]  /*e4b0*/  FADD.FTZ R91, R91, R90 ;  /* 0x0000005a5b5b7221 */ /* 0x000fee0000010000 */
[----:B------:R-:W5:Y:S01]  /*e4c0*/  MUFU.EX2 R154, R154 ;  /* 0x0000009a009a7308 */ /* 0x000f620000000800 */
[----:B------:R-:W-:Y:S01]  /*e4d0*/  ISETP.GT.AND P0, PT, R213, R190, PT ;  /* 0x000000bed500720c */ /* 0x000fe20003f04270 */
[C---:B------:R-:W-:Y:S01]  /*e4e0*/  HMMA.16816.F32 R24, R60.reuse, R86, R24 ;  /* 0x000000563c18723c */ /* 0x040fe20000001818 */
[----:B------:R-:W-:Y:S07]  /*e4f0*/  LDSM.16.MT88.4 R84, [R119+0xb800] ;  /* 0x00b800007754783b */ /* 0x000fee0000004200 */
[----:B------:R-:W-:Y:S01]  /*e500*/  MUFU.EX2 R147, R149 ;  /* 0x0000009500937308 */ /* 0x000fe20000000800 */
[----:B------:R-:W-:Y:S01]  /*e510*/  FADD.FTZ R88, R88, R91 ;  /* 0x0000005b58587221 */ /* 0x000fe20000010000 */
[----:B------:R-:W-:Y:S08]  /*e520*/  IMAD.MOV.U32 R116, RZ, RZ, R52 ;  /* 0x000000ffff747224 */ /* 0x000ff000078e0034 */
        /* <DEDUP_REMOVED lines=23> */
[----:B------:R-:W-:Y:S01]  /*e6a0*/  MUFU.EX2 R132, R132 ;  /* 0x0000008400847308 */ /* 0x000fe20000000800 */
[----:B------:R-:W-:Y:S02]  /*e6b0*/  F2FP.F16.F32.PACK_AB R61, R118, R105 ;  /* 0x00000069763d723e */ /* 0x000fe400000000ff */
[----:B------:R-:W-:Y:S07]  /*e6c0*/  F2FP.F16.F32.PACK_AB R63, R107, R104 ;  /* 0x000000686b3f723e */ /* 0x000fee00000000ff */
[----:B------:R-:W-:Y:S01]  /*e6d0*/  MUFU.EX2 R56, R56 ;  /* 0x0000003800387308 */ /* 0x000fe20000000800 */
        /* <DEDUP_REMOVED lines=97> */
[----:B------:R-:W-:Y:S07]  /*ecf0*/  LDSM.16.MT88.4 R84, [R119+0xcc00] ;  /* 0x00cc00007754783b */ /* 0x000fee0000004200 */
[C---:B---3--:R-:W-:Y:S03]  /*ed00*/  HMMA.16816.F32 R36, R60.reuse, R64, R36 ;  /* 0x000000403c24723c */ /* 0x048fe60000001824 */
[-CC-:B------:R-:W-:Y:S01]  /*ed10*/  FFMA.FTZ R64, R58, R117.reuse, -R122.reuse ;  /* 0x000000753a407223 */ /* 0x180fe2000001087a */
[-CC-:B------:R-:W-:Y:S01]  /*ed20*/  FFMA.FTZ R58, R53, R117.reuse, -R122.reuse ;  /* 0x00000075353a7223 */ /* 0x180fe2000001087a */
[----:B------:R-:W-:Y:S02]  /*ed30*/  FFMA.FTZ R122, R54, R117, -R122 ;  /* 0x00000075367a7223 */ /* 0x000fe4000001087a */
[----:B------:R1:W3:Y:S01]  /*ed40*/  MUFU.EX2 R53, R64 ;  /* 0x0000004000357308 */ /* 0x0002e20000000800 */
[C---:B------:R-:W-:Y:S09]  /*ed50*/  HMMA.16816.F32 R40, R60.reuse, R66, R40 ;  /* 0x000000423c28723c */ /* 0x040ff20000001828 */
[----:B------:R-:W-:Y:S10]  /*ed60*/  MUFU.EX2 R54, R58 ;  /* 0x0000003a00367308 */ /* 0x000ff40000000800 */
[----:B------:R-:W4:Y:S01]  /*ed70*/  MUFU.EX2 R57, R122 ;  /* 0x0000007a00397308 */ /* 0x000f220000000800 */
[C---:B--2---:R-:W-:Y:S03]  /*ed80*/  HMMA.16816.F32 R44, R60.reuse, R68, R44 ;  /* 0x000000443c2c723c */ /* 0x044fe6000000182c */
[----:B------:R-:W-:Y:S01]  /*ed90*/  F2FP.F16.F32.PACK_AB R68, R126, R127 ;  /* 0x0000007f7e44723e */ /* 0x000fe200000000ff */
[----:B-1----:R-:W-:Y:S01]  /*eda0*/  FADD.FTZ R64, R95, R92 ;  /* 0x0000005c5f407221 */ /* 0x002fe20000010000 */
[----:B---3--:R-:W-:Y:S01]  /*edb0*/  F2FP.F16.F32.PACK_AB R69, R53, R56 ;  /* 0x000000383545723e */ /* 0x008fe200000000ff */
        /* <DEDUP_REMOVED lines=69> */
.L_x_5451:
        /* <DEDUP_REMOVED lines=10> */
.L_x_5466:
        /* <DEDUP_REMOVED lines=94> */
[----:B------:R-:W4:Y:S04]  /*f890*/  LD.E R10, desc[UR4][R2.64+0x60] ;  /* 0x00006004020a7980 */ /* 0x000f28000c101900 */
[----:B------:R-:W4:Y:S04]  /*f8a0*/  LD.E R40, desc[UR4][R2.64+0xcc] ;  /* 0x0000cc0402287980 */ /* 0x000f28000c101900 */
[----:B------:R-:W4:Y:S01]  /*f8b0*/  LD.E.64 R56, desc[UR4][R2.64+0x78] ;  /* 0x0000780402387980 */ /* 0x000f22000c101b00 */
[----:B------:R-:W-:-:S03]  /*f8c0*/  SHF.L.U32 R7, R197, 0x2, RZ ;  /* 0x00000002c5077819 */ /* 0x000fc600000006ff */
[----:B------:R1:W5:Y:S01]  /*f8d0*/  LD.E.64 R58, desc[UR4][R2.64+0xa8] ;  /* 0x0000a804023a7980 */ /* 0x000362000c101b00 */
[----:B------:R-:W-:Y:S01]  /*f8e0*/  SHF.L.U32 R11, R205, 0x5, RZ ;  /* 0x00000005cd0b7819 */ /* 0x000fe200000006ff */
[----:B------:R-:W1:Y:S01]  /*f8f0*/  @P0 MUFU.LG2 R60, R4 ;  /* 0x00000004003c0308 */ /* 0x000e620000000c00 */
[----:B--2---:R-:W-:Y:S01]  /*f900*/  LOP3.LUT R6, R7, 0xf04, RZ, 0xc0, !PT ;  /* 0x00000f0407067812 */ /* 0x004fe200078ec0ff */
[----:B------:R-:W-:Y:S01]  /*f910*/  BSSY.RECONVERGENT B0, `(.L_x_5460) ;  /* 0x000003a000007945 */ /* 0x000fe20003800200 */
[----:B------:R-:W-:Y:S02]  /*f920*/  LOP3.LUT R12, R189, 0xd8, RZ, 0xc0, !PT ;  /* 0x000000d8bd0c7812 */ /* 0x000fe400078ec0ff */
[----:B------:R-:W-:Y:S02]  /*f930*/  SHF.R.U32.HI R55, RZ, 0x1, R197 ;  /* 0x00000001ff377819 */ /* 0x000fe400000116c5 */
[----:B------:R-:W-:Y:S01]  /*f940*/  LOP3.LUT R6, R6, 0x20, R11, 0xf8, !PT ;  /* 0x0000002006067812 */ /* 0x000fe200078ef80b */
[----:B------:R-:W2:Y:S01]  /*f950*/  @P5 MUFU.LG2 R54, R54 ;  /* 0x0000003600365308 */ /* 0x000ea20000000c00 */
[----:B------:R-:W-:-:S02]  /*f960*/  LOP3.LUT R11, R12, 0x18, R55, 0x78, !PT ;  /* 0x000000180c0b7812 */ /* 0x000fc400078e7837 */
[C---:B---3--:R-:W-:Y:S02]  /*f970*/  IADD3 R5, PT, PT, R205.reuse, 0x10, RZ ;  /* 0x00000010cd057810 */ /* 0x048fe40007ffe0ff */
[----:B------:R-:W-:Y:S02]  /*f980*/  LOP3.LUT R6, R6, R11, RZ, 0xfc, !PT ;  /* 0x0000000b06067212 */ /* 0x000fe400078efcff */
[----:B------:R-:W-:Y:S02]  /*f990*/  IADD3 R13, PT, PT, R205, 0x20, RZ ;  /* 0x00000020cd0d7810 */ /* 0x000fe40007ffe0ff */
[----:B------:R-:W-:Y:S01]  /*f9a0*/  LEA R185, R6, R185, 0x2 ;  /* 0x000000b906b97211 */ /* 0x000fe200078e10ff */
[----:B------:R-:W-:Y:S01]  /*f9b0*/  BAR.SYNC.DEFER_BLOCKING 0x0 ;  /* 0x0000000000007b1d */ /* 0x000fe20000010000 */
[-C--:B------:R-:W-:Y:S01]  /*f9c0*/  ISETP.GE.AND P3, PT, R5, R188.reuse, PT ;  /* 0x000000bc0500720c */ /* 0x080fe20003f66270 */
[----:B-1----:R-:W-:Y:S01]  /*f9d0*/  @P0 FMUL.FTZ R60, R60, 0.69314718246459960938 ;  /* 0x3f3172183c3c0820 */ /* 0x002fe20000410000 */
[----:B------:R-:W-:-:S02]  /*f9e0*/  ISETP.GE.AND P2, PT, R13, R188, PT ;  /* 0x000000bc0d00720c */ /* 0x000fc40003f46270 */
[----:B------:R-:W-:Y:S02]  /*f9f0*/  LOP3.LUT R2, R7, 0x1c, RZ, 0xc0, !PT ;  /* 0x0000001c07027812 */ /* 0x000fe400078ec0ff */
[----:B------:R-:W-:Y:S01]  /*fa00*/  LOP3.LUT P6, RZ, R197, 0x3, RZ, 0xc0, !PT ;  /* 0x00000003c5ff7812 */ /* 0x000fe200078cc0ff */
[----:B--2---:R-:W-:Y:S01]  /*fa10*/  @P5 FMUL.FTZ R54, R54, 0.69314718246459960938 ;  /* 0x3f31721836365820 */ /* 0x004fe20000410000 */
[----:B------:R-:W-:Y:S01]  /*fa20*/  MOV R61, 0xff800000 ;  /* 0xff800000003d7802 */ /* 0x000fe20000000f00 */
[----:B------:R-:W-:Y:S02]  /*fa30*/  IMAD R2, R205, 0x60, R2 ;  /* 0x00000060cd027824 */ /* 0x000fe400078e0202 */
[----:B-----5:R-:W-:Y:S01]  /*fa40*/  @P0 FFMA.FTZ R61, R53, R52, R60 ;  /* 0x00000034353d0223 */ /* 0x020fe2000001003c */
[C---:B------:R-:W-:Y:S02]  /*fa50*/  ISETP.GE.AND P4, PT, R205.reuse, R188, PT ;  /* 0x000000bccd00720c */ /* 0x040fe40003f86270 */
[----:B------:R-:W-:-:S02]  /*fa60*/  IADD3 R205, PT, PT, R205, 0x30, RZ ;  /* 0x00000030cdcd7810 */ /* 0x000fc40007ffe0ff */
[----:B------:R-:W-:Y:S02]  /*fa70*/  SHF.R.U32.HI R197, RZ, 0x2, R197 ;  /* 0x00000002ffc57819 */ /* 0x000fe400000116c5 */
[----:B------:R-:W-:Y:S02]  /*fa80*/  LOP3.LUT R52, R55, 0x30, RZ, 0xc0, !PT ;  /* 0x0000003037347812 */ /* 0x000fe400078ec0ff */
        /* <DEDUP_REMOVED lines=18> */
[----:B------:R-:W-:Y:S02]  /*fbb0*/  IADD3 R65, P0, PT, R2, R63, RZ ;  /* 0x0000003f02417210 */ /* 0x000fe40007f1e0ff */
[----:B------:R-:W-:Y:S01]  /*fbc0*/  MOV R2, 0xff800000 ;  /* 0xff80000000027802 */ /* 0x000fe20000000f00 */
[----:B------:R-:W-:Y:S01]  /*fbd0*/  @P5 FFMA.FTZ R2, R53, R0, R54 ;  /* 0x0000000035025223 */ /* 0x000fe20000010036 */
[----:B------:R-:W-:-:S02]  /*fbe0*/  LEA.HI.X.SX32 R63, R63, RZ, 0x1, P0 ;  /* 0x000000ff3f3f7211 */ /* 0x000fc400000f0eff */
        /* <DEDUP_REMOVED lines=12> */
.L_x_5461:
[----:B------:R-:W-:Y:S05]  /*fcb0*/  BSYNC.RECONVERGENT B0 ;  /* 0x0000000000007941 */ /* 0x000fea0003800200 */
.L_x_5460:
        /* <DEDUP_REMOVED lines=10> */
[----:B--2-4-:R-:W-:Y:S05]  /*fd60*/  @P1 RET.REL.NODEC R196 `(_ZN5flash24flash_fwd_splitkv_kernelI23Flash_fwd_kernel_traitsILi96ELi64ELi128ELi4ELb0ELb0EN7cutlass6half_tE19Flash_kernel_traitsILi96ELi64ELi128ELi4ES3_EELb0ELb1ELb0ELb0ELb1ELb0ELb1ELb0EEEvNS_16Flash_fwd_paramsE) ;  /* 0xffffff00c4a41950 */ /* 0x014fea0003c3ffff */
[----:B------:R-:W-:Y:S01]  /*fd70*/  MOV R197, 0x0 ;  /* 0x0000000000c57802 */ /* 0x000fe20000000f00 */
[----:B------:R-:W-:Y:S04]  /*fd80*/  ST.E.128 desc[UR4][R56.64+0x4800], R48 ;  /* 0x0048003038007985 */ /* 0x000fe8000c101d04 */
[----:B------:R-:W-:Y:S04]  /*fd90*/  ST.E.128 desc[UR4][R56.64+0x4880], R44 ;  /* 0x0048802c38007985 */ /* 0x000fe8000c101d04 */
[----:B------:R1:W-:Y:S02]  /*fda0*/  ST.E.128 desc[UR4][R56.64+0x4900], R40 ;  /* 0x0049002838007985 */ /* 0x0003e4000c101d04 */
[----:B-1----:R-:W-:Y:S05]  /*fdb0*/  RET.REL.NODEC R196 `(_ZN5flash24flash_fwd_splitkv_kernelI23Flash_fwd_kernel_traitsILi96ELi64ELi128ELi4ELb0ELb0EN7cutlass6half_tE19Flash_kernel_traitsILi96ELi64ELi128ELi4ES3_EELb0ELb1ELb0ELb0ELb1ELb0ELb1ELb0EEEvNS_16Flash_fwd_paramsE) ;  /* 0xffffff00c4907950 */ /* 0x002fea0003c3ffff */
.L_x_5459:
[----:B------:R-:W-:Y:S01]  /*fdc0*/  MOV R6, 0x2 ;  /* 0x0000000200067802 */ /* 0x000fe20000000f00 */
[----:B------:R-:W-:Y:S01]  /*fdd0*/  IMAD.MOV.U32 R5, RZ, RZ, 0x1f ;  /* 0x0000001fff057424 */ /* 0x000fe200078e00ff */
[----:B------:R-:W-:-:S07]  /*fde0*/  MOV R7, 0xffffffff ;  /* 0xffffffff00077802 */ /* 0x000fce0000000f00 */
[----:B-1---5:R-:W-:Y:S05]  /*fdf0*/  WARPSYNC.COLLECTIVE R7, `(.L_x_5462) ;  /* 0x0000000007087348 */ /* 0x022fea0003c00000 */
[----:B------:R2:W3:Y:S02]  /*fe00*/  SHFL.BFLY P0, R8, R219, R6, R5 ;  /* 0x0c000006db087389 */ /* 0x0004e40000000005 */
[----:B-123-5:R-:W-:Y:S05]  /*fe10*/  ENDCOLLECTIVE ;  /* 0x000000000000791b */ /* 0x02efea0003800000 */
.L_x_5462:
[----:B------:R-:W-:Y:S02]  /*fe20*/  IMAD.MOV.U32 R4, RZ, RZ, R8 ;  /* 0x000000ffff047224 */ /* 0x000fe400078e0008 */
[----:B------:R-:W-:Y:S02]  /*fe30*/  IMAD.MOV.U32 R6, RZ, RZ, 0x1 ;  /* 0x00000001ff067424 */ /* 0x000fe400078e00ff */
[----:B------:R-:W-:-:S05]  /*fe40*/  FADD.FTZ R9, R4, R219 ;  /* 0x000000db04097221 */ /* 0x000fca0000010000 */
[----:B------:R-:W-:-:S07]  /*fe50*/  MOV R219, R9 ;  /* 0x0000000900db7202 */ /* 0x000fce0000000f00 */
[----:B------:R-:W-:Y:S05]  /*fe60*/  WARPSYNC.COLLECTIVE R7, `(.L_x_5463) ;  /* 0x0000000007087348 */ /* 0x000fea0003c00000 */
[----:B------:R1:W2:Y:S02]  /*fe70*/  SHFL.BFLY P0, R8, R219, R6, R5 ;  /* 0x0c000006db087389 */ /* 0x0002a40000000005 */
[----:B-12---:R-:W-:Y:S05]  /*fe80*/  ENDCOLLECTIVE ;  /* 0x000000000000791b */ /* 0x006fea0003800000 */
.L_x_5463:
[----:B------:R-:W-:Y:S01]  /*fe90*/  MOV R219, R214 ;  /* 0x000000d600db7202 */ /* 0x000fe20000000f00 */
[----:B------:R-:W-:Y:S01]  /*fea0*/  IMAD.MOV.U32 R6, RZ, RZ, 0x2 ;  /* 0x00000002ff067424 */ /* 0x000fe200078e00ff */
[----:B------:R-:W-:-:S07]  /*feb0*/  MOV R4, R8 ;  /* 0x0000000800047202 */ /* 0x000fce0000000f00 */
[----:B------:R-:W-:Y:S05]  /*fec0*/  WARPSYNC.COLLECTIVE R7, `(.L_x_5464) ;  /* 0x0000000007087348 */ /* 0x000fea0003c00000 */
[----:B------:R1:W2:Y:S02]  /*fed0*/  SHFL.BFLY P0, R8, R219, R6, R5 ;  /* 0x0c000006db087389 */ /* 0x0002a40000000005 */
[----:B-12---:R-:W-:Y:S05]  /*fee0*/  ENDCOLLECTIVE ;  /* 0x000000000000791b */ /* 0x006fea0003800000 */
.L_x_5464:
[----:B------:R-:W-:Y:S01]  /*fef0*/  FADD.FTZ R4, R9, R4 ;  /* 0x0000000409047221 */ /* 0x000fe20000010000 */
[----:B------:R-:W-:Y:S01]  /*ff00*/  FADD.FTZ R54, R8, R214 ;  /* 0x000000d608367221 */ /* 0x000fe20000010000 */
[----:B------:R-:W-:-:S04]  /*ff10*/  MOV R6, 0x1 ;  /* 0x0000000100067802 */ /* 0x000fc80000000f00 */
[----:B------:R-:W-:-:S07]  /*ff20*/  MOV R219, R54 ;  /* 0x0000003600db7202 */ /* 0x000fce0000000f00 */
[----:B------:R-:W-:Y:S05]  /*ff30*/  WARPSYNC.COLLECTIVE R7, `(.L_x_5465) ;  /* 0x0000000007087348 */ /* 0x000fea0003c00000 */
[----:B------:R1:W2:Y:S02]  /*ff40*/  SHFL.BFLY P0, R8, R219, R6, R5 ;  /* 0x0c000006db087389 */ /* 0x0002a40000000005 */
[----:B-12---:R-:W-:Y:S05]  /*ff50*/  ENDCOLLECTIVE ;  /* 0x000000000000791b */ /* 0x006fea0003800000 */
.L_x_5465:
[----:B------:R-:W-:Y:S05]  /*ff60*/  BRA `(.L_x_5466) ;  /* 0xfffffff000d07947 */ /* 0x000fea000383ffff */
.L_x_5467:
        /* <DEDUP_REMOVED lines=9> */
.L_x_11668:


//--------------------- .text._ZN5flash24flash_fwd_splitkv_kernelI23Flash_fwd_kernel_traitsILi96ELi64ELi128ELi4ELb0ELb0EN7cutlass6half_tE19Flash_kernel_traitsILi96ELi64ELi128ELi4ES3_EELb0ELb1ELb0ELb0ELb1ELb1ELb1ELb0EEEvNS_16Flash_fwd_paramsE --------------------------
	.section	.text._ZN5flash24flash_fwd_splitkv_kernelI23Flash_fwd_kernel_traitsILi96ELi64ELi128ELi4ELb0ELb0EN7cutlass6half_tE19Flash_kernel_traitsILi96ELi64ELi128ELi4ES3_EELb0ELb1ELb0ELb0ELb1ELb1ELb1ELb0EEEvNS_16Flash_fwd_paramsE,"ax",@progbits
	.align	128
        .global         _ZN5flash24flash_fwd_splitkv_kernelI23Flash_fwd_kernel_traitsILi96ELi64ELi128ELi4ELb0ELb0EN7cutlass6half_tE19Flash_kernel_traitsILi96ELi64ELi128ELi4ES3_EELb0ELb1ELb0ELb0ELb1ELb1ELb1ELb0EEEvNS_16Flash_fwd_paramsE
        .type           _ZN5flash24flash_fwd_splitkv_kernelI23Flash_fwd_kernel_traitsILi96ELi64ELi128ELi4ELb0ELb0EN7cutlass6half_tE19Flash_kernel_traitsILi96ELi64ELi128ELi4ES3_EELb0ELb1ELb0ELb0ELb1ELb1ELb1ELb0EEEvNS_16Flash_fwd_paramsE,@function
        .size           _ZN5flash24flash_fwd_splitkv_kernelI23Flash_fwd_kernel_traitsILi96ELi64ELi128ELi4ELb0ELb0EN7cutlass6half_tE19Flash_kernel_traitsILi96ELi64ELi128ELi4ES3_EELb0ELb1ELb0ELb0ELb1ELb1ELb1ELb0EEEvNS_16Flash_fwd_paramsE,(.L_x_11669 - _ZN5flash24flash_fwd_splitkv_kernelI23Flash_fwd_kernel_traitsILi96ELi64ELi128ELi4ELb0ELb0EN7cutlass6half_tE19Flash_kernel_traitsILi96ELi64ELi128ELi4ES3_EELb0ELb1ELb0ELb0ELb1ELb1ELb1ELb0EEEvNS_16Flash_fwd_paramsE)
        .other          _ZN5flash24flash_fwd_splitkv_kernelI23Flash_fwd_kernel_traitsILi96ELi64ELi128ELi4ELb0ELb0EN7cutlass6half_tE19Flash_kernel_traitsILi96ELi64ELi128ELi4ES3_EELb0ELb1ELb0ELb0ELb1ELb1ELb1ELb0EEEvNS_16Flash_fwd_paramsE,@"STO_CUDA_ENTRY STV_DEFAULT"
_ZN5flash24flash_fwd_splitkv_kernelI23Flash_fwd_kernel_traitsILi96ELi64ELi128ELi4ELb0ELb0EN7cutlass6half_tE19Flash_kernel_traitsILi96ELi64ELi128ELi4ES3_EELb0ELb1ELb0ELb0ELb1ELb1ELb1ELb0EEEvNS_16Flash_fwd_paramsE:
.text._ZN5flash24flash_fwd_splitkv_kernelI23Flash_fwd_kernel_traitsILi96ELi64ELi128ELi4ELb0ELb0EN7cutlass6half_tE19Flash_kernel_traitsILi96ELi64ELi128ELi4ES3_EELb0ELb1ELb0ELb0ELb1ELb1ELb1ELb0EEEvNS_16Flash_fwd_paramsE:
        /* <DEDUP_REMOVED lines=29> */
[----:B-1----:R-:W-:Y:S05]  /*01d0*/  CALL.REL.NOINC `($_ZN5flash24flash_fwd_splitkv_kernelI23Flash_fwd_kernel_traitsILi96ELi64ELi128ELi4ELb0ELb0EN7cutlass6half_tE19Flash_kernel_traitsILi96ELi64ELi128ELi4ES3_EELb0ELb1ELb0ELb0ELb1ELb1ELb1ELb0EEEvNS_16Flash_fwd_paramsE$_ZN5flash30compute_attn_1rowblock_splitkvI23Flash_fwd_kernel_traitsILi96ELi64ELi128ELi4ELb0ELb0EN7cutlass6half_tE19Flash_kernel_traitsILi96ELi64ELi128ELi4ES3_EELb0ELb1ELb0ELb0ELb1ELb1ELb1ELb0ENS_16Flash_fwd_paramsEEEvRKT8_iiiii) ;  /* 0x0000000000087944 */ /* 0x002fea0003c00000 */
[----:B------:R-:W-:Y:S05]  /*01e0*/  BSYNC.RECONVERGENT B3 ;  /* 0x0000000000037941 */ /* 0x000fea0003800200 */
.L_x_5468:
[----:B------:R-:W-:Y:S05]  /*01f0*/  EXIT ;  /* 0x000000000000794d */ /* 0x000fea0003800000 */
        .type           $_ZN5flash24flash_fwd_splitkv_kernelI23Flash_fwd_kernel_traitsILi96ELi64ELi128ELi4ELb0ELb0EN7cutlass6half_tE19Flash_kernel_traitsILi96ELi64ELi128ELi4ES3_EELb0ELb1ELb0ELb0ELb1ELb1ELb1ELb0EEEvNS_16Flash_fwd_paramsE$_ZN5flash30compute_attn_1rowblock_splitkvI23Flash_fwd_kernel_traitsILi96ELi64ELi128ELi4ELb0ELb0EN7cutlass6half_tE19Flash_kernel_traitsILi96ELi64ELi128ELi4ES3_EELb0ELb1ELb0ELb0ELb1ELb1ELb1ELb0ENS_16Flash_fwd_paramsEEEvRKT8_iiiii,@function
        .size           $_ZN5flash24flash_fwd_splitkv_kernelI23Flash_fwd_kernel_traitsILi96ELi64ELi128ELi4ELb0ELb0EN7cutlass6half_tE19Flash_kernel_traitsILi96ELi64ELi128ELi4ES3_EELb0ELb1ELb0ELb0ELb1ELb1ELb1ELb0EEEvNS_16Flash_fwd_paramsE$_ZN5flash30compute_attn_1rowblock_splitkvI23Flash_fwd_kernel_traitsILi96ELi64ELi128ELi4ELb0ELb0EN7cutlass6half_tE19Flash_kernel_traitsILi96ELi64ELi128ELi4ES3_EELb0ELb1ELb0ELb0ELb1ELb1ELb1ELb0ENS_16Flash_fwd_paramsEEEvRKT8_iiiii,(.L_x_11669 - $_ZN5flash24flash_fwd_splitkv_kernelI23Flash_fwd_kernel_traitsILi96ELi64ELi128ELi4ELb0ELb0EN7cutlass6half_tE19Flash_kernel_traitsILi96ELi64ELi128ELi4ES3_EELb0ELb1ELb0ELb0ELb1ELb1ELb1ELb0EEEvNS_16Flash_fwd_paramsE$_ZN5flash30compute_attn_1rowblock_splitkvI23Flash_fwd_kernel_traitsILi96ELi64ELi128ELi4ELb0ELb0EN7cutlass6half_tE19Flash_kernel_traitsILi96ELi64ELi128ELi4ES3_EELb0ELb1ELb0ELb0ELb1ELb1ELb1ELb0ENS_16Flash_fwd_paramsEEEvRKT8_iiiii)
$_ZN5flash24flash_fwd_splitkv_kernelI23Flash_fwd_kernel_traitsILi96ELi64ELi128ELi4ELb0ELb0EN7cutlass6half_tE19Flash_kernel_traitsILi96ELi64ELi128ELi4ES3_EELb0ELb1ELb0ELb0ELb1ELb1ELb1ELb0EEEvNS_16Flash_fwd_paramsE$_ZN5flash30compute_attn_1rowblock_splitkvI23Flash_fwd_kernel_traitsILi96ELi64ELi128ELi4ELb0ELb0EN7cutlass6half_tE19Flash_kernel_traitsILi96ELi64ELi128ELi4ES3_EELb0ELb1ELb0ELb0ELb1ELb1ELb1ELb0ENS_16Flash_fwd_paramsEEEvRKT8_iiiii:
        /* <DEDUP_REMOVED lines=20> */
[----:B------:R-:W-:Y:S01]  /*0340*/  IMAD.MOV.U32 R12, RZ, RZ, RZ ;  /* 0x000000ffff0c7224 */ /* 0x000fe200078e00ff */
[----:B------:R-:W-:Y:S01]  /*0350*/  BSSY.RECONVERGENT B0, `(.L_x_5469) ;  /* 0x0000012000007945 */ /* 0x000fe20003800200 */
[----:B------:R-:W5:Y:S04]  /*0360*/  @P4 LD.E R5, desc[UR4][R16.64+0x4] ;  /* 0x0000040410054980 */ /* 0x000f68000c101900 */
[----:B------:R2:W5:Y:S01]  /*0370*/  @P2 LD.E R8, desc[UR4][R16.64] ;  /* 0x0000000410082980 */ /* 0x000562000c101900 */
[----:B------:R-:W-:-:S02]  /*0380*/  ISETP.NE.U32.AND P2, PT, R6, RZ, PT ;  /* 0x000000ff0600720c */ /* 0x000fc40003f45070 */
[----:B------:R-:W-:Y:S02]  /*0390*/  @P1 IADD3 R18, P0, PT, R14, R4, RZ ;  /* 0x000000040e121210 */ /* 0x000fe40007f1e0ff */
[----:B------:R-:W-:-:S03]  /*03a0*/  ISETP.NE.AND.EX P2, PT, R7, RZ, PT, P2 ;  /* 0x000000ff0700720c */ /* 0x000fc60003f45320 */
        /* <DEDUP_REMOVED lines=12> */
.L_x_5470:
[----:B------:R-:W-:Y:S05]  /*0470*/  BSYNC.RECONVERGENT B0 ;  /* 0x0000000000007941 */ /* 0x000fea0003800200 */
.L_x_5469:
[----:B------:R-:W-:Y:S04]  /*0480*/  BSSY.RECONVERGENT B0, `(.L_x_5471) ;  /* 0x0000007000007945 */ /* 0x000fe80003800200 */
[----:B------:R-:W-:Y:S05]  /*0490*/  @!P3 BRA `(.L_x_5472) ;  /* 0x000000000014b947 */ /* 0x000fea0003800000 */
[----:B------:R-:W2:Y:S02]  /*04a0*/  LD.E.U8 R6, desc[UR4][R2.64+0x1b2] ;  /* 0x0001b20402067980 */ /* 0x000ea4000c101100 */
[----:B--2---:R-:W-:-:S13]  /*04b0*/  ISETP.NE.AND P1, PT, R6, RZ, PT ;  /* 0x000000ff0600720c */ /* 0x004fda0003f25270 */
[----:B------:R-:W2:Y:S02]  /*04c0*/  @P1 LD.E R6, desc[UR4][R14.64+0x4] ;  /* 0x000004040e061980 */ /* 0x000ea4000c101900 */
[----:B--2--5:R-:W-:-:S06]  /*04d0*/  @P1 IADD3 R53, PT, PT, R6, -R17, RZ ;  /* 0x8000001106351210 */ /* 0x024fcc0007ffe0ff */
[----:B------:R2:W5:Y:S02]  /*04e0*/  @!P1 LD.E R53, desc[UR4][R14.64] ;  /* 0x000000040e359980 */ /* 0x000564000c101900 */
.L_x_5472:
[----:B------:R-:W-:Y:S05]  /*04f0*/  BSYNC.RECONVERGENT B0 ;  /* 0x0000000000007941 */ /* 0x000fea0003800200 */
.L_x_5471:
        /* <DEDUP_REMOVED lines=8> */
.L_x_5474:
[----:B------:R-:W4:Y:S01]  /*0580*/  LD.E.64 R6, desc[UR4][R2.64+0x108] ;  /* 0x0001080402067980 */ /* 0x000f22000c101b00 */
[----:B------:R-:W-:Y:S01]  /*0590*/  BSSY.RECONVERGENT B0, `(.L_x_5476) ;  /* 0x0000006000007945 */ /* 0x000fe20003800200 */
[----:B------:R-:W-:Y:S01]  /*05a0*/  IMAD.MOV.U32 R5, RZ, RZ, RZ ;  /* 0x000000ffff057224 */ /* 0x000fe200078e00ff */
[----:B----4-:R-:W-:-:S04]  /*05b0*/  ISETP.NE.U32.AND P0, PT, R6, RZ, PT ;  /* 0x000000ff0600720c */ /* 0x010fc80003f05070 */
[----:B------:R-:W-:-:S13]  /*05c0*/  ISETP.NE.AND.EX P0, PT, R7, RZ, PT, P0 ;  /* 0x000000ff0700720c */ /* 0x000fda0003f05300 */
[----:B------:R-:W-:Y:S05]  /*05d0*/  @!P0 BRA `(.L_x_5477) ;  /* 0x0000000000048947 */ /* 0x000fea0003800000 */
[----:B------:R4:W5:Y:S02]  /*05e0*/  LD.E R5, desc[UR4][R2.64+0xbc] ;  /* 0x0000bc0402057980 */ /* 0x000964000c101900 */
.L_x_5477:
[----:B------:R-:W-:Y:S05]  /*05f0*/  BSYNC.RECONVERGENT B0 ;  /* 0x0000000000007941 */ /* 0x000fea0003800200 */
.L_x_5476:
[----:B-----5:R-:W-:Y:S02]  /*0600*/  IADD3 R53, PT, PT, R5, R53, -R12 ;  /* 0x0000003505357210 */ /* 0x020fe40007ffe80c */
.L_x_5475:
[----:B------:R-:W-:Y:S05]  /*0610*/  BSYNC.RECONVERGENT B1 ;  /* 0x0000000000017941 */ /* 0x000fea0003800200 */
.L_x_5473:
[----:B------:R-:W-:Y:S01]  /*0620*/  IMAD.SHL.U32 R210, R13, 0x40, RZ ;  /* 0x000000400dd27824 */ /* 0x000fe200078e00ff */
[----:B------:R-:W-:Y:S01]  /*0630*/  MOV R6, R206 ;  /* 0x000000ce00067202 */ /* 0x000fe20000000f00 */
[----:B------:R-:W-:-:S03]  /*0640*/  IMAD.MOV.U32 R7, RZ, RZ, 0x0 ;  /* 0x00000000ff077424 */ /* 0x000fc600078e00ff */
[----:B------:R-:W-:-:S13]  /*0650*/  ISETP.GT.AND P0, PT, R121, R210, PT ;  /* 0x000000d27900720c */ /* 0x000fda0003f04270 */
[----:B-1234-:R-:W-:Y:S05]  /*0660*/  @!P0 RET.REL.NODEC R6 `(_ZN5flash24flash_fwd_splitkv_kernelI23Flash_fwd_kernel_traitsILi96ELi64ELi128ELi4ELb0ELb0EN7cutlass6half_tE19Flash_kernel_traitsILi96ELi64ELi128ELi4ES3_EELb0ELb1ELb0ELb0ELb1ELb1ELb1ELb0EEEvNS_16Flash_fwd_paramsE) ;  /* 0xfffffff806648950 */ /* 0x01efea0003c3ffff */
[----:B------:R-:W2:Y:S04]  /*0670*/  LD.E R5, desc[UR4][R2.64+0xb8] ;  /* 0x0000b80402057980 */ /* 0x000ea8000c101900 */
[----:B------:R-:W3:Y:S04]  /*0680*/  LD.E R14, desc[UR4][R2.64+0x184] ;  /* 0x00018404020e7980 */ /* 0x000ee8000c101900 */
[----:B------:R-:W4:Y:S01]  /*0690*/  LD.E R10, desc[UR4][R2.64+0x188] ;  /* 0x00018804020a7980 */ /* 0x000f22000c101900 */
        /* <DEDUP_REMOVED lines=28> */
[-C--:B------:R-:W-:Y:S02]  /*0860*/  IADD3 R7, PT, PT, R5, R210.reuse, -R121 ;  /* 0x000000d205077210 */ /* 0x080fe40007ffe879 */
[----:B------:R-:W-:Y:S02]  /*0870*/  SHF.R.S32.HI R14, RZ, 0x1f, R5 ;  /* 0x0000001fff0e7819 */ /* 0x000fe40000011405 */
[----:B------:R-:W-:-:S02]  /*0880*/  IADD3 R6, PT, PT, -R6, R210, R53 ;  /* 0x000000d206067210 */ /* 0x000fc40007ffe135 */
[----:B----4-:R-:W-:Y:S02]  /*0890*/  IADD3 R10, PT, PT, R7, 0x40, R10 ;  /* 0x00000040070a7810 */ /* 0x010fe40007ffe00a */
[----:B------:R-:W-:Y:S02]  /*08a0*/  LEA.HI R14, R14, R5, RZ, 0x7 ;  /* 0x000000050e0e7211 */ /* 0x000fe400078f38ff */
[----:B------:R-:W-:Y:S01]  /*08b0*/  SHF.R.S32.HI R7, RZ, 0x1f, R10 ;  /* 0x0000001fff077819 */ /* 0x000fe2000001140a */
[----:B------:R-:W-:Y:S01]  /*08c0*/  @P2 VIADD R11, R11, 0x1 ;  /* 0x000000010b0b2836 */ /* 0x000fe20000000000 */
[----:B------:R-:W-:Y:S02]  /*08d0*/  SHF.R.S32.HI R14, RZ, 0x7, R14 ;  /* 0x00000007ff0e7819 */ /* 0x000fe4000001140e */
[----:B------:R-:W-:Y:S01]  /*08e0*/  LEA.HI R7, R7, R10, RZ, 0x7 ;  /* 0x0000000a07077211 */ /* 0x000fe200078f38ff */
[----:B------:R-:W-:Y:S01]  /*08f0*/  @!P0 IMAD.MOV R11, RZ, RZ, -R11 ;  /* 0x000000ffff0b8224 */ /* 0x000fe200078e0a0b */
[----:B------:R-:W-:-:S02]  /*0900*/  @!P1 LOP3.LUT R11, RZ, R9, RZ, 0x33, !PT ;  /* 0x00000009ff0b9212 */ /* 0x000fc400078e33ff */
[----:B------:R-:W-:Y:S02]  /*0910*/  SHF.R.S32.HI R9, RZ, 0x1f, R6 ;  /* 0x0000001fff097819 */ /* 0x000fe40000011406 */
[----:B------:R-:W-:Y:S02]  /*0920*/  SHF.R.S32.HI R7, RZ, 0x7, R7 ;  /* 0x00000007ff077819 */ /* 0x000fe40000011407 */
[----:B------:R-:W-:Y:S01]  /*0930*/  LEA.HI R9, R9, R6, RZ, 0x7 ;  /* 0x0000000609097211 */ /* 0x000fe200078f38ff */
[----:B------:R-:W-:-:S03]  /*0940*/  IMAD R6, R11, UR8, RZ ;  /* 0x000000080b067c24 */ /* 0x000fc6000f8e02ff */
[----:B------:R-:W-:Y:S02]  /*0950*/  SHF.R.S32.HI R9, RZ, 0x7, R9 ;  /* 0x00000007ff097819 */ /* 0x000fe40000011409 */
        /* <DEDUP_REMOVED lines=58> */
[----:B-1----:R-:W-:Y:S05]  /*0d00*/  @P1 RET.REL.NODEC R206 `(_ZN5flash24flash_fwd_splitkv_kernelI23Flash_fwd_kernel_traitsILi96ELi64ELi128ELi4ELb0ELb0EN7cutlass6half_tE19Flash_kernel_traitsILi96ELi64ELi128ELi4ES3_EELb0ELb1ELb0ELb0ELb1ELb1ELb1ELb0EEEvNS_16Flash_fwd_paramsE) ;  /* 0xfffffff0cebc1950 */ /* 0x002fea0003c3ffff */
[----:B------:R-:W-:Y:S02]  /*0d10*/  MOV R5, 0xff800000 ;  /* 0xff80000000057802 */ /* 0x000fe40000000f00 */
[----:B------:R-:W-:-:S03]  /*0d20*/  MOV R207, 0x0 ;  /* 0x0000000000cf7802 */ /* 0x000fc60000000f00 */
[----:B------:R1:W-:Y:S02]  /*0d30*/  ST.E desc[UR4][R2.64+0xc0], R5 ;  /* 0x0000c00502007985 */ /* 0x0003e4000c101904 */
[----:B-1----:R-:W-:Y:S05]  /*0d40*/  RET.REL.NODEC R206 `(_ZN5flash24flash_fwd_splitkv_kernelI23Flash_fwd_kernel_traitsILi96ELi64ELi128ELi4ELb0ELb0EN7cutlass6half_tE19Flash_kernel_traitsILi96ELi64ELi128ELi4ES3_EELb0ELb1ELb0ELb0ELb1ELb1ELb1ELb0EEEvNS_16Flash_fwd_paramsE) ;  /* 0xfffffff0ceac7950 */ /* 0x002fea0003c3ffff */
.L_x_5478:
        /* <DEDUP_REMOVED lines=19> */
[----:B------:R1:W5:Y:S04]  /*0e80*/  LD.E.64 R28, desc[UR4][R2.64+0x58] ;  /* 0x00005804021c7980 */ /* 0x000368000c101b00 */
[----:B------:R1:W5:Y:S01]  /*0e90*/  LD.E.64 R54, desc[UR4][R2.64+0x40] ;  /* 0x0000400402367980 */ /* 0x000362000c101b00 */
[----:B--2---:R-:W-:-:S04]  /*0ea0*/  IABS R5, R14 ;  /* 0x0000000e00057213 */ /* 0x004fc80000000000 */
[----:B-----5:R-:W2:Y:S08]  /*0eb0*/  I2F.RP R6, R5 ;  /* 0x0000000500067306 */ /* 0x020eb00000209400 */
        /* <DEDUP_REMOVED lines=33> */
[----:B----4-:R-:W-:-:S06]  /*10d0*/  VIADD R22, R22, 0xffffffe ;  /* 0x0ffffffe16167836 */ /* 0x010fcc0000000000 */
[----:B------:R-:W4:Y:S01]  /*10e0*/  F2I.FTZ.U32.TRUNC.NTZ R23, R22 ;  /* 0x0000001600177305 */ /* 0x000f22000021f000 */
[----:B------:R-:W-:Y:S02]  /*10f0*/  IABS R26, R211 ;  /* 0x000000d3001a7213 */ /* 0x000fe40000000000 */
        /* <DEDUP_REMOVED lines=18> */
[----:B------:R-:W-:Y:S02]  /*1220*/  MOV R11, R9 ;  /* 0x00000009000b7202 */ /* 0x000fe40000000f00 */
[----:B------:R-:W-:-:S03]  /*1230*/  SHF.R.S32.HI R9, RZ, 0x1f, R7 ;  /* 0x0000001fff097819 */ /* 0x000fc60000011407 */
[----:B------:R-:W-:Y:S01]  /*1240*/  @!P0 IMAD.MOV R11, RZ, RZ, -R11 ;  /* 0x000000ffff0b8224 */ /* 0x000fe200078e0a0b */
[----:B------:R-:W-:-:S04]  /*1250*/  @!P1 LOP3.LUT R11, RZ, R10, RZ, 0x33, !PT ;  /* 0x0000000aff0b9212 */ /* 0x000fc800078e33ff */
[----:B------:R-:W-:Y:S02]  /*1260*/  SHF.R.S32.HI R6, RZ, 0x1f, R11 ;  /* 0x0000001fff067819 */ /* 0x000fe4000001140b */
[----:B--2---:R-:W-:Y:S01]  /*1270*/  SHF.R.S32.HI R0, RZ, 0x1f, R4 ;  /* 0x0000001fff007819 */ /* 0x004fe20000011404 */
[-C--:B------:R-:W-:Y:S02]  /*1280*/  IMAD R5, R21, R4.reuse, RZ ;  /* 0x0000000415057224 */ /* 0x080fe400078e02ff */
[----:B------:R-:W-:-:S04]  /*1290*/  IMAD.WIDE.U32 R14, R20, R4, RZ ;  /* 0x00000004140e7225 */ /* 0x000fc800078e00ff */
[----:B------:R-:W-:-:S04]  /*12a0*/  IMAD R5, R20, R0, R5 ;  /* 0x0000000014057224 */ /* 0x000fc800078e0205 */
[----:B------:R-:W-:Y:S02]  /*12b0*/  IMAD.IADD R15, R15, 0x1, R5 ;  /* 0x000000010f0f7824 */ /* 0x000fe400078e0205 */
[----:B------:R-:W-:Y:S02]  /*12c0*/  IMAD R5, R199, R7, RZ ;  /* 0x00000007c7057224 */ /* 0x000fe400078e02ff */
[----:B------:R-:W-:-:S04]  /*12d0*/  IMAD.WIDE.U32 R14, R7, R198, R14 ;  /* 0x000000c6070e7225 */ /* 0x000fc800078e000e */
[----:B------:R-:W-:-:S05]  /*12e0*/  IMAD R5, R198, R9, R5 ;  /* 0x00000009c6057224 */ /* 0x000fca00078e0205 */
        /* <DEDUP_REMOVED lines=8> */
[----:B------:R-:W-:Y:S02]  /*1370*/  MOV R6, R18 ;  /* 0x0000001200067202 */ /* 0x000fe40000000f00 */
[----:B------:R-:W-:Y:S01]  /*1380*/  IADD3 R12, PT, PT, R15, R5, RZ ;  /* 0x000000050f0c7210 */ /* 0x000fe20007ffe0ff */
[----:B-1----:R-:W-:Y:S05]  /*1390*/  BRA `(.L_x_5481) ;  /* 0x0000000400387947 */ /* 0x002fea0003800000 */
.L_x_5480:
        /* <DEDUP_REMOVED lines=62> */
[----:B----4-:R-:W-:Y:S01]  /*1780*/  @!P4 IMAD R0, R19, R6, RZ ;  /* 0x000000061300c224 */ /* 0x010fe200078e02ff */
        /* <DEDUP_REMOVED lines=15> */
.L_x_5481:
[----:B------:R-:W-:Y:S05]  /*1880*/  BSYNC.RECONVERGENT B0 ;  /* 0x0000000000007941 */ /* 0x000fea0003800200 */
.L_x_5479:
        /* <DEDUP_REMOVED lines=26> */
[----:B------:R-:W-:-:S07]  /*1a30*/  ISETP.NE.AND P2, PT, R10, RZ, PT ;  /* 0x000000ff0a00720c */ /* 0x000fce0003f45270 */
[----:B------:R-:W-:Y:S02]  /*1a40*/  @P3 VIADD R27, R27, 0x1 ;  /* 0x000000011b1b3836 */ /* 0x000fe40000000000 */
[----:B------:R-:W-:-:S03]  /*1a50*/  IMAD R26, R9, R54, RZ ;  /* 0x00000036091a7224 */ /* 0x000fc600078e02ff */
[----:B------:R-:W-:Y:S01]  /*1a60*/  MOV R15, R27 ;  /* 0x0000001b000f7202 */ /* 0x000fe20000000f00 */
[----:B------:R-:W-:-:S03]  /*1a70*/  IMAD.SHL.U32 R209, R207, 0x8, RZ ;  /* 0x00000008cfd17824 */ /* 0x000fc600078e00ff */
[----:B------:R-:W-:Y:S01]  /*1a80*/  @!P1 IADD3 R15, PT, PT, -R15, RZ, RZ ;  /* 0x000000ff0f0f9210 */ /* 0x000fe20007ffe1ff */
[C---:B------:R-:W-:Y:S01]  /*1a90*/  IMAD R9, R7.reuse, R55, R26 ;  /* 0x0000003707097224 */ /* 0x040fe200078e021a */
[----:B------:R-:W-:Y:S01]  /*1aa0*/  @!P2 LOP3.LUT R15, RZ, R10, RZ, 0x33, !PT ;  /* 0x0000000aff0fa212 */ /* 0x000fe200078e33ff */
[----:B------:R-:W-:Y:S01]  /*1ab0*/  IMAD.WIDE.U32 R26, R7, R54, RZ ;  /* 0x00000036071a7225 */ /* 0x000fe200078e00ff */
[----:B------:R-:W-:Y:S02]  /*1ac0*/  LOP3.LUT R7, R209, 0x18, RZ, 0xc0, !PT ;  /* 0x00000018d1077812 */ /* 0x000fe400078ec0ff */
[----:B------:R-:W-:Y:S01]  /*1ad0*/  SHF.R.S32.HI R11, RZ, 0x1f, R15 ;  /* 0x0000001fff0b7819 */ /* 0x000fe2000001140f */
[----:B------:R-:W-:Y:S01]  /*1ae0*/  IMAD R10, R29, R15, RZ ;  /* 0x0000000f1d0a7224 */ /* 0x000fe200078e02ff */
[----:B------:R-:W-:Y:S01]  /*1af0*/  IADD3 R9, PT, PT, R27, R9, RZ ;  /* 0x000000091b097210 */ /* 0x000fe20007ffe0ff */
[----:B------:R-:W-:Y:S01]  /*1b00*/  IMAD.WIDE.U32 R30, R28, R15, RZ ;  /* 0x0000000f1c1e7225 */ /* 0x000fe200078e00ff */
[----:B------:R-:W-:-:S03]  /*1b10*/  IADD3 R14, P2, P1, R26, R14, R7 ;  /* 0x0000000e1a0e7210 */ /* 0x000fc6000795e007 */
[----:B------:R-:W-:Y:S01]  /*1b20*/  IMAD R10, R11, R28, R10 ;  /* 0x0000001c0b0a7224 */ /* 0x000fe200078e020a */
[----:B------:R-:W-:Y:S02]  /*1b30*/  IADD3.X R9, PT, PT, R9, R12, RZ, P2, P1 ;  /* 0x0000000c09097210 */ /* 0x000fe400017e24ff */
[----:B------:R-:W-:Y:S01]  /*1b40*/  IADD3 R28, P1, PT, R14, R30, RZ ;  /* 0x0000001e0e1c7210 */ /* 0x000fe20007f3e0ff */
[----:B------:R-:W-:Y:S01]  /*1b50*/  IMAD.IADD R10, R31, 0x1, R10 ;  /* 0x000000011f0a7824 */ /* 0x000fe200078e020a */
[----:B------:R-:W-:Y:S02]  /*1b60*/  SHF.R.U32.HI R122, RZ, 0x2, R207 ;  /* 0x00000002ff7a7819 */ /* 0x000fe400000116cf */
[----:B------:R-:W-:Y:S01]  /*1b70*/  MOV R123, RZ ;  /* 0x000000ff007b7202 */ /* 0x000fe20000000f00 */
[----:B------:R-:W-:Y:S01]  /*1b80*/  IMAD.X R29, R9, 0x1, R10, P1 ;  /* 0x00000001091d7824 */ /* 0x000fe200008e060a */
[----:B------:R-:W-:Y:S02]  /*1b90*/  LOP3.LUT R208, R209, 0xc0, RZ, 0xc0, !PT ;  /* 0x000000c0d1d07812 */ /* 0x000fe400078ec0ff */
[----:B------:R-:W-:Y:S01]  /*1ba0*/  IADD3 R10, P1, PT, R7, R6, RZ ;  /* 0x00000006070a7210 */ /* 0x000fe20007f3e0ff */
[----:B------:R-:W-:Y:S01]  /*1bb0*/  IMAD.WIDE.U32 R26, R13, 0x40, R122 ;  /* 0x000000400d1a7825 */ /* 0x000fe200078e007a */
[----:B------:R-:W-:-:S03]  /*1bc0*/  IADD3 R197, PT, PT, -R210, R121, RZ ;  /* 0x00000079d2c57210 */ /* 0x000fc60007ffe1ff */
[----:B------:R-:W-:Y:S01]  /*1bd0*/  VIADD R6, R122, 0x20 ;  /* 0x000000207a067836 */ /* 0x000fe20000000000 */
[----:B------:R-:W-:Y:S01]  /*1be0*/  LOP3.LUT R208, R208, 0x18, R207, 0xf8, !PT ;  /* 0x00000018d0d07812 */ /* 0x000fe200078ef8cf */
[----:B------:R-:W1:Y:S01]  /*1bf0*/  S2UR UR6, SR_CgaCtaId ;  /* 0x00000000000679c3 */ /* 0x000e620000008800 */
[----:B------:R-:W-:Y:S02]  /*1c00*/  SHF.R.S32.HI R9, RZ, 0x1f, R211 ;  /* 0x0000001fff097819 */ /* 0x000fe400000114d3 */
[----:B------:R-:W-:Y:S02]  /*1c10*/  ISETP.GE.AND P4, PT, R6, R197, PT ;  /* 0x000000c50600720c */ /* 0x000fe40003f86270 */
[----:B------:R-:W-:Y:S01]  /*1c20*/  LOP3.LUT R14, R208, R7, RZ, 0x3c, !PT ;  /* 0x00000007d00e7212 */ /* 0x000fe200078e3cff */
[----:B------:R-:W-:Y:S01]  /*1c30*/  IMAD.WIDE.U32 R28, R122, R54, R28 ;  /* 0x000000367a1c7225 */ /* 0x000fe200078e001c */
[----:B------:R-:W-:-:S03]  /*1c40*/  UMOV UR7, 0x400 ;  /* 0x0000040000077882 */ /* 0x000fc60000000000 */
[----:B------:R-:W-:Y:S01]  /*1c50*/  VIADD R166, R164, 0xffffffff ;  /* 0xffffffffa4a67836 */ /* 0x000fe20000000000 */
[----:B------:R-:W-:-:S04]  /*1c60*/  LOP3.LUT R117, R209, 0x1f20, RZ, 0xc0, !PT ;  /* 0x00001f20d1757812 */ /* 0x000fc800078ec0ff */
[----:B------:R-:W-:Y:S02]  /*1c70*/  SHF.L.U32 R116, R166, 0x7, RZ ;  /* 0x00000007a6747819 */ /* 0x000fe400000006ff */
[----:B------:R-:W-:Y:S01]  /*1c80*/  LOP3.LUT R117, R117, R14, RZ, 0xfc, !PT ;  /* 0x0000000e75757212 */ /* 0x000fe200078efcff */
[----:B-1----:R-:W-:-:S06]  /*1c90*/  ULEA UR6, UR6, UR7, 0x18 ;  /* 0x0000000706067291 */ /* 0x002fcc000f8ec0ff */
[----:B------:R-:W-:-:S05]  /*1ca0*/  MOV R196, UR6 ;  /* 0x0000000600c47c02 */ /* 0x000fca0008000f00 */
[----:B------:R-:W-:Y:S02]  /*1cb0*/  IMAD R117, R117, 0x2, R196 ;  /* 0x0000000275757824 */ /* 0x000fe400078e02c4 */
[----:B--2---:R-:W-:-:S04]  /*1cc0*/  @P0 IMAD.WIDE.U32 R30, R22, R8, RZ ;  /* 0x00000008161e0225 */ /* 0x004fc800078e00ff */
[----:B------:R-:W-:Y:S02]  /*1cd0*/  @P0 IMAD R11, R23, R8, RZ ;  /* 0x00000008170b0224 */ /* 0x000fe400078e02ff */
[----:B---3--:R-:W-:Y:S01]  /*1ce0*/  @!P0 IMAD.WIDE.U32 R12, R24, R213, RZ ;  /* 0x000000d5180c8225 */ /* 0x008fe200078e00ff */
[----:B------:R-:W-:-:S03]  /*1cf0*/  @P0 MOV R12, R30 ;  /* 0x0000001e000c0202 */ /* 0x000fc60000000f00 */
[----:B------:R-:W-:Y:S01]  /*1d00*/  @!P0 IMAD R24, R25, R213, RZ ;  /* 0x000000d519188224 */ /* 0x000fe200078e02ff */
[----:B------:R-:W-:Y:S01]  /*1d10*/  IADD3 R12, P2, PT, R7, R12, RZ ;  /* 0x0000000c070c7210 */ /* 0x000fe20007f5e0ff */
[----:B------:R-:W-:-:S03]  /*1d20*/  IMAD R7, R21, R211, RZ ;  /* 0x000000d315077224 */ /* 0x000fc600078e02ff */
[----:B------:R-:W-:Y:S02]  /*1d30*/  @!P0 IADD3 R8, PT, PT, R13, R24, RZ ;  /* 0x000000180d088210 */ /* 0x000fe40007ffe0ff */
[----:B------:R-:W-:Y:S02]  /*1d40*/  @P0 IADD3 R8, PT, PT, R31, R11, RZ ;  /* 0x0000000b1f080210 */ /* 0x000fe40007ffe0ff */
[----:B------:R-:W-:Y:S01]  /*1d50*/  IADD3.X R11, PT, PT, RZ, R0, RZ, P1, !PT ;  /* 0x00000000ff0b7210 */ /* 0x000fe20000ffe4ff */
[----:B------:R-:W-:Y:S01]  /*1d60*/  IMAD R7, R20, R9, R7 ;  /* 0x0000000914077224 */ /* 0x000fe200078e0207 */
[C---:B------:R-:W-:Y:S01]  /*1d70*/  ISETP.GE.AND P0, PT, R122.reuse, R197, PT ;  /* 0x000000c57a00720c */ /* 0x040fe20003f06270 */
[----:B------:R-:W-:Y:S01]  /*1d80*/  IMAD R9, R199, R122, RZ ;  /* 0x0000007ac7097224 */ /* 0x000fe200078e02ff */
[----:B------:R-:W-:Y:S01]  /*1d90*/  IADD3.X R13, PT, PT, RZ, R8, RZ, P2, !PT ;  /* 0x00000008ff0d7210 */ /* 0x000fe200017fe4ff */
[----:B------:R-:W-:Y:S01]  /*1da0*/  IMAD.WIDE.U32 R10, R122, R198, R10 ;  /* 0x000000c67a0a7225 */ /* 0x000fe200078e000a */
[----:B------:R-:W-:-:S03]  /*1db0*/  @!P4 IADD3 R0, P1, PT, R26, 0x20, RZ ;  /* 0x000000201a00c810 */ /* 0x000fc60007f3e0ff */
[----:B------:R-:W-:Y:S01]  /*1dc0*/  IMAD.IADD R9, R11, 0x1, R9 ;  /* 0x000000010b097824 */ /* 0x000fe200078e0209 */
[----:B----4-:R-:W-:Y:S01]  /*1dd0*/  LEA R202, P3, R10, R18, 0x1 ;  /* 0x000000120aca7211 */ /* 0x010fe200078608ff */
[----:B------:R-:W-:-:S03]  /*1de0*/  IMAD.WIDE.U32 R20, R211, R20, R12 ;  /* 0x00000014d3147225 */ /* 0x000fc600078e000c */
[----:B------:R-:W-:Y:S01]  /*1df0*/  LEA.HI.X R203, R10, R19, R9, 0x1, P3 ;  /* 0x000000130acb7211 */ /* 0x000fe200018f0c09 */
[----:B------:R-:W-:Y:S01]  /*1e00*/  IMAD R8, R55, R122, RZ ;  /* 0x0000007a37087224 */ /* 0x000fe200078e02ff */
[----:B------:R-:W-:Y:S01]  /*1e10*/  IADD3 R21, PT, PT, R21, R7, RZ ;  /* 0x0000000715157210 */ /* 0x000fe20007ffe0ff */
[----:B------:R-:W-:Y:S02]  /*1e20*/  @!P4 IMAD.X R9, RZ, RZ, R27, P1 ;  /* 0x000000ffff09c224 */ /* 0x000fe400008e061b */
[----:B------:R-:W-:Y:S01]  /*1e30*/  @!P0 IMAD R7, R27, R22, RZ ;  /* 0x000000161b078224 */ /* 0x000fe200078e02ff */
[----:B------:R-:W-:Y:S01]  /*1e40*/  @!P4 MOV R10, R20 ;  /* 0x00000014000ac202 */ /* 0x000fe20000000f00 */
[----:B------:R-:W-:Y:S01]  /*1e50*/  @!P4 IMAD R9, R9, R22, RZ ;  /* 0x000000160909c224 */ /* 0x000fe200078e02ff */
[----:B------:R-:W-:Y:S01]  /*1e60*/  @!P4 MOV R11, R21 ;  /* 0x00000015000bc202 */ /* 0x000fe20000000f00 */
[C---:B------:R-:W-:Y:S01]  /*1e70*/  @!P0 IMAD R7, R26.reuse, R23, R7 ;  /* 0x000000171a078224 */ /* 0x040fe200078e0207 */
[----:B------:R-:W-:Y:S01]  /*1e80*/  IADD3 R205, PT, PT, R29, R8, RZ ;  /* 0x000000081dcd7210 */ /* 0x000fe20007ffe0ff */
[----:B------:R-:W-:Y:S01]  /*1e90*/  @!P0 IMAD.WIDE.U32 R20, R26, R22, R20 ;  /* 0x000000161a148225 */ /* 0x000fe200078e0014 */
[----:B------:R-:W-:-:S03]  /*1ea0*/  LEA R204, P2, R28, R16, 0x1 ;  /* 0x000000101ccc7211 */ /* 0x000fc600078408ff */
[-C--:B------:R-:W-:Y:S01]  /*1eb0*/  @!P4 IMAD R9, R23, R0.reuse, R9 ;  /* 0x000000001709c224 */ /* 0x080fe200078e0209 */
[----:B------:R-:W-:Y:S01]  /*1ec0*/  LEA.HI.X R205, R28, R17, R205, 0x1, P2 ;  /* 0x000000111ccd7211 */ /* 0x000fe200010f0ccd */
[----:B------:R-:W-:Y:S01]  /*1ed0*/  @!P4 IMAD.WIDE.U32 R22, R22, R0, R10 ;  /* 0x000000001616c225 */ /* 0x000fe200078e000a */
[----:B------:R-:W-:Y:S02]  /*1ee0*/  @!P0 IADD3 R7, PT, PT, R21, R7, RZ ;  /* 0x0000000715078210 */ /* 0x000fe40007ffe0ff */
[----:B------:R-:W-:-:S04]  /*1ef0*/  @!P0 LEA R10, P2, R20, R4, 0x1 ;  /* 0x00000004140a8211 */ /* 0x000fc800078408ff */
        /* <DEDUP_REMOVED lines=8> */
[----:B------:R-:W-:Y:S02]  /*1f80*/  ISETP.GE.AND P3, PT, R6, R7, PT ;  /* 0x000000070600720c */ /* 0x000fe40003f66270 */
[C---:B------:R-:W-:Y:S01]  /*1f90*/  IADD3 R4, PT, PT, R122.reuse, 0x40, RZ ;  /* 0x000000407a047810 */ /* 0x040fe20007ffe0ff */
[----:B------:R-:W-:Y:S01]  /*1fa0*/  @!P0 LDGSTS.E.BYPASS.LTC128B.128 [R117+0x1000], desc[UR4][R10.64+0x40] ;  /* 0x010000400a758fae */ /* 0x000fe2000b981a04 */
[----:B------:R-:W-:-:S02]  /*1fb0*/  IADD3 R0, PT, PT, R122, 0x60, RZ ;  /* 0x000000607a007810 */ /* 0x000fc40007ffe0ff */
[----:B------:R-:W-:Y:S01]  /*1fc0*/  ISETP.GE.AND P5, PT, R122, R7, PT ;  /* 0x000000077a00720c */ /* 0x000fe20003fa6270 */
[----:B------:R1:W-:Y:S01]  /*1fd0*/  @!P0 LDGSTS.E.BYPASS.LTC128B.128 [R117+0x2000], desc[UR4][R10.64+0x80] ;  /* 0x020000800a758fae */ /* 0x0003e2000b981a04 */
[----:B------:R-:W-:Y:S02]  /*1fe0*/  @!P4 LEA.HI.X R9, R22, R5, R9, 0x1, P1 ;  /* 0x000000051609c211 */ /* 0x000fe400008f0c09 */
[-C--:B------:R-:W-:Y:S01]  /*1ff0*/  ISETP.GE.AND P1, PT, R4, R7.reuse, PT ;  /* 0x000000070400720c */ /* 0x080fe20003f26270 */
[----:B------:R-:W-:Y:S01]  /*2000*/  IMAD.SHL.U32 R5, R198, 0x20, RZ ;  /* 0x00000020c6057824 */ /* 0x000fe200078e00ff */
[----:B------:R-:W-:Y:S01]  /*2010*/  ISETP.GE.AND P0, PT, R0, R7, PT ;  /* 0x000000070000720c */ /* 0x000fe20003f06270 */
[----:B------:R-:W-:Y:S01]  /*2020*/  @!P4 LDGSTS.E.BYPASS.LTC128B.128 [R117+0x800], desc[UR4][R8.64] ;  /* 0x008000000875cfae */ /* 0x000fe2000b981a04 */
[----:B------:R-:W-:Y:S02]  /*2030*/  SHF.L.U64.HI R12, R198, 0x5, R199 ;  /* 0x00000005c60c7819 */ /* 0x000fe400000102c7 */
[C---:B------:R-:W-:Y:S01]  /*2040*/  @!P3 LEA R14, P2, R5.reuse, R202, 0x1 ;  /* 0x000000ca050eb211 */ /* 0x040fe200078408ff */
[----:B------:R-:W-:Y:S04]  /*2050*/  @!P4 LDGSTS.E.BYPASS.LTC128B.128 [R117+0x1800], desc[UR4][R8.64+0x40] ;  /* 0x018000400875cfae */ /* 0x000fe8000b981a04 */
[----:B------:R2:W-:Y:S01]  /*2060*/  @!P4 LDGSTS.E.BYPASS.LTC128B.128 [R117+0x2800], desc[UR4][R8.64+0x80] ;  /* 0x028000800875cfae */ /* 0x0005e2000b981a04 */
[----:B------:R-:W-:-:S03]  /*2070*/  @!P3 LEA.HI.X R15, R5, R203, R12, 0x1, P2 ;  /* 0x000000cb050fb211 */ /* 0x000fc600010f0c0c */
[----:B------:R-:W-:-:S04]  /*2080*/  @!P0 IMAD.WIDE.U32 R12, R198, 0xc0, R202 ;  /* 0x000000c0c60c8825 */ /* 0x000fc800078e00ca */
[----:B------:R-:W-:Y:S01]  /*2090*/  @!P0 IMAD R5, R199, 0xc0, RZ ;  /* 0x000000c0c7058824 */ /* 0x000fe200078e02ff */
[----:B-1----:R-:W-:-:S03]  /*20a0*/  @!P1 LEA R10, P2, R198, R202, 0x7 ;  /* 0x000000cac60a9211 */ /* 0x002fc600078438ff */
[----:B------:R-:W-:Y:S01]  /*20b0*/  @!P0 IMAD.IADD R17, R13, 0x1, R5 ;  /* 0x000000010d118824 */ /* 0x000fe200078e0205 */
[-C--:B------:R-:W-:Y:S02]  /*20c0*/  @!P1 LEA.HI.X R11, R198, R203.reuse, R199, 0x7, P2 ;  /* 0x000000cbc60b9211 */ /* 0x080fe400010f3cc7 */
[----:B--2---:R-:W-:Y:S02]  /*20d0*/  @!P5 MOV R8, R202 ;  /* 0x000000ca0008d202 */ /* 0x004fe40000000f00 */
[----:B------:R-:W-:-:S05]  /*20e0*/  @!P5 MOV R9, R203 ;  /* 0x000000cb0009d202 */ /* 0x000fca0000000f00 */
[----:B------:R-:W-:Y:S01]  /*20f0*/  @!P5 LDGSTS.E.BYPASS.LTC128B.128 [R117+0x3000], desc[UR4][R8.64] ;  /* 0x030000000875dfae */ /* 0x000fe2000b981a04 */
[----:B------:R-:W-:-:S03]  /*2100*/  @!P0 MOV R16, R12 ;  /* 0x0000000c00108202 */ /* 0x000fc60000000f00 */
        /* <DEDUP_REMOVED lines=12> */
[----:B------:R-:W-:-:S02]  /*21d0*/  ISETP.GE.AND P4, PT, R6, R7, PT ;  /* 0x000000070600720c */ /* 0x000fc40003f86270 */
[-C--:B------:R-:W-:Y:S01]  /*21e0*/  ISETP.GE.AND P2, PT, R0, R7.reuse, PT ;  /* 0x000000070000720c */ /* 0x080fe20003f46270 */
[----:B------:R2:W5:Y:S01]  /*21f0*/  LD.E R6, desc[UR4][R2.64+0x184] ;  /* 0x0001840402067980 */ /* 0x000562000c101900 */
[----:B------:R-:W-:Y:S02]  /*2200*/  SHF.L.U32 R0, R54, 0x5, RZ ;  /* 0x0000000536007819 */ /* 0x000fe400000006ff */
[----:B------:R-:W-:Y:S02]  /*2210*/  ISETP.GE.AND P3, PT, R4, R7, PT ;  /* 0x000000070400720c */ /* 0x000fe40003f66270 */
[----:B------:R-:W-:-:S05]  /*2220*/  SHF.L.U64.HI R4, R54, 0x5, R55 ;  /* 0x0000000536047819 */ /* 0x000fca0000010237 */
[----:B-1----:R-:W-:-:S04]  /*2230*/  @!P4 LEA R8, P1, R0, R204, 0x1 ;  /* 0x000000cc0008c211 */ /* 0x002fc800078208ff */
[----:B------:R-:W-:Y:S02]  /*2240*/  @!P4 LEA.HI.X R9, R0, R205, R4, 0x1, P1 ;  /* 0x000000cd0009c211 */ /* 0x000fe400008f0c04 */
[----:B------:R2:W5:Y:S01]  /*2250*/  LD.E R4, desc[UR4][R2.64+0x188] ;  /* 0x0001880402047980 */ /* 0x000562000c101900 */
[----:B------:R-:W-:-:S06]  /*2260*/  DEPBAR.LE SB0, 0x0 ;  /* 0x000080000000791a */ /* 0x000fcc0000000000 */
[----:B------:R-:W-:Y:S05]  /*2270*/  WARPSYNC.ALL ;  /* 0x0000000000007948 */ /* 0x000fea0003800000 */
[----:B------:R-:W-:Y:S01]  /*2280*/  BAR.SYNC.DEFER_BLOCKING 0x0 ;  /* 0x0000000000007b1d */ /* 0x000fe20000010000 */
[C---:B--2---:R-:W-:Y:S01]  /*2290*/  @!P3 LEA R14, P0, R54.reuse, R204, 0x7 ;  /* 0x000000cc360eb211 */ /* 0x044fe200078038ff */
[----:B------:R-:W-:Y:S02]  /*22a0*/  @!P2 IMAD R5, R55, 0xc0, RZ ;  /* 0x000000c03705a824 */ /* 0x000fe400078e02ff */
[C---:B------:R-:W-:Y:S01]  /*22b0*/  @!P2 IMAD.WIDE.U32 R12, R54.reuse, 0xc0, R204 ;  /* 0x000000c0360ca825 */ /* 0x040fe200078e00cc */
[----:B------:R-:W-:-:S03]  /*22c0*/  @!P3 LEA.HI.X R15, R54, R205, R55, 0x7, P0 ;  /* 0x000000cd360fb211 */ /* 0x000fc600000f3c37 */
[----:B------:R-:W-:Y:S01]  /*22d0*/  @!P2 IMAD.IADD R13, R13, 0x1, R5 ;  /* 0x000000010d0da824 */ /* 0x000fe200078e0205 */
        /* <DEDUP_REMOVED lines=38> */
[C---:B------:R-:W-:Y:S02]  /*2540*/  SHF.L.U32 R11, R207.reuse, 0x4, RZ ;  /* 0x00000004cf0b7819 */ /* 0x040fe400000006ff */
[----:B------:R-:W-:Y:S01]  /*2550*/  SHF.R.U32.HI R52, RZ, 0x1, R207 ;  /* 0x00000001ff347819 */ /* 0x000fe200000116cf */
[----:B------:R-:W-:Y:S01]  /*2560*/  IMAD.SHL.U32 R200, R207, 0x4, RZ ;  /* 0x00000004cfc87824 */ /* 0x000fe200078e00ff */
[----:B------:R-:W-:Y:S01]  /*2570*/  LOP3.LUT R5, R118, 0xc0, RZ, 0xc0, !PT ;  /* 0x000000c076057812 */ /* 0x000fe200078ec0ff */
[----:B------:R-:W0:Y:S01]  /*2580*/  LDGDEPBAR ;  /* 0x00000000000079af */ /* 0x000e220000000000 */
[----:B-1----:R-:W-:Y:S02]  /*2590*/  LOP3.LUT R9, R11, 0x3e00, RZ, 0xc0, !PT ;  /* 0x00003e000b097812 */ /* 0x002fe400078ec0ff */
[----:B------:R-:W-:Y:S02]  /*25a0*/  LOP3.LUT R7, R5, 0x8, R52, 0xf8, !PT ;  /* 0x0000000805077812 */ /* 0x000fe400078ef834 */
[----:B------:R-:W-:-:S02]  /*25b0*/  LOP3.LUT R11, R11, 0x100, RZ, 0xc0, !PT ;  /* 0x000001000b0b7812 */ /* 0x000fc400078ec0ff */
[--C-:B------:R-:W-:Y:S02]  /*25c0*/  LOP3.LUT R9, R9, 0x20, R118.reuse, 0xf8, !PT ;  /* 0x0000002009097812 */ /* 0x100fe400078ef876 */
[----:B------:R-:W-:Y:S02]  /*25d0*/  LOP3.LUT R5, R5, 0x8, R207, 0xf8, !PT ;  /* 0x0000000805057812 */ /* 0x000fe400078ef8cf */
[----:B------:R-:W-:Y:S02]  /*25e0*/  LOP3.LUT R8, R11, 0x20, R118, 0xf8, !PT ;  /* 0x000000200b087812 */ /* 0x000fe400078ef876 */
[----:B------:R-:W-:Y:S02]  /*25f0*/  LOP3.LUT R7, R7, 0x18, R200, 0x78, !PT ;  /* 0x0000001807077812 */ /* 0x000fe400078e78c8 */
[----:B------:R-:W-:Y:S02]  /*2600*/  LOP3.LUT R10, R9, 0x100, R118, 0xf8, !PT ;  /* 0x00000100090a7812 */ /* 0x000fe400078ef876 */
[----:B------:R-:W-:-:S02]  /*2610*/  LOP3.LUT R5, R5, 0x18, R200, 0x78, !PT ;  /* 0x0000001805057812 */ /* 0x000fc400078e78c8 */
[----:B------:R-:W-:Y:S02]  /*2620*/  LOP3.LUT R195, R10, R7, RZ, 0xfc, !PT ;  /* 0x000000070ac37212 */ /* 0x000fe400078efcff */
[----:B------:R-:W-:Y:S02]  /*2630*/  LOP3.LUT R5, R8, R5, RZ, 0xfc, !PT ;  /* 0x0000000508057212 */ /* 0x000fe400078efcff */
[-C--:B------:R-:W-:Y:S02]  /*2640*/  LEA R195, R195, R196.reuse, 0x1 ;  /* 0x000000c4c3c37211 */ /* 0x080fe400078e08ff */
[----:B------:R-:W-:-:S03]  /*2650*/  LEA R194, R5, R196, 0x1 ;  /* 0x000000c405c27211 */ /* 0x000fc600078e08ff */
[----:B------:R-:W-:Y:S04]  /*2660*/  LDSM.16.M88.4 R36, [R195] ;  /* 0x00000000c324783b */ /* 0x000fe80000000200 */
[----:B------:R-:W1:Y:S01]  /*2670*/  LDSM.16.M88.4 R88, [R194+0x3400] ;  /* 0x00340000c258783b */ /* 0x000e620000000200 */
[----:B------:R-:W-:Y:S01]  /*2680*/  IMAD.MOV.U32 R5, RZ, RZ, 0x10 ;  /* 0x00000010ff057424 */ /* 0x000fe200078e00ff */
[----:B------:R-:W-:Y:S02]  /*2690*/  LOP3.LUT P0, RZ, R207, 0x4, RZ, 0xc0, !PT ;  /* 0x00000004cfff7812 */ /* 0x000fe4000780c0ff */
[----:B------:R-:W4:Y:S02]  /*26a0*/  LDSM.16.M88.4 R28, [R194+0x3000] ;  /* 0x00300000c21c783b */ /* 0x000f240000000200 */
[----:B------:R-:W-:-:S02]  /*26b0*/  SEL R5, R5, 0xfffffff0, !P0 ;  /* 0xfffffff005057807 */ /* 0x000fc40004000000 */
[----:B------:R-:W4:Y:S02]  /*26c0*/  LDSM.16.M88.4 R80, [R194+0x3800] ;  /* 0x00380000c250783b */ /* 0x000f240000000200 */
[C---:B------:R-:W-:Y:S02]  /*26d0*/  LEA R193, R5.reuse, R195, 0x1 ;  /* 0x000000c305c17211 */ /* 0x040fe400078e08ff */
[----:B------:R-:W4:Y:S01]  /*26e0*/  LDSM.16.M88.4 R72, [R194+0x3c00] ;  /* 0x003c0000c248783b */ /* 0x000f220000000200 */
[----:B------:R-:W-:-:S03]  /*26f0*/  LEA R119, R5, R194, 0x1 ;  /* 0x000000c205777211 */ /* 0x000fc600078e08ff */
[----:B------:R-:W4:Y:S04]  /*2700*/  LDSM.16.M88.4 R64, [R194+0x4000] ;  /* 0x00400000c240783b */ /* 0x000f280000000200 */
[----:B------:R-:W4:Y:S04]  /*2710*/  LDSM.16.M88.4 R56, [R194+0x4400] ;  /* 0x00440000c238783b */ /* 0x000f280000000200 */
[----:B------:R-:W4:Y:S04]  /*2720*/  LDSM.16.M88.4 R44, [R194+0x4800] ;  /* 0x00480000c22c783b */ /* 0x000f280000000200 */
[----:B--2---:R-:W2:Y:S04]  /*2730*/  LDSM.16.M88.4 R12, [R194+0x4c00] ;  /* 0x004c0000c20c783b */ /* 0x004ea80000000200 */
[----:B------:R-:W-:Y:S04]  /*2740*/  LDSM.16.M88.4 R8, [R193] ;  /* 0x00000000c108783b */ /* 0x000fe80000000200 */
[----:B------:R-:W2:Y:S04]  /*2750*/  LDSM.16.M88.4 R96, [R119+0x3400] ;  /* 0x003400007760783b */ /* 0x000ea80000000200 */
[----:B------:R-:W2:Y:S01]  /*2760*/  LDSM.16.M88.4 R24, [R119+0x3000] ;  /* 0x003000007718783b */ /* 0x000ea20000000200 */
[C---:B-1----:R-:W-:Y:S03]  /*2770*/  HMMA.16816.F32 R92, R36.reuse, R88, RZ ;  /* 0x00000058245c723c */ /* 0x042fe600000018ff */
[----:B------:R-:W1:Y:S04]  /*2780*/  LDSM.16.M88.4 R20, [R119+0x3800] ;  /* 0x003800007714783b */ /* 0x000e680000000200 */
[----:B------:R-:W-:Y:S01]  /*2790*/  LDSM.16.M88.4 R32, [R119+0x3c00] ;  /* 0x003c00007720783b */ /* 0x000fe20000000200 */
        /* <DEDUP_REMOVED lines=34> */
[----:B------:R-:W3:Y:S07]  /*29c0*/  LDSM.16.M88.4 R32, [R193+0x1000] ;  /* 0x00100000c120783b */ /* 0x000eee0000000200 */
[C---:B----4-:R-:W-:Y:S08]  /*29d0*/  HMMA.16816.F32 R16, R108.reuse, R96, R16 ;  /* 0x000000606c10723c */ /* 0x050ff00000001810 */
[----:B------:R-:W-:Y:S01]  /*29e0*/  HMMA.16816.F32 R28, R108, R98, R28 ;  /* 0x000000626c1c723c */ /* 0x000fe2000000181c */
[----:B------:R-:W4:Y:S07]  /*29f0*/  LDSM.16.M88.4 R96, [R194+0x5c00] ;  /* 0x005c0000c260783b */ /* 0x000f2e0000000200 */
        /* <DEDUP_REMOVED lines=11> */
[----:B------:R-:W-:Y:S04]  /*2ab0*/  LDSM.16.M88.4 R12, [R193+0x2000] ;  /* 0x00200000c10c783b */ /* 0x000fe80000000200 */
[----:B------:R-:W2:Y:S03]  /*2ac0*/  LDSM.16.M88.4 R8, [R119+0x7000] ;  /* 0x007000007708783b */ /* 0x000ea60000000200 */
[----:B---3--:R-:W-:Y:S08]  /*2ad0*/  HMMA.16816.F32 R16, R32, R112, R16 ;  /* 0x000000702010723c */ /* 0x008ff00000001810 */
[C---:B------:R-:W-:Y:S08]  /*2ae0*/  HMMA.16816.F32 R84, R108.reuse, R100, R84 ;  /* 0x000000646c54723c */ /* 0x040ff00000001854 */
[----:B------:R-:W-:Y:S08]  /*2af0*/  HMMA.16816.F32 R80, R108, R102, R80 ;  /* 0x000000666c50723c */ /* 0x000ff00000001850 */
[----:B------:R-:W-:Y:S08]  /*2b00*/  HMMA.16816.F32 R28, R32, R114, R28 ;  /* 0x00000072201c723c */ /* 0x000ff0000000181c */
[----:B----4-:R-:W-:Y:S01]  /*2b10*/  HMMA.16816.F32 R100, R108, R96, R76 ;  /* 0x000000606c64723c */ /* 0x010fe2000000184c */
[----:B------:R-:W3:Y:S07]  /*2b20*/  LDSM.16.M88.4 R76, [R194+0x7400] ;  /* 0x00740000c24c783b */ /* 0x000eee0000000200 */
[C---:B-1----:R-:W-:Y:S08]  /*2b30*/  HMMA.16816.F32 R16, R24.reuse, R20, R16 ;  /* 0x000000141810723c */ /* 0x042ff00000001810 */
[----:B------:R-:W-:Y:S01]  /*2b40*/  HMMA.16816.F32 R28, R24, R22, R28 ;  /* 0x00000016181c723c */ /* 0x000fe2000000181c */
[----:B------:R-:W1:Y:S07]  /*2b50*/  LDSM.16.M88.4 R20, [R194+0x6000] ;  /* 0x00600000c214783b */ /* 0x000e6e0000000200 */
[C---:B------:R-:W-:Y:S01]  /*2b60*/  HMMA.16816.F32 R112, R32.reuse, R104, R92 ;  /* 0x000000682070723c */ /* 0x040fe2000000185c */
[----:B------:R-:W-:Y:S07]  /*2b70*/  LDSM.16.M88.4 R92, [R119+0x7400] ;  /* 0x00740000775c783b */ /* 0x000fee0000000200 */
[----:B------:R-:W-:Y:S08]  /*2b80*/  HMMA.16816.F32 R88, R32, R106, R88 ;  /* 0x0000006a2058723c */ /* 0x000ff00000001858 */
[C---:B--2---:R-:W-:Y:S08]  /*2b90*/  HMMA.16816.F32 R16, R12.reuse, R8, R16 ;  /* 0x000000080c10723c */ /* 0x044ff00000001810 */
[----:B------:R-:W-:Y:S01]  /*2ba0*/  HMMA.16816.F32 R28, R12, R10, R28 ;  /* 0x0000000a0c1c723c */ /* 0x000fe2000000181c */
[----:B------:R-:W2:Y:S07]  /*2bb0*/  LDSM.16.M88.4 R8, [R119+0x5800] ;  /* 0x005800007708783b */ /* 0x000eae0000000200 */
[C---:B---3--:R-:W-:Y:S08]  /*2bc0*/  HMMA.16816.F32 R112, R24.reuse, R76, R112 ;  /* 0x0000004c1870723c */ /* 0x048ff00000001870 */
[----:B------:R-:W-:Y:S01]  /*2bd0*/  HMMA.16816.F32 R88, R24, R78, R88 ;  /* 0x0000004e1858723c */ /* 0x000fe20000001858 */
[----:B------:R-:W3:Y:S01]  /*2be0*/  LDSM.16.M88.4 R76, [R194+0x6400] ;  /* 0x00640000c24c783b */ /* 0x000ee20000000200 */
[-C--:B------:R-:W-:Y:S01]  /*2bf0*/  FMUL.FTZ R16, R16, R0.reuse ;  /* 0x0000000010107220 */ /* 0x080fe20000410000 */
[-C--:B------:R-:W-:Y:S01]  /*2c00*/  FMUL.FTZ R120, R17, R0.reuse ;  /* 0x0000000011787220 */ /* 0x080fe20000410000 */
[-C--:B------:R-:W-:Y:S01]  /*2c10*/  FMUL.FTZ R105, R18, R0.reuse ;  /* 0x0000000012697220 */ /* 0x080fe20000410000 */
[-C--:B------:R-:W-:Y:S01]  /*2c20*/  FMUL.FTZ R106, R19, R0.reuse ;  /* 0x00000000136a7220 */ /* 0x080fe20000410000 */
[----:B------:R4:W2:Y:S02]  /*2c30*/  MUFU.TANH R104, R16 ;  /* 0x0000001000687308 */ /* 0x0008a40000002400 */
[C---:B-1----:R-:W-:Y:S08]  /*2c40*/  HMMA.16816.F32 R68, R108.reuse, R20, R68 ;  /* 0x000000146c44723c */ /* 0x042ff00000001844 */
[C---:B------:R-:W-:Y:S01]  /*2c50*/  HMMA.16816.F32 R64, R108.reuse, R22, R64 ;  /* 0x000000166c40723c */ /* 0x040fe20000001840 */
[----:B------:R-:W-:Y:S04]  /*2c60*/  LDSM.16.M88.4 R20, [R119+0x5c00] ;  /* 0x005c00007714783b */ /* 0x000fe80000000200 */
[----:B----4-:R-:W1:Y:S03]  /*2c70*/  LDSM.16.M88.4 R16, [R194+0x7800] ;  /* 0x00780000c210783b */ /* 0x010e660000000200 */
[----:B------:R-:W-:Y:S08]  /*2c80*/  HMMA.16816.F32 R72, R108, R98, R72 ;  /* 0x000000626c48723c */ /* 0x000ff00000001848 */
[C---:B--2---:R-:W-:Y:S01]  /*2c90*/  HMMA.16816.F32 R96, R32.reuse, R8, R84 ;  /* 0x000000082060723c */ /* 0x044fe20000001854 */
[----:B------:R-:W2:Y:S07]  /*2ca0*/  LDSM.16.M88.4 R84, [R119+0x7800] ;  /* 0x007800007754783b */ /* 0x000eae0000000200 */
[----:B------:R-:W-:Y:S01]  /*2cb0*/  HMMA.16816.F32 R80, R32, R10, R80 ;  /* 0x0000000a2050723c */ /* 0x000fe20000001850 */
[----:B------:R-:W4:Y:S07]  /*2cc0*/  LDSM.16.M88.4 R8, [R194+0x7c00] ;  /* 0x007c0000c208783b */ /* 0x000f2e0000000200 */
[C---:B---3--:R-:W-:Y:S08]  /*2cd0*/  HMMA.16816.F32 R60, R108.reuse, R76, R60 ;  /* 0x0000004c6c3c723c */ /* 0x048ff0000000183c */
[----:B------:R-:W-:Y:S01]  /*2ce0*/  HMMA.16816.F32 R56, R108, R78, R56 ;  /* 0x0000004e6c38723c */ /* 0x000fe20000001838 */
[----:B------:R-:W3:Y:S07]  /*2cf0*/  LDSM.16.M88.4 R76, [R119+0x6000] ;  /* 0x00600000774c783b */ /* 0x000eee0000000200 */
[C---:B-1----:R-:W-:Y:S08]  /*2d00*/  HMMA.16816.F32 R96, R24.reuse, R16, R96 ;  /* 0x000000101860723c */ /* 0x042ff00000001860 */
[----:B------:R-:W-:Y:S01]  /*2d10*/  HMMA.16816.F32 R80, R24, R18, R80 ;  /* 0x000000121850723c */ /* 0x000fe20000001850 */
[----:B------:R-:W1:Y:S07]  /*2d20*/  LDSM.16.M88.4 R16, [R194+0x6800] ;  /* 0x00680000c210783b */ /* 0x000e6e0000000200 */
[C---:B------:R-:W-:Y:S08]  /*2d30*/  HMMA.16816.F32 R100, R32.reuse, R20, R100 ;  /* 0x000000142064723c */ /* 0x040ff00000001864 */
[----:B------:R-:W-:Y:S01]  /*2d40*/  HMMA.16816.F32 R72, R32, R22, R72 ;  /* 0x000000162048723c */ /* 0x000fe20000001848 */
[----:B------:R-:W1:Y:S07]  /*2d50*/  LDSM.16.M88.4 R20, [R194+0x8000] ;  /* 0x00800000c214783b */ /* 0x000e6e0000000200 */
[C---:B--2---:R-:W-:Y:S08]  /*2d60*/  HMMA.16816.F32 R96, R12.reuse, R84, R96 ;  /* 0x000000540c60723c */ /* 0x044ff00000001860 */
[----:B------:R-:W-:Y:S08]  /*2d70*/  HMMA.16816.F32 R80, R12, R86, R80 ;  /* 0x000000560c50723c */ /* 0x000ff00000001850 */
[C---:B----4-:R-:W-:Y:S08]  /*2d80*/  HMMA.16816.F32 R100, R24.reuse, R8, R100 ;  /* 0x000000081864723c */ /* 0x050ff00000001864 */
[----:B------:R-:W-:Y:S01]  /*2d90*/  HMMA.16816.F32 R72, R24, R10, R72 ;  /* 0x0000000a1848723c */ /* 0x000fe20000001848 */
[----:B------:R-:W2:Y:S07]  /*2da0*/  LDSM.16.M88.4 R8, [R119+0x6400] ;  /* 0x006400007708783b */ /* 0x000eae0000000200 */
[C---:B---3--:R-:W-:Y:S01]  /*2db0*/  HMMA.16816.F32 R84, R32.reuse, R76, R68 ;  /* 0x0000004c2054723c */ /* 0x048fe20000001844 */
[----:B------:R-:W3:Y:S07]  /*2dc0*/  LDSM.16.M88.4 R68, [R119+0x8000] ;  /* 0x008000007744783b */ /* 0x000eee0000000200 */
[----:B------:R-:W-:Y:S01]  /*2dd0*/  HMMA.16816.F32 R64, R32, R78, R64 ;  /* 0x0000004e2040723c */ /* 0x000fe20000001840 */
[-C--:B------:R-:W-:Y:S01]  /*2de0*/  FMUL.FTZ R28, R28, R0.reuse ;  /* 0x000000001c1c7220 */ /* 0x080fe20000410000 */
[-C--:B------:R-:W-:Y:S01]  /*2df0*/  FMUL.FTZ R29, R29, R0.reuse ;  /* 0x000000001d1d7220 */ /* 0x080fe20000410000 */
[-C--:B------:R-:W-:Y:S01]  /*2e00*/  FMUL.FTZ R30, R30, R0.reuse ;  /* 0x000000001e1e7220 */ /* 0x080fe20000410000 */
[-C--:B------:R-:W-:Y:S01]  /*2e10*/  FMUL.FTZ R31, R31, R0.reuse ;  /* 0x000000001f1f7220 */ /* 0x080fe20000410000 */
[----:B------:R-:W4:Y:S01]  /*2e20*/  MUFU.TANH R107, R28 ;  /* 0x0000001c006b7308 */ /* 0x000f220000002400 */
[----:B------:R-:W-:Y:S02]  /*2e30*/  LDSM.16.M88.4 R76, [R119+0x6800] ;  /* 0x00680000774c783b */ /* 0x000fe40000000200 */
[----:B------:R-:W-:Y:S05]  /*2e40*/  HMMA.16816.F32 R112, R12, R92, R112 ;  /* 0x0000005c0c70723c */ /* 0x000fea0000001870 */
[----:B------:R-:W2:Y:S03]  /*2e50*/  MUFU.TANH R123, R29 ;  /* 0x0000001d007b7308 */ /* 0x000ea60000002400 */
[C---:B-1----:R-:W-:Y:S05]  /*2e60*/  HMMA.16816.F32 R48, R108.reuse, R16, R48 ;  /* 0x000000106c30723c */ /* 0x042fea0000001830 */
[----:B------:R-:W1:Y:S03]  /*2e70*/  MUFU.TANH R92, R30 ;  /* 0x0000001e005c7308 */ /* 0x000e660000002400 */
[----:B------:R-:W-:Y:S01]  /*2e80*/  HMMA.16816.F32 R44, R108, R18, R44 ;  /* 0x000000126c2c723c */ /* 0x000fe2000000182c */
[----:B------:R-:W-:Y:S04]  /*2e90*/  LDSM.16.M88.4 R16, [R194+0x6c00] ;  /* 0x006c0000c210783b */ /* 0x000fe80000000200 */
[----:B------:R4:W1:Y:S03]  /*2ea0*/  MUFU.TANH R93, R31 ;  /* 0x0000001f005d7308 */ /* 0x0008660000002400 */
[C---:B------:R-:W-:Y:S08]  /*2eb0*/  HMMA.16816.F32 R84, R24.reuse, R20, R84 ;  /* 0x000000141854723c */ /* 0x040ff00000001854 */
[----:B------:R-:W-:Y:S01]  /*2ec0*/  HMMA.16816.F32 R64, R24, R22, R64 ;  /* 0x000000161840723c */ /* 0x000fe20000001840 */
[----:B------:R-:W-:Y:S04]  /*2ed0*/  LDSM.16.M88.4 R20, [R119+0x8400] ;  /* 0x008400007714783b */ /* 0x000fe80000000200 */
[----:B----4-:R-:W4:Y:S03]  /*2ee0*/  LDSM.16.M88.4 R28, [R119+0x7c00] ;  /* 0x007c0000771c783b */ /* 0x010f260000000200 */
[C---:B--2---:R-:W-:Y:S08]  /*2ef0*/  HMMA.16816.F32 R60, R32.reuse, R8, R60 ;  /* 0x00000008203c723c */ /* 0x044ff0000000183c */
[----:B------:R-:W-:Y:S01]  /*2f00*/  HMMA.16816.F32 R56, R32, R10, R56 ;  /* 0x0000000a2038723c */ /* 0x000fe20000001838 */
[----:B------:R-:W2:Y:S07]  /*2f10*/  LDSM.16.M88.4 R8, [R194+0x8800] ;  /* 0x00880000c208783b */ /* 0x000eae0000000200 */
[C---:B---3--:R-:W-:Y:S08]  /*2f20*/  HMMA.16816.F32 R84, R12.reuse, R68, R84 ;  /* 0x000000440c54723c */ /* 0x048ff00000001854 */
[C---:B------:R-:W-:Y:S01]  /*2f30*/  HMMA.16816.F32 R64, R12.reuse, R70, R64 ;  /* 0x000000460c40723c */ /* 0x040fe20000001840 */
[----:B------:R-:W3:Y:S07]  /*2f40*/  LDSM.16.M88.4 R68, [R119+0x6c00] ;  /* 0x006c00007744783b */ /* 0x000eee0000000200 */
[C---:B------:R-:W-:Y:S08]  /*2f50*/  HMMA.16816.F32 R88, R12.reuse, R94, R88 ;  /* 0x0000005e0c58723c */ /* 0x040ff00000001858 */
[C---:B----4-:R-:W-:Y:S08]  /*2f60*/  HMMA.16816.F32 R72, R12.reuse, R30, R72 ;  /* 0x0000001e0c48723c */ /* 0x050ff00000001848 */
[----:B------:R-:W-:Y:S01]  /*2f70*/  HMMA.16816.F32 R100, R12, R28, R100 ;  /* 0x0000001c0c64723c */ /* 0x000fe20000001864 */
[----:B------:R-:W4:Y:S07]  /*2f80*/  LDSM.16.M88.4 R28, [R194+0x8400] ;  /* 0x00840000c21c783b */ /* 0x000f2e0000000200 */
[----:B------:R-:W-:Y:S08]  /*2f90*/  HMMA.16816.F32 R40, R108, R16, R40 ;  /* 0x000000106c28723c */ /* 0x000ff00000001828 */
[----:B------:R-:W-:Y:S08]  /*2fa0*/  HMMA.16816.F32 R48, R32, R76, R48 ;  /* 0x0000004c2030723c */ /* 0x000ff00000001830 */
[----:B------:R-:W-:Y:S01]  /*2fb0*/  HMMA.16816.F32 R36, R108, R18, R36 ;  /* 0x000000126c24723c */ /* 0x000fe20000001824 */
[----:B------:R-:W1:Y:S07]  /*2fc0*/  LDSM.16.M88.4 R16, [R194+0x8c00] ;  /* 0x008c0000c210783b */ /* 0x000e6e0000000200 */
        /* <DEDUP_REMOVED lines=21> */
[----:B------:R-:W1:Y:S01]  /*3120*/  MUFU.TANH R124, R72 ;  /* 0x00000048007c7308 */ /* 0x000e620000002400 */
[C---:B--2---:R-:W-:Y:S07]  /*3130*/  HMMA.16816.F32 R48, R24.reuse, R8, R48 ;  /* 0x000000081830723c */ /* 0x044fee0000001830 */
[----:B------:R-:W2:Y:S01]  /*3140*/  MUFU.TANH R125, R73 ;  /* 0x00000049007d7308 */ /* 0x000ea20000002400 */
[----:B------:R-:W-:Y:S01]  /*3150*/  HMMA.16816.F32 R44, R24, R10, R44 ;  /* 0x0000000a182c723c */ /* 0x000fe2000000182c */
[----:B------:R-:W-:Y:S06]  /*3160*/  LDSM.16.M88.4 R8, [R119+0x8c00] ;  /* 0x008c00007708783b */ /* 0x000fec0000000200 */
[----:B------:R-:W1:Y:S01]  /*3170*/  MUFU.TANH R102, R74 ;  /* 0x0000004a00667308 */ /* 0x000e620000002400 */
[C---:B---3--:R-:W-:Y:S07]  /*3180*/  HMMA.16816.F32 R40, R32.reuse, R68, R40 ;  /* 0x000000442028723c */ /* 0x048fee0000001828 */
[----:B------:R3:W1:Y:S01]  /*3190*/  MUFU.TANH R103, R75 ;  /* 0x0000004b00677308 */ /* 0x0006620000002400 */
[----:B------:R-:W-:Y:S01]  /*31a0*/  HMMA.16816.F32 R36, R32, R70, R36 ;  /* 0x000000462024723c */ /* 0x000fe20000001824 */
[----:B---3--:R-:W3:Y:S07]  /*31b0*/  LDSM.16.M88.4 R72, [R119+0x8800] ;  /* 0x008800007748783b */ /* 0x008eee0000000200 */
[C---:B----4-:R-:W-:Y:S08]  /*31c0*/  HMMA.16816.F32 R60, R24.reuse, R28, R60 ;  /* 0x0000001c183c723c */ /* 0x050ff0000000183c */
[C---:B------:R-:W-:Y:S01]  /*31d0*/  HMMA.16816.F32 R56, R24.reuse, R30, R56 ;  /* 0x0000001e1838723c */ /* 0x040fe20000001838 */
[-C--:B------:R-:W-:Y:S01]  /*31e0*/  FMUL.FTZ R76, R64, R0.reuse ;  /* 0x00000000404c7220 */ /* 0x080fe20000410000 */
[-C--:B------:R-:W-:Y:S01]  /*31f0*/  FMUL.FTZ R112, R112, R0.reuse ;  /* 0x0000000070707220 */ /* 0x080fe20000410000 */
[-C--:B------:R-:W-:Y:S01]  /*3200*/  FMUL.FTZ R113, R113, R0.reuse ;  /* 0x0000000071717220 */ /* 0x080fe20000410000 */
[-C--:B------:R-:W-:Y:S01]  /*3210*/  FMUL.FTZ R97, R97, R0.reuse ;  /* 0x0000000061617220 */ /* 0x080fe20000410000 */
[-C--:B------:R-:W-:Y:S01]  /*3220*/  FMUL.FTZ R101, R101, R0.reuse ;  /* 0x0000000065657220 */ /* 0x080fe20000410000 */
[-C--:B------:R-:W-:Y:S01]  /*3230*/  FMUL.FTZ R84, R84, R0.reuse ;  /* 0x0000000054547220 */ /* 0x080fe20000410000 */
[----:B------:R-:W-:Y:S01]  /*3240*/  FMUL.FTZ R85, R85, R0 ;  /* 0x0000000055557220 */ /* 0x000fe20000410000 */
[----:B-1----:R-:W-:Y:S01]  /*3250*/  HMMA.16816.F32 R40, R24, R16, R40 ;  /* 0x000000101828723c */ /* 0x002fe20000001828 */
[----:B------:R-:W-:Y:S01]  /*3260*/  ISETP.GT.AND P0, PT, R166, R201, PT ;  /* 0x000000c9a600720c */ /* 0x000fe20003f04270 */
[----:B------:R-:W1:Y:S01]  /*3270*/  MUFU.TANH R120, R120 ;  /* 0x0000007800787308 */ /* 0x000e620000002400 */
[----:B-----5:R-:W-:Y:S01]  /*3280*/  IADD3 R4, PT, PT, R4, R53, -R121 ;  /* 0x0000003504047210 */ /* 0x020fe20007ffe879 */
[----:B------:R-:W-:-:S04]  /*3290*/  DEPBAR.LE SB0, 0x0 ;  /* 0x000080000000791a */ /* 0x000fc80000000000 */
[----:B------:R-:W-:Y:S08]  /*32a0*/  HMMA.16816.F32 R36, R24, R18, R36 ;  /* 0x000000121824723c */ /* 0x000ff00000001824 */
[C---:B------:R-:W-:Y:S08]  /*32b0*/  HMMA.16816.F32 R60, R12.reuse, R20, R60 ;  /* 0x000000140c3c723c */ /* 0x040ff0000000183c */
[C---:B------:R-:W-:Y:S08]  /*32c0*/  HMMA.16816.F32 R56, R12.reuse, R22, R56 ;  /* 0x000000160c38723c */ /* 0x040ff00000001838 */
[C---:B---3--:R-:W-:Y:S08]  /*32d0*/  HMMA.16816.F32 R48, R12.reuse, R72, R48 ;  /* 0x000000480c30723c */ /* 0x048ff00000001830 */
[C---:B------:R-:W-:Y:S08]  /*32e0*/  HMMA.16816.F32 R44, R12.reuse, R74, R44 ;  /* 0x0000004a0c2c723c */ /* 0x040ff0000000182c */
        /* <DEDUP_REMOVED lines=29> */
[----:B------:R-:W-:Y:S01]  /*34c0*/  LOP3.LUT R9, R122, 0x7, RZ, 0xc0, !PT ;  /* 0x000000077a097812 */ /* 0x000fe200078ec0ff */
[-C--:B------:R-:W-:Y:S01]  /*34d0*/  FMUL.FTZ R14, R38, R0.reuse ;  /* 0x00000000260e7220 */ /* 0x080fe20000410000 */
[----:B------:R-:W-:-:S02]  /*34e0*/  FMUL.FTZ R0, R39, R0 ;  /* 0x0000000027007220 */ /* 0x000fc40000410000 */
[----:B------:R-:W-:Y:S01]  /*34f0*/  LOP3.LUT R9, R9, 0x1f0, R52, 0xf8, !PT ;  /* 0x000001f009097812 */ /* 0x000fe200078ef834 */
[----:B------:R-:W3:Y:S01]  /*3500*/  MUFU.TANH R105, R105 ;  /* 0x0000006900697308 */ /* 0x000ee20000002400 */
[----:B------:R-:W-:-:S03]  /*3510*/  LOP3.LUT R11, R118, 0x100, RZ, 0xc0, !PT ;  /* 0x00000100760b7812 */ /* 0x000fc600078ec0ff */
[----:B------:R-:W-:-:S04]  /*3520*/  IMAD.IADD R9, R210, 0x1, R9 ;  /* 0x00000001d2097824 */ /* 0x000fc800078e0209 */
[----:B------:R-:W4:Y:S01]  /*3530*/  MUFU.TANH R106, R106 ;  /* 0x0000006a006a7308 */ /* 0x000f220000002400 */
[----:B------:R-:W-:-:S07]  /*3540*/  IADD3 R6, PT, PT, R53, -R121, -R6 ;  /* 0x8000007935067210 */ /* 0x000fce0007ffe806 */
[----:B------:R-:W1:Y:S01]  /*3550*/  MUFU.TANH R112, R112 ;  /* 0x0000007000707308 */ /* 0x000e620000002400 */
[----:B------:R-:W-:-:S07]  /*3560*/  IADD3 R4, PT, PT, R9, R4, RZ ;  /* 0x0000000409047210 */ /* 0x000fce0007ffe0ff */
        /* <DEDUP_REMOVED lines=48> */
[----:B------:R1:W1:Y:S08]  /*3870*/  MUFU.TANH R61, R37 ;  /* 0x00000025003d7308 */ /* 0x0002700000002400 */
[----:B------:R-:W1:Y:S08]  /*3880*/  MUFU.TANH R14, R14 ;  /* 0x0000000e000e7308 */ /* 0x000e700000002400 */
[----:B------:R-:W1:Y:S01]  /*3890*/  MUFU.TANH R0, R0 ;  /* 0x0000000000007308 */ /* 0x000e620000002400 */
[----:B------:R-:W-:Y:S01]  /*38a0*/  LOP3.LUT R118, R11, 0x20, R118, 0xf8, !PT ;  /* 0x000000200b767812 */ /* 0x000fe200078ef876 */
[----:B------:R-:W-:Y:S01]  /*38b0*/  BSSY.RECONVERGENT B1, `(.L_x_5482) ;  /* 0x000006c000017945 */ /* 0x000fe20003800200 */
[----:B------:R-:W-:-:S02]  /*38c0*/  IADD3 R9, PT, PT, R9, R6, RZ ;  /* 0x0000000609097210 */ /* 0x000fc40007ffe0ff */
[----:B------:R-:W-:Y:S02]  /*38d0*/  LOP3.LUT R7, R118, R7, RZ, 0xfc, !PT ;  /* 0x0000000776077212 */ /* 0x000fe400078efcff */
[C-C-:B------:R-:W-:Y:S02]  /*38e0*/  VIADDMNMX R216, R4.reuse, 0x1, R53.reuse, PT ;  /* 0x0000000104d87846 */ /* 0x140fe40003800135 */
[----:B------:R-:W-:Y:S02]  /*38f0*/  VIADDMNMX R214, R4, 0x9, R53, PT ;  /* 0x0000000904d67846 */ /* 0x000fe40003800135 */
[----:B------:R-:W-:Y:S02]  /*3900*/  SHF.R.U32.HI R212, RZ, 0x3, R207 ;  /* 0x00000003ffd47819 */ /* 0x000fe400000116cf */
[----:B------:R-:W-:Y:S02]  /*3910*/  VIMNMX R217, PT, PT, RZ, R9, !PT ;  /* 0x00000009ffd97248 */ /* 0x000fe40007fe0100 */
[----:B------:R-:W-:Y:S01]  /*3920*/  VIADDMNMX R215, R9, 0x8, RZ, !PT ;  /* 0x0000000809d77846 */ /* 0x000fe200078001ff */
        /* <DEDUP_REMOVED lines=15> */
.L_x_5485:
[----:B------:R-:W2:Y:S01]  /*3a20*/  LD.E R13, desc[UR4][R2.64+0x170] ;  /* 0x00017004020d7980 */ /* 0x000ea2000c101900 */
[----:B------:R-:W-:Y:S02]  /*3a30*/  IADD3 R26, PT, PT, R116, -0x80, RZ ;  /* 0xffffff80741a7810 */ /* 0x000fe40007ffe0ff */
        /* <DEDUP_REMOVED lines=58> */
.L_x_5486:
[----:B------:R-:W-:Y:S05]  /*3de0*/  BSYNC.RECONVERGENT B0 ;  /* 0x0000000000007941 */ /* 0x000fea0003800200 */
.L_x_5484:
        /* <DEDUP_REMOVED lines=8> */
[C---:B-1----:R-:W-:Y:S01]  /*3e70*/  IADD3 R36, P1, PT, R9.reuse, R38, RZ ;  /* 0x0000002609247210 */ /* 0x042fe20007f3e0ff */
        /* <DEDUP_REMOVED lines=15> */
.L_x_5483:
[----:B------:R-:W-:Y:S05]  /*3f70*/  BSYNC.RECONVERGENT B1 ;  /* 0x0000000000017941 */ /* 0x000fea0003800200 */
.L_x_5482:
[----:B------:R-:W3:Y:S01]  /*3f80*/  LD.E R49, desc[UR4][R2.64+0xdc] ;  /* 0x0000dc0402317980 */ /* 0x000ee2000c101900 */
[----:B------:R-:W-:-:S05]  /*3f90*/  IMAD.SHL.U32 R53, R207, 0x2, RZ ;  /* 0x00000002cf357824 */ /* 0x000fca00078e00ff */
[----:B------:R-:W-:-:S05]  /*3fa0*/  LOP3.LUT R53, R53, 0x6, RZ, 0xc0, !PT ;  /* 0x0000000635357812 */ /* 0x000fca00078ec0ff */
[----:B------:R-:W-:-:S04]  /*3fb0*/  IMAD R6, R166, 0x80, R53 ;  /* 0x00000080a6067824 */ /* 0x000fc800078e0235 */
[C---:B------:R-:W-:Y:S01]  /*3fc0*/  VIADD R86, R6.reuse, 0x1 ;  /* 0x0000000106567836 */ /* 0x040fe20000000000 */
[C---:B------:R-:W-:Y:S01]  /*3fd0*/  ISETP.GE.AND P2, PT, R6.reuse, R217, PT ;  /* 0x000000d90600720c */ /* 0x040fe20003f46270 */
[----:B------:R-:W-:-:S03]  /*3fe0*/  VIADD R73, R6, 0x9 ;  /* 0x0000000906497836 */ /* 0x000fc60000000000 */
[----:B-12---:R-:W-:Y:S01]  /*3ff0*/  FSEL R37, R104, -INF , P2 ;  /* 0xff80000068257808 */ /* 0x006fe20001000000 */
[----:B------:R-:W-:Y:S01]  /*4000*/  VIADD R79, R6, 0x8 ;  /* 0x00000008064f7836 */ /* 0x000fe20000000000 */
[-C--:B------:R-:W-:Y:S01]  /*4010*/  ISETP.GE.AND P2, PT, R86, R217.reuse, PT ;  /* 0x000000d95600720c */ /* 0x080fe20003f46270 */
[----:B------:R-:W-:Y:S01]  /*4020*/  VIADD R69, R6, 0x11 ;  /* 0x0000001106457836 */ /* 0x000fe20000000000 */
[-C--:B------:R-:W-:Y:S02]  /*4030*/  ISETP.GE.AND P5, PT, R86, R216.reuse, PT ;  /* 0x000000d85600720c */ /* 0x080fe40003fa6270 */
[----:B------:R-:W-:Y:S01]  /*4040*/  FSEL R4, R120, -INF , P2 ;  /* 0xff80000078047808 */ /* 0x000fe20001000000 */
[C---:B------:R-:W-:Y:S01]  /*4050*/  VIADD R71, R6.reuse, 0x10 ;  /* 0x0000001006477836 */ /* 0x040fe20000000000 */
[----:B------:R-:W-:Y:S02]  /*4060*/  ISETP.GE.AND P4, PT, R6, R216, PT ;  /* 0x000000d80600720c */ /* 0x000fe40003f86270 */
[----:B------:R-:W-:-:S02]  /*4070*/  ISETP.GE.AND P2, PT, R73, R217, PT ;  /* 0x000000d94900720c */ /* 0x000fc40003f46270 */
[----:B------:R-:W-:Y:S02]  /*4080*/  ISETP.GE.AND P3, PT, R79, R217, PT ;  /* 0x000000d94f00720c */ /* 0x000fe40003f66270 */
[----:B------:R-:W-:Y:S01]  /*4090*/  FSEL R4, R4, -INF , !P5 ;  /* 0xff80000004047808 */ /* 0x000fe20006800000 */
[C---:B------:R-:W-:Y:S01]  /*40a0*/  VIADD R77, R6.reuse, 0x19 ;  /* 0x00000019064d7836 */ /* 0x040fe20000000000 */
[----:B------:R-:W-:Y:S02]  /*40b0*/  FSEL R37, R37, -INF , !P4 ;  /* 0xff80000025257808 */ /* 0x000fe40006000000 */
[-C--:B------:R-:W-:Y:S02]  /*40c0*/  ISETP.GE.AND P5, PT, R73, R216.reuse, PT ;  /* 0x000000d84900720c */ /* 0x080fe40003fa6270 */
[----:B------:R-:W-:Y:S01]  /*40d0*/  FSEL R19, R123, -INF , P2 ;  /* 0xff8000007b137808 */ /* 0x000fe20001000000 */
[----:B------:R-:W-:Y:S01]  /*40e0*/  VIADD R78, R6, 0x18 ;  /* 0x00000018064e7836 */ /* 0x000fe20000000000 */
[----:B------:R-:W-:-:S02]  /*40f0*/  ISETP.GE.AND P4, PT, R79, R216, PT ;  /* 0x000000d84f00720c */ /* 0x000fc40003f86270 */
[----:B------:R-:W-:Y:S02]  /*4100*/  FSEL R35, R107, -INF , P3 ;  /* 0xff8000006b237808 */ /* 0x000fe40001800000 */
[-C--:B------:R-:W-:Y:S02]  /*4110*/  ISETP.GE.AND P2, PT, R69, R217.reuse, PT ;  /* 0x000000d94500720c */ /* 0x080fe40003f46270 */
[----:B------:R-:W-:Y:S02]  /*4120*/  ISETP.GE.AND P3, PT, R71, R217, PT ;  /* 0x000000d94700720c */ /* 0x000fe40003f66270 */
[----:B------:R-:W-:Y:S01]  /*4130*/  FSEL R19, R19, -INF , !P5 ;  /* 0xff80000013137808 */ /* 0x000fe20006800000 */
[----:B------:R-:W-:Y:S01]  /*4140*/  VIADD R74, R6, 0x21 ;  /* 0x00000021064a7836 */ /* 0x000fe20000000000 */
[----:B------:R-:W-:Y:S02]  /*4150*/  FSEL R35, R35, -INF , !P4 ;  /* 0xff80000023237808 */ /* 0x000fe40006000000 */
[----:B------:R-:W-:-:S02]  /*4160*/  ISETP.GE.AND P5, PT, R69, R216, PT ;  /* 0x000000d84500720c */ /* 0x000fc40003fa6270 */
[----:B------:R-:W-:Y:S01]  /*4170*/  FSEL R13, R113, -INF , P2 ;  /* 0xff800000710d7808 */ /* 0x000fe20001000000 */
[----:B------:R-:W-:Y:S01]  /*4180*/  VIADD R75, R6, 0x20 ;  /* 0x00000020064b7836 */ /* 0x000fe20000000000 */
[----:B------:R-:W-:Y:S02]  /*4190*/  ISETP.GE.AND P4, PT, R71, R216, PT ;  /* 0x000000d84700720c */ /* 0x000fe40003f86270 */
[----:B------:R-:W-:Y:S02]  /*41a0*/  FSEL R15, R112, -INF , P3 ;  /* 0xff800000700f7808 */ /* 0x000fe40001800000 */
[-C--:B------:R-:W-:Y:S02]  /*41b0*/  ISETP.GE.AND P2, PT, R77, R217.reuse, PT ;  /* 0x000000d94d00720c */ /* 0x080fe40003f46270 */
[----:B------:R-:W-:Y:S02]  /*41c0*/  ISETP.GE.AND P3, PT, R78, R217, PT ;  /* 0x000000d94e00720c */ /* 0x000fe40003f66270 */
[----:B------:R-:W-:Y:S01]  /*41d0*/  FSEL R13, R13, -INF , !P5 ;  /* 0xff8000000d0d7808 */ /* 0x000fe20006800000 */
[----:B------:R-:W-:Y:S01]  /*41e0*/  VIADD R70, R6, 0x29 ;  /* 0x0000002906467836 */ /* 0x000fe20000000000 */
[----:B------:R-:W-:-:S02]  /*41f0*/  FSEL R15, R15, -INF , !P4 ;  /* 0xff8000000f0f7808 */ /* 0x000fc40006000000 */
[-C--:B------:R-:W-:Y:S02]  /*4200*/  ISETP.GE.AND P5, PT, R77, R216.reuse, PT ;  /* 0x000000d84d00720c */ /* 0x080fe40003fa6270 */
[----:B------:R-:W-:Y:S01]  /*4210*/  FSEL R9, R115, -INF , P2 ;  /* 0xff80000073097808 */ /* 0x000fe20001000000 */
[----:B------:R-:W-:Y:S01]  /*4220*/  VIADD R72, R6, 0x28 ;  /* 0x0000002806487836 */ /* 0x000fe20000000000 */
[----:B------:R-:W-:Y:S02]  /*4230*/  ISETP.GE.AND P4, PT, R78, R216, PT ;  /* 0x000000d84e00720c */ /* 0x000fe40003f86270 */
[----:B------:R-:W-:Y:S02]  /*4240*/  FSEL R11, R114, -INF , P3 ;  /* 0xff800000720b7808 */ /* 0x000fe40001800000 */
[-C--:B------:R-:W-:Y:S02]  /*4250*/  ISETP.GE.AND P2, PT, R74, R217.reuse, PT ;  /* 0x000000d94a00720c */ /* 0x080fe40003f46270 */
[----:B------:R-:W-:-:S02]  /*4260*/  ISETP.GE.AND P3, PT, R75, R217, PT ;  /* 0x000000d94b00720c */ /* 0x000fc40003f66270 */
[----:B------:R-:W-:Y:S01]  /*4270*/  FSEL R9, R9, -INF , !P5 ;  /* 0xff80000009097808 */ /* 0x000fe20006800000 */
[----:B------:R-:W-:Y:S01]  /*4280*/  VIADD R66, R6, 0x31 ;  /* 0x0000003106427836 */ /* 0x000fe20000000000 */
[----:B------:R-:W-:Y:S02]  /*4290*/  FSEL R11, R11, -INF , !P4 ;  /* 0xff8000000b0b7808 */ /* 0x000fe40006000000 */
[-C--:B------:R-:W-:Y:S02]  /*42a0*/  ISETP.GE.AND P5, PT, R74, R216.reuse, PT ;  /* 0x000000d84a00720c */ /* 0x080fe40003fa6270 */
        /* <DEDUP_REMOVED lines=54> */
[CC--:B------:R-:W-:Y:S02]  /*4610*/  ISETP.GE.AND P2, PT, R45.reuse, R217.reuse, PT ;  /* 0x000000d92d00720c */ /* 0x0c0fe40003f46270 */
        /* <DEDUP_REMOVED lines=21> */
[----:B------:R-:W-:Y:S02]  /*4770*/  FSEL R157, R57, -INF , !P5 ;  /* 0xff800000399d7808 */ /* 0x000fe40006800000 */
[----:B------:R-:W-:Y:S02]  /*4780*/  FSEL R159, R60, -INF , !P4 ;  /* 0xff8000003c9f7808 */ /* 0x000fe40006000000 */
[-C--:B------:R-:W-:Y:S02]  /*4790*/  ISETP.GE.AND P5, PT, R41, R216.reuse, PT ;  /* 0x000000d82900720c */ /* 0x080fe40003fa6270 */
[----:B------:R-:W-:Y:S02]  /*47a0*/  FSEL R34, R34, -INF , P2 ;  /* 0xff80000022227808 */ /* 0x000fe40001000000 */
[----:B------:R-:W-:Y:S02]  /*47b0*/  ISETP.GE.AND P4, PT, R42, R216, PT ;  /* 0x000000d82a00720c */ /* 0x000fe40003f86270 */
[----:B------:R-:W-:-:S02]  /*47c0*/  FSEL R33, R33, -INF , P3 ;  /* 0xff80000021217808 */ /* 0x000fc40001800000 */
[-C--:B------:R-:W-:Y:S02]  /*47d0*/  ISETP.GE.AND P2, PT, R39, R217.reuse, PT ;  /* 0x000000d92700720c */ /* 0x080fe40003f46270 */
[----:B------:R-:W-:Y:S01]  /*47e0*/  ISETP.GE.AND P3, PT, R40, R217, PT ;  /* 0x000000d92800720c */ /* 0x000fe20003f66270 */
[----:B------:R-:W-:Y:S01]  /*47f0*/  VIADD R38, R6, 0x70 ;  /* 0x0000007006267836 */ /* 0x000fe20000000000 */
[----:B------:R-:W-:Y:S01]  /*4800*/  FSEL R137, R34, -INF , !P5 ;  /* 0xff80000022897808 */ /* 0x000fe20006800000 */
[C---:B------:R-:W-:Y:S01]  /*4810*/  VIADD R26, R6.reuse, 0x78 ;  /* 0x00000078061a7836 */ /* 0x040fe20000000000 */
[----:B------:R-:W-:Y:S01]  /*4820*/  FSEL R139, R33, -INF , !P4 ;  /* 0xff800000218b7808 */ /* 0x000fe20006000000 */
[----:B------:R-:W-:Y:S01]  /*4830*/  VIADD R36, R6, 0x71 ;  /* 0x0000007106247836 */ /* 0x000fe20000000000 */
[----:B------:R-:W-:Y:S02]  /*4840*/  ISETP.GE.AND P5, PT, R39, R216, PT ;  /* 0x000000d82700720c */ /* 0x000fe40003fa6270 */
[----:B------:R-:W-:-:S02]  /*4850*/  FSEL R24, R24, -INF , P2 ;  /* 0xff80000018187808 */ /* 0x000fc40001000000 */
[----:B------:R-:W-:Y:S02]  /*4860*/  ISETP.GE.AND P4, PT, R40, R216, PT ;  /* 0x000000d82800720c */ /* 0x000fe40003f86270 */
[----:B------:R-:W-:Y:S02]  /*4870*/  FSEL R25, R25, -INF , P3 ;  /* 0xff80000019197808 */ /* 0x000fe40001800000 */
[C---:B------:R-:W-:Y:S02]  /*4880*/  ISETP.GE.AND P0, PT, R6.reuse, R215, PT ;  /* 0x000000d70600720c */ /* 0x040fe40003f06270 */
[C---:B------:R-:W-:Y:S01]  /*4890*/  ISETP.GE.AND P1, PT, R6.reuse, R214, PT ;  /* 0x000000d60600720c */ /* 0x040fe20003f26270 */
[----:B------:R-:W-:Y:S01]  /*48a0*/  VIADD R6, R6, 0x79 ;  /* 0x0000007906067836 */ /* 0x000fe20000000000 */
[----:B------:R-:W-:Y:S02]  /*48b0*/  ISETP.GE.AND P3, PT, R38, R217, PT ;  /* 0x000000d92600720c */ /* 0x000fe40003f66270 */
[----:B------:R-:W-:-:S02]  /*48c0*/  FSEL R133, R24, -INF , !P5 ;  /* 0xff80000018857808 */ /* 0x000fc40006800000 */
[----:B------:R-:W-:Y:S02]  /*48d0*/  FSEL R135, R25, -INF , !P4 ;  /* 0xff80000019877808 */ /* 0x000fe40006000000 */
[-C--:B------:R-:W-:Y:S02]  /*48e0*/  ISETP.GE.AND P5, PT, R26, R217.reuse, PT ;  /* 0x000000d91a00720c */ /* 0x080fe40003fa6270 */
[-C--:B------:R-:W-:Y:S02]  /*48f0*/  ISETP.GE.AND P4, PT, R36, R217.reuse, PT ;  /* 0x000000d92400720c */ /* 0x080fe40003f86270 */
[----:B------:R-:W-:Y:S02]  /*4900*/  ISETP.GE.AND P2, PT, R38, R216, PT ;  /* 0x000000d82600720c */ /* 0x000fe40003f46270 */
[----:B------:R-:W-:Y:S02]  /*4910*/  FSEL R58, R58, -INF , P3 ;  /* 0xff8000003a3a7808 */ /* 0x000fe40001800000 */
[----:B------:R-:W-:-:S02]  /*4920*/  ISETP.GE.AND P3, PT, R6, R217, PT ;  /* 0x000000d90600720c */ /* 0x000fc40003f66270 */
[----:B------:R-:W-:Y:S02]  /*4930*/  FSEL R59, R59, -INF , P5 ;  /* 0xff8000003b3b7808 */ /* 0x000fe40002800000 */
[----:B------:R-:W-:Y:S02]  /*4940*/  FSEL R27, R27, -INF , P4 ;  /* 0xff8000001b1b7808 */ /* 0x000fe40002000000 */
[----:B------:R-:W-:Y:S02]  /*4950*/  ISETP.GE.AND P5, PT, R36, R216, PT ;  /* 0x000000d82400720c */ /* 0x000fe40003fa6270 */
[----:B------:R-:W-:Y:S02]  /*4960*/  FSEL R63, R58, -INF , !P2 ;  /* 0xff8000003a3f7808 */ /* 0x000fe40005000000 */
[----:B------:R-:W-:Y:S02]  /*4970*/  FSEL R24, R105, -INF , P0 ;  /* 0xff80000069187808 */ /* 0x000fe40000000000 */
[----:B------:R-:W-:-:S02]  /*4980*/  ISETP.GE.AND P2, PT, R86, R215, PT ;  /* 0x000000d75600720c */ /* 0x000fc40003f46270 */
[----:B------:R-:W-:Y:S02]  /*4990*/  FSEL R57, R61, -INF , P3 ;  /* 0xff8000003d397808 */ /* 0x000fe40001800000 */
[-C--:B------:R-:W-:Y:S02]  /*49a0*/  ISETP.GE.AND P3, PT, R26, R216.reuse, PT ;  /* 0x000000d81a00720c */ /* 0x080fe40003f66270 */
[----:B------:R-:W-:Y:S02]  /*49b0*/  FSEL R61, R27, -INF , !P5 ;  /* 0xff8000001b3d7808 */ /* 0x000fe40006800000 */
[----:B------:R-:W-:Y:S02]  /*49c0*/  ISETP.GE.AND P0, PT, R79, R215, PT ;  /* 0x000000d74f00720c */ /* 0x000fe40003f06270 */
[----:B------:R-:W-:Y:S02]  /*49d0*/  ISETP.GE.AND P5, PT, R6, R216, PT ;  /* 0x000000d80600720c */ /* 0x000fe40003fa6270 */
[----:B------:R-:W-:-:S02]  /*49e0*/  FSEL R24, R24, -INF , !P1 ;  /* 0xff80000018187808 */ /* 0x000fc40004800000 */
[-C--:B------:R-:W-:Y:S02]  /*49f0*/  ISETP.GE.AND P4, PT, R86, R214.reuse, PT ;  /* 0x000000d65600720c */ /* 0x080fe40003f86270 */
[----:B------:R-:W-:Y:S02]  /*4a00*/  ISETP.GE.AND P1, PT, R73, R215, PT ;  /* 0x000000d74900720c */ /* 0x000fe40003f26270 */
[----:B------:R-:W-:Y:S02]  /*4a10*/  FSEL R106, R106, -INF , P2 ;  /* 0xff8000006a6a7808 */ /* 0x000fe40001000000 */
[----:B------:R-:W-:Y:S02]  /*4a20*/  FSEL R59, R59, -INF , !P3 ;  /* 0xff8000003b3b7808 */ /* 0x000fe40005800000 */
[----:B------:R-:W-:Y:S02]  /*4a30*/  ISETP.GE.AND P3, PT, R79, R214, PT ;  /* 0x000000d64f00720c */ /* 0x000fe40003f66270 */
[----:B------:R-:W-:-:S02]  /*4a40*/  FSEL R57, R57, -INF , !P5 ;  /* 0xff80000039397808 */ /* 0x000fc40006800000 */
[----:B------:R-:W-:Y:S02]  /*4a50*/  FSEL R92, R92, -INF , P0 ;  /* 0xff8000005c5c7808 */ /* 0x000fe40000000000 */
[-C--:B------:R-:W-:Y:S02]  /*4a60*/  ISETP.GE.AND P5, PT, R73, R214.reuse, PT ;  /* 0x000000d64900720c */ /* 0x080fe40003fa6270 */
[----:B------:R-:W-:Y:S02]  /*4a70*/  FSEL R73, R106, -INF , !P4 ;  /* 0xff8000006a497808 */ /* 0x000fe40006000000 */
[----:B------:R-:W-:Y:S02]  /*4a80*/  FSEL R93, R93, -INF , P1 ;  /* 0xff8000005d5d7808 */ /* 0x000fe40000800000 */
[C---:B------:R-:W-:Y:S02]  /*4a90*/  ISETP.GE.AND P2, PT, R71.reuse, R215, PT ;  /* 0x000000d74700720c */ /* 0x040fe40003f46270 */
[----:B------:R-:W-:-:S02]  /*4aa0*/  ISETP.GE.AND P4, PT, R71, R214, PT ;  /* 0x000000d64700720c */ /* 0x000fc40003f86270 */
[CC--:B------:R-:W-:Y:S02]  /*4ab0*/  ISETP.GE.AND P0, PT, R69.reuse, R215.reuse, PT ;  /* 0x000000d74500720c */ /* 0x0c0fe40003f06270 */
[----:B------:R-:W-:Y:S02]  /*4ac0*/  ISETP.GE.AND P1, PT, R78, R215, PT ;  /* 0x000000d74e00720c */ /* 0x000fe40003f26270 */
[----:B------:R-:W-:Y:S02]  /*4ad0*/  FSEL R71, R92, -INF , !P3 ;  /* 0xff8000005c477808 */ /* 0x000fe40005800000 */
[-C--:B------:R-:W-:Y:S02]  /*4ae0*/  ISETP.GE.AND P3, PT, R69, R214.reuse, PT ;  /* 0x000000d64500720c */ /* 0x080fe40003f66270 */
[----:B------:R-:W-:Y:S02]  /*4af0*/  FSEL R69, R93, -INF , !P5 ;  /* 0xff8000005d457808 */ /* 0x000fe40006800000 */
[----:B------:R-:W-:-:S02]  /*4b00*/  ISETP.GE.AND P5, PT, R78, R214, PT ;  /* 0x000000d64e00720c */ /* 0x000fc40003fa6270 */
[----:B------:R-:W-:Y:S02]  /*4b10*/  FSEL R31, R95, -INF , P0 ;  /* 0xff8000005f1f7808 */ /* 0x000fe40000000000 */
[----:B------:R-:W-:Y:S02]  /*4b20*/  FSEL R27, R88, -INF , P1 ;  /* 0xff800000581b7808 */ /* 0x000fe40000800000 */
[-C--:B------:R-:W-:Y:S02]  /*4b30*/  ISETP.GE.AND P0, PT, R75, R215.reuse, PT ;  /* 0x000000d74b00720c */ /* 0x080fe40003f06270 */
[----:B------:R-:W-:Y:S02]  /*4b40*/  ISETP.GE.AND P1, PT, R74, R215, PT ;  /* 0x000000d74a00720c */ /* 0x000fe40003f26270 */
[----:B------:R-:W-:Y:S02]  /*4b50*/  FSEL R31, R31, -INF , !P3 ;  /* 0xff8000001f1f7808 */ /* 0x000fe40005800000 */
[----:B------:R-:W-:-:S02]  /*4b60*/  FSEL R27, R27, -INF , !P5 ;  /* 0xff8000001b1b7808 */ /* 0x000fc40006800000 */
[-C--:B------:R-:W-:Y:S02]  /*4b70*/  ISETP.GE.AND P3, PT, R75, R214.reuse, PT ;  /* 0x000000d64b00720c */ /* 0x080fe40003f66270 */
[----:B------:R-:W-:Y:S02]  /*4b80*/  ISETP.GE.AND P5, PT, R74, R214, PT ;  /* 0x000000d64a00720c */ /* 0x000fe40003fa6270 */
[----:B------:R-:W-:Y:S02]  /*4b90*/  FSEL R90, R90, -INF , P0 ;  /* 0xff8000005a5a7808 */ /* 0x000fe40000000000 */
[----:B------:R-:W-:Y:S02]  /*4ba0*/  FSEL R96, R96, -INF , P1 ;  /* 0xff80000060607808 */ /* 0x000fe40000800000 */
[-C--:B------:R-:W-:Y:S02]  /*4bb0*/  ISETP.GE.AND P0, PT, R70, R215.reuse, PT ;  /* 0x000000d74600720c */ /* 0x080fe40003f06270 */
[----:B------:R-:W-:-:S02]  /*4bc0*/  ISETP.GE.AND P1, PT, R68, R215, PT ;  /* 0x000000d74400720c */ /* 0x000fc40003f26270 */
[----:B------:R-:W-:Y:S02]  /*4bd0*/  FSEL R221, R90, -INF , !P3 ;  /* 0xff8000005add7808 */ /* 0x000fe40005800000 */
[----:B------:R-:W-:Y:S02]  /*4be0*/  FSEL R191, R96, -INF , !P5 ;  /* 0xff80000060bf7808 */ /* 0x000fe40006800000 */
[-C--:B------:R-:W-:Y:S02]  /*4bf0*/  ISETP.GE.AND P3, PT, R70, R214.reuse, PT ;  /* 0x000000d64600720c */ /* 0x080fe40003f66270 */
[----:B------:R-:W-:Y:S02]  /*4c00*/  ISETP.GE.AND P5, PT, R68, R214, PT ;  /* 0x000000d64400720c */ /* 0x000fe40003fa6270 */
[----:B------:R-:W-:Y:S02]  /*4c10*/  FSEL R81, R81, -INF , P0 ;  /* 0xff80000051517808 */ /* 0x000fe40000000000 */
[----:B------:R-:W-:-:S02]  /*4c20*/  FSEL R82, R82, -INF , P1 ;  /* 0xff80000052527808 */ /* 0x000fc40000800000 */
[-C--:B------:R-:W-:Y:S02]  /*4c30*/  ISETP.GE.AND P0, PT, R62, R215.reuse, PT ;  /* 0x000000d73e00720c */ /* 0x080fe40003f06270 */
[----:B------:R-:W-:Y:S02]  /*4c40*/  ISETP.GE.AND P1, PT, R52, R215, PT ;  /* 0x000000d73400720c */ /* 0x000fe40003f26270 */
[----:B------:R-:W-:Y:S02]  /*4c50*/  FSEL R123, R81, -INF , !P3 ;  /* 0xff800000517b7808 */ /* 0x000fe40005800000 */
[----:B------:R-:W-:Y:S02]  /*4c60*/  FSEL R185, R82, -INF , !P5 ;  /* 0xff80000052b97808 */ /* 0x000fe40006800000 */
[-C--:B------:R-:W-:Y:S02]  /*4c70*/  ISETP.GE.AND P3, PT, R62, R214.reuse, PT ;  /* 0x000000d63e00720c */ /* 0x080fe40003f66270 */
        /* <DEDUP_REMOVED lines=11> */
[----:B------:R-:W-:Y:S02]  /*4d30*/  ISETP.GE.AND P0, PT, R46, R215, PT ;  /* 0x000000d72e00720c */ /* 0x000fe40003f06270 */
[----:B------:R-:W-:-:S02]  /*4d40*/  FSEL R169, R29, -INF , !P3 ;  /* 0xff8000001da97808 */ /* 0x000fc40005800000 */
[----:B------:R-:W-:Y:S02]  /*4d50*/  FSEL R173, R20, -INF , !P5 ;  /* 0xff80000014ad7808 */ /* 0x000fe40006800000 */
[----:B------:R-:W-:Y:S02]  /*4d60*/  ISETP.GE.AND P3, PT, R46, R214, PT ;  /* 0x000000d62e00720c */ /* 0x000fe40003f66270 */
[----:B------:R-:W-:Y:S02]  /*4d70*/  FSEL R22, R22, -INF , P0 ;  /* 0xff80000016167808 */ /* 0x000fe40000000000 */
[----:B------:R-:W-:Y:S02]  /*4d80*/  FMNMX3.FTZ R20, R37, R4, R35, !PT ;  /* 0x0000000425147276 */ /* 0x000fe40007810023 */
[----:B------:R-:W-:Y:S02]  /*4d90*/  FSEL R33, R94, -INF , P2 ;  /* 0xff8000005e217808 */ /* 0x000fe40001000000 */
[----:B------:R-:W-:-:S02]  /*4da0*/  ISETP.GE.AND P2, PT, R77, R215, PT ;  /* 0x000000d74d00720c */ /* 0x000fc40003f46270 */
[----:B------:R-:W-:Y:S02]  /*4db0*/  FSEL R155, R22, -INF , !P3 ;  /* 0xff800000169b7808 */ /* 0x000fe40005800000 */
[----:B------:R-:W-:Y:S02]  /*4dc0*/  FMNMX3.FTZ R20, R20, R19, R15, !PT ;  /* 0x0000001314147276 */ /* 0x000fe4000781000f */
[----:B------:R-:W-:Y:S02]  /*4dd0*/  FSEL R33, R33, -INF , !P4 ;  /* 0xff80000021217808 */ /* 0x000fe40006000000 */
[----:B------:R-:W-:Y:S02]  /*4de0*/  FMNMX3.FTZ R22, R24, R73, R71, !PT ;  /* 0x0000004918167276 */ /* 0x000fe40007810047 */
[----:B------:R-:W-:Y:S02]  /*4df0*/  ISETP.GE.AND P4, PT, R77, R214, PT ;  /* 0x000000d64d00720c */ /* 0x000fe40003f86270 */
[----:B------:R-:W-:-:S02]  /*4e00*/  FSEL R25, R89, -INF , P2 ;  /* 0xff80000059197808 */ /* 0x000fc40001000000 */
[----:B------:R-:W-:Y:S02]  /*4e10*/  FMNMX3.FTZ R20, R20, R13, R11, !PT ;  /* 0x0000000d14147276 */ /* 0x000fe4000781000b */
[----:B------:R-:W-:Y:S02]  /*4e20*/  ISETP.GE.AND P2, PT, R72, R215, PT ;  /* 0x000000d74800720c */ /* 0x000fe40003f46270 */
[----:B------:R-:W-:Y:S02]  /*4e30*/  FMNMX3.FTZ R22, R22, R69, R33, !PT ;  /* 0x0000004516167276 */ /* 0x000fe40007810021 */
[----:B------:R-:W-:Y:S02]  /*4e40*/  FSEL R25, R25, -INF , !P4 ;  /* 0xff80000019197808 */ /* 0x000fe40006000000 */
[----:B------:R-:W-:Y:S02]  /*4e50*/  FMNMX3.FTZ R20, R20, R9, R223, !PT ;  /* 0x0000000914147276 */ /* 0x000fe400078100df */
[----:B------:R-:W-:-:S02]  /*4e60*/  ISETP.GE.AND P4, PT, R72, R214, PT ;  /* 0x000000d64800720c */ /* 0x000fc40003f86270 */
[----:B------:R-:W-:Y:S02]  /*4e70*/  FSEL R80, R80, -INF , P2 ;  /* 0xff80000050507808 */ /* 0x000fe40001000000 */
[----:B------:R-:W-:Y:S02]  /*4e80*/  FMNMX3.FTZ R22, R22, R31, R27, !PT ;  /* 0x0000001f16167276 */ /* 0x000fe4000781001b */
[----:B------:R-:W-:Y:S02]  /*4e90*/  ISETP.GE.AND P2, PT, R66, R215, PT ;  /* 0x000000d74200720c */ /* 0x000fe40003f46270 */
[----:B------:R-:W-:Y:S02]  /*4ea0*/  FMNMX3.FTZ R20, R20, R67, R121, !PT ;  /* 0x0000004314147276 */ /* 0x000fe40007810079 */
[----:B------:R-:W-:Y:S02]  /*4eb0*/  FSEL R189, R80, -INF , !P4 ;  /* 0xff80000050bd7808 */ /* 0x000fe40006000000 */
[----:B------:R-:W-:-:S02]  /*4ec0*/  FMNMX3.FTZ R22, R22, R25, R221, !PT ;  /* 0x0000001916167276 */ /* 0x000fc400078100dd */
[----:B------:R-:W-:Y:S02]  /*4ed0*/  ISETP.GE.AND P4, PT, R66, R214, PT ;  /* 0x000000d64200720c */ /* 0x000fe40003f86270 */
[----:B------:R-:W-:Y:S02]  /*4ee0*/  FSEL R100, R100, -INF , P2 ;  /* 0xff80000064647808 */ /* 0x000fe40001000000 */
[----:B------:R-:W-:Y:S02]  /*4ef0*/  FMNMX3.FTZ R20, R20, R65, R187, !PT ;  /* 0x0000004114147276 */ /* 0x000fe400078100bb */
[----:B------:R-:W-:Y:S02]  /*4f00*/  ISETP.GE.AND P2, PT, R51, R215, PT ;  /* 0x000000d73300720c */ /* 0x000fe40003f46270 */
[----:B------:R-:W-:Y:S02]  /*4f10*/  FMNMX3.FTZ R22, R22, R191, R189, !PT ;  /* 0x000000bf16167276 */ /* 0x000fe400078100bd */
[----:B------:R-:W-:-:S02]  /*4f20*/  FSEL R145, R100, -INF , !P4 ;  /* 0xff80000064917808 */ /* 0x000fc40006000000 */
[----:B------:R-:W-:Y:S02]  /*4f30*/  FMNMX3.FTZ R20, R20, R143, R183, !PT ;  /* 0x0000008f14147276 */ /* 0x000fe400078100b7 */
[----:B------:R-:W-:Y:S02]  /*4f40*/  ISETP.GE.AND P4, PT, R51, R214, PT ;  /* 0x000000d63300720c */ /* 0x000fe40003f86270 */
[----:B------:R-:W-:Y:S02]  /*4f50*/  FSEL R28, R28, -INF , P2 ;  /* 0xff8000001c1c7808 */ /* 0x000fe40001000000 */
[----:B------:R-:W-:Y:S02]  /*4f60*/  FMNMX3.FTZ R22, R22, R123, R185, !PT ;  /* 0x0000007b16167276 */ /* 0x000fe400078100b9 */
[-C--:B------:R-:W-:Y:S02]  /*4f70*/  ISETP.GE.AND P0, PT, R43, R215.reuse, PT ;  /* 0x000000d72b00720c */ /* 0x080fe40003f06270 */
[----:B------:R-:W-:-:S02]  /*4f80*/  ISETP.GE.AND P2, PT, R47, R215, PT ;  /* 0x000000d72f00720c */ /* 0x000fc40003f46270 */
[----:B------:R-:W-:Y:S02]  /*4f90*/  ISETP.GE.AND P1, PT, R45, R215, PT ;  /* 0x000000d72d00720c */ /* 0x000fe40003f26270 */
[----:B------:R-:W-:Y:S02]  /*4fa0*/  FMNMX3.FTZ R20, R20, R141, R179, !PT ;  /* 0x0000008d14147276 */ /* 0x000fe400078100b3 */
[----:B------:R-:W-:Y:S02]  /*4fb0*/  FSEL R175, R28, -INF , !P4 ;  /* 0xff8000001caf7808 */ /* 0x000fe40006000000 */
[----:B------:R-:W-:Y:S02]  /*4fc0*/  FMNMX3.FTZ R22, R22, R145, R181, !PT ;  /* 0x0000009116167276 */ /* 0x000fe400078100b5 */
[----:B------:R-:W-:Y:S02]  /*4fd0*/  ISETP.GE.AND P3, PT, R43, R214, PT ;  /* 0x000000d62b00720c */ /* 0x000fe40003f66270 */
[----:B------:R-:W-:-:S02]  /*4fe0*/  FSEL R32, R32, -INF , P0 ;  /* 0xff80000020207808 */ /* 0x000fc40000000000 */
[----:B------:R-:W-:Y:S02]  /*4ff0*/  ISETP.GE.AND P4, PT, R47, R214, PT ;  /* 0x000000d62f00720c */ /* 0x000fe40003f86270 */
[----:B------:R-:W-:Y:S02]  /*5000*/  FSEL R21, R21, -INF , P2 ;  /* 0xff80000015157808 */ /* 0x000fe40001000000 */
[----:B------:R-:W-:Y:S02]  /*5010*/  FSEL R23, R23, -INF , P1 ;  /* 0xff80000017177808 */ /* 0x000fe40000800000 */
[----:B------:R-:W-:Y:S02]  /*5020*/  ISETP.GE.AND P0, PT, R40, R215, PT ;  /* 0x000000d72800720c */ /* 0x000fe40003f06270 */
[----:B------:R-:W-:Y:S02]  /*5030*/  FMNMX3.FTZ R20, R20, R163, R177, !PT ;  /* 0x000000a314147276 */ /* 0x000fe400078100b1 */
[----:B------:R-:W-:-:S02]  /*5040*/  ISETP.GE.AND P2, PT, R44, R215, PT ;  /* 0x000000d72c00720c */ /* 0x000fc40003f46270 */
[----:B------:R-:W-:Y:S02]  /*5050*/  ISETP.GE.AND P1, PT, R42, R215, PT ;  /* 0x000000d72a00720c */ /* 0x000fe40003f26270 */
[----:B------:R-:W-:Y:S02]  /*5060*/  FMNMX3.FTZ R22, R22, R147, R175, !PT ;  /* 0x0000009316167276 */ /* 0x000fe400078100af */
[----:B------:R-:W-:Y:S02]  /*5070*/  FSEL R149, R32, -INF , !P3 ;  /* 0xff80000020957808 */ /* 0x000fe40005800000 */
[-C--:B------:R-:W-:Y:S02]  /*5080*/  ISETP.GE.AND P5, PT, R45, R214.reuse, PT ;  /* 0x000000d62d00720c */ /* 0x080fe40003fa6270 */
[----:B------:R-:W-:Y:S02]  /*5090*/  FSEL R171, R21, -INF , !P4 ;  /* 0xff80000015ab7808 */ /* 0x000fe40006000000 */
[----:B------:R-:W-:-:S02]  /*50a0*/  ISETP.GE.AND P3, PT, R40, R214, PT ;  /* 0x000000d62800720c */ /* 0x000fc40003f66270 */
[----:B------:R-:W-:Y:S02]  /*50b0*/  FSEL R18, R18, -INF , P0 ;  /* 0xff80000012127808 */ /* 0x000fe40000000000 */
[----:B------:R-:W-:Y:S02]  /*50c0*/  FMNMX3.FTZ R20, R20, R161, R167, !PT ;  /* 0x000000a114147276 */ /* 0x000fe400078100a7 */
[----:B------:R-:W-:Y:S02]  /*50d0*/  ISETP.GE.AND P4, PT, R44, R214, PT ;  /* 0x000000d62c00720c */ /* 0x000fe40003f86270 */
[----:B------:R-:W-:Y:S02]  /*50e0*/  FSEL R56, R56, -INF , P2 ;  /* 0xff80000038387808 */ /* 0x000fe40001000000 */
[----:B------:R-:W-:Y:S02]  /*50f0*/  FSEL R16, R16, -INF , P1 ;  /* 0xff80000010107808 */ /* 0x000fe40000800000 */
[----:B------:R-:W-:-:S02]  /*5100*/  FMNMX3.FTZ R22, R22, R169, R173, !PT ;  /* 0x000000a916167276 */ /* 0x000fc400078100ad */
[-C--:B------:R-:W-:Y:S02]  /*5110*/  ISETP.GE.AND P1, PT, R39, R215.reuse, PT ;  /* 0x000000d72700720c */ /* 0x080fe40003f26270 */
[----:B------:R-:W-:Y:S02]  /*5120*/  FSEL R153, R23, -INF , !P5 ;  /* 0xff80000017997808 */ /* 0x000fe40006800000 */
[----:B------:R-:W-:Y:S02]  /*5130*/  ISETP.GE.AND P2, PT, R41, R215, PT ;  /* 0x000000d72900720c */ /* 0x000fe40003f46270 */
[----:B------:R-:W-:Y:S02]  /*5140*/  FSEL R127, R18, -INF , !P3 ;  /* 0xff800000127f7808 */ /* 0x000fe40005800000 */
[----:B------:R-:W-:Y:S02]  /*5150*/  FMNMX3.FTZ R20, R20, R165, R159, !PT ;  /* 0x000000a514147276 */ /* 0x000fe4000781009f */
[----:B------:R-:W-:-:S02]  /*5160*/  ISETP.GE.AND P5, PT, R42, R214, PT ;  /* 0x000000d62a00720c */ /* 0x000fc40003fa6270 */
[----:B------:R-:W-:Y:S02]  /*5170*/  FSEL R151, R56, -INF , !P4 ;  /* 0xff80000038977808 */ /* 0x000fe40006000000 */
[----:B------:R-:W-:Y:S02]  /*5180*/  FMNMX3.FTZ R18, R22, R171, R155, !PT ;  /* 0x000000ab16127276 */ /* 0x000fe4000781009b */
[----:B------:R-:W-:Y:S02]  /*5190*/  FSEL R8, R8, -INF , P1 ;  /* 0xff80000008087808 */ /* 0x000fe40000800000 */
[-C--:B------:R-:W-:Y:S02]  /*51a0*/  ISETP.GE.AND P0, PT, R36, R215.reuse, PT ;  /* 0x000000d72400720c */ /* 0x080fe40003f06270 */
[----:B------:R-:W-:Y:S02]  /*51b0*/  ISETP.GE.AND P1, PT, R26, R215, PT ;  /* 0x000000d71a00720c */ /* 0x000fe40003f26270 */
[----:B------:R-:W-:-:S02]  /*51c0*/  ISETP.GE.AND P4, PT, R41, R214, PT ;  /* 0x000000d62900720c */ /* 0x000fc40003f86270 */
[----:B------:R-:W-:Y:S02]  /*51d0*/  FSEL R17, R17, -INF , P2 ;  /* 0xff80000011117808 */ /* 0x000fe40001000000 */
[----:B------:R-:W-:Y:S02]  /*51e0*/  FMNMX3.FTZ R20, R20, R157, R139, !PT ;  /* 0x0000009d14147276 */ /* 0x000fe4000781008b */
[----:B------:R-:W-:Y:S02]  /*51f0*/  FSEL R131, R16, -INF , !P5 ;  /* 0xff80000010837808 */ /* 0x000fe40006800000 */
[----:B------:R-:W-:Y:S02]  /*5200*/  ISETP.GE.AND P2, PT, R38, R215, PT ;  /* 0x000000d72600720c */ /* 0x000fe40003f46270 */
[----:B------:R-:W-:Y:S02]  /*5210*/  FMNMX3.FTZ R18, R18, R153, R151, !PT ;  /* 0x0000009912127276 */ /* 0x000fe40007810097 */
[----:B------:R-:W-:-:S02]  /*5220*/  FSEL R12, R12, -INF , P0 ;  /* 0xff8000000c0c7808 */ /* 0x000fc40000000000 */
[----:B------:R-:W-:Y:S02]  /*5230*/  FSEL R14, R14, -INF , P1 ;  /* 0xff8000000e0e7808 */ /* 0x000fe40000800000 */
[----:B------:R-:W-:Y:S02]  /*5240*/  FSEL R129, R17, -INF , !P4 ;  /* 0xff80000011817808 */ /* 0x000fe40006000000 */
[----:B------:R-:W-:Y:S02]  /*5250*/  FMNMX3.FTZ R16, R20, R137, R135, !PT ;  /* 0x0000008914107276 */ /* 0x000fe40007810087 */
[C---:B------:R-:W-:Y:S02]  /*5260*/  ISETP.GE.AND P0, PT, R6.reuse, R215, PT ;  /* 0x000000d70600720c */ /* 0x040fe40003f06270 */
[-C--:B------:R-:W-:Y:S02]  /*5270*/  ISETP.GE.AND P1, PT, R6, R214.reuse, PT ;  /* 0x000000d60600720c */ /* 0x080fe40003f26270 */
[----:B------:R-:W-:-:S02]  /*5280*/  ISETP.GE.AND P5, PT, R39, R214, PT ;  /* 0x000000d62700720c */ /* 0x000fc40003fa6270 */
[-C--:B------:R-:W-:Y:S02]  /*5290*/  ISETP.GE.AND P4, PT, R38, R214.reuse, PT ;  /* 0x000000d62600720c */ /* 0x080fe40003f86270 */
[----:B------:R-:W-:Y:S02]  /*52a0*/  FSEL R10, R10, -INF , P2 ;  /* 0xff8000000a0a7808 */ /* 0x000fe40001000000 */
[----:B------:R-:W-:Y:S02]  /*52b0*/  FMNMX3.FTZ R6, R18, R149, R131, !PT ;  /* 0x0000009512067276 */ /* 0x000fe40007810083 */
[----:B------:R-:W-:Y:S02]  /*52c0*/  FMNMX3.FTZ R16, R16, R133, R63, !PT ;  /* 0x0000008510107276 */ /* 0x000fe4000781003f */
[-C--:B------:R-:W-:Y:S02]  /*52d0*/  ISETP.GE.AND P3, PT, R36, R214.reuse, PT ;  /* 0x000000d62400720c */ /* 0x080fe40003f66270 */
[----:B------:R-:W-:-:S02]  /*52e0*/  ISETP.GE.AND P2, PT, R26, R214, PT ;  /* 0x000000d61a00720c */ /* 0x000fc40003f46270 */
[----:B------:R-:W-:Y:S02]  /*52f0*/  FSEL R125, R8, -INF , !P5 ;  /* 0xff800000087d7808 */ /* 0x000fe40006800000 */
[----:B------:R-:W-:Y:S02]  /*5300*/  FSEL R56, R10, -INF , !P4 ;  /* 0xff8000000a387808 */ /* 0x000fe40006000000 */
[----:B------:R-:W-:Y:S02]  /*5310*/  FMNMX3.FTZ R6, R6, R129, R127, !PT ;  /* 0x0000008106067276 */ /* 0x000fe4000781007f */
[----:B------:R-:W-:Y:S02]  /*5320*/  FMNMX3.FTZ R16, R16, R61, R59, !PT ;  /* 0x0000003d10107276 */ /* 0x000fe4000781003b */
        /* <DEDUP_REMOVED lines=22> */
[----:B---3--:R-:W-:Y:S02]  /*5490*/  FMUL.FTZ R60, R49, R52 ;  /* 0x00000034313c7220 */ /* 0x008fe40000410000 */
[----:B------:R-:W3:Y:S01]  /*54a0*/  LDSM.16.MT88.4 R76, [R192+0xd000] ;  /* 0x00d00000c04c783b */ /* 0x000ee20000004200 */
[----:B--2---:R-:W-:Y:S02]  /*54b0*/  FMNMX.FTZ R0, R17, R0, !PT ;  /* 0x0000000011007209 */ /* 0x004fe40007810000 */
[----:B------:R-:W-:Y:S01]  /*54c0*/  FSEL R60, R60, RZ, P0 ;  /* 0x000000ff3c3c7208 */ /* 0x000fe20000000000 */
[----:B------:R-:W-:Y:S01]  /*54d0*/  LDSM.16.MT88.4 R20, [R192+0x9400] ;  /* 0x00940000c014783b */ /* 0x000fe20000004200 */
[----:B------:R-:W-:Y:S01]  /*54e0*/  FSETP.NEU.FTZ.AND P0, PT, R0, -INF , PT ;  /* 0xff8000000000780b */ /* 0x000fe20003f1d000 */
[----:B------:R-:W-:-:S02]  /*54f0*/  FMUL.FTZ R58, R49, R0 ;  /* 0x00000000313a7220 */ /* 0x000fc40000410000 */
[-CC-:B------:R-:W-:Y:S01]  /*5500*/  FFMA.FTZ R46, R4, R49.reuse, -R60.reuse ;  /* 0x00000031042e7223 */ /* 0x180fe2000001083c */
[-CC-:B------:R-:W-:Y:S01]  /*5510*/  FFMA.FTZ R47, R37, R49.reuse, -R60.reuse ;  /* 0x00000031252f7223 */ /* 0x180fe2000001083c */
[----:B------:R-:W2:Y:S01]  /*5520*/  LDSM.16.MT88.4 R4, [R118+0xd000] ;  /* 0x00d000007604783b */ /* 0x000ea20000004200 */
[----:B------:R-:W-:Y:S01]  /*5530*/  FSEL R58, R58, RZ, P0 ;  /* 0x000000ff3a3a7208 */ /* 0x000fe20000000000 */
[-CC-:B------:R-:W-:Y:S01]  /*5540*/  FFMA.FTZ R45, R35, R49.reuse, -R60.reuse ;  /* 0x00000031232d7223 */ /* 0x180fe2000001083c */
[----:B------:R-:W-:-:S03]  /*5550*/  FFMA.FTZ R42, R19, R49, -R60 ;  /* 0x00000031132a7223 */ /* 0x000fc6000001083c */
[-CC-:B------:R-:W-:Y:S01]  /*5560*/  FFMA.FTZ R44, R24, R49.reuse, -R58.reuse ;  /* 0x00000031182c7223 */ /* 0x180fe2000001083a */
[-CC-:B------:R-:W-:Y:S01]  /*5570*/  FFMA.FTZ R43, R73, R49.reuse, -R58.reuse ;  /* 0x00000031492b7223 */ /* 0x180fe2000001083a */
[-CC-:B------:R-:W-:Y:S01]  /*5580*/  FFMA.FTZ R40, R71, R49.reuse, -R58.reuse ;  /* 0x0000003147287223 */ /* 0x180fe2000001083a */
[-C--:B------:R-:W-:Y:S01]  /*5590*/  FFMA.FTZ R39, R69, R49.reuse, -R58 ;  /* 0x0000003145277223 */ /* 0x080fe2000001083a */
[----:B------:R-:W-:Y:S01]  /*55a0*/  MUFU.EX2 R47, R47 ;  /* 0x0000002f002f7308 */ /* 0x000fe20000000800 */
[-CC-:B------:R-:W-:Y:S01]  /*55b0*/  FFMA.FTZ R35, R11, R49.reuse, -R60.reuse ;  /* 0x000000310b237223 */ /* 0x180fe2000001083c */
[-C--:B------:R-:W-:Y:S02]  /*55c0*/  FFMA.FTZ R34, R9, R49.reuse, -R60 ;  /* 0x0000003109227223 */ /* 0x080fe4000001083c */
[----:B------:R-:W4:Y:S01]  /*55d0*/  MUFU.EX2 R46, R46 ;  /* 0x0000002e002e7308 */ /* 0x000f220000000800 */
[----:B------:R-:W2:Y:S03]  /*55e0*/  LDSM.16.MT88.4 R8, [R118+0xb400] ;  /* 0x00b400007608783b */ /* 0x000ea60000004200 */
[----:B------:R-:W-:Y:S01]  /*55f0*/  MUFU.EX2 R45, R45 ;  /* 0x0000002d002d7308 */ /* 0x000fe20000000800 */
[-C--:B------:R-:W-:Y:S01]  /*5600*/  FFMA.FTZ R37, R33, R49.reuse, -R58 ;  /* 0x0000003121257223 */ /* 0x080fe2000001083a */
[-CC-:B------:R-:W-:Y:S01]  /*5610*/  FFMA.FTZ R41, R15, R49.reuse, -R60.reuse ;  /* 0x000000310f297223 */ /* 0x180fe2000001083c */
[-C--:B------:R-:W-:Y:S01]  /*5620*/  FFMA.FTZ R38, R13, R49.reuse, -R60 ;  /* 0x000000310d267223 */ /* 0x080fe2000001083c */
[----:B------:R-:W5:Y:S01]  /*5630*/  MUFU.EX2 R42, R42 ;  /* 0x0000002a002a7308 */ /* 0x000f620000000800 */
[-CC-:B------:R-:W-:Y:S01]  /*5640*/  FFMA.FTZ R36, R31, R49.reuse, -R58.reuse ;  /* 0x000000311f247223 */ /* 0x180fe2000001083a */
[--C-:B------:R-:W-:Y:S01]  /*5650*/  FFMA.FTZ R32, R25, R49, -R58.reuse ;  /* 0x0000003119207223 */ /* 0x100fe2000001083a */
[----:B------:R-:W2:Y:S01]  /*5660*/  LDSM.16.MT88.4 R16, [R118+0x9400] ;  /* 0x009400007610783b */ /* 0x000ea20000004200 */
[----:B------:R-:W-:Y:S04]  /*5670*/  MUFU.EX2 R44, R44 ;  /* 0x0000002c002c7308 */ /* 0x000fe80000000800 */
[----:B------:R-:W1:Y:S04]  /*5680*/  MUFU.EX2 R43, R43 ;  /* 0x0000002b002b7308 */ /* 0x000e680000000800 */
[----:B------:R-:W-:Y:S04]  /*5690*/  MUFU.EX2 R40, R40 ;  /* 0x0000002800287308 */ /* 0x000fe80000000800 */
[----:B------:R-:W3:Y:S01]  /*56a0*/  MUFU.EX2 R39, R39 ;  /* 0x0000002700277308 */ /* 0x000ee20000000800 */
        /* <DEDUP_REMOVED lines=8> */
[----:B---3--:R-:W-:Y:S02]  /*5730*/  F2FP.F16.F32.PACK_AB R71, R39, R40 ;  /* 0x000000282747723e */ /* 0x008fe400000000ff */
[----:B------:R-:W-:Y:S01]  /*5740*/  MUFU.EX2 R35, R35 ;  /* 0x0000002300237308 */ /* 0x000fe20000000800 */
[----:B------:R-:W3:Y:S03]  /*5750*/  LDSM.16.MT88.4 R24, [R118+0xd400] ;  /* 0x00d400007618783b */ /* 0x000ee60000004200 */
[----:B------:R-:W-:Y:S01]  /*5760*/  MUFU.EX2 R34, R34 ;  /* 0x0000002200227308 */ /* 0x000fe20000000800 */
[C---:B------:R-:W-:Y:S03]  /*5770*/  HMMA.16816.F32 R88, R68.reuse, R84, RZ ;  /* 0x000000544458723c */ /* 0x040fe600000018ff */
[----:B------:R-:W-:Y:S04]  /*5780*/  MUFU.EX2 R37, R37 ;  /* 0x0000002500257308 */ /* 0x000fe80000000800 */
[----:B------:R-:W1:Y:S01]  /*5790*/  MUFU.EX2 R36, R36 ;  /* 0x0000002400247308 */ /* 0x000e620000000800 */
        /* <DEDUP_REMOVED lines=12> */
[----:B-1----:R-:W-:-:S02]  /*5860*/  F2FP.F16.F32.PACK_AB R4, R38, R41 ;  /* 0x000000292604723e */ /* 0x002fc400000000ff */
[----:B------:R-:W-:-:S05]  /*5870*/  F2FP.F16.F32.PACK_AB R5, R36, R37 ;  /* 0x000000252405723e */ /* 0x000fca00000000ff */
        /* <DEDUP_REMOVED lines=31> */
[C---:B-----5:R-:W-:Y:S08]  /*5a70*/  HMMA.16816.F32 R80, R4.reuse, R28, R80 ;  /* 0x0000001c0450723c */ /* 0x060ff00000001850 */
[C---:B------:R-:W-:Y:S01]  /*5a80*/  HMMA.16816.F32 R76, R4.reuse, R30, R76 ;  /* 0x0000001e044c723c */ /* 0x040fe2000000184c */
[----:B------:R-:W5:Y:S07]  /*5a90*/  LDSM.16.MT88.4 R28, [R192+0xd800] ;  /* 0x00d80000c01c783b */ /* 0x000f6e0000004200 */
[C---:B---3--:R-:W-:Y:S08]  /*5aa0*/  HMMA.16816.F32 R72, R4.reuse, R24, R72 ;  /* 0x000000180448723c */ /* 0x048ff00000001848 */
        /* <DEDUP_REMOVED lines=17> */
[C---:B----4-:R-:W-:Y:S01]  /*5bc0*/  HMMA.16816.F32 R104, R4.reuse, R16, R104 ;  /* 0x000000100468723c */ /* 0x050fe20000001868 */
[----:B------:R-:W-:Y:S04]  /*5bd0*/  MUFU.EX2 R143, R187 ;  /* 0x000000bb008f7308 */ /* 0x000fe80000000800 */
[----:B------:R-:W3:Y:S03]  /*5be0*/  MUFU.EX2 R124, R124 ;  /* 0x0000007c007c7308 */ /* 0x000ee60000000800 */
[C---:B------:R-:W-:Y:S01]  /*5bf0*/  HMMA.16816.F32 R100, R4.reuse, R18, R100 ;  /* 0x000000120464723c */ /* 0x040fe20000001864 */
[----:B------:R-:W4:Y:S01]  /*5c00*/  LDSM.16.MT88.4 R16, [R118+0x9c00] ;  /* 0x009c00007610783b */ /* 0x000f220000004200 */
[----:B------:R-:W-:Y:S04]  /*5c10*/  MUFU.EX2 R141, R183 ;  /* 0x000000b7008d7308 */ /* 0x000fe80000000800 */
[----:B------:R-:W3:Y:S02]  /*5c20*/  MUFU.EX2 R122, R122 ;  /* 0x0000007a007a7308 */ /* 0x000ee40000000800 */
        /* <DEDUP_REMOVED lines=13> */
[C---:B--2---:R-:W-:Y:S08]  /*5d00*/  HMMA.16816.F32 R72, R4.reuse, R24, R72 ;  /* 0x000000180448723c */ /* 0x044ff00000001848 */
[----:B------:R-:W-:Y:S01]  /*5d10*/  HMMA.16816.F32 R68, R4, R26, R68 ;  /* 0x0000001a0444723c */ /* 0x000fe20000001844 */
[----:B---3--:R-:W-:Y:S01]  /*5d20*/  F2FP.F16.F32.PACK_AB R4, R124, R143 ;  /* 0x0000008f7c04723e */ /* 0x008fe200000000ff */
        /* <DEDUP_REMOVED lines=34> */
[----:B------:R-:W-:Y:S07]  /*5f50*/  LDSM.16.MT88.4 R28, [R192+0xe000] ;  /* 0x00e00000c01c783b */ /* 0x000fee0000004200 */
[C---:B--2---:R-:W-:Y:S08]  /*5f60*/  HMMA.16816.F32 R72, R4.reuse, R24, R72 ;  /* 0x000000180448723c */ /* 0x044ff00000001848 */
[----:B------:R-:W-:Y:S01]  /*5f70*/  HMMA.16816.F32 R68, R4, R26, R68 ;  /* 0x0000001a0444723c */ /* 0x000fe20000001844 */
[----:B---3--:R-:W-:Y:S01]  /*5f80*/  F2FP.F16.F32.PACK_AB R4, R132, R163 ;  /* 0x000000a38404723e */ /* 0x008fe200000000ff */
[--C-:B------:R-:W-:Y:S01]  /*5f90*/  FFMA.FTZ R140, R167, R49, -R60.reuse ;  /* 0x00000031a78c7223 */ /* 0x100fe2000001083c */
[----:B------:R-:W-:Y:S01]  /*5fa0*/  F2FP.F16.F32.PACK_AB R6, R130, R161 ;  /* 0x000000a18206723e */ /* 0x000fe200000000ff */
[----:B------:R-:W-:Y:S01]  /*5fb0*/  FFMA.FTZ R138, R159, R49, -R60 ;  /* 0x000000319f8a7223 */ /* 0x000fe2000001083c */
[----:B-1----:R-:W-:Y:S01]  /*5fc0*/  F2FP.F16.F32.PACK_AB R5, R136, R169 ;  /* 0x000000a98805723e */ /* 0x002fe200000000ff */
        /* <DEDUP_REMOVED lines=16> */
[----:B------:R-:W3:Y:S01]  /*60d0*/  LDSM.16.MT88.4 R12, [R118+0xc400] ;  /* 0x00c40000760c783b */ /* 0x000ee20000004200 */
[----:B------:R-:W-:Y:S04]  /*60e0*/  MUFU.EX2 R140, R140 ;  /* 0x0000008c008c7308 */ /* 0x000fe80000000800 */
[----:B------:R-:W4:Y:S02]  /*60f0*/  MUFU.EX2 R159, R165 ;  /* 0x000000a5009f7308 */ /* 0x000f240000000800 */
[C---:B------:R-:W-:Y:S02]  /*6100*/  HMMA.16816.F32 R112, R4.reuse, R20, R112 ;  /* 0x000000140470723c */ /* 0x040fe40000001870 */
[----:B------:R-:W-:Y:S04]  /*6110*/  MUFU.EX2 R138, R138 ;  /* 0x0000008a008a7308 */ /* 0x000fe80000000800 */
[----:B------:R-:W5:Y:S02]  /*6120*/  MUFU.EX2 R155, R157 ;  /* 0x0000009d009b7308 */ /* 0x000f640000000800 */
[C---:B------:R-:W-:Y:S01]  /*6130*/  HMMA.16816.F32 R108, R4.reuse, R22, R108 ;  /* 0x00000016046c723c */ /* 0x040fe2000000186c */
[----:B------:R-:W3:Y:S01]  /*6140*/  LDSM.16.MT88.4 R20, [R118+0xa400] ;  /* 0x00a400007614783b */ /* 0x000ee20000004200 */
        /* <DEDUP_REMOVED lines=14> */
[C---:B------:R-:W-:Y:S08]  /*6230*/  HMMA.16816.F32 R96, R4.reuse, R16, R96 ;  /* 0x000000100460723c */ /* 0x040ff00000001860 */
[----:B------:R-:W-:Y:S01]  /*6240*/  HMMA.16816.F32 R92, R4, R18, R92 ;  /* 0x00000012045c723c */ /* 0x000fe2000000185c */
[----:B------:R-:W2:Y:S01]  /*6250*/  LDSM.16.MT88.4 R16, [R118+0xa800] ;  /* 0x00a800007610783b */ /* 0x000ea20000004200 */
[----:B------:R-:W-:-:S06]  /*6260*/  FFMA.FTZ R146, R137, R49, -R60 ;  /* 0x0000003189927223 */ /* 0x000fcc000001083c */
[----:B---3--:R-:W-:Y:S01]  /*6270*/  HMMA.16816.F32 R88, R4, R12, R88 ;  /* 0x0000000c0458723c */ /* 0x008fe20000001858 */
[-C--:B------:R-:W-:Y:S01]  /*6280*/  FFMA.FTZ R148, R133, R49.reuse, -R60 ;  /* 0x0000003185947223 */ /* 0x080fe2000001083c */
[----:B------:R-:W-:-:S06]  /*6290*/  FFMA.FTZ R150, R129, R49, -R58 ;  /* 0x0000003181967223 */ /* 0x000fcc000001083a */
[C---:B------:R-:W-:Y:S01]  /*62a0*/  HMMA.16816.F32 R84, R4.reuse, R14, R84 ;  /* 0x0000000e0454723c */ /* 0x040fe20000001854 */
[----:B------:R-:W3:Y:S01]  /*62b0*/  LDSM.16.MT88.4 R12, [R118+0xc800] ;  /* 0x00c80000760c783b */ /* 0x000ee20000004200 */
[-C--:B------:R-:W-:Y:S01]  /*62c0*/  FFMA.FTZ R152, R125, R49.reuse, -R58 ;  /* 0x000000317d987223 */ /* 0x080fe2000001083a */
[-CC-:B------:R-:W-:Y:S01]  /*62d0*/  FFMA.FTZ R139, R139, R49.reuse, -R60.reuse ;  /* 0x000000318b8b7223 */ /* 0x180fe2000001083c */
[-C--:B------:R-:W-:Y:S01]  /*62e0*/  FFMA.FTZ R135, R135, R49.reuse, -R60 ;  /* 0x0000003187877223 */ /* 0x080fe2000001083c */
[-CC-:B------:R-:W-:Y:S01]  /*62f0*/  FFMA.FTZ R131, R131, R49.reuse, -R58.reuse ;  /* 0x0000003183837223 */ /* 0x180fe2000001083a */
[----:B------:R-:W-:Y:S01]  /*6300*/  FFMA.FTZ R127, R127, R49, -R58 ;  /* 0x000000317f7f7223 */ /* 0x000fe2000001083a */
[----:B------:R-:W-:Y:S01]  /*6310*/  MUFU.EX2 R137, R139 ;  /* 0x0000008b00897308 */ /* 0x000fe20000000800 */
[C---:B------:R-:W-:Y:S03]  /*6320*/  HMMA.16816.F32 R112, R4.reuse, R24, R112 ;  /* 0x000000180470723c */ /* 0x040fe60000001870 */
[----:B------:R-:W5:Y:S04]  /*6330*/  MUFU.EX2 R146, R146 ;  /* 0x0000009200927308 */ /* 0x000f680000000800 */
        /* <DEDUP_REMOVED lines=26> */
[----:B------:R-:W-:Y:S01]  /*64e0*/  FFMA.FTZ R225, R48, R49, -R58 ;  /* 0x0000003130e17223 */ /* 0x000fe2000001083a */
[----:B------:R-:W-:Y:S01]  /*64f0*/  FADD.FTZ R46, R47, R46 ;  /* 0x0000002e2f2e7221 */ /* 0x000fe20000010000 */
[----:B------:R-:W-:-:S04]  /*6500*/  FADD.FTZ R43, R44, R43 ;  /* 0x0000002b2c2b7221 */ /* 0x000fc80000010000 */
[----:B------:R-:W-:Y:S01]  /*6510*/  HMMA.16816.F32 R112, R4, R24, R112 ;  /* 0x000000180470723c */ /* 0x000fe20000001870 */
[-CC-:B------:R-:W-:Y:S01]  /*6520*/  FFMA.FTZ R24, R56, R49.reuse, -R58.reuse ;  /* 0x0000003138187223 */ /* 0x180fe2000001083a */
[----:B------:R-:W-:-:S06]  /*6530*/  FFMA.FTZ R25, R51, R49, -R58 ;  /* 0x0000003133197223 */ /* 0x000fcc000001083a */
[----:B------:R-:W-:Y:S01]  /*6540*/  HMMA.16816.F32 R108, R4, R26, R108 ;  /* 0x0000001a046c723c */ /* 0x000fe2000000186c */
[----:B------:R-:W-:Y:S01]  /*6550*/  FFMA.FTZ R26, R50, R49, -R58 ;  /* 0x00000031321a7223 */ /* 0x000fe2000001083a */
[----:B------:R-:W-:-:S06]  /*6560*/  FADD.FTZ R45, R45, R46 ;  /* 0x0000002e2d2d7221 */ /* 0x000fcc0000010000 */
[----:B------:R-:W-:Y:S01]  /*6570*/  HMMA.16816.F32 R96, R4, R20, R96 ;  /* 0x000000140460723c */ /* 0x000fe20000001860 */
[-CC-:B------:R-:W-:Y:S01]  /*6580*/  FFMA.FTZ R20, R63, R49.reuse, -R60.reuse ;  /* 0x000000313f147223 */ /* 0x180fe2000001083c */
[----:B------:R-:W-:-:S06]  /*6590*/  FFMA.FTZ R21, R61, R49, -R60 ;  /* 0x000000313d157223 */ /* 0x000fcc000001083c */
[C---:B------:R-:W-:Y:S01]  /*65a0*/  HMMA.16816.F32 R92, R4.reuse, R22, R92 ;  /* 0x00000016045c723c */ /* 0x040fe2000000185c */
[-CC-:B------:R-:W-:Y:S01]  /*65b0*/  FFMA.FTZ R22, R59, R49.reuse, -R60.reuse ;  /* 0x000000313b167223 */ /* 0x180fe2000001083c */
        /* <DEDUP_REMOVED lines=9> */
[----:B------:R-:W5:Y:S01]  /*6650*/  MUFU.EX2 R23, R23 ;  /* 0x0000001700177308 */ /* 0x000f620000000800 */
[----:B------:R-:W-:-:S03]  /*6660*/  FADD.FTZ R28, R39, R28 ;  /* 0x0000001c271c7221 */ /* 0x000fc60000010000 */
[----:B------:R-:W-:Y:S04]  /*6670*/  MUFU.EX2 R24, R24 ;  /* 0x0000001800187308 */ /* 0x000fe80000000800 */
[----:B------:R-:W3:Y:S04]  /*6680*/  MUFU.EX2 R25, R25 ;  /* 0x0000001900197308 */ /* 0x000ee80000000800 */
        /* <DEDUP_REMOVED lines=67> */
[----:B------:R-:W-:Y:S01]  /*6ac0*/  ISETP.GT.AND P0, PT, R166, R201, PT ;  /* 0x000000c9a600720c */ /* 0x000fe20003f04270 */
[----:B------:R-:W-:Y:S02]  /*6ad0*/  FADD.FTZ R11, R152, R11 ;  /* 0x0000000b980b7221 */ /* 0x000fe40000010000 */
[----:B------:R-:W-:Y:S02]  /*6ae0*/  FADD.FTZ R9, R148, R9 ;  /* 0x0000000994097221 */ /* 0x000fe40000010000 */
[----:B------:R-:W-:-:S02]  /*6af0*/  FADD.FTZ R24, R24, R11 ;  /* 0x0000000b18187221 */ /* 0x000fc40000010000 */
[----:B------:R-:W-:Y:S02]  /*6b00*/  FADD.FTZ R20, R20, R9 ;  /* 0x0000000914147221 */ /* 0x000fe40000010000 */
[----:B------:R-:W-:Y:S02]  /*6b10*/  FADD.FTZ R25, R25, R24 ;  /* 0x0000001819197221 */ /* 0x000fe40000010000 */
[----:B------:R-:W-:Y:S01]  /*6b20*/  FADD.FTZ R21, R21, R20 ;  /* 0x0000001415157221 */ /* 0x000fe20000010000 */
[----:B------:R-:W-:Y:S01]  /*6b30*/  HMMA.16816.F32 R84, R4, R14, R84 ;  /* 0x0000000e0454723c */ /* 0x000fe20000001854 */
[----:B------:R-:W-:Y:S01]  /*6b40*/  FADD.FTZ R26, R26, R25 ;  /* 0x000000191a1a7221 */ /* 0x000fe20000010000 */
[----:B------:R-:W-:Y:S01]  /*6b50*/  BSSY B2, `(.L_x_5487) ;  /* 0x00004ea000027945 */ /* 0x000fe20003800000 */
[----:B------:R-:W-:Y:S02]  /*6b60*/  FADD.FTZ R22, R22, R21 ;  /* 0x0000001516167221 */ /* 0x000fe40000010000 */
[----:B------:R-:W-:-:S03]  /*6b70*/  FADD.FTZ R225, R225, R26 ;  /* 0x0000001ae1e17221 */ /* 0x000fc60000010000 */
[----:B-1----:R-:W-:Y:S01]  /*6b80*/  HMMA.16816.F32 R72, R4, R16, R72 ;  /* 0x000000100448723c */ /* 0x002fe20000001848 */
        /* <DEDUP_REMOVED lines=71> */
.L_x_5490:
        /* <DEDUP_REMOVED lines=8> */
.L_x_5491:
[----:B------:R-:W-:Y:S05]  /*7080*/  BSYNC.RECONVERGENT B0 ;  /* 0x0000000000007941 */ /* 0x000fea0003800200 */
.L_x_5489:
        /* <DEDUP_REMOVED lines=24> */
[----:B------:R-:W-:Y:S01]  /*7210*/  ISETP.GT.AND P0, PT, R166, R201, PT ;  /* 0x000000c9a600720c */ /* 0x000fe20003f04270 */
[----:B------:R-:W-:Y:S02]  /*7220*/  BSSY.RECONVERGENT B1, `(.L_x_5492) ;  /* 0x000017c000017945 */ /* 0x000fe40003800200 */
[----:B------:R-:W-:Y:S04]  /*7230*/  LDSM.16.M88.4 R40, [R195] ;  /* 0x00000000c328783b */ /* 0x000fe80000000200 */
        /* <DEDUP_REMOVED lines=148> */
[----:B------:R-:W-:-:S05]  /*7b80*/  FMUL.FTZ R133, R133, R165 ;  /* 0x000000a585857220 */ /* 0x000fca0000410000 */
[----:B------:R-:W-:Y:S01]  /*7b90*/  HMMA.16816.F32 R60, R36, R14, R60 ;  /* 0x0000000e243c723c */ /* 0x000fe2000000183c */
[----:B------:R-:W3:Y:S01]  /*7ba0*/  LDSM.16.M88.4 R12, [R194+0x8800] ;  /* 0x00880000c20c783b */ /* 0x000ee20000000200 */
[----:B------:R-:W1:Y:S01]  /*7bb0*/  MUFU.TANH R133, R133 ;  /* 0x0000008500857308 */ /* 0x000e620000002400 */
[-C--:B------:R-:W-:Y:S01]  /*7bc0*/  FMUL.FTZ R129, R129, R165.reuse ;  /* 0x000000a581817220 */ /* 0x080fe20000410000 */
[-C--:B------:R-:W-:Y:S01]  /*7bd0*/  FMUL.FTZ R130, R130, R165.reuse ;  /* 0x000000a582827220 */ /* 0x080fe20000410000 */
[----:B------:R-:W-:-:S03]  /*7be0*/  FMUL.FTZ R128, R128, R165 ;  /* 0x000000a580807220 */ /* 0x000fc60000410000 */
[C---:B------:R-:W-:Y:S02]  /*7bf0*/  HMMA.16816.F32 R124, R8.reuse, R32, R124 ;  /* 0x00000020087c723c */ /* 0x040fe4000000187c */
[----:B------:R-:W1:Y:S06]  /*7c00*/  MUFU.TANH R129, R129 ;  /* 0x0000008100817308 */ /* 0x000e6c0000002400 */
[----:B------:R-:W-:Y:S01]  /*7c10*/  HMMA.16816.F32 R120, R8, R34, R120 ;  /* 0x000000220878723c */ /* 0x000fe20000001878 */
[----:B------:R-:W1:Y:S01]  /*7c20*/  LDSM.16.M88.4 R32, [R119+0x6c00] ;  /* 0x006c00007720783b */ /* 0x000e620000000200 */
[----:B------:R-:W1:Y:S06]  /*7c30*/  MUFU.TANH R130, R130 ;  /* 0x0000008200827308 */ /* 0x000e6c0000002400 */
[C---:B-----5:R-:W-:Y:S08]  /*7c40*/  HMMA.16816.F32 R56, R36.reuse, R4, R56 ;  /* 0x000000042438723c */ /* 0x060ff00000001838 */
        /* <DEDUP_REMOVED lines=30> */
[C---:B------:R-:W-:Y:S01]  /*7e30*/  HMMA.16816.F32 R136, R8.reuse, R142, R136 ;  /* 0x0000008e0888723c */ /* 0x040fe20000001888 */
[-C--:B------:R-:W-:Y:S01]  /*7e40*/  FMUL.FTZ R143, R157, R165.reuse ;  /* 0x000000a59d8f7220 */ /* 0x080fe20000410000 */
[-C--:B------:R-:W-:Y:S01]  /*7e50*/  FMUL.FTZ R142, R158, R165.reuse ;  /* 0x000000a59e8e7220 */ /* 0x080fe20000410000 */
[-C--:B------:R-:W-:Y:S01]  /*7e60*/  FMUL.FTZ R158, R131, R165.reuse ;  /* 0x000000a5839e7220 */ /* 0x080fe20000410000 */
[-C--:B------:R-:W-:Y:S01]  /*7e70*/  FMUL.FTZ R131, R124, R165.reuse ;  /* 0x000000a57c837220 */ /* 0x080fe20000410000 */
[-C--:B------:R-:W-:Y:S02]  /*7e80*/  FMUL.FTZ R124, R126, R165.reuse ;  /* 0x000000a57e7c7220 */ /* 0x080fe40000410000 */
        /* <DEDUP_REMOVED lines=20> */
[----:B------:R-:W4:Y:S01]  /*7fd0*/  MUFU.TANH R142, R142 ;  /* 0x0000008e008e7308 */ /* 0x000f220000002400 */
[-C--:B------:R-:W-:Y:S01]  /*7fe0*/  FMUL.FTZ R32, R60, R165.reuse ;  /* 0x000000a53c207220 */ /* 0x080fe20000410000 */
[-C--:B------:R-:W-:Y:S01]  /*7ff0*/  FMUL.FTZ R24, R61, R165.reuse ;  /* 0x000000a53d187220 */ /* 0x080fe20000410000 */
[-C--:B------:R-:W-:Y:S01]  /*8000*/  FMUL.FTZ R18, R62, R165.reuse ;  /* 0x000000a53e127220 */ /* 0x080fe20000410000 */
[----:B------:R-:W-:-:S02]  /*8010*/  FMUL.FTZ R4, R63, R165 ;  /* 0x000000a53f047220 */ /* 0x000fc40000410000 */
[C---:B---3--:R-:W-:Y:S02]  /*8020*/  HMMA.16816.F32 R44, R8.reuse, R12, R44 ;  /* 0x0000000c082c723c */ /* 0x048fe4000000182c */
[----:B------:R-:W3:Y:S01]  /*8030*/  MUFU.TANH R156, R156 ;  /* 0x0000009c009c7308 */ /* 0x000ee20000002400 */
[-C--:B------:R-:W-:Y:S01]  /*8040*/  FMUL.FTZ R25, R56, R165.reuse ;  /* 0x000000a538197220 */ /* 0x080fe20000410000 */
[-C--:B------:R-:W-:Y:S01]  /*8050*/  FMUL.FTZ R26, R57, R165.reuse ;  /* 0x000000a5391a7220 */ /* 0x080fe20000410000 */
[-C--:B------:R-:W-:Y:S01]  /*8060*/  FMUL.FTZ R19, R58, R165.reuse ;  /* 0x000000a53a137220 */ /* 0x080fe20000410000 */
[-C--:B------:R-:W-:Y:S02]  /*8070*/  FMUL.FTZ R5, R59, R165.reuse ;  /* 0x000000a53b057220 */ /* 0x080fe40000410000 */
[----:B------:R-:W-:Y:S02]  /*8080*/  HMMA.16816.F32 R40, R8, R14, R40 ;  /* 0x0000000e0828723c */ /* 0x000fe40000001828 */
        /* <DEDUP_REMOVED lines=55> */
[C---:B------:R-:W-:Y:S01]  /*8400*/  IADD3 R8, PT, PT, R116.reuse, -0x80, RZ ;  /* 0xffffff8074087810 */ /* 0x040fe20007ffe0ff */
[----:B------:R-:W-:-:S03]  /*8410*/  VIADD R116, R116, 0xffffff00 ;  /* 0xffffff0074747836 */ /* 0x000fc60000000000 */
[----:B------:R-:W-:Y:S02]  /*8420*/  IABS R15, R8 ;  /* 0x00000008000f7213 */ /* 0x000fe40000000000 */
[----:B------:R-:W-:Y:S02]  /*8430*/  IABS R20, R116 ;  /* 0x0000007400147213 */ /* 0x000fe40000000000 */
[-C--:B--2---:R-:W-:Y:S02]  /*8440*/  IABS R11, R13.reuse ;  /* 0x0000000d000b7213 */ /* 0x084fe40000000000 */
[-C--:B------:R-:W-:Y:S02]  /*8450*/  IABS R21, R13.reuse ;  /* 0x0000000d00157213 */ /* 0x080fe40000000000 */
[----:B------:R-:W2:Y:S01]  /*8460*/  I2F.RP R33, R11 ;  /* 0x0000000b00217306 */ /* 0x000ea20000209400 */
[----:B------:R-:W-:Y:S02]  /*8470*/  LOP3.LUT R116, R116, R13, RZ, 0x3c, !PT ;  /* 0x0000000d74747212 */ /* 0x000fe400078e3cff */
[----:B------:R-:W-:-:S02]  /*8480*/  IADD3 R21, PT, PT, RZ, -R21, RZ ;  /* 0x80000015ff157210 */ /* 0x000fc40007ffe0ff */
[----:B------:R-:W-:Y:S02]  /*8490*/  LOP3.LUT R8, R8, R13, RZ, 0x3c, !PT ;  /* 0x0000000d08087212 */ /* 0x000fe400078e3cff */
[----:B------:R-:W-:Y:S02]  /*84a0*/  ISETP.GE.AND P1, PT, R116, RZ, PT ;  /* 0x000000ff7400720c */ /* 0x000fe40003f26270 */
[----:B------:R-:W-:Y:S01]  /*84b0*/  ISETP.GE.AND P3, PT, R8, RZ, PT ;  /* 0x000000ff0800720c */ /* 0x000fe20003f66270 */
[----:B--2---:R-:W2:Y:S02]  /*84c0*/  MUFU.RCP R22, R33 ;  /* 0x0000002100167308 */ /* 0x004ea40000001000 */
[----:B--2---:R-:W-:-:S06]  /*84d0*/  VIADD R22, R22, 0xffffffe ;  /* 0x0ffffffe16167836 */ /* 0x004fcc0000000000 */
[----:B------:R-:W2:Y:S02]  /*84e0*/  F2I.FTZ.U32.TRUNC.NTZ R23, R22 ;  /* 0x0000001600177305 */ /* 0x000ea4000021f000 */
[----:B--2---:R-:W-:Y:S02]  /*84f0*/  IMAD.MOV R34, RZ, RZ, -R23 ;  /* 0x000000ffff227224 */ /* 0x004fe400078e0a17 */
[----:B------:R-:W-:Y:S02]  /*8500*/  IMAD.MOV.U32 R22, RZ, RZ, RZ ;  /* 0x000000ffff167224 */ /* 0x000fe400078e00ff */
[----:B------:R-:W-:-:S04]  /*8510*/  IMAD R34, R34, R11, RZ ;  /* 0x0000000b22227224 */ /* 0x000fc800078e02ff */
        /* <DEDUP_REMOVED lines=24> */
[C---:B-1----:R-:W-:Y:S02]  /*86a0*/  IMAD.WIDE R40, R15.reuse, 0x4, R226 ;  /* 0x000000040f287825 */ /* 0x042fe400078e02e2 */
        /* <DEDUP_REMOVED lines=18> */
.L_x_5495:
        /* <DEDUP_REMOVED lines=8> */
.L_x_5496:
[----:B------:R-:W-:Y:S05]  /*8850*/  BSYNC.RECONVERGENT B0 ;  /* 0x0000000000007941 */ /* 0x000fea0003800200 */
.L_x_5494:
        /* <DEDUP_REMOVED lines=24> */
.L_x_5493:
[----:B------:R-:W-:Y:S05]  /*89e0*/  BSYNC.RECONVERGENT B1 ;  /* 0x0000000000017941 */ /* 0x000fea0003800200 */
.L_x_5492:
[----:B-1----:R-:W3:Y:S01]  /*89f0*/  LD.E R128, desc[UR4][R2.64+0xdc] ;  /* 0x0000dc0402807980 */ /* 0x002ee2000c101900 */
[----:B--2---:R-:W-:-:S04]  /*8a00*/  IMAD R23, R164, 0x80, R53 ;  /* 0x00000080a4177824 */ /* 0x004fc800078e0235 */
[C---:B------:R-:W-:Y:S02]  /*8a10*/  VIADD R11, R23.reuse, 0xffffff00 ;  /* 0xffffff00170b7836 */ /* 0x040fe40000000000 */
[----:B------:R-:W-:-:S03]  /*8a20*/  VIADD R8, R23, 0xffffff01 ;  /* 0xffffff0117087836 */ /* 0x000fc60000000000 */
[C---:B------:R-:W-:Y:S02]  /*8a30*/  ISETP.GE.AND P2, PT, R11.reuse, R217, PT ;  /* 0x000000d90b00720c */ /* 0x040fe40003f46270 */
[C---:B------:R-:W-:Y:S02]  /*8a40*/  ISETP.GE.AND P5, PT, R11.reuse, R216, PT ;  /* 0x000000d80b00720c */ /* 0x040fe40003fa6270 */
[C---:B------:R-:W-:Y:S02]  /*8a50*/  ISETP.GE.AND P1, PT, R11.reuse, R215, PT ;  /* 0x000000d70b00720c */ /* 0x040fe40003f26270 */
[----:B------:R-:W-:Y:S01]  /*8a60*/  ISETP.GE.AND P4, PT, R11, R214, PT ;  /* 0x000000d60b00720c */ /* 0x000fe20003f86270 */
[C---:B------:R-:W-:Y:S01]  /*8a70*/  VIADD R123, R23.reuse, 0xffffff09 ;  /* 0xffffff09177b7836 */ /* 0x040fe20000000000 */
[----:B------:R-:W-:Y:S02]  /*8a80*/  FSEL R11, R148, -INF , P2 ;  /* 0xff800000940b7808 */ /* 0x000fe40001000000 */
[C---:B------:R-:W-:Y:S01]  /*8a90*/  ISETP.GE.AND P2, PT, R8.reuse, R217, PT ;  /* 0x000000d90800720c */ /* 0x040fe20003f46270 */
[C---:B------:R-:W-:Y:S01]  /*8aa0*/  VIADD R126, R23.reuse, 0xffffff08 ;  /* 0xffffff08177e7836 */ /* 0x040fe20000000000 */
        /* <DEDUP_REMOVED lines=118> */
[C---:B------:R-:W-:Y:S01]  /*9210*/  VIADD R22, R23.reuse, 0xffffff71 ;  /* 0xffffff7117167836 */ /* 0x040fe20000000000 */
[-C--:B------:R-:W-:Y:S02]  /*9220*/  ISETP.GE.AND P4, PT, R42, R216.reuse, PT ;  /* 0x000000d82a00720c */ /* 0x080fe40003f86270 */
[----:B------:R-:W-:Y:S02]  /*9230*/  ISETP.GE.AND P6, PT, R36, R216, PT ;  /* 0x000000d82400720c */ /* 0x000fe40003fc6270 */
[----:B------:R-:W-:Y:S02]  /*9240*/  FSEL R26, R26, -INF , P2 ;  /* 0xff8000001a1a7808 */ /* 0x000fe40001000000 */
[----:B------:R-:W-:Y:S01]  /*9250*/  ISETP.GE.AND P2, PT, R34, R217, PT ;  /* 0x000000d92200720c */ /* 0x000fe20003f46270 */
[----:B------:R-:W-:Y:S01]  /*9260*/  VIADD R33, R23, 0xffffff70 ;  /* 0xffffff7017217836 */ /* 0x000fe20000000000 */
[----:B------:R-:W-:-:S02]  /*9270*/  FSEL R25, R25, -INF , P1 ;  /* 0xff80000019197808 */ /* 0x000fc40000800000 */
[----:B------:R-:W-:Y:S01]  /*9280*/  ISETP.GE.AND P1, PT, R35, R217, PT ;  /* 0x000000d92300720c */ /* 0x000fe20003f26270 */
[C---:B------:R-:W-:Y:S01]  /*9290*/  VIADD R20, R23.reuse, 0xffffff78 ;  /* 0xffffff7817147836 */ /* 0x040fe20000000000 */
        /* <DEDUP_REMOVED lines=19> */
[----:B------:R-:W-:Y:S02]  /*93d0*/  ISETP.GE.AND P6, PT, R23, R216, PT ;  /* 0x000000d81700720c */ /* 0x000fe40003fc6270 */
[----:B------:R-:W-:Y:S02]  /*93e0*/  FSEL R67, R67, -INF , P2 ;  /* 0xff80000043437808 */ /* 0x000fe40001000000 */
[----:B------:R-:W-:Y:S02]  /*93f0*/  FSEL R25, R150, -INF , P3 ;  /* 0xff80000096197808 */ /* 0x000fe40001800000 */
[-C--:B------:R-:W-:Y:S02]  /*9400*/  ISETP.GE.AND P2, PT, R123, R215.reuse, PT ;  /* 0x000000d77b00720c */ /* 0x080fe40003f46270 */
        /* <DEDUP_REMOVED lines=120> */
[----:B------:R-:W-:Y:S01]  /*9b90*/  FMNMX3.FTZ R4, R4, R165, R163, !PT ;  /* 0x000000a504047276 */ /* 0x000fe200078100a3 */
[----:B------:R-:W-:Y:S01]  /*9ba0*/  LDSM.16.MT88.4 R28, [R192+0xb000] ;  /* 0x00b00000c01c783b */ /* 0x000fe20000004200 */
        /* <DEDUP_REMOVED lines=97> */
[-CC-:B------:R-:W-:Y:S01]  /*a1c0*/  FFMA.FTZ R91, R51, R128.reuse, -R126.reuse ;  /* 0x00000080335b7223 */ /* 0x180fe2000001087e */
[-C--:B------:R-:W-:Y:S01]  /*a1d0*/  FFMA.FTZ R88, R49, R128.reuse, -R126 ;  /* 0x0000008031587223 */ /* 0x080fe2000001087e */
[----:B------:R-:W-:Y:S01]  /*a1e0*/  FFMA.FTZ R90, R48, R128, -R121 ;  /* 0x00000080305a7223 */ /* 0x000fe20000010879 */
[-C--:B------:R-:W-:Y:S01]  /*a1f0*/  FMUL.FTZ R24, R96, R138.reuse ;  /* 0x0000008a60187220 */ /* 0x080fe20000410000 */
[----:B------:R-:W2:Y:S01]  /*a200*/  LDSM.16.MT88.4 R48, [R192+0xb400] ;  /* 0x00b40000c030783b */ /* 0x000ea20000004200 */
[----:B------:R-:W-:Y:S01]  /*a210*/  FMUL.FTZ R25, R97, R138 ;  /* 0x0000008a61197220 */ /* 0x000fe20000410000 */
[-C--:B------:R-:W-:Y:S01]  /*a220*/  FMUL.FTZ R26, R98, R0.reuse ;  /* 0x00000000621a7220 */ /* 0x080fe20000410000 */
[----:B------:R-:W-:Y:S01]  /*a230*/  FMUL.FTZ R27, R99, R0 ;  /* 0x00000000631b7220 */ /* 0x000fe20000410000 */
[-C--:B------:R-:W-:Y:S01]  /*a240*/  FMUL.FTZ R92, R92, R138.reuse ;  /* 0x0000008a5c5c7220 */ /* 0x080fe20000410000 */
[----:B------:R-:W-:Y:S01]  /*a250*/  FMUL.FTZ R93, R93, R138 ;  /* 0x0000008a5d5d7220 */ /* 0x000fe20000410000 */
[-C--:B------:R-:W-:Y:S01]  /*a260*/  FMUL.FTZ R94, R94, R0.reuse ;  /* 0x000000005e5e7220 */ /* 0x080fe20000410000 */
[----:B------:R-:W-:-:S03]  /*a270*/  FMUL.FTZ R95, R95, R0 ;  /* 0x000000005f5f7220 */ /* 0x000fc60000410000 */
[----:B------:R-:W-:Y:S01]  /*a280*/  HMMA.16816.F32 R24, R4, R28, R24 ;  /* 0x0000001c0418723c */ /* 0x000fe20000001818 */
[----:B------:R-:W-:Y:S01]  /*a290*/  FMUL.FTZ R65, R73, R138 ;  /* 0x0000008a49417220 */ /* 0x000fe20000410000 */
[-C--:B------:R-:W-:Y:S01]  /*a2a0*/  FMUL.FTZ R66, R74, R0.reuse ;  /* 0x000000004a427220 */ /* 0x080fe20000410000 */
[----:B------:R-:W-:Y:S01]  /*a2b0*/  FMUL.FTZ R67, R75, R0 ;  /* 0x000000004b437220 */ /* 0x000fe20000410000 */
[----:B------:R-:W-:-:S04]  /*a2c0*/  FFMA.FTZ R89, R59, R128, -R126 ;  /* 0x000000803b597223 */ /* 0x000fc8000001087e */
[C---:B------:R-:W-:Y:S01]  /*a2d0*/  HMMA.16816.F32 R28, R4.reuse, R30, R92 ;  /* 0x0000001e041c723c */ /* 0x040fe2000000185c */
[--C-:B------:R-:W-:Y:S01]  /*a2e0*/  FFMA.FTZ R95, R64, R128, -R121.reuse ;  /* 0x00000080405f7223 */ /* 0x100fe20000010879 */
[----:B------:R-:W-:Y:S01]  /*a2f0*/  FMUL.FTZ R64, R72, R138 ;  /* 0x0000008a48407220 */ /* 0x000fe20000410000 */
[-CC-:B------:R-:W-:Y:S01]  /*a300*/  FFMA.FTZ R92, R57, R128.reuse, -R126.reuse ;  /* 0x00000080395c7223 */ /* 0x180fe2000001087e */
[-CC-:B------:R-:W-:Y:S01]  /*a310*/  FFMA.FTZ R93, R186, R128.reuse, -R121.reuse ;  /* 0x00000080ba5d7223 */ /* 0x180fe20000010879 */
[--C-:B------:R-:W-:Y:S01]  /*a320*/  FFMA.FTZ R184, R184, R128, -R121.reuse ;  /* 0x00000080b8b87223 */ /* 0x100fe20000010879 */
[----:B------:R-:W-:Y:S01]  /*a330*/  MUFU.EX2 R89, R89 ;  /* 0x0000005900597308 */ /* 0x000fe20000000800 */
[-C--:B------:R-:W-:Y:S01]  /*a340*/  FMUL.FTZ R40, R80, R138.reuse ;  /* 0x0000008a50287220 */ /* 0x080fe20000410000 */
[----:B------:R-:W-:Y:S01]  /*a350*/  FMUL.FTZ R41, R81, R138 ;  /* 0x0000008a51297220 */ /* 0x000fe20000410000 */
[-C--:B------:R-:W-:Y:S01]  /*a360*/  FMUL.FTZ R42, R82, R0.reuse ;  /* 0x00000000522a7220 */ /* 0x080fe20000410000 */
[----:B------:R-:W3:Y:S01]  /*a370*/  MUFU.EX2 R92, R92 ;  /* 0x0000005c005c7308 */ /* 0x000ee20000000800 */
[----:B------:R-:W-:Y:S01]  /*a380*/  FMUL.FTZ R43, R83, R0 ;  /* 0x00000000532b7220 */ /* 0x000fe20000410000 */
[-C--:B------:R-:W-:Y:S01]  /*a390*/  FMUL.FTZ R76, R76, R138.reuse ;  /* 0x0000008a4c4c7220 */ /* 0x080fe20000410000 */
[----:B------:R-:W-:Y:S01]  /*a3a0*/  FMUL.FTZ R77, R77, R138 ;  /* 0x0000008a4d4d7220 */ /* 0x000fe20000410000 */
[----:B------:R-:W-:Y:S01]  /*a3b0*/  MUFU.EX2 R91, R91 ;  /* 0x0000005b005b7308 */ /* 0x000fe20000000800 */
[-C--:B------:R-:W-:Y:S01]  /*a3c0*/  FMUL.FTZ R78, R78, R0.reuse ;  /* 0x000000004e4e7220 */ /* 0x080fe20000410000 */
[----:B------:R-:W-:Y:S01]  /*a3d0*/  FMUL.FTZ R79, R79, R0 ;  /* 0x000000004f4f7220 */ /* 0x000fe20000410000 */
[C---:B-1----:R-:W-:Y:S01]  /*a3e0*/  HMMA.16816.F32 R64, R4.reuse, R84, R64 ;  /* 0x000000540440723c */ /* 0x042fe20000001840 */
[----:B------:R-:W1:Y:S01]  /*a3f0*/  MUFU.EX2 R88, R88 ;  /* 0x0000005800587308 */ /* 0x000e620000000800 */
[----:B------:R-:W4:Y:S03]  /*a400*/  LDSM.16.MT88.4 R56, [R118+0x9400] ;  /* 0x009400007638783b */ /* 0x000f260000004200 */
        /* <DEDUP_REMOVED lines=12> */
[----:B------:R-:W2:Y:S01]  /*a4d0*/  MUFU.EX2 R84, R184 ;  /* 0x000000b800547308 */ /* 0x000ea20000000800 */
[C---:B------:R-:W-:Y:S01]  /*a4e0*/  HMMA.16816.F32 R40, R4.reuse, R44, R40 ;  /* 0x0000002c0428723c */ /* 0x040fe20000001828 */
        /* <DEDUP_REMOVED lines=8> */
[----:B---3--:R-:W-:Y:S01]  /*a570*/  F2FP.F16.F32.PACK_AB R76, R92, R89 ;  /* 0x000000595c4c723e */ /* 0x008fe200000000ff */
[-C--:B------:R-:W-:Y:S01]  /*a580*/  FMUL.FTZ R68, R68, R138.reuse ;  /* 0x0000008a44447220 */ /* 0x080fe20000410000 */
[----:B-1----:R-:W-:Y:S01]  /*a590*/  F2FP.F16.F32.PACK_AB R78, R88, R91 ;  /* 0x0000005b584e723e */ /* 0x002fe200000000ff */
[----:B------:R-:W-:Y:S01]  /*a5a0*/  FMUL.FTZ R69, R69, R138 ;  /* 0x0000008a45457220 */ /* 0x000fe20000410000 */
[----:B-----5:R-:W-:Y:S01]  /*a5b0*/  F2FP.F16.F32.PACK_AB R77, R95, R90 ;  /* 0x0000005a5f4d723e */ /* 0x020fe200000000ff */
[-C--:B------:R-:W-:Y:S01]  /*a5c0*/  FMUL.FTZ R70, R70, R0.reuse ;  /* 0x0000000046467220 */ /* 0x080fe20000410000 */
[----:B--2---:R-:W-:Y:S01]  /*a5d0*/  F2FP.F16.F32.PACK_AB R79, R84, R93 ;  /* 0x0000005d544f723e */ /* 0x004fe200000000ff */
[----:B------:R-:W-:Y:S01]  /*a5e0*/  HMMA.16816.F32 R16, R4, R20, R16 ;  /* 0x000000140410723c */ /* 0x000fe20000001810 */
        /* <DEDUP_REMOVED lines=14> */
[C---:B----4-:R-:W-:Y:S01]  /*a6d0*/  HMMA.16816.F32 R16, R76.reuse, R56, R16 ;  /* 0x000000384c10723c */ /* 0x050fe20000001810 */
        /* <DEDUP_REMOVED lines=31> */
[----:B------:R-:W4:Y:S01]  /*a8d0*/  LDSM.16.MT88.4 R60, [R118+0x9800] ;  /* 0x00980000763c783b */ /* 0x000f220000004200 */
[----:B------:R-:W-:Y:S03]  /*a8e0*/  MUFU.EX2 R86, R86 ;  /* 0x0000005600567308 */ /* 0x000fe60000000800 */
[----:B------:R-:W-:Y:S03]  /*a8f0*/  LDSM.16.MT88.4 R72, [R192+0x9800] ;  /* 0x00980000c048783b */ /* 0x000fe60000004200 */
[C---:B------:R-:W-:Y:S01]  /*a900*/  HMMA.16816.F32 R4, R76.reuse, R50, R4 ;  /* 0x000000324c04723c */ /* 0x040fe20000001804 */
[----:B------:R-:W5:Y:S01]  /*a910*/  LDSM.16.MT88.4 R48, [R192+0xd800] ;  /* 0x00d80000c030783b */ /* 0x000f620000004200 */
[----:B------:R-:W3:Y:S01]  /*a920*/  MUFU.EX2 R87, R87 ;  /* 0x0000005700577308 */ /* 0x000ee20000000800 */
[-CC-:B------:R-:W-:Y:S01]  /*a930*/  FFMA.FTZ R150, R150, R128.reuse, -R121.reuse ;  /* 0x0000008096967223 */ /* 0x180fe20000010879 */
[-CC-:B------:R-:W-:Y:S01]  /*a940*/  FFMA.FTZ R145, R145, R128.reuse, -R126.reuse ;  /* 0x0000008091917223 */ /* 0x180fe2000001087e */
[-C--:B------:R-:W-:Y:S01]  /*a950*/  FFMA.FTZ R139, R139, R128.reuse, -R126 ;  /* 0x000000808b8b7223 */ /* 0x080fe2000001087e */
[----:B------:R-:W3:Y:S01]  /*a960*/  MUFU.EX2 R85, R85 ;  /* 0x0000005500557308 */ /* 0x000ee20000000800 */
[----:B------:R-:W-:Y:S01]  /*a970*/  FFMA.FTZ R144, R144, R128, -R121 ;  /* 0x0000008090907223 */ /* 0x000fe20000010879 */
[C---:B--2---:R-:W-:Y:S01]  /*a980*/  HMMA.16816.F32 R40, R76.reuse, R68, R40 ;  /* 0x000000444c28723c */ /* 0x044fe20000001828 */
[----:B-1----:R-:W-:Y:S01]  /*a990*/  F2FP.F16.F32.PACK_AB R69, R99, R96 ;  /* 0x000000606345723e */ /* 0x002fe200000000ff */
[----:B------:R-:W-:Y:S01]  /*a9a0*/  FFMA.FTZ R138, R228, R138, R127 ;  /* 0x0000008ae48a7223 */ /* 0x000fe2000001007f */
[----:B------:R-:W-:Y:S01]  /*a9b0*/  FFMA.FTZ R225, R225, R0, R122 ;  /* 0x00000000e1e17223 */ /* 0x000fe2000001007a */
[----:B------:R-:W-:Y:S04]  /*a9c0*/  LDSM.16.MT88.4 R108, [R192+0xac00] ;  /* 0x00ac0000c06c783b */ /* 0x000fe80000004200 */
[----:B------:R-:W-:Y:S01]  /*a9d0*/  HMMA.16816.F32 R44, R76, R70, R44 ;  /* 0x000000464c2c723c */ /* 0x000fe2000000182c */
[----:B---3--:R-:W-:Y:S01]  /*a9e0*/  F2FP.F16.F32.PACK_AB R68, R87, R86 ;  /* 0x000000565744723e */ /* 0x008fe200000000ff */
[----:B------:R-:W-:Y:S01]  /*a9f0*/  FFMA.FTZ R159, R162, R128, -R121 ;  /* 0x00000080a29f7223 */ /* 0x000fe20000010879 */
[----:B------:R-:W-:Y:S01]  /*aa00*/  F2FP.F16.F32.PACK_AB R71, R98, R97 ;  /* 0x000000616247723e */ /* 0x000fe200000000ff */
[----:B------:R-:W-:Y:S01]  /*aa10*/  MUFU.EX2 R160, R160 ;  /* 0x000000a000a07308 */ /* 0x000fe20000000800 */
[----:B------:R-:W-:Y:S01]  /*aa20*/  F2FP.F16.F32.PACK_AB R70, R85, R94 ;  /* 0x0000005e5546723e */ /* 0x000fe200000000ff */
[----:B------:R-:W-:Y:S06]  /*aa30*/  LDSM.16.MT88.4 R76, [R192+0x9c00] ;  /* 0x009c0000c04c783b */ /* 0x000fec0000004200 */
        /* <DEDUP_REMOVED lines=10> */
[----:B------:R-:W-:Y:S04]  /*aae0*/  MUFU.EX2 R156, R156 ;  /* 0x0000009c009c7308 */ /* 0x000fe80000000800 */
[----:B------:R-:W-:Y:S04]  /*aaf0*/  MUFU.EX2 R155, R155 ;  /* 0x0000009b009b7308 */ /* 0x000fe80000000800 */
[----:B------:R-:W-:Y:S04]  /*ab00*/  MUFU.EX2 R162, R178 ;  /* 0x000000b200a27308 */ /* 0x000fe80000000800 */
[----:B------:R-:W5:Y:S04]  /*ab10*/  MUFU.EX2 R159, R159 ;  /* 0x0000009f009f7308 */ /* 0x000f680000000800 */
[----:B------:R-:W-:Y:S04]  /*ab20*/  MUFU.EX2 R158, R176 ;  /* 0x000000b0009e7308 */ /* 0x000fe80000000800 */
[----:B------:R-:W2:Y:S01]  /*ab30*/  MUFU.EX2 R161, R161 ;  /* 0x000000a100a17308 */ /* 0x000ea20000000800 */
[----:B-1----:R-:W-:Y:S01]  /*ab40*/  HMMA.16816.F32 R64, R68, R56, R64 ;  /* 0x000000384440723c */ /* 0x002fe20000001840 */
[----:B----4-:R-:W-:-:S02]  /*ab50*/  F2FP.F16.F32.PACK_AB R56, R157, R160 ;  /* 0x000000a09d38723e */ /* 0x010fc400000000ff */
[----:B-----5:R-:W-:-:S05]  /*ab60*/  F2FP.F16.F32.PACK_AB R57, R159, R162 ;  /* 0x000000a29f39723e */ /* 0x020fca00000000ff */
[----:B------:R-:W-:Y:S01]  /*ab70*/  HMMA.16816.F32 R4, R68, R58, R4 ;  /* 0x0000003a4404723c */ /* 0x000fe20000001804 */
[----:B------:R-:W-:Y:S02]  /*ab80*/  F2FP.F16.F32.PACK_AB R58, R155, R156 ;  /* 0x0000009c9b3a723e */ /* 0x000fe400000000ff */
[----:B--2---:R-:W-:-:S05]  /*ab90*/  F2FP.F16.F32.PACK_AB R59, R161, R158 ;  /* 0x0000009ea13b723e */ /* 0x004fca00000000ff */
[C---:B------:R-:W-:Y:S08]  /*aba0*/  HMMA.16816.F32 R8, R68.reuse, R72, R8 ;  /* 0x000000484408723c */ /* 0x040ff00000001808 */
[C---:B------:R-:W-:Y:S01]  /*abb0*/  HMMA.16816.F32 R12, R68.reuse, R74, R12 ;  /* 0x0000004a440c723c */ /* 0x040fe2000000180c */
[----:B------:R-:W1:Y:S07]  /*abc0*/  LDSM.16.MT88.4 R72, [R118+0x9c00] ;  /* 0x009c00007648783b */ /* 0x000e6e0000004200 */
[C---:B------:R-:W-:Y:S08]  /*abd0*/  HMMA.16816.F32 R32, R68.reuse, R80, R32 ;  /* 0x000000504420723c */ /* 0x040ff00000001820 */
[----:B------:R-:W-:Y:S01]  /*abe0*/  HMMA.16816.F32 R36, R68, R82, R36 ;  /* 0x000000524424723c */ /* 0x000fe20000001824 */
[----:B------:R-:W2:Y:S01]  /*abf0*/  LDSM.16.MT88.4 R80, [R118+0xbc00] ;  /* 0x00bc00007650783b */ /* 0x000ea20000004200 */
[----:B------:R-:W-:-:S06]  /*ac00*/  FFMA.FTZ R176, R169, R128, -R126 ;  /* 0x00000080a9b07223 */ /* 0x000fcc000001087e */
[C---:B------:R-:W-:Y:S08]  /*ac10*/  HMMA.16816.F32 R24, R56.reuse, R60, R24 ;  /* 0x0000003c3818723c */ /* 0x040ff00000001818 */
[C---:B------:R-:W-:Y:S01]  /*ac20*/  HMMA.16816.F32 R28, R56.reuse, R62, R28 ;  /* 0x0000003e381c723c */ /* 0x040fe2000000181c */
[----:B------:R-:W4:Y:S07]  /*ac30*/  LDSM.16.MT88.4 R60, [R118+0xdc00] ;  /* 0x00dc0000763c783b */ /* 0x000f2e0000004200 */
[C---:B---3--:R-:W-:Y:S08]  /*ac40*/  HMMA.16816.F32 R40, R56.reuse, R48, R40 ;  /* 0x000000303828723c */ /* 0x048ff00000001828 */
[C---:B------:R-:W-:Y:S01]  /*ac50*/  HMMA.16816.F32 R44, R56.reuse, R50, R44 ;  /* 0x00000032382c723c */ /* 0x040fe2000000182c */
[----:B------:R-:W3:Y:S01]  /*ac60*/  LDSM.16.MT88.4 R48, [R192+0xe000] ;  /* 0x00e00000c030783b */ /* 0x000ee20000004200 */
[-CC-:B------:R-:W-:Y:S01]  /*ac70*/  FFMA.FTZ R167, R172, R128.reuse, -R121.reuse ;  /* 0x00000080aca77223 */ /* 0x180fe20000010879 */
[-C--:B------:R-:W-:Y:S01]  /*ac80*/  FFMA.FTZ R169, R168, R128.reuse, -R121 ;  /* 0x00000080a8a97223 */ /* 0x080fe20000010879 */
[----:B------:R-:W-:Y:S01]  /*ac90*/  FFMA.FTZ R100, R163, R128, -R126 ;  /* 0x00000080a3647223 */ /* 0x000fe2000001087e */
[----:B------:R-:W-:Y:S01]  /*aca0*/  MUFU.EX2 R176, R176 ;  /* 0x000000b000b07308 */ /* 0x000fe20000000800 */
[----:B------:R-:W-:Y:S03]  /*acb0*/  LDSM.16.MT88.4 R68, [R192+0xc000] ;  /* 0x00c00000c044783b */ /* 0x000fe60000004200 */
[----:B------:R-:W5:Y:S04]  /*acc0*/  MUFU.EX2 R165, R103 ;  /* 0x0000006700a57308 */ /* 0x000f680000000800 */
[----:B------:R-:W-:Y:S04]  /*acd0*/  MUFU.EX2 R163, R102 ;  /* 0x0000006600a37308 */ /* 0x000fe80000000800 */
[----:B------:R-:W5:Y:S04]  /*ace0*/  MUFU.EX2 R174, R100 ;  /* 0x0000006400ae7308 */ /* 0x000f680000000800 */
        /* <DEDUP_REMOVED lines=13> */
[C---:B----4-:R-:W-:Y:S08]  /*adc0*/  HMMA.16816.F32 R64, R56.reuse, R60, R64 ;  /* 0x0000003c3840723c */ /* 0x050ff00000001840 */
[----:B------:R-:W-:Y:S01]  /*add0*/  HMMA.16816.F32 R4, R56, R62, R4 ;  /* 0x0000003e3804723c */ /* 0x000fe20000001804 */
[----:B-----5:R-:W-:Y:S01]  /*ade0*/  F2FP.F16.F32.PACK_AB R56, R165, R176 ;  /* 0x000000b0a538723e */ /* 0x020fe200000000ff */
[----:B------:R-:W4:Y:S01]  /*adf0*/  LDSM.16.MT88.4 R60, [R118+0xe000] ;  /* 0x00e00000763c783b */ /* 0x000f220000004200 */
[----:B------:R-:W-:-:S02]  /*ae00*/  F2FP.F16.F32.PACK_AB R58, R174, R163 ;  /* 0x000000a3ae3a723e */ /* 0x000fc400000000ff */
[----:B---3--:R-:W-:Y:S02]  /*ae10*/  F2FP.F16.F32.PACK_AB R57, R167, R172 ;  /* 0x000000aca739723e */ /* 0x008fe400000000ff */
[----:B------:R-:W-:-:S07]  /*ae20*/  F2FP.F16.F32.PACK_AB R59, R169, R168 ;  /* 0x000000a8a93b723e */ /* 0x000fce00000000ff */
[C---:B------:R-:W-:Y:S08]  /*ae30*/  HMMA.16816.F32 R40, R56.reuse, R48, R40 ;  /* 0x000000303828723c */ /* 0x040ff00000001828 */
[----:B------:R-:W-:Y:S01]  /*ae40*/  HMMA.16816.F32 R44, R56, R50, R44 ;  /* 0x00000032382c723c */ /* 0x000fe2000000182c */
[----:B------:R-:W3:Y:S01]  /*ae50*/  LDSM.16.MT88.4 R48, [R192+0xe400] ;  /* 0x00e40000c030783b */ /* 0x000ee20000004200 */
[-CC-:B------:R-:W-:Y:S01]  /*ae60*/  FFMA.FTZ R170, R151, R128.reuse, -R126.reuse ;  /* 0x0000008097aa7223 */ /* 0x180fe2000001087e */
[-C--:B------:R-:W-:Y:S01]  /*ae70*/  FFMA.FTZ R178, R149, R128.reuse, -R126 ;  /* 0x0000008095b27223 */ /* 0x080fe2000001087e */
[----:B------:R5:W-:Y:S01]  /*ae80*/  MUFU.EX2 R151, R153 ;  /* 0x0000009900977308 */ /* 0x000be20000000800 */
[----:B------:R-:W-:-:S03]  /*ae90*/  FFMA.FTZ R149, R152, R128, -R121 ;  /* 0x0000008098957223 */ /* 0x000fc60000010879 */
[----:B------:R-:W4:Y:S04]  /*aea0*/  MUFU.EX2 R170, R170 ;  /* 0x000000aa00aa7308 */ /* 0x000f280000000800 */
[----:B------:R-:W-:Y:S01]  /*aeb0*/  MUFU.EX2 R178, R178 ;  /* 0x000000b200b27308 */ /* 0x000fe20000000800 */
[----:B-----5:R-:W-:-:S03]  /*aec0*/  FFMA.FTZ R153, R148, R128, -R121 ;  /* 0x0000008094997223 */ /* 0x020fc60000010879 */
        /* <DEDUP_REMOVED lines=17> */
[C---:B----4-:R-:W-:Y:S08]  /*afe0*/  HMMA.16816.F32 R64, R56.reuse, R60, R64 ;  /* 0x0000003c3840723c */ /* 0x050ff00000001840 */
[----:B------:R-:W-:Y:S01]  /*aff0*/  HMMA.16816.F32 R4, R56, R62, R4 ;  /* 0x0000003e3804723c */ /* 0x000fe20000001804 */
[----:B------:R-:W-:Y:S01]  /*b000*/  F2FP.F16.F32.PACK_AB R56, R170, R151 ;  /* 0x00000097aa38723e */ /* 0x000fe200000000ff */
[----:B------:R-:W4:Y:S01]  /*b010*/  LDSM.16.MT88.4 R60, [R118+0xe400] ;  /* 0x00e40000763c783b */ /* 0x000f220000004200 */
[----:B-----5:R-:W-:-:S02]  /*b020*/  F2FP.F16.F32.PACK_AB R58, R147, R178 ;  /* 0x000000b2933a723e */ /* 0x020fc400000000ff */
        /* <DEDUP_REMOVED lines=9> */
[----:B------:R-:W-:-:S02]  /*b0c0*/  FFMA.FTZ R100, R142, R128, -R121 ;  /* 0x000000808e647223 */ /* 0x000fc40000010879 */
        /* <DEDUP_REMOVED lines=8> */
[----:B------:R-:W-:Y:S01]  /*b150*/  HMMA.16816.F32 R8, R56, R76, R8 ;  /* 0x0000004c3808723c */ /* 0x000fe20000001808 */
[----:B------:R-:W-:Y:S01]  /*b160*/  FADD.FTZ R125, R125, R138 ;  /* 0x0000008a7d7d7221 */ /* 0x000fe20000010000 */
[----:B------:R-:W-:-:S06]  /*b170*/  FADD.FTZ R225, R120, R225 ;  /* 0x000000e178e17221 */ /* 0x000fcc0000010000 */
[C---:B------:R-:W-:Y:S08]  /*b180*/  HMMA.16816.F32 R12, R56.reuse, R78, R12 ;  /* 0x0000004e380c723c */ /* 0x040ff0000000180c */
[C---:B-1----:R-:W-:Y:S08]  /*b190*/  HMMA.16816.F32 R16, R56.reuse, R72, R16 ;  /* 0x000000483810723c */ /* 0x042ff00000001810 */
[C---:B------:R-:W-:Y:S08]  /*b1a0*/  HMMA.16816.F32 R20, R56.reuse, R74, R20 ;  /* 0x0000004a3814723c */ /* 0x040ff00000001814 */
[C---:B------:R-:W-:Y:S08]  /*b1b0*/  HMMA.16816.F32 R24, R56.reuse, R68, R24 ;  /* 0x000000443818723c */ /* 0x040ff00000001818 */
[C---:B------:R-:W-:Y:S08]  /*b1c0*/  HMMA.16816.F32 R28, R56.reuse, R70, R28 ;  /* 0x00000046381c723c */ /* 0x040ff0000000181c */
[C---:B--2---:R-:W-:Y:S08]  /*b1d0*/  HMMA.16816.F32 R32, R56.reuse, R80, R32 ;  /* 0x000000503820723c */ /* 0x044ff00000001820 */
[C---:B------:R-:W-:Y:S08]  /*b1e0*/  HMMA.16816.F32 R36, R56.reuse, R82, R36 ;  /* 0x000000523824723c */ /* 0x040ff00000001824 */
[C---:B----4-:R-:W-:Y:S08]  /*b1f0*/  HMMA.16816.F32 R64, R56.reuse, R60, R64 ;  /* 0x0000003c3840723c */ /* 0x050ff00000001840 */
[----:B------:R-:W-:Y:S01]  /*b200*/  HMMA.16816.F32 R4, R56, R62, R4 ;  /* 0x0000003e3804723c */ /* 0x000fe20000001804 */
[----:B------:R-:W-:Y:S01]  /*b210*/  F2FP.F16.F32.PACK_AB R56, R150, R143 ;  /* 0x0000008f9638723e */ /* 0x000fe200000000ff */
[----:B------:R-:W-:Y:S01]  /*b220*/  FADD.FTZ R52, R52, R225 ;  /* 0x000000e134347221 */ /* 0x000fe20000010000 */
[----:B-----5:R-:W-:Y:S01]  /*b230*/  F2FP.F16.F32.PACK_AB R58, R139, R154 ;  /* 0x0000009a8b3a723e */ /* 0x020fe200000000ff */
[----:B------:R-:W1:Y:S01]  /*b240*/  LDSM.16.MT88.4 R68, [R192+0xc800] ;  /* 0x00c80000c044783b */ /* 0x000e620000004200 */
[----:B---3--:R-:W-:-:S02]  /*b250*/  F2FP.F16.F32.PACK_AB R57, R142, R141 ;  /* 0x0000008d8e39723e */ /* 0x008fc400000000ff */
[----:B------:R-:W-:Y:S01]  /*b260*/  F2FP.F16.F32.PACK_AB R59, R145, R140 ;  /* 0x0000008c913b723e */ /* 0x000fe200000000ff */
[----:B------:R-:W-:Y:S01]  /*b270*/  FADD.FTZ R137, R137, R52 ;  /* 0x0000003489897221 */ /* 0x000fe20000010000 */
[----:B------:R-:W2:Y:S01]  /*b280*/  LDSM.16.MT88.4 R76, [R192+0xa800] ;  /* 0x00a80000c04c783b */ /* 0x000ea20000004200 */
[-CC-:B------:R-:W-:Y:S01]  /*b290*/  FFMA.FTZ R144, R135, R128.reuse, -R126.reuse ;  /* 0x0000008087907223 */ /* 0x180fe2000001087e */
[-CC-:B------:R-:W-:Y:S01]  /*b2a0*/  FFMA.FTZ R133, R133, R128.reuse, -R126.reuse ;  /* 0x0000008085857223 */ /* 0x180fe2000001087e */
[-C--:B------:R-:W-:Y:S01]  /*b2b0*/  FFMA.FTZ R129, R129, R128.reuse, -R126 ;  /* 0x0000008081817223 */ /* 0x080fe2000001087e */
[-C--:B------:R-:W-:Y:S01]  /*b2c0*/  FFMA.FTZ R136, R136, R128.reuse, -R121 ;  /* 0x0000008088887223 */ /* 0x080fe20000010879 */
[----:B------:R-:W-:Y:S01]  /*b2d0*/  HMMA.16816.F32 R40, R56, R48, R40 ;  /* 0x000000303828723c */ /* 0x000fe20000001828 */
[----:B------:R-:W-:Y:S01]  /*b2e0*/  FADD.FTZ R48, R124, R125 ;  /* 0x0000007d7c307221 */ /* 0x000fe20000010000 */
[-CC-:B------:R-:W-:Y:S01]  /*b2f0*/  FFMA.FTZ R134, R134, R128.reuse, -R121.reuse ;  /* 0x0000008086867223 */ /* 0x180fe20000010879 */
[----:B------:R-:W-:Y:S01]  /*b300*/  FFMA.FTZ R132, R132, R128, -R121 ;  /* 0x0000008084847223 */ /* 0x000fe20000010879 */
[----:B------:R-:W3:Y:S01]  /*b310*/  LDSM.16.MT88.4 R72, [R118+0xa800] ;  /* 0x00a800007648783b */ /* 0x000ee20000004200 */
[----:B------:R-:W-:Y:S01]  /*b320*/  FADD.FTZ R48, R123, R48 ;  /* 0x000000307b307221 */ /* 0x000fe20000010000 */
[----:B------:R-:W-:-:S02]  /*b330*/  FADD.FTZ R90, R90, R137 ;  /* 0x000000895a5a7221 */ /* 0x000fc40000010000 */
[----:B------:R-:W4:Y:S01]  /*b340*/  LDSM.16.MT88.4 R80, [R118+0xc800] ;  /* 0x00c800007650783b */ /* 0x000f220000004200 */
[----:B------:R-:W-:Y:S01]  /*b350*/  FADD.FTZ R89, R89, R48 ;  /* 0x0000003059597221 */ /* 0x000fe20000010000 */
[----:B------:R-:W-:Y:S02]  /*b360*/  FADD.FTZ R90, R95, R90 ;  /* 0x0000005a5f5a7221 */ /* 0x000fe40000010000 */
[----:B------:R-:W5:Y:S01]  /*b370*/  LDSM.16.MT88.4 R60, [R118+0xe800] ;  /* 0x00e80000763c783b */ /* 0x000f620000004200 */
[----:B------:R-:W-:Y:S01]  /*b380*/  FADD.FTZ R92, R92, R89 ;  /* 0x000000595c5c7221 */ /* 0x000fe20000010000 */
[----:B------:R-:W-:Y:S02]  /*b390*/  FADD.FTZ R93, R93, R90 ;  /* 0x0000005a5d5d7221 */ /* 0x000fe40000010000 */
[----:B------:R-:W5:Y:S01]  /*b3a0*/  LDSM.16.MT88.4 R100, [R118+0xac00] ;  /* 0x00ac00007664783b */ /* 0x000f620000004200 */
        /* <DEDUP_REMOVED lines=13> */
[C---:B-1----:R-:W-:Y:S01]  /*b480*/  HMMA.16816.F32 R24, R56.reuse, R68, R24 ;  /* 0x000000443818723c */ /* 0x042fe20000001818 */
[-C--:B------:R-:W-:Y:S01]  /*b490*/  FFMA.FTZ R68, R131, R128.reuse, -R126 ;  /* 0x0000008083447223 */ /* 0x080fe2000001087e */
[----:B------:R-:W-:Y:S01]  /*b4a0*/  FADD.FTZ R159, R159, R162 ;  /* 0x000000a29f9f7221 */ /* 0x000fe20000010000 */
[----:B------:R-:W-:Y:S01]  /*b4b0*/  FADD.FTZ R157, R157, R160 ;  /* 0x000000a09d9d7221 */ /* 0x000fe20000010000 */
[----:B------:R-:W-:Y:S01]  /*b4c0*/  FFMA.FTZ R128, R130, R128, -R121 ;  /* 0x0000008082807223 */ /* 0x000fe20000010879 */
[----:B------:R-:W-:Y:S01]  /*b4d0*/  MUFU.EX2 R144, R144 ;  /* 0x0000009000907308 */ /* 0x000fe20000000800 */
[----:B------:R-:W-:Y:S01]  /*b4e0*/  FADD.FTZ R158, R158, R159 ;  /* 0x0000009f9e9e7221 */ /* 0x000fe20000010000 */
[----:B------:R-:W-:Y:S01]  /*b4f0*/  FADD.FTZ R156, R156, R157 ;  /* 0x0000009d9c9c7221 */ /* 0x000fe20000010000 */
[----:B--2---:R-:W-:Y:S01]  /*b500*/  HMMA.16816.F32 R8, R56, R76, R8 ;  /* 0x0000004c3808723c */ /* 0x004fe20000001808 */
[----:B------:R-:W1:Y:S01]  /*b510*/  MUFU.EX2 R131, R133 ;  /* 0x0000008500837308 */ /* 0x000e620000000800 */
[----:B------:R-:W-:-:S03]  /*b520*/  FADD.FTZ R161, R161, R158 ;  /* 0x0000009ea1a17221 */ /* 0x000fc60000010000 */
[----:B------:R1:W-:Y:S01]  /*b530*/  MUFU.EX2 R126, R68 ;  /* 0x00000044007e7308 */ /* 0x0003e20000000800 */
[----:B------:R-:W-:-:S03]  /*b540*/  FADD.FTZ R155, R155, R156 ;  /* 0x0000009c9b9b7221 */ /* 0x000fc60000010000 */
[----:B------:R-:W2:Y:S01]  /*b550*/  MUFU.EX2 R127, R129 ;  /* 0x00000081007f7308 */ /* 0x000ea20000000800 */
[C---:B------:R-:W-:Y:S03]  /*b560*/  HMMA.16816.F32 R12, R56.reuse, R78, R12 ;  /* 0x0000004e380c723c */ /* 0x040fe6000000180c */
[----:B------:R-:W-:Y:S04]  /*b570*/  MUFU.EX2 R0, R136 ;  /* 0x0000008800007308 */ /* 0x000fe80000000800 */
[----:B------:R-:W3:Y:S04]  /*b580*/  MUFU.EX2 R121, R134 ;  /* 0x0000008600797308 */ /* 0x000ee80000000800 */
[----:B------:R-:W-:Y:S04]  /*b590*/  MUFU.EX2 R120, R132 ;  /* 0x0000008400787308 */ /* 0x000fe80000000800 */
[----:B------:R-:W4:Y:S01]  /*b5a0*/  MUFU.EX2 R225, R128 ;  /* 0x0000008000e17308 */ /* 0x000f220000000800 */
[----:B------:R-:W-:Y:S01]  /*b5b0*/  FADD.FTZ R176, R176, R155 ;  /* 0x0000009bb0b07221 */ /* 0x000fe20000010000 */
[----:B------:R-:W-:Y:S01]  /*b5c0*/  FADD.FTZ R172, R172, R161 ;  /* 0x000000a1acac7221 */ /* 0x000fe20000010000 */
[----:B------:R-:W-:Y:S01]  /*b5d0*/  HMMA.16816.F32 R28, R56, R70, R28 ;  /* 0x00000046381c723c */ /* 0x000fe2000000181c */
[----:B-1----:R-:W-:Y:S01]  /*b5e0*/  F2FP.F16.F32.PACK_AB R68, R131, R144 ;  /* 0x000000908344723e */ /* 0x002fe200000000ff */
[----:B------:R-:W-:Y:S01]  /*b5f0*/  FADD.FTZ R176, R165, R176 ;  /* 0x000000b0a5b07221 */ /* 0x000fe20000010000 */
[----:B------:R-:W-:Y:S01]  /*b600*/  FADD.FTZ R167, R167, R172 ;  /* 0x000000aca7a77221 */ /* 0x000fe20000010000 */
[----:B--2---:R-:W-:Y:S01]  /*b610*/  F2FP.F16.F32.PACK_AB R70, R127, R126 ;  /* 0x0000007e7f46723e */ /* 0x004fe200000000ff */
[----:B------:R-:W1:Y:S01]  /*b620*/  LDSM.16.MT88.4 R76, [R192+0xec00] ;  /* 0x00ec0000c04c783b */ /* 0x000e620000004200 */
[----:B---3--:R-:W-:Y:S01]  /*b630*/  F2FP.F16.F32.PACK_AB R69, R121, R0 ;  /* 0x000000007945723e */ /* 0x008fe200000000ff */
[----:B------:R-:W-:Y:S01]  /*b640*/  FADD.FTZ R163, R163, R176 ;  /* 0x000000b0a3a37221 */ /* 0x000fe20000010000 */
[----:B------:R-:W-:Y:S01]  /*b650*/  FADD.FTZ R168, R168, R167 ;  /* 0x000000a7a8a87221 */ /* 0x000fe20000010000 */
[----:B----4-:R-:W-:-:S02]  /*b660*/  F2FP.F16.F32.PACK_AB R71, R225, R120 ;  /* 0x00000078e147723e */ /* 0x010fc400000000ff */
[----:B------:R-:W-:Y:S01]  /*b670*/  FADD.FTZ R174, R174, R163 ;  /* 0x000000a3aeae7221 */ /* 0x000fe20000010000 */
[----:B------:R-:W-:Y:S01]  /*b680*/  FADD.FTZ R169, R169, R168 ;  /* 0x000000a8a9a97221 */ /* 0x000fe20000010000 */
[----:B------:R-:W-:Y:S01]  /*b690*/  HMMA.16816.F32 R44, R56, R50, R44 ;  /* 0x00000032382c723c */ /* 0x000fe2000000182c */
[----:B------:R-:W2:Y:S01]  /*b6a0*/  LDSM.16.MT88.4 R48, [R192+0xcc00] ;  /* 0x00cc0000c030783b */ /* 0x000ea20000004200 */
[----:B------:R-:W-:Y:S01]  /*b6b0*/  FADD.FTZ R151, R151, R174 ;  /* 0x000000ae97977221 */ /* 0x000fe20000010000 */
[----:B------:R-:W-:-:S05]  /*b6c0*/  FADD.FTZ R152, R152, R169 ;  /* 0x000000a998987221 */ /* 0x000fca0000010000 */
[----:B------:R-:W-:Y:S01]  /*b6d0*/  HMMA.16816.F32 R112, R68, R108, R8 ;  /* 0x0000006c4470723c */ /* 0x000fe20000001808 */
[----:B------:R-:W3:Y:S01]  /*b6e0*/  LDSM.16.MT88.4 R8, [R118+0xcc00] ;  /* 0x00cc00007608783b */ /* 0x000ee20000004200 */
[----:B------:R-:W-:Y:S01]  /*b6f0*/  FADD.FTZ R151, R170, R151 ;  /* 0x00000097aa977221 */ /* 0x000fe20000010000 */
[----:B------:R-:W-:-:S05]  /*b700*/  FADD.FTZ R149, R149, R152 ;  /* 0x0000009895957221 */ /* 0x000fca0000010000 */
[----:B------:R-:W-:Y:S01]  /*b710*/  HMMA.16816.F32 R108, R68, R110, R12 ;  /* 0x0000006e446c723c */ /* 0x000fe2000000180c */
[----:B------:R-:W4:Y:S01]  /*b720*/  LDSM.16.MT88.4 R12, [R118+0xec00] ;  /* 0x00ec0000760c783b */ /* 0x000f220000004200 */
        /* <DEDUP_REMOVED lines=27> */
[--C-:B------:R-:W-:Y:S02]  /*b8e0*/  IMAD.MOV.U32 R52, RZ, RZ, R117.reuse ;  /* 0x000000ffff347224 */ /* 0x100fe400078e0075 */
        /* <DEDUP_REMOVED lines=8> */
[C---:B---3--:R-:W-:Y:S08]  /*b970*/  HMMA.16816.F32 R88, R68.reuse, R8, R32 ;  /* 0x000000084458723c */ /* 0x048ff00000001820 */
[C---:B------:R-:W-:Y:S08]  /*b980*/  HMMA.16816.F32 R84, R68.reuse, R10, R36 ;  /* 0x0000000a4454723c */ /* 0x040ff00000001824 */
[C---:B------:R-:W-:Y:S08]  /*b990*/  HMMA.16816.F32 R76, R68.reuse, R78, R44 ;  /* 0x0000004e444c723c */ /* 0x040ff0000000182c */
[C---:B----4-:R-:W-:Y:S08]  /*b9a0*/  HMMA.16816.F32 R72, R68.reuse, R12, R64 ;  /* 0x0000000c4448723c */ /* 0x050ff00000001840 */
[----:B------:R-:W-:Y:S01]  /*b9b0*/  HMMA.16816.F32 R68, R68, R14, R4 ;  /* 0x0000000e4444723c */ /* 0x000fe20000001804 */
[----:B------:R-:W-:-:S04]  /*b9c0*/  NOP ;  /* 0x0000000000007918 */ /* 0x000fc80000000000 */
[----:B------:R-:W-:-:S15]  /*b9d0*/  @P0 BRA `(.L_x_5497) ;  /* 0x0000000000040947 */ /* 0x000fde0003800000 */
.L_x_5488:
[----:B------:R-:W-:-:S07]  /*b9e0*/  IADD3 R164, PT, PT, R166, -0x1, RZ ;  /* 0xffffffffa6a47810 */ /* 0x000fce0007ffe0ff */
.L_x_5497:
[----:B------:R-:W-:Y:S05]  /*b9f0*/  BSYNC B2 ;  /* 0x0000000000027941 */ /* 0x000fea0003800000 */
.L_x_5487:
[----:B------:R-:W-:-:S13]  /*ba00*/  ISETP.GE.AND P0, PT, R164, R201, PT ;  /* 0x000000c9a400720c */ /* 0x000fda0003f06270 */
[----:B------:R-:W-:Y:S05]  /*ba10*/  @!P0 BRA `(.L_x_5498) ;  /* 0x0000004c00e48947 */ /* 0x000fea0003800000 */
[----:B------:R-:W-:Y:S01]  /*ba20*/  IMAD.SHL.U32 R4, R164, 0x80, RZ ;  /* 0x00000080a4047824 */ /* 0x000fe200078e00ff */
[----:B------:R-:W-:Y:S01]  /*ba30*/  ISETP.NE.U32.AND P2, PT, R218, RZ, PT ;  /* 0x000000ffda00720c */ /* 0x000fe20003f45070 */
[C---:B------:R-:W-:Y:S01]  /*ba40*/  IMAD.SHL.U32 R221, R54.reuse, 0x40, RZ ;  /* 0x0000004036dd7824 */ /* 0x040fe200078e00ff */
[----:B------:R-:W-:Y:S01]  /*ba50*/  SHF.L.U64.HI R220, R54, 0x6, R55 ;  /* 0x0000000636dc7819 */ /* 0x000fe20000010237 */
[----:B------:R-:W-:Y:S01]  /*ba60*/  IMAD.MOV.U32 R117, RZ, RZ, R0 ;  /* 0x000000ffff757224 */ /* 0x000fe200078e0000 */
[----:B------:R-:W-:Y:S01]  /*ba70*/  ISETP.NE.AND.EX P2, PT, R219, RZ, PT, P2 ;  /* 0x000000ffdb00720c */ /* 0x000fe20003f45320 */
[----:B------:R-:W-:Y:S01]  /*ba80*/  VIADD R222, R164, 0x1 ;  /* 0x00000001a4de7836 */ /* 0x000fe20000000000 */
[----:B------:R-:W-:Y:S02]  /*ba90*/  MOV R116, R52 ;  /* 0x0000003400747202 */ /* 0x000fe40000000f00 */
[C---:B------:R-:W-:Y:S02]  /*baa0*/  LOP3.LUT R224, R4.reuse, 0x40, R53, 0xfe, !PT ;  /* 0x0000004004e07812 */ /* 0x040fe400078efe35 */
[----:B------:R-:W-:-:S07]  /*bab0*/  IADD3 R223, PT, PT, R4, 0x80, RZ ;  /* 0x0000008004df7810 */ /* 0x000fce0007ffe0ff */
.L_x_5505:
        /* <DEDUP_REMOVED lines=77> */
.L_x_5500:
[----:B------:R-:W-:Y:S05]  /*bf90*/  BSYNC.RECONVERGENT B0 ;  /* 0x0000000000007941 */ /* 0x000fea0003800200 */
.L_x_5499:
[----:B------:R-:W1:Y:S01]  /*bfa0*/  S2UR UR6, SR_CgaCtaId ;  /* 0x00000000000679c3 */ /* 0x000e620000008800 */
[----:B------:R-:W-:Y:S01]  /*bfb0*/  SHF.L.U32 R209, R207, 0x3, RZ ;  /* 0x00000003cfd17819 */ /* 0x000fe200000006ff */
[----:B------:R-:W-:Y:S01]  /*bfc0*/  UMOV UR7, 0x400 ;  /* 0x0000040000077882 */ /* 0x000fe20000000000 */
[----:B------:R-:W-:Y:S01]  /*bfd0*/  IADD3 R46, P0, PT, R221, R204, RZ ;  /* 0x000000ccdd2e7210 */ /* 0x000fe20007f1e0ff */
[----:B------:R-:W-:Y:S01]  /*bfe0*/  BSSY.RECONVERGENT B1, `(.L_x_5501) ;  /* 0x00001a0000017945 */ /* 0x000fe20003800200 */
[C---:B------:R-:W-:Y:S02]  /*bff0*/  LOP3.LUT R208, R209.reuse, 0xc0, RZ, 0xc0, !PT ;  /* 0x000000c0d1d07812 */ /* 0x040fe400078ec0ff */
[C---:B------:R-:W-:Y:S02]  /*c000*/  LOP3.LUT R45, R209.reuse, 0x18, RZ, 0xc0, !PT ;  /* 0x00000018d12d7812 */ /* 0x040fe400078ec0ff */
[----:B------:R-:W-:Y:S02]  /*c010*/  LOP3.LUT R208, R208, 0x18, R207, 0xf8, !PT ;  /* 0x00000018d0d07812 */ /* 0x000fe400078ef8cf */
[----:B------:R-:W-:Y:S02]  /*c020*/  LOP3.LUT R0, R209, 0x1f20, RZ, 0xc0, !PT ;  /* 0x00001f20d1007812 */ /* 0x000fe400078ec0ff */
[----:B------:R-:W-:Y:S02]  /*c030*/  LOP3.LUT R45, R208, R45, RZ, 0x3c, !PT ;  /* 0x0000002dd02d7212 */ /* 0x000fe400078e3cff */
[----:B------:R-:W-:Y:S02]  /*c040*/  IADD3.X R47, PT, PT, R220, R205, RZ, P0, !PT ;  /* 0x000000cddc2f7210 */ /* 0x000fe400007fe4ff */
[----:B------:R-:W-:Y:S02]  /*c050*/  LOP3.LUT R45, R0, R45, RZ, 0xfc, !PT ;  /* 0x0000002d002d7212 */ /* 0x000fe400078efcff */
        /* <DEDUP_REMOVED lines=28> */
[----:B------:R-:W0:Y:S08]  /*c220*/  LDGDEPBAR ;  /* 0x00000000000079af */ /* 0x000e300000000000 */
[----:B------:R-:W5:Y:S08]  /*c230*/  LDSM.16.M88.4 R136, [R194+0x3c00] ;  /* 0x003c0000c288783b */ /* 0x000f700000000200 */
[----:B------:R-:W1:Y:S01]  /*c240*/  LDSM.16.M88.4 R140, [R194+0x4000] ;  /* 0x00400000c28c783b */ /* 0x000e620000000200 */
[C---:B--2---:R-:W-:Y:S07]  /*c250*/  HMMA.16816.F32 R4, R120.reuse, R124, RZ ;  /* 0x0000007c7804723c */ /* 0x044fee00000018ff */
[----:B------:R-:W-:Y:S01]  /*c260*/  LDSM.16.M88.4 R144, [R119+0x3000] ;  /* 0x003000007790783b */ /* 0x000fe20000000200 */
[C---:B------:R-:W-:Y:S07]  /*c270*/  HMMA.16816.F32 R8, R120.reuse, R126, RZ ;  /* 0x0000007e7808723c */ /* 0x040fee00000018ff */
[----:B------:R-:W2:Y:S01]  /*c280*/  LDSM.16.M88.4 R124, [R194+0x4400] ;  /* 0x00440000c27c783b */ /* 0x000ea20000000200 */
[C---:B---3--:R-:W-:Y:S07]  /*c290*/  HMMA.16816.F32 R12, R120.reuse, R128, RZ ;  /* 0x00000080780c723c */ /* 0x048fee00000018ff */
[----:B------:R-:W-:Y:S01]  /*c2a0*/  LDSM.16.M88.4 R148, [R119+0x3400] ;  /* 0x003400007794783b */ /* 0x000fe20000000200 */
[C---:B------:R-:W-:Y:S07]  /*c2b0*/  HMMA.16816.F32 R16, R120.reuse, R130, RZ ;  /* 0x000000827810723c */ /* 0x040fee00000018ff */
[----:B------:R-:W3:Y:S01]  /*c2c0*/  LDSM.16.M88.4 R128, [R194+0x4800] ;  /* 0x00480000c280783b */ /* 0x000ee20000000200 */
[C---:B----4-:R-:W-:Y:S07]  /*c2d0*/  HMMA.16816.F32 R20, R120.reuse, R132, RZ ;  /* 0x000000847814723c */ /* 0x050fee00000018ff */
[----:B------:R-:W-:Y:S01]  /*c2e0*/  LDSM.16.M88.4 R152, [R119+0x3800] ;  /* 0x003800007798783b */ /* 0x000fe20000000200 */
[C---:B------:R-:W-:Y:S07]  /*c2f0*/  HMMA.16816.F32 R24, R120.reuse, R134, RZ ;  /* 0x000000867818723c */ /* 0x040fee00000018ff */
[----:B------:R-:W4:Y:S01]  /*c300*/  LDSM.16.M88.4 R132, [R194+0x4c00] ;  /* 0x004c0000c284783b */ /* 0x000f220000000200 */
[C---:B-----5:R-:W-:Y:S07]  /*c310*/  HMMA.16816.F32 R28, R120.reuse, R136, RZ ;  /* 0x00000088781c723c */ /* 0x060fee00000018ff */
[----:B------:R-:W-:Y:S01]  /*c320*/  LDSM.16.M88.4 R156, [R119+0x3c00] ;  /* 0x003c0000779c783b */ /* 0x000fe20000000200 */
[C---:B------:R-:W-:Y:S07]  /*c330*/  HMMA.16816.F32 R32, R120.reuse, R138, RZ ;  /* 0x0000008a7820723c */ /* 0x040fee00000018ff */
[----:B------:R-:W5:Y:S01]  /*c340*/  LDSM.16.M88.4 R136, [R193] ;  /* 0x00000000c188783b */ /* 0x000f620000000200 */
[C---:B-1----:R-:W-:Y:S07]  /*c350*/  HMMA.16816.F32 R36, R120.reuse, R140, RZ ;  /* 0x0000008c7824723c */ /* 0x042fee00000018ff */
[----:B------:R-:W1:Y:S01]  /*c360*/  LDSM.16.M88.4 R160, [R119+0x4000] ;  /* 0x0040000077a0783b */ /* 0x000e620000000200 */
[C---:B------:R-:W-:Y:S07]  /*c370*/  HMMA.16816.F32 R40, R120.reuse, R142, RZ ;  /* 0x0000008e7828723c */ /* 0x040fee00000018ff */
[----:B------:R-:W1:Y:S01]  /*c380*/  LDSM.16.M88.4 R140, [R119+0x4400] ;  /* 0x00440000778c783b */ /* 0x000e620000000200 */
[C---:B--2---:R-:W-:Y:S07]  /*c390*/  HMMA.16816.F32 R44, R120.reuse, R124, RZ ;  /* 0x0000007c782c723c */ /* 0x044fee00000018ff */
[----:B------:R-:W2:Y:S01]  /*c3a0*/  LD.E R0, desc[UR4][R2.64+0x18c] ;  /* 0x00018c0402007980 */ /* 0x000ea2000c101900 */
[C---:B------:R-:W-:Y:S03]  /*c3b0*/  HMMA.16816.F32 R48, R120.reuse, R126, RZ ;  /* 0x0000007e7830723c */ /* 0x040fe600000018ff */
[----:B------:R-:W1:Y:S05]  /*c3c0*/  LDSM.16.M88.4 R124, [R119+0x4800] ;  /* 0x00480000777c783b */ /* 0x000e6a0000000200 */
[C---:B---3--:R-:W-:Y:S03]  /*c3d0*/  HMMA.16816.F32 R52, R120.reuse, R128, RZ ;  /* 0x000000807834723c */ /* 0x048fe600000018ff */
[----:B------:R-:W-:Y:S05]  /*c3e0*/  LDSM.16.M88.4 R164, [R194+0x7800] ;  /* 0x00780000c2a4783b */ /* 0x000fea0000000200 */
[C---:B------:R-:W-:Y:S03]  /*c3f0*/  HMMA.16816.F32 R56, R120.reuse, R130, RZ ;  /* 0x000000827838723c */ /* 0x040fe600000018ff */
[----:B------:R-:W-:Y:S05]  /*c400*/  LDSM.16.M88.4 R128, [R195+0x1000] ;  /* 0x00100000c380783b */ /* 0x000fea0000000200 */
[C---:B----4-:R-:W-:Y:S03]  /*c410*/  HMMA.16816.F32 R60, R120.reuse, R132, RZ ;  /* 0x00000084783c723c */ /* 0x050fe600000018ff */
[----:B------:R-:W-:Y:S05]  /*c420*/  LDSM.16.M88.4 R168, [R194+0x7c00] ;  /* 0x007c0000c2a8783b */ /* 0x000fea0000000200 */
[----:B------:R-:W-:Y:S03]  /*c430*/  HMMA.16816.F32 R64, R120, R134, RZ ;  /* 0x000000867840723c */ /* 0x000fe600000018ff */
[----:B------:R-:W3:Y:S05]  /*c440*/  LDSM.16.M88.4 R120, [R119+0x4c00] ;  /* 0x004c00007778783b */ /* 0x000eea0000000200 */
[C---:B-----5:R-:W-:Y:S03]  /*c450*/  HMMA.16816.F32 R4, R136.reuse, R144, R4 ;  /* 0x000000908804723c */ /* 0x060fe60000001804 */
[----:B------:R-:W4:Y:S05]  /*c460*/  LDSM.16.M88.4 R132, [R194+0x5000] ;  /* 0x00500000c284783b */ /* 0x000f2a0000000200 */
[C---:B------:R-:W-:Y:S03]  /*c470*/  HMMA.16816.F32 R8, R136.reuse, R146, R8 ;  /* 0x000000928808723c */ /* 0x040fe60000001808 */
[----:B------:R-:W5:Y:S05]  /*c480*/  LDSM.16.M88.4 R144, [R194+0x5400] ;  /* 0x00540000c290783b */ /* 0x000f6a0000000200 */
[C---:B------:R-:W-:Y:S03]  /*c490*/  HMMA.16816.F32 R12, R136.reuse, R148, R12 ;  /* 0x00000094880c723c */ /* 0x040fe6000000180c */
[----:B------:R-:W-:Y:S05]  /*c4a0*/  LDSM.16.M88.4 R172, [R194+0x8000] ;  /* 0x00800000c2ac783b */ /* 0x000fea0000000200 */
        /* <DEDUP_REMOVED lines=10> */
[C---:B-1----:R-:W-:Y:S03]  /*c550*/  HMMA.16816.F32 R36, R136.reuse, R160, R36 ;  /* 0x000000a08824723c */ /* 0x042fe60000001824 */
[----:B------:R-:W-:Y:S05]  /*c560*/  LDSM.16.M88.4 R184, [R193+0x2000] ;  /* 0x00200000c1b8783b */ /* 0x000fea0000000200 */
[C---:B------:R-:W-:Y:S03]  /*c570*/  HMMA.16816.F32 R40, R136.reuse, R162, R40 ;  /* 0x000000a28828723c */ /* 0x040fe60000001828 */
[----:B------:R-:W-:Y:S05]  /*c580*/  LDSM.16.M88.4 R160, [R194+0x6c00] ;  /* 0x006c0000c2a0783b */ /* 0x000fea0000000200 */
[C---:B------:R-:W-:Y:S03]  /*c590*/  HMMA.16816.F32 R44, R136.reuse, R140, R44 ;  /* 0x0000008c882c723c */ /* 0x040fe6000000182c */
[----:B------:R-:W-:Y:S05]  /*c5a0*/  LDSM.16.M88.4 R188, [R119+0x7000] ;  /* 0x0070000077bc783b */ /* 0x000fea0000000200 */
[C---:B------:R-:W-:Y:S03]  /*c5b0*/  HMMA.16816.F32 R48, R136.reuse, R142, R48 ;  /* 0x0000008e8830723c */ /* 0x040fe60000001830 */
[----:B------:R-:W1:Y:S05]  /*c5c0*/  LDSM.16.M88.4 R140, [R194+0x5800] ;  /* 0x00580000c28c783b */ /* 0x000e6a0000000200 */
[C---:B------:R-:W-:Y:S08]  /*c5d0*/  HMMA.16816.F32 R52, R136.reuse, R124, R52 ;  /* 0x0000007c8834723c */ /* 0x040ff00000001834 */
        /* <DEDUP_REMOVED lines=11> */
[----:B------:R-:W-:Y:S07]  /*c690*/  LDSM.16.M88.4 R144, [R119+0x6400] ;  /* 0x006400007790783b */ /* 0x000fee0000000200 */
[C---:B-1----:R-:W-:Y:S08]  /*c6a0*/  HMMA.16816.F32 R20, R128.reuse, R140, R20 ;  /* 0x0000008c8014723c */ /* 0x042ff00000001814 */
[C---:B------:R-:W-:Y:S01]  /*c6b0*/  HMMA.16816.F32 R24, R128.reuse, R142, R24 ;  /* 0x0000008e8018723c */ /* 0x040fe20000001818 */
[----:B------:R-:W-:Y:S07]  /*c6c0*/  LDSM.16.M88.4 R140, [R119+0x6000] ;  /* 0x00600000778c783b */ /* 0x000fee0000000200 */
        /* <DEDUP_REMOVED lines=14> */
[----:B------:R-:W5:Y:S07]  /*c7b0*/  LDSM.16.M88.4 R128, [R119+0x5c00] ;  /* 0x005c00007780783b */ /* 0x000f6e0000000200 */
[C---:B---3--:R-:W-:Y:S01]  /*c7c0*/  HMMA.16816.F32 R4, R120.reuse, R136, R4 ;  /* 0x000000887804723c */ /* 0x048fe20000001804 */
[----:B------:R-:W3:Y:S07]  /*c7d0*/  LDSM.16.M88.4 R160, [R194+0x7000] ;  /* 0x00700000c2a0783b */ /* 0x000eee0000000200 */
[C---:B------:R-:W-:Y:S01]  /*c7e0*/  HMMA.16816.F32 R8, R120.reuse, R138, R8 ;  /* 0x0000008a7808723c */ /* 0x040fe20000001808 */
[----:B------:R-:W2:Y:S07]  /*c7f0*/  LDSM.16.M88.4 R136, [R194+0x7400] ;  /* 0x00740000c288783b */ /* 0x000eae0000000200 */
[C---:B----4-:R-:W-:Y:S08]  /*c800*/  HMMA.16816.F32 R12, R120.reuse, R132, R12 ;  /* 0x00000084780c723c */ /* 0x050ff0000000180c */
[C---:B------:R-:W-:Y:S01]  /*c810*/  HMMA.16816.F32 R16, R120.reuse, R134, R16 ;  /* 0x000000867810723c */ /* 0x040fe20000001810 */
[----:B------:R-:W4:Y:S07]  /*c820*/  LDSM.16.M88.4 R132, [R194+0x8c00] ;  /* 0x008c0000c284783b */ /* 0x000f2e0000000200 */
[C---:B-1----:R-:W-:Y:S08]  /*c830*/  HMMA.16816.F32 R20, R120.reuse, R124, R20 ;  /* 0x0000007c7814723c */ /* 0x042ff00000001814 */
[C---:B------:R-:W-:Y:S01]  /*c840*/  HMMA.16816.F32 R24, R120.reuse, R126, R24 ;  /* 0x0000007e7818723c */ /* 0x040fe20000001818 */
[----:B------:R-:W-:Y:S07]  /*c850*/  LDSM.16.M88.4 R124, [R119+0x7800] ;  /* 0x00780000777c783b */ /* 0x000fee0000000200 */
        /* <DEDUP_REMOVED lines=93> */
[C---:B---3--:R-:W-:Y:S09]  /*ce30*/  HMMA.16816.F32 R44, R184.reuse, R120, R44 ;  /* 0x00000078b82c723c */ /* 0x048ff2000000182c */
[----:B------:R-:W3:Y:S01]  /*ce40*/  MUFU.TANH R176, R176 ;  /* 0x000000b000b07308 */ /* 0x000ee20000002400 */
[C---:B------:R-:W-:Y:S09]  /*ce50*/  HMMA.16816.F32 R48, R184.reuse, R122, R48 ;  /* 0x0000007ab830723c */ /* 0x040ff20000001830 */
[----:B------:R-:W1:Y:S01]  /*ce60*/  MUFU.TANH R177, R177 ;  /* 0x000000b100b17308 */ /* 0x000e620000002400 */
        /* <DEDUP_REMOVED lines=17> */
[----:B------:R1:W1:Y:S01]  /*cf80*/  MUFU.TANH R48, R248 ;  /* 0x000000f800307308 */ /* 0x0002620000002400 */
[----:B------:R-:W-:Y:S01]  /*cf90*/  BAR.SYNC.DEFER_BLOCKING 0x0 ;  /* 0x0000000000007b1d */ /* 0x000fe20000010000 */
[-C--:B------:R-:W-:Y:S01]  /*cfa0*/  FMUL.FTZ R54, R55, R0.reuse ;  /* 0x0000000037367220 */ /* 0x080fe20000410000 */
[-C--:B------:R-:W-:Y:S01]  /*cfb0*/  FMUL.FTZ R53, R56, R0.reuse ;  /* 0x0000000038357220 */ /* 0x080fe20000410000 */
[-C--:B------:R-:W-:Y:S01]  /*cfc0*/  FMUL.FTZ R56, R57, R0.reuse ;  /* 0x0000000039387220 */ /* 0x080fe20000410000 */
[-C--:B------:R-:W-:Y:S05]  /*cfd0*/  FMUL.FTZ R55, R59, R0.reuse ;  /* 0x000000003b377220 */ /* 0x080fea0000410000 */
[----:B------:R-:W1:Y:S10]  /*cfe0*/  MUFU.TANH R180, R180 ;  /* 0x000000b400b47308 */ /* 0x000e740000002400 */
[----:B------:R-:W1:Y:S10]  /*cff0*/  MUFU.TANH R181, R181 ;  /* 0x000000b500b57308 */ /* 0x000e740000002400 */
[----:B------:R-:W1:Y:S01]  /*d000*/  MUFU.TANH R182, R182 ;  /* 0x000000b600b67308 */ /* 0x000e620000002400 */
[C---:B-----5:R-:W-:Y:S09]  /*d010*/  HMMA.16816.F32 R60, R184.reuse, R44, R60 ;  /* 0x0000002cb83c723c */ /* 0x060ff2000000183c */
[----:B------:R-:W1:Y:S01]  /*d020*/  MUFU.TANH R183, R183 ;  /* 0x000000b700b77308 */ /* 0x000e620000002400 */
[-C--:B------:R-:W-:Y:S01]  /*d030*/  FMUL.FTZ R44, R58, R0.reuse ;  /* 0x000000003a2c7220 */ /* 0x080fe20000410000 */
[----:B------:R-:W-:Y:S08]  /*d040*/  HMMA.16816.F32 R64, R184, R46, R64 ;  /* 0x0000002eb840723c */ /* 0x000ff00000001840 */
        /* <DEDUP_REMOVED lines=129> */
.L_x_5504:
[----:B------:R-:W-:Y:S05]  /*d860*/  BSYNC.RECONVERGENT B0 ;  /* 0x0000000000007941 */ /* 0x000fea0003800200 */
.L_x_5503:
        /* <DEDUP_REMOVED lines=23> */
.L_x_5502:
[----:B------:R-:W-:Y:S05]  /*d9e0*/  BSYNC.RECONVERGENT B1 ;  /* 0x0000000000017941 */ /* 0x000fea0003800200 */
.L_x_5501:
[----:B-1----:R-:W3:Y:S01]  /*d9f0*/  LD.E R53, desc[UR4][R2.64+0xdc] ;  /* 0x0000dc0402357980 */ /* 0x002ee2000c101900 */
[C---:B------:R-:W-:Y:S01]  /*da00*/  VIADD R40, R224.reuse, 0xffffffc1 ;  /* 0xffffffc1e0287836 */ /* 0x040fe20000000000 */
[C---:B------:R-:W-:Y:S01]  /*da10*/  ISETP.GE.AND P4, PT, R224.reuse, R215, PT ;  /* 0x000000d7e000720c */ /* 0x040fe20003f86270 */
[C---:B------:R-:W-:Y:S01]  /*da20*/  VIADD R15, R224.reuse, 0xffffffc8 ;  /* 0xffffffc8e00f7836 */ /* 0x040fe20000000000 */
[CC--:B------:R-:W-:Y:S01]  /*da30*/  ISETP.GE.AND P1, PT, R224.reuse, R217.reuse, PT ;  /* 0x000000d9e000720c */ /* 0x0c0fe20003f26270 */
[C---:B------:R-:W-:Y:S01]  /*da40*/  VIADD R13, R224.reuse, 0xffffffc9 ;  /* 0xffffffc9e00d7836 */ /* 0x040fe20000000000 */
[----:B------:R-:W-:Y:S01]  /*da50*/  FSEL R42, R251, -INF , P4 ;  /* 0xff800000fb2a7808 */ /* 0x000fe20002000000 */
[----:B------:R-:W-:Y:S01]  /*da60*/  VIADD R0, R224, 0xffffffc0 ;  /* 0xffffffc0e0007836 */ /* 0x000fe20000000000 */
[-C--:B------:R-:W-:Y:S01]  /*da70*/  ISETP.GE.AND P4, PT, R40, R217.reuse, PT ;  /* 0x000000d92800720c */ /* 0x080fe20003f86270 */
[----:B------:R-:W-:Y:S01]  /*da80*/  VIADD R11, R224, 0xffffffd1 ;  /* 0xffffffd1e00b7836 */ /* 0x000fe20000000000 */
[----:B------:R-:W-:Y:S01]  /*da90*/  FSEL R63, R250, -INF , P1 ;  /* 0xff800000fa3f7808 */ /* 0x000fe20000800000 */
[C---:B--2---:R-:W-:Y:S01]  /*daa0*/  VIADD R4, R224.reuse, 0xffffffd0 ;  /* 0xffffffd0e0047836 */ /* 0x044fe20000000000 */
[----:B------:R-:W-:Y:S01]  /*dab0*/  FSEL R19, R165, -INF , P4 ;  /* 0xff800000a5137808 */ /* 0x000fe20002000000 */
[C---:B------:R-:W-:Y:S01]  /*dac0*/  VIADD R34, R224.reuse, 0xffffffd9 ;  /* 0xffffffd9e0227836 */ /* 0x040fe20000000000 */
[----:B------:R-:W-:Y:S01]  /*dad0*/  ISETP.GE.AND P4, PT, R15, R217, PT ;  /* 0x000000d90f00720c */ /* 0x000fe20003f86270 */
[----:B------:R-:W-:Y:S01]  /*dae0*/  VIADD R9, R224, 0xffffffd8 ;  /* 0xffffffd8e0097836 */ /* 0x000fe20000000000 */
[----:B------:R-:W-:Y:S01]  /*daf0*/  ISETP.GE.AND P3, PT, R0, R215, PT ;  /* 0x000000d70000720c */ /* 0x000fe20003f66270 */
[----:B------:R-:W-:Y:S01]  /*db00*/  VIADD R16, R224, 0xffffffe1 ;  /* 0xffffffe1e0107836 */ /* 0x000fe20000000000 */
[----:B------:R-:W-:Y:S01]  /*db10*/  FSEL R168, R168, -INF , P4 ;  /* 0xff800000a8a87808 */ /* 0x000fe20002000000 */
[C---:B------:R-:W-:Y:S01]  /*db20*/  VIADD R18, R224.reuse, 0xffffffe0 ;  /* 0xffffffe0e0127836 */ /* 0x040fe20000000000 */
[----:B------:R-:W-:Y:S01]  /*db30*/  ISETP.GE.AND P4, PT, R13, R217, PT ;  /* 0x000000d90d00720c */ /* 0x000fe20003f86270 */
[----:B------:R-:W-:Y:S01]  /*db40*/  VIADD R12, R224, 0xffffffe9 ;  /* 0xffffffe9e00c7836 */ /* 0x000fe20000000000 */
[----:B------:R-:W-:Y:S01]  /*db50*/  FSEL R166, R166, -INF , P3 ;  /* 0xff800000a6a67808 */ /* 0x000fe20001800000 */
[C---:B------:R-:W-:Y:S01]  /*db60*/  VIADD R14, R224.reuse, 0xffffffe8 ;  /* 0xffffffe8e00e7836 */ /* 0x040fe20000000000 */
[----:B------:R-:W-:Y:S01]  /*db70*/  FSEL R39, R169, -INF , P4 ;  /* 0xff800000a9277808 */ /* 0x000fe20002000000 */
[----:B------:R-:W-:Y:S01]  /*db80*/  VIADD R8, R224, 0xfffffff1 ;  /* 0xfffffff1e0087836 */ /* 0x000fe20000000000 */
[----:B------:R-:W-:Y:S01]  /*db90*/  ISETP.GE.AND P4, PT, R40, R215, PT ;  /* 0x000000d72800720c */ /* 0x000fe20003f86270 */
[----:B------:R-:W-:Y:S01]  /*dba0*/  VIADD R10, R224, 0xfffffff0 ;  /* 0xfffffff0e00a7836 */ /* 0x000fe20000000000 */
[-C--:B------:R-:W-:Y:S01]  /*dbb0*/  ISETP.GE.AND P3, PT, R4, R217.reuse, PT ;  /* 0x000000d90400720c */ /* 0x080fe20003f66270 */
[C---:B------:R-:W-:Y:S01]  /*dbc0*/  VIADD R6, R224.reuse, 0xfffffff9 ;  /* 0xfffffff9e0067836 */ /* 0x040fe20000000000 */
[----:B------:R-:W-:Y:S01]  /*dbd0*/  FSEL R17, R167, -INF , P4 ;  /* 0xff800000a7117808 */ /* 0x000fe20002000000 */
[C---:B------:R-:W-:Y:S01]  /*dbe0*/  VIADD R7, R224.reuse, 0xfffffff8 ;  /* 0xfffffff8e0077836 */ /* 0x040fe20000000000 */
[----:B------:R-:W-:Y:S01]  /*dbf0*/  ISETP.GE.AND P4, PT, R11, R217, PT ;  /* 0x000000d90b00720c */ /* 0x000fe20003f86270 */
[----:B------:R-:W-:Y:S01]  /*dc00*/  VIADD R5, R224, 0x1 ;  /* 0x00000001e0057836 */ /* 0x000fe20000000000 */
[----:B------:R-:W-:Y:S01]  /*dc10*/  FSEL R43, R172, -INF , P3 ;  /* 0xff800000ac2b7808 */ /* 0x000fe20001800000 */
[C---:B------:R-:W-:Y:S01]  /*dc20*/  VIADD R32, R224.reuse, 0x9 ;  /* 0x00000009e0207836 */ /* 0x040fe20000000000 */
[----:B------:R-:W-:Y:S01]  /*dc30*/  FSEL R41, R173, -INF , P4 ;  /* 0xff800000ad297808 */ /* 0x000fe20002000000 */
[C---:B------:R-:W-:Y:S01]  /*dc40*/  VIADD R30, R224.reuse, 0x11 ;  /* 0x00000011e01e7836 */ /* 0x040fe20000000000 */
[-C--:B------:R-:W-:Y:S01]  /*dc50*/  ISETP.GE.AND P4, PT, R13, R215.reuse, PT ;  /* 0x000000d70d00720c */ /* 0x080fe20003f86270 */
[C---:B------:R-:W-:Y:S01]  /*dc60*/  VIADD R31, R224.reuse, 0x10 ;  /* 0x00000010e01f7836 */ /* 0x040fe20000000000 */
[----:B------:R-:W-:Y:S01]  /*dc70*/  ISETP.GE.AND P3, PT, R15, R215, PT ;  /* 0x000000d70f00720c */ /* 0x000fe20003f66270 */
[C---:B------:R-:W-:Y:S01]  /*dc80*/  VIADD R28, R224.reuse, 0x19 ;  /* 0x00000019e01c7836 */ /* 0x040fe20000000000 */
[----:B------:R-:W-:Y:S01]  /*dc90*/  FSEL R171, R171, -INF , P4 ;  /* 0xff800000abab7808 */ /* 0x000fe20002000000 */
[----:B------:R-:W-:Y:S01]  /*dca0*/  VIADD R29, R224, 0x18 ;  /* 0x00000018e01d7836 */ /* 0x000fe20000000000 */
[-C--:B------:R-:W-:Y:S01]  /*dcb0*/  ISETP.GE.AND P4, PT, R34, R217.reuse, PT ;  /* 0x000000d92200720c */ /* 0x080fe20003f86270 */
[----:B------:R-:W-:Y:S01]  /*dcc0*/  VIADD R26, R224, 0x21 ;  /* 0x00000021e01a7836 */ /* 0x000fe20000000000 */
[----:B------:R-:W-:Y:S01]  /*dcd0*/  FSEL R170, R170, -INF , P3 ;  /* 0xff800000aaaa7808 */ /* 0x000fe20001800000 */
[C---:B------:R-:W-:Y:S01]  /*dce0*/  VIADD R27, R224.reuse, 0x20 ;  /* 0x00000020e01b7836 */ /* 0x040fe20000000000 */
[----:B------:R-:W-:Y:S01]  /*dcf0*/  ISETP.GE.AND P3, PT, R9, R217, PT ;  /* 0x000000d90900720c */ /* 0x000fe20003f66270 */
[C---:B------:R-:W-:Y:S01]  /*dd00*/  VIADD R24, R224.reuse, 0x29 ;  /* 0x00000029e0187836 */ /* 0x040fe20000000000 */
[----:B------:R-:W-:Y:S01]  /*dd10*/  FSEL R251, R177, -INF , P4 ;  /* 0xff800000b1fb7808 */ /* 0x000fe20002000000 */
[C---:B------:R-:W-:Y:S01]  /*dd20*/  VIADD R25, R224.reuse, 0x28 ;  /* 0x00000028e0197836 */ /* 0x040fe20000000000 */
[-C--:B------:R-:W-:Y:S01]  /*dd30*/  ISETP.GE.AND P4, PT, R11, R215.reuse, PT ;  /* 0x000000d70b00720c */ /* 0x080fe20003f86270 */
[----:B------:R-:W-:Y:S01]  /*dd40*/  VIADD R22, R224, 0x31 ;  /* 0x00000031e0167836 */ /* 0x000fe20000000000 */
[----:B------:R-:W-:Y:S01]  /*dd50*/  FSEL R176, R176, -INF , P3 ;  /* 0xff800000b0b07808 */ /* 0x000fe20001800000 */
[----:B------:R-:W-:Y:S01]  /*dd60*/  VIADD R33, R224, 0x39 ;  /* 0x00000039e0217836 */ /* 0x000fe20000000000 */
[----:B------:R-:W-:Y:S01]  /*dd70*/  ISETP.GE.AND P3, PT, R4, R215, PT ;  /* 0x000000d70400720c */ /* 0x000fe20003f66270 */
[C---:B------:R-:W-:Y:S01]  /*dd80*/  VIADD R23, R224.reuse, 0x30 ;  /* 0x00000030e0177836 */ /* 0x040fe20000000000 */
[----:B------:R-:W-:Y:S01]  /*dd90*/  FSEL R36, R175, -INF , P4 ;  /* 0xff800000af247808 */ /* 0x000fe20002000000 */
[----:B------:R-:W-:Y:S01]  /*dda0*/  VIADD R20, R224, 0x38 ;  /* 0x00000038e0147836 */ /* 0x000fe20000000000 */
[-C--:B------:R-:W-:Y:S01]  /*ddb0*/  ISETP.GE.AND P4, PT, R16, R217.reuse, PT ;  /* 0x000000d91000720c */ /* 0x080fe20003f86270 */
[----:B------:R-:W-:Y:S01]  /*ddc0*/  LDSM.16.MT88.4 R64, [R118+0xd000] ;  /* 0x00d000007640783b */ /* 0x000fe20000004200 */
[----:B------:R-:W-:Y:S01]  /*ddd0*/  FSEL R174, R174, -INF , P3 ;  /* 0xff800000aeae7808 */ /* 0x000fe20001800000 */
[----:B------:R-:W-:Y:S01]  /*dde0*/  VIADD R223, R223, 0xffffff80 ;  /* 0xffffff80dfdf7836 */ /* 0x000fe20000000000 */
        /* <DEDUP_REMOVED lines=22> */
[----:B------:R-:W-:Y:S02]  /*df50*/  FSEL R189, R189, -INF , P3 ;  /* 0xff800000bdbd7808 */ /* 0x000fe40001800000 */
[-C--:B------:R-:W-:Y:S02]  /*df60*/  ISETP.GE.AND P4, PT, R6, R217.reuse, PT ;  /* 0x000000d90600720c */ /* 0x080fe40003f86270 */
[----:B------:R-:W-:Y:S02]  /*df70*/  ISETP.GE.AND P3, PT, R7, R217, PT ;  /* 0x000000d90700720c */ /* 0x000fe40003f66270 */
[----:B------:R-:W-:Y:S02]  /*df80*/  FSEL R37, R235, -INF , P4 ;  /* 0xff800000eb257808 */ /* 0x000fe40002000000 */
[----:B------:R-:W-:Y:S02]  /*df90*/  FSEL R234, R234, -INF , P3 ;  /* 0xff800000eaea7808 */ /* 0x000fe40001800000 */
[-C--:B------:R-:W-:Y:S02]  /*dfa0*/  ISETP.GE.AND P4, PT, R8, R215.reuse, PT ;  /* 0x000000d70800720c */ /* 0x080fe40003f86270 */
[----:B------:R-:W-:Y:S02]  /*dfb0*/  ISETP.GE.AND P3, PT, R10, R215, PT ;  /* 0x000000d70a00720c */ /* 0x000fe40003f66270 */
[C---:B------:R-:W-:Y:S02]  /*dfc0*/  ISETP.GE.AND P6, PT, R0.reuse, R216, PT ;  /* 0x000000d80000720c */ /* 0x040fe40003fc6270 */
[C---:B------:R-:W-:Y:S02]  /*dfd0*/  ISETP.GE.AND P0, PT, R0.reuse, R217, PT ;  /* 0x000000d90000720c */ /* 0x040fe40003f06270 */
[----:B------:R-:W-:Y:S02]  /*dfe0*/  FSEL R177, R233, -INF , P4 ;  /* 0xff800000e9b17808 */ /* 0x000fe40002000000 */
[----:B------:R-:W-:Y:S01]  /*dff0*/  ISETP.GE.AND P5, PT, R0, R214, PT ;  /* 0x000000d60000720c */ /* 0x000fe20003fa6270 */
[----:B------:R-:W-:Y:S01]  /*e000*/  VIADD R0, R224, 0x8 ;  /* 0x00000008e0007836 */ /* 0x000fe20000000000 */
[----:B------:R-:W-:Y:S02]  /*e010*/  FSEL R187, R232, -INF , P3 ;  /* 0xff800000e8bb7808 */ /* 0x000fe40001800000 */
[----:B------:R-:W-:Y:S02]  /*e020*/  ISETP.GE.AND P4, PT, R7, R215, PT ;  /* 0x000000d70700720c */ /* 0x000fe40003f86270 */
[CC--:B------:R-:W-:Y:S02]  /*e030*/  ISETP.GE.AND P3, PT, R5.reuse, R217.reuse, PT ;  /* 0x000000d90500720c */ /* 0x0c0fe40003f66270 */
[----:B------:R-:W-:Y:S02]  /*e040*/  FSEL R185, R236, -INF , P4 ;  /* 0xff800000ecb97808 */ /* 0x000fe40002000000 */
[----:B------:R-:W-:Y:S02]  /*e050*/  FSEL R181, R238, -INF , P3 ;  /* 0xff800000eeb57808 */ /* 0x000fe40001800000 */
[----:B------:R-:W-:Y:S02]  /*e060*/  ISETP.GE.AND P4, PT, R0, R217, PT ;  /* 0x000000d90000720c */ /* 0x000fe40003f86270 */
[-C--:B------:R-:W-:Y:S02]  /*e070*/  ISETP.GE.AND P3, PT, R6, R215.reuse, PT ;  /* 0x000000d70600720c */ /* 0x080fe40003f66270 */
[----:B------:R-:W-:Y:S02]  /*e080*/  FSEL R240, R240, -INF , P4 ;  /* 0xff800000f0f07808 */ /* 0x000fe40002000000 */
[----:B------:R-:W-:Y:S02]  /*e090*/  ISETP.GE.AND P4, PT, R5, R215, PT ;  /* 0x000000d70500720c */ /* 0x000fe40003f86270 */
[----:B------:R-:W-:Y:S02]  /*e0a0*/  FSEL R175, R237, -INF , P3 ;  /* 0xff800000edaf7808 */ /* 0x000fe40001800000 */
[-C--:B------:R-:W-:Y:S02]  /*e0b0*/  ISETP.GE.AND P3, PT, R32, R217.reuse, PT ;  /* 0x000000d92000720c */ /* 0x080fe40003f66270 */
        /* <DEDUP_REMOVED lines=28> */
[----:B------:R-:W-:Y:S02]  /*e280*/  ISETP.GE.AND P1, PT, R224, R216, PT ;  /* 0x000000d8e000720c */ /* 0x000fe40003f26270 */
[----:B------:R-:W-:Y:S02]  /*e290*/  FSEL R21, R164, -INF , P0 ;  /* 0xff800000a4157808 */ /* 0x000fe40000000000 */
[C---:B------:R-:W-:Y:S01]  /*e2a0*/  ISETP.GE.AND P0, PT, R224.reuse, R214, PT ;  /* 0x000000d6e000720c */ /* 0x040fe20003f06270 */
[----:B------:R-:W-:Y:S01]  /*e2b0*/  VIADD R224, R224, 0xffffff80 ;  /* 0xffffff80e0e07836 */ /* 0x000fe20000000000 */
[----:B------:R-:W-:Y:S02]  /*e2c0*/  FSEL R56, R56, -INF , P4 ;  /* 0xff80000038387808 */ /* 0x000fe40002000000 */
[----:B------:R-:W-:Y:S02]  /*e2d0*/  FSEL R45, R45, -INF , P3 ;  /* 0xff8000002d2d7808 */ /* 0x000fe40001800000 */
[-C--:B------:R-:W-:Y:S02]  /*e2e0*/  ISETP.GE.AND P4, PT, R26, R215.reuse, PT ;  /* 0x000000d71a00720c */ /* 0x080fe40003f86270 */
[----:B------:R-:W-:Y:S02]  /*e2f0*/  FSEL R183, R63, -INF , !P1 ;  /* 0xff8000003fb77808 */ /* 0x000fe40004800000 */
[----:B------:R-:W-:Y:S02]  /*e300*/  ISETP.GE.AND P3, PT, R27, R215, PT ;  /* 0x000000d71b00720c */ /* 0x000fe40003f66270 */
[-C--:B------:R-:W-:Y:S02]  /*e310*/  ISETP.GE.AND P1, PT, R22, R217.reuse, PT ;  /* 0x000000d91600720c */ /* 0x080fe40003f26270 */
[----:B------:R-:W-:Y:S02]  /*e320*/  FSEL R169, R42, -INF , !P0 ;  /* 0xff8000002aa97808 */ /* 0x000fe40004000000 */
[----:B------:R-:W-:Y:S02]  /*e330*/  ISETP.GE.AND P0, PT, R33, R217, PT ;  /* 0x000000d92100720c */ /* 0x000fe40003f06270 */
        /* <DEDUP_REMOVED lines=18> */
[----:B------:R-:W-:Y:S02]  /*e460*/  ISETP.GE.AND P4, PT, R40, R216, PT ;  /* 0x000000d82800720c */ /* 0x000fe40003f86270 */
[----:B------:R-:W-:Y:S02]  /*e470*/  FSEL R21, R21, -INF , !P6 ;  /* 0xff80000015157808 */ /* 0x000fe40007000000 */
[----:B------:R-:W-:Y:S02]  /*e480*/  FSEL R55, R58, -INF , P1 ;  /* 0xff8000003a377808 */ /* 0x000fe40000800000 */
[----:B------:R-:W-:Y:S02]  /*e490*/  ISETP.GE.AND P1, PT, R15, R214, PT ;  /* 0x000000d60f00720c */ /* 0x000fe40003f26270 */
[-C--:B------:R-:W-:Y:S02]  /*e4a0*/  ISETP.GE.AND P6, PT, R13, R216.reuse, PT ;  /* 0x000000d80d00720c */ /* 0x080fe40003fc6270 */
[----:B------:R-:W-:Y:S02]  /*e4b0*/  FSEL R15, R168, -INF , !P0 ;  /* 0xff800000a80f7808 */ /* 0x000fe40004000000 */
[----:B------:R-:W-:Y:S02]  /*e4c0*/  FSEL R19, R19, -INF , !P4 ;  /* 0xff80000013137808 */ /* 0x000fe40006000000 */
[C---:B------:R-:W-:Y:S02]  /*e4d0*/  ISETP.GE.AND P0, PT, R4.reuse, R216, PT ;  /* 0x000000d80400720c */ /* 0x040fe40003f06270 */
[-C--:B------:R-:W-:Y:S02]  /*e4e0*/  ISETP.GE.AND P4, PT, R13, R214.reuse, PT ;  /* 0x000000d60d00720c */ /* 0x080fe40003f86270 */
[----:B------:R-:W-:Y:S02]  /*e4f0*/  FSEL R13, R39, -INF , !P6 ;  /* 0xff800000270d7808 */ /* 0x000fe40007000000 */
[----:B------:R-:W-:Y:S02]  /*e500*/  ISETP.GE.AND P6, PT, R4, R214, PT ;  /* 0x000000d60400720c */ /* 0x000fe40003fc6270 */
[----:B------:R-:W-:Y:S02]  /*e510*/  ISETP.GE.AND P3, PT, R22, R215, PT ;  /* 0x000000d71600720c */ /* 0x000fe40003f66270 */
[----:B------:R-:W-:Y:S02]  /*e520*/  FSEL R43, R43, -INF , !P0 ;  /* 0xff8000002b2b7808 */ /* 0x000fe40004000000 */
[----:B------:R-:W-:Y:S02]  /*e530*/  FSEL R4, R166, -INF , !P5 ;  /* 0xff800000a6047808 */ /* 0x000fe40006800000 */
[-C--:B------:R-:W-:Y:S02]  /*e540*/  ISETP.GE.AND P5, PT, R11, R216.reuse, PT ;  /* 0x000000d80b00720c */ /* 0x080fe40003fa6270 */
[----:B------:R-:W-:Y:S02]  /*e550*/  ISETP.GE.AND P0, PT, R9, R216, PT ;  /* 0x000000d80900720c */ /* 0x000fe40003f06270 */
[----:B------:R-:W-:Y:S02]  /*e560*/  FSEL R47, R47, -INF , P3 ;  /* 0xff8000002f2f7808 */ /* 0x000fe40001800000 */
[-C--:B------:R-:W-:Y:S02]  /*e570*/  ISETP.GE.AND P3, PT, R40, R214.reuse, PT ;  /* 0x000000d62800720c */ /* 0x080fe40003f66270 */
[----:B------:R-:W-:Y:S02]  /*e580*/  FSEL R41, R41, -INF , !P5 ;  /* 0xff80000029297808 */ /* 0x000fe40006800000 */
[----:B------:R-:W-:Y:S02]  /*e590*/  FSEL R48, R176, -INF , !P0 ;  /* 0xff800000b0307808 */ /* 0x000fe40004000000 */
[----:B------:R-:W-:Y:S02]  /*e5a0*/  ISETP.GE.AND P5, PT, R9, R214, PT ;  /* 0x000000d60900720c */ /* 0x000fe40003fa6270 */
[----:B------:R-:W-:Y:S02]  /*e5b0*/  ISETP.GE.AND P0, PT, R18, R216, PT ;  /* 0x000000d81200720c */ /* 0x000fe40003f06270 */
[----:B------:R-:W-:Y:S02]  /*e5c0*/  FSEL R9, R171, -INF , !P4 ;  /* 0xff800000ab097808 */ /* 0x000fe40006000000 */
[----:B------:R-:W-:Y:S02]  /*e5d0*/  FSEL R249, R174, -INF , !P6 ;  /* 0xff800000aef97808 */ /* 0x000fe40007000000 */
[----:B------:R-:W-:Y:S02]  /*e5e0*/  ISETP.GE.AND P4, PT, R34, R214, PT ;  /* 0x000000d62200720c */ /* 0x000fe40003f86270 */
[----:B------:R-:W-:Y:S02]  /*e5f0*/  ISETP.GE.AND P6, PT, R16, R216, PT ;  /* 0x000000d81000720c */ /* 0x000fe40003fc6270 */
[----:B------:R-:W-:Y:S02]  /*e600*/  FSEL R17, R17, -INF , !P3 ;  /* 0xff80000011117808 */ /* 0x000fe40005800000 */
[----:B------:R-:W-:Y:S02]  /*e610*/  ISETP.GE.AND P3, PT, R11, R214, PT ;  /* 0x000000d60b00720c */ /* 0x000fe40003f66270 */
[----:B------:R-:W-:Y:S02]  /*e620*/  FSEL R245, R180, -INF , !P0 ;  /* 0xff800000b4f57808 */ /* 0x000fe40004000000 */
[----:B------:R-:W-:Y:S02]  /*e630*/  ISETP.GE.AND P0, PT, R14, R216, PT ;  /* 0x000000d80e00720c */ /* 0x000fe40003f06270 */
[----:B------:R-:W-:Y:S02]  /*e640*/  FSEL R243, R38, -INF , !P6 ;  /* 0xff80000026f37808 */ /* 0x000fe40007000000 */
[----:B------:R-:W-:Y:S02]  /*e650*/  FSEL R49, R179, -INF , !P4 ;  /* 0xff800000b3317808 */ /* 0x000fe40006000000 */
[-C--:B------:R-:W-:Y:S02]  /*e660*/  ISETP.GE.AND P6, PT, R14, R214.reuse, PT ;  /* 0x000000d60e00720c */ /* 0x080fe40003fc6270 */
[----:B------:R-:W-:Y:S02]  /*e670*/  ISETP.GE.AND P4, PT, R12, R214, PT ;  /* 0x000000d60c00720c */ /* 0x000fe40003f86270 */
[----:B------:R-:W-:Y:S02]  /*e680*/  FSEL R247, R36, -INF , !P3 ;  /* 0xff80000024f77808 */ /* 0x000fe40005800000 */
[----:B------:R-:W-:Y:S02]  /*e690*/  FSEL R51, R178, -INF , !P5 ;  /* 0xff800000b2337808 */ /* 0x000fe40006800000 */
[----:B------:R-:W-:Y:S02]  /*e6a0*/  ISETP.GE.AND P5, PT, R12, R216, PT ;  /* 0x000000d80c00720c */ /* 0x000fe40003fa6270 */
[----:B------:R-:W-:Y:S02]  /*e6b0*/  ISETP.GE.AND P3, PT, R16, R214, PT ;  /* 0x000000d61000720c */ /* 0x000fe40003f66270 */
[----:B------:R-:W-:Y:S02]  /*e6c0*/  FSEL R241, R188, -INF , !P0 ;  /* 0xff800000bcf17808 */ /* 0x000fe40004000000 */
[-C--:B------:R-:W-:Y:S02]  /*e6d0*/  ISETP.GE.AND P0, PT, R10, R216.reuse, PT ;  /* 0x000000d80a00720c */ /* 0x080fe40003f06270 */
[----:B------:R-:W-:Y:S02]  /*e6e0*/  FSEL R233, R189, -INF , !P6 ;  /* 0xff800000bde97808 */ /* 0x000fe40007000000 */
[----:B------:R-:W-:Y:S02]  /*e6f0*/  FSEL R231, R191, -INF , !P4 ;  /* 0xff800000bfe77808 */ /* 0x000fe40006000000 */
[C---:B------:R-:W-:Y:S02]  /*e700*/  ISETP.GE.AND P6, PT, R6.reuse, R216, PT ;  /* 0x000000d80600720c */ /* 0x040fe40003fc6270 */
[-C--:B------:R-:W-:Y:S02]  /*e710*/  ISETP.GE.AND P4, PT, R6, R214.reuse, PT ;  /* 0x000000d60600720c */ /* 0x080fe40003f86270 */
[----:B------:R-:W-:Y:S02]  /*e720*/  FMNMX3.FTZ R6, R116, R21, R19, !PT ;  /* 0x0000001574067276 */ /* 0x000fe40007810013 */
[----:B------:R-:W-:Y:S02]  /*e730*/  FSEL R235, R35, -INF , !P3 ;  /* 0xff80000023eb7808 */ /* 0x000fe40005800000 */
[----:B------:R-:W-:Y:S02]  /*e740*/  FSEL R239, R190, -INF , !P5 ;  /* 0xff800000beef7808 */ /* 0x000fe40006800000 */
[-C--:B------:R-:W-:Y:S02]  /*e750*/  ISETP.GE.AND P5, PT, R10, R214.reuse, PT ;  /* 0x000000d60a00720c */ /* 0x080fe40003fa6270 */
[----:B------:R-:W-:Y:S02]  /*e760*/  ISETP.GE.AND P3, PT, R8, R214, PT ;  /* 0x000000d60800720c */ /* 0x000fe40003f66270 */
[----:B------:R-:W-:Y:S02]  /*e770*/  FSEL R229, R229, -INF , !P0 ;  /* 0xff800000e5e57808 */ /* 0x000fe40004000000 */
[-C--:B------:R-:W-:Y:S02]  /*e780*/  ISETP.GE.AND P0, PT, R7, R216.reuse, PT ;  /* 0x000000d80700720c */ /* 0x080fe40003f06270 */
[----:B------:R-:W-:Y:S02]  /*e790*/  FSEL R11, R170, -INF , !P1 ;  /* 0xff800000aa0b7808 */ /* 0x000fe40004800000 */
[----:B------:R-:W-:Y:S02]  /*e7a0*/  FMNMX3.FTZ R6, R6, R15, R13, !PT ;  /* 0x0000000f06067276 */ /* 0x000fe4000781000d */
[-C--:B------:R-:W-:Y:S02]  /*e7b0*/  ISETP.GE.AND P1, PT, R34, R216.reuse, PT ;  /* 0x000000d82200720c */ /* 0x080fe40003f26270 */
[----:B------:R-:W-:Y:S02]  /*e7c0*/  FSEL R187, R187, -INF , !P5 ;  /* 0xff800000bbbb7808 */ /* 0x000fe40006800000 */
[----:B------:R-:W-:Y:S02]  /*e7d0*/  FSEL R177, R177, -INF , !P3 ;  /* 0xff800000b1b17808 */ /* 0x000fe40005800000 */
[----:B------:R-:W-:Y:S02]  /*e7e0*/  FSEL R189, R37, -INF , !P6 ;  /* 0xff80000025bd7808 */ /* 0x000fe40007000000 */
[C---:B------:R-:W-:Y:S01]  /*e7f0*/  ISETP.GE.AND P5, PT, R0.reuse, R216, PT ;  /* 0x000000d80000720c */ /* 0x040fe20003fa6270 */
[----:B------:R-:W-:Y:S01]  /*e800*/  LDSM.16.MT88.4 R36, [R118+0xb000] ;  /* 0x00b000007624783b */ /* 0x000fe20000004200 */
[-C--:B------:R-:W-:Y:S02]  /*e810*/  ISETP.GE.AND P3, PT, R0, R214.reuse, PT ;  /* 0x000000d60000720c */ /* 0x080fe40003f66270 */
[----:B------:R-:W-:Y:S02]  /*e820*/  FSEL R191, R234, -INF , !P0 ;  /* 0xff800000eabf7808 */ /* 0x000fe40004000000 */
[----:B------:R-:W-:Y:S02]  /*e830*/  ISETP.GE.AND P6, PT, R5, R214, PT ;  /* 0x000000d60500720c */ /* 0x000fe40003fc6270 */
[----:B------:R-:W-:Y:S02]  /*e840*/  FMNMX3.FTZ R0, R117, R4, R17, !PT ;  /* 0x0000000475007276 */ /* 0x000fe40007810011 */
[----:B------:R-:W-:Y:S02]  /*e850*/  ISETP.GE.AND P0, PT, R5, R216, PT ;  /* 0x000000d80500720c */ /* 0x000fe40003f06270 */
[----:B------:R-:W-:Y:S02]  /*e860*/  FMNMX3.FTZ R5, R6, R43, R41, !PT ;  /* 0x0000002b06057276 */ /* 0x000fe40007810029 */
[----:B------:R-:W-:Y:S02]  /*e870*/  FSEL R251, R251, -INF , !P1 ;  /* 0xff800000fbfb7808 */ /* 0x000fe40004800000 */
[----:B------:R-:W-:Y:S02]  /*e880*/  ISETP.GE.AND P1, PT, R18, R214, PT ;  /* 0x000000d61200720c */ /* 0x000fe40003f26270 */
[----:B------:R-:W-:Y:S02]  /*e890*/  FMNMX3.FTZ R0, R0, R11, R9, !PT ;  /* 0x0000000b00007276 */ /* 0x000fe40007810009 */
[----:B------:R-:W-:Y:S02]  /*e8a0*/  FMNMX3.FTZ R6, R5, R48, R251, !PT ;  /* 0x0000003005067276 */ /* 0x000fe400078100fb */
[----:B------:R-:W-:Y:S02]  /*e8b0*/  FMNMX3.FTZ R0, R0, R249, R247, !PT ;  /* 0x000000f900007276 */ /* 0x000fe400078100f7 */
[----:B------:R-:W-:Y:S02]  /*e8c0*/  FSEL R237, R182, -INF , !P1 ;  /* 0xff800000b6ed7808 */ /* 0x000fe40004800000 */
[-C--:B------:R-:W-:Y:S02]  /*e8d0*/  ISETP.GE.AND P1, PT, R8, R216.reuse, PT ;  /* 0x000000d80800720c */ /* 0x080fe40003f26270 */
[----:B------:R-:W-:Y:S02]  /*e8e0*/  FMNMX3.FTZ R6, R6, R245, R243, !PT ;  /* 0x000000f506067276 */ /* 0x000fe400078100f3 */
[----:B------:R-:W-:Y:S02]  /*e8f0*/  FMNMX3.FTZ R0, R0, R51, R49, !PT ;  /* 0x0000003300007276 */ /* 0x000fe40007810031 */
[----:B------:R-:W-:Y:S02]  /*e900*/  FSEL R171, R230, -INF , !P1 ;  /* 0xff800000e6ab7808 */ /* 0x000fe40004800000 */
[----:B------:R-:W-:Y:S02]  /*e910*/  FMNMX3.FTZ R6, R6, R241, R239, !PT ;  /* 0x000000f106067276 */ /* 0x000fe400078100ef */
[----:B------:R-:W-:Y:S02]  /*e920*/  FMNMX3.FTZ R0, R0, R237, R235, !PT ;  /* 0x000000ed00007276 */ /* 0x000fe400078100eb */
[----:B------:R-:W-:Y:S02]  /*e930*/  FMNMX3.FTZ R6, R6, R229, R171, !PT ;  /* 0x000000e506067276 */ /* 0x000fe400078100ab */
[----:B------:R-:W-:Y:S02]  /*e940*/  FSEL R175, R175, -INF , !P4 ;  /* 0xff800000afaf7808 */ /* 0x000fe40006000000 */
[----:B------:R-:W-:Y:S02]  /*e950*/  FSEL R181, R181, -INF , !P0 ;  /* 0xff800000b5b57808 */ /* 0x000fe40004000000 */
[-C--:B------:R-:W-:Y:S02]  /*e960*/  ISETP.GE.AND P4, PT, R31, R216.reuse, PT ;  /* 0x000000d81f00720c */ /* 0x080fe40003f86270 */
[----:B------:R-:W-:Y:S02]  /*e970*/  ISETP.GE.AND P0, PT, R32, R216, PT ;  /* 0x000000d82000720c */ /* 0x000fe40003f06270 */
[----:B------:R-:W-:Y:S02]  /*e980*/  ISETP.GE.AND P1, PT, R7, R214, PT ;  /* 0x000000d60700720c */ /* 0x000fe40003f26270 */
[----:B------:R-:W-:Y:S02]  /*e990*/  FMNMX3.FTZ R0, R0, R233, R231, !PT ;  /* 0x000000e900007276 */ /* 0x000fe400078100e7 */
[----:B------:R-:W-:Y:S02]  /*e9a0*/  FMNMX3.FTZ R6, R6, R191, R189, !PT ;  /* 0x000000bf06067276 */ /* 0x000fe400078100bd */
[----:B------:R-:W-:Y:S02]  /*e9b0*/  FSEL R173, R173, -INF , !P0 ;  /* 0xff800000adad7808 */ /* 0x000fe40004000000 */
[----:B------:R-:W-:Y:S02]  /*e9c0*/  FSEL R161, R161, -INF , !P4 ;  /* 0xff800000a1a17808 */ /* 0x000fe40006000000 */
[----:B------:R-:W-:Y:S02]  /*e9d0*/  FSEL R185, R185, -INF , !P1 ;  /* 0xff800000b9b97808 */ /* 0x000fe40004800000 */
[----:B------:R-:W-:Y:S02]  /*e9e0*/  FMNMX3.FTZ R0, R0, R187, R177, !PT ;  /* 0x000000bb00007276 */ /* 0x000fe400078100b1 */
[-C--:B------:R-:W-:Y:S02]  /*e9f0*/  ISETP.GE.AND P0, PT, R30, R216.reuse, PT ;  /* 0x000000d81e00720c */ /* 0x080fe40003f06270 */
[----:B------:R-:W-:Y:S02]  /*ea00*/  ISETP.GE.AND P4, PT, R29, R216, PT ;  /* 0x000000d81d00720c */ /* 0x000fe40003f86270 */
[----:B------:R-:W-:Y:S02]  /*ea10*/  FSEL R179, R240, -INF , !P5 ;  /* 0xff800000f0b37808 */ /* 0x000fe40006800000 */
[----:B------:R-:W-:Y:S02]  /*ea20*/  FMNMX3.FTZ R6, R6, R183, R181, !PT ;  /* 0x000000b706067276 */ /* 0x000fe400078100b5 */
[-C--:B------:R-:W-:Y:S02]  /*ea30*/  ISETP.GE.AND P5, PT, R31, R214.reuse, PT ;  /* 0x000000d61f00720c */ /* 0x080fe40003fa6270 */
        /* <DEDUP_REMOVED lines=14> */
[----:B------:R-:W-:Y:S02]  /*eb20*/  FSEL R155, R155, -INF , !P3 ;  /* 0xff8000009b9b7808 */ /* 0x000fe40005800000 */
[-C--:B------:R-:W-:Y:S02]  /*eb30*/  ISETP.GE.AND P5, PT, R26, R216.reuse, PT ;  /* 0x000000d81a00720c */ /* 0x080fe40003fa6270 */
[----:B------:R-:W-:Y:S02]  /*eb40*/  FMNMX3.FTZ R6, R6, R161, R159, !PT ;  /* 0x000000a106067276 */ /* 0x000fe4000781009f */
[----:B------:R-:W-:Y:S02]  /*eb50*/  FSEL R145, R52, -INF , !P4 ;  /* 0xff80000034917808 */ /* 0x000fe40006000000 */
[----:B------:R-:W-:Y:S02]  /*eb60*/  ISETP.GE.AND P4, PT, R25, R216, PT ;  /* 0x000000d81900720c */ /* 0x000fe40003f86270 */
[-C--:B------:R-:W-:Y:S02]  /*eb70*/  ISETP.GE.AND P1, PT, R28, R214.reuse, PT ;  /* 0x000000d61c00720c */ /* 0x080fe40003f26270 */
[----:B------:R-:W-:Y:S01]  /*eb80*/  ISETP.GE.AND P3, PT, R27, R214, PT ;  /* 0x000000d61b00720c */ /* 0x000fe20003f66270 */
[----:B------:R-:W-:Y:S01]  /*eb90*/  LDSM.16.MT88.4 R28, [R192+0xb000] ;  /* 0x00b00000c01c783b */ /* 0x000fe20000004200 */
[----:B------:R-:W-:Y:S02]  /*eba0*/  FSEL R149, R50, -INF , !P0 ;  /* 0xff80000032957808 */ /* 0x000fe40004000000 */
[----:B------:R-:W-:Y:S02]  /*ebb0*/  FSEL R151, R151, -INF , !P6 ;  /* 0xff80000097977808 */ /* 0x000fe40007000000 */
[----:B------:R-:W-:Y:S02]  /*ebc0*/  FMNMX3.FTZ R0, R0, R165, R163, !PT ;  /* 0x000000a500007276 */ /* 0x000fe400078100a3 */
[----:B------:R-:W-:Y:S02]  /*ebd0*/  FMNMX3.FTZ R6, R6, R157, R155, !PT ;  /* 0x0000009d06067276 */ /* 0x000fe4000781009b */
[----:B------:R-:W-:Y:S02]  /*ebe0*/  FSEL R143, R143, -INF , !P5 ;  /* 0xff8000008f8f7808 */ /* 0x000fe40006800000 */
[----:B------:R-:W-:Y:S02]  /*ebf0*/  ISETP.GE.AND P0, PT, R24, R216, PT ;  /* 0x000000d81800720c */ /* 0x000fe40003f06270 */
[----:B------:R-:W-:Y:S02]  /*ec00*/  FSEL R141, R45, -INF , !P4 ;  /* 0xff8000002d8d7808 */ /* 0x000fe40006000000 */
[-C--:B------:R-:W-:Y:S02]  /*ec10*/  ISETP.GE.AND P6, PT, R26, R214.reuse, PT ;  /* 0x000000d61a00720c */ /* 0x080fe40003fc6270 */
[----:B------:R-:W-:Y:S02]  /*ec20*/  ISETP.GE.AND P5, PT, R25, R214, PT ;  /* 0x000000d61900720c */ /* 0x000fe40003fa6270 */
[-C--:B------:R-:W-:Y:S02]  /*ec30*/  ISETP.GE.AND P4, PT, R23, R216.reuse, PT ;  /* 0x000000d81700720c */ /* 0x080fe40003f86270 */
[----:B------:R-:W-:Y:S02]  /*ec40*/  FSEL R137, R137, -INF , !P3 ;  /* 0xff80000089897808 */ /* 0x000fe40005800000 */
[----:B------:R-:W-:Y:S02]  /*ec50*/  FSEL R147, R147, -INF , !P1 ;  /* 0xff80000093937808 */ /* 0x000fe40004800000 */
[----:B------:R-:W-:Y:S02]  /*ec60*/  FMNMX3.FTZ R8, R0, R153, R151, !PT ;  /* 0x0000009900087276 */ /* 0x000fe40007810097 */
[----:B------:R-:W-:Y:S02]  /*ec70*/  ISETP.GE.AND P3, PT, R22, R216, PT ;  /* 0x000000d81600720c */ /* 0x000fe40003f66270 */
[----:B------:R-:W-:Y:S02]  /*ec80*/  FSEL R139, R56, -INF , !P0 ;  /* 0xff800000388b7808 */ /* 0x000fe40004000000 */
[----:B------:R-:W-:Y:S02]  /*ec90*/  FMNMX3.FTZ R0, R6, R145, R143, !PT ;  /* 0x0000009106007276 */ /* 0x000fe4000781008f */
[----:B------:R-:W-:Y:S02]  /*eca0*/  FSEL R133, R44, -INF , !P5 ;  /* 0xff8000002c857808 */ /* 0x000fe40006800000 */
[----:B------:R-:W-:Y:S02]  /*ecb0*/  ISETP.GE.AND P1, PT, R24, R214, PT ;  /* 0x000000d61800720c */ /* 0x000fe40003f26270 */
        /* <DEDUP_REMOVED lines=10> */
[----:B------:R-:W-:Y:S02]  /*ed60*/  FMNMX3.FTZ R8, R8, R137, R135, !PT ;  /* 0x0000008908087276 */ /* 0x000fe40007810087 */
[----:B------:R-:W-:Y:S02]  /*ed70*/  FSEL R126, R126, -INF , !P4 ;  /* 0xff8000007e7e7808 */ /* 0x000fe40006000000 */
[----:B------:R-:W-:Y:S02]  /*ed80*/  FSEL R127, R127, -INF , !P5 ;  /* 0xff8000007f7f7808 */ /* 0x000fe40006800000 */
[----:B------:R-:W-:Y:S02]  /*ed90*/  FMNMX3.FTZ R0, R5, R130, R128, !PT ;  /* 0x0000008205007276 */ /* 0x000fe40007810080 */
[-C--:B------:R-:W-:Y:S02]  /*eda0*/  ISETP.GE.AND P1, PT, R20, R214.reuse, PT ;  /* 0x000000d61400720c */ /* 0x080fe40003f26270 */
[----:B------:R-:W-:Y:S02]  /*edb0*/  FSEL R120, R46, -INF , !P0 ;  /* 0xff8000002e787808 */ /* 0x000fe40004000000 */
[----:B------:R-:W-:Y:S02]  /*edc0*/  FSEL R58, R47, -INF , !P6 ;  /* 0xff8000002f3a7808 */ /* 0x000fe40007000000 */
[----:B------:R-:W-:Y:S01]  /*edd0*/  ISETP.GE.AND P3, PT, R33, R214, PT ;  /* 0x000000d62100720c */ /* 0x000fe20003f66270 */
[----:B------:R-:W-:Y:S01]  /*ede0*/  LDSM.16.MT88.4 R44, [R192+0xd000] ;  /* 0x00d00000c02c783b */ /* 0x000fe20000004200 */
[----:B------:R-:W-:Y:S02]  /*edf0*/  FMNMX3.FTZ R5, R8, R133, R131, !PT ;  /* 0x0000008508057276 */ /* 0x000fe40007810083 */
        /* <DEDUP_REMOVED lines=31> */
[-C--:B------:R-:W-:Y:S01]  /*eff0*/  FFMA.FTZ R116, R9, R53.reuse, -R122 ;  /* 0x0000003509747223 */ /* 0x080fe2000001087a */
[C---:B------:R-:W-:Y:S01]  /*f000*/  FMUL.FTZ R9, R53.reuse, R6 ;  /* 0x0000000635097220 */ /* 0x040fe20000410000 */
[----:B------:R-:W-:Y:S01]  /*f010*/  FMUL.FTZ R8, R53, R4 ;  /* 0x0000000435087220 */ /* 0x000fe20000410000 */
[----:B------:R-:W-:Y:S01]  /*f020*/  MUFU.EX2 R132, R132 ;  /* 0x0000008400847308 */ /* 0x000fe20000000800 */
[----:B------:R-:W2:Y:S01]  /*f030*/  LDSM.16.MT88.4 R20, [R118+0x9000] ;  /* 0x009000007614783b */ /* 0x000ea20000004200 */
[-C--:B------:R-:W-:Y:S01]  /*f040*/  FFMA.FTZ R156, R155, R53.reuse, -R134 ;  /* 0x000000359b9c7223 */ /* 0x080fe20000010886 */
[-C--:B------:R-:W-:Y:S07]  /*f050*/  FFMA.FTZ R136, R235, R53.reuse, -R122 ;  /* 0x00000035eb887223 */ /* 0x080fee000001087a */
[----:B------:R-:W3:Y:S01]  /*f060*/  MUFU.EX2 R57, R9 ;  /* 0x0000000900397308 */ /* 0x000ee20000000800 */
[-CC-:B------:R-:W-:Y:S01]  /*f070*/  FFMA.FTZ R142, R171, R53.reuse, -R134.reuse ;  /* 0x00000035ab8e7223 */ /* 0x180fe20000010886 */
[-CC-:B------:R-:W-:Y:S01]  /*f080*/  FFMA.FTZ R138, R191, R53.reuse, -R134.reuse ;  /* 0x00000035bf8a7223 */ /* 0x180fe20000010886 */
[-C--:B------:R-:W-:Y:S07]  /*f090*/  FFMA.FTZ R117, R189, R53.reuse, -R134 ;  /* 0x00000035bd757223 */ /* 0x080fee0000010886 */
[----:B------:R-:W4:Y:S01]  /*f0a0*/  MUFU.EX2 R56, R8 ;  /* 0x0000000800387308 */ /* 0x000f220000000800 */
[-CC-:B------:R-:W-:Y:S01]  /*f0b0*/  FFMA.FTZ R144, R177, R53.reuse, -R122.reuse ;  /* 0x00000035b1907223 */ /* 0x180fe2000001087a */
[-CC-:B------:R-:W-:Y:S01]  /*f0c0*/  FFMA.FTZ R140, R185, R53.reuse, -R122.reuse ;  /* 0x00000035b98c7223 */ /* 0x180fe2000001087a */
[-C--:B------:R-:W-:Y:S07]  /*f0d0*/  FFMA.FTZ R175, R175, R53.reuse, -R122 ;  /* 0x00000035afaf7223 */ /* 0x080fee000001087a */
[----:B------:R-:W5:Y:S01]  /*f0e0*/  MUFU.EX2 R125, R125 ;  /* 0x0000007d007d7308 */ /* 0x000f620000000800 */
[-C--:B------:R-:W-:Y:S01]  /*f0f0*/  FFMA.FTZ R229, R229, R53.reuse, -R134 ;  /* 0x00000035e5e57223 */ /* 0x080fe20000010886 */
        /* <DEDUP_REMOVED lines=26> */
[----:B------:R-:W-:Y:S01]  /*f2a0*/  FMUL.FTZ R33, R57, R85 ;  /* 0x0000005539217220 */ /* 0x000fe20000410000 */
[C---:B------:R-:W-:Y:S01]  /*f2b0*/  FMUL.FTZ R34, R56.reuse, R86 ;  /* 0x0000005638227220 */ /* 0x040fe20000410000 */
[----:B----4-:R-:W-:Y:S01]  /*f2c0*/  F2FP.F16.F32.PACK_AB R61, R123, R129 ;  /* 0x000000817b3d723e */ /* 0x010fe200000000ff */
[C---:B------:R-:W-:Y:S01]  /*f2d0*/  FMUL.FTZ R35, R56.reuse, R87 ;  /* 0x0000005738237220 */ /* 0x040fe20000410000 */
[----:B------:R-:W-:Y:S01]  /*f2e0*/  FMUL.FTZ R40, R57, R76 ;  /* 0x0000004c39287220 */ /* 0x000fe20000410000 */
[C---:B------:R-:W-:Y:S01]  /*f2f0*/  FMUL.FTZ R42, R56.reuse, R78 ;  /* 0x0000004e382a7220 */ /* 0x040fe20000410000 */
[C---:B------:R-:W-:Y:S01]  /*f300*/  FMUL.FTZ R50, R56.reuse, R70 ;  /* 0x0000004638327220 */ /* 0x040fe20000410000 */
[----:B------:R-:W-:Y:S01]  /*f310*/  LDSM.16.MT88.4 R84, [R192+0xb400] ;  /* 0x00b40000c054783b */ /* 0x000fe20000004200 */
[----:B------:R-:W-:Y:S01]  /*f320*/  FMUL.FTZ R26, R56, R94 ;  /* 0x0000005e381a7220 */ /* 0x000fe20000410000 */
[--C-:B------:R-:W-:Y:S01]  /*f330*/  FFMA.FTZ R94, R157, R53, -R134.reuse ;  /* 0x000000359d5e7223 */ /* 0x100fe20000010886 */
[----:B---3--:R-:W-:Y:S01]  /*f340*/  F2FP.F16.F32.PACK_AB R63, R116, R121 ;  /* 0x00000079743f723e */ /* 0x008fe200000000ff */
[----:B------:R-:W-:Y:S01]  /*f350*/  MUFU.EX2 R171, R229 ;  /* 0x000000e500ab7308 */ /* 0x000fe20000000800 */
[C---:B------:R-:W-:Y:S01]  /*f360*/  FMUL.FTZ R24, R57.reuse, R92 ;  /* 0x0000005c39187220 */ /* 0x040fe20000410000 */
[----:B------:R-:W-:Y:S01]  /*f370*/  FMUL.FTZ R25, R57, R93 ;  /* 0x0000005d39197220 */ /* 0x000fe20000410000 */
[----:B------:R-:W-:Y:S01]  /*f380*/  FFMA.FTZ R93, R43, R53, -R134 ;  /* 0x000000352b5d7223 */ /* 0x000fe20000010886 */
[C---:B------:R-:W-:Y:S06]  /*f390*/  FMUL.FTZ R43, R56.reuse, R79 ;  /* 0x0000004f382b7220 */ /* 0x040fec0000410000 */
[----:B------:R-:W-:Y:S01]  /*f3a0*/  MUFU.EX2 R155, R94 ;  /* 0x0000005e009b7308 */ /* 0x000fe20000000800 */
[C---:B-1----:R-:W-:Y:S09]  /*f3b0*/  HMMA.16816.F32 R4, R60.reuse, R12, R4 ;  /* 0x0000000c3c04723c */ /* 0x042ff20000001804 */
[----:B------:R-:W-:Y:S01]  /*f3c0*/  MUFU.EX2 R93, R93 ;  /* 0x0000005d005d7308 */ /* 0x000fe20000000800 */
[C---:B------:R-:W-:Y:S01]  /*f3d0*/  FMUL.FTZ R12, R57.reuse, R104 ;  /* 0x00000068390c7220 */ /* 0x040fe20000410000 */
[----:B------:R-:W-:Y:S08]  /*f3e0*/  FMUL.FTZ R13, R57, R105 ;  /* 0x00000069390d7220 */ /* 0x000ff00000410000 */
[----:B------:R-:W-:Y:S01]  /*f3f0*/  MUFU.EX2 R142, R142 ;  /* 0x0000008e008e7308 */ /* 0x000fe20000000800 */
[C---:B------:R-:W-:Y:S03]  /*f400*/  HMMA.16816.F32 R8, R60.reuse, R14, R8 ;  /* 0x0000000e3c08723c */ /* 0x040fe60000001808 */
[C---:B------:R-:W-:Y:S01]  /*f410*/  FMUL.FTZ R14, R56.reuse, R106 ;  /* 0x0000006a380e7220 */ /* 0x040fe20000410000 */
[C---:B------:R-:W-:Y:S05]  /*f420*/  FMUL.FTZ R15, R56.reuse, R107 ;  /* 0x0000006b380f7220 */ /* 0x040fea0000410000 */
[----:B------:R-:W-:Y:S01]  /*f430*/  MUFU.EX2 R138, R138 ;  /* 0x0000008a008a7308 */ /* 0x000fe20000000800 */
[C---:B------:R-:W-:Y:S01]  /*f440*/  FMUL.FTZ R27, R56.reuse, R95 ;  /* 0x0000005f381b7220 */ /* 0x040fe20000410000 */
[-CC-:B------:R-:W-:Y:S01]  /*f450*/  FFMA.FTZ R95, R247, R53.reuse, -R122.reuse ;  /* 0x00000035f75f7223 */ /* 0x180fe2000001087a */
[-C--:B------:R-:W-:Y:S07]  /*f460*/  FFMA.FTZ R92, R249, R53.reuse, -R122 ;  /* 0x00000035f95c7223 */ /* 0x080fee000001087a */
[----:B------:R-:W-:Y:S01]  /*f470*/  MUFU.EX2 R177, R187 ;  /* 0x000000bb00b17308 */ /* 0x000fe20000000800 */
[-C--:B------:R-:W-:Y:S01]  /*f480*/  FFMA.FTZ R106, R243, R53.reuse, -R134 ;  /* 0x00000035f36a7223 */ /* 0x080fe20000010886 */
[C---:B--2---:R-:W-:Y:S08]  /*f490*/  HMMA.16816.F32 R12, R60.reuse, R20, R12 ;  /* 0x000000143c0c723c */ /* 0x044ff0000000180c */
[----:B------:R-:W-:Y:S01]  /*f4a0*/  MUFU.EX2 R95, R95 ;  /* 0x0000005f005f7308 */ /* 0x000fe20000000800 */
[----:B------:R-:W-:Y:S01]  /*f4b0*/  FMUL.FTZ R20, R57, R96 ;  /* 0x0000006039147220 */ /* 0x000fe20000410000 */
[----:B------:R-:W-:Y:S01]  /*f4c0*/  FFMA.FTZ R96, R49, R53, -R122 ;  /* 0x0000003531607223 */ /* 0x000fe2000001087a */
[C---:B------:R-:W-:Y:S07]  /*f4d0*/  FMUL.FTZ R49, R57.reuse, R69 ;  /* 0x0000004539317220 */ /* 0x040fee0000410000 */
[----:B------:R-:W1:Y:S01]  /*f4e0*/  MUFU.EX2 R92, R92 ;  /* 0x0000005c005c7308 */ /* 0x000e620000000800 */
[----:B------:R-:W-:Y:S01]  /*f4f0*/  FMUL.FTZ R21, R57, R97 ;  /* 0x0000006139157220 */ /* 0x000fe20000410000 */
[C---:B------:R-:W-:Y:S08]  /*f500*/  HMMA.16816.F32 R16, R60.reuse, R22, R16 ;  /* 0x000000163c10723c */ /* 0x040ff00000001810 */
[----:B------:R-:W-:Y:S01]  /*f510*/  MUFU.EX2 R144, R144 ;  /* 0x0000009000907308 */ /* 0x000fe20000000800 */
[C---:B------:R-:W-:Y:S01]  /*f520*/  FMUL.FTZ R22, R56.reuse, R98 ;  /* 0x0000006238167220 */ /* 0x040fe20000410000 */
[C---:B------:R-:W-:Y:S01]  /*f530*/  FMUL.FTZ R23, R56.reuse, R99 ;  /* 0x0000006338177220 */ /* 0x040fe20000410000 */
[-CC-:B------:R-:W-:Y:S07]  /*f540*/  FFMA.FTZ R99, R245, R53.reuse, -R134.reuse ;  /* 0x00000035f5637223 */ /* 0x180fee0000010886 */
[----:B------:R-:W-:Y:S01]  /*f550*/  MUFU.EX2 R140, R140 ;  /* 0x0000008c008c7308 */ /* 0x000fe20000000800 */
[-CC-:B------:R-:W-:Y:S01]  /*f560*/  FFMA.FTZ R98, R241, R53.reuse, -R134.reuse ;  /* 0x00000035f1627223 */ /* 0x180fe20000010886 */
[-C--:B------:R-:W-:Y:S01]  /*f570*/  FFMA.FTZ R97, R239, R53.reuse, -R134 ;  /* 0x00000035ef617223 */ /* 0x080fe20000010886 */
[--C-:B------:R-:W-:Y:S07]  /*f580*/  FFMA.FTZ R105, R237, R53, -R122.reuse ;  /* 0x00000035ed697223 */ /* 0x100fee000001087a */
[----:B------:R-:W-:Y:S01]  /*f590*/  MUFU.EX2 R96, R96 ;  /* 0x0000006000607308 */ /* 0x000fe20000000800 */
[C---:B------:R-:W-:Y:S09]  /*f5a0*/  HMMA.16816.F32 R20, R60.reuse, R28, R20 ;  /* 0x0000001c3c14723c */ /* 0x040ff20000001814 */
[----:B------:R-:W-:Y:S01]  /*f5b0*/  MUFU.EX2 R97, R97 ;  /* 0x0000006100617308 */ /* 0x000fe20000000800 */
[C---:B------:R-:W-:Y:S01]  /*f5c0*/  FMUL.FTZ R28, R57.reuse, R88 ;  /* 0x00000058391c7220 */ /* 0x040fe20000410000 */
[----:B------:R-:W-:Y:S01]  /*f5d0*/  FMUL.FTZ R29, R57, R89 ;  /* 0x00000059391d7220 */ /* 0x000fe20000410000 */
[----:B------:R-:W-:Y:S01]  /*f5e0*/  FFMA.FTZ R89, R51, R53, -R122 ;  /* 0x0000003533597223 */ /* 0x000fe2000001087a */
[C---:B------:R-:W-:Y:S01]  /*f5f0*/  FMUL.FTZ R51, R56.reuse, R71 ;  /* 0x0000004738337220 */ /* 0x040fe20000410000 */
[C---:B------:R-:W-:Y:S05]  /*f600*/  HMMA.16816.F32 R24, R60.reuse, R30, R24 ;  /* 0x0000001e3c18723c */ /* 0x040fea0000001818 */
[----:B------:R-:W-:Y:S01]  /*f610*/  MUFU.EX2 R99, R99 ;  /* 0x0000006300637308 */ /* 0x000fe20000000800 */
[C---:B------:R-:W-:Y:S01]  /*f620*/  FMUL.FTZ R30, R56.reuse, R90 ;  /* 0x0000005a381e7220 */ /* 0x040fe20000410000 */
[----:B------:R-:W-:Y:S01]  /*f630*/  FMUL.FTZ R31, R56, R91 ;  /* 0x0000005b381f7220 */ /* 0x000fe20000410000 */
[--C-:B------:R-:W-:Y:S01]  /*f640*/  FFMA.FTZ R90, R41, R53, -R134.reuse ;  /* 0x00000035295a7223 */ /* 0x100fe20000010886 */
[C---:B------:R-:W-:Y:S01]  /*f650*/  FMUL.FTZ R41, R57.reuse, R77 ;  /* 0x0000004d39297220 */ /* 0x040fe20000410000 */
[-CC-:B------:R-:W-:Y:S01]  /*f660*/  FFMA.FTZ R91, R48, R53.reuse, -R134.reuse ;  /* 0x00000035305b7223 */ /* 0x180fe20000010886 */
[----:B------:R-:W2:Y:S01]  /*f670*/  LDSM.16.MT88.4 R76, [R192+0x9400] ;  /* 0x00940000c04c783b */ /* 0x000ea20000004200 */
[----:B------:R-:W-:Y:S01]  /*f680*/  FMUL.FTZ R48, R57, R68 ;  /* 0x0000004439307220 */ /* 0x000fe20000410000 */
[----:B------:R-:W-:Y:S01]  /*f690*/  FFMA.FTZ R88, R251, R53, -R134 ;  /* 0x00000035fb587223 */ /* 0x000fe20000010886 */
[C---:B------:R-:W-:Y:S01]  /*f6a0*/  HMMA.16816.F32 R28, R60.reuse, R36, R28 ;  /* 0x000000243c1c723c */ /* 0x040fe2000000181c */
[----:B------:R-:W3:Y:S02]  /*f6b0*/  MUFU.EX2 R90, R90 ;  /* 0x0000005a005a7308 */ /* 0x000ee40000000800 */
[C---:B------:R-:W-:Y:S01]  /*f6c0*/  FMUL.FTZ R36, R57.reuse, R80 ;  /* 0x0000005039247220 */ /* 0x040fe20000410000 */
[----:B------:R-:W-:Y:S01]  /*f6d0*/  FMUL.FTZ R37, R57, R81 ;  /* 0x0000005139257220 */ /* 0x000fe20000410000 */
[----:B------:R-:W-:Y:S06]  /*f6e0*/  LDSM.16.MT88.4 R68, [R118+0xd400] ;  /* 0x00d400007644783b */ /* 0x000fec0000004200 */
[----:B------:R-:W-:Y:S01]  /*f6f0*/  MUFU.EX2 R91, R91 ;  /* 0x0000005b005b7308 */ /* 0x000fe20000000800 */
[--C-:B------:R-:W-:Y:S01]  /*f700*/  FFMA.FTZ R104, R233, R53, -R122.reuse ;  /* 0x00000035e9687223 */ /* 0x100fe2000001087a */
[C---:B------:R-:W-:Y:S08]  /*f710*/  HMMA.16816.F32 R32, R60.reuse, R38, R32 ;  /* 0x000000263c20723c */ /* 0x040ff00000001820 */
[----:B------:R-:W4:Y:S01]  /*f720*/  MUFU.EX2 R88, R88 ;  /* 0x0000005800587308 */ /* 0x000f220000000800 */
[C---:B------:R-:W-:Y:S01]  /*f730*/  FMUL.FTZ R38, R56.reuse, R82 ;  /* 0x0000005238267220 */ /* 0x040fe20000410000 */
[C---:B------:R-:W-:Y:S01]  /*f740*/  FMUL.FTZ R39, R56.reuse, R83 ;  /* 0x0000005338277220 */ /* 0x040fe20000410000 */
[-CC-:B------:R-:W-:Y:S01]  /*f750*/  FFMA.FTZ R107, R231, R53.reuse, -R122.reuse ;  /* 0x00000035e76b7223 */ /* 0x180fe2000001087a */
[----:B------:R-:W5:Y:S06]  /*f760*/  LDSM.16.MT88.4 R80, [R118+0x9400] ;  /* 0x009400007650783b */ /* 0x000f6c0000004200 */
[----:B------:R-:W2:Y:S01]  /*f770*/  MUFU.EX2 R89, R89 ;  /* 0x0000005900597308 */ /* 0x000ea20000000800 */
[-CC-:B------:R-:W-:Y:S01]  /*f780*/  FFMA.FTZ R152, R169, R53.reuse, -R122.reuse ;  /* 0x00000035a9987223 */ /* 0x180fe2000001087a */
[-CC-:B------:R-:W-:Y:S01]  /*f790*/  FFMA.FTZ R150, R165, R53.reuse, -R122.reuse ;  /* 0x00000035a5967223 */ /* 0x180fe2000001087a */
[----:B------:R-:W-:Y:S01]  /*f7a0*/  FFMA.FTZ R163, R163, R53, -R122 ;  /* 0x00000035a3a37223 */ /* 0x000fe2000001087a */
[C---:B------:R-:W-:Y:S06]  /*f7b0*/  HMMA.16816.F32 R36, R60.reuse, R44, R36 ;  /* 0x0000002c3c24723c */ /* 0x040fec0000001824 */
[----:B------:R-:W-:Y:S01]  /*f7c0*/  MUFU.EX2 R107, R107 ;  /* 0x0000006b006b7308 */ /* 0x000fe20000000800 */
[C---:B------:R-:W-:Y:S01]  /*f7d0*/  FMUL.FTZ R44, R57.reuse, R72 ;  /* 0x00000048392c7220 */ /* 0x040fe20000410000 */
[----:B------:R-:W-:Y:S08]  /*f7e0*/  FMUL.FTZ R45, R57, R73 ;  /* 0x00000049392d7220 */ /* 0x000ff00000410000 */
[----:B------:R-:W5:Y:S01]  /*f7f0*/  MUFU.EX2 R106, R106 ;  /* 0x0000006a006a7308 */ /* 0x000f620000000800 */
[-CC-:B------:R-:W-:Y:S01]  /*f800*/  FFMA.FTZ R181, R181, R53.reuse, -R134.reuse ;  /* 0x00000035b5b57223 */ /* 0x180fe20000010886 */
[----:B------:R-:W-:Y:S01]  /*f810*/  FFMA.FTZ R173, R173, R53, -R134 ;  /* 0x00000035adad7223 */ /* 0x000fe20000010886 */
[C---:B------:R-:W-:Y:S07]  /*f820*/  HMMA.16816.F32 R40, R60.reuse, R46, R40 ;  /* 0x0000002e3c28723c */ /* 0x040fee0000001828 */
[----:B------:R-:W5:Y:S01]  /*f830*/  MUFU.EX2 R98, R98 ;  /* 0x0000006200627308 */ /* 0x000f620000000800 */
[C---:B------:R-:W-:Y:S01]  /*f840*/  FMUL.FTZ R46, R56.reuse, R74 ;  /* 0x0000004a382e7220 */ /* 0x040fe20000410000 */
[----:B------:R-:W-:Y:S08]  /*f850*/  FMUL.FTZ R47, R56, R75 ;  /* 0x0000004b382f7220 */ /* 0x000ff00000410000 */
[----:B------:R-:W-:Y:S01]  /*f860*/  MUFU.EX2 R105, R105 ;  /* 0x0000006900697308 */ /* 0x000fe20000000800 */
[----:B------:R-:W5:Y:S01]  /*f870*/  LDSM.16.MT88.4 R72, [R118+0xb400] ;  /* 0x00b400007648783b */ /* 0x000f620000004200 */
[-C--:B------:R-:W-:Y:S01]  /*f880*/  FFMA.FTZ R167, R167, R53.reuse, -R122 ;  /* 0x00000035a7a77223 */ /* 0x080fe2000001087a */
[-C--:B------:R-:W-:Y:S07]  /*f890*/  FFMA.FTZ R154, R161, R53.reuse, -R134 ;  /* 0x00000035a19a7223 */ /* 0x080fee0000010886 */
[----:B------:R-:W5:Y:S01]  /*f8a0*/  MUFU.EX2 R136, R136 ;  /* 0x0000008800887308 */ /* 0x000f620000000800 */
[-CC-:B------:R-:W-:Y:S01]  /*f8b0*/  FFMA.FTZ R158, R151, R53.reuse, -R122.reuse ;  /* 0x00000035979e7223 */ /* 0x180fe2000001087a */
[C---:B------:R-:W-:Y:S08]  /*f8c0*/  HMMA.16816.F32 R44, R60.reuse, R64, R44 ;  /* 0x000000403c2c723c */ /* 0x040ff0000000182c */
[----:B------:R-:W5:Y:S01]  /*f8d0*/  MUFU.EX2 R104, R104 ;  /* 0x0000006800687308 */ /* 0x000f620000000800 */
[-C--:B------:R-:W-:Y:S01]  /*f8e0*/  FFMA.FTZ R160, R147, R53.reuse, -R122 ;  /* 0x0000003593a07223 */ /* 0x080fe2000001087a */
[-C--:B------:R-:W-:Y:S01]  /*f8f0*/  FFMA.FTZ R159, R159, R53.reuse, -R134 ;  /* 0x000000359f9f7223 */ /* 0x080fe20000010886 */
[-CC-:B------:R-:W-:Y:S07]  /*f900*/  FFMA.FTZ R153, R153, R53.reuse, -R122.reuse ;  /* 0x0000003599997223 */ /* 0x180fee000001087a */
[----:B------:R-:W5:Y:S01]  /*f910*/  MUFU.EX2 R117, R117 ;  /* 0x0000007500757308 */ /* 0x000f620000000800 */
[-C--:B------:R-:W-:Y:S01]  /*f920*/  FFMA.FTZ R149, R149, R53.reuse, -R122 ;  /* 0x0000003595957223 */ /* 0x080fe2000001087a */
[----:B------:R-:W-:Y:S01]  /*f930*/  HMMA.16816.F32 R48, R60, R66, R48 ;  /* 0x000000423c30723c */ /* 0x000fe20000001830 */
[----:B------:R-:W5:Y:S07]  /*f940*/  LDSM.16.MT88.4 R64, [R192+0xd400] ;  /* 0x00d40000c040783b */ /* 0x000f6e0000004200 */
[----:B------:R-:W5:Y:S01]  /*f950*/  MUFU.EX2 R175, R175 ;  /* 0x000000af00af7308 */ /* 0x000f620000000800 */
[----:B-1----:R-:W-:Y:S01]  /*f960*/  F2FP.F16.F32.PACK_AB R61, R95, R92 ;  /* 0x0000005c5f3d723e */ /* 0x002fe200000000ff */
[--C-:B------:R-:W-:Y:S01]  /*f970*/  FFMA.FTZ R164, R143, R53, -R134.reuse ;  /* 0x000000358fa47223 */ /* 0x100fe20000010886 */
[----:B---3--:R-:W-:Y:S07]  /*f980*/  F2FP.F16.F32.PACK_AB R60, R90, R93 ;  /* 0x0000005d5a3c723e */ /* 0x008fee00000000ff */
[----:B------:R-:W-:Y:S01]  /*f990*/  MUFU.EX2 R148, R148 ;  /* 0x0000009400947308 */ /* 0x000fe20000000800 */
[----:B----4-:R-:W-:Y:S01]  /*f9a0*/  F2FP.F16.F32.PACK_AB R62, R88, R91 ;  /* 0x0000005b583e723e */ /* 0x010fe200000000ff */
[----:B------:R-:W-:Y:S01]  /*f9b0*/  FFMA.FTZ R162, R139, R53, -R134 ;  /* 0x000000358ba27223 */ /* 0x000fe20000010886 */
[----:B--2---:R-:W-:Y:S07]  /*f9c0*/  F2FP.F16.F32.PACK_AB R63, R96, R89 ;  /* 0x00000059603f723e */ /* 0x004fee00000000ff */
[----:B------:R-:W1:Y:S01]  /*f9d0*/  MUFU.EX2 R179, R181 ;  /* 0x000000b500b37308 */ /* 0x000e620000000800 */
[-CC-:B------:R-:W-:Y:S01]  /*f9e0*/  FFMA.FTZ R166, R135, R53.reuse, -R122.reuse ;  /* 0x0000003587a67223 */ /* 0x180fe2000001087a */
[-C--:B------:R-:W-:Y:S01]  /*f9f0*/  FFMA.FTZ R168, R131, R53.reuse, -R122 ;  /* 0x0000003583a87223 */ /* 0x080fe2000001087a */
[-CC-:B------:R-:W-:Y:S07]  /*fa00*/  FFMA.FTZ R145, R145, R53.reuse, -R134.reuse ;  /* 0x0000003591917223 */ /* 0x180fee0000010886 */
[----:B------:R-:W-:Y:S01]  /*fa10*/  MUFU.EX2 R146, R146 ;  /* 0x0000009200927308 */ /* 0x000fe20000000800 */
[-C--:B------:R-:W-:Y:S01]  /*fa20*/  FFMA.FTZ R141, R141, R53.reuse, -R134 ;  /* 0x000000358d8d7223 */ /* 0x080fe20000010886 */
[C---:B------:R-:W-:Y:S08]  /*fa30*/  HMMA.16816.F32 R4, R60.reuse, R76, R4 ;  /* 0x0000004c3c04723c */ /* 0x040ff00000001804 */
[----:B------:R-:W2:Y:S01]  /*fa40*/  MUFU.EX2 R169, R173 ;  /* 0x000000ad00a97308 */ /* 0x000ea20000000800 */
[-CC-:B------:R-:W-:Y:S01]  /*fa50*/  FFMA.FTZ R137, R137, R53.reuse, -R122.reuse ;  /* 0x0000003589897223 */ /* 0x180fe2000001087a */
[-C--:B------:R-:W-:Y:S01]  /*fa60*/  FFMA.FTZ R133, R133, R53.reuse, -R122 ;  /* 0x0000003585857223 */ /* 0x080fe2000001087a */
[-C--:B------:R-:W-:Y:S07]  /*fa70*/  FFMA.FTZ R130, R130, R53.reuse, -R134 ;  /* 0x0000003582827223 */ /* 0x080fee0000010886 */
[----:B------:R-:W-:Y:S01]  /*fa80*/  MUFU.EX2 R152, R152 ;  /* 0x0000009800987308 */ /* 0x000fe20000000800 */
[-CC-:B------:R-:W-:Y:S01]  /*fa90*/  FFMA.FTZ R120, R120, R53.reuse, -R122.reuse ;  /* 0x0000003578787223 */ /* 0x180fe2000001087a */
[C---:B------:R-:W-:Y:S01]  /*faa0*/  HMMA.16816.F32 R8, R60.reuse, R78, R8 ;  /* 0x0000004e3c08723c */ /* 0x040fe20000001808 */
[----:B------:R-:W-:Y:S07]  /*fab0*/  LDSM.16.MT88.4 R76, [R118+0x9800] ;  /* 0x00980000764c783b */ /* 0x000fee0000004200 */
[----:B------:R-:W3:Y:S01]  /*fac0*/  MUFU.EX2 R165, R167 ;  /* 0x000000a700a57308 */ /* 0x000ee20000000800 */
[----:B------:R-:W-:Y:S01]  /*fad0*/  FFMA.FTZ R55, R55, R53, -R122 ;  /* 0x0000003537377223 */ /* 0x000fe2000001087a */
[----:B------:R-:W-:Y:S01]  /*fae0*/  FFMA.FTZ R132, R57, R228, R132 ;  /* 0x000000e439847223 */ /* 0x000fe20000010084 */
[----:B------:R-:W-:Y:S07]  /*faf0*/  FFMA.FTZ R129, R56, R225, R129 ;  /* 0x000000e138817223 */ /* 0x000fee0000010081 */
[----:B------:R-:W-:Y:S01]  /*fb00*/  MUFU.EX2 R150, R150 ;  /* 0x0000009600967308 */ /* 0x000fe20000000800 */
[----:B------:R-:W-:Y:S01]  /*fb10*/  ISETP.GT.AND P0, PT, R222, R201, PT ;  /* 0x000000c9de00720c */ /* 0x000fe20003f04270 */
[C---:B-----5:R-:W-:Y:S08]  /*fb20*/  HMMA.16816.F32 R12, R60.reuse, R80, R12 ;  /* 0x000000503c0c723c */ /* 0x060ff0000000180c */
[----:B------:R-:W4:Y:S01]  /*fb30*/  MUFU.EX2 R163, R163 ;  /* 0x000000a300a37308 */ /* 0x000f220000000800 */
[----:B------:R-:W-:Y:S09]  /*fb40*/  FADD.FTZ R125, R125, R132 ;  /* 0x000000847d7d7221 */ /* 0x000ff20000010000 */
[----:B------:R-:W-:Y:S01]  /*fb50*/  MUFU.EX2 R154, R154 ;  /* 0x0000009a009a7308 */ /* 0x000fe20000000800 */
[----:B------:R-:W-:Y:S01]  /*fb60*/  FADD.FTZ R124, R124, R125 ;  /* 0x0000007d7c7c7221 */ /* 0x000fe20000010000 */
[C---:B------:R-:W-:Y:S01]  /*fb70*/  HMMA.16816.F32 R16, R60.reuse, R82, R16 ;  /* 0x000000523c10723c */ /* 0x040fe20000001810 */
[----:B------:R-:W-:Y:S07]  /*fb80*/  LDSM.16.MT88.4 R80, [R192+0xb800] ;  /* 0x00b80000c050783b */ /* 0x000fee0000004200 */
[----:B------:R-:W5:Y:S01]  /*fb90*/  MUFU.EX2 R157, R159 ;  /* 0x0000009f009d7308 */ /* 0x000f620000000800 */
[----:B------:R-:W-:Y:S09]  /*fba0*/  FADD.FTZ R124, R59, R124 ;  /* 0x0000007c3b7c7221 */ /* 0x000ff20000010000 */
[----:B------:R-:W5:Y:S01]  /*fbb0*/  MUFU.EX2 R156, R156 ;  /* 0x0000009c009c7308 */ /* 0x000f620000000800 */
[----:B------:R-:W-:Y:S01]  /*fbc0*/  FADD.FTZ R93, R93, R124 ;  /* 0x0000007c5d5d7221 */ /* 0x000fe20000010000 */
[C---:B------:R-:W-:Y:S08]  /*fbd0*/  HMMA.16816.F32 R20, R60.reuse, R84, R20 ;  /* 0x000000543c14723c */ /* 0x040ff00000001814 */
[----:B------:R-:W-:Y:S01]  /*fbe0*/  MUFU.EX2 R151, R153 ;  /* 0x0000009900977308 */ /* 0x000fe20000000800 */
[----:B------:R-:W-:Y:S09]  /*fbf0*/  FADD.FTZ R90, R90, R93 ;  /* 0x0000005d5a5a7221 */ /* 0x000ff20000010000 */
[----:B------:R-:W5:Y:S01]  /*fc00*/  MUFU.EX2 R158, R158 ;  /* 0x0000009e009e7308 */ /* 0x000f620000000800 */
[----:B------:R-:W-:Y:S01]  /*fc10*/  FADD.FTZ R91, R91, R90 ;  /* 0x0000005a5b5b7221 */ /* 0x000fe20000010000 */
[C---:B------:R-:W-:Y:S01]  /*fc20*/  HMMA.16816.F32 R24, R60.reuse, R86, R24 ;  /* 0x000000563c18723c */ /* 0x040fe20000001818 */
[----:B------:R-:W-:Y:S07]  /*fc30*/  LDSM.16.MT88.4 R84, [R118+0xb800] ;  /* 0x00b800007654783b */ /* 0x000fee0000004200 */
[----:B------:R-:W-:Y:S01]  /*fc40*/  MUFU.EX2 R147, R149 ;  /* 0x0000009500937308 */ /* 0x000fe20000000800 */
[----:B------:R-:W-:Y:S09]  /*fc50*/  FADD.FTZ R88, R88, R91 ;  /* 0x0000005b58587221 */ /* 0x000ff20000010000 */
        /* <DEDUP_REMOVED lines=12> */
[----:B------:R-:W2:Y:S08]  /*fd20*/  LDSM.16.MT88.4 R64, [R192+0xd800] ;  /* 0x00d80000c040783b */ /* 0x000eb00000004200 */
[----:B------:R-:W-:Y:S10]  /*fd30*/  MUFU.EX2 R131, R133 ;  /* 0x0000008500837308 */ /* 0x000ff40000000800 */
[----:B------:R-:W5:Y:S01]  /*fd40*/  MUFU.EX2 R168, R168 ;  /* 0x000000a800a87308 */ /* 0x000f620000000800 */
[C---:B------:R-:W-:Y:S08]  /*fd50*/  HMMA.16816.F32 R44, R60.reuse, R68, R44 ;  /* 0x000000443c2c723c */ /* 0x040ff0000000182c */
        /* <DEDUP_REMOVED lines=97> */
[-C--:B------:R-:W-:Y:S01]  /*10370*/  FFMA.FTZ R134, R126, R53.reuse, -R134 ;  /* 0x000000357e867223 */ /* 0x080fe20000010886 */
[----:B------:R-:W-:Y:S02]  /*10380*/  MUFU.EX2 R128, R130 ;  /* 0x0000008200807308 */ /* 0x000fe40000000800 */
[C---:B------:R-:W-:Y:S08]  /*10390*/  HMMA.16816.F32 R8, R60.reuse, R74, R8 ;  /* 0x0000004a3c08723c */ /* 0x040ff00000001808 */
[----:B------:R-:W1:Y:S01]  /*103a0*/  MUFU.EX2 R127, R73 ;  /* 0x00000049007f7308 */ /* 0x000e620000000800 */
[----:B------:R-:W-:Y:S09]  /*103b0*/  FADD.FTZ R74, R123, R129 ;  /* 0x000000817b4a7221 */ /* 0x000ff20000010000 */
[----:B------:R-:W-:Y:S01]  /*103c0*/  MUFU.EX2 R56, R72 ;  /* 0x0000004800387308 */ /* 0x000fe20000000800 */
[----:B------:R-:W-:Y:S01]  /*103d0*/  FADD.FTZ R121, R121, R74 ;  /* 0x0000004a79797221 */ /* 0x000fe20000010000 */
[C---:B----4-:R-:W-:Y:S08]  /*103e0*/  HMMA.16816.F32 R12, R60.reuse, R76, R12 ;  /* 0x0000004c3c0c723c */ /* 0x050ff0000000180c */
[----:B------:R-:W4:Y:S01]  /*103f0*/  MUFU.EX2 R57, R134 ;  /* 0x0000008600397308 */ /* 0x000f220000000800 */
[----:B------:R-:W-:Y:S01]  /*10400*/  FADD.FTZ R121, R116, R121 ;  /* 0x0000007974797221 */ /* 0x000fe20000010000 */
[----:B------:R-:W-:Y:S03]  /*10410*/  IMAD.MOV.U32 R116, RZ, RZ, R52 ;  /* 0x000000ffff747224 */ /* 0x000fe600078e0034 */
[----:B------:R-:W-:Y:S01]  /*10420*/  FADD.FTZ R92, R92, R121 ;  /* 0x000000795c5c7221 */ /* 0x000fe20000010000 */
[C---:B------:R-:W-:Y:S01]  /*10430*/  HMMA.16816.F32 R16, R60.reuse, R78, R16 ;  /* 0x0000004e3c10723c */ /* 0x040fe20000001810 */
[----:B------:R-:W-:Y:S07]  /*10440*/  LDSM.16.MT88.4 R76, [R192+0xec00] ;  /* 0x00ec0000c04c783b */ /* 0x000fee0000004200 */
[C---:B-----5:R-:W-:Y:S08]  /*10450*/  HMMA.16816.F32 R20, R60.reuse, R80, R20 ;  /* 0x000000503c14723c */ /* 0x060ff00000001814 */
[C---:B------:R-:W-:Y:S08]  /*10460*/  HMMA.16816.F32 R24, R60.reuse, R82, R24 ;  /* 0x000000523c18723c */ /* 0x040ff00000001818 */
[C---:B------:R-:W-:Y:S08]  /*10470*/  HMMA.16816.F32 R28, R60.reuse, R84, R28 ;  /* 0x000000543c1c723c */ /* 0x040ff0000000181c */
[C---:B------:R-:W-:Y:S01]  /*10480*/  HMMA.16816.F32 R32, R60.reuse, R86, R32 ;  /* 0x000000563c20723c */ /* 0x040fe20000001820 */
[----:B------:R-:W-:Y:S07]  /*10490*/  LDSM.16.MT88.4 R84, [R118+0xcc00] ;  /* 0x00cc00007654783b */ /* 0x000fee0000004200 */
[C---:B--2---:R-:W-:Y:S03]  /*104a0*/  HMMA.16816.F32 R36, R60.reuse, R64, R36 ;  /* 0x000000403c24723c */ /* 0x044fe60000001824 */
[-CC-:B------:R-:W-:Y:S01]  /*104b0*/  FFMA.FTZ R64, R58, R53.reuse, -R122.reuse ;  /* 0x000000353a407223 */ /* 0x180fe2000001087a */
[----:B------:R-:W-:Y:S01]  /*104c0*/  FFMA.FTZ R122, R54, R53, -R122 ;  /* 0x00000035367a7223 */ /* 0x000fe2000001087a */
[----:B------:R-:W-:Y:S03]  /*104d0*/  MUFU.EX2 R58, R120 ;  /* 0x00000078003a7308 */ /* 0x000fe60000000800 */
[C---:B------:R-:W-:Y:S07]  /*104e0*/  HMMA.16816.F32 R40, R60.reuse, R66, R40 ;  /* 0x000000423c28723c */ /* 0x040fee0000001828 */
[----:B------:R2:W5:Y:S10]  /*104f0*/  MUFU.EX2 R53, R64 ;  /* 0x0000004000357308 */ /* 0x0005740000000800 */
[----:B------:R-:W-:Y:S01]  /*10500*/  MUFU.EX2 R54, R55 ;  /* 0x0000003700367308 */ /* 0x000fe20000000800 */
[C---:B---3--:R-:W-:Y:S09]  /*10510*/  HMMA.16816.F32 R44, R60.reuse, R68, R44 ;  /* 0x000000443c2c723c */ /* 0x048ff2000000182c */
[----:B------:R-:W3:Y:S01]  /*10520*/  MUFU.EX2 R225, R122 ;  /* 0x0000007a00e17308 */ /* 0x000ee20000000800 */
[----:B-1----:R-:W-:Y:S01]  /*10530*/  F2FP.F16.F32.PACK_AB R68, R127, R128 ;  /* 0x000000807f44723e */ /* 0x002fe200000000ff */
[----:B--2---:R-:W-:Y:S01]  /*10540*/  FADD.FTZ R64, R95, R92 ;  /* 0x0000005c5f407221 */ /* 0x004fe20000010000 */
[----:B------:R-:W-:Y:S01]  /*10550*/  HMMA.16816.F32 R48, R60, R70, R48 ;  /* 0x000000463c30723c */ /* 0x000fe20000001830 */
[----:B------:R-:W1:Y:S02]  /*10560*/  LDSM.16.MT88.4 R92, [R192+0xcc00] ;  /* 0x00cc0000c05c783b */ /* 0x000e640000004200 */
[----:B----4-:R-:W-:Y:S01]  /*10570*/  F2FP.F16.F32.PACK_AB R70, R57, R56 ;  /* 0x000000383946723e */ /* 0x010fe200000000ff */
[----:B------:R-:W-:Y:S01]  /*10580*/  FADD.FTZ R89, R89, R64 ;  /* 0x0000004059597221 */ /* 0x000fe20000010000 */
[----:B-----5:R-:W-:Y:S02]  /*10590*/  F2FP.F16.F32.PACK_AB R69, R53, R58 ;  /* 0x0000003a3545723e */ /* 0x020fe400000000ff */
[----:B---3--:R-:W-:Y:S01]  /*105a0*/  F2FP.F16.F32.PACK_AB R71, R225, R54 ;  /* 0x00000036e147723e */ /* 0x008fe200000000ff */
[----:B------:R-:W-:Y:S06]  /*105b0*/  FADD.FTZ R96, R96, R89 ;  /* 0x0000005960607221 */ /* 0x000fec0000010000 */
[C---:B------:R-:W-:Y:S05]  /*105c0*/  HMMA.16816.F32 R112, R68.reuse, R108, R4 ;  /* 0x0000006c4470723c */ /* 0x040fea0000001804 */
[----:B------:R-:W-:Y:S01]  /*105d0*/  FADD.FTZ R7, R105, R96 ;  /* 0x0000006069077221 */ /* 0x000fe20000010000 */
[----:B------:R-:W-:Y:S02]  /*105e0*/  FADD.FTZ R5, R99, R88 ;  /* 0x0000005863057221 */ /* 0x000fe40000010000 */
[C---:B------:R-:W-:Y:S03]  /*105f0*/  HMMA.16816.F32 R108, R68.reuse, R110, R8 ;  /* 0x0000006e446c723c */ /* 0x040fe60000001808 */
        /* <DEDUP_REMOVED lines=59> */
.L_x_5498:
        /* <DEDUP_REMOVED lines=10> */
.L_x_5513:
        /* <DEDUP_REMOVED lines=64> */
[----:B------:R-:W-:Y:S02]  /*10e50*/  LEA R6, R7, R196, 0x2 ;  /* 0x000000c407067211 */ /* 0x000fe400078e10ff */
        /* <DEDUP_REMOVED lines=34> */
[----:B------:R-:W1:Y:S01]  /*11080*/  @P0 MUFU.LG2 R60, R4 ;  /* 0x00000004003c0308 */ /* 0x000e620000000c00 */
[----:B--2---:R-:W-:Y:S01]  /*11090*/  LOP3.LUT R8, R200, 0xd8, RZ, 0xc0, !PT ;  /* 0x000000d8c8087812 */ /* 0x004fe200078ec0ff */
[----:B------:R-:W-:Y:S01]  /*110a0*/  BSSY.RECONVERGENT B0, `(.L_x_5507) ;  /* 0x000003b000007945 */ /* 0x000fe20003800200 */
[----:B------:R-:W-:-:S02]  /*110b0*/  SHF.L.U32 R6, R212, 0x5, RZ ;  /* 0x00000005d4067819 */ /* 0x000fc400000006ff */
[----:B---3--:R-:W-:Y:S02]  /*110c0*/  LOP3.LUT R5, R41, 0xf04, RZ, 0xc0, !PT ;  /* 0x00000f0429057812 */ /* 0x008fe400078ec0ff */
[----:B------:R-:W-:Y:S01]  /*110d0*/  SHF.R.U32.HI R55, RZ, 0x1, R207 ;  /* 0x00000001ff377819 */ /* 0x000fe200000116cf */
[----:B------:R-:W2:Y:S01]  /*110e0*/  @P5 MUFU.LG2 R54, R54 ;  /* 0x0000003600365308 */ /* 0x000ea20000000c00 */
[----:B------:R-:W-:Y:S02]  /*110f0*/  LOP3.LUT R5, R5, 0x20, R6, 0xf8, !PT ;  /* 0x0000002005057812 */ /* 0x000fe400078ef806 */
[----:B------:R-:W-:Y:S02]  /*11100*/  LOP3.LUT R8, R8, 0x18, R55, 0x78, !PT ;  /* 0x0000001808087812 */ /* 0x000fe400078e7837 */
[----:B------:R-:W-:Y:S02]  /*11110*/  IADD3 R6, PT, PT, R212, 0x10, RZ ;  /* 0x00000010d4067810 */ /* 0x000fe40007ffe0ff */
[----:B------:R-:W-:-:S02]  /*11120*/  LOP3.LUT R5, R5, R8, RZ, 0xfc, !PT ;  /* 0x0000000805057212 */ /* 0x000fc400078efcff */
[----:B------:R-:W-:Y:S01]  /*11130*/  LOP3.LUT R41, R41, 0x1c, RZ, 0xc0, !PT ;  /* 0x0000001c29297812 */ /* 0x000fe200078ec0ff */
[----:B-1----:R-:W-:Y:S01]  /*11140*/  @P0 FMUL.FTZ R60, R60, 0.69314718246459960938 ;  /* 0x3f3172183c3c0820 */ /* 0x002fe20000410000 */
[----:B------:R-:W-:Y:S01]  /*11150*/  LEA R196, R5, R196, 0x2 ;  /* 0x000000c405c47211 */ /* 0x000fe200078e10ff */
[----:B------:R-:W-:Y:S01]  /*11160*/  BAR.SYNC.DEFER_BLOCKING 0x0 ;  /* 0x0000000000007b1d */ /* 0x000fe20000010000 */
[-C--:B------:R-:W-:Y:S01]  /*11170*/  ISETP.GE.AND P3, PT, R6, R197.reuse, PT ;  /* 0x000000c50600720c */ /* 0x080fe20003f66270 */
[C---:B------:R-:W-:Y:S01]  /*11180*/  IMAD R2, R212.reuse, 0x60, R41 ;  /* 0x00000060d4027824 */ /* 0x040fe200078e0229 */
[----:B------:R-:W-:Y:S02]  /*11190*/  LOP3.LUT P6, RZ, R207, 0x3, RZ, 0xc0, !PT ;  /* 0x00000003cfff7812 */ /* 0x000fe400078cc0ff */
[----:B------:R-:W-:Y:S01]  /*111a0*/  MOV R61, 0xff800000 ;  /* 0xff800000003d7802 */ /* 0x000fe20000000f00 */
[----:B-----5:R-:W-:Y:S01]  /*111b0*/  @P0 FFMA.FTZ R61, R53, R52, R60 ;  /* 0x00000034353d0223 */ /* 0x020fe2000001003c */
[----:B------:R-:W-:Y:S01]  /*111c0*/  ISETP.GE.AND P4, PT, R212, R197, PT ;  /* 0x000000c5d400720c */ /* 0x000fe20003f86270 */
[----:B--2---:R-:W-:Y:S01]  /*111d0*/  @P5 FMUL.FTZ R54, R54, 0.69314718246459960938 ;  /* 0x3f31721836365820 */ /* 0x004fe20000410000 */
[----:B------:R-:W-:-:S02]  /*111e0*/  SHF.R.U32.HI R207, RZ, 0x2, R207 ;  /* 0x00000002ffcf7819 */ /* 0x000fc400000116cf */
[----:B------:R-:W-:-:S04]  /*111f0*/  LOP3.LUT R52, R55, 0x30, RZ, 0xc0, !PT ;  /* 0x0000003037347812 */ /* 0x000fc800078ec0ff */
        /* <DEDUP_REMOVED lines=10> */
[----:B----4-:R-:W-:Y:S01]  /*112a0*/  IMAD R213, R10, UR8, R213 ;  /* 0x000000080ad57c24 */ /* 0x010fe2000f8e02d5 */
[----:B------:R-:W-:-:S02]  /*112b0*/  IADD3 R10, PT, PT, R212, 0x20, RZ ;  /* 0x00000020d40a7810 */ /* 0x000fc40007ffe0ff */
[----:B------:R-:W-:Y:S01]  /*112c0*/  IADD3 R212, PT, PT, R212, 0x30, RZ ;  /* 0x00000030d4d47810 */ /* 0x000fe20007ffe0ff */
[----:B------:R-:W-:Y:S01]  /*112d0*/  IMAD R3, R213, R12, R211 ;  /* 0x0000000cd5037224 */ /* 0x000fe200078e02d3 */
[-C--:B------:R-:W-:Y:S01]  /*112e0*/  ISETP.GE.AND P2, PT, R10, R197.reuse, PT ;  /* 0x000000c50a00720c */ /* 0x080fe20003f46270 */
[----:B------:R4:W1:Y:S01]  /*112f0*/  LDS.128 R12, [R196+0x4000] ;  /* 0x00400000c40c7984 */ /* 0x0008620000000c00 */
[----:B------:R-:W-:Y:S01]  /*11300*/  ISETP.GE.AND P1, PT, R212, R197, PT ;  /* 0x000000c5d400720c */ /* 0x000fe20003f26270 */
[----:B------:R-:W-:Y:S02]  /*11310*/  IMAD R3, R11, R3, R210 ;  /* 0x000000030b037224 */ /* 0x000fe400078e02d2 */
[----:B------:R4:W1:Y:S02]  /*11320*/  LDS.128 R8, [R196+0x4800] ;  /* 0x00480000c4087984 */ /* 0x0008640000000c00 */
[----:B------:R-:W-:Y:S02]  /*11330*/  IMAD R63, R3, R40, RZ ;  /* 0x00000028033f7224 */ /* 0x000fe400078e02ff */
[----:B------:R4:W1:Y:S03]  /*11340*/  LDS.128 R40, [R196+0x5800] ;  /* 0x00580000c4287984 */ /* 0x0008660000000c00 */
[----:B------:R-:W-:-:S02]  /*11350*/  IADD3 R65, P0, PT, R2, R63, RZ ;  /* 0x0000003f02417210 */ /* 0x000fc40007f1e0ff */
[----:B------:R-:W-:Y:S01]  /*11360*/  MOV R2, 0xff800000 ;  /* 0xff80000000027802 */ /* 0x000fe20000000f00 */
[----:B------:R-:W-:Y:S01]  /*11370*/  @P5 FFMA.FTZ R2, R53, R0, R54 ;  /* 0x0000000035025223 */ /* 0x000fe20000010036 */
[----:B------:R-:W-:Y:S02]  /*11380*/  LEA.HI.X.SX32 R63, R63, RZ, 0x1, P0 ;  /* 0x000000ff3f3f7211 */ /* 0x000fe400000f0eff */
[----:B------:R-:W-:-:S04]  /*11390*/  LEA R56, P0, R65, R56, 0x2 ;  /* 0x0000003841387211 */ /* 0x000fc800078010ff */
[----:B------:R-:W-:Y:S01]  /*113a0*/  LEA.HI.X R57, R65, R57, R63, 0x2, P0 ;  /* 0x0000003941397211 */ /* 0x000fe200000f143f */
[----:B--23--:R-:W-:Y:S08]  /*113b0*/  @P6 BRA `(.L_x_5508) ;  /* 0x0000000000246947 */ /* 0x00cff00003800000 */
[C---:B------:R-:W-:Y:S01]  /*113c0*/  VIADD R0, R52.reuse, 0x8 ;  /* 0x0000000834007836 */ /* 0x040fe20000000000 */
[C---:B------:R-:W-:Y:S02]  /*113d0*/  IADD3 R53, P0, PT, R3.reuse, R52, RZ ;  /* 0x0000003403357210 */ /* 0x040fe40007f1e0ff */
[-C--:B------:R-:W-:Y:S02]  /*113e0*/  ISETP.GE.AND P6, PT, R52, R197.reuse, PT ;  /* 0x000000c53400720c */ /* 0x080fe40003fc6270 */
[----:B------:R-:W-:Y:S02]  /*113f0*/  ISETP.GE.AND P5, PT, R0, R197, PT ;  /* 0x000000c50000720c */ /* 0x000fe40003fa6270 */
[----:B------:R-:W-:Y:S02]  /*11400*/  LEA.HI.X.SX32 R3, R3, RZ, 0x1, P0 ;  /* 0x000000ff03037211 */ /* 0x000fe400000f0eff */
[----:B------:R-:W-:-:S04]  /*11410*/  LEA R52, P0, R53, R58, 0x2 ;  /* 0x0000003a35347211 */ /* 0x000fc800078010ff */
[----:B------:R-:W-:-:S05]  /*11420*/  LEA.HI.X R53, R53, R59, R3, 0x2, P0 ;  /* 0x0000003b35357211 */ /* 0x000fca00000f1403 */
[----:B------:R2:W-:Y:S04]  /*11430*/  @!P6 ST.E desc[UR4][R52.64], R61 ;  /* 0x0000003d3400e985 */ /* 0x0005e8000c101904 */
[----:B------:R2:W-:Y:S02]  /*11440*/  @!P5 ST.E desc[UR4][R52.64+0x20], R2 ;  /* 0x000020023400d985 */ /* 0x0005e4000c101904 */
.L_x_5508:
[----:B------:R-:W-:Y:S05]  /*11450*/  BSYNC.RECONVERGENT B0 ;  /* 0x0000000000007941 */ /* 0x000fea0003800200 */
.L_x_5507:
        /* <DEDUP_REMOVED lines=10> */
[----:B--2-4-:R-:W-:Y:S05]  /*11500*/  @P1 RET.REL.NODEC R206 `(_ZN5flash24flash_fwd_splitkv_kernelI23Flash_fwd_kernel_traitsILi96ELi64ELi128ELi4ELb0ELb0EN7cutlass6half_tE19Flash_kernel_traitsILi96ELi64ELi128ELi4ES3_EELb0ELb1ELb0ELb0ELb1ELb1ELb1ELb0EEEvNS_16Flash_fwd_paramsE) ;  /* 0xfffffee8cebc1950 */ /* 0x014fea0003c3ffff */
[----:B------:R-:W-:Y:S01]  /*11510*/  MOV R207, 0x0 ;  /* 0x0000000000cf7802 */ /* 0x000fe20000000f00 */
[----:B------:R-:W-:Y:S04]  /*11520*/  ST.E.128 desc[UR4][R56.64+0x4800], R48 ;  /* 0x0048003038007985 */ /* 0x000fe8000c101d04 */
[----:B------:R-:W-:Y:S04]  /*11530*/  ST.E.128 desc[UR4][R56.64+0x4880], R44 ;  /* 0x0048802c38007985 */ /* 0x000fe8000c101d04 */
[----:B------:R1:W-:Y:S02]  /*11540*/  ST.E.128 desc[UR4][R56.64+0x4900], R40 ;  /* 0x0049002838007985 */ /* 0x0003e4000c101d04 */
[----:B-1----:R-:W-:Y:S05]  /*11550*/  RET.REL.NODEC R206 `(_ZN5flash24flash_fwd_splitkv_kernelI23Flash_fwd_kernel_traitsILi96ELi64ELi128ELi4ELb0ELb0EN7cutlass6half_tE19Flash_kernel_traitsILi96ELi64ELi128ELi4ES3_EELb0ELb1ELb0ELb0ELb1ELb1ELb1ELb0EEEvNS_16Flash_fwd_paramsE) ;  /* 0xfffffee8cea87950 */ /* 0x002fea0003c3ffff */
.L_x_5506:
[----:B------:R-:W-:Y:S01]  /*11560*/  MOV R6, 0x2 ;  /* 0x0000000200067802 */ /* 0x000fe20000000f00 */
[----:B------:R-:W-:Y:S01]  /*11570*/  IMAD.MOV.U32 R5, RZ, RZ, 0x1f ;  /* 0x0000001fff057424 */ /* 0x000fe200078e00ff */
[----:B------:R-:W-:-:S07]  /*11580*/  MOV R7, 0xffffffff ;  /* 0xffffffff00077802 */ /* 0x000fce0000000f00 */
[----:B-1---5:R-:W-:Y:S05]  /*11590*/  WARPSYNC.COLLECTIVE R7, `(.L_x_5509) ;  /* 0x0000000007087348 */ /* 0x022fea0003c00000 */
[----:B------:R2:W3:Y:S02]  /*115a0*/  SHFL.BFLY P0, R8, R228, R6, R5 ;  /* 0x0c000006e4087389 */ /* 0x0004e40000000005 */
[----:B-123-5:R-:W-:Y:S05]  /*115b0*/  ENDCOLLECTIVE ;  /* 0x000000000000791b */ /* 0x02efea0003800000 */
.L_x_5509:
[----:B------:R-:W-:Y:S02]  /*115c0*/  IMAD.MOV.U32 R9, RZ, RZ, R8 ;  /* 0x000000ffff097224 */ /* 0x000fe400078e0008 */
[----:B------:R-:W-:Y:S02]  /*115d0*/  IMAD.MOV.U32 R6, RZ, RZ, 0x1 ;  /* 0x00000001ff067424 */ /* 0x000fe400078e00ff */
[----:B------:R-:W-:-:S05]  /*115e0*/  FADD.FTZ R9, R9, R228 ;  /* 0x000000e409097221 */ /* 0x000fca0000010000 */
[----:B------:R-:W-:-:S07]  /*115f0*/  MOV R228, R9 ;  /* 0x0000000900e47202 */ /* 0x000fce0000000f00 */
[----:B------:R-:W-:Y:S05]  /*11600*/  WARPSYNC.COLLECTIVE R7, `(.L_x_5510) ;  /* 0x0000000007087348 */ /* 0x000fea0003c00000 */
[----:B------:R1:W2:Y:S02]  /*11610*/  SHFL.BFLY P0, R8, R228, R6, R5 ;  /* 0x0c000006e4087389 */ /* 0x0002a40000000005 */
[----:B-12---:R-:W-:Y:S05]  /*11620*/  ENDCOLLECTIVE ;  /* 0x000000000000791b */ /* 0x006fea0003800000 */
.L_x_5510:
[----:B------:R-:W-:Y:S01]  /*11630*/  MOV R228, R225 ;  /* 0x000000e100e47202 */ /* 0x000fe20000000f00 */
[----:B------:R-:W-:Y:S01]  /*11640*/  IMAD.MOV.U32 R6, RZ, RZ, 0x2 ;  /* 0x00000002ff067424 */ /* 0x000fe200078e00ff */
[----:B------:R-:W-:-:S07]  /*11650*/  MOV R4, R8 ;  /* 0x0000000800047202 */ /* 0x000fce0000000f00 */
[----:B------:R-:W-:Y:S05]  /*11660*/  WARPSYNC.COLLECTIVE R7, `(.L_x_5511) ;  /* 0x0000000007087348 */ /* 0x000fea0003c00000 */
[----:B------:R1:W2:Y:S02]  /*11670*/  SHFL.BFLY P0, R8, R228, R6, R5 ;  /* 0x0c000006e4087389 */ /* 0x0002a40000000005 */
[----:B-12---:R-:W-:Y:S05]  /*11680*/  ENDCOLLECTIVE ;  /* 0x000000000000791b */ /* 0x006fea0003800000 */
.L_x_5511:
[----:B------:R-:W-:Y:S01]  /*11690*/  FADD.FTZ R4, R9, R4 ;  /* 0x0000000409047221 */ /* 0x000fe20000010000 */
[----:B------:R-:W-:Y:S01]  /*116a0*/  FADD.FTZ R54, R8, R225 ;  /* 0x000000e108367221 */ /* 0x000fe20000010000 */
[----:B------:R-:W-:-:S04]  /*116b0*/  MOV R6, 0x1 ;  /* 0x0000000100067802 */ /* 0x000fc80000000f00 */
[----:B------:R-:W-:-:S07]  /*116c0*/  MOV R228, R54 ;  /* 0x0000003600e47202 */ /* 0x000fce0000000f00 */
[----:B------:R-:W-:Y:S05]  /*116d0*/  WARPSYNC.COLLECTIVE R7, `(.L_x_5512) ;  /* 0x0000000007087348 */ /* 0x000fea0003c00000 */
[----:B------:R1:W2:Y:S02]  /*116e0*/  SHFL.BFLY P0, R8, R228, R6, R5 ;  /* 0x0c000006e4087389 */ /* 0x0002a40000000005 */
[----:B-12---:R-:W-:Y:S05]  /*116f0*/  ENDCOLLECTIVE ;  /* 0x000000000000791b */ /* 0x006fea0003800000 */
.L_x_5512:
[----:B------:R-:W-:Y:S05]  /*11700*/  BRA `(.L_x_5513) ;  /* 0xfffffff000d07947 */ /* 0x000fea000383ffff */
.L_x_5514:
        /* <DEDUP_REMOVED lines=15> */
.L_x_11669:


//--------------------- .text._ZN5flash24flash_fwd_splitkv_kernelI23Flash_fwd_kernel_traitsILi96ELi64ELi128ELi4ELb0ELb0EN7cutlass6half_tE19Flash_kernel_traitsILi96ELi64ELi128ELi4ES3_EELb0ELb1ELb1ELb0ELb0ELb0ELb1ELb0EEEvNS_16Flash_fwd_paramsE --------------------------
	.section	.text._ZN5flash24flash_fwd_splitkv_kernelI23Flash_fwd_kernel_traitsILi96ELi64ELi128ELi4ELb0ELb0EN7cutlass6half_tE19Flash_kernel_traitsILi96ELi64ELi128ELi4ES3_EELb0ELb1ELb1ELb0ELb0ELb0ELb1ELb0EEEvNS_16Flash_fwd_paramsE,"ax",@progbits
	.align	128
        .global         _ZN5flash24flash_fwd_splitkv_kernelI23Flash_fwd_kernel_traitsILi96ELi64ELi128ELi4ELb0ELb0EN7cutlass6half_tE19Flash_kernel_traitsILi96ELi64ELi128ELi4ES3_EELb0ELb1ELb1ELb0ELb0ELb0ELb1ELb0EEEvNS_16Flash_fwd_paramsE
        .type           _ZN5flash24flash_fwd_splitkv_kernelI23Flash_fwd_kernel_traitsILi96ELi64ELi128ELi4ELb0ELb0EN7cutlass6half_tE19Flash_kernel_traitsILi96ELi64ELi128ELi4ES3_EELb0ELb1ELb1ELb0ELb0ELb0ELb1ELb0EEEvNS_16Flash_fwd_paramsE,@function
        .size           _ZN5flash24flash_fwd_splitkv_kernelI23Flash_fwd_kernel_traitsILi96ELi64ELi128ELi4ELb0ELb0EN7cutlass6half_tE19Flash_kernel_traitsILi96ELi64ELi128ELi4ES3_EELb0ELb1ELb1ELb0ELb0ELb0ELb1ELb0EEEvNS_16Flash_fwd_paramsE,(.L_x_11670 - _ZN5flash24flash_fwd_splitkv_kernelI23Flash_fwd_kernel_traitsILi96ELi64ELi128ELi4ELb0ELb0EN7cutlass6half_tE19Flash_kernel_traitsILi96ELi64ELi128ELi4ES3_EELb0ELb1ELb1ELb0ELb0ELb0ELb1ELb0EEEvNS_16Flash_fwd_paramsE)
        .other          _ZN5flash24flash_fwd_splitkv_kernelI23Flash_fwd_kernel_traitsILi96ELi64ELi128ELi4ELb0ELb0EN7cutlass6half_tE19Flash_kernel_traitsILi96ELi64ELi128ELi4ES3_EELb0ELb1ELb1ELb0ELb0ELb0ELb1ELb0EEEvNS_16Flash_fwd_paramsE,@"STO_CUDA_ENTRY STV_DEFAULT"
_ZN5flash24flash_fwd_splitkv_kernelI23Flash_fwd_kernel_traitsILi96ELi64ELi128ELi4ELb0ELb0EN7cutlass6half_tE19Flash_kernel_traitsILi96ELi64ELi128ELi4ES3_EELb0ELb1ELb1ELb0ELb0ELb0ELb1ELb0EEEvNS_16Flash_fwd_paramsE:
.text._ZN5flash24flash_fwd_splitkv_kernelI23Flash_fwd_kernel_traitsILi96ELi64ELi128ELi4ELb0ELb0EN7cutlass6half_tE19Flash_kernel_traitsILi96ELi64ELi128ELi4ES3_EELb0ELb1ELb1ELb0ELb0ELb0ELb1ELb0EEEvNS_16Flash_fwd_paramsE:
        /* <DEDUP_REMOVED lines=29> */
[----:B------:R-:W-:Y:S05]  /*01d0*/  CALL.REL.NOINC `($_ZN5flash24flash_fwd_splitkv_kernelI23Flash_fwd_kernel_traitsILi96ELi64ELi128ELi4ELb0ELb0EN7cutlass6half_tE19Flash_kernel_traitsILi96ELi64ELi128ELi4ES3_EELb0ELb1ELb1ELb0ELb0ELb0ELb1ELb0EEEvNS_16Flash_fwd_paramsE$_ZN5flash30compute_attn_1rowblock_splitkvI23Flash_fwd_kernel_traitsILi96ELi64ELi128ELi4ELb0ELb0EN7cutlass6half_tE19Flash_kernel_traitsILi96ELi64ELi128ELi4ES3_EELb0ELb1ELb1ELb0ELb0ELb0ELb1ELb0ENS_16Flash_fwd_paramsEEEvRKT8_iiiii) ;  /* 0x0000000000087944 */ /* 0x000fea0003c00000 */
[----:B------:R-:W-:Y:S05]  /*01e0*/  BSYNC.RECONVERGENT B3 ;  /* 0x0000000000037941 */ /* 0x000fea0003800200 */
.L_x_5515:
[----:B------:R-:W-:Y:S05]  /*01f0*/  EXIT ;  /* 0x000000000000794d */ /* 0x000fea0003800000 */
        .type           $_ZN5flash24flash_fwd_splitkv_kernelI23Flash_fwd_kernel_traitsILi96ELi64ELi128ELi4ELb0ELb0EN7cutlass6half_tE19Flash_kernel_traitsILi96ELi64ELi128ELi4ES3_EELb0ELb1ELb1ELb0ELb0ELb0ELb1ELb0EEEvNS_16Flash_fwd_paramsE$_ZN5flash30compute_attn_1rowblock_splitkvI23Flash_fwd_kernel_traitsILi96ELi64ELi128ELi4ELb0ELb0EN7cutlass6half_tE19Flash_kernel_traitsILi96ELi64ELi128ELi4ES3_EELb0ELb1ELb1ELb0ELb0ELb0ELb1ELb0ENS_16Flash_fwd_paramsEEEvRKT8_iiiii,@function
        .size           $_ZN5flash24flash_fwd_splitkv_kernelI23Flash_fwd_kernel_traitsILi96ELi64ELi128ELi4ELb0ELb0EN7cutlass6half_tE19Flash_kernel_traitsILi96ELi64ELi128ELi4ES3_EELb0ELb1ELb1ELb0ELb0ELb0ELb1ELb0EEEvNS_16Flash_fwd_paramsE$_ZN5flash30compute_attn_1rowblock_splitkvI23Flash_fwd_kernel_traitsILi96ELi64ELi128ELi4ELb0ELb0EN7cutlass6half_tE19Flash_kernel_traitsILi96ELi64ELi128ELi4ES3_EELb0ELb1ELb1ELb0ELb0ELb0ELb1ELb0ENS_16Flash_fwd_paramsEEEvRKT8_iiiii,(.L_x_11670 - $_ZN5flash24flash_fwd_splitkv_kernelI23Flash_fwd_kernel_traitsILi96ELi64ELi128ELi4ELb0ELb0EN7cutlass6half_tE19Flash_kernel_traitsILi96ELi64ELi128ELi4ES3_EELb0ELb1ELb1ELb0ELb0ELb0ELb1ELb0EEEvNS_16Flash_fwd_paramsE$_ZN5flash30compute_attn_1rowblock_splitkvI23Flash_fwd_kernel_traitsILi96ELi64ELi128ELi4ELb0ELb0EN7cutlass6half_tE19Flash_kernel_traitsILi96ELi64ELi128ELi4ES3_EELb0ELb1ELb1ELb0ELb0ELb0ELb1ELb0ENS_16Flash_fwd_paramsEEEvRKT8_iiiii)
$_ZN5flash24flash_fwd_splitkv_kernelI23Flash_fwd_kernel_traitsILi96ELi64ELi128ELi4ELb0ELb0EN7cutlass6half_tE19Flash_kernel_traitsILi96ELi64ELi128ELi4ES3_EELb0ELb1ELb1ELb0ELb0ELb0ELb1ELb0EEEvNS_16Flash_fwd_paramsE$_ZN5flash30compute_attn_1rowblock_splitkvI23Flash_fwd_kernel_traitsILi96ELi64ELi128ELi4ELb0ELb0EN7cutlass6half_tE19Flash_kernel_traitsILi96ELi64ELi128ELi4ES3_EELb0ELb1ELb1ELb0ELb0ELb0ELb1ELb0ENS_16Flash_fwd_paramsEEEvRKT8_iiiii:
[----:B------:R-:W1:Y:S02]  /*0200*/  LDCU.64 UR4, c[0x0][0x358] ;  /* 0x00006b00ff0477ac */ /* 0x000e640008000a00 */
[----:B-1----:R-:W2:Y:S04]  /*0210*/  LD.E.64 R8, desc[UR4][R2.64+0xf0] ;  /* 0x0000f00402087980 */ /* 0x002ea8000c101b00 */
[----:B------:R-:W3:Y:S04]  /*0220*/  LD.E.64 R22, desc[UR4][R2.64+0xe0] ;  /* 0x0000e00402167980 */ /* 0x000ee8000c101b00 */
[----:B------:R-:W4:Y:S01]  /*0230*/  LD.E.64 R14, desc[UR4][R2.64+0xe8] ;  /* 0x0000e804020e7980 */ /* 0x000f22000c101b00 */
[----:B------:R-:W-:-:S03]  /*0240*/  IMAD.SHL.U32 R5, R213, 0x4, RZ ;  /* 0x00000004d5057824 */ /* 0x000fc600078e00ff */
[----:B------:R-:W4:Y:S01]  /*0250*/  LD.E.64 R16, desc[UR4][R2.64+0xf8] ;  /* 0x0000f80402107980 */ /* 0x000f22000c101b00 */
[----:B--2---:R-:W-:Y:S02]  /*0260*/  ISETP.NE.U32.AND P1, PT, R8, RZ, PT ;  /* 0x000000ff0800720c */ /* 0x004fe40003f25070 */
[----:B---3--:R-:W-:Y:S02]  /*0270*/  ISETP.NE.U32.AND P4, PT, R22, RZ, PT ;  /* 0x000000ff1600720c */ /* 0x008fe40003f85070 */
[----:B------:R-:W-:Y:S02]  /*0280*/  ISETP.NE.AND.EX P1, PT, R9, RZ, PT, P1 ;  /* 0x000000ff0900720c */ /* 0x000fe40003f25310 */
[----:B----4-:R-:W-:Y:S02]  /*0290*/  ISETP.NE.U32.AND P3, PT, R14, RZ, PT ;  /* 0x000000ff0e00720c */ /* 0x010fe40003f65070 */
[----:B------:R-:W-:Y:S02]  /*02a0*/  ISETP.NE.AND.EX P4, PT, R23, RZ, PT, P4 ;  /* 0x000000ff1700720c */ /* 0x000fe40003f85340 */
[----:B------:R-:W-:-:S02]  /*02b0*/  ISETP.NE.AND.EX P3, PT, R15, RZ, PT, P3 ;  /* 0x000000ff0f00720c */ /* 0x000fc40003f65330 */
[----:B------:R-:W-:-:S04]  /*02c0*/  ISETP.NE.U32.AND P2, PT, R22, RZ, PT ;  /* 0x000000ff1600720c */ /* 0x000fc80003f45070 */
[----:B------:R-:W-:Y:S01]  /*02d0*/  ISETP.NE.AND.EX P2, PT, R23, RZ, PT, P2 ;  /* 0x000000ff1700720c */ /* 0x000fe20003f45320 */
[----:B------:R-:W-:Y:S01]  /*02e0*/  IMAD.WIDE.U32 R22, R213, 0x4, R22 ;  /* 0x00000004d5167825 */ /* 0x000fe200078e0016 */
[----:B------:R-:W-:-:S03]  /*02f0*/  @P1 IADD3 R20, P0, PT, R8, R5, RZ ;  /* 0x0000000508141210 */ /* 0x000fc60007f1e0ff */
[----:B------:R1:W5:Y:S04]  /*0300*/  @!P4 LD.E R233, desc[UR4][R2.64+0xb4] ;  /* 0x0000b40402e9c980 */ /* 0x000368000c101900 */
[----:B------:R1:W5:Y:S04]  /*0310*/  @P4 LD.E R8, desc[UR4][R22.64+0x4] ;  /* 0x0000040416084980 */ /* 0x000368000c101900 */
[----:B------:R1:W5:Y:S01]  /*0320*/  @!P3 LD.E R0, desc[UR4][R2.64+0xb8] ;  /* 0x0000b8040200b980 */ /* 0x000362000c101900 */
[----:B------:R-:W-:Y:S01]  /*0330*/  IMAD.MOV.U32 R11, RZ, RZ, -0x1 ;  /* 0xffffffffff0b7424 */ /* 0x000fe200078e00ff */
[----:B------:R-:W2:Y:S05]  /*0340*/  S2R R180, SR_TID.X ;  /* 0x0000000000b47919 */ /* 0x000eaa0000002100 */
[----:B------:R1:W5:Y:S01]  /*0350*/  @P2 LD.E R11, desc[UR4][R22.64] ;  /* 0x00000004160b2980 */ /* 0x000362000c101900 */
[----:B------:R-:W-:-:S02]  /*0360*/  ISETP.NE.U32.AND P2, PT, R14, RZ, PT ;  /* 0x000000ff0e00720c */ /* 0x000fc40003f45070 */
[----:B------:R-:W-:Y:S02]  /*0370*/  SHF.R.U32.HI R4, RZ, 0x1e, R213 ;  /* 0x0000001eff047819 */ /* 0x000fe400000116d5 */
[----:B------:R-:W-:Y:S01]  /*0380*/  ISETP.NE.AND.EX P2, PT, R15, RZ, PT, P2 ;  /* 0x000000ff0f00720c */ /* 0x000fe20003f45320 */
[----:B------:R-:W-:Y:S02]  /*0390*/  IMAD.MOV.U32 R13, RZ, RZ, RZ ;  /* 0x000000ffff0d7224 */ /* 0x000fe400078e00ff */
        /* <DEDUP_REMOVED lines=13> */
.L_x_5517:
[----:B------:R-:W-:Y:S05]  /*0470*/  BSYNC.RECONVERGENT B0 ;  /* 0x0000000000007941 */ /* 0x000fea0003800200 */
.L_x_5516:
[----:B------:R-:W-:Y:S04]  /*0480*/  BSSY.RECONVERGENT B0, `(.L_x_5518) ;  /* 0x0000007000007945 */ /* 0x000fe80003800200 */
[----:B------:R-:W-:Y:S05]  /*0490*/  @!P3 BRA `(.L_x_5519) ;  /* 0x000000000014b947 */ /* 0x000fea0003800000 */
[----:B-----5:R-:W4:Y:S02]  /*04a0*/  LD.E.U8 R0, desc[UR4][R2.64+0x1b2] ;  /* 0x0001b20402007980 */ /* 0x020f24000c101100 */
[----:B----4-:R-:W-:-:S13]  /*04b0*/  ISETP.NE.AND P1, PT, R0, RZ, PT ;  /* 0x000000ff0000720c */ /* 0x010fda0003f25270 */
[----:B------:R-:W4:Y:S02]  /*04c0*/  @P1 LD.E R7, desc[UR4][R18.64+0x4] ;  /* 0x0000040412071980 */ /* 0x000f24000c101900 */
[----:B----4-:R-:W-:-:S06]  /*04d0*/  @P1 IADD3 R0, PT, PT, R7, -R14, RZ ;  /* 0x8000000e07001210 */ /* 0x010fcc0007ffe0ff */
[----:B------:R4:W5:Y:S02]  /*04e0*/  @!P1 LD.E R0, desc[UR4][R18.64] ;  /* 0x0000000412009980 */ /* 0x000964000c101900 */
.L_x_5519:
[----:B------:R-:W-:Y:S05]  /*04f0*/  BSYNC.RECONVERGENT B0 ;  /* 0x0000000000007941 */ /* 0x000fea0003800200 */
.L_x_5518:
        /* <DEDUP_REMOVED lines=8> */
.L_x_5521:
[----:B------:R-:W5:Y:S01]  /*0580*/  LD.E.64 R8, desc[UR4][R2.64+0x108] ;  /* 0x0001080402087980 */ /* 0x000f62000c101b00 */
[----:B------:R-:W-:Y:S01]  /*0590*/  BSSY.RECONVERGENT B0, `(.L_x_5523) ;  /* 0x0000006000007945 */ /* 0x000fe20003800200 */
[----:B------:R-:W-:Y:S01]  /*05a0*/  IMAD.MOV.U32 R7, RZ, RZ, RZ ;  /* 0x000000ffff077224 */ /* 0x000fe200078e00ff */
[----:B-----5:R-:W-:-:S04]  /*05b0*/  ISETP.NE.U32.AND P0, PT, R8, RZ, PT ;  /* 0x000000ff0800720c */ /* 0x020fc80003f05070 */
[----:B------:R-:W-:-:S13]  /*05c0*/  ISETP.NE.AND.EX P0, PT, R9, RZ, PT, P0 ;  /* 0x000000ff0900720c */ /* 0x000fda0003f05300 */
[----:B------:R-:W-:Y:S05]  /*05d0*/  @!P0 BRA `(.L_x_5524) ;  /* 0x0000000000048947 */ /* 0x000fea0003800000 */
[----:B------:R1:W5:Y:S02]  /*05e0*/  LD.E R7, desc[UR4][R2.64+0xbc] ;  /* 0x0000bc0402077980 */ /* 0x000364000c101900 */
.L_x_5524:
[----:B------:R-:W-:Y:S05]  /*05f0*/  BSYNC.RECONVERGENT B0 ;  /* 0x0000000000007941 */ /* 0x000fea0003800200 */
.L_x_5523:
[----:B-----5:R-:W-:Y:S02]  /*0600*/  IADD3 R0, PT, PT, R7, R0, -R13 ;  /* 0x0000000007007210 */ /* 0x020fe40007ffe80d */
.L_x_5522:
[----:B------:R-:W-:Y:S05]  /*0610*/  BSYNC.RECONVERGENT B1 ;  /* 0x0000000000017941 */ /* 0x000fea0003800200 */
.L_x_5520:
[----:B------:R-:W-:Y:S01]  /*0620*/  IMAD.SHL.U32 R140, R203, 0x40, RZ ;  /* 0x00000040cb8c7824 */ /* 0x000fe200078e00ff */
[----:B------:R-:W-:Y:S01]  /*0630*/  MOV R8, R202 ;  /* 0x000000ca00087202 */ /* 0x000fe20000000f00 */
[----:B------:R-:W-:-:S03]  /*0640*/  IMAD.MOV.U32 R9, RZ, RZ, 0x0 ;  /* 0x00000000ff097424 */ /* 0x000fc600078e00ff */
[----:B------:R-:W-:-:S13]  /*0650*/  ISETP.GT.AND P0, PT, R233, R140, PT ;  /* 0x0000008ce900720c */ /* 0x000fda0003f04270 */
[----:B-1234-:R-:W-:Y:S05]  /*0660*/  @!P0 RET.REL.NODEC R8 `(_ZN5flash24flash_fwd_splitkv_kernelI23Flash_fwd_kernel_traitsILi96ELi64ELi128ELi4ELb0ELb0EN7cutlass6half_tE19Flash_kernel_traitsILi96ELi64ELi128ELi4ES3_EELb0ELb1ELb1ELb0ELb0ELb0ELb1ELb0EEEvNS_16Flash_fwd_paramsE) ;  /* 0xfffffff808648950 */ /* 0x01efea0003c3ffff */
[----:B------:R-:W2:Y:S04]  /*0670*/  LD.E R8, desc[UR4][R2.64+0xb8] ;  /* 0x0000b80402087980 */ /* 0x000ea8000c101900 */
[----:B------:R-:W3:Y:S04]  /*0680*/  LD.E R12, desc[UR4][R2.64+0x188] ;  /* 0x00018804020c7980 */ /* 0x000ee8000c101900 */
[----:B------:R-:W4:Y:S01]  /*0690*/  LD.E R7, desc[UR4][R2.64+0x184] ;  /* 0x0001840402077980 */ /* 0x000f22000c101900 */
[----:B------:R-:W-:Y:S01]  /*06a0*/  IABS R10, R6 ;  /* 0x00000006000a7213 */ /* 0x000fe20000000000 */
[----:B------:R-:W-:-:S03]  /*06b0*/  IMAD.IADD R184, R140, 0x1, R0 ;  /* 0x000000018cb87824 */ /* 0x000fc600078e0200 */
        /* <DEDUP_REMOVED lines=9> */
[----:B------:R-:W-:Y:S02]  /*0750*/  SHF.R.S32.HI R17, RZ, 0x1f, R8 ;  /* 0x0000001fff117819 */ /* 0x000fe40000011408 */
[----:B----4-:R-:W-:Y:S02]  /*0760*/  IADD3 R7, PT, PT, R184, -R233, -R7 ;  /* 0x800000e9b8077210 */ /* 0x010fe40007ffe807 */
        /* <DEDUP_REMOVED lines=10> */
[----:B------:R-:W-:-:S03]  /*0810*/  IMAD R8, R203, 0x40, -R233 ;  /* 0x00000040cb087824 */ /* 0x000fc600078e0ae9 */
[----:B------:R-:W-:-:S13]  /*0820*/  ISETP.GT.U32.AND P1, PT, R10, R9, PT ;  /* 0x000000090a00720c */ /* 0x000fda0003f24070 */
[----:B------:R-:W-:Y:S02]  /*0830*/  @!P1 IMAD.IADD R9, R9, 0x1, -R10 ;  /* 0x0000000109099824 */ /* 0x000fe400078e0a0a */
[----:B------:R-:W-:Y:S01]  /*0840*/  @!P1 VIADD R15, R15, 0x1 ;  /* 0x000000010f0f9836 */ /* 0x000fe20000000000 */
[----:B------:R-:W-:Y:S02]  /*0850*/  ISETP.NE.AND P1, PT, R6, RZ, PT ;  /* 0x000000ff0600720c */ /* 0x000fe40003f25270 */
[----:B------:R-:W-:Y:S01]  /*0860*/  ISETP.GE.U32.AND P2, PT, R9, R10, PT ;  /* 0x0000000a0900720c */ /* 0x000fe20003f46070 */
[----:B------:R-:W-:Y:S01]  /*0870*/  VIADD R9, R0, 0x7f ;  /* 0x0000007f00097836 */ /* 0x000fe20000000000 */
[----:B------:R-:W-:-:S04]  /*0880*/  SHF.R.S32.HI R10, RZ, 0x1f, R7 ;  /* 0x0000001fff0a7819 */ /* 0x000fc80000011407 */
[----:B---3--:R-:W-:Y:S02]  /*0890*/  IADD3 R8, PT, PT, R12, R8, R9 ;  /* 0x000000080c087210 */ /* 0x008fe40007ffe009 */
[----:B------:R-:W-:-:S03]  /*08a0*/  LEA.HI R7, R10, R7, RZ, 0x7 ;  /* 0x000000070a077211 */ /* 0x000fc600078f38ff */
[----:B------:R-:W-:Y:S01]  /*08b0*/  VIADD R8, R8, 0x40 ;  /* 0x0000004008087836 */ /* 0x000fe20000000000 */
[----:B------:R-:W-:Y:S01]  /*08c0*/  SHF.R.S32.HI R7, RZ, 0x7, R7 ;  /* 0x00000007ff077819 */ /* 0x000fe20000011407 */
[----:B------:R-:W-:-:S03]  /*08d0*/  @P2 VIADD R15, R15, 0x1 ;  /* 0x000000010f0f2836 */ /* 0x000fc60000000000 */
[----:B------:R-:W-:Y:S01]  /*08e0*/  SHF.R.S32.HI R17, RZ, 0x1f, R8 ;  /* 0x0000001fff117819 */ /* 0x000fe20000011408 */
[----:B------:R-:W-:Y:S01]  /*08f0*/  @!P0 IMAD.MOV R15, RZ, RZ, -R15 ;  /* 0x000000ffff0f8224 */ /* 0x000fe200078e0a0f */
[----:B------:R-:W-:Y:S02]  /*0900*/  @!P1 LOP3.LUT R15, RZ, R6, RZ, 0x33, !PT ;  /* 0x00000006ff0f9212 */ /* 0x000fe400078e33ff */
[----:B------:R-:W-:Y:S02]  /*0910*/  SHF.R.S32.HI R6, RZ, 0x1f, R9 ;  /* 0x0000001fff067819 */ /* 0x000fe40000011409 */
[----:B------:R-:W-:Y:S01]  /*0920*/  LEA.HI R17, R17, R8, RZ, 0x7 ;  /* 0x0000000811117211 */ /* 0x000fe200078f38ff */
[----:B------:R-:W-:Y:S01]  /*0930*/  IMAD R196, R15, UR8, RZ ;  /* 0x000000080fc47c24 */ /* 0x000fe2000f8e02ff */
[----:B------:R-:W-:Y:S02]  /*0940*/  LEA.HI R6, R6, R9, RZ, 0x7 ;  /* 0x0000000906067211 */ /* 0x000fe400078f38ff */
[----:B------:R-:W-:-:S02]  /*0950*/  SHF.R.S32.HI R17, RZ, 0x7, R17 ;  /* 0x00000007ff117819 */ /* 0x000fc40000011411 */
[----:B------:R-:W-:-:S04]  /*0960*/  SHF.R.S32.HI R6, RZ, 0x7, R6 ;  /* 0x00000007ff067819 */ /* 0x000fc80000011406 */
[C---:B------:R-:W-:Y:S02]  /*0970*/  VIADDMNMX R6, R196.reuse, R15, R6, PT ;  /* 0x0000000fc4067246 */ /* 0x040fe40003800106 */
[----:B------:R-:W-:Y:S02]  /*0980*/  VIMNMX R196, PT, PT, R196, R7, !PT ;  /* 0x00000007c4c47248 */ /* 0x000fe40007fe0100 */
[----:B------:R-:W-:-:S04]  /*0990*/  VIMNMX R117, PT, PT, R6, R17, PT ;  /* 0x0000001106757248 */ /* 0x000fc80003fe0100 */
        /* <DEDUP_REMOVED lines=37> */
.L_x_5527:
[----:B------:R-:W-:Y:S05]  /*0bf0*/  BSYNC.RECONVERGENT B0 ;  /* 0x0000000000007941 */ /* 0x000fea0003800200 */
.L_x_5526:
        /* <DEDUP_REMOVED lines=16> */
.L_x_5529:
[----:B------:R-:W-:Y:S05]  /*0d00*/  BSYNC.RECONVERGENT B0 ;  /* 0x0000000000007941 */ /* 0x000fea0003800200 */
.L_x_5528:
        /* <DEDUP_REMOVED lines=15> */
.L_x_5531:
[----:B------:R-:W-:Y:S05]  /*0e00*/  BSYNC.RECONVERGENT B0 ;  /* 0x0000000000007941 */ /* 0x000fea0003800200 */
.L_x_5530:
        /* <DEDUP_REMOVED lines=15> */
.L_x_5533:
[----:B------:R-:W-:Y:S05]  /*0f00*/  BSYNC.RECONVERGENT B0 ;  /* 0x0000000000007941 */ /* 0x000fea0003800200 */
.L_x_5532:
        /* <DEDUP_REMOVED lines=13> */
[----:B-123--:R-:W-:Y:S05]  /*0fe0*/  @P6 RET.REL.NODEC R202 `(_ZN5flash24flash_fwd_splitkv_kernelI23Flash_fwd_kernel_traitsILi96ELi64ELi128ELi4ELb0ELb0EN7cutlass6half_tE19Flash_kernel_traitsILi96ELi64ELi128ELi4ES3_EELb0ELb1ELb1ELb0ELb0ELb0ELb1ELb0EEEvNS_16Flash_fwd_paramsE) ;  /* 0xfffffff0ca046950 */ /* 0x00efea0003c3ffff */
[----:B------:R-:W-:Y:S02]  /*0ff0*/  MOV R3, 0xff800000 ;  /* 0xff80000000037802 */ /* 0x000fe40000000f00 */
[----:B------:R-:W-:-:S03]  /*1000*/  MOV R203, 0x0 ;  /* 0x0000000000cb7802 */ /* 0x000fc60000000f00 */
[----:B------:R1:W-:Y:S02]  /*1010*/  ST.E desc[UR4][R4.64+0xc0], R3 ;  /* 0x0000c00304007985 */ /* 0x0003e4000c101904 */
[----:B-1----:R-:W-:Y:S05]  /*1020*/  RET.REL.NODEC R202 `(_ZN5flash24flash_fwd_splitkv_kernelI23Flash_fwd_kernel_traitsILi96ELi64ELi128ELi4ELb0ELb0EN7cutlass6half_tE19Flash_kernel_traitsILi96ELi64ELi128ELi4ES3_EELb0ELb1ELb1ELb0ELb0ELb0ELb1ELb0EEEvNS_16Flash_fwd_paramsE) ;  /* 0xffffffeccaf47950 */ /* 0x002fea0003c3ffff */
.L_x_5525:
        /* <DEDUP_REMOVED lines=55> */
[----:B---3-5:R-:W3:Y:S02]  /*13a0*/  MUFU.RCP R12, R14 ;  /* 0x0000000e000c7308 */ /* 0x028ee40000001000 */
        /* <DEDUP_REMOVED lines=15> */
[----:B------:R-:W-:Y:S02]  /*14a0*/  @!P1 IADD3 R6, PT, PT, R6, 0x1, RZ ;  /* 0x0000000106069810 */ /* 0x000fe40007ffe0ff */
[----:B------:R-:W-:Y:S01]  /*14b0*/  ISETP.GE.AND P0, PT, R9, RZ, PT ;  /* 0x000000ff0900720c */ /* 0x000fe20003f06270 */
[----:B------:R-:W-:Y:S01]  /*14c0*/  IMAD.MOV R10, RZ, RZ, -R10 ;  /* 0x000000ffff0a7224 */ /* 0x000fe200078e0a0a */
[----:B------:R-:W-:-:S03]  /*14d0*/  ISETP.NE.AND P1, PT, R21, RZ, PT ;  /* 0x000000ff1500720c */ /* 0x000fc60003f25270 */
[----:B------:R-:W-:Y:S02]  /*14e0*/  IMAD R4, R13, R10, R4 ;  /* 0x0000000a0d047224 */ /* 0x000fe400078e0204 */
[----:B------:R-:W-:-:S04]  /*14f0*/  @P2 VIADD R6, R6, 0x1 ;  /* 0x0000000106062836 */ /* 0x000fc80000000000 */
[----:B------:R-:W-:Y:S01]  /*1500*/  IMAD.MOV.U32 R9, RZ, RZ, R6 ;  /* 0x000000ffff097224 */ /* 0x000fe200078e0006 */
[----:B------:R-:W-:Y:S01]  /*1510*/  SHF.R.S32.HI R25, RZ, 0x1f, R4 ;  /* 0x0000001fff197819 */ /* 0x000fe20000011404 */
[----:B----4-:R-:W-:-:S03]  /*1520*/  IMAD R6, R189, R4, RZ ;  /* 0x00000004bd067224 */ /* 0x010fc600078e02ff */
[----:B------:R-:W-:Y:S02]  /*1530*/  @!P0 IADD3 R9, PT, PT, -R9, RZ, RZ ;  /* 0x000000ff09098210 */ /* 0x000fe40007ffe1ff */
[----:B------:R-:W-:Y:S01]  /*1540*/  @!P1 LOP3.LUT R9, RZ, R21, RZ, 0x33, !PT ;  /* 0x00000015ff099212 */ /* 0x000fe200078e33ff */
[----:B------:R-:W-:-:S04]  /*1550*/  IMAD R6, R188, R25, R6 ;  /* 0x00000019bc067224 */ /* 0x000fc800078e0206 */
[----:B------:R-:W-:Y:S01]  /*1560*/  IMAD R13, R19, R9, RZ ;  /* 0x00000009130d7224 */ /* 0x000fe200078e02ff */
[----:B--2---:R-:W-:Y:S01]  /*1570*/  SHF.R.S32.HI R7, RZ, 0x1f, R5 ;  /* 0x0000001fff077819 */ /* 0x004fe20000011405 */
[-C--:B------:R-:W-:Y:S02]  /*1580*/  IMAD R8, R23, R5.reuse, RZ ;  /* 0x0000000517087224 */ /* 0x080fe400078e02ff */
[----:B------:R-:W-:-:S04]  /*1590*/  IMAD.WIDE.U32 R14, R22, R5, RZ ;  /* 0x00000005160e7225 */ /* 0x000fc800078e00ff */
[----:B------:R-:W-:-:S05]  /*15a0*/  IMAD R8, R22, R7, R8 ;  /* 0x0000000716087224 */ /* 0x000fca00078e0208 */
        /* <DEDUP_REMOVED lines=14> */
.L_x_5535:
        /* <DEDUP_REMOVED lines=12> */
[----:B------:R-:W1:Y:S08]  /*1750*/  I2F.RP R9, R4 ;  /* 0x0000000400097306 */ /* 0x000e700000209400 */
[----:B-1----:R-:W1:Y:S02]  /*1760*/  MUFU.RCP R6, R9 ;  /* 0x0000000900067308 */ /* 0x002e640000001000 */
[----:B-1----:R-:W-:-:S06]  /*1770*/  IADD3 R6, PT, PT, R6, 0xffffffe, RZ ;  /* 0x0ffffffe06067810 */ /* 0x002fcc0007ffe0ff */
[----:B------:R-:W1:Y:S01]  /*1780*/  F2I.FTZ.U32.TRUNC.NTZ R25, R6 ;  /* 0x0000000600197305 */ /* 0x000e62000021f000 */
[----:B------:R-:W-:Y:S02]  /*1790*/  IABS R7, R21 ;  /* 0x0000001500077213 */ /* 0x000fe40000000000 */
[----:B-1----:R-:W-:-:S05]  /*17a0*/  IADD3 R5, PT, PT, RZ, -R25, RZ ;  /* 0x80000019ff057210 */ /* 0x002fca0007ffe0ff */
        /* <DEDUP_REMOVED lines=8> */
[----:B------:R-:W-:Y:S01]  /*1830*/  @!P4 IMAD.WIDE.U32 R24, R188, R13, RZ ;  /* 0x0000000dbc18c225 */ /* 0x000fe200078e00ff */
[----:B-----5:R-:W-:-:S03]  /*1840*/  @!P4 SHF.R.S32.HI R8, RZ, 0x1f, R12 ;  /* 0x0000001fff08c819 */ /* 0x020fc6000001140c */
[----:B------:R-:W-:Y:S01]  /*1850*/  @!P4 IMAD R5, R6, R188, R5 ;  /* 0x000000bc0605c224 */ /* 0x000fe200078e0205 */
[----:B------:R-:W-:Y:S01]  /*1860*/  @P4 IADD3 R6, PT, PT, R13, R14, RZ ;  /* 0x0000000e0d064210 */ /* 0x000fe20007ffe0ff */
[----:B----4-:R-:W-:Y:S02]  /*1870*/  @!P4 IMAD R9, R23, R12, RZ ;  /* 0x0000000c1709c224 */ /* 0x010fe400078e02ff */
[----:B------:R-:W-:Y:S02]  /*1880*/  @!P4 IMAD.IADD R25, R25, 0x1, R5 ;  /* 0x000000011919c824 */ /* 0x000fe400078e0205 */
[----:B------:R-:W-:Y:S02]  /*1890*/  @!P2 IMAD.IADD R7, R7, 0x1, -R4 ;  /* 0x000000010707a824 */ /* 0x000fe400078e0a04 */
[C---:B------:R-:W-:Y:S02]  /*18a0*/  @!P4 IMAD R9, R22.reuse, R8, R9 ;  /* 0x000000081609c224 */ /* 0x040fe400078e0209 */
[----:B------:R-:W-:Y:S01]  /*18b0*/  @!P4 IMAD.WIDE.U32 R24, R22, R12, R24 ;  /* 0x0000000c1618c225 */ /* 0x000fe200078e0018 */
[----:B------:R-:W-:-:S03]  /*18c0*/  ISETP.GE.U32.AND P5, PT, R7, R4, PT ;  /* 0x000000040700720c */ /* 0x000fc60003fa6070 */
[-C--:B------:R-:W-:Y:S02]  /*18d0*/  @P4 IMAD R5, R189, R6.reuse, RZ ;  /* 0x00000006bd054224 */ /* 0x080fe400078e02ff */
[----:B------:R-:W-:Y:S01]  /*18e0*/  @P4 IMAD.WIDE.U32 R22, R188, R6, RZ ;  /* 0x00000006bc164225 */ /* 0x000fe200078e00ff */
[----:B------:R-:W-:Y:S02]  /*18f0*/  LOP3.LUT R6, R212, R21, RZ, 0x3c, !PT ;  /* 0x00000015d4067212 */ /* 0x000fe400078e3cff */
[----:B------:R-:W-:Y:S02]  /*1900*/  ISETP.NE.AND P0, PT, R21, RZ, PT ;  /* 0x000000ff1500720c */ /* 0x000fe40003f05270 */
[----:B------:R-:W-:Y:S02]  /*1910*/  ISETP.GE.AND P1, PT, R6, RZ, PT ;  /* 0x000000ff0600720c */ /* 0x000fe40003f26270 */
[----:B------:R-:W-:Y:S02]  /*1920*/  @!P2 IADD3 R10, PT, PT, R10, 0x1, RZ ;  /* 0x000000010a0aa810 */ /* 0x000fe40007ffe0ff */
[----:B------:R-:W-:Y:S01]  /*1930*/  @!P4 IADD3 R9, PT, PT, R25, R9, RZ ;  /* 0x000000091909c210 */ /* 0x000fe20007ffe0ff */
[----:B------:R-:W-:Y:S01]  /*1940*/  @P4 IMAD.IADD R9, R23, 0x1, R5 ;  /* 0x0000000117094824 */ /* 0x000fe200078e0205 */
[----:B------:R-:W-:Y:S01]  /*1950*/  LEA R4, R117, 0xffffff80, 0x7 ;  /* 0xffffff8075047811 */ /* 0x000fe200078e38ff */
[----:B------:R-:W-:Y:S01]  /*1960*/  @!P4 IMAD R6, R191, R13, RZ ;  /* 0x0000000dbf06c224 */ /* 0x000fe200078e02ff */
[----:B------:R-:W-:-:S02]  /*1970*/  @!P4 MOV R8, R24 ;  /* 0x000000180008c202 */ /* 0x000fc40000000f00 */
[----:B------:R-:W-:Y:S01]  /*1980*/  @!P4 SHF.R.S32.HI R5, RZ, 0x1f, R13 ;  /* 0x0000001fff05c819 */ /* 0x000fe2000001140d */
[----:B------:R-:W-:Y:S01]  /*1990*/  @P5 VIADD R10, R10, 0x1 ;  /* 0x000000010a0a5836 */ /* 0x000fe20000000000 */
[----:B------:R-:W-:Y:S01]  /*19a0*/  @P4 MOV R8, R22 ;  /* 0x0000001600084202 */ /* 0x000fe20000000f00 */
[----:B------:R-:W-:Y:S01]  /*19b0*/  IMAD R7, R189, R4, RZ ;  /* 0x00000004bd077224 */ /* 0x000fe200078e02ff */
[----:B------:R-:W-:Y:S01]  /*19c0*/  SHF.R.S32.HI R25, RZ, 0x1f, R4 ;  /* 0x0000001fff197819 */ /* 0x000fe20000011404 */
[----:B------:R-:W-:Y:S02]  /*19d0*/  @!P4 IMAD R5, R5, R190, R6 ;  /* 0x000000be0505c224 */ /* 0x000fe400078e0206 */
[----:B------:R-:W-:Y:S01]  /*19e0*/  @!P4 IMAD.WIDE.U32 R22, R190, R13, RZ ;  /* 0x0000000dbe16c225 */ /* 0x000fe200078e00ff */
[----:B------:R-:W-:-:S03]  /*19f0*/  @!P1 IADD3 R10, PT, PT, -R10, RZ, RZ ;  /* 0x000000ff0a0a9210 */ /* 0x000fc60007ffe1ff */
[----:B------:R-:W-:Y:S01]  /*1a00*/  IMAD.WIDE.U32 R8, R188, R4, R8 ;  /* 0x00000004bc087225 */ /* 0x000fe200078e0008 */
[----:B------:R-:W-:-:S03]  /*1a10*/  @!P0 LOP3.LUT R10, RZ, R21, RZ, 0x33, !PT ;  /* 0x00000015ff0a8212 */ /* 0x000fc600078e33ff */
[----:B------:R-:W-:Y:S01]  /*1a20*/  IMAD R7, R25, R188, R7 ;  /* 0x000000bc19077224 */ /* 0x000fe200078e0207 */
[----:B------:R-:W-:Y:S01]  /*1a30*/  @!P4 IADD3 R23, PT, PT, R23, R5, RZ ;  /* 0x000000051717c210 */ /* 0x000fe20007ffe0ff */
[----:B------:R-:W-:Y:S01]  /*1a40*/  @P4 IMAD.IADD R13, R13, 0x1, R14 ;  /* 0x000000010d0d4824 */ /* 0x000fe200078e020e */
[----:B------:R-:W-:Y:S01]  /*1a50*/  MOV R14, R8 ;  /* 0x00000008000e7202 */ /* 0x000fe20000000f00 */
[----:B------:R-:W-:Y:S01]  /*1a60*/  @!P4 IMAD R6, R17, R12, RZ ;  /* 0x0000000c1106c224 */ /* 0x000fe200078e02ff */
[----:B------:R-:W-:Y:S02]  /*1a70*/  @!P4 SHF.R.S32.HI R5, RZ, 0x1f, R12 ;  /* 0x0000001fff05c819 */ /* 0x000fe4000001140c */
[----:B------:R-:W-:Y:S01]  /*1a80*/  IADD3 R15, PT, PT, R9, R7, RZ ;  /* 0x00000007090f7210 */ /* 0x000fe20007ffe0ff */
        /* <DEDUP_REMOVED lines=14> */
.L_x_5536:
[----:B------:R-:W-:Y:S05]  /*1b70*/  BSYNC.RECONVERGENT B0 ;  /* 0x0000000000007941 */ /* 0x000fea0003800200 */
.L_x_5534:
        /* <DEDUP_REMOVED lines=26> */
[----:B------:R-:W-:Y:S01]  /*1d20*/  LOP3.LUT R8, R212, R21, RZ, 0x3c, !PT ;  /* 0x00000015d4087212 */ /* 0x000fe200078e3cff */
[----:B------:R-:W-:Y:S01]  /*1d30*/  @!P5 VIADD R12, R12, 0x1 ;  /* 0x000000010c0cd836 */ /* 0x000fe20000000000 */
[----:B------:R-:W-:Y:S02]  /*1d40*/  ISETP.NE.AND P5, PT, R21, RZ, PT ;  /* 0x000000ff1500720c */ /* 0x000fe40003fa5270 */
[----:B------:R-:W-:Y:S01]  /*1d50*/  ISETP.GE.AND P4, PT, R8, RZ, PT ;  /* 0x000000ff0800720c */ /* 0x000fe20003f86270 */
[C---:B------:R-:W-:Y:S02]  /*1d60*/  IMAD R9, R4.reuse, R191, R9 ;  /* 0x000000bf04097224 */ /* 0x040fe400078e0209 */
[----:B------:R-:W-:-:S04]  /*1d70*/  IMAD.WIDE.U32 R30, R4, R190, RZ ;  /* 0x000000be041e7225 */ /* 0x000fc800078e00ff */
[C---:B------:R-:W-:Y:S02]  /*1d80*/  IMAD.SHL.U32 R232, R180.reuse, 0x20, RZ ;  /* 0x00000020b4e87824 */ /* 0x040fe400078e00ff */
[C---:B------:R-:W-:Y:S02]  /*1d90*/  IMAD.SHL.U32 R129, R180.reuse, 0x10, RZ ;  /* 0x00000010b4817824 */ /* 0x040fe400078e00ff */
[----:B------:R-:W-:Y:S02]  /*1da0*/  IMAD.SHL.U32 R13, R180, 0x8, RZ ;  /* 0x00000008b40d7824 */ /* 0x000fe400078e00ff */
[----:B------:R-:W-:Y:S01]  /*1db0*/  IMAD.IADD R9, R31, 0x1, R9 ;  /* 0x000000011f097824 */ /* 0x000fe200078e0209 */
[----:B------:R-:W-:Y:S01]  /*1dc0*/  LOP3.LUT R31, R232, 0xc0, RZ, 0xc0, !PT ;  /* 0x000000c0e81f7812 */ /* 0x000fe200078ec0ff */
[----:B------:R-:W-:Y:S01]  /*1dd0*/  IMAD.SHL.U32 R119, R180, 0x4, RZ ;  /* 0x00000004b4777824 */ /* 0x000fe200078e00ff */
[----:B------:R-:W-:Y:S01]  /*1de0*/  LOP3.LUT R25, R129, 0x100, RZ, 0xc0, !PT ;  /* 0x0000010081197812 */ /* 0x000fe200078ec0ff */
[----:B------:R-:W-:Y:S01]  /*1df0*/  @P6 VIADD R12, R12, 0x1 ;  /* 0x000000010c0c6836 */ /* 0x000fe20000000000 */
[----:B------:R-:W-:-:S02]  /*1e00*/  LOP3.LUT R33, R13, 0xc0, RZ, 0xc0, !PT ;  /* 0x000000c00d217812 */ /* 0x000fc400078ec0ff */
[----:B------:R-:W-:Y:S01]  /*1e10*/  LOP3.LUT R133, R119, 0x18, RZ, 0xc0, !PT ;  /* 0x0000001877857812 */ /* 0x000fe200078ec0ff */
[----:B------:R-:W-:Y:S01]  /*1e20*/  @!P4 IMAD.MOV R12, RZ, RZ, -R12 ;  /* 0x000000ffff0cc224 */ /* 0x000fe200078e0a0c */
[----:B------:R-:W-:Y:S02]  /*1e30*/  LOP3.LUT R8, R31, 0x8, R180, 0xf8, !PT ;  /* 0x000000081f087812 */ /* 0x000fe400078ef8b4 */
[----:B------:R-:W-:Y:S02]  /*1e40*/  LOP3.LUT R128, R25, 0x20, R232, 0xf8, !PT ;  /* 0x0000002019807812 */ /* 0x000fe400078ef8e8 */
[----:B------:R-:W-:Y:S02]  /*1e50*/  @!P5 LOP3.LUT R12, RZ, R21, RZ, 0x33, !PT ;  /* 0x00000015ff0cd212 */ /* 0x000fe400078e33ff */
[----:B------:R-:W-:Y:S02]  /*1e60*/  LOP3.LUT R4, R33, 0x18, R180, 0xf8, !PT ;  /* 0x0000001821047812 */ /* 0x000fe400078ef8b4 */
[----:B------:R-:W-:-:S02]  /*1e70*/  LOP3.LUT R210, R13, 0x18, RZ, 0xc0, !PT ;  /* 0x000000180dd27812 */ /* 0x000fc400078ec0ff */
[----:B------:R-:W-:Y:S01]  /*1e80*/  LOP3.LUT R128, R128, R8, R133, 0xf6, !PT ;  /* 0x0000000880807212 */ /* 0x000fe200078ef685 */
[----:B------:R-:W-:Y:S01]  /*1e90*/  IMAD R8, R29, R12, RZ ;  /* 0x0000000c1d087224 */ /* 0x000fe200078e02ff */
[----:B------:R-:W-:Y:S02]  /*1ea0*/  SHF.R.S32.HI R21, RZ, 0x1f, R12 ;  /* 0x0000001fff157819 */ /* 0x000fe4000001140c */
[--C-:B------:R-:W-:Y:S02]  /*1eb0*/  LOP3.LUT R4, R4, 0x18, R13.reuse, 0x78, !PT ;  /* 0x0000001804047812 */ /* 0x100fe400078e780d */
[----:B------:R-:W-:Y:S01]  /*1ec0*/  IADD3 R20, P1, P0, R30, R20, R210 ;  /* 0x000000141e147210 */ /* 0x000fe2000783e0d2 */
[----:B------:R-:W-:Y:S01]  /*1ed0*/  IMAD.WIDE.U32 R30, R28, R12, RZ ;  /* 0x0000000c1c1e7225 */ /* 0x000fe200078e00ff */
[----:B------:R-:W-:Y:S02]  /*1ee0*/  SHF.R.U32.HI R182, RZ, 0x1, R180 ;  /* 0x00000001ffb67819 */ /* 0x000fe400000116b4 */
[----:B------:R-:W-:Y:S01]  /*1ef0*/  LOP3.LUT R4, R4, 0x1f20, R13, 0xf8, !PT ;  /* 0x00001f2004047812 */ /* 0x000fe200078ef80d */
[----:B------:R-:W-:Y:S01]  /*1f00*/  IMAD R8, R21, R28, R8 ;  /* 0x0000001c15087224 */ /* 0x000fe200078e0208 */
[----:B------:R-:W-:-:S02]  /*1f10*/  LOP3.LUT R13, R182, 0x8, RZ, 0xc0, !PT ;  /* 0x00000008b60d7812 */ /* 0x000fc400078ec0ff */
[----:B------:R-:W-:Y:S02]  /*1f20*/  IADD3.X R9, PT, PT, R9, R24, RZ, P1, P0 ;  /* 0x0000001809097210 */ /* 0x000fe40000fe04ff */
[----:B------:R-:W-:Y:S01]  /*1f30*/  LOP3.LUT R181, R129, 0x3e00, RZ, 0xc0, !PT ;  /* 0x00003e0081b57812 */ /* 0x000fe200078ec0ff */
[----:B------:R-:W-:Y:S01]  /*1f40*/  IMAD.IADD R8, R31, 0x1, R8 ;  /* 0x000000011f087824 */ /* 0x000fe200078e0208 */
[----:B------:R-:W-:Y:S02]  /*1f50*/  LOP3.LUT R21, R232, 0x100, RZ, 0xc0, !PT ;  /* 0x00000100e8157812 */ /* 0x000fe400078ec0ff */
[----:B------:R-:W-:Y:S01]  /*1f60*/  IADD3 R20, P0, PT, R20, R30, RZ ;  /* 0x0000001e14147210 */ /* 0x000fe20007f1e0ff */
[----:B------:R-:W1:Y:S01]  /*1f70*/  S2R R130, SR_CgaCtaId ;  /* 0x0000000000827919 */ /* 0x000e620000008800 */
[--C-:B------:R-:W-:Y:S02]  /*1f80*/  LOP3.LUT R12, R13, 0xc0, R232.reuse, 0xf8, !PT ;  /* 0x000000c00d0c7812 */ /* 0x100fe400078ef8e8 */
[----:B------:R-:W-:-:S02]  /*1f90*/  LOP3.LUT R25, R181, 0x20, R232, 0xf8, !PT ;  /* 0x00000020b5197812 */ /* 0x000fc400078ef8e8 */
[----:B------:R-:W-:Y:S01]  /*1fa0*/  LOP3.LUT R136, R21, 0x20, R232, 0xf8, !PT ;  /* 0x0000002015887812 */ /* 0x000fe200078ef8e8 */
[----:B------:R-:W-:Y:S01]  /*1fb0*/  IMAD.X R21, R9, 0x1, R8, P0 ;  /* 0x0000000109157824 */ /* 0x000fe200000e0608 */
[----:B------:R-:W-:Y:S02]  /*1fc0*/  SHF.R.U32.HI R142, RZ, 0x2, R180 ;  /* 0x00000002ff8e7819 */ /* 0x000fe400000116b4 */
[----:B------:R-:W-:Y:S02]  /*1fd0*/  LOP3.LUT R13, R12, R133, RZ, 0x3c, !PT ;  /* 0x000000850c0d7212 */ /* 0x000fe400078e3cff */
[----:B------:R-:W-:Y:S02]  /*1fe0*/  LOP3.LUT R72, R25, 0x100, R232, 0xf8, !PT ;  /* 0x0000010019487812 */ /* 0x000fe400078ef8e8 */
[----:B------:R-:W-:Y:S01]  /*1ff0*/  IADD3 R12, P1, PT, R210, R10, RZ ;  /* 0x0000000ad20c7210 */ /* 0x000fe20007f3e0ff */
[----:B------:R-:W-:Y:S02]  /*2000*/  IMAD R201, R191, R142, RZ ;  /* 0x0000008ebfc97224 */ /* 0x000fe400078e02ff */
[----:B------:R-:W-:Y:S01]  /*2010*/  IMAD.WIDE.U32 R20, R142, R190, R20 ;  /* 0x000000be8e147225 */ /* 0x000fe200078e0014 */
[----:B------:R-:W-:-:S02]  /*2020*/  LOP3.LUT R72, R72, R13, RZ, 0xfc, !PT ;  /* 0x0000000d48487212 */ /* 0x000fc400078efcff */
[----:B------:R-:W-:Y:S01]  /*2030*/  LOP3.LUT R136, R136, R13, RZ, 0xfc, !PT ;  /* 0x0000000d88887212 */ /* 0x000fe200078efcff */
[----:B------:R-:W-:Y:S02]  /*2040*/  IMAD.X R13, RZ, RZ, R5, P1 ;  /* 0x000000ffff0d7224 */ /* 0x000fe400008e0605 */
[----:B------:R-:W-:Y:S02]  /*2050*/  IMAD.IADD R201, R21, 0x1, R201 ;  /* 0x0000000115c97824 */ /* 0x000fe400078e02c9 */
[----:B------:R-:W-:Y:S02]  /*2060*/  IMAD.IADD R187, R233, 0x1, -R140 ;  /* 0x00000001e9bb7824 */ /* 0x000fe400078e0a8c */
[----:B------:R-:W-:Y:S02]  /*2070*/  IMAD R197, R189, R142, RZ ;  /* 0x0000008ebdc57224 */ /* 0x000fe400078e02ff */
[----:B------:R-:W-:Y:S01]  /*2080*/  IMAD.WIDE.U32 R12, R142, R188, R12 ;  /* 0x000000bc8e0c7225 */ /* 0x000fe200078e000c */
[----:B------:R-:W-:-:S03]  /*2090*/  MOV R135, 0x400 ;  /* 0x0000040000877802 */ /* 0x000fc60000000f00 */
[----:B------:R-:W-:Y:S01]  /*20a0*/  IMAD.IADD R197, R13, 0x1, R197 ;  /* 0x000000010dc57824 */ /* 0x000fe200078e02c5 */
[----:B-1----:R-:W-:Y:S01]  /*20b0*/  LEA R183, R130, R135, 0x18 ;  /* 0x0000008782b77211 */ /* 0x002fe200078ec0ff */
[----:B------:R-:W-:Y:S01]  /*20c0*/  IMAD.MOV.U32 R143, RZ, RZ, RZ ;  /* 0x000000ffff8f7224 */ /* 0x000fe200078e00ff */
[----:B------:R-:W-:Y:S01]  /*20d0*/  BSSY.RECONVERGENT B0, `(.L_x_5537) ;  /* 0x0000035000007945 */ /* 0x000fe20003800200 */
[C---:B------:R-:W-:Y:S02]  /*20e0*/  LOP3.LUT R134, R210.reuse, 0x20, RZ, 0xfc, !PT ;  /* 0x00000020d2867812 */ /* 0x040fe400078efcff */
[----:B------:R-:W-:Y:S01]  /*20f0*/  LOP3.LUT R132, R210, 0x40, RZ, 0xfc, !PT ;  /* 0x00000040d2847812 */ /* 0x000fe200078efcff */
[----:B------:R-:W-:Y:S02]  /*2100*/  IMAD R211, R4, 0x2, R183 ;  /* 0x0000000204d37824 */ /* 0x000fe400078e02b7 */
[-C--:B--2---:R-:W-:Y:S02]  /*2110*/  @P2 IMAD R8, R15, R11.reuse, RZ ;  /* 0x0000000b0f082224 */ /* 0x084fe400078e02ff */
[----:B------:R-:W-:Y:S01]  /*2120*/  @P2 IMAD.WIDE.U32 R10, R14, R11, RZ ;  /* 0x0000000b0e0a2225 */ /* 0x000fe200078e00ff */
[----:B---3--:R-:W-:-:S03]  /*2130*/  LEA R200, P0, R20, R22, 0x1 ;  /* 0x0000001614c87211 */ /* 0x008fc600078008ff */
[----:B----4-:R-:W-:-:S04]  /*2140*/  @!P2 IMAD.WIDE.U32 R24, R26, R213, RZ ;  /* 0x000000d51a18a225 */ /* 0x010fc800078e00ff */
[----:B------:R-:W-:Y:S02]  /*2150*/  @!P2 IMAD R5, R27, R213, RZ ;  /* 0x000000d51b05a224 */ /* 0x000fe400078e02ff */
[----:B------:R-:W-:Y:S02]  /*2160*/  @!P2 IMAD.MOV.U32 R9, RZ, RZ, R24 ;  /* 0x000000ffff09a224 */ /* 0x000fe400078e0018 */
[----:B------:R-:W-:Y:S01]  /*2170*/  @P2 IMAD.MOV.U32 R9, RZ, RZ, R10 ;  /* 0x000000ffff092224 */ /* 0x000fe200078e000a */
[----:B------:R-:W-:Y:S01]  /*2180*/  LEA.HI.X R201, R20, R23, R201, 0x1, P0 ;  /* 0x0000001714c97211 */ /* 0x000fe200000f0cc9 */
[----:B------:R-:W-:Y:S02]  /*2190*/  @!P2 IMAD.IADD R5, R25, 0x1, R5 ;  /* 0x000000011905a824 */ /* 0x000fe400078e0205 */
[----:B------:R-:W-:Y:S01]  /*21a0*/  @P2 IMAD.IADD R5, R11, 0x1, R8 ;  /* 0x000000010b052824 */ /* 0x000fe200078e0208 */
        /* <DEDUP_REMOVED lines=38> */
.L_x_5539:
[----:B------:R3:W-:Y:S02]  /*2410*/  STS.128 [R211+0x2000], RZ ;  /* 0x002000ffd3007388 */ /* 0x0007e40000000c00 */
.L_x_5538:
[----:B------:R-:W-:Y:S05]  /*2420*/  BSYNC.RECONVERGENT B0 ;  /* 0x0000000000007941 */ /* 0x000fea0003800200 */
.L_x_5537:
        /* <DEDUP_REMOVED lines=32> */
.L_x_5542:
[----:B------:R1:W-:Y:S02]  /*2630*/  STS.128 [R211+0x2800], RZ ;  /* 0x002800ffd3007388 */ /* 0x0003e40000000c00 */
.L_x_5541:
[----:B------:R-:W-:Y:S05]  /*2640*/  BSYNC.RECONVERGENT B0 ;  /* 0x0000000000007941 */ /* 0x000fea0003800200 */
.L_x_5540:
        /* <DEDUP_REMOVED lines=29> */
.L_x_5545:
[----:B------:R1:W-:Y:S02]  /*2820*/  STS.128 [R211+0x7000], RZ ;  /* 0x007000ffd3007388 */ /* 0x0003e40000000c00 */
.L_x_5544:
[----:B------:R-:W-:Y:S05]  /*2830*/  BSYNC.RECONVERGENT B0 ;  /* 0x0000000000007941 */ /* 0x000fea0003800200 */
.L_x_5543:
        /* <DEDUP_REMOVED lines=26> */
.L_x_5548:
[----:B------:R4:W-:Y:S02]  /*29e0*/  STS.128 [R211+0x7800], RZ ;  /* 0x007800ffd3007388 */ /* 0x0009e40000000c00 */
.L_x_5547:
[----:B------:R-:W-:Y:S05]  /*29f0*/  BSYNC.RECONVERGENT B0 ;  /* 0x0000000000007941 */ /* 0x000fea0003800200 */
.L_x_5546:
[----:B-1----:R-:W-:Y:S01]  /*2a00*/  IADD3 R6, PT, PT, R142, 0x40, RZ ;  /* 0x000000408e067810 */ /* 0x002fe20007ffe0ff */
[----:B------:R-:W-:Y:S03]  /*2a10*/  BSSY.RECONVERGENT B0, `(.L_x_5549) ;  /* 0x0000019000007945 */ /* 0x000fe60003800200 */
[----:B------:R-:W-:-:S13]  /*2a20*/  ISETP.GE.AND P0, PT, R6, R5, PT ;  /* 0x000000050600720c */ /* 0x000fda0003f06270 */
[----:B------:R-:W-:Y:S05]  /*2a30*/  @P0 BRA `(.L_x_5550) ;  /* 0x0000000000580947 */ /* 0x000fea0003800000 */
[-C--:B-----5:R-:W-:Y:S02]  /*2a40*/  ISETP.GE.AND P1, PT, R210, R209.reuse, PT ;  /* 0x000000d1d200720c */ /* 0x0a0fe40003f26270 */
[----:B------:R-:W-:Y:S02]  /*2a50*/  ISETP.GE.AND P0, PT, R134, R209, PT ;  /* 0x000000d18600720c */ /* 0x000fe40003f06270 */
        /* <DEDUP_REMOVED lines=19> */
.L_x_5551:
[----:B------:R4:W-:Y:S02]  /*2b90*/  STS.128 [R211+0x8000], RZ ;  /* 0x008000ffd3007388 */ /* 0x0009e40000000c00 */
.L_x_5550:
[----:B------:R-:W-:Y:S05]  /*2ba0*/  BSYNC.RECONVERGENT B0 ;  /* 0x0000000000007941 */ /* 0x000fea0003800200 */
.L_x_5549:
[----:B------:R-:W-:Y:S01]  /*2bb0*/  IADD3 R4, PT, PT, R142, 0x60, RZ ;  /* 0x000000608e047810 */ /* 0x000fe20007ffe0ff */
[----:B------:R-:W-:Y:S03]  /*2bc0*/  BSSY.RECONVERGENT B0, `(.L_x_5552) ;  /* 0x0000019000007945 */ /* 0x000fe60003800200 */
[----:B------:R-:W-:-:S13]  /*2bd0*/  ISETP.GE.AND P0, PT, R4, R5, PT ;  /* 0x000000050400720c */ /* 0x000fda0003f06270 */
[----:B------:R-:W-:Y:S05]  /*2be0*/  @P0 BRA `(.L_x_5553) ;  /* 0x0000000000580947 */ /* 0x000fea0003800000 */
[----:B------:R-:W-:Y:S01]  /*2bf0*/  IMAD.MOV.U32 R199, RZ, RZ, R197 ;  /* 0x000000ffffc77224 */ /* 0x000fe200078e00c5 */
        /* <DEDUP_REMOVED lines=21> */
.L_x_5553:
[----:B------:R-:W-:Y:S05]  /*2d50*/  BSYNC.RECONVERGENT B0 ;  /* 0x0000000000007941 */ /* 0x000fea0003800200 */
.L_x_5552:
[----:B------:R-:W2:Y:S04]  /*2d60*/  LD.E.64 R14, desc[UR4][R2.64+0x1c0] ;  /* 0x0001c004020e7980 */ /* 0x000ea8000c101b00 */
[----:B-1--4-:R-:W4:Y:S01]  /*2d70*/  LD.E.64 R12, desc[UR4][R2.64+0x1b8] ;  /* 0x0001b804020c7980 */ /* 0x012f22000c101b00 */
[----:B------:R-:W-:-:S03]  /*2d80*/  MOV R10, R212 ;  /* 0x000000d4000a7202 */ /* 0x000fc60000000f00 */
[----:B------:R-:W3:Y:S04]  /*2d90*/  LD.E R7, desc[UR4][R2.64+0xd8] ;  /* 0x0000d80402077980 */ /* 0x000ee8000c101900 */
[----:B------:R-:W0:Y:S04]  /*2da0*/  LDGDEPBAR ;  /* 0x00000000000079af */ /* 0x000e280000000000 */
[----:B------:R1:W5:Y:S04]  /*2db0*/  LD.E R138, desc[UR4][R2.64+0x184] ;  /* 0x00018404028a7980 */ /* 0x000368000c101900 */
[----:B------:R1:W5:Y:S01]  /*2dc0*/  LD.E R116, desc[UR4][R2.64+0x188] ;  /* 0x0001880402747980 */ /* 0x000362000c101900 */
[----:B--2---:R-:W-:-:S04]  /*2dd0*/  IMAD.WIDE.U32 R10, R213, R14, R10 ;  /* 0x0000000ed50a7225 */ /* 0x004fc800078e000a */
[----:B------:R-:W-:Y:S01]  /*2de0*/  IMAD R9, R15, R213, RZ ;  /* 0x000000d50f097224 */ /* 0x000fe200078e02ff */
[----:B----4-:R-:W-:-:S04]  /*2df0*/  LEA R12, P0, R10, R12, 0x2 ;  /* 0x0000000c0a0c7211 */ /* 0x010fc800078010ff */
[----:B------:R-:W-:-:S04]  /*2e00*/  IADD3 R9, PT, PT, R11, R9, RZ ;  /* 0x000000090b097210 */ /* 0x000fc80007ffe0ff */
[----:B------:R-:W-:-:S05]  /*2e10*/  LEA.HI.X R13, R10, R13, R9, 0x2, P0 ;  /* 0x0000000d0a0d7211 */ /* 0x000fca00000f1409 */
[----:B------:R1:W5:Y:S01]  /*2e20*/  LD.E R208, desc[UR4][R12.64] ;  /* 0x000000040cd07980 */ /* 0x000362000c101900 */
[----:B---3--:R-:W2:Y:S01]  /*2e30*/  MUFU.RCP R7, R7 ;  /* 0x0000000700077308 */ /* 0x008ea20000001000 */
        /* <DEDUP_REMOVED lines=27> */
.L_x_5556:
[----:B------:R3:W-:Y:S01]  /*2ff0*/  STS.128 [R211+0xd000], RZ ;  /* 0x00d000ffd3007388 */ /* 0x0007e20000000c00 */
[----:B------:R-:W-:Y:S05]  /*3000*/  BRA `(.L_x_5557) ;  /* 0x00000000000c7947 */ /* 0x000fea0003800000 */
.L_x_5555:
[----:B------:R2:W-:Y:S04]  /*3010*/  STS.128 [R211+0x9000], RZ ;  /* 0x009000ffd3007388 */ /* 0x0005e80000000c00 */
[----:B------:R2:W-:Y:S04]  /*3020*/  STS.128 [R211+0xb000], RZ ;  /* 0x00b000ffd3007388 */ /* 0x0005e80000000c00 */
[----:B------:R2:W-:Y:S02]  /*3030*/  STS.128 [R211+0xd000], RZ ;  /* 0x00d000ffd3007388 */ /* 0x0005e40000000c00 */
.L_x_5557:
[----:B------:R-:W-:Y:S05]  /*3040*/  BSYNC.RECONVERGENT B0 ;  /* 0x0000000000007941 */ /* 0x000fea0003800200 */
.L_x_5554:
        /* <DEDUP_REMOVED lines=29> */
.L_x_5560:
[----:B------:R1:W-:Y:S02]  /*3220*/  STS.128 [R211+0xd800], RZ ;  /* 0x00d800ffd3007388 */ /* 0x0003e40000000c00 */
.L_x_5559:
[----:B------:R-:W-:Y:S05]  /*3230*/  BSYNC.RECONVERGENT B0 ;  /* 0x0000000000007941 */ /* 0x000fea0003800200 */
.L_x_5558:
        /* <DEDUP_REMOVED lines=27> */
.L_x_5563:
[----:B------:R1:W-:Y:S02]  /*33f0*/  STS.128 [R211+0xe000], RZ ;  /* 0x00e000ffd3007388 */ /* 0x0003e40000000c00 */
.L_x_5562:
[----:B------:R-:W-:Y:S05]  /*3400*/  BSYNC.RECONVERGENT B0 ;  /* 0x0000000000007941 */ /* 0x000fea0003800200 */
.L_x_5561:
        /* <DEDUP_REMOVED lines=31> */
.L_x_5566:
[----:B------:R1:W-:Y:S02]  /*3600*/  STS.128 [R211+0xe800], RZ ;  /* 0x00e800ffd3007388 */ /* 0x0003e40000000c00 */
.L_x_5565:
[----:B------:R-:W-:Y:S05]  /*3610*/  BSYNC.RECONVERGENT B0 ;  /* 0x0000000000007941 */ /* 0x000fea0003800200 */
.L_x_5564:
[--C-:B------:R-:W-:Y:S01]  /*3620*/  IMAD R72, R72, 0x2, R183.reuse ;  /* 0x0000000248487824 */ /* 0x100fe200078e02b7 */
[----:B------:R-:W0:Y:S01]  /*3630*/  LDGDEPBAR ;  /* 0x00000000000079af */ /* 0x000e220000000000 */
[----:B------:R-:W-:Y:S01]  /*3640*/  IMAD R144, R128, 0x2, R183 ;  /* 0x0000000280907824 */ /* 0x000fe200078e02b7 */
[----:B------:R-:W-:Y:S01]  /*3650*/  LOP3.LUT R199, R142, 0x7, RZ, 0xc0, !PT ;  /* 0x000000078ec77812 */ /* 0x000fe200078ec0ff */
[C---:B------:R-:W-:Y:S01]  /*3660*/  IMAD R141, R137.reuse, 0x2, R72 ;  /* 0x00000002898d7824 */ /* 0x040fe200078e0248 */
[----:B------:R-:W-:Y:S01]  /*3670*/  LDSM.16.M88.4 R80, [R72] ;  /* 0x000000004850783b */ /* 0x000fe20000000200 */
[----:B------:R-:W-:Y:S01]  /*3680*/  IMAD R139, R137, 0x2, R144 ;  /* 0x00000002898b7824 */ /* 0x000fe200078e0290 */
[----:B------:R-:W-:Y:S01]  /*3690*/  ISETP.GT.AND P0, PT, R131, R196, PT ;  /* 0x000000c48300720c */ /* 0x000fe20003f04270 */
[----:B------:R-:W-:Y:S01]  /*36a0*/  BSSY.RECONVERGENT B1, `(.L_x_5567) ;  /* 0x0000144000017945 */ /* 0x000fe20003800200 */
[----:B------:R-:W5:Y:S01]  /*36b0*/  LDSM.16.M88.4 R44, [R144+0x3000] ;  /* 0x00300000902c783b */ /* 0x000f620000000200 */
[----:B------:R-:W-:-:S02]  /*36c0*/  IADD3 R193, PT, PT, R0, -R233, -R138 ;  /* 0x800000e900c17210 */ /* 0x000fc40007ffe88a */
[----:B------:R-:W-:Y:S01]  /*36d0*/  LOP3.LUT R186, R182, 0x1f0, RZ, 0xc0, !PT ;  /* 0x000001f0b6ba7812 */ /* 0x000fe200078ec0ff */
[----:B------:R-:W-:Y:S04]  /*36e0*/  LDSM.16.M88.4 R60, [R141] ;  /* 0x000000008d3c783b */ /* 0x000fe80000000200 */
[----:B-1----:R-:W-:Y:S04]  /*36f0*/  LDSM.16.M88.4 R4, [R139+0x3000] ;  /* 0x003000008b04783b */ /* 0x002fe80000000200 */
[----:B------:R-:W1:Y:S04]  /*3700*/  LDSM.16.M88.4 R28, [R144+0x3800] ;  /* 0x00380000901c783b */ /* 0x000e680000000200 */
[----:B------:R-:W3:Y:S04]  /*3710*/  LDSM.16.M88.4 R12, [R144+0x4000] ;  /* 0x00400000900c783b */ /* 0x000ee80000000200 */
[----:B------:R-:W4:Y:S04]  /*3720*/  LDSM.16.M88.4 R20, [R144+0x3c00] ;  /* 0x003c00009014783b */ /* 0x000f280000000200 */
[----:B------:R-:W4:Y:S04]  /*3730*/  LDSM.16.M88.4 R36, [R144+0x3400] ;  /* 0x003400009024783b */ /* 0x000f280000000200 */
[----:B------:R-:W4:Y:S04]  /*3740*/  LDSM.16.M88.4 R96, [R144+0x4400] ;  /* 0x004400009060783b */ /* 0x000f280000000200 */
[----:B------:R-:W4:Y:S04]  /*3750*/  LDSM.16.M88.4 R88, [R144+0x4800] ;  /* 0x004800009058783b */ /* 0x000f280000000200 */
[----:B------:R-:W4:Y:S01]  /*3760*/  LDSM.16.M88.4 R64, [R144+0x4c00] ;  /* 0x004c00009040783b */ /* 0x000f220000000200 */
[C---:B-----5:R-:W-:Y:S03]  /*3770*/  HMMA.16816.F32 R48, R80.reuse, R44, RZ ;  /* 0x0000002c5030723c */ /* 0x060fe600000018ff */
[----:B--2---:R-:W2:Y:S04]  /*3780*/  LDSM.16.M88.4 R8, [R139+0x3800] ;  /* 0x003800008b08783b */ /* 0x004ea80000000200 */
        /* <DEDUP_REMOVED lines=13> */
[C---:B---3--:R-:W-:Y:S03]  /*3860*/  HMMA.16816.F32 R16, R80.reuse, R12, RZ ;  /* 0x0000000c5010723c */ /* 0x048fe600000018ff */
[----:B------:R-:W-:Y:S05]  /*3870*/  LDSM.16.M88.4 R76, [R139+0x7000] ;  /* 0x007000008b4c783b */ /* 0x000fea0000000200 */
[C---:B------:R-:W-:Y:S08]  /*3880*/  HMMA.16816.F32 R28, R80.reuse, R30, RZ ;  /* 0x0000001e501c723c */ /* 0x040ff000000018ff */
        /* <DEDUP_REMOVED lines=11> */
[----:B------:R-:W-:Y:S04]  /*3940*/  LDSM.16.M88.4 R64, [R72+0x1000] ;  /* 0x001000004840783b */ /* 0x000fe80000000200 */
[----:B------:R-:W-:Y:S03]  /*3950*/  LDSM.16.M88.4 R72, [R139+0x7400] ;  /* 0x007400008b48783b */ /* 0x000fe60000000200 */
        /* <DEDUP_REMOVED lines=13> */
[----:B------:R-:W-:Y:S01]  /*3a30*/  HMMA.16816.F32 R88, R60, R10, R88 ;  /* 0x0000000a3c58723c */ /* 0x000fe20000001858 */
[----:B------:R-:W2:Y:S07]  /*3a40*/  LDSM.16.M88.4 R8, [R144+0x5c00] ;  /* 0x005c00009008783b */ /* 0x000eae0000000200 */
[C---:B-1----:R-:W-:Y:S08]  /*3a50*/  HMMA.16816.F32 R40, R64.reuse, R4, R40 ;  /* 0x000000044028723c */ /* 0x042ff00000001828 */
[C---:B------:R-:W-:Y:S01]  /*3a60*/  HMMA.16816.F32 R36, R64.reuse, R6, R36 ;  /* 0x000000064024723c */ /* 0x040fe20000001824 */
[----:B------:R-:W1:Y:S07]  /*3a70*/  LDSM.16.M88.4 R4, [R144+0x6400] ;  /* 0x006400009004783b */ /* 0x000e6e0000000200 */
[C---:B---3--:R-:W-:Y:S08]  /*3a80*/  HMMA.16816.F32 R48, R64.reuse, R52, R48 ;  /* 0x000000344030723c */ /* 0x048ff00000001830 */
[----:B------:R-:W-:Y:S01]  /*3a90*/  HMMA.16816.F32 R44, R64, R54, R44 ;  /* 0x00000036402c723c */ /* 0x000fe2000000182c */
[----:B------:R-:W3:Y:S07]  /*3aa0*/  LDSM.16.M88.4 R52, [R144+0x6000] ;  /* 0x006000009034783b */ /* 0x000eee0000000200 */
[C---:B----4-:R-:W-:Y:S08]  /*3ab0*/  HMMA.16816.F32 R100, R60.reuse, R56, R100 ;  /* 0x000000383c64723c */ /* 0x050ff00000001864 */
[C---:B------:R-:W-:Y:S01]  /*3ac0*/  HMMA.16816.F32 R96, R60.reuse, R58, R96 ;  /* 0x0000003a3c60723c */ /* 0x040fe20000001860 */
[----:B------:R-:W4:Y:S07]  /*3ad0*/  LDSM.16.M88.4 R56, [R144+0x5800] ;  /* 0x005800009038783b */ /* 0x000f2e0000000200 */
[C---:B------:R-:W-:Y:S08]  /*3ae0*/  HMMA.16816.F32 R84, R60.reuse, R68, R84 ;  /* 0x000000443c54723c */ /* 0x040ff00000001854 */
[----:B------:R-:W-:Y:S01]  /*3af0*/  HMMA.16816.F32 R80, R60, R70, R80 ;  /* 0x000000463c50723c */ /* 0x000fe20000001850 */
        /* <DEDUP_REMOVED lines=11> */
[C---:B----4-:R-:W-:Y:S08]  /*3bb0*/  HMMA.16816.F32 R32, R64.reuse, R56, R32 ;  /* 0x000000384020723c */ /* 0x050ff00000001820 */
[----:B------:R-:W-:Y:S01]  /*3bc0*/  HMMA.16816.F32 R28, R64, R58, R28 ;  /* 0x0000003a401c723c */ /* 0x000fe2000000181c */
        /* <DEDUP_REMOVED lines=31> */
[----:B------:R-:W-:Y:S07]  /*3dc0*/  LDSM.16.M88.4 R8, [R141+0x2000] ;  /* 0x002000008d08783b */ /* 0x000fee0000000200 */
[C---:B-1----:R-:W-:Y:S08]  /*3dd0*/  HMMA.16816.F32 R24, R120.reuse, R4, R24 ;  /* 0x000000047818723c */ /* 0x042ff00000001818 */
[----:B------:R-:W-:Y:S01]  /*3de0*/  HMMA.16816.F32 R20, R120, R6, R20 ;  /* 0x000000067814723c */ /* 0x000fe20000001814 */
[----:B------:R-:W1:Y:S07]  /*3df0*/  LDSM.16.M88.4 R4, [R139+0x8c00] ;  /* 0x008c00008b04783b */ /* 0x000e6e0000000200 */
[----:B-----5:R-:W-:Y:S08]  /*3e00*/  HMMA.16816.F32 R84, R60, R64, R84 ;  /* 0x000000403c54723c */ /* 0x020ff00000001854 */
[C---:B---3--:R-:W-:Y:S08]  /*3e10*/  HMMA.16816.F32 R32, R120.reuse, R52, R32 ;  /* 0x000000347820723c */ /* 0x048ff00000001820 */
[----:B------:R-:W-:Y:S01]  /*3e20*/  HMMA.16816.F32 R28, R120, R54, R28 ;  /* 0x00000036781c723c */ /* 0x000fe2000000181c */
[----:B------:R-:W2:Y:S07]  /*3e30*/  LDSM.16.M88.4 R52, [R139+0x8800] ;  /* 0x008800008b34783b */ /* 0x000eae0000000200 */
[----:B------:R-:W-:Y:S01]  /*3e40*/  HMMA.16816.F32 R80, R60, R66, R80 ;  /* 0x000000423c50723c */ /* 0x000fe20000001850 */
[----:B------:R-:W3:Y:S04]  /*3e50*/  LDSM.16.M88.4 R64, [R139+0x7c00] ;  /* 0x007c00008b40783b */ /* 0x000ee80000000200 */
[----:B------:R-:W5:Y:S03]  /*3e60*/  LDSM.16.M88.4 R60, [R139+0x8000] ;  /* 0x008000008b3c783b */ /* 0x000f660000000200 */
        /* <DEDUP_REMOVED lines=12> */
[----:B-1----:R-:W-:Y:S01]  /*3f30*/  HMMA.16816.F32 R84, R8, R4, R84 ;  /* 0x000000040854723c */ /* 0x002fe20000001854 */
[----:B------:R-:W-:-:S05]  /*3f40*/  LOP3.LUT R5, R199, 0x1f0, R182, 0xf8, !PT ;  /* 0x000001f0c7057812 */ /* 0x000fca00078ef8b6 */
[----:B------:R-:W-:Y:S02]  /*3f50*/  IMAD.IADD R140, R140, 0x1, R5 ;  /* 0x000000018c8c7824 */ /* 0x000fe400078e0205 */
[C---:B--2---:R-:W-:Y:S01]  /*3f60*/  HMMA.16816.F32 R92, R8.reuse, R52, R92 ;  /* 0x00000034085c723c */ /* 0x044fe2000000185c */
[----:B------:R-:W-:Y:S02]  /*3f70*/  IMAD.SHL.U32 R53, R180, 0x2, RZ ;  /* 0x00000002b4357824 */ /* 0x000fe400078e00ff */
[----:B------:R-:W-:Y:S02]  /*3f80*/  IMAD.IADD R193, R140, 0x1, R193 ;  /* 0x000000018cc17824 */ /* 0x000fe400078e02c1 */
[----:B------:R-:W-:Y:S01]  /*3f90*/  IMAD.IADD R234, R184, 0x1, R5 ;  /* 0x00000001b8ea7824 */ /* 0x000fe200078e0205 */
[----:B------:R-:W-:Y:S02]  /*3fa0*/  LOP3.LUT R53, R53, 0x6, RZ, 0xc0, !PT ;  /* 0x0000000635357812 */ /* 0x000fe400078ec0ff */
[----:B------:R-:W-:Y:S01]  /*3fb0*/  HMMA.16816.F32 R80, R8, R6, R80 ;  /* 0x000000060850723c */ /* 0x000fe20000001850 */
[----:B------:R-:W-:-:S02]  /*3fc0*/  IADD3 R7, PT, PT, R116, R0, -R233 ;  /* 0x0000000074077210 */ /* 0x000fc40007ffe8e9 */
[----:B------:R-:W-:Y:S01]  /*3fd0*/  VIMNMX R195, PT, PT, RZ, R193, !PT ;  /* 0x000000c1ffc37248 */ /* 0x000fe20007fe0100 */
[----:B------:R-:W-:Y:S01]  /*3fe0*/  IMAD.IADD R116, R118, 0x1, R53 ;  /* 0x0000000176747824 */ /* 0x000fe200078e0235 */
[----:B------:R-:W-:Y:S01]  /*3ff0*/  VIADDMNMX R193, R193, 0x8, RZ, !PT ;  /* 0x00000008c1c17846 */ /* 0x000fe200078001ff */
[----:B------:R-:W-:Y:S02]  /*4000*/  IMAD.IADD R7, R140, 0x1, R7 ;  /* 0x000000018c077824 */ /* 0x000fe400078e0207 */
[----:B------:R-:W-:Y:S03]  /*4010*/  HMMA.16816.F32 R48, R8, R76, R48 ;  /* 0x0000004c0830723c */ /* 0x000fe60000001830 */
[C-C-:B------:R-:W-:Y:S02]  /*4020*/  VIADDMNMX R194, R7.reuse, 0x1, R0.reuse, PT ;  /* 0x0000000107c27846 */ /* 0x140fe40003800100 */
[----:B------:R-:W-:-:S03]  /*4030*/  VIADDMNMX R192, R7, 0x9, R0, PT ;  /* 0x0000000907c07846 */ /* 0x000fc60003800100 */
[C---:B------:R-:W-:Y:S08]  /*4040*/  HMMA.16816.F32 R44, R8.reuse, R78, R44 ;  /* 0x0000004e082c723c */ /* 0x040ff0000000182c */
[C---:B------:R-:W-:Y:S08]  /*4050*/  HMMA.16816.F32 R40, R8.reuse, R72, R40 ;  /* 0x000000480828723c */ /* 0x040ff00000001828 */
[C---:B------:R-:W-:Y:S08]  /*4060*/  HMMA.16816.F32 R36, R8.reuse, R74, R36 ;  /* 0x0000004a0824723c */ /* 0x040ff00000001824 */
        /* <DEDUP_REMOVED lines=24> */
.L_x_5570:
        /* <DEDUP_REMOVED lines=60> */
.L_x_5571:
[----:B------:R-:W-:Y:S05]  /*45b0*/  BSYNC.RECONVERGENT B0 ;  /* 0x0000000000007941 */ /* 0x000fea0003800200 */
.L_x_5569:
        /* <DEDUP_REMOVED lines=79> */
.L_x_5573:
[----:B------:R3:W-:Y:S02]  /*4ab0*/  STS.128 [R211+0x8800], RZ ;  /* 0x008800ffd3007388 */ /* 0x0007e40000000c00 */
.L_x_5574:
[----:B------:R-:W-:Y:S05]  /*4ac0*/  BSYNC.RECONVERGENT B0 ;  /* 0x0000000000007941 */ /* 0x000fea0003800200 */
.L_x_5572:
[----:B------:R-:W0:Y:S02]  /*4ad0*/  LDGDEPBAR ;  /* 0x00000000000079af */ /* 0x000e240000000000 */
.L_x_5568:
[----:B------:R-:W-:Y:S05]  /*4ae0*/  BSYNC.RECONVERGENT B1 ;  /* 0x0000000000017941 */ /* 0x000fea0003800200 */
.L_x_5567:
[----:B------:R-:W-:Y:S02]  /*4af0*/  IMAD.IADD R55, R116, 0x1, R233 ;  /* 0x0000000174377824 */ /* 0x000fe400078e02e9 */
[----:B------:R-:W-:Y:S02]  /*4b00*/  VIADD R0, R234, 0x8 ;  /* 0x00000008ea007836 */ /* 0x000fe40000000000 */
[----:B--2---:R-:W-:Y:S01]  /*4b10*/  VIADD R6, R116, 0x1 ;  /* 0x0000000174067836 */ /* 0x004fe20000000000 */
[C-C-:B------:R-:W-:Y:S01]  /*4b20*/  IADD3 R7, PT, PT, R234.reuse, -0x1, -R55.reuse ;  /* 0xffffffffea077810 */ /* 0x140fe20007ffe837 */
[--C-:B------:R-:W-:Y:S01]  /*4b30*/  IMAD.IADD R4, R234, 0x1, -R55.reuse ;  /* 0x00000001ea047824 */ /* 0x100fe200078e0a37 */
[----:B------:R-:W-:Y:S02]  /*4b40*/  IADD3 R5, PT, PT, R0, -0x1, -R55 ;  /* 0xffffffff00057810 */ /* 0x000fe40007ffe837 */
[----:B------:R-:W-:Y:S02]  /*4b50*/  IABS R7, R7 ;  /* 0x0000000700077213 */ /* 0x000fe40000000000 */
[----:B------:R-:W-:-:S02]  /*4b60*/  IABS R5, R5 ;  /* 0x0000000500057213 */ /* 0x000fc40000000000 */
[----:B------:R-:W-:Y:S02]  /*4b70*/  I2FP.F32.S32 R7, R7 ;  /* 0x0000000700077245 */ /* 0x000fe40000201400 */
[C---:B------:R-:W-:Y:S02]  /*4b80*/  ISETP.GE.AND P2, PT, R6.reuse, R193, PT ;  /* 0x000000c10600720c */ /* 0x040fe40003f46270 */
[----:B------:R-:W-:Y:S01]  /*4b90*/  ISETP.GE.AND P4, PT, R6, R195, PT ;  /* 0x000000c30600720c */ /* 0x000fe20003f86270 */
[----:B------:R-:W-:Y:S01]  /*4ba0*/  FFMA.FTZ R49, -R208, R7, R49 ;  /* 0x00000007d0317223 */ /* 0x000fe20000010131 */
[----:B------:R-:W-:Y:S01]  /*4bb0*/  IMAD.MOV.U32 R7, RZ, RZ, R5 ;  /* 0x000000ffff077224 */ /* 0x000fe200078e0005 */
[----:B------:R-:W-:Y:S01]  /*4bc0*/  ISETP.GE.AND P0, PT, R6, R194, PT ;  /* 0x000000c20600720c */ /* 0x000fe20003f06270 */
[----:B------:R-:W-:Y:S01]  /*4bd0*/  VIADD R5, R4, 0xfffffff8 ;  /* 0xfffffff804057836 */ /* 0x000fe20000000000 */
[----:B------:R-:W-:Y:S02]  /*4be0*/  IABS R4, R4 ;  /* 0x0000000400047213 */ /* 0x000fe40000000000 */
[----:B------:R-:W-:-:S02]  /*4bf0*/  I2FP.F32.S32 R7, R7 ;  /* 0x0000000700077245 */ /* 0x000fc40000201400 */
[----:B------:R-:W-:Y:S02]  /*4c00*/  IABS R5, R5 ;  /* 0x0000000500057213 */ /* 0x000fe40000000000 */
[----:B------:R-:W-:Y:S01]  /*4c10*/  ISETP.GE.AND P1, PT, R6, R192, PT ;  /* 0x000000c00600720c */ /* 0x000fe20003f26270 */
[----:B------:R-:W-:Y:S01]  /*4c20*/  FFMA.FTZ R51, -R208, R7, R51 ;  /* 0x00000007d0337223 */ /* 0x000fe20000010133 */
[----:B------:R-:W-:Y:S01]  /*4c30*/  VIADD R6, R116, 0x8 ;  /* 0x0000000874067836 */ /* 0x000fe20000000000 */
[----:B------:R-:W-:Y:S02]  /*4c40*/  FSEL R49, R49, -INF , P4 ;  /* 0xff80000031317808 */ /* 0x000fe40002000000 */
[----:B------:R-:W-:Y:S02]  /*4c50*/  I2FP.F32.S32 R7, R5 ;  /* 0x0000000500077245 */ /* 0x000fe40000201400 */
[----:B------:R-:W-:Y:S01]  /*4c60*/  FSEL R71, R51, -INF , P2 ;  /* 0xff80000033477808 */ /* 0x000fe20001000000 */
[----:B------:R-:W-:Y:S01]  /*4c70*/  IMAD.MOV.U32 R51, RZ, RZ, R4 ;  /* 0x000000ffff337224 */ /* 0x000fe200078e0004 */
[----:B------:R-:W-:Y:S01]  /*4c80*/  IADD3 R4, PT, PT, R234, -0x9, -R55 ;  /* 0xfffffff7ea047810 */ /* 0x000fe20007ffe837 */
[----:B------:R-:W-:Y:S01]  /*4c90*/  FFMA.FTZ R44, -R208, R7, R44 ;  /* 0x00000007d02c7223 */ /* 0x000fe2000001012c */
[----:B------:R-:W-:-:S02]  /*4ca0*/  FSEL R5, R49, -INF , !P0 ;  /* 0xff80000031057808 */ /* 0x000fc40004000000 */
[----:B------:R-:W-:Y:S01]  /*4cb0*/  I2FP.F32.S32 R51, R51 ;  /* 0x0000003300337245 */ /* 0x000fe20000201400 */
[----:B------:R-:W2:Y:S01]  /*4cc0*/  LD.E R49, desc[UR4][R2.64+0xdc] ;  /* 0x0000dc0402317980 */ /* 0x000ea2000c101900 */
[----:B------:R-:W-:Y:S02]  /*4cd0*/  ISETP.GE.AND P0, PT, R6, R193, PT ;  /* 0x000000c10600720c */ /* 0x000fe40003f06270 */
[----:B------:R-:W-:Y:S01]  /*4ce0*/  IABS R4, R4 ;  /* 0x0000000400047213 */ /* 0x000fe20000000000 */
[----:B------:R-:W-:Y:S01]  /*4cf0*/  FFMA.FTZ R46, -R208, R51, R46 ;  /* 0x00000033d02e7223 */ /* 0x000fe2000001012e */
[C---:B------:R-:W-:Y:S02]  /*4d00*/  ISETP.GE.AND P5, PT, R6.reuse, R195, PT ;  /* 0x000000c30600720c */ /* 0x040fe40003fa6270 */
[C---:B------:R-:W-:Y:S01]  /*4d10*/  ISETP.GE.AND P4, PT, R6.reuse, R194, PT ;  /* 0x000000c20600720c */ /* 0x040fe20003f86270 */
[----:B------:R-:W-:Y:S01]  /*4d20*/  IMAD.MOV.U32 R8, RZ, RZ, R4 ;  /* 0x000000ffff087224 */ /* 0x000fe200078e0004 */
[----:B------:R-:W-:Y:S01]  /*4d30*/  ISETP.GE.AND P2, PT, R6, R192, PT ;  /* 0x000000c00600720c */ /* 0x000fe20003f46270 */
[----:B------:R-:W-:Y:S01]  /*4d40*/  VIADD R6, R116, 0x9 ;  /* 0x0000000974067836 */ /* 0x000fe20000000000 */
[----:B------:R-:W-:-:S02]  /*4d50*/  IADD3 R7, PT, PT, R0, -0x9, -R55 ;  /* 0xfffffff700077810 */ /* 0x000fc40007ffe837 */
[----:B------:R-:W-:Y:S02]  /*4d60*/  FSEL R46, R46, -INF , P0 ;  /* 0xff8000002e2e7808 */ /* 0x000fe40000000000 */
[----:B------:R-:W-:Y:S02]  /*4d70*/  FSEL R71, R71, -INF , !P1 ;  /* 0xff80000047477808 */ /* 0x000fe40004800000 */
[----:B------:R-:W-:Y:S02]  /*4d80*/  IABS R7, R7 ;  /* 0x0000000700077213 */ /* 0x000fe40000000000 */
[----:B------:R-:W-:Y:S02]  /*4d90*/  FSEL R4, R44, -INF , P5 ;  /* 0xff8000002c047808 */ /* 0x000fe40002800000 */
[----:B------:R-:W-:Y:S02]  /*4da0*/  FSEL R69, R46, -INF , !P2 ;  /* 0xff8000002e457808 */ /* 0x000fe40005000000 */
[----:B------:R-:W-:-:S02]  /*4db0*/  ISETP.GE.AND P1, PT, R6, R195, PT ;  /* 0x000000c30600720c */ /* 0x000fc40003f26270 */
[C---:B------:R-:W-:Y:S02]  /*4dc0*/  ISETP.GE.AND P5, PT, R6.reuse, R194, PT ;  /* 0x000000c20600720c */ /* 0x040fe40003fa6270 */
[C---:B------:R-:W-:Y:S02]  /*4dd0*/  ISETP.GE.AND P0, PT, R6.reuse, R193, PT ;  /* 0x000000c10600720c */ /* 0x040fe40003f06270 */
[----:B------:R-:W-:Y:S02]  /*4de0*/  ISETP.GE.AND P2, PT, R6, R192, PT ;  /* 0x000000c00600720c */ /* 0x000fe40003f46270 */
[----:B------:R-:W-:Y:S02]  /*4df0*/  IADD3 R6, PT, PT, R234, -0x10, -R55 ;  /* 0xfffffff0ea067810 */ /* 0x000fe40007ffe837 */
[----:B------:R-:W-:Y:S02]  /*4e00*/  I2FP.F32.S32 R8, R8 ;  /* 0x0000000800087245 */ /* 0x000fe40000201400 */
[----:B-1----:R-:W-:-:S02]  /*4e10*/  I2FP.F32.S32 R10, R7 ;  /* 0x00000007000a7245 */ /* 0x002fc40000201400 */
[----:B------:R-:W-:Y:S01]  /*4e20*/  IADD3 R7, PT, PT, R0, -0x10, -R55 ;  /* 0xfffffff000077810 */ /* 0x000fe20007ffe837 */
[C---:B------:R-:W-:Y:S01]  /*4e30*/  FFMA.FTZ R45, -R208.reuse, R8, R45 ;  /* 0x00000008d02d7223 */ /* 0x040fe2000001012d */
[----:B------:R-:W-:Y:S01]  /*4e40*/  IABS R6, R6 ;  /* 0x0000000600067213 */ /* 0x000fe20000000000 */
[----:B------:R-:W-:Y:S01]  /*4e50*/  FFMA.FTZ R10, -R208, R10, R47 ;  /* 0x0000000ad00a7223 */ /* 0x000fe2000001012f */
[----:B------:R-:W-:Y:S01]  /*4e60*/  IABS R9, R7 ;  /* 0x0000000700097213 */ /* 0x000fe20000000000 */
[----:B------:R-:W-:Y:S01]  /*4e70*/  VIADD R8, R116, 0x10 ;  /* 0x0000001074087836 */ /* 0x000fe20000000000 */
[----:B------:R-:W-:Y:S02]  /*4e80*/  I2FP.F32.S32 R11, R6 ;  /* 0x00000006000b7245 */ /* 0x000fe40000201400 */
[----:B------:R-:W-:Y:S02]  /*4e90*/  IADD3 R6, PT, PT, R234, -0x11, -R55 ;  /* 0xffffffefea067810 */ /* 0x000fe40007ffe837 */
[----:B------:R-:W-:Y:S01]  /*4ea0*/  FSEL R45, R45, -INF , P1 ;  /* 0xff8000002d2d7808 */ /* 0x000fe20000800000 */
[----:B------:R-:W-:Y:S01]  /*4eb0*/  FFMA.FTZ R11, -R208, R11, R40 ;  /* 0x0000000bd00b7223 */ /* 0x000fe20000010128 */
[----:B------:R-:W-:-:S02]  /*4ec0*/  FSEL R10, R10, -INF , P0 ;  /* 0xff8000000a0a7808 */ /* 0x000fc40000000000 */
[----:B------:R-:W-:Y:S02]  /*4ed0*/  I2FP.F32.S32 R9, R9 ;  /* 0x0000000900097245 */ /* 0x000fe40000201400 */
[----:B------:R-:W-:Y:S02]  /*4ee0*/  IABS R6, R6 ;  /* 0x0000000600067213 */ /* 0x000fe40000000000 */
[----:B------:R-:W-:Y:S01]  /*4ef0*/  FSEL R7, R45, -INF , !P5 ;  /* 0xff8000002d077808 */ /* 0x000fe20006800000 */
[----:B------:R-:W-:Y:S01]  /*4f00*/  FFMA.FTZ R42, -R208, R9, R42 ;  /* 0x00000009d02a7223 */ /* 0x000fe2000001012a */
[----:B------:R-:W-:Y:S02]  /*4f10*/  FSEL R45, R10, -INF , !P2 ;  /* 0xff8000000a2d7808 */ /* 0x000fe40005000000 */
[C---:B------:R-:W-:Y:S02]  /*4f20*/  ISETP.GE.AND P1, PT, R8.reuse, R195, PT ;  /* 0x000000c30800720c */ /* 0x040fe40003f26270 */
[----:B------:R-:W-:-:S02]  /*4f30*/  ISETP.GE.AND P5, PT, R8, R194, PT ;  /* 0x000000c20800720c */ /* 0x000fc40003fa6270 */
[C---:B------:R-:W-:Y:S02]  /*4f40*/  ISETP.GE.AND P0, PT, R8.reuse, R193, PT ;  /* 0x000000c10800720c */ /* 0x040fe40003f06270 */
[----:B------:R-:W-:Y:S01]  /*4f50*/  ISETP.GE.AND P2, PT, R8, R192, PT ;  /* 0x000000c00800720c */ /* 0x000fe20003f46270 */
[----:B------:R-:W-:Y:S01]  /*4f60*/  VIADD R8, R116, 0x11 ;  /* 0x0000001174087836 */ /* 0x000fe20000000000 */
[----:B------:R-:W-:Y:S02]  /*4f70*/  I2FP.F32.S32 R6, R6 ;  /* 0x0000000600067245 */ /* 0x000fe40000201400 */
[----:B------:R-:W-:Y:S02]  /*4f80*/  IADD3 R9, PT, PT, R0, -0x11, -R55 ;  /* 0xffffffef00097810 */ /* 0x000fe40007ffe837 */
[----:B------:R-:W-:Y:S01]  /*4f90*/  FSEL R11, R11, -INF , P1 ;  /* 0xff8000000b0b7808 */ /* 0x000fe20000800000 */
[----:B------:R-:W-:Y:S01]  /*4fa0*/  FFMA.FTZ R41, -R208, R6, R41 ;  /* 0x00000006d0297223 */ /* 0x000fe20000010129 */
[----:B------:R-:W-:-:S02]  /*4fb0*/  IABS R10, R9 ;  /* 0x00000009000a7213 */ /* 0x000fc40000000000 */
[----:B------:R-:W-:Y:S02]  /*4fc0*/  ISETP.GE.AND P1, PT, R8, R195, PT ;  /* 0x000000c30800720c */ /* 0x000fe40003f26270 */
[--C-:B------:R-:W-:Y:S02]  /*4fd0*/  IADD3 R6, PT, PT, R234, -0x18, -R55.reuse ;  /* 0xffffffe8ea067810 */ /* 0x100fe40007ffe837 */
[----:B------:R-:W-:Y:S02]  /*4fe0*/  FSEL R9, R11, -INF , !P5 ;  /* 0xff8000000b097808 */ /* 0x000fe40006800000 */
[----:B------:R-:W-:Y:S02]  /*4ff0*/  I2FP.F32.S32 R10, R10 ;  /* 0x0000000a000a7245 */ /* 0x000fe40000201400 */
[----:B------:R-:W-:Y:S02]  /*5000*/  IADD3 R11, PT, PT, R0, -0x18, -R55 ;  /* 0xffffffe8000b7810 */ /* 0x000fe40007ffe837 */
[----:B------:R-:W-:Y:S01]  /*5010*/  ISETP.GE.AND P5, PT, R8, R194, PT ;  /* 0x000000c20800720c */ /* 0x000fe20003fa6270 */
[----:B------:R-:W-:Y:S01]  /*5020*/  FFMA.FTZ R10, -R208, R10, R43 ;  /* 0x0000000ad00a7223 */ /* 0x000fe2000001012b */
[----:B------:R-:W-:-:S02]  /*5030*/  FSEL R41, R41, -INF , P1 ;  /* 0xff80000029297808 */ /* 0x000fc40000800000 */
[----:B------:R-:W-:Y:S02]  /*5040*/  IABS R6, R6 ;  /* 0x0000000600067213 */ /* 0x000fe40000000000 */
[----:B------:R-:W-:Y:S02]  /*5050*/  FSEL R42, R42, -INF , P0 ;  /* 0xff8000002a2a7808 */ /* 0x000fe40000000000 */
[----:B------:R-:W-:Y:S02]  /*5060*/  IABS R40, R11 ;  /* 0x0000000b00287213 */ /* 0x000fe40000000000 */
[----:B------:R-:W-:Y:S02]  /*5070*/  FSEL R11, R41, -INF , !P5 ;  /* 0xff800000290b7808 */ /* 0x000fe40006800000 */
[----:B------:R-:W-:Y:S02]  /*5080*/  ISETP.GE.AND P0, PT, R8, R193, PT ;  /* 0x000000c10800720c */ /* 0x000fe40003f06270 */
[----:B------:R-:W-:-:S02]  /*5090*/  I2FP.F32.S32 R41, R6 ;  /* 0x0000000600297245 */ /* 0x000fc40000201400 */
[----:B------:R-:W-:Y:S02]  /*50a0*/  IADD3 R6, PT, PT, R234, -0x19, -R55 ;  /* 0xffffffe7ea067810 */ /* 0x000fe40007ffe837 */
[----:B------:R-:W-:Y:S01]  /*50b0*/  FSEL R249, R42, -INF , !P2 ;  /* 0xff8000002af97808 */ /* 0x000fe20005000000 */
[----:B------:R-:W-:Y:S01]  /*50c0*/  FFMA.FTZ R36, -R208, R41, R36 ;  /* 0x00000029d0247223 */ /* 0x000fe20000010124 */
[----:B------:R-:W-:Y:S01]  /*50d0*/  ISETP.GE.AND P2, PT, R8, R192, PT ;  /* 0x000000c00800720c */ /* 0x000fe20003f46270 */
[----:B------:R-:W-:Y:S01]  /*50e0*/  VIADD R8, R116, 0x18 ;  /* 0x0000001874087836 */ /* 0x000fe20000000000 */
[----:B------:R-:W-:Y:S02]  /*50f0*/  FSEL R10, R10, -INF , P0 ;  /* 0xff8000000a0a7808 */ /* 0x000fe40000000000 */
[----:B------:R-:W-:Y:S02]  /*5100*/  IABS R6, R6 ;  /* 0x0000000600067213 */ /* 0x000fe40000000000 */
[----:B------:R-:W-:-:S02]  /*5110*/  FSEL R247, R10, -INF , !P2 ;  /* 0xff8000000af77808 */ /* 0x000fc40005000000 */
[C---:B------:R-:W-:Y:S02]  /*5120*/  ISETP.GE.AND P1, PT, R8.reuse, R195, PT ;  /* 0x000000c30800720c */ /* 0x040fe40003f26270 */
[C---:B------:R-:W-:Y:S02]  /*5130*/  ISETP.GE.AND P5, PT, R8.reuse, R194, PT ;  /* 0x000000c20800720c */ /* 0x040fe40003fa6270 */
[C---:B------:R-:W-:Y:S02]  /*5140*/  ISETP.GE.AND P0, PT, R8.reuse, R193, PT ;  /* 0x000000c10800720c */ /* 0x040fe40003f06270 */
[----:B------:R-:W-:Y:S01]  /*5150*/  ISETP.GE.AND P2, PT, R8, R192, PT ;  /* 0x000000c00800720c */ /* 0x000fe20003f46270 */
[----:B------:R-:W-:Y:S01]  /*5160*/  VIADD R8, R116, 0x19 ;  /* 0x0000001974087836 */ /* 0x000fe20000000000 */
[----:B------:R-:W-:Y:S02]  /*5170*/  I2FP.F32.S32 R6, R6 ;  /* 0x0000000600067245 */ /* 0x000fe40000201400 */
[----:B------:R-:W-:-:S02]  /*5180*/  IADD3 R10, PT, PT, R0, -0x19, -R55 ;  /* 0xffffffe7000a7810 */ /* 0x000fc40007ffe837 */
[----:B------:R-:W-:Y:S01]  /*5190*/  I2FP.F32.S32 R43, R40 ;  /* 0x00000028002b7245 */ /* 0x000fe20000201400 */
[----:B------:R-:W-:Y:S01]  /*51a0*/  FFMA.FTZ R37, -R208, R6, R37 ;  /* 0x00000006d0257223 */ /* 0x000fe20000010125 */
[----:B------:R-:W-:Y:S02]  /*51b0*/  FSEL R36, R36, -INF , P1 ;  /* 0xff80000024247808 */ /* 0x000fe40000800000 */
[----:B------:R-:W-:Y:S01]  /*51c0*/  IABS R10, R10 ;  /* 0x0000000a000a7213 */ /* 0x000fe20000000000 */
[----:B------:R-:W-:Y:S01]  /*51d0*/  FFMA.FTZ R38, -R208, R43, R38 ;  /* 0x0000002bd0267223 */ /* 0x000fe20000010126 */
[----:B------:R-:W-:Y:S02]  /*51e0*/  ISETP.GE.AND P1, PT, R8, R195, PT ;  /* 0x000000c30800720c */ /* 0x000fe40003f26270 */
[----:B------:R-:W-:Y:S02]  /*51f0*/  IADD3 R6, PT, PT, R234, -0x20, -R55 ;  /* 0xffffffe0ea067810 */ /* 0x000fe40007ffe837 */
[----:B------:R-:W-:-:S02]  /*5200*/  FSEL R73, R36, -INF , !P5 ;  /* 0xff80000024497808 */ /* 0x000fc40006800000 */
[----:B------:R-:W-:Y:S02]  /*5210*/  I2FP.F32.S32 R10, R10 ;  /* 0x0000000a000a7245 */ /* 0x000fe40000201400 */
[----:B------:R-:W-:Y:S02]  /*5220*/  ISETP.GE.AND P5, PT, R8, R194, PT ;  /* 0x000000c20800720c */ /* 0x000fe40003fa6270 */
[----:B------:R-:W-:Y:S01]  /*5230*/  FSEL R37, R37, -INF , P1 ;  /* 0xff80000025257808 */ /* 0x000fe20000800000 */
[----:B------:R-:W-:Y:S01]  /*5240*/  FFMA.FTZ R10, -R208, R10, R39 ;  /* 0x0000000ad00a7223 */ /* 0x000fe20000010127 */
[----:B------:R-:W-:Y:S02]  /*5250*/  IABS R6, R6 ;  /* 0x0000000600067213 */ /* 0x000fe40000000000 */
[----:B------:R-:W-:Y:S02]  /*5260*/  FSEL R38, R38, -INF , P0 ;  /* 0xff80000026267808 */ /* 0x000fe40000000000 */
[----:B------:R-:W-:-:S02]  /*5270*/  FSEL R75, R37, -INF , !P5 ;  /* 0xff800000254b7808 */ /* 0x000fc40006800000 */
[----:B------:R-:W-:Y:S02]  /*5280*/  ISETP.GE.AND P0, PT, R8, R193, PT ;  /* 0x000000c10800720c */ /* 0x000fe40003f06270 */
[----:B------:R-:W-:Y:S02]  /*5290*/  I2FP.F32.S32 R37, R6 ;  /* 0x0000000600257245 */ /* 0x000fe40000201400 */
[--C-:B------:R-:W-:Y:S02]  /*52a0*/  IADD3 R6, PT, PT, R234, -0x21, -R55.reuse ;  /* 0xffffffdfea067810 */ /* 0x100fe40007ffe837 */
[----:B------:R-:W-:Y:S01]  /*52b0*/  FSEL R245, R38, -INF , !P2 ;  /* 0xff80000026f57808 */ /* 0x000fe20005000000 */
[----:B------:R-:W-:Y:S01]  /*52c0*/  FFMA.FTZ R32, -R208, R37, R32 ;  /* 0x00000025d0207223 */ /* 0x000fe20000010120 */
[----:B------:R-:W-:Y:S01]  /*52d0*/  ISETP.GE.AND P2, PT, R8, R192, PT ;  /* 0x000000c00800720c */ /* 0x000fe20003f46270 */
[----:B------:R-:W-:Y:S01]  /*52e0*/  VIADD R8, R116, 0x20 ;  /* 0x0000002074087836 */ /* 0x000fe20000000000 */
[----:B------:R-:W-:-:S02]  /*52f0*/  IADD3 R36, PT, PT, R0, -0x20, -R55 ;  /* 0xffffffe000247810 */ /* 0x000fc40007ffe837 */
[----:B------:R-:W-:Y:S02]  /*5300*/  FSEL R10, R10, -INF , P0 ;  /* 0xff8000000a0a7808 */ /* 0x000fe40000000000 */
[----:B------:R-:W-:Y:S02]  /*5310*/  IABS R6, R6 ;  /* 0x0000000600067213 */ /* 0x000fe40000000000 */
[----:B------:R-:W-:Y:S02]  /*5320*/  IABS R36, R36 ;  /* 0x0000002400247213 */ /* 0x000fe40000000000 */
        /* <DEDUP_REMOVED lines=8> */
[----:B------:R-:W-:Y:S01]  /*53b0*/  I2FP.F32.S32 R41, R36 ;  /* 0x0000002400297245 */ /* 0x000fe20000201400 */
[----:B------:R-:W-:Y:S01]  /*53c0*/  FFMA.FTZ R33, -R208, R6, R33 ;  /* 0x00000006d0217223 */ /* 0x000fe20000010121 */
[----:B------:R-:W-:-:S02]  /*53d0*/  FSEL R32, R32, -INF , P1 ;  /* 0xff80000020207808 */ /* 0x000fc40000800000 */
[----:B------:R-:W-:Y:S01]  /*53e0*/  IABS R10, R10 ;  /* 0x0000000a000a7213 */ /* 0x000fe20000000000 */
[----:B------:R-:W-:Y:S01]  /*53f0*/  FFMA.FTZ R34, -R208, R41, R34 ;  /* 0x00000029d0227223 */ /* 0x000fe20000010122 */
[----:B------:R-:W-:Y:S02]  /*5400*/  ISETP.GE.AND P1, PT, R8, R195, PT ;  /* 0x000000c30800720c */ /* 0x000fe40003f26270 */
[----:B------:R-:W-:Y:S02]  /*5410*/  IADD3 R6, PT, PT, R234, -0x28, -R55 ;  /* 0xffffffd8ea067810 */ /* 0x000fe40007ffe837 */
[----:B------:R-:W-:Y:S02]  /*5420*/  FSEL R239, R32, -INF , !P5 ;  /* 0xff80000020ef7808 */ /* 0x000fe40006800000 */
[----:B------:R-:W-:Y:S02]  /*5430*/  I2FP.F32.S32 R10, R10 ;  /* 0x0000000a000a7245 */ /* 0x000fe40000201400 */
[----:B------:R-:W-:-:S02]  /*5440*/  ISETP.GE.AND P5, PT, R8, R194, PT ;  /* 0x000000c20800720c */ /* 0x000fc40003fa6270 */
[----:B------:R-:W-:Y:S01]  /*5450*/  FSEL R33, R33, -INF , P1 ;  /* 0xff80000021217808 */ /* 0x000fe20000800000 */
[----:B------:R-:W-:Y:S01]  /*5460*/  FFMA.FTZ R10, -R208, R10, R35 ;  /* 0x0000000ad00a7223 */ /* 0x000fe20000010123 */
[----:B------:R-:W-:Y:S02]  /*5470*/  IABS R6, R6 ;  /* 0x0000000600067213 */ /* 0x000fe40000000000 */
[----:B------:R-:W-:Y:S02]  /*5480*/  FSEL R34, R34, -INF , P0 ;  /* 0xff80000022227808 */ /* 0x000fe40000000000 */
[----:B------:R-:W-:Y:S02]  /*5490*/  FSEL R125, R33, -INF , !P5 ;  /* 0xff800000217d7808 */ /* 0x000fe40006800000 */
[----:B------:R-:W-:Y:S02]  /*54a0*/  ISETP.GE.AND P0, PT, R8, R193, PT ;  /* 0x000000c10800720c */ /* 0x000fe40003f06270 */
[----:B------:R-:W-:-:S02]  /*54b0*/  I2FP.F32.S32 R33, R6 ;  /* 0x0000000600217245 */ /* 0x000fc40000201400 */
[--C-:B------:R-:W-:Y:S02]  /*54c0*/  IADD3 R6, PT, PT, R234, -0x29, -R55.reuse ;  /* 0xffffffd7ea067810 */ /* 0x100fe40007ffe837 */
[----:B------:R-:W-:Y:S01]  /*54d0*/  FSEL R243, R34, -INF , !P2 ;  /* 0xff80000022f37808 */ /* 0x000fe20005000000 */
[----:B------:R-:W-:Y:S01]  /*54e0*/  FFMA.FTZ R28, -R208, R33, R28 ;  /* 0x00000021d01c7223 */ /* 0x000fe2000001011c */
[----:B------:R-:W-:Y:S01]  /*54f0*/  ISETP.GE.AND P2, PT, R8, R192, PT ;  /* 0x000000c00800720c */ /* 0x000fe20003f46270 */
[----:B------:R-:W-:Y:S01]  /*5500*/  VIADD R8, R116, 0x28 ;  /* 0x0000002874087836 */ /* 0x000fe20000000000 */
[----:B------:R-:W-:Y:S02]  /*5510*/  IADD3 R32, PT, PT, R0, -0x28, -R55 ;  /* 0xffffffd800207810 */ /* 0x000fe40007ffe837 */
[----:B------:R-:W-:Y:S02]  /*5520*/  FSEL R10, R10, -INF , P0 ;  /* 0xff8000000a0a7808 */ /* 0x000fe40000000000 */
[----:B------:R-:W-:-:S02]  /*5530*/  IABS R6, R6 ;  /* 0x0000000600067213 */ /* 0x000fc40000000000 */
[----:B------:R-:W-:Y:S02]  /*5540*/  IABS R32, R32 ;  /* 0x0000002000207213 */ /* 0x000fe40000000000 */
[----:B------:R-:W-:Y:S02]  /*5550*/  FSEL R123, R10, -INF , !P2 ;  /* 0xff8000000a7b7808 */ /* 0x000fe40005000000 */
[C---:B------:R-:W-:Y:S02]  /*5560*/  ISETP.GE.AND P1, PT, R8.reuse, R195, PT ;  /* 0x000000c30800720c */ /* 0x040fe40003f26270 */
[C---:B------:R-:W-:Y:S02]  /*5570*/  ISETP.GE.AND P5, PT, R8.reuse, R194, PT ;  /* 0x000000c20800720c */ /* 0x040fe40003fa6270 */
[C---:B------:R-:W-:Y:S02]  /*5580*/  ISETP.GE.AND P0, PT, R8.reuse, R193, PT ;  /* 0x000000c10800720c */ /* 0x040fe40003f06270 */
[----:B------:R-:W-:Y:S01]  /*5590*/  ISETP.GE.AND P2, PT, R8, R192, PT ;  /* 0x000000c00800720c */ /* 0x000fe20003f46270 */
[----:B------:R-:W-:Y:S01]  /*55a0*/  VIADD R8, R116, 0x29 ;  /* 0x0000002974087836 */ /* 0x000fe20000000000 */
[----:B------:R-:W-:-:S02]  /*55b0*/  I2FP.F32.S32 R6, R6 ;  /* 0x0000000600067245 */ /* 0x000fc40000201400 */
[----:B------:R-:W-:Y:S02]  /*55c0*/  IADD3 R10, PT, PT, R0, -0x29, -R55 ;  /* 0xffffffd7000a7810 */ /* 0x000fe40007ffe837 */
[----:B------:R-:W-:Y:S01]  /*55d0*/  I2FP.F32.S32 R35, R32 ;  /* 0x0000002000237245 */ /* 0x000fe20000201400 */
[----:B------:R-:W-:Y:S01]  /*55e0*/  FFMA.FTZ R29, -R208, R6, R29 ;  /* 0x00000006d01d7223 */ /* 0x000fe2000001011d */
[----:B------:R-:W-:Y:S02]  /*55f0*/  FSEL R28, R28, -INF , P1 ;  /* 0xff8000001c1c7808 */ /* 0x000fe40000800000 */
[----:B------:R-:W-:Y:S01]  /*5600*/  IABS R10, R10 ;  /* 0x0000000a000a7213 */ /* 0x000fe20000000000 */
[----:B------:R-:W-:Y:S01]  /*5610*/  FFMA.FTZ R30, -R208, R35, R30 ;  /* 0x00000023d01e7223 */ /* 0x000fe2000001011e */
[----:B------:R-:W-:Y:S02]  /*5620*/  ISETP.GE.AND P1, PT, R8, R195, PT ;  /* 0x000000c30800720c */ /* 0x000fe40003f26270 */
[----:B------:R-:W-:-:S02]  /*5630*/  IADD3 R6, PT, PT, R234, -0x30, -R55 ;  /* 0xffffffd0ea067810 */ /* 0x000fc40007ffe837 */
[----:B------:R-:W-:Y:S02]  /*5640*/  FSEL R127, R28, -INF , !P5 ;  /* 0xff8000001c7f7808 */ /* 0x000fe40006800000 */
[----:B------:R-:W-:Y:S02]  /*5650*/  I2FP.F32.S32 R10, R10 ;  /* 0x0000000a000a7245 */ /* 0x000fe40000201400 */
[----:B------:R-:W-:Y:S02]  /*5660*/  ISETP.GE.AND P5, PT, R8, R194, PT ;  /* 0x000000c20800720c */ /* 0x000fe40003fa6270 */
[----:B------:R-:W-:Y:S01]  /*5670*/  FSEL R29, R29, -INF , P1 ;  /* 0xff8000001d1d7808 */ /* 0x000fe20000800000 */
[----:B------:R-:W-:Y:S01]  /*5680*/  FFMA.FTZ R10, -R208, R10, R31 ;  /* 0x0000000ad00a7223 */ /* 0x000fe2000001011f */
[----:B------:R-:W-:Y:S02]  /*5690*/  IABS R6, R6 ;  /* 0x0000000600067213 */ /* 0x000fe40000000000 */
[----:B------:R-:W-:-:S02]  /*56a0*/  FSEL R30, R30, -INF , P0 ;  /* 0xff8000001e1e7808 */ /* 0x000fc40000000000 */
[----:B------:R-:W-:Y:S02]  /*56b0*/  FSEL R237, R29, -INF , !P5 ;  /* 0xff8000001ded7808 */ /* 0x000fe40006800000 */
        /* <DEDUP_REMOVED lines=39> */
[----:B------:R-:W-:Y:S02]  /*5930*/  IADD3 R24, PT, PT, R0, -0x38, -R55 ;  /* 0xffffffc800187810 */ /* 0x000fe40007ffe837 */
[----:B------:R-:W-:Y:S01]  /*5940*/  ISETP.GE.AND P2, PT, R8, R192, PT ;  /* 0x000000c00800720c */ /* 0x000fe20003f46270 */
[----:B------:R-:W-:Y:S01]  /*5950*/  VIADD R8, R116, 0x38 ;  /* 0x0000003874087836 */ /* 0x000fe20000000000 */
        /* <DEDUP_REMOVED lines=10> */
[----:B------:R-:W-:Y:S02]  /*5a00*/  I2FP.F32.S32 R27, R24 ;  /* 0x00000018001b7245 */ /* 0x000fe40000201400 */
[----:B------:R-:W-:Y:S01]  /*5a10*/  IADD3 R10, PT, PT, R0, -0x39, -R55 ;  /* 0xffffffc7000a7810 */ /* 0x000fe20007ffe837 */
[----:B------:R-:W-:Y:S01]  /*5a20*/  FFMA.FTZ R21, -R208, R6, R21 ;  /* 0x00000006d0157223 */ /* 0x000fe20000010115 */
[----:B------:R-:W-:Y:S01]  /*5a30*/  FSEL R20, R20, -INF , P1 ;  /* 0xff80000014147808 */ /* 0x000fe20000800000 */
[----:B------:R-:W-:Y:S01]  /*5a40*/  FFMA.FTZ R22, -R208, R27, R22 ;  /* 0x0000001bd0167223 */ /* 0x000fe20000010116 */
[----:B------:R-:W-:Y:S02]  /*5a50*/  IABS R10, R10 ;  /* 0x0000000a000a7213 */ /* 0x000fe40000000000 */
[----:B------:R-:W-:Y:S02]  /*5a60*/  ISETP.GE.AND P1, PT, R8, R195, PT ;  /* 0x000000c30800720c */ /* 0x000fe40003f26270 */
[----:B------:R-:W-:-:S02]  /*5a70*/  IADD3 R6, PT, PT, R234, -0x40, -R55 ;  /* 0xffffffc0ea067810 */ /* 0x000fc40007ffe837 */
[----:B------:R-:W-:Y:S02]  /*5a80*/  FSEL R159, R20, -INF , !P5 ;  /* 0xff800000149f7808 */ /* 0x000fe40006800000 */
[----:B------:R-:W-:Y:S02]  /*5a90*/  I2FP.F32.S32 R10, R10 ;  /* 0x0000000a000a7245 */ /* 0x000fe40000201400 */
[----:B------:R-:W-:Y:S02]  /*5aa0*/  ISETP.GE.AND P5, PT, R8, R194, PT ;  /* 0x000000c20800720c */ /* 0x000fe40003fa6270 */
[----:B------:R-:W-:Y:S01]  /*5ab0*/  FSEL R21, R21, -INF , P1 ;  /* 0xff80000015157808 */ /* 0x000fe20000800000 */
[----:B------:R-:W-:Y:S01]  /*5ac0*/  FFMA.FTZ R10, -R208, R10, R23 ;  /* 0x0000000ad00a7223 */ /* 0x000fe20000010117 */
[----:B------:R-:W-:Y:S02]  /*5ad0*/  FSEL R22, R22, -INF , P0 ;  /* 0xff80000016167808 */ /* 0x000fe40000000000 */
[----:B------:R-:W-:-:S02]  /*5ae0*/  IABS R6, R6 ;  /* 0x0000000600067213 */ /* 0x000fc40000000000 */
[----:B------:R-:W-:Y:S02]  /*5af0*/  FSEL R225, R21, -INF , !P5 ;  /* 0xff80000015e17808 */ /* 0x000fe40006800000 */
[----:B------:R-:W-:Y:S02]  /*5b00*/  ISETP.GE.AND P0, PT, R8, R193, PT ;  /* 0x000000c10800720c */ /* 0x000fe40003f06270 */
[----:B------:R-:W-:Y:S02]  /*5b10*/  FSEL R231, R22, -INF , !P2 ;  /* 0xff80000016e77808 */ /* 0x000fe40005000000 */
[----:B------:R-:W-:Y:S02]  /*5b20*/  I2FP.F32.S32 R21, R6 ;  /* 0x0000000600157245 */ /* 0x000fe40000201400 */
[----:B------:R-:W-:Y:S01]  /*5b30*/  ISETP.GE.AND P2, PT, R8, R192, PT ;  /* 0x000000c00800720c */ /* 0x000fe20003f46270 */
[----:B------:R-:W-:Y:S01]  /*5b40*/  VIADD R8, R116, 0x40 ;  /* 0x0000004074087836 */ /* 0x000fe20000000000 */
[--C-:B------:R-:W-:Y:S01]  /*5b50*/  IADD3 R20, PT, PT, R0, -0x40, -R55.reuse ;  /* 0xffffffc000147810 */ /* 0x100fe20007ffe837 */
[----:B------:R-:W-:Y:S01]  /*5b60*/  FFMA.FTZ R16, -R208, R21, R16 ;  /* 0x00000015d0107223 */ /* 0x000fe20000010110 */
[----:B------:R-:W-:-:S02]  /*5b70*/  IADD3 R6, PT, PT, R234, -0x41, -R55 ;  /* 0xffffffbfea067810 */ /* 0x000fc40007ffe837 */
[----:B------:R-:W-:Y:S02]  /*5b80*/  FSEL R10, R10, -INF , P0 ;  /* 0xff8000000a0a7808 */ /* 0x000fe40000000000 */
[----:B------:R-:W-:Y:S02]  /*5b90*/  IABS R20, R20 ;  /* 0x0000001400147213 */ /* 0x000fe40000000000 */
[----:B------:R-:W-:Y:S02]  /*5ba0*/  IABS R6, R6 ;  /* 0x0000000600067213 */ /* 0x000fe40000000000 */
[----:B------:R-:W-:Y:S02]  /*5bb0*/  ISETP.GE.AND P1, PT, R8, R195, PT ;  /* 0x000000c30800720c */ /* 0x000fe40003f26270 */
[----:B------:R-:W-:Y:S02]  /*5bc0*/  FSEL R229, R10, -INF , !P2 ;  /* 0xff8000000ae57808 */ /* 0x000fe40005000000 */
[----:B------:R-:W-:-:S02]  /*5bd0*/  ISETP.GE.AND P5, PT, R8, R194, PT ;  /* 0x000000c20800720c */ /* 0x000fc40003fa6270 */
[C---:B------:R-:W-:Y:S02]  /*5be0*/  ISETP.GE.AND P0, PT, R8.reuse, R193, PT ;  /* 0x000000c10800720c */ /* 0x040fe40003f06270 */
[----:B------:R-:W-:Y:S02]  /*5bf0*/  I2FP.F32.S32 R23, R20 ;  /* 0x0000001400177245 */ /* 0x000fe40000201400 */
[----:B------:R-:W-:Y:S01]  /*5c00*/  ISETP.GE.AND P2, PT, R8, R192, PT ;  /* 0x000000c00800720c */ /* 0x000fe20003f46270 */
[----:B------:R-:W-:Y:S01]  /*5c10*/  VIADD R8, R116, 0x41 ;  /* 0x0000004174087836 */ /* 0x000fe20000000000 */
[----:B------:R-:W-:Y:S01]  /*5c20*/  I2FP.F32.S32 R6, R6 ;  /* 0x0000000600067245 */ /* 0x000fe20000201400 */
[----:B------:R-:W-:Y:S01]  /*5c30*/  FFMA.FTZ R18, -R208, R23, R18 ;  /* 0x00000017d0127223 */ /* 0x000fe20000010112 */
[----:B------:R-:W-:Y:S02]  /*5c40*/  IADD3 R10, PT, PT, R0, -0x41, -R55 ;  /* 0xffffffbf000a7810 */ /* 0x000fe40007ffe837 */
[----:B------:R-:W-:Y:S01]  /*5c50*/  FSEL R16, R16, -INF , P1 ;  /* 0xff80000010107808 */ /* 0x000fe20000800000 */
[----:B------:R-:W-:Y:S01]  /*5c60*/  FFMA.FTZ R17, -R208, R6, R17 ;  /* 0x00000006d0117223 */ /* 0x000fe20000010111 */
[----:B------:R-:W-:-:S02]  /*5c70*/  IABS R10, R10 ;  /* 0x0000000a000a7213 */ /* 0x000fc40000000000 */
[----:B------:R-:W-:Y:S02]  /*5c80*/  ISETP.GE.AND P1, PT, R8, R195, PT ;  /* 0x000000c30800720c */ /* 0x000fe40003f26270 */
[----:B------:R-:W-:Y:S02]  /*5c90*/  FSEL R219, R16, -INF , !P5 ;  /* 0xff80000010db7808 */ /* 0x000fe40006800000 */
[--C-:B------:R-:W-:Y:S02]  /*5ca0*/  IADD3 R6, PT, PT, R234, -0x48, -R55.reuse ;  /* 0xffffffb8ea067810 */ /* 0x100fe40007ffe837 */
[----:B------:R-:W-:Y:S02]  /*5cb0*/  IADD3 R16, PT, PT, R0, -0x48, -R55 ;  /* 0xffffffb800107810 */ /* 0x000fe40007ffe837 */
[----:B------:R-:W-:Y:S02]  /*5cc0*/  I2FP.F32.S32 R10, R10 ;  /* 0x0000000a000a7245 */ /* 0x000fe40000201400 */
[----:B------:R-:W-:-:S02]  /*5cd0*/  ISETP.GE.AND P5, PT, R8, R194, PT ;  /* 0x000000c20800720c */ /* 0x000fc40003fa6270 */
[----:B------:R-:W-:Y:S01]  /*5ce0*/  FSEL R18, R18, -INF , P0 ;  /* 0xff80000012127808 */ /* 0x000fe20000000000 */
[----:B------:R-:W-:Y:S01]  /*5cf0*/  FFMA.FTZ R10, -R208, R10, R19 ;  /* 0x0000000ad00a7223 */ /* 0x000fe20000010113 */
[----:B------:R-:W-:Y:S02]  /*5d00*/  FSEL R17, R17, -INF , P1 ;  /* 0xff80000011117808 */ /* 0x000fe40000800000 */
[----:B------:R-:W-:Y:S02]  /*5d10*/  IABS R6, R6 ;  /* 0x0000000600067213 */ /* 0x000fe40000000000 */
[----:B------:R-:W-:Y:S02]  /*5d20*/  IABS R16, R16 ;  /* 0x0000001000107213 */ /* 0x000fe40000000000 */
[----:B------:R-:W-:Y:S02]  /*5d30*/  FSEL R223, R18, -INF , !P2 ;  /* 0xff80000012df7808 */ /* 0x000fe40005000000 */
[----:B------:R-:W-:-:S02]  /*5d40*/  FSEL R185, R17, -INF , !P5 ;  /* 0xff80000011b97808 */ /* 0x000fc40006800000 */
[C---:B------:R-:W-:Y:S02]  /*5d50*/  ISETP.GE.AND P0, PT, R8.reuse, R193, PT ;  /* 0x000000c10800720c */ /* 0x040fe40003f06270 */
[----:B------:R-:W-:Y:S01]  /*5d60*/  ISETP.GE.AND P2, PT, R8, R192, PT ;  /* 0x000000c00800720c */ /* 0x000fe20003f46270 */
[----:B------:R-:W-:Y:S01]  /*5d70*/  VIADD R8, R116, 0x48 ;  /* 0x0000004874087836 */ /* 0x000fe20000000000 */
[----:B------:R-:W-:Y:S02]  /*5d80*/  I2FP.F32.S32 R17, R6 ;  /* 0x0000000600117245 */ /* 0x000fe40000201400 */
[----:B------:R-:W-:Y:S02]  /*5d90*/  I2FP.F32.S32 R19, R16 ;  /* 0x0000001000137245 */ /* 0x000fe40000201400 */
[----:B------:R-:W-:Y:S01]  /*5da0*/  IADD3 R6, PT, PT, R234, -0x49, -R55 ;  /* 0xffffffb7ea067810 */ /* 0x000fe20007ffe837 */
[----:B------:R-:W-:Y:S01]  /*5db0*/  FFMA.FTZ R12, -R208, R17, R12 ;  /* 0x00000011d00c7223 */ /* 0x000fe2000001010c */
[----:B------:R-:W-:Y:S01]  /*5dc0*/  FSEL R10, R10, -INF , P0 ;  /* 0xff8000000a0a7808 */ /* 0x000fe20000000000 */
[----:B------:R-:W-:Y:S01]  /*5dd0*/  FFMA.FTZ R14, -R208, R19, R14 ;  /* 0x00000013d00e7223 */ /* 0x000fe2000001010e */
[----:B------:R-:W-:-:S02]  /*5de0*/  IABS R6, R6 ;  /* 0x0000000600067213 */ /* 0x000fc40000000000 */
[C---:B------:R-:W-:Y:S02]  /*5df0*/  ISETP.GE.AND P1, PT, R8.reuse, R195, PT ;  /* 0x000000c30800720c */ /* 0x040fe40003f26270 */
[----:B------:R-:W-:Y:S02]  /*5e00*/  ISETP.GE.AND P0, PT, R8, R193, PT ;  /* 0x000000c10800720c */ /* 0x000fe40003f06270 */
[----:B------:R-:W-:Y:S02]  /*5e10*/  FSEL R179, R10, -INF , !P2 ;  /* 0xff8000000ab37808 */ /* 0x000fe40005000000 */
[C---:B------:R-:W-:Y:S02]  /*5e20*/  ISETP.GE.AND P5, PT, R8.reuse, R194, PT ;  /* 0x000000c20800720c */ /* 0x040fe40003fa6270 */
[----:B------:R-:W-:Y:S01]  /*5e30*/  ISETP.GE.AND P2, PT, R8, R192, PT ;  /* 0x000000c00800720c */ /* 0x000fe20003f46270 */
[----:B------:R-:W-:Y:S01]  /*5e40*/  VIADD R8, R116, 0x49 ;  /* 0x0000004974087836 */ /* 0x000fe20000000000 */
[----:B------:R-:W-:-:S02]  /*5e50*/  I2FP.F32.S32 R6, R6 ;  /* 0x0000000600067245 */ /* 0x000fc40000201400 */
[----:B------:R-:W-:Y:S02]  /*5e60*/  IADD3 R10, PT, PT, R0, -0x49, -R55 ;  /* 0xffffffb7000a7810 */ /* 0x000fe40007ffe837 */
[----:B------:R-:W-:Y:S01]  /*5e70*/  FSEL R12, R12, -INF , P1 ;  /* 0xff8000000c0c7808 */ /* 0x000fe20000800000 */
[----:B------:R-:W-:Y:S01]  /*5e80*/  FFMA.FTZ R13, -R208, R6, R13 ;  /* 0x00000006d00d7223 */ /* 0x000fe2000001010d */
[----:B------:R-:W-:Y:S02]  /*5e90*/  FSEL R14, R14, -INF , P0 ;  /* 0xff8000000e0e7808 */ /* 0x000fe40000000000 */
[----:B------:R-:W-:Y:S02]  /*5ea0*/  IABS R10, R10 ;  /* 0x0000000a000a7213 */ /* 0x000fe40000000000 */
[----:B------:R-:W-:Y:S02]  /*5eb0*/  FSEL R205, R12, -INF , !P5 ;  /* 0xff8000000ccd7808 */ /* 0x000fe40006800000 */
[----:B------:R-:W-:-:S02]  /*5ec0*/  FSEL R221, R14, -INF , !P2 ;  /* 0xff8000000edd7808 */ /* 0x000fc40005000000 */
[C---:B------:R-:W-:Y:S02]  /*5ed0*/  ISETP.GE.AND P1, PT, R8.reuse, R195, PT ;  /* 0x000000c30800720c */ /* 0x040fe40003f26270 */
[C---:B------:R-:W-:Y:S02]  /*5ee0*/  ISETP.GE.AND P5, PT, R8.reuse, R194, PT ;  /* 0x000000c20800720c */ /* 0x040fe40003fa6270 */
[C---:B------:R-:W-:Y:S02]  /*5ef0*/  ISETP.GE.AND P0, PT, R8.reuse, R193, PT ;  /* 0x000000c10800720c */ /* 0x040fe40003f06270 */
[----:B------:R-:W-:Y:S02]  /*5f00*/  ISETP.GE.AND P2, PT, R8, R192, PT ;  /* 0x000000c00800720c */ /* 0x000fe40003f46270 */
[--C-:B------:R-:W-:Y:S02]  /*5f10*/  IADD3 R8, PT, PT, R234, -0x50, -R55.reuse ;  /* 0xffffffb0ea087810 */ /* 0x100fe40007ffe837 */
[----:B------:R-:W-:-:S02]  /*5f20*/  IADD3 R6, PT, PT, R0, -0x50, -R55 ;  /* 0xffffffb000067810 */ /* 0x000fc40007ffe837 */
[----:B------:R-:W-:Y:S02]  /*5f30*/  I2FP.F32.S32 R10, R10 ;  /* 0x0000000a000a7245 */ /* 0x000fe40000201400 */
[----:B------:R-:W-:Y:S02]  /*5f40*/  FSEL R13, R13, -INF , P1 ;  /* 0xff8000000d0d7808 */ /* 0x000fe40000800000 */
[----:B------:R-:W-:Y:S01]  /*5f50*/  IABS R8, R8 ;  /* 0x0000000800087213 */ /* 0x000fe20000000000 */
[----:B------:R-:W-:Y:S01]  /*5f60*/  FFMA.FTZ R15, -R208, R10, R15 ;  /* 0x0000000ad00f7223 */ /* 0x000fe2000001010f */
[----:B------:R-:W-:Y:S01]  /*5f70*/  IABS R6, R6 ;  /* 0x0000000600067213 */ /* 0x000fe20000000000 */
[----:B------:R-:W-:Y:S01]  /*5f80*/  VIADD R10, R116, 0x50 ;  /* 0x00000050740a7836 */ /* 0x000fe20000000000 */
[----:B------:R-:W-:Y:S02]  /*5f90*/  FSEL R207, R13, -INF , !P5 ;  /* 0xff8000000dcf7808 */ /* 0x000fe40006800000 */
[----:B------:R-:W-:-:S02]  /*5fa0*/  I2FP.F32.S32 R13, R8 ;  /* 0x00000008000d7245 */ /* 0x000fc40000201400 */
[----:B------:R-:W-:Y:S02]  /*5fb0*/  I2FP.F32.S32 R17, R6 ;  /* 0x0000000600117245 */ /* 0x000fe40000201400 */
[--C-:B------:R-:W-:Y:S01]  /*5fc0*/  IADD3 R8, PT, PT, R234, -0x51, -R55.reuse ;  /* 0xffffffafea087810 */ /* 0x100fe20007ffe837 */
[----:B------:R-:W-:Y:S01]  /*5fd0*/  FFMA.FTZ R13, -R208, R13, R100 ;  /* 0x0000000dd00d7223 */ /* 0x000fe20000010164 */
[----:B------:R-:W-:Y:S01]  /*5fe0*/  IADD3 R6, PT, PT, R0, -0x51, -R55 ;  /* 0xffffffaf00067810 */ /* 0x000fe20007ffe837 */
[----:B------:R-:W-:Y:S01]  /*5ff0*/  FFMA.FTZ R17, -R208, R17, R102 ;  /* 0x00000011d0117223 */ /* 0x000fe20000010166 */
[----:B------:R-:W-:Y:S02]  /*6000*/  FSEL R15, R15, -INF , P0 ;  /* 0xff8000000f0f7808 */ /* 0x000fe40000000000 */
[----:B------:R-:W-:Y:S02]  /*6010*/  IABS R8, R8 ;  /* 0x0000000800087213 */ /* 0x000fe40000000000 */
[----:B------:R-:W-:-:S02]  /*6020*/  IABS R6, R6 ;  /* 0x0000000600067213 */ /* 0x000fc40000000000 */
        /* <DEDUP_REMOVED lines=8> */
[----:B------:R-:W-:Y:S01]  /*60b0*/  FSEL R167, R13, -INF , P1 ;  /* 0xff8000000da77808 */ /* 0x000fe20000800000 */
[C---:B------:R-:W-:Y:S01]  /*60c0*/  FFMA.FTZ R101, -R208.reuse, R8, R101 ;  /* 0x00000008d0657223 */ /* 0x040fe20000010165 */
[----:B------:R-:W-:Y:S01]  /*60d0*/  FSEL R175, R17, -INF , P0 ;  /* 0xff80000011af7808 */ /* 0x000fe20000000000 */
[----:B------:R-:W-:Y:S01]  /*60e0*/  FFMA.FTZ R103, -R208, R6, R103 ;  /* 0x00000006d0677223 */ /* 0x000fe20000010167 */
[C---:B------:R-:W-:Y:S02]  /*60f0*/  ISETP.GE.AND P1, PT, R10.reuse, R195, PT ;  /* 0x000000c30a00720c */ /* 0x040fe40003f26270 */
[----:B------:R-:W-:Y:S01]  /*6100*/  ISETP.GE.AND P0, PT, R10, R193, PT ;  /* 0x000000c10a00720c */ /* 0x000fe20003f06270 */
[----:B------:R-:W-:Y:S01]  /*6110*/  VIADD R6, R116, 0x58 ;  /* 0x0000005874067836 */ /* 0x000fe20000000000 */
[----:B------:R-:W-:-:S02]  /*6120*/  FSEL R167, R167, -INF , !P5 ;  /* 0xff800000a7a77808 */ /* 0x000fc40006800000 */
[----:B------:R-:W-:Y:S02]  /*6130*/  FSEL R175, R175, -INF , !P2 ;  /* 0xff800000afaf7808 */ /* 0x000fe40005000000 */
[C---:B------:R-:W-:Y:S02]  /*6140*/  ISETP.GE.AND P5, PT, R10.reuse, R194, PT ;  /* 0x000000c20a00720c */ /* 0x040fe40003fa6270 */
[----:B------:R-:W-:Y:S02]  /*6150*/  ISETP.GE.AND P2, PT, R10, R192, PT ;  /* 0x000000c00a00720c */ /* 0x000fe40003f46270 */
[----:B------:R-:W-:Y:S02]  /*6160*/  FSEL R165, R101, -INF , P1 ;  /* 0xff80000065a57808 */ /* 0x000fe40000800000 */
[----:B------:R-:W-:Y:S02]  /*6170*/  FSEL R173, R103, -INF , P0 ;  /* 0xff80000067ad7808 */ /* 0x000fe40000000000 */
[----:B------:R-:W-:-:S02]  /*6180*/  IADD3 R15, PT, PT, R234, -0x58, -R55 ;  /* 0xffffffa8ea0f7810 */ /* 0x000fc40007ffe837 */
[----:B------:R-:W-:Y:S02]  /*6190*/  IADD3 R13, PT, PT, R0, -0x58, -R55 ;  /* 0xffffffa8000d7810 */ /* 0x000fe40007ffe837 */
[----:B------:R-:W-:Y:S02]  /*61a0*/  FSEL R165, R165, -INF , !P5 ;  /* 0xff800000a5a57808 */ /* 0x000fe40006800000 */
[----:B------:R-:W-:Y:S02]  /*61b0*/  FSEL R173, R173, -INF , !P2 ;  /* 0xff800000adad7808 */ /* 0x000fe40005000000 */
[----:B------:R-:W-:Y:S02]  /*61c0*/  IABS R15, R15 ;  /* 0x0000000f000f7213 */ /* 0x000fe40000000000 */
[----:B------:R-:W-:Y:S02]  /*61d0*/  ISETP.GE.AND P1, PT, R6, R195, PT ;  /* 0x000000c30600720c */ /* 0x000fe40003f26270 */
[----:B------:R-:W-:-:S02]  /*61e0*/  IABS R13, R13 ;  /* 0x0000000d000d7213 */ /* 0x000fc40000000000 */
[C---:B------:R-:W-:Y:S02]  /*61f0*/  ISETP.GE.AND P5, PT, R6.reuse, R194, PT ;  /* 0x000000c20600720c */ /* 0x040fe40003fa6270 */
[C---:B------:R-:W-:Y:S02]  /*6200*/  ISETP.GE.AND P0, PT, R6.reuse, R193, PT ;  /* 0x000000c10600720c */ /* 0x040fe40003f06270 */
[----:B------:R-:W-:Y:S02]  /*6210*/  ISETP.GE.AND P2, PT, R6, R192, PT ;  /* 0x000000c00600720c */ /* 0x000fe40003f46270 */
[--C-:B------:R-:W-:Y:S02]  /*6220*/  IADD3 R8, PT, PT, R234, -0x59, -R55.reuse ;  /* 0xffffffa7ea087810 */ /* 0x100fe40007ffe837 */
[----:B------:R-:W-:Y:S02]  /*6230*/  IADD3 R6, PT, PT, R0, -0x59, -R55 ;  /* 0xffffffa700067810 */ /* 0x000fe40007ffe837 */
[----:B------:R-:W-:-:S02]  /*6240*/  I2FP.F32.S32 R15, R15 ;  /* 0x0000000f000f7245 */ /* 0x000fc40000201400 */
[----:B------:R-:W-:Y:S02]  /*6250*/  I2FP.F32.S32 R13, R13 ;  /* 0x0000000d000d7245 */ /* 0x000fe40000201400 */
[----:B------:R-:W-:Y:S02]  /*6260*/  IABS R8, R8 ;  /* 0x0000000800087213 */ /* 0x000fe40000000000 */
[----:B------:R-:W-:Y:S01]  /*6270*/  IABS R6, R6 ;  /* 0x0000000600067213 */ /* 0x000fe20000000000 */
[C---:B------:R-:W-:Y:S01]  /*6280*/  FFMA.FTZ R96, -R208.reuse, R15, R96 ;  /* 0x0000000fd0607223 */ /* 0x040fe20000010160 */
[----:B------:R-:W-:Y:S01]  /*6290*/  FFMA.FTZ R98, -R208, R13, R98 ;  /* 0x0000000dd0627223 */ /* 0x000fe20000010162 */
[----:B------:R-:W-:Y:S01]  /*62a0*/  I2FP.F32.S32 R8, R8 ;  /* 0x0000000800087245 */ /* 0x000fe20000201400 */
[----:B------:R-:W-:Y:S01]  /*62b0*/  VIADD R10, R116, 0x59 ;  /* 0x00000059740a7836 */ /* 0x000fe20000000000 */
[----:B------:R-:W-:Y:S02]  /*62c0*/  I2FP.F32.S32 R6, R6 ;  /* 0x0000000600067245 */ /* 0x000fe40000201400 */
[----:B------:R-:W-:Y:S01]  /*62d0*/  FSEL R161, R96, -INF , P1 ;  /* 0xff80000060a17808 */ /* 0x000fe20000800000 */
[----:B------:R-:W-:Y:S01]  /*62e0*/  FFMA.FTZ R97, -R208, R8, R97 ;  /* 0x00000008d0617223 */ /* 0x000fe20000010161 */
[----:B------:R-:W-:Y:S01]  /*62f0*/  FSEL R171, R98, -INF , P0 ;  /* 0xff80000062ab7808 */ /* 0x000fe20000000000 */
[----:B------:R-:W-:Y:S01]  /*6300*/  FFMA.FTZ R99, -R208, R6, R99 ;  /* 0x00000006d0637223 */ /* 0x000fe20000010163 */
[----:B------:R-:W-:-:S02]  /*6310*/  ISETP.GE.AND P1, PT, R10, R195, PT ;  /* 0x000000c30a00720c */ /* 0x000fc40003f26270 */
[----:B------:R-:W-:Y:S02]  /*6320*/  ISETP.GE.AND P0, PT, R10, R193, PT ;  /* 0x000000c10a00720c */ /* 0x000fe40003f06270 */
[--C-:B------:R-:W-:Y:S02]  /*6330*/  IADD3 R15, PT, PT, R234, -0x60, -R55.reuse ;  /* 0xffffffa0ea0f7810 */ /* 0x100fe40007ffe837 */
[----:B------:R-:W-:Y:S01]  /*6340*/  IADD3 R13, PT, PT, R0, -0x60, -R55 ;  /* 0xffffffa0000d7810 */ /* 0x000fe20007ffe837 */
[----:B------:R-:W-:Y:S01]  /*6350*/  VIADD R6, R116, 0x60 ;  /* 0x0000006074067836 */ /* 0x000fe20000000000 */
[----:B------:R-:W-:Y:S02]  /*6360*/  FSEL R161, R161, -INF , !P5 ;  /* 0xff800000a1a17808 */ /* 0x000fe40006800000 */
[----:B------:R-:W-:Y:S02]  /*6370*/  FSEL R171, R171, -INF , !P2 ;  /* 0xff800000abab7808 */ /* 0x000fe40005000000 */
[----:B------:R-:W-:-:S02]  /*6380*/  ISETP.GE.AND P5, PT, R10, R194, PT ;  /* 0x000000c20a00720c */ /* 0x000fc40003fa6270 */
[----:B------:R-:W-:Y:S02]  /*6390*/  ISETP.GE.AND P2, PT, R10, R192, PT ;  /* 0x000000c00a00720c */ /* 0x000fe40003f46270 */
[----:B------:R-:W-:Y:S02]  /*63a0*/  FSEL R163, R97, -INF , P1 ;  /* 0xff80000061a37808 */ /* 0x000fe40000800000 */
[----:B------:R-:W-:Y:S02]  /*63b0*/  FSEL R169, R99, -INF , P0 ;  /* 0xff80000063a97808 */ /* 0x000fe40000000000 */
[----:B------:R-:W-:Y:S02]  /*63c0*/  IABS R15, R15 ;  /* 0x0000000f000f7213 */ /* 0x000fe40000000000 */
[----:B------:R-:W-:Y:S02]  /*63d0*/  IABS R13, R13 ;  /* 0x0000000d000d7213 */ /* 0x000fe40000000000 */
[----:B------:R-:W-:-:S02]  /*63e0*/  FSEL R163, R163, -INF , !P5 ;  /* 0xff800000a3a37808 */ /* 0x000fc40006800000 */
[----:B------:R-:W-:Y:S02]  /*63f0*/  FSEL R169, R169, -INF , !P2 ;  /* 0xff800000a9a97808 */ /* 0x000fe40005000000 */
[C---:B------:R-:W-:Y:S02]  /*6400*/  ISETP.GE.AND P1, PT, R6.reuse, R195, PT ;  /* 0x000000c30600720c */ /* 0x040fe40003f26270 */
[C---:B------:R-:W-:Y:S02]  /*6410*/  ISETP.GE.AND P5, PT, R6.reuse, R194, PT ;  /* 0x000000c20600720c */ /* 0x040fe40003fa6270 */
[C---:B------:R-:W-:Y:S02]  /*6420*/  ISETP.GE.AND P0, PT, R6.reuse, R193, PT ;  /* 0x000000c10600720c */ /* 0x040fe40003f06270 */
[----:B------:R-:W-:Y:S02]  /*6430*/  ISETP.GE.AND P2, PT, R6, R192, PT ;  /* 0x000000c00600720c */ /* 0x000fe40003f46270 */
[----:B------:R-:W-:-:S02]  /*6440*/  I2FP.F32.S32 R15, R15 ;  /* 0x0000000f000f7245 */ /* 0x000fc40000201400 */
[----:B------:R-:W-:Y:S02]  /*6450*/  I2FP.F32.S32 R13, R13 ;  /* 0x0000000d000d7245 */ /* 0x000fe40000201400 */
[--C-:B------:R-:W-:Y:S02]  /*6460*/  IADD3 R8, PT, PT, R234, -0x61, -R55.reuse ;  /* 0xffffff9fea087810 */ /* 0x100fe40007ffe837 */
[--C-:B------:R-:W-:Y:S01]  /*6470*/  IADD3 R6, PT, PT, R0, -0x61, -R55.reuse ;  /* 0xffffff9f00067810 */ /* 0x100fe20007ffe837 */
[C---:B------:R-:W-:Y:S01]  /*6480*/  FFMA.FTZ R92, -R208.reuse, R15, R92 ;  /* 0x0000000fd05c7223 */ /* 0x040fe2000001015c */
[----:B------:R-:W-:Y:S01]  /*6490*/  IABS R8, R8 ;  /* 0x0000000800087213 */ /* 0x000fe20000000000 */
[----:B------:R-:W-:Y:S01]  /*64a0*/  FFMA.FTZ R94, -R208, R13, R94 ;  /* 0x0000000dd05e7223 */ /* 0x000fe2000001015e */
[----:B------:R-:W-:Y:S02]  /*64b0*/  IABS R6, R6 ;  /* 0x0000000600067213 */ /* 0x000fe40000000000 */
[----:B------:R-:W-:-:S02]  /*64c0*/  IADD3 R15, PT, PT, R234, -0x68, -R55 ;  /* 0xffffff98ea0f7810 */ /* 0x000fc40007ffe837 */
[----:B------:R-:W-:Y:S01]  /*64d0*/  IADD3 R13, PT, PT, R0, -0x68, -R55 ;  /* 0xffffff98000d7810 */ /* 0x000fe20007ffe837 */
[----:B------:R-:W-:Y:S01]  /*64e0*/  VIADD R10, R116, 0x61 ;  /* 0x00000061740a7836 */ /* 0x000fe20000000000 */
[----:B------:R-:W-:Y:S02]  /*64f0*/  I2FP.F32.S32 R8, R8 ;  /* 0x0000000800087245 */ /* 0x000fe40000201400 */
[----:B------:R-:W-:Y:S02]  /*6500*/  I2FP.F32.S32 R6, R6 ;  /* 0x0000000600067245 */ /* 0x000fe40000201400 */
[----:B------:R-:W-:Y:S02]  /*6510*/  IABS R15, R15 ;  /* 0x0000000f000f7213 */ /* 0x000fe40000000000 */
[----:B------:R-:W-:Y:S01]  /*6520*/  IABS R13, R13 ;  /* 0x0000000d000d7213 */ /* 0x000fe20000000000 */
[----:B------:R-:W-:Y:S01]  /*6530*/  FFMA.FTZ R93, -R208, R8, R93 ;  /* 0x00000008d05d7223 */ /* 0x000fe2000001015d */
[----:B------:R-:W-:Y:S01]  /*6540*/  FSEL R143, R92, -INF , P1 ;  /* 0xff8000005c8f7808 */ /* 0x000fe20000800000 */
[----:B------:R-:W-:Y:S01]  /*6550*/  FFMA.FTZ R95, -R208, R6, R95 ;  /* 0x00000006d05f7223 */ /* 0x000fe2000001015f */
[----:B------:R-:W-:Y:S01]  /*6560*/  FSEL R151, R94, -INF , P0 ;  /* 0xff8000005e977808 */ /* 0x000fe20000000000 */
[----:B------:R-:W-:Y:S01]  /*6570*/  VIADD R6, R116, 0x68 ;  /* 0x0000006874067836 */ /* 0x000fe20000000000 */
[----:B------:R-:W-:-:S02]  /*6580*/  ISETP.GE.AND P1, PT, R10, R195, PT ;  /* 0x000000c30a00720c */ /* 0x000fc40003f26270 */
[----:B------:R-:W-:Y:S02]  /*6590*/  ISETP.GE.AND P0, PT, R10, R193, PT ;  /* 0x000000c10a00720c */ /* 0x000fe40003f06270 */
[----:B------:R-:W-:Y:S02]  /*65a0*/  I2FP.F32.S32 R15, R15 ;  /* 0x0000000f000f7245 */ /* 0x000fe40000201400 */
[----:B------:R-:W-:Y:S02]  /*65b0*/  I2FP.F32.S32 R13, R13 ;  /* 0x0000000d000d7245 */ /* 0x000fe40000201400 */
[----:B------:R-:W-:Y:S02]  /*65c0*/  FSEL R143, R143, -INF , !P5 ;  /* 0xff8000008f8f7808 */ /* 0x000fe40006800000 */
[----:B------:R-:W-:Y:S01]  /*65d0*/  FSEL R151, R151, -INF , !P2 ;  /* 0xff80000097977808 */ /* 0x000fe20005000000 */
[----:B------:R-:W-:Y:S01]  /*65e0*/  FFMA.FTZ R88, -R208, R15, R88 ;  /* 0x0000000fd0587223 */ /* 0x000fe20000010158 */
[----:B------:R-:W-:Y:S01]  /*65f0*/  ISETP.GE.AND P5, PT, R10, R194, PT ;  /* 0x000000c20a00720c */ /* 0x000fe20003fa6270 */
[----:B------:R-:W-:Y:S01]  /*6600*/  FFMA.FTZ R90, -R208, R13, R90 ;  /* 0x0000000dd05a7223 */ /* 0x000fe2000001015a */
[----:B------:R-:W-:-:S02]  /*6610*/  ISETP.GE.AND P2, PT, R10, R192, PT ;  /* 0x000000c00a00720c */ /* 0x000fc40003f46270 */
[----:B------:R-:W-:Y:S02]  /*6620*/  FSEL R145, R93, -INF , P1 ;  /* 0xff8000005d917808 */ /* 0x000fe40000800000 */
[----:B------:R-:W-:Y:S02]  /*6630*/  FSEL R153, R95, -INF , P0 ;  /* 0xff8000005f997808 */ /* 0x000fe40000000000 */
[C---:B------:R-:W-:Y:S02]  /*6640*/  ISETP.GE.AND P1, PT, R6.reuse, R195, PT ;  /* 0x000000c30600720c */ /* 0x040fe40003f26270 */
[----:B------:R-:W-:Y:S02]  /*6650*/  ISETP.GE.AND P0, PT, R6, R193, PT ;  /* 0x000000c10600720c */ /* 0x000fe40003f06270 */
[----:B------:R-:W-:Y:S02]  /*6660*/  FSEL R145, R145, -INF , !P5 ;  /* 0xff80000091917808 */ /* 0x000fe40006800000 */
[----:B------:R-:W-:Y:S01]  /*6670*/  FSEL R153, R153, -INF , !P2 ;  /* 0xff80000099997808 */ /* 0x000fe20005000000 */
[----:B------:R-:W-:Y:S01]  /*6680*/  VIADD R10, R116, 0x69 ;  /* 0x00000069740a7836 */ /* 0x000fe20000000000 */
[----:B------:R-:W-:-:S02]  /*6690*/  ISETP.GE.AND P5, PT, R6, R194, PT ;  /* 0x000000c20600720c */ /* 0x000fc40003fa6270 */
[----:B------:R-:W-:Y:S02]  /*66a0*/  ISETP.GE.AND P2, PT, R6, R192, PT ;  /* 0x000000c00600720c */ /* 0x000fe40003f46270 */
[--C-:B------:R-:W-:Y:S02]  /*66b0*/  IADD3 R8, PT, PT, R234, -0x69, -R55.reuse ;  /* 0xffffff97ea087810 */ /* 0x100fe40007ffe837 */
[----:B------:R-:W-:Y:S02]  /*66c0*/  FSEL R141, R88, -INF , P1 ;  /* 0xff800000588d7808 */ /* 0x000fe40000800000 */
[----:B------:R-:W-:Y:S02]  /*66d0*/  IADD3 R6, PT, PT, R0, -0x69, -R55 ;  /* 0xffffff9700067810 */ /* 0x000fe40007ffe837 */
[----:B------:R-:W-:Y:S02]  /*66e0*/  FSEL R149, R90, -INF , P0 ;  /* 0xff8000005a957808 */ /* 0x000fe40000000000 */
[----:B------:R-:W-:-:S02]  /*66f0*/  IABS R8, R8 ;  /* 0x0000000800087213 */ /* 0x000fc40000000000 */
[----:B------:R-:W-:Y:S02]  /*6700*/  FSEL R141, R141, -INF , !P5 ;  /* 0xff8000008d8d7808 */ /* 0x000fe40006800000 */
[----:B------:R-:W-:Y:S02]  /*6710*/  IABS R6, R6 ;  /* 0x0000000600067213 */ /* 0x000fe40000000000 */
[----:B------:R-:W-:Y:S02]  /*6720*/  FSEL R149, R149, -INF , !P2 ;  /* 0xff80000095957808 */ /* 0x000fe40005000000 */
[C---:B------:R-:W-:Y:S02]  /*6730*/  ISETP.GE.AND P1, PT, R10.reuse, R195, PT ;  /* 0x000000c30a00720c */ /* 0x040fe40003f26270 */
[C---:B------:R-:W-:Y:S02]  /*6740*/  ISETP.GE.AND P5, PT, R10.reuse, R194, PT ;  /* 0x000000c20a00720c */ /* 0x040fe40003fa6270 */
[----:B------:R-:W-:-:S02]  /*6750*/  ISETP.GE.AND P0, PT, R10, R193, PT ;  /* 0x000000c10a00720c */ /* 0x000fc40003f06270 */
[----:B------:R-:W-:Y:S02]  /*6760*/  ISETP.GE.AND P2, PT, R10, R192, PT ;  /* 0x000000c00a00720c */ /* 0x000fe40003f46270 */
[--C-:B------:R-:W-:Y:S02]  /*6770*/  IADD3 R10, PT, PT, R0, -0x70, -R55.reuse ;  /* 0xffffff90000a7810 */ /* 0x100fe40007ffe837 */
[--C-:B------:R-:W-:Y:S02]  /*6780*/  IADD3 R13, PT, PT, R234, -0x70, -R55.reuse ;  /* 0xffffff90ea0d7810 */ /* 0x100fe40007ffe837 */
[----:B------:R-:W-:Y:S02]  /*6790*/  I2FP.F32.S32 R8, R8 ;  /* 0x0000000800087245 */ /* 0x000fe40000201400 */
[----:B------:R-:W-:Y:S01]  /*67a0*/  I2FP.F32.S32 R6, R6 ;  /* 0x0000000600067245 */ /* 0x000fe20000201400 */
[----:B------:R-:W-:Y:S01]  /*67b0*/  IMAD.IADD R12, R0, 0x1, -R55 ;  /* 0x00000001000c7824 */ /* 0x000fe200078e0a37 */
[----:B------:R-:W-:Y:S01]  /*67c0*/  IABS R10, R10 ;  /* 0x0000000a000a7213 */ /* 0x000fe20000000000 */
[C---:B------:R-:W-:Y:S01]  /*67d0*/  FFMA.FTZ R8, -R208.reuse, R8, R89 ;  /* 0x00000008d0087223 */ /* 0x040fe20000010159 */
[----:B------:R-:W-:Y:S01]  /*67e0*/  IABS R13, R13 ;  /* 0x0000000d000d7213 */ /* 0x000fe20000000000 */
[----:B------:R-:W-:Y:S01]  /*67f0*/  FFMA.FTZ R91, -R208, R6, R91 ;  /* 0x00000006d05b7223 */ /* 0x000fe2000001015b */
[----:B------:R-:W-:Y:S01]  /*6800*/  I2FP.F32.S32 R15, R10 ;  /* 0x0000000a000f7245 */ /* 0x000fe20000201400 */
[----:B------:R-:W-:Y:S01]  /*6810*/  VIADD R6, R116, 0x70 ;  /* 0x0000007074067836 */ /* 0x000fe20000000000 */
[----:B------:R-:W-:-:S02]  /*6820*/  IABS R12, R12 ;  /* 0x0000000c000c7213 */ /* 0x000fc40000000000 */
[----:B------:R-:W-:Y:S01]  /*6830*/  I2FP.F32.S32 R13, R13 ;  /* 0x0000000d000d7245 */ /* 0x000fe20000201400 */
[----:B------:R-:W-:Y:S01]  /*6840*/  FFMA.FTZ R15, -R208, R15, R86 ;  /* 0x0000000fd00f7223 */ /* 0x000fe20000010156 */
[----:B------:R-:W-:Y:S02]  /*6850*/  FSEL R8, R8, -INF , P1 ;  /* 0xff80000008087808 */ /* 0x000fe40000800000 */
[----:B------:R-:W-:Y:S02]  /*6860*/  FSEL R91, R91, -INF , P0 ;  /* 0xff8000005b5b7808 */ /* 0x000fe40000000000 */
[----:B------:R-:W-:Y:S01]  /*6870*/  I2FP.F32.S32 R17, R12 ;  /* 0x0000000c00117245 */ /* 0x000fe20000201400 */
[----:B------:R-:W-:Y:S01]  /*6880*/  FFMA.FTZ R13, -R208, R13, R84 ;  /* 0x0000000dd00d7223 */ /* 0x000fe20000010154 */
[C---:B------:R-:W-:Y:S02]  /*6890*/  ISETP.GE.AND P0, PT, R6.reuse, R193, PT ;  /* 0x000000c10600720c */ /* 0x040fe40003f06270 */
[----:B------:R-:W-:-:S02]  /*68a0*/  ISETP.GE.AND P1, PT, R6, R195, PT ;  /* 0x000000c30600720c */ /* 0x000fc40003f26270 */
[----:B------:R-:W-:Y:S02]  /*68b0*/  FSEL R139, R8, -INF , !P5 ;  /* 0xff800000088b7808 */ /* 0x000fe40006800000 */
[----:B------:R-:W-:Y:S01]  /*68c0*/  FSEL R147, R91, -INF , !P2 ;  /* 0xff8000005b937808 */ /* 0x000fe20005000000 */
[----:B------:R-:W-:Y:S01]  /*68d0*/  FFMA.FTZ R50, -R208, R17, R50 ;  /* 0x00000011d0327223 */ /* 0x000fe20000010132 */
[C---:B------:R-:W-:Y:S02]  /*68e0*/  ISETP.GE.AND P5, PT, R6.reuse, R194, PT ;  /* 0x000000c20600720c */ /* 0x040fe40003fa6270 */
[----:B------:R-:W-:Y:S02]  /*68f0*/  ISETP.GE.AND P2, PT, R6, R192, PT ;  /* 0x000000c00600720c */ /* 0x000fe40003f46270 */
[----:B------:R-:W-:Y:S02]  /*6900*/  FSEL R15, R15, -INF , P0 ;  /* 0xff8000000f0f7808 */ /* 0x000fe40000000000 */
[----:B------:R-:W-:Y:S01]  /*6910*/  IADD3 R6, PT, PT, R234, -0x71, -R55 ;  /* 0xffffff8fea067810 */ /* 0x000fe20007ffe837 */
[----:B------:R-:W-:Y:S01]  /*6920*/  FFMA.FTZ R48, -R208, R51, R48 ;  /* 0x00000033d0307223 */ /* 0x000fe20000010130 */
[----:B------:R-:W-:-:S02]  /*6930*/  ISETP.GE.AND P0, PT, R116, R193, PT ;  /* 0x000000c17400720c */ /* 0x000fc40003f06270 */
[----:B------:R-:W-:Y:S02]  /*6940*/  FSEL R59, R13, -INF , P1 ;  /* 0xff8000000d3b7808 */ /* 0x000fe40000800000 */
[----:B------:R-:W-:Y:S02]  /*6950*/  ISETP.GE.AND P1, PT, R116, R195, PT ;  /* 0x000000c37400720c */ /* 0x000fe40003f26270 */
[----:B------:R-:W-:Y:S02]  /*6960*/  FSEL R67, R15, -INF , !P2 ;  /* 0xff8000000f437808 */ /* 0x000fe40005000000 */
[----:B------:R-:W-:Y:S02]  /*6970*/  IABS R6, R6 ;  /* 0x0000000600067213 */ /* 0x000fe40000000000 */
[----:B------:R-:W-:Y:S02]  /*6980*/  FSEL R13, R4, -INF , !P4 ;  /* 0xff800000040d7808 */ /* 0x000fe40006000000 */
[----:B------:R-:W-:-:S02]  /*6990*/  ISETP.GE.AND P2, PT, R116, R192, PT ;  /* 0x000000c07400720c */ /* 0x000fc40003f46270 */
[----:B------:R-:W-:Y:S01]  /*69a0*/  FSEL R50, R50, -INF , P0 ;  /* 0xff80000032327808 */ /* 0x000fe20000000000 */
[----:B------:R-:W-:Y:S01]  /*69b0*/  VIADD R12, R116, 0x71 ;  /* 0x00000071740c7836 */ /* 0x000fe20000000000 */
[--C-:B------:R-:W-:Y:S02]  /*69c0*/  IADD3 R4, PT, PT, R234, -0x78, -R55.reuse ;  /* 0xffffff88ea047810 */ /* 0x100fe40007ffe837 */
[----:B------:R-:W-:Y:S02]  /*69d0*/  ISETP.GE.AND P4, PT, R116, R194, PT ;  /* 0x000000c27400720c */ /* 0x000fe40003f86270 */
[----:B------:R-:W-:Y:S02]  /*69e0*/  FSEL R48, R48, -INF , P1 ;  /* 0xff80000030307808 */ /* 0x000fe40000800000 */
[----:B------:R-:W-:Y:S02]  /*69f0*/  I2FP.F32.S32 R15, R6 ;  /* 0x00000006000f7245 */ /* 0x000fe40000201400 */
[----:B------:R-:W-:-:S02]  /*6a00*/  IADD3 R8, PT, PT, R0, -0x78, -R55 ;  /* 0xffffff8800087810 */ /* 0x000fc40007ffe837 */
[----:B------:R-:W-:Y:S02]  /*6a10*/  FSEL R6, R50, -INF , !P2 ;  /* 0xff80000032067808 */ /* 0x000fe40005000000 */
[----:B------:R-:W-:Y:S02]  /*6a20*/  IABS R14, R4 ;  /* 0x00000004000e7213 */ /* 0x000fe40000000000 */
[----:B------:R-:W-:Y:S02]  /*6a30*/  FSEL R4, R48, -INF , !P4 ;  /* 0xff80000030047808 */ /* 0x000fe40006000000 */
[C---:B------:R-:W-:Y:S02]  /*6a40*/  ISETP.GE.AND P1, PT, R12.reuse, R195, PT ;  /* 0x000000c30c00720c */ /* 0x040fe40003f26270 */
[C---:B------:R-:W-:Y:S02]  /*6a50*/  ISETP.GE.AND P4, PT, R12.reuse, R194, PT ;  /* 0x000000c20c00720c */ /* 0x040fe40003f86270 */
[----:B------:R-:W-:-:S02]  /*6a60*/  ISETP.GE.AND P0, PT, R12, R193, PT ;  /* 0x000000c10c00720c */ /* 0x000fc40003f06270 */
[----:B------:R-:W-:Y:S02]  /*6a70*/  ISETP.GE.AND P2, PT, R12, R192, PT ;  /* 0x000000c00c00720c */ /* 0x000fe40003f46270 */
[----:B------:R-:W-:Y:S02]  /*6a80*/  FMNMX3.FTZ R12, R6, R71, R69, !PT ;  /* 0x00000047060c7276 */ /* 0x000fe40007810045 */
[----:B------:R-:W-:Y:S02]  /*6a90*/  IABS R8, R8 ;  /* 0x0000000800087213 */ /* 0x000fe40000000000 */
[----:B------:R-:W-:Y:S02]  /*6aa0*/  FMNMX3.FTZ R12, R12, R45, R249, !PT ;  /* 0x0000002d0c0c7276 */ /* 0x000fe400078100f9 */
[----:B------:R-:W-:Y:S02]  /*6ab0*/  I2FP.F32.S32 R19, R8 ;  /* 0x0000000800137245 */ /* 0x000fe40000201400 */
[----:B------:R-:W-:-:S02]  /*6ac0*/  FMNMX3.FTZ R8, R4, R5, R13, !PT ;  /* 0x0000000504087276 */ /* 0x000fc4000781000d */
[----:B------:R-:W-:Y:S02]  /*6ad0*/  FMNMX3.FTZ R12, R12, R247, R245, !PT ;  /* 0x000000f70c0c7276 */ /* 0x000fe400078100f5 */
[----:B------:R-:W-:Y:S02]  /*6ae0*/  FMNMX3.FTZ R8, R8, R7, R9, !PT ;  /* 0x0000000708087276 */ /* 0x000fe40007810009 */
[----:B------:R-:W-:Y:S02]  /*6af0*/  FMNMX3.FTZ R12, R12, R39, R243, !PT ;  /* 0x000000270c0c7276 */ /* 0x000fe400078100f3 */
[----:B------:R-:W-:Y:S02]  /*6b00*/  IADD3 R10, PT, PT, R0, -0x71, -R55 ;  /* 0xffffff8f000a7810 */ /* 0x000fe40007ffe837 */
[----:B------:R-:W-:Y:S02]  /*6b10*/  FMNMX3.FTZ R16, R8, R11, R73, !PT ;  /* 0x0000000b08107276 */ /* 0x000fe40007810049 */
[----:B------:R-:W-:-:S02]  /*6b20*/  FMNMX3.FTZ R12, R12, R123, R241, !PT ;  /* 0x0000007b0c0c7276 */ /* 0x000fc400078100f1 */
[----:B------:R-:W-:Y:S02]  /*6b30*/  IABS R10, R10 ;  /* 0x0000000a000a7213 */ /* 0x000fe40000000000 */
[----:B------:R-:W-:Y:S02]  /*6b40*/  FMNMX3.FTZ R16, R16, R75, R239, !PT ;  /* 0x0000004b10107276 */ /* 0x000fe400078100ef */
[----:B------:R-:W-:Y:S02]  /*6b50*/  FMNMX3.FTZ R18, R12, R121, R235, !PT ;  /* 0x000000790c127276 */ /* 0x000fe400078100eb */
[----:B------:R-:W-:Y:S02]  /*6b60*/  I2FP.F32.S32 R10, R10 ;  /* 0x0000000a000a7245 */ /* 0x000fe40000201400 */
[----:B------:R-:W-:Y:S02]  /*6b70*/  FMNMX3.FTZ R16, R16, R125, R127, !PT ;  /* 0x0000007d10107276 */ /* 0x000fe4000781007f */
[----:B------:R-:W-:-:S02]  /*6b80*/  IADD3 R0, PT, PT, R0, -0x79, -R55 ;  /* 0xffffff8700007810 */ /* 0x000fc40007ffe837 */
[----:B------:R-:W-:Y:S01]  /*6b90*/  FMNMX3.FTZ R18, R18, R155, R231, !PT ;  /* 0x0000009b12127276 */ /* 0x000fe200078100e7 */
[----:B------:R-:W-:Y:S01]  /*6ba0*/  FFMA.FTZ R10, -R208, R10, R87 ;  /* 0x0000000ad00a7223 */ /* 0x000fe20000010157 */
[----:B------:R-:W-:Y:S02]  /*6bb0*/  IADD3 R55, PT, PT, R234, -0x79, -R55 ;  /* 0xffffff87ea377810 */ /* 0x000fe40007ffe837 */
[----:B------:R-:W-:Y:S01]  /*6bc0*/  FMNMX3.FTZ R16, R16, R237, R227, !PT ;  /* 0x000000ed10107276 */ /* 0x000fe200078100e3 */
[----:B------:R-:W-:Y:S01]  /*6bd0*/  FFMA.FTZ R15, -R208, R15, R85 ;  /* 0x0000000fd00f7223 */ /* 0x000fe20000010155 */
[----:B------:R-:W-:Y:S01]  /*6be0*/  I2FP.F32.S32 R17, R14 ;  /* 0x0000000e00117245 */ /* 0x000fe20000201400 */
[----:B------:R-:W-:Y:S01]  /*6bf0*/  VIADD R12, R116, 0x78 ;  /* 0x00000078740c7836 */ /* 0x000fe20000000000 */
[----:B------:R-:W-:Y:S02]  /*6c00*/  FMNMX3.FTZ R18, R18, R229, R223, !PT ;  /* 0x000000e512127276 */ /* 0x000fe400078100df */
[----:B------:R-:W-:-:S02]  /*6c10*/  IABS R55, R55 ;  /* 0x0000003700377213 */ /* 0x000fc40000000000 */
[----:B------:R-:W-:Y:S02]  /*6c20*/  FMNMX3.FTZ R16, R16, R157, R159, !PT ;  /* 0x0000009d10107276 */ /* 0x000fe4000781009f */
[----:B------:R-:W-:Y:S02]  /*6c30*/  IABS R0, R0 ;  /* 0x0000000000007213 */ /* 0x000fe40000000000 */
[----:B------:R-:W-:Y:S01]  /*6c40*/  FSEL R65, R10, -INF , P0 ;  /* 0xff8000000a417808 */ /* 0x000fe20000000000 */
[----:B------:R-:W-:Y:S01]  /*6c50*/  FFMA.FTZ R17, -R208, R17, R80 ;  /* 0x00000011d0117223 */ /* 0x000fe20000010150 */
[----:B------:R-:W-:Y:S01]  /*6c60*/  FMNMX3.FTZ R10, R18, R179, R221, !PT ;  /* 0x000000b3120a7276 */ /* 0x000fe200078100dd */
[----:B------:R-:W-:Y:S01]  /*6c70*/  FFMA.FTZ R19, -R208, R19, R82 ;  /* 0x00000013d0137223 */ /* 0x000fe20000010152 */
[----:B------:R-:W-:Y:S01]  /*6c80*/  I2FP.F32.S32 R14, R55 ;  /* 0x00000037000e7245 */ /* 0x000fe20000201400 */
[----:B------:R-:W-:Y:S01]  /*6c90*/  VIADD R8, R116, 0x79 ;  /* 0x0000007974087836 */ /* 0x000fe20000000000 */
[----:B------:R-:W-:-:S02]  /*6ca0*/  FSEL R15, R15, -INF , P1 ;  /* 0xff8000000f0f7808 */ /* 0x000fc40000800000 */
[----:B------:R-:W-:Y:S02]  /*6cb0*/  FMNMX3.FTZ R16, R16, R225, R219, !PT ;  /* 0x000000e110107276 */ /* 0x000fe400078100db */
[----:B------:R-:W-:Y:S02]  /*6cc0*/  I2FP.F32.S32 R0, R0 ;  /* 0x0000000000007245 */ /* 0x000fe40000201400 */
[C---:B------:R-:W-:Y:S02]  /*6cd0*/  ISETP.GE.AND P1, PT, R12.reuse, R195, PT ;  /* 0x000000c30c00720c */ /* 0x040fe40003f26270 */
[----:B------:R-:W-:Y:S02]  /*6ce0*/  ISETP.GE.AND P0, PT, R12, R193, PT ;  /* 0x000000c10c00720c */ /* 0x000fe40003f06270 */
[----:B------:R-:W-:Y:S01]  /*6cf0*/  FMNMX3.FTZ R10, R10, R177, R175, !PT ;  /* 0x000000b10a0a7276 */ /* 0x000fe200078100af */
[----:B------:R-:W-:Y:S01]  /*6d00*/  FFMA.FTZ R14, -R208, R14, R81 ;  /* 0x0000000ed00e7223 */ /* 0x000fe20000010151 */
[----:B------:R-:W-:Y:S01]  /*6d10*/  FMNMX3.FTZ R16, R16, R185, R205, !PT ;  /* 0x000000b910107276 */ /* 0x000fe200078100cd */
[----:B------:R-:W-:Y:S01]  /*6d20*/  FFMA.FTZ R0, -R208, R0, R83 ;  /* 0x00000000d0007223 */ /* 0x000fe20000010153 */
[----:B------:R-:W-:-:S02]  /*6d30*/  FSEL R17, R17, -INF , P1 ;  /* 0xff80000011117808 */ /* 0x000fc40000800000 */
[----:B------:R-:W-:Y:S02]  /*6d40*/  ISETP.GE.AND P1, PT, R8, R195, PT ;  /* 0x000000c30800720c */ /* 0x000fe40003f26270 */
[----:B------:R-:W-:Y:S02]  /*6d50*/  FSEL R19, R19, -INF , P0 ;  /* 0xff80000013137808 */ /* 0x000fe40000000000 */
[----:B------:R-:W-:Y:S02]  /*6d60*/  FMNMX3.FTZ R10, R10, R173, R171, !PT ;  /* 0x000000ad0a0a7276 */ /* 0x000fe400078100ab */
[----:B------:R-:W-:Y:S02]  /*6d70*/  ISETP.GE.AND P0, PT, R8, R193, PT ;  /* 0x000000c10800720c */ /* 0x000fe40003f06270 */
[----:B------:R-:W-:Y:S02]  /*6d80*/  FMNMX3.FTZ R16, R16, R207, R167, !PT ;  /* 0x000000cf10107276 */ /* 0x000fe400078100a7 */
[----:B------:R-:W-:-:S02]  /*6d90*/  FSEL R14, R14, -INF , P1 ;  /* 0xff8000000e0e7808 */ /* 0x000fc40000800000 */
[----:B------:R-:W-:Y:S02]  /*6da0*/  FMNMX3.FTZ R10, R10, R169, R151, !PT ;  /* 0x000000a90a0a7276 */ /* 0x000fe40007810097 */
[-C--:B------:R-:W-:Y:S02]  /*6db0*/  ISETP.GE.AND P1, PT, R8, R192.reuse, PT ;  /* 0x000000c00800720c */ /* 0x080fe40003f26270 */
[----:B------:R-:W-:Y:S02]  /*6dc0*/  FSEL R0, R0, -INF , P0 ;  /* 0xff80000000007808 */ /* 0x000fe40000000000 */
[----:B------:R-:W-:Y:S02]  /*6dd0*/  FMNMX3.FTZ R16, R16, R165, R161, !PT ;  /* 0x000000a510107276 */ /* 0x000fe400078100a1 */
[----:B------:R-:W-:Y:S02]  /*6de0*/  FSEL R65, R65, -INF , !P2 ;  /* 0xff80000041417808 */ /* 0x000fe40005000000 */
[----:B------:R-:W-:-:S02]  /*6df0*/  ISETP.GE.AND P2, PT, R12, R192, PT ;  /* 0x000000c00c00720c */ /* 0x000fc40003f46270 */
[----:B------:R-:W-:Y:S02]  /*6e00*/  FMNMX3.FTZ R10, R10, R153, R149, !PT ;  /* 0x000000990a0a7276 */ /* 0x000fe40007810095 */
[----:B------:R-:W-:Y:S02]  /*6e10*/  FSEL R61, R0, -INF , !P1 ;  /* 0xff800000003d7808 */ /* 0x000fe40004800000 */
[----:B------:R-:W-:Y:S02]  /*6e20*/  FMNMX3.FTZ R0, R16, R163, R143, !PT ;  /* 0x000000a310007276 */ /* 0x000fe4000781008f */
[----:B------:R-:W-:Y:S02]  /*6e30*/  FSEL R63, R19, -INF , !P2 ;  /* 0xff800000133f7808 */ /* 0x000fe40005000000 */
[----:B------:R-:W-:Y:S02]  /*6e40*/  FMNMX3.FTZ R10, R10, R147, R67, !PT ;  /* 0x000000930a0a7276 */ /* 0x000fe40007810043 */
[----:B------:R-:W-:-:S02]  /*6e50*/  ISETP.GE.AND P0, PT, R12, R194, PT ;  /* 0x000000c20c00720c */ /* 0x000fc40003f06270 */
[----:B------:R-:W-:Y:S02]  /*6e60*/  FSEL R59, R59, -INF , !P5 ;  /* 0xff8000003b3b7808 */ /* 0x000fe40006800000 */
[----:B------:R-:W-:Y:S02]  /*6e70*/  FMNMX3.FTZ R0, R0, R145, R141, !PT ;  /* 0x0000009100007276 */ /* 0x000fe4000781008d */
[----:B------:R-:W-:Y:S02]  /*6e80*/  FMNMX3.FTZ R10, R10, R65, R63, !PT ;  /* 0x000000410a0a7276 */ /* 0x000fe4000781003f */
[----:B------:R-:W-:Y:S02]  /*6e90*/  ISETP.GE.AND P1, PT, R8, R194, PT ;  /* 0x000000c20800720c */ /* 0x000fe40003f26270 */
[----:B------:R-:W-:Y:S02]  /*6ea0*/  FSEL R57, R15, -INF , !P4 ;  /* 0xff8000000f397808 */ /* 0x000fe40006000000 */
[----:B------:R-:W-:-:S02]  /*6eb0*/  FSEL R55, R17, -INF , !P0 ;  /* 0xff80000011377808 */ /* 0x000fc40004000000 */
[----:B------:R-:W-:Y:S02]  /*6ec0*/  FMNMX3.FTZ R0, R0, R139, R59, !PT ;  /* 0x0000008b00007276 */ /* 0x000fe4000781003b */
        /* <DEDUP_REMOVED lines=18> */
[----:B--2---:R-:W-:Y:S02]  /*6ff0*/  FMUL.FTZ R56, R49, R0 ;  /* 0x0000000031387220 */ /* 0x004fe40000410000 */
[----:B------:R-:W2:Y:S01]  /*7000*/  LDSM.16.MT88.4 R76, [R40+0xd000] ;  /* 0x00d00000284c783b */ /* 0x000ea20000004200 */
[----:B----4-:R-:W-:Y:S02]  /*7010*/  FMNMX.FTZ R52, R15, R52, !PT ;  /* 0x000000340f347209 */ /* 0x010fe40007810000 */
[----:B------:R-:W-:Y:S01]  /*7020*/  FSEL R56, R56, RZ, P0 ;  /* 0x000000ff38387208 */ /* 0x000fe20000000000 */
[----:B------:R-:W-:Y:S01]  /*7030*/  LDSM.16.MT88.4 R16, [R32+0x9400] ;  /* 0x009400002010783b */ /* 0x000fe20000004200 */
[----:B------:R-:W-:Y:S01]  /*7040*/  FSETP.NEU.FTZ.AND P0, PT, R52, -INF , PT ;  /* 0xff8000003400780b */ /* 0x000fe20003f1d000 */
[----:B------:R-:W-:-:S02]  /*7050*/  FMUL.FTZ R54, R49, R52 ;  /* 0x0000003431367220 */ /* 0x000fc40000410000 */
[----:B------:R-:W-:Y:S03]  /*7060*/  LDSM.16.MT88.4 R20, [R40+0x9400] ;  /* 0x009400002814783b */ /* 0x000fe60000004200 */
[----:B------:R-:W-:Y:S01]  /*7070*/  FSEL R54, R54, RZ, P0 ;  /* 0x000000ff36367208 */ /* 0x000fe20000000000 */
[-CC-:B------:R-:W-:Y:S01]  /*7080*/  FFMA.FTZ R41, R45, R49.reuse, -R56.reuse ;  /* 0x000000312d297223 */ /* 0x180fe20000010838 */
[-CC-:B------:R-:W-:Y:S01]  /*7090*/  FFMA.FTZ R50, R6, R49.reuse, -R56.reuse ;  /* 0x0000003106327223 */ /* 0x180fe20000010838 */
[-C--:B------:R-:W-:Y:S01]  /*70a0*/  FFMA.FTZ R47, R71, R49.reuse, -R56 ;  /* 0x00000031472f7223 */ /* 0x080fe20000010838 */
[----:B------:R-:W-:Y:S01]  /*70b0*/  LDSM.16.MT88.4 R28, [R40+0xd400] ;  /* 0x00d40000281c783b */ /* 0x000fe20000004200 */
[-CC-:B------:R-:W-:Y:S01]  /*70c0*/  FFMA.FTZ R48, R4, R49.reuse, -R54.reuse ;  /* 0x0000003104307223 */ /* 0x180fe20000010836 */
[-CC-:B------:R-:W-:Y:S01]  /*70d0*/  FFMA.FTZ R45, R5, R49.reuse, -R54.reuse ;  /* 0x00000031052d7223 */ /* 0x180fe20000010836 */
[-C--:B------:R-:W-:Y:S01]  /*70e0*/  FFMA.FTZ R43, R7, R49.reuse, -R54 ;  /* 0x00000031072b7223 */ /* 0x080fe20000010836 */
[-C--:B------:R-:W-:Y:S01]  /*70f0*/  FFMA.FTZ R46, R69, R49.reuse, -R56 ;  /* 0x00000031452e7223 */ /* 0x080fe20000010838 */
[----:B------:R-:W4:Y:S01]  /*7100*/  LDSM.16.MT88.4 R4, [R32+0xd000] ;  /* 0x00d000002004783b */ /* 0x000f220000004200 */
[-C--:B------:R-:W-:Y:S01]  /*7110*/  FFMA.FTZ R44, R13, R49.reuse, -R54 ;  /* 0x000000310d2c7223 */ /* 0x080fe20000010836 */
[----:B------:R-:W-:Y:S01]  /*7120*/  MUFU.EX2 R50, R50 ;  /* 0x0000003200327308 */ /* 0x000fe20000000800 */
[-C--:B------:R-:W-:Y:S01]  /*7130*/  FFMA.FTZ R33, R39, R49.reuse, -R56 ;  /* 0x0000003127217223 */ /* 0x080fe20000010838 */
[-CC-:B------:R-:W-:Y:S01]  /*7140*/  FFMA.FTZ R39, R9, R49.reuse, -R54.reuse ;  /* 0x0000003109277223 */ /* 0x180fe20000010836 */
[-C--:B------:R-:W-:Y:S01]  /*7150*/  FFMA.FTZ R38, R11, R49.reuse, -R54 ;  /* 0x000000310b267223 */ /* 0x080fe20000010836 */
[----:B------:R-:W5:Y:S01]  /*7160*/  MUFU.EX2 R47, R47 ;  /* 0x0000002f002f7308 */ /* 0x000f620000000800 */
[----:B------:R-:W4:Y:S03]  /*7170*/  LDSM.16.MT88.4 R8, [R32+0xb400] ;  /* 0x00b400002008783b */ /* 0x000f260000004200 */
[----:B------:R-:W-:Y:S01]  /*7180*/  MUFU.EX2 R46, R46 ;  /* 0x0000002e002e7308 */ /* 0x000fe20000000800 */
[-CC-:B------:R-:W-:Y:S01]  /*7190*/  FFMA.FTZ R42, R249, R49.reuse, -R56.reuse ;  /* 0x00000031f92a7223 */ /* 0x180fe20000010838 */
[-CC-:B------:R-:W-:Y:S01]  /*71a0*/  FFMA.FTZ R37, R247, R49.reuse, -R56.reuse ;  /* 0x00000031f7257223 */ /* 0x180fe20000010838 */
[-C--:B------:R-:W-:Y:S01]  /*71b0*/  FFMA.FTZ R34, R245, R49.reuse, -R56 ;  /* 0x00000031f5227223 */ /* 0x080fe20000010838 */
[----:B------:R-:W3:Y:S01]  /*71c0*/  MUFU.EX2 R41, R41 ;  /* 0x0000002900297308 */ /* 0x000ee20000000800 */
[-CC-:B------:R-:W-:Y:S01]  /*71d0*/  FFMA.FTZ R36, R73, R49.reuse, -R54.reuse ;  /* 0x0000003149247223 */ /* 0x180fe20000010836 */
[----:B------:R-:W-:Y:S01]  /*71e0*/  FFMA.FTZ R35, R75, R49, -R54 ;  /* 0x000000314b237223 */ /* 0x000fe20000010836 */
[----:B------:R-:W4:Y:S01]  /*71f0*/  LDSM.16.MT88.4 R12, [R40+0xb400] ;  /* 0x00b40000280c783b */ /* 0x000f220000004200 */
[----:B------:R-:W-:Y:S03]  /*7200*/  MUFU.EX2 R48, R48 ;  /* 0x0000003000307308 */ /* 0x000fe60000000800 */
[----:B------:R-:W4:Y:S01]  /*7210*/  LDSM.16.MT88.4 R24, [R32+0xd400] ;  /* 0x00d400002018783b */ /* 0x000f220000004200 */
[----:B------:R-:W1:Y:S04]  /*7220*/  MUFU.EX2 R45, R45 ;  /* 0x0000002d002d7308 */ /* 0x000e680000000800 */
[----:B------:R-:W-:Y:S04]  /*7230*/  MUFU.EX2 R44, R44 ;  /* 0x0000002c002c7308 */ /* 0x000fe80000000800 */
[----:B------:R-:W2:Y:S01]  /*7240*/  MUFU.EX2 R43, R43 ;  /* 0x0000002b002b7308 */ /* 0x000ea20000000800 */
[----:B-----5:R-:W-:-:S02]  /*7250*/  F2FP.F16.F32.PACK_AB R69, R47, R50 ;  /* 0x000000322f45723e */ /* 0x020fc400000000ff */
[----:B---3--:R-:W-:Y:S02]  /*7260*/  F2FP.F16.F32.PACK_AB R71, R41, R46 ;  /* 0x0000002e2947723e */ /* 0x008fe400000000ff */
[----:B-1----:R-:W-:Y:S01]  /*7270*/  F2FP.F16.F32.PACK_AB R68, R45, R48 ;  /* 0x000000302d44723e */ /* 0x002fe200000000ff */
[----:B------:R-:W-:Y:S01]  /*7280*/  MUFU.EX2 R42, R42 ;  /* 0x0000002a002a7308 */ /* 0x000fe20000000800 */
[----:B--2---:R-:W-:-:S03]  /*7290*/  F2FP.F16.F32.PACK_AB R70, R43, R44 ;  /* 0x0000002c2b46723e */ /* 0x004fc600000000ff */
[----:B------:R-:W1:Y:S04]  /*72a0*/  MUFU.EX2 R37, R37 ;  /* 0x0000002500257308 */ /* 0x000e680000000800 */
[----:B------:R-:W-:Y:S01]  /*72b0*/  MUFU.EX2 R34, R34 ;  /* 0x0000002200227308 */ /* 0x000fe20000000800 */
[C---:B------:R-:W-:Y:S03]  /*72c0*/  HMMA.16816.F32 R88, R68.reuse, R84, RZ ;  /* 0x000000544458723c */ /* 0x040fe600000018ff */
[----:B------:R-:W-:Y:S04]  /*72d0*/  MUFU.EX2 R33, R33 ;  /* 0x0000002100217308 */ /* 0x000fe80000000800 */
[----:B------:R-:W-:Y:S01]  /*72e0*/  MUFU.EX2 R39, R39 ;  /* 0x0000002700277308 */ /* 0x000fe20000000800 */
[C---:B------:R-:W-:Y:S03]  /*72f0*/  HMMA.16816.F32 R84, R68.reuse, R86, RZ ;  /* 0x000000564454723c */ /* 0x040fe600000018ff */
[----:B------:R-:W2:Y:S04]  /*7300*/  MUFU.EX2 R38, R38 ;  /* 0x0000002600267308 */ /* 0x000ea80000000800 */
[----:B------:R-:W-:Y:S04]  /*7310*/  MUFU.EX2 R36, R36 ;  /* 0x0000002400247308 */ /* 0x000fe80000000800 */
[----:B------:R-:W3:Y:S01]  /*7320*/  MUFU.EX2 R35, R35 ;  /* 0x0000002300237308 */ /* 0x000ee20000000800 */
        /* <DEDUP_REMOVED lines=9> */
[----:B-1----:R-:W-:-:S02]  /*73c0*/  F2FP.F16.F32.PACK_AB R5, R37, R42 ;  /* 0x0000002a2505723e */ /* 0x002fc400000000ff */
[----:B--2---:R-:W-:-:S05]  /*73d0*/  F2FP.F16.F32.PACK_AB R4, R38, R39 ;  /* 0x000000272604723e */ /* 0x004fca00000000ff */
[----:B------:R-:W-:Y:S01]  /*73e0*/  HMMA.16816.F32 R68, R68, R6, RZ ;  /* 0x000000064444723c */ /* 0x000fe200000018ff */
[----:B------:R-:W-:Y:S02]  /*73f0*/  F2FP.F16.F32.PACK_AB R7, R33, R34 ;  /* 0x000000222107723e */ /* 0x000fe400000000ff */
[----:B---3--:R-:W-:-:S07]  /*7400*/  F2FP.F16.F32.PACK_AB R6, R35, R36 ;  /* 0x000000242306723e */ /* 0x008fce00000000ff */
[C---:B------:R-:W-:Y:S08]  /*7410*/  HMMA.16816.F32 R88, R4.reuse, R8, R88 ;  /* 0x000000080458723c */ /* 0x040ff00000001858 */
[----:B------:R-:W-:Y:S01]  /*7420*/  HMMA.16816.F32 R84, R4, R10, R84 ;  /* 0x0000000a0454723c */ /* 0x000fe20000001854 */
[----:B------:R-:W1:Y:S01]  /*7430*/  LDSM.16.MT88.4 R8, [R32+0xb800] ;  /* 0x00b800002008783b */ /* 0x000e620000004200 */
[-C--:B------:R-:W-:Y:S01]  /*7440*/  FFMA.FTZ R62, R127, R49.reuse, -R54 ;  /* 0x000000317f3e7223 */ /* 0x080fe20000010836 */
[----:B------:R-:W-:-:S05]  /*7450*/  FFMA.FTZ R60, R123, R49, -R56 ;  /* 0x000000317b3c7223 */ /* 0x000fca0000010838 */
[----:B------:R-:W-:Y:S01]  /*7460*/  HMMA.16816.F32 R104, R4, R16, R104 ;  /* 0x000000100468723c */ /* 0x000fe20000001868 */
[-C--:B------:R-:W-:Y:S01]  /*7470*/  FFMA.FTZ R58, R121, R49.reuse, -R56 ;  /* 0x00000031793a7223 */ /* 0x080fe20000010838 */
[-CC-:B------:R-:W-:Y:S01]  /*7480*/  FFMA.FTZ R64, R125, R49.reuse, -R54.reuse ;  /* 0x000000317d407223 */ /* 0x180fe20000010836 */
[----:B------:R-:W-:-:S05]  /*7490*/  FFMA.FTZ R127, R237, R49, -R54 ;  /* 0x00000031ed7f7223 */ /* 0x000fca0000010836 */
[C---:B------:R-:W-:Y:S01]  /*74a0*/  HMMA.16816.F32 R100, R4.reuse, R18, R100 ;  /* 0x000000120464723c */ /* 0x040fe20000001864 */
[----:B------:R-:W2:Y:S01]  /*74b0*/  LDSM.16.MT88.4 R16, [R32+0x9800] ;  /* 0x009800002010783b */ /* 0x000ea20000004200 */
[-CC-:B------:R-:W-:Y:S01]  /*74c0*/  FFMA.FTZ R243, R243, R49.reuse, -R56.reuse ;  /* 0x00000031f3f37223 */ /* 0x180fe20000010838 */
[-C--:B------:R-:W-:Y:S01]  /*74d0*/  FFMA.FTZ R241, R241, R49.reuse, -R56 ;  /* 0x00000031f1f17223 */ /* 0x080fe20000010838 */
[----:B------:R-:W-:Y:S01]  /*74e0*/  FFMA.FTZ R239, R239, R49, -R54 ;  /* 0x00000031efef7223 */ /* 0x000fe20000010836 */
[----:B------:R-:W-:Y:S03]  /*74f0*/  MUFU.EX2 R60, R60 ;  /* 0x0000003c003c7308 */ /* 0x000fe60000000800 */
[C---:B------:R-:W-:Y:S01]  /*7500*/  HMMA.16816.F32 R96, R4.reuse, R12, R96 ;  /* 0x0000000c0460723c */ /* 0x040fe20000001860 */
[----:B------:R-:W3:Y:S04]  /*7510*/  MUFU.EX2 R123, R243 ;  /* 0x000000f3007b7308 */ /* 0x000ee80000000800 */
[----:B------:R-:W-:Y:S03]  /*7520*/  MUFU.EX2 R121, R241 ;  /* 0x000000f100797308 */ /* 0x000fe60000000800 */
[C---:B------:R-:W-:Y:S01]  /*7530*/  HMMA.16816.F32 R92, R4.reuse, R14, R92 ;  /* 0x0000000e045c723c */ /* 0x040fe2000000185c */
[----:B------:R-:W4:Y:S01]  /*7540*/  MUFU.EX2 R58, R58 ;  /* 0x0000003a003a7308 */ /* 0x000f220000000800 */
[----:B------:R-:W5:Y:S03]  /*7550*/  LDSM.16.MT88.4 R12, [R40+0xb800] ;  /* 0x00b80000280c783b */ /* 0x000f660000004200 */
[----:B------:R-:W-:Y:S04]  /*7560*/  MUFU.EX2 R125, R239 ;  /* 0x000000ef007d7308 */ /* 0x000fe80000000800 */
[----:B------:R-:W1:Y:S04]  /*7570*/  MUFU.EX2 R64, R64 ;  /* 0x0000004000407308 */ /* 0x000e680000000800 */
[----:B------:R-:W-:Y:S04]  /*7580*/  MUFU.EX2 R62, R62 ;  /* 0x0000003e003e7308 */ /* 0x000fe80000000800 */
[----:B------:R-:W2:Y:S01]  /*7590*/  MUFU.EX2 R127, R127 ;  /* 0x0000007f007f7308 */ /* 0x000ea20000000800 */
[C---:B------:R-:W-:Y:S08]  /*75a0*/  HMMA.16816.F32 R112, R4.reuse, R20, R112 ;  /* 0x000000140470723c */ /* 0x040ff00000001870 */
[C---:B------:R-:W-:Y:S01]  /*75b0*/  HMMA.16816.F32 R108, R4.reuse, R22, R108 ;  /* 0x00000016046c723c */ /* 0x040fe2000000186c */
[----:B------:R-:W5:Y:S07]  /*75c0*/  LDSM.16.MT88.4 R20, [R40+0x9800] ;  /* 0x009800002814783b */ /* 0x000f6e0000004200 */
[C---:B------:R-:W-:Y:S08]  /*75d0*/  HMMA.16816.F32 R80, R4.reuse, R28, R80 ;  /* 0x0000001c0450723c */ /* 0x040ff00000001850 */
[C---:B------:R-:W-:Y:S01]  /*75e0*/  HMMA.16816.F32 R76, R4.reuse, R30, R76 ;  /* 0x0000001e044c723c */ /* 0x040fe2000000184c */
[----:B------:R-:W5:Y:S07]  /*75f0*/  LDSM.16.MT88.4 R28, [R40+0xd800] ;  /* 0x00d80000281c783b */ /* 0x000f6e0000004200 */
[C---:B------:R-:W-:Y:S08]  /*7600*/  HMMA.16816.F32 R72, R4.reuse, R24, R72 ;  /* 0x000000180448723c */ /* 0x040ff00000001848 */
[----:B------:R-:W-:Y:S01]  /*7610*/  HMMA.16816.F32 R68, R4, R26, R68 ;  /* 0x0000001a0444723c */ /* 0x000fe20000001844 */
[----:B---3--:R-:W-:Y:S01]  /*7620*/  F2FP.F16.F32.PACK_AB R5, R60, R123 ;  /* 0x0000007b3c05723e */ /* 0x008fe200000000ff */
[----:B------:R-:W3:Y:S01]  /*7630*/  LDSM.16.MT88.4 R24, [R32+0xd800] ;  /* 0x00d800002018783b */ /* 0x000ee20000004200 */
[----:B----4-:R-:W-:-:S02]  /*7640*/  F2FP.F16.F32.PACK_AB R7, R58, R121 ;  /* 0x000000793a07723e */ /* 0x010fc400000000ff */
[----:B-1----:R-:W-:Y:S02]  /*7650*/  F2FP.F16.F32.PACK_AB R4, R64, R125 ;  /* 0x0000007d4004723e */ /* 0x002fe400000000ff */
[----:B--2---:R-:W-:-:S07]  /*7660*/  F2FP.F16.F32.PACK_AB R6, R127, R62 ;  /* 0x0000003e7f06723e */ /* 0x004fce00000000ff */
[C---:B------:R-:W-:Y:S08]  /*7670*/  HMMA.16816.F32 R88, R4.reuse, R8, R88 ;  /* 0x000000080458723c */ /* 0x040ff00000001858 */
[----:B------:R-:W-:Y:S01]  /*7680*/  HMMA.16816.F32 R84, R4, R10, R84 ;  /* 0x0000000a0454723c */ /* 0x000fe20000001854 */
[----:B------:R-:W1:Y:S01]  /*7690*/  LDSM.16.MT88.4 R8, [R32+0xbc00] ;  /* 0x00bc00002008783b */ /* 0x000e620000004200 */
[-C--:B------:R-:W-:Y:S01]  /*76a0*/  FFMA.FTZ R122, R159, R49.reuse, -R54 ;  /* 0x000000319f7a7223 */ /* 0x080fe20000010836 */
[----:B------:R-:W-:-:S05]  /*76b0*/  FFMA.FTZ R120, R155, R49, -R56 ;  /* 0x000000319b787223 */ /* 0x000fca0000010838 */
[----:B------:R-:W-:Y:S01]  /*76c0*/  HMMA.16816.F32 R104, R4, R16, R104 ;  /* 0x000000100468723c */ /* 0x000fe20000001868 */
[-CC-:B------:R-:W-:Y:S01]  /*76d0*/  FFMA.FTZ R137, R231, R49.reuse, -R56.reuse ;  /* 0x00000031e7897223 */ /* 0x180fe20000010838 */
[-C--:B------:R-:W-:Y:S01]  /*76e0*/  FFMA.FTZ R66, R229, R49.reuse, -R56 ;  /* 0x00000031e5427223 */ /* 0x080fe20000010838 */
[----:B------:R-:W-:-:S05]  /*76f0*/  FFMA.FTZ R124, R157, R49, -R54 ;  /* 0x000000319d7c7223 */ /* 0x000fca0000010836 */
[C---:B------:R-:W-:Y:S01]  /*7700*/  HMMA.16816.F32 R100, R4.reuse, R18, R100 ;  /* 0x000000120464723c */ /* 0x040fe20000001864 */
[----:B------:R-:W2:Y:S01]  /*7710*/  LDSM.16.MT88.4 R16, [R32+0x9c00] ;  /* 0x009c00002010783b */ /* 0x000ea20000004200 */
[-C--:B------:R-:W-:Y:S01]  /*7720*/  FFMA.FTZ R159, R225, R49.reuse, -R54 ;  /* 0x00000031e19f7223 */ /* 0x080fe20000010836 */
[-C--:B------:R-:W-:Y:S01]  /*7730*/  FFMA.FTZ R235, R235, R49.reuse, -R56 ;  /* 0x00000031ebeb7223 */ /* 0x080fe20000010838 */
[----:B------:R-:W-:Y:S01]  /*7740*/  FFMA.FTZ R227, R227, R49, -R54 ;  /* 0x00000031e3e37223 */ /* 0x000fe20000010836 */
[----:B------:R-:W-:Y:S03]  /*7750*/  MUFU.EX2 R120, R120 ;  /* 0x0000007800787308 */ /* 0x000fe60000000800 */
[C---:B-----5:R-:W-:Y:S01]  /*7760*/  HMMA.16816.F32 R96, R4.reuse, R12, R96 ;  /* 0x0000000c0460723c */ /* 0x060fe20000001860 */
[----:B------:R-:W4:Y:S04]  /*7770*/  MUFU.EX2 R155, R235 ;  /* 0x000000eb009b7308 */ /* 0x000f280000000800 */
[----:B------:R-:W-:Y:S03]  /*7780*/  MUFU.EX2 R137, R137 ;  /* 0x0000008900897308 */ /* 0x000fe60000000800 */
[C---:B------:R-:W-:Y:S01]  /*7790*/  HMMA.16816.F32 R92, R4.reuse, R14, R92 ;  /* 0x0000000e045c723c */ /* 0x040fe2000000185c */
[----:B------:R-:W5:Y:S01]  /*77a0*/  MUFU.EX2 R66, R66 ;  /* 0x0000004200427308 */ /* 0x000f620000000800 */
[----:B------:R-:W2:Y:S03]  /*77b0*/  LDSM.16.MT88.4 R12, [R40+0xbc00] ;  /* 0x00bc0000280c783b */ /* 0x000ea60000004200 */
[----:B------:R-:W-:Y:S04]  /*77c0*/  MUFU.EX2 R157, R227 ;  /* 0x000000e3009d7308 */ /* 0x000fe80000000800 */
[----:B------:R-:W1:Y:S04]  /*77d0*/  MUFU.EX2 R124, R124 ;  /* 0x0000007c007c7308 */ /* 0x000e680000000800 */
[----:B------:R-:W-:Y:S04]  /*77e0*/  MUFU.EX2 R122, R122 ;  /* 0x0000007a007a7308 */ /* 0x000fe80000000800 */
[----:B------:R-:W1:Y:S01]  /*77f0*/  MUFU.EX2 R159, R159 ;  /* 0x0000009f009f7308 */ /* 0x000e620000000800 */
[C---:B------:R-:W-:Y:S08]  /*7800*/  HMMA.16816.F32 R112, R4.reuse, R20, R112 ;  /* 0x000000140470723c */ /* 0x040ff00000001870 */
[C---:B------:R-:W-:Y:S01]  /*7810*/  HMMA.16816.F32 R108, R4.reuse, R22, R108 ;  /* 0x00000016046c723c */ /* 0x040fe2000000186c */
[----:B------:R-:W2:Y:S07]  /*7820*/  LDSM.16.MT88.4 R20, [R40+0x9c00] ;  /* 0x009c00002814783b */ /* 0x000eae0000004200 */
[C---:B------:R-:W-:Y:S08]  /*7830*/  HMMA.16816.F32 R80, R4.reuse, R28, R80 ;  /* 0x0000001c0450723c */ /* 0x040ff00000001850 */
[C---:B------:R-:W-:Y:S01]  /*7840*/  HMMA.16816.F32 R76, R4.reuse, R30, R76 ;  /* 0x0000001e044c723c */ /* 0x040fe2000000184c */
[----:B------:R-:W2:Y:S07]  /*7850*/  LDSM.16.MT88.4 R28, [R40+0xdc00] ;  /* 0x00dc0000281c783b */ /* 0x000eae0000004200 */
[C---:B---3--:R-:W-:Y:S08]  /*7860*/  HMMA.16816.F32 R72, R4.reuse, R24, R72 ;  /* 0x000000180448723c */ /* 0x048ff00000001848 */
[----:B------:R-:W-:Y:S01]  /*7870*/  HMMA.16816.F32 R68, R4, R26, R68 ;  /* 0x0000001a0444723c */ /* 0x000fe20000001844 */
[----:B----4-:R-:W-:Y:S01]  /*7880*/  F2FP.F16.F32.PACK_AB R5, R120, R155 ;  /* 0x0000009b7805723e */ /* 0x010fe200000000ff */
[----:B------:R-:W3:Y:S01]  /*7890*/  LDSM.16.MT88.4 R24, [R32+0xdc00] ;  /* 0x00dc00002018783b */ /* 0x000ee20000004200 */
[----:B-----5:R-:W-:-:S02]  /*78a0*/  F2FP.F16.F32.PACK_AB R7, R66, R137 ;  /* 0x000000894207723e */ /* 0x020fc400000000ff */
[----:B-1----:R-:W-:Y:S02]  /*78b0*/  F2FP.F16.F32.PACK_AB R4, R124, R157 ;  /* 0x0000009d7c04723e */ /* 0x002fe400000000ff */
[----:B------:R-:W-:-:S07]  /*78c0*/  F2FP.F16.F32.PACK_AB R6, R159, R122 ;  /* 0x0000007a9f06723e */ /* 0x000fce00000000ff */
[C---:B------:R-:W-:Y:S08]  /*78d0*/  HMMA.16816.F32 R88, R4.reuse, R8, R88 ;  /* 0x000000080458723c */ /* 0x040ff00000001858 */
[----:B------:R-:W-:Y:S01]  /*78e0*/  HMMA.16816.F32 R84, R4, R10, R84 ;  /* 0x0000000a0454723c */ /* 0x000fe20000001854 */
[----:B------:R-:W1:Y:S01]  /*78f0*/  LDSM.16.MT88.4 R8, [R40+0xc000] ;  /* 0x00c000002808783b */ /* 0x000e620000004200 */
[-C--:B------:R-:W-:Y:S01]  /*7900*/  FFMA.FTZ R138, R205, R49.reuse, -R54 ;  /* 0x00000031cd8a7223 */ /* 0x080fe20000010836 */
[----:B------:R-:W-:-:S05]  /*7910*/  FFMA.FTZ R136, R179, R49, -R56 ;  /* 0x00000031b3887223 */ /* 0x000fca0000010838 */
[----:B--2---:R-:W-:Y:S01]  /*7920*/  HMMA.16816.F32 R104, R4, R16, R104 ;  /* 0x000000100468723c */ /* 0x004fe20000001868 */
        /* <DEDUP_REMOVED lines=24> */
[----:B------:R-:W-:Y:S07]  /*7ab0*/  LDSM.16.MT88.4 R28, [R40+0xe000] ;  /* 0x00e00000281c783b */ /* 0x000fee0000004200 */
[C---:B---3--:R-:W-:Y:S08]  /*7ac0*/  HMMA.16816.F32 R72, R4.reuse, R24, R72 ;  /* 0x000000180448723c */ /* 0x048ff00000001848 */
[----:B------:R-:W-:Y:S01]  /*7ad0*/  HMMA.16816.F32 R68, R4, R26, R68 ;  /* 0x0000001a0444723c */ /* 0x000fe20000001844 */
[----:B----4-:R-:W-:Y:S01]  /*7ae0*/  F2FP.F16.F32.PACK_AB R5, R136, R179 ;  /* 0x000000b38805723e */ /* 0x010fe200000000ff */
[--C-:B------:R-:W-:Y:S01]  /*7af0*/  FFMA.FTZ R144, R175, R49, -R56.reuse ;  /* 0x00000031af907223 */ /* 0x100fe20000010838 */
[----:B-----5:R-:W-:Y:S01]  /*7b00*/  F2FP.F16.F32.PACK_AB R7, R126, R177 ;  /* 0x000000b17e07723e */ /* 0x020fe200000000ff */
        /* <DEDUP_REMOVED lines=13> */
[C---:B--2---:R-:W-:Y:S08]  /*7be0*/  HMMA.16816.F32 R104, R4.reuse, R16, R104 ;  /* 0x000000100468723c */ /* 0x044ff00000001868 */
[C---:B------:R-:W-:Y:S01]  /*7bf0*/  HMMA.16816.F32 R100, R4.reuse, R18, R100 ;  /* 0x000000120464723c */ /* 0x040fe20000001864 */
[----:B------:R-:W2:Y:S01]  /*7c00*/  LDSM.16.MT88.4 R16, [R40+0xc400] ;  /* 0x00c400002810783b */ /* 0x000ea20000004200 */
[----:B------:R-:W-:Y:S06]  /*7c10*/  MUFU.EX2 R144, R144 ;  /* 0x0000009000907308 */ /* 0x000fec0000000800 */
[C---:B------:R-:W-:Y:S01]  /*7c20*/  HMMA.16816.F32 R88, R4.reuse, R12, R88 ;  /* 0x0000000c0458723c */ /* 0x040fe20000001858 */
[----:B------:R-:W3:Y:S07]  /*7c30*/  MUFU.EX2 R171, R173 ;  /* 0x000000ad00ab7308 */ /* 0x000eee0000000800 */
[C---:B------:R-:W-:Y:S01]  /*7c40*/  HMMA.16816.F32 R84, R4.reuse, R14, R84 ;  /* 0x0000000e0454723c */ /* 0x040fe20000001854 */
[----:B------:R-:W4:Y:S01]  /*7c50*/  LDSM.16.MT88.4 R12, [R32+0xc400] ;  /* 0x00c40000200c783b */ /* 0x000f220000004200 */
[----:B------:R-:W-:Y:S04]  /*7c60*/  MUFU.EX2 R142, R142 ;  /* 0x0000008e008e7308 */ /* 0x000fe80000000800 */
[----:B------:R-:W5:Y:S02]  /*7c70*/  MUFU.EX2 R167, R169 ;  /* 0x000000a900a77308 */ /* 0x000f640000000800 */
[C---:B------:R-:W-:Y:S02]  /*7c80*/  HMMA.16816.F32 R112, R4.reuse, R20, R112 ;  /* 0x000000140470723c */ /* 0x040fe40000001870 */
[----:B------:R-:W-:Y:S04]  /*7c90*/  MUFU.EX2 R148, R148 ;  /* 0x0000009400947308 */ /* 0x000fe80000000800 */
[----:B------:R-:W2:Y:S02]  /*7ca0*/  MUFU.EX2 R161, R165 ;  /* 0x000000a500a17308 */ /* 0x000ea40000000800 */
[C---:B------:R-:W-:Y:S01]  /*7cb0*/  HMMA.16816.F32 R108, R4.reuse, R22, R108 ;  /* 0x00000016046c723c */ /* 0x040fe2000000186c */
[----:B------:R-:W4:Y:S01]  /*7cc0*/  LDSM.16.MT88.4 R20, [R32+0xa400] ;  /* 0x00a400002014783b */ /* 0x000f220000004200 */
[----:B------:R-:W-:Y:S04]  /*7cd0*/  MUFU.EX2 R146, R146 ;  /* 0x0000009200927308 */ /* 0x000fe80000000800 */
[----:B------:R-:W2:Y:S02]  /*7ce0*/  MUFU.EX2 R163, R163 ;  /* 0x000000a300a37308 */ /* 0x000ea40000000800 */
[C---:B-1----:R-:W-:Y:S08]  /*7cf0*/  HMMA.16816.F32 R72, R4.reuse, R8, R72 ;  /* 0x000000080448723c */ /* 0x042ff00000001848 */
[C---:B------:R-:W-:Y:S01]  /*7d00*/  HMMA.16816.F32 R68, R4.reuse, R10, R68 ;  /* 0x0000000a0444723c */ /* 0x040fe20000001844 */
[----:B------:R-:W1:Y:S07]  /*7d10*/  LDSM.16.MT88.4 R8, [R40+0xe400] ;  /* 0x00e400002808783b */ /* 0x000e6e0000004200 */
[C---:B------:R-:W-:Y:S08]  /*7d20*/  HMMA.16816.F32 R80, R4.reuse, R28, R80 ;  /* 0x0000001c0450723c */ /* 0x040ff00000001850 */
[----:B------:R-:W-:Y:S01]  /*7d30*/  HMMA.16816.F32 R76, R4, R30, R76 ;  /* 0x0000001e044c723c */ /* 0x000fe2000000184c */
[----:B---3--:R-:W-:Y:S01]  /*7d40*/  F2FP.F16.F32.PACK_AB R5, R171, R144 ;  /* 0x00000090ab05723e */ /* 0x008fe200000000ff */
[----:B------:R-:W3:Y:S01]  /*7d50*/  LDSM.16.MT88.4 R28, [R32+0xe400] ;  /* 0x00e40000201c783b */ /* 0x000ee20000004200 */
[----:B-----5:R-:W-:-:S02]  /*7d60*/  F2FP.F16.F32.PACK_AB R7, R167, R142 ;  /* 0x0000008ea707723e */ /* 0x020fc400000000ff */
[----:B--2---:R-:W-:Y:S02]  /*7d70*/  F2FP.F16.F32.PACK_AB R4, R161, R148 ;  /* 0x00000094a104723e */ /* 0x004fe400000000ff */
[----:B------:R-:W-:-:S07]  /*7d80*/  F2FP.F16.F32.PACK_AB R6, R163, R146 ;  /* 0x00000092a306723e */ /* 0x000fce00000000ff */
[C---:B------:R-:W-:Y:S08]  /*7d90*/  HMMA.16816.F32 R96, R4.reuse, R16, R96 ;  /* 0x000000100460723c */ /* 0x040ff00000001860 */
[C---:B------:R-:W-:Y:S01]  /*7da0*/  HMMA.16816.F32 R92, R4.reuse, R18, R92 ;  /* 0x00000012045c723c */ /* 0x040fe2000000185c */
[----:B------:R-:W2:Y:S01]  /*7db0*/  LDSM.16.MT88.4 R16, [R32+0xa800] ;  /* 0x00a800002010783b */ /* 0x000ea20000004200 */
[-CC-:B------:R-:W-:Y:S01]  /*7dc0*/  FFMA.FTZ R150, R151, R49.reuse, -R56.reuse ;  /* 0x0000003197967223 */ /* 0x180fe20000010838 */
[-C--:B------:R-:W-:Y:S01]  /*7dd0*/  FFMA.FTZ R152, R147, R49.reuse, -R56 ;  /* 0x0000003193987223 */ /* 0x080fe20000010838 */
[-CC-:B------:R-:W-:Y:S01]  /*7de0*/  FFMA.FTZ R143, R143, R49.reuse, -R54.reuse ;  /* 0x000000318f8f7223 */ /* 0x180fe20000010836 */
[-CC-:B------:R-:W-:Y:S01]  /*7df0*/  FFMA.FTZ R154, R145, R49.reuse, -R54.reuse ;  /* 0x00000031919a7223 */ /* 0x180fe20000010836 */
[-C--:B------:R-:W-:Y:S01]  /*7e00*/  FFMA.FTZ R156, R139, R49.reuse, -R54 ;  /* 0x000000318b9c7223 */ /* 0x080fe20000010836 */
[-CC-:B------:R-:W-:Y:S01]  /*7e10*/  FFMA.FTZ R153, R153, R49.reuse, -R56.reuse ;  /* 0x0000003199997223 */ /* 0x180fe20000010838 */
[C---:B----4-:R-:W-:Y:S01]  /*7e20*/  HMMA.16816.F32 R88, R4.reuse, R12, R88 ;  /* 0x0000000c0458723c */ /* 0x050fe20000001858 */
[-C--:B------:R-:W-:Y:S01]  /*7e30*/  FFMA.FTZ R151, R149, R49.reuse, -R56 ;  /* 0x0000003195977223 */ /* 0x080fe20000010838 */
[----:B------:R-:W-:Y:S01]  /*7e40*/  FFMA.FTZ R141, R141, R49, -R54 ;  /* 0x000000318d8d7223 */ /* 0x000fe20000010836 */
[----:B------:R-:W-:Y:S05]  /*7e50*/  MUFU.EX2 R150, R150 ;  /* 0x0000009600967308 */ /* 0x000fea0000000800 */
[C---:B------:R-:W-:Y:S01]  /*7e60*/  HMMA.16816.F32 R84, R4.reuse, R14, R84 ;  /* 0x0000000e0454723c */ /* 0x040fe20000001854 */
[----:B------:R-:W4:Y:S01]  /*7e70*/  LDSM.16.MT88.4 R12, [R32+0xc800] ;  /* 0x00c80000200c783b */ /* 0x000f220000004200 */
[----:B------:R-:W5:Y:S04]  /*7e80*/  MUFU.EX2 R149, R153 ;  /* 0x0000009900957308 */ /* 0x000f680000000800 */
[----:B------:R-:W-:Y:S02]  /*7e90*/  MUFU.EX2 R147, R151 ;  /* 0x0000009700937308 */ /* 0x000fe40000000800 */
[C---:B------:R-:W-:Y:S02]  /*7ea0*/  HMMA.16816.F32 R104, R4.reuse, R20, R104 ;  /* 0x000000140468723c */ /* 0x040fe40000001868 */
[----:B------:R-:W2:Y:S04]  /*7eb0*/  MUFU.EX2 R152, R152 ;  /* 0x0000009800987308 */ /* 0x000ea80000000800 */
[----:B------:R-:W-:Y:S02]  /*7ec0*/  MUFU.EX2 R143, R143 ;  /* 0x0000008f008f7308 */ /* 0x000fe40000000800 */
[C---:B------:R-:W-:Y:S01]  /*7ed0*/  HMMA.16816.F32 R100, R4.reuse, R22, R100 ;  /* 0x000000160464723c */ /* 0x040fe20000001864 */
[----:B------:R-:W-:Y:S01]  /*7ee0*/  LDSM.16.MT88.4 R20, [R40+0xc800] ;  /* 0x00c800002814783b */ /* 0x000fe20000004200 */
[----:B------:R-:W2:Y:S04]  /*7ef0*/  MUFU.EX2 R154, R154 ;  /* 0x0000009a009a7308 */ /* 0x000ea80000000800 */
        /* <DEDUP_REMOVED lines=8> */
[C---:B---3--:R-:W-:Y:S08]  /*7f80*/  HMMA.16816.F32 R72, R4.reuse, R28, R72 ;  /* 0x0000001c0448723c */ /* 0x048ff00000001848 */
[----:B------:R-:W-:Y:S01]  /*7f90*/  HMMA.16816.F32 R68, R4, R30, R68 ;  /* 0x0000001e0444723c */ /* 0x000fe20000001844 */
[----:B-----5:R-:W-:-:S02]  /*7fa0*/  F2FP.F16.F32.PACK_AB R5, R149, R150 ;  /* 0x000000969505723e */ /* 0x020fc400000000ff */
[----:B--2---:R-:W-:Y:S02]  /*7fb0*/  F2FP.F16.F32.PACK_AB R7, R152, R147 ;  /* 0x000000939807723e */ /* 0x004fe400000000ff */
[----:B------:R-:W-:Y:S02]  /*7fc0*/  F2FP.F16.F32.PACK_AB R4, R154, R143 ;  /* 0x0000008f9a04723e */ /* 0x000fe400000000ff */
[----:B----4-:R-:W-:-:S07]  /*7fd0*/  F2FP.F16.F32.PACK_AB R6, R156, R139 ;  /* 0x0000008b9c06723e */ /* 0x010fce00000000ff */
[C---:B------:R-:W-:Y:S08]  /*7fe0*/  HMMA.16816.F32 R104, R4.reuse, R16, R104 ;  /* 0x000000100468723c */ /* 0x040ff00000001868 */
[C---:B------:R-:W-:Y:S01]  /*7ff0*/  HMMA.16816.F32 R100, R4.reuse, R18, R100 ;  /* 0x000000120464723c */ /* 0x040fe20000001864 */
[----:B------:R-:W2:Y:S07]  /*8000*/  LDSM.16.MT88.4 R16, [R32+0xe800] ;  /* 0x00e800002010783b */ /* 0x000eae0000004200 */
[C---:B------:R-:W-:Y:S08]  /*8010*/  HMMA.16816.F32 R88, R4.reuse, R12, R88 ;  /* 0x0000000c0458723c */ /* 0x040ff00000001858 */
        /* <DEDUP_REMOVED lines=31> */
[----:B--2---:R-:W-:Y:S01]  /*8210*/  HMMA.16816.F32 R72, R4, R16, R72 ;  /* 0x000000100448723c */ /* 0x004fe20000001848 */
[----:B------:R-:W-:Y:S01]  /*8220*/  FADD.FTZ R42, R42, R41 ;  /* 0x000000292a2a7221 */ /* 0x000fe20000010000 */
[----:B------:R-:W-:-:S06]  /*8230*/  FADD.FTZ R27, R39, R26 ;  /* 0x0000001a271b7221 */ /* 0x000fcc0000010000 */
[----:B------:R-:W-:Y:S01]  /*8240*/  HMMA.16816.F32 R68, R4, R18, R68 ;  /* 0x000000120444723c */ /* 0x000fe20000001844 */
[----:B------:R-:W2:Y:S01]  /*8250*/  LDSM.16.MT88.4 R16, [R40+0xec00] ;  /* 0x00ec00002810783b */ /* 0x000ea20000004200 */
[----:B------:R-:W-:Y:S01]  /*8260*/  FADD.FTZ R37, R37, R42 ;  /* 0x0000002a25257221 */ /* 0x000fe20000010000 */
[----:B------:R-:W-:Y:S01]  /*8270*/  FADD.FTZ R27, R38, R27 ;  /* 0x0000001b261b7221 */ /* 0x000fe20000010000 */
[----:B-1----:R-:W-:Y:S02]  /*8280*/  F2FP.F16.F32.PACK_AB R5, R21, R20 ;  /* 0x000000141505723e */ /* 0x002fe400000000ff */
[----:B-----5:R-:W-:Y:S01]  /*8290*/  F2FP.F16.F32.PACK_AB R7, R219, R22 ;  /* 0x00000016db07723e */ /* 0x020fe200000000ff */
[----:B------:R-:W-:Y:S01]  /*82a0*/  FADD.FTZ R26, R34, R37 ;  /* 0x00000025221a7221 */ /* 0x000fe20000010000 */
[----:B---3--:R-:W-:Y:S01]  /*82b0*/  F2FP.F16.F32.PACK_AB R4, R24, R23 ;  /* 0x000000171804723e */ /* 0x008fe200000000ff */
        /* <DEDUP_REMOVED lines=17> */
[----:B------:R-:W-:Y:S02]  /*83d0*/  FADD.FTZ R27, R157, R26 ;  /* 0x0000001a9d1b7221 */ /* 0x000fe40000010000 */
[C---:B------:R-:W-:Y:S01]  /*83e0*/  HMMA.16816.F32 R92, R4.reuse, R10, R92 ;  /* 0x0000000a045c723c */ /* 0x040fe2000000185c */
[----:B------:R-:W3:Y:S01]  /*83f0*/  LDSM.16.MT88.4 R8, [R32+0xcc00] ;  /* 0x00cc00002008783b */ /* 0x000ee20000004200 */
[----:B------:R-:W-:Y:S01]  /*8400*/  FADD.FTZ R120, R120, R155 ;  /* 0x0000009b78787221 */ /* 0x000fe20000010000 */
[----:B------:R-:W-:Y:S02]  /*8410*/  FADD.FTZ R27, R124, R27 ;  /* 0x0000001b7c1b7221 */ /* 0x000fe40000010000 */
[----:B------:R-:W4:Y:S01]  /*8420*/  LDSM.16.MT88.4 R32, [R32+0xec00] ;  /* 0x00ec00002020783b */ /* 0x000f220000004200 */
[----:B------:R-:W-:Y:S02]  /*8430*/  FADD.FTZ R137, R137, R120 ;  /* 0x0000007889897221 */ /* 0x000fe40000010000 */
        /* <DEDUP_REMOVED lines=21> */
[----:B------:R-:W-:Y:S02]  /*8590*/  FADD.FTZ R8, R163, R8 ;  /* 0x00000008a3087221 */ /* 0x000fe40000010000 */
[----:B------:R-:W-:Y:S02]  /*85a0*/  FADD.FTZ R150, R150, R167 ;  /* 0x000000a796967221 */ /* 0x000fe40000010000 */
[----:B------:R-:W-:Y:S02]  /*85b0*/  FADD.FTZ R143, R143, R8 ;  /* 0x000000088f8f7221 */ /* 0x000fe40000010000 */
[----:B------:R-:W-:Y:S02]  /*85c0*/  FADD.FTZ R8, R149, R150 ;  /* 0x0000009695087221 */ /* 0x000fe40000010000 */
[----:B------:R-:W-:Y:S02]  /*85d0*/  FADD.FTZ R154, R154, R143 ;  /* 0x0000008f9a9a7221 */ /* 0x000fe40000010000 */
[----:B------:R-:W-:-:S02]  /*85e0*/  FADD.FTZ R9, R147, R8 ;  /* 0x0000000893097221 */ /* 0x000fc40000010000 */
[----:B------:R-:W-:Y:S01]  /*85f0*/  FADD.FTZ R139, R139, R154 ;  /* 0x0000009a8b8b7221 */ /* 0x000fe20000010000 */
[----:B------:R-:W-:Y:S01]  /*8600*/  ISETP.GT.AND P0, PT, R131, R196, PT ;  /* 0x000000c48300720c */ /* 0x000fe20003f04270 */
[----:B------:R-:W-:Y:S02]  /*8610*/  FADD.FTZ R9, R152, R9 ;  /* 0x0000000998097221 */ /* 0x000fe40000010000 */
[----:B------:R-:W-:Y:S02]  /*8620*/  FADD.FTZ R156, R156, R139 ;  /* 0x0000008b9c9c7221 */ /* 0x000fe40000010000 */
[----:B------:R-:W-:Y:S02]  /*8630*/  FADD.FTZ R20, R20, R9 ;  /* 0x0000000914147221 */ /* 0x000fe40000010000 */
[----:B------:R-:W-:Y:S02]  /*8640*/  FADD.FTZ R23, R23, R156 ;  /* 0x0000009c17177221 */ /* 0x000fe40000010000 */
[----:B------:R-:W-:-:S02]  /*8650*/  FADD.FTZ R21, R21, R20 ;  /* 0x0000001415157221 */ /* 0x000fc40000010000 */
        /* <DEDUP_REMOVED lines=9> */
[C---:B----4-:R-:W-:Y:S08]  /*86f0*/  HMMA.16816.F32 R72, R4.reuse, R32, R72 ;  /* 0x000000200448723c */ /* 0x050ff00000001848 */
[----:B------:R-:W-:Y:S01]  /*8700*/  HMMA.16816.F32 R68, R4, R34, R68 ;  /* 0x000000220444723c */ /* 0x000fe20000001844 */
[----:B------:R-:W-:-:S04]  /*8710*/  NOP ;  /* 0x0000000000007918 */ /* 0x000fc80000000000 */
[----:B------:R-:W-:-:S15]  /*8720*/  @!P0 BRA `(.L_x_5576) ;  /* 0x0000005c00a88947 */ /* 0x000fde0003800000 */
        /* <DEDUP_REMOVED lines=23> */
[----:B------:R-:W-:Y:S02]  /*88a0*/  IMAD.HI.U32 R11, R12, R7, RZ ;  /* 0x000000070c0b7227 */ /* 0x000fe400078e00ff */
[----:B------:R-:W2:Y:S02]  /*88b0*/  LD.E.64 R12, desc[UR4][R2.64+0x28] ;  /* 0x00002804020c7980 */ /* 0x000ea4000c101b00 */
        /* <DEDUP_REMOVED lines=42> */
.L_x_5578:
        /* <DEDUP_REMOVED lines=8> */
.L_x_5579:
[----:B------:R-:W-:Y:S05]  /*8be0*/  BSYNC.RECONVERGENT B0 ;  /* 0x0000000000007941 */ /* 0x000fea0003800200 */
.L_x_5577:
[----:B------:R-:W-:Y:S01]  /*8bf0*/  SHF.R.U32.HI R182, RZ, 0x1, R180 ;  /* 0x00000001ffb67819 */ /* 0x000fe200000116b4 */
[----:B------:R-:W-:Y:S01]  /*8c00*/  IMAD.MOV.U32 R185, RZ, RZ, 0x20 ;  /* 0x00000020ffb97424 */ /* 0x000fe200078e00ff */
[-C--:B------:R-:W-:Y:S01]  /*8c10*/  ISETP.GE.AND P2, PT, R210, R209.reuse, PT ;  /* 0x000000d1d200720c */ /* 0x080fe20003f46270 */
[----:B------:R-:W-:Y:S01]  /*8c20*/  BSSY.RECONVERGENT B1, `(.L_x_5580) ;  /* 0x00003b3000017945 */ /* 0x000fe20003800200 */
[----:B------:R-:W-:Y:S02]  /*8c30*/  LOP3.LUT R5, R182, 0x8, RZ, 0xc0, !PT ;  /* 0x00000008b6057812 */ /* 0x000fe400078ec0ff */
[-C--:B------:R-:W-:Y:S02]  /*8c40*/  ISETP.GE.AND P1, PT, R134, R209.reuse, PT ;  /* 0x000000d18600720c */ /* 0x080fe40003f26270 */
[----:B------:R-:W-:Y:S01]  /*8c50*/  LOP3.LUT R54, R5, 0xc0, R232, 0xf8, !PT ;  /* 0x000000c005367812 */ /* 0x000fe200078ef8e8 */
[----:B------:R-:W-:Y:S01]  /*8c60*/  IMAD.SHL.U32 R5, R190, 0x40, RZ ;  /* 0x00000040be057824 */ /* 0x000fe200078e00ff */
[----:B------:R-:W-:-:S02]  /*8c70*/  ISETP.GE.AND P0, PT, R132, R209, PT ;  /* 0x000000d18400720c */ /* 0x000fc40003f06270 */
[----:B------:R-:W-:Y:S02]  /*8c80*/  SHF.L.U64.HI R4, R190, 0x6, R191 ;  /* 0x00000006be047819 */ /* 0x000fe400000102bf */
[----:B------:R-:W-:Y:S01]  /*8c90*/  IADD3 R12, P4, PT, R5, R200, RZ ;  /* 0x000000c8050c7210 */ /* 0x000fe20007f9e0ff */
[----:B------:R-:W-:Y:S01]  /*8ca0*/  @!PT LDS RZ, [RZ] ;  /* 0x00000000fffff984 */ /* 0x000fe20000000800 */
[----:B------:R-:W-:Y:S01]  /*8cb0*/  @!PT LDS RZ, [RZ] ;  /* 0x00000000fffff984 */ /* 0x000fe20000000800 */
[----:B------:R-:W-:Y:S01]  /*8cc0*/  @!PT LDS RZ, [RZ] ;  /* 0x00000000fffff984 */ /* 0x000fe20000000800 */
[----:B------:R-:W-:Y:S01]  /*8cd0*/  @!P2 LDGSTS.E.BYPASS.LTC128B.128 [R211+0x9000], desc[UR4][R200.64] ;  /* 0x09000000c8d3afae */ /* 0x000fe2000b981a04 */
[----:B------:R-:W-:Y:S02]  /*8ce0*/  LOP3.LUT R181, R129, 0x3e00, RZ, 0xc0, !PT ;  /* 0x00003e0081b57812 */ /* 0x000fe400078ec0ff */
[----:B------:R-:W-:Y:S01]  /*8cf0*/  LOP3.LUT R54, R54, R133, RZ, 0x3c, !PT ;  /* 0x0000008536367212 */ /* 0x000fe200078e3cff */
[----:B------:R-:W-:Y:S01]  /*8d00*/  @P2 STS.128 [R211+0x9000], RZ ;  /* 0x009000ffd3002388 */ /* 0x000fe20000000c00 */
[----:B------:R-:W-:Y:S01]  /*8d10*/  IMAD.X R13, R4, 0x1, R201, P4 ;  /* 0x00000001040d7824 */ /* 0x000fe200020e06c9 */
[----:B------:R-:W-:Y:S02]  /*8d20*/  IADD3 R10, P4, PT, R5, R12, RZ ;  /* 0x0000000c050a7210 */ /* 0x000fe40007f9e0ff */
[----:B------:R-:W-:Y:S01]  /*8d30*/  @!PT LDS RZ, [RZ] ;  /* 0x00000000fffff984 */ /* 0x000fe20000000800 */
[----:B------:R-:W-:Y:S01]  /*8d40*/  @!PT LDS RZ, [RZ] ;  /* 0x00000000fffff984 */ /* 0x000fe20000000800 */
[----:B------:R-:W-:Y:S01]  /*8d50*/  @!PT LDS RZ, [RZ] ;  /* 0x00000000fffff984 */ /* 0x000fe20000000800 */
[----:B------:R-:W-:Y:S01]  /*8d60*/  @!P1 LDGSTS.E.BYPASS.LTC128B.128 [R211+0xb000], desc[UR4][R200.64+0x40] ;  /* 0x0b000040c8d39fae */ /* 0x000fe2000b981a04 */
[----:B------:R-:W-:-:S02]  /*8d70*/  LOP3.LUT R7, R181, 0x20, R232, 0xf8, !PT ;  /* 0x00000020b5077812 */ /* 0x000fc400078ef8e8 */
[----:B------:R-:W-:Y:S01]  /*8d80*/  IMAD.X R11, R4, 0x1, R13, P4 ;  /* 0x00000001040b7824 */ /* 0x000fe200020e060d */
[----:B------:R-:W-:Y:S01]  /*8d90*/  @P1 STS.128 [R211+0xb000], RZ ;  /* 0x00b000ffd3001388 */ /* 0x000fe20000000c00 */
[----:B------:R-:W-:Y:S02]  /*8da0*/  IADD3 R8, P4, PT, R5, R10, RZ ;  /* 0x0000000a05087210 */ /* 0x000fe40007f9e0ff */
[----:B------:R-:W-:Y:S01]  /*8db0*/  LOP3.LUT R7, R7, 0x100, R232, 0xf8, !PT ;  /* 0x0000010007077812 */ /* 0x000fe200078ef8e8 */
[----:B------:R-:W-:Y:S01]  /*8dc0*/  @!PT LDS RZ, [RZ] ;  /* 0x00000000fffff984 */ /* 0x000fe20000000800 */
[----:B------:R-:W-:Y:S01]  /*8dd0*/  @!PT LDS RZ, [RZ] ;  /* 0x00000000fffff984 */ /* 0x000fe20000000800 */
[----:B------:R-:W-:Y:S01]  /*8de0*/  @!PT LDS RZ, [RZ] ;  /* 0x00000000fffff984 */ /* 0x000fe20000000800 */
[----:B------:R-:W-:Y:S01]  /*8df0*/  @!P0 LDGSTS.E.BYPASS.LTC128B.128 [R211+0xd000], desc[UR4][R200.64+0x80] ;  /* 0x0d000080c8d38fae */ /* 0x000fe2000b981a04 */
[----:B------:R-:W-:Y:S01]  /*8e00*/  LEA R183, R130, R135, 0x18 ;  /* 0x0000008782b77211 */ /* 0x000fe200078ec0ff */
[----:B------:R-:W-:Y:S01]  /*8e10*/  IMAD.X R9, R4, 0x1, R11, P4 ;  /* 0x0000000104097824 */ /* 0x000fe200020e060b */
[----:B------:R-:W-:Y:S01]  /*8e20*/  LOP3.LUT R48, R7, R54, RZ, 0xfc, !PT ;  /* 0x0000003607307212 */ /* 0x000fe200078efcff */
[----:B------:R-:W-:Y:S01]  /*8e30*/  @P0 STS.128 [R211+0xd000], RZ ;  /* 0x00d000ffd3000388 */ /* 0x000fe20000000c00 */
[----:B------:R-:W-:Y:S01]  /*8e40*/  SEL R185, R185, 0xffffffe0, !P6 ;  /* 0xffffffe0b9b97807 */ /* 0x000fe20007000000 */
[----:B------:R-:W-:-:S02]  /*8e50*/  IMAD R55, R128, 0x2, R183 ;  /* 0x0000000280377824 */ /* 0x000fc400078e02b7 */
[----:B------:R-:W-:Y:S01]  /*8e60*/  @!PT LDS RZ, [RZ] ;  /* 0x00000000fffff984 */ /* 0x000fe20000000800 */
[----:B------:R-:W-:Y:S01]  /*8e70*/  @!PT LDS RZ, [RZ] ;  /* 0x00000000fffff984 */ /* 0x000fe20000000800 */
[----:B------:R-:W-:Y:S01]  /*8e80*/  @!PT LDS RZ, [RZ] ;  /* 0x00000000fffff984 */ /* 0x000fe20000000800 */
[----:B------:R-:W-:Y:S01]  /*8e90*/  @!P2 LDGSTS.E.BYPASS.LTC128B.128 [R211+0x9800], desc[UR4][R12.64] ;  /* 0x098000000cd3afae */ /* 0x000fe2000b981a04 */
[----:B------:R-:W-:-:S03]  /*8ea0*/  IMAD R48, R48, 0x2, R183 ;  /* 0x0000000230307824 */ /* 0x000fc600078e02b7 */
[----:B------:R-:W-:Y:S01]  /*8eb0*/  @P2 STS.128 [R211+0x9800], RZ ;  /* 0x009800ffd3002388 */ /* 0x000fe20000000c00 */
[--C-:B------:R-:W-:Y:S02]  /*8ec0*/  IMAD.IADD R235, R48, 0x1, R185.reuse ;  /* 0x0000000130eb7824 */ /* 0x100fe400078e02b9 */
[----:B------:R-:W-:Y:S01]  /*8ed0*/  IMAD.IADD R185, R55, 0x1, R185 ;  /* 0x0000000137b97824 */ /* 0x000fe200078e02b9 */
        /* <DEDUP_REMOVED lines=54> */
[C---:B------:R-:W-:Y:S03]  /*9240*/  HMMA.16816.F32 R148, R20.reuse, R150, RZ ;  /* 0x000000961494723c */ /* 0x040fe600000018ff */
[----:B------:R-:W2:Y:S04]  /*9250*/  LDSM.16.M88.4 R12, [R185+0x3c00] ;  /* 0x003c0000b90c783b */ /* 0x000ea80000000200 */
        /* <DEDUP_REMOVED lines=10> */
[C---:B-----5:R-:W-:Y:S03]  /*9300*/  HMMA.16816.F32 R24, R16.reuse, R4, R24 ;  /* 0x000000041018723c */ /* 0x060fe60000001818 */
[----:B------:R-:W-:Y:S04]  /*9310*/  LDSM.16.M88.4 R152, [R185+0x6800] ;  /* 0x00680000b998783b */ /* 0x000fe80000000200 */
[----:B------:R-:W-:Y:S01]  /*9320*/  LDSM.16.M88.4 R168, [R185+0x5800] ;  /* 0x00580000b9a8783b */ /* 0x000fe20000000200 */
[----:B------:R-:W-:Y:S03]  /*9330*/  HMMA.16816.F32 R148, R16, R6, R148 ;  /* 0x000000061094723c */ /* 0x000fe60000001894 */
[----:B------:R-:W3:Y:S04]  /*9340*/  LDSM.16.M88.4 R4, [R185+0x4400] ;  /* 0x00440000b904783b */ /* 0x000ee80000000200 */
[----:B------:R-:W-:Y:S01]  /*9350*/  LDSM.16.M88.4 R164, [R185+0x5c00] ;  /* 0x005c0000b9a4783b */ /* 0x000fe20000000200 */
[----:B------:R-:W-:Y:S03]  /*9360*/  HMMA.16816.F32 R140, R20, R142, RZ ;  /* 0x0000008e148c723c */ /* 0x000fe600000018ff */
[----:B------:R-:W-:Y:S04]  /*9370*/  LDSM.16.M88.4 R160, [R185+0x6000] ;  /* 0x00600000b9a0783b */ /* 0x000fe80000000200 */
[----:B------:R-:W-:Y:S01]  /*9380*/  LDSM.16.M88.4 R156, [R185+0x6400] ;  /* 0x00640000b99c783b */ /* 0x000fe20000000200 */
[C---:B-1----:R-:W-:Y:S03]  /*9390*/  HMMA.16816.F32 R32, R16.reuse, R8, R32 ;  /* 0x000000081020723c */ /* 0x042fe60000001820 */
[----:B------:R-:W0:Y:S05]  /*93a0*/  LDGDEPBAR ;  /* 0x00000000000079af */ /* 0x000e2a0000000000 */
[----:B------:R-:W-:Y:S01]  /*93b0*/  HMMA.16816.F32 R28, R16, R10, R28 ;  /* 0x0000000a101c723c */ /* 0x000fe2000000181c */
[----:B------:R-:W1:Y:S07]  /*93c0*/  LDSM.16.M88.4 R8, [R185+0x4000] ;  /* 0x00400000b908783b */ /* 0x000e6e0000000200 */
[C---:B------:R-:W-:Y:S08]  /*93d0*/  HMMA.16816.F32 R136, R20.reuse, R132, RZ ;  /* 0x000000841488723c */ /* 0x040ff000000018ff */
[C---:B------:R-:W-:Y:S08]  /*93e0*/  HMMA.16816.F32 R120, R20.reuse, R64, RZ ;  /* 0x000000401478723c */ /* 0x040ff000000018ff */
[C---:B------:R-:W-:Y:S08]  /*93f0*/  HMMA.16816.F32 R132, R20.reuse, R134, RZ ;  /* 0x000000861484723c */ /* 0x040ff000000018ff */
[----:B------:R-:W-:Y:S08]  /*9400*/  HMMA.16816.F32 R64, R20, R66, RZ ;  /* 0x000000421440723c */ /* 0x000ff000000018ff */
[C---:B------:R-:W-:Y:S08]  /*9410*/  HMMA.16816.F32 R144, R16.reuse, R36, R144 ;  /* 0x000000241090723c */ /* 0x040ff00000001890 */
[----:B------:R-:W-:Y:S01]  /*9420*/  HMMA.16816.F32 R140, R16, R38, R140 ;  /* 0x00000026108c723c */ /* 0x000fe2000000188c */
[----:B------:R-:W4:Y:S07]  /*9430*/  LDSM.16.M88.4 R36, [R185+0x4800] ;  /* 0x00480000b924783b */ /* 0x000f2e0000000200 */
[C---:B------:R-:W-:Y:S08]  /*9440*/  HMMA.16816.F32 R128, R20.reuse, R124, RZ ;  /* 0x0000007c1480723c */ /* 0x040ff000000018ff */
[C---:B------:R-:W-:Y:S08]  /*9450*/  HMMA.16816.F32 R124, R20.reuse, R126, RZ ;  /* 0x0000007e147c723c */ /* 0x040ff000000018ff */
[C---:B--2---:R-:W-:Y:S08]  /*9460*/  HMMA.16816.F32 R60, R20.reuse, R56, RZ ;  /* 0x00000038143c723c */ /* 0x044ff000000018ff */
[C---:B------:R-:W-:Y:S08]  /*9470*/  HMMA.16816.F32 R56, R20.reuse, R58, RZ ;  /* 0x0000003a1438723c */ /* 0x040ff000000018ff */
[C---:B------:R-:W-:Y:S08]  /*9480*/  HMMA.16816.F32 R176, R20.reuse, R40, RZ ;  /* 0x0000002814b0723c */ /* 0x040ff000000018ff */
        /* <DEDUP_REMOVED lines=14> */
[C---:B--2---:R-:W-:Y:S08]  /*9570*/  HMMA.16816.F32 R176, R16.reuse, R40, R176 ;  /* 0x0000002810b0723c */ /* 0x044ff000000018b0 */
[----:B------:R-:W-:Y:S01]  /*9580*/  HMMA.16816.F32 R20, R16, R42, R20 ;  /* 0x0000002a1014723c */ /* 0x000fe20000001814 */
[----:B------:R-:W2:Y:S04]  /*9590*/  LDSM.16.M88.4 R16, [R55+0x6000] ;  /* 0x006000003710783b */ /* 0x000ea80000000200 */
[----:B------:R-:W-:Y:S03]  /*95a0*/  LDSM.16.M88.4 R40, [R55+0x7400] ;  /* 0x007400003728783b */ /* 0x000fe60000000200 */
[C---:B-----5:R-:W-:Y:S08]  /*95b0*/  HMMA.16816.F32 R32, R204.reuse, R12, R32 ;  /* 0x0000000ccc20723c */ /* 0x060ff00000001820 */
        /* <DEDUP_REMOVED lines=12> */
[C---:B--2---:R-:W-:Y:S08]  /*9680*/  HMMA.16816.F32 R128, R204.reuse, R16, R128 ;  /* 0x00000010cc80723c */ /* 0x044ff00000001880 */
[C---:B------:R-:W-:Y:S01]  /*9690*/  HMMA.16816.F32 R124, R204.reuse, R18, R124 ;  /* 0x00000012cc7c723c */ /* 0x040fe2000000187c */
[----:B------:R-:W-:Y:S07]  /*96a0*/  LDSM.16.M88.4 R16, [R235+0x2000] ;  /* 0x00200000eb10783b */ /* 0x000fee0000000200 */
[C---:B-----5:R-:W-:Y:S08]  /*96b0*/  HMMA.16816.F32 R120, R204.reuse, R12, R120 ;  /* 0x0000000ccc78723c */ /* 0x060ff00000001878 */
[----:B------:R-:W-:Y:S01]  /*96c0*/  HMMA.16816.F32 R64, R204, R14, R64 ;  /* 0x0000000ecc40723c */ /* 0x000fe20000001840 */
[----:B------:R-:W2:Y:S07]  /*96d0*/  LDSM.16.M88.4 R12, [R185+0x7000] ;  /* 0x00700000b90c783b */ /* 0x000eae0000000200 */
[C---:B---3--:R-:W-:Y:S08]  /*96e0*/  HMMA.16816.F32 R32, R172.reuse, R4, R32 ;  /* 0x00000004ac20723c */ /* 0x048ff00000001820 */
[C---:B------:R-:W-:Y:S01]  /*96f0*/  HMMA.16816.F32 R28, R172.reuse, R6, R28 ;  /* 0x00000006ac1c723c */ /* 0x040fe2000000181c */
[----:B------:R-:W3:Y:S07]  /*9700*/  LDSM.16.M88.4 R4, [R185+0x8c00] ;  /* 0x008c0000b904783b */ /* 0x000eee0000000200 */
[----:B------:R-:W-:Y:S08]  /*9710*/  HMMA.16816.F32 R20, R172, R222, R20 ;  /* 0x000000deac14723c */ /* 0x000ff00000001814 */
[C---:B-1----:R-:W-:Y:S08]  /*9720*/  HMMA.16816.F32 R60, R204.reuse, R8, R60 ;  /* 0x00000008cc3c723c */ /* 0x042ff0000000183c */
[----:B------:R-:W-:Y:S01]  /*9730*/  HMMA.16816.F32 R56, R204, R10, R56 ;  /* 0x0000000acc38723c */ /* 0x000fe20000001838 */
[----:B------:R-:W1:Y:S07]  /*9740*/  LDSM.16.M88.4 R8, [R185+0x7400] ;  /* 0x00740000b908783b */ /* 0x000e6e0000000200 */
[----:B------:R-:W-:Y:S08]  /*9750*/  HMMA.16816.F32 R24, R172, R224, R24 ;  /* 0x000000e0ac18723c */ /* 0x000ff00000001818 */
[C---:B------:R-:W-:Y:S08]  /*9760*/  HMMA.16816.F32 R32, R48.reuse, R44, R32 ;  /* 0x0000002c3020723c */ /* 0x040ff00000001820 */
[----:B----4-:R-:W-:Y:S08]  /*9770*/  HMMA.16816.F32 R20, R48, R38, R20 ;  /* 0x000000263014723c */ /* 0x010ff00000001814 */
[----:B------:R-:W-:Y:S08]  /*9780*/  HMMA.16816.F32 R176, R204, R228, R176 ;  /* 0x000000e4ccb0723c */ /* 0x000ff000000018b0 */
[----:B------:R-:W-:Y:S08]  /*9790*/  HMMA.16816.F32 R148, R172, R226, R148 ;  /* 0x000000e2ac94723c */ /* 0x000ff00000001894 */
[C---:B------:R-:W-:Y:S08]  /*97a0*/  HMMA.16816.F32 R24, R48.reuse, R40, R24 ;  /* 0x000000283018723c */ /* 0x040ff00000001818 */
[----:B------:R-:W-:Y:S08]  /*97b0*/  HMMA.16816.F32 R28, R48, R46, R28 ;  /* 0x0000002e301c723c */ /* 0x000ff0000000181c */
[----:B--2---:R-:W-:Y:S01]  /*97c0*/  HMMA.16816.F32 R32, R16, R12, R32 ;  /* 0x0000000c1020723c */ /* 0x004fe20000001820 */
[----:B------:R-:W-:-:S05]  /*97d0*/  IMAD.IADD R13, R116, 0x1, R233 ;  /* 0x00000001740d7824 */ /* 0x000fca00078e02e9 */
[C-C-:B------:R-:W-:Y:S02]  /*97e0*/  IADD3 R240, PT, PT, R234.reuse, 0x7, -R13.reuse ;  /* 0x00000007eaf07810 */ /* 0x140fe40007ffe80d */
[----:B---3--:R-:W-:Y:S01]  /*97f0*/  HMMA.16816.F32 R20, R16, R6, R20 ;  /* 0x000000061014723c */ /* 0x008fe20000001814 */
[C-C-:B------:R-:W-:Y:S02]  /*9800*/  IADD3 R39, PT, PT, R234.reuse, 0x7f, -R13.reuse ;  /* 0x0000007fea277810 */ /* 0x140fe40007ffe80d */
[----:B------:R-:W-:Y:S02]  /*9810*/  IABS R240, R240 ;  /* 0x000000f000f07213 */ /* 0x000fe40000000000 */
[C-C-:B------:R-:W-:Y:S02]  /*9820*/  IADD3 R7, PT, PT, R234.reuse, 0x78, -R13.reuse ;  /* 0x00000078ea077810 */ /* 0x140fe40007ffe80d */
[C-C-:B------:R-:W-:Y:S01]  /*9830*/  IADD3 R12, PT, PT, R234.reuse, 0x77, -R13.reuse ;  /* 0x00000077ea0c7810 */ /* 0x140fe20007ffe80d */
[----:B------:R-:W-:Y:S01]  /*9840*/  HMMA.16816.F32 R60, R172, R152, R60 ;  /* 0x00000098ac3c723c */ /* 0x000fe2000000183c */
[C---:B------:R-:W-:Y:S01]  /*9850*/  VIADD R152, R234.reuse, 0x8 ;  /* 0x00000008ea987836 */ /* 0x040fe20000000000 */
[----:B------:R-:W-:-:S02]  /*9860*/  IADD3 R153, PT, PT, R234, 0x80, -R13 ;  /* 0x00000080ea997810 */ /* 0x000fc40007ffe80d */
[C-C-:B------:R-:W-:Y:S02]  /*9870*/  IADD3 R45, PT, PT, R234.reuse, 0x6f, -R13.reuse ;  /* 0x0000006fea2d7810 */ /* 0x140fe40007ffe80d */
[C-C-:B------:R-:W-:Y:S02]  /*9880*/  IADD3 R235, PT, PT, R234.reuse, 0x58, -R13.reuse ;  /* 0x00000058eaeb7810 */ /* 0x140fe40007ffe80d */
[C---:B------:R-:W-:Y:S01]  /*9890*/  HMMA.16816.F32 R144, R172.reuse, R168, R144 ;  /* 0x000000a8ac90723c */ /* 0x040fe20000001890 */
[C-C-:B------:R-:W-:Y:S02]  /*98a0*/  IADD3 R231, PT, PT, R234.reuse, 0x57, -R13.reuse ;  /* 0x00000057eae77810 */ /* 0x140fe40007ffe80d */
[C-C-:B------:R-:W-:Y:S02]  /*98b0*/  IADD3 R229, PT, PT, R234.reuse, 0x50, -R13.reuse ;  /* 0x00000050eae57810 */ /* 0x140fe40007ffe80d */
[C-C-:B------:R-:W-:Y:S02]  /*98c0*/  IADD3 R227, PT, PT, R234.reuse, 0x4f, -R13.reuse ;  /* 0x0000004feae37810 */ /* 0x140fe40007ffe80d */
[C-C-:B------:R-:W-:Y:S01]  /*98d0*/  IADD3 R225, PT, PT, R234.reuse, 0x48, -R13.reuse ;  /* 0x00000048eae17810 */ /* 0x140fe20007ffe80d */
[----:B------:R-:W-:Y:S01]  /*98e0*/  HMMA.16816.F32 R140, R172, R170, R140 ;  /* 0x000000aaac8c723c */ /* 0x000fe2000000188c */
[----:B------:R-:W-:-:S02]  /*98f0*/  IADD3 R223, PT, PT, R234, 0x47, -R13 ;  /* 0x00000047eadf7810 */ /* 0x000fc40007ffe80d */
[C-C-:B------:R-:W-:Y:S02]  /*9900*/  IADD3 R205, PT, PT, R234.reuse, 0x37, -R13.reuse ;  /* 0x00000037eacd7810 */ /* 0x140fe40007ffe80d */
[C-C-:B------:R-:W-:Y:S02]  /*9910*/  IADD3 R47, PT, PT, R234.reuse, 0x17, -R13.reuse ;  /* 0x00000017ea2f7810 */ /* 0x140fe40007ffe80d */
[C-C-:B------:R-:W-:Y:S01]  /*9920*/  IADD3 R44, PT, PT, R234.reuse, 0x10, -R13.reuse ;  /* 0x00000010ea2c7810 */ /* 0x140fe20007ffe80d */
[----:B------:R-:W-:Y:S01]  /*9930*/  HMMA.16816.F32 R136, R172, R164, R136 ;  /* 0x000000a4ac88723c */ /* 0x000fe20000001888 */
[C-C-:B------:R-:W-:Y:S02]  /*9940*/  IADD3 R164, PT, PT, R234.reuse, 0x5f, -R13.reuse ;  /* 0x0000005feaa47810 */ /* 0x140fe40007ffe80d */
[C-C-:B------:R-:W-:Y:S02]  /*9950*/  IADD3 R165, PT, PT, R234.reuse, 0x1f, -R13.reuse ;  /* 0x0000001feaa57810 */ /* 0x140fe40007ffe80d */
[----:B------:R-:W-:-:S02]  /*9960*/  IADD3 R38, PT, PT, R234, 0x8, -R13 ;  /* 0x00000008ea267810 */ /* 0x000fc40007ffe80d */
[--C-:B------:R-:W-:Y:S01]  /*9970*/  IADD3 R41, PT, PT, R152, 0x80, -R13.reuse ;  /* 0x0000008098297810 */ /* 0x100fe20007ffe80d */
[C---:B------:R-:W-:Y:S01]  /*9980*/  HMMA.16816.F32 R132, R172.reuse, R166, R132 ;  /* 0x000000a6ac84723c */ /* 0x040fe20000001884 */
[--C-:B------:R-:W-:Y:S02]  /*9990*/  IADD3 R166, PT, PT, R234, 0x18, -R13.reuse ;  /* 0x00000018eaa67810 */ /* 0x100fe40007ffe80d */
[C-C-:B------:R-:W-:Y:S02]  /*99a0*/  IADD3 R239, PT, PT, R152.reuse, 0x68, -R13.reuse ;  /* 0x0000006898ef7810 */ /* 0x140fe40007ffe80d */
[C-C-:B------:R-:W-:Y:S02]  /*99b0*/  IADD3 R238, PT, PT, R152.reuse, 0x67, -R13.reuse ;  /* 0x0000006798ee7810 */ /* 0x140fe40007ffe80d */
[--C-:B------:R-:W-:Y:S01]  /*99c0*/  IADD3 R237, PT, PT, R152, 0x60, -R13.reuse ;  /* 0x0000006098ed7810 */ /* 0x100fe20007ffe80d */
[----:B------:R-:W-:Y:S01]  /*99d0*/  HMMA.16816.F32 R128, R172, R160, R128 ;  /* 0x000000a0ac80723c */ /* 0x000fe20000001880 */
[----:B------:R-:W-:-:S02]  /*99e0*/  IADD3 R160, PT, PT, R234, 0x67, -R13 ;  /* 0x00000067eaa07810 */ /* 0x000fc40007ffe80d */
[--C-:B------:R-:W-:Y:S02]  /*99f0*/  IADD3 R161, PT, PT, R234, 0x27, -R13.reuse ;  /* 0x00000027eaa17810 */ /* 0x100fe40007ffe80d */
[C-C-:B------:R-:W-:Y:S02]  /*9a00*/  IADD3 R236, PT, PT, R152.reuse, 0x5f, -R13.reuse ;  /* 0x0000005f98ec7810 */ /* 0x140fe40007ffe80d */
[--C-:B------:R-:W-:Y:S01]  /*9a10*/  IADD3 R230, PT, PT, R152, 0x57, -R13.reuse ;  /* 0x0000005798e67810 */ /* 0x100fe20007ffe80d */
[----:B------:R-:W-:Y:S01]  /*9a20*/  HMMA.16816.F32 R124, R172, R162, R124 ;  /* 0x000000a2ac7c723c */ /* 0x000fe2000000187c */
[C-C-:B------:R-:W-:Y:S02]  /*9a30*/  IADD3 R162, PT, PT, R234.reuse, 0x60, -R13.reuse ;  /* 0x00000060eaa27810 */ /* 0x140fe40007ffe80d */
[--C-:B------:R-:W-:Y:S02]  /*9a40*/  IADD3 R163, PT, PT, R234, 0x20, -R13.reuse ;  /* 0x00000020eaa37810 */ /* 0x100fe40007ffe80d */
        /* <DEDUP_REMOVED lines=9> */
[C-C-:B------:R-:W-:Y:S02]  /*9ae0*/  IADD3 R158, PT, PT, R152.reuse, 0x77, -R13.reuse ;  /* 0x00000077989e7810 */ /* 0x140fe40007ffe80d */
[C-C-:B------:R-:W-:Y:S02]  /*9af0*/  IADD3 R207, PT, PT, R152.reuse, 0x3f, -R13.reuse ;  /* 0x0000003f98cf7810 */ /* 0x140fe40007ffe80d */
[--C-:B------:R-:W-:Y:S01]  /*9b00*/  IADD3 R206, PT, PT, R152, 0x38, -R13.reuse ;  /* 0x0000003898ce7810 */ /* 0x100fe20007ffe80d */
[----:B------:R-:W-:Y:S01]  /*9b10*/  HMMA.16816.F32 R56, R172, R154, R56 ;  /* 0x0000009aac38723c */ /* 0x000fe20000001838 */
[--C-:B------:R-:W-:Y:S02]  /*9b20*/  IADD3 R154, PT, PT, R234, 0x70, -R13.reuse ;  /* 0x00000070ea9a7810 */ /* 0x100fe40007ffe80d */
[C-C-:B------:R-:W-:Y:S02]  /*9b30*/  IADD3 R204, PT, PT, R152.reuse, 0x37, -R13.reuse ;  /* 0x0000003798cc7810 */ /* 0x140fe40007ffe80d */
[----:B------:R-:W-:-:S02]  /*9b40*/  IADD3 R167, PT, PT, R152, 0x2f, -R13 ;  /* 0x0000002f98a77810 */ /* 0x000fc40007ffe80d */
[--C-:B------:R-:W-:Y:S01]  /*9b50*/  IADD3 R169, PT, PT, R152, 0x28, -R13.reuse ;  /* 0x0000002898a97810 */ /* 0x100fe20007ffe80d */
[----:B------:R-:W-:Y:S01]  /*9b60*/  HMMA.16816.F32 R176, R172, R220, R176 ;  /* 0x000000dcacb0723c */ /* 0x000fe200000018b0 */
        /* <DEDUP_REMOVED lines=8> */
[--C-:B------:R-:W-:Y:S01]  /*9bf0*/  IADD3 R171, PT, PT, R152, 0x27, -R13.reuse ;  /* 0x0000002798ab7810 */ /* 0x100fe20007ffe80d */
[----:B-1----:R-:W-:Y:S01]  /*9c00*/  HMMA.16816.F32 R24, R16, R8, R24 ;  /* 0x000000081018723c */ /* 0x002fe20000001818 */
[--C-:B------:R-:W-:Y:S02]  /*9c10*/  IADD3 R8, PT, PT, R234, 0x68, -R13.reuse ;  /* 0x00000068ea087810 */ /* 0x100fe40007ffe80d */
[C-C-:B------:R-:W-:Y:S02]  /*9c20*/  IADD3 R9, PT, PT, R152.reuse, 0x6f, -R13.reuse ;  /* 0x0000006f98097810 */ /* 0x140fe40007ffe80d */
[----:B------:R-:W-:-:S02]  /*9c30*/  IADD3 R234, PT, PT, R152, 0x58, -R13 ;  /* 0x0000005898ea7810 */ /* 0x000fc40007ffe80d */
[C-C-:B------:R-:W-:Y:S01]  /*9c40*/  IADD3 R170, PT, PT, R152.reuse, 0x20, -R13.reuse ;  /* 0x0000002098aa7810 */ /* 0x140fe20007ffe80d */
        /* <DEDUP_REMOVED lines=11> */
[----:B------:R-:W-:Y:S02]  /*9d00*/  IADD3 R13, PT, PT, R152, 0x7, -R13 ;  /* 0x00000007980d7810 */ /* 0x000fe40007ffe80d */
[----:B------:R-:W-:Y:S02]  /*9d10*/  I2FP.F32.S32 R240, R240 ;  /* 0x000000f000f07245 */ /* 0x000fe40000201400 */
[----:B------:R-:W-:Y:S01]  /*9d20*/  IABS R152, R153 ;  /* 0x0000009900987213 */ /* 0x000fe20000000000 */
[----:B------:R-:W-:Y:S01]  /*9d30*/  VIADD R153, R116, 0xfffffff9 ;  /* 0xfffffff974997836 */ /* 0x000fe20000000000 */
[----:B------:R-:W-:Y:S01]  /*9d40*/  IABS R13, R13 ;  /* 0x0000000d000d7213 */ /* 0x000fe20000000000 */
[----:B------:R-:W-:Y:S01]  /*9d50*/  FFMA.FTZ R21, -R208, R240, R21 ;  /* 0x000000f0d0157223 */ /* 0x000fe20000010115 */
[----:B------:R-:W-:-:S02]  /*9d60*/  I2FP.F32.S32 R241, R152 ;  /* 0x0000009800f17245 */ /* 0x000fc40000201400 */
[C---:B------:R-:W-:Y:S02]  /*9d70*/  ISETP.GE.AND P4, PT, R153.reuse, R195, PT ;  /* 0x000000c39900720c */ /* 0x040fe40003f86270 */
[----:B------:R-:W-:Y:S01]  /*9d80*/  I2FP.F32.S32 R240, R13 ;  /* 0x0000000d00f07245 */ /* 0x000fe20000201400 */
[----:B------:R-:W-:Y:S01]  /*9d90*/  VIADD R13, R116, 0xffffff80 ;  /* 0xffffff80740d7836 */ /* 0x000fe20000000000 */
[----:B------:R-:W-:Y:S01]  /*9da0*/  ISETP.GE.AND P5, PT, R153, R194, PT ;  /* 0x000000c29900720c */ /* 0x000fe20003fa6270 */
[C---:B------:R-:W-:Y:S01]  /*9db0*/  FFMA.FTZ R32, -R208.reuse, R241, R32 ;  /* 0x000000f1d0207223 */ /* 0x040fe20000010120 */
[----:B------:R-:W-:Y:S01]  /*9dc0*/  FSEL R21, R21, -INF , P4 ;  /* 0xff80000015157808 */ /* 0x000fe20002000000 */
[----:B------:R-:W-:Y:S01]  /*9dd0*/  FFMA.FTZ R23, -R208, R240, R23 ;  /* 0x000000f0d0177223 */ /* 0x000fe20000010117 */
[----:B------:R-:W-:Y:S01]  /*9de0*/  ISETP.GE.AND P4, PT, R153, R192, PT ;  /* 0x000000c09900720c */ /* 0x000fe20003f86270 */
[----:B------:R-:W-:Y:S01]  /*9df0*/  HMMA.16816.F32 R176, R16, R4, R176 ;  /* 0x0000000410b0723c */ /* 0x000fe200000018b0 */
[----:B------:R-:W-:-:S02]  /*9e00*/  FSEL R152, R21, -INF , !P5 ;  /* 0xff80000015987808 */ /* 0x000fc40006800000 */
[----:B------:R-:W-:Y:S02]  /*9e10*/  ISETP.GE.AND P5, PT, R153, R193, PT ;  /* 0x000000c19900720c */ /* 0x000fe40003fa6270 */
[----:B------:R-:W-:Y:S02]  /*9e20*/  IABS R41, R41 ;  /* 0x0000002900297213 */ /* 0x000fe40000000000 */
[----:B------:R-:W-:Y:S02]  /*9e30*/  FSEL R23, R23, -INF , P5 ;  /* 0xff80000017177808 */ /* 0x000fe40002800000 */
[----:B------:R-:W-:Y:S02]  /*9e40*/  ISETP.GE.AND P5, PT, R13, R195, PT ;  /* 0x000000c30d00720c */ /* 0x000fe40003fa6270 */
[----:B------:R-:W-:Y:S02]  /*9e50*/  IABS R39, R39 ;  /* 0x0000002700277213 */ /* 0x000fe40000000000 */
[----:B------:R-:W-:-:S02]  /*9e60*/  FSEL R153, R23, -INF , !P4 ;  /* 0xff80000017997808 */ /* 0x000fc40006000000 */
[C---:B------:R-:W-:Y:S02]  /*9e70*/  ISETP.GE.AND P4, PT, R13.reuse, R194, PT ;  /* 0x000000c20d00720c */ /* 0x040fe40003f86270 */
[----:B------:R-:W-:Y:S02]  /*9e80*/  FSEL R32, R32, -INF , P5 ;  /* 0xff80000020207808 */ /* 0x000fe40002800000 */
[----:B------:R-:W-:Y:S02]  /*9e90*/  I2FP.F32.S32 R41, R41 ;  /* 0x0000002900297245 */ /* 0x000fe40000201400 */
[----:B------:R-:W-:Y:S02]  /*9ea0*/  I2FP.F32.S32 R240, R39 ;  /* 0x0000002700f07245 */ /* 0x000fe40000201400 */
[----:B------:R-:W-:Y:S01]  /*9eb0*/  FSEL R39, R32, -INF , !P4 ;  /* 0xff80000020277808 */ /* 0x000fe20006000000 */
[C---:B------:R-:W-:Y:S01]  /*9ec0*/  FFMA.FTZ R34, -R208.reuse, R41, R34 ;  /* 0x00000029d0227223 */ /* 0x040fe20000010122 */
[C---:B------:R-:W-:Y:S01]  /*9ed0*/  ISETP.GE.AND P5, PT, R13.reuse, R192, PT ;  /* 0x000000c00d00720c */ /* 0x040fe20003fa6270 */
[----:B------:R-:W-:Y:S01]  /*9ee0*/  FFMA.FTZ R240, -R208, R240, R33 ;  /* 0x000000f0d0f07223 */ /* 0x000fe20000010121 */
[----:B------:R-:W-:Y:S01]  /*9ef0*/  ISETP.GE.AND P4, PT, R13, R193, PT ;  /* 0x000000c10d00720c */ /* 0x000fe20003f86270 */
[----:B------:R-:W-:Y:S01]  /*9f00*/  VIADD R13, R116, 0xffffff81 ;  /* 0xffffff81740d7836 */ /* 0x000fe20000000000 */
[----:B------:R-:W-:-:S02]  /*9f10*/  IABS R15, R15 ;  /* 0x0000000f000f7213 */ /* 0x000fc40000000000 */
[----:B------:R-:W-:Y:S02]  /*9f20*/  FSEL R33, R34, -INF , P4 ;  /* 0xff80000022217808 */ /* 0x000fe40002000000 */
[----:B------:R-:W-:Y:S02]  /*9f30*/  ISETP.GE.AND P4, PT, R13, R195, PT ;  /* 0x000000c30d00720c */ /* 0x000fe40003f86270 */
[----:B------:R-:W-:Y:S02]  /*9f40*/  IABS R7, R7 ;  /* 0x0000000700077213 */ /* 0x000fe40000000000 */
[----:B------:R-:W-:Y:S02]  /*9f50*/  IABS R14, R14 ;  /* 0x0000000e000e7213 */ /* 0x000fe40000000000 */
[----:B------:R-:W-:Y:S02]  /*9f60*/  FSEL R33, R33, -INF , !P5 ;  /* 0xff80000021217808 */ /* 0x000fe40006800000 */
[----:B------:R-:W-:-:S02]  /*9f70*/  I2FP.F32.S32 R15, R15 ;  /* 0x0000000f000f7245 */ /* 0x000fc40000201400 */
[C---:B------:R-:W-:Y:S02]  /*9f80*/  ISETP.GE.AND P5, PT, R13.reuse, R194, PT ;  /* 0x000000c20d00720c */ /* 0x040fe40003fa6270 */
[----:B------:R-:W-:Y:S01]  /*9f90*/  FSEL R240, R240, -INF , P4 ;  /* 0xff800000f0f07808 */ /* 0x000fe20002000000 */
[----:B------:R-:W-:Y:S01]  /*9fa0*/  FFMA.FTZ R15, -R208, R15, R35 ;  /* 0x0000000fd00f7223 */ /* 0x000fe20000010123 */
        /* <DEDUP_REMOVED lines=10> */
[----:B------:R-:W1:Y:S01]  /*a050*/  LDSM.16.M88.4 R12, [R55+0x7800] ;  /* 0x00780000370c783b */ /* 0x000e620000000200 */
[C---:B------:R-:W-:Y:S02]  /*a060*/  ISETP.GE.AND P5, PT, R28.reuse, R195, PT ;  /* 0x000000c31c00720c */ /* 0x040fe40003fa6270 */
[----:B------:R-:W-:Y:S02]  /*a070*/  FSEL R41, R41, -INF , !P4 ;  /* 0xff80000029297808 */ /* 0x000fe40006000000 */
[----:B------:R-:W-:Y:S02]  /*a080*/  ISETP.GE.AND P4, PT, R28, R194, PT ;  /* 0x000000c21c00720c */ /* 0x000fe40003f86270 */
[----:B------:R-:W-:Y:S02]  /*a090*/  FSEL R32, R21, -INF , P5 ;  /* 0xff80000015207808 */ /* 0x000fe40002800000 */
[----:B------:R-:W-:-:S02]  /*a0a0*/  I2FP.F32.S32 R21, R23 ;  /* 0x0000001700157245 */ /* 0x000fc40000201400 */
[----:B------:R-:W-:Y:S02]  /*a0b0*/  FSEL R23, R32, -INF , !P4 ;  /* 0xff80000020177808 */ /* 0x000fe40006000000 */
[----:B------:R-:W-:Y:S01]  /*a0c0*/  ISETP.GE.AND P5, PT, R28, R192, PT ;  /* 0x000000c01c00720c */ /* 0x000fe20003fa6270 */
[----:B------:R-:W-:Y:S01]  /*a0d0*/  FFMA.FTZ R21, -R208, R21, R29 ;  /* 0x00000015d0157223 */ /* 0x000fe2000001011d */
[----:B------:R-:W-:Y:S01]  /*a0e0*/  ISETP.GE.AND P4, PT, R28, R193, PT ;  /* 0x000000c11c00720c */ /* 0x000fe20003f86270 */
[----:B------:R-:W-:Y:S01]  /*a0f0*/  VIADD R28, R116, 0xffffff89 ;  /* 0xffffff89741c7836 */ /* 0x000fe20000000000 */
[----:B------:R-:W-:Y:S02]  /*a100*/  IABS R29, R158 ;  /* 0x0000009e001d7213 */ /* 0x000fe40000000000 */
[----:B------:R-:W-:Y:S02]  /*a110*/  FSEL R30, R30, -INF , P4 ;  /* 0xff8000001e1e7808 */ /* 0x000fe40002000000 */
[----:B------:R-:W-:-:S02]  /*a120*/  ISETP.GE.AND P4, PT, R28, R195, PT ;  /* 0x000000c31c00720c */ /* 0x000fc40003f86270 */
[----:B------:R-:W-:Y:S02]  /*a130*/  FSEL R35, R30, -INF , !P5 ;  /* 0xff8000001e237808 */ /* 0x000fe40006800000 */
[----:B------:R-:W-:Y:S02]  /*a140*/  ISETP.GE.AND P5, PT, R28, R194, PT ;  /* 0x000000c21c00720c */ /* 0x000fe40003fa6270 */
[----:B------:R-:W-:Y:S02]  /*a150*/  FSEL R21, R21, -INF , P4 ;  /* 0xff80000015157808 */ /* 0x000fe40002000000 */
[----:B------:R-:W-:Y:S02]  /*a160*/  I2FP.F32.S32 R29, R29 ;  /* 0x0000001d001d7245 */ /* 0x000fe40000201400 */
[----:B------:R-:W-:Y:S02]  /*a170*/  FSEL R21, R21, -INF , !P5 ;  /* 0xff80000015157808 */ /* 0x000fe40006800000 */
[----:B------:R-:W-:Y:S01]  /*a180*/  IABS R241, R154 ;  /* 0x0000009a00f17213 */ /* 0x000fe20000000000 */
[----:B------:R-:W-:Y:S01]  /*a190*/  FFMA.FTZ R29, -R208, R29, R31 ;  /* 0x0000001dd01d7223 */ /* 0x000fe2000001011f */
[----:B------:R-:W-:-:S02]  /*a1a0*/  ISETP.GE.AND P4, PT, R28, R192, PT ;  /* 0x000000c01c00720c */ /* 0x000fc40003f86270 */
[----:B------:R-:W-:Y:S02]  /*a1b0*/  ISETP.GE.AND P5, PT, R28, R193, PT ;  /* 0x000000c11c00720c */ /* 0x000fe40003fa6270 */
[----:B------:R-:W-:Y:S01]  /*a1c0*/  IABS R28, R156 ;  /* 0x0000009c001c7213 */ /* 0x000fe20000000000 */
[C---:B-1----:R-:W-:Y:S01]  /*a1d0*/  HMMA.16816.F32 R144, R48.reuse, R12, R144 ;  /* 0x0000000c3090723c */ /* 0x042fe20000001890 */
[----:B------:R-:W-:Y:S01]  /*a1e0*/  I2FP.F32.S32 R241, R241 ;  /* 0x000000f100f17245 */ /* 0x000fe20000201400 */
[----:B------:R-:W-:Y:S01]  /*a1f0*/  VIADD R12, R116, 0xffffff90 ;  /* 0xffffff90740c7836 */ /* 0x000fe20000000000 */
[----:B------:R-:W-:Y:S02]  /*a200*/  I2FP.F32.S32 R13, R28 ;  /* 0x0000001c000d7245 */ /* 0x000fe40000201400 */
[----:B------:R-:W-:Y:S01]  /*a210*/  IABS R45, R45 ;  /* 0x0000002d002d7213 */ /* 0x000fe20000000000 */
[C---:B------:R-:W-:Y:S01]  /*a220*/  FFMA.FTZ R24, -R208.reuse, R241, R24 ;  /* 0x000000f1d0187223 */ /* 0x040fe20000010118 */
[----:B------:R-:W-:Y:S01]  /*a230*/  FSEL R29, R29, -INF , P5 ;  /* 0xff8000001d1d7808 */ /* 0x000fe20002800000 */
[----:B------:R-:W-:Y:S01]  /*a240*/  FFMA.FTZ R26, -R208, R13, R26 ;  /* 0x0000000dd01a7223 */ /* 0x000fe2000001011a */
[C---:B------:R-:W-:Y:S01]  /*a250*/  ISETP.GE.AND P5, PT, R12.reuse, R195, PT ;  /* 0x000000c30c00720c */ /* 0x040fe20003fa6270 */
[----:B------:R-:W-:Y:S01]  /*a260*/  IMAD.MOV.U32 R13, RZ, RZ, R45 ;  /* 0x000000ffff0d7224 */ /* 0x000fe200078e002d */
[----:B------:R-:W-:Y:S01]  /*a270*/  FSEL R45, R29, -INF , !P4 ;  /* 0xff8000001d2d7808 */ /* 0x000fe20006000000 */
[----:B------:R-:W-:Y:S01]  /*a280*/  HMMA.16816.F32 R140, R48, R14, R140 ;  /* 0x0000000e308c723c */ /* 0x000fe2000000188c */
[----:B------:R-:W-:Y:S01]  /*a290*/  ISETP.GE.AND P4, PT, R12, R194, PT ;  /* 0x000000c20c00720c */ /* 0x000fe20003f86270 */
[----:B------:R-:W1:Y:S01]  /*a2a0*/  LDSM.16.M88.4 R28, [R185+0x7800] ;  /* 0x00780000b91c783b */ /* 0x000e620000000200 */
[----:B------:R-:W-:-:S02]  /*a2b0*/  FSEL R156, R24, -INF , P5 ;  /* 0xff800000189c7808 */ /* 0x000fc40002800000 */
[----:B------:R-:W-:Y:S02]  /*a2c0*/  ISETP.GE.AND P5, PT, R12, R193, PT ;  /* 0x000000c10c00720c */ /* 0x000fe40003fa6270 */
[----:B------:R-:W-:Y:S02]  /*a2d0*/  FSEL R156, R156, -INF , !P4 ;  /* 0xff8000009c9c7808 */ /* 0x000fe40006000000 */
[----:B------:R-:W-:Y:S02]  /*a2e0*/  I2FP.F32.S32 R13, R13 ;  /* 0x0000000d000d7245 */ /* 0x000fe40000201400 */
[----:B------:R-:W-:Y:S01]  /*a2f0*/  ISETP.GE.AND P4, PT, R12, R192, PT ;  /* 0x000000c00c00720c */ /* 0x000fe20003f86270 */
[----:B------:R-:W-:Y:S01]  /*a300*/  VIADD R12, R116, 0xffffff91 ;  /* 0xffffff91740c7836 */ /* 0x000fe20000000000 */
[----:B------:R-:W-:Y:S01]  /*a310*/  FSEL R26, R26, -INF , P5 ;  /* 0xff8000001a1a7808 */ /* 0x000fe20002800000 */
[----:B------:R-:W-:Y:S01]  /*a320*/  FFMA.FTZ R13, -R208, R13, R25 ;  /* 0x0000000dd00d7223 */ /* 0x000fe20000010119 */
[----:B------:R-:W-:-:S02]  /*a330*/  IABS R9, R9 ;  /* 0x0000000900097213 */ /* 0x000fc40000000000 */
[----:B------:R-:W-:Y:S02]  /*a340*/  ISETP.GE.AND P5, PT, R12, R195, PT ;  /* 0x000000c30c00720c */ /* 0x000fe40003fa6270 */
[----:B------:R-:W-:Y:S02]  /*a350*/  IABS R8, R8 ;  /* 0x0000000800087213 */ /* 0x000fe40000000000 */
[----:B------:R-:W-:Y:S02]  /*a360*/  FSEL R154, R13, -INF , P5 ;  /* 0xff8000000d9a7808 */ /* 0x000fe40002800000 */
[----:B------:R-:W-:Y:S01]  /*a370*/  I2FP.F32.S32 R24, R9 ;  /* 0x0000000900187245 */ /* 0x000fe20000201400 */
[----:B------:R-:W-:Y:S01]  /*a380*/  IMAD.MOV.U32 R13, RZ, RZ, R8 ;  /* 0x000000ffff0d7224 */ /* 0x000fe200078e0008 */
[----:B------:R-:W-:Y:S01]  /*a390*/  FSEL R158, R26, -INF , !P4 ;  /* 0xff8000001a9e7808 */ /* 0x000fe20006000000 */
[----:B------:R-:W2:Y:S01]  /*a3a0*/  LDSM.16.M88.4 R8, [R55+0x7c00] ;  /* 0x007c00003708783b */ /* 0x000ea20000000200 */
[----:B------:R-:W-:Y:S01]  /*a3b0*/  ISETP.GE.AND P4, PT, R12, R194, PT ;  /* 0x000000c20c00720c */ /* 0x000fe20003f86270 */
[----:B------:R-:W-:Y:S01]  /*a3c0*/  FFMA.FTZ R27, -R208, R24, R27 ;  /* 0x00000018d01b7223 */ /* 0x000fe2000001011b */
[----:B------:R-:W-:-:S02]  /*a3d0*/  ISETP.GE.AND P5, PT, R12, R192, PT ;  /* 0x000000c00c00720c */ /* 0x000fc40003fa6270 */
[----:B------:R-:W-:Y:S02]  /*a3e0*/  FSEL R154, R154, -INF , !P4 ;  /* 0xff8000009a9a7808 */ /* 0x000fe40006000000 */
[----:B------:R-:W-:Y:S01]  /*a3f0*/  ISETP.GE.AND P4, PT, R12, R193, PT ;  /* 0x000000c10c00720c */ /* 0x000fe20003f86270 */
[----:B------:R-:W-:Y:S01]  /*a400*/  VIADD R12, R116, 0xffffff98 ;  /* 0xffffff98740c7836 */ /* 0x000fe20000000000 */
[----:B------:R-:W-:Y:S02]  /*a410*/  I2FP.F32.S32 R13, R13 ;  /* 0x0000000d000d7245 */ /* 0x000fe40000201400 */
[----:B------:R-:W-:Y:S02]  /*a420*/  FSEL R27, R27, -INF , P4 ;  /* 0xff8000001b1b7808 */ /* 0x000fe40002000000 */
[----:B------:R-:W-:Y:S01]  /*a430*/  IABS R239, R239 ;  /* 0x000000ef00ef7213 */ /* 0x000fe20000000000 */
[----:B------:R-:W-:Y:S01]  /*a440*/  FFMA.FTZ R13, -R208, R13, R148 ;  /* 0x0000000dd00d7223 */ /* 0x000fe20000010194 */
[----:B------:R-:W-:Y:S01]  /*a450*/  ISETP.GE.AND P4, PT, R12, R195, PT ;  /* 0x000000c30c00720c */ /* 0x000fe20003f86270 */
[----:B-1----:R-:W-:Y:S01]  /*a460*/  HMMA.16816.F32 R144, R16, R28, R144 ;  /* 0x0000001c1090723c */ /* 0x002fe20000001890 */
[----:B------:R-:W-:-:S02]  /*a470*/  IABS R14, R160 ;  /* 0x000000a0000e7213 */ /* 0x000fc40000000000 */
[----:B------:R-:W-:Y:S02]  /*a480*/  FSEL R160, R27, -INF , !P5 ;  /* 0xff8000001ba07808 */ /* 0x000fe40006800000 */
[----:B------:R-:W-:Y:S01]  /*a490*/  I2FP.F32.S32 R239, R239 ;  /* 0x000000ef00ef7245 */ /* 0x000fe20000201400 */
[----:B------:R-:W1:Y:S01]  /*a4a0*/  LDSM.16.M88.4 R24, [R55+0x8000] ;  /* 0x008000003718783b */ /* 0x000e620000000200 */
[----:B------:R-:W-:Y:S01]  /*a4b0*/  ISETP.GE.AND P5, PT, R12, R194, PT ;  /* 0x000000c20c00720c */ /* 0x000fe20003fa6270 */
[----:B------:R-:W-:Y:S01]  /*a4c0*/  HMMA.16816.F32 R140, R16, R30, R140 ;  /* 0x0000001e108c723c */ /* 0x000fe2000000188c */
[----:B------:R-:W-:Y:S01]  /*a4d0*/  FSEL R148, R13, -INF , P4 ;  /* 0xff8000000d947808 */ /* 0x000fe20002000000 */
[----:B------:R-:W-:Y:S01]  /*a4e0*/  FFMA.FTZ R150, -R208, R239, R150 ;  /* 0x000000efd0967223 */ /* 0x000fe20000010196 */
[----:B------:R-:W-:Y:S02]  /*a4f0*/  ISETP.GE.AND P4, PT, R12, R192, PT ;  /* 0x000000c00c00720c */ /* 0x000fe40003f86270 */
[----:B------:R-:W-:-:S02]  /*a500*/  FSEL R148, R148, -INF , !P5 ;  /* 0xff80000094947808 */ /* 0x000fc40006800000 */
[----:B------:R-:W-:Y:S02]  /*a510*/  I2FP.F32.S32 R13, R14 ;  /* 0x0000000e000d7245 */ /* 0x000fe40000201400 */
[----:B------:R-:W-:Y:S01]  /*a520*/  ISETP.GE.AND P5, PT, R12, R193, PT ;  /* 0x000000c10c00720c */ /* 0x000fe20003fa6270 */
[----:B------:R-:W-:Y:S01]  /*a530*/  VIADD R12, R116, 0xffffff99 ;  /* 0xffffff99740c7836 */ /* 0x000fe20000000000 */
[----:B------:R-:W-:Y:S01]  /*a540*/  IABS R14, R162 ;  /* 0x000000a2000e7213 */ /* 0x000fe20000000000 */
[----:B------:R-:W-:Y:S01]  /*a550*/  FFMA.FTZ R13, -R208, R13, R149 ;  /* 0x0000000dd00d7223 */ /* 0x000fe20000010195 */
[----:B------:R-:W-:Y:S02]  /*a560*/  FSEL R150, R150, -INF , P5 ;  /* 0xff80000096967808 */ /* 0x000fe40002800000 */
[----:B------:R-:W-:Y:S01]  /*a570*/  IABS R238, R238 ;  /* 0x000000ee00ee7213 */ /* 0x000fe20000000000 */
[----:B------:R-:W-:Y:S01]  /*a580*/  IMAD.MOV.U32 R15, RZ, RZ, R14 ;  /* 0x000000ffff0f7224 */ /* 0x000fe200078e000e */
[----:B------:R-:W-:Y:S01]  /*a590*/  ISETP.GE.AND P5, PT, R12, R195, PT ;  /* 0x000000c30c00720c */ /* 0x000fe20003fa6270 */
[----:B--2---:R-:W-:Y:S01]  /*a5a0*/  HMMA.16816.F32 R136, R48, R8, R136 ;  /* 0x000000083088723c */ /* 0x004fe20000001888 */
[----:B------:R-:W-:Y:S01]  /*a5b0*/  FSEL R162, R150, -INF , !P4 ;  /* 0xff80000096a27808 */ /* 0x000fe20006000000 */
[----:B------:R-:W-:Y:S01]  /*a5c0*/  VIADD R8, R116, 0xffffffa0 ;  /* 0xffffffa074087836 */ /* 0x000fe20000000000 */
[----:B------:R-:W-:-:S02]  /*a5d0*/  IABS R237, R237 ;  /* 0x000000ed00ed7213 */ /* 0x000fc40000000000 */
[----:B------:R-:W-:Y:S02]  /*a5e0*/  I2FP.F32.S32 R14, R238 ;  /* 0x000000ee000e7245 */ /* 0x000fe40000201400 */
[----:B------:R-:W-:Y:S01]  /*a5f0*/  ISETP.GE.AND P4, PT, R12, R194, PT ;  /* 0x000000c20c00720c */ /* 0x000fe20003f86270 */
[----:B------:R-:W-:Y:S01]  /*a600*/  HMMA.16816.F32 R132, R48, R10, R132 ;  /* 0x0000000a3084723c */ /* 0x000fe20000001884 */
[----:B------:R-:W-:Y:S01]  /*a610*/  FSEL R150, R13, -INF , P5 ;  /* 0xff8000000d967808 */ /* 0x000fe20002800000 */
[----:B------:R-:W-:Y:S01]  /*a620*/  IMAD.MOV.U32 R13, RZ, RZ, R237 ;  /* 0x000000ffff0d7224 */ /* 0x000fe200078e00ed */
[----:B------:R-:W-:Y:S01]  /*a630*/  I2FP.F32.S32 R15, R15 ;  /* 0x0000000f000f7245 */ /* 0x000fe20000201400 */
[----:B------:R-:W-:Y:S01]  /*a640*/  FFMA.FTZ R14, -R208, R14, R151 ;  /* 0x0000000ed00e7223 */ /* 0x000fe20000010197 */
[----:B------:R-:W-:Y:S02]  /*a650*/  FSEL R150, R150, -INF , !P4 ;  /* 0xff80000096967808 */ /* 0x000fe40006000000 */
[----:B------:R-:W-:Y:S01]  /*a660*/  ISETP.GE.AND P4, PT, R12, R193, PT ;  /* 0x000000c10c00720c */ /* 0x000fe20003f86270 */
[----:B------:R-:W-:Y:S01]  /*a670*/  FFMA.FTZ R15, -R208, R15, R144 ;  /* 0x0000000fd00f7223 */ /* 0x000fe20000010190 */
[----:B------:R-:W-:-:S02]  /*a680*/  IABS R164, R164 ;  /* 0x000000a400a47213 */ /* 0x000fc40000000000 */
[----:B------:R-:W-:Y:S01]  /*a690*/  I2FP.F32.S32 R13, R13 ;  /* 0x0000000d000d7245 */ /* 0x000fe20000201400 */
[C---:B-1----:R-:W-:Y:S01]  /*a6a0*/  HMMA.16816.F32 R128, R48.reuse, R24, R128 ;  /* 0x000000183080723c */ /* 0x042fe20000001880 */
[----:B------:R-:W-:Y:S01]  /*a6b0*/  FSEL R14, R14, -INF , P4 ;  /* 0xff8000000e0e7808 */ /* 0x000fe20002000000 */
[----:B------:R-:W-:Y:S01]  /*a6c0*/  IMAD.MOV.U32 R9, RZ, RZ, R164 ;  /* 0x000000ffff097224 */ /* 0x000fe200078e00a4 */
[----:B------:R-:W-:Y:S01]  /*a6d0*/  ISETP.GE.AND P5, PT, R12, R192, PT ;  /* 0x000000c00c00720c */ /* 0x000fe20003fa6270 */
[----:B------:R-:W-:Y:S01]  /*a6e0*/  FFMA.FTZ R146, -R208, R13, R146 ;  /* 0x0000000dd0927223 */ /* 0x000fe20000010192 */
[----:B------:R-:W-:Y:S02]  /*a6f0*/  ISETP.GE.AND P4, PT, R8, R195, PT ;  /* 0x000000c30800720c */ /* 0x000fe40003f86270 */
[----:B------:R-:W-:Y:S01]  /*a700*/  FSEL R164, R14, -INF , !P5 ;  /* 0xff8000000ea47808 */ /* 0x000fe20006800000 */
[----:B------:R-:W-:Y:S01]  /*a710*/  HMMA.16816.F32 R124, R48, R26, R124 ;  /* 0x0000001a307c723c */ /* 0x000fe2000000187c */
[----:B------:R-:W-:-:S02]  /*a720*/  FSEL R247, R15, -INF , P4 ;  /* 0xff8000000ff77808 */ /* 0x000fc40002000000 */
[----:B------:R-:W1:Y:S01]  /*a730*/  LDSM.16.M88.4 R12, [R185+0x7c00] ;  /* 0x007c0000b90c783b */ /* 0x000e620000000200 */
[C---:B------:R-:W-:Y:S02]  /*a740*/  ISETP.GE.AND P5, PT, R8.reuse, R194, PT ;  /* 0x000000c20800720c */ /* 0x040fe40003fa6270 */
[C---:B------:R-:W-:Y:S02]  /*a750*/  ISETP.GE.AND P4, PT, R8.reuse, R193, PT ;  /* 0x000000c10800720c */ /* 0x040fe40003f86270 */
        /* <DEDUP_REMOVED lines=9> */
[----:B------:R-:W-:Y:S02]  /*a7f0*/  FSEL R144, R144, -INF , !P5 ;  /* 0xff80000090907808 */ /* 0x000fe40006800000 */
[----:B------:R-:W-:Y:S01]  /*a800*/  FSEL R249, R9, -INF , P4 ;  /* 0xff80000009f97808 */ /* 0x000fe20002000000 */
[----:B------:R-:W-:Y:S01]  /*a810*/  IMAD.MOV.U32 R9, RZ, RZ, R235 ;  /* 0x000000ffff097224 */ /* 0x000fe200078e00eb */
[----:B------:R-:W-:Y:S02]  /*a820*/  ISETP.GE.AND P5, PT, R8, R194, PT ;  /* 0x000000c20800720c */ /* 0x000fe40003fa6270 */
[----:B------:R-:W-:-:S02]  /*a830*/  I2FP.F32.S32 R28, R236 ;  /* 0x000000ec001c7245 */ /* 0x000fc40000201400 */
[----:B------:R-:W-:Y:S02]  /*a840*/  FSEL R249, R249, -INF , !P5 ;  /* 0xff800000f9f97808 */ /* 0x000fe40006800000 */
[----:B------:R-:W-:Y:S01]  /*a850*/  ISETP.GE.AND P4, PT, R8, R192, PT ;  /* 0x000000c00800720c */ /* 0x000fe20003f86270 */
[----:B------:R-:W-:Y:S01]  /*a860*/  FFMA.FTZ R147, -R208, R28, R147 ;  /* 0x0000001cd0937223 */ /* 0x000fe20000010193 */
        /* <DEDUP_REMOVED lines=8> */
[----:B------:R-:W-:Y:S01]  /*a8f0*/  FSEL R146, R146, -INF , !P4 ;  /* 0xff80000092927808 */ /* 0x000fe20006000000 */
[----:B------:R-:W-:Y:S01]  /*a900*/  VIADD R12, R116, 0xffffffb0 ;  /* 0xffffffb0740c7836 */ /* 0x000fe20000000000 */
[----:B------:R-:W-:-:S02]  /*a910*/  I2FP.F32.S32 R11, R234 ;  /* 0x000000ea000b7245 */ /* 0x000fc40000201400 */
[----:B------:R-:W-:Y:S02]  /*a920*/  ISETP.GE.AND P4, PT, R8, R194, PT ;  /* 0x000000c20800720c */ /* 0x000fe40003f86270 */
[----:B------:R-:W-:Y:S01]  /*a930*/  FSEL R251, R9, -INF , P5 ;  /* 0xff80000009fb7808 */ /* 0x000fe20002800000 */
[----:B------:R-:W-:Y:S01]  /*a940*/  FFMA.FTZ R142, -R208, R11, R142 ;  /* 0x0000000bd08e7223 */ /* 0x000fe2000001018e */
[----:B------:R-:W-:Y:S01]  /*a950*/  IABS R231, R231 ;  /* 0x000000e700e77213 */ /* 0x000fe20000000000 */
[----:B------:R-:W-:Y:S01]  /*a960*/  HMMA.16816.F32 R132, R16, R14, R132 ;  /* 0x0000000e1084723c */ /* 0x000fe20000001884 */
[----:B------:R-:W-:Y:S02]  /*a970*/  FSEL R251, R251, -INF , !P4 ;  /* 0xff800000fbfb7808 */ /* 0x000fe40006000000 */
[----:B------:R-:W-:Y:S02]  /*a980*/  ISETP.GE.AND P5, PT, R8, R192, PT ;  /* 0x000000c00800720c */ /* 0x000fe40003fa6270 */
[----:B------:R-:W-:-:S02]  /*a990*/  I2FP.F32.S32 R9, R231 ;  /* 0x000000e700097245 */ /* 0x000fc40000201400 */
[----:B------:R-:W-:Y:S01]  /*a9a0*/  ISETP.GE.AND P4, PT, R8, R193, PT ;  /* 0x000000c10800720c */ /* 0x000fe20003f86270 */
[----:B------:R-:W-:Y:S01]  /*a9b0*/  VIADD R8, R116, 0xffffffa9 ;  /* 0xffffffa974087836 */ /* 0x000fe20000000000 */
[----:B------:R-:W-:Y:S01]  /*a9c0*/  IABS R230, R230 ;  /* 0x000000e600e67213 */ /* 0x000fe20000000000 */
[----:B------:R-:W-:Y:S01]  /*a9d0*/  FFMA.FTZ R9, -R208, R9, R141 ;  /* 0x00000009d0097223 */ /* 0x000fe2000001018d */
[----:B------:R-:W-:Y:S02]  /*a9e0*/  FSEL R142, R142, -INF , P4 ;  /* 0xff8000008e8e7808 */ /* 0x000fe40002000000 */
[----:B------:R-:W-:Y:S02]  /*a9f0*/  ISETP.GE.AND P4, PT, R8, R195, PT ;  /* 0x000000c30800720c */ /* 0x000fe40003f86270 */
[----:B------:R-:W-:Y:S02]  /*aa00*/  IABS R228, R228 ;  /* 0x000000e400e47213 */ /* 0x000fe40000000000 */
[----:B------:R-:W-:-:S02]  /*aa10*/  FSEL R142, R142, -INF , !P5 ;  /* 0xff8000008e8e7808 */ /* 0x000fc40006800000 */
[----:B------:R-:W-:Y:S02]  /*aa20*/  I2FP.F32.S32 R10, R230 ;  /* 0x000000e6000a7245 */ /* 0x000fe40000201400 */
[----:B------:R-:W-:Y:S02]  /*aa30*/  IABS R229, R229 ;  /* 0x000000e500e57213 */ /* 0x000fe40000000000 */
[----:B------:R-:W-:Y:S01]  /*aa40*/  ISETP.GE.AND P5, PT, R8, R194, PT ;  /* 0x000000c20800720c */ /* 0x000fe20003fa6270 */
[----:B------:R-:W-:Y:S01]  /*aa50*/  FFMA.FTZ R10, -R208, R10, R143 ;  /* 0x0000000ad00a7223 */ /* 0x000fe2000001018f */
[----:B------:R-:W-:Y:S01]  /*aa60*/  FSEL R140, R9, -INF , P4 ;  /* 0xff800000098c7808 */ /* 0x000fe20002000000 */
[----:B------:R-:W-:Y:S01]  /*aa70*/  IMAD.MOV.U32 R9, RZ, RZ, R228 ;  /* 0x000000ffff097224 */ /* 0x000fe200078e00e4 */
[----:B------:R-:W-:Y:S02]  /*aa80*/  I2FP.F32.S32 R11, R229 ;  /* 0x000000e5000b7245 */ /* 0x000fe40000201400 */
[----:B------:R-:W-:-:S02]  /*aa90*/  FSEL R140, R140, -INF , !P5 ;  /* 0xff8000008c8c7808 */ /* 0x000fc40006800000 */
[----:B------:R-:W-:Y:S01]  /*aaa0*/  ISETP.GE.AND P5, PT, R8, R193, PT ;  /* 0x000000c10800720c */ /* 0x000fe20003fa6270 */
[----:B------:R-:W-:Y:S01]  /*aab0*/  FFMA.FTZ R11, -R208, R11, R136 ;  /* 0x0000000bd00b7223 */ /* 0x000fe20000010188 */
[----:B------:R-:W-:Y:S02]  /*aac0*/  I2FP.F32.S32 R9, R9 ;  /* 0x0000000900097245 */ /* 0x000fe40000201400 */
[----:B------:R-:W-:Y:S02]  /*aad0*/  FSEL R10, R10, -INF , P5 ;  /* 0xff8000000a0a7808 */ /* 0x000fe40002800000 */
[----:B------:R-:W-:Y:S01]  /*aae0*/  ISETP.GE.AND P4, PT, R8, R192, PT ;  /* 0x000000c00800720c */ /* 0x000fe20003f86270 */
[----:B------:R-:W-:Y:S01]  /*aaf0*/  FFMA.FTZ R13, -R208, R9, R138 ;  /* 0x00000009d00d7223 */ /* 0x000fe2000001018a */
[----:B------:R-:W-:Y:S02]  /*ab00*/  ISETP.GE.AND P5, PT, R12, R195, PT ;  /* 0x000000c30c00720c */ /* 0x000fe40003fa6270 */
[----:B------:R-:W-:-:S02]  /*ab10*/  FSEL R138, R10, -INF , !P4 ;  /* 0xff8000000a8a7808 */ /* 0x000fc40006000000 */
[----:B------:R-:W-:Y:S02]  /*ab20*/  FSEL R229, R11, -INF , P5 ;  /* 0xff8000000be57808 */ /* 0x000fe40002800000 */
[C---:B------:R-:W-:Y:S01]  /*ab30*/  ISETP.GE.AND P4, PT, R12.reuse, R194, PT ;  /* 0x000000c20c00720c */ /* 0x040fe20003f86270 */
[----:B------:R-:W1:Y:S01]  /*ab40*/  LDSM.16.M88.4 R8, [R185+0x8000] ;  /* 0x00800000b908783b */ /* 0x000e620000000200 */
[----:B------:R-:W-:Y:S02]  /*ab50*/  IABS R227, R227 ;  /* 0x000000e300e37213 */ /* 0x000fe40000000000 */
[----:B------:R-:W-:Y:S02]  /*ab60*/  FSEL R229, R229, -INF , !P4 ;  /* 0xff800000e5e57808 */ /* 0x000fe40006000000 */
[----:B------:R-:W-:Y:S02]  /*ab70*/  ISETP.GE.AND P5, PT, R12, R193, PT ;  /* 0x000000c10c00720c */ /* 0x000fe40003fa6270 */
[----:B------:R-:W-:-:S02]  /*ab80*/  I2FP.F32.S32 R24, R227 ;  /* 0x000000e300187245 */ /* 0x000fc40000201400 */
[----:B------:R-:W-:Y:S01]  /*ab90*/  ISETP.GE.AND P4, PT, R12, R192, PT ;  /* 0x000000c00c00720c */ /* 0x000fe20003f86270 */
[----:B------:R-:W-:Y:S01]  /*aba0*/  VIADD R12, R116, 0xffffffb1 ;  /* 0xffffffb1740c7836 */ /* 0x000fe20000000000 */
[----:B------:R-:W-:Y:S01]  /*abb0*/  FSEL R13, R13, -INF , P5 ;  /* 0xff8000000d0d7808 */ /* 0x000fe20002800000 */
[----:B------:R-:W-:Y:S01]  /*abc0*/  FFMA.FTZ R24, -R208, R24, R137 ;  /* 0x00000018d0187223 */ /* 0x000fe20000010189 */
[----:B------:R-:W-:Y:S02]  /*abd0*/  IABS R226, R226 ;  /* 0x000000e200e27213 */ /* 0x000fe40000000000 */
[C---:B------:R-:W-:Y:S02]  /*abe0*/  ISETP.GE.AND P5, PT, R12.reuse, R195, PT ;  /* 0x000000c30c00720c */ /* 0x040fe40003fa6270 */
[----:B------:R-:W-:Y:S02]  /*abf0*/  FSEL R239, R13, -INF , !P4 ;  /* 0xff8000000def7808 */ /* 0x000fe40006000000 */
[----:B------:R-:W-:-:S02]  /*ac00*/  ISETP.GE.AND P4, PT, R12, R194, PT ;  /* 0x000000c20c00720c */ /* 0x000fc40003f86270 */
[----:B------:R-:W-:Y:S02]  /*ac10*/  FSEL R231, R24, -INF , P5 ;  /* 0xff80000018e77808 */ /* 0x000fe40002800000 */
[C---:B------:R-:W-:Y:S02]  /*ac20*/  ISETP.GE.AND P5, PT, R12.reuse, R192, PT ;  /* 0x000000c00c00720c */ /* 0x040fe40003fa6270 */
[----:B------:R-:W-:Y:S02]  /*ac30*/  FSEL R231, R231, -INF , !P4 ;  /* 0xff800000e7e77808 */ /* 0x000fe40006000000 */
[----:B------:R-:W-:Y:S02]  /*ac40*/  I2FP.F32.S32 R24, R226 ;  /* 0x000000e200187245 */ /* 0x000fe40000201400 */
[----:B------:R-:W-:Y:S02]  /*ac50*/  ISETP.GE.AND P4, PT, R12, R193, PT ;  /* 0x000000c10c00720c */ /* 0x000fe40003f86270 */
[----:B------:R-:W-:Y:S01]  /*ac60*/  IABS R25, R225 ;  /* 0x000000e100197213 */ /* 0x000fe20000000000 */
[----:B------:R-:W2:Y:S01]  /*ac70*/  LDSM.16.M88.4 R12, [R55+0x8400] ;  /* 0x00840000370c783b */ /* 0x000ea20000000200 */
[----:B------:R-:W-:Y:S01]  /*ac80*/  FFMA.FTZ R139, -R208, R24, R139 ;  /* 0x00000018d08b7223 */ /* 0x000fe2000001018b */
[----:B------:R-:W-:Y:S01]  /*ac90*/  VIADD R24, R116, 0xffffffb8 ;  /* 0xffffffb874187836 */ /* 0x000fe20000000000 */
[----:B------:R-:W-:-:S02]  /*aca0*/  I2FP.F32.S32 R25, R25 ;  /* 0x0000001900197245 */ /* 0x000fc40000201400 */
[----:B------:R-:W-:Y:S02]  /*acb0*/  IABS R224, R224 ;  /* 0x000000e000e07213 */ /* 0x000fe40000000000 */
[----:B------:R-:W-:Y:S01]  /*acc0*/  FSEL R139, R139, -INF , P4 ;  /* 0xff8000008b8b7808 */ /* 0x000fe20002000000 */
[----:B------:R-:W-:Y:S01]  /*acd0*/  FFMA.FTZ R25, -R208, R25, R132 ;  /* 0x00000019d0197223 */ /* 0x000fe20000010184 */
[C---:B------:R-:W-:Y:S01]  /*ace0*/  ISETP.GE.AND P4, PT, R24.reuse, R195, PT ;  /* 0x000000c31800720c */ /* 0x040fe20003f86270 */
[----:B-1----:R-:W-:Y:S01]  /*acf0*/  HMMA.16816.F32 R128, R16, R8, R128 ;  /* 0x000000081080723c */ /* 0x002fe20000001880 */
[----:B------:R-:W-:Y:S02]  /*ad00*/  FSEL R245, R139, -INF , !P5 ;  /* 0xff8000008bf57808 */ /* 0x000fe40006800000 */
[----:B------:R-:W-:Y:S02]  /*ad10*/  I2FP.F32.S32 R27, R224 ;  /* 0x000000e0001b7245 */ /* 0x000fe40000201400 */
[----:B------:R-:W-:-:S02]  /*ad20*/  ISETP.GE.AND P5, PT, R24, R194, PT ;  /* 0x000000c21800720c */ /* 0x000fc40003fa6270 */
[----:B------:R-:W-:Y:S01]  /*ad30*/  FSEL R235, R25, -INF , P4 ;  /* 0xff80000019eb7808 */ /* 0x000fe20002000000 */
[----:B------:R-:W-:Y:S01]  /*ad40*/  FFMA.FTZ R134, -R208, R27, R134 ;  /* 0x0000001bd0867223 */ /* 0x000fe20000010186 */
[----:B------:R-:W-:Y:S01]  /*ad50*/  IABS R223, R223 ;  /* 0x000000df00df7213 */ /* 0x000fe20000000000 */
[----:B------:R-:W-:Y:S01]  /*ad60*/  HMMA.16816.F32 R124, R16, R10, R124 ;  /* 0x0000000a107c723c */ /* 0x000fe2000000187c */
[----:B------:R-:W-:Y:S02]  /*ad70*/  FSEL R235, R235, -INF , !P5 ;  /* 0xff800000ebeb7808 */ /* 0x000fe40006800000 */
[C---:B------:R-:W-:Y:S02]  /*ad80*/  ISETP.GE.AND P4, PT, R24.reuse, R192, PT ;  /* 0x000000c01800720c */ /* 0x040fe40003f86270 */
[----:B------:R-:W-:Y:S02]  /*ad90*/  I2FP.F32.S32 R25, R223 ;  /* 0x000000df00197245 */ /* 0x000fe40000201400 */
[----:B------:R-:W-:Y:S01]  /*ada0*/  ISETP.GE.AND P5, PT, R24, R193, PT ;  /* 0x000000c11800720c */ /* 0x000fe20003fa6270 */
[----:B------:R-:W-:Y:S01]  /*adb0*/  VIADD R24, R116, 0xffffffb9 ;  /* 0xffffffb974187836 */ /* 0x000fe20000000000 */
[----:B------:R-:W-:Y:S01]  /*adc0*/  IABS R222, R222 ;  /* 0x000000de00de7213 */ /* 0x000fe20000000000 */
[----:B------:R-:W-:Y:S01]  /*add0*/  FFMA.FTZ R25, -R208, R25, R133 ;  /* 0x00000019d0197223 */ /* 0x000fe20000010185 */
[----:B------:R-:W-:-:S02]  /*ade0*/  FSEL R134, R134, -INF , P5 ;  /* 0xff80000086867808 */ /* 0x000fc40002800000 */
[----:B------:R-:W-:Y:S02]  /*adf0*/  ISETP.GE.AND P5, PT, R24, R195, PT ;  /* 0x000000c31800720c */ /* 0x000fe40003fa6270 */
[----:B------:R-:W-:Y:S02]  /*ae00*/  FSEL R243, R134, -INF , !P4 ;  /* 0xff80000086f37808 */ /* 0x000fe40006000000 */
[----:B------:R-:W-:Y:S02]  /*ae10*/  I2FP.F32.S32 R9, R222 ;  /* 0x000000de00097245 */ /* 0x000fe40000201400 */
[----:B------:R-:W-:Y:S01]  /*ae20*/  IABS R221, R221 ;  /* 0x000000dd00dd7213 */ /* 0x000fe20000000000 */
[C---:B--2---:R-:W-:Y:S01]  /*ae30*/  HMMA.16816.F32 R120, R48.reuse, R12, R120 ;  /* 0x0000000c3078723c */ /* 0x044fe20000001878 */
[----:B------:R-:W-:Y:S01]  /*ae40*/  ISETP.GE.AND P4, PT, R24, R194, PT ;  /* 0x000000c21800720c */ /* 0x000fe20003f86270 */
[----:B------:R-:W-:Y:S01]  /*ae50*/  FFMA.FTZ R135, -R208, R9, R135 ;  /* 0x00000009d0877223 */ /* 0x000fe20000010187 */
[----:B------:R-:W-:Y:S01]  /*ae60*/  FSEL R237, R25, -INF , P5 ;  /* 0xff80000019ed7808 */ /* 0x000fe20002800000 */
[C---:B------:R-:W-:Y:S01]  /*ae70*/  VIADD R9, R116.reuse, 0xffffffc0 ;  /* 0xffffffc074097836 */ /* 0x040fe20000000000 */
[----:B------:R-:W-:Y:S01]  /*ae80*/  I2FP.F32.S32 R25, R221 ;  /* 0x000000dd00197245 */ /* 0x000fe20000201400 */
[----:B------:R-:W-:Y:S01]  /*ae90*/  VIADD R12, R116, 0xffffffc1 ;  /* 0xffffffc1740c7836 */ /* 0x000fe20000000000 */
[----:B------:R-:W-:Y:S01]  /*aea0*/  FSEL R237, R237, -INF , !P4 ;  /* 0xff800000eded7808 */ /* 0x000fe20006000000 */
[----:B------:R-:W-:Y:S01]  /*aeb0*/  HMMA.16816.F32 R64, R48, R14, R64 ;  /* 0x0000000e3040723c */ /* 0x000fe20000001840 */
[----:B------:R-:W-:Y:S01]  /*aec0*/  ISETP.GE.AND P4, PT, R24, R193, PT ;  /* 0x000000c11800720c */ /* 0x000fe20003f86270 */
[----:B------:R-:W-:Y:S01]  /*aed0*/  FFMA.FTZ R25, -R208, R25, R128 ;  /* 0x00000019d0197223 */ /* 0x000fe20000010180 */
[----:B------:R-:W-:-:S02]  /*aee0*/  IABS R8, R220 ;  /* 0x000000dc00087213 */ /* 0x000fc40000000000 */
[----:B------:R-:W-:Y:S02]  /*aef0*/  IABS R173, R173 ;  /* 0x000000ad00ad7213 */ /* 0x000fe40000000000 */
[----:B------:R-:W-:Y:S02]  /*af00*/  FSEL R135, R135, -INF , P4 ;  /* 0xff80000087877808 */ /* 0x000fe40002000000 */
[----:B------:R-:W-:Y:S02]  /*af10*/  ISETP.GE.AND P4, PT, R9, R195, PT ;  /* 0x000000c30900720c */ /* 0x000fe40003f86270 */
[----:B------:R-:W-:Y:S01]  /*af20*/  I2FP.F32.S32 R13, R8 ;  /* 0x00000008000d7245 */ /* 0x000fe20000201400 */
[----:B------:R-:W-:Y:S01]  /*af30*/  IMAD.MOV.U32 R8, RZ, RZ, R173 ;  /* 0x000000ffff087224 */ /* 0x000fe200078e00ad */
[----:B------:R-:W-:Y:S02]  /*af40*/  ISETP.GE.AND P5, PT, R24, R192, PT ;  /* 0x000000c01800720c */ /* 0x000fe40003fa6270 */
[----:B------:R-:W-:Y:S01]  /*af50*/  FSEL R173, R25, -INF , P4 ;  /* 0xff80000019ad7808 */ /* 0x000fe20002000000 */
[----:B------:R-:W-:Y:S01]  /*af60*/  FFMA.FTZ R130, -R208, R13, R130 ;  /* 0x0000000dd0827223 */ /* 0x000fe20000010182 */
[----:B------:R-:W1:Y:S01]  /*af70*/  LDSM.16.M88.4 R24, [R185+0x8400] ;  /* 0x00840000b918783b */ /* 0x000e620000000200 */
[----:B------:R-:W-:-:S02]  /*af80*/  FSEL R241, R135, -INF , !P5 ;  /* 0xff80000087f17808 */ /* 0x000fc40006800000 */
[----:B------:R-:W-:Y:S02]  /*af90*/  ISETP.GE.AND P5, PT, R9, R194, PT ;  /* 0x000000c20900720c */ /* 0x000fe40003fa6270 */
[----:B------:R-:W-:Y:S02]  /*afa0*/  I2FP.F32.S32 R8, R8 ;  /* 0x0000000800087245 */ /* 0x000fe40000201400 */
[----:B------:R-:W-:Y:S02]  /*afb0*/  FSEL R173, R173, -INF , !P5 ;  /* 0xff800000adad7808 */ /* 0x000fe40006800000 */
[C---:B------:R-:W-:Y:S01]  /*afc0*/  ISETP.GE.AND P5, PT, R9.reuse, R193, PT ;  /* 0x000000c10900720c */ /* 0x040fe20003fa6270 */
[----:B------:R-:W-:Y:S01]  /*afd0*/  FFMA.FTZ R8, -R208, R8, R129 ;  /* 0x00000008d0087223 */ /* 0x000fe20000010181 */
[----:B------:R-:W-:Y:S02]  /*afe0*/  ISETP.GE.AND P4, PT, R9, R192, PT ;  /* 0x000000c00900720c */ /* 0x000fe40003f86270 */
[----:B------:R-:W-:-:S02]  /*aff0*/  FSEL R130, R130, -INF , P5 ;  /* 0xff80000082827808 */ /* 0x000fc40002800000 */
[----:B------:R-:W-:Y:S02]  /*b000*/  ISETP.GE.AND P5, PT, R12, R195, PT ;  /* 0x000000c30c00720c */ /* 0x000fe40003fa6270 */
[----:B------:R-:W-:Y:S02]  /*b010*/  IABS R28, R207 ;  /* 0x000000cf001c7213 */ /* 0x000fe40000000000 */
[----:B------:R-:W-:Y:S02]  /*b020*/  IABS R13, R175 ;  /* 0x000000af000d7213 */ /* 0x000fe40000000000 */
[----:B------:R-:W-:Y:S02]  /*b030*/  FSEL R221, R130, -INF , !P4 ;  /* 0xff80000082dd7808 */ /* 0x000fe40006000000 */
[----:B------:R-:W-:Y:S02]  /*b040*/  ISETP.GE.AND P4, PT, R12, R194, PT ;  /* 0x000000c20c00720c */ /* 0x000fe40003f86270 */
[----:B------:R-:W-:-:S02]  /*b050*/  FSEL R175, R8, -INF , P5 ;  /* 0xff80000008af7808 */ /* 0x000fc40002800000 */
[----:B------:R-:W-:Y:S01]  /*b060*/  I2FP.F32.S32 R28, R28 ;  /* 0x0000001c001c7245 */ /* 0x000fe20000201400 */
[----:B------:R-:W2:Y:S01]  /*b070*/  LDSM.16.M88.4 R8, [R55+0x8800] ;  /* 0x008800003708783b */ /* 0x000ea20000000200 */
[----:B------:R-:W-:Y:S02]  /*b080*/  FSEL R175, R175, -INF , !P4 ;  /* 0xff800000afaf7808 */ /* 0x000fe40006000000 */
[----:B------:R-:W-:Y:S01]  /*b090*/  ISETP.GE.AND P5, PT, R12, R192, PT ;  /* 0x000000c00c00720c */ /* 0x000fe20003fa6270 */
[----:B------:R-:W-:Y:S01]  /*b0a0*/  FFMA.FTZ R131, -R208, R28, R131 ;  /* 0x0000001cd0837223 */ /* 0x000fe20000010183 */
[----:B------:R-:W-:Y:S02]  /*b0b0*/  I2FP.F32.S32 R13, R13 ;  /* 0x0000000d000d7245 */ /* 0x000fe40000201400 */
[----:B------:R-:W-:Y:S01]  /*b0c0*/  ISETP.GE.AND P4, PT, R12, R193, PT ;  /* 0x000000c10c00720c */ /* 0x000fe20003f86270 */
[----:B------:R-:W-:Y:S01]  /*b0d0*/  VIADD R12, R116, 0xffffffc8 ;  /* 0xffffffc8740c7836 */ /* 0x000fe20000000000 */
[----:B------:R-:W-:Y:S01]  /*b0e0*/  IABS R205, R205 ;  /* 0x000000cd00cd7213 */ /* 0x000fe20000000000 */
[----:B------:R-:W-:Y:S01]  /*b0f0*/  FFMA.FTZ R13, -R208, R13, R124 ;  /* 0x0000000dd00d7223 */ /* 0x000fe2000001017c */
[----:B------:R-:W-:Y:S01]  /*b100*/  FSEL R131, R131, -INF , P4 ;  /* 0xff80000083837808 */ /* 0x000fe20002000000 */
[----:B-1----:R-:W-:Y:S01]  /*b110*/  HMMA.16816.F32 R120, R16, R24, R120 ;  /* 0x000000181078723c */ /* 0x002fe20000001878 */
[----:B------:R-:W-:Y:S01]  /*b120*/  ISETP.GE.AND P4, PT, R12, R195, PT ;  /* 0x000000c30c00720c */ /* 0x000fe20003f86270 */
[----:B------:R-:W-:Y:S01]  /*b130*/  VIADD R24, R116, 0xffffffd0 ;  /* 0xffffffd074187836 */ /* 0x000fe20000000000 */
[----:B------:R-:W-:-:S02]  /*b140*/  IABS R206, R206 ;  /* 0x000000ce00ce7213 */ /* 0x000fc40000000000 */
[----:B------:R-:W-:Y:S02]  /*b150*/  FSEL R227, R131, -INF , !P5 ;  /* 0xff80000083e37808 */ /* 0x000fe40006800000 */
[----:B------:R-:W-:Y:S01]  /*b160*/  ISETP.GE.AND P5, PT, R12, R194, PT ;  /* 0x000000c20c00720c */ /* 0x000fe20003fa6270 */
[----:B------:R-:W-:Y:S01]  /*b170*/  HMMA.16816.F32 R64, R16, R26, R64 ;  /* 0x0000001a1040723c */ /* 0x000fe20000001840 */
[----:B------:R-:W-:Y:S01]  /*b180*/  FSEL R14, R13, -INF , P4 ;  /* 0xff8000000d0e7808 */ /* 0x000fe20002000000 */
[----:B------:R-:W-:Y:S01]  /*b190*/  IMAD.MOV.U32 R13, RZ, RZ, R205 ;  /* 0x000000ffff0d7224 */ /* 0x000fe200078e00cd */
[----:B------:R-:W-:Y:S02]  /*b1a0*/  I2FP.F32.S32 R15, R206 ;  /* 0x000000ce000f7245 */ /* 0x000fe40000201400 */
[----:B------:R-:W-:Y:S02]  /*b1b0*/  FSEL R205, R14, -INF , !P5 ;  /* 0xff8000000ecd7808 */ /* 0x000fe40006800000 */
[----:B------:R-:W-:Y:S01]  /*b1c0*/  ISETP.GE.AND P4, PT, R12, R192, PT ;  /* 0x000000c00c00720c */ /* 0x000fe20003f86270 */
[----:B------:R-:W-:Y:S01]  /*b1d0*/  FFMA.FTZ R126, -R208, R15, R126 ;  /* 0x0000000fd07e7223 */ /* 0x000fe2000001017e */
[----:B------:R-:W-:-:S02]  /*b1e0*/  ISETP.GE.AND P5, PT, R12, R193, PT ;  /* 0x000000c10c00720c */ /* 0x000fc40003fa6270 */
[----:B------:R-:W-:Y:S01]  /*b1f0*/  I2FP.F32.S32 R12, R13 ;  /* 0x0000000d000c7245 */ /* 0x000fe20000201400 */
[----:B------:R-:W-:Y:S01]  /*b200*/  VIADD R13, R116, 0xffffffc9 ;  /* 0xffffffc9740d7836 */ /* 0x000fe20000000000 */
[----:B------:R-:W-:Y:S02]  /*b210*/  IABS R204, R204 ;  /* 0x000000cc00cc7213 */ /* 0x000fe40000000000 */
[----:B------:R-:W-:Y:S01]  /*b220*/  FSEL R126, R126, -INF , P5 ;  /* 0xff8000007e7e7808 */ /* 0x000fe20002800000 */
[----:B------:R-:W-:Y:S01]  /*b230*/  FFMA.FTZ R12, -R208, R12, R125 ;  /* 0x0000000cd00c7223 */ /* 0x000fe2000001017d */
[----:B------:R-:W-:Y:S02]  /*b240*/  ISETP.GE.AND P5, PT, R13, R195, PT ;  /* 0x000000c30d00720c */ /* 0x000fe40003fa6270 */
[----:B------:R-:W-:Y:S01]  /*b250*/  I2FP.F32.S32 R204, R204 ;  /* 0x000000cc00cc7245 */ /* 0x000fe20000201400 */
[----:B--2---:R-:W-:Y:S01]  /*b260*/  HMMA.16816.F32 R60, R48, R8, R60 ;  /* 0x00000008303c723c */ /* 0x004fe2000000183c */
[----:B------:R-:W-:-:S02]  /*b270*/  FSEL R225, R126, -INF , !P4 ;  /* 0xff8000007ee17808 */ /* 0x000fc40006000000 */
[----:B------:R-:W-:Y:S01]  /*b280*/  IABS R174, R174 ;  /* 0x000000ae00ae7213 */ /* 0x000fe20000000000 */
[----:B------:R-:W-:Y:S01]  /*b290*/  FFMA.FTZ R127, -R208, R204, R127 ;  /* 0x000000ccd07f7223 */ /* 0x000fe2000001017f */
[C---:B------:R-:W-:Y:S02]  /*b2a0*/  ISETP.GE.AND P4, PT, R13.reuse, R194, PT ;  /* 0x000000c20d00720c */ /* 0x040fe40003f86270 */
[----:B------:R-:W-:Y:S01]  /*b2b0*/  FSEL R12, R12, -INF , P5 ;  /* 0xff8000000c0c7808 */ /* 0x000fe20002800000 */
[----:B------:R-:W-:Y:S01]  /*b2c0*/  HMMA.16816.F32 R56, R48, R10, R56 ;  /* 0x0000000a3038723c */ /* 0x000fe20000001838 */
[----:B------:R-:W-:Y:S02]  /*b2d0*/  I2FP.F32.S32 R15, R174 ;  /* 0x000000ae000f7245 */ /* 0x000fe40000201400 */
[----:B------:R-:W-:Y:S02]  /*b2e0*/  FSEL R207, R12, -INF , !P4 ;  /* 0xff8000000ccf7808 */ /* 0x000fe40006000000 */
[----:B------:R-:W-:Y:S01]  /*b2f0*/  ISETP.GE.AND P4, PT, R13, R193, PT ;  /* 0x000000c10d00720c */ /* 0x000fe20003f86270 */
[----:B------:R-:W-:Y:S01]  /*b300*/  FFMA.FTZ R15, -R208, R15, R120 ;  /* 0x0000000fd00f7223 */ /* 0x000fe20000010178 */
[----:B------:R-:W-:-:S02]  /*b310*/  IABS R8, R157 ;  /* 0x0000009d00087213 */ /* 0x000fc40000000000 */
[----:B------:R-:W-:Y:S02]  /*b320*/  FSEL R127, R127, -INF , P4 ;  /* 0xff8000007f7f7808 */ /* 0x000fe40002000000 */
[----:B------:R-:W-:Y:S02]  /*b330*/  ISETP.GE.AND P4, PT, R24, R195, PT ;  /* 0x000000c31800720c */ /* 0x000fe40003f86270 */
[----:B------:R-:W-:Y:S02]  /*b340*/  ISETP.GE.AND P5, PT, R13, R192, PT ;  /* 0x000000c00d00720c */ /* 0x000fe40003fa6270 */
[----:B------:R-:W-:Y:S02]  /*b350*/  FSEL R157, R15, -INF , P4 ;  /* 0xff8000000f9d7808 */ /* 0x000fe40002000000 */
[----:B------:R-:W-:Y:S01]  /*b360*/  IABS R9, R172 ;  /* 0x000000ac00097213 */ /* 0x000fe20000000000 */
[----:B------:R-:W1:Y:S01]  /*b370*/  LDSM.16.M88.4 R12, [R185+0x8800] ;  /* 0x00880000b90c783b */ /* 0x000e620000000200 */
[----:B------:R-:W-:Y:S01]  /*b380*/  FSEL R223, R127, -INF , !P5 ;  /* 0xff8000007fdf7808 */ /* 0x000fe20006800000 */
[----:B------:R-:W-:-:S04]  /*b390*/  DEPBAR.LE SB0, 0x0 ;  /* 0x000080000000791a */ /* 0x000fc80000000000 */
[----:B------:R-:W-:Y:S02]  /*b3a0*/  I2FP.F32.S32 R9, R9 ;  /* 0x0000000900097245 */ /* 0x000fe40000201400 */
[----:B------:R-:W-:Y:S02]  /*b3b0*/  ISETP.GE.AND P5, PT, R24, R194, PT ;  /* 0x000000c21800720c */ /* 0x000fe40003fa6270 */
[----:B------:R-:W-:Y:S01]  /*b3c0*/  IABS R167, R167 ;  /* 0x000000a700a77213 */ /* 0x000fe20000000000 */
[----:B------:R-:W-:Y:S01]  /*b3d0*/  FFMA.FTZ R122, -R208, R9, R122 ;  /* 0x00000009d07a7223 */ /* 0x000fe2000001017a */
[----:B------:R-:W-:Y:S01]  /*b3e0*/  I2FP.F32.S32 R8, R8 ;  /* 0x0000000800087245 */ /* 0x000fe20000201400 */
[----:B------:R-:W-:Y:S01]  /*b3f0*/  VIADD R9, R116, 0xffffffd1 ;  /* 0xffffffd174097836 */ /* 0x000fe20000000000 */
[----:B------:R-:W-:Y:S02]  /*b400*/  FSEL R157, R157, -INF , !P5 ;  /* 0xff8000009d9d7808 */ /* 0x000fe40006800000 */
[----:B------:R-:W-:Y:S01]  /*b410*/  ISETP.GE.AND P5, PT, R24, R193, PT ;  /* 0x000000c11800720c */ /* 0x000fe20003fa6270 */
[----:B------:R-:W-:Y:S01]  /*b420*/  FFMA.FTZ R8, -R208, R8, R121 ;  /* 0x00000008d0087223 */ /* 0x000fe20000010179 */
[----:B------:R-:W-:Y:S01]  /*b430*/  ISETP.GE.AND P4, PT, R24, R192, PT ;  /* 0x000000c01800720c */ /* 0x000fe20003f86270 */
[----:B------:R-:W-:Y:S01]  /*b440*/  IMAD.MOV.U32 R24, RZ, RZ, R167 ;  /* 0x000000ffff187224 */ /* 0x000fe200078e00a7 */
[----:B------:R-:W-:-:S02]  /*b450*/  FSEL R122, R122, -INF , P5 ;  /* 0xff8000007a7a7808 */ /* 0x000fc40002800000 */
[C---:B------:R-:W-:Y:S02]  /*b460*/  ISETP.GE.AND P5, PT, R9.reuse, R195, PT ;  /* 0x000000c30900720c */ /* 0x040fe40003fa6270 */
[----:B------:R-:W-:Y:S02]  /*b470*/  IABS R159, R159 ;  /* 0x0000009f009f7213 */ /* 0x000fe40000000000 */
[----:B------:R-:W-:Y:S02]  /*b480*/  FSEL R167, R122, -INF , !P4 ;  /* 0xff8000007aa77808 */ /* 0x000fe40006000000 */
[----:B------:R-:W-:Y:S02]  /*b490*/  I2FP.F32.S32 R24, R24 ;  /* 0x0000001800187245 */ /* 0x000fe40000201400 */
[----:B------:R-:W-:Y:S02]  /*b4a0*/  ISETP.GE.AND P4, PT, R9, R194, PT ;  /* 0x000000c20900720c */ /* 0x000fe40003f86270 */
[----:B------:R-:W-:Y:S01]  /*b4b0*/  FSEL R8, R8, -INF , P5 ;  /* 0xff80000008087808 */ /* 0x000fe20002800000 */
[----:B------:R-:W-:Y:S01]  /*b4c0*/  FFMA.FTZ R123, -R208, R24, R123 ;  /* 0x00000018d07b7223 */ /* 0x000fe2000001017b */
[----:B------:R-:W-:-:S02]  /*b4d0*/  I2FP.F32.S32 R25, R159 ;  /* 0x0000009f00197245 */ /* 0x000fc40000201400 */
[----:B------:R-:W-:Y:S01]  /*b4e0*/  FSEL R159, R8, -INF , !P4 ;  /* 0xff800000089f7808 */ /* 0x000fe20006000000 */
[----:B------:R-:W-:Y:S01]  /*b4f0*/  VIADD R8, R116, 0xffffffd8 ;  /* 0xffffffd874087836 */ /* 0x000fe20000000000 */
[----:B------:R-:W-:Y:S01]  /*b500*/  IABS R169, R169 ;  /* 0x000000a900a97213 */ /* 0x000fe20000000000 */
[----:B------:R-:W-:Y:S01]  /*b510*/  FFMA.FTZ R25, -R208, R25, R64 ;  /* 0x00000019d0197223 */ /* 0x000fe20000010140 */
[C---:B------:R-:W-:Y:S01]  /*b520*/  ISETP.GE.AND P4, PT, R9.reuse, R193, PT ;  /* 0x000000c10900720c */ /* 0x040fe20003f86270 */
[----:B-1----:R-:W-:Y:S01]  /*b530*/  HMMA.16816.F32 R60, R16, R12, R60 ;  /* 0x0000000c103c723c */ /* 0x002fe2000000183c */
[----:B------:R-:W-:Y:S01]  /*b540*/  ISETP.GE.AND P5, PT, R9, R192, PT ;  /* 0x000000c00900720c */ /* 0x000fe20003fa6270 */
[----:B------:R-:W-:Y:S01]  /*b550*/  IMAD.MOV.U32 R9, RZ, RZ, R169 ;  /* 0x000000ffff097224 */ /* 0x000fe200078e00a9 */
[----:B------:R-:W-:Y:S02]  /*b560*/  FSEL R123, R123, -INF , P4 ;  /* 0xff8000007b7b7808 */ /* 0x000fe40002000000 */
[----:B------:R-:W-:-:S02]  /*b570*/  ISETP.GE.AND P4, PT, R8, R195, PT ;  /* 0x000000c30800720c */ /* 0x000fc40003f86270 */
[----:B------:R-:W-:Y:S01]  /*b580*/  IABS R161, R161 ;  /* 0x000000a100a17213 */ /* 0x000fe20000000000 */
[----:B------:R-:W-:Y:S01]  /*b590*/  HMMA.16816.F32 R56, R16, R14, R56 ;  /* 0x0000000e1038723c */ /* 0x000fe20000001838 */
[----:B------:R-:W-:Y:S01]  /*b5a0*/  FSEL R169, R123, -INF , !P5 ;  /* 0xff8000007ba97808 */ /* 0x000fe20006800000 */
[----:B------:R-:W-:Y:S01]  /*b5b0*/  VIADD R123, R117, 0xfffffffe ;  /* 0xfffffffe757b7836 */ /* 0x000fe20000000000 */
[----:B------:R-:W-:Y:S02]  /*b5c0*/  ISETP.GE.AND P5, PT, R8, R194, PT ;  /* 0x000000c20800720c */ /* 0x000fe40003fa6270 */
[----:B------:R-:W-:Y:S02]  /*b5d0*/  FSEL R25, R25, -INF , P4 ;  /* 0xff80000019197808 */ /* 0x000fe40002000000 */
[----:B------:R-:W-:Y:S02]  /*b5e0*/  I2FP.F32.S32 R9, R9 ;  /* 0x0000000900097245 */ /* 0x000fe40000201400 */
[----:B------:R-:W-:-:S02]  /*b5f0*/  I2FP.F32.S32 R10, R161 ;  /* 0x000000a1000a7245 */ /* 0x000fc40000201400 */
[----:B------:R-:W-:Y:S01]  /*b600*/  FSEL R161, R25, -INF , !P5 ;  /* 0xff80000019a17808 */ /* 0x000fe20006800000 */
[----:B------:R-:W-:Y:S01]  /*b610*/  FFMA.FTZ R66, -R208, R9, R66 ;  /* 0x00000009d0427223 */ /* 0x000fe20000010142 */
[----:B------:R-:W-:Y:S01]  /*b620*/  ISETP.GE.AND P4, PT, R8, R192, PT ;  /* 0x000000c00800720c */ /* 0x000fe20003f86270 */
[----:B------:R-:W-:Y:S01]  /*b630*/  FFMA.FTZ R10, -R208, R10, R65 ;  /* 0x0000000ad00a7223 */ /* 0x000fe20000010141 */
[----:B------:R-:W-:Y:S01]  /*b640*/  ISETP.GE.AND P5, PT, R8, R193, PT ;  /* 0x000000c10800720c */ /* 0x000fe20003fa6270 */
[----:B------:R-:W-:Y:S01]  /*b650*/  VIADD R8, R116, 0xffffffd9 ;  /* 0xffffffd974087836 */ /* 0x000fe20000000000 */
[----:B------:R-:W-:Y:S02]  /*b660*/  IABS R171, R171 ;  /* 0x000000ab00ab7213 */ /* 0x000fe40000000000 */
[----:B------:R-:W-:Y:S02]  /*b670*/  FSEL R66, R66, -INF , P5 ;  /* 0xff80000042427808 */ /* 0x000fe40002800000 */
[----:B------:R-:W-:Y:S01]  /*b680*/  ISETP.GE.AND P5, PT, R8, R195, PT ;  /* 0x000000c30800720c */ /* 0x000fe20003fa6270 */
[----:B------:R-:W-:Y:S01]  /*b690*/  IMAD.MOV.U32 R9, RZ, RZ, R171 ;  /* 0x000000ffff097224 */ /* 0x000fe200078e00ab */
[----:B------:R-:W-:-:S02]  /*b6a0*/  IABS R163, R163 ;  /* 0x000000a300a37213 */ /* 0x000fc40000000000 */
[----:B------:R-:W-:Y:S02]  /*b6b0*/  FSEL R171, R66, -INF , !P4 ;  /* 0xff80000042ab7808 */ /* 0x000fe40006000000 */
[----:B------:R-:W-:Y:S02]  /*b6c0*/  FSEL R11, R10, -INF , P5 ;  /* 0xff8000000a0b7808 */ /* 0x000fe40002800000 */
[----:B------:R-:W-:Y:S02]  /*b6d0*/  ISETP.GE.AND P4, PT, R8, R194, PT ;  /* 0x000000c20800720c */ /* 0x000fe40003f86270 */
[----:B------:R-:W-:Y:S02]  /*b6e0*/  I2FP.F32.S32 R10, R9 ;  /* 0x00000009000a7245 */ /* 0x000fe40000201400 */
[----:B------:R-:W-:Y:S02]  /*b6f0*/  I2FP.F32.S32 R9, R163 ;  /* 0x000000a300097245 */ /* 0x000fe40000201400 */
[----:B------:R-:W-:Y:S01]  /*b700*/  FSEL R163, R11, -INF , !P4 ;  /* 0xff8000000ba37808 */ /* 0x000fe20006000000 */
[----:B------:R-:W-:Y:S01]  /*b710*/  FFMA.FTZ R67, -R208, R10, R67 ;  /* 0x0000000ad0437223 */ /* 0x000fe20000010143 */
[----:B------:R-:W-:Y:S01]  /*b720*/  ISETP.GE.AND P5, PT, R8, R192, PT ;  /* 0x000000c00800720c */ /* 0x000fe20003fa6270 */
[----:B------:R-:W-:Y:S01]  /*b730*/  FFMA.FTZ R9, -R208, R9, R60 ;  /* 0x00000009d0097223 */ /* 0x000fe2000001013c */
[----:B------:R-:W-:Y:S01]  /*b740*/  ISETP.GE.AND P4, PT, R8, R193, PT ;  /* 0x000000c10800720c */ /* 0x000fe20003f86270 */
[----:B------:R-:W-:Y:S01]  /*b750*/  VIADD R8, R116, 0xffffffe0 ;  /* 0xffffffe074087836 */ /* 0x000fe20000000000 */
[----:B------:R-:W-:-:S02]  /*b760*/  IABS R170, R170 ;  /* 0x000000aa00aa7213 */ /* 0x000fc40000000000 */
[----:B------:R-:W-:Y:S02]  /*b770*/  FSEL R67, R67, -INF , P4 ;  /* 0xff80000043437808 */ /* 0x000fe40002000000 */
[C---:B------:R-:W-:Y:S02]  /*b780*/  ISETP.GE.AND P4, PT, R8.reuse, R195, PT ;  /* 0x000000c30800720c */ /* 0x040fe40003f86270 */
[----:B------:R-:W-:Y:S02]  /*b790*/  IABS R10, R165 ;  /* 0x000000a5000a7213 */ /* 0x000fe40000000000 */
[----:B------:R-:W-:Y:S02]  /*b7a0*/  FSEL R165, R67, -INF , !P5 ;  /* 0xff80000043a57808 */ /* 0x000fe40006800000 */
[----:B------:R-:W-:Y:S02]  /*b7b0*/  ISETP.GE.AND P5, PT, R8, R194, PT ;  /* 0x000000c20800720c */ /* 0x000fe40003fa6270 */
[----:B------:R-:W-:-:S02]  /*b7c0*/  FSEL R143, R9, -INF , P4 ;  /* 0xff800000098f7808 */ /* 0x000fc40002000000 */
[----:B------:R-:W-:Y:S02]  /*b7d0*/  I2FP.F32.S32 R9, R170 ;  /* 0x000000aa00097245 */ /* 0x000fe40000201400 */
[----:B------:R-:W-:Y:S02]  /*b7e0*/  FSEL R143, R143, -INF , !P5 ;  /* 0xff8000008f8f7808 */ /* 0x000fe40006800000 */
[----:B------:R-:W-:Y:S01]  /*b7f0*/  ISETP.GE.AND P4, PT, R8, R192, PT ;  /* 0x000000c00800720c */ /* 0x000fe20003f86270 */
[----:B------:R-:W-:Y:S01]  /*b800*/  FFMA.FTZ R62, -R208, R9, R62 ;  /* 0x00000009d03e7223 */ /* 0x000fe2000001013e */
[----:B------:R-:W-:Y:S01]  /*b810*/  ISETP.GE.AND P5, PT, R8, R193, PT ;  /* 0x000000c10800720c */ /* 0x000fe20003fa6270 */
[----:B------:R-:W-:Y:S01]  /*b820*/  VIADD R9, R116, 0xffffffe1 ;  /* 0xffffffe174097836 */ /* 0x000fe20000000000 */
[----:B------:R-:W-:Y:S02]  /*b830*/  I2FP.F32.S32 R8, R10 ;  /* 0x0000000a00087245 */ /* 0x000fe40000201400 */
[----:B------:R-:W-:-:S02]  /*b840*/  IABS R168, R168 ;  /* 0x000000a800a87213 */ /* 0x000fc40000000000 */
[----:B------:R-:W-:Y:S01]  /*b850*/  FSEL R62, R62, -INF , P5 ;  /* 0xff8000003e3e7808 */ /* 0x000fe20002800000 */
[----:B------:R-:W-:Y:S01]  /*b860*/  FFMA.FTZ R8, -R208, R8, R61 ;  /* 0x00000008d0087223 */ /* 0x000fe2000001013d */
[C---:B------:R-:W-:Y:S02]  /*b870*/  ISETP.GE.AND P5, PT, R9.reuse, R195, PT ;  /* 0x000000c30900720c */ /* 0x040fe40003fa6270 */
[----:B------:R-:W-:Y:S02]  /*b880*/  I2FP.F32.S32 R168, R168 ;  /* 0x000000a800a87245 */ /* 0x000fe40000201400 */
[----:B------:R-:W-:Y:S02]  /*b890*/  FSEL R151, R62, -INF , !P4 ;  /* 0xff8000003e977808 */ /* 0x000fe40006000000 */
[----:B------:R-:W-:Y:S01]  /*b8a0*/  IABS R166, R166 ;  /* 0x000000a600a67213 */ /* 0x000fe20000000000 */
[----:B------:R-:W-:Y:S01]  /*b8b0*/  FFMA.FTZ R63, -R208, R168, R63 ;  /* 0x000000a8d03f7223 */ /* 0x000fe2000001013f */
[----:B------:R-:W-:-:S02]  /*b8c0*/  ISETP.GE.AND P4, PT, R9, R194, PT ;  /* 0x000000c20900720c */ /* 0x000fc40003f86270 */
[----:B------:R-:W-:Y:S02]  /*b8d0*/  FSEL R8, R8, -INF , P5 ;  /* 0xff80000008087808 */ /* 0x000fe40002800000 */
[----:B------:R-:W-:Y:S02]  /*b8e0*/  I2FP.F32.S32 R11, R166 ;  /* 0x000000a6000b7245 */ /* 0x000fe40000201400 */
[----:B------:R-:W-:Y:S01]  /*b8f0*/  FSEL R141, R8, -INF , !P4 ;  /* 0xff800000088d7808 */ /* 0x000fe20006000000 */
[----:B------:R-:W-:Y:S01]  /*b900*/  VIADD R8, R116, 0xffffffe8 ;  /* 0xffffffe874087836 */ /* 0x000fe20000000000 */
[C---:B------:R-:W-:Y:S01]  /*b910*/  ISETP.GE.AND P4, PT, R9.reuse, R193, PT ;  /* 0x000000c10900720c */ /* 0x040fe20003f86270 */
[----:B------:R-:W-:Y:S01]  /*b920*/  FFMA.FTZ R11, -R208, R11, R56 ;  /* 0x0000000bd00b7223 */ /* 0x000fe20000010138 */
[----:B------:R-:W-:Y:S02]  /*b930*/  IABS R4, R155 ;  /* 0x0000009b00047213 */ /* 0x000fe40000000000 */
[----:B------:R-:W-:-:S02]  /*b940*/  ISETP.GE.AND P5, PT, R9, R192, PT ;  /* 0x000000c00900720c */ /* 0x000fc40003fa6270 */
[----:B------:R-:W-:Y:S02]  /*b950*/  FSEL R63, R63, -INF , P4 ;  /* 0xff8000003f3f7808 */ /* 0x000fe40002000000 */
[----:B------:R-:W-:Y:S02]  /*b960*/  IABS R47, R47 ;  /* 0x0000002f002f7213 */ /* 0x000fe40000000000 */
[----:B------:R-:W-:Y:S02]  /*b970*/  ISETP.GE.AND P4, PT, R8, R195, PT ;  /* 0x000000c30800720c */ /* 0x000fe40003f86270 */
[----:B------:R-:W-:Y:S02]  /*b980*/  I2FP.F32.S32 R5, R4 ;  /* 0x0000000400057245 */ /* 0x000fe40000201400 */
[----:B------:R-:W-:Y:S02]  /*b990*/  FSEL R155, R63, -INF , !P5 ;  /* 0xff8000003f9b7808 */ /* 0x000fe40006800000 */
[----:B------:R-:W-:Y:S01]  /*b9a0*/  I2FP.F32.S32 R4, R47 ;  /* 0x0000002f00047245 */ /* 0x000fe20000201400 */
[----:B------:R-:W-:Y:S01]  /*b9b0*/  FFMA.FTZ R5, -R208, R5, R58 ;  /* 0x00000005d0057223 */ /* 0x000fe2000001013a */
[----:B------:R-:W-:-:S02]  /*b9c0*/  ISETP.GE.AND P5, PT, R8, R194, PT ;  /* 0x000000c20800720c */ /* 0x000fc40003fa6270 */
[----:B------:R-:W-:Y:S01]  /*b9d0*/  FSEL R11, R11, -INF , P4 ;  /* 0xff8000000b0b7808 */ /* 0x000fe20002000000 */
[----:B------:R-:W-:Y:S01]  /*b9e0*/  FFMA.FTZ R57, -R208, R4, R57 ;  /* 0x00000004d0397223 */ /* 0x000fe20000010139 */
[----:B------:R-:W-:Y:S01]  /*b9f0*/  IABS R46, R46 ;  /* 0x0000002e002e7213 */ /* 0x000fe20000000000 */
[----:B------:R-:W-:Y:S01]  /*ba00*/  VIADD R4, R116, 0xffffffe9 ;  /* 0xffffffe974047836 */ /* 0x000fe20000000000 */
[----:B------:R-:W-:Y:S02]  /*ba10*/  FSEL R147, R11, -INF , !P5 ;  /* 0xff8000000b937808 */ /* 0x000fe40006800000 */
[C---:B------:R-:W-:Y:S02]  /*ba20*/  ISETP.GE.AND P5, PT, R8.reuse, R193, PT ;  /* 0x000000c10800720c */ /* 0x040fe40003fa6270 */
[----:B------:R-:W-:Y:S02]  /*ba30*/  ISETP.GE.AND P4, PT, R8, R192, PT ;  /* 0x000000c00800720c */ /* 0x000fe40003f86270 */
[----:B------:R-:W-:-:S02]  /*ba40*/  I2FP.F32.S32 R46, R46 ;  /* 0x0000002e002e7245 */ /* 0x000fc40000201400 */
[----:B------:R-:W-:Y:S02]  /*ba50*/  FSEL R5, R5, -INF , P5 ;  /* 0xff80000005057808 */ /* 0x000fe40002800000 */
[----:B------:R-:W-:Y:S01]  /*ba60*/  IABS R44, R44 ;  /* 0x0000002c002c7213 */ /* 0x000fe20000000000 */
[----:B------:R-:W-:Y:S01]  /*ba70*/  FFMA.FTZ R46, -R208, R46, R59 ;  /* 0x0000002ed02e7223 */ /* 0x000fe2000001013b */
[----:B------:R-:W-:Y:S01]  /*ba80*/  BAR.SYNC.DEFER_BLOCKING 0x0 ;  /* 0x0000000000007b1d */ /* 0x000fe20000010000 */
[----:B------:R-:W-:Y:S02]  /*ba90*/  ISETP.GE.AND P5, PT, R4, R195, PT ;  /* 0x000000c30400720c */ /* 0x000fe40003fa6270 */
[----:B------:R-:W-:Y:S01]  /*baa0*/  FSEL R149, R5, -INF , !P4 ;  /* 0xff80000005957808 */ /* 0x000fe20006000000 */
[----:B------:R-:W-:Y:S01]  /*bab0*/  VIADD R5, R116, 0xfffffff0 ;  /* 0xfffffff074057836 */ /* 0x000fe20000000000 */
[----:B------:R-:W-:Y:S02]  /*bac0*/  ISETP.GE.AND P4, PT, R4, R194, PT ;  /* 0x000000c20400720c */ /* 0x000fe40003f86270 */
[----:B------:R-:W-:-:S02]  /*bad0*/  FSEL R57, R57, -INF , P5 ;  /* 0xff80000039397808 */ /* 0x000fc40002800000 */
[----:B------:R-:W-:Y:S02]  /*bae0*/  I2FP.F32.S32 R9, R44 ;  /* 0x0000002c00097245 */ /* 0x000fe40000201400 */
[----:B------:R-:W-:Y:S02]  /*baf0*/  ISETP.GE.AND P5, PT, R4, R193, PT ;  /* 0x000000c10400720c */ /* 0x000fe40003fa6270 */
[----:B------:R-:W-:Y:S01]  /*bb00*/  FSEL R145, R57, -INF , !P4 ;  /* 0xff80000039917808 */ /* 0x000fe20006000000 */
[----:B------:R-:W-:Y:S01]  /*bb10*/  FFMA.FTZ R9, -R208, R9, R176 ;  /* 0x00000009d0097223 */ /* 0x000fe200000101b0 */
[----:B------:R-:W-:Y:S01]  /*bb20*/  ISETP.GE.AND P4, PT, R4, R192, PT ;  /* 0x000000c00400720c */ /* 0x000fe20003f86270 */
[----:B------:R-:W-:Y:S01]  /*bb30*/  VIADD R4, R116, 0xfffffff1 ;  /* 0xfffffff174047836 */ /* 0x000fe20000000000 */
[----:B------:R-:W-:Y:S02]  /*bb40*/  FSEL R46, R46, -INF , P5 ;  /* 0xff8000002e2e7808 */ /* 0x000fe40002800000 */
[----:B------:R-:W-:-:S02]  /*bb50*/  IABS R43, R43 ;  /* 0x0000002b002b7213 */ /* 0x000fc40000000000 */
[C---:B------:R-:W-:Y:S02]  /*bb60*/  ISETP.GE.AND P5, PT, R5.reuse, R195, PT ;  /* 0x000000c30500720c */ /* 0x040fe40003fa6270 */
        /* <DEDUP_REMOVED lines=8> */
[C---:B------:R-:W-:Y:S01]  /*bbf0*/  ISETP.GE.AND P4, PT, R5.reuse, R193, PT ;  /* 0x000000c10500720c */ /* 0x040fe20003f86270 */
[----:B------:R-:W-:Y:S01]  /*bc00*/  FFMA.FTZ R42, -R208, R42, R177 ;  /* 0x0000002ad02a7223 */ /* 0x000fe200000101b1 */
[----:B------:R-:W-:Y:S02]  /*bc10*/  ISETP.GE.AND P5, PT, R5, R192, PT ;  /* 0x000000c00500720c */ /* 0x000fe40003fa6270 */
[----:B------:R-:W-:Y:S02]  /*bc20*/  FSEL R43, R43, -INF , P4 ;  /* 0xff8000002b2b7808 */ /* 0x000fe40002000000 */
[----:B------:R-:W-:-:S02]  /*bc30*/  IABS R40, R40 ;  /* 0x0000002800287213 */ /* 0x000fc40000000000 */
[C---:B------:R-:W-:Y:S02]  /*bc40*/  ISETP.GE.AND P4, PT, R4.reuse, R195, PT ;  /* 0x000000c30400720c */ /* 0x040fe40003f86270 */
[----:B------:R-:W-:Y:S02]  /*bc50*/  FSEL R55, R43, -INF , !P5 ;  /* 0xff8000002b377808 */ /* 0x000fe40006800000 */
[----:B------:R-:W-:Y:S02]  /*bc60*/  I2FP.F32.S32 R40, R40 ;  /* 0x0000002800287245 */ /* 0x000fe40000201400 */
[----:B------:R-:W-:Y:S02]  /*bc70*/  ISETP.GE.AND P5, PT, R4, R194, PT ;  /* 0x000000c20400720c */ /* 0x000fe40003fa6270 */
[----:B------:R-:W-:Y:S01]  /*bc80*/  FSEL R42, R42, -INF , P4 ;  /* 0xff8000002a2a7808 */ /* 0x000fe20002000000 */
[----:B------:R-:W-:Y:S01]  /*bc90*/  FFMA.FTZ R40, -R208, R40, R179 ;  /* 0x00000028d0287223 */ /* 0x000fe200000101b3 */
[----:B------:R-:W-:-:S02]  /*bca0*/  IABS R5, R38 ;  /* 0x0000002600057213 */ /* 0x000fc40000000000 */
        /* <DEDUP_REMOVED lines=8> */
[----:B------:R-:W-:Y:S02]  /*bd30*/  I2FP.F32.S32 R9, R6 ;  /* 0x0000000600097245 */ /* 0x000fe40000201400 */
[----:B------:R-:W-:Y:S02]  /*bd40*/  ISETP.GE.AND P5, PT, R4, R195, PT ;  /* 0x000000c30400720c */ /* 0x000fe40003fa6270 */
[----:B------:R-:W-:Y:S01]  /*bd50*/  FSEL R116, R40, -INF , !P4 ;  /* 0xff80000028747808 */ /* 0x000fe20006000000 */
[----:B------:R-:W-:Y:S01]  /*bd60*/  FFMA.FTZ R22, -R208, R9, R22 ;  /* 0x00000009d0167223 */ /* 0x000fe20000010116 */
[----:B------:R-:W-:Y:S02]  /*bd70*/  FSEL R125, R5, -INF , P5 ;  /* 0xff800000057d7808 */ /* 0x000fe40002800000 */
[C---:B------:R-:W-:Y:S02]  /*bd80*/  ISETP.GE.AND P5, PT, R4.reuse, R193, PT ;  /* 0x000000c10400720c */ /* 0x040fe40003fa6270 */
[----:B------:R-:W-:-:S02]  /*bd90*/  ISETP.GE.AND P4, PT, R4, R194, PT ;  /* 0x000000c20400720c */ /* 0x000fc40003f86270 */
[----:B------:R-:W-:Y:S02]  /*bda0*/  FSEL R22, R22, -INF , P5 ;  /* 0xff80000016167808 */ /* 0x000fe40002800000 */
[----:B------:R-:W-:Y:S02]  /*bdb0*/  ISETP.GT.AND P5, PT, R123, R196, PT ;  /* 0x000000c47b00720c */ /* 0x000fe40003fa4270 */
[----:B------:R-:W-:Y:S02]  /*bdc0*/  FSEL R125, R125, -INF , !P4 ;  /* 0xff8000007d7d7808 */ /* 0x000fe40006000000 */
[----:B------:R-:W-:Y:S02]  /*bdd0*/  ISETP.GE.AND P4, PT, R4, R192, PT ;  /* 0x000000c00400720c */ /* 0x000fe40003f86270 */
[----:B------:R-:W-:Y:S02]  /*bde0*/  SHF.R.U32.HI R4, RZ, 0x3, R180 ;  /* 0x00000003ff047819 */ /* 0x000fe400000116b4 */
[----:B------:R-:W-:-:S05]  /*bdf0*/  FSEL R122, R22, -INF , !P4 ;  /* 0xff800000167a7808 */ /* 0x000fca0006000000 */
        /* <DEDUP_REMOVED lines=29> */
[----:B------:R-:W-:Y:S02]  /*bfd0*/  ISETP.GE.U32.AND P3, PT, R14, R9, PT ;  /* 0x000000090e00720c */ /* 0x000fe40003f66070 */
[----:B------:R-:W2:Y:S04]  /*bfe0*/  LD.E.64 R14, desc[UR4][R2.64+0x20] ;  /* 0x00002004020e7980 */ /* 0x000ea8000c101b00 */
        /* <DEDUP_REMOVED lines=34> */
.L_x_5583:
        /* <DEDUP_REMOVED lines=8> */
.L_x_5584:
[----:B------:R-:W-:Y:S05]  /*c290*/  BSYNC.RECONVERGENT B0 ;  /* 0x0000000000007941 */ /* 0x000fea0003800200 */
.L_x_5582:
[----:B------:R-:W-:Y:S01]  /*c2a0*/  @!P2 IMAD.MOV.U32 R8, RZ, RZ, R198 ;  /* 0x000000ffff08a224 */ /* 0x000fe200078e00c6 */
[C---:B------:R-:W-:Y:S01]  /*c2b0*/  LEA R12, P3, R188.reuse, R198, 0x6 ;  /* 0x000000c6bc0c7211 */ /* 0x040fe200078630ff */
[----:B------:R-:W-:Y:S01]  /*c2c0*/  @!P2 IMAD.MOV.U32 R9, RZ, RZ, R197 ;  /* 0x000000ffff09a224 */ /* 0x000fe200078e00c5 */
        /* <DEDUP_REMOVED lines=10> */
[----:B------:R-:W-:-:S05]  /*c370*/  IMAD.X R11, R6, 0x1, R13, P4 ;  /* 0x00000001060b7824 */ /* 0x000fca00020e060d */
[----:B------:R-:W-:Y:S02]  /*c380*/  IADD3.X R15, PT, PT, R6, R11, RZ, P3, !PT ;  /* 0x0000000b060f7210 */ /* 0x000fe40001ffe4ff */
[----:B-1----:R-:W-:Y:S01]  /*c390*/  @!P1 MOV R8, R198 ;  /* 0x000000c600089202 */ /* 0x002fe20000000f00 */
[----:B------:R-:W-:-:S05]  /*c3a0*/  @!P1 IMAD.MOV.U32 R9, RZ, RZ, R197 ;  /* 0x000000ffff099224 */ /* 0x000fca00078e00c5 */
[----:B------:R-:W-:Y:S01]  /*c3b0*/  @!PT LDS RZ, [RZ] ;  /* 0x00000000fffff984 */ /* 0x000fe20000000800 */
[----:B------:R-:W-:Y:S01]  /*c3c0*/  @!PT LDS RZ, [RZ] ;  /* 0x00000000fffff984 */ /* 0x000fe20000000800 */
[----:B------:R-:W-:Y:S01]  /*c3d0*/  @!PT LDS RZ, [RZ] ;  /* 0x00000000fffff984 */ /* 0x000fe20000000800 */
[----:B------:R1:W-:Y:S04]  /*c3e0*/  @!P1 LDGSTS.E.BYPASS.LTC128B.128 [R211+0x5000], desc[UR4][R8.64+0x40] ;  /* 0x0500004008d39fae */ /* 0x0003e8000b981a04 */
[----:B------:R2:W-:Y:S01]  /*c3f0*/  @P1 STS.128 [R211+0x5000], RZ ;  /* 0x005000ffd3001388 */ /* 0x0005e20000000c00 */
[----:B-1----:R-:W-:Y:S01]  /*c400*/  @!P0 MOV R8, R198 ;  /* 0x000000c600088202 */ /* 0x002fe20000000f00 */
        /* <DEDUP_REMOVED lines=52> */
.L_x_5581:
[----:B------:R-:W-:Y:S05]  /*c750*/  BSYNC.RECONVERGENT B1 ;  /* 0x0000000000017941 */ /* 0x000fea0003800200 */
.L_x_5580:
[----:B------:R-:W3:Y:S01]  /*c760*/  LD.E R127, desc[UR4][R2.64+0xdc] ;  /* 0x0000dc04027f7980 */ /* 0x000ee2000c101900 */
[----:B------:R-:W-:Y:S02]  /*c770*/  FMNMX3.FTZ R6, R0, R33, R41, !PT ;  /* 0x0000002100067276 */ /* 0x000fe40007810029 */
[----:B------:R-:W-:Y:S02]  /*c780*/  SHF.L.U32 R4, R4, 0x8, RZ ;  /* 0x0000000804047819 */ /* 0x000fe400000006ff */
        /* <DEDUP_REMOVED lines=30> */
[----:B------:R-:W-:Y:S01]  /*c970*/  LOP3.LUT R9, R4, 0x100, RZ, 0xc0, !PT ;  /* 0x0000010004097812 */ /* 0x000fe200078ec0ff */
[----:B------:R-:W1:Y:S01]  /*c980*/  SHFL.BFLY PT, R11, R8, 0x2, 0x1f ;  /* 0x0c401f00080b7f89 */ /* 0x000e6200000e0000 */
[----:B------:R-:W-:Y:S02]  /*c990*/  FMNMX3.FTZ R6, R6, R125, R152, !PT ;  /* 0x0000007d06067276 */ /* 0x000fe40007810098 */
[----:B------:R-:W-:Y:S02]  /*c9a0*/  LOP3.LUT R9, R9, 0x20, R232, 0xf8, !PT ;  /* 0x0000002009097812 */ /* 0x000fe400078ef8e8 */
[----:B------:R-:W-:Y:S01]  /*c9b0*/  @P5 IADD3 R117, PT, PT, R117, -0x3, RZ ;  /* 0xfffffffd75755810 */ /* 0x000fe20007ffe0ff */
[----:B------:R-:W2:Y:S01]  /*c9c0*/  SHFL.BFLY PT, R5, R6, 0x2, 0x1f ;  /* 0x0c401f0006057f89 */ /* 0x000ea200000e0000 */
[----:B------:R-:W-:-:S04]  /*c9d0*/  LOP3.LUT R134, R9, R54, RZ, 0xfc, !PT ;  /* 0x0000003609867212 */ /* 0x000fc800078efcff */
[----:B------:R-:W-:-:S04]  /*c9e0*/  LEA R134, R134, R183, 0x1 ;  /* 0x000000b786867211 */ /* 0x000fc800078e08ff */
[----:B------:R-:W-:Y:S01]  /*c9f0*/  IADD3 R137, PT, PT, R134, 0x9020, RZ ;  /* 0x0000902086897810 */ /* 0x000fe20007ffe0ff */
[----:B------:R-:W-:Y:S04]  /*ca00*/  LDSM.16.MT88.4 R28, [R134+0xb000] ;  /* 0x00b00000861c783b */ /* 0x000fe80000004200 */
[----:B------:R-:W-:Y:S01]  /*ca10*/  LDSM.16.MT88.4 R12, [R134+0x9000] ;  /* 0x00900000860c783b */ /* 0x000fe20000004200 */
[----:B-1----:R-:W-:-:S03]  /*ca20*/  FMNMX.FTZ R11, R8, R11, !PT ;  /* 0x0000000b080b7209 */ /* 0x002fc60007810000 */
[----:B------:R-:W-:Y:S04]  /*ca30*/  LDSM.16.MT88.4 R60, [R134+0x9400] ;  /* 0x00940000863c783b */ /* 0x000fe80000004200 */
[----:B------:R-:W1:Y:S01]  /*ca40*/  SHFL.BFLY PT, R118, R11, 0x1, 0x1f ;  /* 0x0c201f000b767f89 */ /* 0x000e6200000e0000 */
[----:B--2---:R-:W-:-:S03]  /*ca50*/  FMNMX.FTZ R5, R6, R5, !PT ;  /* 0x0000000506057209 */ /* 0x004fc60007810000 */
[----:B------:R-:W-:Y:S04]  /*ca60*/  LDSM.16.MT88.4 R48, [R134+0xb400] ;  /* 0x00b400008630783b */ /* 0x000fe80000004200 */
[----:B------:R-:W2:Y:S01]  /*ca70*/  SHFL.BFLY PT, R124, R5, 0x1, 0x1f ;  /* 0x0c201f00057c7f89 */ /* 0x000ea200000e0000 */
[----:B-1----:R-:W-:-:S04]  /*ca80*/  FMNMX.FTZ R118, R11, R118, !PT ;  /* 0x000000760b767209 */ /* 0x002fc80007810000 */
[C---:B------:R-:W-:Y:S02]  /*ca90*/  FSETP.NEU.FTZ.AND P0, PT, R118.reuse, -INF , PT ;  /* 0xff8000007600780b */ /* 0x040fe40003f1d000 */
[----:B--2---:R-:W-:Y:S02]  /*caa0*/  FMNMX.FTZ R124, R5, R124, !PT ;  /* 0x0000007c057c7209 */ /* 0x004fe40007810000 */
[----:B------:R-:W-:Y:S02]  /*cab0*/  FSEL R5, R118, RZ, P0 ;  /* 0x000000ff76057208 */ /* 0x000fe40000000000 */
[----:B------:R-:W-:-:S03]  /*cac0*/  FSETP.NEU.FTZ.AND P1, PT, R124, -INF , PT ;  /* 0xff8000007c00780b */ /* 0x000fc60003f3d000 */
[----:B------:R-:W-:Y:S01]  /*cad0*/  FADD.FTZ R6, R0, -R5 ;  /* 0x8000000500067221 */ /* 0x000fe20000010000 */
[----:B------:R-:W-:-:S04]  /*cae0*/  IADD3 R5, PT, PT, R134, 0x9000, RZ ;  /* 0x0000900086057810 */ /* 0x000fc80007ffe0ff */
[----:B------:R-:W-:-:S05]  /*caf0*/  @P6 IADD3 R137, PT, PT, R5, -0x20, RZ ;  /* 0xffffffe005896810 */ /* 0x000fca0007ffe0ff */
[----:B------:R-:W-:Y:S01]  /*cb00*/  LDSM.16.MT88.4 R56, [R137+0x400] ;  /* 0x000400008938783b */ /* 0x000fe20000004200 */
[C---:B---3--:R-:W-:Y:S01]  /*cb10*/  FMUL.FTZ R132, R127.reuse, R124 ;  /* 0x0000007c7f847220 */ /* 0x048fe20000410000 */
[----:B------:R-:W-:-:S04]  /*cb20*/  FMUL.FTZ R126, R127, R118 ;  /* 0x000000767f7e7220 */ /* 0x000fc80000410000 */
[----:B------:R-:W-:Y:S02]  /*cb30*/  FSEL R132, R132, RZ, P1 ;  /* 0x000000ff84847208 */ /* 0x000fe40000800000 */
[----:B------:R-:W-:-:S03]  /*cb40*/  FSEL R126, R126, RZ, P0 ;  /* 0x000000ff7e7e7208 */ /* 0x000fc60000000000 */
[-CC-:B------:R-:W-:Y:S01]  /*cb50*/  FFMA.FTZ R133, R39, R127.reuse, -R132.reuse ;  /* 0x0000007f27857223 */ /* 0x180fe20000010884 */
[-C--:B------:R-:W-:Y:S01]  /*cb60*/  FFMA.FTZ R130, R7, R127.reuse, -R132 ;  /* 0x0000007f07827223 */ /* 0x080fe20000010884 */
[----:B------:R-:W1:Y:S01]  /*cb70*/  LDSM.16.MT88.4 R36, [R137+0x2000] ;  /* 0x002000008924783b */ /* 0x000e620000004200 */
[----:B------:R-:W-:Y:S01]  /*cb80*/  FSEL R7, R124, RZ, P1 ;  /* 0x000000ff7c077208 */ /* 0x000fe20000800000 */
[-CC-:B------:R-:W-:Y:S01]  /*cb90*/  FFMA.FTZ R128, R33, R127.reuse, -R126.reuse ;  /* 0x0000007f21807223 */ /* 0x180fe2000001087e */
[-CC-:B------:R-:W-:Y:S01]  /*cba0*/  FFMA.FTZ R131, R41, R127.reuse, -R126.reuse ;  /* 0x0000007f29837223 */ /* 0x180fe2000001087e */
[-CC-:B------:R-:W-:Y:S01]  /*cbb0*/  FFMA.FTZ R129, R35, R127.reuse, -R126.reuse ;  /* 0x0000007f23817223 */ /* 0x180fe2000001087e */
[-C--:B------:R-:W-:Y:S01]  /*cbc0*/  FFMA.FTZ R54, R45, R127.reuse, -R126 ;  /* 0x0000007f2d367223 */ /* 0x080fe2000001087e */
[----:B------:R-:W-:Y:S01]  /*cbd0*/  FADD.FTZ R8, R52, -R7 ;  /* 0x8000000734087221 */ /* 0x000fe20000010000 */
[-CC-:B------:R-:W-:Y:S01]  /*cbe0*/  FFMA.FTZ R135, R21, R127.reuse, -R132.reuse ;  /* 0x0000007f15877223 */ /* 0x180fe20000010884 */
[----:B------:R-:W-:Y:S01]  /*cbf0*/  FMUL.FTZ R52, R127, R6 ;  /* 0x000000067f347220 */ /* 0x000fe20000410000 */
[-CC-:B------:R-:W-:Y:S01]  /*cc00*/  FFMA.FTZ R4, R23, R127.reuse, -R132.reuse ;  /* 0x0000007f17047223 */ /* 0x180fe20000010884 */
[----:B------:R-:W-:Y:S01]  /*cc10*/  FMUL.FTZ R136, R127, R8 ;  /* 0x000000087f887220 */ /* 0x000fe20000410000 */
[----:B------:R-:W-:Y:S01]  /*cc20*/  MUFU.EX2 R128, R128 ;  /* 0x0000008000807308 */ /* 0x000fe20000000800 */
[----:B------:R-:W2:Y:S01]  /*cc30*/  LDSM.16.MT88.4 R20, [R137] ;  /* 0x000000008914783b */ /* 0x000ea20000004200 */
[-CC-:B------:R-:W-:Y:S01]  /*cc40*/  FFMA.FTZ R150, R150, R127.reuse, -R132.reuse ;  /* 0x0000007f96967223 */ /* 0x180fe20000010884 */
[-CC-:B------:R-:W-:Y:S01]  /*cc50*/  FFMA.FTZ R177, R235, R127.reuse, -R132.reuse ;  /* 0x0000007febb17223 */ /* 0x180fe20000010884 */
[----:B------:R-:W3:Y:S01]  /*cc60*/  MUFU.EX2 R131, R131 ;  /* 0x0000008300837308 */ /* 0x000ee20000000800 */
[----:B------:R-:W-:Y:S01]  /*cc70*/  LDSM.16.MT88.4 R44, [R134+0xd000] ;  /* 0x00d00000862c783b */ /* 0x000fe20000004200 */
[-C--:B------:R-:W-:Y:S01]  /*cc80*/  FFMA.FTZ R185, R173, R127.reuse, -R132 ;  /* 0x0000007fadb97223 */ /* 0x080fe20000010884 */
[-C--:B------:R-:W-:Y:S01]  /*cc90*/  FFMA.FTZ R179, R221, R127.reuse, -R126 ;  /* 0x0000007fddb37223 */ /* 0x080fe2000001087e */
[----:B------:R-:W-:Y:S01]  /*cca0*/  MUFU.EX2 R129, R129 ;  /* 0x0000008100817308 */ /* 0x000fe20000000800 */
[-C--:B------:R-:W-:Y:S01]  /*ccb0*/  FFMA.FTZ R173, R205, R127.reuse, -R132 ;  /* 0x0000007fcdad7223 */ /* 0x080fe20000010884 */
[-C--:B------:R-:W-:Y:S01]  /*ccc0*/  FFMA.FTZ R151, R151, R127.reuse, -R126 ;  /* 0x0000007f97977223 */ /* 0x080fe2000001087e */
[-CC-:B------:R-:W-:Y:S01]  /*ccd0*/  FFMA.FTZ R141, R141, R127.reuse, -R132.reuse ;  /* 0x0000007f8d8d7223 */ /* 0x180fe20000010884 */
[----:B------:R-:W4:Y:S01]  /*cce0*/  MUFU.EX2 R54, R54 ;  /* 0x0000003600367308 */ /* 0x000f220000000800 */
[-C--:B------:R-:W-:Y:S01]  /*ccf0*/  FFMA.FTZ R145, R145, R127.reuse, -R132 ;  /* 0x0000007f91917223 */ /* 0x080fe20000010884 */
[-CC-:B------:R-:W-:Y:S01]  /*cd00*/  FFMA.FTZ R149, R149, R127.reuse, -R126.reuse ;  /* 0x0000007f95957223 */ /* 0x180fe2000001087e */
[----:B------:R-:W-:Y:S01]  /*cd10*/  FFMA.FTZ R122, R122, R127, -R126 ;  /* 0x0000007f7a7a7223 */ /* 0x000fe2000001087e */
[----:B------:R-:W-:Y:S01]  /*cd20*/  MUFU.EX2 R133, R133 ;  /* 0x0000008500857308 */ /* 0x000fe20000000800 */
[----:B---3--:R-:W-:-:S03]  /*cd30*/  F2FP.F16.F32.PACK_AB R5, R131, R128 ;  /* 0x000000808305723e */ /* 0x008fc600000000ff */
[----:B------:R-:W3:Y:S04]  /*cd40*/  MUFU.EX2 R130, R130 ;  /* 0x0000008200827308 */ /* 0x000ee80000000800 */
[----:B------:R3:W-:Y:S01]  /*cd50*/  MUFU.EX2 R0, R4 ;  /* 0x0000000400007308 */ /* 0x0007e20000000800 */
[----:B----4-:R-:W-:-:S03]  /*cd60*/  F2FP.F16.F32.PACK_AB R7, R54, R129 ;  /* 0x000000813607723e */ /* 0x010fc600000000ff */
[----:B------:R-:W4:Y:S04]  /*cd70*/  MUFU.EX2 R135, R135 ;  /* 0x0000008700877308 */ /* 0x000f280000000800 */
[----:B------:R-:W5:Y:S04]  /*cd80*/  MUFU.EX2 R52, R52 ;  /* 0x0000003400347308 */ /* 0x000f680000000800 */
[----:B------:R-:W1:Y:S01]  /*cd90*/  MUFU.EX2 R136, R136 ;  /* 0x0000008800887308 */ /* 0x000e620000000800 */
[----:B---3--:R-:W-:-:S03]  /*cda0*/  F2FP.F16.F32.PACK_AB R4, R130, R133 ;  /* 0x000000858204723e */ /* 0x008fc600000000ff */
[----:B------:R-:W-:Y:S01]  /*cdb0*/  MUFU.EX2 R177, R177 ;  /* 0x000000b100b17308 */ /* 0x000fe20000000800 */
[----:B----4-:R-:W-:-:S03]  /*cdc0*/  F2FP.F16.F32.PACK_AB R6, R135, R0 ;  /* 0x000000008706723e */ /* 0x010fc600000000ff */
[----:B------:R-:W-:Y:S01]  /*cdd0*/  MUFU.EX2 R179, R179 ;  /* 0x000000b300b37308 */ /* 0x000fe20000000800 */
[-C--:B-----5:R-:W-:Y:S01]  /*cde0*/  FMUL.FTZ R34, R90, R52.reuse ;  /* 0x000000345a227220 */ /* 0x0a0fe20000410000 */
[-C--:B------:R-:W-:Y:S01]  /*cdf0*/  FMUL.FTZ R35, R91, R52.reuse ;  /* 0x000000345b237220 */ /* 0x080fe20000410000 */
[-C--:B------:R-:W-:Y:S01]  /*ce00*/  FMUL.FTZ R86, R86, R52.reuse ;  /* 0x0000003456567220 */ /* 0x080fe20000410000 */
[----:B------:R-:W-:Y:S01]  /*ce10*/  FMUL.FTZ R87, R87, R52 ;  /* 0x0000003457577220 */ /* 0x000fe20000410000 */
[-C--:B-1----:R-:W-:Y:S01]  /*ce20*/  FMUL.FTZ R32, R88, R136.reuse ;  /* 0x0000008858207220 */ /* 0x082fe20000410000 */
[-C--:B------:R-:W-:Y:S01]  /*ce30*/  FMUL.FTZ R33, R89, R136.reuse ;  /* 0x0000008859217220 */ /* 0x080fe20000410000 */
[-C--:B------:R-:W-:Y:S01]  /*ce40*/  FMUL.FTZ R84, R84, R136.reuse ;  /* 0x0000008854547220 */ /* 0x080fe20000410000 */
[----:B------:R-:W-:Y:S01]  /*ce50*/  FMUL.FTZ R85, R85, R136 ;  /* 0x0000008855557220 */ /* 0x000fe20000410000 */
[-C--:B------:R-:W-:Y:S01]  /*ce60*/  FMUL.FTZ R26, R98, R52.reuse ;  /* 0x00000034621a7220 */ /* 0x080fe20000410000 */
[----:B------:R-:W-:Y:S01]  /*ce70*/  FMUL.FTZ R27, R99, R52 ;  /* 0x00000034631b7220 */ /* 0x000fe20000410000 */
[-C--:B------:R-:W-:Y:S01]  /*ce80*/  FMUL.FTZ R24, R96, R136.reuse ;  /* 0x0000008860187220 */ /* 0x080fe20000410000 */
[----:B------:R-:W-:Y:S01]  /*ce90*/  FMUL.FTZ R25, R97, R136 ;  /* 0x0000008861197220 */ /* 0x000fe20000410000 */
        /* <DEDUP_REMOVED lines=8> */
[C---:B------:R-:W-:Y:S01]  /*cf20*/  HMMA.16816.F32 R36, R4.reuse, R38, R84 ;  /* 0x000000260424723c */ /* 0x040fe20000001854 */
[----:B------:R-:W1:Y:S01]  /*cf30*/  LDSM.16.MT88.4 R84, [R137+0x4000] ;  /* 0x004000008954783b */ /* 0x000e620000004200 */
[----:B------:R-:W-:Y:S01]  /*cf40*/  FMUL.FTZ R65, R73, R136 ;  /* 0x0000008849417220 */ /* 0x000fe20000410000 */
[-C--:B------:R-:W-:Y:S01]  /*cf50*/  FMUL.FTZ R18, R106, R52.reuse ;  /* 0x000000346a127220 */ /* 0x080fe20000410000 */
[----:B------:R-:W-:Y:S01]  /*cf60*/  FMUL.FTZ R19, R107, R52 ;  /* 0x000000346b137220 */ /* 0x000fe20000410000 */
[-C--:B------:R-:W-:Y:S01]  /*cf70*/  FMUL.FTZ R16, R104, R136.reuse ;  /* 0x0000008868107220 */ /* 0x080fe20000410000 */
[----:B------:R-:W-:Y:S01]  /*cf80*/  FMUL.FTZ R17, R105, R136 ;  /* 0x0000008869117220 */ /* 0x000fe20000410000 */
[-C--:B------:R-:W-:Y:S01]  /*cf90*/  FMUL.FTZ R102, R102, R52.reuse ;  /* 0x0000003466667220 */ /* 0x080fe20000410000 */
[C---:B------:R-:W-:Y:S01]  /*cfa0*/  HMMA.16816.F32 R24, R4.reuse, R28, R24 ;  /* 0x0000001c0418723c */ /* 0x040fe20000001818 */
[----:B------:R-:W-:Y:S01]  /*cfb0*/  FMUL.FTZ R103, R103, R52 ;  /* 0x0000003467677220 */ /* 0x000fe20000410000 */
[-C--:B------:R-:W-:Y:S01]  /*cfc0*/  FMUL.FTZ R100, R100, R136.reuse ;  /* 0x0000008864647220 */ /* 0x080fe20000410000 */
[----:B------:R-:W-:Y:S01]  /*cfd0*/  FMUL.FTZ R101, R101, R136 ;  /* 0x0000008865657220 */ /* 0x000fe20000410000 */
[-CC-:B------:R-:W-:Y:S01]  /*cfe0*/  FFMA.FTZ R89, R158, R127.reuse, -R126.reuse ;  /* 0x0000007f9e597223 */ /* 0x180fe2000001087e */
[-CC-:B------:R-:W-:Y:S01]  /*cff0*/  FFMA.FTZ R90, R160, R127.reuse, -R126.reuse ;  /* 0x0000007fa05a7223 */ /* 0x180fe2000001087e */
[-CC-:B------:R-:W-:Y:S01]  /*d000*/  FFMA.FTZ R91, R162, R127.reuse, -R126.reuse ;  /* 0x0000007fa25b7223 */ /* 0x180fe2000001087e */
[-C--:B------:R-:W-:Y:S01]  /*d010*/  FFMA.FTZ R88, R164, R127.reuse, -R126 ;  /* 0x0000007fa4587223 */ /* 0x080fe2000001087e */
[C---:B------:R-:W-:Y:S01]  /*d020*/  HMMA.16816.F32 R28, R4.reuse, R30, R92 ;  /* 0x0000001e041c723c */ /* 0x040fe2000000185c */
[-CC-:B------:R-:W-:Y:S01]  /*d030*/  FFMA.FTZ R92, R156, R127.reuse, -R132.reuse ;  /* 0x0000007f9c5c7223 */ /* 0x180fe20000010884 */
[-CC-:B------:R-:W-:Y:S01]  /*d040*/  FFMA.FTZ R95, R154, R127.reuse, -R132.reuse ;  /* 0x0000007f9a5f7223 */ /* 0x180fe20000010884 */
[-C--:B------:R-:W-:Y:S01]  /*d050*/  FFMA.FTZ R93, R148, R127.reuse, -R132 ;  /* 0x0000007f945d7223 */ /* 0x080fe20000010884 */
[----:B------:R-:W-:Y:S01]  /*d060*/  MUFU.EX2 R89, R89 ;  /* 0x0000005900597308 */ /* 0x000fe20000000800 */
[-C--:B------:R-:W-:Y:S01]  /*d070*/  FMUL.FTZ R10, R114, R52.reuse ;  /* 0x00000034720a7220 */ /* 0x080fe20000410000 */
[----:B------:R-:W-:Y:S01]  /*d080*/  FMUL.FTZ R11, R115, R52 ;  /* 0x00000034730b7220 */ /* 0x000fe20000410000 */
[-C--:B------:R-:W-:Y:S01]  /*d090*/  FMUL.FTZ R8, R112, R136.reuse ;  /* 0x0000008870087220 */ /* 0x080fe20000410000 */
[C---:B--2---:R-:W-:Y:S01]  /*d0a0*/  HMMA.16816.F32 R16, R4.reuse, R20, R16 ;  /* 0x000000140410723c */ /* 0x044fe20000001810 */
        /* <DEDUP_REMOVED lines=20> */
[-C--:B------:R-:W-:Y:S01]  /*d1f0*/  FMUL.FTZ R70, R70, R52.reuse ;  /* 0x0000003446467220 */ /* 0x080fe20000410000 */
[----:B------:R-:W-:Y:S01]  /*d200*/  MUFU.EX2 R93, R93 ;  /* 0x0000005d005d7308 */ /* 0x000fe20000000800 */
[----:B------:R-:W-:Y:S01]  /*d210*/  FMUL.FTZ R71, R71, R52 ;  /* 0x0000003447477220 */ /* 0x000fe20000410000 */
[-C--:B------:R-:W-:Y:S01]  /*d220*/  FMUL.FTZ R68, R68, R136.reuse ;  /* 0x0000008844447220 */ /* 0x080fe20000410000 */
[----:B------:R-:W-:Y:S01]  /*d230*/  FMUL.FTZ R69, R69, R136 ;  /* 0x0000008845457220 */ /* 0x000fe20000410000 */
[----:B------:R-:W2:Y:S01]  /*d240*/  MUFU.EX2 R84, R150 ;  /* 0x0000009600547308 */ /* 0x000ea20000000800 */
[C---:B------:R-:W-:Y:S01]  /*d250*/  HMMA.16816.F32 R8, R4.reuse, R12, R8 ;  /* 0x0000000c0408723c */ /* 0x040fe20000001808 */
[----:B------:R-:W-:Y:S01]  /*d260*/  LDSM.16.MT88.4 R72, [R137+0x2400] ;  /* 0x002400008948783b */ /* 0x000fe20000004200 */
[-CC-:B------:R-:W-:Y:S01]  /*d270*/  FFMA.FTZ R85, R144, R127.reuse, -R126.reuse ;  /* 0x0000007f90557223 */ /* 0x180fe2000001087e */
[-C--:B------:R-:W-:Y:S01]  /*d280*/  FFMA.FTZ R94, R146, R127.reuse, -R126 ;  /* 0x0000007f925e7223 */ /* 0x080fe2000001087e */
[-CC-:B------:R-:W-:Y:S01]  /*d290*/  FFMA.FTZ R96, R247, R127.reuse, -R132.reuse ;  /* 0x0000007ff7607223 */ /* 0x180fe20000010884 */
[-CC-:B------:R-:W-:Y:S01]  /*d2a0*/  FFMA.FTZ R97, R251, R127.reuse, -R132.reuse ;  /* 0x0000007ffb617223 */ /* 0x180fe20000010884 */
        /* <DEDUP_REMOVED lines=8> */
[-C--:B------:R-:W-:Y:S01]  /*d330*/  FFMA.FTZ R103, R243, R127.reuse, -R126 ;  /* 0x0000007ff3677223 */ /* 0x080fe2000001087e */
[-CC-:B------:R-:W-:Y:S01]  /*d340*/  FFMA.FTZ R104, R229, R127.reuse, -R132.reuse ;  /* 0x0000007fe5687223 */ /* 0x180fe20000010884 */
[C---:B------:R-:W-:Y:S01]  /*d350*/  HMMA.16816.F32 R40, R4.reuse, R44, R40 ;  /* 0x0000002c0428723c */ /* 0x040fe20000001828 */
[----:B------:R-:W-:Y:S01]  /*d360*/  MUFU.EX2 R96, R96 ;  /* 0x0000006000607308 */ /* 0x000fe20000000800 */
[-CC-:B------:R-:W-:Y:S01]  /*d370*/  FFMA.FTZ R107, R231, R127.reuse, -R132.reuse ;  /* 0x0000007fe76b7223 */ /* 0x180fe20000010884 */
[-C--:B------:R-:W-:Y:S01]  /*d380*/  FFMA.FTZ R106, R237, R127.reuse, -R132 ;  /* 0x0000007fed6a7223 */ /* 0x080fe20000010884 */
[-C--:B------:R-:W-:Y:S01]  /*d390*/  FFMA.FTZ R138, R241, R127.reuse, -R126 ;  /* 0x0000007ff18a7223 */ /* 0x080fe2000001087e */
[----:B------:R-:W-:Y:S01]  /*d3a0*/  MUFU.EX2 R97, R97 ;  /* 0x0000006100617308 */ /* 0x000fe20000000800 */
[-C--:B------:R-:W-:Y:S01]  /*d3b0*/  FFMA.FTZ R146, R175, R127.reuse, -R132 ;  /* 0x0000007faf927223 */ /* 0x080fe20000010884 */
[----:B------:R-:W-:Y:S01]  /*d3c0*/  FFMA.FTZ R140, R227, R127, -R126 ;  /* 0x0000007fe38c7223 */ /* 0x000fe2000001087e */
[C---:B------:R-:W-:Y:S01]  /*d3d0*/  HMMA.16816.F32 R44, R4.reuse, R46, R76 ;  /* 0x0000002e042c723c */ /* 0x040fe2000000184c */
[----:B-1----:R-:W-:Y:S01]  /*d3e0*/  F2FP.F16.F32.PACK_AB R76, R95, R92 ;  /* 0x0000005c5f4c723e */ /* 0x002fe200000000ff */
[----:B------:R-:W-:Y:S01]  /*d3f0*/  MUFU.EX2 R100, R100 ;  /* 0x0000006400647308 */ /* 0x000fe20000000800 */
[----:B------:R-:W-:Y:S01]  /*d400*/  F2FP.F16.F32.PACK_AB R77, R90, R89 ;  /* 0x000000595a4d723e */ /* 0x000fe200000000ff */
[----:B------:R-:W-:Y:S01]  /*d410*/  FFMA.FTZ R144, R207, R127, -R132 ;  /* 0x0000007fcf907223 */ /* 0x000fe20000010884 */
[----:B--2---:R-:W-:Y:S01]  /*d420*/  F2FP.F16.F32.PACK_AB R78, R84, R93 ;  /* 0x0000005d544e723e */ /* 0x004fe200000000ff */
[----:B------:R-:W-:Y:S01]  /*d430*/  MUFU.EX2 R101, R101 ;  /* 0x0000006500657308 */ /* 0x000fe20000000800 */
[----:B------:R-:W-:Y:S01]  /*d440*/  F2FP.F16.F32.PACK_AB R79, R88, R91 ;  /* 0x0000005b584f723e */ /* 0x000fe200000000ff */
[----:B------:R-:W-:Y:S01]  /*d450*/  HMMA.16816.F32 R4, R4, R86, R68 ;  /* 0x000000560404723c */ /* 0x000fe20000001844 */
[----:B------:R-:W1:Y:S01]  /*d460*/  LDSM.16.MT88.4 R68, [R134+0xd400] ;  /* 0x00d400008644783b */ /* 0x000e620000004200 */
[-C--:B------:R-:W-:Y:S01]  /*d470*/  FFMA.FTZ R86, R142, R127.reuse, -R126 ;  /* 0x0000007f8e567223 */ /* 0x080fe2000001087e */
[-C--:B------:R-:W-:Y:S01]  /*d480*/  FFMA.FTZ R87, R249, R127.reuse, -R132 ;  /* 0x0000007ff9577223 */ /* 0x080fe20000010884 */
[----:B------:R-:W-:Y:S01]  /*d490*/  MUFU.EX2 R105, R105 ;  /* 0x0000006900697308 */ /* 0x000fe20000000800 */
[-CC-:B------:R-:W-:Y:S01]  /*d4a0*/  FFMA.FTZ R142, R225, R127.reuse, -R126.reuse ;  /* 0x0000007fe18e7223 */ /* 0x180fe2000001087e */
[-C--:B------:R-:W-:Y:S01]  /*d4b0*/  FFMA.FTZ R175, R223, R127.reuse, -R126 ;  /* 0x0000007fdfaf7223 */ /* 0x080fe2000001087e */
[-CC-:B------:R-:W-:Y:S01]  /*d4c0*/  FFMA.FTZ R154, R157, R127.reuse, -R132.reuse ;  /* 0x0000007f9d9a7223 */ /* 0x180fe20000010884 */
[C---:B------:R-:W-:Y:S01]  /*d4d0*/  HMMA.16816.F32 R16, R76.reuse, R56, R16 ;  /* 0x000000384c10723c */ /* 0x040fe20000001810 */
[----:B------:R-:W-:Y:S01]  /*d4e0*/  MUFU.EX2 R86, R86 ;  /* 0x0000005600567308 */ /* 0x000fe20000000800 */
[-C--:B------:R-:W-:Y:S01]  /*d4f0*/  FFMA.FTZ R157, R159, R127.reuse, -R132 ;  /* 0x0000007f9f9d7223 */ /* 0x080fe20000010884 */
[-C--:B------:R-:W-:Y:S01]  /*d500*/  FFMA.FTZ R148, R167, R127.reuse, -R126 ;  /* 0x0000007fa7947223 */ /* 0x080fe2000001087e */
[-C--:B------:R-:W-:Y:S01]  /*d510*/  FFMA.FTZ R159, R161, R127.reuse, -R132 ;  /* 0x0000007fa19f7223 */ /* 0x080fe20000010884 */
[----:B------:R-:W2:Y:S01]  /*d520*/  MUFU.EX2 R87, R87 ;  /* 0x0000005700577308 */ /* 0x000ea20000000800 */
[-CC-:B------:R-:W-:Y:S01]  /*d530*/  FFMA.FTZ R167, R169, R127.reuse, -R126.reuse ;  /* 0x0000007fa9a77223 */ /* 0x180fe2000001087e */
[-C--:B------:R-:W-:Y:S01]  /*d540*/  FFMA.FTZ R150, R171, R127.reuse, -R126 ;  /* 0x0000007fab967223 */ /* 0x080fe2000001087e */
[C---:B------:R-:W-:Y:S01]  /*d550*/  HMMA.16816.F32 R20, R76.reuse, R58, R20 ;  /* 0x0000003a4c14723c */ /* 0x040fe20000001814 */
[----:B------:R-:W3:Y:S01]  /*d560*/  LDSM.16.MT88.4 R56, [R134+0xb800] ;  /* 0x00b800008638783b */ /* 0x000ee20000004200 */
[----:B------:R-:W-:Y:S01]  /*d570*/  MUFU.EX2 R102, R102 ;  /* 0x0000006600667308 */ /* 0x000fe20000000800 */
[-C--:B------:R-:W-:Y:S01]  /*d580*/  FFMA.FTZ R156, R163, R127.reuse, -R132 ;  /* 0x0000007fa39c7223 */ /* 0x080fe20000010884 */
[-CC-:B------:R-:W-:Y:S01]  /*d590*/  FFMA.FTZ R161, R165, R127.reuse, -R126.reuse ;  /* 0x0000007fa5a17223 */ /* 0x180fe2000001087e */
[-C--:B------:R-:W-:Y:S01]  /*d5a0*/  FFMA.FTZ R158, R155, R127.reuse, -R126 ;  /* 0x0000007f9b9e7223 */ /* 0x080fe2000001087e */
[----:B------:R-:W-:Y:S01]  /*d5b0*/  MUFU.EX2 R103, R103 ;  /* 0x0000006700677308 */ /* 0x000fe20000000800 */
[-CC-:B------:R-:W-:Y:S01]  /*d5c0*/  FFMA.FTZ R160, R143, R127.reuse, -R132.reuse ;  /* 0x0000007f8fa07223 */ /* 0x180fe20000010884 */
[C---:B------:R-:W-:Y:S01]  /*d5d0*/  HMMA.16816.F32 R8, R76.reuse, R60, R8 ;  /* 0x0000003c4c08723c */ /* 0x040fe20000001808 */
[-C--:B------:R-:W-:Y:S01]  /*d5e0*/  FFMA.FTZ R162, R147, R127.reuse, -R132 ;  /* 0x0000007f93a27223 */ /* 0x080fe20000010884 */
[----:B------:R-:W-:Y:S01]  /*d5f0*/  MUFU.EX2 R104, R104 ;  /* 0x0000006800687308 */ /* 0x000fe20000000800 */
[----:B------:R-:W-:Y:S01]  /*d600*/  FFMA.FTZ R164, R139, R127, -R126 ;  /* 0x0000007f8ba47223 */ /* 0x000fe2000001087e */
[----:B------:R-:W-:Y:S01]  /*d610*/  LDSM.16.MT88.4 R108, [R134+0xac00] ;  /* 0x00ac0000866c783b */ /* 0x000fe20000004200 */
[----:B------:R-:W-:Y:S01]  /*d620*/  FFMA.FTZ R52, R219, R52, R128 ;  /* 0x00000034db347223 */ /* 0x000fe20000010080 */
[----:B------:R-:W4:Y:S02]  /*d630*/  MUFU.EX2 R107, R107 ;  /* 0x0000006b006b7308 */ /* 0x000f240000000800 */
[----:B------:R-:W-:Y:S01]  /*d640*/  HMMA.16816.F32 R12, R76, R62, R12 ;  /* 0x0000003e4c0c723c */ /* 0x000fe2000000180c */
[----:B------:R-:W-:Y:S01]  /*d650*/  LDSM.16.MT88.4 R60, [R137+0x800] ;  /* 0x00080000893c783b */ /* 0x000fe20000004200 */
[----:B------:R-:W5:Y:S01]  /*d660*/  MUFU.EX2 R106, R106 ;  /* 0x0000006a006a7308 */ /* 0x000f620000000800 */
[----:B------:R-:W-:Y:S01]  /*d670*/  FADD.FTZ R52, R131, R52 ;  /* 0x0000003483347221 */ /* 0x000fe20000010000 */
[----:B------:R-:W-:-:S02]  /*d680*/  MOV R131, R123 ;  /* 0x0000007b00837202 */ /* 0x000fc40000000f00 */
[----:B------:R-:W5:Y:S01]  /*d690*/  MUFU.EX2 R138, R138 ;  /* 0x0000008a008a7308 */ /* 0x000f620000000800 */
[----:B------:R-:W-:Y:S01]  /*d6a0*/  FADD.FTZ R129, R129, R52 ;  /* 0x0000003481817221 */ /* 0x000fe20000010000 */
[----:B------:R-:W-:Y:S02]  /*d6b0*/  HMMA.16816.F32 R24, R76, R48, R24 ;  /* 0x000000304c18723c */ /* 0x000fe40000001818 */
[----:B------:R-:W-:Y:S01]  /*d6c0*/  MUFU.EX2 R140, R140 ;  /* 0x0000008c008c7308 */ /* 0x000fe20000000800 */
[----:B------:R-:W-:-:S03]  /*d6d0*/  FADD.FTZ R52, R54, R129 ;  /* 0x0000008136347221 */ /* 0x000fc60000010000 */
[----:B------:R-:W-:Y:S01]  /*d6e0*/  MUFU.EX2 R142, R142 ;  /* 0x0000008e008e7308 */ /* 0x000fe20000000800 */
[----:B------:R-:W-:Y:S01]  /*d6f0*/  FADD.FTZ R89, R89, R52 ;  /* 0x0000003459597221 */ /* 0x000fe20000010000 */
[C---:B------:R-:W-:Y:S01]  /*d700*/  HMMA.16816.F32 R28, R76.reuse, R50, R28 ;  /* 0x000000324c1c723c */ /* 0x040fe2000000181c */
[----:B------:R-:W4:Y:S01]  /*d710*/  LDSM.16.MT88.4 R48, [R137+0x4400] ;  /* 0x004400008930783b */ /* 0x000f220000004200 */
[----:B------:R-:W-:Y:S01]  /*d720*/  MUFU.EX2 R185, R185 ;  /* 0x000000b900b97308 */ /* 0x000fe20000000800 */
[----:B------:R-:W-:Y:S01]  /*d730*/  FADD.FTZ R90, R90, R89 ;  /* 0x000000595a5a7221 */ /* 0x000fe20000010000 */
[----:B------:R-:W-:Y:S02]  /*d740*/  MOV R52, R124 ;  /* 0x0000007c00347202 */ /* 0x000fe40000000f00 */
[----:B------:R-:W5:Y:S01]  /*d750*/  MUFU.EX2 R146, R146 ;  /* 0x0000009200927308 */ /* 0x000f620000000800 */
[----:B------:R-:W-:Y:S01]  /*d760*/  FADD.FTZ R91, R91, R90 ;  /* 0x0000005a5b5b7221 */ /* 0x000fe20000010000 */
[C---:B-1----:R-:W-:Y:S01]  /*d770*/  HMMA.16816.F32 R40, R76.reuse, R68, R40 ;  /* 0x000000444c28723c */ /* 0x042fe20000001828 */
[----:B--2---:R-:W-:Y:S01]  /*d780*/  F2FP.F16.F32.PACK_AB R68, R87, R96 ;  /* 0x000000605744723e */ /* 0x004fe200000000ff */
[----:B------:R-:W-:Y:S01]  /*d790*/  MUFU.EX2 R173, R173 ;  /* 0x000000ad00ad7308 */ /* 0x000fe20000000800 */
[----:B------:R-:W-:Y:S01]  /*d7a0*/  F2FP.F16.F32.PACK_AB R69, R94, R85 ;  /* 0x000000555e45723e */ /* 0x000fe200000000ff */
[----:B------:R-:W-:Y:S01]  /*d7b0*/  FADD.FTZ R88, R88, R91 ;  /* 0x0000005b58587221 */ /* 0x000fe20000010000 */
[----:B------:R-:W-:Y:S01]  /*d7c0*/  @P5 MOV R52, R124 ;  /* 0x0000007c00345202 */ /* 0x000fe20000000f00 */
[----:B------:R-:W1:Y:S02]  /*d7d0*/  MUFU.EX2 R144, R144 ;  /* 0x0000009000907308 */ /* 0x000e640000000800 */
[----:B------:R-:W-:Y:S01]  /*d7e0*/  HMMA.16816.F32 R44, R76, R70, R44 ;  /* 0x000000464c2c723c */ /* 0x000fe2000000182c */
[----:B------:R-:W-:Y:S01]  /*d7f0*/  F2FP.F16.F32.PACK_AB R70, R100, R97 ;  /* 0x000000616446723e */ /* 0x000fe200000000ff */
[----:B------:R-:W2:Y:S01]  /*d800*/  MUFU.EX2 R175, R175 ;  /* 0x000000af00af7308 */ /* 0x000ea20000000800 */
[----:B------:R-:W-:Y:S01]  /*d810*/  F2FP.F16.F32.PACK_AB R71, R101, R86 ;  /* 0x000000566547723e */ /* 0x000fe200000000ff */
[----:B------:R-:W-:-:S02]  /*d820*/  FADD.FTZ R85, R85, R88 ;  /* 0x0000005855557221 */ /* 0x000fc40000010000 */
[----:B------:R-:W-:Y:S02]  /*d830*/  MUFU.EX2 R148, R148 ;  /* 0x0000009400947308 */ /* 0x000fe40000000800 */
[----:B------:R-:W-:Y:S01]  /*d840*/  HMMA.16816.F32 R32, R76, R72, R32 ;  /* 0x000000484c20723c */ /* 0x000fe20000001820 */
[----:B------:R-:W-:Y:S01]  /*d850*/  FADD.FTZ R85, R94, R85 ;  /* 0x000000555e557221 */ /* 0x000fe20000010000 */
[----:B------:R-:W-:Y:S03]  /*d860*/  MUFU.EX2 R167, R167 ;  /* 0x000000a700a77308 */ /* 0x000fe60000000800 */
[----:B------:R-:W-:Y:S01]  /*d870*/  FADD.FTZ R86, R86, R85 ;  /* 0x0000005556567221 */ /* 0x000fe20000010000 */
[----:B------:R-:W-:Y:S02]  /*d880*/  MUFU.EX2 R150, R150 ;  /* 0x0000009600967308 */ /* 0x000fe40000000800 */
[C---:B---3--:R-:W-:Y:S01]  /*d890*/  HMMA.16816.F32 R24, R68.reuse, R56, R24 ;  /* 0x000000384418723c */ /* 0x048fe20000001818 */
[----:B------:R-:W-:Y:S01]  /*d8a0*/  FADD.FTZ R86, R101, R86 ;  /* 0x0000005665567221 */ /* 0x000fe20000010000 */
[----:B------:R-:W-:Y:S04]  /*d8b0*/  MUFU.EX2 R154, R154 ;  /* 0x0000009a009a7308 */ /* 0x000fe80000000800 */
[----:B------:R-:W3:Y:S02]  /*d8c0*/  MUFU.EX2 R157, R157 ;  /* 0x0000009d009d7308 */ /* 0x000ee40000000800 */
[----:B------:R-:W-:Y:S01]  /*d8d0*/  HMMA.16816.F32 R28, R68, R58, R28 ;  /* 0x0000003a441c723c */ /* 0x000fe2000000181c */
[----:B------:R-:W5:Y:S01]  /*d8e0*/  LDSM.16.MT88.4 R56, [R137+0x4800] ;  /* 0x004800008938783b */ /* 0x000f620000004200 */
[----:B------:R-:W-:Y:S04]  /*d8f0*/  MUFU.EX2 R159, R159 ;  /* 0x0000009f009f7308 */ /* 0x000fe80000000800 */
[----:B------:R-:W3:Y:S02]  /*d900*/  MUFU.EX2 R156, R156 ;  /* 0x0000009c009c7308 */ /* 0x000ee40000000800 */
[C---:B------:R-:W-:Y:S01]  /*d910*/  HMMA.16816.F32 R36, R76.reuse, R74, R36 ;  /* 0x0000004a4c24723c */ /* 0x040fe20000001824 */
[----:B------:R-:W1:Y:S01]  /*d920*/  LDSM.16.MT88.4 R72, [R134+0x9800] ;  /* 0x009800008648783b */ /* 0x000e620000004200 */
[----:B------:R-:W3:Y:S04]  /*d930*/  MUFU.EX2 R161, R161 ;  /* 0x000000a100a17308 */ /* 0x000ee80000000800 */
[----:B------:R-:W-:Y:S02]  /*d940*/  MUFU.EX2 R151, R151 ;  /* 0x0000009700977308 */ /* 0x000fe40000000800 */
[C---:B----4-:R-:W-:Y:S02]  /*d950*/  HMMA.16816.F32 R64, R76.reuse, R48, R64 ;  /* 0x000000304c40723c */ /* 0x050fe40000001840 */
[----:B------:R-:W-:Y:S04]  /*d960*/  MUFU.EX2 R158, R158 ;  /* 0x0000009e009e7308 */ /* 0x000fe80000000800 */
[----:B------:R-:W-:Y:S02]  /*d970*/  MUFU.EX2 R143, R149 ;  /* 0x00000095008f7308 */ /* 0x000fe40000000800 */
[----:B------:R-:W-:Y:S01]  /*d980*/  HMMA.16816.F32 R4, R76, R50, R4 ;  /* 0x000000324c04723c */ /* 0x000fe20000001804 */
[----:B------:R-:W4:Y:S01]  /*d990*/  LDSM.16.MT88.4 R48, [R134+0xd800] ;  /* 0x00d800008630783b */ /* 0x000f220000004200 */
[----:B------:R-:W-:Y:S03]  /*d9a0*/  MUFU.EX2 R160, R160 ;  /* 0x000000a000a07308 */ /* 0x000fe60000000800 */
[----:B------:R-:W-:Y:S01]  /*d9b0*/  LDSM.16.MT88.4 R76, [R134+0x9c00] ;  /* 0x009c0000864c783b */ /* 0x000fe20000004200 */
[----:B------:R-:W3:Y:S02]  /*d9c0*/  MUFU.EX2 R141, R141 ;  /* 0x0000008d008d7308 */ /* 0x000ee40000000800 */
[C---:B------:R-:W-:Y:S02]  /*d9d0*/  HMMA.16816.F32 R16, R68.reuse, R60, R16 ;  /* 0x0000003c4410723c */ /* 0x040fe40000001810 */
[----:B------:R-:W-:Y:S04]  /*d9e0*/  MUFU.EX2 R162, R162 ;  /* 0x000000a200a27308 */ /* 0x000fe80000000800 */
[----:B------:R-:W3:Y:S02]  /*d9f0*/  MUFU.EX2 R145, R145 ;  /* 0x0000009100917308 */ /* 0x000ee40000000800 */
[C---:B------:R-:W-:Y:S01]  /*da00*/  HMMA.16816.F32 R20, R68.reuse, R62, R20 ;  /* 0x0000003e4414723c */ /* 0x040fe20000001814 */
[----:B------:R-:W2:Y:S01]  /*da10*/  LDSM.16.MT88.4 R60, [R134+0xbc00] ;  /* 0x00bc0000863c783b */ /* 0x000ea20000004200 */
[----:B------:R-:W3:Y:S06]  /*da20*/  MUFU.EX2 R164, R164 ;  /* 0x000000a400a47308 */ /* 0x000eec0000000800 */
[----:B-----5:R-:W-:Y:S01]  /*da30*/  HMMA.16816.F32 R64, R68, R56, R64 ;  /* 0x000000384440723c */ /* 0x020fe20000001840 */
[----:B------:R-:W-:-:S02]  /*da40*/  F2FP.F16.F32.PACK_AB R56, R107, R104 ;  /* 0x000000686b38723e */ /* 0x000fc400000000ff */
[----:B------:R-:W-:Y:S01]  /*da50*/  F2FP.F16.F32.PACK_AB R57, R102, R105 ;  /* 0x000000696639723e */ /* 0x000fe200000000ff */
[----:B------:R-:W-:-:S04]  /*da60*/  FADD.FTZ R105, R105, R86 ;  /* 0x0000005669697221 */ /* 0x000fc80000010000 */
[----:B------:R-:W-:Y:S01]  /*da70*/  HMMA.16816.F32 R4, R68, R58, R4 ;  /* 0x0000003a4404723c */ /* 0x000fe20000001804 */
[----:B------:R-:W-:Y:S01]  /*da80*/  F2FP.F16.F32.PACK_AB R58, R106, R177 ;  /* 0x000000b16a3a723e */ /* 0x000fe200000000ff */
[----:B------:R-:W-:Y:S01]  /*da90*/  FADD.FTZ R102, R102, R105 ;  /* 0x0000006966667221 */ /* 0x000fe20000010000 */
[----:B------:R-:W-:-:S03]  /*daa0*/  F2FP.F16.F32.PACK_AB R59, R138, R103 ;  /* 0x000000678a3b723e */ /* 0x000fc600000000ff */
[----:B------:R-:W-:Y:S02]  /*dab0*/  FADD.FTZ R103, R103, R102 ;  /* 0x0000006667677221 */ /* 0x000fe40000010000 */
[----:B-1----:R-:W-:Y:S02]  /*dac0*/  HMMA.16816.F32 R8, R68, R72, R8 ;  /* 0x000000484408723c */ /* 0x002fe40000001808 */
[----:B------:R-:W-:-:S06]  /*dad0*/  FADD.FTZ R138, R138, R103 ;  /* 0x000000678a8a7221 */ /* 0x000fcc0000010000 */
[C---:B------:R-:W-:Y:S01]  /*dae0*/  HMMA.16816.F32 R12, R68.reuse, R74, R12 ;  /* 0x0000004a440c723c */ /* 0x040fe2000000180c */
[----:B------:R-:W1:Y:S07]  /*daf0*/  LDSM.16.MT88.4 R72, [R137+0xc00] ;  /* 0x000c00008948783b */ /* 0x000e6e0000004200 */
[C---:B------:R-:W-:Y:S08]  /*db00*/  HMMA.16816.F32 R32, R68.reuse, R80, R32 ;  /* 0x000000504420723c */ /* 0x040ff00000001820 */
[C---:B------:R-:W-:Y:S01]  /*db10*/  HMMA.16816.F32 R36, R68.reuse, R82, R36 ;  /* 0x000000524424723c */ /* 0x040fe20000001824 */
[----:B------:R-:W5:Y:S07]  /*db20*/  LDSM.16.MT88.4 R80, [R137+0x2c00] ;  /* 0x002c00008950783b */ /* 0x000f6e0000004200 */
[C---:B----4-:R-:W-:Y:S08]  /*db30*/  HMMA.16816.F32 R40, R68.reuse, R48, R40 ;  /* 0x000000304428723c */ /* 0x050ff00000001828 */
[----:B------:R-:W-:Y:S01]  /*db40*/  HMMA.16816.F32 R44, R68, R50, R44 ;  /* 0x00000032442c723c */ /* 0x000fe2000000182c */
[----:B------:R-:W4:Y:S04]  /*db50*/  LDSM.16.MT88.4 R48, [R134+0xdc00] ;  /* 0x00dc00008630783b */ /* 0x000f280000004200 */
[----:B------:R-:W-:Y:S03]  /*db60*/  LDSM.16.MT88.4 R68, [R134+0xc000] ;  /* 0x00c000008644783b */ /* 0x000fe60000004200 */
        /* <DEDUP_REMOVED lines=15> */
[C---:B--2---:R-:W-:Y:S08]  /*dc60*/  HMMA.16816.F32 R64, R56.reuse, R60, R64 ;  /* 0x0000003c3840723c */ /* 0x044ff00000001840 */
[----:B------:R-:W-:Y:S01]  /*dc70*/  HMMA.16816.F32 R4, R56, R62, R4 ;  /* 0x0000003e3804723c */ /* 0x000fe20000001804 */
[----:B------:R-:W-:Y:S01]  /*dc80*/  F2FP.F16.F32.PACK_AB R56, R146, R185 ;  /* 0x000000b99238723e */ /* 0x000fe200000000ff */
[----:B------:R-:W2:Y:S01]  /*dc90*/  LDSM.16.MT88.4 R60, [R137+0x5000] ;  /* 0x00500000893c783b */ /* 0x000ea20000004200 */
        /* <DEDUP_REMOVED lines=41> */
[----:B------:R-:W-:Y:S07]  /*df30*/  LDSM.16.MT88.4 R72, [R137+0x1800] ;  /* 0x001800008948783b */ /* 0x000fee0000004200 */
[C---:B-----5:R-:W-:Y:S08]  /*df40*/  HMMA.16816.F32 R32, R56.reuse, R80, R32 ;  /* 0x000000503820723c */ /* 0x060ff00000001820 */
[C---:B------:R-:W-:Y:S01]  /*df50*/  HMMA.16816.F32 R36, R56.reuse, R82, R36 ;  /* 0x000000523824723c */ /* 0x040fe20000001824 */
[----:B------:R-:W-:Y:S07]  /*df60*/  LDSM.16.MT88.4 R80, [R137+0x3800] ;  /* 0x003800008950783b */ /* 0x000fee0000004200 */
[C---:B----4-:R-:W-:Y:S08]  /*df70*/  HMMA.16816.F32 R40, R56.reuse, R48, R40 ;  /* 0x000000303828723c */ /* 0x050ff00000001828 */
[C---:B------:R-:W-:Y:S01]  /*df80*/  HMMA.16816.F32 R44, R56.reuse, R50, R44 ;  /* 0x00000032382c723c */ /* 0x040fe2000000182c */
[----:B------:R-:W1:Y:S07]  /*df90*/  LDSM.16.MT88.4 R48, [R134+0xe800] ;  /* 0x00e800008630783b */ /* 0x000e6e0000004200 */
        /* <DEDUP_REMOVED lines=10> */
[C---:B------:R-:W-:Y:S01]  /*e040*/  HMMA.16816.F32 R28, R56.reuse, R70, R28 ;  /* 0x00000046381c723c */ /* 0x040fe2000000181c */
[----:B------:R-:W-:Y:S01]  /*e050*/  FFMA.FTZ R71, R218, R136, R133 ;  /* 0x00000088da477223 */ /* 0x000fe20000010085 */
[-CC-:B------:R-:W-:Y:S01]  /*e060*/  FFMA.FTZ R70, R55, R127.reuse, -R126.reuse ;  /* 0x0000007f37467223 */ /* 0x180fe2000001087e */
[-CC-:B------:R-:W-:Y:S01]  /*e070*/  FFMA.FTZ R55, R116, R127.reuse, -R126.reuse ;  /* 0x0000007f74377223 */ /* 0x180fe2000001087e */
[-C--:B------:R-:W-:Y:S01]  /*e080*/  FFMA.FTZ R126, R153, R127.reuse, -R126 ;  /* 0x0000007f997e7223 */ /* 0x080fe2000001087e */
[----:B------:R-:W-:Y:S01]  /*e090*/  FADD.FTZ R71, R130, R71 ;  /* 0x0000004782477221 */ /* 0x000fe20000010000 */
[----:B------:R4:W-:Y:S01]  /*e0a0*/  MUFU.EX2 R116, R70 ;  /* 0x0000004600747308 */ /* 0x0009e20000000800 */
[----:B------:R-:W-:Y:S01]  /*e0b0*/  FADD.FTZ R143, R164, R143 ;  /* 0x0000008fa48f7221 */ /* 0x000fe20000010000 */
[----:B------:R-:W-:Y:S01]  /*e0c0*/  HMMA.16816.F32 R24, R56, R68, R24 ;  /* 0x000000443818723c */ /* 0x000fe20000001818 */
[----:B------:R-:W-:Y:S01]  /*e0d0*/  FADD.FTZ R0, R0, R71 ;  /* 0x0000004700007221 */ /* 0x000fe20000010000 */
[-CC-:B------:R-:W-:Y:S01]  /*e0e0*/  FFMA.FTZ R69, R121, R127.reuse, -R132.reuse ;  /* 0x0000007f79457223 */ /* 0x180fe20000010884 */
[----:B------:R-:W-:Y:S01]  /*e0f0*/  FFMA.FTZ R68, R120, R127, -R132 ;  /* 0x0000007f78447223 */ /* 0x000fe20000010884 */
[----:B------:R-:W-:Y:S01]  /*e100*/  MUFU.EX2 R121, R122 ;  /* 0x0000007a00797308 */ /* 0x000fe20000000800 */
[----:B------:R-:W-:Y:S01]  /*e110*/  FADD.FTZ R135, R135, R0 ;  /* 0x0000000087877221 */ /* 0x000fe20000010000 */
[----:B------:R-:W-:-:S02]  /*e120*/  MOV R0, R118 ;  /* 0x0000007600007202 */ /* 0x000fc40000000f00 */
[----:B------:R-:W5:Y:S01]  /*e130*/  MUFU.EX2 R55, R55 ;  /* 0x0000003700377308 */ /* 0x000f620000000800 */
[----:B------:R-:W-:Y:S01]  /*e140*/  FADD.FTZ R92, R92, R135 ;  /* 0x000000875c5c7221 */ /* 0x000fe20000010000 */
[----:B---3--:R-:W-:Y:S01]  /*e150*/  HMMA.16816.F32 R8, R56, R76, R8 ;  /* 0x0000004c3808723c */ /* 0x008fe20000001808 */
[----:B------:R-:W-:Y:S01]  /*e160*/  @P5 MOV R0, R118 ;  /* 0x0000007600005202 */ /* 0x000fe20000000f00 */
[-CC-:B----4-:R-:W-:Y:S01]  /*e170*/  FFMA.FTZ R70, R125, R127.reuse, -R132.reuse ;  /* 0x0000007f7d467223 */ /* 0x190fe20000010884 */
[----:B------:R-:W-:Y:S01]  /*e180*/  FFMA.FTZ R127, R152, R127, -R132 ;  /* 0x0000007f987f7223 */ /* 0x000fe20000010884 */
[----:B------:R5:W-:Y:S01]  /*e190*/  MUFU.EX2 R120, R69 ;  /* 0x0000004500787308 */ /* 0x000be20000000800 */
[----:B------:R-:W-:-:S03]  /*e1a0*/  FADD.FTZ R92, R95, R92 ;  /* 0x0000005c5f5c7221 */ /* 0x000fc60000010000 */
[----:B------:R-:W3:Y:S01]  /*e1b0*/  MUFU.EX2 R125, R68 ;  /* 0x00000044007d7308 */ /* 0x000ee20000000800 */
[C---:B------:R-:W-:Y:S01]  /*e1c0*/  HMMA.16816.F32 R12, R56.reuse, R78, R12 ;  /* 0x0000004e380c723c */ /* 0x040fe2000000180c */
[----:B------:R-:W-:Y:S01]  /*e1d0*/  FADD.FTZ R93, R93, R92 ;  /* 0x0000005c5d5d7221 */ /* 0x000fe20000010000 */
[----:B------:R-:W4:Y:S01]  /*e1e0*/  LDSM.16.MT88.4 R76, [R134+0xec00] ;  /* 0x00ec0000864c783b */ /* 0x000f220000004200 */
[----:B------:R-:W-:Y:S02]  /*e1f0*/  MUFU.EX2 R122, R70 ;  /* 0x00000046007a7308 */ /* 0x000fe40000000800 */
[----:B------:R-:W-:Y:S02]  /*e200*/  FADD.FTZ R93, R84, R93 ;  /* 0x0000005d545d7221 */ /* 0x000fe40000010000 */
[----:B------:R-:W2:Y:S01]  /*e210*/  MUFU.EX2 R127, R127 ;  /* 0x0000007f007f7308 */ /* 0x000ea20000000800 */
[----:B-1----:R-:W-:Y:S01]  /*e220*/  HMMA.16816.F32 R40, R56, R48, R40 ;  /* 0x000000303828723c */ /* 0x002fe20000001828 */
[----:B-----5:R-:W-:Y:S01]  /*e230*/  F2FP.F16.F32.PACK_AB R69, R55, R116 ;  /* 0x000000743745723e */ /* 0x020fe200000000ff */
[----:B------:R-:W-:Y:S01]  /*e240*/  FADD.FTZ R96, R96, R93 ;  /* 0x0000005d60607221 */ /* 0x000fe20000010000 */
[----:B------:R-:W1:Y:S01]  /*e250*/  MUFU.EX2 R54, R126 ;  /* 0x0000007e00367308 */ /* 0x000e620000000800 */
[----:B------:R-:W-:Y:S01]  /*e260*/  FADD.FTZ R116, R116, R143 ;  /* 0x0000008f74747221 */ /* 0x000fe20000010000 */
[----:B---3--:R-:W-:Y:S01]  /*e270*/  F2FP.F16.F32.PACK_AB R68, R125, R120 ;  /* 0x000000787d44723e */ /* 0x008fe200000000ff */
[----:B------:R-:W-:-:S02]  /*e280*/  FADD.FTZ R96, R87, R96 ;  /* 0x0000006057607221 */ /* 0x000fc40000010000 */
[C---:B------:R-:W-:Y:S01]  /*e290*/  HMMA.16816.F32 R44, R56.reuse, R50, R44 ;  /* 0x00000032382c723c */ /* 0x040fe2000000182c */
[----:B------:R-:W3:Y:S01]  /*e2a0*/  LDSM.16.MT88.4 R84, [R137+0x3c00] ;  /* 0x003c00008954783b */ /* 0x000ee20000004200 */
[----:B------:R-:W-:Y:S01]  /*e2b0*/  FADD.FTZ R116, R55, R116 ;  /* 0x0000007437747221 */ /* 0x000fe20000010000 */
[----:B--2---:R-:W-:Y:S02]  /*e2c0*/  F2FP.F16.F32.PACK_AB R70, R127, R122 ;  /* 0x0000007a7f46723e */ /* 0x004fe400000000ff */
[----:B------:R-:W2:Y:S03]  /*e2d0*/  LDSM.16.MT88.4 R48, [R134+0xcc00] ;  /* 0x00cc00008630783b */ /* 0x000ea60000004200 */
[----:B------:R-:W-:Y:S01]  /*e2e0*/  HMMA.16816.F32 R32, R56, R80, R32 ;  /* 0x000000503820723c */ /* 0x000fe20000001820 */
[----:B-1----:R-:W-:Y:S01]  /*e2f0*/  F2FP.F16.F32.PACK_AB R71, R54, R121 ;  /* 0x000000793647723e */ /* 0x002fe200000000ff */
[----:B------:R-:W-:-:S04]  /*e300*/  FADD.FTZ R121, R121, R116 ;  /* 0x0000007479797221 */ /* 0x000fc80000010000 */
[----:B------:R-:W-:Y:S02]  /*e310*/  FADD.FTZ R219, R54, R121 ;  /* 0x0000007936db7221 */ /* 0x000fe40000010000 */
[C---:B------:R-:W-:Y:S01]  /*e320*/  HMMA.16816.F32 R112, R68.reuse, R108, R8 ;  /* 0x0000006c4470723c */ /* 0x040fe20000001808 */
[----:B------:R-:W1:Y:S04]  /*e330*/  LDSM.16.MT88.4 R8, [R137+0x1c00] ;  /* 0x001c00008908783b */ /* 0x000e680000004200 */
[----:B------:R-:W5:Y:S03]  /*e340*/  LDSM.16.MT88.4 R136, [R137+0x5c00] ;  /* 0x005c00008988783b */ /* 0x000f660000004200 */
        /* <DEDUP_REMOVED lines=21> */
[----:B---3--:R-:W-:Y:S01]  /*e4a0*/  HMMA.16816.F32 R88, R68, R84, R32 ;  /* 0x000000544458723c */ /* 0x008fe20000001820 */
        /* <DEDUP_REMOVED lines=11> */
[C---:B-1----:R-:W-:Y:S08]  /*e560*/  HMMA.16816.F32 R104, R68.reuse, R8, R16 ;  /* 0x000000084468723c */ /* 0x042ff00000001810 */
[C---:B------:R-:W-:Y:S08]  /*e570*/  HMMA.16816.F32 R100, R68.reuse, R10, R20 ;  /* 0x0000000a4464723c */ /* 0x040ff00000001814 */
[C---:B------:R-:W-:Y:S08]  /*e580*/  HMMA.16816.F32 R84, R68.reuse, R86, R36 ;  /* 0x000000564454723c */ /* 0x040ff00000001824 */
[C---:B-----5:R-:W-:Y:S08]  /*e590*/  HMMA.16816.F32 R72, R68.reuse, R136, R64 ;  /* 0x000000884448723c */ /* 0x060ff00000001840 */
[----:B------:R-:W-:Y:S01]  /*e5a0*/  HMMA.16816.F32 R68, R68, R138, R4 ;  /* 0x0000008a4444723c */ /* 0x000fe20000001804 */
[----:B------:R-:W-:-:S04]  /*e5b0*/  NOP ;  /* 0x0000000000007918 */ /* 0x000fc80000000000 */
[----:B------:R-:W-:-:S15]  /*e5c0*/  @P5 BRA `(.L_x_5585) ;  /* 0x0000000000045947 */ /* 0x000fde0003800000 */
.L_x_5576:
[----:B------:R-:W-:-:S07]  /*e5d0*/  IADD3 R117, PT, PT, R131, -0x1, RZ ;  /* 0xffffffff83757810 */ /* 0x000fce0007ffe0ff */
.L_x_5585:
[----:B------:R-:W-:Y:S05]  /*e5e0*/  BSYNC B2 ;  /* 0x0000000000027941 */ /* 0x000fea0003800000 */
.L_x_5575:
        /* <DEDUP_REMOVED lines=8> */
[C---:B------:R-:W-:Y:S01]  /*e670*/  LOP3.LUT R207, R204.reuse, 0x40, R53, 0xfe, !PT ;  /* 0x00000040cccf7812 */ /* 0x040fe200078efe35 */
[----:B------:R-:W-:Y:S01]  /*e680*/  VIADD R205, R117, 0x1 ;  /* 0x0000000175cd7836 */ /* 0x000fe20000000000 */
[----:B------:R-:W-:Y:S01]  /*e690*/  IADD3 R206, PT, PT, R233, -0x39, -R204 ;  /* 0xffffffc7e9ce7810 */ /* 0x000fe20007ffe8cc */
[----:B------:R-:W-:Y:S01]  /*e6a0*/  VIADD R204, R204, 0x80 ;  /* 0x00000080cccc7836 */ /* 0x000fe20000000000 */
[----:B------:R-:W-:-:S13]  /*e6b0*/  ISETP.NE.AND.EX P3, PT, R217, RZ, PT, P3 ;  /* 0x000000ffd900720c */ /* 0x000fda0003f65330 */
.L_x_5593:
[----:B------:R-:W1:Y:S01]  /*e6c0*/  S2R R180, SR_TID.X ;  /* 0x0000000000b47919 */ /* 0x000e620000002100 */
[----:B------:R-:W-:Y:S04]  /*e6d0*/  DEPBAR.LE SB0, 0x0 ;  /* 0x000080000000791a */ /* 0x000fe80000000000 */
[----:B------:R-:W-:Y:S05]  /*e6e0*/  WARPSYNC.ALL ;  /* 0x0000000000007948 */ /* 0x000fea0003800000 */
[----:B------:R-:W-:Y:S01]  /*e6f0*/  BAR.SYNC.DEFER_BLOCKING 0x0 ;  /* 0x0000000000007b1d */ /* 0x000fe20000010000 */
[----:B------:R-:W-:Y:S01]  /*e700*/  LOP3.LUT R0, R210, 0x20, RZ, 0xfc, !PT ;  /* 0x00000020d2007812 */ /* 0x000fe200078efcff */
[----:B------:R-:W-:Y:S02]  /*e710*/  @!P3 IMAD.MOV.U32 R5, RZ, RZ, RZ ;  /* 0x000000ffff05b224 */ /* 0x000fe400078e00ff */
[----:B------:R-:W-:Y:S01]  /*e720*/  IMAD.MOV.U32 R4, RZ, RZ, R200 ;  /* 0x000000ffff047224 */ /* 0x000fe200078e00c8 */
[----:B------:R-:W-:Y:S01]  /*e730*/  ISETP.GE.AND P5, PT, R0, R209, PT ;  /* 0x000000d10000720c */ /* 0x000fe20003fa6270 */
[----:B------:R-:W-:Y:S01]  /*e740*/  IMAD.MOV.U32 R0, RZ, RZ, R201 ;  /* 0x000000ffff007224 */ /* 0x000fe200078e00c9 */
[----:B------:R-:W-:Y:S01]  /*e750*/  @!P3 IADD3 R5, P0, PT, RZ, -R5, RZ ;  /* 0x80000005ff05b210 */ /* 0x000fe20007f1e0ff */
[----:B------:R-:W2:Y:S01]  /*e760*/  @!P3 LD.E R6, desc[UR4][R2.64+0x40] ;  /* 0x000040040206b980 */ /* 0x000ea2000c101900 */
[----:B------:R-:W-:Y:S01]  /*e770*/  BSSY.RECONVERGENT B0, `(.L_x_5587) ;  /* 0x0000045000007945 */ /* 0x000fe20003800200 */
[----:B--2---:R-:W-:Y:S04]  /*e780*/  @!P3 IMAD.SHL.U32 R6, R6, 0x80, RZ ;  /* 0x000000800606b824 */ /* 0x004fe800078e00ff */
[----:B------:R-:W-:Y:S05]  /*e790*/  @!P3 IMAD.X R6, RZ, RZ, ~R6, P0 ;  /* 0x000000ffff06b224 */ /* 0x000fea00000e0e06 */
        /* <DEDUP_REMOVED lines=30> */
[----:B------:R-:W-:Y:S01]  /*e980*/  @!P2 IMAD.IADD R7, R7, 0x1, -R10 ;  /* 0x000000010707a824 */ /* 0x000fe200078e0a0a */
[----:B------:R-:W-:Y:S01]  /*e990*/  ISETP.NE.AND P2, PT, R11, RZ, PT ;  /* 0x000000ff0b00720c */ /* 0x000fe20003f45270 */
[----:B------:R-:W-:Y:S01]  /*e9a0*/  @!P1 VIADD R9, R9, 0x1 ;  /* 0x0000000109099836 */ /* 0x000fe20000000000 */
[-C--:B------:R-:W-:Y:S02]  /*e9b0*/  ISETP.GE.U32.AND P4, PT, R5, R10.reuse, PT ;  /* 0x0000000a0500720c */ /* 0x080fe40003f86070 */
[----:B------:R-:W-:Y:S02]  /*e9c0*/  ISETP.GE.U32.AND P6, PT, R7, R10, PT ;  /* 0x0000000a0700720c */ /* 0x000fe40003fc6070 */
[-C--:B------:R-:W-:Y:S04]  /*e9d0*/  LOP3.LUT R5, R204, R11.reuse, RZ, 0x3c, !PT ;  /* 0x0000000bcc057212 */ /* 0x080fe800078e3cff */
[----:B------:R-:W-:Y:S02]  /*e9e0*/  ISETP.GE.AND P1, PT, R5, RZ, PT ;  /* 0x000000ff0500720c */ /* 0x000fe40003f26270 */
[----:B------:R-:W-:Y:S03]  /*e9f0*/  LOP3.LUT R5, RZ, R11, RZ, 0x33, !PT ;  /* 0x0000000bff057212 */ /* 0x000fe600078e33ff */
[----:B------:R-:W-:Y:S02]  /*ea00*/  @P4 VIADD R9, R9, 0x1 ;  /* 0x0000000109094836 */ /* 0x000fe40000000000 */
[----:B------:R-:W-:Y:S02]  /*ea10*/  @P6 VIADD R12, R12, 0x1 ;  /* 0x000000010c0c6836 */ /* 0x000fe40000000000 */
[----:B------:R-:W-:Y:S04]  /*ea20*/  @!P0 IMAD.MOV R9, RZ, RZ, -R9 ;  /* 0x000000ffff098224 */ /* 0x000fe800078e0a09 */
        /* <DEDUP_REMOVED lines=25> */
.L_x_5588:
[----:B------:R-:W-:Y:S05]  /*ebc0*/  BSYNC.RECONVERGENT B0 ;  /* 0x0000000000007941 */ /* 0x000fea0003800200 */
.L_x_5587:
[-C--:B------:R-:W-:Y:S01]  /*ebd0*/  ISETP.GE.AND P6, PT, R210, R209.reuse, PT ;  /* 0x000000d1d200720c */ /* 0x080fe20003fc6270 */
[----:B------:R-:W-:Y:S01]  /*ebe0*/  IMAD.SHL.U32 R157, R190, 0x40, RZ ;  /* 0x00000040be9d7824 */ /* 0x000fe200078e00ff */
[----:B------:R-:W-:Y:S01]  /*ebf0*/  LOP3.LUT R156, R210, 0x40, RZ, 0xfc, !PT ;  /* 0x00000040d29c7812 */ /* 0x000fe200078efcff */
[----:B------:R-:W1:Y:S01]  /*ec00*/  S2UR UR6, SR_CgaCtaId ;  /* 0x00000000000679c3 */ /* 0x000e620000008800 */
[C---:B------:R-:W-:Y:S01]  /*ec10*/  IMAD.SHL.U32 R181, R180.reuse, 0x10, RZ ;  /* 0x00000010b4b57824 */ /* 0x040fe200078e00ff */
[C---:B------:R-:W-:Y:S01]  /*ec20*/  LOP3.LUT R0, R180.reuse, 0x8, RZ, 0xc0, !PT ;  /* 0x00000008b4007812 */ /* 0x040fe200078ec0ff */
[----:B------:R-:W-:Y:S01]  /*ec30*/  IMAD.SHL.U32 R185, R180, 0x20, RZ ;  /* 0x00000020b4b97824 */ /* 0x000fe200078e00ff */
[----:B------:R-:W-:Y:S01]  /*ec40*/  ISETP.GE.AND P4, PT, R156, R209, PT ;  /* 0x000000d19c00720c */ /* 0x000fe20003f86270 */
[----:B------:R-:W-:Y:S01]  /*ec50*/  IMAD.SHL.U32 R119, R180, 0x4, RZ ;  /* 0x00000004b4777824 */ /* 0x000fe200078e00ff */
[----:B------:R-:W-:Y:S01]  /*ec60*/  SHF.L.U64.HI R156, R190, 0x6, R191 ;  /* 0x00000006be9c7819 */ /* 0x000fe200000102bf */
[----:B------:R-:W-:Y:S01]  /*ec70*/  UMOV UR7, 0x400 ;  /* 0x0000040000077882 */ /* 0x000fe20000000000 */
[----:B------:R-:W-:Y:S01]  /*ec80*/  IADD3 R162, P0, PT, R157, R200, RZ ;  /* 0x000000c89da27210 */ /* 0x000fe20007f1e0ff */
[----:B------:R-:W-:Y:S01]  /*ec90*/  IMAD.MOV.U32 R144, RZ, RZ, 0x20 ;  /* 0x00000020ff907424 */ /* 0x000fe200078e00ff */
[----:B------:R-:W-:Y:S01]  /*eca0*/  @!PT LDS RZ, [RZ] ;  /* 0x00000000fffff984 */ /* 0x000fe20000000800 */
[----:B------:R-:W-:Y:S01]  /*ecb0*/  @!PT LDS RZ, [RZ] ;  /* 0x00000000fffff984 */ /* 0x000fe20000000800 */
[----:B------:R-:W-:Y:S01]  /*ecc0*/  @!PT LDS RZ, [RZ] ;  /* 0x00000000fffff984 */ /* 0x000fe20000000800 */
[----:B------:R-:W-:Y:S01]  /*ecd0*/  @!P6 LDGSTS.E.BYPASS.LTC128B.128 [R211+0x9000], desc[UR4][R200.64] ;  /* 0x09000000c8d3efae */ /* 0x000fe2000b981a04 */
[----:B------:R-:W-:Y:S01]  /*ece0*/  LOP3.LUT R120, R181, 0x100, RZ, 0xc0, !PT ;  /* 0x00000100b5787812 */ /* 0x000fe200078ec0ff */
[----:B------:R-:W-:Y:S01]  /*ecf0*/  VIADD R205, R205, 0xffffffff ;  /* 0xffffffffcdcd7836 */ /* 0x000fe20000000000 */
[----:B------:R-:W-:Y:S01]  /*ed00*/  SHF.R.U32.HI R182, RZ, 0x1, R180 ;  /* 0x00000001ffb67819 */ /* 0x000fe200000116b4 */
[----:B------:R-:W-:Y:S01]  /*ed10*/  @P6 STS.128 [R211+0x9000], RZ ;  /* 0x009000ffd3006388 */ /* 0x000fe20000000c00 */
[C---:B------:R-:W-:Y:S01]  /*ed20*/  IMAD.X R163, R156.reuse, 0x1, R201, P0 ;  /* 0x000000019ca37824 */ /* 0x040fe200000e06c9 */
[----:B------:R-:W-:Y:S01]  /*ed30*/  IADD3 R160, P0, PT, R157, R162, RZ ;  /* 0x000000a29da07210 */ /* 0x000fe20007f1e0ff */
[----:B------:R-:W-:Y:S01]  /*ed40*/  BSSY.RECONVERGENT B1, `(.L_x_5589) ;  /* 0x000017f000017945 */ /* 0x000fe20003800200 */
[----:B------:R-:W-:Y:S01]  /*ed50*/  @!PT LDS RZ, [RZ] ;  /* 0x00000000fffff984 */ /* 0x000fe20000000800 */
[----:B------:R-:W-:Y:S01]  /*ed60*/  @!PT LDS RZ, [RZ] ;  /* 0x00000000fffff984 */ /* 0x000fe20000000800 */
[----:B------:R-:W-:Y:S01]  /*ed70*/  @!PT LDS RZ, [RZ] ;  /* 0x00000000fffff984 */ /* 0x000fe20000000800 */
[----:B------:R-:W-:Y:S01]  /*ed80*/  @!P5 LDGSTS.E.BYPASS.LTC128B.128 [R211+0xb000], desc[UR4][R200.64+0x40] ;  /* 0x0b000040c8d3dfae */ /* 0x000fe2000b981a04 */
[----:B------:R-:W-:Y:S02]  /*ed90*/  LOP3.LUT R117, R119, 0x18, RZ, 0xc0, !PT ;  /* 0x0000001877757812 */ /* 0x000fe400078ec0ff */
[----:B------:R-:W-:Y:S01]  /*eda0*/  IMAD.X R161, R156, 0x1, R163, P0 ;  /* 0x000000019ca17824 */ /* 0x000fe200000e06a3 */
[----:B------:R-:W-:Y:S01]  /*edb0*/  @P5 STS.128 [R211+0xb000], RZ ;  /* 0x00b000ffd3005388 */ /* 0x000fe20000000c00 */
[----:B------:R-:W-:Y:S01]  /*edc0*/  IADD3 R158, P0, PT, R157, R160, RZ ;  /* 0x000000a09d9e7210 */ /* 0x000fe20007f1e0ff */
[----:B-1----:R-:W-:Y:S01]  /*edd0*/  ULEA UR6, UR6, UR7, 0x18 ;  /* 0x0000000706067291 */ /* 0x002fe2000f8ec0ff */
[--C-:B------:R-:W-:Y:S01]  /*ede0*/  LOP3.LUT R120, R120, 0x20, R185.reuse, 0xf8, !PT ;  /* 0x0000002078787812 */ /* 0x100fe200078ef8b9 */
[----:B------:R-:W-:Y:S01]  /*edf0*/  @!PT LDS RZ, [RZ] ;  /* 0x00000000fffff984 */ /* 0x000fe20000000800 */
[----:B------:R-:W-:Y:S01]  /*ee00*/  @!PT LDS RZ, [RZ] ;  /* 0x00000000fffff984 */ /* 0x000fe20000000800 */
[----:B------:R-:W-:Y:S01]  /*ee10*/  @!PT LDS RZ, [RZ] ;  /* 0x00000000fffff984 */ /* 0x000fe20000000800 */
[----:B------:R-:W-:Y:S01]  /*ee20*/  @!P4 LDGSTS.E.BYPASS.LTC128B.128 [R211+0xd000], desc[UR4][R200.64+0x80] ;  /* 0x0d000080c8d3cfae */ /* 0x000fe2000b981a04 */
[----:B------:R-:W-:Y:S01]  /*ee30*/  LOP3.LUT R0, R0, 0xc0, R185, 0xf8, !PT ;  /* 0x000000c000007812 */ /* 0x000fe200078ef8b9 */
[----:B------:R-:W-:Y:S01]  /*ee40*/  IMAD.X R159, R156, 0x1, R161, P0 ;  /* 0x000000019c9f7824 */ /* 0x000fe200000e06a1 */
[----:B------:R-:W-:Y:S01]  /*ee50*/  LOP3.LUT R184, R182, 0x8, RZ, 0xc0, !PT ;  /* 0x00000008b6b87812 */ /* 0x000fe200078ec0ff */
[----:B------:R-:W-:Y:S01]  /*ee60*/  @P4 STS.128 [R211+0xd000], RZ ;  /* 0x00d000ffd3004388 */ /* 0x000fe20000000c00 */
[----:B------:R-:W-:Y:S01]  /*ee70*/  LOP3.LUT R181, R181, 0x3e00, RZ, 0xc0, !PT ;  /* 0x00003e00b5b57812 */ /* 0x000fe200078ec0ff */
[----:B------:R-:W-:Y:S01]  /*ee80*/  IMAD.U32 R183, RZ, RZ, UR6 ;  /* 0x00000006ffb77e24 */ /* 0x000fe2000f8e00ff */
        /* <DEDUP_REMOVED lines=290> */
.L_x_5592:
[----:B------:R-:W-:Y:S05]  /*100b0*/  BSYNC.RECONVERGENT B0 ;  /* 0x0000000000007941 */ /* 0x000fea0003800200 */
.L_x_5591:
        /* <DEDUP_REMOVED lines=71> */
.L_x_5590:
[----:B------:R-:W-:Y:S05]  /*10530*/  BSYNC.RECONVERGENT B1 ;  /* 0x0000000000017941 */ /* 0x000fea0003800200 */
.L_x_5589:
[----:B------:R-:W-:Y:S01]  /*10540*/  IABS R0, R206 ;  /* 0x000000ce00007213 */ /* 0x000fe20000000000 */
[----:B------:R-:W-:Y:S01]  /*10550*/  VIADD R117, R206, 0x41 ;  /* 0x00000041ce757836 */ /* 0x000fe20000000000 */
[----:B------:R-:W-:Y:S01]  /*10560*/  LOP3.LUT R184, R184, 0x120, R185, 0xf8, !PT ;  /* 0x00000120b8b87812 */ /* 0x000fe200078ef8b9 */
[C---:B------:R-:W-:Y:S01]  /*10570*/  VIADD R126, R207.reuse, 0xffffffe1 ;  /* 0xffffffe1cf7e7836 */ /* 0x040fe20000000000 */
[----:B------:R-:W-:Y:S01]  /*10580*/  I2FP.F32.S32 R0, R0 ;  /* 0x0000000000007245 */ /* 0x000fe20000201400 */
[C---:B------:R-:W-:Y:S01]  /*10590*/  VIADD R127, R207.reuse, 0xffffffe0 ;  /* 0xffffffe0cf7f7836 */ /* 0x040fe20000000000 */
[----:B------:R-:W-:Y:S01]  /*105a0*/  IABS R117, R117 ;  /* 0x0000007500757213 */ /* 0x000fe20000000000 */
[C---:B--2---:R-:W-:Y:S02]  /*105b0*/  VIADD R120, R207.reuse, 0xffffffc0 ;  /* 0xffffffc0cf787836 */ /* 0x044fe40000000000 */
[-C--:B------:R-:W-:Y:S01]  /*105c0*/  FFMA.FTZ R39, -R208, R0.reuse, R39 ;  /* 0x00000000d0277223 */ /* 0x080fe20000010127 */
        /* <DEDUP_REMOVED lines=88> */
[C---:B------:R-:W-:Y:S01]  /*10b50*/  VIADD R130, R207.reuse, 0xffffffd9 ;  /* 0xffffffd9cf827836 */ /* 0x040fe20000000000 */
        /* <DEDUP_REMOVED lines=81> */
[----:B------:R-:W-:Y:S01]  /*11070*/  ISETP.GE.AND P1, PT, R150, R195, PT ;  /* 0x000000c39600720c */ /* 0x000fe20003f26270 */
[C---:B------:R-:W-:Y:S01]  /*11080*/  VIADD R39, R207.reuse, 0xfffffff0 ;  /* 0xfffffff0cf277836 */ /* 0x040fe20000000000 */
[----:B------:R-:W-:Y:S01]  /*11090*/  IABS R123, R123 ;  /* 0x0000007b007b7213 */ /* 0x000fe20000000000 */
[----:B------:R-:W-:Y:S01]  /*110a0*/  VIADD R6, R207, 0x30 ;  /* 0x00000030cf067836 */ /* 0x000fe20000000000 */
[----:B------:R-:W-:Y:S01]  /*110b0*/  FSEL R146, R5, -INF , P1 ;  /* 0xff80000005927808 */ /* 0x000fe20000800000 */
[----:B------:R-:W-:Y:S01]  /*110c0*/  VIADD R5, R207, 0x31 ;  /* 0x00000031cf057836 */ /* 0x000fe20000000000 */
[----:B------:R-:W-:Y:S02]  /*110d0*/  I2FP.F32.S32 R123, R123 ;  /* 0x0000007b007b7245 */ /* 0x000fe40000201400 */
[-C--:B------:R-:W-:Y:S02]  /*110e0*/  ISETP.GE.AND P1, PT, R143, R195.reuse, PT ;  /* 0x000000c38f00720c */ /* 0x080fe40003f26270 */
[----:B------:R-:W-:Y:S01]  /*110f0*/  ISETP.GE.AND P0, PT, R137, R195, PT ;  /* 0x000000c38900720c */ /* 0x000fe20003f06270 */
        /* <DEDUP_REMOVED lines=10> */
[----:B------:R-:W-:Y:S02]  /*111a0*/  ISETP.GE.AND P1, PT, R143, R193, PT ;  /* 0x000000c18f00720c */ /* 0x000fe40003f26270 */
        /* <DEDUP_REMOVED lines=83> */
[-C--:B------:R-:W-:Y:S01]  /*116e0*/  FFMA.FTZ R61, -R208, R0.reuse, R61 ;  /* 0x00000000d03d7223 */ /* 0x080fe2000001013d */
        /* <DEDUP_REMOVED lines=125> */
[-C--:B------:R-:W-:Y:S02]  /*11ec0*/  ISETP.GE.AND P5, PT, R10, R192.reuse, PT ;  /* 0x000000c00a00720c */ /* 0x080fe40003fa6270 */
[----:B------:R-:W-:Y:S02]  /*11ed0*/  FSEL R239, R27, -INF , !P0 ;  /* 0xff8000001bef7808 */ /* 0x000fe40004000000 */
[----:B------:R-:W-:Y:S02]  /*11ee0*/  FMNMX3.FTZ R12, R116, R23, R21, !PT ;  /* 0x00000017740c7276 */ /* 0x000fe40007810015 */
[----:B------:R-:W-:Y:S02]  /*11ef0*/  FMNMX3.FTZ R10, R118, R19, R15, !PT ;  /* 0x00000013760a7276 */ /* 0x000fe4000781000f */
[-C--:B------:R-:W-:Y:S02]  /*11f00*/  ISETP.GE.AND P0, PT, R25, R192.reuse, PT ;  /* 0x000000c01900720c */ /* 0x080fe40003f06270 */
[----:B------:R-:W-:Y:S02]  /*11f10*/  FSEL R247, R247, -INF , !P4 ;  /* 0xff800000f7f77808 */ /* 0x000fe40006000000 */
[-C--:B------:R-:W-:Y:S02]  /*11f20*/  ISETP.GE.AND P4, PT, R39, R192.reuse, PT ;  /* 0x000000c02700720c */ /* 0x080fe40003f86270 */
        /* <DEDUP_REMOVED lines=22> */
[-C--:B------:R-:W-:Y:S02]  /*12090*/  ISETP.GE.AND P4, PT, R18, R194.reuse, PT ;  /* 0x000000c21200720c */ /* 0x080fe40003f86270 */
        /* <DEDUP_REMOVED lines=13> */
[-C--:B------:R-:W-:Y:S02]  /*12170*/  ISETP.GE.AND P4, PT, R7, R194.reuse, PT ;  /* 0x000000c20700720c */ /* 0x080fe40003f86270 */
        /* <DEDUP_REMOVED lines=26> */
[-C--:B------:R-:W-:Y:S02]  /*12320*/  ISETP.GE.AND P5, PT, R0, R192.reuse, PT ;  /* 0x000000c00000720c */ /* 0x080fe40003fa6270 */
        /* <DEDUP_REMOVED lines=49> */
[-C--:B------:R-:W-:Y:S07]  /*12640*/  FFMA.FTZ R118, R239, R117.reuse, -R124 ;  /* 0x00000075ef767223 */ /* 0x080fee000001087c */
[----:B------:R-:W3:Y:S01]  /*12650*/  MUFU.EX2 R56, R5 ;  /* 0x0000000500387308 */ /* 0x000ee20000000800 */
[-C--:B------:R-:W-:Y:S01]  /*12660*/  FFMA.FTZ R138, R179, R117.reuse, -R130 ;  /* 0x00000075b38a7223 */ /* 0x080fe20000010882 */
[-CC-:B------:R-:W-:Y:S01]  /*12670*/  FFMA.FTZ R136, R177, R117.reuse, -R124.reuse ;  /* 0x00000075b1887223 */ /* 0x180fe2000001087c */
[----:B------:R-:W4:Y:S07]  /*12680*/  LDSM.16.MT88.4 R36, [R58+0x2000] ;  /* 0x002000003a24783b */ /* 0x000f2e0000004200 */
[----:B------:R-:W5:Y:S01]  /*12690*/  MUFU.EX2 R55, R8 ;  /* 0x0000000800377308 */ /* 0x000f620000000800 */
[-C--:B------:R-:W-:Y:S01]  /*126a0*/  FFMA.FTZ R185, R229, R117.reuse, -R124 ;  /* 0x00000075e5b97223 */ /* 0x080fe2000001087c */
[-C--:B------:R-:W-:Y:S01]  /*126b0*/  FFMA.FTZ R237, R237, R117.reuse, -R130 ;  /* 0x00000075eded7223 */ /* 0x080fe20000010882 */
[-C--:B------:R-:W-:Y:S07]  /*126c0*/  FFMA.FTZ R235, R235, R117.reuse, -R124 ;  /* 0x00000075ebeb7223 */ /* 0x080fee000001087c */
[----:B------:R-:W-:Y:S01]  /*126d0*/  MUFU.EX2 R128, R128 ;  /* 0x0000008000807308 */ /* 0x000fe20000000800 */
[-C--:B------:R-:W-:Y:S01]  /*126e0*/  FFMA.FTZ R233, R233, R117.reuse, -R130 ;  /* 0x00000075e9e97223 */ /* 0x080fe20000010882 */
[-CC-:B------:R-:W-:Y:S01]  /*126f0*/  FFMA.FTZ R142, R223, R117.reuse, -R124.reuse ;  /* 0x00000075df8e7223 */ /* 0x180fe2000001087c */
        /* <DEDUP_REMOVED lines=52> */
[-C--:B------:R-:W-:Y:S01]  /*12a40*/  FFMA.FTZ R92, R134, R117.reuse, -R124 ;  /* 0x00000075865c7223 */ /* 0x080fe2000001087c */
[-CC-:B------:R-:W-:Y:S05]  /*12a50*/  FFMA.FTZ R134, R175, R117.reuse, -R130.reuse ;  /* 0x00000075af867223 */ /* 0x180fea0000010882 */
[----:B------:R-:W-:Y:S01]  /*12a60*/  MUFU.EX2 R179, R237 ;  /* 0x000000ed00b37308 */ /* 0x000fe20000000800 */
[-CC-:B------:R-:W-:Y:S01]  /*12a70*/  FFMA.FTZ R107, R132, R117.reuse, -R130.reuse ;  /* 0x00000075846b7223 */ /* 0x180fe20000010882 */
[-C--:B------:R-:W-:Y:S01]  /*12a80*/  FFMA.FTZ R106, R251, R117.reuse, -R130 ;  /* 0x00000075fb6a7223 */ /* 0x080fe20000010882 */
[-CC-:B------:R-:W-:Y:S01]  /*12a90*/  FFMA.FTZ R105, R249, R117.reuse, -R124.reuse ;  /* 0x00000075f9697223 */ /* 0x180fe2000001087c */
[C---:B--2---:R-:W-:Y:S06]  /*12aa0*/  HMMA.16816.F32 R12, R60.reuse, R20, R12 ;  /* 0x000000143c0c723c */ /* 0x044fec000000180c */
[----:B------:R-:W-:Y:S01]  /*12ab0*/  MUFU.EX2 R92, R92 ;  /* 0x0000005c005c7308 */ /* 0x000fe20000000800 */
[----:B------:R-:W-:Y:S01]  /*12ac0*/  FMUL.FTZ R20, R55, R96 ;  /* 0x0000006037147220 */ /* 0x000fe20000410000 */
[--C-:B------:R-:W-:Y:S01]  /*12ad0*/  FFMA.FTZ R96, R49, R117, -R124.reuse ;  /* 0x0000007531607223 */ /* 0x100fe2000001087c */
        /* <DEDUP_REMOVED lines=11> */
[-C--:B------:R-:W-:Y:S07]  /*12b90*/  FFMA.FTZ R97, R241, R117.reuse, -R124 ;  /* 0x00000075f1617223 */ /* 0x080fee000001087c */
[----:B------:R-:W-:Y:S01]  /*12ba0*/  MUFU.EX2 R106, R106 ;  /* 0x0000006a006a7308 */ /* 0x000fe20000000800 */
[C---:B------:R-:W-:Y:S03]  /*12bb0*/  HMMA.16816.F32 R20, R60.reuse, R28, R20 ;  /* 0x0000001c3c14723c */ /* 0x040fe60000001814 */
[C---:B------:R-:W-:Y:S01]  /*12bc0*/  FMUL.FTZ R28, R55.reuse, R88 ;  /* 0x00000058371c7220 */ /* 0x040fe20000410000 */
        /* <DEDUP_REMOVED lines=30> */
[----:B------:R-:W-:Y:S01]  /*12db0*/  FFMA.FTZ R169, R169, R117, -R124 ;  /* 0x00000075a9a97223 */ /* 0x000fe2000001087c */
[C---:B------:R-:W-:Y:S08]  /*12dc0*/  HMMA.16816.F32 R36, R60.reuse, R44, R36 ;  /* 0x0000002c3c24723c */ /* 0x040ff00000001824 */
[----:B------:R-:W-:Y:S01]  /*12dd0*/  MUFU.EX2 R99, R99 ;  /* 0x0000006300637308 */ /* 0x000fe20000000800 */
[C---:B------:R-:W-:Y:S01]  /*12de0*/  FMUL.FTZ R44, R55.reuse, R72 ;  /* 0x00000048372c7220 */ /* 0x040fe20000410000 */
[----:B------:R-:W-:Y:S01]  /*12df0*/  FMUL.FTZ R45, R55, R73 ;  /* 0x00000049372d7220 */ /* 0x000fe20000410000 */
[-CC-:B------:R-:W-:Y:S07]  /*12e00*/  FFMA.FTZ R225, R225, R117.reuse, -R130.reuse ;  /* 0x00000075e1e17223 */ /* 0x180fee0000010882 */
[----:B------:R-:W5:Y:S01]  /*12e10*/  MUFU.EX2 R98, R98 ;  /* 0x0000006200627308 */ /* 0x000f620000000800 */
[--C-:B------:R-:W-:Y:S01]  /*12e20*/  FFMA.FTZ R173, R173, R117, -R130.reuse ;  /* 0x00000075adad7223 */ /* 0x100fe20000010882 */
[C---:B------:R-:W-:Y:S08]  /*12e30*/  HMMA.16816.F32 R40, R60.reuse, R46, R40 ;  /* 0x0000002e3c28723c */ /* 0x040ff00000001828 */
[----:B------:R-:W5:Y:S01]  /*12e40*/  MUFU.EX2 R97, R97 ;  /* 0x0000006100617308 */ /* 0x000f620000000800 */
[C---:B------:R-:W-:Y:S01]  /*12e50*/  FMUL.FTZ R46, R56.reuse, R74 ;  /* 0x0000004a382e7220 */ /* 0x040fe20000410000 */
[----:B------:R-:W-:Y:S01]  /*12e60*/  FMUL.FTZ R47, R56, R75 ;  /* 0x0000004b382f7220 */ /* 0x000fe20000410000 */
[-C--:B------:R-:W-:Y:S01]  /*12e70*/  FFMA.FTZ R148, R167, R117.reuse, -R130 ;  /* 0x00000075a7947223 */ /* 0x080fe20000010882 */
[----:B------:R-:W5:Y:S06]  /*12e80*/  LDSM.16.MT88.4 R72, [R58+0x2400] ;  /* 0x002400003a48783b */ /* 0x000f6c0000004200 */
[----:B------:R-:W5:Y:S01]  /*12e90*/  MUFU.EX2 R138, R138 ;  /* 0x0000008a008a7308 */ /* 0x000f620000000800 */
[-CC-:B------:R-:W-:Y:S01]  /*12ea0*/  FFMA.FTZ R150, R163, R117.reuse, -R124.reuse ;  /* 0x00000075a3967223 */ /* 0x180fe2000001087c */
[-C--:B------:R-:W-:Y:S01]  /*12eb0*/  FFMA.FTZ R159, R159, R117.reuse, -R124 ;  /* 0x000000759f9f7223 */ /* 0x080fe2000001087c */
[-CC-:B------:R-:W-:Y:S01]  /*12ec0*/  FFMA.FTZ R152, R161, R117.reuse, -R130.reuse ;  /* 0x00000075a1987223 */ /* 0x180fe20000010882 */
[C---:B------:R-:W-:Y:S06]  /*12ed0*/  HMMA.16816.F32 R44, R60.reuse, R64, R44 ;  /* 0x000000403c2c723c */ /* 0x040fec000000182c */
[----:B------:R-:W-:Y:S01]  /*12ee0*/  MUFU.EX2 R177, R235 ;  /* 0x000000eb00b17308 */ /* 0x000fe20000000800 */
        /* <DEDUP_REMOVED lines=20> */
[----:B------:R-:W-:Y:S01]  /*13030*/  FFMA.FTZ R139, R139, R117, -R124 ;  /* 0x000000758b8b7223 */ /* 0x000fe2000001087c */
[C---:B--2---:R-:W-:Y:S08]  /*13040*/  HMMA.16816.F32 R4, R60.reuse, R76, R4 ;  /* 0x0000004c3c04723c */ /* 0x044ff00000001804 */
[----:B------:R-:W-:Y:S01]  /*13050*/  MUFU.EX2 R142, R142 ;  /* 0x0000008e008e7308 */ /* 0x000fe20000000800 */
[----:B------:R-:W-:Y:S01]  /*13060*/  FFMA.FTZ R135, R56, R219, R135 ;  /* 0x000000db38877223 */ /* 0x000fe20000010087 */
[----:B------:R-:W-:Y:S01]  /*13070*/  FFMA.FTZ R128, R55, R218, R128 ;  /* 0x000000da37807223 */ /* 0x000fe20000010080 */
[-C--:B------:R-:W-:Y:S07]  /*13080*/  FFMA.FTZ R133, R133, R117.reuse, -R130 ;  /* 0x0000007585857223 */ /* 0x080fee0000010882 */
[----:B------:R-:W2:Y:S01]  /*13090*/  MUFU.EX2 R199, R199 ;  /* 0x000000c700c77308 */ /* 0x000ea20000000800 */
[-C--:B------:R-:W-:Y:S01]  /*130a0*/  FFMA.FTZ R129, R129, R117.reuse, -R124 ;  /* 0x0000007581817223 */ /* 0x080fe2000001087c */
[C---:B------:R-:W-:Y:S01]  /*130b0*/  HMMA.16816.F32 R8, R60.reuse, R78, R8 ;  /* 0x0000004e3c08723c */ /* 0x040fe20000001808 */
[----:B------:R-:W-:Y:S07]  /*130c0*/  LDSM.16.MT88.4 R76, [R58+0x800] ;  /* 0x000800003a4c783b */ /* 0x000fee0000004200 */
[----:B------:R-:W-:Y:S01]  /*130d0*/  MUFU.EX2 R144, R144 ;  /* 0x0000009000907308 */ /* 0x000fe20000000800 */
[----:B------:R-:W-:Y:S01]  /*130e0*/  FFMA.FTZ R121, R121, R117, -R130 ;  /* 0x0000007579797223 */ /* 0x000fe20000010882 */
[----:B------:R-:W-:Y:S01]  /*130f0*/  FADD.FTZ R123, R123, R128 ;  /* 0x000000807b7b7221 */ /* 0x000fe20000010000 */
[----:B------:R-:W-:Y:S07]  /*13100*/  ISETP.GT.AND P0, PT, R205, R196, PT ;  /* 0x000000c4cd00720c */ /* 0x000fee0003f04270 */
[----:B------:R-:W4:Y:S01]  /*13110*/  MUFU.EX2 R171, R173 ;  /* 0x000000ad00ab7308 */ /* 0x000f220000000800 */
[C---:B-----5:R-:W-:Y:S09]  /*13120*/  HMMA.16816.F32 R12, R60.reuse, R80, R12 ;  /* 0x000000503c0c723c */ /* 0x060ff2000000180c */
[----:B------:R-:W-:Y:S01]  /*13130*/  MUFU.EX2 R146, R146 ;  /* 0x0000009200927308 */ /* 0x000fe20000000800 */
[----:B------:R-:W-:Y:S09]  /*13140*/  FADD.FTZ R126, R126, R123 ;  /* 0x0000007b7e7e7221 */ /* 0x000ff20000010000 */
[----:B------:R-:W5:Y:S01]  /*13150*/  MUFU.EX2 R169, R169 ;  /* 0x000000a900a97308 */ /* 0x000f620000000800 */
[----:B------:R-:W-:Y:S01]  /*13160*/  FADD.FTZ R59, R59, R126 ;  /* 0x0000007e3b3b7221 */ /* 0x000fe20000010000 */
[C---:B------:R-:W-:Y:S01]  /*13170*/  HMMA.16816.F32 R16, R60.reuse, R82, R16 ;  /* 0x000000523c10723c */ /* 0x040fe20000001810 */
[----:B------:R-:W-:Y:S07]  /*13180*/  LDSM.16.MT88.4 R80, [R57+0xb800] ;  /* 0x00b800003950783b */ /* 0x000fee0000004200 */
[----:B------:R-:W-:Y:S10]  /*13190*/  MUFU.EX2 R148, R148 ;  /* 0x0000009400947308 */ /* 0x000ff40000000800 */
[----:B------:R-:W5:Y:S01]  /*131a0*/  MUFU.EX2 R163, R165 ;  /* 0x000000a500a37308 */ /* 0x000f620000000800 */
[C---:B------:R-:W-:Y:S09]  /*131b0*/  HMMA.16816.F32 R20, R60.reuse, R84, R20 ;  /* 0x000000543c14723c */ /* 0x040ff20000001814 */
[----:B------:R-:W-:Y:S10]  /*131c0*/  MUFU.EX2 R150, R150 ;  /* 0x0000009600967308 */ /* 0x000ff40000000800 */
[----:B------:R-:W5:Y:S01]  /*131d0*/  MUFU.EX2 R159, R159 ;  /* 0x0000009f009f7308 */ /* 0x000f620000000800 */
[C---:B------:R-:W-:Y:S01]  /*131e0*/  HMMA.16816.F32 R24, R60.reuse, R86, R24 ;  /* 0x000000563c18723c */ /* 0x040fe20000001818 */
[----:B------:R-:W-:Y:S08]  /*131f0*/  LDSM.16.MT88.4 R84, [R58+0x2800] ;  /* 0x002800003a54783b */ /* 0x000ff00000004200 */
[----:B------:R-:W-:Y:S10]  /*13200*/  MUFU.EX2 R152, R152 ;  /* 0x0000009800987308 */ /* 0x000ff40000000800 */
[----:B------:R-:W5:Y:S01]  /*13210*/  MUFU.EX2 R155, R157 ;  /* 0x0000009d009b7308 */ /* 0x000f620000000800 */
[C---:B------:R-:W-:Y:S09]  /*13220*/  HMMA.16816.F32 R28, R60.reuse, R72, R28 ;  /* 0x000000483c1c723c */ /* 0x040ff2000000181c */
[----:B------:R-:W5:Y:S10]  /*13230*/  MUFU.EX2 R154, R154 ;  /* 0x0000009a009a7308 */ /* 0x000f740000000800 */
[----:B------:R-:W-:Y:S01]  /*13240*/  MUFU.EX2 R149, R151 ;  /* 0x0000009700957308 */ /* 0x000fe20000000800 */
[C---:B------:R-:W-:Y:S01]  /*13250*/  HMMA.16816.F32 R32, R60.reuse, R74, R32 ;  /* 0x0000004a3c20723c */ /* 0x040fe20000001820 */
[----:B------:R-:W1:Y:S08]  /*13260*/  LDSM.16.MT88.4 R72, [R57+0x9800] ;  /* 0x009800003948783b */ /* 0x000e700000004200 */
[----:B------:R-:W5:Y:S10]  /*13270*/  MUFU.EX2 R156, R156 ;  /* 0x0000009c009c7308 */ /* 0x000f740000000800 */
        /* <DEDUP_REMOVED lines=9> */
[----:B------:R-:W5:Y:S01]  /*13310*/  MUFU.EX2 R162, R162 ;  /* 0x000000a200a27308 */ /* 0x000f620000000800 */
        /* <DEDUP_REMOVED lines=104> */
[C---:B----4-:R-:W-:Y:S08]  /*139a0*/  HMMA.16816.F32 R12, R60.reuse, R76, R12 ;  /* 0x0000004c3c0c723c */ /* 0x050ff0000000180c */
[----:B------:R-:W3:Y:S01]  /*139b0*/  MUFU.EX2 R55, R72 ;  /* 0x0000004800377308 */ /* 0x000ee20000000800 */
        /* <DEDUP_REMOVED lines=11> */
[C---:B--2---:R-:W-:Y:S01]  /*13a70*/  HMMA.16816.F32 R36, R60.reuse, R64, R36 ;  /* 0x000000403c24723c */ /* 0x044fe20000001824 */
[----:B------:R-:W-:Y:S02]  /*13a80*/  MUFU.EX2 R64, R121 ;  /* 0x0000007900407308 */ /* 0x000fe40000000800 */
[-CC-:B------:R-:W-:Y:S01]  /*13a90*/  FFMA.FTZ R65, R53, R117.reuse, -R124.reuse ;  /* 0x0000007535417223 */ /* 0x180fe2000001087c */
[----:B------:R-:W-:Y:S07]  /*13aa0*/  FFMA.FTZ R124, R54, R117, -R124 ;  /* 0x00000075367c7223 */ /* 0x000fee000001087c */
[----:B------:R-:W2:Y:S01]  /*13ab0*/  MUFU.EX2 R53, R130 ;  /* 0x0000008200357308 */ /* 0x000ea20000000800 */
        /* <DEDUP_REMOVED lines=10> */
[----:B---3--:R-:W-:Y:S01]  /*13b60*/  F2FP.F16.F32.PACK_AB R69, R55, R120 ;  /* 0x000000783745723e */ /* 0x008fe200000000ff */
[----:B------:R-:W-:Y:S02]  /*13b70*/  FADD.FTZ R89, R89, R66 ;  /* 0x0000004259597221 */ /* 0x000fe40000010000 */
[----:B------:R-:W-:Y:S03]  /*13b80*/  HMMA.16816.F32 R48, R60, R70, R48 ;  /* 0x000000463c30723c */ /* 0x000fe60000001830 */
[----:B--2---:R-:W-:Y:S01]  /*13b90*/  F2FP.F16.F32.PACK_AB R70, R53, R64 ;  /* 0x000000403546723e */ /* 0x004fe200000000ff */
        /* <DEDUP_REMOVED lines=65> */
.L_x_5586:
        /* <DEDUP_REMOVED lines=10> */
.L_x_5607:
[----:B----4-:R-:W-:Y:S01]  /*14050*/  FADD.FTZ R6, R10, R11 ;  /* 0x0000000b0a067221 */ /* 0x010fe20000010000 */
[----:B------:R-:W2:Y:S01]  /*14060*/  MUFU.RCP R9, R7 ;  /* 0x0000000700097308 */ /* 0x000ea20000001000 */
[C---:B---3--:R-:W-:Y:S01]  /*14070*/  SHF.L.U32 R10, R180.reuse, 0x1, RZ ;  /* 0x00000001b40a7819 */ /* 0x048fe200000006ff */
[----:B------:R-:W-:Y:S05]  /*14080*/  WARPSYNC.ALL ;  /* 0x0000000000007948 */ /* 0x000fea0003800000 */
[----:B------:R-:W-:Y:S01]  /*14090*/  SHF.L.U32 R4, R180, 0x3, RZ ;  /* 0x00000003b4047819 */ /* 0x000fe200000006ff */
[----:B------:R-:W3:Y:S01]  /*140a0*/  MUFU.RCP R8, R6 ;  /* 0x0000000600087308 */ /* 0x000ee20000001000 */
[----:B------:R-:W-:Y:S01]  /*140b0*/  BAR.SYNC.DEFER_BLOCKING 0x0 ;  /* 0x0000000000007b1d */ /* 0x000fe20000010000 */
[----:B------:R-:W-:-:S02]  /*140c0*/  LOP3.LUT R11, R181, 0x6, R10, 0xf8, !PT ;  /* 0x00000006b50b7812 */ /* 0x000fc400078ef80a */
[----:B------:R-:W-:Y:S02]  /*140d0*/  LOP3.LUT R13, R4, 0xc0, RZ, 0xc0, !PT ;  /* 0x000000c0040d7812 */ /* 0x000fe400078ec0ff */
[----:B------:R-:W-:Y:S02]  /*140e0*/  FSETP.NE.FTZ.AND P1, PT, R7, RZ, PT ;  /* 0x000000ff0700720b */ /* 0x000fe40003f35000 */
[----:B------:R-:W-:Y:S02]  /*140f0*/  FSETP.NE.FTZ.AND P0, PT, R6, RZ, PT ;  /* 0x000000ff0600720b */ /* 0x000fe40003f15000 */
[----:B------:R-:W-:Y:S02]  /*14100*/  LOP3.LUT R11, R11, 0x20, R4, 0xf8, !PT ;  /* 0x000000200b0b7812 */ /* 0x000fe400078ef804 */
[----:B------:R-:W-:Y:S02]  /*14110*/  LOP3.LUT R10, R13, 0x18, R180, 0xf8, !PT ;  /* 0x000000180d0a7812 */ /* 0x000fe400078ef8b4 */
[----:B--2---:R-:W-:-:S02]  /*14120*/  FSEL R9, R9, 1, P1 ;  /* 0x3f80000009097808 */ /* 0x004fc40000800000 */
        /* <DEDUP_REMOVED lines=78> */
[----:B------:R-:W-:Y:S04]  /*14610*/  STS.64 [R4+0x4060], R68 ;  /* 0x0040604404007388 */ /* 0x000fe80000000a00 */
[----:B------:R4:W-:Y:S04]  /*14620*/  STS.64 [R4+0x4460], R70 ;  /* 0x0044604604007388 */ /* 0x0009e80000000a00 */
[----:B------:R-:W4:Y:S04]  /*14630*/  LD.E.64 R56, desc[UR4][R2.64+0xb0] ;  /* 0x0000b00402387980 */ /* 0x000f28000c101b00 */
[----:B------:R-:W4:Y:S01]  /*14640*/  LD.E R13, desc[UR4][R2.64+0x60] ;  /* 0x00006004020d7980 */ /* 0x000f22000c101900 */
[----:B------:R-:W3:Y:S01]  /*14650*/  @P1 MUFU.LG2 R7, R7 ;  /* 0x0000000700071308 */ /* 0x000ee20000000c00 */
[----:B------:R-:W-:-:S02]  /*14660*/  LOP3.LUT R15, R119, 0xd8, RZ, 0xc0, !PT ;  /* 0x000000d8770f7812 */ /* 0x000fc400078ec0ff */
[----:B------:R1:W5:Y:S01]  /*14670*/  LD.E R53, desc[UR4][R2.64+0xcc] ;  /* 0x0000cc0402357980 */ /* 0x000362000c101900 */
[----:B--2---:R-:W-:Y:S02]  /*14680*/  LOP3.LUT R9, R182, 0x30, RZ, 0xc0, !PT ;  /* 0x00000030b6097812 */ /* 0x004fe400078ec0ff */
[----:B------:R-:W-:Y:S01]  /*14690*/  SHF.R.U32.HI R54, RZ, 0x2, R180 ;  /* 0x00000002ff367819 */ /* 0x000fe200000116b4 */
[----:B------:R1:W5:Y:S01]  /*146a0*/  LD.E.64 R62, desc[UR4][R2.64+0x78] ;  /* 0x00007804023e7980 */ /* 0x000362000c101b00 */
[----:B------:R-:W2:Y:S03]  /*146b0*/  @P0 MUFU.LG2 R6, R6 ;  /* 0x0000000600060308 */ /* 0x000ea60000000c00 */
[----:B------:R1:W5:Y:S01]  /*146c0*/  LD.E.64 R60, desc[UR4][R2.64+0xa8] ;  /* 0x0000a804023c7980 */ /* 0x000362000c101b00 */
[----:B------:R-:W-:-:S04]  /*146d0*/  LOP3.LUT R182, R15, 0x18, R182, 0x78, !PT ;  /* 0x000000180fb67812 */ /* 0x000fc800078e78b6 */
[----:B------:R-:W-:Y:S01]  /*146e0*/  LOP3.LUT R182, R182, 0xf24, R119, 0xf8, !PT ;  /* 0x00000f24b6b67812 */ /* 0x000fe200078ef877 */
[----:B---3--:R-:W-:Y:S01]  /*146f0*/  @P1 FMUL.FTZ R8, R7, 0.69314718246459960938 ;  /* 0x3f31721807081820 */ /* 0x008fe20000410000 */
[----:B----4-:R-:W-:Y:S02]  /*14700*/  SHF.L.U32 R4, R203, 0x6, RZ ;  /* 0x00000006cb047819 */ /* 0x010fe400000006ff */
[----:B------:R-:W-:Y:S01]  /*14710*/  LEA R183, R182, R183, 0x2 ;  /* 0x000000b7b6b77211 */ /* 0x000fe200078e10ff */
[----:B------:R-:W-:Y:S01]  /*14720*/  BAR.SYNC.DEFER_BLOCKING 0x0 ;  /* 0x0000000000007b1d */ /* 0x000fe20000010000 */
[----:B--2---:R-:W-:Y:S01]  /*14730*/  @P0 FMUL.FTZ R7, R6, 0.69314718246459960938 ;  /* 0x3f31721806070820 */ /* 0x004fe20000410000 */
[----:B------:R-:W-:Y:S02]  /*14740*/  MOV R55, 0xff800000 ;  /* 0xff80000000377802 */ /* 0x000fe40000000f00 */
[----:B------:R-:W-:Y:S01]  /*14750*/  LOP3.LUT R54, R9, 0x7, R54, 0xf8, !PT ;  /* 0x0000000709367812 */ /* 0x000fe200078ef836 */
[----:B-----5:R-:W-:Y:S01]  /*14760*/  @P0 FFMA.FTZ R55, R5, R0, R7 ;  /* 0x0000000005370223 */ /* 0x020fe20000010007 */
        /* <DEDUP_REMOVED lines=12> */
[----:B------:R-:W-:Y:S01]  /*14830*/  IMAD R13, R213, R13, R212 ;  /* 0x0000000dd50d7224 */ /* 0x000fe200078e02d4 */
[----:B------:R-:W-:Y:S01]  /*14840*/  MOV R56, 0xff800000 ;  /* 0xff80000000387802 */ /* 0x000fe20000000f00 */
[----:B------:R-:W-:Y:S02]  /*14850*/  @P1 FFMA.FTZ R56, R5, R52, R8 ;  /* 0x0000003405381223 */ /* 0x000fe40000010008 */
[----:B------:R-:W-:Y:S01]  /*14860*/  IMAD R57, R57, R13, R4 ;  /* 0x0000000d39397224 */ /* 0x000fe200078e0204 */
[----:B------:R1:W1:Y:S04]  /*14870*/  LDS.128 R8, [R183+0x5000] ;  /* 0x00500000b7087984 */ /* 0x0002680000000c00 */
[----:B------:R1:W1:Y:S04]  /*14880*/  LDS.128 R12, [R183+0x4800] ;  /* 0x00480000b70c7984 */ /* 0x0002680000000c00 */
[----:B------:R1:W1:Y:S01]  /*14890*/  LDS.128 R4, [R183+0x5800] ;  /* 0x00580000b7047984 */ /* 0x0002620000000c00 */
[----:B--234-:R-:W-:Y:S05]  /*148a0*/  @P0 BRA `(.L_x_5596) ;  /* 0x0000000000240947 */ /* 0x01cfea0003800000 */
        /* <DEDUP_REMOVED lines=9> */
.L_x_5596:
[----:B------:R-:W-:Y:S05]  /*14940*/  BSYNC.RECONVERGENT B0 ;  /* 0x0000000000007941 */ /* 0x000fea0003800200 */
.L_x_5595:
[----:B------:R-:W-:Y:S01]  /*14950*/  SHF.R.U32.HI R180, RZ, 0x3, R180 ;  /* 0x00000003ffb47819 */ /* 0x000fe200000116b4 */
[----:B-1----:R1:W5:Y:S01]  /*14960*/  LD.E R2, desc[UR4][R2.64+0xc0] ;  /* 0x0000c00402027980 */ /* 0x002362000c101900 */
[----:B------:R-:W-:Y:S01]  /*14970*/  LOP3.LUT R119, R119, 0x1c, RZ, 0xc0, !PT ;  /* 0x0000001c77777812 */ /* 0x000fe200078ec0ff */
[----:B------:R-:W-:Y:S01]  /*14980*/  IMAD R53, R57, R53, RZ ;  /* 0x0000003539357224 */ /* 0x000fe200078e02ff */
[CC--:B------:R-:W-:Y:S01]  /*14990*/  ISETP.GE.AND P2, PT, R180.reuse, R187.reuse, PT ;  /* 0x000000bbb400720c */ /* 0x0c0fe20003f46270 */
[C---:B------:R-:W-:Y:S01]  /*149a0*/  VIADD R0, R180.reuse, 0x10 ;  /* 0x00000010b4007836 */ /* 0x040fe20000000000 */
[----:B------:R-:W-:Y:S01]  /*149b0*/  BSSY.RECONVERGENT B0, `(.L_x_5597) ;  /* 0x0000014000007945 */ /* 0x000fe20003800200 */
[----:B------:R-:W-:Y:S01]  /*149c0*/  VIADD R52, R180, 0x20 ;  /* 0x00000020b4347836 */ /* 0x000fe20000000000 */
[----:B--2---:R-:W-:Y:S02]  /*149d0*/  LOP3.LUT R55, R119, 0x20, RZ, 0xfc, !PT ;  /* 0x0000002077377812 */ /* 0x004fe400078efcff */
[-C--:B------:R-:W-:Y:S01]  /*149e0*/  ISETP.GE.AND P1, PT, R0, R187.reuse, PT ;  /* 0x000000bb0000720c */ /* 0x080fe20003f26270 */
[----:B------:R-:W-:Y:S01]  /*149f0*/  VIADD R0, R180, 0x30 ;  /* 0x00000030b4007836 */ /* 0x000fe20000000000 */
[----:B------:R-:W-:Y:S01]  /*14a00*/  ISETP.GE.AND P5, PT, R52, R187, PT ;  /* 0x000000bb3400720c */ /* 0x000fe20003fa6270 */
[----:B------:R-:W-:-:S03]  /*14a10*/  IMAD R180, R180, 0x60, R119 ;  /* 0x00000060b4b47824 */ /* 0x000fc600078e0277 */
[----:B------:R-:W-:Y:S02]  /*14a20*/  ISETP.GE.AND P6, PT, R0, R187, PT ;  /* 0x000000bb0000720c */ /* 0x000fe40003fc6270 */
        /* <DEDUP_REMOVED lines=12> */
.L_x_5598:
[----:B------:R-:W-:Y:S05]  /*14af0*/  BSYNC.RECONVERGENT B0 ;  /* 0x0000000000007941 */ /* 0x000fea0003800200 */
.L_x_5597:
        /* <DEDUP_REMOVED lines=14> */
.L_x_5600:
[----:B------:R-:W-:Y:S05]  /*14be0*/  BSYNC.RECONVERGENT B0 ;  /* 0x0000000000007941 */ /* 0x000fea0003800200 */
.L_x_5599:
        /* <DEDUP_REMOVED lines=14> */
.L_x_5602:
[----:B------:R-:W-:Y:S05]  /*14cd0*/  BSYNC.RECONVERGENT B0 ;  /* 0x0000000000007941 */ /* 0x000fea0003800200 */
.L_x_5601:
[----:B------:R-:W-:-:S04]  /*14ce0*/  MOV R203, 0x0 ;  /* 0x0000000000cb7802 */ /* 0x000fc80000000f00 */
[----:B-123-5:R-:W-:Y:S05]  /*14cf0*/  @P6 RET.REL.NODEC R202 `(_ZN5flash24flash_fwd_splitkv_kernelI23Flash_fwd_kernel_traitsILi96ELi64ELi128ELi4ELb0ELb0EN7cutlass6half_tE19Flash_kernel_traitsILi96ELi64ELi128ELi4ES3_EELb0ELb1ELb1ELb0ELb0ELb0ELb1ELb0EEEvNS_16Flash_fwd_paramsE) ;  /* 0xfffffeb0cac06950 */ /* 0x02efea0003c3ffff */
        /* <DEDUP_REMOVED lines=10> */
[----:B-1----:R-:W-:Y:S05]  /*14da0*/  @P0 RET.REL.NODEC R202 `(_ZN5flash24flash_fwd_splitkv_kernelI23Flash_fwd_kernel_traitsILi96ELi64ELi128ELi4ELb0ELb0EN7cutlass6half_tE19Flash_kernel_traitsILi96ELi64ELi128ELi4ES3_EELb0ELb1ELb1ELb0ELb0ELb0ELb1ELb0EEEvNS_16Flash_fwd_paramsE) ;  /* 0xfffffeb0ca940950 */ /* 0x002fea0003c3ffff */
[----:B------:R-:W-:Y:S01]  /*14db0*/  LEA R2, P0, R57, R62, 0x2 ;  /* 0x0000003e39027211 */ /* 0x000fe200078010ff */
[----:B------:R-:W-:-:S03]  /*14dc0*/  IMAD.MOV.U32 R203, RZ, RZ, 0x0 ;  /* 0x00000000ffcb7424 */ /* 0x000fc600078e00ff */
[----:B------:R-:W-:-:S05]  /*14dd0*/  LEA.HI.X R3, R57, R63, R53, 0x2, P0 ;  /* 0x0000003f39037211 */ /* 0x000fca00000f1435 */
[----:B------:R1:W-:Y:S02]  /*14de0*/  ST.E.128 desc[UR4][R2.64+0x4900], R4 ;  /* 0x0049000402007985 */ /* 0x0003e4000c101d04 */
[----:B-1----:R-:W-:Y:S05]  /*14df0*/  RET.REL.NODEC R202 `(_ZN5flash24flash_fwd_splitkv_kernelI23Flash_fwd_kernel_traitsILi96ELi64ELi128ELi4ELb0ELb0EN7cutlass6half_tE19Flash_kernel_traitsILi96ELi64ELi128ELi4ES3_EELb0ELb1ELb1ELb0ELb0ELb0ELb1ELb0EEEvNS_16Flash_fwd_paramsE) ;  /* 0xfffffeb0ca807950 */ /* 0x002fea0003c3ffff */
.L_x_5594:
[----:B------:R-:W-:Y:S01]  /*14e00*/  MOV R9, 0x2 ;  /* 0x0000000200097802 */ /* 0x000fe20000000f00 */
[----:B------:R-:W-:Y:S01]  /*14e10*/  IMAD.MOV.U32 R4, RZ, RZ, 0x1f ;  /* 0x0000001fff047424 */ /* 0x000fe200078e00ff */
[----:B------:R-:W-:-:S07]  /*14e20*/  MOV R6, 0xffffffff ;  /* 0xffffffff00067802 */ /* 0x000fce0000000f00 */
[----:B-1---5:R-:W-:Y:S05]  /*14e30*/  WARPSYNC.COLLECTIVE R6, `(.L_x_5603) ;  /* 0x0000000006087348 */ /* 0x022fea0003c00000 */
[----:B------:R2:W3:Y:S02]  /*14e40*/  SHFL.BFLY P0, R11, R218, R9, R4 ;  /* 0x0c000009da0b7389 */ /* 0x0004e40000000004 */
[----:B-123-5:R-:W-:Y:S05]  /*14e50*/  ENDCOLLECTIVE ;  /* 0x000000000000791b */ /* 0x02efea0003800000 */
.L_x_5603:
[----:B------:R-:W-:Y:S02]  /*14e60*/  IMAD.MOV.U32 R7, RZ, RZ, R11 ;  /* 0x000000ffff077224 */ /* 0x000fe400078e000b */
[----:B------:R-:W-:Y:S02]  /*14e70*/  IMAD.MOV.U32 R9, RZ, RZ, 0x1 ;  /* 0x00000001ff097424 */ /* 0x000fe400078e00ff */
[----:B------:R-:W-:-:S05]  /*14e80*/  FADD.FTZ R8, R7, R218 ;  /* 0x000000da07087221 */ /* 0x000fca0000010000 */
[----:B------:R-:W-:-:S07]  /*14e90*/  MOV R218, R8 ;  /* 0x0000000800da7202 */ /* 0x000fce0000000f00 */
[----:B------:R-:W-:Y:S05]  /*14ea0*/  WARPSYNC.COLLECTIVE R6, `(.L_x_5604) ;  /* 0x0000000006087348 */ /* 0x000fea0003c00000 */
[----:B------:R1:W2:Y:S02]  /*14eb0*/  SHFL.BFLY P0, R11, R218, R9, R4 ;  /* 0x0c000009da0b7389 */ /* 0x0002a40000000004 */
[----:B-12---:R-:W-:Y:S05]  /*14ec0*/  ENDCOLLECTIVE ;  /* 0x000000000000791b */ /* 0x006fea0003800000 */
.L_x_5604:
[----:B------:R-:W-:Y:S01]  /*14ed0*/  MOV R218, R219 ;  /* 0x000000db00da7202 */ /* 0x000fe20000000f00 */
[----:B------:R-:W-:Y:S01]  /*14ee0*/  IMAD.MOV.U32 R9, RZ, RZ, 0x2 ;  /* 0x00000002ff097424 */ /* 0x000fe200078e00ff */
[----:B------:R-:W-:-:S07]  /*14ef0*/  MOV R7, R11 ;  /* 0x0000000b00077202 */ /* 0x000fce0000000f00 */
[----:B------:R-:W-:Y:S05]  /*14f00*/  WARPSYNC.COLLECTIVE R6, `(.L_x_5605) ;  /* 0x0000000006087348 */ /* 0x000fea0003c00000 */
[----:B------:R1:W2:Y:S02]  /*14f10*/  SHFL.BFLY P0, R11, R218, R9, R4 ;  /* 0x0c000009da0b7389 */ /* 0x0002a40000000004 */
[----:B-12---:R-:W-:Y:S05]  /*14f20*/  ENDCOLLECTIVE ;  /* 0x000000000000791b */ /* 0x006fea0003800000 */
.L_x_5605:
[----:B------:R-:W-:Y:S01]  /*14f30*/  FADD.FTZ R7, R8, R7 ;  /* 0x0000000708077221 */ /* 0x000fe20000010000 */
[----:B------:R-:W-:Y:S01]  /*14f40*/  FADD.FTZ R10, R11, R219 ;  /* 0x000000db0b0a7221 */ /* 0x000fe20000010000 */
[----:B------:R-:W-:-:S04]  /*14f50*/  MOV R9, 0x1 ;  /* 0x0000000100097802 */ /* 0x000fc80000000f00 */
[----:B------:R-:W-:-:S07]  /*14f60*/  MOV R218, R10 ;  /* 0x0000000a00da7202 */ /* 0x000fce0000000f00 */
[----:B------:R-:W-:Y:S05]  /*14f70*/  WARPSYNC.COLLECTIVE R6, `(.L_x_5606) ;  /* 0x0000000006087348 */ /* 0x000fea0003c00000 */
[----:B------:R1:W2:Y:S02]  /*14f80*/  SHFL.BFLY P0, R11, R218, R9, R4 ;  /* 0x0c000009da0b7389 */ /* 0x0002a40000000004 */
[----:B-12---:R-:W-:Y:S05]  /*14f90*/  ENDCOLLECTIVE ;  /* 0x000000000000791b */ /* 0x006fea0003800000 */
.L_x_5606:
[----:B------:R-:W-:Y:S05]  /*14fa0*/  BRA `(.L_x_5607) ;  /* 0xfffffff000287947 */ /* 0x000fea000383ffff */
.L_x_5608:
        /* <DEDUP_REMOVED lines=13> */
.L_x_11670:


//--------------------- .text._ZN5flash24flash_fwd_splitkv_kernelI23Flash_fwd_kernel_traitsILi96ELi64ELi128ELi4ELb0ELb0EN7cutlass6half_tE19Flash_kernel_traitsILi96ELi64ELi128ELi4ES3_EELb0ELb1ELb1ELb0ELb0ELb1ELb1ELb0EEEvNS_16Flash_fwd_paramsE --------------------------
	.section	.text._ZN5flash24flash_fwd_splitkv_kernelI23Flash_fwd_kernel_traitsILi96ELi64ELi128ELi4ELb0ELb0EN7cutlass6half_tE19Flash_kernel_traitsILi96ELi64ELi128ELi4ES3_EELb0ELb1ELb1ELb0ELb0ELb1ELb1ELb0EEEvNS_16Flash_fwd_paramsE,"ax",@progbits
	.align	128
        .global         _ZN5flash24flash_fwd_splitkv_kernelI23Flash_fwd_kernel_traitsILi96ELi64ELi128ELi4ELb0ELb0EN7cutlass6half_tE19Flash_kernel_traitsILi96ELi64ELi128ELi4ES3_EELb0ELb1ELb1ELb0ELb0ELb1ELb1ELb0EEEvNS_16Flash_fwd_paramsE
        .type           _ZN5flash24flash_fwd_splitkv_kernelI23Flash_fwd_kernel_traitsILi96ELi64ELi128ELi4ELb0ELb0EN7cutlass6half_tE19Flash_kernel_traitsILi96ELi64ELi128ELi4ES3_EELb0ELb1ELb1ELb0ELb0ELb1ELb1ELb0EEEvNS_16Flash_fwd_paramsE,@function
        .size           _ZN5flash24flash_fwd_splitkv_kernelI23Flash_fwd_kernel_traitsILi96ELi64ELi128ELi4ELb0ELb0EN7cutlass6half_tE19Flash_kernel_traitsILi96ELi64ELi128ELi4ES3_EELb0ELb1ELb1ELb0ELb0ELb1ELb1ELb0EEEvNS_16Flash_fwd_paramsE,(.L_x_11671 - _ZN5flash24flash_fwd_splitkv_kernelI23Flash_fwd_kernel_traitsILi96ELi64ELi128ELi4ELb0ELb0EN7cutlass6half_tE19Flash_kernel_traitsILi96ELi64ELi128ELi4ES3_EELb0ELb1ELb1ELb0ELb0ELb1ELb1ELb0EEEvNS_16Flash_fwd_paramsE)
        .other          _ZN5flash24flash_fwd_splitkv_kernelI23Flash_fwd_kernel_traitsILi96ELi64ELi128ELi4ELb0ELb0EN7cutlass6half_tE19Flash_kernel_traitsILi96ELi64ELi128ELi4ES3_EELb0ELb1ELb1ELb0ELb0ELb1ELb1ELb0EEEvNS_16Flash_fwd_paramsE,@"STO_CUDA_ENTRY STV_DEFAULT"
_ZN5flash24flash_fwd_splitkv_kernelI23Flash_fwd_kernel_traitsILi96ELi64ELi128ELi4ELb0ELb0EN7cutlass6half_tE19Flash_kernel_traitsILi96ELi64ELi128ELi4ES3_EELb0ELb1ELb1ELb0ELb0ELb1ELb1ELb0EEEvNS_16Flash_fwd_paramsE:
.text._ZN5flash24flash_fwd_splitkv_kernelI23Flash_fwd_kernel_traitsILi96ELi64ELi128ELi4ELb0ELb0EN7cutlass6half_tE19Flash_kernel_traitsILi96ELi64ELi128ELi4ES3_EELb0ELb1ELb1ELb0ELb0ELb1ELb1ELb0EEEvNS_16Flash_fwd_paramsE:
        /* <DEDUP_REMOVED lines=8> */
[----:B------:R-:W-:-:S07]  /*0080*/  ISETP.NE.U32.AND P0, PT, R7, RZ, PT ;  /* 0x000000ff0700720c */ /* 0x000fce0003f05070 */
        /* <DEDUP_REMOVED lines=9> */
[----:B------:R-:W-:Y:S01]  /*0120*/  IMAD.MOV R0, RZ, RZ, -R223 ;  /* 0x000000ffff007224 */ /* 0x000fe200078e0adf */
[----:B------:R-:W3:Y:S03]  /*0130*/  LDC R5, c[0x0][0x374] ;  /* 0x0000dd00ff057b82 */ /* 0x000ee60000000800 */
        /* <DEDUP_REMOVED lines=8> */
[----:B-1234-:R-:W-:Y:S02]  /*01c0*/  IMAD R222, R7, R222, UR4 ;  /* 0x0000000407de7e24 */ /* 0x01efe4000f8e02de */
[----:B------:R-:W-:Y:S05]  /*01d0*/  CALL.REL.NOINC `($_ZN5flash24flash_fwd_splitkv_kernelI23Flash_fwd_kernel_traitsILi96ELi64ELi128ELi4ELb0ELb0EN7cutlass6half_tE19Flash_kernel_traitsILi96ELi64ELi128ELi4ES3_EELb0ELb1ELb1ELb0ELb0ELb1ELb1ELb0EEEvNS_16Flash_fwd_paramsE$_ZN5flash30compute_attn_1rowblock_splitkvI23Flash_fwd_kernel_traitsILi96ELi64ELi128ELi4ELb0ELb0EN7cutlass6half_tE19Flash_kernel_traitsILi96ELi64ELi128ELi4ES3_EELb0ELb1ELb1ELb0ELb0ELb1ELb1ELb0ENS_16Flash_fwd_paramsEEEvRKT8_iiiii) ;  /* 0x0000000000087944 */ /* 0x000fea0003c00000 */
[----:B------:R-:W-:Y:S05]  /*01e0*/  BSYNC.RECONVERGENT B3 ;  /* 0x0000000000037941 */ /* 0x000fea0003800200 */
.L_x_5609:
[----:B------:R-:W-:Y:S05]  /*01f0*/  EXIT ;  /* 0x000000000000794d */ /* 0x000fea0003800000 */
        .type           $_ZN5flash24flash_fwd_splitkv_kernelI23Flash_fwd_kernel_traitsILi96ELi64ELi128ELi4ELb0ELb0EN7cutlass6half_tE19Flash_kernel_traitsILi96ELi64ELi128ELi4ES3_EELb0ELb1ELb1ELb0ELb0ELb1ELb1ELb0EEEvNS_16Flash_fwd_paramsE$_ZN5flash30compute_attn_1rowblock_splitkvI23Flash_fwd_kernel_traitsILi96ELi64ELi128ELi4ELb0ELb0EN7cutlass6half_tE19Flash_kernel_traitsILi96ELi64ELi128ELi4ES3_EELb0ELb1ELb1ELb0ELb0ELb1ELb1ELb0ENS_16Flash_fwd_paramsEEEvRKT8_iiiii,@function
        .size           $_ZN5flash24flash_fwd_splitkv_kernelI23Flash_fwd_kernel_traitsILi96ELi64ELi128ELi4ELb0ELb0EN7cutlass6half_tE19Flash_kernel_traitsILi96ELi64ELi128ELi4ES3_EELb0ELb1ELb1ELb0ELb0ELb1ELb1ELb0EEEvNS_16Flash_fwd_paramsE$_ZN5flash30compute_attn_1rowblock_splitkvI23Flash_fwd_kernel_traitsILi96ELi64ELi128ELi4ELb0ELb0EN7cutlass6half_tE19Flash_kernel_traitsILi96ELi64ELi128ELi4ES3_EELb0ELb1ELb1ELb0ELb0ELb1ELb1ELb0ENS_16Flash_fwd_paramsEEEvRKT8_iiiii,(.L_x_11671 - $_ZN5flash24flash_fwd_splitkv_kernelI23Flash_fwd_kernel_traitsILi96ELi64ELi128ELi4ELb0ELb0EN7cutlass6half_tE19Flash_kernel_traitsILi96ELi64ELi128ELi4ES3_EELb0ELb1ELb1ELb0ELb0ELb1ELb1ELb0EEEvNS_16Flash_fwd_paramsE$_ZN5flash30compute_attn_1rowblock_splitkvI23Flash_fwd_kernel_traitsILi96ELi64ELi128ELi4ELb0ELb0EN7cutlass6half_tE19Flash_kernel_traitsILi96ELi64ELi128ELi4ES3_EELb0ELb1ELb1ELb0ELb0ELb1ELb1ELb0ENS_16Flash_fwd_paramsEEEvRKT8_iiiii)
$_ZN5flash24flash_fwd_splitkv_kernelI23Flash_fwd_kernel_traitsILi96ELi64ELi128ELi4ELb0ELb0EN7cutlass6half_tE19Flash_kernel_traitsILi96ELi64ELi128ELi4ES3_EELb0ELb1ELb1ELb0ELb0ELb1ELb1ELb0EEEvNS_16Flash_fwd_paramsE$_ZN5flash30compute_attn_1rowblock_splitkvI23Flash_fwd_kernel_traitsILi96ELi64ELi128ELi4ELb0ELb0EN7cutlass6half_tE19Flash_kernel_traitsILi96ELi64ELi128ELi4ES3_EELb0ELb1ELb1ELb0ELb0ELb1ELb1ELb0ENS_16Flash_fwd_paramsEEEvRKT8_iiiii:
        /* <DEDUP_REMOVED lines=39> */
.L_x_5611:
[----:B------:R-:W-:Y:S05]  /*0470*/  BSYNC.RECONVERGENT B0 ;  /* 0x0000000000007941 */ /* 0x000fea0003800200 */
.L_x_5610:
[----:B------:R-:W-:Y:S04]  /*0480*/  BSSY.RECONVERGENT B0, `(.L_x_5612) ;  /* 0x0000007000007945 */ /* 0x000fe80003800200 */
[----:B------:R-:W-:Y:S05]  /*0490*/  @!P3 BRA `(.L_x_5613) ;  /* 0x000000000014b947 */ /* 0x000fea0003800000 */
[----:B-----5:R-:W4:Y:S02]  /*04a0*/  LD.E.U8 R6, desc[UR4][R2.64+0x1b2] ;  /* 0x0001b20402067980 */ /* 0x020f24000c101100 */
[----:B----4-:R-:W-:-:S13]  /*04b0*/  ISETP.NE.AND P1, PT, R6, RZ, PT ;  /* 0x000000ff0600720c */ /* 0x010fda0003f25270 */
[----:B------:R-:W4:Y:S02]  /*04c0*/  @P1 LD.E R7, desc[UR4][R18.64+0x4] ;  /* 0x0000040412071980 */ /* 0x000f24000c101900 */
[----:B----4-:R-:W-:-:S06]  /*04d0*/  @P1 IADD3 R6, PT, PT, R7, -R14, RZ ;  /* 0x8000000e07061210 */ /* 0x010fcc0007ffe0ff */
[----:B------:R4:W5:Y:S02]  /*04e0*/  @!P1 LD.E R6, desc[UR4][R18.64] ;  /* 0x0000000412069980 */ /* 0x000964000c101900 */
.L_x_5613:
[----:B------:R-:W-:Y:S05]  /*04f0*/  BSYNC.RECONVERGENT B0 ;  /* 0x0000000000007941 */ /* 0x000fea0003800200 */
.L_x_5612:
        /* <DEDUP_REMOVED lines=8> */
.L_x_5615:
[----:B------:R-:W5:Y:S01]  /*0580*/  LD.E.64 R8, desc[UR4][R2.64+0x108] ;  /* 0x0001080402087980 */ /* 0x000f62000c101b00 */
[----:B------:R-:W-:Y:S01]  /*0590*/  BSSY.RECONVERGENT B0, `(.L_x_5617) ;  /* 0x0000006000007945 */ /* 0x000fe20003800200 */
[----:B------:R-:W-:Y:S01]  /*05a0*/  IMAD.MOV.U32 R43, RZ, RZ, RZ ;  /* 0x000000ffff2b7224 */ /* 0x000fe200078e00ff */
[----:B-----5:R-:W-:-:S04]  /*05b0*/  ISETP.NE.U32.AND P0, PT, R8, RZ, PT ;  /* 0x000000ff0800720c */ /* 0x020fc80003f05070 */
[----:B------:R-:W-:-:S13]  /*05c0*/  ISETP.NE.AND.EX P0, PT, R9, RZ, PT, P0 ;  /* 0x000000ff0900720c */ /* 0x000fda0003f05300 */
[----:B------:R-:W-:Y:S05]  /*05d0*/  @!P0 BRA `(.L_x_5618) ;  /* 0x0000000000048947 */ /* 0x000fea0003800000 */
[----:B------:R1:W5:Y:S02]  /*05e0*/  LD.E R43, desc[UR4][R2.64+0xbc] ;  /* 0x0000bc04022b7980 */ /* 0x000364000c101900 */
.L_x_5618:
[----:B------:R-:W-:Y:S05]  /*05f0*/  BSYNC.RECONVERGENT B0 ;  /* 0x0000000000007941 */ /* 0x000fea0003800200 */
.L_x_5617:
[----:B-----5:R-:W-:Y:S02]  /*0600*/  IADD3 R43, PT, PT, R43, R6, -R13 ;  /* 0x000000062b2b7210 */ /* 0x020fe40007ffe80d */
.L_x_5616:
[----:B------:R-:W-:Y:S05]  /*0610*/  BSYNC.RECONVERGENT B1 ;  /* 0x0000000000017941 */ /* 0x000fea0003800200 */
.L_x_5614:
[----:B------:R-:W-:Y:S01]  /*0620*/  IMAD.SHL.U32 R125, R213, 0x40, RZ ;  /* 0x00000040d57d7824 */ /* 0x000fe200078e00ff */
[----:B------:R-:W-:Y:S01]  /*0630*/  MOV R6, R212 ;  /* 0x000000d400067202 */ /* 0x000fe20000000f00 */
[----:B------:R-:W-:-:S03]  /*0640*/  IMAD.MOV.U32 R7, RZ, RZ, 0x0 ;  /* 0x00000000ff077424 */ /* 0x000fc600078e00ff */
[----:B------:R-:W-:-:S13]  /*0650*/  ISETP.GT.AND P0, PT, R230, R125, PT ;  /* 0x0000007de600720c */ /* 0x000fda0003f04270 */
[----:B-1234-:R-:W-:Y:S05]  /*0660*/  @!P0 RET.REL.NODEC R6 `(_ZN5flash24flash_fwd_splitkv_kernelI23Flash_fwd_kernel_traitsILi96ELi64ELi128ELi4ELb0ELb0EN7cutlass6half_tE19Flash_kernel_traitsILi96ELi64ELi128ELi4ES3_EELb0ELb1ELb1ELb0ELb0ELb1ELb1ELb0EEEvNS_16Flash_fwd_paramsE) ;  /* 0xfffffff806648950 */ /* 0x01efea0003c3ffff */
        /* <DEDUP_REMOVED lines=32> */
[----:B------:R-:W-:Y:S01]  /*0870*/  IMAD R8, R213, 0x40, -R230 ;  /* 0x00000040d5087824 */ /* 0x000fe200078e0ae6 */
[----:B------:R-:W-:-:S04]  /*0880*/  SHF.R.S32.HI R9, RZ, 0x1f, R6 ;  /* 0x0000001fff097819 */ /* 0x000fc80000011406 */
[--C-:B---3--:R-:W-:Y:S02]  /*0890*/  IADD3 R8, PT, PT, R10, R8, R7.reuse ;  /* 0x000000080a087210 */ /* 0x108fe40007ffe007 */
[----:B------:R-:W-:Y:S02]  /*08a0*/  SHF.R.S32.HI R10, RZ, 0x1f, R7 ;  /* 0x0000001fff0a7819 */ /* 0x000fe40000011407 */
[----:B------:R-:W-:Y:S01]  /*08b0*/  LEA.HI R6, R9, R6, RZ, 0x7 ;  /* 0x0000000609067211 */ /* 0x000fe200078f38ff */
[----:B------:R-:W-:Y:S01]  /*08c0*/  VIADD R8, R8, 0x40 ;  /* 0x0000004008087836 */ /* 0x000fe20000000000 */
[----:B------:R-:W-:Y:S01]  /*08d0*/  LEA.HI R10, R10, R7, RZ, 0x7 ;  /* 0x000000070a0a7211 */ /* 0x000fe200078f38ff */
[----:B------:R-:W-:Y:S01]  /*08e0*/  @P2 VIADD R12, R12, 0x1 ;  /* 0x000000010c0c2836 */ /* 0x000fe20000000000 */
[----:B------:R-:W-:Y:S02]  /*08f0*/  SHF.R.S32.HI R6, RZ, 0x7, R6 ;  /* 0x00000007ff067819 */ /* 0x000fe40000011406 */
[----:B------:R-:W-:Y:S01]  /*0900*/  SHF.R.S32.HI R10, RZ, 0x7, R10 ;  /* 0x00000007ff0a7819 */ /* 0x000fe2000001140a */
[----:B------:R-:W-:Y:S01]  /*0910*/  @!P0 IMAD.MOV R12, RZ, RZ, -R12 ;  /* 0x000000ffff0c8224 */ /* 0x000fe200078e0a0c */
[----:B------:R-:W-:-:S02]  /*0920*/  @!P1 LOP3.LUT R12, RZ, R5, RZ, 0x33, !PT ;  /* 0x00000005ff0c9212 */ /* 0x000fc400078e33ff */
[----:B------:R-:W-:-:S03]  /*0930*/  SHF.R.S32.HI R5, RZ, 0x1f, R8 ;  /* 0x0000001fff057819 */ /* 0x000fc60000011408 */
[----:B------:R-:W-:Y:S01]  /*0940*/  IMAD R207, R12, UR8, RZ ;  /* 0x000000080ccf7c24 */ /* 0x000fe2000f8e02ff */
[----:B------:R-:W-:-:S04]  /*0950*/  LEA.HI R5, R5, R8, RZ, 0x7 ;  /* 0x0000000805057211 */ /* 0x000fc800078f38ff */
        /* <DEDUP_REMOVED lines=19> */
[C---:B------:R-:W-:Y:S01]  /*0a90*/  ISETP.GE.AND P2, PT, R119.reuse, R230, PT ;  /* 0x000000e67700720c */ /* 0x040fe20003f46270 */
[----:B------:R-:W-:Y:S01]  /*0aa0*/  VIADD R13, R119, 0x10 ;  /* 0x00000010770d7836 */ /* 0x000fe20000000000 */
[----:B------:R-:W-:Y:S01]  /*0ab0*/  LOP3.LUT R7, R7, 0x1c, RZ, 0xc0, !PT ;  /* 0x0000001c07077812 */ /* 0x000fe200078ec0ff */
[----:B----4-:R-:W-:Y:S02]  /*0ac0*/  IMAD R6, R5, R6, RZ ;  /* 0x0000000605067224 */ /* 0x010fe400078e02ff */
[----:B------:R-:W-:Y:S01]  /*0ad0*/  VIADD R17, R119, 0x20 ;  /* 0x0000002077117836 */ /* 0x000fe20000000000 */
[----:B------:R-:W-:Y:S01]  /*0ae0*/  ISETP.NE.AND P6, PT, R7, RZ, PT ;  /* 0x000000ff0700720c */ /* 0x000fe20003fc5270 */
[----:B-1----:R-:W-:Y:S01]  /*0af0*/  IMAD R3, R119, 0x60, R7 ;  /* 0x0000006077037824 */ /* 0x002fe200078e0207 */
[CC--:B------:R-:W-:Y:S02]  /*0b00*/  ISETP.GE.AND P0, PT, R13.reuse, R230.reuse, PT ;  /* 0x000000e60d00720c */ /* 0x0c0fe40003f06270 */
[----:B------:R-:W-:-:S02]  /*0b10*/  ISETP.GE.OR P4, PT, R13, R230, P6 ;  /* 0x000000e60d00720c */ /* 0x000fc40003786670 */
[C---:B------:R-:W-:Y:S02]  /*0b20*/  IADD3 R13, P1, PT, R6.reuse, R3, RZ ;  /* 0x00000003060d7210 */ /* 0x040fe40007f3e0ff */
        /* <DEDUP_REMOVED lines=12> */
.L_x_5621:
[----:B------:R-:W-:Y:S05]  /*0bf0*/  BSYNC.RECONVERGENT B0 ;  /* 0x0000000000007941 */ /* 0x000fea0003800200 */
.L_x_5620:
[----:B------:R-:W-:Y:S01]  /*0c00*/  BSSY.RECONVERGENT B0, `(.L_x_5622) ;  /* 0x0000010000007945 */ /* 0x000fe20003800200 */
[----:B------:R-:W-:Y:S02]  /*0c10*/  ISETP.GE.AND P1, PT, R17, R230, PT ;  /* 0x000000e61100720c */ /* 0x000fe40003f26270 */
[----:B-1----:R-:W-:Y:S01]  /*0c20*/  IADD3 R15, PT, PT, R119, 0x30, RZ ;  /* 0x00000030770f7810 */ /* 0x002fe20007ffe0ff */
        /* <DEDUP_REMOVED lines=13> */
.L_x_5623:
[----:B------:R-:W-:Y:S05]  /*0d00*/  BSYNC.RECONVERGENT B0 ;  /* 0x0000000000007941 */ /* 0x000fea0003800200 */
.L_x_5622:
[----:B------:R-:W-:Y:S01]  /*0d10*/  BSSY.RECONVERGENT B0, `(.L_x_5624) ;  /* 0x000000f000007945 */ /* 0x000fe20003800200 */
[----:B------:R-:W-:-:S03]  /*0d20*/  ISETP.GE.AND P0, PT, R15, R230, PT ;  /* 0x000000e60f00720c */ /* 0x000fc60003f06270 */
[----:B------:R-:W-:Y:S10]  /*0d30*/  @P1 BRA `(.L_x_5625) ;  /* 0x0000000000301947 */ /* 0x000ff40003800000 */
[-C--:B-----5:R-:W-:Y:S02]  /*0d40*/  ISETP.GE.AND P5, PT, R7, R0.reuse, PT ;  /* 0x000000000700720c */ /* 0x0a0fe40003fa6270 */
[-C--:B------:R-:W-:Y:S02]  /*0d50*/  ISETP.GE.AND P3, PT, R21, R0.reuse, PT ;  /* 0x000000001500720c */ /* 0x080fe40003f66270 */
[----:B------:R-:W-:-:S09]  /*0d60*/  ISETP.GE.AND P2, PT, R19, R0, PT ;  /* 0x000000001300720c */ /* 0x000fd20003f46270 */
[----:B-1----:R-:W-:-:S04]  /*0d70*/  @!P5 LEA R26, P1, R13, R10, 0x2 ;  /* 0x0000000a0d1ad211 */ /* 0x002fc800078210ff */
        /* <DEDUP_REMOVED lines=8> */
.L_x_5625:
[----:B------:R-:W-:Y:S05]  /*0e00*/  BSYNC.RECONVERGENT B0 ;  /* 0x0000000000007941 */ /* 0x000fea0003800200 */
.L_x_5624:
        /* <DEDUP_REMOVED lines=15> */
.L_x_5627:
[----:B------:R-:W-:Y:S05]  /*0f00*/  BSYNC.RECONVERGENT B0 ;  /* 0x0000000000007941 */ /* 0x000fea0003800200 */
.L_x_5626:
[-C--:B------:R-:W-:Y:S01]  /*0f10*/  ISETP.GE.OR P1, PT, R17, R230.reuse, P6 ;  /* 0x000000e61100720c */ /* 0x080fe20003726670 */
[----:B---3--:R-:W-:Y:S01]  /*0f20*/  @!P4 IMAD.MOV.U32 R7, RZ, RZ, -0x800000 ;  /* 0xff800000ff07c424 */ /* 0x008fe200078e00ff */
[----:B------:R-:W-:Y:S01]  /*0f30*/  IADD3 R119, P0, PT, R5, R119, RZ ;  /* 0x0000007705777210 */ /* 0x000fe20007f1e0ff */
        /* <DEDUP_REMOVED lines=10> */
[----:B-12---:R-:W-:Y:S05]  /*0fe0*/  @P6 RET.REL.NODEC R212 `(_ZN5flash24flash_fwd_splitkv_kernelI23Flash_fwd_kernel_traitsILi96ELi64ELi128ELi4ELb0ELb0EN7cutlass6half_tE19Flash_kernel_traitsILi96ELi64ELi128ELi4ES3_EELb0ELb1ELb1ELb0ELb0ELb1ELb1ELb0EEEvNS_16Flash_fwd_paramsE) ;  /* 0xfffffff0d4046950 */ /* 0x006fea0003c3ffff */
[----:B------:R-:W-:Y:S02]  /*0ff0*/  MOV R5, 0xff800000 ;  /* 0xff80000000057802 */ /* 0x000fe40000000f00 */
[----:B------:R-:W-:-:S03]  /*1000*/  MOV R213, 0x0 ;  /* 0x0000000000d57802 */ /* 0x000fc60000000f00 */
[----:B------:R1:W-:Y:S02]  /*1010*/  ST.E desc[UR4][R2.64+0xc0], R5 ;  /* 0x0000c00502007985 */ /* 0x0003e4000c101904 */
[----:B-1----:R-:W-:Y:S05]  /*1020*/  RET.REL.NODEC R212 `(_ZN5flash24flash_fwd_splitkv_kernelI23Flash_fwd_kernel_traitsILi96ELi64ELi128ELi4ELb0ELb0EN7cutlass6half_tE19Flash_kernel_traitsILi96ELi64ELi128ELi4ES3_EELb0ELb1ELb1ELb0ELb0ELb1ELb1ELb0EEEvNS_16Flash_fwd_paramsE) ;  /* 0xffffffecd4f47950 */ /* 0x002fea0003c3ffff */
.L_x_5619:
        /* <DEDUP_REMOVED lines=55> */
[----:B----45:R-:W4:Y:S02]  /*13a0*/  MUFU.RCP R12, R14 ;  /* 0x0000000e000c7308 */ /* 0x030f240000001000 */
        /* <DEDUP_REMOVED lines=21> */
[----:B------:R-:W-:Y:S02]  /*1500*/  IMAD.MOV.U32 R9, RZ, RZ, R4 ;  /* 0x000000ffff097224 */ /* 0x000fe400078e0004 */
[----:B------:R-:W-:-:S03]  /*1510*/  IMAD R4, R199, R6, RZ ;  /* 0x00000006c7047224 */ /* 0x000fc600078e02ff */
[----:B------:R-:W-:Y:S02]  /*1520*/  @!P0 IADD3 R9, PT, PT, -R9, RZ, RZ ;  /* 0x000000ff09098210 */ /* 0x000fe40007ffe1ff */
[----:B------:R-:W-:-:S05]  /*1530*/  @!P1 LOP3.LUT R9, RZ, R5, RZ, 0x33, !PT ;  /* 0x00000005ff099212 */ /* 0x000fca00078e33ff */
[----:B------:R-:W-:Y:S01]  /*1540*/  IMAD R13, R19, R9, RZ ;  /* 0x00000009130d7224 */ /* 0x000fe200078e02ff */
[----:B---3--:R-:W-:Y:S01]  /*1550*/  SHF.R.S32.HI R7, RZ, 0x1f, R0 ;  /* 0x0000001fff077819 */ /* 0x008fe20000011400 */
[-C--:B------:R-:W-:Y:S02]  /*1560*/  IMAD R8, R21, R0.reuse, RZ ;  /* 0x0000000015087224 */ /* 0x080fe400078e02ff */
[----:B------:R-:W-:-:S04]  /*1570*/  IMAD.WIDE.U32 R14, R20, R0, RZ ;  /* 0x00000000140e7225 */ /* 0x000fc800078e00ff */
[----:B------:R-:W-:Y:S01]  /*1580*/  IMAD R8, R20, R7, R8 ;  /* 0x0000000714087224 */ /* 0x000fe200078e0208 */
[----:B------:R-:W-:-:S04]  /*1590*/  SHF.R.S32.HI R21, RZ, 0x1f, R6 ;  /* 0x0000001fff157819 */ /* 0x000fc80000011406 */
[----:B------:R-:W-:Y:S01]  /*15a0*/  IADD3 R15, PT, PT, R15, R8, RZ ;  /* 0x000000080f0f7210 */ /* 0x000fe20007ffe0ff */
[----:B------:R-:W-:Y:S01]  /*15b0*/  IMAD R4, R198, R21, R4 ;  /* 0x00000015c6047224 */ /* 0x000fe200078e0204 */
        /* <DEDUP_REMOVED lines=13> */
.L_x_5629:
        /* <DEDUP_REMOVED lines=30> */
[----:B-----5:R-:W-:Y:S01]  /*1870*/  @!P4 SHF.R.S32.HI R0, RZ, 0x1f, R12 ;  /* 0x0000001fff00c819 */ /* 0x020fe2000001140c */
[----:B----4-:R-:W-:Y:S01]  /*1880*/  @!P4 IMAD R9, R21, R12, RZ ;  /* 0x0000000c1509c224 */ /* 0x010fe200078e02ff */
        /* <DEDUP_REMOVED lines=31> */
[----:B------:R-:W-:Y:S01]  /*1a80*/  SHF.R.S32.HI R4, RZ, 0x1f, R10 ;  /* 0x0000001fff047819 */ /* 0x000fe2000001140a */
[----:B------:R-:W-:Y:S01]  /*1a90*/  IMAD R9, R19, R10, RZ ;  /* 0x0000000a13097224 */ /* 0x000fe200078e02ff */
[----:B------:R-:W-:Y:S01]  /*1aa0*/  MOV R14, R8 ;  /* 0x00000008000e7202 */ /* 0x000fe20000000f00 */
[----:B------:R-:W-:-:S02]  /*1ab0*/  @!P4 IMAD R0, R16, R7, R0 ;  /* 0x000000071000c224 */ /* 0x000fc400078e0200 */
[----:B------:R-:W-:Y:S02]  /*1ac0*/  IMAD R9, R18, R4, R9 ;  /* 0x0000000412097224 */ /* 0x000fe400078e0209 */
[----:B------:R-:W-:-:S04]  /*1ad0*/  @!P4 IMAD.WIDE.U32 R16, R16, R12, R22 ;  /* 0x0000000c1010c225 */ /* 0x000fc800078e0016 */
[----:B------:R-:W-:Y:S02]  /*1ae0*/  @P4 IMAD R4, R201, R13, RZ ;  /* 0x0000000dc9044224 */ /* 0x000fe400078e02ff */
[----:B------:R-:W-:-:S04]  /*1af0*/  IMAD.WIDE.U32 R14, R18, R10, R14 ;  /* 0x0000000a120e7225 */ /* 0x000fc800078e000e */
[----:B------:R-:W-:Y:S01]  /*1b00*/  @P4 IMAD.WIDE.U32 R12, R200, R13, RZ ;  /* 0x0000000dc80c4225 */ /* 0x000fe200078e00ff */
[----:B------:R-:W-:Y:S02]  /*1b10*/  @!P4 MOV R20, R16 ;  /* 0x000000100014c202 */ /* 0x000fe40000000f00 */
[----:B------:R-:W-:Y:S01]  /*1b20*/  MOV R10, R14 ;  /* 0x0000000e000a7202 */ /* 0x000fe20000000f00 */
[----:B------:R-:W-:Y:S01]  /*1b30*/  @!P4 IMAD.IADD R24, R17, 0x1, R0 ;  /* 0x000000011118c824 */ /* 0x000fe200078e0200 */
[----:B------:R-:W-:Y:S01]  /*1b40*/  @P4 IADD3 R24, PT, PT, R13, R4, RZ ;  /* 0x000000040d184210 */ /* 0x000fe20007ffe0ff */
[----:B------:R-:W-:Y:S01]  /*1b50*/  IMAD.IADD R0, R15, 0x1, R9 ;  /* 0x000000010f007824 */ /* 0x000fe200078e0209 */
[----:B-1----:R-:W-:Y:S02]  /*1b60*/  @P4 MOV R20, R12 ;  /* 0x0000000c00144202 */ /* 0x002fe40000000f00 */
.L_x_5630:
[----:B------:R-:W-:Y:S05]  /*1b70*/  BSYNC.RECONVERGENT B0 ;  /* 0x0000000000007941 */ /* 0x000fea0003800200 */
.L_x_5628:
        /* <DEDUP_REMOVED lines=27> */
[----:B------:R-:W-:Y:S01]  /*1d30*/  ISETP.NE.AND P5, PT, R5, RZ, PT ;  /* 0x000000ff0500720c */ /* 0x000fe20003fa5270 */
[----:B------:R-:W-:Y:S01]  /*1d40*/  IMAD.SHL.U32 R4, R119, 0x8, RZ ;  /* 0x0000000877047824 */ /* 0x000fe200078e00ff */
[----:B------:R-:W-:-:S04]  /*1d50*/  ISETP.GE.AND P4, PT, R13, RZ, PT ;  /* 0x000000ff0d00720c */ /* 0x000fc80003f86270 */
[----:B------:R-:W-:Y:S01]  /*1d60*/  LOP3.LUT R34, R4, 0xc0, RZ, 0xc0, !PT ;  /* 0x000000c004227812 */ /* 0x000fe200078ec0ff */
[-C--:B------:R-:W-:Y:S01]  /*1d70*/  IMAD.WIDE.U32 R30, R6, R200.reuse, RZ ;  /* 0x000000c8061e7225 */ /* 0x080fe200078e00ff */
[----:B------:R-:W-:Y:S02]  /*1d80*/  LOP3.LUT R220, R4, 0x18, RZ, 0xc0, !PT ;  /* 0x0000001804dc7812 */ /* 0x000fe400078ec0ff */
[----:B------:R-:W-:Y:S01]  /*1d90*/  LOP3.LUT R221, R34, 0x18, R119, 0xf8, !PT ;  /* 0x0000001822dd7812 */ /* 0x000fe200078ef877 */
[----:B------:R-:W-:Y:S02]  /*1da0*/  @P6 VIADD R12, R12, 0x1 ;  /* 0x000000010c0c6836 */ /* 0x000fe40000000000 */
[----:B------:R-:W-:Y:S02]  /*1db0*/  IMAD R7, R21, R200, RZ ;  /* 0x000000c815077224 */ /* 0x000fe400078e02ff */
[C---:B------:R-:W-:Y:S02]  /*1dc0*/  IMAD.SHL.U32 R217, R119.reuse, 0x20, RZ ;  /* 0x0000002077d97824 */ /* 0x040fe400078e00ff */
[----:B------:R-:W-:Y:S01]  /*1dd0*/  IMAD.SHL.U32 R32, R119, 0x10, RZ ;  /* 0x0000001077207824 */ /* 0x000fe200078e00ff */
[----:B------:R-:W-:Y:S01]  /*1de0*/  LOP3.LUT R221, R221, 0x18, R4, 0x78, !PT ;  /* 0x00000018dddd7812 */ /* 0x000fe200078e7804 */
[----:B------:R-:W-:Y:S01]  /*1df0*/  @!P4 IMAD.MOV R12, RZ, RZ, -R12 ;  /* 0x000000ffff0cc224 */ /* 0x000fe200078e0a0c */
[----:B------:R-:W-:Y:S01]  /*1e00*/  @!P5 LOP3.LUT R12, RZ, R5, RZ, 0x33, !PT ;  /* 0x00000005ff0cd212 */ /* 0x000fe200078e33ff */
[----:B------:R-:W-:Y:S01]  /*1e10*/  IMAD R7, R6, R201, R7 ;  /* 0x000000c906077224 */ /* 0x000fe200078e0207 */
[----:B------:R-:W-:Y:S01]  /*1e20*/  IADD3 R20, P1, P0, R30, R20, R220 ;  /* 0x000000141e147210 */ /* 0x000fe2000783e0dc */
[----:B------:R-:W-:Y:S01]  /*1e30*/  IMAD.SHL.U32 R118, R119, 0x4, RZ ;  /* 0x0000000477767824 */ /* 0x000fe200078e00ff */
[----:B------:R-:W-:-:S02]  /*1e40*/  LOP3.LUT R30, R217, 0xc0, RZ, 0xc0, !PT ;  /* 0x000000c0d91e7812 */ /* 0x000fc400078ec0ff */
[----:B------:R-:W-:Y:S02]  /*1e50*/  LOP3.LUT R6, R32, 0x100, RZ, 0xc0, !PT ;  /* 0x0000010020067812 */ /* 0x000fe400078ec0ff */
[----:B------:R-:W-:Y:S01]  /*1e60*/  LOP3.LUT R221, R221, 0x1f20, R4, 0xf8, !PT ;  /* 0x00001f20dddd7812 */ /* 0x000fe200078ef804 */
[-C--:B------:R-:W-:Y:S01]  /*1e70*/  IMAD R4, R29, R12.reuse, RZ ;  /* 0x0000000c1d047224 */ /* 0x080fe200078e02ff */
[----:B------:R-:W-:Y:S01]  /*1e80*/  SHF.R.S32.HI R5, RZ, 0x1f, R12 ;  /* 0x0000001fff057819 */ /* 0x000fe2000001140c */
[----:B------:R-:W-:Y:S01]  /*1e90*/  IMAD.IADD R7, R31, 0x1, R7 ;  /* 0x000000011f077824 */ /* 0x000fe200078e0207 */
[----:B------:R-:W-:Y:S02]  /*1ea0*/  LOP3.LUT R35, R118, 0x18, RZ, 0xc0, !PT ;  /* 0x0000001876237812 */ /* 0x000fe400078ec0ff */
[----:B------:R-:W-:Y:S01]  /*1eb0*/  LOP3.LUT R33, R30, 0x8, R119, 0xf8, !PT ;  /* 0x000000081e217812 */ /* 0x000fe200078ef877 */
[----:B------:R-:W-:Y:S01]  /*1ec0*/  IMAD.WIDE.U32 R30, R28, R12, RZ ;  /* 0x0000000c1c1e7225 */ /* 0x000fe200078e00ff */
[----:B------:R-:W-:-:S02]  /*1ed0*/  LOP3.LUT R6, R6, 0x20, R217, 0xf8, !PT ;  /* 0x0000002006067812 */ /* 0x000fc400078ef8d9 */
[----:B------:R-:W-:Y:S01]  /*1ee0*/  SHF.R.U32.HI R193, RZ, 0x1, R119 ;  /* 0x00000001ffc17819 */ /* 0x000fe20000011677 */
[----:B------:R-:W-:Y:S01]  /*1ef0*/  IMAD R4, R5, R28, R4 ;  /* 0x0000001c05047224 */ /* 0x000fe200078e0204 */
[----:B------:R-:W-:Y:S02]  /*1f00*/  LOP3.LUT R33, R6, R33, R35, 0xf6, !PT ;  /* 0x0000002106217212 */ /* 0x000fe400078ef623 */
[----:B------:R-:W-:Y:S02]  /*1f10*/  IADD3.X R7, PT, PT, R7, R24, RZ, P1, P0 ;  /* 0x0000001807077210 */ /* 0x000fe40000fe04ff */
[----:B------:R-:W-:Y:S02]  /*1f20*/  LOP3.LUT R6, R193, 0x8, RZ, 0xc0, !PT ;  /* 0x00000008c1067812 */ /* 0x000fe400078ec0ff */
[----:B------:R-:W-:Y:S01]  /*1f30*/  LOP3.LUT R192, R32, 0x3e00, RZ, 0xc0, !PT ;  /* 0x00003e0020c07812 */ /* 0x000fe200078ec0ff */
[----:B------:R-:W-:Y:S01]  /*1f40*/  IMAD.IADD R4, R31, 0x1, R4 ;  /* 0x000000011f047824 */ /* 0x000fe200078e0204 */
[----:B------:R-:W-:Y:S01]  /*1f50*/  IADD3 R20, P0, PT, R20, R30, RZ ;  /* 0x0000001e14147210 */ /* 0x000fe20007f1e0ff */
[----:B------:R-:W1:Y:S01]  /*1f60*/  S2R R34, SR_CgaCtaId ;  /* 0x0000000000227919 */ /* 0x000e620000008800 */
[----:B------:R-:W-:-:S02]  /*1f70*/  LOP3.LUT R12, R217, 0x100, RZ, 0xc0, !PT ;  /* 0x00000100d90c7812 */ /* 0x000fc400078ec0ff */
[--C-:B------:R-:W-:Y:S02]  /*1f80*/  LOP3.LUT R6, R6, 0xc0, R217.reuse, 0xf8, !PT ;  /* 0x000000c006067812 */ /* 0x100fe400078ef8d9 */
[----:B------:R-:W-:Y:S01]  /*1f90*/  LOP3.LUT R24, R192, 0x20, R217, 0xf8, !PT ;  /* 0x00000020c0187812 */ /* 0x000fe200078ef8d9 */
[----:B------:R-:W-:Y:S01]  /*1fa0*/  IMAD.X R21, R7, 0x1, R4, P0 ;  /* 0x0000000107157824 */ /* 0x000fe200000e0604 */
[----:B------:R-:W-:Y:S02]  /*1fb0*/  SHF.R.U32.HI R128, RZ, 0x2, R119 ;  /* 0x00000002ff807819 */ /* 0x000fe40000011677 */
[----:B------:R-:W-:Y:S02]  /*1fc0*/  LOP3.LUT R6, R6, R35, RZ, 0x3c, !PT ;  /* 0x0000002306067212 */ /* 0x000fe400078e3cff */
[--C-:B------:R-:W-:Y:S02]  /*1fd0*/  LOP3.LUT R5, R24, 0x100, R217.reuse, 0xf8, !PT ;  /* 0x0000010018057812 */ /* 0x100fe400078ef8d9 */
[----:B------:R-:W-:Y:S01]  /*1fe0*/  LOP3.LUT R41, R12, 0x20, R217, 0xf8, !PT ;  /* 0x000000200c297812 */ /* 0x000fe200078ef8d9 */
[----:B------:R-:W-:Y:S01]  /*1ff0*/  IMAD R211, R201, R128, RZ ;  /* 0x00000080c9d37224 */ /* 0x000fe200078e02ff */
[----:B------:R-:W-:Y:S01]  /*2000*/  IADD3 R12, P1, PT, R220, R10, RZ ;  /* 0x0000000adc0c7210 */ /* 0x000fe20007f3e0ff */
[----:B------:R-:W-:Y:S01]  /*2010*/  IMAD.WIDE.U32 R20, R128, R200, R20 ;  /* 0x000000c880147225 */ /* 0x000fe200078e0014 */
[----:B------:R-:W-:-:S02]  /*2020*/  LOP3.LUT R5, R5, R6, RZ, 0xfc, !PT ;  /* 0x0000000605057212 */ /* 0x000fc400078efcff */
[----:B------:R-:W-:Y:S01]  /*2030*/  LOP3.LUT R41, R41, R6, RZ, 0xfc, !PT ;  /* 0x0000000629297212 */ /* 0x000fe200078efcff */
[----:B------:R-:W-:Y:S02]  /*2040*/  IMAD.IADD R211, R21, 0x1, R211 ;  /* 0x0000000115d37824 */ /* 0x000fe400078e02d3 */
[----:B------:R-:W-:Y:S02]  /*2050*/  IMAD.X R13, RZ, RZ, R0, P1 ;  /* 0x000000ffff0d7224 */ /* 0x000fe400008e0600 */
        /* <DEDUP_REMOVED lines=15> */
[----:B------:R-:W-:Y:S02]  /*2150*/  @P2 IMAD.MOV.U32 R6, RZ, RZ, R10 ;  /* 0x000000ffff062224 */ /* 0x000fe400078e000a */
[----:B------:R-:W-:Y:S01]  /*2160*/  @!P2 IMAD R0, R27, R223, RZ ;  /* 0x000000df1b00a224 */ /* 0x000fe200078e02ff */
[----:B------:R-:W-:Y:S02]  /*2170*/  LEA.HI.X R211, R20, R23, R211, 0x1, P0 ;  /* 0x0000001714d37211 */ /* 0x000fe400000f0cd3 */
[----:B------:R-:W-:Y:S01]  /*2180*/  IADD3 R6, P0, PT, R220, R6, RZ ;  /* 0x00000006dc067210 */ /* 0x000fe20007f1e0ff */
[----:B------:R-:W-:Y:S02]  /*2190*/  @!P2 IMAD.IADD R0, R7, 0x1, R0 ;  /* 0x000000010700a824 */ /* 0x000fe400078e0200 */
[----:B------:R-:W-:-:S04]  /*21a0*/  @P2 IMAD.IADD R0, R11, 0x1, R4 ;  /* 0x000000010b002824 */ /* 0x000fc800078e0204 */
        /* <DEDUP_REMOVED lines=37> */
.L_x_5633:
[----:B------:R3:W-:Y:S02]  /*2400*/  STS.128 [R221+0x2000], RZ ;  /* 0x002000ffdd007388 */ /* 0x0007e40000000c00 */
.L_x_5632:
[----:B------:R-:W-:Y:S05]  /*2410*/  BSYNC.RECONVERGENT B0 ;  /* 0x0000000000007941 */ /* 0x000fea0003800200 */
.L_x_5631:
        /* <DEDUP_REMOVED lines=32> */
.L_x_5636:
[----:B------:R1:W-:Y:S02]  /*2620*/  STS.128 [R221+0x2800], RZ ;  /* 0x002800ffdd007388 */ /* 0x0003e40000000c00 */
.L_x_5635:
[----:B------:R-:W-:Y:S05]  /*2630*/  BSYNC.RECONVERGENT B0 ;  /* 0x0000000000007941 */ /* 0x000fea0003800200 */
.L_x_5634:
        /* <DEDUP_REMOVED lines=27> */
.L_x_5639:
[----:B------:R1:W-:Y:S02]  /*27f0*/  STS.128 [R221+0x7000], RZ ;  /* 0x007000ffdd007388 */ /* 0x0003e40000000c00 */
.L_x_5638:
[----:B------:R-:W-:Y:S05]  /*2800*/  BSYNC.RECONVERGENT B0 ;  /* 0x0000000000007941 */ /* 0x000fea0003800200 */
.L_x_5637:
[----:B------:R-:W-:Y:S01]  /*2810*/  ISETP.GE.AND P0, PT, R6, R7, PT ;  /* 0x000000070600720c */ /* 0x000fe20003f06270 */
[----:B------:R-:W-:-:S12]  /*2820*/  BSSY.RECONVERGENT B0, `(.L_x_5640) ;  /* 0x000001a000007945 */ /* 0x000fd80003800200 */
[----:B------:R-:W-:Y:S05]  /*2830*/  @P0 BRA `(.L_x_5641) ;  /* 0x0000000000600947 */ /* 0x000fea0003800000 */
[----:B------:R-:W-:Y:S01]  /*2840*/  IMAD.SHL.U32 R0, R198, 0x20, RZ ;  /* 0x00000020c6007824 */ /* 0x000fe200078e00ff */
        /* <DEDUP_REMOVED lines=22> */
.L_x_5642:
[----:B------:R1:W-:Y:S02]  /*29b0*/  STS.128 [R221+0x7800], RZ ;  /* 0x007800ffdd007388 */ /* 0x0003e40000000c00 */
.L_x_5641:
[----:B------:R-:W-:Y:S05]  /*29c0*/  BSYNC.RECONVERGENT B0 ;  /* 0x0000000000007941 */ /* 0x000fea0003800200 */
.L_x_5640:
[----:B------:R-:W-:Y:S01]  /*29d0*/  IADD3 R4, PT, PT, R128, 0x40, RZ ;  /* 0x0000004080047810 */ /* 0x000fe20007ffe0ff */
[----:B------:R-:W-:Y:S03]  /*29e0*/  BSSY.RECONVERGENT B0, `(.L_x_5643) ;  /* 0x0000019000007945 */ /* 0x000fe60003800200 */
[----:B------:R-:W-:-:S13]  /*29f0*/  ISETP.GE.AND P0, PT, R4, R7, PT ;  /* 0x000000070400720c */ /* 0x000fda0003f06270 */
[----:B------:R-:W-:Y:S05]  /*2a00*/  @P0 BRA `(.L_x_5644) ;  /* 0x0000000000580947 */ /* 0x000fea0003800000 */
[-C--:B-----5:R-:W-:Y:S02]  /*2a10*/  ISETP.GE.AND P1, PT, R220, R219.reuse, PT ;  /* 0x000000dbdc00720c */ /* 0x0a0fe40003f26270 */
        /* <DEDUP_REMOVED lines=20> */
.L_x_5645:
[----:B------:R1:W-:Y:S02]  /*2b60*/  STS.128 [R221+0x8000], RZ ;  /* 0x008000ffdd007388 */ /* 0x0003e40000000c00 */
.L_x_5644:
[----:B------:R-:W-:Y:S05]  /*2b70*/  BSYNC.RECONVERGENT B0 ;  /* 0x0000000000007941 */ /* 0x000fea0003800200 */
.L_x_5643:
[----:B------:R-:W-:Y:S01]  /*2b80*/  IADD3 R0, PT, PT, R128, 0x60, RZ ;  /* 0x0000006080007810 */ /* 0x000fe20007ffe0ff */
[----:B------:R-:W-:Y:S03]  /*2b90*/  BSSY.RECONVERGENT B0, `(.L_x_5646) ;  /* 0x0000018000007945 */ /* 0x000fe60003800200 */
[----:B------:R-:W-:-:S13]  /*2ba0*/  ISETP.GE.AND P0, PT, R0, R7, PT ;  /* 0x000000070000720c */ /* 0x000fda0003f06270 */
[----:B------:R-:W-:Y:S05]  /*2bb0*/  @P0 BRA `(.L_x_5647) ;  /* 0x0000000000540947 */ /* 0x000fea0003800000 */
[-C--:B-----5:R-:W-:Y:S01]  /*2bc0*/  ISETP.GE.AND P2, PT, R220, R219.reuse, PT ;  /* 0x000000dbdc00720c */ /* 0x0a0fe20003f46270 */
[----:B-1----:R-:W-:Y:S01]  /*2bd0*/  IMAD R8, R199, 0xc0, RZ ;  /* 0x000000c0c7087824 */ /* 0x002fe200078e02ff */
[-C--:B------:R-:W-:Y:S01]  /*2be0*/  ISETP.GE.AND P1, PT, R40, R219.reuse, PT ;  /* 0x000000db2800720c */ /* 0x080fe20003f26270 */
[----:B----4-:R-:W-:Y:S01]  /*2bf0*/  IMAD.WIDE.U32 R12, R198, 0xc0, R208 ;  /* 0x000000c0c60c7825 */ /* 0x010fe200078e00d0 */
        /* <DEDUP_REMOVED lines=17> */
.L_x_5647:
[----:B------:R-:W-:Y:S05]  /*2d10*/  BSYNC.RECONVERGENT B0 ;  /* 0x0000000000007941 */ /* 0x000fea0003800200 */
.L_x_5646:
        /* <DEDUP_REMOVED lines=41> */
.L_x_5650:
[----:B------:R3:W-:Y:S01]  /*2fb0*/  STS.128 [R221+0xd000], RZ ;  /* 0x00d000ffdd007388 */ /* 0x0007e20000000c00 */
[----:B------:R-:W-:Y:S05]  /*2fc0*/  BRA `(.L_x_5651) ;  /* 0x00000000000c7947 */ /* 0x000fea0003800000 */
.L_x_5649:
[----:B------:R2:W-:Y:S04]  /*2fd0*/  STS.128 [R221+0x9000], RZ ;  /* 0x009000ffdd007388 */ /* 0x0005e80000000c00 */
[----:B------:R2:W-:Y:S04]  /*2fe0*/  STS.128 [R221+0xb000], RZ ;  /* 0x00b000ffdd007388 */ /* 0x0005e80000000c00 */
[----:B------:R2:W-:Y:S02]  /*2ff0*/  STS.128 [R221+0xd000], RZ ;  /* 0x00d000ffdd007388 */ /* 0x0005e40000000c00 */
.L_x_5651:
[----:B------:R-:W-:Y:S05]  /*3000*/  BSYNC.RECONVERGENT B0 ;  /* 0x0000000000007941 */ /* 0x000fea0003800200 */
.L_x_5648:
        /* <DEDUP_REMOVED lines=29> */
.L_x_5654:
[----:B------:R1:W-:Y:S02]  /*31e0*/  STS.128 [R221+0xd800], RZ ;  /* 0x00d800ffdd007388 */ /* 0x0003e40000000c00 */
.L_x_5653:
[----:B------:R-:W-:Y:S05]  /*31f0*/  BSYNC.RECONVERGENT B0 ;  /* 0x0000000000007941 */ /* 0x000fea0003800200 */
.L_x_5652:
        /* <DEDUP_REMOVED lines=27> */
.L_x_5657:
[----:B------:R1:W-:Y:S02]  /*33b0*/  STS.128 [R221+0xe000], RZ ;  /* 0x00e000ffdd007388 */ /* 0x0003e40000000c00 */
.L_x_5656:
[----:B------:R-:W-:Y:S05]  /*33c0*/  BSYNC.RECONVERGENT B0 ;  /* 0x0000000000007941 */ /* 0x000fea0003800200 */
.L_x_5655:
        /* <DEDUP_REMOVED lines=31> */
.L_x_5660:
[----:B------:R1:W-:Y:S02]  /*35c0*/  STS.128 [R221+0xe800], RZ ;  /* 0x00e800ffdd007388 */ /* 0x0003e40000000c00 */
.L_x_5659:
[----:B------:R-:W-:Y:S05]  /*35d0*/  BSYNC.RECONVERGENT B0 ;  /* 0x0000000000007941 */ /* 0x000fea0003800200 */
.L_x_5658:
        /* <DEDUP_REMOVED lines=11> */
[----:B------:R-:W-:-:S02]  /*3690*/  IADD3 R116, PT, PT, R43, -R230, -R116 ;  /* 0x800000e62b747210 */ /* 0x000fc40007ffe874 */
[----:B------:R-:W-:Y:S01]  /*36a0*/  LOP3.LUT R215, R193, 0x1f0, RZ, 0xc0, !PT ;  /* 0x000001f0c1d77812 */ /* 0x000fe200078ec0ff */
        /* <DEDUP_REMOVED lines=163> */
[----:B------:R-:W1:Y:S06]  /*40e0*/  MUFU.TANH R153, R90 ;  /* 0x0000005a00997308 */ /* 0x000e6c0000002400 */
        /* <DEDUP_REMOVED lines=8> */
[----:B------:R-:W1:Y:S01]  /*4170*/  MUFU.TANH R155, R84 ;  /* 0x00000054009b7308 */ /* 0x000e620000002400 */
[----:B------:R-:W-:-:S05]  /*4180*/  FMUL.FTZ R79, R79, R0 ;  /* 0x000000004f4f7220 */ /* 0x000fca0000410000 */
[C---:B---3--:R-:W-:Y:S01]  /*4190*/  HMMA.16816.F32 R56, R108.reuse, R16, R56 ;  /* 0x000000106c38723c */ /* 0x048fe20000001838 */
[----:B------:R-:W-:Y:S01]  /*41a0*/  FMUL.FTZ R17, R76, R0 ;  /* 0x000000004c117220 */ /* 0x000fe20000410000 */
[----:B------:R-:W3:Y:S06]  /*41b0*/  MUFU.TANH R85, R85 ;  /* 0x0000005500557308 */ /* 0x000eec0000002400 */
[----:B------:R-:W-:Y:S02]  /*41c0*/  HMMA.16816.F32 R52, R108, R18, R52 ;  /* 0x000000126c34723c */ /* 0x000fe40000001834 */
[----:B------:R-:W1:Y:S06]  /*41d0*/  MUFU.TANH R157, R86 ;  /* 0x00000056009d7308 */ /* 0x000e6c0000002400 */
[C---:B--2---:R-:W-:Y:S02]  /*41e0*/  HMMA.16816.F32 R72, R20.reuse, R24, R72 ;  /* 0x000000181448723c */ /* 0x044fe40000001848 */
[----:B------:R-:W2:Y:S06]  /*41f0*/  MUFU.TANH R87, R87 ;  /* 0x0000005700577308 */ /* 0x000eac0000002400 */
[C---:B------:R-:W-:Y:S01]  /*4200*/  HMMA.16816.F32 R68, R20.reuse, R26, R68 ;  /* 0x0000001a1444723c */ /* 0x040fe20000001844 */
[----:B------:R-:W3:Y:S01]  /*4210*/  LDSM.16.M88.4 R24, [R124+0x8800] ;  /* 0x008800007c18783b */ /* 0x000ee20000000200 */
[----:B------:R-:W1:Y:S06]  /*4220*/  MUFU.TANH R159, R80 ;  /* 0x00000050009f7308 */ /* 0x000e6c0000002400 */
        /* <DEDUP_REMOVED lines=12> */
[----:B------:R-:W-:Y:S01]  /*42f0*/  FMUL.FTZ R101, R102, R0 ;  /* 0x0000000066657220 */ /* 0x000fe20000410000 */
[----:B------:R-:W1:Y:S05]  /*4300*/  MUFU.TANH R79, R79 ;  /* 0x0000004f004f7308 */ /* 0x000e6a0000002400 */
[----:B-----5:R-:W-:Y:S01]  /*4310*/  HMMA.16816.F32 R56, R20, R4, R56 ;  /* 0x000000041438723c */ /* 0x020fe20000001838 */
[----:B------:R-:W-:-:S02]  /*4320*/  LOP3.LUT R4, R216, 0x1f0, R193, 0xf8, !PT ;  /* 0x000001f0d8047812 */ /* 0x000fc400078ef8c1 */
[----:B------:R-:W1:Y:S02]  /*4330*/  MUFU.TANH R97, R97 ;  /* 0x0000006100617308 */ /* 0x000e640000002400 */
[-C--:B------:R-:W-:Y:S02]  /*4340*/  IADD3 R125, PT, PT, R125, R4.reuse, RZ ;  /* 0x000000047d7d7210 */ /* 0x080fe40007ffe0ff */
[----:B------:R-:W-:Y:S01]  /*4350*/  IADD3 R231, PT, PT, R117, R4, RZ ;  /* 0x0000000475e77210 */ /* 0x000fe20007ffe0ff */
[----:B------:R-:W-:Y:S01]  /*4360*/  HMMA.16816.F32 R52, R20, R6, R52 ;  /* 0x000000061434723c */ /* 0x000fe20000001834 */
[----:B------:R-:W-:Y:S02]  /*4370*/  IADD3 R204, PT, PT, R125, R116, RZ ;  /* 0x000000747dcc7210 */ /* 0x000fe40007ffe0ff */
[-C--:B------:R-:W-:Y:S01]  /*4380*/  FMUL.FTZ R115, R115, R0.reuse ;  /* 0x0000000073737220 */ /* 0x080fe20000410000 */
[----:B------:R-:W-:Y:S01]  /*4390*/  FMUL.FTZ R112, R112, R0 ;  /* 0x0000000070707220 */ /* 0x000fe20000410000 */
[----:B------:R-:W1:Y:S01]  /*43a0*/  MUFU.TANH R101, R101 ;  /* 0x0000006500657308 */ /* 0x000e620000002400 */
[----:B------:R-:W-:-:S02]  /*43b0*/  VIMNMX R206, PT, PT, RZ, R204, !PT ;  /* 0x000000ccffce7248 */ /* 0x000fc40007fe0100 */
[C---:B------:R-:W-:Y:S01]  /*43c0*/  HMMA.16816.F32 R72, R8.reuse, R28, R72 ;  /* 0x0000001c0848723c */ /* 0x040fe20000001848 */
[-C--:B------:R-:W-:Y:S01]  /*43d0*/  FMUL.FTZ R29, R77, R0.reuse ;  /* 0x000000004d1d7220 */ /* 0x080fe20000410000 */
[-C--:B------:R-:W-:Y:S01]  /*43e0*/  FMUL.FTZ R77, R78, R0.reuse ;  /* 0x000000004e4d7220 */ /* 0x080fe20000410000 */
[----:B------:R-:W-:Y:S02]  /*43f0*/  VIADDMNMX R204, R204, 0x8, RZ, !PT ;  /* 0x00000008cccc7846 */ /* 0x000fe400078001ff */
[----:B------:R-:W1:Y:S03]  /*4400*/  MUFU.TANH R145, R112 ;  /* 0x0000007000917308 */ /* 0x000e660000002400 */
[C---:B---3--:R-:W-:Y:S05]  /*4410*/  HMMA.16816.F32 R60, R8.reuse, R26, R60 ;  /* 0x0000001a083c723c */ /* 0x048fea000000183c */
[----:B------:R-:W3:Y:S03]  /*4420*/  MUFU.TANH R115, R115 ;  /* 0x0000007300737308 */ /* 0x000ee60000002400 */
[C---:B------:R-:W-:Y:S01]  /*4430*/  HMMA.16816.F32 R92, R8.reuse, R98, R92 ;  /* 0x00000062085c723c */ /* 0x040fe2000000185c */
[-C--:B------:R-:W-:Y:S01]  /*4440*/  FMUL.FTZ R99, R113, R0.reuse ;  /* 0x0000000071637220 */ /* 0x080fe20000410000 */
[-C--:B------:R-:W-:Y:S01]  /*4450*/  FMUL.FTZ R113, R114, R0.reuse ;  /* 0x0000000072717220 */ /* 0x080fe20000410000 */
[-C--:B------:R-:W-:Y:S01]  /*4460*/  FMUL.FTZ R45, R75, R0.reuse ;  /* 0x000000004b2d7220 */ /* 0x080fe20000410000 */
[-C--:B------:R-:W-:Y:S01]  /*4470*/  FMUL.FTZ R72, R72, R0.reuse ;  /* 0x0000000048487220 */ /* 0x080fe20000410000 */
[----:B------:R-:W1:Y:S03]  /*4480*/  MUFU.TANH R29, R29 ;  /* 0x0000001d001d7308 */ /* 0x000e660000002400 */
[C---:B------:R-:W-:Y:S01]  /*4490*/  HMMA.16816.F32 R68, R8.reuse, R30, R68 ;  /* 0x0000001e0844723c */ /* 0x040fe20000001844 */
[-C--:B------:R-:W-:Y:S01]  /*44a0*/  FMUL.FTZ R31, R73, R0.reuse ;  /* 0x00000000491f7220 */ /* 0x080fe20000410000 */
[-C--:B------:R-:W-:Y:S01]  /*44b0*/  FMUL.FTZ R73, R74, R0.reuse ;  /* 0x000000004a497220 */ /* 0x080fe20000410000 */
[-C--:B------:R-:W-:Y:S01]  /*44c0*/  FMUL.FTZ R7, R61, R0.reuse ;  /* 0x000000003d077220 */ /* 0x080fe20000410000 */
[-C--:B------:R-:W-:Y:S01]  /*44d0*/  FMUL.FTZ R61, R62, R0.reuse ;  /* 0x000000003e3d7220 */ /* 0x080fe20000410000 */
[-C--:B------:R-:W-:Y:S01]  /*44e0*/  FMUL.FTZ R21, R63, R0.reuse ;  /* 0x000000003f157220 */ /* 0x080fe20000410000 */
[----:B------:R-:W1:Y:S02]  /*44f0*/  MUFU.TANH R99, R99 ;  /* 0x0000006300637308 */ /* 0x000e640000002400 */
[C---:B------:R-:W-:Y:S03]  /*4500*/  HMMA.16816.F32 R64, R8.reuse, R24, R64 ;  /* 0x000000180840723c */ /* 0x040fe60000001840 */
[-C--:B------:R-:W-:Y:S01]  /*4510*/  FMUL.FTZ R93, R93, R0.reuse ;  /* 0x000000005d5d7220 */ /* 0x080fe20000410000 */
[-C--:B------:R-:W-:Y:S01]  /*4520*/  FMUL.FTZ R95, R95, R0.reuse ;  /* 0x000000005f5f7220 */ /* 0x080fe20000410000 */
[-C--:B------:R-:W-:Y:S01]  /*4530*/  FMUL.FTZ R92, R92, R0.reuse ;  /* 0x000000005c5c7220 */ /* 0x080fe20000410000 */
[-C--:B------:R-:W-:Y:S01]  /*4540*/  FMUL.FTZ R94, R94, R0.reuse ;  /* 0x000000005e5e7220 */ /* 0x080fe20000410000 */
[----:B------:R-:W1:Y:S01]  /*4550*/  MUFU.TANH R113, R113 ;  /* 0x0000007100717308 */ /* 0x000e620000002400 */
[----:B--2---:R-:W-:Y:S01]  /*4560*/  HMMA.16816.F32 R56, R8, R12, R56 ;  /* 0x0000000c0838723c */ /* 0x004fe20000001838 */
[----:B------:R-:W-:-:S02]  /*4570*/  FMUL.FTZ R13, R60, R0 ;  /* 0x000000003c0d7220 */ /* 0x000fc40000410000 */
        /* <DEDUP_REMOVED lines=20> */
[----:B------:R-:W1:Y:S01]  /*46c0*/  MUFU.TANH R95, R95 ;  /* 0x0000005f005f7308 */ /* 0x000e620000002400 */
[----:B------:R-:W-:-:S04]  /*46d0*/  IADD3 R0, PT, PT, R42, R43, -R230 ;  /* 0x0000002b2a007210 */ /* 0x000fc80007ffe8e6 */
[----:B------:R-:W-:-:S03]  /*46e0*/  IADD3 R0, PT, PT, R125, R0, RZ ;  /* 0x000000007d007210 */ /* 0x000fc60007ffe0ff */
[----:B------:R-:W1:Y:S01]  /*46f0*/  MUFU.TANH R77, R77 ;  /* 0x0000004d004d7308 */ /* 0x000e620000002400 */
[C-C-:B------:R-:W-:Y:S02]  /*4700*/  VIADDMNMX R205, R0.reuse, 0x1, R43.reuse, PT ;  /* 0x0000000100cd7846 */ /* 0x140fe4000380012b */
[----:B------:R-:W-:-:S05]  /*4710*/  VIADDMNMX R203, R0, 0x9, R43, PT ;  /* 0x0000000900cb7846 */ /* 0x000fca000380012b */
        /* <DEDUP_REMOVED lines=23> */
[----:B------:R5:W1:Y:S02]  /*4890*/  MUFU.TANH R59, R53 ;  /* 0x00000035003b7308 */ /* 0x000a640000002400 */
[----:B-----5:R-:W-:-:S04]  /*48a0*/  SHF.L.U32 R53, R119, 0x1, RZ ;  /* 0x0000000177357819 */ /* 0x020fc800000006ff */
[----:B------:R-:W-:-:S04]  /*48b0*/  LOP3.LUT R53, R53, 0x6, RZ, 0xc0, !PT ;  /* 0x0000000635357812 */ /* 0x000fc800078ec0ff */
[----:B------:R-:W-:Y:S01]  /*48c0*/  IADD3 R116, PT, PT, R196, R53, RZ ;  /* 0x00000035c4747210 */ /* 0x000fe20007ffe0ff */
[----:B------:R-:W-:Y:S06]  /*48d0*/  BAR.SYNC.DEFER_BLOCKING 0x0 ;  /* 0x0000000000007b1d */ /* 0x000fec0000010000 */
[----:B-1234-:R-:W-:Y:S05]  /*48e0*/  @!P0 BRA `(.L_x_5662) ;  /* 0x0000000800588947 */ /* 0x01efea0003800000 */
        /* <DEDUP_REMOVED lines=13> */
.L_x_5664:
        /* <DEDUP_REMOVED lines=60> */
.L_x_5665:
[----:B------:R-:W-:Y:S05]  /*4d80*/  BSYNC.RECONVERGENT B0 ;  /* 0x0000000000007941 */ /* 0x000fea0003800200 */
.L_x_5663:
        /* <DEDUP_REMOVED lines=73> */
.L_x_5667:
[----:B------:R3:W-:Y:S02]  /*5220*/  STS.128 [R221+0x8800], RZ ;  /* 0x008800ffdd007388 */ /* 0x0007e40000000c00 */
.L_x_5668:
[----:B------:R-:W-:Y:S05]  /*5230*/  BSYNC.RECONVERGENT B0 ;  /* 0x0000000000007941 */ /* 0x000fea0003800200 */
.L_x_5666:
[----:B------:R-:W0:Y:S02]  /*5240*/  LDGDEPBAR ;  /* 0x00000000000079af */ /* 0x000e240000000000 */
.L_x_5662:
[----:B------:R-:W-:Y:S05]  /*5250*/  BSYNC.RECONVERGENT B1 ;  /* 0x0000000000017941 */ /* 0x000fea0003800200 */
.L_x_5661:
[C---:B------:R-:W-:Y:S01]  /*5260*/  IMAD.IADD R30, R116.reuse, 0x1, R230 ;  /* 0x00000001741e7824 */ /* 0x040fe200078e02e6 */
[----:B------:R-:W4:Y:S01]  /*5270*/  LD.E R62, desc[UR4][R2.64+0xdc] ;  /* 0x0000dc04023e7980 */ /* 0x000f22000c101900 */
[C---:B------:R-:W-:Y:S02]  /*5280*/  VIADD R0, R231.reuse, 0x8 ;  /* 0x00000008e7007836 */ /* 0x040fe40000000000 */
[C-C-:B------:R-:W-:Y:S01]  /*5290*/  IMAD.IADD R6, R231.reuse, 0x1, -R30.reuse ;  /* 0x00000001e7067824 */ /* 0x140fe200078e0a1e */
[--C-:B------:R-:W-:Y:S01]  /*52a0*/  IADD3 R10, PT, PT, R231, -0x1, -R30.reuse ;  /* 0xffffffffe70a7810 */ /* 0x100fe20007ffe81e */
[----:B------:R-:W-:Y:S01]  /*52b0*/  VIADD R8, R116, 0x1 ;  /* 0x0000000174087836 */ /* 0x000fe20000000000 */
[----:B------:R-:W-:Y:S02]  /*52c0*/  IADD3 R4, PT, PT, R0, -0x1, -R30 ;  /* 0xffffffff00047810 */ /* 0x000fe40007ffe81e */
[----:B------:R-:W-:Y:S02]  /*52d0*/  IABS R10, R10 ;  /* 0x0000000a000a7213 */ /* 0x000fe40000000000 */
[----:B------:R-:W-:-:S02]  /*52e0*/  IABS R4, R4 ;  /* 0x0000000400047213 */ /* 0x000fc40000000000 */
[----:B------:R-:W-:Y:S02]  /*52f0*/  I2FP.F32.S32 R10, R10 ;  /* 0x0000000a000a7245 */ /* 0x000fe40000201400 */
[C---:B------:R-:W-:Y:S01]  /*5300*/  ISETP.GE.AND P4, PT, R8.reuse, R206, PT ;  /* 0x000000ce0800720c */ /* 0x040fe20003f86270 */
[----:B------:R-:W-:Y:S01]  /*5310*/  IMAD.MOV.U32 R22, RZ, RZ, R4 ;  /* 0x000000ffff167224 */ /* 0x000fe200078e0004 */
[----:B------:R-:W-:Y:S01]  /*5320*/  ISETP.GE.AND P0, PT, R8, R205, PT ;  /* 0x000000cd0800720c */ /* 0x000fe20003f06270 */
[----:B------:R-:W-:Y:S01]  /*5330*/  VIADD R4, R6, 0xfffffff8 ;  /* 0xfffffff806047836 */ /* 0x000fe20000000000 */
[----:B------:R-:W-:Y:S01]  /*5340*/  IABS R6, R6 ;  /* 0x0000000600067213 */ /* 0x000fe20000000000 */
[----:B------:R-:W-:Y:S01]  /*5350*/  FFMA.FTZ R127, -R218, R10, R127 ;  /* 0x0000000ada7f7223 */ /* 0x000fe2000001017f */
[----:B------:R-:W-:Y:S02]  /*5360*/  I2FP.F32.S32 R22, R22 ;  /* 0x0000001600167245 */ /* 0x000fe40000201400 */
[----:B------:R-:W-:Y:S01]  /*5370*/  ISETP.GE.AND P2, PT, R8, R204, PT ;  /* 0x000000cc0800720c */ /* 0x000fe20003f46270 */
[----:B-1----:R-:W-:Y:S01]  /*5380*/  IMAD.MOV.U32 R42, RZ, RZ, R6 ;  /* 0x000000ffff2a7224 */ /* 0x002fe200078e0006 */
[----:B------:R-:W-:Y:S01]  /*5390*/  IABS R4, R4 ;  /* 0x0000000400047213 */ /* 0x000fe20000000000 */
[----:B------:R-:W-:Y:S01]  /*53a0*/  FFMA.FTZ R22, -R218, R22, R129 ;  /* 0x00000016da167223 */ /* 0x000fe20000010181 */
[----:B------:R-:W-:Y:S01]  /*53b0*/  ISETP.GE.AND P1, PT, R8, R203, PT ;  /* 0x000000cb0800720c */ /* 0x000fe20003f26270 */
[C---:B------:R-:W-:Y:S01]  /*53c0*/  VIADD R8, R116.reuse, 0x8 ;  /* 0x0000000874087836 */ /* 0x040fe20000000000 */
[----:B------:R-:W-:Y:S01]  /*53d0*/  FSEL R127, R127, -INF , P4 ;  /* 0xff8000007f7f7808 */ /* 0x000fe20002000000 */
[----:B------:R-:W-:Y:S01]  /*53e0*/  VIADD R6, R116, 0x9 ;  /* 0x0000000974067836 */ /* 0x000fe20000000000 */
[----:B------:R-:W-:-:S02]  /*53f0*/  I2FP.F32.S32 R42, R42 ;  /* 0x0000002a002a7245 */ /* 0x000fc40000201400 */
[----:B------:R-:W-:Y:S02]  /*5400*/  I2FP.F32.S32 R43, R4 ;  /* 0x00000004002b7245 */ /* 0x000fe40000201400 */
[----:B------:R-:W-:Y:S01]  /*5410*/  FSEL R4, R127, -INF , !P0 ;  /* 0xff8000007f047808 */ /* 0x000fe20004000000 */
[----:B------:R-:W-:Y:S01]  /*5420*/  FFMA.FTZ R135, -R218, R42, R135 ;  /* 0x0000002ada877223 */ /* 0x000fe20000010187 */
[----:B------:R-:W-:Y:S01]  /*5430*/  FSEL R22, R22, -INF , P2 ;  /* 0xff80000016167808 */ /* 0x000fe20001000000 */
[----:B------:R-:W-:Y:S01]  /*5440*/  FFMA.FTZ R43, -R218, R43, R131 ;  /* 0x0000002bda2b7223 */ /* 0x000fe20000010183 */
[C---:B------:R-:W-:Y:S02]  /*5450*/  ISETP.GE.AND P5, PT, R8.reuse, R206, PT ;  /* 0x000000ce0800720c */ /* 0x040fe40003fa6270 */
[C---:B------:R-:W-:Y:S02]  /*5460*/  ISETP.GE.AND P4, PT, R8.reuse, R205, PT ;  /* 0x000000cd0800720c */ /* 0x040fe40003f86270 */
[----:B------:R-:W-:-:S02]  /*5470*/  ISETP.GE.AND P0, PT, R8, R204, PT ;  /* 0x000000cc0800720c */ /* 0x000fc40003f06270 */
[----:B------:R-:W-:Y:S02]  /*5480*/  ISETP.GE.AND P2, PT, R8, R203, PT ;  /* 0x000000cb0800720c */ /* 0x000fe40003f46270 */
[--C-:B------:R-:W-:Y:S02]  /*5490*/  IADD3 R10, PT, PT, R231, -0x9, -R30.reuse ;  /* 0xfffffff7e70a7810 */ /* 0x100fe40007ffe81e */
[----:B------:R-:W-:Y:S02]  /*54a0*/  IADD3 R8, PT, PT, R0, -0x9, -R30 ;  /* 0xfffffff700087810 */ /* 0x000fe40007ffe81e */
[----:B------:R-:W-:Y:S02]  /*54b0*/  IABS R10, R10 ;  /* 0x0000000a000a7213 */ /* 0x000fe40000000000 */
[----:B------:R-:W-:Y:S02]  /*54c0*/  IABS R8, R8 ;  /* 0x0000000800087213 */ /* 0x000fe40000000000 */
[----:B------:R-:W-:-:S02]  /*54d0*/  FSEL R20, R135, -INF , P0 ;  /* 0xff80000087147808 */ /* 0x000fc40000000000 */
[----:B------:R-:W-:Y:S02]  /*54e0*/  FSEL R22, R22, -INF , !P1 ;  /* 0xff80000016167808 */ /* 0x000fe40004800000 */
[----:B------:R-:W-:Y:S02]  /*54f0*/  FSEL R43, R43, -INF , P5 ;  /* 0xff8000002b2b7808 */ /* 0x000fe40002800000 */
        /* <DEDUP_REMOVED lines=8> */
[----:B------:R-:W-:-:S02]  /*5580*/  ISETP.GE.AND P0, PT, R6, R204, PT ;  /* 0x000000cc0600720c */ /* 0x000fc40003f06270 */
[----:B------:R-:W-:Y:S02]  /*5590*/  ISETP.GE.AND P2, PT, R6, R203, PT ;  /* 0x000000cb0600720c */ /* 0x000fe40003f46270 */
[--C-:B------:R-:W-:Y:S02]  /*55a0*/  IADD3 R6, PT, PT, R231, -0x10, -R30.reuse ;  /* 0xfffffff0e7067810 */ /* 0x100fe40007ffe81e */
[----:B------:R-:W-:Y:S02]  /*55b0*/  IADD3 R12, PT, PT, R0, -0x10, -R30 ;  /* 0xfffffff0000c7810 */ /* 0x000fe40007ffe81e */
[----:B------:R-:W-:Y:S02]  /*55c0*/  IABS R6, R6 ;  /* 0x0000000600067213 */ /* 0x000fe40000000000 */
[----:B------:R-:W-:Y:S02]  /*55d0*/  FSEL R10, R10, -INF , P1 ;  /* 0xff8000000a0a7808 */ /* 0x000fe40000800000 */
[----:B------:R-:W-:Y:S01]  /*55e0*/  FSEL R18, R137, -INF , P0 ;  /* 0xff80000089127808 */ /* 0x000fe20000000000 */
[----:B------:R-:W-:Y:S01]  /*55f0*/  IMAD.MOV.U32 R14, RZ, RZ, R6 ;  /* 0x000000ffff0e7224 */ /* 0x000fe200078e0006 */
[----:B------:R-:W-:-:S02]  /*5600*/  IABS R12, R12 ;  /* 0x0000000c000c7213 */ /* 0x000fc40000000000 */
[----:B------:R-:W-:Y:S01]  /*5610*/  FSEL R6, R10, -INF , !P5 ;  /* 0xff8000000a067808 */ /* 0x000fe20006800000 */
[----:B------:R-:W-:Y:S01]  /*5620*/  VIADD R10, R116, 0x11 ;  /* 0x00000011740a7836 */ /* 0x000fe20000000000 */
[----:B------:R-:W-:Y:S02]  /*5630*/  FSEL R18, R18, -INF , !P2 ;  /* 0xff80000012127808 */ /* 0x000fe40005000000 */
[C---:B------:R-:W-:Y:S02]  /*5640*/  ISETP.GE.AND P1, PT, R8.reuse, R206, PT ;  /* 0x000000ce0800720c */ /* 0x040fe40003f26270 */
[C---:B------:R-:W-:Y:S02]  /*5650*/  ISETP.GE.AND P5, PT, R8.reuse, R205, PT ;  /* 0x000000cd0800720c */ /* 0x040fe40003fa6270 */
[C---:B------:R-:W-:Y:S02]  /*5660*/  ISETP.GE.AND P0, PT, R8.reuse, R204, PT ;  /* 0x000000cc0800720c */ /* 0x040fe40003f06270 */
[----:B------:R-:W-:-:S02]  /*5670*/  ISETP.GE.AND P2, PT, R8, R203, PT ;  /* 0x000000cb0800720c */ /* 0x000fc40003f46270 */
[----:B------:R-:W-:Y:S02]  /*5680*/  I2FP.F32.S32 R14, R14 ;  /* 0x0000000e000e7245 */ /* 0x000fe40000201400 */
[--C-:B------:R-:W-:Y:S02]  /*5690*/  IADD3 R8, PT, PT, R231, -0x11, -R30.reuse ;  /* 0xffffffefe7087810 */ /* 0x100fe40007ffe81e */
[----:B------:R-:W-:Y:S01]  /*56a0*/  I2FP.F32.S32 R12, R12 ;  /* 0x0000000c000c7245 */ /* 0x000fe20000201400 */
[----:B------:R-:W-:Y:S01]  /*56b0*/  FFMA.FTZ R14, -R218, R14, R139 ;  /* 0x0000000eda0e7223 */ /* 0x000fe2000001018b */
[----:B------:R-:W-:Y:S02]  /*56c0*/  IABS R8, R8 ;  /* 0x0000000800087213 */ /* 0x000fe40000000000 */
[----:B------:R-:W-:Y:S01]  /*56d0*/  IADD3 R16, PT, PT, R0, -0x11, -R30 ;  /* 0xffffffef00107810 */ /* 0x000fe20007ffe81e */
[----:B------:R-:W-:Y:S01]  /*56e0*/  FFMA.FTZ R12, -R218, R12, R141 ;  /* 0x0000000cda0c7223 */ /* 0x000fe2000001018d */
[----:B------:R-:W-:Y:S01]  /*56f0*/  FSEL R14, R14, -INF , P1 ;  /* 0xff8000000e0e7808 */ /* 0x000fe20000800000 */
[----:B------:R-:W-:Y:S01]  /*5700*/  IMAD.MOV.U32 R24, RZ, RZ, R8 ;  /* 0x000000ffff187224 */ /* 0x000fe200078e0008 */
[----:B------:R-:W-:-:S02]  /*5710*/  IABS R16, R16 ;  /* 0x0000001000107213 */ /* 0x000fc40000000000 */
[----:B------:R-:W-:Y:S02]  /*5720*/  FSEL R12, R12, -INF , P0 ;  /* 0xff8000000c0c7808 */ /* 0x000fe40000000000 */
[----:B------:R-:W-:Y:S02]  /*5730*/  FSEL R8, R14, -INF , !P5 ;  /* 0xff8000000e087808 */ /* 0x000fe40006800000 */
[----:B------:R-:W-:Y:S02]  /*5740*/  I2FP.F32.S32 R24, R24 ;  /* 0x0000001800187245 */ /* 0x000fe40000201400 */
[----:B------:R-:W-:Y:S02]  /*5750*/  FSEL R14, R12, -INF , !P2 ;  /* 0xff8000000c0e7808 */ /* 0x000fe40005000000 */
[----:B------:R-:W-:Y:S01]  /*5760*/  ISETP.GE.AND P1, PT, R10, R206, PT ;  /* 0x000000ce0a00720c */ /* 0x000fe20003f26270 */
[----:B------:R-:W-:Y:S01]  /*5770*/  FFMA.FTZ R24, -R218, R24, R121 ;  /* 0x00000018da187223 */ /* 0x000fe20000010179 */
[----:B------:R-:W-:-:S02]  /*5780*/  ISETP.GE.AND P5, PT, R10, R205, PT ;  /* 0x000000cd0a00720c */ /* 0x000fc40003fa6270 */
[C---:B------:R-:W-:Y:S02]  /*5790*/  ISETP.GE.AND P0, PT, R10.reuse, R204, PT ;  /* 0x000000cc0a00720c */ /* 0x040fe40003f06270 */
[----:B------:R-:W-:Y:S02]  /*57a0*/  ISETP.GE.AND P2, PT, R10, R203, PT ;  /* 0x000000cb0a00720c */ /* 0x000fe40003f46270 */
[--C-:B------:R-:W-:Y:S02]  /*57b0*/  IADD3 R10, PT, PT, R231, -0x18, -R30.reuse ;  /* 0xffffffe8e70a7810 */ /* 0x100fe40007ffe81e */
[----:B------:R-:W-:Y:S02]  /*57c0*/  I2FP.F32.S32 R16, R16 ;  /* 0x0000001000107245 */ /* 0x000fe40000201400 */
[----:B------:R-:W-:Y:S02]  /*57d0*/  IADD3 R12, PT, PT, R0, -0x18, -R30 ;  /* 0xffffffe8000c7810 */ /* 0x000fe40007ffe81e */
[----:B------:R-:W-:Y:S01]  /*57e0*/  IABS R10, R10 ;  /* 0x0000000a000a7213 */ /* 0x000fe20000000000 */
[----:B------:R-:W-:Y:S01]  /*57f0*/  FFMA.FTZ R123, -R218, R16, R123 ;  /* 0x00000010da7b7223 */ /* 0x000fe2000001017b */
[----:B------:R-:W-:Y:S01]  /*5800*/  FSEL R24, R24, -INF , P1 ;  /* 0xff80000018187808 */ /* 0x000fe20000800000 */
[----:B------:R-:W-:Y:S01]  /*5810*/  VIADD R16, R116, 0x18 ;  /* 0x0000001874107836 */ /* 0x000fe20000000000 */
[----:B------:R-:W-:Y:S01]  /*5820*/  IABS R12, R12 ;  /* 0x0000000c000c7213 */ /* 0x000fe20000000000 */
[----:B------:R-:W-:Y:S01]  /*5830*/  IMAD.MOV.U32 R26, RZ, RZ, R10 ;  /* 0x000000ffff1a7224 */ /* 0x000fe200078e000a */
[----:B------:R-:W-:-:S02]  /*5840*/  FSEL R10, R24, -INF , !P5 ;  /* 0xff800000180a7808 */ /* 0x000fc40006800000 */
        /* <DEDUP_REMOVED lines=14> */
[----:B------:R-:W-:Y:S02]  /*5930*/  IABS R28, R24 ;  /* 0x00000018001c7213 */ /* 0x000fe40000000000 */
[----:B------:R-:W-:-:S02]  /*5940*/  FSEL R143, R143, -INF , P1 ;  /* 0xff8000008f8f7808 */ /* 0x000fc40000800000 */
[----:B------:R-:W-:Y:S02]  /*5950*/  FSEL R101, R101, -INF , P0 ;  /* 0xff80000065657808 */ /* 0x000fe40000000000 */
[----:B------:R-:W-:Y:S02]  /*5960*/  I2FP.F32.S32 R44, R16 ;  /* 0x00000010002c7245 */ /* 0x000fe40000201400 */
[----:B------:R-:W-:Y:S02]  /*5970*/  I2FP.F32.S32 R28, R28 ;  /* 0x0000001c001c7245 */ /* 0x000fe40000201400 */
[----:B------:R-:W-:Y:S01]  /*5980*/  FSEL R24, R143, -INF , !P5 ;  /* 0xff8000008f187808 */ /* 0x000fe20006800000 */
[C---:B------:R-:W-:Y:S01]  /*5990*/  FFMA.FTZ R97, -R218.reuse, R44, R97 ;  /* 0x0000002cda617223 */ /* 0x040fe20000010161 */
[----:B------:R-:W-:Y:S01]  /*59a0*/  FSEL R16, R101, -INF , !P2 ;  /* 0xff80000065107808 */ /* 0x000fe20005000000 */
[----:B------:R-:W-:Y:S01]  /*59b0*/  FFMA.FTZ R28, -R218, R28, R103 ;  /* 0x0000001cda1c7223 */ /* 0x000fe20000010167 */
[----:B------:R-:W-:Y:S01]  /*59c0*/  ISETP.GE.AND P1, PT, R26, R206, PT ;  /* 0x000000ce1a00720c */ /* 0x000fe20003f26270 */
[----:B------:R-:W-:Y:S01]  /*59d0*/  VIADD R44, R116, 0x20 ;  /* 0x00000020742c7836 */ /* 0x000fe20000000000 */
[----:B------:R-:W-:-:S02]  /*59e0*/  ISETP.GE.AND P5, PT, R26, R205, PT ;  /* 0x000000cd1a00720c */ /* 0x000fc40003fa6270 */
[C---:B------:R-:W-:Y:S02]  /*59f0*/  ISETP.GE.AND P0, PT, R26.reuse, R204, PT ;  /* 0x000000cc1a00720c */ /* 0x040fe40003f06270 */
[----:B------:R-:W-:Y:S02]  /*5a00*/  ISETP.GE.AND P2, PT, R26, R203, PT ;  /* 0x000000cb1a00720c */ /* 0x000fe40003f46270 */
[----:B------:R-:W-:Y:S02]  /*5a10*/  IADD3 R26, PT, PT, R231, -0x20, -R30 ;  /* 0xffffffe0e71a7810 */ /* 0x000fe40007ffe81e */
[----:B------:R-:W-:Y:S02]  /*5a20*/  FSEL R97, R97, -INF , P1 ;  /* 0xff80000061617808 */ /* 0x000fe40000800000 */
[----:B------:R-:W-:Y:S02]  /*5a30*/  IABS R26, R26 ;  /* 0x0000001a001a7213 */ /* 0x000fe40000000000 */
[----:B------:R-:W-:-:S02]  /*5a40*/  FSEL R28, R28, -INF , P0 ;  /* 0xff8000001c1c7808 */ /* 0x000fc40000000000 */
[----:B------:R-:W-:Y:S01]  /*5a50*/  ISETP.GE.AND P1, PT, R44, R206, PT ;  /* 0x000000ce2c00720c */ /* 0x000fe20003f26270 */
[----:B------:R-:W-:Y:S01]  /*5a60*/  IMAD.MOV.U32 R48, RZ, RZ, R26 ;  /* 0x000000ffff307224 */ /* 0x000fe200078e001a */
[----:B------:R-:W-:Y:S02]  /*5a70*/  FSEL R26, R97, -INF , !P5 ;  /* 0xff800000611a7808 */ /* 0x000fe40006800000 */
[----:B------:R-:W-:Y:S02]  /*5a80*/  FSEL R28, R28, -INF , !P2 ;  /* 0xff8000001c1c7808 */ /* 0x000fe40005000000 */
[C---:B------:R-:W-:Y:S02]  /*5a90*/  ISETP.GE.AND P5, PT, R44.reuse, R205, PT ;  /* 0x000000cd2c00720c */ /* 0x040fe40003fa6270 */
[C---:B------:R-:W-:Y:S02]  /*5aa0*/  ISETP.GE.AND P0, PT, R44.reuse, R204, PT ;  /* 0x000000cc2c00720c */ /* 0x040fe40003f06270 */
[----:B------:R-:W-:-:S02]  /*5ab0*/  ISETP.GE.AND P2, PT, R44, R203, PT ;  /* 0x000000cb2c00720c */ /* 0x000fc40003f46270 */
[--C-:B------:R-:W-:Y:S02]  /*5ac0*/  IADD3 R44, PT, PT, R231, -0x21, -R30.reuse ;  /* 0xffffffdfe72c7810 */ /* 0x100fe40007ffe81e */
[C-C-:B------:R-:W-:Y:S02]  /*5ad0*/  IADD3 R46, PT, PT, R0.reuse, -0x20, -R30.reuse ;  /* 0xffffffe0002e7810 */ /* 0x140fe40007ffe81e */
[----:B------:R-:W-:Y:S02]  /*5ae0*/  IABS R44, R44 ;  /* 0x0000002c002c7213 */ /* 0x000fe40000000000 */
[----:B------:R-:W-:Y:S02]  /*5af0*/  IABS R46, R46 ;  /* 0x0000002e002e7213 */ /* 0x000fe40000000000 */
[----:B------:R-:W-:Y:S02]  /*5b00*/  I2FP.F32.S32 R44, R44 ;  /* 0x0000002c002c7245 */ /* 0x000fe40000201400 */
[----:B------:R-:W-:-:S02]  /*5b10*/  IADD3 R50, PT, PT, R0, -0x21, -R30 ;  /* 0xffffffdf00327810 */ /* 0x000fc40007ffe81e */
[----:B------:R-:W-:Y:S01]  /*5b20*/  I2FP.F32.S32 R48, R48 ;  /* 0x0000003000307245 */ /* 0x000fe20000201400 */
[C---:B------:R-:W-:Y:S01]  /*5b30*/  FFMA.FTZ R99, -R218.reuse, R44, R99 ;  /* 0x0000002cda637223 */ /* 0x040fe20000010163 */
[----:B------:R-:W-:Y:S02]  /*5b40*/  IADD3 R44, PT, PT, R231, -0x28, -R30 ;  /* 0xffffffd8e72c7810 */ /* 0x000fe40007ffe81e */
[----:B------:R-:W-:Y:S01]  /*5b50*/  I2FP.F32.S32 R46, R46 ;  /* 0x0000002e002e7245 */ /* 0x000fe20000201400 */
[C---:B------:R-:W-:Y:S01]  /*5b60*/  FFMA.FTZ R48, -R218.reuse, R48, R145 ;  /* 0x00000030da307223 */ /* 0x040fe20000010191 */
[----:B------:R-:W-:Y:S02]  /*5b70*/  IABS R44, R44 ;  /* 0x0000002c002c7213 */ /* 0x000fe40000000000 */
[----:B------:R-:W-:Y:S01]  /*5b80*/  IABS R50, R50 ;  /* 0x0000003200327213 */ /* 0x000fe20000000000 */
[----:B------:R-:W-:Y:S01]  /*5b90*/  FFMA.FTZ R113, -R218, R46, R113 ;  /* 0x0000002eda717223 */ /* 0x000fe20000010171 */
[----:B------:R-:W-:Y:S01]  /*5ba0*/  I2FP.F32.S32 R44, R44 ;  /* 0x0000002c002c7245 */ /* 0x000fe20000201400 */
[----:B------:R-:W-:Y:S01]  /*5bb0*/  VIADD R46, R116, 0x21 ;  /* 0x00000021742e7836 */ /* 0x000fe20000000000 */
[----:B------:R-:W-:-:S02]  /*5bc0*/  I2FP.F32.S32 R50, R50 ;  /* 0x0000003200327245 */ /* 0x000fc40000201400 */
[----:B------:R-:W-:Y:S01]  /*5bd0*/  FSEL R48, R48, -INF , P1 ;  /* 0xff80000030307808 */ /* 0x000fe20000800000 */
[C---:B------:R-:W-:Y:S01]  /*5be0*/  FFMA.FTZ R147, -R218.reuse, R44, R147 ;  /* 0x0000002cda937223 */ /* 0x040fe20000010193 */
[----:B------:R-:W-:Y:S01]  /*5bf0*/  IADD3 R44, PT, PT, R231, -0x29, -R30 ;  /* 0xffffffd7e72c7810 */ /* 0x000fe20007ffe81e */
[----:B------:R-:W-:Y:S01]  /*5c00*/  FFMA.FTZ R50, -R218, R50, R115 ;  /* 0x00000032da327223 */ /* 0x000fe20000010173 */
[----:B------:R-:W-:Y:S02]  /*5c10*/  FSEL R113, R113, -INF , P0 ;  /* 0xff80000071717808 */ /* 0x000fe40000000000 */
[----:B------:R-:W-:Y:S02]  /*5c20*/  IABS R44, R44 ;  /* 0x0000002c002c7213 */ /* 0x000fe40000000000 */
[----:B------:R-:W-:Y:S02]  /*5c30*/  ISETP.GE.AND P0, PT, R46, R204, PT ;  /* 0x000000cc2e00720c */ /* 0x000fe40003f06270 */
[----:B------:R-:W-:-:S02]  /*5c40*/  I2FP.F32.S32 R44, R44 ;  /* 0x0000002c002c7245 */ /* 0x000fc40000201400 */
[----:B------:R-:W-:Y:S02]  /*5c50*/  FSEL R244, R48, -INF , !P5 ;  /* 0xff80000030f47808 */ /* 0x000fe40006800000 */
[----:B------:R-:W-:Y:S01]  /*5c60*/  FSEL R248, R113, -INF , !P2 ;  /* 0xff80000071f87808 */ /* 0x000fe20005000000 */
[----:B------:R-:W-:Y:S01]  /*5c70*/  FFMA.FTZ R93, -R218, R44, R93 ;  /* 0x0000002cda5d7223 */ /* 0x000fe2000001015d */
[--C-:B------:R-:W-:Y:S02]  /*5c80*/  IADD3 R48, PT, PT, R0, -0x28, -R30.reuse ;  /* 0xffffffd800307810 */ /* 0x100fe40007ffe81e */
[----:B------:R-:W-:Y:S02]  /*5c90*/  ISETP.GE.AND P2, PT, R46, R203, PT ;  /* 0x000000cb2e00720c */ /* 0x000fe40003f46270 */
[----:B------:R-:W-:Y:S02]  /*5ca0*/  FSEL R50, R50, -INF , P0 ;  /* 0xff80000032327808 */ /* 0x000fe40000000000 */
[----:B------:R-:W-:-:S02]  /*5cb0*/  IADD3 R44, PT, PT, R231, -0x30, -R30 ;  /* 0xffffffd0e72c7810 */ /* 0x000fc40007ffe81e */
[----:B------:R-:W-:Y:S02]  /*5cc0*/  IABS R48, R48 ;  /* 0x0000003000307213 */ /* 0x000fe40000000000 */
[----:B------:R-:W-:Y:S02]  /*5cd0*/  ISETP.GE.AND P1, PT, R46, R206, PT ;  /* 0x000000ce2e00720c */ /* 0x000fe40003f26270 */
[----:B------:R-:W-:Y:S02]  /*5ce0*/  FSEL R134, R50, -INF , !P2 ;  /* 0xff80000032867808 */ /* 0x000fe40005000000 */
[----:B------:R-:W-:Y:S02]  /*5cf0*/  IADD3 R50, PT, PT, R0, -0x29, -R30 ;  /* 0xffffffd700327810 */ /* 0x000fe40007ffe81e */
[----:B------:R-:W-:Y:S02]  /*5d00*/  IABS R44, R44 ;  /* 0x0000002c002c7213 */ /* 0x000fe40000000000 */
[----:B------:R-:W-:Y:S01]  /*5d10*/  ISETP.GE.AND P5, PT, R46, R205, PT ;  /* 0x000000cd2e00720c */ /* 0x000fe20003fa6270 */
[----:B------:R-:W-:Y:S01]  /*5d20*/  VIADD R46, R116, 0x28 ;  /* 0x00000028742e7836 */ /* 0x000fe20000000000 */
[----:B------:R-:W-:-:S02]  /*5d30*/  I2FP.F32.S32 R48, R48 ;  /* 0x0000003000307245 */ /* 0x000fc40000201400 */
[----:B------:R-:W-:Y:S02]  /*5d40*/  FSEL R99, R99, -INF , P1 ;  /* 0xff80000063637808 */ /* 0x000fe40000800000 */
[----:B------:R-:W-:Y:S01]  /*5d50*/  IABS R50, R50 ;  /* 0x0000003200327213 */ /* 0x000fe20000000000 */
[----:B------:R-:W-:Y:S01]  /*5d60*/  FFMA.FTZ R48, -R218, R48, R149 ;  /* 0x00000030da307223 */ /* 0x000fe20000010195 */
[----:B------:R-:W-:Y:S02]  /*5d70*/  I2FP.F32.S32 R44, R44 ;  /* 0x0000002c002c7245 */ /* 0x000fe40000201400 */
[----:B------:R-:W-:Y:S02]  /*5d80*/  FSEL R136, R99, -INF , !P5 ;  /* 0xff80000063887808 */ /* 0x000fe40006800000 */
[----:B------:R-:W-:Y:S01]  /*5d90*/  ISETP.GE.AND P1, PT, R46, R206, PT ;  /* 0x000000ce2e00720c */ /* 0x000fe20003f26270 */
[----:B------:R-:W-:Y:S01]  /*5da0*/  FFMA.FTZ R151, -R218, R44, R151 ;  /* 0x0000002cda977223 */ /* 0x000fe20000010197 */
        /* <DEDUP_REMOVED lines=8> */
[----:B------:R-:W-:-:S02]  /*5e30*/  ISETP.GE.AND P0, PT, R46, R204, PT ;  /* 0x000000cc2e00720c */ /* 0x000fc40003f06270 */
[----:B------:R-:W-:Y:S02]  /*5e40*/  IABS R44, R44 ;  /* 0x0000002c002c7213 */ /* 0x000fe40000000000 */
[----:B------:R-:W-:Y:S02]  /*5e50*/  FSEL R246, R48, -INF , !P2 ;  /* 0xff80000030f67808 */ /* 0x000fe40005000000 */
[----:B------:R-:W-:Y:S02]  /*5e60*/  IADD3 R48, PT, PT, R0, -0x30, -R30 ;  /* 0xffffffd000307810 */ /* 0x000fe40007ffe81e */
[----:B------:R-:W-:Y:S02]  /*5e70*/  ISETP.GE.AND P2, PT, R46, R203, PT ;  /* 0x000000cb2e00720c */ /* 0x000fe40003f46270 */
[----:B------:R-:W-:Y:S02]  /*5e80*/  FSEL R50, R50, -INF , P0 ;  /* 0xff80000032327808 */ /* 0x000fe40000000000 */
[----:B------:R-:W-:-:S02]  /*5e90*/  I2FP.F32.S32 R44, R44 ;  /* 0x0000002c002c7245 */ /* 0x000fc40000201400 */
[----:B------:R-:W-:Y:S02]  /*5ea0*/  FSEL R138, R147, -INF , P1 ;  /* 0xff800000938a7808 */ /* 0x000fe40000800000 */
[----:B------:R-:W-:Y:S01]  /*5eb0*/  IABS R48, R48 ;  /* 0x0000003000307213 */ /* 0x000fe20000000000 */
[----:B------:R-:W-:Y:S01]  /*5ec0*/  FFMA.FTZ R89, -R218, R44, R89 ;  /* 0x0000002cda597223 */ /* 0x000fe20000010159 */
[----:B------:R-:W-:Y:S02]  /*5ed0*/  ISETP.GE.AND P1, PT, R46, R206, PT ;  /* 0x000000ce2e00720c */ /* 0x000fe40003f26270 */
[----:B------:R-:W-:Y:S02]  /*5ee0*/  FSEL R132, R50, -INF , !P2 ;  /* 0xff80000032847808 */ /* 0x000fe40005000000 */
[----:B------:R-:W-:Y:S02]  /*5ef0*/  IADD3 R50, PT, PT, R0, -0x31, -R30 ;  /* 0xffffffcf00327810 */ /* 0x000fe40007ffe81e */
[----:B------:R-:W-:-:S02]  /*5f00*/  FSEL R138, R138, -INF , !P5 ;  /* 0xff8000008a8a7808 */ /* 0x000fc40006800000 */
[----:B------:R-:W-:Y:S02]  /*5f10*/  IADD3 R44, PT, PT, R231, -0x38, -R30 ;  /* 0xffffffc8e72c7810 */ /* 0x000fe40007ffe81e */
[----:B------:R-:W-:Y:S01]  /*5f20*/  ISETP.GE.AND P5, PT, R46, R205, PT ;  /* 0x000000cd2e00720c */ /* 0x000fe20003fa6270 */
[----:B------:R-:W-:Y:S01]  /*5f30*/  VIADD R46, R116, 0x30 ;  /* 0x00000030742e7836 */ /* 0x000fe20000000000 */
[----:B------:R-:W-:Y:S02]  /*5f40*/  I2FP.F32.S32 R48, R48 ;  /* 0x0000003000307245 */ /* 0x000fe40000201400 */
[----:B------:R-:W-:Y:S02]  /*5f50*/  FSEL R93, R93, -INF , P1 ;  /* 0xff8000005d5d7808 */ /* 0x000fe40000800000 */
[----:B------:R-:W-:Y:S01]  /*5f60*/  IABS R50, R50 ;  /* 0x0000003200327213 */ /* 0x000fe20000000000 */
[----:B------:R-:W-:Y:S01]  /*5f70*/  FFMA.FTZ R48, -R218, R48, R153 ;  /* 0x00000030da307223 */ /* 0x000fe20000010199 */
        /* <DEDUP_REMOVED lines=10> */
[----:B------:R-:W-:Y:S01]  /*6020*/  FFMA.FTZ R50, -R218, R50, R91 ;  /* 0x00000032da327223 */ /* 0x000fe2000001015b */
[----:B------:R-:W-:Y:S01]  /*6030*/  ISETP.GE.AND P0, PT, R46, R204, PT ;  /* 0x000000cc2e00720c */ /* 0x000fe20003f06270 */
[----:B------:R-:W-:Y:S01]  /*6040*/  FFMA.FTZ R155, -R218, R44, R155 ;  /* 0x0000002cda9b7223 */ /* 0x000fe2000001019b */
[--C-:B------:R-:W-:Y:S02]  /*6050*/  IADD3 R44, PT, PT, R231, -0x39, -R30.reuse ;  /* 0xffffffc7e72c7810 */ /* 0x100fe40007ffe81e */
[----:B------:R-:W-:Y:S02]  /*6060*/  FSEL R240, R48, -INF , !P2 ;  /* 0xff80000030f07808 */ /* 0x000fe40005000000 */
[----:B------:R-:W-:-:S02]  /*6070*/  IADD3 R48, PT, PT, R0, -0x38, -R30 ;  /* 0xffffffc800307810 */ /* 0x000fc40007ffe81e */
[----:B------:R-:W-:Y:S02]  /*6080*/  ISETP.GE.AND P2, PT, R46, R203, PT ;  /* 0x000000cb2e00720c */ /* 0x000fe40003f46270 */
[----:B------:R-:W-:Y:S02]  /*6090*/  FSEL R50, R50, -INF , P0 ;  /* 0xff80000032327808 */ /* 0x000fe40000000000 */
[----:B------:R-:W-:Y:S02]  /*60a0*/  IABS R44, R44 ;  /* 0x0000002c002c7213 */ /* 0x000fe40000000000 */
[----:B------:R-:W-:Y:S02]  /*60b0*/  FSEL R151, R151, -INF , P1 ;  /* 0xff80000097977808 */ /* 0x000fe40000800000 */
[----:B------:R-:W-:Y:S02]  /*60c0*/  IABS R48, R48 ;  /* 0x0000003000307213 */ /* 0x000fe40000000000 */
[----:B------:R-:W-:-:S02]  /*60d0*/  ISETP.GE.AND P1, PT, R46, R206, PT ;  /* 0x000000ce2e00720c */ /* 0x000fc40003f26270 */
[----:B------:R-:W-:Y:S02]  /*60e0*/  FSEL R158, R50, -INF , !P2 ;  /* 0xff800000329e7808 */ /* 0x000fe40005000000 */
[----:B------:R-:W-:Y:S02]  /*60f0*/  IADD3 R50, PT, PT, R0, -0x39, -R30 ;  /* 0xffffffc700327810 */ /* 0x000fe40007ffe81e */
[----:B------:R-:W-:Y:S02]  /*6100*/  I2FP.F32.S32 R44, R44 ;  /* 0x0000002c002c7245 */ /* 0x000fe40000201400 */
[----:B------:R-:W-:Y:S02]  /*6110*/  FSEL R236, R151, -INF , !P5 ;  /* 0xff80000097ec7808 */ /* 0x000fe40006800000 */
[----:B------:R-:W-:Y:S01]  /*6120*/  ISETP.GE.AND P5, PT, R46, R205, PT ;  /* 0x000000cd2e00720c */ /* 0x000fe20003fa6270 */
[----:B------:R-:W-:Y:S01]  /*6130*/  VIADD R46, R116, 0x38 ;  /* 0x00000038742e7836 */ /* 0x000fe20000000000 */
[----:B------:R-:W-:Y:S01]  /*6140*/  I2FP.F32.S32 R48, R48 ;  /* 0x0000003000307245 */ /* 0x000fe20000201400 */
[----:B------:R-:W-:Y:S01]  /*6150*/  FFMA.FTZ R85, -R218, R44, R85 ;  /* 0x0000002cda557223 */ /* 0x000fe20000010155 */
[----:B------:R-:W-:-:S02]  /*6160*/  FSEL R89, R89, -INF , P1 ;  /* 0xff80000059597808 */ /* 0x000fc40000800000 */
[----:B------:R-:W-:Y:S01]  /*6170*/  IABS R50, R50 ;  /* 0x0000003200327213 */ /* 0x000fe20000000000 */
[----:B------:R-:W-:Y:S01]  /*6180*/  FFMA.FTZ R48, -R218, R48, R157 ;  /* 0x00000030da307223 */ /* 0x000fe2000001019d */
[----:B------:R-:W-:Y:S02]  /*6190*/  IADD3 R44, PT, PT, R231, -0x40, -R30 ;  /* 0xffffffc0e72c7810 */ /* 0x000fe40007ffe81e */
[----:B------:R-:W-:Y:S02]  /*61a0*/  FSEL R160, R89, -INF , !P5 ;  /* 0xff80000059a07808 */ /* 0x000fe40006800000 */
[C---:B------:R-:W-:Y:S02]  /*61b0*/  ISETP.GE.AND P1, PT, R46.reuse, R206, PT ;  /* 0x000000ce2e00720c */ /* 0x040fe40003f26270 */
[C---:B------:R-:W-:Y:S02]  /*61c0*/  ISETP.GE.AND P5, PT, R46.reuse, R205, PT ;  /* 0x000000cd2e00720c */ /* 0x040fe40003fa6270 */
[----:B------:R-:W-:-:S02]  /*61d0*/  ISETP.GE.AND P0, PT, R46, R204, PT ;  /* 0x000000cc2e00720c */ /* 0x000fc40003f06270 */
[----:B------:R-:W-:Y:S01]  /*61e0*/  ISETP.GE.AND P2, PT, R46, R203, PT ;  /* 0x000000cb2e00720c */ /* 0x000fe20003f46270 */
[----:B------:R-:W-:Y:S01]  /*61f0*/  VIADD R46, R116, 0x39 ;  /* 0x00000039742e7836 */ /* 0x000fe20000000000 */
[----:B------:R-:W-:Y:S02]  /*6200*/  I2FP.F32.S32 R50, R50 ;  /* 0x0000003200327245 */ /* 0x000fe40000201400 */
[----:B------:R-:W-:Y:S02]  /*6210*/  IABS R44, R44 ;  /* 0x0000002c002c7213 */ /* 0x000fe40000000000 */
[----:B------:R-:W-:Y:S01]  /*6220*/  FSEL R48, R48, -INF , P0 ;  /* 0xff80000030307808 */ /* 0x000fe20000000000 */
[----:B------:R-:W-:Y:S01]  /*6230*/  FFMA.FTZ R50, -R218, R50, R87 ;  /* 0x00000032da327223 */ /* 0x000fe20000010157 */
[----:B------:R-:W-:Y:S02]  /*6240*/  ISETP.GE.AND P0, PT, R46, R204, PT ;  /* 0x000000cc2e00720c */ /* 0x000fe40003f06270 */
[----:B------:R-:W-:-:S02]  /*6250*/  I2FP.F32.S32 R44, R44 ;  /* 0x0000002c002c7245 */ /* 0x000fc40000201400 */
[----:B------:R-:W-:Y:S02]  /*6260*/  FSEL R238, R48, -INF , !P2 ;  /* 0xff80000030ee7808 */ /* 0x000fe40005000000 */
[--C-:B------:R-:W-:Y:S01]  /*6270*/  IADD3 R48, PT, PT, R0, -0x40, -R30.reuse ;  /* 0xffffffc000307810 */ /* 0x100fe20007ffe81e */
[----:B------:R-:W-:Y:S01]  /*6280*/  FFMA.FTZ R159, -R218, R44, R159 ;  /* 0x0000002cda9f7223 */ /* 0x000fe2000001019f */
[----:B------:R-:W-:Y:S02]  /*6290*/  ISETP.GE.AND P2, PT, R46, R203, PT ;  /* 0x000000cb2e00720c */ /* 0x000fe40003f46270 */
[----:B------:R-:W-:Y:S02]  /*62a0*/  FSEL R50, R50, -INF , P0 ;  /* 0xff80000032327808 */ /* 0x000fe40000000000 */
[----:B------:R-:W-:Y:S02]  /*62b0*/  FSEL R155, R155, -INF , P1 ;  /* 0xff8000009b9b7808 */ /* 0x000fe40000800000 */
[----:B------:R-:W-:-:S02]  /*62c0*/  IADD3 R44, PT, PT, R231, -0x41, -R30 ;  /* 0xffffffbfe72c7810 */ /* 0x000fc40007ffe81e */
[----:B------:R-:W-:Y:S02]  /*62d0*/  IABS R48, R48 ;  /* 0x0000003000307213 */ /* 0x000fe40000000000 */
[----:B------:R-:W-:Y:S02]  /*62e0*/  ISETP.GE.AND P1, PT, R46, R206, PT ;  /* 0x000000ce2e00720c */ /* 0x000fe40003f26270 */
[----:B------:R-:W-:Y:S02]  /*62f0*/  FSEL R152, R50, -INF , !P2 ;  /* 0xff80000032987808 */ /* 0x000fe40005000000 */
[----:B------:R-:W-:Y:S02]  /*6300*/  IADD3 R50, PT, PT, R0, -0x41, -R30 ;  /* 0xffffffbf00327810 */ /* 0x000fe40007ffe81e */
[----:B------:R-:W-:Y:S02]  /*6310*/  FSEL R234, R155, -INF , !P5 ;  /* 0xff8000009bea7808 */ /* 0x000fe40006800000 */
[----:B------:R-:W-:-:S02]  /*6320*/  IABS R44, R44 ;  /* 0x0000002c002c7213 */ /* 0x000fc40000000000 */
[----:B------:R-:W-:Y:S01]  /*6330*/  ISETP.GE.AND P5, PT, R46, R205, PT ;  /* 0x000000cd2e00720c */ /* 0x000fe20003fa6270 */
[----:B------:R-:W-:Y:S01]  /*6340*/  VIADD R46, R116, 0x40 ;  /* 0x00000040742e7836 */ /* 0x000fe20000000000 */
[----:B------:R-:W-:Y:S02]  /*6350*/  I2FP.F32.S32 R48, R48 ;  /* 0x0000003000307245 */ /* 0x000fe40000201400 */
[----:B------:R-:W-:Y:S02]  /*6360*/  FSEL R85, R85, -INF , P1 ;  /* 0xff80000055557808 */ /* 0x000fe40000800000 */
[----:B------:R-:W-:Y:S01]  /*6370*/  IABS R50, R50 ;  /* 0x0000003200327213 */ /* 0x000fe20000000000 */
[----:B------:R-:W-:Y:S01]  /*6380*/  FFMA.FTZ R48, -R218, R48, R161 ;  /* 0x00000030da307223 */ /* 0x000fe200000101a1 */
[----:B------:R-:W-:Y:S02]  /*6390*/  I2FP.F32.S32 R44, R44 ;  /* 0x0000002c002c7245 */ /* 0x000fe40000201400 */
[----:B------:R-:W-:-:S02]  /*63a0*/  FSEL R162, R85, -INF , !P5 ;  /* 0xff80000055a27808 */ /* 0x000fc40006800000 */
[----:B------:R-:W-:Y:S01]  /*63b0*/  ISETP.GE.AND P1, PT, R46, R206, PT ;  /* 0x000000ce2e00720c */ /* 0x000fe20003f26270 */
[----:B------:R-:W-:Y:S01]  /*63c0*/  FFMA.FTZ R81, -R218, R44, R81 ;  /* 0x0000002cda517223 */ /* 0x000fe20000010151 */
[C---:B------:R-:W-:Y:S02]  /*63d0*/  ISETP.GE.AND P5, PT, R46.reuse, R205, PT ;  /* 0x000000cd2e00720c */ /* 0x040fe40003fa6270 */
[C---:B------:R-:W-:Y:S02]  /*63e0*/  ISETP.GE.AND P0, PT, R46.reuse, R204, PT ;  /* 0x000000cc2e00720c */ /* 0x040fe40003f06270 */
[----:B------:R-:W-:Y:S01]  /*63f0*/  ISETP.GE.AND P2, PT, R46, R203, PT ;  /* 0x000000cb2e00720c */ /* 0x000fe20003f46270 */
[----:B------:R-:W-:Y:S01]  /*6400*/  VIADD R46, R116, 0x41 ;  /* 0x00000041742e7836 */ /* 0x000fe20000000000 */
[----:B------:R-:W-:Y:S02]  /*6410*/  I2FP.F32.S32 R50, R50 ;  /* 0x0000003200327245 */ /* 0x000fe40000201400 */
[----:B------:R-:W-:-:S02]  /*6420*/  IADD3 R44, PT, PT, R231, -0x48, -R30 ;  /* 0xffffffb8e72c7810 */ /* 0x000fc40007ffe81e */
[----:B------:R-:W-:Y:S01]  /*6430*/  FSEL R159, R159, -INF , P1 ;  /* 0xff8000009f9f7808 */ /* 0x000fe20000800000 */
[----:B------:R-:W-:Y:S01]  /*6440*/  FFMA.FTZ R50, -R218, R50, R83 ;  /* 0x00000032da327223 */ /* 0x000fe20000010153 */
[----:B------:R-:W-:Y:S02]  /*6450*/  FSEL R48, R48, -INF , P0 ;  /* 0xff80000030307808 */ /* 0x000fe40000000000 */
[C---:B------:R-:W-:Y:S02]  /*6460*/  ISETP.GE.AND P1, PT, R46.reuse, R206, PT ;  /* 0x000000ce2e00720c */ /* 0x040fe40003f26270 */
[----:B------:R-:W-:Y:S02]  /*6470*/  ISETP.GE.AND P0, PT, R46, R204, PT ;  /* 0x000000cc2e00720c */ /* 0x000fe40003f06270 */
[----:B------:R-:W-:Y:S02]  /*6480*/  IABS R44, R44 ;  /* 0x0000002c002c7213 */ /* 0x000fe40000000000 */
[----:B------:R-:W-:-:S02]  /*6490*/  FSEL R190, R159, -INF , !P5 ;  /* 0xff8000009fbe7808 */ /* 0x000fc40006800000 */
[----:B------:R-:W-:Y:S02]  /*64a0*/  FSEL R232, R48, -INF , !P2 ;  /* 0xff80000030e87808 */ /* 0x000fe40005000000 */
[C---:B------:R-:W-:Y:S02]  /*64b0*/  ISETP.GE.AND P5, PT, R46.reuse, R205, PT ;  /* 0x000000cd2e00720c */ /* 0x040fe40003fa6270 */
[----:B------:R-:W-:Y:S01]  /*64c0*/  ISETP.GE.AND P2, PT, R46, R203, PT ;  /* 0x000000cb2e00720c */ /* 0x000fe20003f46270 */
[----:B------:R-:W-:Y:S01]  /*64d0*/  VIADD R46, R116, 0x48 ;  /* 0x00000048742e7836 */ /* 0x000fe20000000000 */
[----:B------:R-:W-:Y:S02]  /*64e0*/  FSEL R81, R81, -INF , P1 ;  /* 0xff80000051517808 */ /* 0x000fe40000800000 */
[----:B------:R-:W-:Y:S02]  /*64f0*/  FSEL R50, R50, -INF , P0 ;  /* 0xff80000032327808 */ /* 0x000fe40000000000 */
[----:B------:R-:W-:-:S02]  /*6500*/  I2FP.F32.S32 R44, R44 ;  /* 0x0000002c002c7245 */ /* 0x000fc40000201400 */
[----:B------:R-:W-:Y:S02]  /*6510*/  FSEL R184, R81, -INF , !P5 ;  /* 0xff80000051b87808 */ /* 0x000fe40006800000 */
[----:B------:R-:W-:Y:S02]  /*6520*/  FSEL R182, R50, -INF , !P2 ;  /* 0xff80000032b67808 */ /* 0x000fe40005000000 */
[C---:B------:R-:W-:Y:S02]  /*6530*/  ISETP.GE.AND P1, PT, R46.reuse, R206, PT ;  /* 0x000000ce2e00720c */ /* 0x040fe40003f26270 */
[C---:B------:R-:W-:Y:S02]  /*6540*/  ISETP.GE.AND P5, PT, R46.reuse, R205, PT ;  /* 0x000000cd2e00720c */ /* 0x040fe40003fa6270 */
[C---:B------:R-:W-:Y:S02]  /*6550*/  ISETP.GE.AND P0, PT, R46.reuse, R204, PT ;  /* 0x000000cc2e00720c */ /* 0x040fe40003f06270 */
[----:B------:R-:W-:Y:S01]  /*6560*/  ISETP.GE.AND P2, PT, R46, R203, PT ;  /* 0x000000cb2e00720c */ /* 0x000fe20003f46270 */
[----:B------:R-:W-:Y:S01]  /*6570*/  FFMA.FTZ R46, -R218, R44, R17 ;  /* 0x0000002cda2e7223 */ /* 0x000fe20000010111 */
[--C-:B------:R-:W-:Y:S01]  /*6580*/  IADD3 R17, PT, PT, R231, -0x49, -R30.reuse ;  /* 0xffffffb7e7117810 */ /* 0x100fe20007ffe81e */
[----:B------:R-:W-:Y:S01]  /*6590*/  VIADD R44, R116, 0x49 ;  /* 0x00000049742c7836 */ /* 0x000fe20000000000 */
[----:B------:R-:W-:-:S02]  /*65a0*/  IADD3 R48, PT, PT, R0, -0x48, -R30 ;  /* 0xffffffb800307810 */ /* 0x000fc40007ffe81e */
[----:B------:R-:W-:Y:S02]  /*65b0*/  IABS R17, R17 ;  /* 0x0000001100117213 */ /* 0x000fe40000000000 */
[----:B------:R-:W-:Y:S02]  /*65c0*/  IABS R48, R48 ;  /* 0x0000003000307213 */ /* 0x000fe40000000000 */
[----:B------:R-:W-:Y:S02]  /*65d0*/  FSEL R46, R46, -INF , P1 ;  /* 0xff8000002e2e7808 */ /* 0x000fe40000800000 */
[----:B------:R-:W-:Y:S02]  /*65e0*/  I2FP.F32.S32 R17, R17 ;  /* 0x0000001100117245 */ /* 0x000fe40000201400 */
[----:B------:R-:W-:Y:S02]  /*65f0*/  IADD3 R50, PT, PT, R0, -0x49, -R30 ;  /* 0xffffffb700327810 */ /* 0x000fe40007ffe81e */
[----:B------:R-:W-:-:S02]  /*6600*/  I2FP.F32.S32 R48, R48 ;  /* 0x0000003000307245 */ /* 0x000fc40000201400 */
[----:B------:R-:W-:Y:S01]  /*6610*/  FSEL R188, R46, -INF , !P5 ;  /* 0xff8000002ebc7808 */ /* 0x000fe20006800000 */
[C---:B------:R-:W-:Y:S01]  /*6620*/  FFMA.FTZ R46, -R218.reuse, R17, R29 ;  /* 0x00000011da2e7223 */ /* 0x040fe2000001011d */
[----:B------:R-:W-:Y:S01]  /*6630*/  IABS R50, R50 ;  /* 0x0000003200327213 */ /* 0x000fe20000000000 */
[----:B------:R-:W-:Y:S01]  /*6640*/  FFMA.FTZ R48, -R218, R48, R77 ;  /* 0x00000030da307223 */ /* 0x000fe2000001014d */
[----:B------:R-:W-:Y:S02]  /*6650*/  ISETP.GE.AND P1, PT, R44, R206, PT ;  /* 0x000000ce2c00720c */ /* 0x000fe40003f26270 */
[----:B------:R-:W-:Y:S02]  /*6660*/  IADD3 R17, PT, PT, R0, -0x50, -R30 ;  /* 0xffffffb000117810 */ /* 0x000fe40007ffe81e */
        /* <DEDUP_REMOVED lines=8> */
[----:B------:R-:W-:-:S02]  /*66f0*/  IADD3 R29, PT, PT, R231, -0x50, -R30 ;  /* 0xffffffb0e71d7810 */ /* 0x000fc40007ffe81e */
[----:B------:R-:W-:Y:S02]  /*6700*/  I2FP.F32.S32 R46, R17 ;  /* 0x00000011002e7245 */ /* 0x000fe40000201400 */
[----:B------:R-:W-:Y:S02]  /*6710*/  IADD3 R17, PT, PT, R231, -0x51, -R30 ;  /* 0xffffffafe7117810 */ /* 0x000fe40007ffe81e */
[----:B------:R-:W-:Y:S01]  /*6720*/  FSEL R228, R48, -INF , !P2 ;  /* 0xff80000030e47808 */ /* 0x000fe20005000000 */
[----:B------:R-:W-:Y:S01]  /*6730*/  FFMA.FTZ R46, -R218, R46, R73 ;  /* 0x0000002eda2e7223 */ /* 0x000fe20000010149 */
[----:B------:R-:W-:Y:S01]  /*6740*/  ISETP.GE.AND P2, PT, R44, R203, PT ;  /* 0x000000cb2c00720c */ /* 0x000fe20003f46270 */
[----:B------:R-:W-:Y:S01]  /*6750*/  VIADD R44, R116, 0x50 ;  /* 0x00000050742c7836 */ /* 0x000fe20000000000 */
[----:B------:R-:W-:Y:S02]  /*6760*/  IABS R29, R29 ;  /* 0x0000001d001d7213 */ /* 0x000fe40000000000 */
[----:B------:R-:W-:-:S02]  /*6770*/  FSEL R50, R50, -INF , P0 ;  /* 0xff80000032327808 */ /* 0x000fc40000000000 */
[----:B------:R-:W-:Y:S02]  /*6780*/  IABS R17, R17 ;  /* 0x0000001100117213 */ /* 0x000fe40000000000 */
[----:B------:R-:W-:Y:S02]  /*6790*/  I2FP.F32.S32 R29, R29 ;  /* 0x0000001d001d7245 */ /* 0x000fe40000201400 */
[----:B------:R-:W-:Y:S02]  /*67a0*/  FSEL R178, R50, -INF , !P2 ;  /* 0xff80000032b27808 */ /* 0x000fe40005000000 */
[----:B------:R-:W-:Y:S01]  /*67b0*/  ISETP.GE.AND P1, PT, R44, R206, PT ;  /* 0x000000ce2c00720c */ /* 0x000fe20003f26270 */
[----:B------:R-:W-:Y:S01]  /*67c0*/  FFMA.FTZ R163, -R218, R29, R163 ;  /* 0x0000001ddaa37223 */ /* 0x000fe200000101a3 */
[----:B------:R-:W-:Y:S01]  /*67d0*/  ISETP.GE.AND P5, PT, R44, R205, PT ;  /* 0x000000cd2c00720c */ /* 0x000fe20003fa6270 */
[----:B------:R-:W-:Y:S01]  /*67e0*/  VIADD R29, R116, 0x51 ;  /* 0x00000051741d7836 */ /* 0x000fe20000000000 */
[----:B------:R-:W-:-:S02]  /*67f0*/  ISETP.GE.AND P0, PT, R44, R204, PT ;  /* 0x000000cc2c00720c */ /* 0x000fc40003f06270 */
[----:B------:R-:W-:Y:S02]  /*6800*/  ISETP.GE.AND P2, PT, R44, R203, PT ;  /* 0x000000cb2c00720c */ /* 0x000fe40003f46270 */
[----:B------:R-:W-:Y:S02]  /*6810*/  I2FP.F32.S32 R17, R17 ;  /* 0x0000001100117245 */ /* 0x000fe40000201400 */
[C-C-:B------:R-:W-:Y:S02]  /*6820*/  IADD3 R44, PT, PT, R0.reuse, -0x51, -R30.reuse ;  /* 0xffffffaf002c7810 */ /* 0x140fe40007ffe81e */
[--C-:B------:R-:W-:Y:S01]  /*6830*/  IADD3 R174, PT, PT, R0, -0x58, -R30.reuse ;  /* 0xffffffa800ae7810 */ /* 0x100fe20007ffe81e */
[----:B------:R-:W-:Y:S01]  /*6840*/  FFMA.FTZ R31, -R218, R17, R31 ;  /* 0x00000011da1f7223 */ /* 0x000fe2000001011f */
[----:B------:R-:W-:Y:S02]  /*6850*/  IABS R44, R44 ;  /* 0x0000002c002c7213 */ /* 0x000fe40000000000 */
[----:B------:R-:W-:-:S02]  /*6860*/  IADD3 R17, PT, PT, R231, -0x58, -R30 ;  /* 0xffffffa8e7117810 */ /* 0x000fc40007ffe81e */
[----:B------:R-:W-:Y:S02]  /*6870*/  FSEL R172, R163, -INF , P1 ;  /* 0xff800000a3ac7808 */ /* 0x000fe40000800000 */
[----:B------:R-:W-:Y:S02]  /*6880*/  FSEL R180, R46, -INF , P0 ;  /* 0xff8000002eb47808 */ /* 0x000fe40000000000 */
[----:B------:R-:W-:Y:S02]  /*6890*/  I2FP.F32.S32 R44, R44 ;  /* 0x0000002c002c7245 */ /* 0x000fe40000201400 */
[----:B------:R-:W-:Y:S02]  /*68a0*/  IABS R17, R17 ;  /* 0x0000001100117213 */ /* 0x000fe40000000000 */
[----:B------:R-:W-:Y:S01]  /*68b0*/  IABS R174, R174 ;  /* 0x000000ae00ae7213 */ /* 0x000fe20000000000 */
[----:B------:R-:W-:Y:S01]  /*68c0*/  FFMA.FTZ R45, -R218, R44, R45 ;  /* 0x0000002cda2d7223 */ /* 0x000fe2000001012d */
[----:B------:R-:W-:-:S02]  /*68d0*/  FSEL R172, R172, -INF , !P5 ;  /* 0xff800000acac7808 */ /* 0x000fc40006800000 */
        /* <DEDUP_REMOVED lines=13> */
[----:B------:R-:W-:Y:S02]  /*69b0*/  ISETP.GE.AND P0, PT, R29, R204, PT ;  /* 0x000000cc1d00720c */ /* 0x000fe40003f06270 */
[----:B------:R-:W-:Y:S01]  /*69c0*/  IADD3 R170, PT, PT, R0, -0x59, -R30 ;  /* 0xffffffa700aa7810 */ /* 0x000fe20007ffe81e */
[----:B------:R-:W-:Y:S01]  /*69d0*/  VIADD R19, R116, 0x59 ;  /* 0x0000005974137836 */ /* 0x000fe20000000000 */
[----:B------:R-:W-:-:S02]  /*69e0*/  FSEL R168, R168, -INF , !P5 ;  /* 0xff800000a8a87808 */ /* 0x000fc40006800000 */
[----:B------:R-:W-:Y:S02]  /*69f0*/  FSEL R176, R176, -INF , !P2 ;  /* 0xff800000b0b07808 */ /* 0x000fe40005000000 */
[C---:B------:R-:W-:Y:S02]  /*6a00*/  ISETP.GE.AND P5, PT, R29.reuse, R205, PT ;  /* 0x000000cd1d00720c */ /* 0x040fe40003fa6270 */
[----:B------:R-:W-:Y:S02]  /*6a10*/  ISETP.GE.AND P2, PT, R29, R203, PT ;  /* 0x000000cb1d00720c */ /* 0x000fe40003f46270 */
[----:B------:R-:W-:Y:S02]  /*6a20*/  FSEL R166, R75, -INF , P1 ;  /* 0xff8000004ba67808 */ /* 0x000fe40000800000 */
[----:B------:R-:W-:Y:S02]  /*6a30*/  IABS R170, R170 ;  /* 0x000000aa00aa7213 */ /* 0x000fe40000000000 */
[----:B------:R-:W-:-:S02]  /*6a40*/  FSEL R174, R174, -INF , P0 ;  /* 0xff800000aeae7808 */ /* 0x000fc40000000000 */
[----:B------:R-:W-:Y:S02]  /*6a50*/  FSEL R166, R166, -INF , !P5 ;  /* 0xff800000a6a67808 */ /* 0x000fe40006800000 */
[----:B------:R-:W-:Y:S02]  /*6a60*/  I2FP.F32.S32 R170, R170 ;  /* 0x000000aa00aa7245 */ /* 0x000fe40000201400 */
[----:B------:R-:W-:Y:S02]  /*6a70*/  FSEL R174, R174, -INF , !P2 ;  /* 0xff800000aeae7808 */ /* 0x000fe40005000000 */
[----:B------:R-:W-:Y:S02]  /*6a80*/  IADD3 R17, PT, PT, R231, -0x59, -R30 ;  /* 0xffffffa7e7117810 */ /* 0x000fe40007ffe81e */
[C---:B------:R-:W-:Y:S02]  /*6a90*/  ISETP.GE.AND P1, PT, R19.reuse, R206, PT ;  /* 0x000000ce1300720c */ /* 0x040fe40003f26270 */
[----:B------:R-:W-:-:S02]  /*6aa0*/  ISETP.GE.AND P5, PT, R19, R205, PT ;  /* 0x000000cd1300720c */ /* 0x000fc40003fa6270 */
[C---:B------:R-:W-:Y:S02]  /*6ab0*/  ISETP.GE.AND P0, PT, R19.reuse, R204, PT ;  /* 0x000000cc1300720c */ /* 0x040fe40003f06270 */
[----:B------:R-:W-:Y:S02]  /*6ac0*/  ISETP.GE.AND P2, PT, R19, R203, PT ;  /* 0x000000cb1300720c */ /* 0x000fe40003f46270 */
[----:B------:R-:W-:Y:S01]  /*6ad0*/  IADD3 R19, PT, PT, R231, -0x60, -R30 ;  /* 0xffffffa0e7137810 */ /* 0x000fe20007ffe81e */
[----:B------:R-:W-:Y:S01]  /*6ae0*/  FFMA.FTZ R170, -R218, R170, R5 ;  /* 0x000000aadaaa7223 */ /* 0x000fe20000010105 */
[----:B------:R-:W-:Y:S02]  /*6af0*/  IABS R17, R17 ;  /* 0x0000001100117213 */ /* 0x000fe40000000000 */
[----:B------:R-:W-:Y:S02]  /*6b00*/  IABS R5, R19 ;  /* 0x0000001300057213 */ /* 0x000fe40000000000 */
[----:B------:R-:W-:-:S02]  /*6b10*/  I2FP.F32.S32 R17, R17 ;  /* 0x0000001100117245 */ /* 0x000fc40000201400 */
[----:B------:R-:W-:Y:S02]  /*6b20*/  I2FP.F32.S32 R5, R5 ;  /* 0x0000000500057245 */ /* 0x000fe40000201400 */
[--C-:B------:R-:W-:Y:S01]  /*6b30*/  IADD3 R44, PT, PT, R0, -0x60, -R30.reuse ;  /* 0xffffffa0002c7810 */ /* 0x100fe20007ffe81e */
[----:B------:R-:W-:Y:S01]  /*6b40*/  FFMA.FTZ R25, -R218, R17, R25 ;  /* 0x00000011da197223 */ /* 0x000fe20000010119 */
[--C-:B------:R-:W-:Y:S01]  /*6b50*/  IADD3 R46, PT, PT, R0, -0x61, -R30.reuse ;  /* 0xffffff9f002e7810 */ /* 0x100fe20007ffe81e */
[----:B------:R-:W-:Y:S01]  /*6b60*/  FFMA.FTZ R27, -R218, R5, R27 ;  /* 0x00000005da1b7223 */ /* 0x000fe2000001011b */
[----:B------:R-:W-:Y:S02]  /*6b70*/  IABS R44, R44 ;  /* 0x0000002c002c7213 */ /* 0x000fe40000000000 */
[----:B------:R-:W-:Y:S01]  /*6b80*/  IADD3 R5, PT, PT, R231, -0x61, -R30 ;  /* 0xffffff9fe7057810 */ /* 0x000fe20007ffe81e */
[----:B------:R-:W-:Y:S01]  /*6b90*/  VIADD R17, R116, 0x60 ;  /* 0x0000006074117836 */ /* 0x000fe20000000000 */
[----:B------:R-:W-:-:S02]  /*6ba0*/  FSEL R164, R25, -INF , P1 ;  /* 0xff80000019a47808 */ /* 0x000fc40000800000 */
[----:B------:R-:W-:Y:S02]  /*6bb0*/  FSEL R170, R170, -INF , P0 ;  /* 0xff800000aaaa7808 */ /* 0x000fe40000000000 */
[----:B------:R-:W-:Y:S02]  /*6bc0*/  I2FP.F32.S32 R44, R44 ;  /* 0x0000002c002c7245 */ /* 0x000fe40000201400 */
[----:B------:R-:W-:Y:S02]  /*6bd0*/  IABS R5, R5 ;  /* 0x0000000500057213 */ /* 0x000fe40000000000 */
[----:B------:R-:W-:Y:S01]  /*6be0*/  IABS R46, R46 ;  /* 0x0000002e002e7213 */ /* 0x000fe20000000000 */
[----:B------:R-:W-:Y:S01]  /*6bf0*/  FFMA.FTZ R51, -R218, R44, R51 ;  /* 0x0000002cda337223 */ /* 0x000fe20000010133 */
[----:B------:R-:W-:Y:S02]  /*6c00*/  FSEL R164, R164, -INF , !P5 ;  /* 0xff800000a4a47808 */ /* 0x000fe40006800000 */
[----:B------:R-:W-:-:S02]  /*6c10*/  FSEL R170, R170, -INF , !P2 ;  /* 0xff800000aaaa7808 */ /* 0x000fc40005000000 */
[C---:B------:R-:W-:Y:S02]  /*6c20*/  ISETP.GE.AND P1, PT, R17.reuse, R206, PT ;  /* 0x000000ce1100720c */ /* 0x040fe40003f26270 */
[C---:B------:R-:W-:Y:S02]  /*6c30*/  ISETP.GE.AND P5, PT, R17.reuse, R205, PT ;  /* 0x000000cd1100720c */ /* 0x040fe40003fa6270 */
[C---:B------:R-:W-:Y:S02]  /*6c40*/  ISETP.GE.AND P0, PT, R17.reuse, R204, PT ;  /* 0x000000cc1100720c */ /* 0x040fe40003f06270 */
[----:B------:R-:W-:Y:S01]  /*6c50*/  ISETP.GE.AND P2, PT, R17, R203, PT ;  /* 0x000000cb1100720c */ /* 0x000fe20003f46270 */
[----:B------:R-:W-:Y:S01]  /*6c60*/  VIADD R17, R116, 0x61 ;  /* 0x0000006174117836 */ /* 0x000fe20000000000 */
[----:B------:R-:W-:Y:S02]  /*6c70*/  I2FP.F32.S32 R5, R5 ;  /* 0x0000000500057245 */ /* 0x000fe40000201400 */
[----:B------:R-:W-:-:S02]  /*6c80*/  I2FP.F32.S32 R46, R46 ;  /* 0x0000002e002e7245 */ /* 0x000fc40000201400 */
[----:B------:R-:W-:Y:S01]  /*6c90*/  IADD3 R142, PT, PT, R231, -0x68, -R30 ;  /* 0xffffff98e78e7810 */ /* 0x000fe20007ffe81e */
[C---:B------:R-:W-:Y:S01]  /*6ca0*/  FFMA.FTZ R47, -R218.reuse, R5, R47 ;  /* 0x00000005da2f7223 */ /* 0x040fe2000001012f */
[----:B------:R-:W-:Y:S01]  /*6cb0*/  FSEL R148, R27, -INF , P1 ;  /* 0xff8000001b947808 */ /* 0x000fe20000800000 */
[----:B------:R-:W-:Y:S01]  /*6cc0*/  FFMA.FTZ R49, -R218, R46, R49 ;  /* 0x0000002eda317223 */ /* 0x000fe20000010131 */
[----:B------:R-:W-:Y:S02]  /*6cd0*/  FSEL R156, R51, -INF , P0 ;  /* 0xff800000339c7808 */ /* 0x000fe40000000000 */
[----:B------:R-:W-:Y:S02]  /*6ce0*/  IABS R142, R142 ;  /* 0x0000008e008e7213 */ /* 0x000fe40000000000 */
[C---:B------:R-:W-:Y:S02]  /*6cf0*/  ISETP.GE.AND P1, PT, R17.reuse, R206, PT ;  /* 0x000000ce1100720c */ /* 0x040fe40003f26270 */
[----:B------:R-:W-:Y:S01]  /*6d00*/  ISETP.GE.AND P0, PT, R17, R204, PT ;  /* 0x000000cc1100720c */ /* 0x000fe20003f06270 */
[----:B------:R-:W-:Y:S01]  /*6d10*/  VIADD R5, R116, 0x68 ;  /* 0x0000006874057836 */ /* 0x000fe20000000000 */
[----:B------:R-:W-:-:S02]  /*6d20*/  FSEL R148, R148, -INF , !P5 ;  /* 0xff80000094947808 */ /* 0x000fc40006800000 */
[----:B------:R-:W-:Y:S02]  /*6d30*/  FSEL R156, R156, -INF , !P2 ;  /* 0xff8000009c9c7808 */ /* 0x000fe40005000000 */
[----:B------:R-:W-:Y:S02]  /*6d40*/  I2FP.F32.S32 R142, R142 ;  /* 0x0000008e008e7245 */ /* 0x000fe40000201400 */
[C---:B------:R-:W-:Y:S02]  /*6d50*/  ISETP.GE.AND P5, PT, R17.reuse, R205, PT ;  /* 0x000000cd1100720c */ /* 0x040fe40003fa6270 */
[----:B------:R-:W-:Y:S02]  /*6d60*/  ISETP.GE.AND P2, PT, R17, R203, PT ;  /* 0x000000cb1100720c */ /* 0x000fe40003f46270 */
[----:B------:R-:W-:Y:S02]  /*6d70*/  IADD3 R44, PT, PT, R0, -0x68, -R30 ;  /* 0xffffff98002c7810 */ /* 0x000fe40007ffe81e */
[----:B------:R-:W-:-:S02]  /*6d80*/  FSEL R146, R47, -INF , P1 ;  /* 0xff8000002f927808 */ /* 0x000fc40000800000 */
[----:B------:R-:W-:Y:S01]  /*6d90*/  FSEL R154, R49, -INF , P0 ;  /* 0xff800000319a7808 */ /* 0x000fe20000000000 */
[----:B------:R-:W-:Y:S01]  /*6da0*/  FFMA.FTZ R142, -R218, R142, R13 ;  /* 0x0000008eda8e7223 */ /* 0x000fe2000001010d */
[----:B------:R-:W-:Y:S02]  /*6db0*/  IABS R44, R44 ;  /* 0x0000002c002c7213 */ /* 0x000fe40000000000 */
[----:B------:R-:W-:Y:S02]  /*6dc0*/  FSEL R146, R146, -INF , !P5 ;  /* 0xff80000092927808 */ /* 0x000fe40006800000 */
[----:B------:R-:W-:Y:S02]  /*6dd0*/  FSEL R154, R154, -INF , !P2 ;  /* 0xff8000009a9a7808 */ /* 0x000fe40005000000 */
[C---:B------:R-:W-:Y:S02]  /*6de0*/  ISETP.GE.AND P1, PT, R5.reuse, R206, PT ;  /* 0x000000ce0500720c */ /* 0x040fe40003f26270 */
[----:B------:R-:W-:-:S02]  /*6df0*/  ISETP.GE.AND P5, PT, R5, R205, PT ;  /* 0x000000cd0500720c */ /* 0x000fc40003fa6270 */
[C---:B------:R-:W-:Y:S02]  /*6e00*/  ISETP.GE.AND P0, PT, R5.reuse, R204, PT ;  /* 0x000000cc0500720c */ /* 0x040fe40003f06270 */
[----:B------:R-:W-:Y:S02]  /*6e10*/  ISETP.GE.AND P2, PT, R5, R203, PT ;  /* 0x000000cb0500720c */ /* 0x000fe40003f46270 */
[--C-:B------:R-:W-:Y:S02]  /*6e20*/  IADD3 R13, PT, PT, R231, -0x69, -R30.reuse ;  /* 0xffffff97e70d7810 */ /* 0x100fe40007ffe81e */
[----:B------:R-:W-:Y:S02]  /*6e30*/  IADD3 R5, PT, PT, R0, -0x69, -R30 ;  /* 0xffffff9700057810 */ /* 0x000fe40007ffe81e */
[----:B------:R-:W-:Y:S02]  /*6e40*/  I2FP.F32.S32 R44, R44 ;  /* 0x0000002c002c7245 */ /* 0x000fe40000201400 */
[----:B------:R-:W-:-:S02]  /*6e50*/  IABS R13, R13 ;  /* 0x0000000d000d7213 */ /* 0x000fc40000000000 */
[----:B------:R-:W-:Y:S01]  /*6e60*/  IABS R5, R5 ;  /* 0x0000000500057213 */ /* 0x000fe20000000000 */
[----:B------:R-:W-:Y:S01]  /*6e70*/  FFMA.FTZ R61, -R218, R44, R61 ;  /* 0x0000002cda3d7223 */ /* 0x000fe2000001013d */
[----:B------:R-:W-:Y:S02]  /*6e80*/  I2FP.F32.S32 R13, R13 ;  /* 0x0000000d000d7245 */ /* 0x000fe40000201400 */
[--C-:B------:R-:W-:Y:S02]  /*6e90*/  IADD3 R44, PT, PT, R231, -0x70, -R30.reuse ;  /* 0xffffff90e72c7810 */ /* 0x100fe40007ffe81e */
[----:B------:R-:W-:Y:S02]  /*6ea0*/  I2FP.F32.S32 R46, R5 ;  /* 0x00000005002e7245 */ /* 0x000fe40000201400 */
[--C-:B------:R-:W-:Y:S01]  /*6eb0*/  IADD3 R5, PT, PT, R0, -0x70, -R30.reuse ;  /* 0xffffff9000057810 */ /* 0x100fe20007ffe81e */
[----:B------:R-:W-:Y:S01]  /*6ec0*/  VIADD R17, R116, 0x69 ;  /* 0x0000006974117836 */ /* 0x000fe20000000000 */
[----:B------:R-:W-:Y:S01]  /*6ed0*/  FSEL R142, R142, -INF , P1 ;  /* 0xff8000008e8e7808 */ /* 0x000fe20000800000 */
[----:B------:R-:W-:Y:S01]  /*6ee0*/  FFMA.FTZ R7, -R218, R13, R7 ;  /* 0x0000000dda077223 */ /* 0x000fe20000010107 */
[----:B------:R-:W-:Y:S01]  /*6ef0*/  IABS R44, R44 ;  /* 0x0000002c002c7213 */ /* 0x000fe20000000000 */
[----:B------:R-:W-:Y:S01]  /*6f00*/  IMAD.IADD R13, R0, 0x1, -R30 ;  /* 0x00000001000d7824 */ /* 0x000fe200078e0a1e */
[----:B------:R-:W-:-:S02]  /*6f10*/  FSEL R150, R61, -INF , P0 ;  /* 0xff8000003d967808 */ /* 0x000fc40000000000 */
[----:B------:R-:W-:Y:S01]  /*6f20*/  IABS R5, R5 ;  /* 0x0000000500057213 */ /* 0x000fe20000000000 */
[----:B------:R-:W-:Y:S01]  /*6f30*/  FFMA.FTZ R21, -R218, R46, R21 ;  /* 0x0000002eda157223 */ /* 0x000fe20000010115 */
[----:B------:R-:W-:Y:S02]  /*6f40*/  FSEL R142, R142, -INF , !P5 ;  /* 0xff8000008e8e7808 */ /* 0x000fe40006800000 */
[----:B------:R-:W-:Y:S02]  /*6f50*/  I2FP.F32.S32 R44, R44 ;  /* 0x0000002c002c7245 */ /* 0x000fe40000201400 */
[----:B------:R-:W-:Y:S02]  /*6f60*/  FSEL R150, R150, -INF , !P2 ;  /* 0xff80000096967808 */ /* 0x000fe40005000000 */
[C---:B------:R-:W-:Y:S02]  /*6f70*/  ISETP.GE.AND P1, PT, R17.reuse, R206, PT ;  /* 0x000000ce1100720c */ /* 0x040fe40003f26270 */
[----:B------:R-:W-:-:S02]  /*6f80*/  ISETP.GE.AND P5, PT, R17, R205, PT ;  /* 0x000000cd1100720c */ /* 0x000fc40003fa6270 */
[C---:B------:R-:W-:Y:S02]  /*6f90*/  ISETP.GE.AND P0, PT, R17.reuse, R204, PT ;  /* 0x000000cc1100720c */ /* 0x040fe40003f06270 */
[----:B------:R-:W-:Y:S01]  /*6fa0*/  ISETP.GE.AND P2, PT, R17, R203, PT ;  /* 0x000000cb1100720c */ /* 0x000fe20003f46270 */
[----:B------:R-:W-:Y:S01]  /*6fb0*/  VIADD R17, R116, 0x70 ;  /* 0x0000007074117836 */ /* 0x000fe20000000000 */
[----:B------:R-:W-:Y:S02]  /*6fc0*/  I2FP.F32.S32 R5, R5 ;  /* 0x0000000500057245 */ /* 0x000fe40000201400 */
[----:B------:R-:W-:Y:S01]  /*6fd0*/  IABS R13, R13 ;  /* 0x0000000d000d7213 */ /* 0x000fe20000000000 */
[C---:B------:R-:W-:Y:S01]  /*6fe0*/  FFMA.FTZ R23, -R218.reuse, R44, R23 ;  /* 0x0000002cda177223 */ /* 0x040fe20000010117 */
[----:B------:R-:W-:Y:S01]  /*6ff0*/  FSEL R7, R7, -INF , P1 ;  /* 0xff80000007077808 */ /* 0x000fe20000800000 */
[----:B------:R-:W-:Y:S01]  /*7000*/  FFMA.FTZ R5, -R218, R5, R15 ;  /* 0x00000005da057223 */ /* 0x000fe2000001010f */
[----:B------:R-:W-:-:S02]  /*7010*/  FSEL R21, R21, -INF , P0 ;  /* 0xff80000015157808 */ /* 0x000fc40000000000 */
[----:B------:R-:W-:Y:S02]  /*7020*/  I2FP.F32.S32 R44, R13 ;  /* 0x0000000d002c7245 */ /* 0x000fe40000201400 */
[C---:B------:R-:W-:Y:S02]  /*7030*/  ISETP.GE.AND P0, PT, R17.reuse, R204, PT ;  /* 0x000000cc1100720c */ /* 0x040fe40003f06270 */
[----:B------:R-:W-:Y:S01]  /*7040*/  ISETP.GE.AND P1, PT, R17, R206, PT ;  /* 0x000000ce1100720c */ /* 0x000fe20003f26270 */
[----:B------:R-:W-:Y:S01]  /*7050*/  FFMA.FTZ R107, -R218, R44, R107 ;  /* 0x0000002cda6b7223 */ /* 0x000fe2000001016b */
[----:B------:R-:W-:Y:S02]  /*7060*/  FSEL R140, R7, -INF , !P5 ;  /* 0xff800000078c7808 */ /* 0x000fe40006800000 */
[----:B------:R-:W-:Y:S02]  /*7070*/  FSEL R144, R21, -INF , !P2 ;  /* 0xff80000015907808 */ /* 0x000fe40005000000 */
[----:B------:R-:W-:-:S02]  /*7080*/  ISETP.GE.AND P2, PT, R17, R203, PT ;  /* 0x000000cb1100720c */ /* 0x000fc40003f46270 */
[----:B------:R-:W-:Y:S02]  /*7090*/  FSEL R5, R5, -INF , P0 ;  /* 0xff80000005057808 */ /* 0x000fe40000000000 */
[----:B------:R-:W-:Y:S01]  /*70a0*/  IADD3 R7, PT, PT, R231, -0x71, -R30 ;  /* 0xffffff8fe7077810 */ /* 0x000fe20007ffe81e */
[----:B------:R-:W-:Y:S01]  /*70b0*/  FFMA.FTZ R105, -R218, R42, R105 ;  /* 0x0000002ada697223 */ /* 0x000fe20000010169 */
[C---:B------:R-:W-:Y:S02]  /*70c0*/  ISETP.GE.AND P0, PT, R116.reuse, R204, PT ;  /* 0x000000cc7400720c */ /* 0x040fe40003f06270 */
[----:B------:R-:W-:Y:S02]  /*70d0*/  FSEL R122, R23, -INF , P1 ;  /* 0xff800000177a7808 */ /* 0x000fe40000800000 */
[----:B------:R-:W-:Y:S02]  /*70e0*/  ISETP.GE.AND P1, PT, R116, R206, PT ;  /* 0x000000ce7400720c */ /* 0x000fe40003f26270 */
[----:B------:R-:W-:-:S02]  /*70f0*/  FSEL R130, R5, -INF , !P2 ;  /* 0xff80000005827808 */ /* 0x000fc40005000000 */
[----:B------:R-:W-:Y:S02]  /*7100*/  IABS R7, R7 ;  /* 0x0000000700077213 */ /* 0x000fe40000000000 */
[C---:B------:R-:W-:Y:S02]  /*7110*/  ISETP.GE.AND P2, PT, R116.reuse, R203, PT ;  /* 0x000000cb7400720c */ /* 0x040fe40003f46270 */
[----:B------:R-:W-:Y:S02]  /*7120*/  FSEL R107, R107, -INF , P0 ;  /* 0xff8000006b6b7808 */ /* 0x000fe40000000000 */
[----:B------:R-:W-:Y:S01]  /*7130*/  ISETP.GE.AND P5, PT, R17, R205, PT ;  /* 0x000000cd1100720c */ /* 0x000fe20003fa6270 */
[----:B------:R-:W-:Y:S01]  /*7140*/  VIADD R17, R116, 0x71 ;  /* 0x0000007174117836 */ /* 0x000fe20000000000 */
[----:B------:R-:W-:Y:S02]  /*7150*/  FSEL R42, R43, -INF , !P4 ;  /* 0xff8000002b2a7808 */ /* 0x000fe40006000000 */
[----:B------:R-:W-:-:S02]  /*7160*/  IADD3 R5, PT, PT, R231, -0x78, -R30 ;  /* 0xffffff88e7057810 */ /* 0x000fc40007ffe81e */
[----:B------:R-:W-:Y:S02]  /*7170*/  ISETP.GE.AND P4, PT, R116, R205, PT ;  /* 0x000000cd7400720c */ /* 0x000fe40003f86270 */
[----:B------:R-:W-:Y:S02]  /*7180*/  FSEL R105, R105, -INF , P1 ;  /* 0xff80000069697808 */ /* 0x000fe40000800000 */
[----:B------:R-:W-:Y:S02]  /*7190*/  I2FP.F32.S32 R21, R7 ;  /* 0x0000000700157245 */ /* 0x000fe40000201400 */
[----:B------:R-:W-:Y:S02]  /*71a0*/  FSEL R7, R107, -INF , !P2 ;  /* 0xff8000006b077808 */ /* 0x000fe40005000000 */
[----:B------:R-:W-:Y:S02]  /*71b0*/  IABS R19, R5 ;  /* 0x0000000500137213 */ /* 0x000fe40000000000 */
[----:B------:R-:W-:-:S02]  /*71c0*/  FSEL R5, R105, -INF , !P4 ;  /* 0xff80000069057808 */ /* 0x000fc40006000000 */
[C---:B------:R-:W-:Y:S02]  /*71d0*/  ISETP.GE.AND P1, PT, R17.reuse, R206, PT ;  /* 0x000000ce1100720c */ /* 0x040fe40003f26270 */
[C---:B------:R-:W-:Y:S02]  /*71e0*/  ISETP.GE.AND P4, PT, R17.reuse, R205, PT ;  /* 0x000000cd1100720c */ /* 0x040fe40003f86270 */
[C---:B------:R-:W-:Y:S02]  /*71f0*/  ISETP.GE.AND P0, PT, R17.reuse, R204, PT ;  /* 0x000000cc1100720c */ /* 0x040fe40003f06270 */
[----:B------:R-:W-:Y:S02]  /*7200*/  ISETP.GE.AND P2, PT, R17, R203, PT ;  /* 0x000000cb1100720c */ /* 0x000fe40003f46270 */
[----:B------:R-:W-:Y:S02]  /*7210*/  IADD3 R13, PT, PT, R0, -0x78, -R30 ;  /* 0xffffff88000d7810 */ /* 0x000fe40007ffe81e */
[----:B------:R-:W-:-:S02]  /*7220*/  FMNMX3.FTZ R17, R7, R22, R20, !PT ;  /* 0x0000001607117276 */ /* 0x000fc40007810014 */
[----:B------:R-:W-:Y:S02]  /*7230*/  IABS R13, R13 ;  /* 0x0000000d000d7213 */ /* 0x000fe40000000000 */
[----:B------:R-:W-:Y:S02]  /*7240*/  FMNMX3.FTZ R17, R17, R18, R14, !PT ;  /* 0x0000001211117276 */ /* 0x000fe4000781000e */
[----:B------:R-:W-:Y:S02]  /*7250*/  I2FP.F32.S32 R46, R13 ;  /* 0x0000000d002e7245 */ /* 0x000fe40000201400 */
[----:B------:R-:W-:Y:S02]  /*7260*/  FMNMX3.FTZ R17, R17, R12, R16, !PT ;  /* 0x0000000c11117276 */ /* 0x000fe40007810010 */
[----:B------:R-:W-:Y:S02]  /*7270*/  FMNMX3.FTZ R13, R5, R4, R42, !PT ;  /* 0x00000004050d7276 */ /* 0x000fe4000781002a */
[----:B------:R-:W-:-:S02]  /*7280*/  FMNMX3.FTZ R17, R17, R28, R248, !PT ;  /* 0x0000001c11117276 */ /* 0x000fc400078100f8 */
[----:B------:R-:W-:Y:S02]  /*7290*/  IADD3 R15, PT, PT, R0, -0x71, -R30 ;  /* 0xffffff8f000f7810 */ /* 0x000fe40007ffe81e */
[----:B------:R-:W-:Y:S01]  /*72a0*/  FMNMX3.FTZ R13, R13, R6, R8, !PT ;  /* 0x000000060d0d7276 */ /* 0x000fe20007810008 */
[----:B------:R-:W-:Y:S01]  /*72b0*/  FFMA.FTZ R9, -R218, R21, R9 ;  /* 0x00000015da097223 */ /* 0x000fe20000010109 */
[----:B------:R-:W-:Y:S02]  /*72c0*/  FMNMX3.FTZ R17, R17, R134, R246, !PT ;  /* 0x0000008611117276 */ /* 0x000fe400078100f6 */
[----:B------:R-:W-:Y:S02]  /*72d0*/  IABS R15, R15 ;  /* 0x0000000f000f7213 */ /* 0x000fe40000000000 */
[----:B------:R-:W-:Y:S02]  /*72e0*/  FMNMX3.FTZ R21, R13, R10, R24, !PT ;  /* 0x0000000a0d157276 */ /* 0x000fe40007810018 */
[----:B------:R-:W-:-:S02]  /*72f0*/  I2FP.F32.S32 R44, R19 ;  /* 0x00000013002c7245 */ /* 0x000fc40000201400 */
[----:B------:R-:W-:Y:S02]  /*7300*/  FMNMX3.FTZ R19, R17, R132, R240, !PT ;  /* 0x0000008411137276 */ /* 0x000fe400078100f0 */
[----:B------:R-:W-:Y:S02]  /*7310*/  I2FP.F32.S32 R15, R15 ;  /* 0x0000000f000f7245 */ /* 0x000fe40000201400 */
[----:B------:R-:W-:Y:S02]  /*7320*/  FMNMX3.FTZ R17, R21, R26, R244, !PT ;  /* 0x0000001a15117276 */ /* 0x000fe400078100f4 */
[----:B------:R-:W-:Y:S01]  /*7330*/  FMNMX3.FTZ R19, R19, R158, R238, !PT ;  /* 0x0000009e13137276 */ /* 0x000fe200078100ee */
[----:B------:R-:W-:Y:S01]  /*7340*/  FFMA.FTZ R11, -R218, R15, R11 ;  /* 0x0000000fda0b7223 */ /* 0x000fe2000001010b */
[----:B------:R-:W-:Y:S02]  /*7350*/  FMNMX3.FTZ R17, R17, R136, R138, !PT ;  /* 0x0000008811117276 */ /* 0x000fe4000781008a */
[----:B------:R-:W-:-:S02]  /*7360*/  FMNMX3.FTZ R19, R19, R152, R232, !PT ;  /* 0x0000009813137276 */ /* 0x000fc400078100e8 */
[----:B------:R-:W-:Y:S02]  /*7370*/  FMNMX3.FTZ R17, R17, R242, R236, !PT ;  /* 0x000000f211117276 */ /* 0x000fe400078100ec */
[----:B------:R-:W-:Y:S02]  /*7380*/  FSEL R128, R11, -INF , P0 ;  /* 0xff8000000b807808 */ /* 0x000fe40000000000 */
[----:B------:R-:W-:Y:S02]  /*7390*/  FMNMX3.FTZ R11, R19, R182, R228, !PT ;  /* 0x000000b6130b7276 */ /* 0x000fe400078100e4 */
[----:B------:R-:W-:Y:S02]  /*73a0*/  FMNMX3.FTZ R17, R17, R160, R234, !PT ;  /* 0x000000a011117276 */ /* 0x000fe400078100ea */
[----:B------:R-:W-:Y:S02]  /*73b0*/  IADD3 R0, PT, PT, R0, -0x79, -R30 ;  /* 0xffffff8700007810 */ /* 0x000fe40007ffe81e */
[----:B------:R-:W-:-:S02]  /*73c0*/  FMNMX3.FTZ R11, R11, R178, R180, !PT ;  /* 0x000000b20b0b7276 */ /* 0x000fc400078100b4 */
[----:B------:R-:W-:Y:S02]  /*73d0*/  IADD3 R30, PT, PT, R231, -0x79, -R30 ;  /* 0xffffff87e71e7810 */ /* 0x000fe40007ffe81e */
[----:B------:R-:W-:Y:S01]  /*73e0*/  FMNMX3.FTZ R17, R17, R162, R190, !PT ;  /* 0x000000a211117276 */ /* 0x000fe200078100be */
[----:B------:R-:W-:Y:S01]  /*73f0*/  VIADD R15, R116, 0x78 ;  /* 0x00000078740f7836 */ /* 0x000fe20000000000 */
[----:B------:R-:W-:Y:S02]  /*7400*/  IABS R0, R0 ;  /* 0x0000000000007213 */ /* 0x000fe40000000000 */
[----:B------:R-:W-:Y:S02]  /*7410*/  FMNMX3.FTZ R11, R11, R176, R174, !PT ;  /* 0x000000b00b0b7276 */ /* 0x000fe400078100ae */
[----:B------:R-:W-:Y:S02]  /*7420*/  IABS R30, R30 ;  /* 0x0000001e001e7213 */ /* 0x000fe40000000000 */
[----:B------:R-:W-:Y:S01]  /*7430*/  FMNMX3.FTZ R17, R17, R184, R188, !PT ;  /* 0x000000b811117276 */ /* 0x000fe200078100bc */
[C---:B------:R-:W-:Y:S01]  /*7440*/  FFMA.FTZ R46, -R218.reuse, R46, R63 ;  /* 0x0000002eda2e7223 */ /* 0x040fe2000001013f */
[----:B------:R-:W-:Y:S01]  /*7450*/  I2FP.F32.S32 R0, R0 ;  /* 0x0000000000007245 */ /* 0x000fe20000201400 */
[----:B------:R-:W-:Y:S01]  /*7460*/  FFMA.FTZ R44, -R218, R44, R57 ;  /* 0x0000002cda2c7223 */ /* 0x000fe20000010139 */
[----:B------:R-:W-:Y:S01]  /*7470*/  ISETP.GE.AND P0, PT, R15, R204, PT ;  /* 0x000000cc0f00720c */ /* 0x000fe20003f06270 */
[----:B------:R-:W-:Y:S01]  /*7480*/  VIADD R13, R116, 0x79 ;  /* 0x00000079740d7836 */ /* 0x000fe20000000000 */
[----:B------:R-:W-:-:S02]  /*7490*/  FMNMX3.FTZ R11, R11, R170, R156, !PT ;  /* 0x000000aa0b0b7276 */ /* 0x000fc4000781009c */
[----:B------:R-:W-:Y:S02]  /*74a0*/  I2FP.F32.S32 R30, R30 ;  /* 0x0000001e001e7245 */ /* 0x000fe40000201400 */
[----:B------:R-:W-:Y:S02]  /*74b0*/  FSEL R9, R9, -INF , P1 ;  /* 0xff80000009097808 */ /* 0x000fe40000800000 */
[----:B------:R-:W-:Y:S02]  /*74c0*/  FMNMX3.FTZ R17, R17, R186, R172, !PT ;  /* 0x000000ba11117276 */ /* 0x000fe400078100ac */
[C---:B------:R-:W-:Y:S02]  /*74d0*/  ISETP.GE.AND P1, PT, R15.reuse, R206, PT ;  /* 0x000000ce0f00720c */ /* 0x040fe40003f26270 */
[----:B------:R-:W-:Y:S01]  /*74e0*/  FSEL R128, R128, -INF , !P2 ;  /* 0xff80000080807808 */ /* 0x000fe20005000000 */
[----:B------:R-:W-:Y:S01]  /*74f0*/  FFMA.FTZ R0, -R218, R0, R55 ;  /* 0x00000000da007223 */ /* 0x000fe20000010137 */
[----:B------:R-:W-:-:S02]  /*7500*/  ISETP.GE.AND P2, PT, R15, R203, PT ;  /* 0x000000cb0f00720c */ /* 0x000fc40003f46270 */
[----:B------:R-:W-:Y:S02]  /*7510*/  FSEL R46, R46, -INF , P0 ;  /* 0xff8000002e2e7808 */ /* 0x000fe40000000000 */
[----:B------:R-:W-:Y:S01]  /*7520*/  FMNMX3.FTZ R11, R11, R154, R150, !PT ;  /* 0x0000009a0b0b7276 */ /* 0x000fe20007810096 */
[----:B------:R-:W-:Y:S01]  /*7530*/  FFMA.FTZ R30, -R218, R30, R59 ;  /* 0x0000001eda1e7223 */ /* 0x000fe2000001013b */
[----:B------:R-:W-:Y:S02]  /*7540*/  FMNMX3.FTZ R17, R17, R168, R166, !PT ;  /* 0x000000a811117276 */ /* 0x000fe400078100a6 */
[----:B------:R-:W-:Y:S02]  /*7550*/  FSEL R44, R44, -INF , P1 ;  /* 0xff8000002c2c7808 */ /* 0x000fe40000800000 */
[C---:B------:R-:W-:Y:S02]  /*7560*/  ISETP.GE.AND P0, PT, R13.reuse, R204, PT ;  /* 0x000000cc0d00720c */ /* 0x040fe40003f06270 */
[----:B------:R-:W-:-:S02]  /*7570*/  ISETP.GE.AND P1, PT, R13, R206, PT ;  /* 0x000000ce0d00720c */ /* 0x000fc40003f26270 */
[----:B------:R-:W-:Y:S02]  /*7580*/  FSEL R126, R46, -INF , !P2 ;  /* 0xff8000002e7e7808 */ /* 0x000fe40005000000 */
[----:B------:R-:W-:Y:S02]  /*7590*/  FMNMX3.FTZ R11, R11, R144, R130, !PT ;  /* 0x000000900b0b7276 */ /* 0x000fe40007810082 */
[----:B------:R-:W-:Y:S02]  /*75a0*/  FMNMX3.FTZ R17, R17, R164, R148, !PT ;  /* 0x000000a411117276 */ /* 0x000fe40007810094 */
[----:B------:R-:W-:Y:S02]  /*75b0*/  FSEL R0, R0, -INF , P0 ;  /* 0xff80000000007808 */ /* 0x000fe40000000000 */
[----:B------:R-:W-:Y:S02]  /*75c0*/  FSEL R30, R30, -INF , P1 ;  /* 0xff8000001e1e7808 */ /* 0x000fe40000800000 */
[----:B------:R-:W-:-:S02]  /*75d0*/  ISETP.GE.AND P0, PT, R15, R205, PT ;  /* 0x000000cd0f00720c */ /* 0x000fc40003f06270 */
[----:B------:R-:W-:Y:S02]  /*75e0*/  ISETP.GE.AND P1, PT, R13, R203, PT ;  /* 0x000000cb0d00720c */ /* 0x000fe40003f26270 */
[----:B------:R-:W-:Y:S02]  /*75f0*/  FMNMX3.FTZ R15, R11, R128, R126, !PT ;  /* 0x000000800b0f7276 */ /* 0x000fe4000781007e */
[----:B------:R-:W-:Y:S02]  /*7600*/  FSEL R122, R122, -INF , !P5 ;  /* 0xff8000007a7a7808 */ /* 0x000fe40006800000 */
[----:B------:R-:W-:Y:S02]  /*7610*/  FMNMX3.FTZ R11, R17, R146, R142, !PT ;  /* 0x00000092110b7276 */ /* 0x000fe4000781008e */
[----:B------:R-:W-:Y:S02]  /*7620*/  FSEL R124, R0, -INF , !P1 ;  /* 0xff800000007c7808 */ /* 0x000fe40004800000 */
[----:B------:R-:W-:-:S02]  /*7630*/  ISETP.GE.AND P1, PT, R13, R205, PT ;  /* 0x000000cd0d00720c */ /* 0x000fc40003f26270 */
[----:B------:R-:W-:Y:S02]  /*7640*/  FSEL R120, R9, -INF , !P4 ;  /* 0xff80000009787808 */ /* 0x000fe40006000000 */
[----:B--2---:R-:W-:Y:S02]  /*7650*/  FSEL R66, R44, -INF , !P0 ;  /* 0xff8000002c427808 */ /* 0x004fe40004000000 */
        /* <DEDUP_REMOVED lines=22> */
[----:B------:R-:W-:Y:S02]  /*77c0*/  FSEL R61, R61, RZ, P0 ;  /* 0x000000ff3d3d7208 */ /* 0x000fe40000000000 */
[----:B------:R-:W-:Y:S01]  /*77d0*/  FSETP.NEU.FTZ.AND P0, PT, R52, -INF , PT ;  /* 0xff8000003400780b */ /* 0x000fe20003f1d000 */
[----:B------:R-:W-:-:S05]  /*77e0*/  FMUL.FTZ R59, R62, R52 ;  /* 0x000000343e3b7220 */ /* 0x000fca0000410000 */
[----:B------:R-:W-:Y:S01]  /*77f0*/  FSEL R59, R59, RZ, P0 ;  /* 0x000000ff3b3b7208 */ /* 0x000fe20000000000 */
[-CC-:B------:R-:W-:Y:S01]  /*7800*/  FFMA.FTZ R60, R7, R62.reuse, -R61.reuse ;  /* 0x0000003e073c7223 */ /* 0x180fe2000001083d */
[-CC-:B------:R-:W-:Y:S01]  /*7810*/  FFMA.FTZ R57, R22, R62.reuse, -R61.reuse ;  /* 0x0000003e16397223 */ /* 0x180fe2000001083d */
[-C--:B------:R-:W-:Y:S02]  /*7820*/  FFMA.FTZ R56, R20, R62.reuse, -R61 ;  /* 0x0000003e14387223 */ /* 0x080fe4000001083d */
[-CC-:B------:R-:W-:Y:S01]  /*7830*/  FFMA.FTZ R58, R5, R62.reuse, -R59.reuse ;  /* 0x0000003e053a7223 */ /* 0x180fe2000001083b */
[-CC-:B------:R-:W-:Y:S01]  /*7840*/  FFMA.FTZ R55, R4, R62.reuse, -R59.reuse ;  /* 0x0000003e04377223 */ /* 0x180fe2000001083b */
[-C--:B------:R-:W-:Y:S01]  /*7850*/  FFMA.FTZ R51, R6, R62.reuse, -R59 ;  /* 0x0000003e06337223 */ /* 0x080fe2000001083b */
[-C--:B------:R-:W-:Y:S01]  /*7860*/  FFMA.FTZ R49, R18, R62.reuse, -R61 ;  /* 0x0000003e12317223 */ /* 0x080fe2000001083d */
[----:B------:R-:W2:Y:S01]  /*7870*/  LDSM.16.MT88.4 R4, [R39+0xd000] ;  /* 0x00d000002704783b */ /* 0x000ea20000004200 */
[-CC-:B------:R-:W-:Y:S01]  /*7880*/  FFMA.FTZ R54, R42, R62.reuse, -R59.reuse ;  /* 0x0000003e2a367223 */ /* 0x180fe2000001083b */
[----:B------:R-:W-:Y:S01]  /*7890*/  MUFU.EX2 R60, R60 ;  /* 0x0000003c003c7308 */ /* 0x000fe20000000800 */
[-CC-:B------:R-:W-:Y:S01]  /*78a0*/  FFMA.FTZ R47, R8, R62.reuse, -R59.reuse ;  /* 0x0000003e082f7223 */ /* 0x180fe2000001083b */
[-C--:B------:R-:W-:Y:S01]  /*78b0*/  FFMA.FTZ R46, R10, R62.reuse, -R59 ;  /* 0x0000003e0a2e7223 */ /* 0x080fe2000001083b */
[-CC-:B------:R-:W-:Y:S01]  /*78c0*/  FFMA.FTZ R50, R14, R62.reuse, -R61.reuse ;  /* 0x0000003e0e327223 */ /* 0x180fe2000001083d */
[----:B------:R-:W5:Y:S01]  /*78d0*/  MUFU.EX2 R57, R57 ;  /* 0x0000003900397308 */ /* 0x000f620000000800 */
[----:B------:R-:W2:Y:S03]  /*78e0*/  LDSM.16.MT88.4 R8, [R39+0xb400] ;  /* 0x00b400002708783b */ /* 0x000ea60000004200 */
[----:B------:R-:W-:Y:S01]  /*78f0*/  MUFU.EX2 R56, R56 ;  /* 0x0000003800387308 */ /* 0x000fe20000000800 */
[-CC-:B------:R-:W-:Y:S01]  /*7900*/  FFMA.FTZ R45, R12, R62.reuse, -R61.reuse ;  /* 0x0000003e0c2d7223 */ /* 0x180fe2000001083d */
[-C--:B------:R-:W-:Y:S01]  /*7910*/  FFMA.FTZ R41, R28, R62.reuse, -R61 ;  /* 0x0000003e1c297223 */ /* 0x080fe2000001083d */
[-CC-:B------:R-:W-:Y:S01]  /*7920*/  FFMA.FTZ R44, R24, R62.reuse, -R59.reuse ;  /* 0x0000003e182c7223 */ /* 0x180fe2000001083b */
[----:B------:R-:W3:Y:S01]  /*7930*/  MUFU.EX2 R49, R49 ;  /* 0x0000003100317308 */ /* 0x000ee20000000800 */
[----:B------:R-:W-:Y:S01]  /*7940*/  FFMA.FTZ R43, R26, R62, -R59 ;  /* 0x0000003e1a2b7223 */ /* 0x000fe2000001083b */
[----:B------:R-:W-:Y:S02]  /*7950*/  LDSM.16.MT88.4 R20, [R48+0x9400] ;  /* 0x009400003014783b */ /* 0x000fe40000004200 */
[----:B------:R-:W-:Y:S04]  /*7960*/  MUFU.EX2 R58, R58 ;  /* 0x0000003a003a7308 */ /* 0x000fe80000000800 */
[----:B------:R-:W1:Y:S04]  /*7970*/  MUFU.EX2 R55, R55 ;  /* 0x0000003700377308 */ /* 0x000e680000000800 */
[----:B------:R-:W-:Y:S04]  /*7980*/  MUFU.EX2 R54, R54 ;  /* 0x0000003600367308 */ /* 0x000fe80000000800 */
[----:B------:R-:W4:Y:S01]  /*7990*/  MUFU.EX2 R51, R51 ;  /* 0x0000003300337308 */ /* 0x000f220000000800 */
[----:B-----5:R-:W-:Y:S01]  /*79a0*/  F2FP.F16.F32.PACK_AB R69, R57, R60 ;  /* 0x0000003c3945723e */ /* 0x020fe200000000ff */
[----:B------:R-:W-:Y:S01]  /*79b0*/  FFMA.FTZ R42, R16, R62, -R61 ;  /* 0x0000003e102a7223 */ /* 0x000fe2000001083d */
[----:B---3--:R-:W-:Y:S01]  /*79c0*/  F2FP.F16.F32.PACK_AB R71, R49, R56 ;  /* 0x000000383147723e */ /* 0x008fe200000000ff */
[----:B------:R-:W3:Y:S01]  /*79d0*/  LDSM.16.MT88.4 R16, [R39+0x9400] ;  /* 0x009400002710783b */ /* 0x000ee20000004200 */
[----:B-1----:R-:W-:Y:S01]  /*79e0*/  F2FP.F16.F32.PACK_AB R68, R55, R58 ;  /* 0x0000003a3744723e */ /* 0x002fe200000000ff */
[----:B------:R-:W-:Y:S02]  /*79f0*/  MUFU.EX2 R50, R50 ;  /* 0x0000003200327308 */ /* 0x000fe40000000800 */
[----:B------:R-:W1:Y:S02]  /*7a00*/  LDSM.16.MT88.4 R12, [R48+0xb400] ;  /* 0x00b40000300c783b */ /* 0x000e640000004200 */
[----:B------:R-:W5:Y:S02]  /*7a10*/  MUFU.EX2 R45, R45 ;  /* 0x0000002d002d7308 */ /* 0x000f640000000800 */
[----:B------:R-:W1:Y:S01]  /*7a20*/  LDSM.16.MT88.4 R28, [R48+0xd400] ;  /* 0x00d40000301c783b */ /* 0x000e620000004200 */
[----:B----4-:R-:W-:Y:S01]  /*7a30*/  F2FP.F16.F32.PACK_AB R70, R51, R54 ;  /* 0x000000363346723e */ /* 0x010fe200000000ff */
[----:B------:R-:W-:Y:S02]  /*7a40*/  MUFU.EX2 R42, R42 ;  /* 0x0000002a002a7308 */ /* 0x000fe40000000800 */
[----:B------:R-:W4:Y:S02]  /*7a50*/  LDSM.16.MT88.4 R24, [R39+0xd400] ;  /* 0x00d400002718783b */ /* 0x000f240000004200 */
[----:B------:R-:W-:Y:S02]  /*7a60*/  MUFU.EX2 R41, R41 ;  /* 0x0000002900297308 */ /* 0x000fe40000000800 */
[C---:B------:R-:W-:Y:S02]  /*7a70*/  HMMA.16816.F32 R88, R68.reuse, R84, RZ ;  /* 0x000000544458723c */ /* 0x040fe400000018ff */
[----:B------:R-:W-:Y:S04]  /*7a80*/  MUFU.EX2 R47, R47 ;  /* 0x0000002f002f7308 */ /* 0x000fe80000000800 */
[----:B------:R-:W5:Y:S02]  /*7a90*/  MUFU.EX2 R46, R46 ;  /* 0x0000002e002e7308 */ /* 0x000f640000000800 */
[C---:B------:R-:W-:Y:S02]  /*7aa0*/  HMMA.16816.F32 R84, R68.reuse, R86, RZ ;  /* 0x000000564454723c */ /* 0x040fe400000018ff */
[----:B------:R-:W-:Y:S04]  /*7ab0*/  MUFU.EX2 R44, R44 ;  /* 0x0000002c002c7308 */ /* 0x000fe80000000800 */
[----:B------:R-:W3:Y:S02]  /*7ac0*/  MUFU.EX2 R43, R43 ;  /* 0x0000002b002b7308 */ /* 0x000ee40000000800 */
        /* <DEDUP_REMOVED lines=9> */
[----:B-----5:R-:W-:-:S02]  /*7b60*/  F2FP.F16.F32.PACK_AB R5, R45, R50 ;  /* 0x000000322d05723e */ /* 0x020fc400000000ff */
[----:B------:R-:W-:-:S05]  /*7b70*/  F2FP.F16.F32.PACK_AB R4, R46, R47 ;  /* 0x0000002f2e04723e */ /* 0x000fca00000000ff */
[----:B------:R-:W-:Y:S01]  /*7b80*/  HMMA.16816.F32 R68, R68, R6, RZ ;  /* 0x000000064444723c */ /* 0x000fe200000018ff */
[----:B------:R-:W-:Y:S02]  /*7b90*/  F2FP.F16.F32.PACK_AB R7, R41, R42 ;  /* 0x0000002a2907723e */ /* 0x000fe400000000ff */
[----:B---3--:R-:W-:-:S07]  /*7ba0*/  F2FP.F16.F32.PACK_AB R6, R43, R44 ;  /* 0x0000002c2b06723e */ /* 0x008fce00000000ff */
[C---:B------:R-:W-:Y:S08]  /*7bb0*/  HMMA.16816.F32 R88, R4.reuse, R8, R88 ;  /* 0x000000080458723c */ /* 0x040ff00000001858 */
[C---:B------:R-:W-:Y:S01]  /*7bc0*/  HMMA.16816.F32 R84, R4.reuse, R10, R84 ;  /* 0x0000000a0454723c */ /* 0x040fe20000001854 */
[----:B------:R-:W2:Y:S01]  /*7bd0*/  LDSM.16.MT88.4 R8, [R39+0xb800] ;  /* 0x00b800002708783b */ /* 0x000ea20000004200 */
        /* <DEDUP_REMOVED lines=10> */
[----:B------:R-:W3:Y:S03]  /*7c80*/  MUFU.EX2 R65, R65 ;  /* 0x0000004100417308 */ /* 0x000ee60000000800 */
[C---:B------:R-:W-:Y:S01]  /*7c90*/  HMMA.16816.F32 R100, R4.reuse, R18, R100 ;  /* 0x000000120464723c */ /* 0x040fe20000001864 */
[----:B------:R-:W5:Y:S01]  /*7ca0*/  LDSM.16.MT88.4 R16, [R39+0x9800] ;  /* 0x009800002710783b */ /* 0x000f620000004200 */
[----:B------:R-:W-:Y:S04]  /*7cb0*/  MUFU.EX2 R132, R246 ;  /* 0x000000f600847308 */ /* 0x000fe80000000800 */
[----:B------:R-:W3:Y:S02]  /*7cc0*/  MUFU.EX2 R63, R63 ;  /* 0x0000003f003f7308 */ /* 0x000ee40000000800 */
[C---:B-1----:R-:W-:Y:S02]  /*7cd0*/  HMMA.16816.F32 R96, R4.reuse, R12, R96 ;  /* 0x0000000c0460723c */ /* 0x042fe40000001860 */
[----:B------:R-:W-:Y:S04]  /*7ce0*/  MUFU.EX2 R136, R244 ;  /* 0x000000f400887308 */ /* 0x000fe80000000800 */
[----:B------:R-:W1:Y:S02]  /*7cf0*/  MUFU.EX2 R121, R121 ;  /* 0x0000007900797308 */ /* 0x000e640000000800 */
[C---:B------:R-:W-:Y:S01]  /*7d00*/  HMMA.16816.F32 R92, R4.reuse, R14, R92 ;  /* 0x0000000e045c723c */ /* 0x040fe2000000185c */
[----:B------:R-:W5:Y:S01]  /*7d10*/  LDSM.16.MT88.4 R12, [R48+0xb800] ;  /* 0x00b80000300c783b */ /* 0x000f620000004200 */
[----:B------:R-:W-:Y:S04]  /*7d20*/  MUFU.EX2 R67, R67 ;  /* 0x0000004300437308 */ /* 0x000fe80000000800 */
[----:B------:R-:W2:Y:S02]  /*7d30*/  MUFU.EX2 R138, R138 ;  /* 0x0000008a008a7308 */ /* 0x000ea40000000800 */
        /* <DEDUP_REMOVED lines=8> */
[----:B---3--:R-:W-:Y:S01]  /*7dc0*/  F2FP.F16.F32.PACK_AB R5, R65, R134 ;  /* 0x000000864105723e */ /* 0x008fe200000000ff */
[----:B------:R-:W3:Y:S01]  /*7dd0*/  LDSM.16.MT88.4 R24, [R39+0xd800] ;  /* 0x00d800002718783b */ /* 0x000ee20000004200 */
[----:B------:R-:W-:-:S02]  /*7de0*/  F2FP.F16.F32.PACK_AB R7, R63, R132 ;  /* 0x000000843f07723e */ /* 0x000fc400000000ff */
[----:B-1----:R-:W-:Y:S02]  /*7df0*/  F2FP.F16.F32.PACK_AB R4, R121, R136 ;  /* 0x000000887904723e */ /* 0x002fe400000000ff */
[----:B--2---:R-:W-:-:S07]  /*7e00*/  F2FP.F16.F32.PACK_AB R6, R138, R67 ;  /* 0x000000438a06723e */ /* 0x004fce00000000ff */
        /* <DEDUP_REMOVED lines=11> */
[C---:B-----5:R-:W-:Y:S01]  /*7ec0*/  HMMA.16816.F32 R104, R4.reuse, R16, R104 ;  /* 0x000000100468723c */ /* 0x060fe20000001868 */
[----:B------:R-:W-:Y:S04]  /*7ed0*/  MUFU.EX2 R158, R240 ;  /* 0x000000f0009e7308 */ /* 0x000fe80000000800 */
[----:B------:R-:W2:Y:S03]  /*7ee0*/  MUFU.EX2 R125, R125 ;  /* 0x0000007d007d7308 */ /* 0x000ea60000000800 */
        /* <DEDUP_REMOVED lines=54> */
[----:B------:R-:W-:Y:S07]  /*8250*/  LDSM.16.MT88.4 R28, [R48+0xe000] ;  /* 0x00e00000301c783b */ /* 0x000fee0000004200 */
[C---:B--2---:R-:W-:Y:S08]  /*8260*/  HMMA.16816.F32 R72, R4.reuse, R24, R72 ;  /* 0x000000180448723c */ /* 0x044ff00000001848 */
[----:B------:R-:W-:Y:S01]  /*8270*/  HMMA.16816.F32 R68, R4, R26, R68 ;  /* 0x0000001a0444723c */ /* 0x000fe20000001844 */
[----:B---3--:R-:W-:Y:S01]  /*8280*/  F2FP.F16.F32.PACK_AB R5, R133, R182 ;  /* 0x000000b68505723e */ /* 0x008fe200000000ff */
[--C-:B------:R-:W-:Y:S01]  /*8290*/  FFMA.FTZ R141, R180, R62, -R61.reuse ;  /* 0x0000003eb48d7223 */ /* 0x100fe2000001083d */
[----:B-----5:R-:W-:Y:S01]  /*82a0*/  F2FP.F16.F32.PACK_AB R7, R131, R178 ;  /* 0x000000b28307723e */ /* 0x020fe200000000ff */
[--C-:B------:R-:W-:Y:S01]  /*82b0*/  FFMA.FTZ R139, R174, R62, -R61.reuse ;  /* 0x0000003eae8b7223 */ /* 0x100fe2000001083d */
[----:B-1----:R-:W-:Y:S01]  /*82c0*/  F2FP.F16.F32.PACK_AB R4, R137, R184 ;  /* 0x000000b88904723e */ /* 0x002fe200000000ff */
[-C--:B------:R-:W-:Y:S01]  /*82d0*/  FFMA.FTZ R170, R170, R62.reuse, -R61 ;  /* 0x0000003eaaaa7223 */ /* 0x080fe2000001083d */
[----:B------:R-:W-:Y:S01]  /*82e0*/  F2FP.F16.F32.PACK_AB R6, R186, R135 ;  /* 0x00000087ba06723e */ /* 0x000fe200000000ff */
[-CC-:B------:R-:W-:Y:S01]  /*82f0*/  FFMA.FTZ R145, R172, R62.reuse, -R59.reuse ;  /* 0x0000003eac917223 */ /* 0x180fe2000001083b */
[-CC-:B------:R-:W-:Y:S01]  /*8300*/  FFMA.FTZ R143, R166, R62.reuse, -R59.reuse ;  /* 0x0000003ea68f7223 */ /* 0x180fe2000001083b */
[-C--:B------:R-:W-:Y:S01]  /*8310*/  FFMA.FTZ R164, R164, R62.reuse, -R59 ;  /* 0x0000003ea4a47223 */ /* 0x080fe2000001083b */
        /* <DEDUP_REMOVED lines=34> */
[C---:B------:R-:W-:Y:S01]  /*8540*/  HMMA.16816.F32 R92, R4.reuse, R18, R92 ;  /* 0x00000012045c723c */ /* 0x040fe2000000185c */
[----:B------:R-:W2:Y:S07]  /*8550*/  LDSM.16.MT88.4 R16, [R39+0xa800] ;  /* 0x00a800002710783b */ /* 0x000eae0000004200 */
[----:B---3--:R-:W-:Y:S01]  /*8560*/  HMMA.16816.F32 R88, R4, R12, R88 ;  /* 0x0000000c0458723c */ /* 0x008fe20000001858 */
[-CC-:B------:R-:W-:Y:S01]  /*8570*/  FFMA.FTZ R12, R154, R62.reuse, -R61.reuse ;  /* 0x0000003e9a0c7223 */ /* 0x180fe2000001083d */
[----:B------:R-:W-:-:S03]  /*8580*/  FFMA.FTZ R154, R150, R62, -R61 ;  /* 0x0000003e969a7223 */ /* 0x000fc6000001083d */
[----:B------:R3:W-:Y:S03]  /*8590*/  MUFU.EX2 R150, R12 ;  /* 0x0000000c00967308 */ /* 0x0007e60000000800 */
[C---:B------:R-:W-:Y:S01]  /*85a0*/  HMMA.16816.F32 R84, R4.reuse, R14, R84 ;  /* 0x0000000e0454723c */ /* 0x040fe20000001854 */
[-CC-:B------:R-:W-:Y:S01]  /*85b0*/  FFMA.FTZ R147, R156, R62.reuse, -R61.reuse ;  /* 0x0000003e9c937223 */ /* 0x180fe2000001083d */
[-C--:B------:R-:W-:Y:S01]  /*85c0*/  FFMA.FTZ R149, R144, R62.reuse, -R61 ;  /* 0x0000003e90957223 */ /* 0x080fe2000001083d */
[-CC-:B------:R-:W-:Y:S01]  /*85d0*/  FFMA.FTZ R151, R146, R62.reuse, -R59.reuse ;  /* 0x0000003e92977223 */ /* 0x180fe2000001083b */
[-CC-:B------:R-:W-:Y:S01]  /*85e0*/  FFMA.FTZ R153, R140, R62.reuse, -R59.reuse ;  /* 0x0000003e8c997223 */ /* 0x180fe2000001083b */
[----:B---3--:R-:W3:Y:S01]  /*85f0*/  LDSM.16.MT88.4 R12, [R39+0xc800] ;  /* 0x00c80000270c783b */ /* 0x008ee20000004200 */
[-CC-:B------:R-:W-:Y:S01]  /*8600*/  FFMA.FTZ R148, R148, R62.reuse, -R59.reuse ;  /* 0x0000003e94947223 */ /* 0x180fe2000001083b */
        /* <DEDUP_REMOVED lines=110> */
[----:B------:R-:W-:-:S04]  /*8cf0*/  FADD.FTZ R174, R174, R141 ;  /* 0x0000008daeae7221 */ /* 0x000fc80000010000 */
        /* <DEDUP_REMOVED lines=96> */
.L_x_5672:
        /* <DEDUP_REMOVED lines=8> */
.L_x_5673:
[----:B------:R-:W-:Y:S05]  /*9380*/  BSYNC.RECONVERGENT B0 ;  /* 0x0000000000007941 */ /* 0x000fea0003800200 */
.L_x_5671:
[----:B------:R-:W-:Y:S01]  /*9390*/  SHF.R.U32.HI R193, RZ, 0x1, R119 ;  /* 0x00000001ffc17819 */ /* 0x000fe20000011677 */
[----:B------:R-:W-:Y:S01]  /*93a0*/  IMAD.SHL.U32 R5, R200, 0x40, RZ ;  /* 0x00000040c8057824 */ /* 0x000fe200078e00ff */
[-C--:B------:R-:W-:Y:S02]  /*93b0*/  ISETP.GE.AND P2, PT, R220, R219.reuse, PT ;  /* 0x000000dbdc00720c */ /* 0x080fe40003f46270 */
[----:B------:R-:W-:Y:S02]  /*93c0*/  LOP3.LUT R4, R193, 0x8, RZ, 0xc0, !PT ;  /* 0x00000008c1047812 */ /* 0x000fe400078ec0ff */
[-C--:B------:R-:W-:Y:S02]  /*93d0*/  ISETP.GE.AND P1, PT, R40, R219.reuse, PT ;  /* 0x000000db2800720c */ /* 0x080fe40003f26270 */
[----:B------:R-:W-:Y:S02]  /*93e0*/  ISETP.GE.AND P0, PT, R38, R219, PT ;  /* 0x000000db2600720c */ /* 0x000fe40003f06270 */
[----:B------:R-:W-:-:S02]  /*93f0*/  LOP3.LUT R4, R4, 0xc0, R217, 0xf8, !PT ;  /* 0x000000c004047812 */ /* 0x000fc400078ef8d9 */
[C---:B------:R-:W-:Y:S02]  /*9400*/  IADD3 R12, P4, PT, R5.reuse, R210, RZ ;  /* 0x000000d2050c7210 */ /* 0x040fe40007f9e0ff */
[----:B------:R-:W-:Y:S01]  /*9410*/  LOP3.LUT R54, R4, R35, RZ, 0x3c, !PT ;  /* 0x0000002304367212 */ /* 0x000fe200078e3cff */
[----:B------:R-:W-:Y:S01]  /*9420*/  @!PT LDS RZ, [RZ] ;  /* 0x00000000fffff984 */ /* 0x000fe20000000800 */
[----:B------:R-:W-:Y:S01]  /*9430*/  @!PT LDS RZ, [RZ] ;  /* 0x00000000fffff984 */ /* 0x000fe20000000800 */
[----:B------:R-:W-:Y:S01]  /*9440*/  @!PT LDS RZ, [RZ] ;  /* 0x00000000fffff984 */ /* 0x000fe20000000800 */
[----:B------:R-:W-:Y:S01]  /*9450*/  @!P2 LDGSTS.E.BYPASS.LTC128B.128 [R221+0x9000], desc[UR4][R210.64] ;  /* 0x09000000d2ddafae */ /* 0x000fe2000b981a04 */
[----:B------:R-:W-:Y:S02]  /*9460*/  SHF.L.U64.HI R4, R200, 0x6, R201 ;  /* 0x00000006c8047819 */ /* 0x000fe400000102c9 */
[----:B------:R-:W-:Y:S01]  /*9470*/  LOP3.LUT R192, R32, 0x3e00, RZ, 0xc0, !PT ;  /* 0x00003e0020c07812 */ /* 0x000fe200078ec0ff */
[----:B------:R-:W-:Y:S01]  /*9480*/  @P2 STS.128 [R221+0x9000], RZ ;  /* 0x009000ffdd002388 */ /* 0x000fe20000000c00 */
[----:B------:R-:W-:Y:S01]  /*9490*/  LEA R194, R34, R37, 0x18 ;  /* 0x0000002522c27211 */ /* 0x000fe200078ec0ff */
[----:B------:R-:W-:Y:S01]  /*94a0*/  IMAD.X R13, R4, 0x1, R211, P4 ;  /* 0x00000001040d7824 */ /* 0x000fe200020e06d3 */
[----:B------:R-:W-:Y:S01]  /*94b0*/  IADD3 R10, P4, PT, R5, R12, RZ ;  /* 0x0000000c050a7210 */ /* 0x000fe20007f9e0ff */
[----:B------:R-:W-:Y:S01]  /*94c0*/  @!PT LDS RZ, [RZ] ;  /* 0x00000000fffff984 */ /* 0x000fe20000000800 */
[----:B------:R-:W-:Y:S01]  /*94d0*/  @!PT LDS RZ, [RZ] ;  /* 0x00000000fffff984 */ /* 0x000fe20000000800 */
[----:B------:R-:W-:Y:S01]  /*94e0*/  @!PT LDS RZ, [RZ] ;  /* 0x00000000fffff984 */ /* 0x000fe20000000800 */
[----:B------:R-:W-:Y:S01]  /*94f0*/  @!P1 LDGSTS.E.BYPASS.LTC128B.128 [R221+0xb000], desc[UR4][R210.64+0x40] ;  /* 0x0b000040d2dd9fae */ /* 0x000fe2000b981a04 */
[----:B------:R-:W-:Y:S01]  /*9500*/  LOP3.LUT R6, R192, 0x20, R217, 0xf8, !PT ;  /* 0x00000020c0067812 */ /* 0x000fe200078ef8d9 */
[----:B------:R-:W-:-:S02]  /*9510*/  IMAD R55, R33, 0x2, R194 ;  /* 0x0000000221377824 */ /* 0x000fc400078e02c2 */
[----:B------:R-:W-:Y:S01]  /*9520*/  @P1 STS.128 [R221+0xb000], RZ ;  /* 0x00b000ffdd001388 */ /* 0x000fe20000000c00 */
[----:B------:R-:W-:Y:S01]  /*9530*/  IMAD.X R11, R4, 0x1, R13, P4 ;  /* 0x00000001040b7824 */ /* 0x000fe200020e060d */
[----:B------:R-:W-:Y:S02]  /*9540*/  IADD3 R8, P4, PT, R5, R10, RZ ;  /* 0x0000000a05087210 */ /* 0x000fe40007f9e0ff */
[----:B------:R-:W-:Y:S01]  /*9550*/  @!PT LDS RZ, [RZ] ;  /* 0x00000000fffff984 */ /* 0x000fe20000000800 */
[----:B------:R-:W-:Y:S01]  /*9560*/  @!PT LDS RZ, [RZ] ;  /* 0x00000000fffff984 */ /* 0x000fe20000000800 */
[----:B------:R-:W-:Y:S01]  /*9570*/  @!PT LDS RZ, [RZ] ;  /* 0x00000000fffff984 */ /* 0x000fe20000000800 */
[----:B------:R-:W-:Y:S01]  /*9580*/  @!P0 LDGSTS.E.BYPASS.LTC128B.128 [R221+0xd000], desc[UR4][R210.64+0x80] ;  /* 0x0d000080d2dd8fae */ /* 0x000fe2000b981a04 */
[----:B------:R-:W-:Y:S02]  /*9590*/  LOP3.LUT R7, R6, 0x100, R217, 0xf8, !PT ;  /* 0x0000010006077812 */ /* 0x000fe400078ef8d9 */
[----:B------:R-:W-:Y:S01]  /*95a0*/  IMAD.X R9, R4, 0x1, R11, P4 ;  /* 0x0000000104097824 */ /* 0x000fe200020e060b */
[----:B------:R-:W-:Y:S01]  /*95b0*/  @P0 STS.128 [R221+0xd000], RZ ;  /* 0x00d000ffdd000388 */ /* 0x000fe20000000c00 */
[----:B------:R-:W-:Y:S01]  /*95c0*/  LOP3.LUT R7, R7, R54, RZ, 0xfc, !PT ;  /* 0x0000003607077212 */ /* 0x000fe200078efcff */
[----:B------:R-:W-:-:S02]  /*95d0*/  IMAD.MOV.U32 R4, RZ, RZ, 0x20 ;  /* 0x00000020ff047424 */ /* 0x000fc400078e00ff */
[----:B------:R-:W-:Y:S01]  /*95e0*/  @!PT LDS RZ, [RZ] ;  /* 0x00000000fffff984 */ /* 0x000fe20000000800 */
[----:B------:R-:W-:Y:S01]  /*95f0*/  @!PT LDS RZ, [RZ] ;  /* 0x00000000fffff984 */ /* 0x000fe20000000800 */
[----:B------:R-:W-:Y:S01]  /*9600*/  @!PT LDS RZ, [RZ] ;  /* 0x00000000fffff984 */ /* 0x000fe20000000800 */
[----:B------:R-:W-:Y:S02]  /*9610*/  @!P2 LDGSTS.E.BYPASS.LTC128B.128 [R221+0x9800], desc[UR4][R12.64] ;  /* 0x098000000cddafae */ /* 0x000fe4000b981a04 */
[----:B------:R-:W-:Y:S02]  /*9620*/  IMAD R233, R7, 0x2, R194 ;  /* 0x0000000207e97824 */ /* 0x000fe400078e02c2 */
        /* <DEDUP_REMOVED lines=41> */
[----:B------:R-:W3:Y:S04]  /*98c0*/  LD.E R197, desc[UR4][R2.64+0x18c] ;  /* 0x00018c0402c57980 */ /* 0x000ee8000c101900 */
[----:B------:R-:W-:Y:S04]  /*98d0*/  LDSM.16.M88.4 R24, [R233] ;  /* 0x00000000e918783b */ /* 0x000fe80000000200 */
[----:B------:R-:W4:Y:S01]  /*98e0*/  LDSM.16.M88.4 R44, [R55+0x3000] ;  /* 0x00300000372c783b */ /* 0x000f220000000200 */
[----:B------:R-:W-:-:S03]  /*98f0*/  SEL R4, R4, 0xffffffe0, !P6 ;  /* 0xffffffe004047807 */ /* 0x000fc60007000000 */
[----:B------:R-:W5:Y:S02]  /*9900*/  LDSM.16.M88.4 R36, [R55+0x3400] ;  /* 0x003400003724783b */ /* 0x000f640000000200 */
[--C-:B------:R-:W-:Y:S02]  /*9910*/  IMAD.IADD R232, R233, 0x1, R4.reuse ;  /* 0x00000001e9e87824 */ /* 0x100fe400078e0204 */
[----:B------:R-:W-:Y:S01]  /*9920*/  IMAD.IADD R195, R55, 0x1, R4 ;  /* 0x0000000137c37824 */ /* 0x000fe200078e0204 */
[----:B------:R-:W5:Y:S04]  /*9930*/  LDSM.16.M88.4 R28, [R55+0x3800] ;  /* 0x00380000371c783b */ /* 0x000f680000000200 */
[----:B------:R-:W5:Y:S04]  /*9940*/  LDSM.16.M88.4 R156, [R55+0x3c00] ;  /* 0x003c0000379c783b */ /* 0x000f680000000200 */
[----:B------:R-:W5:Y:S04]  /*9950*/  LDSM.16.M88.4 R148, [R55+0x4000] ;  /* 0x004000003794783b */ /* 0x000f680000000200 */
[----:B------:R-:W5:Y:S04]  /*9960*/  LDSM.16.M88.4 R140, [R55+0x4400] ;  /* 0x00440000378c783b */ /* 0x000f680000000200 */
[----:B------:R-:W5:Y:S04]  /*9970*/  LDSM.16.M88.4 R132, [R55+0x4800] ;  /* 0x004800003784783b */ /* 0x000f680000000200 */
[----:B-1----:R-:W1:Y:S04]  /*9980*/  LDSM.16.M88.4 R12, [R55+0x4c00] ;  /* 0x004c0000370c783b */ /* 0x002e680000000200 */
[----:B------:R-:W-:Y:S04]  /*9990*/  LDSM.16.M88.4 R20, [R232] ;  /* 0x00000000e814783b */ /* 0x000fe80000000200 */
[----:B------:R-:W1:Y:S01]  /*99a0*/  LDSM.16.M88.4 R4, [R195+0x3000] ;  /* 0x00300000c304783b */ /* 0x000e620000000200 */
[C---:B----4-:R-:W-:Y:S03]  /*99b0*/  HMMA.16816.F32 R48, R24.reuse, R44, RZ ;  /* 0x0000002c1830723c */ /* 0x050fe600000018ff */
[----:B--2---:R-:W2:Y:S04]  /*99c0*/  LDSM.16.M88.4 R8, [R195+0x3400] ;  /* 0x00340000c308783b */ /* 0x004ea80000000200 */
[----:B------:R-:W-:Y:S01]  /*99d0*/  LDSM.16.M88.4 R120, [R195+0x4000] ;  /* 0x00400000c378783b */ /* 0x000fe20000000200 */
        /* <DEDUP_REMOVED lines=28> */
[----:B------:R-:W-:Y:S07]  /*9ba0*/  LDSM.16.M88.4 R12, [R233+0x1000] ;  /* 0x00100000e90c783b */ /* 0x000fee0000000200 */
[C---:B------:R-:W-:Y:S08]  /*9bb0*/  HMMA.16816.F32 R48, R20.reuse, R4, R48 ;  /* 0x000000041430723c */ /* 0x040ff00000001830 */
[C---:B------:R-:W-:Y:S01]  /*9bc0*/  HMMA.16816.F32 R44, R20.reuse, R6, R44 ;  /* 0x00000006142c723c */ /* 0x040fe2000000182c */
[----:B------:R-:W1:Y:S07]  /*9bd0*/  LDSM.16.M88.4 R4, [R55+0x5000] ;  /* 0x005000003704783b */ /* 0x000e6e0000000200 */
[C---:B--2---:R-:W-:Y:S08]  /*9be0*/  HMMA.16816.F32 R40, R20.reuse, R8, R40 ;  /* 0x000000081428723c */ /* 0x044ff00000001828 */
[----:B------:R-:W-:Y:S01]  /*9bf0*/  HMMA.16816.F32 R36, R20, R10, R36 ;  /* 0x0000000a1424723c */ /* 0x000fe20000001824 */
[----:B------:R-:W-:Y:S07]  /*9c00*/  LDSM.16.M88.4 R8, [R55+0x5800] ;  /* 0x005800003708783b */ /* 0x000fee0000000200 */
[C---:B-1----:R-:W-:Y:S08]  /*9c10*/  HMMA.16816.F32 R48, R12.reuse, R4, R48 ;  /* 0x000000040c30723c */ /* 0x042ff00000001830 */
[----:B------:R-:W-:Y:S01]  /*9c20*/  HMMA.16816.F32 R44, R12, R6, R44 ;  /* 0x000000060c2c723c */ /* 0x000fe2000000182c */
[----:B------:R-:W1:Y:S07]  /*9c30*/  LDSM.16.M88.4 R4, [R55+0x6000] ;  /* 0x006000003704783b */ /* 0x000e6e0000000200 */
[C---:B------:R-:W-:Y:S08]  /*9c40*/  HMMA.16816.F32 R152, R20.reuse, R120, R152 ;  /* 0x000000781498723c */ /* 0x040ff00000001898 */
[C---:B------:R-:W-:Y:S01]  /*9c50*/  HMMA.16816.F32 R148, R20.reuse, R122, R148 ;  /* 0x0000007a1494723c */ /* 0x040fe20000001894 */
[----:B------:R-:W-:Y:S07]  /*9c60*/  LDSM.16.M88.4 R120, [R55+0x7000] ;  /* 0x007000003778783b */ /* 0x000fee0000000200 */
[C---:B------:R-:W-:Y:S08]  /*9c70*/  HMMA.16816.F32 R128, R20.reuse, R56, R128 ;  /* 0x000000381480723c */ /* 0x040ff00000001880 */
[----:B------:R-:W-:Y:S01]  /*9c80*/  HMMA.16816.F32 R24, R20, R58, R24 ;  /* 0x0000003a1418723c */ /* 0x000fe20000001818 */
[----:B------:R-:W2:Y:S07]  /*9c90*/  LDSM.16.M88.4 R56, [R55+0x6400] ;  /* 0x006400003738783b */ /* 0x000eae0000000200 */
[C---:B------:R-:W-:Y:S08]  /*9ca0*/  HMMA.16816.F32 R40, R12.reuse, R16, R40 ;  /* 0x000000100c28723c */ /* 0x040ff00000001828 */
[----:B------:R-:W-:Y:S01]  /*9cb0*/  HMMA.16816.F32 R36, R12, R18, R36 ;  /* 0x000000120c24723c */ /* 0x000fe20000001824 */
        /* <DEDUP_REMOVED lines=12> */
[----:B------:R-:W5:Y:S04]  /*9d80*/  LDSM.16.M88.4 R20, [R55+0x6800] ;  /* 0x006800003714783b */ /* 0x000f680000000200 */
[----:B------:R-:W-:Y:S03]  /*9d90*/  LDSM.16.M88.4 R60, [R55+0x5c00] ;  /* 0x005c0000373c783b */ /* 0x000fe60000000200 */
[C---:B-1----:R-:W-:Y:S08]  /*9da0*/  HMMA.16816.F32 R152, R12.reuse, R4, R152 ;  /* 0x000000040c98723c */ /* 0x042ff00000001898 */
[C---:B------:R-:W-:Y:S01]  /*9db0*/  HMMA.16816.F32 R148, R12.reuse, R6, R148 ;  /* 0x000000060c94723c */ /* 0x040fe20000001894 */
[----:B------:R-:W1:Y:S07]  /*9dc0*/  LDSM.16.M88.4 R4, [R195+0x5400] ;  /* 0x00540000c304783b */ /* 0x000e6e0000000200 */
[C---:B------:R-:W-:Y:S08]  /*9dd0*/  HMMA.16816.F32 R32, R12.reuse, R8, R32 ;  /* 0x000000080c20723c */ /* 0x040ff00000001820 */
[C---:B------:R-:W-:Y:S01]  /*9de0*/  HMMA.16816.F32 R28, R12.reuse, R10, R28 ;  /* 0x0000000a0c1c723c */ /* 0x040fe2000000181c */
[----:B------:R-:W3:Y:S07]  /*9df0*/  LDSM.16.M88.4 R8, [R195+0x5000] ;  /* 0x00500000c308783b */ /* 0x000eee0000000200 */
[C---:B--2---:R-:W-:Y:S08]  /*9e00*/  HMMA.16816.F32 R144, R12.reuse, R56, R144 ;  /* 0x000000380c90723c */ /* 0x044ff00000001890 */
[C---:B------:R-:W-:Y:S01]  /*9e10*/  HMMA.16816.F32 R140, R12.reuse, R58, R140 ;  /* 0x0000003a0c8c723c */ /* 0x040fe2000000188c */
[----:B------:R-:W2:Y:S07]  /*9e20*/  LDSM.16.M88.4 R56, [R55+0x8c00] ;  /* 0x008c00003738783b */ /* 0x000eae0000000200 */
[C---:B----4-:R-:W-:Y:S08]  /*9e30*/  HMMA.16816.F32 R24, R12.reuse, R18, R24 ;  /* 0x000000120c18723c */ /* 0x050ff00000001818 */
[C---:B-----5:R-:W-:Y:S08]  /*9e40*/  HMMA.16816.F32 R136, R12.reuse, R20, R136 ;  /* 0x000000140c88723c */ /* 0x060ff00000001888 */
[----:B------:R-:W-:Y:S01]  /*9e50*/  HMMA.16816.F32 R132, R12, R22, R132 ;  /* 0x000000160c84723c */ /* 0x000fe20000001884 */
[----:B------:R-:W-:Y:S07]  /*9e60*/  LDSM.16.M88.4 R20, [R232+0x2000] ;  /* 0x00200000e814783b */ /* 0x000fee0000000200 */
[C---:B-1----:R-:W-:Y:S08]  /*9e70*/  HMMA.16816.F32 R40, R180.reuse, R4, R40 ;  /* 0x00000004b428723c */ /* 0x042ff00000001828 */
[C---:B------:R-:W-:Y:S01]  /*9e80*/  HMMA.16816.F32 R36, R180.reuse, R6, R36 ;  /* 0x00000006b424723c */ /* 0x040fe20000001824 */
[----:B------:R-:W1:Y:S07]  /*9e90*/  LDSM.16.M88.4 R4, [R195+0x8c00] ;  /* 0x008c0000c304783b */ /* 0x000e6e0000000200 */
[----:B------:R-:W-:Y:S08]  /*9ea0*/  HMMA.16816.F32 R24, R180, R186, R24 ;  /* 0x000000bab418723c */ /* 0x000ff00000001818 */
[C---:B------:R-:W-:Y:S08]  /*9eb0*/  HMMA.16816.F32 R160, R12.reuse, R60, R160 ;  /* 0x0000003c0ca0723c */ /* 0x040ff000000018a0 */
[C---:B------:R-:W-:Y:S01]  /*9ec0*/  HMMA.16816.F32 R156, R12.reuse, R62, R156 ;  /* 0x0000003e0c9c723c */ /* 0x040fe2000000189c */
[----:B------:R-:W4:Y:S07]  /*9ed0*/  LDSM.16.M88.4 R60, [R55+0x7800] ;  /* 0x00780000373c783b */ /* 0x000f2e0000000200 */
[----:B------:R-:W-:Y:S01]  /*9ee0*/  HMMA.16816.F32 R128, R12, R16, R128 ;  /* 0x000000100c80723c */ /* 0x000fe20000001880 */
[----:B------:R-:W5:Y:S04]  /*9ef0*/  LDSM.16.M88.4 R16, [R195+0x7000] ;  /* 0x00700000c310783b */ /* 0x000f680000000200 */
[----:B------:R-:W5:Y:S03]  /*9f00*/  LDSM.16.M88.4 R12, [R195+0x7400] ;  /* 0x00740000c30c783b */ /* 0x000f660000000200 */
[----:B---3--:R-:W-:Y:S08]  /*9f10*/  HMMA.16816.F32 R48, R180, R8, R48 ;  /* 0x00000008b430723c */ /* 0x008ff00000001830 */
[----:B--2---:R-:W-:Y:S08]  /*9f20*/  HMMA.16816.F32 R24, R124, R58, R24 ;  /* 0x0000003a7c18723c */ /* 0x004ff00000001818 */
[C---:B------:R-:W-:Y:S01]  /*9f30*/  HMMA.16816.F32 R44, R180.reuse, R10, R44 ;  /* 0x0000000ab42c723c */ /* 0x040fe2000000182c */
[----:B------:R-:W2:Y:S07]  /*9f40*/  LDSM.16.M88.4 R8, [R195+0x7800] ;  /* 0x00780000c308783b */ /* 0x000eae0000000200 */
[----:B------:R-:W-:Y:S08]  /*9f50*/  HMMA.16816.F32 R32, R180, R188, R32 ;  /* 0x000000bcb420723c */ /* 0x000ff00000001820 */
[----:B------:R-:W-:Y:S08]  /*9f60*/  HMMA.16816.F32 R48, R124, R120, R48 ;  /* 0x000000787c30723c */ /* 0x000ff00000001830 */
[----:B-1----:R-:W-:Y:S08]  /*9f70*/  HMMA.16816.F32 R24, R20, R6, R24 ;  /* 0x000000061418723c */ /* 0x002ff00000001818 */
[----:B------:R-:W-:Y:S08]  /*9f80*/  HMMA.16816.F32 R28, R180, R190, R28 ;  /* 0x000000beb41c723c */ /* 0x000ff0000000181c */
[C---:B------:R-:W-:Y:S08]  /*9f90*/  HMMA.16816.F32 R44, R124.reuse, R122, R44 ;  /* 0x0000007a7c2c723c */ /* 0x040ff0000000182c */
[----:B------:R-:W-:Y:S01]  /*9fa0*/  HMMA.16816.F32 R40, R124, R64, R40 ;  /* 0x000000407c28723c */ /* 0x000fe20000001828 */
[----:B------:R-:W-:-:S07]  /*9fb0*/  FMUL.FTZ R25, R25, R197 ;  /* 0x000000c519197220 */ /* 0x000fce0000410000 */
[C---:B----4-:R-:W-:Y:S08]  /*9fc0*/  HMMA.16816.F32 R32, R124.reuse, R60, R32 ;  /* 0x0000003c7c20723c */ /* 0x050ff00000001820 */
[----:B------:R-:W-:Y:S01]  /*9fd0*/  HMMA.16816.F32 R36, R124, R66, R36 ;  /* 0x000000427c24723c */ /* 0x000fe20000001824 */
[----:B------:R1:W3:Y:S07]  /*9fe0*/  MUFU.TANH R247, R25 ;  /* 0x0000001900f77308 */ /* 0x0002ee0000002400 */
[----:B-----5:R-:W-:Y:S01]  /*9ff0*/  HMMA.16816.F32 R48, R20, R16, R48 ;  /* 0x000000101430723c */ /* 0x020fe20000001830 */
[----:B------:R-:W-:-:S02]  /*a000*/  IMAD.IADD R16, R116, 0x1, R230 ;  /* 0x0000000174107824 */ /* 0x000fc400078e02e6 */
[----:B------:R-:W-:-:S03]  /*a010*/  VIADD R7, R231, 0x8 ;  /* 0x00000008e7077836 */ /* 0x000fc60000000000 */
[C-C-:B------:R-:W-:Y:S02]  /*a020*/  IADD3 R246, PT, PT, R231.reuse, 0x7, -R16.reuse ;  /* 0x00000007e7f67810 */ /* 0x140fe40007ffe810 */
[C---:B------:R-:W-:Y:S01]  /*a030*/  HMMA.16816.F32 R160, R180.reuse, R176, R160 ;  /* 0x000000b0b4a0723c */ /* 0x040fe200000018a0 */
[C-C-:B------:R-:W-:Y:S02]  /*a040*/  IADD3 R120, PT, PT, R231.reuse, 0x80, -R16.reuse ;  /* 0x00000080e7787810 */ /* 0x140fe40007ffe810 */
[----:B------:R-:W-:Y:S02]  /*a050*/  IABS R246, R246 ;  /* 0x000000f600f67213 */ /* 0x000fe40000000000 */
        /* <DEDUP_REMOVED lines=27> */
[----:B------:R-:W-:Y:S01]  /*a210*/  HMMA.16816.F32 R132, R180, R166, R132 ;  /* 0x000000a6b484723c */ /* 0x000fe20000001884 */
[C-C-:B------:R-:W-:Y:S02]  /*a220*/  IADD3 R167, PT, PT, R231.reuse, 0x57, -R16.reuse ;  /* 0x00000057e7a77810 */ /* 0x140fe40007ffe810 */
[--C-:B------:R-:W-:Y:S02]  /*a230*/  IADD3 R166, PT, PT, R231, 0x1f, -R16.reuse ;  /* 0x0000001fe7a67810 */ /* 0x100fe40007ffe810 */
[----:B------:R-:W-:-:S03]  /*a240*/  IADD3 R121, PT, PT, R7, 0x80, -R16 ;  /* 0x0000008007797810 */ /* 0x000fc60007ffe810 */
[----:B------:R-:W-:Y:S01]  /*a250*/  HMMA.16816.F32 R28, R124, R62, R28 ;  /* 0x0000003e7c1c723c */ /* 0x000fe2000000181c */
[--C-:B------:R-:W-:Y:S02]  /*a260*/  IADD3 R62, PT, PT, R231, 0x5f, -R16.reuse ;  /* 0x0000005fe73e7810 */ /* 0x100fe40007ffe810 */
[C-C-:B------:R-:W-:Y:S02]  /*a270*/  IADD3 R245, PT, PT, R7.reuse, 0x7f, -R16.reuse ;  /* 0x0000007f07f57810 */ /* 0x140fe40007ffe810 */
[----:B------:R-:W-:-:S03]  /*a280*/  IADD3 R64, PT, PT, R7, 0x78, -R16 ;  /* 0x0000007807407810 */ /* 0x000fc60007ffe810 */
[----:B------:R-:W-:Y:S01]  /*a290*/  HMMA.16816.F32 R44, R20, R18, R44 ;  /* 0x00000012142c723c */ /* 0x000fe2000000182c */
[C-C-:B------:R-:W-:Y:S02]  /*a2a0*/  IADD3 R18, PT, PT, R231.reuse, 0x70, -R16.reuse ;  /* 0x00000070e7127810 */ /* 0x140fe40007ffe810 */
[--C-:B------:R-:W-:Y:S02]  /*a2b0*/  IADD3 R19, PT, PT, R231, 0x8, -R16.reuse ;  /* 0x00000008e7137810 */ /* 0x100fe40007ffe810 */
[----:B------:R-:W-:-:S03]  /*a2c0*/  IADD3 R58, PT, PT, R7, 0x77, -R16 ;  /* 0x00000077073a7810 */ /* 0x000fc60007ffe810 */
[----:B------:R-:W-:Y:S01]  /*a2d0*/  HMMA.16816.F32 R40, R20, R12, R40 ;  /* 0x0000000c1428723c */ /* 0x000fe20000001828 */
[C-C-:B------:R-:W-:Y:S02]  /*a2e0*/  IADD3 R13, PT, PT, R231.reuse, 0x6f, -R16.reuse ;  /* 0x0000006fe70d7810 */ /* 0x140fe40007ffe810 */
[--C-:B------:R-:W-:Y:S02]  /*a2f0*/  IADD3 R12, PT, PT, R231, 0x68, -R16.reuse ;  /* 0x00000068e70c7810 */ /* 0x100fe40007ffe810 */
[----:B------:R-:W-:-:S03]  /*a300*/  IADD3 R179, PT, PT, R7, 0x68, -R16 ;  /* 0x0000006807b37810 */ /* 0x000fc60007ffe810 */
[----:B--2---:R-:W-:Y:S01]  /*a310*/  HMMA.16816.F32 R32, R20, R8, R32 ;  /* 0x000000081420723c */ /* 0x004fe20000001820 */
[--C-:B------:R-:W-:Y:S02]  /*a320*/  IADD3 R8, PT, PT, R231, 0x60, -R16.reuse ;  /* 0x00000060e7087810 */ /* 0x100fe40007ffe810 */
[C-C-:B------:R-:W-:Y:S02]  /*a330*/  IADD3 R9, PT, PT, R7.reuse, 0x67, -R16.reuse ;  /* 0x0000006707097810 */ /* 0x140fe40007ffe810 */
[C-C-:B------:R-:W-:Y:S02]  /*a340*/  IADD3 R175, PT, PT, R7.reuse, 0x60, -R16.reuse ;  /* 0x0000006007af7810 */ /* 0x140fe40007ffe810 */
[C-C-:B------:R-:W-:Y:S01]  /*a350*/  IADD3 R173, PT, PT, R7.reuse, 0x58, -R16.reuse ;  /* 0x0000005807ad7810 */ /* 0x140fe20007ffe810 */
[----:B------:R-:W-:Y:S01]  /*a360*/  HMMA.16816.F32 R140, R180, R170, R140 ;  /* 0x000000aab48c723c */ /* 0x000fe2000000188c */
[C-C-:B------:R-:W-:Y:S02]  /*a370*/  IADD3 R171, PT, PT, R7.reuse, 0x5f, -R16.reuse ;  /* 0x0000005f07ab7810 */ /* 0x140fe40007ffe810 */
[----:B------:R-:W-:-:S02]  /*a380*/  IADD3 R244, PT, PT, R7, 0x57, -R16 ;  /* 0x0000005707f47810 */ /* 0x000fc40007ffe810 */
[C-C-:B------:R-:W-:Y:S02]  /*a390*/  IADD3 R243, PT, PT, R7.reuse, 0x50, -R16.reuse ;  /* 0x0000005007f37810 */ /* 0x140fe40007ffe810 */
[C-C-:B------:R-:W-:Y:S01]  /*a3a0*/  IADD3 R242, PT, PT, R7.reuse, 0x4f, -R16.reuse ;  /* 0x0000004f07f27810 */ /* 0x140fe20007ffe810 */
[----:B------:R-:W-:Y:S01]  /*a3b0*/  HMMA.16816.F32 R36, R20, R14, R36 ;  /* 0x0000000e1424723c */ /* 0x000fe20000001824 */
[C-C-:B------:R-:W-:Y:S02]  /*a3c0*/  IADD3 R15, PT, PT, R7.reuse, 0x70, -R16.reuse ;  /* 0x00000070070f7810 */ /* 0x140fe40007ffe810 */
[C-C-:B------:R-:W-:Y:S02]  /*a3d0*/  IADD3 R14, PT, PT, R7.reuse, 0x6f, -R16.reuse ;  /* 0x0000006f070e7810 */ /* 0x140fe40007ffe810 */
[C-C-:B------:R-:W-:Y:S02]  /*a3e0*/  IADD3 R241, PT, PT, R7.reuse, 0x48, -R16.reuse ;  /* 0x0000004807f17810 */ /* 0x140fe40007ffe810 */
[----:B------:R-:W-:-:S02]  /*a3f0*/  IADD3 R239, PT, PT, R7, 0x47, -R16 ;  /* 0x0000004707ef7810 */ /* 0x000fc40007ffe810 */
[C-C-:B------:R-:W-:Y:S02]  /*a400*/  IADD3 R234, PT, PT, R7.reuse, 0x40, -R16.reuse ;  /* 0x0000004007ea7810 */ /* 0x140fe40007ffe810 */
[C-C-:B------:R-:W-:Y:S02]  /*a410*/  IADD3 R188, PT, PT, R7.reuse, 0x3f, -R16.reuse ;  /* 0x0000003f07bc7810 */ /* 0x140fe40007ffe810 */
        /* <DEDUP_REMOVED lines=12> */
[C-C-:B-1----:R-:W-:Y:S01]  /*a4e0*/  IADD3 R25, PT, PT, R7.reuse, 0x8, -R16.reuse ;  /* 0x0000000807197810 */ /* 0x142fe20007ffe810 */
[-C--:B------:R-:W-:Y:S01]  /*a4f0*/  FMUL.FTZ R248, R48, R197.reuse ;  /* 0x000000c530f87220 */ /* 0x080fe20000410000 */
[----:B------:R-:W-:Y:S01]  /*a500*/  IADD3 R7, PT, PT, R7, 0x7, -R16 ;  /* 0x0000000707077810 */ /* 0x000fe20007ffe810 */
[----:B------:R-:W-:Y:S01]  /*a510*/  VIADD R48, R116, 0xfffffff9 ;  /* 0xfffffff974307836 */ /* 0x000fe20000000000 */
[----:B------:R-:W-:Y:S01]  /*a520*/  I2FP.F32.S32 R16, R246 ;  /* 0x000000f600107245 */ /* 0x000fe20000201400 */
[-C--:B------:R-:W-:Y:S01]  /*a530*/  FMUL.FTZ R50, R50, R197.reuse ;  /* 0x000000c532327220 */ /* 0x080fe20000410000 */
[----:B------:R-:W-:-:S02]  /*a540*/  FMUL.FTZ R27, R27, R197 ;  /* 0x000000c51b1b7220 */ /* 0x000fc40000410000 */
[----:B------:R-:W-:Y:S01]  /*a550*/  ISETP.GE.AND P4, PT, R48, R206, PT ;  /* 0x000000ce3000720c */ /* 0x000fe20003f86270 */
[----:B---3--:R-:W-:Y:S01]  /*a560*/  FFMA.FTZ R16, -R218, R16, R247 ;  /* 0x00000010da107223 */ /* 0x008fe200000101f7 */
[----:B------:R-:W1:Y:S01]  /*a570*/  MUFU.TANH R249, R50 ;  /* 0x0000003200f97308 */ /* 0x000e620000002400 */
[----:B------:R-:W-:Y:S02]  /*a580*/  IABS R120, R120 ;  /* 0x0000007800787213 */ /* 0x000fe40000000000 */
[----:B------:R-:W-:Y:S02]  /*a590*/  ISETP.GE.AND P5, PT, R48, R205, PT ;  /* 0x000000cd3000720c */ /* 0x000fe40003fa6270 */
[----:B------:R-:W-:Y:S02]  /*a5a0*/  FSEL R16, R16, -INF , P4 ;  /* 0xff80000010107808 */ /* 0x000fe40002000000 */
[----:B------:R-:W-:Y:S01]  /*a5b0*/  I2FP.F32.S32 R246, R120 ;  /* 0x0000007800f67245 */ /* 0x000fe20000201400 */
[----:B------:R-:W2:Y:S01]  /*a5c0*/  MUFU.TANH R27, R27 ;  /* 0x0000001b001b7308 */ /* 0x000ea20000002400 */
[----:B------:R-:W-:-:S02]  /*a5d0*/  FSEL R120, R16, -INF , !P5 ;  /* 0xff80000010787808 */ /* 0x000fc40006800000 */
[----:B------:R-:W-:Y:S01]  /*a5e0*/  IABS R16, R121 ;  /* 0x0000007900107213 */ /* 0x000fe20000000000 */
[----:B------:R-:W-:-:S04]  /*a5f0*/  FMUL.FTZ R49, R49, R197 ;  /* 0x000000c531317220 */ /* 0x000fc80000410000 */
[----:B------:R-:W3:Y:S01]  /*a600*/  MUFU.TANH R247, R248 ;  /* 0x000000f800f77308 */ /* 0x000ee20000002400 */
[----:B------:R-:W-:Y:S02]  /*a610*/  I2FP.F32.S32 R16, R16 ;  /* 0x0000001000107245 */ /* 0x000fe40000201400 */
[----:B------:R-:W-:-:S03]  /*a620*/  IABS R7, R7 ;  /* 0x0000000700077213 */ /* 0x000fc60000000000 */
[----:B-1----:R-:W-:Y:S01]  /*a630*/  FFMA.FTZ R249, -R218, R16, R249 ;  /* 0x00000010daf97223 */ /* 0x002fe200000101f9 */
[----:B------:R-:W-:Y:S01]  /*a640*/  I2FP.F32.S32 R16, R7 ;  /* 0x0000000700107245 */ /* 0x000fe20000201400 */
[----:B------:R-:W1:Y:S01]  /*a650*/  MUFU.TANH R49, R49 ;  /* 0x0000003100317308 */ /* 0x000e620000002400 */
[----:B------:R-:W-:Y:S01]  /*a660*/  IABS R7, R6 ;  /* 0x0000000600077213 */ /* 0x000fe20000000000 */
[----:B------:R-:W-:Y:S01]  /*a670*/  VIADD R6, R116, 0xffffff80 ;  /* 0xffffff8074067836 */ /* 0x000fe20000000000 */
[----:B------:R-:W-:Y:S01]  /*a680*/  ISETP.GE.AND P5, PT, R48, R204, PT ;  /* 0x000000cc3000720c */ /* 0x000fe20003fa6270 */
[----:B--2---:R-:W-:Y:S01]  /*a690*/  FFMA.FTZ R121, -R218, R16, R27 ;  /* 0x00000010da797223 */ /* 0x004fe2000001011b */
[----:B------:R-:W-:-:S04]  /*a6a0*/  ISETP.GE.AND P4, PT, R48, R203, PT ;  /* 0x000000cb3000720c */ /* 0x000fc80003f86270 */
[----:B------:R-:W-:Y:S01]  /*a6b0*/  FSEL R121, R121, -INF , P5 ;  /* 0xff80000079797808 */ /* 0x000fe20002800000 */
[----:B---3--:R-:W-:Y:S01]  /*a6c0*/  FFMA.FTZ R246, -R218, R246, R247 ;  /* 0x000000f6daf67223 */ /* 0x008fe200000101f7 */
[C---:B------:R-:W-:Y:S02]  /*a6d0*/  ISETP.GE.AND P5, PT, R6.reuse, R206, PT ;  /* 0x000000ce0600720c */ /* 0x040fe40003fa6270 */
[----:B------:R-:W-:Y:S02]  /*a6e0*/  FSEL R121, R121, -INF , !P4 ;  /* 0xff80000079797808 */ /* 0x000fe40006000000 */
[----:B------:R-:W-:Y:S01]  /*a6f0*/  I2FP.F32.S32 R16, R7 ;  /* 0x0000000700107245 */ /* 0x000fe20000201400 */
[----:B------:R-:W-:Y:S01]  /*a700*/  FMUL.FTZ R51, R51, R197 ;  /* 0x000000c533337220 */ /* 0x000fe20000410000 */
[----:B------:R-:W-:Y:S02]  /*a710*/  ISETP.GE.AND P4, PT, R6, R205, PT ;  /* 0x000000cd0600720c */ /* 0x000fe40003f86270 */
[----:B------:R-:W-:Y:S01]  /*a720*/  FSEL R246, R246, -INF , P5 ;  /* 0xff800000f6f67808 */ /* 0x000fe20002800000 */
[----:B-1----:R-:W-:Y:S01]  /*a730*/  FFMA.FTZ R49, -R218, R16, R49 ;  /* 0x00000010da317223 */ /* 0x002fe20000010131 */
[----:B------:R-:W-:-:S02]  /*a740*/  VIADD R16, R116, 0xffffff81 ;  /* 0xffffff8174107836 */ /* 0x000fc40000000000 */
[----:B------:R-:W-:Y:S01]  /*a750*/  FSEL R7, R246, -INF , !P4 ;  /* 0xff800000f6077808 */ /* 0x000fe20006000000 */
[----:B------:R-:W-:Y:S01]  /*a760*/  FMUL.FTZ R27, R44, R197 ;  /* 0x000000c52c1b7220 */ /* 0x000fe20000410000 */
[C---:B------:R-:W-:Y:S01]  /*a770*/  ISETP.GE.AND P4, PT, R6.reuse, R204, PT ;  /* 0x000000cc0600720c */ /* 0x040fe20003f86270 */
[----:B------:R-:W1:Y:S01]  /*a780*/  MUFU.TANH R51, R51 ;  /* 0x0000003300337308 */ /* 0x000e620000002400 */
[----:B------:R-:W-:Y:S02]  /*a790*/  ISETP.GE.AND P5, PT, R6, R203, PT ;  /* 0x000000cb0600720c */ /* 0x000fe40003fa6270 */
[----:B------:R-:W-:Y:S02]  /*a7a0*/  FSEL R249, R249, -INF , P4 ;  /* 0xff800000f9f97808 */ /* 0x000fe40002000000 */
[C---:B------:R-:W-:Y:S02]  /*a7b0*/  ISETP.GE.AND P4, PT, R16.reuse, R206, PT ;  /* 0x000000ce1000720c */ /* 0x040fe40003f86270 */
[----:B------:R-:W-:Y:S01]  /*a7c0*/  FSEL R44, R249, -INF , !P5 ;  /* 0xff800000f92c7808 */ /* 0x000fe20006800000 */
[----:B------:R-:W2:Y:S01]  /*a7d0*/  MUFU.TANH R27, R27 ;  /* 0x0000001b001b7308 */ /* 0x000ea20000002400 */
[----:B------:R-:W-:-:S02]  /*a7e0*/  ISETP.GE.AND P5, PT, R16, R205, PT ;  /* 0x000000cd1000720c */ /* 0x000fc40003fa6270 */
[----:B------:R-:W-:Y:S02]  /*a7f0*/  FSEL R6, R49, -INF , P4 ;  /* 0xff80000031067808 */ /* 0x000fe40002000000 */
[----:B------:R-:W-:Y:S02]  /*a800*/  IABS R245, R245 ;  /* 0x000000f500f57213 */ /* 0x000fe40000000000 */
[----:B------:R-:W-:Y:S02]  /*a810*/  FSEL R6, R6, -INF , !P5 ;  /* 0xff80000006067808 */ /* 0x000fe40006800000 */
[C---:B------:R-:W-:Y:S02]  /*a820*/  ISETP.GE.AND P4, PT, R16.reuse, R203, PT ;  /* 0x000000cb1000720c */ /* 0x040fe40003f86270 */
[----:B------:R-:W-:Y:S02]  /*a830*/  ISETP.GE.AND P5, PT, R16, R204, PT ;  /* 0x000000cc1000720c */ /* 0x000fe40003fa6270 */
[----:B------:R-:W-:-:S02]  /*a840*/  I2FP.F32.S32 R16, R245 ;  /* 0x000000f500107245 */ /* 0x000fc40000201400 */
[----:B------:R-:W-:Y:S01]  /*a850*/  IABS R177, R177 ;  /* 0x000000b100b17213 */ /* 0x000fe20000000000 */
[----:B------:R-:W-:Y:S01]  /*a860*/  FMUL.FTZ R45, R45, R197 ;  /* 0x000000c52d2d7220 */ /* 0x000fe20000410000 */
[----:B------:R-:W-:Y:S02]  /*a870*/  VIADD R48, R116, 0xffffff88 ;  /* 0xffffff8874307836 */ /* 0x000fe40000000000 */
[C---:B-1----:R-:W-:Y:S01]  /*a880*/  FFMA.FTZ R49, -R218.reuse, R16, R51 ;  /* 0x00000010da317223 */ /* 0x042fe20000010133 */
[----:B------:R-:W-:Y:S02]  /*a890*/  I2FP.F32.S32 R177, R177 ;  /* 0x000000b100b17245 */ /* 0x000fe40000201400 */
[----:B------:R-:W-:Y:S02]  /*a8a0*/  IABS R16, R17 ;  /* 0x0000001100107213 */ /* 0x000fe40000000000 */
[----:B------:R-:W-:Y:S01]  /*a8b0*/  FSEL R17, R49, -INF , P5 ;  /* 0xff80000031117808 */ /* 0x000fe20002800000 */
[----:B--2---:R-:W-:Y:S01]  /*a8c0*/  FFMA.FTZ R27, -R218, R177, R27 ;  /* 0x000000b1da1b7223 */ /* 0x004fe2000001011b */
[----:B------:R-:W-:Y:S01]  /*a8d0*/  ISETP.GE.AND P5, PT, R48, R206, PT ;  /* 0x000000ce3000720c */ /* 0x000fe20003fa6270 */
[----:B------:R-:W1:Y:S01]  /*a8e0*/  MUFU.TANH R45, R45 ;  /* 0x0000002d002d7308 */ /* 0x000e620000002400 */
[----:B------:R-:W-:Y:S01]  /*a8f0*/  FSEL R17, R17, -INF , !P4 ;  /* 0xff80000011117808 */ /* 0x000fe20006000000 */
[-C--:B------:R-:W-:Y:S01]  /*a900*/  FMUL.FTZ R47, R47, R197.reuse ;  /* 0x000000c52f2f7220 */ /* 0x080fe20000410000 */
[----:B------:R-:W-:Y:S01]  /*a910*/  FSEL R49, R27, -INF , P5 ;  /* 0xff8000001b317808 */ /* 0x000fe20002800000 */
[----:B------:R-:W-:Y:S01]  /*a920*/  FMUL.FTZ R46, R46, R197 ;  /* 0x000000c52e2e7220 */ /* 0x000fe20000410000 */
[----:B------:R-:W-:-:S02]  /*a930*/  ISETP.GE.AND P4, PT, R48, R205, PT ;  /* 0x000000cd3000720c */ /* 0x000fc40003f86270 */
[----:B------:R-:W-:Y:S01]  /*a940*/  I2FP.F32.S32 R27, R16 ;  /* 0x00000010001b7245 */ /* 0x000fe20000201400 */
[----:B------:R-:W2:Y:S01]  /*a950*/  MUFU.TANH R47, R47 ;  /* 0x0000002f002f7308 */ /* 0x000ea20000002400 */
[----:B------:R-:W-:-:S07]  /*a960*/  FSEL R16, R49, -INF , !P4 ;  /* 0xff80000031107808 */ /* 0x000fce0006000000 */
[----:B------:R-:W3:Y:S01]  /*a970*/  MUFU.TANH R49, R46 ;  /* 0x0000002e00317308 */ /* 0x000ee20000002400 */
[----:B------:R-:W-:Y:S01]  /*a980*/  IABS R64, R64 ;  /* 0x0000004000407213 */ /* 0x000fe20000000000 */
[----:B-1----:R-:W-:Y:S01]  /*a990*/  FFMA.FTZ R27, -R218, R27, R45 ;  /* 0x0000001bda1b7223 */ /* 0x002fe2000001012d */
[----:B------:R-:W-:Y:S01]  /*a9a0*/  IABS R58, R58 ;  /* 0x0000003a003a7213 */ /* 0x000fe20000000000 */
[----:B------:R-:W-:Y:S01]  /*a9b0*/  FMUL.FTZ R45, R40, R197 ;  /* 0x000000c5282d7220 */ /* 0x000fe20000410000 */
[----:B------:R-:W-:Y:S02]  /*a9c0*/  I2FP.F32.S32 R64, R64 ;  /* 0x0000004000407245 */ /* 0x000fe40000201400 */
[----:B------:R-:W-:-:S03]  /*a9d0*/  I2FP.F32.S32 R58, R58 ;  /* 0x0000003a003a7245 */ /* 0x000fc60000201400 */
[----:B------:R-:W1:Y:S01]  /*a9e0*/  MUFU.TANH R45, R45 ;  /* 0x0000002d002d7308 */ /* 0x000e620000002400 */
[----:B------:R-:W-:Y:S01]  /*a9f0*/  ISETP.GE.AND P4, PT, R48, R204, PT ;  /* 0x000000cc3000720c */ /* 0x000fe20003f86270 */
[----:B--2---:R-:W-:Y:S01]  /*aa00*/  FFMA.FTZ R40, -R218, R58, R47 ;  /* 0x0000003ada287223 */ /* 0x004fe2000001012f */
[----:B------:R-:W-:Y:S02]  /*aa10*/  VIADD R47, R116, 0xffffff89 ;  /* 0xffffff89742f7836 */ /* 0x000fe40000000000 */
[----:B---3--:R-:W-:Y:S01]  /*aa20*/  FFMA.FTZ R49, -R218, R64, R49 ;  /* 0x00000040da317223 */ /* 0x008fe20000010131 */
[----:B------:R-:W-:Y:S02]  /*aa30*/  ISETP.GE.AND P5, PT, R48, R203, PT ;  /* 0x000000cb3000720c */ /* 0x000fe40003fa6270 */
[----:B------:R-:W-:Y:S02]  /*aa40*/  IABS R18, R18 ;  /* 0x0000001200127213 */ /* 0x000fe40000000000 */
[----:B------:R-:W-:-:S02]  /*aa50*/  FSEL R46, R49, -INF , P4 ;  /* 0xff800000312e7808 */ /* 0x000fc40002000000 */
[----:B------:R-:W-:Y:S02]  /*aa60*/  ISETP.GE.AND P4, PT, R47, R206, PT ;  /* 0x000000ce2f00720c */ /* 0x000fe40003f86270 */
[----:B------:R-:W-:Y:S02]  /*aa70*/  FSEL R46, R46, -INF , !P5 ;  /* 0xff8000002e2e7808 */ /* 0x000fe40006800000 */
[----:B------:R-:W-:Y:S02]  /*aa80*/  FSEL R48, R27, -INF , P4 ;  /* 0xff8000001b307808 */ /* 0x000fe40002000000 */
[----:B------:R-:W-:Y:S02]  /*aa90*/  I2FP.F32.S32 R27, R18 ;  /* 0x00000012001b7245 */ /* 0x000fe40000201400 */
[----:B------:R-:W-:-:S03]  /*aaa0*/  ISETP.GE.AND P5, PT, R47, R205, PT ;  /* 0x000000cd2f00720c */ /* 0x000fc60003fa6270 */
[----:B-1----:R-:W-:Y:S01]  /*aab0*/  FFMA.FTZ R45, -R218, R27, R45 ;  /* 0x0000001bda2d7223 */ /* 0x002fe2000001012d */
[----:B------:R-:W-:Y:S01]  /*aac0*/  FSEL R18, R48, -INF , !P5 ;  /* 0xff80000030127808 */ /* 0x000fe20006800000 */
[----:B------:R-:W-:Y:S01]  /*aad0*/  VIADD R27, R116, 0xffffff90 ;  /* 0xffffff90741b7836 */ /* 0x000fe20000000000 */
[C---:B------:R-:W-:Y:S02]  /*aae0*/  ISETP.GE.AND P5, PT, R47.reuse, R204, PT ;  /* 0x000000cc2f00720c */ /* 0x040fe40003fa6270 */
[----:B------:R-:W-:Y:S02]  /*aaf0*/  ISETP.GE.AND P4, PT, R47, R203, PT ;  /* 0x000000cb2f00720c */ /* 0x000fe40003f86270 */
[----:B------:R-:W-:Y:S02]  /*ab00*/  FSEL R40, R40, -INF , P5 ;  /* 0xff80000028287808 */ /* 0x000fe40002800000 */
[----:B------:R-:W-:Y:S02]  /*ab10*/  ISETP.GE.AND P5, PT, R27, R206, PT ;  /* 0x000000ce1b00720c */ /* 0x000fe40003fa6270 */
[----:B------:R-:W-:-:S02]  /*ab20*/  FSEL R40, R40, -INF , !P4 ;  /* 0xff80000028287808 */ /* 0x000fc40006000000 */
[----:B------:R-:W-:Y:S02]  /*ab30*/  ISETP.GE.AND P4, PT, R27, R205, PT ;  /* 0x000000cd1b00720c */ /* 0x000fe40003f86270 */
[----:B------:R-:W-:Y:S02]  /*ab40*/  FSEL R45, R45, -INF , P5 ;  /* 0xff8000002d2d7808 */ /* 0x000fe40002800000 */
[----:B------:R-:W-:Y:S02]  /*ab50*/  ISETP.GE.AND P5, PT, R27, R203, PT ;  /* 0x000000cb1b00720c */ /* 0x000fe40003fa6270 */
[----:B------:R-:W-:Y:S02]  /*ab60*/  FSEL R48, R45, -INF , !P4 ;  /* 0xff8000002d307808 */ /* 0x000fe40006000000 */
[----:B------:R-:W-:Y:S01]  /*ab70*/  ISETP.GE.AND P4, PT, R27, R204, PT ;  /* 0x000000cc1b00720c */ /* 0x000fe20003f86270 */
[-C--:B------:R-:W-:Y:S01]  /*ab80*/  FMUL.FTZ R27, R42, R197.reuse ;  /* 0x000000c52a1b7220 */ /* 0x080fe20000410000 */
[----:B------:R-:W-:Y:S01]  /*ab90*/  FMUL.FTZ R41, R41, R197 ;  /* 0x000000c529297220 */ /* 0x000fe20000410000 */
[----:B------:R-:W-:-:S04]  /*aba0*/  IABS R64, R13 ;  /* 0x0000000d00407213 */ /* 0x000fc80000000000 */
[----:B------:R-:W1:Y:S01]  /*abb0*/  MUFU.TANH R27, R27 ;  /* 0x0000001b001b7308 */ /* 0x000e620000002400 */
[----:B------:R-:W-:Y:S01]  /*abc0*/  FMUL.FTZ R13, R43, R197 ;  /* 0x000000c52b0d7220 */ /* 0x000fe20000410000 */
[----:B------:R-:W-:-:S06]  /*abd0*/  IABS R15, R15 ;  /* 0x0000000f000f7213 */ /* 0x000fcc0000000000 */
[----:B------:R-:W2:Y:S01]  /*abe0*/  MUFU.TANH R41, R41 ;  /* 0x0000002900297308 */ /* 0x000ea20000002400 */
[----:B------:R-:W-:Y:S02]  /*abf0*/  IABS R50, R14 ;  /* 0x0000000e00327213 */ /* 0x000fe40000000000 */
[----:B------:R-:W-:-:S05]  /*ac00*/  I2FP.F32.S32 R14, R15 ;  /* 0x0000000f000e7245 */ /* 0x000fca0000201400 */
[----:B------:R-:W3:Y:S01]  /*ac10*/  MUFU.TANH R13, R13 ;  /* 0x0000000d000d7308 */ /* 0x000ee20000002400 */
[----:B-1----:R-:W-:Y:S01]  /*ac20*/  FFMA.FTZ R14, -R218, R14, R27 ;  /* 0x0000000eda0e7223 */ /* 0x002fe2000001011b */
[----:B------:R-:W-:Y:S02]  /*ac30*/  I2FP.F32.S32 R64, R64 ;  /* 0x0000004000407245 */ /* 0x000fe40000201400 */
[----:B------:R-:W-:Y:S02]  /*ac40*/  I2FP.F32.S32 R50, R50 ;  /* 0x0000003200327245 */ /* 0x000fe40000201400 */
[----:B------:R-:W-:Y:S02]  /*ac50*/  IABS R12, R12 ;  /* 0x0000000c000c7213 */ /* 0x000fe40000000000 */
[----:B------:R-:W-:Y:S01]  /*ac60*/  FSEL R14, R14, -INF , P4 ;  /* 0xff8000000e0e7808 */ /* 0x000fe20002000000 */
[----:B--2---:R-:W-:Y:S01]  /*ac70*/  FFMA.FTZ R64, -R218, R64, R41 ;  /* 0x00000040da407223 */ /* 0x004fe20000010129 */
[----:B------:R-:W-:Y:S01]  /*ac80*/  FMUL.FTZ R41, R36, R197 ;  /* 0x000000c524297220 */ /* 0x000fe20000410000 */
[----:B------:R-:W-:-:S02]  /*ac90*/  I2FP.F32.S32 R36, R12 ;  /* 0x0000000c00247245 */ /* 0x000fc40000201400 */
[----:B------:R-:W-:Y:S01]  /*aca0*/  FSEL R58, R14, -INF , !P5 ;  /* 0xff8000000e3a7808 */ /* 0x000fe20006800000 */
[----:B------:R-:W-:Y:S02]  /*acb0*/  VIADD R27, R116, 0xffffff91 ;  /* 0xffffff91741b7836 */ /* 0x000fe40000000000 */
[----:B---3--:R-:W-:Y:S02]  /*acc0*/  FFMA.FTZ R50, -R218, R50, R13 ;  /* 0x00000032da327223 */ /* 0x008fe4000001010d */
[----:B------:R-:W1:Y:S01]  /*acd0*/  LDSM.16.M88.4 R12, [R55+0x7c00] ;  /* 0x007c0000370c783b */ /* 0x000e620000000200 */
[----:B------:R-:W2:Y:S01]  /*ace0*/  MUFU.TANH R41, R41 ;  /* 0x0000002900297308 */ /* 0x000ea20000002400 */
[C---:B------:R-:W-:Y:S02]  /*acf0*/  ISETP.GE.AND P4, PT, R27.reuse, R206, PT ;  /* 0x000000ce1b00720c */ /* 0x040fe40003f86270 */
[----:B------:R-:W-:Y:S02]  /*ad00*/  ISETP.GE.AND P5, PT, R27, R205, PT ;  /* 0x000000cd1b00720c */ /* 0x000fe40003fa6270 */
[----:B------:R-:W-:-:S02]  /*ad10*/  FSEL R64, R64, -INF , P4 ;  /* 0xff80000040407808 */ /* 0x000fc40002000000 */
[C---:B------:R-:W-:Y:S02]  /*ad20*/  ISETP.GE.AND P4, PT, R27.reuse, R203, PT ;  /* 0x000000cb1b00720c */ /* 0x040fe40003f86270 */
[----:B------:R-:W-:Y:S02]  /*ad30*/  FSEL R64, R64, -INF , !P5 ;  /* 0xff80000040407808 */ /* 0x000fe40006800000 */
[----:B------:R-:W-:Y:S01]  /*ad40*/  ISETP.GE.AND P5, PT, R27, R204, PT ;  /* 0x000000cc1b00720c */ /* 0x000fe20003fa6270 */
[----:B------:R-:W-:Y:S02]  /*ad50*/  VIADD R27, R116, 0xffffff98 ;  /* 0xffffff98741b7836 */ /* 0x000fe40000000000 */
[-C--:B------:R-:W-:Y:S01]  /*ad60*/  FMUL.FTZ R38, R38, R197.reuse ;  /* 0x000000c526267220 */ /* 0x080fe20000410000 */
[----:B------:R-:W-:Y:S01]  /*ad70*/  FMUL.FTZ R37, R37, R197 ;  /* 0x000000c525257220 */ /* 0x000fe20000410000 */
[----:B------:R-:W-:Y:S02]  /*ad80*/  FSEL R50, R50, -INF , P5 ;  /* 0xff80000032327808 */ /* 0x000fe40002800000 */
[----:B------:R-:W-:Y:S01]  /*ad90*/  ISETP.GE.AND P5, PT, R27, R206, PT ;  /* 0x000000ce1b00720c */ /* 0x000fe20003fa6270 */
[----:B--2---:R-:W-:-:S02]  /*ada0*/  FFMA.FTZ R36, -R218, R36, R41 ;  /* 0x00000024da247223 */ /* 0x004fc40000010129 */
[----:B------:R2:W3:Y:S01]  /*adb0*/  MUFU.TANH R41, R38 ;  /* 0x0000002600297308 */ /* 0x0004e20000002400 */
[----:B------:R-:W-:Y:S02]  /*adc0*/  FSEL R50, R50, -INF , !P4 ;  /* 0xff80000032327808 */ /* 0x000fe40006000000 */
[----:B------:R-:W-:Y:S02]  /*add0*/  ISETP.GE.AND P4, PT, R27, R205, PT ;  /* 0x000000cd1b00720c */ /* 0x000fe40003f86270 */
[----:B------:R-:W-:-:S03]  /*ade0*/  FSEL R36, R36, -INF , P5 ;  /* 0xff80000024247808 */ /* 0x000fc60002800000 */
[----:B------:R-:W4:Y:S01]  /*adf0*/  MUFU.TANH R37, R37 ;  /* 0x0000002500257308 */ /* 0x000f220000002400 */
[----:B------:R-:W-:Y:S02]  /*ae00*/  FSEL R177, R36, -INF , !P4 ;  /* 0xff80000024b17808 */ /* 0x000fe40006000000 */
[C---:B------:R-:W-:Y:S02]  /*ae10*/  ISETP.GE.AND P5, PT, R27.reuse, R203, PT ;  /* 0x000000cb1b00720c */ /* 0x040fe40003fa6270 */
[----:B------:R-:W-:Y:S01]  /*ae20*/  ISETP.GE.AND P4, PT, R27, R204, PT ;  /* 0x000000cc1b00720c */ /* 0x000fe20003f86270 */
[----:B------:R-:W-:Y:S01]  /*ae30*/  FMUL.FTZ R27, R39, R197 ;  /* 0x000000c5271b7220 */ /* 0x000fe20000410000 */
[----:B------:R-:W-:Y:S02]  /*ae40*/  IABS R36, R179 ;  /* 0x000000b300247213 */ /* 0x000fe40000000000 */
[----:B--2---:R-:W-:Y:S02]  /*ae50*/  IABS R38, R60 ;  /* 0x0000003c00267213 */ /* 0x004fe40000000000 */
[----:B------:R-:W-:Y:S01]  /*ae60*/  I2FP.F32.S32 R36, R36 ;  /* 0x0000002400247245 */ /* 0x000fe20000201400 */
[----:B------:R-:W2:Y:S01]  /*ae70*/  MUFU.TANH R27, R27 ;  /* 0x0000001b001b7308 */ /* 0x000ea20000002400 */
[----:B------:R-:W-:Y:S01]  /*ae80*/  I2FP.F32.S32 R38, R38 ;  /* 0x0000002600267245 */ /* 0x000fe20000201400 */
[----:B-1----:R-:W-:Y:S01]  /*ae90*/  HMMA.16816.F32 R160, R124, R12, R160 ;  /* 0x0000000c7ca0723c */ /* 0x002fe200000018a0 */
[----:B------:R-:W-:-:S02]  /*aea0*/  VIADD R12, R116, 0xffffff99 ;  /* 0xffffff99740c7836 */ /* 0x000fc40000000000 */
[----:B---3--:R-:W-:Y:S01]  /*aeb0*/  FFMA.FTZ R36, -R218, R36, R41 ;  /* 0x00000024da247223 */ /* 0x008fe20000010129 */
[----:B------:R-:W-:Y:S01]  /*aec0*/  FMUL.FTZ R32, R32, R197 ;  /* 0x000000c520207220 */ /* 0x000fe20000410000 */
[----:B----4-:R-:W-:Y:S01]  /*aed0*/  FFMA.FTZ R38, -R218, R38, R37 ;  /* 0x00000026da267223 */ /* 0x010fe20000010125 */
[----:B------:R-:W-:Y:S02]  /*aee0*/  IABS R13, R8 ;  /* 0x00000008000d7213 */ /* 0x000fe40000000000 */
[----:B------:R-:W-:Y:S01]  /*aef0*/  FSEL R36, R36, -INF , P4 ;  /* 0xff80000024247808 */ /* 0x000fe20002000000 */
[----:B------:R1:W3:Y:S01]  /*af00*/  MUFU.TANH R37, R32 ;  /* 0x0000002000257308 */ /* 0x0002e20000002400 */
[----:B------:R-:W-:Y:S02]  /*af10*/  ISETP.GE.AND P4, PT, R12, R206, PT ;  /* 0x000000ce0c00720c */ /* 0x000fe40003f86270 */
[----:B------:R-:W-:Y:S01]  /*af20*/  IABS R8, R9 ;  /* 0x0000000900087213 */ /* 0x000fe20000000000 */
[----:B------:R-:W-:Y:S01]  /*af30*/  IMAD.MOV.U32 R9, RZ, RZ, R13 ;  /* 0x000000ffff097224 */ /* 0x000fe200078e000d */
[----:B------:R-:W-:Y:S01]  /*af40*/  FSEL R60, R36, -INF , !P5 ;  /* 0xff800000243c7808 */ /* 0x000fe20006800000 */
[----:B------:R-:W-:Y:S01]  /*af50*/  FMUL.FTZ R13, R34, R197 ;  /* 0x000000c5220d7220 */ /* 0x000fe20000410000 */
[----:B------:R-:W-:-:S02]  /*af60*/  ISETP.GE.AND P5, PT, R12, R205, PT ;  /* 0x000000cd0c00720c */ /* 0x000fc40003fa6270 */
[----:B------:R-:W-:Y:S02]  /*af70*/  FSEL R38, R38, -INF , P4 ;  /* 0xff80000026267808 */ /* 0x000fe40002000000 */
[----:B------:R-:W-:Y:S02]  /*af80*/  I2FP.F32.S32 R8, R8 ;  /* 0x0000000800087245 */ /* 0x000fe40000201400 */
[----:B------:R-:W-:Y:S01]  /*af90*/  FSEL R179, R38, -INF , !P5 ;  /* 0xff80000026b37808 */ /* 0x000fe20006800000 */
[----:B------:R-:W4:Y:S01]  /*afa0*/  MUFU.TANH R13, R13 ;  /* 0x0000000d000d7308 */ /* 0x000f220000002400 */
[C---:B------:R-:W-:Y:S01]  /*afb0*/  ISETP.GE.AND P4, PT, R12.reuse, R203, PT ;  /* 0x000000cb0c00720c */ /* 0x040fe20003f86270 */
[----:B------:R-:W-:Y:S01]  /*afc0*/  HMMA.16816.F32 R28, R20, R10, R28 ;  /* 0x0000000a141c723c */ /* 0x000fe2000000181c */
[----:B------:R-:W-:Y:S01]  /*afd0*/  ISETP.GE.AND P5, PT, R12, R204, PT ;  /* 0x000000cc0c00720c */ /* 0x000fe20003fa6270 */
[----:B--2---:R-:W-:Y:S01]  /*afe0*/  FFMA.FTZ R34, -R218, R8, R27 ;  /* 0x00000008da227223 */ /* 0x004fe2000001011b */
[----:B------:R-:W-:Y:S01]  /*aff0*/  I2FP.F32.S32 R12, R9 ;  /* 0x00000009000c7245 */ /* 0x000fe20000201400 */
[----:B-1----:R-:W-:Y:S01]  /*b000*/  FMUL.FTZ R32, R33, R197 ;  /* 0x000000c521207220 */ /* 0x002fe20000410000 */
[----:B------:R-:W1:Y:S01]  /*b010*/  LDSM.16.M88.4 R8, [R195+0x7c00] ;  /* 0x007c0000c308783b */ /* 0x000e620000000200 */
[----:B------:R-:W-:-:S02]  /*b020*/  VIADD R33, R116, 0xffffffa0 ;  /* 0xffffffa074217836 */ /* 0x000fc40000000000 */
[----:B------:R2:W5:Y:S01]  /*b030*/  MUFU.TANH R27, R32 ;  /* 0x00000020001b7308 */ /* 0x0005620000002400 */
[----:B---3--:R-:W-:Y:S01]  /*b040*/  FFMA.FTZ R12, -R218, R12, R37 ;  /* 0x0000000cda0c7223 */ /* 0x008fe20000010125 */
[----:B------:R-:W-:Y:S02]  /*b050*/  FSEL R36, R34, -INF , P5 ;  /* 0xff80000022247808 */ /* 0x000fe40002800000 */
[----:B------:R-:W-:Y:S02]  /*b060*/  ISETP.GE.AND P5, PT, R33, R206, PT ;  /* 0x000000ce2100720c */ /* 0x000fe40003fa6270 */
[----:B------:R-:W-:Y:S02]  /*b070*/  IABS R175, R175 ;  /* 0x000000af00af7213 */ /* 0x000fe40000000000 */
[----:B------:R-:W-:Y:S02]  /*b080*/  IABS R34, R62 ;  /* 0x0000003e00227213 */ /* 0x000fe40000000000 */
[----:B------:R-:W-:-:S02]  /*b090*/  FSEL R62, R36, -INF , !P4 ;  /* 0xff800000243e7808 */ /* 0x000fc40006000000 */
[C---:B------:R-:W-:Y:S02]  /*b0a0*/  ISETP.GE.AND P4, PT, R33.reuse, R205, PT ;  /* 0x000000cd2100720c */ /* 0x040fe40003f86270 */
[----:B------:R-:W-:Y:S02]  /*b0b0*/  FSEL R252, R12, -INF , P5 ;  /* 0xff8000000cfc7808 */ /* 0x000fe40002800000 */
[----:B------:R-:W-:Y:S02]  /*b0c0*/  I2FP.F32.S32 R12, R175 ;  /* 0x000000af000c7245 */ /* 0x000fe40000201400 */
[----:B------:R-:W-:Y:S01]  /*b0d0*/  FSEL R252, R252, -INF , !P4 ;  /* 0xff800000fcfc7808 */ /* 0x000fe20006000000 */
[----:B------:R-:W-:Y:S01]  /*b0e0*/  HMMA.16816.F32 R156, R124, R14, R156 ;  /* 0x0000000e7c9c723c */ /* 0x000fe2000000189c */
[C---:B------:R-:W-:Y:S02]  /*b0f0*/  ISETP.GE.AND P5, PT, R33.reuse, R203, PT ;  /* 0x000000cb2100720c */ /* 0x040fe40003fa6270 */
[----:B------:R-:W-:Y:S01]  /*b100*/  ISETP.GE.AND P4, PT, R33, R204, PT ;  /* 0x000000cc2100720c */ /* 0x000fe20003f86270 */
[C---:B----4-:R-:W-:Y:S01]  /*b110*/  FFMA.FTZ R33, -R218.reuse, R12, R13 ;  /* 0x0000000cda217223 */ /* 0x050fe2000001010d */
[----:B--2---:R-:W-:Y:S01]  /*b120*/  I2FP.F32.S32 R32, R34 ;  /* 0x0000002200207245 */ /* 0x004fe20000201400 */
[-C--:B------:R-:W-:Y:S01]  /*b130*/  FMUL.FTZ R35, R35, R197.reuse ;  /* 0x000000c523237220 */ /* 0x080fe20000410000 */
[----:B------:R-:W2:Y:S03]  /*b140*/  LDSM.16.M88.4 R12, [R55+0x8000] ;  /* 0x00800000370c783b */ /* 0x000ea60000000200 */
[----:B-----5:R-:W-:Y:S01]  /*b150*/  FFMA.FTZ R34, -R218, R32, R27 ;  /* 0x00000020da227223 */ /* 0x020fe2000001011b */
[----:B------:R-:W-:Y:S01]  /*b160*/  FMUL.FTZ R27, R28, R197 ;  /* 0x000000c51c1b7220 */ /* 0x000fe20000410000 */
[----:B------:R-:W3:Y:S01]  /*b170*/  MUFU.TANH R35, R35 ;  /* 0x0000002300237308 */ /* 0x000ee20000002400 */
[----:B------:R-:W-:Y:S01]  /*b180*/  VIADD R32, R116, 0xffffffa1 ;  /* 0xffffffa174207836 */ /* 0x000fe20000000000 */
[----:B------:R-:W-:-:S02]  /*b190*/  FSEL R28, R33, -INF , P4 ;  /* 0xff800000211c7808 */ /* 0x000fc40002000000 */
[----:B------:R-:W-:-:S04]  /*b1a0*/  IABS R33, R171 ;  /* 0x000000ab00217213 */ /* 0x000fc80000000000 */
[----:B------:R-:W4:Y:S01]  /*b1b0*/  MUFU.TANH R27, R27 ;  /* 0x0000001b001b7308 */ /* 0x000f220000002400 */
[----:B------:R-:W-:Y:S02]  /*b1c0*/  ISETP.GE.AND P4, PT, R32, R206, PT ;  /* 0x000000ce2000720c */ /* 0x000fe40003f86270 */
[----:B------:R-:W-:Y:S02]  /*b1d0*/  FSEL R171, R28, -INF , !P5 ;  /* 0xff8000001cab7808 */ /* 0x000fe40006800000 */
[----:B------:R-:W-:Y:S01]  /*b1e0*/  I2FP.F32.S32 R33, R33 ;  /* 0x0000002100217245 */ /* 0x000fe20000201400 */
[----:B------:R-:W-:Y:S01]  /*b1f0*/  FMUL.FTZ R30, R30, R197 ;  /* 0x000000c51e1e7220 */ /* 0x000fe20000410000 */
[----:B------:R-:W-:Y:S02]  /*b200*/  ISETP.GE.AND P5, PT, R32, R205, PT ;  /* 0x000000cd2000720c */ /* 0x000fe40003fa6270 */
[----:B------:R-:W-:Y:S02]  /*b210*/  IABS R28, R165 ;  /* 0x000000a5001c7213 */ /* 0x000fe40000000000 */
[----:B------:R-:W-:Y:S01]  /*b220*/  FSEL R34, R34, -INF , P4 ;  /* 0xff80000022227808 */ /* 0x000fe20002000000 */
[----:B-1----:R-:W-:Y:S01]  /*b230*/  HMMA.16816.F32 R160, R20, R8, R160 ;  /* 0x0000000814a0723c */ /* 0x002fe200000018a0 */
[----:B------:R-:W-:Y:S01]  /*b240*/  I2FP.F32.S32 R28, R28 ;  /* 0x0000001c001c7245 */ /* 0x000fe20000201400 */
[----:B---3--:R-:W-:Y:S01]  /*b250*/  FFMA.FTZ R35, -R218, R33, R35 ;  /* 0x00000021da237223 */ /* 0x008fe20000010123 */
[----:B------:R-:W-:Y:S01]  /*b260*/  FSEL R165, R34, -INF , !P5 ;  /* 0xff80000022a57808 */ /* 0x000fe20006800000 */
[----:B------:R-:W-:Y:S01]  /*b270*/  FMUL.FTZ R9, R29, R197 ;  /* 0x000000c51d097220 */ /* 0x000fe20000410000 */
[----:B------:R-:W-:Y:S01]  /*b280*/  ISETP.GE.AND P5, PT, R32, R204, PT ;  /* 0x000000cc2000720c */ /* 0x000fe20003fa6270 */
[----:B------:R-:W1:Y:S01]  /*b290*/  MUFU.TANH R33, R30 ;  /* 0x0000001e00217308 */ /* 0x000e620000002400 */
[----:B------:R-:W-:Y:S01]  /*b2a0*/  VIADD R8, R116, 0xffffffa8 ;  /* 0xffffffa874087836 */ /* 0x000fe20000000000 */
[----:B------:R-:W-:Y:S01]  /*b2b0*/  ISETP.GE.AND P4, PT, R32, R203, PT ;  /* 0x000000cb2000720c */ /* 0x000fe20003f86270 */
[----:B----4-:R-:W-:Y:S01]  /*b2c0*/  FFMA.FTZ R27, -R218, R28, R27 ;  /* 0x0000001cda1b7223 */ /* 0x010fe2000001011b */
[----:B------:R-:W-:-:S02]  /*b2d0*/  FSEL R35, R35, -INF , P5 ;  /* 0xff80000023237808 */ /* 0x000fc40002800000 */
[C---:B------:R-:W-:Y:S02]  /*b2e0*/  ISETP.GE.AND P5, PT, R8.reuse, R206, PT ;  /* 0x000000ce0800720c */ /* 0x040fe40003fa6270 */
[----:B------:R-:W3:Y:S01]  /*b2f0*/  MUFU.TANH R9, R9 ;  /* 0x0000000900097308 */ /* 0x000ee20000002400 */
[----:B------:R-:W-:Y:S02]  /*b300*/  FSEL R175, R35, -INF , !P4 ;  /* 0xff80000023af7808 */ /* 0x000fe40006000000 */
[----:B------:R-:W-:Y:S02]  /*b310*/  IABS R29, R173 ;  /* 0x000000ad001d7213 */ /* 0x000fe40000000000 */
[----:B------:R-:W-:Y:S02]  /*b320*/  ISETP.GE.AND P4, PT, R8, R205, PT ;  /* 0x000000cd0800720c */ /* 0x000fe40003f86270 */
[----:B------:R-:W-:Y:S02]  /*b330*/  FSEL R27, R27, -INF , P5 ;  /* 0xff8000001b1b7808 */ /* 0x000fe40002800000 */
[----:B------:R-:W-:-:S02]  /*b340*/  IABS R28, R167 ;  /* 0x000000a7001c7213 */ /* 0x000fc40000000000 */
[----:B------:R-:W-:Y:S02]  /*b350*/  I2FP.F32.S32 R29, R29 ;  /* 0x0000001d001d7245 */ /* 0x000fe40000201400 */
[----:B------:R-:W-:Y:S01]  /*b360*/  FSEL R167, R27, -INF , !P4 ;  /* 0xff8000001ba77808 */ /* 0x000fe20006000000 */
[-C--:B------:R-:W-:Y:S01]  /*b370*/  FMUL.FTZ R27, R31, R197.reuse ;  /* 0x000000c51f1b7220 */ /* 0x080fe20000410000 */
[----:B--2---:R-:W-:Y:S01]  /*b380*/  HMMA.16816.F32 R152, R124, R12, R152 ;  /* 0x0000000c7c98723c */ /* 0x004fe20000001898 */
[----:B------:R-:W-:Y:S01]  /*b390*/  FMUL.FTZ R13, R160, R197 ;  /* 0x000000c5a00d7220 */ /* 0x000fe20000410000 */
[----:B------:R-:W-:Y:S01]  /*b3a0*/  ISETP.GE.AND P5, PT, R8, R203, PT ;  /* 0x000000cb0800720c */ /* 0x000fe20003fa6270 */
[----:B-1----:R-:W-:Y:S01]  /*b3b0*/  FFMA.FTZ R33, -R218, R29, R33 ;  /* 0x0000001dda217223 */ /* 0x002fe20000010121 */
[----:B------:R-:W-:Y:S01]  /*b3c0*/  ISETP.GE.AND P4, PT, R8, R204, PT ;  /* 0x000000cc0800720c */ /* 0x000fe20003f86270 */
[----:B------:R-:W-:Y:S01]  /*b3d0*/  VIADD R12, R116, 0xffffffa9 ;  /* 0xffffffa9740c7836 */ /* 0x000fe20000000000 */
[----:B------:R-:W-:Y:S01]  /*b3e0*/  I2FP.F32.S32 R8, R28 ;  /* 0x0000001c00087245 */ /* 0x000fe20000201400 */
[----:B------:R-:W1:Y:S01]  /*b3f0*/  MUFU.TANH R27, R27 ;  /* 0x0000001b001b7308 */ /* 0x000e620000002400 */
[----:B------:R-:W-:-:S02]  /*b400*/  FSEL R33, R33, -INF , P4 ;  /* 0xff80000021217808 */ /* 0x000fc40002000000 */
[----:B------:R-:W-:Y:S01]  /*b410*/  ISETP.GE.AND P4, PT, R12, R206, PT ;  /* 0x000000ce0c00720c */ /* 0x000fe20003f86270 */
[----:B---3--:R-:W-:-:S04]  /*b420*/  FFMA.FTZ R8, -R218, R8, R9 ;  /* 0x00000008da087223 */ /* 0x008fc80000010109 */
[----:B------:R-:W2:Y:S01]  /*b430*/  MUFU.TANH R13, R13 ;  /* 0x0000000d000d7308 */ /* 0x000ea20000002400 */
[----:B------:R-:W-:Y:S02]  /*b440*/  FSEL R173, R33, -INF , !P5 ;  /* 0xff80000021ad7808 */ /* 0x000fe40006800000 */
[----:B------:R-:W-:Y:S02]  /*b450*/  FSEL R28, R8, -INF , P4 ;  /* 0xff800000081c7808 */ /* 0x000fe40002000000 */
[----:B------:R-:W-:Y:S02]  /*b460*/  ISETP.GE.AND P5, PT, R12, R205, PT ;  /* 0x000000cd0c00720c */ /* 0x000fe40003fa6270 */
[----:B------:R-:W-:Y:S02]  /*b470*/  IABS R8, R244 ;  /* 0x000000f400087213 */ /* 0x000fe40000000000 */
[----:B------:R-:W-:Y:S01]  /*b480*/  IABS R9, R169 ;  /* 0x000000a900097213 */ /* 0x000fe20000000000 */
[----:B------:R-:W-:Y:S01]  /*b490*/  FMUL.FTZ R29, R162, R197 ;  /* 0x000000c5a21d7220 */ /* 0x000fe20000410000 */
[----:B------:R-:W-:-:S02]  /*b4a0*/  FSEL R169, R28, -INF , !P5 ;  /* 0xff8000001ca97808 */ /* 0x000fc40006800000 */
[----:B------:R-:W-:Y:S02]  /*b4b0*/  I2FP.F32.S32 R8, R8 ;  /* 0x0000000800087245 */ /* 0x000fe40000201400 */
[C---:B------:R-:W-:Y:S02]  /*b4c0*/  ISETP.GE.AND P4, PT, R12.reuse, R203, PT ;  /* 0x000000cb0c00720c */ /* 0x040fe40003f86270 */
[----:B------:R-:W-:Y:S02]  /*b4d0*/  ISETP.GE.AND P5, PT, R12, R204, PT ;  /* 0x000000cc0c00720c */ /* 0x000fe40003fa6270 */
[----:B------:R-:W-:Y:S01]  /*b4e0*/  I2FP.F32.S32 R12, R9 ;  /* 0x00000009000c7245 */ /* 0x000fe20000201400 */
[----:B------:R-:W-:Y:S01]  /*b4f0*/  FMUL.FTZ R30, R161, R197 ;  /* 0x000000c5a11e7220 */ /* 0x000fe20000410000 */
[----:B------:R-:W-:Y:S01]  /*b500*/  HMMA.16816.F32 R156, R20, R10, R156 ;  /* 0x0000000a149c723c */ /* 0x000fe2000000189c */
[C---:B-1----:R-:W-:Y:S01]  /*b510*/  FFMA.FTZ R27, -R218.reuse, R8, R27 ;  /* 0x00000008da1b7223 */ /* 0x042fe2000001011b */
[----:B------:R-:W1:Y:S01]  /*b520*/  MUFU.TANH R29, R29 ;  /* 0x0000001d001d7308 */ /* 0x000e620000002400 */
[----:B------:R-:W3:Y:S01]  /*b530*/  LDSM.16.M88.4 R8, [R195+0x8000] ;  /* 0x00800000c308783b */ /* 0x000ee20000000200 */
[----:B--2---:R-:W-:Y:S01]  /*b540*/  FFMA.FTZ R12, -R218, R12, R13 ;  /* 0x0000000cda0c7223 */ /* 0x004fe2000001010d */
[----:B------:R-:W-:-:S05]  /*b550*/  VIADD R28, R116, 0xffffffb0 ;  /* 0xffffffb0741c7836 */ /* 0x000fca0000000000 */
[----:B------:R-:W2:Y:S01]  /*b560*/  MUFU.TANH R13, R30 ;  /* 0x0000001e000d7308 */ /* 0x000ea20000002400 */
[----:B------:R-:W-:Y:S02]  /*b570*/  FSEL R27, R27, -INF , P5 ;  /* 0xff8000001b1b7808 */ /* 0x000fe40002800000 */
[C---:B------:R-:W-:Y:S02]  /*b580*/  ISETP.GE.AND P5, PT, R28.reuse, R206, PT ;  /* 0x000000ce1c00720c */ /* 0x040fe40003fa6270 */
[----:B------:R-:W-:Y:S02]  /*b590*/  IABS R243, R243 ;  /* 0x000000f300f37213 */ /* 0x000fe40000000000 */
[----:B------:R-:W-:Y:S02]  /*b5a0*/  IABS R236, R236 ;  /* 0x000000ec00ec7213 */ /* 0x000fe40000000000 */
[----:B------:R-:W-:Y:S02]  /*b5b0*/  FSEL R161, R27, -INF , !P4 ;  /* 0xff8000001ba17808 */ /* 0x000fe40006000000 */
[----:B------:R-:W-:-:S02]  /*b5c0*/  ISETP.GE.AND P4, PT, R28, R205, PT ;  /* 0x000000cd1c00720c */ /* 0x000fc40003f86270 */
[----:B------:R-:W-:Y:S02]  /*b5d0*/  FSEL R31, R12, -INF , P5 ;  /* 0xff8000000c1f7808 */ /* 0x000fe40002800000 */
[----:B------:R-:W-:Y:S02]  /*b5e0*/  I2FP.F32.S32 R27, R243 ;  /* 0x000000f3001b7245 */ /* 0x000fe40000201400 */
[----:B------:R-:W-:Y:S01]  /*b5f0*/  I2FP.F32.S32 R12, R236 ;  /* 0x000000ec000c7245 */ /* 0x000fe20000201400 */
[----:B------:R-:W-:Y:S01]  /*b600*/  FMUL.FTZ R163, R163, R197 ;  /* 0x000000c5a3a37220 */ /* 0x000fe20000410000 */
[----:B------:R-:W-:Y:S01]  /*b610*/  FSEL R236, R31, -INF , !P4 ;  /* 0xff8000001fec7808 */ /* 0x000fe20006000000 */
[----:B-1----:R-:W-:Y:S01]  /*b620*/  FFMA.FTZ R27, -R218, R27, R29 ;  /* 0x0000001bda1b7223 */ /* 0x002fe2000001011d */
[C---:B------:R-:W-:Y:S02]  /*b630*/  ISETP.GE.AND P5, PT, R28.reuse, R203, PT ;  /* 0x000000cb1c00720c */ /* 0x040fe40003fa6270 */
[----:B------:R-:W-:Y:S01]  /*b640*/  ISETP.GE.AND P4, PT, R28, R204, PT ;  /* 0x000000cc1c00720c */ /* 0x000fe20003f86270 */
[----:B------:R-:W-:Y:S01]  /*b650*/  VIADD R28, R116, 0xffffffb1 ;  /* 0xffffffb1741c7836 */ /* 0x000fe20000000000 */
[----:B------:R-:W-:Y:S01]  /*b660*/  HMMA.16816.F32 R148, R124, R14, R148 ;  /* 0x0000000e7c94723c */ /* 0x000fe20000001894 */
[----:B--2---:R-:W-:Y:S01]  /*b670*/  FFMA.FTZ R29, -R218, R12, R13 ;  /* 0x0000000cda1d7223 */ /* 0x004fe2000001010d */
[----:B------:R-:W-:Y:S01]  /*b680*/  FMUL.FTZ R156, R156, R197 ;  /* 0x000000c59c9c7220 */ /* 0x000fe20000410000 */
[----:B------:R-:W1:Y:S01]  /*b690*/  LDSM.16.M88.4 R12, [R55+0x8400] ;  /* 0x00840000370c783b */ /* 0x000e620000000200 */
[----:B------:R-:W-:Y:S01]  /*b6a0*/  FSEL R244, R27, -INF , P4 ;  /* 0xff8000001bf47808 */ /* 0x000fe20002000000 */
[----:B------:R-:W2:Y:S01]  /*b6b0*/  MUFU.TANH R163, R163 ;  /* 0x000000a300a37308 */ /* 0x000ea20000002400 */
[----:B------:R-:W-:-:S02]  /*b6c0*/  ISETP.GE.AND P4, PT, R28, R206, PT ;  /* 0x000000ce1c00720c */ /* 0x000fc40003f86270 */
[----:B------:R-:W-:Y:S02]  /*b6d0*/  FSEL R244, R244, -INF , !P5 ;  /* 0xff800000f4f47808 */ /* 0x000fe40006800000 */
[----:B------:R-:W-:-:S03]  /*b6e0*/  ISETP.GE.AND P5, PT, R28, R205, PT ;  /* 0x000000cd1c00720c */ /* 0x000fc60003fa6270 */
[----:B------:R-:W4:Y:S01]  /*b6f0*/  MUFU.TANH R27, R156 ;  /* 0x0000009c001b7308 */ /* 0x000f220000002400 */
[----:B------:R-:W-:Y:S02]  /*b700*/  FSEL R32, R29, -INF , P4 ;  /* 0xff8000001d207808 */ /* 0x000fe40002000000 */
[----:B------:R-:W-:Y:S02]  /*b710*/  IABS R30, R238 ;  /* 0x000000ee001e7213 */ /* 0x000fe40000000000 */
[----:B------:R-:W-:Y:S02]  /*b720*/  FSEL R238, R32, -INF , !P5 ;  /* 0xff80000020ee7808 */ /* 0x000fe40006800000 */
[----:B------:R-:W-:Y:S02]  /*b730*/  IABS R31, R242 ;  /* 0x000000f2001f7213 */ /* 0x000fe40000000000 */
[C---:B------:R-:W-:Y:S02]  /*b740*/  ISETP.GE.AND P4, PT, R28.reuse, R203, PT ;  /* 0x000000cb1c00720c */ /* 0x040fe40003f86270 */
[----:B------:R-:W-:Y:S01]  /*b750*/  ISETP.GE.AND P5, PT, R28, R204, PT ;  /* 0x000000cc1c00720c */ /* 0x000fe20003fa6270 */
[----:B------:R-:W-:Y:S01]  /*b760*/  IMAD.MOV.U32 R28, RZ, RZ, R30 ;  /* 0x000000ffff1c7224 */ /* 0x000fe200078e001e */
[----:B------:R-:W-:Y:S01]  /*b770*/  I2FP.F32.S32 R29, R31 ;  /* 0x0000001f001d7245 */ /* 0x000fe20000201400 */
[-C--:B------:R-:W-:Y:S01]  /*b780*/  FMUL.FTZ R158, R158, R197.reuse ;  /* 0x000000c59e9e7220 */ /* 0x080fe20000410000 */
[----:B---3--:R-:W-:Y:S02]  /*b790*/  HMMA.16816.F32 R152, R20, R8, R152 ;  /* 0x000000081498723c */ /* 0x008fe40000001898 */
[----:B------:R-:W-:Y:S01]  /*b7a0*/  I2FP.F32.S32 R28, R28 ;  /* 0x0000001c001c7245 */ /* 0x000fe20000201400 */
[----:B------:R-:W3:Y:S01]  /*b7b0*/  MUFU.TANH R9, R158 ;  /* 0x0000009e00097308 */ /* 0x000ee20000002400 */
[----:B------:R-:W-:Y:S01]  /*b7c0*/  FMUL.FTZ R157, R157, R197 ;  /* 0x000000c59d9d7220 */ /* 0x000fe20000410000 */
[----:B--2---:R-:W-:Y:S01]  /*b7d0*/  FFMA.FTZ R29, -R218, R29, R163 ;  /* 0x0000001dda1d7223 */ /* 0x004fe200000101a3 */
[----:B------:R-:W-:-:S02]  /*b7e0*/  VIADD R8, R116, 0xffffffb8 ;  /* 0xffffffb874087836 */ /* 0x000fc40000000000 */
[----:B----4-:R-:W-:Y:S01]  /*b7f0*/  FFMA.FTZ R28, -R218, R28, R27 ;  /* 0x0000001cda1c7223 */ /* 0x010fe2000001011b */
[----:B------:R-:W-:Y:S02]  /*b800*/  IABS R240, R240 ;  /* 0x000000f000f07213 */ /* 0x000fe40000000000 */
[----:B------:R-:W2:Y:S01]  /*b810*/  MUFU.TANH R27, R157 ;  /* 0x0000009d001b7308 */ /* 0x000ea20000002400 */
[----:B------:R-:W-:Y:S02]  /*b820*/  FSEL R29, R29, -INF , P5 ;  /* 0xff8000001d1d7808 */ /* 0x000fe40002800000 */
[----:B------:R-:W-:Y:S02]  /*b830*/  ISETP.GE.AND P5, PT, R8, R206, PT ;  /* 0x000000ce0800720c */ /* 0x000fe40003fa6270 */
[----:B------:R-:W-:Y:S02]  /*b840*/  IABS R241, R241 ;  /* 0x000000f100f17213 */ /* 0x000fe40000000000 */
[----:B------:R-:W-:-:S02]  /*b850*/  FSEL R250, R29, -INF , !P4 ;  /* 0xff8000001dfa7808 */ /* 0x000fc40006000000 */
[----:B------:R-:W-:Y:S01]  /*b860*/  FSEL R29, R28, -INF , P5 ;  /* 0xff8000001c1d7808 */ /* 0x000fe20002800000 */
[----:B------:R-:W-:Y:S01]  /*b870*/  IMAD.MOV.U32 R28, RZ, RZ, R240 ;  /* 0x000000ffff1c7224 */ /* 0x000fe200078e00f0 */
[C---:B------:R-:W-:Y:S02]  /*b880*/  ISETP.GE.AND P4, PT, R8.reuse, R205, PT ;  /* 0x000000cd0800720c */ /* 0x040fe40003f86270 */
[----:B------:R-:W-:Y:S01]  /*b890*/  I2FP.F32.S32 R241, R241 ;  /* 0x000000f100f17245 */ /* 0x000fe20000201400 */
[----:B------:R-:W-:Y:S01]  /*b8a0*/  FMUL.FTZ R159, R159, R197 ;  /* 0x000000c59f9f7220 */ /* 0x000fe20000410000 */
[----:B------:R-:W-:Y:S02]  /*b8b0*/  FSEL R240, R29, -INF , !P4 ;  /* 0xff8000001df07808 */ /* 0x000fe40006000000 */
[C---:B------:R-:W-:Y:S02]  /*b8c0*/  ISETP.GE.AND P5, PT, R8.reuse, R203, PT ;  /* 0x000000cb0800720c */ /* 0x040fe40003fa6270 */
[----:B------:R-:W-:Y:S01]  /*b8d0*/  ISETP.GE.AND P4, PT, R8, R204, PT ;  /* 0x000000cc0800720c */ /* 0x000fe20003f86270 */
[----:B---3--:R-:W-:Y:S01]  /*b8e0*/  FFMA.FTZ R8, -R218, R241, R9 ;  /* 0x000000f1da087223 */ /* 0x008fe20000010109 */
[----:B------:R-:W-:Y:S01]  /*b8f0*/  I2FP.F32.S32 R28, R28 ;  /* 0x0000001c001c7245 */ /* 0x000fe20000201400 */
[----:B------:R-:W3:Y:S01]  /*b900*/  MUFU.TANH R9, R159 ;  /* 0x0000009f00097308 */ /* 0x000ee20000002400 */
[----:B------:R-:W-:Y:S01]  /*b910*/  FMUL.FTZ R152, R152, R197 ;  /* 0x000000c598987220 */ /* 0x000fe20000410000 */
[----:B-1----:R-:W-:Y:S01]  /*b920*/  HMMA.16816.F32 R144, R124, R12, R144 ;  /* 0x0000000c7c90723c */ /* 0x002fe20000001890 */
[----:B------:R-:W-:-:S02]  /*b930*/  VIADD R12, R116, 0xffffffb9 ;  /* 0xffffffb9740c7836 */ /* 0x000fc40000000000 */
[----:B--2---:R-:W-:Y:S01]  /*b940*/  FFMA.FTZ R28, -R218, R28, R27 ;  /* 0x0000001cda1c7223 */ /* 0x004fe2000001011b */
[----:B------:R-:W-:Y:S02]  /*b950*/  FSEL R8, R8, -INF , P4 ;  /* 0xff80000008087808 */ /* 0x000fe40002000000 */
[----:B------:R-:W1:Y:S01]  /*b960*/  MUFU.TANH R27, R152 ;  /* 0x00000098001b7308 */ /* 0x000e620000002400 */
[----:B------:R-:W-:Y:S02]  /*b970*/  ISETP.GE.AND P4, PT, R12, R206, PT ;  /* 0x000000ce0c00720c */ /* 0x000fe40003f86270 */
[----:B------:R-:W-:Y:S02]  /*b980*/  IABS R237, R237 ;  /* 0x000000ed00ed7213 */ /* 0x000fe40000000000 */
[----:B------:R-:W-:Y:S02]  /*b990*/  FSEL R248, R8, -INF , !P5 ;  /* 0xff80000008f87808 */ /* 0x000fe40006800000 */
[----:B------:R-:W-:-:S02]  /*b9a0*/  IABS R8, R239 ;  /* 0x000000ef00087213 */ /* 0x000fc40000000000 */
[----:B------:R-:W-:Y:S02]  /*b9b0*/  ISETP.GE.AND P5, PT, R12, R205, PT ;  /* 0x000000cd0c00720c */ /* 0x000fe40003fa6270 */
[----:B------:R-:W-:Y:S01]  /*b9c0*/  FSEL R242, R28, -INF , P4 ;  /* 0xff8000001cf27808 */ /* 0x000fe20002000000 */
[----:B------:R-:W-:Y:S01]  /*b9d0*/  IMAD.MOV.U32 R28, RZ, RZ, R237 ;  /* 0x000000ffff1c7224 */ /* 0x000fe200078e00ed */
[----:B------:R-:W-:Y:S01]  /*b9e0*/  I2FP.F32.S32 R8, R8 ;  /* 0x0000000800087245 */ /* 0x000fe20000201400 */
[----:B------:R-:W-:Y:S01]  /*b9f0*/  FMUL.FTZ R13, R154, R197 ;  /* 0x000000c59a0d7220 */ /* 0x000fe20000410000 */
[----:B------:R-:W-:Y:S02]  /*ba00*/  FSEL R242, R242, -INF , !P5 ;  /* 0xff800000f2f27808 */ /* 0x000fe40006800000 */
[C---:B------:R-:W-:Y:S02]  /*ba10*/  ISETP.GE.AND P4, PT, R12.reuse, R203, PT ;  /* 0x000000cb0c00720c */ /* 0x040fe40003f86270 */
[----:B------:R-:W-:Y:S01]  /*ba20*/  ISETP.GE.AND P5, PT, R12, R204, PT ;  /* 0x000000cc0c00720c */ /* 0x000fe20003fa6270 */
[----:B------:R-:W-:Y:S01]  /*ba30*/  HMMA.16816.F32 R148, R20, R10, R148 ;  /* 0x0000000a1494723c */ /* 0x000fe20000001894 */
[----:B------:R-:W-:Y:S01]  /*ba40*/  I2FP.F32.S32 R12, R28 ;  /* 0x0000001c000c7245 */ /* 0x000fe20000201400 */
[C---:B---3--:R-:W-:Y:S01]  /*ba50*/  FFMA.FTZ R28, -R218.reuse, R8, R9 ;  /* 0x00000008da1c7223 */ /* 0x048fe20000010109 */
[----:B------:R-:W-:Y:S01]  /*ba60*/  FMUL.FTZ R153, R153, R197 ;  /* 0x000000c599997220 */ /* 0x000fe20000410000 */
[----:B------:R-:W2:Y:S01]  /*ba70*/  LDSM.16.M88.4 R8, [R195+0x8400] ;  /* 0x00840000c308783b */ /* 0x000ea20000000200 */
[----:B------:R-:W3:Y:S01]  /*ba80*/  MUFU.TANH R13, R13 ;  /* 0x0000000d000d7308 */ /* 0x000ee20000002400 */
[----:B-1----:R-:W-:Y:S01]  /*ba90*/  FFMA.FTZ R12, -R218, R12, R27 ;  /* 0x0000000cda0c7223 */ /* 0x002fe2000001011b */
[----:B------:R-:W-:-:S06]  /*baa0*/  VIADD R29, R116, 0xffffffc0 ;  /* 0xffffffc0741d7836 */ /* 0x000fcc0000000000 */
[----:B------:R-:W1:Y:S01]  /*bab0*/  MUFU.TANH R27, R153 ;  /* 0x00000099001b7308 */ /* 0x000e620000002400 */
[----:B------:R-:W-:Y:S02]  /*bac0*/  FSEL R28, R28, -INF , P5 ;  /* 0xff8000001c1c7808 */ /* 0x000fe40002800000 */
[C---:B------:R-:W-:Y:S02]  /*bad0*/  ISETP.GE.AND P5, PT, R29.reuse, R206, PT ;  /* 0x000000ce1d00720c */ /* 0x040fe40003fa6270 */
[----:B------:R-:W-:Y:S02]  /*bae0*/  IABS R234, R234 ;  /* 0x000000ea00ea7213 */ /* 0x000fe40000000000 */
[----:B------:R-:W-:Y:S02]  /*baf0*/  IABS R174, R174 ;  /* 0x000000ae00ae7213 */ /* 0x000fe40000000000 */
[----:B------:R-:W-:Y:S02]  /*bb00*/  FSEL R246, R28, -INF , !P4 ;  /* 0xff8000001cf67808 */ /* 0x000fe40006000000 */
[----:B------:R-:W-:-:S02]  /*bb10*/  ISETP.GE.AND P4, PT, R29, R205, PT ;  /* 0x000000cd1d00720c */ /* 0x000fc40003f86270 */
[----:B------:R-:W-:Y:S02]  /*bb20*/  FSEL R30, R12, -INF , P5 ;  /* 0xff8000000c1e7808 */ /* 0x000fe40002800000 */
[----:B------:R-:W-:Y:S01]  /*bb30*/  I2FP.F32.S32 R12, R234 ;  /* 0x000000ea000c7245 */ /* 0x000fe20000201400 */
[----:B------:R-:W-:Y:S01]  /*bb40*/  FMUL.FTZ R155, R155, R197 ;  /* 0x000000c59b9b7220 */ /* 0x000fe20000410000 */
[----:B------:R-:W-:Y:S02]  /*bb50*/  I2FP.F32.S32 R28, R174 ;  /* 0x000000ae001c7245 */ /* 0x000fe40000201400 */
[----:B------:R-:W-:Y:S01]  /*bb60*/  FSEL R174, R30, -INF , !P4 ;  /* 0xff8000001eae7808 */ /* 0x000fe20006000000 */
[----:B------:R-:W-:Y:S01]  /*bb70*/  HMMA.16816.F32 R140, R124, R14, R140 ;  /* 0x0000000e7c8c723c */ /* 0x000fe2000000188c */
[C---:B------:R-:W-:Y:S02]  /*bb80*/  ISETP.GE.AND P5, PT, R29.reuse, R203, PT ;  /* 0x000000cb1d00720c */ /* 0x040fe40003fa6270 */
[----:B------:R-:W-:Y:S01]  /*bb90*/  ISETP.GE.AND P4, PT, R29, R204, PT ;  /* 0x000000cc1d00720c */ /* 0x000fe20003f86270 */
[C---:B---3--:R-:W-:Y:S01]  /*bba0*/  FFMA.FTZ R29, -R218.reuse, R12, R13 ;  /* 0x0000000cda1d7223 */ /* 0x048fe2000001010d */
[----:B-1----:R-:W-:Y:S01]  /*bbb0*/  FFMA.FTZ R30, -R218, R28, R27 ;  /* 0x0000001cda1e7223 */ /* 0x002fe2000001011b */
[----:B------:R-:W1:Y:S01]  /*bbc0*/  LDSM.16.M88.4 R12, [R55+0x8800] ;  /* 0x00880000370c783b */ /* 0x000e620000000200 */
[----:B------:R-:W-:Y:S01]  /*bbd0*/  FMUL.FTZ R27, R148, R197 ;  /* 0x000000c5941b7220 */ /* 0x000fe20000410000 */
[----:B------:R-:W3:Y:S01]  /*bbe0*/  MUFU.TANH R155, R155 ;  /* 0x0000009b009b7308 */ /* 0x000ee20000002400 */
[----:B------:R-:W-:Y:S01]  /*bbf0*/  VIADD R28, R116, 0xffffffc1 ;  /* 0xffffffc1741c7836 */ /* 0x000fe20000000000 */
[----:B------:R-:W-:-:S02]  /*bc00*/  FSEL R31, R29, -INF , P4 ;  /* 0xff8000001d1f7808 */ /* 0x000fc40002000000 */
[----:B------:R-:W-:Y:S02]  /*bc10*/  IABS R29, R188 ;  /* 0x000000bc001d7213 */ /* 0x000fe40000000000 */
[----:B------:R-:W-:Y:S02]  /*bc20*/  FSEL R188, R31, -INF , !P5 ;  /* 0xff8000001fbc7808 */ /* 0x000fe40006800000 */
[----:B------:R-:W4:Y:S01]  /*bc30*/  MUFU.TANH R27, R27 ;  /* 0x0000001b001b7308 */ /* 0x000f220000002400 */
[C---:B------:R-:W-:Y:S02]  /*bc40*/  ISETP.GE.AND P4, PT, R28.reuse, R206, PT ;  /* 0x000000ce1c00720c */ /* 0x040fe40003f86270 */
[----:B------:R-:W-:Y:S02]  /*bc50*/  IABS R31, R176 ;  /* 0x000000b0001f7213 */ /* 0x000fe40000000000 */
[----:B------:R-:W-:Y:S02]  /*bc60*/  ISETP.GE.AND P5, PT, R28, R205, PT ;  /* 0x000000cd1c00720c */ /* 0x000fe40003fa6270 */
[----:B------:R-:W-:Y:S01]  /*bc70*/  FSEL R176, R30, -INF , P4 ;  /* 0xff8000001eb07808 */ /* 0x000fe20002000000 */
[----:B------:R-:W-:Y:S01]  /*bc80*/  IMAD.MOV.U32 R30, RZ, RZ, R31 ;  /* 0x000000ffff1e7224 */ /* 0x000fe200078e001f */
[----:B------:R-:W-:Y:S01]  /*bc90*/  I2FP.F32.S32 R29, R29 ;  /* 0x0000001d001d7245 */ /* 0x000fe20000201400 */
[----:B------:R-:W-:Y:S01]  /*bca0*/  FMUL.FTZ R150, R150, R197 ;  /* 0x000000c596967220 */ /* 0x000fe20000410000 */
[----:B------:R-:W-:Y:S01]  /*bcb0*/  FSEL R176, R176, -INF , !P5 ;  /* 0xff800000b0b07808 */ /* 0x000fe20006800000 */
[----:B--2---:R-:W-:Y:S01]  /*bcc0*/  HMMA.16816.F32 R144, R20, R8, R144 ;  /* 0x000000081490723c */ /* 0x004fe20000001890 */
[----:B------:R-:W-:Y:S01]  /*bcd0*/  ISETP.GE.AND P4, PT, R28, R203, PT ;  /* 0x000000cb1c00720c */ /* 0x000fe20003f86270 */
[----:B---3--:R-:W-:Y:S01]  /*bce0*/  FFMA.FTZ R155, -R218, R29, R155 ;  /* 0x0000001dda9b7223 */ /* 0x008fe2000001019b */
[----:B------:R-:W-:Y:S01]  /*bcf0*/  ISETP.GE.AND P5, PT, R28, R204, PT ;  /* 0x000000cc1c00720c */ /* 0x000fe20003fa6270 */
[----:B------:R-:W-:Y:S01]  /*bd00*/  VIADD R8, R116, 0xffffffc8 ;  /* 0xffffffc874087836 */ /* 0x000fe20000000000 */
[----:B------:R-:W-:Y:S01]  /*bd10*/  I2FP.F32.S32 R28, R30 ;  /* 0x0000001e001c7245 */ /* 0x000fe20000201400 */
[----:B------:R-:W-:Y:S01]  /*bd20*/  FMUL.FTZ R9, R149, R197 ;  /* 0x000000c595097220 */ /* 0x000fe20000410000 */
[----:B------:R-:W2:Y:S01]  /*bd30*/  MUFU.TANH R29, R150 ;  /* 0x00000096001d7308 */ /* 0x000ea20000002400 */
[----:B------:R-:W-:-:S02]  /*bd40*/  FSEL R155, R155, -INF , P5 ;  /* 0xff8000009b9b7808 */ /* 0x000fc40002800000 */
[----:B----4-:R-:W-:Y:S01]  /*bd50*/  FFMA.FTZ R27, -R218, R28, R27 ;  /* 0x0000001cda1b7223 */ /* 0x010fe2000001011b */
[C---:B------:R-:W-:Y:S02]  /*bd60*/  ISETP.GE.AND P5, PT, R8.reuse, R206, PT ;  /* 0x000000ce0800720c */ /* 0x040fe40003fa6270 */
[----:B------:R-:W-:Y:S02]  /*bd70*/  IABS R178, R178 ;  /* 0x000000b200b27213 */ /* 0x000fe40000000000 */
[----:B------:R-:W3:Y:S01]  /*bd80*/  MUFU.TANH R9, R9 ;  /* 0x0000000900097308 */ /* 0x000ee20000002400 */
[----:B------:R-:W-:Y:S02]  /*bd90*/  FSEL R234, R155, -INF , !P4 ;  /* 0xff8000009bea7808 */ /* 0x000fe40006000000 */
[----:B------:R-:W-:Y:S02]  /*bda0*/  ISETP.GE.AND P4, PT, R8, R205, PT ;  /* 0x000000cd0800720c */ /* 0x000fe40003f86270 */
[----:B------:R-:W-:Y:S01]  /*bdb0*/  FSEL R30, R27, -INF , P5 ;  /* 0xff8000001b1e7808 */ /* 0x000fe20002800000 */
[----:B------:R-:W-:Y:S01]  /*bdc0*/  IMAD.MOV.U32 R27, RZ, RZ, R178 ;  /* 0x000000ffff1b7224 */ /* 0x000fe200078e00b2 */
[----:B------:R-:W-:-:S02]  /*bdd0*/  IABS R28, R232 ;  /* 0x000000e8001c7213 */ /* 0x000fc40000000000 */
[----:B------:R-:W-:Y:S02]  /*bde0*/  FSEL R178, R30, -INF , !P4 ;  /* 0xff8000001eb27808 */ /* 0x000fe40006000000 */
[C---:B------:R-:W-:Y:S02]  /*bdf0*/  ISETP.GE.AND P5, PT, R8.reuse, R203, PT ;  /* 0x000000cb0800720c */ /* 0x040fe40003fa6270 */
[----:B------:R-:W-:Y:S02]  /*be00*/  I2FP.F32.S32 R28, R28 ;  /* 0x0000001c001c7245 */ /* 0x000fe40000201400 */
[----:B------:R-:W-:Y:S02]  /*be10*/  ISETP.GE.AND P4, PT, R8, R204, PT ;  /* 0x000000cc0800720c */ /* 0x000fe40003f86270 */
[----:B------:R-:W-:Y:S01]  /*be20*/  I2FP.F32.S32 R8, R27 ;  /* 0x0000001b00087245 */ /* 0x000fe20000201400 */
[-C--:B------:R-:W-:Y:S01]  /*be30*/  FMUL.FTZ R27, R144, R197.reuse ;  /* 0x000000c5901b7220 */ /* 0x080fe20000410000 */
[----:B------:R-:W-:Y:S01]  /*be40*/  FMUL.FTZ R151, R151, R197 ;  /* 0x000000c597977220 */ /* 0x000fe20000410000 */
[----:B--2---:R-:W-:Y:S01]  /*be50*/  FFMA.FTZ R29, -R218, R28, R29 ;  /* 0x0000001cda1d7223 */ /* 0x004fe2000001011d */
[----:B-1----:R-:W-:Y:S01]  /*be60*/  HMMA.16816.F32 R136, R124, R12, R136 ;  /* 0x0000000c7c88723c */ /* 0x002fe20000001888 */
[----:B------:R-:W-:Y:S01]  /*be70*/  VIADD R12, R116, 0xffffffc9 ;  /* 0xffffffc9740c7836 */ /* 0x000fe20000000000 */
[----:B------:R-:W1:Y:S01]  /*be80*/  MUFU.TANH R13, R151 ;  /* 0x00000097000d7308 */ /* 0x000e620000002400 */
[----:B---3--:R-:W-:Y:S01]  /*be90*/  FFMA.FTZ R8, -R218, R8, R9 ;  /* 0x00000008da087223 */ /* 0x008fe20000010109 */
[----:B------:R-:W-:-:S02]  /*bea0*/  FSEL R29, R29, -INF , P4 ;  /* 0xff8000001d1d7808 */ /* 0x000fc40002000000 */
[----:B------:R-:W-:-:S04]  /*beb0*/  ISETP.GE.AND P4, PT, R12, R206, PT ;  /* 0x000000ce0c00720c */ /* 0x000fc80003f86270 */
[----:B------:R-:W2:Y:S01]  /*bec0*/  MUFU.TANH R27, R27 ;  /* 0x0000001b001b7308 */ /* 0x000ea20000002400 */
        /* <DEDUP_REMOVED lines=8> */
[----:B------:R-:W-:Y:S02]  /*bf50*/  I2FP.F32.S32 R28, R8 ;  /* 0x00000008001c7245 */ /* 0x000fe40000201400 */
[----:B------:R-:W-:Y:S01]  /*bf60*/  I2FP.F32.S32 R12, R9 ;  /* 0x00000009000c7245 */ /* 0x000fe20000201400 */
[----:B------:R-:W-:Y:S01]  /*bf70*/  HMMA.16816.F32 R140, R20, R10, R140 ;  /* 0x0000000a148c723c */ /* 0x000fe2000000188c */
[-C--:B------:R-:W-:Y:S01]  /*bf80*/  FMUL.FTZ R146, R146, R197.reuse ;  /* 0x000000c592927220 */ /* 0x080fe20000410000 */
[----:B------:R-:W3:Y:S01]  /*bf90*/  LDSM.16.M88.4 R8, [R195+0x8800] ;  /* 0x00880000c308783b */ /* 0x000ee20000000200 */
[----:B------:R-:W-:Y:S01]  /*bfa0*/  FMUL.FTZ R145, R145, R197 ;  /* 0x000000c591917220 */ /* 0x000fe20000410000 */
[C---:B-1----:R-:W-:Y:S01]  /*bfb0*/  FFMA.FTZ R13, -R218.reuse, R28, R13 ;  /* 0x0000001cda0d7223 */ /* 0x042fe2000001010d */
[----:B--2---:R-:W-:Y:S01]  /*bfc0*/  FFMA.FTZ R28, -R218, R12, R27 ;  /* 0x0000000cda1c7223 */ /* 0x004fe2000001011b */
[----:B------:R-:W-:Y:S01]  /*bfd0*/  VIADD R12, R116, 0xffffffd0 ;  /* 0xffffffd0740c7836 */ /* 0x000fe20000000000 */
[----:B------:R-:W1:Y:S01]  /*bfe0*/  MUFU.TANH R29, R146 ;  /* 0x00000092001d7308 */ /* 0x000e620000002400 */
[----:B------:R-:W-:Y:S01]  /*bff0*/  IABS R231, R231 ;  /* 0x000000e700e77213 */ /* 0x000fe20000000000 */
[----:B------:R-:W-:Y:S01]  /*c000*/  FMUL.FTZ R147, R147, R197 ;  /* 0x000000c593937220 */ /* 0x000fe20000410000 */
[----:B------:R-:W-:-:S02]  /*c010*/  FSEL R30, R13, -INF , P5 ;  /* 0xff8000000d1e7808 */ /* 0x000fc40002800000 */
[----:B------:R-:W-:Y:S02]  /*c020*/  IABS R233, R233 ;  /* 0x000000e900e97213 */ /* 0x000fe40000000000 */
[----:B------:R-:W-:Y:S01]  /*c030*/  IABS R170, R170 ;  /* 0x000000aa00aa7213 */ /* 0x000fe20000000000 */
[----:B------:R-:W2:Y:S01]  /*c040*/  MUFU.TANH R27, R145 ;  /* 0x00000091001b7308 */ /* 0x000ea20000002400 */
[----:B------:R-:W-:Y:S01]  /*c050*/  ISETP.GE.AND P5, PT, R12, R206, PT ;  /* 0x000000ce0c00720c */ /* 0x000fe20003fa6270 */
[----:B------:R-:W-:Y:S01]  /*c060*/  HMMA.16816.F32 R132, R124, R14, R132 ;  /* 0x0000000e7c84723c */ /* 0x000fe20000001884 */
[----:B------:R-:W-:Y:S01]  /*c070*/  IABS R13, R190 ;  /* 0x000000be000d7213 */ /* 0x000fe20000000000 */
[-C--:B------:R-:W-:Y:S01]  /*c080*/  FMUL.FTZ R142, R142, R197.reuse ;  /* 0x000000c58e8e7220 */ /* 0x080fe20000410000 */
[----:B------:R-:W-:Y:S01]  /*c090*/  FSEL R190, R30, -INF , !P4 ;  /* 0xff8000001ebe7808 */ /* 0x000fe20006000000 */
[----:B------:R-:W-:Y:S01]  /*c0a0*/  FMUL.FTZ R143, R143, R197 ;  /* 0x000000c58f8f7220 */ /* 0x000fe20000410000 */
[----:B------:R-:W-:-:S03]  /*c0b0*/  ISETP.GE.AND P4, PT, R12, R205, PT ;  /* 0x000000cd0c00720c */ /* 0x000fc60003f86270 */
[----:B------:R-:W-:Y:S01]  /*c0c0*/  HMMA.16816.F32 R128, R180, R184, R128 ;  /* 0x000000b8b480723c */ /* 0x000fe20000001880 */
[----:B------:R-:W-:Y:S01]  /*c0d0*/  FSEL R28, R28, -INF , P5 ;  /* 0xff8000001c1c7808 */ /* 0x000fe20002800000 */
[----:B------:R-:W-:Y:S01]  /*c0e0*/  FMUL.FTZ R24, R24, R197 ;  /* 0x000000c518187220 */ /* 0x000fe20000410000 */
[----:B------:R-:W-:Y:S01]  /*c0f0*/  I2FP.F32.S32 R231, R231 ;  /* 0x000000e700e77245 */ /* 0x000fe20000201400 */
[----:B------:R-:W-:Y:S01]  /*c100*/  FMUL.FTZ R26, R26, R197 ;  /* 0x000000c51a1a7220 */ /* 0x000fe20000410000 */
[----:B------:R-:W-:Y:S01]  /*c110*/  FSEL R158, R28, -INF , !P4 ;  /* 0xff8000001c9e7808 */ /* 0x000fe20006000000 */
[----:B------:R-:W-:-:S04]  /*c120*/  DEPBAR.LE SB0, 0x0 ;  /* 0x000080000000791a */ /* 0x000fc80000000000 */
[C---:B------:R-:W-:Y:S02]  /*c130*/  ISETP.GE.AND P5, PT, R12.reuse, R203, PT ;  /* 0x000000cb0c00720c */ /* 0x040fe40003fa6270 */
[----:B------:R-:W-:Y:S02]  /*c140*/  ISETP.GE.AND P4, PT, R12, R204, PT ;  /* 0x000000cc0c00720c */ /* 0x000fe40003f86270 */
[----:B------:R-:W-:Y:S01]  /*c150*/  I2FP.F32.S32 R12, R13 ;  /* 0x0000000d000c7245 */ /* 0x000fe20000201400 */
[----:B-1----:R-:W-:Y:S01]  /*c160*/  FFMA.FTZ R29, -R218, R231, R29 ;  /* 0x000000e7da1d7223 */ /* 0x002fe2000001011d */
[----:B------:R-:W1:Y:S01]  /*c170*/  MUFU.TANH R13, R147 ;  /* 0x00000093000d7308 */ /* 0x000e620000002400 */
[----:B------:R-:W-:Y:S02]  /*c180*/  VIADD R28, R116, 0xffffffd1 ;  /* 0xffffffd1741c7836 */ /* 0x000fe40000000000 */
[----:B--2---:R-:W-:Y:S01]  /*c190*/  FFMA.FTZ R12, -R218, R12, R27 ;  /* 0x0000000cda0c7223 */ /* 0x004fe2000001011b */
[----:B------:R-:W-:Y:S01]  /*c1a0*/  FMUL.FTZ R27, R140, R197 ;  /* 0x000000c58c1b7220 */ /* 0x000fe20000410000 */
[----:B------:R-:W-:-:S02]  /*c1b0*/  FSEL R30, R29, -INF , P4 ;  /* 0xff8000001d1e7808 */ /* 0x000fc40002000000 */
[----:B------:R-:W-:Y:S02]  /*c1c0*/  ISETP.GE.AND P4, PT, R28, R206, PT ;  /* 0x000000ce1c00720c */ /* 0x000fe40003f86270 */
[----:B------:R-:W-:Y:S01]  /*c1d0*/  IABS R29, R168 ;  /* 0x000000a8001d7213 */ /* 0x000fe20000000000 */
[----:B------:R-:W2:Y:S01]  /*c1e0*/  MUFU.TANH R27, R27 ;  /* 0x0000001b001b7308 */ /* 0x000ea20000002400 */
[----:B------:R-:W-:Y:S02]  /*c1f0*/  FSEL R168, R30, -INF , !P5 ;  /* 0xff8000001ea87808 */ /* 0x000fe40006800000 */
[----:B------:R-:W-:Y:S02]  /*c200*/  ISETP.GE.AND P5, PT, R28, R205, PT ;  /* 0x000000cd1c00720c */ /* 0x000fe40003fa6270 */
[----:B------:R-:W-:Y:S02]  /*c210*/  FSEL R160, R12, -INF , P4 ;  /* 0xff8000000ca07808 */ /* 0x000fe40002000000 */
[----:B------:R-:W-:-:S02]  /*c220*/  I2FP.F32.S32 R12, R29 ;  /* 0x0000001d000c7245 */ /* 0x000fc40000201400 */
[----:B------:R-:W-:Y:S02]  /*c230*/  FSEL R160, R160, -INF , !P5 ;  /* 0xff800000a0a07808 */ /* 0x000fe40006800000 */
[C---:B------:R-:W-:Y:S02]  /*c240*/  ISETP.GE.AND P4, PT, R28.reuse, R203, PT ;  /* 0x000000cb1c00720c */ /* 0x040fe40003f86270 */
[----:B------:R-:W-:Y:S01]  /*c250*/  ISETP.GE.AND P5, PT, R28, R204, PT ;  /* 0x000000cc1c00720c */ /* 0x000fe20003fa6270 */
[----:B------:R-:W-:Y:S02]  /*c260*/  IMAD.MOV.U32 R28, RZ, RZ, R233 ;  /* 0x000000ffff1c7224 */ /* 0x000fe400078e00e9 */
[----:B-1----:R-:W-:Y:S01]  /*c270*/  FFMA.FTZ R12, -R218, R12, R13 ;  /* 0x0000000cda0c7223 */ /* 0x002fe2000001010d */
[----:B---3--:R-:W-:Y:S01]  /*c280*/  HMMA.16816.F32 R136, R20, R8, R136 ;  /* 0x000000081488723c */ /* 0x008fe20000001888 */
[----:B------:R-:W-:Y:S01]  /*c290*/  FMUL.FTZ R13, R141, R197 ;  /* 0x000000c58d0d7220 */ /* 0x000fe20000410000 */
[----:B------:R-:W1:Y:S01]  /*c2a0*/  MUFU.TANH R9, R142 ;  /* 0x0000008e00097308 */ /* 0x000e620000002400 */
[----:B------:R-:W-:Y:S01]  /*c2b0*/  I2FP.F32.S32 R28, R28 ;  /* 0x0000001c001c7245 */ /* 0x000fe20000201400 */
[----:B------:R-:W-:Y:S01]  /*c2c0*/  VIADD R8, R116, 0xffffffd8 ;  /* 0xffffffd874087836 */ /* 0x000fe20000000000 */
[----:B------:R-:W-:-:S03]  /*c2d0*/  FSEL R12, R12, -INF , P5 ;  /* 0xff8000000c0c7808 */ /* 0x000fc60002800000 */
[----:B--2---:R-:W-:Y:S02]  /*c2e0*/  FFMA.FTZ R27, -R218, R28, R27 ;  /* 0x0000001cda1b7223 */ /* 0x004fe4000001011b */
[----:B------:R-:W2:Y:S01]  /*c2f0*/  MUFU.TANH R13, R13 ;  /* 0x0000000d000d7308 */ /* 0x000ea20000002400 */
[----:B------:R-:W-:Y:S01]  /*c300*/  ISETP.GE.AND P5, PT, R8, R206, PT ;  /* 0x000000ce0800720c */ /* 0x000fe20003fa6270 */
[----:B------:R-:W-:Y:S01]  /*c310*/  IMAD.MOV.U32 R28, RZ, RZ, R170 ;  /* 0x000000ffff1c7224 */ /* 0x000fe200078e00aa */
[----:B------:R-:W-:Y:S02]  /*c320*/  FSEL R170, R12, -INF , !P4 ;  /* 0xff8000000caa7808 */ /* 0x000fe40006000000 */
[----:B------:R-:W-:Y:S02]  /*c330*/  ISETP.GE.AND P4, PT, R8, R205, PT ;  /* 0x000000cd0800720c */ /* 0x000fe40003f86270 */
[----:B------:R-:W-:Y:S02]  /*c340*/  FSEL R27, R27, -INF , P5 ;  /* 0xff8000001b1b7808 */ /* 0x000fe40002800000 */
[----:B------:R-:W-:-:S02]  /*c350*/  I2FP.F32.S32 R28, R28 ;  /* 0x0000001c001c7245 */ /* 0x000fc40000201400 */
[----:B------:R-:W-:Y:S02]  /*c360*/  IABS R12, R172 ;  /* 0x000000ac000c7213 */ /* 0x000fe40000000000 */
[----:B------:R-:W-:Y:S02]  /*c370*/  FSEL R162, R27, -INF , !P4 ;  /* 0xff8000001ba27808 */ /* 0x000fe40006000000 */
[C---:B------:R-:W-:Y:S02]  /*c380*/  ISETP.GE.AND P5, PT, R8.reuse, R203, PT ;  /* 0x000000cb0800720c */ /* 0x040fe40003fa6270 */
[----:B------:R-:W-:Y:S01]  /*c390*/  ISETP.GE.AND P4, PT, R8, R204, PT ;  /* 0x000000cc0800720c */ /* 0x000fe20003f86270 */
[----:B-1----:R-:W-:Y:S01]  /*c3a0*/  FFMA.FTZ R8, -R218, R28, R9 ;  /* 0x0000001cda087223 */ /* 0x002fe20000010109 */
[----:B------:R-:W-:Y:S01]  /*c3b0*/  I2FP.F32.S32 R12, R12 ;  /* 0x0000000c000c7245 */ /* 0x000fe20000201400 */
[----:B------:R-:W-:Y:S01]  /*c3c0*/  VIADD R14, R116, 0xffffffd9 ;  /* 0xffffffd9740e7836 */ /* 0x000fe20000000000 */
[----:B------:R-:W1:Y:S01]  /*c3d0*/  MUFU.TANH R9, R143 ;  /* 0x0000008f00097308 */ /* 0x000e620000002400 */
[----:B------:R-:W-:Y:S01]  /*c3e0*/  FMUL.FTZ R136, R136, R197 ;  /* 0x000000c588887220 */ /* 0x000fe20000410000 */
[----:B------:R-:W-:Y:S01]  /*c3f0*/  FSEL R8, R8, -INF , P4 ;  /* 0xff80000008087808 */ /* 0x000fe20002000000 */
[----:B--2---:R-:W-:Y:S01]  /*c400*/  FFMA.FTZ R12, -R218, R12, R13 ;  /* 0x0000000cda0c7223 */ /* 0x004fe2000001010d */
[----:B------:R-:W-:-:S02]  /*c410*/  ISETP.GE.AND P4, PT, R14, R206, PT ;  /* 0x000000ce0e00720c */ /* 0x000fc40003f86270 */
[----:B------:R-:W-:Y:S02]  /*c420*/  IABS R15, R164 ;  /* 0x000000a4000f7213 */ /* 0x000fe40000000000 */
[----:B------:R-:W2:Y:S01]  /*c430*/  MUFU.TANH R13, R136 ;  /* 0x00000088000d7308 */ /* 0x000ea20000002400 */
[----:B------:R-:W-:Y:S02]  /*c440*/  FSEL R164, R12, -INF , P4 ;  /* 0xff8000000ca47808 */ /* 0x000fe40002000000 */
[----:B------:R-:W-:Y:S01]  /*c450*/  FSEL R172, R8, -INF , !P5 ;  /* 0xff80000008ac7808 */ /* 0x000fe20006800000 */
[----:B------:R-:W-:Y:S01]  /*c460*/  IMAD.MOV.U32 R12, RZ, RZ, R15 ;  /* 0x000000ffff0c7224 */ /* 0x000fe200078e000f */
[----:B------:R-:W-:Y:S01]  /*c470*/  IABS R8, R191 ;  /* 0x000000bf00087213 */ /* 0x000fe20000000000 */
[----:B------:R-:W-:Y:S01]  /*c480*/  FMUL.FTZ R15, R138, R197 ;  /* 0x000000c58a0f7220 */ /* 0x000fe20000410000 */
[----:B------:R-:W-:Y:S01]  /*c490*/  HMMA.16816.F32 R132, R20, R10, R132 ;  /* 0x0000000a1484723c */ /* 0x000fe20000001884 */
[----:B------:R-:W-:-:S02]  /*c4a0*/  ISETP.GE.AND P5, PT, R14, R205, PT ;  /* 0x000000cd0e00720c */ /* 0x000fc40003fa6270 */
[----:B------:R-:W-:Y:S01]  /*c4b0*/  I2FP.F32.S32 R8, R8 ;  /* 0x0000000800087245 */ /* 0x000fe20000201400 */
[----:B------:R-:W-:Y:S01]  /*c4c0*/  FMUL.FTZ R137, R137, R197 ;  /* 0x000000c589897220 */ /* 0x000fe20000410000 */
[----:B------:R-:W3:Y:S01]  /*c4d0*/  MUFU.TANH R15, R15 ;  /* 0x0000000f000f7308 */ /* 0x000ee20000002400 */
[----:B------:R-:W-:Y:S01]  /*c4e0*/  FSEL R164, R164, -INF , !P5 ;  /* 0xff800000a4a47808 */ /* 0x000fe20006800000 */
[----:B------:R-:W-:Y:S01]  /*c4f0*/  VIADD R10, R116, 0xffffffe0 ;  /* 0xffffffe0740a7836 */ /* 0x000fe20000000000 */
[----:B------:R-:W-:Y:S01]  /*c500*/  I2FP.F32.S32 R12, R12 ;  /* 0x0000000c000c7245 */ /* 0x000fe20000201400 */
[----:B-1----:R-:W-:Y:S01]  /*c510*/  FFMA.FTZ R8, -R218, R8, R9 ;  /* 0x00000008da087223 */ /* 0x002fe20000010109 */
[C---:B------:R-:W-:Y:S01]  /*c520*/  ISETP.GE.AND P5, PT, R14.reuse, R204, PT ;  /* 0x000000cc0e00720c */ /* 0x040fe20003fa6270 */
[----:B------:R-:W-:Y:S02]  /*c530*/  HMMA.16816.F32 R128, R124, R56, R128 ;  /* 0x000000387c80723c */ /* 0x000fe40000001880 */
[----:B------:R-:W1:Y:S01]  /*c540*/  MUFU.TANH R9, R137 ;  /* 0x0000008900097308 */ /* 0x000e620000002400 */
[----:B------:R-:W-:Y:S01]  /*c550*/  ISETP.GE.AND P4, PT, R14, R203, PT ;  /* 0x000000cb0e00720c */ /* 0x000fe20003f86270 */
[----:B--2---:R-:W-:Y:S01]  /*c560*/  FFMA.FTZ R12, -R218, R12, R13 ;  /* 0x0000000cda0c7223 */ /* 0x004fe2000001010d */
[----:B------:R-:W-:Y:S01]  /*c570*/  FSEL R11, R8, -INF , P5 ;  /* 0xff800000080b7808 */ /* 0x000fe20002800000 */
[----:B------:R-:W-:Y:S01]  /*c580*/  FMUL.FTZ R139, R139, R197 ;  /* 0x000000c58b8b7220 */ /* 0x000fe20000410000 */
[----:B------:R-:W-:-:S02]  /*c590*/  IABS R189, R189 ;  /* 0x000000bd00bd7213 */ /* 0x000fc40000000000 */
[----:B------:R-:W-:Y:S02]  /*c5a0*/  ISETP.GE.AND P5, PT, R10, R206, PT ;  /* 0x000000ce0a00720c */ /* 0x000fe40003fa6270 */
[----:B------:R-:W-:Y:S02]  /*c5b0*/  IABS R8, R166 ;  /* 0x000000a600087213 */ /* 0x000fe40000000000 */
[----:B------:R-:W-:Y:S01]  /*c5c0*/  FSEL R166, R11, -INF , !P4 ;  /* 0xff8000000ba67808 */ /* 0x000fe20006000000 */
[----:B------:R-:W-:Y:S01]  /*c5d0*/  FMUL.FTZ R11, R132, R197 ;  /* 0x000000c5840b7220 */ /* 0x000fe20000410000 */
[----:B------:R-:W-:Y:S02]  /*c5e0*/  ISETP.GE.AND P4, PT, R10, R205, PT ;  /* 0x000000cd0a00720c */ /* 0x000fe40003f86270 */
[----:B------:R-:W-:Y:S02]  /*c5f0*/  FSEL R12, R12, -INF , P5 ;  /* 0xff8000000c0c7808 */ /* 0x000fe40002800000 */
[----:B------:R-:W-:Y:S01]  /*c600*/  I2FP.F32.S32 R189, R189 ;  /* 0x000000bd00bd7245 */ /* 0x000fe20000201400 */
[----:B------:R-:W2:Y:S01]  /*c610*/  MUFU.TANH R139, R139 ;  /* 0x0000008b008b7308 */ /* 0x000ea20000002400 */
[----:B------:R-:W-:-:S02]  /*c620*/  FSEL R142, R12, -INF , !P4 ;  /* 0xff8000000c8e7808 */ /* 0x000fc40006000000 */
[----:B------:R-:W-:Y:S01]  /*c630*/  ISETP.GE.AND P5, PT, R10, R203, PT ;  /* 0x000000cb0a00720c */ /* 0x000fe20003fa6270 */
[----:B---3--:R-:W-:Y:S01]  /*c640*/  FFMA.FTZ R15, -R218, R189, R15 ;  /* 0x000000bdda0f7223 */ /* 0x008fe2000001010f */
[----:B------:R-:W-:Y:S01]  /*c650*/  ISETP.GE.AND P4, PT, R10, R204, PT ;  /* 0x000000cc0a00720c */ /* 0x000fe20003f86270 */
[----:B------:R-:W-:Y:S01]  /*c660*/  VIADD R10, R116, 0xffffffe1 ;  /* 0xffffffe1740a7836 */ /* 0x000fe20000000000 */
[----:B------:R-:W-:Y:S01]  /*c670*/  I2FP.F32.S32 R8, R8 ;  /* 0x0000000800087245 */ /* 0x000fe20000201400 */
[----:B------:R-:W3:Y:S01]  /*c680*/  MUFU.TANH R11, R11 ;  /* 0x0000000b000b7308 */ /* 0x000ee20000002400 */
[----:B------:R-:W-:Y:S02]  /*c690*/  FSEL R15, R15, -INF , P4 ;  /* 0xff8000000f0f7808 */ /* 0x000fe40002000000 */
[----:B------:R-:W-:Y:S01]  /*c6a0*/  ISETP.GE.AND P4, PT, R10, R206, PT ;  /* 0x000000ce0a00720c */ /* 0x000fe20003f86270 */
[----:B-1----:R-:W-:Y:S01]  /*c6b0*/  FFMA.FTZ R8, -R218, R8, R9 ;  /* 0x00000008da087223 */ /* 0x002fe20000010109 */
[----:B------:R-:W-:Y:S01]  /*c6c0*/  IABS R9, R187 ;  /* 0x000000bb00097213 */ /* 0x000fe20000000000 */
[----:B------:R-:W-:Y:S01]  /*c6d0*/  FMUL.FTZ R134, R134, R197 ;  /* 0x000000c586867220 */ /* 0x000fe20000410000 */
[----:B------:R-:W-:Y:S01]  /*c6e0*/  HMMA.16816.F32 R128, R20, R4, R128 ;  /* 0x000000041480723c */ /* 0x000fe20000001880 */
[----:B------:R-:W-:-:S02]  /*c6f0*/  FSEL R154, R15, -INF , !P5 ;  /* 0xff8000000f9a7808 */ /* 0x000fc40006800000 */
[----:B------:R-:W-:Y:S02]  /*c700*/  FSEL R146, R8, -INF , P4 ;  /* 0xff80000008927808 */ /* 0x000fe40002000000 */
[----:B------:R-:W-:Y:S01]  /*c710*/  I2FP.F32.S32 R12, R9 ;  /* 0x00000009000c7245 */ /* 0x000fe20000201400 */
[----:B------:R-:W1:Y:S01]  /*c720*/  MUFU.TANH R5, R134 ;  /* 0x0000008600057308 */ /* 0x000e620000002400 */
[----:B------:R-:W-:Y:S02]  /*c730*/  ISETP.GE.AND P5, PT, R10, R205, PT ;  /* 0x000000cd0a00720c */ /* 0x000fe40003fa6270 */
[----:B------:R-:W-:Y:S01]  /*c740*/  IABS R8, R123 ;  /* 0x0000007b00087213 */ /* 0x000fe20000000000 */
[----:B------:R-:W-:Y:S01]  /*c750*/  FMUL.FTZ R133, R133, R197 ;  /* 0x000000c585857220 */ /* 0x000fe20000410000 */
[----:B------:R-:W-:Y:S01]  /*c760*/  FSEL R146, R146, -INF , !P5 ;  /* 0xff80000092927808 */ /* 0x000fe20006800000 */
[----:B--2---:R-:W-:Y:S01]  /*c770*/  FFMA.FTZ R12, -R218, R12, R139 ;  /* 0x0000000cda0c7223 */ /* 0x004fe2000001018b */
[----:B------:R-:W-:Y:S01]  /*c780*/  I2FP.F32.S32 R8, R8 ;  /* 0x0000000800087245 */ /* 0x000fe20000201400 */
[----:B------:R-:W-:Y:S01]  /*c790*/  VIADD R4, R116, 0xffffffe8 ;  /* 0xffffffe874047836 */ /* 0x000fe20000000000 */
[C---:B------:R-:W-:Y:S01]  /*c7a0*/  ISETP.GE.AND P5, PT, R10.reuse, R204, PT ;  /* 0x000000cc0a00720c */ /* 0x040fe20003fa6270 */
[----:B------:R-:W2:Y:S01]  /*c7b0*/  MUFU.TANH R9, R133 ;  /* 0x0000008500097308 */ /* 0x000ea20000002400 */
[----:B------:R-:W-:Y:S01]  /*c7c0*/  ISETP.GE.AND P4, PT, R10, R203, PT ;  /* 0x000000cb0a00720c */ /* 0x000fe20003f86270 */
[----:B---3--:R-:W-:Y:S01]  /*c7d0*/  FFMA.FTZ R8, -R218, R8, R11 ;  /* 0x00000008da087223 */ /* 0x008fe2000001010b */
[----:B------:R-:W-:Y:S01]  /*c7e0*/  FSEL R12, R12, -INF , P5 ;  /* 0xff8000000c0c7808 */ /* 0x000fe20002800000 */
[----:B------:R-:W-:Y:S01]  /*c7f0*/  FMUL.FTZ R135, R135, R197 ;  /* 0x000000c587877220 */ /* 0x000fe20000410000 */
[----:B------:R-:W-:-:S02]  /*c800*/  ISETP.GE.AND P5, PT, R4, R206, PT ;  /* 0x000000ce0400720c */ /* 0x000fc40003fa6270 */
[----:B------:R-:W-:Y:S02]  /*c810*/  IABS R122, R122 ;  /* 0x0000007a007a7213 */ /* 0x000fe40000000000 */
[----:B------:R-:W-:Y:S02]  /*c820*/  FSEL R156, R12, -INF , !P4 ;  /* 0xff8000000c9c7808 */ /* 0x000fe40006000000 */
[----:B------:R-:W-:Y:S02]  /*c830*/  ISETP.GE.AND P4, PT, R4, R205, PT ;  /* 0x000000cd0400720c */ /* 0x000fe40003f86270 */
[----:B------:R-:W-:Y:S02]  /*c840*/  FSEL R8, R8, -INF , P5 ;  /* 0xff80000008087808 */ /* 0x000fe40002800000 */
[----:B------:R-:W-:Y:S01]  /*c850*/  I2FP.F32.S32 R122, R122 ;  /* 0x0000007a007a7245 */ /* 0x000fe20000201400 */
[----:B------:R-:W3:Y:S01]  /*c860*/  MUFU.TANH R135, R135 ;  /* 0x0000008700877308 */ /* 0x000ee20000002400 */
[----:B------:R-:W-:Y:S01]  /*c870*/  IABS R66, R66 ;  /* 0x0000004200427213 */ /* 0x000fe20000000000 */
[----:B------:R-:W-:Y:S01]  /*c880*/  FMUL.FTZ R128, R128, R197 ;  /* 0x000000c580807220 */ /* 0x000fe20000410000 */
[----:B------:R-:W-:Y:S01]  /*c890*/  FSEL R150, R8, -INF , !P4 ;  /* 0xff80000008967808 */ /* 0x000fe20006000000 */
[----:B-1----:R-:W-:Y:S01]  /*c8a0*/  FFMA.FTZ R5, -R218, R122, R5 ;  /* 0x0000007ada057223 */ /* 0x002fe20000010105 */
[----:B------:R-:W-:-:S02]  /*c8b0*/  ISETP.GE.AND P5, PT, R4, R203, PT ;  /* 0x000000cb0400720c */ /* 0x000fc40003fa6270 */
[----:B------:R-:W-:Y:S02]  /*c8c0*/  I2FP.F32.S32 R66, R66 ;  /* 0x0000004200427245 */ /* 0x000fe40000201400 */
[----:B------:R-:W-:Y:S01]  /*c8d0*/  ISETP.GE.AND P4, PT, R4, R204, PT ;  /* 0x000000cc0400720c */ /* 0x000fe20003f86270 */
[----:B------:R-:W-:Y:S01]  /*c8e0*/  VIADD R4, R116, 0xffffffe9 ;  /* 0xffffffe974047836 */ /* 0x000fe20000000000 */
[----:B------:R-:W1:Y:S01]  /*c8f0*/  MUFU.TANH R11, R128 ;  /* 0x00000080000b7308 */ /* 0x000e620000002400 */
[----:B--2---:R-:W-:Y:S01]  /*c900*/  FFMA.FTZ R9, -R218, R66, R9 ;  /* 0x00000042da097223 */ /* 0x004fe20000010109 */
[----:B------:R-:W-:Y:S02]  /*c910*/  FSEL R5, R5, -INF , P4 ;  /* 0xff80000005057808 */ /* 0x000fe40002000000 */
[----:B------:R-:W-:Y:S02]  /*c920*/  IABS R67, R67 ;  /* 0x0000004300437213 */ /* 0x000fe40000000000 */
[----:B------:R-:W-:-:S02]  /*c930*/  ISETP.GE.AND P4, PT, R4, R206, PT ;  /* 0x000000ce0400720c */ /* 0x000fc40003f86270 */
[----:B------:R-:W-:Y:S02]  /*c940*/  FSEL R152, R5, -INF , !P5 ;  /* 0xff80000005987808 */ /* 0x000fe40006800000 */
[----:B------:R-:W-:Y:S02]  /*c950*/  I2FP.F32.S32 R67, R67 ;  /* 0x0000004300437245 */ /* 0x000fe40000201400 */
[----:B------:R-:W-:Y:S02]  /*c960*/  ISETP.GE.AND P5, PT, R4, R205, PT ;  /* 0x000000cd0400720c */ /* 0x000fe40003fa6270 */
[----:B------:R-:W-:Y:S02]  /*c970*/  FSEL R9, R9, -INF , P4 ;  /* 0xff80000009097808 */ /* 0x000fe40002000000 */
[----:B------:R-:W-:Y:S01]  /*c980*/  IABS R8, R65 ;  /* 0x0000004100087213 */ /* 0x000fe20000000000 */
[----:B------:R-:W-:Y:S01]  /*c990*/  FMUL.FTZ R130, R130, R197 ;  /* 0x000000c582827220 */ /* 0x000fe20000410000 */
[----:B------:R-:W-:Y:S01]  /*c9a0*/  FSEL R148, R9, -INF , !P5 ;  /* 0xff80000009947808 */ /* 0x000fe20006800000 */
[----:B---3--:R-:W-:Y:S01]  /*c9b0*/  FFMA.FTZ R67, -R218, R67, R135 ;  /* 0x00000043da437223 */ /* 0x008fe20000010187 */
[----:B------:R-:W-:-:S02]  /*c9c0*/  ISETP.GE.AND P4, PT, R4, R203, PT ;  /* 0x000000cb0400720c */ /* 0x000fc40003f86270 */
[----:B------:R-:W-:Y:S02]  /*c9d0*/  I2FP.F32.S32 R8, R8 ;  /* 0x0000000800087245 */ /* 0x000fe40000201400 */
[----:B------:R-:W-:Y:S01]  /*c9e0*/  ISETP.GE.AND P5, PT, R4, R204, PT ;  /* 0x000000cc0400720c */ /* 0x000fe20003fa6270 */
[----:B------:R-:W-:Y:S01]  /*c9f0*/  VIADD R4, R116, 0xfffffff0 ;  /* 0xfffffff074047836 */ /* 0x000fe20000000000 */
[----:B------:R-:W2:Y:S01]  /*ca00*/  MUFU.TANH R9, R130 ;  /* 0x0000008200097308 */ /* 0x000ea20000002400 */
[----:B-1----:R-:W-:Y:S01]  /*ca10*/  FFMA.FTZ R8, -R218, R8, R11 ;  /* 0x00000008da087223 */ /* 0x002fe2000001010b */
[----:B------:R-:W-:Y:S01]  /*ca20*/  FSEL R67, R67, -INF , P5 ;  /* 0xff80000043437808 */ /* 0x000fe20002800000 */
[----:B------:R-:W-:Y:S01]  /*ca30*/  FMUL.FTZ R5, R129, R197 ;  /* 0x000000c581057220 */ /* 0x000fe20000410000 */
[----:B------:R-:W-:Y:S02]  /*ca40*/  ISETP.GE.AND P5, PT, R4, R206, PT ;  /* 0x000000ce0400720c */ /* 0x000fe40003fa6270 */
[----:B------:R-:W-:-:S02]  /*ca50*/  FSEL R144, R67, -INF , !P4 ;  /* 0xff80000043907808 */ /* 0x000fc40006000000 */
[----:B------:R-:W-:Y:S02]  /*ca60*/  ISETP.GE.AND P4, PT, R4, R205, PT ;  /* 0x000000cd0400720c */ /* 0x000fe40003f86270 */
[----:B------:R-:W-:Y:S01]  /*ca70*/  FSEL R8, R8, -INF , P5 ;  /* 0xff80000008087808 */ /* 0x000fe20002800000 */
[----:B------:R-:W1:Y:S01]  /*ca80*/  MUFU.TANH R5, R5 ;  /* 0x0000000500057308 */ /* 0x000e620000002400 */
[----:B------:R-:W-:Y:S02]  /*ca90*/  IABS R63, R63 ;  /* 0x0000003f003f7213 */ /* 0x000fe40000000000 */
[----:B------:R-:W-:Y:S01]  /*caa0*/  FSEL R55, R8, -INF , !P4 ;  /* 0xff80000008377808 */ /* 0x000fe20006000000 */
[----:B------:R-:W-:Y:S01]  /*cab0*/  FMUL.FTZ R131, R131, R197 ;  /* 0x000000c583837220 */ /* 0x000fe20000410000 */
[C---:B------:R-:W-:Y:S02]  /*cac0*/  ISETP.GE.AND P5, PT, R4.reuse, R203, PT ;  /* 0x000000cb0400720c */ /* 0x040fe40003fa6270 */
[----:B------:R-:W-:-:S02]  /*cad0*/  ISETP.GE.AND P4, PT, R4, R204, PT ;  /* 0x000000cc0400720c */ /* 0x000fc40003f86270 */
[----:B------:R-:W-:Y:S01]  /*cae0*/  I2FP.F32.S32 R4, R63 ;  /* 0x0000003f00047245 */ /* 0x000fe20000201400 */
[----:B------:R-:W3:Y:S01]  /*caf0*/  MUFU.TANH R131, R131 ;  /* 0x0000008300837308 */ /* 0x000ee20000002400 */
[----:B------:R-:W-:-:S03]  /*cb00*/  IABS R59, R59 ;  /* 0x0000003b003b7213 */ /* 0x000fc60000000000 */
[----:B--2---:R-:W-:Y:S01]  /*cb10*/  FFMA.FTZ R9, -R218, R4, R9 ;  /* 0x00000004da097223 */ /* 0x004fe20000010109 */
[----:B------:R-:W-:Y:S01]  /*cb20*/  I2FP.F32.S32 R59, R59 ;  /* 0x0000003b003b7245 */ /* 0x000fe20000201400 */
[----:B------:R-:W-:Y:S02]  /*cb30*/  VIADD R4, R116, 0xfffffff1 ;  /* 0xfffffff174047836 */ /* 0x000fe40000000000 */
[----:B------:R-:W2:Y:S01]  /*cb40*/  MUFU.TANH R11, R24 ;  /* 0x00000018000b7308 */ /* 0x000ea20000002400 */
[----:B------:R-:W-:Y:S01]  /*cb50*/  FSEL R9, R9, -INF , P4 ;  /* 0xff80000009097808 */ /* 0x000fe20002000000 */
[----:B-1----:R-:W-:Y:S01]  /*cb60*/  FFMA.FTZ R5, -R218, R59, R5 ;  /* 0x0000003bda057223 */ /* 0x002fe20000010105 */
[----:B------:R-:W-:Y:S01]  /*cb70*/  IABS R61, R61 ;  /* 0x0000003d003d7213 */ /* 0x000fe20000000000 */
[----:B------:R-:W-:Y:S01]  /*cb80*/  BAR.SYNC.DEFER_BLOCKING 0x0 ;  /* 0x0000000000007b1d */ /* 0x000fe20000010000 */
[----:B------:R-:W-:Y:S02]  /*cb90*/  ISETP.GE.AND P4, PT, R4, R206, PT ;  /* 0x000000ce0400720c */ /* 0x000fe40003f86270 */
[----:B------:R-:W-:-:S03]  /*cba0*/  FSEL R122, R9, -INF , !P5 ;  /* 0xff800000097a7808 */ /* 0x000fc60006800000 */
[----:B------:R-:W1:Y:S01]  /*cbb0*/  MUFU.TANH R9, R26 ;  /* 0x0000001a00097308 */ /* 0x000e620000002400 */
[----:B------:R-:W-:Y:S02]  /*cbc0*/  I2FP.F32.S32 R61, R61 ;  /* 0x0000003d003d7245 */ /* 0x000fe40000201400 */
[----:B------:R-:W-:Y:S02]  /*cbd0*/  ISETP.GE.AND P5, PT, R4, R205, PT ;  /* 0x000000cd0400720c */ /* 0x000fe40003fa6270 */
[----:B------:R-:W-:Y:S02]  /*cbe0*/  FSEL R5, R5, -INF , P4 ;  /* 0xff80000005057808 */ /* 0x000fe40002000000 */
[----:B------:R-:W-:Y:S01]  /*cbf0*/  IABS R8, R19 ;  /* 0x0000001300087213 */ /* 0x000fe20000000000 */
[----:B---3--:R-:W-:Y:S01]  /*cc00*/  FFMA.FTZ R61, -R218, R61, R131 ;  /* 0x0000003dda3d7223 */ /* 0x008fe20000010183 */
[----:B------:R-:W-:Y:S02]  /*cc10*/  FSEL R124, R5, -INF , !P5 ;  /* 0xff800000057c7808 */ /* 0x000fe40006800000 */
[----:B------:R-:W-:-:S02]  /*cc20*/  ISETP.GE.AND P4, PT, R4, R203, PT ;  /* 0x000000cb0400720c */ /* 0x000fc40003f86270 */
[----:B------:R-:W-:Y:S02]  /*cc30*/  I2FP.F32.S32 R8, R8 ;  /* 0x0000000800087245 */ /* 0x000fe40000201400 */
[----:B------:R-:W-:Y:S01]  /*cc40*/  ISETP.GE.AND P5, PT, R4, R204, PT ;  /* 0x000000cc0400720c */ /* 0x000fe20003fa6270 */
[----:B------:R-:W-:Y:S01]  /*cc50*/  VIADD R4, R116, 0xfffffff8 ;  /* 0xfffffff874047836 */ /* 0x000fe20000000000 */
[----:B------:R-:W-:Y:S01]  /*cc60*/  IABS R25, R25 ;  /* 0x0000001900197213 */ /* 0x000fe20000000000 */
[----:B--2---:R-:W-:Y:S01]  /*cc70*/  FFMA.FTZ R8, -R218, R8, R11 ;  /* 0x00000008da087223 */ /* 0x004fe2000001010b */
[----:B------:R-:W-:Y:S02]  /*cc80*/  FSEL R61, R61, -INF , P5 ;  /* 0xff8000003d3d7808 */ /* 0x000fe40002800000 */
[----:B------:R-:W-:Y:S02]  /*cc90*/  I2FP.F32.S32 R25, R25 ;  /* 0x0000001900197245 */ /* 0x000fe40000201400 */
[----:B------:R-:W-:Y:S01]  /*cca0*/  ISETP.GE.AND P5, PT, R4, R206, PT ;  /* 0x000000ce0400720c */ /* 0x000fe20003fa6270 */
[----:B------:R-:W-:-:S02]  /*ccb0*/  VIADD R116, R214, 0xfffffffe ;  /* 0xfffffffed6747836 */ /* 0x000fc40000000000 */
[----:B-1----:R-:W-:Y:S01]  /*ccc0*/  FFMA.FTZ R9, -R218, R25, R9 ;  /* 0x00000019da097223 */ /* 0x002fe20000010109 */
[----:B------:R-:W-:Y:S02]  /*ccd0*/  FSEL R125, R8, -INF , P5 ;  /* 0xff800000087d7808 */ /* 0x000fe40002800000 */
[----:B------:R-:W-:-:S04]  /*cce0*/  ISETP.GE.AND P5, PT, R4, R204, PT ;  /* 0x000000cc0400720c */ /* 0x000fc80003fa6270 */
[----:B------:R-:W-:Y:S02]  /*ccf0*/  FSEL R9, R9, -INF , P5 ;  /* 0xff80000009097808 */ /* 0x000fe40002800000 */
[----:B------:R-:W-:Y:S02]  /*cd00*/  ISETP.GT.AND P5, PT, R116, R207, PT ;  /* 0x000000cf7400720c */ /* 0x000fe40003fa4270 */
[----:B------:R-:W-:Y:S02]  /*cd10*/  FSEL R123, R61, -INF , !P4 ;  /* 0xff8000003d7b7808 */ /* 0x000fe40006000000 */
[----:B------:R-:W-:Y:S01]  /*cd20*/  ISETP.GE.AND P4, PT, R4, R205, PT ;  /* 0x000000cd0400720c */ /* 0x000fe20003f86270 */
[----:B------:R-:W-:Y:S03]  /*cd30*/  BSSY.RECONVERGENT B1, `(.L_x_5674) ;  /* 0x0000094000017945 */ /* 0x000fe60003800200 */
[----:B------:R-:W-:-:S02]  /*cd40*/  FSEL R125, R125, -INF , !P4 ;  /* 0xff8000007d7d7808 */ /* 0x000fc40006000000 */
[----:B------:R-:W-:Y:S02]  /*cd50*/  ISETP.GE.AND P4, PT, R4, R203, PT ;  /* 0x000000cb0400720c */ /* 0x000fe40003f86270 */
[----:B------:R-:W-:Y:S02]  /*cd60*/  SHF.R.U32.HI R4, RZ, 0x3, R119 ;  /* 0x00000003ff047819 */ /* 0x000fe40000011677 */
[----:B------:R-:W-:Y:S01]  /*cd70*/  FSEL R126, R9, -INF , !P4 ;  /* 0xff800000097e7808 */ /* 0x000fe20006000000 */
[----:B------:R-:W-:Y:S05]  /*cd80*/  @!P5 BRA `(.L_x_5675) ;  /* 0x000000080038d947 */ /* 0x000fea0003800000 */
        /* <DEDUP_REMOVED lines=33> */
[----:B------:R-:W-:Y:S02]  /*cfa0*/  ISETP.GE.AND P4, PT, R8, RZ, PT ;  /* 0x000000ff0800720c */ /* 0x000fe40003f86270 */
[----:B------:R-:W-:-:S02]  /*cfb0*/  LOP3.LUT R8, RZ, R13, RZ, 0x33, !PT ;  /* 0x0000000dff087212 */ /* 0x000fc400078e33ff */
        /* <DEDUP_REMOVED lines=11> */
[----:B------:R-:W-:-:S05]  /*d070*/  IMAD.WIDE R24, R10, 0x4, R224 ;  /* 0x000000040a187825 */ /* 0x000fca00078e02e0 */
        /* <DEDUP_REMOVED lines=17> */
.L_x_5677:
        /* <DEDUP_REMOVED lines=8> */
.L_x_5678:
[----:B------:R-:W-:Y:S05]  /*d210*/  BSYNC.RECONVERGENT B0 ;  /* 0x0000000000007941 */ /* 0x000fea0003800200 */
.L_x_5676:
        /* <DEDUP_REMOVED lines=69> */
.L_x_5675:
[----:B------:R-:W-:Y:S05]  /*d670*/  BSYNC.RECONVERGENT B1 ;  /* 0x0000000000017941 */ /* 0x000fea0003800200 */
.L_x_5674:
        /* <DEDUP_REMOVED lines=33> */
[----:B------:R-:W-:Y:S01]  /*d890*/  SHF.L.U32 R4, R4, 0x8, RZ ;  /* 0x0000000804047819 */ /* 0x000fe200000006ff */
[----:B------:R-:W1:Y:S01]  /*d8a0*/  SHFL.BFLY PT, R5, R10, 0x2, 0x1f ;  /* 0x0c401f000a057f89 */ /* 0x000e6200000e0000 */
[----:B------:R-:W-:Y:S02]  /*d8b0*/  @P5 IADD3 R214, PT, PT, R214, -0x3, RZ ;  /* 0xfffffffdd6d65810 */ /* 0x000fe40007ffe0ff */
[----:B------:R-:W-:Y:S01]  /*d8c0*/  LOP3.LUT R4, R4, 0x100, RZ, 0xc0, !PT ;  /* 0x0000010004047812 */ /* 0x000fe200078ec0ff */
[----:B------:R-:W3:Y:S03]  /*d8d0*/  SHFL.BFLY PT, R8, R9, 0x2, 0x1f ;  /* 0x0c401f0009087f89 */ /* 0x000ee600000e0000 */
[----:B------:R-:W-:-:S04]  /*d8e0*/  LOP3.LUT R217, R4, 0x20, R217, 0xf8, !PT ;  /* 0x0000002004d97812 */ /* 0x000fc800078ef8d9 */
[----:B------:R-:W-:-:S04]  /*d8f0*/  LOP3.LUT R137, R217, R54, RZ, 0xfc, !PT ;  /* 0x00000036d9897212 */ /* 0x000fc800078efcff */
[----:B------:R-:W-:-:S04]  /*d900*/  LEA R137, R137, R194, 0x1 ;  /* 0x000000c289897211 */ /* 0x000fc800078e08ff */
[C---:B------:R-:W-:Y:S01]  /*d910*/  IADD3 R4, PT, PT, R137.reuse, 0x9000, RZ ;  /* 0x0000900089047810 */ /* 0x040fe20007ffe0ff */
[----:B------:R-:W-:Y:S01]  /*d920*/  LDSM.16.MT88.4 R28, [R137+0xb000] ;  /* 0x00b00000891c783b */ /* 0x000fe20000004200 */
[----:B------:R-:W-:Y:S02]  /*d930*/  IADD3 R140, PT, PT, R137, 0x9020, RZ ;  /* 0x00009020898c7810 */ /* 0x000fe40007ffe0ff */
[----:B------:R-:W-:Y:S01]  /*d940*/  @P6 IADD3 R140, PT, PT, R4, -0x20, RZ ;  /* 0xffffffe0048c6810 */ /* 0x000fe20007ffe0ff */
[----:B------:R-:W-:Y:S01]  /*d950*/  LDSM.16.MT88.4 R12, [R137+0x9000] ;  /* 0x00900000890c783b */ /* 0x000fe20000004200 */
[----:B-1----:R-:W-:Y:S02]  /*d960*/  FMNMX.FTZ R5, R10, R5, !PT ;  /* 0x000000050a057209 */ /* 0x002fe40007810000 */
[----:B---3--:R-:W-:Y:S01]  /*d970*/  FMNMX.FTZ R8, R9, R8, !PT ;  /* 0x0000000809087209 */ /* 0x008fe20007810000 */
[----:B------:R-:W-:Y:S04]  /*d980*/  LDSM.16.MT88.4 R36, [R140+0x2000] ;  /* 0x002000008c24783b */ /* 0x000fe80000004200 */
[----:B------:R-:W1:Y:S04]  /*d990*/  SHFL.BFLY PT, R128, R5, 0x1, 0x1f ;  /* 0x0c201f0005807f89 */ /* 0x000e6800000e0000 */
[----:B------:R-:W3:Y:S04]  /*d9a0*/  SHFL.BFLY PT, R127, R8, 0x1, 0x1f ;  /* 0x0c201f00087f7f89 */ /* 0x000ee800000e0000 */
[----:B------:R-:W4:Y:S01]  /*d9b0*/  LDSM.16.MT88.4 R20, [R140] ;  /* 0x000000008c14783b */ /* 0x000f220000004200 */
[----:B-1----:R-:W-:-:S04]  /*d9c0*/  FMNMX.FTZ R128, R5, R128, !PT ;  /* 0x0000008005807209 */ /* 0x002fc80007810000 */
[----:B------:R-:W-:Y:S02]  /*d9d0*/  FSETP.NEU.FTZ.AND P1, PT, R128, -INF , PT ;  /* 0xff8000008000780b */ /* 0x000fe40003f3d000 */
[----:B---3--:R-:W-:-:S04]  /*d9e0*/  FMNMX.FTZ R127, R8, R127, !PT ;  /* 0x0000007f087f7209 */ /* 0x008fc80007810000 */
[----:B------:R-:W-:-:S04]  /*d9f0*/  FSETP.NEU.FTZ.AND P0, PT, R127, -INF , PT ;  /* 0xff8000007f00780b */ /* 0x000fc80003f1d000 */
[----:B------:R-:W-:-:S05]  /*da00*/  FSEL R5, R127, RZ, P0 ;  /* 0x000000ff7f057208 */ /* 0x000fca0000000000 */
[----:B------:R-:W-:Y:S01]  /*da10*/  FADD.FTZ R5, R0, -R5 ;  /* 0x8000000500057221 */ /* 0x000fe20000010000 */
[C---:B--2---:R-:W-:Y:S01]  /*da20*/  FMUL.FTZ R135, R130.reuse, R128 ;  /* 0x0000008082877220 */ /* 0x044fe20000410000 */
[----:B------:R-:W-:-:S04]  /*da30*/  FMUL.FTZ R129, R130, R127 ;  /* 0x0000007f82817220 */ /* 0x000fc80000410000 */
[----:B------:R-:W-:Y:S02]  /*da40*/  FSEL R135, R135, RZ, P1 ;  /* 0x000000ff87877208 */ /* 0x000fe40000800000 */
[----:B------:R-:W-:-:S03]  /*da50*/  FSEL R129, R129, RZ, P0 ;  /* 0x000000ff81817208 */ /* 0x000fc60000000000 */
[-C--:B------:R-:W-:Y:S01]  /*da60*/  FFMA.FTZ R136, R7, R130.reuse, -R135 ;  /* 0x0000008207887223 */ /* 0x080fe20000010887 */
[----:B------:R-:W-:Y:S01]  /*da70*/  FSEL R7, R128, RZ, P1 ;  /* 0x000000ff80077208 */ /* 0x000fe20000800000 */
[-CC-:B------:R-:W-:Y:S01]  /*da80*/  FFMA.FTZ R131, R44, R130.reuse, -R129.reuse ;  /* 0x000000822c837223 */ /* 0x180fe20000010881 */
[-CC-:B------:R-:W-:Y:S01]  /*da90*/  FFMA.FTZ R132, R17, R130.reuse, -R129.reuse ;  /* 0x0000008211847223 */ /* 0x180fe20000010881 */
[-CC-:B------:R-:W-:Y:S01]  /*daa0*/  FFMA.FTZ R133, R46, R130.reuse, -R129.reuse ;  /* 0x000000822e857223 */ /* 0x180fe20000010881 */
[-C--:B------:R-:W-:Y:S01]  /*dab0*/  FFMA.FTZ R54, R40, R130.reuse, -R129 ;  /* 0x0000008228367223 */ /* 0x080fe20000010881 */
[----:B------:R-:W-:Y:S01]  /*dac0*/  FADD.FTZ R7, R52, -R7 ;  /* 0x8000000734077221 */ /* 0x000fe20000010000 */
[-CC-:B------:R-:W-:Y:S01]  /*dad0*/  FFMA.FTZ R134, R6, R130.reuse, -R135.reuse ;  /* 0x0000008206867223 */ /* 0x180fe20000010887 */
[-CC-:B------:R-:W-:Y:S01]  /*dae0*/  FFMA.FTZ R139, R18, R130.reuse, -R135.reuse ;  /* 0x00000082128b7223 */ /* 0x180fe20000010887 */
[C---:B------:R-:W-:Y:S01]  /*daf0*/  FMUL.FTZ R52, R130.reuse, R5 ;  /* 0x0000000582347220 */ /* 0x040fe20000410000 */
[----:B------:R-:W-:Y:S01]  /*db00*/  FMUL.FTZ R138, R130, R7 ;  /* 0x00000007828a7220 */ /* 0x000fe20000410000 */
[-CC-:B------:R-:W-:Y:S01]  /*db10*/  FFMA.FTZ R16, R16, R130.reuse, -R135.reuse ;  /* 0x0000008210107223 */ /* 0x180fe20000010887 */
[----:B------:R-:W-:Y:S01]  /*db20*/  MUFU.EX2 R131, R131 ;  /* 0x0000008300837308 */ /* 0x000fe20000000800 */
[----:B------:R-:W-:Y:S01]  /*db30*/  LDSM.16.MT88.4 R44, [R137+0xd000] ;  /* 0x00d00000892c783b */ /* 0x000fe20000004200 */
[-CC-:B------:R-:W-:Y:S01]  /*db40*/  FFMA.FTZ R179, R179, R130.reuse, -R135.reuse ;  /* 0x00000082b3b37223 */ /* 0x180fe20000010887 */
[-C--:B------:R-:W-:Y:S01]  /*db50*/  FFMA.FTZ R141, R240, R130.reuse, -R135 ;  /* 0x00000082f08d7223 */ /* 0x080fe20000010887 */
[----:B------:R-:W1:Y:S01]  /*db60*/  MUFU.EX2 R132, R132 ;  /* 0x0000008400847308 */ /* 0x000e620000000800 */
[-C--:B------:R-:W-:Y:S01]  /*db70*/  FFMA.FTZ R180, R246, R130.reuse, -R129 ;  /* 0x00000082f6b47223 */ /* 0x080fe20000010881 */
[-CC-:B------:R-:W-:Y:S01]  /*db80*/  FFMA.FTZ R184, R174, R130.reuse, -R135.reuse ;  /* 0x00000082aeb87223 */ /* 0x180fe20000010887 */
[-C--:B------:R-:W-:Y:S01]  /*db90*/  FFMA.FTZ R151, R176, R130.reuse, -R135 ;  /* 0x00000082b0977223 */ /* 0x080fe20000010887 */
[----:B------:R-:W-:Y:S01]  /*dba0*/  MUFU.EX2 R133, R133 ;  /* 0x0000008500857308 */ /* 0x000fe20000000800 */
[-CC-:B------:R-:W-:Y:S01]  /*dbb0*/  FFMA.FTZ R182, R188, R130.reuse, -R129.reuse ;  /* 0x00000082bcb67223 */ /* 0x180fe20000010881 */
[-CC-:B------:R-:W-:Y:S01]  /*dbc0*/  FFMA.FTZ R145, R234, R130.reuse, -R129.reuse ;  /* 0x00000082ea917223 */ /* 0x180fe20000010881 */
[-C--:B------:R-:W-:Y:S01]  /*dbd0*/  FFMA.FTZ R147, R232, R130.reuse, -R129 ;  /* 0x00000082e8937223 */ /* 0x080fe20000010881 */
[----:B------:R-:W2:Y:S01]  /*dbe0*/  MUFU.EX2 R54, R54 ;  /* 0x0000003600367308 */ /* 0x000ea20000000800 */
[-CC-:B------:R-:W-:Y:S01]  /*dbf0*/  FFMA.FTZ R174, R178, R130.reuse, -R135.reuse ;  /* 0x00000082b2ae7223 */ /* 0x180fe20000010887 */
[-C--:B------:R-:W-:Y:S01]  /*dc00*/  FFMA.FTZ R149, R186, R130.reuse, -R135 ;  /* 0x00000082ba957223 */ /* 0x080fe20000010887 */
[-CC-:B------:R-:W-:Y:S01]  /*dc10*/  FFMA.FTZ R176, R190, R130.reuse, -R129.reuse ;  /* 0x00000082beb07223 */ /* 0x180fe20000010881 */
[----:B------:R-:W-:Y:S01]  /*dc20*/  MUFU.EX2 R136, R136 ;  /* 0x0000008800887308 */ /* 0x000fe20000000800 */
[-C--:B------:R-:W-:Y:S01]  /*dc30*/  FFMA.FTZ R153, R168, R130.reuse, -R129 ;  /* 0x00000082a8997223 */ /* 0x080fe20000010881 */
[----:B-1----:R-:W-:Y:S01]  /*dc40*/  F2FP.F16.F32.PACK_AB R5, R132, R131 ;  /* 0x000000838405723e */ /* 0x002fe200000000ff */
[-CC-:B------:R-:W-:Y:S01]  /*dc50*/  FFMA.FTZ R157, R158, R130.reuse, -R135.reuse ;  /* 0x000000829e9d7223 */ /* 0x180fe20000010887 */
[----:B------:R-:W1:Y:S01]  /*dc60*/  MUFU.EX2 R134, R134 ;  /* 0x0000008600867308 */ /* 0x000e620000000800 */
[-C--:B------:R-:W-:Y:S01]  /*dc70*/  FFMA.FTZ R159, R162, R130.reuse, -R135 ;  /* 0x00000082a29f7223 */ /* 0x080fe20000010887 */
[-CC-:B------:R-:W-:Y:S01]  /*dc80*/  FFMA.FTZ R168, R170, R130.reuse, -R129.reuse ;  /* 0x00000082aaa87223 */ /* 0x180fe20000010881 */
[-C--:B------:R-:W-:Y:S01]  /*dc90*/  FFMA.FTZ R155, R172, R130.reuse, -R129 ;  /* 0x00000082ac9b7223 */ /* 0x080fe20000010881 */
[----:B------:R-:W-:Y:S01]  /*dca0*/  MUFU.EX2 R0, R16 ;  /* 0x0000001000007308 */ /* 0x000fe20000000800 */
[-CC-:B------:R-:W-:Y:S01]  /*dcb0*/  FFMA.FTZ R160, R160, R130.reuse, -R135.reuse ;  /* 0x00000082a0a07223 */ /* 0x180fe20000010887 */
[----:B--2---:R-:W-:Y:S01]  /*dcc0*/  F2FP.F16.F32.PACK_AB R7, R54, R133 ;  /* 0x000000853607723e */ /* 0x004fe200000000ff */
[-C--:B------:R-:W-:Y:S01]  /*dcd0*/  FFMA.FTZ R158, R164, R130.reuse, -R135 ;  /* 0x00000082a49e7223 */ /* 0x080fe20000010887 */
[----:B------:R-:W2:Y:S01]  /*dce0*/  MUFU.EX2 R139, R139 ;  /* 0x0000008b008b7308 */ /* 0x000ea20000000800 */
[-CC-:B------:R-:W-:Y:S01]  /*dcf0*/  FFMA.FTZ R162, R166, R130.reuse, -R129.reuse ;  /* 0x00000082a6a27223 */ /* 0x180fe20000010881 */
[-CC-:B------:R-:W-:Y:S01]  /*dd00*/  FFMA.FTZ R154, R154, R130.reuse, -R129.reuse ;  /* 0x000000829a9a7223 */ /* 0x180fe20000010881 */
[-C--:B------:R-:W-:Y:S01]  /*dd10*/  FFMA.FTZ R152, R152, R130.reuse, -R129 ;  /* 0x0000008298987223 */ /* 0x080fe20000010881 */
[----:B------:R-:W3:Y:S01]  /*dd20*/  MUFU.EX2 R52, R52 ;  /* 0x0000003400347308 */ /* 0x000ee20000000800 */
[--C-:B------:R-:W-:Y:S01]  /*dd30*/  FFMA.FTZ R163, R142, R130, -R135.reuse ;  /* 0x000000828ea37223 */ /* 0x100fe20000010887 */
[----:B-1----:R-:W-:Y:S01]  /*dd40*/  F2FP.F16.F32.PACK_AB R4, R134, R136 ;  /* 0x000000888604723e */ /* 0x002fe200000000ff */
[-CC-:B------:R-:W-:Y:S01]  /*dd50*/  FFMA.FTZ R146, R146, R130.reuse, -R135.reuse ;  /* 0x0000008292927223 */ /* 0x180fe20000010887 */
[----:B------:R-:W1:Y:S01]  /*dd60*/  MUFU.EX2 R138, R138 ;  /* 0x0000008a008a7308 */ /* 0x000e620000000800 */
[-C--:B------:R-:W-:Y:S01]  /*dd70*/  FFMA.FTZ R148, R148, R130.reuse, -R135 ;  /* 0x0000008294947223 */ /* 0x080fe20000010887 */
[-C--:B------:R-:W-:Y:S01]  /*dd80*/  FFMA.FTZ R126, R126, R130.reuse, -R129 ;  /* 0x000000827e7e7223 */ /* 0x080fe20000010881 */
[-CC-:B------:R-:W-:Y:S01]  /*dd90*/  FFMA.FTZ R124, R124, R130.reuse, -R135.reuse ;  /* 0x000000827c7c7223 */ /* 0x180fe20000010887 */
[----:B------:R-:W-:Y:S01]  /*dda0*/  MUFU.EX2 R141, R141 ;  /* 0x0000008d008d7308 */ /* 0x000fe20000000800 */
[----:B------:R-:W-:Y:S01]  /*ddb0*/  FFMA.FTZ R125, R125, R130, -R135 ;  /* 0x000000827d7d7223 */ /* 0x000fe20000010887 */
[----:B--2---:R-:W-:-:S02]  /*ddc0*/  F2FP.F16.F32.PACK_AB R6, R139, R0 ;  /* 0x000000008b06723e */ /* 0x004fc400000000ff */
[----:B------:R-:W-:Y:S01]  /*ddd0*/  MUFU.EX2 R180, R180 ;  /* 0x000000b400b47308 */ /* 0x000fe20000000800 */
[-C--:B---3--:R-:W-:Y:S01]  /*dde0*/  FMUL.FTZ R34, R90, R52.reuse ;  /* 0x000000345a227220 */ /* 0x088fe20000410000 */
        /* <DEDUP_REMOVED lines=16> */
[-CC-:B------:R-:W-:Y:S01]  /*def0*/  FFMA.FTZ R89, R58, R130.reuse, -R129.reuse ;  /* 0x000000823a597223 */ /* 0x180fe20000010881 */
[-CC-:B------:R-:W-:Y:S01]  /*df00*/  FFMA.FTZ R90, R50, R130.reuse, -R129.reuse ;  /* 0x00000082325a7223 */ /* 0x180fe20000010881 */
[----:B------:R-:W-:Y:S01]  /*df10*/  LDSM.16.MT88.4 R56, [R140+0x400] ;  /* 0x000400008c38783b */ /* 0x000fe20000004200 */
[C---:B------:R-:W-:Y:S01]  /*df20*/  HMMA.16816.F32 R36, R4.reuse, R38, R84 ;  /* 0x000000260424723c */ /* 0x040fe20000001854 */
[-CC-:B------:R-:W-:Y:S01]  /*df30*/  FFMA.FTZ R91, R60, R130.reuse, -R129.reuse ;  /* 0x000000823c5b7223 */ /* 0x180fe20000010881 */
[----:B------:R-:W-:Y:S01]  /*df40*/  FFMA.FTZ R88, R62, R130, -R129 ;  /* 0x000000823e587223 */ /* 0x000fe20000010881 */
[----:B------:R-:W1:Y:S01]  /*df50*/  LDSM.16.MT88.4 R84, [R140+0x4000] ;  /* 0x004000008c54783b */ /* 0x000e620000004200 */
[-C--:B------:R-:W-:Y:S01]  /*df60*/  FMUL.FTZ R66, R74, R52.reuse ;  /* 0x000000344a427220 */ /* 0x080fe20000410000 */
[----:B------:R-:W-:Y:S01]  /*df70*/  FMUL.FTZ R67, R75, R52 ;  /* 0x000000344b437220 */ /* 0x000fe20000410000 */
[----:B------:R-:W-:Y:S01]  /*df80*/  FMUL.FTZ R65, R73, R138 ;  /* 0x0000008a49417220 */ /* 0x000fe20000410000 */
[----:B------:R-:W2:Y:S01]  /*df90*/  LDSM.16.MT88.4 R60, [R137+0x9400] ;  /* 0x00940000893c783b */ /* 0x000ea20000004200 */
[C---:B------:R-:W-:Y:S01]  /*dfa0*/  HMMA.16816.F32 R24, R4.reuse, R28, R24 ;  /* 0x0000001c0418723c */ /* 0x040fe20000001818 */
[-C--:B------:R-:W-:Y:S01]  /*dfb0*/  FMUL.FTZ R18, R106, R52.reuse ;  /* 0x000000346a127220 */ /* 0x080fe20000410000 */
[----:B------:R-:W-:Y:S01]  /*dfc0*/  FMUL.FTZ R19, R107, R52 ;  /* 0x000000346b137220 */ /* 0x000fe20000410000 */
[-C--:B------:R-:W-:Y:S01]  /*dfd0*/  FMUL.FTZ R16, R104, R138.reuse ;  /* 0x0000008a68107220 */ /* 0x080fe20000410000 */
[----:B------:R-:W-:Y:S01]  /*dfe0*/  FMUL.FTZ R17, R105, R138 ;  /* 0x0000008a69117220 */ /* 0x000fe20000410000 */
[-C--:B------:R-:W-:Y:S01]  /*dff0*/  FMUL.FTZ R102, R102, R52.reuse ;  /* 0x0000003466667220 */ /* 0x080fe20000410000 */
[----:B------:R-:W-:Y:S01]  /*e000*/  FMUL.FTZ R103, R103, R52 ;  /* 0x0000003467677220 */ /* 0x000fe20000410000 */
[----:B------:R-:W-:Y:S01]  /*e010*/  FMUL.FTZ R100, R100, R138 ;  /* 0x0000008a64647220 */ /* 0x000fe20000410000 */
[C---:B------:R-:W-:Y:S01]  /*e020*/  HMMA.16816.F32 R28, R4.reuse, R30, R92 ;  /* 0x0000001e041c723c */ /* 0x040fe2000000185c */
[-CC-:B------:R-:W-:Y:S01]  /*e030*/  FFMA.FTZ R92, R48, R130.reuse, -R135.reuse ;  /* 0x00000082305c7223 */ /* 0x180fe20000010887 */
[--C-:B------:R-:W-:Y:S01]  /*e040*/  FFMA.FTZ R95, R64, R130, -R135.reuse ;  /* 0x00000082405f7223 */ /* 0x100fe20000010887 */
[----:B------:R-:W3:Y:S01]  /*e050*/  LDSM.16.MT88.4 R48, [R137+0xb400] ;  /* 0x00b400008930783b */ /* 0x000ee20000004200 */
[-C--:B------:R-:W-:Y:S01]  /*e060*/  FMUL.FTZ R64, R72, R138.reuse ;  /* 0x0000008a48407220 */ /* 0x080fe20000410000 */
[----:B------:R-:W-:Y:S01]  /*e070*/  FMUL.FTZ R101, R101, R138 ;  /* 0x0000008a65657220 */ /* 0x000fe20000410000 */
[----:B------:R-:W-:Y:S01]  /*e080*/  FFMA.FTZ R93, R177, R130, -R135 ;  /* 0x00000082b15d7223 */ /* 0x000fe20000010887 */
[----:B------:R-:W-:Y:S01]  /*e090*/  MUFU.EX2 R89, R89 ;  /* 0x0000005900597308 */ /* 0x000fe20000000800 */
[C---:B----4-:R-:W-:Y:S01]  /*e0a0*/  HMMA.16816.F32 R16, R4.reuse, R20, R16 ;  /* 0x000000140410723c */ /* 0x050fe20000001810 */
[-C--:B------:R-:W-:Y:S01]  /*e0b0*/  FMUL.FTZ R10, R114, R52.reuse ;  /* 0x00000034720a7220 */ /* 0x080fe20000410000 */
[----:B------:R-:W-:Y:S01]  /*e0c0*/  FMUL.FTZ R11, R115, R52 ;  /* 0x00000034730b7220 */ /* 0x000fe20000410000 */
[----:B------:R-:W-:Y:S01]  /*e0d0*/  MUFU.EX2 R90, R90 ;  /* 0x0000005a005a7308 */ /* 0x000fe20000000800 */
[-C--:B------:R-:W-:Y:S01]  /*e0e0*/  FMUL.FTZ R8, R112, R138.reuse ;  /* 0x0000008a70087220 */ /* 0x080fe20000410000 */
[----:B------:R-:W-:Y:S01]  /*e0f0*/  FMUL.FTZ R9, R113, R138 ;  /* 0x0000008a71097220 */ /* 0x000fe20000410000 */
[-C--:B------:R-:W-:Y:S01]  /*e100*/  FMUL.FTZ R110, R110, R52.reuse ;  /* 0x000000346e6e7220 */ /* 0x080fe20000410000 */
[----:B------:R-:W-:Y:S01]  /*e110*/  MUFU.EX2 R91, R91 ;  /* 0x0000005b005b7308 */ /* 0x000fe20000000800 */
[C---:B------:R-:W-:Y:S01]  /*e120*/  HMMA.16816.F32 R20, R4.reuse, R22, R100 ;  /* 0x000000160414723c */ /* 0x040fe20000001864 */
[----:B------:R-:W-:Y:S01]  /*e130*/  FMUL.FTZ R111, R111, R52 ;  /* 0x000000346f6f7220 */ /* 0x000fe20000410000 */
[-C--:B------:R-:W-:Y:S01]  /*e140*/  FMUL.FTZ R108, R108, R138.reuse ;  /* 0x0000008a6c6c7220 */ /* 0x080fe20000410000 */
[----:B------:R-:W-:Y:S01]  /*e150*/  MUFU.EX2 R88, R88 ;  /* 0x0000005800587308 */ /* 0x000fe20000000800 */
[----:B------:R-:W-:Y:S01]  /*e160*/  FMUL.FTZ R109, R109, R138 ;  /* 0x0000008a6d6d7220 */ /* 0x000fe20000410000 */
[-C--:B------:R-:W-:Y:S01]  /*e170*/  FMUL.FTZ R42, R82, R52.reuse ;  /* 0x00000034522a7220 */ /* 0x080fe20000410000 */
[----:B------:R-:W-:Y:S01]  /*e180*/  FMUL.FTZ R43, R83, R52 ;  /* 0x00000034532b7220 */ /* 0x000fe20000410000 */
[----:B------:R-:W-:Y:S01]  /*e190*/  MUFU.EX2 R92, R92 ;  /* 0x0000005c005c7308 */ /* 0x000fe20000000800 */
[-C--:B------:R-:W-:Y:S01]  /*e1a0*/  FMUL.FTZ R40, R80, R138.reuse ;  /* 0x0000008a50287220 */ /* 0x080fe20000410000 */
[----:B------:R-:W-:Y:S01]  /*e1b0*/  FMUL.FTZ R41, R81, R138 ;  /* 0x0000008a51297220 */ /* 0x000fe20000410000 */
[-C--:B------:R-:W-:Y:S01]  /*e1c0*/  FMUL.FTZ R78, R78, R52.reuse ;  /* 0x000000344e4e7220 */ /* 0x080fe20000410000 */
[C---:B-1----:R-:W-:Y:S01]  /*e1d0*/  HMMA.16816.F32 R64, R4.reuse, R84, R64 ;  /* 0x000000540440723c */ /* 0x042fe20000001840 */
        /* <DEDUP_REMOVED lines=8> */
[----:B------:R-:W4:Y:S01]  /*e260*/  MUFU.EX2 R84, R179 ;  /* 0x000000b300547308 */ /* 0x000f220000000800 */
[----:B------:R-:W-:Y:S01]  /*e270*/  FMUL.FTZ R69, R69, R138 ;  /* 0x0000008a45457220 */ /* 0x000fe20000410000 */
        /* <DEDUP_REMOVED lines=20> */
[-CC-:B------:R-:W-:Y:S01]  /*e3c0*/  FFMA.FTZ R161, R156, R130.reuse, -R129.reuse ;  /* 0x000000829ca17223 */ /* 0x180fe20000010881 */
[----:B------:R-:W-:Y:S01]  /*e3d0*/  MUFU.EX2 R97, R97 ;  /* 0x0000006100617308 */ /* 0x000fe20000000800 */
[----:B------:R-:W-:Y:S01]  /*e3e0*/  FFMA.FTZ R167, R144, R130, -R129 ;  /* 0x0000008290a77223 */ /* 0x000fe20000010881 */
[----:B------:R-:W-:Y:S01]  /*e3f0*/  LDSM.16.MT88.4 R108, [R137+0xac00] ;  /* 0x00ac0000896c783b */ /* 0x000fe20000004200 */
[C---:B------:R-:W-:Y:S01]  /*e400*/  HMMA.16816.F32 R44, R4.reuse, R46, R76 ;  /* 0x0000002e042c723c */ /* 0x040fe2000000184c */
[----:B-1----:R-:W-:Y:S01]  /*e410*/  F2FP.F16.F32.PACK_AB R76, R95, R92 ;  /* 0x0000005c5f4c723e */ /* 0x002fe200000000ff */
[----:B------:R-:W-:Y:S01]  /*e420*/  MUFU.EX2 R100, R100 ;  /* 0x0000006400647308 */ /* 0x000fe20000000800 */
[----:B------:R-:W-:Y:S01]  /*e430*/  F2FP.F16.F32.PACK_AB R77, R90, R89 ;  /* 0x000000595a4d723e */ /* 0x000fe200000000ff */
[----:B------:R-:W-:Y:S01]  /*e440*/  FFMA.FTZ R131, R228, R52, R131 ;  /* 0x00000034e4837223 */ /* 0x000fe20000010083 */
[----:B----4-:R-:W-:Y:S01]  /*e450*/  F2FP.F16.F32.PACK_AB R78, R84, R93 ;  /* 0x0000005d544e723e */ /* 0x010fe200000000ff */
[----:B------:R-:W-:Y:S01]  /*e460*/  MUFU.EX2 R101, R101 ;  /* 0x0000006500657308 */ /* 0x000fe20000000800 */
[----:B------:R-:W-:Y:S01]  /*e470*/  F2FP.F16.F32.PACK_AB R79, R88, R91 ;  /* 0x0000005b584f723e */ /* 0x000fe200000000ff */
[----:B------:R-:W-:Y:S01]  /*e480*/  HMMA.16816.F32 R4, R4, R86, R68 ;  /* 0x000000560404723c */ /* 0x000fe20000001844 */
[----:B------:R-:W1:Y:S01]  /*e490*/  LDSM.16.MT88.4 R68, [R137+0xd400] ;  /* 0x00d400008944783b */ /* 0x000e620000004200 */
[-C--:B------:R-:W-:Y:S01]  /*e4a0*/  FFMA.FTZ R86, R173, R130.reuse, -R129 ;  /* 0x00000082ad567223 */ /* 0x080fe20000010881 */
[-CC-:B------:R-:W-:Y:S01]  /*e4b0*/  FFMA.FTZ R87, R165, R130.reuse, -R135.reuse ;  /* 0x00000082a5577223 */ /* 0x180fe20000010887 */
[----:B------:R-:W-:Y:S01]  /*e4c0*/  MUFU.EX2 R105, R105 ;  /* 0x0000006900697308 */ /* 0x000fe20000000800 */
[----:B------:R-:W-:Y:S01]  /*e4d0*/  FFMA.FTZ R165, R150, R130, -R135 ;  /* 0x0000008296a57223 */ /* 0x000fe20000010887 */
[----:B------:R-:W-:-:S02]  /*e4e0*/  FADD.FTZ R132, R132, R131 ;  /* 0x0000008384847221 */ /* 0x000fc40000010000 */
[----:B------:R-:W-:Y:S01]  /*e4f0*/  HMMA.16816.F32 R16, R76, R56, R16 ;  /* 0x000000384c10723c */ /* 0x000fe20000001810 */
[----:B------:R-:W-:Y:S01]  /*e500*/  MUFU.EX2 R86, R86 ;  /* 0x0000005600567308 */ /* 0x000fe20000000800 */
[----:B------:R-:W-:-:S03]  /*e510*/  FADD.FTZ R133, R133, R132 ;  /* 0x0000008485857221 */ /* 0x000fc60000010000 */
[----:B------:R-:W4:Y:S01]  /*e520*/  MUFU.EX2 R87, R87 ;  /* 0x0000005700577308 */ /* 0x000f220000000800 */
[----:B------:R-:W-:Y:S02]  /*e530*/  FADD.FTZ R54, R54, R133 ;  /* 0x0000008536367221 */ /* 0x000fe40000010000 */
[----:B------:R-:W-:Y:S01]  /*e540*/  HMMA.16816.F32 R20, R76, R58, R20 ;  /* 0x0000003a4c14723c */ /* 0x000fe20000001814 */
[----:B------:R-:W5:Y:S01]  /*e550*/  LDSM.16.MT88.4 R56, [R137+0xb800] ;  /* 0x00b800008938783b */ /* 0x000f620000004200 */
[----:B------:R-:W-:Y:S01]  /*e560*/  MUFU.EX2 R102, R102 ;  /* 0x0000006600667308 */ /* 0x000fe20000000800 */
[----:B------:R-:W-:-:S03]  /*e570*/  FADD.FTZ R89, R89, R54 ;  /* 0x0000003659597221 */ /* 0x000fc60000010000 */
[----:B------:R-:W-:Y:S01]  /*e580*/  MUFU.EX2 R103, R103 ;  /* 0x0000006700677308 */ /* 0x000fe20000000800 */
[----:B------:R-:W-:Y:S01]  /*e590*/  FADD.FTZ R90, R90, R89 ;  /* 0x000000595a5a7221 */ /* 0x000fe20000010000 */
[----:B--2---:R-:W-:Y:S02]  /*e5a0*/  HMMA.16816.F32 R8, R76, R60, R8 ;  /* 0x0000003c4c08723c */ /* 0x004fe40000001808 */
[----:B------:R-:W-:Y:S01]  /*e5b0*/  MUFU.EX2 R104, R104 ;  /* 0x0000006800687308 */ /* 0x000fe20000000800 */
[----:B------:R-:W-:-:S03]  /*e5c0*/  FADD.FTZ R91, R91, R90 ;  /* 0x0000005a5b5b7221 */ /* 0x000fc60000010000 */
[----:B------:R-:W2:Y:S01]  /*e5d0*/  MUFU.EX2 R107, R107 ;  /* 0x0000006b006b7308 */ /* 0x000ea20000000800 */
[----:B------:R-:W-:Y:S01]  /*e5e0*/  FADD.FTZ R88, R88, R91 ;  /* 0x0000005b58587221 */ /* 0x000fe20000010000 */
[C---:B------:R-:W-:Y:S01]  /*e5f0*/  HMMA.16816.F32 R12, R76.reuse, R62, R12 ;  /* 0x0000003e4c0c723c */ /* 0x040fe2000000180c */
[----:B------:R-:W-:Y:S01]  /*e600*/  LDSM.16.MT88.4 R60, [R140+0x800] ;  /* 0x000800008c3c783b */ /* 0x000fe20000004200 */
[----:B------:R-:W2:Y:S04]  /*e610*/  MUFU.EX2 R106, R106 ;  /* 0x0000006a006a7308 */ /* 0x000ea80000000800 */
[----:B------:R-:W-:Y:S02]  /*e620*/  MUFU.EX2 R182, R182 ;  /* 0x000000b600b67308 */ /* 0x000fe40000000800 */
[C---:B---3--:R-:W-:Y:S02]  /*e630*/  HMMA.16816.F32 R24, R76.reuse, R48, R24 ;  /* 0x000000304c18723c */ /* 0x048fe40000001818 */
[----:B------:R-:W-:Y:S04]  /*e640*/  MUFU.EX2 R145, R145 ;  /* 0x0000009100917308 */ /* 0x000fe80000000800 */
[----:B------:R-:W-:Y:S02]  /*e650*/  MUFU.EX2 R147, R147 ;  /* 0x0000009300937308 */ /* 0x000fe40000000800 */
[C---:B------:R-:W-:Y:S01]  /*e660*/  HMMA.16816.F32 R28, R76.reuse, R50, R28 ;  /* 0x000000324c1c723c */ /* 0x040fe2000000181c */
[----:B------:R-:W3:Y:S01]  /*e670*/  LDSM.16.MT88.4 R48, [R140+0x4400] ;  /* 0x004400008c30783b */ /* 0x000ee20000004200 */
[----:B------:R-:W-:Y:S04]  /*e680*/  MUFU.EX2 R184, R184 ;  /* 0x000000b800b87308 */ /* 0x000fe80000000800 */
[----:B------:R-:W2:Y:S02]  /*e690*/  MUFU.EX2 R151, R151 ;  /* 0x0000009700977308 */ /* 0x000ea40000000800 */
[----:B-1----:R-:W-:Y:S01]  /*e6a0*/  HMMA.16816.F32 R40, R76, R68, R40 ;  /* 0x000000444c28723c */ /* 0x002fe20000001828 */
[----:B----4-:R-:W-:Y:S01]  /*e6b0*/  F2FP.F16.F32.PACK_AB R68, R87, R96 ;  /* 0x000000605744723e */ /* 0x010fe200000000ff */
[----:B------:R-:W-:Y:S01]  /*e6c0*/  MUFU.EX2 R174, R174 ;  /* 0x000000ae00ae7308 */ /* 0x000fe20000000800 */
[----:B------:R-:W-:Y:S01]  /*e6d0*/  F2FP.F16.F32.PACK_AB R69, R94, R85 ;  /* 0x000000555e45723e */ /* 0x000fe200000000ff */
[----:B------:R-:W-:-:S02]  /*e6e0*/  FADD.FTZ R85, R85, R88 ;  /* 0x0000005855557221 */ /* 0x000fc40000010000 */
[----:B------:R-:W1:Y:S02]  /*e6f0*/  MUFU.EX2 R149, R149 ;  /* 0x0000009500957308 */ /* 0x000e640000000800 */
[C---:B------:R-:W-:Y:S01]  /*e700*/  HMMA.16816.F32 R44, R76.reuse, R70, R44 ;  /* 0x000000464c2c723c */ /* 0x040fe2000000182c */
[----:B------:R-:W-:Y:S01]  /*e710*/  F2FP.F16.F32.PACK_AB R70, R100, R97 ;  /* 0x000000616446723e */ /* 0x000fe200000000ff */
[----:B------:R-:W4:Y:S01]  /*e720*/  MUFU.EX2 R176, R176 ;  /* 0x000000b000b07308 */ /* 0x000f220000000800 */
[C---:B------:R-:W-:Y:S01]  /*e730*/  F2FP.F16.F32.PACK_AB R71, R101.reuse, R86 ;  /* 0x000000566547723e */ /* 0x040fe200000000ff */
[----:B------:R-:W-:Y:S02]  /*e740*/  FADD.FTZ R85, R94, R85 ;  /* 0x000000555e557221 */ /* 0x000fe40000010000 */
[----:B------:R-:W-:Y:S02]  /*e750*/  MUFU.EX2 R153, R153 ;  /* 0x0000009900997308 */ /* 0x000fe40000000800 */
[----:B------:R-:W-:Y:S01]  /*e760*/  HMMA.16816.F32 R32, R76, R72, R32 ;  /* 0x000000484c20723c */ /* 0x000fe20000001820 */
[----:B------:R-:W-:Y:S01]  /*e770*/  FADD.FTZ R86, R86, R85 ;  /* 0x0000005556567221 */ /* 0x000fe20000010000 */
[----:B------:R-:W-:Y:S03]  /*e780*/  MUFU.EX2 R168, R168 ;  /* 0x000000a800a87308 */ /* 0x000fe60000000800 */
[----:B------:R-:W-:Y:S01]  /*e790*/  FADD.FTZ R86, R101, R86 ;  /* 0x0000005665567221 */ /* 0x000fe20000010000 */
[----:B------:R-:W-:Y:S02]  /*e7a0*/  MUFU.EX2 R155, R155 ;  /* 0x0000009b009b7308 */ /* 0x000fe40000000800 */
[C---:B-----5:R-:W-:Y:S02]  /*e7b0*/  HMMA.16816.F32 R24, R68.reuse, R56, R24 ;  /* 0x000000384418723c */ /* 0x060fe40000001818 */
[----:B------:R-:W-:Y:S04]  /*e7c0*/  MUFU.EX2 R157, R157 ;  /* 0x0000009d009d7308 */ /* 0x000fe80000000800 */
[----:B------:R-:W5:Y:S02]  /*e7d0*/  MUFU.EX2 R160, R160 ;  /* 0x000000a000a07308 */ /* 0x000f640000000800 */
[----:B------:R-:W-:Y:S01]  /*e7e0*/  HMMA.16816.F32 R28, R68, R58, R28 ;  /* 0x0000003a441c723c */ /* 0x000fe2000000181c */
[----:B------:R-:W2:Y:S01]  /*e7f0*/  LDSM.16.MT88.4 R56, [R140+0x4800] ;  /* 0x004800008c38783b */ /* 0x000ea20000004200 */
[----:B------:R-:W-:Y:S04]  /*e800*/  MUFU.EX2 R159, R159 ;  /* 0x0000009f009f7308 */ /* 0x000fe80000000800 */
[----:B------:R-:W5:Y:S02]  /*e810*/  MUFU.EX2 R158, R158 ;  /* 0x0000009e009e7308 */ /* 0x000f640000000800 */
[C---:B------:R-:W-:Y:S01]  /*e820*/  HMMA.16816.F32 R36, R76.reuse, R74, R36 ;  /* 0x0000004a4c24723c */ /* 0x040fe20000001824 */
[----:B------:R-:W1:Y:S01]  /*e830*/  LDSM.16.MT88.4 R72, [R137+0x9800] ;  /* 0x009800008948783b */ /* 0x000e620000004200 */
[----:B------:R-:W5:Y:S04]  /*e840*/  MUFU.EX2 R162, R162 ;  /* 0x000000a200a27308 */ /* 0x000f680000000800 */
[----:B------:R-:W-:Y:S02]  /*e850*/  MUFU.EX2 R154, R154 ;  /* 0x0000009a009a7308 */ /* 0x000fe40000000800 */
[C---:B---3--:R-:W-:Y:S02]  /*e860*/  HMMA.16816.F32 R64, R76.reuse, R48, R64 ;  /* 0x000000304c40723c */ /* 0x048fe40000001840 */
[----:B------:R-:W-:Y:S04]  /*e870*/  MUFU.EX2 R161, R161 ;  /* 0x000000a100a17308 */ /* 0x000fe80000000800 */
[----:B------:R-:W-:Y:S02]  /*e880*/  MUFU.EX2 R152, R152 ;  /* 0x0000009800987308 */ /* 0x000fe40000000800 */
[----:B------:R-:W-:Y:S01]  /*e890*/  HMMA.16816.F32 R4, R76, R50, R4 ;  /* 0x000000324c04723c */ /* 0x000fe20000001804 */
[----:B------:R-:W3:Y:S01]  /*e8a0*/  LDSM.16.MT88.4 R48, [R137+0xd800] ;  /* 0x00d800008930783b */ /* 0x000ee20000004200 */
[----:B------:R-:W-:Y:S03]  /*e8b0*/  MUFU.EX2 R163, R163 ;  /* 0x000000a300a37308 */ /* 0x000fe60000000800 */
[----:B------:R-:W-:Y:S01]  /*e8c0*/  LDSM.16.MT88.4 R76, [R137+0x9c00] ;  /* 0x009c0000894c783b */ /* 0x000fe20000004200 */
[----:B------:R-:W5:Y:S02]  /*e8d0*/  MUFU.EX2 R146, R146 ;  /* 0x0000009200927308 */ /* 0x000f640000000800 */
[C---:B------:R-:W-:Y:S02]  /*e8e0*/  HMMA.16816.F32 R16, R68.reuse, R60, R16 ;  /* 0x0000003c4410723c */ /* 0x040fe40000001810 */
[----:B------:R-:W-:Y:S04]  /*e8f0*/  MUFU.EX2 R165, R165 ;  /* 0x000000a500a57308 */ /* 0x000fe80000000800 */
[----:B------:R-:W5:Y:S02]  /*e900*/  MUFU.EX2 R144, R148 ;  /* 0x0000009400907308 */ /* 0x000f640000000800 */
[C---:B------:R-:W-:Y:S01]  /*e910*/  HMMA.16816.F32 R20, R68.reuse, R62, R20 ;  /* 0x0000003e4414723c */ /* 0x040fe20000001814 */
[----:B------:R-:W4:Y:S01]  /*e920*/  LDSM.16.MT88.4 R60, [R137+0xbc00] ;  /* 0x00bc0000893c783b */ /* 0x000f220000004200 */
[----:B------:R-:W5:Y:S04]  /*e930*/  MUFU.EX2 R167, R167 ;  /* 0x000000a700a77308 */ /* 0x000f680000000800 */
[----:B------:R-:W-:Y:S02]  /*e940*/  MUFU.EX2 R52, R124 ;  /* 0x0000007c00347308 */ /* 0x000fe40000000800 */
[----:B--2---:R-:W-:Y:S01]  /*e950*/  HMMA.16816.F32 R64, R68, R56, R64 ;  /* 0x000000384440723c */ /* 0x004fe20000001840 */
        /* <DEDUP_REMOVED lines=14> */
[----:B------:R-:W2:Y:S07]  /*ea40*/  LDSM.16.MT88.4 R80, [R140+0x2c00] ;  /* 0x002c00008c50783b */ /* 0x000eae0000004200 */
[C---:B---3--:R-:W-:Y:S08]  /*ea50*/  HMMA.16816.F32 R40, R68.reuse, R48, R40 ;  /* 0x000000304428723c */ /* 0x048ff00000001828 */
[----:B------:R-:W-:Y:S01]  /*ea60*/  HMMA.16816.F32 R44, R68, R50, R44 ;  /* 0x00000032442c723c */ /* 0x000fe2000000182c */
[----:B------:R-:W3:Y:S04]  /*ea70*/  LDSM.16.MT88.4 R48, [R137+0xdc00] ;  /* 0x00dc00008930783b */ /* 0x000ee80000004200 */
[----:B------:R-:W-:Y:S03]  /*ea80*/  LDSM.16.MT88.4 R68, [R137+0xc000] ;  /* 0x00c000008944783b */ /* 0x000fe60000004200 */
        /* <DEDUP_REMOVED lines=28> */
[----:B------:R-:W4:Y:S07]  /*ec50*/  LDSM.16.MT88.4 R68, [R137+0xc400] ;  /* 0x00c400008944783b */ /* 0x000f2e0000004200 */
[C---:B-----5:R-:W-:Y:S08]  /*ec60*/  HMMA.16816.F32 R8, R56.reuse, R76, R8 ;  /* 0x0000004c3808723c */ /* 0x060ff00000001808 */
        /* <DEDUP_REMOVED lines=30> */
[----:B------:R-:W-:Y:S07]  /*ee50*/  LDSM.16.MT88.4 R72, [R140+0x1800] ;  /* 0x001800008c48783b */ /* 0x000fee0000004200 */
[C---:B--2---:R-:W-:Y:S08]  /*ee60*/  HMMA.16816.F32 R32, R56.reuse, R80, R32 ;  /* 0x000000503820723c */ /* 0x044ff00000001820 */
[C---:B------:R-:W-:Y:S01]  /*ee70*/  HMMA.16816.F32 R36, R56.reuse, R82, R36 ;  /* 0x000000523824723c */ /* 0x040fe20000001824 */
[----:B------:R-:W-:Y:S07]  /*ee80*/  LDSM.16.MT88.4 R80, [R140+0x3800] ;  /* 0x003800008c50783b */ /* 0x000fee0000004200 */
[C---:B---3--:R-:W-:Y:S08]  /*ee90*/  HMMA.16816.F32 R40, R56.reuse, R48, R40 ;  /* 0x000000303828723c */ /* 0x048ff00000001828 */
[C---:B------:R-:W-:Y:S01]  /*eea0*/  HMMA.16816.F32 R44, R56.reuse, R50, R44 ;  /* 0x00000032382c723c */ /* 0x040fe2000000182c */
[----:B------:R-:W1:Y:S07]  /*eeb0*/  LDSM.16.MT88.4 R48, [R137+0xe800] ;  /* 0x00e800008930783b */ /* 0x000e6e0000004200 */
[C---:B----4-:R-:W-:Y:S08]  /*eec0*/  HMMA.16816.F32 R64, R56.reuse, R60, R64 ;  /* 0x0000003c3840723c */ /* 0x050ff00000001840 */
        /* <DEDUP_REMOVED lines=10> */
[-CC-:B------:R-:W-:Y:S01]  /*ef70*/  FFMA.FTZ R69, R122, R130.reuse, -R129.reuse ;  /* 0x000000827a457223 */ /* 0x180fe20000010881 */
[-C--:B------:R-:W-:Y:S01]  /*ef80*/  FFMA.FTZ R122, R123, R130.reuse, -R129 ;  /* 0x000000827b7a7223 */ /* 0x080fe20000010881 */
[-C--:B------:R-:W-:Y:S01]  /*ef90*/  FFMA.FTZ R68, R55, R130.reuse, -R135 ;  /* 0x0000008237447223 */ /* 0x080fe20000010887 */
[----:B------:R-:W-:Y:S01]  /*efa0*/  FFMA.FTZ R129, R121, R130, -R129 ;  /* 0x0000008279817223 */ /* 0x000fe20000010881 */
[----:B------:R3:W-:Y:S01]  /*efb0*/  MUFU.EX2 R123, R69 ;  /* 0x00000045007b7308 */ /* 0x0007e20000000800 */
[----:B------:R-:W-:Y:S02]  /*efc0*/  FADD.FTZ R152, R167, R152 ;  /* 0x00000098a7987221 */ /* 0x000fe40000010000 */
[C---:B-----5:R-:W-:Y:S01]  /*efd0*/  HMMA.16816.F32 R8, R56.reuse, R76, R8 ;  /* 0x0000004c3808723c */ /* 0x060fe20000001808 */
[----:B------:R-:W4:Y:S04]  /*efe0*/  MUFU.EX2 R122, R122 ;  /* 0x0000007a007a7308 */ /* 0x000f280000000800 */
[----:B------:R-:W-:Y:S03]  /*eff0*/  MUFU.EX2 R55, R126 ;  /* 0x0000007e00377308 */ /* 0x000fe60000000800 */
[C---:B------:R-:W-:Y:S01]  /*f000*/  HMMA.16816.F32 R12, R56.reuse, R78, R12 ;  /* 0x0000004e380c723c */ /* 0x040fe2000000180c */
[----:B------:R-:W5:Y:S01]  /*f010*/  MUFU.EX2 R121, R68 ;  /* 0x0000004400797308 */ /* 0x000f620000000800 */
[----:B------:R-:W2:Y:S01]  /*f020*/  LDSM.16.MT88.4 R76, [R137+0xec00] ;  /* 0x00ec0000894c783b */ /* 0x000ea20000004200 */
[----:B---3--:R-:W-:Y:S01]  /*f030*/  FFMA.FTZ R69, R229, R138, R136 ;  /* 0x0000008ae5457223 */ /* 0x008fe20000010088 */
[----:B------:R-:W-:Y:S01]  /*f040*/  FFMA.FTZ R229, R120, R130, -R135 ;  /* 0x0000008278e57223 */ /* 0x000fe20000010887 */
[----:B------:R-:W3:Y:S02]  /*f050*/  MUFU.EX2 R228, R129 ;  /* 0x0000008100e47308 */ /* 0x000ee40000000800 */
[----:B------:R-:W-:Y:S01]  /*f060*/  FADD.FTZ R69, R134, R69 ;  /* 0x0000004586457221 */ /* 0x000fe20000010000 */
[C---:B------:R-:W-:Y:S01]  /*f070*/  HMMA.16816.F32 R28, R56.reuse, R70, R28 ;  /* 0x00000046381c723c */ /* 0x040fe2000000181c */
[----:B------:R-:W-:Y:S02]  /*f080*/  MUFU.EX2 R120, R125 ;  /* 0x0000007d00787308 */ /* 0x000fe40000000800 */
[----:B------:R-:W-:Y:S01]  /*f090*/  FADD.FTZ R0, R0, R69 ;  /* 0x0000004500007221 */ /* 0x000fe20000010000 */
[----:B----4-:R-:W-:Y:S01]  /*f0a0*/  F2FP.F16.F32.PACK_AB R69, R122, R123 ;  /* 0x0000007b7a45723e */ /* 0x010fe200000000ff */
[----:B------:R-:W4:Y:S01]  /*f0b0*/  MUFU.EX2 R229, R229 ;  /* 0x000000e500e57308 */ /* 0x000f220000000800 */
[----:B------:R-:W-:Y:S01]  /*f0c0*/  FADD.FTZ R123, R123, R152 ;  /* 0x000000987b7b7221 */ /* 0x000fe20000010000 */
[----:B------:R-:W-:Y:S01]  /*f0d0*/  FADD.FTZ R139, R139, R0 ;  /* 0x000000008b8b7221 */ /* 0x000fe20000010000 */
[----:B-----5:R-:W-:Y:S01]  /*f0e0*/  F2FP.F16.F32.PACK_AB R68, R52, R121 ;  /* 0x000000793444723e */ /* 0x020fe200000000ff */
[----:B-1----:R-:W-:Y:S01]  /*f0f0*/  HMMA.16816.F32 R40, R56, R48, R40 ;  /* 0x000000303828723c */ /* 0x002fe20000001828 */
[----:B------:R-:W-:Y:S01]  /*f100*/  FADD.FTZ R122, R122, R123 ;  /* 0x0000007b7a7a7221 */ /* 0x000fe20000010000 */
[----:B------:R-:W-:Y:S01]  /*f110*/  FADD.FTZ R92, R92, R139 ;  /* 0x0000008b5c5c7221 */ /* 0x000fe20000010000 */
[----:B---3--:R-:W-:-:S02]  /*f120*/  F2FP.F16.F32.PACK_AB R71, R228, R55 ;  /* 0x00000037e447723e */ /* 0x008fc400000000ff */
[----:B------:R-:W-:Y:S01]  /*f130*/  FADD.FTZ R55, R55, R122 ;  /* 0x0000007a37377221 */ /* 0x000fe20000010000 */
[----:B------:R-:W-:Y:S01]  /*f140*/  FADD.FTZ R92, R95, R92 ;  /* 0x0000005c5f5c7221 */ /* 0x000fe20000010000 */
[-C--:B------:R-:W-:Y:S01]  /*f150*/  MOV R0, R127.reuse ;  /* 0x0000007f00007202 */ /* 0x080fe20000000f00 */
[C---:B------:R-:W-:Y:S01]  /*f160*/  HMMA.16816.F32 R44, R56.reuse, R50, R44 ;  /* 0x00000032382c723c */ /* 0x040fe2000000182c */
[----:B------:R-:W-:Y:S01]  /*f170*/  LDSM.16.MT88.4 R48, [R137+0xcc00] ;  /* 0x00cc00008930783b */ /* 0x000fe20000004200 */
[----:B------:R-:W-:Y:S01]  /*f180*/  FADD.FTZ R93, R93, R92 ;  /* 0x0000005c5d5d7221 */ /* 0x000fe20000010000 */
[----:B----4-:R-:W-:Y:S01]  /*f190*/  F2FP.F16.F32.PACK_AB R70, R229, R120 ;  /* 0x00000078e546723e */ /* 0x010fe200000000ff */
[----:B------:R-:W-:Y:S01]  /*f1a0*/  FADD.FTZ R228, R228, R55 ;  /* 0x00000037e4e47221 */ /* 0x000fe20000010000 */
[----:B------:R-:W-:Y:S01]  /*f1b0*/  @P5 MOV R0, R127 ;  /* 0x0000007f00005202 */ /* 0x000fe20000000f00 */
[----:B------:R-:W-:Y:S02]  /*f1c0*/  FADD.FTZ R93, R84, R93 ;  /* 0x0000005d545d7221 */ /* 0x000fe40000010000 */
[----:B------:R-:W-:Y:S02]  /*f1d0*/  HMMA.16816.F32 R32, R56, R80, R32 ;  /* 0x000000503820723c */ /* 0x000fe40000001820 */
[----:B------:R-:W-:-:S04]  /*f1e0*/  FADD.FTZ R96, R96, R93 ;  /* 0x0000005d60607221 */ /* 0x000fc80000010000 */
[----:B------:R-:W-:Y:S02]  /*f1f0*/  FADD.FTZ R96, R87, R96 ;  /* 0x0000006057607221 */ /* 0x000fe40000010000 */
[C---:B------:R-:W-:Y:S01]  /*f200*/  HMMA.16816.F32 R112, R68.reuse, R108, R8 ;  /* 0x0000006c4470723c */ /* 0x040fe20000001808 */
[----:B------:R-:W-:Y:S04]  /*f210*/  LDSM.16.MT88.4 R8, [R140+0x1c00] ;  /* 0x001c00008c08783b */ /* 0x000fe80000004200 */
[----:B------:R-:W1:Y:S03]  /*f220*/  LDSM.16.MT88.4 R84, [R140+0x3c00] ;  /* 0x003c00008c54783b */ /* 0x000e660000004200 */
        /* <DEDUP_REMOVED lines=10> */
[----:B------:R-:W-:Y:S02]  /*f2d0*/  FADD.FTZ R184, R184, R141 ;  /* 0x0000008db8b87221 */ /* 0x000fe40000010000 */
[----:B------:R-:W3:Y:S02]  /*f2e0*/  LDSM.16.MT88.4 R140, [R140+0x5c00] ;  /* 0x005c00008c8c783b */ /* 0x000ee40000004200 */
        /* <DEDUP_REMOVED lines=10> */
[----:B-1----:R-:W-:Y:S01]  /*f390*/  HMMA.16816.F32 R88, R68, R84, R32 ;  /* 0x000000544458723c */ /* 0x002fe20000001820 */
[----:B------:R-:W-:-:S04]  /*f3a0*/  FADD.FTZ R163, R163, R158 ;  /* 0x0000009ea3a37221 */ /* 0x000fc80000010000 */
[----:B------:R-:W-:-:S03]  /*f3b0*/  FADD.FTZ R146, R146, R163 ;  /* 0x000000a392927221 */ /* 0x000fc60000010000 */
[----:B------:R-:W-:Y:S01]  /*f3c0*/  HMMA.16816.F32 R96, R68, R48, R24 ;  /* 0x000000304460723c */ /* 0x000fe20000001818 */
[----:B------:R-:W-:-:S04]  /*f3d0*/  FADD.FTZ R165, R165, R146 ;  /* 0x00000092a5a57221 */ /* 0x000fc80000010000 */
[----:B------:R-:W-:-:S03]  /*f3e0*/  FADD.FTZ R144, R144, R165 ;  /* 0x000000a590907221 */ /* 0x000fc60000010000 */
[----:B------:R-:W-:Y:S01]  /*f3f0*/  HMMA.16816.F32 R92, R68, R50, R28 ;  /* 0x00000032445c723c */ /* 0x000fe2000000181c */
[----:B------:R-:W-:-:S04]  /*f400*/  FADD.FTZ R121, R121, R144 ;  /* 0x0000009079797221 */ /* 0x000fc80000010000 */
[----:B------:R-:W-:Y:S01]  /*f410*/  FADD.FTZ R121, R52, R121 ;  /* 0x0000007934797221 */ /* 0x000fe20000010000 */
[-C--:B------:R-:W-:Y:S02]  /*f420*/  MOV R52, R128.reuse ;  /* 0x0000008000347202 */ /* 0x080fe40000000f00 */
[----:B------:R-:W-:Y:S01]  /*f430*/  HMMA.16816.F32 R76, R68, R78, R44 ;  /* 0x0000004e444c723c */ /* 0x000fe2000000182c */
[----:B------:R-:W-:Y:S01]  /*f440*/  FADD.FTZ R120, R120, R121 ;  /* 0x0000007978787221 */ /* 0x000fe20000010000 */
[----:B------:R-:W-:-:S03]  /*f450*/  @P5 MOV R52, R128 ;  /* 0x0000008000345202 */ /* 0x000fc60000000f00 */
[----:B------:R-:W-:-:S03]  /*f460*/  FADD.FTZ R229, R229, R120 ;  /* 0x00000078e5e57221 */ /* 0x000fc60000010000 */
[C---:B------:R-:W-:Y:S08]  /*f470*/  HMMA.16816.F32 R104, R68.reuse, R8, R16 ;  /* 0x000000084468723c */ /* 0x040ff00000001810 */
[C---:B------:R-:W-:Y:S08]  /*f480*/  HMMA.16816.F32 R100, R68.reuse, R10, R20 ;  /* 0x0000000a4464723c */ /* 0x040ff00000001814 */
[----:B------:R-:W-:Y:S01]  /*f490*/  HMMA.16816.F32 R84, R68, R86, R36 ;  /* 0x000000564454723c */ /* 0x000fe20000001824 */
[----:B------:R-:W-:-:S07]  /*f4a0*/  MOV R36, R116 ;  /* 0x0000007400247202 */ /* 0x000fce0000000f00 */
[C---:B---3--:R-:W-:Y:S08]  /*f4b0*/  HMMA.16816.F32 R72, R68.reuse, R140, R64 ;  /* 0x0000008c4448723c */ /* 0x048ff00000001840 */
[----:B------:R-:W-:Y:S01]  /*f4c0*/  HMMA.16816.F32 R68, R68, R142, R4 ;  /* 0x0000008e4444723c */ /* 0x000fe20000001804 */
[----:B------:R-:W-:-:S04]  /*f4d0*/  NOP ;  /* 0x0000000000007918 */ /* 0x000fc80000000000 */
[----:B------:R-:W-:-:S15]  /*f4e0*/  @P5 BRA `(.L_x_5679) ;  /* 0x0000000000045947 */ /* 0x000fde0003800000 */
.L_x_5670:
[----:B------:R-:W-:-:S07]  /*f4f0*/  IADD3 R214, PT, PT, R36, -0x1, RZ ;  /* 0xffffffff24d67810 */ /* 0x000fce0007ffe0ff */
.L_x_5679:
[----:B------:R-:W-:Y:S05]  /*f500*/  BSYNC B2 ;  /* 0x0000000000027941 */ /* 0x000fea0003800000 */
.L_x_5669:
        /* <DEDUP_REMOVED lines=13> */
.L_x_5687:
[C---:B------:R-:W-:Y:S01]  /*f5e0*/  LOP3.LUT R4, R220.reuse, 0x20, RZ, 0xfc, !PT ;  /* 0x00000020dc047812 */ /* 0x040fe200078efcff */
[----:B------:R-:W-:Y:S04]  /*f5f0*/  DEPBAR.LE SB0, 0x0 ;  /* 0x000080000000791a */ /* 0x000fe80000000000 */
[----:B------:R-:W-:Y:S01]  /*f600*/  LOP3.LUT R0, R220, 0x40, RZ, 0xfc, !PT ;  /* 0x00000040dc007812 */ /* 0x000fe200078efcff */
[----:B------:R-:W-:Y:S05]  /*f610*/  WARPSYNC.ALL ;  /* 0x0000000000007948 */ /* 0x000fea0003800000 */
[----:B------:R-:W-:Y:S01]  /*f620*/  BAR.SYNC.DEFER_BLOCKING 0x0 ;  /* 0x0000000000007b1d */ /* 0x000fe20000010000 */
[-C--:B------:R-:W-:Y:S01]  /*f630*/  ISETP.GE.AND P5, PT, R4, R219.reuse, PT ;  /* 0x000000db0400720c */ /* 0x080fe20003fa6270 */
[----:B------:R-:W-:Y:S01]  /*f640*/  @!P3 IMAD.MOV.U32 R5, RZ, RZ, RZ ;  /* 0x000000ffff05b224 */ /* 0x000fe200078e00ff */
[-C--:B------:R-:W-:Y:S01]  /*f650*/  ISETP.GE.AND P4, PT, R0, R219.reuse, PT ;  /* 0x000000db0000720c */ /* 0x080fe20003f86270 */
        /* <DEDUP_REMOVED lines=74> */
.L_x_5682:
[----:B------:R-:W-:Y:S05]  /*fb00*/  BSYNC.RECONVERGENT B0 ;  /* 0x0000000000007941 */ /* 0x000fea0003800200 */
.L_x_5681:
        /* <DEDUP_REMOVED lines=8> */
[C---:B------:R-:W-:Y:S01]  /*fb90*/  IADD3 R40, P0, PT, R37.reuse, R210, RZ ;  /* 0x000000d225287210 */ /* 0x040fe20007f1e0ff */
[----:B------:R-:W-:Y:S01]  /*fba0*/  UMOV UR7, 0x400 ;  /* 0x0000040000077882 */ /* 0x000fe20000000000 */
[----:B------:R-:W-:Y:S03]  /*fbb0*/  MOV R144, 0x20 ;  /* 0x0000002000907802 */ /* 0x000fe60000000f00 */
[----:B------:R-:W-:Y:S01]  /*fbc0*/  @!PT LDS RZ, [RZ] ;  /* 0x00000000fffff984 */ /* 0x000fe20000000800 */
[----:B------:R-:W-:Y:S01]  /*fbd0*/  @!PT LDS RZ, [RZ] ;  /* 0x00000000fffff984 */ /* 0x000fe20000000800 */
[----:B------:R-:W-:Y:S01]  /*fbe0*/  @!PT LDS RZ, [RZ] ;  /* 0x00000000fffff984 */ /* 0x000fe20000000800 */
[----:B------:R-:W-:Y:S01]  /*fbf0*/  @!P5 LDGSTS.E.BYPASS.LTC128B.128 [R221+0xb000], desc[UR4][R210.64+0x40] ;  /* 0x0b000040d2dddfae */ /* 0x000fe2000b981a04 */
[----:B------:R-:W-:Y:S01]  /*fc00*/  IADD3.X R41, PT, PT, R36, R211, RZ, P0, !PT ;  /* 0x000000d324297210 */ /* 0x000fe200007fe4ff */
[----:B------:R-:W-:Y:S01]  /*fc10*/  BSSY.RECONVERGENT B1, `(.L_x_5683) ;  /* 0x0000201000017945 */ /* 0x000fe20003800200 */
[C---:B------:R-:W-:Y:S03]  /*fc20*/  IADD3 R38, P0, PT, R37.reuse, R40, RZ ;  /* 0x0000002825267210 */ /* 0x040fe60007f1e0ff */
[----:B------:R-:W-:Y:S01]  /*fc30*/  @P5 STS.128 [R221+0xb000], RZ ;  /* 0x00b000ffdd005388 */ /* 0x000fe20000000c00 */
[----:B------:R-:W-:Y:S02]  /*fc40*/  IADD3 R214, PT, PT, R214, -0x1, RZ ;  /* 0xffffffffd6d67810 */ /* 0x000fe40007ffe0ff */
[C---:B------:R-:W-:Y:S03]  /*fc50*/  IADD3.X R39, PT, PT, R36.reuse, R41, RZ, P0, !PT ;  /* 0x0000002924277210 */ /* 0x040fe600007fe4ff */
[----:B------:R-:W-:Y:S01]  /*fc60*/  @!PT LDS RZ, [RZ] ;  /* 0x00000000fffff984 */ /* 0x000fe20000000800 */
[----:B------:R-:W-:Y:S01]  /*fc70*/  @!PT LDS RZ, [RZ] ;  /* 0x00000000fffff984 */ /* 0x000fe20000000800 */
[----:B------:R-:W-:Y:S01]  /*fc80*/  @!PT LDS RZ, [RZ] ;  /* 0x00000000fffff984 */ /* 0x000fe20000000800 */
[----:B------:R-:W-:Y:S01]  /*fc90*/  @!P4 LDGSTS.E.BYPASS.LTC128B.128 [R221+0xd000], desc[UR4][R210.64+0x80] ;  /* 0x0d000080d2ddcfae */ /* 0x000fe2000b981a04 */
[----:B------:R-:W-:Y:S05]  /*fca0*/  IADD3 R42, P0, PT, R37, R38, RZ ;  /* 0x00000026252a7210 */ /* 0x000fea0007f1e0ff */
[----:B------:R-:W-:Y:S01]  /*fcb0*/  @P4 STS.128 [R221+0xd000], RZ ;  /* 0x00d000ffdd004388 */ /* 0x000fe20000000c00 */
[----:B------:R-:W-:Y:S02]  /*fcc0*/  IADD3.X R43, PT, PT, R36, R39, RZ, P0, !PT ;  /* 0x00000027242b7210 */ /* 0x000fe400007fe4ff */
[----:B------:R-:W-:Y:S03]  /*fcd0*/  ISETP.GT.AND P0, PT, R214, R207, PT ;  /* 0x000000cfd600720c */ /* 0x000fe60003f04270 */
[----:B------:R-:W-:Y:S01]  /*fce0*/  @!PT LDS RZ, [RZ] ;  /* 0x00000000fffff984 */ /* 0x000fe20000000800 */
[----:B------:R-:W-:Y:S01]  /*fcf0*/  @!PT LDS RZ, [RZ] ;  /* 0x00000000fffff984 */ /* 0x000fe20000000800 */
[----:B------:R-:W-:Y:S01]  /*fd00*/  @!PT LDS RZ, [RZ] ;  /* 0x00000000fffff984 */ /* 0x000fe20000000800 */
[----:B------:R-:W-:Y:S01]  /*fd10*/  @!P6 LDGSTS.E.BYPASS.LTC128B.128 [R221+0x9800], desc[UR4][R40.64] ;  /* 0x0980000028ddefae */ /* 0x000fe2000b981a04 */
[----:B-1----:R-:W-:Y:S05]  /*fd20*/  ULEA UR6, UR6, UR7, 0x18 ;  /* 0x0000000706067291 */ /* 0x002fea000f8ec0ff */
[----:B------:R-:W-:Y:S06]  /*fd30*/  @P6 STS.128 [R221+0x9800], RZ ;  /* 0x009800ffdd006388 */ /* 0x000fec0000000c00 */
[----:B------:R-:W-:Y:S01]  /*fd40*/  @!PT LDS RZ, [RZ] ;  /* 0x00000000fffff984 */ /* 0x000fe20000000800 */
[----:B------:R-:W-:Y:S01]  /*fd50*/  @!PT LDS RZ, [RZ] ;  /* 0x00000000fffff984 */ /* 0x000fe20000000800 */
[----:B------:R-:W-:Y:S01]  /*fd60*/  @!PT LDS RZ, [RZ] ;  /* 0x00000000fffff984 */ /* 0x000fe20000000800 */
[----:B------:R-:W-:Y:S01]  /*fd70*/  @!P5 LDGSTS.E.BYPASS.LTC128B.128 [R221+0xb800], desc[UR4][R40.64+0x40] ;  /* 0x0b80004028dddfae */ /* 0x000fe2000b981a04 */
[----:B------:R-:W-:Y:S05]  /*fd80*/  MOV R194, UR6 ;  /* 0x0000000600c27c02 */ /* 0x000fea0008000f00 */
[----:B------:R-:W-:Y:S01]  /*fd90*/  @P5 STS.128 [R221+0xb800], RZ ;  /* 0x00b800ffdd005388 */ /* 0x000fe20000000c00 */
[----:B------:R-:W1:Y:S05]  /*fda0*/  S2R R119, SR_TID.X ;  /* 0x0000000000777919 */ /* 0x000e6a0000002100 */
        /* <DEDUP_REMOVED lines=19> */
[----:B------:R-:W-:Y:S01]  /*fee0*/  @P4 STS.128 [R221+0xe000], RZ ;  /* 0x00e000ffdd004388 */ /* 0x000fe20000000c00 */
[C---:B-1----:R-:W-:Y:S02]  /*fef0*/  SHF.L.U32 R121, R119.reuse, 0x4, RZ ;  /* 0x0000000477797819 */ /* 0x042fe400000006ff */
[----:B------:R-:W-:Y:S03]  /*ff00*/  SHF.R.U32.HI R193, RZ, 0x1, R119 ;  /* 0x00000001ffc17819 */ /* 0x000fe60000011677 */
[----:B------:R-:W-:Y:S01]  /*ff10*/  @!PT LDS RZ, [RZ] ;  /* 0x00000000fffff984 */ /* 0x000fe20000000800 */
[----:B------:R-:W-:Y:S01]  /*ff20*/  @!PT LDS RZ, [RZ] ;  /* 0x00000000fffff984 */ /* 0x000fe20000000800 */
[----:B------:R-:W-:Y:S01]  /*ff30*/  @!PT LDS RZ, [RZ] ;  /* 0x00000000fffff984 */ /* 0x000fe20000000800 */
[----:B------:R-:W-:Y:S01]  /*ff40*/  @!P6 LDGSTS.E.BYPASS.LTC128B.128 [R221+0xa800], desc[UR4][R42.64] ;  /* 0x0a8000002addefae */ /* 0x000fe2000b981a04 */
[----:B------:R-:W-:Y:S02]  /*ff50*/  SHF.L.U32 R196, R119, 0x5, RZ ;  /* 0x0000000577c47819 */ /* 0x000fe400000006ff */
[----:B------:R-:W-:Y:S03]  /*ff60*/  LOP3.LUT R192, R121, 0x3e00, RZ, 0xc0, !PT ;  /* 0x00003e0079c07812 */ /* 0x000fe600078ec0ff */
[----:B------:R-:W-:Y:S01]  /*ff70*/  @P6 STS.128 [R221+0xa800], RZ ;  /* 0x00a800ffdd006388 */ /* 0x000fe20000000c00 */
[----:B------:R-:W-:Y:S02]  /*ff80*/  SHF.L.U32 R118, R119, 0x2, RZ ;  /* 0x0000000277767819 */ /* 0x000fe400000006ff */
[----:B------:R-:W-:Y:S03]  /*ff90*/  LOP3.LUT R195, R193, 0x8, RZ, 0xc0, !PT ;  /* 0x00000008c1c37812 */ /* 0x000fe600078ec0ff */
[----:B------:R-:W-:Y:S01]  /*ffa0*/  @!PT LDS RZ, [RZ] ;  /* 0x00000000fffff984 */ /* 0x000fe20000000800 */
[----:B------:R-:W-:Y:S01]  /*ffb0*/  @!PT LDS RZ, [RZ] ;  /* 0x00000000fffff984 */ /* 0x000fe20000000800 */
[----:B------:R-:W-:Y:S01]  /*ffc0*/  @!PT LDS RZ, [RZ] ;  /* 0x00000000fffff984 */ /* 0x000fe20000000800 */
[----:B------:R-:W-:Y:S01]  /*ffd0*/  @!P5 LDGSTS.E.BYPASS.LTC128B.128 [R221+0xc800], desc[UR4][R42.64+0x40] ;  /* 0x0c8000402adddfae */ /* 0x000fe2000b981a04 */
[--C-:B------:R-:W-:Y:S02]  /*ffe0*/  LOP3.LUT R125, R192, 0x20, R196.reuse, 0xf8, !PT ;  /* 0x00000020c07d7812 */ /* 0x100fe400078ef8c4 */
[----:B------:R-:W-:Y:S03]  /*fff0*/  LOP3.LUT R0, R118, 0x18, RZ, 0xc0, !PT ;  /* 0x0000001876007812 */ /* 0x000fe600078ec0ff */
[----:B------:R-:W-:Y:S01]  /*10000*/  @P5 STS.128 [R221+0xc800], RZ ;  /* 0x00c800ffdd005388 */ /* 0x000fe20000000c00 */
[----:B------:R-:W-:Y:S02]  /*10010*/  LOP3.LUT R121, R121, 0x100, RZ, 0xc0, !PT ;  /* 0x0000010079797812 */ /* 0x000fe400078ec0ff */
[----:B------:R-:W-:Y:S03]  /*10020*/  LOP3.LUT R123, R119, 0x8, RZ, 0xc0, !PT ;  /* 0x00000008777b7812 */ /* 0x000fe600078ec0ff */
[----:B------:R-:W-:Y:S01]  /*10030*/  @!PT LDS RZ, [RZ] ;  /* 0x00000000fffff984 */ /* 0x000fe20000000800 */
[----:B------:R-:W-:Y:S01]  /*10040*/  @!PT LDS RZ, [RZ] ;  /* 0x00000000fffff984 */ /* 0x000fe20000000800 */
[----:B------:R-:W-:Y:S01]  /*10050*/  @!PT LDS RZ, [RZ] ;  /* 0x00000000fffff984 */ /* 0x000fe20000000800 */
[----:B------:R1:W-:Y:S01]  /*10060*/  @!P4 LDGSTS.E.BYPASS.LTC128B.128 [R221+0xe800], desc[UR4][R42.64+0x80] ;  /* 0x0e8000802addcfae */ /* 0x0003e2000b981a04 */
[--C-:B------:R-:W-:Y:S02]  /*10070*/  LOP3.LUT R195, R195, 0xc0, R196.reuse, 0xf8, !PT ;  /* 0x000000c0c3c37812 */ /* 0x100fe400078ef8c4 */
[--C-:B------:R-:W-:Y:S03]  /*10080*/  LOP3.LUT R122, R125, 0x100, R196.reuse, 0xf8, !PT ;  /* 0x000001007d7a7812 */ /* 0x100fe600078ef8c4 */
[----:B------:R-:W-:Y:S01]  /*10090*/  @P4 STS.128 [R221+0xe800], RZ ;  /* 0x00e800ffdd004388 */ /* 0x000fe20000000c00 */
[--C-:B------:R-:W-:Y:S02]  /*100a0*/  LOP3.LUT R120, R121, 0x20, R196.reuse, 0xf8, !PT ;  /* 0x0000002079787812 */ /* 0x100fe400078ef8c4 */
[----:B------:R-:W-:Y:S03]  /*100b0*/  LOP3.LUT R195, R195, R0, RZ, 0x3c, !PT ;  /* 0x00000000c3c37212 */ /* 0x000fe600078e3cff */
[----:B------:R-:W0:Y:S01]  /*100c0*/  LDGDEPBAR ;  /* 0x00000000000079af */ /* 0x000e220000000000 */
[----:B------:R-:W-:Y:S02]  /*100d0*/  LOP3.LUT R123, R123, 0xc0, R196, 0xf8, !PT ;  /* 0x000000c07b7b7812 */ /* 0x000fe400078ef8c4 */
[----:B------:R-:W-:Y:S03]  /*100e0*/  LOP3.LUT R121, R122, R195, RZ, 0xfc, !PT ;  /* 0x000000c37a797212 */ /* 0x000fe600078efcff */
[----:B------:R-:W3:Y:S01]  /*100f0*/  LD.E R230, desc[UR4][R2.64+0x18c] ;  /* 0x00018c0402e67980 */ /* 0x000ee2000c101900 */
[----:B------:R-:W-:Y:S02]  /*10100*/  LOP3.LUT R123, R120, R123, R0, 0xf6, !PT ;  /* 0x0000007b787b7212 */ /* 0x000fe400078ef600 */
[-C--:B------:R-:W-:Y:S02]  /*10110*/  LEA R185, R121, R194.reuse, 0x1 ;  /* 0x000000c279b97211 */ /* 0x080fe400078e08ff */
[----:B------:R-:W-:Y:S02]  /*10120*/  LEA R197, R123, R194, 0x1 ;  /* 0x000000c27bc57211 */ /* 0x000fe400078e08ff */
[----:B------:R-:W-:Y:S01]  /*10130*/  LOP3.LUT P2, RZ, R119, 0x4, RZ, 0xc0, !PT ;  /* 0x0000000477ff7812 */ /* 0x000fe2000784c0ff */
[----:B------:R-:W-:Y:S03]  /*10140*/  LDSM.16.M88.4 R120, [R185] ;  /* 0x00000000b978783b */ /* 0x000fe60000000200 */
[----:B------:R-:W-:Y:S03]  /*10150*/  SEL R144, R144, 0xffffffe0, !P2 ;  /* 0xffffffe090907807 */ /* 0x000fe60005000000 */
[----:B------:R-:W4:Y:S01]  /*10160*/  LDSM.16.M88.4 R124, [R197+0x3000] ;  /* 0x00300000c57c783b */ /* 0x000f220000000200 */
[-C--:B------:R-:W-:Y:S02]  /*10170*/  IADD3 R184, PT, PT, R185, R144.reuse, RZ ;  /* 0x00000090b9b87210 */ /* 0x080fe40007ffe0ff */
[----:B------:R-:W-:Y:S03]  /*10180*/  IADD3 R0, PT, PT, R197, R144, RZ ;  /* 0x00000090c5007210 */ /* 0x000fe60007ffe0ff */
[----:B------:R-:W5:Y:S06]  /*10190*/  LDSM.16.M88.4 R128, [R197+0x3400] ;  /* 0x00340000c580783b */ /* 0x000f6c0000000200 */
[----:B------:R-:W2:Y:S06]  /*101a0*/  LDSM.16.M88.4 R132, [R197+0x3800] ;  /* 0x00380000c584783b */ /* 0x000eac0000000200 */
[----:B------:R-:W1:Y:S06]  /*101b0*/  LDSM.16.M88.4 R136, [R197+0x3c00] ;  /* 0x003c0000c588783b */ /* 0x000e6c0000000200 */
[----:B------:R-:W1:Y:S06]  /*101c0*/  LDSM.16.M88.4 R140, [R197+0x4000] ;  /* 0x00400000c58c783b */ /* 0x000e6c0000000200 */
[----:B------:R-:W-:Y:S06]  /*101d0*/  LDSM.16.M88.4 R144, [R0+0x3000] ;  /* 0x003000000090783b */ /* 0x000fec0000000200 */
[----:B------:R-:W-:Y:S01]  /*101e0*/  LDSM.16.M88.4 R148, [R0+0x3400] ;  /* 0x003400000094783b */ /* 0x000fe20000000200 */
[C---:B----4-:R-:W-:Y:S05]  /*101f0*/  HMMA.16816.F32 R4, R120.reuse, R124, RZ ;  /* 0x0000007c7804723c */ /* 0x050fea00000018ff */
[----:B------:R-:W-:Y:S03]  /*10200*/  LDSM.16.M88.4 R152, [R0+0x3800] ;  /* 0x003800000098783b */ /* 0x000fe60000000200 */
[C---:B------:R-:W-:Y:S03]  /*10210*/  HMMA.16816.F32 R8, R120.reuse, R126, RZ ;  /* 0x0000007e7808723c */ /* 0x040fe600000018ff */
[----:B------:R-:W4:Y:S06]  /*10220*/  LDSM.16.M88.4 R124, [R197+0x4400] ;  /* 0x00440000c57c783b */ /* 0x000f2c0000000200 */
[----:B------:R-:W-:Y:S01]  /*10230*/  LDSM.16.M88.4 R156, [R0+0x3c00] ;  /* 0x003c0000009c783b */ /* 0x000fe20000000200 */
[C---:B-----5:R-:W-:Y:S05]  /*10240*/  HMMA.16816.F32 R12, R120.reuse, R128, RZ ;  /* 0x00000080780c723c */ /* 0x060fea00000018ff */
[----:B------:R-:W-:Y:S03]  /*10250*/  LDSM.16.M88.4 R160, [R0+0x4000] ;  /* 0x0040000000a0783b */ /* 0x000fe60000000200 */
[C---:B------:R-:W-:Y:S03]  /*10260*/  HMMA.16816.F32 R16, R120.reuse, R130, RZ ;  /* 0x000000827810723c */ /* 0x040fe600000018ff */
[----:B------:R-:W5:Y:S05]  /*10270*/  LDSM.16.M88.4 R128, [R197+0x4800] ;  /* 0x00480000c580783b */ /* 0x000f6a0000000200 */
[C---:B--2---:R-:W-:Y:S01]  /*10280*/  HMMA.16816.F32 R20, R120.reuse, R132, RZ ;  /* 0x000000847814723c */ /* 0x044fe200000018ff */
[----:B------:R-:W-:Y:S06]  /*10290*/  LDSM.16.M88.4 R164, [R197+0x7800] ;  /* 0x00780000c5a4783b */ /* 0x000fec0000000200 */
[----:B------:R-:W-:Y:S01]  /*102a0*/  LDSM.16.M88.4 R168, [R197+0x7c00] ;  /* 0x007c0000c5a8783b */ /* 0x000fe20000000200 */
[C---:B------:R-:W-:Y:S05]  /*102b0*/  HMMA.16816.F32 R24, R120.reuse, R134, RZ ;  /* 0x000000867818723c */ /* 0x040fea00000018ff */
[----:B------:R-:W2:Y:S03]  /*102c0*/  LDSM.16.M88.4 R132, [R197+0x4c00] ;  /* 0x004c0000c584783b */ /* 0x000ea60000000200 */
[C---:B-1----:R-:W-:Y:S03]  /*102d0*/  HMMA.16816.F32 R28, R120.reuse, R136, RZ ;  /* 0x00000088781c723c */ /* 0x042fe600000018ff */
[----:B------:R-:W-:Y:S05]  /*102e0*/  LDSM.16.M88.4 R172, [R197+0x8000] ;  /* 0x00800000c5ac783b */ /* 0x000fea0000000200 */
[C---:B------:R-:W-:Y:S01]  /*102f0*/  HMMA.16816.F32 R32, R120.reuse, R138, RZ ;  /* 0x0000008a7820723c */ /* 0x040fe200000018ff */
[----:B------:R-:W1:Y:S06]  /*10300*/  LDSM.16.M88.4 R136, [R184] ;  /* 0x00000000b888783b */ /* 0x000e6c0000000200 */
[----:B------:R-:W-:Y:S01]  /*10310*/  LDSM.16.M88.4 R176, [R197+0x8400] ;  /* 0x00840000c5b0783b */ /* 0x000fe20000000200 */
[C---:B------:R-:W-:Y:S05]  /*10320*/  HMMA.16816.F32 R36, R120.reuse, R140, RZ ;  /* 0x0000008c7824723c */ /* 0x040fea00000018ff */
[----:B------:R-:W-:Y:S03]  /*10330*/  LDSM.16.M88.4 R180, [R197+0x8800] ;  /* 0x00880000c5b4783b */ /* 0x000fe60000000200 */
[C---:B------:R-:W-:Y:S03]  /*10340*/  HMMA.16816.F32 R40, R120.reuse, R142, RZ ;  /* 0x0000008e7828723c */ /* 0x040fe600000018ff */
[----:B------:R-:W1:Y:S05]  /*10350*/  LDSM.16.M88.4 R140, [R0+0x4400] ;  /* 0x00440000008c783b */ /* 0x000e6a0000000200 */
[C---:B----4-:R-:W-:Y:S01]  /*10360*/  HMMA.16816.F32 R44, R120.reuse, R124, RZ ;  /* 0x0000007c782c723c */ /* 0x050fe200000018ff */
[----:B------:R-:W-:Y:S07]  /*10370*/  LDSM.16.M88.4 R188, [R0+0x7000] ;  /* 0x0070000000bc783b */ /* 0x000fee0000000200 */
[C---:B------:R-:W-:Y:S01]  /*10380*/  HMMA.16816.F32 R48, R120.reuse, R126, RZ ;  /* 0x0000007e7830723c */ /* 0x040fe200000018ff */
[----:B------:R-:W4:Y:S07]  /*10390*/  LDSM.16.M88.4 R124, [R0+0x4800] ;  /* 0x00480000007c783b */ /* 0x000f2e0000000200 */
[C---:B-----5:R-:W-:Y:S08]  /*103a0*/  HMMA.16816.F32 R52, R120.reuse, R128, RZ ;  /* 0x000000807834723c */ /* 0x060ff000000018ff */
[C---:B------:R-:W-:Y:S01]  /*103b0*/  HMMA.16816.F32 R56, R120.reuse, R130, RZ ;  /* 0x000000827838723c */ /* 0x040fe200000018ff */
[----:B------:R-:W-:Y:S07]  /*103c0*/  LDSM.16.M88.4 R128, [R185+0x1000] ;  /* 0x00100000b980783b */ /* 0x000fee0000000200 */
[C---:B--2---:R-:W-:Y:S08]  /*103d0*/  HMMA.16816.F32 R60, R120.reuse, R132, RZ ;  /* 0x00000084783c723c */ /* 0x044ff000000018ff */
[----:B------:R-:W-:Y:S01]  /*103e0*/  HMMA.16816.F32 R64, R120, R134, RZ ;  /* 0x000000867840723c */ /* 0x000fe200000018ff */
[----:B------:R-:W2:Y:S06]  /*103f0*/  LDSM.16.M88.4 R120, [R0+0x4c00] ;  /* 0x004c00000078783b */ /* 0x000eac0000000200 */
[----:B------:R-:W5:Y:S01]  /*10400*/  LDSM.16.M88.4 R132, [R197+0x5000] ;  /* 0x00500000c584783b */ /* 0x000f620000000200 */
        /* <DEDUP_REMOVED lines=18> */
[C---:B----4-:R-:W-:Y:S08]  /*10530*/  HMMA.16816.F32 R52, R136.reuse, R124, R52 ;  /* 0x0000007c8834723c */ /* 0x050ff00000001834 */
[C---:B------:R-:W-:Y:S01]  /*10540*/  HMMA.16816.F32 R56, R136.reuse, R126, R56 ;  /* 0x0000007e8838723c */ /* 0x040fe20000001838 */
[----:B------:R-:W4:Y:S07]  /*10550*/  LDSM.16.M88.4 R124, [R197+0x5c00] ;  /* 0x005c0000c57c783b */ /* 0x000f2e0000000200 */
[C---:B--2---:R-:W-:Y:S08]  /*10560*/  HMMA.16816.F32 R60, R136.reuse, R120, R60 ;  /* 0x00000078883c723c */ /* 0x044ff0000000183c */
[----:B------:R-:W-:Y:S01]  /*10570*/  HMMA.16816.F32 R64, R136, R122, R64 ;  /* 0x0000007a8840723c */ /* 0x000fe20000001840 */
[----:B------:R-:W-:Y:S06]  /*10580*/  LDSM.16.M88.4 R120, [R184+0x1000] ;  /* 0x00100000b878783b */ /* 0x000fec0000000200 */
[----:B------:R-:W2:Y:S01]  /*10590*/  LDSM.16.M88.4 R136, [R0+0x5000] ;  /* 0x005000000088783b */ /* 0x000ea20000000200 */
[C---:B-----5:R-:W-:Y:S08]  /*105a0*/  HMMA.16816.F32 R4, R128.reuse, R132, R4 ;  /* 0x000000848004723c */ /* 0x060ff00000001804 */
[C---:B------:R-:W-:Y:S01]  /*105b0*/  HMMA.16816.F32 R8, R128.reuse, R134, R8 ;  /* 0x000000868008723c */ /* 0x040fe20000001808 */
[----:B------:R-:W5:Y:S07]  /*105c0*/  LDSM.16.M88.4 R132, [R0+0x5400] ;  /* 0x005400000084783b */ /* 0x000f6e0000000200 */
[C---:B-1----:R-:W-:Y:S08]  /*105d0*/  HMMA.16816.F32 R12, R128.reuse, R144, R12 ;  /* 0x00000090800c723c */ /* 0x042ff0000000180c */
[C---:B------:R-:W-:Y:S01]  /*105e0*/  HMMA.16816.F32 R16, R128.reuse, R146, R16 ;  /* 0x000000928010723c */ /* 0x040fe20000001810 */
[----:B------:R-:W-:Y:S07]  /*105f0*/  LDSM.16.M88.4 R144, [R0+0x6400] ;  /* 0x006400000090783b */ /* 0x000fee0000000200 */
[C---:B---3--:R-:W-:Y:S08]  /*10600*/  HMMA.16816.F32 R20, R128.reuse, R140, R20 ;  /* 0x0000008c8014723c */ /* 0x048ff00000001814 */
[C---:B------:R-:W-:Y:S01]  /*10610*/  HMMA.16816.F32 R24, R128.reuse, R142, R24 ;  /* 0x0000008e8018723c */ /* 0x040fe20000001818 */
[----:B------:R-:W-:Y:S07]  /*10620*/  LDSM.16.M88.4 R140, [R0+0x6000] ;  /* 0x00600000008c783b */ /* 0x000fee0000000200 */
[C---:B----4-:R-:W-:Y:S08]  /*10630*/  HMMA.16816.F32 R28, R128.reuse, R124, R28 ;  /* 0x0000007c801c723c */ /* 0x050ff0000000181c */
        /* <DEDUP_REMOVED lines=14> */
[----:B------:R-:W3:Y:S06]  /*10720*/  LDSM.16.M88.4 R128, [R0+0x5c00] ;  /* 0x005c00000080783b */ /* 0x000eec0000000200 */
[----:B------:R-:W4:Y:S01]  /*10730*/  LDSM.16.M88.4 R160, [R197+0x7000] ;  /* 0x00700000c5a0783b */ /* 0x000f220000000200 */
[C---:B--2---:R-:W-:Y:S08]  /*10740*/  HMMA.16816.F32 R4, R120.reuse, R136, R4 ;  /* 0x000000887804723c */ /* 0x044ff00000001804 */
[C---:B------:R-:W-:Y:S01]  /*10750*/  HMMA.16816.F32 R8, R120.reuse, R138, R8 ;  /* 0x0000008a7808723c */ /* 0x040fe20000001808 */
[----:B------:R-:W2:Y:S07]  /*10760*/  LDSM.16.M88.4 R136, [R197+0x7400] ;  /* 0x00740000c588783b */ /* 0x000eae0000000200 */
[C---:B-----5:R-:W-:Y:S08]  /*10770*/  HMMA.16816.F32 R12, R120.reuse, R132, R12 ;  /* 0x00000084780c723c */ /* 0x060ff0000000180c */
[C---:B------:R-:W-:Y:S01]  /*10780*/  HMMA.16816.F32 R16, R120.reuse, R134, R16 ;  /* 0x000000867810723c */ /* 0x040fe20000001810 */
[----:B------:R-:W5:Y:S07]  /*10790*/  LDSM.16.M88.4 R132, [R197+0x8c00] ;  /* 0x008c0000c584783b */ /* 0x000f6e0000000200 */
[C---:B-1----:R-:W-:Y:S08]  /*107a0*/  HMMA.16816.F32 R20, R120.reuse, R124, R20 ;  /* 0x0000007c7814723c */ /* 0x042ff00000001814 */
[C---:B------:R-:W-:Y:S01]  /*107b0*/  HMMA.16816.F32 R24, R120.reuse, R126, R24 ;  /* 0x0000007e7818723c */ /* 0x040fe20000001818 */
[----:B------:R-:W-:Y:S07]  /*107c0*/  LDSM.16.M88.4 R124, [R0+0x7800] ;  /* 0x00780000007c783b */ /* 0x000fee0000000200 */
        /* <DEDUP_REMOVED lines=11> */
[C---:B----4-:R-:W-:Y:S08]  /*10880*/  HMMA.16816.F32 R4, R156.reuse, R160, R4 ;  /* 0x000000a09c04723c */ /* 0x050ff00000001804 */
        /* <DEDUP_REMOVED lines=244> */
.L_x_5686:
[----:B------:R-:W-:Y:S05]  /*117d0*/  BSYNC.RECONVERGENT B0 ;  /* 0x0000000000007941 */ /* 0x000fea0003800200 */
.L_x_5685:
        /* <DEDUP_REMOVED lines=68> */
.L_x_5684:
[----:B------:R-:W-:Y:S05]  /*11c20*/  BSYNC.RECONVERGENT B1 ;  /* 0x0000000000017941 */ /* 0x000fea0003800200 */
.L_x_5683:
[----:B-1----:R-:W-:Y:S01]  /*11c30*/  IABS R57, R216 ;  /* 0x000000d800397213 */ /* 0x002fe20000000000 */
[C---:B------:R-:W-:Y:S01]  /*11c40*/  VIADD R0, R216.reuse, 0x39 ;  /* 0x00000039d8007836 */ /* 0x040fe20000000000 */
[----:B------:R-:W-:Y:S01]  /*11c50*/  LOP3.LUT R195, R195, 0x120, R196, 0xf8, !PT ;  /* 0x00000120c3c37812 */ /* 0x000fe200078ef8c4 */
[----:B------:R-:W-:Y:S01]  /*11c60*/  VIADD R4, R216, 0x40 ;  /* 0x00000040d8047836 */ /* 0x000fe20000000000 */
[----:B------:R-:W-:Y:S01]  /*11c70*/  I2FP.F32.S32 R57, R57 ;  /* 0x0000003900397245 */ /* 0x000fe20000201400 */
[----:B------:R-:W3:Y:S01]  /*11c80*/  LD.E R53, desc[UR4][R2.64+0xdc] ;  /* 0x0000dc0402357980 */ /* 0x000ee2000c101900 */
[----:B------:R-:W-:Y:S01]  /*11c90*/  IABS R0, R0 ;  /* 0x0000000000007213 */ /* 0x000fe20000000000 */
[C---:B------:R-:W-:Y:S01]  /*11ca0*/  VIADD R28, R217.reuse, 0x1 ;  /* 0x00000001d91c7836 */ /* 0x040fe20000000000 */
[----:B------:R-:W-:Y:S01]  /*11cb0*/  IABS R4, R4 ;  /* 0x0000000400047213 */ /* 0x000fe20000000000 */
[C---:B------:R-:W-:Y:S01]  /*11cc0*/  VIADD R39, R217.reuse, 0xffffffd9 ;  /* 0xffffffd9d9277836 */ /* 0x040fe20000000000 */
[----:B------:R-:W-:Y:S01]  /*11cd0*/  I2FP.F32.S32 R0, R0 ;  /* 0x0000000000007245 */ /* 0x000fe20000201400 */
[C---:B------:R-:W-:Y:S01]  /*11ce0*/  VIADD R38, R217.reuse, 0xffffffe0 ;  /* 0xffffffe0d9267836 */ /* 0x040fe20000000000 */
[----:B------:R-:W-:Y:S01]  /*11cf0*/  I2FP.F32.S32 R4, R4 ;  /* 0x0000000400047245 */ /* 0x000fe20000201400 */
[C---:B------:R-:W-:Y:S02]  /*11d00*/  VIADD R8, R217.reuse, 0xffffffc0 ;  /* 0xffffffc0d9087836 */ /* 0x040fe40000000000 */
[C---:B------:R-:W-:Y:S01]  /*11d10*/  FFMA.FTZ R5, -R218.reuse, R57, R5 ;  /* 0x00000039da057223 */ /* 0x040fe20000010105 */
[CC--:B------:R-:W-:Y:S01]  /*11d20*/  FFMA.FTZ R165, -R218.reuse, R0.reuse, R165 ;  /* 0x00000000daa57223 */ /* 0x0c0fe200000101a5 */
[C---:B------:R-:W-:Y:S01]  /*11d30*/  FFMA.FTZ R153, -R218.reuse, R0, R153 ;  /* 0x00000000da997223 */ /* 0x040fe20000010199 */
[----:B------:R-:W-:Y:S01]  /*11d40*/  FFMA.FTZ R159, -R218, R4, R159 ;  /* 0x00000004da9f7223 */ /* 0x000fe2000001019f */
[----:B------:R-:W-:Y:S01]  /*11d50*/  ISETP.GE.AND P4, PT, R8, R206, PT ;  /* 0x000000ce0800720c */ /* 0x000fe20003f86270 */
[----:B------:R-:W-:Y:S01]  /*11d60*/  VIADD R0, R216, 0x31 ;  /* 0x00000031d8007836 */ /* 0x000fe20000000000 */
[----:B------:R-:W-:Y:S01]  /*11d70*/  ISETP.GE.AND P0, PT, R8, R204, PT ;  /* 0x000000cc0800720c */ /* 0x000fe20003f06270 */
[----:B------:R-:W-:Y:S01]  /*11d80*/  VIADD R6, R216, 0x41 ;  /* 0x00000041d8067836 */ /* 0x000fe20000000000 */
        /* <DEDUP_REMOVED lines=17> */
[C---:B------:R-:W-:Y:S01]  /*11ea0*/  FFMA.FTZ R173, -R218.reuse, R0, R173 ;  /* 0x00000000daad7223 */ /* 0x040fe200000101ad */
[C---:B------:R-:W-:Y:S01]  /*11eb0*/  FFMA.FTZ R157, -R218.reuse, R6, R157 ;  /* 0x00000006da9d7223 */ /* 0x040fe2000001019d */
[C---:B------:R-:W-:Y:S01]  /*11ec0*/  FFMA.FTZ R169, -R218.reuse, R4, R169 ;  /* 0x00000004daa97223 */ /* 0x040fe200000101a9 */
[----:B------:R-:W-:Y:S01]  /*11ed0*/  I2FP.F32.S32 R0, R8 ;  /* 0x0000000800007245 */ /* 0x000fe20000201400 */
[----:B------:R-:W-:Y:S01]  /*11ee0*/  FFMA.FTZ R181, -R218, R4, R181 ;  /* 0x00000004dab57223 */ /* 0x000fe200000101b5 */
[C---:B------:R-:W-:Y:S01]  /*11ef0*/  VIADD R6, R216.reuse, 0x30 ;  /* 0x00000030d8067836 */ /* 0x040fe20000000000 */
[----:B------:R-:W-:Y:S01]  /*11f00*/  IABS R10, R10 ;  /* 0x0000000a000a7213 */ /* 0x000fe20000000000 */
[----:B------:R-:W-:Y:S02]  /*11f10*/  VIADD R4, R216, 0x18 ;  /* 0x00000018d8047836 */ /* 0x000fe40000000000 */
        /* <DEDUP_REMOVED lines=8> */
[----:B------:R-:W-:Y:S01]  /*11fa0*/  I2FP.F32.S32 R4, R4 ;  /* 0x0000000400047245 */ /* 0x000fe20000201400 */
[----:B------:R-:W-:Y:S01]  /*11fb0*/  VIADD R26, R217, 0xfffffff9 ;  /* 0xfffffff9d91a7836 */ /* 0x000fe20000000000 */
[----:B------:R-:W-:Y:S01]  /*11fc0*/  IABS R0, R0 ;  /* 0x0000000000007213 */ /* 0x000fe20000000000 */
[CC--:B------:R-:W-:Y:S01]  /*11fd0*/  FFMA.FTZ R163, -R218.reuse, R6.reuse, R163 ;  /* 0x00000006daa37223 */ /* 0x0c0fe200000101a3 */
        /* <DEDUP_REMOVED lines=9> */
[----:B------:R-:W-:Y:S01]  /*12070*/  I2FP.F32.S32 R0, R8 ;  /* 0x0000000800007245 */ /* 0x000fe20000201400 */
[C---:B--2---:R-:W-:Y:S01]  /*12080*/  VIADD R13, R216.reuse, 0x9 ;  /* 0x00000009d80d7836 */ /* 0x044fe20000000000 */
[----:B------:R-:W-:Y:S01]  /*12090*/  IABS R4, R4 ;  /* 0x0000000400047213 */ /* 0x000fe20000000000 */
[----:B------:R-:W-:Y:S01]  /*120a0*/  VIADD R15, R216, 0xfffffff1 ;  /* 0xfffffff1d80f7836 */ /* 0x000fe20000000000 */
[----:B------:R-:W-:Y:S01]  /*120b0*/  IABS R6, R6 ;  /* 0x0000000600067213 */ /* 0x000fe20000000000 */
[C---:B------:R-:W-:Y:S01]  /*120c0*/  FFMA.FTZ R235, -R218.reuse, R0, R235 ;  /* 0x00000000daeb7223 */ /* 0x040fe200000101eb */
[----:B------:R-:W-:Y:S01]  /*120d0*/  I2FP.F32.S32 R10, R10 ;  /* 0x0000000a000a7245 */ /* 0x000fe20000201400 */
[----:B------:R-:W-:Y:S01]  /*120e0*/  FFMA.FTZ R247, -R218, R0, R247 ;  /* 0x00000000daf77223 */ /* 0x000fe200000101f7 */
[----:B------:R-:W-:Y:S01]  /*120f0*/  I2FP.F32.S32 R4, R4 ;  /* 0x0000000400047245 */ /* 0x000fe20000201400 */
[----:B------:R-:W-:Y:S01]  /*12100*/  VIADD R0, R216, 0x1 ;  /* 0x00000001d8007836 */ /* 0x000fe20000000000 */
[----:B------:R-:W-:Y:S01]  /*12110*/  I2FP.F32.S32 R6, R6 ;  /* 0x0000000600067245 */ /* 0x000fe20000201400 */
[CC--:B------:R-:W-:Y:S01]  /*12120*/  FFMA.FTZ R155, -R218.reuse, R10.reuse, R155 ;  /* 0x0000000ada9b7223 */ /* 0x0c0fe2000001019b */
[----:B------:R-:W-:Y:S01]  /*12130*/  IABS R61, R61 ;  /* 0x0000003d003d7213 */ /* 0x000fe20000000000 */
[----:B------:R-:W-:Y:S01]  /*12140*/  FFMA.FTZ R167, -R218, R10, R167 ;  /* 0x0000000adaa77223 */ /* 0x000fe200000101a7 */
[----:B------:R-:W-:Y:S01]  /*12150*/  ISETP.GE.AND P1, PT, R26, R206, PT ;  /* 0x000000ce1a00720c */ /* 0x000fe20003f26270 */
[C---:B------:R-:W-:Y:S01]  /*12160*/  FFMA.FTZ R245, -R218.reuse, R4, R245 ;  /* 0x00000004daf57223 */ /* 0x040fe200000101f5 */
[CC--:B------:R-:W-:Y:S01]  /*12170*/  FFMA.FTZ R189, -R218.reuse, R6.reuse, R189 ;  /* 0x00000006dabd7223 */ /* 0x0c0fe200000101bd */
[C---:B------:R-:W-:Y:S01]  /*12180*/  FFMA.FTZ R239, -R218.reuse, R6, R239 ;  /* 0x00000006daef7223 */ /* 0x040fe200000101ef */
[----:B------:R-:W-:Y:S01]  /*12190*/  FFMA.FTZ R154, -R218, R4, R154 ;  /* 0x00000004da9a7223 */ /* 0x000fe2000001019a */
[----:B------:R-:W-:Y:S01]  /*121a0*/  IABS R13, R13 ;  /* 0x0000000d000d7213 */ /* 0x000fe20000000000 */
[C---:B------:R-:W-:Y:S01]  /*121b0*/  VIADD R10, R216.reuse, 0x21 ;  /* 0x00000021d80a7836 */ /* 0x040fe20000000000 */
[----:B------:R-:W-:Y:S01]  /*121c0*/  I2FP.F32.S32 R61, R61 ;  /* 0x0000003d003d7245 */ /* 0x000fe20000201400 */
[C---:B------:R-:W-:Y:S01]  /*121d0*/  VIADD R6, R216.reuse, 0xfffffff9 ;  /* 0xfffffff9d8067836 */ /* 0x040fe20000000000 */
[----:B------:R-:W-:Y:S01]  /*121e0*/  FSEL R58, R5, -INF , P1 ;  /* 0xff800000053a7808 */ /* 0x000fe20000800000 */
[----:B------:R-:W-:Y:S02]  /*121f0*/  VIADD R4, R216, 0xffffffd9 ;  /* 0xffffffd9d8047836 */ /* 0x000fe40000000000 */
[----:B------:R-:W-:Y:S01]  /*12200*/  FFMA.FTZ R57, -R218, R57, R166 ;  /* 0x00000039da397223 */ /* 0x000fe200000101a6 */
[----:B------:R-:W-:Y:S01]  /*12210*/  IABS R0, R0 ;  /* 0x0000000000007213 */ /* 0x000fe20000000000 */
[----:B------:R-:W-:Y:S01]  /*12220*/  VIADD R17, R216, 0xfffffff8 ;  /* 0xfffffff8d8117836 */ /* 0x000fe20000000000 */
[----:B------:R-:W-:Y:S01]  /*12230*/  ISETP.GE.AND P1, PT, R28, R204, PT ;  /* 0x000000cc1c00720c */ /* 0x000fe20003f26270 */
        /* <DEDUP_REMOVED lines=8> */
[----:B------:R-:W-:Y:S01]  /*122c0*/  VIADD R47, R217, 0xffffffc9 ;  /* 0xffffffc9d92f7836 */ /* 0x000fe20000000000 */
[----:B------:R-:W-:Y:S01]  /*122d0*/  IABS R6, R6 ;  /* 0x0000000600067213 */ /* 0x000fe20000000000 */
[CC--:B------:R-:W-:Y:S01]  /*122e0*/  FFMA.FTZ R243, -R218.reuse, R13.reuse, R243 ;  /* 0x0000000ddaf37223 */ /* 0x0c0fe200000101f3 */
[----:B------:R-:W-:Y:S01]  /*122f0*/  IABS R4, R4 ;  /* 0x0000000400047213 */ /* 0x000fe20000000000 */
[C---:B------:R-:W-:Y:S01]  /*12300*/  FFMA.FTZ R152, -R218.reuse, R13, R152 ;  /* 0x0000000dda987223 */ /* 0x040fe20000010198 */
[----:B------:R-:W-:Y:S01]  /*12310*/  I2FP.F32.S32 R15, R15 ;  /* 0x0000000f000f7245 */ /* 0x000fe20000201400 */
[CC--:B------:R-:W-:Y:S01]  /*12320*/  FFMA.FTZ R251, -R218.reuse, R0.reuse, R251 ;  /* 0x00000000dafb7223 */ /* 0x0c0fe200000101fb */
[----:B------:R-:W-:Y:S01]  /*12330*/  FSEL R57, R57, -INF , P1 ;  /* 0xff80000039397808 */ /* 0x000fe20000800000 */
[C---:B------:R-:W-:Y:S01]  /*12340*/  FFMA.FTZ R158, -R218.reuse, R0, R158 ;  /* 0x00000000da9e7223 */ /* 0x040fe2000001019e */
[----:B------:R-:W-:Y:S01]  /*12350*/  IABS R17, R17 ;  /* 0x0000001100117213 */ /* 0x000fe20000000000 */
[----:B------:R-:W-:Y:S01]  /*12360*/  FFMA.FTZ R62, -R218, R15, R46 ;  /* 0x0000000fda3e7223 */ /* 0x000fe2000001012e */
[----:B------:R-:W-:Y:S01]  /*12370*/  ISETP.GE.AND P1, PT, R56, R206, PT ;  /* 0x000000ce3800720c */ /* 0x000fe20003f26270 */
[C---:B------:R-:W-:Y:S01]  /*12380*/  VIADD R0, R216.reuse, 0xffffffe8 ;  /* 0xffffffe8d8007836 */ /* 0x040fe20000000000 */
[----:B------:R-:W-:Y:S01]  /*12390*/  I2FP.F32.S32 R10, R10 ;  /* 0x0000000a000a7245 */ /* 0x000fe20000201400 */
[C---:B------:R-:W-:Y:S01]  /*123a0*/  VIADD R46, R217.reuse, 0xffffffd0 ;  /* 0xffffffd0d92e7836 */ /* 0x040fe20000000000 */
[----:B------:R-:W-:Y:S01]  /*123b0*/  IABS R8, R8 ;  /* 0x0000000800087213 */ /* 0x000fe20000000000 */
[----:B------:R-:W-:Y:S01]  /*123c0*/  VIADD R52, R217, 0xffffffc8 ;  /* 0xffffffc8d9347836 */ /* 0x000fe20000000000 */
[----:B------:R-:W-:Y:S01]  /*123d0*/  I2FP.F32.S32 R13, R6 ;  /* 0x00000006000d7245 */ /* 0x000fe20000201400 */
[----:B------:R-:W-:Y:S01]  /*123e0*/  VIADD R6, R216, 0xffffffe0 ;  /* 0xffffffe0d8067836 */ /* 0x000fe20000000000 */
[----:B------:R-:W-:Y:S01]  /*123f0*/  I2FP.F32.S32 R4, R4 ;  /* 0x0000000400047245 */ /* 0x000fe20000201400 */
[CC--:B------:R-:W-:Y:S01]  /*12400*/  FFMA.FTZ R177, -R218.reuse, R10.reuse, R177 ;  /* 0x0000000adab17223 */ /* 0x0c0fe200000101b1 */
[----:B------:R-:W-:Y:S01]  /*12410*/  I2FP.F32.S32 R17, R17 ;  /* 0x0000001100117245 */ /* 0x000fe20000201400 */
[C---:B------:R-:W-:Y:S01]  /*12420*/  FFMA.FTZ R231, -R218.reuse, R10, R231 ;  /* 0x0000000adae77223 */ /* 0x040fe200000101e7 */
[----:B------:R-:W-:Y:S01]  /*12430*/  FSEL R19, R155, -INF , P1 ;  /* 0xff8000009b137808 */ /* 0x000fe20000800000 */
[CC--:B------:R-:W-:Y:S01]  /*12440*/  FFMA.FTZ R156, -R218.reuse, R13.reuse, R156 ;  /* 0x0000000dda9c7223 */ /* 0x0c0fe2000001019c */
[----:B------:R-:W-:Y:S01]  /*12450*/  ISETP.GE.AND P1, PT, R47, R206, PT ;  /* 0x000000ce2f00720c */ /* 0x000fe20003f26270 */
[----:B------:R-:W-:Y:S01]  /*12460*/  FFMA.FTZ R162, -R218, R13, R162 ;  /* 0x0000000ddaa27223 */ /* 0x000fe200000101a2 */
[----:B------:R-:W-:Y:S01]  /*12470*/  I2FP.F32.S32 R8, R8 ;  /* 0x0000000800087245 */ /* 0x000fe20000201400 */
[----:B------:R-:W-:Y:S02]  /*12480*/  VIADD R10, R216, 0xffffffe1 ;  /* 0xffffffe1d80a7836 */ /* 0x000fe40000000000 */
[CC--:B------:R-:W-:Y:S01]  /*12490*/  FFMA.FTZ R151, -R218.reuse, R4.reuse, R151 ;  /* 0x00000004da977223 */ /* 0x0c0fe20000010197 */
[C---:B------:R-:W-:Y:S01]  /*124a0*/  FFMA.FTZ R139, -R218.reuse, R4, R139 ;  /* 0x00000004da8b7223 */ /* 0x040fe2000001018b */
[CC--:B------:R-:W-:Y:S01]  /*124b0*/  FFMA.FTZ R7, -R218.reuse, R17.reuse, R7 ;  /* 0x00000011da077223 */ /* 0x0c0fe20000010107 */
[----:B------:R-:W-:Y:S01]  /*124c0*/  FFMA.FTZ R164, -R218, R17, R164 ;  /* 0x00000011daa47223 */ /* 0x000fe200000101a4 */
[C---:B------:R-:W-:Y:S01]  /*124d0*/  VIADD R13, R216.reuse, 0xffffffe9 ;  /* 0xffffffe9d80d7836 */ /* 0x040fe20000000000 */
[----:B------:R-:W-:Y:S01]  /*124e0*/  FSEL R17, R163, -INF , P1 ;  /* 0xff800000a3117808 */ /* 0x000fe20000800000 */
[----:B------:R-:W-:Y:S01]  /*124f0*/  VIADD R4, R216, 0xffffffc9 ;  /* 0xffffffc9d8047836 */ /* 0x000fe20000000000 */
[----:B------:R-:W-:Y:S01]  /*12500*/  IABS R0, R0 ;  /* 0x0000000000007213 */ /* 0x000fe20000000000 */
[----:B------:R-:W-:Y:S01]  /*12510*/  FFMA.FTZ R237, -R218, R8, R237 ;  /* 0x00000008daed7223 */ /* 0x000fe200000101ed */
[----:B------:R-:W-:Y:S01]  /*12520*/  ISETP.GE.AND P1, PT, R46, R206, PT ;  /* 0x000000ce2e00720c */ /* 0x000fe20003f26270 */
[----:B------:R-:W-:Y:S01]  /*12530*/  FFMA.FTZ R249, -R218, R8, R249 ;  /* 0x00000008daf97223 */ /* 0x000fe200000101f9 */
[----:B------:R-:W-:Y:S01]  /*12540*/  IABS R6, R6 ;  /* 0x0000000600067213 */ /* 0x000fe20000000000 */
[----:B------:R-:W-:Y:S01]  /*12550*/  VIADD R8, R216, 0xffffffc0 ;  /* 0xffffffc0d8087836 */ /* 0x000fe20000000000 */
[----:B------:R-:W-:Y:S01]  /*12560*/  IABS R10, R10 ;  /* 0x0000000a000a7213 */ /* 0x000fe20000000000 */
[C---:B------:R-:W-:Y:S01]  /*12570*/  VIADD R42, R217.reuse, 0xffffffd8 ;  /* 0xffffffd8d92a7836 */ /* 0x040fe20000000000 */
[----:B------:R-:W-:Y:S01]  /*12580*/  I2FP.F32.S32 R0, R0 ;  /* 0x0000000000007245 */ /* 0x000fe20000201400 */
[C---:B------:R-:W-:Y:S01]  /*12590*/  FFMA.FTZ R9, -R218.reuse, R15, R9 ;  /* 0x0000000fda097223 */ /* 0x040fe20000010109 */
[----:B------:R-:W-:Y:S01]  /*125a0*/  IABS R13, R13 ;  /* 0x0000000d000d7213 */ /* 0x000fe20000000000 */
[----:B------:R-:W-:Y:S01]  /*125b0*/  VIADD R34, R217, 0xffffffe9 ;  /* 0xffffffe9d9227836 */ /* 0x000fe20000000000 */
[----:B------:R-:W-:Y:S01]  /*125c0*/  IABS R4, R4 ;  /* 0x0000000400047213 */ /* 0x000fe20000000000 */
[C---:B------:R-:W-:Y:S01]  /*125d0*/  FFMA.FTZ R65, -R218.reuse, R0, R45 ;  /* 0x00000000da417223 */ /* 0x040fe2000001012d */
[----:B------:R-:W-:Y:S01]  /*125e0*/  FSEL R40, R169, -INF , P1 ;  /* 0xff800000a9287808 */ /* 0x000fe20000800000 */
[C---:B------:R-:W-:Y:S01]  /*125f0*/  VIADD R45, R217.reuse, 0xffffffd1 ;  /* 0xffffffd1d92d7836 */ /* 0x040fe20000000000 */
[----:B------:R-:W-:Y:S01]  /*12600*/  I2FP.F32.S32 R6, R6 ;  /* 0x0000000600067245 */ /* 0x000fe20000201400 */
[----:B------:R-:W-:Y:S01]  /*12610*/  VIADD R27, R217, 0xfffffff8 ;  /* 0xfffffff8d91b7836 */ /* 0x000fe20000000000 */
[----:B------:R-:W-:Y:S01]  /*12620*/  ISETP.GE.AND P1, PT, R47, R204, PT ;  /* 0x000000cc2f00720c */ /* 0x000fe20003f26270 */
[C---:B------:R-:W-:Y:S01]  /*12630*/  FFMA.FTZ R59, -R218.reuse, R0, R49 ;  /* 0x00000000da3b7223 */ /* 0x040fe20000010131 */
[----:B------:R-:W-:Y:S01]  /*12640*/  I2FP.F32.S32 R10, R10 ;  /* 0x0000000a000a7245 */ /* 0x000fe20000201400 */
[C---:B------:R-:W-:Y:S01]  /*12650*/  FFMA.FTZ R63, -R218.reuse, R6, R37 ;  /* 0x00000006da3f7223 */ /* 0x040fe20000010125 */
[----:B------:R-:W-:Y:S01]  /*12660*/  I2FP.F32.S32 R13, R13 ;  /* 0x0000000d000d7245 */ /* 0x000fe20000201400 */
[----:B------:R-:W-:Y:S01]  /*12670*/  VIADD R37, R217, 0xffffffe1 ;  /* 0xffffffe1d9257836 */ /* 0x000fe20000000000 */
[----:B------:R-:W-:Y:S01]  /*12680*/  I2FP.F32.S32 R4, R4 ;  /* 0x0000000400047245 */ /* 0x000fe20000201400 */
[C---:B------:R-:W-:Y:S01]  /*12690*/  FFMA.FTZ R64, -R218.reuse, R10, R11 ;  /* 0x0000000ada407223 */ /* 0x040fe2000001010b */
[----:B------:R-:W-:Y:S01]  /*126a0*/  IABS R8, R8 ;  /* 0x0000000800087213 */ /* 0x000fe20000000000 */
[CC--:B------:R-:W-:Y:S01]  /*126b0*/  FFMA.FTZ R44, -R218.reuse, R13.reuse, R44 ;  /* 0x0000000dda2c7223 */ /* 0x0c0fe2000001012c */
[----:B------:R-:W-:Y:S01]  /*126c0*/  FSEL R21, R153, -INF , P4 ;  /* 0xff80000099157808 */ /* 0x000fe20002000000 */
[----:B------:R-:W-:Y:S01]  /*126d0*/  FFMA.FTZ R60, -R218, R13, R36 ;  /* 0x0000000dda3c7223 */ /* 0x000fe20000010124 */
[----:B------:R-:W-:Y:S01]  /*126e0*/  ISETP.GE.AND P4, PT, R52, R206, PT ;  /* 0x000000ce3400720c */ /* 0x000fe20003f86270 */
[CC--:B------:R-:W-:Y:S01]  /*126f0*/  FFMA.FTZ R135, -R218.reuse, R4.reuse, R135 ;  /* 0x00000004da877223 */ /* 0x0c0fe20000010187 */
[----:B------:R-:W-:Y:S01]  /*12700*/  FSEL R167, R167, -INF , P1 ;  /* 0xff800000a7a77808 */ /* 0x000fe20000800000 */
[----:B------:R-:W-:Y:S01]  /*12710*/  FFMA.FTZ R55, -R218, R4, R55 ;  /* 0x00000004da377223 */ /* 0x000fe20000010137 */
[----:B------:R-:W-:Y:S01]  /*12720*/  ISETP.GE.AND P1, PT, R46, R204, PT ;  /* 0x000000cc2e00720c */ /* 0x000fe20003f26270 */
[----:B------:R-:W-:Y:S01]  /*12730*/  IMAD.MOV.U32 R11, RZ, RZ, R8 ;  /* 0x000000ffff0b7224 */ /* 0x000fe200078e0008 */
[----:B------:R-:W-:Y:S01]  /*12740*/  FSEL R13, R161, -INF , P4 ;  /* 0xff800000a10d7808 */ /* 0x000fe20002000000 */
[----:B------:R-:W-:Y:S01]  /*12750*/  VIADD R36, R217, 0xffffffe8 ;  /* 0xffffffe8d9247836 */ /* 0x000fe20000000000 */
[----:B------:R-:W-:Y:S01]  /*12760*/  FSEL R4, R157, -INF , P0 ;  /* 0xff8000009d047808 */ /* 0x000fe20000000000 */
[----:B------:R-:W-:Y:S01]  /*12770*/  VIADD R25, R217, 0x8 ;  /* 0x00000008d9197836 */ /* 0x000fe20000000000 */
[----:B------:R-:W-:Y:S01]  /*12780*/  ISETP.GE.AND P0, PT, R45, R206, PT ;  /* 0x000000ce2d00720c */ /* 0x000fe20003f06270 */
[----:B------:R-:W-:Y:S01]  /*12790*/  VIADD R23, R217, 0x10 ;  /* 0x00000010d9177836 */ /* 0x000fe20000000000 */
[----:B------:R-:W-:Y:S01]  /*127a0*/  FSEL R41, R173, -INF , P1 ;  /* 0xff800000ad297808 */ /* 0x000fe20000800000 */
[----:B------:R-:W-:Y:S01]  /*127b0*/  VIADD R24, R217, 0x9 ;  /* 0x00000009d9187836 */ /* 0x000fe20000000000 */
[----:B------:R-:W-:Y:S01]  /*127c0*/  ISETP.GE.AND P4, PT, R56, R204, PT ;  /* 0x000000cc3800720c */ /* 0x000fe20003f86270 */
        /* <DEDUP_REMOVED lines=8> */
[----:B------:R-:W-:Y:S01]  /*12850*/  FFMA.FTZ R124, -R218, R11, R124 ;  /* 0x0000000bda7c7223 */ /* 0x000fe2000001017c */
[----:B------:R-:W-:Y:S01]  /*12860*/  ISETP.GE.AND P4, PT, R52, R204, PT ;  /* 0x000000cc3400720c */ /* 0x000fe20003f86270 */
[----:B------:R-:W-:Y:S01]  /*12870*/  VIADD R6, R216, 0xffffffd0 ;  /* 0xffffffd0d8067836 */ /* 0x000fe20000000000 */
[----:B------:R-:W-:Y:S01]  /*12880*/  ISETP.GE.AND P0, PT, R42, R206, PT ;  /* 0x000000ce2a00720c */ /* 0x000fe20003f06270 */
[----:B------:R-:W-:Y:S01]  /*12890*/  FFMA.FTZ R147, -R218, R10, R147 ;  /* 0x0000000ada937223 */ /* 0x000fe20000010193 */
[----:B------:R-:W-:Y:S01]  /*128a0*/  FSEL R191, R191, -INF , P1 ;  /* 0xff800000bfbf7808 */ /* 0x000fe20000800000 */
[----:B------:R-:W-:Y:S01]  /*128b0*/  VIADD R10, R216, 0xffffffc1 ;  /* 0xffffffc1d80a7836 */ /* 0x000fe20000000000 */
[-C--:B------:R-:W-:Y:S01]  /*128c0*/  ISETP.GE.AND P1, PT, R36, R206.reuse, PT ;  /* 0x000000ce2400720c */ /* 0x080fe20003f26270 */
[----:B------:R-:W-:Y:S01]  /*128d0*/  VIADD R12, R217, 0x28 ;  /* 0x00000028d90c7836 */ /* 0x000fe20000000000 */
        /* <DEDUP_REMOVED lines=8> */
[----:B------:R-:W-:Y:S02]  /*12960*/  FSEL R35, R235, -INF , P1 ;  /* 0xff800000eb237808 */ /* 0x000fe40000800000 */
[----:B------:R-:W-:Y:S02]  /*12970*/  ISETP.GE.AND P1, PT, R37, R204, PT ;  /* 0x000000cc2500720c */ /* 0x000fe40003f26270 */
        /* <DEDUP_REMOVED lines=8> */
[----:B------:R-:W-:Y:S02]  /*12a00*/  ISETP.GE.AND P4, PT, R39, R204, PT ;  /* 0x000000cc2700720c */ /* 0x000fe40003f86270 */
[C---:B------:R-:W-:Y:S02]  /*12a10*/  ISETP.GE.AND P0, PT, R34.reuse, R206, PT ;  /* 0x000000ce2200720c */ /* 0x040fe40003f06270 */
[----:B------:R-:W-:Y:S02]  /*12a20*/  FSEL R179, R245, -INF , P1 ;  /* 0xff800000f5b37808 */ /* 0x000fe40000800000 */
[-C--:B------:R-:W-:Y:S02]  /*12a30*/  ISETP.GE.AND P1, PT, R34, R204.reuse, PT ;  /* 0x000000cc2200720c */ /* 0x080fe40003f26270 */
[----:B------:R-:W-:Y:S02]  /*12a40*/  FSEL R49, R183, -INF , P4 ;  /* 0xff800000b7317808 */ /* 0x000fe40002000000 */
[----:B------:R-:W-:Y:S02]  /*12a50*/  FSEL R33, R237, -INF , P0 ;  /* 0xff800000ed217808 */ /* 0x000fe40000000000 */
[----:B------:R-:W-:Y:S02]  /*12a60*/  ISETP.GE.AND P4, PT, R38, R204, PT ;  /* 0x000000cc2600720c */ /* 0x000fe40003f86270 */
        /* <DEDUP_REMOVED lines=14> */
[----:B------:R-:W-:Y:S02]  /*12b50*/  IABS R0, R0 ;  /* 0x0000000000007213 */ /* 0x000fe40000000000 */
[----:B------:R-:W-:Y:S02]  /*12b60*/  FSEL R152, R152, -INF , P1 ;  /* 0xff80000098987808 */ /* 0x000fe40000800000 */
[-C--:B------:R-:W-:Y:S02]  /*12b70*/  ISETP.GE.AND P1, PT, R25, R206.reuse, PT ;  /* 0x000000ce1900720c */ /* 0x080fe40003f26270 */
[----:B------:R-:W-:Y:S02]  /*12b80*/  FSEL R154, R154, -INF , P4 ;  /* 0xff8000009a9a7808 */ /* 0x000fe40002000000 */
[----:B------:R-:W-:Y:S02]  /*12b90*/  FSEL R183, R9, -INF , P1 ;  /* 0xff80000009b77808 */ /* 0x000fe40000800000 */
[CC--:B------:R-:W-:Y:S02]  /*12ba0*/  ISETP.GE.AND P1, PT, R23.reuse, R206.reuse, PT ;  /* 0x000000ce1700720c */ /* 0x0c0fe40003f26270 */
[----:B------:R-:W-:Y:S02]  /*12bb0*/  ISETP.GE.AND P4, PT, R24, R206, PT ;  /* 0x000000ce1800720c */ /* 0x000fe40003f86270 */
[----:B------:R-:W-:Y:S02]  /*12bc0*/  FSEL R44, R44, -INF , P1 ;  /* 0xff8000002c2c7808 */ /* 0x000fe40000800000 */
[----:B------:R-:W-:Y:S02]  /*12bd0*/  ISETP.GE.AND P1, PT, R24, R204, PT ;  /* 0x000000cc1800720c */ /* 0x000fe40003f26270 */
[----:B------:R-:W-:Y:S02]  /*12be0*/  I2FP.F32.S32 R0, R0 ;  /* 0x0000000000007245 */ /* 0x000fe40000201400 */
[----:B------:R-:W-:Y:S02]  /*12bf0*/  FSEL R164, R164, -INF , P1 ;  /* 0xff800000a4a47808 */ /* 0x000fe40000800000 */
[----:B------:R-:W-:Y:S01]  /*12c00*/  ISETP.GE.AND P1, PT, R23, R204, PT ;  /* 0x000000cc1700720c */ /* 0x000fe20003f26270 */
[C---:B------:R-:W-:Y:S01]  /*12c10*/  FFMA.FTZ R149, -R218.reuse, R0, R149 ;  /* 0x00000000da957223 */ /* 0x040fe20000010195 */
[----:B------:R-:W-:Y:S01]  /*12c20*/  IABS R8, R8 ;  /* 0x0000000800087213 */ /* 0x000fe20000000000 */
[----:B------:R-:W-:Y:S01]  /*12c30*/  FFMA.FTZ R137, -R218, R0, R137 ;  /* 0x00000000da897223 */ /* 0x000fe20000010189 */
[----:B------:R-:W-:Y:S01]  /*12c40*/  FSEL R160, R160, -INF , P4 ;  /* 0xff800000a0a07808 */ /* 0x000fe20002000000 */
[----:B------:R-:W-:Y:S01]  /*12c50*/  VIADD R0, R216, 0xffffffc8 ;  /* 0xffffffc8d8007836 */ /* 0x000fe20000000000 */
[----:B------:R-:W-:Y:S01]  /*12c60*/  ISETP.GE.AND P4, PT, R22, R206, PT ;  /* 0x000000ce1600720c */ /* 0x000fe20003f86270 */
[----:B------:R-:W-:Y:S01]  /*12c70*/  VIADD R216, R216, 0x80 ;  /* 0x00000080d8d87836 */ /* 0x000fe20000000000 */
        /* <DEDUP_REMOVED lines=8> */
[----:B------:R-:W-:Y:S02]  /*12d00*/  ISETP.GE.AND P4, PT, R20, R206, PT ;  /* 0x000000ce1400720c */ /* 0x000fe40003f86270 */
[----:B------:R-:W-:Y:S02]  /*12d10*/  FSEL R149, R149, -INF , P1 ;  /* 0xff80000095957808 */ /* 0x000fe40000800000 */
[----:B------:R-:W-:Y:S02]  /*12d20*/  IABS R10, R10 ;  /* 0x0000000a000a7213 */ /* 0x000fe40000000000 */
[----:B------:R-:W-:Y:S02]  /*12d30*/  I2FP.F32.S32 R6, R6 ;  /* 0x0000000600067245 */ /* 0x000fe40000201400 */
[----:B------:R-:W-:Y:S02]  /*12d40*/  ISETP.GE.AND P1, PT, R12, R206, PT ;  /* 0x000000ce0c00720c */ /* 0x000fe40003f26270 */
[----:B------:R-:W-:Y:S01]  /*12d50*/  IABS R0, R0 ;  /* 0x0000000000007213 */ /* 0x000fe20000000000 */
[-C--:B------:R-:W-:Y:S01]  /*12d60*/  FFMA.FTZ R141, -R218, R6.reuse, R141 ;  /* 0x00000006da8d7223 */ /* 0x080fe2000001018d */
[----:B------:R-:W-:Y:S01]  /*12d70*/  FSEL R161, R64, -INF , P4 ;  /* 0xff80000040a17808 */ /* 0x000fe20002000000 */
[----:B------:R-:W-:Y:S01]  /*12d80*/  FFMA.FTZ R122, -R218, R6, R122 ;  /* 0x00000006da7a7223 */ /* 0x000fe2000001017a */
[----:B------:R-:W-:Y:S01]  /*12d90*/  I2FP.F32.S32 R10, R10 ;  /* 0x0000000a000a7245 */ /* 0x000fe20000201400 */
[----:B------:R-:W-:Y:S01]  /*12da0*/  VIADD R6, R217, 0x31 ;  /* 0x00000031d9067836 */ /* 0x000fe20000000000 */
[----:B------:R-:W-:Y:S02]  /*12db0*/  ISETP.GE.AND P4, PT, R22, R204, PT ;  /* 0x000000cc1600720c */ /* 0x000fe40003f86270 */
[----:B------:R-:W-:Y:S01]  /*12dc0*/  FSEL R145, R145, -INF , P1 ;  /* 0xff80000091917808 */ /* 0x000fe20000800000 */
[----:B------:R-:W-:Y:S01]  /*12dd0*/  FFMA.FTZ R121, -R218, R10, R121 ;  /* 0x0000000ada797223 */ /* 0x000fe20000010179 */
[----:B------:R-:W-:Y:S01]  /*12de0*/  I2FP.F32.S32 R0, R0 ;  /* 0x0000000000007245 */ /* 0x000fe20000201400 */
[----:B------:R-:W-:Y:S01]  /*12df0*/  VIADD R10, R217, 0x29 ;  /* 0x00000029d90a7836 */ /* 0x000fe20000000000 */
[----:B------:R-:W-:Y:S02]  /*12e00*/  ISETP.GE.AND P1, PT, R26, R205, PT ;  /* 0x000000cd1a00720c */ /* 0x000fe40003f26270 */
[----:B------:R-:W-:Y:S01]  /*12e10*/  ISETP.GE.AND P0, PT, R30, R206, PT ;  /* 0x000000ce1e00720c */ /* 0x000fe20003f06270 */
[CC--:B------:R-:W-:Y:S01]  /*12e20*/  FFMA.FTZ R133, -R218.reuse, R0.reuse, R133 ;  /* 0x00000000da857223 */ /* 0x0c0fe20000010185 */
[----:B------:R-:W-:Y:S01]  /*12e30*/  FSEL R159, R61, -INF , P4 ;  /* 0xff8000003d9f7808 */ /* 0x000fe20002000000 */
[----:B------:R-:W-:Y:S01]  /*12e40*/  FFMA.FTZ R54, -R218, R0, R54 ;  /* 0x00000000da367223 */ /* 0x000fe20000010136 */
[----:B------:R-:W-:Y:S01]  /*12e50*/  ISETP.GE.AND P4, PT, R20, R204, PT ;  /* 0x000000cc1400720c */ /* 0x000fe20003f86270 */
[----:B------:R-:W-:Y:S01]  /*12e60*/  VIADD R0, R217, 0x38 ;  /* 0x00000038d9007836 */ /* 0x000fe20000000000 */
[----:B------:R-:W-:Y:S01]  /*12e70*/  FSEL R175, R58, -INF , !P1 ;  /* 0xff8000003aaf7808 */ /* 0x000fe20004800000 */
[----:B------:R-:W-:Y:S01]  /*12e80*/  IMAD R58, R195, 0x2, R194 ;  /* 0x00000002c33a7824 */ /* 0x000fe200078e02c2 */
[----:B------:R-:W-:Y:S02]  /*12e90*/  ISETP.GE.AND P1, PT, R6, R206, PT ;  /* 0x000000ce0600720c */ /* 0x000fe40003f26270 */
[----:B------:R-:W-:Y:S02]  /*12ea0*/  FSEL R235, R243, -INF , P0 ;  /* 0xff800000f3eb7808 */ /* 0x000fe40000000000 */
[----:B------:R-:W-:Y:S02]  /*12eb0*/  ISETP.GE.AND P0, PT, R36, R204, PT ;  /* 0x000000cc2400720c */ /* 0x000fe40003f06270 */
[----:B------:R-:W-:Y:S02]  /*12ec0*/  FSEL R155, R60, -INF , P4 ;  /* 0xff8000003c9b7808 */ /* 0x000fe40002000000 */
[C---:B------:R-:W-:Y:S02]  /*12ed0*/  ISETP.GE.AND P4, PT, R10.reuse, R206, PT ;  /* 0x000000ce0a00720c */ /* 0x040fe40003f86270 */
        /* <DEDUP_REMOVED lines=15> */
[-C--:B------:R-:W-:Y:S02]  /*12fd0*/  ISETP.GE.AND P0, PT, R18, R206.reuse, PT ;  /* 0x000000ce1200720c */ /* 0x080fe40003f06270 */
[----:B------:R-:W-:Y:S02]  /*12fe0*/  FSEL R181, R57, -INF , !P4 ;  /* 0xff80000039b57808 */ /* 0x000fe40006000000 */
[----:B------:R-:W-:Y:S02]  /*12ff0*/  FSEL R21, R21, -INF , !P6 ;  /* 0xff80000015157808 */ /* 0x000fe40007000000 */
[----:B------:R-:W-:Y:S02]  /*13000*/  FSEL R55, R55, -INF , P1 ;  /* 0xff80000037377808 */ /* 0x000fe40000800000 */
        /* <DEDUP_REMOVED lines=9> */
[-C--:B------:R-:W-:Y:S02]  /*130a0*/  ISETP.GE.AND P4, PT, R6, R204.reuse, PT ;  /* 0x000000cc0600720c */ /* 0x080fe40003f86270 */
[----:B------:R-:W-:Y:S02]  /*130b0*/  ISETP.GE.AND P1, PT, R47, R203, PT ;  /* 0x000000cb2f00720c */ /* 0x000fe40003f26270 */
[-C--:B------:R-:W-:Y:S02]  /*130c0*/  ISETP.GE.AND P6, PT, R46, R205.reuse, PT ;  /* 0x000000cd2e00720c */ /* 0x080fe40003fc6270 */
[-C--:B------:R-:W-:Y:S02]  /*130d0*/  ISETP.GE.AND P5, PT, R45, R205.reuse, PT ;  /* 0x000000cd2d00720c */ /* 0x080fe40003fa6270 */
[----:B------:R-:W-:Y:S02]  /*130e0*/  FSEL R151, R151, -INF , P0 ;  /* 0xff80000097977808 */ /* 0x000fe40000000000 */
[-C--:B------:R-:W-:Y:S02]  /*130f0*/  ISETP.GE.AND P0, PT, R18, R204.reuse, PT ;  /* 0x000000cc1200720c */ /* 0x080fe40003f06270 */
[----:B------:R-:W-:Y:S02]  /*13100*/  FSEL R122, R122, -INF , P4 ;  /* 0xff8000007a7a7808 */ /* 0x000fe40002000000 */
[----:B------:R-:W-:Y:S02]  /*13110*/  FSEL R40, R40, -INF , !P6 ;  /* 0xff80000028287808 */ /* 0x000fe40007000000 */
[----:B------:R-:W-:Y:S02]  /*13120*/  FSEL R43, R43, -INF , !P5 ;  /* 0xff8000002b2b7808 */ /* 0x000fe40006800000 */
[----:B------:R-:W-:Y:S02]  /*13130*/  FSEL R9, R167, -INF , !P1 ;  /* 0xff800000a7097808 */ /* 0x000fe40004800000 */
[----:B------:R-:W-:Y:S02]  /*13140*/  ISETP.GE.AND P4, PT, R56, R205, PT ;  /* 0x000000cd3800720c */ /* 0x000fe40003f86270 */
[----:B------:R-:W-:Y:S02]  /*13150*/  ISETP.GE.AND P6, PT, R45, R203, PT ;  /* 0x000000cb2d00720c */ /* 0x000fe40003fc6270 */
[C---:B------:R-:W-:Y:S02]  /*13160*/  ISETP.GE.AND P5, PT, R42.reuse, R205, PT ;  /* 0x000000cd2a00720c */ /* 0x040fe40003fa6270 */
[-C--:B------:R-:W-:Y:S02]  /*13170*/  ISETP.GE.AND P1, PT, R42, R203.reuse, PT ;  /* 0x000000cb2a00720c */ /* 0x080fe40003f26270 */
[----:B------:R-:W-:Y:S01]  /*13180*/  FSEL R153, R59, -INF , P0 ;  /* 0xff8000003b997808 */ /* 0x000fe20000000000 */
[----:B------:R-:W-:Y:S01]  /*13190*/  VIADD R59, R58, 0x9020 ;  /* 0x000090203a3b7836 */ /* 0x000fe20000000000 */
[----:B------:R-:W-:Y:S02]  /*131a0*/  ISETP.GE.AND P0, PT, R16, R204, PT ;  /* 0x000000cc1000720c */ /* 0x000fe40003f06270 */
[----:B------:R-:W-:Y:S02]  /*131b0*/  FSEL R19, R19, -INF , !P4 ;  /* 0xff80000013137808 */ /* 0x000fe40006000000 */
[-C--:B------:R-:W-:Y:S02]  /*131c0*/  ISETP.GE.AND P4, PT, R52, R203.reuse, PT ;  /* 0x000000cb3400720c */ /* 0x080fe40003f86270 */
[----:B------:R-:W-:Y:S02]  /*131d0*/  FSEL R50, R50, -INF , !P5 ;  /* 0xff80000032327808 */ /* 0x000fe40006800000 */
[----:B------:R-:W-:Y:S02]  /*131e0*/  FSEL R132, R132, -INF , !P6 ;  /* 0xff80000084847808 */ /* 0x000fe40007000000 */
[----:B------:R-:W-:Y:S02]  /*131f0*/  FSEL R51, R51, -INF , !P1 ;  /* 0xff80000033337808 */ /* 0x000fe40004800000 */
[-C--:B------:R-:W-:Y:S02]  /*13200*/  ISETP.GE.AND P5, PT, R39, R203.reuse, PT ;  /* 0x000000cb2700720c */ /* 0x080fe40003fa6270 */
[----:B------:R-:W-:Y:S02]  /*13210*/  ISETP.GE.AND P6, PT, R38, R203, PT ;  /* 0x000000cb2600720c */ /* 0x000fe40003fc6270 */
[-C--:B------:R-:W-:Y:S02]  /*13220*/  ISETP.GE.AND P1, PT, R34, R205.reuse, PT ;  /* 0x000000cd2200720c */ /* 0x080fe40003f26270 */
[----:B------:R-:W-:Y:S02]  /*13230*/  FSEL R147, R147, -INF , P0 ;  /* 0xff80000093937808 */ /* 0x000fe40000000000 */
[----:B------:R-:W-:Y:S02]  /*13240*/  ISETP.GE.AND P0, PT, R8, R206, PT ;  /* 0x000000ce0800720c */ /* 0x000fe40003f06270 */
[----:B------:R-:W-:Y:S02]  /*13250*/  FSEL R11, R11, -INF , !P4 ;  /* 0xff8000000b0b7808 */ /* 0x000fe40006000000 */
        /* <DEDUP_REMOVED lines=16> */
[----:B------:R-:W-:Y:S02]  /*13360*/  ISETP.GE.AND P6, PT, R27, R205, PT ;  /* 0x000000cd1b00720c */ /* 0x000fe40003fc6270 */
[----:B------:R-:W-:Y:S02]  /*13370*/  FSEL R139, R139, -INF , P0 ;  /* 0xff8000008b8b7808 */ /* 0x000fe40000000000 */
[----:B------:R-:W-:Y:S02]  /*13380*/  FSEL R251, R189, -INF , !P4 ;  /* 0xff800000bdfb7808 */ /* 0x000fe40006000000 */
[----:B------:R-:W-:Y:S02]  /*13390*/  ISETP.GE.AND P0, PT, R0, R206, PT ;  /* 0x000000ce0000720c */ /* 0x000fe40003f06270 */
[----:B------:R-:W-:Y:S02]  /*133a0*/  FSEL R189, R7, -INF , !P5 ;  /* 0xff80000007bd7808 */ /* 0x000fe40006800000 */
[----:B------:R-:W-:Y:S02]  /*133b0*/  FSEL R231, R231, -INF , !P6 ;  /* 0xff800000e7e77808 */ /* 0x000fe40007000000 */
[----:B------:R-:W-:Y:S02]  /*133c0*/  FSEL R177, R177, -INF , !P1 ;  /* 0xff800000b1b17808 */ /* 0x000fe40004800000 */
[----:B------:R-:W-:Y:S02]  /*133d0*/  ISETP.GE.AND P6, PT, R26, R203, PT ;  /* 0x000000cb1a00720c */ /* 0x000fe40003fc6270 */
[C---:B------:R-:W-:Y:S02]  /*133e0*/  ISETP.GE.AND P1, PT, R25.reuse, R205, PT ;  /* 0x000000cd1900720c */ /* 0x040fe40003f26270 */
[----:B------:R-:W-:Y:S02]  /*133f0*/  ISETP.GE.AND P5, PT, R25, R203, PT ;  /* 0x000000cb1900720c */ /* 0x000fe40003fa6270 */
[----:B------:R-:W-:Y:S02]  /*13400*/  FSEL R121, R121, -INF , P0 ;  /* 0xff80000079797808 */ /* 0x000fe40000000000 */
[----:B------:R-:W-:Y:S02]  /*13410*/  ISETP.GE.AND P0, PT, R5, R204, PT ;  /* 0x000000cc0500720c */ /* 0x000fe40003f06270 */
[----:B------:R-:W-:Y:S02]  /*13420*/  FSEL R171, R162, -INF , !P5 ;  /* 0xff800000a2ab7808 */ /* 0x000fe40006800000 */
[----:B------:R-:W-:Y:S02]  /*13430*/  FSEL R183, R183, -INF , !P1 ;  /* 0xff800000b7b77808 */ /* 0x000fe40004800000 */
[----:B------:R-:W-:Y:S02]  /*13440*/  FSEL R185, R154, -INF , !P6 ;  /* 0xff8000009ab97808 */ /* 0x000fe40007000000 */
[-C--:B------:R-:W-:Y:S02]  /*13450*/  ISETP.GE.AND P1, PT, R23, R205.reuse, PT ;  /* 0x000000cd1700720c */ /* 0x080fe40003f26270 */
[----:B------:R-:W-:Y:S02]  /*13460*/  ISETP.GE.AND P5, PT, R18, R205, PT ;  /* 0x000000cd1200720c */ /* 0x000fe40003fa6270 */
[-C--:B------:R-:W-:Y:S02]  /*13470*/  ISETP.GE.AND P6, PT, R217, R203.reuse, PT ;  /* 0x000000cbd900720c */ /* 0x080fe40003fc6270 */
[----:B------:R-:W-:Y:S02]  /*13480*/  FSEL R54, R54, -INF , P0 ;  /* 0xff80000036367808 */ /* 0x000fe40000000000 */
[-C--:B------:R-:W-:Y:S02]  /*13490*/  ISETP.GE.AND P0, PT, R56, R203.reuse, PT ;  /* 0x000000cb3800720c */ /* 0x080fe40003f06270 */
[----:B------:R-:W-:Y:S02]  /*134a0*/  FSEL R167, R44, -INF , !P1 ;  /* 0xff8000002ca77808 */ /* 0x000fe40004800000 */
[----:B------:R-:W-:Y:S02]  /*134b0*/  FSEL R187, R158, -INF , !P6 ;  /* 0xff8000009ebb7808 */ /* 0x000fe40007000000 */
[----:B------:R-:W-:Y:S02]  /*134c0*/  FSEL R157, R157, -INF , !P5 ;  /* 0xff8000009d9d7808 */ /* 0x000fe40006800000 */
[-C--:B------:R-:W-:Y:S02]  /*134d0*/  ISETP.GE.AND P1, PT, R22, R203.reuse, PT ;  /* 0x000000cb1600720c */ /* 0x080fe40003f26270 */
[----:B------:R-:W-:Y:S02]  /*134e0*/  ISETP.GE.AND P6, PT, R23, R203, PT ;  /* 0x000000cb1700720c */ /* 0x000fe40003fc6270 */
[----:B------:R-:W-:Y:S02]  /*134f0*/  ISETP.GE.AND P5, PT, R16, R205, PT ;  /* 0x000000cd1000720c */ /* 0x000fe40003fa6270 */
[----:B------:R-:W-:Y:S02]  /*13500*/  FSEL R15, R15, -INF , !P0 ;  /* 0xff8000000f0f7808 */ /* 0x000fe40004000000 */
[-C--:B------:R-:W-:Y:S02]  /*13510*/  ISETP.GE.AND P0, PT, R46, R203.reuse, PT ;  /* 0x000000cb2e00720c */ /* 0x080fe40003f06270 */
[----:B------:R-:W-:Y:S01]  /*13520*/  FSEL R163, R163, -INF , !P6 ;  /* 0xff800000a3a37808 */ /* 0x000fe20007000000 */
[----:B------:R-:W-:Y:S01]  /*13530*/  LDSM.16.MT88.4 R44, [R58+0xd000] ;  /* 0x00d000003a2c783b */ /* 0x000fe20000004200 */
[----:B------:R-:W-:Y:S02]  /*13540*/  FSEL R159, R159, -INF , !P1 ;  /* 0xff8000009f9f7808 */ /* 0x000fe40004800000 */
[----:B------:R-:W-:Y:S02]  /*13550*/  FSEL R151, R151, -INF , !P5 ;  /* 0xff80000097977808 */ /* 0x000fe40006800000 */
[-C--:B------:R-:W-:Y:S02]  /*13560*/  ISETP.GE.AND P4, PT, R37, R203.reuse, PT ;  /* 0x000000cb2500720c */ /* 0x080fe40003f86270 */
[----:B------:R-:W-:Y:S02]  /*13570*/  ISETP.GE.AND P6, PT, R16, R203, PT ;  /* 0x000000cb1000720c */ /* 0x000fe40003fc6270 */
[C---:B------:R-:W-:Y:S02]  /*13580*/  ISETP.GE.AND P1, PT, R14.reuse, R205, PT ;  /* 0x000000cd0e00720c */ /* 0x040fe40003f26270 */
[----:B------:R-:W-:Y:S02]  /*13590*/  ISETP.GE.AND P5, PT, R14, R203, PT ;  /* 0x000000cb0e00720c */ /* 0x000fe40003fa6270 */
[----:B------:R-:W-:Y:S02]  /*135a0*/  FMNMX3.FTZ R16, R116, R21, R19, !PT ;  /* 0x0000001574107276 */ /* 0x000fe40007810013 */
[----:B------:R-:W-:Y:S02]  /*135b0*/  FMNMX3.FTZ R14, R117, R4, R15, !PT ;  /* 0x00000004750e7276 */ /* 0x000fe4000781000f */
[----:B------:R-:W-:Y:S02]  /*135c0*/  FSEL R41, R41, -INF , !P0 ;  /* 0xff80000029297808 */ /* 0x000fe40004000000 */
[----:B------:R-:W-:Y:S02]  /*135d0*/  ISETP.GE.AND P0, PT, R37, R205, PT ;  /* 0x000000cd2500720c */ /* 0x000fe40003f06270 */
[----:B------:R-:W-:Y:S02]  /*135e0*/  FSEL R245, R31, -INF , !P4 ;  /* 0xff8000001ff57808 */ /* 0x000fe40006000000 */
[----:B------:R-:W-:Y:S02]  /*135f0*/  ISETP.GE.AND P4, PT, R30, R203, PT ;  /* 0x000000cb1e00720c */ /* 0x000fe40003f86270 */
[----:B------:R-:W-:Y:S01]  /*13600*/  FMNMX3.FTZ R16, R16, R13, R17, !PT ;  /* 0x0000000d10107276 */ /* 0x000fe20007810011 */
[----:B------:R-:W-:Y:S01]  /*13610*/  LDSM.16.MT88.4 R28, [R58+0xb000] ;  /* 0x00b000003a1c783b */ /* 0x000fe20000004200 */
[----:B------:R-:W-:Y:S02]  /*13620*/  FMNMX3.FTZ R14, R14, R11, R9, !PT ;  /* 0x0000000b0e0e7276 */ /* 0x000fe40007810009 */
[----:B------:R-:W-:Y:S02]  /*13630*/  FSEL R249, R191, -INF , !P0 ;  /* 0xff800000bff97808 */ /* 0x000fe40004000000 */
[----:B------:R-:W-:Y:S02]  /*13640*/  ISETP.GE.AND P0, PT, R36, R205, PT ;  /* 0x000000cd2400720c */ /* 0x000fe40003f06270 */
[----:B------:R-:W-:Y:S02]  /*13650*/  FMNMX3.FTZ R7, R16, R40, R43, !PT ;  /* 0x0000002810077276 */ /* 0x000fe4000781002b */
[----:B------:R-:W-:Y:S02]  /*13660*/  FMNMX3.FTZ R14, R14, R41, R132, !PT ;  /* 0x000000290e0e7276 */ /* 0x000fe40007810084 */
[----:B------:R-:W-:Y:S02]  /*13670*/  FSEL R233, R233, -INF , !P4 ;  /* 0xff800000e9e97808 */ /* 0x000fe40006000000 */
[C---:B------:R-:W-:Y:S01]  /*13680*/  ISETP.GE.AND P4, PT, R217.reuse, R205, PT ;  /* 0x000000cdd900720c */ /* 0x040fe20003f86270 */
[----:B------:R-:W-:Y:S01]  /*13690*/  VIADD R217, R217, 0xffffff80 ;  /* 0xffffff80d9d97836 */ /* 0x000fe20000000000 */
        /* <DEDUP_REMOVED lines=9> */
[----:B------:R-:W-:Y:S02]  /*13730*/  FSEL R173, R160, -INF , !P4 ;  /* 0xff800000a0ad7808 */ /* 0x000fe40006000000 */
[----:B------:R-:W-:Y:S02]  /*13740*/  ISETP.GE.AND P4, PT, R22, R205, PT ;  /* 0x000000cd1600720c */ /* 0x000fe40003f86270 */
        /* <DEDUP_REMOVED lines=20> */
[----:B------:R-:W-:Y:S02]  /*13890*/  FSEL R149, R149, -INF , !P1 ;  /* 0xff80000095957808 */ /* 0x000fe40004800000 */
[----:B------:R-:W-:Y:S02]  /*138a0*/  FSEL R143, R143, -INF , !P5 ;  /* 0xff8000008f8f7808 */ /* 0x000fe40006800000 */
[----:B------:R-:W-:Y:S02]  /*138b0*/  FMNMX3.FTZ R16, R16, R183, R173, !PT ;  /* 0x000000b710107276 */ /* 0x000fe400078100ad */
[-C--:B------:R-:W-:Y:S02]  /*138c0*/  ISETP.GE.AND P1, PT, R12, R205.reuse, PT ;  /* 0x000000cd0c00720c */ /* 0x080fe40003f26270 */
[-C--:B------:R-:W-:Y:S02]  /*138d0*/  ISETP.GE.AND P5, PT, R6, R205.reuse, PT ;  /* 0x000000cd0600720c */ /* 0x080fe40003fa6270 */
[----:B------:R-:W-:Y:S02]  /*138e0*/  FSEL R141, R141, -INF , !P4 ;  /* 0xff8000008d8d7808 */ /* 0x000fe40006000000 */
[----:B------:R-:W-:Y:S02]  /*138f0*/  FSEL R147, R147, -INF , !P6 ;  /* 0xff80000093937808 */ /* 0x000fe40007000000 */
[C---:B------:R-:W-:Y:S02]  /*13900*/  ISETP.GE.AND P4, PT, R8.reuse, R205, PT ;  /* 0x000000cd0800720c */ /* 0x040fe40003f86270 */
[----:B------:R-:W-:Y:S02]  /*13910*/  ISETP.GE.AND P6, PT, R8, R203, PT ;  /* 0x000000cb0800720c */ /* 0x000fe40003fc6270 */
[----:B------:R-:W-:Y:S02]  /*13920*/  FMNMX3.FTZ R8, R14, R163, R159, !PT ;  /* 0x000000a30e087276 */ /* 0x000fe4000781009f */
[----:B------:R-:W-:Y:S02]  /*13930*/  FSEL R155, R155, -INF , !P0 ;  /* 0xff8000009b9b7808 */ /* 0x000fe40004000000 */
[----:B------:R-:W-:Y:S02]  /*13940*/  FMNMX3.FTZ R16, R16, R167, R165, !PT ;  /* 0x000000a710107276 */ /* 0x000fe400078100a5 */
[----:B------:R-:W-:Y:S02]  /*13950*/  FSEL R145, R145, -INF , !P1 ;  /* 0xff80000091917808 */ /* 0x000fe40004800000 */
[----:B------:R-:W-:Y:S02]  /*13960*/  FSEL R133, R133, -INF , !P5 ;  /* 0xff80000085857808 */ /* 0x000fe40006800000 */
[----:B------:R-:W-:Y:S02]  /*13970*/  ISETP.GE.AND P1, PT, R10, R203, PT ;  /* 0x000000cb0a00720c */ /* 0x000fe40003f26270 */
        /* <DEDUP_REMOVED lines=32> */
[----:B------:R-:W2:Y:S08]  /*13b80*/  SHFL.BFLY PT, R52, R23, 0x1, 0x1f ;  /* 0x0c201f0017347f89 */ /* 0x000eb000000e0000 */
[----:B------:R-:W-:Y:S08]  /*13b90*/  LDSM.16.MT88.4 R36, [R59+0x2000] ;  /* 0x002000003b24783b */ /* 0x000ff00000004200 */
[----:B------:R-:W-:Y:S01]  /*13ba0*/  LDSM.16.MT88.4 R64, [R59+0x4000] ;  /* 0x004000003b40783b */ /* 0x000fe20000004200 */
        /* <DEDUP_REMOVED lines=27> */
[-CC-:B------:R-:W-:Y:S07]  /*13d60*/  FFMA.FTZ R142, R191, R53.reuse, -R128.reuse ;  /* 0x00000035bf8e7223 */ /* 0x180fee0000010880 */
[----:B------:R-:W3:Y:S01]  /*13d70*/  MUFU.EX2 R116, R9 ;  /* 0x0000000900747308 */ /* 0x000ee20000000800 */
[-C--:B------:R-:W-:Y:S01]  /*13d80*/  FFMA.FTZ R140, R179, R53.reuse, -R128 ;  /* 0x00000035b38c7223 */ /* 0x080fe20000010880 */
[-CC-:B------:R-:W-:Y:S01]  /*13d90*/  FFMA.FTZ R138, R177, R53.reuse, -R126.reuse ;  /* 0x00000035b18a7223 */ /* 0x180fe2000001087e */
[-CC-:B------:R-:W-:Y:S07]  /*13da0*/  FFMA.FTZ R134, R197, R53.reuse, -R126.reuse ;  /* 0x00000035c5867223 */ /* 0x180fee000001087e */
        /* <DEDUP_REMOVED lines=10> */
[----:B---3--:R-:W-:Y:S01]  /*13e50*/  F2FP.F16.F32.PACK_AB R63, R116, R117 ;  /* 0x00000075743f723e */ /* 0x008fe200000000ff */
[-CC-:B------:R-:W-:Y:S07]  /*13e60*/  FFMA.FTZ R148, R171, R53.reuse, -R126.reuse ;  /* 0x00000035ab947223 */ /* 0x180fee000001087e */
[----:B------:R-:W3:Y:S01]  /*13e70*/  MUFU.EX2 R123, R123 ;  /* 0x0000007b007b7308 */ /* 0x000ee20000000800 */
        /* <DEDUP_REMOVED lines=106> */
[----:B------:R-:W-:Y:S01]  /*14520*/  MUFU.EX2 R99, R99 ;  /* 0x0000006300637308 */ /* 0x000fe20000000800 */
        /* <DEDUP_REMOVED lines=31> */
[-CC-:B------:R-:W-:Y:S07]  /*14720*/  FFMA.FTZ R139, R139, R53.reuse, -R126.reuse ;  /* 0x000000358b8b7223 */ /* 0x180fee000001087e */
[----:B------:R-:W3:Y:S01]  /*14730*/  MUFU.EX2 R187, R189 ;  /* 0x000000bd00bb7308 */ /* 0x000ee20000000800 */
[-CC-:B------:R-:W-:Y:S01]  /*14740*/  FFMA.FTZ R122, R122, R53.reuse, -R126.reuse ;  /* 0x000000357a7a7223 */ /* 0x180fe2000001087e */
[C---:B--2---:R-:W-:Y:S08]  /*14750*/  HMMA.16816.F32 R4, R60.reuse, R76, R4 ;  /* 0x0000004c3c04723c */ /* 0x044ff00000001804 */
[----:B------:R-:W-:Y:S01]  /*14760*/  MUFU.EX2 R144, R144 ;  /* 0x0000009000907308 */ /* 0x000fe20000000800 */
[-C--:B------:R-:W-:Y:S01]  /*14770*/  FFMA.FTZ R55, R55, R53.reuse, -R126 ;  /* 0x0000003537377223 */ /* 0x080fe2000001087e */
[-CC-:B------:R-:W-:Y:S01]  /*14780*/  FFMA.FTZ R166, R133, R53.reuse, -R128.reuse ;  /* 0x0000003585a67223 */ /* 0x180fe20000010880 */
[-CC-:B------:R-:W-:Y:S07]  /*14790*/  FFMA.FTZ R135, R135, R53.reuse, -R128.reuse ;  /* 0x0000003587877223 */ /* 0x180fee0000010880 */
[----:B------:R-:W2:Y:S01]  /*147a0*/  MUFU.EX2 R181, R181 ;  /* 0x000000b500b57308 */ /* 0x000ea20000000800 */
[--C-:B------:R-:W-:Y:S01]  /*147b0*/  FFMA.FTZ R121, R121, R53, -R128.reuse ;  /* 0x0000003579797223 */ /* 0x100fe20000010880 */
[C---:B------:R-:W-:Y:S01]  /*147c0*/  HMMA.16816.F32 R8, R60.reuse, R78, R8 ;  /* 0x0000004e3c08723c */ /* 0x040fe20000001808 */
[----:B------:R-:W-:Y:S07]  /*147d0*/  LDSM.16.MT88.4 R76, [R59+0x800] ;  /* 0x000800003b4c783b */ /* 0x000fee0000004200 */
[----:B------:R-:W-:Y:S01]  /*147e0*/  MUFU.EX2 R146, R146 ;  /* 0x0000009200927308 */ /* 0x000fe20000000800 */
[----:B------:R-:W-:Y:S01]  /*147f0*/  FFMA.FTZ R127, R56, R229, R127 ;  /* 0x000000e5387f7223 */ /* 0x000fe2000001007f */
[-C--:B------:R-:W-:Y:S01]  /*14800*/  FFMA.FTZ R128, R124, R53.reuse, -R128 ;  /* 0x000000357c807223 */ /* 0x080fe20000010880 */
[----:B------:R-:W-:Y:S07]  /*14810*/  FFMA.FTZ R130, R57, R228, R130 ;  /* 0x000000e439827223 */ /* 0x000fee0000010082 */
[----:B------:R-:W4:Y:S01]  /*14820*/  MUFU.EX2 R171, R173 ;  /* 0x000000ad00ab7308 */ /* 0x000f220000000800 */
[-C--:B------:R-:W-:Y:S01]  /*14830*/  FFMA.FTZ R57, R131, R53.reuse, -R126 ;  /* 0x0000003583397223 */ /* 0x080fe2000001087e */
[C---:B-----5:R-:W-:Y:S08]  /*14840*/  HMMA.16816.F32 R12, R60.reuse, R80, R12 ;  /* 0x000000503c0c723c */ /* 0x060ff0000000180c */
[----:B------:R-:W-:Y:S01]  /*14850*/  MUFU.EX2 R148, R148 ;  /* 0x0000009400947308 */ /* 0x000fe20000000800 */
[----:B------:R-:W-:Y:S01]  /*14860*/  FADD.FTZ R130, R129, R130 ;  /* 0x0000008281827221 */ /* 0x000fe20000010000 */
[----:B------:R-:W-:Y:S01]  /*14870*/  FFMA.FTZ R126, R54, R53, -R126 ;  /* 0x00000035367e7223 */ /* 0x000fe2000001087e */
[----:B------:R-:W-:Y:S07]  /*14880*/  ISETP.GT.AND P0, PT, R214, R207, PT ;  /* 0x000000cfd600720c */ /* 0x000fee0003f04270 */
[----:B------:R-:W5:Y:S01]  /*14890*/  MUFU.EX2 R169, R169 ;  /* 0x000000a900a97308 */ /* 0x000f620000000800 */
[----:B------:R-:W-:Y:S01]  /*148a0*/  FADD.FTZ R117, R117, R130 ;  /* 0x0000008275757221 */ /* 0x000fe20000010000 */
[C---:B------:R-:W-:Y:S01]  /*148b0*/  HMMA.16816.F32 R16, R60.reuse, R82, R16 ;  /* 0x000000523c10723c */ /* 0x040fe20000001810 */
[----:B------:R-:W-:Y:S07]  /*148c0*/  LDSM.16.MT88.4 R80, [R58+0xb800] ;  /* 0x00b800003a50783b */ /* 0x000fee0000004200 */
[----:B------:R-:W-:Y:S01]  /*148d0*/  MUFU.EX2 R150, R150 ;  /* 0x0000009600967308 */ /* 0x000fe20000000800 */
[----:B------:R-:W-:Y:S01]  /*148e0*/  FADD.FTZ R116, R116, R117 ;  /* 0x0000007574747221 */ /* 0x000fe20000010000 */
[----:B------:R-:W-:Y:S08]  /*148f0*/  IMAD.MOV.U32 R117, RZ, RZ, R0 ;  /* 0x000000ffff757224 */ /* 0x000ff000078e0000 */
[----:B------:R-:W5:Y:S01]  /*14900*/  MUFU.EX2 R163, R165 ;  /* 0x000000a500a37308 */ /* 0x000f620000000800 */
[----:B------:R-:W-:Y:S01]  /*14910*/  FADD.FTZ R93, R93, R116 ;  /* 0x000000745d5d7221 */ /* 0x000fe20000010000 */
[C---:B------:R-:W-:Y:S08]  /*14920*/  HMMA.16816.F32 R20, R60.reuse, R84, R20 ;  /* 0x000000543c14723c */ /* 0x040ff00000001814 */
[----:B------:R-:W-:Y:S01]  /*14930*/  MUFU.EX2 R152, R152 ;  /* 0x0000009800987308 */ /* 0x000fe20000000800 */
[----:B------:R-:W-:Y:S01]  /*14940*/  FADD.FTZ R92, R92, R93 ;  /* 0x0000005d5c5c7221 */ /* 0x000fe20000010000 */
[----:B------:R-:W-:Y:S08]  /*14950*/  IMAD.MOV.U32 R116, RZ, RZ, R52 ;  /* 0x000000ffff747224 */ /* 0x000ff000078e0034 */
        /* <DEDUP_REMOVED lines=32> */
[C---:B-1----:R-:W-:Y:S09]  /*14b60*/  HMMA.16816.F32 R4, R60.reuse, R72, R4 ;  /* 0x000000483c04723c */ /* 0x042ff20000001804 */
[----:B------:R-:W-:Y:S10]  /*14b70*/  MUFU.EX2 R53, R55 ;  /* 0x0000003700357308 */ /* 0x000ff40000000800 */
[----:B------:R-:W-:Y:S01]  /*14b80*/  MUFU.EX2 R126, R126 ;  /* 0x0000007e007e7308 */ /* 0x000fe20000000800 */
        /* <DEDUP_REMOVED lines=178> */
.L_x_5680:
        /* <DEDUP_REMOVED lines=10> */
.L_x_5701:
[----:B----4-:R-:W-:Y:S01]  /*15750*/  FADD.FTZ R6, R10, R11 ;  /* 0x0000000b0a067221 */ /* 0x010fe20000010000 */
[----:B------:R-:W3:Y:S01]  /*15760*/  MUFU.RCP R9, R7 ;  /* 0x0000000700097308 */ /* 0x000ee20000001000 */
[C---:B------:R-:W-:Y:S01]  /*15770*/  SHF.L.U32 R11, R119.reuse, 0x1, RZ ;  /* 0x00000001770b7819 */ /* 0x040fe200000006ff */
[----:B------:R-:W-:Y:S05]  /*15780*/  WARPSYNC.ALL ;  /* 0x0000000000007948 */ /* 0x000fea0003800000 */
[----:B------:R-:W-:Y:S01]  /*15790*/  SHF.L.U32 R4, R119, 0x3, RZ ;  /* 0x0000000377047819 */ /* 0x000fe200000006ff */
[----:B------:R-:W2:Y:S01]  /*157a0*/  MUFU.RCP R8, R6 ;  /* 0x0000000600087308 */ /* 0x000ea20000001000 */
[----:B------:R-:W-:Y:S01]  /*157b0*/  BAR.SYNC.DEFER_BLOCKING 0x0 ;  /* 0x0000000000007b1d */ /* 0x000fe20000010000 */
[----:B------:R-:W-:-:S02]  /*157c0*/  FSETP.NE.FTZ.AND P1, PT, R7, RZ, PT ;  /* 0x000000ff0700720b */ /* 0x000fc40003f35000 */
[----:B------:R-:W-:Y:S02]  /*157d0*/  LOP3.LUT R11, R192, 0x6, R11, 0xf8, !PT ;  /* 0x00000006c00b7812 */ /* 0x000fe400078ef80b */
[----:B------:R-:W-:Y:S02]  /*157e0*/  LOP3.LUT R14, R4, 0xc0, RZ, 0xc0, !PT ;  /* 0x000000c0040e7812 */ /* 0x000fe400078ec0ff */
[----:B------:R-:W-:Y:S02]  /*157f0*/  FSETP.NE.FTZ.AND P0, PT, R6, RZ, PT ;  /* 0x000000ff0600720b */ /* 0x000fe40003f15000 */
[----:B---3--:R-:W-:Y:S02]  /*15800*/  FSEL R10, R9, 1, P1 ;  /* 0x3f800000090a7808 */ /* 0x008fe40000800000 */
[----:B------:R-:W-:Y:S02]  /*15810*/  LOP3.LUT R12, R11, 0x20, R4, 0xf8, !PT ;  /* 0x000000200b0c7812 */ /* 0x000fe400078ef804 */
[----:B------:R-:W-:Y:S01]  /*15820*/  LOP3.LUT R9, R14, 0x18, R119, 0xf8, !PT ;  /* 0x000000180e097812 */ /* 0x000fe200078ef877 */
[C---:B------:R-:W-:Y:S01]  /*15830*/  FMUL.FTZ R112, R10.reuse, R112 ;  /* 0x000000700a707220 */ /* 0x040fe20000410000 */
[C---:B------:R-:W-:Y:S01]  /*15840*/  FMUL.FTZ R113, R10.reuse, R113 ;  /* 0x000000710a717220 */ /* 0x040fe20000410000 */
[----:B------:R-:W-:Y:S01]  /*15850*/  FMUL.FTZ R108, R10, R108 ;  /* 0x0000006c0a6c7220 */ /* 0x000fe20000410000 */
[----:B--2---:R-:W-:Y:S01]  /*15860*/  FSEL R8, R8, 1, P0 ;  /* 0x3f80000008087808 */ /* 0x004fe20000000000 */
[----:B------:R-:W-:Y:S01]  /*15870*/  FMUL.FTZ R109, R10, R109 ;  /* 0x0000006d0a6d7220 */ /* 0x000fe20000410000 */
[----:B------:R-:W-:Y:S01]  /*15880*/  LOP3.LUT R9, R12, R9, RZ, 0xfc, !PT ;  /* 0x000000090c097212 */ /* 0x000fe200078efcff */
        /* <DEDUP_REMOVED lines=28> */
[----:B------:R-:W-:Y:S01]  /*15a50*/  LEA R9, R9, R194, 0x2 ;  /* 0x000000c209097211 */ /* 0x000fe200078e10ff */
[----:B------:R-:W-:Y:S01]  /*15a60*/  FMUL.FTZ R101, R10, R101 ;  /* 0x000000650a657220 */ /* 0x000fe20000410000 */
[----:B------:R-:W-:Y:S01]  /*15a70*/  LOP3.LUT R4, R4, 0x80, RZ, 0xc0, !PT ;  /* 0x0000008004047812 */ /* 0x000fe200078ec0ff */
[C---:B------:R-:W-:Y:S01]  /*15a80*/  FMUL.FTZ R96, R10.reuse, R96 ;  /* 0x000000600a607220 */ /* 0x040fe20000410000 */
[C---:B------:R-:W-:Y:S01]  /*15a90*/  IADD3 R11, PT, PT, R9.reuse, -R8, RZ ;  /* 0x80000008090b7210 */ /* 0x040fe20007ffe0ff */
[C---:B------:R-:W-:Y:S01]  /*15aa0*/  FMUL.FTZ R97, R10.reuse, R97 ;  /* 0x000000610a617220 */ /* 0x040fe20000410000 */
[----:B------:R-:W-:Y:S01]  /*15ab0*/  IADD3 R8, PT, PT, R9, -R4, RZ ;  /* 0x8000000409087210 */ /* 0x000fe20007ffe0ff */
[C---:B------:R-:W-:Y:S01]  /*15ac0*/  FMUL.FTZ R92, R10.reuse, R92 ;  /* 0x0000005c0a5c7220 */ /* 0x040fe20000410000 */
[----:B------:R-:W-:Y:S01]  /*15ad0*/  IADD3 R4, PT, PT, R11, -R4, RZ ;  /* 0x800000040b047210 */ /* 0x000fe20007ffe0ff */
[C---:B------:R-:W-:Y:S01]  /*15ae0*/  FMUL.FTZ R93, R10.reuse, R93 ;  /* 0x0000005d0a5d7220 */ /* 0x040fe20000410000 */
[----:B------:R-:W-:Y:S01]  /*15af0*/  STS.64 [R9], R112 ;  /* 0x0000007009007388 */ /* 0x000fe20000000a00 */
[C---:B------:R-:W-:Y:S01]  /*15b00*/  FMUL.FTZ R88, R10.reuse, R88 ;  /* 0x000000580a587220 */ /* 0x040fe20000410000 */
[C---:B------:R-:W-:Y:S01]  /*15b10*/  FMUL.FTZ R89, R10.reuse, R89 ;  /* 0x000000590a597220 */ /* 0x040fe20000410000 */
[C---:B------:R-:W-:Y:S01]  /*15b20*/  FMUL.FTZ R84, R10.reuse, R84 ;  /* 0x000000540a547220 */ /* 0x040fe20000410000 */
[----:B------:R-:W-:Y:S01]  /*15b30*/  STS.64 [R9+0x400], R114 ;  /* 0x0004007209007388 */ /* 0x000fe20000000a00 */
        /* <DEDUP_REMOVED lines=10> */
[----:B------:R-:W-:Y:S01]  /*15be0*/  FMUL.FTZ R69, R10, R69 ;  /* 0x000000450a457220 */ /* 0x000fe20000410000 */
        /* <DEDUP_REMOVED lines=22> */
[----:B------:R-:W2:Y:S01]  /*15d50*/  @P1 MUFU.LG2 R7, R7 ;  /* 0x0000000700071308 */ /* 0x000ea20000000c00 */
[----:B------:R-:W-:-:S02]  /*15d60*/  LOP3.LUT R14, R118, 0xd8, RZ, 0xc0, !PT ;  /* 0x000000d8760e7812 */ /* 0x000fc400078ec0ff */
[----:B------:R1:W5:Y:S01]  /*15d70*/  LD.E R53, desc[UR4][R2.64+0xcc] ;  /* 0x0000cc0402357980 */ /* 0x000362000c101900 */
[----:B------:R-:W-:Y:S02]  /*15d80*/  LOP3.LUT R10, R193, 0x30, RZ, 0xc0, !PT ;  /* 0x00000030c10a7812 */ /* 0x000fe400078ec0ff */
[----:B------:R-:W-:Y:S01]  /*15d90*/  SHF.R.U32.HI R55, RZ, 0x2, R119 ;  /* 0x00000002ff377819 */ /* 0x000fe20000011677 */
[----:B------:R1:W5:Y:S01]  /*15da0*/  LD.E.64 R60, desc[UR4][R2.64+0x78] ;  /* 0x00007804023c7980 */ /* 0x000362000c101b00 */
[----:B------:R-:W1:Y:S03]  /*15db0*/  @P0 MUFU.LG2 R6, R6 ;  /* 0x0000000600060308 */ /* 0x000e660000000c00 */
[----:B------:R4:W5:Y:S01]  /*15dc0*/  LD.E.64 R58, desc[UR4][R2.64+0xa8] ;  /* 0x0000a804023a7980 */ /* 0x000962000c101b00 */
[----:B------:R-:W-:-:S04]  /*15dd0*/  LOP3.LUT R193, R14, 0x18, R193, 0x78, !PT ;  /* 0x000000180ec17812 */ /* 0x000fc800078e78c1 */
[----:B------:R-:W-:Y:S01]  /*15de0*/  LOP3.LUT R193, R193, 0xf24, R118, 0xf8, !PT ;  /* 0x00000f24c1c17812 */ /* 0x000fe200078ef876 */
[----:B--2---:R-:W-:Y:S01]  /*15df0*/  @P1 FMUL.FTZ R8, R7, 0.69314718246459960938 ;  /* 0x3f31721807081820 */ /* 0x004fe20000410000 */
[----:B---3--:R-:W-:Y:S02]  /*15e00*/  SHF.L.U32 R4, R213, 0x6, RZ ;  /* 0x00000006d5047819 */ /* 0x008fe400000006ff */
[----:B------:R-:W-:Y:S01]  /*15e10*/  LEA R194, R193, R194, 0x2 ;  /* 0x000000c2c1c27211 */ /* 0x000fe200078e10ff */
[----:B------:R-:W-:Y:S01]  /*15e20*/  BAR.SYNC.DEFER_BLOCKING 0x0 ;  /* 0x0000000000007b1d */ /* 0x000fe20000010000 */
[----:B------:R-:W-:Y:S01]  /*15e30*/  MOV R56, 0xff800000 ;  /* 0xff80000000387802 */ /* 0x000fe20000000f00 */
[----:B-1----:R-:W-:Y:S01]  /*15e40*/  @P0 FMUL.FTZ R7, R6, 0.69314718246459960938 ;  /* 0x3f31721806070820 */ /* 0x002fe20000410000 */
[----:B------:R-:W-:Y:S01]  /*15e50*/  MOV R54, 0xff800000 ;  /* 0xff80000000367802 */ /* 0x000fe20000000f00 */
[C---:B-----5:R-:W-:Y:S01]  /*15e60*/  @P1 FFMA.FTZ R56, R5.reuse, R52, R8 ;  /* 0x0000003405381223 */ /* 0x060fe20000010008 */
[----:B------:R-:W-:Y:S01]  /*15e70*/  LOP3.LUT R55, R10, 0x7, R55, 0xf8, !PT ;  /* 0x000000070a377812 */ /* 0x000fe200078ef837 */
[----:B------:R-:W-:Y:S01]  /*15e80*/  @P0 FFMA.FTZ R54, R5, R0, R7 ;  /* 0x0000000005360223 */ /* 0x000fe20000010007 */
        /* <DEDUP_REMOVED lines=13> */
[----:B------:R-:W-:-:S04]  /*15f60*/  IMAD R12, R12, R15, R222 ;  /* 0x0000000f0c0c7224 */ /* 0x000fc800078e02de */
[----:B------:R-:W-:Y:S02]  /*15f70*/  IMAD R52, R13, R12, R4 ;  /* 0x0000000c0d347224 */ /* 0x000fe400078e0204 */
[----:B------:R4:W1:Y:S04]  /*15f80*/  LDS.128 R12, [R194+0x4800] ;  /* 0x00480000c20c7984 */ /* 0x0008680000000c00 */
[----:B------:R4:W1:Y:S01]  /*15f90*/  LDS.128 R4, [R194+0x5800] ;  /* 0x00580000c2047984 */ /* 0x0008620000000c00 */
[----:B--23--:R-:W-:Y:S05]  /*15fa0*/  @P0 BRA `(.L_x_5690) ;  /* 0x0000000000240947 */ /* 0x00cfea0003800000 */
        /* <DEDUP_REMOVED lines=9> */
.L_x_5690:
[----:B------:R-:W-:Y:S05]  /*16040*/  BSYNC.RECONVERGENT B0 ;  /* 0x0000000000007941 */ /* 0x000fea0003800200 */
.L_x_5689:
[----:B------:R-:W-:Y:S01]  /*16050*/  SHF.R.U32.HI R119, RZ, 0x3, R119 ;  /* 0x00000003ff777819 */ /* 0x000fe20000011677 */
[----:B------:R3:W5:Y:S01]  /*16060*/  LD.E R2, desc[UR4][R2.64+0xc0] ;  /* 0x0000c00402027980 */ /* 0x000762000c101900 */
[----:B------:R-:W-:Y:S01]  /*16070*/  LOP3.LUT R57, R118, 0x1c, RZ, 0xc0, !PT ;  /* 0x0000001c76397812 */ /* 0x000fe200078ec0ff */
[----:B------:R-:W-:Y:S01]  /*16080*/  IMAD R52, R52, R53, RZ ;  /* 0x0000003534347224 */ /* 0x000fe200078e02ff */
[C---:B------:R-:W-:Y:S01]  /*16090*/  ISETP.GE.AND P2, PT, R119.reuse, R202, PT ;  /* 0x000000ca7700720c */ /* 0x040fe20003f46270 */
[C---:B------:R-:W-:Y:S01]  /*160a0*/  VIADD R55, R119.reuse, 0x10 ;  /* 0x0000001077377836 */ /* 0x040fe20000000000 */
[----:B------:R-:W-:Y:S01]  /*160b0*/  BSSY.RECONVERGENT B0, `(.L_x_5691) ;  /* 0x0000014000007945 */ /* 0x000fe20003800200 */
[----:B------:R-:W-:-:S03]  /*160c0*/  VIADD R53, R119, 0x30 ;  /* 0x0000003077357836 */ /* 0x000fc60000000000 */
[-C--:B------:R-:W-:Y:S01]  /*160d0*/  ISETP.GE.AND P1, PT, R55, R202.reuse, PT ;  /* 0x000000ca3700720c */ /* 0x080fe20003f26270 */
[----:B------:R-:W-:Y:S01]  /*160e0*/  VIADD R55, R119, 0x20 ;  /* 0x0000002077377836 */ /* 0x000fe20000000000 */
[-C--:B------:R-:W-:Y:S01]  /*160f0*/  ISETP.GE.AND P6, PT, R53, R202.reuse, PT ;  /* 0x000000ca3500720c */ /* 0x080fe20003fc6270 */
[----:B------:R-:W-:Y:S01]  /*16100*/  IMAD R119, R119, 0x60, R57 ;  /* 0x0000006077777824 */ /* 0x000fe200078e0239 */
[----:B------:R-:W-:Y:S02]  /*16110*/  LOP3.LUT R53, R57, 0x20, RZ, 0xfc, !PT ;  /* 0x0000002039357812 */ /* 0x000fe400078efcff */
[----:B------:R-:W-:Y:S02]  /*16120*/  ISETP.GE.AND P5, PT, R55, R202, PT ;  /* 0x000000ca3700720c */ /* 0x000fe40003fa6270 */
[----:B------:R-:W-:-:S04]  /*16130*/  IADD3 R119, P0, PT, R119, R52, RZ ;  /* 0x0000003477777210 */ /* 0x000fc80007f1e0ff */
        /* <DEDUP_REMOVED lines=11> */
.L_x_5692:
[----:B------:R-:W-:Y:S05]  /*161f0*/  BSYNC.RECONVERGENT B0 ;  /* 0x0000000000007941 */ /* 0x000fea0003800200 */
.L_x_5691:
        /* <DEDUP_REMOVED lines=14> */
.L_x_5694:
[----:B------:R-:W-:Y:S05]  /*162e0*/  BSYNC.RECONVERGENT B0 ;  /* 0x0000000000007941 */ /* 0x000fea0003800200 */
.L_x_5693:
        /* <DEDUP_REMOVED lines=14> */
.L_x_5696:
[----:B------:R-:W-:Y:S05]  /*163d0*/  BSYNC.RECONVERGENT B0 ;  /* 0x0000000000007941 */ /* 0x000fea0003800200 */
.L_x_5695:
[----:B------:R-:W-:-:S04]  /*163e0*/  MOV R213, 0x0 ;  /* 0x0000000000d57802 */ /* 0x000fc80000000f00 */
[----:B-12345:R-:W-:Y:S05]  /*163f0*/  @P6 RET.REL.NODEC R212 `(_ZN5flash24flash_fwd_splitkv_kernelI23Flash_fwd_kernel_traitsILi96ELi64ELi128ELi4ELb0ELb0EN7cutlass6half_tE19Flash_kernel_traitsILi96ELi64ELi128ELi4ES3_EELb0ELb1ELb1ELb0ELb0ELb1ELb1ELb0EEEvNS_16Flash_fwd_paramsE) ;  /* 0xfffffe9cd4006950 */ /* 0x03efea0003c3ffff */
        /* <DEDUP_REMOVED lines=10> */
[----:B-1----:R-:W-:Y:S05]  /*164a0*/  @P0 RET.REL.NODEC R212 `(_ZN5flash24flash_fwd_splitkv_kernelI23Flash_fwd_kernel_traitsILi96ELi64ELi128ELi4ELb0ELb0EN7cutlass6half_tE19Flash_kernel_traitsILi96ELi64ELi128ELi4ES3_EELb0ELb1ELb1ELb0ELb0ELb1ELb1ELb0EEEvNS_16Flash_fwd_paramsE) ;  /* 0xfffffe98d4d40950 */ /* 0x002fea0003c3ffff */
[----:B------:R-:W-:Y:S01]  /*164b0*/  LEA R2, P0, R119, R60, 0x2 ;  /* 0x0000003c77027211 */ /* 0x000fe200078010ff */
[----:B------:R-:W-:-:S03]  /*164c0*/  IMAD.MOV.U32 R213, RZ, RZ, 0x0 ;  /* 0x00000000ffd57424 */ /* 0x000fc600078e00ff */
[----:B------:R-:W-:-:S05]  /*164d0*/  LEA.HI.X R3, R119, R61, R52, 0x2, P0 ;  /* 0x0000003d77037211 */ /* 0x000fca00000f1434 */
[----:B------:R1:W-:Y:S02]  /*164e0*/  ST.E.128 desc[UR4][R2.64+0x4900], R4 ;  /* 0x0049000402007985 */ /* 0x0003e4000c101d04 */
[----:B-1----:R-:W-:Y:S05]  /*164f0*/  RET.REL.NODEC R212 `(_ZN5flash24flash_fwd_splitkv_kernelI23Flash_fwd_kernel_traitsILi96ELi64ELi128ELi4ELb0ELb0EN7cutlass6half_tE19Flash_kernel_traitsILi96ELi64ELi128ELi4ES3_EELb0ELb1ELb1ELb0ELb0ELb1ELb1ELb0EEEvNS_16Flash_fwd_paramsE) ;  /* 0xfffffe98d4c07950 */ /* 0x002fea0003c3ffff */
.L_x_5688:
[----:B------:R-:W-:Y:S01]  /*16500*/  MOV R9, 0x2 ;  /* 0x0000000200097802 */ /* 0x000fe20000000f00 */
[----:B------:R-:W-:Y:S01]  /*16510*/  IMAD.MOV.U32 R4, RZ, RZ, 0x1f ;  /* 0x0000001fff047424 */ /* 0x000fe200078e00ff */
[----:B------:R-:W-:-:S07]  /*16520*/  MOV R6, 0xffffffff ;  /* 0xffffffff00067802 */ /* 0x000fce0000000f00 */
[----:B-1---5:R-:W-:Y:S05]  /*16530*/  WARPSYNC.COLLECTIVE R6, `(.L_x_5697) ;  /* 0x0000000006087348 */ /* 0x022fea0003c00000 */
[----:B------:R2:W3:Y:S02]  /*16540*/  SHFL.BFLY P0, R11, R229, R9, R4 ;  /* 0x0c000009e50b7389 */ /* 0x0004e40000000004 */
[----:B-123-5:R-:W-:Y:S05]  /*16550*/  ENDCOLLECTIVE ;  /* 0x000000000000791b */ /* 0x02efea0003800000 */
.L_x_5697:
[----:B------:R-:W-:Y:S02]  /*16560*/  IMAD.MOV.U32 R8, RZ, RZ, R11 ;  /* 0x000000ffff087224 */ /* 0x000fe400078e000b */
[----:B------:R-:W-:Y:S02]  /*16570*/  IMAD.MOV.U32 R9, RZ, RZ, 0x1 ;  /* 0x00000001ff097424 */ /* 0x000fe400078e00ff */
[----:B------:R-:W-:-:S05]  /*16580*/  FADD.FTZ R8, R8, R229 ;  /* 0x000000e508087221 */ /* 0x000fca0000010000 */
[----:B------:R-:W-:-:S07]  /*16590*/  MOV R229, R8 ;  /* 0x0000000800e57202 */ /* 0x000fce0000000f00 */
[----:B------:R-:W-:Y:S05]  /*165a0*/  WARPSYNC.COLLECTIVE R6, `(.L_x_5698) ;  /* 0x0000000006087348 */ /* 0x000fea0003c00000 */
[----:B------:R1:W2:Y:S02]  /*165b0*/  SHFL.BFLY P0, R11, R229, R9, R4 ;  /* 0x0c000009e50b7389 */ /* 0x0002a40000000004 */
[----:B-12---:R-:W-:Y:S05]  /*165c0*/  ENDCOLLECTIVE ;  /* 0x000000000000791b */ /* 0x006fea0003800000 */
.L_x_5698:
[----:B------:R-:W-:Y:S01]  /*165d0*/  MOV R229, R228 ;  /* 0x000000e400e57202 */ /* 0x000fe20000000f00 */
[----:B------:R-:W-:Y:S01]  /*165e0*/  IMAD.MOV.U32 R9, RZ, RZ, 0x2 ;  /* 0x00000002ff097424 */ /* 0x000fe200078e00ff */
[----:B------:R-:W-:-:S07]  /*165f0*/  MOV R7, R11 ;  /* 0x0000000b00077202 */ /* 0x000fce0000000f00 */
[----:B------:R-:W-:Y:S05]  /*16600*/  WARPSYNC.COLLECTIVE R6, `(.L_x_5699) ;  /* 0x0000000006087348 */ /* 0x000fea0003c00000 */
[----:B------:R1:W2:Y:S02]  /*16610*/  SHFL.BFLY P0, R11, R229, R9, R4 ;  /* 0x0c000009e50b7389 */ /* 0x0002a40000000004 */
[----:B-12---:R-:W-:Y:S05]  /*16620*/  ENDCOLLECTIVE ;  /* 0x000000000000791b */ /* 0x006fea0003800000 */
.L_x_5699:
[----:B------:R-:W-:Y:S01]  /*16630*/  FADD.FTZ R7, R8, R7 ;  /* 0x0000000708077221 */ /* 0x000fe20000010000 */
[----:B------:R-:W-:Y:S01]  /*16640*/  FADD.FTZ R10, R11, R228 ;  /* 0x000000e40b0a7221 */ /* 0x000fe20000010000 */
[----:B------:R-:W-:-:S04]  /*16650*/  MOV R9, 0x1 ;  /* 0x0000000100097802 */ /* 0x000fc80000000f00 */
[----:B------:R-:W-:-:S07]  /*16660*/  MOV R229, R10 ;  /* 0x0000000a00e57202 */ /* 0x000fce0000000f00 */
[----:B------:R-:W-:Y:S05]  /*16670*/  WARPSYNC.COLLECTIVE R6, `(.L_x_5700) ;  /* 0x0000000006087348 */ /* 0x000fea0003c00000 */
[----:B------:R1:W2:Y:S02]  /*16680*/  SHFL.BFLY P0, R11, R229, R9, R4 ;  /* 0x0c000009e50b7389 */ /* 0x0002a40000000004 */
[----:B-12---:R-:W-:Y:S05]  /*16690*/  ENDCOLLECTIVE ;  /* 0x000000000000791b */ /* 0x006fea0003800000 */
.L_x_5700:
[----:B------:R-:W-:Y:S05]  /*166a0*/  BRA `(.L_x_5701) ;  /* 0xfffffff000287947 */ /* 0x000fea000383ffff */
.L_x_5702:
        /* <DEDUP_REMOVED lines=13> */
.L_x_11671:


//--------------------- .text._ZN5flash24flash_fwd_splitkv_kernelI23Flash_fwd_kernel_traitsILi96ELi64ELi128ELi4ELb0ELb0EN7cutlass6half_tE19Flash_kernel_traitsILi96ELi64ELi128ELi4ES3_EELb0ELb1ELb0ELb0ELb1ELb0ELb1ELb1EEEvNS_16Flash_fwd_paramsE --------------------------
	.section	.text._ZN5flash24flash_fwd_splitkv_kernelI23Flash_fwd_kernel_traitsILi96ELi64ELi128ELi4ELb0ELb0EN7cutlass6half_tE19Flash_kernel_traitsILi96ELi64ELi128ELi4ES3_EELb0ELb1ELb0ELb0ELb1ELb0ELb1ELb1EEEvNS_16Flash_fwd_paramsE,"ax",@progbits
	.align	128
        .global         _ZN5flash24flash_fwd_splitkv_kernelI23Flash_fwd_kernel_traitsILi96ELi64ELi128ELi4ELb0ELb0EN7cutlass6half_tE19Flash_kernel_traitsILi96ELi64ELi128ELi4ES3_EELb0ELb1ELb0ELb0ELb1ELb0ELb1ELb1EEEvNS_16Flash_fwd_paramsE
        .type           _ZN5flash24flash_fwd_splitkv_kernelI23Flash_fwd_kernel_traitsILi96ELi64ELi128ELi4ELb0ELb0EN7cutlass6half_tE19Flash_kernel_traitsILi96ELi64ELi128ELi4ES3_EELb0ELb1ELb0ELb0ELb1ELb0ELb1ELb1EEEvNS_16Flash_fwd_paramsE,@function
        .size           _ZN5flash24flash_fwd_splitkv_kernelI23Flash_fwd_kernel_traitsILi96ELi64ELi128ELi4ELb0ELb0EN7cutlass6half_tE19Flash_kernel_traitsILi96ELi64ELi128ELi4ES3_EELb0ELb1ELb0ELb0ELb1ELb0ELb1ELb1EEEvNS_16Flash_fwd_paramsE,(.L_x_11672 - _ZN5flash24flash_fwd_splitkv_kernelI23Flash_fwd_kernel_traitsILi96ELi64ELi128ELi4ELb0ELb0EN7cutlass6half_tE19Flash_kernel_traitsILi96ELi64ELi128ELi4ES3_EELb0ELb1ELb0ELb0ELb1ELb0ELb1ELb1EEEvNS_16Flash_fwd_paramsE)
        .other          _ZN5flash24flash_fwd_splitkv_kernelI23Flash_fwd_kernel_traitsILi96ELi64ELi128ELi4ELb0ELb0EN7cutlass6half_tE19Flash_kernel_traitsILi96ELi64ELi128ELi4ES3_EELb0ELb1ELb0ELb0ELb1ELb0ELb1ELb1EEEvNS_16Flash_fwd_paramsE,@"STO_CUDA_ENTRY STV_DEFAULT"
_ZN5flash24flash_fwd_splitkv_kernelI23Flash_fwd_kernel_traitsILi96ELi64ELi128ELi4ELb0ELb0EN7cutlass6half_tE19Flash_kernel_traitsILi96ELi64ELi128ELi4ES3_EELb0ELb1ELb0ELb0ELb1ELb0ELb1ELb1EEEvNS_16Flash_fwd_paramsE:
.text._ZN5flash24flash_fwd_splitkv_kernelI23Flash_fwd_kernel_traitsILi96ELi64ELi128ELi4ELb0ELb0EN7cutlass6half_tE19Flash_kernel_traitsILi96ELi64ELi128ELi4ES3_EELb0ELb1ELb0ELb0ELb1ELb0ELb1ELb1EEEvNS_16Flash_fwd_paramsE:
        /* <DEDUP_REMOVED lines=29> */
[----:B------:R-:W-:Y:S05]  /*01d0*/  CALL.REL.NOINC `($_ZN5flash24flash_fwd_splitkv_kernelI23Flash_fwd_kernel_traitsILi96ELi64ELi128ELi4ELb0ELb0EN7cutlass6half_tE19Flash_kernel_traitsILi96ELi64ELi128ELi4ES3_EELb0ELb1ELb0ELb0ELb1ELb0ELb1ELb1EEEvNS_16Flash_fwd_paramsE$_ZN5flash30compute_attn_1rowblock_splitkvI23Flash_fwd_kernel_traitsILi96ELi64ELi128ELi4ELb0ELb0EN7cutlass6half_tE19Flash_kernel_traitsILi96ELi64ELi128ELi4ES3_EELb0ELb1ELb0ELb0ELb1ELb0ELb1ELb1ENS_16Flash_fwd_paramsEEEvRKT8_iiiii) ;  /* 0x0000000000087944 */ /* 0x000fea0003c00000 */
[----:B------:R-:W-:Y:S05]  /*01e0*/  BSYNC.RECONVERGENT B3 ;  /* 0x0000000000037941 */ /* 0x000fea0003800200 */
.L_x_5703:
[----:B------:R-:W-:Y:S05]  /*01f0*/  EXIT ;  /* 0x000000000000794d */ /* 0x000fea0003800000 */
        .type           $_ZN5flash24flash_fwd_splitkv_kernelI23Flash_fwd_kernel_traitsILi96ELi64ELi128ELi4ELb0ELb0EN7cutlass6half_tE19Flash_kernel_traitsILi96ELi64ELi128ELi4ES3_EELb0ELb1ELb0ELb0ELb1ELb0ELb1ELb1EEEvNS_16Flash_fwd_paramsE$_ZN5flash30compute_attn_1rowblock_splitkvI23Flash_fwd_kernel_traitsILi96ELi64ELi128ELi4ELb0ELb0EN7cutlass6half_tE19Flash_kernel_traitsILi96ELi64ELi128ELi4ES3_EELb0ELb1ELb0ELb0ELb1ELb0ELb1ELb1ENS_16Flash_fwd_paramsEEEvRKT8_iiiii,@function
        .size           $_ZN5flash24flash_fwd_splitkv_kernelI23Flash_fwd_kernel_traitsILi96ELi64ELi128ELi4ELb0ELb0EN7cutlass6half_tE19Flash_kernel_traitsILi96ELi64ELi128ELi4ES3_EELb0ELb1ELb0ELb0ELb1ELb0ELb1ELb1EEEvNS_16Flash_fwd_paramsE$_ZN5flash30compute_attn_1rowblock_splitkvI23Flash_fwd_kernel_traitsILi96ELi64ELi128ELi4ELb0ELb0EN7cutlass6half_tE19Flash_kernel_traitsILi96ELi64ELi128ELi4ES3_EELb0ELb1ELb0ELb0ELb1ELb0ELb1ELb1ENS_16Flash_fwd_paramsEEEvRKT8_iiiii,(.L_x_11672 - $_ZN5flash24flash_fwd_splitkv_kernelI23Flash_fwd_kernel_traitsILi96ELi64ELi128ELi4ELb0ELb0EN7cutlass6half_tE19Flash_kernel_traitsILi96ELi64ELi128ELi4ES3_EELb0ELb1ELb0ELb0ELb1ELb0ELb1ELb1EEEvNS_16Flash_fwd_paramsE$_ZN5flash30compute_attn_1rowblock_splitkvI23Flash_fwd_kernel_traitsILi96ELi64ELi128ELi4ELb0ELb0EN7cutlass6half_tE19Flash_kernel_traitsILi96ELi64ELi128ELi4ES3_EELb0ELb1ELb0ELb0ELb1ELb0ELb1ELb1ENS_16Flash_fwd_paramsEEEvRKT8_iiiii)
$_ZN5flash24flash_fwd_splitkv_kernelI23Flash_fwd_kernel_traitsILi96ELi64ELi128ELi4ELb0ELb0EN7cutlass6half_tE19Flash_kernel_traitsILi96ELi64ELi128ELi4ES3_EELb0ELb1ELb0ELb0ELb1ELb0ELb1ELb1EEEvNS_16Flash_fwd_paramsE$_ZN5flash30compute_attn_1rowblock_splitkvI23Flash_fwd_kernel_traitsILi96ELi64ELi128ELi4ELb0ELb0EN7cutlass6half_tE19Flash_kernel_traitsILi96ELi64ELi128ELi4ES3_EELb0ELb1ELb0ELb0ELb1ELb0ELb1ELb1ENS_16Flash_fwd_paramsEEEvRKT8_iiiii:
        /* <DEDUP_REMOVED lines=39> */
.L_x_5705:
[----:B------:R-:W-:Y:S05]  /*0470*/  BSYNC.RECONVERGENT B0 ;  /* 0x0000000000007941 */ /* 0x000fea0003800200 */
.L_x_5704:
[----:B------:R-:W-:Y:S04]  /*0480*/  BSSY.RECONVERGENT B0, `(.L_x_5706) ;  /* 0x0000007000007945 */ /* 0x000fe80003800200 */
[----:B------:R-:W-:Y:S05]  /*0490*/  @!P3 BRA `(.L_x_5707) ;  /* 0x000000000014b947 */ /* 0x000fea0003800000 */
[----:B------:R-:W4:Y:S02]  /*04a0*/  LD.E.U8 R2, desc[UR4][R116.64+0x1b2] ;  /* 0x0001b20474027980 */ /* 0x000f24000c101100 */
[----:B----4-:R-:W-:-:S13]  /*04b0*/  ISETP.NE.AND P1, PT, R2, RZ, PT ;  /* 0x000000ff0200720c */ /* 0x010fda0003f25270 */
[----:B------:R-:W4:Y:S02]  /*04c0*/  @P1 LD.E R2, desc[UR4][R8.64+0x4] ;  /* 0x0000040408021980 */ /* 0x000f24000c101900 */
[----:B----45:R-:W-:-:S06]  /*04d0*/  @P1 IADD3 R87, PT, PT, R2, -R13, RZ ;  /* 0x8000000d02571210 */ /* 0x030fcc0007ffe0ff */
[----:B------:R4:W5:Y:S02]  /*04e0*/  @!P1 LD.E R87, desc[UR4][R8.64] ;  /* 0x0000000408579980 */ /* 0x000964000c101900 */
.L_x_5707:
[----:B------:R-:W-:Y:S05]  /*04f0*/  BSYNC.RECONVERGENT B0 ;  /* 0x0000000000007941 */ /* 0x000fea0003800200 */
.L_x_5706:
[----:B------:R-:W-:Y:S01]  /*0500*/  BSSY.RECONVERGENT B1, `(.L_x_5708) ;  /* 0x0000012000017945 */ /* 0x000fe20003800200 */
[----:B-----5:R-:W-:Y:S02]  /*0510*/  @P4 IADD3 R197, PT, PT, R3, -R0, RZ ;  /* 0x8000000003c54210 */ /* 0x020fe40007ffe0ff */
[----:B------:R-:W-:Y:S01]  /*0520*/  IADD3 R87, PT, PT, R87, -R12, RZ ;  /* 0x8000000c57577210 */ /* 0x000fe20007ffe0ff */
[----:B------:R-:W-:Y:S06]  /*0530*/  @!P0 BRA `(.L_x_5709) ;  /* 0x0000000000148947 */ /* 0x000fec0003800000 */
[----:B------:R-:W-:-:S05]  /*0540*/  IADD3 R2, P0, PT, R6, R108, RZ ;  /* 0x0000006c06027210 */ /* 0x000fca0007f1e0ff */
[----:B------:R-:W-:-:S06]  /*0550*/  IMAD.X R3, R7, 0x1, R107, P0 ;  /* 0x0000000107037824 */ /* 0x000fcc00000e066b */
[----:B------:R-:W5:Y:S02]  /*0560*/  LD.E R3, desc[UR4][R2.64] ;  /* 0x0000000402037980 */ /* 0x000f64000c101900 */
[----:B-----5:R-:W-:Y:S01]  /*0570*/  IADD3 R82, PT, PT, R3, -R12, RZ ;  /* 0x8000000c03527210 */ /* 0x020fe20007ffe0ff */
[----:B------:R-:W-:Y:S05]  /*0580*/  BRA `(.L_x_5710) ;  /* 0x0000000000247947 */ /* 0x000fea0003800000 */
.L_x_5709:
[----:B------:R-:W5:Y:S01]  /*0590*/  LD.E.64 R2, desc[UR4][R116.64+0x108] ;  /* 0x0001080474027980 */ /* 0x000f62000c101b00 */
[----:B------:R-:W-:Y:S01]  /*05a0*/  BSSY.RECONVERGENT B0, `(.L_x_5711) ;  /* 0x0000006000007945 */ /* 0x000fe20003800200 */
[----:B------:R-:W-:Y:S01]  /*05b0*/  IMAD.MOV.U32 R82, RZ, RZ, RZ ;  /* 0x000000ffff527224 */ /* 0x000fe200078e00ff */
[----:B-----5:R-:W-:-:S04]  /*05c0*/  ISETP.NE.U32.AND P0, PT, R2, RZ, PT ;  /* 0x000000ff0200720c */ /* 0x020fc80003f05070 */
[----:B------:R-:W-:-:S13]  /*05d0*/  ISETP.NE.AND.EX P0, PT, R3, RZ, PT, P0 ;  /* 0x000000ff0300720c */ /* 0x000fda0003f05300 */
[----:B------:R-:W-:Y:S05]  /*05e0*/  @!P0 BRA `(.L_x_5712) ;  /* 0x0000000000048947 */ /* 0x000fea0003800000 */
[----:B------:R1:W5:Y:S02]  /*05f0*/  LD.E R82, desc[UR4][R116.64+0xbc] ;  /* 0x0000bc0474527980 */ /* 0x000364000c101900 */
.L_x_5712:
[----:B------:R-:W-:Y:S05]  /*0600*/  BSYNC.RECONVERGENT B0 ;  /* 0x0000000000007941 */ /* 0x000fea0003800200 */
.L_x_5711:
[----:B-----5:R-:W-:Y:S02]  /*0610*/  IADD3 R82, PT, PT, R87, R82, RZ ;  /* 0x0000005257527210 */ /* 0x020fe40007ffe0ff */
.L_x_5710:
[----:B------:R-:W-:Y:S05]  /*0620*/  BSYNC.RECONVERGENT B1 ;  /* 0x0000000000017941 */ /* 0x000fea0003800200 */
.L_x_5708:
[----:B------:R-:W-:Y:S01]  /*0630*/  IMAD.SHL.U32 R196, R17, 0x40, RZ ;  /* 0x0000004011c47824 */ /* 0x000fe200078e00ff */
[----:B------:R-:W-:Y:S01]  /*0640*/  MOV R2, R194 ;  /* 0x000000c200027202 */ /* 0x000fe20000000f00 */
[----:B------:R-:W-:-:S03]  /*0650*/  IMAD.MOV.U32 R3, RZ, RZ, 0x0 ;  /* 0x00000000ff037424 */ /* 0x000fc600078e00ff */
[----:B------:R-:W-:-:S13]  /*0660*/  ISETP.GT.AND P0, PT, R197, R196, PT ;  /* 0x000000c4c500720c */ /* 0x000fda0003f04270 */
[----:B-1234-:R-:W-:Y:S05]  /*0670*/  @!P0 RET.REL.NODEC R2 `(_ZN5flash24flash_fwd_splitkv_kernelI23Flash_fwd_kernel_traitsILi96ELi64ELi128ELi4ELb0ELb0EN7cutlass6half_tE19Flash_kernel_traitsILi96ELi64ELi128ELi4ES3_EELb0ELb1ELb0ELb0ELb1ELb0ELb1ELb1EEEvNS_16Flash_fwd_paramsE) ;  /* 0xfffffff802608950 */ /* 0x01efea0003c3ffff */
        /* <DEDUP_REMOVED lines=26> */
[----:B------:R-:W-:-:S04]  /*0820*/  IADD3 R9, PT, PT, R2, R196, -R197 ;  /* 0x000000c402097210 */ /* 0x000fc80007ffe8c5 */
[----:B----4-:R-:W-:Y:S02]  /*0830*/  IADD3 R6, PT, PT, R9, 0x40, R6 ;  /* 0x0000004009067810 */ /* 0x010fe40007ffe006 */
[----:B------:R-:W-:-:S04]  /*0840*/  SHF.R.S32.HI R9, RZ, 0x1f, R2 ;  /* 0x0000001fff097819 */ /* 0x000fc80000011402 */
[----:B------:R-:W-:Y:S01]  /*0850*/  LEA.HI R9, R9, R2, RZ, 0x7 ;  /* 0x0000000209097211 */ /* 0x000fe200078f38ff */
[----:B------:R-:W-:Y:S02]  /*0860*/  @!P1 IMAD.IADD R3, R3, 0x1, -R4 ;  /* 0x0000000103039824 */ /* 0x000fe400078e0a04 */
[----:B------:R-:W-:Y:S01]  /*0870*/  @!P1 VIADD R7, R7, 0x1 ;  /* 0x0000000107079836 */ /* 0x000fe20000000000 */
[----:B------:R-:W-:Y:S02]  /*0880*/  ISETP.NE.AND P1, PT, R5, RZ, PT ;  /* 0x000000ff0500720c */ /* 0x000fe40003f25270 */
[----:B------:R-:W-:Y:S01]  /*0890*/  ISETP.GE.U32.AND P2, PT, R3, R4, PT ;  /* 0x000000040300720c */ /* 0x000fe20003f46070 */
[----:B---3--:R-:W-:Y:S01]  /*08a0*/  IMAD.IADD R3, R8, 0x1, R197 ;  /* 0x0000000108037824 */ /* 0x008fe200078e02c5 */
[----:B------:R-:W-:-:S04]  /*08b0*/  SHF.R.S32.HI R9, RZ, 0x7, R9 ;  /* 0x00000007ff097819 */ /* 0x000fc80000011409 */
[----:B------:R-:W-:-:S04]  /*08c0*/  IADD3 R3, PT, PT, -R3, R196, R82 ;  /* 0x000000c403037210 */ /* 0x000fc80007ffe152 */
[----:B------:R-:W-:-:S03]  /*08d0*/  SHF.R.S32.HI R4, RZ, 0x1f, R3 ;  /* 0x0000001fff047819 */ /* 0x000fc60000011403 */
[----:B------:R-:W-:Y:S01]  /*08e0*/  @P2 VIADD R7, R7, 0x1 ;  /* 0x0000000107072836 */ /* 0x000fe20000000000 */
[----:B------:R-:W-:-:S03]  /*08f0*/  LEA.HI R4, R4, R3, RZ, 0x7 ;  /* 0x0000000304047211 */ /* 0x000fc600078f38ff */
[----:B------:R-:W-:Y:S01]  /*0900*/  @!P0 IMAD.MOV R7, RZ, RZ, -R7 ;  /* 0x000000ffff078224 */ /* 0x000fe200078e0a07 */
[----:B------:R-:W-:Y:S02]  /*0910*/  @!P1 LOP3.LUT R7, RZ, R5, RZ, 0x33, !PT ;  /* 0x00000005ff079212 */ /* 0x000fe400078e33ff */
[----:B------:R-:W-:Y:S02]  /*0920*/  SHF.R.S32.HI R5, RZ, 0x1f, R6 ;  /* 0x0000001fff057819 */ /* 0x000fe40000011406 */
[----:B------:R-:W-:Y:S01]  /*0930*/  SHF.R.S32.HI R3, RZ, 0x7, R4 ;  /* 0x00000007ff037819 */ /* 0x000fe20000011404 */
        /* <DEDUP_REMOVED lines=12> */
[----:B------:R-:W5:Y:S01]  /*0a00*/  LD.E.64 R8, desc[UR4][R116.64+0xa8] ;  /* 0x0000a80474087980 */ /* 0x000f62000c101b00 */
[----:B------:R-:W-:Y:S01]  /*0a10*/  SHF.R.U32.HI R4, RZ, 0x3, R195 ;  /* 0x00000003ff047819 */ /* 0x000fe200000116c3 */
[----:B------:R-:W-:-:S04]  /*0a20*/  IMAD.IADD R197, R197, 0x1, -R196 ;  /* 0x00000001c5c57824 */ /* 0x000fc800078e0ac4 */
        /* <DEDUP_REMOVED lines=46> */
[----:B-1----:R-:W-:Y:S05]  /*0d10*/  @P1 RET.REL.NODEC R194 `(_ZN5flash24flash_fwd_splitkv_kernelI23Flash_fwd_kernel_traitsILi96ELi64ELi128ELi4ELb0ELb0EN7cutlass6half_tE19Flash_kernel_traitsILi96ELi64ELi128ELi4ES3_EELb0ELb1ELb0ELb0ELb1ELb0ELb1ELb1EEEvNS_16Flash_fwd_paramsE) ;  /* 0xfffffff0c2b81950 */ /* 0x002fea0003c3ffff */
[----:B------:R-:W-:Y:S02]  /*0d20*/  MOV R5, 0xff800000 ;  /* 0xff80000000057802 */ /* 0x000fe40000000f00 */
[----:B------:R-:W-:-:S03]  /*0d30*/  MOV R195, 0x0 ;  /* 0x0000000000c37802 */ /* 0x000fc60000000f00 */
[----:B------:R1:W-:Y:S02]  /*0d40*/  ST.E desc[UR4][R2.64+0xc0], R5 ;  /* 0x0000c00502007985 */ /* 0x0003e4000c101904 */
[----:B-1----:R-:W-:Y:S05]  /*0d50*/  RET.REL.NODEC R194 `(_ZN5flash24flash_fwd_splitkv_kernelI23Flash_fwd_kernel_traitsILi96ELi64ELi128ELi4ELb0ELb0EN7cutlass6half_tE19Flash_kernel_traitsILi96ELi64ELi128ELi4ES3_EELb0ELb1ELb0ELb0ELb1ELb0ELb1ELb1EEEvNS_16Flash_fwd_paramsE) ;  /* 0xfffffff0c2a87950 */ /* 0x002fea0003c3ffff */
.L_x_5713:
        /* <DEDUP_REMOVED lines=28> */
[----:B------:R-:W-:Y:S01]  /*0f20*/  IMAD R6, R3, R4, RZ ;  /* 0x0000000403067224 */ /* 0x000fe200078e02ff */
[----:B------:R-:W-:-:S03]  /*0f30*/  IABS R3, R9 ;  /* 0x0000000900037213 */ /* 0x000fc60000000000 */
[----:B------:R-:W-:Y:S01]  /*0f40*/  IMAD.HI.U32 R6, R15, R6, R14 ;  /* 0x000000060f067227 */ /* 0x000fe200078e000e */
[----:B------:R-:W-:Y:S01]  /*0f50*/  IADD3 R2, PT, PT, RZ, -R2, RZ ;  /* 0x80000002ff027210 */ /* 0x000fe20007ffe0ff */
[----:B------:R-:W2:Y:S04]  /*0f60*/  LD.E.64 R14, desc[UR4][R116.64+0x50] ;  /* 0x00005004740e7980 */ /* 0x000ea8000c101b00 */
        /* <DEDUP_REMOVED lines=18> */
[----:B------:R-:W-:-:S06]  /*1090*/  IMAD.WIDE R2, R8, 0x4, R200 ;  /* 0x0000000408027825 */ /* 0x000fcc00078e02c8 */
[----:B------:R1:W2:Y:S01]  /*10a0*/  LD.E R3, desc[UR4][R2.64] ;  /* 0x0000000402037980 */ /* 0x0002a2000c101900 */
        /* <DEDUP_REMOVED lines=23> */
[----:B------:R-:W-:Y:S01]  /*1220*/  IMAD R4, R187, R9, RZ ;  /* 0x00000009bb047224 */ /* 0x000fe200078e02ff */
[----:B------:R-:W-:Y:S01]  /*1230*/  SHF.R.S32.HI R21, RZ, 0x1f, R9 ;  /* 0x0000001fff157819 */ /* 0x000fe20000011409 */
[----:B------:R-:W-:-:S04]  /*1240*/  @P2 VIADD R11, R11, 0x1 ;  /* 0x000000010b0b2836 */ /* 0x000fc80000000000 */
[----:B------:R-:W-:Y:S02]  /*1250*/  IMAD R4, R186, R21, R4 ;  /* 0x00000015ba047224 */ /* 0x000fe400078e0204 */
[----:B------:R-:W-:Y:S02]  /*1260*/  @!P0 IMAD.MOV R11, RZ, RZ, -R11 ;  /* 0x000000ffff0b8224 */ /* 0x000fe400078e0a0b */
[----:B------:R-:W-:Y:S02]  /*1270*/  @!P1 LOP3.LUT R11, RZ, R7, RZ, 0x33, !PT ;  /* 0x00000007ff0b9212 */ /* 0x000fe400078e33ff */
[----:B--2---:R-:W-:Y:S01]  /*1280*/  SHF.R.S32.HI R2, RZ, 0x1f, R3 ;  /* 0x0000001fff027819 */ /* 0x004fe20000011403 */
[----:B------:R-:W-:-:S04]  /*1290*/  IMAD R5, R19, R3, RZ ;  /* 0x0000000313057224 */ /* 0x000fc800078e02ff */
[C---:B------:R-:W-:Y:S02]  /*12a0*/  IMAD R5, R18.reuse, R2, R5 ;  /* 0x0000000212057224 */ /* 0x040fe400078e0205 */
[----:B------:R-:W-:-:S05]  /*12b0*/  IMAD.WIDE.U32 R18, R18, R3, RZ ;  /* 0x0000000312127225 */ /* 0x000fca00078e00ff */
[----:B------:R-:W-:-:S03]  /*12c0*/  IADD3 R19, PT, PT, R19, R5, RZ ;  /* 0x0000000513137210 */ /* 0x000fc60007ffe0ff */
[----:B------:R-:W-:-:S05]  /*12d0*/  IMAD.WIDE.U32 R18, R9, R186, R18 ;  /* 0x000000ba09127225 */ /* 0x000fca00078e0012 */
[----:B------:R-:W-:Y:S01]  /*12e0*/  IADD3 R19, PT, PT, R19, R4, RZ ;  /* 0x0000000413137210 */ /* 0x000fe20007ffe0ff */
[----:B------:R-:W-:Y:S01]  /*12f0*/  IMAD R5, R15, R11, RZ ;  /* 0x0000000b0f057224 */ /* 0x000fe200078e02ff */
[----:B------:R-:W-:-:S05]  /*1300*/  SHF.R.S32.HI R4, RZ, 0x1f, R11 ;  /* 0x0000001fff047819 */ /* 0x000fca000001140b */
[----:B------:R-:W-:Y:S02]  /*1310*/  IMAD R4, R14, R4, R5 ;  /* 0x000000040e047224 */ /* 0x000fe400078e0205 */
[----:B---3--:R-:W-:Y:S02]  /*1320*/  IMAD R5, R13, R3, RZ ;  /* 0x000000030d057224 */ /* 0x008fe400078e02ff */
[----:B------:R-:W-:-:S04]  /*1330*/  IMAD.WIDE.U32 R14, R11, R14, R18 ;  /* 0x0000000e0b0e7225 */ /* 0x000fc800078e0012 */
[----:B------:R-:W-:-:S04]  /*1340*/  IMAD.WIDE.U32 R22, R12, R3, RZ ;  /* 0x000000030c167225 */ /* 0x000fc800078e00ff */
[----:B------:R-:W-:Y:S01]  /*1350*/  IMAD R5, R12, R2, R5 ;  /* 0x000000020c057224 */ /* 0x000fe200078e0205 */
[----:B------:R-:W-:Y:S01]  /*1360*/  MOV R8, R14 ;  /* 0x0000000e00087202 */ /* 0x000fe20000000f00 */
[----:B------:R-:W-:Y:S02]  /*1370*/  IMAD.IADD R4, R15, 0x1, R4 ;  /* 0x000000010f047824 */ /* 0x000fe400078e0204 */
[----:B------:R-:W-:Y:S01]  /*1380*/  IMAD.IADD R18, R23, 0x1, R5 ;  /* 0x0000000117127824 */ /* 0x000fe200078e0205 */
[----:B------:R-:W-:Y:S05]  /*1390*/  BRA `(.L_x_5716) ;  /* 0x0000000400387947 */ /* 0x000fea0003800000 */
.L_x_5715:
        /* <DEDUP_REMOVED lines=28> */
[----:B------:R-:W-:Y:S01]  /*1560*/  @!P4 IMAD R3, R4, R186, R3 ;  /* 0x000000ba0403c224 */ /* 0x000fe200078e0203 */
[----:B------:R-:W-:Y:S01]  /*1570*/  @P4 IADD3 R4, PT, PT, R12, R13, RZ ;  /* 0x0000000d0c044210 */ /* 0x000fe20007ffe0ff */
[----:B----4-:R-:W-:-:S04]  /*1580*/  @!P4 IMAD R11, R21, R8, RZ ;  /* 0x00000008150bc224 */ /* 0x010fc800078e02ff */
[----:B------:R-:W-:Y:S02]  /*1590*/  @!P3 IMAD.IADD R2, R2, 0x1, -R9 ;  /* 0x000000010202b824 */ /* 0x000fe400078e0a09 */
[----:B------:R-:W-:-:S03]  /*15a0*/  @!P4 IMAD.IADD R23, R23, 0x1, R3 ;  /* 0x000000011717c824 */ /* 0x000fc600078e0203 */
        /* <DEDUP_REMOVED lines=8> */
[----:B------:R-:W-:Y:S02]  /*1630*/  @!P4 IADD3 R11, PT, PT, R23, R11, RZ ;  /* 0x0000000b170bc210 */ /* 0x000fe40007ffe0ff */
[----:B------:R-:W-:Y:S01]  /*1640*/  @!P4 MOV R10, R22 ;  /* 0x00000016000ac202 */ /* 0x000fe20000000f00 */
[----:B------:R-:W-:Y:S01]  /*1650*/  @P4 IMAD.IADD R11, R21, 0x1, R3 ;  /* 0x00000001150b4824 */ /* 0x000fe200078e0203 */
[----:B------:R-:W-:Y:S02]  /*1660*/  LEA R9, R121, 0xffffff80, 0x7 ;  /* 0xffffff8079097811 */ /* 0x000fe400078e38ff */
[----:B------:R-:W-:Y:S02]  /*1670*/  @!P3 IADD3 R5, PT, PT, R5, 0x1, RZ ;  /* 0x000000010505b810 */ /* 0x000fe40007ffe0ff */
        /* <DEDUP_REMOVED lines=11> */
[----:B------:R-:W-:Y:S02]  /*1730*/  @!P0 LOP3.LUT R5, RZ, R7, RZ, 0x33, !PT ;  /* 0x00000007ff058212 */ /* 0x000fe400078e33ff */
[----:B------:R-:W-:Y:S01]  /*1740*/  @!P4 IADD3 R25, PT, PT, R11, R2, RZ ;  /* 0x000000020b19c210 */ /* 0x000fe20007ffe0ff */
[----:B------:R-:W-:Y:S01]  /*1750*/  @!P4 IMAD R2, R15, R8, RZ ;  /* 0x000000080f02c224 */ /* 0x000fe200078e02ff */
[----:B------:R-:W-:Y:S01]  /*1760*/  @!P4 SHF.R.S32.HI R3, RZ, 0x1f, R8 ;  /* 0x0000001fff03c819 */ /* 0x000fe20000011408 */
[----:B------:R-:W-:Y:S01]  /*1770*/  @P4 IMAD.IADD R12, R12, 0x1, R13 ;  /* 0x000000010c0c4824 */ /* 0x000fe200078e020d */
[----:B------:R-:W-:Y:S02]  /*1780*/  @!P4 MOV R24, R10 ;  /* 0x0000000a0018c202 */ /* 0x000fe40000000f00 */
[----:B------:R-:W-:Y:S01]  /*1790*/  IADD3 R23, PT, PT, R23, R4, RZ ;  /* 0x0000000417177210 */ /* 0x000fe20007ffe0ff */
[----:B------:R-:W-:Y:S01]  /*17a0*/  IMAD R11, R19, R5, RZ ;  /* 0x00000005130b7224 */ /* 0x000fe200078e02ff */
[----:B------:R-:W-:Y:S01]  /*17b0*/  SHF.R.S32.HI R4, RZ, 0x1f, R5 ;  /* 0x0000001fff047819 */ /* 0x000fe20000011405 */
[----:B------:R-:W-:-:S02]  /*17c0*/  @!P4 IMAD R2, R14, R3, R2 ;  /* 0x000000030e02c224 */ /* 0x000fc400078e0202 */
[----:B------:R-:W-:-:S04]  /*17d0*/  @!P4 IMAD.WIDE.U32 R14, R14, R8, R24 ;  /* 0x000000080e0ec225 */ /* 0x000fc800078e0018 */
[----:B------:R-:W-:Y:S02]  /*17e0*/  @P4 IMAD R3, R119, R12, RZ ;  /* 0x0000000c77034224 */ /* 0x000fe400078e02ff */
[----:B------:R-:W-:-:S04]  /*17f0*/  IMAD.WIDE.U32 R24, R18, R5, R22 ;  /* 0x0000000512187225 */ /* 0x000fc800078e0016 */
        /* <DEDUP_REMOVED lines=8> */
.L_x_5716:
[----:B------:R-:W-:Y:S05]  /*1880*/  BSYNC.RECONVERGENT B0 ;  /* 0x0000000000007941 */ /* 0x000fea0003800200 */
.L_x_5714:
        /* <DEDUP_REMOVED lines=24> */
[C---:B------:R-:W-:Y:S01]  /*1a10*/  IMAD.SHL.U32 R122, R195.reuse, 0x8, RZ ;  /* 0x00000008c37a7824 */ /* 0x040fe200078e00ff */
[C---:B------:R-:W-:Y:S01]  /*1a20*/  SHF.L.U32 R20, R195.reuse, 0x4, RZ ;  /* 0x00000004c3147819 */ /* 0x040fe200000006ff */
[----:B------:R-:W-:-:S03]  /*1a30*/  IMAD.SHL.U32 R23, R195, 0x20, RZ ;  /* 0x00000020c3177824 */ /* 0x000fc600078e00ff */
[----:B------:R-:W-:Y:S02]  /*1a40*/  LOP3.LUT R26, R122, 0x18, RZ, 0xc0, !PT ;  /* 0x000000187a1a7812 */ /* 0x000fe400078ec0ff */
[----:B------:R-:W-:-:S05]  /*1a50*/  LOP3.LUT R64, R20, 0x3e00, RZ, 0xc0, !PT ;  /* 0x00003e0014407812 */ /* 0x000fca00078ec0ff */
[----:B------:R-:W-:Y:S01]  /*1a60*/  @!P3 IMAD.IADD R6, R6, 0x1, -R5 ;  /* 0x000000010606b824 */ /* 0x000fe200078e0a05 */
[----:B------:R-:W-:Y:S02]  /*1a70*/  LOP3.LUT R19, R198, R7, RZ, 0x3c, !PT ;  /* 0x00000007c6137212 */ /* 0x000fe400078e3cff */
[----:B------:R-:W-:Y:S02]  /*1a80*/  LOP3.LUT R20, R20, 0x100, RZ, 0xc0, !PT ;  /* 0x0000010014147812 */ /* 0x000fe400078ec0ff */
[----:B------:R-:W-:Y:S02]  /*1a90*/  ISETP.GE.U32.AND P4, PT, R6, R5, PT ;  /* 0x000000050600720c */ /* 0x000fe40003f86070 */
[----:B------:R-:W-:Y:S02]  /*1aa0*/  LOP3.LUT R6, R23, 0x100, RZ, 0xc0, !PT ;  /* 0x0000010017067812 */ /* 0x000fe400078ec0ff */
[----:B------:R-:W-:Y:S02]  /*1ab0*/  IADD3 R22, P1, PT, R26, R22, RZ ;  /* 0x000000161a167210 */ /* 0x000fe40007f3e0ff */
[----:B------:R-:W-:-:S02]  /*1ac0*/  LOP3.LUT R64, R64, 0x20, R23, 0xf8, !PT ;  /* 0x0000002040407812 */ /* 0x000fc400078ef817 */
[----:B------:R-:W-:Y:S02]  /*1ad0*/  LOP3.LUT R5, R23, 0xc0, RZ, 0xc0, !PT ;  /* 0x000000c017057812 */ /* 0x000fe400078ec0ff */
[----:B------:R-:W-:Y:S01]  /*1ae0*/  ISETP.GE.AND P2, PT, R19, RZ, PT ;  /* 0x000000ff1300720c */ /* 0x000fe20003f46270 */
[----:B------:R-:W-:Y:S01]  /*1af0*/  IMAD.SHL.U32 R127, R195, 0x4, RZ ;  /* 0x00000004c37f7824 */ /* 0x000fe200078e00ff */
[--C-:B------:R-:W-:Y:S02]  /*1b00*/  LOP3.LUT R19, R20, 0x20, R23.reuse, 0xf8, !PT ;  /* 0x0000002014137812 */ /* 0x100fe400078ef817 */
[--C-:B------:R-:W-:Y:S01]  /*1b10*/  LOP3.LUT R61, R6, 0x20, R23.reuse, 0xf8, !PT ;  /* 0x00000020063d7812 */ /* 0x100fe200078ef817 */
[-C--:B------:R-:W-:Y:S01]  /*1b20*/  IMAD R6, R21, R118.reuse, RZ ;  /* 0x0000007615067224 */ /* 0x080fe200078e02ff */
[----:B------:R-:W-:Y:S01]  /*1b30*/  LOP3.LUT R64, R64, 0x100, R23, 0xf8, !PT ;  /* 0x0000010040407812 */ /* 0x000fe200078ef817 */
[----:B------:R-:W-:Y:S01]  /*1b40*/  IMAD.X R23, RZ, RZ, R18, P1 ;  /* 0x000000ffff177224 */ /* 0x000fe200008e0612 */
[----:B------:R-:W-:Y:S01]  /*1b50*/  LOP3.LUT R62, R5, 0x8, R195, 0xf8, !PT ;  /* 0x00000008053e7812 */ /* 0x000fe200078ef8c3 */
[----:B------:R-:W-:Y:S01]  /*1b60*/  @!P3 VIADD R12, R12, 0x1 ;  /* 0x000000010c0cb836 */ /* 0x000fe20000000000 */
[----:B------:R-:W-:Y:S01]  /*1b70*/  ISETP.NE.AND P1, PT, R7, RZ, PT ;  /* 0x000000ff0700720c */ /* 0x000fe20003f25270 */
[C---:B------:R-:W-:Y:S01]  /*1b80*/  IMAD R18, R9.reuse, R119, R6 ;  /* 0x0000007709127224 */ /* 0x040fe200078e0206 */
[----:B------:R-:W-:Y:S01]  /*1b90*/  LOP3.LUT R62, R62, 0x18, R127, 0x78, !PT ;  /* 0x000000183e3e7812 */ /* 0x000fe200078e787f */
[----:B------:R-:W-:Y:S01]  /*1ba0*/  IMAD.WIDE.U32 R22, R9, R118, R22 ;  /* 0x0000007609167225 */ /* 0x000fe200078e0016 */
[----:B------:R-:W1:Y:S03]  /*1bb0*/  S2R R63, SR_CgaCtaId ;  /* 0x00000000003f7919 */ /* 0x000e660000008800 */
[----:B------:R-:W-:Y:S01]  /*1bc0*/  @P4 VIADD R12, R12, 0x1 ;  /* 0x000000010c0c4836 */ /* 0x000fe20000000000 */
[----:B------:R-:W-:-:S02]  /*1bd0*/  LOP3.LUT R62, R19, R62, RZ, 0xfc, !PT ;  /* 0x0000003e133e7212 */ /* 0x000fc400078efcff */
[----:B------:R-:W-:Y:S01]  /*1be0*/  IADD3 R23, PT, PT, R23, R18, RZ ;  /* 0x0000001217177210 */ /* 0x000fe20007ffe0ff */
[----:B------:R-:W-:-:S04]  /*1bf0*/  IMAD.MOV.U32 R6, RZ, RZ, R12 ;  /* 0x000000ffff067224 */ /* 0x000fc800078e000c */
[----:B------:R-:W-:Y:S01]  /*1c00*/  @!P2 IMAD.MOV R6, RZ, RZ, -R6 ;  /* 0x000000ffff06a224 */ /* 0x000fe200078e0a06 */
[----:B------:R-:W-:Y:S02]  /*1c10*/  @!P1 LOP3.LUT R6, RZ, R7, RZ, 0x33, !PT ;  /* 0x00000007ff069212 */ /* 0x000fe400078e33ff */
[----:B------:R-:W-:-:S03]  /*1c20*/  SHF.R.U32.HI R80, RZ, 0x1, R195 ;  /* 0x00000001ff507819 */ /* 0x000fc600000116c3 */
[----:B------:R-:W-:Y:S01]  /*1c30*/  IMAD R7, R31, R6, RZ ;  /* 0x000000061f077224 */ /* 0x000fe200078e02ff */
[----:B------:R-:W-:Y:S01]  /*1c40*/  LOP3.LUT R20, R5, 0x8, R80, 0xf8, !PT ;  /* 0x0000000805147812 */ /* 0x000fe200078ef850 */
[----:B------:R-:W-:Y:S01]  /*1c50*/  IMAD.WIDE.U32 R22, R6, R30, R22 ;  /* 0x0000001e06167225 */ /* 0x000fe200078e0016 */
[----:B------:R-:W-:Y:S02]  /*1c60*/  SHF.R.U32.HI R130, RZ, 0x2, R195 ;  /* 0x00000002ff827819 */ /* 0x000fe400000116c3 */
[----:B------:R-:W-:-:S03]  /*1c70*/  MOV R16, 0x400 ;  /* 0x0000040000107802 */ /* 0x000fc60000000f00 */
[----:B------:R-:W-:Y:S02]  /*1c80*/  IMAD R193, R119, R130, RZ ;  /* 0x0000008277c17224 */ /* 0x000fe400078e02ff */
[----:B------:R-:W-:Y:S01]  /*1c90*/  IMAD.MOV.U32 R131, RZ, RZ, RZ ;  /* 0x000000ffff837224 */ /* 0x000fe200078e00ff */
[----:B------:R-:W-:Y:S02]  /*1ca0*/  LOP3.LUT R20, R20, 0x18, R127, 0x78, !PT ;  /* 0x0000001814147812 */ /* 0x000fe400078e787f */
[----:B-1----:R-:W-:Y:S01]  /*1cb0*/  LEA R63, R63, R16, 0x18 ;  /* 0x000000103f3f7211 */ /* 0x002fe200078ec0ff */
[----:B------:R-:W-:Y:S01]  /*1cc0*/  IMAD.WIDE.U32 R16, R17, 0x40, R130 ;  /* 0x0000004011107825 */ /* 0x000fe200078e0082 */
[-C--:B------:R-:W-:Y:S02]  /*1cd0*/  LOP3.LUT R64, R64, R20.reuse, RZ, 0xfc, !PT ;  /* 0x0000001440407212 */ /* 0x080fe400078efcff */
[----:B------:R-:W-:Y:S01]  /*1ce0*/  LOP3.LUT R61, R61, R20, RZ, 0xfc, !PT ;  /* 0x000000143d3d7212 */ /* 0x000fe200078efcff */
[----:B------:R-:W-:-:S02]  /*1cf0*/  IMAD R189, R187, R130, RZ ;  /* 0x00000082bbbd7224 */ /* 0x000fc400078e02ff */
[----:B------:R-:W-:Y:S01]  /*1d00*/  VIADD R123, R121, 0xffffffff ;  /* 0xffffffff797b7836 */ /* 0x000fe20000000000 */
[C---:B------:R-:W-:Y:S01]  /*1d10*/  SHF.L.U64.HI R84, R118.reuse, 0x5, R119 ;  /* 0x0000000576547819 */ /* 0x040fe20000010277 */
[----:B------:R-:W-:Y:S01]  /*1d20*/  IMAD.SHL.U32 R81, R118, 0x20, RZ ;  /* 0x0000002076517824 */ /* 0x000fe200078e00ff */
[C---:B------:R-:W-:Y:S01]  /*1d30*/  SHF.L.U64.HI R86, R186.reuse, 0x5, R187 ;  /* 0x00000005ba567819 */ /* 0x040fe200000102bb */
[----:B------:R-:W-:Y:S01]  /*1d40*/  IMAD.SHL.U32 R83, R186, 0x20, RZ ;  /* 0x00000020ba537824 */ /* 0x000fe200078e00ff */
[----:B------:R-:W-:Y:S01]  /*1d50*/  LOP3.LUT R127, R127, 0xc, RZ, 0xc0, !PT ;  /* 0x0000000c7f7f7812 */ /* 0x000fe200078ec0ff */
[----:B------:R-:W-:Y:S02]  /*1d60*/  IMAD.SHL.U32 R120, R123, 0x80, RZ ;  /* 0x000000807b787824 */ /* 0x000fe400078e00ff */
[----:B--2---:R-:W-:-:S04]  /*1d70*/  @P0 IMAD.WIDE.U32 R18, R24, R0, RZ ;  /* 0x0000000018120225 */ /* 0x004fc800078e00ff */
[----:B------:R-:W-:Y:S02]  /*1d80*/  @P0 IMAD R12, R25, R0, RZ ;  /* 0x00000000190c0224 */ /* 0x000fe400078e02ff */
[-C--:B---3--:R-:W-:Y:S02]  /*1d90*/  @!P0 IMAD R9, R33, R199.reuse, RZ ;  /* 0x000000c721098224 */ /* 0x088fe400078e02ff */
[----:B------:R-:W-:-:S04]  /*1da0*/  @!P0 IMAD.WIDE.U32 R32, R32, R199, RZ ;  /* 0x000000c720208225 */ /* 0x000fc800078e00ff */
[----:B------:R-:W-:Y:S02]  /*1db0*/  @!P0 IMAD.MOV.U32 R0, RZ, RZ, R32 ;  /* 0x000000ffff008224 */ /* 0x000fe400078e0020 */
[----:B------:R-:W-:Y:S01]  /*1dc0*/  @P0 IMAD.MOV.U32 R0, RZ, RZ, R18 ;  /* 0x000000ffff000224 */ /* 0x000fe200078e0012 */
[----:B------:R-:W-:Y:S01]  /*1dd0*/  LOP3.LUT R18, R122, 0xc0, RZ, 0xc0, !PT ;  /* 0x000000c07a127812 */ /* 0x000fe200078ec0ff */
[----:B------:R-:W-:-:S03]  /*1de0*/  @!P0 IMAD.IADD R9, R33, 0x1, R9 ;  /* 0x0000000121098824 */ /* 0x000fc600078e0209 */
[----:B------:R-:W-:Y:S02]  /*1df0*/  IADD3 R32, P1, PT, R26, R0, RZ ;  /* 0x000000001a207210 */ /* 0x000fe40007f3e0ff */
[----:B------:R-:W-:Y:S01]  /*1e00*/  SHF.R.S32.HI R0, RZ, 0x1f, R6 ;  /* 0x0000001fff007819 */ /* 0x000fe20000011406 */
[----:B------:R-:W-:Y:S01]  /*1e10*/  @P0 IMAD.IADD R9, R19, 0x1, R12 ;  /* 0x0000000113090824 */ /* 0x000fe200078e020c */
[----:B------:R-:W-:-:S03]  /*1e20*/  LOP3.LUT R5, R18, 0x18, R195, 0xf8, !PT ;  /* 0x0000001812057812 */ /* 0x000fc600078ef8c3 */
[----:B------:R-:W-:Y:S02]  /*1e30*/  IMAD R7, R0, R30, R7 ;  /* 0x0000001e00077224 */ /* 0x000fe400078e0207 */
[----:B------:R-:W-:Y:S01]  /*1e40*/  IMAD.X R33, RZ, RZ, R9, P1 ;  /* 0x000000ffff217224 */ /* 0x000fe200008e0609 */
[----:B------:R-:W-:Y:S02]  /*1e50*/  IADD3 R18, P1, PT, R26, R8, RZ ;  /* 0x000000081a127210 */ /* 0x000fe40007f3e0ff */
[----:B------:R-:W-:Y:S02]  /*1e60*/  SHF.R.S32.HI R8, RZ, 0x1f, R87 ;  /* 0x0000001fff087819 */ /* 0x000fe40000011457 */
[----:B------:R-:W-:Y:S02]  /*1e70*/  IADD3 R23, PT, PT, R23, R7, RZ ;  /* 0x0000000717177210 */ /* 0x000fe40007ffe0ff */
[----:B------:R-:W-:Y:S01]  /*1e80*/  LEA.HI R7, R8, R87, RZ, 0x7 ;  /* 0x0000005708077211 */ /* 0x000fe200078f38ff */
[----:B------:R-:W-:-:S03]  /*1e90*/  IMAD.WIDE.U32 R22, R130, R118, R22 ;  /* 0x0000007682167225 */ /* 0x000fc600078e0016 */
[----:B------:R-:W-:Y:S02]  /*1ea0*/  SHF.R.S32.HI R7, RZ, 0x7, R7 ;  /* 0x00000007ff077819 */ /* 0x000fe40000011407 */
[----:B------:R-:W-:Y:S01]  /*1eb0*/  SHF.R.S32.HI R12, RZ, 0x1f, R198 ;  /* 0x0000001fff0c7819 */ /* 0x000fe200000114c6 */
[----:B------:R-:W-:Y:S01]  /*1ec0*/  IMAD R19, R29, R198, RZ ;  /* 0x000000c61d137224 */ /* 0x000fe200078e02ff */
[----:B------:R-:W-:Y:S02]  /*1ed0*/  IADD3 R193, PT, PT, R23, R193, RZ ;  /* 0x000000c117c17210 */ /* 0x000fe40007ffe0ff */
[----:B----4-:R-:W-:Y:S02]  /*1ee0*/  LEA R192, P0, R22, R10, 0x1 ;  /* 0x0000000a16c07211 */ /* 0x010fe400078008ff */
[----:B------:R-:W-:Y:S02]  /*1ef0*/  LOP3.LUT R5, R5, 0x18, R122, 0x78, !PT ;  /* 0x0000001805057812 */ /* 0x000fe400078e787a */
[----:B------:R-:W-:Y:S01]  /*1f00*/  VIMNMX R88, PT, PT, R188, R7, !PT ;  /* 0x00000007bc587248 */ /* 0x000fe20007fe0100 */
[----:B------:R-:W-:Y:S01]  /*1f10*/  IMAD R12, R28, R12, R19 ;  /* 0x0000000c1c0c7224 */ /* 0x000fe200078e0213 */
[----:B------:R-:W-:Y:S01]  /*1f20*/  LEA.HI.X R193, R22, R11, R193, 0x1, P0 ;  /* 0x0000000b16c17211 */ /* 0x000fe200000f0cc1 */
[----:B------:R-:W-:Y:S01]  /*1f30*/  IMAD.WIDE.U32 R32, R198, R28, R32 ;  /* 0x0000001cc6207225 */ /* 0x000fe200078e0020 */
[----:B------:R-:W-:-:S02]  /*1f40*/  LOP3.LUT R122, R5, 0x1f20, R122, 0xf8, !PT ;  /* 0x00001f20057a7812 */ /* 0x000fc400078ef87a */
[----:B------:R-:W-:Y:S01]  /*1f50*/  ISETP.GT.AND P0, PT, R121, R88, PT ;  /* 0x000000587900720c */ /* 0x000fe20003f04270 */
[----:B------:R-:W-:Y:S02]  /*1f60*/  IMAD R5, R17, R24, RZ ;  /* 0x0000001811057224 */ /* 0x000fe400078e02ff */
[----:B------:R-:W-:Y:S02]  /*1f70*/  IMAD.IADD R21, R33, 0x1, R12 ;  /* 0x0000000121157824 */ /* 0x000fe400078e020c */
[----:B------:R-:W-:Y:S02]  /*1f80*/  IMAD.MOV.U32 R20, RZ, RZ, R32 ;  /* 0x000000ffff147224 */ /* 0x000fe400078e0020 */
[----:B------:R-:W-:Y:S02]  /*1f90*/  IMAD.X R19, RZ, RZ, R4, P1 ;  /* 0x000000ffff137224 */ /* 0x000fe400008e0604 */
[----:B------:R-:W-:Y:S02]  /*1fa0*/  IMAD R5, R16, R25, R5 ;  /* 0x0000001910057224 */ /* 0x000fe400078e0205 */
[----:B------:R-:W-:-:S04]  /*1fb0*/  IMAD.WIDE.U32 R18, R130, R186, R18 ;  /* 0x000000ba82127225 */ /* 0x000fc800078e0012 */
        /* <DEDUP_REMOVED lines=26> */
[--C-:B------:R-:W-:Y:S01]  /*2160*/  SHF.R.S32.HI R25, RZ, 0x1f, R87.reuse ;  /* 0x0000001fff197819 */ /* 0x100fe20000011457 */
[C---:B------:R-:W-:Y:S01]  /*2170*/  VIADD R114, R130.reuse, 0x60 ;  /* 0x0000006082727836 */ /* 0x040fe20000000000 */
[C---:B------:R-:W-:Y:S01]  /*2180*/  SHF.L.U32 R112, R129.reuse, 0x6, RZ ;  /* 0x0000000681707819 */ /* 0x040fe200000006ff */
        /* <DEDUP_REMOVED lines=31> */
[----:B------:R-:W-:Y:S02]  /*2380*/  IMAD R7, R16, R0, R17 ;  /* 0x0000000010077224 */ /* 0x000fe400078e0211 */
[----:B------:R-:W-:Y:S02]  /*2390*/  IMAD R9, R19, R6, RZ ;  /* 0x0000000613097224 */ /* 0x000fe400078e02ff */
[----:B------:R-:W-:Y:S01]  /*23a0*/  IMAD.WIDE.U32 R16, R6, R16, R22 ;  /* 0x0000001006107225 */ /* 0x000fe200078e0016 */
[C---:B------:R-:W-:Y:S02]  /*23b0*/  LOP3.LUT R23, R26.reuse, 0x20, RZ, 0xfc, !PT ;  /* 0x000000201a177812 */ /* 0x040fe400078efcff */
[----:B------:R-:W-:Y:S01]  /*23c0*/  LOP3.LUT R22, R26, 0x40, RZ, 0xfc, !PT ;  /* 0x000000401a167812 */ /* 0x000fe200078efcff */
[----:B------:R-:W-:Y:S01]  /*23d0*/  IMAD.WIDE.U32 R20, R6, R18, R20 ;  /* 0x0000001206147225 */ /* 0x000fe200078e0014 */
[----:B-----5:R-:W-:-:S03]  /*23e0*/  IADD3 R6, PT, PT, R120, R13, RZ ;  /* 0x0000000d78067210 */ /* 0x020fc60007ffe0ff */
[----:B------:R-:W-:Y:S01]  /*23f0*/  IMAD R0, R18, R0, R9 ;  /* 0x0000000012007224 */ /* 0x000fe200078e0209 */
[----:B------:R-:W-:Y:S01]  /*2400*/  IADD3 R9, P0, PT, -R87, R130, RZ ;  /* 0x0000008257097210 */ /* 0x000fe20007f1e1ff */
[-C--:B------:R-:W-:Y:S02]  /*2410*/  IMAD R13, R6, R129.reuse, RZ ;  /* 0x00000081060d7224 */ /* 0x080fe400078e02ff */
[----:B------:R-:W-:Y:S01]  /*2420*/  IMAD R6, R130, R129, R127 ;  /* 0x0000008182067224 */ /* 0x000fe200078e027f */
[----:B------:R-:W-:Y:S01]  /*2430*/  IADD3.X R25, PT, PT, RZ, ~R25, RZ, P0, !PT ;  /* 0x80000019ff197210 */ /* 0x000fe200007fe4ff */
[----:B------:R-:W-:Y:S01]  /*2440*/  IMAD.IADD R19, R17, 0x1, R7 ;  /* 0x0000000111137824 */ /* 0x000fe200078e0207 */
[----:B------:R-:W-:Y:S01]  /*2450*/  IADD3 R17, PT, PT, R21, R0, RZ ;  /* 0x0000000015117210 */ /* 0x000fe20007ffe0ff */
[----:B------:R-:W-:Y:S01]  /*2460*/  IMAD.MOV.U32 R18, RZ, RZ, R16 ;  /* 0x000000ffff127224 */ /* 0x000fe200078e0010 */
[----:B------:R-:W-:Y:S01]  /*2470*/  SHF.R.S32.HI R97, RZ, 0x1f, R13 ;  /* 0x0000001fff617819 */ /* 0x000fe2000001140d */
[----:B------:R-:W-:Y:S01]  /*2480*/  IMAD R89, R25, R134, RZ ;  /* 0x0000008619597224 */ /* 0x000fe200078e02ff */
[----:B------:R-:W-:Y:S01]  /*2490*/  IADD3 R28, P0, PT, R13, R6, RZ ;  /* 0x000000060d1c7210 */ /* 0x000fe20007f1e0ff */
        /* <DEDUP_REMOVED lines=28> */
.L_x_5740:
        /* <DEDUP_REMOVED lines=106> */
.L_x_5719:
        /* <DEDUP_REMOVED lines=159> */
.L_x_5723:
[----:B------:R-:W-:Y:S05]  /*36f0*/  BSYNC.RECONVERGENT B0 ;  /* 0x0000000000007941 */ /* 0x000fea0003800200 */
.L_x_5722:
        /* <DEDUP_REMOVED lines=153> */
.L_x_5725:
[----:B------:R-:W-:Y:S05]  /*4090*/  BSYNC.RECONVERGENT B0 ;  /* 0x0000000000007941 */ /* 0x000fea0003800200 */
.L_x_5724:
        /* <DEDUP_REMOVED lines=157> */
.L_x_5727:
[----:B------:R-:W-:Y:S05]  /*4a70*/  BSYNC.RECONVERGENT B0 ;  /* 0x0000000000007941 */ /* 0x000fea0003800200 */
.L_x_5726:
        /* <DEDUP_REMOVED lines=159> */
.L_x_5729:
[----:B------:R-:W-:Y:S05]  /*5470*/  BSYNC.RECONVERGENT B0 ;  /* 0x0000000000007941 */ /* 0x000fea0003800200 */
.L_x_5728:
[----:B------:R-:W5:Y:S02]  /*5480*/  LD.E R3, desc[UR4][R116.64+0xd0] ;  /* 0x0000d00474037980 */ /* 0x000f64000c101900 */
[----:B-----5:R-:W-:Y:S05]  /*5490*/  IMAD.U32 R3, R3, -0x40, RZ ;  /* 0xffffffc003037824 */ /* 0x020fea00078e00ff */
[C---:B------:R-:W-:Y:S02]  /*54a0*/  LEA R28, P1, R3.reuse, R28, 0x1 ;  /* 0x0000001c031c7211 */ /* 0x040fe400078208ff */
[C---:B------:R-:W-:Y:S02]  /*54b0*/  LEA R66, P0, R3.reuse, R66, 0x1 ;  /* 0x0000004203427211 */ /* 0x040fe400078008ff */
[C---:B------:R-:W-:Y:S02]  /*54c0*/  LEA.HI.X.SX32 R29, R3.reuse, R29, 0x1, P1 ;  /* 0x0000001d031d7211 */ /* 0x040fe400008f0eff */
[----:B------:R-:W-:Y:S01]  /*54d0*/  LEA.HI.X.SX32 R67, R3, R67, 0x1, P0 ;  /* 0x0000004303437211 */ /* 0x000fe200000f0eff */
[----:B------:R-:W-:Y:S05]  /*54e0*/  BRA `(.L_x_5720) ;  /* 0x0000004400147947 */ /* 0x000fea0003800000 */
.L_x_5721:
        /* <DEDUP_REMOVED lines=209> */
[----:B------:R-:W-:Y:S01]  /*6200*/  @!P0 HADD2.F32 R21, -RZ, R143.H1_H1 ;  /* 0x3000008fff158230 */ /* 0x000fe20000004100 */
[----:B------:R-:W-:Y:S01]  /*6210*/  @!P0 MOV R65, R77 ;  /* 0x0000004d00418202 */ /* 0x000fe20000000f00 */
[----:B------:R-:W-:Y:S01]  /*6220*/  @P1 FADD.FTZ R39, -R39, -RZ ;  /* 0x800000ff27271221 */ /* 0x000fe20000010100 */
[----:B------:R-:W-:Y:S01]  /*6230*/  @P1 FADD.FTZ R38, -R38, -RZ ;  /* 0x800000ff26261221 */ /* 0x000fe20000010100 */
[----:B-1----:R-:W-:Y:S02]  /*6240*/  @!P0 HADD2.F32 R51, -RZ, R52.H0_H0 ;  /* 0x20000034ff338230 */ /* 0x002fe40000004100 */
[----:B------:R-:W-:Y:S01]  /*6250*/  @P1 FADD.FTZ R35, -R35, -RZ ;  /* 0x800000ff23231221 */ /* 0x000fe20000010100 */
[--C-:B-----5:R-:W-:Y:S02]  /*6260*/  @!P0 HADD2.F32 R14, -RZ, R16.reuse.H0_H0 ;  /* 0x20000010ff0e8230 */ /* 0x120fe40000004100 */
[----:B------:R-:W-:Y:S01]  /*6270*/  @P1 FADD.FTZ R21, -R21, -RZ ;  /* 0x800000ff15151221 */ /* 0x000fe20000010100 */
[----:B------:R-:W-:Y:S02]  /*6280*/  @!P0 HADD2.F32 R15, -RZ, R16.H1_H1 ;  /* 0x30000010ff0f8230 */ /* 0x000fe40000004100 */
[--C-:B------:R-:W-:Y:S02]  /*6290*/  @!P0 HADD2.F32 R37, -RZ, R18.reuse.H0_H0 ;  /* 0x20000012ff258230 */ /* 0x100fe40000004100 */
[----:B------:R-:W-:Y:S01]  /*62a0*/  @!P0 FMUL.FTZ R14, R14, R41 ;  /* 0x000000290e0e8220 */ /* 0x000fe20000410000 */
[----:B------:R-:W-:Y:S02]  /*62b0*/  @!P0 HADD2.F32 R36, -RZ, R18.H1_H1 ;  /* 0x30000012ff248230 */ /* 0x000fe40000004100 */
[----:B------:R-:W-:Y:S01]  /*62c0*/  @!P0 FMUL.FTZ R15, R15, R40 ;  /* 0x000000280f0f8220 */ /* 0x000fe20000410000 */
[--C-:B------:R-:W-:Y:S02]  /*62d0*/  @!P0 HADD2.F32 R20, -RZ, R19.reuse.H0_H0 ;  /* 0x20000013ff148230 */ /* 0x100fe40000004100 */
[----:B------:R-:W-:Y:S02]  /*62e0*/  @!P0 HADD2.F32 R34, -RZ, R19.H1_H1 ;  /* 0x30000013ff228230 */ /* 0x000fe40000004100 */
[--C-:B------:R-:W-:Y:S02]  /*62f0*/  @!P0 HADD2.F32 R18, -RZ, R142.reuse.H0_H0 ;  /* 0x2000008eff128230 */ /* 0x100fe40000004100 */
[----:B------:R-:W-:Y:S01]  /*6300*/  @!P0 FMUL.FTZ R20, R20, R35 ;  /* 0x0000002314148220 */ /* 0x000fe20000410000 */
[--C-:B------:R-:W-:Y:S02]  /*6310*/  @!P0 HADD2.F32 R16, -RZ, R17.reuse.H0_H0 ;  /* 0x20000011ff108230 */ /* 0x100fe40000004100 */
[----:B------:R-:W-:Y:S01]  /*6320*/  @!P0 FMUL.FTZ R21, R34, R21 ;  /* 0x0000001522158220 */ /* 0x000fe20000410000 */
[----:B------:R-:W-:Y:S02]  /*6330*/  @!P0 HADD2.F32 R19, -RZ, R142.H1_H1 ;  /* 0x3000008eff138230 */ /* 0x000fe40000004100 */
[----:B------:R-:W-:Y:S01]  /*6340*/  @P1 FADD.FTZ R18, -R18, -RZ ;  /* 0x800000ff12121221 */ /* 0x000fe20000010100 */
[--C-:B--2---:R-:W-:Y:S02]  /*6350*/  @!P0 HADD2.F32 R50, -RZ, R68.reuse.H0_H0 ;  /* 0x20000044ff328230 */ /* 0x104fe40000004100 */
[----:B------:R-:W-:Y:S01]  /*6360*/  @!P0 FMUL.FTZ R16, R16, R39 ;  /* 0x0000002710108220 */ /* 0x000fe20000410000 */
[----:B------:R-:W-:Y:S01]  /*6370*/  @!P0 HADD2.F32 R53, -RZ, R68.H1_H1 ;  /* 0x30000044ff358230 */ /* 0x000fe20000004100 */
[----:B------:R-:W-:Y:S01]  /*6380*/  @!P0 MOV R68, R78 ;  /* 0x0000004e00448202 */ /* 0x000fe20000000f00 */
[----:B------:R-:W-:Y:S02]  /*6390*/  @!P0 HADD2.F32 R17, -RZ, R17.H1_H1 ;  /* 0x30000011ff118230 */ /* 0x000fe40000004100 */
[----:B------:R-:W-:Y:S01]  /*63a0*/  @!P0 FFMA.FTZ R14, R51, R50, R14 ;  /* 0x00000032330e8223 */ /* 0x000fe2000001000e */
[----:B------:R-:W-:Y:S02]  /*63b0*/  @!P0 HADD2.F32 R52, -RZ, R52.H1_H1 ;  /* 0x30000034ff348230 */ /* 0x000fe40000004100 */
[----:B------:R-:W-:Y:S01]  /*63c0*/  @!P0 FMUL.FTZ R18, R37, R18 ;  /* 0x0000001225128220 */ /* 0x000fe20000410000 */
[--C-:B------:R-:W-:Y:S02]  /*63d0*/  @!P0 HADD2.F32 R54, -RZ, R69.reuse.H0_H0 ;  /* 0x20000045ff368230 */ /* 0x100fe40000004100 */
[----:B------:R-:W-:Y:S01]  /*63e0*/  @!P0 FMUL.FTZ R17, R17, R38 ;  /* 0x0000002611118220 */ /* 0x000fe20000410000 */
[----:B------:R-:W-:Y:S01]  /*63f0*/  @!P0 HADD2.F32 R56, -RZ, R69.H1_H1 ;  /* 0x30000045ff388230 */ /* 0x000fe20000004100 */
[----:B------:R-:W-:Y:S01]  /*6400*/  @!P0 MOV R69, R79 ;  /* 0x0000004f00458202 */ /* 0x000fe20000000f00 */
[--C-:B------:R-:W-:Y:S02]  /*6410*/  @!P0 HADD2.F32 R55, -RZ, R65.reuse.H0_H0 ;  /* 0x20000041ff378230 */ /* 0x100fe40000004100 */
[----:B------:R-:W-:Y:S01]  /*6420*/  @P1 FADD.FTZ R19, -R19, -RZ ;  /* 0x800000ff13131221 */ /* 0x000fe20000010100 */
[----:B------:R-:W-:Y:S02]  /*6430*/  @!P0 HADD2.F32 R50, -RZ, R65.H1_H1 ;  /* 0x30000041ff328230 */ /* 0x000fe40000004100 */
[----:B------:R-:W-:Y:S01]  /*6440*/  @!P0 FFMA.FTZ R15, R52, R53, R15 ;  /* 0x00000035340f8223 */ /* 0x000fe2000001000f */
[----:B------:R-:W-:Y:S02]  /*6450*/  @!P0 HADD2.F32 R57, -RZ, R70.H0_H0 ;  /* 0x20000046ff398230 */ /* 0x000fe40000004100 */
[----:B------:R-:W-:Y:S01]  /*6460*/  @!P0 FFMA.FTZ R16, R55, R54, R16 ;  /* 0x0000003637108223 */ /* 0x000fe20000010010 */
[----:B------:R-:W-:Y:S02]  /*6470*/  @!P0 HADD2.F32 R51, -RZ, R68.H0_H0 ;  /* 0x20000044ff338230 */ /* 0x000fe40000004100 */
[----:B------:R-:W-:Y:S01]  /*6480*/  @!P0 FMUL.FTZ R19, R36, R19 ;  /* 0x0000001324138220 */ /* 0x000fe20000410000 */
[----:B------:R-:W-:Y:S01]  /*6490*/  @!P0 F2FP.F16.F32.PACK_AB R65, R15, R14 ;  /* 0x0000000e0f41823e */ /* 0x000fe200000000ff */
[----:B------:R-:W-:Y:S02]  /*64a0*/  @!P0 HADD2.F32 R58, -RZ, R70.H1_H1 ;  /* 0x30000046ff3a8230 */ /* 0x000fe40000004100 */
[----:B------:R-:W-:Y:S01]  /*64b0*/  @!P0 FFMA.FTZ R17, R50, R56, R17 ;  /* 0x0000003832118223 */ /* 0x000fe20000010011 */
[----:B------:R-:W-:Y:S01]  /*64c0*/  @!P0 HADD2.F32 R52, -RZ, R68.H1_H1 ;  /* 0x30000044ff348230 */ /* 0x000fe20000004100 */
[----:B------:R-:W-:Y:S01]  /*64d0*/  @!P0 MOV R76, R65 ;  /* 0x00000041004c8202 */ /* 0x000fe20000000f00 */
        /* <DEDUP_REMOVED lines=15> */
.L_x_5731:
[----:B------:R-:W-:Y:S05]  /*65d0*/  BSYNC.RECONVERGENT B0 ;  /* 0x0000000000007941 */ /* 0x000fea0003800200 */
.L_x_5730:
        /* <DEDUP_REMOVED lines=270> */
.L_x_5733:
[----:B------:R-:W-:Y:S05]  /*76c0*/  BSYNC.RECONVERGENT B0 ;  /* 0x0000000000007941 */ /* 0x000fea0003800200 */
.L_x_5732:
        /* <DEDUP_REMOVED lines=270> */
.L_x_5735:
[----:B------:R-:W-:Y:S05]  /*87b0*/  BSYNC.RECONVERGENT B0 ;  /* 0x0000000000007941 */ /* 0x000fea0003800200 */
.L_x_5734:
        /* <DEDUP_REMOVED lines=272> */
.L_x_5737:
[----:B------:R-:W-:Y:S05]  /*98c0*/  BSYNC.RECONVERGENT B0 ;  /* 0x0000000000007941 */ /* 0x000fea0003800200 */
.L_x_5736:
[----:B------:R-:W5:Y:S01]  /*98d0*/  LD.E R3, desc[UR4][R116.64+0xd0] ;  /* 0x0000d00474037980 */ /* 0x000f62000c101900 */
[----:B------:R-:W-:Y:S02]  /*98e0*/  IMAD.MOV.U32 R95, RZ, RZ, R91 ;  /* 0x000000ffff5f7224 */ /* 0x000fe400078e005b */
[----:B-----5:R-:W-:Y:S05]  /*98f0*/  IMAD.U32 R3, R3, -0x40, RZ ;  /* 0xffffffc003037824 */ /* 0x020fea00078e00ff */
[C---:B------:R-:W-:Y:S02]  /*9900*/  LEA R96, P1, R3.reuse, R96, 0x1 ;  /* 0x0000006003607211 */ /* 0x040fe400078208ff */
[C---:B------:R-:W-:Y:S02]  /*9910*/  LEA R94, P0, R3.reuse, R94, 0x1 ;  /* 0x0000005e035e7211 */ /* 0x040fe400078008ff */
[C---:B------:R-:W-:Y:S02]  /*9920*/  LEA.HI.X.SX32 R97, R3.reuse, R97, 0x1, P1 ;  /* 0x0000006103617211 */ /* 0x040fe400008f0eff */
[----:B------:R-:W-:Y:S09]  /*9930*/  LEA.HI.X.SX32 R91, R3, R95, 0x1, P0 ;  /* 0x0000005f035b7211 */ /* 0x000ff200000f0eff */
.L_x_5720:
[----:B------:R-:W-:Y:S05]  /*9940*/  BSYNC.RECONVERGENT B1 ;  /* 0x0000000000017941 */ /* 0x000fea0003800200 */
.L_x_5718:
        /* <DEDUP_REMOVED lines=101> */
.L_x_5739:
[----:B------:R-:W-:Y:S05]  /*9fa0*/  BSYNC.RECONVERGENT B0 ;  /* 0x0000000000007941 */ /* 0x000fea0003800200 */
.L_x_5738:
[----:B------:R-:W-:Y:S05]  /*9fb0*/  @P3 BRA `(.L_x_5740) ;  /* 0xffffff8400a83947 */ /* 0x000fea000383ffff */
.L_x_5717:
        /* <DEDUP_REMOVED lines=18> */
.L_x_5744:
[----:B------:R-:W-:Y:S05]  /*a0e0*/  BSYNC.RECONVERGENT B0 ;  /* 0x0000000000007941 */ /* 0x000fea0003800200 */
.L_x_5743:
        /* <DEDUP_REMOVED lines=10> */
.L_x_5742:
        /* <DEDUP_REMOVED lines=80> */
.L_x_5750:
[----:B------:R-:W-:Y:S05]  /*a690*/  BSYNC.RECONVERGENT B0 ;  /* 0x0000000000007941 */ /* 0x000fea0003800200 */
.L_x_5749:
        /* <DEDUP_REMOVED lines=44> */
.L_x_5752:
[----:B------:R-:W-:Y:S05]  /*a960*/  BSYNC.RECONVERGENT B0 ;  /* 0x0000000000007941 */ /* 0x000fea0003800200 */
.L_x_5751:
        /* <DEDUP_REMOVED lines=46> */
.L_x_5754:
[----:B------:R-:W-:Y:S05]  /*ac50*/  BSYNC.RECONVERGENT B0 ;  /* 0x0000000000007941 */ /* 0x000fea0003800200 */
.L_x_5753:
[----:B-----5:R2:W-:Y:S02]  /*ac60*/  STS.128 [R122+0x2000], R8 ;  /* 0x002000087a007388 */ /* 0x0205e40000000c00 */
.L_x_5748:
[----:B------:R-:W-:Y:S05]  /*ac70*/  BSYNC.RECONVERGENT B1 ;  /* 0x0000000000017941 */ /* 0x000fea0003800200 */
.L_x_5747:
[----:B------:R-:W-:-:S04]  /*ac80*/  IADD3 R24, PT, PT, R130, 0x20, RZ ;  /* 0x0000002082187810 */ /* 0x000fc80007ffe0ff */
[----:B------:R-:W-:-:S13]  /*ac90*/  ISETP.GE.AND P0, PT, R24, R17, PT ;  /* 0x000000111800720c */ /* 0x000fda0003f06270 */
[----:B------:R-:W-:Y:S05]  /*aca0*/  @P0 BRA `(.L_x_5745) ;  /* 0x0000002800a80947 */ /* 0x000fea0003800000 */
[C---:B------:R-:W-:Y:S02]  /*acb0*/  LEA R20, P2, R85.reuse, R132, 0x1 ;  /* 0x0000008455147211 */ /* 0x040fe400078408ff */
[C---:B------:R-:W-:Y:S02]  /*acc0*/  ISETP.GE.AND P1, PT, R26.reuse, R3, PT ;  /* 0x000000031a00720c */ /* 0x040fe40003f26270 */
[----:B------:R-:W-:Y:S02]  /*acd0*/  LEA.HI.X R21, R85, R133, R90, 0x1, P2 ;  /* 0x0000008555157211 */ /* 0x000fe400010f0c5a */
[----:B------:R-:W-:-:S03]  /*ace0*/  LOP3.LUT R0, R26, 0x20, RZ, 0xfc, !PT ;  /* 0x000000201a007812 */ /* 0x000fc600078efcff */
[----:B---3-5:R3:W5:Y:S01]  /*acf0*/  LD.E.128 R12, desc[UR4][R20.64] ;  /* 0x00000004140c7980 */ /* 0x028762000c101d00 */
[----:B------:R-:W-:Y:S01]  /*ad00*/  BSSY.RECONVERGENT B0, `(.L_x_5755) ;  /* 0x0000033000007945 */ /* 0x000fe20003800200 */
[----:B------:R-:W-:-:S04]  /*ad10*/  ISETP.GE.AND P0, PT, R0, R3, PT ;  /* 0x000000030000720c */ /* 0x000fc80003f06270 */
[----:B------:R-:W-:Y:S09]  /*ad20*/  @P1 BRA `(.L_x_5756) ;  /* 0x0000000000c01947 */ /* 0x000ff20003800000 */
        /* <DEDUP_REMOVED lines=8> */
[----:B------:R-:W4:Y:S04]  /*adb0*/  LD.E.64 R6, desc[UR4][R6.64] ;  /* 0x0000000406067980 */ /* 0x000f28000c101b00 */
[----:B------:R-:W3:Y:S01]  /*adc0*/  LD.E.64 R4, desc[UR4][R4.64] ;  /* 0x0000000404047980 */ /* 0x000ee2000c101b00 */
[--C-:B--2--5:R-:W-:Y:S02]  /*add0*/  HADD2.F32 R10, -RZ, R13.reuse.H0_H0 ;  /* 0x2000000dff0a7230 */ /* 0x124fe40000004100 */
        /* <DEDUP_REMOVED lines=37> */
.L_x_5756:
[----:B------:R-:W-:Y:S05]  /*b030*/  BSYNC.RECONVERGENT B0 ;  /* 0x0000000000007941 */ /* 0x000fea0003800200 */
.L_x_5755:
        /* <DEDUP_REMOVED lines=52> */
.L_x_5758:
[----:B------:R-:W-:Y:S05]  /*b380*/  BSYNC.RECONVERGENT B0 ;  /* 0x0000000000007941 */ /* 0x000fea0003800200 */
.L_x_5757:
        /* <DEDUP_REMOVED lines=54> */
.L_x_5760:
[----:B------:R-:W-:Y:S05]  /*b6f0*/  BSYNC.RECONVERGENT B0 ;  /* 0x0000000000007941 */ /* 0x000fea0003800200 */
.L_x_5759:
[----:B-----5:R1:W-:Y:S01]  /*b700*/  STS.128 [R122+0x2800], R4 ;  /* 0x002800047a007388 */ /* 0x0203e20000000c00 */
[----:B------:R-:W-:Y:S05]  /*b710*/  BRA `(.L_x_5745) ;  /* 0x00000020000c7947 */ /* 0x000fea0003800000 */
.L_x_5746:
        /* <DEDUP_REMOVED lines=20> */
[----:B-----5:R-:W-:Y:S01]  /*b860*/  IMAD.WIDE R12, R5, 0x2, R132 ;  /* 0x00000002050c7825 */ /* 0x020fe200078e0284 */
        /* <DEDUP_REMOVED lines=69> */
.L_x_5764:
[----:B------:R-:W-:Y:S05]  /*bcc0*/  BSYNC.RECONVERGENT B0 ;  /* 0x0000000000007941 */ /* 0x000fea0003800200 */
.L_x_5763:
        /* <DEDUP_REMOVED lines=80> */
.L_x_5766:
[----:B------:R-:W-:Y:S05]  /*c1d0*/  BSYNC.RECONVERGENT B0 ;  /* 0x0000000000007941 */ /* 0x000fea0003800200 */
.L_x_5765:
        /* <DEDUP_REMOVED lines=83> */
.L_x_5768:
[----:B------:R-:W-:Y:S05]  /*c710*/  BSYNC.RECONVERGENT B0 ;  /* 0x0000000000007941 */ /* 0x000fea0003800200 */
.L_x_5767:
[----:B-----5:R2:W-:Y:S02]  /*c720*/  STS.128 [R122+0x2000], R20 ;  /* 0x002000147a007388 */ /* 0x0205e40000000c00 */
.L_x_5762:
[----:B------:R-:W-:Y:S05]  /*c730*/  BSYNC.RECONVERGENT B1 ;  /* 0x0000000000017941 */ /* 0x000fea0003800200 */
.L_x_5761:
        /* <DEDUP_REMOVED lines=19> */
[----:B-----5:R-:W-:Y:S01]  /*c870*/  IMAD.WIDE R12, R5, 0x2, R36 ;  /* 0x00000002050c7825 */ /* 0x020fe200078e0224 */
[----:B------:R-:W-:Y:S02]  /*c880*/  SHF.L.U64.HI R9, R9, 0x1, R4 ;  /* 0x0000000109097819 */ /* 0x000fe40000010204 */
[----:B------:R-:W-:-:S03]  /*c890*/  IADD3 R4, P2, PT, R34, R11, RZ ;  /* 0x0000000b22047210 */ /* 0x000fc60007f5e0ff */
        /* <DEDUP_REMOVED lines=67> */
.L_x_5770:
[----:B------:R-:W-:Y:S05]  /*ccd0*/  BSYNC.RECONVERGENT B0 ;  /* 0x0000000000007941 */ /* 0x000fea0003800200 */
.L_x_5769:
        /* <DEDUP_REMOVED lines=81> */
.L_x_5772:
[----:B------:R-:W-:Y:S05]  /*d1f0*/  BSYNC.RECONVERGENT B0 ;  /* 0x0000000000007941 */ /* 0x000fea0003800200 */
.L_x_5771:
        /* <DEDUP_REMOVED lines=83> */
.L_x_5774:
[----:B------:R-:W-:Y:S05]  /*d730*/  BSYNC.RECONVERGENT B0 ;  /* 0x0000000000007941 */ /* 0x000fea0003800200 */
.L_x_5773:
[----:B-----5:R4:W-:Y:S02]  /*d740*/  STS.128 [R122+0x2800], R20 ;  /* 0x002800147a007388 */ /* 0x0209e40000000c00 */
.L_x_5745:
[----:B------:R-:W-:Y:S05]  /*d750*/  BSYNC.RECONVERGENT B2 ;  /* 0x0000000000027941 */ /* 0x000fea0003800200 */
.L_x_5741:
[----:B-1----:R-:W-:Y:S02]  /*d760*/  IMAD.IADD R5, R82, 0x1, -R120 ;  /* 0x0000000152057824 */ /* 0x002fe400078e0a78 */
[C---:B--2---:R-:W-:Y:S02]  /*d770*/  VIADD R2, R130.reuse, 0x60 ;  /* 0x0000006082027836 */ /* 0x044fe40000000000 */
[----:B------:R-:W-:Y:S01]  /*d780*/  VIADD R3, R130, 0x40 ;  /* 0x0000004082037836 */ /* 0x000fe20000000000 */
[-C--:B------:R-:W-:Y:S01]  /*d790*/  ISETP.GE.AND P5, PT, R24, R5.reuse, PT ;  /* 0x000000051800720c */ /* 0x080fe20003fa6270 */
[--C-:B------:R-:W-:Y:S01]  /*d7a0*/  IMAD R185, R64, 0x2, R63.reuse ;  /* 0x0000000240b97824 */ /* 0x100fe200078e023f */
[-C--:B------:R-:W-:Y:S01]  /*d7b0*/  ISETP.GE.AND P3, PT, R2, R5.reuse, PT ;  /* 0x000000050200720c */ /* 0x080fe20003f66270 */
[----:B------:R-:W-:Y:S01]  /*d7c0*/  IMAD R184, R62, 0x2, R63 ;  /* 0x000000023eb87824 */ /* 0x000fe200078e023f */
        /* <DEDUP_REMOVED lines=11> */
[----:B------:R-:W-:Y:S01]  /*d880*/  @!P6 IMAD.MOV.U32 R191, RZ, RZ, R189 ;  /* 0x000000ffffbfe224 */ /* 0x000fe200078e00bd */
[----:B------:R-:W-:Y:S01]  /*d890*/  @!P2 LEA R4, P0, R81, R192, 0x1 ;  /* 0x000000c05104a211 */ /* 0x000fe200078008ff */
[----:B---345:R-:W-:Y:S02]  /*d8a0*/  @!P3 IMAD.IADD R13, R0, 0x1, R9 ;  /* 0x00000001000db824 */ /* 0x038fe400078e0209 */
[----:B------:R-:W-:Y:S01]  /*d8b0*/  @!P3 IMAD.MOV.U32 R12, RZ, RZ, R8 ;  /* 0x000000ffff0cb224 */ /* 0x000fe200078e0008 */
[----:B------:R-:W-:Y:S01]  /*d8c0*/  @!PT LDS RZ, [RZ] ;  /* 0x00000000fffff984 */ /* 0x000fe20000000800 */
[----:B------:R-:W-:Y:S01]  /*d8d0*/  @!PT LDS RZ, [RZ] ;  /* 0x00000000fffff984 */ /* 0x000fe20000000800 */
[----:B------:R-:W-:Y:S01]  /*d8e0*/  @!PT LDS RZ, [RZ] ;  /* 0x00000000fffff984 */ /* 0x000fe20000000800 */
[----:B------:R-:W-:Y:S01]  /*d8f0*/  @!P6 LDGSTS.E.BYPASS.LTC128B.128 [R122+0x3000], desc[UR4][R190.64] ;  /* 0x03000000be7aefae */ /* 0x000fe2000b981a04 */
[----:B------:R-:W-:Y:S02]  /*d900*/  @!P1 IMAD R0, R119, 0xc0, RZ ;  /* 0x000000c077009824 */ /* 0x000fe400078e02ff */
[----:B------:R-:W-:Y:S01]  /*d910*/  @!P1 IMAD.WIDE.U32 R8, R118, 0xc0, R192 ;  /* 0x000000c076089825 */ /* 0x000fe200078e00c0 */
[----:B------:R-:W-:Y:S03]  /*d920*/  @!P6 LDGSTS.E.BYPASS.LTC128B.128 [R122+0x5000], desc[UR4][R190.64+0x40] ;  /* 0x05000040be7aefae */ /* 0x000fe6000b981a04 */
[----:B------:R-:W-:Y:S01]  /*d930*/  @!P1 IMAD.IADD R9, R0, 0x1, R9 ;  /* 0x0000000100099824 */ /* 0x000fe200078e0209 */
[----:B------:R-:W-:Y:S04]  /*d940*/  @!P6 LDGSTS.E.BYPASS.LTC128B.128 [R122+0x7000], desc[UR4][R190.64+0x80] ;  /* 0x07000080be7aefae */ /* 0x000fe8000b981a04 */
        /* <DEDUP_REMOVED lines=9> */
[----:B------:R-:W-:-:S02]  /*d9e0*/  ISETP.GE.AND P3, PT, R3, R5, PT ;  /* 0x000000050300720c */ /* 0x000fc40003f66270 */
[----:B------:R-:W-:Y:S01]  /*d9f0*/  @!P2 LEA.HI.X R5, R81, R193, R84, 0x1, P0 ;  /* 0x000000c15105a211 */ /* 0x000fe200000f0c54 */
[----:B------:R-:W0:Y:S04]  /*da00*/  LDGDEPBAR ;  /* 0x00000000000079af */ /* 0x000e280000000000 */
[----:B------:R-:W2:Y:S04]  /*da10*/  LD.E R2, desc[UR4][R116.64+0x184] ;  /* 0x0001840474027980 */ /* 0x000ea8000c101900 */
[----:B------:R-:W3:Y:S02]  /*da20*/  LD.E R0, desc[UR4][R116.64+0x188] ;  /* 0x0001880474007980 */ /* 0x000ee4000c101900 */
[----:B-1----:R-:W-:Y:S01]  /*da30*/  @!P3 LEA R10, P0, R118, R192, 0x7 ;  /* 0x000000c0760ab211 */ /* 0x002fe200078038ff */
[----:B------:R-:W-:-:S04]  /*da40*/  DEPBAR.LE SB0, 0x0 ;  /* 0x000080000000791a */ /* 0x000fc80000000000 */
[----:B------:R-:W-:Y:S01]  /*da50*/  BAR.SYNC.DEFER_BLOCKING 0x0 ;  /* 0x0000000000007b1d */ /* 0x000fe20000010000 */
[----:B------:R-:W-:Y:S01]  /*da60*/  @!P3 LEA.HI.X R11, R118, R193, R119, 0x7, P0 ;  /* 0x000000c1760bb211 */ /* 0x000fe200000f3c77 */
[----:B------:R-:W-:-:S04]  /*da70*/  IMAD.MOV.U32 R3, RZ, RZ, 0x10 ;  /* 0x00000010ff037424 */ /* 0x000fc800078e00ff */
        /* <DEDUP_REMOVED lines=38> */
[----:B-1----:R-:W1:Y:S01]  /*dce0*/  LDSM.16.M88.4 R4, [R184+0x3800] ;  /* 0x00380000b804783b */ /* 0x002e620000000200 */
[----:B------:R-:W-:-:S03]  /*dcf0*/  LOP3.LUT P0, RZ, R195, 0x4, RZ, 0xc0, !PT ;  /* 0x00000004c3ff7812 */ /* 0x000fc6000780c0ff */
[----:B------:R-:W1:Y:S01]  /*dd00*/  LDSM.16.M88.4 R12, [R184+0x3400] ;  /* 0x00340000b80c783b */ /* 0x000e620000000200 */
[----:B------:R-:W-:-:S03]  /*dd10*/  SEL R3, R3, 0xfffffff0, !P0 ;  /* 0xfffffff003037807 */ /* 0x000fc60004000000 */
[----:B------:R-:W-:Y:S02]  /*dd20*/  LDSM.16.M88.4 R96, [R184+0x4000] ;  /* 0x00400000b860783b */ /* 0x000fe40000000200 */
[C---:B------:R-:W-:Y:S02]  /*dd30*/  IMAD R183, R3.reuse, 0x2, R185 ;  /* 0x0000000203b77824 */ /* 0x040fe400078e02b9 */
[----:B------:R-:W-:Y:S01]  /*dd40*/  IMAD R181, R3, 0x2, R184 ;  /* 0x0000000203b57824 */ /* 0x000fe200078e02b8 */
[----:B------:R-:W-:Y:S04]  /*dd50*/  LDSM.16.M88.4 R76, [R184+0x4800] ;  /* 0x00480000b84c783b */ /* 0x000fe80000000200 */
[----:B------:R-:W-:Y:S04]  /*dd60*/  LDSM.16.M88.4 R44, [R183] ;  /* 0x00000000b72c783b */ /* 0x000fe80000000200 */
[----:B------:R-:W1:Y:S04]  /*dd70*/  LDSM.16.M88.4 R40, [R181+0x3000] ;  /* 0x00300000b528783b */ /* 0x000e680000000200 */
[----:B------:R-:W1:Y:S04]  /*dd80*/  LDSM.16.M88.4 R28, [R181+0x3800] ;  /* 0x00380000b51c783b */ /* 0x000e680000000200 */
[----:B------:R-:W1:Y:S04]  /*dd90*/  LDSM.16.M88.4 R32, [R181+0x3400] ;  /* 0x00340000b520783b */ /* 0x000e680000000200 */
[----:B------:R-:W2:Y:S01]  /*dda0*/  LDSM.16.M88.4 R104, [R184+0x3c00] ;  /* 0x003c0000b868783b */ /* 0x000ea20000000200 */
[C---:B----4-:R-:W-:Y:S03]  /*ddb0*/  HMMA.16816.F32 R24, R68.reuse, R20, RZ ;  /* 0x000000144418723c */ /* 0x050fe600000018ff */
[----:B------:R-:W4:Y:S04]  /*ddc0*/  LDSM.16.M88.4 R88, [R184+0x4400] ;  /* 0x00440000b858783b */ /* 0x000f280000000200 */
[----:B------:R-:W4:Y:S01]  /*ddd0*/  LDSM.16.M88.4 R48, [R184+0x4c00] ;  /* 0x004c0000b830783b */ /* 0x000f220000000200 */
        /* <DEDUP_REMOVED lines=15> */
[C---:B------:R-:W-:Y:S03]  /*ded0*/  HMMA.16816.F32 R24, R44.reuse, R40, R24 ;  /* 0x000000282c18723c */ /* 0x040fe60000001818 */
[----:B------:R-:W0:Y:S05]  /*dee0*/  LDGDEPBAR ;  /* 0x00000000000079af */ /* 0x000e2a0000000000 */
[C---:B------:R-:W-:Y:S01]  /*def0*/  HMMA.16816.F32 R20, R44.reuse, R42, R20 ;  /* 0x0000002a2c14723c */ /* 0x040fe20000001814 */
[----:B------:R-:W1:Y:S07]  /*df00*/  LDSM.16.M88.4 R40, [R181+0x4000] ;  /* 0x00400000b528783b */ /* 0x000e6e0000000200 */
[C---:B------:R-:W-:Y:S08]  /*df10*/  HMMA.16816.F32 R8, R44.reuse, R28, R8 ;  /* 0x0000001c2c08723c */ /* 0x040ff00000001808 */
[C---:B------:R-:W-:Y:S01]  /*df20*/  HMMA.16816.F32 R4, R44.reuse, R30, R4 ;  /* 0x0000001e2c04723c */ /* 0x040fe20000001804 */
[----:B------:R-:W1:Y:S07]  /*df30*/  LDSM.16.M88.4 R28, [R181+0x4800] ;  /* 0x00480000b51c783b */ /* 0x000e6e0000000200 */
[C---:B------:R-:W-:Y:S08]  /*df40*/  HMMA.16816.F32 R16, R44.reuse, R32, R16 ;  /* 0x000000202c10723c */ /* 0x040ff00000001810 */
[----:B------:R-:W-:Y:S01]  /*df50*/  HMMA.16816.F32 R12, R44, R34, R12 ;  /* 0x000000222c0c723c */ /* 0x000fe2000000180c */
[----:B------:R-:W3:Y:S07]  /*df60*/  LDSM.16.M88.4 R32, [R181+0x4400] ;  /* 0x00440000b520783b */ /* 0x000eee0000000200 */
[C---:B------:R-:W-:Y:S08]  /*df70*/  HMMA.16816.F32 R100, R68.reuse, R96, RZ ;  /* 0x000000604464723c */ /* 0x040ff000000018ff */
[C---:B------:R-:W-:Y:S08]  /*df80*/  HMMA.16816.F32 R84, R68.reuse, R76, RZ ;  /* 0x0000004c4454723c */ /* 0x040ff000000018ff */
[C---:B------:R-:W-:Y:S08]  /*df90*/  HMMA.16816.F32 R96, R68.reuse, R98, RZ ;  /* 0x000000624460723c */ /* 0x040ff000000018ff */
[C---:B------:R-:W-:Y:S08]  /*dfa0*/  HMMA.16816.F32 R76, R68.reuse, R78, RZ ;  /* 0x0000004e444c723c */ /* 0x040ff000000018ff */
[C---:B--2---:R-:W-:Y:S08]  /*dfb0*/  HMMA.16816.F32 R108, R68.reuse, R104, RZ ;  /* 0x00000068446c723c */ /* 0x044ff000000018ff */
[C---:B----4-:R-:W-:Y:S08]  /*dfc0*/  HMMA.16816.F32 R92, R68.reuse, R88, RZ ;  /* 0x00000058445c723c */ /* 0x050ff000000018ff */
        /* <DEDUP_REMOVED lines=8> */
[----:B------:R-:W2:Y:S07]  /*e050*/  LDSM.16.M88.4 R28, [R184+0x5c00] ;  /* 0x005c0000b81c783b */ /* 0x000eae0000000200 */
[----:B------:R-:W-:Y:S01]  /*e060*/  HMMA.16816.F32 R68, R68, R50, RZ ;  /* 0x000000324444723c */ /* 0x000fe200000018ff */
[----:B------:R-:W4:Y:S07]  /*e070*/  LDSM.16.M88.4 R48, [R181+0x4c00] ;  /* 0x004c0000b530783b */ /* 0x000f2e0000000200 */
[C---:B------:R-:W-:Y:S08]  /*e080*/  HMMA.16816.F32 R108, R44.reuse, R36, R108 ;  /* 0x000000242c6c723c */ /* 0x040ff0000000186c */
[C---:B------:R-:W-:Y:S01]  /*e090*/  HMMA.16816.F32 R104, R44.reuse, R38, R104 ;  /* 0x000000262c68723c */ /* 0x040fe20000001868 */
[----:B------:R-:W4:Y:S07]  /*e0a0*/  LDSM.16.M88.4 R36, [R184+0x5000] ;  /* 0x00500000b824783b */ /* 0x000f2e0000000200 */
[C---:B---3--:R-:W-:Y:S08]  /*e0b0*/  HMMA.16816.F32 R92, R44.reuse, R32, R92 ;  /* 0x000000202c5c723c */ /* 0x048ff0000000185c */
[----:B------:R-:W-:Y:S01]  /*e0c0*/  HMMA.16816.F32 R88, R44, R34, R88 ;  /* 0x000000222c58723c */ /* 0x000fe20000001858 */
[----:B------:R-:W3:Y:S07]  /*e0d0*/  LDSM.16.M88.4 R32, [R184+0x5800] ;  /* 0x00580000b820783b */ /* 0x000eee0000000200 */
[C---:B-1----:R-:W-:Y:S08]  /*e0e0*/  HMMA.16816.F32 R16, R124.reuse, R40, R16 ;  /* 0x000000287c10723c */ /* 0x042ff00000001810 */
[C---:B------:R-:W-:Y:S01]  /*e0f0*/  HMMA.16816.F32 R12, R124.reuse, R42, R12 ;  /* 0x0000002a7c0c723c */ /* 0x040fe2000000180c */
[----:B------:R-:W-:Y:S07]  /*e100*/  LDSM.16.M88.4 R40, [R183+0x1000] ;  /* 0x00100000b728783b */ /* 0x000fee0000000200 */
[C---:B--2---:R-:W-:Y:S08]  /*e110*/  HMMA.16816.F32 R108, R124.reuse, R28, R108 ;  /* 0x0000001c7c6c723c */ /* 0x044ff0000000186c */
[----:B------:R-:W-:Y:S01]  /*e120*/  HMMA.16816.F32 R104, R124, R30, R104 ;  /* 0x0000001e7c68723c */ /* 0x000fe20000001868 */
[----:B------:R-:W-:Y:S07]  /*e130*/  LDSM.16.M88.4 R28, [R181+0x5800] ;  /* 0x00580000b51c783b */ /* 0x000fee0000000200 */
[C---:B----4-:R-:W-:Y:S08]  /*e140*/  HMMA.16816.F32 R72, R44.reuse, R48, R72 ;  /* 0x000000302c48723c */ /* 0x050ff00000001848 */
[----:B------:R-:W-:Y:S01]  /*e150*/  HMMA.16816.F32 R68, R44, R50, R68 ;  /* 0x000000322c44723c */ /* 0x000fe20000001844 */
[----:B------:R-:W1:Y:S04]  /*e160*/  LDSM.16.M88.4 R44, [R184+0x6000] ;  /* 0x00600000b82c783b */ /* 0x000e680000000200 */
[----:B------:R-:W-:Y:S03]  /*e170*/  LDSM.16.M88.4 R48, [R181+0x6800] ;  /* 0x00680000b530783b */ /* 0x000fe60000000200 */
[C---:B------:R-:W-:Y:S08]  /*e180*/  HMMA.16816.F32 R24, R124.reuse, R36, R24 ;  /* 0x000000247c18723c */ /* 0x040ff00000001818 */
[C---:B------:R-:W-:Y:S01]  /*e190*/  HMMA.16816.F32 R20, R124.reuse, R38, R20 ;  /* 0x000000267c14723c */ /* 0x040fe20000001814 */
[----:B------:R-:W2:Y:S07]  /*e1a0*/  LDSM.16.M88.4 R36, [R184+0x6400] ;  /* 0x00640000b824783b */ /* 0x000eae0000000200 */
[C---:B---3--:R-:W-:Y:S08]  /*e1b0*/  HMMA.16816.F32 R8, R124.reuse, R32, R8 ;  /* 0x000000207c08723c */ /* 0x048ff00000001808 */
[C---:B------:R-:W-:Y:S01]  /*e1c0*/  HMMA.16816.F32 R4, R124.reuse, R34, R4 ;  /* 0x000000227c04723c */ /* 0x040fe20000001804 */
[----:B------:R-:W3:Y:S07]  /*e1d0*/  LDSM.16.M88.4 R32, [R181+0x5400] ;  /* 0x00540000b520783b */ /* 0x000eee0000000200 */
[----:B-1----:R-:W-:Y:S08]  /*e1e0*/  HMMA.16816.F32 R100, R124, R44, R100 ;  /* 0x0000002c7c64723c */ /* 0x002ff00000001864 */
[C---:B------:R-:W-:Y:S08]  /*e1f0*/  HMMA.16816.F32 R8, R40.reuse, R28, R8 ;  /* 0x0000001c2808723c */ /* 0x040ff00000001808 */
[----:B------:R-:W-:Y:S01]  /*e200*/  HMMA.16816.F32 R4, R40, R30, R4 ;  /* 0x0000001e2804723c */ /* 0x000fe20000001804 */
[----:B------:R-:W1:Y:S07]  /*e210*/  LDSM.16.M88.4 R28, [R184+0x7800] ;  /* 0x00780000b81c783b */ /* 0x000e6e0000000200 */
[C---:B------:R-:W-:Y:S01]  /*e220*/  HMMA.16816.F32 R96, R124.reuse, R46, R96 ;  /* 0x0000002e7c60723c */ /* 0x040fe20000001860 */
[----:B------:R-:W4:Y:S07]  /*e230*/  LDSM.16.M88.4 R44, [R181+0x6c00] ;  /* 0x006c0000b52c783b */ /* 0x000f2e0000000200 */
[C---:B--2---:R-:W-:Y:S08]  /*e240*/  HMMA.16816.F32 R92, R124.reuse, R36, R92 ;  /* 0x000000247c5c723c */ /* 0x044ff0000000185c */
[----:B------:R-:W-:Y:S01]  /*e250*/  HMMA.16816.F32 R88, R124, R38, R88 ;  /* 0x000000267c58723c */ /* 0x000fe20000001858 */
[----:B------:R-:W2:Y:S07]  /*e260*/  LDSM.16.M88.4 R36, [R184+0x7000] ;  /* 0x00700000b824783b */ /* 0x000eae0000000200 */
[C---:B---3--:R-:W-:Y:S08]  /*e270*/  HMMA.16816.F32 R16, R40.reuse, R32, R16 ;  /* 0x000000202810723c */ /* 0x048ff00000001810 */
[C---:B------:R-:W-:Y:S01]  /*e280*/  HMMA.16816.F32 R12, R40.reuse, R34, R12 ;  /* 0x00000022280c723c */ /* 0x040fe2000000180c */
[----:B------:R-:W3:Y:S07]  /*e290*/  LDSM.16.M88.4 R32, [R184+0x7400] ;  /* 0x00740000b820783b */ /* 0x000eee0000000200 */
[C---:B------:R-:W-:Y:S08]  /*e2a0*/  HMMA.16816.F32 R24, R40.reuse, R112, R24 ;  /* 0x000000702818723c */ /* 0x040ff00000001818 */
[----:B------:R-:W-:Y:S01]  /*e2b0*/  HMMA.16816.F32 R20, R40, R114, R20 ;  /* 0x000000722814723c */ /* 0x000fe20000001814 */
[----:B------:R-:W3:Y:S07]  /*e2c0*/  LDSM.16.M88.4 R112, [R184+0x8c00] ;  /* 0x008c0000b870783b */ /* 0x000eee0000000200 */
[C---:B------:R-:W-:Y:S08]  /*e2d0*/  HMMA.16816.F32 R72, R124.reuse, R132, R72 ;  /* 0x000000847c48723c */ /* 0x040ff00000001848 */
[C---:B------:R-:W-:Y:S08]  /*e2e0*/  HMMA.16816.F32 R84, R124.reuse, R136, R84 ;  /* 0x000000887c54723c */ /* 0x040ff00000001854 */
[C---:B------:R-:W-:Y:S01]  /*e2f0*/  HMMA.16816.F32 R76, R124.reuse, R138, R76 ;  /* 0x0000008a7c4c723c */ /* 0x040fe2000000184c */
[----:B------:R-:W3:Y:S07]  /*e300*/  LDSM.16.M88.4 R136, [R184+0x8000] ;  /* 0x00800000b888783b */ /* 0x000eee0000000200 */
[----:B------:R-:W-:Y:S01]  /*e310*/  HMMA.16816.F32 R68, R124, R134, R68 ;  /* 0x000000867c44723c */ /* 0x000fe20000001844 */
[----:B------:R-:W3:Y:S04]  /*e320*/  LDSM.16.M88.4 R132, [R184+0x8400] ;  /* 0x00840000b884783b */ /* 0x000ee80000000200 */
[----:B------:R-:W3:Y:S03]  /*e330*/  LDSM.16.M88.4 R124, [R184+0x8800] ;  /* 0x00880000b87c783b */ /* 0x000ee60000000200 */
[C---:B------:R-:W-:Y:S08]  /*e340*/  HMMA.16816.F32 R108, R40.reuse, R64, R108 ;  /* 0x00000040286c723c */ /* 0x040ff0000000186c */
[----:B------:R-:W-:Y:S01]  /*e350*/  HMMA.16816.F32 R104, R40, R66, R104 ;  /* 0x000000422868723c */ /* 0x000fe20000001868 */
[----:B------:R-:W-:Y:S07]  /*e360*/  LDSM.16.M88.4 R64, [R183+0x2000] ;  /* 0x00200000b740783b */ /* 0x000fee0000000200 */
[C---:B-1----:R-:W-:Y:S08]  /*e370*/  HMMA.16816.F32 R8, R144.reuse, R28, R8 ;  /* 0x0000001c9008723c */ /* 0x042ff00000001808 */
[----:B------:R-:W-:Y:S01]  /*e380*/  HMMA.16816.F32 R4, R144, R30, R4 ;  /* 0x0000001e9004723c */ /* 0x000fe20000001804 */
[----:B------:R-:W1:Y:S07]  /*e390*/  LDSM.16.M88.4 R28, [R181+0x8c00] ;  /* 0x008c0000b51c783b */ /* 0x000e6e0000000200 */
[C---:B----4-:R-:W-:Y:S08]  /*e3a0*/  HMMA.16816.F32 R72, R40.reuse, R44, R72 ;  /* 0x0000002c2848723c */ /* 0x050ff00000001848 */
        /* <DEDUP_REMOVED lines=9> */
[----:B------:R-:W-:Y:S01]  /*e440*/  HMMA.16816.F32 R68, R40, R46, R68 ;  /* 0x0000002e2844723c */ /* 0x000fe20000001844 */
[----:B------:R-:W4:Y:S04]  /*e450*/  LDSM.16.M88.4 R44, [R181+0x7c00] ;  /* 0x007c0000b52c783b */ /* 0x000f280000000200 */
[----:B------:R-:W4:Y:S03]  /*e460*/  LDSM.16.M88.4 R40, [R181+0x8000] ;  /* 0x00800000b528783b */ /* 0x000f260000000200 */
[C---:B--2---:R-:W-:Y:S08]  /*e470*/  HMMA.16816.F32 R24, R144.reuse, R36, R24 ;  /* 0x000000249018723c */ /* 0x044ff00000001818 */
[C---:B------:R-:W-:Y:S01]  /*e480*/  HMMA.16816.F32 R20, R144.reuse, R38, R20 ;  /* 0x000000269014723c */ /* 0x040fe20000001814 */
[----:B------:R-:W2:Y:S07]  /*e490*/  LDSM.16.M88.4 R36, [R181+0x8400] ;  /* 0x00840000b524783b */ /* 0x000eae0000000200 */
[C---:B---3--:R-:W-:Y:S08]  /*e4a0*/  HMMA.16816.F32 R16, R144.reuse, R32, R16 ;  /* 0x000000209010723c */ /* 0x048ff00000001810 */
[----:B------:R-:W-:Y:S01]  /*e4b0*/  HMMA.16816.F32 R12, R144, R34, R12 ;  /* 0x00000022900c723c */ /* 0x000fe2000000180c */
[----:B------:R-:W3:Y:S02]  /*e4c0*/  LDSM.16.M88.4 R32, [R181+0x8800] ;  /* 0x00880000b520783b */ /* 0x000ee40000000200 */
[----:B------:R-:W-:Y:S01]  /*e4d0*/  ISETP.GT.AND P0, PT, R123, R188, PT ;  /* 0x000000bc7b00720c */ /* 0x000fe20003f04270 */
[----:B------:R-:W-:-:S04]  /*e4e0*/  DEPBAR.LE SB0, 0x0 ;  /* 0x000080000000791a */ /* 0x000fc80000000000 */
        /* <DEDUP_REMOVED lines=10> */
[----:B-1----:R-:W-:Y:S05]  /*e590*/  HMMA.16816.F32 R72, R64, R28, R72 ;  /* 0x0000001c4048723c */ /* 0x002fea0000001848 */
[----:B------:R-:W-:-:S04]  /*e5a0*/  LOP3.LUT R29, R130, 0x7, RZ, 0xc0, !PT ;  /* 0x00000007821d7812 */ /* 0x000fc800078ec0ff */
[----:B------:R-:W-:Y:S02]  /*e5b0*/  LOP3.LUT R29, R29, 0x1f0, R80, 0xf8, !PT ;  /* 0x000001f01d1d7812 */ /* 0x000fe400078ef850 */
[----:B------:R-:W-:Y:S02]  /*e5c0*/  IADD3 R0, PT, PT, R0, R82, -R197 ;  /* 0x0000005200007210 */ /* 0x000fe40007ffe8c5 */
[----:B------:R-:W-:Y:S01]  /*e5d0*/  IADD3 R2, PT, PT, R82, -R197, -R2 ;  /* 0x800000c552027210 */ /* 0x000fe20007ffe802 */
[----:B------:R-:W-:Y:S01]  /*e5e0*/  IMAD.IADD R29, R196, 0x1, R29 ;  /* 0x00000001c41d7824 */ /* 0x000fe200078e021d */
[C---:B----4-:R-:W-:Y:S03]  /*e5f0*/  HMMA.16816.F32 R24, R64.reuse, R56, R24 ;  /* 0x000000384018723c */ /* 0x050fe60000001818 */
[C---:B------:R-:W-:Y:S02]  /*e600*/  IMAD.IADD R205, R29.reuse, 0x1, R0 ;  /* 0x000000011dcd7824 */ /* 0x040fe400078e0200 */
[----:B------:R-:W-:Y:S01]  /*e610*/  IMAD.IADD R206, R29, 0x1, R2 ;  /* 0x000000011dce7824 */ /* 0x000fe200078e0202 */
[----:B------:R-:W-:Y:S02]  /*e620*/  BSSY.RECONVERGENT B1, `(.L_x_5775) ;  /* 0x0000078000017945 */ /* 0x000fe40003800200 */
[----:B------:R-:W-:Y:S03]  /*e630*/  HMMA.16816.F32 R20, R64, R58, R20 ;  /* 0x0000003a4014723c */ /* 0x000fe60000001814 */
[----:B------:R-:W-:-:S02]  /*e640*/  VIADDMNMX R204, R205, 0x1, R82, PT ;  /* 0x00000001cdcc7846 */ /* 0x000fc40003800152 */
[----:B------:R-:W-:Y:S02]  /*e650*/  VIMNMX R207, PT, PT, RZ, R206, !PT ;  /* 0x000000ceffcf7248 */ /* 0x000fe40007fe0100 */
[----:B------:R-:W-:Y:S01]  /*e660*/  VIADDMNMX R205, R205, 0x9, R82, PT ;  /* 0x00000009cdcd7846 */ /* 0x000fe20003800152 */
[----:B------:R-:W-:Y:S03]  /*e670*/  HMMA.16816.F32 R16, R64, R52, R16 ;  /* 0x000000344010723c */ /* 0x000fe60000001810 */
[----:B------:R-:W-:-:S05]  /*e680*/  VIADDMNMX R206, R206, 0x8, RZ, !PT ;  /* 0x00000008cece7846 */ /* 0x000fca00078001ff */
        /* <DEDUP_REMOVED lines=9> */
[C---:B---3--:R-:W-:Y:S08]  /*e720*/  HMMA.16816.F32 R84, R64.reuse, R32, R84 ;  /* 0x000000204054723c */ /* 0x048ff00000001854 */
[C---:B------:R-:W-:Y:S08]  /*e730*/  HMMA.16816.F32 R76, R64.reuse, R34, R76 ;  /* 0x00000022404c723c */ /* 0x040ff0000000184c */
        /* <DEDUP_REMOVED lines=16> */
.L_x_5778:
        /* <DEDUP_REMOVED lines=60> */
.L_x_5779:
[----:B------:R-:W-:Y:S05]  /*ec00*/  BSYNC.RECONVERGENT B0 ;  /* 0x0000000000007941 */ /* 0x000fea0003800200 */
.L_x_5777:
        /* <DEDUP_REMOVED lines=25> */
.L_x_5776:
[----:B------:R-:W-:Y:S05]  /*eda0*/  BSYNC.RECONVERGENT B1 ;  /* 0x0000000000017941 */ /* 0x000fea0003800200 */
.L_x_5775:
[----:B------:R-:W2:Y:S01]  /*edb0*/  LD.E R49, desc[UR4][R116.64+0xdc] ;  /* 0x0000dc0474317980 */ /* 0x000ea2000c101900 */
[----:B------:R-:W-:-:S05]  /*edc0*/  IMAD.SHL.U32 R0, R195, 0x2, RZ ;  /* 0x00000002c3007824 */ /* 0x000fca00078e00ff */
[----:B------:R-:W-:-:S05]  /*edd0*/  LOP3.LUT R0, R0, 0x6, RZ, 0xc0, !PT ;  /* 0x0000000600007812 */ /* 0x000fca00078ec0ff */
[----:B------:R-:W-:-:S04]  /*ede0*/  IMAD R0, R123, 0x80, R0 ;  /* 0x000000807b007824 */ /* 0x000fc800078e0200 */
[C---:B------:R-:W-:Y:S02]  /*edf0*/  VIADD R2, R0.reuse, 0x1 ;  /* 0x0000000100027836 */ /* 0x040fe40000000000 */
[----:B-1----:R-:W-:-:S03]  /*ee00*/  VIADD R28, R0, 0x8 ;  /* 0x00000008001c7836 */ /* 0x002fc60000000000 */
[C---:B------:R-:W-:Y:S02]  /*ee10*/  ISETP.GE.AND P3, PT, R2.reuse, R206, PT ;  /* 0x000000ce0200720c */ /* 0x040fe40003f66270 */
[C---:B------:R-:W-:Y:S02]  /*ee20*/  ISETP.GE.AND P1, PT, R2.reuse, R207, PT ;  /* 0x000000cf0200720c */ /* 0x040fe40003f26270 */
[C---:B------:R-:W-:Y:S02]  /*ee30*/  ISETP.GE.AND P6, PT, R2.reuse, R204, PT ;  /* 0x000000cc0200720c */ /* 0x040fe40003fc6270 */
[----:B------:R-:W-:Y:S01]  /*ee40*/  ISETP.GE.AND P2, PT, R2, R205, PT ;  /* 0x000000cd0200720c */ /* 0x000fe20003f46270 */
[----:B------:R-:W-:Y:S01]  /*ee50*/  VIADD R2, R0, 0x9 ;  /* 0x0000000900027836 */ /* 0x000fe20000000000 */
[----:B------:R-:W-:Y:S02]  /*ee60*/  ISETP.GE.AND P0, PT, R28, R207, PT ;  /* 0x000000cf1c00720c */ /* 0x000fe40003f06270 */
[----:B------:R-:W-:-:S02]  /*ee70*/  FSEL R27, R27, -INF , P3 ;  /* 0xff8000001b1b7808 */ /* 0x000fc40001800000 */
[----:B------:R-:W-:Y:S02]  /*ee80*/  FSEL R25, R25, -INF , P1 ;  /* 0xff80000019197808 */ /* 0x000fe40000800000 */
[----:B------:R-:W-:Y:S01]  /*ee90*/  FSEL R41, R20, -INF , P0 ;  /* 0xff80000014297808 */ /* 0x000fe20000000000 */
[----:B------:R-:W-:Y:S01]  /*eea0*/  VIADD R20, R0, 0x10 ;  /* 0x0000001000147836 */ /* 0x000fe20000000000 */
[-C--:B------:R-:W-:Y:S02]  /*eeb0*/  ISETP.GE.AND P1, PT, R28, R206.reuse, PT ;  /* 0x000000ce1c00720c */ /* 0x080fe40003f26270 */
[C---:B------:R-:W-:Y:S02]  /*eec0*/  ISETP.GE.AND P3, PT, R2.reuse, R207, PT ;  /* 0x000000cf0200720c */ /* 0x040fe40003f66270 */
[----:B------:R-:W-:Y:S02]  /*eed0*/  FSEL R35, R27, -INF , !P2 ;  /* 0xff8000001b237808 */ /* 0x000fe40005000000 */
[----:B------:R-:W-:-:S02]  /*eee0*/  ISETP.GE.AND P2, PT, R2, R206, PT ;  /* 0x000000ce0200720c */ /* 0x000fc40003f46270 */
[----:B------:R-:W-:Y:S02]  /*eef0*/  FSEL R43, R25, -INF , !P6 ;  /* 0xff800000192b7808 */ /* 0x000fe40007000000 */
[C---:B------:R-:W-:Y:S02]  /*ef00*/  ISETP.GE.AND P6, PT, R2.reuse, R204, PT ;  /* 0x000000cc0200720c */ /* 0x040fe40003fc6270 */
[----:B------:R-:W-:Y:S01]  /*ef10*/  ISETP.GE.AND P0, PT, R2, R205, PT ;  /* 0x000000cd0200720c */ /* 0x000fe20003f06270 */
[----:B------:R-:W-:Y:S01]  /*ef20*/  VIADD R2, R0, 0x11 ;  /* 0x0000001100027836 */ /* 0x000fe20000000000 */
[----:B------:R-:W-:Y:S02]  /*ef30*/  FSEL R22, R22, -INF , P1 ;  /* 0xff80000016167808 */ /* 0x000fe40000800000 */
[----:B------:R-:W-:Y:S02]  /*ef40*/  FSEL R21, R21, -INF , P3 ;  /* 0xff80000015157808 */ /* 0x000fe40001800000 */
[----:B------:R-:W-:-:S02]  /*ef50*/  ISETP.GE.AND P1, PT, R20, R207, PT ;  /* 0x000000cf1400720c */ /* 0x000fc40003f26270 */
[----:B------:R-:W-:Y:S02]  /*ef60*/  FSEL R23, R23, -INF , P2 ;  /* 0xff80000017177808 */ /* 0x000fe40001000000 */
[----:B------:R-:W-:Y:S02]  /*ef70*/  FSEL R39, R21, -INF , !P6 ;  /* 0xff80000015277808 */ /* 0x000fe40007000000 */
[----:B------:R-:W-:Y:S01]  /*ef80*/  FSEL R21, R16, -INF , P1 ;  /* 0xff80000010157808 */ /* 0x000fe20000800000 */
[----:B------:R-:W-:Y:S01]  /*ef90*/  VIADD R16, R0, 0x18 ;  /* 0x0000001800107836 */ /* 0x000fe20000000000 */
[----:B------:R-:W-:Y:S02]  /*efa0*/  ISETP.GE.AND P3, PT, R20, R206, PT ;  /* 0x000000ce1400720c */ /* 0x000fe40003f66270 */
[----:B------:R-:W-:Y:S02]  /*efb0*/  ISETP.GE.AND P2, PT, R2, R207, PT ;  /* 0x000000cf0200720c */ /* 0x000fe40003f46270 */
[----:B------:R-:W-:-:S02]  /*efc0*/  FSEL R23, R23, -INF , !P0 ;  /* 0xff80000017177808 */ /* 0x000fc40004000000 */
[C---:B------:R-:W-:Y:S02]  /*efd0*/  ISETP.GE.AND P0, PT, R2.reuse, R206, PT ;  /* 0x000000ce0200720c */ /* 0x040fe40003f06270 */
        /* <DEDUP_REMOVED lines=8> */
[----:B------:R-:W-:Y:S02]  /*f060*/  FSEL R29, R29, -INF , !P1 ;  /* 0xff8000001d1d7808 */ /* 0x000fe40004800000 */
[----:B------:R-:W-:Y:S01]  /*f070*/  FSEL R17, R12, -INF , P3 ;  /* 0xff8000000c117808 */ /* 0x000fe20001800000 */
[----:B------:R-:W-:Y:S01]  /*f080*/  VIADD R12, R0, 0x20 ;  /* 0x00000020000c7836 */ /* 0x000fe20000000000 */
[-C--:B------:R-:W-:Y:S02]  /*f090*/  ISETP.GE.AND P2, PT, R16, R206.reuse, PT ;  /* 0x000000ce1000720c */ /* 0x080fe40003f46270 */
[----:B------:R-:W-:-:S02]  /*f0a0*/  ISETP.GE.AND P1, PT, R2, R206, PT ;  /* 0x000000ce0200720c */ /* 0x000fc40003f26270 */
[CC--:B------:R-:W-:Y:S02]  /*f0b0*/  ISETP.GE.AND P5, PT, R28.reuse, R204.reuse, PT ;  /* 0x000000cc1c00720c */ /* 0x0c0fe40003fa6270 */
[----:B------:R-:W-:Y:S02]  /*f0c0*/  ISETP.GE.AND P4, PT, R28, R205, PT ;  /* 0x000000cd1c00720c */ /* 0x000fe40003f86270 */
[C---:B------:R-:W-:Y:S02]  /*f0d0*/  ISETP.GE.AND P0, PT, R2.reuse, R207, PT ;  /* 0x000000cf0200720c */ /* 0x040fe40003f06270 */
[C---:B------:R-:W-:Y:S02]  /*f0e0*/  ISETP.GE.AND P6, PT, R2.reuse, R204, PT ;  /* 0x000000cc0200720c */ /* 0x040fe40003fc6270 */
[----:B------:R-:W-:Y:S01]  /*f0f0*/  ISETP.GE.AND P3, PT, R2, R205, PT ;  /* 0x000000cd0200720c */ /* 0x000fe20003f66270 */
[----:B------:R-:W-:Y:S01]  /*f100*/  VIADD R2, R0, 0x21 ;  /* 0x0000002100027836 */ /* 0x000fe20000000000 */
[----:B------:R-:W-:-:S02]  /*f110*/  FSEL R14, R14, -INF , P2 ;  /* 0xff8000000e0e7808 */ /* 0x000fc40001000000 */
[----:B------:R-:W-:Y:S02]  /*f120*/  FSEL R15, R15, -INF , P1 ;  /* 0xff8000000f0f7808 */ /* 0x000fe40000800000 */
[----:B------:R-:W-:Y:S02]  /*f130*/  ISETP.GE.AND P2, PT, R12, R207, PT ;  /* 0x000000cf0c00720c */ /* 0x000fe40003f46270 */
[----:B------:R-:W-:Y:S02]  /*f140*/  FSEL R41, R41, -INF , !P5 ;  /* 0xff80000029297808 */ /* 0x000fe40006800000 */
[----:B------:R-:W-:Y:S02]  /*f150*/  FSEL R37, R22, -INF , !P4 ;  /* 0xff80000016257808 */ /* 0x000fe40006000000 */
[----:B------:R-:W-:Y:S02]  /*f160*/  FSEL R13, R13, -INF , P0 ;  /* 0xff8000000d0d7808 */ /* 0x000fe40000000000 */
[----:B------:R-:W-:-:S02]  /*f170*/  ISETP.GE.AND P5, PT, R20, R204, PT ;  /* 0x000000cc1400720c */ /* 0x000fc40003fa6270 */
[----:B------:R-:W-:Y:S02]  /*f180*/  ISETP.GE.AND P4, PT, R20, R205, PT ;  /* 0x000000cd1400720c */ /* 0x000fe40003f86270 */
[----:B------:R-:W-:Y:S02]  /*f190*/  FSEL R25, R15, -INF , !P3 ;  /* 0xff8000000f197808 */ /* 0x000fe40005800000 */
[-C--:B------:R-:W-:Y:S02]  /*f1a0*/  ISETP.GE.AND P3, PT, R2, R206.reuse, PT ;  /* 0x000000ce0200720c */ /* 0x080fe40003f66270 */
[----:B------:R-:W-:Y:S01]  /*f1b0*/  FSEL R223, R8, -INF , P2 ;  /* 0xff80000008df7808 */ /* 0x000fe20001000000 */
[----:B------:R-:W-:Y:S01]  /*f1c0*/  VIADD R8, R0, 0x28 ;  /* 0x0000002800087836 */ /* 0x000fe20000000000 */
[----:B------:R-:W-:Y:S02]  /*f1d0*/  ISETP.GE.AND P0, PT, R12, R206, PT ;  /* 0x000000ce0c00720c */ /* 0x000fe40003f06270 */
[----:B------:R-:W-:-:S02]  /*f1e0*/  FSEL R33, R13, -INF , !P6 ;  /* 0xff8000000d217808 */ /* 0x000fc40007000000 */
[----:B------:R-:W-:Y:S02]  /*f1f0*/  FSEL R21, R21, -INF , !P5 ;  /* 0xff80000015157808 */ /* 0x000fe40006800000 */
[----:B------:R-:W-:Y:S02]  /*f200*/  FSEL R31, R18, -INF , !P4 ;  /* 0xff800000121f7808 */ /* 0x000fe40006000000 */
[C---:B------:R-:W-:Y:S02]  /*f210*/  ISETP.GE.AND P1, PT, R2.reuse, R207, PT ;  /* 0x000000cf0200720c */ /* 0x040fe40003f26270 */
[CC--:B------:R-:W-:Y:S02]  /*f220*/  ISETP.GE.AND P6, PT, R2.reuse, R204.reuse, PT ;  /* 0x000000cc0200720c */ /* 0x0c0fe40003fc6270 */
[----:B------:R-:W-:Y:S01]  /*f230*/  ISETP.GE.AND P2, PT, R2, R205, PT ;  /* 0x000000cd0200720c */ /* 0x000fe20003f46270 */
[----:B------:R-:W-:Y:S01]  /*f240*/  VIADD R2, R0, 0x29 ;  /* 0x0000002900027836 */ /* 0x000fe20000000000 */
[----:B------:R-:W-:-:S02]  /*f250*/  ISETP.GE.AND P5, PT, R16, R204, PT ;  /* 0x000000cc1000720c */ /* 0x000fc40003fa6270 */
[----:B------:R-:W-:Y:S02]  /*f260*/  ISETP.GE.AND P4, PT, R16, R205, PT ;  /* 0x000000cd1000720c */ /* 0x000fe40003f86270 */
[----:B------:R-:W-:Y:S02]  /*f270*/  FSEL R11, R11, -INF , P3 ;  /* 0xff8000000b0b7808 */ /* 0x000fe40001800000 */
[----:B------:R-:W-:Y:S02]  /*f280*/  FSEL R10, R10, -INF , P0 ;  /* 0xff8000000a0a7808 */ /* 0x000fe40000000000 */
[----:B------:R-:W-:Y:S02]  /*f290*/  ISETP.GE.AND P0, PT, R8, R207, PT ;  /* 0x000000cf0800720c */ /* 0x000fe40003f06270 */
[----:B------:R-:W-:Y:S02]  /*f2a0*/  FSEL R9, R9, -INF , P1 ;  /* 0xff80000009097808 */ /* 0x000fe40000800000 */
[----:B------:R-:W-:-:S02]  /*f2b0*/  FSEL R17, R17, -INF , !P5 ;  /* 0xff80000011117808 */ /* 0x000fc40006800000 */
[----:B------:R-:W-:Y:S02]  /*f2c0*/  FSEL R27, R14, -INF , !P4 ;  /* 0xff8000000e1b7808 */ /* 0x000fe40006000000 */
[----:B------:R-:W-:Y:S02]  /*f2d0*/  FSEL R213, R11, -INF , !P2 ;  /* 0xff8000000bd57808 */ /* 0x000fe40005000000 */
[C---:B------:R-:W-:Y:S02]  /*f2e0*/  ISETP.GE.AND P5, PT, R12.reuse, R204, PT ;  /* 0x000000cc0c00720c */ /* 0x040fe40003fa6270 */
[----:B------:R-:W-:Y:S02]  /*f2f0*/  ISETP.GE.AND P4, PT, R12, R205, PT ;  /* 0x000000cd0c00720c */ /* 0x000fe40003f86270 */
[-C--:B------:R-:W-:Y:S02]  /*f300*/  ISETP.GE.AND P2, PT, R2, R206.reuse, PT ;  /* 0x000000ce0200720c */ /* 0x080fe40003f46270 */
[----:B------:R-:W-:-:S02]  /*f310*/  ISETP.GE.AND P1, PT, R8, R206, PT ;  /* 0x000000ce0800720c */ /* 0x000fc40003f26270 */
[----:B------:R-:W-:Y:S01]  /*f320*/  FSEL R219, R4, -INF , P0 ;  /* 0xff80000004db7808 */ /* 0x000fe20000000000 */
[----:B------:R-:W-:Y:S01]  /*f330*/  VIADD R4, R0, 0x30 ;  /* 0x0000003000047836 */ /* 0x000fe20000000000 */
[----:B------:R-:W-:Y:S02]  /*f340*/  FSEL R221, R9, -INF , !P6 ;  /* 0xff80000009dd7808 */ /* 0x000fe40007000000 */
[C---:B------:R-:W-:Y:S02]  /*f350*/  ISETP.GE.AND P3, PT, R2.reuse, R207, PT ;  /* 0x000000cf0200720c */ /* 0x040fe40003f66270 */
[C---:B------:R-:W-:Y:S02]  /*f360*/  ISETP.GE.AND P6, PT, R2.reuse, R204, PT ;  /* 0x000000cc0200720c */ /* 0x040fe40003fc6270 */
[----:B------:R-:W-:Y:S01]  /*f370*/  ISETP.GE.AND P0, PT, R2, R205, PT ;  /* 0x000000cd0200720c */ /* 0x000fe20003f06270 */
[----:B------:R-:W-:Y:S01]  /*f380*/  VIADD R2, R0, 0x31 ;  /* 0x0000003100027836 */ /* 0x000fe20000000000 */
[----:B------:R-:W-:-:S02]  /*f390*/  FSEL R223, R223, -INF , !P5 ;  /* 0xff800000dfdf7808 */ /* 0x000fc40006800000 */
[----:B------:R-:W-:Y:S02]  /*f3a0*/  FSEL R215, R10, -INF , !P4 ;  /* 0xff8000000ad77808 */ /* 0x000fe40006000000 */
[----:B------:R-:W-:Y:S02]  /*f3b0*/  FSEL R7, R7, -INF , P2 ;  /* 0xff80000007077808 */ /* 0x000fe40001000000 */
[C---:B------:R-:W-:Y:S02]  /*f3c0*/  ISETP.GE.AND P5, PT, R8.reuse, R204, PT ;  /* 0x000000cc0800720c */ /* 0x040fe40003fa6270 */
[----:B------:R-:W-:Y:S02]  /*f3d0*/  ISETP.GE.AND P4, PT, R8, R205, PT ;  /* 0x000000cd0800720c */ /* 0x000fe40003f86270 */
[----:B------:R-:W-:Y:S02]  /*f3e0*/  FSEL R6, R6, -INF , P1 ;  /* 0xff80000006067808 */ /* 0x000fe40000800000 */
[----:B------:R-:W-:-:S02]  /*f3f0*/  ISETP.GE.AND P1, PT, R4, R207, PT ;  /* 0x000000cf0400720c */ /* 0x000fc40003f26270 */
[----:B------:R-:W-:Y:S02]  /*f400*/  FSEL R5, R5, -INF , P3 ;  /* 0xff80000005057808 */ /* 0x000fe40001800000 */
[----:B------:R-:W-:Y:S02]  /*f410*/  FSEL R65, R7, -INF , !P0 ;  /* 0xff80000007417808 */ /* 0x000fe40004000000 */
[----:B------:R-:W-:Y:S02]  /*f420*/  FSEL R219, R219, -INF , !P5 ;  /* 0xff800000dbdb7808 */ /* 0x000fe40006800000 */
[----:B------:R-:W-:Y:S02]  /*f430*/  FSEL R63, R6, -INF , !P4 ;  /* 0xff800000063f7808 */ /* 0x000fe40006000000 */
[----:B------:R-:W-:Y:S02]  /*f440*/  ISETP.GE.AND P0, PT, R2, R206, PT ;  /* 0x000000ce0200720c */ /* 0x000fe40003f06270 */
[----:B------:R-:W-:-:S02]  /*f450*/  ISETP.GE.AND P5, PT, R4, R204, PT ;  /* 0x000000cc0400720c */ /* 0x000fc40003fa6270 */
[C---:B------:R-:W-:Y:S02]  /*f460*/  ISETP.GE.AND P3, PT, R4.reuse, R206, PT ;  /* 0x000000ce0400720c */ /* 0x040fe40003f66270 */
[----:B------:R-:W-:Y:S01]  /*f470*/  ISETP.GE.AND P4, PT, R4, R205, PT ;  /* 0x000000cd0400720c */ /* 0x000fe20003f86270 */
[----:B------:R-:W-:Y:S01]  /*f480*/  VIADD R4, R0, 0x38 ;  /* 0x0000003800047836 */ /* 0x000fe20000000000 */
        /* <DEDUP_REMOVED lines=19> */
[----:B------:R-:W-:Y:S02]  /*f5c0*/  ISETP.GE.AND P0, PT, R2, R207, PT ;  /* 0x000000cf0200720c */ /* 0x000fe40003f06270 */
        /* <DEDUP_REMOVED lines=69> */
[CC--:B------:R-:W-:Y:S02]  /*fa20*/  ISETP.GE.AND P4, PT, R4.reuse, R204.reuse, PT ;  /* 0x000000cc0400720c */ /* 0x0c0fe40003f86270 */
        /* <DEDUP_REMOVED lines=34> */
[----:B------:R-:W-:Y:S02]  /*fc50*/  FSEL R155, R89, -INF , !P5 ;  /* 0xff800000599b7808 */ /* 0x000fe40006800000 */
[C---:B------:R-:W-:Y:S02]  /*fc60*/  ISETP.GE.AND P0, PT, R4.reuse, R207, PT ;  /* 0x000000cf0400720c */ /* 0x040fe40003f06270 */
[----:B------:R-:W-:Y:S02]  /*fc70*/  FSEL R67, R79, -INF , P1 ;  /* 0xff8000004f437808 */ /* 0x000fe40000800000 */
[----:B------:R-:W-:-:S02]  /*fc80*/  ISETP.GE.AND P5, PT, R4, R206, PT ;  /* 0x000000ce0400720c */ /* 0x000fc40003fa6270 */
[----:B------:R-:W-:Y:S02]  /*fc90*/  ISETP.GE.AND P1, PT, R0, R207, PT ;  /* 0x000000cf0000720c */ /* 0x000fe40003f26270 */
[----:B------:R-:W-:Y:S02]  /*fca0*/  FSEL R135, R84, -INF , !P3 ;  /* 0xff80000054877808 */ /* 0x000fe40005800000 */
[----:B------:R-:W-:Y:S02]  /*fcb0*/  FSEL R59, R72, -INF , P0 ;  /* 0xff800000483b7808 */ /* 0x000fe40000000000 */
[C---:B------:R-:W-:Y:S02]  /*fcc0*/  ISETP.GE.AND P3, PT, R5.reuse, R204, PT ;  /* 0x000000cc0500720c */ /* 0x040fe40003f66270 */
[----:B------:R-:W-:Y:S02]  /*fcd0*/  ISETP.GE.AND P0, PT, R5, R205, PT ;  /* 0x000000cd0500720c */ /* 0x000fe40003f06270 */
[----:B------:R-:W-:-:S02]  /*fce0*/  FSEL R54, R74, -INF , P5 ;  /* 0xff8000004a367808 */ /* 0x000fc40002800000 */
[----:B------:R-:W-:Y:S02]  /*fcf0*/  ISETP.GE.AND P5, PT, R0, R204, PT ;  /* 0x000000cc0000720c */ /* 0x000fe40003fa6270 */
[----:B------:R-:W-:Y:S02]  /*fd00*/  FSEL R5, R24, -INF , P1 ;  /* 0xff80000018057808 */ /* 0x000fe40000800000 */
[----:B------:R-:W-:Y:S02]  /*fd10*/  ISETP.GE.AND P1, PT, R0, R206, PT ;  /* 0x000000ce0000720c */ /* 0x000fe40003f26270 */
[----:B------:R-:W-:Y:S02]  /*fd20*/  FSEL R5, R5, -INF , !P5 ;  /* 0xff80000005057808 */ /* 0x000fe40006800000 */
[----:B------:R-:W-:Y:S02]  /*fd30*/  FSEL R26, R26, -INF , P1 ;  /* 0xff8000001a1a7808 */ /* 0x000fe40000800000 */
[----:B------:R-:W-:-:S02]  /*fd40*/  FMNMX3.FTZ R6, R5, R43, R41, !PT ;  /* 0x0000002b05067276 */ /* 0x000fc40007810029 */
[-C--:B------:R-:W-:Y:S02]  /*fd50*/  ISETP.GE.AND P1, PT, R0, R205.reuse, PT ;  /* 0x000000cd0000720c */ /* 0x080fe40003f26270 */
[----:B------:R-:W-:Y:S02]  /*fd60*/  FSEL R137, R85, -INF , !P4 ;  /* 0xff80000055897808 */ /* 0x000fe40006000000 */
[----:B------:R-:W-:Y:S02]  /*fd70*/  FSEL R129, R87, -INF , !P2 ;  /* 0xff80000057817808 */ /* 0x000fe40005000000 */
[C---:B------:R-:W-:Y:S02]  /*fd80*/  ISETP.GE.AND P2, PT, R4.reuse, R204, PT ;  /* 0x000000cc0400720c */ /* 0x040fe40003f46270 */
[----:B------:R-:W-:Y:S02]  /*fd90*/  ISETP.GE.AND P4, PT, R4, R205, PT ;  /* 0x000000cd0400720c */ /* 0x000fe40003f86270 */
[----:B------:R-:W-:-:S02]  /*fda0*/  FMNMX3.FTZ R6, R6, R39, R21, !PT ;  /* 0x0000002706067276 */ /* 0x000fc40007810015 */
[----:B------:R-:W-:Y:S02]  /*fdb0*/  FSEL R4, R26, -INF , !P1 ;  /* 0xff8000001a047808 */ /* 0x000fe40004800000 */
[----:B------:R-:W-:Y:S02]  /*fdc0*/  FMNMX3.FTZ R8, R6, R19, R17, !PT ;  /* 0x0000001306087276 */ /* 0x000fe40007810011 */
[----:B------:R-:W-:Y:S02]  /*fdd0*/  FMNMX3.FTZ R6, R4, R35, R37, !PT ;  /* 0x0000002304067276 */ /* 0x000fe40007810025 */
[----:B------:R-:W-:Y:S02]  /*fde0*/  FSEL R127, R86, -INF , !P6 ;  /* 0xff800000567f7808 */ /* 0x000fe40007000000 */
[----:B------:R-:W-:Y:S02]  /*fdf0*/  FMNMX3.FTZ R6, R6, R23, R31, !PT ;  /* 0x0000001706067276 */ /* 0x000fe4000781001f */
[----:B------:R-:W-:-:S02]  /*fe00*/  ISETP.GE.AND P6, PT, R2, R204, PT ;  /* 0x000000cc0200720c */ /* 0x000fc40003fc6270 */
[----:B------:R-:W-:Y:S01]  /*fe10*/  ISETP.GE.AND P5, PT, R2, R205, PT ;  /* 0x000000cd0200720c */ /* 0x000fe20003fa6270 */
[----:B------:R-:W-:Y:S01]  /*fe20*/  VIADD R2, R0, 0x71 ;  /* 0x0000007100027836 */ /* 0x000fe20000000000 */
[----:B------:R-:W-:Y:S02]  /*fe30*/  FMNMX3.FTZ R8, R8, R33, R223, !PT ;  /* 0x0000002108087276 */ /* 0x000fe400078100df */
[----:B------:R-:W-:Y:S02]  /*fe40*/  FMNMX3.FTZ R6, R6, R29, R27, !PT ;  /* 0x0000001d06067276 */ /* 0x000fe4000781001b */
[----:B------:R-:W-:Y:S02]  /*fe50*/  FSEL R133, R76, -INF , !P3 ;  /* 0xff8000004c857808 */ /* 0x000fe40005800000 */
[----:B------:R-:W-:Y:S02]  /*fe60*/  FMNMX3.FTZ R8, R8, R221, R219, !PT ;  /* 0x000000dd08087276 */ /* 0x000fe400078100db */
[----:B------:R-:W-:-:S02]  /*fe70*/  ISETP.GE.AND P3, PT, R2, R207, PT ;  /* 0x000000cf0200720c */ /* 0x000fc40003f66270 */
[----:B------:R-:W-:Y:S02]  /*fe80*/  FMNMX3.FTZ R6, R6, R25, R215, !PT ;  /* 0x0000001906067276 */ /* 0x000fe400078100d7 */
[----:B------:R-:W-:Y:S02]  /*fe90*/  FMNMX3.FTZ R8, R8, R217, R211, !PT ;  /* 0x000000d908087276 */ /* 0x000fe400078100d3 */
[----:B------:R-:W-:Y:S02]  /*fea0*/  FSEL R125, R78, -INF , !P0 ;  /* 0xff8000004e7d7808 */ /* 0x000fe40004000000 */
[----:B------:R-:W-:Y:S02]  /*feb0*/  FSEL R57, R73, -INF , P3 ;  /* 0xff80000049397808 */ /* 0x000fe40001800000 */
[----:B------:R-:W-:Y:S02]  /*fec0*/  FMNMX3.FTZ R6, R6, R213, R63, !PT ;  /* 0x000000d506067276 */ /* 0x000fe4000781003f */
[----:B------:R-:W-:-:S02]  /*fed0*/  ISETP.GE.AND P0, PT, R2, R204, PT ;  /* 0x000000cc0200720c */ /* 0x000fc40003f06270 */
[C---:B------:R-:W-:Y:S02]  /*fee0*/  ISETP.GE.AND P1, PT, R2.reuse, R206, PT ;  /* 0x000000ce0200720c */ /* 0x040fe40003f26270 */
[----:B------:R-:W-:Y:S01]  /*fef0*/  ISETP.GE.AND P3, PT, R2, R205, PT ;  /* 0x000000cd0200720c */ /* 0x000fe20003f66270 */
[----:B------:R-:W-:Y:S01]  /*ff00*/  VIADD R2, R0, 0x78 ;  /* 0x0000007800027836 */ /* 0x000fe20000000000 */
[----:B------:R-:W-:Y:S02]  /*ff10*/  FMNMX3.FTZ R8, R8, R141, R209, !PT ;  /* 0x0000008d08087276 */ /* 0x000fe400078100d1 */
[----:B------:R-:W-:Y:S02]  /*ff20*/  FMNMX3.FTZ R6, R6, R65, R191, !PT ;  /* 0x0000004106067276 */ /* 0x000fe400078100bf */
[----:B------:R-:W-:Y:S02]  /*ff30*/  FSEL R51, R75, -INF , P1 ;  /* 0xff8000004b337808 */ /* 0x000fe40000800000 */
[----:B------:R-:W-:-:S02]  /*ff40*/  FSEL R131, R77, -INF , !P6 ;  /* 0xff8000004d837808 */ /* 0x000fc40007000000 */
[----:B------:R-:W-:Y:S02]  /*ff50*/  FSEL R59, R59, -INF , !P2 ;  /* 0xff8000003b3b7808 */ /* 0x000fe40005000000 */
[----:B------:R-:W-:Y:S02]  /*ff60*/  FSEL R57, R57, -INF , !P0 ;  /* 0xff80000039397808 */ /* 0x000fe40004000000 */
[C---:B------:R-:W-:Y:S02]  /*ff70*/  ISETP.GE.AND P1, PT, R2.reuse, R207, PT ;  /* 0x000000cf0200720c */ /* 0x040fe40003f26270 */
[----:B------:R-:W-:Y:S02]  /*ff80*/  ISETP.GE.AND P6, PT, R2, R204, PT ;  /* 0x000000cc0200720c */ /* 0x000fe40003fc6270 */
[----:B------:R-:W-:Y:S02]  /*ff90*/  FMNMX3.FTZ R8, R8, R139, R177, !PT ;  /* 0x0000008b08087276 */ /* 0x000fe400078100b1 */
[----:B------:R-:W-:-:S02]  /*ffa0*/  ISETP.GE.AND P0, PT, R2, R206, PT ;  /* 0x000000ce0200720c */ /* 0x000fc40003f06270 */
[----:B------:R-:W-:Y:S02]  /*ffb0*/  ISETP.GE.AND P2, PT, R2, R205, PT ;  /* 0x000000cd0200720c */ /* 0x000fe40003f46270 */
[----:B------:R-:W-:Y:S02]  /*ffc0*/  FMNMX3.FTZ R2, R6, R143, R179, !PT ;  /* 0x0000008f06027276 */ /* 0x000fe400078100b3 */
[----:B------:R-:W-:Y:S01]  /*ffd0*/  FMNMX3.FTZ R8, R8, R165, R175, !PT ;  /* 0x000000a508087276 */ /* 0x000fe200078100af */
[----:B------:R-:W-:Y:S01]  /*ffe0*/  VIADD R0, R0, 0x79 ;  /* 0x0000007900007836 */ /* 0x000fe20000000000 */
[----:B------:R-:W-:Y:S02]  /*fff0*/  FMNMX3.FTZ R2, R2, R145, R173, !PT ;  /* 0x0000009102027276 */ /* 0x000fe400078100ad */
[----:B------:R-:W-:Y:S02]  /*10000*/  FMNMX3.FTZ R8, R8, R163, R159, !PT ;  /* 0x000000a308087276 */ /* 0x000fe4000781009f */
[----:B------:R-:W-:-:S02]  /*10010*/  FMNMX3.FTZ R2, R2, R167, R171, !PT ;  /* 0x000000a702027276 */ /* 0x000fc400078100ab */
[----:B------:R-:W-:Y:S02]  /*10020*/  FSEL R55, R68, -INF , P1 ;  /* 0xff80000044377808 */ /* 0x000fe40000800000 */
[----:B------:R-:W-:Y:S02]  /*10030*/  ISETP.GE.AND P1, PT, R0, R207, PT ;  /* 0x000000cf0000720c */ /* 0x000fe40003f26270 */
[----:B------:R-:W-:Y:S02]  /*10040*/  FMNMX3.FTZ R8, R8, R161, R157, !PT ;  /* 0x000000a108087276 */ /* 0x000fe4000781009d */
[----:B------:R-:W-:Y:S02]  /*10050*/  FMNMX3.FTZ R2, R2, R169, R147, !PT ;  /* 0x000000a902027276 */ /* 0x000fe40007810093 */
[----:B------:R-:W-:Y:S02]  /*10060*/  FSEL R55, R55, -INF , !P6 ;  /* 0xff80000037377808 */ /* 0x000fe40007000000 */
[----:B------:R-:W-:-:S02]  /*10070*/  FSEL R52, R70, -INF , P0 ;  /* 0xff80000046347808 */ /* 0x000fc40000000000 */
[----:B------:R-:W-:Y:S02]  /*10080*/  FSEL R53, R69, -INF , P1 ;  /* 0xff80000045357808 */ /* 0x000fe40000800000 */
[----:B------:R-:W-:Y:S02]  /*10090*/  ISETP.GE.AND P6, PT, R0, R204, PT ;  /* 0x000000cc0000720c */ /* 0x000fe40003fc6270 */
[----:B------:R-:W-:Y:S02]  /*100a0*/  FMNMX3.FTZ R8, R8, R155, R135, !PT ;  /* 0x0000009b08087276 */ /* 0x000fe40007810087 */
[C---:B------:R-:W-:Y:S02]  /*100b0*/  ISETP.GE.AND P0, PT, R0.reuse, R206, PT ;  /* 0x000000ce0000720c */ /* 0x040fe40003f06270 */
[----:B------:R-:W-:Y:S02]  /*100c0*/  ISETP.GE.AND P1, PT, R0, R205, PT ;  /* 0x000000cd0000720c */ /* 0x000fe40003f26270 */
[----:B------:R-:W-:-:S02]  /*100d0*/  FMNMX3.FTZ R0, R2, R151, R149, !PT ;  /* 0x0000009702007276 */ /* 0x000fc40007810095 */
[----:B------:R-:W-:Y:S02]  /*100e0*/  FMNMX3.FTZ R8, R8, R137, R133, !PT ;  /* 0x0000008908087276 */ /* 0x000fe40007810085 */
[----:B------:R-:W-:Y:S02]  /*100f0*/  FMNMX3.FTZ R0, R0, R153, R127, !PT ;  /* 0x0000009900007276 */ /* 0x000fe4000781007f */
[----:B------:R-:W-:Y:S02]  /*10100*/  FMNMX3.FTZ R8, R8, R131, R59, !PT ;  /* 0x0000008308087276 */ /* 0x000fe4000781003b */
[----:B------:R-:W-:Y:S02]  /*10110*/  FSEL R67, R67, -INF , !P5 ;  /* 0xff80000043437808 */ /* 0x000fe40006800000 */
[----:B------:R-:W-:Y:S02]  /*10120*/  FSEL R54, R54, -INF , !P4 ;  /* 0xff80000036367808 */ /* 0x000fe40006000000 */
[----:B------:R-:W-:-:S02]  /*10130*/  FMNMX3.FTZ R0, R0, R129, R125, !PT ;  /* 0x0000008100007276 */ /* 0x000fc4000781007d */
[----:B------:R-:W-:Y:S02]  /*10140*/  FSEL R53, R53, -INF , !P6 ;  /* 0xff80000035357808 */ /* 0x000fe40007000000 */
        /* <DEDUP_REMOVED lines=10> */
[----:B------:R-:W3:Y:S01]  /*101f0*/  SHFL.BFLY PT, R7, R6, 0x2, 0x1f ;  /* 0x0c401f0006077f89 */ /* 0x000ee200000e0000 */
[----:B------:R-:W4:Y:S01]  /*10200*/  S2UR UR6, SR_CgaCtaId ;  /* 0x00000000000679c3 */ /* 0x000f220000008800 */
[----:B-1----:R-:W-:-:S05]  /*10210*/  FMNMX.FTZ R9, R8, R9, !PT ;  /* 0x0000000908097209 */ /* 0x002fca0007810000 */
[----:B------:R-:W1:Y:S01]  /*10220*/  SHFL.BFLY PT, R2, R9, 0x1, 0x1f ;  /* 0x0c201f0009027f89 */ /* 0x000e6200000e0000 */
[----:B---3--:R-:W-:-:S05]  /*10230*/  FMNMX.FTZ R7, R6, R7, !PT ;  /* 0x0000000706077209 */ /* 0x008fca0007810000 */
[----:B------:R-:W3:Y:S01]  /*10240*/  SHFL.BFLY PT, R0, R7, 0x1, 0x1f ;  /* 0x0c201f0007007f89 */ /* 0x000ee200000e0000 */
[----:B------:R-:W-:Y:S02]  /*10250*/  UMOV UR7, 0x400 ;  /* 0x0000040000077882 */ /* 0x000fe40000000000 */
[----:B----4-:R-:W-:-:S06]  /*10260*/  ULEA UR6, UR6, UR7, 0x18 ;  /* 0x0000000706067291 */ /* 0x010fcc000f8ec0ff */
[----:B------:R-:W-:Y:S02]  /*10270*/  LEA R182, R61, UR6, 0x1 ;  /* 0x000000063db67c11 */ /* 0x000fe4000f8e08ff */
[----:B-1----:R-:W-:-:S03]  /*10280*/  FMNMX.FTZ R2, R9, R2, !PT ;  /* 0x0000000209027209 */ /* 0x002fc60007810000 */
[----:B------:R-:W-:Y:S01]  /*10290*/  IMAD R180, R3, 0x2, R182 ;  /* 0x0000000203b47824 */ /* 0x000fe200078e02b6 */
[----:B------:R-:W-:Y:S01]  /*102a0*/  LDSM.16.MT88.4 R108, [R182+0x9000] ;  /* 0x00900000b66c783b */ /* 0x000fe20000004200 */
[----:B------:R-:W-:Y:S01]  /*102b0*/  FSETP.NEU.FTZ.AND P0, PT, R2, -INF , PT ;  /* 0xff8000000200780b */ /* 0x000fe20003f1d000 */
[----:B--2---:R-:W-:Y:S02]  /*102c0*/  FMUL.FTZ R58, R49, R2 ;  /* 0x00000002313a7220 */ /* 0x004fe40000410000 */
[----:B------:R-:W1:Y:S01]  /*102d0*/  LDSM.16.MT88.4 R84, [R180+0xb000] ;  /* 0x00b00000b454783b */ /* 0x000e620000004200 */
[----:B---3--:R-:W-:Y:S02]  /*102e0*/  FMNMX.FTZ R0, R7, R0, !PT ;  /* 0x0000000007007209 */ /* 0x008fe40007810000 */
[----:B------:R-:W-:Y:S01]  /*102f0*/  FSEL R58, R58, RZ, P0 ;  /* 0x000000ff3a3a7208 */ /* 0x000fe20000000000 */
[----:B------:R-:W2:Y:S01]  /*10300*/  LDSM.16.MT88.4 R100, [R180+0x9000] ;  /* 0x00900000b464783b */ /* 0x000ea20000004200 */
[----:B------:R-:W-:Y:S01]  /*10310*/  FSETP.NEU.FTZ.AND P0, PT, R0, -INF , PT ;  /* 0xff8000000000780b */ /* 0x000fe20003f1d000 */
[----:B------:R-:W-:-:S02]  /*10320*/  FMUL.FTZ R56, R49, R0 ;  /* 0x0000000031387220 */ /* 0x000fc40000410000 */
[----:B------:R-:W3:Y:S03]  /*10330*/  LDSM.16.MT88.4 R92, [R182+0xb000] ;  /* 0x00b00000b65c783b */ /* 0x000ee60000004200 */
[----:B------:R-:W-:Y:S01]  /*10340*/  FSEL R56, R56, RZ, P0 ;  /* 0x000000ff38387208 */ /* 0x000fe20000000000 */
[-CC-:B------:R-:W-:Y:S01]  /*10350*/  FFMA.FTZ R48, R5, R49.reuse, -R58.reuse ;  /* 0x0000003105307223 */ /* 0x180fe2000001083a */
[----:B------:R-:W4:Y:S01]  /*10360*/  LDSM.16.MT88.4 R76, [R182+0xd000] ;  /* 0x00d00000b64c783b */ /* 0x000f220000004200 */
[-CC-:B------:R-:W-:Y:S01]  /*10370*/  FFMA.FTZ R47, R43, R49.reuse, -R58.reuse ;  /* 0x000000312b2f7223 */ /* 0x180fe2000001083a */
[-C--:B------:R-:W-:Y:S01]  /*10380*/  FFMA.FTZ R46, R41, R49.reuse, -R58 ;  /* 0x00000031292e7223 */ /* 0x080fe2000001083a */
[-C--:B------:R-:W-:Y:S01]  /*10390*/  FFMA.FTZ R45, R4, R49.reuse, -R56 ;  /* 0x00000031042d7223 */ /* 0x080fe20000010838 */
[-C--:B------:R-:W-:Y:S01]  /*103a0*/  FFMA.FTZ R43, R39, R49.reuse, -R58 ;  /* 0x00000031272b7223 */ /* 0x080fe2000001083a */
[----:B------:R-:W5:Y:S01]  /*103b0*/  LDSM.16.MT88.4 R4, [R180+0xd000] ;  /* 0x00d00000b404783b */ /* 0x000f620000004200 */
[-CC-:B------:R-:W-:Y:S01]  /*103c0*/  FFMA.FTZ R44, R35, R49.reuse, -R56.reuse ;  /* 0x00000031232c7223 */ /* 0x180fe20000010838 */
[-CC-:B------:R-:W-:Y:S01]  /*103d0*/  FFMA.FTZ R41, R37, R49.reuse, -R56.reuse ;  /* 0x0000003125297223 */ /* 0x180fe20000010838 */
[-C--:B------:R-:W-:Y:S01]  /*103e0*/  FFMA.FTZ R40, R23, R49.reuse, -R56 ;  /* 0x0000003117287223 */ /* 0x080fe20000010838 */
[----:B------:R-:W-:Y:S01]  /*103f0*/  MUFU.EX2 R48, R48 ;  /* 0x0000003000307308 */ /* 0x000fe20000000800 */
[----:B------:R-:W5:Y:S03]  /*10400*/  LDSM.16.MT88.4 R8, [R180+0xb400] ;  /* 0x00b40000b408783b */ /* 0x000f660000004200 */
[----:B------:R-:W1:Y:S01]  /*10410*/  MUFU.EX2 R47, R47 ;  /* 0x0000002f002f7308 */ /* 0x000e620000000800 */
[----:B------:R-:W5:Y:S03]  /*10420*/  LDSM.16.MT88.4 R12, [R182+0xb400] ;  /* 0x00b40000b60c783b */ /* 0x000f660000004200 */
[----:B------:R-:W-:Y:S04]  /*10430*/  MUFU.EX2 R46, R46 ;  /* 0x0000002e002e7308 */ /* 0x000fe80000000800 */
[----:B------:R-:W2:Y:S04]  /*10440*/  MUFU.EX2 R43, R43 ;  /* 0x0000002b002b7308 */ /* 0x000ea80000000800 */
[----:B------:R-:W-:Y:S04]  /*10450*/  MUFU.EX2 R45, R45 ;  /* 0x0000002d002d7308 */ /* 0x000fe80000000800 */
[----:B------:R-:W3:Y:S04]  /*10460*/  MUFU.EX2 R44, R44 ;  /* 0x0000002c002c7308 */ /* 0x000ee80000000800 */
[----:B------:R-:W-:Y:S04]  /*10470*/  MUFU.EX2 R41, R41 ;  /* 0x0000002900297308 */ /* 0x000fe80000000800 */
[----:B------:R-:W4:Y:S01]  /*10480*/  MUFU.EX2 R40, R40 ;  /* 0x0000002800287308 */ /* 0x000f220000000800 */
        /* <DEDUP_REMOVED lines=8> */
[-CC-:B------:R-:W-:Y:S01]  /*10510*/  FFMA.FTZ R37, R29, R49.reuse, -R56.reuse ;  /* 0x000000311d257223 */ /* 0x180fe20000010838 */
[-CC-:B------:R-:W-:Y:S01]  /*10520*/  FFMA.FTZ R34, R27, R49.reuse, -R56.reuse ;  /* 0x000000311b227223 */ /* 0x180fe20000010838 */
[----:B------:R-:W-:Y:S01]  /*10530*/  FFMA.FTZ R33, R25, R49, -R56 ;  /* 0x0000003119217223 */ /* 0x000fe20000010838 */
[----:B----4-:R-:W-:Y:S01]  /*10540*/  F2FP.F16.F32.PACK_AB R71, R40, R41 ;  /* 0x000000292847723e */ /* 0x010fe200000000ff */
[----:B------:R-:W-:Y:S01]  /*10550*/  MUFU.EX2 R42, R42 ;  /* 0x0000002a002a7308 */ /* 0x000fe20000000800 */
[----:B------:R-:W1:Y:S03]  /*10560*/  LDSM.16.MT88.4 R20, [R182+0x9400] ;  /* 0x00940000b614783b */ /* 0x000e660000004200 */
[----:B------:R-:W2:Y:S01]  /*10570*/  MUFU.EX2 R39, R39 ;  /* 0x0000002700277308 */ /* 0x000ea20000000800 */
[----:B------:R-:W3:Y:S01]  /*10580*/  LDSM.16.MT88.4 R16, [R180+0x9400] ;  /* 0x00940000b410783b */ /* 0x000ee20000004200 */
[C---:B------:R-:W-:Y:S02]  /*10590*/  HMMA.16816.F32 R88, R68.reuse, R84, RZ ;  /* 0x000000544458723c */ /* 0x040fe400000018ff */
[----:B------:R-:W-:Y:S01]  /*105a0*/  MUFU.EX2 R36, R36 ;  /* 0x0000002400247308 */ /* 0x000fe20000000800 */
[----:B------:R-:W4:Y:S03]  /*105b0*/  LDSM.16.MT88.4 R28, [R182+0xd400] ;  /* 0x00d40000b61c783b */ /* 0x000f260000004200 */
[----:B------:R-:W-:Y:S01]  /*105c0*/  MUFU.EX2 R35, R35 ;  /* 0x0000002300237308 */ /* 0x000fe20000000800 */
[----:B------:R-:W4:Y:S01]  /*105d0*/  LDSM.16.MT88.4 R24, [R180+0xd400] ;  /* 0x00d40000b418783b */ /* 0x000f220000004200 */
        /* <DEDUP_REMOVED lines=13> */
[----:B-----5:R-:W-:Y:S01]  /*106b0*/  HMMA.16816.F32 R72, R68, R4, RZ ;  /* 0x000000044448723c */ /* 0x020fe200000018ff */
        /* <DEDUP_REMOVED lines=17> */
[C---:B------:R-:W-:Y:S03]  /*107d0*/  HMMA.16816.F32 R96, R4.reuse, R12, R96 ;  /* 0x0000000c0460723c */ /* 0x040fe60000001860 */
[----:B------:R-:W2:Y:S04]  /*107e0*/  MUFU.EX2 R60, R60 ;  /* 0x0000003c003c7308 */ /* 0x000ea80000000800 */
[----:B------:R-:W-:Y:S01]  /*107f0*/  MUFU.EX2 R32, R32 ;  /* 0x0000002000207308 */ /* 0x000fe20000000800 */
[C---:B------:R-:W-:Y:S01]  /*10800*/  HMMA.16816.F32 R92, R4.reuse, R14, R92 ;  /* 0x0000000e045c723c */ /* 0x040fe2000000185c */
[----:B------:R-:W5:Y:S02]  /*10810*/  LDSM.16.MT88.4 R12, [R182+0xb800] ;  /* 0x00b80000b60c783b */ /* 0x000f640000004200 */
[----:B------:R-:W2:Y:S04]  /*10820*/  MUFU.EX2 R3, R3 ;  /* 0x0000000300037308 */ /* 0x000ea80000000800 */
        /* <DEDUP_REMOVED lines=10> */
[C---:B----4-:R-:W-:Y:S08]  /*108d0*/  HMMA.16816.F32 R80, R4.reuse, R28, R80 ;  /* 0x0000001c0450723c */ /* 0x050ff00000001850 */
[C---:B------:R-:W-:Y:S01]  /*108e0*/  HMMA.16816.F32 R76, R4.reuse, R30, R76 ;  /* 0x0000001e044c723c */ /* 0x040fe2000000184c */
[----:B------:R-:W4:Y:S07]  /*108f0*/  LDSM.16.MT88.4 R28, [R182+0xd800] ;  /* 0x00d80000b61c783b */ /* 0x000f2e0000004200 */
[C---:B------:R-:W-:Y:S08]  /*10900*/  HMMA.16816.F32 R72, R4.reuse, R24, R72 ;  /* 0x000000180448723c */ /* 0x040ff00000001848 */
        /* <DEDUP_REMOVED lines=19> */
[----:B------:R-:W5:Y:S04]  /*10a40*/  MUFU.EX2 R141, R211 ;  /* 0x000000d3008d7308 */ /* 0x000f680000000800 */
[----:B------:R-:W-:Y:S01]  /*10a50*/  MUFU.EX2 R139, R209 ;  /* 0x000000d1008b7308 */ /* 0x000fe20000000800 */
[C---:B------:R-:W-:Y:S01]  /*10a60*/  HMMA.16816.F32 R92, R4.reuse, R14, R92 ;  /* 0x0000000e045c723c */ /* 0x040fe2000000185c */
[----:B------:R-:W1:Y:S02]  /*10a70*/  LDSM.16.MT88.4 R12, [R182+0xbc00] ;  /* 0x00bc0000b60c783b */ /* 0x000e640000004200 */
[----:B------:R-:W5:Y:S04]  /*10a80*/  MUFU.EX2 R66, R66 ;  /* 0x0000004200427308 */ /* 0x000f680000000800 */
[----:B------:R-:W-:Y:S04]  /*10a90*/  MUFU.EX2 R143, R191 ;  /* 0x000000bf008f7308 */ /* 0x000fe80000000800 */
[----:B------:R-:W5:Y:S04]  /*10aa0*/  MUFU.EX2 R128, R128 ;  /* 0x0000008000807308 */ /* 0x000f680000000800 */
[----:B------:R-:W-:Y:S04]  /*10ab0*/  MUFU.EX2 R126, R126 ;  /* 0x0000007e007e7308 */ /* 0x000fe80000000800 */
[----:B------:R-:W5:Y:S01]  /*10ac0*/  MUFU.EX2 R145, R145 ;  /* 0x0000009100917308 */ /* 0x000f620000000800 */
[C---:B------:R-:W-:Y:S08]  /*10ad0*/  HMMA.16816.F32 R112, R4.reuse, R20, R112 ;  /* 0x000000140470723c */ /* 0x040ff00000001870 */
        /* <DEDUP_REMOVED lines=8> */
[C---:B--2---:R-:W-:Y:S08]  /*10b60*/  HMMA.16816.F32 R72, R4.reuse, R24, R72 ;  /* 0x000000180448723c */ /* 0x044ff00000001848 */
[----:B------:R-:W-:Y:S03]  /*10b70*/  HMMA.16816.F32 R68, R4, R26, R68 ;  /* 0x0000001a0444723c */ /* 0x000fe60000001844 */
[----:B-----5:R-:W-:Y:S01]  /*10b80*/  F2FP.F16.F32.PACK_AB R4, R124, R141 ;  /* 0x0000008d7c04723e */ /* 0x020fe200000000ff */
[----:B------:R-:W2:Y:S01]  /*10b90*/  LDSM.16.MT88.4 R24, [R180+0xdc00] ;  /* 0x00dc0000b418783b */ /* 0x000ea20000004200 */
[----:B------:R-:W-:-:S02]  /*10ba0*/  F2FP.F16.F32.PACK_AB R6, R66, R139 ;  /* 0x0000008b4206723e */ /* 0x000fc400000000ff */
[----:B------:R-:W-:Y:S02]  /*10bb0*/  F2FP.F16.F32.PACK_AB R5, R128, R143 ;  /* 0x0000008f8005723e */ /* 0x000fe400000000ff */
[----:B------:R-:W-:-:S07]  /*10bc0*/  F2FP.F16.F32.PACK_AB R7, R145, R126 ;  /* 0x0000007e9107723e */ /* 0x000fce00000000ff */
[C---:B-1----:R-:W-:Y:S08]  /*10bd0*/  HMMA.16816.F32 R88, R4.reuse, R8, R88 ;  /* 0x000000080458723c */ /* 0x042ff00000001858 */
        /* <DEDUP_REMOVED lines=11> */
[C---:B------:R-:W-:Y:S03]  /*10c90*/  HMMA.16816.F32 R96, R4.reuse, R12, R96 ;  /* 0x0000000c0460723c */ /* 0x040fe60000001860 */
[----:B------:R-:W5:Y:S04]  /*10ca0*/  MUFU.EX2 R165, R177 ;  /* 0x000000b100a57308 */ /* 0x000f680000000800 */
        /* <DEDUP_REMOVED lines=14> */
[C---:B----4-:R-:W-:Y:S08]  /*10d90*/  HMMA.16816.F32 R80, R4.reuse, R28, R80 ;  /* 0x0000001c0450723c */ /* 0x050ff00000001850 */
[C---:B------:R-:W-:Y:S01]  /*10da0*/  HMMA.16816.F32 R76, R4.reuse, R30, R76 ;  /* 0x0000001e044c723c */ /* 0x040fe2000000184c */
[----:B------:R-:W-:Y:S07]  /*10db0*/  LDSM.16.MT88.4 R28, [R182+0xe000] ;  /* 0x00e00000b61c783b */ /* 0x000fee0000004200 */
[C---:B--2---:R-:W-:Y:S08]  /*10dc0*/  HMMA.16816.F32 R72, R4.reuse, R24, R72 ;  /* 0x000000180448723c */ /* 0x044ff00000001848 */
[----:B------:R-:W-:Y:S03]  /*10dd0*/  HMMA.16816.F32 R68, R4, R26, R68 ;  /* 0x0000001a0444723c */ /* 0x000fe60000001844 */
[----:B-----5:R-:W-:Y:S01]  /*10de0*/  F2FP.F16.F32.PACK_AB R4, R132, R165 ;  /* 0x000000a58404723e */ /* 0x020fe200000000ff */
[----:B------:R-:W-:Y:S01]  /*10df0*/  LDSM.16.MT88.4 R24, [R182+0xa400] ;  /* 0x00a40000b618783b */ /* 0x000fe20000004200 */
[----:B------:R-:W-:-:S02]  /*10e00*/  F2FP.F16.F32.PACK_AB R6, R130, R163 ;  /* 0x000000a38206723e */ /* 0x000fc400000000ff */
        /* <DEDUP_REMOVED lines=263> */
.L_x_5783:
        /* <DEDUP_REMOVED lines=8> */
.L_x_5784:
[----:B------:R-:W-:Y:S05]  /*11f00*/  BSYNC.RECONVERGENT B0 ;  /* 0x0000000000007941 */ /* 0x000fea0003800200 */
.L_x_5782:
        /* <DEDUP_REMOVED lines=246> */
.L_x_5788:
        /* <DEDUP_REMOVED lines=8> */
.L_x_5789:
[----:B------:R-:W-:Y:S05]  /*12ef0*/  BSYNC.RECONVERGENT B0 ;  /* 0x0000000000007941 */ /* 0x000fea0003800200 */
.L_x_5787:
        /* <DEDUP_REMOVED lines=25> */
.L_x_5786:
[----:B------:R-:W-:Y:S05]  /*13090*/  BSYNC.RECONVERGENT B1 ;  /* 0x0000000000017941 */ /* 0x000fea0003800200 */
.L_x_5785:
[----:B------:R-:W-:-:S05]  /*130a0*/  IMAD.SHL.U32 R28, R195, 0x2, RZ ;  /* 0x00000002c31c7824 */ /* 0x000fca00078e00ff */
[----:B------:R-:W-:-:S05]  /*130b0*/  LOP3.LUT R28, R28, 0x6, RZ, 0xc0, !PT ;  /* 0x000000061c1c7812 */ /* 0x000fca00078ec0ff */
[----:B-1----:R-:W-:-:S04]  /*130c0*/  IMAD R31, R121, 0x80, R28 ;  /* 0x00000080791f7824 */ /* 0x002fc800078e021c */
        /* <DEDUP_REMOVED lines=75> */
[----:B------:R-:W-:Y:S02]  /*13580*/  ISETP.GE.AND P6, PT, R61, R204, PT ;  /* 0x000000cc3d00720c */ /* 0x000fe40003fc6270 */
[-C--:B------:R-:W-:Y:S02]  /*13590*/  ISETP.GE.AND P3, PT, R48, R207.reuse, PT ;  /* 0x000000cf3000720c */ /* 0x080fe40003f66270 */
[----:B------:R-:W-:Y:S02]  /*135a0*/  FSEL R5, R5, -INF , P0 ;  /* 0xff80000005057808 */ /* 0x000fe40000000000 */
[----:B------:R-:W-:Y:S02]  /*135b0*/  FSEL R233, R4, -INF , !P5 ;  /* 0xff80000004e97808 */ /* 0x000fe40006800000 */
[----:B------:R-:W-:-:S02]  /*135c0*/  ISETP.GE.AND P0, PT, R47, R207, PT ;  /* 0x000000cf2f00720c */ /* 0x000fc40003f06270 */
[----:B------:R-:W-:Y:S02]  /*135d0*/  FSEL R21, R21, -INF , !P6 ;  /* 0xff80000015157808 */ /* 0x000fe40007000000 */
[-C--:B------:R-:W-:Y:S02]  /*135e0*/  ISETP.GE.AND P5, PT, R48, R204.reuse, PT ;  /* 0x000000cc3000720c */ /* 0x080fe40003fa6270 */
[----:B------:R-:W-:Y:S02]  /*135f0*/  FSEL R156, R156, -INF , P3 ;  /* 0xff8000009c9c7808 */ /* 0x000fe40001800000 */
[----:B------:R-:W-:Y:S02]  /*13600*/  ISETP.GE.AND P6, PT, R58, R204, PT ;  /* 0x000000cc3a00720c */ /* 0x000fe40003fc6270 */
[----:B------:R-:W-:Y:S02]  /*13610*/  ISETP.GE.AND P3, PT, R46, R207, PT ;  /* 0x000000cf2e00720c */ /* 0x000fe40003f66270 */
[----:B------:R-:W-:-:S02]  /*13620*/  FSEL R157, R157, -INF , P0 ;  /* 0xff8000009d9d7808 */ /* 0x000fc40000000000 */
[----:B------:R-:W-:Y:S02]  /*13630*/  FSEL R221, R156, -INF , !P5 ;  /* 0xff8000009cdd7808 */ /* 0x000fe40006800000 */
[----:B------:R-:W-:Y:S02]  /*13640*/  ISETP.GE.AND P0, PT, R45, R207, PT ;  /* 0x000000cf2d00720c */ /* 0x000fe40003f06270 */
[----:B------:R-:W-:Y:S02]  /*13650*/  FSEL R57, R17, -INF , !P6 ;  /* 0xff80000011397808 */ /* 0x000fe40007000000 */
[-C--:B------:R-:W-:Y:S02]  /*13660*/  ISETP.GE.AND P5, PT, R46, R204.reuse, PT ;  /* 0x000000cc2e00720c */ /* 0x080fe40003fa6270 */
[----:B------:R-:W-:Y:S02]  /*13670*/  FSEL R152, R152, -INF , P3 ;  /* 0xff80000098987808 */ /* 0x000fe40001800000 */
        /* <DEDUP_REMOVED lines=57> */
[----:B------:R-:W-:Y:S02]  /*13a10*/  FSEL R132, R125, -INF , P0 ;  /* 0xff8000007d847808 */ /* 0x000fe40000000000 */
[----:B------:R-:W-:Y:S02]  /*13a20*/  FSEL R125, R4, -INF , !P5 ;  /* 0xff800000047d7808 */ /* 0x000fe40006800000 */
[----:B------:R-:W-:Y:S02]  /*13a30*/  FSEL R165, R141, -INF , !P6 ;  /* 0xff8000008da57808 */ /* 0x000fe40007000000 */
[----:B------:R-:W-:-:S02]  /*13a40*/  ISETP.GE.AND P5, PT, R26, R207, PT ;  /* 0x000000cf1a00720c */ /* 0x000fc40003fa6270 */
[----:B------:R-:W-:Y:S02]  /*13a50*/  ISETP.GE.AND P6, PT, R37, R204, PT ;  /* 0x000000cc2500720c */ /* 0x000fe40003fc6270 */
[----:B------:R-:W-:Y:S02]  /*13a60*/  FSEL R65, R65, -INF , P5 ;  /* 0xff80000041417808 */ /* 0x000fe40002800000 */
[----:B------:R-:W-:Y:S02]  /*13a70*/  FSEL R157, R137, -INF , !P6 ;  /* 0xff800000899d7808 */ /* 0x000fe40007000000 */
[----:B------:R-:W-:Y:S02]  /*13a80*/  ISETP.GE.AND P0, PT, R62, R206, PT ;  /* 0x000000ce3e00720c */ /* 0x000fe40003f06270 */
[-C--:B------:R-:W-:Y:S02]  /*13a90*/  ISETP.GE.AND P5, PT, R26, R204.reuse, PT ;  /* 0x000000cc1a00720c */ /* 0x080fe40003fa6270 */
[----:B------:R-:W-:-:S02]  /*13aa0*/  ISETP.GE.AND P6, PT, R35, R204, PT ;  /* 0x000000cc2300720c */ /* 0x000fc40003fc6270 */
[----:B------:R-:W-:Y:S02]  /*13ab0*/  FSEL R9, R27, -INF , P1 ;  /* 0xff8000001b097808 */ /* 0x000fe40000800000 */
[----:B------:R-:W-:Y:S02]  /*13ac0*/  FSEL R136, R65, -INF , !P5 ;  /* 0xff80000041887808 */ /* 0x000fe40006800000 */
[----:B------:R-:W-:Y:S02]  /*13ad0*/  FSEL R5, R22, -INF , P0 ;  /* 0xff80000016057808 */ /* 0x000fe40000000000 */
[----:B------:R-:W-:Y:S02]  /*13ae0*/  FSEL R122, R122, -INF , !P6 ;  /* 0xff8000007a7a7808 */ /* 0x000fe40007000000 */
[-C--:B------:R-:W-:Y:S02]  /*13af0*/  ISETP.GE.AND P5, PT, R60, R206.reuse, PT ;  /* 0x000000ce3c00720c */ /* 0x080fe40003fa6270 */
[----:B------:R-:W-:-:S02]  /*13b00*/  ISETP.GE.AND P0, PT, R58, R206, PT ;  /* 0x000000ce3a00720c */ /* 0x000fc40003f06270 */
[----:B------:R-:W-:Y:S02]  /*13b10*/  ISETP.GE.AND P6, PT, R32, R204, PT ;  /* 0x000000cc2000720c */ /* 0x000fe40003fc6270 */
[----:B------:R-:W-:Y:S02]  /*13b20*/  FSEL R9, R9, -INF , !P4 ;  /* 0xff80000009097808 */ /* 0x000fe40006000000 */
[----:B------:R-:W-:Y:S02]  /*13b30*/  ISETP.GE.AND P4, PT, R60, R205, PT ;  /* 0x000000cd3c00720c */ /* 0x000fe40003f86270 */
[----:B------:R-:W-:Y:S02]  /*13b40*/  FSEL R18, R18, -INF , P5 ;  /* 0xff80000012127808 */ /* 0x000fe40002800000 */
[----:B------:R-:W-:Y:S02]  /*13b50*/  FSEL R19, R19, -INF , P0 ;  /* 0xff80000013137808 */ /* 0x000fe40000000000 */
[----:B------:R-:W-:-:S02]  /*13b60*/  FSEL R124, R129, -INF , !P6 ;  /* 0xff800000817c7808 */ /* 0x000fc40007000000 */
        /* <DEDUP_REMOVED lines=8> */
[----:B------:R-:W-:Y:S02]  /*13bf0*/  ISETP.GE.AND P6, PT, R24, R204, PT ;  /* 0x000000cc1800720c */ /* 0x000fe40003fc6270 */
[----:B------:R-:W-:Y:S02]  /*13c00*/  FSEL R132, R132, -INF , !P3 ;  /* 0xff80000084847808 */ /* 0x000fe40005800000 */
[----:B------:R-:W-:Y:S02]  /*13c10*/  ISETP.GE.AND P1, PT, R61, R206, PT ;  /* 0x000000ce3d00720c */ /* 0x000fe40003f26270 */
[----:B------:R-:W-:-:S02]  /*13c20*/  ISETP.GE.AND P3, PT, R62, R205, PT ;  /* 0x000000cd3e00720c */ /* 0x000fc40003f66270 */
[----:B------:R-:W-:Y:S02]  /*13c30*/  FSEL R10, R10, -INF , P4 ;  /* 0xff8000000a0a7808 */ /* 0x000fe40002000000 */
[----:B------:R-:W-:Y:S02]  /*13c40*/  ISETP.GE.AND P4, PT, R50, R205, PT ;  /* 0x000000cd3200720c */ /* 0x000fe40003f86270 */
[----:B------:R-:W-:Y:S02]  /*13c50*/  FSEL R6, R6, -INF , P0 ;  /* 0xff80000006067808 */ /* 0x000fe40000000000 */
[----:B------:R-:W-:Y:S02]  /*13c60*/  FSEL R129, R64, -INF , !P6 ;  /* 0xff80000040817808 */ /* 0x000fe40007000000 */
[----:B------:R-:W-:Y:S02]  /*13c70*/  FMNMX3.FTZ R4, R2, R29, R33, !PT ;  /* 0x0000001d02047276 */ /* 0x000fe40007810021 */
[----:B------:R-:W-:-:S02]  /*13c80*/  ISETP.GE.AND P6, PT, R61, R205, PT ;  /* 0x000000cd3d00720c */ /* 0x000fc40003fc6270 */
[----:B------:R-:W-:Y:S01]  /*13c90*/  FSEL R17, R23, -INF , P1 ;  /* 0xff80000017117808 */ /* 0x000fe20000800000 */
[----:B------:R-:W-:Y:S01]  /*13ca0*/  LDSM.16.MT88.4 R60, [R182+0x9400] ;  /* 0x00940000b63c783b */ /* 0x000fe20000004200 */
[----:B------:R-:W-:Y:S02]  /*13cb0*/  FSEL R5, R5, -INF , !P3 ;  /* 0xff80000005057808 */ /* 0x000fe40005800000 */
[----:B------:R-:W-:Y:S02]  /*13cc0*/  ISETP.GE.AND P3, PT, R58, R205, PT ;  /* 0x000000cd3a00720c */ /* 0x000fe40003f66270 */
[----:B------:R-:W-:Y:S02]  /*13cd0*/  FSEL R241, R6, -INF , !P4 ;  /* 0xff80000006f17808 */ /* 0x000fe40006000000 */
[----:B------:R-:W-:Y:S02]  /*13ce0*/  ISETP.GE.AND P1, PT, R56, R206, PT ;  /* 0x000000ce3800720c */ /* 0x000fe40003f26270 */
[----:B------:R-:W-:-:S02]  /*13cf0*/  FMNMX3.FTZ R6, R4, R31, R21, !PT ;  /* 0x0000001f04067276 */ /* 0x000fc40007810015 */
[----:B------:R-:W-:Y:S02]  /*13d00*/  FSEL R17, R17, -INF , !P6 ;  /* 0xff80000011117808 */ /* 0x000fe40007000000 */
[----:B------:R-:W-:Y:S02]  /*13d10*/  FMNMX3.FTZ R4, R0, R25, R9, !PT ;  /* 0x0000001900047276 */ /* 0x000fe40007810009 */
[----:B------:R-:W-:Y:S02]  /*13d20*/  FSEL R65, R19, -INF , !P3 ;  /* 0xff80000013417808 */ /* 0x000fe40005800000 */
[----:B------:R-:W-:Y:S02]  /*13d30*/  ISETP.GE.AND P5, PT, R56, R205, PT ;  /* 0x000000cd3800720c */ /* 0x000fe40003fa6270 */
[----:B------:R-:W-:Y:S02]  /*13d40*/  FSEL R14, R14, -INF , P1 ;  /* 0xff8000000e0e7808 */ /* 0x000fe40000800000 */
[----:B------:R-:W-:-:S02]  /*13d50*/  ISETP.GE.AND P3, PT, R51, R206, PT ;  /* 0x000000ce3300720c */ /* 0x000fc40003f66270 */
[----:B------:R-:W-:Y:S02]  /*13d60*/  ISETP.GE.AND P6, PT, R54, R205, PT ;  /* 0x000000cd3600720c */ /* 0x000fe40003fc6270 */
[----:B------:R-:W-:Y:S02]  /*13d70*/  FMNMX3.FTZ R6, R6, R59, R57, !PT ;  /* 0x0000003b06067276 */ /* 0x000fe40007810039 */
[----:B------:R-:W-:Y:S02]  /*13d80*/  FMNMX3.FTZ R4, R4, R5, R17, !PT ;  /* 0x0000000504047276 */ /* 0x000fe40007810011 */
[----:B------:R-:W-:Y:S02]  /*13d90*/  ISETP.GE.AND P1, PT, R52, R205, PT ;  /* 0x000000cd3400720c */ /* 0x000fe40003f26270 */
[----:B------:R-:W-:Y:S02]  /*13da0*/  FSEL R247, R14, -INF , !P5 ;  /* 0xff8000000ef77808 */ /* 0x000fe40006800000 */
[----:B------:R-:W-:-:S02]  /*13db0*/  FSEL R11, R11, -INF , P3 ;  /* 0xff8000000b0b7808 */ /* 0x000fc40001800000 */
[----:B------:R-:W-:Y:S02]  /*13dc0*/  ISETP.GE.AND P5, PT, R51, R205, PT ;  /* 0x000000cd3300720c */ /* 0x000fe40003fa6270 */
[----:B------:R-:W-:Y:S02]  /*13dd0*/  FSEL R249, R15, -INF , !P6 ;  /* 0xff8000000ff97808 */ /* 0x000fe40007000000 */
[----:B------:R-:W-:Y:S01]  /*13de0*/  ISETP.GE.AND P3, PT, R49, R206, PT ;  /* 0x000000ce3100720c */ /* 0x000fe20003f66270 */
[----:B------:R-:W-:Y:S01]  /*13df0*/  LDSM.16.MT88.4 R12, [R182+0x9000] ;  /* 0x00900000b60c783b */ /* 0x000fe20000004200 */
[----:B------:R-:W-:Y:S02]  /*13e00*/  FMNMX3.FTZ R6, R6, R55, R53, !PT ;  /* 0x0000003706067276 */ /* 0x000fe40007810035 */
[----:B------:R-:W-:Y:S02]  /*13e10*/  FMNMX3.FTZ R4, R4, R251, R65, !PT ;  /* 0x000000fb04047276 */ /* 0x000fe40007810041 */
        /* <DEDUP_REMOVED lines=9> */
[-C--:B------:R-:W-:Y:S02]  /*13eb0*/  ISETP.GE.AND P5, PT, R48, R205.reuse, PT ;  /* 0x000000cd3000720c */ /* 0x080fe40003fa6270 */
[----:B------:R-:W-:Y:S01]  /*13ec0*/  FSEL R158, R158, -INF , P1 ;  /* 0xff8000009e9e7808 */ /* 0x000fe20000800000 */
[----:B------:R-:W-:Y:S01]  /*13ed0*/  LDSM.16.MT88.4 R48, [R182+0xd000] ;  /* 0x00d00000b630783b */ /* 0x000fe20000004200 */
[----:B------:R-:W-:Y:S02]  /*13ee0*/  FSEL R159, R159, -INF , P0 ;  /* 0xff8000009f9f7808 */ /* 0x000fe40000000000 */
[----:B------:R-:W-:-:S02]  /*13ef0*/  ISETP.GE.AND P4, PT, R47, R205, PT ;  /* 0x000000cd2f00720c */ /* 0x000fc40003f86270 */
[----:B------:R-:W-:Y:S02]  /*13f00*/  FSEL R239, R7, -INF , !P6 ;  /* 0xff80000007ef7808 */ /* 0x000fe40007000000 */
        /* <DEDUP_REMOVED lines=148> */
[----:B------:R-:W-:Y:S01]  /*14850*/  FMUL.FTZ R47, R83, R0 ;  /* 0x00000000532f7220 */ /* 0x000fe20000410000 */
[----:B------:R-:W-:Y:S01]  /*14860*/  FMUL.FTZ R85, R85, R144 ;  /* 0x0000009055557220 */ /* 0x000fe20000410000 */
[-C--:B------:R-:W-:Y:S01]  /*14870*/  FMUL.FTZ R86, R86, R0.reuse ;  /* 0x0000000056567220 */ /* 0x080fe20000410000 */
[----:B------:R-:W-:Y:S01]  /*14880*/  FMUL.FTZ R87, R87, R0 ;  /* 0x0000000057577220 */ /* 0x000fe20000410000 */
[-CC-:B------:R-:W-:Y:S01]  /*14890*/  FFMA.FTZ R83, R55, R3.reuse, -R142.reuse ;  /* 0x0000000337537223 */ /* 0x180fe2000001088e */
        /* <DEDUP_REMOVED lines=16> */
[----:B------:R-:W-:Y:S01]  /*149a0*/  FMUL.FTZ R45, R81, R144 ;  /* 0x00000090512d7220 */ /* 0x000fe20000410000 */
        /* <DEDUP_REMOVED lines=31> */
[-CC-:B------:R-:W-:Y:S01]  /*14ba0*/  FFMA.FTZ R85, R247, R3.reuse, -R138.reuse ;  /* 0x00000003f7557223 */ /* 0x180fe2000001088a */
[----:B------:R-:W-:-:S02]  /*14bb0*/  FFMA.FTZ R86, R249, R3, -R138 ;  /* 0x00000003f9567223 */ /* 0x000fc4000001088a */
        /* <DEDUP_REMOVED lines=10> */
[----:B------:R-:W-:Y:S02]  /*14c60*/  MUFU.EX2 R82, R82 ;  /* 0x0000005200527308 */ /* 0x000fe40000000800 */
[-CC-:B------:R-:W-:Y:S01]  /*14c70*/  FFMA.FTZ R89, R235, R3.reuse, -R142.reuse ;  /* 0x00000003eb597223 */ /* 0x180fe2000001088e */
[-CC-:B------:R-:W-:Y:S01]  /*14c80*/  FFMA.FTZ R90, R237, R3.reuse, -R142.reuse ;  /* 0x00000003ed5a7223 */ /* 0x180fe2000001088e */
[-CC-:B------:R-:W-:Y:S01]  /*14c90*/  FFMA.FTZ R91, R233, R3.reuse, -R142.reuse ;  /* 0x00000003e95b7223 */ /* 0x180fe2000001088e */
[----:B------:R-:W5:Y:S01]  /*14ca0*/  MUFU.EX2 R87, R87 ;  /* 0x0000005700577308 */ /* 0x000f620000000800 */
[-CC-:B------:R-:W-:Y:S01]  /*14cb0*/  FFMA.FTZ R88, R231, R3.reuse, -R142.reuse ;  /* 0x00000003e7587223 */ /* 0x180fe2000001088e */
[-CC-:B------:R-:W-:Y:S01]  /*14cc0*/  FFMA.FTZ R97, R217, R3.reuse, -R142.reuse ;  /* 0x00000003d9617223 */ /* 0x180fe2000001088e */
[----:B------:R-:W-:Y:S01]  /*14cd0*/  HMMA.16816.F32 R20, R4, R22, R100 ;  /* 0x000000160414723c */ /* 0x000fe20000001864 */
[----:B------:R-:W-:Y:S02]  /*14ce0*/  MUFU.EX2 R85, R85 ;  /* 0x0000005500557308 */ /* 0x000fe40000000800 */
[-CC-:B------:R-:W-:Y:S01]  /*14cf0*/  FFMA.FTZ R146, R215, R3.reuse, -R142.reuse ;  /* 0x00000003d7927223 */ /* 0x180fe2000001088e */
[-CC-:B------:R-:W-:Y:S01]  /*14d00*/  FFMA.FTZ R99, R221, R3.reuse, -R142.reuse ;  /* 0x00000003dd637223 */ /* 0x180fe2000001088e */
[----:B------:R-:W-:-:S03]  /*14d10*/  FFMA.FTZ R96, R219, R3, -R142 ;  /* 0x00000003db607223 */ /* 0x000fc6000001088e */
[C---:B------:R-:W-:Y:S01]  /*14d20*/  HMMA.16816.F32 R28, R4.reuse, R30, R92 ;  /* 0x0000001e041c723c */ /* 0x040fe2000000185c */
[----:B------:R-:W1:Y:S07]  /*14d30*/  MUFU.EX2 R86, R86 ;  /* 0x0000005600567308 */ /* 0x000e6e0000000800 */
[C---:B------:R-:W-:Y:S03]  /*14d40*/  HMMA.16816.F32 R48, R4.reuse, R50, R76 ;  /* 0x000000320430723c */ /* 0x040fe6000000184c */
[-CC-:B------:R-:W-:Y:S01]  /*14d50*/  FFMA.FTZ R92, R245, R3.reuse, -R138.reuse ;  /* 0x00000003f55c7223 */ /* 0x180fe2000001088a */
[-CC-:B------:R-:W-:Y:S01]  /*14d60*/  FFMA.FTZ R95, R243, R3.reuse, -R138.reuse ;  /* 0x00000003f35f7223 */ /* 0x180fe2000001088a */
[-CC-:B------:R-:W-:Y:S01]  /*14d70*/  FFMA.FTZ R93, R241, R3.reuse, -R138.reuse ;  /* 0x00000003f15d7223 */ /* 0x180fe2000001088a */
[----:B------:R-:W-:Y:S01]  /*14d80*/  FFMA.FTZ R94, R239, R3, -R138 ;  /* 0x00000003ef5e7223 */ /* 0x000fe2000001088a */
[----:B------:R-:W-:Y:S01]  /*14d90*/  MUFU.EX2 R89, R89 ;  /* 0x0000005900597308 */ /* 0x000fe20000000800 */
[----:B------:R-:W-:Y:S01]  /*14da0*/  LDSM.16.MT88.4 R76, [R180+0xb800] ;  /* 0x00b80000b44c783b */ /* 0x000fe20000004200 */
[----:B------:R-:W-:Y:S03]  /*14db0*/  HMMA.16816.F32 R4, R4, R42, R68 ;  /* 0x0000002a0404723c */ /* 0x000fe60000001844 */
[----:B------:R-:W2:Y:S01]  /*14dc0*/  LDSM.16.MT88.4 R40, [R182+0xd400] ;  /* 0x00d40000b628783b */ /* 0x000ea20000004200 */
[----:B---3--:R-:W-:-:S02]  /*14dd0*/  F2FP.F16.F32.PACK_AB R68, R84, R81 ;  /* 0x000000515444723e */ /* 0x008fc400000000ff */
[----:B----4-:R-:W-:Y:S01]  /*14de0*/  F2FP.F16.F32.PACK_AB R70, R80, R83 ;  /* 0x000000535046723e */ /* 0x010fe200000000ff */
[-CC-:B------:R-:W-:Y:S01]  /*14df0*/  FFMA.FTZ R148, R227, R3.reuse, -R138.reuse ;  /* 0x00000003e3947223 */ /* 0x180fe2000001088a */
[----:B-----5:R-:W-:Y:S01]  /*14e00*/  F2FP.F16.F32.PACK_AB R69, R87, R82 ;  /* 0x000000525745723e */ /* 0x020fe200000000ff */
[----:B------:R-:W-:Y:S01]  /*14e10*/  FFMA.FTZ R98, R223, R3, -R138 ;  /* 0x00000003df627223 */ /* 0x000fe2000001088a */
[----:B-1----:R-:W-:Y:S01]  /*14e20*/  F2FP.F16.F32.PACK_AB R71, R86, R85 ;  /* 0x000000555647723e */ /* 0x002fe200000000ff */
[-CC-:B------:R-:W-:Y:S01]  /*14e30*/  FFMA.FTZ R150, R177, R3.reuse, -R142.reuse ;  /* 0x00000003b1967223 */ /* 0x180fe2000001088e */
        /* <DEDUP_REMOVED lines=8> */
[-C--:B------:R-:W-:Y:S01]  /*14ec0*/  FFMA.FTZ R157, R157, R3.reuse, -R142 ;  /* 0x000000039d9d7223 */ /* 0x080fe2000001088e */
[-CC-:B------:R-:W-:Y:S01]  /*14ed0*/  FFMA.FTZ R164, R169, R3.reuse, -R138.reuse ;  /* 0x00000003a9a47223 */ /* 0x180fe2000001088a */
[-C--:B------:R-:W-:Y:S01]  /*14ee0*/  FFMA.FTZ R162, R159, R3.reuse, -R138 ;  /* 0x000000039fa27223 */ /* 0x080fe2000001088a */
[-C--:B------:R-:W-:Y:S01]  /*14ef0*/  FFMA.FTZ R165, R165, R3.reuse, -R142 ;  /* 0x00000003a5a57223 */ /* 0x080fe2000001088e */
[-C--:B------:R-:W-:Y:S01]  /*14f00*/  FFMA.FTZ R167, R167, R3.reuse, -R138 ;  /* 0x00000003a7a77223 */ /* 0x080fe2000001088a */
[C---:B------:R-:W-:Y:S01]  /*14f10*/  HMMA.16816.F32 R28, R68.reuse, R54, R28 ;  /* 0x00000036441c723c */ /* 0x040fe2000000181c */
[----:B------:R-:W1:Y:S02]  /*14f20*/  LDSM.16.MT88.4 R52, [R180+0xd400] ;  /* 0x00d40000b434783b */ /* 0x000e640000004200 */
[-C--:B------:R-:W-:Y:S01]  /*14f30*/  FFMA.FTZ R120, R120, R3.reuse, -R142 ;  /* 0x0000000378787223 */ /* 0x080fe2000001088e */
[-CC-:B------:R-:W-:Y:S01]  /*14f40*/  FFMA.FTZ R149, R149, R3.reuse, -R138.reuse ;  /* 0x0000000395957223 */ /* 0x180fe2000001088a */
[----:B------:R-:W-:Y:S01]  /*14f50*/  FFMA.FTZ R153, R153, R3, -R138 ;  /* 0x0000000399997223 */ /* 0x000fe2000001088a */
[----:B------:R-:W-:Y:S01]  /*14f60*/  FFMA.FTZ R144, R214, R144, R135 ;  /* 0x00000090d6907223 */ /* 0x000fe20000010087 */
[----:B------:R-:W-:Y:S01]  /*14f70*/  FFMA.FTZ R134, R213, R0, R134 ;  /* 0x00000000d5867223 */ /* 0x000fe20000010086 */
[----:B------:R-:W-:Y:S01]  /*14f80*/  LDSM.16.MT88.4 R108, [R182+0xac00] ;  /* 0x00ac0000b66c783b */ /* 0x000fe20000004200 */
[C---:B--2---:R-:W-:Y:S08]  /*14f90*/  HMMA.16816.F32 R16, R68.reuse, R56, R16 ;  /* 0x000000384410723c */ /* 0x044ff00000001810 */
[C---:B------:R-:W-:Y:S01]  /*14fa0*/  HMMA.16816.F32 R20, R68.reuse, R58, R20 ;  /* 0x0000003a4414723c */ /* 0x040fe20000001814 */
[----:B------:R-:W2:Y:S07]  /*14fb0*/  LDSM.16.MT88.4 R56, [R182+0xb800] ;  /* 0x00b80000b638783b */ /* 0x000eae0000004200 */
[C---:B------:R-:W-:Y:S08]  /*14fc0*/  HMMA.16816.F32 R44, R68.reuse, R40, R44 ;  /* 0x00000028442c723c */ /* 0x040ff0000000182c */
        /* <DEDUP_REMOVED lines=89> */
[----:B------:R-:W-:Y:S01]  /*15560*/  FFMA.FTZ R100, R155, R3, -R138 ;  /* 0x000000039b647223 */ /* 0x000fe2000001088a */
[----:B------:R-:W-:Y:S04]  /*15570*/  MUFU.EX2 R158, R158 ;  /* 0x0000009e009e7308 */ /* 0x000fe80000000800 */
[----:B------:R-:W3:Y:S01]  /*15580*/  MUFU.EX2 R161, R165 ;  /* 0x000000a500a17308 */ /* 0x000ee20000000800 */
[C---:B-----5:R-:W-:Y:S03]  /*15590*/  HMMA.16816.F32 R16, R52.reuse, R64, R16 ;  /* 0x000000403410723c */ /* 0x060fe60000001810 */
[----:B------:R-:W-:Y:S04]  /*155a0*/  MUFU.EX2 R160, R160 ;  /* 0x000000a000a07308 */ /* 0x000fe80000000800 */
[----:B------:R-:W4:Y:S01]  /*155b0*/  MUFU.EX2 R157, R157 ;  /* 0x0000009d009d7308 */ /* 0x000f220000000800 */
[C---:B------:R-:W-:Y:S01]  /*155c0*/  HMMA.16816.F32 R20, R52.reuse, R66, R20 ;  /* 0x000000423414723c */ /* 0x040fe20000001814 */
[----:B------:R-:W5:Y:S02]  /*155d0*/  LDSM.16.MT88.4 R64, [R180+0xa400] ;  /* 0x00a40000b440783b */ /* 0x000f640000004200 */
[----:B------:R-:W-:Y:S04]  /*155e0*/  MUFU.EX2 R164, R164 ;  /* 0x000000a400a47308 */ /* 0x000fe80000000800 */
[----:B------:R-:W4:Y:S01]  /*155f0*/  MUFU.EX2 R155, R167 ;  /* 0x000000a7009b7308 */ /* 0x000f220000000800 */
[C---:B------:R-:W-:Y:S03]  /*15600*/  HMMA.16816.F32 R24, R52.reuse, R60, R24 ;  /* 0x0000003c3418723c */ /* 0x040fe60000001818 */
[----:B------:R-:W-:Y:S04]  /*15610*/  MUFU.EX2 R159, R100 ;  /* 0x00000064009f7308 */ /* 0x000fe80000000800 */
[----:B------:R-:W2:Y:S01]  /*15620*/  MUFU.EX2 R162, R162 ;  /* 0x000000a200a27308 */ /* 0x000ea20000000800 */
        /* <DEDUP_REMOVED lines=13> */
[----:B------:R-:W-:Y:S01]  /*15700*/  F2FP.F16.F32.PACK_AB R53, R155, R164 ;  /* 0x000000a49b35723e */ /* 0x000fe200000000ff */
[--C-:B------:R-:W-:Y:S01]  /*15710*/  FFMA.FTZ R163, R122, R3, -R142.reuse ;  /* 0x000000037aa37223 */ /* 0x100fe2000001088e */
[----:B--2---:R-:W-:Y:S01]  /*15720*/  F2FP.F16.F32.PACK_AB R55, R162, R159 ;  /* 0x0000009fa237723e */ /* 0x004fe200000000ff */
[-C--:B------:R-:W-:Y:S01]  /*15730*/  FFMA.FTZ R165, R128, R3.reuse, -R142 ;  /* 0x0000000380a57223 */ /* 0x080fe2000001088e */
[----:B------:R-:W-:Y:S04]  /*15740*/  MUFU.EX2 R120, R120 ;  /* 0x0000007800787308 */ /* 0x000fe80000000800 */
[----:B------:R-:W-:Y:S01]  /*15750*/  MUFU.EX2 R149, R149 ;  /* 0x0000009500957308 */ /* 0x000fe20000000800 */
[C---:B------:R-:W-:Y:S03]  /*15760*/  HMMA.16816.F32 R44, R52.reuse, R40, R44 ;  /* 0x00000028342c723c */ /* 0x040fe6000000182c */
[----:B------:R-:W-:Y:S01]  /*15770*/  FADD.FTZ R133, R133, R144 ;  /* 0x0000009085857221 */ /* 0x000fe20000010000 */
[----:B------:R-:W-:Y:S01]  /*15780*/  FADD.FTZ R127, R127, R134 ;  /* 0x000000867f7f7221 */ /* 0x000fe20000010000 */
[-CC-:B------:R-:W-:Y:S01]  /*15790*/  FFMA.FTZ R213, R137, R3.reuse, -R138.reuse ;  /* 0x0000000389d57223 */ /* 0x180fe2000001088a */
[-CC-:B------:R-:W-:Y:S01]  /*157a0*/  FFMA.FTZ R143, R143, R3.reuse, -R138.reuse ;  /* 0x000000038f8f7223 */ /* 0x180fe2000001088a */
[-C--:B------:R-:W-:Y:S01]  /*157b0*/  FFMA.FTZ R141, R141, R3.reuse, -R138 ;  /* 0x000000038d8d7223 */ /* 0x080fe2000001088a */
[----:B------:R-:W-:Y:S01]  /*157c0*/  LDSM.16.MT88.4 R100, [R180+0xac00] ;  /* 0x00ac0000b464783b */ /* 0x000fe20000004200 */
[C---:B------:R-:W-:Y:S03]  /*157d0*/  HMMA.16816.F32 R48, R52.reuse, R42, R48 ;  /* 0x0000002a3430723c */ /* 0x040fe60000001830 */
[----:B------:R-:W2:Y:S01]  /*157e0*/  LDSM.16.MT88.4 R40, [R182+0xe800] ;  /* 0x00e80000b628783b */ /* 0x000ea20000004200 */
[-C--:B------:R-:W-:Y:S01]  /*157f0*/  FFMA.FTZ R122, R124, R3.reuse, -R142 ;  /* 0x000000037c7a7223 */ /* 0x080fe2000001088e */
[-CC-:B------:R-:W-:Y:S01]  /*15800*/  FFMA.FTZ R124, R151, R3.reuse, -R138.reuse ;  /* 0x00000003977c7223 */ /* 0x180fe2000001088a */
[----:B------:R-:W-:Y:S01]  /*15810*/  FFMA.FTZ R128, R147, R3, -R138 ;  /* 0x0000000393807223 */ /* 0x000fe2000001088a */
[----:B------:R-:W3:Y:S01]  /*15820*/  MUFU.EX2 R163, R163 ;  /* 0x000000a300a37308 */ /* 0x000ee20000000800 */
[C---:B-----5:R-:W-:Y:S03]  /*15830*/  HMMA.16816.F32 R16, R52.reuse, R64, R16 ;  /* 0x000000403410723c */ /* 0x060fe60000001810 */
[----:B------:R-:W-:Y:S04]  /*15840*/  MUFU.EX2 R165, R165 ;  /* 0x000000a500a57308 */ /* 0x000fe80000000800 */
[----:B------:R-:W4:Y:S01]  /*15850*/  MUFU.EX2 R122, R122 ;  /* 0x0000007a007a7308 */ /* 0x000f220000000800 */
[C---:B------:R-:W-:Y:S01]  /*15860*/  HMMA.16816.F32 R20, R52.reuse, R66, R20 ;  /* 0x000000423414723c */ /* 0x040fe20000001814 */
[----:B------:R-:W-:Y:S02]  /*15870*/  LDSM.16.MT88.4 R64, [R182+0xc800] ;  /* 0x00c80000b640783b */ /* 0x000fe40000004200 */
[----:B------:R-:W-:Y:S04]  /*15880*/  MUFU.EX2 R124, R124 ;  /* 0x0000007c007c7308 */ /* 0x000fe80000000800 */
[----:B------:R-:W5:Y:S01]  /*15890*/  MUFU.EX2 R147, R153 ;  /* 0x0000009900937308 */ /* 0x000f620000000800 */
[C---:B------:R-:W-:Y:S03]  /*158a0*/  HMMA.16816.F32 R24, R52.reuse, R60, R24 ;  /* 0x0000003c3418723c */ /* 0x040fe60000001818 */
[----:B------:R-:W2:Y:S05]  /*158b0*/  MUFU.EX2 R128, R128 ;  /* 0x0000008000807308 */ /* 0x000eaa0000000800 */
[C---:B------:R-:W-:Y:S01]  /*158c0*/  HMMA.16816.F32 R28, R52.reuse, R62, R28 ;  /* 0x0000003e341c723c */ /* 0x040fe2000000181c */
[----:B------:R-:W2:Y:S07]  /*158d0*/  LDSM.16.MT88.4 R60, [R182+0xa800] ;  /* 0x00a80000b63c783b */ /* 0x000eae0000004200 */
[C---:B------:R-:W-:Y:S08]  /*158e0*/  HMMA.16816.F32 R8, R52.reuse, R68, R8 ;  /* 0x000000443408723c */ /* 0x040ff00000001808 */
        /* <DEDUP_REMOVED lines=12> */
[----:B--2---:R-:W-:Y:S01]  /*159b0*/  F2FP.F16.F32.PACK_AB R55, R149, R128 ;  /* 0x000000809537723e */ /* 0x004fe200000000ff */
[----:B------:R-:W-:Y:S01]  /*159c0*/  FADD.FTZ R145, R145, R2 ;  /* 0x0000000291917221 */ /* 0x000fe20000010000 */
[----:B------:R-:W-:Y:S01]  /*159d0*/  MUFU.EX2 R213, R213 ;  /* 0x000000d500d57308 */ /* 0x000fe20000000800 */
[----:B------:R-:W2:Y:S04]  /*159e0*/  LDSM.16.MT88.4 R56, [R180+0xe800] ;  /* 0x00e80000b438783b */ /* 0x000ea80000004200 */
[----:B------:R-:W-:Y:S03]  /*159f0*/  HMMA.16816.F32 R44, R52, R40, R44 ;  /* 0x00000028342c723c */ /* 0x000fe6000000182c */
        /* <DEDUP_REMOVED lines=22> */
[----:B------:R-:W3:Y:S02]  /*15b60*/  LDSM.16.MT88.4 R84, [R180+0xcc00] ;  /* 0x00cc0000b454783b */ /* 0x000ee40000004200 */
[----:B------:R-:W4:Y:S01]  /*15b70*/  MUFU.EX2 R60, R60 ;  /* 0x0000003c003c7308 */ /* 0x000f220000000800 */
[----:B------:R-:W-:-:S03]  /*15b80*/  FADD.FTZ R92, R95, R92 ;  /* 0x0000005c5f5c7221 */ /* 0x000fc60000010000 */
[----:B------:R-:W-:Y:S04]  /*15b90*/  MUFU.EX2 R62, R62 ;  /* 0x0000003e003e7308 */ /* 0x000fe80000000800 */
[----:B------:R-:W-:Y:S04]  /*15ba0*/  MUFU.EX2 R63, R63 ;  /* 0x0000003f003f7308 */ /* 0x000fe80000000800 */
[----:B------:R-:W5:Y:S04]  /*15bb0*/  MUFU.EX2 R3, R141 ;  /* 0x0000008d00037308 */ /* 0x000f680000000800 */
[----:B------:R-:W1:Y:S01]  /*15bc0*/  MUFU.EX2 R64, R64 ;  /* 0x0000004000407308 */ /* 0x000e620000000800 */
[----:B------:R-:W-:Y:S01]  /*15bd0*/  FADD.FTZ R91, R91, R90 ;  /* 0x0000005a5b5b7221 */ /* 0x000fe20000010000 */
[----:B------:R-:W-:-:S03]  /*15be0*/  FADD.FTZ R93, R93, R92 ;  /* 0x0000005c5d5d7221 */ /* 0x000fc60000010000 */
[----:B------:R-:W-:Y:S01]  /*15bf0*/  FADD.FTZ R88, R88, R91 ;  /* 0x0000005b58587221 */ /* 0x000fe20000010000 */
[----:B------:R-:W-:Y:S01]  /*15c00*/  FADD.FTZ R94, R94, R93 ;  /* 0x0000005d5e5e7221 */ /* 0x000fe20000010000 */
[C---:B------:R-:W-:Y:S03]  /*15c10*/  HMMA.16816.F32 R16, R52.reuse, R68, R16 ;  /* 0x000000443410723c */ /* 0x040fe60000001810 */
[----:B----4-:R-:W-:Y:S01]  /*15c20*/  F2FP.F16.F32.PACK_AB R68, R60, R61 ;  /* 0x0000003d3c44723e */ /* 0x010fe200000000ff */
[----:B------:R-:W-:Y:S01]  /*15c30*/  FADD.FTZ R99, R99, R88 ;  /* 0x0000005863637221 */ /* 0x000fe20000010000 */
[----:B-----5:R-:W-:Y:S01]  /*15c40*/  F2FP.F16.F32.PACK_AB R69, R3, R0 ;  /* 0x000000000345723e */ /* 0x020fe200000000ff */
[----:B------:R-:W-:Y:S02]  /*15c50*/  FADD.FTZ R217, R217, R94 ;  /* 0x0000005ed9d97221 */ /* 0x000fe40000010000 */
[----:B------:R-:W-:Y:S03]  /*15c60*/  HMMA.16816.F32 R20, R52, R70, R20 ;  /* 0x000000463414723c */ /* 0x000fe60000001814 */
[----:B------:R-:W-:-:S02]  /*15c70*/  F2FP.F16.F32.PACK_AB R70, R63, R62 ;  /* 0x0000003e3f46723e */ /* 0x000fc400000000ff */
[----:B-1----:R-:W-:Y:S01]  /*15c80*/  F2FP.F16.F32.PACK_AB R71, R213, R64 ;  /* 0x00000040d547723e */ /* 0x002fe200000000ff */
        /* <DEDUP_REMOVED lines=22> */
[----:B------:R-:W4:Y:S02]  /*15df0*/  LDSM.16.MT88.4 R40, [R182+0xcc00] ;  /* 0x00cc0000b628783b */ /* 0x000f240000004200 */
        /* <DEDUP_REMOVED lines=21> */
[C---:B------:R-:W-:Y:S05]  /*15f50*/  HMMA.16816.F32 R104, R68.reuse, R100, R16 ;  /* 0x000000644468723c */ /* 0x040fea0000001810 */
[----:B------:R-:W-:Y:S01]  /*15f60*/  FADD.FTZ R62, R62, R61 ;  /* 0x0000003d3e3e7221 */ /* 0x000fe20000010000 */
[----:B------:R-:W-:Y:S01]  /*15f70*/  FADD.FTZ R64, R64, R3 ;  /* 0x0000000340407221 */ /* 0x000fe20000010000 */
[----:B------:R-:W-:Y:S01]  /*15f80*/  IMAD.MOV.U32 R0, RZ, RZ, R126 ;  /* 0x000000ffff007224 */ /* 0x000fe200078e007e */
[----:B---3--:R-:W-:Y:S03]  /*15f90*/  HMMA.16816.F32 R88, R68, R84, R32 ;  /* 0x000000544458723c */ /* 0x008fe60000001820 */
        /* <DEDUP_REMOVED lines=9> */
[C---:B----4-:R-:W-:Y:S08]  /*16030*/  HMMA.16816.F32 R96, R68.reuse, R40, R24 ;  /* 0x000000284460723c */ /* 0x050ff00000001818 */
[C---:B------:R-:W-:Y:S08]  /*16040*/  HMMA.16816.F32 R92, R68.reuse, R42, R28 ;  /* 0x0000002a445c723c */ /* 0x040ff0000000181c */
[C---:B------:R-:W-:Y:S08]  /*16050*/  HMMA.16816.F32 R84, R68.reuse, R86, R36 ;  /* 0x000000564454723c */ /* 0x040ff00000001824 */
[C---:B------:R-:W-:Y:S08]  /*16060*/  HMMA.16816.F32 R76, R68.reuse, R78, R48 ;  /* 0x0000004e444c723c */ /* 0x040ff00000001830 */
[C---:B------:R-:W-:Y:S08]  /*16070*/  HMMA.16816.F32 R72, R68.reuse, R8, R72 ;  /* 0x000000084448723c */ /* 0x040ff00000001848 */
[----:B------:R-:W-:Y:S01]  /*16080*/  HMMA.16816.F32 R68, R68, R10, R4 ;  /* 0x0000000a4444723c */ /* 0x000fe20000001804 */
[----:B------:R-:W-:-:S04]  /*16090*/  NOP ;  /* 0x0000000000007918 */ /* 0x000fc80000000000 */
[----:B------:R-:W-:-:S15]  /*160a0*/  @P2 BRA `(.L_x_5790) ;  /* 0x0000000000042947 */ /* 0x000fde0003800000 */
.L_x_5781:
[----:B------:R-:W-:-:S07]  /*160b0*/  IADD3 R121, PT, PT, R123, -0x1, RZ ;  /* 0xffffffff7b797810 */ /* 0x000fce0007ffe0ff */
.L_x_5790:
[----:B------:R-:W-:Y:S05]  /*160c0*/  BSYNC B2 ;  /* 0x0000000000027941 */ /* 0x000fea0003800000 */
.L_x_5780:
        /* <DEDUP_REMOVED lines=14> */
.L_x_5798:
        /* <DEDUP_REMOVED lines=77> */
.L_x_5793:
[----:B------:R-:W-:Y:S05]  /*16680*/  BSYNC.RECONVERGENT B0 ;  /* 0x0000000000007941 */ /* 0x000fea0003800200 */
.L_x_5792:
[----:B------:R-:W1:Y:S01]  /*16690*/  S2UR UR7, SR_CgaCtaId ;  /* 0x00000000000779c3 */ /* 0x000e620000008800 */
[----:B------:R-:W-:Y:S01]  /*166a0*/  IMAD.SHL.U32 R3, R195, 0x8, RZ ;  /* 0x00000008c3037824 */ /* 0x000fe200078e00ff */
[----:B------:R-:W-:Y:S01]  /*166b0*/  UMOV UR9, 0x400 ;  /* 0x0000040000097882 */ /* 0x000fe20000000000 */
[----:B------:R-:W-:Y:S01]  /*166c0*/  IADD3 R4, P0, PT, R209, R192, RZ ;  /* 0x000000c0d1047210 */ /* 0x000fe20007f1e0ff */
[----:B------:R-:W-:Y:S01]  /*166d0*/  VIADD R211, R211, 0xffffffff ;  /* 0xffffffffd3d37836 */ /* 0x000fe20000000000 */
[----:B------:R-:W-:Y:S01]  /*166e0*/  BSSY.RECONVERGENT B1, `(.L_x_5794) ;  /* 0x0000120000017945 */ /* 0x000fe20003800200 */
[----:B------:R-:W-:Y:S02]  /*166f0*/  LOP3.LUT R0, R3, 0xc0, RZ, 0xc0, !PT ;  /* 0x000000c003007812 */ /* 0x000fe400078ec0ff */
[----:B------:R-:W-:Y:S01]  /*16700*/  IMAD.X R5, R208, 0x1, R193, P0 ;  /* 0x00000001d0057824 */ /* 0x000fe200000e06c1 */
[C---:B------:R-:W-:Y:S02]  /*16710*/  IADD3 R12, P0, PT, R209.reuse, R4, RZ ;  /* 0x00000004d10c7210 */ /* 0x040fe40007f1e0ff */
[----:B------:R-:W-:Y:S03]  /*16720*/  LOP3.LUT R0, R0, 0x18, R195, 0xf8, !PT ;  /* 0x0000001800007812 */ /* 0x000fe600078ef8c3 */
[----:B------:R-:W-:Y:S01]  /*16730*/  IMAD.X R13, R208, 0x1, R5, P0 ;  /* 0x00000001d00d7824 */ /* 0x000fe200000e0605 */
[--C-:B------:R-:W-:Y:S02]  /*16740*/  LOP3.LUT R0, R0, 0x18, R3.reuse, 0x78, !PT ;  /* 0x0000001800007812 */ /* 0x100fe400078e7803 */
[----:B------:R-:W-:Y:S02]  /*16750*/  IADD3 R22, P0, PT, R209, R12, RZ ;  /* 0x0000000cd1167210 */ /* 0x000fe40007f1e0ff */
[----:B------:R-:W-:Y:S03]  /*16760*/  LOP3.LUT R2, R0, 0x1f20, R3, 0xf8, !PT ;  /* 0x00001f2000027812 */ /* 0x000fe600078ef803 */
[----:B------:R-:W-:Y:S01]  /*16770*/  IMAD.X R23, R208, 0x1, R13, P0 ;  /* 0x00000001d0177824 */ /* 0x000fe200000e060d */
[----:B------:R-:W-:Y:S01]  /*16780*/  ISETP.GT.AND P0, PT, R211, R188, PT ;  /* 0x000000bcd300720c */ /* 0x000fe20003f04270 */
[----:B-1----:R-:W-:Y:S06]  /*16790*/  ULEA UR6, UR7, UR9, 0x18 ;  /* 0x0000000907067291 */ /* 0x002fec000f8ec0ff */
        /* <DEDUP_REMOVED lines=36> */
[C---:B---3--:R-:W-:Y:S03]  /*169e0*/  HMMA.16816.F32 R20, R64.reuse, R24, RZ ;  /* 0x000000184014723c */ /* 0x048fe600000018ff */
[----:B------:R-:W-:Y:S05]  /*169f0*/  LDSM.16.M88.4 R148, [R185+0x1000] ;  /* 0x00100000b994783b */ /* 0x000fea0000000200 */
[C---:B------:R-:W-:Y:S01]  /*16a00*/  HMMA.16816.F32 R24, R64.reuse, R26, RZ ;  /* 0x0000001a4018723c */ /* 0x040fe200000018ff */
[----:B------:R-:W-:Y:S05]  /*16a10*/  LDSM.16.M88.4 R152, [R184+0x5000] ;  /* 0x00500000b898783b */ /* 0x000fea0000000200 */
[----:B------:R-:W-:Y:S02]  /*16a20*/  LDSM.16.M88.4 R156, [R184+0x5400] ;  /* 0x00540000b89c783b */ /* 0x000fe40000000200 */
        /* <DEDUP_REMOVED lines=140> */
[----:B------:R-:W-:Y:S02]  /*172f0*/  @!P2 IADD3 R190, P0, PT, R121, R190, RZ ;  /* 0x000000be79bea210 */ /* 0x000fe40007f1e0ff */
[----:B------:R-:W-:Y:S01]  /*17300*/  LOP3.LUT R121, R3, 0x1f20, RZ, 0xc0, !PT ;  /* 0x00001f2003797812 */ /* 0x000fe200078ec0ff */
[----:B------:R-:W-:Y:S01]  /*17310*/  IMAD.SHL.U32 R3, R186, 0x40, RZ ;  /* 0x00000040ba037824 */ /* 0x000fe200078e00ff */
        /* <DEDUP_REMOVED lines=65> */
.L_x_5797:
[----:B------:R-:W-:Y:S05]  /*17730*/  BSYNC.RECONVERGENT B0 ;  /* 0x0000000000007941 */ /* 0x000fea0003800200 */
.L_x_5796:
[----:B------:R-:W-:Y:S01]  /*17740*/  IMAD.IADD R0, R121, 0x1, R0 ;  /* 0x0000000179007824 */ /* 0x000fe200078e0200 */
[C---:B------:R-:W-:Y:S01]  /*17750*/  IADD3 R122, P0, PT, R3.reuse, R190, RZ ;  /* 0x000000be037a7210 */ /* 0x040fe20007f1e0ff */
[----:B------:R-:W-:Y:S01]  /*17760*/  IMAD.MOV.U32 R191, RZ, RZ, R189 ;  /* 0x000000ffffbf7224 */ /* 0x000fe200078e00bd */
[----:B------:R-:W-:Y:S02]  /*17770*/  SHF.L.U64.HI R2, R186, 0x6, R187 ;  /* 0x00000006ba027819 */ /* 0x000fe400000102bb */
[----:B------:R-:W-:Y:S02]  /*17780*/  LEA R121, R0, UR6, 0x1 ;  /* 0x0000000600797c11 */ /* 0x000fe4000f8e08ff */
[C---:B------:R-:W-:Y:S01]  /*17790*/  IADD3 R124, P1, PT, R3.reuse, R122, RZ ;  /* 0x0000007a037c7210 */ /* 0x040fe20007f3e0ff */
[C---:B------:R-:W-:Y:S02]  /*177a0*/  IMAD.X R123, R2.reuse, 0x1, R189, P0 ;  /* 0x00000001027b7824 */ /* 0x040fe400000e06bd */
[----:B------:R-:W-:Y:S01]  /*177b0*/  @!PT LDS RZ, [RZ] ;  /* 0x00000000fffff984 */ /* 0x000fe20000000800 */
[----:B------:R-:W-:Y:S01]  /*177c0*/  @!PT LDS RZ, [RZ] ;  /* 0x00000000fffff984 */ /* 0x000fe20000000800 */
[----:B------:R-:W-:Y:S01]  /*177d0*/  @!PT LDS RZ, [RZ] ;  /* 0x00000000fffff984 */ /* 0x000fe20000000800 */
[----:B------:R1:W-:Y:S01]  /*177e0*/  LDGSTS.E.BYPASS.LTC128B.128 [R121+0x3000], desc[UR4][R190.64] ;  /* 0x03000000be797fae */ /* 0x0003e2000b981a04 */
[----:B------:R-:W-:Y:S01]  /*177f0*/  IADD3 R126, P0, PT, R3, R124, RZ ;  /* 0x0000007c037e7210 */ /* 0x000fe20007f1e0ff */
[C---:B------:R-:W-:Y:S02]  /*17800*/  IMAD.X R125, R2.reuse, 0x1, R123, P1 ;  /* 0x00000001027d7824 */ /* 0x040fe400008e067b */
        /* <DEDUP_REMOVED lines=13> */
.L_x_5795:
[----:B------:R-:W-:Y:S05]  /*178e0*/  BSYNC.RECONVERGENT B1 ;  /* 0x0000000000017941 */ /* 0x000fea0003800200 */
.L_x_5794:
[----:B------:R-:W2:Y:S01]  /*178f0*/  LD.E R3, desc[UR4][R116.64+0xdc] ;  /* 0x0000dc0474037980 */ /* 0x000ea2000c101900 */
[C---:B------:R-:W-:Y:S02]  /*17900*/  VIADD R128, R212.reuse, 0xffffffc1 ;  /* 0xffffffc1d4807836 */ /* 0x040fe40000000000 */
[C---:B------:R-:W-:Y:S02]  /*17910*/  VIADD R0, R212.reuse, 0xffffffc0 ;  /* 0xffffffc0d4007836 */ /* 0x040fe40000000000 */
[----:B------:R-:W-:Y:S01]  /*17920*/  VIADD R120, R212, 0xffffffc9 ;  /* 0xffffffc9d4787836 */ /* 0x000fe20000000000 */
[-C--:B------:R-:W-:Y:S01]  /*17930*/  ISETP.GE.AND P3, PT, R128, R207.reuse, PT ;  /* 0x000000cf8000720c */ /* 0x080fe20003f66270 */
[----:B-1----:R-:W-:Y:S01]  /*17940*/  VIADD R122, R212, 0xffffffc8 ;  /* 0xffffffc8d47a7836 */ /* 0x002fe20000000000 */
        /* <DEDUP_REMOVED lines=758> */
.L_x_5791:
[----:B------:R1:W5:Y:S01]  /*1a8b0*/  LD.E R3, desc[UR4][R116.64+0xd8] ;  /* 0x0000d80474037980 */ /* 0x000362000c101900 */
[----:B------:R-:W-:Y:S01]  /*1a8c0*/  UMOV UR7, 0xffffffff ;  /* 0xffffffff00077882 */ /* 0x000fe20000000000 */
[----:B------:R-:W-:Y:S01]  /*1a8d0*/  SHF.L.U32 R5, R195, 0x2, RZ ;  /* 0x00000002c3057819 */ /* 0x000fe200000006ff */
        /* <DEDUP_REMOVED lines=10> */
.L_x_5806:
        /* <DEDUP_REMOVED lines=13> */
[----:B------:R-:W-:Y:S02]  /*1aa50*/  LOP3.LUT R13, R10, 0x20, R11, 0xf8, !PT ;  /* 0x000000200a0d7812 */ /* 0x000fe400078ef80b */
[----:B------:R-:W-:-:S02]  /*1aa60*/  LOP3.LUT R12, R12, 0x18, R195, 0xf8, !PT ;  /* 0x000000180c0c7812 */ /* 0x000fc400078ef8c3 */
[----:B-1----:R-:W-:Y:S02]  /*1aa70*/  FSEL R9, R9, 1, P5 ;  /* 0x3f80000009097808 */ /* 0x002fe40002800000 */
[----:B--2---:R-:W-:Y:S02]  /*1aa80*/  FSEL R8, R8, 1, P0 ;  /* 0x3f80000008087808 */ /* 0x004fe40000000000 */
        /* <DEDUP_REMOVED lines=80> */
[----:B------:R-:W4:Y:S04]  /*1af90*/  LD.E R15, desc[UR4][R116.64+0x60] ;  /* 0x00006004740f7980 */ /* 0x000f28000c101900 */
[----:B------:R-:W4:Y:S04]  /*1afa0*/  LD.E R58, desc[UR4][R116.64+0xcc] ;  /* 0x0000cc04743a7980 */ /* 0x000f28000c101900 */
[----:B------:R-:W4:Y:S01]  /*1afb0*/  LD.E.64 R52, desc[UR4][R116.64+0x78] ;  /* 0x0000780474347980 */ /* 0x000f22000c101b00 */
[----:B-1----:R-:W-:-:S03]  /*1afc0*/  SHF.L.U32 R9, R195, 0x2, RZ ;  /* 0x00000002c3097819 */ /* 0x002fc600000006ff */
[----:B------:R1:W5:Y:S01]  /*1afd0*/  LD.E.64 R56, desc[UR4][R116.64+0xa8] ;  /* 0x0000a80474387980 */ /* 0x000362000c101b00 */
[----:B------:R-:W-:Y:S01]  /*1afe0*/  SHF.L.U32 R14, R4, 0x5, RZ ;  /* 0x00000005040e7819 */ /* 0x000fe200000006ff */
[----:B------:R-:W1:Y:S01]  /*1aff0*/  @P5 MUFU.LG2 R64, R7 ;  /* 0x0000000700405308 */ /* 0x000e620000000c00 */
[----:B--2---:R-:W-:Y:S01]  /*1b000*/  LOP3.LUT R11, R9, 0xf04, RZ, 0xc0, !PT ;  /* 0x00000f04090b7812 */ /* 0x004fe200078ec0ff */
[----:B------:R-:W-:Y:S01]  /*1b010*/  BSSY.RECONVERGENT B0, `(.L_x_5800) ;  /* 0x000003c000007945 */ /* 0x000fe20003800200 */
[----:B------:R-:W-:Y:S02]  /*1b020*/  LOP3.LUT R5, R5, 0xd8, RZ, 0xc0, !PT ;  /* 0x000000d805057812 */ /* 0x000fe400078ec0ff */
[----:B------:R-:W-:Y:S02]  /*1b030*/  SHF.R.U32.HI R54, RZ, 0x1, R195 ;  /* 0x00000001ff367819 */ /* 0x000fe400000116c3 */
[----:B---3--:R-:W-:Y:S01]  /*1b040*/  LOP3.LUT R8, R11, 0x20, R14, 0xf8, !PT ;  /* 0x000000200b087812 */ /* 0x008fe200078ef80e */
[----:B------:R-:W2:Y:S01]  /*1b050*/  @P0 MUFU.LG2 R61, R6 ;  /* 0x00000006003d0308 */ /* 0x000ea20000000c00 */
[----:B------:R-:W-:-:S02]  /*1b060*/  LOP3.LUT R5, R5, 0x18, R54, 0x78, !PT ;  /* 0x0000001805057812 */ /* 0x000fc400078e7836 */
[----:B----4-:R-:W-:Y:S02]  /*1b070*/  IADD3 R10, PT, PT, R4, 0x10, RZ ;  /* 0x00000010040a7810 */ /* 0x010fe40007ffe0ff */
[----:B------:R-:W-:Y:S02]  /*1b080*/  LOP3.LUT R5, R8, R5, RZ, 0xfc, !PT ;  /* 0x0000000508057212 */ /* 0x000fe400078efcff */
[----:B------:R-:W-:Y:S02]  /*1b090*/  IADD3 R14, PT, PT, R4, 0x20, RZ ;  /* 0x00000020040e7810 */ /* 0x000fe40007ffe0ff */
[----:B------:R-:W-:Y:S01]  /*1b0a0*/  LEA R66, R5, UR6, 0x2 ;  /* 0x0000000605427c11 */ /* 0x000fe2000f8e10ff */
[----:B------:R-:W-:Y:S01]  /*1b0b0*/  BAR.SYNC.DEFER_BLOCKING 0x0 ;  /* 0x0000000000007b1d */ /* 0x000fe20000010000 */
[----:B------:R-:W-:Y:S01]  /*1b0c0*/  LOP3.LUT R5, R9, 0x1c, RZ, 0xc0, !PT ;  /* 0x0000001c09057812 */ /* 0x000fe200078ec0ff */
[----:B-1----:R-:W-:Y:S01]  /*1b0d0*/  @P5 FMUL.FTZ R64, R64, 0.69314718246459960938 ;  /* 0x3f31721840405820 */ /* 0x002fe20000410000 */
[----:B------:R-:W-:-:S02]  /*1b0e0*/  IADD3 R55, PT, PT, -R196, R197, RZ ;  /* 0x000000c5c4377210 */ /* 0x000fc40007ffe1ff */
[C---:B------:R-:W-:Y:S01]  /*1b0f0*/  IADD3 R62, PT, PT, R4.reuse, 0x30, RZ ;  /* 0x00000030043e7810 */ /* 0x040fe20007ffe0ff */
[----:B------:R-:W-:Y:S01]  /*1b100*/  IMAD R60, R4, 0x60, R5 ;  /* 0x00000060043c7824 */ /* 0x000fe200078e0205 */
[-C--:B------:R-:W-:Y:S01]  /*1b110*/  ISETP.GE.AND P3, PT, R10, R55.reuse, PT ;  /* 0x000000370a00720c */ /* 0x080fe20003f66270 */
[----:B--2---:R-:W-:Y:S01]  /*1b120*/  @P0 FMUL.FTZ R61, R61, 0.69314718246459960938 ;  /* 0x3f3172183d3d0820 */ /* 0x004fe20000410000 */
[-C--:B------:R-:W-:Y:S02]  /*1b130*/  ISETP.GE.AND P2, PT, R14, R55.reuse, PT ;  /* 0x000000370e00720c */ /* 0x080fe40003f46270 */
[----:B------:R-:W-:Y:S02]  /*1b140*/  ISETP.GE.AND P4, PT, R4, R55, PT ;  /* 0x000000370400720c */ /* 0x000fe40003f86270 */
[----:B------:R-:W-:Y:S01]  /*1b150*/  MOV R65, 0xff800000 ;  /* 0xff80000000417802 */ /* 0x000fe20000000f00 */
[----:B-----5:R-:W-:Y:S01]  /*1b160*/  @P5 FFMA.FTZ R65, R3, R2, R64 ;  /* 0x0000000203415223 */ /* 0x020fe20000010040 */
[----:B------:R-:W-:-:S02]  /*1b170*/  LOP3.LUT P5, RZ, R195, 0x3, RZ, 0xc0, !PT ;  /* 0x00000003c3ff7812 */ /* 0x000fc400078ac0ff */
[----:B------:R-:W-:Y:S01]  /*1b180*/  MOV R63, 0xff800000 ;  /* 0xff800000003f7802 */ /* 0x000fe20000000f00 */
[----:B------:R-:W-:Y:S01]  /*1b190*/  @P0 FFMA.FTZ R63, R3, R0, R61 ;  /* 0x00000000033f0223 */ /* 0x000fe2000001003d */
[----:B------:R-:W-:Y:S02]  /*1b1a0*/  SHF.R.U32.HI R195, RZ, 0x2, R195 ;  /* 0x00000002ffc37819 */ /* 0x000fe400000116c3 */
[----:B------:R-:W-:Y:S02]  /*1b1b0*/  LOP3.LUT R54, R54, 0x30, RZ, 0xc0, !PT ;  /* 0x0000003036367812 */ /* 0x000fe400078ec0ff */
[----:B------:R-:W-:Y:S01]  /*1b1c0*/  ISETP.GE.AND P1, PT, R62, R55, PT ;  /* 0x000000373e00720c */ /* 0x000fe20003f26270 */
[----:B------:R1:W2:Y:S01]  /*1b1d0*/  LDS.128 R48, [R66] ;  /* 0x0000000042307984 */ /* 0x0002a20000000c00 */
[----:B------:R-:W-:-:S03]  /*1b1e0*/  LOP3.LUT R54, R54, 0x7, R195, 0xf8, !PT ;  /* 0x0000000736367812 */ /* 0x000fc600078ef8c3 */
        /* <DEDUP_REMOVED lines=10> */
[----:B------:R-:W-:-:S04]  /*1b290*/  IMAD R12, R12, UR8, R199 ;  /* 0x000000080c0c7c24 */ /* 0x000fc8000f8e02c7 */
[----:B------:R-:W-:-:S04]  /*1b2a0*/  IMAD R12, R12, R15, R198 ;  /* 0x0000000f0c0c7224 */ /* 0x000fc800078e02c6 */
[----:B------:R-:W-:Y:S02]  /*1b2b0*/  IMAD R59, R13, R12, R196 ;  /* 0x0000000c0d3b7224 */ /* 0x000fe400078e02c4 */
[----:B------:R1:W1:Y:S02]  /*1b2c0*/  LDS.128 R12, [R66+0x4800] ;  /* 0x00480000420c7984 */ /* 0x0002640000000c00 */
[----:B------:R-:W-:-:S05]  /*1b2d0*/  IMAD R67, R59, R58, RZ ;  /* 0x0000003a3b437224 */ /* 0x000fca00078e02ff */
[----:B------:R-:W-:-:S04]  /*1b2e0*/  IADD3 R3, P0, PT, R60, R67, RZ ;  /* 0x000000433c037210 */ /* 0x000fc80007f1e0ff */
[----:B------:R-:W-:Y:S02]  /*1b2f0*/  LEA.HI.X.SX32 R67, R67, RZ, 0x1, P0 ;  /* 0x000000ff43437211 */ /* 0x000fe400000f0eff */
[----:B------:R-:W-:-:S04]  /*1b300*/  LEA R2, P0, R3, R52, 0x2 ;  /* 0x0000003403027211 */ /* 0x000fc800078010ff */
[----:B------:R-:W-:Y:S01]  /*1b310*/  LEA.HI.X R3, R3, R53, R67, 0x2, P0 ;  /* 0x0000003503037211 */ /* 0x000fe200000f1443 */
[----:B--234-:R-:W-:Y:S08]  /*1b320*/  @P5 BRA `(.L_x_5801) ;  /* 0x0000000000285947 */ /* 0x01cff00003800000 */
        /* <DEDUP_REMOVED lines=10> */
.L_x_5801:
[----:B------:R-:W-:Y:S05]  /*1b3d0*/  BSYNC.RECONVERGENT B0 ;  /* 0x0000000000007941 */ /* 0x000fea0003800200 */
.L_x_5800:
        /* <DEDUP_REMOVED lines=10> */
[----:B--2---:R-:W-:Y:S05]  /*1b480*/  @P1 RET.REL.NODEC R194 `(_ZN5flash24flash_fwd_splitkv_kernelI23Flash_fwd_kernel_traitsILi96ELi64ELi128ELi4ELb0ELb0EN7cutlass6half_tE19Flash_kernel_traitsILi96ELi64ELi128ELi4ES3_EELb0ELb1ELb0ELb0ELb1ELb0ELb1ELb1EEEvNS_16Flash_fwd_paramsE) ;  /* 0xfffffe48c2dc1950 */ /* 0x004fea0003c3ffff */
[----:B------:R-:W-:Y:S01]  /*1b490*/  MOV R195, 0x0 ;  /* 0x0000000000c37802 */ /* 0x000fe20000000f00 */
[----:B------:R-:W-:Y:S04]  /*1b4a0*/  ST.E.128 desc[UR4][R2.64+0x4800], R36 ;  /* 0x0048002402007985 */ /* 0x000fe8000c101d04 */
[----:B------:R-:W-:Y:S04]  /*1b4b0*/  ST.E.128 desc[UR4][R2.64+0x4880], R20 ;  /* 0x0048801402007985 */ /* 0x000fe8000c101d04 */
[----:B------:R1:W-:Y:S02]  /*1b4c0*/  ST.E.128 desc[UR4][R2.64+0x4900], R4 ;  /* 0x0049000402007985 */ /* 0x0003e4000c101d04 */
[----:B-1----:R-:W-:Y:S05]  /*1b4d0*/  RET.REL.NODEC R194 `(_ZN5flash24flash_fwd_splitkv_kernelI23Flash_fwd_kernel_traitsILi96ELi64ELi128ELi4ELb0ELb0EN7cutlass6half_tE19Flash_kernel_traitsILi96ELi64ELi128ELi4ES3_EELb0ELb1ELb0ELb0ELb1ELb0ELb1ELb1EEEvNS_16Flash_fwd_paramsE) ;  /* 0xfffffe48c2c87950 */ /* 0x002fea0003c3ffff */
.L_x_5799:
[----:B------:R-:W-:Y:S01]  /*1b4e0*/  MOV R9, 0x2 ;  /* 0x0000000200097802 */ /* 0x000fe20000000f00 */
[----:B------:R-:W-:Y:S01]  /*1b4f0*/  IMAD.MOV.U32 R6, RZ, RZ, 0x1f ;  /* 0x0000001fff067424 */ /* 0x000fe200078e00ff */
[----:B------:R-:W-:-:S07]  /*1b500*/  MOV R8, 0xffffffff ;  /* 0xffffffff00087802 */ /* 0x000fce0000000f00 */
[----:B-----5:R-:W-:Y:S05]  /*1b510*/  WARPSYNC.COLLECTIVE R8, `(.L_x_5802) ;  /* 0x0000000008087348 */ /* 0x020fea0003c00000 */
[----:B------:R1:W2:Y:S02]  /*1b520*/  SHFL.BFLY P0, R12, R214, R9, R6 ;  /* 0x0c000009d60c7389 */ /* 0x0002a40000000006 */
[----:B-12--5:R-:W-:Y:S05]  /*1b530*/  ENDCOLLECTIVE ;  /* 0x000000000000791b */ /* 0x026fea0003800000 */
.L_x_5802:
[----:B------:R-:W-:Y:S02]  /*1b540*/  IMAD.MOV.U32 R7, RZ, RZ, R12 ;  /* 0x000000ffff077224 */ /* 0x000fe400078e000c */
[----:B------:R-:W-:Y:S02]  /*1b550*/  IMAD.MOV.U32 R9, RZ, RZ, 0x1 ;  /* 0x00000001ff097424 */ /* 0x000fe400078e00ff */
[----:B------:R-:W-:-:S05]  /*1b560*/  FADD.FTZ R10, R7, R214 ;  /* 0x000000d6070a7221 */ /* 0x000fca0000010000 */
[----:B------:R-:W-:-:S07]  /*1b570*/  MOV R214, R10 ;  /* 0x0000000a00d67202 */ /* 0x000fce0000000f00 */
[----:B------:R-:W-:Y:S05]  /*1b580*/  WARPSYNC.COLLECTIVE R8, `(.L_x_5803) ;  /* 0x0000000008087348 */ /* 0x000fea0003c00000 */
[----:B------:R1:W2:Y:S02]  /*1b590*/  SHFL.BFLY P0, R12, R214, R9, R6 ;  /* 0x0c000009d60c7389 */ /* 0x0002a40000000006 */
[----:B-12---:R-:W-:Y:S05]  /*1b5a0*/  ENDCOLLECTIVE ;  /* 0x000000000000791b */ /* 0x006fea0003800000 */
.L_x_5803:
[----:B------:R-:W-:Y:S01]  /*1b5b0*/  MOV R214, R213 ;  /* 0x000000d500d67202 */ /* 0x000fe20000000f00 */
[----:B------:R-:W-:Y:S01]  /*1b5c0*/  IMAD.MOV.U32 R9, RZ, RZ, 0x2 ;  /* 0x00000002ff097424 */ /* 0x000fe200078e00ff */
[----:B------:R-:W-:-:S07]  /*1b5d0*/  MOV R7, R12 ;  /* 0x0000000c00077202 */ /* 0x000fce0000000f00 */
[----:B------:R-:W-:Y:S05]  /*1b5e0*/  WARPSYNC.COLLECTIVE R8, `(.L_x_5804) ;  /* 0x0000000008087348 */ /* 0x000fea0003c00000 */
[----:B------:R1:W2:Y:S02]  /*1b5f0*/  SHFL.BFLY P0, R12, R214, R9, R6 ;  /* 0x0c000009d60c7389 */ /* 0x0002a40000000006 */
[----:B-12---:R-:W-:Y:S05]  /*1b600*/  ENDCOLLECTIVE ;  /* 0x000000000000791b */ /* 0x006fea0003800000 */
.L_x_5804:
[----:B------:R-:W-:Y:S01]  /*1b610*/  FADD.FTZ R7, R10, R7 ;  /* 0x000000070a077221 */ /* 0x000fe20000010000 */
[----:B------:R-:W-:Y:S01]  /*1b620*/  FADD.FTZ R11, R12, R213 ;  /* 0x000000d50c0b7221 */ /* 0x000fe20000010000 */
[----:B------:R-:W-:-:S04]  /*1b630*/  MOV R9, 0x1 ;  /* 0x0000000100097802 */ /* 0x000fc80000000f00 */
[----:B------:R-:W-:-:S07]  /*1b640*/  MOV R214, R11 ;  /* 0x0000000b00d67202 */ /* 0x000fce0000000f00 */
[----:B------:R-:W-:Y:S05]  /*1b650*/  WARPSYNC.COLLECTIVE R8, `(.L_x_5805) ;  /* 0x0000000008087348 */ /* 0x000fea0003c00000 */
[----:B------:R1:W2:Y:S02]  /*1b660*/  SHFL.BFLY P0, R12, R214, R9, R6 ;  /* 0x0c000009d60c7389 */ /* 0x0002a40000000006 */
[----:B-12---:R-:W-:Y:S05]  /*1b670*/  ENDCOLLECTIVE ;  /* 0x000000000000791b */ /* 0x006fea0003800000 */
.L_x_5805:
[----:B------:R-:W-:Y:S05]  /*1b680*/  BRA `(.L_x_5806) ;  /* 0xfffffff000bc7947 */ /* 0x000fea000383ffff */
.L_x_5807:
        /* <DEDUP_REMOVED lines=15> */
.L_x_11672:


//--------------------- .text._ZN5flash24flash_fwd_splitkv_kernelI23Flash_fwd_kernel_traitsILi96ELi64ELi128ELi4ELb0ELb0EN7cutlass6half_tE19Flash_kernel_traitsILi96ELi64ELi128ELi4ES3_EELb0ELb1ELb0ELb0ELb1ELb1ELb1ELb1EEEvNS_16Flash_fwd_paramsE --------------------------
	.section	.text._ZN5flash24flash_fwd_splitkv_kernelI23Flash_fwd_kernel_traitsILi96ELi64ELi128ELi4ELb0ELb0EN7cutlass6half_tE19Flash_kernel_traitsILi96ELi64ELi128ELi4ES3_EELb0ELb1ELb0ELb0ELb1ELb1ELb1ELb1EEEvNS_16Flash_fwd_paramsE,"ax",@progbits
	.align	128
        .global         _ZN5flash24flash_fwd_splitkv_kernelI23Flash_fwd_kernel_traitsILi96ELi64ELi128ELi4ELb0ELb0EN7cutlass6half_tE19Flash_kernel_traitsILi96ELi64ELi128ELi4ES3_EELb0ELb1ELb0ELb0ELb1ELb1ELb1ELb1EEEvNS_16Flash_fwd_paramsE
        .type           _ZN5flash24flash_fwd_splitkv_kernelI23Flash_fwd_kernel_traitsILi96ELi64ELi128ELi4ELb0ELb0EN7cutlass6half_tE19Flash_kernel_traitsILi96ELi64ELi128ELi4ES3_EELb0ELb1ELb0ELb0ELb1ELb1ELb1ELb1EEEvNS_16Flash_fwd_paramsE,@function
        .size           _ZN5flash24flash_fwd_splitkv_kernelI23Flash_fwd_kernel_traitsILi96ELi64ELi128ELi4ELb0ELb0EN7cutlass6half_tE19Flash_kernel_traitsILi96ELi64ELi128ELi4ES3_EELb0ELb1ELb0ELb0ELb1ELb1ELb1ELb1EEEvNS_16Flash_fwd_paramsE,(.L_x_11673 - _ZN5flash24flash_fwd_splitkv_kernelI23Flash_fwd_kernel_traitsILi96ELi64ELi128ELi4ELb0ELb0EN7cutlass6half_tE19Flash_kernel_traitsILi96ELi64ELi128ELi4ES3_EELb0ELb1ELb0ELb0ELb1ELb1ELb1ELb1EEEvNS_16Flash_fwd_paramsE)
        .other          _ZN5flash24flash_fwd_splitkv_kernelI23Flash_fwd_kernel_traitsILi96ELi64ELi128ELi4ELb0ELb0EN7cutlass6half_tE19Flash_kernel_traitsILi96ELi64ELi128ELi4ES3_EELb0ELb1ELb0ELb0ELb1ELb1ELb1ELb1EEEvNS_16Flash_fwd_paramsE,@"STO_CUDA_ENTRY STV_DEFAULT"
_ZN5flash24flash_fwd_splitkv_kernelI23Flash_fwd_kernel_traitsILi96ELi64ELi128ELi4ELb0ELb0EN7cutlass6half_tE19Flash_kernel_traitsILi96ELi64ELi128ELi4ES3_EELb0ELb1ELb0ELb0ELb1ELb1ELb1ELb1EEEvNS_16Flash_fwd_paramsE:
.text._ZN5flash24flash_fwd_splitkv_kernelI23Flash_fwd_kernel_traitsILi96ELi64ELi128ELi4ELb0ELb0EN7cutlass6half_tE19Flash_kernel_traitsILi96ELi64ELi128ELi4ES3_EELb0ELb1ELb0ELb0ELb1ELb1ELb1ELb1EEEvNS_16Flash_fwd_paramsE:
        /* <DEDUP_REMOVED lines=29> */
[----:B------:R-:W-:Y:S05]  /*01d0*/  CALL.REL.NOINC `($_ZN5flash24flash_fwd_splitkv_kernelI23Flash_fwd_kernel_traitsILi96ELi64ELi128ELi4ELb0ELb0EN7cutlass6half_tE19Flash_kernel_traitsILi96ELi64ELi128ELi4ES3_EELb0ELb1ELb0ELb0ELb1ELb1ELb1ELb1EEEvNS_16Flash_fwd_paramsE$_ZN5flash30compute_attn_1rowblock_splitkvI23Flash_fwd_kernel_traitsILi96ELi64ELi128ELi4ELb0ELb0EN7cutlass6half_tE19Flash_kernel_traitsILi96ELi64ELi128ELi4ES3_EELb0ELb1ELb0ELb0ELb1ELb1ELb1ELb1ENS_16Flash_fwd_paramsEEEvRKT8_iiiii) ;  /* 0x0000000000087944 */ /* 0x000fea0003c00000 */
[----:B------:R-:W-:Y:S05]  /*01e0*/  BSYNC.RECONVERGENT B3 ;  /* 0x0000000000037941 */ /* 0x000fea0003800200 */
.L_x_5808:
[----:B------:R-:W-:Y:S05]  /*01f0*/  EXIT ;  /* 0x000000000000794d */ /* 0x000fea0003800000 */
        .type           $_ZN5flash24flash_fwd_splitkv_kernelI23Flash_fwd_kernel_traitsILi96ELi64ELi128ELi4ELb0ELb0EN7cutlass6half_tE19Flash_kernel_traitsILi96ELi64ELi128ELi4ES3_EELb0ELb1ELb0ELb0ELb1ELb1ELb1ELb1EEEvNS_16Flash_fwd_paramsE$_ZN5flash30compute_attn_1rowblock_splitkvI23Flash_fwd_kernel_traitsILi96ELi64ELi128ELi4ELb0ELb0EN7cutlass6half_tE19Flash_kernel_traitsILi96ELi64ELi128ELi4ES3_EELb0ELb1ELb0ELb0ELb1ELb1ELb1ELb1ENS_16Flash_fwd_paramsEEEvRKT8_iiiii,@function
        .size           $_ZN5flash24flash_fwd_splitkv_kernelI23Flash_fwd_kernel_traitsILi96ELi64ELi128ELi4ELb0ELb0EN7cutlass6half_tE19Flash_kernel_traitsILi96ELi64ELi128ELi4ES3_EELb0ELb1ELb0ELb0ELb1ELb1ELb1ELb1EEEvNS_16Flash_fwd_paramsE$_ZN5flash30compute_attn_1rowblock_splitkvI23Flash_fwd_kernel_traitsILi96ELi64ELi128ELi4ELb0ELb0EN7cutlass6half_tE19Flash_kernel_traitsILi96ELi64ELi128ELi4ES3_EELb0ELb1ELb0ELb0ELb1ELb1ELb1ELb1ENS_16Flash_fwd_paramsEEEvRKT8_iiiii,(.L_x_11673 - $_ZN5flash24flash_fwd_splitkv_kernelI23Flash_fwd_kernel_traitsILi96ELi64ELi128ELi4ELb0ELb0EN7cutlass6half_tE19Flash_kernel_traitsILi96ELi64ELi128ELi4ES3_EELb0ELb1ELb0ELb0ELb1ELb1ELb1ELb1EEEvNS_16Flash_fwd_paramsE$_ZN5flash30compute_attn_1rowblock_splitkvI23Flash_fwd_kernel_traitsILi96ELi64ELi128ELi4ELb0ELb0EN7cutlass6half_tE19Flash_kernel_traitsILi96ELi64ELi128ELi4ES3_EELb0ELb1ELb0ELb0ELb1ELb1ELb1ELb1ENS_16Flash_fwd_paramsEEEvRKT8_iiiii)
$_ZN5flash24flash_fwd_splitkv_kernelI23Flash_fwd_kernel_traitsILi96ELi64ELi128ELi4ELb0ELb0EN7cutlass6half_tE19Flash_kernel_traitsILi96ELi64ELi128ELi4ES3_EELb0ELb1ELb0ELb0ELb1ELb1ELb1ELb1EEEvNS_16Flash_fwd_paramsE$_ZN5flash30compute_attn_1rowblock_splitkvI23Flash_fwd_kernel_traitsILi96ELi64ELi128ELi4ELb0ELb0EN7cutlass6half_tE19Flash_kernel_traitsILi96ELi64ELi128ELi4ES3_EELb0ELb1ELb0ELb0ELb1ELb1ELb1ELb1ENS_16Flash_fwd_paramsEEEvRKT8_iiiii:
        /* <DEDUP_REMOVED lines=39> */
.L_x_5810:
[----:B------:R-:W-:Y:S05]  /*0470*/  BSYNC.RECONVERGENT B0 ;  /* 0x0000000000007941 */ /* 0x000fea0003800200 */
.L_x_5809:
[----:B------:R-:W-:Y:S04]  /*0480*/  BSSY.RECONVERGENT B0, `(.L_x_5811) ;  /* 0x0000007000007945 */ /* 0x000fe80003800200 */
[----:B------:R-:W-:Y:S05]  /*0490*/  @!P3 BRA `(.L_x_5812) ;  /* 0x000000000014b947 */ /* 0x000fea0003800000 */
[----:B------:R-:W4:Y:S02]  /*04a0*/  LD.E.U8 R2, desc[UR4][R116.64+0x1b2] ;  /* 0x0001b20474027980 */ /* 0x000f24000c101100 */
[----:B----4-:R-:W-:-:S13]  /*04b0*/  ISETP.NE.AND P1, PT, R2, RZ, PT ;  /* 0x000000ff0200720c */ /* 0x010fda0003f25270 */
[----:B------:R-:W4:Y:S02]  /*04c0*/  @P1 LD.E R2, desc[UR4][R8.64+0x4] ;  /* 0x0000040408021980 */ /* 0x000f24000c101900 */
[----:B----45:R-:W-:-:S06]  /*04d0*/  @P1 IADD3 R87, PT, PT, R2, -R13, RZ ;  /* 0x8000000d02571210 */ /* 0x030fcc0007ffe0ff */
[----:B------:R4:W5:Y:S02]  /*04e0*/  @!P1 LD.E R87, desc[UR4][R8.64] ;  /* 0x0000000408579980 */ /* 0x000964000c101900 */
.L_x_5812:
[----:B------:R-:W-:Y:S05]  /*04f0*/  BSYNC.RECONVERGENT B0 ;  /* 0x0000000000007941 */ /* 0x000fea0003800200 */
.L_x_5811:
        /* <DEDUP_REMOVED lines=9> */
.L_x_5814:
[----:B------:R-:W5:Y:S01]  /*0590*/  LD.E.64 R2, desc[UR4][R116.64+0x108] ;  /* 0x0001080474027980 */ /* 0x000f62000c101b00 */
[----:B------:R-:W-:Y:S01]  /*05a0*/  BSSY.RECONVERGENT B0, `(.L_x_5816) ;  /* 0x0000006000007945 */ /* 0x000fe20003800200 */
[----:B------:R-:W-:Y:S01]  /*05b0*/  IMAD.MOV.U32 R82, RZ, RZ, RZ ;  /* 0x000000ffff527224 */ /* 0x000fe200078e00ff */
[----:B-----5:R-:W-:-:S04]  /*05c0*/  ISETP.NE.U32.AND P0, PT, R2, RZ, PT ;  /* 0x000000ff0200720c */ /* 0x020fc80003f05070 */
[----:B------:R-:W-:-:S13]  /*05d0*/  ISETP.NE.AND.EX P0, PT, R3, RZ, PT, P0 ;  /* 0x000000ff0300720c */ /* 0x000fda0003f05300 */
[----:B------:R-:W-:Y:S05]  /*05e0*/  @!P0 BRA `(.L_x_5817) ;  /* 0x0000000000048947 */ /* 0x000fea0003800000 */
[----:B------:R1:W5:Y:S02]  /*05f0*/  LD.E R82, desc[UR4][R116.64+0xbc] ;  /* 0x0000bc0474527980 */ /* 0x000364000c101900 */
.L_x_5817:
[----:B------:R-:W-:Y:S05]  /*0600*/  BSYNC.RECONVERGENT B0 ;  /* 0x0000000000007941 */ /* 0x000fea0003800200 */
.L_x_5816:
[----:B-----5:R-:W-:Y:S02]  /*0610*/  IADD3 R82, PT, PT, R87, R82, RZ ;  /* 0x0000005257527210 */ /* 0x020fe40007ffe0ff */
.L_x_5815:
[----:B------:R-:W-:Y:S05]  /*0620*/  BSYNC.RECONVERGENT B1 ;  /* 0x0000000000017941 */ /* 0x000fea0003800200 */
.L_x_5813:
[----:B------:R-:W-:Y:S01]  /*0630*/  IMAD.SHL.U32 R208, R17, 0x40, RZ ;  /* 0x0000004011d07824 */ /* 0x000fe200078e00ff */
[----:B------:R-:W-:Y:S01]  /*0640*/  MOV R2, R206 ;  /* 0x000000ce00027202 */ /* 0x000fe20000000f00 */
[----:B------:R-:W-:-:S03]  /*0650*/  IMAD.MOV.U32 R3, RZ, RZ, 0x0 ;  /* 0x00000000ff037424 */ /* 0x000fc600078e00ff */
[----:B------:R-:W-:-:S13]  /*0660*/  ISETP.GT.AND P0, PT, R209, R208, PT ;  /* 0x000000d0d100720c */ /* 0x000fda0003f04270 */
[----:B-1234-:R-:W-:Y:S05]  /*0670*/  @!P0 RET.REL.NODEC R2 `(_ZN5flash24flash_fwd_splitkv_kernelI23Flash_fwd_kernel_traitsILi96ELi64ELi128ELi4ELb0ELb0EN7cutlass6half_tE19Flash_kernel_traitsILi96ELi64ELi128ELi4ES3_EELb0ELb1ELb0ELb0ELb1ELb1ELb1ELb1EEEvNS_16Flash_fwd_paramsE) ;  /* 0xfffffff802608950 */ /* 0x01efea0003c3ffff */
        /* <DEDUP_REMOVED lines=105> */
[----:B-1----:R-:W-:Y:S05]  /*0d10*/  @P1 RET.REL.NODEC R206 `(_ZN5flash24flash_fwd_splitkv_kernelI23Flash_fwd_kernel_traitsILi96ELi64ELi128ELi4ELb0ELb0EN7cutlass6half_tE19Flash_kernel_traitsILi96ELi64ELi128ELi4ES3_EELb0ELb1ELb0ELb0ELb1ELb1ELb1ELb1EEEvNS_16Flash_fwd_paramsE) ;  /* 0xfffffff0ceb81950 */ /* 0x002fea0003c3ffff */
[----:B------:R-:W-:Y:S02]  /*0d20*/  MOV R5, 0xff800000 ;  /* 0xff80000000057802 */ /* 0x000fe40000000f00 */
[----:B------:R-:W-:-:S03]  /*0d30*/  MOV R207, 0x0 ;  /* 0x0000000000cf7802 */ /* 0x000fc60000000f00 */
[----:B------:R1:W-:Y:S02]  /*0d40*/  ST.E desc[UR4][R2.64+0xc0], R5 ;  /* 0x0000c00502007985 */ /* 0x0003e4000c101904 */
[----:B-1----:R-:W-:Y:S05]  /*0d50*/  RET.REL.NODEC R206 `(_ZN5flash24flash_fwd_splitkv_kernelI23Flash_fwd_kernel_traitsILi96ELi64ELi128ELi4ELb0ELb0EN7cutlass6half_tE19Flash_kernel_traitsILi96ELi64ELi128ELi4ES3_EELb0ELb1ELb0ELb0ELb1ELb1ELb1ELb1EEEvNS_16Flash_fwd_paramsE) ;  /* 0xfffffff0cea87950 */ /* 0x002fea0003c3ffff */
.L_x_5818:
        /* <DEDUP_REMOVED lines=100> */
.L_x_5820:
        /* <DEDUP_REMOVED lines=78> */
.L_x_5821:
[----:B------:R-:W-:Y:S05]  /*1880*/  BSYNC.RECONVERGENT B0 ;  /* 0x0000000000007941 */ /* 0x000fea0003800200 */
.L_x_5819:
        /* <DEDUP_REMOVED lines=221> */
.L_x_5845:
        /* <DEDUP_REMOVED lines=106> */
.L_x_5824:
        /* <DEDUP_REMOVED lines=159> */
.L_x_5828:
[----:B------:R-:W-:Y:S05]  /*36f0*/  BSYNC.RECONVERGENT B0 ;  /* 0x0000000000007941 */ /* 0x000fea0003800200 */
.L_x_5827:
        /* <DEDUP_REMOVED lines=153> */
.L_x_5830:
[----:B------:R-:W-:Y:S05]  /*4090*/  BSYNC.RECONVERGENT B0 ;  /* 0x0000000000007941 */ /* 0x000fea0003800200 */
.L_x_5829:
        /* <DEDUP_REMOVED lines=157> */
.L_x_5832:
[----:B------:R-:W-:Y:S05]  /*4a70*/  BSYNC.RECONVERGENT B0 ;  /* 0x0000000000007941 */ /* 0x000fea0003800200 */
.L_x_5831:
        /* <DEDUP_REMOVED lines=159> */
.L_x_5834:
[----:B------:R-:W-:Y:S05]  /*5470*/  BSYNC.RECONVERGENT B0 ;  /* 0x0000000000007941 */ /* 0x000fea0003800200 */
.L_x_5833:
[----:B------:R-:W5:Y:S02]  /*5480*/  LD.E R3, desc[UR4][R116.64+0xd0] ;  /* 0x0000d00474037980 */ /* 0x000f64000c101900 */
[----:B-----5:R-:W-:Y:S05]  /*5490*/  IMAD.U32 R3, R3, -0x40, RZ ;  /* 0xffffffc003037824 */ /* 0x020fea00078e00ff */
[C---:B------:R-:W-:Y:S02]  /*54a0*/  LEA R28, P1, R3.reuse, R28, 0x1 ;  /* 0x0000001c031c7211 */ /* 0x040fe400078208ff */
[C---:B------:R-:W-:Y:S02]  /*54b0*/  LEA R66, P0, R3.reuse, R66, 0x1 ;  /* 0x0000004203427211 */ /* 0x040fe400078008ff */
[C---:B------:R-:W-:Y:S02]  /*54c0*/  LEA.HI.X.SX32 R29, R3.reuse, R29, 0x1, P1 ;  /* 0x0000001d031d7211 */ /* 0x040fe400008f0eff */
[----:B------:R-:W-:Y:S01]  /*54d0*/  LEA.HI.X.SX32 R67, R3, R67, 0x1, P0 ;  /* 0x0000004303437211 */ /* 0x000fe200000f0eff */
[----:B------:R-:W-:Y:S05]  /*54e0*/  BRA `(.L_x_5825) ;  /* 0x0000004400147947 */ /* 0x000fea0003800000 */
.L_x_5826:
        /* <DEDUP_REMOVED lines=270> */
.L_x_5836:
[----:B------:R-:W-:Y:S05]  /*65d0*/  BSYNC.RECONVERGENT B0 ;  /* 0x0000000000007941 */ /* 0x000fea0003800200 */
.L_x_5835:
        /* <DEDUP_REMOVED lines=270> */
.L_x_5838:
[----:B------:R-:W-:Y:S05]  /*76c0*/  BSYNC.RECONVERGENT B0 ;  /* 0x0000000000007941 */ /* 0x000fea0003800200 */
.L_x_5837:
        /* <DEDUP_REMOVED lines=270> */
.L_x_5840:
[----:B------:R-:W-:Y:S05]  /*87b0*/  BSYNC.RECONVERGENT B0 ;  /* 0x0000000000007941 */ /* 0x000fea0003800200 */
.L_x_5839:
        /* <DEDUP_REMOVED lines=272> */
.L_x_5842:
[----:B------:R-:W-:Y:S05]  /*98c0*/  BSYNC.RECONVERGENT B0 ;  /* 0x0000000000007941 */ /* 0x000fea0003800200 */
.L_x_5841:
[----:B------:R-:W5:Y:S01]  /*98d0*/  LD.E R3, desc[UR4][R116.64+0xd0] ;  /* 0x0000d00474037980 */ /* 0x000f62000c101900 */
[----:B------:R-:W-:Y:S02]  /*98e0*/  IMAD.MOV.U32 R95, RZ, RZ, R91 ;  /* 0x000000ffff5f7224 */ /* 0x000fe400078e005b */
[----:B-----5:R-:W-:Y:S05]  /*98f0*/  IMAD.U32 R3, R3, -0x40, RZ ;  /* 0xffffffc003037824 */ /* 0x020fea00078e00ff */
[C---:B------:R-:W-:Y:S02]  /*9900*/  LEA R96, P1, R3.reuse, R96, 0x1 ;  /* 0x0000006003607211 */ /* 0x040fe400078208ff */
[C---:B------:R-:W-:Y:S02]  /*9910*/  LEA R94, P0, R3.reuse, R94, 0x1 ;  /* 0x0000005e035e7211 */ /* 0x040fe400078008ff */
[C---:B------:R-:W-:Y:S02]  /*9920*/  LEA.HI.X.SX32 R97, R3.reuse, R97, 0x1, P1 ;  /* 0x0000006103617211 */ /* 0x040fe400008f0eff */
[----:B------:R-:W-:Y:S09]  /*9930*/  LEA.HI.X.SX32 R91, R3, R95, 0x1, P0 ;  /* 0x0000005f035b7211 */ /* 0x000ff200000f0eff */
.L_x_5825:
[----:B------:R-:W-:Y:S05]  /*9940*/  BSYNC.RECONVERGENT B1 ;  /* 0x0000000000017941 */ /* 0x000fea0003800200 */
.L_x_5823:
        /* <DEDUP_REMOVED lines=101> */
.L_x_5844:
[----:B------:R-:W-:Y:S05]  /*9fa0*/  BSYNC.RECONVERGENT B0 ;  /* 0x0000000000007941 */ /* 0x000fea0003800200 */
.L_x_5843:
[----:B------:R-:W-:Y:S05]  /*9fb0*/  @P3 BRA `(.L_x_5845) ;  /* 0xffffff8400a83947 */ /* 0x000fea000383ffff */
.L_x_5822:
        /* <DEDUP_REMOVED lines=18> */
.L_x_5849:
[----:B------:R-:W-:Y:S05]  /*a0e0*/  BSYNC.RECONVERGENT B0 ;  /* 0x0000000000007941 */ /* 0x000fea0003800200 */
.L_x_5848:
        /* <DEDUP_REMOVED lines=10> */
.L_x_5847:
        /* <DEDUP_REMOVED lines=80> */
.L_x_5855:
[----:B------:R-:W-:Y:S05]  /*a690*/  BSYNC.RECONVERGENT B0 ;  /* 0x0000000000007941 */ /* 0x000fea0003800200 */
.L_x_5854:
        /* <DEDUP_REMOVED lines=44> */
.L_x_5857:
[----:B------:R-:W-:Y:S05]  /*a960*/  BSYNC.RECONVERGENT B0 ;  /* 0x0000000000007941 */ /* 0x000fea0003800200 */
.L_x_5856:
        /* <DEDUP_REMOVED lines=46> */
.L_x_5859:
[----:B------:R-:W-:Y:S05]  /*ac50*/  BSYNC.RECONVERGENT B0 ;  /* 0x0000000000007941 */ /* 0x000fea0003800200 */
.L_x_5858:
[----:B-----5:R2:W-:Y:S02]  /*ac60*/  STS.128 [R122+0x2000], R8 ;  /* 0x002000087a007388 */ /* 0x0205e40000000c00 */
.L_x_5853:
[----:B------:R-:W-:Y:S05]  /*ac70*/  BSYNC.RECONVERGENT B1 ;  /* 0x0000000000017941 */ /* 0x000fea0003800200 */
.L_x_5852:
        /* <DEDUP_REMOVED lines=59> */
.L_x_5861:
[----:B------:R-:W-:Y:S05]  /*b030*/  BSYNC.RECONVERGENT B0 ;  /* 0x0000000000007941 */ /* 0x000fea0003800200 */
.L_x_5860:
        /* <DEDUP_REMOVED lines=52> */
.L_x_5863:
[----:B------:R-:W-:Y:S05]  /*b380*/  BSYNC.RECONVERGENT B0 ;  /* 0x0000000000007941 */ /* 0x000fea0003800200 */
.L_x_5862:
        /* <DEDUP_REMOVED lines=54> */
.L_x_5865:
[----:B------:R-:W-:Y:S05]  /*b6f0*/  BSYNC.RECONVERGENT B0 ;  /* 0x0000000000007941 */ /* 0x000fea0003800200 */
.L_x_5864:
[----:B-----5:R1:W-:Y:S01]  /*b700*/  STS.128 [R122+0x2800], R4 ;  /* 0x002800047a007388 */ /* 0x0203e20000000c00 */
[----:B------:R-:W-:Y:S05]  /*b710*/  BRA `(.L_x_5850) ;  /* 0x00000020000c7947 */ /* 0x000fea0003800000 */
.L_x_5851:
        /* <DEDUP_REMOVED lines=90> */
.L_x_5869:
[----:B------:R-:W-:Y:S05]  /*bcc0*/  BSYNC.RECONVERGENT B0 ;  /* 0x0000000000007941 */ /* 0x000fea0003800200 */
.L_x_5868:
        /* <DEDUP_REMOVED lines=80> */
.L_x_5871:
[----:B------:R-:W-:Y:S05]  /*c1d0*/  BSYNC.RECONVERGENT B0 ;  /* 0x0000000000007941 */ /* 0x000fea0003800200 */
.L_x_5870:
        /* <DEDUP_REMOVED lines=83> */
.L_x_5873:
[----:B------:R-:W-:Y:S05]  /*c710*/  BSYNC.RECONVERGENT B0 ;  /* 0x0000000000007941 */ /* 0x000fea0003800200 */
.L_x_5872:
[----:B-----5:R2:W-:Y:S02]  /*c720*/  STS.128 [R122+0x2000], R20 ;  /* 0x002000147a007388 */ /* 0x0205e40000000c00 */
.L_x_5867:
[----:B------:R-:W-:Y:S05]  /*c730*/  BSYNC.RECONVERGENT B1 ;  /* 0x0000000000017941 */ /* 0x000fea0003800200 */
.L_x_5866:
        /* <DEDUP_REMOVED lines=89> */
.L_x_5875:
[----:B------:R-:W-:Y:S05]  /*ccd0*/  BSYNC.RECONVERGENT B0 ;  /* 0x0000000000007941 */ /* 0x000fea0003800200 */
.L_x_5874:
        /* <DEDUP_REMOVED lines=81> */
.L_x_5877:
[----:B------:R-:W-:Y:S05]  /*d1f0*/  BSYNC.RECONVERGENT B0 ;  /* 0x0000000000007941 */ /* 0x000fea0003800200 */
.L_x_5876:
        /* <DEDUP_REMOVED lines=83> */
.L_x_5879:
[----:B------:R-:W-:Y:S05]  /*d730*/  BSYNC.RECONVERGENT B0 ;  /* 0x0000000000007941 */ /* 0x000fea0003800200 */
.L_x_5878:
[----:B-----5:R4:W-:Y:S02]  /*d740*/  STS.128 [R122+0x2800], R20 ;  /* 0x002800147a007388 */ /* 0x0209e40000000c00 */
.L_x_5850:
[----:B------:R-:W-:Y:S05]  /*d750*/  BSYNC.RECONVERGENT B2 ;  /* 0x0000000000027941 */ /* 0x000fea0003800200 */
.L_x_5846:
[----:B-1----:R-:W-:Y:S02]  /*d760*/  IADD3 R5, PT, PT, -R120, R82, RZ ;  /* 0x0000005278057210 */ /* 0x002fe40007ffe1ff */
[----:B--2---:R-:W-:Y:S02]  /*d770*/  IADD3 R2, PT, PT, R130, 0x60, RZ ;  /* 0x0000006082027810 */ /* 0x004fe40007ffe0ff */
[-C--:B------:R-:W-:Y:S02]  /*d780*/  ISETP.GE.AND P5, PT, R24, R5.reuse, PT ;  /* 0x000000051800720c */ /* 0x080fe40003fa6270 */
[-C--:B------:R-:W-:Y:S02]  /*d790*/  ISETP.GE.AND P3, PT, R2, R5.reuse, PT ;  /* 0x000000050200720c */ /* 0x080fe40003f66270 */
[C---:B------:R-:W-:Y:S02]  /*d7a0*/  IADD3 R3, PT, PT, R130.reuse, 0x40, RZ ;  /* 0x0000004082037810 */ /* 0x040fe40007ffe0ff */
[----:B------:R-:W-:-:S02]  /*d7b0*/  ISETP.GE.AND P6, PT, R130, R5, PT ;  /* 0x000000058200720c */ /* 0x000fc40003fc6270 */
[-C--:B------:R-:W-:Y:S02]  /*d7c0*/  ISETP.GE.AND P4, PT, R3, R5.reuse, PT ;  /* 0x000000050300720c */ /* 0x080fe40003f86270 */
[-C--:B------:R-:W-:Y:S02]  /*d7d0*/  ISETP.GE.AND P1, PT, R2, R5.reuse, PT ;  /* 0x000000050200720c */ /* 0x080fe40003f26270 */
[----:B------:R-:W-:Y:S02]  /*d7e0*/  ISETP.GE.AND P2, PT, R24, R5, PT ;  /* 0x000000051800720c */ /* 0x000fe40003f46270 */
[----:B------:R-:W-:Y:S01]  /*d7f0*/  @!P5 LEA R6, P0, R81, R202, 0x1 ;  /* 0x000000ca5106d211 */ /* 0x000fe200078008ff */
[----:B------:R-:W-:Y:S01]  /*d800*/  @!P3 IMAD R0, R199, 0xc0, RZ ;  /* 0x000000c0c700b824 */ /* 0x000fe200078e02ff */
[-C--:B------:R-:W-:Y:S02]  /*d810*/  @!P3 MOV R203, R201.reuse ;  /* 0x000000c900cbb202 */ /* 0x080fe40000000f00 */
[-C--:B------:R-:W-:Y:S01]  /*d820*/  @!P5 LEA.HI.X R7, R81, R201.reuse, R84, 0x1, P0 ;  /* 0x000000c95107d211 */ /* 0x080fe200000f0c54 */
[----:B------:R-:W-:Y:S01]  /*d830*/  @!P3 IMAD.WIDE.U32 R8, R198, 0xc0, R202 ;  /* 0x000000c0c608b825 */ /* 0x000fe200078e00ca */
[----:B------:R-:W-:-:S02]  /*d840*/  @!P6 MOV R203, R201 ;  /* 0x000000c900cbe202 */ /* 0x000fc40000000f00 */
[----:B------:R-:W-:Y:S02]  /*d850*/  @!P4 LEA R10, P0, R198, R202, 0x7 ;  /* 0x000000cac60ac211 */ /* 0x000fe400078038ff */
[----:B------:R-:W-:Y:S01]  /*d860*/  @!P3 IADD3 R9, PT, PT, R0, R9, RZ ;  /* 0x000000090009b210 */ /* 0x000fe20007ffe0ff */
[----:B------:R-:W-:Y:S01]  /*d870*/  @!PT LDS RZ, [RZ] ;  /* 0x00000000fffff984 */ /* 0x000fe20000000800 */
[----:B------:R-:W-:Y:S01]  /*d880*/  @!PT LDS RZ, [RZ] ;  /* 0x00000000fffff984 */ /* 0x000fe20000000800 */
[----:B------:R-:W-:Y:S01]  /*d890*/  @!PT LDS RZ, [RZ] ;  /* 0x00000000fffff984 */ /* 0x000fe20000000800 */
[----:B------:R-:W-:Y:S01]  /*d8a0*/  @!P6 LDGSTS.E.BYPASS.LTC128B.128 [R122+0x3000], desc[UR4][R202.64] ;  /* 0x03000000ca7aefae */ /* 0x000fe2000b981a04 */
[----:B------:R-:W-:Y:S01]  /*d8b0*/  @!P4 LEA.HI.X R11, R198, R201, R199, 0x7, P0 ;  /* 0x000000c9c60bc211 */ /* 0x000fe200000f3cc7 */
[----:B------:R-:W-:Y:S02]  /*d8c0*/  @!P1 IMAD R0, R119, 0xc0, RZ ;  /* 0x000000c077009824 */ /* 0x000fe400078e02ff */
[----:B------:R-:W-:Y:S04]  /*d8d0*/  @!P6 LDGSTS.E.BYPASS.LTC128B.128 [R122+0x5000], desc[UR4][R202.64+0x40] ;  /* 0x05000040ca7aefae */ /* 0x000fe8000b981a04 */
[----:B------:R-:W-:Y:S04]  /*d8e0*/  @!P6 LDGSTS.E.BYPASS.LTC128B.128 [R122+0x7000], desc[UR4][R202.64+0x80] ;  /* 0x07000080ca7aefae */ /* 0x000fe8000b981a04 */
[----:B------:R-:W-:Y:S04]  /*d8f0*/  @!P5 LDGSTS.E.BYPASS.LTC128B.128 [R122+0x3800], desc[UR4][R6.64] ;  /* 0x03800000067adfae */ /* 0x000fe8000b981a04 */
[----:B------:R-:W-:Y:S04]  /*d900*/  @!P5 LDGSTS.E.BYPASS.LTC128B.128 [R122+0x5800], desc[UR4][R6.64+0x40] ;  /* 0x05800040067adfae */ /* 0x000fe8000b981a04 */
[----:B------:R1:W-:Y:S04]  /*d910*/  @!P5 LDGSTS.E.BYPASS.LTC128B.128 [R122+0x7800], desc[UR4][R6.64+0x80] ;  /* 0x07800080067adfae */ /* 0x0003e8000b981a04 */
[----:B------:R-:W-:Y:S04]  /*d920*/  @!P4 LDGSTS.E.BYPASS.LTC128B.128 [R122+0x4000], desc[UR4][R10.64] ;  /* 0x040000000a7acfae */ /* 0x000fe8000b981a04 */
[----:B------:R-:W-:Y:S04]  /*d930*/  @!P4 LDGSTS.E.BYPASS.LTC128B.128 [R122+0x6000], desc[UR4][R10.64+0x40] ;  /* 0x060000400a7acfae */ /* 0x000fe8000b981a04 */
[----:B------:R2:W-:Y:S01]  /*d940*/  @!P4 LDGSTS.E.BYPASS.LTC128B.128 [R122+0x8000], desc[UR4][R10.64+0x80] ;  /* 0x080000800a7acfae */ /* 0x0005e2000b981a04 */
[----:B------:R-:W-:-:S03]  /*d950*/  ISETP.GE.AND P4, PT, R3, R5, PT ;  /* 0x000000050300720c */ /* 0x000fc60003f86270 */
[----:B------:R-:W-:Y:S04]  /*d960*/  @!P3 LDGSTS.E.BYPASS.LTC128B.128 [R122+0x4800], desc[UR4][R8.64] ;  /* 0x04800000087abfae */ /* 0x000fe8000b981a04 */
[----:B------:R-:W-:Y:S04]  /*d970*/  @!P3 LDGSTS.E.BYPASS.LTC128B.128 [R122+0x6800], desc[UR4][R8.64+0x40] ;  /* 0x06800040087abfae */ /* 0x000fe8000b981a04 */
[----:B------:R-:W-:Y:S01]  /*d980*/  @!P3 LDGSTS.E.BYPASS.LTC128B.128 [R122+0x8800], desc[UR4][R8.64+0x80] ;  /* 0x08800080087abfae */ /* 0x000fe2000b981a04 */
[----:B------:R-:W-:Y:S01]  /*d990*/  @!P2 LEA R4, P3, R83, R204, 0x1 ;  /* 0x000000cc5304a211 */ /* 0x000fe200078608ff */
[----:B-1----:R-:W-:-:S02]  /*d9a0*/  @!P1 IMAD.WIDE.U32 R6, R118, 0xc0, R204 ;  /* 0x000000c076069825 */ /* 0x002fc400078e00cc */
[----:B------:R-:W0:Y:S01]  /*d9b0*/  LDGDEPBAR ;  /* 0x00000000000079af */ /* 0x000e220000000000 */
[----:B------:R-:W-:-:S03]  /*d9c0*/  @!P2 LEA.HI.X R5, R83, R205, R86, 0x1, P3 ;  /* 0x000000cd5305a211 */ /* 0x000fc600018f0c56 */
[----:B------:R-:W4:Y:S01]  /*d9d0*/  LD.E R60, desc[UR4][R116.64+0x184] ;  /* 0x00018404743c7980 */ /* 0x000f22000c101900 */
[----:B------:R-:W-:-:S03]  /*d9e0*/  @!P1 IADD3 R7, PT, PT, R0, R7, RZ ;  /* 0x0000000700079210 */ /* 0x000fc60007ffe0ff */
[----:B------:R-:W4:Y:S01]  /*d9f0*/  LD.E R2, desc[UR4][R116.64+0x188] ;  /* 0x0001880474027980 */ /* 0x000f22000c101900 */
        /* <DEDUP_REMOVED lines=41> */
[----:B------:R-:W-:-:S02]  /*dc90*/  LEA R197, R64, R63, 0x1 ;  /* 0x0000003f40c57211 */ /* 0x000fc400078e08ff */
[----:B------:R-:W-:Y:S01]  /*dca0*/  LEA R196, R62, R63, 0x1 ;  /* 0x0000003f3ec47211 */ /* 0x000fe200078e08ff */
[----:B------:R-:W0:Y:S04]  /*dcb0*/  LDGDEPBAR ;  /* 0x00000000000079af */ /* 0x000e280000000000 */
[----:B------:R-:W-:Y:S04]  /*dcc0*/  LDSM.16.M88.4 R40, [R197] ;  /* 0x00000000c528783b */ /* 0x000fe80000000200 */
[----:B---3--:R-:W3:Y:S04]  /*dcd0*/  LDSM.16.M88.4 R28, [R196+0x3000] ;  /* 0x00300000c41c783b */ /* 0x008ee80000000200 */
[----:B------:R-:W3:Y:S01]  /*dce0*/  LDSM.16.M88.4 R96, [R196+0x3400] ;  /* 0x00340000c460783b */ /* 0x000ee20000000200 */
[----:B------:R-:W-:-:S02]  /*dcf0*/  LOP3.LUT P0, RZ, R207, 0x4, RZ, 0xc0, !PT ;  /* 0x00000004cfff7812 */ /* 0x000fc4000780c0ff */
[----:B------:R-:W-:Y:S01]  /*dd00*/  MOV R3, 0x10 ;  /* 0x0000001000037802 */ /* 0x000fe20000000f00 */
[----:B------:R-:W3:Y:S03]  /*dd10*/  LDSM.16.M88.4 R88, [R196+0x3800] ;  /* 0x00380000c458783b */ /* 0x000ee60000000200 */
[----:B------:R-:W-:Y:S01]  /*dd20*/  SEL R3, R3, 0xfffffff0, !P0 ;  /* 0xfffffff003037807 */ /* 0x000fe20004000000 */
[----:B------:R-:W3:Y:S03]  /*dd30*/  LDSM.16.M88.4 R76, [R196+0x3c00] ;  /* 0x003c0000c44c783b */ /* 0x000ee60000000200 */
[C---:B------:R-:W-:Y:S01]  /*dd40*/  LEA R195, R3.reuse, R197, 0x1 ;  /* 0x000000c503c37211 */ /* 0x040fe200078e08ff */
[----:B------:R-:W3:Y:S01]  /*dd50*/  LDSM.16.M88.4 R68, [R196+0x4000] ;  /* 0x00400000c444783b */ /* 0x000ee20000000200 */
[----:B------:R-:W-:-:S03]  /*dd60*/  LEA R193, R3, R196, 0x1 ;  /* 0x000000c403c17211 */ /* 0x000fc600078e08ff */
[----:B------:R-:W3:Y:S04]  /*dd70*/  LDSM.16.M88.4 R56, [R196+0x4400] ;  /* 0x00440000c438783b */ /* 0x000ee80000000200 */
[----:B----4-:R-:W4:Y:S04]  /*dd80*/  LDSM.16.M88.4 R48, [R196+0x4800] ;  /* 0x00480000c430783b */ /* 0x010f280000000200 */
[----:B------:R-:W4:Y:S04]  /*dd90*/  LDSM.16.M88.4 R20, [R196+0x4c00] ;  /* 0x004c0000c414783b */ /* 0x000f280000000200 */
[----:B-1----:R-:W-:Y:S04]  /*dda0*/  LDSM.16.M88.4 R4, [R195] ;  /* 0x00000000c304783b */ /* 0x002fe80000000200 */
[----:B------:R-:W1:Y:S04]  /*ddb0*/  LDSM.16.M88.4 R16, [R193+0x3000] ;  /* 0x00300000c110783b */ /* 0x000e680000000200 */
[----:B-----5:R-:W1:Y:S01]  /*ddc0*/  LDSM.16.M88.4 R32, [R193+0x3400] ;  /* 0x00340000c120783b */ /* 0x020e620000000200 */
        /* <DEDUP_REMOVED lines=52> */
[----:B------:R-:W-:-:S12]  /*e110*/  HMMA.16816.F32 R28, R36, R114, R28 ;  /* 0x00000072241c723c */ /* 0x000fd8000000181c */
[C---:B-1----:R-:W-:Y:S08]  /*e120*/  HMMA.16816.F32 R12, R20.reuse, R16, R12 ;  /* 0x00000010140c723c */ /* 0x042ff0000000180c */
[----:B------:R-:W-:Y:S01]  /*e130*/  HMMA.16816.F32 R28, R20, R18, R28 ;  /* 0x00000012141c723c */ /* 0x000fe2000000181c */
[----:B------:R-:W1:Y:S11]  /*e140*/  LDSM.16.M88.4 R16, [R196+0x5c00] ;  /* 0x005c0000c410783b */ /* 0x000e760000000200 */
[C---:B---3--:R-:W-:Y:S08]  /*e150*/  HMMA.16816.F32 R12, R8.reuse, R4, R12 ;  /* 0x00000004080c723c */ /* 0x048ff0000000180c */
[----:B------:R-:W-:Y:S01]  /*e160*/  HMMA.16816.F32 R28, R8, R6, R28 ;  /* 0x00000006081c723c */ /* 0x000fe2000000181c */
[----:B------:R-:W3:Y:S10]  /*e170*/  LDSM.16.M88.4 R4, [R193+0x5800] ;  /* 0x00580000c104783b */ /* 0x000ef40000000200 */
[-C--:B--2---:R-:W-:Y:S01]  /*e180*/  FMUL.FTZ R12, R12, R0.reuse ;  /* 0x000000000c0c7220 */ /* 0x084fe20000410000 */
[C---:B------:R-:W-:Y:S05]  /*e190*/  HMMA.16816.F32 R24, R104.reuse, R108, R24 ;  /* 0x0000006c6818723c */ /* 0x040fea0000001818 */
[-C--:B------:R-:W-:Y:S01]  /*e1a0*/  FMUL.FTZ R81, R13, R0.reuse ;  /* 0x000000000d517220 */ /* 0x080fe20000410000 */
[-C--:B------:R-:W-:Y:S01]  /*e1b0*/  FMUL.FTZ R63, R14, R0.reuse ;  /* 0x000000000e3f7220 */ /* 0x080fe20000410000 */
[----:B------:R2:W4:Y:S01]  /*e1c0*/  MUFU.TANH R62, R12 ;  /* 0x0000000c003e7308 */ /* 0x0005220000002400 */
[-C--:B------:R-:W-:Y:S01]  /*e1d0*/  FMUL.FTZ R83, R15, R0.reuse ;  /* 0x000000000f537220 */ /* 0x080fe20000410000 */
[C---:B------:R-:W-:Y:S08]  /*e1e0*/  HMMA.16816.F32 R96, R104.reuse, R110, R96 ;  /* 0x0000006e6860723c */ /* 0x040ff00000001860 */
[C---:B------:R-:W-:Y:S01]  /*e1f0*/  HMMA.16816.F32 R108, R104.reuse, R100, R92 ;  /* 0x00000064686c723c */ /* 0x040fe2000000185c */
[----:B------:R-:W-:Y:S04]  /*e200*/  LDSM.16.M88.4 R92, [R196+0x7400] ;  /* 0x00740000c45c783b */ /* 0x000fe80000000200 */
[----:B--2---:R-:W2:Y:S03]  /*e210*/  LDSM.16.M88.4 R12, [R196+0x7800] ;  /* 0x00780000c40c783b */ /* 0x004ea60000000200 */
[C---:B------:R-:W-:Y:S08]  /*e220*/  HMMA.16816.F32 R88, R104.reuse, R102, R88 ;  /* 0x000000666858723c */ /* 0x040ff00000001858 */
[C---:B-1----:R-:W-:Y:S08]  /*e230*/  HMMA.16816.F32 R84, R104.reuse, R16, R84 ;  /* 0x000000106854723c */ /* 0x042ff00000001854 */
[----:B------:R-:W-:Y:S01]  /*e240*/  HMMA.16816.F32 R76, R104, R18, R76 ;  /* 0x00000012684c723c */ /* 0x000fe2000000184c */
[----:B------:R-:W1:Y:S07]  /*e250*/  LDSM.16.M88.4 R16, [R193+0x5c00] ;  /* 0x005c0000c110783b */ /* 0x000e6e0000000200 */
[C---:B---3--:R-:W-:Y:S08]  /*e260*/  HMMA.16816.F32 R108, R36.reuse, R4, R108 ;  /* 0x00000004246c723c */ /* 0x048ff0000000186c */
[C---:B------:R-:W-:Y:S01]  /*e270*/  HMMA.16816.F32 R88, R36.reuse, R6, R88 ;  /* 0x000000062458723c */ /* 0x040fe20000001858 */
[----:B------:R-:W3:Y:S07]  /*e280*/  LDSM.16.M88.4 R4, [R196+0x7c00] ;  /* 0x007c0000c404783b */ /* 0x000eee0000000200 */
[C---:B------:R-:W-:Y:S03]  /*e290*/  HMMA.16816.F32 R112, R36.reuse, R32, R24 ;  /* 0x000000202470723c */ /* 0x040fe60000001818 */
[-C--:B------:R-:W-:Y:S01]  /*e2a0*/  FMUL.FTZ R28, R28, R0.reuse ;  /* 0x000000001c1c7220 */ /* 0x080fe20000410000 */
[-C--:B------:R-:W-:Y:S01]  /*e2b0*/  FMUL.FTZ R29, R29, R0.reuse ;  /* 0x000000001d1d7220 */ /* 0x080fe20000410000 */
[-C--:B------:R-:W-:Y:S01]  /*e2c0*/  FMUL.FTZ R30, R30, R0.reuse ;  /* 0x000000001e1e7220 */ /* 0x080fe20000410000 */
[-C--:B------:R-:W-:Y:S01]  /*e2d0*/  FMUL.FTZ R31, R31, R0.reuse ;  /* 0x000000001f1f7220 */ /* 0x080fe20000410000 */
[----:B------:R-:W-:Y:S01]  /*e2e0*/  LDSM.16.M88.4 R24, [R193+0x7400] ;  /* 0x00740000c118783b */ /* 0x000fe20000000200 */
[----:B------:R-:W-:Y:S03]  /*e2f0*/  HMMA.16816.F32 R96, R36, R34, R96 ;  /* 0x000000222460723c */ /* 0x000fe60000001860 */
[----:B------:R-:W4:Y:S01]  /*e300*/  LDSM.16.M88.4 R32, [R196+0x6000] ;  /* 0x00600000c420783b */ /* 0x000f220000000200 */
[----:B------:R-:W1:Y:S04]  /*e310*/  MUFU.TANH R100, R28 ;  /* 0x0000001c00647308 */ /* 0x000e680000002400 */
[C---:B--2---:R-:W-:Y:S04]  /*e320*/  HMMA.16816.F32 R108, R20.reuse, R12, R108 ;  /* 0x0000000c146c723c */ /* 0x044fe8000000186c */
[----:B------:R-:W2:Y:S04]  /*e330*/  MUFU.TANH R101, R29 ;  /* 0x0000001d00657308 */ /* 0x000ea80000002400 */
[----:B------:R-:W-:Y:S01]  /*e340*/  HMMA.16816.F32 R88, R20, R14, R88 ;  /* 0x0000000e1458723c */ /* 0x000fe20000001858 */
[----:B------:R-:W2:Y:S03]  /*e350*/  LDSM.16.M88.4 R12, [R196+0x6400] ;  /* 0x00640000c40c783b */ /* 0x000ea60000000200 */
[----:B------:R-:W2:Y:S04]  /*e360*/  MUFU.TANH R102, R30 ;  /* 0x0000001e00667308 */ /* 0x000ea80000002400 */
[C---:B-1----:R-:W-:Y:S04]  /*e370*/  HMMA.16816.F32 R84, R36.reuse, R16, R84 ;  /* 0x000000102454723c */ /* 0x042fe80000001854 */
[----:B------:R1:W1:Y:S04]  /*e380*/  MUFU.TANH R103, R31 ;  /* 0x0000001f00677308 */ /* 0x0002680000002400 */
[----:B------:R-:W-:Y:S01]  /*e390*/  HMMA.16816.F32 R76, R36, R18, R76 ;  /* 0x00000012244c723c */ /* 0x000fe2000000184c */
[----:B------:R-:W-:Y:S04]  /*e3a0*/  LDSM.16.M88.4 R16, [R196+0x8000] ;  /* 0x00800000c410783b */ /* 0x000fe80000000200 */
[----:B-1----:R-:W1:Y:S03]  /*e3b0*/  LDSM.16.M88.4 R28, [R193+0x6000] ;  /* 0x00600000c11c783b */ /* 0x002e660000000200 */
[C---:B------:R-:W-:Y:S08]  /*e3c0*/  HMMA.16816.F32 R112, R20.reuse, R92, R112 ;  /* 0x0000005c1470723c */ /* 0x040ff00000001870 */
[C---:B------:R-:W-:Y:S01]  /*e3d0*/  HMMA.16816.F32 R96, R20.reuse, R94, R96 ;  /* 0x0000005e1460723c */ /* 0x040fe20000001860 */
[----:B------:R-:W-:Y:S07]  /*e3e0*/  LDSM.16.M88.4 R92, [R193+0x7800] ;  /* 0x00780000c15c783b */ /* 0x000fee0000000200 */
        /* <DEDUP_REMOVED lines=14> */
[----:B------:R-:W-:Y:S07]  /*e4d0*/  LDSM.16.M88.4 R28, [R193+0x8400] ;  /* 0x00840000c11c783b */ /* 0x000fee0000000200 */
[C---:B---3--:R-:W-:Y:S08]  /*e4e0*/  HMMA.16816.F32 R52, R104.reuse, R4, R52 ;  /* 0x000000046834723c */ /* 0x048ff00000001834 */
[----:B------:R-:W-:Y:S01]  /*e4f0*/  HMMA.16816.F32 R48, R104, R6, R48 ;  /* 0x000000066830723c */ /* 0x000fe20000001830 */
[----:B------:R-:W1:Y:S07]  /*e500*/  LDSM.16.M88.4 R4, [R193+0x6800] ;  /* 0x00680000c104783b */ /* 0x000e6e0000000200 */
[C---:B------:R-:W-:Y:S08]  /*e510*/  HMMA.16816.F32 R72, R20.reuse, R16, R72 ;  /* 0x000000101448723c */ /* 0x040ff00000001848 */
[----:B------:R-:W-:Y:S01]  /*e520*/  HMMA.16816.F32 R68, R20, R18, R68 ;  /* 0x000000121444723c */ /* 0x000fe20000001844 */
[----:B------:R-:W3:Y:S07]  /*e530*/  LDSM.16.M88.4 R16, [R196+0x6c00] ;  /* 0x006c0000c410783b */ /* 0x000eee0000000200 */
[C---:B----4-:R-:W-:Y:S08]  /*e540*/  HMMA.16816.F32 R84, R8.reuse, R24, R84 ;  /* 0x000000180854723c */ /* 0x050ff00000001854 */
[----:B------:R-:W-:Y:S01]  /*e550*/  HMMA.16816.F32 R76, R8, R26, R76 ;  /* 0x0000001a084c723c */ /* 0x000fe2000000184c */
[----:B------:R-:W4:Y:S07]  /*e560*/  LDSM.16.M88.4 R24, [R196+0x8400] ;  /* 0x00840000c418783b */ /* 0x000f2e0000000200 */
[C---:B--2---:R-:W-:Y:S08]  /*e570*/  HMMA.16816.F32 R64, R36.reuse, R12, R64 ;  /* 0x0000000c2440723c */ /* 0x044ff00000001840 */
[----:B------:R-:W-:Y:S01]  /*e580*/  HMMA.16816.F32 R56, R36, R14, R56 ;  /* 0x0000000e2438723c */ /* 0x000fe20000001838 */
[----:B------:R-:W2:Y:S07]  /*e590*/  LDSM.16.M88.4 R12, [R196+0x8800] ;  /* 0x00880000c40c783b */ /* 0x000eae0000000200 */
        /* <DEDUP_REMOVED lines=8> */
[C---:B----4-:R-:W-:Y:S08]  /*e620*/  HMMA.16816.F32 R64, R20.reuse, R24, R64 ;  /* 0x000000181440723c */ /* 0x050ff00000001840 */
[C---:B------:R-:W-:Y:S01]  /*e630*/  HMMA.16816.F32 R56, R20.reuse, R26, R56 ;  /* 0x0000001a1438723c */ /* 0x040fe20000001838 */
[----:B------:R-:W3:Y:S07]  /*e640*/  LDSM.16.M88.4 R24, [R193+0x8800] ;  /* 0x00880000c118783b */ /* 0x000eee0000000200 */
[C---:B--2---:R-:W-:Y:S08]  /*e650*/  HMMA.16816.F32 R52, R20.reuse, R12, R52 ;  /* 0x0000000c1434723c */ /* 0x044ff00000001834 */
[----:B------:R-:W-:Y:S01]  /*e660*/  HMMA.16816.F32 R48, R20, R14, R48 ;  /* 0x0000000e1430723c */ /* 0x000fe20000001830 */
[----:B------:R-:W2:Y:S07]  /*e670*/  LDSM.16.M88.4 R12, [R193+0x8c00] ;  /* 0x008c0000c10c783b */ /* 0x000eae0000000200 */
[----:B------:R-:W-:Y:S08]  /*e680*/  HMMA.16816.F32 R108, R8, R92, R108 ;  /* 0x0000005c086c723c */ /* 0x000ff0000000186c */
[----:B------:R-:W-:Y:S08]  /*e690*/  HMMA.16816.F32 R44, R36, R32, R44 ;  /* 0x00000020242c723c */ /* 0x000ff0000000182c */
[----:B------:R-:W-:Y:S05]  /*e6a0*/  HMMA.16816.F32 R88, R8, R94, R88 ;  /* 0x0000005e0858723c */ /* 0x000fea0000001858 */
[-C--:B------:R-:W-:Y:S01]  /*e6b0*/  FMUL.FTZ R112, R112, R0.reuse ;  /* 0x0000000070707220 */ /* 0x080fe20000410000 */
[-C--:B------:R-:W-:Y:S01]  /*e6c0*/  FMUL.FTZ R113, R113, R0.reuse ;  /* 0x0000000071717220 */ /* 0x080fe20000410000 */
[-C--:B------:R-:W-:Y:S01]  /*e6d0*/  FMUL.FTZ R114, R114, R0.reuse ;  /* 0x0000000072727220 */ /* 0x080fe20000410000 */
[-C--:B------:R-:W-:Y:S01]  /*e6e0*/  FMUL.FTZ R115, R115, R0.reuse ;  /* 0x0000000073737220 */ /* 0x080fe20000410000 */
[-C--:B------:R-:W-:Y:S01]  /*e6f0*/  FMUL.FTZ R96, R96, R0.reuse ;  /* 0x0000000060607220 */ /* 0x080fe20000410000 */
[-C--:B------:R-:W-:Y:S01]  /*e700*/  FMUL.FTZ R84, R84, R0.reuse ;  /* 0x0000000054547220 */ /* 0x080fe20000410000 */
[-C--:B------:R-:W-:Y:S01]  /*e710*/  FMUL.FTZ R85, R85, R0.reuse ;  /* 0x0000000055557220 */ /* 0x080fe20000410000 */
        /* <DEDUP_REMOVED lines=8> */
[----:B-1----:R-:W-:Y:S05]  /*e7a0*/  HMMA.16816.F32 R44, R20, R4, R44 ;  /* 0x00000004142c723c */ /* 0x002fea000000182c */
[-C--:B------:R-:W-:Y:S01]  /*e7b0*/  FMUL.FTZ R73, R73, R0.reuse ;  /* 0x0000000049497220 */ /* 0x080fe20000410000 */
[-C--:B------:R-:W-:Y:S01]  /*e7c0*/  FMUL.FTZ R74, R74, R0.reuse ;  /* 0x000000004a4a7220 */ /* 0x080fe20000410000 */
[-C--:B------:R-:W-:Y:S01]  /*e7d0*/  FMUL.FTZ R75, R75, R0.reuse ;  /* 0x000000004b4b7220 */ /* 0x080fe20000410000 */
[-C--:B------:R-:W-:Y:S01]  /*e7e0*/  FMUL.FTZ R16, R68, R0.reuse ;  /* 0x0000000044107220 */ /* 0x080fe20000410000 */
[----:B------:R-:W-:Y:S01]  /*e7f0*/  FMUL.FTZ R17, R69, R0 ;  /* 0x0000000045117220 */ /* 0x000fe20000410000 */
[----:B------:R-:W-:-:S02]  /*e800*/  LOP3.LUT R131, R130, 0x7, RZ, 0xc0, !PT ;  /* 0x0000000782837812 */ /* 0x000fc400078ec0ff */
[----:B------:R-:W-:Y:S01]  /*e810*/  ISETP.GT.AND P0, PT, R123, R200, PT ;  /* 0x000000c87b00720c */ /* 0x000fe20003f04270 */
[----:B------:R-:W-:Y:S01]  /*e820*/  HMMA.16816.F32 R64, R8, R28, R64 ;  /* 0x0000001c0840723c */ /* 0x000fe20000001840 */
[----:B------:R-:W1:Y:S04]  /*e830*/  MUFU.TANH R81, R81 ;  /* 0x0000005100517308 */ /* 0x000e680000002400 */
[----:B------:R-:W-:-:S03]  /*e840*/  IADD3 R2, PT, PT, R2, R82, -R209 ;  /* 0x0000005202027210 */ /* 0x000fc60007ffe8d1 */
[----:B------:R-:W-:-:S04]  /*e850*/  DEPBAR.LE SB0, 0x0 ;  /* 0x000080000000791a */ /* 0x000fc80000000000 */
[----:B------:R-:W-:Y:S08]  /*e860*/  HMMA.16816.F32 R40, R20, R6, R40 ;  /* 0x000000061428723c */ /* 0x000ff00000001828 */
[C---:B------:R-:W-:Y:S08]  /*e870*/  HMMA.16816.F32 R56, R8.reuse, R30, R56 ;  /* 0x0000001e0838723c */ /* 0x040ff00000001838 */
[C---:B---3--:R-:W-:Y:S08]  /*e880*/  HMMA.16816.F32 R52, R8.reuse, R24, R52 ;  /* 0x000000180834723c */ /* 0x048ff00000001834 */
[C---:B------:R-:W-:Y:S08]  /*e890*/  HMMA.16816.F32 R48, R8.reuse, R26, R48 ;  /* 0x0000001a0830723c */ /* 0x040ff00000001830 */
[C---:B--2---:R-:W-:Y:S08]  /*e8a0*/  HMMA.16816.F32 R44, R8.reuse, R12, R44 ;  /* 0x0000000c082c723c */ /* 0x044ff0000000182c */
[----:B------:R-:W-:Y:S03]  /*e8b0*/  HMMA.16816.F32 R40, R8, R14, R40 ;  /* 0x0000000e0828723c */ /* 0x000fe60000001828 */
        /* <DEDUP_REMOVED lines=37> */
[----:B------:R-:W-:Y:S01]  /*eb10*/  LOP3.LUT R131, R131, 0x1f0, R80, 0xf8, !PT ;  /* 0x000001f083837812 */ /* 0x000fe200078ef850 */
[----:B------:R-:W2:Y:S01]  /*eb20*/  MUFU.TANH R63, R63 ;  /* 0x0000003f003f7308 */ /* 0x000ea20000002400 */
[----:B------:R-:W-:-:S02]  /*eb30*/  IADD3 R60, PT, PT, R82, -R209, -R60 ;  /* 0x800000d1523c7210 */ /* 0x000fc40007ffe83c */
[----:B------:R-:W-:-:S05]  /*eb40*/  IADD3 R131, PT, PT, R208, R131, RZ ;  /* 0x00000083d0837210 */ /* 0x000fca0007ffe0ff */
[----:B------:R-:W3:Y:S01]  /*eb50*/  MUFU.TANH R83, R83 ;  /* 0x0000005300537308 */ /* 0x000ee20000002400 */
[----:B------:R-:W-:-:S07]  /*eb60*/  IADD3 R217, PT, PT, R131, R2, RZ ;  /* 0x0000000283d97210 */ /* 0x000fce0007ffe0ff */
[----:B------:R-:W4:Y:S01]  /*eb70*/  MUFU.TANH R112, R112 ;  /* 0x0000007000707308 */ /* 0x000f220000002400 */
        /* <DEDUP_REMOVED lines=56> */
[----:B------:R-:W-:Y:S01]  /*ef00*/  BSSY.RECONVERGENT B1, `(.L_x_5880) ;  /* 0x000006a000017945 */ /* 0x000fe20003800200 */
[----:B------:R-:W-:-:S02]  /*ef10*/  VIADDMNMX R216, R217, 0x1, R82, PT ;  /* 0x00000001d9d87846 */ /* 0x000fc40003800152 */
[----:B------:R-:W-:Y:S02]  /*ef20*/  VIMNMX R219, PT, PT, RZ, R218, !PT ;  /* 0x000000daffdb7248 */ /* 0x000fe40007fe0100 */
[----:B------:R-:W-:Y:S02]  /*ef30*/  VIADDMNMX R217, R217, 0x9, R82, PT ;  /* 0x00000009d9d97846 */ /* 0x000fe40003800152 */
        /* <DEDUP_REMOVED lines=16> */
.L_x_5883:
[----:B------:R-:W2:Y:S01]  /*f040*/  LD.E R9, desc[UR4][R116.64+0x170] ;  /* 0x0001700474097980 */ /* 0x000ea2000c101900 */
[----:B------:R-:W-:Y:S02]  /*f050*/  IADD3 R46, PT, PT, R120, -0x80, RZ ;  /* 0xffffff80782e7810 */ /* 0x000fe40007ffe0ff */
[----:B------:R-:W-:Y:S02]  /*f060*/  IABS R44, R120 ;  /* 0x00000078002c7213 */ /* 0x000fe40000000000 */
        /* <DEDUP_REMOVED lines=15> */
[C---:B------:R-:W-:Y:S01]  /*f160*/  IMAD.HI.U32 R13, R15.reuse, R2, RZ ;  /* 0x000000020f0d7227 */ /* 0x040fe200078e00ff */
[----:B------:R-:W3:Y:S03]  /*f170*/  LD.E.64 R46, desc[UR4][R116.64+0x38] ;  /* 0x00003804742e7980 */ /* 0x000ee6000c101b00 */
        /* <DEDUP_REMOVED lines=22> */
[C---:B-1----:R-:W-:Y:S02]  /*f2e0*/  IMAD.WIDE R52, R7.reuse, 0x4, R212 ;  /* 0x0000000407347825 */ /* 0x042fe400078e02d4 */
        /* <DEDUP_REMOVED lines=17> */
.L_x_5884:
[----:B------:R-:W-:Y:S05]  /*f400*/  BSYNC.RECONVERGENT B0 ;  /* 0x0000000000007941 */ /* 0x000fea0003800200 */
.L_x_5882:
        /* <DEDUP_REMOVED lines=25> */
.L_x_5881:
[----:B------:R-:W-:Y:S05]  /*f5a0*/  BSYNC.RECONVERGENT B1 ;  /* 0x0000000000017941 */ /* 0x000fea0003800200 */
.L_x_5880:
[----:B--2---:R-:W2:Y:S01]  /*f5b0*/  LD.E R49, desc[UR4][R116.64+0xdc] ;  /* 0x0000dc0474317980 */ /* 0x004ea2000c101900 */
[----:B------:R-:W-:-:S05]  /*f5c0*/  IMAD.SHL.U32 R2, R207, 0x2, RZ ;  /* 0x00000002cf027824 */ /* 0x000fca00078e00ff */
[----:B------:R-:W-:-:S05]  /*f5d0*/  LOP3.LUT R2, R2, 0x6, RZ, 0xc0, !PT ;  /* 0x0000000602027812 */ /* 0x000fca00078ec0ff */
[----:B------:R-:W-:-:S04]  /*f5e0*/  IMAD R2, R123, 0x80, R2 ;  /* 0x000000807b027824 */ /* 0x000fc800078e0202 */
[C---:B------:R-:W-:Y:S02]  /*f5f0*/  VIADD R9, R2.reuse, 0x1 ;  /* 0x0000000102097836 */ /* 0x040fe40000000000 */
[C---:B------:R-:W-:Y:S02]  /*f600*/  VIADD R7, R2.reuse, 0x8 ;  /* 0x0000000802077836 */ /* 0x040fe40000000000 */
[C---:B------:R-:W-:Y:S01]  /*f610*/  VIADD R11, R2.reuse, 0x10 ;  /* 0x00000010020b7836 */ /* 0x040fe20000000000 */
[C---:B------:R-:W-:Y:S01]  /*f620*/  ISETP.GE.AND P0, PT, R9.reuse, R219, PT ;  /* 0x000000db0900720c */ /* 0x040fe20003f06270 */
[C---:B------:R-:W-:Y:S01]  /*f630*/  VIADD R19, R2.reuse, 0x19 ;  /* 0x0000001902137836 */ /* 0x040fe20000000000 */
[----:B------:R-:W-:Y:S01]  /*f640*/  ISETP.GE.AND P2, PT, R9, R218, PT ;  /* 0x000000da0900720c */ /* 0x000fe20003f46270 */
[C---:B------:R-:W-:Y:S01]  /*f650*/  VIADD R25, R2.reuse, 0x20 ;  /* 0x0000002002197836 */ /* 0x040fe20000000000 */
[----:B-1----:R-:W-:Y:S01]  /*f660*/  FSEL R41, R81, -INF , P0 ;  /* 0xff80000051297808 */ /* 0x002fe20000000000 */
[----:B------:R-:W-:Y:S01]  /*f670*/  VIADD R43, R2, 0x21 ;  /* 0x00000021022b7836 */ /* 0x000fe20000000000 */
        /* <DEDUP_REMOVED lines=14> */
[----:B------:R-:W-:Y:S01]  /*f760*/  ISETP.GE.AND P1, PT, R9, R217, PT ;  /* 0x000000d90900720c */ /* 0x000fe20003f26270 */
[----:B------:R-:W-:Y:S01]  /*f770*/  VIADD R9, R2, 0x11 ;  /* 0x0000001102097836 */ /* 0x000fe20000000000 */
[----:B------:R-:W-:Y:S02]  /*f780*/  FSEL R23, R102, -INF , P0 ;  /* 0xff80000066177808 */ /* 0x000fe40000000000 */
[----:B------:R-:W-:Y:S02]  /*f790*/  ISETP.GE.AND P0, PT, R11, R219, PT ;  /* 0x000000db0b00720c */ /* 0x000fe40003f06270 */
[----:B------:R-:W-:Y:S02]  /*f7a0*/  FSEL R37, R101, -INF , P2 ;  /* 0xff80000065257808 */ /* 0x000fe40001000000 */
[----:B------:R-:W-:Y:S02]  /*f7b0*/  FSEL R21, R103, -INF , P3 ;  /* 0xff80000067157808 */ /* 0x000fe40001800000 */
[----:B------:R-:W-:-:S02]  /*f7c0*/  ISETP.GE.AND P2, PT, R11, R218, PT ;  /* 0x000000da0b00720c */ /* 0x000fc40003f46270 */
[----:B------:R-:W-:Y:S02]  /*f7d0*/  FSEL R39, R39, -INF , !P5 ;  /* 0xff80000027277808 */ /* 0x000fe40006800000 */
[----:B------:R-:W-:Y:S02]  /*f7e0*/  FSEL R23, R23, -INF , !P4 ;  /* 0xff80000017177808 */ /* 0x000fe40006000000 */
[----:B------:R-:W-:Y:S02]  /*f7f0*/  FSEL R37, R37, -INF , !P6 ;  /* 0xff80000025257808 */ /* 0x000fe40007000000 */
[----:B------:R-:W-:Y:S02]  /*f800*/  FSEL R21, R21, -INF , !P1 ;  /* 0xff80000015157808 */ /* 0x000fe40004800000 */
[----:B------:R-:W-:Y:S02]  /*f810*/  FSEL R15, R112, -INF , P0 ;  /* 0xff800000700f7808 */ /* 0x000fe40000000000 */
[----:B------:R-:W-:-:S02]  /*f820*/  ISETP.GE.AND P5, PT, R11, R216, PT ;  /* 0x000000d80b00720c */ /* 0x000fc40003fa6270 */
[----:B------:R-:W-:Y:S02]  /*f830*/  ISETP.GE.AND P4, PT, R11, R217, PT ;  /* 0x000000d90b00720c */ /* 0x000fe40003f86270 */
[C---:B------:R-:W-:Y:S02]  /*f840*/  ISETP.GE.AND P3, PT, R9.reuse, R219, PT ;  /* 0x000000db0900720c */ /* 0x040fe40003f66270 */
[C---:B------:R-:W-:Y:S02]  /*f850*/  ISETP.GE.AND P6, PT, R9.reuse, R216, PT ;  /* 0x000000d80900720c */ /* 0x040fe40003fc6270 */
[C---:B------:R-:W-:Y:S02]  /*f860*/  ISETP.GE.AND P1, PT, R9.reuse, R218, PT ;  /* 0x000000da0900720c */ /* 0x040fe40003f26270 */
[----:B------:R-:W-:Y:S01]  /*f870*/  ISETP.GE.AND P0, PT, R9, R217, PT ;  /* 0x000000d90900720c */ /* 0x000fe20003f06270 */
[----:B------:R-:W-:Y:S01]  /*f880*/  VIADD R9, R2, 0x18 ;  /* 0x0000001802097836 */ /* 0x000fe20000000000 */
[----:B------:R-:W-:-:S02]  /*f890*/  FSEL R11, R114, -INF , P2 ;  /* 0xff800000720b7808 */ /* 0x000fc40001000000 */
[----:B------:R-:W-:Y:S02]  /*f8a0*/  FSEL R15, R15, -INF , !P5 ;  /* 0xff8000000f0f7808 */ /* 0x000fe40006800000 */
[----:B------:R-:W-:Y:S02]  /*f8b0*/  FSEL R13, R113, -INF , P3 ;  /* 0xff800000710d7808 */ /* 0x000fe40001800000 */
[----:B------:R-:W-:Y:S02]  /*f8c0*/  FSEL R11, R11, -INF , !P4 ;  /* 0xff8000000b0b7808 */ /* 0x000fe40006000000 */
[C---:B------:R-:W-:Y:S02]  /*f8d0*/  ISETP.GE.AND P2, PT, R9.reuse, R219, PT ;  /* 0x000000db0900720c */ /* 0x040fe40003f46270 */
[C---:B------:R-:W-:Y:S02]  /*f8e0*/  ISETP.GE.AND P5, PT, R9.reuse, R216, PT ;  /* 0x000000d80900720c */ /* 0x040fe40003fa6270 */
[----:B------:R-:W-:-:S02]  /*f8f0*/  ISETP.GE.AND P4, PT, R9, R218, PT ;  /* 0x000000da0900720c */ /* 0x000fc40003f86270 */
[----:B------:R-:W-:Y:S02]  /*f900*/  ISETP.GE.AND P3, PT, R9, R217, PT ;  /* 0x000000d90900720c */ /* 0x000fe40003f66270 */
[----:B------:R-:W-:Y:S02]  /*f910*/  FSEL R9, R115, -INF , P1 ;  /* 0xff80000073097808 */ /* 0x000fe40000800000 */
[----:B------:R-:W-:Y:S02]  /*f920*/  ISETP.GE.AND P1, PT, R19, R219, PT ;  /* 0x000000db1300720c */ /* 0x000fe40003f26270 */
[----:B------:R-:W-:Y:S02]  /*f930*/  FSEL R96, R96, -INF , P2 ;  /* 0xff80000060607808 */ /* 0x000fe40001000000 */
[----:B------:R-:W-:Y:S02]  /*f940*/  FSEL R27, R93, -INF , P4 ;  /* 0xff8000005d1b7808 */ /* 0x000fe40002000000 */
[----:B------:R-:W-:-:S02]  /*f950*/  FSEL R9, R9, -INF , !P0 ;  /* 0xff80000009097808 */ /* 0x000fc40004000000 */
[----:B------:R-:W-:Y:S02]  /*f960*/  FSEL R13, R13, -INF , !P6 ;  /* 0xff8000000d0d7808 */ /* 0x000fe40007000000 */
[C---:B------:R-:W-:Y:S02]  /*f970*/  ISETP.GE.AND P0, PT, R19.reuse, R218, PT ;  /* 0x000000da1300720c */ /* 0x040fe40003f06270 */
[C---:B------:R-:W-:Y:S02]  /*f980*/  ISETP.GE.AND P6, PT, R19.reuse, R216, PT ;  /* 0x000000d81300720c */ /* 0x040fe40003fc6270 */
[----:B------:R-:W-:Y:S02]  /*f990*/  ISETP.GE.AND P2, PT, R19, R217, PT ;  /* 0x000000d91300720c */ /* 0x000fe40003f46270 */
[----:B------:R-:W-:Y:S02]  /*f9a0*/  FSEL R19, R96, -INF , !P5 ;  /* 0xff80000060137808 */ /* 0x000fe40006800000 */
[----:B------:R-:W-:-:S02]  /*f9b0*/  FSEL R33, R92, -INF , P1 ;  /* 0xff8000005c217808 */ /* 0x000fc40000800000 */
[----:B------:R-:W-:Y:S02]  /*f9c0*/  FSEL R27, R27, -INF , !P3 ;  /* 0xff8000001b1b7808 */ /* 0x000fe40005800000 */
        /* <DEDUP_REMOVED lines=12> */
[C---:B------:R-:W-:Y:S01]  /*fa90*/  VIADD R43, R2.reuse, 0x28 ;  /* 0x00000028022b7836 */ /* 0x040fe20000000000 */
[----:B------:R-:W-:Y:S01]  /*faa0*/  FSEL R95, R95, -INF , P1 ;  /* 0xff8000005f5f7808 */ /* 0x000fe20000800000 */
[----:B------:R-:W-:-:S03]  /*fab0*/  VIADD R44, R2, 0x29 ;  /* 0x00000029022c7836 */ /* 0x000fc60000000000 */
[----:B------:R-:W-:Y:S02]  /*fac0*/  FSEL R191, R95, -INF , !P3 ;  /* 0xff8000005fbf7808 */ /* 0x000fe40005800000 */
[C---:B------:R-:W-:Y:S02]  /*fad0*/  ISETP.GE.AND P3, PT, R43.reuse, R218, PT ;  /* 0x000000da2b00720c */ /* 0x040fe40003f66270 */
[----:B------:R-:W-:Y:S02]  /*fae0*/  FSEL R225, R98, -INF , !P5 ;  /* 0xff80000062e17808 */ /* 0x000fe40006800000 */
[C---:B------:R-:W-:Y:S02]  /*faf0*/  ISETP.GE.AND P1, PT, R43.reuse, R219, PT ;  /* 0x000000db2b00720c */ /* 0x040fe40003f26270 */
[----:B------:R-:W-:Y:S02]  /*fb00*/  FSEL R94, R94, -INF , P0 ;  /* 0xff8000005e5e7808 */ /* 0x000fe40000000000 */
[----:B------:R-:W-:-:S02]  /*fb10*/  ISETP.GE.AND P5, PT, R43, R216, PT ;  /* 0x000000d82b00720c */ /* 0x000fc40003fa6270 */
[----:B------:R-:W-:Y:S01]  /*fb20*/  ISETP.GE.AND P0, PT, R43, R217, PT ;  /* 0x000000d92b00720c */ /* 0x000fe20003f06270 */
[----:B------:R-:W-:Y:S01]  /*fb30*/  VIADD R43, R2, 0x30 ;  /* 0x00000030022b7836 */ /* 0x000fe20000000000 */
[----:B------:R-:W-:Y:S02]  /*fb40*/  FSEL R99, R99, -INF , P2 ;  /* 0xff80000063637808 */ /* 0x000fe40001000000 */
[----:B------:R-:W-:Y:S02]  /*fb50*/  FSEL R65, R90, -INF , P3 ;  /* 0xff8000005a417808 */ /* 0x000fe40001800000 */
[----:B------:R-:W-:Y:S02]  /*fb60*/  ISETP.GE.AND P2, PT, R44, R219, PT ;  /* 0x000000db2c00720c */ /* 0x000fe40003f46270 */
[----:B------:R-:W-:Y:S02]  /*fb70*/  FSEL R88, R88, -INF , P1 ;  /* 0xff80000058587808 */ /* 0x000fe40000800000 */
[----:B------:R-:W-:-:S02]  /*fb80*/  ISETP.GE.AND P1, PT, R44, R218, PT ;  /* 0x000000da2c00720c */ /* 0x000fc40003f26270 */
[----:B------:R-:W-:Y:S02]  /*fb90*/  FSEL R223, R94, -INF , !P6 ;  /* 0xff8000005edf7808 */ /* 0x000fe40007000000 */
[----:B------:R-:W-:Y:S02]  /*fba0*/  FSEL R189, R99, -INF , !P4 ;  /* 0xff80000063bd7808 */ /* 0x000fe40006000000 */
[----:B------:R-:W-:Y:S02]  /*fbb0*/  FSEL R65, R65, -INF , !P0 ;  /* 0xff80000041417808 */ /* 0x000fe40004000000 */
[C---:B------:R-:W-:Y:S02]  /*fbc0*/  ISETP.GE.AND P6, PT, R44.reuse, R216, PT ;  /* 0x000000d82c00720c */ /* 0x040fe40003fc6270 */
[----:B------:R-:W-:Y:S01]  /*fbd0*/  ISETP.GE.AND P4, PT, R44, R217, PT ;  /* 0x000000d92c00720c */ /* 0x000fe20003f86270 */
[----:B------:R-:W-:Y:S01]  /*fbe0*/  VIADD R44, R2, 0x31 ;  /* 0x00000031022c7836 */ /* 0x000fe20000000000 */
        /* <DEDUP_REMOVED lines=12> */
[----:B------:R-:W-:Y:S02]  /*fcb0*/  FSEL R187, R91, -INF , !P4 ;  /* 0xff8000005bbb7808 */ /* 0x000fe40006000000 */
[----:B------:R-:W-:-:S02]  /*fcc0*/  ISETP.GE.AND P6, PT, R44, R216, PT ;  /* 0x000000d82c00720c */ /* 0x000fc40003fc6270 */
[CC--:B------:R-:W-:Y:S02]  /*fcd0*/  ISETP.GE.AND P3, PT, R44.reuse, R218.reuse, PT ;  /* 0x000000da2c00720c */ /* 0x0c0fe40003f66270 */
[----:B------:R-:W-:Y:S01]  /*fce0*/  ISETP.GE.AND P4, PT, R44, R217, PT ;  /* 0x000000d92c00720c */ /* 0x000fe20003f86270 */
[----:B------:R-:W-:Y:S01]  /*fcf0*/  VIADD R44, R2, 0x39 ;  /* 0x00000039022c7836 */ /* 0x000fe20000000000 */
[C---:B------:R-:W-:Y:S02]  /*fd00*/  ISETP.GE.AND P0, PT, R43.reuse, R219, PT ;  /* 0x000000db2b00720c */ /* 0x040fe40003f06270 */
[----:B------:R-:W-:Y:S02]  /*fd10*/  FSEL R181, R86, -INF , !P2 ;  /* 0xff80000056b57808 */ /* 0x000fe40005000000 */
[----:B------:R-:W-:Y:S02]  /*fd20*/  ISETP.GE.AND P2, PT, R43, R218, PT ;  /* 0x000000da2b00720c */ /* 0x000fe40003f46270 */
[----:B------:R-:W-:-:S02]  /*fd30*/  FSEL R185, R84, -INF , !P5 ;  /* 0xff80000054b97808 */ /* 0x000fc40006800000 */
[----:B------:R-:W-:Y:S02]  /*fd40*/  FSEL R85, R85, -INF , P1 ;  /* 0xff80000055557808 */ /* 0x000fe40000800000 */
[C---:B------:R-:W-:Y:S02]  /*fd50*/  ISETP.GE.AND P5, PT, R43.reuse, R216, PT ;  /* 0x000000d82b00720c */ /* 0x040fe40003fa6270 */
[----:B------:R-:W-:Y:S01]  /*fd60*/  ISETP.GE.AND P1, PT, R43, R217, PT ;  /* 0x000000d92b00720c */ /* 0x000fe20003f26270 */
[----:B------:R-:W-:Y:S01]  /*fd70*/  VIADD R43, R2, 0x40 ;  /* 0x00000040022b7836 */ /* 0x000fe20000000000 */
[----:B------:R-:W-:Y:S02]  /*fd80*/  FSEL R87, R87, -INF , P3 ;  /* 0xff80000057577808 */ /* 0x000fe40001800000 */
[----:B------:R-:W-:Y:S02]  /*fd90*/  FSEL R76, R76, -INF , P0 ;  /* 0xff8000004c4c7808 */ /* 0x000fe40000000000 */
[----:B------:R-:W-:-:S02]  /*fda0*/  ISETP.GE.AND P3, PT, R44, R219, PT ;  /* 0x000000db2c00720c */ /* 0x000fc40003f66270 */
[----:B------:R-:W-:Y:S02]  /*fdb0*/  ISETP.GE.AND P0, PT, R44, R218, PT ;  /* 0x000000da2c00720c */ /* 0x000fe40003f06270 */
[----:B------:R-:W-:Y:S02]  /*fdc0*/  FSEL R78, R78, -INF , P2 ;  /* 0xff8000004e4e7808 */ /* 0x000fe40001000000 */
        /* <DEDUP_REMOVED lines=8> */
[----:B------:R-:W-:Y:S02]  /*fe50*/  FSEL R79, R79, -INF , P0 ;  /* 0xff8000004f4f7808 */ /* 0x000fe40000000000 */
[C---:B------:R-:W-:Y:S02]  /*fe60*/  ISETP.GE.AND P1, PT, R43.reuse, R218, PT ;  /* 0x000000da2b00720c */ /* 0x040fe40003f26270 */
[----:B------:R-:W-:Y:S02]  /*fe70*/  FSEL R183, R76, -INF , !P5 ;  /* 0xff8000004cb77808 */ /* 0x000fe40006800000 */
[----:B------:R-:W-:-:S02]  /*fe80*/  ISETP.GE.AND P5, PT, R43, R216, PT ;  /* 0x000000d82b00720c */ /* 0x000fc40003fa6270 */
[----:B------:R-:W-:Y:S01]  /*fe90*/  ISETP.GE.AND P3, PT, R43, R217, PT ;  /* 0x000000d92b00720c */ /* 0x000fe20003f66270 */
[----:B------:R-:W-:Y:S01]  /*fea0*/  VIADD R43, R2, 0x48 ;  /* 0x00000048022b7836 */ /* 0x000fe20000000000 */
[----:B------:R-:W-:Y:S02]  /*feb0*/  FSEL R139, R77, -INF , !P6 ;  /* 0xff8000004d8b7808 */ /* 0x000fe40007000000 */
[----:B------:R-:W-:Y:S02]  /*fec0*/  FSEL R72, R72, -INF , P2 ;  /* 0xff80000048487808 */ /* 0x000fe40001000000 */
[----:B------:R-:W-:Y:S02]  /*fed0*/  FSEL R145, R79, -INF , !P4 ;  /* 0xff8000004f917808 */ /* 0x000fe40006000000 */
[C---:B------:R-:W-:Y:S02]  /*fee0*/  ISETP.GE.AND P0, PT, R44.reuse, R219, PT ;  /* 0x000000db2c00720c */ /* 0x040fe40003f06270 */
[----:B------:R-:W-:-:S02]  /*fef0*/  ISETP.GE.AND P6, PT, R44, R216, PT ;  /* 0x000000d82c00720c */ /* 0x000fc40003fc6270 */
[CC--:B------:R-:W-:Y:S02]  /*ff00*/  ISETP.GE.AND P2, PT, R44.reuse, R218.reuse, PT ;  /* 0x000000da2c00720c */ /* 0x0c0fe40003f46270 */
[----:B------:R-:W-:Y:S01]  /*ff10*/  ISETP.GE.AND P4, PT, R44, R217, PT ;  /* 0x000000d92c00720c */ /* 0x000fe20003f86270 */
[----:B------:R-:W-:Y:S01]  /*ff20*/  VIADD R44, R2, 0x49 ;  /* 0x00000049022c7836 */ /* 0x000fe20000000000 */
[----:B------:R-:W-:Y:S02]  /*ff30*/  FSEL R74, R74, -INF , P1 ;  /* 0xff8000004a4a7808 */ /* 0x000fe40000800000 */
[C---:B------:R-:W-:Y:S02]  /*ff40*/  ISETP.GE.AND P1, PT, R43.reuse, R219, PT ;  /* 0x000000db2b00720c */ /* 0x040fe40003f26270 */
[----:B------:R-:W-:Y:S02]  /*ff50*/  FSEL R173, R74, -INF , !P3 ;  /* 0xff8000004aad7808 */ /* 0x000fe40005800000 */
[----:B------:R-:W-:-:S02]  /*ff60*/  ISETP.GE.AND P3, PT, R43, R218, PT ;  /* 0x000000da2b00720c */ /* 0x000fc40003f66270 */
[----:B------:R-:W-:Y:S02]  /*ff70*/  FSEL R75, R75, -INF , P2 ;  /* 0xff8000004b4b7808 */ /* 0x000fe40001000000 */
[----:B------:R-:W-:Y:S02]  /*ff80*/  ISETP.GE.AND P2, PT, R44, R219, PT ;  /* 0x000000db2c00720c */ /* 0x000fe40003f46270 */
[----:B------:R-:W-:Y:S02]  /*ff90*/  FSEL R177, R72, -INF , !P5 ;  /* 0xff80000048b17808 */ /* 0x000fe40006800000 */
[----:B------:R-:W-:Y:S02]  /*ffa0*/  FSEL R73, R73, -INF , P0 ;  /* 0xff80000049497808 */ /* 0x000fe40000000000 */
[C---:B------:R-:W-:Y:S02]  /*ffb0*/  ISETP.GE.AND P5, PT, R43.reuse, R216, PT ;  /* 0x000000d82b00720c */ /* 0x040fe40003fa6270 */
[----:B------:R-:W-:Y:S01]  /*ffc0*/  ISETP.GE.AND P0, PT, R43, R217, PT ;  /* 0x000000d92b00720c */ /* 0x000fe20003f06270 */
[----:B------:R-:W-:Y:S01]  /*ffd0*/  VIADD R43, R2, 0x50 ;  /* 0x00000050022b7836 */ /* 0x000fe20000000000 */
[----:B------:R-:W-:-:S02]  /*ffe0*/  FSEL R16, R16, -INF , P1 ;  /* 0xff80000010107808 */ /* 0x000fc40000800000 */
[----:B------:R-:W-:Y:S02]  /*fff0*/  FSEL R28, R28, -INF , P3 ;  /* 0xff8000001c1c7808 */ /* 0x000fe40001800000 */
[----:B------:R-:W-:Y:S02]  /*10000*/  ISETP.GE.AND P1, PT, R44, R218, PT ;  /* 0x000000da2c00720c */ /* 0x000fe40003f26270 */
[----:B------:R-:W-:Y:S01]  /*10010*/  FSEL R159, R17, -INF , P2 ;  /* 0xff800000119f7808 */ /* 0x000fe20001000000 */
[----:B------:R-:W-:Y:S01]  /*10020*/  VIADD R17, R2, 0x51 ;  /* 0x0000005102117836 */ /* 0x000fe20000000000 */
[----:B------:R-:W-:Y:S02]  /*10030*/  FSEL R161, R73, -INF , !P6 ;  /* 0xff80000049a17808 */ /* 0x000fe40007000000 */
[----:B------:R-:W-:Y:S02]  /*10040*/  FSEL R165, R75, -INF , !P4 ;  /* 0xff8000004ba57808 */ /* 0x000fe40006000000 */
[----:B------:R-:W-:-:S02]  /*10050*/  FSEL R171, R28, -INF , !P0 ;  /* 0xff8000001cab7808 */ /* 0x000fc40004000000 */
[C---:B------:R-:W-:Y:S02]  /*10060*/  ISETP.GE.AND P6, PT, R44.reuse, R216, PT ;  /* 0x000000d82c00720c */ /* 0x040fe40003fc6270 */
[----:B------:R-:W-:Y:S02]  /*10070*/  ISETP.GE.AND P4, PT, R44, R217, PT ;  /* 0x000000d92c00720c */ /* 0x000fe40003f86270 */
[CC--:B------:R-:W-:Y:S02]  /*10080*/  ISETP.GE.AND P3, PT, R43.reuse, R219.reuse, PT ;  /* 0x000000db2b00720c */ /* 0x0c0fe40003f66270 */
[----:B------:R-:W-:Y:S02]  /*10090*/  ISETP.GE.AND P0, PT, R43, R218, PT ;  /* 0x000000da2b00720c */ /* 0x000fe40003f06270 */
[----:B------:R-:W-:Y:S02]  /*100a0*/  FSEL R29, R29, -INF , P1 ;  /* 0xff8000001d1d7808 */ /* 0x000fe40000800000 */
[----:B------:R-:W-:-:S02]  /*100b0*/  ISETP.GE.AND P1, PT, R17, R219, PT ;  /* 0x000000db1100720c */ /* 0x000fc40003f26270 */
[----:B------:R-:W-:Y:S01]  /*100c0*/  FSEL R175, R16, -INF , !P5 ;  /* 0xff80000010af7808 */ /* 0x000fe20006800000 */
[----:B------:R-:W-:Y:S01]  /*100d0*/  VIADD R16, R2, 0x58 ;  /* 0x0000005802107836 */ /* 0x000fe20000000000 */
[C---:B------:R-:W-:Y:S02]  /*100e0*/  ISETP.GE.AND P5, PT, R43.reuse, R216, PT ;  /* 0x000000d82b00720c */ /* 0x040fe40003fa6270 */
[----:B------:R-:W-:Y:S02]  /*100f0*/  ISETP.GE.AND P2, PT, R43, R217, PT ;  /* 0x000000d92b00720c */ /* 0x000fe40003f46270 */
[----:B------:R-:W-:Y:S02]  /*10100*/  FSEL R159, R159, -INF , !P6 ;  /* 0xff8000009f9f7808 */ /* 0x000fe40007000000 */
[----:B------:R-:W-:Y:S02]  /*10110*/  FSEL R64, R64, -INF , P3 ;  /* 0xff80000040407808 */ /* 0x000fe40001800000 */
[----:B------:R-:W-:-:S02]  /*10120*/  FSEL R169, R29, -INF , !P4 ;  /* 0xff8000001da97808 */ /* 0x000fc40006000000 */
[----:B------:R-:W-:Y:S02]  /*10130*/  FSEL R31, R31, -INF , P0 ;  /* 0xff8000001f1f7808 */ /* 0x000fe40000000000 */
[C---:B------:R-:W-:Y:S02]  /*10140*/  ISETP.GE.AND P6, PT, R17.reuse, R216, PT ;  /* 0x000000d81100720c */ /* 0x040fe40003fc6270 */
[C---:B------:R-:W-:Y:S02]  /*10150*/  ISETP.GE.AND P3, PT, R17.reuse, R218, PT ;  /* 0x000000da1100720c */ /* 0x040fe40003f66270 */
[----:B------:R-:W-:Y:S01]  /*10160*/  ISETP.GE.AND P4, PT, R17, R217, PT ;  /* 0x000000d91100720c */ /* 0x000fe20003f86270 */
[----:B------:R-:W-:Y:S01]  /*10170*/  VIADD R17, R2, 0x59 ;  /* 0x0000005902117836 */ /* 0x000fe20000000000 */
        /* <DEDUP_REMOVED lines=8> */
[----:B------:R-:W-:-:S02]  /*10200*/  FSEL R32, R32, -INF , P3 ;  /* 0xff80000020207808 */ /* 0x000fc40001800000 */
[----:B------:R-:W-:Y:S02]  /*10210*/  FSEL R163, R30, -INF , !P6 ;  /* 0xff8000001ea37808 */ /* 0x000fe40007000000 */
[C---:B------:R-:W-:Y:S02]  /*10220*/  ISETP.GE.AND P6, PT, R17.reuse, R219, PT ;  /* 0x000000db1100720c */ /* 0x040fe40003fc6270 */
[----:B------:R-:W-:Y:S02]  /*10230*/  FSEL R56, R56, -INF , P0 ;  /* 0xff80000038387808 */ /* 0x000fe40000000000 */
[----:B------:R-:W-:Y:S02]  /*10240*/  FSEL R151, R32, -INF , !P4 ;  /* 0xff80000020977808 */ /* 0x000fe40006000000 */
[----:B------:R-:W-:Y:S02]  /*10250*/  FSEL R18, R18, -INF , P2 ;  /* 0xff80000012127808 */ /* 0x000fe40001000000 */
[----:B------:R-:W-:-:S02]  /*10260*/  ISETP.GE.AND P3, PT, R17, R216, PT ;  /* 0x000000d81100720c */ /* 0x000fc40003f66270 */
[C---:B------:R-:W-:Y:S02]  /*10270*/  ISETP.GE.AND P0, PT, R17.reuse, R218, PT ;  /* 0x000000da1100720c */ /* 0x040fe40003f06270 */
[----:B------:R-:W-:Y:S01]  /*10280*/  ISETP.GE.AND P4, PT, R17, R217, PT ;  /* 0x000000d91100720c */ /* 0x000fe20003f86270 */
[----:B------:R-:W-:Y:S01]  /*10290*/  VIADD R17, R2, 0x61 ;  /* 0x0000006102117836 */ /* 0x000fe20000000000 */
[----:B------:R-:W-:Y:S02]  /*102a0*/  ISETP.GE.AND P2, PT, R16, R219, PT ;  /* 0x000000db1000720c */ /* 0x000fe40003f46270 */
[----:B------:R-:W-:Y:S02]  /*102b0*/  FSEL R24, R24, -INF , P6 ;  /* 0xff80000018187808 */ /* 0x000fe40003000000 */
[----:B------:R-:W-:Y:S02]  /*102c0*/  FSEL R157, R56, -INF , !P5 ;  /* 0xff800000389d7808 */ /* 0x000fe40006800000 */
[----:B------:R-:W-:-:S02]  /*102d0*/  FSEL R149, R18, -INF , !P1 ;  /* 0xff80000012957808 */ /* 0x000fc40004800000 */
[C---:B------:R-:W-:Y:S02]  /*102e0*/  ISETP.GE.AND P5, PT, R16.reuse, R216, PT ;  /* 0x000000d81000720c */ /* 0x040fe40003fa6270 */
[C---:B------:R-:W-:Y:S02]  /*102f0*/  ISETP.GE.AND P1, PT, R16.reuse, R218, PT ;  /* 0x000000da1000720c */ /* 0x040fe40003f26270 */
[----:B------:R-:W-:Y:S01]  /*10300*/  ISETP.GE.AND P6, PT, R16, R217, PT ;  /* 0x000000d91000720c */ /* 0x000fe20003fc6270 */
[----:B------:R-:W-:Y:S01]  /*10310*/  VIADD R16, R2, 0x68 ;  /* 0x0000006802107836 */ /* 0x000fe20000000000 */
[----:B------:R-:W-:Y:S02]  /*10320*/  FSEL R155, R24, -INF , !P3 ;  /* 0xff800000189b7808 */ /* 0x000fe40005800000 */
[----:B------:R-:W-:Y:S02]  /*10330*/  FSEL R5, R5, -INF , P2 ;  /* 0xff80000005057808 */ /* 0x000fe40001000000 */
[----:B------:R-:W-:-:S02]  /*10340*/  FSEL R4, R4, -INF , P0 ;  /* 0xff80000004047808 */ /* 0x000fc40000000000 */
[-C--:B------:R-:W-:Y:S02]  /*10350*/  ISETP.GE.AND P3, PT, R17, R219.reuse, PT ;  /* 0x000000db1100720c */ /* 0x080fe40003f66270 */
[----:B------:R-:W-:Y:S01]  /*10360*/  FSEL R137, R5, -INF , !P5 ;  /* 0xff80000005897808 */ /* 0x000fe20006800000 */
[----:B------:R-:W-:Y:S01]  /*10370*/  VIADD R5, R2, 0x69 ;  /* 0x0000006902057836 */ /* 0x000fe20000000000 */
[----:B------:R-:W-:Y:S01]  /*10380*/  FSEL R147, R4, -INF , !P4 ;  /* 0xff80000004937808 */ /* 0x000fe20006000000 */
[----:B------:R-:W-:Y:S01]  /*10390*/  VIADD R4, R2, 0x70 ;  /* 0x0000007002047836 */ /* 0x000fe20000000000 */
[----:B------:R-:W-:Y:S02]  /*103a0*/  ISETP.GE.AND P2, PT, R17, R218, PT ;  /* 0x000000da1100720c */ /* 0x000fe40003f46270 */
[----:B------:R-:W-:Y:S02]  /*103b0*/  ISETP.GE.AND P5, PT, R16, R219, PT ;  /* 0x000000db1000720c */ /* 0x000fe40003fa6270 */
[----:B------:R-:W-:-:S02]  /*103c0*/  FSEL R34, R34, -INF , P3 ;  /* 0xff80000022227808 */ /* 0x000fc40001800000 */
[----:B------:R-:W-:Y:S02]  /*103d0*/  ISETP.GE.AND P3, PT, R16, R218, PT ;  /* 0x000000da1000720c */ /* 0x000fe40003f66270 */
[----:B------:R-:W-:Y:S02]  /*103e0*/  ISETP.GE.AND P0, PT, R17, R216, PT ;  /* 0x000000d81100720c */ /* 0x000fe40003f06270 */
[----:B------:R-:W-:Y:S02]  /*103f0*/  FSEL R26, R26, -INF , P2 ;  /* 0xff8000001a1a7808 */ /* 0x000fe40001000000 */
[----:B------:R-:W-:Y:S02]  /*10400*/  FSEL R133, R12, -INF , P5 ;  /* 0xff8000000c857808 */ /* 0x000fe40002800000 */
[C---:B------:R-:W-:Y:S02]  /*10410*/  ISETP.GE.AND P2, PT, R5.reuse, R219, PT ;  /* 0x000000db0500720c */ /* 0x040fe40003f46270 */
[----:B------:R-:W-:-:S02]  /*10420*/  ISETP.GE.AND P5, PT, R5, R218, PT ;  /* 0x000000da0500720c */ /* 0x000fc40003fa6270 */
[----:B------:R-:W-:Y:S02]  /*10430*/  FSEL R20, R20, -INF , P3 ;  /* 0xff80000014147808 */ /* 0x000fe40001800000 */
[----:B------:R-:W-:Y:S02]  /*10440*/  FSEL R135, R34, -INF , !P0 ;  /* 0xff80000022877808 */ /* 0x000fe40004000000 */
[-C--:B------:R-:W-:Y:S02]  /*10450*/  ISETP.GE.AND P3, PT, R4, R219.reuse, PT ;  /* 0x000000db0400720c */ /* 0x080fe40003f66270 */
[----:B------:R-:W-:Y:S02]  /*10460*/  ISETP.GE.AND P0, PT, R2, R219, PT ;  /* 0x000000db0200720c */ /* 0x000fe40003f06270 */
[----:B------:R-:W-:Y:S02]  /*10470*/  FSEL R6, R6, -INF , P2 ;  /* 0xff80000006067808 */ /* 0x000fe40001000000 */
[----:B------:R-:W-:-:S02]  /*10480*/  FSEL R22, R22, -INF , P5 ;  /* 0xff80000016167808 */ /* 0x000fc40002800000 */
[CC--:B------:R-:W-:Y:S02]  /*10490*/  ISETP.GE.AND P2, PT, R5.reuse, R216.reuse, PT ;  /* 0x000000d80500720c */ /* 0x0c0fe40003f46270 */
[-C--:B------:R-:W-:Y:S02]  /*104a0*/  ISETP.GE.AND P5, PT, R5, R217.reuse, PT ;  /* 0x000000d90500720c */ /* 0x080fe40003fa6270 */
[----:B------:R-:W-:Y:S02]  /*104b0*/  FSEL R36, R36, -INF , P3 ;  /* 0xff80000024247808 */ /* 0x000fe40001800000 */
[----:B------:R-:W-:Y:S02]  /*104c0*/  ISETP.GE.AND P4, PT, R17, R217, PT ;  /* 0x000000d91100720c */ /* 0x000fe40003f86270 */
[----:B------:R-:W-:Y:S02]  /*104d0*/  ISETP.GE.AND P3, PT, R2, R216, PT ;  /* 0x000000d80200720c */ /* 0x000fe40003f66270 */
[----:B------:R-:W-:-:S02]  /*104e0*/  FSEL R5, R62, -INF , P0 ;  /* 0xff8000003e057808 */ /* 0x000fc40000000000 */
[----:B------:R-:W-:Y:S02]  /*104f0*/  FSEL R35, R35, -INF , P1 ;  /* 0xff80000023237808 */ /* 0x000fe40000800000 */
[----:B------:R-:W-:Y:S02]  /*10500*/  FSEL R127, R26, -INF , !P4 ;  /* 0xff8000001a7f7808 */ /* 0x000fe40006000000 */
[----:B------:R-:W-:Y:S02]  /*10510*/  FSEL R5, R5, -INF , !P3 ;  /* 0xff80000005057808 */ /* 0x000fe40005800000 */
[----:B------:R-:W-:Y:S02]  /*10520*/  ISETP.GE.AND P4, PT, R2, R218, PT ;  /* 0x000000da0200720c */ /* 0x000fe40003f86270 */
[----:B------:R-:W-:Y:S02]  /*10530*/  FSEL R129, R35, -INF , !P6 ;  /* 0xff80000023817808 */ /* 0x000fe40007000000 */
[----:B------:R-:W-:-:S02]  /*10540*/  ISETP.GE.AND P1, PT, R16, R216, PT ;  /* 0x000000d81000720c */ /* 0x000fc40003f26270 */
[----:B------:R-:W-:Y:S02]  /*10550*/  ISETP.GE.AND P6, PT, R16, R217, PT ;  /* 0x000000d91000720c */ /* 0x000fe40003fc6270 */
[----:B------:R-:W-:Y:S02]  /*10560*/  FMNMX3.FTZ R16, R5, R41, R39, !PT ;  /* 0x0000002905107276 */ /* 0x000fe40007810027 */
[----:B------:R-:W-:Y:S02]  /*10570*/  ISETP.GE.AND P0, PT, R2, R217, PT ;  /* 0x000000d90200720c */ /* 0x000fe40003f06270 */
[----:B------:R-:W-:Y:S02]  /*10580*/  FSEL R63, R63, -INF , P4 ;  /* 0xff8000003f3f7808 */ /* 0x000fe40002000000 */
[----:B------:R-:W-:Y:S02]  /*10590*/  FSEL R133, R133, -INF , !P1 ;  /* 0xff80000085857808 */ /* 0x000fe40004800000 */
[----:B------:R-:W-:-:S02]  /*105a0*/  ISETP.GE.AND P3, PT, R4, R216, PT ;  /* 0x000000d80400720c */ /* 0x000fc40003f66270 */
[C---:B------:R-:W-:Y:S02]  /*105b0*/  ISETP.GE.AND P1, PT, R4.reuse, R218, PT ;  /* 0x000000da0400720c */ /* 0x040fe40003f26270 */
[----:B------:R-:W-:Y:S02]  /*105c0*/  ISETP.GE.AND P4, PT, R4, R217, PT ;  /* 0x000000d90400720c */ /* 0x000fe40003f86270 */
[----:B------:R-:W-:Y:S02]  /*105d0*/  FMNMX3.FTZ R16, R16, R37, R15, !PT ;  /* 0x0000002510107276 */ /* 0x000fe4000781000f */
[----:B------:R-:W-:Y:S02]  /*105e0*/  FSEL R4, R63, -INF , !P0 ;  /* 0xff8000003f047808 */ /* 0x000fe40004000000 */
[----:B------:R-:W-:Y:S02]  /*105f0*/  FSEL R131, R6, -INF , !P2 ;  /* 0xff80000006837808 */ /* 0x000fe40005000000 */
[----:B------:R-:W-:-:S02]  /*10600*/  FMNMX3.FTZ R6, R16, R13, R19, !PT ;  /* 0x0000000d10067276 */ /* 0x000fc40007810013 */
[----:B------:R-:W-:Y:S01]  /*10610*/  FMNMX3.FTZ R16, R4, R7, R23, !PT ;  /* 0x0000000704107276 */ /* 0x000fe20007810017 */
[----:B------:R-:W-:Y:S01]  /*10620*/  VIADD R12, R2, 0x71 ;  /* 0x00000071020c7836 */ /* 0x000fe20000000000 */
[----:B------:R-:W-:Y:S02]  /*10630*/  FSEL R125, R20, -INF , !P6 ;  /* 0xff800000147d7808 */ /* 0x000fe40007000000 */
[----:B------:R-:W-:Y:S02]  /*10640*/  FMNMX3.FTZ R16, R16, R21, R11, !PT ;  /* 0x0000001510107276 */ /* 0x000fe4000781000b */
[----:B------:R-:W-:Y:S02]  /*10650*/  ISETP.GE.AND P6, PT, R12, R219, PT ;  /* 0x000000db0c00720c */ /* 0x000fe40003fc6270 */
[----:B------:R-:W-:Y:S02]  /*10660*/  FMNMX3.FTZ R6, R6, R33, R225, !PT ;  /* 0x0000002106067276 */ /* 0x000fe400078100e1 */
[----:B------:R-:W-:-:S02]  /*10670*/  FMNMX3.FTZ R16, R16, R9, R27, !PT ;  /* 0x0000000910107276 */ /* 0x000fc4000781001b */
[----:B------:R-:W-:Y:S02]  /*10680*/  FSEL R59, R36, -INF , !P3 ;  /* 0xff800000243b7808 */ /* 0x000fe40005800000 */
[C---:B------:R-:W-:Y:S02]  /*10690*/  ISETP.GE.AND P0, PT, R12.reuse, R216, PT ;  /* 0x000000d80c00720c */ /* 0x040fe40003f06270 */
[C---:B------:R-:W-:Y:S02]  /*106a0*/  ISETP.GE.AND P2, PT, R12.reuse, R218, PT ;  /* 0x000000da0c00720c */ /* 0x040fe40003f46270 */
[----:B------:R-:W-:Y:S02]  /*106b0*/  ISETP.GE.AND P3, PT, R12, R217, PT ;  /* 0x000000d90c00720c */ /* 0x000fe40003f66270 */
[----:B------:R-:W-:Y:S02]  /*106c0*/  FMNMX3.FTZ R12, R6, R223, R221, !PT ;  /* 0x000000df060c7276 */ /* 0x000fe400078100dd */
[----:B------:R-:W-:-:S02]  /*106d0*/  FSEL R57, R8, -INF , P6 ;  /* 0xff80000008397808 */ /* 0x000fc40003000000 */
[----:B------:R-:W-:Y:S02]  /*106e0*/  FMNMX3.FTZ R8, R16, R25, R191, !PT ;  /* 0x0000001910087276 */ /* 0x000fe400078100bf */
[----:B------:R-:W-:Y:S02]  /*106f0*/  FMNMX3.FTZ R12, R12, R203, R185, !PT ;  /* 0x000000cb0c0c7276 */ /* 0x000fe400078100b9 */
[----:B------:R-:W-:Y:S01]  /*10700*/  FMNMX3.FTZ R8, R8, R189, R65, !PT ;  /* 0x000000bd08087276 */ /* 0x000fe20007810041 */
[----:B------:R-:W-:Y:S01]  /*10710*/  VIADD R6, R2, 0x78 ;  /* 0x0000007802067836 */ /* 0x000fe20000000000 */
[----:B------:R-:W-:Y:S02]  /*10720*/  FMNMX3.FTZ R12, R12, R141, R183, !PT ;  /* 0x0000008d0c0c7276 */ /* 0x000fe400078100b7 */
[----:B------:R-:W-:Y:S02]  /*10730*/  FMNMX3.FTZ R8, R8, R187, R181, !PT ;  /* 0x000000bb08087276 */ /* 0x000fe400078100b5 */
[----:B------:R-:W-:-:S02]  /*10740*/  FSEL R14, R14, -INF , P1 ;  /* 0xff8000000e0e7808 */ /* 0x000fc40000800000 */
[----:B------:R-:W-:Y:S02]  /*10750*/  FSEL R57, R57, -INF , !P0 ;  /* 0xff80000039397808 */ /* 0x000fe40004000000 */
[----:B------:R-:W-:Y:S02]  /*10760*/  FSEL R10, R10, -INF , P2 ;  /* 0xff8000000a0a7808 */ /* 0x000fe40001000000 */
        /* <DEDUP_REMOVED lines=64> */
[-C--:B------:R-:W-:Y:S02]  /*10b70*/  FFMA.FTZ R47, R41, R49.reuse, -R58 ;  /* 0x00000031292f7223 */ /* 0x080fe4000001083a */
[-CC-:B------:R-:W-:Y:S01]  /*10b80*/  FFMA.FTZ R45, R4, R49.reuse, -R56.reuse ;  /* 0x00000031042d7223 */ /* 0x180fe20000010838 */
[-C--:B------:R-:W-:Y:S01]  /*10b90*/  FFMA.FTZ R44, R7, R49.reuse, -R56 ;  /* 0x00000031072c7223 */ /* 0x080fe20000010838 */
[-CC-:B------:R-:W-:Y:S01]  /*10ba0*/  FFMA.FTZ R46, R39, R49.reuse, -R58.reuse ;  /* 0x00000031272e7223 */ /* 0x180fe2000001083a */
[----:B------:R-:W5:Y:S01]  /*10bb0*/  LDSM.16.MT88.4 R4, [R192+0xd000] ;  /* 0x00d00000c004783b */ /* 0x000f620000004200 */
        /* <DEDUP_REMOVED lines=8> */
[----:B------:R-:W5:Y:S01]  /*10c40*/  LDSM.16.MT88.4 R8, [R192+0xb400] ;  /* 0x00b40000c008783b */ /* 0x000f620000004200 */
[----:B------:R-:W-:Y:S04]  /*10c50*/  MUFU.EX2 R46, R46 ;  /* 0x0000002e002e7308 */ /* 0x000fe80000000800 */
[----:B------:R-:W-:Y:S04]  /*10c60*/  MUFU.EX2 R45, R45 ;  /* 0x0000002d002d7308 */ /* 0x000fe80000000800 */
[----:B------:R-:W2:Y:S01]  /*10c70*/  MUFU.EX2 R44, R44 ;  /* 0x0000002c002c7308 */ /* 0x000ea20000000800 */
[-CC-:B------:R-:W-:Y:S01]  /*10c80*/  FFMA.FTZ R35, R33, R49.reuse, -R58.reuse ;  /* 0x0000003121237223 */ /* 0x180fe2000001083a */
[-CC-:B------:R-:W-:Y:S01]  /*10c90*/  FFMA.FTZ R42, R15, R49.reuse, -R58.reuse ;  /* 0x000000310f2a7223 */ /* 0x180fe2000001083a */
[-CC-:B------:R-:W-:Y:S01]  /*10ca0*/  FFMA.FTZ R39, R13, R49.reuse, -R58.reuse ;  /* 0x000000310d277223 */ /* 0x180fe2000001083a */
[----:B------:R-:W3:Y:S01]  /*10cb0*/  MUFU.EX2 R43, R43 ;  /* 0x0000002b002b7308 */ /* 0x000ee20000000800 */
[-C--:B------:R-:W-:Y:S01]  /*10cc0*/  FFMA.FTZ R36, R19, R49.reuse, -R58 ;  /* 0x0000003113247223 */ /* 0x080fe2000001083a */
[-CC-:B------:R-:W-:Y:S01]  /*10cd0*/  FFMA.FTZ R34, R27, R49.reuse, -R56.reuse ;  /* 0x000000311b227223 */ /* 0x180fe20000010838 */
[----:B------:R-:W-:Y:S01]  /*10ce0*/  LDSM.16.MT88.4 R20, [R194+0x9400] ;  /* 0x00940000c214783b */ /* 0x000fe20000004200 */
[----:B------:R-:W-:Y:S04]  /*10cf0*/  MUFU.EX2 R41, R41 ;  /* 0x0000002900297308 */ /* 0x000fe80000000800 */
[----:B------:R-:W4:Y:S01]  /*10d00*/  MUFU.EX2 R40, R40 ;  /* 0x0000002800287308 */ /* 0x000f220000000800 */
[----:B-1----:R-:W-:Y:S01]  /*10d10*/  F2FP.F16.F32.PACK_AB R68, R47, R48 ;  /* 0x000000302f44723e */ /* 0x002fe200000000ff */
[----:B------:R-:W-:Y:S01]  /*10d20*/  FFMA.FTZ R33, R25, R49, -R56 ;  /* 0x0000003119217223 */ /* 0x000fe20000010838 */
[----:B--2---:R-:W-:Y:S01]  /*10d30*/  F2FP.F16.F32.PACK_AB R69, R44, R45 ;  /* 0x0000002d2c45723e */ /* 0x004fe200000000ff */
[----:B------:R-:W-:Y:S01]  /*10d40*/  MUFU.EX2 R42, R42 ;  /* 0x0000002a002a7308 */ /* 0x000fe20000000800 */
[----:B------:R-:W1:Y:S01]  /*10d50*/  LDSM.16.MT88.4 R12, [R194+0xb400] ;  /* 0x00b40000c20c783b */ /* 0x000e620000004200 */
[----:B---3--:R-:W-:-:S02]  /*10d60*/  F2FP.F16.F32.PACK_AB R70, R43, R46 ;  /* 0x0000002e2b46723e */ /* 0x008fc400000000ff */
[----:B------:R-:W2:Y:S01]  /*10d70*/  MUFU.EX2 R39, R39 ;  /* 0x0000002700277308 */ /* 0x000ea20000000800 */
[----:B------:R-:W3:Y:S01]  /*10d80*/  LDSM.16.MT88.4 R16, [R192+0x9400] ;  /* 0x00940000c010783b */ /* 0x000ee20000004200 */
[----:B----4-:R-:W-:Y:S02]  /*10d90*/  F2FP.F16.F32.PACK_AB R71, R40, R41 ;  /* 0x000000292847723e */ /* 0x010fe400000000ff */
[----:B------:R-:W-:Y:S01]  /*10da0*/  MUFU.EX2 R36, R36 ;  /* 0x0000002400247308 */ /* 0x000fe20000000800 */
[----:B------:R-:W4:Y:S03]  /*10db0*/  LDSM.16.MT88.4 R24, [R192+0xd400] ;  /* 0x00d40000c018783b */ /* 0x000f260000004200 */
[----:B------:R-:W-:Y:S01]  /*10dc0*/  MUFU.EX2 R35, R35 ;  /* 0x0000002300237308 */ /* 0x000fe20000000800 */
[C---:B------:R-:W-:Y:S03]  /*10dd0*/  HMMA.16816.F32 R88, R68.reuse, R84, RZ ;  /* 0x000000544458723c */ /* 0x040fe600000018ff */
[----:B------:R-:W-:Y:S04]  /*10de0*/  MUFU.EX2 R38, R38 ;  /* 0x0000002600267308 */ /* 0x000fe80000000800 */
[----:B------:R-:W2:Y:S01]  /*10df0*/  MUFU.EX2 R37, R37 ;  /* 0x0000002500257308 */ /* 0x000ea20000000800 */
[C---:B------:R-:W-:Y:S03]  /*10e00*/  HMMA.16816.F32 R84, R68.reuse, R86, RZ ;  /* 0x000000564454723c */ /* 0x040fe600000018ff */
        /* <DEDUP_REMOVED lines=47> */
[C---:B----4-:R-:W-:Y:S08]  /*11100*/  HMMA.16816.F32 R72, R4.reuse, R24, R72 ;  /* 0x000000180448723c */ /* 0x050ff00000001848 */
        /* <DEDUP_REMOVED lines=343> */
.L_x_5888:
        /* <DEDUP_REMOVED lines=8> */
.L_x_5889:
[----:B------:R-:W-:Y:S05]  /*12700*/  BSYNC.RECONVERGENT B0 ;  /* 0x0000000000007941 */ /* 0x000fea0003800200 */
.L_x_5887:
        /* <DEDUP_REMOVED lines=102> */
[----:B------:R-:W4:Y:S04]  /*12d70*/  LDSM.16.M88.4 R140, [R196+0x7400] ;  /* 0x00740000c48c783b */ /* 0x000f280000000200 */
[-C--:B---3--:R-:W-:Y:S01]  /*12d80*/  FMUL.FTZ R12, R12, R3.reuse ;  /* 0x000000030c0c7220 */ /* 0x088fe20000410000 */
[-C--:B------:R-:W-:Y:S01]  /*12d90*/  FMUL.FTZ R149, R13, R3.reuse ;  /* 0x000000030d957220 */ /* 0x080fe20000410000 */
[----:B------:R-:W-:-:S02]  /*12da0*/  FMUL.FTZ R148, R15, R3 ;  /* 0x000000030f947220 */ /* 0x000fc40000410000 */
[----:B------:R3:W2:Y:S01]  /*12db0*/  MUFU.TANH R120, R12 ;  /* 0x0000000c00787308 */ /* 0x0006a20000002400 */
[C---:B------:R-:W-:Y:S03]  /*12dc0*/  HMMA.16816.F32 R136, R152.reuse, R150, R136 ;  /* 0x000000969888723c */ /* 0x040fe60000001888 */
        /* <DEDUP_REMOVED lines=207> */
[----:B------:R-:W-:Y:S02]  /*13ac0*/  IADD3 R21, PT, PT, R21, -0x100, RZ ;  /* 0xffffff0015157810 */ /* 0x000fe40007ffe0ff */
[-C--:B--2---:R-:W-:Y:S02]  /*13ad0*/  IABS R15, R22.reuse ;  /* 0x00000016000f7213 */ /* 0x084fe40000000000 */
[----:B------:R-:W-:Y:S02]  /*13ae0*/  IABS R14, R22 ;  /* 0x00000016000e7213 */ /* 0x000fe40000000000 */
[----:B------:R-:W2:Y:S02]  /*13af0*/  I2F.RP R13, R15 ;  /* 0x0000000f000d7306 */ /* 0x000ea40000209400 */
[----:B------:R-:W-:-:S06]  /*13b00*/  IADD3 R14, PT, PT, RZ, -R14, RZ ;  /* 0x8000000eff0e7210 */ /* 0x000fcc0007ffe0ff */
        /* <DEDUP_REMOVED lines=8> */
[----:B------:R-:W-:Y:S01]  /*13b90*/  IMAD R23, R8, R15, RZ ;  /* 0x0000000f08177224 */ /* 0x000fe200078e02ff */
[----:B------:R-:W-:Y:S02]  /*13ba0*/  IABS R8, R9 ;  /* 0x0000000900087213 */ /* 0x000fe40000000000 */
[----:B------:R-:W-:Y:S01]  /*13bb0*/  LOP3.LUT R9, R9, R22, RZ, 0x3c, !PT ;  /* 0x0000001609097212 */ /* 0x000fe200078e3cff */
[----:B------:R-:W-:-:S03]  /*13bc0*/  IMAD.HI.U32 R23, R35, R23, R34 ;  /* 0x0000001723177227 */ /* 0x000fc600078e0022 */
[----:B------:R-:W-:-:S03]  /*13bd0*/  ISETP.GE.AND P3, PT, R9, RZ, PT ;  /* 0x000000ff0900720c */ /* 0x000fc60003f66270 */
        /* <DEDUP_REMOVED lines=22> */
[----:B-1----:R-:W-:-:S04]  /*13d40*/  IMAD.WIDE R40, R14, 0x4, R212 ;  /* 0x000000040e287825 */ /* 0x002fc800078e02d4 */
        /* <DEDUP_REMOVED lines=19> */
.L_x_5893:
        /* <DEDUP_REMOVED lines=8> */
.L_x_5894:
[----:B------:R-:W-:Y:S05]  /*13f00*/  BSYNC.RECONVERGENT B0 ;  /* 0x0000000000007941 */ /* 0x000fea0003800200 */
.L_x_5892:
        /* <DEDUP_REMOVED lines=25> */
.L_x_5891:
[----:B------:R-:W-:Y:S05]  /*140a0*/  BSYNC.RECONVERGENT B1 ;  /* 0x0000000000017941 */ /* 0x000fea0003800200 */
.L_x_5890:
[----:B------:R-:W3:Y:S01]  /*140b0*/  LD.E R131, desc[UR4][R116.64+0xdc] ;  /* 0x0000dc0474837980 */ /* 0x000ee2000c101900 */
[----:B--2---:R-:W-:-:S05]  /*140c0*/  IMAD.SHL.U32 R22, R207, 0x2, RZ ;  /* 0x00000002cf167824 */ /* 0x004fca00078e00ff */
[----:B------:R-:W-:-:S05]  /*140d0*/  LOP3.LUT R22, R22, 0x6, RZ, 0xc0, !PT ;  /* 0x0000000616167812 */ /* 0x000fca00078ec0ff */
[----:B------:R-:W-:-:S04]  /*140e0*/  IMAD R22, R121, 0x80, R22 ;  /* 0x0000008079167824 */ /* 0x000fc800078e0216 */
        /* <DEDUP_REMOVED lines=232> */
[----:B------:R-:W-:Y:S01]  /*14f70*/  FMNMX3.FTZ R16, R2, R9, R21, !PT ;  /* 0x0000000902107276 */ /* 0x000fe20007810015 */
[----:B------:R-:W-:Y:S01]  /*14f80*/  LDSM.16.MT88.4 R64, [R192+0xb400] ;  /* 0x00b40000c040783b */ /* 0x000fe20000004200 */
[----:B------:R-:W-:-:S02]  /*14f90*/  FMNMX3.FTZ R17, R0, R8, R28, !PT ;  /* 0x0000000800117276 */ /* 0x000fc4000781001c */
[----:B------:R-:W-:Y:S02]  /*14fa0*/  FSEL R29, R29, -INF , P0 ;  /* 0xff8000001d1d7808 */ /* 0x000fe40000000000 */
[----:B------:R-:W-:Y:S02]  /*14fb0*/  ISETP.GE.AND P0, PT, R37, R218, PT ;  /* 0x000000da2500720c */ /* 0x000fe40003f06270 */
[----:B------:R-:W-:Y:S02]  /*14fc0*/  FSEL R60, R60, -INF , !P4 ;  /* 0xff8000003c3c7808 */ /* 0x000fe40006000000 */
[----:B------:R-:W-:Y:S02]  /*14fd0*/  FMNMX3.FTZ R16, R16, R15, R13, !PT ;  /* 0x0000000f10107276 */ /* 0x000fe4000781000d */
[----:B------:R-:W-:Y:S02]  /*14fe0*/  FMNMX3.FTZ R17, R17, R26, R24, !PT ;  /* 0x0000001a11117276 */ /* 0x000fe40007810018 */
[----:B------:R-:W-:-:S02]  /*14ff0*/  ISETP.GE.AND P4, PT, R59, R217, PT ;  /* 0x000000d93b00720c */ /* 0x000fc40003f86270 */
[----:B------:R-:W-:Y:S02]  /*15000*/  FSEL R150, R4, -INF , P0 ;  /* 0xff80000004967808 */ /* 0x000fe40000000000 */
[----:B------:R-:W-:Y:S02]  /*15010*/  FMNMX3.FTZ R4, R16, R55, R53, !PT ;  /* 0x0000003710047276 */ /* 0x000fe40007810035 */
[----:B------:R-:W-:Y:S02]  /*15020*/  FMNMX3.FTZ R17, R17, R48, R60, !PT ;  /* 0x0000003011117276 */ /* 0x000fe4000781003c */
[----:B------:R-:W-:Y:S02]  /*15030*/  FSEL R180, R142, -INF , !P4 ;  /* 0xff8000008eb47808 */ /* 0x000fe40006000000 */
[----:B------:R-:W-:Y:S02]  /*15040*/  ISETP.GE.AND P4, PT, R56, R217, PT ;  /* 0x000000d93800720c */ /* 0x000fe40003f86270 */
[----:B------:R-:W-:Y:S01]  /*15050*/  FMNMX3.FTZ R4, R4, R51, R49, !PT ;  /* 0x0000003304047276 */ /* 0x000fe20007810031 */
[----:B------:R-:W-:Y:S01]  /*15060*/  LDSM.16.MT88.4 R56, [R194+0x9400] ;  /* 0x00940000c238783b */ /* 0x000fe20000004200 */
[----:B------:R-:W-:-:S02]  /*15070*/  FMNMX3.FTZ R17, R17, R184, R182, !PT ;  /* 0x000000b811117276 */ /* 0x000fc400078100b6 */
[----:B------:R-:W-:Y:S02]  /*15080*/  FSEL R174, R138, -INF , !P4 ;  /* 0xff8000008aae7808 */ /* 0x000fe40006000000 */
[----:B------:R-:W-:Y:S02]  /*15090*/  FMNMX3.FTZ R4, R4, R179, R181, !PT ;  /* 0x000000b304047276 */ /* 0x000fe400078100b5 */
[----:B------:R-:W-:Y:S02]  /*150a0*/  FMNMX3.FTZ R17, R17, R180, R178, !PT ;  /* 0x000000b411117276 */ /* 0x000fe400078100b2 */
[----:B------:R-:W-:Y:S02]  /*150b0*/  ISETP.GE.AND P4, PT, R50, R217, PT ;  /* 0x000000d93200720c */ /* 0x000fe40003f86270 */
[----:B------:R-:W-:Y:S02]  /*150c0*/  FMNMX3.FTZ R4, R4, R177, R175, !PT ;  /* 0x000000b104047276 */ /* 0x000fe400078100af */
[----:B------:R-:W-:-:S02]  /*150d0*/  FMNMX3.FTZ R17, R17, R176, R174, !PT ;  /* 0x000000b011117276 */ /* 0x000fc400078100ae */
[----:B------:R-:W-:Y:S02]  /*150e0*/  ISETP.GE.AND P3, PT, R39, R218, PT ;  /* 0x000000da2700720c */ /* 0x000fe40003f66270 */
[----:B------:R-:W-:Y:S02]  /*150f0*/  FSEL R172, R128, -INF , !P4 ;  /* 0xff80000080ac7808 */ /* 0x000fe40006000000 */
[----:B------:R-:W-:Y:S02]  /*15100*/  ISETP.GE.AND P4, PT, R45, R217, PT ;  /* 0x000000d92d00720c */ /* 0x000fe40003f86270 */
[----:B------:R-:W-:Y:S01]  /*15110*/  FMNMX3.FTZ R4, R4, R173, R171, !PT ;  /* 0x000000ad04047276 */ /* 0x000fe200078100ab */
[----:B------:R-:W-:Y:S01]  /*15120*/  LDSM.16.MT88.4 R44, [R194+0xd000] ;  /* 0x00d00000c22c783b */ /* 0x000fe20000004200 */
[----:B------:R-:W-:Y:S02]  /*15130*/  FMNMX3.FTZ R17, R17, R158, R160, !PT ;  /* 0x0000009e11117276 */ /* 0x000fe400078100a0 */
[----:B------:R-:W-:-:S02]  /*15140*/  ISETP.GE.AND P5, PT, R39, R217, PT ;  /* 0x000000d92700720c */ /* 0x000fc40003fa6270 */
[----:B------:R-:W-:Y:S02]  /*15150*/  FSEL R18, R18, -INF , P3 ;  /* 0xff80000012127808 */ /* 0x000fe40001800000 */
[-C--:B------:R-:W-:Y:S02]  /*15160*/  ISETP.GE.AND P3, PT, R35, R218.reuse, PT ;  /* 0x000000da2300720c */ /* 0x080fe40003f66270 */
[----:B------:R-:W-:Y:S02]  /*15170*/  FSEL R166, R125, -INF , !P4 ;  /* 0xff8000007da67808 */ /* 0x000fe40006000000 */
[----:B------:R-:W-:Y:S02]  /*15180*/  ISETP.GE.AND P1, PT, R40, R218, PT ;  /* 0x000000da2800720c */ /* 0x000fe40003f26270 */
[----:B------:R-:W-:Y:S02]  /*15190*/  FMNMX3.FTZ R4, R4, R161, R159, !PT ;  /* 0x000000a104047276 */ /* 0x000fe4000781009f */
[----:B------:R-:W-:-:S02]  /*151a0*/  FMNMX3.FTZ R17, R17, R172, R170, !PT ;  /* 0x000000ac11117276 */ /* 0x000fc400078100aa */
[----:B------:R-:W-:Y:S02]  /*151b0*/  FSEL R152, R18, -INF , !P5 ;  /* 0xff80000012987808 */ /* 0x000fe40006800000 */
[-C--:B------:R-:W-:Y:S02]  /*151c0*/  ISETP.GE.AND P4, PT, R41, R217.reuse, PT ;  /* 0x000000d92900720c */ /* 0x080fe40003f86270 */
[-C--:B------:R-:W-:Y:S02]  /*151d0*/  ISETP.GE.AND P5, PT, R35, R217.reuse, PT ;  /* 0x000000d92300720c */ /* 0x080fe40003fa6270 */
[----:B------:R-:W-:Y:S02]  /*151e0*/  FSEL R5, R5, -INF , P3 ;  /* 0xff80000005057808 */ /* 0x000fe40001800000 */
[----:B------:R-:W-:Y:S02]  /*151f0*/  ISETP.GE.AND P6, PT, R40, R217, PT ;  /* 0x000000d92800720c */ /* 0x000fe40003fc6270 */
[----:B------:R-:W-:-:S02]  /*15200*/  FSEL R30, R30, -INF , P1 ;  /* 0xff8000001e1e7808 */ /* 0x000fc40000800000 */
[----:B------:R-:W-:Y:S02]  /*15210*/  FMNMX3.FTZ R4, R4, R169, R167, !PT ;  /* 0x000000a904047276 */ /* 0x000fe400078100a7 */
[----:B------:R-:W-:Y:S02]  /*15220*/  FMNMX3.FTZ R17, R17, R168, R166, !PT ;  /* 0x000000a811117276 */ /* 0x000fe400078100a6 */
[----:B------:R-:W-:Y:S02]  /*15230*/  FSEL R156, R29, -INF , !P4 ;  /* 0xff8000001d9c7808 */ /* 0x000fe40006000000 */
[----:B------:R-:W-:Y:S02]  /*15240*/  ISETP.GE.AND P1, PT, R36, R218, PT ;  /* 0x000000da2400720c */ /* 0x000fe40003f26270 */
[----:B------:R-:W-:Y:S02]  /*15250*/  FSEL R146, R5, -INF , !P5 ;  /* 0xff80000005927808 */ /* 0x000fe40006800000 */
[----:B------:R-:W-:-:S02]  /*15260*/  ISETP.GE.AND P4, PT, R37, R217, PT ;  /* 0x000000d92500720c */ /* 0x000fc40003f86270 */
[----:B------:R-:W-:Y:S02]  /*15270*/  FSEL R154, R30, -INF , !P6 ;  /* 0xff8000001e9a7808 */ /* 0x000fe40007000000 */
[----:B------:R-:W-:Y:S02]  /*15280*/  FMNMX3.FTZ R4, R4, R165, R163, !PT ;  /* 0x000000a504047276 */ /* 0x000fe400078100a3 */
[----:B------:R-:W-:Y:S02]  /*15290*/  FMNMX3.FTZ R5, R17, R164, R162, !PT ;  /* 0x000000a411057276 */ /* 0x000fe400078100a2 */
[----:B------:R-:W-:Y:S02]  /*152a0*/  ISETP.GE.AND P0, PT, R34, R218, PT ;  /* 0x000000da2200720c */ /* 0x000fe40003f06270 */
[----:B------:R-:W-:Y:S02]  /*152b0*/  ISETP.GE.AND P6, PT, R36, R217, PT ;  /* 0x000000d92400720c */ /* 0x000fe40003fc6270 */
[----:B------:R-:W-:Y:S01]  /*152c0*/  FSEL R19, R19, -INF , P1 ;  /* 0xff80000013137808 */ /* 0x000fe20000800000 */
[----:B------:R-:W-:Y:S01]  /*152d0*/  LDSM.16.MT88.4 R36, [R192+0xb000] ;  /* 0x00b00000c024783b */ /* 0x000fe20000004200 */
[----:B------:R-:W-:-:S02]  /*152e0*/  FSEL R150, R150, -INF , !P4 ;  /* 0xff80000096967808 */ /* 0x000fc40006000000 */
        /* <DEDUP_REMOVED lines=25> */
[----:B------:R-:W-:Y:S02]  /*15480*/  FMNMX3.FTZ R4, R4, R145, R143, !PT ;  /* 0x0000009104047276 */ /* 0x000fe4000781008f */
        /* <DEDUP_REMOVED lines=42> */
[----:B------:R-:W-:Y:S01]  /*15730*/  MUFU.EX2 R127, R127 ;  /* 0x0000007f007f7308 */ /* 0x000fe20000000800 */
[----:B------:R-:W-:Y:S03]  /*15740*/  LDSM.16.MT88.4 R28, [R194+0xb000] ;  /* 0x00b00000c21c783b */ /* 0x000fe60000004200 */
        /* <DEDUP_REMOVED lines=407> */
.L_x_5886:
[----:B------:R-:W-:-:S07]  /*170c0*/  IADD3 R121, PT, PT, R123, -0x1, RZ ;  /* 0xffffffff7b797810 */ /* 0x000fce0007ffe0ff */
.L_x_5895:
[----:B------:R-:W-:Y:S05]  /*170d0*/  BSYNC B2 ;  /* 0x0000000000027941 */ /* 0x000fea0003800000 */
.L_x_5885:
        /* <DEDUP_REMOVED lines=14> */
.L_x_5903:
        /* <DEDUP_REMOVED lines=77> */
.L_x_5898:
[----:B------:R-:W-:Y:S05]  /*17690*/  BSYNC.RECONVERGENT B0 ;  /* 0x0000000000007941 */ /* 0x000fea0003800200 */
.L_x_5897:
[----:B------:R-:W1:Y:S01]  /*176a0*/  S2UR UR7, SR_CgaCtaId ;  /* 0x00000000000779c3 */ /* 0x000e620000008800 */
[----:B------:R-:W-:Y:S01]  /*176b0*/  SHF.L.U32 R3, R207, 0x3, RZ ;  /* 0x00000003cf037819 */ /* 0x000fe200000006ff */
[----:B------:R-:W-:Y:S01]  /*176c0*/  UMOV UR9, 0x400 ;  /* 0x0000040000097882 */ /* 0x000fe20000000000 */
[----:B------:R-:W-:Y:S01]  /*176d0*/  IADD3 R6, P0, PT, R221, R204, RZ ;  /* 0x000000ccdd067210 */ /* 0x000fe20007f1e0ff */
[----:B------:R-:W-:Y:S01]  /*176e0*/  BSSY.RECONVERGENT B1, `(.L_x_5899) ;  /* 0x00001a1000017945 */ /* 0x000fe20003800200 */
[----:B------:R-:W-:Y:S02]  /*176f0*/  LOP3.LUT R0, R3, 0xc0, RZ, 0xc0, !PT ;  /* 0x000000c003007812 */ /* 0x000fe400078ec0ff */
[----:B------:R-:W-:Y:S02]  /*17700*/  IADD3.X R7, PT, PT, R220, R205, RZ, P0, !PT ;  /* 0x000000cddc077210 */ /* 0x000fe400007fe4ff */
[----:B------:R-:W-:Y:S02]  /*17710*/  LOP3.LUT R0, R0, 0x18, R207, 0xf8, !PT ;  /* 0x0000001800007812 */ /* 0x000fe400078ef8cf */
[C---:B------:R-:W-:Y:S02]  /*17720*/  IADD3 R4, P0, PT, R221.reuse, R6, RZ ;  /* 0x00000006dd047210 */ /* 0x040fe40007f1e0ff */
[--C-:B------:R-:W-:Y:S02]  /*17730*/  LOP3.LUT R0, R0, 0x18, R3.reuse, 0x78, !PT ;  /* 0x0000001800007812 */ /* 0x100fe400078e7803 */
[----:B------:R-:W-:Y:S02]  /*17740*/  IADD3.X R5, PT, PT, R220, R7, RZ, P0, !PT ;  /* 0x00000007dc057210 */ /* 0x000fe400007fe4ff */
[----:B------:R-:W-:Y:S02]  /*17750*/  LOP3.LUT R2, R0, 0x1f20, R3, 0xf8, !PT ;  /* 0x00001f2000027812 */ /* 0x000fe400078ef803 */
[----:B------:R-:W-:Y:S02]  /*17760*/  IADD3 R22, P0, PT, R221, R4, RZ ;  /* 0x00000004dd167210 */ /* 0x000fe40007f1e0ff */
[----:B------:R-:W-:Y:S02]  /*17770*/  IADD3 R223, PT, PT, R223, -0x1, RZ ;  /* 0xffffffffdfdf7810 */ /* 0x000fe40007ffe0ff */
[----:B------:R-:W-:Y:S01]  /*17780*/  IADD3.X R23, PT, PT, R220, R5, RZ, P0, !PT ;  /* 0x00000005dc177210 */ /* 0x000fe200007fe4ff */
[----:B-1----:R-:W-:Y:S01]  /*17790*/  ULEA UR6, UR7, UR9, 0x18 ;  /* 0x0000000907067291 */ /* 0x002fe2000f8ec0ff */
[----:B------:R-:W-:Y:S05]  /*177a0*/  ISETP.GT.AND P0, PT, R223, R200, PT ;  /* 0x000000c8df00720c */ /* 0x000fea0003f04270 */
        /* <DEDUP_REMOVED lines=19> */
[----:B------:R-:W2:Y:S08]  /*178e0*/  LDSM.16.M88.4 R24, [R196+0x3800] ;  /* 0x00380000c418783b */ /* 0x000eb00000000200 */
[----:B------:R-:W0:Y:S08]  /*178f0*/  LDGDEPBAR ;  /* 0x00000000000079af */ /* 0x000e300000000000 */
[----:B------:R-:W4:Y:S08]  /*17900*/  LDSM.16.M88.4 R32, [R196+0x3c00] ;  /* 0x003c0000c420783b */ /* 0x000f300000000200 */
[----:B------:R-:W5:Y:S01]  /*17910*/  LDSM.16.M88.4 R40, [R196+0x4000] ;  /* 0x00400000c428783b */ /* 0x000f620000000200 */
        /* <DEDUP_REMOVED lines=8> */
[C---:B--2---:R-:W-:Y:S07]  /*179a0*/  HMMA.16816.F32 R20, R64.reuse, R24, RZ ;  /* 0x000000184014723c */ /* 0x044fee00000018ff */
[----:B------:R-:W2:Y:S01]  /*179b0*/  LDSM.16.M88.4 R128, [R193+0x3000] ;  /* 0x00300000c180783b */ /* 0x000ea20000000200 */
[C---:B------:R-:W-:Y:S07]  /*179c0*/  HMMA.16816.F32 R24, R64.reuse, R26, RZ ;  /* 0x0000001a4018723c */ /* 0x040fee00000018ff */
[----:B------:R-:W2:Y:S01]  /*179d0*/  LDSM.16.M88.4 R132, [R193+0x3400] ;  /* 0x00340000c184783b */ /* 0x000ea20000000200 */
        /* <DEDUP_REMOVED lines=8> */
[C---:B-1----:R-:W-:Y:S07]  /*17a60*/  HMMA.16816.F32 R44, R64.reuse, R48, RZ ;  /* 0x00000030402c723c */ /* 0x042fee00000018ff */
[----:B------:R-:W1:Y:S01]  /*17a70*/  LDSM.16.M88.4 R152, [R193+0x4800] ;  /* 0x00480000c198783b */ /* 0x000e620000000200 */
[C---:B------:R-:W-:Y:S07]  /*17a80*/  HMMA.16816.F32 R48, R64.reuse, R50, RZ ;  /* 0x000000324030723c */ /* 0x040fee00000018ff */
[----:B------:R-:W-:Y:S01]  /*17a90*/  LDSM.16.M88.4 R156, [R196+0x6800] ;  /* 0x00680000c49c783b */ /* 0x000fe20000000200 */
[C---:B------:R-:W-:Y:S07]  /*17aa0*/  HMMA.16816.F32 R52, R64.reuse, R56, RZ ;  /* 0x000000384034723c */ /* 0x040fee00000018ff */
[----:B------:R-:W-:Y:S01]  /*17ab0*/  LDSM.16.M88.4 R160, [R196+0x6c00] ;  /* 0x006c0000c4a0783b */ /* 0x000fe20000000200 */
[C---:B------:R-:W-:Y:S07]  /*17ac0*/  HMMA.16816.F32 R56, R64.reuse, R58, RZ ;  /* 0x0000003a4038723c */ /* 0x040fee00000018ff */
[----:B------:R-:W5:Y:S01]  /*17ad0*/  LD.E R2, desc[UR4][R116.64+0x18c] ;  /* 0x00018c0474027980 */ /* 0x000f62000c101900 */
[C---:B---3--:R-:W-:Y:S03]  /*17ae0*/  HMMA.16816.F32 R60, R64.reuse, R120, RZ ;  /* 0x00000078403c723c */ /* 0x048fe600000018ff */
[----:B------:R-:W-:Y:S05]  /*17af0*/  LDSM.16.M88.4 R164, [R196+0x7800] ;  /* 0x00780000c4a4783b */ /* 0x000fea0000000200 */
[----:B------:R-:W-:Y:S03]  /*17b00*/  HMMA.16816.F32 R64, R64, R122, RZ ;  /* 0x0000007a4040723c */ /* 0x000fe600000018ff */
[----:B------:R-:W3:Y:S05]  /*17b10*/  LDSM.16.M88.4 R120, [R193+0x4c00] ;  /* 0x004c0000c178783b */ /* 0x000eea0000000200 */
[C---:B--2---:R-:W-:Y:S03]  /*17b20*/  HMMA.16816.F32 R4, R124.reuse, R128, R4 ;  /* 0x000000807c04723c */ /* 0x044fe60000001804 */
[----:B------:R-:W-:Y:S05]  /*17b30*/  LDSM.16.M88.4 R168, [R196+0x7c00] ;  /* 0x007c0000c4a8783b */ /* 0x000fea0000000200 */
[C---:B------:R-:W-:Y:S03]  /*17b40*/  HMMA.16816.F32 R8, R124.reuse, R130, R8 ;  /* 0x000000827c08723c */ /* 0x040fe60000001808 */
[----:B------:R-:W-:Y:S05]  /*17b50*/  LDSM.16.M88.4 R128, [R197+0x1000] ;  /* 0x00100000c580783b */ /* 0x000fea0000000200 */
[C---:B------:R-:W-:Y:S03]  /*17b60*/  HMMA.16816.F32 R12, R124.reuse, R132, R12 ;  /* 0x000000847c0c723c */ /* 0x040fe6000000180c */
[----:B------:R-:W-:Y:S05]  /*17b70*/  LDSM.16.M88.4 R172, [R196+0x8000] ;  /* 0x00800000c4ac783b */ /* 0x000fea0000000200 */
[C---:B------:R-:W-:Y:S03]  /*17b80*/  HMMA.16816.F32 R16, R124.reuse, R134, R16 ;  /* 0x000000867c10723c */ /* 0x040fe60000001810 */
[----:B------:R-:W2:Y:S05]  /*17b90*/  LDSM.16.M88.4 R132, [R196+0x5000] ;  /* 0x00500000c484783b */ /* 0x000eaa0000000200 */
[C---:B----4-:R-:W-:Y:S03]  /*17ba0*/  HMMA.16816.F32 R20, R124.reuse, R136, R20 ;  /* 0x000000887c14723c */ /* 0x050fe60000001814 */
[----:B------:R-:W-:Y:S05]  /*17bb0*/  LDSM.16.M88.4 R176, [R196+0x8400] ;  /* 0x00840000c4b0783b */ /* 0x000fea0000000200 */
[C---:B------:R-:W-:Y:S03]  /*17bc0*/  HMMA.16816.F32 R24, R124.reuse, R138, R24 ;  /* 0x0000008a7c18723c */ /* 0x040fe60000001818 */
[----:B------:R-:W4:Y:S05]  /*17bd0*/  LDSM.16.M88.4 R136, [R196+0x5400] ;  /* 0x00540000c488783b */ /* 0x000f2a0000000200 */
        /* <DEDUP_REMOVED lines=12> */
[C---:B-1----:R-:W-:Y:S08]  /*17ca0*/  HMMA.16816.F32 R52, R124.reuse, R152, R52 ;  /* 0x000000987c34723c */ /* 0x042ff00000001834 */
[C---:B------:R-:W-:Y:S01]  /*17cb0*/  HMMA.16816.F32 R56, R124.reuse, R154, R56 ;  /* 0x0000009a7c38723c */ /* 0x040fe20000001838 */
[----:B------:R-:W1:Y:S07]  /*17cc0*/  LDSM.16.M88.4 R152, [R196+0x6400] ;  /* 0x00640000c498783b */ /* 0x000e6e0000000200 */
[C---:B---3--:R-:W-:Y:S08]  /*17cd0*/  HMMA.16816.F32 R60, R124.reuse, R120, R60 ;  /* 0x000000787c3c723c */ /* 0x048ff0000000183c */
[----:B------:R-:W-:Y:S01]  /*17ce0*/  HMMA.16816.F32 R64, R124, R122, R64 ;  /* 0x0000007a7c40723c */ /* 0x000fe20000001840 */
[----:B------:R-:W-:Y:S07]  /*17cf0*/  LDSM.16.M88.4 R120, [R195+0x1000] ;  /* 0x00100000c378783b */ /* 0x000fee0000000200 */
[C---:B--2---:R-:W-:Y:S01]  /*17d00*/  HMMA.16816.F32 R4, R128.reuse, R132, R4 ;  /* 0x000000848004723c */ /* 0x044fe20000001804 */
[----:B------:R-:W2:Y:S07]  /*17d10*/  LDSM.16.M88.4 R124, [R193+0x5000] ;  /* 0x00500000c17c783b */ /* 0x000eae0000000200 */
        /* <DEDUP_REMOVED lines=23> */
[C---:B--2---:R-:W-:Y:S01]  /*17e90*/  HMMA.16816.F32 R4, R120.reuse, R124, R4 ;  /* 0x0000007c7804723c */ /* 0x044fe20000001804 */
[----:B------:R-:W2:Y:S07]  /*17ea0*/  LDSM.16.M88.4 R160, [R196+0x7000] ;  /* 0x00700000c4a0783b */ /* 0x000eae0000000200 */
[C---:B------:R-:W-:Y:S01]  /*17eb0*/  HMMA.16816.F32 R8, R120.reuse, R126, R8 ;  /* 0x0000007e7808723c */ /* 0x040fe20000001808 */
[----:B------:R-:W5:Y:S07]  /*17ec0*/  LDSM.16.M88.4 R124, [R196+0x7400] ;  /* 0x00740000c47c783b */ /* 0x000f6e0000000200 */
[C---:B---3--:R-:W-:Y:S08]  /*17ed0*/  HMMA.16816.F32 R12, R120.reuse, R132, R12 ;  /* 0x00000084780c723c */ /* 0x048ff0000000180c */
[C---:B------:R-:W-:Y:S01]  /*17ee0*/  HMMA.16816.F32 R16, R120.reuse, R134, R16 ;  /* 0x000000867810723c */ /* 0x040fe20000001810 */
        /* <DEDUP_REMOVED lines=188> */
[----:B-1----:R-:W-:Y:S05]  /*18ab0*/  @!P2 IMAD.MOV.U32 R53, RZ, RZ, RZ ;  /* 0x000000ffff35a224 */ /* 0x002fea00078e00ff */
        /* <DEDUP_REMOVED lines=72> */
.L_x_5902:
[----:B------:R-:W-:Y:S05]  /*18f40*/  BSYNC.RECONVERGENT B0 ;  /* 0x0000000000007941 */ /* 0x000fea0003800200 */
.L_x_5901:
        /* <DEDUP_REMOVED lines=26> */
.L_x_5900:
[----:B------:R-:W-:Y:S05]  /*190f0*/  BSYNC.RECONVERGENT B1 ;  /* 0x0000000000017941 */ /* 0x000fea0003800200 */
.L_x_5899:
[CC--:B------:R-:W-:Y:S01]  /*19100*/  ISETP.GE.AND P4, PT, R224.reuse, R218.reuse, PT ;  /* 0x000000dae000720c */ /* 0x0c0fe20003f86270 */
[C---:B------:R-:W-:Y:S01]  /*19110*/  VIADD R141, R224.reuse, 0xffffffc1 ;  /* 0xffffffc1e08d7836 */ /* 0x040fe20000000000 */
[----:B------:R-:W3:Y:S01]  /*19120*/  LD.E R3, desc[UR4][R116.64+0xdc] ;  /* 0x0000dc0474037980 */ /* 0x000ee2000c101900 */
[C---:B------:R-:W-:Y:S01]  /*19130*/  VIADD R66, R224.reuse, 0xffffffc8 ;  /* 0xffffffc8e0427836 */ /* 0x040fe20000000000 */
[----:B-1----:R-:W-:Y:S01]  /*19140*/  FSEL R171, R171, -INF , P4 ;  /* 0xff800000abab7808 */ /* 0x002fe20002000000 */
[C---:B--2---:R-:W-:Y:S01]  /*19150*/  VIADD R65, R224.reuse, 0xffffffc9 ;  /* 0xffffffc9e0417836 */ /* 0x044fe20000000000 */
[-C--:B------:R-:W-:Y:S01]  /*19160*/  ISETP.GE.AND P4, PT, R141, R219.reuse, PT ;  /* 0x000000db8d00720c */ /* 0x080fe20003f86270 */
[C---:B------:R-:W-:Y:S01]  /*19170*/  VIADD R62, R224.reuse, 0xffffffd1 ;  /* 0xffffffd1e03e7836 */ /* 0x040fe20000000000 */
[CC--:B------:R-:W-:Y:S01]  /*19180*/  ISETP.GE.AND P1, PT, R224.reuse, R219.reuse, PT ;  /* 0x000000dbe000720c */ /* 0x0c0fe20003f26270 */
        /* <DEDUP_REMOVED lines=24> */
[----:B------:R-:W-:Y:S02]  /*19310*/  FSEL R131, R13, -INF , P4 ;  /* 0xff8000000d837808 */ /* 0x000fe40002000000 */
[-C--:B------:R-:W-:Y:S02]  /*19320*/  ISETP.GE.AND P4, PT, R65, R218.reuse, PT ;  /* 0x000000da4100720c */ /* 0x080fe40003f86270 */
[----:B------:R-:W-:Y:S02]  /*19330*/  FSEL R139, R124, -INF , P0 ;  /* 0xff8000007c8b7808 */ /* 0x000fe40000000000 */
[----:B------:R-:W-:Y:S02]  /*19340*/  FSEL R129, R129, -INF , P4 ;  /* 0xff80000081817808 */ /* 0x000fe40002000000 */
        /* <DEDUP_REMOVED lines=43> */
[----:B------:R-:W-:Y:S02]  /*19600*/  ISETP.GE.AND P3, PT, R16, R219, PT ;  /* 0x000000db1000720c */ /* 0x000fe40003f66270 */
[----:B------:R-:W-:Y:S02]  /*19610*/  FSEL R32, R32, -INF , P4 ;  /* 0xff80000020207808 */ /* 0x000fe40002000000 */
[-C--:B------:R-:W-:Y:S02]  /*19620*/  ISETP.GE.AND P4, PT, R14, R218.reuse, PT ;  /* 0x000000da0e00720c */ /* 0x080fe40003f86270 */
[----:B------:R-:W-:Y:S01]  /*19630*/  FSEL R227, R28, -INF , P3 ;  /* 0xff8000001ce37808 */ /* 0x000fe20001800000 */
[----:B------:R-:W-:Y:S01]  /*19640*/  VIADD R28, R224, 0x10 ;  /* 0x00000010e01c7836 */ /* 0x000fe20000000000 */
[----:B------:R-:W-:Y:S02]  /*19650*/  ISETP.GE.AND P3, PT, R53, R218, PT ;  /* 0x000000da3500720c */ /* 0x000fe40003f66270 */
[----:B------:R-:W-:Y:S02]  /*19660*/  FSEL R30, R30, -INF , P4 ;  /* 0xff8000001e1e7808 */ /* 0x000fe40002000000 */
[C---:B------:R-:W-:Y:S02]  /*19670*/  ISETP.GE.AND P6, PT, R0.reuse, R216, PT ;  /* 0x000000d80000720c */ /* 0x040fe40003fc6270 */
[----:B------:R-:W-:Y:S01]  /*19680*/  ISETP.GE.AND P5, PT, R0, R217, PT ;  /* 0x000000d90000720c */ /* 0x000fe20003fa6270 */
[----:B------:R-:W-:Y:S01]  /*19690*/  VIADD R0, R224, 0x8 ;  /* 0x00000008e0007836 */ /* 0x000fe20000000000 */
        /* <DEDUP_REMOVED lines=40> */
[----:B------:R-:W-:Y:S02]  /*19920*/  ISETP.GE.AND P0, PT, R224, R217, PT ;  /* 0x000000d9e000720c */ /* 0x000fe40003f06270 */
[----:B------:R-:W-:Y:S02]  /*19930*/  FSEL R155, R43, -INF , P3 ;  /* 0xff8000002b9b7808 */ /* 0x000fe40001800000 */
[-C--:B------:R-:W-:Y:S02]  /*19940*/  ISETP.GE.AND P3, PT, R24, R219.reuse, PT ;  /* 0x000000db1800720c */ /* 0x080fe40003f66270 */
[----:B------:R-:W-:Y:S02]  /*19950*/  FSEL R50, R50, -INF , P4 ;  /* 0xff80000032327808 */ /* 0x000fe40002000000 */
[-C--:B------:R-:W-:Y:S02]  /*19960*/  ISETP.GE.AND P4, PT, R23, R218.reuse, PT ;  /* 0x000000da1700720c */ /* 0x080fe40003f86270 */
[----:B------:R-:W-:Y:S02]  /*19970*/  FSEL R171, R171, -INF , !P0 ;  /* 0xff800000abab7808 */ /* 0x000fe40004000000 */
        /* <DEDUP_REMOVED lines=13> */
[----:B------:R-:W-:Y:S02]  /*19a50*/  FSEL R143, R9, -INF , P3 ;  /* 0xff800000098f7808 */ /* 0x000fe40001800000 */
[----:B------:R-:W-:Y:S02]  /*19a60*/  ISETP.GE.AND P3, PT, R24, R218, PT ;  /* 0x000000da1800720c */ /* 0x000fe40003f66270 */
[----:B------:R-:W-:Y:S02]  /*19a70*/  FSEL R15, R137, -INF , !P0 ;  /* 0xff800000890f7808 */ /* 0x000fe40004000000 */
        /* <DEDUP_REMOVED lines=16> */
[C---:B------:R-:W-:Y:S02]  /*19b80*/  ISETP.GE.AND P3, PT, R6.reuse, R218, PT ;  /* 0x000000da0600720c */ /* 0x040fe40003f66270 */
[----:B------:R-:W-:Y:S02]  /*19b90*/  FSEL R243, R243, -INF , !P0 ;  /* 0xff800000f3f37808 */ /* 0x000fe40004000000 */
[----:B------:R-:W-:Y:S02]  /*19ba0*/  FSEL R185, R185, -INF , !P1 ;  /* 0xff800000b9b97808 */ /* 0x000fe40004800000 */
[----:B------:R-:W-:Y:S02]  /*19bb0*/  FSEL R247, R247, -INF , !P6 ;  /* 0xff800000f7f77808 */ /* 0x000fe40007000000 */
[-C--:B------:R-:W-:Y:S02]  /*19bc0*/  ISETP.GE.AND P0, PT, R53, R216.reuse, PT ;  /* 0x000000d83500720c */ /* 0x080fe40003f06270 */
[----:B------:R-:W-:Y:S02]  /*19bd0*/  ISETP.GE.AND P1, PT, R6, R219, PT ;  /* 0x000000db0600720c */ /* 0x000fe40003f26270 */
[-C--:B------:R-:W-:Y:S02]  /*19be0*/  ISETP.GE.AND P6, PT, R54, R216.reuse, PT ;  /* 0x000000d83600720c */ /* 0x080fe40003fc6270 */
[----:B------:R-:W-:Y:S02]  /*19bf0*/  FSEL R4, R126, -INF , !P5 ;  /* 0xff8000007e047808 */ /* 0x000fe40006800000 */
[----:B------:R-:W-:Y:S02]  /*19c00*/  FSEL R59, R59, -INF , P3 ;  /* 0xff8000003b3b7808 */ /* 0x000fe40001800000 */
[----:B------:R-:W-:Y:S02]  /*19c10*/  ISETP.GE.AND P5, PT, R62, R216, PT ;  /* 0x000000d83e00720c */ /* 0x000fe40003fa6270 */
[----:B------:R-:W-:Y:S02]  /*19c20*/  ISETP.GE.AND P3, PT, R141, R217, PT ;  /* 0x000000d98d00720c */ /* 0x000fe40003f66270 */
[----:B------:R-:W-:Y:S02]  /*19c30*/  ISETP.GE.AND P4, PT, R18, R218, PT ;  /* 0x000000da1200720c */ /* 0x000fe40003f86270 */
[----:B------:R-:W-:Y:S02]  /*19c40*/  FSEL R130, R11, -INF , P1 ;  /* 0xff8000000b827808 */ /* 0x000fe40000800000 */
[----:B------:R-:W-:Y:S02]  /*19c50*/  FSEL R241, R241, -INF , !P6 ;  /* 0xff800000f1f17808 */ /* 0x000fe40007000000 */
[----:B------:R-:W-:Y:S02]  /*19c60*/  FSEL R239, R239, -INF , !P0 ;  /* 0xff800000efef7808 */ /* 0x000fe40004000000 */
[----:B------:R-:W-:Y:S02]  /*19c70*/  ISETP.GE.AND P1, PT, R5, R219, PT ;  /* 0x000000db0500720c */ /* 0x000fe40003f26270 */
[-C--:B------:R-:W-:Y:S02]  /*19c80*/  ISETP.GE.AND P6, PT, R53, R217.reuse, PT ;  /* 0x000000d93500720c */ /* 0x080fe40003fc6270 */
[-C--:B------:R-:W-:Y:S02]  /*19c90*/  ISETP.GE.AND P0, PT, R16, R216.reuse, PT ;  /* 0x000000d81000720c */ /* 0x080fe40003f06270 */
[----:B------:R-:W-:Y:S02]  /*19ca0*/  FSEL R17, R127, -INF , !P3 ;  /* 0xff8000007f117808 */ /* 0x000fe40005800000 */
[----:B------:R-:W-:Y:S02]  /*19cb0*/  FSEL R41, R131, -INF , !P5 ;  /* 0xff80000083297808 */ /* 0x000fe40006800000 */
[-C--:B------:R-:W-:Y:S02]  /*19cc0*/  ISETP.GE.AND P3, PT, R62, R217.reuse, PT ;  /* 0x000000d93e00720c */ /* 0x080fe40003f66270 */
[-C--:B------:R-:W-:Y:S02]  /*19cd0*/  ISETP.GE.AND P5, PT, R61, R217.reuse, PT ;  /* 0x000000d93d00720c */ /* 0x080fe40003fa6270 */
[----:B------:R-:W-:Y:S02]  /*19ce0*/  FSEL R56, R56, -INF , P4 ;  /* 0xff80000038387808 */ /* 0x000fe40002000000 */
[-C--:B------:R-:W-:Y:S02]  /*19cf0*/  ISETP.GE.AND P4, PT, R141, R216.reuse, PT ;  /* 0x000000d88d00720c */ /* 0x080fe40003f86270 */
[----:B------:R-:W-:Y:S02]  /*19d00*/  FSEL R60, R60, -INF , P1 ;  /* 0xff8000003c3c7808 */ /* 0x000fe40000800000 */
[----:B------:R-:W-:Y:S02]  /*19d10*/  FSEL R227, R227, -INF , !P0 ;  /* 0xff800000e3e37808 */ /* 0x000fe40004000000 */
        /* <DEDUP_REMOVED lines=21> */
[----:B------:R-:W-:Y:S02]  /*19e70*/  FSEL R11, R123, -INF , !P1 ;  /* 0xff8000007b0b7808 */ /* 0x000fe40004800000 */
[----:B------:R-:W-:Y:S02]  /*19e80*/  FMNMX3.FTZ R2, R2, R15, R13, !PT ;  /* 0x0000000f02027276 */ /* 0x000fe4000781000d */
[-C--:B------:R-:W-:Y:S02]  /*19e90*/  ISETP.GE.AND P1, PT, R58, R216.reuse, PT ;  /* 0x000000d83a00720c */ /* 0x080fe40003f26270 */
[----:B------:R-:W-:Y:S02]  /*19ea0*/  FSEL R189, R29, -INF , !P5 ;  /* 0xff8000001dbd7808 */ /* 0x000fe40006800000 */
[----:B------:R-:W-:Y:S02]  /*19eb0*/  FSEL R179, R30, -INF , !P3 ;  /* 0xff8000001eb37808 */ /* 0x000fe40005800000 */
[C---:B------:R-:W-:Y:S02]  /*19ec0*/  ISETP.GE.AND P5, PT, R0.reuse, R216, PT ;  /* 0x000000d80000720c */ /* 0x040fe40003fa6270 */
[----:B------:R-:W-:Y:S02]  /*19ed0*/  ISETP.GE.AND P3, PT, R0, R217, PT ;  /* 0x000000d90000720c */ /* 0x000fe40003f66270 */
[----:B------:R-:W-:Y:S02]  /*19ee0*/  FSEL R9, R129, -INF , !P4 ;  /* 0xff80000081097808 */ /* 0x000fe40006000000 */
[----:B------:R-:W-:Y:S02]  /*19ef0*/  FMNMX3.FTZ R0, R119, R4, R17, !PT ;  /* 0x0000000477007276 */ /* 0x000fe40007810011 */
[----:B------:R-:W-:Y:S02]  /*19f00*/  FSEL R65, R124, -INF , !P1 ;  /* 0xff8000007c417808 */ /* 0x000fe40004800000 */
[----:B------:R-:W-:Y:S02]  /*19f10*/  FMNMX3.FTZ R2, R2, R43, R41, !PT ;  /* 0x0000002b02027276 */ /* 0x000fe40007810029 */
[----:B------:R-:W-:Y:S02]  /*19f20*/  ISETP.GE.AND P1, PT, R55, R217, PT ;  /* 0x000000d93700720c */ /* 0x000fe40003f26270 */
[----:B------:R-:W-:Y:S02]  /*19f30*/  FMNMX3.FTZ R0, R0, R11, R9, !PT ;  /* 0x0000000b00007276 */ /* 0x000fe40007810009 */
[----:B------:R-:W-:Y:S02]  /*19f40*/  ISETP.GE.AND P4, PT, R58, R217, PT ;  /* 0x000000d93a00720c */ /* 0x000fe40003f86270 */
        /* <DEDUP_REMOVED lines=35> */
[----:B------:R-:W-:Y:S01]  /*1a180*/  ISETP.GE.AND P1, PT, R57, R217, PT ;  /* 0x000000d93900720c */ /* 0x000fe20003f26270 */
[----:B------:R-:W-:Y:S01]  /*1a190*/  LDSM.16.MT88.4 R28, [R194+0xb000] ;  /* 0x00b00000c21c783b */ /* 0x000fe20000004200 */
        /* <DEDUP_REMOVED lines=21> */
[----:B------:R-:W-:Y:S02]  /*1a2f0*/  FMNMX3.FTZ R0, R0, R167, R165, !PT ;  /* 0x000000a700007276 */ /* 0x000fe400078100a5 */
[CC--:B------:R-:W-:Y:S02]  /*1a300*/  ISETP.GE.AND P3, PT, R6.reuse, R216.reuse, PT ;  /* 0x000000d80600720c */ /* 0x0c0fe40003f66270 */
        /* <DEDUP_REMOVED lines=15> */
[CC--:B------:R-:W-:Y:S02]  /*1a400*/  ISETP.GE.AND P5, PT, R5.reuse, R216.reuse, PT ;  /* 0x000000d80500720c */ /* 0x0c0fe40003fa6270 */
[----:B------:R-:W-:Y:S02]  /*1a410*/  ISETP.GE.AND P1, PT, R5, R217, PT ;  /* 0x000000d90500720c */ /* 0x000fe40003f26270 */
[----:B------:R-:W-:Y:S02]  /*1a420*/  FMNMX3.FTZ R2, R2, R151, R149, !PT ;  /* 0x0000009702027276 */ /* 0x000fe40007810095 */
[----:B------:R-:W-:Y:S02]  /*1a430*/  FSEL R132, R132, -INF , !P4 ;  /* 0xff80000084847808 */ /* 0x000fe40006000000 */
        /* <DEDUP_REMOVED lines=8> */
[----:B------:R-:W-:Y:S02]  /*1a4c0*/  FMNMX3.FTZ R5, R2, R135, R133, !PT ;  /* 0x0000008702057276 */ /* 0x000fe40007810085 */
[----:B------:R-:W-:Y:S02]  /*1a4d0*/  FSEL R122, R56, -INF , !P0 ;  /* 0xff800000387a7808 */ /* 0x000fe40004000000 */
[----:B------:R-:W-:Y:S02]  /*1a4e0*/  FSEL R120, R59, -INF , !P6 ;  /* 0xff8000003b787808 */ /* 0x000fe40007000000 */
[----:B------:R-:W-:Y:S02]  /*1a4f0*/  ISETP.GE.AND P3, PT, R7, R217, PT ;  /* 0x000000d90700720c */ /* 0x000fe40003f66270 */
        /* <DEDUP_REMOVED lines=444> */
.L_x_5896:
        /* <DEDUP_REMOVED lines=13> */
.L_x_5911:
        /* <DEDUP_REMOVED lines=165> */
.L_x_5906:
[----:B------:R-:W-:Y:S05]  /*1cbe0*/  BSYNC.RECONVERGENT B0 ;  /* 0x0000000000007941 */ /* 0x000fea0003800200 */
.L_x_5905:
        /* <DEDUP_REMOVED lines=10> */
[----:B--2---:R-:W-:Y:S05]  /*1cc90*/  @P1 RET.REL.NODEC R206 `(_ZN5flash24flash_fwd_splitkv_kernelI23Flash_fwd_kernel_traitsILi96ELi64ELi128ELi4ELb0ELb0EN7cutlass6half_tE19Flash_kernel_traitsILi96ELi64ELi128ELi4ES3_EELb0ELb1ELb0ELb0ELb1ELb1ELb1ELb1EEEvNS_16Flash_fwd_paramsE) ;  /* 0xfffffe30ced81950 */ /* 0x004fea0003c3ffff */
[----:B------:R-:W-:Y:S01]  /*1cca0*/  MOV R207, 0x0 ;  /* 0x0000000000cf7802 */ /* 0x000fe20000000f00 */
[----:B------:R-:W-:Y:S04]  /*1ccb0*/  ST.E.128 desc[UR4][R2.64+0x4800], R36 ;  /* 0x0048002402007985 */ /* 0x000fe8000c101d04 */
[----:B------:R-:W-:Y:S04]  /*1ccc0*/  ST.E.128 desc[UR4][R2.64+0x4880], R20 ;  /* 0x0048801402007985 */ /* 0x000fe8000c101d04 */
[----:B------:R1:W-:Y:S02]  /*1ccd0*/  ST.E.128 desc[UR4][R2.64+0x4900], R4 ;  /* 0x0049000402007985 */ /* 0x0003e4000c101d04 */
[----:B-1----:R-:W-:Y:S05]  /*1cce0*/  RET.REL.NODEC R206 `(_ZN5flash24flash_fwd_splitkv_kernelI23Flash_fwd_kernel_traitsILi96ELi64ELi128ELi4ELb0ELb0EN7cutlass6half_tE19Flash_kernel_traitsILi96ELi64ELi128ELi4ES3_EELb0ELb1ELb0ELb0ELb1ELb1ELb1ELb1EEEvNS_16Flash_fwd_paramsE) ;  /* 0xfffffe30cec47950 */ /* 0x002fea0003c3ffff */
.L_x_5904:
[----:B------:R-:W-:Y:S01]  /*1ccf0*/  MOV R9, 0x2 ;  /* 0x0000000200097802 */ /* 0x000fe20000000f00 */
[----:B------:R-:W-:Y:S01]  /*1cd00*/  IMAD.MOV.U32 R6, RZ, RZ, 0x1f ;  /* 0x0000001fff067424 */ /* 0x000fe200078e00ff */
[----:B------:R-:W-:-:S07]  /*1cd10*/  MOV R8, 0xffffffff ;  /* 0xffffffff00087802 */ /* 0x000fce0000000f00 */
[----:B-----5:R-:W-:Y:S05]  /*1cd20*/  WARPSYNC.COLLECTIVE R8, `(.L_x_5907) ;  /* 0x0000000008087348 */ /* 0x020fea0003c00000 */
[----:B------:R1:W2:Y:S02]  /*1cd30*/  SHFL.BFLY P0, R12, R226, R9, R6 ;  /* 0x0c000009e20c7389 */ /* 0x0002a40000000006 */
[----:B-12--5:R-:W-:Y:S05]  /*1cd40*/  ENDCOLLECTIVE ;  /* 0x000000000000791b */ /* 0x026fea0003800000 */
.L_x_5907:
[----:B------:R-:W-:Y:S02]  /*1cd50*/  IMAD.MOV.U32 R7, RZ, RZ, R12 ;  /* 0x000000ffff077224 */ /* 0x000fe400078e000c */
[----:B------:R-:W-:Y:S02]  /*1cd60*/  IMAD.MOV.U32 R9, RZ, RZ, 0x1 ;  /* 0x00000001ff097424 */ /* 0x000fe400078e00ff */
[----:B------:R-:W-:-:S05]  /*1cd70*/  FADD.FTZ R10, R7, R226 ;  /* 0x000000e2070a7221 */ /* 0x000fca0000010000 */
[----:B------:R-:W-:-:S07]  /*1cd80*/  MOV R226, R10 ;  /* 0x0000000a00e27202 */ /* 0x000fce0000000f00 */
[----:B------:R-:W-:Y:S05]  /*1cd90*/  WARPSYNC.COLLECTIVE R8, `(.L_x_5908) ;  /* 0x0000000008087348 */ /* 0x000fea0003c00000 */
[----:B------:R1:W2:Y:S02]  /*1cda0*/  SHFL.BFLY P0, R12, R226, R9, R6 ;  /* 0x0c000009e20c7389 */ /* 0x0002a40000000006 */
[----:B-12---:R-:W-:Y:S05]  /*1cdb0*/  ENDCOLLECTIVE ;  /* 0x000000000000791b */ /* 0x006fea0003800000 */
.L_x_5908:
[----:B------:R-:W-:Y:S01]  /*1cdc0*/  MOV R226, R225 ;  /* 0x000000e100e27202 */ /* 0x000fe20000000f00 */
[----:B------:R-:W-:Y:S01]  /*1cdd0*/  IMAD.MOV.U32 R9, RZ, RZ, 0x2 ;  /* 0x00000002ff097424 */ /* 0x000fe200078e00ff */
[----:B------:R-:W-:-:S07]  /*1cde0*/  MOV R7, R12 ;  /* 0x0000000c00077202 */ /* 0x000fce0000000f00 */
[----:B------:R-:W-:Y:S05]  /*1cdf0*/  WARPSYNC.COLLECTIVE R8, `(.L_x_5909) ;  /* 0x0000000008087348 */ /* 0x000fea0003c00000 */
[----:B------:R1:W2:Y:S02]  /*1ce00*/  SHFL.BFLY P0, R12, R226, R9, R6 ;  /* 0x0c000009e20c7389 */ /* 0x0002a40000000006 */
[----:B-12---:R-:W-:Y:S05]  /*1ce10*/  ENDCOLLECTIVE ;  /* 0x000000000000791b */ /* 0x006fea0003800000 */
.L_x_5909:
[----:B------:R-:W-:Y:S01]  /*1ce20*/  FADD.FTZ R7, R10, R7 ;  /* 0x000000070a077221 */ /* 0x000fe20000010000 */
[----:B------:R-:W-:Y:S01]  /*1ce30*/  FADD.FTZ R11, R12, R225 ;  /* 0x000000e10c0b7221 */ /* 0x000fe20000010000 */
[----:B------:R-:W-:-:S04]  /*1ce40*/  MOV R9, 0x1 ;  /* 0x0000000100097802 */ /* 0x000fc80000000f00 */
[----:B------:R-:W-:-:S07]  /*1ce50*/  MOV R226, R11 ;  /* 0x0000000b00e27202 */ /* 0x000fce0000000f00 */
[----:B------:R-:W-:Y:S05]  /*1ce60*/  WARPSYNC.COLLECTIVE R8, `(.L_x_5910) ;  /* 0x0000000008087348 */ /* 0x000fea0003c00000 */
[----:B------:R1:W2:Y:S02]  /*1ce70*/  SHFL.BFLY P0, R12, R226, R9, R6 ;  /* 0x0c000009e20c7389 */ /* 0x0002a40000000006 */
[----:B-12---:R-:W-:Y:S05]  /*1ce80*/  ENDCOLLECTIVE ;  /* 0x000000000000791b */ /* 0x006fea0003800000 */
.L_x_5910:
[----:B------:R-:W-:Y:S05]  /*1ce90*/  BRA `(.L_x_5911) ;  /* 0xfffffff000bc7947 */ /* 0x000fea000383ffff */
.L_x_5912:
        /* <DEDUP_REMOVED lines=14> */
.L_x_11673:


//--------------------- .text._ZN5flash24flash_fwd_splitkv_kernelI23Flash_fwd_kernel_traitsILi96ELi64ELi128ELi4ELb0ELb0EN7cutlass6half_tE19Flash_kernel_traitsILi96ELi64ELi128ELi4ES3_EELb0ELb1ELb1ELb0ELb0ELb0ELb1ELb1EEEvNS_16Flash_fwd_paramsE --------------------------
	.section	.text._ZN5flash24flash_fwd_splitkv_kernelI23Flash_fwd_kernel_traitsILi96ELi64ELi128ELi4ELb0ELb0EN7cutlass6half_tE19Flash_kernel_traitsILi96ELi64ELi128ELi4ES3_EELb0ELb1ELb1ELb0ELb0ELb0ELb1ELb1EEEvNS_16Flash_fwd_paramsE,"ax",@progbits
	.align	128
        .global         _ZN5flash24flash_fwd_splitkv_kernelI23Flash_fwd_kernel_traitsILi96ELi64ELi128ELi4ELb0ELb0EN7cutlass6half_tE19Flash_kernel_traitsILi96ELi64ELi128ELi4ES3_EELb0ELb1ELb1ELb0ELb0ELb0ELb1ELb1EEEvNS_16Flash_fwd_paramsE
        .type           _ZN5flash24flash_fwd_splitkv_kernelI23Flash_fwd_kernel_traitsILi96ELi64ELi128ELi4ELb0ELb0EN7cutlass6half_tE19Flash_kernel_traitsILi96ELi64ELi128ELi4ES3_EELb0ELb1ELb1ELb0ELb0ELb0ELb1ELb1EEEvNS_16Flash_fwd_paramsE,@function
        .size           _ZN5flash24flash_fwd_splitkv_kernelI23Flash_fwd_kernel_traitsILi96ELi64ELi128ELi4ELb0ELb0EN7cutlass6half_tE19Flash_kernel_traitsILi96ELi64ELi128ELi4ES3_EELb0ELb1ELb1ELb0ELb0ELb0ELb1ELb1EEEvNS_16Flash_fwd_paramsE,(.L_x_11674 - _ZN5flash24flash_fwd_splitkv_kernelI23Flash_fwd_kernel_traitsILi96ELi64ELi128ELi4ELb0ELb0EN7cutlass6half_tE19Flash_kernel_traitsILi96ELi64ELi128ELi4ES3_EELb0ELb1ELb1ELb0ELb0ELb0ELb1ELb1EEEvNS_16Flash_fwd_paramsE)
        .other          _ZN5flash24flash_fwd_splitkv_kernelI23Flash_fwd_kernel_traitsILi96ELi64ELi128ELi4ELb0ELb0EN7cutlass6half_tE19Flash_kernel_traitsILi96ELi64ELi128ELi4ES3_EELb0ELb1ELb1ELb0ELb0ELb0ELb1ELb1EEEvNS_16Flash_fwd_paramsE,@"STO_CUDA_ENTRY STV_DEFAULT"
_ZN5flash24flash_fwd_splitkv_kernelI23Flash_fwd_kernel_traitsILi96ELi64ELi128ELi4ELb0ELb0EN7cutlass6half_tE19Flash_kernel_traitsILi96ELi64ELi128ELi4ES3_EELb0ELb1ELb1ELb0ELb0ELb0ELb1ELb1EEEvNS_16Flash_fwd_paramsE:
.text._ZN5flash24flash_fwd_splitkv_kernelI23Flash_fwd_kernel_traitsILi96ELi64ELi128ELi4ELb0ELb0EN7cutlass6half_tE19Flash_kernel_traitsILi96ELi64ELi128ELi4ES3_EELb0ELb1ELb1ELb0ELb0ELb0ELb1ELb1EEEvNS_16Flash_fwd_paramsE:
        /* <DEDUP_REMOVED lines=11> */
[----:B-1----:R-:W-:-:S05]  /*00b0*/  VIADD R4, R4, 0xffffffe ;  /* 0x0ffffffe04047836 */ /* 0x002fca0000000000 */
[----:B------:R-:W1:Y:S01]  /*00c0*/  LDC R2, c[0x0][0x374] ;  /* 0x0000dd00ff027b82 */ /* 0x000e620000000800 */
[----:B------:R-:W5:Y:S02]  /*00d0*/  F2I.FTZ.U32.TRUNC.NTZ R5, R4 ;  /* 0x0000000400057305 */ /* 0x000f64000021f000 */
[----:B-----5:R-:W-:Y:S01]  /*00e0*/  IMAD.MOV R0, RZ, RZ, -R5 ;  /* 0x000000ffff007224 */ /* 0x020fe200078e0a05 */
[----:B------:R-:W-:-:S03]  /*00f0*/  MOV R4, RZ ;  /* 0x000000ff00047202 */ /* 0x000fc60000000f00 */
[----:B------:R-:W-:-:S04]  /*0100*/  IMAD R7, R0, R3, RZ ;  /* 0x0000000300077224 */ /* 0x000fc800078e02ff */
[----:B------:R-:W-:-:S06]  /*0110*/  IMAD.HI.U32 R7, R5, R7, R4 ;  /* 0x0000000705077227 */ /* 0x000fcc00078e0004 */
        /* <DEDUP_REMOVED lines=11> */
[----:B------:R-:W-:Y:S05]  /*01d0*/  CALL.REL.NOINC `($_ZN5flash24flash_fwd_splitkv_kernelI23Flash_fwd_kernel_traitsILi96ELi64ELi128ELi4ELb0ELb0EN7cutlass6half_tE19Flash_kernel_traitsILi96ELi64ELi128ELi4ES3_EELb0ELb1ELb1ELb0ELb0ELb0ELb1ELb1EEEvNS_16Flash_fwd_paramsE$_ZN5flash30compute_attn_1rowblock_splitkvI23Flash_fwd_kernel_traitsILi96ELi64ELi128ELi4ELb0ELb0EN7cutlass6half_tE19Flash_kernel_traitsILi96ELi64ELi128ELi4ES3_EELb0ELb1ELb1ELb0ELb0ELb0ELb1ELb1ENS_16Flash_fwd_paramsEEEvRKT8_iiiii) ;  /* 0x0000000000087944 */ /* 0x000fea0003c00000 */
[----:B------:R-:W-:Y:S05]  /*01e0*/  BSYNC.RECONVERGENT B4 ;  /* 0x0000000000047941 */ /* 0x000fea0003800200 */
.L_x_5913:
[----:B------:R-:W-:Y:S05]  /*01f0*/  EXIT ;  /* 0x000000000000794d */ /* 0x000fea0003800000 */
        .type           $_ZN5flash24flash_fwd_splitkv_kernelI23Flash_fwd_kernel_traitsILi96ELi64ELi128ELi4ELb0ELb0EN7cutlass6half_tE19Flash_kernel_traitsILi96ELi64ELi128ELi4ES3_EELb0ELb1ELb1ELb0ELb0ELb0ELb1ELb1EEEvNS_16Flash_fwd_paramsE$_ZN5flash30compute_attn_1rowblock_splitkvI23Flash_fwd_kernel_traitsILi96ELi64ELi128ELi4ELb0ELb0EN7cutlass6half_tE19Flash_kernel_traitsILi96ELi64ELi128ELi4ES3_EELb0ELb1ELb1ELb0ELb0ELb0ELb1ELb1ENS_16Flash_fwd_paramsEEEvRKT8_iiiii,@function
        .size           $_ZN5flash24flash_fwd_splitkv_kernelI23Flash_fwd_kernel_traitsILi96ELi64ELi128ELi4ELb0ELb0EN7cutlass6half_tE19Flash_kernel_traitsILi96ELi64ELi128ELi4ES3_EELb0ELb1ELb1ELb0ELb0ELb0ELb1ELb1EEEvNS_16Flash_fwd_paramsE$_ZN5flash30compute_attn_1rowblock_splitkvI23Flash_fwd_kernel_traitsILi96ELi64ELi128ELi4ELb0ELb0EN7cutlass6half_tE19Flash_kernel_traitsILi96ELi64ELi128ELi4ES3_EELb0ELb1ELb1ELb0ELb0ELb0ELb1ELb1ENS_16Flash_fwd_paramsEEEvRKT8_iiiii,(.L_x_11674 - $_ZN5flash24flash_fwd_splitkv_kernelI23Flash_fwd_kernel_traitsILi96ELi64ELi128ELi4ELb0ELb0EN7cutlass6half_tE19Flash_kernel_traitsILi96ELi64ELi128ELi4ES3_EELb0ELb1ELb1ELb0ELb0ELb0ELb1ELb1EEEvNS_16Flash_fwd_paramsE$_ZN5flash30compute_attn_1rowblock_splitkvI23Flash_fwd_kernel_traitsILi96ELi64ELi128ELi4ELb0ELb0EN7cutlass6half_tE19Flash_kernel_traitsILi96ELi64ELi128ELi4ES3_EELb0ELb1ELb1ELb0ELb0ELb0ELb1ELb1ENS_16Flash_fwd_paramsEEEvRKT8_iiiii)
$_ZN5flash24flash_fwd_splitkv_kernelI23Flash_fwd_kernel_traitsILi96ELi64ELi128ELi4ELb0ELb0EN7cutlass6half_tE19Flash_kernel_traitsILi96ELi64ELi128ELi4ES3_EELb0ELb1ELb1ELb0ELb0ELb0ELb1ELb1EEEvNS_16Flash_fwd_paramsE$_ZN5flash30compute_attn_1rowblock_splitkvI23Flash_fwd_kernel_traitsILi96ELi64ELi128ELi4ELb0ELb0EN7cutlass6half_tE19Flash_kernel_traitsILi96ELi64ELi128ELi4ES3_EELb0ELb1ELb1ELb0ELb0ELb0ELb1ELb1ENS_16Flash_fwd_paramsEEEvRKT8_iiiii:
        /* <DEDUP_REMOVED lines=39> */
.L_x_5915:
[----:B------:R-:W-:Y:S05]  /*0470*/  BSYNC.RECONVERGENT B0 ;  /* 0x0000000000007941 */ /* 0x000fea0003800200 */
.L_x_5914:
[----:B------:R-:W-:Y:S04]  /*0480*/  BSSY.RECONVERGENT B0, `(.L_x_5916) ;  /* 0x0000007000007945 */ /* 0x000fe80003800200 */
[----:B------:R-:W-:Y:S05]  /*0490*/  @!P3 BRA `(.L_x_5917) ;  /* 0x000000000014b947 */ /* 0x000fea0003800000 */
[----:B-----5:R-:W2:Y:S02]  /*04a0*/  LD.E.U8 R4, desc[UR4][R116.64+0x1b2] ;  /* 0x0001b20474047980 */ /* 0x020ea4000c101100 */
[----:B--2---:R-:W-:-:S13]  /*04b0*/  ISETP.NE.AND P1, PT, R4, RZ, PT ;  /* 0x000000ff0400720c */ /* 0x004fda0003f25270 */
[----:B------:R-:W2:Y:S02]  /*04c0*/  @P1 LD.E R5, desc[UR4][R8.64+0x4] ;  /* 0x0000040408051980 */ /* 0x000ea4000c101900 */
[----:B--2---:R-:W-:-:S06]  /*04d0*/  @P1 IADD3 R4, PT, PT, R5, -R12, RZ ;  /* 0x8000000c05041210 */ /* 0x004fcc0007ffe0ff */
[----:B------:R2:W5:Y:S02]  /*04e0*/  @!P1 LD.E R4, desc[UR4][R8.64] ;  /* 0x0000000408049980 */ /* 0x000564000c101900 */
.L_x_5917:
[----:B------:R-:W-:Y:S05]  /*04f0*/  BSYNC.RECONVERGENT B0 ;  /* 0x0000000000007941 */ /* 0x000fea0003800200 */
.L_x_5916:
        /* <DEDUP_REMOVED lines=9> */
.L_x_5919:
[----:B------:R-:W3:Y:S01]  /*0590*/  LD.E.64 R4, desc[UR4][R116.64+0x108] ;  /* 0x0001080474047980 */ /* 0x000ee2000c101b00 */
[----:B------:R-:W-:Y:S01]  /*05a0*/  BSSY.RECONVERGENT B0, `(.L_x_5921) ;  /* 0x0000006000007945 */ /* 0x000fe20003800200 */
[----:B---3--:R-:W-:Y:S01]  /*05b0*/  ISETP.NE.U32.AND P0, PT, R4, RZ, PT ;  /* 0x000000ff0400720c */ /* 0x008fe20003f05070 */
[----:B------:R-:W-:-:S03]  /*05c0*/  IMAD.MOV.U32 R4, RZ, RZ, RZ ;  /* 0x000000ffff047224 */ /* 0x000fc600078e00ff */
[----:B------:R-:W-:-:S13]  /*05d0*/  ISETP.NE.AND.EX P0, PT, R5, RZ, PT, P0 ;  /* 0x000000ff0500720c */ /* 0x000fda0003f05300 */
[----:B------:R-:W-:Y:S05]  /*05e0*/  @!P0 BRA `(.L_x_5922) ;  /* 0x0000000000048947 */ /* 0x000fea0003800000 */
[----:B------:R3:W5:Y:S02]  /*05f0*/  LD.E R4, desc[UR4][R116.64+0xbc] ;  /* 0x0000bc0474047980 */ /* 0x000764000c101900 */
.L_x_5922:
[----:B------:R-:W-:Y:S05]  /*0600*/  BSYNC.RECONVERGENT B0 ;  /* 0x0000000000007941 */ /* 0x000fea0003800200 */
.L_x_5921:
[----:B-----5:R-:W-:Y:S02]  /*0610*/  IADD3 R109, PT, PT, R73, R4, RZ ;  /* 0x00000004496d7210 */ /* 0x020fe40007ffe0ff */
.L_x_5920:
[----:B------:R-:W-:Y:S05]  /*0620*/  BSYNC.RECONVERGENT B1 ;  /* 0x0000000000017941 */ /* 0x000fea0003800200 */
.L_x_5918:
[----:B------:R-:W-:Y:S01]  /*0630*/  IMAD.SHL.U32 R107, R145, 0x40, RZ ;  /* 0x00000040916b7824 */ /* 0x000fe200078e00ff */
[----:B------:R-:W-:Y:S01]  /*0640*/  MOV R4, R144 ;  /* 0x0000009000047202 */ /* 0x000fe20000000f00 */
[----:B------:R-:W-:-:S03]  /*0650*/  IMAD.MOV.U32 R5, RZ, RZ, 0x0 ;  /* 0x00000000ff057424 */ /* 0x000fc600078e00ff */
[----:B------:R-:W-:-:S13]  /*0660*/  ISETP.GT.AND P0, PT, R146, R107, PT ;  /* 0x0000006b9200720c */ /* 0x000fda0003f04270 */
[----:B-123--:R-:W-:Y:S05]  /*0670*/  @!P0 RET.REL.NODEC R4 `(_ZN5flash24flash_fwd_splitkv_kernelI23Flash_fwd_kernel_traitsILi96ELi64ELi128ELi4ELb0ELb0EN7cutlass6half_tE19Flash_kernel_traitsILi96ELi64ELi128ELi4ES3_EELb0ELb1ELb1ELb0ELb0ELb0ELb1ELb1EEEvNS_16Flash_fwd_paramsE) ;  /* 0xfffffff804608950 */ /* 0x00efea0003c3ffff */
        /* <DEDUP_REMOVED lines=35> */
[----:B------:R-:W-:-:S03]  /*08b0*/  SHF.R.S32.HI R7, RZ, 0x1f, R4 ;  /* 0x0000001fff077819 */ /* 0x000fc60000011404 */
[----:B------:R-:W-:Y:S01]  /*08c0*/  VIADD R5, R5, 0x40 ;  /* 0x0000004005057836 */ /* 0x000fe20000000000 */
[----:B------:R-:W-:Y:S01]  /*08d0*/  LEA.HI R7, R7, R4, RZ, 0x7 ;  /* 0x0000000407077211 */ /* 0x000fe200078f38ff */
[----:B------:R-:W-:Y:S01]  /*08e0*/  @P2 VIADD R8, R8, 0x1 ;  /* 0x0000000108082836 */ /* 0x000fe20000000000 */
[----:B------:R-:W-:Y:S02]  /*08f0*/  LEA.HI R4, R6, R3, RZ, 0x7 ;  /* 0x0000000306047211 */ /* 0x000fe400078f38ff */
[----:B------:R-:W-:Y:S01]  /*0900*/  SHF.R.S32.HI R7, RZ, 0x7, R7 ;  /* 0x00000007ff077819 */ /* 0x000fe20000011407 */
        /* <DEDUP_REMOVED lines=19> */
[----:B------:R-:W-:Y:S01]  /*0a40*/  SHF.R.U32.HI R11, RZ, 0x3, R64 ;  /* 0x00000003ff0b7819 */ /* 0x000fe20000011640 */
[----:B------:R-:W-:Y:S03]  /*0a50*/  BSSY.RECONVERGENT B0, `(.L_x_5924) ;  /* 0x000001b000007945 */ /* 0x000fe60003800200 */
[C---:B------:R-:W-:Y:S01]  /*0a60*/  ISETP.GE.AND P2, PT, R11.reuse, R146, PT ;  /* 0x000000920b00720c */ /* 0x040fe20003f46270 */
[----:B------:R-:W-:-:S02]  /*0a70*/  VIADD R13, R11, 0x10 ;  /* 0x000000100b0d7836 */ /* 0x000fc40000000000 */
[----:B------:R-:W-:-:S03]  /*0a80*/  VIADD R19, R11, 0x20 ;  /* 0x000000200b137836 */ /* 0x000fc60000000000 */
[----:B------:R-:W-:Y:S01]  /*0a90*/  ISETP.GE.AND P0, PT, R13, R146, PT ;  /* 0x000000920d00720c */ /* 0x000fe20003f06270 */
[----:B--2---:R-:W-:-:S04]  /*0aa0*/  IMAD R2, R2, UR8, R149 ;  /* 0x0000000802027c24 */ /* 0x004fc8000f8e0295 */
[----:B---3--:R-:W-:Y:S02]  /*0ab0*/  IMAD R148, R2, R5, R148 ;  /* 0x0000000502947224 */ /* 0x008fe400078e0294 */
[----:B------:R-:W-:Y:S02]  /*0ac0*/  IMAD.SHL.U32 R5, R64, 0x4, RZ ;  /* 0x0000000440057824 */ /* 0x000fe400078e00ff */
[----:B------:R-:W-:-:S03]  /*0ad0*/  IMAD R3, R3, R148, R107 ;  /* 0x0000009403037224 */ /* 0x000fc600078e026b */
[----:B------:R-:W-:Y:S01]  /*0ae0*/  LOP3.LUT R5, R5, 0x1c, RZ, 0xc0, !PT ;  /* 0x0000001c05057812 */ /* 0x000fe200078ec0ff */
[----:B----4-:R-:W-:-:S03]  /*0af0*/  IMAD R4, R3, R4, RZ ;  /* 0x0000000403047224 */ /* 0x010fc600078e02ff */
[----:B------:R-:W-:Y:S01]  /*0b00*/  ISETP.NE.AND P6, PT, R5, RZ, PT ;  /* 0x000000ff0500720c */ /* 0x000fe20003fc5270 */
[----:B------:R-:W-:Y:S01]  /*0b10*/  IMAD R15, R11, 0x60, R5 ;  /* 0x000000600b0f7824 */ /* 0x000fe200078e0205 */
[----:B------:R-:W-:Y:S02]  /*0b20*/  LOP3.LUT R23, R5, 0x20, RZ, 0xfc, !PT ;  /* 0x0000002005177812 */ /* 0x000fe400078efcff */
[----:B------:R-:W-:Y:S02]  /*0b30*/  ISETP.GE.OR P4, PT, R13, R146, P6 ;  /* 0x000000920d00720c */ /* 0x000fe40003786670 */
[C---:B------:R-:W-:Y:S02]  /*0b40*/  IADD3 R15, P1, PT, R4.reuse, R15, RZ ;  /* 0x0000000f040f7210 */ /* 0x040fe40007f3e0ff */
[----:B------:R-:W-:Y:S02]  /*0b50*/  LOP3.LUT R21, R5, 0x40, RZ, 0xfc, !PT ;  /* 0x0000004005157812 */ /* 0x000fe400078efcff */
[----:B------:R-:W-:Y:S01]  /*0b60*/  LEA.HI.X.SX32 R13, R4, RZ, 0x1, P1 ;  /* 0x000000ff040d7211 */ /* 0x000fe200008f0eff */
[----:B-1----:R-:W-:Y:S08]  /*0b70*/  @P2 BRA `(.L_x_5925) ;  /* 0x0000000000202947 */ /* 0x002ff00003800000 */
        /* <DEDUP_REMOVED lines=8> */
.L_x_5925:
[----:B------:R-:W-:Y:S05]  /*0c00*/  BSYNC.RECONVERGENT B0 ;  /* 0x0000000000007941 */ /* 0x000fea0003800200 */
.L_x_5924:
        /* <DEDUP_REMOVED lines=16> */
.L_x_5927:
[----:B------:R-:W-:Y:S05]  /*0d10*/  BSYNC.RECONVERGENT B0 ;  /* 0x0000000000007941 */ /* 0x000fea0003800200 */
.L_x_5926:
        /* <DEDUP_REMOVED lines=15> */
.L_x_5929:
[----:B------:R-:W-:Y:S05]  /*0e10*/  BSYNC.RECONVERGENT B0 ;  /* 0x0000000000007941 */ /* 0x000fea0003800200 */
.L_x_5928:
        /* <DEDUP_REMOVED lines=15> */
.L_x_5931:
[----:B------:R-:W-:Y:S05]  /*0f10*/  BSYNC.RECONVERGENT B0 ;  /* 0x0000000000007941 */ /* 0x000fea0003800200 */
.L_x_5930:
[-C--:B------:R-:W-:Y:S01]  /*0f20*/  ISETP.GE.OR P1, PT, R19, R146.reuse, P6 ;  /* 0x000000921300720c */ /* 0x080fe20003726670 */
[----:B---3-5:R-:W-:Y:S01]  /*0f30*/  @!P5 IMAD.MOV.U32 R9, RZ, RZ, -0x800000 ;  /* 0xff800000ff09d424 */ /* 0x028fe200078e00ff */
[----:B------:R-:W-:Y:S01]  /*0f40*/  IADD3 R11, P0, PT, R3, R11, RZ ;  /* 0x0000000b030b7210 */ /* 0x000fe20007f1e0ff */
        /* <DEDUP_REMOVED lines=10> */
[----:B-12---:R-:W-:Y:S05]  /*0ff0*/  @P6 RET.REL.NODEC R144 `(_ZN5flash24flash_fwd_splitkv_kernelI23Flash_fwd_kernel_traitsILi96ELi64ELi128ELi4ELb0ELb0EN7cutlass6half_tE19Flash_kernel_traitsILi96ELi64ELi128ELi4ES3_EELb0ELb1ELb1ELb0ELb0ELb0ELb1ELb1EEEvNS_16Flash_fwd_paramsE) ;  /* 0xfffffff090006950 */ /* 0x006fea0003c3ffff */
[----:B------:R-:W-:Y:S02]  /*1000*/  MOV R5, 0xff800000 ;  /* 0xff80000000057802 */ /* 0x000fe40000000f00 */
[----:B------:R-:W-:-:S03]  /*1010*/  MOV R145, 0x0 ;  /* 0x0000000000917802 */ /* 0x000fc60000000f00 */
[----:B------:R1:W-:Y:S02]  /*1020*/  ST.E desc[UR4][R2.64+0xc0], R5 ;  /* 0x0000c00502007985 */ /* 0x0003e4000c101904 */
[----:B-1----:R-:W-:Y:S05]  /*1030*/  RET.REL.NODEC R144 `(_ZN5flash24flash_fwd_splitkv_kernelI23Flash_fwd_kernel_traitsILi96ELi64ELi128ELi4ELb0ELb0EN7cutlass6half_tE19Flash_kernel_traitsILi96ELi64ELi128ELi4ES3_EELb0ELb1ELb1ELb0ELb0ELb0ELb1ELb1EEEvNS_16Flash_fwd_paramsE) ;  /* 0xffffffec90f07950 */ /* 0x002fea0003c3ffff */
.L_x_5923:
        /* <DEDUP_REMOVED lines=56> */
[----:B----4-:R-:W-:-:S06]  /*13c0*/  VIADD R18, R18, 0xffffffe ;  /* 0x0ffffffe12127836 */ /* 0x010fcc0000000000 */
[----:B------:R-:W1:Y:S01]  /*13d0*/  F2I.FTZ.U32.TRUNC.NTZ R21, R18 ;  /* 0x0000001200157305 */ /* 0x000e62000021f000 */
[----:B------:R-:W-:Y:S01]  /*13e0*/  IMAD.MOV.U32 R20, RZ, RZ, RZ ;  /* 0x000000ffff147224 */ /* 0x000fe200078e00ff */
[----:B------:R-:W-:Y:S02]  /*13f0*/  IABS R5, R148 ;  /* 0x0000009400057213 */ /* 0x000fe40000000000 */
[----:B------:R-:W-:Y:S02]  /*1400*/  IABS R4, R7 ;  /* 0x0000000700047213 */ /* 0x000fe40000000000 */
[----:B-1----:R-:W-:-:S05]  /*1410*/  IADD3 R3, PT, PT, RZ, -R21, RZ ;  /* 0x80000015ff037210 */ /* 0x002fca0007ffe0ff */
        /* <DEDUP_REMOVED lines=14> */
[----:B------:R-:W-:-:S04]  /*1500*/  @P2 IADD3 R3, PT, PT, R3, 0x1, RZ ;  /* 0x0000000103032810 */ /* 0x000fc80007ffe0ff */
[----:B------:R-:W-:Y:S01]  /*1510*/  MOV R9, R3 ;  /* 0x0000000300097202 */ /* 0x000fe20000000f00 */
[----:B------:R-:W-:-:S04]  /*1520*/  IMAD R3, R137, R6, RZ ;  /* 0x0000000689037224 */ /* 0x000fc800078e02ff */
[----:B------:R-:W-:Y:S01]  /*1530*/  @!P0 IMAD.MOV R9, RZ, RZ, -R9 ;  /* 0x000000ffff098224 */ /* 0x000fe200078e0a09 */
[----:B------:R-:W-:Y:S02]  /*1540*/  @!P1 LOP3.LUT R9, RZ, R7, RZ, 0x33, !PT ;  /* 0x00000007ff099212 */ /* 0x000fe400078e33ff */
[----:B--2---:R-:W-:Y:S01]  /*1550*/  SHF.R.S32.HI R5, RZ, 0x1f, R2 ;  /* 0x0000001fff057819 */ /* 0x004fe20000011402 */
[-C--:B---3--:R-:W-:Y:S02]  /*1560*/  IMAD R4, R13, R2.reuse, RZ ;  /* 0x000000020d047224 */ /* 0x088fe400078e02ff */
[----:B------:R-:W-:Y:S01]  /*1570*/  IMAD.WIDE.U32 R10, R12, R2, RZ ;  /* 0x000000020c0a7225 */ /* 0x000fe200078e00ff */
[----:B------:R-:W-:-:S03]  /*1580*/  SHF.R.S32.HI R13, RZ, 0x1f, R6 ;  /* 0x0000001fff0d7819 */ /* 0x000fc60000011406 */
[----:B------:R-:W-:-:S04]  /*1590*/  IMAD R4, R12, R5, R4 ;  /* 0x000000050c047224 */ /* 0x000fc800078e0204 */
[----:B------:R-:W-:Y:S02]  /*15a0*/  IMAD.IADD R11, R11, 0x1, R4 ;  /* 0x000000010b0b7824 */ /* 0x000fe400078e0204 */
        /* <DEDUP_REMOVED lines=14> */
.L_x_5933:
        /* <DEDUP_REMOVED lines=34> */
[----:B------:R-:W-:Y:S01]  /*18b0*/  ISETP.GE.U32.AND P5, PT, R4, R3, PT ;  /* 0x000000030400720c */ /* 0x000fe20003fa6070 */
[----:B------:R-:W-:Y:S01]  /*18c0*/  @!P3 IMAD R5, R18, R2, R5 ;  /* 0x000000021205b224 */ /* 0x000fe200078e0205 */
[----:B------:R-:W-:Y:S01]  /*18d0*/  LOP3.LUT R3, R148, R7, RZ, 0x3c, !PT ;  /* 0x0000000794037212 */ /* 0x000fe200078e3cff */
[-C--:B------:R-:W-:Y:S02]  /*18e0*/  @P3 IMAD R2, R137, R6.reuse, RZ ;  /* 0x0000000689023224 */ /* 0x080fe400078e02ff */
[----:B------:R-:W-:Y:S01]  /*18f0*/  @P3 IMAD.WIDE.U32 R18, R136, R6, RZ ;  /* 0x0000000688123225 */ /* 0x000fe200078e00ff */
[----:B------:R-:W-:Y:S02]  /*1900*/  ISETP.GE.AND P1, PT, R3, RZ, PT ;  /* 0x000000ff0300720c */ /* 0x000fe40003f26270 */
[----:B------:R-:W-:Y:S02]  /*1910*/  ISETP.NE.AND P0, PT, R7, RZ, PT ;  /* 0x000000ff0700720c */ /* 0x000fe40003f05270 */
[----:B------:R-:W-:Y:S01]  /*1920*/  @!P3 IADD3 R5, PT, PT, R21, R5, RZ ;  /* 0x000000051505b210 */ /* 0x000fe20007ffe0ff */
[----:B------:R-:W-:Y:S01]  /*1930*/  @P3 IMAD.IADD R5, R19, 0x1, R2 ;  /* 0x0000000113053824 */ /* 0x000fe200078e0202 */
[----:B------:R-:W-:-:S02]  /*1940*/  @!P3 MOV R8, R20 ;  /* 0x000000140008b202 */ /* 0x000fc40000000f00 */
[----:B------:R-:W-:Y:S02]  /*1950*/  LEA R6, R60, 0xffffff80, 0x7 ;  /* 0xffffff803c067811 */ /* 0x000fe400078e38ff */
[----:B------:R-:W-:Y:S02]  /*1960*/  @P3 MOV R8, R18 ;  /* 0x0000001200083202 */ /* 0x000fe40000000f00 */
[----:B------:R-:W-:Y:S01]  /*1970*/  @!P2 IADD3 R9, PT, PT, R9, 0x1, RZ ;  /* 0x000000010909a810 */ /* 0x000fe20007ffe0ff */
[----:B------:R-:W-:Y:S01]  /*1980*/  IMAD R4, R137, R6, RZ ;  /* 0x0000000689047224 */ /* 0x000fe200078e02ff */
[----:B------:R-:W-:Y:S01]  /*1990*/  SHF.R.S32.HI R13, RZ, 0x1f, R6 ;  /* 0x0000001fff0d7819 */ /* 0x000fe20000011406 */
[----:B------:R-:W-:Y:S01]  /*19a0*/  @!P3 IMAD R2, R139, R11, RZ ;  /* 0x0000000b8b02b224 */ /* 0x000fe200078e02ff */
[----:B------:R-:W-:Y:S01]  /*19b0*/  @!P3 SHF.R.S32.HI R3, RZ, 0x1f, R11 ;  /* 0x0000001fff03b819 */ /* 0x000fe2000001140b */
[----:B------:R-:W-:Y:S01]  /*19c0*/  IMAD.MOV.U32 R18, RZ, RZ, R8 ;  /* 0x000000ffff127224 */ /* 0x000fe200078e0008 */
[----:B------:R-:W-:-:S02]  /*19d0*/  MOV R19, R5 ;  /* 0x0000000500137202 */ /* 0x000fc40000000f00 */
[----:B------:R-:W-:Y:S01]  /*19e0*/  @P5 IADD3 R9, PT, PT, R9, 0x1, RZ ;  /* 0x0000000109095810 */ /* 0x000fe20007ffe0ff */
[----:B------:R-:W-:Y:S02]  /*19f0*/  IMAD R4, R13, R136, R4 ;  /* 0x000000880d047224 */ /* 0x000fe400078e0204 */
[----:B------:R-:W-:Y:S01]  /*1a00*/  IMAD.WIDE.U32 R18, R136, R6, R18 ;  /* 0x0000000688127225 */ /* 0x000fe200078e0012 */
[----:B------:R-:W-:Y:S02]  /*1a10*/  @!P1 IADD3 R9, PT, PT, -R9, RZ, RZ ;  /* 0x000000ff09099210 */ /* 0x000fe40007ffe1ff */
        /* <DEDUP_REMOVED lines=18> */
[----:B------:R-:W-:Y:S01]  /*1b40*/  IMAD.IADD R3, R9, 0x1, R3 ;  /* 0x0000000109037824 */ /* 0x000fe200078e0203 */
[----:B------:R-:W-:Y:S02]  /*1b50*/  @P3 IADD3 R18, PT, PT, R11, R5, RZ ;  /* 0x000000050b123210 */ /* 0x000fe40007ffe0ff */
[----:B------:R-:W-:Y:S02]  /*1b60*/  @P3 MOV R22, R10 ;  /* 0x0000000a00163202 */ /* 0x000fe40000000f00 */
.L_x_5934:
[----:B------:R-:W-:Y:S05]  /*1b70*/  BSYNC.RECONVERGENT B0 ;  /* 0x0000000000007941 */ /* 0x000fea0003800200 */
.L_x_5932:
        /* <DEDUP_REMOVED lines=19> */
[----:B------:R-:W-:Y:S01]  /*1cb0*/  IMAD.HI.U32 R15, R25, R15, R24 ;  /* 0x0000000f190f7227 */ /* 0x000fe200078e0018 */
[----:B------:R-:W1:Y:S03]  /*1cc0*/  S2R R105, SR_CgaCtaId ;  /* 0x0000000000697919 */ /* 0x000e660000008800 */
[----:B------:R-:W-:Y:S02]  /*1cd0*/  IMAD.MOV R5, RZ, RZ, -R5 ;  /* 0x000000ffff057224 */ /* 0x000fe400078e0a05 */
[----:B------:R-:W-:-:S04]  /*1ce0*/  IMAD.HI.U32 R15, R15, R12, RZ ;  /* 0x0000000c0f0f7227 */ /* 0x000fc800078e00ff */
[----:B------:R-:W-:-:S05]  /*1cf0*/  IMAD R5, R15, R5, R12 ;  /* 0x000000050f057224 */ /* 0x000fca00078e020c */
[----:B------:R-:W-:Y:S01]  /*1d00*/  ISETP.GT.U32.AND P3, PT, R2, R5, PT ;  /* 0x000000050200720c */ /* 0x000fe20003f64070 */
[----:B------:R-:W-:Y:S01]  /*1d10*/  IMAD.MOV.U32 R14, RZ, RZ, RZ ;  /* 0x000000ffff0e7224 */ /* 0x000fe200078e00ff */
[----:B------:R-:W-:Y:S01]  /*1d20*/  MOV R12, 0x400 ;  /* 0x00000400000c7802 */ /* 0x000fe20000000f00 */
[----:B------:R-:W-:-:S04]  /*1d30*/  IMAD.SHL.U32 R102, R64, 0x10, RZ ;  /* 0x0000001040667824 */ /* 0x000fc800078e00ff */
[----:B------:R1:W5:Y:S06]  /*1d40*/  @P4 LD.E R14, desc[UR4][R32.64] ;  /* 0x00000004200e4980 */ /* 0x00036c000c101900 */
[----:B------:R-:W-:Y:S02]  /*1d50*/  @!P3 IMAD.IADD R5, R5, 0x1, -R2 ;  /* 0x000000010505b824 */ /* 0x000fe400078e0a02 */
[----:B------:R-:W-:-:S03]  /*1d60*/  IMAD.SHL.U32 R23, R64, 0x20, RZ ;  /* 0x0000002040177824 */ /* 0x000fc600078e00ff */
[----:B------:R-:W-:Y:S02]  /*1d70*/  ISETP.GE.U32.AND P4, PT, R5, R2, PT ;  /* 0x000000020500720c */ /* 0x000fe40003f86070 */
[----:B------:R-:W-:Y:S02]  /*1d80*/  SHF.L.U32 R2, R64, 0x3, RZ ;  /* 0x0000000340027819 */ /* 0x000fe400000006ff */
[----:B-1----:R-:W-:Y:S02]  /*1d90*/  LEA R105, R105, R12, 0x18 ;  /* 0x0000000c69697211 */ /* 0x002fe400078ec0ff */
[----:B------:R-:W-:Y:S02]  /*1da0*/  LOP3.LUT R12, R2, 0x18, RZ, 0xc0, !PT ;  /* 0x00000018020c7812 */ /* 0x000fe400078ec0ff */
[----:B------:R-:W-:Y:S02]  /*1db0*/  LOP3.LUT R19, R148, R7, RZ, 0x3c, !PT ;  /* 0x0000000794137212 */ /* 0x000fe400078e3cff */
[----:B------:R-:W-:-:S02]  /*1dc0*/  SHF.R.U32.HI R104, RZ, 0x1, R64 ;  /* 0x00000001ff687819 */ /* 0x000fc40000011640 */
[----:B------:R-:W-:Y:S02]  /*1dd0*/  LOP3.LUT R24, R102, 0x3e00, RZ, 0xc0, !PT ;  /* 0x00003e0066187812 */ /* 0x000fe400078ec0ff */
[----:B------:R-:W-:Y:S01]  /*1de0*/  LOP3.LUT R5, R23, 0xc0, RZ, 0xc0, !PT ;  /* 0x000000c017057812 */ /* 0x000fe200078ec0ff */
[----:B------:R-:W-:Y:S01]  /*1df0*/  IMAD.SHL.U32 R100, R64, 0x4, RZ ;  /* 0x0000000440647824 */ /* 0x000fe200078e00ff */
[----:B------:R-:W-:Y:S02]  /*1e00*/  IADD3 R32, P1, PT, R12, R22, RZ ;  /* 0x000000160c207210 */ /* 0x000fe40007f3e0ff */
[----:B------:R-:W-:Y:S02]  /*1e10*/  ISETP.GE.AND P2, PT, R19, RZ, PT ;  /* 0x000000ff1300720c */ /* 0x000fe40003f46270 */
[--C-:B------:R-:W-:Y:S02]  /*1e20*/  LOP3.LUT R24, R24, 0x20, R23.reuse, 0xf8, !PT ;  /* 0x0000002018187812 */ /* 0x100fe400078ef817 */
[----:B------:R-:W-:Y:S01]  /*1e30*/  LOP3.LUT R19, R5, 0x8, R104, 0xf8, !PT ;  /* 0x0000000805137812 */ /* 0x000fe200078ef868 */
[----:B------:R-:W-:Y:S01]  /*1e40*/  @!P3 VIADD R15, R15, 0x1 ;  /* 0x000000010f0fb836 */ /* 0x000fe20000000000 */
[----:B------:R-:W-:Y:S01]  /*1e50*/  LOP3.LUT R102, R102, 0x100, RZ, 0xc0, !PT ;  /* 0x0000010066667812 */ /* 0x000fe200078ec0ff */
[----:B------:R-:W-:Y:S01]  /*1e60*/  IMAD.X R33, RZ, RZ, R18, P1 ;  /* 0x000000ffff217224 */ /* 0x000fe200008e0612 */
[----:B------:R-:W-:-:S02]  /*1e70*/  LOP3.LUT R103, R24, 0x100, R23, 0xf8, !PT ;  /* 0x0000010018677812 */ /* 0x000fc400078ef817 */
[----:B------:R-:W-:Y:S01]  /*1e80*/  LOP3.LUT R22, R19, 0x18, R100, 0x78, !PT ;  /* 0x0000001813167812 */ /* 0x000fe200078e7864 */
[----:B------:R-:W-:Y:S01]  /*1e90*/  IMAD R19, R13, R138, RZ ;  /* 0x0000008a0d137224 */ /* 0x000fe200078e02ff */
[----:B------:R-:W-:Y:S01]  /*1ea0*/  ISETP.NE.AND P1, PT, R7, RZ, PT ;  /* 0x000000ff0700720c */ /* 0x000fe20003f25270 */
[----:B------:R-:W-:Y:S01]  /*1eb0*/  @P4 VIADD R15, R15, 0x1 ;  /* 0x000000010f0f4836 */ /* 0x000fe20000000000 */
[----:B------:R-:W-:Y:S01]  /*1ec0*/  LOP3.LUT R102, R102, 0x20, R23, 0xf8, !PT ;  /* 0x0000002066667812 */ /* 0x000fe200078ef817 */
[C---:B------:R-:W-:Y:S01]  /*1ed0*/  IMAD R19, R6.reuse, R139, R19 ;  /* 0x0000008b06137224 */ /* 0x040fe200078e0213 */
[----:B------:R-:W-:Y:S01]  /*1ee0*/  LOP3.LUT R103, R103, R22, RZ, 0xfc, !PT ;  /* 0x0000001667677212 */ /* 0x000fe200078efcff */
[----:B------:R-:W-:-:S04]  /*1ef0*/  IMAD.WIDE.U32 R22, R6, R138, R32 ;  /* 0x0000008a06167225 */ /* 0x000fc800078e0020 */
[----:B------:R-:W-:-:S05]  /*1f00*/  IMAD.MOV.U32 R6, RZ, RZ, R15 ;  /* 0x000000ffff067224 */ /* 0x000fca00078e000f */
[----:B------:R-:W-:Y:S02]  /*1f10*/  @!P2 IADD3 R6, PT, PT, -R6, RZ, RZ ;  /* 0x000000ff0606a210 */ /* 0x000fe40007ffe1ff */
[----:B------:R-:W-:Y:S02]  /*1f20*/  @!P1 LOP3.LUT R6, RZ, R7, RZ, 0x33, !PT ;  /* 0x00000007ff069212 */ /* 0x000fe400078e33ff */
[----:B------:R-:W-:Y:S02]  /*1f30*/  SHF.R.S32.HI R115, RZ, 0x1f, R148 ;  /* 0x0000001fff737819 */ /* 0x000fe40000011494 */
[--C-:B------:R-:W-:Y:S01]  /*1f40*/  LOP3.LUT R5, R5, 0x8, R64.reuse, 0xf8, !PT ;  /* 0x0000000805057812 */ /* 0x100fe200078ef840 */
[----:B------:R-:W-:Y:S01]  /*1f50*/  IMAD.MOV.U32 R111, RZ, RZ, RZ ;  /* 0x000000ffff6f7224 */ /* 0x000fe200078e00ff */
[----:B------:R-:W-:Y:S02]  /*1f60*/  SHF.R.U32.HI R110, RZ, 0x2, R64 ;  /* 0x00000002ff6e7819 */ /* 0x000fe40000011640 */
[----:B------:R-:W-:Y:S01]  /*1f70*/  LOP3.LUT R5, R5, 0x18, R100, 0x78, !PT ;  /* 0x0000001805057812 */ /* 0x000fe200078e7864 */
[----:B------:R-:W-:-:S02]  /*1f80*/  IMAD.IADD R23, R23, 0x1, R19 ;  /* 0x0000000117177824 */ /* 0x000fc400078e0213 */
[----:B------:R-:W-:Y:S01]  /*1f90*/  IMAD R7, R29, R6, RZ ;  /* 0x000000061d077224 */ /* 0x000fe200078e02ff */
[----:B------:R-:W-:Y:S01]  /*1fa0*/  LOP3.LUT R102, R102, R5, RZ, 0xfc, !PT ;  /* 0x0000000566667212 */ /* 0x000fe200078efcff */
[----:B------:R-:W-:-:S04]  /*1fb0*/  IMAD.WIDE.U32 R22, R6, R28, R22 ;  /* 0x0000001c06167225 */ /* 0x000fc800078e0016 */
[----:B------:R-:W-:Y:S01]  /*1fc0*/  IMAD R143, R139, R110, RZ ;  /* 0x0000006e8b8f7224 */ /* 0x000fe200078e02ff */
[----:B------:R-:W-:-:S04]  /*1fd0*/  LOP3.LUT R19, R2, 0xc0, RZ, 0xc0, !PT ;  /* 0x000000c002137812 */ /* 0x000fc800078ec0ff */
[----:B------:R-:W-:Y:S01]  /*1fe0*/  LOP3.LUT R19, R19, 0x18, R64, 0xf8, !PT ;  /* 0x0000001813137812 */ /* 0x000fe200078ef840 */
[----:B------:R-:W-:-:S03]  /*1ff0*/  IMAD R141, R137, R110, RZ ;  /* 0x0000006e898d7224 */ /* 0x000fc600078e02ff */
[--C-:B------:R-:W-:Y:S02]  /*2000*/  LOP3.LUT R19, R19, 0x18, R2.reuse, 0x78, !PT ;  /* 0x0000001813137812 */ /* 0x100fe400078e7802 */
[----:B------:R-:W-:Y:S02]  /*2010*/  IADD3 R62, PT, PT, R60, -0x1, RZ ;  /* 0xffffffff3c3e7810 */ /* 0x000fe40007ffe0ff */
        /* <DEDUP_REMOVED lines=16> */
[----:B------:R-:W-:Y:S01]  /*2120*/  IADD3 R24, P1, PT, R12, R0, RZ ;  /* 0x000000000c187210 */ /* 0x000fe20007f3e0ff */
[----:B------:R-:W-:-:S04]  /*2130*/  IMAD R15, R27, R148, RZ ;  /* 0x000000941b0f7224 */ /* 0x000fc800078e02ff */
[----:B------:R-:W-:Y:S02]  /*2140*/  IMAD.X R25, RZ, RZ, R18, P1 ;  /* 0x000000ffff197224 */ /* 0x000fe400008e0612 */
[----:B------:R-:W-:Y:S02]  /*2150*/  IMAD R15, R26, R115, R15 ;  /* 0x000000731a0f7224 */ /* 0x000fe400078e020f */
[----:B------:R-:W-:Y:S01]  /*2160*/  IMAD.WIDE.U32 R26, R148, R26, R24 ;  /* 0x0000001a941a7225 */ /* 0x000fe200078e0018 */
[----:B------:R-:W-:Y:S02]  /*2170*/  IADD3 R24, P0, PT, R12, R4, RZ ;  /* 0x000000040c187210 */ /* 0x000fe40007f1e0ff */
[----:B------:R-:W-:Y:S01]  /*2180*/  SHF.R.S32.HI R0, RZ, 0x1f, R6 ;  /* 0x0000001fff007819 */ /* 0x000fe20000011406 */
[----:B------:R-:W-:Y:S01]  /*2190*/  IMAD.WIDE.U32 R4, R145, 0x40, R110 ;  /* 0x0000004091047825 */ /* 0x000fe200078e006e */
[----:B------:R-:W-:-:S03]  /*21a0*/  IADD3 R27, PT, PT, R27, R15, RZ ;  /* 0x0000000f1b1b7210 */ /* 0x000fc60007ffe0ff */
[----:B------:R-:W-:Y:S02]  /*21b0*/  IMAD.X R25, RZ, RZ, R3, P0 ;  /* 0x000000ffff197224 */ /* 0x000fe400000e0603 */
[----:B------:R-:W-:Y:S02]  /*21c0*/  IMAD R7, R0, R28, R7 ;  /* 0x0000001c00077224 */ /* 0x000fe400078e0207 */
[----:B------:R-:W-:Y:S01]  /*21d0*/  IMAD R3, R5, R20, RZ ;  /* 0x0000001405037224 */ /* 0x000fe200078e02ff */
[----:B------:R-:W-:Y:S01]  /*21e0*/  SHF.R.S32.HI R18, RZ, 0x1f, R73 ;  /* 0x0000001fff127819 */ /* 0x000fe20000011449 */
[----:B------:R-:W-:Y:S01]  /*21f0*/  IMAD.IADD R23, R23, 0x1, R7 ;  /* 0x0000000117177824 */ /* 0x000fe200078e0207 */
[C---:B------:R-:W-:Y:S01]  /*2200*/  SHF.L.U64.HI R71, R20.reuse, 0x5, R21 ;  /* 0x0000000514477819 */ /* 0x040fe20000010215 */
[----:B------:R-:W-:Y:S02]  /*2210*/  IMAD.SHL.U32 R70, R20, 0x20, RZ ;  /* 0x0000002014467824 */ /* 0x000fe400078e00ff */
[----:B------:R-:W-:-:S02]  /*2220*/  IMAD R3, R4, R21, R3 ;  /* 0x0000001504037224 */ /* 0x000fc400078e0203 */
[----:B------:R-:W-:Y:S01]  /*2230*/  IMAD.WIDE.U32 R20, R4, R20, R26 ;  /* 0x0000001404147225 */ /* 0x000fe200078e001a */
[----:B------:R-:W-:-:S03]  /*2240*/  LEA.HI R4, R18, R73, RZ, 0x7 ;  /* 0x0000004912047211 */ /* 0x000fc600078f38ff */
[----:B------:R-:W-:Y:S01]  /*2250*/  IMAD.WIDE.U32 R22, R110, R138, R22 ;  /* 0x0000008a6e167225 */ /* 0x000fe200078e0016 */
[----:B------:R-:W-:-:S03]  /*2260*/  SHF.R.S32.HI R4, RZ, 0x7, R4 ;  /* 0x00000007ff047819 */ /* 0x000fc60000011404 */
[----:B------:R-:W-:Y:S01]  /*2270*/  IMAD.IADD R143, R23, 0x1, R143 ;  /* 0x00000001178f7824 */ /* 0x000fe200078e028f */
[C---:B----4-:R-:W-:Y:S02]  /*2280*/  LEA R142, P0, R22.reuse, R10, 0x1 ;  /* 0x0000000a168e7211 */ /* 0x050fe400078008ff */
[----:B------:R-:W-:Y:S02]  /*2290*/  VIMNMX R69, PT, PT, R135, R4, !PT ;  /* 0x0000000487457248 */ /* 0x000fe40007fe0100 */
[----:B------:R-:W-:Y:S02]  /*22a0*/  LEA.HI.X R143, R22, R11, R143, 0x1, P0 ;  /* 0x0000000b168f7211 */ /* 0x000fe400000f0c8f */
[----:B------:R-:W-:Y:S01]  /*22b0*/  ISETP.GT.AND P0, PT, R60, R69, PT ;  /* 0x000000453c00720c */ /* 0x000fe20003f04270 */
[----:B------:R-:W-:Y:S01]  /*22c0*/  IMAD.WIDE.U32 R24, R110, R136, R24 ;  /* 0x000000886e187225 */ /* 0x000fe200078e0018 */
[----:B------:R-:W-:-:S03]  /*22d0*/  LEA R112, P2, R20, R8, 0x1 ;  /* 0x0000000814707211 */ /* 0x000fc600078408ff */
[----:B------:R-:W-:Y:S01]  /*22e0*/  IMAD.IADD R3, R21, 0x1, R3 ;  /* 0x0000000115037824 */ /* 0x000fe200078e0203 */
[----:B------:R-:W-:Y:S01]  /*22f0*/  LEA R140, P1, R24, R16, 0x1 ;  /* 0x00000010188c7211 */ /* 0x000fe200078208ff */
[----:B------:R-:W-:Y:S01]  /*2300*/  IMAD.IADD R141, R25, 0x1, R141 ;  /* 0x00000001198d7824 */ /* 0x000fe200078e028d */
[----:B------:R-:W-:Y:S02]  /*2310*/  LEA.HI R101, R101, R101, RZ, 0x1 ;  /* 0x0000006565657211 */ /* 0x000fe400078f08ff */
[----:B------:R-:W-:Y:S02]  /*2320*/  LEA.HI.X R113, R20, R9, R3, 0x1, P2 ;  /* 0x0000000914717211 */ /* 0x000fe400010f0c03 */
[----:B------:R-:W-:Y:S02]  /*2330*/  LEA.HI.X R141, R24, R17, R141, 0x1, P1 ;  /* 0x00000011188d7211 */ /* 0x000fe400008f0c8d */
[C---:B------:R-:W-:Y:S02]  /*2340*/  LOP3.LUT R10, R12.reuse, 0x20, RZ, 0xfc, !PT ;  /* 0x000000200c0a7812 */ /* 0x040fe400078efcff */
        /* <DEDUP_REMOVED lines=14> */
[----:B-----5:R-:W-:Y:S01]  /*2430*/  IADD3 R14, PT, PT, R55, R14, RZ ;  /* 0x0000000e370e7210 */ /* 0x020fe20007ffe0ff */
[C---:B------:R-:W-:Y:S01]  /*2440*/  VIADD R97, R110.reuse, 0x20 ;  /* 0x000000206e617836 */ /* 0x040fe20000000000 */
[----:B------:R-:W-:Y:S01]  /*2450*/  SHF.R.S32.HI R101, RZ, 0x1, R101 ;  /* 0x00000001ff657819 */ /* 0x000fe20000011465 */
[----:B------:R-:W-:Y:S01]  /*2460*/  VIADD R95, R110, 0x60 ;  /* 0x000000606e5f7836 */ /* 0x000fe20000000000 */
[----:B------:R-:W-:Y:S01]  /*2470*/  SHF.R.S32.HI R8, RZ, 0x1f, R98 ;  /* 0x0000001fff087819 */ /* 0x000fe20000011462 */
        /* <DEDUP_REMOVED lines=19> */
[-C--:B----4-:R-:W-:Y:S01]  /*25b0*/  IMAD R11, R119, R98.reuse, RZ ;  /* 0x00000062770b7224 */ /* 0x090fe200078e02ff */
[C---:B------:R-:W-:Y:S01]  /*25c0*/  SHF.L.U64.HI R85, R120.reuse, 0x5, R121 ;  /* 0x0000000578557819 */ /* 0x040fe20000010279 */
[----:B------:R-:W-:Y:S01]  /*25d0*/  IMAD.IADD R25, R25, 0x1, R7 ;  /* 0x0000000119197824 */ /* 0x000fe200078e0207 */
[----:B------:R-:W-:Y:S01]  /*25e0*/  SHF.L.U32 R87, R120, 0x5, RZ ;  /* 0x0000000578577819 */ /* 0x000fe200000006ff */
[----:B------:R-:W-:Y:S02]  /*25f0*/  IMAD R7, R121, R98, RZ ;  /* 0x0000006279077224 */ /* 0x000fe400078e02ff */
[C---:B------:R-:W-:Y:S02]  /*2600*/  IMAD R11, R118.reuse, R8, R11 ;  /* 0x00000008760b7224 */ /* 0x040fe400078e020b */
[----:B------:R-:W-:-:S04]  /*2610*/  IMAD.WIDE.U32 R28, R118, R98, R28 ;  /* 0x00000062761c7225 */ /* 0x000fc800078e001c */
[C---:B------:R-:W-:Y:S01]  /*2620*/  IMAD R7, R120.reuse, R8, R7 ;  /* 0x0000000878077224 */ /* 0x040fe200078e0207 */
[----:B------:R-:W-:Y:S01]  /*2630*/  IADD3 R29, PT, PT, R29, R11, RZ ;  /* 0x0000000b1d1d7210 */ /* 0x000fe20007ffe0ff */
[----:B------:R-:W-:-:S04]  /*2640*/  IMAD.WIDE.U32 R26, R120, R98, R24 ;  /* 0x00000062781a7225 */ /* 0x000fc800078e0018 */
[-C--:B------:R-:W-:Y:S02]  /*2650*/  IMAD R15, R23, R6.reuse, RZ ;  /* 0x00000006170f7224 */ /* 0x080fe400078e02ff */
[----:B------:R-:W-:Y:S02]  /*2660*/  IMAD R11, R17, R6, RZ ;  /* 0x00000006110b7224 */ /* 0x000fe400078e02ff */
[----:B------:R-:W-:Y:S02]  /*2670*/  IMAD.IADD R27, R27, 0x1, R7 ;  /* 0x000000011b1b7824 */ /* 0x000fe400078e0207 */
[----:B------:R-:W-:Y:S01]  /*2680*/  IMAD R7, R22, R0, R15 ;  /* 0x0000000016077224 */ /* 0x000fe200078e020f */
[----:B------:R-:W-:Y:S01]  /*2690*/  SHF.R.S32.HI R15, RZ, 0x1f, R73 ;  /* 0x0000001fff0f7819 */ /* 0x000fe20000011449 */
[----:B------:R-:W-:-:S04]  /*26a0*/  IMAD.WIDE.U32 R24, R6, R22, R28 ;  /* 0x0000001606187225 */ /* 0x000fc800078e001c */
[----:B------:R-:W-:Y:S01]  /*26b0*/  IMAD R0, R16, R0, R11 ;  /* 0x0000000010007224 */ /* 0x000fe200078e020b */
[----:B------:R-:W-:Y:S01]  /*26c0*/  IADD3 R11, P0, PT, -R73, R110, RZ ;  /* 0x0000006e490b7210 */ /* 0x000fe20007f1e1ff */
[----:B------:R-:W-:-:S04]  /*26d0*/  IMAD.WIDE.U32 R22, R6, R16, R26 ;  /* 0x0000001006167225 */ /* 0x000fc800078e001a */
[-C--:B------:R-:W-:Y:S01]  /*26e0*/  IMAD R17, R14, R101.reuse, RZ ;  /* 0x000000650e117224 */ /* 0x080fe200078e02ff */
[----:B------:R-:W-:Y:S01]  /*26f0*/  IADD3 R23, PT, PT, R23, R0, RZ ;  /* 0x0000000017177210 */ /* 0x000fe20007ffe0ff */
[----:B------:R-:W-:Y:S02]  /*2700*/  IMAD R6, R110, R101, R100 ;  /* 0x000000656e067224 */ /* 0x000fe400078e0264 */
[----:B------:R-:W-:Y:S01]  /*2710*/  IMAD.X R15, RZ, RZ, ~R15, P0 ;  /* 0x000000ffff0f7224 */ /* 0x000fe200000e0e0f */
[----:B------:R-:W-:Y:S01]  /*2720*/  SHF.R.S32.HI R79, RZ, 0x1f, R17 ;  /* 0x0000001fff4f7819 */ /* 0x000fe20000011411 */
[----:B------:R-:W-:Y:S01]  /*2730*/  IMAD.IADD R25, R25, 0x1, R7 ;  /* 0x0000000119197824 */ /* 0x000fe200078e0207 */
[----:B------:R-:W-:Y:S01]  /*2740*/  IADD3 R16, P0, PT, R17, R6, RZ ;  /* 0x0000000611107210 */ /* 0x000fe20007f1e0ff */
[C---:B------:R-:W-:Y:S01]  /*2750*/  IMAD R75, R15.reuse, R118, RZ ;  /* 0x000000760f4b7224 */ /* 0x040fe200078e02ff */
[----:B------:R-:W-:Y:S01]  /*2760*/  IADD3 R0, PT, PT, R100, R6, RZ ;  /* 0x0000000664007210 */ /* 0x000fe20007ffe0ff */
[----:B------:R-:W-:Y:S01]  /*2770*/  IMAD R15, R15, R120, RZ ;  /* 0x000000780f0f7224 */ /* 0x000fe200078e02ff */
[----:B------:R-:W-:Y:S01]  /*2780*/  LEA.HI.X.SX32 R7, R6, R79, 0x1, P0 ;  /* 0x0000004f06077211 */ /* 0x000fe200000f0eff */
[-C--:B------:R-:W-:Y:S01]  /*2790*/  IMAD R75, R119, R11.reuse, R75 ;  /* 0x0000000b774b7224 */ /* 0x080fe200078e024b */
[----:B------:R-:W-:Y:S01]  /*27a0*/  IADD3 R78, P0, PT, R17, R0, RZ ;  /* 0x00000000114e7210 */ /* 0x000fe20007f1e0ff */
[----:B------:R-:W-:-:S03]  /*27b0*/  IMAD.WIDE.U32 R24, R118, R11, R24 ;  /* 0x0000000b76187225 */ /* 0x000fc600078e0018 */
[----:B------:R-:W-:Y:S01]  /*27c0*/  LEA.HI.X.SX32 R79, R0, R79, 0x1, P0 ;  /* 0x0000004f004f7211 */ /* 0x000fe200000f0eff */
[-C--:B------:R-:W-:Y:S01]  /*27d0*/  IMAD R15, R121, R11.reuse, R15 ;  /* 0x0000000b790f7224 */ /* 0x080fe200078e020f */
        /* <DEDUP_REMOVED lines=19> */
.L_x_6004:
        /* <DEDUP_REMOVED lines=18> */
.L_x_5937:
[----:B------:R-:W-:Y:S05]  /*2a30*/  BSYNC.RECONVERGENT B0 ;  /* 0x0000000000007941 */ /* 0x000fea0003800200 */
.L_x_5936:
        /* <DEDUP_REMOVED lines=15> */
.L_x_5939:
[----:B------:R-:W-:Y:S05]  /*2b30*/  BSYNC.RECONVERGENT B0 ;  /* 0x0000000000007941 */ /* 0x000fea0003800200 */
.L_x_5938:
        /* <DEDUP_REMOVED lines=18> */
.L_x_5941:
[----:B------:R-:W-:Y:S05]  /*2c60*/  BSYNC.RECONVERGENT B0 ;  /* 0x0000000000007941 */ /* 0x000fea0003800200 */
.L_x_5940:
        /* <DEDUP_REMOVED lines=17> */
.L_x_5943:
[----:B------:R-:W-:Y:S05]  /*2d80*/  BSYNC.RECONVERGENT B0 ;  /* 0x0000000000007941 */ /* 0x000fea0003800200 */
.L_x_5942:
        /* <DEDUP_REMOVED lines=27> */
.L_x_5947:
[----:B------:R-:W-:Y:S05]  /*2f40*/  BSYNC.RECONVERGENT B0 ;  /* 0x0000000000007941 */ /* 0x000fea0003800200 */
.L_x_5946:
        /* <DEDUP_REMOVED lines=15> */
.L_x_5949:
[----:B------:R-:W-:Y:S05]  /*3040*/  BSYNC.RECONVERGENT B0 ;  /* 0x0000000000007941 */ /* 0x000fea0003800200 */
.L_x_5948:
        /* <DEDUP_REMOVED lines=15> */
.L_x_5951:
[----:B------:R-:W-:Y:S05]  /*3140*/  BSYNC.RECONVERGENT B0 ;  /* 0x0000000000007941 */ /* 0x000fea0003800200 */
.L_x_5950:
        /* <DEDUP_REMOVED lines=19> */
.L_x_5945:
        /* <DEDUP_REMOVED lines=62> */
.L_x_5957:
[----:B------:R-:W-:Y:S05]  /*3660*/  BSYNC.RECONVERGENT B0 ;  /* 0x0000000000007941 */ /* 0x000fea0003800200 */
.L_x_5956:
        /* <DEDUP_REMOVED lines=52> */
.L_x_5959:
[----:B------:R-:W-:Y:S05]  /*39b0*/  BSYNC.RECONVERGENT B0 ;  /* 0x0000000000007941 */ /* 0x000fea0003800200 */
.L_x_5958:
        /* <DEDUP_REMOVED lines=51> */
.L_x_5955:
[----:B------:R-:W-:Y:S05]  /*3cf0*/  BSYNC.RECONVERGENT B1 ;  /* 0x0000000000017941 */ /* 0x000fea0003800200 */
.L_x_5954:
        /* <DEDUP_REMOVED lines=67> */
.L_x_5963:
[----:B------:R-:W-:Y:S05]  /*4130*/  BSYNC.RECONVERGENT B0 ;  /* 0x0000000000007941 */ /* 0x000fea0003800200 */
.L_x_5962:
        /* <DEDUP_REMOVED lines=52> */
.L_x_5965:
[----:B------:R-:W-:Y:S05]  /*4480*/  BSYNC.RECONVERGENT B0 ;  /* 0x0000000000007941 */ /* 0x000fea0003800200 */
.L_x_5964:
        /* <DEDUP_REMOVED lines=51> */
.L_x_5961:
[----:B------:R-:W-:Y:S05]  /*47c0*/  BSYNC.RECONVERGENT B1 ;  /* 0x0000000000017941 */ /* 0x000fea0003800200 */
.L_x_5960:
        /* <DEDUP_REMOVED lines=65> */
.L_x_5969:
[----:B------:R-:W-:Y:S05]  /*4be0*/  BSYNC.RECONVERGENT B0 ;  /* 0x0000000000007941 */ /* 0x000fea0003800200 */
.L_x_5968:
        /* <DEDUP_REMOVED lines=52> */
.L_x_5971:
[----:B------:R-:W-:Y:S05]  /*4f30*/  BSYNC.RECONVERGENT B0 ;  /* 0x0000000000007941 */ /* 0x000fea0003800200 */
.L_x_5970:
        /* <DEDUP_REMOVED lines=51> */
.L_x_5967:
[----:B------:R-:W-:Y:S05]  /*5270*/  BSYNC.RECONVERGENT B1 ;  /* 0x0000000000017941 */ /* 0x000fea0003800200 */
.L_x_5966:
        /* <DEDUP_REMOVED lines=68> */
.L_x_5975:
[----:B------:R-:W-:Y:S05]  /*56c0*/  BSYNC.RECONVERGENT B0 ;  /* 0x0000000000007941 */ /* 0x000fea0003800200 */
.L_x_5974:
        /* <DEDUP_REMOVED lines=52> */
.L_x_5977:
[----:B------:R-:W-:Y:S05]  /*5a10*/  BSYNC.RECONVERGENT B0 ;  /* 0x0000000000007941 */ /* 0x000fea0003800200 */
.L_x_5976:
        /* <DEDUP_REMOVED lines=51> */
.L_x_5973:
[----:B------:R-:W-:Y:S05]  /*5d50*/  BSYNC.RECONVERGENT B1 ;  /* 0x0000000000017941 */ /* 0x000fea0003800200 */
.L_x_5972:
[----:B------:R-:W2:Y:S02]  /*5d60*/  LD.E R3, desc[UR4][R116.64+0xd0] ;  /* 0x0000d00474037980 */ /* 0x000ea4000c101900 */
[----:B--2---:R-:W-:Y:S05]  /*5d70*/  IMAD.U32 R3, R3, -0x40, RZ ;  /* 0xffffffc003037824 */ /* 0x004fea00078e00ff */
[C---:B------:R-:W-:Y:S02]  /*5d80*/  LEA R16, P1, R3.reuse, R16, 0x1 ;  /* 0x0000001003107211 */ /* 0x040fe400078208ff */
[C---:B------:R-:W-:Y:S02]  /*5d90*/  LEA R52, P0, R3.reuse, R52, 0x1 ;  /* 0x0000003403347211 */ /* 0x040fe400078008ff */
[C---:B------:R-:W-:Y:S02]  /*5da0*/  LEA.HI.X.SX32 R17, R3.reuse, R17, 0x1, P1 ;  /* 0x0000001103117211 */ /* 0x040fe400008f0eff */
[----:B------:R-:W-:Y:S01]  /*5db0*/  LEA.HI.X.SX32 R53, R3, R53, 0x1, P0 ;  /* 0x0000003503357211 */ /* 0x000fe200000f0eff */
[----:B------:R-:W-:Y:S05]  /*5dc0*/  BRA `(.L_x_5952) ;  /* 0x0000004400fc7947 */ /* 0x000fea0003800000 */
.L_x_5953:
        /* <DEDUP_REMOVED lines=99> */
.L_x_5981:
[----:B------:R-:W-:Y:S05]  /*6400*/  BSYNC.RECONVERGENT B0 ;  /* 0x0000000000007941 */ /* 0x000fea0003800200 */
.L_x_5980:
        /* <DEDUP_REMOVED lines=93> */
.L_x_5983:
[----:B------:R-:W-:Y:S05]  /*69e0*/  BSYNC.RECONVERGENT B0 ;  /* 0x0000000000007941 */ /* 0x000fea0003800200 */
.L_x_5982:
        /* <DEDUP_REMOVED lines=92> */
.L_x_5979:
[----:B------:R-:W-:Y:S05]  /*6fb0*/  BSYNC.RECONVERGENT B1 ;  /* 0x0000000000017941 */ /* 0x000fea0003800200 */
.L_x_5978:
        /* <DEDUP_REMOVED lines=98> */
.L_x_5987:
[----:B------:R-:W-:Y:S05]  /*75e0*/  BSYNC.RECONVERGENT B0 ;  /* 0x0000000000007941 */ /* 0x000fea0003800200 */
.L_x_5986:
        /* <DEDUP_REMOVED lines=93> */
.L_x_5989:
[----:B------:R-:W-:Y:S05]  /*7bc0*/  BSYNC.RECONVERGENT B0 ;  /* 0x0000000000007941 */ /* 0x000fea0003800200 */
.L_x_5988:
        /* <DEDUP_REMOVED lines=92> */
.L_x_5985:
[----:B------:R-:W-:Y:S05]  /*8190*/  BSYNC.RECONVERGENT B1 ;  /* 0x0000000000017941 */ /* 0x000fea0003800200 */
.L_x_5984:
        /* <DEDUP_REMOVED lines=98> */
.L_x_5993:
[----:B------:R-:W-:Y:S05]  /*87c0*/  BSYNC.RECONVERGENT B0 ;  /* 0x0000000000007941 */ /* 0x000fea0003800200 */
.L_x_5992:
        /* <DEDUP_REMOVED lines=93> */
.L_x_5995:
[----:B------:R-:W-:Y:S05]  /*8da0*/  BSYNC.RECONVERGENT B0 ;  /* 0x0000000000007941 */ /* 0x000fea0003800200 */
.L_x_5994:
        /* <DEDUP_REMOVED lines=92> */
.L_x_5991:
[----:B------:R-:W-:Y:S05]  /*9370*/  BSYNC.RECONVERGENT B1 ;  /* 0x0000000000017941 */ /* 0x000fea0003800200 */
.L_x_5990:
        /* <DEDUP_REMOVED lines=101> */
.L_x_5999:
[----:B------:R-:W-:Y:S05]  /*99d0*/  BSYNC.RECONVERGENT B0 ;  /* 0x0000000000007941 */ /* 0x000fea0003800200 */
.L_x_5998:
        /* <DEDUP_REMOVED lines=92> */
.L_x_6001:
[----:B------:R-:W-:Y:S05]  /*9fa0*/  BSYNC.RECONVERGENT B0 ;  /* 0x0000000000007941 */ /* 0x000fea0003800200 */
.L_x_6000:
        /* <DEDUP_REMOVED lines=90> */
.L_x_5997:
[----:B------:R-:W-:Y:S05]  /*a550*/  BSYNC.RECONVERGENT B1 ;  /* 0x0000000000017941 */ /* 0x000fea0003800200 */
.L_x_5996:
[----:B------:R-:W3:Y:S02]  /*a560*/  LD.E R3, desc[UR4][R116.64+0xd0] ;  /* 0x0000d00474037980 */ /* 0x000ee4000c101900 */
[----:B---3--:R-:W-:Y:S05]  /*a570*/  IMAD.U32 R3, R3, -0x40, RZ ;  /* 0xffffffc003037824 */ /* 0x008fea00078e00ff */
[C---:B------:R-:W-:Y:S02]  /*a580*/  LEA R78, P1, R3.reuse, R78, 0x1 ;  /* 0x0000004e034e7211 */ /* 0x040fe400078208ff */
[C---:B------:R-:W-:Y:S02]  /*a590*/  LEA R76, P0, R3.reuse, R76, 0x1 ;  /* 0x0000004c034c7211 */ /* 0x040fe400078008ff */
[C---:B------:R-:W-:Y:S02]  /*a5a0*/  LEA.HI.X.SX32 R79, R3.reuse, R79, 0x1, P1 ;  /* 0x0000004f034f7211 */ /* 0x040fe400008f0eff */
[----:B------:R-:W-:Y:S09]  /*a5b0*/  LEA.HI.X.SX32 R77, R3, R77, 0x1, P0 ;  /* 0x0000004d034d7211 */ /* 0x000ff200000f0eff */
.L_x_5952:
[----:B------:R-:W-:Y:S05]  /*a5c0*/  BSYNC.RECONVERGENT B2 ;  /* 0x0000000000027941 */ /* 0x000fea0003800200 */
.L_x_5944:
        /* <DEDUP_REMOVED lines=101> */
.L_x_6003:
[----:B------:R-:W-:Y:S05]  /*ac20*/  BSYNC.RECONVERGENT B0 ;  /* 0x0000000000007941 */ /* 0x000fea0003800200 */
.L_x_6002:
[----:B------:R-:W-:Y:S05]  /*ac30*/  @P2 BRA `(.L_x_6004) ;  /* 0xffffff7c00342947 */ /* 0x000fea000383ffff */
.L_x_5935:
        /* <DEDUP_REMOVED lines=29> */
.L_x_6009:
[----:B------:R2:W-:Y:S02]  /*ae10*/  STS.128 [R63+0x2000], RZ ;  /* 0x002000ff3f007388 */ /* 0x0005e40000000c00 */
.L_x_6008:
[----:B------:R-:W-:Y:S05]  /*ae20*/  BSYNC.RECONVERGENT B0 ;  /* 0x0000000000007941 */ /* 0x000fea0003800200 */
.L_x_6007:
        /* <DEDUP_REMOVED lines=24> */
.L_x_6011:
[----:B------:R1:W-:Y:S01]  /*afb0*/  STS.128 [R63+0x2800], RZ ;  /* 0x002800ff3f007388 */ /* 0x0003e20000000c00 */
[----:B------:R-:W-:Y:S05]  /*afc0*/  BRA `(.L_x_6010) ;  /* 0x0000003800507947 */ /* 0x000fea0003800000 */
.L_x_6006:
        /* <DEDUP_REMOVED lines=84> */
.L_x_6018:
[----:B------:R-:W-:Y:S05]  /*b510*/  BSYNC.RECONVERGENT B0 ;  /* 0x0000000000007941 */ /* 0x000fea0003800200 */
.L_x_6017:
[----:B-----5:R-:W-:Y:S01]  /*b520*/  IMAD.MOV.U32 R6, RZ, RZ, R18 ;  /* 0x000000ffff067224 */ /* 0x020fe200078e0012 */
[----:B------:R-:W-:Y:S01]  /*b530*/  MOV R4, R16 ;  /* 0x0000001000047202 */ /* 0x000fe20000000f00 */
[----:B------:R-:W-:Y:S01]  /*b540*/  IMAD.MOV.U32 R7, RZ, RZ, R19 ;  /* 0x000000ffff077224 */ /* 0x000fe200078e0013 */
[----:B------:R-:W-:Y:S02]  /*b550*/  MOV R5, R17 ;  /* 0x0000001100057202 */ /* 0x000fe40000000f00 */
.L_x_6016:
[----:B------:R-:W-:Y:S05]  /*b560*/  BSYNC.RECONVERGENT B1 ;  /* 0x0000000000017941 */ /* 0x000fea0003800200 */
.L_x_6015:
        /* <DEDUP_REMOVED lines=49> */
.L_x_6022:
[----:B------:R-:W-:Y:S05]  /*b880*/  BSYNC.RECONVERGENT B0 ;  /* 0x0000000000007941 */ /* 0x000fea0003800200 */
.L_x_6021:
[----:B-----5:R1:W-:Y:S02]  /*b890*/  STS.128 [R63+0x1000], R16 ;  /* 0x001000103f007388 */ /* 0x0203e40000000c00 */
.L_x_6020:
[----:B------:R-:W-:Y:S05]  /*b8a0*/  BSYNC.RECONVERGENT B1 ;  /* 0x0000000000017941 */ /* 0x000fea0003800200 */
.L_x_6019:
        /* <DEDUP_REMOVED lines=47> */
.L_x_6024:
[----:B------:R-:W-:Y:S05]  /*bba0*/  BSYNC.RECONVERGENT B0 ;  /* 0x0000000000007941 */ /* 0x000fea0003800200 */
.L_x_6023:
[----:B-----5:R1:W-:Y:S02]  /*bbb0*/  STS.128 [R63+0x2000], R16 ;  /* 0x002000103f007388 */ /* 0x0203e40000000c00 */
.L_x_6014:
[----:B------:R-:W-:Y:S05]  /*bbc0*/  BSYNC.RECONVERGENT B2 ;  /* 0x0000000000027941 */ /* 0x000fea0003800200 */
.L_x_6013:
        /* <DEDUP_REMOVED lines=61> */
.L_x_6028:
[----:B------:R-:W-:Y:S05]  /*bfa0*/  BSYNC.RECONVERGENT B0 ;  /* 0x0000000000007941 */ /* 0x000fea0003800200 */
.L_x_6027:
[----:B-----5:R1:W-:Y:S02]  /*bfb0*/  STS.128 [R63+0x800], R16 ;  /* 0x000800103f007388 */ /* 0x0203e40000000c00 */
.L_x_6026:
[----:B------:R-:W-:Y:S05]  /*bfc0*/  BSYNC.RECONVERGENT B1 ;  /* 0x0000000000017941 */ /* 0x000fea0003800200 */
.L_x_6025:
        /* <DEDUP_REMOVED lines=56> */
.L_x_6032:
[----:B------:R-:W-:Y:S05]  /*c350*/  BSYNC.RECONVERGENT B0 ;  /* 0x0000000000007941 */ /* 0x000fea0003800200 */
.L_x_6031:
[----:B-----5:R1:W-:Y:S02]  /*c360*/  STS.128 [R63+0x1800], R16 ;  /* 0x001800103f007388 */ /* 0x0203e40000000c00 */
.L_x_6030:
[----:B------:R-:W-:Y:S05]  /*c370*/  BSYNC.RECONVERGENT B1 ;  /* 0x0000000000017941 */ /* 0x000fea0003800200 */
.L_x_6029:
        /* <DEDUP_REMOVED lines=53> */
.L_x_6034:
[----:B------:R-:W-:Y:S05]  /*c6d0*/  BSYNC.RECONVERGENT B0 ;  /* 0x0000000000007941 */ /* 0x000fea0003800200 */
.L_x_6033:
[----:B-----5:R1:W-:Y:S01]  /*c6e0*/  STS.128 [R63+0x2800], R16 ;  /* 0x002800103f007388 */ /* 0x0203e20000000c00 */
[----:B------:R-:W-:Y:S05]  /*c6f0*/  BRA `(.L_x_6010) ;  /* 0x0000002000847947 */ /* 0x000fea0003800000 */
.L_x_6012:
        /* <DEDUP_REMOVED lines=94> */
.L_x_6040:
[----:B------:R-:W-:Y:S05]  /*cce0*/  BSYNC.RECONVERGENT B0 ;  /* 0x0000000000007941 */ /* 0x000fea0003800200 */
.L_x_6039:
[----:B-----5:R-:W-:Y:S01]  /*ccf0*/  IMAD.MOV.U32 R6, RZ, RZ, R26 ;  /* 0x000000ffff067224 */ /* 0x020fe200078e001a */
[----:B------:R-:W-:Y:S01]  /*cd00*/  MOV R4, R24 ;  /* 0x0000001800047202 */ /* 0x000fe20000000f00 */
[----:B------:R-:W-:Y:S01]  /*cd10*/  IMAD.MOV.U32 R7, RZ, RZ, R27 ;  /* 0x000000ffff077224 */ /* 0x000fe200078e001b */
[----:B------:R-:W-:Y:S02]  /*cd20*/  MOV R5, R25 ;  /* 0x0000001900057202 */ /* 0x000fe40000000f00 */
.L_x_6038:
[----:B------:R-:W-:Y:S05]  /*cd30*/  BSYNC.RECONVERGENT B1 ;  /* 0x0000000000017941 */ /* 0x000fea0003800200 */
.L_x_6037:
        /* <DEDUP_REMOVED lines=86> */
.L_x_6044:
[----:B------:R-:W-:Y:S05]  /*d2a0*/  BSYNC.RECONVERGENT B0 ;  /* 0x0000000000007941 */ /* 0x000fea0003800200 */
.L_x_6043:
[----:B-----5:R1:W-:Y:S02]  /*d2b0*/  STS.128 [R63+0x1000], R24 ;  /* 0x001000183f007388 */ /* 0x0203e40000000c00 */
.L_x_6042:
[----:B------:R-:W-:Y:S05]  /*d2c0*/  BSYNC.RECONVERGENT B1 ;  /* 0x0000000000017941 */ /* 0x000fea0003800200 */
.L_x_6041:
        /* <DEDUP_REMOVED lines=84> */
.L_x_6046:
[----:B------:R-:W-:Y:S05]  /*d810*/  BSYNC.RECONVERGENT B0 ;  /* 0x0000000000007941 */ /* 0x000fea0003800200 */
.L_x_6045:
[----:B-----5:R1:W-:Y:S02]  /*d820*/  STS.128 [R63+0x2000], R24 ;  /* 0x002000183f007388 */ /* 0x0203e40000000c00 */
.L_x_6036:
[----:B------:R-:W-:Y:S05]  /*d830*/  BSYNC.RECONVERGENT B2 ;  /* 0x0000000000027941 */ /* 0x000fea0003800200 */
.L_x_6035:
        /* <DEDUP_REMOVED lines=91> */
.L_x_6050:
[----:B------:R-:W-:Y:S05]  /*ddf0*/  BSYNC.RECONVERGENT B0 ;  /* 0x0000000000007941 */ /* 0x000fea0003800200 */
.L_x_6049:
[----:B-----5:R1:W-:Y:S02]  /*de00*/  STS.128 [R63+0x800], R24 ;  /* 0x000800183f007388 */ /* 0x0203e40000000c00 */
.L_x_6048:
[----:B------:R-:W-:Y:S05]  /*de10*/  BSYNC.RECONVERGENT B1 ;  /* 0x0000000000017941 */ /* 0x000fea0003800200 */
.L_x_6047:
        /* <DEDUP_REMOVED lines=86> */
.L_x_6054:
[----:B------:R-:W-:Y:S05]  /*e380*/  BSYNC.RECONVERGENT B0 ;  /* 0x0000000000007941 */ /* 0x000fea0003800200 */
.L_x_6053:
[----:B-----5:R1:W-:Y:S02]  /*e390*/  STS.128 [R63+0x1800], R24 ;  /* 0x001800183f007388 */ /* 0x0203e40000000c00 */
.L_x_6052:
[----:B------:R-:W-:Y:S05]  /*e3a0*/  BSYNC.RECONVERGENT B1 ;  /* 0x0000000000017941 */ /* 0x000fea0003800200 */
.L_x_6051:
        /* <DEDUP_REMOVED lines=84> */
.L_x_6056:
[----:B------:R-:W-:Y:S05]  /*e8f0*/  BSYNC.RECONVERGENT B0 ;  /* 0x0000000000007941 */ /* 0x000fea0003800200 */
.L_x_6055:
[----:B-----5:R1:W-:Y:S02]  /*e900*/  STS.128 [R63+0x2800], R24 ;  /* 0x002800183f007388 */ /* 0x0203e40000000c00 */
.L_x_6010:
[----:B------:R-:W-:Y:S05]  /*e910*/  BSYNC.RECONVERGENT B3 ;  /* 0x0000000000037941 */ /* 0x000fea0003800200 */
.L_x_6005:
        /* <DEDUP_REMOVED lines=25> */
.L_x_6059:
[----:B------:R3:W-:Y:S02]  /*eab0*/  STS.128 [R63+0x7000], RZ ;  /* 0x007000ff3f007388 */ /* 0x0007e40000000c00 */
.L_x_6058:
[----:B------:R-:W-:Y:S05]  /*eac0*/  BSYNC.RECONVERGENT B0 ;  /* 0x0000000000007941 */ /* 0x000fea0003800200 */
.L_x_6057:
        /* <DEDUP_REMOVED lines=24> */
.L_x_6062:
[----:B------:R3:W-:Y:S02]  /*ec50*/  STS.128 [R63+0x7800], RZ ;  /* 0x007800ff3f007388 */ /* 0x0007e40000000c00 */
.L_x_6061:
[----:B------:R-:W-:Y:S05]  /*ec60*/  BSYNC.RECONVERGENT B0 ;  /* 0x0000000000007941 */ /* 0x000fea0003800200 */
.L_x_6060:
[----:B---3--:R-:W-:Y:S01]  /*ec70*/  IADD3 R6, PT, PT, R110, 0x40, RZ ;  /* 0x000000406e067810 */ /* 0x008fe20007ffe0ff */
        /* <DEDUP_REMOVED lines=24> */
.L_x_6065:
[----:B------:R3:W-:Y:S02]  /*ee00*/  STS.128 [R63+0x8000], RZ ;  /* 0x008000ff3f007388 */ /* 0x0007e40000000c00 */
.L_x_6064:
[----:B------:R-:W-:Y:S05]  /*ee10*/  BSYNC.RECONVERGENT B0 ;  /* 0x0000000000007941 */ /* 0x000fea0003800200 */
.L_x_6063:
[----:B-1-3--:R-:W-:Y:S01]  /*ee20*/  IADD3 R4, PT, PT, R110, 0x60, RZ ;  /* 0x000000606e047810 */ /* 0x00afe20007ffe0ff */
        /* <DEDUP_REMOVED lines=24> */
.L_x_6067:
[----:B------:R-:W-:Y:S05]  /*efb0*/  BSYNC.RECONVERGENT B0 ;  /* 0x0000000000007941 */ /* 0x000fea0003800200 */
.L_x_6066:
[----:B------:R-:W3:Y:S04]  /*efc0*/  LD.E.64 R18, desc[UR4][R116.64+0x1c0] ;  /* 0x0001c00474127980 */ /* 0x000ee8000c101b00 */
[----:B-1---5:R-:W2:Y:S01]  /*efd0*/  LD.E.64 R14, desc[UR4][R116.64+0x1b8] ;  /* 0x0001b804740e7980 */ /* 0x022ea2000c101b00 */
[----:B------:R-:W-:-:S03]  /*efe0*/  MOV R114, R148 ;  /* 0x0000009400727202 */ /* 0x000fc60000000f00 */
        /* <DEDUP_REMOVED lines=37> */
.L_x_6070:
[----:B------:R3:W-:Y:S01]  /*f240*/  STS.128 [R63+0xd000], RZ ;  /* 0x00d000ff3f007388 */ /* 0x0007e20000000c00 */
[----:B------:R-:W-:Y:S05]  /*f250*/  BRA `(.L_x_6071) ;  /* 0x00000000000c7947 */ /* 0x000fea0003800000 */
.L_x_6069:
[----:B------:R4:W-:Y:S04]  /*f260*/  STS.128 [R63+0x9000], RZ ;  /* 0x009000ff3f007388 */ /* 0x0009e80000000c00 */
[----:B------:R4:W-:Y:S04]  /*f270*/  STS.128 [R63+0xb000], RZ ;  /* 0x00b000ff3f007388 */ /* 0x0009e80000000c00 */
[----:B------:R4:W-:Y:S02]  /*f280*/  STS.128 [R63+0xd000], RZ ;  /* 0x00d000ff3f007388 */ /* 0x0009e40000000c00 */
.L_x_6071:
[----:B------:R-:W-:Y:S05]  /*f290*/  BSYNC.RECONVERGENT B0 ;  /* 0x0000000000007941 */ /* 0x000fea0003800200 */
.L_x_6068:
        /* <DEDUP_REMOVED lines=27> */
.L_x_6074:
[----:B------:R1:W-:Y:S02]  /*f450*/  STS.128 [R63+0xd800], RZ ;  /* 0x00d800ff3f007388 */ /* 0x0003e40000000c00 */
.L_x_6073:
[----:B------:R-:W-:Y:S05]  /*f460*/  BSYNC.RECONVERGENT B0 ;  /* 0x0000000000007941 */ /* 0x000fea0003800200 */
.L_x_6072:
        /* <DEDUP_REMOVED lines=27> */
.L_x_6077:
[----:B------:R1:W-:Y:S02]  /*f620*/  STS.128 [R63+0xe000], RZ ;  /* 0x00e000ff3f007388 */ /* 0x0003e40000000c00 */
.L_x_6076:
[----:B------:R-:W-:Y:S05]  /*f630*/  BSYNC.RECONVERGENT B0 ;  /* 0x0000000000007941 */ /* 0x000fea0003800200 */
.L_x_6075:
        /* <DEDUP_REMOVED lines=31> */
.L_x_6080:
[----:B------:R1:W-:Y:S02]  /*f830*/  STS.128 [R63+0xe800], RZ ;  /* 0x00e800ff3f007388 */ /* 0x0003e40000000c00 */
.L_x_6079:
[----:B------:R-:W-:Y:S05]  /*f840*/  BSYNC.RECONVERGENT B0 ;  /* 0x0000000000007941 */ /* 0x000fea0003800200 */
.L_x_6078:
        /* <DEDUP_REMOVED lines=9> */
[----:B------:R-:W2:Y:S01]  /*f8e0*/  LDSM.16.M88.4 R56, [R53+0x3000] ;  /* 0x003000003538783b */ /* 0x000ea20000000200 */
[----:B-----5:R-:W-:-:S02]  /*f8f0*/  IADD3 R0, PT, PT, R0, R109, -R146 ;  /* 0x0000006d00007210 */ /* 0x020fc40007ffe892 */
[----:B------:R-:W-:Y:S01]  /*f900*/  IADD3 R2, PT, PT, R109, -R146, -R2 ;  /* 0x800000926d027210 */ /* 0x000fe20007ffe802 */
[----:B------:R-:W-:Y:S04]  /*f910*/  LDSM.16.M88.4 R88, [R11] ;  /* 0x000000000b58783b */ /* 0x000fe80000000200 */
[----:B------:R-:W-:Y:S04]  /*f920*/  LDSM.16.M88.4 R76, [R3+0x3000] ;  /* 0x00300000034c783b */ /* 0x000fe80000000200 */
[----:B------:R-:W3:Y:S04]  /*f930*/  LDSM.16.M88.4 R44, [R53+0x3400] ;  /* 0x00340000352c783b */ /* 0x000ee80000000200 */
[----:B------:R-:W4:Y:S04]  /*f940*/  LDSM.16.M88.4 R28, [R53+0x3c00] ;  /* 0x003c0000351c783b */ /* 0x000f280000000200 */
[----:B------:R-:W4:Y:S04]  /*f950*/  LDSM.16.M88.4 R20, [R53+0x4000] ;  /* 0x004000003514783b */ /* 0x000f280000000200 */
[----:B------:R-:W4:Y:S04]  /*f960*/  LDSM.16.M88.4 R80, [R3+0x3400] ;  /* 0x003400000350783b */ /* 0x000f280000000200 */
[----:B------:R-:W4:Y:S04]  /*f970*/  LDSM.16.M88.4 R72, [R3+0x3c00] ;  /* 0x003c00000348783b */ /* 0x000f280000000200 */
[----:B------:R-:W-:Y:S04]  /*f980*/  LDSM.16.M88.4 R36, [R53+0x3800] ;  /* 0x003800003524783b */ /* 0x000fe80000000200 */
[----:B-1----:R-:W-:Y:S01]  /*f990*/  LDSM.16.M88.4 R4, [R53+0x4400] ;  /* 0x004400003504783b */ /* 0x002fe20000000200 */
[C---:B--2---:R-:W-:Y:S03]  /*f9a0*/  HMMA.16816.F32 R68, R120.reuse, R56, RZ ;  /* 0x000000387844723c */ /* 0x044fe600000018ff */
[----:B------:R-:W-:Y:S04]  /*f9b0*/  LDSM.16.M88.4 R128, [R53+0x4800] ;  /* 0x004800003580783b */ /* 0x000fe80000000200 */
[----:B------:R-:W-:Y:S01]  /*f9c0*/  LDSM.16.M88.4 R92, [R53+0x4c00] ;  /* 0x004c0000355c783b */ /* 0x000fe20000000200 */
[C---:B------:R-:W-:Y:S03]  /*f9d0*/  HMMA.16816.F32 R56, R120.reuse, R58, RZ ;  /* 0x0000003a7838723c */ /* 0x040fe600000018ff */
[----:B------:R-:W-:Y:S04]  /*f9e0*/  LDSM.16.M88.4 R84, [R3+0x3800] ;  /* 0x003800000354783b */ /* 0x000fe80000000200 */
[----:B------:R-:W-:Y:S01]  /*f9f0*/  LDSM.16.M88.4 R96, [R3+0x4800] ;  /* 0x004800000360783b */ /* 0x000fe20000000200 */
[----:B---3--:R-:W-:Y:S03]  /*fa00*/  HMMA.16816.F32 R48, R120, R44, RZ ;  /* 0x0000002c7830723c */ /* 0x008fe600000018ff */
        /* <DEDUP_REMOVED lines=8> */
[C---:B------:R-:W-:Y:S08]  /*fa90*/  HMMA.16816.F32 R44, R120.reuse, R46, RZ ;  /* 0x0000002e782c723c */ /* 0x040ff000000018ff */
[C---:B----4-:R-:W-:Y:S08]  /*faa0*/  HMMA.16816.F32 R32, R120.reuse, R28, RZ ;  /* 0x0000001c7820723c */ /* 0x050ff000000018ff */
        /* <DEDUP_REMOVED lines=8> */
[----:B------:R-:W-:Y:S07]  /*fb30*/  LDSM.16.M88.4 R72, [R54+0x1000] ;  /* 0x001000003648783b */ /* 0x000fee0000000200 */
        /* <DEDUP_REMOVED lines=12> */
[C---:B--2---:R-:W-:Y:S08]  /*fc00*/  HMMA.16816.F32 R16, R88.reuse, R80, R16 ;  /* 0x000000505810723c */ /* 0x044ff00000001810 */
[----:B------:R-:W-:Y:S01]  /*fc10*/  HMMA.16816.F32 R4, R88, R82, R4 ;  /* 0x000000525804723c */ /* 0x000fe20000001804 */
[----:B------:R-:W2:Y:S07]  /*fc20*/  LDSM.16.M88.4 R80, [R53+0x5800] ;  /* 0x005800003550783b */ /* 0x000eae0000000200 */
[C---:B-1----:R-:W-:Y:S08]  /*fc30*/  HMMA.16816.F32 R48, R72.reuse, R76, R48 ;  /* 0x0000004c4830723c */ /* 0x042ff00000001830 */
[----:B------:R-:W-:Y:S01]  /*fc40*/  HMMA.16816.F32 R44, R72, R78, R44 ;  /* 0x0000004e482c723c */ /* 0x000fe2000000182c */
[----:B------:R-:W1:Y:S07]  /*fc50*/  LDSM.16.M88.4 R76, [R53+0x6c00] ;  /* 0x006c0000354c783b */ /* 0x000e6e0000000200 */
[C---:B------:R-:W-:Y:S08]  /*fc60*/  HMMA.16816.F32 R40, R88.reuse, R84, R40 ;  /* 0x000000545828723c */ /* 0x040ff00000001828 */
[C---:B------:R-:W-:Y:S01]  /*fc70*/  HMMA.16816.F32 R36, R88.reuse, R86, R36 ;  /* 0x000000565824723c */ /* 0x040fe20000001824 */
[----:B------:R-:W4:Y:S07]  /*fc80*/  LDSM.16.M88.4 R84, [R53+0x5000] ;  /* 0x005000003554783b */ /* 0x000f2e0000000200 */
[C---:B------:R-:W-:Y:S08]  /*fc90*/  HMMA.16816.F32 R156, R88.reuse, R96, R156 ;  /* 0x00000060589c723c */ /* 0x040ff0000000189c */
[C---:B------:R-:W-:Y:S01]  /*fca0*/  HMMA.16816.F32 R128, R88.reuse, R98, R128 ;  /* 0x000000625880723c */ /* 0x040fe20000001880 */
[----:B------:R-:W-:Y:S07]  /*fcb0*/  LDSM.16.M88.4 R96, [R11+0x1000] ;  /* 0x001000000b60783b */ /* 0x000fee0000000200 */
[C---:B---3--:R-:W-:Y:S08]  /*fcc0*/  HMMA.16816.F32 R124, R88.reuse, R92, R124 ;  /* 0x0000005c587c723c */ /* 0x048ff0000000187c */
[----:B------:R-:W-:Y:S01]  /*fcd0*/  HMMA.16816.F32 R120, R88, R94, R120 ;  /* 0x0000005e5878723c */ /* 0x000fe20000001878 */
[----:B------:R-:W3:Y:S04]  /*fce0*/  LDSM.16.M88.4 R92, [R53+0x6400] ;  /* 0x00640000355c783b */ /* 0x000ee80000000200 */
[----:B------:R-:W3:Y:S03]  /*fcf0*/  LDSM.16.M88.4 R88, [R53+0x6800] ;  /* 0x006800003558783b */ /* 0x000ee60000000200 */
[C---:B--2---:R-:W-:Y:S08]  /*fd00*/  HMMA.16816.F32 R40, R72.reuse, R80, R40 ;  /* 0x000000504828723c */ /* 0x044ff00000001828 */
[C---:B------:R-:W-:Y:S01]  /*fd10*/  HMMA.16816.F32 R36, R72.reuse, R82, R36 ;  /* 0x000000524824723c */ /* 0x040fe20000001824 */
[----:B------:R-:W2:Y:S07]  /*fd20*/  LDSM.16.M88.4 R80, [R3+0x5400] ;  /* 0x005400000350783b */ /* 0x000eae0000000200 */
        /* <DEDUP_REMOVED lines=56> */
[C---:B----4-:R-:W-:Y:S08]  /*100b0*/  HMMA.16816.F32 R40, R168.reuse, R84, R40 ;  /* 0x00000054a828723c */ /* 0x050ff00000001828 */
[C---:B------:R-:W-:Y:S01]  /*100c0*/  HMMA.16816.F32 R36, R168.reuse, R86, R36 ;  /* 0x00000056a824723c */ /* 0x040fe20000001824 */
[----:B------:R-:W4:Y:S07]  /*100d0*/  LDSM.16.M88.4 R84, [R3+0x8000] ;  /* 0x008000000354783b */ /* 0x000f2e0000000200 */
[C---:B---3--:R-:W-:Y:S08]  /*100e0*/  HMMA.16816.F32 R16, R168.reuse, R72, R16 ;  /* 0x00000048a810723c */ /* 0x048ff00000001810 */
[----:B------:R-:W-:Y:S01]  /*100f0*/  HMMA.16816.F32 R4, R168, R74, R4 ;  /* 0x0000004aa804723c */ /* 0x000fe20000001804 */
[----:B------:R3:W4:Y:S01]  /*10100*/  LDSM.16.M88.4 R72, [R3+0x8c00] ;  /* 0x008c00000348783b */ /* 0x0007220000000200 */
[----:B------:R-:W-:-:S06]  /*10110*/  DEPBAR.LE SB0, 0x0 ;  /* 0x000080000000791a */ /* 0x000fcc0000000000 */
[C---:B------:R-:W-:Y:S08]  /*10120*/  HMMA.16816.F32 R156, R168.reuse, R164, R156 ;  /* 0x000000a4a89c723c */ /* 0x040ff0000000189c */
[C---:B------:R-:W-:Y:S08]  /*10130*/  HMMA.16816.F32 R128, R168.reuse, R166, R128 ;  /* 0x000000a6a880723c */ /* 0x040ff00000001880 */
[C---:B------:R-:W-:Y:S08]  /*10140*/  HMMA.16816.F32 R124, R168.reuse, R160, R124 ;  /* 0x000000a0a87c723c */ /* 0x040ff0000000187c */
[----:B------:R-:W-:Y:S08]  /*10150*/  HMMA.16816.F32 R120, R168, R162, R120 ;  /* 0x000000a2a878723c */ /* 0x000ff00000001878 */
[C---:B--2---:R-:W-:Y:S08]  /*10160*/  HMMA.16816.F32 R16, R112.reuse, R80, R16 ;  /* 0x000000507010723c */ /* 0x044ff00000001810 */
[C---:B------:R-:W-:Y:S08]  /*10170*/  HMMA.16816.F32 R4, R112.reuse, R82, R4 ;  /* 0x000000527004723c */ /* 0x040ff00000001804 */
[C---:B-1----:R-:W-:Y:S08]  /*10180*/  HMMA.16816.F32 R80, R112.reuse, R76, R156 ;  /* 0x0000004c7050723c */ /* 0x042ff0000000189c */
[----:B------:R-:W-:Y:S03]  /*10190*/  HMMA.16816.F32 R76, R112, R78, R128 ;  /* 0x0000004e704c723c */ /* 0x000fe60000001880 */
[----:B------:R-:W-:Y:S01]  /*101a0*/  LOP3.LUT R129, R110, 0x7, RZ, 0xc0, !PT ;  /* 0x000000076e817812 */ /* 0x000fe200078ec0ff */
[----:B------:R-:W-:-:S03]  /*101b0*/  IMAD.SHL.U32 R131, R64, 0x2, RZ ;  /* 0x0000000240837824 */ /* 0x000fc600078e00ff */
[----:B------:R-:W-:Y:S02]  /*101c0*/  LOP3.LUT R14, R129, R118, RZ, 0xfc, !PT ;  /* 0x00000076810e7212 */ /* 0x000fe400078efcff */
[----:B------:R-:W-:Y:S01]  /*101d0*/  LOP3.LUT R131, R131, 0x6, RZ, 0xc0, !PT ;  /* 0x0000000683837812 */ /* 0x000fe200078ec0ff */
[C---:B------:R-:W-:Y:S03]  /*101e0*/  HMMA.16816.F32 R68, R112.reuse, R100, R68 ;  /* 0x000000647044723c */ /* 0x040fe60000001844 */
[----:B------:R-:W-:Y:S02]  /*101f0*/  IMAD.IADD R107, R107, 0x1, R14 ;  /* 0x000000016b6b7824 */ /* 0x000fe400078e020e */
[----:B---3--:R-:W-:Y:S02]  /*10200*/  IMAD.IADD R3, R55, 0x1, R131 ;  /* 0x0000000137037824 */ /* 0x008fe400078e0283 */
[C---:B------:R-:W-:Y:S01]  /*10210*/  IMAD.IADD R156, R107.reuse, 0x1, R0 ;  /* 0x000000016b9c7824 */ /* 0x040fe200078e0200 */
[----:B------:R-:W-:Y:S01]  /*10220*/  SHF.R.U32.HI R0, RZ, 0x3, R64 ;  /* 0x00000003ff007819 */ /* 0x000fe20000011640 */
[----:B------:R-:W-:Y:S01]  /*10230*/  IMAD.IADD R157, R107, 0x1, R2 ;  /* 0x000000016b9d7824 */ /* 0x000fe200078e0202 */
[----:B------:R-:W-:Y:S03]  /*10240*/  HMMA.16816.F32 R56, R112, R102, R56 ;  /* 0x000000667038723c */ /* 0x000fe60000001838 */
[----:B------:R-:W-:-:S02]  /*10250*/  VIADDMNMX R154, R156, 0x1, R109, PT ;  /* 0x000000019c9a7846 */ /* 0x000fc4000380016d */
[----:B------:R-:W-:Y:S02]  /*10260*/  VIMNMX R158, PT, PT, RZ, R157, !PT ;  /* 0x0000009dff9e7248 */ /* 0x000fe40007fe0100 */
[----:B------:R-:W-:Y:S01]  /*10270*/  VIADDMNMX R156, R156, 0x9, R109, PT ;  /* 0x000000099c9c7846 */ /* 0x000fe2000380016d */
[----:B------:R-:W-:Y:S03]  /*10280*/  HMMA.16816.F32 R48, R112, R96, R48 ;  /* 0x000000607030723c */ /* 0x000fe60000001830 */
[----:B------:R-:W-:Y:S01]  /*10290*/  IMAD.IADD R97, R61, 0x1, R14 ;  /* 0x000000013d617824 */ /* 0x000fe200078e020e */
[----:B------:R-:W-:-:S04]  /*102a0*/  VIADDMNMX R157, R157, 0x8, RZ, !PT ;  /* 0x000000089d9d7846 */ /* 0x000fc800078001ff */
[C---:B------:R-:W-:Y:S08]  /*102b0*/  HMMA.16816.F32 R44, R112.reuse, R98, R44 ;  /* 0x00000062702c723c */ /* 0x040ff0000000182c */
[C---:B------:R-:W-:Y:S08]  /*102c0*/  HMMA.16816.F32 R40, R112.reuse, R92, R40 ;  /* 0x0000005c7028723c */ /* 0x040ff00000001828 */
[C---:B------:R-:W-:Y:S08]  /*102d0*/  HMMA.16816.F32 R36, R112.reuse, R94, R36 ;  /* 0x0000005e7024723c */ /* 0x040ff00000001824 */
[C---:B------:R-:W-:Y:S08]  /*102e0*/  HMMA.16816.F32 R32, R112.reuse, R88, R32 ;  /* 0x000000587020723c */ /* 0x040ff00000001820 */
[C---:B------:R-:W-:Y:S08]  /*102f0*/  HMMA.16816.F32 R28, R112.reuse, R90, R28 ;  /* 0x0000005a701c723c */ /* 0x040ff0000000181c */
[C---:B----4-:R-:W-:Y:S08]  /*10300*/  HMMA.16816.F32 R24, R112.reuse, R84, R24 ;  /* 0x000000547018723c */ /* 0x050ff00000001818 */
[C---:B------:R-:W-:Y:S08]  /*10310*/  HMMA.16816.F32 R20, R112.reuse, R86, R20 ;  /* 0x000000567014723c */ /* 0x040ff00000001814 */
        /* <DEDUP_REMOVED lines=17> */
.L_x_6084:
        /* <DEDUP_REMOVED lines=60> */
.L_x_6085:
[----:B------:R-:W-:Y:S05]  /*107f0*/  BSYNC.RECONVERGENT B0 ;  /* 0x0000000000007941 */ /* 0x000fea0003800200 */
.L_x_6083:
        /* <DEDUP_REMOVED lines=73> */
.L_x_6087:
[----:B------:R3:W-:Y:S02]  /*10c90*/  STS.128 [R63+0x8800], RZ ;  /* 0x008800ff3f007388 */ /* 0x0007e40000000c00 */
.L_x_6088:
[----:B------:R-:W-:Y:S05]  /*10ca0*/  BSYNC.RECONVERGENT B0 ;  /* 0x0000000000007941 */ /* 0x000fea0003800200 */
.L_x_6086:
[----:B------:R-:W0:Y:S02]  /*10cb0*/  LDGDEPBAR ;  /* 0x00000000000079af */ /* 0x000e240000000000 */
.L_x_6082:
[----:B------:R-:W-:Y:S05]  /*10cc0*/  BSYNC.RECONVERGENT B1 ;  /* 0x0000000000017941 */ /* 0x000fea0003800200 */
.L_x_6081:
[----:B------:R-:W-:Y:S02]  /*10cd0*/  IMAD.IADD R2, R3, 0x1, R146 ;  /* 0x0000000103027824 */ /* 0x000fe400078e0292 */
[----:B------:R-:W-:Y:S02]  /*10ce0*/  VIADD R93, R97, 0x8 ;  /* 0x00000008615d7836 */ /* 0x000fe40000000000 */
[----:B------:R-:W-:Y:S01]  /*10cf0*/  VIADD R165, R3, 0x10 ;  /* 0x0000001003a57836 */ /* 0x000fe20000000000 */
[C-C-:B-1----:R-:W-:Y:S02]  /*10d00*/  IADD3 R66, PT, PT, R97.reuse, -0x1, -R2.reuse ;  /* 0xffffffff61427810 */ /* 0x142fe40007ffe802 */
[C-C-:B------:R-:W-:Y:S02]  /*10d10*/  IADD3 R52, PT, PT, R97.reuse, -0x9, -R2.reuse ;  /* 0xfffffff761347810 */ /* 0x140fe40007ffe802 */
[C-C-:B------:R-:W-:Y:S02]  /*10d20*/  IADD3 R11, PT, PT, R97.reuse, -0x10, -R2.reuse ;  /* 0xfffffff0610b7810 */ /* 0x140fe40007ffe802 */
[----:B------:R-:W-:-:S02]  /*10d30*/  IADD3 R14, PT, PT, R97, -0x11, -R2 ;  /* 0xffffffef610e7810 */ /* 0x000fc40007ffe802 */
[----:B------:R-:W-:Y:S02]  /*10d40*/  IABS R66, R66 ;  /* 0x0000004200427213 */ /* 0x000fe40000000000 */
[----:B------:R-:W-:Y:S02]  /*10d50*/  IABS R52, R52 ;  /* 0x0000003400347213 */ /* 0x000fe40000000000 */
[----:B------:R-:W-:Y:S02]  /*10d60*/  IABS R11, R11 ;  /* 0x0000000b000b7213 */ /* 0x000fe40000000000 */
[----:B------:R-:W-:Y:S02]  /*10d70*/  IABS R14, R14 ;  /* 0x0000000e000e7213 */ /* 0x000fe40000000000 */
[----:B------:R-:W-:Y:S02]  /*10d80*/  I2FP.F32.S32 R66, R66 ;  /* 0x0000004200427245 */ /* 0x000fe40000201400 */
[----:B------:R-:W-:-:S02]  /*10d90*/  I2FP.F32.S32 R52, R52 ;  /* 0x0000003400347245 */ /* 0x000fc40000201400 */
[----:B------:R-:W-:Y:S01]  /*10da0*/  I2FP.F32.S32 R11, R11 ;  /* 0x0000000b000b7245 */ /* 0x000fe20000201400 */
[C---:B------:R-:W-:Y:S01]  /*10db0*/  FFMA.FTZ R87, -R155.reuse, R66, R69 ;  /* 0x000000429b577223 */ /* 0x040fe20000010145 */
[----:B------:R-:W-:Y:S01]  /*10dc0*/  I2FP.F32.S32 R14, R14 ;  /* 0x0000000e000e7245 */ /* 0x000fe20000201400 */
[----:B--2---:R-:W-:Y:S01]  /*10dd0*/  FFMA.FTZ R73, -R155, R52, R57 ;  /* 0x000000349b497223 */ /* 0x004fe20000010139 */
[----:B------:R-:W-:Y:S01]  /*10de0*/  IADD3 R52, PT, PT, R93, -0x1, -R2 ;  /* 0xffffffff5d347810 */ /* 0x000fe20007ffe802 */
[----:B------:R-:W-:Y:S01]  /*10df0*/  FFMA.FTZ R69, -R155, R11, R48 ;  /* 0x0000000b9b457223 */ /* 0x000fe20000010130 */
[--C-:B------:R-:W-:Y:S01]  /*10e00*/  IADD3 R48, PT, PT, R93, -0x9, -R2.reuse ;  /* 0xfffffff75d307810 */ /* 0x100fe20007ffe802 */
[----:B------:R-:W-:Y:S01]  /*10e10*/  FFMA.FTZ R57, -R155, R14, R49 ;  /* 0x0000000e9b397223 */ /* 0x000fe20000010131 */
[--C-:B------:R-:W-:Y:S01]  /*10e20*/  IADD3 R49, PT, PT, R97, -0x18, -R2.reuse ;  /* 0xffffffe861317810 */ /* 0x100fe20007ffe802 */
[C-C-:B------:R-:W-:Y:S01]  /*10e30*/  IMAD.IADD R66, R93.reuse, 0x1, -R2.reuse ;  /* 0x000000015d427824 */ /* 0x140fe200078e0a02 */
[----:B------:R-:W-:-:S02]  /*10e40*/  IADD3 R14, PT, PT, R93, -0x11, -R2 ;  /* 0xffffffef5d0e7810 */ /* 0x000fc40007ffe802 */
[----:B------:R-:W-:Y:S02]  /*10e50*/  IABS R49, R49 ;  /* 0x0000003100317213 */ /* 0x000fe40000000000 */
[----:B------:R-:W-:Y:S02]  /*10e60*/  IABS R52, R52 ;  /* 0x0000003400347213 */ /* 0x000fe40000000000 */
[----:B------:R-:W-:Y:S02]  /*10e70*/  IABS R48, R48 ;  /* 0x0000003000307213 */ /* 0x000fe40000000000 */
[----:B------:R-:W-:Y:S02]  /*10e80*/  IABS R14, R14 ;  /* 0x0000000e000e7213 */ /* 0x000fe40000000000 */
[----:B------:R-:W-:Y:S02]  /*10e90*/  IADD3 R89, PT, PT, R93, -0x10, -R2 ;  /* 0xfffffff05d597810 */ /* 0x000fe40007ffe802 */
[----:B------:R-:W-:-:S02]  /*10ea0*/  I2FP.F32.S32 R49, R49 ;  /* 0x0000003100317245 */ /* 0x000fc40000201400 */
[----:B------:R-:W-:Y:S02]  /*10eb0*/  I2FP.F32.S32 R52, R52 ;  /* 0x0000003400347245 */ /* 0x000fe40000201400 */
[----:B------:R-:W-:Y:S01]  /*10ec0*/  I2FP.F32.S32 R48, R48 ;  /* 0x0000003000307245 */ /* 0x000fe20000201400 */
[C---:B------:R-:W-:Y:S01]  /*10ed0*/  FFMA.FTZ R49, -R155.reuse, R49, R44 ;  /* 0x000000319b317223 */ /* 0x040fe2000001012c */
[----:B------:R-:W-:Y:S01]  /*10ee0*/  I2FP.F32.S32 R14, R14 ;  /* 0x0000000e000e7245 */ /* 0x000fe20000201400 */
[C---:B------:R-:W-:Y:S01]  /*10ef0*/  FFMA.FTZ R95, -R155.reuse, R52, R71 ;  /* 0x000000349b5f7223 */ /* 0x040fe20000010147 */
[----:B------:R-:W-:Y:S01]  /*10f00*/  IABS R89, R89 ;  /* 0x0000005900597213 */ /* 0x000fe20000000000 */
[----:B------:R-:W-:Y:S01]  /*10f10*/  FFMA.FTZ R91, -R155, R48, R59 ;  /* 0x000000309b5b7223 */ /* 0x000fe2000001013b */
[--C-:B------:R-:W-:Y:S01]  /*10f20*/  IADD3 R162, PT, PT, R97, -0x19, -R2.reuse ;  /* 0xffffffe761a27810 */ /* 0x100fe20007ffe802 */
[----:B------:R-:W-:Y:S01]  /*10f30*/  FFMA.FTZ R71, -R155, R14, R51 ;  /* 0x0000000e9b477223 */ /* 0x000fe20000010133 */
        /* <DEDUP_REMOVED lines=23> */
[C-C-:B------:R-:W-:Y:S01]  /*110b0*/  IADD3 R44, PT, PT, R97.reuse, -0x79, -R2.reuse ;  /* 0xffffff87612c7810 */ /* 0x140fe20007ffe802 */
[----:B------:R-:W-:Y:S01]  /*110c0*/  IMAD.IADD R97, R97, 0x1, -R2 ;  /* 0x0000000161617824 */ /* 0x000fe200078e0a02 */
[----:B------:R-:W-:-:S02]  /*110d0*/  I2FP.F32.S32 R89, R89 ;  /* 0x0000005900597245 */ /* 0x000fc40000201400 */
[C-C-:B------:R-:W-:Y:S02]  /*110e0*/  IADD3 R163, PT, PT, R93.reuse, -0x18, -R2.reuse ;  /* 0xffffffe85da37810 */ /* 0x140fe40007ffe802 */
[----:B------:R-:W-:Y:S01]  /*110f0*/  IADD3 R51, PT, PT, R93, -0x19, -R2 ;  /* 0xffffffe75d337810 */ /* 0x000fe20007ffe802 */
[----:B------:R-:W-:Y:S01]  /*11100*/  FFMA.FTZ R89, -R155, R89, R50 ;  /* 0x000000599b597223 */ /* 0x000fe20000010132 */
[--C-:B------:R-:W-:Y:S01]  /*11110*/  IADD3 R85, PT, PT, R93, -0x20, -R2.reuse ;  /* 0xffffffe05d557810 */ /* 0x100fe20007ffe802 */
[----:B------:R-:W-:Y:S01]  /*11120*/  VIADD R50, R97, 0xfffffff8 ;  /* 0xfffffff861327836 */ /* 0x000fe20000000000 */
        /* <DEDUP_REMOVED lines=22> */
[----:B------:R-:W-:Y:S01]  /*11290*/  IADD3 R2, PT, PT, R93, -0x79, -R2 ;  /* 0xffffff875d027810 */ /* 0x000fe20007ffe802 */
[----:B------:R-:W-:Y:S01]  /*112a0*/  VIADD R93, R3, 0x1 ;  /* 0x00000001035d7836 */ /* 0x000fe20000000000 */
[----:B------:R-:W-:Y:S02]  /*112b0*/  IABS R50, R50 ;  /* 0x0000003200327213 */ /* 0x000fe40000000000 */
[----:B------:R-:W-:Y:S02]  /*112c0*/  IABS R97, R97 ;  /* 0x0000006100617213 */ /* 0x000fe40000000000 */
[C---:B------:R-:W-:Y:S02]  /*112d0*/  ISETP.GE.AND P1, PT, R93.reuse, R158, PT ;  /* 0x0000009e5d00720c */ /* 0x040fe40003f26270 */
[----:B------:R-:W-:-:S02]  /*112e0*/  ISETP.GE.AND P4, PT, R93, R154, PT ;  /* 0x0000009a5d00720c */ /* 0x000fc40003f86270 */
[C---:B------:R-:W-:Y:S02]  /*112f0*/  ISETP.GE.AND P0, PT, R93.reuse, R157, PT ;  /* 0x0000009d5d00720c */ /* 0x040fe40003f06270 */
[----:B------:R-:W-:Y:S01]  /*11300*/  ISETP.GE.AND P5, PT, R93, R156, PT ;  /* 0x0000009c5d00720c */ /* 0x000fe20003fa6270 */
[----:B------:R-:W-:Y:S01]  /*11310*/  VIADD R93, R3, 0x8 ;  /* 0x00000008035d7836 */ /* 0x000fe20000000000 */
[----:B------:R-:W-:Y:S02]  /*11320*/  FSEL R87, R87, -INF , P1 ;  /* 0xff80000057577808 */ /* 0x000fe40000800000 */
        /* <DEDUP_REMOVED lines=9> */
[----:B------:R-:W-:Y:S02]  /*113c0*/  FSEL R95, R95, -INF , P0 ;  /* 0xff8000005f5f7808 */ /* 0x000fe40000000000 */
[----:B------:R-:W-:Y:S01]  /*113d0*/  ISETP.GE.AND P0, PT, R93, R158, PT ;  /* 0x0000009e5d00720c */ /* 0x000fe20003f06270 */
[----:B------:R-:W-:Y:S01]  /*113e0*/  FFMA.FTZ R56, -R155, R97, R58 ;  /* 0x000000619b387223 */ /* 0x000fe2000001013a */
[----:B------:R-:W-:-:S02]  /*113f0*/  FSEL R95, R95, -INF , !P5 ;  /* 0xff8000005f5f7808 */ /* 0x000fc40006800000 */
[----:B------:R-:W-:Y:S02]  /*11400*/  FSEL R50, R50, -INF , P2 ;  /* 0xff80000032327808 */ /* 0x000fe40001000000 */
[C---:B------:R-:W-:Y:S02]  /*11410*/  ISETP.GE.AND P5, PT, R93.reuse, R154, PT ;  /* 0x0000009a5d00720c */ /* 0x040fe40003fa6270 */
[----:B------:R-:W-:Y:S02]  /*11420*/  ISETP.GE.AND P2, PT, R93, R157, PT ;  /* 0x0000009d5d00720c */ /* 0x000fe40003f46270 */
[----:B------:R-:W-:Y:S02]  /*11430*/  FSEL R56, R56, -INF , P3 ;  /* 0xff80000038387808 */ /* 0x000fe40001800000 */
[----:B------:R-:W-:Y:S02]  /*11440*/  FSEL R73, R73, -INF , P0 ;  /* 0xff80000049497808 */ /* 0x000fe40000000000 */
[----:B------:R-:W-:-:S02]  /*11450*/  ISETP.GE.AND P3, PT, R93, R156, PT ;  /* 0x0000009c5d00720c */ /* 0x000fc40003f66270 */
        /* <DEDUP_REMOVED lines=8> */
[----:B------:R-:W-:Y:S02]  /*114e0*/  IABS R163, R163 ;  /* 0x000000a300a37213 */ /* 0x000fe40000000000 */
[----:B------:R-:W-:Y:S02]  /*114f0*/  FSEL R69, R69, -INF , P0 ;  /* 0xff80000045457808 */ /* 0x000fe40000000000 */
[----:B------:R-:W-:Y:S01]  /*11500*/  ISETP.GE.AND P0, PT, R165, R158, PT ;  /* 0x0000009ea500720c */ /* 0x000fe20003f06270 */
[----:B------:R-:W-:Y:S01]  /*11510*/  IMAD.MOV.U32 R56, RZ, RZ, R163 ;  /* 0x000000ffff387224 */ /* 0x000fe200078e00a3 */
[----:B------:R-:W-:Y:S01]  /*11520*/  FSEL R89, R89, -INF , P5 ;  /* 0xff80000059597808 */ /* 0x000fe20002800000 */
[----:B------:R-:W-:Y:S01]  /*11530*/  VIADD R163, R3, 0x18 ;  /* 0x0000001803a37836 */ /* 0x000fe20000000000 */
[----:B------:R-:W-:-:S02]  /*11540*/  FSEL R91, R91, -INF , !P3 ;  /* 0xff8000005b5b7808 */ /* 0x000fc40005800000 */
[----:B------:R-:W-:Y:S02]  /*11550*/  FSEL R69, R69, -INF , !P4 ;  /* 0xff80000045457808 */ /* 0x000fe40006000000 */
[C---:B------:R-:W-:Y:S02]  /*11560*/  ISETP.GE.AND P3, PT, R165.reuse, R154, PT ;  /* 0x0000009aa500720c */ /* 0x040fe40003f66270 */
[----:B------:R-:W-:Y:S02]  /*11570*/  ISETP.GE.AND P4, PT, R165, R157, PT ;  /* 0x0000009da500720c */ /* 0x000fe40003f86270 */
[----:B------:R-:W-:Y:S02]  /*11580*/  FSEL R57, R57, -INF , P0 ;  /* 0xff80000039397808 */ /* 0x000fe40000000000 */
[----:B------:R-:W-:Y:S02]  /*11590*/  I2FP.F32.S32 R56, R56 ;  /* 0x0000003800387245 */ /* 0x000fe40000201400 */
[----:B------:R-:W-:-:S02]  /*115a0*/  IABS R162, R162 ;  /* 0x000000a200a27213 */ /* 0x000fc40000000000 */
[----:B------:R-:W-:Y:S01]  /*115b0*/  FSEL R89, R89, -INF , !P2 ;  /* 0xff80000059597808 */ /* 0x000fe20005000000 */
[----:B------:R-:W-:Y:S01]  /*115c0*/  FFMA.FTZ R46, -R155, R56, R46 ;  /* 0x000000389b2e7223 */ /* 0x000fe2000001012e */
[----:B------:R-:W-:Y:S02]  /*115d0*/  ISETP.GE.AND P2, PT, R163, R158, PT ;  /* 0x0000009ea300720c */ /* 0x000fe40003f46270 */
[----:B------:R-:W-:Y:S02]  /*115e0*/  IABS R51, R51 ;  /* 0x0000003300337213 */ /* 0x000fe40000000000 */
[----:B------:R-:W-:Y:S02]  /*115f0*/  FSEL R57, R57, -INF , !P3 ;  /* 0xff80000039397808 */ /* 0x000fe40005800000 */
[----:B------:R-:W-:Y:S02]  /*11600*/  FSEL R71, R71, -INF , P4 ;  /* 0xff80000047477808 */ /* 0x000fe40002000000 */
[----:B------:R-:W-:-:S02]  /*11610*/  ISETP.GE.AND P0, PT, R163, R154, PT ;  /* 0x0000009aa300720c */ /* 0x000fc40003f06270 */
[C---:B------:R-:W-:Y:S02]  /*11620*/  ISETP.GE.AND P3, PT, R163.reuse, R157, PT ;  /* 0x0000009da300720c */ /* 0x040fe40003f66270 */
[----:B------:R-:W-:Y:S01]  /*11630*/  ISETP.GE.AND P4, PT, R163, R156, PT ;  /* 0x0000009ca300720c */ /* 0x000fe20003f86270 */
[----:B------:R-:W-:Y:S01]  /*11640*/  VIADD R163, R3, 0x19 ;  /* 0x0000001903a37836 */ /* 0x000fe20000000000 */
[----:B------:R-:W-:Y:S02]  /*11650*/  I2FP.F32.S32 R162, R162 ;  /* 0x000000a200a27245 */ /* 0x000fe40000201400 */
[----:B------:R-:W-:Y:S02]  /*11660*/  ISETP.GE.AND P5, PT, R165, R156, PT ;  /* 0x0000009ca500720c */ /* 0x000fe40003fa6270 */
[----:B------:R-:W-:Y:S01]  /*11670*/  FSEL R49, R49, -INF , P2 ;  /* 0xff80000031317808 */ /* 0x000fe20001000000 */
[----:B------:R-:W-:Y:S01]  /*11680*/  FFMA.FTZ R45, -R155, R162, R45 ;  /* 0x000000a29b2d7223 */ /* 0x000fe2000001012d */
[----:B------:R-:W-:-:S02]  /*11690*/  I2FP.F32.S32 R56, R51 ;  /* 0x0000003300387245 */ /* 0x000fc40000201400 */
[----:B------:R-:W-:Y:S02]  /*116a0*/  FSEL R71, R71, -INF , !P5 ;  /* 0xff80000047477808 */ /* 0x000fe40006800000 */
[----:B------:R-:W-:Y:S01]  /*116b0*/  FSEL R46, R46, -INF , P3 ;  /* 0xff8000002e2e7808 */ /* 0x000fe20001800000 */
[----:B------:R-:W-:Y:S01]  /*116c0*/  FFMA.FTZ R47, -R155, R56, R47 ;  /* 0x000000389b2f7223 */ /* 0x000fe2000001012f */
[----:B------:R-:W-:Y:S02]  /*116d0*/  ISETP.GE.AND P5, PT, R163, R158, PT ;  /* 0x0000009ea300720c */ /* 0x000fe40003fa6270 */
[----:B------:R-:W-:Y:S02]  /*116e0*/  FSEL R51, R49, -INF , !P0 ;  /* 0xff80000031337808 */ /* 0x000fe40004000000 */
[----:B------:R-:W-:Y:S01]  /*116f0*/  IABS R49, R161 ;  /* 0x000000a100317213 */ /* 0x000fe20000000000 */
[----:B------:R-:W-:Y:S01]  /*11700*/  VIADD R161, R3, 0x20 ;  /* 0x0000002003a17836 */ /* 0x000fe20000000000 */
[----:B------:R-:W-:-:S02]  /*11710*/  IABS R56, R85 ;  /* 0x0000005500387213 */ /* 0x000fc40000000000 */
[----:B------:R-:W-:Y:S02]  /*11720*/  FSEL R85, R46, -INF , !P4 ;  /* 0xff8000002e557808 */ /* 0x000fe40006000000 */
[----:B------:R-:W-:Y:S02]  /*11730*/  FSEL R46, R45, -INF , P5 ;  /* 0xff8000002d2e7808 */ /* 0x000fe40002800000 */
[----:B------:R-:W-:Y:S02]  /*11740*/  I2FP.F32.S32 R45, R49 ;  /* 0x00000031002d7245 */ /* 0x000fe40000201400 */
[C---:B------:R-:W-:Y:S02]  /*11750*/  ISETP.GE.AND P2, PT, R163.reuse, R154, PT ;  /* 0x0000009aa300720c */ /* 0x040fe40003f46270 */
[----:B------:R-:W-:Y:S01]  /*11760*/  ISETP.GE.AND P0, PT, R163, R157, PT ;  /* 0x0000009da300720c */ /* 0x000fe20003f06270 */
[----:B------:R-:W-:Y:S01]  /*11770*/  FFMA.FTZ R40, -R155, R45, R40 ;  /* 0x0000002d9b287223 */ /* 0x000fe20000010128 */
[----:B------:R-:W-:Y:S01]  /*11780*/  ISETP.GE.AND P3, PT, R163, R156, PT ;  /* 0x0000009ca300720c */ /* 0x000fe20003f66270 */
[----:B------:R-:W-:Y:S01]  /*11790*/  VIADD R45, R3, 0x21 ;  /* 0x00000021032d7836 */ /* 0x000fe20000000000 */
[----:B------:R-:W-:-:S02]  /*117a0*/  I2FP.F32.S32 R163, R56 ;  /* 0x0000003800a37245 */ /* 0x000fc40000201400 */
[----:B------:R-:W-:Y:S02]  /*117b0*/  FSEL R49, R46, -INF , !P2 ;  /* 0xff8000002e317808 */ /* 0x000fe40005000000 */
[----:B------:R-:W-:Y:S01]  /*117c0*/  ISETP.GE.AND P4, PT, R161, R158, PT ;  /* 0x0000009ea100720c */ /* 0x000fe20003f86270 */
[----:B------:R-:W-:Y:S01]  /*117d0*/  FFMA.FTZ R42, -R155, R163, R42 ;  /* 0x000000a39b2a7223 */ /* 0x000fe2000001012a */
[----:B------:R-:W-:Y:S02]  /*117e0*/  IABS R46, R75 ;  /* 0x0000004b002e7213 */ /* 0x000fe40000000000 */
[----:B------:R-:W-:Y:S02]  /*117f0*/  IABS R59, R59 ;  /* 0x0000003b003b7213 */ /* 0x000fe40000000000 */
[C---:B------:R-:W-:Y:S02]  /*11800*/  ISETP.GE.AND P5, PT, R161.reuse, R154, PT ;  /* 0x0000009aa100720c */ /* 0x040fe40003fa6270 */
[----:B------:R-:W-:-:S02]  /*11810*/  ISETP.GE.AND P2, PT, R161, R157, PT ;  /* 0x0000009da100720c */ /* 0x000fc40003f46270 */
[----:B------:R-:W-:Y:S02]  /*11820*/  FSEL R47, R47, -INF , P0 ;  /* 0xff8000002f2f7808 */ /* 0x000fe40000000000 */
[----:B------:R-:W-:Y:S02]  /*11830*/  FSEL R40, R40, -INF , P4 ;  /* 0xff80000028287808 */ /* 0x000fe40002000000 */
[----:B------:R-:W-:Y:S02]  /*11840*/  I2FP.F32.S32 R46, R46 ;  /* 0x0000002e002e7245 */ /* 0x000fe40000201400 */
[----:B------:R-:W-:Y:S02]  /*11850*/  IABS R160, R160 ;  /* 0x000000a000a07213 */ /* 0x000fe40000000000 */
[----:B------:R-:W-:Y:S01]  /*11860*/  I2FP.F32.S32 R56, R59 ;  /* 0x0000003b00387245 */ /* 0x000fe20000201400 */
[----:B------:R-:W-:Y:S01]  /*11870*/  FFMA.FTZ R41, -R155, R46, R41 ;  /* 0x0000002e9b297223 */ /* 0x000fe20000010129 */
[----:B------:R-:W-:-:S02]  /*11880*/  FSEL R75, R47, -INF , !P3 ;  /* 0xff8000002f4b7808 */ /* 0x000fc40005800000 */
[----:B------:R-:W-:Y:S01]  /*11890*/  FSEL R59, R40, -INF , !P5 ;  /* 0xff800000283b7808 */ /* 0x000fe20006800000 */
[----:B------:R-:W-:Y:S01]  /*118a0*/  FFMA.FTZ R43, -R155, R56, R43 ;  /* 0x000000389b2b7223 */ /* 0x000fe2000001012b */
[----:B------:R-:W-:Y:S02]  /*118b0*/  FSEL R42, R42, -INF , P2 ;  /* 0xff8000002a2a7808 */ /* 0x000fe40001000000 */
[C---:B------:R-:W-:Y:S02]  /*118c0*/  ISETP.GE.AND P3, PT, R45.reuse, R158, PT ;  /* 0x0000009e2d00720c */ /* 0x040fe40003f66270 */
[C---:B------:R-:W-:Y:S02]  /*118d0*/  ISETP.GE.AND P4, PT, R45.reuse, R154, PT ;  /* 0x0000009a2d00720c */ /* 0x040fe40003f86270 */
[C---:B------:R-:W-:Y:S02]  /*118e0*/  ISETP.GE.AND P5, PT, R45.reuse, R157, PT ;  /* 0x0000009d2d00720c */ /* 0x040fe40003fa6270 */
[----:B------:R-:W-:Y:S01]  /*118f0*/  ISETP.GE.AND P2, PT, R45, R156, PT ;  /* 0x0000009c2d00720c */ /* 0x000fe20003f46270 */
[----:B------:R-:W-:Y:S01]  /*11900*/  VIADD R45, R3, 0x28 ;  /* 0x00000028032d7836 */ /* 0x000fe20000000000 */
[----:B------:R-:W-:-:S02]  /*11910*/  IABS R159, R159 ;  /* 0x0000009f009f7213 */ /* 0x000fc40000000000 */
[----:B------:R-:W-:Y:S02]  /*11920*/  I2FP.F32.S32 R160, R160 ;  /* 0x000000a000a07245 */ /* 0x000fe40000201400 */
[----:B------:R-:W-:Y:S02]  /*11930*/  ISETP.GE.AND P0, PT, R161, R156, PT ;  /* 0x0000009ca100720c */ /* 0x000fe40003f06270 */
[----:B------:R-:W-:Y:S01]  /*11940*/  I2FP.F32.S32 R159, R159 ;  /* 0x0000009f009f7245 */ /* 0x000fe20000201400 */
[----:B------:R-:W-:Y:S01]  /*11950*/  FFMA.FTZ R36, -R155, R160, R36 ;  /* 0x000000a09b247223 */ /* 0x000fe20000010124 */
[----:B------:R-:W-:Y:S02]  /*11960*/  FSEL R187, R42, -INF , !P0 ;  /* 0xff8000002abb7808 */ /* 0x000fe40004000000 */
[----:B------:R-:W-:Y:S01]  /*11970*/  FSEL R41, R41, -INF , P3 ;  /* 0xff80000029297808 */ /* 0x000fe20001800000 */
[----:B------:R-:W-:Y:S01]  /*11980*/  FFMA.FTZ R38, -R155, R159, R38 ;  /* 0x0000009f9b267223 */ /* 0x000fe20000010126 */
[----:B------:R-:W-:-:S02]  /*11990*/  ISETP.GE.AND P0, PT, R45, R158, PT ;  /* 0x0000009e2d00720c */ /* 0x000fc40003f06270 */
[----:B------:R-:W-:Y:S02]  /*119a0*/  IABS R134, R134 ;  /* 0x0000008600867213 */ /* 0x000fe40000000000 */
[----:B------:R-:W-:Y:S01]  /*119b0*/  FSEL R183, R41, -INF , !P4 ;  /* 0xff80000029b77808 */ /* 0x000fe20006000000 */
[----:B------:R-:W-:Y:S01]  /*119c0*/  VIADD R41, R3, 0x29 ;  /* 0x0000002903297836 */ /* 0x000fe20000000000 */
[C---:B------:R-:W-:Y:S02]  /*119d0*/  ISETP.GE.AND P3, PT, R45.reuse, R154, PT ;  /* 0x0000009a2d00720c */ /* 0x040fe40003f66270 */
[----:B------:R-:W-:Y:S02]  /*119e0*/  ISETP.GE.AND P4, PT, R45, R157, PT ;  /* 0x0000009d2d00720c */ /* 0x000fe40003f86270 */
[----:B------:R-:W-:Y:S02]  /*119f0*/  FSEL R43, R43, -INF , P5 ;  /* 0xff8000002b2b7808 */ /* 0x000fe40002800000 */
[----:B------:R-:W-:-:S02]  /*11a00*/  FSEL R36, R36, -INF , P0 ;  /* 0xff80000024247808 */ /* 0x000fc40000000000 */
[----:B------:R-:W-:Y:S02]  /*11a10*/  IABS R132, R132 ;  /* 0x0000008400847213 */ /* 0x000fe40000000000 */
[----:B------:R-:W-:Y:S02]  /*11a20*/  IABS R133, R133 ;  /* 0x0000008500857213 */ /* 0x000fe40000000000 */
[----:B------:R-:W-:Y:S02]  /*11a30*/  I2FP.F32.S32 R134, R134 ;  /* 0x0000008600867245 */ /* 0x000fe40000201400 */
[----:B------:R-:W-:Y:S02]  /*11a40*/  FSEL R189, R43, -INF , !P2 ;  /* 0xff8000002bbd7808 */ /* 0x000fe40005000000 */
[----:B------:R-:W-:Y:S01]  /*11a50*/  FSEL R185, R36, -INF , !P3 ;  /* 0xff80000024b97808 */ /* 0x000fe20005800000 */
[----:B------:R-:W-:Y:S01]  /*11a60*/  FFMA.FTZ R37, -R155, R134, R37 ;  /* 0x000000869b257223 */ /* 0x000fe20000010125 */
[----:B------:R-:W-:-:S02]  /*11a70*/  FSEL R38, R38, -INF , P4 ;  /* 0xff80000026267808 */ /* 0x000fc40002000000 */
[C---:B------:R-:W-:Y:S02]  /*11a80*/  ISETP.GE.AND P2, PT, R41.reuse, R158, PT ;  /* 0x0000009e2900720c */ /* 0x040fe40003f46270 */
[C---:B------:R-:W-:Y:S02]  /*11a90*/  ISETP.GE.AND P0, PT, R41.reuse, R154, PT ;  /* 0x0000009a2900720c */ /* 0x040fe40003f06270 */
[C---:B------:R-:W-:Y:S02]  /*11aa0*/  ISETP.GE.AND P3, PT, R41.reuse, R157, PT ;  /* 0x0000009d2900720c */ /* 0x040fe40003f66270 */
[----:B------:R-:W-:Y:S01]  /*11ab0*/  ISETP.GE.AND P4, PT, R41, R156, PT ;  /* 0x0000009c2900720c */ /* 0x000fe20003f86270 */
[----:B------:R-:W-:Y:S01]  /*11ac0*/  VIADD R41, R3, 0x30 ;  /* 0x0000003003297836 */ /* 0x000fe20000000000 */
[----:B------:R-:W-:Y:S02]  /*11ad0*/  I2FP.F32.S32 R132, R132 ;  /* 0x0000008400847245 */ /* 0x000fe40000201400 */
[----:B------:R-:W-:-:S02]  /*11ae0*/  ISETP.GE.AND P5, PT, R45, R156, PT ;  /* 0x0000009c2d00720c */ /* 0x000fc40003fa6270 */
[----:B------:R-:W-:Y:S01]  /*11af0*/  I2FP.F32.S32 R40, R133 ;  /* 0x0000008500287245 */ /* 0x000fe20000201400 */
[C---:B------:R-:W-:Y:S01]  /*11b00*/  FFMA.FTZ R32, -R155.reuse, R132, R32 ;  /* 0x000000849b207223 */ /* 0x040fe20000010120 */
[----:B------:R-:W-:Y:S02]  /*11b10*/  IABS R130, R130 ;  /* 0x0000008200827213 */ /* 0x000fe40000000000 */
[----:B------:R-:W-:Y:S01]  /*11b20*/  FSEL R191, R38, -INF , !P5 ;  /* 0xff80000026bf7808 */ /* 0x000fe20006800000 */
[----:B------:R-:W-:Y:S01]  /*11b30*/  FFMA.FTZ R39, -R155, R40, R39 ;  /* 0x000000289b277223 */ /* 0x000fe20000010127 */
[----:B------:R-:W-:Y:S02]  /*11b40*/  ISETP.GE.AND P5, PT, R41, R158, PT ;  /* 0x0000009e2900720c */ /* 0x000fe40003fa6270 */
[----:B------:R-:W-:Y:S02]  /*11b50*/  IABS R11, R11 ;  /* 0x0000000b000b7213 */ /* 0x000fe40000000000 */
[----:B------:R-:W-:-:S02]  /*11b60*/  FSEL R37, R37, -INF , P2 ;  /* 0xff80000025257808 */ /* 0x000fc40001000000 */
[----:B------:R-:W-:Y:S02]  /*11b70*/  I2FP.F32.S32 R43, R130 ;  /* 0x00000082002b7245 */ /* 0x000fe40000201400 */
[----:B------:R-:W-:Y:S02]  /*11b80*/  IABS R128, R128 ;  /* 0x0000008000807213 */ /* 0x000fe40000000000 */
[----:B------:R-:W-:Y:S01]  /*11b90*/  FSEL R36, R32, -INF , P5 ;  /* 0xff80000020247808 */ /* 0x000fe20002800000 */
[----:B------:R-:W-:Y:S01]  /*11ba0*/  IMAD.MOV.U32 R32, RZ, RZ, R11 ;  /* 0x000000ffff207224 */ /* 0x000fe200078e000b */
[----:B------:R-:W-:Y:S01]  /*11bb0*/  FSEL R37, R37, -INF , !P0 ;  /* 0xff80000025257808 */ /* 0x000fe20004000000 */
[----:B------:R-:W-:Y:S01]  /*11bc0*/  FFMA.FTZ R34, -R155, R43, R34 ;  /* 0x0000002b9b227223 */ /* 0x000fe20000010122 */
[----:B------:R-:W-:Y:S02]  /*11bd0*/  FSEL R39, R39, -INF , P3 ;  /* 0xff80000027277808 */ /* 0x000fe40001800000 */
[----:B------:R-:W-:-:S02]  /*11be0*/  ISETP.GE.AND P2, PT, R41, R154, PT ;  /* 0x0000009a2900720c */ /* 0x000fc40003f46270 */
[C---:B------:R-:W-:Y:S02]  /*11bf0*/  ISETP.GE.AND P0, PT, R41.reuse, R157, PT ;  /* 0x0000009d2900720c */ /* 0x040fe40003f06270 */
[----:B------:R-:W-:Y:S01]  /*11c00*/  ISETP.GE.AND P3, PT, R41, R156, PT ;  /* 0x0000009c2900720c */ /* 0x000fe20003f66270 */
[----:B------:R-:W-:Y:S01]  /*11c10*/  VIADD R41, R3, 0x31 ;  /* 0x0000003103297836 */ /* 0x000fe20000000000 */
[----:B------:R-:W-:Y:S02]  /*11c20*/  I2FP.F32.S32 R128, R128 ;  /* 0x0000008000807245 */ /* 0x000fe40000201400 */
[----:B------:R-:W-:Y:S02]  /*11c30*/  IABS R119, R119 ;  /* 0x0000007700777213 */ /* 0x000fe40000000000 */
[----:B------:R-:W-:Y:S01]  /*11c40*/  I2FP.F32.S32 R32, R32 ;  /* 0x0000002000207245 */ /* 0x000fe20000201400 */
[----:B------:R-:W-:Y:S01]  /*11c50*/  FFMA.FTZ R128, -R155, R128, R33 ;  /* 0x000000809b807223 */ /* 0x000fe20000010121 */
[----:B------:R-:W-:Y:S01]  /*11c60*/  FSEL R193, R39, -INF , !P4 ;  /* 0xff80000027c17808 */ /* 0x000fe20006000000 */
[----:B------:R-:W-:Y:S01]  /*11c70*/  VIADD R33, R3, 0x38 ;  /* 0x0000003803217836 */ /* 0x000fe20000000000 */
[----:B------:R-:W-:Y:S01]  /*11c80*/  FSEL R34, R34, -INF , P0 ;  /* 0xff80000022227808 */ /* 0x000fe20000000000 */
[----:B------:R-:W-:Y:S01]  /*11c90*/  FFMA.FTZ R32, -R155, R32, R35 ;  /* 0x000000209b207223 */ /* 0x000fe20000010123 */
[----:B------:R-:W-:-:S02]  /*11ca0*/  IABS R15, R15 ;  /* 0x0000000f000f7213 */ /* 0x000fc40000000000 */
[C---:B------:R-:W-:Y:S02]  /*11cb0*/  ISETP.GE.AND P4, PT, R41.reuse, R158, PT ;  /* 0x0000009e2900720c */ /* 0x040fe40003f86270 */
[----:B------:R-:W-:Y:S02]  /*11cc0*/  I2FP.F32.S32 R119, R119 ;  /* 0x0000007700777245 */ /* 0x000fe40000201400 */
[----:B------:R-:W-:Y:S02]  /*11cd0*/  FSEL R11, R36, -INF , !P2 ;  /* 0xff800000240b7808 */ /* 0x000fe40005000000 */
[----:B------:R-:W-:Y:S01]  /*11ce0*/  FSEL R45, R34, -INF , !P3 ;  /* 0xff800000222d7808 */ /* 0x000fe20005800000 */
[----:B------:R-:W-:Y:S01]  /*11cf0*/  IMAD.MOV.U32 R34, RZ, RZ, R15 ;  /* 0x000000ffff227224 */ /* 0x000fe200078e000f */
[----:B------:R-:W-:Y:S01]  /*11d00*/  ISETP.GE.AND P5, PT, R41, R154, PT ;  /* 0x0000009a2900720c */ /* 0x000fe20003fa6270 */
[----:B------:R-:W-:Y:S01]  /*11d10*/  FFMA.FTZ R28, -R155, R119, R28 ;  /* 0x000000779b1c7223 */ /* 0x000fe2000001011c */
[----:B------:R-:W-:-:S02]  /*11d20*/  ISETP.GE.AND P2, PT, R41, R157, PT ;  /* 0x0000009d2900720c */ /* 0x000fc40003f46270 */
[----:B------:R-:W-:Y:S02]  /*11d30*/  FSEL R128, R128, -INF , P4 ;  /* 0xff80000080807808 */ /* 0x000fe40002000000 */
[----:B------:R-:W-:Y:S02]  /*11d40*/  IABS R114, R114 ;  /* 0x0000007200727213 */ /* 0x000fe40000000000 */
[C---:B------:R-:W-:Y:S02]  /*11d50*/  ISETP.GE.AND P3, PT, R33.reuse, R158, PT ;  /* 0x0000009e2100720c */ /* 0x040fe40003f66270 */
[----:B------:R-:W-:Y:S02]  /*11d60*/  FSEL R15, R128, -INF , !P5 ;  /* 0xff800000800f7808 */ /* 0x000fe40006800000 */
[----:B------:R-:W-:Y:S02]  /*11d70*/  FSEL R32, R32, -INF , P2 ;  /* 0xff80000020207808 */ /* 0x000fe40001000000 */
[----:B------:R-:W-:-:S02]  /*11d80*/  ISETP.GE.AND P4, PT, R33, R154, PT ;  /* 0x0000009a2100720c */ /* 0x000fc40003f86270 */
[C---:B------:R-:W-:Y:S02]  /*11d90*/  ISETP.GE.AND P5, PT, R33.reuse, R157, PT ;  /* 0x0000009d2100720c */ /* 0x040fe40003fa6270 */
[----:B------:R-:W-:Y:S02]  /*11da0*/  I2FP.F32.S32 R35, R34 ;  /* 0x0000002200237245 */ /* 0x000fe40000201400 */
[----:B------:R-:W-:Y:S01]  /*11db0*/  ISETP.GE.AND P2, PT, R33, R156, PT ;  /* 0x0000009c2100720c */ /* 0x000fe20003f46270 */
[----:B------:R-:W-:Y:S01]  /*11dc0*/  VIADD R33, R3, 0x39 ;  /* 0x0000003903217836 */ /* 0x000fe20000000000 */
[----:B------:R-:W-:Y:S01]  /*11dd0*/  I2FP.F32.S32 R114, R114 ;  /* 0x0000007200727245 */ /* 0x000fe20000201400 */
[----:B------:R-:W-:Y:S01]  /*11de0*/  FFMA.FTZ R30, -R155, R35, R30 ;  /* 0x000000239b1e7223 */ /* 0x000fe2000001011e */
[----:B------:R-:W-:Y:S02]  /*11df0*/  FSEL R28, R28, -INF , P3 ;  /* 0xff8000001c1c7808 */ /* 0x000fe40001800000 */
[----:B------:R-:W-:Y:S01]  /*11e00*/  ISETP.GE.AND P0, PT, R41, R156, PT ;  /* 0x0000009c2900720c */ /* 0x000fe20003f06270 */
[----:B------:R-:W-:Y:S01]  /*11e10*/  FFMA.FTZ R31, -R155, R114, R31 ;  /* 0x000000729b1f7223 */ /* 0x000fe2000001011f */
[----:B------:R-:W-:-:S02]  /*11e20*/  FSEL R47, R28, -INF , !P4 ;  /* 0xff8000001c2f7808 */ /* 0x000fc40006000000 */
[----:B------:R-:W-:Y:S02]  /*11e30*/  ISETP.GE.AND P4, PT, R33, R157, PT ;  /* 0x0000009d2100720c */ /* 0x000fe40003f86270 */
[----:B------:R-:W-:Y:S02]  /*11e40*/  FSEL R30, R30, -INF , P5 ;  /* 0xff8000001e1e7808 */ /* 0x000fe40002800000 */
[----:B------:R-:W-:Y:S02]  /*11e50*/  FSEL R31, R31, -INF , P4 ;  /* 0xff8000001f1f7808 */ /* 0x000fe40002000000 */
[----:B------:R-:W-:Y:S02]  /*11e60*/  ISETP.GE.AND P5, PT, R33, R156, PT ;  /* 0x0000009c2100720c */ /* 0x000fe40003fa6270 */
[----:B------:R-:W-:Y:S02]  /*11e70*/  IABS R115, R115 ;  /* 0x0000007300737213 */ /* 0x000fe40000000000 */
[----:B------:R-:W-:-:S02]  /*11e80*/  FSEL R181, R31, -INF , !P5 ;  /* 0xff8000001fb57808 */ /* 0x000fc40006800000 */
[----:B------:R-:W2:Y:S01]  /*11e90*/  LD.E R31, desc[UR4][R116.64+0xdc] ;  /* 0x0000dc04741f7980 */ /* 0x000ea2000c101900 */
[----:B------:R-:W-:Y:S02]  /*11ea0*/  FSEL R177, R32, -INF , !P0 ;  /* 0xff80000020b17808 */ /* 0x000fe40004000000 */
[----:B------:R-:W-:Y:S02]  /*11eb0*/  I2FP.F32.S32 R32, R115 ;  /* 0x0000007300207245 */ /* 0x000fe40000201400 */
[----:B------:R-:W-:Y:S02]  /*11ec0*/  IABS R113, R113 ;  /* 0x0000007100717213 */ /* 0x000fe40000000000 */
[----:B------:R-:W-:Y:S01]  /*11ed0*/  IABS R112, R112 ;  /* 0x0000007000707213 */ /* 0x000fe20000000000 */
[----:B------:R-:W-:Y:S01]  /*11ee0*/  FFMA.FTZ R32, -R155, R32, R29 ;  /* 0x000000209b207223 */ /* 0x000fe2000001011d */
[----:B------:R-:W-:Y:S01]  /*11ef0*/  ISETP.GE.AND P0, PT, R33, R158, PT ;  /* 0x0000009e2100720c */ /* 0x000fe20003f06270 */
[----:B------:R-:W-:Y:S01]  /*11f00*/  VIADD R29, R3, 0x40 ;  /* 0x00000040031d7836 */ /* 0x000fe20000000000 */
[----:B------:R-:W-:-:S02]  /*11f10*/  I2FP.F32.S32 R113, R113 ;  /* 0x0000007100717245 */ /* 0x000fc40000201400 */
[----:B------:R-:W-:Y:S02]  /*11f20*/  ISETP.GE.AND P3, PT, R33, R154, PT ;  /* 0x0000009a2100720c */ /* 0x000fe40003f66270 */
[----:B------:R-:W-:Y:S01]  /*11f30*/  I2FP.F32.S32 R33, R112 ;  /* 0x0000007000217245 */ /* 0x000fe20000201400 */
[C---:B------:R-:W-:Y:S01]  /*11f40*/  FFMA.FTZ R24, -R155.reuse, R113, R24 ;  /* 0x000000719b187223 */ /* 0x040fe20000010118 */
[----:B------:R-:W-:Y:S02]  /*11f50*/  IABS R111, R111 ;  /* 0x0000006f006f7213 */ /* 0x000fe40000000000 */
[----:B------:R-:W-:Y:S01]  /*11f60*/  FSEL R32, R32, -INF , P0 ;  /* 0xff80000020207808 */ /* 0x000fe20000000000 */
[----:B------:R-:W-:Y:S01]  /*11f70*/  FFMA.FTZ R26, -R155, R33, R26 ;  /* 0x000000219b1a7223 */ /* 0x000fe2000001011a */
[----:B------:R-:W-:Y:S02]  /*11f80*/  FSEL R179, R30, -INF , !P2 ;  /* 0xff8000001eb37808 */ /* 0x000fe40005000000 */
[----:B------:R-:W-:-:S02]  /*11f90*/  ISETP.GE.AND P2, PT, R29, R158, PT ;  /* 0x0000009e1d00720c */ /* 0x000fc40003f46270 */
[----:B------:R-:W-:Y:S02]  /*11fa0*/  I2FP.F32.S32 R28, R111 ;  /* 0x0000006f001c7245 */ /* 0x000fe40000201400 */
[----:B------:R-:W-:Y:S02]  /*11fb0*/  FSEL R175, R32, -INF , !P3 ;  /* 0xff80000020af7808 */ /* 0x000fe40005800000 */
[----:B------:R-:W-:Y:S01]  /*11fc0*/  IABS R109, R109 ;  /* 0x0000006d006d7213 */ /* 0x000fe20000000000 */
[----:B------:R-:W-:Y:S01]  /*11fd0*/  FFMA.FTZ R28, -R155, R28, R25 ;  /* 0x0000001c9b1c7223 */ /* 0x000fe20000010119 */
[----:B------:R-:W-:Y:S01]  /*11fe0*/  ISETP.GE.AND P3, PT, R29, R157, PT ;  /* 0x0000009d1d00720c */ /* 0x000fe20003f66270 */
[----:B------:R-:W-:Y:S01]  /*11ff0*/  VIADD R25, R3, 0x48 ;  /* 0x0000004803197836 */ /* 0x000fe20000000000 */
[----:B------:R-:W-:Y:S02]  /*12000*/  ISETP.GE.AND P0, PT, R29, R154, PT ;  /* 0x0000009a1d00720c */ /* 0x000fe40003f06270 */
[----:B------:R-:W-:-:S02]  /*12010*/  FSEL R24, R24, -INF , P2 ;  /* 0xff80000018187808 */ /* 0x000fc40001000000 */
[----:B------:R-:W-:Y:S02]  /*12020*/  IABS R65, R65 ;  /* 0x0000004100417213 */ /* 0x000fe40000000000 */
[----:B------:R-:W-:Y:S01]  /*12030*/  ISETP.GE.AND P4, PT, R29, R156, PT ;  /* 0x0000009c1d00720c */ /* 0x000fe20003f86270 */
[----:B------:R-:W-:Y:S01]  /*12040*/  VIADD R29, R3, 0x41 ;  /* 0x00000041031d7836 */ /* 0x000fe20000000000 */
[----:B------:R-:W-:Y:S02]  /*12050*/  IABS R110, R110 ;  /* 0x0000006e006e7213 */ /* 0x000fe40000000000 */
[----:B------:R-:W-:Y:S02]  /*12060*/  I2FP.F32.S32 R109, R109 ;  /* 0x0000006d006d7245 */ /* 0x000fe40000201400 */
[----:B------:R-:W-:Y:S02]  /*12070*/  FSEL R26, R26, -INF , P3 ;  /* 0xff8000001a1a7808 */ /* 0x000fe40001800000 */
[----:B------:R-:W-:Y:S01]  /*12080*/  FSEL R133, R24, -INF , !P0 ;  /* 0xff80000018857808 */ /* 0x000fe20004000000 */
[----:B------:R-:W-:Y:S01]  /*12090*/  IMAD.MOV.U32 R24, RZ, RZ, R65 ;  /* 0x000000ffff187224 */ /* 0x000fe200078e0041 */
[----:B------:R-:W-:Y:S01]  /*120a0*/  I2FP.F32.S32 R110, R110 ;  /* 0x0000006e006e7245 */ /* 0x000fe20000201400 */
[----:B------:R-:W-:Y:S01]  /*120b0*/  FFMA.FTZ R20, -R155, R109, R20 ;  /* 0x0000006d9b147223 */ /* 0x000fe20000010114 */
[----:B------:R-:W-:-:S02]  /*120c0*/  ISETP.GE.AND P5, PT, R29, R158, PT ;  /* 0x0000009e1d00720c */ /* 0x000fc40003fa6270 */
[----:B------:R-:W-:Y:S01]  /*120d0*/  FSEL R134, R26, -INF , !P4 ;  /* 0xff8000001a867808 */ /* 0x000fe20006000000 */
[----:B------:R-:W-:Y:S01]  /*120e0*/  FFMA.FTZ R27, -R155, R110, R27 ;  /* 0x0000006e9b1b7223 */ /* 0x000fe2000001011b */
[----:B------:R-:W-:Y:S02]  /*120f0*/  ISETP.GE.AND P4, PT, R25, R158, PT ;  /* 0x0000009e1900720c */ /* 0x000fe40003f86270 */
[----:B------:R-:W-:Y:S02]  /*12100*/  IABS R67, R67 ;  /* 0x0000004300437213 */ /* 0x000fe40000000000 */
[C---:B------:R-:W-:Y:S02]  /*12110*/  ISETP.GE.AND P2, PT, R29.reuse, R154, PT ;  /* 0x0000009a1d00720c */ /* 0x040fe40003f46270 */
[C---:B------:R-:W-:Y:S02]  /*12120*/  ISETP.GE.AND P0, PT, R29.reuse, R157, PT ;  /* 0x0000009d1d00720c */ /* 0x040fe40003f06270 */
[----:B------:R-:W-:-:S02]  /*12130*/  ISETP.GE.AND P3, PT, R29, R156, PT ;  /* 0x0000009c1d00720c */ /* 0x000fc40003f66270 */
[----:B------:R-:W-:Y:S02]  /*12140*/  I2FP.F32.S32 R29, R24 ;  /* 0x00000018001d7245 */ /* 0x000fe40000201400 */
[----:B------:R-:W-:Y:S02]  /*12150*/  IABS R108, R108 ;  /* 0x0000006c006c7213 */ /* 0x000fe40000000000 */
[----:B------:R-:W-:Y:S01]  /*12160*/  FSEL R28, R28, -INF , P5 ;  /* 0xff8000001c1c7808 */ /* 0x000fe20002800000 */
[----:B------:R-:W-:Y:S01]  /*12170*/  FFMA.FTZ R22, -R155, R29, R22 ;  /* 0x0000001d9b167223 */ /* 0x000fe20000010116 */
[----:B------:R-:W-:Y:S01]  /*12180*/  FSEL R24, R20, -INF , P4 ;  /* 0xff80000014187808 */ /* 0x000fe20002000000 */
[----:B------:R-:W-:Y:S01]  /*12190*/  IMAD.MOV.U32 R20, RZ, RZ, R67 ;  /* 0x000000ffff147224 */ /* 0x000fe200078e0043 */
[----:B------:R-:W-:Y:S02]  /*121a0*/  I2FP.F32.S32 R108, R108 ;  /* 0x0000006c006c7245 */ /* 0x000fe40000201400 */
[----:B------:R-:W-:-:S02]  /*121b0*/  FSEL R65, R28, -INF , !P2 ;  /* 0xff8000001c417808 */ /* 0x000fc40005000000 */
[----:B------:R-:W-:Y:S01]  /*121c0*/  IABS R107, R107 ;  /* 0x0000006b006b7213 */ /* 0x000fe20000000000 */
[----:B------:R-:W-:Y:S01]  /*121d0*/  FFMA.FTZ R108, -R155, R108, R21 ;  /* 0x0000006c9b6c7223 */ /* 0x000fe20000010115 */
[----:B------:R-:W-:Y:S01]  /*121e0*/  ISETP.GE.AND P2, PT, R25, R157, PT ;  /* 0x0000009d1900720c */ /* 0x000fe20003f46270 */
[----:B------:R-:W-:Y:S01]  /*121f0*/  VIADD R21, R3, 0x50 ;  /* 0x0000005003157836 */ /* 0x000fe20000000000 */
[----:B------:R-:W-:Y:S02]  /*12200*/  FSEL R27, R27, -INF , P0 ;  /* 0xff8000001b1b7808 */ /* 0x000fe40000000000 */
[C---:B------:R-:W-:Y:S02]  /*12210*/  ISETP.GE.AND P5, PT, R25.reuse, R154, PT ;  /* 0x0000009a1900720c */ /* 0x040fe40003fa6270 */
[----:B------:R-:W-:Y:S01]  /*12220*/  ISETP.GE.AND P0, PT, R25, R156, PT ;  /* 0x0000009c1900720c */ /* 0x000fe20003f06270 */
[----:B------:R-:W-:Y:S01]  /*12230*/  VIADD R25, R3, 0x49 ;  /* 0x0000004903197836 */ /* 0x000fe20000000000 */
[----:B------:R-:W-:-:S02]  /*12240*/  I2FP.F32.S32 R20, R20 ;  /* 0x0000001400147245 */ /* 0x000fc40000201400 */
[----:B------:R-:W-:Y:S02]  /*12250*/  I2FP.F32.S32 R107, R107 ;  /* 0x0000006b006b7245 */ /* 0x000fe40000201400 */
[----:B------:R-:W-:Y:S01]  /*12260*/  FSEL R22, R22, -INF , P2 ;  /* 0xff80000016167808 */ /* 0x000fe20001000000 */
[----:B------:R-:W-:Y:S01]  /*12270*/  FFMA.FTZ R20, -R155, R20, R23 ;  /* 0x000000149b147223 */ /* 0x000fe20000010117 */
[----:B------:R-:W-:Y:S02]  /*12280*/  FSEL R162, R27, -INF , !P3 ;  /* 0xff8000001ba27808 */ /* 0x000fe40005800000 */
[----:B------:R-:W-:Y:S01]  /*12290*/  IABS R106, R106 ;  /* 0x0000006a006a7213 */ /* 0x000fe20000000000 */
[----:B------:R-:W-:Y:S01]  /*122a0*/  FFMA.FTZ R16, -R155, R107, R16 ;  /* 0x0000006b9b107223 */ /* 0x000fe20000010110 */
[----:B------:R-:W-:Y:S02]  /*122b0*/  ISETP.GE.AND P3, PT, R25, R158, PT ;  /* 0x0000009e1900720c */ /* 0x000fe40003f66270 */
[----:B------:R-:W-:-:S02]  /*122c0*/  FSEL R67, R24, -INF , !P5 ;  /* 0xff80000018437808 */ /* 0x000fc40006800000 */
[----:B------:R-:W-:Y:S02]  /*122d0*/  ISETP.GE.AND P5, PT, R25, R157, PT ;  /* 0x0000009d1900720c */ /* 0x000fe40003fa6270 */
[----:B------:R-:W-:Y:S02]  /*122e0*/  FSEL R161, R22, -INF , !P0 ;  /* 0xff80000016a17808 */ /* 0x000fe40004000000 */
[----:B------:R-:W-:Y:S02]  /*122f0*/  ISETP.GE.AND P0, PT, R21, R158, PT ;  /* 0x0000009e1500720c */ /* 0x000fe40003f06270 */
[----:B------:R-:W-:Y:S02]  /*12300*/  I2FP.F32.S32 R23, R106 ;  /* 0x0000006a00177245 */ /* 0x000fe40000201400 */
[----:B------:R-:W-:Y:S02]  /*12310*/  ISETP.GE.AND P4, PT, R25, R154, PT ;  /* 0x0000009a1900720c */ /* 0x000fe40003f86270 */
[----:B------:R-:W-:-:S02]  /*12320*/  FSEL R108, R108, -INF , P3 ;  /* 0xff8000006c6c7808 */ /* 0x000fc40001800000 */
[----:B------:R-:W-:Y:S02]  /*12330*/  ISETP.GE.AND P2, PT, R25, R156, PT ;  /* 0x0000009c1900720c */ /* 0x000fe40003f46270 */
[----:B------:R-:W-:Y:S02]  /*12340*/  FSEL R20, R20, -INF , P5 ;  /* 0xff80000014147808 */ /* 0x000fe40002800000 */
[----:B------:R-:W-:Y:S02]  /*12350*/  ISETP.GE.AND P3, PT, R21, R154, PT ;  /* 0x0000009a1500720c */ /* 0x000fe40003f66270 */
[----:B------:R-:W-:Y:S01]  /*12360*/  FSEL R16, R16, -INF , P0 ;  /* 0xff80000010107808 */ /* 0x000fe20000000000 */
[----:B------:R-:W-:Y:S01]  /*12370*/  FFMA.FTZ R18, -R155, R23, R18 ;  /* 0x000000179b127223 */ /* 0x000fe20000010112 */
[----:B------:R-:W-:Y:S02]  /*12380*/  IABS R105, R105 ;  /* 0x0000006900697213 */ /* 0x000fe40000000000 */
[----:B------:R-:W-:-:S02]  /*12390*/  FSEL R159, R108, -INF , !P4 ;  /* 0xff8000006c9f7808 */ /* 0x000fc40006000000 */
[----:B------:R-:W-:Y:S02]  /*123a0*/  IABS R103, R103 ;  /* 0x0000006700677213 */ /* 0x000fe40000000000 */
[C---:B------:R-:W-:Y:S02]  /*123b0*/  ISETP.GE.AND P4, PT, R21.reuse, R157, PT ;  /* 0x0000009d1500720c */ /* 0x040fe40003f86270 */
[----:B------:R-:W-:Y:S02]  /*123c0*/  FSEL R165, R20, -INF , !P2 ;  /* 0xff80000014a57808 */ /* 0x000fe40005000000 */
[----:B------:R-:W-:Y:S02]  /*123d0*/  FSEL R20, R16, -INF , !P3 ;  /* 0xff80000010147808 */ /* 0x000fe40005800000 */
[----:B------:R-:W-:Y:S01]  /*123e0*/  ISETP.GE.AND P5, PT, R21, R156, PT ;  /* 0x0000009c1500720c */ /* 0x000fe20003fa6270 */
[C---:B------:R-:W-:Y:S01]  /*123f0*/  VIADD R21, R3.reuse, 0x51 ;  /* 0x0000005103157836 */ /* 0x040fe20000000000 */
[----:B------:R-:W-:Y:S01]  /*12400*/  I2FP.F32.S32 R16, R105 ;  /* 0x0000006900107245 */ /* 0x000fe20000201400 */
[----:B------:R-:W-:Y:S01]  /*12410*/  VIADD R23, R3, 0x58 ;  /* 0x0000005803177836 */ /* 0x000fe20000000000 */
[----:B------:R-:W-:-:S02]  /*12420*/  I2FP.F32.S32 R103, R103 ;  /* 0x0000006700677245 */ /* 0x000fc40000201400 */
[----:B------:R-:W-:Y:S02]  /*12430*/  IABS R104, R104 ;  /* 0x0000006800687213 */ /* 0x000fe40000000000 */
[----:B------:R-:W-:Y:S01]  /*12440*/  FSEL R18, R18, -INF , P4 ;  /* 0xff80000012127808 */ /* 0x000fe20002000000 */
[----:B------:R-:W-:Y:S01]  /*12450*/  FFMA.FTZ R16, -R155, R16, R17 ;  /* 0x000000109b107223 */ /* 0x000fe20000010111 */
[----:B------:R-:W-:Y:S01]  /*12460*/  ISETP.GE.AND P2, PT, R21, R158, PT ;  /* 0x0000009e1500720c */ /* 0x000fe20003f46270 */
[----:B------:R-:W-:Y:S01]  /*12470*/  FFMA.FTZ R4, -R155, R103, R4 ;  /* 0x000000679b047223 */ /* 0x000fe20000010104 */
[----:B------:R-:W-:Y:S02]  /*12480*/  I2FP.F32.S32 R104, R104 ;  /* 0x0000006800687245 */ /* 0x000fe40000201400 */
[----:B------:R-:W-:Y:S02]  /*12490*/  FSEL R128, R18, -INF , !P5 ;  /* 0xff80000012807808 */ /* 0x000fe40006800000 */
[----:B------:R-:W-:-:S02]  /*124a0*/  ISETP.GE.AND P5, PT, R23, R158, PT ;  /* 0x0000009e1700720c */ /* 0x000fc40003fa6270 */
[----:B------:R-:W-:Y:S01]  /*124b0*/  IABS R102, R102 ;  /* 0x0000006600667213 */ /* 0x000fe20000000000 */
[----:B------:R-:W-:Y:S01]  /*124c0*/  FFMA.FTZ R19, -R155, R104, R19 ;  /* 0x000000689b137223 */ /* 0x000fe20000010113 */
[----:B------:R-:W-:Y:S02]  /*124d0*/  FSEL R16, R16, -INF , P2 ;  /* 0xff80000010107808 */ /* 0x000fe40001000000 */
[----:B------:R-:W-:Y:S02]  /*124e0*/  ISETP.GE.AND P2, PT, R23, R154, PT ;  /* 0x0000009a1700720c */ /* 0x000fe40003f46270 */
[----:B------:R-:W-:Y:S02]  /*124f0*/  FSEL R4, R4, -INF , P5 ;  /* 0xff80000004047808 */ /* 0x000fe40002800000 */
[----:B------:R-:W-:Y:S02]  /*12500*/  ISETP.GE.AND P3, PT, R21, R157, PT ;  /* 0x0000009d1500720c */ /* 0x000fe40003f66270 */
[----:B------:R-:W-:-:S02]  /*12510*/  I2FP.F32.S32 R17, R102 ;  /* 0x0000006600117245 */ /* 0x000fc40000201400 */
[----:B------:R-:W-:Y:S02]  /*12520*/  IABS R101, R101 ;  /* 0x0000006500657213 */ /* 0x000fe40000000000 */
[----:B------:R-:W-:Y:S02]  /*12530*/  IABS R100, R100 ;  /* 0x0000006400647213 */ /* 0x000fe40000000000 */
[----:B------:R-:W-:Y:S02]  /*12540*/  ISETP.GE.AND P0, PT, R21, R154, PT ;  /* 0x0000009a1500720c */ /* 0x000fe40003f06270 */
[----:B------:R-:W-:Y:S01]  /*12550*/  FSEL R30, R4, -INF , !P2 ;  /* 0xff800000041e7808 */ /* 0x000fe20005000000 */
[----:B------:R-:W-:Y:S01]  /*12560*/  FFMA.FTZ R6, -R155, R17, R6 ;  /* 0x000000119b067223 */ /* 0x000fe20000010106 */
[----:B------:R-:W-:Y:S02]  /*12570*/  ISETP.GE.AND P4, PT, R21, R156, PT ;  /* 0x0000009c1500720c */ /* 0x000fe40003f86270 */
[----:B------:R-:W-:Y:S01]  /*12580*/  FSEL R130, R19, -INF , P3 ;  /* 0xff80000013827808 */ /* 0x000fe20001800000 */
[----:B------:R-:W-:Y:S01]  /*12590*/  VIADD R19, R3, 0x59 ;  /* 0x0000005903137836 */ /* 0x000fe20000000000 */
[----:B------:R-:W-:-:S02]  /*125a0*/  I2FP.F32.S32 R4, R101 ;  /* 0x0000006500047245 */ /* 0x000fc40000201400 */
[----:B------:R-:W-:Y:S02]  /*125b0*/  I2FP.F32.S32 R100, R100 ;  /* 0x0000006400647245 */ /* 0x000fe40000201400 */
[----:B------:R-:W-:Y:S02]  /*125c0*/  FSEL R21, R16, -INF , !P0 ;  /* 0xff80000010157808 */ /* 0x000fe40004000000 */
[----:B------:R-:W-:Y:S02]  /*125d0*/  IABS R99, R99 ;  /* 0x0000006300637213 */ /* 0x000fe40000000000 */
[----:B------:R-:W-:Y:S01]  /*125e0*/  ISETP.GE.AND P0, PT, R23, R157, PT ;  /* 0x0000009d1700720c */ /* 0x000fe20003f06270 */
[C---:B------:R-:W-:Y:S01]  /*125f0*/  FFMA.FTZ R4, -R155.reuse, R4, R5 ;  /* 0x000000049b047223 */ /* 0x040fe20000010105 */
[----:B------:R-:W-:Y:S01]  /*12600*/  FSEL R130, R130, -INF , !P4 ;  /* 0xff80000082827808 */ /* 0x000fe20006000000 */
[----:B------:R-:W-:Y:S01]  /*12610*/  FFMA.FTZ R7, -R155, R100, R7 ;  /* 0x000000649b077223 */ /* 0x000fe20000010107 */
[----:B------:R-:W-:Y:S01]  /*12620*/  IABS R98, R98 ;  /* 0x0000006200627213 */ /* 0x000fe20000000000 */
[----:B------:R-:W-:Y:S01]  /*12630*/  VIADD R17, R3, 0x60 ;  /* 0x0000006003117836 */ /* 0x000fe20000000000 */
[----:B------:R-:W-:-:S02]  /*12640*/  I2FP.F32.S32 R99, R99 ;  /* 0x0000006300637245 */ /* 0x000fc40000201400 */
[----:B------:R-:W-:Y:S02]  /*12650*/  ISETP.GE.AND P3, PT, R23, R156, PT ;  /* 0x0000009c1700720c */ /* 0x000fe40003f66270 */
[C---:B------:R-:W-:Y:S02]  /*12660*/  ISETP.GE.AND P4, PT, R19.reuse, R158, PT ;  /* 0x0000009e1300720c */ /* 0x040fe40003f86270 */
[----:B------:R-:W-:Y:S02]  /*12670*/  ISETP.GE.AND P2, PT, R19, R157, PT ;  /* 0x0000009d1300720c */ /* 0x000fe40003f46270 */
[----:B------:R-:W-:Y:S02]  /*12680*/  FSEL R6, R6, -INF , P0 ;  /* 0xff80000006067808 */ /* 0x000fe40000000000 */
[----:B------:R-:W-:Y:S01]  /*12690*/  IABS R96, R96 ;  /* 0x0000006000607213 */ /* 0x000fe20000000000 */
[----:B------:R-:W-:Y:S01]  /*126a0*/  FFMA.FTZ R80, -R155, R99, R80 ;  /* 0x000000639b507223 */ /* 0x000fe20000010150 */
[----:B------:R-:W-:-:S02]  /*126b0*/  I2FP.F32.S32 R5, R98 ;  /* 0x0000006200057245 */ /* 0x000fc40000201400 */
[----:B------:R-:W-:Y:S02]  /*126c0*/  ISETP.GE.AND P5, PT, R19, R154, PT ;  /* 0x0000009a1300720c */ /* 0x000fe40003fa6270 */
[----:B------:R-:W-:Y:S02]  /*126d0*/  FSEL R160, R6, -INF , !P3 ;  /* 0xff80000006a07808 */ /* 0x000fe40005800000 */
[----:B------:R-:W-:Y:S02]  /*126e0*/  FSEL R4, R4, -INF , P4 ;  /* 0xff80000004047808 */ /* 0x000fe40002000000 */
[----:B------:R-:W-:Y:S01]  /*126f0*/  FSEL R164, R7, -INF , P2 ;  /* 0xff80000007a47808 */ /* 0x000fe20001000000 */
[----:B------:R-:W-:Y:S01]  /*12700*/  VIADD R7, R3, 0x61 ;  /* 0x0000006103077836 */ /* 0x000fe20000000000 */
[----:B------:R-:W-:Y:S02]  /*12710*/  IABS R94, R94 ;  /* 0x0000005e005e7213 */ /* 0x000fe40000000000 */
[----:B------:R-:W-:-:S02]  /*12720*/  I2FP.F32.S32 R96, R96 ;  /* 0x0000006000607245 */ /* 0x000fc40000201400 */
[----:B------:R-:W-:Y:S02]  /*12730*/  ISETP.GE.AND P0, PT, R19, R156, PT ;  /* 0x0000009c1300720c */ /* 0x000fe40003f06270 */
[----:B------:R-:W-:Y:S01]  /*12740*/  ISETP.GE.AND P3, PT, R17, R158, PT ;  /* 0x0000009e1100720c */ /* 0x000fe20003f66270 */
[C---:B------:R-:W-:Y:S01]  /*12750*/  FFMA.FTZ R5, -R155.reuse, R5, R82 ;  /* 0x000000059b057223 */ /* 0x040fe20000010152 */
[----:B------:R-:W-:Y:S01]  /*12760*/  FSEL R32, R4, -INF , !P5 ;  /* 0xff80000004207808 */ /* 0x000fe20006800000 */
[----:B------:R-:W-:Y:S01]  /*12770*/  FFMA.FTZ R81, -R155, R96, R81 ;  /* 0x000000609b517223 */ /* 0x000fe20000010151 */
[----:B------:R-:W-:Y:S02]  /*12780*/  I2FP.F32.S32 R94, R94 ;  /* 0x0000005e005e7245 */ /* 0x000fe40000201400 */
[C---:B------:R-:W-:Y:S02]  /*12790*/  ISETP.GE.AND P4, PT, R17.reuse, R154, PT ;  /* 0x0000009a1100720c */ /* 0x040fe40003f86270 */
[----:B------:R-:W-:-:S02]  /*127a0*/  ISETP.GE.AND P5, PT, R17, R157, PT ;  /* 0x0000009d1100720c */ /* 0x000fc40003fa6270 */
[----:B------:R-:W-:Y:S02]  /*127b0*/  FSEL R164, R164, -INF , !P0 ;  /* 0xff800000a4a47808 */ /* 0x000fe40004000000 */
[----:B------:R-:W-:Y:S02]  /*127c0*/  FSEL R33, R80, -INF , P3 ;  /* 0xff80000050217808 */ /* 0x000fe40001800000 */
[----:B------:R-:W-:Y:S02]  /*127d0*/  IABS R92, R92 ;  /* 0x0000005c005c7213 */ /* 0x000fe40000000000 */
[----:B------:R-:W-:Y:S01]  /*127e0*/  ISETP.GE.AND P0, PT, R7, R158, PT ;  /* 0x0000009e0700720c */ /* 0x000fe20003f06270 */
[----:B------:R-:W-:Y:S01]  /*127f0*/  FFMA.FTZ R83, -R155, R94, R83 ;  /* 0x0000005e9b537223 */ /* 0x000fe20000010153 */
[----:B------:R-:W-:Y:S02]  /*12800*/  FSEL R33, R33, -INF , !P4 ;  /* 0xff80000021217808 */ /* 0x000fe40006000000 */
[----:B------:R-:W-:Y:S01]  /*12810*/  FSEL R163, R5, -INF , P5 ;  /* 0xff80000005a37808 */ /* 0x000fe20002800000 */
[----:B------:R-:W-:Y:S01]  /*12820*/  VIADD R5, R3, 0x68 ;  /* 0x0000006803057836 */ /* 0x000fe20000000000 */
[----:B------:R-:W-:-:S02]  /*12830*/  IABS R90, R90 ;  /* 0x0000005a005a7213 */ /* 0x000fc40000000000 */
[----:B------:R-:W-:Y:S02]  /*12840*/  I2FP.F32.S32 R92, R92 ;  /* 0x0000005c005c7245 */ /* 0x000fe40000201400 */
[----:B------:R-:W-:Y:S02]  /*12850*/  ISETP.GE.AND P2, PT, R17, R156, PT ;  /* 0x0000009c1100720c */ /* 0x000fe40003f46270 */
[C---:B------:R-:W-:Y:S02]  /*12860*/  ISETP.GE.AND P3, PT, R7.reuse, R154, PT ;  /* 0x0000009a0700720c */ /* 0x040fe40003f66270 */
[----:B------:R-:W-:Y:S02]  /*12870*/  ISETP.GE.AND P4, PT, R7, R157, PT ;  /* 0x0000009d0700720c */ /* 0x000fe40003f86270 */
[----:B------:R-:W-:Y:S02]  /*12880*/  FSEL R34, R81, -INF , P0 ;  /* 0xff80000051227808 */ /* 0x000fe40000000000 */
[----:B------:R-:W-:-:S02]  /*12890*/  IABS R88, R88 ;  /* 0x0000005800587213 */ /* 0x000fc40000000000 */
[----:B------:R-:W-:Y:S01]  /*128a0*/  ISETP.GE.AND P5, PT, R7, R156, PT ;  /* 0x0000009c0700720c */ /* 0x000fe20003fa6270 */
[----:B------:R-:W-:Y:S01]  /*128b0*/  FFMA.FTZ R76, -R155, R92, R76 ;  /* 0x0000005c9b4c7223 */ /* 0x000fe2000001014c */
[----:B------:R-:W-:Y:S02]  /*128c0*/  I2FP.F32.S32 R7, R90 ;  /* 0x0000005a00077245 */ /* 0x000fe40000201400 */
        /* <DEDUP_REMOVED lines=8> */
[----:B------:R-:W-:Y:S02]  /*12950*/  IABS R86, R86 ;  /* 0x0000005600567213 */ /* 0x000fe40000000000 */
[----:B------:R-:W-:Y:S01]  /*12960*/  I2FP.F32.S32 R88, R88 ;  /* 0x0000005800587245 */ /* 0x000fe20000201400 */
[----:B------:R-:W-:Y:S01]  /*12970*/  FFMA.FTZ R7, -R155, R7, R78 ;  /* 0x000000079b077223 */ /* 0x000fe2000001014e */
[----:B------:R-:W-:-:S02]  /*12980*/  FSEL R35, R76, -INF , P2 ;  /* 0xff8000004c237808 */ /* 0x000fc40001000000 */
[----:B------:R-:W-:Y:S01]  /*12990*/  I2FP.F32.S32 R86, R86 ;  /* 0x0000005600567245 */ /* 0x000fe20000201400 */
[----:B------:R-:W-:Y:S01]  /*129a0*/  FFMA.FTZ R77, -R155, R88, R77 ;  /* 0x000000589b4d7223 */ /* 0x000fe2000001014d */
[----:B------:R-:W-:Y:S02]  /*129b0*/  FSEL R166, R83, -INF , !P5 ;  /* 0xff80000053a67808 */ /* 0x000fe40006800000 */
[----:B------:R-:W-:Y:S01]  /*129c0*/  ISETP.GE.AND P5, PT, R5, R158, PT ;  /* 0x0000009e0500720c */ /* 0x000fe20003fa6270 */
[----:B------:R-:W-:Y:S01]  /*129d0*/  FFMA.FTZ R79, -R155, R86, R79 ;  /* 0x000000569b4f7223 */ /* 0x000fe2000001014f */
[----:B------:R-:W-:Y:S02]  /*129e0*/  FSEL R35, R35, -INF , !P0 ;  /* 0xff80000023237808 */ /* 0x000fe40004000000 */
[----:B------:R-:W-:Y:S02]  /*129f0*/  FSEL R7, R7, -INF , P3 ;  /* 0xff80000007077808 */ /* 0x000fe40001800000 */
[----:B------:R-:W-:-:S02]  /*12a00*/  ISETP.GE.AND P2, PT, R5, R154, PT ;  /* 0x0000009a0500720c */ /* 0x000fc40003f46270 */
[C---:B------:R-:W-:Y:S02]  /*12a10*/  ISETP.GE.AND P0, PT, R5.reuse, R157, PT ;  /* 0x0000009d0500720c */ /* 0x040fe40003f06270 */
[----:B------:R-:W-:Y:S01]  /*12a20*/  ISETP.GE.AND P3, PT, R5, R156, PT ;  /* 0x0000009c0500720c */ /* 0x000fe20003f66270 */
[----:B------:R-:W-:Y:S01]  /*12a30*/  VIADD R5, R3, 0x70 ;  /* 0x0000007003057836 */ /* 0x000fe20000000000 */
[----:B------:R-:W-:Y:S02]  /*12a40*/  IABS R72, R72 ;  /* 0x0000004800487213 */ /* 0x000fe40000000000 */
[----:B------:R-:W-:Y:S02]  /*12a50*/  FSEL R40, R77, -INF , P5 ;  /* 0xff8000004d287808 */ /* 0x000fe40002800000 */
[----:B------:R-:W-:Y:S02]  /*12a60*/  IABS R74, R74 ;  /* 0x0000004a004a7213 */ /* 0x000fe40000000000 */
[----:B------:R-:W-:-:S02]  /*12a70*/  FSEL R167, R7, -INF , !P4 ;  /* 0xff80000007a77808 */ /* 0x000fc40006000000 */
[----:B------:R-:W-:Y:S02]  /*12a80*/  FSEL R40, R40, -INF , !P2 ;  /* 0xff80000028287808 */ /* 0x000fe40005000000 */
[----:B------:R-:W-:Y:S02]  /*12a90*/  I2FP.F32.S32 R7, R72 ;  /* 0x0000004800077245 */ /* 0x000fe40000201400 */
[----:B------:R-:W-:Y:S02]  /*12aa0*/  FSEL R79, R79, -INF , P0 ;  /* 0xff8000004f4f7808 */ /* 0x000fe40000000000 */
[C---:B------:R-:W-:Y:S02]  /*12ab0*/  ISETP.GE.AND P4, PT, R5.reuse, R158, PT ;  /* 0x0000009e0500720c */ /* 0x040fe40003f86270 */
[C---:B------:R-:W-:Y:S02]  /*12ac0*/  ISETP.GE.AND P5, PT, R5.reuse, R154, PT ;  /* 0x0000009a0500720c */ /* 0x040fe40003fa6270 */
[----:B------:R-:W-:-:S02]  /*12ad0*/  ISETP.GE.AND P2, PT, R5, R157, PT ;  /* 0x0000009d0500720c */ /* 0x000fc40003f46270 */
[----:B------:R-:W-:Y:S02]  /*12ae0*/  I2FP.F32.S32 R74, R74 ;  /* 0x0000004a004a7245 */ /* 0x000fe40000201400 */
[----:B------:R-:W-:Y:S01]  /*12af0*/  ISETP.GE.AND P0, PT, R5, R156, PT ;  /* 0x0000009c0500720c */ /* 0x000fe20003f06270 */
[----:B------:R-:W-:Y:S01]  /*12b00*/  VIADD R5, R3, 0x71 ;  /* 0x0000007103057836 */ /* 0x000fe20000000000 */
[----:B------:R-:W-:Y:S02]  /*12b10*/  IABS R52, R52 ;  /* 0x0000003400347213 */ /* 0x000fe40000000000 */
[----:B------:R-:W-:Y:S01]  /*12b20*/  IABS R66, R66 ;  /* 0x0000004200427213 */ /* 0x000fe20000000000 */
[C---:B------:R-:W-:Y:S01]  /*12b30*/  FFMA.FTZ R7, -R155.reuse, R7, R126 ;  /* 0x000000079b077223 */ /* 0x040fe2000001017e */
[----:B------:R-:W-:Y:S01]  /*12b40*/  I2FP.F32.S32 R52, R52 ;  /* 0x0000003400347245 */ /* 0x000fe20000201400 */
[----:B------:R-:W-:Y:S01]  /*12b50*/  FFMA.FTZ R74, -R155, R74, R125 ;  /* 0x0000004a9b4a7223 */ /* 0x000fe2000001017d */
[----:B------:R-:W-:-:S02]  /*12b60*/  FSEL R169, R79, -INF , !P3 ;  /* 0xff8000004fa97808 */ /* 0x000fc40005800000 */
[----:B------:R-:W-:Y:S02]  /*12b70*/  I2FP.F32.S32 R17, R66 ;  /* 0x0000004200117245 */ /* 0x000fe40000201400 */
[----:B------:R-:W-:Y:S01]  /*12b80*/  ISETP.GE.AND P3, PT, R5, R158, PT ;  /* 0x0000009e0500720c */ /* 0x000fe20003f66270 */
[----:B------:R-:W-:Y:S01]  /*12b90*/  FFMA.FTZ R52, -R155, R52, R127 ;  /* 0x000000349b347223 */ /* 0x000fe2000001017f */
[----:B------:R-:W-:Y:S01]  /*12ba0*/  FSEL R7, R7, -INF , P2 ;  /* 0xff80000007077808 */ /* 0x000fe20001000000 */
[----:B------:R-:W-:Y:S01]  /*12bb0*/  FFMA.FTZ R17, -R155, R17, R70 ;  /* 0x000000119b117223 */ /* 0x000fe20000010146 */
[-C--:B------:R-:W-:Y:S02]  /*12bc0*/  ISETP.GE.AND P2, PT, R5, R157.reuse, PT ;  /* 0x0000009d0500720c */ /* 0x080fe40003f46270 */
[----:B------:R-:W-:Y:S02]  /*12bd0*/  FSEL R39, R74, -INF , P3 ;  /* 0xff8000004a277808 */ /* 0x000fe40001800000 */
[----:B------:R-:W-:-:S02]  /*12be0*/  ISETP.GE.AND P3, PT, R3, R157, PT ;  /* 0x0000009d0300720c */ /* 0x000fc40003f66270 */
[----:B------:R-:W-:Y:S02]  /*12bf0*/  IABS R84, R84 ;  /* 0x0000005400547213 */ /* 0x000fe40000000000 */
[----:B------:R-:W-:Y:S02]  /*12c00*/  FSEL R52, R52, -INF , P2 ;  /* 0xff80000034347808 */ /* 0x000fe40001000000 */
[----:B------:R-:W-:Y:S02]  /*12c10*/  ISETP.GE.AND P2, PT, R3, R156, PT ;  /* 0x0000009c0300720c */ /* 0x000fe40003f46270 */
[----:B------:R-:W-:Y:S02]  /*12c20*/  FSEL R6, R17, -INF , P3 ;  /* 0xff80000011067808 */ /* 0x000fe40001800000 */
[----:B------:R-:W-:Y:S01]  /*12c30*/  I2FP.F32.S32 R84, R84 ;  /* 0x0000005400547245 */ /* 0x000fe20000201400 */
[----:B------:R-:W-:Y:S01]  /*12c40*/  FFMA.FTZ R4, -R155, R97, R68 ;  /* 0x000000619b047223 */ /* 0x000fe20000010144 */
[----:B------:R-:W-:-:S02]  /*12c50*/  FSEL R6, R6, -INF , !P2 ;  /* 0xff80000006067808 */ /* 0x000fc40005000000 */
[----:B------:R-:W-:Y:S01]  /*12c60*/  ISETP.GE.AND P3, PT, R3, R158, PT ;  /* 0x0000009e0300720c */ /* 0x000fe20003f66270 */
[----:B------:R-:W-:Y:S01]  /*12c70*/  FFMA.FTZ R41, -R155, R84, R124 ;  /* 0x000000549b297223 */ /* 0x000fe2000001017c */
[----:B------:R-:W-:Y:S02]  /*12c80*/  FMNMX3.FTZ R16, R6, R95, R93, !PT ;  /* 0x0000005f06107276 */ /* 0x000fe4000781005d */
[----:B------:R-:W-:Y:S02]  /*12c90*/  ISETP.GE.AND P2, PT, R3, R154, PT ;  /* 0x0000009a0300720c */ /* 0x000fe40003f46270 */
[----:B------:R-:W-:Y:S02]  /*12ca0*/  FSEL R4, R4, -INF , P3 ;  /* 0xff80000004047808 */ /* 0x000fe40001800000 */
[----:B------:R-:W-:Y:S02]  /*12cb0*/  FSEL R41, R41, -INF , P4 ;  /* 0xff80000029297808 */ /* 0x000fe40002000000 */
[----:B------:R-:W-:-:S02]  /*12cc0*/  FSEL R168, R7, -INF , !P0 ;  /* 0xff80000007a87808 */ /* 0x000fc40004000000 */
[C---:B------:R-:W-:Y:S02]  /*12cd0*/  ISETP.GE.AND P4, PT, R5.reuse, R154, PT ;  /* 0x0000009a0500720c */ /* 0x040fe40003f86270 */
[----:B------:R-:W-:Y:S02]  /*12ce0*/  ISETP.GE.AND P0, PT, R5, R156, PT ;  /* 0x0000009c0500720c */ /* 0x000fe40003f06270 */
[----:B------:R-:W-:Y:S02]  /*12cf0*/  FMNMX3.FTZ R16, R16, R91, R89, !PT ;  /* 0x0000005b10107276 */ /* 0x000fe40007810059 */
[----:B------:R-:W-:Y:S02]  /*12d00*/  FSEL R4, R4, -INF , !P2 ;  /* 0xff80000004047808 */ /* 0x000fe40005000000 */
[----:B------:R-:W-:Y:S02]  /*12d10*/  FSEL R5, R50, -INF , !P1 ;  /* 0xff80000032057808 */ /* 0x000fe40004800000 */
        /* <DEDUP_REMOVED lines=10> */
[----:B------:R-:W-:Y:S01]  /*12dc0*/  FMNMX3.FTZ R16, R16, R181, R134, !PT ;  /* 0x000000b510107276 */ /* 0x000fe20007810086 */
[----:B------:R-:W-:Y:S01]  /*12dd0*/  VIADD R7, R3, 0x78 ;  /* 0x0000007803077836 */ /* 0x000fe20000000000 */
[----:B------:R-:W-:Y:S02]  /*12de0*/  IABS R17, R48 ;  /* 0x0000003000117213 */ /* 0x000fe40000000000 */
[----:B------:R-:W-:-:S02]  /*12df0*/  FMNMX3.FTZ R18, R18, R37, R11, !PT ;  /* 0x0000002512127276 */ /* 0x000fc4000781000b */
[----:B------:R-:W-:Y:S02]  /*12e00*/  IABS R14, R14 ;  /* 0x0000000e000e7213 */ /* 0x000fe40000000000 */
[----:B------:R-:W-:Y:S02]  /*12e10*/  FMNMX3.FTZ R16, R16, R162, R161, !PT ;  /* 0x000000a210107276 */ /* 0x000fe400078100a1 */
[----:B------:R-:W-:Y:S02]  /*12e20*/  I2FP.F32.S32 R17, R17 ;  /* 0x0000001100117245 */ /* 0x000fe40000201400 */
[----:B------:R-:W-:Y:S02]  /*12e30*/  FMNMX3.FTZ R18, R18, R15, R47, !PT ;  /* 0x0000000f12127276 */ /* 0x000fe4000781002f */
[----:B------:R-:W-:Y:S02]  /*12e40*/  FSEL R170, R52, -INF , !P0 ;  /* 0xff80000034aa7808 */ /* 0x000fe40004000000 */
[----:B------:R-:W-:-:S02]  /*12e50*/  IABS R2, R2 ;  /* 0x0000000200027213 */ /* 0x000fc40000000000 */
[C---:B------:R-:W-:Y:S02]  /*12e60*/  ISETP.GE.AND P0, PT, R7.reuse, R158, PT ;  /* 0x0000009e0700720c */ /* 0x040fe40003f06270 */
[C---:B------:R-:W-:Y:S02]  /*12e70*/  ISETP.GE.AND P3, PT, R7.reuse, R154, PT ;  /* 0x0000009a0700720c */ /* 0x040fe40003f66270 */
[C---:B------:R-:W-:Y:S02]  /*12e80*/  ISETP.GE.AND P1, PT, R7.reuse, R157, PT ;  /* 0x0000009d0700720c */ /* 0x040fe40003f26270 */
[----:B------:R-:W-:Y:S02]  /*12e90*/  ISETP.GE.AND P2, PT, R7, R156, PT ;  /* 0x0000009c0700720c */ /* 0x000fe40003f46270 */
[----:B------:R-:W-:Y:S02]  /*12ea0*/  I2FP.F32.S32 R7, R14 ;  /* 0x0000000e00077245 */ /* 0x000fe40000201400 */
[----:B------:R-:W-:Y:S01]  /*12eb0*/  FMNMX3.FTZ R19, R16, R165, R128, !PT ;  /* 0x000000a510137276 */ /* 0x000fe20007810080 */
[----:B------:R-:W-:Y:S01]  /*12ec0*/  FFMA.FTZ R17, -R155, R17, R120 ;  /* 0x000000119b117223 */ /* 0x000fe20000010178 */
[----:B------:R-:W-:Y:S01]  /*12ed0*/  FMNMX3.FTZ R14, R18, R175, R133, !PT ;  /* 0x000000af120e7276 */ /* 0x000fe20007810085 */
[----:B------:R-:W-:Y:S01]  /*12ee0*/  VIADD R3, R3, 0x79 ;  /* 0x0000007903037836 */ /* 0x000fe20000000000 */
[----:B------:R-:W-:-:S02]  /*12ef0*/  I2FP.F32.S32 R2, R2 ;  /* 0x0000000200027245 */ /* 0x000fc40000201400 */
[----:B------:R-:W-:Y:S01]  /*12f00*/  FMNMX3.FTZ R16, R19, R130, R160, !PT ;  /* 0x0000008213107276 */ /* 0x000fe200078100a0 */
[C---:B------:R-:W-:Y:S01]  /*12f10*/  FFMA.FTZ R7, -R155.reuse, R7, R122 ;  /* 0x000000079b077223 */ /* 0x040fe2000001017a */
[----:B------:R-:W-:Y:S01]  /*12f20*/  FMNMX3.FTZ R14, R14, R65, R67, !PT ;  /* 0x000000410e0e7276 */ /* 0x000fe20007810043 */
[----:B------:R-:W-:Y:S01]  /*12f30*/  FFMA.FTZ R2, -R155, R2, R123 ;  /* 0x000000029b027223 */ /* 0x000fe2000001017b */
[----:B------:R-:W-:Y:S02]  /*12f40*/  FSEL R17, R17, -INF , P0 ;  /* 0xff80000011117808 */ /* 0x000fe40000000000 */
[----:B------:R-:W-:Y:S02]  /*12f50*/  ISETP.GE.AND P0, PT, R3, R157, PT ;  /* 0x0000009d0300720c */ /* 0x000fe40003f06270 */
[----:B------:R-:W-:Y:S02]  /*12f60*/  FMNMX3.FTZ R16, R16, R164, R163, !PT ;  /* 0x000000a410107276 */ /* 0x000fe400078100a3 */
[----:B------:R-:W-:-:S02]  /*12f70*/  FMNMX3.FTZ R14, R14, R159, R20, !PT ;  /* 0x0000009f0e0e7276 */ /* 0x000fc40007810014 */
[----:B------:R-:W-:Y:S02]  /*12f80*/  IABS R44, R44 ;  /* 0x0000002c002c7213 */ /* 0x000fe40000000000 */
[----:B------:R-:W-:Y:S02]  /*12f90*/  FSEL R127, R7, -INF , P1 ;  /* 0xff800000077f7808 */ /* 0x000fe40000800000 */
[----:B------:R-:W-:Y:S02]  /*12fa0*/  FMNMX3.FTZ R7, R16, R166, R167, !PT ;  /* 0x000000a610077276 */ /* 0x000fe400078100a7 */
[----:B------:R-:W-:Y:S02]  /*12fb0*/  FSEL R172, R2, -INF , P0 ;  /* 0xff80000002ac7808 */ /* 0x000fe40000000000 */
[----:B------:R-:W-:Y:S02]  /*12fc0*/  FMNMX3.FTZ R2, R14, R21, R30, !PT ;  /* 0x000000150e027276 */ /* 0x000fe4000781001e */
[----:B------:R-:W-:-:S02]  /*12fd0*/  I2FP.F32.S32 R44, R44 ;  /* 0x0000002c002c7245 */ /* 0x000fc40000201400 */
[----:B------:R-:W-:Y:S02]  /*12fe0*/  ISETP.GE.AND P1, PT, R3, R156, PT ;  /* 0x0000009c0300720c */ /* 0x000fe40003f26270 */
[----:B------:R-:W-:Y:S02]  /*12ff0*/  FSEL R127, R127, -INF , !P2 ;  /* 0xff8000007f7f7808 */ /* 0x000fe40005000000 */
[----:B------:R-:W-:Y:S02]  /*13000*/  FMNMX3.FTZ R7, R7, R169, R168, !PT ;  /* 0x000000a907077276 */ /* 0x000fe400078100a8 */
[----:B------:R-:W-:Y:S01]  /*13010*/  FMNMX3.FTZ R2, R2, R32, R33, !PT ;  /* 0x0000002002027276 */ /* 0x000fe20007810021 */
[----:B------:R-:W-:Y:S01]  /*13020*/  FFMA.FTZ R44, -R155, R44, R121 ;  /* 0x0000002c9b2c7223 */ /* 0x000fe20000010179 */
[----:B------:R-:W-:Y:S02]  /*13030*/  ISETP.GE.AND P0, PT, R3, R158, PT ;  /* 0x0000009e0300720c */ /* 0x000fe40003f06270 */
[----:B------:R-:W-:-:S02]  /*13040*/  FSEL R172, R172, -INF , !P1 ;  /* 0xff800000acac7808 */ /* 0x000fc40004800000 */
[----:B------:R-:W-:Y:S02]  /*13050*/  FMNMX3.FTZ R7, R7, R170, R127, !PT ;  /* 0x000000aa07077276 */ /* 0x000fe4000781007f */
[----:B------:R-:W-:Y:S02]  /*13060*/  FSEL R41, R41, -INF , !P5 ;  /* 0xff80000029297808 */ /* 0x000fe40006800000 */
[----:B------:R-:W-:Y:S02]  /*13070*/  FMNMX3.FTZ R2, R2, R34, R35, !PT ;  /* 0x0000002202027276 */ /* 0x000fe40007810023 */
[----:B------:R-:W-:Y:S02]  /*13080*/  FMNMX.FTZ R14, R172, R7, !PT ;  /* 0x00000007ac0e7209 */ /* 0x000fe40007810000 */
[----:B------:R-:W-:Y:S02]  /*13090*/  FSEL R42, R44, -INF , P0 ;  /* 0xff8000002c2a7808 */ /* 0x000fe40000000000 */
[----:B------:R-:W-:-:S02]  /*130a0*/  ISETP.GE.AND P1, PT, R3, R154, PT ;  /* 0x0000009a0300720c */ /* 0x000fc40003f26270 */
[----:B------:R-:W-:Y:S02]  /*130b0*/  FSEL R39, R39, -INF , !P4 ;  /* 0xff80000027277808 */ /* 0x000fe40006000000 */
[----:B------:R-:W-:Y:S02]  /*130c0*/  FSEL R44, R17, -INF , !P3 ;  /* 0xff800000112c7808 */ /* 0x000fe40005800000 */
[----:B------:R-:W-:Y:S01]  /*130d0*/  FMNMX3.FTZ R2, R2, R40, R41, !PT ;  /* 0x0000002802027276 */ /* 0x000fe20007810029 */
[----:B------:R-:W1:Y:S01]  /*130e0*/  SHFL.BFLY PT, R7, R14, 0x2, 0x1f ;  /* 0x0c401f000e077f89 */ /* 0x000e6200000e0000 */
[----:B------:R-:W-:Y:S02]  /*130f0*/  FSEL R42, R42, -INF , !P1 ;  /* 0xff8000002a2a7808 */ /* 0x000fe40004800000 */
[----:B------:R-:W-:-:S04]  /*13100*/  FMNMX3.FTZ R3, R2, R39, R44, !PT ;  /* 0x0000002702037276 */ /* 0x000fc8000781002c */
[----:B------:R-:W-:-:S05]  /*13110*/  FMNMX.FTZ R22, R42, R3, !PT ;  /* 0x000000032a167209 */ /* 0x000fca0007810000 */
[----:B------:R-:W4:Y:S01]  /*13120*/  SHFL.BFLY PT, R3, R22, 0x2, 0x1f ;  /* 0x0c401f0016037f89 */ /* 0x000f2200000e0000 */
[----:B------:R-:W5:Y:S01]  /*13130*/  S2UR UR6, SR_CgaCtaId ;  /* 0x00000000000679c3 */ /* 0x000f620000008800 */
[----:B-1----:R-:W-:-:S05]  /*13140*/  FMNMX.FTZ R18, R14, R7, !PT ;  /* 0x000000070e127209 */ /* 0x002fca0007810000 */
[----:B------:R-:W1:Y:S01]  /*13150*/  SHFL.BFLY PT, R7, R18, 0x1, 0x1f ;  /* 0x0c201f0012077f89 */ /* 0x000e6200000e0000 */
[----:B----4-:R-:W-:-:S05]  /*13160*/  FMNMX.FTZ R3, R22, R3, !PT ;  /* 0x0000000316037209 */ /* 0x010fca0007810000 */
[----:B------:R-:W4:Y:S01]  /*13170*/  SHFL.BFLY PT, R2, R3, 0x1, 0x1f ;  /* 0x0c201f0003027f89 */ /* 0x000f2200000e0000 */
[----:B------:R-:W-:Y:S01]  /*13180*/  IMAD.SHL.U32 R0, R0, 0x100, RZ ;  /* 0x0000010000007824 */ /* 0x000fe200078e00ff */
[----:B------:R-:W-:Y:S01]  /*13190*/  SHF.R.U32.HI R132, RZ, 0x1, R64 ;  /* 0x00000001ff847819 */ /* 0x000fe20000011640 */
[C---:B------:R-:W-:Y:S02]  /*131a0*/  IMAD.SHL.U32 R17, R64.reuse, 0x20, RZ ;  /* 0x0000002040117824 */ /* 0x040fe400078e00ff */
[----:B------:R-:W-:Y:S01]  /*131b0*/  IMAD.SHL.U32 R119, R64, 0x4, RZ ;  /* 0x0000000440777824 */ /* 0x000fe200078e00ff */
[----:B------:R-:W-:Y:S02]  /*131c0*/  LOP3.LUT R16, R0, 0x100, RZ, 0xc0, !PT ;  /* 0x0000010000107812 */ /* 0x000fe400078ec0ff */
[----:B------:R-:W-:Y:S01]  /*131d0*/  LOP3.LUT R14, R132, 0x8, RZ, 0xc0, !PT ;  /* 0x00000008840e7812 */ /* 0x000fe200078ec0ff */
[----:B------:R-:W-:Y:S01]  /*131e0*/  UMOV UR7, 0x400 ;  /* 0x0000040000077882 */ /* 0x000fe20000000000 */
[----:B-1----:R-:W-:-:S02]  /*131f0*/  FMNMX.FTZ R0, R18, R7, !PT ;  /* 0x0000000712007209 */ /* 0x002fc40007810000 */
[--C-:B------:R-:W-:Y:S02]  /*13200*/  LOP3.LUT R7, R16, 0x20, R17.reuse, 0xf8, !PT ;  /* 0x0000002010077812 */ /* 0x100fe400078ef811 */
[----:B------:R-:W-:Y:S02]  /*13210*/  LOP3.LUT R14, R14, 0xc0, R17, 0xf8, !PT ;  /* 0x000000c00e0e7812 */ /* 0x000fe400078ef811 */
[----:B------:R-:W-:Y:S01]  /*13220*/  LOP3.LUT R16, R119, 0x18, RZ, 0xc0, !PT ;  /* 0x0000001877107812 */ /* 0x000fe200078ec0ff */
[----:B-----5:R-:W-:-:S03]  /*13230*/  ULEA UR6, UR6, UR7, 0x18 ;  /* 0x0000000706067291 */ /* 0x020fc6000f8ec0ff */
[----:B------:R-:W-:Y:S02]  /*13240*/  LOP3.LUT R7, R7, R14, R16, 0xf6, !PT ;  /* 0x0000000e07077212 */ /* 0x000fe400078ef610 */
[----:B----4-:R-:W-:Y:S02]  /*13250*/  FMNMX.FTZ R2, R3, R2, !PT ;  /* 0x0000000203027209 */ /* 0x010fe40007810000 */
[----:B------:R-:W-:Y:S01]  /*13260*/  LEA R3, R7, UR6, 0x1 ;  /* 0x0000000607037c11 */ /* 0x000fe2000f8e08ff */
[----:B--2---:R-:W-:Y:S01]  /*13270*/  FMUL.FTZ R174, R31, R0 ;  /* 0x000000001fae7220 */ /* 0x004fe20000410000 */
[----:B------:R-:W-:-:S03]  /*13280*/  FSETP.NEU.FTZ.AND P0, PT, R0, -INF , PT ;  /* 0xff8000000000780b */ /* 0x000fc60003f1d000 */
[----:B------:R-:W1:Y:S01]  /*13290*/  LDSM.16.MT88.4 R108, [R3+0x9000] ;  /* 0x00900000036c783b */ /* 0x000e620000004200 */
[----:B------:R-:W-:Y:S01]  /*132a0*/  FSEL R174, R174, RZ, P0 ;  /* 0x000000ffaeae7208 */ /* 0x000fe20000000000 */
[----:B------:R-:W-:Y:S01]  /*132b0*/  FMUL.FTZ R46, R31, R2 ;  /* 0x000000021f2e7220 */ /* 0x000fe20000410000 */
[----:B------:R-:W-:Y:S01]  /*132c0*/  FSETP.NEU.FTZ.AND P0, PT, R2, -INF , PT ;  /* 0xff8000000200780b */ /* 0x000fe20003f1d000 */
[----:B------:R-:W2:Y:S03]  /*132d0*/  LDSM.16.MT88.4 R16, [R3+0x9400] ;  /* 0x009400000310783b */ /* 0x000ea60000004200 */
        /* <DEDUP_REMOVED lines=11> */
[-CC-:B------:R-:W-:Y:S01]  /*13390*/  FFMA.FTZ R23, R89, R31.reuse, -R174.reuse ;  /* 0x0000001f59177223 */ /* 0x180fe200000108ae */
[-CC-:B------:R-:W-:Y:S01]  /*133a0*/  FFMA.FTZ R43, R85, R31.reuse, -R174.reuse ;  /* 0x0000001f552b7223 */ /* 0x180fe200000108ae */
[----:B------:R-:W4:Y:S01]  /*133b0*/  MUFU.EX2 R121, R121 ;  /* 0x0000007900797308 */ /* 0x000f220000000800 */
[-C--:B------:R-:W-:Y:S01]  /*133c0*/  FFMA.FTZ R28, R75, R31.reuse, -R174 ;  /* 0x0000001f4b1c7223 */ /* 0x080fe200000108ae */
[-CC-:B------:R-:W-:Y:S01]  /*133d0*/  FFMA.FTZ R56, R57, R31.reuse, -R46.reuse ;  /* 0x0000001f39387223 */ /* 0x180fe2000001082e */
[-CC-:B------:R-:W-:Y:S01]  /*133e0*/  FFMA.FTZ R52, R51, R31.reuse, -R46.reuse ;  /* 0x0000001f33347223 */ /* 0x180fe2000001082e */
[----:B------:R-:W-:Y:S01]  /*133f0*/  MUFU.EX2 R120, R120 ;  /* 0x0000007800787308 */ /* 0x000fe20000000800 */
[-CC-:B------:R-:W-:Y:S01]  /*13400*/  FFMA.FTZ R29, R49, R31.reuse, -R46.reuse ;  /* 0x0000001f311d7223 */ /* 0x180fe2000001082e */
[----:B------:R-:W5:Y:S02]  /*13410*/  LDSM.16.MT88.4 R92, [R3+0xb000] ;  /* 0x00b00000035c783b */ /* 0x000f640000004200 */
[----:B------:R-:W3:Y:S02]  /*13420*/  MUFU.EX2 R171, R171 ;  /* 0x000000ab00ab7308 */ /* 0x000ee40000000800 */
[----:B------:R-:W-:Y:S02]  /*13430*/  LDSM.16.MT88.4 R76, [R3+0xd000] ;  /* 0x00d00000034c783b */ /* 0x000fe40000004200 */
[----:B------:R-:W-:Y:S04]  /*13440*/  MUFU.EX2 R126, R126 ;  /* 0x0000007e007e7308 */ /* 0x000fe80000000800 */
[----:B------:R-:W1:Y:S04]  /*13450*/  MUFU.EX2 R123, R123 ;  /* 0x0000007b007b7308 */ /* 0x000e680000000800 */
[----:B------:R-:W-:Y:S04]  /*13460*/  MUFU.EX2 R124, R124 ;  /* 0x0000007c007c7308 */ /* 0x000fe80000000800 */
[----:B------:R-:W2:Y:S01]  /*13470*/  MUFU.EX2 R173, R173 ;  /* 0x000000ad00ad7308 */ /* 0x000ea20000000800 */
[----:B------:R-:W-:Y:S01]  /*13480*/  FFMA.FTZ R4, R69, R31, -R46 ;  /* 0x0000001f45047223 */ /* 0x000fe2000001082e */
[----:B----4-:R-:W-:-:S02]  /*13490*/  F2FP.F16.F32.PACK_AB R69, R121, R122 ;  /* 0x0000007a7945723e */ /* 0x010fc400000000ff */
[----:B---3--:R-:W-:Y:S02]  /*134a0*/  F2FP.F16.F32.PACK_AB R71, R171, R120 ;  /* 0x00000078ab47723e */ /* 0x008fe400000000ff */
[----:B-1----:R-:W-:Y:S01]  /*134b0*/  F2FP.F16.F32.PACK_AB R68, R123, R126 ;  /* 0x0000007e7b44723e */ /* 0x002fe200000000ff */
[----:B------:R-:W-:Y:S01]  /*134c0*/  MUFU.EX2 R23, R23 ;  /* 0x0000001700177308 */ /* 0x000fe20000000800 */
[----:B--2---:R-:W-:-:S03]  /*134d0*/  F2FP.F16.F32.PACK_AB R70, R173, R124 ;  /* 0x0000007cad46723e */ /* 0x004fc600000000ff */
        /* <DEDUP_REMOVED lines=8> */
[----:B------:R-:W4:Y:S01]  /*13560*/  MUFU.EX2 R29, R29 ;  /* 0x0000001d001d7308 */ /* 0x000f220000000800 */
[----:B-1----:R-:W-:-:S02]  /*13570*/  F2FP.F16.F32.PACK_AB R5, R22, R23 ;  /* 0x000000171605723e */ /* 0x002fc400000000ff */
[----:B--2---:R-:W-:Y:S02]  /*13580*/  F2FP.F16.F32.PACK_AB R7, R28, R43 ;  /* 0x0000002b1c07723e */ /* 0x004fe400000000ff */
[----:B---3--:R-:W-:Y:S02]  /*13590*/  F2FP.F16.F32.PACK_AB R4, R56, R57 ;  /* 0x000000393804723e */ /* 0x008fe400000000ff */
[----:B----4-:R-:W-:-:S07]  /*135a0*/  F2FP.F16.F32.PACK_AB R6, R29, R52 ;  /* 0x000000341d06723e */ /* 0x010fce00000000ff */
[C---:B------:R-:W-:Y:S08]  /*135b0*/  HMMA.16816.F32 R112, R4.reuse, R16, R112 ;  /* 0x000000100470723c */ /* 0x040ff00000001870 */
[----:B------:R-:W-:Y:S01]  /*135c0*/  HMMA.16816.F32 R108, R4, R18, R108 ;  /* 0x00000012046c723c */ /* 0x000fe2000000186c */
[----:B------:R-:W1:Y:S07]  /*135d0*/  LDSM.16.MT88.4 R16, [R3+0xb400] ;  /* 0x00b400000310783b */ /* 0x000e6e0000004200 */
[C---:B-----5:R-:W-:Y:S08]  /*135e0*/  HMMA.16816.F32 R96, R68.reuse, R92, RZ ;  /* 0x0000005c4460723c */ /* 0x060ff000000018ff */
[----:B------:R-:W-:-:S12]  /*135f0*/  HMMA.16816.F32 R92, R68, R94, RZ ;  /* 0x0000005e445c723c */ /* 0x000fd800000018ff */
[C---:B-1----:R-:W-:Y:S08]  /*13600*/  HMMA.16816.F32 R96, R4.reuse, R16, R96 ;  /* 0x000000100460723c */ /* 0x042ff00000001860 */
[----:B------:R-:W-:Y:S01]  /*13610*/  HMMA.16816.F32 R92, R4, R18, R92 ;  /* 0x00000012045c723c */ /* 0x000fe2000000185c */
[----:B------:R-:W1:Y:S07]  /*13620*/  LDSM.16.MT88.4 R16, [R3+0xd400] ;  /* 0x00d400000310783b */ /* 0x000e6e0000004200 */
[C---:B------:R-:W-:Y:S08]  /*13630*/  HMMA.16816.F32 R80, R68.reuse, R76, RZ ;  /* 0x0000004c4450723c */ /* 0x040ff000000018ff */
[----:B------:R-:W-:Y:S01]  /*13640*/  HMMA.16816.F32 R76, R68, R78, RZ ;  /* 0x0000004e444c723c */ /* 0x000fe200000018ff */
[----:B------:R-:W-:-:S05]  /*13650*/  IMAD R8, R8, 0x2, R3 ;  /* 0x0000000208087824 */ /* 0x000fca00078e0203 */
[----:B------:R-:W2:Y:S04]  /*13660*/  LDSM.16.MT88.4 R100, [R8+0x9000] ;  /* 0x009000000864783b */ /* 0x000ea80000004200 */
[----:B------:R-:W3:Y:S04]  /*13670*/  LDSM.16.MT88.4 R24, [R8+0xb000] ;  /* 0x00b000000818783b */ /* 0x000ee80000004200 */
[----:B------:R-:W-:Y:S04]  /*13680*/  LDSM.16.MT88.4 R48, [R8+0x9400] ;  /* 0x009400000830783b */ /* 0x000fe80000004200 */
[----:B------:R-:W-:Y:S01]  /*13690*/  LDSM.16.MT88.4 R84, [R8+0xb400] ;  /* 0x00b400000854783b */ /* 0x000fe20000004200 */
[C---:B-1----:R-:W-:Y:S08]  /*136a0*/  HMMA.16816.F32 R80, R4.reuse, R16, R80 ;  /* 0x000000100450723c */ /* 0x042ff00000001850 */
[----:B------:R-:W-:Y:S01]  /*136b0*/  HMMA.16816.F32 R76, R4, R18, R76 ;  /* 0x00000012044c723c */ /* 0x000fe2000000184c */
[----:B------:R-:W1:Y:S07]  /*136c0*/  LDSM.16.MT88.4 R16, [R8+0xd000] ;  /* 0x00d000000810783b */ /* 0x000e6e0000004200 */
[C---:B--2---:R-:W-:Y:S08]  /*136d0*/  HMMA.16816.F32 R104, R68.reuse, R100, RZ ;  /* 0x000000644468723c */ /* 0x044ff000000018ff */
[C---:B---3--:R-:W-:Y:S08]  /*136e0*/  HMMA.16816.F32 R88, R68.reuse, R24, RZ ;  /* 0x000000184458723c */ /* 0x048ff000000018ff */
[C---:B------:R-:W-:Y:S08]  /*136f0*/  HMMA.16816.F32 R100, R68.reuse, R102, RZ ;  /* 0x000000664464723c */ /* 0x040ff000000018ff */
[C---:B------:R-:W-:Y:S08]  /*13700*/  HMMA.16816.F32 R24, R68.reuse, R26, RZ ;  /* 0x0000001a4418723c */ /* 0x040ff000000018ff */
[C---:B-1----:R-:W-:Y:S08]  /*13710*/  HMMA.16816.F32 R72, R68.reuse, R16, RZ ;  /* 0x000000104448723c */ /* 0x042ff000000018ff */
[----:B------:R-:W-:Y:S01]  /*13720*/  HMMA.16816.F32 R68, R68, R18, RZ ;  /* 0x000000124444723c */ /* 0x000fe200000018ff */
[----:B------:R-:W1:Y:S01]  /*13730*/  LDSM.16.MT88.4 R16, [R8+0xd400] ;  /* 0x00d400000810783b */ /* 0x000e620000004200 */
[-C--:B------:R-:W-:Y:S01]  /*13740*/  FFMA.FTZ R66, R59, R31.reuse, -R46 ;  /* 0x0000001f3b427223 */ /* 0x080fe2000001082e */
[-CC-:B------:R-:W-:Y:S01]  /*13750*/  FFMA.FTZ R64, R187, R31.reuse, -R174.reuse ;  /* 0x0000001fbb407223 */ /* 0x180fe200000108ae */
[-C--:B------:R-:W-:Y:S01]  /*13760*/  FFMA.FTZ R38, R193, R31.reuse, -R174 ;  /* 0x0000001fc1267223 */ /* 0x080fe200000108ae */
[-CC-:B------:R-:W-:Y:S01]  /*13770*/  FFMA.FTZ R59, R183, R31.reuse, -R46.reuse ;  /* 0x0000001fb73b7223 */ /* 0x180fe2000001082e */
[----:B------:R-:W-:-:S02]  /*13780*/  FFMA.FTZ R37, R37, R31, -R46 ;  /* 0x0000001f25257223 */ /* 0x000fc4000001082e */
[----:B------:R-:W-:Y:S05]  /*13790*/  HMMA.16816.F32 R104, R4, R48, R104 ;  /* 0x000000300468723c */ /* 0x000fea0000001868 */
[----:B------:R-:W-:-:S03]  /*137a0*/  FFMA.FTZ R49, R191, R31, -R174 ;  /* 0x0000001fbf317223 */ /* 0x000fc600000108ae */
[C---:B------:R-:W-:Y:S03]  /*137b0*/  HMMA.16816.F32 R100, R4.reuse, R50, R100 ;  /* 0x000000320464723c */ /* 0x040fe60000001864 */
[-C--:B------:R-:W-:Y:S01]  /*137c0*/  FFMA.FTZ R51, R189, R31.reuse, -R174 ;  /* 0x0000001fbd337223 */ /* 0x080fe200000108ae */
[----:B------:R-:W-:Y:S01]  /*137d0*/  FFMA.FTZ R50, R185, R31, -R46 ;  /* 0x0000001fb9327223 */ /* 0x000fe2000001082e */
[----:B------:R-:W-:Y:S03]  /*137e0*/  MUFU.EX2 R64, R64 ;  /* 0x0000004000407308 */ /* 0x000fe60000000800 */
[C---:B-1----:R-:W-:Y:S08]  /*137f0*/  HMMA.16816.F32 R72, R4.reuse, R16, R72 ;  /* 0x000000100448723c */ /* 0x042ff00000001848 */
[C---:B------:R-:W-:Y:S01]  /*13800*/  HMMA.16816.F32 R68, R4.reuse, R18, R68 ;  /* 0x000000120444723c */ /* 0x040fe20000001844 */
[----:B------:R-:W1:Y:S01]  /*13810*/  LDSM.16.MT88.4 R16, [R3+0x9800] ;  /* 0x009800000310783b */ /* 0x000e620000004200 */
        /* <DEDUP_REMOVED lines=29> */
[-C--:B------:R-:W-:Y:S01]  /*139f0*/  FFMA.FTZ R24, R15, R31.reuse, -R46 ;  /* 0x0000001f0f187223 */ /* 0x080fe2000001082e */
[-CC-:B------:R-:W-:Y:S01]  /*13a00*/  FFMA.FTZ R45, R177, R31.reuse, -R174.reuse ;  /* 0x0000001fb12d7223 */ /* 0x180fe200000108ae */
[-C--:B------:R-:W-:Y:S01]  /*13a10*/  FFMA.FTZ R36, R179, R31.reuse, -R174 ;  /* 0x0000001fb3247223 */ /* 0x080fe200000108ae */
        /* <DEDUP_REMOVED lines=36> */
[-C--:B------:R-:W-:Y:S01]  /*13c60*/  FFMA.FTZ R126, R65, R31.reuse, -R46 ;  /* 0x0000001f417e7223 */ /* 0x080fe2000001082e */
[-CC-:B------:R-:W-:Y:S01]  /*13c70*/  FFMA.FTZ R122, R162, R31.reuse, -R174.reuse ;  /* 0x0000001fa27a7223 */ /* 0x180fe200000108ae */
[----:B------:R-:W-:Y:S01]  /*13c80*/  FADD.FTZ R24, R120, R121 ;  /* 0x0000007978187221 */ /* 0x000fe20000010000 */
[----:B------:R-:W-:Y:S01]  /*13c90*/  FADD.FTZ R26, R124, R123 ;  /* 0x0000007b7c1a7221 */ /* 0x000fe20000010000 */
[-CC-:B------:R-:W-:Y:S01]  /*13ca0*/  FFMA.FTZ R123, R134, R31.reuse, -R174.reuse ;  /* 0x0000001f867b7223 */ /* 0x180fe200000108ae */
[-CC-:B------:R-:W-:Y:S01]  /*13cb0*/  FFMA.FTZ R120, R161, R31.reuse, -R174.reuse ;  /* 0x0000001fa1787223 */ /* 0x180fe200000108ae */
[-C--:B------:R-:W-:Y:S01]  /*13cc0*/  FFMA.FTZ R121, R165, R31.reuse, -R174 ;  /* 0x0000001fa5797223 */ /* 0x080fe200000108ae */
[-CC-:B------:R-:W-:Y:S01]  /*13cd0*/  FFMA.FTZ R125, R133, R31.reuse, -R46.reuse ;  /* 0x0000001f857d7223 */ /* 0x180fe2000001082e */
[-CC-:B------:R-:W-:Y:S01]  /*13ce0*/  FFMA.FTZ R124, R67, R31.reuse, -R46.reuse ;  /* 0x0000001f437c7223 */ /* 0x180fe2000001082e */
[----:B------:R-:W-:Y:S01]  /*13cf0*/  FFMA.FTZ R65, R159, R31, -R46 ;  /* 0x0000001f9f417223 */ /* 0x000fe2000001082e */
[----:B------:R-:W-:Y:S04]  /*13d00*/  MUFU.EX2 R123, R123 ;  /* 0x0000007b007b7308 */ /* 0x000fe80000000800 */
[----:B------:R-:W2:Y:S01]  /*13d10*/  MUFU.EX2 R122, R122 ;  /* 0x0000007a007a7308 */ /* 0x000ea20000000800 */
[C---:B-1----:R-:W-:Y:S08]  /*13d20*/  HMMA.16816.F32 R72, R4.reuse, R16, R72 ;  /* 0x000000100448723c */ /* 0x042ff00000001848 */
[----:B------:R-:W-:Y:S01]  /*13d30*/  HMMA.16816.F32 R68, R4, R18, R68 ;  /* 0x000000120444723c */ /* 0x000fe20000001844 */
[----:B------:R-:W1:Y:S01]  /*13d40*/  LDSM.16.MT88.4 R16, [R3+0xa000] ;  /* 0x00a000000310783b */ /* 0x000e620000004200 */
        /* <DEDUP_REMOVED lines=26> */
[-CC-:B------:R-:W-:Y:S01]  /*13ef0*/  FFMA.FTZ R67, R128, R31.reuse, -R174.reuse ;  /* 0x0000001f80437223 */ /* 0x180fe200000108ae */
[-CC-:B------:R-:W-:Y:S01]  /*13f00*/  FFMA.FTZ R130, R130, R31.reuse, -R174.reuse ;  /* 0x0000001f82827223 */ /* 0x180fe200000108ae */
[-C--:B------:R-:W-:Y:S01]  /*13f10*/  FFMA.FTZ R128, R164, R31.reuse, -R174 ;  /* 0x0000001fa4807223 */ /* 0x080fe200000108ae */
[-CC-:B------:R-:W-:Y:S01]  /*13f20*/  FFMA.FTZ R134, R20, R31.reuse, -R46.reuse ;  /* 0x0000001f14867223 */ /* 0x180fe2000001082e */
[-CC-:B------:R-:W-:Y:S01]  /*13f30*/  FFMA.FTZ R159, R21, R31.reuse, -R46.reuse ;  /* 0x0000001f159f7223 */ /* 0x180fe2000001082e */
[-C--:B------:R-:W-:Y:S01]  /*13f40*/  FFMA.FTZ R133, R30, R31.reuse, -R46 ;  /* 0x0000001f1e857223 */ /* 0x080fe2000001082e */
[----:B------:R-:W-:Y:S01]  /*13f50*/  FFMA.FTZ R160, R160, R31, -R174 ;  /* 0x0000001fa0a07223 */ /* 0x000fe200000108ae */
[----:B------:R-:W-:Y:S01]  /*13f60*/  MUFU.EX2 R67, R67 ;  /* 0x0000004300437308 */ /* 0x000fe20000000800 */
[----:B------:R-:W-:-:S03]  /*13f70*/  FADD.FTZ R24, R171, R24 ;  /* 0x00000018ab187221 */ /* 0x000fc60000010000 */
[----:B------:R-:W2:Y:S04]  /*13f80*/  MUFU.EX2 R130, R130 ;  /* 0x0000008200827308 */ /* 0x000ea80000000800 */
[----:B------:R-:W-:Y:S01]  /*13f90*/  MUFU.EX2 R128, R128 ;  /* 0x0000008000807308 */ /* 0x000fe20000000800 */
[C---:B-1----:R-:W-:Y:S08]  /*13fa0*/  HMMA.16816.F32 R72, R4.reuse, R16, R72 ;  /* 0x000000100448723c */ /* 0x042ff00000001848 */
[----:B------:R-:W-:Y:S01]  /*13fb0*/  HMMA.16816.F32 R68, R4, R18, R68 ;  /* 0x000000120444723c */ /* 0x000fe20000001844 */
[----:B------:R-:W1:Y:S02]  /*13fc0*/  LDSM.16.MT88.4 R16, [R3+0xc400] ;  /* 0x00c400000310783b */ /* 0x000e640000004200 */
[----:B------:R-:W-:-:S04]  /*13fd0*/  FADD.FTZ R5, R57, R26 ;  /* 0x0000001a39057221 */ /* 0x000fc80000010000 */
[----:B------:R-:W-:Y:S01]  /*13fe0*/  FADD.FTZ R5, R56, R5 ;  /* 0x0000000538057221 */ /* 0x000fe20000010000 */
[----:B------:R-:W-:Y:S01]  /*13ff0*/  FFMA.FTZ R56, R32, R31, -R46 ;  /* 0x0000001f20387223 */ /* 0x000fe2000001082e */
[----:B------:R-:W3:Y:S04]  /*14000*/  MUFU.EX2 R57, R160 ;  /* 0x000000a000397308 */ /* 0x000ee80000000800 */
[----:B------:R-:W-:Y:S04]  /*14010*/  MUFU.EX2 R134, R134 ;  /* 0x0000008600867308 */ /* 0x000fe80000000800 */
[----:B------:R-:W4:Y:S04]  /*14020*/  MUFU.EX2 R159, R159 ;  /* 0x0000009f009f7308 */ /* 0x000f280000000800 */
[----:B------:R-:W-:Y:S04]  /*14030*/  MUFU.EX2 R133, R133 ;  /* 0x0000008500857308 */ /* 0x000fe80000000800 */
[----:B------:R-:W5:Y:S01]  /*14040*/  MUFU.EX2 R56, R56 ;  /* 0x0000003800387308 */ /* 0x000f620000000800 */
[----:B------:R-:W-:Y:S01]  /*14050*/  FADD.FTZ R23, R23, R24 ;  /* 0x0000001817177221 */ /* 0x000fe20000010000 */
[----:B------:R-:W-:Y:S01]  /*14060*/  FADD.FTZ R32, R52, R5 ;  /* 0x0000000534207221 */ /* 0x000fe20000010000 */
[----:B------:R-:W1:Y:S02]  /*14070*/  LDSM.16.MT88.4 R24, [R3+0xa400] ;  /* 0x00a400000318783b */ /* 0x000e640000004200 */
[----:B------:R-:W-:Y:S01]  /*14080*/  FADD.FTZ R4, R22, R23 ;  /* 0x0000001716047221 */ /* 0x000fe20000010000 */
[----:B--2---:R-:W-:Y:S01]  /*14090*/  F2FP.F16.F32.PACK_AB R5, R130, R67 ;  /* 0x000000438205723e */ /* 0x004fe200000000ff */
[----:B------:R-:W2:Y:S01]  /*140a0*/  LDSM.16.MT88.4 R20, [R8+0xa400] ;  /* 0x00a400000814783b */ /* 0x000ea20000004200 */
[----:B---3--:R-:W-:Y:S01]  /*140b0*/  F2FP.F16.F32.PACK_AB R7, R128, R57 ;  /* 0x000000398007723e */ /* 0x008fe200000000ff */
[----:B------:R-:W-:Y:S01]  /*140c0*/  FADD.FTZ R43, R43, R4 ;  /* 0x000000042b2b7221 */ /* 0x000fe20000010000 */
[----:B----4-:R-:W-:-:S02]  /*140d0*/  F2FP.F16.F32.PACK_AB R4, R159, R134 ;  /* 0x000000869f04723e */ /* 0x010fc400000000ff */
        /* <DEDUP_REMOVED lines=13> */
[-CC-:B------:R-:W-:Y:S01]  /*141b0*/  FFMA.FTZ R163, R163, R31.reuse, -R174.reuse ;  /* 0x0000001fa3a37223 */ /* 0x180fe200000108ae */
[-CC-:B------:R-:W-:Y:S01]  /*141c0*/  FFMA.FTZ R166, R166, R31.reuse, -R174.reuse ;  /* 0x0000001fa6a67223 */ /* 0x180fe200000108ae */
[-C--:B------:R-:W-:Y:S01]  /*141d0*/  FFMA.FTZ R167, R167, R31.reuse, -R174 ;  /* 0x0000001fa7a77223 */ /* 0x080fe200000108ae */
[-C--:B------:R-:W-:Y:S01]  /*141e0*/  FFMA.FTZ R161, R34, R31.reuse, -R46 ;  /* 0x0000001f22a17223 */ /* 0x080fe2000001082e */
[----:B------:R-:W-:Y:S01]  /*141f0*/  FADD.FTZ R43, R28, R43 ;  /* 0x0000002b1c2b7221 */ /* 0x000fe20000010000 */
        /* <DEDUP_REMOVED lines=8> */
[----:B------:R-:W-:Y:S01]  /*14280*/  FADD.FTZ R64, R64, R43 ;  /* 0x0000002b40407221 */ /* 0x000fe20000010000 */
[----:B------:R-:W-:Y:S04]  /*14290*/  MUFU.EX2 R163, R163 ;  /* 0x000000a300a37308 */ /* 0x000fe80000000800 */
[----:B------:R-:W4:Y:S04]  /*142a0*/  MUFU.EX2 R166, R166 ;  /* 0x000000a600a67308 */ /* 0x000f280000000800 */
[----:B------:R-:W-:Y:S04]  /*142b0*/  MUFU.EX2 R167, R167 ;  /* 0x000000a700a77308 */ /* 0x000fe80000000800 */
[----:B------:R-:W5:Y:S04]  /*142c0*/  MUFU.EX2 R40, R169 ;  /* 0x000000a900287308 */ /* 0x000f680000000800 */
[----:B------:R-:W-:Y:S04]  /*142d0*/  MUFU.EX2 R52, R33 ;  /* 0x0000002100347308 */ /* 0x000fe80000000800 */
[----:B------:R-:W1:Y:S04]  /*142e0*/  MUFU.EX2 R161, R161 ;  /* 0x000000a100a17308 */ /* 0x000e680000000800 */
[----:B------:R-:W-:Y:S04]  /*142f0*/  MUFU.EX2 R43, R35 ;  /* 0x00000023002b7308 */ /* 0x000fe80000000800 */
[----:B------:R1:W1:Y:S01]  /*14300*/  MUFU.EX2 R46, R30 ;  /* 0x0000001e002e7308 */ /* 0x0002620000000800 */
[C---:B---3--:R-:W-:Y:S08]  /*14310*/  HMMA.16816.F32 R88, R4.reuse, R24, R88 ;  /* 0x000000180458723c */ /* 0x048ff00000001858 */
[----:B------:R-:W-:Y:S03]  /*14320*/  HMMA.16816.F32 R84, R4, R26, R84 ;  /* 0x0000001a0454723c */ /* 0x000fe60000001854 */
[----:B------:R-:W-:Y:S01]  /*14330*/  FADD.FTZ R29, R29, R32 ;  /* 0x000000201d1d7221 */ /* 0x000fe20000010000 */
[-CC-:B------:R-:W-:Y:S01]  /*14340*/  FFMA.FTZ R168, R168, R31.reuse, -R174.reuse ;  /* 0x0000001fa8a87223 */ /* 0x180fe200000108ae */
[-CC-:B------:R-:W-:Y:S01]  /*14350*/  FFMA.FTZ R170, R170, R31.reuse, -R174.reuse ;  /* 0x0000001faaaa7223 */ /* 0x180fe200000108ae */
[----:B------:R-:W-:-:S02]  /*14360*/  FFMA.FTZ R127, R127, R31, -R174 ;  /* 0x0000001f7f7f7223 */ /* 0x000fc400000108ae */
[C---:B--2---:R-:W-:Y:S08]  /*14370*/  HMMA.16816.F32 R72, R4.reuse, R20, R72 ;  /* 0x000000140448723c */ /* 0x044ff00000001848 */
[----:B------:R-:W-:Y:S03]  /*14380*/  HMMA.16816.F32 R68, R4, R22, R68 ;  /* 0x000000160444723c */ /* 0x000fe60000001844 */
[----:B----4-:R-:W-:Y:S01]  /*14390*/  F2FP.F16.F32.PACK_AB R5, R166, R163 ;  /* 0x000000a3a605723e */ /* 0x010fe200000000ff */
[----:B------:R-:W-:Y:S01]  /*143a0*/  FFMA.FTZ R172, R172, R31, -R174 ;  /* 0x0000001facac7223 */ /* 0x000fe200000108ae */
[----:B-----5:R-:W-:Y:S01]  /*143b0*/  F2FP.F16.F32.PACK_AB R7, R40, R167 ;  /* 0x000000a72807723e */ /* 0x020fe200000000ff */
[----:B------:R-:W-:Y:S01]  /*143c0*/  FADD.FTZ R66, R66, R29 ;  /* 0x0000001d42427221 */ /* 0x000fe20000010000 */
[----:B-1----:R-:W-:Y:S01]  /*143d0*/  F2FP.F16.F32.PACK_AB R4, R161, R52 ;  /* 0x00000034a104723e */ /* 0x002fe200000000ff */
[----:B------:R-:W-:Y:S01]  /*143e0*/  LDSM.16.MT88.4 R28, [R3+0xc800] ;  /* 0x00c80000031c783b */ /* 0x000fe20000004200 */
[----:B------:R-:W-:-:S03]  /*143f0*/  F2FP.F16.F32.PACK_AB R6, R46, R43 ;  /* 0x0000002b2e06723e */ /* 0x000fc600000000ff */
[----:B------:R-:W-:Y:S04]  /*14400*/  LDSM.16.MT88.4 R32, [R8+0xa800] ;  /* 0x00a800000820783b */ /* 0x000fe80000004200 */
[C---:B------:R-:W-:Y:S01]  /*14410*/  HMMA.16816.F32 R112, R4.reuse, R16, R112 ;  /* 0x000000100470723c */ /* 0x040fe20000001870 */
[----:B------:R-:W-:Y:S04]  /*14420*/  LDSM.16.MT88.4 R24, [R8+0xc800] ;  /* 0x00c800000818783b */ /* 0x000fe80000004200 */
[----:B------:R-:W-:Y:S03]  /*14430*/  LDSM.16.MT88.4 R20, [R8+0xe800] ;  /* 0x00e800000814783b */ /* 0x000fe60000004200 */
[----:B------:R-:W-:Y:S01]  /*14440*/  HMMA.16816.F32 R108, R4, R18, R108 ;  /* 0x00000012046c723c */ /* 0x000fe2000000186c */
[----:B------:R-:W1:Y:S02]  /*14450*/  LDSM.16.MT88.4 R16, [R3+0xe800] ;  /* 0x00e800000310783b */ /* 0x000e640000004200 */
        /* <DEDUP_REMOVED lines=10> */
[----:B------:R-:W-:Y:S02]  /*14500*/  MUFU.EX2 R168, R168 ;  /* 0x000000a800a87308 */ /* 0x000fe40000000800 */
[----:B------:R-:W-:Y:S01]  /*14510*/  FADD.FTZ R36, R36, R45 ;  /* 0x0000002d24247221 */ /* 0x000fe20000010000 */
[C---:B-1----:R-:W-:Y:S08]  /*14520*/  HMMA.16816.F32 R80, R4.reuse, R16, R80 ;  /* 0x000000100450723c */ /* 0x042ff00000001850 */
[----:B------:R-:W-:Y:S01]  /*14530*/  HMMA.16816.F32 R76, R4, R18, R76 ;  /* 0x00000012044c723c */ /* 0x000fe2000000184c */
[----:B------:R-:W1:Y:S02]  /*14540*/  LDSM.16.MT88.4 R16, [R3+0xcc00] ;  /* 0x00cc00000310783b */ /* 0x000e640000004200 */
[----:B------:R-:W-:Y:S01]  /*14550*/  FADD.FTZ R15, R15, R48 ;  /* 0x000000300f0f7221 */ /* 0x000fe20000010000 */
[----:B------:R-:W2:Y:S01]  /*14560*/  MUFU.EX2 R49, R170 ;  /* 0x000000aa00317308 */ /* 0x000ea20000000800 */
[----:B------:R-:W-:-:S03]  /*14570*/  FADD.FTZ R36, R11, R36 ;  /* 0x000000240b247221 */ /* 0x000fc60000010000 */
[----:B------:R-:W-:Y:S01]  /*14580*/  MUFU.EX2 R127, R127 ;  /* 0x0000007f007f7308 */ /* 0x000fe20000000800 */
[----:B------:R-:W-:Y:S03]  /*14590*/  HMMA.16816.F32 R96, R4, R28, R96 ;  /* 0x0000001c0460723c */ /* 0x000fe60000001860 */
[----:B------:R-:W3:Y:S01]  /*145a0*/  MUFU.EX2 R172, R172 ;  /* 0x000000ac00ac7308 */ /* 0x000ee20000000800 */
[----:B------:R-:W-:-:S03]  /*145b0*/  FADD.FTZ R14, R14, R15 ;  /* 0x0000000f0e0e7221 */ /* 0x000fc60000010000 */
[----:B------:R-:W-:Y:S01]  /*145c0*/  MUFU.EX2 R41, R41 ;  /* 0x0000002900297308 */ /* 0x000fe20000000800 */
[C---:B------:R-:W-:Y:S03]  /*145d0*/  HMMA.16816.F32 R92, R4.reuse, R30, R92 ;  /* 0x0000001e045c723c */ /* 0x040fe6000000185c */
[----:B------:R-:W4:Y:S04]  /*145e0*/  MUFU.EX2 R38, R39 ;  /* 0x0000002700267308 */ /* 0x000f280000000800 */
[----:B------:R-:W-:Y:S04]  /*145f0*/  MUFU.EX2 R44, R44 ;  /* 0x0000002c002c7308 */ /* 0x000fe80000000800 */
[----:B------:R-:W5:Y:S01]  /*14600*/  MUFU.EX2 R37, R42 ;  /* 0x0000002a00257308 */ /* 0x000f620000000800 */
[----:B------:R-:W-:Y:S01]  /*14610*/  FADD.FTZ R11, R123, R36 ;  /* 0x000000247b0b7221 */ /* 0x000fe20000010000 */
[----:B------:R-:W-:Y:S01]  /*14620*/  FADD.FTZ R15, R125, R14 ;  /* 0x0000000e7d0f7221 */ /* 0x000fe20000010000 */
[----:B------:R-:W-:Y:S01]  /*14630*/  HMMA.16816.F32 R104, R4, R32, R104 ;  /* 0x000000200468723c */ /* 0x000fe20000001868 */
[----:B------:R-:W-:Y:S02]  /*14640*/  LDSM.16.MT88.4 R28, [R8+0xac00] ;  /* 0x00ac0000081c783b */ /* 0x000fe40000004200 */
[----:B------:R-:W-:Y:S01]  /*14650*/  FADD.FTZ R11, R122, R11 ;  /* 0x0000000b7a0b7221 */ /* 0x000fe20000010000 */
[----:B------:R-:W-:-:S03]  /*14660*/  FADD.FTZ R15, R126, R15 ;  /* 0x0000000f7e0f7221 */ /* 0x000fc60000010000 */
[----:B------:R-:W-:Y:S01]  /*14670*/  FADD.FTZ R14, R120, R11 ;  /* 0x0000000b780e7221 */ /* 0x000fe20000010000 */
[C---:B------:R-:W-:Y:S03]  /*14680*/  HMMA.16816.F32 R100, R4.reuse, R34, R100 ;  /* 0x000000220464723c */ /* 0x040fe60000001864 */
[----:B------:R-:W-:Y:S01]  /*14690*/  FADD.FTZ R124, R124, R15 ;  /* 0x0000000f7c7c7221 */ /* 0x000fe20000010000 */
[----:B------:R-:W-:Y:S01]  /*146a0*/  FADD.FTZ R14, R121, R14 ;  /* 0x0000000e790e7221 */ /* 0x000fe20000010000 */
[----:B------:R-:W1:Y:S03]  /*146b0*/  LDSM.16.MT88.4 R32, [R3+0xac00] ;  /* 0x00ac00000320783b */ /* 0x000e660000004200 */
[----:B------:R-:W-:Y:S03]  /*146c0*/  HMMA.16816.F32 R88, R4, R24, R88 ;  /* 0x000000180458723c */ /* 0x000fe60000001858 */
[----:B------:R-:W-:-:S05]  /*146d0*/  FADD.FTZ R65, R65, R124 ;  /* 0x0000007c41417221 */ /* 0x000fca0000010000 */
[C---:B------:R-:W-:Y:S01]  /*146e0*/  HMMA.16816.F32 R84, R4.reuse, R26, R84 ;  /* 0x0000001a0454723c */ /* 0x040fe20000001854 */
[----:B------:R-:W1:Y:S07]  /*146f0*/  LDSM.16.MT88.4 R24, [R8+0xcc00] ;  /* 0x00cc00000818783b */ /* 0x000e6e0000004200 */
[C---:B------:R-:W-:Y:S08]  /*14700*/  HMMA.16816.F32 R72, R4.reuse, R20, R72 ;  /* 0x000000140448723c */ /* 0x040ff00000001848 */
[----:B------:R-:W-:Y:S03]  /*14710*/  HMMA.16816.F32 R68, R4, R22, R68 ;  /* 0x000000160444723c */ /* 0x000fe60000001844 */
[----:B--2---:R-:W-:Y:S01]  /*14720*/  F2FP.F16.F32.PACK_AB R5, R49, R168 ;  /* 0x000000a83105723e */ /* 0x004fe200000000ff */
[----:B------:R-:W-:Y:S01]  /*14730*/  FADD.FTZ R67, R67, R14 ;  /* 0x0000000e43437221 */ /* 0x000fe20000010000 */
[----:B---3--:R-:W-:Y:S01]  /*14740*/  F2FP.F16.F32.PACK_AB R7, R172, R127 ;  /* 0x0000007fac07723e */ /* 0x008fe200000000ff */
[----:B------:R-:W2:Y:S01]  /*14750*/  LDSM.16.MT88.4 R20, [R3+0xec00] ;  /* 0x00ec00000314783b */ /* 0x000ea20000004200 */
[----:B----4-:R-:W-:-:S02]  /*14760*/  F2FP.F16.F32.PACK_AB R4, R38, R41 ;  /* 0x000000292604723e */ /* 0x010fc400000000ff */
[----:B-----5:R-:W-:Y:S01]  /*14770*/  F2FP.F16.F32.PACK_AB R6, R37, R44 ;  /* 0x0000002c2506723e */ /* 0x020fe200000000ff */
[----:B------:R-:W-:-:S06]  /*14780*/  FADD.FTZ R130, R130, R67 ;  /* 0x0000004382827221 */ /* 0x000fcc0000010000 */
[C---:B-1----:R-:W-:Y:S08]  /*14790*/  HMMA.16816.F32 R96, R4.reuse, R16, R96 ;  /* 0x000000100460723c */ /* 0x042ff00000001860 */
[----:B------:R-:W-:Y:S01]  /*147a0*/  HMMA.16816.F32 R92, R4, R18, R92 ;  /* 0x00000012045c723c */ /* 0x000fe2000000185c */
[----:B------:R1:W3:Y:S02]  /*147b0*/  LDSM.16.MT88.4 R16, [R8+0xec00] ;  /* 0x00ec00000810783b */ /* 0x0002e40000004200 */
[----:B------:R-:W-:-:S04]  /*147c0*/  FADD.FTZ R57, R57, R130 ;  /* 0x0000008239397221 */ /* 0x000fc80000010000 */
[----:B------:R-:W-:Y:S01]  /*147d0*/  FADD.FTZ R128, R128, R57 ;  /* 0x0000003980807221 */ /* 0x000fe20000010000 */
[----:B-1----:R-:W-:-:S04]  /*147e0*/  FADD.FTZ R8, R134, R65 ;  /* 0x0000004186087221 */ /* 0x002fc80000010000 */
        /* <DEDUP_REMOVED lines=23> */
[C---:B------:R-:W-:Y:S08]  /*14960*/  HMMA.16816.F32 R104, R4.reuse, R28, R104 ;  /* 0x0000001c0468723c */ /* 0x040ff00000001868 */
[C---:B------:R-:W-:Y:S08]  /*14970*/  HMMA.16816.F32 R100, R4.reuse, R30, R100 ;  /* 0x0000001e0464723c */ /* 0x040ff00000001864 */
[C---:B------:R-:W-:Y:S08]  /*14980*/  HMMA.16816.F32 R88, R4.reuse, R24, R88 ;  /* 0x000000180458723c */ /* 0x040ff00000001858 */
        /* <DEDUP_REMOVED lines=76> */
.L_x_6092:
        /* <DEDUP_REMOVED lines=8> */
.L_x_6093:
[----:B------:R-:W-:Y:S05]  /*14ed0*/  BSYNC.RECONVERGENT B0 ;  /* 0x0000000000007941 */ /* 0x000fea0003800200 */
.L_x_6091:
        /* <DEDUP_REMOVED lines=17> */
[----:B------:R-:W-:Y:S01]  /*14ff0*/  IMAD.X R9, R4, 0x1, R7, P5 ;  /* 0x0000000104097824 */ /* 0x000fe200028e0607 */
[----:B------:R-:W-:Y:S01]  /*15000*/  LOP3.LUT R118, R132, 0x1f0, RZ, 0xc0, !PT ;  /* 0x000001f084767812 */ /* 0x000fe200078ec0ff */
        /* <DEDUP_REMOVED lines=60> */
[----:B------:R-:W3:Y:S04]  /*153d0*/  LDSM.16.M88.4 R120, [R53+0x3000] ;  /* 0x003000003578783b */ /* 0x000ee80000000200 */
[----:B------:R-:W-:Y:S04]  /*153e0*/  LDSM.16.M88.4 R128, [R62] ;  /* 0x000000003e80783b */ /* 0x000fe80000000200 */
[----:B------:R-:W4:Y:S04]  /*153f0*/  LDSM.16.M88.4 R12, [R52+0x3c00] ;  /* 0x003c0000340c783b */ /* 0x000f280000000200 */
[----:B------:R-:W5:Y:S04]  /*15400*/  LDSM.16.M88.4 R32, [R52+0x3000] ;  /* 0x003000003420783b */ /* 0x000f680000000200 */
[----:B------:R-:W5:Y:S04]  /*15410*/  LDSM.16.M88.4 R56, [R53+0x3400] ;  /* 0x003400003538783b */ /* 0x000f680000000200 */
[----:B------:R-:W5:Y:S04]  /*15420*/  LDSM.16.M88.4 R28, [R53+0x4000] ;  /* 0x00400000351c783b */ /* 0x000f680000000200 */
[----:B------:R-:W5:Y:S04]  /*15430*/  LDSM.16.M88.4 R44, [R53+0x3800] ;  /* 0x00380000352c783b */ /* 0x000f680000000200 */
[----:B--2---:R-:W2:Y:S04]  /*15440*/  LDSM.16.M88.4 R8, [R52+0x3400] ;  /* 0x003400003408783b */ /* 0x004ea80000000200 */
[----:B------:R-:W2:Y:S01]  /*15450*/  LDSM.16.M88.4 R16, [R52+0x4000] ;  /* 0x004000003410783b */ /* 0x000ea20000000200 */
[C---:B-1----:R-:W-:Y:S03]  /*15460*/  HMMA.16816.F32 R40, R4.reuse, R36, RZ ;  /* 0x000000240428723c */ /* 0x042fe600000018ff */
[----:B------:R-:W-:Y:S04]  /*15470*/  LDSM.16.M88.4 R24, [R52+0x3800] ;  /* 0x003800003418783b */ /* 0x000fe80000000200 */
[----:B------:R-:W-:Y:S01]  /*15480*/  LDSM.16.M88.4 R20, [R53+0x4400] ;  /* 0x004400003514783b */ /* 0x000fe20000000200 */
[C---:B------:R-:W-:Y:S03]  /*15490*/  HMMA.16816.F32 R36, R4.reuse, R38, RZ ;  /* 0x000000260424723c */ /* 0x040fe600000018ff */
[----:B------:R-:W-:Y:S04]  /*154a0*/  LDSM.16.M88.4 R160, [R52+0x4800] ;  /* 0x0048000034a0783b */ /* 0x000fe80000000200 */
[----:B------:R-:W-:Y:S01]  /*154b0*/  LDSM.16.M88.4 R172, [R53+0x4c00] ;  /* 0x004c000035ac783b */ /* 0x000fe20000000200 */
[C---:B---3--:R-:W-:Y:S03]  /*154c0*/  HMMA.16816.F32 R124, R4.reuse, R120, RZ ;  /* 0x00000078047c723c */ /* 0x048fe600000018ff */
[----:B------:R-:W0:Y:S05]  /*154d0*/  LDGDEPBAR ;  /* 0x00000000000079af */ /* 0x000e2a0000000000 */
[----:B------:R-:W-:Y:S08]  /*154e0*/  HMMA.16816.F32 R120, R4, R122, RZ ;  /* 0x0000007a0478723c */ /* 0x000ff000000018ff */
[C---:B----4-:R-:W-:Y:S08]  /*154f0*/  HMMA.16816.F32 R40, R128.reuse, R12, R40 ;  /* 0x0000000c8028723c */ /* 0x050ff00000001828 */
[C---:B------:R-:W-:Y:S01]  /*15500*/  HMMA.16816.F32 R36, R128.reuse, R14, R36 ;  /* 0x0000000e8024723c */ /* 0x040fe20000001824 */
[----:B------:R-:W1:Y:S07]  /*15510*/  LDSM.16.M88.4 R12, [R53+0x4800] ;  /* 0x00480000350c783b */ /* 0x000e6e0000000200 */
[C---:B-----5:R-:W-:Y:S08]  /*15520*/  HMMA.16816.F32 R124, R128.reuse, R32, R124 ;  /* 0x00000020807c723c */ /* 0x060ff0000000187c */
[----:B------:R-:W-:Y:S08]  /*15530*/  HMMA.16816.F32 R120, R128, R34, R120 ;  /* 0x000000228078723c */ /* 0x000ff00000001878 */
[C---:B------:R-:W-:Y:S08]  /*15540*/  HMMA.16816.F32 R64, R4.reuse, R56, RZ ;  /* 0x000000380440723c */ /* 0x040ff000000018ff */
[C---:B------:R-:W-:Y:S08]  /*15550*/  HMMA.16816.F32 R32, R4.reuse, R28, RZ ;  /* 0x0000001c0420723c */ /* 0x040ff000000018ff */
[C---:B------:R-:W-:Y:S08]  /*15560*/  HMMA.16816.F32 R56, R4.reuse, R58, RZ ;  /* 0x0000003a0438723c */ /* 0x040ff000000018ff */
[C---:B------:R-:W-:Y:S08]  /*15570*/  HMMA.16816.F32 R28, R4.reuse, R30, RZ ;  /* 0x0000001e041c723c */ /* 0x040ff000000018ff */
[C---:B------:R-:W-:Y:S08]  /*15580*/  HMMA.16816.F32 R48, R4.reuse, R44, RZ ;  /* 0x0000002c0430723c */ /* 0x040ff000000018ff */
[----:B------:R-:W-:Y:S08]  /*15590*/  HMMA.16816.F32 R44, R4, R46, RZ ;  /* 0x0000002e042c723c */ /* 0x000ff000000018ff */
[C---:B--2---:R-:W-:Y:S08]  /*155a0*/  HMMA.16816.F32 R64, R128.reuse, R8, R64 ;  /* 0x000000088040723c */ /* 0x044ff00000001840 */
[C---:B------:R-:W-:Y:S01]  /*155b0*/  HMMA.16816.F32 R56, R128.reuse, R10, R56 ;  /* 0x0000000a8038723c */ /* 0x040fe20000001838 */
[----:B------:R-:W2:Y:S07]  /*155c0*/  LDSM.16.M88.4 R8, [R52+0x4400] ;  /* 0x004400003408783b */ /* 0x000eae0000000200 */
[C---:B------:R-:W-:Y:S08]  /*155d0*/  HMMA.16816.F32 R32, R128.reuse, R16, R32 ;  /* 0x000000108020723c */ /* 0x040ff00000001820 */
[----:B------:R-:W-:Y:S08]  /*155e0*/  HMMA.16816.F32 R28, R128, R18, R28 ;  /* 0x00000012801c723c */ /* 0x000ff0000000181c */
[C---:B-1----:R-:W-:Y:S08]  /*155f0*/  HMMA.16816.F32 R16, R4.reuse, R12, RZ ;  /* 0x0000000c0410723c */ /* 0x042ff000000018ff */
[----:B------:R-:W-:Y:S08]  /*15600*/  HMMA.16816.F32 R12, R4, R14, RZ ;  /* 0x0000000e040c723c */ /* 0x000ff000000018ff */
[C---:B------:R-:W-:Y:S08]  /*15610*/  HMMA.16816.F32 R48, R128.reuse, R24, R48 ;  /* 0x000000188030723c */ /* 0x040ff00000001830 */
[----:B------:R-:W-:Y:S08]  /*15620*/  HMMA.16816.F32 R44, R128, R26, R44 ;  /* 0x0000001a802c723c */ /* 0x000ff0000000182c */
[C---:B------:R-:W-:Y:S08]  /*15630*/  HMMA.16816.F32 R24, R4.reuse, R20, RZ ;  /* 0x000000140418723c */ /* 0x040ff000000018ff */
[----:B------:R-:W-:Y:S08]  /*15640*/  HMMA.16816.F32 R20, R4, R22, RZ ;  /* 0x000000160414723c */ /* 0x000ff000000018ff */
[C---:B------:R-:W-:Y:S08]  /*15650*/  HMMA.16816.F32 R16, R128.reuse, R160, R16 ;  /* 0x000000a08010723c */ /* 0x040ff00000001810 */
[C---:B------:R-:W-:Y:S01]  /*15660*/  HMMA.16816.F32 R12, R128.reuse, R162, R12 ;  /* 0x000000a2800c723c */ /* 0x040fe2000000180c */
[----:B------:R-:W1:Y:S07]  /*15670*/  LDSM.16.M88.4 R160, [R52+0x4c00] ;  /* 0x004c000034a0783b */ /* 0x000e6e0000000200 */
[C---:B--2---:R-:W-:Y:S08]  /*15680*/  HMMA.16816.F32 R24, R128.reuse, R8, R24 ;  /* 0x000000088018723c */ /* 0x044ff00000001818 */
[----:B------:R-:W-:Y:S08]  /*15690*/  HMMA.16816.F32 R20, R128, R10, R20 ;  /* 0x0000000a8014723c */ /* 0x000ff00000001814 */
[C---:B------:R-:W-:Y:S08]  /*156a0*/  HMMA.16816.F32 R8, R4.reuse, R172, RZ ;  /* 0x000000ac0408723c */ /* 0x040ff000000018ff */
[----:B------:R-:W-:Y:S01]  /*156b0*/  HMMA.16816.F32 R4, R4, R174, RZ ;  /* 0x000000ae0404723c */ /* 0x000fe200000018ff */
[----:B------:R-:W-:Y:S11]  /*156c0*/  LDSM.16.M88.4 R172, [R53+0x8800] ;  /* 0x0088000035ac783b */ /* 0x000ff60000000200 */
        /* <DEDUP_REMOVED lines=55> */
[C---:B--2---:R-:W-:Y:S08]  /*15a40*/  HMMA.16816.F32 R124, R128.reuse, R160, R124 ;  /* 0x000000a0807c723c */ /* 0x044ff0000000187c */
[C---:B------:R-:W-:Y:S01]  /*15a50*/  HMMA.16816.F32 R120, R128.reuse, R162, R120 ;  /* 0x000000a28078723c */ /* 0x040fe20000001878 */
[----:B------:R-:W1:Y:S07]  /*15a60*/  LDSM.16.M88.4 R160, [R53+0x7400] ;  /* 0x0074000035a0783b */ /* 0x000e6e0000000200 */
[C---:B------:R-:W-:Y:S01]  /*15a70*/  HMMA.16816.F32 R12, R128.reuse, R174, R12 ;  /* 0x000000ae800c723c */ /* 0x040fe2000000180c */
[----:B------:R-:W-:Y:S07]  /*15a80*/  LDSM.16.M88.4 R172, [R62+0x2000] ;  /* 0x002000003eac783b */ /* 0x000fee0000000200 */
        /* <DEDUP_REMOVED lines=19> */
[----:B------:R-:W3:Y:S03]  /*15bc0*/  LDSM.16.M88.4 R160, [R52+0x7000] ;  /* 0x0070000034a0783b */ /* 0x000ee60000000200 */
[C---:B--2---:R-:W-:Y:S08]  /*15bd0*/  HMMA.16816.F32 R64, R172.reuse, R128, R64 ;  /* 0x00000080ac40723c */ /* 0x044ff00000001840 */
[C---:B------:R-:W-:Y:S01]  /*15be0*/  HMMA.16816.F32 R56, R172.reuse, R130, R56 ;  /* 0x00000082ac38723c */ /* 0x040fe20000001838 */
[----:B------:R-:W2:Y:S07]  /*15bf0*/  LDSM.16.M88.4 R128, [R52+0x7c00] ;  /* 0x007c00003480783b */ /* 0x000eae0000000200 */
[C---:B---3--:R-:W-:Y:S08]  /*15c00*/  HMMA.16816.F32 R124, R172.reuse, R160, R124 ;  /* 0x000000a0ac7c723c */ /* 0x048ff0000000187c */
[C---:B------:R-:W-:Y:S01]  /*15c10*/  HMMA.16816.F32 R120, R172.reuse, R162, R120 ;  /* 0x000000a2ac78723c */ /* 0x040fe20000001878 */
[----:B------:R-:W3:Y:S07]  /*15c20*/  LDSM.16.M88.4 R160, [R52+0x7800] ;  /* 0x0078000034a0783b */ /* 0x000eee0000000200 */
        /* <DEDUP_REMOVED lines=10> */
[----:B------:R-:W-:Y:S01]  /*15cd0*/  HMMA.16816.F32 R28, R172, R162, R28 ;  /* 0x000000a2ac1c723c */ /* 0x000fe2000000181c */
[----:B------:R-:W3:Y:S01]  /*15ce0*/  LDSM.16.M88.4 R160, [R52+0x8800] ;  /* 0x0088000034a0783b */ /* 0x000ee20000000200 */
[----:B------:R-:W-:-:S06]  /*15cf0*/  DEPBAR.LE SB0, 0x0 ;  /* 0x000080000000791a */ /* 0x000fcc0000000000 */
[----:B--2---:R-:W-:Y:S05]  /*15d00*/  HMMA.16816.F32 R8, R172, R128, R8 ;  /* 0x00000080ac08723c */ /* 0x004fea0000001808 */
[----:B-1----:R-:W-:Y:S01]  /*15d10*/  SHF.R.U32.HI R129, RZ, 0x2, R53 ;  /* 0x00000002ff817819 */ /* 0x002fe20000011635 */
[----:B------:R-:W-:-:S03]  /*15d20*/  IMAD.SHL.U32 R53, R53, 0x2, RZ ;  /* 0x0000000235357824 */ /* 0x000fc600078e00ff */
[----:B------:R-:W-:Y:S01]  /*15d30*/  LOP3.LUT R129, R129, 0x7, RZ, 0xc0, !PT ;  /* 0x0000000781817812 */ /* 0x000fe200078ec0ff */
[----:B------:R-:W-:Y:S03]  /*15d40*/  HMMA.16816.F32 R4, R172, R130, R4 ;  /* 0x00000082ac04723c */ /* 0x000fe60000001804 */
[----:B------:R-:W-:Y:S02]  /*15d50*/  LOP3.LUT R131, R53, 0x6, RZ, 0xc0, !PT ;  /* 0x0000000635837812 */ /* 0x000fe400078ec0ff */
[----:B------:R-:W-:-:S03]  /*15d60*/  LOP3.LUT R54, R129, R118, RZ, 0xfc, !PT ;  /* 0x0000007681367212 */ /* 0x000fc600078efcff */
[C---:B---3--:R-:W-:Y:S03]  /*15d70*/  HMMA.16816.F32 R12, R172.reuse, R162, R12 ;  /* 0x000000a2ac0c723c */ /* 0x048fe6000000180c */
[----:B------:R-:W-:Y:S02]  /*15d80*/  IMAD.IADD R52, R61, 0x1, R54 ;  /* 0x000000013d347824 */ /* 0x000fe400078e0236 */
[----:B------:R-:W-:Y:S02]  /*15d90*/  IMAD R163, R60, 0x80, R131 ;  /* 0x000000803ca37824 */ /* 0x000fe400078e0283 */
[----:B------:R-:W-:Y:S02]  /*15da0*/  VIADD R54, R52, 0x8 ;  /* 0x0000000834367836 */ /* 0x000fe40000000000 */
[----:B------:R-:W-:Y:S01]  /*15db0*/  IMAD.IADD R165, R163, 0x1, R146 ;  /* 0x00000001a3a57824 */ /* 0x000fe200078e0292 */
[----:B------:R-:W-:Y:S04]  /*15dc0*/  HMMA.16816.F32 R16, R172, R160, R16 ;  /* 0x000000a0ac10723c */ /* 0x000fe80000001810 */
[----:B------:R-:W-:-:S02]  /*15dd0*/  IADD3 R53, PT, PT, R54, 0x100, -R165 ;  /* 0x0000010036357810 */ /* 0x000fc40007ffe8a5 */
[----:B------:R-:W-:Y:S02]  /*15de0*/  IADD3 R62, PT, PT, R52, 0x100, -R165 ;  /* 0x00000100343e7810 */ /* 0x000fe40007ffe8a5 */
[----:B------:R-:W-:Y:S02]  /*15df0*/  IABS R53, R53 ;  /* 0x0000003500357213 */ /* 0x000fe40000000000 */
[----:B------:R-:W-:Y:S02]  /*15e00*/  IABS R62, R62 ;  /* 0x0000003e003e7213 */ /* 0x000fe40000000000 */
[----:B------:R-:W-:Y:S02]  /*15e10*/  I2FP.F32.S32 R53, R53 ;  /* 0x0000003500357245 */ /* 0x000fe40000201400 */
[----:B------:R-:W-:-:S03]  /*15e20*/  I2FP.F32.S32 R62, R62 ;  /* 0x0000003e003e7245 */ /* 0x000fc60000201400 */
[----:B------:R-:W-:Y:S01]  /*15e30*/  FFMA.FTZ R126, -R155, R53, R126 ;  /* 0x000000359b7e7223 */ /* 0x000fe2000001017e */
[----:B------:R-:W-:Y:S02]  /*15e40*/  VIADD R53, R163, 0xffffff00 ;  /* 0xffffff00a3357836 */ /* 0x000fe40000000000 */
[----:B------:R-:W-:Y:S01]  /*15e50*/  FFMA.FTZ R124, -R155, R62, R124 ;  /* 0x0000003e9b7c7223 */ /* 0x000fe2000001017c */
[----:B------:R-:W-:Y:S01]  /*15e60*/  IADD3 R62, PT, PT, R52, 0xff, -R165 ;  /* 0x000000ff343e7810 */ /* 0x000fe20007ffe8a5 */
[----:B------:R-:W-:Y:S01]  /*15e70*/  BAR.SYNC.DEFER_BLOCKING 0x0 ;  /* 0x0000000000007b1d */ /* 0x000fe20000010000 */
[C---:B------:R-:W-:Y:S02]  /*15e80*/  ISETP.GE.AND P4, PT, R53.reuse, R158, PT ;  /* 0x0000009e3500720c */ /* 0x040fe40003f86270 */
        /* <DEDUP_REMOVED lines=9> */
[----:B------:R-:W-:Y:S01]  /*15f20*/  IADD3 R124, PT, PT, R52, 0xf8, -R165 ;  /* 0x000000f8347c7810 */ /* 0x000fe20007ffe8a5 */
[----:B------:R-:W-:Y:S01]  /*15f30*/  VIADD R125, R163, 0xffffff08 ;  /* 0xffffff08a37d7836 */ /* 0x000fe20000000000 */
[----:B------:R-:W-:-:S02]  /*15f40*/  FSEL R126, R126, -INF , P5 ;  /* 0xff8000007e7e7808 */ /* 0x000fc40002800000 */
[C---:B------:R-:W-:Y:S02]  /*15f50*/  ISETP.GE.AND P5, PT, R53.reuse, R158, PT ;  /* 0x0000009e3500720c */ /* 0x040fe40003fa6270 */
[----:B------:R-:W-:Y:S02]  /*15f60*/  FSEL R223, R126, -INF , !P4 ;  /* 0xff8000007edf7808 */ /* 0x000fe40006000000 */
[C---:B------:R-:W-:Y:S02]  /*15f70*/  ISETP.GE.AND P4, PT, R53.reuse, R154, PT ;  /* 0x0000009a3500720c */ /* 0x040fe40003f86270 */
[----:B------:R-:W-:Y:S02]  /*15f80*/  FSEL R62, R62, -INF , P5 ;  /* 0xff8000003e3e7808 */ /* 0x000fe40002800000 */
[----:B------:R-:W-:Y:S02]  /*15f90*/  ISETP.GE.AND P5, PT, R53, R156, PT ;  /* 0x0000009c3500720c */ /* 0x000fe40003fa6270 */
[----:B------:R-:W-:-:S02]  /*15fa0*/  FSEL R195, R62, -INF , !P4 ;  /* 0xff8000003ec37808 */ /* 0x000fc40006000000 */
[----:B------:R-:W-:Y:S02]  /*15fb0*/  ISETP.GE.AND P4, PT, R53, R157, PT ;  /* 0x0000009d3500720c */ /* 0x000fe40003f86270 */
[C-C-:B------:R-:W-:Y:S02]  /*15fc0*/  IADD3 R62, PT, PT, R54.reuse, 0xff, -R165.reuse ;  /* 0x000000ff363e7810 */ /* 0x140fe40007ffe8a5 */
[----:B------:R-:W-:Y:S02]  /*15fd0*/  IADD3 R53, PT, PT, R54, 0xf8, -R165 ;  /* 0x000000f836357810 */ /* 0x000fe40007ffe8a5 */
[----:B------:R-:W-:Y:S02]  /*15fe0*/  IABS R62, R62 ;  /* 0x0000003e003e7213 */ /* 0x000fe40000000000 */
[----:B------:R-:W-:Y:S02]  /*15ff0*/  IABS R53, R53 ;  /* 0x0000003500357213 */ /* 0x000fe40000000000 */
[----:B------:R-:W-:-:S02]  /*16000*/  I2FP.F32.S32 R62, R62 ;  /* 0x0000003e003e7245 */ /* 0x000fc40000201400 */
[----:B------:R-:W-:Y:S02]  /*16010*/  I2FP.F32.S32 R53, R53 ;  /* 0x0000003500357245 */ /* 0x000fe40000201400 */
[----:B------:R-:W-:Y:S01]  /*16020*/  IABS R124, R124 ;  /* 0x0000007c007c7213 */ /* 0x000fe20000000000 */
[C---:B------:R-:W-:Y:S02]  /*16030*/  FFMA.FTZ R62, -R155.reuse, R62, R127 ;  /* 0x0000003e9b3e7223 */ /* 0x040fe4000001017f */
[C---:B------:R-:W-:Y:S01]  /*16040*/  FFMA.FTZ R53, -R155.reuse, R53, R122 ;  /* 0x000000359b357223 */ /* 0x040fe2000001017a */
[----:B------:R-:W-:Y:S02]  /*16050*/  I2FP.F32.S32 R124, R124 ;  /* 0x0000007c007c7245 */ /* 0x000fe40000201400 */
[----:B------:R-:W-:Y:S02]  /*16060*/  IADD3 R122, PT, PT, R52, 0xf7, -R165 ;  /* 0x000000f7347a7810 */ /* 0x000fe40007ffe8a5 */
[----:B------:R-:W-:Y:S01]  /*16070*/  FSEL R62, R62, -INF , P4 ;  /* 0xff8000003e3e7808 */ /* 0x000fe20002000000 */
[----:B------:R-:W-:Y:S01]  /*16080*/  FFMA.FTZ R120, -R155, R124, R120 ;  /* 0x0000007c9b787223 */ /* 0x000fe20000010178 */
[----:B------:R-:W-:-:S02]  /*16090*/  IABS R122, R122 ;  /* 0x0000007a007a7213 */ /* 0x000fc40000000000 */
[C---:B------:R-:W-:Y:S02]  /*160a0*/  ISETP.GE.AND P4, PT, R125.reuse, R158, PT ;  /* 0x0000009e7d00720c */ /* 0x040fe40003f86270 */
[----:B------:R-:W-:Y:S02]  /*160b0*/  FSEL R231, R62, -INF , !P5 ;  /* 0xff8000003ee77808 */ /* 0x000fe40006800000 */
[----:B------:R-:W-:Y:S02]  /*160c0*/  I2FP.F32.S32 R122, R122 ;  /* 0x0000007a007a7245 */ /* 0x000fe40000201400 */
[----:B------:R-:W-:Y:S02]  /*160d0*/  ISETP.GE.AND P5, PT, R125, R154, PT ;  /* 0x0000009a7d00720c */ /* 0x000fe40003fa6270 */
        /* <DEDUP_REMOVED lines=12> */
[----:B------:R-:W-:Y:S02]  /*161a0*/  ISETP.GE.AND P5, PT, R121, R156, PT ;  /* 0x0000009c7900720c */ /* 0x000fe40003fa6270 */
[----:B------:R-:W-:Y:S02]  /*161b0*/  FSEL R53, R53, -INF , !P4 ;  /* 0xff80000035357808 */ /* 0x000fe40006000000 */
[----:B------:R-:W-:Y:S02]  /*161c0*/  ISETP.GE.AND P4, PT, R121, R157, PT ;  /* 0x0000009d7900720c */ /* 0x000fe40003f86270 */
[----:B------:R-:W-:-:S02]  /*161d0*/  IADD3 R121, PT, PT, R52, 0xf0, -R165 ;  /* 0x000000f034797810 */ /* 0x000fc40007ffe8a5 */
[----:B------:R-:W-:Y:S02]  /*161e0*/  IABS R120, R120 ;  /* 0x0000007800787213 */ /* 0x000fe40000000000 */
[----:B------:R-:W-:Y:S02]  /*161f0*/  IABS R121, R121 ;  /* 0x0000007900797213 */ /* 0x000fe40000000000 */
[----:B------:R-:W-:Y:S02]  /*16200*/  IADD3 R62, PT, PT, R54, 0xf0, -R165 ;  /* 0x000000f0363e7810 */ /* 0x000fe40007ffe8a5 */
[----:B------:R-:W-:Y:S02]  /*16210*/  I2FP.F32.S32 R121, R121 ;  /* 0x0000007900797245 */ /* 0x000fe40000201400 */
[----:B------:R-:W-:Y:S02]  /*16220*/  I2FP.F32.S32 R120, R120 ;  /* 0x0000007800787245 */ /* 0x000fe40000201400 */
[----:B------:R-:W-:Y:S01]  /*16230*/  IABS R62, R62 ;  /* 0x0000003e003e7213 */ /* 0x000fe20000000000 */
[----:B------:R-:W-:Y:S01]  /*16240*/  FFMA.FTZ R64, -R155, R121, R64 ;  /* 0x000000799b407223 */ /* 0x000fe20000010140 */
[----:B------:R-:W-:-:S02]  /*16250*/  VIADD R121, R163, 0xffffff10 ;  /* 0xffffff10a3797836 */ /* 0x000fc40000000000 */
[C---:B------:R-:W-:Y:S01]  /*16260*/  FFMA.FTZ R120, -R155.reuse, R120, R123 ;  /* 0x000000789b787223 */ /* 0x040fe2000001017b */
[----:B------:R-:W-:Y:S02]  /*16270*/  I2FP.F32.S32 R125, R62 ;  /* 0x0000003e007d7245 */ /* 0x000fe40000201400 */
[----:B------:R-:W-:Y:S02]  /*16280*/  IADD3 R62, PT, PT, R52, 0xef, -R165 ;  /* 0x000000ef343e7810 */ /* 0x000fe40007ffe8a5 */
[----:B------:R-:W-:Y:S01]  /*16290*/  FSEL R120, R120, -INF , P4 ;  /* 0xff80000078787808 */ /* 0x000fe20002000000 */
[----:B------:R-:W-:Y:S01]  /*162a0*/  FFMA.FTZ R66, -R155, R125, R66 ;  /* 0x0000007d9b427223 */ /* 0x000fe20000010142 */
[----:B------:R-:W-:Y:S02]  /*162b0*/  IABS R62, R62 ;  /* 0x0000003e003e7213 */ /* 0x000fe40000000000 */
[----:B------:R-:W-:Y:S02]  /*162c0*/  ISETP.GE.AND P4, PT, R121, R158, PT ;  /* 0x0000009e7900720c */ /* 0x000fe40003f86270 */
[----:B------:R-:W-:-:S02]  /*162d0*/  FSEL R193, R120, -INF , !P5 ;  /* 0xff80000078c17808 */ /* 0x000fc40006800000 */
[----:B------:R-:W-:Y:S02]  /*162e0*/  I2FP.F32.S32 R62, R62 ;  /* 0x0000003e003e7245 */ /* 0x000fe40000201400 */
[----:B------:R-:W-:Y:S02]  /*162f0*/  ISETP.GE.AND P5, PT, R121, R154, PT ;  /* 0x0000009a7900720c */ /* 0x000fe40003fa6270 */
[----:B------:R-:W-:Y:S01]  /*16300*/  FSEL R64, R64, -INF , P4 ;  /* 0xff80000040407808 */ /* 0x000fe20002000000 */
[----:B------:R-:W-:Y:S01]  /*16310*/  FFMA.FTZ R62, -R155, R62, R65 ;  /* 0x0000003e9b3e7223 */ /* 0x000fe20000010141 */
[----:B------:R-:W-:Y:S01]  /*16320*/  VIADD R65, R163, 0xffffff11 ;  /* 0xffffff11a3417836 */ /* 0x000fe20000000000 */
[C---:B------:R-:W-:Y:S02]  /*16330*/  ISETP.GE.AND P4, PT, R121.reuse, R156, PT ;  /* 0x0000009c7900720c */ /* 0x040fe40003f86270 */
[----:B------:R-:W-:Y:S02]  /*16340*/  FSEL R217, R64, -INF , !P5 ;  /* 0xff80000040d97808 */ /* 0x000fe40006800000 */
[----:B------:R-:W-:-:S02]  /*16350*/  ISETP.GE.AND P5, PT, R121, R157, PT ;  /* 0x0000009d7900720c */ /* 0x000fc40003fa6270 */
[----:B------:R-:W-:Y:S02]  /*16360*/  IADD3 R64, PT, PT, R54, 0xef, -R165 ;  /* 0x000000ef36407810 */ /* 0x000fe40007ffe8a5 */
[----:B------:R-:W-:Y:S02]  /*16370*/  FSEL R66, R66, -INF , P5 ;  /* 0xff80000042427808 */ /* 0x000fe40002800000 */
[C---:B------:R-:W-:Y:S02]  /*16380*/  ISETP.GE.AND P5, PT, R65.reuse, R158, PT ;  /* 0x0000009e4100720c */ /* 0x040fe40003fa6270 */
[----:B------:R-:W-:Y:S02]  /*16390*/  FSEL R219, R66, -INF , !P4 ;  /* 0xff80000042db7808 */ /* 0x000fe40006000000 */
[----:B------:R-:W-:Y:S02]  /*163a0*/  ISETP.GE.AND P4, PT, R65, R154, PT ;  /* 0x0000009a4100720c */ /* 0x000fe40003f86270 */
[----:B------:R-:W-:-:S02]  /*163b0*/  FSEL R62, R62, -INF , P5 ;  /* 0xff8000003e3e7808 */ /* 0x000fc40002800000 */
[C---:B------:R-:W-:Y:S02]  /*163c0*/  ISETP.GE.AND P5, PT, R65.reuse, R156, PT ;  /* 0x0000009c4100720c */ /* 0x040fe40003fa6270 */
[----:B------:R-:W-:Y:S02]  /*163d0*/  FSEL R209, R62, -INF , !P4 ;  /* 0xff8000003ed17808 */ /* 0x000fe40006000000 */
[----:B------:R-:W-:Y:S02]  /*163e0*/  ISETP.GE.AND P4, PT, R65, R157, PT ;  /* 0x0000009d4100720c */ /* 0x000fe40003f86270 */
[----:B------:R-:W-:Y:S02]  /*163f0*/  IADD3 R65, PT, PT, R52, 0xe8, -R165 ;  /* 0x000000e834417810 */ /* 0x000fe40007ffe8a5 */
[----:B------:R-:W-:Y:S02]  /*16400*/  IABS R64, R64 ;  /* 0x0000004000407213 */ /* 0x000fe40000000000 */
[----:B------:R-:W-:-:S02]  /*16410*/  IABS R65, R65 ;  /* 0x0000004100417213 */ /* 0x000fc40000000000 */
[----:B------:R-:W-:Y:S02]  /*16420*/  I2FP.F32.S32 R64, R64 ;  /* 0x0000004000407245 */ /* 0x000fe40000201400 */
[----:B------:R-:W-:Y:S02]  /*16430*/  I2FP.F32.S32 R65, R65 ;  /* 0x0000004100417245 */ /* 0x000fe40000201400 */
[----:B------:R-:W-:Y:S01]  /*16440*/  IADD3 R62, PT, PT, R54, 0xe8, -R165 ;  /* 0x000000e8363e7810 */ /* 0x000fe20007ffe8a5 */
[C---:B------:R-:W-:Y:S02]  /*16450*/  FFMA.FTZ R64, -R155.reuse, R64, R67 ;  /* 0x000000409b407223 */ /* 0x040fe40000010143 */
[----:B------:R-:W-:Y:S01]  /*16460*/  FFMA.FTZ R56, -R155, R65, R56 ;  /* 0x000000419b387223 */ /* 0x000fe20000010138 */
[----:B------:R-:W-:Y:S01]  /*16470*/  IABS R62, R62 ;  /* 0x0000003e003e7213 */ /* 0x000fe20000000000 */
[----:B------:R-:W-:Y:S01]  /*16480*/  VIADD R65, R163, 0xffffff18 ;  /* 0xffffff18a3417836 */ /* 0x000fe20000000000 */
[----:B------:R-:W-:-:S02]  /*16490*/  FSEL R64, R64, -INF , P4 ;  /* 0xff80000040407808 */ /* 0x000fc40002000000 */
[----:B------:R-:W-:Y:S02]  /*164a0*/  I2FP.F32.S32 R121, R62 ;  /* 0x0000003e00797245 */ /* 0x000fe40000201400 */
[----:B------:R-:W-:Y:S02]  /*164b0*/  IADD3 R62, PT, PT, R52, 0xe7, -R165 ;  /* 0x000000e7343e7810 */ /* 0x000fe40007ffe8a5 */
[----:B------:R-:W-:Y:S01]  /*164c0*/  ISETP.GE.AND P4, PT, R65, R158, PT ;  /* 0x0000009e4100720c */ /* 0x000fe20003f86270 */
[----:B------:R-:W-:Y:S01]  /*164d0*/  FFMA.FTZ R58, -R155, R121, R58 ;  /* 0x000000799b3a7223 */ /* 0x000fe2000001013a */
[----:B------:R-:W-:Y:S02]  /*164e0*/  FSEL R221, R64, -INF , !P5 ;  /* 0xff80000040dd7808 */ /* 0x000fe40006800000 */
[----:B------:R-:W-:Y:S02]  /*164f0*/  IABS R62, R62 ;  /* 0x0000003e003e7213 */ /* 0x000fe40000000000 */
[----:B------:R-:W-:-:S02]  /*16500*/  ISETP.GE.AND P5, PT, R65, R154, PT ;  /* 0x0000009a4100720c */ /* 0x000fc40003fa6270 */
[----:B------:R-:W-:Y:S02]  /*16510*/  FSEL R56, R56, -INF , P4 ;  /* 0xff80000038387808 */ /* 0x000fe40002000000 */
[----:B------:R-:W-:Y:S02]  /*16520*/  I2FP.F32.S32 R62, R62 ;  /* 0x0000003e003e7245 */ /* 0x000fe40000201400 */
[----:B------:R-:W-:Y:S02]  /*16530*/  FSEL R213, R56, -INF , !P5 ;  /* 0xff80000038d57808 */ /* 0x000fe40006800000 */
[----:B------:R-:W-:Y:S01]  /*16540*/  ISETP.GE.AND P4, PT, R65, R156, PT ;  /* 0x0000009c4100720c */ /* 0x000fe20003f86270 */
[----:B------:R-:W-:Y:S01]  /*16550*/  FFMA.FTZ R62, -R155, R62, R57 ;  /* 0x0000003e9b3e7223 */ /* 0x000fe20000010139 */
[----:B------:R-:W-:Y:S01]  /*16560*/  ISETP.GE.AND P5, PT, R65, R157, PT ;  /* 0x0000009d4100720c */ /* 0x000fe20003fa6270 */
[----:B------:R-:W-:Y:S01]  /*16570*/  VIADD R65, R163, 0xffffff19 ;  /* 0xffffff19a3417836 */ /* 0x000fe20000000000 */
[----:B------:R-:W-:-:S02]  /*16580*/  IADD3 R56, PT, PT, R54, 0xe0, -R165 ;  /* 0x000000e036387810 */ /* 0x000fc40007ffe8a5 */
[----:B------:R-:W-:Y:S02]  /*16590*/  FSEL R57, R58, -INF , P5 ;  /* 0xff8000003a397808 */ /* 0x000fe40002800000 */
[----:B------:R-:W-:Y:S02]  /*165a0*/  ISETP.GE.AND P5, PT, R65, R158, PT ;  /* 0x0000009e4100720c */ /* 0x000fe40003fa6270 */
[----:B------:R-:W-:Y:S02]  /*165b0*/  FSEL R57, R57, -INF , !P4 ;  /* 0xff80000039397808 */ /* 0x000fe40006000000 */
[----:B------:R-:W-:Y:S02]  /*165c0*/  ISETP.GE.AND P4, PT, R65, R154, PT ;  /* 0x0000009a4100720c */ /* 0x000fe40003f86270 */
[----:B------:R-:W-:Y:S02]  /*165d0*/  FSEL R62, R62, -INF , P5 ;  /* 0xff8000003e3e7808 */ /* 0x000fe40002800000 */
[----:B------:R-:W-:-:S02]  /*165e0*/  IADD3 R58, PT, PT, R54, 0xe7, -R165 ;  /* 0x000000e7363a7810 */ /* 0x000fc40007ffe8a5 */
[----:B------:R-:W-:Y:S02]  /*165f0*/  FSEL R211, R62, -INF , !P4 ;  /* 0xff8000003ed37808 */ /* 0x000fe40006000000 */
[----:B------:R-:W-:Y:S02]  /*16600*/  IABS R58, R58 ;  /* 0x0000003a003a7213 */ /* 0x000fe40000000000 */
[----:B------:R-:W-:Y:S02]  /*16610*/  IADD3 R62, PT, PT, R52, 0xe0, -R165 ;  /* 0x000000e0343e7810 */ /* 0x000fe40007ffe8a5 */
[----:B------:R-:W-:Y:S02]  /*16620*/  I2FP.F32.S32 R58, R58 ;  /* 0x0000003a003a7245 */ /* 0x000fe40000201400 */
[----:B------:R-:W-:Y:S02]  /*16630*/  IABS R62, R62 ;  /* 0x0000003e003e7213 */ /* 0x000fe40000000000 */
[----:B------:R-:W-:Y:S01]  /*16640*/  IABS R56, R56 ;  /* 0x0000003800387213 */ /* 0x000fe20000000000 */
[----:B------:R-:W-:Y:S01]  /*16650*/  FFMA.FTZ R58, -R155, R58, R59 ;  /* 0x0000003a9b3a7223 */ /* 0x000fe2000001013b */
[----:B------:R-:W-:Y:S01]  /*16660*/  ISETP.GE.AND P5, PT, R65, R156, PT ;  /* 0x0000009c4100720c */ /* 0x000fe20003fa6270 */
[----:B------:R-:W-:Y:S01]  /*16670*/  VIADD R59, R163, 0xffffff20 ;  /* 0xffffff20a33b7836 */ /* 0x000fe20000000000 */
[----:B------:R-:W-:-:S02]  /*16680*/  ISETP.GE.AND P4, PT, R65, R157, PT ;  /* 0x0000009d4100720c */ /* 0x000fc40003f86270 */
[----:B------:R-:W-:Y:S02]  /*16690*/  I2FP.F32.S32 R62, R62 ;  /* 0x0000003e003e7245 */ /* 0x000fe40000201400 */
[----:B------:R-:W-:Y:S02]  /*166a0*/  I2FP.F32.S32 R65, R56 ;  /* 0x0000003800417245 */ /* 0x000fe40000201400 */
[----:B------:R-:W-:Y:S01]  /*166b0*/  IADD3 R56, PT, PT, R52, 0xdf, -R165 ;  /* 0x000000df34387810 */ /* 0x000fe20007ffe8a5 */
[C---:B------:R-:W-:Y:S01]  /*166c0*/  FFMA.FTZ R48, -R155.reuse, R62, R48 ;  /* 0x0000003e9b307223 */ /* 0x040fe20000010130 */
[----:B------:R-:W-:Y:S01]  /*166d0*/  FSEL R58, R58, -INF , P4 ;  /* 0xff8000003a3a7808 */ /* 0x000fe20002000000 */
[----:B------:R-:W-:Y:S01]  /*166e0*/  FFMA.FTZ R50, -R155, R65, R50 ;  /* 0x000000419b327223 */ /* 0x000fe20000010132 */
[----:B------:R-:W-:Y:S01]  /*166f0*/  IABS R56, R56 ;  /* 0x0000003800387213 */ /* 0x000fe20000000000 */
[----:B------:R-:W-:Y:S01]  /*16700*/  VIADD R62, R60, 0xfffffffe ;  /* 0xfffffffe3c3e7836 */ /* 0x000fe20000000000 */
[----:B------:R-:W-:-:S02]  /*16710*/  ISETP.GE.AND P4, PT, R59, R158, PT ;  /* 0x0000009e3b00720c */ /* 0x000fc40003f86270 */
[----:B------:R-:W-:Y:S02]  /*16720*/  FSEL R215, R58, -INF , !P5 ;  /* 0xff8000003ad77808 */ /* 0x000fe40006800000 */
[----:B------:R-:W-:Y:S02]  /*16730*/  I2FP.F32.S32 R56, R56 ;  /* 0x0000003800387245 */ /* 0x000fe40000201400 */
[----:B------:R-:W-:Y:S02]  /*16740*/  ISETP.GE.AND P5, PT, R59, R154, PT ;  /* 0x0000009a3b00720c */ /* 0x000fe40003fa6270 */
[----:B------:R-:W-:Y:S01]  /*16750*/  FSEL R48, R48, -INF , P4 ;  /* 0xff80000030307808 */ /* 0x000fe20002000000 */
[----:B------:R-:W-:Y:S01]  /*16760*/  FFMA.FTZ R56, -R155, R56, R49 ;  /* 0x000000389b387223 */ /* 0x000fe20000010131 */
[----:B------:R-:W-:Y:S01]  /*16770*/  VIADD R49, R163, 0xffffff21 ;  /* 0xffffff21a3317836 */ /* 0x000fe20000000000 */
[----:B------:R-:W-:Y:S02]  /*16780*/  ISETP.GE.AND P4, PT, R59, R156, PT ;  /* 0x0000009c3b00720c */ /* 0x000fe40003f86270 */
[----:B------:R-:W-:-:S02]  /*16790*/  FSEL R65, R48, -INF , !P5 ;  /* 0xff80000030417808 */ /* 0x000fc40006800000 */
[----:B------:R-:W-:Y:S02]  /*167a0*/  ISETP.GE.AND P5, PT, R59, R157, PT ;  /* 0x0000009d3b00720c */ /* 0x000fe40003fa6270 */
[----:B------:R-:W-:Y:S02]  /*167b0*/  IADD3 R48, PT, PT, R54, 0xd8, -R165 ;  /* 0x000000d836307810 */ /* 0x000fe40007ffe8a5 */
[----:B------:R-:W-:Y:S02]  /*167c0*/  FSEL R50, R50, -INF , P5 ;  /* 0xff80000032327808 */ /* 0x000fe40002800000 */
[C---:B------:R-:W-:Y:S02]  /*167d0*/  ISETP.GE.AND P5, PT, R49.reuse, R158, PT ;  /* 0x0000009e3100720c */ /* 0x040fe40003fa6270 */
[----:B------:R-:W-:Y:S02]  /*167e0*/  FSEL R67, R50, -INF , !P4 ;  /* 0xff80000032437808 */ /* 0x000fe40006000000 */
[----:B------:R-:W-:-:S02]  /*167f0*/  ISETP.GE.AND P4, PT, R49, R154, PT ;  /* 0x0000009a3100720c */ /* 0x000fc40003f86270 */
[----:B------:R-:W-:Y:S02]  /*16800*/  FSEL R56, R56, -INF , P5 ;  /* 0xff80000038387808 */ /* 0x000fe40002800000 */
[C---:B------:R-:W-:Y:S02]  /*16810*/  ISETP.GE.AND P5, PT, R49.reuse, R156, PT ;  /* 0x0000009c3100720c */ /* 0x040fe40003fa6270 */
[----:B------:R-:W-:Y:S02]  /*16820*/  FSEL R197, R56, -INF , !P4 ;  /* 0xff80000038c57808 */ /* 0x000fe40006000000 */
[----:B------:R-:W-:Y:S02]  /*16830*/  ISETP.GE.AND P4, PT, R49, R157, PT ;  /* 0x0000009d3100720c */ /* 0x000fe40003f86270 */
[----:B------:R-:W-:Y:S02]  /*16840*/  IADD3 R49, PT, PT, R54, 0xdf, -R165 ;  /* 0x000000df36317810 */ /* 0x000fe40007ffe8a5 */
[----:B------:R-:W-:-:S02]  /*16850*/  IABS R48, R48 ;  /* 0x0000003000307213 */ /* 0x000fc40000000000 */
[----:B------:R-:W-:Y:S02]  /*16860*/  IABS R49, R49 ;  /* 0x0000003100317213 */ /* 0x000fe40000000000 */
[C---:B------:R-:W-:Y:S02]  /*16870*/  IADD3 R50, PT, PT, R52.reuse, 0xd8, -R165 ;  /* 0x000000d834327810 */ /* 0x040fe40007ffe8a5 */
[----:B------:R-:W-:Y:S02]  /*16880*/  I2FP.F32.S32 R56, R49 ;  /* 0x0000003100387245 */ /* 0x000fe40000201400 */
[----:B------:R-:W-:Y:S02]  /*16890*/  I2FP.F32.S32 R49, R48 ;  /* 0x0000003000317245 */ /* 0x000fe40000201400 */
[----:B------:R-:W-:Y:S01]  /*168a0*/  IABS R50, R50 ;  /* 0x0000003200327213 */ /* 0x000fe20000000000 */
[C---:B------:R-:W-:Y:S01]  /*168b0*/  FFMA.FTZ R51, -R155.reuse, R56, R51 ;  /* 0x000000389b337223 */ /* 0x040fe20000010133 */
[----:B------:R-:W-:Y:S01]  /*168c0*/  IADD3 R48, PT, PT, R52, 0xd7, -R165 ;  /* 0x000000d734307810 */ /* 0x000fe20007ffe8a5 */
[----:B------:R-:W-:Y:S01]  /*168d0*/  FFMA.FTZ R46, -R155, R49, R46 ;  /* 0x000000319b2e7223 */ /* 0x000fe2000001012e */
[----:B------:R-:W-:Y:S01]  /*168e0*/  I2FP.F32.S32 R50, R50 ;  /* 0x0000003200327245 */ /* 0x000fe20000201400 */
[----:B------:R-:W-:Y:S01]  /*168f0*/  VIADD R49, R163, 0xffffff28 ;  /* 0xffffff28a3317836 */ /* 0x000fe20000000000 */
[----:B------:R-:W-:-:S02]  /*16900*/  IABS R48, R48 ;  /* 0x0000003000307213 */ /* 0x000fc40000000000 */
[----:B------:R-:W-:Y:S01]  /*16910*/  FSEL R51, R51, -INF , P4 ;  /* 0xff80000033337808 */ /* 0x000fe20002000000 */
[----:B------:R-:W-:Y:S01]  /*16920*/  FFMA.FTZ R44, -R155, R50, R44 ;  /* 0x000000329b2c7223 */ /* 0x000fe2000001012c */
[----:B------:R-:W-:Y:S02]  /*16930*/  ISETP.GE.AND P4, PT, R49, R158, PT ;  /* 0x0000009e3100720c */ /* 0x000fe40003f86270 */
        /* <DEDUP_REMOVED lines=18> */
[----:B------:R-:W-:-:S02]  /*16a60*/  IADD3 R45, PT, PT, R54, 0xd7, -R165 ;  /* 0x000000d7362d7810 */ /* 0x000fc40007ffe8a5 */
[----:B------:R-:W-:Y:S02]  /*16a70*/  IABS R44, R44 ;  /* 0x0000002c002c7213 */ /* 0x000fe40000000000 */
        /* <DEDUP_REMOVED lines=305> */
[----:B------:R-:W-:Y:S02]  /*17d90*/  IADD3 R9, PT, PT, R54, 0x88, -R165 ;  /* 0x0000008836097810 */ /* 0x000fe40007ffe8a5 */
[----:B------:R-:W-:Y:S02]  /*17da0*/  IABS R10, R10 ;  /* 0x0000000a000a7213 */ /* 0x000fe40000000000 */
[----:B------:R-:W-:Y:S02]  /*17db0*/  IABS R9, R9 ;  /* 0x0000000900097213 */ /* 0x000fe40000000000 */
        /* <DEDUP_REMOVED lines=8> */
[----:B------:R-:W-:-:S02]  /*17e40*/  FSEL R10, R10, -INF , P4 ;  /* 0xff8000000a0a7808 */ /* 0x000fc40002000000 */
[----:B------:R-:W-:Y:S01]  /*17e50*/  IABS R52, R52 ;  /* 0x0000003400347213 */ /* 0x000fe20000000000 */
[----:B------:R-:W-:Y:S01]  /*17e60*/  FFMA.FTZ R4, -R155, R8, R4 ;  /* 0x000000089b047223 */ /* 0x000fe20000010104 */
        /* <DEDUP_REMOVED lines=10> */
[----:B------:R-:W-:Y:S02]  /*17f10*/  IADD3 R54, PT, PT, R54, 0x87, -R165 ;  /* 0x0000008736367810 */ /* 0x000fe40007ffe8a5 */
[----:B------:R-:W-:Y:S02]  /*17f20*/  FSEL R6, R6, -INF , P5 ;  /* 0xff80000006067808 */ /* 0x000fe40002800000 */
[----:B------:R-:W-:-:S02]  /*17f30*/  IABS R54, R54 ;  /* 0x0000003600367213 */ /* 0x000fc40000000000 */
[C---:B------:R-:W-:Y:S02]  /*17f40*/  ISETP.GE.AND P5, PT, R9.reuse, R158, PT ;  /* 0x0000009e0900720c */ /* 0x040fe40003fa6270 */
[----:B------:R-:W-:Y:S02]  /*17f50*/  I2FP.F32.S32 R54, R54 ;  /* 0x0000003600367245 */ /* 0x000fe40000201400 */
[----:B------:R-:W-:Y:S02]  /*17f60*/  FSEL R191, R6, -INF , !P4 ;  /* 0xff80000006bf7808 */ /* 0x000fe40006000000 */
[----:B------:R-:W-:Y:S01]  /*17f70*/  ISETP.GE.AND P4, PT, R9, R154, PT ;  /* 0x0000009a0900720c */ /* 0x000fe20003f86270 */
[----:B------:R-:W-:Y:S01]  /*17f80*/  FFMA.FTZ R7, -R155, R54, R7 ;  /* 0x000000369b077223 */ /* 0x000fe20000010107 */
[----:B------:R-:W-:Y:S02]  /*17f90*/  FSEL R5, R5, -INF , P5 ;  /* 0xff80000005057808 */ /* 0x000fe40002800000 */
[----:B------:R-:W-:-:S02]  /*17fa0*/  ISETP.GE.AND P5, PT, R9, R156, PT ;  /* 0x0000009c0900720c */ /* 0x000fc40003fa6270 */
[----:B------:R-:W-:Y:S02]  /*17fb0*/  FSEL R163, R5, -INF , !P4 ;  /* 0xff80000005a37808 */ /* 0x000fe40006000000 */
        /* <DEDUP_REMOVED lines=8> */
[C---:B------:R-:W-:Y:S01]  /*18040*/  VIADD R5, R55.reuse, 0xffffff80 ;  /* 0xffffff8037057836 */ /* 0x040fe20000000000 */
[----:B------:R-:W-:Y:S02]  /*18050*/  IADD3 R55, PT, PT, R55, -0x100, RZ ;  /* 0xffffff0037377810 */ /* 0x000fe40007ffe0ff */
        /* <DEDUP_REMOVED lines=10> */
[----:B------:R-:W-:-:S04]  /*18100*/  IMAD R4, R4, R6, RZ ;  /* 0x0000000604047224 */ /* 0x000fc800078e02ff */
[----:B------:R-:W-:Y:S01]  /*18110*/  IMAD.HI.U32 R9, R9, R4, R8 ;  /* 0x0000000409097227 */ /* 0x000fe200078e0008 */
[----:B------:R-:W-:Y:S02]  /*18120*/  IABS R4, R5 ;  /* 0x0000000500047213 */ /* 0x000fe40000000000 */
[----:B------:R-:W-:-:S03]  /*18130*/  LOP3.LUT R5, R5, R10, RZ, 0x3c, !PT ;  /* 0x0000000a05057212 */ /* 0x000fc600078e3cff */
        /* <DEDUP_REMOVED lines=24> */
[----:B------:R-:W2:Y:S01]  /*182c0*/  LD.E.64 R8, desc[UR4][R116.64+0x38] ;  /* 0x0000380474087980 */ /* 0x000ea2000c101b00 */
[----:B------:R-:W-:-:S04]  /*182d0*/  IMAD.WIDE R16, R6, 0x4, R150 ;  /* 0x0000000406107825 */ /* 0x000fc800078e0296 */
[C---:B------:R-:W-:Y:S01]  /*182e0*/  IMAD.WIDE R14, R7.reuse, 0x4, R150 ;  /* 0x00000004070e7825 */ /* 0x040fe200078e0296 */
[----:B------:R-:W4:Y:S04]  /*182f0*/  LD.E R5, desc[UR4][R16.64] ;  /* 0x0000000410057980 */ /* 0x000f28000c101900 */
[----:B------:R-:W4:Y:S01]  /*18300*/  LD.E R4, desc[UR4][R14.64] ;  /* 0x000000040e047980 */ /* 0x000f22000c101900 */
[----:B------:R-:W-:-:S04]  /*18310*/  IMAD.IADD R7, R7, 0x1, -R6 ;  /* 0x0000000107077824 */ /* 0x000fc800078e0a06 */
[----:B------:R-:W-:-:S05]  /*18320*/  IMAD R10, R10, R7, -0x80 ;  /* 0xffffff800a0a7424 */ /* 0x000fca00078e0207 */
[----:B------:R-:W-:Y:S01]  /*18330*/  SHF.R.S32.HI R7, RZ, 0x1f, R10 ;  /* 0x0000001fff077819 */ /* 0x000fe2000001140a */
[----:B--2---:R-:W-:-:S04]  /*18340*/  IMAD R6, R9, R10, RZ ;  /* 0x0000000a09067224 */ /* 0x004fc800078e02ff */
[C---:B------:R-:W-:Y:S02]  /*18350*/  IMAD R6, R8.reuse, R7, R6 ;  /* 0x0000000708067224 */ /* 0x040fe400078e0206 */
[----:B------:R-:W-:Y:S01]  /*18360*/  IMAD.WIDE.U32 R8, R8, R10, RZ ;  /* 0x0000000a08087225 */ /* 0x000fe200078e00ff */
[----:B----4-:R-:W-:-:S03]  /*18370*/  IADD3 R5, PT, PT, R5, -R4, RZ ;  /* 0x8000000405057210 */ /* 0x010fc60007ffe0ff */
        /* <DEDUP_REMOVED lines=9> */
.L_x_6097:
        /* <DEDUP_REMOVED lines=8> */
.L_x_6098:
[----:B------:R-:W-:Y:S05]  /*18490*/  BSYNC.RECONVERGENT B0 ;  /* 0x0000000000007941 */ /* 0x000fea0003800200 */
.L_x_6096:
        /* <DEDUP_REMOVED lines=69> */
.L_x_6095:
[----:B------:R-:W-:Y:S05]  /*188f0*/  BSYNC.RECONVERGENT B1 ;  /* 0x0000000000017941 */ /* 0x000fea0003800200 */
.L_x_6094:
[----:B------:R-:W2:Y:S01]  /*18900*/  LD.E R165, desc[UR4][R116.64+0xdc] ;  /* 0x0000dc0474a57980 */ /* 0x000ea2000c101900 */
[----:B-1----:R-:W-:Y:S02]  /*18910*/  FMNMX3.FTZ R4, R0, R223, R231, !PT ;  /* 0x000000df00047276 */ /* 0x002fe400078100e7 */
        /* <DEDUP_REMOVED lines=36> */
[----:B------:R-:W-:-:S03]  /*18b60*/  @P4 IADD3 R60, PT, PT, R60, -0x3, RZ ;  /* 0xfffffffd3c3c4810 */ /* 0x000fc60007ffe0ff */
        /* <DEDUP_REMOVED lines=17> */
[----:B------:R-:W-:Y:S01]  /*18c80*/  FSEL R164, R164, RZ, P1 ;  /* 0x000000ffa4a47208 */ /* 0x000fe20000800000 */
[----:B------:R1:W2:Y:S01]  /*18c90*/  MUFU.EX2 R2, R0 ;  /* 0x0000000000027308 */ /* 0x0002a20000000800 */
[----:B------:R-:W-:-:S03]  /*18ca0*/  FSEL R192, R192, RZ, P0 ;  /* 0x000000ffc0c07208 */ /* 0x000fc60000000000 */
        /* <DEDUP_REMOVED lines=8> */
[----:B------:R-:W-:Y:S01]  /*18d30*/  MUFU.EX2 R223, R223 ;  /* 0x000000df00df7308 */ /* 0x000fe20000000800 */
[--C-:B------:R-:W-:Y:S01]  /*18d40*/  FFMA.FTZ R174, R174, R165, -R192.reuse ;  /* 0x000000a5aeae7223 */ /* 0x100fe200000108c0 */
[----:B-1----:R-:W-:Y:S01]  /*18d50*/  IADD3 R0, PT, PT, R3, 0x9020, RZ ;  /* 0x0000902003007810 */ /* 0x002fe20007ffe0ff */
[-C--:B--2---:R-:W-:Y:S01]  /*18d60*/  FMUL.FTZ R42, R82, R2.reuse ;  /* 0x00000002522a7220 */ /* 0x084fe20000410000 */
[----:B------:R-:W-:Y:S01]  /*18d70*/  @P6 IADD3 R0, PT, PT, R16, -0x20, RZ ;  /* 0xffffffe010006810 */ /* 0x000fe20007ffe0ff */
[----:B------:R-:W1:Y:S01]  /*18d80*/  MUFU.EX2 R196, R196 ;  /* 0x000000c400c47308 */ /* 0x000e620000000800 */
[-C--:B------:R-:W-:Y:S01]  /*18d90*/  FMUL.FTZ R43, R83, R2.reuse ;  /* 0x00000002532b7220 */ /* 0x080fe20000410000 */
[-C--:B------:R-:W-:Y:S01]  /*18da0*/  FMUL.FTZ R78, R78, R2.reuse ;  /* 0x000000024e4e7220 */ /* 0x080fe20000410000 */
[-C--:B------:R-:W-:Y:S01]  /*18db0*/  FMUL.FTZ R79, R79, R2.reuse ;  /* 0x000000024f4f7220 */ /* 0x080fe20000410000 */
[----:B------:R-:W2:Y:S01]  /*18dc0*/  LDSM.16.MT88.4 R36, [R0+0x2000] ;  /* 0x002000000024783b */ /* 0x000ea20000004200 */
[----:B------:R-:W-:Y:S01]  /*18dd0*/  MUFU.EX2 R198, R198 ;  /* 0x000000c600c67308 */ /* 0x000fe20000000800 */
[-C--:B------:R-:W-:Y:S01]  /*18de0*/  FMUL.FTZ R34, R90, R2.reuse ;  /* 0x000000025a227220 */ /* 0x080fe20000410000 */
[-C--:B------:R-:W-:Y:S01]  /*18df0*/  FMUL.FTZ R35, R91, R2.reuse ;  /* 0x000000025b237220 */ /* 0x080fe20000410000 */
[----:B------:R-:W3:Y:S01]  /*18e00*/  LDSM.16.MT88.4 R20, [R0] ;  /* 0x000000000014783b */ /* 0x000ee20000004200 */
[----:B------:R-:W-:Y:S01]  /*18e10*/  MUFU.EX2 R225, R225 ;  /* 0x000000e100e17308 */ /* 0x000fe20000000800 */
[-C--:B------:R-:W-:Y:S01]  /*18e20*/  FMUL.FTZ R86, R86, R2.reuse ;  /* 0x0000000256567220 */ /* 0x080fe20000410000 */
[-C--:B------:R-:W-:Y:S01]  /*18e30*/  FMUL.FTZ R87, R87, R2.reuse ;  /* 0x0000000257577220 */ /* 0x080fe20000410000 */
[----:B------:R-:W4:Y:S01]  /*18e40*/  LDSM.16.MT88.4 R52, [R0+0x4000] ;  /* 0x004000000034783b */ /* 0x000f220000004200 */
[----:B------:R-:W5:Y:S01]  /*18e50*/  MUFU.EX2 R200, R200 ;  /* 0x000000c800c87308 */ /* 0x000f620000000800 */
[----:B-1----:R-:W-:Y:S01]  /*18e60*/  F2FP.F16.F32.PACK_AB R9, R196, R223 ;  /* 0x000000dfc409723e */ /* 0x002fe200000000ff */
        /* <DEDUP_REMOVED lines=8> */
[-C--:B------:R-:W-:Y:S01]  /*18ef0*/  FMUL.FTZ R26, R98, R2.reuse ;  /* 0x00000002621a7220 */ /* 0x080fe20000410000 */
[-C--:B------:R-:W-:Y:S01]  /*18f00*/  FMUL.FTZ R27, R99, R2.reuse ;  /* 0x00000002631b7220 */ /* 0x080fe20000410000 */
[----:B------:R-:W1:Y:S01]  /*18f10*/  MUFU.EX2 R194, R194 ;  /* 0x000000c200c27308 */ /* 0x000e620000000800 */
[-C--:B------:R-:W-:Y:S01]  /*18f20*/  FMUL.FTZ R102, R102, R2.reuse ;  /* 0x0000000266667220 */ /* 0x080fe20000410000 */
[----:B-----5:R-:W-:Y:S01]  /*18f30*/  F2FP.F16.F32.PACK_AB R8, R200, R225 ;  /* 0x000000e1c808723e */ /* 0x020fe200000000ff */
[-C--:B------:R-:W-:Y:S01]  /*18f40*/  FMUL.FTZ R103, R103, R2.reuse ;  /* 0x0000000267677220 */ /* 0x080fe20000410000 */
[----:B------:R-:W5:Y:S01]  /*18f50*/  MUFU.EX2 R193, R193 ;  /* 0x000000c100c17308 */ /* 0x000f620000000800 */
[-C--:B------:R-:W-:Y:S01]  /*18f60*/  FMUL.FTZ R94, R94, R2.reuse ;  /* 0x000000025e5e7220 */ /* 0x080fe20000410000 */
[-C--:B------:R-:W-:Y:S01]  /*18f70*/  FMUL.FTZ R95, R95, R2.reuse ;  /* 0x000000025f5f7220 */ /* 0x080fe20000410000 */
[-C--:B------:R-:W-:Y:S01]  /*18f80*/  FMUL.FTZ R50, R74, R2.reuse ;  /* 0x000000024a327220 */ /* 0x080fe20000410000 */
[-C--:B------:R-:W-:Y:S01]  /*18f90*/  FMUL.FTZ R51, R75, R2.reuse ;  /* 0x000000024b337220 */ /* 0x080fe20000410000 */
[----:B------:R-:W-:Y:S01]  /*18fa0*/  FMUL.FTZ R70, R70, R2 ;  /* 0x0000000246467220 */ /* 0x000fe20000410000 */
[-C--:B-1----:R-:W-:Y:S01]  /*18fb0*/  FMUL.FTZ R40, R80, R64.reuse ;  /* 0x0000004050287220 */ /* 0x082fe20000410000 */
[-C--:B------:R-:W-:Y:S01]  /*18fc0*/  FMUL.FTZ R41, R81, R64.reuse ;  /* 0x0000004051297220 */ /* 0x080fe20000410000 */
[-C--:B------:R-:W-:Y:S01]  /*18fd0*/  FMUL.FTZ R76, R76, R64.reuse ;  /* 0x000000404c4c7220 */ /* 0x080fe20000410000 */
[-C--:B------:R-:W-:Y:S01]  /*18fe0*/  FMUL.FTZ R77, R77, R64.reuse ;  /* 0x000000404d4d7220 */ /* 0x080fe20000410000 */
[----:B------:R-:W-:Y:S01]  /*18ff0*/  F2FP.F16.F32.PACK_AB R10, R194, R195 ;  /* 0x000000c3c20a723e */ /* 0x000fe200000000ff */
[-C--:B------:R-:W-:Y:S01]  /*19000*/  FMUL.FTZ R32, R88, R64.reuse ;  /* 0x0000004058207220 */ /* 0x080fe20000410000 */
[-C--:B------:R-:W-:Y:S01]  /*19010*/  FMUL.FTZ R33, R89, R64.reuse ;  /* 0x0000004059217220 */ /* 0x080fe20000410000 */
[----:B------:R-:W-:Y:S01]  /*19020*/  FMUL.FTZ R84, R84, R64 ;  /* 0x0000004054547220 */ /* 0x000fe20000410000 */
[----:B-----5:R-:W-:Y:S01]  /*19030*/  F2FP.F16.F32.PACK_AB R11, R193, R198 ;  /* 0x000000c6c10b723e */ /* 0x020fe200000000ff */
        /* <DEDUP_REMOVED lines=8> */
[-C--:B------:R-:W-:Y:S01]  /*190c0*/  FFMA.FTZ R72, R219, R165.reuse, -R192 ;  /* 0x000000a5db487223 */ /* 0x080fe200000108c0 */
[-C--:B------:R-:W-:Y:S01]  /*190d0*/  FFMA.FTZ R73, R217, R165.reuse, -R164 ;  /* 0x000000a5d9497223 */ /* 0x080fe200000108a4 */
[-C--:B------:R-:W-:Y:S01]  /*190e0*/  FMUL.FTZ R16, R104, R64.reuse ;  /* 0x0000004068107220 */ /* 0x080fe20000410000 */
[-C--:B------:R-:W-:Y:S01]  /*190f0*/  FMUL.FTZ R17, R105, R64.reuse ;  /* 0x0000004069117220 */ /* 0x080fe20000410000 */
[-C--:B------:R-:W-:Y:S01]  /*19100*/  FMUL.FTZ R24, R96, R64.reuse ;  /* 0x0000004060187220 */ /* 0x080fe20000410000 */
[-C--:B------:R-:W-:Y:S01]  /*19110*/  FMUL.FTZ R25, R97, R64.reuse ;  /* 0x0000004061197220 */ /* 0x080fe20000410000 */
[C---:B------:R-:W-:Y:S03]  /*19120*/  HMMA.16816.F32 R44, R8.reuse, R46, R76 ;  /* 0x0000002e082c723c */ /* 0x040fe6000000184c */
[-C--:B------:R-:W-:Y:S01]  /*19130*/  FFMA.FTZ R78, R57, R165.reuse, -R192 ;  /* 0x000000a5394e7223 */ /* 0x080fe200000108c0 */
[-CC-:B------:R-:W-:Y:S01]  /*19140*/  FFMA.FTZ R79, R213, R165.reuse, -R164.reuse ;  /* 0x000000a5d54f7223 */ /* 0x180fe200000108a4 */
[----:B------:R-:W1:Y:S01]  /*19150*/  LDSM.16.MT88.4 R56, [R3+0x9400] ;  /* 0x009400000338783b */ /* 0x000e620000004200 */
[-C--:B------:R-:W-:Y:S01]  /*19160*/  FFMA.FTZ R76, R211, R165.reuse, -R164 ;  /* 0x000000a5d34c7223 */ /* 0x080fe200000108a4 */
[-CC-:B------:R-:W-:Y:S01]  /*19170*/  FFMA.FTZ R77, R215, R165.reuse, -R192.reuse ;  /* 0x000000a5d74d7223 */ /* 0x180fe200000108c0 */
[----:B------:R-:W-:Y:S01]  /*19180*/  MUFU.EX2 R72, R72 ;  /* 0x0000004800487308 */ /* 0x000fe20000000800 */
[-C--:B------:R-:W-:Y:S01]  /*19190*/  FMUL.FTZ R100, R100, R64.reuse ;  /* 0x0000004064647220 */ /* 0x080fe20000410000 */
[C---:B--2---:R-:W-:Y:S03]  /*191a0*/  HMMA.16816.F32 R32, R8.reuse, R36, R32 ;  /* 0x000000240820723c */ /* 0x044fe60000001820 */
[-C--:B------:R-:W-:Y:S01]  /*191b0*/  FMUL.FTZ R101, R101, R64.reuse ;  /* 0x0000004065657220 */ /* 0x080fe20000410000 */
[----:B------:R-:W-:Y:S01]  /*191c0*/  MUFU.EX2 R78, R78 ;  /* 0x0000004e004e7308 */ /* 0x000fe20000000800 */
[-C--:B------:R-:W-:Y:S01]  /*191d0*/  FMUL.FTZ R92, R92, R64.reuse ;  /* 0x000000405c5c7220 */ /* 0x080fe20000410000 */
[----:B------:R-:W-:Y:S01]  /*191e0*/  FMUL.FTZ R93, R93, R64 ;  /* 0x000000405d5d7220 */ /* 0x000fe20000410000 */
[----:B------:R-:W-:Y:S01]  /*191f0*/  FMUL.FTZ R71, R71, R2 ;  /* 0x0000000247477220 */ /* 0x000fe20000410000 */
[----:B------:R-:W-:Y:S01]  /*19200*/  MUFU.EX2 R73, R73 ;  /* 0x0000004900497308 */ /* 0x000fe20000000800 */
[-C--:B------:R-:W-:Y:S01]  /*19210*/  FMUL.FTZ R68, R68, R64.reuse ;  /* 0x0000004044447220 */ /* 0x080fe20000410000 */
[C---:B------:R-:W-:Y:S03]  /*19220*/  HMMA.16816.F32 R36, R8.reuse, R38, R84 ;  /* 0x000000260824723c */ /* 0x040fe60000001854 */
[-C--:B------:R-:W-:Y:S01]  /*19230*/  FFMA.FTZ R85, R221, R165.reuse, -R192 ;  /* 0x000000a5dd557223 */ /* 0x080fe200000108c0 */
[-C--:B------:R-:W-:Y:S01]  /*19240*/  FFMA.FTZ R86, R209, R165.reuse, -R164 ;  /* 0x000000a5d1567223 */ /* 0x080fe200000108a4 */
[----:B------:R-:W-:Y:S01]  /*19250*/  MUFU.EX2 R79, R79 ;  /* 0x0000004f004f7308 */ /* 0x000fe20000000800 */
[-C--:B------:R-:W-:Y:S01]  /*19260*/  FMUL.FTZ R69, R69, R64.reuse ;  /* 0x0000004045457220 */ /* 0x080fe20000410000 */
[----:B------:R-:W-:Y:S01]  /*19270*/  FFMA.FTZ R225, R166, R64, R225 ;  /* 0x00000040a6e17223 */ /* 0x000fe200000100e1 */
[----:B------:R-:W-:Y:S01]  /*19280*/  FFMA.FTZ R223, R168, R2, R223 ;  /* 0x00000002a8df7223 */ /* 0x000fe200000100df */
[----:B------:R-:W-:Y:S01]  /*19290*/  MUFU.EX2 R85, R85 ;  /* 0x0000005500557308 */ /* 0x000fe20000000800 */
[C---:B------:R-:W-:Y:S03]  /*192a0*/  HMMA.16816.F32 R4, R8.reuse, R12, R4 ;  /* 0x0000000c0804723c */ /* 0x040fe60000001804 */
[-C--:B------:R-:W-:Y:S01]  /*192b0*/  FFMA.FTZ R81, R205, R165.reuse, -R192 ;  /* 0x000000a5cd517223 */ /* 0x080fe200000108c0 */
[-CC-:B------:R-:W-:Y:S01]  /*192c0*/  FFMA.FTZ R82, R197, R165.reuse, -R164.reuse ;  /* 0x000000a5c5527223 */ /* 0x180fe200000108a4 */
[----:B------:R-:W2:Y:S01]  /*192d0*/  MUFU.EX2 R86, R86 ;  /* 0x0000005600567308 */ /* 0x000ea20000000800 */
[-CC-:B------:R-:W-:Y:S01]  /*192e0*/  FFMA.FTZ R83, R201, R165.reuse, -R164.reuse ;  /* 0x000000a5c9537223 */ /* 0x180fe200000108a4 */
[-C--:B------:R-:W-:Y:S01]  /*192f0*/  FFMA.FTZ R80, R199, R165.reuse, -R164 ;  /* 0x000000a5c7507223 */ /* 0x080fe200000108a4 */
[-CC-:B------:R-:W-:Y:S01]  /*19300*/  FFMA.FTZ R2, R203, R165.reuse, -R192.reuse ;  /* 0x000000a5cb027223 */ /* 0x180fe200000108c0 */
[----:B------:R-:W5:Y:S01]  /*19310*/  MUFU.EX2 R76, R76 ;  /* 0x0000004c004c7308 */ /* 0x000f620000000800 */
[C---:B------:R-:W-:Y:S03]  /*19320*/  HMMA.16816.F32 R12, R8.reuse, R14, R108 ;  /* 0x0000000e080c723c */ /* 0x040fe6000000186c */
[-CC-:B------:R-:W-:Y:S01]  /*19330*/  FFMA.FTZ R97, R172, R165.reuse, -R192.reuse ;  /* 0x000000a5ac617223 */ /* 0x180fe200000108c0 */
[-CC-:B------:R-:W-:Y:S01]  /*19340*/  FFMA.FTZ R84, R175, R165.reuse, -R192.reuse ;  /* 0x000000a5af547223 */ /* 0x180fe200000108c0 */
[----:B------:R-:W1:Y:S01]  /*19350*/  MUFU.EX2 R77, R77 ;  /* 0x0000004d004d7308 */ /* 0x000e620000000800 */
[-C--:B------:R-:W-:Y:S01]  /*19360*/  FFMA.FTZ R91, R178, R165.reuse, -R192 ;  /* 0x000000a5b25b7223 */ /* 0x080fe200000108c0 */
[-C--:B------:R-:W-:Y:S01]  /*19370*/  FFMA.FTZ R87, R171, R165.reuse, -R164 ;  /* 0x000000a5ab577223 */ /* 0x080fe200000108a4 */
[-C--:B------:R-:W-:Y:S01]  /*19380*/  FFMA.FTZ R88, R179, R165.reuse, -R192 ;  /* 0x000000a5b3587223 */ /* 0x080fe200000108c0 */
[----:B------:R-:W-:Y:S01]  /*19390*/  MUFU.EX2 R81, R81 ;  /* 0x0000005100517308 */ /* 0x000fe20000000800 */
[C---:B---3--:R-:W-:Y:S03]  /*193a0*/  HMMA.16816.F32 R16, R8.reuse, R20, R16 ;  /* 0x000000140810723c */ /* 0x048fe60000001810 */
[-CC-:B------:R-:W-:Y:S01]  /*193b0*/  FFMA.FTZ R104, R169, R165.reuse, -R164.reuse ;  /* 0x000000a5a9687223 */ /* 0x180fe200000108a4 */
[-CC-:B------:R-:W-:Y:S01]  /*193c0*/  FFMA.FTZ R90, R173, R165.reuse, -R164.reuse ;  /* 0x000000a5ad5a7223 */ /* 0x180fe200000108a4 */
[----:B------:R-:W-:Y:S01]  /*193d0*/  MUFU.EX2 R82, R82 ;  /* 0x0000005200527308 */ /* 0x000fe20000000800 */
[-CC-:B------:R-:W-:Y:S01]  /*193e0*/  FFMA.FTZ R89, R167, R165.reuse, -R164.reuse ;  /* 0x000000a5a7597223 */ /* 0x180fe200000108a4 */
[-C--:B------:R-:W-:Y:S01]  /*193f0*/  FFMA.FTZ R168, R124, R165.reuse, -R164 ;  /* 0x000000a57ca87223 */ /* 0x080fe200000108a4 */
[-CC-:B------:R-:W-:Y:S01]  /*19400*/  FFMA.FTZ R166, R180, R165.reuse, -R192.reuse ;  /* 0x000000a5b4a67223 */ /* 0x180fe200000108c0 */
[----:B------:R-:W-:Y:S01]  /*19410*/  MUFU.EX2 R83, R83 ;  /* 0x0000005300537308 */ /* 0x000fe20000000800 */
[C---:B------:R-:W-:Y:S03]  /*19420*/  HMMA.16816.F32 R24, R8.reuse, R28, R24 ;  /* 0x0000001c0818723c */ /* 0x040fe60000001818 */
[-CC-:B------:R-:W-:Y:S01]  /*19430*/  FFMA.FTZ R105, R181, R165.reuse, -R192.reuse ;  /* 0x000000a5b5697223 */ /* 0x180fe200000108c0 */
[-C--:B------:R-:W-:Y:S01]  /*19440*/  FFMA.FTZ R106, R170, R165.reuse, -R192 ;  /* 0x000000a5aa6a7223 */ /* 0x080fe200000108c0 */
[----:B------:R-:W-:Y:S01]  /*19450*/  MUFU.EX2 R80, R80 ;  /* 0x0000005000507308 */ /* 0x000fe20000000800 */
[-CC-:B------:R-:W-:Y:S01]  /*19460*/  FFMA.FTZ R107, R127, R165.reuse, -R164.reuse ;  /* 0x000000a57f6b7223 */ /* 0x180fe200000108a4 */
[-CC-:B------:R-:W-:Y:S01]  /*19470*/  FFMA.FTZ R124, R130, R165.reuse, -R164.reuse ;  /* 0x000000a5827c7223 */ /* 0x180fe200000108a4 */
[-CC-:B------:R-:W-:Y:S01]  /*19480*/  FFMA.FTZ R99, R123, R165.reuse, -R164.reuse ;  /* 0x000000a57b637223 */ /* 0x180fe200000108a4 */
[----:B------:R-:W-:Y:S01]  /*19490*/  MUFU.EX2 R2, R2 ;  /* 0x0000000200027308 */ /* 0x000fe20000000800 */
[C---:B------:R-:W-:Y:S03]  /*194a0*/  HMMA.16816.F32 R20, R8.reuse, R22, R100 ;  /* 0x000000160814723c */ /* 0x040fe60000001864 */
[-CC-:B------:R-:W-:Y:S01]  /*194b0*/  FFMA.FTZ R100, R121, R165.reuse, -R164.reuse ;  /* 0x000000a579647223 */ /* 0x180fe200000108a4 */
[----:B------:R-:W-:Y:S01]  /*194c0*/  FADD.FTZ R223, R196, R223 ;  /* 0x000000dfc4df7221 */ /* 0x000fe20000010000 */
[----:B------:R-:W-:Y:S01]  /*194d0*/  MUFU.EX2 R97, R97 ;  /* 0x0000006100617308 */ /* 0x000fe20000000800 */
[----:B------:R-:W-:Y:S01]  /*194e0*/  FADD.FTZ R200, R200, R225 ;  /* 0x000000e1c8c87221 */ /* 0x000fe20000010000 */
[-C--:B------:R-:W-:Y:S01]  /*194f0*/  FFMA.FTZ R130, R122, R165.reuse, -R164 ;  /* 0x000000a57a827223 */ /* 0x080fe200000108a4 */
[----:B------:R-:W-:Y:S01]  /*19500*/  FADD.FTZ R198, R198, R223 ;  /* 0x000000dfc6c67221 */ /* 0x000fe20000010000 */
[----:B------:R-:W-:Y:S01]  /*19510*/  MUFU.EX2 R84, R84 ;  /* 0x0000005400547308 */ /* 0x000fe20000000800 */
[C---:B------:R-:W-:Y:S03]  /*19520*/  HMMA.16816.F32 R28, R8.reuse, R30, R92 ;  /* 0x0000001e081c723c */ /* 0x040fe6000000185c */
[-C--:B------:R-:W-:Y:S01]  /*19530*/  FFMA.FTZ R95, R67, R165.reuse, -R192 ;  /* 0x000000a5435f7223 */ /* 0x080fe200000108c0 */
[-C--:B------:R-:W-:Y:S01]  /*19540*/  FFMA.FTZ R93, R65, R165.reuse, -R164 ;  /* 0x000000a5415d7223 */ /* 0x080fe200000108a4 */
[----:B------:R-:W-:Y:S01]  /*19550*/  FFMA.FTZ R92, R207, R165, -R192 ;  /* 0x000000a5cf5c7223 */ /* 0x000fe200000108c0 */
[----:B------:R-:W-:Y:S01]  /*19560*/  LDSM.16.MT88.4 R64, [R3+0x9800] ;  /* 0x009800000340783b */ /* 0x000fe20000004200 */
[----:B------:R-:W-:Y:S01]  /*19570*/  MUFU.EX2 R91, R91 ;  /* 0x0000005b005b7308 */ /* 0x000fe20000000800 */
[----:B------:R-:W-:Y:S01]  /*19580*/  FADD.FTZ R195, R195, R200 ;  /* 0x000000c8c3c37221 */ /* 0x000fe20000010000 */
[----:B------:R-:W-:Y:S01]  /*19590*/  FADD.FTZ R193, R193, R198 ;  /* 0x000000c6c1c17221 */ /* 0x000fe20000010000 */
[C---:B----4-:R-:W-:Y:S03]  /*195a0*/  HMMA.16816.F32 R48, R8.reuse, R52, R48 ;  /* 0x000000340830723c */ /* 0x050fe60000001830 */
[----:B--2---:R-:W-:Y:S01]  /*195b0*/  F2FP.F16.F32.PACK_AB R52, R86, R73 ;  /* 0x000000495634723e */ /* 0x004fe200000000ff */
[----:B------:R-:W-:Y:S01]  /*195c0*/  MUFU.EX2 R95, R95 ;  /* 0x0000005f005f7308 */ /* 0x000fe20000000800 */
[----:B------:R-:W-:Y:S01]  /*195d0*/  F2FP.F16.F32.PACK_AB R53, R85, R72 ;  /* 0x000000485535723e */ /* 0x000fe200000000ff */
[----:B------:R-:W-:Y:S01]  /*195e0*/  FADD.FTZ R194, R194, R195 ;  /* 0x000000c3c2c27221 */ /* 0x000fe20000010000 */
[----:B------:R-:W-:Y:S01]  /*195f0*/  FADD.FTZ R102, R72, R193 ;  /* 0x000000c148667221 */ /* 0x000fe20000010000 */
[----:B------:R-:W-:Y:S01]  /*19600*/  MUFU.EX2 R92, R92 ;  /* 0x0000005c005c7308 */ /* 0x000fe20000000800 */
[----:B------:R-:W-:Y:S01]  /*19610*/  FFMA.FTZ R176, R176, R165, -R192 ;  /* 0x000000a5b0b07223 */ /* 0x000fe200000108c0 */
[----:B------:R-:W-:Y:S03]  /*19620*/  HMMA.16816.F32 R8, R8, R54, R68 ;  /* 0x000000360808723c */ /* 0x000fe60000001844 */
[----:B-----5:R-:W-:Y:S01]  /*19630*/  F2FP.F16.F32.PACK_AB R54, R76, R79 ;  /* 0x0000004f4c36723e */ /* 0x020fe200000000ff */
[----:B------:R-:W2:Y:S01]  /*19640*/  MUFU.EX2 R93, R93 ;  /* 0x0000005d005d7308 */ /* 0x000ea20000000800 */
[----:B-1----:R-:W-:Y:S01]  /*19650*/  F2FP.F16.F32.PACK_AB R55, R77, R78 ;  /* 0x0000004e4d37723e */ /* 0x002fe200000000ff */
[----:B------:R-:W-:Y:S01]  /*19660*/  LDSM.16.MT88.4 R68, [R3+0xbc00] ;  /* 0x00bc00000344783b */ /* 0x000fe20000004200 */
[----:B------:R-:W-:Y:S01]  /*19670*/  FADD.FTZ R101, R73, R194 ;  /* 0x000000c249657221 */ /* 0x000fe20000010000 */
[----:B------:R-:W-:Y:S01]  /*19680*/  MUFU.EX2 R87, R87 ;  /* 0x0000005700577308 */ /* 0x000fe20000000800 */
[-CC-:B------:R-:W-:Y:S01]  /*19690*/  FFMA.FTZ R177, R177, R165.reuse, -R192.reuse ;  /* 0x000000a5b1b17223 */ /* 0x180fe200000108c0 */
[----:B------:R-:W-:Y:S01]  /*196a0*/  LDSM.16.MT88.4 R72, [R0+0x3000] ;  /* 0x003000000048783b */ /* 0x000fe20000004200 */
[-CC-:B------:R-:W-:Y:S01]  /*196b0*/  FFMA.FTZ R182, R182, R165.reuse, -R192.reuse ;  /* 0x000000a5b6b67223 */ /* 0x180fe200000108c0 */
[C---:B------:R-:W-:Y:S01]  /*196c0*/  HMMA.16816.F32 R4, R52.reuse, R56, R4 ;  /* 0x000000383404723c */ /* 0x040fe20000001804 */
[----:B------:R-:W1:Y:S04]  /*196d0*/  MUFU.EX2 R104, R104 ;  /* 0x0000006800687308 */ /* 0x000e680000000800 */
[-C--:B------:R-:W-:Y:S01]  /*196e0*/  FFMA.FTZ R183, R183, R165.reuse, -R192 ;  /* 0x000000a5b7b77223 */ /* 0x080fe200000108c0 */
[-CC-:B------:R-:W-:Y:S01]  /*196f0*/  FFMA.FTZ R94, R128, R165.reuse, -R164.reuse ;  /* 0x000000a5805e7223 */ /* 0x180fe200000108a4 */
[-CC-:B------:R-:W-:Y:S01]  /*19700*/  FFMA.FTZ R96, R133, R165.reuse, -R164.reuse ;  /* 0x000000a585607223 */ /* 0x180fe200000108a4 */
[----:B------:R-:W-:Y:S01]  /*19710*/  MUFU.EX2 R90, R90 ;  /* 0x0000005a005a7308 */ /* 0x000fe20000000800 */
[-C--:B------:R-:W-:Y:S01]  /*19720*/  FFMA.FTZ R98, R159, R165.reuse, -R164 ;  /* 0x000000a59f627223 */ /* 0x080fe200000108a4 */
[-CC-:B------:R-:W-:Y:S01]  /*19730*/  FFMA.FTZ R184, R184, R165.reuse, -R192.reuse ;  /* 0x000000a5b8b87223 */ /* 0x180fe200000108c0 */
[----:B------:R-:W-:Y:S01]  /*19740*/  HMMA.16816.F32 R12, R52, R58, R12 ;  /* 0x0000003a340c723c */ /* 0x000fe2000000180c */
[----:B------:R-:W3:Y:S01]  /*19750*/  LDSM.16.MT88.4 R56, [R0+0x400] ;  /* 0x000400000038783b */ /* 0x000ee20000004200 */
[----:B------:R-:W4:Y:S01]  /*19760*/  MUFU.EX2 R89, R89 ;  /* 0x0000005900597308 */ /* 0x000f220000000800 */
[-CC-:B------:R-:W-:Y:S01]  /*19770*/  FFMA.FTZ R185, R185, R165.reuse, -R192.reuse ;  /* 0x000000a5b9b97223 */ /* 0x180fe200000108c0 */
[-CC-:B------:R-:W-:Y:S01]  /*19780*/  FFMA.FTZ R186, R186, R165.reuse, -R192.reuse ;  /* 0x000000a5baba7223 */ /* 0x180fe200000108c0 */
[-C--:B------:R-:W-:Y:S01]  /*19790*/  FFMA.FTZ R187, R187, R165.reuse, -R192 ;  /* 0x000000a5bbbb7223 */ /* 0x080fe200000108c0 */
[----:B------:R-:W5:Y:S01]  /*197a0*/  MUFU.EX2 R88, R88 ;  /* 0x0000005800587308 */ /* 0x000f620000000800 */
[-C--:B------:R-:W-:Y:S01]  /*197b0*/  FFMA.FTZ R134, R134, R165.reuse, -R164 ;  /* 0x000000a586867223 */ /* 0x080fe200000108a4 */
        /* <DEDUP_REMOVED lines=9> */
[----:B------:R-:W-:Y:S01]  /*19850*/  FFMA.FTZ R163, R163, R165, -R164 ;  /* 0x000000a5a3a37223 */ /* 0x000fe200000108a4 */
[----:B------:R-:W-:Y:S01]  /*19860*/  MUFU.EX2 R106, R106 ;  /* 0x0000006a006a7308 */ /* 0x000fe20000000800 */
[----:B------:R-:W-:Y:S01]  /*19870*/  FADD.FTZ R85, R85, R102 ;  /* 0x0000006655557221 */ /* 0x000fe20000010000 */
[----:B------:R-:W-:Y:S01]  /*19880*/  FADD.FTZ R86, R86, R101 ;  /* 0x0000006556567221 */ /* 0x000fe20000010000 */
[----:B------:R-:W-:Y:S01]  /*19890*/  LDSM.16.MT88.4 R108, [R3+0xac00] ;  /* 0x00ac0000036c783b */ /* 0x000fe20000004200 */
[----:B------:R-:W-:Y:S01]  /*198a0*/  MUFU.EX2 R168, R168 ;  /* 0x000000a800a87308 */ /* 0x000fe20000000800 */
[----:B------:R-:W-:Y:S01]  /*198b0*/  FADD.FTZ R78, R78, R85 ;  /* 0x000000554e4e7221 */ /* 0x000fe20000010000 */
[----:B------:R-:W-:-:S02]  /*198c0*/  FADD.FTZ R79, R79, R86 ;  /* 0x000000564f4f7221 */ /* 0x000fc40000010000 */
[----:B------:R-:W-:Y:S01]  /*198d0*/  MUFU.EX2 R107, R107 ;  /* 0x0000006b006b7308 */ /* 0x000fe20000000800 */
[----:B------:R-:W-:Y:S01]  /*198e0*/  FADD.FTZ R78, R77, R78 ;  /* 0x0000004e4d4e7221 */ /* 0x000fe20000010000 */
[----:B------:R-:W-:Y:S02]  /*198f0*/  FADD.FTZ R76, R76, R79 ;  /* 0x0000004f4c4c7221 */ /* 0x000fe40000010000 */
[----:B------:R-:W-:Y:S02]  /*19900*/  MUFU.EX2 R124, R124 ;  /* 0x0000007c007c7308 */ /* 0x000fe40000000800 */
[----:B--2---:R-:W-:Y:S02]  /*19910*/  FADD.FTZ R85, R93, R76 ;  /* 0x0000004c5d557221 */ /* 0x004fe40000010000 */
[----:B------:R-:W2:Y:S04]  /*19920*/  MUFU.EX2 R123, R174 ;  /* 0x000000ae007b7308 */ /* 0x000ea80000000800 */
[----:B------:R-:W-:Y:S01]  /*19930*/  MUFU.EX2 R133, R176 ;  /* 0x000000b000857308 */ /* 0x000fe20000000800 */
[C---:B---3--:R-:W-:Y:S03]  /*19940*/  HMMA.16816.F32 R16, R52.reuse, R56, R16 ;  /* 0x000000383410723c */ /* 0x048fe60000001810 */
[----:B------:R-:W-:Y:S04]  /*19950*/  MUFU.EX2 R127, R182 ;  /* 0x000000b6007f7308 */ /* 0x000fe80000000800 */
[----:B------:R3:W-:Y:S01]  /*19960*/  MUFU.EX2 R159, R100 ;  /* 0x00000064009f7308 */ /* 0x0007e20000000800 */
[C---:B------:R-:W-:Y:S01]  /*19970*/  HMMA.16816.F32 R20, R52.reuse, R58, R20 ;  /* 0x0000003a3414723c */ /* 0x040fe20000001814 */
[----:B------:R-:W1:Y:S02]  /*19980*/  LDSM.16.MT88.4 R56, [R3+0xb400] ;  /* 0x00b400000338783b */ /* 0x000e640000004200 */
[----:B------:R-:W-:Y:S04]  /*19990*/  MUFU.EX2 R130, R130 ;  /* 0x0000008200827308 */ /* 0x000fe80000000800 */
[----:B------:R-:W-:Y:S04]  /*199a0*/  MUFU.EX2 R128, R99 ;  /* 0x0000006300807308 */ /* 0x000fe80000000800 */
[----:B------:R-:W-:Y:S01]  /*199b0*/  MUFU.EX2 R122, R183 ;  /* 0x000000b7007a7308 */ /* 0x000fe20000000800 */
[----:B---3--:R-:W-:Y:S03]  /*199c0*/  LDSM.16.MT88.4 R100, [R0+0x1c00] ;  /* 0x001c00000064783b */ /* 0x008fe60000004200 */
[----:B------:R-:W-:Y:S04]  /*199d0*/  MUFU.EX2 R184, R184 ;  /* 0x000000b800b87308 */ /* 0x000fe80000000800 */
[----:B------:R-:W-:Y:S04]  /*199e0*/  MUFU.EX2 R185, R185 ;  /* 0x000000b900b97308 */ /* 0x000fe80000000800 */
[----:B------:R-:W-:Y:S04]  /*199f0*/  MUFU.EX2 R186, R186 ;  /* 0x000000ba00ba7308 */ /* 0x000fe80000000800 */
[----:B------:R3:W-:Y:S04]  /*19a00*/  MUFU.EX2 R170, R94 ;  /* 0x0000005e00aa7308 */ /* 0x0007e80000000800 */
        /* <DEDUP_REMOVED lines=22> */
[C---:B------:R-:W-:Y:S01]  /*19b70*/  F2FP.F16.F32.PACK_AB R52, R82.reuse, R93 ;  /* 0x0000005d5234723e */ /* 0x040fe200000000ff */
[----:B------:R-:W-:Y:S01]  /*19b80*/  FADD.FTZ R82, R82, R85 ;  /* 0x0000005552527221 */ /* 0x000fe20000010000 */
[----:B------:R-:W-:Y:S01]  /*19b90*/  F2FP.F16.F32.PACK_AB R53, R92, R95 ;  /* 0x0000005f5c35723e */ /* 0x000fe200000000ff */
[----:B------:R-:W-:Y:S01]  /*19ba0*/  FADD.FTZ R95, R95, R78 ;  /* 0x0000004e5f5f7221 */ /* 0x000fe20000010000 */
[----:B------:R-:W-:Y:S01]  /*19bb0*/  F2FP.F16.F32.PACK_AB R54, R80, R83 ;  /* 0x000000535036723e */ /* 0x000fe200000000ff */
[----:B------:R-:W-:Y:S01]  /*19bc0*/  LDSM.16.MT88.4 R76, [R3+0xc800] ;  /* 0x00c80000034c783b */ /* 0x000fe20000004200 */
[----:B------:R-:W-:Y:S01]  /*19bd0*/  F2FP.F16.F32.PACK_AB R55, R2, R81 ;  /* 0x000000510237723e */ /* 0x000fe200000000ff */
[----:B------:R-:W-:Y:S01]  /*19be0*/  FADD.FTZ R86, R92, R95 ;  /* 0x0000005f5c567221 */ /* 0x000fe20000010000 */
[----:B------:R-:W-:Y:S01]  /*19bf0*/  FADD.FTZ R83, R83, R82 ;  /* 0x0000005253537221 */ /* 0x000fe20000010000 */
[----:B---3--:R-:W-:Y:S02]  /*19c00*/  LDSM.16.MT88.4 R92, [R3+0xcc00] ;  /* 0x00cc0000035c783b */ /* 0x008fe40000004200 */
[----:B------:R-:W-:Y:S01]  /*19c10*/  FADD.FTZ R81, R81, R86 ;  /* 0x0000005651517221 */ /* 0x000fe20000010000 */
[----:B------:R-:W-:Y:S01]  /*19c20*/  FADD.FTZ R80, R80, R83 ;  /* 0x0000005350507221 */ /* 0x000fe20000010000 */
[----:B------:R-:W-:Y:S03]  /*19c30*/  HMMA.16816.F32 R4, R52, R64, R4 ;  /* 0x000000403404723c */ /* 0x000fe60000001804 */
[----:B------:R-:W-:-:S05]  /*19c40*/  FADD.FTZ R2, R2, R81 ;  /* 0x0000005102027221 */ /* 0x000fca0000010000 */
        /* <DEDUP_REMOVED lines=17> */
[----:B------:R-:W-:-:S02]  /*19d60*/  F2FP.F16.F32.PACK_AB R52, R104, R87 ;  /* 0x000000576834723e */ /* 0x000fc400000000ff */
[----:B------:R-:W-:Y:S01]  /*19d70*/  F2FP.F16.F32.PACK_AB R53, R84, R97 ;  /* 0x000000615435723e */ /* 0x000fe200000000ff */
[----:B------:R-:W-:Y:S01]  /*19d80*/  FADD.FTZ R97, R97, R2 ;  /* 0x0000000261617221 */ /* 0x000fe20000010000 */
[----:B----4-:R-:W-:Y:S02]  /*19d90*/  F2FP.F16.F32.PACK_AB R54, R89, R90 ;  /* 0x0000005a5936723e */ /* 0x010fe400000000ff */
[----:B-----5:R-:W-:Y:S01]  /*19da0*/  F2FP.F16.F32.PACK_AB R55, R88, R91 ;  /* 0x0000005b5837723e */ /* 0x020fe200000000ff */
[----:B------:R-:W-:-:S04]  /*19db0*/  FADD.FTZ R2, R84, R97 ;  /* 0x0000006154027221 */ /* 0x000fc80000010000 */
[----:B------:R-:W-:Y:S02]  /*19dc0*/  FADD.FTZ R91, R91, R2 ;  /* 0x000000025b5b7221 */ /* 0x000fe40000010000 */
[----:B------:R-:W-:Y:S03]  /*19dd0*/  HMMA.16816.F32 R24, R52, R68, R24 ;  /* 0x000000443418723c */ /* 0x000fe60000001818 */
[----:B------:R-:W-:-:S05]  /*19de0*/  FADD.FTZ R91, R88, R91 ;  /* 0x0000005b585b7221 */ /* 0x000fca0000010000 */
        /* <DEDUP_REMOVED lines=12> */
[C---:B------:R-:W-:Y:S01]  /*19eb0*/  HMMA.16816.F32 R36, R52.reuse, R66, R36 ;  /* 0x000000423424723c */ /* 0x040fe20000001824 */
[----:B------:R-:W-:Y:S07]  /*19ec0*/  LDSM.16.MT88.4 R64, [R3+0xc000] ;  /* 0x00c000000340783b */ /* 0x000fee0000004200 */
[C---:B-1----:R-:W-:Y:S08]  /*19ed0*/  HMMA.16816.F32 R48, R52.reuse, R56, R48 ;  /* 0x000000383430723c */ /* 0x042ff00000001830 */
[----:B------:R-:W-:Y:S01]  /*19ee0*/  HMMA.16816.F32 R8, R52, R58, R8 ;  /* 0x0000003a3408723c */ /* 0x000fe20000001808 */
[----:B------:R-:W1:Y:S02]  /*19ef0*/  LDSM.16.MT88.4 R56, [R0+0x1000] ;  /* 0x001000000038783b */ /* 0x000e640000004200 */
[-CC-:B------:R-:W-:Y:S01]  /*19f00*/  FFMA.FTZ R52, R125, R165.reuse, -R164.reuse ;  /* 0x000000a57d347223 */ /* 0x180fe200000108a4 */
[----:B------:R-:W-:Y:S01]  /*19f10*/  F2FP.F16.F32.PACK_AB R53, R105, R166 ;  /* 0x000000a66935723e */ /* 0x000fe200000000ff */
[----:B------:R-:W-:Y:S01]  /*19f20*/  FFMA.FTZ R125, R126, R165, -R164 ;  /* 0x000000a57e7d7223 */ /* 0x000fe200000108a4 */
[----:B--2---:R-:W-:Y:S01]  /*19f30*/  F2FP.F16.F32.PACK_AB R55, R123, R106 ;  /* 0x0000006a7b37723e */ /* 0x004fe200000000ff */
[----:B------:R2:W3:Y:S01]  /*19f40*/  MUFU.EX2 R121, R52 ;  /* 0x0000003400797308 */ /* 0x0004e20000000800 */
[----:B------:R-:W-:-:S03]  /*19f50*/  FADD.FTZ R166, R166, R91 ;  /* 0x0000005ba6a67221 */ /* 0x000fc60000010000 */
[----:B------:R-:W5:Y:S01]  /*19f60*/  MUFU.EX2 R126, R177 ;  /* 0x000000b1007e7308 */ /* 0x000f620000000800 */
[----:B------:R-:W-:-:S03]  /*19f70*/  FADD.FTZ R105, R105, R166 ;  /* 0x000000a669697221 */ /* 0x000fc60000010000 */
[----:B------:R-:W5:Y:S01]  /*19f80*/  MUFU.EX2 R125, R125 ;  /* 0x0000007d007d7308 */ /* 0x000f620000000800 */
[----:B------:R-:W-:-:S03]  /*19f90*/  FADD.FTZ R2, R106, R105 ;  /* 0x000000696a027221 */ /* 0x000fc60000010000 */
[----:B------:R-:W5:Y:S01]  /*19fa0*/  MUFU.EX2 R165, R96 ;  /* 0x0000006000a57308 */ /* 0x000f620000000800 */
[----:B------:R-:W-:Y:S01]  /*19fb0*/  FADD.FTZ R2, R123, R2 ;  /* 0x000000027b027221 */ /* 0x000fe20000010000 */
[----:B--2---:R-:W-:Y:S02]  /*19fc0*/  F2FP.F16.F32.PACK_AB R52, R107, R168 ;  /* 0x000000a86b34723e */ /* 0x004fe400000000ff */
[----:B---3--:R-:W-:Y:S01]  /*19fd0*/  F2FP.F16.F32.PACK_AB R54, R121, R124 ;  /* 0x0000007c7936723e */ /* 0x008fe200000000ff */
[----:B------:R-:W2:Y:S06]  /*19fe0*/  MUFU.EX2 R164, R98 ;  /* 0x0000006200a47308 */ /* 0x000eac0000000800 */
        /* <DEDUP_REMOVED lines=10> */
[C---:B---3--:R-:W-:Y:S08]  /*1a090*/  HMMA.16816.F32 R40, R52.reuse, R68, R40 ;  /* 0x000000443428723c */ /* 0x048ff00000001828 */
[C---:B------:R-:W-:Y:S01]  /*1a0a0*/  HMMA.16816.F32 R44, R52.reuse, R70, R44 ;  /* 0x00000046342c723c */ /* 0x040fe2000000182c */
[----:B------:R-:W3:Y:S07]  /*1a0b0*/  LDSM.16.MT88.4 R68, [R3+0xa400] ;  /* 0x00a400000344783b */ /* 0x000eee0000004200 */
[C---:B-1----:R-:W-:Y:S08]  /*1a0c0*/  HMMA.16816.F32 R48, R52.reuse, R56, R48 ;  /* 0x000000383430723c */ /* 0x042ff00000001830 */
[C---:B------:R-:W-:Y:S01]  /*1a0d0*/  HMMA.16816.F32 R8, R52.reuse, R58, R8 ;  /* 0x0000003a3408723c */ /* 0x040fe20000001808 */
[----:B------:R-:W1:Y:S07]  /*1a0e0*/  LDSM.16.MT88.4 R56, [R3+0xc400] ;  /* 0x00c400000338783b */ /* 0x000e6e0000004200 */
[----:B------:R-:W-:Y:S03]  /*1a0f0*/  HMMA.16816.F32 R36, R52, R74, R36 ;  /* 0x0000004a3424723c */ /* 0x000fe60000001824 */
[----:B------:R-:W-:Y:S01]  /*1a100*/  F2FP.F16.F32.PACK_AB R52, R130, R159 ;  /* 0x0000009f8234723e */ /* 0x000fe200000000ff */
[----:B------:R-:W2:Y:S01]  /*1a110*/  LDSM.16.MT88.4 R72, [R0+0x3400] ;  /* 0x003400000048783b */ /* 0x000ea20000004200 */
[----:B-----5:R-:W-:Y:S01]  /*1a120*/  F2FP.F16.F32.PACK_AB R53, R126, R133 ;  /* 0x000000857e35723e */ /* 0x020fe200000000ff */
[----:B------:R-:W-:Y:S01]  /*1a130*/  FADD.FTZ R133, R133, R2 ;  /* 0x0000000285857221 */ /* 0x000fe20000010000 */
[----:B------:R-:W-:-:S02]  /*1a140*/  F2FP.F16.F32.PACK_AB R54, R125, R128 ;  /* 0x000000807d36723e */ /* 0x000fc400000000ff */
[----:B------:R-:W-:Y:S01]  /*1a150*/  F2FP.F16.F32.PACK_AB R55, R122, R127 ;  /* 0x0000007f7a37723e */ /* 0x000fe200000000ff */
[----:B------:R-:W-:Y:S01]  /*1a160*/  FADD.FTZ R126, R126, R133 ;  /* 0x000000857e7e7221 */ /* 0x000fe20000010000 */
[-C--:B------:R-:W-:Y:S02]  /*1a170*/  MOV R2, R120.reuse ;  /* 0x0000007800027202 */ /* 0x080fe40000000f00 */
[----:B------:R-:W-:Y:S01]  /*1a180*/  @P4 MOV R2, R120 ;  /* 0x0000007800024202 */ /* 0x000fe20000000f00 */
[----:B------:R-:W-:Y:S02]  /*1a190*/  FADD.FTZ R127, R127, R126 ;  /* 0x0000007e7f7f7221 */ /* 0x000fe40000010000 */
[----:B----4-:R-:W-:Y:S03]  /*1a1a0*/  HMMA.16816.F32 R16, R52, R64, R16 ;  /* 0x000000403410723c */ /* 0x010fe60000001810 */
[----:B------:R-:W-:-:S05]  /*1a1b0*/  FADD.FTZ R127, R122, R127 ;  /* 0x0000007f7a7f7221 */ /* 0x000fca0000010000 */
[C---:B---3--:R-:W-:Y:S08]  /*1a1c0*/  HMMA.16816.F32 R4, R52.reuse, R68, R4 ;  /* 0x000000443404723c */ /* 0x048ff00000001804 */
[C---:B------:R-:W-:Y:S01]  /*1a1d0*/  HMMA.16816.F32 R12, R52.reuse, R70, R12 ;  /* 0x00000046340c723c */ /* 0x040fe2000000180c */
[----:B------:R-:W3:Y:S07]  /*1a1e0*/  LDSM.16.MT88.4 R68, [R3+0xe400] ;  /* 0x00e400000344783b */ /* 0x000eee0000004200 */
        /* <DEDUP_REMOVED lines=21> */
[----:B-1----:R-:W-:Y:S03]  /*1a340*/  HMMA.16816.F32 R4, R52, R56, R4 ;  /* 0x000000383404723c */ /* 0x002fe60000001804 */
[----:B------:R-:W-:-:S05]  /*1a350*/  FADD.FTZ R187, R187, R186 ;  /* 0x000000babbbb7221 */ /* 0x000fca0000010000 */
[C---:B------:R-:W-:Y:S01]  /*1a360*/  HMMA.16816.F32 R12, R52.reuse, R58, R12 ;  /* 0x0000003a340c723c */ /* 0x040fe2000000180c */
[----:B------:R-:W1:Y:S07]  /*1a370*/  LDSM.16.MT88.4 R56, [R0+0x5800] ;  /* 0x005800000038783b */ /* 0x000e6e0000004200 */
[C---:B--2---:R-:W-:Y:S08]  /*1a380*/  HMMA.16816.F32 R16, R52.reuse, R72, R16 ;  /* 0x000000483410723c */ /* 0x044ff00000001810 */
[C---:B------:R-:W-:Y:S08]  /*1a390*/  HMMA.16816.F32 R20, R52.reuse, R74, R20 ;  /* 0x0000004a3414723c */ /* 0x040ff00000001814 */
[C---:B------:R-:W-:Y:S08]  /*1a3a0*/  HMMA.16816.F32 R24, R52.reuse, R76, R24 ;  /* 0x0000004c3418723c */ /* 0x040ff00000001818 */
[C---:B------:R-:W-:Y:S01]  /*1a3b0*/  HMMA.16816.F32 R28, R52.reuse, R78, R28 ;  /* 0x0000004e341c723c */ /* 0x040fe2000000181c */
[----:B------:R-:W2:Y:S07]  /*1a3c0*/  LDSM.16.MT88.4 R76, [R3+0xec00] ;  /* 0x00ec0000034c783b */ /* 0x000eae0000004200 */
[----:B---3--:R-:W-:Y:S03]  /*1a3d0*/  HMMA.16816.F32 R32, R52, R68, R32 ;  /* 0x000000443420723c */ /* 0x008fe60000001820 */
        /* <DEDUP_REMOVED lines=8> */
[C---:B----4-:R-:W-:Y:S08]  /*1a460*/  HMMA.16816.F32 R40, R52.reuse, R64, R40 ;  /* 0x000000403428723c */ /* 0x050ff00000001828 */
[C---:B------:R-:W-:Y:S08]  /*1a470*/  HMMA.16816.F32 R44, R52.reuse, R66, R44 ;  /* 0x00000042342c723c */ /* 0x040ff0000000182c */
[C---:B-1----:R-:W-:Y:S08]  /*1a480*/  HMMA.16816.F32 R48, R52.reuse, R56, R48 ;  /* 0x000000383430723c */ /* 0x042ff00000001830 */
[----:B------:R-:W-:Y:S03]  /*1a490*/  HMMA.16816.F32 R8, R52, R58, R8 ;  /* 0x0000003a3408723c */ /* 0x000fe60000001808 */
[----:B------:R-:W-:-:S02]  /*1a4a0*/  FADD.FTZ R53, R87, R80 ;  /* 0x0000005057357221 */ /* 0x000fc40000010000 */
[----:B------:R-:W1:Y:S02]  /*1a4b0*/  LDSM.16.MT88.4 R84, [R0+0x3c00] ;  /* 0x003c00000054783b */ /* 0x000e640000004200 */
[----:B------:R-:W-:Y:S01]  /*1a4c0*/  FADD.FTZ R53, R104, R53 ;  /* 0x0000003568357221 */ /* 0x000fe20000010000 */
[C---:B------:R-:W-:Y:S05]  /*1a4d0*/  HMMA.16816.F32 R112, R68.reuse, R108, R4 ;  /* 0x0000006c4470723c */ /* 0x040fea0000001804 */
[----:B------:R-:W-:Y:S01]  /*1a4e0*/  FADD.FTZ R90, R90, R53 ;  /* 0x000000355a5a7221 */ /* 0x000fe20000010000 */
[----:B------:R3:W4:Y:S03]  /*1a4f0*/  LDSM.16.MT88.4 R4, [R0+0x5c00] ;  /* 0x005c00000004783b */ /* 0x0007260000004200 */
[----:B------:R-:W-:Y:S01]  /*1a500*/  FADD.FTZ R89, R89, R90 ;  /* 0x0000005a59597221 */ /* 0x000fe20000010000 */
[----:B------:R-:W-:Y:S03]  /*1a510*/  HMMA.16816.F32 R96, R68, R92, R24 ;  /* 0x0000005c4460723c */ /* 0x000fe60000001818 */
[----:B------:R-:W-:-:S04]  /*1a520*/  FADD.FTZ R168, R168, R89 ;  /* 0x00000059a8a87221 */ /* 0x000fc80000010000 */
[----:B------:R-:W-:Y:S01]  /*1a530*/  FADD.FTZ R107, R107, R168 ;  /* 0x000000a86b6b7221 */ /* 0x000fe20000010000 */
[----:B------:R-:W-:Y:S01]  /*1a540*/  FADD.FTZ R168, R190, R191 ;  /* 0x000000bfbea87221 */ /* 0x000fe20000010000 */
[----:B--2---:R-:W-:Y:S03]  /*1a550*/  HMMA.16816.F32 R80, R68, R76, R40 ;  /* 0x0000004c4450723c */ /* 0x004fe60000001828 */
[----:B------:R-:W-:-:S04]  /*1a560*/  FADD.FTZ R124, R124, R107 ;  /* 0x0000006b7c7c7221 */ /* 0x000fc80000010000 */
[----:B------:R-:W-:Y:S01]  /*1a570*/  FADD.FTZ R124, R121, R124 ;  /* 0x0000007c797c7221 */ /* 0x000fe20000010000 */
[C---:B------:R-:W-:Y:S03]  /*1a580*/  HMMA.16816.F32 R104, R68.reuse, R100, R16 ;  /* 0x000000644468723c */ /* 0x040fe60000001810 */
[----:B------:R-:W-:Y:S01]  /*1a590*/  FADD.FTZ R159, R159, R124 ;  /* 0x0000007c9f9f7221 */ /* 0x000fe20000010000 */
[-C--:B---3--:R-:W-:Y:S02]  /*1a5a0*/  MOV R0, R63.reuse ;  /* 0x0000003f00007202 */ /* 0x088fe40000000f00 */
[----:B------:R-:W-:Y:S01]  /*1a5b0*/  @P4 MOV R0, R63 ;  /* 0x0000003f00004202 */ /* 0x000fe20000000f00 */
        /* <DEDUP_REMOVED lines=16> */
[C---:B------:R-:W-:Y:S08]  /*1a6c0*/  HMMA.16816.F32 R84, R68.reuse, R86, R36 ;  /* 0x000000564454723c */ /* 0x040ff00000001824 */
[C---:B----4-:R-:W-:Y:S08]  /*1a6d0*/  HMMA.16816.F32 R72, R68.reuse, R4, R48 ;  /* 0x000000044448723c */ /* 0x050ff00000001830 */
[----:B------:R-:W-:Y:S01]  /*1a6e0*/  HMMA.16816.F32 R68, R68, R6, R8 ;  /* 0x000000064444723c */ /* 0x000fe20000001808 */
[----:B------:R-:W-:-:S04]  /*1a6f0*/  NOP ;  /* 0x0000000000007918 */ /* 0x000fc80000000000 */
[----:B------:R-:W-:-:S15]  /*1a700*/  @P4 BRA `(.L_x_6099) ;  /* 0x0000000000044947 */ /* 0x000fde0003800000 */
.L_x_6090:
[----:B------:R-:W-:-:S07]  /*1a710*/  IADD3 R60, PT, PT, R62, -0x1, RZ ;  /* 0xffffffff3e3c7810 */ /* 0x000fce0007ffe0ff */
.L_x_6099:
[----:B------:R-:W-:Y:S05]  /*1a720*/  BSYNC B2 ;  /* 0x0000000000027941 */ /* 0x000fea0003800000 */
.L_x_6089:
[----:B------:R-:W-:-:S13]  /*1a730*/  ISETP.GE.AND P0, PT, R60, R135, PT ;  /* 0x000000873c00720c */ /* 0x000fda0003f06270 */
[----:B------:R-:W-:Y:S05]  /*1a740*/  @!P0 BRA `(.L_x_6100) ;  /* 0x0000006000f88947 */ /* 0x000fea0003800000 */
[----:B------:R-:W-:Y:S01]  /*1a750*/  IADD3 R161, PT, PT, R129, R61, R118 ;  /* 0x0000003d81a17210 */ /* 0x000fe20007ffe076 */
[----:B------:R-:W-:Y:S01]  /*1a760*/  IMAD.MOV.U32 R118, RZ, RZ, R0 ;  /* 0x000000ffff767224 */ /* 0x000fe200078e0000 */
[----:B------:R-:W-:Y:S01]  /*1a770*/  ISETP.NE.U32.AND P3, PT, R152, RZ, PT ;  /* 0x000000ff9800720c */ /* 0x000fe20003f65070 */
[C---:B------:R-:W-:Y:S01]  /*1a780*/  IMAD.SHL.U32 R0, R60.reuse, 0x80, RZ ;  /* 0x000000803c007824 */ /* 0x040fe200078e00ff */
[----:B------:R-:W-:Y:S01]  /*1a790*/  IADD3 R161, PT, PT, -R131, R161, -R146 ;  /* 0x000000a183a17210 */ /* 0x000fe20007ffe992 */
[----:B------:R-:W-:Y:S01]  /*1a7a0*/  IMAD.MOV.U32 R3, RZ, RZ, R2 ;  /* 0x000000ffff037224 */ /* 0x000fe200078e0002 */
[----:B------:R-:W-:Y:S01]  /*1a7b0*/  ISETP.NE.AND.EX P3, PT, R153, RZ, PT, P3 ;  /* 0x000000ff9900720c */ /* 0x000fe20003f65330 */
[----:B------:R-:W-:Y:S01]  /*1a7c0*/  VIADD R160, R60, 0x1 ;  /* 0x000000013ca07836 */ /* 0x000fe20000000000 */
[C---:B------:R-:W-:Y:S01]  /*1a7d0*/  LOP3.LUT R163, R0.reuse, 0x40, R131, 0xfe, !PT ;  /* 0x0000004000a37812 */ /* 0x040fe200078efe83 */
[----:B------:R-:W-:Y:S01]  /*1a7e0*/  VIADD R159, R0, 0x80 ;  /* 0x00000080009f7836 */ /* 0x000fe20000000000 */
[----:B------:R-:W-:-:S09]  /*1a7f0*/  IADD3 R161, PT, PT, R161, -0x39, -R0 ;  /* 0xffffffc7a1a17810 */ /* 0x000fd20007ffe800 */
.L_x_6107:
[----:B------:R-:W1:Y:S01]  /*1a800*/  S2R R0, SR_TID.X ;  /* 0x0000000000007919 */ /* 0x000e620000002100 */
[----:B------:R-:W-:Y:S04]  /*1a810*/  DEPBAR.LE SB0, 0x0 ;  /* 0x000080000000791a */ /* 0x000fe80000000000 */
[----:B------:R-:W-:Y:S05]  /*1a820*/  WARPSYNC.ALL ;  /* 0x0000000000007948 */ /* 0x000fea0003800000 */
[----:B------:R-:W-:Y:S01]  /*1a830*/  BAR.SYNC.DEFER_BLOCKING 0x0 ;  /* 0x0000000000007b1d */ /* 0x000fe20000010000 */
[----:B------:R-:W-:Y:S01]  /*1a840*/  MOV R4, R142 ;  /* 0x0000008e00047202 */ /* 0x000fe20000000f00 */
[----:B------:R-:W-:Y:S02]  /*1a850*/  @!P3 IMAD.MOV.U32 R5, RZ, RZ, RZ ;  /* 0x000000ffff05b224 */ /* 0x000fe400078e00ff */
[----:B------:R-:W-:Y:S03]  /*1a860*/  IMAD.MOV.U32 R2, RZ, RZ, R143 ;  /* 0x000000ffff027224 */ /* 0x000fe600078e008f */
[----:B------:R-:W-:Y:S02]  /*1a870*/  @!P3 IADD3 R5, P0, PT, RZ, -R5, RZ ;  /* 0x80000005ff05b210 */ /* 0x000fe40007f1e0ff */
[----:B-1----:R-:W-:Y:S01]  /*1a880*/  SHF.L.U32 R165, R0, 0x3, RZ ;  /* 0x0000000300a57819 */ /* 0x002fe200000006ff */
        /* <DEDUP_REMOVED lines=70> */
.L_x_6102:
[----:B------:R-:W-:Y:S05]  /*1acf0*/  BSYNC.RECONVERGENT B0 ;  /* 0x0000000000007941 */ /* 0x000fea0003800200 */
.L_x_6101:
[----:B------:R-:W1:Y:S01]  /*1ad00*/  S2UR UR7, SR_CgaCtaId ;  /* 0x00000000000779c3 */ /* 0x000e620000008800 */
[C---:B------:R-:W-:Y:S01]  /*1ad10*/  LOP3.LUT R5, R165.reuse, 0xc0, RZ, 0xc0, !PT ;  /* 0x000000c0a5057812 */ /* 0x040fe200078ec0ff */
[----:B------:R-:W-:Y:S01]  /*1ad20*/  UMOV UR9, 0x400 ;  /* 0x0000040000097882 */ /* 0x000fe20000000000 */
[----:B------:R-:W-:Y:S01]  /*1ad30*/  LOP3.LUT R6, R165, 0x18, RZ, 0xc0, !PT ;  /* 0x00000018a5067812 */ /* 0x000fe200078ec0ff */
[C---:B------:R-:W-:Y:S01]  /*1ad40*/  IMAD.SHL.U32 R120, R0.reuse, 0x10, RZ ;  /* 0x0000001000787824 */ /* 0x040fe200078e00ff */
[----:B------:R-:W-:Y:S01]  /*1ad50*/  LOP3.LUT R4, R5, 0x18, R0, 0xf8, !PT ;  /* 0x0000001805047812 */ /* 0x000fe200078ef800 */
[----:B------:R-:W-:Y:S01]  /*1ad60*/  IMAD.SHL.U32 R134, R0, 0x20, RZ ;  /* 0x0000002000867824 */ /* 0x000fe200078e00ff */
[-C--:B------:R-:W-:Y:S01]  /*1ad70*/  ISETP.GE.AND P6, PT, R6, R147.reuse, PT ;  /* 0x000000930600720c */ /* 0x080fe20003fc6270 */
[----:B------:R-:W-:Y:S01]  /*1ad80*/  IMAD.SHL.U32 R119, R0, 0x4, RZ ;  /* 0x0000000400777824 */ /* 0x000fe200078e00ff */
[--C-:B------:R-:W-:Y:S01]  /*1ad90*/  LOP3.LUT R4, R4, 0x18, R165.reuse, 0x78, !PT ;  /* 0x0000001804047812 */ /* 0x100fe200078e78a5 */
[----:B------:R-:W-:Y:S01]  /*1ada0*/  IMAD.MOV.U32 R124, RZ, RZ, 0x20 ;  /* 0x00000020ff7c7424 */ /* 0x000fe200078e00ff */
[----:B------:R-:W-:Y:S01]  /*1adb0*/  LOP3.LUT R2, R6, 0x20, RZ, 0xfc, !PT ;  /* 0x0000002006027812 */ /* 0x000fe200078efcff */
[----:B------:R-:W-:Y:S01]  /*1adc0*/  VIADD R160, R160, 0xffffffff ;  /* 0xffffffffa0a07836 */ /* 0x000fe20000000000 */
[----:B------:R-:W-:Y:S01]  /*1add0*/  LOP3.LUT R165, R4, 0x1f20, R165, 0xf8, !PT ;  /* 0x00001f2004a57812 */ /* 0x000fe200078ef8a5 */
[----:B------:R-:W-:Y:S01]  /*1ade0*/  BSSY.RECONVERGENT B1, `(.L_x_6103) ;  /* 0x000018c000017945 */ /* 0x000fe20003800200 */
[-C--:B------:R-:W-:Y:S02]  /*1adf0*/  ISETP.GE.AND P5, PT, R2, R147.reuse, PT ;  /* 0x000000930200720c */ /* 0x080fe40003fa6270 */
[----:B------:R-:W-:Y:S02]  /*1ae00*/  LOP3.LUT R6, R6, 0x40, RZ, 0xfc, !PT ;  /* 0x0000004006067812 */ /* 0x000fe400078efcff */
[----:B------:R-:W-:Y:S02]  /*1ae10*/  LOP3.LUT R7, R120, 0x100, RZ, 0xc0, !PT ;  /* 0x0000010078077812 */ /* 0x000fe400078ec0ff */
[----:B------:R-:W-:Y:S02]  /*1ae20*/  ISETP.GE.AND P4, PT, R6, R147, PT ;  /* 0x000000930600720c */ /* 0x000fe40003f86270 */
[----:B------:R-:W-:Y:S01]  /*1ae30*/  LOP3.LUT R2, R7, 0x20, R134, 0xf8, !PT ;  /* 0x0000002007027812 */ /* 0x000fe200078ef886 */
[----:B-1----:R-:W-:Y:S01]  /*1ae40*/  ULEA UR6, UR7, UR9, 0x18 ;  /* 0x0000000907067291 */ /* 0x002fe2000f8ec0ff */
[C---:B------:R-:W-:Y:S01]  /*1ae50*/  IMAD.SHL.U32 R7, R138.reuse, 0x40, RZ ;  /* 0x000000408a077824 */ /* 0x040fe200078e00ff */
[----:B------:R-:W-:Y:S02]  /*1ae60*/  SHF.L.U64.HI R6, R138, 0x6, R139 ;  /* 0x000000068a067819 */ /* 0x000fe4000001028b */
[----:B------:R-:W-:Y:S02]  /*1ae70*/  LOP3.LUT R5, R134, 0xc0, RZ, 0xc0, !PT ;  /* 0x000000c086057812 */ /* 0x000fe400078ec0ff */
[----:B------:R-:W-:Y:S02]  /*1ae80*/  LEA R165, R165, UR6, 0x1 ;  /* 0x00000006a5a57c11 */ /* 0x000fe4000f8e08ff */
[----:B------:R-:W-:Y:S02]  /*1ae90*/  IADD3 R10, P0, PT, R7, R142, RZ ;  /* 0x0000008e070a7210 */ /* 0x000fe40007f1e0ff */
[--C-:B------:R-:W-:Y:S01]  /*1aea0*/  SHF.R.U32.HI R132, RZ, 0x1, R0.reuse ;  /* 0x00000001ff847819 */ /* 0x100fe20000011600 */
[----:B------:R-:W-:Y:S01]  /*1aeb0*/  @!PT LDS RZ, [RZ] ;  /* 0x00000000fffff984 */ /* 0x000fe20000000800 */
[----:B------:R-:W-:Y:S01]  /*1aec0*/  @!PT LDS RZ, [RZ] ;  /* 0x00000000fffff984 */ /* 0x000fe20000000800 */
[----:B------:R-:W-:Y:S01]  /*1aed0*/  @!PT LDS RZ, [RZ] ;  /* 0x00000000fffff984 */ /* 0x000fe20000000800 */
[----:B------:R-:W-:Y:S01]  /*1aee0*/  @!P6 LDGSTS.E.BYPASS.LTC128B.128 [R165+0x9000], desc[UR4][R142.64] ;  /* 0x090000008ea5efae */ /* 0x000fe2000b981a04 */
[----:B------:R-:W-:Y:S01]  /*1aef0*/  LOP3.LUT R5, R5, 0x8, R0, 0xf8, !PT ;  /* 0x0000000805057812 */ /* 0x000fe200078ef800 */
[----:B------:R-:W-:Y:S01]  /*1af00*/  IMAD.X R11, R6, 0x1, R143, P0 ;  /* 0x00000001060b7824 */ /* 0x000fe200000e068f */
[----:B------:R-:W-:Y:S01]  /*1af10*/  IADD3 R8, P0, PT, R7, R10, RZ ;  /* 0x0000000a07087210 */ /* 0x000fe20007f1e0ff */
[----:B------:R-:W-:Y:S01]  /*1af20*/  @P6 STS.128 [R165+0x9000], RZ ;  /* 0x009000ffa5006388 */ /* 0x000fe20000000c00 */
[----:B------:R-:W-:Y:S02]  /*1af30*/  LOP3.LUT R4, R119, 0x18, RZ, 0xc0, !PT ;  /* 0x0000001877047812 */ /* 0x000fe400078ec0ff */
[----:B------:R-:W-:Y:S01]  /*1af40*/  LOP3.LUT R133, R132, 0x8, RZ, 0xc0, !PT ;  /* 0x0000000884857812 */ /* 0x000fe200078ec0ff */
[----:B------:R-:W-:Y:S01]  /*1af50*/  @!PT LDS RZ, [RZ] ;  /* 0x00000000fffff984 */ /* 0x000fe20000000800 */
[----:B------:R-:W-:Y:S01]  /*1af60*/  @!PT LDS RZ, [RZ] ;  /* 0x00000000fffff984 */ /* 0x000fe20000000800 */
[----:B------:R-:W-:Y:S01]  /*1af70*/  @!PT LDS RZ, [RZ] ;  /* 0x00000000fffff984 */ /* 0x000fe20000000800 */
[----:B------:R-:W-:Y:S01]  /*1af80*/  @!P5 LDGSTS.E.BYPASS.LTC128B.128 [R165+0xb000], desc[UR4][R142.64+0x40] ;  /* 0x0b0000408ea5dfae */ /* 0x000fe2000b981a04 */
[----:B------:R-:W-:Y:S01]  /*1af90*/  IMAD.X R9, R6, 0x1, R11, P0 ;  /* 0x0000000106097824 */ /* 0x000fe200000e060b */
[----:B------:R-:W-:Y:S02]  /*1afa0*/  IADD3 R12, P0, PT, R7, R8, RZ ;  /* 0x00000008070c7210 */ /* 0x000fe40007f1e0ff */
[----:B------:R-:W-:Y:S01]  /*1afb0*/  @P5 STS.128 [R165+0xb000], RZ ;  /* 0x00b000ffa5005388 */ /* 0x000fe20000000c00 */
[----:B------:R-:W-:Y:S02]  /*1afc0*/  LOP3.LUT R2, R2, R5, R4, 0xf6, !PT ;  /* 0x0000000502027212 */ /* 0x000fe400078ef604 */
[----:B------:R-:W-:Y:S01]  /*1afd0*/  IMAD.X R13, R6, 0x1, R9, P0 ;  /* 0x00000001060d7824 */ /* 0x000fe200000e0609 */
[----:B------:R-:W-:Y:S01]  /*1afe0*/  @!PT LDS RZ, [RZ] ;  /* 0x00000000fffff984 */ /* 0x000fe20000000800 */
[----:B------:R-:W-:Y:S01]  /*1aff0*/  @!PT LDS RZ, [RZ] ;  /* 0x00000000fffff984 */ /* 0x000fe20000000800 */
[----:B------:R-:W-:Y:S01]  /*1b000*/  @!PT LDS RZ, [RZ] ;  /* 0x00000000fffff984 */ /* 0x000fe20000000800 */
[----:B------:R-:W-:Y:S01]  /*1b010*/  @!P4 LDGSTS.E.BYPASS.LTC128B.128 [R165+0xd000], desc[UR4][R142.64+0x80] ;  /* 0x0d0000808ea5cfae */ /* 0x000fe2000b981a04 */
[----:B------:R-:W-:Y:S02]  /*1b020*/  LOP3.LUT R5, R120, 0x3e00, RZ, 0xc0, !PT ;  /* 0x00003e0078057812 */ /* 0x000fe400078ec0ff */
[--C-:B------:R-:W-:Y:S01]  /*1b030*/  LOP3.LUT R133, R133, 0xc0, R134.reuse, 0xf8, !PT ;  /* 0x000000c085857812 */ /* 0x100fe200078ef886 */
[----:B------:R-:W-:Y:S01]  /*1b040*/  @P4 STS.128 [R165+0xd000], RZ ;  /* 0x00d000ffa5004388 */ /* 0x000fe20000000c00 */
[--C-:B------:R-:W-:Y:S02]  /*1b050*/  LOP3.LUT R5, R5, 0x20, R134.reuse, 0xf8, !PT ;  /* 0x0000002005057812 */ /* 0x100fe400078ef886 */
[----:B------:R-:W-:Y:S01]  /*1b060*/  LOP3.LUT R133, R133, R4, RZ, 0x3c, !PT ;  /* 0x0000000485857212 */ /* 0x000fe200078e3cff */
[----:B------:R-:W-:Y:S01]  /*1b070*/  @!PT LDS RZ, [RZ] ;  /* 0x00000000fffff984 */ /* 0x000fe20000000800 */
[----:B------:R-:W-:Y:S01]  /*1b080*/  @!PT LDS RZ, [RZ] ;  /* 0x00000000fffff984 */ /* 0x000fe20000000800 */
[----:B------:R-:W-:Y:S01]  /*1b090*/  @!PT LDS RZ, [RZ] ;  /* 0x00000000fffff984 */ /* 0x000fe20000000800 */
[----:B------:R-:W-:Y:S01]  /*1b0a0*/  @!P6 LDGSTS.E.BYPASS.LTC128B.128 [R165+0x9800], desc[UR4][R10.64] ;  /* 0x098000000aa5efae */ /* 0x000fe2000b981a04 */
[----:B------:R-:W-:Y:S02]  /*1b0b0*/  LOP3.LUT R4, R5, 0x100, R134, 0xf8, !PT ;  /* 0x0000010005047812 */ /* 0x000fe400078ef886 */
[----:B------:R-:W-:Y:S01]  /*1b0c0*/  LEA R2, R2, UR6, 0x1 ;  /* 0x0000000602027c11 */ /* 0x000fe2000f8e08ff */
[----:B------:R-:W-:Y:S01]  /*1b0d0*/  @P6 STS.128 [R165+0x9800], RZ ;  /* 0x009800ffa5006388 */ /* 0x000fe20000000c00 */
[----:B------:R-:W-:Y:S02]  /*1b0e0*/  LOP3.LUT R129, R4, R133, RZ, 0xfc, !PT ;  /* 0x0000008504817212 */ /* 0x000fe400078efcff */
[----:B------:R-:W-:Y:S01]  /*1b0f0*/  LOP3.LUT P2, RZ, R0, 0x4, RZ, 0xc0, !PT ;  /* 0x0000000400ff7812 */ /* 0x000fe2000784c0ff */
[----:B------:R-:W-:Y:S01]  /*1b100*/  @!PT LDS RZ, [RZ] ;  /* 0x00000000fffff984 */ /* 0x000fe20000000800 */
[----:B------:R-:W-:Y:S01]  /*1b110*/  @!PT LDS RZ, [RZ] ;  /* 0x00000000fffff984 */ /* 0x000fe20000000800 */
[----:B------:R-:W-:Y:S01]  /*1b120*/  @!PT LDS RZ, [RZ] ;  /* 0x00000000fffff984 */ /* 0x000fe20000000800 */
[----:B------:R-:W-:Y:S01]  /*1b130*/  @!P5 LDGSTS.E.BYPASS.LTC128B.128 [R165+0xb800], desc[UR4][R10.64+0x40] ;  /* 0x0b8000400aa5dfae */ /* 0x000fe2000b981a04 */
[----:B------:R-:W-:Y:S02]  /*1b140*/  LEA R129, R129, UR6, 0x1 ;  /* 0x0000000681817c11 */ /* 0x000fe4000f8e08ff */
[----:B------:R-:W-:Y:S01]  /*1b150*/  SEL R124, R124, 0xffffffe0, !P2 ;  /* 0xffffffe07c7c7807 */ /* 0x000fe20005000000 */
[----:B------:R-:W-:Y:S01]  /*1b160*/  @P5 STS.128 [R165+0xb800], RZ ;  /* 0x00b800ffa5005388 */ /* 0x000fe20000000c00 */
[----:B------:R-:W-:Y:S03]  /*1b170*/  ISETP.GT.AND P0, PT, R160, R135, PT ;  /* 0x00000087a000720c */ /* 0x000fe60003f04270 */
[----:B------:R-:W-:Y:S01]  /*1b180*/  @!PT LDS RZ, [RZ] ;  /* 0x00000000fffff984 */ /* 0x000fe20000000800 */
[----:B------:R-:W-:Y:S01]  /*1b190*/  @!PT LDS RZ, [RZ] ;  /* 0x00000000fffff984 */ /* 0x000fe20000000800 */
[----:B------:R-:W-:Y:S01]  /*1b1a0*/  @!PT LDS RZ, [RZ] ;  /* 0x00000000fffff984 */ /* 0x000fe20000000800 */
[----:B------:R-:W-:Y:S01]  /*1b1b0*/  @!P4 LDGSTS.E.BYPASS.LTC128B.128 [R165+0xd800], desc[UR4][R10.64+0x80] ;  /* 0x0d8000800aa5cfae */ /* 0x000fe2000b981a04 */
[--C-:B------:R-:W-:Y:S02]  /*1b1c0*/  IMAD.IADD R128, R129, 0x1, R124.reuse ;  /* 0x0000000181807824 */ /* 0x100fe400078e027c */
        /* <DEDUP_REMOVED lines=263> */
.L_x_6106:
[----:B------:R-:W-:Y:S05]  /*1c240*/  BSYNC.RECONVERGENT B0 ;  /* 0x0000000000007941 */ /* 0x000fea0003800200 */
.L_x_6105:
        /* <DEDUP_REMOVED lines=69> */
.L_x_6104:
[----:B------:R-:W-:Y:S05]  /*1c6a0*/  BSYNC.RECONVERGENT B1 ;  /* 0x0000000000017941 */ /* 0x000fea0003800200 */
.L_x_6103:
[----:B-1----:R-:W-:Y:S01]  /*1c6b0*/  IABS R120, R161 ;  /* 0x000000a100787213 */ /* 0x002fe20000000000 */
[----:B------:R-:W-:Y:S01]  /*1c6c0*/  VIADD R121, R161, 0x41 ;  /* 0x00000041a1797836 */ /* 0x000fe20000000000 */
[----:B------:R-:W-:Y:S01]  /*1c6d0*/  P2R R2, PR, RZ, 0x4 ;  /* 0x00000004ff027803 */ /* 0x000fe20000000000 */
[C---:B------:R-:W-:Y:S01]  /*1c6e0*/  VIADD R125, R163.reuse, 0x1 ;  /* 0x00000001a37d7836 */ /* 0x040fe20000000000 */
[----:B------:R-:W-:Y:S01]  /*1c6f0*/  I2FP.F32.S32 R120, R120 ;  /* 0x0000007800787245 */ /* 0x000fe20000201400 */
[C---:B------:R-:W-:Y:S01]  /*1c700*/  VIADD R131, R163.reuse, 0xffffffc8 ;  /* 0xffffffc8a3837836 */ /* 0x040fe20000000000 */
[----:B------:R-:W-:Y:S01]  /*1c710*/  IABS R121, R121 ;  /* 0x0000007900797213 */ /* 0x000fe20000000000 */
[----:B------:R-:W-:Y:S01]  /*1c720*/  VIADD R167, R163, 0xffffffd0 ;  /* 0xffffffd0a3a77836 */ /* 0x000fe20000000000 */
[----:B------:R-:W-:Y:S01]  /*1c730*/  LOP3.LUT R162, R162, 0xffffbfff, RZ, 0xc0, !PT ;  /* 0xffffbfffa2a27812 */ /* 0x000fe200078ec0ff */
[CC--:B------:R-:W-:Y:S01]  /*1c740*/  FFMA.FTZ R39, -R155.reuse, R120.reuse, R39 ;  /* 0x000000789b277223 */ /* 0x0c0fe20000010127 */
[----:B------:R-:W-:Y:S01]  /*1c750*/  I2FP.F32.S32 R121, R121 ;  /* 0x0000007900797245 */ /* 0x000fe20000201400 */
[----:B------:R-:W-:Y:S01]  /*1c760*/  FFMA.FTZ R33, -R155, R120, R33 ;  /* 0x000000789b217223 */ /* 0x000fe20000010121 */
[----:B------:R-:W-:Y:S01]  /*1c770*/  P2R R0, PR, RZ, 0x8 ;  /* 0x00000008ff007803 */ /* 0x000fe20000000000 */
[----:B------:R-:W-:Y:S01]  /*1c780*/  VIADD R124, R161, 0x40 ;  /* 0x00000040a17c7836 */ /* 0x000fe20000000000 */
[----:B------:R-:W-:Y:S01]  /*1c790*/  LOP3.LUT R164, R164, 0xfffffffd, RZ, 0xc0, !PT ;  /* 0xfffffffda4a47812 */ /* 0x000fe200078ec0ff */
[----:B------:R-:W-:Y:S01]  /*1c7a0*/  FFMA.FTZ R6, -R155, R121, R6 ;  /* 0x000000799b067223 */ /* 0x000fe20000010106 */
[----:B------:R-:W-:Y:S01]  /*1c7b0*/  LOP3.LUT R133, R133, 0x120, R134, 0xf8, !PT ;  /* 0x0000012085857812 */ /* 0x000fe200078ef886 */
[C---:B------:R-:W-:Y:S02]  /*1c7c0*/  VIADD R121, R163.reuse, 0xfffffff9 ;  /* 0xfffffff9a3797836 */ /* 0x040fe40000000000 */
[C---:B------:R-:W-:Y:S02]  /*1c7d0*/  VIADD R123, R163.reuse, 0xffffffc0 ;  /* 0xffffffc0a37b7836 */ /* 0x040fe40000000000 */
[----:B------:R-:W-:Y:S01]  /*1c7e0*/  VIADD R165, R163, 0xffffffc1 ;  /* 0xffffffc1a3a57836 */ /* 0x000fe20000000000 */
[-C--:B------:R-:W-:Y:S01]  /*1c7f0*/  ISETP.GE.AND P4, PT, R121, R158.reuse, PT ;  /* 0x0000009e7900720c */ /* 0x080fe20003f86270 */
[----:B------:R-:W-:Y:S01]  /*1c800*/  VIADD R127, R161, 0x31 ;  /* 0x00000031a17f7836 */ /* 0x000fe20000000000 */
[----:B------:R-:W-:Y:S01]  /*1c810*/  ISETP.GE.AND P0, PT, R123, R158, PT ;  /* 0x0000009e7b00720c */ /* 0x000fe20003f06270 */
[----:B------:R-:W-:Y:S01]  /*1c820*/  VIADD R122, R161, 0x38 ;  /* 0x00000038a17a7836 */ /* 0x000fe20000000000 */
[----:B------:R-:W-:Y:S01]  /*1c830*/  FSEL R195, R33, -INF , P4 ;  /* 0xff80000021c37808 */ /* 0x000fe20002000000 */
[C---:B------:R-:W-:Y:S01]  /*1c840*/  VIADD R129, R161.reuse, 0x39 ;  /* 0x00000039a1817836 */ /* 0x040fe20000000000 */
[----:B------:R-:W-:Y:S01]  /*1c850*/  IABS R33, R124 ;  /* 0x0000007c00217213 */ /* 0x000fe20000000000 */
[C---:B------:R-:W-:Y:S01]  /*1c860*/  VIADD R120, R161.reuse, 0x30 ;  /* 0x00000030a1787836 */ /* 0x040fe20000000000 */
[----:B------:R-:W-:Y:S01]  /*1c870*/  IABS R122, R122 ;  /* 0x0000007a007a7213 */ /* 0x000fe20000000000 */
[----:B------:R-:W-:Y:S01]  /*1c880*/  VIADD R126, R161, 0x20 ;  /* 0x00000020a17e7836 */ /* 0x000fe20000000000 */
[----:B------:R-:W-:Y:S01]  /*1c890*/  IABS R129, R129 ;  /* 0x0000008100817213 */ /* 0x000fe20000000000 */
[----:B------:R-:W-:Y:S01]  /*1c8a0*/  IMAD.MOV.U32 R124, RZ, RZ, R33 ;  /* 0x000000ffff7c7224 */ /* 0x000fe200078e0021 */
[----:B------:R-:W-:Y:S01]  /*1c8b0*/  I2FP.F32.S32 R122, R122 ;  /* 0x0000007a007a7245 */ /* 0x000fe20000201400 */
[----:B------:R-:W-:Y:S01]  /*1c8c0*/  VIADD R159, R159, 0xffffff80 ;  /* 0xffffff809f9f7836 */ /* 0x000fe20000000000 */
[----:B------:R-:W-:Y:S02]  /*1c8d0*/  IABS R120, R120 ;  /* 0x0000007800787213 */ /* 0x000fe40000000000 */
[----:B------:R-:W-:Y:S01]  /*1c8e0*/  I2FP.F32.S32 R124, R124 ;  /* 0x0000007c007c7245 */ /* 0x000fe20000201400 */
[C---:B------:R-:W-:Y:S01]  /*1c8f0*/  FFMA.FTZ R5, -R155.reuse, R122, R5 ;  /* 0x0000007a9b057223 */ /* 0x040fe20000010105 */
[----:B------:R-:W-:Y:S01]  /*1c900*/  I2FP.F32.S32 R120, R120 ;  /* 0x0000007800787245 */ /* 0x000fe20000201400 */
[C---:B------:R-:W-:Y:S01]  /*1c910*/  FFMA.FTZ R11, -R155.reuse, R122, R11 ;  /* 0x0000007a9b0b7223 */ /* 0x040fe2000001010b */
[----:B------:R-:W-:Y:S01]  /*1c920*/  IABS R126, R126 ;  /* 0x0000007e007e7213 */ /* 0x000fe20000000000 */
[----:B------:R-:W-:Y:S01]  /*1c930*/  FFMA.FTZ R7, -R155, R124, R7 ;  /* 0x0000007c9b077223 */ /* 0x000fe20000010107 */
[----:B------:R-:W-:Y:S01]  /*1c940*/  I2FP.F32.S32 R129, R129 ;  /* 0x0000008100817245 */ /* 0x000fe20000201400 */
[C---:B------:R-:W-:Y:S01]  /*1c950*/  VIADD R124, R161.reuse, 0x29 ;  /* 0x00000029a17c7836 */ /* 0x040fe20000000000 */
[----:B------:R-:W-:Y:S01]  /*1c960*/  IABS R127, R127 ;  /* 0x0000007f007f7213 */ /* 0x000fe20000000000 */
[----:B------:R-:W-:Y:S01]  /*1c970*/  VIADD R122, R161, 0x28 ;  /* 0x00000028a17a7836 */ /* 0x000fe20000000000 */
[----:B------:R-:W-:Y:S01]  /*1c980*/  ISETP.GE.AND P4, PT, R125, R157, PT ;  /* 0x0000009d7d00720c */ /* 0x000fe20003f86270 */
[C---:B------:R-:W-:Y:S01]  /*1c990*/  FFMA.FTZ R10, -R155.reuse, R129, R10 ;  /* 0x000000819b0a7223 */ /* 0x040fe2000001010a */
[----:B------:R-:W-:Y:S01]  /*1c9a0*/  IABS R124, R124 ;  /* 0x0000007c007c7213 */ /* 0x000fe20000000000 */
[C---:B------:R-:W-:Y:S01]  /*1c9b0*/  FFMA.FTZ R9, -R155.reuse, R120, R9 ;  /* 0x000000789b097223 */ /* 0x040fe20000010109 */
[----:B------:R-:W-:Y:S01]  /*1c9c0*/  IABS R122, R122 ;  /* 0x0000007a007a7213 */ /* 0x000fe20000000000 */
[----:B------:R-:W-:Y:S01]  /*1c9d0*/  FFMA.FTZ R15, -R155, R120, R15 ;  /* 0x000000789b0f7223 */ /* 0x000fe2000001010f */
[----:B------:R-:W-:Y:S01]  /*1c9e0*/  I2FP.F32.S32 R124, R124 ;  /* 0x0000007c007c7245 */ /* 0x000fe20000201400 */
[----:B------:R-:W-:Y:S01]  /*1c9f0*/  IMAD.MOV.U32 R120, RZ, RZ, R126 ;  /* 0x000000ffff787224 */ /* 0x000fe200078e007e */
[----:B------:R-:W-:Y:S01]  /*1ca00*/  I2FP.F32.S32 R122, R122 ;  /* 0x0000007a007a7245 */ /* 0x000fe20000201400 */
[----:B------:R-:W-:Y:S01]  /*1ca10*/  VIADD R126, R161, 0x10 ;  /* 0x00000010a17e7836 */ /* 0x000fe20000000000 */
[----:B------:R-:W-:Y:S01]  /*1ca20*/  FSEL R39, R39, -INF , P4 ;  /* 0xff80000027277808 */ /* 0x000fe20002000000 */
[C---:B------:R-:W-:Y:S01]  /*1ca30*/  FFMA.FTZ R12, -R155.reuse, R124, R12 ;  /* 0x0000007c9b0c7223 */ /* 0x040fe2000001010c */
[----:B------:R-:W-:Y:S01]  /*1ca40*/  I2FP.F32.S32 R120, R120 ;  /* 0x0000007800787245 */ /* 0x000fe20000201400 */
[C---:B------:R-:W-:Y:S01]  /*1ca50*/  FFMA.FTZ R18, -R155.reuse, R124, R18 ;  /* 0x0000007c9b127223 */ /* 0x040fe20000010112 */
[----:B------:R-:W-:Y:S01]  /*1ca60*/  IABS R126, R126 ;  /* 0x0000007e007e7213 */ /* 0x000fe20000000000 */
[CC--:B------:R-:W-:Y:S01]  /*1ca70*/  FFMA.FTZ R19, -R155.reuse, R122.reuse, R19 ;  /* 0x0000007a9b137223 */ /* 0x0c0fe20000010113 */
[----:B------:R-:W-:Y:S01]  /*1ca80*/  I2FP.F32.S32 R127, R127 ;  /* 0x0000007f007f7245 */ /* 0x000fe20000201400 */
[----:B------:R-:W-:Y:S01]  /*1ca90*/  FFMA.FTZ R13, -R155, R122, R13 ;  /* 0x0000007a9b0d7223 */ /* 0x000fe2000001010d */
[----:B------:R-:W-:Y:S01]  /*1caa0*/  ISETP.GE.AND P2, PT, R123, R156, PT ;  /* 0x0000009c7b00720c */ /* 0x000fe20003f46270 */
[----:B------:R-:W-:Y:S01]  /*1cab0*/  FFMA.FTZ R4, -R155, R129, R4 ;  /* 0x000000819b047223 */ /* 0x000fe20000010104 */
[----:B------:R-:W-:Y:S01]  /*1cac0*/  ISETP.GE.AND P4, PT, R165, R158, PT ;  /* 0x0000009ea500720c */ /* 0x000fe20003f86270 */
[----:B------:R-:W-:Y:S01]  /*1cad0*/  VIADD R124, R161, 0x19 ;  /* 0x00000019a17c7836 */ /* 0x000fe20000000000 */
[----:B------:R-:W-:Y:S01]  /*1cae0*/  ISETP.GE.AND P1, PT, R123, R157, PT ;  /* 0x0000009d7b00720c */ /* 0x000fe20003f26270 */
[----:B------:R-:W-:Y:S01]  /*1caf0*/  VIADD R122, R161, 0x18 ;  /* 0x00000018a17a7836 */ /* 0x000fe20000000000 */
[----:B------:R-:W-:Y:S01]  /*1cb00*/  FSEL R4, R4, -INF , P0 ;  /* 0xff80000004047808 */ /* 0x000fe20000000000 */
[-C--:B------:R-:W-:Y:S01]  /*1cb10*/  FFMA.FTZ R17, -R155, R120.reuse, R17 ;  /* 0x000000789b117223 */ /* 0x080fe20000010111 */
[----:B------:R-:W-:Y:S01]  /*1cb20*/  FSEL R33, R5, -INF , P4 ;  /* 0xff80000005217808 */ /* 0x000fe20002000000 */
[C---:B------:R-:W-:Y:S01]  /*1cb30*/  FFMA.FTZ R23, -R155.reuse, R120, R23 ;  /* 0x000000789b177223 */ /* 0x040fe20000010117 */
[----:B------:R-:W-:Y:S01]  /*1cb40*/  IABS R124, R124 ;  /* 0x0000007c007c7213 */ /* 0x000fe20000000000 */
[----:B------:R-:W-:Y:S01]  /*1cb50*/  IMAD.MOV.U32 R120, RZ, RZ, R126 ;  /* 0x000000ffff787224 */ /* 0x000fe200078e007e */
[----:B------:R-:W-:Y:S01]  /*1cb60*/  IABS R122, R122 ;  /* 0x0000007a007a7213 */ /* 0x000fe20000000000 */
[-C--:B------:R-:W-:Y:S01]  /*1cb70*/  FFMA.FTZ R8, -R155, R127.reuse, R8 ;  /* 0x0000007f9b087223 */ /* 0x080fe20000010108 */
[----:B------:R-:W-:Y:S01]  /*1cb80*/  ISETP.GE.AND P0, PT, R131, R158, PT ;  /* 0x0000009e8300720c */ /* 0x000fe20003f06270 */
[----:B------:R-:W-:Y:S01]  /*1cb90*/  VIADD R5, R161, 0x21 ;  /* 0x00000021a1057836 */ /* 0x000fe20000000000 */
[----:B------:R-:W-:Y:S01]  /*1cba0*/  I2FP.F32.S32 R124, R124 ;  /* 0x0000007c007c7245 */ /* 0x000fe20000201400 */
[----:B------:R-:W-:Y:S01]  /*1cbb0*/  FFMA.FTZ R14, -R155, R127, R14 ;  /* 0x0000007f9b0e7223 */ /* 0x000fe2000001010e */
[----:B------:R-:W-:Y:S01]  /*1cbc0*/  I2FP.F32.S32 R122, R122 ;  /* 0x0000007a007a7245 */ /* 0x000fe20000201400 */
[----:B------:R-:W-:Y:S01]  /*1cbd0*/  VIADD R129, R163, 0xffffffd8 ;  /* 0xffffffd8a3817836 */ /* 0x000fe20000000000 */
[----:B------:R-:W-:Y:S01]  /*1cbe0*/  I2FP.F32.S32 R120, R120 ;  /* 0x0000007800787245 */ /* 0x000fe20000201400 */
[C---:B------:R-:W-:Y:S01]  /*1cbf0*/  FFMA.FTZ R20, -R155.reuse, R124, R20 ;  /* 0x0000007c9b147223 */ /* 0x040fe20000010114 */
[----:B------:R-:W-:Y:S01]  /*1cc00*/  FSEL R8, R8, -INF , P0 ;  /* 0xff80000008087808 */ /* 0x000fe20000000000 */
[----:B------:R-:W-:Y:S01]  /*1cc10*/  FFMA.FTZ R21, -R155, R122, R21 ;  /* 0x0000007a9b157223 */ /* 0x000fe20000010115 */
[----:B------:R-:W-:Y:S01]  /*1cc20*/  ISETP.GE.AND P0, PT, R165, R157, PT ;  /* 0x0000009da500720c */ /* 0x000fe20003f06270 */
[CC--:B------:R-:W-:Y:S01]  /*1cc30*/  FFMA.FTZ R31, -R155.reuse, R120.reuse, R31 ;  /* 0x000000789b1f7223 */ /* 0x0c0fe2000001011f */
[----:B------:R-:W-:Y:S01]  /*1cc40*/  IABS R5, R5 ;  /* 0x0000000500057213 */ /* 0x000fe20000000000 */
[C---:B------:R-:W-:Y:S01]  /*1cc50*/  FFMA.FTZ R25, -R155.reuse, R120, R25 ;  /* 0x000000789b197223 */ /* 0x040fe20000010119 */
[----:B------:R-:W-:Y:S01]  /*1cc60*/  @P2 LOP3.LUT R162, R162, 0x4000, RZ, 0xfc, !PT ;  /* 0x00004000a2a22812 */ /* 0x000fe200078efcff */
[C---:B------:R-:W-:Y:S01]  /*1cc70*/  FFMA.FTZ R26, -R155.reuse, R124, R26 ;  /* 0x0000007c9b1a7223 */ /* 0x040fe2000001011a */
[----:B------:R-:W-:Y:S01]  /*1cc80*/  FSEL R6, R6, -INF , P1 ;  /* 0xff80000006067808 */ /* 0x000fe20000800000 */
[----:B------:R-:W-:Y:S01]  /*1cc90*/  FFMA.FTZ R27, -R155, R122, R27 ;  /* 0x0000007a9b1b7223 */ /* 0x000fe2000001011b */
[----:B------:R-:W-:Y:S01]  /*1cca0*/  ISETP.GE.AND P2, PT, R165, R154, PT ;  /* 0x0000009aa500720c */ /* 0x000fe20003f46270 */
[----:B------:R-:W-:Y:S01]  /*1ccb0*/  VIADD R127, R163, 0xffffffe1 ;  /* 0xffffffe1a37f7836 */ /* 0x000fe20000000000 */
[----:B------:R-:W-:Y:S01]  /*1ccc0*/  ISETP.GE.AND P1, PT, R165, R156, PT ;  /* 0x0000009ca500720c */ /* 0x000fe20003f26270 */
[----:B------:R-:W-:Y:S01]  /*1ccd0*/  VIADD R165, R163, 0xffffffd1 ;  /* 0xffffffd1a3a57836 */ /* 0x000fe20000000000 */
[----:B------:R-:W-:Y:S01]  /*1cce0*/  I2FP.F32.S32 R5, R5 ;  /* 0x0000000500057245 */ /* 0x000fe20000201400 */
[----:B------:R-:W-:Y:S01]  /*1ccf0*/  VIADD R124, R161, 0x9 ;  /* 0x00000009a17c7836 */ /* 0x000fe20000000000 */
[----:B------:R-:W-:Y:S01]  /*1cd00*/  FSEL R120, R7, -INF , P0 ;  /* 0xff80000007787808 */ /* 0x000fe20000000000 */
[----:B------:R-:W-:Y:S01]  /*1cd10*/  VIADD R122, R161, 0x8 ;  /* 0x00000008a17a7836 */ /* 0x000fe20000000000 */
[----:B------:R-:W-:Y:S01]  /*1cd20*/  ISETP.GE.AND P0, PT, R167, R158, PT ;  /* 0x0000009ea700720c */ /* 0x000fe20003f06270 */
[CC--:B------:R-:W-:Y:S01]  /*1cd30*/  FFMA.FTZ R22, -R155.reuse, R5.reuse, R22 ;  /* 0x000000059b167223 */ /* 0x0c0fe20000010116 */
[----:B------:R-:W-:Y:S01]  /*1cd40*/  IABS R124, R124 ;  /* 0x0000007c007c7213 */ /* 0x000fe20000000000 */
[----:B------:R-:W-:Y:S01]  /*1cd50*/  FFMA.FTZ R16, -R155, R5, R16 ;  /* 0x000000059b107223 */ /* 0x000fe20000010110 */
[----:B------:R-:W-:Y:S01]  /*1cd60*/  IABS R122, R122 ;  /* 0x0000007a007a7213 */ /* 0x000fe20000000000 */
[----:B------:R-:W-:Y:S01]  /*1cd70*/  VIADD R5, R161, 0x11 ;  /* 0x00000011a1057836 */ /* 0x000fe20000000000 */
[----:B------:R-:W-:Y:S02]  /*1cd80*/  FSEL R12, R12, -INF , P0 ;  /* 0xff8000000c0c7808 */ /* 0x000fe40000000000 */
[----:B------:R-:W-:Y:S02]  /*1cd90*/  ISETP.GE.AND P0, PT, R165, R158, PT ;  /* 0x0000009ea500720c */ /* 0x000fe40003f06270 */
[----:B------:R-:W-:Y:S02]  /*1cda0*/  I2FP.F32.S32 R7, R124 ;  /* 0x0000007c00077245 */ /* 0x000fe40000201400 */
[----:B------:R-:W-:Y:S02]  /*1cdb0*/  I2FP.F32.S32 R122, R122 ;  /* 0x0000007a007a7245 */ /* 0x000fe40000201400 */
[----:B------:R-:W-:Y:S01]  /*1cdc0*/  ISETP.GE.AND P3, PT, R123, R154, PT ;  /* 0x0000009a7b00720c */ /* 0x000fe20003f66270 */
[----:B------:R-:W-:Y:S01]  /*1cdd0*/  FFMA.FTZ R28, -R155, R7, R28 ;  /* 0x000000079b1c7223 */ /* 0x000fe2000001011c */
[----:B------:R-:W-:Y:S01]  /*1cde0*/  FSEL R235, R13, -INF , P0 ;  /* 0xff8000000deb7808 */ /* 0x000fe20000000000 */
[CC--:B------:R-:W-:Y:S01]  /*1cdf0*/  FFMA.FTZ R29, -R155.reuse, R122.reuse, R29 ;  /* 0x0000007a9b1d7223 */ /* 0x0c0fe2000001011d */
[----:B------:R-:W-:Y:S01]  /*1ce00*/  IABS R5, R5 ;  /* 0x0000000500057213 */ /* 0x000fe20000000000 */
[----:B------:R-:W-:Y:S01]  /*1ce10*/  FFMA.FTZ R35, -R155, R122, R35 ;  /* 0x0000007a9b237223 */ /* 0x000fe20000010123 */
[----:B------:R-:W-:Y:S01]  /*1ce20*/  ISETP.GE.AND P0, PT, R131, R157, PT ;  /* 0x0000009d8300720c */ /* 0x000fe20003f06270 */
[----:B------:R-:W-:Y:S01]  /*1ce30*/  VIADD R123, R163, 0xffffffc9 ;  /* 0xffffffc9a37b7836 */ /* 0x000fe20000000000 */
        /* <DEDUP_REMOVED lines=8> */
[----:B------:R-:W-:Y:S01]  /*1cec0*/  IABS R10, R7 ;  /* 0x00000007000a7213 */ /* 0x000fe20000000000 */
[----:B------:R-:W-:Y:S01]  /*1ced0*/  VIADD R7, R163, 0xffffffd9 ;  /* 0xffffffd9a3077836 */ /* 0x000fe20000000000 */
[----:B------:R-:W-:Y:S01]  /*1cee0*/  FSEL R11, R11, -INF , P0 ;  /* 0xff8000000b0b7808 */ /* 0x000fe20000000000 */
[----:B------:R-:W-:Y:S01]  /*1cef0*/  VIADD R5, R161, 0x1 ;  /* 0x00000001a1057836 */ /* 0x000fe20000000000 */
[----:B------:R-:W-:Y:S01]  /*1cf00*/  ISETP.GE.AND P0, PT, R129, R158, PT ;  /* 0x0000009e8100720c */ /* 0x000fe20003f06270 */
[----:B------:R-:W-:Y:S01]  /*1cf10*/  VIADD R13, R161, 0xffffffc0 ;  /* 0xffffffc0a10d7836 */ /* 0x000fe20000000000 */
[----:B------:R-:W-:Y:S02]  /*1cf20*/  I2FP.F32.S32 R10, R10 ;  /* 0x0000000a000a7245 */ /* 0x000fe40000201400 */
[----:B------:R-:W-:Y:S02]  /*1cf30*/  FSEL R16, R16, -INF , P0 ;  /* 0xff80000010107808 */ /* 0x000fe40000000000 */
[----:B------:R-:W-:Y:S01]  /*1cf40*/  IABS R5, R5 ;  /* 0x0000000500057213 */ /* 0x000fe20000000000 */
[----:B------:R-:W-:Y:S01]  /*1cf50*/  FFMA.FTZ R37, -R155, R10, R37 ;  /* 0x0000000a9b257223 */ /* 0x000fe20000010125 */
[----:B------:R-:W-:Y:S01]  /*1cf60*/  ISETP.GE.AND P0, PT, R7, R158, PT ;  /* 0x0000009e0700720c */ /* 0x000fe20003f06270 */
[----:B------:R-:W-:Y:S01]  /*1cf70*/  FFMA.FTZ R43, -R155, R10, R43 ;  /* 0x0000000a9b2b7223 */ /* 0x000fe2000001012b */
[----:B------:R-:W-:Y:S01]  /*1cf80*/  I2FP.F32.S32 R5, R5 ;  /* 0x0000000500057245 */ /* 0x000fe20000201400 */
[----:B------:R-:W-:Y:S01]  /*1cf90*/  VIADD R10, R161, 0xffffffc8 ;  /* 0xffffffc8a10a7836 */ /* 0x000fe20000000000 */
[----:B------:R-:W-:Y:S01]  /*1cfa0*/  FSEL R227, R17, -INF , P0 ;  /* 0xff80000011e37808 */ /* 0x000fe20000000000 */
[----:B------:R-:W-:Y:S01]  /*1cfb0*/  VIADD R17, R163, 0xfffffff0 ;  /* 0xfffffff0a3117836 */ /* 0x000fe20000000000 */
[----:B------:R-:W-:Y:S01]  /*1cfc0*/  ISETP.GE.AND P0, PT, R167, R157, PT ;  /* 0x0000009da700720c */ /* 0x000fe20003f06270 */
[C---:B------:R-:W-:Y:S01]  /*1cfd0*/  FFMA.FTZ R38, -R155.reuse, R5, R38 ;  /* 0x000000059b267223 */ /* 0x040fe20000010126 */
[----:B------:R-:W-:Y:S01]  /*1cfe0*/  IABS R13, R13 ;  /* 0x0000000d000d7213 */ /* 0x000fe20000000000 */
[----:B------:R-:W-:Y:S01]  /*1cff0*/  FFMA.FTZ R32, -R155, R5, R32 ;  /* 0x000000059b207223 */ /* 0x000fe20000010120 */
[----:B------:R-:W-:Y:S01]  /*1d000*/  FSEL R14, R14, -INF , P0 ;  /* 0xff8000000e0e7808 */ /* 0x000fe20000000000 */
[----:B------:R-:W-:Y:S01]  /*1d010*/  VIADD R5, R163, 0xffffffe0 ;  /* 0xffffffe0a3057836 */ /* 0x000fe20000000000 */
[----:B------:R-:W-:Y:S02]  /*1d020*/  ISETP.GE.AND P0, PT, R165, R157, PT ;  /* 0x0000009da500720c */ /* 0x000fe40003f06270 */
[----:B------:R-:W-:Y:S01]  /*1d030*/  I2FP.F32.S32 R124, R13 ;  /* 0x0000000d007c7245 */ /* 0x000fe20000201400 */
[----:B------:R-:W-:Y:S01]  /*1d040*/  VIADD R13, R163, 0xfffffff8 ;  /* 0xfffffff8a30d7836 */ /* 0x000fe20000000000 */
[----:B------:R-:W-:Y:S01]  /*1d050*/  FSEL R231, R15, -INF , P0 ;  /* 0xff8000000fe77808 */ /* 0x000fe20000000000 */
[----:B------:R-:W-:Y:S01]  /*1d060*/  VIADD R15, R163, 0xfffffff1 ;  /* 0xfffffff1a30f7836 */ /* 0x000fe20000000000 */
[----:B------:R-:W-:Y:S01]  /*1d070*/  ISETP.GE.AND P0, PT, R5, R158, PT ;  /* 0x0000009e0500720c */ /* 0x000fe20003f06270 */
[----:B------:R-:W-:Y:S01]  /*1d080*/  FFMA.FTZ R65, -R155, R124, R65 ;  /* 0x0000007c9b417223 */ /* 0x000fe20000010141 */
[----:B------:R-:W-:Y:S02]  /*1d090*/  IABS R10, R10 ;  /* 0x0000000a000a7213 */ /* 0x000fe40000000000 */
[----:B------:R-:W-:Y:S02]  /*1d0a0*/  FSEL R20, R20, -INF , P0 ;  /* 0xff80000014147808 */ /* 0x000fe40000000000 */
[----:B------:R-:W-:Y:S02]  /*1d0b0*/  ISETP.GE.AND P0, PT, R127, R158, PT ;  /* 0x0000009e7f00720c */ /* 0x000fe40003f06270 */
[----:B------:R-:W-:Y:S02]  /*1d0c0*/  I2FP.F32.S32 R124, R10 ;  /* 0x0000000a007c7245 */ /* 0x000fe40000201400 */
[----:B------:R-:W-:Y:S01]  /*1d0d0*/  FSEL R10, R21, -INF , P0 ;  /* 0xff800000150a7808 */ /* 0x000fe20000000000 */
[----:B------:R-:W-:Y:S01]  /*1d0e0*/  VIADD R21, R163, 0xffffffe8 ;  /* 0xffffffe8a3157836 */ /* 0x000fe20000000000 */
[-C--:B------:R-:W-:Y:S01]  /*1d0f0*/  ISETP.GE.AND P0, PT, R129, R157.reuse, PT ;  /* 0x0000009d8100720c */ /* 0x080fe20003f06270 */
[CC--:B------:R-:W-:Y:S01]  /*1d100*/  FFMA.FTZ R61, -R155.reuse, R124.reuse, R61 ;  /* 0x0000007c9b3d7223 */ /* 0x0c0fe2000001013d */
[----:B------:R-:W-:Y:S01]  /*1d110*/  @P1 LOP3.LUT R162, R162, 0x2000, RZ, 0xfc, !PT ;  /* 0x00002000a2a21812 */ /* 0x000fe200078efcff */
[----:B------:R-:W-:Y:S01]  /*1d120*/  FFMA.FTZ R67, -R155, R124, R67 ;  /* 0x0000007c9b437223 */ /* 0x000fe20000010143 */
[----:B------:R-:W-:Y:S02]  /*1d130*/  FSEL R18, R18, -INF , P0 ;  /* 0xff80000012127808 */ /* 0x000fe40000000000 */
[-C--:B------:R-:W-:Y:S02]  /*1d140*/  ISETP.GE.AND P0, PT, R7, R157.reuse, PT ;  /* 0x0000009d0700720c */ /* 0x080fe40003f06270 */
[----:B------:R-:W-:Y:S02]  /*1d150*/  LOP3.LUT R162, R162, 0x7fffffff, RZ, 0xc0, !PT ;  /* 0x7fffffffa2a27812 */ /* 0x000fe400078ec0ff */
[----:B------:R-:W-:Y:S01]  /*1d160*/  FSEL R223, R19, -INF , P0 ;  /* 0xff80000013df7808 */ /* 0x000fe20000000000 */
[----:B------:R-:W-:Y:S01]  /*1d170*/  VIADD R19, R163, 0xffffffe9 ;  /* 0xffffffe9a3137836 */ /* 0x000fe20000000000 */
[----:B------:R-:W-:Y:S02]  /*1d180*/  ISETP.GE.AND P0, PT, R21, R158, PT ;  /* 0x0000009e1500720c */ /* 0x000fe40003f06270 */
[C---:B------:R-:W-:Y:S02]  /*1d190*/  ISETP.GE.AND P1, PT, R131.reuse, R156, PT ;  /* 0x0000009c8300720c */ /* 0x040fe40003f26270 */
[----:B------:R-:W-:Y:S02]  /*1d1a0*/  FSEL R24, R24, -INF , P0 ;  /* 0xff80000018187808 */ /* 0x000fe40000000000 */
[----:B------:R-:W-:Y:S02]  /*1d1b0*/  ISETP.GE.AND P0, PT, R131, R154, PT ;  /* 0x0000009a8300720c */ /* 0x000fe40003f06270 */
[----:B------:R-:W-:Y:S02]  /*1d1c0*/  ISETP.GE.AND P4, PT, R123, R158, PT ;  /* 0x0000009e7b00720c */ /* 0x000fe40003f86270 */
[----:B------:R-:W-:Y:S02]  /*1d1d0*/  @P3 LOP3.LUT R164, R164, 0x2, RZ, 0xfc, !PT ;  /* 0x00000002a4a43812 */ /* 0x000fe400078efcff */
[----:B------:R-:W-:Y:S02]  /*1d1e0*/  ISETP.GE.AND P6, PT, R121, R156, PT ;  /* 0x0000009c7900720c */ /* 0x000fe40003fc6270 */
[----:B------:R-:W-:Y:S02]  /*1d1f0*/  LOP3.LUT R164, R164, 0xfffffffe, RZ, 0xc0, !PT ;  /* 0xfffffffea4a47812 */ /* 0x000fe400078ec0ff */
[----:B------:R-:W-:Y:S02]  /*1d200*/  FSEL R9, R9, -INF , P4 ;  /* 0xff80000009097808 */ /* 0x000fe40002000000 */
[----:B------:R-:W-:Y:S02]  /*1d210*/  @P2 LOP3.LUT R164, R164, 0x1, RZ, 0xfc, !PT ;  /* 0x00000001a4a42812 */ /* 0x000fe400078efcff */
[----:B------:R-:W-:Y:S02]  /*1d220*/  @P0 LOP3.LUT R162, R162, 0x80000000, RZ, 0xfc, !PT ;  /* 0x80000000a2a20812 */ /* 0x000fe400078efcff */
[----:B------:R-:W-:Y:S02]  /*1d230*/  ISETP.GE.AND P0, PT, R19, R158, PT ;  /* 0x0000009e1300720c */ /* 0x000fe40003f06270 */
[----:B------:R-:W-:Y:S02]  /*1d240*/  LOP3.LUT R162, R162, 0xffffefff, RZ, 0xc0, !PT ;  /* 0xffffefffa2a27812 */ /* 0x000fe400078ec0ff */
[----:B------:R-:W-:Y:S01]  /*1d250*/  FSEL R213, R25, -INF , P0 ;  /* 0xff80000019d57808 */ /* 0x000fe20000000000 */
[----:B------:R-:W-:Y:S01]  /*1d260*/  VIADD R25, R163, 0x31 ;  /* 0x00000031a3197836 */ /* 0x000fe20000000000 */
[-C--:B------:R-:W-:Y:S02]  /*1d270*/  ISETP.GE.AND P0, PT, R5, R157.reuse, PT ;  /* 0x0000009d0500720c */ /* 0x080fe40003f06270 */
[----:B------:R-:W-:Y:S02]  /*1d280*/  @P1 LOP3.LUT R162, R162, 0x1000, RZ, 0xfc, !PT ;  /* 0x00001000a2a21812 */ /* 0x000fe400078efcff */
[----:B------:R-:W-:Y:S02]  /*1d290*/  FSEL R22, R22, -INF , P0 ;  /* 0xff80000016167808 */ /* 0x000fe40000000000 */
[----:B------:R-:W-:Y:S02]  /*1d2a0*/  ISETP.GE.AND P0, PT, R127, R157, PT ;  /* 0x0000009d7f00720c */ /* 0x000fe40003f06270 */
[----:B------:R-:W-:Y:S02]  /*1d2b0*/  LOP3.LUT R162, R162, 0xbfffffff, RZ, 0xc0, !PT ;  /* 0xbfffffffa2a27812 */ /* 0x000fe400078ec0ff */
[----:B------:R-:W-:Y:S01]  /*1d2c0*/  FSEL R217, R23, -INF , P0 ;  /* 0xff80000017d97808 */ /* 0x000fe20000000000 */
[----:B------:R-:W-:Y:S01]  /*1d2d0*/  VIADD R23, R161, 0xfffffff9 ;  /* 0xfffffff9a1177836 */ /* 0x000fe20000000000 */
[C---:B------:R-:W-:Y:S02]  /*1d2e0*/  ISETP.GE.AND P0, PT, R123.reuse, R154, PT ;  /* 0x0000009a7b00720c */ /* 0x040fe40003f06270 */
[----:B------:R-:W-:Y:S01]  /*1d2f0*/  ISETP.GE.AND P1, PT, R123, R156, PT ;  /* 0x0000009c7b00720c */ /* 0x000fe20003f26270 */
[----:B------:R-:W-:Y:S01]  /*1d300*/  VIADD R123, R163, 0x18 ;  /* 0x00000018a37b7836 */ /* 0x000fe20000000000 */
[----:B------:R-:W-:Y:S02]  /*1d310*/  IABS R23, R23 ;  /* 0x0000001700177213 */ /* 0x000fe40000000000 */
[----:B------:R-:W-:Y:S02]  /*1d320*/  ISETP.GE.AND P2, PT, R125, R154, PT ;  /* 0x0000009a7d00720c */ /* 0x000fe40003f46270 */
        /* <DEDUP_REMOVED lines=9> */
[----:B------:R-:W-:Y:S02]  /*1d3c0*/  IABS R23, R23 ;  /* 0x0000001700177213 */ /* 0x000fe40000000000 */
[----:B------:R-:W-:Y:S02]  /*1d3d0*/  @P1 LOP3.LUT R162, R162, 0x800, RZ, 0xfc, !PT ;  /* 0x00000800a2a21812 */ /* 0x000fe400078efcff */
[----:B------:R-:W-:Y:S02]  /*1d3e0*/  I2FP.F32.S32 R23, R23 ;  /* 0x0000001700177245 */ /* 0x000fe40000201400 */
[----:B------:R-:W-:Y:S02]  /*1d3f0*/  LOP3.LUT R162, R162, 0xdfffffff, RZ, 0xc0, !PT ;  /* 0xdfffffffa2a27812 */ /* 0x000fe400078ec0ff */
[----:B------:R-:W-:Y:S01]  /*1d400*/  ISETP.GE.AND P1, PT, R167, R156, PT ;  /* 0x0000009ca700720c */ /* 0x000fe20003f26270 */
[CC--:B------:R-:W-:Y:S01]  /*1d410*/  FFMA.FTZ R46, -R155.reuse, R23.reuse, R46 ;  /* 0x000000179b2e7223 */ /* 0x0c0fe2000001012e */
[----:B------:R-:W-:Y:S01]  /*1d420*/  FFMA.FTZ R40, -R155, R23, R40 ;  /* 0x000000179b287223 */ /* 0x000fe20000010128 */
[----:B------:R-:W-:Y:S01]  /*1d430*/  @P0 LOP3.LUT R162, R162, 0x20000000, RZ, 0xfc, !PT ;  /* 0x20000000a2a20812 */ /* 0x000fe200078efcff */
[----:B------:R-:W-:Y:S01]  /*1d440*/  VIADD R23, R161, 0xfffffff0 ;  /* 0xfffffff0a1177836 */ /* 0x000fe20000000000 */
[----:B------:R-:W-:Y:S02]  /*1d450*/  ISETP.GE.AND P0, PT, R15, R158, PT ;  /* 0x0000009e0f00720c */ /* 0x000fe40003f06270 */
[----:B------:R-:W-:Y:S02]  /*1d460*/  LOP3.LUT R162, R162, 0xfffffbff, RZ, 0xc0, !PT ;  /* 0xfffffbffa2a27812 */ /* 0x000fe400078ec0ff */
[----:B------:R-:W-:Y:S02]  /*1d470*/  IABS R23, R23 ;  /* 0x0000001700177213 */ /* 0x000fe40000000000 */
[----:B------:R-:W-:Y:S01]  /*1d480*/  FSEL R205, R29, -INF , P0 ;  /* 0xff8000001dcd7808 */ /* 0x000fe20000000000 */
[----:B------:R-:W-:Y:S01]  /*1d490*/  VIADD R29, R163, 0x29 ;  /* 0x00000029a31d7836 */ /* 0x000fe20000000000 */
[----:B------:R-:W-:Y:S01]  /*1d4a0*/  I2FP.F32.S32 R124, R23 ;  /* 0x00000017007c7245 */ /* 0x000fe20000201400 */
[----:B------:R-:W-:Y:S01]  /*1d4b0*/  VIADD R23, R161, 0xffffffe9 ;  /* 0xffffffe9a1177836 */ /* 0x000fe20000000000 */
[----:B------:R-:W-:Y:S02]  /*1d4c0*/  ISETP.GE.AND P0, PT, R21, R157, PT ;  /* 0x0000009d1500720c */ /* 0x000fe40003f06270 */
[----:B------:R-:W-:Y:S01]  /*1d4d0*/  @P1 LOP3.LUT R162, R162, 0x400, RZ, 0xfc, !PT ;  /* 0x00000400a2a21812 */ /* 0x000fe200078efcff */
[CC--:B------:R-:W-:Y:S01]  /*1d4e0*/  FFMA.FTZ R47, -R155.reuse, R124.reuse, R47 ;  /* 0x0000007c9b2f7223 */ /* 0x0c0fe2000001012f */
[----:B------:R-:W-:Y:S01]  /*1d4f0*/  IABS R23, R23 ;  /* 0x0000001700177213 */ /* 0x000fe20000000000 */
[----:B------:R-:W-:Y:S01]  /*1d500*/  FFMA.FTZ R41, -R155, R124, R41 ;  /* 0x0000007c9b297223 */ /* 0x000fe20000010129 */
[----:B------:R-:W-:Y:S02]  /*1d510*/  FSEL R26, R26, -INF , P0 ;  /* 0xff8000001a1a7808 */ /* 0x000fe40000000000 */
[----:B------:R-:W-:Y:S02]  /*1d520*/  I2FP.F32.S32 R23, R23 ;  /* 0x0000001700177245 */ /* 0x000fe40000201400 */
[----:B------:R-:W-:Y:S02]  /*1d530*/  ISETP.GE.AND P0, PT, R19, R157, PT ;  /* 0x0000009d1300720c */ /* 0x000fe40003f06270 */
[----:B------:R-:W-:Y:S01]  /*1d540*/  LOP3.LUT R162, R162, 0xefffffff, RZ, 0xc0, !PT ;  /* 0xefffffffa2a27812 */ /* 0x000fe200078ec0ff */
[-C--:B------:R-:W-:Y:S01]  /*1d550*/  FFMA.FTZ R44, -R155, R23.reuse, R44 ;  /* 0x000000179b2c7223 */ /* 0x080fe2000001012c */
[----:B------:R-:W-:Y:S01]  /*1d560*/  FSEL R209, R27, -INF , P0 ;  /* 0xff8000001bd17808 */ /* 0x000fe20000000000 */
[----:B------:R-:W-:Y:S01]  /*1d570*/  FFMA.FTZ R50, -R155, R23, R50 ;  /* 0x000000179b327223 */ /* 0x000fe20000010132 */
[----:B------:R-:W-:Y:S01]  /*1d580*/  ISETP.GE.AND P0, PT, R165, R154, PT ;  /* 0x0000009aa500720c */ /* 0x000fe20003f06270 */
[----:B------:R-:W-:Y:S01]  /*1d590*/  VIADD R23, R161, 0xffffffe8 ;  /* 0xffffffe8a1177836 */ /* 0x000fe20000000000 */
[----:B------:R-:W-:Y:S01]  /*1d5a0*/  ISETP.GE.AND P1, PT, R165, R156, PT ;  /* 0x0000009ca500720c */ /* 0x000fe20003f26270 */
[----:B------:R-:W-:Y:S03]  /*1d5b0*/  VIADD R27, R163, 0x30 ;  /* 0x00000030a31b7836 */ /* 0x000fe60000000000 */
[----:B------:R-:W-:Y:S04]  /*1d5c0*/  IABS R23, R23 ;  /* 0x0000001700177213 */ /* 0x000fe80000000000 */
[----:B------:R-:W-:Y:S01]  /*1d5d0*/  I2FP.F32.S32 R124, R23 ;  /* 0x00000017007c7245 */ /* 0x000fe20000201400 */
[----:B------:R-:W-:Y:S02]  /*1d5e0*/  VIADD R23, R161, 0xffffffe1 ;  /* 0xffffffe1a1177836 */ /* 0x000fe40000000000 */
[----:B------:R-:W-:Y:S02]  /*1d5f0*/  @P0 LOP3.LUT R162, R162, 0x10000000, RZ, 0xfc, !PT ;  /* 0x10000000a2a20812 */ /* 0x000fe400078efcff */
[----:B------:R-:W-:Y:S01]  /*1d600*/  ISETP.GE.AND P0, PT, R13, R158, PT ;  /* 0x0000009e0d00720c */ /* 0x000fe20003f06270 */
[CC--:B------:R-:W-:Y:S01]  /*1d610*/  FFMA.FTZ R45, -R155.reuse, R124.reuse, R45 ;  /* 0x0000007c9b2d7223 */ /* 0x0c0fe2000001012d */
[----:B------:R-:W-:Y:S01]  /*1d620*/  IABS R23, R23 ;  /* 0x0000001700177213 */ /* 0x000fe20000000000 */
[----:B------:R-:W-:Y:S01]  /*1d630*/  FFMA.FTZ R51, -R155, R124, R51 ;  /* 0x0000007c9b337223 */ /* 0x000fe20000010133 */
[----:B------:R-:W-:Y:S02]  /*1d640*/  FSEL R32, R32, -INF , P0 ;  /* 0xff80000020207808 */ /* 0x000fe40000000000 */
[----:B------:R-:W-:Y:S02]  /*1d650*/  I2FP.F32.S32 R23, R23 ;  /* 0x0000001700177245 */ /* 0x000fe40000201400 */
[----:B------:R-:W-:Y:S02]  /*1d660*/  ISETP.GE.AND P0, PT, R17, R157, PT ;  /* 0x0000009d1100720c */ /* 0x000fe40003f06270 */
[----:B------:R-:W-:Y:S01]  /*1d670*/  LOP3.LUT R162, R162, 0xfffffdff, RZ, 0xc0, !PT ;  /* 0xfffffdffa2a27812 */ /* 0x000fe200078ec0ff */
[CC--:B------:R-:W-:Y:S01]  /*1d680*/  FFMA.FTZ R54, -R155.reuse, R23.reuse, R54 ;  /* 0x000000179b367223 */ /* 0x0c0fe20000010136 */
[----:B------:R-:W-:Y:S01]  /*1d690*/  FSEL R30, R30, -INF , P0 ;  /* 0xff8000001e1e7808 */ /* 0x000fe20000000000 */
[----:B------:R-:W-:Y:S01]  /*1d6a0*/  FFMA.FTZ R48, -R155, R23, R48 ;  /* 0x000000179b307223 */ /* 0x000fe20000010130 */
[----:B------:R-:W-:Y:S01]  /*1d6b0*/  ISETP.GE.AND P0, PT, R15, R157, PT ;  /* 0x0000009d0f00720c */ /* 0x000fe20003f06270 */
[----:B------:R-:W-:Y:S01]  /*1d6c0*/  VIADD R23, R161, 0xffffffe0 ;  /* 0xffffffe0a1177836 */ /* 0x000fe20000000000 */
[----:B------:R-:W-:Y:S02]  /*1d6d0*/  @P1 LOP3.LUT R162, R162, 0x200, RZ, 0xfc, !PT ;  /* 0x00000200a2a21812 */ /* 0x000fe400078efcff */
[----:B------:R-:W-:Y:S02]  /*1d6e0*/  FSEL R31, R31, -INF , P0 ;  /* 0xff8000001f1f7808 */ /* 0x000fe40000000000 */
[----:B------:R-:W-:Y:S02]  /*1d6f0*/  IABS R23, R23 ;  /* 0x0000001700177213 */ /* 0x000fe40000000000 */
[-C--:B------:R-:W-:Y:S02]  /*1d700*/  ISETP.GE.AND P0, PT, R125, R158.reuse, PT ;  /* 0x0000009e7d00720c */ /* 0x080fe40003f06270 */
[----:B------:R-:W-:Y:S01]  /*1d710*/  I2FP.F32.S32 R124, R23 ;  /* 0x00000017007c7245 */ /* 0x000fe20000201400 */
[----:B------:R-:W-:Y:S01]  /*1d720*/  VIADD R23, R161, 0xffffffd9 ;  /* 0xffffffd9a1177836 */ /* 0x000fe20000000000 */
[----:B------:R-:W-:Y:S02]  /*1d730*/  FSEL R37, R37, -INF , P0 ;  /* 0xff80000025257808 */ /* 0x000fe40000000000 */
        /* <DEDUP_REMOVED lines=13> */
[----:B------:R-:W-:Y:S02]  /*1d810*/  ISETP.GE.AND P1, PT, R129, R156, PT ;  /* 0x0000009c8100720c */ /* 0x000fe40003f26270 */
[----:B------:R-:W-:Y:S01]  /*1d820*/  FSEL R191, R35, -INF , P0 ;  /* 0xff80000023bf7808 */ /* 0x000fe20000000000 */
[----:B------:R-:W-:Y:S01]  /*1d830*/  VIADD R35, R163, 0x28 ;  /* 0x00000028a3237836 */ /* 0x000fe20000000000 */
[----:B------:R-:W-:Y:S02]  /*1d840*/  IABS R23, R23 ;  /* 0x0000001700177213 */ /* 0x000fe40000000000 */
[----:B------:R-:W-:Y:S02]  /*1d850*/  ISETP.GE.AND P0, PT, R129, R154, PT ;  /* 0x0000009a8100720c */ /* 0x000fe40003f06270 */
[----:B------:R-:W-:Y:S01]  /*1d860*/  I2FP.F32.S32 R124, R23 ;  /* 0x00000017007c7245 */ /* 0x000fe20000201400 */
[----:B------:R-:W-:Y:S04]  /*1d870*/  VIADD R23, R161, 0xffffffd1 ;  /* 0xffffffd1a1177836 */ /* 0x000fe80000000000 */
[CC--:B------:R-:W-:Y:S01]  /*1d880*/  FFMA.FTZ R53, -R155.reuse, R124.reuse, R53 ;  /* 0x0000007c9b357223 */ /* 0x0c0fe20000010135 */
[----:B------:R-:W-:Y:S01]  /*1d890*/  IABS R23, R23 ;  /* 0x0000001700177213 */ /* 0x000fe20000000000 */
[C---:B------:R-:W-:Y:S03]  /*1d8a0*/  FFMA.FTZ R59, -R155.reuse, R124, R59 ;  /* 0x0000007c9b3b7223 */ /* 0x040fe6000001013b */
[----:B------:R-:W-:Y:S02]  /*1d8b0*/  I2FP.F32.S32 R23, R23 ;  /* 0x0000001700177245 */ /* 0x000fe40000201400 */
[----:B------:R-:W-:Y:S03]  /*1d8c0*/  @P0 LOP3.LUT R162, R162, 0x8000000, RZ, 0xfc, !PT ;  /* 0x08000000a2a20812 */ /* 0x000fe600078efcff */
[CC--:B------:R-:W-:Y:S01]  /*1d8d0*/  FFMA.FTZ R62, -R155.reuse, R23.reuse, R62 ;  /* 0x000000179b3e7223 */ /* 0x0c0fe2000001013e */
[----:B------:R-:W-:Y:S01]  /*1d8e0*/  FFMA.FTZ R56, -R155, R23, R56 ;  /* 0x000000179b387223 */ /* 0x000fe20000010138 */
[C---:B------:R-:W-:Y:S01]  /*1d8f0*/  VIADD R23, R161.reuse, 0xffffffd0 ;  /* 0xffffffd0a1177836 */ /* 0x040fe20000000000 */
[----:B------:R-:W-:Y:S04]  /*1d900*/  LOP3.LUT R162, R162, 0xfffffeff, RZ, 0xc0, !PT ;  /* 0xfffffeffa2a27812 */ /* 0x000fe800078ec0ff */
[----:B------:R-:W-:Y:S02]  /*1d910*/  IABS R23, R23 ;  /* 0x0000001700177213 */ /* 0x000fe40000000000 */
[----:B------:R-:W-:Y:S02]  /*1d920*/  @P1 LOP3.LUT R162, R162, 0x100, RZ, 0xfc, !PT ;  /* 0x00000100a2a21812 */ /* 0x000fe400078efcff */
[----:B------:R-:W-:Y:S01]  /*1d930*/  I2FP.F32.S32 R124, R23 ;  /* 0x00000017007c7245 */ /* 0x000fe20000201400 */
[----:B------:R-:W-:Y:S01]  /*1d940*/  VIADD R23, R161, 0xffffffc9 ;  /* 0xffffffc9a1177836 */ /* 0x000fe20000000000 */
[----:B------:R-:W-:Y:S02]  /*1d950*/  ISETP.GE.AND P1, PT, R7, R156, PT ;  /* 0x0000009c0700720c */ /* 0x000fe40003f26270 */
[----:B------:R-:W-:Y:S01]  /*1d960*/  LOP3.LUT R162, R162, 0xfbffffff, RZ, 0xc0, !PT ;  /* 0xfbffffffa2a27812 */ /* 0x000fe200078ec0ff */
[CC--:B------:R-:W-:Y:S01]  /*1d970*/  FFMA.FTZ R57, -R155.reuse, R124.reuse, R57 ;  /* 0x0000007c9b397223 */ /* 0x0c0fe20000010139 */
[----:B------:R-:W-:Y:S01]  /*1d980*/  IABS R23, R23 ;  /* 0x0000001700177213 */ /* 0x000fe20000000000 */
[C---:B------:R-:W-:Y:S03]  /*1d990*/  FFMA.FTZ R63, -R155.reuse, R124, R63 ;  /* 0x0000007c9b3f7223 */ /* 0x040fe6000001013f */
[----:B------:R-:W-:Y:S05]  /*1d9a0*/  I2FP.F32.S32 R23, R23 ;  /* 0x0000001700177245 */ /* 0x000fea0000201400 */
[CC--:B------:R-:W-:Y:S01]  /*1d9b0*/  FFMA.FTZ R66, -R155.reuse, R23.reuse, R66 ;  /* 0x000000179b427223 */ /* 0x0c0fe20000010142 */
[----:B------:R-:W-:Y:S01]  /*1d9c0*/  FFMA.FTZ R60, -R155, R23, R60 ;  /* 0x000000179b3c7223 */ /* 0x000fe2000001013c */
[C---:B------:R-:W-:Y:S02]  /*1d9d0*/  VIADD R23, R161.reuse, 0xffffffc1 ;  /* 0xffffffc1a1177836 */ /* 0x040fe40000000000 */
[----:B------:R-:W-:Y:S03]  /*1d9e0*/  VIADD R161, R161, 0x80 ;  /* 0x00000080a1a17836 */ /* 0x000fe60000000000 */
[----:B------:R-:W-:Y:S04]  /*1d9f0*/  IABS R23, R23 ;  /* 0x0000001700177213 */ /* 0x000fe80000000000 */
[----:B------:R-:W-:Y:S05]  /*1da00*/  I2FP.F32.S32 R23, R23 ;  /* 0x0000001700177245 */ /* 0x000fea0000201400 */
[----:B------:R-:W-:Y:S01]  /*1da10*/  FFMA.FTZ R64, -R155, R23, R64 ;  /* 0x000000179b407223 */ /* 0x000fe20000010140 */
[----:B------:R-:W-:Y:S05]  /*1da20*/  VIADD R23, R163, 0x8 ;  /* 0x00000008a3177836 */ /* 0x000fea0000000000 */
[C---:B------:R-:W-:Y:S02]  /*1da30*/  ISETP.GE.AND P0, PT, R23.reuse, R158, PT ;  /* 0x0000009e1700720c */ /* 0x040fe40003f06270 */
[----:B------:R-:W-:Y:S02]  /*1da40*/  ISETP.GE.AND P5, PT, R23, R156, PT ;  /* 0x0000009c1700720c */ /* 0x000fe40003fa6270 */
[----:B------:R-:W-:Y:S02]  /*1da50*/  FSEL R40, R40, -INF , P0 ;  /* 0xff80000028287808 */ /* 0x000fe40000000000 */
[----:B------:R-:W-:Y:S01]  /*1da60*/  ISETP.GE.AND P0, PT, R7, R154, PT ;  /* 0x0000009a0700720c */ /* 0x000fe20003f06270 */
[----:B------:R-:W-:Y:S05]  /*1da70*/  VIADD R7, R163, 0x9 ;  /* 0x00000009a3077836 */ /* 0x000fea0000000000 */
[C---:B------:R-:W-:Y:S07]  /*1da80*/  ISETP.GE.AND P4, PT, R7.reuse, R156, PT ;  /* 0x0000009c0700720c */ /* 0x040fee0003f86270 */
[----:B------:R-:W-:Y:S02]  /*1da90*/  @P0 LOP3.LUT R162, R162, 0x4000000, RZ, 0xfc, !PT ;  /* 0x04000000a2a20812 */ /* 0x000fe400078efcff */
[----:B------:R-:W-:Y:S02]  /*1daa0*/  ISETP.GE.AND P0, PT, R7, R158, PT ;  /* 0x0000009e0700720c */ /* 0x000fe40003f06270 */
[----:B------:R-:W-:Y:S02]  /*1dab0*/  LOP3.LUT R162, R162, 0xffffff7f, RZ, 0xc0, !PT ;  /* 0xffffff7fa2a27812 */ /* 0x000fe400078ec0ff */
[----:B------:R-:W-:Y:S01]  /*1dac0*/  FSEL R182, R41, -INF , P0 ;  /* 0xff80000029b67808 */ /* 0x000fe20000000000 */
[C---:B------:R-:W-:Y:S01]  /*1dad0*/  VIADD R41, R163.reuse, 0x21 ;  /* 0x00000021a3297836 */ /* 0x040fe20000000000 */
[-C--:B------:R-:W-:Y:S02]  /*1dae0*/  ISETP.GE.AND P0, PT, R163, R157.reuse, PT ;  /* 0x0000009da300720c */ /* 0x080fe40003f06270 */
[----:B------:R-:W-:Y:S02]  /*1daf0*/  @P1 LOP3.LUT R162, R162, 0x80, RZ, 0xfc, !PT ;  /* 0x00000080a2a21812 */ /* 0x000fe400078efcff */
[----:B------:R-:W-:Y:S02]  /*1db00*/  FSEL R38, R38, -INF , P0 ;  /* 0xff80000026267808 */ /* 0x000fe40000000000 */
[C---:B------:R-:W-:Y:S02]  /*1db10*/  ISETP.GE.AND P0, PT, R5.reuse, R154, PT ;  /* 0x0000009a0500720c */ /* 0x040fe40003f06270 */
[----:B------:R-:W-:Y:S01]  /*1db20*/  ISETP.GE.AND P1, PT, R5, R156, PT ;  /* 0x0000009c0500720c */ /* 0x000fe20003f26270 */
[----:B------:R-:W-:Y:S01]  /*1db30*/  VIADD R5, R163, 0x10 ;  /* 0x00000010a3057836 */ /* 0x000fe20000000000 */
[----:B------:R-:W-:Y:S04]  /*1db40*/  LOP3.LUT R162, R162, 0xfdffffff, RZ, 0xc0, !PT ;  /* 0xfdffffffa2a27812 */ /* 0x000fe800078ec0ff */
[C---:B------:R-:W-:Y:S05]  /*1db50*/  ISETP.GE.AND P3, PT, R5.reuse, R154, PT ;  /* 0x0000009a0500720c */ /* 0x040fea0003f66270 */
        /* <DEDUP_REMOVED lines=17> */
[-C--:B------:R-:W-:Y:S02]  /*1dc70*/  ISETP.GE.AND P0, PT, R7, R157.reuse, PT ;  /* 0x0000009d0700720c */ /* 0x080fe40003f06270 */
[----:B------:R-:W-:Y:S02]  /*1dc80*/  LOP3.LUT R162, R162, 0xff7fffff, RZ, 0xc0, !PT ;  /* 0xff7fffffa2a27812 */ /* 0x000fe400078ec0ff */
[----:B------:R-:W-:Y:S01]  /*1dc90*/  FSEL R167, R43, -INF , P0 ;  /* 0xff8000002ba77808 */ /* 0x000fe20000000000 */
[----:B------:R-:W-:Y:S01]  /*1dca0*/  VIADD R43, R163, 0x20 ;  /* 0x00000020a32b7836 */ /* 0x000fe20000000000 */
[C---:B------:R-:W-:Y:S02]  /*1dcb0*/  ISETP.GE.AND P0, PT, R21.reuse, R154, PT ;  /* 0x0000009a1500720c */ /* 0x040fe40003f06270 */
[-C--:B------:R-:W-:Y:S02]  /*1dcc0*/  ISETP.GE.AND P1, PT, R21, R156.reuse, PT ;  /* 0x0000009c1500720c */ /* 0x080fe40003f26270 */
[----:B------:R-:W-:Y:S02]  /*1dcd0*/  FSEL R167, R167, -INF , !P4 ;  /* 0xff800000a7a77808 */ /* 0x000fe40006000000 */
[C---:B------:R-:W-:Y:S07]  /*1dce0*/  ISETP.GE.AND P4, PT, R123.reuse, R156, PT ;  /* 0x0000009c7b00720c */ /* 0x040fee0003f86270 */
        /* <DEDUP_REMOVED lines=15> */
[-C--:B------:R-:W-:Y:S02]  /*1dde0*/  ISETP.GE.AND P0, PT, R127, R157.reuse, PT ;  /* 0x0000009d7f00720c */ /* 0x080fe40003f06270 */
[----:B------:R-:W-:Y:S02]  /*1ddf0*/  LOP3.LUT R162, R162, 0xffdfffff, RZ, 0xc0, !PT ;  /* 0xffdfffffa2a27812 */ /* 0x000fe400078ec0ff */
[----:B------:R-:W-:Y:S02]  /*1de00*/  FSEL R47, R47, -INF , P0 ;  /* 0xff8000002f2f7808 */ /* 0x000fe40000000000 */
[C---:B------:R-:W-:Y:S02]  /*1de10*/  ISETP.GE.AND P0, PT, R17.reuse, R154, PT ;  /* 0x0000009a1100720c */ /* 0x040fe40003f06270 */
[----:B------:R-:W-:Y:S11]  /*1de20*/  ISETP.GE.AND P1, PT, R17, R156, PT ;  /* 0x0000009c1100720c */ /* 0x000ff60003f26270 */
        /* <DEDUP_REMOVED lines=9> */
[-C--:B------:R-:W-:Y:S02]  /*1dec0*/  ISETP.GE.AND P0, PT, R41, R158.reuse, PT ;  /* 0x0000009e2900720c */ /* 0x080fe40003f06270 */
        /* <DEDUP_REMOVED lines=13> */
[-C--:B------:R-:W-:Y:S02]  /*1dfa0*/  ISETP.GE.AND P1, PT, R125, R156.reuse, PT ;  /* 0x0000009c7d00720c */ /* 0x080fe40003f26270 */
[-C--:B------:R-:W-:Y:S02]  /*1dfb0*/  ISETP.GE.AND P2, PT, R13, R156.reuse, PT ;  /* 0x0000009c0d00720c */ /* 0x080fe40003f46270 */
[----:B------:R-:W-:Y:S02]  /*1dfc0*/  P2R R53, PR, RZ, 0x40 ;  /* 0x00000040ff357803 */ /* 0x000fe40000000000 */
[----:B------:R-:W-:Y:S02]  /*1dfd0*/  FSEL R183, R39, -INF , !P1 ;  /* 0xff80000027b77808 */ /* 0x000fe40004800000 */
[----:B------:R-:W-:Y:S01]  /*1dfe0*/  ISETP.GE.AND P1, PT, R5, R156, PT ;  /* 0x0000009c0500720c */ /* 0x000fe20003f26270 */
[----:B------:R-:W-:Y:S01]  /*1dff0*/  VIADD R5, R163, 0x38 ;  /* 0x00000038a3057836 */ /* 0x000fe20000000000 */
        /* <DEDUP_REMOVED lines=8> */
[C---:B------:R-:W-:Y:S02]  /*1e080*/  LOP3.LUT P6, RZ, R162.reuse, 0x80000000, RZ, 0xc0, !PT ;  /* 0x80000000a2ff7812 */ /* 0x040fe400078cc0ff */
[----:B------:R-:W-:Y:S02]  /*1e090*/  FSEL R195, R195, -INF , !P0 ;  /* 0xff800000c3c37808 */ /* 0x000fe40004000000 */
[-C--:B------:R-:W-:Y:S02]  /*1e0a0*/  ISETP.GE.AND P0, PT, R41, R157.reuse, PT ;  /* 0x0000009d2900720c */ /* 0x080fe40003f06270 */
[----:B------:R-:W-:Y:S02]  /*1e0b0*/  LOP3.LUT R162, R162, 0xfffdffff, RZ, 0xc0, !PT ;  /* 0xfffdffffa2a27812 */ /* 0x000fe400078ec0ff */
[----:B------:R-:W-:Y:S02]  /*1e0c0*/  FSEL R55, R55, -INF , P0 ;  /* 0xff80000037377808 */ /* 0x000fe40000000000 */
[----:B------:R-:W-:Y:S02]  /*1e0d0*/  ISETP.GE.AND P0, PT, R27, R158, PT ;  /* 0x0000009e1b00720c */ /* 0x000fe40003f06270 */
[----:B------:R-:W-:Y:S02]  /*1e0e0*/  P2R R121, PR, RZ, 0x20 ;  /* 0x00000020ff797803 */ /* 0x000fe40000000000 */
[----:B------:R-:W-:Y:S02]  /*1e0f0*/  FSEL R60, R60, -INF , P0 ;  /* 0xff8000003c3c7808 */ /* 0x000fe40000000000 */
[-C--:B------:R-:W-:Y:S02]  /*1e100*/  ISETP.GE.AND P0, PT, R23, R154.reuse, PT ;  /* 0x0000009a1700720c */ /* 0x080fe40003f06270 */
[----:B------:R-:W-:Y:S02]  /*1e110*/  P2R R13, PR, RZ, 0x40 ;  /* 0x00000040ff0d7803 */ /* 0x000fe40000000000 */
[C---:B------:R-:W-:Y:S02]  /*1e120*/  LOP3.LUT P6, RZ, R164.reuse, 0x1, RZ, 0xc0, !PT ;  /* 0x00000001a4ff7812 */ /* 0x040fe400078cc0ff */
[----:B------:R-:W-:Y:S01]  /*1e130*/  ISETP.GE.AND P2, PT, R7, R154, PT ;  /* 0x0000009a0700720c */ /* 0x000fe20003f46270 */
[----:B------:R-:W-:Y:S01]  /*1e140*/  VIADD R7, R163, 0x39 ;  /* 0x00000039a3077836 */ /* 0x000fe20000000000 */
[----:B------:R-:W-:Y:S02]  /*1e150*/  P2R R19, PR, RZ, 0x40 ;  /* 0x00000040ff137803 */ /* 0x000fe40000000000 */
[----:B------:R-:W-:Y:S02]  /*1e160*/  LOP3.LUT P6, RZ, R164, 0x2, RZ, 0xc0, !PT ;  /* 0x00000002a4ff7812 */ /* 0x000fe400078cc0ff */
[----:B------:R-:W-:Y:S02]  /*1e170*/  FSEL R182, R182, -INF , !P2 ;  /* 0xff800000b6b67808 */ /* 0x000fe40005000000 */
[----:B------:R-:W-:Y:S02]  /*1e180*/  @P0 LOP3.LUT R162, R162, 0x20000, RZ, 0xfc, !PT ;  /* 0x00020000a2a20812 */ /* 0x000fe400078efcff */
[----:B------:R-:W-:Y:S02]  /*1e190*/  FSEL R4, R4, -INF , !P6 ;  /* 0xff80000004047808 */ /* 0x000fe40007000000 */
[C---:B------:R-:W-:Y:S02]  /*1e1a0*/  LOP3.LUT P5, RZ, R162.reuse, 0x2, RZ, 0xc0, !PT ;  /* 0x00000002a2ff7812 */ /* 0x040fe400078ac0ff */
[----:B------:R-:W-:Y:S02]  /*1e1b0*/  ISETP.NE.AND P6, PT, R19, RZ, PT ;  /* 0x000000ff1300720c */ /* 0x000fe40003fc5270 */
[----:B------:R-:W-:Y:S02]  /*1e1c0*/  P2R R124, PR, RZ, 0x20 ;  /* 0x00000020ff7c7803 */ /* 0x000fe40000000000 */
[C---:B------:R-:W-:Y:S02]  /*1e1d0*/  LOP3.LUT P5, RZ, R162.reuse, 0x4, RZ, 0xc0, !PT ;  /* 0x00000004a2ff7812 */ /* 0x040fe400078ac0ff */
[----:B------:R-:W-:Y:S02]  /*1e1e0*/  FSEL R23, R33, -INF , !P6 ;  /* 0xff80000021177808 */ /* 0x000fe40007000000 */
[----:B------:R-:W-:Y:S02]  /*1e1f0*/  P2R R126, PR, RZ, 0x20 ;  /* 0x00000020ff7e7803 */ /* 0x000fe40000000000 */
[C---:B------:R-:W-:Y:S02]  /*1e200*/  LOP3.LUT P5, RZ, R162.reuse, 0x80000, RZ, 0xc0, !PT ;  /* 0x00080000a2ff7812 */ /* 0x040fe400078ac0ff */
[----:B------:R-:W-:Y:S02]  /*1e210*/  ISETP.NE.AND P6, PT, R13, RZ, PT ;  /* 0x000000ff0d00720c */ /* 0x000fe40003fc5270 */
        /* <DEDUP_REMOVED lines=11> */
[----:B------:R-:W-:Y:S02]  /*1e2d0*/  ISETP.NE.AND P6, PT, R53, RZ, PT ;  /* 0x000000ff3500720c */ /* 0x000fe40003fc5270 */
[----:B------:R-:W-:Y:S01]  /*1e2e0*/  P2R R169, PR, RZ, 0x20 ;  /* 0x00000020ffa97803 */ /* 0x000fe20000000000 */
[----:B------:R-:W2:Y:S01]  /*1e2f0*/  LD.E R53, desc[UR4][R116.64+0xdc] ;  /* 0x0000dc0474357980 */ /* 0x000ea2000c101900 */
[C---:B------:R-:W-:Y:S02]  /*1e300*/  LOP3.LUT P5, RZ, R162.reuse, 0x20, RZ, 0xc0, !PT ;  /* 0x00000020a2ff7812 */ /* 0x040fe400078ac0ff */
[-C--:B------:R-:W-:Y:S02]  /*1e310*/  ISETP.GE.AND P0, PT, R25, R158.reuse, PT ;  /* 0x0000009e1900720c */ /* 0x080fe40003f06270 */
[----:B------:R-:W-:Y:S02]  /*1e320*/  P2R R170, PR, RZ, 0x20 ;  /* 0x00000020ffaa7803 */ /* 0x000fe40000000000 */
        /* <DEDUP_REMOVED lines=49> */
[----:B------:R-:W-:Y:S02]  /*1e640*/  ISETP.NE.AND P2, PT, R2, RZ, PT ;  /* 0x000000ff0200720c */ /* 0x000fe40003f45270 */
[----:B------:R-:W-:Y:S02]  /*1e650*/  P2R R21, PR, RZ, 0x20 ;  /* 0x00000020ff157803 */ /* 0x000fe40000000000 */
[----:B------:R-:W-:Y:S02]  /*1e660*/  LOP3.LUT P5, RZ, R162, 0x40000000, RZ, 0xc0, !PT ;  /* 0x40000000a2ff7812 */ /* 0x000fe400078ac0ff */
[----:B------:R-:W-:Y:S02]  /*1e670*/  FSEL R54, R66, -INF , P0 ;  /* 0xff80000042367808 */ /* 0x000fe40000000000 */
        /* <DEDUP_REMOVED lines=11> */
[----:B------:R-:W-:Y:S02]  /*1e730*/  ISETP.GE.AND P6, PT, R127, R156, PT ;  /* 0x0000009c7f00720c */ /* 0x000fe40003fc6270 */
[----:B------:R-:W-:Y:S02]  /*1e740*/  FSEL R235, R235, -INF , !P5 ;  /* 0xff800000ebeb7808 */ /* 0x000fe40006800000 */
[----:B------:R-:W-:Y:S02]  /*1e750*/  ISETP.NE.AND P5, PT, R17, RZ, PT ;  /* 0x000000ff1100720c */ /* 0x000fe40003fa5270 */
[----:B------:R-:W-:Y:S02]  /*1e760*/  LEA R120, R133, UR6, 0x1 ;  /* 0x0000000685787c11 */ /* 0x000fe4000f8e08ff */
        /* <DEDUP_REMOVED lines=50> */
[C---:B------:R-:W-:Y:S01]  /*1ea90*/  ISETP.GE.AND P0, PT, R163.reuse, R156, PT ;  /* 0x0000009ca300720c */ /* 0x040fe20003f06270 */
[----:B------:R-:W-:Y:S01]  /*1eaa0*/  VIADD R163, R163, 0xffffff80 ;  /* 0xffffff80a3a37836 */ /* 0x000fe20000000000 */
        /* <DEDUP_REMOVED lines=12> */
[-C--:B------:R-:W-:Y:S02]  /*1eb70*/  ISETP.GE.AND P0, PT, R127, R154.reuse, PT ;  /* 0x0000009a7f00720c */ /* 0x080fe40003f06270 */
[----:B------:R-:W-:Y:S02]  /*1eb80*/  FMNMX3.FTZ R2, R2, R201, R199, !PT ;  /* 0x000000c902027276 */ /* 0x000fe400078100c7 */
[----:B------:R-:W-:Y:S02]  /*1eb90*/  FSEL R169, R42, -INF , !P5 ;  /* 0xff8000002aa97808 */ /* 0x000fe40006800000 */
[----:B------:R-:W-:Y:S02]  /*1eba0*/  FMNMX3.FTZ R0, R0, R197, R195, !PT ;  /* 0x000000c500007276 */ /* 0x000fe400078100c3 */
[-C--:B------:R-:W-:Y:S02]  /*1ebb0*/  ISETP.GE.AND P5, PT, R45, R154.reuse, PT ;  /* 0x0000009a2d00720c */ /* 0x080fe40003fa6270 */
[----:B------:R-:W-:Y:S02]  /*1ebc0*/  FSEL R180, R180, -INF , !P0 ;  /* 0xff800000b4b47808 */ /* 0x000fe40004000000 */
[-C--:B------:R-:W-:Y:S02]  /*1ebd0*/  ISETP.GE.AND P0, PT, R123, R154.reuse, PT ;  /* 0x0000009a7b00720c */ /* 0x080fe40003f06270 */
[----:B------:R-:W-:Y:S02]  /*1ebe0*/  FMNMX3.FTZ R2, R2, R193, R191, !PT ;  /* 0x000000c102027276 */ /* 0x000fe400078100bf */
[----:B------:R-:W-:Y:S02]  /*1ebf0*/  FMNMX3.FTZ R0, R0, R189, R187, !PT ;  /* 0x000000bd00007276 */ /* 0x000fe400078100bb */
[----:B------:R-:W-:Y:S02]  /*1ec00*/  FSEL R178, R49, -INF , !P5 ;  /* 0xff80000031b27808 */ /* 0x000fe40006800000 */
[----:B------:R-:W-:Y:S02]  /*1ec10*/  FSEL R177, R48, -INF , !P0 ;  /* 0xff80000030b17808 */ /* 0x000fe40004000000 */
[----:B------:R-:W-:Y:S02]  /*1ec20*/  ISETP.GE.AND P5, PT, R43, R154, PT ;  /* 0x0000009a2b00720c */ /* 0x000fe40003fa6270 */
[----:B------:R-:W-:Y:S02]  /*1ec30*/  FMNMX3.FTZ R2, R2, R185, R183, !PT ;  /* 0x000000b902027276 */ /* 0x000fe400078100b7 */
[----:B------:R-:W-:Y:S02]  /*1ec40*/  ISETP.GE.AND P0, PT, R45, R156, PT ;  /* 0x0000009c2d00720c */ /* 0x000fe40003f06270 */
[----:B------:R-:W-:Y:S02]  /*1ec50*/  FSEL R131, R47, -INF , !P6 ;  /* 0xff8000002f837808 */ /* 0x000fe40007000000 */
[----:B------:R-:W-:Y:S02]  /*1ec60*/  ISETP.GE.AND P6, PT, R41, R154, PT ;  /* 0x0000009a2900720c */ /* 0x000fe40003fc6270 */
[----:B------:R-:W-:Y:S02]  /*1ec70*/  FMNMX3.FTZ R0, R0, R181, R182, !PT ;  /* 0x000000b500007276 */ /* 0x000fe400078100b6 */
[----:B------:R-:W-:Y:S02]  /*1ec80*/  FSEL R165, R46, -INF , !P1 ;  /* 0xff8000002ea57808 */ /* 0x000fe40004800000 */
[----:B------:R-:W-:Y:S01]  /*1ec90*/  FMNMX3.FTZ R2, R2, R169, R167, !PT ;  /* 0x000000a902027276 */ /* 0x000fe200078100a7 */
[----:B------:R-:W-:Y:S01]  /*1eca0*/  LDSM.16.MT88.4 R44, [R120+0xd000] ;  /* 0x00d00000782c783b */ /* 0x000fe20000004200 */
[----:B------:R-:W-:Y:S02]  /*1ecb0*/  FSEL R175, R175, -INF , !P5 ;  /* 0xff800000afaf7808 */ /* 0x000fe40006800000 */
[----:B------:R-:W-:Y:S02]  /*1ecc0*/  FSEL R127, R51, -INF , !P0 ;  /* 0xff800000337f7808 */ /* 0x000fe40004000000 */
[----:B------:R-:W-:Y:S02]  /*1ecd0*/  ISETP.GE.AND P5, PT, R41, R156, PT ;  /* 0x0000009c2900720c */ /* 0x000fe40003fa6270 */
[-C--:B------:R-:W-:Y:S02]  /*1ece0*/  ISETP.GE.AND P0, PT, R29, R154.reuse, PT ;  /* 0x0000009a1d00720c */ /* 0x080fe40003f06270 */
        /* <DEDUP_REMOVED lines=8> */
[-C--:B------:R-:W-:Y:S02]  /*1ed70*/  ISETP.GE.AND P5, PT, R25, R154.reuse, PT ;  /* 0x0000009a1900720c */ /* 0x080fe40003fa6270 */
[----:B------:R-:W-:Y:S02]  /*1ed80*/  FMNMX3.FTZ R0, R0, R177, R178, !PT ;  /* 0x000000b100007276 */ /* 0x000fe400078100b2 */
[----:B------:R-:W-:Y:S02]  /*1ed90*/  FSEL R173, R56, -INF , !P6 ;  /* 0xff80000038ad7808 */ /* 0x000fe40007000000 */
[----:B------:R-:W-:Y:S02]  /*1eda0*/  ISETP.GE.AND P0, PT, R27, R154, PT ;  /* 0x0000009a1b00720c */ /* 0x000fe40003f06270 */
[-C--:B------:R-:W-:Y:S02]  /*1edb0*/  ISETP.GE.AND P6, PT, R29, R156.reuse, PT ;  /* 0x0000009c1d00720c */ /* 0x080fe40003fc6270 */
[----:B------:R-:W-:Y:S01]  /*1edc0*/  FSEL R125, R125, -INF , !P1 ;  /* 0xff8000007d7d7808 */ /* 0x000fe20004800000 */
[----:B------:R-:W-:Y:S01]  /*1edd0*/  LDSM.16.MT88.4 R28, [R120+0xb000] ;  /* 0x00b00000781c783b */ /* 0x000fe20000004200 */
[----:B------:R-:W-:Y:S02]  /*1ede0*/  ISETP.GE.AND P4, PT, R35, R156, PT ;  /* 0x0000009c2300720c */ /* 0x000fe40003f86270 */
[----:B------:R-:W-:Y:S02]  /*1edf0*/  FMNMX3.FTZ R9, R2, R129, R127, !PT ;  /* 0x0000008102097276 */ /* 0x000fe4000781007f */
[----:B------:R-:W-:Y:S02]  /*1ee00*/  FSEL R172, R61, -INF , !P5 ;  /* 0xff8000003dac7808 */ /* 0x000fe40006800000 */
[----:B------:R-:W-:Y:S02]  /*1ee10*/  FMNMX3.FTZ R0, R0, R175, R176, !PT ;  /* 0x000000af00007276 */ /* 0x000fe400078100b0 */
[----:B------:R-:W-:Y:S02]  /*1ee20*/  FSEL R171, R60, -INF , !P0 ;  /* 0xff8000003cab7808 */ /* 0x000fe40004000000 */
[----:B------:R-:W-:Y:S02]  /*1ee30*/  ISETP.GE.AND P5, PT, R7, R154, PT ;  /* 0x0000009a0700720c */ /* 0x000fe40003fa6270 */
[-C--:B------:R-:W-:Y:S02]  /*1ee40*/  ISETP.GE.AND P1, PT, R27, R156.reuse, PT ;  /* 0x0000009c1b00720c */ /* 0x080fe40003f26270 */
[----:B------:R-:W-:Y:S02]  /*1ee50*/  ISETP.GE.AND P0, PT, R25, R156, PT ;  /* 0x0000009c1900720c */ /* 0x000fe40003f06270 */
[----:B------:R-:W-:Y:S02]  /*1ee60*/  FSEL R123, R58, -INF , !P4 ;  /* 0xff8000003a7b7808 */ /* 0x000fe40006000000 */
        /* <DEDUP_REMOVED lines=12> */
[----:B------:R-:W-:Y:S02]  /*1ef30*/  FMNMX3.FTZ R9, R9, R121, R122, !PT ;  /* 0x0000007909097276 */ /* 0x000fe4000781007a */
[----:B------:R-:W-:Y:S02]  /*1ef40*/  FSEL R52, R52, -INF , !P4 ;  /* 0xff80000034347808 */ /* 0x000fe40006000000 */
        /* <DEDUP_REMOVED lines=21> */
[----:B------:R-:W-:Y:S02]  /*1f0a0*/  VIADD R118, R120, 0x9020 ;  /* 0x0000902078767836 */ /* 0x000fe40000000000 */
[-CC-:B------:R-:W-:Y:S01]  /*1f0b0*/  FFMA.FTZ R188, R4, R53.reuse, -R184.reuse ;  /* 0x0000003504bc7223 */ /* 0x180fe200000108b8 */
[----:B------:R-:W-:Y:S01]  /*1f0c0*/  FSEL R4, R2, RZ, P1 ;  /* 0x000000ff02047208 */ /* 0x000fe20000800000 */
[-CC-:B------:R-:W-:Y:S01]  /*1f0d0*/  FFMA.FTZ R134, R13, R53.reuse, -R184.reuse ;  /* 0x000000350d867223 */ /* 0x180fe200000108b8 */
[-C--:B------:R-:W-:Y:S01]  /*1f0e0*/  FFMA.FTZ R219, R23, R53.reuse, -R184 ;  /* 0x0000003517db7223 */ /* 0x080fe200000108b8 */
[----:B------:R-:W1:Y:S01]  /*1f0f0*/  LDSM.16.MT88.4 R12, [R120+0x9000] ;  /* 0x00900000780c783b */ /* 0x000e620000004200 */
[-C--:B------:R-:W-:Y:S01]  /*1f100*/  FFMA.FTZ R203, R11, R53.reuse, -R128 ;  /* 0x000000350bcb7223 */ /* 0x080fe20000010880 */
[----:B------:R-:W-:Y:S01]  /*1f110*/  FADD.FTZ R4, -R4, R3 ;  /* 0x0000000304047221 */ /* 0x000fe20000010100 */
[-C--:B------:R-:W-:Y:S01]  /*1f120*/  FFMA.FTZ R133, R19, R53.reuse, -R184 ;  /* 0x0000003513857223 */ /* 0x080fe200000108b8 */
[-CC-:B------:R-:W-:Y:S01]  /*1f130*/  FFMA.FTZ R186, R17, R53.reuse, -R128.reuse ;  /* 0x0000003511ba7223 */ /* 0x180fe20000010880 */
[C---:B------:R-:W-:Y:S01]  /*1f140*/  FMUL.FTZ R5, R53.reuse, R6 ;  /* 0x0000000635057220 */ /* 0x040fe20000410000 */
[----:B------:R-:W-:Y:S01]  /*1f150*/  FMUL.FTZ R3, R53, R4 ;  /* 0x0000000435037220 */ /* 0x000fe20000410000 */
[----:B------:R-:W-:Y:S01]  /*1f160*/  VIADD R4, R120, 0x9000 ;  /* 0x0000900078047836 */ /* 0x000fe20000000000 */
[----:B------:R-:W-:Y:S01]  /*1f170*/  MUFU.EX2 R64, R64 ;  /* 0x0000004000407308 */ /* 0x000fe20000000800 */
[-C--:B------:R-:W-:Y:S01]  /*1f180*/  FFMA.FTZ R183, R183, R53.reuse, -R128 ;  /* 0x00000035b7b77223 */ /* 0x080fe20000010880 */
[-C--:B------:R-:W-:Y:S01]  /*1f190*/  FFMA.FTZ R182, R182, R53.reuse, -R184 ;  /* 0x00000035b6b67223 */ /* 0x080fe200000108b8 */
[----:B------:R-:W-:Y:S07]  /*1f1a0*/  @P2 VIADD R118, R4, 0xffffffe0 ;  /* 0xffffffe004762836 */ /* 0x000fee0000000000 */
[----:B------:R-:W2:Y:S01]  /*1f1b0*/  MUFU.EX2 R190, R190 ;  /* 0x000000be00be7308 */ /* 0x000ea20000000800 */
[-C--:B------:R-:W-:Y:S01]  /*1f1c0*/  FFMA.FTZ R127, R127, R53.reuse, -R128 ;  /* 0x000000357f7f7223 */ /* 0x080fe20000010880 */
[-CC-:B------:R-:W-:Y:S01]  /*1f1d0*/  FFMA.FTZ R179, R179, R53.reuse, -R184.reuse ;  /* 0x00000035b3b37223 */ /* 0x180fe200000108b8 */
[-CC-:B------:R-:W-:Y:S01]  /*1f1e0*/  FFMA.FTZ R177, R177, R53.reuse, -R184.reuse ;  /* 0x00000035b1b17223 */ /* 0x180fe200000108b8 */
[----:B------:R-:W3:Y:S06]  /*1f1f0*/  LDSM.16.MT88.4 R20, [R118] ;  /* 0x000000007614783b */ /* 0x000eec0000004200 */
[----:B------:R-:W-:Y:S01]  /*1f200*/  MUFU.EX2 R133, R133 ;  /* 0x0000008500857308 */ /* 0x000fe20000000800 */
[-CC-:B------:R-:W-:Y:S01]  /*1f210*/  FFMA.FTZ R175, R175, R53.reuse, -R184.reuse ;  /* 0x00000035afaf7223 */ /* 0x180fe200000108b8 */
[-CC-:B------:R-:W-:Y:S01]  /*1f220*/  FFMA.FTZ R171, R171, R53.reuse, -R184.reuse ;  /* 0x00000035abab7223 */ /* 0x180fe200000108b8 */
[-CC-:B------:R-:W-:Y:S07]  /*1f230*/  FFMA.FTZ R172, R172, R53.reuse, -R184.reuse ;  /* 0x00000035acac7223 */ /* 0x180fee00000108b8 */
[----:B------:R-:W4:Y:S01]  /*1f240*/  MUFU.EX2 R55, R5 ;  /* 0x0000000500377308 */ /* 0x000f220000000800 */
[--C-:B------:R-:W-:Y:S01]  /*1f250*/  FFMA.FTZ R170, R170, R53, -R184.reuse ;  /* 0x00000035aaaa7223 */ /* 0x100fe200000108b8 */
[----:B------:R-:W-:Y:S01]  /*1f260*/  ISETP.GT.AND P0, PT, R160, R135, PT ;  /* 0x00000087a000720c */ /* 0x000fe20003f04270 */
[----:B------:R-:W5:Y:S07]  /*1f270*/  LDSM.16.MT88.4 R36, [R118+0x2000] ;  /* 0x002000007624783b */ /* 0x000f6e0000004200 */
[----:B------:R-:W1:Y:S01]  /*1f280*/  MUFU.EX2 R3, R3 ;  /* 0x0000000300037308 */ /* 0x000e620000000800 */
[----:B--2---:R-:W-:Y:S09]  /*1f290*/  F2FP.F16.F32.PACK_AB R57, R190, R64 ;  /* 0x00000040be39723e */ /* 0x004ff200000000ff */
[----:B------:R-:W-:Y:S01]  /*1f2a0*/  MUFU.EX2 R188, R188 ;  /* 0x000000bc00bc7308 */ /* 0x000fe20000000800 */
[----:B------:R-:W2:Y:S09]  /*1f2b0*/  LDSM.16.MT88.4 R60, [R118+0x4000] ;  /* 0x00400000763c783b */ /* 0x000eb20000004200 */
[----:B------:R-:W3:Y:S01]  /*1f2c0*/  MUFU.EX2 R219, R219 ;  /* 0x000000db00db7308 */ /* 0x000ee20000000800 */
[C---:B----4-:R-:W-:Y:S01]  /*1f2d0*/  FMUL.FTZ R6, R55.reuse, R114 ;  /* 0x0000007237067220 */ /* 0x050fe20000410000 */
[C---:B------:R-:W-:Y:S08]  /*1f2e0*/  FMUL.FTZ R7, R55.reuse, R115 ;  /* 0x0000007337077220 */ /* 0x040ff00000410000 */
[----:B------:R-:W4:Y:S01]  /*1f2f0*/  MUFU.EX2 R134, R134 ;  /* 0x0000008600867308 */ /* 0x000f220000000800 */
[----:B------:R-:W-:Y:S01]  /*1f300*/  FMUL.FTZ R10, R55, R110 ;  /* 0x0000006e370a7220 */ /* 0x000fe20000410000 */
[C---:B-1----:R-:W-:Y:S01]  /*1f310*/  FMUL.FTZ R4, R3.reuse, R112 ;  /* 0x0000007003047220 */ /* 0x042fe20000410000 */
[----:B------:R-:W-:Y:S07]  /*1f320*/  FMUL.FTZ R5, R3, R113 ;  /* 0x0000007103057220 */ /* 0x000fee0000410000 */
[----:B------:R-:W-:Y:S01]  /*1f330*/  MUFU.EX2 R186, R186 ;  /* 0x000000ba00ba7308 */ /* 0x000fe20000000800 */
[----:B------:R-:W-:Y:S01]  /*1f340*/  FMUL.FTZ R11, R55, R111 ;  /* 0x0000006f370b7220 */ /* 0x000fe20000410000 */
[C---:B------:R-:W-:Y:S01]  /*1f350*/  FMUL.FTZ R8, R3.reuse, R108 ;  /* 0x0000006c03087220 */ /* 0x040fe20000410000 */
[----:B------:R-:W-:Y:S07]  /*1f360*/  FMUL.FTZ R9, R3, R109 ;  /* 0x0000006d03097220 */ /* 0x000fee0000410000 */
[----:B------:R-:W1:Y:S01]  /*1f370*/  MUFU.EX2 R203, R203 ;  /* 0x000000cb00cb7308 */ /* 0x000e620000000800 */
[----:B------:R-:W-:Y:S01]  /*1f380*/  FMUL.FTZ R18, R55, R102 ;  /* 0x0000006637127220 */ /* 0x000fe20000410000 */
[----:B---3--:R-:W-:Y:S01]  /*1f390*/  F2FP.F16.F32.PACK_AB R56, R219, R188 ;  /* 0x000000bcdb38723e */ /* 0x008fe200000000ff */
[----:B------:R-:W-:Y:S01]  /*1f3a0*/  FMUL.FTZ R19, R55, R103 ;  /* 0x0000006737137220 */ /* 0x000fe20000410000 */
[C---:B------:R-:W-:Y:S01]  /*1f3b0*/  FMUL.FTZ R16, R3.reuse, R100 ;  /* 0x0000006403107220 */ /* 0x040fe20000410000 */
[----:B------:R-:W-:Y:S01]  /*1f3c0*/  FMUL.FTZ R17, R3, R101 ;  /* 0x0000006503117220 */ /* 0x000fe20000410000 */
[----:B----4-:R-:W-:Y:S01]  /*1f3d0*/  F2FP.F16.F32.PACK_AB R58, R133, R134 ;  /* 0x00000086853a723e */ /* 0x010fe200000000ff */
[C---:B------:R-:W-:Y:S01]  /*1f3e0*/  FMUL.FTZ R26, R55.reuse, R94 ;  /* 0x0000005e371a7220 */ /* 0x040fe20000410000 */
[----:B------:R-:W-:Y:S01]  /*1f3f0*/  FMUL.FTZ R27, R55, R95 ;  /* 0x0000005f371b7220 */ /* 0x000fe20000410000 */
[C---:B------:R-:W-:Y:S01]  /*1f400*/  FMUL.FTZ R25, R3.reuse, R93 ;  /* 0x0000005d03197220 */ /* 0x040fe20000410000 */
[----:B------:R-:W-:Y:S01]  /*1f410*/  FMUL.FTZ R24, R3, R92 ;  /* 0x0000005c03187220 */ /* 0x000fe20000410000 */
[C---:B------:R-:W-:Y:S01]  /*1f420*/  FMUL.FTZ R34, R55.reuse, R86 ;  /* 0x0000005637227220 */ /* 0x040fe20000410000 */
[----:B------:R-:W-:Y:S01]  /*1f430*/  FMUL.FTZ R35, R55, R87 ;  /* 0x0000005737237220 */ /* 0x000fe20000410000 */
[----:B------:R-:W-:Y:S01]  /*1f440*/  FMUL.FTZ R32, R3, R84 ;  /* 0x0000005403207220 */ /* 0x000fe20000410000 */
[----:B-1----:R-:W-:Y:S01]  /*1f450*/  F2FP.F16.F32.PACK_AB R59, R203, R186 ;  /* 0x000000bacb3b723e */ /* 0x002fe200000000ff */
[----:B------:R-:W-:Y:S01]  /*1f460*/  LDSM.16.MT88.4 R108, [R120+0xac00] ;  /* 0x00ac0000786c783b */ /* 0x000fe20000004200 */
[C---:B------:R-:W-:Y:S01]  /*1f470*/  FMUL.FTZ R50, R55.reuse, R70 ;  /* 0x0000004637327220 */ /* 0x040fe20000410000 */
[----:B------:R-:W-:Y:S01]  /*1f480*/  FMUL.FTZ R51, R55, R71 ;  /* 0x0000004737337220 */ /* 0x000fe20000410000 */
[C---:B------:R-:W-:Y:S01]  /*1f490*/  FMUL.FTZ R48, R3.reuse, R68 ;  /* 0x0000004403307220 */ /* 0x040fe20000410000 */
[----:B------:R-:W-:Y:S01]  /*1f4a0*/  FMUL.FTZ R49, R3, R69 ;  /* 0x0000004503317220 */ /* 0x000fe20000410000 */
[-CC-:B------:R-:W-:Y:S01]  /*1f4b0*/  FFMA.FTZ R87, R67, R53.reuse, -R184.reuse ;  /* 0x0000003543577223 */ /* 0x180fe200000108b8 */
[C---:B------:R-:W-:Y:S01]  /*1f4c0*/  HMMA.16816.F32 R4, R56.reuse, R12, R4 ;  /* 0x0000000c3804723c */ /* 0x040fe20000001804 */
[----:B------:R-:W-:Y:S01]  /*1f4d0*/  MUFU.EX2 R127, R127 ;  /* 0x0000007f007f7308 */ /* 0x000fe20000000800 */
[----:B------:R-:W-:Y:S03]  /*1f4e0*/  LDSM.16.MT88.4 R68, [R120+0xbc00] ;  /* 0x00bc00007844783b */ /* 0x000fe60000004200 */
[-CC-:B------:R-:W-:Y:S01]  /*1f4f0*/  FFMA.FTZ R86, R65, R53.reuse, -R184.reuse ;  /* 0x0000003541567223 */ /* 0x180fe200000108b8 */
[-CC-:B------:R-:W-:Y:S01]  /*1f500*/  FFMA.FTZ R95, R176, R53.reuse, -R184.reuse ;  /* 0x00000035b05f7223 */ /* 0x180fe200000108b8 */
[----:B------:R-:W-:Y:S01]  /*1f510*/  FFMA.FTZ R93, R173, R53, -R184 ;  /* 0x00000035ad5d7223 */ /* 0x000fe200000108b8 */
[C---:B------:R-:W-:Y:S03]  /*1f520*/  HMMA.16816.F32 R8, R56.reuse, R14, R8 ;  /* 0x0000000e3808723c */ /* 0x040fe60000001808 */
[----:B------:R-:W-:Y:S01]  /*1f530*/  MUFU.EX2 R87, R87 ;  /* 0x0000005700577308 */ /* 0x000fe20000000800 */
[C---:B------:R-:W-:Y:S01]  /*1f540*/  FMUL.FTZ R14, R55.reuse, R106 ;  /* 0x0000006a370e7220 */ /* 0x040fe20000410000 */
[----:B------:R-:W-:Y:S01]  /*1f550*/  FMUL.FTZ R15, R55, R107 ;  /* 0x0000006b370f7220 */ /* 0x000fe20000410000 */
[C---:B------:R-:W-:Y:S01]  /*1f560*/  FMUL.FTZ R12, R3.reuse, R104 ;  /* 0x00000068030c7220 */ /* 0x040fe20000410000 */
[----:B------:R-:W-:Y:S06]  /*1f570*/  FMUL.FTZ R13, R3, R105 ;  /* 0x00000069030d7220 */ /* 0x000fec0000410000 */
[----:B------:R-:W-:Y:S01]  /*1f580*/  MUFU.EX2 R86, R86 ;  /* 0x0000005600567308 */ /* 0x000fe20000000800 */
[----:B------:R-:W-:Y:S01]  /*1f590*/  FFMA.FTZ R102, R125, R53, -R128 ;  /* 0x000000357d667223 */ /* 0x000fe20000010880 */
[C---:B------:R-:W-:Y:S01]  /*1f5a0*/  FMUL.FTZ R42, R55.reuse, R78 ;  /* 0x0000004e372a7220 */ /* 0x040fe20000410000 */
[----:B------:R-:W-:Y:S01]  /*1f5b0*/  FMUL.FTZ R43, R55, R79 ;  /* 0x0000004f372b7220 */ /* 0x000fe20000410000 */
[-CC-:B------:R-:W-:Y:S01]  /*1f5c0*/  FFMA.FTZ R84, R215, R53.reuse, -R184.reuse ;  /* 0x00000035d7547223 */ /* 0x180fe200000108b8 */
[-C--:B------:R-:W-:Y:S01]  /*1f5d0*/  FFMA.FTZ R101, R180, R53.reuse, -R184 ;  /* 0x00000035b4657223 */ /* 0x080fe200000108b8 */
[C---:B------:R-:W-:Y:S04]  /*1f5e0*/  HMMA.16816.F32 R12, R56.reuse, R20, R12 ;  /* 0x00000014380c723c */ /* 0x040fe8000000180c */
[----:B------:R-:W-:Y:S01]  /*1f5f0*/  MUFU.EX2 R175, R175 ;  /* 0x000000af00af7308 */ /* 0x000fe20000000800 */
[-CC-:B------:R-:W-:Y:S01]  /*1f600*/  FFMA.FTZ R125, R124, R53.reuse, -R128.reuse ;  /* 0x000000357c7d7223 */ /* 0x180fe20000010880 */
[-CC-:B------:R-:W-:Y:S08]  /*1f610*/  FFMA.FTZ R104, R121, R53.reuse, -R128.reuse ;  /* 0x0000003579687223 */ /* 0x180ff00000010880 */
[----:B------:R-:W-:Y:S01]  /*1f620*/  MUFU.EX2 R84, R84 ;  /* 0x0000005400547308 */ /* 0x000fe20000000800 */
[----:B------:R-:W-:Y:S01]  /*1f630*/  FFMA.FTZ R105, R122, R53, -R128 ;  /* 0x000000357a697223 */ /* 0x000fe20000010880 */
[----:B------:R-:W-:Y:S01]  /*1f640*/  FMUL.FTZ R20, R3, R96 ;  /* 0x0000006003147220 */ /* 0x000fe20000410000 */
[C---:B------:R-:W-:Y:S07]  /*1f650*/  HMMA.16816.F32 R16, R56.reuse, R22, R16 ;  /* 0x000000163810723c */ /* 0x040fee0000001810 */
[----:B------:R-:W-:Y:S01]  /*1f660*/  MUFU.EX2 R122, R95 ;  /* 0x0000005f007a7308 */ /* 0x000fe20000000800 */
[C---:B------:R-:W-:Y:S01]  /*1f670*/  FMUL.FTZ R22, R55.reuse, R98 ;  /* 0x0000006237167220 */ /* 0x040fe20000410000 */
[----:B------:R-:W-:Y:S01]  /*1f680*/  FMUL.FTZ R23, R55, R99 ;  /* 0x0000006337177220 */ /* 0x000fe20000410000 */
[C---:B------:R-:W-:Y:S07]  /*1f690*/  FMUL.FTZ R21, R3.reuse, R97 ;  /* 0x0000006103157220 */ /* 0x040fee0000410000 */
[----:B------:R-:W-:Y:S01]  /*1f6a0*/  MUFU.EX2 R121, R93 ;  /* 0x0000005d00797308 */ /* 0x000fe20000000800 */
[----:B------:R-:W-:Y:S01]  /*1f6b0*/  FFMA.FTZ R99, R178, R53, -R184 ;  /* 0x00000035b2637223 */ /* 0x000fe200000108b8 */
[----:B------:R-:W-:Y:S01]  /*1f6c0*/  FMUL.FTZ R33, R3, R85 ;  /* 0x0000005503217220 */ /* 0x000fe20000410000 */
[-CC-:B------:R-:W-:Y:S01]  /*1f6d0*/  FFMA.FTZ R85, R217, R53.reuse, -R128.reuse ;  /* 0x00000035d9557223 */ /* 0x180fe20000010880 */
[----:B------:R-:W-:Y:S01]  /*1f6e0*/  FMUL.FTZ R40, R3, R76 ;  /* 0x0000004c03287220 */ /* 0x000fe20000410000 */
[----:B------:R-:W-:Y:S01]  /*1f6f0*/  FFMA.FTZ R76, R223, R53, -R128 ;  /* 0x00000035df4c7223 */ /* 0x000fe20000010880 */
[C---:B------:R-:W-:Y:S04]  /*1f700*/  HMMA.16816.F32 R20, R56.reuse, R28, R20 ;  /* 0x0000001c3814723c */ /* 0x040fe80000001814 */
[----:B------:R-:W-:Y:S01]  /*1f710*/  MUFU.EX2 R125, R125 ;  /* 0x0000007d007d7308 */ /* 0x000fe20000000800 */
[C---:B------:R-:W-:Y:S01]  /*1f720*/  FMUL.FTZ R28, R3.reuse, R88 ;  /* 0x00000058031c7220 */ /* 0x040fe20000410000 */
[C---:B------:R-:W-:Y:S08]  /*1f730*/  FMUL.FTZ R29, R3.reuse, R89 ;  /* 0x00000059031d7220 */ /* 0x040ff00000410000 */
[----:B------:R-:W-:Y:S01]  /*1f740*/  MUFU.EX2 R76, R76 ;  /* 0x0000004c004c7308 */ /* 0x000fe20000000800 */
[----:B------:R-:W-:Y:S01]  /*1f750*/  FMUL.FTZ R41, R3, R77 ;  /* 0x0000004d03297220 */ /* 0x000fe20000410000 */
[--C-:B------:R-:W-:Y:S01]  /*1f760*/  FFMA.FTZ R77, R229, R53, -R184.reuse ;  /* 0x00000035e54d7223 */ /* 0x100fe200000108b8 */
[C---:B------:R-:W-:Y:S07]  /*1f770*/  HMMA.16816.F32 R24, R56.reuse, R30, R24 ;  /* 0x0000001e3818723c */ /* 0x040fee0000001818 */
[----:B------:R-:W-:Y:S01]  /*1f780*/  MUFU.EX2 R85, R85 ;  /* 0x0000005500557308 */ /* 0x000fe20000000800 */
[C---:B------:R-:W-:Y:S01]  /*1f790*/  FMUL.FTZ R30, R55.reuse, R90 ;  /* 0x0000005a371e7220 */ /* 0x040fe20000410000 */
[----:B------:R-:W-:Y:S08]  /*1f7a0*/  FMUL.FTZ R31, R55, R91 ;  /* 0x0000005b371f7220 */ /* 0x000ff00000410000 */
[----:B------:R-:W-:Y:S01]  /*1f7b0*/  MUFU.EX2 R77, R77 ;  /* 0x0000004d004d7308 */ /* 0x000fe20000000800 */
[-C--:B------:R-:W-:Y:S01]  /*1f7c0*/  FFMA.FTZ R78, R235, R53.reuse, -R184 ;  /* 0x00000035eb4e7223 */ /* 0x080fe200000108b8 */
[-CC-:B------:R-:W-:Y:S01]  /*1f7d0*/  FFMA.FTZ R79, R225, R53.reuse, -R128.reuse ;  /* 0x00000035e14f7223 */ /* 0x180fe20000010880 */
[-C--:B------:R-:W-:Y:S01]  /*1f7e0*/  FFMA.FTZ R92, R221, R53.reuse, -R128 ;  /* 0x00000035dd5c7223 */ /* 0x080fe20000010880 */
[-C--:B------:R-:W-:Y:S01]  /*1f7f0*/  FFMA.FTZ R98, R205, R53.reuse, -R184 ;  /* 0x00000035cd627223 */ /* 0x080fe200000108b8 */
[----:B------:R-:W-:Y:S01]  /*1f800*/  FFMA.FTZ R97, R201, R53, -R128 ;  /* 0x00000035c9617223 */ /* 0x000fe20000010880 */
[C---:B-----5:R-:W-:Y:S04]  /*1f810*/  HMMA.16816.F32 R28, R56.reuse, R36, R28 ;  /* 0x00000024381c723c */ /* 0x060fe8000000181c */
[----:B------:R-:W-:Y:S01]  /*1f820*/  MUFU.EX2 R78, R78 ;  /* 0x0000004e004e7308 */ /* 0x000fe20000000800 */
[C---:B------:R-:W-:Y:S01]  /*1f830*/  FMUL.FTZ R36, R3.reuse, R80 ;  /* 0x0000005003247220 */ /* 0x040fe20000410000 */
[----:B------:R-:W-:Y:S08]  /*1f840*/  FMUL.FTZ R37, R3, R81 ;  /* 0x0000005103257220 */ /* 0x000ff00000410000 */
[----:B------:R-:W-:Y:S01]  /*1f850*/  MUFU.EX2 R79, R79 ;  /* 0x0000004f004f7308 */ /* 0x000fe20000000800 */
[-CC-:B------:R-:W-:Y:S01]  /*1f860*/  FFMA.FTZ R80, R227, R53.reuse, -R184.reuse ;  /* 0x00000035e3507223 */ /* 0x180fe200000108b8 */
[----:B------:R-:W-:Y:S01]  /*1f870*/  FFMA.FTZ R81, R213, R53, -R184 ;  /* 0x00000035d5517223 */ /* 0x000fe200000108b8 */
[C---:B------:R-:W-:Y:S07]  /*1f880*/  HMMA.16816.F32 R32, R56.reuse, R38, R32 ;  /* 0x000000263820723c */ /* 0x040fee0000001820 */
[----:B------:R-:W-:Y:S01]  /*1f890*/  MUFU.EX2 R92, R92 ;  /* 0x0000005c005c7308 */ /* 0x000fe20000000800 */
[C---:B------:R-:W-:Y:S01]  /*1f8a0*/  FMUL.FTZ R38, R55.reuse, R82 ;  /* 0x0000005237267220 */ /* 0x040fe20000410000 */
[----:B------:R-:W-:Y:S08]  /*1f8b0*/  FMUL.FTZ R39, R55, R83 ;  /* 0x0000005337277220 */ /* 0x000ff00000410000 */
[----:B------:R-:W-:Y:S01]  /*1f8c0*/  MUFU.EX2 R80, R80 ;  /* 0x0000005000507308 */ /* 0x000fe20000000800 */
[-CC-:B------:R-:W-:Y:S01]  /*1f8d0*/  FFMA.FTZ R83, R211, R53.reuse, -R128.reuse ;  /* 0x00000035d3537223 */ /* 0x180fe20000010880 */
[-CC-:B------:R-:W-:Y:S01]  /*1f8e0*/  FFMA.FTZ R82, R209, R53.reuse, -R128.reuse ;  /* 0x00000035d1527223 */ /* 0x180fe20000010880 */
[-C--:B------:R-:W-:Y:S07]  /*1f8f0*/  FFMA.FTZ R96, R199, R53.reuse, -R128 ;  /* 0x00000035c7607223 */ /* 0x080fee0000010880 */
[----:B------:R-:W-:Y:S01]  /*1f900*/  MUFU.EX2 R81, R81 ;  /* 0x0000005100517308 */ /* 0x000fe20000000800 */
[--C-:B------:R-:W-:Y:S01]  /*1f910*/  FFMA.FTZ R91, R197, R53, -R184.reuse ;  /* 0x00000035c55b7223 */ /* 0x100fe200000108b8 */
[C---:B------:R-:W-:Y:S08]  /*1f920*/  HMMA.16816.F32 R36, R56.reuse, R44, R36 ;  /* 0x0000002c3824723c */ /* 0x040ff00000001824 */
[----:B------:R-:W-:Y:S01]  /*1f930*/  MUFU.EX2 R83, R83 ;  /* 0x0000005300537308 */ /* 0x000fe20000000800 */
[C---:B------:R-:W-:Y:S01]  /*1f940*/  FMUL.FTZ R44, R3.reuse, R72 ;  /* 0x00000048032c7220 */ /* 0x040fe20000410000 */
[----:B------:R-:W-:Y:S01]  /*1f950*/  FMUL.FTZ R45, R3, R73 ;  /* 0x00000049032d7220 */ /* 0x000fe20000410000 */
[-C--:B------:R-:W-:Y:S01]  /*1f960*/  FFMA.FTZ R73, R237, R53.reuse, -R184 ;  /* 0x00000035ed497223 */ /* 0x080fe200000108b8 */
[----:B------:R-:W-:Y:S06]  /*1f970*/  FFMA.FTZ R72, R231, R53, -R128 ;  /* 0x00000035e7487223 */ /* 0x000fec0000010880 */
[----:B------:R-:W-:Y:S01]  /*1f980*/  MUFU.EX2 R82, R82 ;  /* 0x0000005200527308 */ /* 0x000fe20000000800 */
[C---:B------:R-:W-:Y:S03]  /*1f990*/  HMMA.16816.F32 R40, R56.reuse, R46, R40 ;  /* 0x0000002e3828723c */ /* 0x040fe60000001828 */
[C---:B------:R-:W-:Y:S01]  /*1f9a0*/  FMUL.FTZ R46, R55.reuse, R74 ;  /* 0x0000004a372e7220 */ /* 0x040fe20000410000 */
[C---:B------:R-:W-:Y:S05]  /*1f9b0*/  FMUL.FTZ R47, R55.reuse, R75 ;  /* 0x0000004b372f7220 */ /* 0x040fea0000410000 */
[----:B------:R-:W1:Y:S01]  /*1f9c0*/  MUFU.EX2 R73, R73 ;  /* 0x0000004900497308 */ /* 0x000e620000000800 */
[----:B------:R-:W-:Y:S01]  /*1f9d0*/  FFMA.FTZ R55, R55, R168, R64 ;  /* 0x000000a837377223 */ /* 0x000fe20000010040 */
[-C--:B------:R-:W-:Y:S01]  /*1f9e0*/  FFMA.FTZ R75, R233, R53.reuse, -R128 ;  /* 0x00000035e94b7223 */ /* 0x080fe20000010880 */
[----:B------:R-:W-:Y:S07]  /*1f9f0*/  LDSM.16.MT88.4 R64, [R118+0x800] ;  /* 0x000800007640783b */ /* 0x000fee0000004200 */
[----:B------:R-:W-:Y:S01]  /*1fa00*/  MUFU.EX2 R72, R72 ;  /* 0x0000004800487308 */ /* 0x000fe20000000800 */
[-C--:B------:R-:W-:Y:S01]  /*1fa10*/  FFMA.FTZ R90, R195, R53.reuse, -R184 ;  /* 0x00000035c35a7223 */ /* 0x080fe200000108b8 */
[C---:B--2---:R-:W-:Y:S08]  /*1fa20*/  HMMA.16816.F32 R44, R56.reuse, R60, R44 ;  /* 0x0000003c382c723c */ /* 0x044ff0000000182c */
[----:B------:R-:W2:Y:S01]  /*1fa30*/  MUFU.EX2 R75, R75 ;  /* 0x0000004b004b7308 */ /* 0x000ea20000000800 */
[-CC-:B------:R-:W-:Y:S01]  /*1fa40*/  FFMA.FTZ R89, R193, R53.reuse, -R128.reuse ;  /* 0x00000035c1597223 */ /* 0x180fe20000010880 */
[-CC-:B------:R-:W-:Y:S01]  /*1fa50*/  FFMA.FTZ R88, R191, R53.reuse, -R128.reuse ;  /* 0x00000035bf587223 */ /* 0x180fe20000010880 */
[----:B------:R-:W-:Y:S07]  /*1fa60*/  FADD.FTZ R55, R190, R55 ;  /* 0x00000037be377221 */ /* 0x000fee0000010000 */
[----:B------:R-:W-:Y:S01]  /*1fa70*/  MUFU.EX2 R98, R98 ;  /* 0x0000006200627308 */ /* 0x000fe20000000800 */
[--C-:B------:R-:W-:Y:S01]  /*1fa80*/  FFMA.FTZ R168, R185, R53, -R128.reuse ;  /* 0x00000035b9a87223 */ /* 0x100fe20000010880 */
[----:B------:R-:W-:Y:S01]  /*1fa90*/  HMMA.16816.F32 R48, R56, R62, R48 ;  /* 0x0000003e3830723c */ /* 0x000fe20000001830 */
[----:B------:R-:W3:Y:S07]  /*1faa0*/  LDSM.16.MT88.4 R60, [R120+0x9400] ;  /* 0x00940000783c783b */ /* 0x000eee0000004200 */
[----:B------:R-:W-:Y:S01]  /*1fab0*/  MUFU.EX2 R97, R97 ;  /* 0x0000006100617308 */ /* 0x000fe20000000800 */
[----:B-1----:R-:W-:Y:S01]  /*1fac0*/  F2FP.F16.F32.PACK_AB R56, R78, R73 ;  /* 0x000000494e38723e */ /* 0x002fe200000000ff */
[----:B------:R-:W-:Y:S01]  /*1fad0*/  FADD.FTZ R94, R186, R55 ;  /* 0x00000037ba5e7221 */ /* 0x000fe20000010000 */
[----:B------:R-:W-:Y:S01]  /*1fae0*/  F2FP.F16.F32.PACK_AB R58, R80, R77 ;  /* 0x0000004d503a723e */ /* 0x000fe200000000ff */
[----:B------:R-:W-:Y:S01]  /*1faf0*/  FFMA.FTZ R55, R169, R53, -R128 ;  /* 0x00000035a9377223 */ /* 0x000fe20000010880 */
[----:B------:R-:W-:Y:S05]  /*1fb00*/  F2FP.F16.F32.PACK_AB R59, R76, R79 ;  /* 0x0000004f4c3b723e */ /* 0x000fea00000000ff */
[----:B------:R-:W-:Y:S01]  /*1fb10*/  MUFU.EX2 R168, R168 ;  /* 0x000000a800a87308 */ /* 0x000fe20000000800 */
[----:B--2---:R-:W-:Y:S01]  /*1fb20*/  F2FP.F16.F32.PACK_AB R57, R72, R75 ;  /* 0x0000004b4839723e */ /* 0x004fe200000000ff */
[----:B------:R-:W-:Y:S01]  /*1fb30*/  FADD.FTZ R94, R203, R94 ;  /* 0x0000005ecb5e7221 */ /* 0x000fe20000010000 */
[-CC-:B------:R-:W-:Y:S07]  /*1fb40*/  FFMA.FTZ R176, R165, R53.reuse, -R128.reuse ;  /* 0x00000035a5b07223 */ /* 0x180fee0000010880 */
[----:B------:R1:W-:Y:S01]  /*1fb50*/  MUFU.EX2 R169, R182 ;  /* 0x000000b600a97308 */ /* 0x0003e20000000800 */
[-C--:B------:R-:W-:Y:S01]  /*1fb60*/  FFMA.FTZ R173, R131, R53.reuse, -R128 ;  /* 0x0000003583ad7223 */ /* 0x080fe20000010880 */
[----:B------:R-:W-:Y:S01]  /*1fb70*/  FADD.FTZ R75, R75, R94 ;  /* 0x0000005e4b4b7221 */ /* 0x000fe20000010000 */
[-C--:B------:R-:W-:Y:S07]  /*1fb80*/  FFMA.FTZ R94, R174, R53.reuse, -R184 ;  /* 0x00000035ae5e7223 */ /* 0x080fee00000108b8 */
[----:B------:R2:W-:Y:S01]  /*1fb90*/  MUFU.EX2 R165, R101 ;  /* 0x0000006500a57308 */ /* 0x0005e20000000800 */
[-C--:B------:R-:W-:Y:S01]  /*1fba0*/  FFMA.FTZ R180, R129, R53.reuse, -R128 ;  /* 0x0000003581b47223 */ /* 0x080fe20000010880 */
[----:B------:R-:W-:Y:S01]  /*1fbb0*/  FADD.FTZ R100, R72, R75 ;  /* 0x0000004b48647221 */ /* 0x000fe20000010000 */
[----:B------:R-:W-:Y:S07]  /*1fbc0*/  FFMA.FTZ R188, R3, R166, R188 ;  /* 0x000000a603bc7223 */ /* 0x000fee00000100bc */
        /* <DEDUP_REMOVED lines=8> */
[----:B------:R-:W-:Y:S01]  /*1fc50*/  MUFU.EX2 R181, R183 ;  /* 0x000000b700b57308 */ /* 0x000fe20000000800 */
[-CC-:B-1----:R-:W-:Y:S01]  /*1fc60*/  FFMA.FTZ R182, R123, R53.reuse, -R128.reuse ;  /* 0x000000357bb67223 */ /* 0x182fe20000010880 */
[-C--:B--2---:R-:W-:Y:S01]  /*1fc70*/  FFMA.FTZ R101, R126, R53.reuse, -R128 ;  /* 0x000000357e657223 */ /* 0x084fe20000010880 */
[----:B------:R-:W-:Y:S07]  /*1fc80*/  FADD.FTZ R74, R133, R74 ;  /* 0x0000004a854a7221 */ /* 0x000fee0000010000 */
[----:B------:R-:W-:Y:S01]  /*1fc90*/  MUFU.EX2 R126, R102 ;  /* 0x00000066007e7308 */ /* 0x000fe20000000800 */
[-CC-:B------:R-:W-:Y:S01]  /*1fca0*/  FFMA.FTZ R133, R189, R53.reuse, -R184.reuse ;  /* 0x00000035bd857223 */ /* 0x180fe200000108b8 */
[-CC-:B------:R-:W-:Y:S01]  /*1fcb0*/  FFMA.FTZ R134, R187, R53.reuse, -R184.reuse ;  /* 0x00000035bb867223 */ /* 0x180fe200000108b8 */
[-C--:B------:R-:W-:Y:S07]  /*1fcc0*/  FFMA.FTZ R184, R130, R53.reuse, -R184 ;  /* 0x0000003582b87223 */ /* 0x080fee00000108b8 */
        /* <DEDUP_REMOVED lines=12> */
[----:B------:R2:W-:Y:S10]  /*1fd90*/  MUFU.EX2 R174, R99 ;  /* 0x0000006300ae7308 */ /* 0x0005f40000000800 */
[----:B------:R-:W-:Y:S10]  /*1fda0*/  MUFU.EX2 R130, R179 ;  /* 0x000000b300827308 */ /* 0x000ff40000000800 */
[----:B------:R-:W-:Y:S10]  /*1fdb0*/  MUFU.EX2 R176, R176 ;  /* 0x000000b000b07308 */ /* 0x000ff40000000800 */
[----:B------:R-:W-:Y:S01]  /*1fdc0*/  MUFU.EX2 R173, R173 ;  /* 0x000000ad00ad7308 */ /* 0x000fe20000000800 */
[----:B--2---:R-:W-:Y:S09]  /*1fdd0*/  FFMA.FTZ R99, R54, R53, -R128 ;  /* 0x0000003536637223 */ /* 0x004ff20000010880 */
[----:B------:R-:W2:Y:S01]  /*1fde0*/  MUFU.EX2 R131, R177 ;  /* 0x000000b100837308 */ /* 0x000ea20000000800 */
[C---:B-1----:R-:W-:Y:S09]  /*1fdf0*/  HMMA.16816.F32 R12, R56.reuse, R60, R12 ;  /* 0x0000003c380c723c */ /* 0x042ff2000000180c */
[----:B------:R-:W-:Y:S10]  /*1fe00*/  MUFU.EX2 R180, R180 ;  /* 0x000000b400b47308 */ /* 0x000ff40000000800 */
[----:B------:R-:W-:Y:S01]  /*1fe10*/  MUFU.EX2 R182, R182 ;  /* 0x000000b600b67308 */ /* 0x000fe20000000800 */
[C---:B------:R-:W-:Y:S01]  /*1fe20*/  HMMA.16816.F32 R16, R56.reuse, R62, R16 ;  /* 0x0000003e3810723c */ /* 0x040fe20000001810 */
[----:B------:R-:W1:Y:S08]  /*1fe30*/  LDSM.16.MT88.4 R60, [R120+0xb400] ;  /* 0x00b40000783c783b */ /* 0x000e700000004200 */
[----:B------:R-:W-:Y:S01]  /*1fe40*/  MUFU.EX2 R171, R171 ;  /* 0x000000ab00ab7308 */ /* 0x000fe20000000800 */
[----:B--2---:R-:W-:Y:S09]  /*1fe50*/  F2FP.F16.F32.PACK_AB R54, R174, R131 ;  /* 0x00000083ae36723e */ /* 0x004ff200000000ff */
        /* <DEDUP_REMOVED lines=20> */
[----:B------:R-:W-:Y:S02]  /*1ffa0*/  FADD.FTZ R83, R83, R92 ;  /* 0x0000005c53537221 */ /* 0x000fe40000010000 */
[----:B------:R-:W-:Y:S02]  /*1ffb0*/  LDSM.16.MT88.4 R92, [R120+0xcc00] ;  /* 0x00cc0000785c783b */ /* 0x000fe40000004200 */
[----:B------:R-:W-:Y:S01]  /*1ffc0*/  FADD.FTZ R82, R82, R83 ;  /* 0x0000005352527221 */ /* 0x000fe20000010000 */
        /* <DEDUP_REMOVED lines=40> */
[-CC-:B------:R-:W-:Y:S01]  /*20250*/  FFMA.FTZ R68, R167, R53.reuse, -R128.reuse ;  /* 0x00000035a7447223 */ /* 0x180fe20000010880 */
[----:B------:R-:W-:Y:S01]  /*20260*/  FFMA.FTZ R128, R52, R53, -R128 ;  /* 0x0000003534807223 */ /* 0x000fe20000010880 */
[----:B------:R3:W-:Y:S01]  /*20270*/  MUFU.EX2 R167, R55 ;  /* 0x0000003700a77308 */ /* 0x0007e20000000800 */
[----:B------:R-:W-:Y:S02]  /*20280*/  F2FP.F16.F32.PACK_AB R52, R165, R130 ;  /* 0x00000082a534723e */ /* 0x000fe400000000ff */
[----:B------:R-:W-:Y:S07]  /*20290*/  HMMA.16816.F32 R48, R56, R70, R48 ;  /* 0x000000463830723c */ /* 0x000fee0000001830 */
[----:B------:R-:W4:Y:S01]  /*202a0*/  MUFU.EX2 R178, R68 ;  /* 0x0000004400b27308 */ /* 0x000f220000000800 */
[----:B------:R-:W-:Y:S02]  /*202b0*/  F2FP.F16.F32.PACK_AB R56, R134, R133 ;  /* 0x000000858638723e */ /* 0x000fe400000000ff */
[----:B------:R-:W-:Y:S02]  /*202c0*/  F2FP.F16.F32.PACK_AB R57, R181, R168 ;  /* 0x000000a8b539723e */ /* 0x000fe400000000ff */
[----:B------:R-:W-:Y:S02]  /*202d0*/  F2FP.F16.F32.PACK_AB R58, R169, R166 ;  /* 0x000000a6a93a723e */ /* 0x000fe400000000ff */
[----:B------:R-:W-:Y:S01]  /*202e0*/  F2FP.F16.F32.PACK_AB R53, R173, R176 ;  /* 0x000000b0ad35723e */ /* 0x000fe200000000ff */
[----:B---3--:R-:W-:Y:S02]  /*202f0*/  FADD.FTZ R55, R73, R74 ;  /* 0x0000004a49377221 */ /* 0x008fe40000010000 */
[----:B------:R-:W-:Y:S01]  /*20300*/  LDSM.16.MT88.4 R72, [R120+0xe000] ;  /* 0x00e000007848783b */ /* 0x000fe20000004200 */
[----:B----4-:R-:W-:Y:S01]  /*20310*/  F2FP.F16.F32.PACK_AB R59, R178, R167 ;  /* 0x000000a7b23b723e */ /* 0x010fe200000000ff */
[----:B------:R-:W-:Y:S01]  /*20320*/  FADD.FTZ R78, R78, R55 ;  /* 0x000000374e4e7221 */ /* 0x000fe20000010000 */
[----:B------:R-:W-:Y:S03]  /*20330*/  F2FP.F16.F32.PACK_AB R55, R127, R180 ;  /* 0x000000b47f37723e */ /* 0x000fe600000000ff */
[----:B------:R-:W-:Y:S02]  /*20340*/  FADD.FTZ R103, R77, R78 ;  /* 0x0000004e4d677221 */ /* 0x000fe40000010000 */
[----:B------:R-:W-:Y:S01]  /*20350*/  LDSM.16.MT88.4 R68, [R118+0x3000] ;  /* 0x003000007644783b */ /* 0x000fe20000004200 */
[C---:B-1----:R-:W-:Y:S03]  /*20360*/  HMMA.16816.F32 R4, R56.reuse, R60, R4 ;  /* 0x0000003c3804723c */ /* 0x042fe60000001804 */
[----:B------:R-:W-:Y:S04]  /*20370*/  FADD.FTZ R80, R80, R103 ;  /* 0x0000006750507221 */ /* 0x000fe80000010000 */
[----:B------:R-:W-:Y:S01]  /*20380*/  LDSM.16.MT88.4 R76, [R120+0xe800] ;  /* 0x00e80000784c783b */ /* 0x000fe20000004200 */
[C---:B------:R-:W-:Y:S03]  /*20390*/  HMMA.16816.F32 R8, R56.reuse, R62, R8 ;  /* 0x0000003e3808723c */ /* 0x040fe60000001808 */
[----:B------:R-:W-:Y:S04]  /*203a0*/  FADD.FTZ R87, R87, R80 ;  /* 0x0000005057577221 */ /* 0x000fe80000010000 */
[----:B------:R-:W1:Y:S01]  /*203b0*/  LDSM.16.MT88.4 R60, [R120+0xc000] ;  /* 0x00c00000783c783b */ /* 0x000e620000004200 */
[C---:B--2---:R-:W-:Y:S03]  /*203c0*/  HMMA.16816.F32 R12, R56.reuse, R64, R12 ;  /* 0x00000040380c723c */ /* 0x044fe6000000180c */
[----:B------:R-:W-:Y:S04]  /*203d0*/  FADD.FTZ R87, R86, R87 ;  /* 0x0000005756577221 */ /* 0x000fe80000010000 */
[----:B------:R-:W-:Y:S01]  /*203e0*/  LDSM.16.MT88.4 R100, [R118+0x1c00] ;  /* 0x001c00007664783b */ /* 0x000fe20000004200 */
[C---:B------:R-:W-:Y:S07]  /*203f0*/  HMMA.16816.F32 R16, R56.reuse, R66, R16 ;  /* 0x000000423810723c */ /* 0x040fee0000001810 */
[----:B------:R-:W2:Y:S01]  /*20400*/  LDSM.16.MT88.4 R64, [R118+0x5000] ;  /* 0x005000007640783b */ /* 0x000ea20000004200 */
        /* <DEDUP_REMOVED lines=10> */
[----:B------:R-:W-:Y:S01]  /*204b0*/  HMMA.16816.F32 R48, R56, R66, R48 ;  /* 0x000000423830723c */ /* 0x000fe20000001830 */
[----:B------:R-:W2:Y:S07]  /*204c0*/  LDSM.16.MT88.4 R56, [R118+0x1400] ;  /* 0x001400007638783b */ /* 0x000eae0000004200 */
[C---:B-1----:R-:W-:Y:S01]  /*204d0*/  HMMA.16816.F32 R4, R52.reuse, R60, R4 ;  /* 0x0000003c3404723c */ /* 0x042fe20000001804 */
[----:B------:R-:W1:Y:S07]  /*204e0*/  LDSM.16.MT88.4 R64, [R120+0xc400] ;  /* 0x00c400007840783b */ /* 0x000e6e0000004200 */
        /* <DEDUP_REMOVED lines=22> */
[----:B------:R-:W-:Y:S10]  /*20650*/  MUFU.EX2 R56, R104 ;  /* 0x0000006800387308 */ /* 0x000ff40000000800 */
[----:B------:R-:W2:Y:S01]  /*20660*/  MUFU.EX2 R57, R105 ;  /* 0x0000006900397308 */ /* 0x000ea20000000800 */
[C---:B------:R-:W-:Y:S09]  /*20670*/  HMMA.16816.F32 R8, R52.reuse, R58, R8 ;  /* 0x0000003a3408723c */ /* 0x040ff20000001808 */
[----:B------:R-:W5:Y:S10]  /*20680*/  MUFU.EX2 R59, R170 ;  /* 0x000000aa003b7308 */ /* 0x000f740000000800 */
[----:B------:R-:W-:Y:S01]  /*20690*/  MUFU.EX2 R58, R99 ;  /* 0x00000063003a7308 */ /* 0x000fe20000000800 */
[C---:B-1----:R-:W-:Y:S09]  /*206a0*/  HMMA.16816.F32 R12, R52.reuse, R64, R12 ;  /* 0x00000040340c723c */ /* 0x042ff2000000180c */
[----:B------:R-:W1:Y:S01]  /*206b0*/  MUFU.EX2 R65, R128 ;  /* 0x0000008000417308 */ /* 0x000e620000000800 */
[C---:B------:R-:W-:Y:S08]  /*206c0*/  HMMA.16816.F32 R16, R52.reuse, R66, R16 ;  /* 0x000000423410723c */ /* 0x040ff00000001810 */
[C---:B----4-:R-:W-:Y:S03]  /*206d0*/  HMMA.16816.F32 R20, R52.reuse, R68, R20 ;  /* 0x000000443414723c */ /* 0x050fe60000001814 */
[----:B------:R-:W-:Y:S02]  /*206e0*/  F2FP.F16.F32.PACK_AB R68, R172, R171 ;  /* 0x000000abac44723e */ /* 0x000fe400000000ff */
[----:B--2---:R-:W-:Y:S03]  /*206f0*/  F2FP.F16.F32.PACK_AB R69, R57, R56 ;  /* 0x000000383945723e */ /* 0x004fe600000000ff */
[C---:B------:R-:W-:Y:S03]  /*20700*/  HMMA.16816.F32 R24, R52.reuse, R70, R24 ;  /* 0x000000463418723c */ /* 0x040fe60000001818 */
[----:B-----5:R-:W-:Y:S02]  /*20710*/  F2FP.F16.F32.PACK_AB R70, R184, R59 ;  /* 0x0000003bb846723e */ /* 0x020fe400000000ff */
[----:B-1----:R-:W-:Y:S03]  /*20720*/  F2FP.F16.F32.PACK_AB R71, R65, R58 ;  /* 0x0000003a4147723e */ /* 0x002fe600000000ff */
[C---:B------:R-:W-:Y:S08]  /*20730*/  HMMA.16816.F32 R28, R52.reuse, R72, R28 ;  /* 0x00000048341c723c */ /* 0x040ff0000000181c */
[C---:B------:R-:W-:Y:S08]  /*20740*/  HMMA.16816.F32 R32, R52.reuse, R74, R32 ;  /* 0x0000004a3420723c */ /* 0x040ff00000001820 */
[C---:B------:R-:W-:Y:S08]  /*20750*/  HMMA.16816.F32 R36, R52.reuse, R76, R36 ;  /* 0x0000004c3424723c */ /* 0x040ff00000001824 */
[C---:B------:R-:W-:Y:S01]  /*20760*/  HMMA.16816.F32 R40, R52.reuse, R78, R40 ;  /* 0x0000004e3428723c */ /* 0x040fe20000001828 */
[----:B------:R-:W-:Y:S07]  /*20770*/  LDSM.16.MT88.4 R76, [R120+0xec00] ;  /* 0x00ec0000784c783b */ /* 0x000fee0000004200 */
[C---:B---3--:R-:W-:Y:S03]  /*20780*/  HMMA.16816.F32 R44, R52.reuse, R60, R44 ;  /* 0x0000003c342c723c */ /* 0x048fe6000000182c */
[----:B------:R-:W-:Y:S02]  /*20790*/  FADD.FTZ R60, R84, R87 ;  /* 0x00000057543c7221 */ /* 0x000fe40000010000 */
[----:B------:R-:W1:Y:S02]  /*207a0*/  LDSM.16.MT88.4 R84, [R118+0x3c00] ;  /* 0x003c00007654783b */ /* 0x000e640000004200 */
[----:B------:R-:W-:Y:S01]  /*207b0*/  FADD.FTZ R60, R81, R60 ;  /* 0x0000003c513c7221 */ /* 0x000fe20000010000 */
[----:B------:R-:W-:Y:S03]  /*207c0*/  HMMA.16816.F32 R48, R52, R62, R48 ;  /* 0x0000003e3430723c */ /* 0x000fe60000001830 */
[----:B------:R-:W-:Y:S04]  /*207d0*/  FADD.FTZ R3, R3, R60 ;  /* 0x0000003c03037221 */ /* 0x000fe80000010000 */
[----:B------:R-:W-:Y:S01]  /*207e0*/  FADD.FTZ R98, R98, R3 ;  /* 0x0000000362627221 */ /* 0x000fe20000010000 */
[C---:B------:R-:W-:Y:S01]  /*207f0*/  HMMA.16816.F32 R112, R68.reuse, R108, R4 ;  /* 0x0000006c4470723c */ /* 0x040fe20000001804 */
[----:B------:R2:W3:Y:S04]  /*20800*/  LDSM.16.MT88.4 R4, [R118+0x5c00] ;  /* 0x005c00007604783b */ /* 0x0004e80000004200 */
        /* <DEDUP_REMOVED lines=11> */
[----:B--2---:R-:W-:Y:S02]  /*208c0*/  IMAD.MOV.U32 R118, RZ, RZ, R0 ;  /* 0x000000ffff767224 */ /* 0x004fe400078e0000 */
        /* <DEDUP_REMOVED lines=38> */
.L_x_6100:
        /* <DEDUP_REMOVED lines=10> */
.L_x_6121:
[----:B------:R-:W2:Y:S01]  /*20bd0*/  S2R R3, SR_TID.X ;  /* 0x0000000000037919 */ /* 0x000ea20000002100 */
[----:B------:R-:W-:Y:S01]  /*20be0*/  FSETP.NE.FTZ.AND P1, PT, R11, RZ, PT ;  /* 0x000000ff0b00720b */ /* 0x000fe20003f35000 */
[----:B---34-:R-:W-:Y:S01]  /*20bf0*/  FADD.FTZ R7, R7, R12 ;  /* 0x0000000c07077221 */ /* 0x018fe20000010000 */
[----:B------:R-:W3:Y:S01]  /*20c00*/  MUFU.RCP R8, R11 ;  /* 0x0000000b00087308 */ /* 0x000ee20000001000 */
[----:B------:R-:W-:Y:S01]  /*20c10*/  MOV R52, 0xff800000 ;  /* 0xff80000000347802 */ /* 0x000fe20000000f00 */
[----:B------:R-:W-:Y:S05]  /*20c20*/  WARPSYNC.ALL ;  /* 0x0000000000007948 */ /* 0x000fea0003800000 */
[----:B------:R-:W-:Y:S01]  /*20c30*/  FSETP.NE.FTZ.AND P0, PT, R7, RZ, PT ;  /* 0x000000ff0700720b */ /* 0x000fe20003f15000 */
[----:B------:R-:W-:Y:S08]  /*20c40*/  MUFU.RCP R4, R7 ;  /* 0x0000000700047308 */ /* 0x000ff00000001000 */
[----:B------:R-:W4:Y:S01]  /*20c50*/  @P1 MUFU.LG2 R10, R11 ;  /* 0x0000000b000a1308 */ /* 0x000f220000000c00 */
[----:B---3--:R-:W-:-:S05]  /*20c60*/  FSEL R8, R8, 1, P1 ;  /* 0x3f80000008087808 */ /* 0x008fca0000800000 */
[C---:B------:R-:W-:Y:S02]  /*20c70*/  FMUL.FTZ R112, R8.reuse, R112 ;  /* 0x0000007008707220 */ /* 0x040fe40000410000 */
[----:B------:R-:W3:Y:S01]  /*20c80*/  @P0 MUFU.LG2 R7, R7 ;  /* 0x0000000700070308 */ /* 0x000ee20000000c00 */
[C---:B------:R-:W-:Y:S01]  /*20c90*/  FMUL.FTZ R113, R8.reuse, R113 ;  /* 0x0000007108717220 */ /* 0x040fe20000410000 */
[C---:B------:R-:W-:Y:S01]  /*20ca0*/  FMUL.FTZ R108, R8.reuse, R108 ;  /* 0x0000006c086c7220 */ /* 0x040fe20000410000 */
[C---:B------:R-:W-:Y:S01]  /*20cb0*/  FMUL.FTZ R109, R8.reuse, R109 ;  /* 0x0000006d086d7220 */ /* 0x040fe20000410000 */
[C---:B------:R-:W-:Y:S01]  /*20cc0*/  FMUL.FTZ R104, R8.reuse, R104 ;  /* 0x0000006808687220 */ /* 0x040fe20000410000 */
[C---:B--2---:R-:W-:Y:S01]  /*20cd0*/  SHF.L.U32 R9, R3.reuse, 0x1, RZ ;  /* 0x0000000103097819 */ /* 0x044fe200000006ff */
[C---:B------:R-:W-:Y:S01]  /*20ce0*/  FMUL.FTZ R105, R8.reuse, R105 ;  /* 0x0000006908697220 */ /* 0x040fe20000410000 */
[----:B------:R-:W-:Y:S01]  /*20cf0*/  SHF.L.U32 R6, R3, 0x4, RZ ;  /* 0x0000000403067819 */ /* 0x000fe200000006ff */
[----:B------:R-:W-:Y:S01]  /*20d00*/  FMUL.FTZ R100, R8, R100 ;  /* 0x0000006408647220 */ /* 0x000fe20000410000 */
[----:B------:R-:W-:Y:S01]  /*20d10*/  LOP3.LUT R9, R9, 0x6, RZ, 0xc0, !PT ;  /* 0x0000000609097812 */ /* 0x000fe200078ec0ff */
[----:B----4-:R-:W-:Y:S01]  /*20d20*/  @P1 FMUL.FTZ R10, R10, 0.69314718246459960938 ;  /* 0x3f3172180a0a1820 */ /* 0x010fe20000410000 */
[C---:B------:R-:W-:Y:S01]  /*20d30*/  FMUL.FTZ R101, R8.reuse, R101 ;  /* 0x0000006508657220 */ /* 0x040fe20000410000 */
[C---:B------:R-:W-:Y:S01]  /*20d40*/  FMUL.FTZ R96, R8.reuse, R96 ;  /* 0x0000006008607220 */ /* 0x040fe20000410000 */
[----:B------:R-:W-:Y:S01]  /*20d50*/  LOP3.LUT R6, R9, 0x3e00, R6, 0xf8, !PT ;  /* 0x00003e0009067812 */ /* 0x000fe200078ef806 */
[C---:B------:R-:W-:Y:S01]  /*20d60*/  FMUL.FTZ R97, R8.reuse, R97 ;  /* 0x0000006108617220 */ /* 0x040fe20000410000 */
        /* <DEDUP_REMOVED lines=16> */
[----:B-----5:R-:W-:Y:S01]  /*20e70*/  @P1 FFMA.FTZ R52, R5, R2, R10 ;  /* 0x0000000205341223 */ /* 0x020fe2000001000a */
[----:B------:R-:W-:Y:S01]  /*20e80*/  FSEL R4, R4, 1, P0 ;  /* 0x3f80000004047808 */ /* 0x000fe20000000000 */
[----:B---3--:R-:W-:Y:S01]  /*20e90*/  @P0 FMUL.FTZ R10, R7, 0.69314718246459960938 ;  /* 0x3f317218070a0820 */ /* 0x008fe20000410000 */
[----:B------:R-:W-:-:S02]  /*20ea0*/  LOP3.LUT R8, R8, 0x18, R3, 0xf8, !PT ;  /* 0x0000001808087812 */ /* 0x000fc400078ef803 */
[----:B------:R-:W-:Y:S01]  /*20eb0*/  LOP3.LUT R7, R6, 0x20, R9, 0xf8, !PT ;  /* 0x0000002006077812 */ /* 0x000fe200078ef809 */
[C---:B------:R-:W-:Y:S01]  /*20ec0*/  FMUL.FTZ R114, R4.reuse, R114 ;  /* 0x0000007204727220 */ /* 0x040fe20000410000 */
[----:B------:R-:W-:Y:S01]  /*20ed0*/  MOV R2, 0xff800000 ;  /* 0xff80000000027802 */ /* 0x000fe20000000f00 */
[----:B------:R-:W-:Y:S01]  /*20ee0*/  @P0 FFMA.FTZ R2, R5, R0, R10 ;  /* 0x0000000005020223 */ /* 0x000fe2000001000a */
        /* <DEDUP_REMOVED lines=23> */
[----:B------:R-:W-:-:S02]  /*21060*/  LOP3.LUT R5, R7, R8, RZ, 0xfc, !PT ;  /* 0x0000000807057212 */ /* 0x000fc400078efcff */
[----:B------:R-:W-:Y:S01]  /*21070*/  SHF.R.U32.HI R58, RZ, 0x2, R3 ;  /* 0x00000002ff3a7819 */ /* 0x000fe20000011603 */
[----:B------:R-:W-:Y:S01]  /*21080*/  BAR.SYNC.DEFER_BLOCKING 0x0 ;  /* 0x0000000000007b1d */ /* 0x000fe20000010000 */
[----:B------:R-:W-:Y:S02]  /*21090*/  LEA R5, R5, UR6, 0x2 ;  /* 0x0000000605057c11 */ /* 0x000fe4000f8e10ff */
[C---:B------:R-:W-:Y:S02]  /*210a0*/  LOP3.LUT R0, R9.reuse, 0x40, RZ, 0xc0, !PT ;  /* 0x0000004009007812 */ /* 0x040fe400078ec0ff */
[----:B------:R-:W-:-:S03]  /*210b0*/  LOP3.LUT R4, R9, 0x80, RZ, 0xc0, !PT ;  /* 0x0000008009047812 */ /* 0x000fc600078ec0ff */
[C---:B------:R-:W-:Y:S02]  /*210c0*/  IMAD.IADD R7, R5.reuse, 0x1, -R0 ;  /* 0x0000000105077824 */ /* 0x040fe400078e0a00 */
[--C-:B------:R-:W-:Y:S02]  /*210d0*/  IMAD.IADD R6, R5, 0x1, -R4.reuse ;  /* 0x0000000105067824 */ /* 0x100fe400078e0a04 */
[----:B------:R-:W-:Y:S01]  /*210e0*/  IMAD.IADD R4, R7, 0x1, -R4 ;  /* 0x0000000107047824 */ /* 0x000fe200078e0a04 */
[----:B------:R-:W-:Y:S04]  /*210f0*/  STS.64 [R5], R112 ;  /* 0x0000007005007388 */ /* 0x000fe80000000a00 */
        /* <DEDUP_REMOVED lines=21> */
[----:B------:R3:W-:Y:S04]  /*21250*/  STS.64 [R4+0x4060], R68 ;  /* 0x0040604404007388 */ /* 0x0007e80000000a00 */
[----:B------:R3:W-:Y:S04]  /*21260*/  STS.64 [R4+0x4460], R70 ;  /* 0x0044604604007388 */ /* 0x0007e80000000a00 */
[----:B------:R-:W4:Y:S04]  /*21270*/  LD.E.64 R54, desc[UR4][R116.64+0xb0] ;  /* 0x0000b00474367980 */ /* 0x000f28000c101b00 */
[----:B------:R-:W3:Y:S04]  /*21280*/  LD.E R9, desc[UR4][R116.64+0x60] ;  /* 0x0000600474097980 */ /* 0x000ee8000c101900 */
[----:B------:R1:W5:Y:S01]  /*21290*/  LD.E R0, desc[UR4][R116.64+0xcc] ;  /* 0x0000cc0474007980 */ /* 0x000362000c101900 */
[----:B------:R-:W-:Y:S01]  /*212a0*/  LOP3.LUT R11, R119, 0xd8, RZ, 0xc0, !PT ;  /* 0x000000d8770b7812 */ /* 0x000fe200078ec0ff */
[----:B------:R-:W-:Y:S01]  /*212b0*/  IMAD.SHL.U32 R145, R145, 0x40, RZ ;  /* 0x0000004091917824 */ /* 0x000fe200078e00ff */
[----:B--2---:R-:W-:Y:S01]  /*212c0*/  LOP3.LUT R5, R132, 0x30, RZ, 0xc0, !PT ;  /* 0x0000003084057812 */ /* 0x004fe200078ec0ff */
[----:B------:R1:W5:Y:S01]  /*212d0*/  LD.E.64 R62, desc[UR4][R116.64+0x78] ;  /* 0x00007804743e7980 */ /* 0x000362000c101b00 */
[----:B------:R-:W-:-:S02]  /*212e0*/  LOP3.LUT R8, R11, 0x18, R132, 0x78, !PT ;  /* 0x000000180b087812 */ /* 0x000fc400078e7884 */
[----:B------:R-:W-:Y:S01]  /*212f0*/  LOP3.LUT R58, R5, 0x7, R58, 0xf8, !PT ;  /* 0x00000007053a7812 */ /* 0x000fe200078ef83a */
[----:B------:R1:W5:Y:S01]  /*21300*/  LD.E.64 R60, desc[UR4][R116.64+0xa8] ;  /* 0x0000a804743c7980 */ /* 0x000362000c101b00 */
[----:B------:R-:W-:Y:S01]  /*21310*/  LOP3.LUT R8, R8, 0xf24, R119, 0xf8, !PT ;  /* 0x00000f2408087812 */ /* 0x000fe200078ef877 */
[----:B------:R-:W-:Y:S03]  /*21320*/  BAR.SYNC.DEFER_BLOCKING 0x0 ;  /* 0x0000000000007b1d */ /* 0x000fe60000010000 */
[----:B------:R-:W-:Y:S02]  /*21330*/  LEA R53, R8, UR6, 0x2 ;  /* 0x0000000608357c11 */ /* 0x000fe4000f8e10ff */
        /* <DEDUP_REMOVED lines=14> */
[----:B---3--:R-:W-:Y:S02]  /*21420*/  IMAD R54, R54, R9, R148 ;  /* 0x0000000936367224 */ /* 0x008fe400078e0294 */
[----:B------:R3:W4:Y:S02]  /*21430*/  LDS.128 R8, [R53+0x5000] ;  /* 0x0050000035087984 */ /* 0x0007240000000c00 */
[----:B------:R-:W-:Y:S01]  /*21440*/  IMAD R55, R55, R54, R145 ;  /* 0x0000003637377224 */ /* 0x000fe200078e0291 */
[----:B-12---:R-:W-:Y:S06]  /*21450*/  @P0 BRA `(.L_x_6110) ;  /* 0x0000000000280947 */ /* 0x006fec0003800000 */
[----:B---3--:R-:W-:Y:S01]  /*21460*/  IMAD.IADD R53, R146, 0x1, -R145 ;  /* 0x0000000192357824 */ /* 0x008fe200078e0a91 */
[----:B------:R-:W-:Y:S01]  /*21470*/  IADD3 R54, P0, PT, R55, R58, RZ ;  /* 0x0000003a37367210 */ /* 0x000fe20007f1e0ff */
[----:B------:R-:W-:-:S03]  /*21480*/  VIADD R56, R58, 0x8 ;  /* 0x000000083a387836 */ /* 0x000fc60000000000 */
[-C--:B------:R-:W-:Y:S02]  /*21490*/  ISETP.GE.AND P2, PT, R58, R53.reuse, PT ;  /* 0x000000353a00720c */ /* 0x080fe40003f46270 */
[----:B------:R-:W-:Y:S02]  /*214a0*/  ISETP.GE.AND P1, PT, R56, R53, PT ;  /* 0x000000353800720c */ /* 0x000fe40003f26270 */
[----:B------:R-:W-:Y:S02]  /*214b0*/  LEA.HI.X.SX32 R53, R55, RZ, 0x1, P0 ;  /* 0x000000ff37357211 */ /* 0x000fe400000f0eff */
[----:B-----5:R-:W-:-:S04]  /*214c0*/  LEA R56, P0, R54, R60, 0x2 ;  /* 0x0000003c36387211 */ /* 0x020fc800078010ff */
[----:B------:R-:W-:-:S05]  /*214d0*/  LEA.HI.X R57, R54, R61, R53, 0x2, P0 ;  /* 0x0000003d36397211 */ /* 0x000fca00000f1435 */
[----:B------:R1:W-:Y:S04]  /*214e0*/  @!P2 ST.E desc[UR4][R56.64], R52 ;  /* 0x000000343800a985 */ /* 0x0003e8000c101904 */
[----:B------:R1:W-:Y:S02]  /*214f0*/  @!P1 ST.E desc[UR4][R56.64+0x20], R2 ;  /* 0x0000200238009985 */ /* 0x0003e4000c101904 */
.L_x_6110:
[----:B------:R-:W-:Y:S05]  /*21500*/  BSYNC.RECONVERGENT B0 ;  /* 0x0000000000007941 */ /* 0x000fea0003800200 */
.L_x_6109:
[----:B------:R2:W5:Y:S01]  /*21510*/  LD.E R116, desc[UR4][R116.64+0xc0] ;  /* 0x0000c00474747980 */ /* 0x000562000c101900 */
[----:B------:R-:W-:Y:S01]  /*21520*/  IMAD.IADD R145, R146, 0x1, -R145 ;  /* 0x0000000192917824 */ /* 0x000fe200078e0a91 */
[----:B------:R-:W-:Y:S01]  /*21530*/  SHF.R.U32.HI R3, RZ, 0x3, R3 ;  /* 0x00000003ff037819 */ /* 0x000fe20000011603 */
[----:B-----5:R-:W-:Y:S01]  /*21540*/  IMAD R55, R55, R0, RZ ;  /* 0x0000000037377224 */ /* 0x020fe200078e02ff */
[----:B------:R-:W-:Y:S01]  /*21550*/  LOP3.LUT R119, R119, 0x1c, RZ, 0xc0, !PT ;  /* 0x0000001c77777812 */ /* 0x000fe200078ec0ff */
[----:B------:R-:W-:Y:S01]  /*21560*/  BSSY.RECONVERGENT B0, `(.L_x_6111) ;  /* 0x0000016000007945 */ /* 0x000fe20003800200 */
[CC--:B------:R-:W-:Y:S01]  /*21570*/  ISETP.GE.AND P2, PT, R3.reuse, R145.reuse, PT ;  /* 0x000000910300720c */ /* 0x0c0fe20003f46270 */
[----:B-1----:R-:W-:Y:S01]  /*21580*/  VIADD R2, R3, 0x10 ;  /* 0x0000001003027836 */ /* 0x002fe20000000000 */
[----:B---3--:R-:W-:Y:S01]  /*21590*/  LOP3.LUT R53, R119, 0x20, RZ, 0xfc, !PT ;  /* 0x0000002077357812 */ /* 0x008fe200078efcff */
[C---:B------:R-:W-:Y:S02]  /*215a0*/  IMAD R52, R3.reuse, 0x60, R119 ;  /* 0x0000006003347824 */ /* 0x040fe400078e0277 */
[C---:B------:R-:W-:Y:S01]  /*215b0*/  VIADD R0, R3.reuse, 0x30 ;  /* 0x0000003003007836 */ /* 0x040fe20000000000 */
[----:B------:R-:W-:Y:S01]  /*215c0*/  ISETP.GE.AND P1, PT, R2, R145, PT ;  /* 0x000000910200720c */ /* 0x000fe20003f26270 */
[----:B------:R-:W-:Y:S01]  /*215d0*/  VIADD R2, R3, 0x20 ;  /* 0x0000002003027836 */ /* 0x000fe20000000000 */
[----:B------:R-:W-:-:S02]  /*215e0*/  IADD3 R57, P0, PT, R52, R55, RZ ;  /* 0x0000003734397210 */ /* 0x000fc40007f1e0ff */
[-C--:B------:R-:W-:Y:S02]  /*215f0*/  ISETP.GE.AND P6, PT, R0, R145.reuse, PT ;  /* 0x000000910000720c */ /* 0x080fe40003fc6270 */
[----:B------:R-:W-:Y:S02]  /*21600*/  ISETP.GE.AND P5, PT, R2, R145, PT ;  /* 0x000000910200720c */ /* 0x000fe40003fa6270 */
[----:B------:R-:W-:Y:S02]  /*21610*/  LOP3.LUT R3, R119, 0x40, RZ, 0xfc, !PT ;  /* 0x0000004077037812 */ /* 0x000fe400078efcff */
[----:B------:R-:W-:Y:S01]  /*21620*/  LEA.HI.X.SX32 R55, R55, RZ, 0x1, P0 ;  /* 0x000000ff37377211 */ /* 0x000fe200000f0eff */
[----:B------:R-:W-:Y:S08]  /*21630*/  @P2 BRA `(.L_x_6112) ;  /* 0x0000000000202947 */ /* 0x000ff00003800000 */
[-C--:B------:R-:W-:Y:S02]  /*21640*/  ISETP.GE.AND P4, PT, R119, R116.reuse, PT ;  /* 0x000000747700720c */ /* 0x080fe40003f86270 */
[-C--:B------:R-:W-:Y:S02]  /*21650*/  ISETP.GE.AND P3, PT, R53, R116.reuse, PT ;  /* 0x000000743500720c */ /* 0x080fe40003f66270 */
[----:B------:R-:W-:Y:S02]  /*21660*/  ISETP.GE.AND P2, PT, R3, R116, PT ;  /* 0x000000740300720c */ /* 0x000fe40003f46270 */
[----:B------:R-:W-:-:S04]  /*21670*/  LEA R58, P0, R57, R62, 0x2 ;  /* 0x0000003e393a7211 */ /* 0x000fc800078010ff */
[----:B------:R-:W-:-:S05]  /*21680*/  LEA.HI.X R59, R57, R63, R55, 0x2, P0 ;  /* 0x0000003f393b7211 */ /* 0x000fca00000f1437 */
[----:B------:R1:W-:Y:S04]  /*21690*/  @!P4 ST.E.128 desc[UR4][R58.64], R48 ;  /* 0x000000303a00c985 */ /* 0x0003e8000c101d04 */
[----:B------:R1:W-:Y:S04]  /*216a0*/  @!P3 ST.E.128 desc[UR4][R58.64+0x80], R32 ;  /* 0x000080203a00b985 */ /* 0x0003e8000c101d04 */
[----:B------:R1:W-:Y:S02]  /*216b0*/  @!P2 ST.E.128 desc[UR4][R58.64+0x100], R16 ;  /* 0x000100103a00a985 */ /* 0x0003e4000c101d04 */
.L_x_6112:
[----:B------:R-:W-:Y:S05]  /*216c0*/  BSYNC.RECONVERGENT B0 ;  /* 0x0000000000007941 */ /* 0x000fea0003800200 */
.L_x_6111:
[----:B------:R-:W-:Y:S04]  /*216d0*/  BSSY.RECONVERGENT B0, `(.L_x_6113) ;  /* 0x000000e000007945 */ /* 0x000fe80003800200 */
[----:B------:R-:W-:Y:S05]  /*216e0*/  @P1 BRA `(.L_x_6114) ;  /* 0x0000000000301947 */ /* 0x000fea0003800000 */
[-C--:B------:R-:W-:Y:S02]  /*216f0*/  ISETP.GE.AND P4, PT, R119, R116.reuse, PT ;  /* 0x000000747700720c */ /* 0x080fe40003f86270 */
        /* <DEDUP_REMOVED lines=11> */
.L_x_6114:
[----:B------:R-:W-:Y:S05]  /*217b0*/  BSYNC.RECONVERGENT B0 ;  /* 0x0000000000007941 */ /* 0x000fea0003800200 */
.L_x_6113:
[----:B------:R-:W-:Y:S04]  /*217c0*/  BSSY.RECONVERGENT B0, `(.L_x_6115) ;  /* 0x000000e000007945 */ /* 0x000fe80003800200 */
[----:B------:R-:W-:Y:S05]  /*217d0*/  @P5 BRA `(.L_x_6116) ;  /* 0x0000000000305947 */ /* 0x000fea0003800000 */
[-C--:B------:R-:W-:Y:S02]  /*217e0*/  ISETP.GE.AND P5, PT, R119, R116.reuse, PT ;  /* 0x000000747700720c */ /* 0x080fe40003fa6270 */
        /* <DEDUP_REMOVED lines=10> */
[----:B----4-:R1:W-:Y:S02]  /*21890*/  @!P1 ST.E.128 desc[UR4][R12.64+0x3100], R8 ;  /* 0x003100080c009985 */ /* 0x0103e4000c101d04 */
.L_x_6116:
[----:B------:R-:W-:Y:S05]  /*218a0*/  BSYNC.RECONVERGENT B0 ;  /* 0x0000000000007941 */ /* 0x000fea0003800200 */
.L_x_6115:
[----:B------:R-:W-:-:S04]  /*218b0*/  MOV R145, 0x0 ;  /* 0x0000000000917802 */ /* 0x000fc80000000f00 */
[----:B-1234-:R-:W-:Y:S05]  /*218c0*/  @P6 RET.REL.NODEC R144 `(_ZN5flash24flash_fwd_splitkv_kernelI23Flash_fwd_kernel_traitsILi96ELi64ELi128ELi4ELb0ELb0EN7cutlass6half_tE19Flash_kernel_traitsILi96ELi64ELi128ELi4ES3_EELb0ELb1ELb1ELb0ELb0ELb0ELb1ELb1EEEvNS_16Flash_fwd_paramsE) ;  /* 0xfffffde490cc6950 */ /* 0x01efea0003c3ffff */
        /* <DEDUP_REMOVED lines=10> */
[----:B-1----:R-:W-:Y:S05]  /*21970*/  @P0 RET.REL.NODEC R144 `(_ZN5flash24flash_fwd_splitkv_kernelI23Flash_fwd_kernel_traitsILi96ELi64ELi128ELi4ELb0ELb0EN7cutlass6half_tE19Flash_kernel_traitsILi96ELi64ELi128ELi4ES3_EELb0ELb1ELb1ELb0ELb0ELb0ELb1ELb1EEEvNS_16Flash_fwd_paramsE) ;  /* 0xfffffde490a00950 */ /* 0x002fea0003c3ffff */
[----:B------:R-:W-:Y:S01]  /*21980*/  LEA R2, P0, R57, R62, 0x2 ;  /* 0x0000003e39027211 */ /* 0x000fe200078010ff */
[----:B------:R-:W-:-:S03]  /*21990*/  IMAD.MOV.U32 R145, RZ, RZ, 0x0 ;  /* 0x00000000ff917424 */ /* 0x000fc600078e00ff */
[----:B------:R-:W-:-:S05]  /*219a0*/  LEA.HI.X R3, R57, R63, R55, 0x2, P0 ;  /* 0x0000003f39037211 */ /* 0x000fca00000f1437 */
[----:B------:R1:W-:Y:S02]  /*219b0*/  ST.E.128 desc[UR4][R2.64+0x4900], R4 ;  /* 0x0049000402007985 */ /* 0x0003e4000c101d04 */
[----:B-1----:R-:W-:Y:S05]  /*219c0*/  RET.REL.NODEC R144 `(_ZN5flash24flash_fwd_splitkv_kernelI23Flash_fwd_kernel_traitsILi96ELi64ELi128ELi4ELb0ELb0EN7cutlass6half_tE19Flash_kernel_traitsILi96ELi64ELi128ELi4ES3_EELb0ELb1ELb1ELb0ELb0ELb0ELb1ELb1EEEvNS_16Flash_fwd_paramsE) ;  /* 0xfffffde4908c7950 */ /* 0x002fea0003c3ffff */
.L_x_6108:
[----:B------:R-:W-:Y:S01]  /*219d0*/  MOV R4, 0x2 ;  /* 0x0000000200047802 */ /* 0x000fe20000000f00 */
[----:B------:R-:W-:Y:S01]  /*219e0*/  IMAD.MOV.U32 R3, RZ, RZ, 0x1f ;  /* 0x0000001fff037424 */ /* 0x000fe200078e00ff */
[----:B------:R-:W-:-:S07]  /*219f0*/  MOV R6, 0xffffffff ;  /* 0xffffffff00067802 */ /* 0x000fce0000000f00 */
[----:B-1---5:R-:W-:Y:S05]  /*21a00*/  WARPSYNC.COLLECTIVE R6, `(.L_x_6117) ;  /* 0x0000000006087348 */ /* 0x022fea0003c00000 */
[----:B------:R2:W3:Y:S02]  /*21a10*/  SHFL.BFLY P0, R12, R166, R4, R3 ;  /* 0x0c000004a60c7389 */ /* 0x0004e40000000003 */
[----:B-123-5:R-:W-:Y:S05]  /*21a20*/  ENDCOLLECTIVE ;  /* 0x000000000000791b */ /* 0x02efea0003800000 */
.L_x_6117:
[----:B------:R-:W-:Y:S02]  /*21a30*/  IMAD.MOV.U32 R9, RZ, RZ, R12 ;  /* 0x000000ffff097224 */ /* 0x000fe400078e000c */
[----:B------:R-:W-:Y:S02]  /*21a40*/  IMAD.MOV.U32 R4, RZ, RZ, 0x1 ;  /* 0x00000001ff047424 */ /* 0x000fe400078e00ff */
[----:B------:R-:W-:-:S05]  /*21a50*/  FADD.FTZ R9, R9, R166 ;  /* 0x000000a609097221 */ /* 0x000fca0000010000 */
[----:B------:R-:W-:-:S07]  /*21a60*/  MOV R166, R9 ;  /* 0x0000000900a67202 */ /* 0x000fce0000000f00 */
[----:B------:R-:W-:Y:S05]  /*21a70*/  WARPSYNC.COLLECTIVE R6, `(.L_x_6118) ;  /* 0x0000000006087348 */ /* 0x000fea0003c00000 */
[----:B------:R1:W2:Y:S02]  /*21a80*/  SHFL.BFLY P0, R12, R166, R4, R3 ;  /* 0x0c000004a60c7389 */ /* 0x0002a40000000003 */
[----:B-12---:R-:W-:Y:S05]  /*21a90*/  ENDCOLLECTIVE ;  /* 0x000000000000791b */ /* 0x006fea0003800000 */
.L_x_6118:
[----:B------:R-:W-:Y:S01]  /*21aa0*/  MOV R166, R168 ;  /* 0x000000a800a67202 */ /* 0x000fe20000000f00 */
[----:B------:R-:W-:Y:S01]  /*21ab0*/  IMAD.MOV.U32 R4, RZ, RZ, 0x2 ;  /* 0x00000002ff047424 */ /* 0x000fe200078e00ff */
[----:B------:R-:W-:-:S07]  /*21ac0*/  MOV R8, R12 ;  /* 0x0000000c00087202 */ /* 0x000fce0000000f00 */
[----:B------:R-:W-:Y:S05]  /*21ad0*/  WARPSYNC.COLLECTIVE R6, `(.L_x_6119) ;  /* 0x0000000006087348 */ /* 0x000fea0003c00000 */
[----:B------:R1:W2:Y:S02]  /*21ae0*/  SHFL.BFLY P0, R12, R166, R4, R3 ;  /* 0x0c000004a60c7389 */ /* 0x0002a40000000003 */
[----:B-12---:R-:W-:Y:S05]  /*21af0*/  ENDCOLLECTIVE ;  /* 0x000000000000791b */ /* 0x006fea0003800000 */
.L_x_6119:
[----:B------:R-:W-:Y:S01]  /*21b00*/  FADD.FTZ R11, R9, R8 ;  /* 0x00000008090b7221 */ /* 0x000fe20000010000 */
[----:B------:R-:W-:Y:S01]  /*21b10*/  FADD.FTZ R7, R12, R168 ;  /* 0x000000a80c077221 */ /* 0x000fe20000010000 */
[----:B------:R-:W-:-:S04]  /*21b20*/  MOV R4, 0x1 ;  /* 0x0000000100047802 */ /* 0x000fc80000000f00 */
[----:B------:R-:W-:-:S07]  /*21b30*/  MOV R166, R7 ;  /* 0x0000000700a67202 */ /* 0x000fce0000000f00 */
[----:B------:R-:W-:Y:S05]  /*21b40*/  WARPSYNC.COLLECTIVE R6, `(.L_x_6120) ;  /* 0x0000000006087348 */ /* 0x000fea0003c00000 */
[----:B------:R1:W2:Y:S02]  /*21b50*/  SHFL.BFLY P0, R12, R166, R4, R3 ;  /* 0x0c000004a60c7389 */ /* 0x0002a40000000003 */
[----:B-12---:R-:W-:Y:S05]  /*21b60*/  ENDCOLLECTIVE ;  /* 0x000000000000791b */ /* 0x006fea0003800000 */
.L_x_6120:
[----:B------:R-:W-:Y:S05]  /*21b70*/  BRA `(.L_x_6121) ;  /* 0xfffffff000147947 */ /* 0x000fea000383ffff */
.L_x_6122:
        /* <DEDUP_REMOVED lines=16> */
.L_x_11674:


//--------------------- .text._ZN5flash24flash_fwd_splitkv_kernelI23Flash_fwd_kernel_traitsILi96ELi64ELi128ELi4ELb0ELb0EN7cutlass6half_tE19Flash_kernel_traitsILi96ELi64ELi128ELi4ES3_EELb0ELb1ELb1ELb0ELb0ELb1ELb1ELb1EEEvNS_16Flash_fwd_paramsE --------------------------
	.section	.text._ZN5flash24flash_fwd_splitkv_kernelI23Flash_fwd_kernel_traitsILi96ELi64ELi128ELi4ELb0ELb0EN7cutlass6half_tE19Flash_kernel_traitsILi96ELi64ELi128ELi4ES3_EELb0ELb1ELb1ELb0ELb0ELb1ELb1ELb1EEEvNS_16Flash_fwd_paramsE,"ax",@progbits
	.align	128
        .global         _ZN5flash24flash_fwd_splitkv_kernelI23Flash_fwd_kernel_traitsILi96ELi64ELi128ELi4ELb0ELb0EN7cutlass6half_tE19Flash_kernel_traitsILi96ELi64ELi128ELi4ES3_EELb0ELb1ELb1ELb0ELb0ELb1ELb1ELb1EEEvNS_16Flash_fwd_paramsE
        .type           _ZN5flash24flash_fwd_splitkv_kernelI23Flash_fwd_kernel_traitsILi96ELi64ELi128ELi4ELb0ELb0EN7cutlass6half_tE19Flash_kernel_traitsILi96ELi64ELi128ELi4ES3_EELb0ELb1ELb1ELb0ELb0ELb1ELb1ELb1EEEvNS_16Flash_fwd_paramsE,@function
        .size           _ZN5flash24flash_fwd_splitkv_kernelI23Flash_fwd_kernel_traitsILi96ELi64ELi128ELi4ELb0ELb0EN7cutlass6half_tE19Flash_kernel_traitsILi96ELi64ELi128ELi4ES3_EELb0ELb1ELb1ELb0ELb0ELb1ELb1ELb1EEEvNS_16Flash_fwd_paramsE,(.L_x_11675 - _ZN5flash24flash_fwd_splitkv_kernelI23Flash_fwd_kernel_traitsILi96ELi64ELi128ELi4ELb0ELb0EN7cutlass6half_tE19Flash_kernel_traitsILi96ELi64ELi128ELi4ES3_EELb0ELb1ELb1ELb0ELb0ELb1ELb1ELb1EEEvNS_16Flash_fwd_paramsE)
        .other          _ZN5flash24flash_fwd_splitkv_kernelI23Flash_fwd_kernel_traitsILi96ELi64ELi128ELi4ELb0ELb0EN7cutlass6half_tE19Flash_kernel_traitsILi96ELi64ELi128ELi4ES3_EELb0ELb1ELb1ELb0ELb0ELb1ELb1ELb1EEEvNS_16Flash_fwd_paramsE,@"STO_CUDA_ENTRY STV_DEFAULT"
_ZN5flash24flash_fwd_splitkv_kernelI23Flash_fwd_kernel_traitsILi96ELi64ELi128ELi4ELb0ELb0EN7cutlass6half_tE19Flash_kernel_traitsILi96ELi64ELi128ELi4ES3_EELb0ELb1ELb1ELb0ELb0ELb1ELb1ELb1EEEvNS_16Flash_fwd_paramsE:
.text._ZN5flash24flash_fwd_splitkv_kernelI23Flash_fwd_kernel_traitsILi96ELi64ELi128ELi4ELb0ELb0EN7cutlass6half_tE19Flash_kernel_traitsILi96ELi64ELi128ELi4ES3_EELb0ELb1ELb1ELb0ELb0ELb1ELb1ELb1EEEvNS_16Flash_fwd_paramsE:
        /* <DEDUP_REMOVED lines=29> */
[----:B------:R-:W-:Y:S05]  /*01d0*/  CALL.REL.NOINC `($_ZN5flash24flash_fwd_splitkv_kernelI23Flash_fwd_kernel_traitsILi96ELi64ELi128ELi4ELb0ELb0EN7cutlass6half_tE19Flash_kernel_traitsILi96ELi64ELi128ELi4ES3_EELb0ELb1ELb1ELb0ELb0ELb1ELb1ELb1EEEvNS_16Flash_fwd_paramsE$_ZN5flash30compute_attn_1rowblock_splitkvI23Flash_fwd_kernel_traitsILi96ELi64ELi128ELi4ELb0ELb0EN7cutlass6half_tE19Flash_kernel_traitsILi96ELi64ELi128ELi4ES3_EELb0ELb1ELb1ELb0ELb0ELb1ELb1ELb1ENS_16Flash_fwd_paramsEEEvRKT8_iiiii) ;  /* 0x0000000000087944 */ /* 0x000fea0003c00000 */
[----:B------:R-:W-:Y:S05]  /*01e0*/  BSYNC.RECONVERGENT B4 ;  /* 0x0000000000047941 */ /* 0x000fea0003800200 */
.L_x_6123:
[----:B------:R-:W-:Y:S05]  /*01f0*/  EXIT ;  /* 0x000000000000794d */ /* 0x000fea0003800000 */
        .type           $_ZN5flash24flash_fwd_splitkv_kernelI23Flash_fwd_kernel_traitsILi96ELi64ELi128ELi4ELb0ELb0EN7cutlass6half_tE19Flash_kernel_traitsILi96ELi64ELi128ELi4ES3_EELb0ELb1ELb1ELb0ELb0ELb1ELb1ELb1EEEvNS_16Flash_fwd_paramsE$_ZN5flash30compute_attn_1rowblock_splitkvI23Flash_fwd_kernel_traitsILi96ELi64ELi128ELi4ELb0ELb0EN7cutlass6half_tE19Flash_kernel_traitsILi96ELi64ELi128ELi4ES3_EELb0ELb1ELb1ELb0ELb0ELb1ELb1ELb1ENS_16Flash_fwd_paramsEEEvRKT8_iiiii,@function
        .size           $_ZN5flash24flash_fwd_splitkv_kernelI23Flash_fwd_kernel_traitsILi96ELi64ELi128ELi4ELb0ELb0EN7cutlass6half_tE19Flash_kernel_traitsILi96ELi64ELi128ELi4ES3_EELb0ELb1ELb1ELb0ELb0ELb1ELb1ELb1EEEvNS_16Flash_fwd_paramsE$_ZN5flash30compute_attn_1rowblock_splitkvI23Flash_fwd_kernel_traitsILi96ELi64ELi128ELi4ELb0ELb0EN7cutlass6half_tE19Flash_kernel_traitsILi96ELi64ELi128ELi4ES3_EELb0ELb1ELb1ELb0ELb0ELb1ELb1ELb1ENS_16Flash_fwd_paramsEEEvRKT8_iiiii,(.L_x_11675 - $_ZN5flash24flash_fwd_splitkv_kernelI23Flash_fwd_kernel_traitsILi96ELi64ELi128ELi4ELb0ELb0EN7cutlass6half_tE19Flash_kernel_traitsILi96ELi64ELi128ELi4ES3_EELb0ELb1ELb1ELb0ELb0ELb1ELb1ELb1EEEvNS_16Flash_fwd_paramsE$_ZN5flash30compute_attn_1rowblock_splitkvI23Flash_fwd_kernel_traitsILi96ELi64ELi128ELi4ELb0ELb0EN7cutlass6half_tE19Flash_kernel_traitsILi96ELi64ELi128ELi4ES3_EELb0ELb1ELb1ELb0ELb0ELb1ELb1ELb1ENS_16Flash_fwd_paramsEEEvRKT8_iiiii)
$_ZN5flash24flash_fwd_splitkv_kernelI23Flash_fwd_kernel_traitsILi96ELi64ELi128ELi4ELb0ELb0EN7cutlass6half_tE19Flash_kernel_traitsILi96ELi64ELi128ELi4ES3_EELb0ELb1ELb1ELb0ELb0ELb1ELb1ELb1EEEvNS_16Flash_fwd_paramsE$_ZN5flash30compute_attn_1rowblock_splitkvI23Flash_fwd_kernel_traitsILi96ELi64ELi128ELi4ELb0ELb0EN7cutlass6half_tE19Flash_kernel_traitsILi96ELi64ELi128ELi4ES3_EELb0ELb1ELb1ELb0ELb0ELb1ELb1ELb1ENS_16Flash_fwd_paramsEEEvRKT8_iiiii:
        /* <DEDUP_REMOVED lines=39> */
.L_x_6125:
[----:B------:R-:W-:Y:S05]  /*0470*/  BSYNC.RECONVERGENT B0 ;  /* 0x0000000000007941 */ /* 0x000fea0003800200 */
.L_x_6124:
[----:B------:R-:W-:Y:S04]  /*0480*/  BSSY.RECONVERGENT B0, `(.L_x_6126) ;  /* 0x0000007000007945 */ /* 0x000fe80003800200 */
[----:B------:R-:W-:Y:S05]  /*0490*/  @!P3 BRA `(.L_x_6127) ;  /* 0x000000000014b947 */ /* 0x000fea0003800000 */
[----:B-----5:R-:W2:Y:S02]  /*04a0*/  LD.E.U8 R4, desc[UR4][R116.64+0x1b2] ;  /* 0x0001b20474047980 */ /* 0x020ea4000c101100 */
[----:B--2---:R-:W-:-:S13]  /*04b0*/  ISETP.NE.AND P1, PT, R4, RZ, PT ;  /* 0x000000ff0400720c */ /* 0x004fda0003f25270 */
[----:B------:R-:W2:Y:S02]  /*04c0*/  @P1 LD.E R5, desc[UR4][R8.64+0x4] ;  /* 0x0000040408051980 */ /* 0x000ea4000c101900 */
[----:B--2---:R-:W-:-:S06]  /*04d0*/  @P1 IADD3 R4, PT, PT, R5, -R12, RZ ;  /* 0x8000000c05041210 */ /* 0x004fcc0007ffe0ff */
[----:B------:R2:W5:Y:S02]  /*04e0*/  @!P1 LD.E R4, desc[UR4][R8.64] ;  /* 0x0000000408049980 */ /* 0x000564000c101900 */
.L_x_6127:
[----:B------:R-:W-:Y:S05]  /*04f0*/  BSYNC.RECONVERGENT B0 ;  /* 0x0000000000007941 */ /* 0x000fea0003800200 */
.L_x_6126:
        /* <DEDUP_REMOVED lines=9> */
.L_x_6129:
[----:B------:R-:W3:Y:S01]  /*0590*/  LD.E.64 R4, desc[UR4][R116.64+0x108] ;  /* 0x0001080474047980 */ /* 0x000ee2000c101b00 */
[----:B------:R-:W-:Y:S01]  /*05a0*/  BSSY.RECONVERGENT B0, `(.L_x_6131) ;  /* 0x0000006000007945 */ /* 0x000fe20003800200 */
[----:B---3--:R-:W-:Y:S01]  /*05b0*/  ISETP.NE.U32.AND P0, PT, R4, RZ, PT ;  /* 0x000000ff0400720c */ /* 0x008fe20003f05070 */
[----:B------:R-:W-:-:S03]  /*05c0*/  IMAD.MOV.U32 R4, RZ, RZ, RZ ;  /* 0x000000ffff047224 */ /* 0x000fc600078e00ff */
[----:B------:R-:W-:-:S13]  /*05d0*/  ISETP.NE.AND.EX P0, PT, R5, RZ, PT, P0 ;  /* 0x000000ff0500720c */ /* 0x000fda0003f05300 */
[----:B------:R-:W-:Y:S05]  /*05e0*/  @!P0 BRA `(.L_x_6132) ;  /* 0x0000000000048947 */ /* 0x000fea0003800000 */
[----:B------:R3:W5:Y:S02]  /*05f0*/  LD.E R4, desc[UR4][R116.64+0xbc] ;  /* 0x0000bc0474047980 */ /* 0x000764000c101900 */
.L_x_6132:
[----:B------:R-:W-:Y:S05]  /*0600*/  BSYNC.RECONVERGENT B0 ;  /* 0x0000000000007941 */ /* 0x000fea0003800200 */
.L_x_6131:
[----:B-----5:R-:W-:Y:S02]  /*0610*/  IADD3 R109, PT, PT, R73, R4, RZ ;  /* 0x00000004496d7210 */ /* 0x020fe40007ffe0ff */
.L_x_6130:
[----:B------:R-:W-:Y:S05]  /*0620*/  BSYNC.RECONVERGENT B1 ;  /* 0x0000000000017941 */ /* 0x000fea0003800200 */
.L_x_6128:
[----:B------:R-:W-:Y:S01]  /*0630*/  IMAD.SHL.U32 R107, R143, 0x40, RZ ;  /* 0x000000408f6b7824 */ /* 0x000fe200078e00ff */
[----:B------:R-:W-:Y:S01]  /*0640*/  MOV R4, R142 ;  /* 0x0000008e00047202 */ /* 0x000fe20000000f00 */
[----:B------:R-:W-:-:S03]  /*0650*/  IMAD.MOV.U32 R5, RZ, RZ, 0x0 ;  /* 0x00000000ff057424 */ /* 0x000fc600078e00ff */
[----:B------:R-:W-:-:S13]  /*0660*/  ISETP.GT.AND P0, PT, R144, R107, PT ;  /* 0x0000006b9000720c */ /* 0x000fda0003f04270 */
[----:B-123--:R-:W-:Y:S05]  /*0670*/  @!P0 RET.REL.NODEC R4 `(_ZN5flash24flash_fwd_splitkv_kernelI23Flash_fwd_kernel_traitsILi96ELi64ELi128ELi4ELb0ELb0EN7cutlass6half_tE19Flash_kernel_traitsILi96ELi64ELi128ELi4ES3_EELb0ELb1ELb1ELb0ELb0ELb1ELb1ELb1EEEvNS_16Flash_fwd_paramsE) ;  /* 0xfffffff804608950 */ /* 0x00efea0003c3ffff */
        /* <DEDUP_REMOVED lines=88> */
.L_x_6135:
[----:B------:R-:W-:Y:S05]  /*0c00*/  BSYNC.RECONVERGENT B0 ;  /* 0x0000000000007941 */ /* 0x000fea0003800200 */
.L_x_6134:
        /* <DEDUP_REMOVED lines=16> */
.L_x_6137:
[----:B------:R-:W-:Y:S05]  /*0d10*/  BSYNC.RECONVERGENT B0 ;  /* 0x0000000000007941 */ /* 0x000fea0003800200 */
.L_x_6136:
        /* <DEDUP_REMOVED lines=15> */
.L_x_6139:
[----:B------:R-:W-:Y:S05]  /*0e10*/  BSYNC.RECONVERGENT B0 ;  /* 0x0000000000007941 */ /* 0x000fea0003800200 */
.L_x_6138:
        /* <DEDUP_REMOVED lines=15> */
.L_x_6141:
[----:B------:R-:W-:Y:S05]  /*0f10*/  BSYNC.RECONVERGENT B0 ;  /* 0x0000000000007941 */ /* 0x000fea0003800200 */
.L_x_6140:
        /* <DEDUP_REMOVED lines=13> */
[----:B-12---:R-:W-:Y:S05]  /*0ff0*/  @P6 RET.REL.NODEC R142 `(_ZN5flash24flash_fwd_splitkv_kernelI23Flash_fwd_kernel_traitsILi96ELi64ELi128ELi4ELb0ELb0EN7cutlass6half_tE19Flash_kernel_traitsILi96ELi64ELi128ELi4ES3_EELb0ELb1ELb1ELb0ELb0ELb1ELb1ELb1EEEvNS_16Flash_fwd_paramsE) ;  /* 0xfffffff08e006950 */ /* 0x006fea0003c3ffff */
[----:B------:R-:W-:Y:S02]  /*1000*/  MOV R5, 0xff800000 ;  /* 0xff80000000057802 */ /* 0x000fe40000000f00 */
[----:B------:R-:W-:-:S03]  /*1010*/  MOV R143, 0x0 ;  /* 0x00000000008f7802 */ /* 0x000fc60000000f00 */
[----:B------:R1:W-:Y:S02]  /*1020*/  ST.E desc[UR4][R2.64+0xc0], R5 ;  /* 0x0000c00502007985 */ /* 0x0003e4000c101904 */
[----:B-1----:R-:W-:Y:S05]  /*1030*/  RET.REL.NODEC R142 `(_ZN5flash24flash_fwd_splitkv_kernelI23Flash_fwd_kernel_traitsILi96ELi64ELi128ELi4ELb0ELb0EN7cutlass6half_tE19Flash_kernel_traitsILi96ELi64ELi128ELi4ES3_EELb0ELb1ELb1ELb0ELb0ELb1ELb1ELb1EEEvNS_16Flash_fwd_paramsE) ;  /* 0xffffffec8ef07950 */ /* 0x002fea0003c3ffff */
.L_x_6133:
        /* <DEDUP_REMOVED lines=101> */
.L_x_6143:
        /* <DEDUP_REMOVED lines=78> */
.L_x_6144:
[----:B------:R-:W-:Y:S05]  /*1b70*/  BSYNC.RECONVERGENT B0 ;  /* 0x0000000000007941 */ /* 0x000fea0003800200 */
.L_x_6142:
        /* <DEDUP_REMOVED lines=217> */
.L_x_6214:
        /* <DEDUP_REMOVED lines=18> */
.L_x_6147:
[----:B------:R-:W-:Y:S05]  /*2a30*/  BSYNC.RECONVERGENT B0 ;  /* 0x0000000000007941 */ /* 0x000fea0003800200 */
.L_x_6146:
        /* <DEDUP_REMOVED lines=15> */
.L_x_6149:
[----:B------:R-:W-:Y:S05]  /*2b30*/  BSYNC.RECONVERGENT B0 ;  /* 0x0000000000007941 */ /* 0x000fea0003800200 */
.L_x_6148:
        /* <DEDUP_REMOVED lines=18> */
.L_x_6151:
[----:B------:R-:W-:Y:S05]  /*2c60*/  BSYNC.RECONVERGENT B0 ;  /* 0x0000000000007941 */ /* 0x000fea0003800200 */
.L_x_6150:
        /* <DEDUP_REMOVED lines=17> */
.L_x_6153:
[----:B------:R-:W-:Y:S05]  /*2d80*/  BSYNC.RECONVERGENT B0 ;  /* 0x0000000000007941 */ /* 0x000fea0003800200 */
.L_x_6152:
        /* <DEDUP_REMOVED lines=27> */
.L_x_6157:
[----:B------:R-:W-:Y:S05]  /*2f40*/  BSYNC.RECONVERGENT B0 ;  /* 0x0000000000007941 */ /* 0x000fea0003800200 */
.L_x_6156:
        /* <DEDUP_REMOVED lines=15> */
.L_x_6159:
[----:B------:R-:W-:Y:S05]  /*3040*/  BSYNC.RECONVERGENT B0 ;  /* 0x0000000000007941 */ /* 0x000fea0003800200 */
.L_x_6158:
        /* <DEDUP_REMOVED lines=15> */
.L_x_6161:
[----:B------:R-:W-:Y:S05]  /*3140*/  BSYNC.RECONVERGENT B0 ;  /* 0x0000000000007941 */ /* 0x000fea0003800200 */
.L_x_6160:
        /* <DEDUP_REMOVED lines=19> */
.L_x_6155:
        /* <DEDUP_REMOVED lines=62> */
.L_x_6167:
[----:B------:R-:W-:Y:S05]  /*3660*/  BSYNC.RECONVERGENT B0 ;  /* 0x0000000000007941 */ /* 0x000fea0003800200 */
.L_x_6166:
        /* <DEDUP_REMOVED lines=52> */
.L_x_6169:
[----:B------:R-:W-:Y:S05]  /*39b0*/  BSYNC.RECONVERGENT B0 ;  /* 0x0000000000007941 */ /* 0x000fea0003800200 */
.L_x_6168:
        /* <DEDUP_REMOVED lines=51> */
.L_x_6165:
[----:B------:R-:W-:Y:S05]  /*3cf0*/  BSYNC.RECONVERGENT B1 ;  /* 0x0000000000017941 */ /* 0x000fea0003800200 */
.L_x_6164:
        /* <DEDUP_REMOVED lines=67> */
.L_x_6173:
[----:B------:R-:W-:Y:S05]  /*4130*/  BSYNC.RECONVERGENT B0 ;  /* 0x0000000000007941 */ /* 0x000fea0003800200 */
.L_x_6172:
        /* <DEDUP_REMOVED lines=52> */
.L_x_6175:
[----:B------:R-:W-:Y:S05]  /*4480*/  BSYNC.RECONVERGENT B0 ;  /* 0x0000000000007941 */ /* 0x000fea0003800200 */
.L_x_6174:
        /* <DEDUP_REMOVED lines=51> */
.L_x_6171:
[----:B------:R-:W-:Y:S05]  /*47c0*/  BSYNC.RECONVERGENT B1 ;  /* 0x0000000000017941 */ /* 0x000fea0003800200 */
.L_x_6170:
        /* <DEDUP_REMOVED lines=65> */
.L_x_6179:
[----:B------:R-:W-:Y:S05]  /*4be0*/  BSYNC.RECONVERGENT B0 ;  /* 0x0000000000007941 */ /* 0x000fea0003800200 */
.L_x_6178:
        /* <DEDUP_REMOVED lines=52> */
.L_x_6181:
[----:B------:R-:W-:Y:S05]  /*4f30*/  BSYNC.RECONVERGENT B0 ;  /* 0x0000000000007941 */ /* 0x000fea0003800200 */
.L_x_6180:
        /* <DEDUP_REMOVED lines=51> */
.L_x_6177:
[----:B------:R-:W-:Y:S05]  /*5270*/  BSYNC.RECONVERGENT B1 ;  /* 0x0000000000017941 */ /* 0x000fea0003800200 */
.L_x_6176:
        /* <DEDUP_REMOVED lines=68> */
.L_x_6185:
[----:B------:R-:W-:Y:S05]  /*56c0*/  BSYNC.RECONVERGENT B0 ;  /* 0x0000000000007941 */ /* 0x000fea0003800200 */
.L_x_6184:
        /* <DEDUP_REMOVED lines=52> */
.L_x_6187:
[----:B------:R-:W-:Y:S05]  /*5a10*/  BSYNC.RECONVERGENT B0 ;  /* 0x0000000000007941 */ /* 0x000fea0003800200 */
.L_x_6186:
        /* <DEDUP_REMOVED lines=51> */
.L_x_6183:
[----:B------:R-:W-:Y:S05]  /*5d50*/  BSYNC.RECONVERGENT B1 ;  /* 0x0000000000017941 */ /* 0x000fea0003800200 */
.L_x_6182:
[----:B------:R-:W2:Y:S02]  /*5d60*/  LD.E R3, desc[UR4][R116.64+0xd0] ;  /* 0x0000d00474037980 */ /* 0x000ea4000c101900 */
[----:B--2---:R-:W-:Y:S05]  /*5d70*/  IMAD.U32 R3, R3, -0x40, RZ ;  /* 0xffffffc003037824 */ /* 0x004fea00078e00ff */
[C---:B------:R-:W-:Y:S02]  /*5d80*/  LEA R16, P1, R3.reuse, R16, 0x1 ;  /* 0x0000001003107211 */ /* 0x040fe400078208ff */
[C---:B------:R-:W-:Y:S02]  /*5d90*/  LEA R52, P0, R3.reuse, R52, 0x1 ;  /* 0x0000003403347211 */ /* 0x040fe400078008ff */
[C---:B------:R-:W-:Y:S02]  /*5da0*/  LEA.HI.X.SX32 R17, R3.reuse, R17, 0x1, P1 ;  /* 0x0000001103117211 */ /* 0x040fe400008f0eff */
[----:B------:R-:W-:Y:S01]  /*5db0*/  LEA.HI.X.SX32 R53, R3, R53, 0x1, P0 ;  /* 0x0000003503357211 */ /* 0x000fe200000f0eff */
[----:B------:R-:W-:Y:S05]  /*5dc0*/  BRA `(.L_x_6162) ;  /* 0x0000004400fc7947 */ /* 0x000fea0003800000 */
.L_x_6163:
        /* <DEDUP_REMOVED lines=99> */
.L_x_6191:
[----:B------:R-:W-:Y:S05]  /*6400*/  BSYNC.RECONVERGENT B0 ;  /* 0x0000000000007941 */ /* 0x000fea0003800200 */
.L_x_6190:
        /* <DEDUP_REMOVED lines=93> */
.L_x_6193:
[----:B------:R-:W-:Y:S05]  /*69e0*/  BSYNC.RECONVERGENT B0 ;  /* 0x0000000000007941 */ /* 0x000fea0003800200 */
.L_x_6192:
        /* <DEDUP_REMOVED lines=92> */
.L_x_6189:
[----:B------:R-:W-:Y:S05]  /*6fb0*/  BSYNC.RECONVERGENT B1 ;  /* 0x0000000000017941 */ /* 0x000fea0003800200 */
.L_x_6188:
        /* <DEDUP_REMOVED lines=98> */
.L_x_6197:
[----:B------:R-:W-:Y:S05]  /*75e0*/  BSYNC.RECONVERGENT B0 ;  /* 0x0000000000007941 */ /* 0x000fea0003800200 */
.L_x_6196:
        /* <DEDUP_REMOVED lines=93> */
.L_x_6199:
[----:B------:R-:W-:Y:S05]  /*7bc0*/  BSYNC.RECONVERGENT B0 ;  /* 0x0000000000007941 */ /* 0x000fea0003800200 */
.L_x_6198:
        /* <DEDUP_REMOVED lines=92> */
.L_x_6195:
[----:B------:R-:W-:Y:S05]  /*8190*/  BSYNC.RECONVERGENT B1 ;  /* 0x0000000000017941 */ /* 0x000fea0003800200 */
.L_x_6194:
        /* <DEDUP_REMOVED lines=98> */
.L_x_6203:
[----:B------:R-:W-:Y:S05]  /*87c0*/  BSYNC.RECONVERGENT B0 ;  /* 0x0000000000007941 */ /* 0x000fea0003800200 */
.L_x_6202:
        /* <DEDUP_REMOVED lines=93> */
.L_x_6205:
[----:B------:R-:W-:Y:S05]  /*8da0*/  BSYNC.RECONVERGENT B0 ;  /* 0x0000000000007941 */ /* 0x000fea0003800200 */
.L_x_6204:
        /* <DEDUP_REMOVED lines=92> */
.L_x_6201:
[----:B------:R-:W-:Y:S05]  /*9370*/  BSYNC.RECONVERGENT B1 ;  /* 0x0000000000017941 */ /* 0x000fea0003800200 */
.L_x_6200:
        /* <DEDUP_REMOVED lines=101> */
.L_x_6209:
[----:B------:R-:W-:Y:S05]  /*99d0*/  BSYNC.RECONVERGENT B0 ;  /* 0x0000000000007941 */ /* 0x000fea0003800200 */
.L_x_6208:
        /* <DEDUP_REMOVED lines=92> */
.L_x_6211:
[----:B------:R-:W-:Y:S05]  /*9fa0*/  BSYNC.RECONVERGENT B0 ;  /* 0x0000000000007941 */ /* 0x000fea0003800200 */
.L_x_6210:
        /* <DEDUP_REMOVED lines=90> */
.L_x_6207:
[----:B------:R-:W-:Y:S05]  /*a550*/  BSYNC.RECONVERGENT B1 ;  /* 0x0000000000017941 */ /* 0x000fea0003800200 */
.L_x_6206:
[----:B------:R-:W3:Y:S02]  /*a560*/  LD.E R3, desc[UR4][R116.64+0xd0] ;  /* 0x0000d00474037980 */ /* 0x000ee4000c101900 */
[----:B---3--:R-:W-:Y:S05]  /*a570*/  IMAD.U32 R3, R3, -0x40, RZ ;  /* 0xffffffc003037824 */ /* 0x008fea00078e00ff */
[C---:B------:R-:W-:Y:S02]  /*a580*/  LEA R78, P1, R3.reuse, R78, 0x1 ;  /* 0x0000004e034e7211 */ /* 0x040fe400078208ff */
[C---:B------:R-:W-:Y:S02]  /*a590*/  LEA R76, P0, R3.reuse, R76, 0x1 ;  /* 0x0000004c034c7211 */ /* 0x040fe400078008ff */
[C---:B------:R-:W-:Y:S02]  /*a5a0*/  LEA.HI.X.SX32 R79, R3.reuse, R79, 0x1, P1 ;  /* 0x0000004f034f7211 */ /* 0x040fe400008f0eff */
[----:B------:R-:W-:Y:S09]  /*a5b0*/  LEA.HI.X.SX32 R77, R3, R77, 0x1, P0 ;  /* 0x0000004d034d7211 */ /* 0x000ff200000f0eff */
.L_x_6162:
[----:B------:R-:W-:Y:S05]  /*a5c0*/  BSYNC.RECONVERGENT B2 ;  /* 0x0000000000027941 */ /* 0x000fea0003800200 */
.L_x_6154:
        /* <DEDUP_REMOVED lines=101> */
.L_x_6213:
[----:B------:R-:W-:Y:S05]  /*ac20*/  BSYNC.RECONVERGENT B0 ;  /* 0x0000000000007941 */ /* 0x000fea0003800200 */
.L_x_6212:
[----:B------:R-:W-:Y:S05]  /*ac30*/  @P2 BRA `(.L_x_6214) ;  /* 0xffffff7c00342947 */ /* 0x000fea000383ffff */
.L_x_6145:
        /* <DEDUP_REMOVED lines=29> */
.L_x_6219:
[----:B------:R2:W-:Y:S02]  /*ae10*/  STS.128 [R63+0x2000], RZ ;  /* 0x002000ff3f007388 */ /* 0x0005e40000000c00 */
.L_x_6218:
[----:B------:R-:W-:Y:S05]  /*ae20*/  BSYNC.RECONVERGENT B0 ;  /* 0x0000000000007941 */ /* 0x000fea0003800200 */
.L_x_6217:
        /* <DEDUP_REMOVED lines=24> */
.L_x_6221:
[----:B------:R1:W-:Y:S01]  /*afb0*/  STS.128 [R63+0x2800], RZ ;  /* 0x002800ff3f007388 */ /* 0x0003e20000000c00 */
[----:B------:R-:W-:Y:S05]  /*afc0*/  BRA `(.L_x_6220) ;  /* 0x0000003800507947 */ /* 0x000fea0003800000 */
.L_x_6216:
        /* <DEDUP_REMOVED lines=84> */
.L_x_6228:
[----:B------:R-:W-:Y:S05]  /*b510*/  BSYNC.RECONVERGENT B0 ;  /* 0x0000000000007941 */ /* 0x000fea0003800200 */
.L_x_6227:
[----:B-----5:R-:W-:Y:S01]  /*b520*/  IMAD.MOV.U32 R6, RZ, RZ, R18 ;  /* 0x000000ffff067224 */ /* 0x020fe200078e0012 */
[----:B------:R-:W-:Y:S01]  /*b530*/  MOV R4, R16 ;  /* 0x0000001000047202 */ /* 0x000fe20000000f00 */
[----:B------:R-:W-:Y:S01]  /*b540*/  IMAD.MOV.U32 R7, RZ, RZ, R19 ;  /* 0x000000ffff077224 */ /* 0x000fe200078e0013 */
[----:B------:R-:W-:Y:S02]  /*b550*/  MOV R5, R17 ;  /* 0x0000001100057202 */ /* 0x000fe40000000f00 */
.L_x_6226:
[----:B------:R-:W-:Y:S05]  /*b560*/  BSYNC.RECONVERGENT B1 ;  /* 0x0000000000017941 */ /* 0x000fea0003800200 */
.L_x_6225:
        /* <DEDUP_REMOVED lines=49> */
.L_x_6232:
[----:B------:R-:W-:Y:S05]  /*b880*/  BSYNC.RECONVERGENT B0 ;  /* 0x0000000000007941 */ /* 0x000fea0003800200 */
.L_x_6231:
[----:B-----5:R1:W-:Y:S02]  /*b890*/  STS.128 [R63+0x1000], R16 ;  /* 0x001000103f007388 */ /* 0x0203e40000000c00 */
.L_x_6230:
[----:B------:R-:W-:Y:S05]  /*b8a0*/  BSYNC.RECONVERGENT B1 ;  /* 0x0000000000017941 */ /* 0x000fea0003800200 */
.L_x_6229:
        /* <DEDUP_REMOVED lines=47> */
.L_x_6234:
[----:B------:R-:W-:Y:S05]  /*bba0*/  BSYNC.RECONVERGENT B0 ;  /* 0x0000000000007941 */ /* 0x000fea0003800200 */
.L_x_6233:
[----:B-----5:R1:W-:Y:S02]  /*bbb0*/  STS.128 [R63+0x2000], R16 ;  /* 0x002000103f007388 */ /* 0x0203e40000000c00 */
.L_x_6224:
[----:B------:R-:W-:Y:S05]  /*bbc0*/  BSYNC.RECONVERGENT B2 ;  /* 0x0000000000027941 */ /* 0x000fea0003800200 */
.L_x_6223:
        /* <DEDUP_REMOVED lines=61> */
.L_x_6238:
[----:B------:R-:W-:Y:S05]  /*bfa0*/  BSYNC.RECONVERGENT B0 ;  /* 0x0000000000007941 */ /* 0x000fea0003800200 */
.L_x_6237:
[----:B-----5:R1:W-:Y:S02]  /*bfb0*/  STS.128 [R63+0x800], R16 ;  /* 0x000800103f007388 */ /* 0x0203e40000000c00 */
.L_x_6236:
[----:B------:R-:W-:Y:S05]  /*bfc0*/  BSYNC.RECONVERGENT B1 ;  /* 0x0000000000017941 */ /* 0x000fea0003800200 */
.L_x_6235:
        /* <DEDUP_REMOVED lines=56> */
.L_x_6242:
[----:B------:R-:W-:Y:S05]  /*c350*/  BSYNC.RECONVERGENT B0 ;  /* 0x0000000000007941 */ /* 0x000fea0003800200 */
.L_x_6241:
[----:B-----5:R1:W-:Y:S02]  /*c360*/  STS.128 [R63+0x1800], R16 ;  /* 0x001800103f007388 */ /* 0x0203e40000000c00 */
.L_x_6240:
[----:B------:R-:W-:Y:S05]  /*c370*/  BSYNC.RECONVERGENT B1 ;  /* 0x0000000000017941 */ /* 0x000fea0003800200 */
.L_x_6239:
        /* <DEDUP_REMOVED lines=53> */
.L_x_6244:
[----:B------:R-:W-:Y:S05]  /*c6d0*/  BSYNC.RECONVERGENT B0 ;  /* 0x0000000000007941 */ /* 0x000fea0003800200 */
.L_x_6243:
[----:B-----5:R1:W-:Y:S01]  /*c6e0*/  STS.128 [R63+0x2800], R16 ;  /* 0x002800103f007388 */ /* 0x0203e20000000c00 */
[----:B------:R-:W-:Y:S05]  /*c6f0*/  BRA `(.L_x_6220) ;  /* 0x0000002000847947 */ /* 0x000fea0003800000 */
.L_x_6222:
        /* <DEDUP_REMOVED lines=94> */
.L_x_6250:
[----:B------:R-:W-:Y:S05]  /*cce0*/  BSYNC.RECONVERGENT B0 ;  /* 0x0000000000007941 */ /* 0x000fea0003800200 */
.L_x_6249:
[----:B-----5:R-:W-:Y:S01]  /*ccf0*/  IMAD.MOV.U32 R6, RZ, RZ, R26 ;  /* 0x000000ffff067224 */ /* 0x020fe200078e001a */
[----:B------:R-:W-:Y:S01]  /*cd00*/  MOV R4, R24 ;  /* 0x0000001800047202 */ /* 0x000fe20000000f00 */
[----:B------:R-:W-:Y:S01]  /*cd10*/  IMAD.MOV.U32 R7, RZ, RZ, R27 ;  /* 0x000000ffff077224 */ /* 0x000fe200078e001b */
[----:B------:R-:W-:Y:S02]  /*cd20*/  MOV R5, R25 ;  /* 0x0000001900057202 */ /* 0x000fe40000000f00 */
.L_x_6248:
[----:B------:R-:W-:Y:S05]  /*cd30*/  BSYNC.RECONVERGENT B1 ;  /* 0x0000000000017941 */ /* 0x000fea0003800200 */
.L_x_6247:
        /* <DEDUP_REMOVED lines=86> */
.L_x_6254:
[----:B------:R-:W-:Y:S05]  /*d2a0*/  BSYNC.RECONVERGENT B0 ;  /* 0x0000000000007941 */ /* 0x000fea0003800200 */
.L_x_6253:
[----:B-----5:R1:W-:Y:S02]  /*d2b0*/  STS.128 [R63+0x1000], R24 ;  /* 0x001000183f007388 */ /* 0x0203e40000000c00 */
.L_x_6252:
[----:B------:R-:W-:Y:S05]  /*d2c0*/  BSYNC.RECONVERGENT B1 ;  /* 0x0000000000017941 */ /* 0x000fea0003800200 */
.L_x_6251:
        /* <DEDUP_REMOVED lines=84> */
.L_x_6256:
[----:B------:R-:W-:Y:S05]  /*d810*/  BSYNC.RECONVERGENT B0 ;  /* 0x0000000000007941 */ /* 0x000fea0003800200 */
.L_x_6255:
[----:B-----5:R1:W-:Y:S02]  /*d820*/  STS.128 [R63+0x2000], R24 ;  /* 0x002000183f007388 */ /* 0x0203e40000000c00 */
.L_x_6246:
[----:B------:R-:W-:Y:S05]  /*d830*/  BSYNC.RECONVERGENT B2 ;  /* 0x0000000000027941 */ /* 0x000fea0003800200 */
.L_x_6245:
        /* <DEDUP_REMOVED lines=91> */
.L_x_6260:
[----:B------:R-:W-:Y:S05]  /*ddf0*/  BSYNC.RECONVERGENT B0 ;  /* 0x0000000000007941 */ /* 0x000fea0003800200 */
.L_x_6259:
[----:B-----5:R1:W-:Y:S02]  /*de00*/  STS.128 [R63+0x800], R24 ;  /* 0x000800183f007388 */ /* 0x0203e40000000c00 */
.L_x_6258:
[----:B------:R-:W-:Y:S05]  /*de10*/  BSYNC.RECONVERGENT B1 ;  /* 0x0000000000017941 */ /* 0x000fea0003800200 */
.L_x_6257:
        /* <DEDUP_REMOVED lines=86> */
.L_x_6264:
[----:B------:R-:W-:Y:S05]  /*e380*/  BSYNC.RECONVERGENT B0 ;  /* 0x0000000000007941 */ /* 0x000fea0003800200 */
.L_x_6263:
[----:B-----5:R1:W-:Y:S02]  /*e390*/  STS.128 [R63+0x1800], R24 ;  /* 0x001800183f007388 */ /* 0x0203e40000000c00 */
.L_x_6262:
[----:B------:R-:W-:Y:S05]  /*e3a0*/  BSYNC.RECONVERGENT B1 ;  /* 0x0000000000017941 */ /* 0x000fea0003800200 */
.L_x_6261:
        /* <DEDUP_REMOVED lines=84> */
.L_x_6266:
[----:B------:R-:W-:Y:S05]  /*e8f0*/  BSYNC.RECONVERGENT B0 ;  /* 0x0000000000007941 */ /* 0x000fea0003800200 */
.L_x_6265:
[----:B-----5:R1:W-:Y:S02]  /*e900*/  STS.128 [R63+0x2800], R24 ;  /* 0x002800183f007388 */ /* 0x0203e40000000c00 */
.L_x_6220:
[----:B------:R-:W-:Y:S05]  /*e910*/  BSYNC.RECONVERGENT B3 ;  /* 0x0000000000037941 */ /* 0x000fea0003800200 */
.L_x_6215:
        /* <DEDUP_REMOVED lines=25> */
.L_x_6269:
[----:B------:R3:W-:Y:S02]  /*eab0*/  STS.128 [R63+0x7000], RZ ;  /* 0x007000ff3f007388 */ /* 0x0007e40000000c00 */
.L_x_6268:
[----:B------:R-:W-:Y:S05]  /*eac0*/  BSYNC.RECONVERGENT B0 ;  /* 0x0000000000007941 */ /* 0x000fea0003800200 */
.L_x_6267:
        /* <DEDUP_REMOVED lines=24> */
.L_x_6272:
[----:B------:R3:W-:Y:S02]  /*ec50*/  STS.128 [R63+0x7800], RZ ;  /* 0x007800ff3f007388 */ /* 0x0007e40000000c00 */
.L_x_6271:
[----:B------:R-:W-:Y:S05]  /*ec60*/  BSYNC.RECONVERGENT B0 ;  /* 0x0000000000007941 */ /* 0x000fea0003800200 */
.L_x_6270:
        /* <DEDUP_REMOVED lines=25> */
.L_x_6275:
[----:B------:R3:W-:Y:S02]  /*ee00*/  STS.128 [R63+0x8000], RZ ;  /* 0x008000ff3f007388 */ /* 0x0007e40000000c00 */
.L_x_6274:
[----:B------:R-:W-:Y:S05]  /*ee10*/  BSYNC.RECONVERGENT B0 ;  /* 0x0000000000007941 */ /* 0x000fea0003800200 */
.L_x_6273:
        /* <DEDUP_REMOVED lines=25> */
.L_x_6277:
[----:B------:R-:W-:Y:S05]  /*efb0*/  BSYNC.RECONVERGENT B0 ;  /* 0x0000000000007941 */ /* 0x000fea0003800200 */
.L_x_6276:
        /* <DEDUP_REMOVED lines=40> */
.L_x_6280:
[----:B------:R3:W-:Y:S01]  /*f240*/  STS.128 [R63+0xd000], RZ ;  /* 0x00d000ff3f007388 */ /* 0x0007e20000000c00 */
[----:B------:R-:W-:Y:S05]  /*f250*/  BRA `(.L_x_6281) ;  /* 0x00000000000c7947 */ /* 0x000fea0003800000 */
.L_x_6279:
[----:B------:R4:W-:Y:S04]  /*f260*/  STS.128 [R63+0x9000], RZ ;  /* 0x009000ff3f007388 */ /* 0x0009e80000000c00 */
[----:B------:R4:W-:Y:S04]  /*f270*/  STS.128 [R63+0xb000], RZ ;  /* 0x00b000ff3f007388 */ /* 0x0009e80000000c00 */
[----:B------:R4:W-:Y:S02]  /*f280*/  STS.128 [R63+0xd000], RZ ;  /* 0x00d000ff3f007388 */ /* 0x0009e40000000c00 */
.L_x_6281:
[----:B------:R-:W-:Y:S05]  /*f290*/  BSYNC.RECONVERGENT B0 ;  /* 0x0000000000007941 */ /* 0x000fea0003800200 */
.L_x_6278:
        /* <DEDUP_REMOVED lines=27> */
.L_x_6284:
[----:B------:R1:W-:Y:S02]  /*f450*/  STS.128 [R63+0xd800], RZ ;  /* 0x00d800ff3f007388 */ /* 0x0003e40000000c00 */
.L_x_6283:
[----:B------:R-:W-:Y:S05]  /*f460*/  BSYNC.RECONVERGENT B0 ;  /* 0x0000000000007941 */ /* 0x000fea0003800200 */
.L_x_6282:
        /* <DEDUP_REMOVED lines=27> */
.L_x_6287:
[----:B------:R1:W-:Y:S02]  /*f620*/  STS.128 [R63+0xe000], RZ ;  /* 0x00e000ff3f007388 */ /* 0x0003e40000000c00 */
.L_x_6286:
[----:B------:R-:W-:Y:S05]  /*f630*/  BSYNC.RECONVERGENT B0 ;  /* 0x0000000000007941 */ /* 0x000fea0003800200 */
.L_x_6285:
        /* <DEDUP_REMOVED lines=31> */
.L_x_6290:
[----:B------:R1:W-:Y:S02]  /*f830*/  STS.128 [R63+0xe800], RZ ;  /* 0x00e800ff3f007388 */ /* 0x0003e40000000c00 */
.L_x_6289:
[----:B------:R-:W-:Y:S05]  /*f840*/  BSYNC.RECONVERGENT B0 ;  /* 0x0000000000007941 */ /* 0x000fea0003800200 */
.L_x_6288:
[----:B------:R-:W2:Y:S01]  /*f850*/  LD.E R3, desc[UR4][R116.64+0x18c] ;  /* 0x00018c0474037980 */ /* 0x000ea2000c101900 */
[-C--:B------:R-:W-:Y:S01]  /*f860*/  LEA R118, R103, R105.reuse, 0x1 ;  /* 0x0000006967767211 */ /* 0x080fe200078e08ff */
[----:B------:R-:W-:Y:S01]  /*f870*/  BSSY.RECONVERGENT B1, `(.L_x_6291) ;  /* 0x00001c6000017945 */ /* 0x000fe20003800200 */
[----:B------:R-:W-:Y:S01]  /*f880*/  LEA R54, R102, R105, 0x1 ;  /* 0x0000006966367211 */ /* 0x000fe200078e08ff */
[----:B------:R-:W0:Y:S01]  /*f890*/  LDGDEPBAR ;  /* 0x00000000000079af */ /* 0x000e220000000000 */
[C---:B-1----:R-:W-:Y:S02]  /*f8a0*/  LEA R14, R11.reuse, R118, 0x1 ;  /* 0x000000760b0e7211 */ /* 0x042fe400078e08ff */
[----:B------:R-:W-:Y:S01]  /*f8b0*/  LEA R8, R11, R54, 0x1 ;  /* 0x000000360b087211 */ /* 0x000fe200078e08ff */
[----:B------:R-:W-:Y:S01]  /*f8c0*/  LDSM.16.M88.4 R40, [R118] ;  /* 0x000000007628783b */ /* 0x000fe20000000200 */
[----:B------:R-:W-:Y:S02]  /*f8d0*/  ISETP.GT.AND P0, PT, R62, R133, PT ;  /* 0x000000853e00720c */ /* 0x000fe40003f04270 */
[----:B-----5:R-:W-:Y:S01]  /*f8e0*/  IADD3 R0, PT, PT, R0, R109, -R144 ;  /* 0x0000006d00007210 */ /* 0x020fe20007ffe890 */
[----:B------:R-:W1:Y:S01]  /*f8f0*/  LDSM.16.M88.4 R100, [R54+0x3400] ;  /* 0x003400003664783b */ /* 0x000e620000000200 */
[----:B------:R-:W-:-:S03]  /*f900*/  IADD3 R2, PT, PT, R109, -R144, -R2 ;  /* 0x800000906d027210 */ /* 0x000fc60007ffe802 */
[----:B------:R-:W3:Y:S04]  /*f910*/  LDSM.16.M88.4 R32, [R54+0x3000] ;  /* 0x003000003620783b */ /* 0x000ee80000000200 */
[----:B------:R-:W4:Y:S04]  /*f920*/  LDSM.16.M88.4 R92, [R54+0x3800] ;  /* 0x00380000365c783b */ /* 0x000f280000000200 */
[----:B------:R-:W4:Y:S04]  /*f930*/  LDSM.16.M88.4 R84, [R54+0x3c00] ;  /* 0x003c00003654783b */ /* 0x000f280000000200 */
        /* <DEDUP_REMOVED lines=43> */
[----:B------:R-:W-:Y:S01]  /*fbf0*/  HMMA.16816.F32 R84, R4, R38, R84 ;  /* 0x000000260454723c */ /* 0x000fe20000001854 */
[----:B------:R-:W2:Y:S07]  /*fc00*/  LDSM.16.M88.4 R36, [R14+0x1000] ;  /* 0x001000000e24783b */ /* 0x000eae0000000200 */
[C---:B----4-:R-:W-:Y:S08]  /*fc10*/  HMMA.16816.F32 R20, R156.reuse, R120, R20 ;  /* 0x000000789c14723c */ /* 0x050ff00000001814 */
[----:B------:R-:W-:Y:S01]  /*fc20*/  HMMA.16816.F32 R32, R156, R122, R32 ;  /* 0x0000007a9c20723c */ /* 0x000fe20000001820 */
[----:B------:R-:W4:Y:S07]  /*fc30*/  LDSM.16.M88.4 R120, [R54+0x5c00] ;  /* 0x005c00003678783b */ /* 0x000f2e0000000200 */
        /* <DEDUP_REMOVED lines=8> */
[----:B------:R-:W1:Y:S07]  /*fcc0*/  LDSM.16.M88.4 R128, [R8+0x5400] ;  /* 0x005400000880783b */ /* 0x000e6e0000000200 */
[C---:B---3--:R-:W-:Y:S08]  /*fcd0*/  HMMA.16816.F32 R44, R4.reuse, R16, R44 ;  /* 0x00000010042c723c */ /* 0x048ff0000000182c */
[----:B------:R-:W-:Y:S01]  /*fce0*/  HMMA.16816.F32 R40, R4, R18, R40 ;  /* 0x000000120428723c */ /* 0x000fe20000001828 */
[----:B------:R-:W-:Y:S04]  /*fcf0*/  LDSM.16.M88.4 R16, [R14+0x2000] ;  /* 0x002000000e10783b */ /* 0x000fe80000000200 */
[----:B------:R-:W3:Y:S03]  /*fd00*/  LDSM.16.M88.4 R4, [R8+0x7000] ;  /* 0x007000000804783b */ /* 0x000ee60000000200 */
[C---:B------:R-:W-:Y:S08]  /*fd10*/  HMMA.16816.F32 R96, R156.reuse, R124, R96 ;  /* 0x0000007c9c60723c */ /* 0x040ff00000001860 */
[----:B------:R-:W-:Y:S08]  /*fd20*/  HMMA.16816.F32 R92, R156, R126, R92 ;  /* 0x0000007e9c5c723c */ /* 0x000ff0000000185c */
[C---:B--2---:R-:W-:Y:S08]  /*fd30*/  HMMA.16816.F32 R20, R36.reuse, R160, R20 ;  /* 0x000000a02414723c */ /* 0x044ff00000001814 */
[----:B------:R-:W-:Y:S08]  /*fd40*/  HMMA.16816.F32 R32, R36, R162, R32 ;  /* 0x000000a22420723c */ /* 0x000ff00000001820 */
[----:B----4-:R-:W-:Y:S01]  /*fd50*/  HMMA.16816.F32 R124, R156, R120, R88 ;  /* 0x000000789c7c723c */ /* 0x010fe20000001858 */
[----:B------:R-:W2:Y:S07]  /*fd60*/  LDSM.16.M88.4 R88, [R54+0x7400] ;  /* 0x007400003658783b */ /* 0x000eae0000000200 */
[C---:B-1----:R-:W-:Y:S08]  /*fd70*/  HMMA.16816.F32 R20, R28.reuse, R24, R20 ;  /* 0x000000181c14723c */ /* 0x042ff00000001814 */
[----:B------:R-:W-:Y:S01]  /*fd80*/  HMMA.16816.F32 R32, R28, R26, R32 ;  /* 0x0000001a1c20723c */ /* 0x000fe20000001820 */
[----:B------:R-:W1:Y:S07]  /*fd90*/  LDSM.16.M88.4 R24, [R54+0x6000] ;  /* 0x006000003618783b */ /* 0x000e6e0000000200 */
[----:B------:R-:W-:Y:S01]  /*fda0*/  HMMA.16816.F32 R160, R36, R128, R112 ;  /* 0x0000008024a0723c */ /* 0x000fe20000001870 */
[----:B------:R-:W-:Y:S04]  /*fdb0*/  LDSM.16.M88.4 R112, [R8+0x7400] ;  /* 0x007400000870783b */ /* 0x000fe80000000200 */
[----:B------:R-:W-:-:S04]  /*fdc0*/  SHF.L.U32 R129, R64, 0x1, RZ ;  /* 0x0000000140817819 */ /* 0x000fc800000006ff */
[----:B------:R-:W-:Y:S01]  /*fdd0*/  LOP3.LUT R129, R129, 0x6, RZ, 0xc0, !PT ;  /* 0x0000000681817812 */ /* 0x000fe200078ec0ff */
[----:B------:R-:W-:Y:S03]  /*fde0*/  HMMA.16816.F32 R100, R36, R130, R100 ;  /* 0x000000822464723c */ /* 0x000fe60000001864 */
[----:B------:R-:W-:Y:S02]  /*fdf0*/  LOP3.LUT R130, R104, 0x1f0, RZ, 0xc0, !PT ;  /* 0x000001f068827812 */ /* 0x000fe400078ec0ff */
[----:B------:R-:W-:Y:S02]  /*fe00*/  LOP3.LUT R131, R110, 0x7, RZ, 0xc0, !PT ;  /* 0x000000076e837812 */ /* 0x000fe400078ec0ff */
[----:B------:R-:W-:Y:S01]  /*fe10*/  IADD3 R227, PT, PT, R55, R129, RZ ;  /* 0x0000008137e37210 */ /* 0x000fe20007ffe0ff */
[C---:B---3--:R-:W-:Y:S08]  /*fe20*/  HMMA.16816.F32 R20, R16.reuse, R4, R20 ;  /* 0x000000041014723c */ /* 0x048ff00000001814 */
[----:B------:R-:W-:Y:S01]  /*fe30*/  HMMA.16816.F32 R32, R16, R6, R32 ;  /* 0x000000061020723c */ /* 0x000fe20000001820 */
[----:B------:R-:W3:Y:S07]  /*fe40*/  LDSM.16.M88.4 R4, [R8+0x5800] ;  /* 0x005800000804783b */ /* 0x000eee0000000200 */
[C---:B--2---:R-:W-:Y:S05]  /*fe50*/  HMMA.16816.F32 R160, R28.reuse, R88, R160 ;  /* 0x000000581ca0723c */ /* 0x044fea00000018a0 */
[-C--:B------:R-:W-:Y:S01]  /*fe60*/  FMUL.FTZ R15, R20, R3.reuse ;  /* 0x00000003140f7220 */ /* 0x080fe20000410000 */
        /* <DEDUP_REMOVED lines=8> */
[----:B------:R-:W4:Y:S01]  /*fef0*/  LDSM.16.M88.4 R20, [R54+0x7800] ;  /* 0x007800003614783b */ /* 0x000f220000000200 */
[-C--:B------:R-:W-:Y:S01]  /*ff00*/  FMUL.FTZ R34, R34, R3.reuse ;  /* 0x0000000322227220 */ /* 0x080fe20000410000 */
[-C--:B------:R-:W-:Y:S01]  /*ff10*/  FMUL.FTZ R35, R35, R3.reuse ;  /* 0x0000000323237220 */ /* 0x080fe20000410000 */
[C---:B-1----:R-:W-:Y:S02]  /*ff20*/  HMMA.16816.F32 R80, R156.reuse, R24, R80 ;  /* 0x000000189c50723c */ /* 0x042fe40000001850 */
[----:B------:R-:W1:Y:S06]  /*ff30*/  MUFU.TANH R105, R32 ;  /* 0x0000002000697308 */ /* 0x000e6c0000002400 */
[C---:B------:R-:W-:Y:S01]  /*ff40*/  HMMA.16816.F32 R76, R156.reuse, R26, R76 ;  /* 0x0000001a9c4c723c */ /* 0x040fe2000000184c */
[----:B------:R-:W1:Y:S01]  /*ff50*/  LDSM.16.M88.4 R24, [R8+0x5c00] ;  /* 0x005c00000818783b */ /* 0x000e620000000200 */
[----:B------:R-:W1:Y:S06]  /*ff60*/  MUFU.TANH R111, R33 ;  /* 0x00000021006f7308 */ /* 0x000e6c0000002400 */
[----:B------:R-:W-:Y:S02]  /*ff70*/  HMMA.16816.F32 R84, R156, R122, R84 ;  /* 0x0000007a9c54723c */ /* 0x000fe40000001854 */
[----:B------:R-:W1:Y:S06]  /*ff80*/  MUFU.TANH R119, R35 ;  /* 0x0000002300777308 */ /* 0x000e6c0000002400 */
[C---:B---3--:R-:W-:Y:S01]  /*ff90*/  HMMA.16816.F32 R120, R36.reuse, R4, R96 ;  /* 0x000000042478723c */ /* 0x048fe20000001860 */
[----:B------:R-:W3:Y:S01]  /*ffa0*/  LDSM.16.M88.4 R96, [R8+0x7800] ;  /* 0x007800000860783b */ /* 0x000ee20000000200 */
[----:B------:R-:W1:Y:S06]  /*ffb0*/  MUFU.TANH R65, R65 ;  /* 0x0000004100417308 */ /* 0x000e6c0000002400 */
[----:B------:R-:W-:Y:S01]  /*ffc0*/  HMMA.16816.F32 R92, R36, R6, R92 ;  /* 0x00000006245c723c */ /* 0x000fe2000000185c */
[----:B------:R-:W3:Y:S01]  /*ffd0*/  LDSM.16.M88.4 R4, [R54+0x7c00] ;  /* 0x007c00003604783b */ /* 0x000ee20000000200 */
[----:B------:R-:W1:Y:S06]  /*ffe0*/  MUFU.TANH R53, R53 ;  /* 0x0000003500357308 */ /* 0x000e6c0000002400 */
[C---:B--2---:R-:W-:Y:S02]  /*fff0*/  HMMA.16816.F32 R72, R156.reuse, R88, R72 ;  /* 0x000000589c48723c */ /* 0x044fe40000001848 */
[----:B------:R-:W2:Y:S06]  /*10000*/  MUFU.TANH R67, R67 ;  /* 0x0000004300437308 */ /* 0x000eac0000002400 */
[----:B------:R-:W-:Y:S01]  /*10010*/  HMMA.16816.F32 R68, R156, R90, R68 ;  /* 0x0000005a9c44723c */ /* 0x000fe20000001844 */
[----:B------:R-:W2:Y:S07]  /*10020*/  LDSM.16.M88.4 R88, [R8+0x6000] ;  /* 0x006000000858783b */ /* 0x000eae0000000200 */
[C---:B----4-:R-:W-:Y:S08]  /*10030*/  HMMA.16816.F32 R120, R28.reuse, R20, R120 ;  /* 0x000000141c78723c */ /* 0x050ff00000001878 */
[----:B------:R-:W-:Y:S01]  /*10040*/  HMMA.16816.F32 R92, R28, R22, R92 ;  /* 0x000000161c5c723c */ /* 0x000fe2000000185c */
[----:B------:R-:W4:Y:S07]  /*10050*/  LDSM.16.M88.4 R20, [R54+0x6800] ;  /* 0x006800003614783b */ /* 0x000f2e0000000200 */
[C---:B-1----:R-:W-:Y:S08]  /*10060*/  HMMA.16816.F32 R124, R36.reuse, R24, R124 ;  /* 0x00000018247c723c */ /* 0x042ff0000000187c */
[----:B------:R-:W-:Y:S01]  /*10070*/  HMMA.16816.F32 R84, R36, R26, R84 ;  /* 0x0000001a2454723c */ /* 0x000fe20000001854 */
[----:B------:R-:W1:Y:S07]  /*10080*/  LDSM.16.M88.4 R24, [R54+0x8000] ;  /* 0x008000003618783b */ /* 0x000e6e0000000200 */
[C---:B---3--:R-:W-:Y:S08]  /*10090*/  HMMA.16816.F32 R120, R16.reuse, R96, R120 ;  /* 0x000000601078723c */ /* 0x048ff00000001878 */
[----:B------:R-:W-:Y:S08]  /*100a0*/  HMMA.16816.F32 R92, R16, R98, R92 ;  /* 0x00000062105c723c */ /* 0x000ff0000000185c */
[C---:B------:R-:W-:Y:S05]  /*100b0*/  HMMA.16816.F32 R124, R28.reuse, R4, R124 ;  /* 0x000000041c7c723c */ /* 0x040fea000000187c */
[-C--:B------:R-:W-:Y:S01]  /*100c0*/  FMUL.FTZ R120, R120, R3.reuse ;  /* 0x0000000378787220 */ /* 0x080fe20000410000 */
[-C--:B------:R-:W-:Y:S01]  /*100d0*/  FMUL.FTZ R121, R121, R3.reuse ;  /* 0x0000000379797220 */ /* 0x080fe20000410000 */
[-C--:B------:R-:W-:Y:S01]  /*100e0*/  FMUL.FTZ R122, R122, R3.reuse ;  /* 0x000000037a7a7220 */ /* 0x080fe20000410000 */
[-C--:B------:R-:W-:Y:S01]  /*100f0*/  FMUL.FTZ R123, R123, R3.reuse ;  /* 0x000000037b7b7220 */ /* 0x080fe20000410000 */
[----:B------:R-:W3:Y:S01]  /*10100*/  MUFU.TANH R171, R120 ;  /* 0x0000007800ab7308 */ /* 0x000ee20000002400 */
[----:B------:R-:W-:Y:S01]  /*10110*/  HMMA.16816.F32 R84, R28, R6, R84 ;  /* 0x000000061c54723c */ /* 0x000fe20000001854 */
[----:B------:R-:W3:Y:S02]  /*10120*/  LDSM.16.M88.4 R4, [R8+0x6400] ;  /* 0x006400000804783b */ /* 0x000ee40000000200 */
[-C--:B------:R-:W-:Y:S01]  /*10130*/  FMUL.FTZ R92, R92, R3.reuse ;  /* 0x000000035c5c7220 */ /* 0x080fe20000410000 */
[-C--:B------:R-:W-:Y:S01]  /*10140*/  FMUL.FTZ R93, R93, R3.reuse ;  /* 0x000000035d5d7220 */ /* 0x080fe20000410000 */
[-C--:B------:R-:W-:Y:S01]  /*10150*/  FMUL.FTZ R94, R94, R3.reuse ;  /* 0x000000035e5e7220 */ /* 0x080fe20000410000 */
[-C--:B------:R-:W-:Y:S01]  /*10160*/  FMUL.FTZ R95, R95, R3.reuse ;  /* 0x000000035f5f7220 */ /* 0x080fe20000410000 */
[----:B------:R-:W1:Y:S01]  /*10170*/  MUFU.TANH R121, R121 ;  /* 0x0000007900797308 */ /* 0x000e620000002400 */
[C---:B--2---:R-:W-:Y:S01]  /*10180*/  HMMA.16816.F32 R96, R36.reuse, R88, R80 ;  /* 0x000000582460723c */ /* 0x044fe20000001850 */
[----:B------:R-:W2:Y:S06]  /*10190*/  LDSM.16.M88.4 R80, [R8+0x8000] ;  /* 0x008000000850783b */ /* 0x000eac0000000200 */
[----:B------:R-:W1:Y:S01]  /*101a0*/  MUFU.TANH R173, R122 ;  /* 0x0000007a00ad7308 */ /* 0x000e620000002400 */
[----:B------:R-:W-:Y:S01]  /*101b0*/  HMMA.16816.F32 R76, R36, R90, R76 ;  /* 0x0000005a244c723c */ /* 0x000fe2000000184c */
[----:B------:R-:W-:Y:S06]  /*101c0*/  LDSM.16.M88.4 R88, [R8+0x6800] ;  /* 0x006800000858783b */ /* 0x000fec0000000200 */
[----:B------:R-:W1:Y:S01]  /*101d0*/  MUFU.TANH R123, R123 ;  /* 0x0000007b007b7308 */ /* 0x000e620000002400 */
[----:B------:R-:W-:Y:S07]  /*101e0*/  HMMA.16816.F32 R160, R16, R112, R160 ;  /* 0x0000007010a0723c */ /* 0x000fee00000018a0 */
[----:B------:R3:W2:Y:S01]  /*101f0*/  MUFU.TANH R113, R34 ;  /* 0x0000002200717308 */ /* 0x0006a20000002400 */
[C---:B----4-:R-:W-:Y:S07]  /*10200*/  HMMA.16816.F32 R56, R156.reuse, R20, R56 ;  /* 0x000000149c38723c */ /* 0x050fee0000001838 */
[----:B------:R-:W4:Y:S01]  /*10210*/  MUFU.TANH R175, R92 ;  /* 0x0000005c00af7308 */ /* 0x000f220000002400 */
[----:B------:R-:W-:Y:S01]  /*10220*/  HMMA.16816.F32 R48, R156, R22, R48 ;  /* 0x000000169c30723c */ /* 0x000fe20000001830 */
[----:B------:R-:W-:Y:S02]  /*10230*/  LDSM.16.M88.4 R20, [R54+0x6c00] ;  /* 0x006c00003614783b */ /* 0x000fe40000000200 */
[-C--:B------:R-:W-:Y:S01]  /*10240*/  FMUL.FTZ R160, R160, R3.reuse ;  /* 0x00000003a0a07220 */ /* 0x080fe20000410000 */
[----:B------:R-:W-:-:S03]  /*10250*/  FMUL.FTZ R163, R163, R3 ;  /* 0x00000003a3a37220 */ /* 0x000fc60000410000 */
[----:B------:R-:W2:Y:S01]  /*10260*/  MUFU.TANH R165, R160 ;  /* 0x000000a000a57308 */ /* 0x000ea20000002400 */
[C---:B-1----:R-:W-:Y:S01]  /*10270*/  HMMA.16816.F32 R96, R28.reuse, R24, R96 ;  /* 0x000000181c60723c */ /* 0x042fe20000001860 */
[----:B---3--:R-:W1:Y:S06]  /*10280*/  LDSM.16.M88.4 R32, [R8+0x7c00] ;  /* 0x007c00000820783b */ /* 0x008e6c0000000200 */
[----:B------:R-:W3:Y:S01]  /*10290*/  MUFU.TANH R163, R163 ;  /* 0x000000a300a37308 */ /* 0x000ee20000002400 */
[----:B------:R-:W-:Y:S01]  /*102a0*/  HMMA.16816.F32 R76, R28, R26, R76 ;  /* 0x0000001a1c4c723c */ /* 0x000fe2000000184c */
[----:B------:R-:W-:Y:S06]  /*102b0*/  LDSM.16.M88.4 R24, [R8+0x8400] ;  /* 0x008400000818783b */ /* 0x000fec0000000200 */
[----:B------:R-:W1:Y:S01]  /*102c0*/  MUFU.TANH R93, R93 ;  /* 0x0000005d005d7308 */ /* 0x000e620000002400 */
[C---:B------:R-:W-:Y:S07]  /*102d0*/  HMMA.16816.F32 R72, R36.reuse, R4, R72 ;  /* 0x000000042448723c */ /* 0x040fee0000001848 */
[----:B------:R-:W1:Y:S01]  /*102e0*/  MUFU.TANH R177, R94 ;  /* 0x0000005e00b17308 */ /* 0x000e620000002400 */
[----:B------:R-:W-:Y:S01]  /*102f0*/  HMMA.16816.F32 R68, R36, R6, R68 ;  /* 0x000000062444723c */ /* 0x000fe20000001844 */
[----:B------:R-:W4:Y:S06]  /*10300*/  LDSM.16.M88.4 R4, [R54+0x8800] ;  /* 0x008800003604783b */ /* 0x000f2c0000000200 */
[----:B------:R-:W3:Y:S01]  /*10310*/  MUFU.TANH R95, R95 ;  /* 0x0000005f005f7308 */ /* 0x000ee20000002400 */
[C---:B--2---:R-:W-:Y:S08]  /*10320*/  HMMA.16816.F32 R96, R16.reuse, R80, R96 ;  /* 0x000000501060723c */ /* 0x044ff00000001860 */
[C---:B------:R-:W-:Y:S01]  /*10330*/  HMMA.16816.F32 R76, R16.reuse, R82, R76 ;  /* 0x00000052104c723c */ /* 0x040fe2000000184c */
[----:B------:R-:W2:Y:S07]  /*10340*/  LDSM.16.M88.4 R80, [R8+0x6c00] ;  /* 0x006c00000850783b */ /* 0x000eae0000000200 */
[----:B-1----:R-:W-:Y:S03]  /*10350*/  HMMA.16816.F32 R84, R16, R34, R84 ;  /* 0x000000221054723c */ /* 0x002fe60000001854 */
[-C--:B------:R-:W-:Y:S01]  /*10360*/  FMUL.FTZ R97, R97, R3.reuse ;  /* 0x0000000361617220 */ /* 0x080fe20000410000 */
[----:B------:R-:W-:-:S04]  /*10370*/  FMUL.FTZ R98, R98, R3 ;  /* 0x0000000362627220 */ /* 0x000fc80000410000 */
[----:B------:R-:W-:Y:S01]  /*10380*/  HMMA.16816.F32 R124, R16, R32, R124 ;  /* 0x00000020107c723c */ /* 0x000fe2000000187c */
[----:B------:R-:W1:Y:S01]  /*10390*/  LDSM.16.M88.4 R32, [R54+0x8400] ;  /* 0x008400003620783b */ /* 0x000e620000000200 */
[----:B------:R-:W1:Y:S01]  /*103a0*/  MUFU.TANH R97, R97 ;  /* 0x0000006100617308 */ /* 0x000e620000002400 */
[----:B------:R-:W-:-:S05]  /*103b0*/  FMUL.FTZ R76, R76, R3 ;  /* 0x000000034c4c7220 */ /* 0x000fca0000410000 */
[----:B------:R-:W-:Y:S02]  /*103c0*/  HMMA.16816.F32 R44, R156, R20, R44 ;  /* 0x000000149c2c723c */ /* 0x000fe4000000182c */
[----:B------:R-:W1:Y:S03]  /*103d0*/  MUFU.TANH R207, R98 ;  /* 0x0000006200cf7308 */ /* 0x000e660000002400 */
[-C--:B------:R-:W-:Y:S01]  /*103e0*/  FMUL.FTZ R84, R84, R3.reuse ;  /* 0x0000000354547220 */ /* 0x080fe20000410000 */
[-C--:B------:R-:W-:Y:S01]  /*103f0*/  FMUL.FTZ R85, R85, R3.reuse ;  /* 0x0000000355557220 */ /* 0x080fe20000410000 */
[-C--:B------:R-:W-:Y:S01]  /*10400*/  FMUL.FTZ R86, R86, R3.reuse ;  /* 0x0000000356567220 */ /* 0x080fe20000410000 */
[-C--:B------:R-:W-:Y:S01]  /*10410*/  FMUL.FTZ R87, R87, R3.reuse ;  /* 0x0000000357577220 */ /* 0x080fe20000410000 */
[----:B------:R-:W-:Y:S05]  /*10420*/  HMMA.16816.F32 R56, R36, R88, R56 ;  /* 0x000000582438723c */ /* 0x000fea0000001838 */
[-C--:B------:R-:W-:Y:S01]  /*10430*/  FMUL.FTZ R89, R99, R3.reuse ;  /* 0x0000000363597220 */ /* 0x080fe20000410000 */
[----:B------:R-:W1:Y:S01]  /*10440*/  MUFU.TANH R183, R84 ;  /* 0x0000005400b77308 */ /* 0x000e620000002400 */
[-C--:B------:R-:W-:Y:S01]  /*10450*/  FMUL.FTZ R124, R124, R3.reuse ;  /* 0x000000037c7c7220 */ /* 0x080fe20000410000 */
[-C--:B------:R-:W-:Y:S01]  /*10460*/  FMUL.FTZ R125, R125, R3.reuse ;  /* 0x000000037d7d7220 */ /* 0x080fe20000410000 */
[-C--:B------:R-:W-:Y:S01]  /*10470*/  FMUL.FTZ R126, R126, R3.reuse ;  /* 0x000000037e7e7220 */ /* 0x080fe20000410000 */
[----:B------:R-:W-:Y:S01]  /*10480*/  FMUL.FTZ R127, R127, R3 ;  /* 0x000000037f7f7220 */ /* 0x000fe20000410000 */
[----:B------:R-:W-:Y:S01]  /*10490*/  HMMA.16816.F32 R40, R156, R22, R40 ;  /* 0x000000169c28723c */ /* 0x000fe20000001828 */
[----:B------:R-:W3:Y:S02]  /*104a0*/  LDSM.16.M88.4 R20, [R54+0x8c00] ;  /* 0x008c00003614783b */ /* 0x000ee40000000200 */
[----:B------:R-:W1:Y:S05]  /*104b0*/  MUFU.TANH R185, R85 ;  /* 0x0000005500b97308 */ /* 0x000e6a0000002400 */
[----:B------:R-:W-:Y:S03]  /*104c0*/  HMMA.16816.F32 R48, R36, R90, R48 ;  /* 0x0000005a2430723c */ /* 0x000fe60000001830 */
[----:B------:R-:W1:Y:S05]  /*104d0*/  MUFU.TANH R187, R86 ;  /* 0x0000005600bb7308 */ /* 0x000e6a0000002400 */
[----:B----4-:R-:W-:Y:S03]  /*104e0*/  HMMA.16816.F32 R56, R28, R4, R56 ;  /* 0x000000041c38723c */ /* 0x010fe60000001838 */
[----:B------:R4:W1:Y:S05]  /*104f0*/  MUFU.TANH R193, R87 ;  /* 0x0000005700c17308 */ /* 0x00086a0000002400 */
[----:B--2---:R-:W-:Y:S03]  /*10500*/  HMMA.16816.F32 R44, R36, R80, R44 ;  /* 0x00000050242c723c */ /* 0x004fe6000000182c */
[----:B------:R2:W1:Y:S05]  /*10510*/  MUFU.TANH R179, R124 ;  /* 0x0000007c00b37308 */ /* 0x00046a0000002400 */
[----:B------:R-:W-:Y:S01]  /*10520*/  HMMA.16816.F32 R48, R28, R6, R48 ;  /* 0x000000061c30723c */ /* 0x000fe20000001830 */
[----:B------:R-:W-:Y:S02]  /*10530*/  LDSM.16.M88.4 R4, [R8+0x8c00] ;  /* 0x008c00000804783b */ /* 0x000fe40000000200 */
[----:B------:R-:W2:Y:S02]  /*10540*/  MUFU.TANH R125, R125 ;  /* 0x0000007d007d7308 */ /* 0x000ea40000002400 */
[----:B----4-:R-:W4:Y:S03]  /*10550*/  LDSM.16.M88.4 R84, [R8+0x8800] ;  /* 0x008800000854783b */ /* 0x010f260000000200 */
[----:B------:R-:W-:-:S04]  /*10560*/  DEPBAR.LE SB0, 0x0 ;  /* 0x000080000000791a */ /* 0x000fc80000000000 */
[----:B------:R-:W-:Y:S01]  /*10570*/  HMMA.16816.F32 R40, R36, R82, R40 ;  /* 0x000000522428723c */ /* 0x000fe20000001828 */
[----:B------:R2:W2:Y:S07]  /*10580*/  MUFU.TANH R181, R126 ;  /* 0x0000007e00b57308 */ /* 0x0004ae0000002400 */
[C---:B-1----:R-:W-:Y:S05]  /*10590*/  HMMA.16816.F32 R72, R28.reuse, R32, R72 ;  /* 0x000000201c48723c */ /* 0x042fea0000001848 */
[-C--:B------:R-:W-:Y:S01]  /*105a0*/  FMUL.FTZ R33, R96, R3.reuse ;  /* 0x0000000360217220 */ /* 0x080fe20000410000 */
[----:B------:R-:W1:Y:S02]  /*105b0*/  MUFU.TANH R127, R127 ;  /* 0x0000007f007f7308 */ /* 0x000e640000002400 */
[----:B------:R-:W-:Y:S03]  /*105c0*/  HMMA.16816.F32 R68, R28, R34, R68 ;  /* 0x000000221c44723c */ /* 0x000fe60000001844 */
[----:B------:R-:W-:-:S03]  /*105d0*/  FMUL.FTZ R35, R78, R3 ;  /* 0x000000034e237220 */ /* 0x000fc60000410000 */
[----:B------:R-:W1:Y:S02]  /*105e0*/  MUFU.TANH R33, R33 ;  /* 0x0000002100217308 */ /* 0x000e640000002400 */
[C---:B---3--:R-:W-:Y:S06]  /*105f0*/  HMMA.16816.F32 R44, R28.reuse, R20, R44 ;  /* 0x000000141c2c723c */ /* 0x048fec000000182c */
[----:B------:R-:W3:Y:S02]  /*10600*/  MUFU.TANH R89, R89 ;  /* 0x0000005900597308 */ /* 0x000ee40000002400 */
[----:B------:R-:W-:Y:S06]  /*10610*/  HMMA.16816.F32 R40, R28, R22, R40 ;  /* 0x000000161c28723c */ /* 0x000fec0000001828 */
[----:B------:R1:W1:Y:S02]  /*10620*/  MUFU.TANH R99, R76 ;  /* 0x0000004c00637308 */ /* 0x0002640000002400 */
[C---:B------:R-:W-:Y:S05]  /*10630*/  HMMA.16816.F32 R72, R16.reuse, R24, R72 ;  /* 0x000000181048723c */ /* 0x040fea0000001848 */
[-C--:B------:R-:W-:Y:S01]  /*10640*/  FMUL.FTZ R25, R77, R3.reuse ;  /* 0x000000034d197220 */ /* 0x080fe20000410000 */
[-C--:B------:R-:W-:Y:S01]  /*10650*/  FMUL.FTZ R77, R79, R3.reuse ;  /* 0x000000034f4d7220 */ /* 0x080fe20000410000 */
[----:B------:R-:W1:Y:S01]  /*10660*/  MUFU.TANH R35, R35 ;  /* 0x0000002300237308 */ /* 0x000e620000002400 */
[----:B------:R-:W-:Y:S03]  /*10670*/  HMMA.16816.F32 R100, R16, R114, R100 ;  /* 0x000000721064723c */ /* 0x000fe60000001864 */
[-C--:B------:R-:W-:Y:S01]  /*10680*/  FMUL.FTZ R115, R161, R3.reuse ;  /* 0x00000003a1737220 */ /* 0x080fe20000410000 */
[----:B------:R-:W-:-:S03]  /*10690*/  FMUL.FTZ R161, R162, R3 ;  /* 0x00000003a2a17220 */ /* 0x000fc60000410000 */
[----:B------:R-:W1:Y:S01]  /*106a0*/  MUFU.TANH R25, R25 ;  /* 0x0000001900197308 */ /* 0x000e620000002400 */
[C---:B------:R-:W-:Y:S03]  /*106b0*/  HMMA.16816.F32 R68, R16.reuse, R26, R68 ;  /* 0x0000001a1044723c */ /* 0x040fe60000001844 */
[-C--:B------:R-:W-:Y:S01]  /*106c0*/  FMUL.FTZ R27, R73, R3.reuse ;  /* 0x00000003491b7220 */ /* 0x080fe20000410000 */
[-C--:B------:R-:W-:Y:S01]  /*106d0*/  FMUL.FTZ R72, R72, R3.reuse ;  /* 0x0000000348487220 */ /* 0x080fe20000410000 */
[-C--:B------:R-:W-:Y:S01]  /*106e0*/  FMUL.FTZ R73, R74, R3.reuse ;  /* 0x000000034a497220 */ /* 0x080fe20000410000 */
[-C--:B------:R-:W-:Y:S01]  /*106f0*/  FMUL.FTZ R75, R75, R3.reuse ;  /* 0x000000034b4b7220 */ /* 0x080fe20000410000 */
[----:B------:R-:W1:Y:S01]  /*10700*/  MUFU.TANH R115, R115 ;  /* 0x0000007300737308 */ /* 0x000e620000002400 */
[C---:B----4-:R-:W-:Y:S03]  /*10710*/  HMMA.16816.F32 R56, R16.reuse, R84, R56 ;  /* 0x000000541038723c */ /* 0x050fe60000001838 */
[-C--:B------:R-:W-:Y:S01]  /*10720*/  FMUL.FTZ R100, R100, R3.reuse ;  /* 0x0000000364647220 */ /* 0x080fe20000410000 */
[-C--:B------:R-:W-:Y:S01]  /*10730*/  FMUL.FTZ R101, R101, R3.reuse ;  /* 0x0000000365657220 */ /* 0x080fe20000410000 */
[-C--:B------:R-:W-:Y:S01]  /*10740*/  FMUL.FTZ R102, R102, R3.reuse ;  /* 0x0000000366667220 */ /* 0x080fe20000410000 */
[-C--:B------:R-:W-:Y:S01]  /*10750*/  FMUL.FTZ R103, R103, R3.reuse ;  /* 0x0000000367677220 */ /* 0x080fe20000410000 */
[----:B------:R-:W4:Y:S01]  /*10760*/  MUFU.TANH R161, R161 ;  /* 0x000000a100a17308 */ /* 0x000f220000002400 */
[C---:B------:R-:W-:Y:S03]  /*10770*/  HMMA.16816.F32 R48, R16.reuse, R86, R48 ;  /* 0x000000561030723c */ /* 0x040fe60000001830 */
[-C--:B------:R-:W-:Y:S01]  /*10780*/  FMUL.FTZ R68, R68, R3.reuse ;  /* 0x0000000344447220 */ /* 0x080fe20000410000 */
[-C--:B------:R-:W-:Y:S01]  /*10790*/  FMUL.FTZ R69, R69, R3.reuse ;  /* 0x0000000345457220 */ /* 0x080fe20000410000 */
[-C--:B------:R-:W-:Y:S01]  /*107a0*/  FMUL.FTZ R70, R70, R3.reuse ;  /* 0x0000000346467220 */ /* 0x080fe20000410000 */
[-C--:B------:R-:W-:Y:S01]  /*107b0*/  FMUL.FTZ R71, R71, R3.reuse ;  /* 0x0000000347477220 */ /* 0x080fe20000410000 */
[----:B------:R1:W1:Y:S01]  /*107c0*/  MUFU.TANH R167, R100 ;  /* 0x0000006400a77308 */ /* 0x0002620000002400 */
[C---:B------:R-:W-:Y:S03]  /*107d0*/  HMMA.16816.F32 R44, R16.reuse, R4, R44 ;  /* 0x00000004102c723c */ /* 0x040fe6000000182c */
[----:B------:R-:W-:Y:S01]  /*107e0*/  LOP3.LUT R4, R131, R130, RZ, 0xfc, !PT ;  /* 0x0000008283047212 */ /* 0x000fe200078efcff */
[-C--:B------:R-:W-:Y:S01]  /*107f0*/  FMUL.FTZ R21, R56, R3.reuse ;  /* 0x0000000338157220 */ /* 0x080fe20000410000 */
[-C--:B------:R-:W-:Y:S01]  /*10800*/  FMUL.FTZ R57, R57, R3.reuse ;  /* 0x0000000339397220 */ /* 0x080fe20000410000 */
[-C--:B------:R-:W-:Y:S01]  /*10810*/  FMUL.FTZ R58, R58, R3.reuse ;  /* 0x000000033a3a7220 */ /* 0x080fe20000410000 */
[-C--:B------:R-:W-:Y:S01]  /*10820*/  FMUL.FTZ R29, R59, R3.reuse ;  /* 0x000000033b1d7220 */ /* 0x080fe20000410000 */
[----:B------:R-:W1:Y:S01]  /*10830*/  MUFU.TANH R101, R101 ;  /* 0x0000006500657308 */ /* 0x000e620000002400 */
[----:B------:R-:W-:Y:S03]  /*10840*/  HMMA.16816.F32 R40, R16, R6, R40 ;  /* 0x000000061028723c */ /* 0x000fe60000001828 */
[----:B------:R-:W-:Y:S01]  /*10850*/  IADD3 R107, PT, PT, R107, R4, RZ ;  /* 0x000000046b6b7210 */ /* 0x000fe20007ffe0ff */
[-C--:B------:R-:W-:Y:S01]  /*10860*/  FMUL.FTZ R48, R48, R3.reuse ;  /* 0x0000000330307220 */ /* 0x080fe20000410000 */
[-C--:B------:R-:W-:Y:S01]  /*10870*/  FMUL.FTZ R49, R49, R3.reuse ;  /* 0x0000000331317220 */ /* 0x080fe20000410000 */
[-C--:B------:R-:W-:Y:S01]  /*10880*/  FMUL.FTZ R50, R50, R3.reuse ;  /* 0x0000000332327220 */ /* 0x080fe20000410000 */
[----:B------:R-:W-:Y:S01]  /*10890*/  FMUL.FTZ R51, R51, R3 ;  /* 0x0000000333337220 */ /* 0x000fe20000410000 */
[----:B------:R1:W1:Y:S01]  /*108a0*/  MUFU.TANH R169, R102 ;  /* 0x0000006600a97308 */ /* 0x0002620000002400 */
[----:B------:R-:W-:-:S02]  /*108b0*/  IADD3 R154, PT, PT, R107, R0, RZ ;  /* 0x000000006b9a7210 */ /* 0x000fc40007ffe0ff */
[----:B------:R-:W-:Y:S01]  /*108c0*/  IADD3 R155, PT, PT, R107, R2, RZ ;  /* 0x000000026b9b7210 */ /* 0x000fe20007ffe0ff */
[-C--:B------:R-:W-:Y:S01]  /*108d0*/  FMUL.FTZ R44, R44, R3.reuse ;  /* 0x000000032c2c7220 */ /* 0x080fe20000410000 */
[-C--:B------:R-:W-:Y:S01]  /*108e0*/  FMUL.FTZ R45, R45, R3.reuse ;  /* 0x000000032d2d7220 */ /* 0x080fe20000410000 */
[-C--:B------:R-:W-:Y:S01]  /*108f0*/  FMUL.FTZ R46, R46, R3.reuse ;  /* 0x000000032e2e7220 */ /* 0x080fe20000410000 */
[----:B------:R-:W-:Y:S01]  /*10900*/  FMUL.FTZ R47, R47, R3 ;  /* 0x000000032f2f7220 */ /* 0x000fe20000410000 */
[----:B------:R-:W1:Y:S01]  /*10910*/  MUFU.TANH R103, R103 ;  /* 0x0000006700677308 */ /* 0x000e620000002400 */
[--C-:B------:R-:W-:Y:S02]  /*10920*/  VIADDMNMX R153, R154, 0x1, R109.reuse, PT ;  /* 0x000000019a997846 */ /* 0x100fe4000380016d */
[----:B------:R-:W-:Y:S01]  /*10930*/  VIMNMX R156, PT, PT, RZ, R155, !PT ;  /* 0x0000009bff9c7248 */ /* 0x000fe20007fe0100 */
[-C--:B------:R-:W-:Y:S01]  /*10940*/  FMUL.FTZ R40, R40, R3.reuse ;  /* 0x0000000328287220 */ /* 0x080fe20000410000 */
[-C--:B------:R-:W-:Y:S01]  /*10950*/  FMUL.FTZ R41, R41, R3.reuse ;  /* 0x0000000329297220 */ /* 0x080fe20000410000 */
[-C--:B------:R-:W-:Y:S01]  /*10960*/  FMUL.FTZ R42, R42, R3.reuse ;  /* 0x000000032a2a7220 */ /* 0x080fe20000410000 */
[----:B------:R-:W-:Y:S01]  /*10970*/  FMUL.FTZ R3, R43, R3 ;  /* 0x000000032b037220 */ /* 0x000fe20000410000 */
[----:B------:R-:W1:Y:S01]  /*10980*/  MUFU.TANH R77, R77 ;  /* 0x0000004d004d7308 */ /* 0x000e620000002400 */
[----:B------:R-:W-:-:S02]  /*10990*/  VIADDMNMX R154, R154, 0x9, R109, PT ;  /* 0x000000099a9a7846 */ /* 0x000fc4000380016d */
[----:B------:R-:W-:Y:S02]  /*109a0*/  SHF.R.U32.HI R0, RZ, 0x3, R64 ;  /* 0x00000003ff007819 */ /* 0x000fe40000011640 */
[----:B------:R-:W-:Y:S02]  /*109b0*/  IADD3 R7, PT, PT, R61, R4, RZ ;  /* 0x000000043d077210 */ /* 0x000fe40007ffe0ff */
[----:B------:R-:W-:Y:S01]  /*109c0*/  VIADDMNMX R155, R155, 0x8, RZ, !PT ;  /* 0x000000089b9b7846 */ /* 0x000fe200078001ff */
[----:B------:R1:W1:Y:S08]  /*109d0*/  MUFU.TANH R79, R72 ;  /* 0x00000048004f7308 */ /* 0x0002700000002400 */
[----:B------:R-:W1:Y:S08]  /*109e0*/  MUFU.TANH R27, R27 ;  /* 0x0000001b001b7308 */ /* 0x000e700000002400 */
[----:B------:R-:W1:Y:S08]  /*109f0*/  MUFU.TANH R73, R73 ;  /* 0x0000004900497308 */ /* 0x000e700000002400 */
        /* <DEDUP_REMOVED lines=36> */
.L_x_6294:
        /* <DEDUP_REMOVED lines=60> */
.L_x_6295:
[----:B------:R-:W-:Y:S05]  /*11000*/  BSYNC.RECONVERGENT B0 ;  /* 0x0000000000007941 */ /* 0x000fea0003800200 */
.L_x_6293:
        /* <DEDUP_REMOVED lines=73> */
.L_x_6297:
[----:B------:R4:W-:Y:S02]  /*114a0*/  STS.128 [R63+0x8800], RZ ;  /* 0x008800ff3f007388 */ /* 0x0009e40000000c00 */
.L_x_6298:
[----:B------:R-:W-:Y:S05]  /*114b0*/  BSYNC.RECONVERGENT B0 ;  /* 0x0000000000007941 */ /* 0x000fea0003800200 */
.L_x_6296:
[----:B------:R-:W0:Y:S02]  /*114c0*/  LDGDEPBAR ;  /* 0x00000000000079af */ /* 0x000e240000000000 */
.L_x_6292:
[----:B------:R-:W-:Y:S05]  /*114d0*/  BSYNC.RECONVERGENT B1 ;  /* 0x0000000000017941 */ /* 0x000fea0003800200 */
.L_x_6291:
[----:B------:R-:W-:Y:S02]  /*114e0*/  IMAD.IADD R2, R227, 0x1, R144 ;  /* 0x00000001e3027824 */ /* 0x000fe400078e0290 */
[----:B--23--:R-:W-:-:S03]  /*114f0*/  VIADD R19, R7, 0x8 ;  /* 0x0000000807137836 */ /* 0x00cfc60000000000 */
[--C-:B------:R-:W-:Y:S01]  /*11500*/  IADD3 R8, PT, PT, R7, -0x9, -R2.reuse ;  /* 0xfffffff707087810 */ /* 0x100fe20007ffe802 */
[--C-:B------:R-:W-:Y:S01]  /*11510*/  IMAD.IADD R20, R19, 0x1, -R2.reuse ;  /* 0x0000000113147824 */ /* 0x100fe200078e0a02 */
[C-C-:B------:R-:W-:Y:S02]  /*11520*/  IADD3 R6, PT, PT, R7.reuse, -0x10, -R2.reuse ;  /* 0xfffffff007067810 */ /* 0x140fe40007ffe802 */
[----:B------:R-:W-:Y:S02]  /*11530*/  IADD3 R4, PT, PT, R7, -0x11, -R2 ;  /* 0xffffffef07047810 */ /* 0x000fe40007ffe802 */
[----:B------:R-:W-:Y:S02]  /*11540*/  IABS R8, R8 ;  /* 0x0000000800087213 */ /* 0x000fe40000000000 */
[----:B------:R-:W-:Y:S02]  /*11550*/  IABS R6, R6 ;  /* 0x0000000600067213 */ /* 0x000fe40000000000 */
[----:B------:R-:W-:-:S02]  /*11560*/  IABS R4, R4 ;  /* 0x0000000400047213 */ /* 0x000fc40000000000 */
[----:B------:R-:W-:Y:S02]  /*11570*/  I2FP.F32.S32 R8, R8 ;  /* 0x0000000800087245 */ /* 0x000fe40000201400 */
[----:B------:R-:W-:Y:S02]  /*11580*/  I2FP.F32.S32 R6, R6 ;  /* 0x0000000600067245 */ /* 0x000fe40000201400 */
[----:B------:R-:W-:Y:S01]  /*11590*/  I2FP.F32.S32 R4, R4 ;  /* 0x0000000400047245 */ /* 0x000fe20000201400 */
[C---:B------:R-:W-:Y:S01]  /*115a0*/  FFMA.FTZ R111, -R152.reuse, R8, R111 ;  /* 0x00000008986f7223 */ /* 0x040fe2000001016f */
[--C-:B------:R-:W-:Y:S01]  /*115b0*/  IADD3 R16, PT, PT, R19, -0x1, -R2.reuse ;  /* 0xffffffff13107810 */ /* 0x100fe20007ffe802 */
[C---:B------:R-:W-:Y:S01]  /*115c0*/  FFMA.FTZ R165, -R152.reuse, R6, R165 ;  /* 0x0000000698a57223 */ /* 0x040fe200000101a5 */
[C-C-:B------:R-:W-:Y:S01]  /*115d0*/  IADD3 R14, PT, PT, R7.reuse, -0x1, -R2.reuse ;  /* 0xffffffff070e7810 */ /* 0x140fe20007ffe802 */
[----:B-1----:R-:W-:Y:S01]  /*115e0*/  FFMA.FTZ R5, -R152, R4, R115 ;  /* 0x0000000498057223 */ /* 0x002fe20000010173 */
[----:B------:R-:W-:-:S02]  /*115f0*/  IADD3 R17, PT, PT, R7, -0x18, -R2 ;  /* 0xffffffe807117810 */ /* 0x000fc40007ffe802 */
[C-C-:B------:R-:W-:Y:S02]  /*11600*/  IADD3 R8, PT, PT, R19.reuse, -0x9, -R2.reuse ;  /* 0xfffffff713087810 */ /* 0x140fe40007ffe802 */
[C-C-:B------:R-:W-:Y:S02]  /*11610*/  IADD3 R6, PT, PT, R19.reuse, -0x10, -R2.reuse ;  /* 0xfffffff013067810 */ /* 0x140fe40007ffe802 */
[----:B------:R-:W-:Y:S02]  /*11620*/  IADD3 R4, PT, PT, R19, -0x11, -R2 ;  /* 0xffffffef13047810 */ /* 0x000fe40007ffe802 */
[----:B------:R-:W-:Y:S02]  /*11630*/  IABS R16, R16 ;  /* 0x0000001000107213 */ /* 0x000fe40000000000 */
[----:B------:R-:W-:Y:S02]  /*11640*/  IABS R14, R14 ;  /* 0x0000000e000e7213 */ /* 0x000fe40000000000 */
[----:B------:R-:W-:-:S02]  /*11650*/  IABS R17, R17 ;  /* 0x0000001100117213 */ /* 0x000fc40000000000 */
        /* <DEDUP_REMOVED lines=13> */
[----:B------:R-:W-:-:S02]  /*11730*/  IMAD.IADD R16, R7, 0x1, -R2 ;  /* 0x0000000107107824 */ /* 0x000fc400078e0a02 */
[C---:B------:R-:W-:Y:S01]  /*11740*/  FFMA.FTZ R161, -R152.reuse, R6, R161 ;  /* 0x0000000698a17223 */ /* 0x040fe200000101a1 */
[C-C-:B------:R-:W-:Y:S01]  /*11750*/  IADD3 R17, PT, PT, R7.reuse, -0x19, -R2.reuse ;  /* 0xffffffe707117810 */ /* 0x140fe20007ffe802 */
[----:B------:R-:W-:Y:S01]  /*11760*/  FFMA.FTZ R163, -R152, R4, R163 ;  /* 0x0000000498a37223 */ /* 0x000fe200000101a3 */
        /* <DEDUP_REMOVED lines=23> */
[--C-:B------:R-:W-:Y:S02]  /*118e0*/  IADD3 R6, PT, PT, R7, -0x79, -R2.reuse ;  /* 0xffffff8707067810 */ /* 0x100fe40007ffe802 */
        /* <DEDUP_REMOVED lines=25> */
[----:B------:R-:W-:Y:S01]  /*11a80*/  IADD3 R2, PT, PT, R19, -0x79, -R2 ;  /* 0xffffff8713027810 */ /* 0x000fe20007ffe802 */
[----:B------:R-:W-:Y:S01]  /*11a90*/  VIADD R19, R16, 0xfffffff8 ;  /* 0xfffffff810137836 */ /* 0x000fe20000000000 */
[----:B------:R-:W-:Y:S02]  /*11aa0*/  IABS R16, R16 ;  /* 0x0000001000107213 */ /* 0x000fe40000000000 */
[----:B------:R-:W-:Y:S02]  /*11ab0*/  IABS R23, R23 ;  /* 0x0000001700177213 */ /* 0x000fe40000000000 */
[----:B------:R-:W-:-:S02]  /*11ac0*/  IABS R19, R19 ;  /* 0x0000001300137213 */ /* 0x000fc40000000000 */
[----:B------:R-:W-:Y:S02]  /*11ad0*/  I2FP.F32.S32 R16, R16 ;  /* 0x0000001000107245 */ /* 0x000fe40000201400 */
[----:B------:R-:W-:Y:S02]  /*11ae0*/  I2FP.F32.S32 R19, R19 ;  /* 0x0000001300137245 */ /* 0x000fe40000201400 */
[----:B------:R-:W-:Y:S01]  /*11af0*/  I2FP.F32.S32 R94, R23 ;  /* 0x00000017005e7245 */ /* 0x000fe20000201400 */
[C---:B------:R-:W-:Y:S01]  /*11b00*/  FFMA.FTZ R113, -R152.reuse, R16, R113 ;  /* 0x0000001098717223 */ /* 0x040fe20000010171 */
[----:B------:R-:W-:Y:S01]  /*11b10*/  IABS R7, R7 ;  /* 0x0000000700077213 */ /* 0x000fe20000000000 */
[C---:B------:R-:W-:Y:S01]  /*11b20*/  FFMA.FTZ R92, -R152.reuse, R19, R105 ;  /* 0x00000013985c7223 */ /* 0x040fe20000010169 */
[----:B------:R-:W-:Y:S02]  /*11b30*/  VIADD R19, R227, 0x1 ;  /* 0x00000001e3137836 */ /* 0x000fe40000000000 */
[----:B------:R-:W-:Y:S01]  /*11b40*/  FFMA.FTZ R94, -R152, R94, R169 ;  /* 0x0000005e985e7223 */ /* 0x000fe200000101a9 */
[----:B------:R-:W-:-:S02]  /*11b50*/  I2FP.F32.S32 R96, R7 ;  /* 0x0000000700607245 */ /* 0x000fc40000201400 */
[----:B------:R-:W-:Y:S02]  /*11b60*/  IABS R56, R56 ;  /* 0x0000003800387213 */ /* 0x000fe40000000000 */
[C---:B------:R-:W-:Y:S01]  /*11b70*/  ISETP.GE.AND P1, PT, R19.reuse, R156, PT ;  /* 0x0000009c1300720c */ /* 0x040fe20003f26270 */
[----:B------:R-:W-:Y:S01]  /*11b80*/  FFMA.FTZ R96, -R152, R96, R103 ;  /* 0x0000006098607223 */ /* 0x000fe20000010167 */
[C---:B------:R-:W-:Y:S02]  /*11b90*/  ISETP.GE.AND P4, PT, R19.reuse, R153, PT ;  /* 0x000000991300720c */ /* 0x040fe40003f86270 */
[C---:B------:R-:W-:Y:S02]  /*11ba0*/  ISETP.GE.AND P0, PT, R19.reuse, R155, PT ;  /* 0x0000009b1300720c */ /* 0x040fe40003f06270 */
[----:B------:R-:W-:Y:S01]  /*11bb0*/  ISETP.GE.AND P5, PT, R19, R154, PT ;  /* 0x0000009a1300720c */ /* 0x000fe20003fa6270 */
[----:B------:R-:W-:Y:S01]  /*11bc0*/  VIADD R19, R227, 0x8 ;  /* 0x00000008e3137836 */ /* 0x000fe20000000000 */
[----:B------:R-:W-:-:S02]  /*11bd0*/  FSEL R14, R14, -INF , P1 ;  /* 0xff8000000e0e7808 */ /* 0x000fc40000800000 */
[----:B------:R-:W-:Y:S02]  /*11be0*/  FSEL R59, R59, -INF , P0 ;  /* 0xff8000003b3b7808 */ /* 0x000fe40000000000 */
[----:B------:R-:W-:Y:S02]  /*11bf0*/  FSEL R105, R14, -INF , !P4 ;  /* 0xff8000000e697808 */ /* 0x000fe40006000000 */
[C---:B------:R-:W-:Y:S02]  /*11c00*/  ISETP.GE.AND P2, PT, R19.reuse, R156, PT ;  /* 0x0000009c1300720c */ /* 0x040fe40003f46270 */
[C---:B------:R-:W-:Y:S02]  /*11c10*/  ISETP.GE.AND P1, PT, R19.reuse, R153, PT ;  /* 0x000000991300720c */ /* 0x040fe40003f26270 */
[C---:B------:R-:W-:Y:S02]  /*11c20*/  ISETP.GE.AND P3, PT, R19.reuse, R155, PT ;  /* 0x0000009b1300720c */ /* 0x040fe40003f66270 */
[----:B------:R-:W-:Y:S01]  /*11c30*/  ISETP.GE.AND P4, PT, R19, R154, PT ;  /* 0x0000009a1300720c */ /* 0x000fe20003f86270 */
[----:B------:R-:W-:Y:S01]  /*11c40*/  VIADD R19, R227, 0x9 ;  /* 0x00000009e3137836 */ /* 0x000fe20000000000 */
[----:B------:R-:W-:Y:S01]  /*11c50*/  FSEL R109, R59, -INF , !P5 ;  /* 0xff8000003b6d7808 */ /* 0x000fe20006800000 */
[C---:B------:R-:W-:Y:S01]  /*11c60*/  VIADD R59, R227.reuse, 0x10 ;  /* 0x00000010e33b7836 */ /* 0x040fe20000000000 */
[----:B------:R-:W-:Y:S01]  /*11c70*/  FSEL R14, R92, -INF , P2 ;  /* 0xff8000005c0e7808 */ /* 0x000fe20001000000 */
[----:B------:R-:W-:Y:S01]  /*11c80*/  VIADD R92, R227, 0x11 ;  /* 0x00000011e35c7836 */ /* 0x000fe20000000000 */
[----:B------:R-:W-:-:S02]  /*11c90*/  ISETP.GE.AND P0, PT, R19, R156, PT ;  /* 0x0000009c1300720c */ /* 0x000fc40003f06270 */
[----:B------:R-:W-:Y:S02]  /*11ca0*/  FSEL R115, R113, -INF , P3 ;  /* 0xff80000071737808 */ /* 0x000fe40001800000 */
[C---:B------:R-:W-:Y:S02]  /*11cb0*/  ISETP.GE.AND P5, PT, R19.reuse, R153, PT ;  /* 0x000000991300720c */ /* 0x040fe40003fa6270 */
        /* <DEDUP_REMOVED lines=10> */
[----:B------:R-:W-:Y:S02]  /*11d60*/  FSEL R59, R165, -INF , P0 ;  /* 0xff800000a53b7808 */ /* 0x000fe40000000000 */
[C---:B------:R-:W-:Y:S02]  /*11d70*/  ISETP.GE.AND P0, PT, R92.reuse, R156, PT ;  /* 0x0000009c5c00720c */ /* 0x040fe40003f06270 */
[----:B------:R-:W-:Y:S02]  /*11d80*/  FSEL R113, R113, -INF , !P3 ;  /* 0xff80000071717808 */ /* 0x000fe40005800000 */
[----:B------:R-:W-:Y:S02]  /*11d90*/  FSEL R59, R59, -INF , !P4 ;  /* 0xff8000003b3b7808 */ /* 0x000fe40006000000 */
[----:B------:R-:W-:Y:S02]  /*11da0*/  FSEL R107, R161, -INF , P5 ;  /* 0xff800000a16b7808 */ /* 0x000fe40002800000 */
[----:B------:R-:W-:-:S02]  /*11db0*/  ISETP.GE.AND P3, PT, R92, R153, PT ;  /* 0x000000995c00720c */ /* 0x000fc40003f66270 */
[C---:B------:R-:W-:Y:S02]  /*11dc0*/  ISETP.GE.AND P4, PT, R92.reuse, R155, PT ;  /* 0x0000009b5c00720c */ /* 0x040fe40003f86270 */
[----:B------:R-:W-:Y:S01]  /*11dd0*/  ISETP.GE.AND P5, PT, R92, R154, PT ;  /* 0x0000009a5c00720c */ /* 0x000fe20003fa6270 */
[----:B------:R-:W-:Y:S01]  /*11de0*/  VIADD R92, R227, 0x18 ;  /* 0x00000018e35c7836 */ /* 0x000fe20000000000 */
[----:B------:R-:W-:Y:S02]  /*11df0*/  FSEL R5, R5, -INF , P0 ;  /* 0xff80000005057808 */ /* 0x000fe40000000000 */
[----:B------:R-:W-:Y:S02]  /*11e00*/  FSEL R107, R107, -INF , !P2 ;  /* 0xff8000006b6b7808 */ /* 0x000fe40005000000 */
[----:B------:R-:W-:Y:S01]  /*11e10*/  FSEL R23, R5, -INF , !P3 ;  /* 0xff80000005177808 */ /* 0x000fe20005800000 */
[----:B------:R-:W-:Y:S01]  /*11e20*/  VIADD R5, R227, 0x19 ;  /* 0x00000019e3057836 */ /* 0x000fe20000000000 */
[----:B------:R-:W-:-:S02]  /*11e30*/  FSEL R163, R163, -INF , P4 ;  /* 0xff800000a3a37808 */ /* 0x000fc40002000000 */
[C---:B------:R-:W-:Y:S02]  /*11e40*/  ISETP.GE.AND P2, PT, R92.reuse, R156, PT ;  /* 0x0000009c5c00720c */ /* 0x040fe40003f46270 */
[C---:B------:R-:W-:Y:S02]  /*11e50*/  ISETP.GE.AND P0, PT, R92.reuse, R153, PT ;  /* 0x000000995c00720c */ /* 0x040fe40003f06270 */
[C---:B------:R-:W-:Y:S02]  /*11e60*/  ISETP.GE.AND P3, PT, R92.reuse, R155, PT ;  /* 0x0000009b5c00720c */ /* 0x040fe40003f66270 */
[----:B------:R-:W-:Y:S02]  /*11e70*/  ISETP.GE.AND P4, PT, R92, R154, PT ;  /* 0x0000009a5c00720c */ /* 0x000fe40003f86270 */
[----:B------:R-:W-:Y:S02]  /*11e80*/  IABS R92, R17 ;  /* 0x00000011005c7213 */ /* 0x000fe40000000000 */
[----:B------:R-:W-:-:S02]  /*11e90*/  FSEL R167, R167, -INF , P2 ;  /* 0xff800000a7a77808 */ /* 0x000fc40001000000 */
[----:B------:R-:W-:Y:S02]  /*11ea0*/  I2FP.F32.S32 R92, R92 ;  /* 0x0000005c005c7245 */ /* 0x000fe40000201400 */
[----:B------:R-:W-:Y:S02]  /*11eb0*/  FSEL R17, R163, -INF , !P5 ;  /* 0xff800000a3117808 */ /* 0x000fe40006800000 */
[----:B------:R-:W-:Y:S01]  /*11ec0*/  FSEL R94, R94, -INF , P3 ;  /* 0xff8000005e5e7808 */ /* 0x000fe20001800000 */
[----:B------:R-:W-:Y:S01]  /*11ed0*/  FFMA.FTZ R92, -R152, R92, R101 ;  /* 0x0000005c985c7223 */ /* 0x000fe20000010165 */
[----:B------:R-:W-:Y:S02]  /*11ee0*/  ISETP.GE.AND P5, PT, R5, R156, PT ;  /* 0x0000009c0500720c */ /* 0x000fe40003fa6270 */
[----:B------:R-:W-:Y:S02]  /*11ef0*/  FSEL R7, R167, -INF , !P0 ;  /* 0xff800000a7077808 */ /* 0x000fe40004000000 */
[----:B------:R-:W-:-:S02]  /*11f00*/  ISETP.GE.AND P2, PT, R5, R153, PT ;  /* 0x000000990500720c */ /* 0x000fc40003f46270 */
[C---:B------:R-:W-:Y:S02]  /*11f10*/  ISETP.GE.AND P0, PT, R5.reuse, R155, PT ;  /* 0x0000009b0500720c */ /* 0x040fe40003f06270 */
[----:B------:R-:W-:Y:S02]  /*11f20*/  ISETP.GE.AND P3, PT, R5, R154, PT ;  /* 0x0000009a0500720c */ /* 0x000fe40003f66270 */
[----:B------:R-:W-:Y:S01]  /*11f30*/  IABS R5, R90 ;  /* 0x0000005a00057213 */ /* 0x000fe20000000000 */
[----:B------:R-:W-:Y:S01]  /*11f40*/  VIADD R90, R227, 0x20 ;  /* 0x00000020e35a7836 */ /* 0x000fe20000000000 */
[----:B------:R-:W-:Y:S02]  /*11f50*/  FSEL R101, R94, -INF , !P4 ;  /* 0xff8000005e657808 */ /* 0x000fe40006000000 */
[----:B------:R-:W-:Y:S02]  /*11f60*/  FSEL R94, R92, -INF , P5 ;  /* 0xff8000005c5e7808 */ /* 0x000fe40002800000 */
[----:B------:R-:W-:-:S02]  /*11f70*/  IABS R88, R88 ;  /* 0x0000005800587213 */ /* 0x000fc40000000000 */
[----:B------:R-:W-:Y:S02]  /*11f80*/  I2FP.F32.S32 R92, R5 ;  /* 0x00000005005c7245 */ /* 0x000fe40000201400 */
[----:B------:R-:W-:Y:S02]  /*11f90*/  FSEL R5, R94, -INF , !P2 ;  /* 0xff8000005e057808 */ /* 0x000fe40005000000 */
[----:B------:R-:W-:Y:S01]  /*11fa0*/  I2FP.F32.S32 R56, R56 ;  /* 0x0000003800387245 */ /* 0x000fe20000201400 */
[C---:B------:R-:W-:Y:S01]  /*11fb0*/  FFMA.FTZ R92, -R152.reuse, R92, R171 ;  /* 0x0000005c985c7223 */ /* 0x040fe200000101ab */
[----:B------:R-:W-:Y:S02]  /*11fc0*/  IABS R94, R45 ;  /* 0x0000002d005e7213 */ /* 0x000fe40000000000 */
[----:B------:R-:W-:Y:S01]  /*11fd0*/  IABS R31, R31 ;  /* 0x0000001f001f7213 */ /* 0x000fe20000000000 */
[----:B------:R-:W-:Y:S01]  /*11fe0*/  FFMA.FTZ R35, -R152, R56, R35 ;  /* 0x0000003898237223 */ /* 0x000fe20000010123 */
[----:B------:R-:W-:-:S02]  /*11ff0*/  I2FP.F32.S32 R88, R88 ;  /* 0x0000005800587245 */ /* 0x000fc40000201400 */
[----:B------:R-:W-:Y:S02]  /*12000*/  ISETP.GE.AND P4, PT, R90, R156, PT ;  /* 0x0000009c5a00720c */ /* 0x000fe40003f86270 */
[----:B------:R-:W-:Y:S01]  /*12010*/  FSEL R96, R96, -INF , P0 ;  /* 0xff80000060607808 */ /* 0x000fe20000000000 */
[----:B------:R-:W-:Y:S01]  /*12020*/  FFMA.FTZ R88, -R152, R88, R173 ;  /* 0x0000005898587223 */ /* 0x000fe200000101ad */
[C---:B------:R-:W-:Y:S02]  /*12030*/  ISETP.GE.AND P5, PT, R90.reuse, R153, PT ;  /* 0x000000995a00720c */ /* 0x040fe40003fa6270 */
[C---:B------:R-:W-:Y:S02]  /*12040*/  ISETP.GE.AND P2, PT, R90.reuse, R155, PT ;  /* 0x0000009b5a00720c */ /* 0x040fe40003f46270 */
[----:B------:R-:W-:Y:S01]  /*12050*/  ISETP.GE.AND P0, PT, R90, R154, PT ;  /* 0x0000009a5a00720c */ /* 0x000fe20003f06270 */
[----:B------:R-:W-:Y:S01]  /*12060*/  VIADD R90, R227, 0x21 ;  /* 0x00000021e35a7836 */ /* 0x000fe20000000000 */
[----:B------:R-:W-:-:S02]  /*12070*/  IABS R39, R39 ;  /* 0x0000002700277213 */ /* 0x000fc40000000000 */
[----:B------:R-:W-:Y:S02]  /*12080*/  I2FP.F32.S32 R94, R94 ;  /* 0x0000005e005e7245 */ /* 0x000fe40000201400 */
[----:B------:R-:W-:Y:S02]  /*12090*/  I2FP.F32.S32 R56, R31 ;  /* 0x0000001f00387245 */ /* 0x000fe40000201400 */
[----:B------:R-:W2:Y:S01]  /*120a0*/  LD.E R31, desc[UR4][R116.64+0xdc] ;  /* 0x0000dc04741f7980 */ /* 0x000ea2000c101900 */
[----:B------:R-:W-:Y:S01]  /*120b0*/  FSEL R45, R96, -INF , !P3 ;  /* 0xff800000602d7808 */ /* 0x000fe20005800000 */
[----:B------:R-:W-:Y:S01]  /*120c0*/  FFMA.FTZ R94, -R152, R94, R121 ;  /* 0x0000005e985e7223 */ /* 0x000fe20000010179 */
[----:B------:R-:W-:Y:S01]  /*120d0*/  FSEL R92, R92, -INF , P4 ;  /* 0xff8000005c5c7808 */ /* 0x000fe20002000000 */
[----:B------:R-:W-:Y:S01]  /*120e0*/  FFMA.FTZ R56, -R152, R56, R77 ;  /* 0x0000003898387223 */ /* 0x000fe2000001014d */
[----:B------:R-:W-:Y:S02]  /*120f0*/  I2FP.F32.S32 R96, R39 ;  /* 0x0000002700607245 */ /* 0x000fe40000201400 */
[----:B------:R-:W-:-:S02]  /*12100*/  ISETP.GE.AND P3, PT, R90, R156, PT ;  /* 0x0000009c5a00720c */ /* 0x000fc40003f66270 */
[----:B------:R-:W-:Y:S01]  /*12110*/  FSEL R39, R92, -INF , !P5 ;  /* 0xff8000005c277808 */ /* 0x000fe20006800000 */
[----:B------:R-:W-:Y:S01]  /*12120*/  FFMA.FTZ R96, -R152, R96, R123 ;  /* 0x0000006098607223 */ /* 0x000fe2000001017b */
[----:B------:R-:W-:Y:S02]  /*12130*/  FSEL R88, R88, -INF , P2 ;  /* 0xff80000058587808 */ /* 0x000fe40001000000 */
[C---:B------:R-:W-:Y:S02]  /*12140*/  ISETP.GE.AND P4, PT, R90.reuse, R153, PT ;  /* 0x000000995a00720c */ /* 0x040fe40003f86270 */
[C---:B------:R-:W-:Y:S02]  /*12150*/  ISETP.GE.AND P5, PT, R90.reuse, R155, PT ;  /* 0x0000009b5a00720c */ /* 0x040fe40003fa6270 */
[----:B------:R-:W-:Y:S02]  /*12160*/  ISETP.GE.AND P2, PT, R90, R154, PT ;  /* 0x0000009a5a00720c */ /* 0x000fe40003f46270 */
[----:B------:R-:W-:Y:S01]  /*12170*/  IABS R90, R86 ;  /* 0x00000056005a7213 */ /* 0x000fe20000000000 */
[----:B------:R-:W-:Y:S01]  /*12180*/  VIADD R86, R227, 0x28 ;  /* 0x00000028e3567836 */ /* 0x000fe20000000000 */
[----:B------:R-:W-:-:S02]  /*12190*/  FSEL R94, R94, -INF , P3 ;  /* 0xff8000005e5e7808 */ /* 0x000fc40001800000 */
[----:B------:R-:W-:Y:S02]  /*121a0*/  IABS R92, R57 ;  /* 0x00000039005c7213 */ /* 0x000fe40000000000 */
[----:B------:R-:W-:Y:S02]  /*121b0*/  FSEL R57, R88, -INF , !P0 ;  /* 0xff80000058397808 */ /* 0x000fe40004000000 */
[----:B------:R-:W-:Y:S02]  /*121c0*/  I2FP.F32.S32 R90, R90 ;  /* 0x0000005a005a7245 */ /* 0x000fe40000201400 */
[----:B------:R-:W-:Y:S02]  /*121d0*/  FSEL R121, R94, -INF , !P4 ;  /* 0xff8000005e797808 */ /* 0x000fe40006000000 */
[----:B------:R-:W-:Y:S01]  /*121e0*/  FSEL R96, R96, -INF , P5 ;  /* 0xff80000060607808 */ /* 0x000fe20002800000 */
[----:B------:R-:W-:Y:S01]  /*121f0*/  FFMA.FTZ R90, -R152, R90, R175 ;  /* 0x0000005a985a7223 */ /* 0x000fe200000101af */
[----:B------:R-:W-:-:S02]  /*12200*/  ISETP.GE.AND P0, PT, R86, R156, PT ;  /* 0x0000009c5600720c */ /* 0x000fc40003f06270 */
[C---:B------:R-:W-:Y:S02]  /*12210*/  ISETP.GE.AND P3, PT, R86.reuse, R153, PT ;  /* 0x000000995600720c */ /* 0x040fe40003f66270 */
[C---:B------:R-:W-:Y:S02]  /*12220*/  ISETP.GE.AND P4, PT, R86.reuse, R155, PT ;  /* 0x0000009b5600720c */ /* 0x040fe40003f86270 */
[----:B------:R-:W-:Y:S02]  /*12230*/  ISETP.GE.AND P5, PT, R86, R154, PT ;  /* 0x0000009a5600720c */ /* 0x000fe40003fa6270 */
[----:B------:R-:W-:Y:S01]  /*12240*/  IABS R86, R84 ;  /* 0x0000005400567213 */ /* 0x000fe20000000000 */
[----:B------:R-:W-:Y:S01]  /*12250*/  VIADD R84, R227, 0x29 ;  /* 0x00000029e3547836 */ /* 0x000fe20000000000 */
[----:B------:R-:W-:Y:S02]  /*12260*/  I2FP.F32.S32 R92, R92 ;  /* 0x0000005c005c7245 */ /* 0x000fe40000201400 */
[----:B------:R-:W-:-:S02]  /*12270*/  I2FP.F32.S32 R86, R86 ;  /* 0x0000005600567245 */ /* 0x000fc40000201400 */
[----:B------:R-:W-:Y:S01]  /*12280*/  IABS R88, R67 ;  /* 0x0000004300587213 */ /* 0x000fe20000000000 */
[----:B------:R-:W-:Y:S01]  /*12290*/  FFMA.FTZ R92, -R152, R92, R177 ;  /* 0x0000005c985c7223 */ /* 0x000fe200000101b1 */
[----:B------:R-:W-:Y:S01]  /*122a0*/  FSEL R90, R90, -INF , P0 ;  /* 0xff8000005a5a7808 */ /* 0x000fe20000000000 */
[----:B------:R-:W-:Y:S01]  /*122b0*/  FFMA.FTZ R86, -R152, R86, R93 ;  /* 0x0000005698567223 */ /* 0x000fe2000001015d */
[----:B------:R-:W-:Y:S02]  /*122c0*/  FSEL R67, R96, -INF , !P2 ;  /* 0xff80000060437808 */ /* 0x000fe40005000000 */
[----:B------:R-:W-:Y:S02]  /*122d0*/  IABS R80, R80 ;  /* 0x0000005000507213 */ /* 0x000fe40000000000 */
[----:B------:R-:W-:Y:S02]  /*122e0*/  ISETP.GE.AND P2, PT, R84, R156, PT ;  /* 0x0000009c5400720c */ /* 0x000fe40003f46270 */
[----:B------:R-:W-:-:S02]  /*122f0*/  I2FP.F32.S32 R88, R88 ;  /* 0x0000005800587245 */ /* 0x000fc40000201400 */
[----:B------:R-:W-:Y:S02]  /*12300*/  IABS R82, R82 ;  /* 0x0000005200527213 */ /* 0x000fe40000000000 */
[----:B------:R-:W-:Y:S01]  /*12310*/  FSEL R199, R90, -INF , !P3 ;  /* 0xff8000005ac77808 */ /* 0x000fe20005800000 */
[----:B------:R-:W-:Y:S01]  /*12320*/  FFMA.FTZ R88, -R152, R88, R95 ;  /* 0x0000005898587223 */ /* 0x000fe2000001015f */
[----:B------:R-:W-:Y:S02]  /*12330*/  FSEL R92, R92, -INF , P4 ;  /* 0xff8000005c5c7808 */ /* 0x000fe40002000000 */
[C---:B------:R-:W-:Y:S02]  /*12340*/  ISETP.GE.AND P0, PT, R84.reuse, R153, PT ;  /* 0x000000995400720c */ /* 0x040fe40003f06270 */
[C---:B------:R-:W-:Y:S02]  /*12350*/  ISETP.GE.AND P3, PT, R84.reuse, R155, PT ;  /* 0x0000009b5400720c */ /* 0x040fe40003f66270 */
[----:B------:R-:W-:Y:S01]  /*12360*/  ISETP.GE.AND P4, PT, R84, R154, PT ;  /* 0x0000009a5400720c */ /* 0x000fe20003f86270 */
[----:B------:R-:W-:Y:S01]  /*12370*/  VIADD R84, R227, 0x30 ;  /* 0x00000030e3547836 */ /* 0x000fe20000000000 */
[----:B------:R-:W-:-:S02]  /*12380*/  I2FP.F32.S32 R80, R80 ;  /* 0x0000005000507245 */ /* 0x000fc40000201400 */
[----:B------:R-:W-:Y:S02]  /*12390*/  FSEL R86, R86, -INF , P2 ;  /* 0xff80000056567808 */ /* 0x000fe40001000000 */
[----:B------:R-:W-:Y:S01]  /*123a0*/  I2FP.F32.S32 R82, R82 ;  /* 0x0000005200527245 */ /* 0x000fe20000201400 */
[----:B------:R-:W-:Y:S01]  /*123b0*/  FFMA.FTZ R80, -R152, R80, R181 ;  /* 0x0000005098507223 */ /* 0x000fe200000101b5 */
[----:B------:R-:W-:Y:S02]  /*123c0*/  IABS R78, R78 ;  /* 0x0000004e004e7213 */ /* 0x000fe40000000000 */
[----:B------:R-:W-:Y:S01]  /*123d0*/  FSEL R201, R86, -INF , !P0 ;  /* 0xff80000056c97808 */ /* 0x000fe20004000000 */
[----:B------:R-:W-:Y:S01]  /*123e0*/  FFMA.FTZ R179, -R152, R82, R179 ;  /* 0x0000005298b37223 */ /* 0x000fe200000101b3 */
[----:B------:R-:W-:Y:S01]  /*123f0*/  FSEL R203, R92, -INF , !P5 ;  /* 0xff8000005ccb7808 */ /* 0x000fe20006800000 */
[----:B------:R-:W-:Y:S01]  /*12400*/  VIADD R82, R227, 0x31 ;  /* 0x00000031e3527836 */ /* 0x000fe20000000000 */
[----:B------:R-:W-:-:S02]  /*12410*/  ISETP.GE.AND P0, PT, R84, R155, PT ;  /* 0x0000009b5400720c */ /* 0x000fc40003f06270 */
[----:B------:R-:W-:Y:S02]  /*12420*/  IABS R76, R76 ;  /* 0x0000004c004c7213 */ /* 0x000fe40000000000 */
[----:B------:R-:W-:Y:S02]  /*12430*/  I2FP.F32.S32 R78, R78 ;  /* 0x0000004e004e7245 */ /* 0x000fe40000201400 */
[----:B------:R-:W-:Y:S02]  /*12440*/  ISETP.GE.AND P5, PT, R84, R156, PT ;  /* 0x0000009c5400720c */ /* 0x000fe40003fa6270 */
[----:B------:R-:W-:Y:S01]  /*12450*/  FSEL R88, R88, -INF , P3 ;  /* 0xff80000058587808 */ /* 0x000fe20001800000 */
[----:B------:R-:W-:Y:S01]  /*12460*/  FFMA.FTZ R125, -R152, R78, R125 ;  /* 0x0000004e987d7223 */ /* 0x000fe2000001017d */
[----:B------:R-:W-:Y:S01]  /*12470*/  ISETP.GE.AND P3, PT, R84, R154, PT ;  /* 0x0000009a5400720c */ /* 0x000fe20003f66270 */
[----:B------:R-:W-:Y:S01]  /*12480*/  VIADD R78, R227, 0x38 ;  /* 0x00000038e34e7836 */ /* 0x000fe20000000000 */
[----:B------:R-:W-:-:S02]  /*12490*/  I2FP.F32.S32 R76, R76 ;  /* 0x0000004c004c7245 */ /* 0x000fc40000201400 */
[----:B------:R-:W-:Y:S02]  /*124a0*/  FSEL R80, R80, -INF , P0 ;  /* 0xff80000050507808 */ /* 0x000fe40000000000 */
[----:B------:R-:W-:Y:S01]  /*124b0*/  IABS R47, R47 ;  /* 0x0000002f002f7213 */ /* 0x000fe20000000000 */
[----:B------:R-:W-:Y:S01]  /*124c0*/  FFMA.FTZ R76, -R152, R76, R127 ;  /* 0x0000004c984c7223 */ /* 0x000fe2000001017f */
[----:B------:R-:W-:Y:S02]  /*124d0*/  ISETP.GE.AND P2, PT, R84, R153, PT ;  /* 0x000000995400720c */ /* 0x000fe40003f46270 */
[----:B------:R-:W-:Y:S02]  /*124e0*/  FSEL R205, R88, -INF , !P4 ;  /* 0xff80000058cd7808 */ /* 0x000fe40006000000 */
[----:B------:R-:W-:Y:S02]  /*124f0*/  FSEL R179, R179, -INF , P5 ;  /* 0xff800000b3b37808 */ /* 0x000fe40002800000 */
[----:B------:R-:W-:-:S02]  /*12500*/  ISETP.GE.AND P4, PT, R82, R156, PT ;  /* 0x0000009c5200720c */ /* 0x000fc40003f86270 */
[----:B------:R-:W-:Y:S02]  /*12510*/  IABS R74, R74 ;  /* 0x0000004a004a7213 */ /* 0x000fe40000000000 */
[----:B------:R-:W-:Y:S01]  /*12520*/  FSEL R197, R80, -INF , !P3 ;  /* 0xff80000050c57808 */ /* 0x000fe20005800000 */
[----:B------:R-:W-:Y:S01]  /*12530*/  IMAD.MOV.U32 R80, RZ, RZ, R47 ;  /* 0x000000ffff507224 */ /* 0x000fe200078e002f */
[----:B------:R-:W-:Y:S02]  /*12540*/  FSEL R191, R179, -INF , !P2 ;  /* 0xff800000b3bf7808 */ /* 0x000fe40005000000 */
[C---:B------:R-:W-:Y:S02]  /*12550*/  ISETP.GE.AND P5, PT, R82.reuse, R153, PT ;  /* 0x000000995200720c */ /* 0x040fe40003fa6270 */
[----:B------:R-:W-:Y:S02]  /*12560*/  ISETP.GE.AND P2, PT, R82, R155, PT ;  /* 0x0000009b5200720c */ /* 0x000fe40003f46270 */
[----:B------:R-:W-:-:S02]  /*12570*/  FSEL R125, R125, -INF , P4 ;  /* 0xff8000007d7d7808 */ /* 0x000fc40002000000 */
[----:B------:R-:W-:Y:S02]  /*12580*/  I2FP.F32.S32 R74, R74 ;  /* 0x0000004a004a7245 */ /* 0x000fe40000201400 */
[----:B------:R-:W-:Y:S02]  /*12590*/  FSEL R47, R125, -INF , !P5 ;  /* 0xff8000007d2f7808 */ /* 0x000fe40006800000 */
[----:B------:R-:W-:Y:S01]  /*125a0*/  I2FP.F32.S32 R80, R80 ;  /* 0x0000005000507245 */ /* 0x000fe20000201400 */
[----:B------:R-:W-:Y:S01]  /*125b0*/  FFMA.FTZ R183, -R152, R74, R183 ;  /* 0x0000004a98b77223 */ /* 0x000fe200000101b7 */
[----:B------:R-:W-:Y:S01]  /*125c0*/  FSEL R76, R76, -INF , P2 ;  /* 0xff8000004c4c7808 */ /* 0x000fe20001000000 */
[----:B------:R-:W-:Y:S01]  /*125d0*/  VIADD R74, R227, 0x39 ;  /* 0x00000039e34a7836 */ /* 0x000fe20000000000 */
[----:B------:R-:W-:Y:S01]  /*125e0*/  ISETP.GE.AND P3, PT, R78, R156, PT ;  /* 0x0000009c4e00720c */ /* 0x000fe20003f66270 */
[----:B------:R-:W-:Y:S01]  /*125f0*/  FFMA.FTZ R80, -R152, R80, R187 ;  /* 0x0000005098507223 */ /* 0x000fe200000101bb */
[----:B------:R-:W-:-:S02]  /*12600*/  ISETP.GE.AND P4, PT, R78, R153, PT ;  /* 0x000000994e00720c */ /* 0x000fc40003f86270 */
[C---:B------:R-:W-:Y:S02]  /*12610*/  ISETP.GE.AND P5, PT, R78.reuse, R155, PT ;  /* 0x0000009b4e00720c */ /* 0x040fe40003fa6270 */
[----:B------:R-:W-:Y:S02]  /*12620*/  ISETP.GE.AND P2, PT, R78, R154, PT ;  /* 0x0000009a4e00720c */ /* 0x000fe40003f46270 */
[----:B------:R-:W-:Y:S02]  /*12630*/  IABS R78, R65 ;  /* 0x00000041004e7213 */ /* 0x000fe40000000000 */
[----:B------:R-:W-:Y:S02]  /*12640*/  IABS R72, R72 ;  /* 0x0000004800487213 */ /* 0x000fe40000000000 */
[----:B------:R-:W-:Y:S02]  /*12650*/  ISETP.GE.AND P0, PT, R82, R154, PT ;  /* 0x0000009a5200720c */ /* 0x000fe40003f06270 */
[----:B------:R-:W-:-:S02]  /*12660*/  IABS R37, R37 ;  /* 0x0000002500257213 */ /* 0x000fc40000000000 */
[----:B------:R-:W-:Y:S02]  /*12670*/  FSEL R183, R183, -INF , P3 ;  /* 0xff800000b7b77808 */ /* 0x000fe40001800000 */
[----:B------:R-:W-:Y:S02]  /*12680*/  I2FP.F32.S32 R78, R78 ;  /* 0x0000004e004e7245 */ /* 0x000fe40000201400 */
[----:B------:R-:W-:Y:S02]  /*12690*/  IABS R70, R70 ;  /* 0x0000004600467213 */ /* 0x000fe40000000000 */
[----:B------:R-:W-:Y:S01]  /*126a0*/  I2FP.F32.S32 R72, R72 ;  /* 0x0000004800487245 */ /* 0x000fe20000201400 */
[----:B------:R-:W-:Y:S01]  /*126b0*/  FFMA.FTZ R78, -R152, R78, R185 ;  /* 0x0000004e984e7223 */ /* 0x000fe200000101b9 */
[----:B------:R-:W-:Y:S01]  /*126c0*/  FSEL R65, R76, -INF , !P0 ;  /* 0xff8000004c417808 */ /* 0x000fe20004000000 */
[----:B------:R-:W-:Y:S01]  /*126d0*/  IMAD.MOV.U32 R76, RZ, RZ, R37 ;  /* 0x000000ffff4c7224 */ /* 0x000fe200078e0025 */
        /* <DEDUP_REMOVED lines=9> */
[----:B------:R-:W-:-:S02]  /*12770*/  IABS R68, R68 ;  /* 0x0000004400447213 */ /* 0x000fc40000000000 */
[----:B------:R-:W-:Y:S01]  /*12780*/  I2FP.F32.S32 R76, R76 ;  /* 0x0000004c004c7245 */ /* 0x000fe20000201400 */
[----:B------:R-:W-:Y:S01]  /*12790*/  FFMA.FTZ R70, -R152, R70, R33 ;  /* 0x0000004698467223 */ /* 0x000fe20000010121 */
[----:B------:R-:W-:Y:S01]  /*127a0*/  FSEL R195, R80, -INF , !P2 ;  /* 0xff80000050c37808 */ /* 0x000fe20005000000 */
[----:B------:R-:W-:Y:S01]  /*127b0*/  VIADD R33, R227, 0x41 ;  /* 0x00000041e3217836 */ /* 0x000fe20000000000 */
[----:B------:R-:W-:Y:S01]  /*127c0*/  FSEL R78, R78, -INF , P0 ;  /* 0xff8000004e4e7808 */ /* 0x000fe20000000000 */
[----:B------:R-:W-:Y:S01]  /*127d0*/  FFMA.FTZ R76, -R152, R76, R207 ;  /* 0x0000004c984c7223 */ /* 0x000fe200000101cf */
[----:B------:R-:W-:Y:S02]  /*127e0*/  ISETP.GE.AND P2, PT, R74, R156, PT ;  /* 0x0000009c4a00720c */ /* 0x000fe40003f46270 */
[----:B------:R-:W-:Y:S02]  /*127f0*/  IABS R66, R66 ;  /* 0x0000004200427213 */ /* 0x000fe40000000000 */
[----:B------:R-:W-:-:S02]  /*12800*/  I2FP.F32.S32 R68, R68 ;  /* 0x0000004400447245 */ /* 0x000fc40000201400 */
[----:B------:R-:W-:Y:S02]  /*12810*/  FSEL R72, R72, -INF , P4 ;  /* 0xff80000048487808 */ /* 0x000fe40002000000 */
[----:B------:R-:W-:Y:S01]  /*12820*/  FSEL R37, R78, -INF , !P3 ;  /* 0xff8000004e257808 */ /* 0x000fe20005800000 */
[----:B------:R-:W-:Y:S01]  /*12830*/  FFMA.FTZ R68, -R152, R68, R97 ;  /* 0x0000004498447223 */ /* 0x000fe20000010161 */
[C---:B------:R-:W-:Y:S02]  /*12840*/  ISETP.GE.AND P0, PT, R74.reuse, R153, PT ;  /* 0x000000994a00720c */ /* 0x040fe40003f06270 */
[----:B------:R-:W-:Y:S02]  /*12850*/  ISETP.GE.AND P3, PT, R74, R155, PT ;  /* 0x0000009b4a00720c */ /* 0x000fe40003f66270 */
[----:B------:R-:W-:Y:S02]  /*12860*/  FSEL R70, R70, -INF , P2 ;  /* 0xff80000046467808 */ /* 0x000fe40001000000 */
[----:B------:R-:W-:-:S02]  /*12870*/  I2FP.F32.S32 R66, R66 ;  /* 0x0000004200427245 */ /* 0x000fc40000201400 */
[----:B------:R-:W-:Y:S02]  /*12880*/  FSEL R193, R72, -INF , !P5 ;  /* 0xff80000048c17808 */ /* 0x000fe40006800000 */
[C---:B------:R-:W-:Y:S01]  /*12890*/  ISETP.GE.AND P5, PT, R33.reuse, R156, PT ;  /* 0x0000009c2100720c */ /* 0x040fe20003fa6270 */
[----:B------:R-:W-:Y:S01]  /*128a0*/  FFMA.FTZ R66, -R152, R66, R89 ;  /* 0x0000004298427223 */ /* 0x000fe20000010159 */
[----:B------:R-:W-:Y:S02]  /*128b0*/  IABS R58, R58 ;  /* 0x0000003a003a7213 */ /* 0x000fe40000000000 */
[----:B------:R-:W-:Y:S02]  /*128c0*/  FSEL R179, R70, -INF , !P0 ;  /* 0xff80000046b37808 */ /* 0x000fe40004000000 */
[----:B------:R-:W-:Y:S02]  /*128d0*/  FSEL R76, R76, -INF , P3 ;  /* 0xff8000004c4c7808 */ /* 0x000fe40001800000 */
[----:B------:R-:W-:-:S02]  /*128e0*/  ISETP.GE.AND P2, PT, R33, R153, PT ;  /* 0x000000992100720c */ /* 0x000fc40003f46270 */
[C---:B------:R-:W-:Y:S02]  /*128f0*/  ISETP.GE.AND P0, PT, R33.reuse, R155, PT ;  /* 0x0000009b2100720c */ /* 0x040fe40003f06270 */
[-C--:B------:R-:W-:Y:S01]  /*12900*/  ISETP.GE.AND P3, PT, R33, R154.reuse, PT ;  /* 0x0000009a2100720c */ /* 0x080fe20003f66270 */
[----:B------:R-:W-:Y:S01]  /*12910*/  VIADD R33, R227, 0x48 ;  /* 0x00000048e3217836 */ /* 0x000fe20000000000 */
[----:B------:R-:W-:Y:S02]  /*12920*/  ISETP.GE.AND P4, PT, R74, R154, PT ;  /* 0x0000009a4a00720c */ /* 0x000fe40003f86270 */
[----:B------:R-:W-:Y:S02]  /*12930*/  FSEL R68, R68, -INF , P5 ;  /* 0xff80000044447808 */ /* 0x000fe40002800000 */
[----:B------:R-:W-:Y:S02]  /*12940*/  I2FP.F32.S32 R58, R58 ;  /* 0x0000003a003a7245 */ /* 0x000fe40000201400 */
[----:B------:R-:W-:-:S02]  /*12950*/  IABS R52, R52 ;  /* 0x0000003400347213 */ /* 0x000fc40000000000 */
[----:B------:R-:W-:Y:S01]  /*12960*/  FSEL R183, R76, -INF , !P4 ;  /* 0xff8000004cb77808 */ /* 0x000fe20006000000 */
[----:B------:R-:W-:Y:S01]  /*12970*/  FFMA.FTZ R58, -R152, R58, R99 ;  /* 0x0000003a983a7223 */ /* 0x000fe20000010163 */
[----:B------:R-:W-:Y:S02]  /*12980*/  FSEL R157, R68, -INF , !P2 ;  /* 0xff800000449d7808 */ /* 0x000fe40005000000 */
[----:B------:R-:W-:Y:S02]  /*12990*/  FSEL R66, R66, -INF , P0 ;  /* 0xff80000042427808 */ /* 0x000fe40000000000 */
[C---:B------:R-:W-:Y:S02]  /*129a0*/  ISETP.GE.AND P4, PT, R33.reuse, R156, PT ;  /* 0x0000009c2100720c */ /* 0x040fe40003f86270 */
[C---:B------:R-:W-:Y:S02]  /*129b0*/  ISETP.GE.AND P5, PT, R33.reuse, R153, PT ;  /* 0x000000992100720c */ /* 0x040fe40003fa6270 */
[----:B------:R-:W-:-:S02]  /*129c0*/  ISETP.GE.AND P2, PT, R33, R155, PT ;  /* 0x0000009b2100720c */ /* 0x000fc40003f46270 */
[----:B------:R-:W-:Y:S01]  /*129d0*/  ISETP.GE.AND P0, PT, R33, R154, PT ;  /* 0x0000009a2100720c */ /* 0x000fe20003f06270 */
[C---:B------:R-:W-:Y:S01]  /*129e0*/  VIADD R33, R227.reuse, 0x49 ;  /* 0x00000049e3217836 */ /* 0x040fe20000000000 */
[----:B------:R-:W-:Y:S02]  /*129f0*/  I2FP.F32.S32 R52, R52 ;  /* 0x0000003400347245 */ /* 0x000fe40000201400 */
[----:B------:R-:W-:Y:S02]  /*12a00*/  FSEL R127, R66, -INF , !P3 ;  /* 0xff800000427f7808 */ /* 0x000fe40005800000 */
[----:B------:R-:W-:Y:S01]  /*12a10*/  FSEL R58, R58, -INF , P4 ;  /* 0xff8000003a3a7808 */ /* 0x000fe20002000000 */
[----:B------:R-:W-:Y:S01]  /*12a20*/  FFMA.FTZ R52, -R152, R52, R25 ;  /* 0x0000003498347223 */ /* 0x000fe20000010119 */
[----:B------:R-:W-:Y:S01]  /*12a30*/  IABS R51, R51 ;  /* 0x0000003300337213 */ /* 0x000fe20000000000 */
[----:B------:R-:W-:Y:S01]  /*12a40*/  VIADD R25, R227, 0x50 ;  /* 0x00000050e3197836 */ /* 0x000fe20000000000 */
[----:B------:R-:W-:-:S02]  /*12a50*/  ISETP.GE.AND P3, PT, R33, R156, PT ;  /* 0x0000009c2100720c */ /* 0x000fc40003f66270 */
[----:B------:R-:W-:Y:S02]  /*12a60*/  FSEL R177, R58, -INF , !P5 ;  /* 0xff8000003ab17808 */ /* 0x000fe40006800000 */
[----:B------:R-:W-:Y:S02]  /*12a70*/  IABS R50, R50 ;  /* 0x0000003200327213 */ /* 0x000fe40000000000 */
[----:B------:R-:W-:Y:S02]  /*12a80*/  I2FP.F32.S32 R51, R51 ;  /* 0x0000003300337245 */ /* 0x000fe40000201400 */
[C---:B------:R-:W-:Y:S02]  /*12a90*/  ISETP.GE.AND P4, PT, R33.reuse, R153, PT ;  /* 0x000000992100720c */ /* 0x040fe40003f86270 */
[----:B------:R-:W-:Y:S02]  /*12aa0*/  ISETP.GE.AND P5, PT, R33, R155, PT ;  /* 0x0000009b2100720c */ /* 0x000fe40003fa6270 */
[----:B------:R-:W-:-:S02]  /*12ab0*/  FSEL R35, R35, -INF , P2 ;  /* 0xff80000023237808 */ /* 0x000fc40001000000 */
[----:B------:R-:W-:Y:S02]  /*12ac0*/  FSEL R52, R52, -INF , P3 ;  /* 0xff80000034347808 */ /* 0x000fe40001800000 */
[----:B------:R-:W-:Y:S01]  /*12ad0*/  IABS R49, R49 ;  /* 0x0000003100317213 */ /* 0x000fe20000000000 */
[----:B------:R-:W-:Y:S01]  /*12ae0*/  FFMA.FTZ R51, -R152, R51, R79 ;  /* 0x0000003398337223 */ /* 0x000fe2000001014f */
[----:B------:R-:W-:Y:S02]  /*12af0*/  I2FP.F32.S32 R50, R50 ;  /* 0x0000003200327245 */ /* 0x000fe40000201400 */
[----:B------:R-:W-:Y:S02]  /*12b00*/  FSEL R181, R35, -INF , !P0 ;  /* 0xff80000023b57808 */ /* 0x000fe40004000000 */
[----:B------:R-:W-:Y:S02]  /*12b10*/  FSEL R175, R52, -INF , !P4 ;  /* 0xff80000034af7808 */ /* 0x000fe40006000000 */
[----:B------:R-:W-:-:S02]  /*12b20*/  FSEL R56, R56, -INF , P5 ;  /* 0xff80000038387808 */ /* 0x000fc40002800000 */
[C---:B------:R-:W-:Y:S02]  /*12b30*/  ISETP.GE.AND P0, PT, R25.reuse, R156, PT ;  /* 0x0000009c1900720c */ /* 0x040fe40003f06270 */
[C---:B------:R-:W-:Y:S02]  /*12b40*/  ISETP.GE.AND P3, PT, R25.reuse, R153, PT ;  /* 0x000000991900720c */ /* 0x040fe40003f66270 */
[C---:B------:R-:W-:Y:S02]  /*12b50*/  ISETP.GE.AND P4, PT, R25.reuse, R155, PT ;  /* 0x0000009b1900720c */ /* 0x040fe40003f86270 */
[----:B------:R-:W-:Y:S01]  /*12b60*/  ISETP.GE.AND P5, PT, R25, R154, PT ;  /* 0x0000009a1900720c */ /* 0x000fe20003fa6270 */
[----:B------:R-:W-:Y:S01]  /*12b70*/  VIADD R25, R227, 0x51 ;  /* 0x00000051e3197836 */ /* 0x000fe20000000000 */
[----:B------:R-:W-:Y:S02]  /*12b80*/  IABS R48, R48 ;  /* 0x0000003000307213 */ /* 0x000fe40000000000 */
[----:B------:R-:W-:-:S02]  /*12b90*/  I2FP.F32.S32 R49, R49 ;  /* 0x0000003100317245 */ /* 0x000fc40000201400 */
[----:B------:R-:W-:Y:S01]  /*12ba0*/  ISETP.GE.AND P2, PT, R33, R154, PT ;  /* 0x0000009a2100720c */ /* 0x000fe20003f46270 */
[C---:B------:R-:W-:Y:S01]  /*12bb0*/  FFMA.FTZ R50, -R152.reuse, R50, R73 ;  /* 0x0000003298327223 */ /* 0x040fe20000010149 */
[----:B------:R-:W-:Y:S01]  /*12bc0*/  FSEL R51, R51, -INF , P0 ;  /* 0xff80000033337808 */ /* 0x000fe20000000000 */
[----:B------:R-:W-:Y:S01]  /*12bd0*/  FFMA.FTZ R27, -R152, R49, R27 ;  /* 0x00000031981b7223 */ /* 0x000fe2000001011b */
[----:B------:R-:W-:Y:S02]  /*12be0*/  I2FP.F32.S32 R48, R48 ;  /* 0x0000003000307245 */ /* 0x000fe40000201400 */
[----:B------:R-:W-:Y:S02]  /*12bf0*/  FSEL R123, R56, -INF , !P2 ;  /* 0xff800000387b7808 */ /* 0x000fe40005000000 */
[----:B------:R-:W-:Y:S02]  /*12c00*/  IABS R46, R46 ;  /* 0x0000002e002e7213 */ /* 0x000fe40000000000 */
[----:B------:R-:W-:Y:S01]  /*12c10*/  ISETP.GE.AND P2, PT, R25, R156, PT ;  /* 0x0000009c1900720c */ /* 0x000fe20003f46270 */
[----:B------:R-:W-:Y:S01]  /*12c20*/  FFMA.FTZ R48, -R152, R48, R75 ;  /* 0x0000003098307223 */ /* 0x000fe2000001014b */
[----:B------:R-:W-:-:S02]  /*12c30*/  FSEL R51, R51, -INF , !P3 ;  /* 0xff80000033337808 */ /* 0x000fc40005800000 */
[----:B------:R-:W-:Y:S02]  /*12c40*/  FSEL R50, R50, -INF , P4 ;  /* 0xff80000032327808 */ /* 0x000fe40002000000 */
[C---:B------:R-:W-:Y:S02]  /*12c50*/  ISETP.GE.AND P0, PT, R25.reuse, R153, PT ;  /* 0x000000991900720c */ /* 0x040fe40003f06270 */
[C---:B------:R-:W-:Y:S02]  /*12c60*/  ISETP.GE.AND P3, PT, R25.reuse, R155, PT ;  /* 0x0000009b1900720c */ /* 0x040fe40003f66270 */
[----:B------:R-:W-:Y:S01]  /*12c70*/  ISETP.GE.AND P4, PT, R25, R154, PT ;  /* 0x0000009a1900720c */ /* 0x000fe20003f86270 */
[----:B------:R-:W-:Y:S01]  /*12c80*/  VIADD R25, R227, 0x58 ;  /* 0x00000058e3197836 */ /* 0x000fe20000000000 */
[----:B------:R-:W-:Y:S02]  /*12c90*/  IABS R44, R44 ;  /* 0x0000002c002c7213 */ /* 0x000fe40000000000 */
[----:B------:R-:W-:-:S02]  /*12ca0*/  I2FP.F32.S32 R46, R46 ;  /* 0x0000002e002e7245 */ /* 0x000fc40000201400 */
        /* <DEDUP_REMOVED lines=19> */
[----:B------:R-:W-:Y:S02]  /*12de0*/  ISETP.GE.AND P4, PT, R25, R156, PT ;  /* 0x0000009c1900720c */ /* 0x000fe40003f86270 */
[----:B------:R-:W-:Y:S01]  /*12df0*/  IABS R41, R41 ;  /* 0x0000002900297213 */ /* 0x000fe20000000000 */
[----:B------:R-:W-:Y:S01]  /*12e00*/  FFMA.FTZ R42, -R152, R42, R71 ;  /* 0x0000002a982a7223 */ /* 0x000fe20000010147 */
[----:B------:R-:W-:Y:S02]  /*12e10*/  FSEL R46, R46, -INF , !P2 ;  /* 0xff8000002e2e7808 */ /* 0x000fe40005000000 */
[----:B------:R-:W-:-:S02]  /*12e20*/  FSEL R44, R44, -INF , P0 ;  /* 0xff8000002c2c7808 */ /* 0x000fc40000000000 */
[C---:B------:R-:W-:Y:S02]  /*12e30*/  ISETP.GE.AND P5, PT, R25.reuse, R153, PT ;  /* 0x000000991900720c */ /* 0x040fe40003fa6270 */
[C---:B------:R-:W-:Y:S02]  /*12e40*/  ISETP.GE.AND P2, PT, R25.reuse, R155, PT ;  /* 0x0000009b1900720c */ /* 0x040fe40003f46270 */
[----:B------:R-:W-:Y:S01]  /*12e50*/  ISETP.GE.AND P0, PT, R25, R154, PT ;  /* 0x0000009a1900720c */ /* 0x000fe20003f06270 */
[----:B------:R-:W-:Y:S01]  /*12e60*/  VIADD R25, R227, 0x60 ;  /* 0x00000060e3197836 */ /* 0x000fe20000000000 */
[----:B------:R-:W-:Y:S02]  /*12e70*/  FSEL R43, R43, -INF , P4 ;  /* 0xff8000002b2b7808 */ /* 0x000fe40002000000 */
[----:B------:R-:W-:Y:S02]  /*12e80*/  I2FP.F32.S32 R41, R41 ;  /* 0x0000002900297245 */ /* 0x000fe40000201400 */
[----:B------:R-:W-:-:S02]  /*12e90*/  IABS R40, R40 ;  /* 0x0000002800287213 */ /* 0x000fc40000000000 */
[----:B------:R-:W-:Y:S01]  /*12ea0*/  IABS R38, R38 ;  /* 0x0000002600267213 */ /* 0x000fe20000000000 */
[----:B------:R-:W-:Y:S01]  /*12eb0*/  FFMA.FTZ R21, -R152, R41, R21 ;  /* 0x0000002998157223 */ /* 0x000fe20000010115 */
[----:B------:R-:W-:Y:S02]  /*12ec0*/  FSEL R171, R44, -INF , !P3 ;  /* 0xff8000002cab7808 */ /* 0x000fe40005800000 */
[----:B------:R-:W-:Y:S02]  /*12ed0*/  FSEL R43, R43, -INF , !P5 ;  /* 0xff8000002b2b7808 */ /* 0x000fe40006800000 */
[----:B------:R-:W-:Y:S02]  /*12ee0*/  FSEL R42, R42, -INF , P2 ;  /* 0xff8000002a2a7808 */ /* 0x000fe40001000000 */
[C---:B------:R-:W-:Y:S02]  /*12ef0*/  ISETP.GE.AND P3, PT, R25.reuse, R156, PT ;  /* 0x0000009c1900720c */ /* 0x040fe40003f66270 */
[----:B------:R-:W-:-:S02]  /*12f00*/  ISETP.GE.AND P4, PT, R25, R153, PT ;  /* 0x000000991900720c */ /* 0x000fc40003f86270 */
[C---:B------:R-:W-:Y:S02]  /*12f10*/  ISETP.GE.AND P5, PT, R25.reuse, R155, PT ;  /* 0x0000009b1900720c */ /* 0x040fe40003fa6270 */
[----:B------:R-:W-:Y:S02]  /*12f20*/  I2FP.F32.S32 R40, R40 ;  /* 0x0000002800287245 */ /* 0x000fe40000201400 */
[----:B------:R-:W-:Y:S01]  /*12f30*/  ISETP.GE.AND P2, PT, R25, R154, PT ;  /* 0x0000009a1900720c */ /* 0x000fe20003f46270 */
[----:B------:R-:W-:Y:S01]  /*12f40*/  VIADD R25, R227, 0x61 ;  /* 0x00000061e3197836 */ /* 0x000fe20000000000 */
[----:B------:R-:W-:Y:S02]  /*12f50*/  IABS R36, R36 ;  /* 0x0000002400247213 */ /* 0x000fe40000000000 */
[----:B------:R-:W-:Y:S01]  /*12f60*/  I2FP.F32.S32 R38, R38 ;  /* 0x0000002600267245 */ /* 0x000fe20000201400 */
[----:B------:R-:W-:Y:S01]  /*12f70*/  FFMA.FTZ R40, -R152, R40, R87 ;  /* 0x0000002898287223 */ /* 0x000fe20000010157 */
[----:B------:R-:W-:-:S02]  /*12f80*/  I2FP.F32.S32 R36, R36 ;  /* 0x0000002400247245 */ /* 0x000fc40000201400 */
[----:B------:R-:W-:Y:S01]  /*12f90*/  FSEL R169, R42, -INF , !P0 ;  /* 0xff8000002aa97808 */ /* 0x000fe20004000000 */
[C---:B------:R-:W-:Y:S01]  /*12fa0*/  FFMA.FTZ R38, -R152.reuse, R38, R83 ;  /* 0x0000002698267223 */ /* 0x040fe20000010153 */
[----:B------:R-:W-:Y:S02]  /*12fb0*/  FSEL R21, R21, -INF , P3 ;  /* 0xff80000015157808 */ /* 0x000fe40001800000 */
[----:B------:R-:W-:Y:S02]  /*12fc0*/  IABS R34, R34 ;  /* 0x0000002200227213 */ /* 0x000fe40000000000 */
[----:B------:R-:W-:Y:S01]  /*12fd0*/  ISETP.GE.AND P0, PT, R25, R156, PT ;  /* 0x0000009c1900720c */ /* 0x000fe20003f06270 */
[----:B------:R-:W-:Y:S01]  /*12fe0*/  FFMA.FTZ R29, -R152, R36, R29 ;  /* 0x00000024981d7223 */ /* 0x000fe2000001011d */
[----:B------:R-:W-:Y:S01]  /*12ff0*/  FSEL R44, R21, -INF , !P4 ;  /* 0xff800000152c7808 */ /* 0x000fe20006000000 */
[----:B------:R-:W-:Y:S01]  /*13000*/  VIADD R21, R227, 0x68 ;  /* 0x00000068e3157836 */ /* 0x000fe20000000000 */
[----:B------:R-:W-:-:S02]  /*13010*/  IABS R32, R32 ;  /* 0x0000002000207213 */ /* 0x000fc40000000000 */
[----:B------:R-:W-:Y:S02]  /*13020*/  I2FP.F32.S32 R34, R34 ;  /* 0x0000002200227245 */ /* 0x000fe40000201400 */
[C---:B------:R-:W-:Y:S02]  /*13030*/  ISETP.GE.AND P3, PT, R25.reuse, R153, PT ;  /* 0x000000991900720c */ /* 0x040fe40003f66270 */
[----:B------:R-:W-:Y:S02]  /*13040*/  ISETP.GE.AND P4, PT, R25, R155, PT ;  /* 0x0000009b1900720c */ /* 0x000fe40003f86270 */
[----:B------:R-:W-:Y:S02]  /*13050*/  FSEL R40, R40, -INF , P5 ;  /* 0xff80000028287808 */ /* 0x000fe40002800000 */
[----:B------:R-:W-:Y:S02]  /*13060*/  FSEL R38, R38, -INF , P0 ;  /* 0xff80000026267808 */ /* 0x000fe40000000000 */
[----:B------:R-:W-:Y:S01]  /*13070*/  IABS R30, R30 ;  /* 0x0000001e001e7213 */ /* 0x000fe20000000000 */
[----:B------:R-:W-:Y:S01]  /*13080*/  FFMA.FTZ R34, -R152, R34, R159 ;  /* 0x0000002298227223 */ /* 0x000fe2000001019f */
[----:B------:R-:W-:-:S02]  /*13090*/  I2FP.F32.S32 R32, R32 ;  /* 0x0000002000207245 */ /* 0x000fc40000201400 */
        /* <DEDUP_REMOVED lines=9> */
[----:B------:R-:W-:Y:S02]  /*13130*/  I2FP.F32.S32 R30, R30 ;  /* 0x0000001e001e7245 */ /* 0x000fe40000201400 */
[----:B------:R-:W-:Y:S01]  /*13140*/  ISETP.GE.AND P5, PT, R25, R154, PT ;  /* 0x0000009a1900720c */ /* 0x000fe20003fa6270 */
[----:B------:R-:W-:Y:S01]  /*13150*/  FFMA.FTZ R32, -R152, R32, R211 ;  /* 0x0000002098207223 */ /* 0x000fe200000101d3 */
[----:B------:R-:W-:Y:S01]  /*13160*/  FSEL R34, R34, -INF , P2 ;  /* 0xff80000022227808 */ /* 0x000fe20001000000 */
[----:B------:R-:W-:Y:S01]  /*13170*/  FFMA.FTZ R30, -R152, R30, R91 ;  /* 0x0000001e981e7223 */ /* 0x000fe2000001015b */
[----:B------:R-:W-:-:S02]  /*13180*/  I2FP.F32.S32 R28, R28 ;  /* 0x0000001c001c7245 */ /* 0x000fc40000201400 */
[----:B------:R-:W-:Y:S02]  /*13190*/  FSEL R163, R29, -INF , !P5 ;  /* 0xff8000001da37808 */ /* 0x000fe40006800000 */
[C---:B------:R-:W-:Y:S01]  /*131a0*/  ISETP.GE.AND P5, PT, R21.reuse, R156, PT ;  /* 0x0000009c1500720c */ /* 0x040fe20003fa6270 */
[----:B------:R-:W-:Y:S01]  /*131b0*/  FFMA.FTZ R28, -R152, R28, R209 ;  /* 0x0000001c981c7223 */ /* 0x000fe200000101d1 */
[----:B------:R-:W-:Y:S02]  /*131c0*/  FSEL R42, R34, -INF , !P0 ;  /* 0xff800000222a7808 */ /* 0x000fe40004000000 */
[----:B------:R-:W-:Y:S02]  /*131d0*/  FSEL R32, R32, -INF , P3 ;  /* 0xff80000020207808 */ /* 0x000fe40001800000 */
[C---:B------:R-:W-:Y:S02]  /*131e0*/  ISETP.GE.AND P2, PT, R21.reuse, R153, PT ;  /* 0x000000991500720c */ /* 0x040fe40003f46270 */
[----:B------:R-:W-:-:S02]  /*131f0*/  ISETP.GE.AND P0, PT, R21, R155, PT ;  /* 0x0000009b1500720c */ /* 0x000fc40003f06270 */
[----:B------:R-:W-:Y:S01]  /*13200*/  ISETP.GE.AND P3, PT, R21, R154, PT ;  /* 0x0000009a1500720c */ /* 0x000fe20003f66270 */
[----:B------:R-:W-:Y:S01]  /*13210*/  VIADD R21, R227, 0x70 ;  /* 0x00000070e3157836 */ /* 0x000fe20000000000 */
[----:B------:R-:W-:Y:S02]  /*13220*/  IABS R22, R22 ;  /* 0x0000001600167213 */ /* 0x000fe40000000000 */
[----:B------:R-:W-:Y:S02]  /*13230*/  FSEL R30, R30, -INF , P5 ;  /* 0xff8000001e1e7808 */ /* 0x000fe40002800000 */
[----:B------:R-:W-:Y:S02]  /*13240*/  IABS R24, R24 ;  /* 0x0000001800187213 */ /* 0x000fe40000000000 */
[----:B------:R-:W-:Y:S02]  /*13250*/  FSEL R162, R32, -INF , !P4 ;  /* 0xff80000020a27808 */ /* 0x000fe40006000000 */
[----:B------:R-:W-:-:S02]  /*13260*/  FSEL R35, R30, -INF , !P2 ;  /* 0xff8000001e237808 */ /* 0x000fc40005000000 */
[----:B------:R-:W-:Y:S02]  /*13270*/  I2FP.F32.S32 R22, R22 ;  /* 0x0000001600167245 */ /* 0x000fe40000201400 */
[----:B------:R-:W-:Y:S02]  /*13280*/  FSEL R28, R28, -INF , P0 ;  /* 0xff8000001c1c7808 */ /* 0x000fe40000000000 */
[C---:B------:R-:W-:Y:S02]  /*13290*/  ISETP.GE.AND P4, PT, R21.reuse, R156, PT ;  /* 0x0000009c1500720c */ /* 0x040fe40003f86270 */
[C---:B------:R-:W-:Y:S02]  /*132a0*/  ISETP.GE.AND P5, PT, R21.reuse, R153, PT ;  /* 0x000000991500720c */ /* 0x040fe40003fa6270 */
[----:B------:R-:W-:Y:S02]  /*132b0*/  ISETP.GE.AND P2, PT, R21, R155, PT ;  /* 0x0000009b1500720c */ /* 0x000fe40003f46270 */
[----:B------:R-:W-:-:S02]  /*132c0*/  I2FP.F32.S32 R24, R24 ;  /* 0x0000001800187245 */ /* 0x000fc40000201400 */
[----:B------:R-:W-:Y:S01]  /*132d0*/  ISETP.GE.AND P0, PT, R21, R154, PT ;  /* 0x0000009a1500720c */ /* 0x000fe20003f06270 */
[----:B------:R-:W-:Y:S01]  /*132e0*/  VIADD R21, R227, 0x71 ;  /* 0x00000071e3157836 */ /* 0x000fe20000000000 */
[----:B------:R-:W-:Y:S02]  /*132f0*/  IABS R18, R18 ;  /* 0x0000001200127213 */ /* 0x000fe40000000000 */
[----:B------:R-:W-:Y:S01]  /*13300*/  IABS R20, R20 ;  /* 0x0000001400147213 */ /* 0x000fe20000000000 */
[C---:B------:R-:W-:Y:S01]  /*13310*/  FFMA.FTZ R22, -R152.reuse, R22, R223 ;  /* 0x0000001698167223 */ /* 0x040fe200000101df */
[----:B------:R-:W-:Y:S01]  /*13320*/  I2FP.F32.S32 R18, R18 ;  /* 0x0000001200127245 */ /* 0x000fe20000201400 */
[----:B------:R-:W-:Y:S01]  /*13330*/  FFMA.FTZ R24, -R152, R24, R219 ;  /* 0x0000001898187223 */ /* 0x000fe200000101db */
[----:B------:R-:W-:Y:S02]  /*13340*/  FSEL R161, R28, -INF , !P3 ;  /* 0xff8000001ca17808 */ /* 0x000fe40005800000 */
[----:B------:R-:W-:-:S02]  /*13350*/  I2FP.F32.S32 R20, R20 ;  /* 0x0000001400147245 */ /* 0x000fc40000201400 */
[C---:B------:R-:W-:Y:S01]  /*13360*/  ISETP.GE.AND P3, PT, R21.reuse, R156, PT ;  /* 0x0000009c1500720c */ /* 0x040fe20003f66270 */
[C---:B------:R-:W-:Y:S01]  /*13370*/  FFMA.FTZ R18, -R152.reuse, R18, R217 ;  /* 0x0000001298127223 */ /* 0x040fe200000101d9 */
[----:B------:R-:W-:Y:S01]  /*13380*/  IABS R26, R26 ;  /* 0x0000001a001a7213 */ /* 0x000fe20000000000 */
[----:B------:R-:W-:Y:S01]  /*13390*/  FFMA.FTZ R20, -R152, R20, R53 ;  /* 0x0000001498147223 */ /* 0x000fe20000010135 */
[----:B------:R-:W-:Y:S02]  /*133a0*/  FSEL R22, R22, -INF , P2 ;  /* 0xff80000016167808 */ /* 0x000fe40001000000 */
[-C--:B------:R-:W-:Y:S02]  /*133b0*/  ISETP.GE.AND P2, PT, R21, R155.reuse, PT ;  /* 0x0000009b1500720c */ /* 0x080fe40003f46270 */
[----:B------:R-:W-:Y:S02]  /*133c0*/  FSEL R24, R24, -INF , P3 ;  /* 0xff80000018187808 */ /* 0x000fe40001800000 */
[----:B------:R-:W-:-:S02]  /*133d0*/  ISETP.GE.AND P3, PT, R227, R155, PT ;  /* 0x0000009be300720c */ /* 0x000fc40003f66270 */
[----:B------:R-:W-:Y:S01]  /*133e0*/  I2FP.F32.S32 R26, R26 ;  /* 0x0000001a001a7245 */ /* 0x000fe20000201400 */
[----:B------:R-:W-:Y:S01]  /*133f0*/  FFMA.FTZ R15, -R152, R16, R15 ;  /* 0x00000010980f7223 */ /* 0x000fe2000001010f */
[----:B------:R-:W-:Y:S02]  /*13400*/  FSEL R159, R18, -INF , P2 ;  /* 0xff800000129f7808 */ /* 0x000fe40001000000 */
[C---:B------:R-:W-:Y:S02]  /*13410*/  ISETP.GE.AND P2, PT, R227.reuse, R154, PT ;  /* 0x0000009ae300720c */ /* 0x040fe40003f46270 */
[----:B------:R-:W-:Y:S01]  /*13420*/  FSEL R16, R20, -INF , P3 ;  /* 0xff80000014107808 */ /* 0x000fe20001800000 */
[----:B------:R-:W-:Y:S01]  /*13430*/  FFMA.FTZ R26, -R152, R26, R213 ;  /* 0x0000001a981a7223 */ /* 0x000fe200000101d5 */
[----:B------:R-:W-:Y:S02]  /*13440*/  ISETP.GE.AND P3, PT, R227, R156, PT ;  /* 0x0000009ce300720c */ /* 0x000fe40003f66270 */
[----:B------:R-:W-:-:S02]  /*13450*/  FSEL R16, R16, -INF , !P2 ;  /* 0xff80000010107808 */ /* 0x000fc40005000000 */
[----:B------:R-:W-:Y:S02]  /*13460*/  FSEL R34, R26, -INF , P4 ;  /* 0xff8000001a227808 */ /* 0x000fe40002000000 */
[----:B------:R-:W-:Y:S02]  /*13470*/  FSEL R160, R22, -INF , !P0 ;  /* 0xff80000016a07808 */ /* 0x000fe40004000000 */
[C---:B------:R-:W-:Y:S02]  /*13480*/  ISETP.GE.AND P4, PT, R21.reuse, R153, PT ;  /* 0x000000991500720c */ /* 0x040fe40003f86270 */
[----:B------:R-:W-:Y:S02]  /*13490*/  ISETP.GE.AND P0, PT, R21, R154, PT ;  /* 0x0000009a1500720c */ /* 0x000fe40003f06270 */
[----:B------:R-:W-:Y:S02]  /*134a0*/  FMNMX3.FTZ R20, R16, R109, R115, !PT ;  /* 0x0000006d10147276 */ /* 0x000fe40007810073 */
[----:B------:R-:W-:-:S02]  /*134b0*/  IABS R21, R8 ;  /* 0x0000000800157213 */ /* 0x000fc40000000000 */
[----:B------:R-:W-:Y:S02]  /*134c0*/  ISETP.GE.AND P2, PT, R227, R153, PT ;  /* 0x00000099e300720c */ /* 0x000fe40003f46270 */
[----:B------:R-:W-:Y:S02]  /*134d0*/  FSEL R8, R15, -INF , P3 ;  /* 0xff8000000f087808 */ /* 0x000fe40001800000 */
        /* <DEDUP_REMOVED lines=14> */
[----:B------:R-:W-:Y:S02]  /*135c0*/  IABS R2, R2 ;  /* 0x0000000200027213 */ /* 0x000fe40000000000 */
[----:B------:R-:W-:-:S02]  /*135d0*/  FMNMX3.FTZ R14, R14, R201, R191, !PT ;  /* 0x000000c90e0e7276 */ /* 0x000fc400078100bf */
[----:B------:R-:W-:Y:S02]  /*135e0*/  IABS R4, R4 ;  /* 0x0000000400047213 */ /* 0x000fe40000000000 */
[----:B------:R-:W-:Y:S01]  /*135f0*/  FMNMX3.FTZ R20, R20, R127, R181, !PT ;  /* 0x0000007f14147276 */ /* 0x000fe200078100b5 */
[----:B------:R-:W-:Y:S01]  /*13600*/  VIADD R18, R227, 0x78 ;  /* 0x00000078e3127836 */ /* 0x000fe20000000000 */
[----:B------:R-:W-:Y:S02]  /*13610*/  I2FP.F32.S32 R21, R21 ;  /* 0x0000001500157245 */ /* 0x000fe40000201400 */
[----:B------:R-:W-:Y:S02]  /*13620*/  I2FP.F32.S32 R2, R2 ;  /* 0x0000000200027245 */ /* 0x000fe40000201400 */
[----:B------:R-:W-:Y:S02]  /*13630*/  FMNMX3.FTZ R14, R14, R47, R189, !PT ;  /* 0x0000002f0e0e7276 */ /* 0x000fe400078100bd */
[----:B------:R-:W-:-:S02]  /*13640*/  I2FP.F32.S32 R4, R4 ;  /* 0x0000000400047245 */ /* 0x000fc40000201400 */
[----:B------:R-:W-:Y:S01]  /*13650*/  FMNMX3.FTZ R20, R20, R123, R125, !PT ;  /* 0x0000007b14147276 */ /* 0x000fe2000781007d */
[----:B------:R-:W-:Y:S01]  /*13660*/  FFMA.FTZ R21, -R152, R21, R215 ;  /* 0x0000001598157223 */ /* 0x000fe200000101d7 */
[----:B------:R-:W-:Y:S01]  /*13670*/  FMNMX3.FTZ R14, R14, R37, R179, !PT ;  /* 0x000000250e0e7276 */ /* 0x000fe200078100b3 */
[C---:B------:R-:W-:Y:S01]  /*13680*/  FFMA.FTZ R2, -R152.reuse, R2, R3 ;  /* 0x0000000298027223 */ /* 0x040fe20000010103 */
[----:B------:R-:W-:Y:S01]  /*13690*/  FSEL R159, R159, -INF , !P0 ;  /* 0xff8000009f9f7808 */ /* 0x000fe20004000000 */
[----:B------:R-:W-:Y:S01]  /*136a0*/  FFMA.FTZ R4, -R152, R4, R225 ;  /* 0x0000000498047223 */ /* 0x000fe200000101e1 */
[----:B------:R-:W-:Y:S01]  /*136b0*/  ISETP.GE.AND P0, PT, R18, R156, PT ;  /* 0x0000009c1200720c */ /* 0x000fe20003f06270 */
[----:B------:R-:W-:Y:S01]  /*136c0*/  VIADD R227, R227, 0x79 ;  /* 0x00000079e3e37836 */ /* 0x000fe20000000000 */
[----:B------:R-:W-:Y:S02]  /*136d0*/  FMNMX3.FTZ R3, R20, R173, R171, !PT ;  /* 0x000000ad14037276 */ /* 0x000fe400078100ab */
[----:B------:R-:W-:-:S02]  /*136e0*/  ISETP.GE.AND P1, PT, R18, R155, PT ;  /* 0x0000009b1200720c */ /* 0x000fc40003f26270 */
[----:B------:R-:W-:Y:S02]  /*136f0*/  FMNMX3.FTZ R14, R14, R157, R177, !PT ;  /* 0x0000009d0e0e7276 */ /* 0x000fe400078100b1 */
[----:B------:R-:W-:Y:S02]  /*13700*/  FSEL R21, R21, -INF , P0 ;  /* 0xff80000015157808 */ /* 0x000fe40000000000 */
[----:B------:R-:W-:Y:S02]  /*13710*/  FMNMX3.FTZ R3, R3, R169, R164, !PT ;  /* 0x000000a903037276 */ /* 0x000fe400078100a4 */
[----:B------:R-:W-:Y:S02]  /*13720*/  ISETP.GE.AND P0, PT, R227, R155, PT ;  /* 0x0000009be300720c */ /* 0x000fe40003f06270 */
[----:B------:R-:W-:Y:S02]  /*13730*/  FSEL R158, R4, -INF , P1 ;  /* 0xff800000049e7808 */ /* 0x000fe40000800000 */
[----:B------:R-:W-:-:S02]  /*13740*/  FMNMX3.FTZ R4, R14, R175, R51, !PT ;  /* 0x000000af0e047276 */ /* 0x000fc40007810033 */
[----:B------:R-:W-:Y:S02]  /*13750*/  ISETP.GE.AND P2, PT, R18, R154, PT ;  /* 0x0000009a1200720c */ /* 0x000fe40003f46270 */
[----:B------:R-:W-:Y:S02]  /*13760*/  IABS R6, R6 ;  /* 0x0000000600067213 */ /* 0x000fe40000000000 */
        /* <DEDUP_REMOVED lines=9> */
[----:B------:R-:W-:Y:S02]  /*13800*/  FSEL R132, R132, -INF , !P1 ;  /* 0xff80000084847808 */ /* 0x000fe40004800000 */
[----:B------:R-:W-:-:S02]  /*13810*/  FMNMX3.FTZ R3, R3, R159, R158, !PT ;  /* 0x0000009f03037276 */ /* 0x000fc4000781009e */
[----:B------:R-:W-:Y:S02]  /*13820*/  ISETP.GE.AND P3, PT, R18, R153, PT ;  /* 0x000000991200720c */ /* 0x000fe40003f66270 */
[C---:B------:R-:W-:Y:S02]  /*13830*/  ISETP.GE.AND P0, PT, R227.reuse, R156, PT ;  /* 0x0000009ce300720c */ /* 0x040fe40003f06270 */
[----:B------:R-:W-:Y:S02]  /*13840*/  FSEL R34, R34, -INF , !P5 ;  /* 0xff80000022227808 */ /* 0x000fe40006800000 */
[----:B------:R-:W-:Y:S02]  /*13850*/  FMNMX3.FTZ R2, R2, R41, R42, !PT ;  /* 0x0000002902027276 */ /* 0x000fe4000781002a */
[----:B------:R-:W-:Y:S02]  /*13860*/  FMNMX.FTZ R4, R132, R3, !PT ;  /* 0x0000000384047209 */ /* 0x000fe40007810000 */
[----:B------:R-:W-:-:S02]  /*13870*/  ISETP.GE.AND P1, PT, R227, R153, PT ;  /* 0x00000099e300720c */ /* 0x000fc40003f26270 */
[----:B------:R-:W-:Y:S02]  /*13880*/  FSEL R6, R6, -INF , P0 ;  /* 0xff80000006067808 */ /* 0x000fe40000000000 */
[----:B------:R-:W-:Y:S02]  /*13890*/  FSEL R33, R24, -INF , !P4 ;  /* 0xff80000018217808 */ /* 0x000fe40006000000 */
[----:B------:R-:W-:Y:S02]  /*138a0*/  FSEL R32, R21, -INF , !P3 ;  /* 0xff80000015207808 */ /* 0x000fe40005800000 */
[----:B------:R-:W-:Y:S01]  /*138b0*/  FMNMX3.FTZ R2, R2, R35, R34, !PT ;  /* 0x0000002302027276 */ /* 0x000fe20007810022 */
[----:B------:R-:W1:Y:S01]  /*138c0*/  SHFL.BFLY PT, R25, R4, 0x2, 0x1f ;  /* 0x0c401f0004197f89 */ /* 0x000e6200000e0000 */
[----:B------:R-:W-:Y:S02]  /*138d0*/  FSEL R30, R6, -INF , !P1 ;  /* 0xff800000061e7808 */ /* 0x000fe40004800000 */
[----:B------:R-:W-:-:S04]  /*138e0*/  FMNMX3.FTZ R3, R2, R33, R32, !PT ;  /* 0x0000002102037276 */ /* 0x000fc80007810020 */
[----:B------:R-:W-:-:S05]  /*138f0*/  FMNMX.FTZ R18, R30, R3, !PT ;  /* 0x000000031e127209 */ /* 0x000fca0007810000 */
[----:B------:R-:W3:Y:S01]  /*13900*/  SHFL.BFLY PT, R3, R18, 0x2, 0x1f ;  /* 0x0c401f0012037f89 */ /* 0x000ee200000e0000 */
[----:B------:R-:W5:Y:S01]  /*13910*/  S2UR UR6, SR_CgaCtaId ;  /* 0x00000000000679c3 */ /* 0x000f620000008800 */
[----:B-1----:R-:W-:-:S05]  /*13920*/  FMNMX.FTZ R25, R4, R25, !PT ;  /* 0x0000001904197209 */ /* 0x002fca0007810000 */
[----:B------:R-:W1:Y:S01]  /*13930*/  SHFL.BFLY PT, R14, R25, 0x1, 0x1f ;  /* 0x0c201f00190e7f89 */ /* 0x000e6200000e0000 */
[----:B---3--:R-:W-:-:S05]  /*13940*/  FMNMX.FTZ R3, R18, R3, !PT ;  /* 0x0000000312037209 */ /* 0x008fca0007810000 */
[----:B------:R-:W3:Y:S01]  /*13950*/  SHFL.BFLY PT, R2, R3, 0x1, 0x1f ;  /* 0x0c201f0003027f89 */ /* 0x000ee200000e0000 */
[----:B------:R-:W-:Y:S01]  /*13960*/  IMAD.SHL.U32 R0, R0, 0x100, RZ ;  /* 0x0000010000007824 */ /* 0x000fe200078e00ff */
[----:B------:R-:W-:Y:S01]  /*13970*/  SHF.R.U32.HI R128, RZ, 0x1, R64 ;  /* 0x00000001ff807819 */ /* 0x000fe20000011640 */
[C---:B------:R-:W-:Y:S02]  /*13980*/  IMAD.SHL.U32 R21, R64.reuse, 0x20, RZ ;  /* 0x0000002040157824 */ /* 0x040fe400078e00ff */
[----:B------:R-:W-:Y:S01]  /*13990*/  IMAD.SHL.U32 R119, R64, 0x4, RZ ;  /* 0x0000000440777824 */ /* 0x000fe200078e00ff */
[----:B------:R-:W-:Y:S02]  /*139a0*/  LOP3.LUT R4, R0, 0x100, RZ, 0xc0, !PT ;  /* 0x0000010000047812 */ /* 0x000fe400078ec0ff */
[----:B------:R-:W-:Y:S02]  /*139b0*/  LOP3.LUT R6, R128, 0x8, RZ, 0xc0, !PT ;  /* 0x0000000880067812 */ /* 0x000fe400078ec0ff */
[----:B------:R-:W-:-:S02]  /*139c0*/  LOP3.LUT R4, R4, 0x20, R21, 0xf8, !PT ;  /* 0x0000002004047812 */ /* 0x000fc400078ef815 */
[----:B-1----:R-:W-:Y:S01]  /*139d0*/  FMNMX.FTZ R0, R25, R14, !PT ;  /* 0x0000000e19007209 */ /* 0x002fe20007810000 */
[----:B------:R-:W-:Y:S01]  /*139e0*/  UMOV UR7, 0x400 ;  /* 0x0000040000077882 */ /* 0x000fe20000000000 */
[----:B------:R-:W-:Y:S02]  /*139f0*/  LOP3.LUT R21, R6, 0xc0, R21, 0xf8, !PT ;  /* 0x000000c006157812 */ /* 0x000fe400078ef815 */
[----:B------:R-:W-:Y:S01]  /*13a00*/  LOP3.LUT R6, R119, 0x18, RZ, 0xc0, !PT ;  /* 0x0000001877067812 */ /* 0x000fe200078ec0ff */
[----:B--2---:R-:W-:Y:S01]  /*13a10*/  FMUL.FTZ R166, R31, R0 ;  /* 0x000000001fa67220 */ /* 0x004fe20000410000 */
[----:B-----5:R-:W-:Y:S01]  /*13a20*/  ULEA UR6, UR6, UR7, 0x18 ;  /* 0x0000000706067291 */ /* 0x020fe2000f8ec0ff */
[----:B------:R-:W-:Y:S02]  /*13a30*/  FSETP.NEU.FTZ.AND P0, PT, R0, -INF , PT ;  /* 0xff8000000000780b */ /* 0x000fe40003f1d000 */
[----:B------:R-:W-:Y:S02]  /*13a40*/  LOP3.LUT R4, R4, R21, R6, 0xf6, !PT ;  /* 0x0000001504047212 */ /* 0x000fe400078ef606 */
[----:B------:R-:W-:-:S02]  /*13a50*/  FSEL R166, R166, RZ, P0 ;  /* 0x000000ffa6a67208 */ /* 0x000fc40000000000 */
[----:B---3--:R-:W-:Y:S02]  /*13a60*/  FMNMX.FTZ R2, R3, R2, !PT ;  /* 0x0000000203027209 */ /* 0x008fe40007810000 */
[----:B------:R-:W-:Y:S01]  /*13a70*/  LEA R3, R4, UR6, 0x1 ;  /* 0x0000000604037c11 */ /* 0x000fe2000f8e08ff */
[----:B------:R-:W-:-:S04]  /*13a80*/  FFMA.FTZ R122, R109, R31, -R166 ;  /* 0x0000001f6d7a7223 */ /* 0x000fc800000108a6 */
[----:B------:R-:W1:Y:S01]  /*13a90*/  LDSM.16.MT88.4 R108, [R3+0x9000] ;  /* 0x00900000036c783b */ /* 0x000e620000004200 */
[----:B------:R-:W-:Y:S01]  /*13aa0*/  FMUL.FTZ R48, R31, R2 ;  /* 0x000000021f307220 */ /* 0x000fe20000410000 */
[----:B------:R-:W-:Y:S01]  /*13ab0*/  FSETP.NEU.FTZ.AND P0, PT, R2, -INF , PT ;  /* 0xff8000000200780b */ /* 0x000fe20003f1d000 */
[-CC-:B------:R-:W-:Y:S01]  /*13ac0*/  FFMA.FTZ R185, R16, R31.reuse, -R166.reuse ;  /* 0x0000001f10b97223 */ /* 0x180fe200000108a6 */
[-CC-:B------:R-:W-:Y:S01]  /*13ad0*/  FFMA.FTZ R120, R115, R31.reuse, -R166.reuse ;  /* 0x0000001f73787223 */ /* 0x180fe200000108a6 */
        /* <DEDUP_REMOVED lines=9> */
[--C-:B------:R-:W-:Y:S01]  /*13b70*/  FFMA.FTZ R167, R19, R31, -R48.reuse ;  /* 0x0000001f13a77223 */ /* 0x100fe20000010830 */
[----:B------:R-:W-:Y:S01]  /*13b80*/  MUFU.EX2 R185, R185 ;  /* 0x000000b900b97308 */ /* 0x000fe20000000800 */
[----:B------:R-:W2:Y:S03]  /*13b90*/  LDSM.16.MT88.4 R16, [R3+0x9400] ;  /* 0x009400000310783b */ /* 0x000ea60000004200 */
[----:B------:R-:W3:Y:S01]  /*13ba0*/  MUFU.EX2 R122, R122 ;  /* 0x0000007a007a7308 */ /* 0x000ee20000000800 */
[----:B------:R-:W5:Y:S03]  /*13bb0*/  LDSM.16.MT88.4 R92, [R3+0xb000] ;  /* 0x00b00000035c783b */ /* 0x000f660000004200 */
[----:B------:R-:W-:Y:S01]  /*13bc0*/  MUFU.EX2 R120, R120 ;  /* 0x0000007800787308 */ /* 0x000fe20000000800 */
[----:B------:R-:W-:Y:S03]  /*13bd0*/  LDSM.16.MT88.4 R76, [R3+0xd000] ;  /* 0x00d00000034c783b */ /* 0x000fe60000004200 */
[----:B------:R-:W4:Y:S04]  /*13be0*/  MUFU.EX2 R165, R165 ;  /* 0x000000a500a57308 */ /* 0x000f280000000800 */
[----:B------:R-:W-:Y:S04]  /*13bf0*/  MUFU.EX2 R187, R187 ;  /* 0x000000bb00bb7308 */ /* 0x000fe80000000800 */
[----:B------:R-:W1:Y:S04]  /*13c00*/  MUFU.EX2 R126, R126 ;  /* 0x0000007e007e7308 */ /* 0x000e680000000800 */
[----:B------:R-:W-:Y:S04]  /*13c10*/  MUFU.EX2 R124, R124 ;  /* 0x0000007c007c7308 */ /* 0x000fe80000000800 */
[----:B------:R-:W2:Y:S01]  /*13c20*/  MUFU.EX2 R167, R167 ;  /* 0x000000a700a77308 */ /* 0x000ea20000000800 */
[----:B---3--:R-:W-:Y:S01]  /*13c30*/  F2FP.F16.F32.PACK_AB R69, R122, R185 ;  /* 0x000000b97a45723e */ /* 0x008fe200000000ff */
[-CC-:B------:R-:W-:Y:S01]  /*13c40*/  FFMA.FTZ R59, R59, R31.reuse, -R48.reuse ;  /* 0x0000001f3b3b7223 */ /* 0x180fe20000010830 */
[----:B----4-:R-:W-:Y:S01]  /*13c50*/  F2FP.F16.F32.PACK_AB R71, R165, R120 ;  /* 0x00000078a547723e */ /* 0x010fe200000000ff */
[-CC-:B------:R-:W-:Y:S01]  /*13c60*/  FFMA.FTZ R58, R23, R31.reuse, -R48.reuse ;  /* 0x0000001f173a7223 */ /* 0x180fe20000010830 */
[--C-:B------:R-:W-:Y:S01]  /*13c70*/  FFMA.FTZ R50, R7, R31, -R48.reuse ;  /* 0x0000001f07327223 */ /* 0x100fe20000010830 */
[----:B-1----:R-:W-:Y:S01]  /*13c80*/  F2FP.F16.F32.PACK_AB R68, R126, R187 ;  /* 0x000000bb7e44723e */ /* 0x002fe200000000ff */
[----:B------:R-:W-:Y:S01]  /*13c90*/  FFMA.FTZ R29, R5, R31, -R48 ;  /* 0x0000001f051d7223 */ /* 0x000fe20000010830 */
[----:B--2---:R-:W-:Y:S01]  /*13ca0*/  F2FP.F16.F32.PACK_AB R70, R167, R124 ;  /* 0x0000007ca746723e */ /* 0x004fe200000000ff */
[----:B------:R-:W-:Y:S04]  /*13cb0*/  MUFU.EX2 R53, R53 ;  /* 0x0000003500357308 */ /* 0x000fe80000000800 */
[----:B------:R-:W1:Y:S02]  /*13cc0*/  MUFU.EX2 R52, R52 ;  /* 0x0000003400347308 */ /* 0x000e640000000800 */
[C---:B------:R-:W-:Y:S02]  /*13cd0*/  HMMA.16816.F32 R112, R68.reuse, R108, RZ ;  /* 0x0000006c4470723c */ /* 0x040fe400000018ff */
[----:B------:R-:W-:Y:S04]  /*13ce0*/  MUFU.EX2 R45, R4 ;  /* 0x00000004002d7308 */ /* 0x000fe80000000800 */
[----:B------:R-:W2:Y:S02]  /*13cf0*/  MUFU.EX2 R28, R28 ;  /* 0x0000001c001c7308 */ /* 0x000ea40000000800 */
[----:B------:R-:W-:Y:S02]  /*13d00*/  HMMA.16816.F32 R108, R68, R110, RZ ;  /* 0x0000006e446c723c */ /* 0x000fe400000018ff */
[----:B------:R-:W-:Y:S04]  /*13d10*/  MUFU.EX2 R59, R59 ;  /* 0x0000003b003b7308 */ /* 0x000fe80000000800 */
        /* <DEDUP_REMOVED lines=35> */
[----:B------:R-:W-:-:S03]  /*13f50*/  FFMA.FTZ R66, R121, R31, -R48 ;  /* 0x0000001f79427223 */ /* 0x000fc60000010830 */
[C---:B------:R-:W-:Y:S05]  /*13f60*/  HMMA.16816.F32 R88, R4.reuse, R84, R88 ;  /* 0x000000540458723c */ /* 0x040fea0000001858 */
[-CC-:B------:R-:W-:Y:S01]  /*13f70*/  FFMA.FTZ R56, R199, R31.reuse, -R48.reuse ;  /* 0x0000001fc7387223 */ /* 0x180fe20000010830 */
[-C--:B------:R-:W-:Y:S02]  /*13f80*/  FFMA.FTZ R39, R201, R31.reuse, -R48 ;  /* 0x0000001fc9277223 */ /* 0x080fe40000010830 */
[C---:B------:R-:W-:Y:S08]  /*13f90*/  HMMA.16816.F32 R104, R4.reuse, R24, R104 ;  /* 0x000000180468723c */ /* 0x040ff00000001868 */
[C---:B------:R-:W-:Y:S08]  /*13fa0*/  HMMA.16816.F32 R100, R4.reuse, R26, R100 ;  /* 0x0000001a0464723c */ /* 0x040ff00000001864 */
[C---:B-1----:R-:W-:Y:S08]  /*13fb0*/  HMMA.16816.F32 R72, R4.reuse, R16, R72 ;  /* 0x000000100448723c */ /* 0x042ff00000001848 */
[C---:B------:R-:W-:Y:S01]  /*13fc0*/  HMMA.16816.F32 R68, R4.reuse, R18, R68 ;  /* 0x000000120444723c */ /* 0x040fe20000001844 */
[----:B------:R-:W1:Y:S07]  /*13fd0*/  LDSM.16.MT88.4 R16, [R3+0x9800] ;  /* 0x009800000310783b */ /* 0x000e6e0000004200 */
[----:B------:R-:W-:Y:S03]  /*13fe0*/  HMMA.16816.F32 R84, R4, R86, R20 ;  /* 0x000000560454723c */ /* 0x000fe60000001814 */
[-CC-:B------:R-:W-:Y:S01]  /*13ff0*/  FFMA.FTZ R4, R57, R31.reuse, -R166.reuse ;  /* 0x0000001f39047223 */ /* 0x180fe200000108a6 */
        /* <DEDUP_REMOVED lines=32> */
[-C--:B------:R-:W-:Y:S01]  /*14200*/  FFMA.FTZ R14, R37, R31.reuse, -R48 ;  /* 0x0000001f250e7223 */ /* 0x080fe20000010830 */
[-C--:B------:R-:W-:Y:S01]  /*14210*/  FFMA.FTZ R197, R197, R31.reuse, -R166 ;  /* 0x0000001fc5c57223 */ /* 0x080fe200000108a6 */
        /* <DEDUP_REMOVED lines=43> */
[-C--:B------:R-:W-:Y:S01]  /*144d0*/  FFMA.FTZ R177, R177, R31.reuse, -R48 ;  /* 0x0000001fb1b17223 */ /* 0x080fe20000010830 */
        /* <DEDUP_REMOVED lines=32> */
[----:B------:R-:W-:-:S04]  /*146e0*/  FADD.FTZ R24, R167, R24 ;  /* 0x00000018a7187221 */ /* 0x000fc80000010000 */
[----:B------:R-:W-:Y:S01]  /*146f0*/  FADD.FTZ R59, R59, R24 ;  /* 0x000000183b3b7221 */ /* 0x000fe20000010000 */
[-CC-:B------:R-:W-:Y:S01]  /*14700*/  FFMA.FTZ R46, R46, R31.reuse, -R48.reuse ;  /* 0x0000001f2e2e7223 */ /* 0x180fe20000010830 */
[-C--:B------:R-:W-:Y:S01]  /*14710*/  FFMA.FTZ R43, R43, R31.reuse, -R48 ;  /* 0x0000001f2b2b7223 */ /* 0x080fe20000010830 */
[-CC-:B------:R-:W-:Y:S01]  /*14720*/  FFMA.FTZ R173, R173, R31.reuse, -R166.reuse ;  /* 0x0000001fadad7223 */ /* 0x180fe200000108a6 */
[-CC-:B------:R-:W-:Y:S01]  /*14730*/  FFMA.FTZ R171, R171, R31.reuse, -R166.reuse ;  /* 0x0000001fabab7223 */ /* 0x180fe200000108a6 */
[-C--:B------:R-:W-:Y:S01]  /*14740*/  FFMA.FTZ R170, R169, R31.reuse, -R166 ;  /* 0x0000001fa9aa7223 */ /* 0x080fe200000108a6 */
[-C--:B------:R-:W-:Y:S01]  /*14750*/  FFMA.FTZ R51, R51, R31.reuse, -R48 ;  /* 0x0000001f33337223 */ /* 0x080fe20000010830 */
[-CC-:B------:R-:W-:Y:S01]  /*14760*/  FFMA.FTZ R168, R163, R31.reuse, -R166.reuse ;  /* 0x0000001fa3a87223 */ /* 0x180fe200000108a6 */
[-CC-:B------:R-:W-:Y:S01]  /*14770*/  FFMA.FTZ R169, R162, R31.reuse, -R166.reuse ;  /* 0x0000001fa2a97223 */ /* 0x180fe200000108a6 */
[-CC-:B------:R-:W-:Y:S01]  /*14780*/  FFMA.FTZ R163, R161, R31.reuse, -R166.reuse ;  /* 0x0000001fa1a37223 */ /* 0x180fe200000108a6 */
[----:B------:R-:W-:Y:S01]  /*14790*/  MUFU.EX2 R162, R173 ;  /* 0x000000ad00a27308 */ /* 0x000fe20000000800 */
[-CC-:B------:R-:W-:Y:S01]  /*147a0*/  FFMA.FTZ R164, R164, R31.reuse, -R166.reuse ;  /* 0x0000001fa4a47223 */ /* 0x180fe200000108a6 */
[-CC-:B------:R-:W-:Y:S01]  /*147b0*/  FFMA.FTZ R160, R160, R31.reuse, -R166.reuse ;  /* 0x0000001fa0a07223 */ /* 0x180fe200000108a6 */
[-CC-:B------:R-:W-:Y:S01]  /*147c0*/  FFMA.FTZ R159, R159, R31.reuse, -R166.reuse ;  /* 0x0000001f9f9f7223 */ /* 0x180fe200000108a6 */
[----:B------:R2:W3:Y:S01]  /*147d0*/  MUFU.EX2 R161, R20 ;  /* 0x0000001400a17308 */ /* 0x0004e20000000800 */
[-CC-:B------:R-:W-:Y:S01]  /*147e0*/  FFMA.FTZ R158, R158, R31.reuse, -R166.reuse ;  /* 0x0000001f9e9e7223 */ /* 0x180fe200000108a6 */
[-C--:B------:R-:W-:Y:S01]  /*147f0*/  FFMA.FTZ R132, R132, R31.reuse, -R166 ;  /* 0x0000001f84847223 */ /* 0x080fe200000108a6 */
[----:B------:R-:W-:Y:S01]  /*14800*/  LDSM.16.MT88.4 R24, [R3+0xa400] ;  /* 0x00a400000318783b */ /* 0x000fe20000004200 */
[C---:B-1----:R-:W-:Y:S08]  /*14810*/  HMMA.16816.F32 R72, R4.reuse, R16, R72 ;  /* 0x000000100448723c */ /* 0x042ff00000001848 */
[----:B------:R-:W-:Y:S01]  /*14820*/  HMMA.16816.F32 R68, R4, R18, R68 ;  /* 0x000000120444723c */ /* 0x000fe20000001844 */
[----:B------:R-:W1:Y:S02]  /*14830*/  LDSM.16.MT88.4 R16, [R3+0xc400] ;  /* 0x00c400000310783b */ /* 0x000e640000004200 */
[----:B------:R-:W-:Y:S01]  /*14840*/  FADD.FTZ R5, R53, R22 ;  /* 0x0000001635057221 */ /* 0x000fe20000010000 */
[----:B------:R-:W-:Y:S04]  /*14850*/  MUFU.EX2 R46, R46 ;  /* 0x0000002e002e7308 */ /* 0x000fe80000000800 */
[----:B------:R-:W-:Y:S01]  /*14860*/  MUFU.EX2 R43, R43 ;  /* 0x0000002b002b7308 */ /* 0x000fe20000000800 */
[----:B------:R-:W-:Y:S01]  /*14870*/  FADD.FTZ R4, R52, R5 ;  /* 0x0000000534047221 */ /* 0x000fe20000010000 */
[----:B------:R-:W-:Y:S01]  /*14880*/  FADD.FTZ R5, R58, R59 ;  /* 0x0000003b3a057221 */ /* 0x000fe20000010000 */
[-CC-:B------:R-:W-:Y:S01]  /*14890*/  FFMA.FTZ R58, R49, R31.reuse, -R48.reuse ;  /* 0x0000001f313a7223 */ /* 0x180fe20000010830 */
[----:B------:R-:W-:Y:S01]  /*148a0*/  MUFU.EX2 R53, R171 ;  /* 0x000000ab00357308 */ /* 0x000fe20000000800 */
[-CC-:B------:R-:W-:Y:S01]  /*148b0*/  FFMA.FTZ R166, R35, R31.reuse, -R48.reuse ;  /* 0x0000001f23a67223 */ /* 0x180fe20000010830 */
[----:B--2---:R-:W2:Y:S02]  /*148c0*/  LDSM.16.MT88.4 R20, [R11+0xa400] ;  /* 0x00a400000b14783b */ /* 0x004ea40000004200 */
[----:B------:R4:W5:Y:S04]  /*148d0*/  MUFU.EX2 R52, R170 ;  /* 0x000000aa00347308 */ /* 0x0009680000000800 */
[----:B------:R3:W-:Y:S04]  /*148e0*/  MUFU.EX2 R49, R51 ;  /* 0x0000003300317308 */ /* 0x0007e80000000800 */
[----:B------:R-:W1:Y:S01]  /*148f0*/  MUFU.EX2 R58, R58 ;  /* 0x0000003a003a7308 */ /* 0x000e620000000800 */
[-CC-:B------:R-:W-:Y:S01]  /*14900*/  FFMA.FTZ R59, R44, R31.reuse, -R48.reuse ;  /* 0x0000001f2c3b7223 */ /* 0x180fe20000010830 */
[-CC-:B------:R-:W-:Y:S01]  /*14910*/  FFMA.FTZ R44, R34, R31.reuse, -R48.reuse ;  /* 0x0000001f222c7223 */ /* 0x180fe20000010830 */
[-CC-:B----4-:R-:W-:Y:S01]  /*14920*/  FFMA.FTZ R170, R41, R31.reuse, -R48.reuse ;  /* 0x0000001f29aa7223 */ /* 0x190fe20000010830 */
[-CC-:B------:R-:W-:Y:S01]  /*14930*/  FFMA.FTZ R41, R32, R31.reuse, -R48.reuse ;  /* 0x0000001f20297223 */ /* 0x180fe20000010830 */
[-CC-:B---3--:R-:W-:Y:S01]  /*14940*/  FFMA.FTZ R51, R42, R31.reuse, -R48.reuse ;  /* 0x0000001f2a337223 */ /* 0x188fe20000010830 */
[-CC-:B------:R-:W-:Y:S01]  /*14950*/  FFMA.FTZ R42, R33, R31.reuse, -R48.reuse ;  /* 0x0000001f212a7223 */ /* 0x180fe20000010830 */
[----:B------:R-:W-:Y:S01]  /*14960*/  FFMA.FTZ R48, R30, R31, -R48 ;  /* 0x0000001f1e307223 */ /* 0x000fe20000010830 */
[----:B------:R-:W-:Y:S01]  /*14970*/  FADD.FTZ R31, R45, R4 ;  /* 0x000000042d1f7221 */ /* 0x000fe20000010000 */
[----:B------:R-:W-:Y:S01]  /*14980*/  FADD.FTZ R30, R50, R5 ;  /* 0x00000005321e7221 */ /* 0x000fe20000010000 */
[----:B------:R-:W-:-:S02]  /*14990*/  F2FP.F16.F32.PACK_AB R5, R162, R161 ;  /* 0x000000a1a205723e */ /* 0x000fc400000000ff */
[----:B-----5:R-:W-:Y:S02]  /*149a0*/  F2FP.F16.F32.PACK_AB R7, R52, R53 ;  /* 0x000000353407723e */ /* 0x020fe400000000ff */
[----:B------:R-:W-:Y:S01]  /*149b0*/  F2FP.F16.F32.PACK_AB R6, R43, R46 ;  /* 0x0000002e2b06723e */ /* 0x000fe200000000ff */
[----:B------:R-:W-:Y:S01]  /*149c0*/  MUFU.EX2 R164, R164 ;  /* 0x000000a400a47308 */ /* 0x000fe20000000800 */
[----:B-1----:R-:W-:Y:S01]  /*149d0*/  F2FP.F16.F32.PACK_AB R4, R58, R49 ;  /* 0x000000313a04723e */ /* 0x002fe200000000ff */
[----:B------:R-:W-:Y:S06]  /*149e0*/  LDSM.16.MT88.4 R32, [R11+0xa800] ;  /* 0x00a800000b20783b */ /* 0x000fec0000004200 */
[C---:B------:R-:W-:Y:S08]  /*149f0*/  HMMA.16816.F32 R96, R4.reuse, R16, R96 ;  /* 0x000000100460723c */ /* 0x040ff00000001860 */
        /* <DEDUP_REMOVED lines=10> */
[----:B------:R-:W1:Y:S01]  /*14aa0*/  LDSM.16.MT88.4 R16, [R3+0xa800] ;  /* 0x00a800000310783b */ /* 0x000e620000004200 */
[----:B------:R-:W4:Y:S04]  /*14ab0*/  MUFU.EX2 R45, R168 ;  /* 0x000000a8002d7308 */ /* 0x000f280000000800 */
[----:B------:R-:W-:Y:S04]  /*14ac0*/  MUFU.EX2 R169, R169 ;  /* 0x000000a900a97308 */ /* 0x000fe80000000800 */
[----:B------:R-:W5:Y:S04]  /*14ad0*/  MUFU.EX2 R50, R163 ;  /* 0x000000a300327308 */ /* 0x000f680000000800 */
[----:B------:R-:W-:Y:S04]  /*14ae0*/  MUFU.EX2 R59, R59 ;  /* 0x0000003b003b7308 */ /* 0x000fe80000000800 */
[----:B------:R-:W5:Y:S04]  /*14af0*/  MUFU.EX2 R170, R170 ;  /* 0x000000aa00aa7308 */ /* 0x000f680000000800 */
[----:B------:R-:W-:Y:S04]  /*14b00*/  MUFU.EX2 R51, R51 ;  /* 0x0000003300337308 */ /* 0x000fe80000000800 */
[----:B------:R-:W1:Y:S01]  /*14b10*/  MUFU.EX2 R166, R166 ;  /* 0x000000a600a67308 */ /* 0x000e620000000800 */
[C---:B---3--:R-:W-:Y:S08]  /*14b20*/  HMMA.16816.F32 R88, R4.reuse, R24, R88 ;  /* 0x000000180458723c */ /* 0x048ff00000001858 */
[C---:B------:R-:W-:Y:S03]  /*14b30*/  HMMA.16816.F32 R84, R4.reuse, R26, R84 ;  /* 0x0000001a0454723c */ /* 0x040fe60000001854 */
[----:B------:R-:W-:Y:S01]  /*14b40*/  FADD.FTZ R28, R28, R31 ;  /* 0x0000001f1c1c7221 */ /* 0x000fe20000010000 */
[----:B------:R-:W-:Y:S01]  /*14b50*/  FADD.FTZ R30, R29, R30 ;  /* 0x0000001e1d1e7221 */ /* 0x000fe20000010000 */
[----:B------:R-:W-:Y:S03]  /*14b60*/  LDSM.16.MT88.4 R24, [R11+0xc800] ;  /* 0x00c800000b18783b */ /* 0x000fe60000004200 */
[C---:B--2---:R-:W-:Y:S08]  /*14b70*/  HMMA.16816.F32 R72, R4.reuse, R20, R72 ;  /* 0x000000140448723c */ /* 0x044ff00000001848 */
[----:B------:R-:W-:Y:S03]  /*14b80*/  HMMA.16816.F32 R68, R4, R22, R68 ;  /* 0x000000160444723c */ /* 0x000fe60000001844 */
[----:B----4-:R-:W-:-:S02]  /*14b90*/  F2FP.F16.F32.PACK_AB R5, R45, R164 ;  /* 0x000000a42d05723e */ /* 0x010fc400000000ff */
[----:B-----5:R-:W-:Y:S02]  /*14ba0*/  F2FP.F16.F32.PACK_AB R7, R50, R169 ;  /* 0x000000a93207723e */ /* 0x020fe400000000ff */
[----:B------:R-:W-:Y:S02]  /*14bb0*/  F2FP.F16.F32.PACK_AB R4, R170, R59 ;  /* 0x0000003baa04723e */ /* 0x000fe400000000ff */
[----:B-1----:R-:W-:-:S07]  /*14bc0*/  F2FP.F16.F32.PACK_AB R6, R166, R51 ;  /* 0x00000033a606723e */ /* 0x002fce00000000ff */
[C---:B------:R-:W-:Y:S08]  /*14bd0*/  HMMA.16816.F32 R112, R4.reuse, R16, R112 ;  /* 0x000000100470723c */ /* 0x040ff00000001870 */
[----:B------:R-:W-:Y:S01]  /*14be0*/  HMMA.16816.F32 R108, R4, R18, R108 ;  /* 0x00000012046c723c */ /* 0x000fe2000000186c */
[----:B------:R-:W1:Y:S02]  /*14bf0*/  LDSM.16.MT88.4 R16, [R3+0xe800] ;  /* 0x00e800000310783b */ /* 0x000e640000004200 */
[----:B------:R-:W-:Y:S01]  /*14c00*/  FADD.FTZ R67, R67, R28 ;  /* 0x0000001c43437221 */ /* 0x000fe20000010000 */
[----:B------:R-:W-:-:S02]  /*14c10*/  FADD.FTZ R21, R121, R30 ;  /* 0x0000001e79157221 */ /* 0x000fc40000010000 */
[----:B------:R-:W2:Y:S02]  /*14c20*/  LDSM.16.MT88.4 R28, [R3+0xc800] ;  /* 0x00c80000031c783b */ /* 0x000ea40000004200 */
[----:B------:R-:W-:-:S04]  /*14c30*/  FADD.FTZ R21, R66, R21 ;  /* 0x0000001542157221 */ /* 0x000fc80000010000 */
[----:B------:R-:W-:Y:S02]  /*14c40*/  FADD.FTZ R56, R56, R21 ;  /* 0x0000001538387221 */ /* 0x000fe40000010000 */
[----:B------:R-:W3:Y:S01]  /*14c50*/  LDSM.16.MT88.4 R20, [R11+0xe800] ;  /* 0x00e800000b14783b */ /* 0x000ee20000004200 */
[----:B------:R-:W-:-:S04]  /*14c60*/  FADD.FTZ R64, R64, R67 ;  /* 0x0000004340407221 */ /* 0x000fc80000010000 */
[----:B------:R-:W-:Y:S01]  /*14c70*/  FADD.FTZ R67, R57, R64 ;  /* 0x0000004039437221 */ /* 0x000fe20000010000 */
[----:B------:R-:W-:-:S03]  /*14c80*/  FADD.FTZ R56, R39, R56 ;  /* 0x0000003827387221 */ /* 0x000fc60000010000 */
[----:B------:R-:W-:Y:S01]  /*14c90*/  FADD.FTZ R40, R40, R67 ;  /* 0x0000004328287221 */ /* 0x000fe20000010000 */
[----:B------:R-:W-:-:S03]  /*14ca0*/  FADD.FTZ R47, R47, R56 ;  /* 0x000000382f2f7221 */ /* 0x000fc60000010000 */
[----:B------:R-:W-:Y:S01]  /*14cb0*/  FADD.FTZ R65, R65, R40 ;  /* 0x0000002841417221 */ /* 0x000fe20000010000 */
[C---:B-1----:R-:W-:Y:S08]  /*14cc0*/  HMMA.16816.F32 R80, R4.reuse, R16, R80 ;  /* 0x000000100450723c */ /* 0x042ff00000001850 */
[C---:B------:R-:W-:Y:S01]  /*14cd0*/  HMMA.16816.F32 R76, R4.reuse, R18, R76 ;  /* 0x00000012044c723c */ /* 0x040fe2000000184c */
[----:B------:R-:W1:Y:S02]  /*14ce0*/  LDSM.16.MT88.4 R16, [R3+0xcc00] ;  /* 0x00cc00000310783b */ /* 0x000e640000004200 */
[----:B------:R-:W-:Y:S01]  /*14cf0*/  FADD.FTZ R36, R36, R65 ;  /* 0x0000004124247221 */ /* 0x000fe20000010000 */
[----:B------:R-:W-:Y:S01]  /*14d00*/  FADD.FTZ R38, R38, R47 ;  /* 0x0000002f26267221 */ /* 0x000fe20000010000 */
[----:B------:R-:W-:Y:S02]  /*14d10*/  MUFU.EX2 R160, R160 ;  /* 0x000000a000a07308 */ /* 0x000fe40000000800 */
[----:B------:R-:W-:Y:S01]  /*14d20*/  FADD.FTZ R15, R15, R36 ;  /* 0x000000240f0f7221 */ /* 0x000fe20000010000 */
[----:B------:R-:W-:Y:S01]  /*14d30*/  FADD.FTZ R37, R37, R38 ;  /* 0x0000002625257221 */ /* 0x000fe20000010000 */
[----:B------:R-:W4:Y:S01]  /*14d40*/  MUFU.EX2 R159, R159 ;  /* 0x0000009f009f7308 */ /* 0x000f220000000800 */
[----:B--2---:R-:W-:Y:S03]  /*14d50*/  HMMA.16816.F32 R96, R4, R28, R96 ;  /* 0x0000001c0460723c */ /* 0x004fe60000001860 */
[----:B------:R-:W-:Y:S01]  /*14d60*/  MUFU.EX2 R158, R158 ;  /* 0x0000009e009e7308 */ /* 0x000fe20000000800 */
[----:B------:R-:W-:-:S03]  /*14d70*/  FADD.FTZ R8, R8, R15 ;  /* 0x0000000f08087221 */ /* 0x000fc60000010000 */
[----:B------:R-:W2:Y:S01]  /*14d80*/  MUFU.EX2 R57, R132 ;  /* 0x0000008400397308 */ /* 0x000ea20000000800 */
[----:B------:R-:W-:Y:S03]  /*14d90*/  HMMA.16816.F32 R92, R4, R30, R92 ;  /* 0x0000001e045c723c */ /* 0x000fe6000000185c */
[----:B------:R-:W-:Y:S01]  /*14da0*/  MUFU.EX2 R44, R44 ;  /* 0x0000002c002c7308 */ /* 0x000fe20000000800 */
[----:B------:R-:W-:-:S03]  /*14db0*/  FADD.FTZ R14, R14, R37 ;  /* 0x000000250e0e7221 */ /* 0x000fc60000010000 */
[----:B------:R-:W5:Y:S04]  /*14dc0*/  MUFU.EX2 R67, R42 ;  /* 0x0000002a00437308 */ /* 0x000f680000000800 */
[----:B------:R-:W-:Y:S04]  /*14dd0*/  MUFU.EX2 R41, R41 ;  /* 0x0000002900297308 */ /* 0x000fe80000000800 */
[----:B------:R-:W1:Y:S01]  /*14de0*/  MUFU.EX2 R48, R48 ;  /* 0x0000003000307308 */ /* 0x000e620000000800 */
        /* <DEDUP_REMOVED lines=15> */
[C---:B---3--:R-:W-:Y:S08]  /*14ee0*/  HMMA.16816.F32 R72, R4.reuse, R20, R72 ;  /* 0x000000140448723c */ /* 0x048ff00000001848 */
[----:B------:R-:W-:Y:S03]  /*14ef0*/  HMMA.16816.F32 R68, R4, R22, R68 ;  /* 0x000000160444723c */ /* 0x000fe60000001844 */
[----:B----4-:R-:W-:Y:S01]  /*14f00*/  F2FP.F16.F32.PACK_AB R5, R159, R160 ;  /* 0x000000a09f05723e */ /* 0x010fe200000000ff */
[----:B------:R-:W-:Y:S01]  /*14f10*/  FADD.FTZ R161, R161, R120 ;  /* 0x00000078a1a17221 */ /* 0x000fe20000010000 */
[----:B--2---:R-:W-:Y:S01]  /*14f20*/  F2FP.F16.F32.PACK_AB R7, R57, R158 ;  /* 0x0000009e3907723e */ /* 0x004fe200000000ff */
[----:B------:R-:W2:Y:S01]  /*14f30*/  LDSM.16.MT88.4 R20, [R3+0xec00] ;  /* 0x00ec00000314783b */ /* 0x000ea20000004200 */
[----:B-----5:R-:W-:-:S02]  /*14f40*/  F2FP.F16.F32.PACK_AB R4, R67, R44 ;  /* 0x0000002c4304723e */ /* 0x020fc400000000ff */
[----:B-1----:R-:W-:Y:S01]  /*14f50*/  F2FP.F16.F32.PACK_AB R6, R48, R41 ;  /* 0x000000293006723e */ /* 0x002fe200000000ff */
[----:B------:R-:W-:-:S06]  /*14f60*/  FADD.FTZ R162, R162, R161 ;  /* 0x000000a1a2a27221 */ /* 0x000fcc0000010000 */
[C---:B------:R-:W-:Y:S08]  /*14f70*/  HMMA.16816.F32 R96, R4.reuse, R16, R96 ;  /* 0x000000100460723c */ /* 0x040ff00000001860 */
[----:B------:R-:W-:Y:S01]  /*14f80*/  HMMA.16816.F32 R92, R4, R18, R92 ;  /* 0x00000012045c723c */ /* 0x000fe2000000185c */
[----:B------:R1:W3:Y:S02]  /*14f90*/  LDSM.16.MT88.4 R16, [R11+0xec00] ;  /* 0x00ec00000b10783b */ /* 0x0002e40000004200 */
[----:B------:R-:W-:Y:S01]  /*14fa0*/  FADD.FTZ R53, R53, R162 ;  /* 0x000000a235357221 */ /* 0x000fe20000010000 */
[----:B-1----:R-:W-:-:S04]  /*14fb0*/  FADD.FTZ R11, R49, R122 ;  /* 0x0000007a310b7221 */ /* 0x002fc80000010000 */
        /* <DEDUP_REMOVED lines=103> */
.L_x_6302:
        /* <DEDUP_REMOVED lines=8> */
.L_x_6303:
[----:B------:R-:W-:Y:S05]  /*156b0*/  BSYNC.RECONVERGENT B0 ;  /* 0x0000000000007941 */ /* 0x000fea0003800200 */
.L_x_6301:
        /* <DEDUP_REMOVED lines=70> */
[----:B-1----:R-:W-:-:S03]  /*15b20*/  IMAD.MOV.U32 R9, RZ, RZ, 0x20 ;  /* 0x00000020ff097424 */ /* 0x002fc600078e00ff */
[----:B------:R-:W-:Y:S04]  /*15b30*/  @P0 STS.128 [R63+0xe800], RZ ;  /* 0x00e800ff3f000388 */ /* 0x000fe80000000c00 */
[----:B------:R-:W-:Y:S01]  /*15b40*/  LDSM.16.M88.4 R4, [R118] ;  /* 0x000000007604783b */ /* 0x000fe20000000200 */
[----:B------:R-:W-:-:S03]  /*15b50*/  SEL R9, R9, 0xffffffe0, !P6 ;  /* 0xffffffe009097807 */ /* 0x000fc60007000000 */
[----:B------:R-:W1:Y:S02]  /*15b60*/  LDSM.16.M88.4 R36, [R54+0x3c00] ;  /* 0x003c00003624783b */ /* 0x000e640000000200 */
[--C-:B------:R-:W-:Y:S02]  /*15b70*/  IMAD.IADD R53, R118, 0x1, R9.reuse ;  /* 0x0000000176357824 */ /* 0x100fe400078e0209 */
[----:B------:R-:W-:Y:S01]  /*15b80*/  IMAD.IADD R52, R54, 0x1, R9 ;  /* 0x0000000136347824 */ /* 0x000fe200078e0209 */
        /* <DEDUP_REMOVED lines=15> */
[----:B---3--:R-:W-:Y:S03]  /*15c80*/  HMMA.16816.F32 R124, R4, R120, RZ ;  /* 0x00000078047c723c */ /* 0x008fe600000018ff */
[----:B------:R-:W3:Y:S01]  /*15c90*/  LD.E R62, desc[UR4][R116.64+0x18c] ;  /* 0x00018c04743e7980 */ /* 0x000ee2000c101900 */
[----:B------:R-:W-:-:S03]  /*15ca0*/  LOP3.LUT R130, R128, 0x1f0, RZ, 0xc0, !PT ;  /* 0x000001f080827812 */ /* 0x000fc600078ec0ff */
[----:B------:R-:W0:Y:S01]  /*15cb0*/  LDGDEPBAR ;  /* 0x00000000000079af */ /* 0x000e220000000000 */
        /* <DEDUP_REMOVED lines=118> */
[----:B------:R-:W1:Y:S01]  /*16420*/  LDSM.16.M88.4 R160, [R52+0x8400] ;  /* 0x0084000034a0783b */ /* 0x000e620000000200 */
[----:B------:R-:W4:Y:S06]  /*16430*/  S2R R53, SR_TID.X ;  /* 0x0000000000357919 */ /* 0x000f2c0000002100 */
[C---:B--2---:R-:W-:Y:S08]  /*16440*/  HMMA.16816.F32 R48, R172.reuse, R168, R48 ;  /* 0x000000a8ac30723c */ /* 0x044ff00000001830 */
[C---:B------:R-:W-:Y:S01]  /*16450*/  HMMA.16816.F32 R44, R172.reuse, R170, R44 ;  /* 0x000000aaac2c723c */ /* 0x040fe2000000182c */
[----:B------:R-:W2:Y:S07]  /*16460*/  LDSM.16.M88.4 R168, [R52+0x8000] ;  /* 0x0080000034a8783b */ /* 0x000eae0000000200 */
[C---:B-1----:R-:W-:Y:S08]  /*16470*/  HMMA.16816.F32 R24, R172.reuse, R160, R24 ;  /* 0x000000a0ac18723c */ /* 0x042ff00000001818 */
[----:B------:R-:W-:Y:S01]  /*16480*/  HMMA.16816.F32 R20, R172, R162, R20 ;  /* 0x000000a2ac14723c */ /* 0x000fe20000001814 */
[----:B------:R-:W1:Y:S02]  /*16490*/  LDSM.16.M88.4 R160, [R52+0x8c00] ;  /* 0x008c000034a0783b */ /* 0x000e640000000200 */
[----:B----4-:R-:W-:Y:S01]  /*164a0*/  SHF.R.U32.HI R131, RZ, 0x2, R53 ;  /* 0x00000002ff837819 */ /* 0x010fe20000011635 */
[----:B------:R-:W-:-:S03]  /*164b0*/  IMAD.SHL.U32 R53, R53, 0x2, RZ ;  /* 0x0000000235357824 */ /* 0x000fc600078e00ff */
[----:B------:R-:W-:Y:S02]  /*164c0*/  LOP3.LUT R131, R131, 0x7, RZ, 0xc0, !PT ;  /* 0x0000000783837812 */ /* 0x000fe400078ec0ff */
[----:B------:R-:W-:Y:S01]  /*164d0*/  LOP3.LUT R129, R53, 0x6, RZ, 0xc0, !PT ;  /* 0x0000000635817812 */ /* 0x000fe200078ec0ff */
[----:B---3--:R-:W-:Y:S01]  /*164e0*/  FMUL.FTZ R124, R124, R62 ;  /* 0x0000003e7c7c7220 */ /* 0x008fe20000410000 */
[----:B------:R-:W-:-:S03]  /*164f0*/  LOP3.LUT R118, R131, R130, RZ, 0xfc, !PT ;  /* 0x0000008283767212 */ /* 0x000fc600078efcff */
[----:B------:R-:W-:Y:S01]  /*16500*/  IMAD R191, R60, 0x80, R129 ;  /* 0x000000803cbf7824 */ /* 0x000fe200078e0281 */
[----:B------:R-:W3:Y:S01]  /*16510*/  MUFU.TANH R157, R124 ;  /* 0x0000007c009d7308 */ /* 0x000ee20000002400 */
[----:B------:R-:W-:Y:S01]  /*16520*/  IMAD.IADD R118, R61, 0x1, R118 ;  /* 0x000000013d767824 */ /* 0x000fe200078e0276 */
[----:B--2---:R-:W-:Y:S03]  /*16530*/  HMMA.16816.F32 R32, R172, R168, R32 ;  /* 0x000000a8ac20723c */ /* 0x004fe60000001820 */
[----:B------:R-:W-:-:S05]  /*16540*/  FMUL.FTZ R125, R125, R62 ;  /* 0x0000003e7d7d7220 */ /* 0x000fca0000410000 */
[C---:B------:R-:W-:Y:S01]  /*16550*/  HMMA.16816.F32 R28, R172.reuse, R170, R28 ;  /* 0x000000aaac1c723c */ /* 0x040fe2000000181c */
[----:B------:R2:W4:Y:S01]  /*16560*/  LDSM.16.M88.4 R168, [R52+0x8800] ;  /* 0x0088000034a8783b */ /* 0x0005220000000200 */
[----:B------:R-:W5:Y:S01]  /*16570*/  MUFU.TANH R125, R125 ;  /* 0x0000007d007d7308 */ /* 0x000f620000002400 */
[-C--:B------:R-:W-:Y:S01]  /*16580*/  FMUL.FTZ R126, R126, R62.reuse ;  /* 0x0000003e7e7e7220 */ /* 0x080fe20000410000 */
[-C--:B------:R-:W-:Y:S01]  /*16590*/  FMUL.FTZ R127, R127, R62.reuse ;  /* 0x0000003e7f7f7220 */ /* 0x080fe20000410000 */
[-C--:B------:R-:W-:Y:S01]  /*165a0*/  FMUL.FTZ R122, R122, R62.reuse ;  /* 0x0000003e7a7a7220 */ /* 0x080fe20000410000 */
[-C--:B------:R-:W-:Y:S01]  /*165b0*/  FMUL.FTZ R123, R123, R62.reuse ;  /* 0x0000003e7b7b7220 */ /* 0x080fe20000410000 */
[-C--:B------:R-:W-:Y:S01]  /*165c0*/  FMUL.FTZ R67, R67, R62.reuse ;  /* 0x0000003e43437220 */ /* 0x080fe20000410000 */
[-C--:B------:R-:W-:Y:S01]  /*165d0*/  FMUL.FTZ R50, R50, R62.reuse ;  /* 0x0000003e32327220 */ /* 0x080fe20000410000 */
[----:B------:R-:W-:Y:S01]  /*165e0*/  FMUL.FTZ R51, R51, R62 ;  /* 0x0000003e33337220 */ /* 0x000fe20000410000 */
[----:B-1----:R-:W-:Y:S03]  /*165f0*/  HMMA.16816.F32 R4, R172, R162, R4 ;  /* 0x000000a2ac04723c */ /* 0x002fe60000001804 */
[----:B------:R-:W-:-:S02]  /*16600*/  IMAD.IADD R163, R191, 0x1, R144 ;  /* 0x00000001bfa37824 */ /* 0x000fc400078e0290 */
[-C--:B------:R-:W-:Y:S01]  /*16610*/  FMUL.FTZ R47, R47, R62.reuse ;  /* 0x0000003e2f2f7220 */ /* 0x080fe20000410000 */
[-C--:B------:R-:W-:Y:S01]  /*16620*/  FMUL.FTZ R38, R38, R62.reuse ;  /* 0x0000003e26267220 */ /* 0x080fe20000410000 */
[-C--:B------:R-:W-:Y:S01]  /*16630*/  FMUL.FTZ R39, R39, R62.reuse ;  /* 0x0000003e27277220 */ /* 0x080fe20000410000 */
[-C--:B------:R-:W-:Y:S01]  /*16640*/  FMUL.FTZ R26, R26, R62.reuse ;  /* 0x0000003e1a1a7220 */ /* 0x080fe20000410000 */
[----:B------:R-:W-:Y:S01]  /*16650*/  FMUL.FTZ R27, R27, R62 ;  /* 0x0000003e1b1b7220 */ /* 0x000fe20000410000 */
[----:B--2---:R-:W-:Y:S01]  /*16660*/  IADD3 R52, PT, PT, R118, 0x100, -R163 ;  /* 0x0000010076347810 */ /* 0x004fe20007ffe8a3 */
[----:B------:R-:W-:Y:S01]  /*16670*/  HMMA.16816.F32 R8, R172, R160, R8 ;  /* 0x000000a0ac08723c */ /* 0x000fe20000001808 */
[----:B------:R-:W-:-:S04]  /*16680*/  DEPBAR.LE SB0, 0x0 ;  /* 0x000080000000791a */ /* 0x000fc80000000000 */
[----:B------:R-:W-:-:S04]  /*16690*/  IABS R52, R52 ;  /* 0x0000003400347213 */ /* 0x000fc80000000000 */
[----:B------:R-:W-:Y:S02]  /*166a0*/  I2FP.F32.S32 R53, R52 ;  /* 0x0000003400357245 */ /* 0x000fe40000201400 */
[----:B------:R-:W-:-:S03]  /*166b0*/  IADD3 R52, PT, PT, R118, 0xff, -R163 ;  /* 0x000000ff76347810 */ /* 0x000fc60007ffe8a3 */
[----:B---3--:R-:W-:Y:S01]  /*166c0*/  FFMA.FTZ R192, -R152, R53, R157 ;  /* 0x0000003598c07223 */ /* 0x008fe2000001019d */
[----:B------:R-:W-:Y:S01]  /*166d0*/  VIADD R53, R191, 0xffffff00 ;  /* 0xffffff00bf357836 */ /* 0x000fe20000000000 */
[----:B------:R-:W-:Y:S01]  /*166e0*/  IABS R52, R52 ;  /* 0x0000003400347213 */ /* 0x000fe20000000000 */
[----:B------:R-:W1:Y:S01]  /*166f0*/  MUFU.TANH R165, R126 ;  /* 0x0000007e00a57308 */ /* 0x000e620000002400 */
[----:B------:R-:W-:Y:S02]  /*16700*/  VIADD R162, R118, 0x8 ;  /* 0x0000000876a27836 */ /* 0x000fe40000000000 */
[----:B------:R-:W-:Y:S02]  /*16710*/  I2FP.F32.S32 R52, R52 ;  /* 0x0000003400347245 */ /* 0x000fe40000201400 */
[C---:B------:R-:W-:Y:S02]  /*16720*/  ISETP.GE.AND P4, PT, R53.reuse, R156, PT ;  /* 0x0000009c3500720c */ /* 0x040fe40003f86270 */
[----:B------:R-:W-:Y:S01]  /*16730*/  ISETP.GE.AND P5, PT, R53, R153, PT ;  /* 0x000000993500720c */ /* 0x000fe20003fa6270 */
[----:B-----5:R-:W-:Y:S01]  /*16740*/  FFMA.FTZ R52, -R152, R52, R125 ;  /* 0x0000003498347223 */ /* 0x020fe2000001017d */
        /* <DEDUP_REMOVED lines=12> */
[----:B------:R-:W-:-:S04]  /*16810*/  FMUL.FTZ R126, R120, R62 ;  /* 0x0000003e787e7220 */ /* 0x000fc80000410000 */
[----:B--2---:R-:W-:Y:S02]  /*16820*/  FFMA.FTZ R54, -R152, R54, R125 ;  /* 0x0000003698367223 */ /* 0x004fe4000001017d */
[----:B------:R-:W1:Y:S01]  /*16830*/  MUFU.TANH R125, R126 ;  /* 0x0000007e007d7308 */ /* 0x000e620000002400 */
[----:B------:R-:W-:Y:S01]  /*16840*/  VIADD R120, R191, 0xffffff01 ;  /* 0xffffff01bf787836 */ /* 0x000fe20000000000 */
[----:B------:R-:W-:Y:S02]  /*16850*/  IADD3 R53, PT, PT, R118, 0xf8, -R163 ;  /* 0x000000f876357810 */ /* 0x000fe40007ffe8a3 */
[----:B------:R-:W-:Y:S02]  /*16860*/  FSEL R165, R165, -INF , P5 ;  /* 0xff800000a5a57808 */ /* 0x000fe40002800000 */
[----:B------:R-:W-:Y:S02]  /*16870*/  ISETP.GE.AND P5, PT, R120, R156, PT ;  /* 0x0000009c7800720c */ /* 0x000fe40003fa6270 */
[----:B------:R-:W-:-:S02]  /*16880*/  IABS R53, R53 ;  /* 0x0000003500357213 */ /* 0x000fc40000000000 */
[----:B------:R-:W-:Y:S02]  /*16890*/  FSEL R124, R52, -INF , P5 ;  /* 0xff800000347c7808 */ /* 0x000fe40002800000 */
[----:B------:R-:W-:Y:S02]  /*168a0*/  FSEL R165, R165, -INF , !P4 ;  /* 0xff800000a5a57808 */ /* 0x000fe40006000000 */
        /* <DEDUP_REMOVED lines=10> */
[----:B------:R-:W-:Y:S01]  /*16950*/  FSEL R125, R125, -INF , P4 ;  /* 0xff8000007d7d7808 */ /* 0x000fe20002000000 */
[----:B------:R-:W-:Y:S01]  /*16960*/  FMUL.FTZ R124, R121, R62 ;  /* 0x0000003e797c7220 */ /* 0x000fe20000410000 */
[----:B------:R-:W-:-:S03]  /*16970*/  ISETP.GE.AND P5, PT, R52, R153, PT ;  /* 0x000000993400720c */ /* 0x000fc60003fa6270 */
[----:B------:R-:W-:Y:S01]  /*16980*/  MUFU.TANH R121, R124 ;  /* 0x0000007c00797308 */ /* 0x000fe20000002400 */
[----:B------:R-:W-:Y:S02]  /*16990*/  FSEL R194, R125, -INF , !P5 ;  /* 0xff8000007dc27808 */ /* 0x000fe40006800000 */
[----:B------:R-:W-:-:S05]  /*169a0*/  ISETP.GE.AND P4, PT, R52, R154, PT ;  /* 0x0000009a3400720c */ /* 0x000fca0003f86270 */
[----:B------:R-:W1:Y:S01]  /*169b0*/  MUFU.TANH R125, R122 ;  /* 0x0000007a007d7308 */ /* 0x000e620000002400 */
[----:B------:R-:W-:Y:S02]  /*169c0*/  ISETP.GE.AND P5, PT, R52, R155, PT ;  /* 0x0000009b3400720c */ /* 0x000fe40003fa6270 */
[--C-:B------:R-:W-:Y:S02]  /*169d0*/  IADD3 R54, PT, PT, R162, 0xf8, -R163.reuse ;  /* 0x000000f8a2367810 */ /* 0x100fe40007ffe8a3 */
[----:B------:R-:W-:Y:S02]  /*169e0*/  IADD3 R52, PT, PT, R118, 0xf7, -R163 ;  /* 0x000000f776347810 */ /* 0x000fe40007ffe8a3 */
[----:B------:R-:W-:Y:S02]  /*169f0*/  IABS R54, R54 ;  /* 0x0000003600367213 */ /* 0x000fe40000000000 */
[----:B------:R-:W-:Y:S02]  /*16a00*/  IABS R52, R52 ;  /* 0x0000003400347213 */ /* 0x000fe40000000000 */
[----:B------:R-:W-:-:S02]  /*16a10*/  I2FP.F32.S32 R54, R54 ;  /* 0x0000003600367245 */ /* 0x000fc40000201400 */
[----:B------:R-:W-:Y:S01]  /*16a20*/  I2FP.F32.S32 R52, R52 ;  /* 0x0000003400347245 */ /* 0x000fe20000201400 */
[----:B------:R-:W-:Y:S02]  /*16a30*/  FMUL.FTZ R120, R64, R62 ;  /* 0x0000003e40787220 */ /* 0x000fe40000410000 */
[C---:B-1----:R-:W-:Y:S02]  /*16a40*/  FFMA.FTZ R54, -R152.reuse, R54, R125 ;  /* 0x0000003698367223 */ /* 0x042fe4000001017d */
[----:B------:R-:W-:Y:S02]  /*16a50*/  FFMA.FTZ R52, -R152, R52, R121 ;  /* 0x0000003498347223 */ /* 0x000fe40000010179 */
[----:B------:R1:W2:Y:S01]  /*16a60*/  MUFU.TANH R121, R120 ;  /* 0x0000007800797308 */ /* 0x0002a20000002400 */
[----:B------:R-:W-:Y:S01]  /*16a70*/  VIADD R64, R191, 0xffffff09 ;  /* 0xffffff09bf407836 */ /* 0x000fe20000000000 */
[----:B------:R-:W-:Y:S02]  /*16a80*/  FSEL R222, R54, -INF , P5 ;  /* 0xff80000036de7808 */ /* 0x000fe40002800000 */
[----:B------:R-:W-:-:S02]  /*16a90*/  IADD3 R54, PT, PT, R118, 0xf0, -R163 ;  /* 0x000000f076367810 */ /* 0x000fc40007ffe8a3 */
[----:B------:R-:W-:Y:S02]  /*16aa0*/  ISETP.GE.AND P5, PT, R64, R156, PT ;  /* 0x0000009c4000720c */ /* 0x000fe40003fa6270 */
[----:B------:R-:W-:Y:S02]  /*16ab0*/  IABS R54, R54 ;  /* 0x0000003600367213 */ /* 0x000fe40000000000 */
[----:B------:R-:W-:Y:S02]  /*16ac0*/  FSEL R222, R222, -INF , !P4 ;  /* 0xff800000dede7808 */ /* 0x000fe40006000000 */
[----:B------:R-:W-:Y:S02]  /*16ad0*/  ISETP.GE.AND P4, PT, R64, R153, PT ;  /* 0x000000994000720c */ /* 0x000fe40003f86270 */
[----:B------:R-:W-:Y:S02]  /*16ae0*/  FSEL R52, R52, -INF , P5 ;  /* 0xff80000034347808 */ /* 0x000fe40002800000 */
[----:B------:R-:W-:Y:S01]  /*16af0*/  I2FP.F32.S32 R54, R54 ;  /* 0x0000003600367245 */ /* 0x000fe20000201400 */
[----:B-1----:R-:W-:Y:S01]  /*16b00*/  FMUL.FTZ R120, R66, R62 ;  /* 0x0000003e42787220 */ /* 0x002fe20000410000 */
[----:B------:R-:W-:-:S02]  /*16b10*/  FSEL R52, R52, -INF , !P4 ;  /* 0xff80000034347808 */ /* 0x000fc40006000000 */
[C---:B------:R-:W-:Y:S02]  /*16b20*/  ISETP.GE.AND P5, PT, R64.reuse, R154, PT ;  /* 0x0000009a4000720c */ /* 0x040fe40003fa6270 */
[----:B------:R-:W-:Y:S01]  /*16b30*/  ISETP.GE.AND P4, PT, R64, R155, PT ;  /* 0x0000009b4000720c */ /* 0x000fe20003f86270 */
[----:B--2---:R-:W-:Y:S01]  /*16b40*/  FFMA.FTZ R64, -R152, R54, R121 ;  /* 0x0000003698407223 */ /* 0x004fe20000010179 */
        /* <DEDUP_REMOVED lines=32> */
[----:B------:R-:W-:-:S04]  /*16d50*/  FMUL.FTZ R120, R56, R62 ;  /* 0x0000003e38787220 */ /* 0x000fc80000410000 */
[----:B------:R-:W1:Y:S01]  /*16d60*/  MUFU.TANH R65, R120 ;  /* 0x0000007800417308 */ /* 0x000e620000002400 */
[C---:B------:R-:W-:Y:S02]  /*16d70*/  ISETP.GE.AND P5, PT, R64.reuse, R154, PT ;  /* 0x0000009a4000720c */ /* 0x040fe40003fa6270 */
[----:B------:R-:W-:Y:S02]  /*16d80*/  ISETP.GE.AND P4, PT, R64, R155, PT ;  /* 0x0000009b4000720c */ /* 0x000fe40003f86270 */
[----:B------:R-:W-:-:S04]  /*16d90*/  IADD3 R64, PT, PT, R118, 0xe8, -R163 ;  /* 0x000000e876407810 */ /* 0x000fc80007ffe8a3 */
[----:B------:R-:W-:Y:S01]  /*16da0*/  IABS R64, R64 ;  /* 0x0000004000407213 */ /* 0x000fe20000000000 */
[----:B------:R-:W2:Y:S01]  /*16db0*/  MUFU.TANH R67, R67 ;  /* 0x0000004300437308 */ /* 0x000ea20000002400 */
[----:B------:R-:W-:Y:S02]  /*16dc0*/  FMUL.FTZ R66, R57, R62 ;  /* 0x0000003e39427220 */ /* 0x000fe40000410000 */
[----:B------:R-:W-:Y:S02]  /*16dd0*/  I2FP.F32.S32 R64, R64 ;  /* 0x0000004000407245 */ /* 0x000fe40000201400 */
[----:B------:R-:W-:-:S03]  /*16de0*/  IADD3 R56, PT, PT, R162, 0xef, -R163 ;  /* 0x000000efa2387810 */ /* 0x000fc60007ffe8a3 */
[----:B-1----:R-:W-:Y:S02]  /*16df0*/  FFMA.FTZ R210, -R152, R64, R65 ;  /* 0x0000004098d27223 */ /* 0x002fe40000010141 */
[----:B------:R-:W1:Y:S01]  /*16e00*/  MUFU.TANH R65, R66 ;  /* 0x0000004200417308 */ /* 0x000e620000002400 */
[----:B------:R-:W-:Y:S02]  /*16e10*/  IABS R56, R56 ;  /* 0x0000003800387213 */ /* 0x000fe40000000000 */
[----:B------:R-:W-:Y:S02]  /*16e20*/  IADD3 R57, PT, PT, R118, 0xe7, -R163 ;  /* 0x000000e776397810 */ /* 0x000fe40007ffe8a3 */
[----:B------:R-:W-:Y:S02]  /*16e30*/  I2FP.F32.S32 R56, R56 ;  /* 0x0000003800387245 */ /* 0x000fe40000201400 */
[----:B------:R-:W-:-:S03]  /*16e40*/  IABS R57, R57 ;  /* 0x0000003900397213 */ /* 0x000fc60000000000 */
[----:B--2---:R-:W-:Y:S01]  /*16e50*/  FFMA.FTZ R56, -R152, R56, R67 ;  /* 0x0000003898387223 */ /* 0x004fe20000010143 */
[----:B------:R-:W-:Y:S01]  /*16e60*/  I2FP.F32.S32 R57, R57 ;  /* 0x0000003900397245 */ /* 0x000fe20000201400 */
[-C--:B------:R-:W-:Y:S01]  /*16e70*/  FMUL.FTZ R67, R58, R62.reuse ;  /* 0x0000003e3a437220 */ /* 0x080fe20000410000 */
[----:B------:R-:W-:Y:S01]  /*16e80*/  FMUL.FTZ R120, R59, R62 ;  /* 0x0000003e3b787220 */ /* 0x000fe20000410000 */
[----:B------:R-:W-:Y:S01]  /*16e90*/  VIADD R64, R191, 0xffffff18 ;  /* 0xffffff18bf407836 */ /* 0x000fe20000000000 */
[----:B------:R-:W-:Y:S01]  /*16ea0*/  FSEL R56, R56, -INF , P4 ;  /* 0xff80000038387808 */ /* 0x000fe20002000000 */
[----:B-1----:R-:W-:Y:S02]  /*16eb0*/  FFMA.FTZ R57, -R152, R57, R65 ;  /* 0x0000003998397223 */ /* 0x002fe40000010141 */
[----:B------:R-:W1:Y:S01]  /*16ec0*/  MUFU.TANH R67, R67 ;  /* 0x0000004300437308 */ /* 0x000e620000002400 */
[----:B------:R-:W-:Y:S02]  /*16ed0*/  ISETP.GE.AND P4, PT, R64, R156, PT ;  /* 0x0000009c4000720c */ /* 0x000fe40003f86270 */
[----:B------:R-:W-:-:S05]  /*16ee0*/  IADD3 R58, PT, PT, R162, 0xe8, -R163 ;  /* 0x000000e8a23a7810 */ /* 0x000fca0007ffe8a3 */
[----:B------:R-:W2:Y:S01]  /*16ef0*/  MUFU.TANH R65, R120 ;  /* 0x0000007800417308 */ /* 0x000ea20000002400 */
[----:B------:R-:W-:Y:S02]  /*16f00*/  IADD3 R59, PT, PT, R162, 0xe7, -R163 ;  /* 0x000000e7a23b7810 */ /* 0x000fe40007ffe8a3 */
[----:B------:R-:W-:Y:S02]  /*16f10*/  FSEL R56, R56, -INF , !P5 ;  /* 0xff80000038387808 */ /* 0x000fe40006800000 */
[----:B------:R-:W-:Y:S02]  /*16f20*/  ISETP.GE.AND P5, PT, R64, R153, PT ;  /* 0x000000994000720c */ /* 0x000fe40003fa6270 */
[----:B------:R-:W-:Y:S02]  /*16f30*/  FSEL R210, R210, -INF , P4 ;  /* 0xff800000d2d27808 */ /* 0x000fe40002000000 */
[----:B------:R-:W-:Y:S02]  /*16f40*/  IABS R58, R58 ;  /* 0x0000003a003a7213 */ /* 0x000fe40000000000 */
[----:B------:R-:W-:-:S02]  /*16f50*/  IABS R59, R59 ;  /* 0x0000003b003b7213 */ /* 0x000fc40000000000 */
[----:B------:R-:W-:Y:S02]  /*16f60*/  FSEL R210, R210, -INF , !P5 ;  /* 0xff800000d2d27808 */ /* 0x000fe40006800000 */
[C---:B------:R-:W-:Y:S02]  /*16f70*/  ISETP.GE.AND P4, PT, R64.reuse, R154, PT ;  /* 0x0000009a4000720c */ /* 0x040fe40003f86270 */
[----:B------:R-:W-:Y:S02]  /*16f80*/  ISETP.GE.AND P5, PT, R64, R155, PT ;  /* 0x0000009b4000720c */ /* 0x000fe40003fa6270 */
[----:B------:R-:W-:Y:S02]  /*16f90*/  I2FP.F32.S32 R58, R58 ;  /* 0x0000003a003a7245 */ /* 0x000fe40000201400 */
[----:B------:R-:W-:Y:S01]  /*16fa0*/  I2FP.F32.S32 R64, R59 ;  /* 0x0000003b00407245 */ /* 0x000fe20000201400 */
[----:B------:R-:W-:Y:S01]  /*16fb0*/  FMUL.FTZ R66, R48, R62 ;  /* 0x0000003e30427220 */ /* 0x000fe20000410000 */
[----:B------:R-:W-:-:S02]  /*16fc0*/  VIADD R59, R191, 0xffffff19 ;  /* 0xffffff19bf3b7836 */ /* 0x000fc40000000000 */
[C---:B-1----:R-:W-:Y:S01]  /*16fd0*/  FFMA.FTZ R58, -R152.reuse, R58, R67 ;  /* 0x0000003a983a7223 */ /* 0x042fe20000010143 */
[----:B--2---:R-:W-:Y:S02]  /*16fe0*/  FFMA.FTZ R48, -R152, R64, R65 ;  /* 0x0000004098307223 */ /* 0x004fe40000010141 */
[----:B------:R-:W1:Y:S02]  /*16ff0*/  MUFU.TANH R65, R66 ;  /* 0x0000004200417308 */ /* 0x000e640000002400 */
[----:B------:R-:W-:Y:S02]  /*17000*/  FSEL R58, R58, -INF , P5 ;  /* 0xff8000003a3a7808 */ /* 0x000fe40002800000 */
[----:B------:R-:W-:Y:S02]  /*17010*/  IADD3 R64, PT, PT, R118, 0xe0, -R163 ;  /* 0x000000e076407810 */ /* 0x000fe40007ffe8a3 */
[----:B------:R-:W-:Y:S02]  /*17020*/  ISETP.GE.AND P5, PT, R59, R156, PT ;  /* 0x0000009c3b00720c */ /* 0x000fe40003fa6270 */
[----:B------:R-:W-:-:S02]  /*17030*/  FSEL R58, R58, -INF , !P4 ;  /* 0xff8000003a3a7808 */ /* 0x000fc40006000000 */
[----:B------:R-:W-:Y:S02]  /*17040*/  IABS R64, R64 ;  /* 0x0000004000407213 */ /* 0x000fe40000000000 */
        /* <DEDUP_REMOVED lines=9> */
[C---:B------:R-:W-:Y:S02]  /*170e0*/  ISETP.GE.AND P4, PT, R57.reuse, R156, PT ;  /* 0x0000009c3900720c */ /* 0x040fe40003f86270 */
[----:B------:R-:W-:Y:S02]  /*170f0*/  FSEL R212, R48, -INF , !P5 ;  /* 0xff80000030d47808 */ /* 0x000fe40006800000 */
[C---:B------:R-:W-:Y:S02]  /*17100*/  ISETP.GE.AND P5, PT, R57.reuse, R153, PT ;  /* 0x000000993900720c */ /* 0x040fe40003fa6270 */
[----:B------:R-:W-:Y:S02]  /*17110*/  FSEL R64, R64, -INF , P4 ;  /* 0xff80000040407808 */ /* 0x000fe40002000000 */
[----:B------:R-:W-:-:S02]  /*17120*/  ISETP.GE.AND P4, PT, R57, R154, PT ;  /* 0x0000009a3900720c */ /* 0x000fc40003f86270 */
[----:B------:R-:W-:Y:S02]  /*17130*/  FSEL R64, R64, -INF , !P5 ;  /* 0xff80000040407808 */ /* 0x000fe40006800000 */
[----:B------:R-:W-:Y:S02]  /*17140*/  ISETP.GE.AND P5, PT, R57, R155, PT ;  /* 0x0000009b3900720c */ /* 0x000fe40003fa6270 */
[----:B------:R-:W1:Y:S01]  /*17150*/  MUFU.TANH R57, R50 ;  /* 0x0000003200397308 */ /* 0x000e620000002400 */
[----:B------:R-:W-:Y:S01]  /*17160*/  FMUL.FTZ R59, R49, R62 ;  /* 0x0000003e313b7220 */ /* 0x000fe20000410000 */
[--C-:B------:R-:W-:Y:S02]  /*17170*/  IADD3 R48, PT, PT, R162, 0xe0, -R163.reuse ;  /* 0x000000e0a2307810 */ /* 0x100fe40007ffe8a3 */
[----:B------:R-:W-:Y:S02]  /*17180*/  IADD3 R49, PT, PT, R118, 0xdf, -R163 ;  /* 0x000000df76317810 */ /* 0x000fe40007ffe8a3 */
[----:B------:R-:W-:-:S02]  /*17190*/  IABS R48, R48 ;  /* 0x0000003000307213 */ /* 0x000fc40000000000 */
[----:B------:R-:W2:Y:S01]  /*171a0*/  MUFU.TANH R59, R59 ;  /* 0x0000003b003b7308 */ /* 0x000ea20000002400 */
[----:B------:R-:W-:Y:S02]  /*171b0*/  IABS R49, R49 ;  /* 0x0000003100317213 */ /* 0x000fe40000000000 */
[----:B------:R-:W-:Y:S02]  /*171c0*/  I2FP.F32.S32 R48, R48 ;  /* 0x0000003000307245 */ /* 0x000fe40000201400 */
[----:B------:R-:W-:Y:S01]  /*171d0*/  I2FP.F32.S32 R196, R49 ;  /* 0x0000003100c47245 */ /* 0x000fe20000201400 */
[----:B------:R-:W-:Y:S02]  /*171e0*/  FMUL.FTZ R49, R44, R62 ;  /* 0x0000003e2c317220 */ /* 0x000fe40000410000 */
[----:B-1----:R-:W-:-:S04]  /*171f0*/  FFMA.FTZ R48, -R152, R48, R57 ;  /* 0x0000003098307223 */ /* 0x002fc80000010139 */
[----:B------:R-:W1:Y:S01]  /*17200*/  MUFU.TANH R49, R49 ;  /* 0x0000003100317308 */ /* 0x000e620000002400 */
[----:B------:R-:W-:Y:S01]  /*17210*/  FSEL R66, R48, -INF , P5 ;  /* 0xff80000030427808 */ /* 0x000fe20002800000 */
[----:B------:R-:W-:Y:S01]  /*17220*/  VIADD R48, R191, 0xffffff21 ;  /* 0xffffff21bf307836 */ /* 0x000fe20000000000 */
[----:B------:R-:W-:Y:S01]  /*17230*/  IADD3 R44, PT, PT, R118, 0xd8, -R163 ;  /* 0x000000d8762c7810 */ /* 0x000fe20007ffe8a3 */
[----:B--2---:R-:W-:-:S03]  /*17240*/  FFMA.FTZ R196, -R152, R196, R59 ;  /* 0x000000c498c47223 */ /* 0x004fc6000001013b */
[----:B------:R-:W-:Y:S02]  /*17250*/  ISETP.GE.AND P5, PT, R48, R156, PT ;  /* 0x0000009c3000720c */ /* 0x000fe40003fa6270 */
        /* <DEDUP_REMOVED lines=53> */
[----:B------:R-:W-:Y:S01]  /*175b0*/  FMUL.FTZ R46, R41, R62 ;  /* 0x0000003e292e7220 */ /* 0x000fe20000410000 */
[----:B----4-:R-:W-:Y:S05]  /*175c0*/  HMMA.16816.F32 R16, R172, R168, R16 ;  /* 0x000000a8ac10723c */ /* 0x010fea0000001810 */
[----:B-1----:R-:W-:-:S03]  /*175d0*/  FFMA.FTZ R40, -R152, R40, R47 ;  /* 0x0000002898287223 */ /* 0x002fc6000001012f */
[----:B------:R-:W-:Y:S03]  /*175e0*/  HMMA.16816.F32 R12, R172, R170, R12 ;  /* 0x000000aaac0c723c */ /* 0x000fe6000000180c */
        /* <DEDUP_REMOVED lines=89> */
[----:B------:R-:W-:Y:S02]  /*17b80*/  VIADD R34, R191, 0xffffff40 ;  /* 0xffffff40bf227836 */ /* 0x000fe40000000000 */
[----:B------:R-:W-:-:S03]  /*17b90*/  FSEL R180, R180, -INF , P4 ;  /* 0xff800000b4b47808 */ /* 0x000fc60002000000 */
[----:B------:R-:W-:Y:S02]  /*17ba0*/  ISETP.GE.AND P4, PT, R34, R156, PT ;  /* 0x0000009c2200720c */ /* 0x000fe40003f86270 */
[----:B------:R-:W-:Y:S02]  /*17bb0*/  FSEL R180, R180, -INF , !P5 ;  /* 0xff800000b4b47808 */ /* 0x000fe40006800000 */
[----:B------:R-:W-:Y:S02]  /*17bc0*/  ISETP.GE.AND P5, PT, R34, R153, PT ;  /* 0x000000992200720c */ /* 0x000fe40003fa6270 */
[----:B------:R-:W-:-:S04]  /*17bd0*/  FSEL R32, R32, -INF , P4 ;  /* 0xff80000020207808 */ /* 0x000fc80002000000 */
[----:B------:R-:W-:Y:S02]  /*17be0*/  FSEL R123, R32, -INF , !P5 ;  /* 0xff800000207b7808 */ /* 0x000fe40006800000 */
[C---:B------:R-:W-:Y:S02]  /*17bf0*/  ISETP.GE.AND P5, PT, R34.reuse, R155, PT ;  /* 0x0000009b2200720c */ /* 0x040fe40003fa6270 */
[----:B------:R-:W-:Y:S02]  /*17c00*/  ISETP.GE.AND P4, PT, R34, R154, PT ;  /* 0x0000009a2200720c */ /* 0x000fe40003f86270 */
[----:B------:R-:W-:Y:S01]  /*17c10*/  FSEL R33, R33, -INF , P5 ;  /* 0xff80000021217808 */ /* 0x000fe20002800000 */
[----:B------:R-:W1:Y:S03]  /*17c20*/  MUFU.TANH R37, R38 ;  /* 0x0000002600257308 */ /* 0x000e660000002400 */
[----:B------:R-:W-:Y:S01]  /*17c30*/  FSEL R177, R33, -INF , !P4 ;  /* 0xff80000021b17808 */ /* 0x000fe20006000000 */
[-C--:B------:R-:W-:Y:S01]  /*17c40*/  FMUL.FTZ R33, R35, R62.reuse ;  /* 0x0000003e23217220 */ /* 0x080fe20000410000 */
[----:B------:R-:W-:Y:S01]  /*17c50*/  IADD3 R36, PT, PT, R118, 0xbf, -R163 ;  /* 0x000000bf76247810 */ /* 0x000fe20007ffe8a3 */
[----:B------:R-:W-:-:S04]  /*17c60*/  FMUL.FTZ R34, R28, R62 ;  /* 0x0000003e1c227220 */ /* 0x000fc80000410000 */
[----:B------:R-:W2:Y:S01]  /*17c70*/  MUFU.TANH R33, R33 ;  /* 0x0000002100217308 */ /* 0x000ea20000002400 */
[----:B------:R-:W-:Y:S02]  /*17c80*/  IABS R36, R36 ;  /* 0x0000002400247213 */ /* 0x000fe40000000000 */
[----:B------:R-:W-:Y:S01]  /*17c90*/  IADD3 R28, PT, PT, R162, 0xbf, -R163 ;  /* 0x000000bfa21c7810 */ /* 0x000fe20007ffe8a3 */
[----:B------:R-:W-:Y:S01]  /*17ca0*/  VIADD R32, R191, 0xffffff41 ;  /* 0xffffff41bf207836 */ /* 0x000fe20000000000 */
[----:B------:R-:W-:Y:S02]  /*17cb0*/  I2FP.F32.S32 R36, R36 ;  /* 0x0000002400247245 */ /* 0x000fe40000201400 */
[----:B------:R-:W-:Y:S02]  /*17cc0*/  IABS R28, R28 ;  /* 0x0000001c001c7213 */ /* 0x000fe40000000000 */
[----:B------:R-:W-:Y:S01]  /*17cd0*/  ISETP.GE.AND P5, PT, R32, R156, PT ;  /* 0x0000009c2000720c */ /* 0x000fe20003fa6270 */
[----:B-1----:R-:W-:Y:S01]  /*17ce0*/  FFMA.FTZ R36, -R152, R36, R37 ;  /* 0x0000002498247223 */ /* 0x002fe20000010125 */
[----:B------:R-:W-:Y:S01]  /*17cf0*/  I2FP.F32.S32 R28, R28 ;  /* 0x0000001c001c7245 */ /* 0x000fe20000201400 */
[----:B------:R-:W1:Y:S01]  /*17d00*/  MUFU.TANH R157, R34 ;  /* 0x00000022009d7308 */ /* 0x000e620000002400 */
[----:B------:R-:W-:-:S02]  /*17d10*/  ISETP.GE.AND P4, PT, R32, R153, PT ;  /* 0x000000992000720c */ /* 0x000fc40003f86270 */
[----:B------:R-:W-:Y:S01]  /*17d20*/  FSEL R36, R36, -INF , P5 ;  /* 0xff80000024247808 */ /* 0x000fe20002800000 */
[----:B--2---:R-:W-:Y:S01]  /*17d30*/  FFMA.FTZ R28, -R152, R28, R33 ;  /* 0x0000001c981c7223 */ /* 0x004fe20000010121 */
[----:B------:R-:W-:Y:S02]  /*17d40*/  FMUL.FTZ R33, R29, R62 ;  /* 0x0000003e1d217220 */ /* 0x000fe40000410000 */
[----:B------:R-:W-:Y:S02]  /*17d50*/  FSEL R124, R36, -INF , !P4 ;  /* 0xff800000247c7808 */ /* 0x000fe40006000000 */
[C---:B------:R-:W-:Y:S02]  /*17d60*/  ISETP.GE.AND P5, PT, R32.reuse, R154, PT ;  /* 0x0000009a2000720c */ /* 0x040fe40003fa6270 */
[----:B------:R-:W-:Y:S01]  /*17d70*/  ISETP.GE.AND P4, PT, R32, R155, PT ;  /* 0x0000009b2000720c */ /* 0x000fe20003f86270 */
[----:B------:R-:W2:Y:S01]  /*17d80*/  MUFU.TANH R33, R33 ;  /* 0x0000002100217308 */ /* 0x000ea20000002400 */
[----:B------:R-:W-:-:S02]  /*17d90*/  IADD3 R32, PT, PT, R118, 0xb8, -R163 ;  /* 0x000000b876207810 */ /* 0x000fc40007ffe8a3 */
[----:B------:R-:W-:Y:S02]  /*17da0*/  FSEL R182, R28, -INF , P4 ;  /* 0xff8000001cb67808 */ /* 0x000fe40002000000 */
[----:B------:R-:W-:Y:S02]  /*17db0*/  IABS R32, R32 ;  /* 0x0000002000207213 */ /* 0x000fe40000000000 */
[----:B------:R-:W-:Y:S02]  /*17dc0*/  IADD3 R28, PT, PT, R118, 0xb7, -R163 ;  /* 0x000000b7761c7810 */ /* 0x000fe40007ffe8a3 */
[----:B------:R-:W-:Y:S02]  /*17dd0*/  I2FP.F32.S32 R32, R32 ;  /* 0x0000002000207245 */ /* 0x000fe40000201400 */
[----:B------:R-:W-:Y:S01]  /*17de0*/  IABS R28, R28 ;  /* 0x0000001c001c7213 */ /* 0x000fe20000000000 */
[----:B------:R-:W-:Y:S02]  /*17df0*/  VIADD R29, R191, 0xffffff48 ;  /* 0xffffff48bf1d7836 */ /* 0x000fe40000000000 */
[----:B-1----:R-:W-:Y:S01]  /*17e00*/  FFMA.FTZ R157, -R152, R32, R157 ;  /* 0x00000020989d7223 */ /* 0x002fe2000001019d */
[----:B------:R-:W-:Y:S01]  /*17e10*/  I2FP.F32.S32 R28, R28 ;  /* 0x0000001c001c7245 */ /* 0x000fe20000201400 */
[----:B------:R-:W-:Y:S01]  /*17e20*/  FMUL.FTZ R32, R30, R62 ;  /* 0x0000003e1e207220 */ /* 0x000fe20000410000 */
[----:B------:R-:W-:-:S03]  /*17e30*/  ISETP.GE.AND P4, PT, R29, R156, PT ;  /* 0x0000009c1d00720c */ /* 0x000fc60003f86270 */
[----:B------:R-:W1:Y:S01]  /*17e40*/  MUFU.TANH R169, R32 ;  /* 0x0000002000a97308 */ /* 0x000e620000002400 */
[----:B--2---:R-:W-:Y:S01]  /*17e50*/  FFMA.FTZ R28, -R152, R28, R33 ;  /* 0x0000001c981c7223 */ /* 0x004fe20000010121 */
[----:B------:R-:W-:Y:S01]  /*17e60*/  FMUL.FTZ R33, R31, R62 ;  /* 0x0000003e1f217220 */ /* 0x000fe20000410000 */
[----:B------:R-:W-:Y:S02]  /*17e70*/  FSEL R182, R182, -INF , !P5 ;  /* 0xff800000b6b67808 */ /* 0x000fe40006800000 */
[----:B------:R-:W-:Y:S02]  /*17e80*/  ISETP.GE.AND P5, PT, R29, R153, PT ;  /* 0x000000991d00720c */ /* 0x000fe40003fa6270 */
[----:B------:R-:W-:Y:S01]  /*17e90*/  FSEL R157, R157, -INF , P4 ;  /* 0xff8000009d9d7808 */ /* 0x000fe20002000000 */
[----:B------:R-:W2:Y:S01]  /*17ea0*/  MUFU.TANH R31, R33 ;  /* 0x00000021001f7308 */ /* 0x000ea20000002400 */
[----:B------:R-:W-:Y:S02]  /*17eb0*/  IADD3 R30, PT, PT, R162, 0xb8, -R163 ;  /* 0x000000b8a21e7810 */ /* 0x000fe40007ffe8a3 */
[----:B------:R-:W-:-:S02]  /*17ec0*/  FSEL R157, R157, -INF , !P5 ;  /* 0xff8000009d9d7808 */ /* 0x000fc40006800000 */
[----:B------:R-:W-:Y:S02]  /*17ed0*/  IABS R30, R30 ;  /* 0x0000001e001e7213 */ /* 0x000fe40000000000 */
[C---:B------:R-:W-:Y:S02]  /*17ee0*/  ISETP.GE.AND P4, PT, R29.reuse, R154, PT ;  /* 0x0000009a1d00720c */ /* 0x040fe40003f86270 */
[----:B------:R-:W-:Y:S02]  /*17ef0*/  ISETP.GE.AND P5, PT, R29, R155, PT ;  /* 0x0000009b1d00720c */ /* 0x000fe40003fa6270 */
[----:B------:R-:W-:Y:S02]  /*17f00*/  IADD3 R29, PT, PT, R162, 0xb7, -R163 ;  /* 0x000000b7a21d7810 */ /* 0x000fe40007ffe8a3 */
[----:B------:R-:W-:Y:S02]  /*17f10*/  I2FP.F32.S32 R30, R30 ;  /* 0x0000001e001e7245 */ /* 0x000fe40000201400 */
[----:B------:R-:W-:-:S03]  /*17f20*/  IABS R29, R29 ;  /* 0x0000001d001d7213 */ /* 0x000fc60000000000 */
[----:B-1----:R-:W-:Y:S01]  /*17f30*/  FFMA.FTZ R169, -R152, R30, R169 ;  /* 0x0000001e98a97223 */ /* 0x002fe200000101a9 */
[----:B------:R-:W-:Y:S01]  /*17f40*/  I2FP.F32.S32 R30, R29 ;  /* 0x0000001d001e7245 */ /* 0x000fe20000201400 */
[----:B------:R-:W-:Y:S01]  /*17f50*/  FMUL.FTZ R32, R24, R62 ;  /* 0x0000003e18207220 */ /* 0x000fe20000410000 */
[----:B------:R-:W-:-:S03]  /*17f60*/  VIADD R29, R191, 0xffffff49 ;  /* 0xffffff49bf1d7836 */ /* 0x000fc60000000000 */
[----:B--2---:R-:W-:Y:S02]  /*17f70*/  FFMA.FTZ R24, -R152, R30, R31 ;  /* 0x0000001e98187223 */ /* 0x004fe4000001011f */
        /* <DEDUP_REMOVED lines=96> */
[----:B------:R-:W-:Y:S01]  /*18580*/  IADD3 R16, PT, PT, R118, 0x9f, -R163 ;  /* 0x0000009f76107810 */ /* 0x000fe20007ffe8a3 */
[----:B------:R-:W-:Y:S01]  /*18590*/  VIADD R17, R191, 0xffffff60 ;  /* 0xffffff60bf117836 */ /* 0x000fe20000000000 */
[----:B------:R-:W-:Y:S02]  /*185a0*/  I2FP.F32.S32 R20, R20 ;  /* 0x0000001400147245 */ /* 0x000fe40000201400 */
[----:B------:R-:W-:Y:S01]  /*185b0*/  IABS R16, R16 ;  /* 0x0000001000107213 */ /* 0x000fe20000000000 */
[----:B------:R-:W-:Y:S01]  /*185c0*/  FMUL.FTZ R18, R18, R62 ;  /* 0x0000003e12127220 */ /* 0x000fe20000410000 */
[----:B------:R-:W-:Y:S01]  /*185d0*/  ISETP.GE.AND P4, PT, R17, R156, PT ;  /* 0x0000009c1100720c */ /* 0x000fe20003f86270 */
[----:B-1----:R-:W-:Y:S01]  /*185e0*/  FFMA.FTZ R127, -R152, R20, R127 ;  /* 0x00000014987f7223 */ /* 0x002fe2000001017f */
[----:B------:R-:W-:Y:S01]  /*185f0*/  I2FP.F32.S32 R16, R16 ;  /* 0x0000001000107245 */ /* 0x000fe20000201400 */
[----:B------:R-:W-:Y:S01]  /*18600*/  FMUL.FTZ R22, R19, R62 ;  /* 0x0000003e13167220 */ /* 0x000fe20000410000 */
[----:B------:R-:W-:-:S02]  /*18610*/  FSEL R183, R183, -INF , !P5 ;  /* 0xff800000b7b77808 */ /* 0x000fc40006800000 */
[----:B------:R-:W-:Y:S01]  /*18620*/  ISETP.GE.AND P5, PT, R17, R153, PT ;  /* 0x000000991100720c */ /* 0x000fe20003fa6270 */
[----:B--2---:R-:W-:Y:S01]  /*18630*/  FFMA.FTZ R16, -R152, R16, R21 ;  /* 0x0000001098107223 */ /* 0x004fe20000010115 */
[----:B------:R-:W-:Y:S01]  /*18640*/  FSEL R127, R127, -INF , P4 ;  /* 0xff8000007f7f7808 */ /* 0x000fe20002000000 */
[----:B------:R1:W2:Y:S01]  /*18650*/  MUFU.TANH R21, R18 ;  /* 0x0000001200157308 */ /* 0x0002a20000002400 */
[----:B------:R-:W-:Y:S02]  /*18660*/  ISETP.GE.AND P4, PT, R17, R154, PT ;  /* 0x0000009a1100720c */ /* 0x000fe40003f86270 */
[----:B------:R-:W-:-:S05]  /*18670*/  FSEL R127, R127, -INF , !P5 ;  /* 0xff8000007f7f7808 */ /* 0x000fca0006800000 */
[----:B------:R-:W3:Y:S01]  /*18680*/  MUFU.TANH R19, R22 ;  /* 0x0000001600137308 */ /* 0x000ee20000002400 */
[----:B------:R-:W-:Y:S02]  /*18690*/  ISETP.GE.AND P5, PT, R17, R155, PT ;  /* 0x0000009b1100720c */ /* 0x000fe40003fa6270 */
[C-C-:B------:R-:W-:Y:S02]  /*186a0*/  IADD3 R184, PT, PT, R162.reuse, 0xa0, -R163.reuse ;  /* 0x000000a0a2b87810 */ /* 0x140fe40007ffe8a3 */
[----:B------:R-:W-:Y:S02]  /*186b0*/  IADD3 R17, PT, PT, R162, 0x9f, -R163 ;  /* 0x0000009fa2117810 */ /* 0x000fe40007ffe8a3 */
[----:B------:R-:W-:Y:S02]  /*186c0*/  IABS R184, R184 ;  /* 0x000000b800b87213 */ /* 0x000fe40000000000 */
[----:B------:R-:W-:Y:S02]  /*186d0*/  IABS R17, R17 ;  /* 0x0000001100117213 */ /* 0x000fe40000000000 */
[----:B------:R-:W-:-:S02]  /*186e0*/  I2FP.F32.S32 R184, R184 ;  /* 0x000000b800b87245 */ /* 0x000fc40000201400 */
[----:B-1----:R-:W-:Y:S01]  /*186f0*/  I2FP.F32.S32 R18, R17 ;  /* 0x0000001100127245 */ /* 0x002fe20000201400 */
[----:B------:R-:W-:Y:S01]  /*18700*/  FMUL.FTZ R20, R12, R62 ;  /* 0x0000003e0c147220 */ /* 0x000fe20000410000 */
[----:B------:R-:W-:Y:S02]  /*18710*/  VIADD R17, R191, 0xffffff61 ;  /* 0xffffff61bf117836 */ /* 0x000fe40000000000 */
[C---:B--2---:R-:W-:Y:S01]  /*18720*/  FFMA.FTZ R184, -R152.reuse, R184, R21 ;  /* 0x000000b898b87223 */ /* 0x044fe20000010115 */
[----:B---3--:R-:W-:Y:S02]  /*18730*/  FFMA.FTZ R12, -R152, R18, R19 ;  /* 0x00000012980c7223 */ /* 0x008fe40000010113 */
[----:B------:R-:W1:Y:S02]  /*18740*/  MUFU.TANH R19, R20 ;  /* 0x0000001400137308 */ /* 0x000e640000002400 */
[----:B------:R-:W-:Y:S02]  /*18750*/  FSEL R184, R184, -INF , P5 ;  /* 0xff800000b8b87808 */ /* 0x000fe40002800000 */
[----:B------:R-:W-:-:S02]  /*18760*/  IADD3 R18, PT, PT, R118, 0x98, -R163 ;  /* 0x0000009876127810 */ /* 0x000fc40007ffe8a3 */
[C---:B------:R-:W-:Y:S02]  /*18770*/  ISETP.GE.AND P5, PT, R17.reuse, R156, PT ;  /* 0x0000009c1100720c */ /* 0x040fe40003fa6270 */
[----:B------:R-:W-:Y:S02]  /*18780*/  FSEL R184, R184, -INF , !P4 ;  /* 0xff800000b8b87808 */ /* 0x000fe40006000000 */
[----:B------:R-:W-:Y:S02]  /*18790*/  IABS R18, R18 ;  /* 0x0000001200127213 */ /* 0x000fe40000000000 */
[----:B------:R-:W-:Y:S02]  /*187a0*/  ISETP.GE.AND P4, PT, R17, R153, PT ;  /* 0x000000991100720c */ /* 0x000fe40003f86270 */
[----:B------:R-:W-:Y:S02]  /*187b0*/  FSEL R16, R16, -INF , P5 ;  /* 0xff80000010107808 */ /* 0x000fe40002800000 */
[----:B------:R-:W-:-:S02]  /*187c0*/  I2FP.F32.S32 R18, R18 ;  /* 0x0000001200127245 */ /* 0x000fc40000201400 */
[----:B------:R-:W-:Y:S01]  /*187d0*/  FSEL R132, R16, -INF , !P4 ;  /* 0xff80000010847808 */ /* 0x000fe20006000000 */
[----:B------:R-:W-:Y:S01]  /*187e0*/  VIADD R16, R191, 0xffffff68 ;  /* 0xffffff68bf107836 */ /* 0x000fe20000000000 */
[C---:B------:R-:W-:Y:S01]  /*187f0*/  ISETP.GE.AND P4, PT, R17.reuse, R155, PT ;  /* 0x0000009b1100720c */ /* 0x040fe20003f86270 */
[----:B-1----:R-:W-:Y:S01]  /*18800*/  FFMA.FTZ R18, -R152, R18, R19 ;  /* 0x0000001298127223 */ /* 0x002fe20000010113 */
[----:B------:R-:W-:Y:S01]  /*18810*/  ISETP.GE.AND P5, PT, R17, R154, PT ;  /* 0x0000009a1100720c */ /* 0x000fe20003fa6270 */
[----:B------:R-:W-:Y:S01]  /*18820*/  FMUL.FTZ R14, R14, R62 ;  /* 0x0000003e0e0e7220 */ /* 0x000fe20000410000 */
[----:B------:R-:W-:Y:S02]  /*18830*/  FSEL R12, R12, -INF , P4 ;  /* 0xff8000000c0c7808 */ /* 0x000fe40002000000 */
[----:B------:R-:W-:Y:S01]  /*18840*/  ISETP.GE.AND P4, PT, R16, R156, PT ;  /* 0x0000009c1000720c */ /* 0x000fe20003f86270 */
[----:B------:R1:W2:Y:S01]  /*18850*/  MUFU.TANH R17, R14 ;  /* 0x0000000e00117308 */ /* 0x0002a20000002400 */
[----:B------:R-:W-:-:S02]  /*18860*/  FSEL R185, R12, -INF , !P5 ;  /* 0xff8000000cb97808 */ /* 0x000fc40006800000 */
[----:B------:R-:W-:Y:S02]  /*18870*/  ISETP.GE.AND P5, PT, R16, R153, PT ;  /* 0x000000991000720c */ /* 0x000fe40003fa6270 */
[----:B------:R-:W-:Y:S02]  /*18880*/  FSEL R18, R18, -INF , P4 ;  /* 0xff80000012127808 */ /* 0x000fe40002000000 */
[----:B------:R-:W-:Y:S02]  /*18890*/  ISETP.GE.AND P4, PT, R16, R154, PT ;  /* 0x0000009a1000720c */ /* 0x000fe40003f86270 */
[----:B------:R-:W-:Y:S02]  /*188a0*/  FSEL R158, R18, -INF , !P5 ;  /* 0xff800000129e7808 */ /* 0x000fe40006800000 */
[----:B------:R-:W-:Y:S01]  /*188b0*/  ISETP.GE.AND P5, PT, R16, R155, PT ;  /* 0x0000009b1000720c */ /* 0x000fe20003fa6270 */
[----:B------:R-:W-:Y:S01]  /*188c0*/  FMUL.FTZ R16, R13, R62 ;  /* 0x0000003e0d107220 */ /* 0x000fe20000410000 */
[----:B------:R-:W-:-:S02]  /*188d0*/  IADD3 R12, PT, PT, R162, 0x98, -R163 ;  /* 0x00000098a20c7810 */ /* 0x000fc40007ffe8a3 */
[----:B------:R-:W-:Y:S01]  /*188e0*/  IADD3 R13, PT, PT, R118, 0x97, -R163 ;  /* 0x00000097760d7810 */ /* 0x000fe20007ffe8a3 */
[----:B------:R-:W3:Y:S01]  /*188f0*/  MUFU.TANH R159, R16 ;  /* 0x00000010009f7308 */ /* 0x000ee20000002400 */
[----:B------:R-:W-:Y:S02]  /*18900*/  IABS R12, R12 ;  /* 0x0000000c000c7213 */ /* 0x000fe40000000000 */
[----:B------:R-:W-:Y:S02]  /*18910*/  IABS R13, R13 ;  /* 0x0000000d000d7213 */ /* 0x000fe40000000000 */
        /* <DEDUP_REMOVED lines=13> */
[----:B------:R-:W-:Y:S01]  /*189f0*/  FSEL R159, R159, -INF , P5 ;  /* 0xff8000009f9f7808 */ /* 0x000fe20002800000 */
[----:B------:R-:W-:Y:S01]  /*18a00*/  FMUL.FTZ R15, R15, R62 ;  /* 0x0000003e0f0f7220 */ /* 0x000fe20000410000 */
        /* <DEDUP_REMOVED lines=20> */
[----:B------:R-:W-:Y:S01]  /*18b50*/  IADD3 R12, PT, PT, R118, 0x8f, -R163 ;  /* 0x0000008f760c7810 */ /* 0x000fe20007ffe8a3 */
[----:B------:R-:W-:Y:S01]  /*18b60*/  BAR.SYNC.DEFER_BLOCKING 0x0 ;  /* 0x0000000000007b1d */ /* 0x000fe20000010000 */
        /* <DEDUP_REMOVED lines=27> */
[----:B------:R-:W-:Y:S02]  /*18d20*/  IABS R4, R4 ;  /* 0x0000000400047213 */ /* 0x000fe40000000000 */
[----:B------:R-:W-:Y:S01]  /*18d30*/  FSEL R161, R12, -INF , !P4 ;  /* 0xff8000000ca17808 */ /* 0x000fe20006000000 */
[----:B-1----:R-:W-:Y:S01]  /*18d40*/  FFMA.FTZ R9, -R152, R10, R9 ;  /* 0x0000000a98097223 */ /* 0x002fe20000010109 */
[C---:B------:R-:W-:Y:S01]  /*18d50*/  ISETP.GE.AND P5, PT, R8.reuse, R154, PT ;  /* 0x0000009a0800720c */ /* 0x040fe20003fa6270 */
[----:B------:R-:W1:Y:S01]  /*18d60*/  MUFU.TANH R5, R5 ;  /* 0x0000000500057308 */ /* 0x000e620000002400 */
[----:B------:R-:W-:Y:S02]  /*18d70*/  ISETP.GE.AND P4, PT, R8, R155, PT ;  /* 0x0000009b0800720c */ /* 0x000fe40003f86270 */
[----:B------:R-:W-:Y:S02]  /*18d80*/  I2FP.F32.S32 R4, R4 ;  /* 0x0000000400047245 */ /* 0x000fe40000201400 */
[----:B------:R-:W-:Y:S01]  /*18d90*/  IADD3 R8, PT, PT, R162, 0x88, -R163 ;  /* 0x00000088a2087810 */ /* 0x000fe20007ffe8a3 */
[----:B------:R-:W-:Y:S01]  /*18da0*/  FMUL.FTZ R7, R7, R62 ;  /* 0x0000003e07077220 */ /* 0x000fe20000410000 */
[----:B---3--:R-:W-:-:S02]  /*18db0*/  VIADD R6, R191, 0xffffff78 ;  /* 0xffffff78bf067836 */ /* 0x008fc40000000000 */
[----:B------:R-:W-:Y:S01]  /*18dc0*/  IABS R8, R8 ;  /* 0x0000000800087213 */ /* 0x000fe20000000000 */
[----:B--2---:R-:W-:Y:S01]  /*18dd0*/  FFMA.FTZ R4, -R152, R4, R11 ;  /* 0x0000000498047223 */ /* 0x004fe2000001010b */
[----:B------:R-:W-:Y:S02]  /*18de0*/  FSEL R9, R9, -INF , P4 ;  /* 0xff80000009097808 */ /* 0x000fe40002000000 */
[----:B------:R-:W-:Y:S02]  /*18df0*/  IADD3 R118, PT, PT, R118, 0x87, -R163 ;  /* 0x0000008776767810 */ /* 0x000fe40007ffe8a3 */
[----:B------:R-:W-:Y:S01]  /*18e00*/  ISETP.GE.AND P4, PT, R6, R156, PT ;  /* 0x0000009c0600720c */ /* 0x000fe20003f86270 */
[----:B------:R-:W2:Y:S01]  /*18e10*/  MUFU.TANH R7, R7 ;  /* 0x0000000700077308 */ /* 0x000ea20000002400 */
[----:B------:R-:W-:Y:S02]  /*18e20*/  I2FP.F32.S32 R8, R8 ;  /* 0x0000000800087245 */ /* 0x000fe40000201400 */
[----:B------:R-:W-:-:S02]  /*18e30*/  FSEL R190, R9, -INF , !P5 ;  /* 0xff80000009be7808 */ /* 0x000fc40006800000 */
[----:B------:R-:W-:Y:S02]  /*18e40*/  IABS R118, R118 ;  /* 0x0000007600767213 */ /* 0x000fe40000000000 */
[----:B------:R-:W-:Y:S02]  /*18e50*/  ISETP.GE.AND P5, PT, R6, R153, PT ;  /* 0x000000990600720c */ /* 0x000fe40003fa6270 */
[----:B------:R-:W-:Y:S01]  /*18e60*/  FSEL R4, R4, -INF , P4 ;  /* 0xff80000004047808 */ /* 0x000fe20002000000 */
[----:B----4-:R-:W-:Y:S01]  /*18e70*/  FFMA.FTZ R8, -R152, R8, R13 ;  /* 0x0000000898087223 */ /* 0x010fe2000001010d */
[----:B------:R-:W-:Y:S01]  /*18e80*/  IADD3 R162, PT, PT, R162, 0x87, -R163 ;  /* 0x00000087a2a27810 */ /* 0x000fe20007ffe8a3 */
[----:B------:R-:W-:Y:S01]  /*18e90*/  VIADD R191, R191, 0xffffff79 ;  /* 0xffffff79bfbf7836 */ /* 0x000fe20000000000 */
[----:B------:R-:W-:Y:S02]  /*18ea0*/  I2FP.F32.S32 R118, R118 ;  /* 0x0000007600767245 */ /* 0x000fe40000201400 */
[----:B------:R-:W-:-:S02]  /*18eb0*/  FSEL R163, R4, -INF , !P5 ;  /* 0xff80000004a37808 */ /* 0x000fc40006800000 */
[----:B------:R-:W-:Y:S01]  /*18ec0*/  ISETP.GE.AND P5, PT, R6, R155, PT ;  /* 0x0000009b0600720c */ /* 0x000fe20003fa6270 */
[----:B-1----:R-:W-:Y:S01]  /*18ed0*/  FFMA.FTZ R5, -R152, R118, R5 ;  /* 0x0000007698057223 */ /* 0x002fe20000010105 */
[----:B------:R-:W-:Y:S02]  /*18ee0*/  IABS R162, R162 ;  /* 0x000000a200a27213 */ /* 0x000fe40000000000 */
[----:B------:R-:W-:Y:S02]  /*18ef0*/  ISETP.GE.AND P4, PT, R6, R154, PT ;  /* 0x0000009a0600720c */ /* 0x000fe40003f86270 */
[----:B------:R-:W-:Y:S02]  /*18f00*/  FSEL R8, R8, -INF , P5 ;  /* 0xff80000008087808 */ /* 0x000fe40002800000 */
[----:B------:R-:W-:Y:S02]  /*18f10*/  ISETP.GE.AND P5, PT, R191, R156, PT ;  /* 0x0000009cbf00720c */ /* 0x000fe40003fa6270 */
[----:B------:R-:W-:-:S02]  /*18f20*/  I2FP.F32.S32 R162, R162 ;  /* 0x000000a200a27245 */ /* 0x000fc40000201400 */
[----:B------:R-:W-:Y:S02]  /*18f30*/  FSEL R188, R8, -INF , !P4 ;  /* 0xff80000008bc7808 */ /* 0x000fe40006000000 */
[----:B------:R-:W-:Y:S02]  /*18f40*/  ISETP.GE.AND P4, PT, R191, R153, PT ;  /* 0x00000099bf00720c */ /* 0x000fe40003f86270 */
[----:B------:R-:W-:Y:S01]  /*18f50*/  FSEL R5, R5, -INF , P5 ;  /* 0xff80000005057808 */ /* 0x000fe20002800000 */
[----:B--2---:R-:W-:Y:S01]  /*18f60*/  FFMA.FTZ R7, -R152, R162, R7 ;  /* 0x000000a298077223 */ /* 0x004fe20000010107 */
[----:B------:R-:W-:Y:S02]  /*18f70*/  VIADD R62, R60, 0xfffffffe ;  /* 0xfffffffe3c3e7836 */ /* 0x000fe40000000000 */
        /* <DEDUP_REMOVED lines=72> */
.L_x_6307:
        /* <DEDUP_REMOVED lines=8> */
.L_x_6308:
[----:B------:R-:W-:Y:S05]  /*19480*/  BSYNC.RECONVERGENT B0 ;  /* 0x0000000000007941 */ /* 0x000fea0003800200 */
.L_x_6306:
        /* <DEDUP_REMOVED lines=69> */
.L_x_6305:
[----:B------:R-:W-:Y:S05]  /*198e0*/  BSYNC.RECONVERGENT B1 ;  /* 0x0000000000017941 */ /* 0x000fea0003800200 */
.L_x_6304:
        /* <DEDUP_REMOVED lines=50> */
[----:B------:R-:W-:Y:S02]  /*19c10*/  IADD3 R0, PT, PT, R3, 0x9020, RZ ;  /* 0x0000902003007810 */ /* 0x000fe40007ffe0ff */
[----:B------:R-:W-:Y:S02]  /*19c20*/  @P6 IADD3 R0, PT, PT, R16, -0x20, RZ ;  /* 0xffffffe010006810 */ /* 0x000fe40007ffe0ff */
[----:B------:R-:W-:-:S03]  /*19c30*/  FSEL R203, R118, RZ, P1 ;  /* 0x000000ff76cb7208 */ /* 0x000fc60000800000 */
[----:B------:R-:W1:Y:S02]  /*19c40*/  LDSM.16.MT88.4 R36, [R0+0x2000] ;  /* 0x002000000024783b */ /* 0x000e640000004200 */
[----:B------:R-:W-:Y:S02]  /*19c50*/  FADD.FTZ R203, R2, -R203 ;  /* 0x800000cb02cb7221 */ /* 0x000fe40000010000 */
[----:B------:R-:W3:Y:S01]  /*19c60*/  LDSM.16.MT88.4 R20, [R0] ;  /* 0x000000000014783b */ /* 0x000ee20000004200 */
[C---:B--2---:R-:W-:Y:S01]  /*19c70*/  FMUL.FTZ R193, R168.reuse, R63 ;  /* 0x0000003fa8c17220 */ /* 0x044fe20000410000 */
[C---:B------:R-:W-:Y:S01]  /*19c80*/  FMUL.FTZ R4, R168.reuse, R118 ;  /* 0x00000076a8047220 */ /* 0x040fe20000410000 */
[C---:B------:R-:W-:Y:S01]  /*19c90*/  FMUL.FTZ R2, R168.reuse, R5 ;  /* 0x00000005a8027220 */ /* 0x040fe20000410000 */
[----:B------:R-:W-:Y:S02]  /*19ca0*/  FMUL.FTZ R203, R168, R203 ;  /* 0x000000cba8cb7220 */ /* 0x000fe40000410000 */
[----:B------:R-:W-:-:S03]  /*19cb0*/  FSEL R193, R193, RZ, P0 ;  /* 0x000000ffc1c17208 */ /* 0x000fc60000000000 */
[----:B------:R-:W2:Y:S02]  /*19cc0*/  MUFU.EX2 R2, R2 ;  /* 0x0000000200027308 */ /* 0x000ea40000000800 */
[-CC-:B------:R-:W-:Y:S01]  /*19cd0*/  FFMA.FTZ R65, R165, R168.reuse, -R193.reuse ;  /* 0x000000a8a5417223 */ /* 0x180fe200000108c1 */
[----:B------:R-:W-:Y:S01]  /*19ce0*/  FSEL R165, R4, RZ, P1 ;  /* 0x000000ff04a57208 */ /* 0x000fe20000800000 */
[-CC-:B------:R-:W-:Y:S01]  /*19cf0*/  FFMA.FTZ R197, R220, R168.reuse, -R193.reuse ;  /* 0x000000a8dcc57223 */ /* 0x180fe200000108c1 */
[-CC-:B------:R-:W-:Y:S01]  /*19d00*/  FFMA.FTZ R199, R222, R168.reuse, -R193.reuse ;  /* 0x000000a8dec77223 */ /* 0x180fe200000108c1 */
[----:B------:R-:W4:Y:S01]  /*19d10*/  MUFU.EX2 R203, R203 ;  /* 0x000000cb00cb7308 */ /* 0x000f220000000800 */
[-C--:B------:R-:W-:Y:S01]  /*19d20*/  FFMA.FTZ R167, R167, R168.reuse, -R193 ;  /* 0x000000a8a7a77223 */ /* 0x080fe200000108c1 */
[-CC-:B------:R-:W-:Y:S01]  /*19d30*/  FFMA.FTZ R67, R192, R168.reuse, -R165.reuse ;  /* 0x000000a8c0437223 */ /* 0x180fe200000108a5 */
[-CC-:B------:R-:W-:Y:S01]  /*19d40*/  FFMA.FTZ R195, R194, R168.reuse, -R165.reuse ;  /* 0x000000a8c2c37223 */ /* 0x180fe200000108a5 */
[-CC-:B------:R-:W-:Y:S01]  /*19d50*/  FFMA.FTZ R201, R53, R168.reuse, -R165.reuse ;  /* 0x000000a835c97223 */ /* 0x180fe200000108a5 */
[-C--:B------:R-:W-:Y:S01]  /*19d60*/  FFMA.FTZ R194, R52, R168.reuse, -R165 ;  /* 0x000000a834c27223 */ /* 0x080fe200000108a5 */
[--C-:B------:R-:W-:Y:S01]  /*19d70*/  FFMA.FTZ R192, R54, R168, -R193.reuse ;  /* 0x000000a836c07223 */ /* 0x100fe200000108c1 */
[----:B------:R-:W-:Y:S01]  /*19d80*/  MUFU.EX2 R65, R65 ;  /* 0x0000004100417308 */ /* 0x000fe20000000800 */
[-C--:B--2---:R-:W-:Y:S01]  /*19d90*/  FMUL.FTZ R34, R90, R2.reuse ;  /* 0x000000025a227220 */ /* 0x084fe20000410000 */
[-C--:B------:R-:W-:Y:S01]  /*19da0*/  FMUL.FTZ R35, R91, R2.reuse ;  /* 0x000000025b237220 */ /* 0x080fe20000410000 */
[-C--:B------:R-:W-:Y:S01]  /*19db0*/  FMUL.FTZ R42, R82, R2.reuse ;  /* 0x00000002522a7220 */ /* 0x080fe20000410000 */
[----:B------:R-:W2:Y:S01]  /*19dc0*/  MUFU.EX2 R197, R197 ;  /* 0x000000c500c57308 */ /* 0x000ea20000000800 */
[-C--:B------:R-:W-:Y:S01]  /*19dd0*/  FMUL.FTZ R43, R83, R2.reuse ;  /* 0x00000002532b7220 */ /* 0x080fe20000410000 */
[-C--:B------:R-:W-:Y:S01]  /*19de0*/  FMUL.FTZ R86, R86, R2.reuse ;  /* 0x0000000256567220 */ /* 0x080fe20000410000 */
[-C--:B----4-:R-:W-:Y:S01]  /*19df0*/  FMUL.FTZ R32, R88, R203.reuse ;  /* 0x000000cb58207220 */ /* 0x090fe20000410000 */
[----:B------:R-:W-:Y:S01]  /*19e00*/  MUFU.EX2 R199, R199 ;  /* 0x000000c700c77308 */ /* 0x000fe20000000800 */
[-C--:B------:R-:W-:Y:S01]  /*19e10*/  FMUL.FTZ R33, R89, R203.reuse ;  /* 0x000000cb59217220 */ /* 0x080fe20000410000 */
[-C--:B------:R-:W-:Y:S01]  /*19e20*/  FMUL.FTZ R40, R80, R203.reuse ;  /* 0x000000cb50287220 */ /* 0x080fe20000410000 */
[-C--:B------:R-:W-:Y:S01]  /*19e30*/  FMUL.FTZ R41, R81, R203.reuse ;  /* 0x000000cb51297220 */ /* 0x080fe20000410000 */
[----:B------:R-:W-:Y:S01]  /*19e40*/  MUFU.EX2 R67, R67 ;  /* 0x0000004300437308 */ /* 0x000fe20000000800 */
[-C--:B------:R-:W-:Y:S01]  /*19e50*/  FMUL.FTZ R87, R87, R2.reuse ;  /* 0x0000000257577220 */ /* 0x080fe20000410000 */
[-C--:B------:R-:W-:Y:S01]  /*19e60*/  FMUL.FTZ R84, R84, R203.reuse ;  /* 0x000000cb54547220 */ /* 0x080fe20000410000 */
[----:B------:R-:W-:Y:S01]  /*19e70*/  FMUL.FTZ R85, R85, R203 ;  /* 0x000000cb55557220 */ /* 0x000fe20000410000 */
[----:B------:R-:W4:Y:S01]  /*19e80*/  MUFU.EX2 R201, R201 ;  /* 0x000000c900c97308 */ /* 0x000f220000000800 */
[-C--:B------:R-:W-:Y:S01]  /*19e90*/  FMUL.FTZ R78, R78, R2.reuse ;  /* 0x000000024e4e7220 */ /* 0x080fe20000410000 */
[----:B--2---:R-:W-:Y:S01]  /*19ea0*/  F2FP.F16.F32.PACK_AB R9, R197, R65 ;  /* 0x00000041c509723e */ /* 0x004fe200000000ff */
[-C--:B------:R-:W-:Y:S01]  /*19eb0*/  FMUL.FTZ R79, R79, R2.reuse ;  /* 0x000000024f4f7220 */ /* 0x080fe20000410000 */
[----:B------:R-:W-:Y:S01]  /*19ec0*/  MUFU.EX2 R195, R195 ;  /* 0x000000c300c37308 */ /* 0x000fe20000000800 */
[-C--:B------:R-:W-:Y:S01]  /*19ed0*/  FMUL.FTZ R76, R76, R203.reuse ;  /* 0x000000cb4c4c7220 */ /* 0x080fe20000410000 */
[-C--:B------:R-:W-:Y:S01]  /*19ee0*/  FMUL.FTZ R77, R77, R203.reuse ;  /* 0x000000cb4d4d7220 */ /* 0x080fe20000410000 */
[----:B------:R-:W2:Y:S01]  /*19ef0*/  LDSM.16.MT88.4 R52, [R0+0x4000] ;  /* 0x004000000034783b */ /* 0x000ea20000004200 */
[----:B------:R-:W5:Y:S01]  /*19f00*/  MUFU.EX2 R194, R194 ;  /* 0x000000c200c27308 */ /* 0x000f620000000800 */
[-C--:B------:R-:W-:Y:S01]  /*19f10*/  FMUL.FTZ R6, R114, R2.reuse ;  /* 0x0000000272067220 */ /* 0x080fe20000410000 */
[-C--:B------:R-:W-:Y:S01]  /*19f20*/  FMUL.FTZ R7, R115, R2.reuse ;  /* 0x0000000273077220 */ /* 0x080fe20000410000 */
[-C--:B------:R-:W-:Y:S01]  /*19f30*/  FMUL.FTZ R4, R112, R203.reuse ;  /* 0x000000cb70047220 */ /* 0x080fe20000410000 */
[----:B------:R-:W1:Y:S01]  /*19f40*/  MUFU.EX2 R192, R192 ;  /* 0x000000c000c07308 */ /* 0x000e620000000800 */
[----:B------:R-:W-:Y:S01]  /*19f50*/  FMUL.FTZ R5, R113, R203 ;  /* 0x000000cb71057220 */ /* 0x000fe20000410000 */
[----:B----4-:R-:W-:Y:S01]  /*19f60*/  F2FP.F16.F32.PACK_AB R8, R201, R67 ;  /* 0x00000043c908723e */ /* 0x010fe200000000ff */
[-C--:B------:R-:W-:Y:S01]  /*19f70*/  FMUL.FTZ R48, R72, R203.reuse ;  /* 0x000000cb48307220 */ /* 0x080fe20000410000 */
[-C--:B------:R-:W-:Y:S01]  /*19f80*/  FMUL.FTZ R49, R73, R203.reuse ;  /* 0x000000cb49317220 */ /* 0x080fe20000410000 */
[-C--:B------:R-:W-:Y:S01]  /*19f90*/  FMUL.FTZ R110, R110, R2.reuse ;  /* 0x000000026e6e7220 */ /* 0x080fe20000410000 */
[----:B------:R-:W-:Y:S01]  /*19fa0*/  FMUL.FTZ R111, R111, R2 ;  /* 0x000000026f6f7220 */ /* 0x000fe20000410000 */
[-C--:B------:R-:W-:Y:S01]  /*19fb0*/  FMUL.FTZ R108, R108, R203.reuse ;  /* 0x000000cb6c6c7220 */ /* 0x080fe20000410000 */
[----:B------:R-:W-:Y:S01]  /*19fc0*/  FMUL.FTZ R109, R109, R203 ;  /* 0x000000cb6d6d7220 */ /* 0x000fe20000410000 */
[-C--:B------:R-:W-:Y:S01]  /*19fd0*/  FFMA.FTZ R73, R218, R168.reuse, -R193 ;  /* 0x000000a8da497223 */ /* 0x080fe200000108c1 */
[----:B-----5:R-:W-:Y:S01]  /*19fe0*/  F2FP.F16.F32.PACK_AB R10, R194, R195 ;  /* 0x000000c3c20a723e */ /* 0x020fe200000000ff */
[----:B------:R-:W-:Y:S01]  /*19ff0*/  FFMA.FTZ R72, R216, R168, -R165 ;  /* 0x000000a8d8487223 */ /* 0x000fe200000108a5 */
[-C--:B------:R-:W-:Y:S01]  /*1a000*/  FMUL.FTZ R18, R106, R2.reuse ;  /* 0x000000026a127220 */ /* 0x080fe20000410000 */
[-C--:B------:R-:W-:Y:S01]  /*1a010*/  FMUL.FTZ R19, R107, R2.reuse ;  /* 0x000000026b137220 */ /* 0x080fe20000410000 */
[----:B-1----:R-:W-:Y:S01]  /*1a020*/  F2FP.F16.F32.PACK_AB R11, R192, R199 ;  /* 0x000000c7c00b723e */ /* 0x002fe200000000ff */
[----:B------:R-:W1:Y:S01]  /*1a030*/  MUFU.EX2 R73, R73 ;  /* 0x0000004900497308 */ /* 0x000e620000000800 */
[-C--:B------:R-:W-:Y:S01]  /*1a040*/  FMUL.FTZ R16, R104, R203.reuse ;  /* 0x000000cb68107220 */ /* 0x080fe20000410000 */
[-C--:B------:R-:W-:Y:S01]  /*1a050*/  FMUL.FTZ R17, R105, R203.reuse ;  /* 0x000000cb69117220 */ /* 0x080fe20000410000 */
[-C--:B------:R-:W-:Y:S01]  /*1a060*/  FMUL.FTZ R26, R98, R2.reuse ;  /* 0x00000002621a7220 */ /* 0x080fe20000410000 */
[----:B------:R-:W4:Y:S01]  /*1a070*/  MUFU.EX2 R72, R72 ;  /* 0x0000004800487308 */ /* 0x000f220000000800 */
[-C--:B------:R-:W-:Y:S01]  /*1a080*/  FMUL.FTZ R27, R99, R2.reuse ;  /* 0x00000002631b7220 */ /* 0x080fe20000410000 */
        /* <DEDUP_REMOVED lines=15> */
[----:B------:R-:W-:Y:S01]  /*1a180*/  FMUL.FTZ R71, R71, R2 ;  /* 0x0000000247477220 */ /* 0x000fe20000410000 */
[C---:B------:R-:W-:Y:S03]  /*1a190*/  HMMA.16816.F32 R36, R8.reuse, R38, R84 ;  /* 0x000000260824723c */ /* 0x040fe60000001854 */
[-C--:B------:R-:W-:Y:S01]  /*1a1a0*/  FFMA.FTZ R86, R56, R168.reuse, -R193 ;  /* 0x000000a838567223 */ /* 0x080fe200000108c1 */
[----:B------:R-:W-:Y:S01]  /*1a1b0*/  FFMA.FTZ R87, R208, R168, -R165 ;  /* 0x000000a8d0577223 */ /* 0x000fe200000108a5 */
[-C--:B------:R-:W-:Y:S01]  /*1a1c0*/  FMUL.FTZ R68, R68, R203.reuse ;  /* 0x000000cb44447220 */ /* 0x080fe20000410000 */
[-C--:B------:R-:W-:Y:S01]  /*1a1d0*/  FMUL.FTZ R69, R69, R203.reuse ;  /* 0x000000cb45457220 */ /* 0x080fe20000410000 */
[----:B------:R-:W-:Y:S01]  /*1a1e0*/  FFMA.FTZ R166, R166, R2, R65 ;  /* 0x00000002a6a67223 */ /* 0x000fe20000010041 */
[----:B------:R-:W-:Y:S01]  /*1a1f0*/  FFMA.FTZ R164, R164, R203, R67 ;  /* 0x000000cba4a47223 */ /* 0x000fe20000010043 */
[----:B------:R-:W-:Y:S01]  /*1a200*/  MUFU.EX2 R86, R86 ;  /* 0x0000005600567308 */ /* 0x000fe20000000800 */
[C---:B------:R-:W-:Y:S03]  /*1a210*/  HMMA.16816.F32 R44, R8.reuse, R46, R76 ;  /* 0x0000002e082c723c */ /* 0x040fe6000000184c */
[-C--:B------:R-:W-:Y:S01]  /*1a220*/  FFMA.FTZ R78, R58, R168.reuse, -R193 ;  /* 0x000000a83a4e7223 */ /* 0x080fe200000108c1 */
[-CC-:B------:R-:W-:Y:S01]  /*1a230*/  FFMA.FTZ R79, R210, R168.reuse, -R165.reuse ;  /* 0x000000a8d24f7223 */ /* 0x180fe200000108a5 */
[----:B------:R-:W5:Y:S01]  /*1a240*/  LDSM.16.MT88.4 R56, [R3+0x9400] ;  /* 0x009400000338783b */ /* 0x000f620000004200 */
[-C--:B------:R-:W-:Y:S01]  /*1a250*/  FFMA.FTZ R76, R214, R168.reuse, -R165 ;  /* 0x000000a8d64c7223 */ /* 0x080fe200000108a5 */
[-CC-:B------:R-:W-:Y:S01]  /*1a260*/  FFMA.FTZ R77, R212, R168.reuse, -R193.reuse ;  /* 0x000000a8d44d7223 */ /* 0x180fe200000108c1 */
[----:B------:R-:W2:Y:S01]  /*1a270*/  MUFU.EX2 R87, R87 ;  /* 0x0000005700577308 */ /* 0x000ea20000000800 */
[-C--:B------:R-:W-:Y:S01]  /*1a280*/  FFMA.FTZ R81, R204, R168.reuse, -R193 ;  /* 0x000000a8cc517223 */ /* 0x080fe200000108c1 */
[C---:B------:R-:W-:Y:S03]  /*1a290*/  HMMA.16816.F32 R4, R8.reuse, R12, R4 ;  /* 0x0000000c0804723c */ /* 0x040fe60000001804 */
[-CC-:B------:R-:W-:Y:S01]  /*1a2a0*/  FFMA.FTZ R82, R196, R168.reuse, -R165.reuse ;  /* 0x000000a8c4527223 */ /* 0x180fe200000108a5 */
[----:B------:R-:W-:Y:S01]  /*1a2b0*/  MUFU.EX2 R78, R78 ;  /* 0x0000004e004e7308 */ /* 0x000fe20000000800 */
[-CC-:B------:R-:W-:Y:S01]  /*1a2c0*/  FFMA.FTZ R83, R200, R168.reuse, -R165.reuse ;  /* 0x000000a8c8537223 */ /* 0x180fe200000108a5 */
[-C--:B------:R-:W-:Y:S01]  /*1a2d0*/  FFMA.FTZ R80, R198, R168.reuse, -R165 ;  /* 0x000000a8c6507223 */ /* 0x080fe200000108a5 */
[-CC-:B------:R-:W-:Y:S01]  /*1a2e0*/  FFMA.FTZ R2, R202, R168.reuse, -R193.reuse ;  /* 0x000000a8ca027223 */ /* 0x180fe200000108c1 */
[----:B------:R-:W-:Y:S01]  /*1a2f0*/  MUFU.EX2 R79, R79 ;  /* 0x0000004f004f7308 */ /* 0x000fe20000000800 */
[-CC-:B------:R-:W-:Y:S01]  /*1a300*/  FFMA.FTZ R97, R173, R168.reuse, -R193.reuse ;  /* 0x000000a8ad617223 */ /* 0x180fe200000108c1 */
[C---:B------:R-:W-:Y:S03]  /*1a310*/  HMMA.16816.F32 R12, R8.reuse, R14, R108 ;  /* 0x0000000e080c723c */ /* 0x040fe6000000186c */
[-CC-:B------:R-:W-:Y:S01]  /*1a320*/  FFMA.FTZ R84, R171, R168.reuse, -R193.reuse ;  /* 0x000000a8ab547223 */ /* 0x180fe200000108c1 */
[----:B------:R-:W5:Y:S01]  /*1a330*/  MUFU.EX2 R76, R76 ;  /* 0x0000004c004c7308 */ /* 0x000f620000000800 */
[-C--:B------:R-:W-:Y:S01]  /*1a340*/  FFMA.FTZ R91, R179, R168.reuse, -R193 ;  /* 0x000000a8b35b7223 */ /* 0x080fe200000108c1 */
[-C--:B------:R-:W-:Y:S01]  /*1a350*/  FFMA.FTZ R85, R172, R168.reuse, -R165 ;  /* 0x000000a8ac557223 */ /* 0x080fe200000108a5 */
[-C--:B------:R-:W-:Y:S01]  /*1a360*/  FFMA.FTZ R88, R180, R168.reuse, -R193 ;  /* 0x000000a8b4587223 */ /* 0x080fe200000108c1 */
[----:B------:R-:W5:Y:S01]  /*1a370*/  MUFU.EX2 R77, R77 ;  /* 0x0000004d004d7308 */ /* 0x000f620000000800 */
[-CC-:B------:R-:W-:Y:S01]  /*1a380*/  FFMA.FTZ R104, R176, R168.reuse, -R165.reuse ;  /* 0x000000a8b0687223 */ /* 0x180fe200000108a5 */
[C---:B---3--:R-:W-:Y:S03]  /*1a390*/  HMMA.16816.F32 R16, R8.reuse, R20, R16 ;  /* 0x000000140810723c */ /* 0x048fe60000001810 */
[-CC-:B------:R-:W-:Y:S01]  /*1a3a0*/  FFMA.FTZ R90, R174, R168.reuse, -R165.reuse ;  /* 0x000000a8ae5a7223 */ /* 0x180fe200000108a5 */
[----:B------:R-:W-:Y:S01]  /*1a3b0*/  MUFU.EX2 R81, R81 ;  /* 0x0000005100517308 */ /* 0x000fe20000000800 */
[-C--:B------:R-:W-:Y:S01]  /*1a3c0*/  FFMA.FTZ R89, R170, R168.reuse, -R165 ;  /* 0x000000a8aa597223 */ /* 0x080fe200000108a5 */
[----:B------:R-:W-:Y:S01]  /*1a3d0*/  FADD.FTZ R164, R201, R164 ;  /* 0x000000a4c9a47221 */ /* 0x000fe20000010000 */
[-CC-:B------:R-:W-:Y:S01]  /*1a3e0*/  FFMA.FTZ R105, R182, R168.reuse, -R193.reuse ;  /* 0x000000a8b6697223 */ /* 0x180fe200000108c1 */
[----:B------:R-:W-:Y:S01]  /*1a3f0*/  MUFU.EX2 R82, R82 ;  /* 0x0000005200527308 */ /* 0x000fe20000000800 */
[-CC-:B------:R-:W-:Y:S01]  /*1a400*/  FFMA.FTZ R106, R169, R168.reuse, -R193.reuse ;  /* 0x000000a8a96a7223 */ /* 0x180fe200000108c1 */
[C---:B------:R-:W-:Y:S03]  /*1a410*/  HMMA.16816.F32 R24, R8.reuse, R28, R24 ;  /* 0x0000001c0818723c */ /* 0x040fe60000001818 */
[----:B------:R-:W-:Y:S01]  /*1a420*/  FADD.FTZ R75, R195, R164 ;  /* 0x000000a4c34b7221 */ /* 0x000fe20000010000 */
[----:B------:R-:W-:Y:S01]  /*1a430*/  MUFU.EX2 R83, R83 ;  /* 0x0000005300537308 */ /* 0x000fe20000000800 */
[-C--:B------:R-:W-:Y:S01]  /*1a440*/  FFMA.FTZ R164, R177, R168.reuse, -R193 ;  /* 0x000000a8b1a47223 */ /* 0x080fe200000108c1 */
[-CC-:B------:R-:W-:Y:S01]  /*1a450*/  FFMA.FTZ R107, R124, R168.reuse, -R165.reuse ;  /* 0x000000a87c6b7223 */ /* 0x180fe200000108a5 */
[-CC-:B------:R-:W-:Y:S01]  /*1a460*/  FFMA.FTZ R126, R126, R168.reuse, -R165.reuse ;  /* 0x000000a87e7e7223 */ /* 0x180fe200000108a5 */
[----:B------:R-:W-:Y:S01]  /*1a470*/  MUFU.EX2 R80, R80 ;  /* 0x0000005000507308 */ /* 0x000fe20000000800 */
[----:B------:R-:W-:Y:S01]  /*1a480*/  FADD.FTZ R166, R197, R166 ;  /* 0x000000a6c5a67221 */ /* 0x000fe20000010000 */
[C---:B------:R-:W-:Y:S03]  /*1a490*/  HMMA.16816.F32 R20, R8.reuse, R22, R100 ;  /* 0x000000160814723c */ /* 0x040fe60000001864 */
[-C--:B------:R-:W-:Y:S01]  /*1a4a0*/  FFMA.FTZ R101, R120, R168.reuse, -R165 ;  /* 0x000000a878657223 */ /* 0x080fe200000108a5 */
[----:B------:R-:W-:Y:S01]  /*1a4b0*/  MUFU.EX2 R2, R2 ;  /* 0x0000000200027308 */ /* 0x000fe20000000800 */
[----:B------:R-:W-:Y:S01]  /*1a4c0*/  FADD.FTZ R199, R199, R166 ;  /* 0x000000a6c7c77221 */ /* 0x000fe20000010000 */
[----:B------:R-:W-:Y:S01]  /*1a4d0*/  FADD.FTZ R75, R194, R75 ;  /* 0x0000004bc24b7221 */ /* 0x000fe20000010000 */
[-C--:B------:R-:W-:Y:S01]  /*1a4e0*/  FFMA.FTZ R125, R125, R168.reuse, -R165 ;  /* 0x000000a87d7d7223 */ /* 0x080fe200000108a5 */
[----:B------:R-:W-:Y:S01]  /*1a4f0*/  MUFU.EX2 R97, R97 ;  /* 0x0000006100617308 */ /* 0x000fe20000000800 */
[----:B------:R-:W-:Y:S01]  /*1a500*/  FADD.FTZ R192, R192, R199 ;  /* 0x000000c7c0c07221 */ /* 0x000fe20000010000 */
[C---:B------:R-:W-:Y:S03]  /*1a510*/  HMMA.16816.F32 R28, R8.reuse, R30, R92 ;  /* 0x0000001e081c723c */ /* 0x040fe6000000185c */
[-C--:B------:R-:W-:Y:S01]  /*1a520*/  FFMA.FTZ R95, R66, R168.reuse, -R193 ;  /* 0x000000a8425f7223 */ /* 0x080fe200000108c1 */
[-C--:B------:R-:W-:Y:S01]  /*1a530*/  FFMA.FTZ R93, R64, R168.reuse, -R165 ;  /* 0x000000a8405d7223 */ /* 0x080fe200000108a5 */
[----:B------:R-:W-:Y:S01]  /*1a540*/  FFMA.FTZ R92, R206, R168, -R193 ;  /* 0x000000a8ce5c7223 */ /* 0x000fe200000108c1 */
[----:B------:R-:W-:Y:S01]  /*1a550*/  LDSM.16.MT88.4 R64, [R3+0x9800] ;  /* 0x009800000340783b */ /* 0x000fe20000004200 */
[----:B------:R-:W-:Y:S01]  /*1a560*/  MUFU.EX2 R84, R84 ;  /* 0x0000005400547308 */ /* 0x000fe20000000800 */
[----:B-1----:R-:W-:Y:S01]  /*1a570*/  FADD.FTZ R103, R73, R192 ;  /* 0x000000c049677221 */ /* 0x002fe20000010000 */
[----:B----4-:R-:W-:Y:S01]  /*1a580*/  FADD.FTZ R102, R72, R75 ;  /* 0x0000004b48667221 */ /* 0x010fe20000010000 */
[C---:B--2---:R-:W-:Y:S03]  /*1a590*/  HMMA.16816.F32 R48, R8.reuse, R52, R48 ;  /* 0x000000340830723c */ /* 0x044fe60000001830 */
[----:B------:R-:W-:Y:S01]  /*1a5a0*/  F2FP.F16.F32.PACK_AB R52, R87, R72 ;  /* 0x000000485734723e */ /* 0x000fe200000000ff */
[----:B------:R-:W-:Y:S01]  /*1a5b0*/  MUFU.EX2 R95, R95 ;  /* 0x0000005f005f7308 */ /* 0x000fe20000000800 */
[----:B------:R-:W-:Y:S01]  /*1a5c0*/  F2FP.F16.F32.PACK_AB R53, R86, R73 ;  /* 0x000000495635723e */ /* 0x000fe200000000ff */
[-CC-:B------:R-:W-:Y:S01]  /*1a5d0*/  FFMA.FTZ R175, R175, R168.reuse, -R193.reuse ;  /* 0x000000a8afaf7223 */ /* 0x180fe200000108c1 */
[----:B------:R-:W-:Y:S01]  /*1a5e0*/  LDSM.16.MT88.4 R72, [R0+0x3000] ;  /* 0x003000000048783b */ /* 0x000fe20000004200 */
[----:B------:R-:W-:Y:S01]  /*1a5f0*/  MUFU.EX2 R92, R92 ;  /* 0x0000005c005c7308 */ /* 0x000fe20000000800 */
[--C-:B------:R-:W-:Y:S01]  /*1a600*/  FFMA.FTZ R178, R178, R168, -R193.reuse ;  /* 0x000000a8b2b27223 */ /* 0x100fe200000108c1 */
[----:B------:R-:W-:Y:S03]  /*1a610*/  HMMA.16816.F32 R8, R8, R54, R68 ;  /* 0x000000360808723c */ /* 0x000fe60000001844 */
[----:B-----5:R-:W-:Y:S01]  /*1a620*/  F2FP.F16.F32.PACK_AB R54, R76, R79 ;  /* 0x0000004f4c36723e */ /* 0x020fe200000000ff */
[----:B------:R-:W1:Y:S01]  /*1a630*/  MUFU.EX2 R93, R93 ;  /* 0x0000005d005d7308 */ /* 0x000e620000000800 */
[----:B------:R-:W-:Y:S01]  /*1a640*/  F2FP.F16.F32.PACK_AB R55, R77, R78 ;  /* 0x0000004e4d37723e */ /* 0x000fe200000000ff */
[----:B------:R-:W-:Y:S01]  /*1a650*/  LDSM.16.MT88.4 R68, [R3+0xbc00] ;  /* 0x00bc00000344783b */ /* 0x000fe20000004200 */
[-CC-:B------:R-:W-:Y:S01]  /*1a660*/  FFMA.FTZ R181, R181, R168.reuse, -R193.reuse ;  /* 0x000000a8b5b57223 */ /* 0x180fe200000108c1 */
[----:B------:R-:W-:Y:S01]  /*1a670*/  MUFU.EX2 R91, R91 ;  /* 0x0000005b005b7308 */ /* 0x000fe20000000800 */
[-C--:B------:R-:W-:Y:S01]  /*1a680*/  FFMA.FTZ R183, R183, R168.reuse, -R193 ;  /* 0x000000a8b7b77223 */ /* 0x080fe200000108c1 */
[-CC-:B------:R-:W-:Y:S01]  /*1a690*/  FFMA.FTZ R100, R122, R168.reuse, -R165.reuse ;  /* 0x000000a87a647223 */ /* 0x180fe200000108a5 */
[-CC-:B------:R-:W-:Y:S01]  /*1a6a0*/  FFMA.FTZ R94, R127, R168.reuse, -R165.reuse ;  /* 0x000000a87f5e7223 */ /* 0x180fe200000108a5 */
[C---:B------:R-:W-:Y:S01]  /*1a6b0*/  HMMA.16816.F32 R4, R52.reuse, R56, R4 ;  /* 0x000000383404723c */ /* 0x040fe20000001804 */
[----:B------:R-:W-:Y:S04]  /*1a6c0*/  MUFU.EX2 R85, R85 ;  /* 0x0000005500557308 */ /* 0x000fe80000000800 */
[-CC-:B------:R-:W-:Y:S01]  /*1a6d0*/  FFMA.FTZ R96, R132, R168.reuse, -R165.reuse ;  /* 0x000000a884607223 */ /* 0x180fe200000108a5 */
[-CC-:B------:R-:W-:Y:S01]  /*1a6e0*/  FFMA.FTZ R98, R158, R168.reuse, -R165.reuse ;  /* 0x000000a89e627223 */ /* 0x180fe200000108a5 */
[-C--:B------:R-:W-:Y:S01]  /*1a6f0*/  FFMA.FTZ R99, R159, R168.reuse, -R165 ;  /* 0x000000a89f637223 */ /* 0x080fe200000108a5 */
[----:B------:R-:W2:Y:S01]  /*1a700*/  MUFU.EX2 R104, R104 ;  /* 0x0000006800687308 */ /* 0x000ea20000000800 */
[-CC-:B------:R-:W-:Y:S01]  /*1a710*/  FFMA.FTZ R184, R184, R168.reuse, -R193.reuse ;  /* 0x000000a8b8b87223 */ /* 0x180fe200000108c1 */
[-CC-:B------:R-:W-:Y:S01]  /*1a720*/  FFMA.FTZ R185, R185, R168.reuse, -R193.reuse ;  /* 0x000000a8b9b97223 */ /* 0x180fe200000108c1 */
[C---:B------:R-:W-:Y:S01]  /*1a730*/  HMMA.16816.F32 R12, R52.reuse, R58, R12 ;  /* 0x0000003a340c723c */ /* 0x040fe2000000180c */
[----:B------:R-:W3:Y:S01]  /*1a740*/  LDSM.16.MT88.4 R56, [R0+0x400] ;  /* 0x000400000038783b */ /* 0x000ee20000004200 */
[----:B------:R-:W-:Y:S01]  /*1a750*/  MUFU.EX2 R90, R90 ;  /* 0x0000005a005a7308 */ /* 0x000fe20000000800 */
[-CC-:B------:R-:W-:Y:S01]  /*1a760*/  FFMA.FTZ R187, R187, R168.reuse, -R193.reuse ;  /* 0x000000a8bbbb7223 */ /* 0x180fe200000108c1 */
[-CC-:B------:R-:W-:Y:S01]  /*1a770*/  FFMA.FTZ R186, R186, R168.reuse, -R193.reuse ;  /* 0x000000a8baba7223 */ /* 0x180fe200000108c1 */
[-CC-:B------:R-:W-:Y:S01]  /*1a780*/  FFMA.FTZ R189, R189, R168.reuse, -R193.reuse ;  /* 0x000000a8bdbd7223 */ /* 0x180fe200000108c1 */
[----:B------:R-:W4:Y:S01]  /*1a790*/  MUFU.EX2 R89, R89 ;  /* 0x0000005900597308 */ /* 0x000f220000000800 */
[-CC-:B------:R-:W-:Y:S01]  /*1a7a0*/  FFMA.FTZ R190, R190, R168.reuse, -R193.reuse ;  /* 0x000000a8bebe7223 */ /* 0x180fe200000108c1 */
[-CC-:B------:R-:W-:Y:S01]  /*1a7b0*/  FFMA.FTZ R188, R188, R168.reuse, -R193.reuse ;  /* 0x000000a8bcbc7223 */ /* 0x180fe200000108c1 */
[-C--:B------:R-:W-:Y:S01]  /*1a7c0*/  FFMA.FTZ R191, R191, R168.reuse, -R193 ;  /* 0x000000a8bfbf7223 */ /* 0x080fe200000108c1 */
[----:B------:R-:W5:Y:S01]  /*1a7d0*/  MUFU.EX2 R88, R88 ;  /* 0x0000005800587308 */ /* 0x000f620000000800 */
[-CC-:B------:R-:W-:Y:S01]  /*1a7e0*/  FFMA.FTZ R160, R160, R168.reuse, -R165.reuse ;  /* 0x000000a8a0a07223 */ /* 0x180fe200000108a5 */
[-CC-:B------:R-:W-:Y:S01]  /*1a7f0*/  FFMA.FTZ R161, R161, R168.reuse, -R165.reuse ;  /* 0x000000a8a1a17223 */ /* 0x180fe200000108a5 */
[-CC-:B------:R-:W-:Y:S01]  /*1a800*/  FFMA.FTZ R163, R163, R168.reuse, -R165.reuse ;  /* 0x000000a8a3a37223 */ /* 0x180fe200000108a5 */
[----:B------:R-:W-:Y:S01]  /*1a810*/  MUFU.EX2 R164, R164 ;  /* 0x000000a400a47308 */ /* 0x000fe20000000800 */
[----:B------:R-:W-:Y:S01]  /*1a820*/  FFMA.FTZ R162, R162, R168, -R165 ;  /* 0x000000a8a2a27223 */ /* 0x000fe200000108a5 */
[----:B------:R-:W-:Y:S01]  /*1a830*/  FADD.FTZ R103, R86, R103 ;  /* 0x0000006756677221 */ /* 0x000fe20000010000 */
[----:B------:R-:W-:Y:S01]  /*1a840*/  FADD.FTZ R102, R87, R102 ;  /* 0x0000006657667221 */ /* 0x000fe20000010000 */
[----:B------:R-:W5:Y:S01]  /*1a850*/  MUFU.EX2 R105, R105 ;  /* 0x0000006900697308 */ /* 0x000f620000000800 */
[----:B------:R-:W-:Y:S01]  /*1a860*/  LDSM.16.MT88.4 R108, [R3+0xac00] ;  /* 0x00ac0000036c783b */ /* 0x000fe20000004200 */
[----:B------:R-:W-:Y:S01]  /*1a870*/  FADD.FTZ R78, R78, R103 ;  /* 0x000000674e4e7221 */ /* 0x000fe20000010000 */
[----:B------:R-:W-:Y:S01]  /*1a880*/  FADD.FTZ R79, R79, R102 ;  /* 0x000000664f4f7221 */ /* 0x000fe20000010000 */
[----:B------:R-:W5:Y:S02]  /*1a890*/  MUFU.EX2 R106, R106 ;  /* 0x0000006a006a7308 */ /* 0x000f640000000800 */
[----:B------:R-:W-:Y:S01]  /*1a8a0*/  FADD.FTZ R78, R77, R78 ;  /* 0x0000004e4d4e7221 */ /* 0x000fe20000010000 */
[----:B------:R-:W-:Y:S01]  /*1a8b0*/  FADD.FTZ R76, R76, R79 ;  /* 0x0000004f4c4c7221 */ /* 0x000fe20000010000 */
[----:B------:R-:W-:Y:S03]  /*1a8c0*/  MUFU.EX2 R107, R107 ;  /* 0x0000006b006b7308 */ /* 0x000fe60000000800 */
[----:B-1----:R-:W-:Y:S01]  /*1a8d0*/  FADD.FTZ R87, R93, R76 ;  /* 0x0000004c5d577221 */ /* 0x002fe20000010000 */
        /* <DEDUP_REMOVED lines=8> */
[----:B------:R3:W-:Y:S04]  /*1a960*/  MUFU.EX2 R132, R100 ;  /* 0x0000006400847308 */ /* 0x0007e80000000800 */
[----:B------:R-:W-:Y:S04]  /*1a970*/  MUFU.EX2 R125, R125 ;  /* 0x0000007d007d7308 */ /* 0x000fe80000000800 */
[----:B------:R-:W-:Y:S04]  /*1a980*/  MUFU.EX2 R122, R183 ;  /* 0x000000b7007a7308 */ /* 0x000fe80000000800 */
[----:B------:R-:W-:Y:S01]  /*1a990*/  MUFU.EX2 R184, R184 ;  /* 0x000000b800b87308 */ /* 0x000fe20000000800 */
[----:B---3--:R-:W-:Y:S03]  /*1a9a0*/  LDSM.16.MT88.4 R100, [R0+0x1c00] ;  /* 0x001c00000064783b */ /* 0x008fe60000004200 */
        /* <DEDUP_REMOVED lines=32> */
[----:B------:R-:W-:-:S03]  /*1abb0*/  FADD.FTZ R83, R83, R82 ;  /* 0x0000005253537221 */ /* 0x000fc60000010000 */
        /* <DEDUP_REMOVED lines=45> */
[----:B------:R-:W-:Y:S01]  /*1ae90*/  HMMA.16816.F32 R8, R52, R58, R8 ;  /* 0x0000003a3408723c */ /* 0x000fe20000001808 */
[----:B------:R-:W1:Y:S02]  /*1aea0*/  LDSM.16.MT88.4 R56, [R0+0x1000] ;  /* 0x001000000038783b */ /* 0x000e640000004200 */
[-CC-:B------:R-:W-:Y:S01]  /*1aeb0*/  FFMA.FTZ R52, R123, R168.reuse, -R165.reuse ;  /* 0x000000a87b347223 */ /* 0x180fe200000108a5 */
[-CC-:B------:R-:W-:Y:S01]  /*1aec0*/  FFMA.FTZ R123, R157, R168.reuse, -R165.reuse ;  /* 0x000000a89d7b7223 */ /* 0x180fe200000108a5 */
[----:B------:R-:W-:Y:S01]  /*1aed0*/  FFMA.FTZ R157, R121, R168, -R165 ;  /* 0x000000a8799d7223 */ /* 0x000fe200000108a5 */
[----:B------:R-:W-:Y:S01]  /*1aee0*/  F2FP.F16.F32.PACK_AB R53, R105, R164 ;  /* 0x000000a46935723e */ /* 0x000fe200000000ff */
[----:B------:R-:W3:Y:S01]  /*1aef0*/  MUFU.EX2 R124, R52 ;  /* 0x00000034007c7308 */ /* 0x000ee20000000800 */
[----:B------:R-:W-:-:S03]  /*1af00*/  FADD.FTZ R164, R164, R91 ;  /* 0x0000005ba4a47221 */ /* 0x000fc60000010000 */
[----:B------:R-:W4:Y:S01]  /*1af10*/  MUFU.EX2 R123, R123 ;  /* 0x0000007b007b7308 */ /* 0x000f220000000800 */
[----:B------:R-:W-:-:S03]  /*1af20*/  FADD.FTZ R105, R105, R164 ;  /* 0x000000a469697221 */ /* 0x000fc60000010000 */
[----:B------:R-:W5:Y:S01]  /*1af30*/  MUFU.EX2 R121, R167 ;  /* 0x000000a700797308 */ /* 0x000f620000000800 */
[----:B------:R-:W-:-:S03]  /*1af40*/  FADD.FTZ R2, R106, R105 ;  /* 0x000000696a027221 */ /* 0x000fc60000010000 */
[----:B------:R-:W1:Y:S01]  /*1af50*/  MUFU.EX2 R157, R157 ;  /* 0x0000009d009d7308 */ /* 0x000e620000000800 */
[----:B---3--:R-:W-:-:S03]  /*1af60*/  F2FP.F16.F32.PACK_AB R52, R107, R124 ;  /* 0x0000007c6b34723e */ /* 0x008fc600000000ff */
[----:B------:R3:W1:Y:S01]  /*1af70*/  MUFU.EX2 R167, R94 ;  /* 0x0000005e00a77308 */ /* 0x0006620000000800 */
[----:B----4-:R-:W-:-:S03]  /*1af80*/  F2FP.F16.F32.PACK_AB R54, R120, R123 ;  /* 0x0000007b7836723e */ /* 0x010fc600000000ff */
[----:B------:R-:W-:Y:S01]  /*1af90*/  MUFU.EX2 R168, R98 ;  /* 0x0000006200a87308 */ /* 0x000fe20000000800 */
[C---:B-----5:R-:W-:Y:S01]  /*1afa0*/  F2FP.F16.F32.PACK_AB R55, R121.reuse, R106 ;  /* 0x0000006a7937723e */ /* 0x060fe200000000ff */
[----:B------:R-:W-:Y:S02]  /*1afb0*/  FADD.FTZ R2, R121, R2 ;  /* 0x0000000279027221 */ /* 0x000fe40000010000 */
[----:B------:R-:W4:Y:S04]  /*1afc0*/  MUFU.EX2 R165, R99 ;  /* 0x0000006300a57308 */ /* 0x000f280000000800 */
[C---:B--2---:R-:W-:Y:S01]  /*1afd0*/  HMMA.16816.F32 R4, R52.reuse, R68, R4 ;  /* 0x000000443404723c */ /* 0x044fe20000001804 */
[----:B---3--:R-:W-:Y:S07]  /*1afe0*/  LDSM.16.MT88.4 R92, [R3+0xcc00] ;  /* 0x00cc0000035c783b */ /* 0x008fee0000004200 */
        /* <DEDUP_REMOVED lines=8> */
[C---:B------:R-:W-:Y:S08]  /*1b070*/  HMMA.16816.F32 R32, R52.reuse, R72, R32 ;  /* 0x000000483420723c */ /* 0x040ff00000001820 */
[C---:B--2---:R-:W-:Y:S08]  /*1b080*/  HMMA.16816.F32 R40, R52.reuse, R68, R40 ;  /* 0x000000443428723c */ /* 0x044ff00000001828 */
[C---:B------:R-:W-:Y:S01]  /*1b090*/  HMMA.16816.F32 R44, R52.reuse, R70, R44 ;  /* 0x00000046342c723c */ /* 0x040fe2000000182c */
[----:B------:R-:W2:Y:S07]  /*1b0a0*/  LDSM.16.MT88.4 R68, [R3+0xa400] ;  /* 0x00a400000344783b */ /* 0x000eae0000004200 */
[C---:B-1----:R-:W-:Y:S08]  /*1b0b0*/  HMMA.16816.F32 R48, R52.reuse, R56, R48 ;  /* 0x000000383430723c */ /* 0x042ff00000001830 */
[C---:B------:R-:W-:Y:S01]  /*1b0c0*/  HMMA.16816.F32 R8, R52.reuse, R58, R8 ;  /* 0x0000003a3408723c */ /* 0x040fe20000001808 */
[----:B------:R-:W1:Y:S07]  /*1b0d0*/  LDSM.16.MT88.4 R56, [R3+0xc400] ;  /* 0x00c400000338783b */ /* 0x000e6e0000004200 */
[----:B------:R-:W-:Y:S03]  /*1b0e0*/  HMMA.16816.F32 R36, R52, R74, R36 ;  /* 0x0000004a3424723c */ /* 0x000fe60000001824 */
[----:B------:R-:W-:Y:S01]  /*1b0f0*/  F2FP.F16.F32.PACK_AB R52, R157, R158 ;  /* 0x0000009e9d34723e */ /* 0x000fe200000000ff */
[----:B------:R-:W5:Y:S01]  /*1b100*/  LDSM.16.MT88.4 R72, [R0+0x3400] ;  /* 0x003400000048783b */ /* 0x000f620000004200 */
[----:B------:R-:W-:Y:S01]  /*1b110*/  F2FP.F16.F32.PACK_AB R53, R126, R159 ;  /* 0x0000009f7e35723e */ /* 0x000fe200000000ff */
[----:B------:R-:W-:Y:S01]  /*1b120*/  FADD.FTZ R159, R159, R2 ;  /* 0x000000029f9f7221 */ /* 0x000fe20000010000 */
[----:B------:R-:W-:-:S02]  /*1b130*/  F2FP.F16.F32.PACK_AB R54, R125, R132 ;  /* 0x000000847d36723e */ /* 0x000fc400000000ff */
[----:B------:R-:W-:Y:S01]  /*1b140*/  F2FP.F16.F32.PACK_AB R55, R122, R127 ;  /* 0x0000007f7a37723e */ /* 0x000fe200000000ff */
[----:B------:R-:W-:Y:S01]  /*1b150*/  FADD.FTZ R126, R126, R159 ;  /* 0x0000009f7e7e7221 */ /* 0x000fe20000010000 */
[-C--:B------:R-:W-:Y:S02]  /*1b160*/  MOV R2, R118.reuse ;  /* 0x0000007600027202 */ /* 0x080fe40000000f00 */
[----:B------:R-:W-:Y:S01]  /*1b170*/  @P4 MOV R2, R118 ;  /* 0x0000007600024202 */ /* 0x000fe20000000f00 */
[----:B------:R-:W-:Y:S02]  /*1b180*/  FADD.FTZ R127, R127, R126 ;  /* 0x0000007e7f7f7221 */ /* 0x000fe40000010000 */
[----:B---3--:R-:W-:Y:S03]  /*1b190*/  HMMA.16816.F32 R16, R52, R64, R16 ;  /* 0x000000403410723c */ /* 0x008fe60000001810 */
[----:B------:R-:W-:-:S05]  /*1b1a0*/  FADD.FTZ R127, R122, R127 ;  /* 0x0000007f7a7f7221 */ /* 0x000fca0000010000 */
[C---:B--2---:R-:W-:Y:S08]  /*1b1b0*/  HMMA.16816.F32 R4, R52.reuse, R68, R4 ;  /* 0x000000443404723c */ /* 0x044ff00000001804 */
[C---:B------:R-:W-:Y:S01]  /*1b1c0*/  HMMA.16816.F32 R12, R52.reuse, R70, R12 ;  /* 0x00000046340c723c */ /* 0x040fe2000000180c */
[----:B------:R-:W2:Y:S07]  /*1b1d0*/  LDSM.16.MT88.4 R68, [R3+0xe400] ;  /* 0x00e400000344783b */ /* 0x000eae0000004200 */
        /* <DEDUP_REMOVED lines=11> */
[C---:B---3--:R-:W-:Y:S08]  /*1b290*/  HMMA.16816.F32 R48, R52.reuse, R64, R48 ;  /* 0x000000403430723c */ /* 0x048ff00000001830 */
[----:B------:R-:W-:Y:S03]  /*1b2a0*/  HMMA.16816.F32 R8, R52, R66, R8 ;  /* 0x000000423408723c */ /* 0x000fe60000001808 */
[----:B------:R-:W-:Y:S01]  /*1b2b0*/  F2FP.F16.F32.PACK_AB R52, R166, R167 ;  /* 0x000000a7a634723e */ /* 0x000fe200000000ff */
[----:B------:R-:W3:Y:S01]  /*1b2c0*/  LDSM.16.MT88.4 R64, [R3+0xe800] ;  /* 0x00e800000340783b */ /* 0x000ee20000004200 */
[----:B------:R-:W-:Y:S01]  /*1b2d0*/  F2FP.F16.F32.PACK_AB R53, R185, R184 ;  /* 0x000000b8b935723e */ /* 0x000fe200000000ff */
[----:B------:R-:W-:Y:S01]  /*1b2e0*/  FADD.FTZ R184, R184, R127 ;  /* 0x0000007fb8b87221 */ /* 0x000fe20000010000 */
[----:B----4-:R-:W-:-:S02]  /*1b2f0*/  F2FP.F16.F32.PACK_AB R54, R165, R168 ;  /* 0x000000a8a536723e */ /* 0x010fc400000000ff */
[----:B------:R-:W-:Y:S01]  /*1b300*/  F2FP.F16.F32.PACK_AB R55, R186, R187 ;  /* 0x000000bbba37723e */ /* 0x000fe200000000ff */
[----:B------:R-:W-:-:S04]  /*1b310*/  FADD.FTZ R184, R185, R184 ;  /* 0x000000b8b9b87221 */ /* 0x000fc80000010000 */
[----:B------:R-:W-:Y:S02]  /*1b320*/  FADD.FTZ R187, R187, R184 ;  /* 0x000000b8bbbb7221 */ /* 0x000fe40000010000 */
[----:B-1----:R-:W-:Y:S03]  /*1b330*/  HMMA.16816.F32 R4, R52, R56, R4 ;  /* 0x000000383404723c */ /* 0x002fe60000001804 */
[----:B------:R-:W-:-:S05]  /*1b340*/  FADD.FTZ R186, R186, R187 ;  /* 0x000000bbbaba7221 */ /* 0x000fca0000010000 */
[C---:B------:R-:W-:Y:S01]  /*1b350*/  HMMA.16816.F32 R12, R52.reuse, R58, R12 ;  /* 0x0000003a340c723c */ /* 0x040fe2000000180c */
[----:B------:R-:W1:Y:S07]  /*1b360*/  LDSM.16.MT88.4 R56, [R0+0x5800] ;  /* 0x005800000038783b */ /* 0x000e6e0000004200 */
[C---:B-----5:R-:W-:Y:S08]  /*1b370*/  HMMA.16816.F32 R16, R52.reuse, R72, R16 ;  /* 0x000000483410723c */ /* 0x060ff00000001810 */
[C---:B------:R-:W-:Y:S08]  /*1b380*/  HMMA.16816.F32 R20, R52.reuse, R74, R20 ;  /* 0x0000004a3414723c */ /* 0x040ff00000001814 */
[C---:B------:R-:W-:Y:S08]  /*1b390*/  HMMA.16816.F32 R24, R52.reuse, R76, R24 ;  /* 0x0000004c3418723c */ /* 0x040ff00000001818 */
[C---:B------:R-:W-:Y:S01]  /*1b3a0*/  HMMA.16816.F32 R28, R52.reuse, R78, R28 ;  /* 0x0000004e341c723c */ /* 0x040fe2000000181c */
[----:B------:R-:W4:Y:S07]  /*1b3b0*/  LDSM.16.MT88.4 R76, [R3+0xec00] ;  /* 0x00ec0000034c783b */ /* 0x000f2e0000004200 */
[----:B--2---:R-:W-:Y:S03]  /*1b3c0*/  HMMA.16816.F32 R32, R52, R68, R32 ;  /* 0x000000443420723c */ /* 0x004fe60000001820 */
[----:B------:R-:W-:-:S02]  /*1b3d0*/  F2FP.F16.F32.PACK_AB R68, R161, R160 ;  /* 0x000000a0a144723e */ /* 0x000fc400000000ff */
[----:B------:R-:W-:Y:S01]  /*1b3e0*/  F2FP.F16.F32.PACK_AB R69, R190, R189 ;  /* 0x000000bdbe45723e */ /* 0x000fe200000000ff */
[----:B------:R-:W-:Y:S02]  /*1b3f0*/  FADD.FTZ R189, R189, R186 ;  /* 0x000000babdbd7221 */ /* 0x000fe40000010000 */
[----:B------:R-:W-:Y:S03]  /*1b400*/  HMMA.16816.F32 R36, R52, R70, R36 ;  /* 0x000000463424723c */ /* 0x000fe60000001824 */
[----:B------:R-:W-:Y:S01]  /*1b410*/  F2FP.F16.F32.PACK_AB R70, R162, R163 ;  /* 0x000000a3a246723e */ /* 0x000fe200000000ff */
[----:B------:R-:W-:Y:S01]  /*1b420*/  FADD.FTZ R189, R190, R189 ;  /* 0x000000bdbebd7221 */ /* 0x000fe20000010000 */
[----:B------:R-:W-:-:S03]  /*1b430*/  F2FP.F16.F32.PACK_AB R71, R191, R188 ;  /* 0x000000bcbf47723e */ /* 0x000fc600000000ff */
[C---:B---3--:R-:W-:Y:S08]  /*1b440*/  HMMA.16816.F32 R40, R52.reuse, R64, R40 ;  /* 0x000000403428723c */ /* 0x048ff00000001828 */
        /* <DEDUP_REMOVED lines=8> */
[----:B------:R2:W3:Y:S03]  /*1b4d0*/  LDSM.16.MT88.4 R4, [R0+0x5c00] ;  /* 0x005c00000004783b */ /* 0x0004e60000004200 */
[----:B------:R-:W-:Y:S01]  /*1b4e0*/  FADD.FTZ R89, R89, R90 ;  /* 0x0000005a59597221 */ /* 0x000fe20000010000 */
[----:B------:R-:W-:Y:S03]  /*1b4f0*/  HMMA.16816.F32 R96, R68, R92, R24 ;  /* 0x0000005c4460723c */ /* 0x000fe60000001818 */
[----:B------:R-:W-:-:S04]  /*1b500*/  FADD.FTZ R124, R124, R89 ;  /* 0x000000597c7c7221 */ /* 0x000fc80000010000 */
[----:B------:R-:W-:Y:S01]  /*1b510*/  FADD.FTZ R124, R107, R124 ;  /* 0x0000007c6b7c7221 */ /* 0x000fe20000010000 */
[----:B----4-:R-:W-:Y:S03]  /*1b520*/  HMMA.16816.F32 R80, R68, R76, R40 ;  /* 0x0000004c4450723c */ /* 0x010fe60000001828 */
[----:B------:R-:W-:-:S04]  /*1b530*/  FADD.FTZ R123, R123, R124 ;  /* 0x0000007c7b7b7221 */ /* 0x000fc80000010000 */
[----:B------:R-:W-:Y:S01]  /*1b540*/  FADD.FTZ R123, R120, R123 ;  /* 0x0000007b787b7221 */ /* 0x000fe20000010000 */
[C---:B------:R-:W-:Y:S03]  /*1b550*/  HMMA.16816.F32 R104, R68.reuse, R100, R16 ;  /* 0x000000644468723c */ /* 0x040fe60000001810 */
[----:B------:R-:W-:Y:S01]  /*1b560*/  FADD.FTZ R158, R158, R123 ;  /* 0x0000007b9e9e7221 */ /* 0x000fe20000010000 */
[-C--:B--2---:R-:W-:Y:S02]  /*1b570*/  MOV R0, R63.reuse ;  /* 0x0000003f00007202 */ /* 0x084fe40000000f00 */
        /* <DEDUP_REMOVED lines=8> */
[----:B------:R-:W-:Y:S01]  /*1b600*/  FADD.FTZ R166, R188, R189 ;  /* 0x000000bdbca67221 */ /* 0x000fe20000010000 */
[----:B------:R-:W-:Y:S03]  /*1b610*/  HMMA.16816.F32 R92, R68, R94, R28 ;  /* 0x0000005e445c723c */ /* 0x000fe6000000181c */
[----:B------:R-:W-:Y:S01]  /*1b620*/  FADD.FTZ R168, R168, R167 ;  /* 0x000000a7a8a87221 */ /* 0x000fe20000010000 */
[----:B------:R-:W-:-:S03]  /*1b630*/  FADD.FTZ R166, R191, R166 ;  /* 0x000000a6bfa67221 */ /* 0x000fc60000010000 */
        /* <DEDUP_REMOVED lines=8> */
[C---:B---3--:R-:W-:Y:S08]  /*1b6c0*/  HMMA.16816.F32 R72, R68.reuse, R4, R48 ;  /* 0x000000044448723c */ /* 0x048ff00000001830 */
[----:B------:R-:W-:Y:S01]  /*1b6d0*/  HMMA.16816.F32 R68, R68, R6, R8 ;  /* 0x000000064444723c */ /* 0x000fe20000001808 */
[----:B------:R-:W-:-:S04]  /*1b6e0*/  NOP ;  /* 0x0000000000007918 */ /* 0x000fc80000000000 */
[----:B------:R-:W-:-:S15]  /*1b6f0*/  @P4 BRA `(.L_x_6309) ;  /* 0x0000000000044947 */ /* 0x000fde0003800000 */
.L_x_6300:
[----:B------:R-:W-:-:S07]  /*1b700*/  IADD3 R60, PT, PT, R62, -0x1, RZ ;  /* 0xffffffff3e3c7810 */ /* 0x000fce0007ffe0ff */
.L_x_6309:
[----:B------:R-:W-:Y:S05]  /*1b710*/  BSYNC B2 ;  /* 0x0000000000027941 */ /* 0x000fea0003800000 */
.L_x_6299:
        /* <DEDUP_REMOVED lines=13> */
.L_x_6317:
        /* <DEDUP_REMOVED lines=79> */
.L_x_6312:
[----:B------:R-:W-:Y:S05]  /*1bce0*/  BSYNC.RECONVERGENT B0 ;  /* 0x0000000000007941 */ /* 0x000fea0003800200 */
.L_x_6311:
[----:B------:R-:W1:Y:S01]  /*1bcf0*/  S2UR UR7, SR_CgaCtaId ;  /* 0x00000000000779c3 */ /* 0x000e620000008800 */
[C---:B------:R-:W-:Y:S01]  /*1bd00*/  LOP3.LUT R5, R163.reuse, 0xc0, RZ, 0xc0, !PT ;  /* 0x000000c0a3057812 */ /* 0x040fe200078ec0ff */
[----:B------:R-:W-:Y:S01]  /*1bd10*/  UMOV UR9, 0x400 ;  /* 0x0000040000097882 */ /* 0x000fe20000000000 */
[----:B------:R-:W-:Y:S01]  /*1bd20*/  LOP3.LUT R6, R163, 0x18, RZ, 0xc0, !PT ;  /* 0x00000018a3067812 */ /* 0x000fe200078ec0ff */
[----:B------:R-:W-:Y:S01]  /*1bd30*/  BSSY.RECONVERGENT B1, `(.L_x_6313) ;  /* 0x0000216000017945 */ /* 0x000fe20003800200 */
[--C-:B------:R-:W-:Y:S02]  /*1bd40*/  LOP3.LUT R4, R5, 0x18, R0.reuse, 0xf8, !PT ;  /* 0x0000001805047812 */ /* 0x100fe400078ef800 */
[-C--:B------:R-:W-:Y:S02]  /*1bd50*/  ISETP.GE.AND P6, PT, R6, R145.reuse, PT ;  /* 0x000000910600720c */ /* 0x080fe40003fc6270 */
[--C-:B------:R-:W-:Y:S02]  /*1bd60*/  LOP3.LUT R4, R4, 0x18, R163.reuse, 0x78, !PT ;  /* 0x0000001804047812 */ /* 0x100fe400078e78a3 */
[----:B------:R-:W-:Y:S02]  /*1bd70*/  LOP3.LUT R2, R6, 0x20, RZ, 0xfc, !PT ;  /* 0x0000002006027812 */ /* 0x000fe400078efcff */
[----:B------:R-:W-:Y:S02]  /*1bd80*/  LOP3.LUT R163, R4, 0x1f20, R163, 0xf8, !PT ;  /* 0x00001f2004a37812 */ /* 0x000fe400078ef8a3 */
[-C--:B------:R-:W-:Y:S02]  /*1bd90*/  ISETP.GE.AND P5, PT, R2, R145.reuse, PT ;  /* 0x000000910200720c */ /* 0x080fe40003fa6270 */
[----:B------:R-:W-:Y:S02]  /*1bda0*/  LOP3.LUT R6, R6, 0x40, RZ, 0xfc, !PT ;  /* 0x0000004006067812 */ /* 0x000fe400078efcff */
[C---:B------:R-:W-:Y:S02]  /*1bdb0*/  SHF.L.U32 R120, R0.reuse, 0x4, RZ ;  /* 0x0000000400787819 */ /* 0x040fe400000006ff */
[----:B------:R-:W-:Y:S02]  /*1bdc0*/  SHF.L.U32 R130, R0, 0x5, RZ ;  /* 0x0000000500827819 */ /* 0x000fe400000006ff */
[--C-:B------:R-:W-:Y:S01]  /*1bdd0*/  SHF.R.U32.HI R128, RZ, 0x1, R0.reuse ;  /* 0x00000001ff807819 */ /* 0x100fe20000011600 */
[----:B-1----:R-:W-:Y:S01]  /*1bde0*/  ULEA UR6, UR7, UR9, 0x18 ;  /* 0x0000000907067291 */ /* 0x002fe2000f8ec0ff */
[----:B------:R-:W-:Y:S02]  /*1bdf0*/  ISETP.GE.AND P4, PT, R6, R145, PT ;  /* 0x000000910600720c */ /* 0x000fe40003f86270 */
[----:B------:R-:W-:Y:S02]  /*1be00*/  LOP3.LUT R7, R120, 0x100, RZ, 0xc0, !PT ;  /* 0x0000010078077812 */ /* 0x000fe400078ec0ff */
[----:B------:R-:W-:Y:S02]  /*1be10*/  SHF.L.U32 R119, R0, 0x2, RZ ;  /* 0x0000000200777819 */ /* 0x000fe400000006ff */
[----:B------:R-:W-:Y:S02]  /*1be20*/  LEA R163, R163, UR6, 0x1 ;  /* 0x00000006a3a37c11 */ /* 0x000fe4000f8e08ff */
[----:B------:R-:W-:Y:S02]  /*1be30*/  LOP3.LUT R5, R130, 0xc0, RZ, 0xc0, !PT ;  /* 0x000000c082057812 */ /* 0x000fe400078ec0ff */
[----:B------:R-:W-:Y:S01]  /*1be40*/  LOP3.LUT R129, R128, 0x8, RZ, 0xc0, !PT ;  /* 0x0000000880817812 */ /* 0x000fe200078ec0ff */
[----:B------:R-:W-:Y:S01]  /*1be50*/  @!PT LDS RZ, [RZ] ;  /* 0x00000000fffff984 */ /* 0x000fe20000000800 */
[----:B------:R-:W-:Y:S01]  /*1be60*/  @!PT LDS RZ, [RZ] ;  /* 0x00000000fffff984 */ /* 0x000fe20000000800 */
[----:B------:R-:W-:Y:S01]  /*1be70*/  @!PT LDS RZ, [RZ] ;  /* 0x00000000fffff984 */ /* 0x000fe20000000800 */
[----:B------:R-:W-:Y:S01]  /*1be80*/  @!P6 LDGSTS.E.BYPASS.LTC128B.128 [R163+0x9000], desc[UR4][R140.64] ;  /* 0x090000008ca3efae */ /* 0x000fe2000b981a04 */
[----:B------:R-:W-:Y:S02]  /*1be90*/  LOP3.LUT R5, R5, 0x8, R0, 0xf8, !PT ;  /* 0x0000000805057812 */ /* 0x000fe400078ef800 */
[----:B------:R-:W-:Y:S03]  /*1bea0*/  LOP3.LUT R4, R119, 0x18, RZ, 0xc0, !PT ;  /* 0x0000001877047812 */ /* 0x000fe600078ec0ff */
[----:B------:R-:W-:Y:S01]  /*1beb0*/  @P6 STS.128 [R163+0x9000], RZ ;  /* 0x009000ffa3006388 */ /* 0x000fe20000000c00 */
[--C-:B------:R-:W-:Y:S02]  /*1bec0*/  LOP3.LUT R2, R7, 0x20, R130.reuse, 0xf8, !PT ;  /* 0x0000002007027812 */ /* 0x100fe400078ef882 */
[----:B------:R-:W-:Y:S03]  /*1bed0*/  LOP3.LUT R129, R129, 0xc0, R130, 0xf8, !PT ;  /* 0x000000c081817812 */ /* 0x000fe600078ef882 */
[----:B------:R-:W-:Y:S01]  /*1bee0*/  @!PT LDS RZ, [RZ] ;  /* 0x00000000fffff984 */ /* 0x000fe20000000800 */
[----:B------:R-:W-:Y:S01]  /*1bef0*/  @!PT LDS RZ, [RZ] ;  /* 0x00000000fffff984 */ /* 0x000fe20000000800 */
[----:B------:R-:W-:Y:S01]  /*1bf00*/  @!PT LDS RZ, [RZ] ;  /* 0x00000000fffff984 */ /* 0x000fe20000000800 */
[----:B------:R-:W-:Y:S01]  /*1bf10*/  @!P5 LDGSTS.E.BYPASS.LTC128B.128 [R163+0xb000], desc[UR4][R140.64+0x40] ;  /* 0x0b0000408ca3dfae */ /* 0x000fe2000b981a04 */
[----:B------:R-:W-:Y:S02]  /*1bf20*/  SHF.L.U32 R7, R136, 0x6, RZ ;  /* 0x0000000688077819 */ /* 0x000fe400000006ff */
[----:B------:R-:W-:Y:S03]  /*1bf30*/  LOP3.LUT R2, R2, R5, R4, 0xf6, !PT ;  /* 0x0000000502027212 */ /* 0x000fe600078ef604 */
[----:B------:R-:W-:Y:S01]  /*1bf40*/  @P5 STS.128 [R163+0xb000], RZ ;  /* 0x00b000ffa3005388 */ /* 0x000fe20000000c00 */
[----:B------:R-:W-:Y:S02]  /*1bf50*/  LOP3.LUT R129, R129, R4, RZ, 0x3c, !PT ;  /* 0x0000000481817212 */ /* 0x000fe400078e3cff */
[C---:B------:R-:W-:Y:S03]  /*1bf60*/  IADD3 R10, P0, PT, R7.reuse, R140, RZ ;  /* 0x0000008c070a7210 */ /* 0x040fe60007f1e0ff */
[----:B------:R-:W-:Y:S01]  /*1bf70*/  @!PT LDS RZ, [RZ] ;  /* 0x00000000fffff984 */ /* 0x000fe20000000800 */
[----:B------:R-:W-:Y:S01]  /*1bf80*/  @!PT LDS RZ, [RZ] ;  /* 0x00000000fffff984 */ /* 0x000fe20000000800 */
[----:B------:R-:W-:Y:S01]  /*1bf90*/  @!PT LDS RZ, [RZ] ;  /* 0x00000000fffff984 */ /* 0x000fe20000000800 */
[----:B------:R-:W-:Y:S01]  /*1bfa0*/  @!P4 LDGSTS.E.BYPASS.LTC128B.128 [R163+0xd000], desc[UR4][R140.64+0x80] ;  /* 0x0d0000808ca3cfae */ /* 0x000fe2000b981a04 */
[----:B------:R-:W-:Y:S02]  /*1bfb0*/  SHF.L.U64.HI R4, R136, 0x6, R137 ;  /* 0x0000000688047819 */ /* 0x000fe40000010289 */
[----:B------:R-:W-:Y:S03]  /*1bfc0*/  LOP3.LUT R5, R120, 0x3e00, RZ, 0xc0, !PT ;  /* 0x00003e0078057812 */ /* 0x000fe600078ec0ff */
[----:B------:R-:W-:Y:S01]  /*1bfd0*/  @P4 STS.128 [R163+0xd000], RZ ;  /* 0x00d000ffa3004388 */ /* 0x000fe20000000c00 */
[C---:B------:R-:W-:Y:S02]  /*1bfe0*/  IADD3.X R11, PT, PT, R4.reuse, R141, RZ, P0, !PT ;  /* 0x0000008d040b7210 */ /* 0x040fe400007fe4ff */
[----:B------:R-:W-:Y:S02]  /*1bff0*/  IADD3 R8, P0, PT, R7, R10, RZ ;  /* 0x0000000a07087210 */ /* 0x000fe40007f1e0ff */
[--C-:B------:R-:W-:Y:S01]  /*1c000*/  LOP3.LUT R5, R5, 0x20, R130.reuse, 0xf8, !PT ;  /* 0x0000002005057812 */ /* 0x100fe200078ef882 */
[----:B------:R-:W-:Y:S01]  /*1c010*/  @!PT LDS RZ, [RZ] ;  /* 0x00000000fffff984 */ /* 0x000fe20000000800 */
[----:B------:R-:W-:Y:S01]  /*1c020*/  @!PT LDS RZ, [RZ] ;  /* 0x00000000fffff984 */ /* 0x000fe20000000800 */
[----:B------:R-:W-:Y:S01]  /*1c030*/  @!PT LDS RZ, [RZ] ;  /* 0x00000000fffff984 */ /* 0x000fe20000000800 */
[----:B------:R-:W-:Y:S01]  /*1c040*/  @!P6 LDGSTS.E.BYPASS.LTC128B.128 [R163+0x9800], desc[UR4][R10.64] ;  /* 0x098000000aa3efae */ /* 0x000fe2000b981a04 */
[C---:B------:R-:W-:Y:S02]  /*1c050*/  IADD3.X R9, PT, PT, R4.reuse, R11, RZ, P0, !PT ;  /* 0x0000000b04097210 */ /* 0x040fe400007fe4ff */
[----:B------:R-:W-:Y:S03]  /*1c060*/  IADD3 R6, P0, PT, R7, R8, RZ ;  /* 0x0000000807067210 */ /* 0x000fe60007f1e0ff */
[----:B------:R-:W-:Y:S01]  /*1c070*/  @P6 STS.128 [R163+0x9800], RZ ;  /* 0x009800ffa3006388 */ /* 0x000fe20000000c00 */
[----:B------:R-:W-:Y:S02]  /*1c080*/  LOP3.LUT R132, R5, 0x100, R130, 0xf8, !PT ;  /* 0x0000010005847812 */ /* 0x000fe400078ef882 */
[----:B------:R-:W-:Y:S03]  /*1c090*/  IADD3.X R7, PT, PT, R4, R9, RZ, P0, !PT ;  /* 0x0000000904077210 */ /* 0x000fe600007fe4ff */
[----:B------:R-:W-:Y:S01]  /*1c0a0*/  @!PT LDS RZ, [RZ] ;  /* 0x00000000fffff984 */ /* 0x000fe20000000800 */
[----:B------:R-:W-:Y:S01]  /*1c0b0*/  @!PT LDS RZ, [RZ] ;  /* 0x00000000fffff984 */ /* 0x000fe20000000800 */
[----:B------:R-:W-:Y:S01]  /*1c0c0*/  @!PT LDS RZ, [RZ] ;  /* 0x00000000fffff984 */ /* 0x000fe20000000800 */
[----:B------:R-:W-:Y:S01]  /*1c0d0*/  @!P5 LDGSTS.E.BYPASS.LTC128B.128 [R163+0xb800], desc[UR4][R10.64+0x40] ;  /* 0x0b8000400aa3dfae */ /* 0x000fe2000b981a04 */
[----:B------:R-:W-:Y:S02]  /*1c0e0*/  LOP3.LUT R132, R132, R129, RZ, 0xfc, !PT ;  /* 0x0000008184847212 */ /* 0x000fe400078efcff */
[----:B------:R-:W-:Y:S03]  /*1c0f0*/  LEA R2, R2, UR6, 0x1 ;  /* 0x0000000602027c11 */ /* 0x000fe6000f8e08ff */
[----:B------:R-:W-:Y:S01]  /*1c100*/  @P5 STS.128 [R163+0xb800], RZ ;  /* 0x00b800ffa3005388 */ /* 0x000fe20000000c00 */
[----:B------:R-:W-:Y:S02]  /*1c110*/  LEA R132, R132, UR6, 0x1 ;  /* 0x0000000684847c11 */ /* 0x000fe4000f8e08ff */
[----:B------:R-:W-:Y:S03]  /*1c120*/  LOP3.LUT P2, RZ, R0, 0x4, RZ, 0xc0, !PT ;  /* 0x0000000400ff7812 */ /* 0x000fe6000784c0ff */
[----:B------:R-:W-:Y:S01]  /*1c130*/  @!PT LDS RZ, [RZ] ;  /* 0x00000000fffff984 */ /* 0x000fe20000000800 */
[----:B------:R-:W-:Y:S01]  /*1c140*/  @!PT LDS RZ, [RZ] ;  /* 0x00000000fffff984 */ /* 0x000fe20000000800 */
[----:B------:R-:W-:Y:S01]  /*1c150*/  @!PT LDS RZ, [RZ] ;  /* 0x00000000fffff984 */ /* 0x000fe20000000800 */
[----:B------:R-:W-:Y:S01]  /*1c160*/  @!P4 LDGSTS.E.BYPASS.LTC128B.128 [R163+0xd800], desc[UR4][R10.64+0x80] ;  /* 0x0d8000800aa3cfae */ /* 0x000fe2000b981a04 */
[----:B------:R-:W-:Y:S02]  /*1c170*/  MOV R125, 0x20 ;  /* 0x00000020007d7802 */ /* 0x000fe40000000f00 */
[----:B------:R-:W-:Y:S03]  /*1c180*/  IADD3 R158, PT, PT, R158, -0x1, RZ ;  /* 0xffffffff9e9e7810 */ /* 0x000fe60007ffe0ff */
[----:B------:R-:W-:Y:S01]  /*1c190*/  @P4 STS.128 [R163+0xd800], RZ ;  /* 0x00d800ffa3004388 */ /* 0x000fe20000000c00 */
[----:B------:R-:W-:Y:S02]  /*1c1a0*/  SEL R125, R125, 0xffffffe0, !P2 ;  /* 0xffffffe07d7d7807 */ /* 0x000fe40005000000 */
[----:B------:R-:W-:Y:S03]  /*1c1b0*/  ISETP.GT.AND P0, PT, R158, R133, PT ;  /* 0x000000859e00720c */ /* 0x000fe60003f04270 */
[----:B------:R-:W-:Y:S01]  /*1c1c0*/  @!PT LDS RZ, [RZ] ;  /* 0x00000000fffff984 */ /* 0x000fe20000000800 */
[----:B------:R-:W-:Y:S01]  /*1c1d0*/  @!PT LDS RZ, [RZ] ;  /* 0x00000000fffff984 */ /* 0x000fe20000000800 */
[----:B------:R-:W-:Y:S01]  /*1c1e0*/  @!PT LDS RZ, [RZ] ;  /* 0x00000000fffff984 */ /* 0x000fe20000000800 */
[----:B------:R-:W-:Y:S01]  /*1c1f0*/  @!P6 LDGSTS.E.BYPASS.LTC128B.128 [R163+0xa000], desc[UR4][R8.64] ;  /* 0x0a00000008a3efae */ /* 0x000fe2000b981a04 */
        /* <DEDUP_REMOVED lines=30> */
[----:B------:R-:W1:Y:S06]  /*1c3e0*/  LDSM.16.M88.4 R16, [R2+0x3400] ;  /* 0x003400000210783b */ /* 0x000e6c0000000200 */
[----:B------:R-:W3:Y:S06]  /*1c3f0*/  LDSM.16.M88.4 R24, [R2+0x3800] ;  /* 0x003800000218783b */ /* 0x000eec0000000200 */
        /* <DEDUP_REMOVED lines=9> */
[C---:B-1----:R-:W-:Y:S08]  /*1c490*/  HMMA.16816.F32 R12, R64.reuse, R16, RZ ;  /* 0x00000010400c723c */ /* 0x042ff000000018ff */
        /* <DEDUP_REMOVED lines=228> */
[----:B------:R4:W1:Y:S10]  /*1d2e0*/  MUFU.TANH R213, R54 ;  /* 0x0000003600d57308 */ /* 0x0008740000002400 */
[----:B------:R-:W1:Y:S10]  /*1d2f0*/  MUFU.TANH R37, R37 ;  /* 0x0000002500257308 */ /* 0x000e740000002400 */
[----:B------:R1:W1:Y:S01]  /*1d300*/  MUFU.TANH R197, R38 ;  /* 0x0000002600c57308 */ /* 0x0002620000002400 */
[C---:B-----5:R-:W-:Y:S09]  /*1d310*/  HMMA.16816.F32 R60, R120.reuse, R4, R60 ;  /* 0x00000004783c723c */ /* 0x060ff2000000183c */
[----:B------:R-:W1:Y:S01]  /*1d320*/  MUFU.TANH R39, R39 ;  /* 0x0000002700277308 */ /* 0x000e620000002400 */
[----:B------:R-:W-:Y:S09]  /*1d330*/  HMMA.16816.F32 R64, R120, R6, R64 ;  /* 0x000000067840723c */ /* 0x000ff20000001840 */
[----:B------:R1:W1:Y:S01]  /*1d340*/  MUFU.TANH R199, R40 ;  /* 0x0000002800c77308 */ /* 0x0002620000002400 */
        /* <DEDUP_REMOVED lines=8> */
[----:B------:R-:W-:Y:S06]  /*1d3d0*/  FMUL.FTZ R65, R65, R132 ;  /* 0x0000008441417220 */ /* 0x000fec0000410000 */
        /* <DEDUP_REMOVED lines=14> */
[----:B------:R4:W1:Y:S10]  /*1d4c0*/  MUFU.TANH R215, R58 ;  /* 0x0000003a00d77308 */ /* 0x0008740000002400 */
[----:B------:R-:W1:Y:S10]  /*1d4d0*/  MUFU.TANH R59, R59 ;  /* 0x0000003b003b7308 */ /* 0x000e740000002400 */
[----:B------:R-:W1:Y:S10]  /*1d4e0*/  MUFU.TANH R217, R217 ;  /* 0x000000d900d97308 */ /* 0x000e740000002400 */
[----:B------:R4:W1:Y:S10]  /*1d4f0*/  MUFU.TANH R172, R61 ;  /* 0x0000003d00ac7308 */ /* 0x0008740000002400 */
[----:B------:R4:W1:Y:S10]  /*1d500*/  MUFU.TANH R121, R62 ;  /* 0x0000003e00797308 */ /* 0x0008740000002400 */
[----:B------:R4:W1:Y:S10]  /*1d510*/  MUFU.TANH R122, R63 ;  /* 0x0000003f007a7308 */ /* 0x0008740000002400 */
        /* <DEDUP_REMOVED lines=81> */
.L_x_6316:
[----:B------:R-:W-:Y:S05]  /*1da30*/  BSYNC.RECONVERGENT B0 ;  /* 0x0000000000007941 */ /* 0x000fea0003800200 */
.L_x_6315:
        /* <DEDUP_REMOVED lines=69> */
.L_x_6314:
[----:B------:R-:W-:Y:S05]  /*1de90*/  BSYNC.RECONVERGENT B1 ;  /* 0x0000000000017941 */ /* 0x000fea0003800200 */
.L_x_6313:
[----:B--2---:R-:W-:Y:S01]  /*1dea0*/  IABS R6, R159 ;  /* 0x0000009f00067213 */ /* 0x004fe20000000000 */
[C---:B------:R-:W-:Y:S01]  /*1deb0*/  VIADD R22, R159.reuse, 0x39 ;  /* 0x000000399f167836 */ /* 0x040fe20000000000 */
[----:B------:R-:W-:Y:S01]  /*1dec0*/  P2R R2, PR, RZ, 0x4 ;  /* 0x00000004ff027803 */ /* 0x000fe20000000000 */
[C---:B------:R-:W-:Y:S01]  /*1ded0*/  VIADD R30, R160.reuse, 0xffffffd1 ;  /* 0xffffffd1a01e7836 */ /* 0x040fe20000000000 */
[----:B------:R-:W-:Y:S01]  /*1dee0*/  I2FP.F32.S32 R6, R6 ;  /* 0x0000000600067245 */ /* 0x000fe20000201400 */
[C---:B------:R-:W-:Y:S01]  /*1def0*/  VIADD R4, R159.reuse, 0x41 ;  /* 0x000000419f047836 */ /* 0x040fe20000000000 */
[----:B------:R-:W-:Y:S01]  /*1df00*/  IABS R22, R22 ;  /* 0x0000001600167213 */ /* 0x000fe20000000000 */
[----:B------:R-:W-:Y:S01]  /*1df10*/  VIADD R16, R159, 0x31 ;  /* 0x000000319f107836 */ /* 0x000fe20000000000 */
[----:B------:R-:W-:Y:S01]  /*1df20*/  P2R R0, PR, RZ, 0x8 ;  /* 0x00000008ff007803 */ /* 0x000fe20000000000 */
[----:B------:R-:W-:Y:S01]  /*1df30*/  VIADD R7, R160, 0xffffffc0 ;  /* 0xffffffc0a0077836 */ /* 0x000fe20000000000 */
[----:B------:R-:W-:Y:S01]  /*1df40*/  IABS R4, R4 ;  /* 0x0000000400047213 */ /* 0x000fe20000000000 */
[C---:B-1----:R-:W-:Y:S01]  /*1df50*/  FFMA.FTZ R39, -R152.reuse, R6, R39 ;  /* 0x0000000698277223 */ /* 0x042fe20000010127 */
[----:B------:R-:W-:Y:S01]  /*1df60*/  I2FP.F32.S32 R22, R22 ;  /* 0x0000001600167245 */ /* 0x000fe20000201400 */
[----:B------:R-:W-:Y:S01]  /*1df70*/  FFMA.FTZ R33, -R152, R6, R33 ;  /* 0x0000000698217223 */ /* 0x000fe20000010121 */
[----:B------:R-:W-:Y:S01]  /*1df80*/  IABS R16, R16 ;  /* 0x0000001000107213 */ /* 0x000fe20000000000 */
[----:B------:R-:W-:Y:S01]  /*1df90*/  VIADD R6, R160, 0xfffffff9 ;  /* 0xfffffff9a0067836 */ /* 0x000fe20000000000 */
[----:B------:R-:W-:Y:S01]  /*1dfa0*/  ISETP.GE.AND P2, PT, R7, R154, PT ;  /* 0x0000009a0700720c */ /* 0x000fe20003f46270 */
[C---:B------:R-:W-:Y:S01]  /*1dfb0*/  VIADD R10, R159.reuse, 0x40 ;  /* 0x000000409f0a7836 */ /* 0x040fe20000000000 */
[----:B------:R-:W-:Y:S01]  /*1dfc0*/  I2FP.F32.S32 R4, R4 ;  /* 0x0000000400047245 */ /* 0x000fe20000201400 */
[----:B------:R-:W-:Y:S01]  /*1dfd0*/  VIADD R18, R159, 0x38 ;  /* 0x000000389f127836 */ /* 0x000fe20000000000 */
[----:B------:R-:W-:Y:S01]  /*1dfe0*/  ISETP.GE.AND P0, PT, R7, R156, PT ;  /* 0x0000009c0700720c */ /* 0x000fe20003f06270 */
[----:B------:R-:W-:Y:S01]  /*1dff0*/  VIADD R14, R159, 0x30 ;  /* 0x000000309f0e7836 */ /* 0x000fe20000000000 */
[----:B------:R-:W-:Y:S01]  /*1e000*/  ISETP.GE.AND P1, PT, R7, R155, PT ;  /* 0x0000009b0700720c */ /* 0x000fe20003f26270 */
[----:B------:R-:W-:Y:S01]  /*1e010*/  VIADD R20, R159, 0x29 ;  /* 0x000000299f147836 */ /* 0x000fe20000000000 */
[----:B------:R-:W-:Y:S01]  /*1e020*/  ISETP.GE.AND P3, PT, R7, R153, PT ;  /* 0x000000990700720c */ /* 0x000fe20003f66270 */
[C---:B------:R-:W-:Y:S01]  /*1e030*/  FFMA.FTZ R173, -R152.reuse, R22, R173 ;  /* 0x0000001698ad7223 */ /* 0x040fe200000101ad */
[----:B------:R-:W-:Y:S01]  /*1e040*/  I2FP.F32.S32 R16, R16 ;  /* 0x0000001000107245 */ /* 0x000fe20000201400 */
[----:B------:R-:W-:Y:S01]  /*1e050*/  FFMA.FTZ R165, -R152, R22, R165 ;  /* 0x0000001698a57223 */ /* 0x000fe200000101a5 */
[----:B------:R-:W-:Y:S01]  /*1e060*/  ISETP.GE.AND P4, PT, R6, R156, PT ;  /* 0x0000009c0600720c */ /* 0x000fe20003f86270 */
[C---:B------:R-:W-:Y:S01]  /*1e070*/  VIADD R7, R160.reuse, 0x1 ;  /* 0x00000001a0077836 */ /* 0x040fe20000000000 */
[----:B------:R-:W-:Y:S01]  /*1e080*/  IABS R10, R10 ;  /* 0x0000000a000a7213 */ /* 0x000fe20000000000 */
[----:B------:R-:W-:Y:S01]  /*1e090*/  VIADD R12, R160, 0xffffffc8 ;  /* 0xffffffc8a00c7836 */ /* 0x000fe20000000000 */
[----:B------:R-:W-:Y:S01]  /*1e0a0*/  IABS R18, R18 ;  /* 0x0000001200127213 */ /* 0x000fe20000000000 */
[C---:B------:R-:W-:Y:S01]  /*1e0b0*/  FFMA.FTZ R167, -R152.reuse, R4, R167 ;  /* 0x0000000498a77223 */ /* 0x040fe200000101a7 */
[----:B------:R-:W-:Y:S01]  /*1e0c0*/  IABS R14, R14 ;  /* 0x0000000e000e7213 */ /* 0x000fe20000000000 */
[----:B------:R-:W-:Y:S01]  /*1e0d0*/  FFMA.FTZ R171, -R152, R16, R171 ;  /* 0x0000001098ab7223 */ /* 0x000fe200000101ab */
[----:B------:R-:W-:Y:S01]  /*1e0e0*/  IABS R20, R20 ;  /* 0x0000001400147213 */ /* 0x000fe20000000000 */
[----:B------:R-:W-:Y:S01]  /*1e0f0*/  IMAD.MOV.U32 R26, RZ, RZ, R10 ;  /* 0x000000ffff1a7224 */ /* 0x000fe200078e000a */
[----:B------:R-:W-:Y:S01]  /*1e100*/  FSEL R33, R33, -INF , P4 ;  /* 0xff80000021217808 */ /* 0x000fe20002000000 */
[C---:B------:R-:W-:Y:S01]  /*1e110*/  VIADD R24, R160.reuse, 0xffffffc1 ;  /* 0xffffffc1a0187836 */ /* 0x040fe20000000000 */
[----:B------:R-:W-:Y:S01]  /*1e120*/  FSEL R4, R165, -INF , P0 ;  /* 0xff800000a5047808 */ /* 0x000fe20000000000 */
[C---:B------:R-:W-:Y:S01]  /*1e130*/  VIADD R32, R160.reuse, 0xffffffd0 ;  /* 0xffffffd0a0207836 */ /* 0x040fe20000000000 */
[----:B------:R-:W-:Y:S01]  /*1e140*/  LOP3.LUT R161, R161, 0xffffbfff, RZ, 0xc0, !PT ;  /* 0xffffbfffa1a17812 */ /* 0x000fe200078ec0ff */
[----:B------:R-:W-:Y:S01]  /*1e150*/  VIADD R8, R160, 0xffffffc9 ;  /* 0xffffffc9a0087836 */ /* 0x000fe20000000000 */
[-C--:B------:R-:W-:Y:S01]  /*1e160*/  ISETP.GE.AND P4, PT, R7, R155.reuse, PT ;  /* 0x0000009b0700720c */ /* 0x080fe20003f86270 */
[----:B------:R-:W-:Y:S01]  /*1e170*/  FFMA.FTZ R127, -R152, R16, R127 ;  /* 0x00000010987f7223 */ /* 0x000fe2000001017f */
[----:B------:R-:W-:Y:S01]  /*1e180*/  I2FP.F32.S32 R18, R18 ;  /* 0x0000001200127245 */ /* 0x000fe20000201400 */
[----:B------:R-:W-:Y:S01]  /*1e190*/  VIADD R184, R160, 0x9 ;  /* 0x00000009a0b87836 */ /* 0x000fe20000000000 */
[----:B------:R-:W-:Y:S01]  /*1e1a0*/  I2FP.F32.S32 R14, R14 ;  /* 0x0000000e000e7245 */ /* 0x000fe20000201400 */
[----:B------:R-:W-:Y:S01]  /*1e1b0*/  VIADD R22, R159, 0x21 ;  /* 0x000000219f167836 */ /* 0x000fe20000000000 */
[----:B------:R-:W-:Y:S01]  /*1e1c0*/  ISETP.GE.AND P0, PT, R12, R156, PT ;  /* 0x0000009c0c00720c */ /* 0x000fe20003f06270 */
[C---:B------:R-:W-:Y:S01]  /*1e1d0*/  FFMA.FTZ R131, -R152.reuse, R18, R131 ;  /* 0x0000001298837223 */ /* 0x040fe20000010183 */
[----:B------:R-:W-:Y:S01]  /*1e1e0*/  I2FP.F32.S32 R20, R20 ;  /* 0x0000001400147245 */ /* 0x000fe20000201400 */
[C---:B------:R-:W-:Y:S01]  /*1e1f0*/  FFMA.FTZ R9, -R152.reuse, R14, R9 ;  /* 0x0000000e98097223 */ /* 0x040fe20000010109 */
[----:B------:R-:W-:Y:S01]  /*1e200*/  @P2 LOP3.LUT R161, R161, 0x4000, RZ, 0xfc, !PT ;  /* 0x00004000a1a12812 */ /* 0x000fe200078efcff */
[C---:B------:R-:W-:Y:S01]  /*1e210*/  FFMA.FTZ R11, -R152.reuse, R18, R11 ;  /* 0x00000012980b7223 */ /* 0x040fe2000001010b */
[----:B------:R-:W-:Y:S01]  /*1e220*/  FSEL R39, R39, -INF , P4 ;  /* 0xff80000027277808 */ /* 0x000fe20002000000 */
[C---:B------:R-:W-:Y:S01]  /*1e230*/  FFMA.FTZ R15, -R152.reuse, R14, R15 ;  /* 0x0000000e980f7223 */ /* 0x040fe2000001010f */
[----:B------:R-:W-:Y:S01]  /*1e240*/  FSEL R10, R171, -INF , P0 ;  /* 0xff800000ab0a7808 */ /* 0x000fe20000000000 */
[CC--:B------:R-:W-:Y:S01]  /*1e250*/  FFMA.FTZ R125, -R152.reuse, R20.reuse, R125 ;  /* 0x00000014987d7223 */ /* 0x0c0fe2000001017d */
[----:B------:R-:W-:Y:S01]  /*1e260*/  FSEL R167, R167, -INF , P1 ;  /* 0xff800000a7a77808 */ /* 0x000fe20000800000 */
[----:B------:R-:W-:Y:S01]  /*1e270*/  FFMA.FTZ R177, -R152, R20, R177 ;  /* 0x0000001498b17223 */ /* 0x000fe200000101b1 */
[C---:B------:R-:W-:Y:S01]  /*1e280*/  ISETP.GE.AND P4, PT, R24.reuse, R156, PT ;  /* 0x0000009c1800720c */ /* 0x040fe20003f86270 */
[C---:B------:R-:W-:Y:S01]  /*1e290*/  VIADD R14, R159.reuse, 0x20 ;  /* 0x000000209f0e7836 */ /* 0x040fe20000000000 */
[C---:B------:R-:W-:Y:S01]  /*1e2a0*/  ISETP.GE.AND P0, PT, R24.reuse, R155, PT ;  /* 0x0000009b1800720c */ /* 0x040fe20003f06270 */
[C---:B------:R-:W-:Y:S01]  /*1e2b0*/  VIADD R16, R159.reuse, 0x11 ;  /* 0x000000119f107836 */ /* 0x040fe20000000000 */
[----:B------:R-:W-:Y:S01]  /*1e2c0*/  I2FP.F32.S32 R26, R26 ;  /* 0x0000001a001a7245 */ /* 0x000fe20000201400 */
[C---:B------:R-:W-:Y:S01]  /*1e2d0*/  VIADD R18, R159.reuse, 0x19 ;  /* 0x000000199f127836 */ /* 0x040fe20000000000 */
[C---:B------:R-:W-:Y:S01]  /*1e2e0*/  ISETP.GE.AND P2, PT, R24.reuse, R153, PT ;  /* 0x000000991800720c */ /* 0x040fe20003f46270 */
[C---:B------:R-:W-:Y:S01]  /*1e2f0*/  VIADD R20, R159.reuse, 0x18 ;  /* 0x000000189f147836 */ /* 0x040fe20000000000 */
[----:B------:R-:W-:Y:S01]  /*1e300*/  ISETP.GE.AND P1, PT, R24, R154, PT ;  /* 0x0000009a1800720c */ /* 0x000fe20003f26270 */
[C---:B------:R-:W-:Y:S01]  /*1e310*/  FFMA.FTZ R169, -R152.reuse, R26, R169 ;  /* 0x0000001a98a97223 */ /* 0x040fe200000101a9 */
[----:B------:R-:W-:Y:S01]  /*1e320*/  IABS R22, R22 ;  /* 0x0000001600167213 */ /* 0x000fe20000000000 */
[----:B------:R-:W-:Y:S01]  /*1e330*/  VIADD R24, R159, 0x28 ;  /* 0x000000289f187836 */ /* 0x000fe20000000000 */
[----:B------:R-:W-:Y:S01]  /*1e340*/  IABS R14, R14 ;  /* 0x0000000e000e7213 */ /* 0x000fe20000000000 */
[----:B------:R-:W-:Y:S01]  /*1e350*/  VIADD R157, R157, 0xffffff80 ;  /* 0xffffff809d9d7836 */ /* 0x000fe20000000000 */
[----:B------:R-:W-:Y:S02]  /*1e360*/  I2FP.F32.S32 R22, R22 ;  /* 0x0000001600167245 */ /* 0x000fe40000201400 */
[----:B------:R-:W-:Y:S02]  /*1e370*/  IABS R24, R24 ;  /* 0x0000001800187213 */ /* 0x000fe40000000000 */
[----:B------:R-:W-:Y:S01]  /*1e380*/  IABS R18, R18 ;  /* 0x0000001200127213 */ /* 0x000fe20000000000 */
[C---:B------:R-:W-:Y:S01]  /*1e390*/  FFMA.FTZ R175, -R152.reuse, R22, R175 ;  /* 0x0000001698af7223 */ /* 0x040fe200000101af */
[----:B------:R-:W-:Y:S01]  /*1e3a0*/  IABS R20, R20 ;  /* 0x0000001400147213 */ /* 0x000fe20000000000 */
[C---:B------:R-:W-:Y:S01]  /*1e3b0*/  FFMA.FTZ R181, -R152.reuse, R22, R181 ;  /* 0x0000001698b57223 */ /* 0x040fe200000101b5 */
[----:B------:R-:W-:Y:S02]  /*1e3c0*/  I2FP.F32.S32 R24, R24 ;  /* 0x0000001800187245 */ /* 0x000fe40000201400 */
[----:B------:R-:W-:Y:S01]  /*1e3d0*/  I2FP.F32.S32 R22, R14 ;  /* 0x0000000e00167245 */ /* 0x000fe20000201400 */
[----:B------:R-:W-:Y:S01]  /*1e3e0*/  VIADD R14, R159, 0x10 ;  /* 0x000000109f0e7836 */ /* 0x000fe20000000000 */
[----:B------:R-:W-:Y:S01]  /*1e3f0*/  I2FP.F32.S32 R18, R18 ;  /* 0x0000001200127245 */ /* 0x000fe20000201400 */
[C---:B------:R-:W-:Y:S01]  /*1e400*/  FFMA.FTZ R13, -R152.reuse, R24, R13 ;  /* 0x00000018980d7223 */ /* 0x040fe2000001010d */
[----:B------:R-:W-:Y:S01]  /*1e410*/  FSEL R34, R169, -INF , P0 ;  /* 0xff800000a9227808 */ /* 0x000fe20000000000 */
[C---:B------:R-:W-:Y:S01]  /*1e420*/  FFMA.FTZ R17, -R152.reuse, R22, R17 ;  /* 0x0000001698117223 */ /* 0x040fe20000010111 */
[----:B------:R-:W-:Y:S01]  /*1e430*/  I2FP.F32.S32 R20, R20 ;  /* 0x0000001400147245 */ /* 0x000fe20000201400 */
[----:B------:R-:W-:Y:S01]  /*1e440*/  FFMA.FTZ R23, -R152, R22, R23 ;  /* 0x0000001698177223 */ /* 0x000fe20000010117 */
[----:B------:R-:W-:Y:S01]  /*1e450*/  ISETP.GE.AND P0, PT, R32, R156, PT ;  /* 0x0000009c2000720c */ /* 0x000fe20003f06270 */
[C---:B------:R-:W-:Y:S01]  /*1e460*/  FFMA.FTZ R179, -R152.reuse, R18, R179 ;  /* 0x0000001298b37223 */ /* 0x040fe200000101b3 */
[----:B------:R-:W-:Y:S01]  /*1e470*/  IABS R14, R14 ;  /* 0x0000000e000e7213 */ /* 0x000fe20000000000 */
[C---:B------:R-:W-:Y:S01]  /*1e480*/  FFMA.FTZ R21, -R152.reuse, R20, R21 ;  /* 0x0000001498157223 */ /* 0x040fe20000010115 */
[----:B------:R-:W-:Y:S01]  /*1e490*/  FSEL R237, R125, -INF , P0 ;  /* 0xff8000007ded7808 */ /* 0x000fe20000000000 */
[----:B------:R-:W-:Y:S01]  /*1e4a0*/  FFMA.FTZ R185, -R152, R18, R185 ;  /* 0x0000001298b97223 */ /* 0x000fe200000101b9 */
[----:B------:R-:W-:Y:S01]  /*1e4b0*/  ISETP.GE.AND P0, PT, R30, R156, PT ;  /* 0x0000009c1e00720c */ /* 0x000fe20003f06270 */
[----:B------:R-:W-:Y:S01]  /*1e4c0*/  FFMA.FTZ R27, -R152, R20, R27 ;  /* 0x00000014981b7223 */ /* 0x000fe2000001011b */
[----:B------:R-:W-:Y:S01]  /*1e4d0*/  I2FP.F32.S32 R14, R14 ;  /* 0x0000000e000e7245 */ /* 0x000fe20000201400 */
[----:B------:R-:W-:Y:S01]  /*1e4e0*/  VIADD R18, R159, 0x9 ;  /* 0x000000099f127836 */ /* 0x000fe20000000000 */
[----:B------:R-:W-:Y:S01]  /*1e4f0*/  FSEL R235, R13, -INF , P0 ;  /* 0xff8000000deb7808 */ /* 0x000fe20000000000 */
[----:B------:R-:W-:Y:S01]  /*1e500*/  VIADD R20, R159, 0x8 ;  /* 0x000000089f147836 */ /* 0x000fe20000000000 */
[-C--:B------:R-:W-:Y:S01]  /*1e510*/  ISETP.GE.AND P0, PT, R12, R155.reuse, PT ;  /* 0x0000009b0c00720c */ /* 0x080fe20003f06270 */
[C---:B------:R-:W-:Y:S01]  /*1e520*/  FFMA.FTZ R31, -R152.reuse, R14, R31 ;  /* 0x0000000e981f7223 */ /* 0x040fe2000001011f */
[----:B------:R-:W-:Y:S01]  /*1e530*/  IABS R18, R18 ;  /* 0x0000001200127213 */ /* 0x000fe20000000000 */
[C---:B------:R-:W-:Y:S01]  /*1e540*/  FFMA.FTZ R19, -R152.reuse, R24, R19 ;  /* 0x0000001898137223 */ /* 0x040fe20000010113 */
[----:B------:R-:W-:Y:S01]  /*1e550*/  IABS R20, R20 ;  /* 0x0000001400147213 */ /* 0x000fe20000000000 */
[----:B------:R-:W-:Y:S01]  /*1e560*/  FFMA.FTZ R25, -R152, R14, R25 ;  /* 0x0000000e98197223 */ /* 0x000fe20000010119 */
[----:B------:R-:W-:Y:S01]  /*1e570*/  I2FP.F32.S32 R18, R18 ;  /* 0x0000001200127245 */ /* 0x000fe20000201400 */
[----:B------:R-:W-:Y:S01]  /*1e580*/  VIADD R24, R160, 0xffffffd8 ;  /* 0xffffffd8a0187836 */ /* 0x000fe20000000000 */
[----:B------:R-:W-:Y:S02]  /*1e590*/  FSEL R36, R173, -INF , P0 ;  /* 0xff800000ad247808 */ /* 0x000fe40000000000 */
[----:B------:R-:W-:Y:S01]  /*1e5a0*/  I2FP.F32.S32 R14, R20 ;  /* 0x00000014000e7245 */ /* 0x000fe20000201400 */
[----:B------:R-:W-:Y:S01]  /*1e5b0*/  FFMA.FTZ R187, -R152, R18, R187 ;  /* 0x0000001298bb7223 */ /* 0x000fe200000101bb */
[-C--:B------:R-:W-:Y:S01]  /*1e5c0*/  ISETP.GE.AND P0, PT, R8, R155.reuse, PT ;  /* 0x0000009b0800720c */ /* 0x080fe20003f06270 */
[----:B------:R-:W-:Y:S01]  /*1e5d0*/  VIADD R20, R159, 0xfffffff8 ;  /* 0xfffffff89f147836 */ /* 0x000fe20000000000 */
        /* <DEDUP_REMOVED lines=10> */
[----:B------:R-:W-:Y:S01]  /*1e680*/  IABS R13, R20 ;  /* 0x00000014000d7213 */ /* 0x000fe20000000000 */
[----:B------:R-:W-:Y:S01]  /*1e690*/  FFMA.FTZ R183, -R152, R16, R183 ;  /* 0x0000001098b77223 */ /* 0x000fe200000101b7 */
[----:B------:R-:W-:Y:S01]  /*1e6a0*/  ISETP.GE.AND P0, PT, R18, R156, PT ;  /* 0x0000009c1200720c */ /* 0x000fe20003f06270 */
[----:B------:R-:W-:Y:S01]  /*1e6b0*/  VIADD R20, R160, 0xffffffe0 ;  /* 0xffffffe0a0147836 */ /* 0x000fe20000000000 */
[----:B------:R-:W-:Y:S01]  /*1e6c0*/  IABS R14, R14 ;  /* 0x0000000e000e7213 */ /* 0x000fe20000000000 */
[----:B------:R-:W-:Y:S01]  /*1e6d0*/  FFMA.FTZ R189, -R152, R16, R189 ;  /* 0x0000001098bd7223 */ /* 0x000fe200000101bd */
[----:B------:R-:W-:Y:S01]  /*1e6e0*/  FSEL R227, R17, -INF , P0 ;  /* 0xff80000011e37808 */ /* 0x000fe20000000000 */
[----:B------:R-:W-:Y:S01]  /*1e6f0*/  VIADD R16, R159, 0x1 ;  /* 0x000000019f107836 */ /* 0x000fe20000000000 */
[----:B------:R-:W-:Y:S01]  /*1e700*/  I2FP.F32.S32 R17, R14 ;  /* 0x0000000e00117245 */ /* 0x000fe20000201400 */
[----:B------:R-:W-:Y:S01]  /*1e710*/  VIADD R14, R160, 0xffffffe9 ;  /* 0xffffffe9a00e7836 */ /* 0x000fe20000000000 */
[----:B------:R-:W-:Y:S02]  /*1e720*/  ISETP.GE.AND P0, PT, R32, R155, PT ;  /* 0x0000009b2000720c */ /* 0x000fe40003f06270 */
[----:B------:R-:W-:Y:S01]  /*1e730*/  IABS R16, R16 ;  /* 0x0000001000107213 */ /* 0x000fe20000000000 */
[----:B------:R-:W-:Y:S01]  /*1e740*/  FFMA.FTZ R168, -R152, R17, R168 ;  /* 0x0000001198a87223 */ /* 0x000fe200000101a8 */
[----:B------:R-:W-:Y:S01]  /*1e750*/  FSEL R127, R127, -INF , P0 ;  /* 0xff8000007f7f7808 */ /* 0x000fe20000000000 */
[----:B------:R-:W-:Y:S01]  /*1e760*/  VIADD R17, R159, 0xfffffff9 ;  /* 0xfffffff99f117836 */ /* 0x000fe20000000000 */
[----:B------:R-:W-:Y:S02]  /*1e770*/  I2FP.F32.S32 R16, R16 ;  /* 0x0000001000107245 */ /* 0x000fe40000201400 */
[----:B------:R-:W-:Y:S02]  /*1e780*/  ISETP.GE.AND P0, PT, R30, R155, PT ;  /* 0x0000009b1e00720c */ /* 0x000fe40003f06270 */
[----:B------:R-:W-:Y:S01]  /*1e790*/  IABS R17, R17 ;  /* 0x0000001100117213 */ /* 0x000fe20000000000 */
[CC--:B------:R-:W-:Y:S01]  /*1e7a0*/  FFMA.FTZ R191, -R152.reuse, R16.reuse, R191 ;  /* 0x0000001098bf7223 */ /* 0x0c0fe200000101bf */
[----:B------:R-:W-:Y:S01]  /*1e7b0*/  FSEL R231, R15, -INF , P0 ;  /* 0xff8000000fe77808 */ /* 0x000fe20000000000 */
[----:B------:R-:W-:Y:S01]  /*1e7c0*/  FFMA.FTZ R197, -R152, R16, R197 ;  /* 0x0000001098c57223 */ /* 0x000fe200000101c5 */
[----:B------:R-:W-:Y:S01]  /*1e7d0*/  I2FP.F32.S32 R17, R17 ;  /* 0x0000001100117245 */ /* 0x000fe20000201400 */
[----:B------:R-:W-:Y:S01]  /*1e7e0*/  VIADD R16, R160, 0xffffffe1 ;  /* 0xffffffe1a0107836 */ /* 0x000fe20000000000 */
[-C--:B------:R-:W-:Y:S01]  /*1e7f0*/  ISETP.GE.AND P0, PT, R20, R156.reuse, PT ;  /* 0x0000009c1400720c */ /* 0x080fe20003f06270 */
[----:B------:R-:W-:Y:S01]  /*1e800*/  VIADD R15, R160, 0xffffffe8 ;  /* 0xffffffe8a00f7836 */ /* 0x000fe20000000000 */
[----:B------:R-:W-:Y:S01]  /*1e810*/  LOP3.LUT R161, R161, 0xffffdfff, RZ, 0xc0, !PT ;  /* 0xffffdfffa1a17812 */ /* 0x000fe200078ec0ff */
[CC--:B------:R-:W-:Y:S01]  /*1e820*/  FFMA.FTZ R201, -R152.reuse, R17.reuse, R201 ;  /* 0x0000001198c97223 */ /* 0x0c0fe200000101c9 */
[----:B------:R-:W-:Y:S01]  /*1e830*/  FSEL R67, R179, -INF , P0 ;  /* 0xff800000b3437808 */ /* 0x000fe20000000000 */
[----:B------:R-:W-:Y:S01]  /*1e840*/  FFMA.FTZ R195, -R152, R17, R195 ;  /* 0x0000001198c37223 */ /* 0x000fe200000101c3 */
[-C--:B------:R-:W-:Y:S01]  /*1e850*/  ISETP.GE.AND P0, PT, R16, R156.reuse, PT ;  /* 0x0000009c1000720c */ /* 0x080fe20003f06270 */
[----:B------:R-:W-:Y:S01]  /*1e860*/  VIADD R17, R159, 0xfffffff1 ;  /* 0xfffffff19f117836 */ /* 0x000fe20000000000 */
[----:B------:R-:W-:Y:S02]  /*1e870*/  @P1 LOP3.LUT R161, R161, 0x2000, RZ, 0xfc, !PT ;  /* 0x00002000a1a11812 */ /* 0x000fe400078efcff */
[----:B------:R-:W-:Y:S02]  /*1e880*/  FSEL R65, R21, -INF , P0 ;  /* 0xff80000015417808 */ /* 0x000fe40000000000 */
[----:B------:R-:W-:Y:S02]  /*1e890*/  IABS R17, R17 ;  /* 0x0000001100117213 */ /* 0x000fe40000000000 */
[----:B------:R-:W-:Y:S02]  /*1e8a0*/  ISETP.GE.AND P0, PT, R24, R155, PT ;  /* 0x0000009b1800720c */ /* 0x000fe40003f06270 */
[----:B------:R-:W-:Y:S02]  /*1e8b0*/  I2FP.F32.S32 R17, R17 ;  /* 0x0000001100117245 */ /* 0x000fe40000201400 */
[----:B------:R-:W-:Y:S02]  /*1e8c0*/  FSEL R225, R177, -INF , P0 ;  /* 0xff800000b1e17808 */ /* 0x000fe40000000000 */
[----:B------:R-:W-:Y:S01]  /*1e8d0*/  ISETP.GE.AND P0, PT, R18, R155, PT ;  /* 0x0000009b1200720c */ /* 0x000fe20003f06270 */
[CC--:B------:R-:W-:Y:S01]  /*1e8e0*/  FFMA.FTZ R199, -R152.reuse, R17.reuse, R199 ;  /* 0x0000001198c77223 */ /* 0x0c0fe200000101c7 */
[----:B------:R-:W-:Y:S01]  /*1e8f0*/  LOP3.LUT R161, R161, 0x7fffffff, RZ, 0xc0, !PT ;  /* 0x7fffffffa1a17812 */ /* 0x000fe200078ec0ff */
[C---:B------:R-:W-:Y:S01]  /*1e900*/  FFMA.FTZ R205, -R152.reuse, R17, R205 ;  /* 0x0000001198cd7223 */ /* 0x040fe200000101cd */
[----:B------:R-:W-:Y:S01]  /*1e910*/  FSEL R223, R19, -INF , P0 ;  /* 0xff80000013df7808 */ /* 0x000fe20000000000 */
[----:B------:R-:W-:Y:S01]  /*1e920*/  VIADD R17, R159, 0xfffffff0 ;  /* 0xfffffff09f117836 */ /* 0x000fe20000000000 */
[----:B------:R-:W-:Y:S02]  /*1e930*/  ISETP.GE.AND P0, PT, R15, R156, PT ;  /* 0x0000009c0f00720c */ /* 0x000fe40003f06270 */
[----:B------:R-:W-:Y:S02]  /*1e940*/  I2FP.F32.S32 R13, R13 ;  /* 0x0000000d000d7245 */ /* 0x000fe40000201400 */
[----:B------:R-:W-:Y:S02]  /*1e950*/  IABS R17, R17 ;  /* 0x0000001100117213 */ /* 0x000fe40000000000 */
[----:B------:R-:W-:Y:S01]  /*1e960*/  FSEL R28, R183, -INF , P0 ;  /* 0xff800000b71c7808 */ /* 0x000fe20000000000 */
[C---:B------:R-:W-:Y:S01]  /*1e970*/  FFMA.FTZ R37, -R152.reuse, R13, R37 ;  /* 0x0000000d98257223 */ /* 0x040fe20000010125 */
[----:B------:R-:W-:Y:S01]  /*1e980*/  I2FP.F32.S32 R17, R17 ;  /* 0x0000001100117245 */ /* 0x000fe20000201400 */
[----:B------:R-:W-:Y:S01]  /*1e990*/  FFMA.FTZ R43, -R152, R13, R43 ;  /* 0x0000000d982b7223 */ /* 0x000fe2000001012b */
[C---:B------:R-:W-:Y:S01]  /*1e9a0*/  ISETP.GE.AND P0, PT, R12.reuse, R153, PT ;  /* 0x000000990c00720c */ /* 0x040fe20003f06270 */
[----:B------:R-:W-:Y:S01]  /*1e9b0*/  VIADD R13, R159, 0xffffffc8 ;  /* 0xffffffc89f0d7836 */ /* 0x000fe20000000000 */
[----:B------:R-:W-:Y:S01]  /*1e9c0*/  ISETP.GE.AND P1, PT, R12, R154, PT ;  /* 0x0000009a0c00720c */ /* 0x000fe20003f26270 */
[CC--:B------:R-:W-:Y:S01]  /*1e9d0*/  FFMA.FTZ R47, -R152.reuse, R17.reuse, R47 ;  /* 0x00000011982f7223 */ /* 0x0c0fe2000001012f */
[----:B------:R-:W-:Y:S01]  /*1e9e0*/  FSEL R131, R131, -INF , P4 ;  /* 0xff80000083837808 */ /* 0x000fe20002000000 */
[----:B------:R-:W-:Y:S01]  /*1e9f0*/  FFMA.FTZ R41, -R152, R17, R41 ;  /* 0x0000001198297223 */ /* 0x000fe20000010129 */
[----:B------:R-:W-:Y:S01]  /*1ea00*/  IABS R13, R13 ;  /* 0x0000000d000d7213 */ /* 0x000fe20000000000 */
[----:B------:R-:W-:Y:S01]  /*1ea10*/  VIADD R17, R159, 0xffffffe9 ;  /* 0xffffffe99f117836 */ /* 0x000fe20000000000 */
[-C--:B------:R-:W-:Y:S01]  /*1ea20*/  ISETP.GE.AND P4, PT, R8, R156.reuse, PT ;  /* 0x0000009c0800720c */ /* 0x080fe20003f86270 */
[----:B------:R-:W-:Y:S01]  /*1ea30*/  VIADD R12, R160, 0xfffffff1 ;  /* 0xfffffff1a00c7836 */ /* 0x000fe20000000000 */
[----:B------:R-:W-:Y:S02]  /*1ea40*/  I2FP.F32.S32 R13, R13 ;  /* 0x0000000d000d7245 */ /* 0x000fe40000201400 */
[----:B------:R-:W-:Y:S02]  /*1ea50*/  IABS R17, R17 ;  /* 0x0000001100117213 */ /* 0x000fe40000000000 */
[----:B------:R-:W-:Y:S01]  /*1ea60*/  @P0 LOP3.LUT R161, R161, 0x80000000, RZ, 0xfc, !PT ;  /* 0x80000000a1a10812 */ /* 0x000fe200078efcff */
[C---:B------:R-:W-:Y:S01]  /*1ea70*/  FFMA.FTZ R172, -R152.reuse, R13, R172 ;  /* 0x0000000d98ac7223 */ /* 0x040fe200000101ac */
[----:B------:R-:W-:Y:S01]  /*1ea80*/  I2FP.F32.S32 R17, R17 ;  /* 0x0000001100117245 */ /* 0x000fe20000201400 */
[----:B------:R-:W-:Y:S01]  /*1ea90*/  FFMA.FTZ R52, -R152, R13, R52 ;  /* 0x0000000d98347223 */ /* 0x000fe20000010134 */
[----:B------:R-:W-:Y:S01]  /*1eaa0*/  ISETP.GE.AND P0, PT, R14, R156, PT ;  /* 0x0000009c0e00720c */ /* 0x000fe20003f06270 */
[----:B------:R-:W-:Y:S01]  /*1eab0*/  VIADD R13, R160, 0xfffffff0 ;  /* 0xfffffff0a00d7836 */ /* 0x000fe20000000000 */
[----:B------:R-:W-:Y:S01]  /*1eac0*/  LOP3.LUT R161, R161, 0xffffefff, RZ, 0xc0, !PT ;  /* 0xffffefffa1a17812 */ /* 0x000fe200078ec0ff */
[CC--:B------:R-:W-:Y:S01]  /*1ead0*/  FFMA.FTZ R203, -R152.reuse, R17.reuse, R203 ;  /* 0x0000001198cb7223 */ /* 0x0c0fe200000101cb */
[----:B------:R-:W-:Y:S01]  /*1eae0*/  FSEL R26, R25, -INF , P0 ;  /* 0xff800000191a7808 */ /* 0x000fe20000000000 */
[----:B------:R-:W-:Y:S01]  /*1eaf0*/  FFMA.FTZ R209, -R152, R17, R209 ;  /* 0x0000001198d17223 */ /* 0x000fe200000101d1 */
[----:B------:R-:W-:Y:S01]  /*1eb00*/  ISETP.GE.AND P0, PT, R20, R155, PT ;  /* 0x0000009b1400720c */ /* 0x000fe20003f06270 */
[----:B------:R-:W-:Y:S01]  /*1eb10*/  VIADD R17, R159, 0xffffffe8 ;  /* 0xffffffe89f117836 */ /* 0x000fe20000000000 */
[----:B------:R-:W-:Y:S01]  /*1eb20*/  @P1 LOP3.LUT R161, R161, 0x1000, RZ, 0xfc, !PT ;  /* 0x00001000a1a11812 */ /* 0x000fe200078efcff */
[----:B------:R-:W-:Y:S01]  /*1eb30*/  VIADD R25, R160, 0x18 ;  /* 0x00000018a0197836 */ /* 0x000fe20000000000 */
        /* <DEDUP_REMOVED lines=8> */
[----:B------:R-:W-:Y:S01]  /*1ebc0*/  LOP3.LUT R161, R161, 0xbfffffff, RZ, 0xc0, !PT ;  /* 0xbfffffffa1a17812 */ /* 0x000fe200078ec0ff */
[----:B------:R-:W-:Y:S01]  /*1ebd0*/  FFMA.FTZ R51, -R152, R17, R51 ;  /* 0x0000001198337223 */ /* 0x000fe20000010133 */
[-C--:B------:R-:W-:Y:S01]  /*1ebe0*/  ISETP.GE.AND P1, PT, R8, R154.reuse, PT ;  /* 0x0000009a0800720c */ /* 0x080fe20003f26270 */
[----:B------:R-:W-:Y:S01]  /*1ebf0*/  VIADD R17, R159, 0xffffffe1 ;  /* 0xffffffe19f117836 */ /* 0x000fe20000000000 */
[----:B------:R-:W-:Y:S01]  /*1ec00*/  LOP3.LUT R162, R162, 0xfffffffd, RZ, 0xc0, !PT ;  /* 0xfffffffda2a27812 */ /* 0x000fe200078ec0ff */
[----:B------:R-:W-:Y:S01]  /*1ec10*/  VIADD R8, R160, 0xfffffff8 ;  /* 0xfffffff8a0087836 */ /* 0x000fe20000000000 */
[----:B------:R-:W-:Y:S02]  /*1ec20*/  ISETP.GE.AND P6, PT, R6, R154, PT ;  /* 0x0000009a0600720c */ /* 0x000fe40003fc6270 */
[----:B------:R-:W-:Y:S02]  /*1ec30*/  IABS R17, R17 ;  /* 0x0000001100117213 */ /* 0x000fe40000000000 */
[----:B------:R-:W-:Y:S02]  /*1ec40*/  @P3 LOP3.LUT R162, R162, 0x2, RZ, 0xfc, !PT ;  /* 0x00000002a2a23812 */ /* 0x000fe400078efcff */
        /* <DEDUP_REMOVED lines=12> */
[----:B------:R-:W-:Y:S02]  /*1ed10*/  I2FP.F32.S32 R17, R17 ;  /* 0x0000001100117245 */ /* 0x000fe40000201400 */
[----:B------:R-:W-:Y:S02]  /*1ed20*/  ISETP.GE.AND P1, PT, R32, R154, PT ;  /* 0x0000009a2000720c */ /* 0x000fe40003f26270 */
[----:B------:R-:W-:Y:S01]  /*1ed30*/  LOP3.LUT R162, R162, 0xfffffffe, RZ, 0xc0, !PT ;  /* 0xfffffffea2a27812 */ /* 0x000fe200078ec0ff */
[CC--:B------:R-:W-:Y:S01]  /*1ed40*/  FFMA.FTZ R49, -R152.reuse, R17.reuse, R49 ;  /* 0x0000001198317223 */ /* 0x0c0fe20000010131 */
[----:B------:R-:W-:Y:S01]  /*1ed50*/  @P0 LOP3.LUT R161, R161, 0x20000000, RZ, 0xfc, !PT ;  /* 0x20000000a1a10812 */ /* 0x000fe200078efcff */
[----:B------:R-:W-:Y:S01]  /*1ed60*/  FFMA.FTZ R55, -R152, R17, R55 ;  /* 0x0000001198377223 */ /* 0x000fe20000010137 */
[----:B------:R-:W-:Y:S01]  /*1ed70*/  ISETP.GE.AND P0, PT, R12, R156, PT ;  /* 0x0000009c0c00720c */ /* 0x000fe20003f06270 */
[----:B------:R-:W-:Y:S01]  /*1ed80*/  VIADD R17, R159, 0xffffffd9 ;  /* 0xffffffd99f117836 */ /* 0x000fe20000000000 */
[----:B------:R-:W-:Y:S02]  /*1ed90*/  LOP3.LUT R161, R161, 0xfffffbff, RZ, 0xc0, !PT ;  /* 0xfffffbffa1a17812 */ /* 0x000fe400078ec0ff */
[----:B------:R-:W-:Y:S02]  /*1eda0*/  FSEL R29, R29, -INF , P0 ;  /* 0xff8000001d1d7808 */ /* 0x000fe40000000000 */
[----:B------:R-:W-:Y:S02]  /*1edb0*/  IABS R17, R17 ;  /* 0x0000001100117213 */ /* 0x000fe40000000000 */
[----:B------:R-:W-:Y:S02]  /*1edc0*/  ISETP.GE.AND P0, PT, R15, R155, PT ;  /* 0x0000009b0f00720c */ /* 0x000fe40003f06270 */
[----:B------:R-:W-:Y:S02]  /*1edd0*/  I2FP.F32.S32 R17, R17 ;  /* 0x0000001100117245 */ /* 0x000fe40000201400 */
[----:B------:R-:W-:Y:S02]  /*1ede0*/  FSEL R185, R185, -INF , P0 ;  /* 0xff800000b9b97808 */ /* 0x000fe40000000000 */
[----:B------:R-:W-:Y:S01]  /*1edf0*/  ISETP.GE.AND P0, PT, R14, R155, PT ;  /* 0x0000009b0e00720c */ /* 0x000fe20003f06270 */
[CC--:B------:R-:W-:Y:S01]  /*1ee00*/  FFMA.FTZ R215, -R152.reuse, R17.reuse, R215 ;  /* 0x0000001198d77223 */ /* 0x0c0fe200000101d7 */
[----:B------:R-:W-:Y:S01]  /*1ee10*/  @P1 LOP3.LUT R161, R161, 0x400, RZ, 0xfc, !PT ;  /* 0x00000400a1a11812 */ /* 0x000fe200078efcff */
[----:B------:R-:W-:Y:S01]  /*1ee20*/  FFMA.FTZ R211, -R152, R17, R211 ;  /* 0x0000001198d37223 */ /* 0x000fe200000101d3 */
[----:B------:R-:W-:Y:S01]  /*1ee30*/  FSEL R27, R27, -INF , P0 ;  /* 0xff8000001b1b7808 */ /* 0x000fe20000000000 */
[----:B------:R-:W-:Y:S01]  /*1ee40*/  VIADD R17, R159, 0xffffffd8 ;  /* 0xffffffd89f117836 */ /* 0x000fe20000000000 */
[C---:B------:R-:W-:Y:S02]  /*1ee50*/  ISETP.GE.AND P0, PT, R30.reuse, R153, PT ;  /* 0x000000991e00720c */ /* 0x040fe40003f06270 */
[----:B------:R-:W-:Y:S02]  /*1ee60*/  LOP3.LUT R161, R161, 0xefffffff, RZ, 0xc0, !PT ;  /* 0xefffffffa1a17812 */ /* 0x000fe400078ec0ff */
[----:B------:R-:W-:Y:S02]  /*1ee70*/  IABS R17, R17 ;  /* 0x0000001100117213 */ /* 0x000fe40000000000 */
[----:B------:R-:W-:Y:S01]  /*1ee80*/  ISETP.GE.AND P1, PT, R30, R154, PT ;  /* 0x0000009a1e00720c */ /* 0x000fe20003f26270 */
[----:B------:R-:W-:Y:S01]  /*1ee90*/  VIADD R30, R160, 0x11 ;  /* 0x00000011a01e7836 */ /* 0x000fe20000000000 */
[----:B------:R-:W-:Y:S02]  /*1eea0*/  I2FP.F32.S32 R17, R17 ;  /* 0x0000001100117245 */ /* 0x000fe40000201400 */
[----:B------:R-:W-:Y:S02]  /*1eeb0*/  @P2 LOP3.LUT R162, R162, 0x1, RZ, 0xfc, !PT ;  /* 0x00000001a2a22812 */ /* 0x000fe400078efcff */
[----:B------:R-:W-:Y:S01]  /*1eec0*/  ISETP.GE.AND P2, PT, R7, R153, PT ;  /* 0x000000990700720c */ /* 0x000fe20003f46270 */
[CC--:B------:R-:W-:Y:S01]  /*1eed0*/  FFMA.FTZ R53, -R152.reuse, R17.reuse, R53 ;  /* 0x0000001198357223 */ /* 0x0c0fe20000010135 */
[----:B------:R-:W-:Y:S01]  /*1eee0*/  @P0 LOP3.LUT R161, R161, 0x10000000, RZ, 0xfc, !PT ;  /* 0x10000000a1a10812 */ /* 0x000fe200078efcff */
[----:B------:R-:W-:Y:S01]  /*1eef0*/  FFMA.FTZ R59, -R152, R17, R59 ;  /* 0x00000011983b7223 */ /* 0x000fe2000001013b */
[-C--:B------:R-:W-:Y:S01]  /*1ef00*/  ISETP.GE.AND P0, PT, R8, R156.reuse, PT ;  /* 0x0000009c0800720c */ /* 0x080fe20003f06270 */
        /* <DEDUP_REMOVED lines=13> */
[-C--:B------:R-:W-:Y:S02]  /*1efe0*/  ISETP.GE.AND P0, PT, R7, R156.reuse, PT ;  /* 0x0000009c0700720c */ /* 0x080fe40003f06270 */
[----:B------:R-:W-:Y:S02]  /*1eff0*/  LOP3.LUT R161, R161, 0xf7ffffff, RZ, 0xc0, !PT ;  /* 0xf7ffffffa1a17812 */ /* 0x000fe400078ec0ff */
[----:B------:R-:W-:Y:S02]  /*1f000*/  IABS R17, R17 ;  /* 0x0000001100117213 */ /* 0x000fe40000000000 */
[----:B------:R-:W-:Y:S02]  /*1f010*/  FSEL R37, R37, -INF , P0 ;  /* 0xff80000025257808 */ /* 0x000fe40000000000 */
[----:B------:R-:W-:Y:S02]  /*1f020*/  I2FP.F32.S32 R17, R17 ;  /* 0x0000001100117245 */ /* 0x000fe40000201400 */
[----:B------:R-:W-:Y:S02]  /*1f030*/  ISETP.GE.AND P0, PT, R160, R156, PT ;  /* 0x0000009ca000720c */ /* 0x000fe40003f06270 */
[-C--:B------:R-:W-:Y:S01]  /*1f040*/  ISETP.GE.AND P1, PT, R24, R154.reuse, PT ;  /* 0x0000009a1800720c */ /* 0x080fe20003f26270 */
[CC--:B------:R-:W-:Y:S01]  /*1f050*/  FFMA.FTZ R57, -R152.reuse, R17.reuse, R57 ;  /* 0x0000001198397223 */ /* 0x0c0fe20000010139 */
[----:B------:R-:W-:Y:S01]  /*1f060*/  FSEL R40, R195, -INF , P0 ;  /* 0xff800000c3287808 */ /* 0x000fe20000000000 */
[----:B------:R-:W-:Y:S01]  /*1f070*/  FFMA.FTZ R122, -R152, R17, R122 ;  /* 0x00000011987a7223 */ /* 0x000fe2000001017a */
[----:B------:R-:W-:Y:S01]  /*1f080*/  ISETP.GE.AND P0, PT, R8, R155, PT ;  /* 0x0000009b0800720c */ /* 0x000fe20003f06270 */
[----:B------:R-:W-:Y:S01]  /*1f090*/  VIADD R17, R159, 0xffffffc9 ;  /* 0xffffffc99f117836 */ /* 0x000fe20000000000 */
[----:B------:R-:W-:Y:S02]  /*1f0a0*/  FSEL R9, R9, -INF , P4 ;  /* 0xff80000009097808 */ /* 0x000fe40002000000 */
[----:B------:R-:W-:Y:S02]  /*1f0b0*/  FSEL R193, R193, -INF , P0 ;  /* 0xff800000c1c17808 */ /* 0x000fe40000000000 */
[----:B------:R-:W-:Y:S02]  /*1f0c0*/  IABS R17, R17 ;  /* 0x0000001100117213 */ /* 0x000fe40000000000 */
[----:B------:R-:W-:Y:S02]  /*1f0d0*/  ISETP.GE.AND P0, PT, R6, R155, PT ;  /* 0x0000009b0600720c */ /* 0x000fe40003f06270 */
[----:B------:R-:W-:Y:S02]  /*1f0e0*/  I2FP.F32.S32 R17, R17 ;  /* 0x0000001100117245 */ /* 0x000fe40000201400 */
[----:B------:R-:W-:Y:S02]  /*1f0f0*/  FSEL R38, R35, -INF , P0 ;  /* 0xff80000023267808 */ /* 0x000fe40000000000 */
[----:B------:R-:W-:Y:S01]  /*1f100*/  ISETP.GE.AND P0, PT, R24, R153, PT ;  /* 0x000000991800720c */ /* 0x000fe20003f06270 */
[CC--:B------:R-:W-:Y:S01]  /*1f110*/  FFMA.FTZ R217, -R152.reuse, R17.reuse, R217 ;  /* 0x0000001198d97223 */ /* 0x0c0fe200000101d9 */
[----:B------:R-:W-:Y:S01]  /*1f120*/  FFMA.FTZ R54, -R152, R17, R54 ;  /* 0x0000001198367223 */ /* 0x000fe20000010136 */
[----:B------:R-:W-:Y:S01]  /*1f130*/  VIADD R17, R159, 0xffffffc1 ;  /* 0xffffffc19f117836 */ /* 0x000fe20000000000 */
[----:B------:R-:W-:Y:S01]  /*1f140*/  ISETP.GE.AND P3, PT, R23, R153, PT ;  /* 0x000000991700720c */ /* 0x000fe20003f66270 */
[----:B------:R-:W-:Y:S01]  /*1f150*/  VIADD R24, R160, 0x19 ;  /* 0x00000019a0187836 */ /* 0x000fe20000000000 */
[----:B------:R-:W-:Y:S01]  /*1f160*/  ISETP.GE.AND P4, PT, R184, R154, PT ;  /* 0x0000009ab800720c */ /* 0x000fe20003f86270 */
[----:B------:R-:W-:Y:S01]  /*1f170*/  VIADD R159, R159, 0x80 ;  /* 0x000000809f9f7836 */ /* 0x000fe20000000000 */
[----:B------:R-:W-:Y:S02]  /*1f180*/  IABS R17, R17 ;  /* 0x0000001100117213 */ /* 0x000fe40000000000 */
[----:B------:R-:W-:Y:S02]  /*1f190*/  LOP3.LUT R129, R129, 0x120, R130, 0xf8, !PT ;  /* 0x0000012081817812 */ /* 0x000fe400078ef882 */
[----:B------:R-:W-:Y:S02]  /*1f1a0*/  I2FP.F32.S32 R17, R17 ;  /* 0x0000001100117245 */ /* 0x000fe40000201400 */
[----:B------:R-:W-:Y:S03]  /*1f1b0*/  @P0 LOP3.LUT R161, R161, 0x8000000, RZ, 0xfc, !PT ;  /* 0x08000000a1a10812 */ /* 0x000fe600078efcff */
[----:B------:R-:W-:Y:S01]  /*1f1c0*/  FFMA.FTZ R170, -R152, R17, R170 ;  /* 0x0000001198aa7223 */ /* 0x000fe200000101aa */
[----:B------:R-:W-:Y:S01]  /*1f1d0*/  VIADD R17, R160, 0x8 ;  /* 0x00000008a0117836 */ /* 0x000fe20000000000 */
[----:B------:R-:W-:Y:S04]  /*1f1e0*/  LOP3.LUT R161, R161, 0xfffffeff, RZ, 0xc0, !PT ;  /* 0xfffffeffa1a17812 */ /* 0x000fe800078ec0ff */
[----:B------:R-:W-:Y:S02]  /*1f1f0*/  ISETP.GE.AND P0, PT, R17, R156, PT ;  /* 0x0000009c1100720c */ /* 0x000fe40003f06270 */
[----:B------:R-:W-:Y:S02]  /*1f200*/  @P1 LOP3.LUT R161, R161, 0x100, RZ, 0xfc, !PT ;  /* 0x00000100a1a11812 */ /* 0x000fe400078efcff */
[----:B------:R-:W-:Y:S02]  /*1f210*/  FSEL R35, R199, -INF , P0 ;  /* 0xff800000c7237808 */ /* 0x000fe40000000000 */
[C---:B------:R-:W-:Y:S02]  /*1f220*/  ISETP.GE.AND P0, PT, R18.reuse, R153, PT ;  /* 0x000000991200720c */ /* 0x040fe40003f06270 */
[----:B------:R-:W-:Y:S02]  /*1f230*/  LOP3.LUT R161, R161, 0xfbffffff, RZ, 0xc0, !PT ;  /* 0xfbffffffa1a17812 */ /* 0x000fe400078ec0ff */
[-C--:B------:R-:W-:Y:S01]  /*1f240*/  ISETP.GE.AND P1, PT, R18, R154.reuse, PT ;  /* 0x0000009a1200720c */ /* 0x080fe20003f26270 */
[----:B------:R-:W-:Y:S01]  /*1f250*/  VIADD R18, R160, 0x21 ;  /* 0x00000021a0127836 */ /* 0x000fe20000000000 */
[----:B------:R-:W-:Y:S04]  /*1f260*/  ISETP.GE.AND P5, PT, R17, R154, PT ;  /* 0x0000009a1100720c */ /* 0x000fe80003fa6270 */
[----:B------:R-:W-:Y:S03]  /*1f270*/  P2R R42, PR, RZ, 0x20 ;  /* 0x00000020ff2a7803 */ /* 0x000fe60000000000 */
        /* <DEDUP_REMOVED lines=9> */
[----:B------:R-:W-:Y:S01]  /*1f310*/  ISETP.GE.AND P1, PT, R20, R154, PT ;  /* 0x0000009a1400720c */ /* 0x000fe20003f26270 */
[----:B------:R-:W-:Y:S08]  /*1f320*/  VIADD R20, R160, 0x20 ;  /* 0x00000020a0147836 */ /* 0x000ff00000000000 */
[----:B------:R-:W-:Y:S02]  /*1f330*/  @P0 LOP3.LUT R161, R161, 0x2000000, RZ, 0xfc, !PT ;  /* 0x02000000a1a10812 */ /* 0x000fe400078efcff */
[----:B------:R-:W-:Y:S02]  /*1f340*/  ISETP.GE.AND P0, PT, R23, R156, PT ;  /* 0x0000009c1700720c */ /* 0x000fe40003f06270 */
[----:B------:R-:W-:Y:S02]  /*1f350*/  LOP3.LUT R161, R161, 0xffffffbf, RZ, 0xc0, !PT ;  /* 0xffffffbfa1a17812 */ /* 0x000fe400078ec0ff */
[----:B------:R-:W-:Y:S02]  /*1f360*/  FSEL R179, R203, -INF , P0 ;  /* 0xff800000cbb37808 */ /* 0x000fe40000000000 */
[C---:B------:R-:W-:Y:S02]  /*1f370*/  ISETP.GE.AND P0, PT, R16.reuse, R153, PT ;  /* 0x000000991000720c */ /* 0x040fe40003f06270 */
[----:B------:R-:W-:Y:S02]  /*1f380*/  @P1 LOP3.LUT R161, R161, 0x40, RZ, 0xfc, !PT ;  /* 0x00000040a1a11812 */ /* 0x000fe400078efcff */
[----:B------:R-:W-:Y:S02]  /*1f390*/  ISETP.GE.AND P1, PT, R16, R154, PT ;  /* 0x0000009a1000720c */ /* 0x000fe40003f26270 */
[----:B------:R-:W-:Y:S02]  /*1f3a0*/  LOP3.LUT R161, R161, 0xfeffffff, RZ, 0xc0, !PT ;  /* 0xfeffffffa1a17812 */ /* 0x000fe400078ec0ff */
[----:B------:R-:W-:Y:S02]  /*1f3b0*/  FSEL R179, R179, -INF , !P3 ;  /* 0xff800000b3b37808 */ /* 0x000fe40005800000 */
[----:B------:R-:W-:Y:S03]  /*1f3c0*/  ISETP.NE.AND P3, PT, R0, RZ, PT ;  /* 0x000000ff0000720c */ /* 0x000fe60003f65270 */
        /* <DEDUP_REMOVED lines=11> */
[----:B------:R-:W-:Y:S11]  /*1f480*/  ISETP.GE.AND P1, PT, R15, R154, PT ;  /* 0x0000009a0f00720c */ /* 0x000ff60003f26270 */
        /* <DEDUP_REMOVED lines=41> */
[----:B------:R-:W-:Y:S02]  /*1f720*/  @P2 LOP3.LUT R161, R161, 0x40000, RZ, 0xfc, !PT ;  /* 0x00040000a1a12812 */ /* 0x000fe400078efcff */
[----:B------:R-:W-:Y:S01]  /*1f730*/  FSEL R173, R5, -INF , P0 ;  /* 0xff80000005ad7808 */ /* 0x000fe20000000000 */
[----:B------:R-:W-:Y:S01]  /*1f740*/  VIADD R5, R160, 0x38 ;  /* 0x00000038a0057836 */ /* 0x000fe20000000000 */
        /* <DEDUP_REMOVED lines=15> */
[-C--:B------:R-:W-:Y:S01]  /*1f840*/  ISETP.GE.AND P0, PT, R6, R153.reuse, PT ;  /* 0x000000990600720c */ /* 0x080fe20003f06270 */
[----:B------:R-:W-:Y:S01]  /*1f850*/  VIADD R6, R160, 0x39 ;  /* 0x00000039a0067836 */ /* 0x000fe20000000000 */
[----:B------:R-:W-:Y:S02]  /*1f860*/  ISETP.GE.AND P2, PT, R184, R153, PT ;  /* 0x00000099b800720c */ /* 0x000fe40003f46270 */
[----:B------:R-:W-:Y:S02]  /*1f870*/  FSEL R195, R33, -INF , !P0 ;  /* 0xff80000021c37808 */ /* 0x000fe40004000000 */
[----:B------:R-:W-:Y:S02]  /*1f880*/  ISETP.GE.AND P0, PT, R18, R155, PT ;  /* 0x0000009b1200720c */ /* 0x000fe40003f06270 */
[----:B------:R-:W-:Y:S02]  /*1f890*/  P2R R33, PR, RZ, 0x40 ;  /* 0x00000040ff217803 */ /* 0x000fe40000000000 */
[----:B------:R-:W-:Y:S02]  /*1f8a0*/  FSEL R55, R55, -INF , P0 ;  /* 0xff80000037377808 */ /* 0x000fe40000000000 */
[-C--:B------:R-:W-:Y:S02]  /*1f8b0*/  ISETP.GE.AND P0, PT, R8, R156.reuse, PT ;  /* 0x0000009c0800720c */ /* 0x080fe40003f06270 */
[----:B------:R-:W-:Y:S02]  /*1f8c0*/  LOP3.LUT P6, RZ, R161, 0x80000000, RZ, 0xc0, !PT ;  /* 0x80000000a1ff7812 */ /* 0x000fe400078cc0ff */
[----:B------:R-:W-:Y:S02]  /*1f8d0*/  FSEL R171, R217, -INF , P0 ;  /* 0xff800000d9ab7808 */ /* 0x000fe40000000000 */
[----:B------:R-:W-:Y:S02]  /*1f8e0*/  ISETP.GE.AND P0, PT, R17, R153, PT ;  /* 0x000000991100720c */ /* 0x000fe40003f06270 */
[----:B------:R-:W-:Y:S02]  /*1f8f0*/  LOP3.LUT R161, R161, 0xfffdffff, RZ, 0xc0, !PT ;  /* 0xfffdffffa1a17812 */ /* 0x000fe400078ec0ff */
[----:B------:R-:W-:Y:S02]  /*1f900*/  P2R R13, PR, RZ, 0x40 ;  /* 0x00000040ff0d7803 */ /* 0x000fe40000000000 */
[C---:B------:R-:W-:Y:S02]  /*1f910*/  LOP3.LUT P6, RZ, R162.reuse, 0x1, RZ, 0xc0, !PT ;  /* 0x00000001a2ff7812 */ /* 0x040fe400078cc0ff */
[----:B------:R-:W-:Y:S02]  /*1f920*/  FSEL R165, R165, -INF , !P1 ;  /* 0xff800000a5a57808 */ /* 0x000fe40004800000 */
[----:B------:R-:W-:Y:S02]  /*1f930*/  P2R R19, PR, RZ, 0x40 ;  /* 0x00000040ff137803 */ /* 0x000fe40000000000 */
[----:B------:R-:W-:Y:S02]  /*1f940*/  LOP3.LUT P6, RZ, R162, 0x2, RZ, 0xc0, !PT ;  /* 0x00000002a2ff7812 */ /* 0x000fe400078cc0ff */
[----:B------:R-:W-:Y:S02]  /*1f950*/  @P0 LOP3.LUT R161, R161, 0x20000, RZ, 0xfc, !PT ;  /* 0x00020000a1a10812 */ /* 0x000fe400078efcff */
[----:B------:R-:W-:Y:S02]  /*1f960*/  FSEL R4, R4, -INF , !P6 ;  /* 0xff80000004047808 */ /* 0x000fe40007000000 */
[----:B------:R-:W-:Y:S02]  /*1f970*/  LOP3.LUT P5, RZ, R161, 0x2, RZ, 0xc0, !PT ;  /* 0x00000002a1ff7812 */ /* 0x000fe400078ac0ff */
[----:B------:R-:W-:Y:S02]  /*1f980*/  ISETP.NE.AND P6, PT, R19, RZ, PT ;  /* 0x000000ff1300720c */ /* 0x000fe40003fc5270 */
[----:B------:R-:W-:Y:S02]  /*1f990*/  P2R R44, PR, RZ, 0x20 ;  /* 0x00000020ff2c7803 */ /* 0x000fe40000000000 */
[----:B------:R-:W-:Y:S02]  /*1f9a0*/  LOP3.LUT P5, RZ, R161, 0x4, RZ, 0xc0, !PT ;  /* 0x00000004a1ff7812 */ /* 0x000fe400078ac0ff */
        /* <DEDUP_REMOVED lines=38> */
[C---:B------:R-:W-:Y:S02]  /*1fc10*/  LOP3.LUT P5, RZ, R161.reuse, 0x2000000, RZ, 0xc0, !PT ;  /* 0x02000000a1ff7812 */ /* 0x040fe400078ac0ff */
[----:B------:R-:W-:Y:S02]  /*1fc20*/  FSEL R122, R122, -INF , P0 ;  /* 0xff8000007a7a7808 */ /* 0x000fe40000000000 */
[----:B------:R-:W-:Y:S02]  /*1fc30*/  P2R R124, PR, RZ, 0x20 ;  /* 0x00000020ff7c7803 */ /* 0x000fe40000000000 */
[----:B------:R-:W-:Y:S02]  /*1fc40*/  LOP3.LUT P5, RZ, R161, 0x200, RZ, 0xc0, !PT ;  /* 0x00000200a1ff7812 */ /* 0x000fe400078ac0ff */
[----:B------:R-:W-:Y:S02]  /*1fc50*/  FSEL R23, R131, -INF , !P6 ;  /* 0xff80000083177808 */ /* 0x000fe40007000000 */
[----:B------:R-:W-:Y:S02]  /*1fc60*/  P2R R126, PR, RZ, 0x20 ;  /* 0x00000020ff7e7803 */ /* 0x000fe40000000000 */
[C---:B------:R-:W-:Y:S02]  /*1fc70*/  LOP3.LUT P5, RZ, R161.reuse, 0x400, RZ, 0xc0, !PT ;  /* 0x00000400a1ff7812 */ /* 0x040fe400078ac0ff */
[-C--:B------:R-:W-:Y:S02]  /*1fc80*/  ISETP.GE.AND P0, PT, R6, R155.reuse, PT ;  /* 0x0000009b0600720c */ /* 0x080fe40003f06270 */
[----:B------:R-:W-:Y:S02]  /*1fc90*/  P2R R132, PR, RZ, 0x20 ;  /* 0x00000020ff847803 */ /* 0x000fe40000000000 */
[----:B------:R-:W-:Y:S02]  /*1fca0*/  LOP3.LUT P5, RZ, R161, 0x4000000, RZ, 0xc0, !PT ;  /* 0x04000000a1ff7812 */ /* 0x000fe400078ac0ff */
[----:B------:R-:W-:Y:S02]  /*1fcb0*/  ISETP.NE.AND P6, PT, R13, RZ, PT ;  /* 0x000000ff0d00720c */ /* 0x000fe40003fc5270 */
[----:B------:R-:W-:Y:S02]  /*1fcc0*/  P2R R163, PR, RZ, 0x20 ;  /* 0x00000020ffa37803 */ /* 0x000fe40000000000 */
[C---:B------:R-:W-:Y:S02]  /*1fcd0*/  LOP3.LUT P5, RZ, R161.reuse, 0x8000000, RZ, 0xc0, !PT ;  /* 0x08000000a1ff7812 */ /* 0x040fe400078ac0ff */
[----:B------:R-:W-:Y:S02]  /*1fce0*/  FSEL R52, R52, -INF , P0 ;  /* 0xff80000034347808 */ /* 0x000fe40000000000 */
[----:B------:R-:W-:Y:S02]  /*1fcf0*/  P2R R174, PR, RZ, 0x20 ;  /* 0x00000020ffae7803 */ /* 0x000fe40000000000 */
[C---:B------:R-:W-:Y:S02]  /*1fd00*/  LOP3.LUT P5, RZ, R161.reuse, 0x800, RZ, 0xc0, !PT ;  /* 0x00000800a1ff7812 */ /* 0x040fe400078ac0ff */
[----:B------:R-:W-:Y:S02]  /*1fd10*/  FSEL R13, R10, -INF , !P6 ;  /* 0xff8000000a0d7808 */ /* 0x000fe40007000000 */
[----:B------:R-:W-:Y:S02]  /*1fd20*/  P2R R178, PR, RZ, 0x20 ;  /* 0x00000020ffb27803 */ /* 0x000fe40000000000 */
[----:B------:R-:W-:Y:S02]  /*1fd30*/  LOP3.LUT P5, RZ, R161, 0x1000, RZ, 0xc0, !PT ;  /* 0x00001000a1ff7812 */ /* 0x000fe400078ac0ff */
[----:B------:R-:W-:Y:S02]  /*1fd40*/  FMNMX3.FTZ R0, R3, R4, R23, !PT ;  /* 0x0000000403007276 */ /* 0x000fe40007810017 */
        /* <DEDUP_REMOVED lines=77> */
[----:B------:R-:W2:Y:S01]  /*20220*/  LD.E R53, desc[UR4][R116.64+0xdc] ;  /* 0x0000dc0474357980 */ /* 0x000ea2000c101900 */
[----:B------:R-:W-:Y:S02]  /*20230*/  ISETP.GE.AND P0, PT, R160, R153, PT ;  /* 0x00000099a000720c */ /* 0x000fe40003f06270 */
        /* <DEDUP_REMOVED lines=10> */
[----:B------:R-:W-:Y:S02]  /*202e0*/  FSEL R189, R40, -INF , !P0 ;  /* 0xff80000028bd7808 */ /* 0x000fe40004000000 */
[----:B------:R-:W-:Y:S02]  /*202f0*/  LOP3.LUT P0, RZ, R161, 0x20000, RZ, 0xc0, !PT ;  /* 0x00020000a1ff7812 */ /* 0x000fe4000780c0ff */
[----:B------:R-:W-:Y:S02]  /*20300*/  ISETP.NE.AND P5, PT, R44, RZ, PT ;  /* 0x000000ff2c00720c */ /* 0x000fe40003fa5270 */
[----:B------:R-:W-:Y:S02]  /*20310*/  FSEL R181, R35, -INF , !P0 ;  /* 0xff80000023b57808 */ /* 0x000fe40004000000 */
[CC--:B------:R-:W-:Y:S01]  /*20320*/  ISETP.GE.AND P0, PT, R160.reuse, R154.reuse, PT ;  /* 0x0000009aa000720c */ /* 0x0c0fe20003f06270 */
[----:B------:R-:W-:Y:S01]  /*20330*/  VIADD R160, R160, 0xffffff80 ;  /* 0xffffff80a0a07836 */ /* 0x000fe20000000000 */
        /* <DEDUP_REMOVED lines=8> */
[-C--:B------:R-:W-:Y:S02]  /*203c0*/  ISETP.GE.AND P5, PT, R24, R153.reuse, PT ;  /* 0x000000991800720c */ /* 0x080fe40003fa6270 */
[----:B------:R-:W-:Y:S02]  /*203d0*/  ISETP.GE.AND P0, PT, R25, R153, PT ;  /* 0x000000991900720c */ /* 0x000fe40003f06270 */
[----:B------:R-:W-:Y:S02]  /*203e0*/  FMNMX3.FTZ R2, R2, R193, R191, !PT ;  /* 0x000000c102027276 */ /* 0x000fe400078100bf */
[-C--:B------:R-:W-:Y:S02]  /*203f0*/  ISETP.GE.AND P6, PT, R30, R154.reuse, PT ;  /* 0x0000009a1e00720c */ /* 0x080fe40003fc6270 */
[----:B------:R-:W-:Y:S02]  /*20400*/  FMNMX3.FTZ R0, R0, R189, R187, !PT ;  /* 0x000000bd00007276 */ /* 0x000fe400078100bb */
[----:B------:R-:W-:Y:S02]  /*20410*/  FSEL R178, R49, -INF , !P5 ;  /* 0xff80000031b27808 */ /* 0x000fe40006800000 */
[----:B------:R-:W-:Y:S02]  /*20420*/  ISETP.GE.AND P5, PT, R20, R153, PT ;  /* 0x000000991400720c */ /* 0x000fe40003fa6270 */
[----:B------:R-:W-:Y:S02]  /*20430*/  FSEL R177, R177, -INF , !P0 ;  /* 0xff800000b1b17808 */ /* 0x000fe40004000000 */
[----:B------:R-:W-:Y:S02]  /*20440*/  FMNMX3.FTZ R2, R2, R185, R183, !PT ;  /* 0x000000b902027276 */ /* 0x000fe400078100b7 */
[----:B------:R-:W-:Y:S02]  /*20450*/  FSEL R163, R47, -INF , !P6 ;  /* 0xff8000002fa37808 */ /* 0x000fe40007000000 */
[-C--:B------:R-:W-:Y:S02]  /*20460*/  ISETP.GE.AND P0, PT, R24, R154.reuse, PT ;  /* 0x0000009a1800720c */ /* 0x080fe40003f06270 */
[----:B------:R-:W-:Y:S02]  /*20470*/  ISETP.GE.AND P6, PT, R18, R153, PT ;  /* 0x000000991200720c */ /* 0x000fe40003fc6270 */
[----:B------:R-:W-:Y:S02]  /*20480*/  FMNMX3.FTZ R0, R0, R181, R182, !PT ;  /* 0x000000b500007276 */ /* 0x000fe400078100b6 */
[----:B------:R-:W-:Y:S02]  /*20490*/  FMNMX3.FTZ R2, R2, R169, R167, !PT ;  /* 0x000000a902027276 */ /* 0x000fe400078100a7 */
[----:B------:R-:W-:Y:S02]  /*204a0*/  FSEL R175, R175, -INF , !P5 ;  /* 0xff800000afaf7808 */ /* 0x000fe40006800000 */
[----:B------:R-:W-:Y:S02]  /*204b0*/  FSEL R127, R51, -INF , !P0 ;  /* 0xff800000337f7808 */ /* 0x000fe40004000000 */
[-C--:B------:R-:W-:Y:S02]  /*204c0*/  ISETP.GE.AND P5, PT, R18, R154.reuse, PT ;  /* 0x0000009a1200720c */ /* 0x080fe40003fa6270 */
[----:B------:R-:W-:Y:S02]  /*204d0*/  ISETP.GE.AND P0, PT, R12, R153, PT ;  /* 0x000000990c00720c */ /* 0x000fe40003f06270 */
[----:B------:R-:W-:Y:S02]  /*204e0*/  FSEL R176, R176, -INF , !P6 ;  /* 0xff800000b0b07808 */ /* 0x000fe40007000000 */
[----:B------:R-:W-:Y:S02]  /*204f0*/  FMNMX3.FTZ R0, R0, R179, R180, !PT ;  /* 0x000000b300007276 */ /* 0x000fe400078100b4 */
[----:B------:R-:W-:Y:S02]  /*20500*/  ISETP.GE.AND P6, PT, R14, R153, PT ;  /* 0x000000990e00720c */ /* 0x000fe40003fc6270 */
[----:B------:R-:W-:Y:S02]  /*20510*/  FMNMX3.FTZ R2, R2, R165, R163, !PT ;  /* 0x000000a502027276 */ /* 0x000fe400078100a3 */
[----:B------:R-:W-:Y:S02]  /*20520*/  FSEL R126, R55, -INF , !P5 ;  /* 0xff800000377e7808 */ /* 0x000fe40006800000 */
[----:B------:R-:W-:Y:S02]  /*20530*/  FSEL R174, R57, -INF , !P0 ;  /* 0xff80000039ae7808 */ /* 0x000fe40004000000 */
[----:B------:R-:W-:Y:S02]  /*20540*/  FMNMX3.FTZ R0, R0, R177, R178, !PT ;  /* 0x000000b100007276 */ /* 0x000fe400078100b2 */
[-C--:B------:R-:W-:Y:S02]  /*20550*/  ISETP.GE.AND P5, PT, R7, R153.reuse, PT ;  /* 0x000000990700720c */ /* 0x080fe40003fa6270 */
[----:B------:R-:W-:Y:S02]  /*20560*/  FSEL R173, R173, -INF , !P6 ;  /* 0xff800000adad7808 */ /* 0x000fe40007000000 */
[----:B------:R-:W-:Y:S02]  /*20570*/  ISETP.GE.AND P0, PT, R8, R153, PT ;  /* 0x000000990800720c */ /* 0x000fe40003f06270 */
[-C--:B------:R-:W-:Y:S02]  /*20580*/  ISETP.GE.AND P6, PT, R12, R154.reuse, PT ;  /* 0x0000009a0c00720c */ /* 0x080fe40003fc6270 */
        /* <DEDUP_REMOVED lines=10> */
[----:B------:R-:W-:Y:S02]  /*20630*/  FMNMX3.FTZ R0, R0, R173, R174, !PT ;  /* 0x000000ad00007276 */ /* 0x000fe400078100ae */
[----:B------:R-:W-:Y:S02]  /*20640*/  ISETP.GE.AND P6, PT, R5, R153, PT ;  /* 0x000000990500720c */ /* 0x000fe40003fc6270 */
        /* <DEDUP_REMOVED lines=34> */
[----:B------:R-:W-:Y:S02]  /*20870*/  FSEL R132, R132, RZ, P0 ;  /* 0x000000ff84847208 */ /* 0x000fe40000000000 */
[----:B------:R-:W-:Y:S01]  /*20880*/  ISETP.GT.AND P0, PT, R158, R133, PT ;  /* 0x000000859e00720c */ /* 0x000fe20003f04270 */
[-C--:B------:R-:W-:Y:S01]  /*20890*/  FFMA.FTZ R188, R4, R53.reuse, -R184 ;  /* 0x0000003504bc7223 */ /* 0x080fe200000108b8 */
        /* <DEDUP_REMOVED lines=8> */
[-C--:B------:R-:W-:Y:S01]  /*20920*/  FFMA.FTZ R129, R19, R53.reuse, -R184 ;  /* 0x0000003513817223 */ /* 0x080fe200000108b8 */
[----:B------:R-:W-:Y:S01]  /*20930*/  FMUL.FTZ R3, R53, R4 ;  /* 0x0000000435037220 */ /* 0x000fe20000410000 */
[----:B------:R-:W-:Y:S02]  /*20940*/  VIADD R4, R120, 0x9000 ;  /* 0x0000900078047836 */ /* 0x000fe40000000000 */
[----:B------:R-:W-:Y:S01]  /*20950*/  FFMA.FTZ R186, R17, R53, -R132 ;  /* 0x0000003511ba7223 */ /* 0x000fe20000010884 */
        /* <DEDUP_REMOVED lines=16> */
[----:B------:R-:W-:Y:S01]  /*20a60*/  MUFU.EX2 R188, R188 ;  /* 0x000000bc00bc7308 */ /* 0x000fe20000000800 */
[C---:B------:R-:W-:Y:S01]  /*20a70*/  FMUL.FTZ R35, R55.reuse, R87 ;  /* 0x0000005737237220 */ /* 0x040fe20000410000 */
[----:B-1----:R-:W-:Y:S01]  /*20a80*/  F2FP.F16.F32.PACK_AB R57, R190, R64 ;  /* 0x00000040be39723e */ /* 0x002fe200000000ff */
[C---:B------:R-:W-:Y:S07]  /*20a90*/  FMUL.FTZ R42, R55.reuse, R78 ;  /* 0x0000004e372a7220 */ /* 0x040fee0000410000 */
[----:B------:R-:W1:Y:S01]  /*20aa0*/  MUFU.EX2 R219, R219 ;  /* 0x000000db00db7308 */ /* 0x000e620000000800 */
[C---:B------:R-:W-:Y:S01]  /*20ab0*/  FMUL.FTZ R43, R55.reuse, R79 ;  /* 0x0000004f372b7220 */ /* 0x040fe20000410000 */
[C---:B------:R-:W-:Y:S01]  /*20ac0*/  FMUL.FTZ R50, R55.reuse, R70 ;  /* 0x0000004637327220 */ /* 0x040fe20000410000 */
[----:B------:R-:W5:Y:S07]  /*20ad0*/  LDSM.16.MT88.4 R60, [R118+0x4000] ;  /* 0x00400000763c783b */ /* 0x000f6e0000004200 */
[----:B------:R-:W2:Y:S01]  /*20ae0*/  MUFU.EX2 R130, R130 ;  /* 0x0000008200827308 */ /* 0x000ea20000000800 */
[----:B------:R-:W-:Y:S01]  /*20af0*/  FMUL.FTZ R51, R55, R71 ;  /* 0x0000004737337220 */ /* 0x000fe20000410000 */
[C---:B----4-:R-:W-:Y:S01]  /*20b00*/  FMUL.FTZ R4, R3.reuse, R112 ;  /* 0x0000007003047220 */ /* 0x050fe20000410000 */
[C---:B------:R-:W-:Y:S07]  /*20b10*/  FMUL.FTZ R5, R3.reuse, R113 ;  /* 0x0000007103057220 */ /* 0x040fee0000410000 */
[----:B------:R-:W-:Y:S01]  /*20b20*/  MUFU.EX2 R186, R186 ;  /* 0x000000ba00ba7308 */ /* 0x000fe20000000800 */
[C---:B------:R-:W-:Y:S01]  /*20b30*/  FMUL.FTZ R8, R3.reuse, R108 ;  /* 0x0000006c03087220 */ /* 0x040fe20000410000 */
[C---:B------:R-:W-:Y:S01]  /*20b40*/  FMUL.FTZ R9, R3.reuse, R109 ;  /* 0x0000006d03097220 */ /* 0x040fe20000410000 */
[C---:B------:R-:W-:Y:S07]  /*20b50*/  FMUL.FTZ R16, R3.reuse, R100 ;  /* 0x0000006403107220 */ /* 0x040fee0000410000 */
[----:B------:R-:W4:Y:S01]  /*20b60*/  MUFU.EX2 R203, R203 ;  /* 0x000000cb00cb7308 */ /* 0x000f220000000800 */
[----:B------:R-:W-:Y:S01]  /*20b70*/  FMUL.FTZ R17, R3, R101 ;  /* 0x0000006503117220 */ /* 0x000fe20000410000 */
[----:B-1----:R-:W-:Y:S01]  /*20b80*/  F2FP.F16.F32.PACK_AB R56, R219, R188 ;  /* 0x000000bcdb38723e */ /* 0x002fe200000000ff */
[C---:B------:R-:W-:Y:S01]  /*20b90*/  FMUL.FTZ R25, R3.reuse, R93 ;  /* 0x0000005d03197220 */ /* 0x040fe20000410000 */
[C---:B------:R-:W-:Y:S01]  /*20ba0*/  FMUL.FTZ R24, R3.reuse, R92 ;  /* 0x0000005c03187220 */ /* 0x040fe20000410000 */
[----:B------:R-:W-:Y:S01]  /*20bb0*/  FMUL.FTZ R32, R3, R84 ;  /* 0x0000005403207220 */ /* 0x000fe20000410000 */
[----:B--2---:R-:W-:Y:S01]  /*20bc0*/  F2FP.F16.F32.PACK_AB R58, R129, R130 ;  /* 0x00000082813a723e */ /* 0x004fe200000000ff */
[C---:B------:R-:W-:Y:S01]  /*20bd0*/  FMUL.FTZ R33, R3.reuse, R85 ;  /* 0x0000005503217220 */ /* 0x040fe20000410000 */
[C---:B------:R-:W-:Y:S01]  /*20be0*/  FMUL.FTZ R40, R3.reuse, R76 ;  /* 0x0000004c03287220 */ /* 0x040fe20000410000 */
[C---:B------:R-:W-:Y:S01]  /*20bf0*/  FMUL.FTZ R41, R3.reuse, R77 ;  /* 0x0000004d03297220 */ /* 0x040fe20000410000 */
[C---:B------:R-:W-:Y:S01]  /*20c00*/  FMUL.FTZ R48, R3.reuse, R68 ;  /* 0x0000004403307220 */ /* 0x040fe20000410000 */
[----:B------:R-:W-:Y:S01]  /*20c10*/  FMUL.FTZ R49, R3, R69 ;  /* 0x0000004503317220 */ /* 0x000fe20000410000 */
[-C--:B------:R-:W-:Y:S01]  /*20c20*/  FFMA.FTZ R77, R229, R53.reuse, -R184 ;  /* 0x00000035e54d7223 */ /* 0x080fe200000108b8 */
[-C--:B------:R-:W-:Y:S01]  /*20c30*/  FFMA.FTZ R76, R223, R53.reuse, -R132 ;  /* 0x00000035df4c7223 */ /* 0x080fe20000010884 */
[----:B----4-:R-:W-:Y:S01]  /*20c40*/  F2FP.F16.F32.PACK_AB R59, R203, R186 ;  /* 0x000000bacb3b723e */ /* 0x010fe200000000ff */
        /* <DEDUP_REMOVED lines=10> */
[-CC-:B------:R-:W-:Y:S01]  /*20cf0*/  FFMA.FTZ R102, R125, R53.reuse, -R132.reuse ;  /* 0x000000357d667223 */ /* 0x180fe20000010884 */
        /* <DEDUP_REMOVED lines=8> */
[-CC-:B------:R-:W-:Y:S01]  /*20d80*/  FFMA.FTZ R84, R215, R53.reuse, -R184.reuse ;  /* 0x00000035d7547223 */ /* 0x180fe200000108b8 */
[-C--:B------:R-:W-:Y:S01]  /*20d90*/  FFMA.FTZ R101, R180, R53.reuse, -R184 ;  /* 0x00000035b4657223 */ /* 0x080fe200000108b8 */
[-CC-:B------:R-:W-:Y:S01]  /*20da0*/  FFMA.FTZ R125, R124, R53.reuse, -R132.reuse ;  /* 0x000000357c7d7223 */ /* 0x180fe20000010884 */
[-CC-:B------:R-:W-:Y:S01]  /*20db0*/  FFMA.FTZ R104, R121, R53.reuse, -R132.reuse ;  /* 0x0000003579687223 */ /* 0x180fe20000010884 */
[----:B------:R-:W-:Y:S01]  /*20dc0*/  FFMA.FTZ R105, R122, R53, -R132 ;  /* 0x000000357a697223 */ /* 0x000fe20000010884 */
[C---:B---3--:R-:W-:Y:S04]  /*20dd0*/  HMMA.16816.F32 R12, R56.reuse, R20, R12 ;  /* 0x00000014380c723c */ /* 0x048fe8000000180c */
        /* <DEDUP_REMOVED lines=9> */
[----:B------:R-:W-:Y:S08]  /*20e70*/  FMUL.FTZ R23, R55, R99 ;  /* 0x0000006337177220 */ /* 0x000ff00000410000 */
[----:B------:R-:W-:Y:S01]  /*20e80*/  MUFU.EX2 R78, R78 ;  /* 0x0000004e004e7308 */ /* 0x000fe20000000800 */
[-C--:B------:R-:W-:Y:S01]  /*20e90*/  FFMA.FTZ R99, R178, R53.reuse, -R184 ;  /* 0x00000035b2637223 */ /* 0x080fe200000108b8 */
[-C--:B------:R-:W-:Y:S01]  /*20ea0*/  FFMA.FTZ R92, R221, R53.reuse, -R132 ;  /* 0x00000035dd5c7223 */ /* 0x080fe20000010884 */
[-C--:B------:R-:W-:Y:S07]  /*20eb0*/  FFMA.FTZ R98, R205, R53.reuse, -R184 ;  /* 0x00000035cd627223 */ /* 0x080fee00000108b8 */
[----:B------:R-:W-:Y:S01]  /*20ec0*/  MUFU.EX2 R79, R79 ;  /* 0x0000004f004f7308 */ /* 0x000fe20000000800 */
[--C-:B------:R-:W-:Y:S01]  /*20ed0*/  FFMA.FTZ R97, R201, R53, -R132.reuse ;  /* 0x00000035c9617223 */ /* 0x100fe20000010884 */
[C---:B------:R-:W-:Y:S08]  /*20ee0*/  HMMA.16816.F32 R20, R56.reuse, R28, R20 ;  /* 0x0000001c3814723c */ /* 0x040ff00000001814 */
[----:B------:R-:W-:Y:S01]  /*20ef0*/  MUFU.EX2 R92, R92 ;  /* 0x0000005c005c7308 */ /* 0x000fe20000000800 */
[C---:B------:R-:W-:Y:S01]  /*20f00*/  FMUL.FTZ R28, R3.reuse, R88 ;  /* 0x00000058031c7220 */ /* 0x040fe20000410000 */
[----:B------:R-:W-:Y:S01]  /*20f10*/  FMUL.FTZ R29, R3, R89 ;  /* 0x00000059031d7220 */ /* 0x000fe20000410000 */
[-CC-:B------:R-:W-:Y:S01]  /*20f20*/  FFMA.FTZ R96, R199, R53.reuse, -R132.reuse ;  /* 0x00000035c7607223 */ /* 0x180fe20000010884 */
[-CC-:B------:R-:W-:Y:S01]  /*20f30*/  FFMA.FTZ R89, R193, R53.reuse, -R132.reuse ;  /* 0x00000035c1597223 */ /* 0x180fe20000010884 */
[----:B------:R-:W-:Y:S01]  /*20f40*/  FFMA.FTZ R88, R191, R53, -R132 ;  /* 0x00000035bf587223 */ /* 0x000fe20000010884 */
[C---:B------:R-:W-:Y:S04]  /*20f50*/  HMMA.16816.F32 R24, R56.reuse, R30, R24 ;  /* 0x0000001e3818723c */ /* 0x040fe80000001818 */
[----:B------:R-:W-:Y:S01]  /*20f60*/  MUFU.EX2 R98, R98 ;  /* 0x0000006200627308 */ /* 0x000fe20000000800 */
[C---:B------:R-:W-:Y:S01]  /*20f70*/  FMUL.FTZ R30, R55.reuse, R90 ;  /* 0x0000005a371e7220 */ /* 0x040fe20000410000 */
[----:B------:R-:W-:Y:S01]  /*20f80*/  FMUL.FTZ R31, R55, R91 ;  /* 0x0000005b371f7220 */ /* 0x000fe20000410000 */
[-CC-:B------:R-:W-:Y:S01]  /*20f90*/  FFMA.FTZ R91, R197, R53.reuse, -R184.reuse ;  /* 0x00000035c55b7223 */ /* 0x180fe200000108b8 */
[-C--:B------:R-:W-:Y:S06]  /*20fa0*/  FFMA.FTZ R90, R195, R53.reuse, -R184 ;  /* 0x00000035c35a7223 */ /* 0x080fec00000108b8 */
[----:B------:R-:W-:Y:S01]  /*20fb0*/  MUFU.EX2 R97, R97 ;  /* 0x0000006100617308 */ /* 0x000fe20000000800 */
[-C--:B------:R-:W-:Y:S01]  /*20fc0*/  FFMA.FTZ R183, R183, R53.reuse, -R132 ;  /* 0x00000035b7b77223 */ /* 0x080fe20000010884 */
[-C--:B------:R-:W-:Y:S01]  /*20fd0*/  FFMA.FTZ R182, R182, R53.reuse, -R184 ;  /* 0x00000035b6b67223 */ /* 0x080fe200000108b8 */
[----:B------:R-:W-:Y:S01]  /*20fe0*/  FFMA.FTZ R176, R165, R53, -R132 ;  /* 0x00000035a5b07223 */ /* 0x000fe20000010884 */
[C---:B-----5:R-:W-:Y:S06]  /*20ff0*/  HMMA.16816.F32 R28, R56.reuse, R36, R28 ;  /* 0x00000024381c723c */ /* 0x060fec000000181c */
[----:B------:R1:W-:Y:S01]  /*21000*/  MUFU.EX2 R165, R101 ;  /* 0x0000006500a57308 */ /* 0x0003e20000000800 */
[C---:B------:R-:W-:Y:S01]  /*21010*/  FMUL.FTZ R36, R3.reuse, R80 ;  /* 0x0000005003247220 */ /* 0x040fe20000410000 */
[----:B------:R-:W-:Y:S01]  /*21020*/  FMUL.FTZ R37, R3, R81 ;  /* 0x0000005103257220 */ /* 0x000fe20000410000 */
[-CC-:B------:R-:W-:Y:S01]  /*21030*/  FFMA.FTZ R80, R227, R53.reuse, -R184.reuse ;  /* 0x00000035e3507223 */ /* 0x180fe200000108b8 */
[----:B------:R-:W-:Y:S06]  /*21040*/  FFMA.FTZ R81, R213, R53, -R184 ;  /* 0x00000035d5517223 */ /* 0x000fec00000108b8 */
[----:B------:R-:W-:Y:S01]  /*21050*/  MUFU.EX2 R96, R96 ;  /* 0x0000006000607308 */ /* 0x000fe20000000800 */
[C---:B------:R-:W-:Y:S03]  /*21060*/  HMMA.16816.F32 R32, R56.reuse, R38, R32 ;  /* 0x000000263820723c */ /* 0x040fe60000001820 */
[C---:B------:R-:W-:Y:S01]  /*21070*/  FMUL.FTZ R38, R55.reuse, R82 ;  /* 0x0000005237267220 */ /* 0x040fe20000410000 */
[----:B------:R-:W-:Y:S05]  /*21080*/  FMUL.FTZ R39, R55, R83 ;  /* 0x0000005337277220 */ /* 0x000fea0000410000 */
[----:B------:R-:W-:Y:S01]  /*21090*/  MUFU.EX2 R80, R80 ;  /* 0x0000005000507308 */ /* 0x000fe20000000800 */
[-CC-:B------:R-:W-:Y:S01]  /*210a0*/  FFMA.FTZ R83, R211, R53.reuse, -R132.reuse ;  /* 0x00000035d3537223 */ /* 0x180fe20000010884 */
[-CC-:B-1----:R-:W-:Y:S01]  /*210b0*/  FFMA.FTZ R101, R126, R53.reuse, -R132.reuse ;  /* 0x000000357e657223 */ /* 0x182fe20000010884 */
[-CC-:B------:R-:W-:Y:S07]  /*210c0*/  FFMA.FTZ R82, R209, R53.reuse, -R132.reuse ;  /* 0x00000035d1527223 */ /* 0x180fee0000010884 */
[----:B------:R-:W-:Y:S01]  /*210d0*/  MUFU.EX2 R126, R102 ;  /* 0x00000066007e7308 */ /* 0x000fe20000000800 */
[----:B------:R-:W-:Y:S01]  /*210e0*/  FFMA.FTZ R173, R163, R53, -R132 ;  /* 0x00000035a3ad7223 */ /* 0x000fe20000010884 */
        /* <DEDUP_REMOVED lines=12> */
[-CC-:B------:R-:W-:Y:S01]  /*211b0*/  FFMA.FTZ R75, R233, R53.reuse, -R132.reuse ;  /* 0x00000035e94b7223 */ /* 0x180fe20000010884 */
[----:B------:R-:W-:Y:S07]  /*211c0*/  LDSM.16.MT88.4 R64, [R118+0x800] ;  /* 0x000800007640783b */ /* 0x000fee0000004200 */
[----:B------:R-:W-:Y:S01]  /*211d0*/  MUFU.EX2 R72, R72 ;  /* 0x0000004800487308 */ /* 0x000fe20000000800 */
[----:B------:R-:W-:Y:S01]  /*211e0*/  FADD.FTZ R55, R190, R55 ;  /* 0x00000037be377221 */ /* 0x000fe20000010000 */
[C---:B------:R-:W-:Y:S08]  /*211f0*/  HMMA.16816.F32 R44, R56.reuse, R60, R44 ;  /* 0x0000003c382c723c */ /* 0x040ff0000000182c */
[----:B------:R-:W2:Y:S01]  /*21200*/  MUFU.EX2 R75, R75 ;  /* 0x0000004b004b7308 */ /* 0x000ea20000000800 */
[-CC-:B------:R-:W-:Y:S01]  /*21210*/  FFMA.FTZ R166, R185, R53.reuse, -R132.reuse ;  /* 0x00000035b9a67223 */ /* 0x180fe20000010884 */
[----:B------:R-:W-:Y:S01]  /*21220*/  FADD.FTZ R94, R186, R55 ;  /* 0x00000037ba5e7221 */ /* 0x000fe20000010000 */
[-CC-:B------:R-:W-:Y:S07]  /*21230*/  FFMA.FTZ R55, R169, R53.reuse, -R132.reuse ;  /* 0x00000035a9377223 */ /* 0x180fee0000010884 */
[----:B------:R-:W-:Y:S01]  /*21240*/  MUFU.EX2 R82, R82 ;  /* 0x0000005200527308 */ /* 0x000fe20000000800 */
[----:B------:R-:W-:Y:S01]  /*21250*/  FFMA.FTZ R180, R131, R53, -R132 ;  /* 0x0000003583b47223 */ /* 0x000fe20000010884 */
[----:B------:R-:W-:Y:S01]  /*21260*/  HMMA.16816.F32 R48, R56, R62, R48 ;  /* 0x0000003e3830723c */ /* 0x000fe20000001830 */
[----:B------:R-:W3:Y:S07]  /*21270*/  LDSM.16.MT88.4 R60, [R120+0x9400] ;  /* 0x00940000783c783b */ /* 0x000eee0000004200 */
[----:B------:R-:W-:Y:S01]  /*21280*/  MUFU.EX2 R166, R166 ;  /* 0x000000a600a67308 */ /* 0x000fe20000000800 */
[----:B-1----:R-:W-:Y:S01]  /*21290*/  F2FP.F16.F32.PACK_AB R56, R78, R73 ;  /* 0x000000494e38723e */ /* 0x002fe200000000ff */
[----:B------:R-:W-:Y:S01]  /*212a0*/  FADD.FTZ R94, R203, R94 ;  /* 0x0000005ecb5e7221 */ /* 0x000fe20000010000 */
[----:B------:R-:W-:Y:S07]  /*212b0*/  F2FP.F16.F32.PACK_AB R58, R80, R77 ;  /* 0x0000004d503a723e */ /* 0x000fee00000000ff */
[----:B------:R1:W-:Y:S01]  /*212c0*/  MUFU.EX2 R169, R182 ;  /* 0x000000b600a97308 */ /* 0x0003e20000000800 */
[----:B------:R-:W-:Y:S01]  /*212d0*/  F2FP.F16.F32.PACK_AB R59, R76, R79 ;  /* 0x0000004f4c3b723e */ /* 0x000fe200000000ff */
[----:B------:R-:W-:Y:S01]  /*212e0*/  FFMA.FTZ R127, R127, R53, -R132 ;  /* 0x000000357f7f7223 */ /* 0x000fe20000010884 */
[----:B--2---:R-:W-:Y:S01]  /*212f0*/  F2FP.F16.F32.PACK_AB R57, R72, R75 ;  /* 0x0000004b4839723e */ /* 0x004fe200000000ff */
[----:B------:R-:W-:Y:S01]  /*21300*/  FADD.FTZ R75, R75, R94 ;  /* 0x0000005e4b4b7221 */ /* 0x000fe20000010000 */
[-CC-:B------:R-:W-:Y:S05]  /*21310*/  FFMA.FTZ R94, R174, R53.reuse, -R184.reuse ;  /* 0x00000035ae5e7223 */ /* 0x180fea00000108b8 */
[----:B------:R-:W-:Y:S01]  /*21320*/  MUFU.EX2 R91, R91 ;  /* 0x0000005b005b7308 */ /* 0x000fe20000000800 */
[-CC-:B------:R-:W-:Y:S01]  /*21330*/  FFMA.FTZ R179, R179, R53.reuse, -R184.reuse ;  /* 0x00000035b3b37223 */ /* 0x180fe200000108b8 */
[----:B------:R-:W-:Y:S01]  /*21340*/  FADD.FTZ R100, R72, R75 ;  /* 0x0000004b48647221 */ /* 0x000fe20000010000 */
[-CC-:B------:R-:W-:Y:S07]  /*21350*/  FFMA.FTZ R177, R177, R53.reuse, -R184.reuse ;  /* 0x00000035b1b17223 */ /* 0x180fee00000108b8 */
[----:B------:R-:W-:Y:S01]  /*21360*/  MUFU.EX2 R124, R94 ;  /* 0x0000005e007c7308 */ /* 0x000fe20000000800 */
[-C--:B------:R-:W-:Y:S01]  /*21370*/  FFMA.FTZ R175, R175, R53.reuse, -R184 ;  /* 0x00000035afaf7223 */ /* 0x080fe200000108b8 */
[----:B------:R-:W-:Y:S01]  /*21380*/  FADD.FTZ R79, R79, R100 ;  /* 0x000000644f4f7221 */ /* 0x000fe20000010000 */
[-C--:B------:R-:W-:Y:S01]  /*21390*/  FFMA.FTZ R171, R171, R53.reuse, -R184 ;  /* 0x00000035abab7223 */ /* 0x080fe200000108b8 */
[-C--:B-1----:R-:W-:Y:S06]  /*213a0*/  FFMA.FTZ R182, R123, R53.reuse, -R132 ;  /* 0x000000357bb67223 */ /* 0x082fec0000010884 */
[----:B------:R-:W-:Y:S01]  /*213b0*/  MUFU.EX2 R90, R90 ;  /* 0x0000005a005a7308 */ /* 0x000fe20000000800 */
[----:B------:R-:W-:Y:S01]  /*213c0*/  FADD.FTZ R107, R76, R79 ;  /* 0x0000004f4c6b7221 */ /* 0x000fe20000010000 */
[-CC-:B------:R-:W-:Y:S01]  /*213d0*/  FFMA.FTZ R172, R172, R53.reuse, -R184.reuse ;  /* 0x00000035acac7223 */ /* 0x180fe200000108b8 */
[-C--:B------:R-:W-:Y:S07]  /*213e0*/  FFMA.FTZ R170, R170, R53.reuse, -R184 ;  /* 0x00000035aaaa7223 */ /* 0x080fee00000108b8 */
[----:B------:R-:W-:Y:S01]  /*213f0*/  MUFU.EX2 R123, R101 ;  /* 0x00000065007b7308 */ /* 0x000fe20000000800 */
[----:B------:R-:W-:Y:S01]  /*21400*/  FFMA.FTZ R188, R3, R164, R188 ;  /* 0x000000a403bc7223 */ /* 0x000fe200000100bc */
[-CC-:B------:R-:W-:Y:S01]  /*21410*/  FFMA.FTZ R3, R207, R53.reuse, -R184.reuse ;  /* 0x00000035cf037223 */ /* 0x180fe200000108b8 */
[-C--:B------:R-:W-:Y:S07]  /*21420*/  FFMA.FTZ R164, R181, R53.reuse, -R184 ;  /* 0x00000035b5a47223 */ /* 0x080fee00000108b8 */
[----:B------:R-:W-:Y:S01]  /*21430*/  MUFU.EX2 R89, R89 ;  /* 0x0000005900597308 */ /* 0x000fe20000000800 */
[----:B------:R-:W-:Y:S09]  /*21440*/  FADD.FTZ R219, R219, R188 ;  /* 0x000000bcdbdb7221 */ /* 0x000ff20000010000 */
[----:B------:R-:W-:Y:S01]  /*21450*/  MUFU.EX2 R181, R183 ;  /* 0x000000b700b57308 */ /* 0x000fe20000000800 */
[----:B------:R-:W-:Y:S01]  /*21460*/  FADD.FTZ R74, R130, R219 ;  /* 0x000000db824a7221 */ /* 0x000fe20000010000 */
[-C--:B------:R-:W-:Y:S08]  /*21470*/  FFMA.FTZ R130, R187, R53.reuse, -R184 ;  /* 0x00000035bb827223 */ /* 0x080ff000000108b8 */
[----:B------:R-:W-:Y:S01]  /*21480*/  MUFU.EX2 R164, R164 ;  /* 0x000000a400a47308 */ /* 0x000fe20000000800 */
[----:B------:R-:W-:Y:S01]  /*21490*/  FADD.FTZ R74, R129, R74 ;  /* 0x0000004a814a7221 */ /* 0x000fe20000010000 */
[-CC-:B------:R-:W-:Y:S01]  /*214a0*/  FFMA.FTZ R129, R189, R53.reuse, -R184.reuse ;  /* 0x00000035bd817223 */ /* 0x180fe200000108b8 */
[-C--:B------:R-:W-:Y:S01]  /*214b0*/  FFMA.FTZ R184, R168, R53.reuse, -R184 ;  /* 0x00000035a8b87223 */ /* 0x080fe200000108b8 */
[C---:B---3--:R-:W-:Y:S06]  /*214c0*/  HMMA.16816.F32 R4, R56.reuse, R60, R4 ;  /* 0x0000003c3804723c */ /* 0x048fec0000001804 */
[----:B------:R-:W-:Y:S10]  /*214d0*/  MUFU.EX2 R130, R130 ;  /* 0x0000008200827308 */ /* 0x000ff40000000800 */
[----:B------:R-:W-:Y:S01]  /*214e0*/  MUFU.EX2 R129, R129 ;  /* 0x0000008100817308 */ /* 0x000fe20000000800 */
[C---:B------:R-:W-:Y:S01]  /*214f0*/  HMMA.16816.F32 R8, R56.reuse, R62, R8 ;  /* 0x0000003e3808723c */ /* 0x040fe20000001808 */
[----:B------:R-:W1:Y:S08]  /*21500*/  LDSM.16.MT88.4 R60, [R118+0x400] ;  /* 0x00040000763c783b */ /* 0x000e700000004200 */
[----:B------:R-:W-:Y:S10]  /*21510*/  MUFU.EX2 R3, R3 ;  /* 0x0000000300037308 */ /* 0x000ff40000000800 */
[----:B------:R-:W-:Y:S10]  /*21520*/  MUFU.EX2 R88, R88 ;  /* 0x0000005800587308 */ /* 0x000ff40000000800 */
[----:B------:R2:W-:Y:S10]  /*21530*/  MUFU.EX2 R174, R99 ;  /* 0x0000006300ae7308 */ /* 0x0005f40000000800 */
[----:B------:R-:W-:Y:S10]  /*21540*/  MUFU.EX2 R168, R179 ;  /* 0x000000b300a87308 */ /* 0x000ff40000000800 */
[----:B------:R-:W-:Y:S10]  /*21550*/  MUFU.EX2 R176, R176 ;  /* 0x000000b000b07308 */ /* 0x000ff40000000800 */
[----:B------:R-:W-:Y:S01]  /*21560*/  MUFU.EX2 R173, R173 ;  /* 0x000000ad00ad7308 */ /* 0x000fe20000000800 */
[----:B--2---:R-:W-:Y:S09]  /*21570*/  FFMA.FTZ R99, R54, R53, -R132 ;  /* 0x0000003536637223 */ /* 0x004ff20000010884 */
[----:B------:R-:W2:Y:S10]  /*21580*/  MUFU.EX2 R163, R177 ;  /* 0x000000b100a37308 */ /* 0x000eb40000000800 */
[----:B------:R-:W-:Y:S10]  /*21590*/  MUFU.EX2 R180, R180 ;  /* 0x000000b400b47308 */ /* 0x000ff40000000800 */
[----:B------:R-:W-:Y:S10]  /*215a0*/  MUFU.EX2 R127, R127 ;  /* 0x0000007f007f7308 */ /* 0x000ff40000000800 */
[----:B------:R-:W-:Y:S01]  /*215b0*/  MUFU.EX2 R175, R175 ;  /* 0x000000af00af7308 */ /* 0x000fe20000000800 */
[----:B--2---:R-:W-:Y:S01]  /*215c0*/  F2FP.F16.F32.PACK_AB R54, R174, R163 ;  /* 0x000000a3ae36723e */ /* 0x004fe200000000ff */
[C---:B-1----:R-:W-:Y:S08]  /*215d0*/  HMMA.16816.F32 R12, R56.reuse, R60, R12 ;  /* 0x0000003c380c723c */ /* 0x042ff0000000180c */
[----:B------:R-:W-:Y:S10]  /*215e0*/  MUFU.EX2 R182, R182 ;  /* 0x000000b600b67308 */ /* 0x000ff40000000800 */
        /* <DEDUP_REMOVED lines=209> */
.L_x_6310:
        /* <DEDUP_REMOVED lines=10> */
.L_x_6331:
        /* <DEDUP_REMOVED lines=147> */
.L_x_6320:
[----:B------:R-:W-:Y:S05]  /*22cd0*/  BSYNC.RECONVERGENT B0 ;  /* 0x0000000000007941 */ /* 0x000fea0003800200 */
.L_x_6319:
        /* <DEDUP_REMOVED lines=27> */
.L_x_6322:
[----:B------:R-:W-:Y:S05]  /*22e90*/  BSYNC.RECONVERGENT B0 ;  /* 0x0000000000007941 */ /* 0x000fea0003800200 */
.L_x_6321:
        /* <DEDUP_REMOVED lines=14> */
.L_x_6324:
[----:B------:R-:W-:Y:S05]  /*22f80*/  BSYNC.RECONVERGENT B0 ;  /* 0x0000000000007941 */ /* 0x000fea0003800200 */
.L_x_6323:
        /* <DEDUP_REMOVED lines=14> */
.L_x_6326:
[----:B------:R-:W-:Y:S05]  /*23070*/  BSYNC.RECONVERGENT B0 ;  /* 0x0000000000007941 */ /* 0x000fea0003800200 */
.L_x_6325:
[----:B------:R-:W-:-:S04]  /*23080*/  MOV R143, 0x0 ;  /* 0x00000000008f7802 */ /* 0x000fc80000000f00 */
[----:B-1234-:R-:W-:Y:S05]  /*23090*/  @P6 RET.REL.NODEC R142 `(_ZN5flash24flash_fwd_splitkv_kernelI23Flash_fwd_kernel_traitsILi96ELi64ELi128ELi4ELb0ELb0EN7cutlass6half_tE19Flash_kernel_traitsILi96ELi64ELi128ELi4ES3_EELb0ELb1ELb1ELb0ELb0ELb1ELb1ELb1EEEvNS_16Flash_fwd_paramsE) ;  /* 0xfffffdcc8ed86950 */ /* 0x01efea0003c3ffff */
        /* <DEDUP_REMOVED lines=10> */
[----:B-1----:R-:W-:Y:S05]  /*23140*/  @P0 RET.REL.NODEC R142 `(_ZN5flash24flash_fwd_splitkv_kernelI23Flash_fwd_kernel_traitsILi96ELi64ELi128ELi4ELb0ELb0EN7cutlass6half_tE19Flash_kernel_traitsILi96ELi64ELi128ELi4ES3_EELb0ELb1ELb1ELb0ELb0ELb1ELb1ELb1EEEvNS_16Flash_fwd_paramsE) ;  /* 0xfffffdcc8eac0950 */ /* 0x002fea0003c3ffff */
[----:B------:R-:W-:Y:S01]  /*23150*/  LEA R2, P0, R57, R62, 0x2 ;  /* 0x0000003e39027211 */ /* 0x000fe200078010ff */
[----:B------:R-:W-:-:S03]  /*23160*/  IMAD.MOV.U32 R143, RZ, RZ, 0x0 ;  /* 0x00000000ff8f7424 */ /* 0x000fc600078e00ff */
[----:B------:R-:W-:-:S05]  /*23170*/  LEA.HI.X R3, R57, R63, R55, 0x2, P0 ;  /* 0x0000003f39037211 */ /* 0x000fca00000f1437 */
[----:B------:R1:W-:Y:S02]  /*23180*/  ST.E.128 desc[UR4][R2.64+0x4900], R4 ;  /* 0x0049000402007985 */ /* 0x0003e4000c101d04 */
[----:B-1----:R-:W-:Y:S05]  /*23190*/  RET.REL.NODEC R142 `(_ZN5flash24flash_fwd_splitkv_kernelI23Flash_fwd_kernel_traitsILi96ELi64ELi128ELi4ELb0ELb0EN7cutlass6half_tE19Flash_kernel_traitsILi96ELi64ELi128ELi4ES3_EELb0ELb1ELb1ELb0ELb0ELb1ELb1ELb1EEEvNS_16Flash_fwd_paramsE) ;  /* 0xfffffdcc8e987950 */ /* 0x002fea0003c3ffff */
.L_x_6318:
[----:B------:R-:W-:Y:S01]  /*231a0*/  MOV R4, 0x2 ;  /* 0x0000000200047802 */ /* 0x000fe20000000f00 */
[----:B------:R-:W-:Y:S01]  /*231b0*/  IMAD.MOV.U32 R3, RZ, RZ, 0x1f ;  /* 0x0000001fff037424 */ /* 0x000fe200078e00ff */
[----:B------:R-:W-:-:S07]  /*231c0*/  MOV R6, 0xffffffff ;  /* 0xffffffff00067802 */ /* 0x000fce0000000f00 */
[----:B-1---5:R-:W-:Y:S05]  /*231d0*/  WARPSYNC.COLLECTIVE R6, `(.L_x_6327) ;  /* 0x0000000006087348 */ /* 0x022fea0003c00000 */
[----:B------:R2:W3:Y:S02]  /*231e0*/  SHFL.BFLY P0, R12, R164, R4, R3 ;  /* 0x0c000004a40c7389 */ /* 0x0004e40000000003 */
[----:B-123-5:R-:W-:Y:S05]  /*231f0*/  ENDCOLLECTIVE ;  /* 0x000000000000791b */ /* 0x02efea0003800000 */
.L_x_6327:
[----:B------:R-:W-:Y:S02]  /*23200*/  IMAD.MOV.U32 R9, RZ, RZ, R12 ;  /* 0x000000ffff097224 */ /* 0x000fe400078e000c */
[----:B------:R-:W-:Y:S02]  /*23210*/  IMAD.MOV.U32 R4, RZ, RZ, 0x1 ;  /* 0x00000001ff047424 */ /* 0x000fe400078e00ff */
[----:B------:R-:W-:-:S05]  /*23220*/  FADD.FTZ R9, R9, R164 ;  /* 0x000000a409097221 */ /* 0x000fca0000010000 */
[----:B------:R-:W-:-:S07]  /*23230*/  MOV R164, R9 ;  /* 0x0000000900a47202 */ /* 0x000fce0000000f00 */
[----:B------:R-:W-:Y:S05]  /*23240*/  WARPSYNC.COLLECTIVE R6, `(.L_x_6328) ;  /* 0x0000000006087348 */ /* 0x000fea0003c00000 */
[----:B------:R1:W2:Y:S02]  /*23250*/  SHFL.BFLY P0, R12, R164, R4, R3 ;  /* 0x0c000004a40c7389 */ /* 0x0002a40000000003 */
[----:B-12---:R-:W-:Y:S05]  /*23260*/  ENDCOLLECTIVE ;  /* 0x000000000000791b */ /* 0x006fea0003800000 */
.L_x_6328:
[----:B------:R-:W-:Y:S01]  /*23270*/  MOV R164, R166 ;  /* 0x000000a600a47202 */ /* 0x000fe20000000f00 */
[----:B------:R-:W-:Y:S01]  /*23280*/  IMAD.MOV.U32 R4, RZ, RZ, 0x2 ;  /* 0x00000002ff047424 */ /* 0x000fe200078e00ff */
[----:B------:R-:W-:-:S07]  /*23290*/  MOV R8, R12 ;  /* 0x0000000c00087202 */ /* 0x000fce0000000f00 */
[----:B------:R-:W-:Y:S05]  /*232a0*/  WARPSYNC.COLLECTIVE R6, `(.L_x_6329) ;  /* 0x0000000006087348 */ /* 0x000fea0003c00000 */
[----:B------:R1:W2:Y:S02]  /*232b0*/  SHFL.BFLY P0, R12, R164, R4, R3 ;  /* 0x0c000004a40c7389 */ /* 0x0002a40000000003 */
[----:B-12---:R-:W-:Y:S05]  /*232c0*/  ENDCOLLECTIVE ;  /* 0x000000000000791b */ /* 0x006fea0003800000 */
.L_x_6329:
[----:B------:R-:W-:Y:S01]  /*232d0*/  FADD.FTZ R11, R9, R8 ;  /* 0x00000008090b7221 */ /* 0x000fe20000010000 */
[----:B------:R-:W-:Y:S01]  /*232e0*/  FADD.FTZ R7, R12, R166 ;  /* 0x000000a60c077221 */ /* 0x000fe20000010000 */
[----:B------:R-:W-:-:S04]  /*232f0*/  MOV R4, 0x1 ;  /* 0x0000000100047802 */ /* 0x000fc80000000f00 */
[----:B------:R-:W-:-:S07]  /*23300*/  MOV R164, R7 ;  /* 0x0000000700a47202 */ /* 0x000fce0000000f00 */
[----:B------:R-:W-:Y:S05]  /*23310*/  WARPSYNC.COLLECTIVE R6, `(.L_x_6330) ;  /* 0x0000000006087348 */ /* 0x000fea0003c00000 */
[----:B------:R1:W2:Y:S02]  /*23320*/  SHFL.BFLY P0, R12, R164, R4, R3 ;  /* 0x0c000004a40c7389 */ /* 0x0002a40000000003 */
[----:B-12---:R-:W-:Y:S05]  /*23330*/  ENDCOLLECTIVE ;  /* 0x000000000000791b */ /* 0x006fea0003800000 */
.L_x_6330:
[----:B------:R-:W-:Y:S05]  /*23340*/  BRA `(.L_x_6331) ;  /* 0xfffffff000147947 */ /* 0x000fea000383ffff */
.L_x_6332:
        /* <DEDUP_REMOVED lines=11> */
.L_x_11675:


//--------------------- .text._ZN5flash32flash_fwd_splitkv_combine_kernelI23Flash_fwd_kernel_traitsILi96ELi64ELi64ELi4ELb0ELb0EN7cutlass6half_tE19Flash_kernel_traitsILi96ELi64ELi64ELi4ES3_EELi16ELi7ELb0EEEvNS_16Flash_fwd_paramsE --------------------------
	.section	.text._ZN5flash32flash_fwd_splitkv_combine_kernelI23Flash_fwd_kernel_traitsILi96ELi64ELi64ELi4ELb0ELb0EN7cutlass6half_tE19Flash_kernel_traitsILi96ELi64ELi64ELi4ES3_EELi16ELi7ELb0EEEvNS_16Flash_fwd_paramsE,"ax",@progbits
	.align	128
        .global         _ZN5flash32flash_fwd_splitkv_combine_kernelI23Flash_fwd_kernel_traitsILi96ELi64ELi64ELi4ELb0ELb0EN7cutlass6half_tE19Flash_kernel_traitsILi96ELi64ELi64ELi4ES3_EELi16ELi7ELb0EEEvNS_16Flash_fwd_paramsE
        .type           _ZN5flash32flash_fwd_splitkv_combine_kernelI23Flash_fwd_kernel_traitsILi96ELi64ELi64ELi4ELb0ELb0EN7cutlass6half_tE19Flash_kernel_traitsILi96ELi64ELi64ELi4ES3_EELi16ELi7ELb0EEEvNS_16Flash_fwd_paramsE,@function
        .size           _ZN5flash32flash_fwd_splitkv_combine_kernelI23Flash_fwd_kernel_traitsILi96ELi64ELi64ELi4ELb0ELb0EN7cutlass6half_tE19Flash_kernel_traitsILi96ELi64ELi64ELi4ES3_EELi16ELi7ELb0EEEvNS_16Flash_fwd_paramsE,(.L_x_11676 - _ZN5flash32flash_fwd_splitkv_combine_kernelI23Flash_fwd_kernel_traitsILi96ELi64ELi64ELi4ELb0ELb0EN7cutlass6half_tE19Flash_kernel_traitsILi96ELi64ELi64ELi4ES3_EELi16ELi7ELb0EEEvNS_16Flash_fwd_paramsE)
        .other          _ZN5flash32flash_fwd_splitkv_combine_kernelI23Flash_fwd_kernel_traitsILi96ELi64ELi64ELi4ELb0ELb0EN7cutlass6half_tE19Flash_kernel_traitsILi96ELi64ELi64ELi4ES3_EELi16ELi7ELb0EEEvNS_16Flash_fwd_paramsE,@"STO_CUDA_ENTRY STV_DEFAULT"
_ZN5flash32flash_fwd_splitkv_combine_kernelI23Flash_fwd_kernel_traitsILi96ELi64ELi64ELi4ELb0ELb0EN7cutlass6half_tE19Flash_kernel_traitsILi96ELi64ELi64ELi4ES3_EELi16ELi7ELb0EEEvNS_16Flash_fwd_paramsE:
.text._ZN5flash32flash_fwd_splitkv_combine_kernelI23Flash_fwd_kernel_traitsILi96ELi64ELi64ELi4ELb0ELb0EN7cutlass6half_tE19Flash_kernel_traitsILi96ELi64ELi64ELi4ES3_EELi16ELi7ELb0EEEvNS_16Flash_fwd_paramsE:
        /* <DEDUP_REMOVED lines=38> */
.L_x_6333:
[----:B------:R-:W-:Y:S01]  /*0260*/  IMAD.U32 R42, RZ, RZ, UR20 ;  /* 0x00000014ff2a7e24 */ /* 0x000fe2000f8e00ff */
[----:B------:R-:W-:Y:S01]  /*0270*/  MOV R32, UR18 ;  /* 0x0000001200207c02 */ /* 0x000fe20008000f00 */
[----:B------:R-:W-:Y:S01]  /*0280*/  IMAD.U32 R33, RZ, RZ, UR14 ;  /* 0x0000000eff217e24 */ /* 0x000fe2000f8e00ff */
[----:B------:R-:W-:Y:S02]  /*0290*/  MOV R31, UR5 ;  /* 0x00000005001f7c02 */ /* 0x000fe40008000f00 */
[----:B------:R-:W-:Y:S02]  /*02a0*/  MOV R30, 0x2c0 ;  /* 0x000002c0001e7802 */ /* 0x000fe40000000f00 */
[----:B------:R-:W-:Y:S05]  /*02b0*/  CALL.REL.NOINC `($__internal_14_$__cuda_sm20_div_s64) ;  /* 0x0000005400e87944 */ /* 0x000fea0003c00000 */
[----:B------:R-:W-:-:S07]  /*02c0*/  MOV R17, R33 ;  /* 0x0000002100117202 */ /* 0x000fce0000000f00 */
.L_x_6334:
        /* <DEDUP_REMOVED lines=30> */
.L_x_6336:
[----:B------:R-:W-:Y:S01]  /*04b0*/  IMAD.MOV.U32 R42, RZ, RZ, R16 ;  /* 0x000000ffff2a7224 */ /* 0x000fe200078e0010 */
[----:B------:R-:W-:Y:S02]  /*04c0*/  MOV R33, R17 ;  /* 0x0000001100217202 */ /* 0x000fe40000000f00 */
[----:B------:R-:W-:Y:S02]  /*04d0*/  MOV R30, 0x4f0 ;  /* 0x000004f0001e7802 */ /* 0x000fe40000000f00 */
[----:B------:R-:W-:Y:S05]  /*04e0*/  CALL.REL.NOINC `($__internal_14_$__cuda_sm20_div_s64) ;  /* 0x00000054005c7944 */ /* 0x000fea0003c00000 */
[----:B------:R-:W-:Y:S02]  /*04f0*/  MOV R4, R16 ;  /* 0x0000001000047202 */ /* 0x000fe40000000f00 */
[----:B------:R-:W-:Y:S02]  /*0500*/  MOV R5, R33 ;  /* 0x0000002100057202 */ /* 0x000fe40000000f00 */
.L_x_6337:
[----:B------:R-:W-:Y:S05]  /*0510*/  BSYNC.RECONVERGENT B0 ;  /* 0x0000000000007941 */ /* 0x000fea0003800200 */
.L_x_6335:
        /* <DEDUP_REMOVED lines=59> */
.L_x_6339:
[----:B------:R-:W-:Y:S01]  /*08d0*/  IMAD.MOV.U32 R42, RZ, RZ, R32 ;  /* 0x000000ffff2a7224 */ /* 0x000fe200078e0020 */
[----:B------:R-:W-:Y:S01]  /*08e0*/  MOV R32, R26 ;  /* 0x0000001a00207202 */ /* 0x000fe20000000f00 */
[----:B------:R-:W-:Y:S01]  /*08f0*/  IMAD.MOV.U32 R33, RZ, RZ, R31 ;  /* 0x000000ffff217224 */ /* 0x000fe200078e001f */
[----:B------:R-:W-:Y:S02]  /*0900*/  MOV R31, R18 ;  /* 0x00000012001f7202 */ /* 0x000fe40000000f00 */
[----:B------:R-:W-:Y:S02]  /*0910*/  MOV R30, 0x930 ;  /* 0x00000930001e7802 */ /* 0x000fe40000000f00 */
[----:B------:R-:W-:Y:S05]  /*0920*/  CALL.REL.NOINC `($__internal_14_$__cuda_sm20_div_s64) ;  /* 0x00000050004c7944 */ /* 0x000fea0003c00000 */
[----:B------:R-:W-:Y:S02]  /*0930*/  MOV R32, R16 ;  /* 0x0000001000207202 */ /* 0x000fe40000000f00 */
.L_x_6340:
[----:B------:R-:W-:Y:S05]  /*0940*/  BSYNC.RECONVERGENT B0 ;  /* 0x0000000000007941 */ /* 0x000fea0003800200 */
.L_x_6338:
        /* <DEDUP_REMOVED lines=125> */
.L_x_6342:
[----:B------:R-:W-:Y:S01]  /*1120*/  IMAD.MOV.U32 R42, RZ, RZ, R32 ;  /* 0x000000ffff2a7224 */ /* 0x000fe200078e0020 */
[----:B------:R-:W-:Y:S01]  /*1130*/  MOV R32, R25 ;  /* 0x0000001900207202 */ /* 0x000fe20000000f00 */
[----:B------:R-:W-:Y:S01]  /*1140*/  IMAD.MOV.U32 R31, RZ, RZ, R41 ;  /* 0x000000ffff1f7224 */ /* 0x000fe200078e0029 */
[----:B------:R-:W-:Y:S02]  /*1150*/  MOV R30, 0x1170 ;  /* 0x00001170001e7802 */ /* 0x000fe40000000f00 */
[----:B------:R-:W-:Y:S05]  /*1160*/  CALL.REL.NOINC `($__internal_14_$__cuda_sm20_div_s64) ;  /* 0x00000048003c7944 */ /* 0x000fea0003c00000 */
[----:B------:R-:W-:Y:S02]  /*1170*/  MOV R48, R16 ;  /* 0x0000001000307202 */ /* 0x000fe40000000f00 */
[----:B------:R-:W-:Y:S02]  /*1180*/  MOV R49, R33 ;  /* 0x0000002100317202 */ /* 0x000fe40000000f00 */
.L_x_6343:
[----:B------:R-:W-:Y:S05]  /*1190*/  BSYNC.RECONVERGENT B0 ;  /* 0x0000000000007941 */ /* 0x000fea0003800200 */
.L_x_6341:
        /* <DEDUP_REMOVED lines=57> */
.L_x_6345:
[----:B------:R-:W-:Y:S01]  /*1530*/  IMAD.MOV.U32 R42, RZ, RZ, R4 ;  /* 0x000000ffff2a7224 */ /* 0x000fe200078e0004 */
[----:B------:R-:W-:Y:S01]  /*1540*/  MOV R33, R5 ;  /* 0x0000000500217202 */ /* 0x000fe20000000f00 */
[----:B------:R-:W-:Y:S01]  /*1550*/  IMAD.MOV.U32 R32, RZ, RZ, R24 ;  /* 0x000000ffff207224 */ /* 0x000fe200078e0018 */
[----:B------:R-:W-:Y:S02]  /*1560*/  MOV R30, 0x1580 ;  /* 0x00001580001e7802 */ /* 0x000fe40000000f00 */
[----:B------:R-:W-:Y:S05]  /*1570*/  CALL.REL.NOINC `($__internal_14_$__cuda_sm20_div_s64) ;  /* 0x0000004400387944 */ /* 0x000fea0003c00000 */
[----:B------:R-:W-:Y:S02]  /*1580*/  MOV R32, R16 ;  /* 0x0000001000207202 */ /* 0x000fe40000000f00 */
.L_x_6346:
[----:B------:R-:W-:Y:S05]  /*1590*/  BSYNC.RECONVERGENT B0 ;  /* 0x0000000000007941 */ /* 0x000fea0003800200 */
.L_x_6344:
        /* <DEDUP_REMOVED lines=483> */
.L_x_6350:
[----:B------:R-:W0:Y:S01]  /*33d0*/  S2R R20, SR_CTAID.X ;  /* 0x0000000000147919 */ /* 0x000e220000002500 */
[----:B------:R-:W-:Y:S01]  /*33e0*/  IMAD.MOV.U32 R33, RZ, RZ, RZ ;  /* 0x000000ffff217224 */ /* 0x000fe200078e00ff */
[----:B------:R-:W-:Y:S02]  /*33f0*/  MOV R32, R44 ;  /* 0x0000002c00207202 */ /* 0x000fe40000000f00 */
[----:B------:R-:W-:Y:S01]  /*3400*/  MOV R30, 0x3440 ;  /* 0x00003440001e7802 */ /* 0x000fe20000000f00 */
[----:B0-----:R-:W-:-:S05]  /*3410*/  IMAD R20, R20, 0x10, R15 ;  /* 0x0000001014147824 */ /* 0x001fca00078e020f */
[----:B------:R-:W-:Y:S02]  /*3420*/  MOV R42, R20 ;  /* 0x00000014002a7202 */ /* 0x000fe40000000f00 */
[----:B------:R-:W-:Y:S05]  /*3430*/  CALL.REL.NOINC `($__internal_14_$__cuda_sm20_div_s64) ;  /* 0x0000002400887944 */ /* 0x000fea0003c00000 */
[----:B------:R-:W-:Y:S02]  /*3440*/  IADD3 R27, PT, PT, -R16, RZ, RZ ;  /* 0x000000ff101b7210 */ /* 0x000fe40007ffe1ff */
[----:B------:R-:W-:-:S03]  /*3450*/  MOV R45, R33 ;  /* 0x00000021002d7202 */ /* 0x000fc60000000f00 */
[----:B------:R-:W-:Y:S01]  /*3460*/  IMAD R27, R44, R27, R20 ;  /* 0x0000001b2c1b7224 */ /* 0x000fe200078e0214 */
[----:B------:R-:W-:-:S07]  /*3470*/  MOV R44, R16 ;  /* 0x00000010002c7202 */ /* 0x000fce0000000f00 */
.L_x_6351:
        /* <DEDUP_REMOVED lines=59> */
.L_x_6353:
[----:B------:R-:W-:Y:S01]  /*3830*/  IMAD.MOV.U32 R42, RZ, RZ, R44 ;  /* 0x000000ffff2a7224 */ /* 0x000fe200078e002c */
[----:B------:R-:W-:Y:S01]  /*3840*/  MOV R33, R45 ;  /* 0x0000002d00217202 */ /* 0x000fe20000000f00 */
[----:B------:R-:W-:Y:S01]  /*3850*/  IMAD.MOV.U32 R32, RZ, RZ, R40 ;  /* 0x000000ffff207224 */ /* 0x000fe200078e0028 */
[----:B------:R-:W-:Y:S02]  /*3860*/  MOV R30, 0x3880 ;  /* 0x00003880001e7802 */ /* 0x000fe40000000f00 */
[----:B------:R-:W-:Y:S05]  /*3870*/  CALL.REL.NOINC `($__internal_14_$__cuda_sm20_div_s64) ;  /* 0x0000002000787944 */ /* 0x000fea0003c00000 */
[----:B------:R-:W-:-:S05]  /*3880*/  IADD3 R41, PT, PT, -R16, RZ, RZ ;  /* 0x000000ff10297210 */ /* 0x000fca0007ffe1ff */
[----:B------:R-:W-:Y:S02]  /*3890*/  IMAD R41, R41, R40, R44 ;  /* 0x0000002829297224 */ /* 0x000fe400078e022c */
.L_x_6354:
[----:B------:R-:W-:Y:S05]  /*38a0*/  BSYNC.RECONVERGENT B0 ;  /* 0x0000000000007941 */ /* 0x000fea0003800200 */
.L_x_6352:
        /* <DEDUP_REMOVED lines=162> */
.L_x_6349:
[----:B------:R-:W0:Y:S01]  /*42d0*/  LDC.64 R20, c[0x0][0x420] ;  /* 0x00010800ff147b82 */ /* 0x000e220000000a00 */
[----:B------:R-:W-:-:S05]  /*42e0*/  IADD3 R16, PT, PT, R15, UR19, RZ ;  /* 0x000000130f107c10 */ /* 0x000fca000fffe0ff */
[----:B0-----:R-:W-:-:S05]  /*42f0*/  IMAD.WIDE.U32 R20, R16, 0x4, R20 ;  /* 0x0000000410147825 */ /* 0x001fca00078e0014 */
[----:B------:R1:W-:Y:S02]  /*4300*/  STG.E desc[UR10][R20.64], R2 ;  /* 0x0000000214007986 */ /* 0x0003e4000c10190a */
.L_x_6348:
[----:B------:R-:W-:Y:S05]  /*4310*/  BSYNC.RECONVERGENT B1 ;  /* 0x0000000000017941 */ /* 0x000fea0003800200 */
.L_x_6347:
        /* <DEDUP_REMOVED lines=168> */
.L_x_6361:
        /* <DEDUP_REMOVED lines=16> */
.L_x_6358:
[----:B-1----:R-:W-:Y:S05]  /*4ea0*/  BSYNC.RECONVERGENT B0 ;  /* 0x0000000000007941 */ /* 0x002fea0003800200 */
.L_x_6357:
        /* <DEDUP_REMOVED lines=33> */
.L_x_6360:
[----:B------:R-:W-:Y:S05]  /*50c0*/  BSYNC.RECONVERGENT B0 ;  /* 0x0000000000007941 */ /* 0x000fea0003800200 */
.L_x_6359:
        /* <DEDUP_REMOVED lines=19> */
.L_x_6356:
        /* <DEDUP_REMOVED lines=25> */
.L_x_6363:
[----:B------:R-:W-:Y:S05]  /*5390*/  BSYNC.RECONVERGENT B0 ;  /* 0x0000000000007941 */ /* 0x000fea0003800200 */
.L_x_6362:
        /* <DEDUP_REMOVED lines=12> */
.L_x_6355:
        /* <DEDUP_REMOVED lines=96> */
        .weak           $__internal_14_$__cuda_sm20_div_s64
        .type           $__internal_14_$__cuda_sm20_div_s64,@function
        .size           $__internal_14_$__cuda_sm20_div_s64,(.L_x_11676 - $__internal_14_$__cuda_sm20_div_s64)
$__internal_14_$__cuda_sm20_div_s64:
        /* <DEDUP_REMOVED lines=86> */
[----:B------:R-:W-:Y:S06]  /*5fc0*/  RET.REL.NODEC R34 `(_ZN5flash32flash_fwd_splitkv_combine_kernelI23Flash_fwd_kernel_traitsILi96ELi64ELi64ELi4ELb0ELb0EN7cutlass6half_tE19Flash_kernel_traitsILi96ELi64ELi64ELi4ES3_EELi16ELi7ELb0EEEvNS_16Flash_fwd_paramsE) ;  /* 0xffffffa0220c7950 */ /* 0x000fec0003c3ffff */
.L_x_6364:
        /* <DEDUP_REMOVED lines=11> */
.L_x_11676:


//--------------------- .text._ZN5flash32flash_fwd_splitkv_combine_kernelI23Flash_fwd_kernel_traitsILi96ELi64ELi64ELi4ELb0ELb0EN7cutlass6half_tE19Flash_kernel_traitsILi96ELi64ELi64ELi4ES3_EELi16ELi6ELb0EEEvNS_16Flash_fwd_paramsE --------------------------
	.section	.text._ZN5flash32flash_fwd_splitkv_combine_kernelI23Flash_fwd_kernel_traitsILi96ELi64ELi64ELi4ELb0ELb0EN7cutlass6half_tE19Flash_kernel_traitsILi96ELi64ELi64ELi4ES3_EELi16ELi6ELb0EEEvNS_16Flash_fwd_paramsE,"ax",@progbits
	.align	128
        .global         _ZN5flash32flash_fwd_splitkv_combine_kernelI23Flash_fwd_kernel_traitsILi96ELi64ELi64ELi4ELb0ELb0EN7cutlass6half_tE19Flash_kernel_traitsILi96ELi64ELi64ELi4ES3_EELi16ELi6ELb0EEEvNS_16Flash_fwd_paramsE
        .type           _ZN5flash32flash_fwd_splitkv_combine_kernelI23Flash_fwd_kernel_traitsILi96ELi64ELi64ELi4ELb0ELb0EN7cutlass6half_tE19Flash_kernel_traitsILi96ELi64ELi64ELi4ES3_EELi16ELi6ELb0EEEvNS_16Flash_fwd_paramsE,@function
        .size           _ZN5flash32flash_fwd_splitkv_combine_kernelI23Flash_fwd_kernel_traitsILi96ELi64ELi64ELi4ELb0ELb0EN7cutlass6half_tE19Flash_kernel_traitsILi96ELi64ELi64ELi4ES3_EELi16ELi6ELb0EEEvNS_16Flash_fwd_paramsE,(.L_x_11677 - _ZN5flash32flash_fwd_splitkv_combine_kernelI23Flash_fwd_kernel_traitsILi96ELi64ELi64ELi4ELb0ELb0EN7cutlass6half_tE19Flash_kernel_traitsILi96ELi64ELi64ELi4ES3_EELi16ELi6ELb0EEEvNS_16Flash_fwd_paramsE)
        .other          _ZN5flash32flash_fwd_splitkv_combine_kernelI23Flash_fwd_kernel_traitsILi96ELi64ELi64ELi4ELb0ELb0EN7cutlass6half_tE19Flash_kernel_traitsILi96ELi64ELi64ELi4ES3_EELi16ELi6ELb0EEEvNS_16Flash_fwd_paramsE,@"STO_CUDA_ENTRY STV_DEFAULT"
_ZN5flash32flash_fwd_splitkv_combine_kernelI23Flash_fwd_kernel_traitsILi96ELi64ELi64ELi4ELb0ELb0EN7cutlass6half_tE19Flash_kernel_traitsILi96ELi64ELi64ELi4ES3_EELi16ELi6ELb0EEEvNS_16Flash_fwd_paramsE:
.text._ZN5flash32flash_fwd_splitkv_combine_kernelI23Flash_fwd_kernel_traitsILi96ELi64ELi64ELi4ELb0ELb0EN7cutlass6half_tE19Flash_kernel_traitsILi96ELi64ELi64ELi4ES3_EELi16ELi6ELb0EEEvNS_16Flash_fwd_paramsE:
        /* <DEDUP_REMOVED lines=38> */
.L_x_6365:
[----:B------:R-:W-:Y:S01]  /*0260*/  IMAD.U32 R21, RZ, RZ, UR21 ;  /* 0x00000015ff157e24 */ /* 0x000fe2000f8e00ff */
[----:B------:R-:W-:Y:S01]  /*0270*/  MOV R18, UR19 ;  /* 0x0000001300127c02 */ /* 0x000fe20008000f00 */
[----:B------:R-:W-:Y:S01]  /*0280*/  IMAD.U32 R19, RZ, RZ, UR15 ;  /* 0x0000000fff137e24 */ /* 0x000fe2000f8e00ff */
[----:B------:R-:W-:Y:S02]  /*0290*/  MOV R17, UR14 ;  /* 0x0000000e00117c02 */ /* 0x000fe40008000f00 */
[----:B------:R-:W-:Y:S02]  /*02a0*/  MOV R16, 0x2c0 ;  /* 0x000002c000107802 */ /* 0x000fe40000000f00 */
[----:B------:R-:W-:Y:S05]  /*02b0*/  CALL.REL.NOINC `($__internal_15_$__cuda_sm20_div_s64) ;  /* 0x0000004800a07944 */ /* 0x000fea0003c00000 */
[----:B------:R-:W-:Y:S02]  /*02c0*/  MOV R13, R12 ;  /* 0x0000000c000d7202 */ /* 0x000fe40000000f00 */
[----:B------:R-:W-:-:S07]  /*02d0*/  MOV R12, R9 ;  /* 0x00000009000c7202 */ /* 0x000fce0000000f00 */
.L_x_6366:
        /* <DEDUP_REMOVED lines=30> */
.L_x_6368:
[----:B------:R-:W-:Y:S01]  /*04c0*/  IMAD.MOV.U32 R21, RZ, RZ, R12 ;  /* 0x000000ffff157224 */ /* 0x000fe200078e000c */
[----:B------:R-:W-:Y:S01]  /*04d0*/  MOV R18, R3 ;  /* 0x0000000300127202 */ /* 0x000fe20000000f00 */
[----:B------:R-:W-:Y:S01]  /*04e0*/  IMAD.MOV.U32 R19, RZ, RZ, R13 ;  /* 0x000000ffff137224 */ /* 0x000fe200078e000d */
[----:B------:R-:W-:Y:S02]  /*04f0*/  MOV R17, R0 ;  /* 0x0000000000117202 */ /* 0x000fe40000000f00 */
[----:B------:R-:W-:Y:S02]  /*0500*/  MOV R16, 0x520 ;  /* 0x0000052000107802 */ /* 0x000fe40000000f00 */
[----:B------:R-:W-:Y:S05]  /*0510*/  CALL.REL.NOINC `($__internal_15_$__cuda_sm20_div_s64) ;  /* 0x0000004800087944 */ /* 0x000fea0003c00000 */
[----:B------:R-:W-:Y:S02]  /*0520*/  MOV R4, R9 ;  /* 0x0000000900047202 */ /* 0x000fe40000000f00 */
[----:B------:R-:W-:Y:S02]  /*0530*/  MOV R5, R12 ;  /* 0x0000000c00057202 */ /* 0x000fe40000000f00 */
.L_x_6369:
[----:B------:R-:W-:Y:S05]  /*0540*/  BSYNC.RECONVERGENT B0 ;  /* 0x0000000000007941 */ /* 0x000fea0003800200 */
.L_x_6367:
        /* <DEDUP_REMOVED lines=57> */
.L_x_6371:
        /* <DEDUP_REMOVED lines=8> */
.L_x_6372:
[----:B------:R-:W-:Y:S05]  /*0960*/  BSYNC.RECONVERGENT B0 ;  /* 0x0000000000007941 */ /* 0x000fea0003800200 */
.L_x_6370:
        /* <DEDUP_REMOVED lines=125> */
.L_x_6374:
        /* <DEDUP_REMOVED lines=8> */
.L_x_6375:
[----:B------:R-:W-:Y:S05]  /*11c0*/  BSYNC.RECONVERGENT B0 ;  /* 0x0000000000007941 */ /* 0x000fea0003800200 */
.L_x_6373:
        /* <DEDUP_REMOVED lines=58> */
.L_x_6377:
[----:B------:R-:W-:Y:S01]  /*1570*/  IMAD.MOV.U32 R21, RZ, RZ, R4 ;  /* 0x000000ffff157224 */ /* 0x000fe200078e0004 */
[----:B------:R-:W-:Y:S01]  /*1580*/  MOV R19, R5 ;  /* 0x0000000500137202 */ /* 0x000fe20000000f00 */
[----:B------:R-:W-:Y:S01]  /*1590*/  IMAD.MOV.U32 R18, RZ, RZ, R6 ;  /* 0x000000ffff127224 */ /* 0x000fe200078e0006 */
[----:B------:R-:W-:Y:S02]  /*15a0*/  MOV R16, 0x15c0 ;  /* 0x000015c000107802 */ /* 0x000fe40000000f00 */
[----:B------:R-:W-:Y:S05]  /*15b0*/  CALL.REL.NOINC `($__internal_15_$__cuda_sm20_div_s64) ;  /* 0x0000003400e07944 */ /* 0x000fea0003c00000 */
[----:B------:R-:W-:Y:S02]  /*15c0*/  MOV R16, R9 ;  /* 0x0000000900107202 */ /* 0x000fe40000000f00 */
[----:B------:R-:W-:Y:S02]  /*15d0*/  MOV R17, R12 ;  /* 0x0000000c00117202 */ /* 0x000fe40000000f00 */
.L_x_6378:
[----:B------:R-:W-:Y:S05]  /*15e0*/  BSYNC.RECONVERGENT B0 ;  /* 0x0000000000007941 */ /* 0x000fea0003800200 */
.L_x_6376:
        /* <DEDUP_REMOVED lines=332> */
.L_x_6382:
[----:B------:R-:W-:Y:S01]  /*2ab0*/  IMAD.MOV.U32 R17, RZ, RZ, R9 ;  /* 0x000000ffff117224 */ /* 0x000fe200078e0009 */
[----:B------:R-:W-:Y:S01]  /*2ac0*/  MOV R19, RZ ;  /* 0x000000ff00137202 */ /* 0x000fe20000000f00 */
[----:B------:R-:W-:Y:S01]  /*2ad0*/  IMAD.MOV.U32 R21, RZ, RZ, R35 ;  /* 0x000000ffff157224 */ /* 0x000fe200078e0023 */
[----:B------:R-:W-:Y:S02]  /*2ae0*/  MOV R18, R38 ;  /* 0x0000002600127202 */ /* 0x000fe40000000f00 */
[----:B------:R-:W-:Y:S02]  /*2af0*/  MOV R16, 0x2b10 ;  /* 0x00002b1000107802 */ /* 0x000fe40000000f00 */
[----:B------:R-:W-:Y:S05]  /*2b00*/  CALL.REL.NOINC `($__internal_15_$__cuda_sm20_div_s64) ;  /* 0x00000020008c7944 */ /* 0x000fea0003c00000 */
[----:B------:R-:W-:Y:S02]  /*2b10*/  IADD3 R10, PT, PT, -R9, RZ, RZ ;  /* 0x000000ff090a7210 */ /* 0x000fe40007ffe1ff */
[----:B------:R-:W-:-:S03]  /*2b20*/  MOV R39, R12 ;  /* 0x0000000c00277202 */ /* 0x000fc60000000f00 */
[----:B------:R-:W-:Y:S01]  /*2b30*/  IMAD R35, R38, R10, R35 ;  /* 0x0000000a26237224 */ /* 0x000fe200078e0223 */
[----:B------:R-:W-:-:S07]  /*2b40*/  MOV R38, R9 ;  /* 0x0000000900267202 */ /* 0x000fce0000000f00 */
.L_x_6383:
        /* <DEDUP_REMOVED lines=61> */
.L_x_6385:
[----:B------:R-:W-:Y:S01]  /*2f20*/  IMAD.MOV.U32 R21, RZ, RZ, R38 ;  /* 0x000000ffff157224 */ /* 0x000fe200078e0026 */
[----:B------:R-:W-:Y:S01]  /*2f30*/  MOV R19, R39 ;  /* 0x0000002700137202 */ /* 0x000fe20000000f00 */
[----:B------:R-:W-:Y:S01]  /*2f40*/  IMAD.MOV.U32 R18, RZ, RZ, R42 ;  /* 0x000000ffff127224 */ /* 0x000fe200078e002a */
[----:B------:R-:W-:Y:S02]  /*2f50*/  MOV R16, 0x2f70 ;  /* 0x00002f7000107802 */ /* 0x000fe40000000f00 */
[----:B------:R-:W-:Y:S05]  /*2f60*/  CALL.REL.NOINC `($__internal_15_$__cuda_sm20_div_s64) ;  /* 0x0000001c00747944 */ /* 0x000fea0003c00000 */
[----:B------:R-:W-:-:S05]  /*2f70*/  IADD3 R10, PT, PT, -R9, RZ, RZ ;  /* 0x000000ff090a7210 */ /* 0x000fca0007ffe1ff */
[----:B------:R-:W-:Y:S02]  /*2f80*/  IMAD R38, R10, R42, R38 ;  /* 0x0000002a0a267224 */ /* 0x000fe400078e0226 */
.L_x_6386:
[----:B------:R-:W-:Y:S05]  /*2f90*/  BSYNC.RECONVERGENT B0 ;  /* 0x0000000000007941 */ /* 0x000fea0003800200 */
.L_x_6384:
        /* <DEDUP_REMOVED lines=159> */
.L_x_6381:
[----:B------:R-:W0:Y:S01]  /*3990*/  LDC.64 R2, c[0x0][0x420] ;  /* 0x00010800ff027b82 */ /* 0x000e220000000a00 */
[----:B------:R-:W-:-:S05]  /*39a0*/  IADD3 R0, PT, PT, R15, UR20, RZ ;  /* 0x000000140f007c10 */ /* 0x000fca000fffe0ff */
[----:B0-----:R-:W-:-:S05]  /*39b0*/  IMAD.WIDE.U32 R2, R0, 0x4, R2 ;  /* 0x0000000400027825 */ /* 0x001fca00078e0002 */
[----:B------:R1:W-:Y:S02]  /*39c0*/  STG.E desc[UR8][R2.64], R23 ;  /* 0x0000001702007986 */ /* 0x0003e4000c101908 */
.L_x_6380:
[----:B------:R-:W-:Y:S05]  /*39d0*/  BSYNC.RECONVERGENT B1 ;  /* 0x0000000000017941 */ /* 0x000fea0003800200 */
.L_x_6379:
        /* <DEDUP_REMOVED lines=108> */
.L_x_6393:
        /* <DEDUP_REMOVED lines=15> */
.L_x_6390:
[----:B0-----:R-:W-:Y:S05]  /*4190*/  BSYNC.RECONVERGENT B0 ;  /* 0x0000000000007941 */ /* 0x001fea0003800200 */
.L_x_6389:
        /* <DEDUP_REMOVED lines=30> */
.L_x_6392:
[----:B------:R-:W-:Y:S05]  /*4380*/  BSYNC.RECONVERGENT B0 ;  /* 0x0000000000007941 */ /* 0x000fea0003800200 */
.L_x_6391:
        /* <DEDUP_REMOVED lines=19> */
.L_x_6388:
        /* <DEDUP_REMOVED lines=25> */
.L_x_6395:
[----:B------:R-:W-:Y:S05]  /*4650*/  BSYNC.RECONVERGENT B0 ;  /* 0x0000000000007941 */ /* 0x000fea0003800200 */
.L_x_6394:
        /* <DEDUP_REMOVED lines=12> */
.L_x_6387:
        /* <DEDUP_REMOVED lines=98> */
        .weak           $__internal_15_$__cuda_sm20_div_s64
        .type           $__internal_15_$__cuda_sm20_div_s64,@function
        .size           $__internal_15_$__cuda_sm20_div_s64,(.L_x_11677 - $__internal_15_$__cuda_sm20_div_s64)
$__internal_15_$__cuda_sm20_div_s64:
        /* <DEDUP_REMOVED lines=85> */
[----:B------:R-:W-:Y:S06]  /*5290*/  RET.REL.NODEC R16 `(_ZN5flash32flash_fwd_splitkv_combine_kernelI23Flash_fwd_kernel_traitsILi96ELi64ELi64ELi4ELb0ELb0EN7cutlass6half_tE19Flash_kernel_traitsILi96ELi64ELi64ELi4ES3_EELi16ELi6ELb0EEEvNS_16Flash_fwd_paramsE) ;  /* 0xffffffac10587950 */ /* 0x000fec0003c3ffff */
.L_x_6396:
        /* <DEDUP_REMOVED lines=14> */
.L_x_11677:


//--------------------- .text._ZN5flash32flash_fwd_splitkv_combine_kernelI23Flash_fwd_kernel_traitsILi96ELi64ELi64ELi4ELb0ELb0EN7cutlass6half_tE19Flash_kernel_traitsILi96ELi64ELi64ELi4ES3_EELi16ELi5ELb0EEEvNS_16Flash_fwd_paramsE --------------------------
	.section	.text._ZN5flash32flash_fwd_splitkv_combine_kernelI23Flash_fwd_kernel_traitsILi96ELi64ELi64ELi4ELb0ELb0EN7cutlass6half_tE19Flash_kernel_traitsILi96ELi64ELi64ELi4ES3_EELi16ELi5ELb0EEEvNS_16Flash_fwd_paramsE,"ax",@progbits
	.align	128
        .global         _ZN5flash32flash_fwd_splitkv_combine_kernelI23Flash_fwd_kernel_traitsILi96ELi64ELi64ELi4ELb0ELb0EN7cutlass6half_tE19Flash_kernel_traitsILi96ELi64ELi64ELi4ES3_EELi16ELi5ELb0EEEvNS_16Flash_fwd_paramsE
        .type           _ZN5flash32flash_fwd_splitkv_combine_kernelI23Flash_fwd_kernel_traitsILi96ELi64ELi64ELi4ELb0ELb0EN7cutlass6half_tE19Flash_kernel_traitsILi96ELi64ELi64ELi4ES3_EELi16ELi5ELb0EEEvNS_16Flash_fwd_paramsE,@function
        .size           _ZN5flash32flash_fwd_splitkv_combine_kernelI23Flash_fwd_kernel_traitsILi96ELi64ELi64ELi4ELb0ELb0EN7cutlass6half_tE19Flash_kernel_traitsILi96ELi64ELi64ELi4ES3_EELi16ELi5ELb0EEEvNS_16Flash_fwd_paramsE,(.L_x_11678 - _ZN5flash32flash_fwd_splitkv_combine_kernelI23Flash_fwd_kernel_traitsILi96ELi64ELi64ELi4ELb0ELb0EN7cutlass6half_tE19Flash_kernel_traitsILi96ELi64ELi64ELi4ES3_EELi16ELi5ELb0EEEvNS_16Flash_fwd_paramsE)
        .other          _ZN5flash32flash_fwd_splitkv_combine_kernelI23Flash_fwd_kernel_traitsILi96ELi64ELi64ELi4ELb0ELb0EN7cutlass6half_tE19Flash_kernel_traitsILi96ELi64ELi64ELi4ES3_EELi16ELi5ELb0EEEvNS_16Flash_fwd_paramsE,@"STO_CUDA_ENTRY STV_DEFAULT"
_ZN5flash32flash_fwd_splitkv_combine_kernelI23Flash_fwd_kernel_traitsILi96ELi64ELi64ELi4ELb0ELb0EN7cutlass6half_tE19Flash_kernel_traitsILi96ELi64ELi64ELi4ES3_EELi16ELi5ELb0EEEvNS_16Flash_fwd_paramsE:
.text._ZN5flash32flash_fwd_splitkv_combine_kernelI23Flash_fwd_kernel_traitsILi96ELi64ELi64ELi4ELb0ELb0EN7cutlass6half_tE19Flash_kernel_traitsILi96ELi64ELi64ELi4ES3_EELi16ELi5ELb0EEEvNS_16Flash_fwd_paramsE:
        /* <DEDUP_REMOVED lines=39> */
.L_x_6397:
[----:B------:R-:W-:Y:S01]  /*0270*/  IMAD.U32 R33, RZ, RZ, UR7 ;  /* 0x00000007ff217e24 */ /* 0x000fe2000f8e00ff */
[----:B------:R-:W-:Y:S01]  /*0280*/  MOV R20, UR14 ;  /* 0x0000000e00147c02 */ /* 0x000fe20008000f00 */
[----:B------:R-:W-:Y:S01]  /*0290*/  IMAD.U32 R21, RZ, RZ, UR4 ;  /* 0x00000004ff157e24 */ /* 0x000fe2000f8e00ff */
[----:B------:R-:W-:Y:S02]  /*02a0*/  MOV R19, UR8 ;  /* 0x0000000800137c02 */ /* 0x000fe40008000f00 */
[----:B------:R-:W-:Y:S02]  /*02b0*/  MOV R18, 0x2d0 ;  /* 0x000002d000127802 */ /* 0x000fe40000000f00 */
[----:B------:R-:W-:Y:S05]  /*02c0*/  CALL.REL.NOINC `($__internal_16_$__cuda_sm20_div_s64) ;  /* 0x00000040009c7944 */ /* 0x000fea0003c00000 */
[----:B------:R-:W-:-:S07]  /*02d0*/  MOV R15, R13 ;  /* 0x0000000d000f7202 */ /* 0x000fce0000000f00 */
.L_x_6398:
        /* <DEDUP_REMOVED lines=30> */
.L_x_6400:
[----:B------:R-:W-:Y:S01]  /*04c0*/  IMAD.MOV.U32 R33, RZ, RZ, R14 ;  /* 0x000000ffff217224 */ /* 0x000fe200078e000e */
[----:B------:R-:W-:Y:S02]  /*04d0*/  MOV R21, R15 ;  /* 0x0000000f00157202 */ /* 0x000fe40000000f00 */
[----:B------:R-:W-:Y:S02]  /*04e0*/  MOV R18, 0x500 ;  /* 0x0000050000127802 */ /* 0x000fe40000000f00 */
[----:B------:R-:W-:Y:S05]  /*04f0*/  CALL.REL.NOINC `($__internal_16_$__cuda_sm20_div_s64) ;  /* 0x0000004000107944 */ /* 0x000fea0003c00000 */
[----:B------:R-:W-:Y:S02]  /*0500*/  MOV R26, R14 ;  /* 0x0000000e001a7202 */ /* 0x000fe40000000f00 */
[----:B------:R-:W-:Y:S02]  /*0510*/  MOV R27, R13 ;  /* 0x0000000d001b7202 */ /* 0x000fe40000000f00 */
.L_x_6401:
[----:B------:R-:W-:Y:S05]  /*0520*/  BSYNC.RECONVERGENT B0 ;  /* 0x0000000000007941 */ /* 0x000fea0003800200 */
.L_x_6399:
        /* <DEDUP_REMOVED lines=55> */
.L_x_6403:
[----:B------:R-:W-:Y:S01]  /*08a0*/  IMAD.MOV.U32 R33, RZ, RZ, R20 ;  /* 0x000000ffff217224 */ /* 0x000fe200078e0014 */
[----:B------:R-:W-:Y:S01]  /*08b0*/  MOV R20, R12 ;  /* 0x0000000c00147202 */ /* 0x000fe20000000f00 */
[----:B------:R-:W-:Y:S01]  /*08c0*/  IMAD.MOV.U32 R21, RZ, RZ, R19 ;  /* 0x000000ffff157224 */ /* 0x000fe200078e0013 */
[----:B------:R-:W-:Y:S02]  /*08d0*/  MOV R19, R2 ;  /* 0x0000000200137202 */ /* 0x000fe40000000f00 */
[----:B------:R-:W-:Y:S02]  /*08e0*/  MOV R18, 0x900 ;  /* 0x0000090000127802 */ /* 0x000fe40000000f00 */
[----:B------:R-:W-:Y:S05]  /*08f0*/  CALL.REL.NOINC `($__internal_16_$__cuda_sm20_div_s64) ;  /* 0x0000003c00107944 */ /* 0x000fea0003c00000 */
[----:B------:R-:W-:Y:S02]  /*0900*/  MOV R15, R13 ;  /* 0x0000000d000f7202 */ /* 0x000fe40000000f00 */
.L_x_6404:
[----:B------:R-:W-:Y:S05]  /*0910*/  BSYNC.RECONVERGENT B0 ;  /* 0x0000000000007941 */ /* 0x000fea0003800200 */
.L_x_6402:
        /* <DEDUP_REMOVED lines=116> */
.L_x_6406:
[----:B------:R-:W-:Y:S01]  /*1060*/  IMAD.MOV.U32 R33, RZ, RZ, R14 ;  /* 0x000000ffff217224 */ /* 0x000fe200078e000e */
[----:B------:R-:W-:Y:S01]  /*1070*/  MOV R20, R9 ;  /* 0x0000000900147202 */ /* 0x000fe20000000f00 */
[----:B------:R-:W-:Y:S01]  /*1080*/  IMAD.MOV.U32 R21, RZ, RZ, R15 ;  /* 0x000000ffff157224 */ /* 0x000fe200078e000f */
[----:B------:R-:W-:Y:S02]  /*1090*/  MOV R19, R3 ;  /* 0x0000000300137202 */ /* 0x000fe40000000f00 */
[----:B------:R-:W-:Y:S02]  /*10a0*/  MOV R18, 0x10c0 ;  /* 0x000010c000127802 */ /* 0x000fe40000000f00 */
[----:B------:R-:W-:Y:S05]  /*10b0*/  CALL.REL.NOINC `($__internal_16_$__cuda_sm20_div_s64) ;  /* 0x0000003400207944 */ /* 0x000fea0003c00000 */
[----:B------:R-:W-:Y:S02]  /*10c0*/  MOV R38, R14 ;  /* 0x0000000e00267202 */ /* 0x000fe40000000f00 */
[----:B------:R-:W-:Y:S02]  /*10d0*/  MOV R39, R13 ;  /* 0x0000000d00277202 */ /* 0x000fe40000000f00 */
.L_x_6407:
[----:B------:R-:W-:Y:S05]  /*10e0*/  BSYNC.RECONVERGENT B0 ;  /* 0x0000000000007941 */ /* 0x000fea0003800200 */
.L_x_6405:
        /* <DEDUP_REMOVED lines=58> */
.L_x_6409:
[----:B------:R-:W-:Y:S01]  /*1490*/  IMAD.MOV.U32 R33, RZ, RZ, R26 ;  /* 0x000000ffff217224 */ /* 0x000fe200078e001a */
[----:B------:R-:W-:Y:S01]  /*14a0*/  MOV R21, R27 ;  /* 0x0000001b00157202 */ /* 0x000fe20000000f00 */
[----:B------:R-:W-:Y:S01]  /*14b0*/  IMAD.MOV.U32 R20, RZ, RZ, R7 ;  /* 0x000000ffff147224 */ /* 0x000fe200078e0007 */
[----:B------:R-:W-:Y:S02]  /*14c0*/  MOV R18, 0x14e0 ;  /* 0x000014e000127802 */ /* 0x000fe40000000f00 */
[----:B------:R-:W-:Y:S05]  /*14d0*/  CALL.REL.NOINC `($__internal_16_$__cuda_sm20_div_s64) ;  /* 0x0000003000187944 */ /* 0x000fea0003c00000 */
[----:B------:R-:W-:Y:S02]  /*14e0*/  MOV R24, R14 ;  /* 0x0000000e00187202 */ /* 0x000fe40000000f00 */
[----:B------:R-:W-:Y:S02]  /*14f0*/  MOV R25, R13 ;  /* 0x0000000d00197202 */ /* 0x000fe40000000f00 */
.L_x_6410:
[----:B------:R-:W-:Y:S05]  /*1500*/  BSYNC.RECONVERGENT B0 ;  /* 0x0000000000007941 */ /* 0x000fea0003800200 */
.L_x_6408:
        /* <DEDUP_REMOVED lines=254> */
.L_x_6414:
[----:B------:R-:W-:Y:S01]  /*24f0*/  IMAD.MOV.U32 R21, RZ, RZ, RZ ;  /* 0x000000ffff157224 */ /* 0x000fe200078e00ff */
[----:B------:R-:W-:Y:S02]  /*2500*/  MOV R20, R36 ;  /* 0x0000002400147202 */ /* 0x000fe40000000f00 */
[----:B------:R-:W-:Y:S02]  /*2510*/  MOV R18, 0x2530 ;  /* 0x0000253000127802 */ /* 0x000fe40000000f00 */
[----:B------:R-:W-:Y:S05]  /*2520*/  CALL.REL.NOINC `($__internal_16_$__cuda_sm20_div_s64) ;  /* 0x0000002000047944 */ /* 0x000fea0003c00000 */
[----:B------:R-:W-:Y:S02]  /*2530*/  IADD3 R11, PT, PT, -R14, RZ, RZ ;  /* 0x000000ff0e0b7210 */ /* 0x000fe40007ffe1ff */
[----:B------:R-:W-:-:S03]  /*2540*/  MOV R37, R13 ;  /* 0x0000000d00257202 */ /* 0x000fc60000000f00 */
[----:B------:R-:W-:Y:S01]  /*2550*/  IMAD R33, R36, R11, R33 ;  /* 0x0000000b24217224 */ /* 0x000fe200078e0221 */
[----:B------:R-:W-:-:S07]  /*2560*/  MOV R36, R14 ;  /* 0x0000000e00247202 */ /* 0x000fce0000000f00 */
.L_x_6415:
        /* <DEDUP_REMOVED lines=60> */
.L_x_6417:
[----:B------:R-:W-:Y:S01]  /*2930*/  IMAD.MOV.U32 R33, RZ, RZ, R36 ;  /* 0x000000ffff217224 */ /* 0x000fe200078e0024 */
[----:B------:R-:W-:Y:S01]  /*2940*/  MOV R21, R37 ;  /* 0x0000002500157202 */ /* 0x000fe20000000f00 */
[----:B------:R-:W-:Y:S01]  /*2950*/  IMAD.MOV.U32 R20, RZ, RZ, R40 ;  /* 0x000000ffff147224 */ /* 0x000fe200078e0028 */
[----:B------:R-:W-:Y:S02]  /*2960*/  MOV R18, 0x2980 ;  /* 0x0000298000127802 */ /* 0x000fe40000000f00 */
[----:B------:R-:W-:Y:S05]  /*2970*/  CALL.REL.NOINC `($__internal_16_$__cuda_sm20_div_s64) ;  /* 0x0000001800f07944 */ /* 0x000fea0003c00000 */
[----:B------:R-:W-:-:S05]  /*2980*/  IADD3 R37, PT, PT, -R14, RZ, RZ ;  /* 0x000000ff0e257210 */ /* 0x000fca0007ffe1ff */
[----:B------:R-:W-:Y:S02]  /*2990*/  IMAD R37, R37, R40, R36 ;  /* 0x0000002825257224 */ /* 0x000fe400078e0224 */
.L_x_6418:
[----:B------:R-:W-:Y:S05]  /*29a0*/  BSYNC.RECONVERGENT B0 ;  /* 0x0000000000007941 */ /* 0x000fea0003800200 */
.L_x_6416:
        /* <DEDUP_REMOVED lines=163> */
.L_x_6413:
[----:B------:R-:W0:Y:S01]  /*33e0*/  LDC.64 R2, c[0x0][0x420] ;  /* 0x00010800ff027b82 */ /* 0x000e220000000a00 */
[----:B------:R-:W-:-:S05]  /*33f0*/  IADD3 R0, PT, PT, R15, UR6, RZ ;  /* 0x000000060f007c10 */ /* 0x000fca000fffe0ff */
[----:B0-----:R-:W-:-:S05]  /*3400*/  IMAD.WIDE.U32 R2, R0, 0x4, R2 ;  /* 0x0000000400027825 */ /* 0x001fca00078e0002 */
[----:B------:R1:W-:Y:S02]  /*3410*/  STG.E desc[UR12][R2.64], R25 ;  /* 0x0000001902007986 */ /* 0x0003e4000c10190c */
.L_x_6412:
[----:B------:R-:W-:Y:S05]  /*3420*/  BSYNC.RECONVERGENT B1 ;  /* 0x0000000000017941 */ /* 0x000fea0003800200 */
.L_x_6411:
        /* <DEDUP_REMOVED lines=80> */
.L_x_6425:
        /* <DEDUP_REMOVED lines=14> */
.L_x_6422:
[----:B-1----:R-:W-:Y:S05]  /*3a10*/  BSYNC.RECONVERGENT B0 ;  /* 0x0000000000007941 */ /* 0x002fea0003800200 */
.L_x_6421:
        /* <DEDUP_REMOVED lines=31> */
.L_x_6424:
[----:B------:R-:W-:Y:S05]  /*3c10*/  BSYNC.RECONVERGENT B0 ;  /* 0x0000000000007941 */ /* 0x000fea0003800200 */
.L_x_6423:
        /* <DEDUP_REMOVED lines=19> */
.L_x_6420:
        /* <DEDUP_REMOVED lines=23> */
.L_x_6427:
[----:B------:R-:W-:Y:S05]  /*3ec0*/  BSYNC.RECONVERGENT B0 ;  /* 0x0000000000007941 */ /* 0x000fea0003800200 */
.L_x_6426:
        /* <DEDUP_REMOVED lines=12> */
.L_x_6419:
        /* <DEDUP_REMOVED lines=91> */
        .weak           $__internal_16_$__cuda_sm20_div_s64
        .type           $__internal_16_$__cuda_sm20_div_s64,@function
        .size           $__internal_16_$__cuda_sm20_div_s64,(.L_x_11678 - $__internal_16_$__cuda_sm20_div_s64)
$__internal_16_$__cuda_sm20_div_s64:
        /* <DEDUP_REMOVED lines=86> */
[----:B------:R-:W-:Y:S06]  /*4aa0*/  RET.REL.NODEC R16 `(_ZN5flash32flash_fwd_splitkv_combine_kernelI23Flash_fwd_kernel_traitsILi96ELi64ELi64ELi4ELb0ELb0EN7cutlass6half_tE19Flash_kernel_traitsILi96ELi64ELi64ELi4ES3_EELi16ELi5ELb0EEEvNS_16Flash_fwd_paramsE) ;  /* 0xffffffb410547950 */ /* 0x000fec0003c3ffff */
.L_x_6428:
        /* <DEDUP_REMOVED lines=13> */
.L_x_11678:


//--------------------- .text._ZN5flash32flash_fwd_splitkv_combine_kernelI23Flash_fwd_kernel_traitsILi96ELi64ELi64ELi4ELb0ELb0EN7cutlass6half_tE19Flash_kernel_traitsILi96ELi64ELi64ELi4ES3_EELi16ELi4ELb0EEEvNS_16Flash_fwd_paramsE --------------------------
	.section	.text._ZN5flash32flash_fwd_splitkv_combine_kernelI23Flash_fwd_kernel_traitsILi96ELi64ELi64ELi4ELb0ELb0EN7cutlass6half_tE19Flash_kernel_traitsILi96ELi64ELi64ELi4ES3_EELi16ELi4ELb0EEEvNS_16Flash_fwd_paramsE,"ax",@progbits
	.align	128
        .global         _ZN5flash32flash_fwd_splitkv_combine_kernelI23Flash_fwd_kernel_traitsILi96ELi64ELi64ELi4ELb0ELb0EN7cutlass6half_tE19Flash_kernel_traitsILi96ELi64ELi64ELi4ES3_EELi16ELi4ELb0EEEvNS_16Flash_fwd_paramsE
        .type           _ZN5flash32flash_fwd_splitkv_combine_kernelI23Flash_fwd_kernel_traitsILi96ELi64ELi64ELi4ELb0ELb0EN7cutlass6half_tE19Flash_kernel_traitsILi96ELi64ELi64ELi4ES3_EELi16ELi4ELb0EEEvNS_16Flash_fwd_paramsE,@function
        .size           _ZN5flash32flash_fwd_splitkv_combine_kernelI23Flash_fwd_kernel_traitsILi96ELi64ELi64ELi4ELb0ELb0EN7cutlass6half_tE19Flash_kernel_traitsILi96ELi64ELi64ELi4ES3_EELi16ELi4ELb0EEEvNS_16Flash_fwd_paramsE,(.L_x_11679 - _ZN5flash32flash_fwd_splitkv_combine_kernelI23Flash_fwd_kernel_traitsILi96ELi64ELi64ELi4ELb0ELb0EN7cutlass6half_tE19Flash_kernel_traitsILi96ELi64ELi64ELi4ES3_EELi16ELi4ELb0EEEvNS_16Flash_fwd_paramsE)
        .other          _ZN5flash32flash_fwd_splitkv_combine_kernelI23Flash_fwd_kernel_traitsILi96ELi64ELi64ELi4ELb0ELb0EN7cutlass6half_tE19Flash_kernel_traitsILi96ELi64ELi64ELi4ES3_EELi16ELi4ELb0EEEvNS_16Flash_fwd_paramsE,@"STO_CUDA_ENTRY STV_DEFAULT"
_ZN5flash32flash_fwd_splitkv_combine_kernelI23Flash_fwd_kernel_traitsILi96ELi64ELi64ELi4ELb0ELb0EN7cutlass6half_tE19Flash_kernel_traitsILi96ELi64ELi64ELi4ES3_EELi16ELi4ELb0EEEvNS_16Flash_fwd_paramsE:
.text._ZN5flash32flash_fwd_splitkv_combine_kernelI23Flash_fwd_kernel_traitsILi96ELi64ELi64ELi4ELb0ELb0EN7cutlass6half_tE19Flash_kernel_traitsILi96ELi64ELi64ELi4ES3_EELi16ELi4ELb0EEEvNS_16Flash_fwd_paramsE:
        /* <DEDUP_REMOVED lines=39> */
.L_x_6429:
[----:B------:R-:W-:Y:S01]  /*0270*/  IMAD.U32 R25, RZ, RZ, UR7 ;  /* 0x00000007ff197e24 */ /* 0x000fe2000f8e00ff */
[----:B------:R-:W-:Y:S01]  /*0280*/  MOV R18, UR14 ;  /* 0x0000000e00127c02 */ /* 0x000fe20008000f00 */
[----:B------:R-:W-:Y:S01]  /*0290*/  IMAD.U32 R17, RZ, RZ, UR4 ;  /* 0x00000004ff117e24 */ /* 0x000fe2000f8e00ff */
[----:B------:R-:W-:Y:S02]  /*02a0*/  MOV R15, UR8 ;  /* 0x00000008000f7c02 */ /* 0x000fe40008000f00 */
[----:B------:R-:W-:Y:S02]  /*02b0*/  MOV R16, 0x2d0 ;  /* 0x000002d000107802 */ /* 0x000fe40000000f00 */
[----:B------:R-:W-:Y:S05]  /*02c0*/  CALL.REL.NOINC `($__internal_17_$__cuda_sm20_div_s64) ;  /* 0x0000003c00cc7944 */ /* 0x000fea0003c00000 */
[----:B------:R-:W-:-:S07]  /*02d0*/  MOV R10, R14 ;  /* 0x0000000e000a7202 */ /* 0x000fce0000000f00 */
.L_x_6430:
        /* <DEDUP_REMOVED lines=30> */
.L_x_6432:
[----:B------:R-:W-:Y:S01]  /*04c0*/  IMAD.MOV.U32 R25, RZ, RZ, R10 ;  /* 0x000000ffff197224 */ /* 0x000fe200078e000a */
[----:B------:R-:W-:Y:S02]  /*04d0*/  MOV R17, R11 ;  /* 0x0000000b00117202 */ /* 0x000fe40000000f00 */
[----:B------:R-:W-:Y:S02]  /*04e0*/  MOV R16, 0x500 ;  /* 0x0000050000107802 */ /* 0x000fe40000000f00 */
[----:B------:R-:W-:Y:S05]  /*04f0*/  CALL.REL.NOINC `($__internal_17_$__cuda_sm20_div_s64) ;  /* 0x0000003c00407944 */ /* 0x000fea0003c00000 */
[----:B------:R-:W-:Y:S02]  /*0500*/  MOV R22, R14 ;  /* 0x0000000e00167202 */ /* 0x000fe40000000f00 */
[----:B------:R-:W-:Y:S02]  /*0510*/  MOV R23, R11 ;  /* 0x0000000b00177202 */ /* 0x000fe40000000f00 */
.L_x_6433:
[----:B------:R-:W-:Y:S05]  /*0520*/  BSYNC.RECONVERGENT B0 ;  /* 0x0000000000007941 */ /* 0x000fea0003800200 */
.L_x_6431:
        /* <DEDUP_REMOVED lines=55> */
.L_x_6435:
[----:B------:R-:W-:Y:S01]  /*08a0*/  IMAD.MOV.U32 R25, RZ, RZ, R18 ;  /* 0x000000ffff197224 */ /* 0x000fe200078e0012 */
[----:B------:R-:W-:Y:S01]  /*08b0*/  MOV R18, R12 ;  /* 0x0000000c00127202 */ /* 0x000fe20000000f00 */
[----:B------:R-:W-:Y:S01]  /*08c0*/  IMAD.MOV.U32 R17, RZ, RZ, R15 ;  /* 0x000000ffff117224 */ /* 0x000fe200078e000f */
[----:B------:R-:W-:Y:S02]  /*08d0*/  MOV R15, R2 ;  /* 0x00000002000f7202 */ /* 0x000fe40000000f00 */
[----:B------:R-:W-:Y:S02]  /*08e0*/  MOV R16, 0x900 ;  /* 0x0000090000107802 */ /* 0x000fe40000000f00 */
[----:B------:R-:W-:Y:S05]  /*08f0*/  CALL.REL.NOINC `($__internal_17_$__cuda_sm20_div_s64) ;  /* 0x0000003800407944 */ /* 0x000fea0003c00000 */
[----:B------:R-:W-:Y:S02]  /*0900*/  MOV R15, R11 ;  /* 0x0000000b000f7202 */ /* 0x000fe40000000f00 */
.L_x_6436:
[----:B------:R-:W-:Y:S05]  /*0910*/  BSYNC.RECONVERGENT B0 ;  /* 0x0000000000007941 */ /* 0x000fea0003800200 */
.L_x_6434:
        /* <DEDUP_REMOVED lines=116> */
.L_x_6438:
[----:B------:R-:W-:Y:S01]  /*1060*/  IMAD.MOV.U32 R17, RZ, RZ, R15 ;  /* 0x000000ffff117224 */ /* 0x000fe200078e000f */
[----:B------:R-:W-:Y:S01]  /*1070*/  MOV R18, R9 ;  /* 0x0000000900127202 */ /* 0x000fe20000000f00 */
[----:B------:R-:W-:Y:S01]  /*1080*/  IMAD.MOV.U32 R25, RZ, RZ, R14 ;  /* 0x000000ffff197224 */ /* 0x000fe200078e000e */
[----:B------:R-:W-:Y:S02]  /*1090*/  MOV R15, R3 ;  /* 0x00000003000f7202 */ /* 0x000fe40000000f00 */
[----:B------:R-:W-:Y:S02]  /*10a0*/  MOV R16, 0x10c0 ;  /* 0x000010c000107802 */ /* 0x000fe40000000f00 */
[----:B------:R-:W-:Y:S05]  /*10b0*/  CALL.REL.NOINC `($__internal_17_$__cuda_sm20_div_s64) ;  /* 0x0000003000507944 */ /* 0x000fea0003c00000 */
[----:B------:R-:W-:Y:S02]  /*10c0*/  MOV R36, R14 ;  /* 0x0000000e00247202 */ /* 0x000fe40000000f00 */
[----:B------:R-:W-:Y:S02]  /*10d0*/  MOV R37, R11 ;  /* 0x0000000b00257202 */ /* 0x000fe40000000f00 */
.L_x_6439:
[----:B------:R-:W-:Y:S05]  /*10e0*/  BSYNC.RECONVERGENT B0 ;  /* 0x0000000000007941 */ /* 0x000fea0003800200 */
.L_x_6437:
        /* <DEDUP_REMOVED lines=58> */
.L_x_6441:
[----:B------:R-:W-:Y:S01]  /*1490*/  IMAD.MOV.U32 R25, RZ, RZ, R22 ;  /* 0x000000ffff197224 */ /* 0x000fe200078e0016 */
[----:B------:R-:W-:Y:S01]  /*14a0*/  MOV R17, R23 ;  /* 0x0000001700117202 */ /* 0x000fe20000000f00 */
[----:B------:R-:W-:Y:S01]  /*14b0*/  IMAD.MOV.U32 R18, RZ, RZ, R7 ;  /* 0x000000ffff127224 */ /* 0x000fe200078e0007 */
[----:B------:R-:W-:Y:S02]  /*14c0*/  MOV R16, 0x14e0 ;  /* 0x000014e000107802 */ /* 0x000fe40000000f00 */
[----:B------:R-:W-:Y:S05]  /*14d0*/  CALL.REL.NOINC `($__internal_17_$__cuda_sm20_div_s64) ;  /* 0x0000002c00487944 */ /* 0x000fea0003c00000 */
[----:B------:R-:W-:Y:S02]  /*14e0*/  MOV R20, R14 ;  /* 0x0000000e00147202 */ /* 0x000fe40000000f00 */
[----:B------:R-:W-:Y:S02]  /*14f0*/  MOV R21, R11 ;  /* 0x0000000b00157202 */ /* 0x000fe40000000f00 */
.L_x_6442:
[----:B------:R-:W-:Y:S05]  /*1500*/  BSYNC.RECONVERGENT B0 ;  /* 0x0000000000007941 */ /* 0x000fea0003800200 */
.L_x_6440:
        /* <DEDUP_REMOVED lines=218> */
.L_x_6446:
[----:B------:R-:W-:Y:S01]  /*22b0*/  IMAD.MOV.U32 R17, RZ, RZ, RZ ;  /* 0x000000ffff117224 */ /* 0x000fe200078e00ff */
[----:B------:R-:W-:Y:S02]  /*22c0*/  MOV R18, R32 ;  /* 0x0000002000127202 */ /* 0x000fe40000000f00 */
[----:B------:R-:W-:Y:S02]  /*22d0*/  MOV R16, 0x22f0 ;  /* 0x000022f000107802 */ /* 0x000fe40000000f00 */
[----:B------:R-:W-:Y:S05]  /*22e0*/  CALL.REL.NOINC `($__internal_17_$__cuda_sm20_div_s64) ;  /* 0x0000001c00c47944 */ /* 0x000fea0003c00000 */
[----:B------:R-:W-:Y:S02]  /*22f0*/  IADD3 R13, PT, PT, -R14, RZ, RZ ;  /* 0x000000ff0e0d7210 */ /* 0x000fe40007ffe1ff */
[----:B------:R-:W-:-:S03]  /*2300*/  MOV R33, R11 ;  /* 0x0000000b00217202 */ /* 0x000fc60000000f00 */
[----:B------:R-:W-:Y:S01]  /*2310*/  IMAD R25, R32, R13, R25 ;  /* 0x0000000d20197224 */ /* 0x000fe200078e0219 */
[----:B------:R-:W-:-:S07]  /*2320*/  MOV R32, R14 ;  /* 0x0000000e00207202 */ /* 0x000fce0000000f00 */
.L_x_6447:
        /* <DEDUP_REMOVED lines=60> */
.L_x_6449:
[----:B------:R-:W-:Y:S01]  /*26f0*/  IMAD.MOV.U32 R25, RZ, RZ, R32 ;  /* 0x000000ffff197224 */ /* 0x000fe200078e0020 */
[----:B------:R-:W-:Y:S01]  /*2700*/  MOV R17, R33 ;  /* 0x0000002100117202 */ /* 0x000fe20000000f00 */
[----:B------:R-:W-:Y:S01]  /*2710*/  IMAD.MOV.U32 R18, RZ, RZ, R38 ;  /* 0x000000ffff127224 */ /* 0x000fe200078e0026 */
[----:B------:R-:W-:Y:S02]  /*2720*/  MOV R16, 0x2740 ;  /* 0x0000274000107802 */ /* 0x000fe40000000f00 */
[----:B------:R-:W-:Y:S05]  /*2730*/  CALL.REL.NOINC `($__internal_17_$__cuda_sm20_div_s64) ;  /* 0x0000001800b07944 */ /* 0x000fea0003c00000 */
[----:B------:R-:W-:-:S05]  /*2740*/  IADD3 R33, PT, PT, -R14, RZ, RZ ;  /* 0x000000ff0e217210 */ /* 0x000fca0007ffe1ff */
[----:B------:R-:W-:Y:S02]  /*2750*/  IMAD R33, R33, R38, R32 ;  /* 0x0000002621217224 */ /* 0x000fe400078e0220 */
.L_x_6450:
[----:B------:R-:W-:Y:S05]  /*2760*/  BSYNC.RECONVERGENT B0 ;  /* 0x0000000000007941 */ /* 0x000fea0003800200 */
.L_x_6448:
        /* <DEDUP_REMOVED lines=161> */
.L_x_6445:
[----:B------:R-:W0:Y:S01]  /*3180*/  LDC.64 R2, c[0x0][0x420] ;  /* 0x00010800ff027b82 */ /* 0x000e220000000a00 */
[----:B------:R-:W-:-:S05]  /*3190*/  IADD3 R0, PT, PT, R30, UR6, RZ ;  /* 0x000000061e007c10 */ /* 0x000fca000fffe0ff */
[----:B0-----:R-:W-:-:S05]  /*31a0*/  IMAD.WIDE.U32 R2, R0, 0x4, R2 ;  /* 0x0000000400027825 */ /* 0x001fca00078e0002 */
[----:B------:R1:W-:Y:S02]  /*31b0*/  STG.E desc[UR12][R2.64], R22 ;  /* 0x0000001602007986 */ /* 0x0003e4000c10190c */
.L_x_6444:
[----:B------:R-:W-:Y:S05]  /*31c0*/  BSYNC.RECONVERGENT B1 ;  /* 0x0000000000017941 */ /* 0x000fea0003800200 */
.L_x_6443:
        /* <DEDUP_REMOVED lines=67> */
.L_x_6457:
        /* <DEDUP_REMOVED lines=14> */
.L_x_6454:
[----:B-1----:R-:W-:Y:S05]  /*36e0*/  BSYNC.RECONVERGENT B0 ;  /* 0x0000000000007941 */ /* 0x002fea0003800200 */
.L_x_6453:
        /* <DEDUP_REMOVED lines=31> */
.L_x_6456:
[----:B------:R-:W-:Y:S05]  /*38e0*/  BSYNC.RECONVERGENT B0 ;  /* 0x0000000000007941 */ /* 0x000fea0003800200 */
.L_x_6455:
        /* <DEDUP_REMOVED lines=19> */
.L_x_6452:
        /* <DEDUP_REMOVED lines=22> */
.L_x_6459:
[----:B------:R-:W-:Y:S05]  /*3b80*/  BSYNC.RECONVERGENT B0 ;  /* 0x0000000000007941 */ /* 0x000fea0003800200 */
.L_x_6458:
        /* <DEDUP_REMOVED lines=12> */
.L_x_6451:
        /* <DEDUP_REMOVED lines=91> */
        .weak           $__internal_17_$__cuda_sm20_div_s64
        .type           $__internal_17_$__cuda_sm20_div_s64,@function
        .size           $__internal_17_$__cuda_sm20_div_s64,(.L_x_11679 - $__internal_17_$__cuda_sm20_div_s64)
$__internal_17_$__cuda_sm20_div_s64:
        /* <DEDUP_REMOVED lines=85> */
[----:B------:R-:W-:Y:S06]  /*4750*/  RET.REL.NODEC R16 `(_ZN5flash32flash_fwd_splitkv_combine_kernelI23Flash_fwd_kernel_traitsILi96ELi64ELi64ELi4ELb0ELb0EN7cutlass6half_tE19Flash_kernel_traitsILi96ELi64ELi64ELi4ES3_EELi16ELi4ELb0EEEvNS_16Flash_fwd_paramsE) ;  /* 0xffffffb810287950 */ /* 0x000fec0003c3ffff */
.L_x_6460:
        /* <DEDUP_REMOVED lines=10> */
.L_x_11679:


//--------------------- .text._ZN5flash32flash_fwd_splitkv_combine_kernelI23Flash_fwd_kernel_traitsILi96ELi64ELi64ELi4ELb0ELb0EN7cutlass6half_tE19Flash_kernel_traitsILi96ELi64ELi64ELi4ES3_EELi16ELi3ELb0EEEvNS_16Flash_fwd_paramsE --------------------------
	.section	.text._ZN5flash32flash_fwd_splitkv_combine_kernelI23Flash_fwd_kernel_traitsILi96ELi64ELi64ELi4ELb0ELb0EN7cutlass6half_tE19Flash_kernel_traitsILi96ELi64ELi64ELi4ES3_EELi16ELi3ELb0EEEvNS_16Flash_fwd_paramsE,"ax",@progbits
	.align	128
        .global         _ZN5flash32flash_fwd_splitkv_combine_kernelI23Flash_fwd_kernel_traitsILi96ELi64ELi64ELi4ELb0ELb0EN7cutlass6half_tE19Flash_kernel_traitsILi96ELi64ELi64ELi4ES3_EELi16ELi3ELb0EEEvNS_16Flash_fwd_paramsE
        .type           _ZN5flash32flash_fwd_splitkv_combine_kernelI23Flash_fwd_kernel_traitsILi96ELi64ELi64ELi4ELb0ELb0EN7cutlass6half_tE19Flash_kernel_traitsILi96ELi64ELi64ELi4ES3_EELi16ELi3ELb0EEEvNS_16Flash_fwd_paramsE,@function
        .size           _ZN5flash32flash_fwd_splitkv_combine_kernelI23Flash_fwd_kernel_traitsILi96ELi64ELi64ELi4ELb0ELb0EN7cutlass6half_tE19Flash_kernel_traitsILi96ELi64ELi64ELi4ES3_EELi16ELi3ELb0EEEvNS_16Flash_fwd_paramsE,(.L_x_11680 - _ZN5flash32flash_fwd_splitkv_combine_kernelI23Flash_fwd_kernel_traitsILi96ELi64ELi64ELi4ELb0ELb0EN7cutlass6half_tE19Flash_kernel_traitsILi96ELi64ELi64ELi4ES3_EELi16ELi3ELb0EEEvNS_16Flash_fwd_paramsE)
        .other          _ZN5flash32flash_fwd_splitkv_combine_kernelI23Flash_fwd_kernel_traitsILi96ELi64ELi64ELi4ELb0ELb0EN7cutlass6half_tE19Flash_kernel_traitsILi96ELi64ELi64ELi4ES3_EELi16ELi3ELb0EEEvNS_16Flash_fwd_paramsE,@"STO_CUDA_ENTRY STV_DEFAULT"
_ZN5flash32flash_fwd_splitkv_combine_kernelI23Flash_fwd_kernel_traitsILi96ELi64ELi64ELi4ELb0ELb0EN7cutlass6half_tE19Flash_kernel_traitsILi96ELi64ELi64ELi4ES3_EELi16ELi3ELb0EEEvNS_16Flash_fwd_paramsE:
.text._ZN5flash32flash_fwd_splitkv_combine_kernelI23Flash_fwd_kernel_traitsILi96ELi64ELi64ELi4ELb0ELb0EN7cutlass6half_tE19Flash_kernel_traitsILi96ELi64ELi64ELi4ES3_EELi16ELi3ELb0EEEvNS_16Flash_fwd_paramsE:
        /* <DEDUP_REMOVED lines=38> */
.L_x_6461:
[----:B------:R-:W-:Y:S01]  /*0260*/  IMAD.U32 R36, RZ, RZ, UR7 ;  /* 0x00000007ff247e24 */ /* 0x000fe2000f8e00ff */
[----:B------:R-:W-:Y:S01]  /*0270*/  MOV R18, UR14 ;  /* 0x0000000e00127c02 */ /* 0x000fe20008000f00 */
[----:B------:R-:W-:Y:S01]  /*0280*/  IMAD.U32 R19, RZ, RZ, UR15 ;  /* 0x0000000fff137e24 */ /* 0x000fe2000f8e00ff */
[----:B------:R-:W-:Y:S02]  /*0290*/  MOV R17, UR8 ;  /* 0x0000000800117c02 */ /* 0x000fe40008000f00 */
[----:B------:R-:W-:Y:S02]  /*02a0*/  MOV R16, 0x2c0 ;  /* 0x000002c000107802 */ /* 0x000fe40000000f00 */
[----:B------:R-:W-:Y:S05]  /*02b0*/  CALL.REL.NOINC `($__internal_18_$__cuda_sm20_div_s64) ;  /* 0x0000003c00887944 */ /* 0x000fea0003c00000 */
[----:B------:R-:W-:-:S07]  /*02c0*/  MOV R15, R13 ;  /* 0x0000000d000f7202 */ /* 0x000fce0000000f00 */
.L_x_6462:
        /* <DEDUP_REMOVED lines=30> */
.L_x_6464:
[----:B------:R-:W-:Y:S01]  /*04b0*/  IMAD.MOV.U32 R36, RZ, RZ, R14 ;  /* 0x000000ffff247224 */ /* 0x000fe200078e000e */
[----:B------:R-:W-:Y:S02]  /*04c0*/  MOV R19, R15 ;  /* 0x0000000f00137202 */ /* 0x000fe40000000f00 */
[----:B------:R-:W-:Y:S02]  /*04d0*/  MOV R16, 0x4f0 ;  /* 0x000004f000107802 */ /* 0x000fe40000000f00 */
[----:B------:R-:W-:Y:S05]  /*04e0*/  CALL.REL.NOINC `($__internal_18_$__cuda_sm20_div_s64) ;  /* 0x0000003800fc7944 */ /* 0x000fea0003c00000 */
[----:B------:R-:W-:Y:S02]  /*04f0*/  MOV R24, R14 ;  /* 0x0000000e00187202 */ /* 0x000fe40000000f00 */
[----:B------:R-:W-:Y:S02]  /*0500*/  MOV R25, R13 ;  /* 0x0000000d00197202 */ /* 0x000fe40000000f00 */
.L_x_6465:
[----:B------:R-:W-:Y:S05]  /*0510*/  BSYNC.RECONVERGENT B0 ;  /* 0x0000000000007941 */ /* 0x000fea0003800200 */
.L_x_6463:
        /* <DEDUP_REMOVED lines=55> */
.L_x_6467:
[----:B------:R-:W-:Y:S01]  /*0890*/  IMAD.MOV.U32 R36, RZ, RZ, R18 ;  /* 0x000000ffff247224 */ /* 0x000fe200078e0012 */
[----:B------:R-:W-:Y:S01]  /*08a0*/  MOV R18, R12 ;  /* 0x0000000c00127202 */ /* 0x000fe20000000f00 */
[----:B------:R-:W-:Y:S01]  /*08b0*/  IMAD.MOV.U32 R19, RZ, RZ, R17 ;  /* 0x000000ffff137224 */ /* 0x000fe200078e0011 */
[----:B------:R-:W-:Y:S02]  /*08c0*/  MOV R17, R2 ;  /* 0x0000000200117202 */ /* 0x000fe40000000f00 */
[----:B------:R-:W-:Y:S02]  /*08d0*/  MOV R16, 0x8f0 ;  /* 0x000008f000107802 */ /* 0x000fe40000000f00 */
[----:B------:R-:W-:Y:S05]  /*08e0*/  CALL.REL.NOINC `($__internal_18_$__cuda_sm20_div_s64) ;  /* 0x0000003400fc7944 */ /* 0x000fea0003c00000 */
[----:B------:R-:W-:Y:S02]  /*08f0*/  MOV R15, R13 ;  /* 0x0000000d000f7202 */ /* 0x000fe40000000f00 */
.L_x_6468:
[----:B------:R-:W-:Y:S05]  /*0900*/  BSYNC.RECONVERGENT B0 ;  /* 0x0000000000007941 */ /* 0x000fea0003800200 */
.L_x_6466:
        /* <DEDUP_REMOVED lines=116> */
.L_x_6470:
[----:B------:R-:W-:Y:S01]  /*1050*/  IMAD.MOV.U32 R36, RZ, RZ, R14 ;  /* 0x000000ffff247224 */ /* 0x000fe200078e000e */
[----:B------:R-:W-:Y:S01]  /*1060*/  MOV R18, R9 ;  /* 0x0000000900127202 */ /* 0x000fe20000000f00 */
[----:B------:R-:W-:Y:S01]  /*1070*/  IMAD.MOV.U32 R19, RZ, RZ, R15 ;  /* 0x000000ffff137224 */ /* 0x000fe200078e000f */
[----:B------:R-:W-:Y:S02]  /*1080*/  MOV R17, R3 ;  /* 0x0000000300117202 */ /* 0x000fe40000000f00 */
[----:B------:R-:W-:Y:S02]  /*1090*/  MOV R16, 0x10b0 ;  /* 0x000010b000107802 */ /* 0x000fe40000000f00 */
[----:B------:R-:W-:Y:S05]  /*10a0*/  CALL.REL.NOINC `($__internal_18_$__cuda_sm20_div_s64) ;  /* 0x00000030000c7944 */ /* 0x000fea0003c00000 */
[----:B------:R-:W-:Y:S02]  /*10b0*/  MOV R32, R14 ;  /* 0x0000000e00207202 */ /* 0x000fe40000000f00 */
[----:B------:R-:W-:Y:S02]  /*10c0*/  MOV R33, R13 ;  /* 0x0000000d00217202 */ /* 0x000fe40000000f00 */
.L_x_6471:
[----:B------:R-:W-:Y:S05]  /*10d0*/  BSYNC.RECONVERGENT B0 ;  /* 0x0000000000007941 */ /* 0x000fea0003800200 */
.L_x_6469:
        /* <DEDUP_REMOVED lines=58> */
.L_x_6473:
[----:B------:R-:W-:Y:S01]  /*1480*/  IMAD.MOV.U32 R36, RZ, RZ, R24 ;  /* 0x000000ffff247224 */ /* 0x000fe200078e0018 */
[----:B------:R-:W-:Y:S01]  /*1490*/  MOV R19, R25 ;  /* 0x0000001900137202 */ /* 0x000fe20000000f00 */
[----:B------:R-:W-:Y:S01]  /*14a0*/  IMAD.MOV.U32 R18, RZ, RZ, R7 ;  /* 0x000000ffff127224 */ /* 0x000fe200078e0007 */
[----:B------:R-:W-:Y:S02]  /*14b0*/  MOV R16, 0x14d0 ;  /* 0x000014d000107802 */ /* 0x000fe40000000f00 */
[----:B------:R-:W-:Y:S05]  /*14c0*/  CALL.REL.NOINC `($__internal_18_$__cuda_sm20_div_s64) ;  /* 0x0000002c00047944 */ /* 0x000fea0003c00000 */
[----:B------:R-:W-:Y:S02]  /*14d0*/  MOV R22, R14 ;  /* 0x0000000e00167202 */ /* 0x000fe40000000f00 */
[----:B------:R-:W-:Y:S02]  /*14e0*/  MOV R23, R13 ;  /* 0x0000000d00177202 */ /* 0x000fe40000000f00 */
.L_x_6474:
[----:B------:R-:W-:Y:S05]  /*14f0*/  BSYNC.RECONVERGENT B0 ;  /* 0x0000000000007941 */ /* 0x000fea0003800200 */
.L_x_6472:
        /* <DEDUP_REMOVED lines=65> */
.L_x_6476:
[----:B------:R-:W-:Y:S05]  /*1910*/  BSYNC.RECONVERGENT B0 ;  /* 0x0000000000007941 */ /* 0x000fea0003800200 */
.L_x_6475:
        /* <DEDUP_REMOVED lines=137> */
.L_x_6480:
[----:B------:R-:W-:Y:S01]  /*21b0*/  IMAD.MOV.U32 R36, RZ, RZ, R30 ;  /* 0x000000ffff247224 */ /* 0x000fe200078e001e */
[----:B------:R-:W-:Y:S01]  /*21c0*/  MOV R19, RZ ;  /* 0x000000ff00137202 */ /* 0x000fe20000000f00 */
[----:B------:R-:W-:Y:S01]  /*21d0*/  IMAD.MOV.U32 R18, RZ, RZ, R34 ;  /* 0x000000ffff127224 */ /* 0x000fe200078e0022 */
[----:B------:R-:W-:Y:S02]  /*21e0*/  MOV R16, 0x2200 ;  /* 0x0000220000107802 */ /* 0x000fe40000000f00 */
[----:B------:R-:W-:Y:S05]  /*21f0*/  CALL.REL.NOINC `($__internal_18_$__cuda_sm20_div_s64) ;  /* 0x0000001c00b87944 */ /* 0x000fea0003c00000 */
[----:B------:R-:W-:Y:S02]  /*2200*/  IADD3 R11, PT, PT, -R14, RZ, RZ ;  /* 0x000000ff0e0b7210 */ /* 0x000fe40007ffe1ff */
[----:B------:R-:W-:-:S03]  /*2210*/  MOV R31, R13 ;  /* 0x0000000d001f7202 */ /* 0x000fc60000000f00 */
[----:B------:R-:W-:Y:S01]  /*2220*/  IMAD R11, R34, R11, R30 ;  /* 0x0000000b220b7224 */ /* 0x000fe200078e021e */
[----:B------:R-:W-:-:S07]  /*2230*/  MOV R30, R14 ;  /* 0x0000000e001e7202 */ /* 0x000fce0000000f00 */
.L_x_6481:
        /* <DEDUP_REMOVED lines=60> */
.L_x_6483:
[----:B------:R-:W-:Y:S01]  /*2600*/  IMAD.MOV.U32 R36, RZ, RZ, R30 ;  /* 0x000000ffff247224 */ /* 0x000fe200078e001e */
[----:B------:R-:W-:Y:S01]  /*2610*/  MOV R19, R31 ;  /* 0x0000001f00137202 */ /* 0x000fe20000000f00 */
[----:B------:R-:W-:Y:S01]  /*2620*/  IMAD.MOV.U32 R18, RZ, RZ, R34 ;  /* 0x000000ffff127224 */ /* 0x000fe200078e0022 */
[----:B------:R-:W-:Y:S02]  /*2630*/  MOV R16, 0x2650 ;  /* 0x0000265000107802 */ /* 0x000fe40000000f00 */
[----:B------:R-:W-:Y:S05]  /*2640*/  CALL.REL.NOINC `($__internal_18_$__cuda_sm20_div_s64) ;  /* 0x0000001800a47944 */ /* 0x000fea0003c00000 */
[----:B------:R-:W-:-:S05]  /*2650*/  IADD3 R31, PT, PT, -R14, RZ, RZ ;  /* 0x000000ff0e1f7210 */ /* 0x000fca0007ffe1ff */
[----:B------:R-:W-:Y:S02]  /*2660*/  IMAD R31, R31, R34, R30 ;  /* 0x000000221f1f7224 */ /* 0x000fe400078e021e */
.L_x_6484:
[----:B------:R-:W-:Y:S05]  /*2670*/  BSYNC.RECONVERGENT B0 ;  /* 0x0000000000007941 */ /* 0x000fea0003800200 */
.L_x_6482:
        /* <DEDUP_REMOVED lines=160> */
.L_x_6479:
[----:B------:R-:W0:Y:S01]  /*3080*/  LDC.64 R2, c[0x0][0x420] ;  /* 0x00010800ff027b82 */ /* 0x000e220000000a00 */
[----:B------:R-:W-:-:S05]  /*3090*/  IADD3 R0, PT, PT, R15, UR6, RZ ;  /* 0x000000060f007c10 */ /* 0x000fca000fffe0ff */
[----:B0-----:R-:W-:-:S05]  /*30a0*/  IMAD.WIDE.U32 R2, R0, 0x4, R2 ;  /* 0x0000000400027825 */ /* 0x001fca00078e0002 */
[----:B------:R1:W-:Y:S02]  /*30b0*/  STG.E desc[UR12][R2.64], R23 ;  /* 0x0000001702007986 */ /* 0x0003e4000c10190c */
.L_x_6478:
[----:B------:R-:W-:Y:S05]  /*30c0*/  BSYNC.RECONVERGENT B1 ;  /* 0x0000000000017941 */ /* 0x000fea0003800200 */
.L_x_6477:
        /* <DEDUP_REMOVED lines=60> */
.L_x_6491:
        /* <DEDUP_REMOVED lines=14> */
.L_x_6488:
[----:B0-----:R-:W-:Y:S05]  /*3570*/  BSYNC.RECONVERGENT B0 ;  /* 0x0000000000007941 */ /* 0x001fea0003800200 */
.L_x_6487:
        /* <DEDUP_REMOVED lines=30> */
.L_x_6490:
[----:B------:R-:W-:Y:S05]  /*3760*/  BSYNC.RECONVERGENT B0 ;  /* 0x0000000000007941 */ /* 0x000fea0003800200 */
.L_x_6489:
        /* <DEDUP_REMOVED lines=21> */
.L_x_6486:
        /* <DEDUP_REMOVED lines=20> */
.L_x_6493:
[----:B------:R-:W-:Y:S05]  /*3a00*/  BSYNC.RECONVERGENT B0 ;  /* 0x0000000000007941 */ /* 0x000fea0003800200 */
.L_x_6492:
        /* <DEDUP_REMOVED lines=18> */
.L_x_6485:
        /* <DEDUP_REMOVED lines=91> */
        .weak           $__internal_18_$__cuda_sm20_div_s64
        .type           $__internal_18_$__cuda_sm20_div_s64,@function
        .size           $__internal_18_$__cuda_sm20_div_s64,(.L_x_11680 - $__internal_18_$__cuda_sm20_div_s64)
$__internal_18_$__cuda_sm20_div_s64:
        /* <DEDUP_REMOVED lines=86> */
[----:B------:R-:W-:Y:S06]  /*4640*/  RET.REL.NODEC R28 `(_ZN5flash32flash_fwd_splitkv_combine_kernelI23Flash_fwd_kernel_traitsILi96ELi64ELi64ELi4ELb0ELb0EN7cutlass6half_tE19Flash_kernel_traitsILi96ELi64ELi64ELi4ES3_EELi16ELi3ELb0EEEvNS_16Flash_fwd_paramsE) ;  /* 0xffffffb81c6c7950 */ /* 0x000fec0003c3ffff */
.L_x_6494:
        /* <DEDUP_REMOVED lines=11> */
.L_x_11680:


//--------------------- .text._ZN5flash32flash_fwd_splitkv_combine_kernelI23Flash_fwd_kernel_traitsILi96ELi64ELi64ELi4ELb0ELb0EN7cutlass6half_tE19Flash_kernel_traitsILi96ELi64ELi64ELi4ES3_EELi16ELi2ELb0EEEvNS_16Flash_fwd_paramsE --------------------------
	.section	.text._ZN5flash32flash_fwd_splitkv_combine_kernelI23Flash_fwd_kernel_traitsILi96ELi64ELi64ELi4ELb0ELb0EN7cutlass6half_tE19Flash_kernel_traitsILi96ELi64ELi64ELi4ES3_EELi16ELi2ELb0EEEvNS_16Flash_fwd_paramsE,"ax",@progbits
	.align	128
        .global         _ZN5flash32flash_fwd_splitkv_combine_kernelI23Flash_fwd_kernel_traitsILi96ELi64ELi64ELi4ELb0ELb0EN7cutlass6half_tE19Flash_kernel_traitsILi96ELi64ELi64ELi4ES3_EELi16ELi2ELb0EEEvNS_16Flash_fwd_paramsE
        .type           _ZN5flash32flash_fwd_splitkv_combine_kernelI23Flash_fwd_kernel_traitsILi96ELi64ELi64ELi4ELb0ELb0EN7cutlass6half_tE19Flash_kernel_traitsILi96ELi64ELi64ELi4ES3_EELi16ELi2ELb0EEEvNS_16Flash_fwd_paramsE,@function
        .size           _ZN5flash32flash_fwd_splitkv_combine_kernelI23Flash_fwd_kernel_traitsILi96ELi64ELi64ELi4ELb0ELb0EN7cutlass6half_tE19Flash_kernel_traitsILi96ELi64ELi64ELi4ES3_EELi16ELi2ELb0EEEvNS_16Flash_fwd_paramsE,(.L_x_11681 - _ZN5flash32flash_fwd_splitkv_combine_kernelI23Flash_fwd_kernel_traitsILi96ELi64ELi64ELi4ELb0ELb0EN7cutlass6half_tE19Flash_kernel_traitsILi96ELi64ELi64ELi4ES3_EELi16ELi2ELb0EEEvNS_16Flash_fwd_paramsE)
        .other          _ZN5flash32flash_fwd_splitkv_combine_kernelI23Flash_fwd_kernel_traitsILi96ELi64ELi64ELi4ELb0ELb0EN7cutlass6half_tE19Flash_kernel_traitsILi96ELi64ELi64ELi4ES3_EELi16ELi2ELb0EEEvNS_16Flash_fwd_paramsE,@"STO_CUDA_ENTRY STV_DEFAULT"
_ZN5flash32flash_fwd_splitkv_combine_kernelI23Flash_fwd_kernel_traitsILi96ELi64ELi64ELi4ELb0ELb0EN7cutlass6half_tE19Flash_kernel_traitsILi96ELi64ELi64ELi4ES3_EELi16ELi2ELb0EEEvNS_16Flash_fwd_paramsE:
.text._ZN5flash32flash_fwd_splitkv_combine_kernelI23Flash_fwd_kernel_traitsILi96ELi64ELi64ELi4ELb0ELb0EN7cutlass6half_tE19Flash_kernel_traitsILi96ELi64ELi64ELi4ES3_EELi16ELi2ELb0EEEvNS_16Flash_fwd_paramsE:
        /* <DEDUP_REMOVED lines=39> */
.L_x_6495:
[----:B------:R-:W-:Y:S01]  /*0270*/  IMAD.U32 R27, RZ, RZ, UR7 ;  /* 0x00000007ff1b7e24 */ /* 0x000fe2000f8e00ff */
[----:B------:R-:W-:Y:S01]  /*0280*/  MOV R20, UR15 ;  /* 0x0000000f00147c02 */ /* 0x000fe20008000f00 */
[----:B------:R-:W-:Y:S01]  /*0290*/  IMAD.U32 R21, RZ, RZ, UR14 ;  /* 0x0000000eff157e24 */ /* 0x000fe2000f8e00ff */
[----:B------:R-:W-:Y:S02]  /*02a0*/  MOV R19, UR8 ;  /* 0x0000000800137c02 */ /* 0x000fe40008000f00 */
[----:B------:R-:W-:Y:S02]  /*02b0*/  MOV R18, 0x2d0 ;  /* 0x000002d000127802 */ /* 0x000fe40000000f00 */
[----:B------:R-:W-:Y:S05]  /*02c0*/  CALL.REL.NOINC `($__internal_19_$__cuda_sm20_div_s64) ;  /* 0x0000003c00687944 */ /* 0x000fea0003c00000 */
.L_x_6496:
        /* <DEDUP_REMOVED lines=30> */
.L_x_6498:
[----:B------:R-:W-:Y:S01]  /*04b0*/  IMAD.MOV.U32 R27, RZ, RZ, R16 ;  /* 0x000000ffff1b7224 */ /* 0x000fe200078e0010 */
[----:B------:R-:W-:Y:S02]  /*04c0*/  MOV R21, R17 ;  /* 0x0000001100157202 */ /* 0x000fe40000000f00 */
[----:B------:R-:W-:Y:S02]  /*04d0*/  MOV R18, 0x4f0 ;  /* 0x000004f000127802 */ /* 0x000fe40000000f00 */
[----:B------:R-:W-:Y:S05]  /*04e0*/  CALL.REL.NOINC `($__internal_19_$__cuda_sm20_div_s64) ;  /* 0x0000003800e07944 */ /* 0x000fea0003c00000 */
[----:B------:R-:W-:Y:S02]  /*04f0*/  MOV R30, R16 ;  /* 0x00000010001e7202 */ /* 0x000fe40000000f00 */
[----:B------:R-:W-:Y:S02]  /*0500*/  MOV R31, R17 ;  /* 0x00000011001f7202 */ /* 0x000fe40000000f00 */
.L_x_6499:
[----:B------:R-:W-:Y:S05]  /*0510*/  BSYNC.RECONVERGENT B0 ;  /* 0x0000000000007941 */ /* 0x000fea0003800200 */
.L_x_6497:
        /* <DEDUP_REMOVED lines=54> */
.L_x_6501:
[----:B------:R-:W-:Y:S01]  /*0880*/  IMAD.MOV.U32 R27, RZ, RZ, R20 ;  /* 0x000000ffff1b7224 */ /* 0x000fe200078e0014 */
[----:B------:R-:W-:Y:S01]  /*0890*/  MOV R20, R14 ;  /* 0x0000000e00147202 */ /* 0x000fe20000000f00 */
[----:B------:R-:W-:Y:S01]  /*08a0*/  IMAD.MOV.U32 R21, RZ, RZ, R19 ;  /* 0x000000ffff157224 */ /* 0x000fe200078e0013 */
[----:B------:R-:W-:Y:S02]  /*08b0*/  MOV R19, R4 ;  /* 0x0000000400137202 */ /* 0x000fe40000000f00 */
[----:B------:R-:W-:Y:S02]  /*08c0*/  MOV R18, 0x8e0 ;  /* 0x000008e000127802 */ /* 0x000fe40000000f00 */
[----:B------:R-:W-:Y:S05]  /*08d0*/  CALL.REL.NOINC `($__internal_19_$__cuda_sm20_div_s64) ;  /* 0x0000003400e47944 */ /* 0x000fea0003c00000 */
.L_x_6502:
[----:B------:R-:W-:Y:S05]  /*08e0*/  BSYNC.RECONVERGENT B0 ;  /* 0x0000000000007941 */ /* 0x000fea0003800200 */
.L_x_6500:
        /* <DEDUP_REMOVED lines=116> */
.L_x_6504:
[----:B------:R-:W-:Y:S01]  /*1030*/  IMAD.MOV.U32 R27, RZ, RZ, R16 ;  /* 0x000000ffff1b7224 */ /* 0x000fe200078e0010 */
[----:B------:R-:W-:Y:S01]  /*1040*/  MOV R20, R11 ;  /* 0x0000000b00147202 */ /* 0x000fe20000000f00 */
[----:B------:R-:W-:Y:S01]  /*1050*/  IMAD.MOV.U32 R21, RZ, RZ, R17 ;  /* 0x000000ffff157224 */ /* 0x000fe200078e0011 */
[----:B------:R-:W-:Y:S02]  /*1060*/  MOV R19, R3 ;  /* 0x0000000300137202 */ /* 0x000fe40000000f00 */
[----:B------:R-:W-:Y:S02]  /*1070*/  MOV R18, 0x1090 ;  /* 0x0000109000127802 */ /* 0x000fe40000000f00 */
[----:B------:R-:W-:Y:S05]  /*1080*/  CALL.REL.NOINC `($__internal_19_$__cuda_sm20_div_s64) ;  /* 0x0000002c00f87944 */ /* 0x000fea0003c00000 */
[----:B------:R-:W-:Y:S02]  /*1090*/  MOV R32, R16 ;  /* 0x0000001000207202 */ /* 0x000fe40000000f00 */
[----:B------:R-:W-:Y:S02]  /*10a0*/  MOV R33, R17 ;  /* 0x0000001100217202 */ /* 0x000fe40000000f00 */
.L_x_6505:
[----:B------:R-:W-:Y:S05]  /*10b0*/  BSYNC.RECONVERGENT B0 ;  /* 0x0000000000007941 */ /* 0x000fea0003800200 */
.L_x_6503:
        /* <DEDUP_REMOVED lines=57> */
.L_x_6507:
[----:B------:R-:W-:Y:S01]  /*1450*/  IMAD.MOV.U32 R27, RZ, RZ, R30 ;  /* 0x000000ffff1b7224 */ /* 0x000fe200078e001e */
[----:B------:R-:W-:Y:S01]  /*1460*/  MOV R21, R31 ;  /* 0x0000001f00157202 */ /* 0x000fe20000000f00 */
[----:B------:R-:W-:Y:S01]  /*1470*/  IMAD.MOV.U32 R20, RZ, RZ, R9 ;  /* 0x000000ffff147224 */ /* 0x000fe200078e0009 */
[----:B------:R-:W-:Y:S02]  /*1480*/  MOV R18, 0x14a0 ;  /* 0x000014a000127802 */ /* 0x000fe40000000f00 */
[----:B------:R-:W-:Y:S05]  /*1490*/  CALL.REL.NOINC `($__internal_19_$__cuda_sm20_div_s64) ;  /* 0x0000002800f47944 */ /* 0x000fea0003c00000 */
[----:B------:R-:W-:Y:S02]  /*14a0*/  MOV R22, R16 ;  /* 0x0000001000167202 */ /* 0x000fe40000000f00 */
[----:B------:R-:W-:Y:S02]  /*14b0*/  MOV R23, R17 ;  /* 0x0000001100177202 */ /* 0x000fe40000000f00 */
.L_x_6508:
[----:B------:R-:W-:Y:S05]  /*14c0*/  BSYNC.RECONVERGENT B0 ;  /* 0x0000000000007941 */ /* 0x000fea0003800200 */
.L_x_6506:
        /* <DEDUP_REMOVED lines=53> */
.L_x_6510:
[----:B0-----:R-:W-:Y:S05]  /*1820*/  BSYNC.RECONVERGENT B0 ;  /* 0x0000000000007941 */ /* 0x001fea0003800200 */
.L_x_6509:
        /* <DEDUP_REMOVED lines=146> */
.L_x_6514:
[----:B------:R-:W-:Y:S01]  /*2150*/  IMAD.MOV.U32 R21, RZ, RZ, RZ ;  /* 0x000000ffff157224 */ /* 0x000fe200078e00ff */
[----:B------:R-:W-:Y:S02]  /*2160*/  MOV R20, R30 ;  /* 0x0000001e00147202 */ /* 0x000fe40000000f00 */
[----:B------:R-:W-:Y:S02]  /*2170*/  MOV R18, 0x2190 ;  /* 0x0000219000127802 */ /* 0x000fe40000000f00 */
[----:B------:R-:W-:Y:S05]  /*2180*/  CALL.REL.NOINC `($__internal_19_$__cuda_sm20_div_s64) ;  /* 0x0000001c00b87944 */ /* 0x000fea0003c00000 */
[----:B------:R-:W-:Y:S02]  /*2190*/  IADD3 R13, PT, PT, -R16, RZ, RZ ;  /* 0x000000ff100d7210 */ /* 0x000fe40007ffe1ff */
[----:B------:R-:W-:-:S03]  /*21a0*/  MOV R31, R17 ;  /* 0x00000011001f7202 */ /* 0x000fc60000000f00 */
[----:B------:R-:W-:Y:S01]  /*21b0*/  IMAD R27, R30, R13, R27 ;  /* 0x0000000d1e1b7224 */ /* 0x000fe200078e021b */
[----:B------:R-:W-:-:S07]  /*21c0*/  MOV R30, R16 ;  /* 0x00000010001e7202 */ /* 0x000fce0000000f00 */
.L_x_6515:
        /* <DEDUP_REMOVED lines=60> */
.L_x_6517:
[----:B------:R-:W-:Y:S01]  /*2590*/  IMAD.MOV.U32 R27, RZ, RZ, R30 ;  /* 0x000000ffff1b7224 */ /* 0x000fe200078e001e */
[----:B------:R-:W-:Y:S01]  /*25a0*/  MOV R21, R31 ;  /* 0x0000001f00157202 */ /* 0x000fe20000000f00 */
[----:B------:R-:W-:Y:S01]  /*25b0*/  IMAD.MOV.U32 R20, RZ, RZ, R34 ;  /* 0x000000ffff147224 */ /* 0x000fe200078e0022 */
[----:B------:R-:W-:Y:S02]  /*25c0*/  MOV R18, 0x25e0 ;  /* 0x000025e000127802 */ /* 0x000fe40000000f00 */
[----:B------:R-:W-:Y:S05]  /*25d0*/  CALL.REL.NOINC `($__internal_19_$__cuda_sm20_div_s64) ;  /* 0x0000001800a47944 */ /* 0x000fea0003c00000 */
[----:B------:R-:W-:-:S05]  /*25e0*/  IADD3 R31, PT, PT, -R16, RZ, RZ ;  /* 0x000000ff101f7210 */ /* 0x000fca0007ffe1ff */
[----:B------:R-:W-:Y:S02]  /*25f0*/  IMAD R31, R31, R34, R30 ;  /* 0x000000221f1f7224 */ /* 0x000fe400078e021e */
.L_x_6518:
[----:B------:R-:W-:Y:S05]  /*2600*/  BSYNC.RECONVERGENT B0 ;  /* 0x0000000000007941 */ /* 0x000fea0003800200 */
.L_x_6516:
        /* <DEDUP_REMOVED lines=162> */
.L_x_6513:
[----:B------:R-:W0:Y:S01]  /*3030*/  LDC.64 R4, c[0x0][0x420] ;  /* 0x00010800ff047b82 */ /* 0x000e220000000a00 */
[----:B------:R-:W-:-:S05]  /*3040*/  LEA.HI R2, R0, UR6, RZ, 0x1e ;  /* 0x0000000600027c11 */ /* 0x000fca000f8ff0ff */
[----:B0-----:R-:W-:-:S05]  /*3050*/  IMAD.WIDE.U32 R2, R2, 0x4, R4 ;  /* 0x0000000402027825 */ /* 0x001fca00078e0004 */
[----:B------:R1:W-:Y:S02]  /*3060*/  STG.E desc[UR12][R2.64], R23 ;  /* 0x0000001702007986 */ /* 0x0003e4000c10190c */
.L_x_6512:
[----:B------:R-:W-:Y:S05]  /*3070*/  BSYNC.RECONVERGENT B1 ;  /* 0x0000000000017941 */ /* 0x000fea0003800200 */
.L_x_6511:
        /* <DEDUP_REMOVED lines=58> */
.L_x_6525:
        /* <DEDUP_REMOVED lines=14> */
.L_x_6522:
[----:B0-----:R-:W-:Y:S05]  /*3500*/  BSYNC.RECONVERGENT B0 ;  /* 0x0000000000007941 */ /* 0x001fea0003800200 */
.L_x_6521:
        /* <DEDUP_REMOVED lines=30> */
.L_x_6524:
[----:B------:R-:W-:Y:S05]  /*36f0*/  BSYNC.RECONVERGENT B0 ;  /* 0x0000000000007941 */ /* 0x000fea0003800200 */
.L_x_6523:
        /* <DEDUP_REMOVED lines=21> */
.L_x_6520:
        /* <DEDUP_REMOVED lines=20> */
.L_x_6527:
[----:B------:R-:W-:Y:S05]  /*3990*/  BSYNC.RECONVERGENT B0 ;  /* 0x0000000000007941 */ /* 0x000fea0003800200 */
.L_x_6526:
        /* <DEDUP_REMOVED lines=18> */
.L_x_6519:
        /* <DEDUP_REMOVED lines=91> */
        .weak           $__internal_19_$__cuda_sm20_div_s64
        .type           $__internal_19_$__cuda_sm20_div_s64,@function
        .size           $__internal_19_$__cuda_sm20_div_s64,(.L_x_11681 - $__internal_19_$__cuda_sm20_div_s64)
$__internal_19_$__cuda_sm20_div_s64:
        /* <DEDUP_REMOVED lines=86> */
[----:B------:R-:W-:Y:S06]  /*45d0*/  RET.REL.NODEC R28 `(_ZN5flash32flash_fwd_splitkv_combine_kernelI23Flash_fwd_kernel_traitsILi96ELi64ELi64ELi4ELb0ELb0EN7cutlass6half_tE19Flash_kernel_traitsILi96ELi64ELi64ELi4ES3_EELi16ELi2ELb0EEEvNS_16Flash_fwd_paramsE) ;  /* 0xffffffb81c887950 */ /* 0x000fec0003c3ffff */
.L_x_6528:
        /* <DEDUP_REMOVED lines=10> */
.L_x_11681:


//--------------------- .text._ZN5flash32flash_fwd_splitkv_combine_kernelI23Flash_fwd_kernel_traitsILi96ELi64ELi64ELi4ELb0ELb0EN7cutlass6half_tE19Flash_kernel_traitsILi96ELi64ELi64ELi4ES3_EELi16ELi1ELb0EEEvNS_16Flash_fwd_paramsE --------------------------
	.section	.text._ZN5flash32flash_fwd_splitkv_combine_kernelI23Flash_fwd_kernel_traitsILi96ELi64ELi64ELi4ELb0ELb0EN7cutlass6half_tE19Flash_kernel_traitsILi96ELi64ELi64ELi4ES3_EELi16ELi1ELb0EEEvNS_16Flash_fwd_paramsE,"ax",@progbits
	.align	128
        .global         _ZN5flash32flash_fwd_splitkv_combine_kernelI23Flash_fwd_kernel_traitsILi96ELi64ELi64ELi4ELb0ELb0EN7cutlass6half_tE19Flash_kernel_traitsILi96ELi64ELi64ELi4ES3_EELi16ELi1ELb0EEEvNS_16Flash_fwd_paramsE
        .type           _ZN5flash32flash_fwd_splitkv_combine_kernelI23Flash_fwd_kernel_traitsILi96ELi64ELi64ELi4ELb0ELb0EN7cutlass6half_tE19Flash_kernel_traitsILi96ELi64ELi64ELi4ES3_EELi16ELi1ELb0EEEvNS_16Flash_fwd_paramsE,@function
        .size           _ZN5flash32flash_fwd_splitkv_combine_kernelI23Flash_fwd_kernel_traitsILi96ELi64ELi64ELi4ELb0ELb0EN7cutlass6half_tE19Flash_kernel_traitsILi96ELi64ELi64ELi4ES3_EELi16ELi1ELb0EEEvNS_16Flash_fwd_paramsE,(.L_x_11682 - _ZN5flash32flash_fwd_splitkv_combine_kernelI23Flash_fwd_kernel_traitsILi96ELi64ELi64ELi4ELb0ELb0EN7cutlass6half_tE19Flash_kernel_traitsILi96ELi64ELi64ELi4ES3_EELi16ELi1ELb0EEEvNS_16Flash_fwd_paramsE)
        .other          _ZN5flash32flash_fwd_splitkv_combine_kernelI23Flash_fwd_kernel_traitsILi96ELi64ELi64ELi4ELb0ELb0EN7cutlass6half_tE19Flash_kernel_traitsILi96ELi64ELi64ELi4ES3_EELi16ELi1ELb0EEEvNS_16Flash_fwd_paramsE,@"STO_CUDA_ENTRY STV_DEFAULT"
_ZN5flash32flash_fwd_splitkv_combine_kernelI23Flash_fwd_kernel_traitsILi96ELi64ELi64ELi4ELb0ELb0EN7cutlass6half_tE19Flash_kernel_traitsILi96ELi64ELi64ELi4ES3_EELi16ELi1ELb0EEEvNS_16Flash_fwd_paramsE:
.text._ZN5flash32flash_fwd_splitkv_combine_kernelI23Flash_fwd_kernel_traitsILi96ELi64ELi64ELi4ELb0ELb0EN7cutlass6half_tE19Flash_kernel_traitsILi96ELi64ELi64ELi4ES3_EELi16ELi1ELb0EEEvNS_16Flash_fwd_paramsE:
        /* <DEDUP_REMOVED lines=38> */
.L_x_6529:
[----:B------:R-:W-:Y:S01]  /*0260*/  IMAD.U32 R27, RZ, RZ, UR7 ;  /* 0x00000007ff1b7e24 */ /* 0x000fe2000f8e00ff */
[----:B------:R-:W-:Y:S01]  /*0270*/  MOV R20, UR15 ;  /* 0x0000000f00147c02 */ /* 0x000fe20008000f00 */
[----:B------:R-:W-:Y:S01]  /*0280*/  IMAD.U32 R21, RZ, RZ, UR14 ;  /* 0x0000000eff157e24 */ /* 0x000fe2000f8e00ff */
[----:B------:R-:W-:Y:S02]  /*0290*/  MOV R19, UR8 ;  /* 0x0000000800137c02 */ /* 0x000fe40008000f00 */
[----:B------:R-:W-:Y:S02]  /*02a0*/  MOV R18, 0x2c0 ;  /* 0x000002c000127802 */ /* 0x000fe40000000f00 */
[----:B------:R-:W-:Y:S05]  /*02b0*/  CALL.REL.NOINC `($__internal_20_$__cuda_sm20_div_s64) ;  /* 0x0000003c00607944 */ /* 0x000fea0003c00000 */
.L_x_6530:
        /* <DEDUP_REMOVED lines=30> */
.L_x_6532:
[----:B------:R-:W-:Y:S01]  /*04a0*/  IMAD.MOV.U32 R27, RZ, RZ, R16 ;  /* 0x000000ffff1b7224 */ /* 0x000fe200078e0010 */
[----:B------:R-:W-:Y:S02]  /*04b0*/  MOV R21, R17 ;  /* 0x0000001100157202 */ /* 0x000fe40000000f00 */
[----:B------:R-:W-:Y:S02]  /*04c0*/  MOV R18, 0x4e0 ;  /* 0x000004e000127802 */ /* 0x000fe40000000f00 */
[----:B------:R-:W-:Y:S05]  /*04d0*/  CALL.REL.NOINC `($__internal_20_$__cuda_sm20_div_s64) ;  /* 0x0000003800d87944 */ /* 0x000fea0003c00000 */
[----:B------:R-:W-:Y:S02]  /*04e0*/  MOV R6, R16 ;  /* 0x0000001000067202 */ /* 0x000fe40000000f00 */
[----:B------:R-:W-:Y:S02]  /*04f0*/  MOV R7, R17 ;  /* 0x0000001100077202 */ /* 0x000fe40000000f00 */
.L_x_6533:
[----:B------:R-:W-:Y:S05]  /*0500*/  BSYNC.RECONVERGENT B0 ;  /* 0x0000000000007941 */ /* 0x000fea0003800200 */
.L_x_6531:
        /* <DEDUP_REMOVED lines=55> */
.L_x_6535:
[----:B------:R-:W-:Y:S01]  /*0880*/  IMAD.MOV.U32 R27, RZ, RZ, R20 ;  /* 0x000000ffff1b7224 */ /* 0x000fe200078e0014 */
[----:B------:R-:W-:Y:S01]  /*0890*/  MOV R20, R14 ;  /* 0x0000000e00147202 */ /* 0x000fe20000000f00 */
[----:B------:R-:W-:Y:S01]  /*08a0*/  IMAD.MOV.U32 R21, RZ, RZ, R19 ;  /* 0x000000ffff157224 */ /* 0x000fe200078e0013 */
[----:B------:R-:W-:Y:S02]  /*08b0*/  MOV R19, R4 ;  /* 0x0000000400137202 */ /* 0x000fe40000000f00 */
[----:B------:R-:W-:Y:S02]  /*08c0*/  MOV R18, 0x8e0 ;  /* 0x000008e000127802 */ /* 0x000fe40000000f00 */
[----:B------:R-:W-:Y:S05]  /*08d0*/  CALL.REL.NOINC `($__internal_20_$__cuda_sm20_div_s64) ;  /* 0x0000003400d87944 */ /* 0x000fea0003c00000 */
.L_x_6536:
[----:B------:R-:W-:Y:S05]  /*08e0*/  BSYNC.RECONVERGENT B0 ;  /* 0x0000000000007941 */ /* 0x000fea0003800200 */
.L_x_6534:
        /* <DEDUP_REMOVED lines=116> */
.L_x_6538:
[----:B------:R-:W-:Y:S01]  /*1030*/  IMAD.MOV.U32 R27, RZ, RZ, R16 ;  /* 0x000000ffff1b7224 */ /* 0x000fe200078e0010 */
[----:B------:R-:W-:Y:S01]  /*1040*/  MOV R20, R11 ;  /* 0x0000000b00147202 */ /* 0x000fe20000000f00 */
[----:B------:R-:W-:Y:S01]  /*1050*/  IMAD.MOV.U32 R21, RZ, RZ, R17 ;  /* 0x000000ffff157224 */ /* 0x000fe200078e0011 */
[----:B------:R-:W-:Y:S02]  /*1060*/  MOV R19, R3 ;  /* 0x0000000300137202 */ /* 0x000fe40000000f00 */
[----:B------:R-:W-:Y:S02]  /*1070*/  MOV R18, 0x1090 ;  /* 0x0000109000127802 */ /* 0x000fe40000000f00 */
[----:B------:R-:W-:Y:S05]  /*1080*/  CALL.REL.NOINC `($__internal_20_$__cuda_sm20_div_s64) ;  /* 0x0000002c00ec7944 */ /* 0x000fea0003c00000 */
[----:B------:R-:W-:Y:S02]  /*1090*/  MOV R32, R16 ;  /* 0x0000001000207202 */ /* 0x000fe40000000f00 */
[----:B------:R-:W-:Y:S02]  /*10a0*/  MOV R33, R17 ;  /* 0x0000001100217202 */ /* 0x000fe40000000f00 */
.L_x_6539:
[----:B------:R-:W-:Y:S05]  /*10b0*/  BSYNC.RECONVERGENT B0 ;  /* 0x0000000000007941 */ /* 0x000fea0003800200 */
.L_x_6537:
        /* <DEDUP_REMOVED lines=58> */
.L_x_6541:
[----:B------:R-:W-:Y:S01]  /*1460*/  IMAD.MOV.U32 R27, RZ, RZ, R6 ;  /* 0x000000ffff1b7224 */ /* 0x000fe200078e0006 */
[----:B------:R-:W-:Y:S01]  /*1470*/  MOV R21, R7 ;  /* 0x0000000700157202 */ /* 0x000fe20000000f00 */
[----:B------:R-:W-:Y:S01]  /*1480*/  IMAD.MOV.U32 R20, RZ, RZ, R9 ;  /* 0x000000ffff147224 */ /* 0x000fe200078e0009 */
[----:B------:R-:W-:Y:S02]  /*1490*/  MOV R18, 0x14b0 ;  /* 0x000014b000127802 */ /* 0x000fe40000000f00 */
[----:B------:R-:W-:Y:S05]  /*14a0*/  CALL.REL.NOINC `($__internal_20_$__cuda_sm20_div_s64) ;  /* 0x0000002800e47944 */ /* 0x000fea0003c00000 */
[----:B------:R-:W-:Y:S02]  /*14b0*/  MOV R18, R16 ;  /* 0x0000001000127202 */ /* 0x000fe40000000f00 */
[----:B------:R-:W-:Y:S02]  /*14c0*/  MOV R19, R17 ;  /* 0x0000001100137202 */ /* 0x000fe40000000f00 */
.L_x_6542:
[----:B------:R-:W-:Y:S05]  /*14d0*/  BSYNC.RECONVERGENT B0 ;  /* 0x0000000000007941 */ /* 0x000fea0003800200 */
.L_x_6540:
        /* <DEDUP_REMOVED lines=54> */
.L_x_6544:
[----:B0-----:R-:W-:Y:S05]  /*1840*/  BSYNC.RECONVERGENT B0 ;  /* 0x0000000000007941 */ /* 0x001fea0003800200 */
.L_x_6543:
        /* <DEDUP_REMOVED lines=141> */
.L_x_6548:
[----:B------:R-:W-:Y:S01]  /*2120*/  IMAD.MOV.U32 R21, RZ, RZ, RZ ;  /* 0x000000ffff157224 */ /* 0x000fe200078e00ff */
[----:B------:R-:W-:Y:S02]  /*2130*/  MOV R20, R30 ;  /* 0x0000001e00147202 */ /* 0x000fe40000000f00 */
[----:B------:R-:W-:Y:S02]  /*2140*/  MOV R18, 0x2160 ;  /* 0x0000216000127802 */ /* 0x000fe40000000f00 */
[----:B------:R-:W-:Y:S05]  /*2150*/  CALL.REL.NOINC `($__internal_20_$__cuda_sm20_div_s64) ;  /* 0x0000001c00b87944 */ /* 0x000fea0003c00000 */
[----:B------:R-:W-:Y:S02]  /*2160*/  IADD3 R13, PT, PT, -R16, RZ, RZ ;  /* 0x000000ff100d7210 */ /* 0x000fe40007ffe1ff */
[----:B------:R-:W-:-:S03]  /*2170*/  MOV R31, R17 ;  /* 0x00000011001f7202 */ /* 0x000fc60000000f00 */
[----:B------:R-:W-:Y:S01]  /*2180*/  IMAD R27, R30, R13, R27 ;  /* 0x0000000d1e1b7224 */ /* 0x000fe200078e021b */
[----:B------:R-:W-:-:S07]  /*2190*/  MOV R30, R16 ;  /* 0x00000010001e7202 */ /* 0x000fce0000000f00 */
.L_x_6549:
        /* <DEDUP_REMOVED lines=60> */
.L_x_6551:
[----:B------:R-:W-:Y:S01]  /*2560*/  IMAD.MOV.U32 R27, RZ, RZ, R30 ;  /* 0x000000ffff1b7224 */ /* 0x000fe200078e001e */
[----:B------:R-:W-:Y:S01]  /*2570*/  MOV R21, R31 ;  /* 0x0000001f00157202 */ /* 0x000fe20000000f00 */
[----:B------:R-:W-:Y:S01]  /*2580*/  IMAD.MOV.U32 R20, RZ, RZ, R34 ;  /* 0x000000ffff147224 */ /* 0x000fe200078e0022 */
[----:B------:R-:W-:Y:S02]  /*2590*/  MOV R18, 0x25b0 ;  /* 0x000025b000127802 */ /* 0x000fe40000000f00 */
[----:B------:R-:W-:Y:S05]  /*25a0*/  CALL.REL.NOINC `($__internal_20_$__cuda_sm20_div_s64) ;  /* 0x0000001800a47944 */ /* 0x000fea0003c00000 */
[----:B------:R-:W-:-:S05]  /*25b0*/  IADD3 R31, PT, PT, -R16, RZ, RZ ;  /* 0x000000ff101f7210 */ /* 0x000fca0007ffe1ff */
[----:B------:R-:W-:Y:S02]  /*25c0*/  IMAD R31, R31, R34, R30 ;  /* 0x000000221f1f7224 */ /* 0x000fe400078e021e */
.L_x_6552:
[----:B------:R-:W-:Y:S05]  /*25d0*/  BSYNC.RECONVERGENT B0 ;  /* 0x0000000000007941 */ /* 0x000fea0003800200 */
.L_x_6550:
        /* <DEDUP_REMOVED lines=162> */
.L_x_6547:
[----:B------:R-:W0:Y:S01]  /*3000*/  LDC.64 R2, c[0x0][0x420] ;  /* 0x00010800ff027b82 */ /* 0x000e220000000a00 */
[----:B------:R-:W-:-:S05]  /*3010*/  IADD3 R27, PT, PT, R27, UR6, RZ ;  /* 0x000000061b1b7c10 */ /* 0x000fca000fffe0ff */
[----:B0-----:R-:W-:-:S05]  /*3020*/  IMAD.WIDE.U32 R2, R27, 0x4, R2 ;  /* 0x000000041b027825 */ /* 0x001fca00078e0002 */
[----:B------:R1:W-:Y:S02]  /*3030*/  STG.E desc[UR12][R2.64], R23 ;  /* 0x0000001702007986 */ /* 0x0003e4000c10190c */
.L_x_6546:
[----:B------:R-:W-:Y:S05]  /*3040*/  BSYNC.RECONVERGENT B1 ;  /* 0x0000000000017941 */ /* 0x000fea0003800200 */
.L_x_6545:
        /* <DEDUP_REMOVED lines=58> */
.L_x_6559:
        /* <DEDUP_REMOVED lines=14> */
.L_x_6556:
[----:B0-----:R-:W-:Y:S05]  /*34d0*/  BSYNC.RECONVERGENT B0 ;  /* 0x0000000000007941 */ /* 0x001fea0003800200 */
.L_x_6555:
        /* <DEDUP_REMOVED lines=30> */
.L_x_6558:
[----:B------:R-:W-:Y:S05]  /*36c0*/  BSYNC.RECONVERGENT B0 ;  /* 0x0000000000007941 */ /* 0x000fea0003800200 */
.L_x_6557:
        /* <DEDUP_REMOVED lines=21> */
.L_x_6554:
        /* <DEDUP_REMOVED lines=20> */
.L_x_6561:
[----:B------:R-:W-:Y:S05]  /*3960*/  BSYNC.RECONVERGENT B0 ;  /* 0x0000000000007941 */ /* 0x000fea0003800200 */
.L_x_6560:
        /* <DEDUP_REMOVED lines=18> */
.L_x_6553:
        /* <DEDUP_REMOVED lines=91> */
        .weak           $__internal_20_$__cuda_sm20_div_s64
        .type           $__internal_20_$__cuda_sm20_div_s64,@function
        .size           $__internal_20_$__cuda_sm20_div_s64,(.L_x_11682 - $__internal_20_$__cuda_sm20_div_s64)
$__internal_20_$__cuda_sm20_div_s64:
        /* <DEDUP_REMOVED lines=86> */
[----:B------:R-:W-:Y:S06]  /*45a0*/  RET.REL.NODEC R28 `(_ZN5flash32flash_fwd_splitkv_combine_kernelI23Flash_fwd_kernel_traitsILi96ELi64ELi64ELi4ELb0ELb0EN7cutlass6half_tE19Flash_kernel_traitsILi96ELi64ELi64ELi4ES3_EELi16ELi1ELb0EEEvNS_16Flash_fwd_paramsE) ;  /* 0xffffffb81c947950 */ /* 0x000fec0003c3ffff */
.L_x_6562:
        /* <DEDUP_REMOVED lines=13> */
.L_x_11682:


//--------------------- .text._ZN5flash32flash_fwd_splitkv_combine_kernelI23Flash_fwd_kernel_traitsILi96ELi64ELi64ELi4ELb0ELb0EN7cutlass6half_tE19Flash_kernel_traitsILi96ELi64ELi64ELi4ES3_EELi16ELi7ELb1EEEvNS_16Flash_fwd_paramsE --------------------------
	.section	.text._ZN5flash32flash_fwd_splitkv_combine_kernelI23Flash_fwd_kernel_traitsILi96ELi64ELi64ELi4ELb0ELb0EN7cutlass6half_tE19Flash_kernel_traitsILi96ELi64ELi64ELi4ES3_EELi16ELi7ELb1EEEvNS_16Flash_fwd_paramsE,"ax",@progbits
	.align	128
        .global         _ZN5flash32flash_fwd_splitkv_combine_kernelI23Flash_fwd_kernel_traitsILi96ELi64ELi64ELi4ELb0ELb0EN7cutlass6half_tE19Flash_kernel_traitsILi96ELi64ELi64ELi4ES3_EELi16ELi7ELb1EEEvNS_16Flash_fwd_paramsE
        .type           _ZN5flash32flash_fwd_splitkv_combine_kernelI23Flash_fwd_kernel_traitsILi96ELi64ELi64ELi4ELb0ELb0EN7cutlass6half_tE19Flash_kernel_traitsILi96ELi64ELi64ELi4ES3_EELi16ELi7ELb1EEEvNS_16Flash_fwd_paramsE,@function
        .size           _ZN5flash32flash_fwd_splitkv_combine_kernelI23Flash_fwd_kernel_traitsILi96ELi64ELi64ELi4ELb0ELb0EN7cutlass6half_tE19Flash_kernel_traitsILi96ELi64ELi64ELi4ES3_EELi16ELi7ELb1EEEvNS_16Flash_fwd_paramsE,(.L_x_11683 - _ZN5flash32flash_fwd_splitkv_combine_kernelI23Flash_fwd_kernel_traitsILi96ELi64ELi64ELi4ELb0ELb0EN7cutlass6half_tE19Flash_kernel_traitsILi96ELi64ELi64ELi4ES3_EELi16ELi7ELb1EEEvNS_16Flash_fwd_paramsE)
        .other          _ZN5flash32flash_fwd_splitkv_combine_kernelI23Flash_fwd_kernel_traitsILi96ELi64ELi64ELi4ELb0ELb0EN7cutlass6half_tE19Flash_kernel_traitsILi96ELi64ELi64ELi4ES3_EELi16ELi7ELb1EEEvNS_16Flash_fwd_paramsE,@"STO_CUDA_ENTRY STV_DEFAULT"
_ZN5flash32flash_fwd_splitkv_combine_kernelI23Flash_fwd_kernel_traitsILi96ELi64ELi64ELi4ELb0ELb0EN7cutlass6half_tE19Flash_kernel_traitsILi96ELi64ELi64ELi4ES3_EELi16ELi7ELb1EEEvNS_16Flash_fwd_paramsE:
.text._ZN5flash32flash_fwd_splitkv_combine_kernelI23Flash_fwd_kernel_traitsILi96ELi64ELi64ELi4ELb0ELb0EN7cutlass6half_tE19Flash_kernel_traitsILi96ELi64ELi64ELi4ES3_EELi16ELi7ELb1EEEvNS_16Flash_fwd_paramsE:
        /* <DEDUP_REMOVED lines=38> */
.L_x_6563:
[----:B------:R-:W-:Y:S01]  /*0260*/  IMAD.U32 R40, RZ, RZ, UR20 ;  /* 0x00000014ff287e24 */ /* 0x000fe2000f8e00ff */
[----:B------:R-:W-:Y:S01]  /*0270*/  MOV R34, UR18 ;  /* 0x0000001200227c02 */ /* 0x000fe20008000f00 */
[----:B------:R-:W-:Y:S01]  /*0280*/  IMAD.U32 R33, RZ, RZ, UR14 ;  /* 0x0000000eff217e24 */ /* 0x000fe2000f8e00ff */
[----:B------:R-:W-:Y:S02]  /*0290*/  MOV R31, UR5 ;  /* 0x00000005001f7c02 */ /* 0x000fe40008000f00 */
[----:B------:R-:W-:Y:S02]  /*02a0*/  MOV R32, 0x2c0 ;  /* 0x000002c000207802 */ /* 0x000fe40000000f00 */
[----:B------:R-:W-:Y:S05]  /*02b0*/  CALL.REL.NOINC `($__internal_21_$__cuda_sm20_div_s64) ;  /* 0x0000005400b87944 */ /* 0x000fea0003c00000 */
[----:B------:R-:W-:-:S07]  /*02c0*/  MOV R19, R29 ;  /* 0x0000001d00137202 */ /* 0x000fce0000000f00 */
.L_x_6564:
        /* <DEDUP_REMOVED lines=30> */
.L_x_6566:
[----:B------:R-:W-:Y:S01]  /*04b0*/  IMAD.MOV.U32 R40, RZ, RZ, R18 ;  /* 0x000000ffff287224 */ /* 0x000fe200078e0012 */
[----:B------:R-:W-:Y:S02]  /*04c0*/  MOV R33, R19 ;  /* 0x0000001300217202 */ /* 0x000fe40000000f00 */
[----:B------:R-:W-:Y:S02]  /*04d0*/  MOV R32, 0x4f0 ;  /* 0x000004f000207802 */ /* 0x000fe40000000f00 */
[----:B------:R-:W-:Y:S05]  /*04e0*/  CALL.REL.NOINC `($__internal_21_$__cuda_sm20_div_s64) ;  /* 0x00000054002c7944 */ /* 0x000fea0003c00000 */
[----:B------:R-:W-:Y:S02]  /*04f0*/  MOV R4, R18 ;  /* 0x0000001200047202 */ /* 0x000fe40000000f00 */
[----:B------:R-:W-:Y:S02]  /*0500*/  MOV R5, R29 ;  /* 0x0000001d00057202 */ /* 0x000fe40000000f00 */
.L_x_6567:
[----:B------:R-:W-:Y:S05]  /*0510*/  BSYNC.RECONVERGENT B0 ;  /* 0x0000000000007941 */ /* 0x000fea0003800200 */
.L_x_6565:
        /* <DEDUP_REMOVED lines=57> */
.L_x_6569:
[----:B------:R-:W-:Y:S01]  /*08b0*/  IMAD.MOV.U32 R40, RZ, RZ, R34 ;  /* 0x000000ffff287224 */ /* 0x000fe200078e0022 */
[----:B------:R-:W-:Y:S01]  /*08c0*/  MOV R34, R27 ;  /* 0x0000001b00227202 */ /* 0x000fe20000000f00 */
[----:B------:R-:W-:Y:S01]  /*08d0*/  IMAD.MOV.U32 R33, RZ, RZ, R31 ;  /* 0x000000ffff217224 */ /* 0x000fe200078e001f */
[----:B------:R-:W-:Y:S02]  /*08e0*/  MOV R31, R21 ;  /* 0x00000015001f7202 */ /* 0x000fe40000000f00 */
[----:B------:R-:W-:Y:S02]  /*08f0*/  MOV R32, 0x910 ;  /* 0x0000091000207802 */ /* 0x000fe40000000f00 */
[----:B------:R-:W-:Y:S05]  /*0900*/  CALL.REL.NOINC `($__internal_21_$__cuda_sm20_div_s64) ;  /* 0x0000005000247944 */ /* 0x000fea0003c00000 */
[----:B------:R-:W-:Y:S02]  /*0910*/  MOV R19, R29 ;  /* 0x0000001d00137202 */ /* 0x000fe40000000f00 */
.L_x_6570:
[----:B------:R-:W-:Y:S05]  /*0920*/  BSYNC.RECONVERGENT B0 ;  /* 0x0000000000007941 */ /* 0x000fea0003800200 */
.L_x_6568:
        /* <DEDUP_REMOVED lines=125> */
.L_x_6572:
[----:B------:R-:W-:Y:S01]  /*1100*/  IMAD.MOV.U32 R40, RZ, RZ, R18 ;  /* 0x000000ffff287224 */ /* 0x000fe200078e0012 */
[----:B------:R-:W-:Y:S01]  /*1110*/  MOV R34, R26 ;  /* 0x0000001a00227202 */ /* 0x000fe20000000f00 */
[----:B------:R-:W-:Y:S01]  /*1120*/  IMAD.MOV.U32 R33, RZ, RZ, R19 ;  /* 0x000000ffff217224 */ /* 0x000fe200078e0013 */
[----:B------:R-:W-:Y:S02]  /*1130*/  MOV R31, R20 ;  /* 0x00000014001f7202 */ /* 0x000fe40000000f00 */
[----:B------:R-:W-:Y:S02]  /*1140*/  MOV R32, 0x1160 ;  /* 0x0000116000207802 */ /* 0x000fe40000000f00 */
[----:B------:R-:W-:Y:S05]  /*1150*/  CALL.REL.NOINC `($__internal_21_$__cuda_sm20_div_s64) ;  /* 0x0000004800107944 */ /* 0x000fea0003c00000 */
[----:B------:R-:W-:Y:S02]  /*1160*/  MOV R44, R18 ;  /* 0x00000012002c7202 */ /* 0x000fe40000000f00 */
[----:B------:R-:W-:Y:S02]  /*1170*/  MOV R45, R29 ;  /* 0x0000001d002d7202 */ /* 0x000fe40000000f00 */
.L_x_6573:
[----:B------:R-:W-:Y:S05]  /*1180*/  BSYNC.RECONVERGENT B0 ;  /* 0x0000000000007941 */ /* 0x000fea0003800200 */
.L_x_6571:
        /* <DEDUP_REMOVED lines=57> */
.L_x_6575:
[----:B------:R-:W-:Y:S01]  /*1520*/  IMAD.MOV.U32 R40, RZ, RZ, R4 ;  /* 0x000000ffff287224 */ /* 0x000fe200078e0004 */
[----:B------:R-:W-:Y:S01]  /*1530*/  MOV R33, R5 ;  /* 0x0000000500217202 */ /* 0x000fe20000000f00 */
[----:B------:R-:W-:Y:S01]  /*1540*/  IMAD.MOV.U32 R34, RZ, RZ, R25 ;  /* 0x000000ffff227224 */ /* 0x000fe200078e0019 */
[----:B------:R-:W-:Y:S02]  /*1550*/  MOV R32, 0x1570 ;  /* 0x0000157000207802 */ /* 0x000fe40000000f00 */
[----:B------:R-:W-:Y:S05]  /*1560*/  CALL.REL.NOINC `($__internal_21_$__cuda_sm20_div_s64) ;  /* 0x00000044000c7944 */ /* 0x000fea0003c00000 */
[----:B------:R-:W-:Y:S02]  /*1570*/  MOV R28, R18 ;  /* 0x00000012001c7202 */ /* 0x000fe40000000f00 */
.L_x_6576:
[----:B------:R-:W-:Y:S05]  /*1580*/  BSYNC.RECONVERGENT B0 ;  /* 0x0000000000007941 */ /* 0x000fea0003800200 */
.L_x_6574:
        /* <DEDUP_REMOVED lines=485> */
.L_x_6580:
[----:B------:R-:W0:Y:S01]  /*33e0*/  S2R R40, SR_CTAID.X ;  /* 0x0000000000287919 */ /* 0x000e220000002500 */
[----:B------:R-:W-:Y:S01]  /*33f0*/  MOV R33, RZ ;  /* 0x000000ff00217202 */ /* 0x000fe20000000f00 */
[----:B------:R-:W-:Y:S01]  /*3400*/  IMAD.MOV.U32 R34, RZ, RZ, R42 ;  /* 0x000000ffff227224 */ /* 0x000fe200078e002a */
[----:B------:R-:W-:Y:S01]  /*3410*/  MOV R32, 0x3440 ;  /* 0x0000344000207802 */ /* 0x000fe20000000f00 */
[----:B0-----:R-:W-:Y:S02]  /*3420*/  IMAD R40, R40, 0x10, R15 ;  /* 0x0000001028287824 */ /* 0x001fe400078e020f */
[----:B------:R-:W-:Y:S05]  /*3430*/  CALL.REL.NOINC `($__internal_21_$__cuda_sm20_div_s64) ;  /* 0x0000002400587944 */ /* 0x000fea0003c00000 */
[----:B------:R-:W-:Y:S02]  /*3440*/  IADD3 R31, PT, PT, -R18, RZ, RZ ;  /* 0x000000ff121f7210 */ /* 0x000fe40007ffe1ff */
[----:B------:R-:W-:-:S03]  /*3450*/  MOV R43, R29 ;  /* 0x0000001d002b7202 */ /* 0x000fc60000000f00 */
[----:B------:R-:W-:Y:S01]  /*3460*/  IMAD R40, R42, R31, R40 ;  /* 0x0000001f2a287224 */ /* 0x000fe200078e0228 */
[----:B------:R-:W-:-:S07]  /*3470*/  MOV R42, R18 ;  /* 0x00000012002a7202 */ /* 0x000fce0000000f00 */
.L_x_6581:
        /* <DEDUP_REMOVED lines=60> */
.L_x_6583:
[----:B------:R-:W-:Y:S01]  /*3840*/  IMAD.MOV.U32 R40, RZ, RZ, R42 ;  /* 0x000000ffff287224 */ /* 0x000fe200078e002a */
[----:B------:R-:W-:Y:S01]  /*3850*/  MOV R33, R43 ;  /* 0x0000002b00217202 */ /* 0x000fe20000000f00 */
[----:B------:R-:W-:Y:S01]  /*3860*/  IMAD.MOV.U32 R34, RZ, RZ, R46 ;  /* 0x000000ffff227224 */ /* 0x000fe200078e002e */
[----:B------:R-:W-:Y:S02]  /*3870*/  MOV R32, 0x3890 ;  /* 0x0000389000207802 */ /* 0x000fe40000000f00 */
[----:B------:R-:W-:Y:S05]  /*3880*/  CALL.REL.NOINC `($__internal_21_$__cuda_sm20_div_s64) ;  /* 0x0000002000447944 */ /* 0x000fea0003c00000 */
[----:B------:R-:W-:-:S05]  /*3890*/  IADD3 R29, PT, PT, -R18, RZ, RZ ;  /* 0x000000ff121d7210 */ /* 0x000fca0007ffe1ff */
[----:B------:R-:W-:Y:S02]  /*38a0*/  IMAD R42, R29, R46, R42 ;  /* 0x0000002e1d2a7224 */ /* 0x000fe400078e022a */
.L_x_6584:
[----:B------:R-:W-:Y:S05]  /*38b0*/  BSYNC.RECONVERGENT B0 ;  /* 0x0000000000007941 */ /* 0x000fea0003800200 */
.L_x_6582:
        /* <DEDUP_REMOVED lines=162> */
.L_x_6579:
[----:B------:R-:W0:Y:S01]  /*42e0*/  LDC.64 R20, c[0x0][0x420] ;  /* 0x00010800ff147b82 */ /* 0x000e220000000a00 */
[----:B------:R-:W-:-:S05]  /*42f0*/  IADD3 R18, PT, PT, R15, UR19, RZ ;  /* 0x000000130f127c10 */ /* 0x000fca000fffe0ff */
[----:B0-----:R-:W-:-:S05]  /*4300*/  IMAD.WIDE.U32 R20, R18, 0x4, R20 ;  /* 0x0000000412147825 */ /* 0x001fca00078e0014 */
[----:B------:R1:W-:Y:S02]  /*4310*/  STG.E desc[UR10][R20.64], R2 ;  /* 0x0000000214007986 */ /* 0x0003e4000c10190a */
.L_x_6578:
[----:B------:R-:W-:Y:S05]  /*4320*/  BSYNC.RECONVERGENT B1 ;  /* 0x0000000000017941 */ /* 0x000fea0003800200 */
.L_x_6577:
        /* <DEDUP_REMOVED lines=167> */
.L_x_6587:
        /* <DEDUP_REMOVED lines=73> */
.L_x_6586:
        /* <DEDUP_REMOVED lines=8> */
.L_x_6588:
        /* <DEDUP_REMOVED lines=22> */
.L_x_6585:
        /* <DEDUP_REMOVED lines=89> */
        .weak           $__internal_21_$__cuda_sm20_div_s64
        .type           $__internal_21_$__cuda_sm20_div_s64,@function
        .size           $__internal_21_$__cuda_sm20_div_s64,(.L_x_11683 - $__internal_21_$__cuda_sm20_div_s64)
$__internal_21_$__cuda_sm20_div_s64:
        /* <DEDUP_REMOVED lines=85> */
[----:B------:R-:W-:Y:S06]  /*5ef0*/  RET.REL.NODEC R32 `(_ZN5flash32flash_fwd_splitkv_combine_kernelI23Flash_fwd_kernel_traitsILi96ELi64ELi64ELi4ELb0ELb0EN7cutlass6half_tE19Flash_kernel_traitsILi96ELi64ELi64ELi4ES3_EELi16ELi7ELb1EEEvNS_16Flash_fwd_paramsE) ;  /* 0xffffffa020407950 */ /* 0x000fec0003c3ffff */
.L_x_6589:
        /* <DEDUP_REMOVED lines=16> */
.L_x_11683:


//--------------------- .text._ZN5flash32flash_fwd_splitkv_combine_kernelI23Flash_fwd_kernel_traitsILi96ELi64ELi64ELi4ELb0ELb0EN7cutlass6half_tE19Flash_kernel_traitsILi96ELi64ELi64ELi4ES3_EELi16ELi6ELb1EEEvNS_16Flash_fwd_paramsE --------------------------
	.section	.text._ZN5flash32flash_fwd_splitkv_combine_kernelI23Flash_fwd_kernel_traitsILi96ELi64ELi64ELi4ELb0ELb0EN7cutlass6half_tE19Flash_kernel_traitsILi96ELi64ELi64ELi4ES3_EELi16ELi6ELb1EEEvNS_16Flash_fwd_paramsE,"ax",@progbits
	.align	128
        .global         _ZN5flash32flash_fwd_splitkv_combine_kernelI23Flash_fwd_kernel_traitsILi96ELi64ELi64ELi4ELb0ELb0EN7cutlass6half_tE19Flash_kernel_traitsILi96ELi64ELi64ELi4ES3_EELi16ELi6ELb1EEEvNS_16Flash_fwd_paramsE
        .type           _ZN5flash32flash_fwd_splitkv_combine_kernelI23Flash_fwd_kernel_traitsILi96ELi64ELi64ELi4ELb0ELb0EN7cutlass6half_tE19Flash_kernel_traitsILi96ELi64ELi64ELi4ES3_EELi16ELi6ELb1EEEvNS_16Flash_fwd_paramsE,@function
        .size           _ZN5flash32flash_fwd_splitkv_combine_kernelI23Flash_fwd_kernel_traitsILi96ELi64ELi64ELi4ELb0ELb0EN7cutlass6half_tE19Flash_kernel_traitsILi96ELi64ELi64ELi4ES3_EELi16ELi6ELb1EEEvNS_16Flash_fwd_paramsE,(.L_x_11684 - _ZN5flash32flash_fwd_splitkv_combine_kernelI23Flash_fwd_kernel_traitsILi96ELi64ELi64ELi4ELb0ELb0EN7cutlass6half_tE19Flash_kernel_traitsILi96ELi64ELi64ELi4ES3_EELi16ELi6ELb1EEEvNS_16Flash_fwd_paramsE)
        .other          _ZN5flash32flash_fwd_splitkv_combine_kernelI23Flash_fwd_kernel_traitsILi96ELi64ELi64ELi4ELb0ELb0EN7cutlass6half_tE19Flash_kernel_traitsILi96ELi64ELi64ELi4ES3_EELi16ELi6ELb1EEEvNS_16Flash_fwd_paramsE,@"STO_CUDA_ENTRY STV_DEFAULT"
_ZN5flash32flash_fwd_splitkv_combine_kernelI23Flash_fwd_kernel_traitsILi96ELi64ELi64ELi4ELb0ELb0EN7cutlass6half_tE19Flash_kernel_traitsILi96ELi64ELi64ELi4ES3_EELi16ELi6ELb1EEEvNS_16Flash_fwd_paramsE:
.text._ZN5flash32flash_fwd_splitkv_combine_kernelI23Flash_fwd_kernel_traitsILi96ELi64ELi64ELi4ELb0ELb0EN7cutlass6half_tE19Flash_kernel_traitsILi96ELi64ELi64ELi4ES3_EELi16ELi6ELb1EEEvNS_16Flash_fwd_paramsE:
        /* <DEDUP_REMOVED lines=33> */
.L_x_6590:
[----:B------:R-:W-:Y:S01]  /*0210*/  IMAD.MOV.U32 R25, RZ, RZ, R28 ;  /* 0x000000ffff197224 */ /* 0x000fe200078e001c */
[----:B------:R-:W-:Y:S01]  /*0220*/  MOV R20, R39 ;  /* 0x0000002700147202 */ /* 0x000fe20000000f00 */
[----:B------:R-:W-:Y:S01]  /*0230*/  IMAD.MOV.U32 R19, RZ, RZ, R4 ;  /* 0x000000ffff137224 */ /* 0x000fe200078e0004 */
[----:B------:R-:W-:Y:S02]  /*0240*/  MOV R18, R17 ;  /* 0x0000001100127202 */ /* 0x000fe40000000f00 */
[----:B------:R-:W-:Y:S02]  /*0250*/  MOV R16, 0x270 ;  /* 0x0000027000107802 */ /* 0x000fe40000000f00 */
[----:B------:R-:W-:Y:S05]  /*0260*/  CALL.REL.NOINC `($__internal_22_$__cuda_sm20_div_s64) ;  /* 0x0000004800247944 */ /* 0x000fea0003c00000 */
[----:B------:R-:W-:-:S07]  /*0270*/  MOV R12, R0 ;  /* 0x00000000000c7202 */ /* 0x000fce0000000f00 */
.L_x_6591:
        /* <DEDUP_REMOVED lines=30> */
.L_x_6593:
[----:B------:R-:W-:Y:S01]  /*0460*/  IMAD.MOV.U32 R25, RZ, RZ, R12 ;  /* 0x000000ffff197224 */ /* 0x000fe200078e000c */
[----:B------:R-:W-:Y:S02]  /*0470*/  MOV R19, R13 ;  /* 0x0000000d00137202 */ /* 0x000fe40000000f00 */
[----:B------:R-:W-:Y:S02]  /*0480*/  MOV R16, 0x4a0 ;  /* 0x000004a000107802 */ /* 0x000fe40000000f00 */
[----:B------:R-:W-:Y:S05]  /*0490*/  CALL.REL.NOINC `($__internal_22_$__cuda_sm20_div_s64) ;  /* 0x0000004400987944 */ /* 0x000fea0003c00000 */
[----:B------:R-:W-:Y:S02]  /*04a0*/  MOV R14, R0 ;  /* 0x00000000000e7202 */ /* 0x000fe40000000f00 */
[----:B------:R-:W-:Y:S02]  /*04b0*/  MOV R15, R13 ;  /* 0x0000000d000f7202 */ /* 0x000fe40000000f00 */
.L_x_6594:
[----:B------:R-:W-:Y:S05]  /*04c0*/  BSYNC.RECONVERGENT B0 ;  /* 0x0000000000007941 */ /* 0x000fea0003800200 */
.L_x_6592:
        /* <DEDUP_REMOVED lines=54> */
.L_x_6596:
[----:B------:R-:W-:Y:S01]  /*0830*/  IMAD.MOV.U32 R25, RZ, RZ, R20 ;  /* 0x000000ffff197224 */ /* 0x000fe200078e0014 */
[----:B------:R-:W-:Y:S01]  /*0840*/  MOV R20, R10 ;  /* 0x0000000a00147202 */ /* 0x000fe20000000f00 */
[----:B------:R-:W-:Y:S01]  /*0850*/  IMAD.MOV.U32 R19, RZ, RZ, R18 ;  /* 0x000000ffff137224 */ /* 0x000fe200078e0012 */
[----:B------:R-:W-:Y:S02]  /*0860*/  MOV R18, R11 ;  /* 0x0000000b00127202 */ /* 0x000fe40000000f00 */
[----:B------:R-:W-:Y:S02]  /*0870*/  MOV R16, 0x890 ;  /* 0x0000089000107802 */ /* 0x000fe40000000f00 */
[----:B------:R-:W-:Y:S05]  /*0880*/  CALL.REL.NOINC `($__internal_22_$__cuda_sm20_div_s64) ;  /* 0x00000040009c7944 */ /* 0x000fea0003c00000 */
[----:B------:R-:W-:Y:S02]  /*0890*/  MOV R12, R0 ;  /* 0x00000000000c7202 */ /* 0x000fe40000000f00 */
.L_x_6597:
[----:B------:R-:W-:Y:S05]  /*08a0*/  BSYNC.RECONVERGENT B0 ;  /* 0x0000000000007941 */ /* 0x000fea0003800200 */
.L_x_6595:
        /* <DEDUP_REMOVED lines=114> */
.L_x_6599:
[----:B------:R-:W-:Y:S01]  /*0fd0*/  IMAD.MOV.U32 R25, RZ, RZ, R12 ;  /* 0x000000ffff197224 */ /* 0x000fe200078e000c */
[----:B------:R-:W-:Y:S01]  /*0fe0*/  MOV R20, R8 ;  /* 0x0000000800147202 */ /* 0x000fe20000000f00 */
[----:B------:R-:W-:Y:S01]  /*0ff0*/  IMAD.MOV.U32 R19, RZ, RZ, R13 ;  /* 0x000000ffff137224 */ /* 0x000fe200078e000d */
[----:B------:R-:W-:Y:S02]  /*1000*/  MOV R18, R7 ;  /* 0x0000000700127202 */ /* 0x000fe40000000f00 */
[----:B------:R-:W-:Y:S02]  /*1010*/  MOV R16, 0x1030 ;  /* 0x0000103000107802 */ /* 0x000fe40000000f00 */
[----:B------:R-:W-:Y:S05]  /*1020*/  CALL.REL.NOINC `($__internal_22_$__cuda_sm20_div_s64) ;  /* 0x0000003800b47944 */ /* 0x000fea0003c00000 */
[----:B------:R-:W-:Y:S02]  /*1030*/  MOV R44, R0 ;  /* 0x00000000002c7202 */ /* 0x000fe40000000f00 */
[----:B------:R-:W-:Y:S02]  /*1040*/  MOV R45, R13 ;  /* 0x0000000d002d7202 */ /* 0x000fe40000000f00 */
.L_x_6600:
[----:B------:R-:W-:Y:S05]  /*1050*/  BSYNC.RECONVERGENT B0 ;  /* 0x0000000000007941 */ /* 0x000fea0003800200 */
.L_x_6598:
        /* <DEDUP_REMOVED lines=57> */
.L_x_6602:
[----:B------:R-:W-:Y:S01]  /*13f0*/  IMAD.MOV.U32 R25, RZ, RZ, R14 ;  /* 0x000000ffff197224 */ /* 0x000fe200078e000e */
[----:B------:R-:W-:Y:S01]  /*1400*/  MOV R19, R15 ;  /* 0x0000000f00137202 */ /* 0x000fe20000000f00 */
[----:B------:R-:W-:Y:S01]  /*1410*/  IMAD.MOV.U32 R20, RZ, RZ, R5 ;  /* 0x000000ffff147224 */ /* 0x000fe200078e0005 */
[----:B------:R-:W-:Y:S02]  /*1420*/  MOV R16, 0x1440 ;  /* 0x0000144000107802 */ /* 0x000fe40000000f00 */
[----:B------:R-:W-:Y:S05]  /*1430*/  CALL.REL.NOINC `($__internal_22_$__cuda_sm20_div_s64) ;  /* 0x0000003400b07944 */ /* 0x000fea0003c00000 */
[----:B------:R-:W-:Y:S02]  /*1440*/  MOV R24, R0 ;  /* 0x0000000000187202 */ /* 0x000fe40000000f00 */
[----:B------:R-:W-:Y:S02]  /*1450*/  MOV R25, R13 ;  /* 0x0000000d00197202 */ /* 0x000fe40000000f00 */
.L_x_6603:
[----:B------:R-:W-:Y:S05]  /*1460*/  BSYNC.RECONVERGENT B0 ;  /* 0x0000000000007941 */ /* 0x000fea0003800200 */
.L_x_6601:
        /* <DEDUP_REMOVED lines=332> */
.L_x_6607:
[----:B------:R-:W-:Y:S01]  /*2930*/  IMAD.MOV.U32 R19, RZ, RZ, RZ ;  /* 0x000000ffff137224 */ /* 0x000fe200078e00ff */
[----:B------:R-:W-:Y:S02]  /*2940*/  MOV R20, R46 ;  /* 0x0000002e00147202 */ /* 0x000fe40000000f00 */
[----:B------:R-:W-:Y:S02]  /*2950*/  MOV R16, 0x2970 ;  /* 0x0000297000107802 */ /* 0x000fe40000000f00 */
[----:B------:R-:W-:Y:S05]  /*2960*/  CALL.REL.NOINC `($__internal_22_$__cuda_sm20_div_s64) ;  /* 0x0000002000647944 */ /* 0x000fea0003c00000 */
[----:B------:R-:W-:Y:S02]  /*2970*/  IADD3 R12, PT, PT, -R0, RZ, RZ ;  /* 0x000000ff000c7210 */ /* 0x000fe40007ffe1ff */
[----:B------:R-:W-:-:S03]  /*2980*/  MOV R47, R13 ;  /* 0x0000000d002f7202 */ /* 0x000fc60000000f00 */
[----:B------:R-:W-:Y:S01]  /*2990*/  IMAD R12, R46, R12, R25 ;  /* 0x0000000c2e0c7224 */ /* 0x000fe200078e0219 */
[----:B------:R-:W-:-:S07]  /*29a0*/  MOV R46, R0 ;  /* 0x00000000002e7202 */ /* 0x000fce0000000f00 */
.L_x_6608:
        /* <DEDUP_REMOVED lines=60> */
.L_x_6610:
[----:B------:R-:W-:Y:S01]  /*2d70*/  IMAD.MOV.U32 R25, RZ, RZ, R46 ;  /* 0x000000ffff197224 */ /* 0x000fe200078e002e */
[----:B------:R-:W-:Y:S01]  /*2d80*/  MOV R19, R47 ;  /* 0x0000002f00137202 */ /* 0x000fe20000000f00 */
[----:B------:R-:W-:Y:S01]  /*2d90*/  IMAD.MOV.U32 R20, RZ, RZ, R48 ;  /* 0x000000ffff147224 */ /* 0x000fe200078e0030 */
[----:B------:R-:W-:Y:S02]  /*2da0*/  MOV R16, 0x2dc0 ;  /* 0x00002dc000107802 */ /* 0x000fe40000000f00 */
[----:B------:R-:W-:Y:S05]  /*2db0*/  CALL.REL.NOINC `($__internal_22_$__cuda_sm20_div_s64) ;  /* 0x0000001c00507944 */ /* 0x000fea0003c00000 */
[----:B------:R-:W-:-:S05]  /*2dc0*/  IADD3 R47, PT, PT, -R0, RZ, RZ ;  /* 0x000000ff002f7210 */ /* 0x000fca0007ffe1ff */
[----:B------:R-:W-:Y:S02]  /*2dd0*/  IMAD R47, R47, R48, R46 ;  /* 0x000000302f2f7224 */ /* 0x000fe400078e022e */
.L_x_6611:
[----:B------:R-:W-:Y:S05]  /*2de0*/  BSYNC.RECONVERGENT B0 ;  /* 0x0000000000007941 */ /* 0x000fea0003800200 */
.L_x_6609:
        /* <DEDUP_REMOVED lines=160> */
.L_x_6606:
[----:B------:R-:W0:Y:S01]  /*37f0*/  LDC.64 R2, c[0x0][0x420] ;  /* 0x00010800ff027b82 */ /* 0x000e220000000a00 */
[----:B------:R-:W-:-:S05]  /*3800*/  IADD3 R0, PT, PT, R15, UR6, RZ ;  /* 0x000000060f007c10 */ /* 0x000fca000fffe0ff */
[----:B0-----:R-:W-:-:S05]  /*3810*/  IMAD.WIDE.U32 R2, R0, 0x4, R2 ;  /* 0x0000000400027825 */ /* 0x001fca00078e0002 */
[----:B------:R1:W-:Y:S02]  /*3820*/  STG.E desc[UR10][R2.64], R26 ;  /* 0x0000001a02007986 */ /* 0x0003e4000c10190a */
.L_x_6605:
[----:B------:R-:W-:Y:S05]  /*3830*/  BSYNC.RECONVERGENT B1 ;  /* 0x0000000000017941 */ /* 0x000fea0003800200 */
.L_x_6604:
        /* <DEDUP_REMOVED lines=105> */
.L_x_6614:
        /* <DEDUP_REMOVED lines=73> */
.L_x_6613:
        /* <DEDUP_REMOVED lines=11> */
.L_x_6615:
        /* <DEDUP_REMOVED lines=22> */
.L_x_6612:
        /* <DEDUP_REMOVED lines=89> */
        .weak           $__internal_22_$__cuda_sm20_div_s64
        .type           $__internal_22_$__cuda_sm20_div_s64,@function
        .size           $__internal_22_$__cuda_sm20_div_s64,(.L_x_11684 - $__internal_22_$__cuda_sm20_div_s64)
$__internal_22_$__cuda_sm20_div_s64:
        /* <DEDUP_REMOVED lines=86> */
[----:B------:R-:W-:Y:S06]  /*5060*/  RET.REL.NODEC R40 `(_ZN5flash32flash_fwd_splitkv_combine_kernelI23Flash_fwd_kernel_traitsILi96ELi64ELi64ELi4ELb0ELb0EN7cutlass6half_tE19Flash_kernel_traitsILi96ELi64ELi64ELi4ES3_EELi16ELi6ELb1EEEvNS_16Flash_fwd_paramsE) ;  /* 0xffffffac28e47950 */ /* 0x000fec0003c3ffff */
.L_x_6616:
        /* <DEDUP_REMOVED lines=9> */
.L_x_11684:


//--------------------- .text._ZN5flash32flash_fwd_splitkv_combine_kernelI23Flash_fwd_kernel_traitsILi96ELi64ELi64ELi4ELb0ELb0EN7cutlass6half_tE19Flash_kernel_traitsILi96ELi64ELi64ELi4ES3_EELi16ELi5ELb1EEEvNS_16Flash_fwd_paramsE --------------------------
	.section	.text._ZN5flash32flash_fwd_splitkv_combine_kernelI23Flash_fwd_kernel_traitsILi96ELi64ELi64ELi4ELb0ELb0EN7cutlass6half_tE19Flash_kernel_traitsILi96ELi64ELi64ELi4ES3_EELi16ELi5ELb1EEEvNS_16Flash_fwd_paramsE,"ax",@progbits
	.align	128
        .global         _ZN5flash32flash_fwd_splitkv_combine_kernelI23Flash_fwd_kernel_traitsILi96ELi64ELi64ELi4ELb0ELb0EN7cutlass6half_tE19Flash_kernel_traitsILi96ELi64ELi64ELi4ES3_EELi16ELi5ELb1EEEvNS_16Flash_fwd_paramsE
        .type           _ZN5flash32flash_fwd_splitkv_combine_kernelI23Flash_fwd_kernel_traitsILi96ELi64ELi64ELi4ELb0ELb0EN7cutlass6half_tE19Flash_kernel_traitsILi96ELi64ELi64ELi4ES3_EELi16ELi5ELb1EEEvNS_16Flash_fwd_paramsE,@function
        .size           _ZN5flash32flash_fwd_splitkv_combine_kernelI23Flash_fwd_kernel_traitsILi96ELi64ELi64ELi4ELb0ELb0EN7cutlass6half_tE19Flash_kernel_traitsILi96ELi64ELi64ELi4ES3_EELi16ELi5ELb1EEEvNS_16Flash_fwd_paramsE,(.L_x_11685 - _ZN5flash32flash_fwd_splitkv_combine_kernelI23Flash_fwd_kernel_traitsILi96ELi64ELi64ELi4ELb0ELb0EN7cutlass6half_tE19Flash_kernel_traitsILi96ELi64ELi64ELi4ES3_EELi16ELi5ELb1EEEvNS_16Flash_fwd_paramsE)
        .other          _ZN5flash32flash_fwd_splitkv_combine_kernelI23Flash_fwd_kernel_traitsILi96ELi64ELi64ELi4ELb0ELb0EN7cutlass6half_tE19Flash_kernel_traitsILi96ELi64ELi64ELi4ES3_EELi16ELi5ELb1EEEvNS_16Flash_fwd_paramsE,@"STO_CUDA_ENTRY STV_DEFAULT"
_ZN5flash32flash_fwd_splitkv_combine_kernelI23Flash_fwd_kernel_traitsILi96ELi64ELi64ELi4ELb0ELb0EN7cutlass6half_tE19Flash_kernel_traitsILi96ELi64ELi64ELi4ES3_EELi16ELi5ELb1EEEvNS_16Flash_fwd_paramsE:
.text._ZN5flash32flash_fwd_splitkv_combine_kernelI23Flash_fwd_kernel_traitsILi96ELi64ELi64ELi4ELb0ELb0EN7cutlass6half_tE19Flash_kernel_traitsILi96ELi64ELi64ELi4ES3_EELi16ELi5ELb1EEEvNS_16Flash_fwd_paramsE:
        /* <DEDUP_REMOVED lines=33> */
.L_x_6617:
[----:B------:R-:W-:Y:S01]  /*0210*/  IMAD.MOV.U32 R25, RZ, RZ, R30 ;  /* 0x000000ffff197224 */ /* 0x000fe200078e001e */
[----:B------:R-:W-:Y:S01]  /*0220*/  MOV R18, R37 ;  /* 0x0000002500127202 */ /* 0x000fe20000000f00 */
[----:B------:R-:W-:Y:S01]  /*0230*/  IMAD.MOV.U32 R17, RZ, RZ, R4 ;  /* 0x000000ffff117224 */ /* 0x000fe200078e0004 */
[----:B------:R-:W-:Y:S02]  /*0240*/  MOV R15, R3 ;  /* 0x00000003000f7202 */ /* 0x000fe40000000f00 */
[----:B------:R-:W-:Y:S02]  /*0250*/  MOV R16, 0x270 ;  /* 0x0000027000107802 */ /* 0x000fe40000000f00 */
[----:B------:R-:W-:Y:S05]  /*0260*/  CALL.REL.NOINC `($__internal_23_$__cuda_sm20_div_s64) ;  /* 0x0000004000747944 */ /* 0x000fea0003c00000 */
.L_x_6618:
        /* <DEDUP_REMOVED lines=30> */
.L_x_6620:
[----:B------:R-:W-:Y:S01]  /*0450*/  IMAD.MOV.U32 R25, RZ, RZ, R12 ;  /* 0x000000ffff197224 */ /* 0x000fe200078e000c */
[----:B------:R-:W-:Y:S02]  /*0460*/  MOV R17, R13 ;  /* 0x0000000d00117202 */ /* 0x000fe40000000f00 */
[----:B------:R-:W-:Y:S02]  /*0470*/  MOV R16, 0x490 ;  /* 0x0000049000107802 */ /* 0x000fe40000000f00 */
[----:B------:R-:W-:Y:S05]  /*0480*/  CALL.REL.NOINC `($__internal_23_$__cuda_sm20_div_s64) ;  /* 0x0000003c00ec7944 */ /* 0x000fea0003c00000 */
[----:B------:R-:W-:Y:S02]  /*0490*/  MOV R26, R12 ;  /* 0x0000000c001a7202 */ /* 0x000fe40000000f00 */
[----:B------:R-:W-:Y:S02]  /*04a0*/  MOV R27, R13 ;  /* 0x0000000d001b7202 */ /* 0x000fe40000000f00 */
.L_x_6621:
[----:B------:R-:W-:Y:S05]  /*04b0*/  BSYNC.RECONVERGENT B0 ;  /* 0x0000000000007941 */ /* 0x000fea0003800200 */
.L_x_6619:
        /* <DEDUP_REMOVED lines=55> */
.L_x_6623:
[----:B------:R-:W-:Y:S01]  /*0830*/  IMAD.MOV.U32 R25, RZ, RZ, R18 ;  /* 0x000000ffff197224 */ /* 0x000fe200078e0012 */
[----:B------:R-:W-:Y:S01]  /*0840*/  MOV R18, R10 ;  /* 0x0000000a00127202 */ /* 0x000fe20000000f00 */
[----:B------:R-:W-:Y:S01]  /*0850*/  IMAD.MOV.U32 R17, RZ, RZ, R15 ;  /* 0x000000ffff117224 */ /* 0x000fe200078e000f */
[----:B------:R-:W-:Y:S02]  /*0860*/  MOV R15, R11 ;  /* 0x0000000b000f7202 */ /* 0x000fe40000000f00 */
[----:B------:R-:W-:Y:S02]  /*0870*/  MOV R16, 0x890 ;  /* 0x0000089000107802 */ /* 0x000fe40000000f00 */
[----:B------:R-:W-:Y:S05]  /*0880*/  CALL.REL.NOINC `($__internal_23_$__cuda_sm20_div_s64) ;  /* 0x0000003800ec7944 */ /* 0x000fea0003c00000 */
.L_x_6624:
[----:B------:R-:W-:Y:S05]  /*0890*/  BSYNC.RECONVERGENT B0 ;  /* 0x0000000000007941 */ /* 0x000fea0003800200 */
.L_x_6622:
        /* <DEDUP_REMOVED lines=114> */
.L_x_6626:
[----:B------:R-:W-:Y:S01]  /*0fc0*/  IMAD.MOV.U32 R25, RZ, RZ, R12 ;  /* 0x000000ffff197224 */ /* 0x000fe200078e000c */
[----:B------:R-:W-:Y:S01]  /*0fd0*/  MOV R18, R8 ;  /* 0x0000000800127202 */ /* 0x000fe20000000f00 */
[----:B------:R-:W-:Y:S01]  /*0fe0*/  IMAD.MOV.U32 R17, RZ, RZ, R13 ;  /* 0x000000ffff117224 */ /* 0x000fe200078e000d */
[----:B------:R-:W-:Y:S02]  /*0ff0*/  MOV R15, R7 ;  /* 0x00000007000f7202 */ /* 0x000fe40000000f00 */
[----:B------:R-:W-:Y:S02]  /*1000*/  MOV R16, 0x1020 ;  /* 0x0000102000107802 */ /* 0x000fe40000000f00 */
[----:B------:R-:W-:Y:S05]  /*1010*/  CALL.REL.NOINC `($__internal_23_$__cuda_sm20_div_s64) ;  /* 0x0000003400087944 */ /* 0x000fea0003c00000 */
[----:B------:R-:W-:Y:S02]  /*1020*/  MOV R40, R12 ;  /* 0x0000000c00287202 */ /* 0x000fe40000000f00 */
[----:B------:R-:W-:Y:S02]  /*1030*/  MOV R41, R13 ;  /* 0x0000000d00297202 */ /* 0x000fe40000000f00 */
.L_x_6627:
[----:B------:R-:W-:Y:S05]  /*1040*/  BSYNC.RECONVERGENT B0 ;  /* 0x0000000000007941 */ /* 0x000fea0003800200 */
.L_x_6625:
        /* <DEDUP_REMOVED lines=58> */
.L_x_6629:
[----:B------:R-:W-:Y:S01]  /*13f0*/  IMAD.MOV.U32 R25, RZ, RZ, R26 ;  /* 0x000000ffff197224 */ /* 0x000fe200078e001a */
[----:B------:R-:W-:Y:S01]  /*1400*/  MOV R17, R27 ;  /* 0x0000001b00117202 */ /* 0x000fe20000000f00 */
[----:B------:R-:W-:Y:S01]  /*1410*/  IMAD.MOV.U32 R18, RZ, RZ, R5 ;  /* 0x000000ffff127224 */ /* 0x000fe200078e0005 */
[----:B------:R-:W-:Y:S02]  /*1420*/  MOV R16, 0x1440 ;  /* 0x0000144000107802 */ /* 0x000fe40000000f00 */
[----:B------:R-:W-:Y:S05]  /*1430*/  CALL.REL.NOINC `($__internal_23_$__cuda_sm20_div_s64) ;  /* 0x0000003000007944 */ /* 0x000fea0003c00000 */
[----:B------:R-:W-:Y:S02]  /*1440*/  MOV R38, R12 ;  /* 0x0000000c00267202 */ /* 0x000fe40000000f00 */
[----:B------:R-:W-:Y:S02]  /*1450*/  MOV R39, R13 ;  /* 0x0000000d00277202 */ /* 0x000fe40000000f00 */
.L_x_6630:
[----:B------:R-:W-:Y:S05]  /*1460*/  BSYNC.RECONVERGENT B0 ;  /* 0x0000000000007941 */ /* 0x000fea0003800200 */
.L_x_6628:
        /* <DEDUP_REMOVED lines=252> */
.L_x_6634:
[----:B------:R-:W-:Y:S01]  /*2430*/  IMAD.MOV.U32 R17, RZ, RZ, RZ ;  /* 0x000000ffff117224 */ /* 0x000fe200078e00ff */
[----:B------:R-:W-:Y:S02]  /*2440*/  MOV R18, R42 ;  /* 0x0000002a00127202 */ /* 0x000fe40000000f00 */
[----:B------:R-:W-:Y:S02]  /*2450*/  MOV R16, 0x2470 ;  /* 0x0000247000107802 */ /* 0x000fe40000000f00 */
[----:B------:R-:W-:Y:S05]  /*2460*/  CALL.REL.NOINC `($__internal_23_$__cuda_sm20_div_s64) ;  /* 0x0000001c00f47944 */ /* 0x000fea0003c00000 */
[----:B------:R-:W-:Y:S02]  /*2470*/  IADD3 R14, PT, PT, -R12, RZ, RZ ;  /* 0x000000ff0c0e7210 */ /* 0x000fe40007ffe1ff */
[----:B------:R-:W-:-:S03]  /*2480*/  MOV R43, R13 ;  /* 0x0000000d002b7202 */ /* 0x000fc60000000f00 */
[----:B------:R-:W-:Y:S01]  /*2490*/  IMAD R14, R42, R14, R25 ;  /* 0x0000000e2a0e7224 */ /* 0x000fe200078e0219 */
[----:B------:R-:W-:-:S07]  /*24a0*/  MOV R42, R12 ;  /* 0x0000000c002a7202 */ /* 0x000fce0000000f00 */
.L_x_6635:
        /* <DEDUP_REMOVED lines=60> */
.L_x_6637:
[----:B------:R-:W-:Y:S01]  /*2870*/  IMAD.MOV.U32 R25, RZ, RZ, R42 ;  /* 0x000000ffff197224 */ /* 0x000fe200078e002a */
[----:B------:R-:W-:Y:S01]  /*2880*/  MOV R17, R43 ;  /* 0x0000002b00117202 */ /* 0x000fe20000000f00 */
[----:B------:R-:W-:Y:S01]  /*2890*/  IMAD.MOV.U32 R18, RZ, RZ, R46 ;  /* 0x000000ffff127224 */ /* 0x000fe200078e002e */
[----:B------:R-:W-:Y:S02]  /*28a0*/  MOV R16, 0x28c0 ;  /* 0x000028c000107802 */ /* 0x000fe40000000f00 */
[----:B------:R-:W-:Y:S05]  /*28b0*/  CALL.REL.NOINC `($__internal_23_$__cuda_sm20_div_s64) ;  /* 0x0000001800e07944 */ /* 0x000fea0003c00000 */
[----:B------:R-:W-:-:S05]  /*28c0*/  IADD3 R43, PT, PT, -R12, RZ, RZ ;  /* 0x000000ff0c2b7210 */ /* 0x000fca0007ffe1ff */
[----:B------:R-:W-:Y:S02]  /*28d0*/  IMAD R43, R43, R46, R42 ;  /* 0x0000002e2b2b7224 */ /* 0x000fe400078e022a */
.L_x_6638:
[----:B------:R-:W-:Y:S05]  /*28e0*/  BSYNC.RECONVERGENT B0 ;  /* 0x0000000000007941 */ /* 0x000fea0003800200 */
.L_x_6636:
        /* <DEDUP_REMOVED lines=161> */
.L_x_6633:
[----:B------:R-:W0:Y:S01]  /*3300*/  LDC.64 R2, c[0x0][0x420] ;  /* 0x00010800ff027b82 */ /* 0x000e220000000a00 */
[----:B------:R-:W-:-:S05]  /*3310*/  IADD3 R0, PT, PT, R28, UR6, RZ ;  /* 0x000000061c007c10 */ /* 0x000fca000fffe0ff */
[----:B0-----:R-:W-:-:S05]  /*3320*/  IMAD.WIDE.U32 R2, R0, 0x4, R2 ;  /* 0x0000000400027825 */ /* 0x001fca00078e0002 */
[----:B------:R0:W-:Y:S02]  /*3330*/  STG.E desc[UR10][R2.64], R24 ;  /* 0x0000001802007986 */ /* 0x0001e4000c10190a */
.L_x_6632:
[----:B------:R-:W-:Y:S05]  /*3340*/  BSYNC.RECONVERGENT B1 ;  /* 0x0000000000017941 */ /* 0x000fea0003800200 */
.L_x_6631:
        /* <DEDUP_REMOVED lines=78> */
.L_x_6641:
        /* <DEDUP_REMOVED lines=73> */
.L_x_6640:
        /* <DEDUP_REMOVED lines=11> */
.L_x_6642:
        /* <DEDUP_REMOVED lines=22> */
.L_x_6639:
        /* <DEDUP_REMOVED lines=87> */
        .weak           $__internal_23_$__cuda_sm20_div_s64
        .type           $__internal_23_$__cuda_sm20_div_s64,@function
        .size           $__internal_23_$__cuda_sm20_div_s64,(.L_x_11685 - $__internal_23_$__cuda_sm20_div_s64)
$__internal_23_$__cuda_sm20_div_s64:
        /* <DEDUP_REMOVED lines=85> */
[----:B------:R-:W-:Y:S06]  /*4990*/  RET.REL.NODEC R16 `(_ZN5flash32flash_fwd_splitkv_combine_kernelI23Flash_fwd_kernel_traitsILi96ELi64ELi64ELi4ELb0ELb0EN7cutlass6half_tE19Flash_kernel_traitsILi96ELi64ELi64ELi4ES3_EELi16ELi5ELb1EEEvNS_16Flash_fwd_paramsE) ;  /* 0xffffffb410987950 */ /* 0x000fec0003c3ffff */
.L_x_6643:
        /* <DEDUP_REMOVED lines=14> */
.L_x_11685:


//--------------------- .text._ZN5flash32flash_fwd_splitkv_combine_kernelI23Flash_fwd_kernel_traitsILi96ELi64ELi64ELi4ELb0ELb0EN7cutlass6half_tE19Flash_kernel_traitsILi96ELi64ELi64ELi4ES3_EELi16ELi4ELb1EEEvNS_16Flash_fwd_paramsE --------------------------
	.section	.text._ZN5flash32flash_fwd_splitkv_combine_kernelI23Flash_fwd_kernel_traitsILi96ELi64ELi64ELi4ELb0ELb0EN7cutlass6half_tE19Flash_kernel_traitsILi96ELi64ELi64ELi4ES3_EELi16ELi4ELb1EEEvNS_16Flash_fwd_paramsE,"ax",@progbits
	.align	128
        .global         _ZN5flash32flash_fwd_splitkv_combine_kernelI23Flash_fwd_kernel_traitsILi96ELi64ELi64ELi4ELb0ELb0EN7cutlass6half_tE19Flash_kernel_traitsILi96ELi64ELi64ELi4ES3_EELi16ELi4ELb1EEEvNS_16Flash_fwd_paramsE
        .type           _ZN5flash32flash_fwd_splitkv_combine_kernelI23Flash_fwd_kernel_traitsILi96ELi64ELi64ELi4ELb0ELb0EN7cutlass6half_tE19Flash_kernel_traitsILi96ELi64ELi64ELi4ES3_EELi16ELi4ELb1EEEvNS_16Flash_fwd_paramsE,@function
        .size           _ZN5flash32flash_fwd_splitkv_combine_kernelI23Flash_fwd_kernel_traitsILi96ELi64ELi64ELi4ELb0ELb0EN7cutlass6half_tE19Flash_kernel_traitsILi96ELi64ELi64ELi4ES3_EELi16ELi4ELb1EEEvNS_16Flash_fwd_paramsE,(.L_x_11686 - _ZN5flash32flash_fwd_splitkv_combine_kernelI23Flash_fwd_kernel_traitsILi96ELi64ELi64ELi4ELb0ELb0EN7cutlass6half_tE19Flash_kernel_traitsILi96ELi64ELi64ELi4ES3_EELi16ELi4ELb1EEEvNS_16Flash_fwd_paramsE)
        .other          _ZN5flash32flash_fwd_splitkv_combine_kernelI23Flash_fwd_kernel_traitsILi96ELi64ELi64ELi4ELb0ELb0EN7cutlass6half_tE19Flash_kernel_traitsILi96ELi64ELi64ELi4ES3_EELi16ELi4ELb1EEEvNS_16Flash_fwd_paramsE,@"STO_CUDA_ENTRY STV_DEFAULT"
_ZN5flash32flash_fwd_splitkv_combine_kernelI23Flash_fwd_kernel_traitsILi96ELi64ELi64ELi4ELb0ELb0EN7cutlass6half_tE19Flash_kernel_traitsILi96ELi64ELi64ELi4ES3_EELi16ELi4ELb1EEEvNS_16Flash_fwd_paramsE:
.text._ZN5flash32flash_fwd_splitkv_combine_kernelI23Flash_fwd_kernel_traitsILi96ELi64ELi64ELi4ELb0ELb0EN7cutlass6half_tE19Flash_kernel_traitsILi96ELi64ELi64ELi4ES3_EELi16ELi4ELb1EEEvNS_16Flash_fwd_paramsE:
        /* <DEDUP_REMOVED lines=39> */
.L_x_6644:
[----:B------:R-:W-:Y:S01]  /*0270*/  IMAD.U32 R29, RZ, RZ, UR7 ;  /* 0x00000007ff1d7e24 */ /* 0x000fe2000f8e00ff */
[----:B------:R-:W-:Y:S01]  /*0280*/  MOV R18, UR14 ;  /* 0x0000000e00127c02 */ /* 0x000fe20008000f00 */
[----:B------:R-:W-:Y:S01]  /*0290*/  IMAD.U32 R17, RZ, RZ, UR4 ;  /* 0x00000004ff117e24 */ /* 0x000fe2000f8e00ff */
[----:B------:R-:W-:Y:S02]  /*02a0*/  MOV R15, UR8 ;  /* 0x00000008000f7c02 */ /* 0x000fe40008000f00 */
[----:B------:R-:W-:Y:S02]  /*02b0*/  MOV R16, 0x2d0 ;  /* 0x000002d000107802 */ /* 0x000fe40000000f00 */
[----:B------:R-:W-:Y:S05]  /*02c0*/  CALL.REL.NOINC `($__internal_24_$__cuda_sm20_div_s64) ;  /* 0x0000003c00e87944 */ /* 0x000fea0003c00000 */
[----:B------:R-:W-:-:S07]  /*02d0*/  MOV R10, R14 ;  /* 0x0000000e000a7202 */ /* 0x000fce0000000f00 */
.L_x_6645:
        /* <DEDUP_REMOVED lines=30> */
.L_x_6647:
[----:B------:R-:W-:Y:S01]  /*04c0*/  IMAD.MOV.U32 R29, RZ, RZ, R10 ;  /* 0x000000ffff1d7224 */ /* 0x000fe200078e000a */
[----:B------:R-:W-:Y:S02]  /*04d0*/  MOV R17, R11 ;  /* 0x0000000b00117202 */ /* 0x000fe40000000f00 */
[----:B------:R-:W-:Y:S02]  /*04e0*/  MOV R16, 0x500 ;  /* 0x0000050000107802 */ /* 0x000fe40000000f00 */
[----:B------:R-:W-:Y:S05]  /*04f0*/  CALL.REL.NOINC `($__internal_24_$__cuda_sm20_div_s64) ;  /* 0x0000003c005c7944 */ /* 0x000fea0003c00000 */
[----:B------:R-:W-:Y:S02]  /*0500*/  MOV R22, R14 ;  /* 0x0000000e00167202 */ /* 0x000fe40000000f00 */
[----:B------:R-:W-:Y:S02]  /*0510*/  MOV R23, R11 ;  /* 0x0000000b00177202 */ /* 0x000fe40000000f00 */
.L_x_6648:
[----:B------:R-:W-:Y:S05]  /*0520*/  BSYNC.RECONVERGENT B0 ;  /* 0x0000000000007941 */ /* 0x000fea0003800200 */
.L_x_6646:
        /* <DEDUP_REMOVED lines=55> */
.L_x_6650:
[----:B------:R-:W-:Y:S01]  /*08a0*/  IMAD.MOV.U32 R29, RZ, RZ, R18 ;  /* 0x000000ffff1d7224 */ /* 0x000fe200078e0012 */
[----:B------:R-:W-:Y:S01]  /*08b0*/  MOV R18, R12 ;  /* 0x0000000c00127202 */ /* 0x000fe20000000f00 */
[----:B------:R-:W-:Y:S01]  /*08c0*/  IMAD.MOV.U32 R17, RZ, RZ, R15 ;  /* 0x000000ffff117224 */ /* 0x000fe200078e000f */
[----:B------:R-:W-:Y:S02]  /*08d0*/  MOV R15, R2 ;  /* 0x00000002000f7202 */ /* 0x000fe40000000f00 */
[----:B------:R-:W-:Y:S02]  /*08e0*/  MOV R16, 0x900 ;  /* 0x0000090000107802 */ /* 0x000fe40000000f00 */
[----:B------:R-:W-:Y:S05]  /*08f0*/  CALL.REL.NOINC `($__internal_24_$__cuda_sm20_div_s64) ;  /* 0x00000038005c7944 */ /* 0x000fea0003c00000 */
[----:B------:R-:W-:Y:S02]  /*0900*/  MOV R15, R11 ;  /* 0x0000000b000f7202 */ /* 0x000fe40000000f00 */
.L_x_6651:
[----:B------:R-:W-:Y:S05]  /*0910*/  BSYNC.RECONVERGENT B0 ;  /* 0x0000000000007941 */ /* 0x000fea0003800200 */
.L_x_6649:
        /* <DEDUP_REMOVED lines=116> */
.L_x_6653:
[----:B------:R-:W-:Y:S01]  /*1060*/  IMAD.MOV.U32 R17, RZ, RZ, R15 ;  /* 0x000000ffff117224 */ /* 0x000fe200078e000f */
[----:B------:R-:W-:Y:S01]  /*1070*/  MOV R18, R9 ;  /* 0x0000000900127202 */ /* 0x000fe20000000f00 */
[----:B------:R-:W-:Y:S01]  /*1080*/  IMAD.MOV.U32 R29, RZ, RZ, R14 ;  /* 0x000000ffff1d7224 */ /* 0x000fe200078e000e */
[----:B------:R-:W-:Y:S02]  /*1090*/  MOV R15, R3 ;  /* 0x00000003000f7202 */ /* 0x000fe40000000f00 */
[----:B------:R-:W-:Y:S02]  /*10a0*/  MOV R16, 0x10c0 ;  /* 0x000010c000107802 */ /* 0x000fe40000000f00 */
[----:B------:R-:W-:Y:S05]  /*10b0*/  CALL.REL.NOINC `($__internal_24_$__cuda_sm20_div_s64) ;  /* 0x00000030006c7944 */ /* 0x000fea0003c00000 */
[----:B------:R-:W-:Y:S02]  /*10c0*/  MOV R34, R14 ;  /* 0x0000000e00227202 */ /* 0x000fe40000000f00 */
[----:B------:R-:W-:Y:S02]  /*10d0*/  MOV R35, R11 ;  /* 0x0000000b00237202 */ /* 0x000fe40000000f00 */
.L_x_6654:
[----:B------:R-:W-:Y:S05]  /*10e0*/  BSYNC.RECONVERGENT B0 ;  /* 0x0000000000007941 */ /* 0x000fea0003800200 */
.L_x_6652:
        /* <DEDUP_REMOVED lines=58> */
.L_x_6656:
[----:B------:R-:W-:Y:S01]  /*1490*/  IMAD.MOV.U32 R29, RZ, RZ, R22 ;  /* 0x000000ffff1d7224 */ /* 0x000fe200078e0016 */
[----:B------:R-:W-:Y:S01]  /*14a0*/  MOV R17, R23 ;  /* 0x0000001700117202 */ /* 0x000fe20000000f00 */
[----:B------:R-:W-:Y:S01]  /*14b0*/  IMAD.MOV.U32 R18, RZ, RZ, R7 ;  /* 0x000000ffff127224 */ /* 0x000fe200078e0007 */
[----:B------:R-:W-:Y:S02]  /*14c0*/  MOV R16, 0x14e0 ;  /* 0x000014e000107802 */ /* 0x000fe40000000f00 */
[----:B------:R-:W-:Y:S05]  /*14d0*/  CALL.REL.NOINC `($__internal_24_$__cuda_sm20_div_s64) ;  /* 0x0000002c00647944 */ /* 0x000fea0003c00000 */
[----:B------:R-:W-:Y:S02]  /*14e0*/  MOV R20, R14 ;  /* 0x0000000e00147202 */ /* 0x000fe40000000f00 */
[----:B------:R-:W-:Y:S02]  /*14f0*/  MOV R21, R11 ;  /* 0x0000000b00157202 */ /* 0x000fe40000000f00 */
.L_x_6657:
[----:B------:R-:W-:Y:S05]  /*1500*/  BSYNC.RECONVERGENT B0 ;  /* 0x0000000000007941 */ /* 0x000fea0003800200 */
.L_x_6655:
        /* <DEDUP_REMOVED lines=218> */
.L_x_6661:
[----:B------:R-:W-:Y:S01]  /*22b0*/  IMAD.MOV.U32 R17, RZ, RZ, RZ ;  /* 0x000000ffff117224 */ /* 0x000fe200078e00ff */
[----:B------:R-:W-:Y:S02]  /*22c0*/  MOV R18, R32 ;  /* 0x0000002000127202 */ /* 0x000fe40000000f00 */
[----:B------:R-:W-:Y:S02]  /*22d0*/  MOV R16, 0x22f0 ;  /* 0x000022f000107802 */ /* 0x000fe40000000f00 */
[----:B------:R-:W-:Y:S05]  /*22e0*/  CALL.REL.NOINC `($__internal_24_$__cuda_sm20_div_s64) ;  /* 0x0000001c00e07944 */ /* 0x000fea0003c00000 */
[----:B------:R-:W-:Y:S02]  /*22f0*/  IADD3 R13, PT, PT, -R14, RZ, RZ ;  /* 0x000000ff0e0d7210 */ /* 0x000fe40007ffe1ff */
[----:B------:R-:W-:-:S03]  /*2300*/  MOV R33, R11 ;  /* 0x0000000b00217202 */ /* 0x000fc60000000f00 */
[----:B------:R-:W-:Y:S01]  /*2310*/  IMAD R29, R32, R13, R29 ;  /* 0x0000000d201d7224 */ /* 0x000fe200078e021d */
[----:B------:R-:W-:-:S07]  /*2320*/  MOV R32, R14 ;  /* 0x0000000e00207202 */ /* 0x000fce0000000f00 */
.L_x_6662:
        /* <DEDUP_REMOVED lines=60> */
.L_x_6664:
[----:B------:R-:W-:Y:S01]  /*26f0*/  IMAD.MOV.U32 R29, RZ, RZ, R32 ;  /* 0x000000ffff1d7224 */ /* 0x000fe200078e0020 */
[----:B------:R-:W-:Y:S01]  /*2700*/  MOV R17, R33 ;  /* 0x0000002100117202 */ /* 0x000fe20000000f00 */
[----:B------:R-:W-:Y:S01]  /*2710*/  IMAD.MOV.U32 R18, RZ, RZ, R36 ;  /* 0x000000ffff127224 */ /* 0x000fe200078e0024 */
[----:B------:R-:W-:Y:S02]  /*2720*/  MOV R16, 0x2740 ;  /* 0x0000274000107802 */ /* 0x000fe40000000f00 */
[----:B------:R-:W-:Y:S05]  /*2730*/  CALL.REL.NOINC `($__internal_24_$__cuda_sm20_div_s64) ;  /* 0x0000001800cc7944 */ /* 0x000fea0003c00000 */
[----:B------:R-:W-:-:S05]  /*2740*/  IADD3 R33, PT, PT, -R14, RZ, RZ ;  /* 0x000000ff0e217210 */ /* 0x000fca0007ffe1ff */
[----:B------:R-:W-:Y:S02]  /*2750*/  IMAD R33, R33, R36, R32 ;  /* 0x0000002421217224 */ /* 0x000fe400078e0220 */
.L_x_6665:
[----:B------:R-:W-:Y:S05]  /*2760*/  BSYNC.RECONVERGENT B0 ;  /* 0x0000000000007941 */ /* 0x000fea0003800200 */
.L_x_6663:
        /* <DEDUP_REMOVED lines=161> */
.L_x_6660:
[----:B------:R-:W0:Y:S01]  /*3180*/  LDC.64 R2, c[0x0][0x420] ;  /* 0x00010800ff027b82 */ /* 0x000e220000000a00 */
[----:B------:R-:W-:-:S05]  /*3190*/  IADD3 R0, PT, PT, R28, UR6, RZ ;  /* 0x000000061c007c10 */ /* 0x000fca000fffe0ff */
[----:B0-----:R-:W-:-:S05]  /*31a0*/  IMAD.WIDE.U32 R2, R0, 0x4, R2 ;  /* 0x0000000400027825 */ /* 0x001fca00078e0002 */
[----:B------:R1:W-:Y:S02]  /*31b0*/  STG.E desc[UR12][R2.64], R22 ;  /* 0x0000001602007986 */ /* 0x0003e4000c10190c */
.L_x_6659:
[----:B------:R-:W-:Y:S05]  /*31c0*/  BSYNC.RECONVERGENT B1 ;  /* 0x0000000000017941 */ /* 0x000fea0003800200 */
.L_x_6658:
        /* <DEDUP_REMOVED lines=69> */
.L_x_6668:
        /* <DEDUP_REMOVED lines=77> */
.L_x_6667:
        /* <DEDUP_REMOVED lines=11> */
.L_x_6669:
        /* <DEDUP_REMOVED lines=22> */
.L_x_6666:
        /* <DEDUP_REMOVED lines=87> */
        .weak           $__internal_24_$__cuda_sm20_div_s64
        .type           $__internal_24_$__cuda_sm20_div_s64,@function
        .size           $__internal_24_$__cuda_sm20_div_s64,(.L_x_11686 - $__internal_24_$__cuda_sm20_div_s64)
$__internal_24_$__cuda_sm20_div_s64:
        /* <DEDUP_REMOVED lines=85> */
[----:B------:R-:W-:Y:S06]  /*47c0*/  RET.REL.NODEC R16 `(_ZN5flash32flash_fwd_splitkv_combine_kernelI23Flash_fwd_kernel_traitsILi96ELi64ELi64ELi4ELb0ELb0EN7cutlass6half_tE19Flash_kernel_traitsILi96ELi64ELi64ELi4ES3_EELi16ELi4ELb1EEEvNS_16Flash_fwd_paramsE) ;  /* 0xffffffb8100c7950 */ /* 0x000fec0003c3ffff */
.L_x_6670:
        /* <DEDUP_REMOVED lines=11> */
.L_x_11686:


//--------------------- .text._ZN5flash32flash_fwd_splitkv_combine_kernelI23Flash_fwd_kernel_traitsILi96ELi64ELi64ELi4ELb0ELb0EN7cutlass6half_tE19Flash_kernel_traitsILi96ELi64ELi64ELi4ES3_EELi16ELi3ELb1EEEvNS_16Flash_fwd_paramsE --------------------------
	.section	.text._ZN5flash32flash_fwd_splitkv_combine_kernelI23Flash_fwd_kernel_traitsILi96ELi64ELi64ELi4ELb0ELb0EN7cutlass6half_tE19Flash_kernel_traitsILi96ELi64ELi64ELi4ES3_EELi16ELi3ELb1EEEvNS_16Flash_fwd_paramsE,"ax",@progbits
	.align	128
        .global         _ZN5flash32flash_fwd_splitkv_combine_kernelI23Flash_fwd_kernel_traitsILi96ELi64ELi64ELi4ELb0ELb0EN7cutlass6half_tE19Flash_kernel_traitsILi96ELi64ELi64ELi4ES3_EELi16ELi3ELb1EEEvNS_16Flash_fwd_paramsE
        .type           _ZN5flash32flash_fwd_splitkv_combine_kernelI23Flash_fwd_kernel_traitsILi96ELi64ELi64ELi4ELb0ELb0EN7cutlass6half_tE19Flash_kernel_traitsILi96ELi64ELi64ELi4ES3_EELi16ELi3ELb1EEEvNS_16Flash_fwd_paramsE,@function
        .size           _ZN5flash32flash_fwd_splitkv_combine_kernelI23Flash_fwd_kernel_traitsILi96ELi64ELi64ELi4ELb0ELb0EN7cutlass6half_tE19Flash_kernel_traitsILi96ELi64ELi64ELi4ES3_EELi16ELi3ELb1EEEvNS_16Flash_fwd_paramsE,(.L_x_11687 - _ZN5flash32flash_fwd_splitkv_combine_kernelI23Flash_fwd_kernel_traitsILi96ELi64ELi64ELi4ELb0ELb0EN7cutlass6half_tE19Flash_kernel_traitsILi96ELi64ELi64ELi4ES3_EELi16ELi3ELb1EEEvNS_16Flash_fwd_paramsE)
        .other          _ZN5flash32flash_fwd_splitkv_combine_kernelI23Flash_fwd_kernel_traitsILi96ELi64ELi64ELi4ELb0ELb0EN7cutlass6half_tE19Flash_kernel_traitsILi96ELi64ELi64ELi4ES3_EELi16ELi3ELb1EEEvNS_16Flash_fwd_paramsE,@"STO_CUDA_ENTRY STV_DEFAULT"
_ZN5flash32flash_fwd_splitkv_combine_kernelI23Flash_fwd_kernel_traitsILi96ELi64ELi64ELi4ELb0ELb0EN7cutlass6half_tE19Flash_kernel_traitsILi96ELi64ELi64ELi4ES3_EELi16ELi3ELb1EEEvNS_16Flash_fwd_paramsE:
.text._ZN5flash32flash_fwd_splitkv_combine_kernelI23Flash_fwd_kernel_traitsILi96ELi64ELi64ELi4ELb0ELb0EN7cutlass6half_tE19Flash_kernel_traitsILi96ELi64ELi64ELi4ES3_EELi16ELi3ELb1EEEvNS_16Flash_fwd_paramsE:
        /* <DEDUP_REMOVED lines=38> */
.L_x_6671:
[----:B------:R-:W-:Y:S01]  /*0260*/  IMAD.U32 R29, RZ, RZ, UR7 ;  /* 0x00000007ff1d7e24 */ /* 0x000fe2000f8e00ff */
[----:B------:R-:W-:Y:S01]  /*0270*/  MOV R18, UR14 ;  /* 0x0000000e00127c02 */ /* 0x000fe20008000f00 */
[----:B------:R-:W-:Y:S01]  /*0280*/  IMAD.U32 R17, RZ, RZ, UR15 ;  /* 0x0000000fff117e24 */ /* 0x000fe2000f8e00ff */
[----:B------:R-:W-:Y:S02]  /*0290*/  MOV R15, UR8 ;  /* 0x00000008000f7c02 */ /* 0x000fe40008000f00 */
[----:B------:R-:W-:Y:S02]  /*02a0*/  MOV R16, 0x2c0 ;  /* 0x000002c000107802 */ /* 0x000fe40000000f00 */
[----:B------:R-:W-:Y:S05]  /*02b0*/  CALL.REL.NOINC `($__internal_25_$__cuda_sm20_div_s64) ;  /* 0x0000003c00807944 */ /* 0x000fea0003c00000 */
[----:B------:R-:W-:-:S07]  /*02c0*/  MOV R10, R14 ;  /* 0x0000000e000a7202 */ /* 0x000fce0000000f00 */
.L_x_6672:
        /* <DEDUP_REMOVED lines=30> */
.L_x_6674:
[----:B------:R-:W-:Y:S01]  /*04b0*/  IMAD.MOV.U32 R29, RZ, RZ, R10 ;  /* 0x000000ffff1d7224 */ /* 0x000fe200078e000a */
[----:B------:R-:W-:Y:S02]  /*04c0*/  MOV R17, R11 ;  /* 0x0000000b00117202 */ /* 0x000fe40000000f00 */
[----:B------:R-:W-:Y:S02]  /*04d0*/  MOV R16, 0x4f0 ;  /* 0x000004f000107802 */ /* 0x000fe40000000f00 */
[----:B------:R-:W-:Y:S05]  /*04e0*/  CALL.REL.NOINC `($__internal_25_$__cuda_sm20_div_s64) ;  /* 0x0000003800f47944 */ /* 0x000fea0003c00000 */
[----:B------:R-:W-:Y:S02]  /*04f0*/  MOV R22, R14 ;  /* 0x0000000e00167202 */ /* 0x000fe40000000f00 */
[----:B------:R-:W-:Y:S02]  /*0500*/  MOV R23, R11 ;  /* 0x0000000b00177202 */ /* 0x000fe40000000f00 */
.L_x_6675:
[----:B------:R-:W-:Y:S05]  /*0510*/  BSYNC.RECONVERGENT B0 ;  /* 0x0000000000007941 */ /* 0x000fea0003800200 */
.L_x_6673:
        /* <DEDUP_REMOVED lines=55> */
.L_x_6677:
[----:B------:R-:W-:Y:S01]  /*0890*/  IMAD.MOV.U32 R29, RZ, RZ, R18 ;  /* 0x000000ffff1d7224 */ /* 0x000fe200078e0012 */
[----:B------:R-:W-:Y:S01]  /*08a0*/  MOV R18, R12 ;  /* 0x0000000c00127202 */ /* 0x000fe20000000f00 */
[----:B------:R-:W-:Y:S01]  /*08b0*/  IMAD.MOV.U32 R17, RZ, RZ, R15 ;  /* 0x000000ffff117224 */ /* 0x000fe200078e000f */
[----:B------:R-:W-:Y:S02]  /*08c0*/  MOV R15, R2 ;  /* 0x00000002000f7202 */ /* 0x000fe40000000f00 */
[----:B------:R-:W-:Y:S02]  /*08d0*/  MOV R16, 0x8f0 ;  /* 0x000008f000107802 */ /* 0x000fe40000000f00 */
[----:B------:R-:W-:Y:S05]  /*08e0*/  CALL.REL.NOINC `($__internal_25_$__cuda_sm20_div_s64) ;  /* 0x0000003400f47944 */ /* 0x000fea0003c00000 */
[----:B------:R-:W-:Y:S02]  /*08f0*/  MOV R15, R11 ;  /* 0x0000000b000f7202 */ /* 0x000fe40000000f00 */
.L_x_6678:
[----:B------:R-:W-:Y:S05]  /*0900*/  BSYNC.RECONVERGENT B0 ;  /* 0x0000000000007941 */ /* 0x000fea0003800200 */
.L_x_6676:
        /* <DEDUP_REMOVED lines=116> */
.L_x_6680:
[----:B------:R-:W-:Y:S01]  /*1050*/  IMAD.MOV.U32 R17, RZ, RZ, R15 ;  /* 0x000000ffff117224 */ /* 0x000fe200078e000f */
[----:B------:R-:W-:Y:S01]  /*1060*/  MOV R18, R9 ;  /* 0x0000000900127202 */ /* 0x000fe20000000f00 */
[----:B------:R-:W-:Y:S01]  /*1070*/  IMAD.MOV.U32 R29, RZ, RZ, R14 ;  /* 0x000000ffff1d7224 */ /* 0x000fe200078e000e */
[----:B------:R-:W-:Y:S02]  /*1080*/  MOV R15, R3 ;  /* 0x00000003000f7202 */ /* 0x000fe40000000f00 */
[----:B------:R-:W-:Y:S02]  /*1090*/  MOV R16, 0x10b0 ;  /* 0x000010b000107802 */ /* 0x000fe40000000f00 */
[----:B------:R-:W-:Y:S05]  /*10a0*/  CALL.REL.NOINC `($__internal_25_$__cuda_sm20_div_s64) ;  /* 0x0000003000047944 */ /* 0x000fea0003c00000 */
[----:B------:R-:W-:Y:S02]  /*10b0*/  MOV R34, R14 ;  /* 0x0000000e00227202 */ /* 0x000fe40000000f00 */
[----:B------:R-:W-:Y:S02]  /*10c0*/  MOV R35, R11 ;  /* 0x0000000b00237202 */ /* 0x000fe40000000f00 */
.L_x_6681:
[----:B------:R-:W-:Y:S05]  /*10d0*/  BSYNC.RECONVERGENT B0 ;  /* 0x0000000000007941 */ /* 0x000fea0003800200 */
.L_x_6679:
        /* <DEDUP_REMOVED lines=58> */
.L_x_6683:
[----:B------:R-:W-:Y:S01]  /*1480*/  IMAD.MOV.U32 R29, RZ, RZ, R22 ;  /* 0x000000ffff1d7224 */ /* 0x000fe200078e0016 */
[----:B------:R-:W-:Y:S01]  /*1490*/  MOV R17, R23 ;  /* 0x0000001700117202 */ /* 0x000fe20000000f00 */
[----:B------:R-:W-:Y:S01]  /*14a0*/  IMAD.MOV.U32 R18, RZ, RZ, R7 ;  /* 0x000000ffff127224 */ /* 0x000fe200078e0007 */
[----:B------:R-:W-:Y:S02]  /*14b0*/  MOV R16, 0x14d0 ;  /* 0x000014d000107802 */ /* 0x000fe40000000f00 */
[----:B------:R-:W-:Y:S05]  /*14c0*/  CALL.REL.NOINC `($__internal_25_$__cuda_sm20_div_s64) ;  /* 0x0000002800fc7944 */ /* 0x000fea0003c00000 */
[----:B------:R-:W-:Y:S02]  /*14d0*/  MOV R20, R14 ;  /* 0x0000000e00147202 */ /* 0x000fe40000000f00 */
[----:B------:R-:W-:Y:S02]  /*14e0*/  MOV R21, R11 ;  /* 0x0000000b00157202 */ /* 0x000fe40000000f00 */
.L_x_6684:
[----:B------:R-:W-:Y:S05]  /*14f0*/  BSYNC.RECONVERGENT B0 ;  /* 0x0000000000007941 */ /* 0x000fea0003800200 */
.L_x_6682:
        /* <DEDUP_REMOVED lines=65> */
.L_x_6686:
[----:B------:R-:W-:Y:S05]  /*1910*/  BSYNC.RECONVERGENT B0 ;  /* 0x0000000000007941 */ /* 0x000fea0003800200 */
.L_x_6685:
        /* <DEDUP_REMOVED lines=136> */
.L_x_6690:
[----:B------:R-:W-:Y:S01]  /*21a0*/  IMAD.MOV.U32 R17, RZ, RZ, RZ ;  /* 0x000000ffff117224 */ /* 0x000fe200078e00ff */
[----:B------:R-:W-:Y:S02]  /*21b0*/  MOV R18, R32 ;  /* 0x0000002000127202 */ /* 0x000fe40000000f00 */
[----:B------:R-:W-:Y:S02]  /*21c0*/  MOV R16, 0x21e0 ;  /* 0x000021e000107802 */ /* 0x000fe40000000f00 */
[----:B------:R-:W-:Y:S05]  /*21d0*/  CALL.REL.NOINC `($__internal_25_$__cuda_sm20_div_s64) ;  /* 0x0000001c00b87944 */ /* 0x000fea0003c00000 */
[----:B------:R-:W-:Y:S02]  /*21e0*/  IADD3 R13, PT, PT, -R14, RZ, RZ ;  /* 0x000000ff0e0d7210 */ /* 0x000fe40007ffe1ff */
[----:B------:R-:W-:-:S03]  /*21f0*/  MOV R33, R11 ;  /* 0x0000000b00217202 */ /* 0x000fc60000000f00 */
[----:B------:R-:W-:Y:S01]  /*2200*/  IMAD R29, R32, R13, R29 ;  /* 0x0000000d201d7224 */ /* 0x000fe200078e021d */
[----:B------:R-:W-:-:S07]  /*2210*/  MOV R32, R14 ;  /* 0x0000000e00207202 */ /* 0x000fce0000000f00 */
.L_x_6691:
        /* <DEDUP_REMOVED lines=60> */
.L_x_6693:
[----:B------:R-:W-:Y:S01]  /*25e0*/  IMAD.MOV.U32 R29, RZ, RZ, R32 ;  /* 0x000000ffff1d7224 */ /* 0x000fe200078e0020 */
[----:B------:R-:W-:Y:S01]  /*25f0*/  MOV R17, R33 ;  /* 0x0000002100117202 */ /* 0x000fe20000000f00 */
[----:B------:R-:W-:Y:S01]  /*2600*/  IMAD.MOV.U32 R18, RZ, RZ, R36 ;  /* 0x000000ffff127224 */ /* 0x000fe200078e0024 */
[----:B------:R-:W-:Y:S02]  /*2610*/  MOV R16, 0x2630 ;  /* 0x0000263000107802 */ /* 0x000fe40000000f00 */
[----:B------:R-:W-:Y:S05]  /*2620*/  CALL.REL.NOINC `($__internal_25_$__cuda_sm20_div_s64) ;  /* 0x0000001800a47944 */ /* 0x000fea0003c00000 */
[----:B------:R-:W-:-:S05]  /*2630*/  IADD3 R33, PT, PT, -R14, RZ, RZ ;  /* 0x000000ff0e217210 */ /* 0x000fca0007ffe1ff */
[----:B------:R-:W-:Y:S02]  /*2640*/  IMAD R33, R33, R36, R32 ;  /* 0x0000002421217224 */ /* 0x000fe400078e0220 */
.L_x_6694:
[----:B------:R-:W-:Y:S05]  /*2650*/  BSYNC.RECONVERGENT B0 ;  /* 0x0000000000007941 */ /* 0x000fea0003800200 */
.L_x_6692:
        /* <DEDUP_REMOVED lines=161> */
.L_x_6689:
[----:B------:R-:W0:Y:S01]  /*3070*/  LDC.64 R2, c[0x0][0x420] ;  /* 0x00010800ff027b82 */ /* 0x000e220000000a00 */
[----:B------:R-:W-:-:S05]  /*3080*/  IADD3 R0, PT, PT, R28, UR6, RZ ;  /* 0x000000061c007c10 */ /* 0x000fca000fffe0ff */
[----:B0-----:R-:W-:-:S05]  /*3090*/  IMAD.WIDE.U32 R2, R0, 0x4, R2 ;  /* 0x0000000400027825 */ /* 0x001fca00078e0002 */
[----:B------:R1:W-:Y:S02]  /*30a0*/  STG.E desc[UR12][R2.64], R22 ;  /* 0x0000001602007986 */ /* 0x0003e4000c10190c */
.L_x_6688:
[----:B------:R-:W-:Y:S05]  /*30b0*/  BSYNC.RECONVERGENT B1 ;  /* 0x0000000000017941 */ /* 0x000fea0003800200 */
.L_x_6687:
        /* <DEDUP_REMOVED lines=59> */
.L_x_6697:
        /* <DEDUP_REMOVED lines=77> */
.L_x_6696:
        /* <DEDUP_REMOVED lines=11> */
.L_x_6698:
        /* <DEDUP_REMOVED lines=22> */
.L_x_6695:
        /* <DEDUP_REMOVED lines=87> */
        .weak           $__internal_25_$__cuda_sm20_div_s64
        .type           $__internal_25_$__cuda_sm20_div_s64,@function
        .size           $__internal_25_$__cuda_sm20_div_s64,(.L_x_11687 - $__internal_25_$__cuda_sm20_div_s64)
$__internal_25_$__cuda_sm20_div_s64:
        /* <DEDUP_REMOVED lines=85> */
[----:B------:R-:W-:Y:S06]  /*4610*/  RET.REL.NODEC R16 `(_ZN5flash32flash_fwd_splitkv_combine_kernelI23Flash_fwd_kernel_traitsILi96ELi64ELi64ELi4ELb0ELb0EN7cutlass6half_tE19Flash_kernel_traitsILi96ELi64ELi64ELi4ES3_EELi16ELi3ELb1EEEvNS_16Flash_fwd_paramsE) ;  /* 0xffffffb810787950 */ /* 0x000fec0003c3ffff */
.L_x_6699:
        /* <DEDUP_REMOVED lines=14> */
.L_x_11687:


//--------------------- .text._ZN5flash32flash_fwd_splitkv_combine_kernelI23Flash_fwd_kernel_traitsILi96ELi64ELi64ELi4ELb0ELb0EN7cutlass6half_tE19Flash_kernel_traitsILi96ELi64ELi64ELi4ES3_EELi16ELi2ELb1EEEvNS_16Flash_fwd_paramsE --------------------------
	.section	.text._ZN5flash32flash_fwd_splitkv_combine_kernelI23Flash_fwd_kernel_traitsILi96ELi64ELi64ELi4ELb0ELb0EN7cutlass6half_tE19Flash_kernel_traitsILi96ELi64ELi64ELi4ES3_EELi16ELi2ELb1EEEvNS_16Flash_fwd_paramsE,"ax",@progbits
	.align	128
        .global         _ZN5flash32flash_fwd_splitkv_combine_kernelI23Flash_fwd_kernel_traitsILi96ELi64ELi64ELi4ELb0ELb0EN7cutlass6half_tE19Flash_kernel_traitsILi96ELi64ELi64ELi4ES3_EELi16ELi2ELb1EEEvNS_16Flash_fwd_paramsE
        .type           _ZN5flash32flash_fwd_splitkv_combine_kernelI23Flash_fwd_kernel_traitsILi96ELi64ELi64ELi4ELb0ELb0EN7cutlass6half_tE19Flash_kernel_traitsILi96ELi64ELi64ELi4ES3_EELi16ELi2ELb1EEEvNS_16Flash_fwd_paramsE,@function
        .size           _ZN5flash32flash_fwd_splitkv_combine_kernelI23Flash_fwd_kernel_traitsILi96ELi64ELi64ELi4ELb0ELb0EN7cutlass6half_tE19Flash_kernel_traitsILi96ELi64ELi64ELi4ES3_EELi16ELi2ELb1EEEvNS_16Flash_fwd_paramsE,(.L_x_11688 - _ZN5flash32flash_fwd_splitkv_combine_kernelI23Flash_fwd_kernel_traitsILi96ELi64ELi64ELi4ELb0ELb0EN7cutlass6half_tE19Flash_kernel_traitsILi96ELi64ELi64ELi4ES3_EELi16ELi2ELb1EEEvNS_16Flash_fwd_paramsE)
        .other          _ZN5flash32flash_fwd_splitkv_combine_kernelI23Flash_fwd_kernel_traitsILi96ELi64ELi64ELi4ELb0ELb0EN7cutlass6half_tE19Flash_kernel_traitsILi96ELi64ELi64ELi4ES3_EELi16ELi2ELb1EEEvNS_16Flash_fwd_paramsE,@"STO_CUDA_ENTRY STV_DEFAULT"
_ZN5flash32flash_fwd_splitkv_combine_kernelI23Flash_fwd_kernel_traitsILi96ELi64ELi64ELi4ELb0ELb0EN7cutlass6half_tE19Flash_kernel_traitsILi96ELi64ELi64ELi4ES3_EELi16ELi2ELb1EEEvNS_16Flash_fwd_paramsE:
.text._ZN5flash32flash_fwd_splitkv_combine_kernelI23Flash_fwd_kernel_traitsILi96ELi64ELi64ELi4ELb0ELb0EN7cutlass6half_tE19Flash_kernel_traitsILi96ELi64ELi64ELi4ES3_EELi16ELi2ELb1EEEvNS_16Flash_fwd_paramsE:
        /* <DEDUP_REMOVED lines=39> */
.L_x_6700:
[----:B------:R-:W-:Y:S01]  /*0270*/  IMAD.U32 R27, RZ, RZ, UR7 ;  /* 0x00000007ff1b7e24 */ /* 0x000fe2000f8e00ff */
[----:B------:R-:W-:Y:S01]  /*0280*/  MOV R20, UR14 ;  /* 0x0000000e00147c02 */ /* 0x000fe20008000f00 */
[----:B------:R-:W-:Y:S01]  /*0290*/  IMAD.U32 R21, RZ, RZ, UR15 ;  /* 0x0000000fff157e24 */ /* 0x000fe2000f8e00ff */
[----:B------:R-:W-:Y:S02]  /*02a0*/  MOV R19, UR8 ;  /* 0x0000000800137c02 */ /* 0x000fe40008000f00 */
[----:B------:R-:W-:Y:S02]  /*02b0*/  MOV R18, 0x2d0 ;  /* 0x000002d000127802 */ /* 0x000fe40000000f00 */
[----:B------:R-:W-:Y:S05]  /*02c0*/  CALL.REL.NOINC `($__internal_26_$__cuda_sm20_div_s64) ;  /* 0x0000003c00687944 */ /* 0x000fea0003c00000 */
.L_x_6701:
        /* <DEDUP_REMOVED lines=30> */
.L_x_6703:
[----:B------:R-:W-:Y:S01]  /*04b0*/  IMAD.MOV.U32 R27, RZ, RZ, R16 ;  /* 0x000000ffff1b7224 */ /* 0x000fe200078e0010 */
[----:B------:R-:W-:Y:S02]  /*04c0*/  MOV R21, R17 ;  /* 0x0000001100157202 */ /* 0x000fe40000000f00 */
[----:B------:R-:W-:Y:S02]  /*04d0*/  MOV R18, 0x4f0 ;  /* 0x000004f000127802 */ /* 0x000fe40000000f00 */
[----:B------:R-:W-:Y:S05]  /*04e0*/  CALL.REL.NOINC `($__internal_26_$__cuda_sm20_div_s64) ;  /* 0x0000003800e07944 */ /* 0x000fea0003c00000 */
[----:B------:R-:W-:Y:S02]  /*04f0*/  MOV R30, R16 ;  /* 0x00000010001e7202 */ /* 0x000fe40000000f00 */
[----:B------:R-:W-:Y:S02]  /*0500*/  MOV R31, R17 ;  /* 0x00000011001f7202 */ /* 0x000fe40000000f00 */
.L_x_6704:
[----:B------:R-:W-:Y:S05]  /*0510*/  BSYNC.RECONVERGENT B0 ;  /* 0x0000000000007941 */ /* 0x000fea0003800200 */
.L_x_6702:
        /* <DEDUP_REMOVED lines=54> */
.L_x_6706:
[----:B------:R-:W-:Y:S01]  /*0880*/  IMAD.MOV.U32 R27, RZ, RZ, R20 ;  /* 0x000000ffff1b7224 */ /* 0x000fe200078e0014 */
[----:B------:R-:W-:Y:S01]  /*0890*/  MOV R20, R14 ;  /* 0x0000000e00147202 */ /* 0x000fe20000000f00 */
[----:B------:R-:W-:Y:S01]  /*08a0*/  IMAD.MOV.U32 R21, RZ, RZ, R19 ;  /* 0x000000ffff157224 */ /* 0x000fe200078e0013 */
[----:B------:R-:W-:Y:S02]  /*08b0*/  MOV R19, R4 ;  /* 0x0000000400137202 */ /* 0x000fe40000000f00 */
[----:B------:R-:W-:Y:S02]  /*08c0*/  MOV R18, 0x8e0 ;  /* 0x000008e000127802 */ /* 0x000fe40000000f00 */
[----:B------:R-:W-:Y:S05]  /*08d0*/  CALL.REL.NOINC `($__internal_26_$__cuda_sm20_div_s64) ;  /* 0x0000003400e47944 */ /* 0x000fea0003c00000 */
.L_x_6707:
[----:B------:R-:W-:Y:S05]  /*08e0*/  BSYNC.RECONVERGENT B0 ;  /* 0x0000000000007941 */ /* 0x000fea0003800200 */
.L_x_6705:
        /* <DEDUP_REMOVED lines=116> */
.L_x_6709:
[----:B------:R-:W-:Y:S01]  /*1030*/  IMAD.MOV.U32 R27, RZ, RZ, R16 ;  /* 0x000000ffff1b7224 */ /* 0x000fe200078e0010 */
[----:B------:R-:W-:Y:S01]  /*1040*/  MOV R20, R11 ;  /* 0x0000000b00147202 */ /* 0x000fe20000000f00 */
[----:B------:R-:W-:Y:S01]  /*1050*/  IMAD.MOV.U32 R21, RZ, RZ, R17 ;  /* 0x000000ffff157224 */ /* 0x000fe200078e0011 */
[----:B------:R-:W-:Y:S02]  /*1060*/  MOV R19, R3 ;  /* 0x0000000300137202 */ /* 0x000fe40000000f00 */
[----:B------:R-:W-:Y:S02]  /*1070*/  MOV R18, 0x1090 ;  /* 0x0000109000127802 */ /* 0x000fe40000000f00 */
[----:B------:R-:W-:Y:S05]  /*1080*/  CALL.REL.NOINC `($__internal_26_$__cuda_sm20_div_s64) ;  /* 0x0000002c00f87944 */ /* 0x000fea0003c00000 */
[----:B------:R-:W-:Y:S02]  /*1090*/  MOV R32, R16 ;  /* 0x0000001000207202 */ /* 0x000fe40000000f00 */
[----:B------:R-:W-:Y:S02]  /*10a0*/  MOV R33, R17 ;  /* 0x0000001100217202 */ /* 0x000fe40000000f00 */
.L_x_6710:
[----:B------:R-:W-:Y:S05]  /*10b0*/  BSYNC.RECONVERGENT B0 ;  /* 0x0000000000007941 */ /* 0x000fea0003800200 */
.L_x_6708:
        /* <DEDUP_REMOVED lines=57> */
.L_x_6712:
[----:B------:R-:W-:Y:S01]  /*1450*/  IMAD.MOV.U32 R27, RZ, RZ, R30 ;  /* 0x000000ffff1b7224 */ /* 0x000fe200078e001e */
[----:B------:R-:W-:Y:S01]  /*1460*/  MOV R21, R31 ;  /* 0x0000001f00157202 */ /* 0x000fe20000000f00 */
[----:B------:R-:W-:Y:S01]  /*1470*/  IMAD.MOV.U32 R20, RZ, RZ, R9 ;  /* 0x000000ffff147224 */ /* 0x000fe200078e0009 */
[----:B------:R-:W-:Y:S02]  /*1480*/  MOV R18, 0x14a0 ;  /* 0x000014a000127802 */ /* 0x000fe40000000f00 */
[----:B------:R-:W-:Y:S05]  /*1490*/  CALL.REL.NOINC `($__internal_26_$__cuda_sm20_div_s64) ;  /* 0x0000002800f47944 */ /* 0x000fea0003c00000 */
[----:B------:R-:W-:Y:S02]  /*14a0*/  MOV R22, R16 ;  /* 0x0000001000167202 */ /* 0x000fe40000000f00 */
[----:B------:R-:W-:Y:S02]  /*14b0*/  MOV R23, R17 ;  /* 0x0000001100177202 */ /* 0x000fe40000000f00 */
.L_x_6713:
[----:B------:R-:W-:Y:S05]  /*14c0*/  BSYNC.RECONVERGENT B0 ;  /* 0x0000000000007941 */ /* 0x000fea0003800200 */
.L_x_6711:
        /* <DEDUP_REMOVED lines=64> */
.L_x_6715:
[----:B------:R-:W-:Y:S05]  /*18d0*/  BSYNC.RECONVERGENT B0 ;  /* 0x0000000000007941 */ /* 0x000fea0003800200 */
.L_x_6714:
        /* <DEDUP_REMOVED lines=133> */
.L_x_6719:
[----:B------:R-:W-:Y:S01]  /*2130*/  IMAD.MOV.U32 R21, RZ, RZ, RZ ;  /* 0x000000ffff157224 */ /* 0x000fe200078e00ff */
[----:B------:R-:W-:Y:S02]  /*2140*/  MOV R20, R30 ;  /* 0x0000001e00147202 */ /* 0x000fe40000000f00 */
[----:B------:R-:W-:Y:S02]  /*2150*/  MOV R18, 0x2170 ;  /* 0x0000217000127802 */ /* 0x000fe40000000f00 */
[----:B------:R-:W-:Y:S05]  /*2160*/  CALL.REL.NOINC `($__internal_26_$__cuda_sm20_div_s64) ;  /* 0x0000001c00c07944 */ /* 0x000fea0003c00000 */
[----:B------:R-:W-:Y:S02]  /*2170*/  IADD3 R13, PT, PT, -R16, RZ, RZ ;  /* 0x000000ff100d7210 */ /* 0x000fe40007ffe1ff */
[----:B------:R-:W-:-:S03]  /*2180*/  MOV R31, R17 ;  /* 0x00000011001f7202 */ /* 0x000fc60000000f00 */
[----:B------:R-:W-:Y:S01]  /*2190*/  IMAD R27, R30, R13, R27 ;  /* 0x0000000d1e1b7224 */ /* 0x000fe200078e021b */
[----:B------:R-:W-:-:S07]  /*21a0*/  MOV R30, R16 ;  /* 0x00000010001e7202 */ /* 0x000fce0000000f00 */
.L_x_6720:
        /* <DEDUP_REMOVED lines=60> */
.L_x_6722:
[----:B------:R-:W-:Y:S01]  /*2570*/  IMAD.MOV.U32 R27, RZ, RZ, R30 ;  /* 0x000000ffff1b7224 */ /* 0x000fe200078e001e */
[----:B------:R-:W-:Y:S01]  /*2580*/  MOV R21, R31 ;  /* 0x0000001f00157202 */ /* 0x000fe20000000f00 */
[----:B------:R-:W-:Y:S01]  /*2590*/  IMAD.MOV.U32 R20, RZ, RZ, R34 ;  /* 0x000000ffff147224 */ /* 0x000fe200078e0022 */
[----:B------:R-:W-:Y:S02]  /*25a0*/  MOV R18, 0x25c0 ;  /* 0x000025c000127802 */ /* 0x000fe40000000f00 */
[----:B------:R-:W-:Y:S05]  /*25b0*/  CALL.REL.NOINC `($__internal_26_$__cuda_sm20_div_s64) ;  /* 0x0000001800ac7944 */ /* 0x000fea0003c00000 */
[----:B------:R-:W-:-:S05]  /*25c0*/  IADD3 R31, PT, PT, -R16, RZ, RZ ;  /* 0x000000ff101f7210 */ /* 0x000fca0007ffe1ff */
[----:B------:R-:W-:Y:S02]  /*25d0*/  IMAD R31, R31, R34, R30 ;  /* 0x000000221f1f7224 */ /* 0x000fe400078e021e */
.L_x_6723:
[----:B------:R-:W-:Y:S05]  /*25e0*/  BSYNC.RECONVERGENT B0 ;  /* 0x0000000000007941 */ /* 0x000fea0003800200 */
.L_x_6721:
        /* <DEDUP_REMOVED lines=162> */
.L_x_6718:
[----:B------:R-:W0:Y:S01]  /*3010*/  LDC.64 R4, c[0x0][0x420] ;  /* 0x00010800ff047b82 */ /* 0x000e220000000a00 */
[----:B------:R-:W-:-:S05]  /*3020*/  LEA.HI R2, R0, UR6, RZ, 0x1e ;  /* 0x0000000600027c11 */ /* 0x000fca000f8ff0ff */
[----:B0-----:R-:W-:-:S05]  /*3030*/  IMAD.WIDE.U32 R2, R2, 0x4, R4 ;  /* 0x0000000402027825 */ /* 0x001fca00078e0004 */
[----:B------:R1:W-:Y:S02]  /*3040*/  STG.E desc[UR12][R2.64], R23 ;  /* 0x0000001702007986 */ /* 0x0003e4000c10190c */
.L_x_6717:
[----:B------:R-:W-:Y:S05]  /*3050*/  BSYNC.RECONVERGENT B1 ;  /* 0x0000000000017941 */ /* 0x000fea0003800200 */
.L_x_6716:
        /* <DEDUP_REMOVED lines=61> */
.L_x_6726:
        /* <DEDUP_REMOVED lines=77> */
.L_x_6725:
        /* <DEDUP_REMOVED lines=11> */
.L_x_6727:
        /* <DEDUP_REMOVED lines=22> */
.L_x_6724:
        /* <DEDUP_REMOVED lines=86> */
        .weak           $__internal_26_$__cuda_sm20_div_s64
        .type           $__internal_26_$__cuda_sm20_div_s64,@function
        .size           $__internal_26_$__cuda_sm20_div_s64,(.L_x_11688 - $__internal_26_$__cuda_sm20_div_s64)
$__internal_26_$__cuda_sm20_div_s64:
        /* <DEDUP_REMOVED lines=86> */
[----:B------:R-:W-:Y:S06]  /*45d0*/  RET.REL.NODEC R28 `(_ZN5flash32flash_fwd_splitkv_combine_kernelI23Flash_fwd_kernel_traitsILi96ELi64ELi64ELi4ELb0ELb0EN7cutlass6half_tE19Flash_kernel_traitsILi96ELi64ELi64ELi4ES3_EELi16ELi2ELb1EEEvNS_16Flash_fwd_paramsE) ;  /* 0xffffffb81c887950 */ /* 0x000fec0003c3ffff */
.L_x_6728:
        /* <DEDUP_REMOVED lines=10> */
.L_x_11688:


//--------------------- .text._ZN5flash32flash_fwd_splitkv_combine_kernelI23Flash_fwd_kernel_traitsILi96ELi64ELi64ELi4ELb0ELb0EN7cutlass6half_tE19Flash_kernel_traitsILi96ELi64ELi64ELi4ES3_EELi16ELi1ELb1EEEvNS_16Flash_fwd_paramsE --------------------------
	.section	.text._ZN5flash32flash_fwd_splitkv_combine_kernelI23Flash_fwd_kernel_traitsILi96ELi64ELi64ELi4ELb0ELb0EN7cutlass6half_tE19Flash_kernel_traitsILi96ELi64ELi64ELi4ES3_EELi16ELi1ELb1EEEvNS_16Flash_fwd_paramsE,"ax",@progbits
	.align	128
        .global         _ZN5flash32flash_fwd_splitkv_combine_kernelI23Flash_fwd_kernel_traitsILi96ELi64ELi64ELi4ELb0ELb0EN7cutlass6half_tE19Flash_kernel_traitsILi96ELi64ELi64ELi4ES3_EELi16ELi1ELb1EEEvNS_16Flash_fwd_paramsE
        .type           _ZN5flash32flash_fwd_splitkv_combine_kernelI23Flash_fwd_kernel_traitsILi96ELi64ELi64ELi4ELb0ELb0EN7cutlass6half_tE19Flash_kernel_traitsILi96ELi64ELi64ELi4ES3_EELi16ELi1ELb1EEEvNS_16Flash_fwd_paramsE,@function
        .size           _ZN5flash32flash_fwd_splitkv_combine_kernelI23Flash_fwd_kernel_traitsILi96ELi64ELi64ELi4ELb0ELb0EN7cutlass6half_tE19Flash_kernel_traitsILi96ELi64ELi64ELi4ES3_EELi16ELi1ELb1EEEvNS_16Flash_fwd_paramsE,(.L_x_11689 - _ZN5flash32flash_fwd_splitkv_combine_kernelI23Flash_fwd_kernel_traitsILi96ELi64ELi64ELi4ELb0ELb0EN7cutlass6half_tE19Flash_kernel_traitsILi96ELi64ELi64ELi4ES3_EELi16ELi1ELb1EEEvNS_16Flash_fwd_paramsE)
        .other          _ZN5flash32flash_fwd_splitkv_combine_kernelI23Flash_fwd_kernel_traitsILi96ELi64ELi64ELi4ELb0ELb0EN7cutlass6half_tE19Flash_kernel_traitsILi96ELi64ELi64ELi4ES3_EELi16ELi1ELb1EEEvNS_16Flash_fwd_paramsE,@"STO_CUDA_ENTRY STV_DEFAULT"
_ZN5flash32flash_fwd_splitkv_combine_kernelI23Flash_fwd_kernel_traitsILi96ELi64ELi64ELi4ELb0ELb0EN7cutlass6half_tE19Flash_kernel_traitsILi96ELi64ELi64ELi4ES3_EELi16ELi1ELb1EEEvNS_16Flash_fwd_paramsE:
.text._ZN5flash32flash_fwd_splitkv_combine_kernelI23Flash_fwd_kernel_traitsILi96ELi64ELi64ELi4ELb0ELb0EN7cutlass6half_tE19Flash_kernel_traitsILi96ELi64ELi64ELi4ES3_EELi16ELi1ELb1EEEvNS_16Flash_fwd_paramsE:
        /* <DEDUP_REMOVED lines=38> */
.L_x_6729:
[----:B------:R-:W-:Y:S01]  /*0260*/  IMAD.U32 R27, RZ, RZ, UR7 ;  /* 0x00000007ff1b7e24 */ /* 0x000fe2000f8e00ff */
[----:B------:R-:W-:Y:S01]  /*0270*/  MOV R20, UR14 ;  /* 0x0000000e00147c02 */ /* 0x000fe20008000f00 */
[----:B------:R-:W-:Y:S01]  /*0280*/  IMAD.U32 R21, RZ, RZ, UR15 ;  /* 0x0000000fff157e24 */ /* 0x000fe2000f8e00ff */
[----:B------:R-:W-:Y:S02]  /*0290*/  MOV R19, UR8 ;  /* 0x0000000800137c02 */ /* 0x000fe40008000f00 */
[----:B------:R-:W-:Y:S02]  /*02a0*/  MOV R18, 0x2c0 ;  /* 0x000002c000127802 */ /* 0x000fe40000000f00 */
[----:B------:R-:W-:Y:S05]  /*02b0*/  CALL.REL.NOINC `($__internal_27_$__cuda_sm20_div_s64) ;  /* 0x0000003c00607944 */ /* 0x000fea0003c00000 */
.L_x_6730:
        /* <DEDUP_REMOVED lines=30> */
.L_x_6732:
[----:B------:R-:W-:Y:S01]  /*04a0*/  IMAD.MOV.U32 R27, RZ, RZ, R16 ;  /* 0x000000ffff1b7224 */ /* 0x000fe200078e0010 */
[----:B------:R-:W-:Y:S02]  /*04b0*/  MOV R21, R17 ;  /* 0x0000001100157202 */ /* 0x000fe40000000f00 */
[----:B------:R-:W-:Y:S02]  /*04c0*/  MOV R18, 0x4e0 ;  /* 0x000004e000127802 */ /* 0x000fe40000000f00 */
[----:B------:R-:W-:Y:S05]  /*04d0*/  CALL.REL.NOINC `($__internal_27_$__cuda_sm20_div_s64) ;  /* 0x0000003800d87944 */ /* 0x000fea0003c00000 */
[----:B------:R-:W-:Y:S02]  /*04e0*/  MOV R6, R16 ;  /* 0x0000001000067202 */ /* 0x000fe40000000f00 */
[----:B------:R-:W-:Y:S02]  /*04f0*/  MOV R7, R17 ;  /* 0x0000001100077202 */ /* 0x000fe40000000f00 */
.L_x_6733:
[----:B------:R-:W-:Y:S05]  /*0500*/  BSYNC.RECONVERGENT B0 ;  /* 0x0000000000007941 */ /* 0x000fea0003800200 */
.L_x_6731:
        /* <DEDUP_REMOVED lines=55> */
.L_x_6735:
[----:B------:R-:W-:Y:S01]  /*0880*/  IMAD.MOV.U32 R27, RZ, RZ, R20 ;  /* 0x000000ffff1b7224 */ /* 0x000fe200078e0014 */
[----:B------:R-:W-:Y:S01]  /*0890*/  MOV R20, R14 ;  /* 0x0000000e00147202 */ /* 0x000fe20000000f00 */
[----:B------:R-:W-:Y:S01]  /*08a0*/  IMAD.MOV.U32 R21, RZ, RZ, R19 ;  /* 0x000000ffff157224 */ /* 0x000fe200078e0013 */
[----:B------:R-:W-:Y:S02]  /*08b0*/  MOV R19, R4 ;  /* 0x0000000400137202 */ /* 0x000fe40000000f00 */
[----:B------:R-:W-:Y:S02]  /*08c0*/  MOV R18, 0x8e0 ;  /* 0x000008e000127802 */ /* 0x000fe40000000f00 */
[----:B------:R-:W-:Y:S05]  /*08d0*/  CALL.REL.NOINC `($__internal_27_$__cuda_sm20_div_s64) ;  /* 0x0000003400d87944 */ /* 0x000fea0003c00000 */
.L_x_6736:
[----:B------:R-:W-:Y:S05]  /*08e0*/  BSYNC.RECONVERGENT B0 ;  /* 0x0000000000007941 */ /* 0x000fea0003800200 */
.L_x_6734:
        /* <DEDUP_REMOVED lines=116> */
.L_x_6738:
[----:B------:R-:W-:Y:S01]  /*1030*/  IMAD.MOV.U32 R27, RZ, RZ, R16 ;  /* 0x000000ffff1b7224 */ /* 0x000fe200078e0010 */
[----:B------:R-:W-:Y:S01]  /*1040*/  MOV R20, R11 ;  /* 0x0000000b00147202 */ /* 0x000fe20000000f00 */
[----:B------:R-:W-:Y:S01]  /*1050*/  IMAD.MOV.U32 R21, RZ, RZ, R17 ;  /* 0x000000ffff157224 */ /* 0x000fe200078e0011 */
[----:B------:R-:W-:Y:S02]  /*1060*/  MOV R19, R3 ;  /* 0x0000000300137202 */ /* 0x000fe40000000f00 */
[----:B------:R-:W-:Y:S02]  /*1070*/  MOV R18, 0x1090 ;  /* 0x0000109000127802 */ /* 0x000fe40000000f00 */
[----:B------:R-:W-:Y:S05]  /*1080*/  CALL.REL.NOINC `($__internal_27_$__cuda_sm20_div_s64) ;  /* 0x0000002c00ec7944 */ /* 0x000fea0003c00000 */
[----:B------:R-:W-:Y:S02]  /*1090*/  MOV R32, R16 ;  /* 0x0000001000207202 */ /* 0x000fe40000000f00 */
[----:B------:R-:W-:Y:S02]  /*10a0*/  MOV R33, R17 ;  /* 0x0000001100217202 */ /* 0x000fe40000000f00 */
.L_x_6739:
[----:B------:R-:W-:Y:S05]  /*10b0*/  BSYNC.RECONVERGENT B0 ;  /* 0x0000000000007941 */ /* 0x000fea0003800200 */
.L_x_6737:
        /* <DEDUP_REMOVED lines=58> */
.L_x_6741:
[----:B------:R-:W-:Y:S01]  /*1460*/  IMAD.MOV.U32 R27, RZ, RZ, R6 ;  /* 0x000000ffff1b7224 */ /* 0x000fe200078e0006 */
[----:B------:R-:W-:Y:S01]  /*1470*/  MOV R21, R7 ;  /* 0x0000000700157202 */ /* 0x000fe20000000f00 */
[----:B------:R-:W-:Y:S01]  /*1480*/  IMAD.MOV.U32 R20, RZ, RZ, R9 ;  /* 0x000000ffff147224 */ /* 0x000fe200078e0009 */
[----:B------:R-:W-:Y:S02]  /*1490*/  MOV R18, 0x14b0 ;  /* 0x000014b000127802 */ /* 0x000fe40000000f00 */
[----:B------:R-:W-:Y:S05]  /*14a0*/  CALL.REL.NOINC `($__internal_27_$__cuda_sm20_div_s64) ;  /* 0x0000002800e47944 */ /* 0x000fea0003c00000 */
[----:B------:R-:W-:Y:S02]  /*14b0*/  MOV R18, R16 ;  /* 0x0000001000127202 */ /* 0x000fe40000000f00 */
[----:B------:R-:W-:Y:S02]  /*14c0*/  MOV R19, R17 ;  /* 0x0000001100137202 */ /* 0x000fe40000000f00 */
.L_x_6742:
[----:B------:R-:W-:Y:S05]  /*14d0*/  BSYNC.RECONVERGENT B0 ;  /* 0x0000000000007941 */ /* 0x000fea0003800200 */
.L_x_6740:
        /* <DEDUP_REMOVED lines=66> */
.L_x_6744:
[----:B------:R-:W-:Y:S05]  /*1900*/  BSYNC.RECONVERGENT B0 ;  /* 0x0000000000007941 */ /* 0x000fea0003800200 */
.L_x_6743:
        /* <DEDUP_REMOVED lines=127> */
.L_x_6748:
[----:B------:R-:W-:Y:S01]  /*2100*/  IMAD.MOV.U32 R21, RZ, RZ, RZ ;  /* 0x000000ffff157224 */ /* 0x000fe200078e00ff */
[----:B------:R-:W-:Y:S02]  /*2110*/  MOV R20, R30 ;  /* 0x0000001e00147202 */ /* 0x000fe40000000f00 */
[----:B------:R-:W-:Y:S02]  /*2120*/  MOV R18, 0x2140 ;  /* 0x0000214000127802 */ /* 0x000fe40000000f00 */
[----:B------:R-:W-:Y:S05]  /*2130*/  CALL.REL.NOINC `($__internal_27_$__cuda_sm20_div_s64) ;  /* 0x0000001c00c07944 */ /* 0x000fea0003c00000 */
[----:B------:R-:W-:Y:S02]  /*2140*/  IADD3 R13, PT, PT, -R16, RZ, RZ ;  /* 0x000000ff100d7210 */ /* 0x000fe40007ffe1ff */
[----:B------:R-:W-:-:S03]  /*2150*/  MOV R31, R17 ;  /* 0x00000011001f7202 */ /* 0x000fc60000000f00 */
[----:B------:R-:W-:Y:S01]  /*2160*/  IMAD R27, R30, R13, R27 ;  /* 0x0000000d1e1b7224 */ /* 0x000fe200078e021b */
[----:B------:R-:W-:-:S07]  /*2170*/  MOV R30, R16 ;  /* 0x00000010001e7202 */ /* 0x000fce0000000f00 */
.L_x_6749:
        /* <DEDUP_REMOVED lines=60> */
.L_x_6751:
[----:B------:R-:W-:Y:S01]  /*2540*/  IMAD.MOV.U32 R27, RZ, RZ, R30 ;  /* 0x000000ffff1b7224 */ /* 0x000fe200078e001e */
[----:B------:R-:W-:Y:S01]  /*2550*/  MOV R21, R31 ;  /* 0x0000001f00157202 */ /* 0x000fe20000000f00 */
[----:B------:R-:W-:Y:S01]  /*2560*/  IMAD.MOV.U32 R20, RZ, RZ, R34 ;  /* 0x000000ffff147224 */ /* 0x000fe200078e0022 */
[----:B------:R-:W-:Y:S02]  /*2570*/  MOV R18, 0x2590 ;  /* 0x0000259000127802 */ /* 0x000fe40000000f00 */
[----:B------:R-:W-:Y:S05]  /*2580*/  CALL.REL.NOINC `($__internal_27_$__cuda_sm20_div_s64) ;  /* 0x0000001800ac7944 */ /* 0x000fea0003c00000 */
[----:B------:R-:W-:-:S05]  /*2590*/  IADD3 R31, PT, PT, -R16, RZ, RZ ;  /* 0x000000ff101f7210 */ /* 0x000fca0007ffe1ff */
[----:B------:R-:W-:Y:S02]  /*25a0*/  IMAD R31, R31, R34, R30 ;  /* 0x000000221f1f7224 */ /* 0x000fe400078e021e */
.L_x_6752:
[----:B------:R-:W-:Y:S05]  /*25b0*/  BSYNC.RECONVERGENT B0 ;  /* 0x0000000000007941 */ /* 0x000fea0003800200 */
.L_x_6750:
        /* <DEDUP_REMOVED lines=162> */
.L_x_6747:
[----:B------:R-:W0:Y:S01]  /*2fe0*/  LDC.64 R2, c[0x0][0x420] ;  /* 0x00010800ff027b82 */ /* 0x000e220000000a00 */
[----:B------:R-:W-:-:S05]  /*2ff0*/  IADD3 R27, PT, PT, R27, UR6, RZ ;  /* 0x000000061b1b7c10 */ /* 0x000fca000fffe0ff */
[----:B0-----:R-:W-:-:S05]  /*3000*/  IMAD.WIDE.U32 R2, R27, 0x4, R2 ;  /* 0x000000041b027825 */ /* 0x001fca00078e0002 */
[----:B------:R1:W-:Y:S02]  /*3010*/  STG.E desc[UR12][R2.64], R23 ;  /* 0x0000001702007986 */ /* 0x0003e4000c10190c */
.L_x_6746:
[----:B------:R-:W-:Y:S05]  /*3020*/  BSYNC.RECONVERGENT B1 ;  /* 0x0000000000017941 */ /* 0x000fea0003800200 */
.L_x_6745:
        /* <DEDUP_REMOVED lines=61> */
.L_x_6755:
        /* <DEDUP_REMOVED lines=77> */
.L_x_6754:
        /* <DEDUP_REMOVED lines=11> */
.L_x_6756:
        /* <DEDUP_REMOVED lines=22> */
.L_x_6753:
        /* <DEDUP_REMOVED lines=86> */
        .weak           $__internal_27_$__cuda_sm20_div_s64
        .type           $__internal_27_$__cuda_sm20_div_s64,@function
        .size           $__internal_27_$__cuda_sm20_div_s64,(.L_x_11689 - $__internal_27_$__cuda_sm20_div_s64)
$__internal_27_$__cuda_sm20_div_s64:
        /* <DEDUP_REMOVED lines=86> */
[----:B------:R-:W-:Y:S06]  /*45a0*/  RET.REL.NODEC R28 `(_ZN5flash32flash_fwd_splitkv_combine_kernelI23Flash_fwd_kernel_traitsILi96ELi64ELi64ELi4ELb0ELb0EN7cutlass6half_tE19Flash_kernel_traitsILi96ELi64ELi64ELi4ES3_EELi16ELi1ELb1EEEvNS_16Flash_fwd_paramsE) ;  /* 0xffffffb81c947950 */ /* 0x000fec0003c3ffff */
.L_x_6757:
        /* <DEDUP_REMOVED lines=13> */
.L_x_11689:


//--------------------- .text._ZN5flash24flash_fwd_splitkv_kernelI23Flash_fwd_kernel_traitsILi96ELi64ELi64ELi4ELb0ELb0EN7cutlass6half_tE19Flash_kernel_traitsILi96ELi64ELi64ELi4ES3_EELb0ELb0ELb0ELb0ELb1ELb0ELb0ELb0EEEvNS_16Flash_fwd_paramsE --------------------------
	.section	.text._ZN5flash24flash_fwd_splitkv_kernelI23Flash_fwd_kernel_traitsILi96ELi64ELi64ELi4ELb0ELb0EN7cutlass6half_tE19Flash_kernel_traitsILi96ELi64ELi64ELi4ES3_EELb0ELb0ELb0ELb0ELb1ELb0ELb0ELb0EEEvNS_16Flash_fwd_paramsE,"ax",@progbits
	.align	128
        .global         _ZN5flash24flash_fwd_splitkv_kernelI23Flash_fwd_kernel_traitsILi96ELi64ELi64ELi4ELb0ELb0EN7cutlass6half_tE19Flash_kernel_traitsILi96ELi64ELi64ELi4ES3_EELb0ELb0ELb0ELb0ELb1ELb0ELb0ELb0EEEvNS_16Flash_fwd_paramsE
        .type           _ZN5flash24flash_fwd_splitkv_kernelI23Flash_fwd_kernel_traitsILi96ELi64ELi64ELi4ELb0ELb0EN7cutlass6half_tE19Flash_kernel_traitsILi96ELi64ELi64ELi4ES3_EELb0ELb0ELb0ELb0ELb1ELb0ELb0ELb0EEEvNS_16Flash_fwd_paramsE,@function
        .size           _ZN5flash24flash_fwd_splitkv_kernelI23Flash_fwd_kernel_traitsILi96ELi64ELi64ELi4ELb0ELb0EN7cutlass6half_tE19Flash_kernel_traitsILi96ELi64ELi64ELi4ES3_EELb0ELb0ELb0ELb0ELb1ELb0ELb0ELb0EEEvNS_16Flash_fwd_paramsE,(.L_x_11690 - _ZN5flash24flash_fwd_splitkv_kernelI23Flash_fwd_kernel_traitsILi96ELi64ELi64ELi4ELb0ELb0EN7cutlass6half_tE19Flash_kernel_traitsILi96ELi64ELi64ELi4ES3_EELb0ELb0ELb0ELb0ELb1ELb0ELb0ELb0EEEvNS_16Flash_fwd_paramsE)
        .other          _ZN5flash24flash_fwd_splitkv_kernelI23Flash_fwd_kernel_traitsILi96ELi64ELi64ELi4ELb0ELb0EN7cutlass6half_tE19Flash_kernel_traitsILi96ELi64ELi64ELi4ES3_EELb0ELb0ELb0ELb0ELb1ELb0ELb0ELb0EEEvNS_16Flash_fwd_paramsE,@"STO_CUDA_ENTRY STV_DEFAULT"
_ZN5flash24flash_fwd_splitkv_kernelI23Flash_fwd_kernel_traitsILi96ELi64ELi64ELi4ELb0ELb0EN7cutlass6half_tE19Flash_kernel_traitsILi96ELi64ELi64ELi4ES3_EELb0ELb0ELb0ELb0ELb1ELb0ELb0ELb0EEEvNS_16Flash_fwd_paramsE:
.text._ZN5flash24flash_fwd_splitkv_kernelI23Flash_fwd_kernel_traitsILi96ELi64ELi64ELi4ELb0ELb0EN7cutlass6half_tE19Flash_kernel_traitsILi96ELi64ELi64ELi4ES3_EELb0ELb0ELb0ELb0ELb1ELb0ELb0ELb0EEEvNS_16Flash_fwd_paramsE:
[----:B------:R-:W-:Y:S01]  /*0000*/  LDC R1, c[0x0][0x37c] ;  /* 0x0000df00ff017b82 */ /* 0x000fe20000000800 */
[----:B------:R-:W1:Y:S07]  /*0010*/  S2R R151, SR_CTAID.X ;  /* 0x0000000000977919 */ /* 0x000e6e0000002500 */
[----:B------:R-:W2:Y:S01]  /*0020*/  LDC.64 R2, c[0x0][0x348] ;  /* 0x0000d200ff027b82 */ /* 0x000ea20000000a00 */
[----:B------:R-:W-:Y:S01]  /*0030*/  BSSY.RECONVERGENT B2, `(.L_x_6758) ;  /* 0x0000005000027945 */ /* 0x000fe20003800200 */
[----:B------:R-:W-:Y:S01]  /*0040*/  MOV R148, 0x80 ;  /* 0x0000008000947802 */ /* 0x000fe20000000f00 */
[----:B------:R-:W3:Y:S01]  /*0050*/  S2R R150, SR_CTAID.Y ;  /* 0x0000000000967919 */ /* 0x000ee20000002600 */
[----:B------:R-:W4:Y:S05]  /*0060*/  S2R R149, SR_CTAID.Z ;  /* 0x0000000000957919 */ /* 0x000f2a0000002700 */
[----:B-1234-:R-:W-:Y:S05]  /*0070*/  CALL.REL.NOINC `($_ZN5flash24flash_fwd_splitkv_kernelI23Flash_fwd_kernel_traitsILi96ELi64ELi64ELi4ELb0ELb0EN7cutlass6half_tE19Flash_kernel_traitsILi96ELi64ELi64ELi4ES3_EELb0ELb0ELb0ELb0ELb1ELb0ELb0ELb0EEEvNS_16Flash_fwd_paramsE$_ZN5flash30compute_attn_1rowblock_splitkvI23Flash_fwd_kernel_traitsILi96ELi64ELi64ELi4ELb0ELb0EN7cutlass6half_tE19Flash_kernel_traitsILi96ELi64ELi64ELi4ES3_EELb0ELb0ELb0ELb0ELb1ELb0ELb0ELb0ENS_16Flash_fwd_paramsEEEvRKT8_iiiii) ;  /* 0x0000000000087944 */ /* 0x01efea0003c00000 */
[----:B------:R-:W-:Y:S05]  /*0080*/  BSYNC.RECONVERGENT B2 ;  /* 0x0000000000027941 */ /* 0x000fea0003800200 */
.L_x_6758:
[----:B------:R-:W-:Y:S05]  /*0090*/  EXIT ;  /* 0x000000000000794d */ /* 0x000fea0003800000 */
        .type           $_ZN5flash24flash_fwd_splitkv_kernelI23Flash_fwd_kernel_traitsILi96ELi64ELi64ELi4ELb0ELb0EN7cutlass6half_tE19Flash_kernel_traitsILi96ELi64ELi64ELi4ES3_EELb0ELb0ELb0ELb0ELb1ELb0ELb0ELb0EEEvNS_16Flash_fwd_paramsE$_ZN5flash30compute_attn_1rowblock_splitkvI23Flash_fwd_kernel_traitsILi96ELi64ELi64ELi4ELb0ELb0EN7cutlass6half_tE19Flash_kernel_traitsILi96ELi64ELi64ELi4ES3_EELb0ELb0ELb0ELb0ELb1ELb0ELb0ELb0ENS_16Flash_fwd_paramsEEEvRKT8_iiiii,@function
        .size           $_ZN5flash24flash_fwd_splitkv_kernelI23Flash_fwd_kernel_traitsILi96ELi64ELi64ELi4ELb0ELb0EN7cutlass6half_tE19Flash_kernel_traitsILi96ELi64ELi64ELi4ES3_EELb0ELb0ELb0ELb0ELb1ELb0ELb0ELb0EEEvNS_16Flash_fwd_paramsE$_ZN5flash30compute_attn_1rowblock_splitkvI23Flash_fwd_kernel_traitsILi96ELi64ELi64ELi4ELb0ELb0EN7cutlass6half_tE19Flash_kernel_traitsILi96ELi64ELi64ELi4ES3_EELb0ELb0ELb0ELb0ELb1ELb0ELb0ELb0ENS_16Flash_fwd_paramsEEEvRKT8_iiiii,(.L_x_11690 - $_ZN5flash24flash_fwd_splitkv_kernelI23Flash_fwd_kernel_traitsILi96ELi64ELi64ELi4ELb0ELb0EN7cutlass6half_tE19Flash_kernel_traitsILi96ELi64ELi64ELi4ES3_EELb0ELb0ELb0ELb0ELb1ELb0ELb0ELb0EEEvNS_16Flash_fwd_paramsE$_ZN5flash30compute_attn_1rowblock_splitkvI23Flash_fwd_kernel_traitsILi96ELi64ELi64ELi4ELb0ELb0EN7cutlass6half_tE19Flash_kernel_traitsILi96ELi64ELi64ELi4ES3_EELb0ELb0ELb0ELb0ELb1ELb0ELb0ELb0ENS_16Flash_fwd_paramsEEEvRKT8_iiiii)
$_ZN5flash24flash_fwd_splitkv_kernelI23Flash_fwd_kernel_traitsILi96ELi64ELi64ELi4ELb0ELb0EN7cutlass6half_tE19Flash_kernel_traitsILi96ELi64ELi64ELi4ES3_EELb0ELb0ELb0ELb0ELb1ELb0ELb0ELb0EEEvNS_16Flash_fwd_paramsE$_ZN5flash30compute_attn_1rowblock_splitkvI23Flash_fwd_kernel_traitsILi96ELi64ELi64ELi4ELb0ELb0EN7cutlass6half_tE19Flash_kernel_traitsILi96ELi64ELi64ELi4ES3_EELb0ELb0ELb0ELb0ELb1ELb0ELb0ELb0ENS_16Flash_fwd_paramsEEEvRKT8_iiiii:
        /* <DEDUP_REMOVED lines=20> */
[----:B------:R-:W-:Y:S02]  /*01e0*/  ISETP.NE.U32.AND P2, PT, R6, RZ, PT ;  /* 0x000000ff0600720c */ /* 0x000fe40003f45070 */
        /* <DEDUP_REMOVED lines=13> */
[----:B------:R-:W2:Y:S02]  /*02c0*/  LD.E.U8 R6, desc[UR4][R2.64+0x1b2] ;  /* 0x0001b20402067980 */ /* 0x000ea4000c101100 */
[----:B--2---:R-:W-:-:S13]  /*02d0*/  ISETP.NE.AND P1, PT, R6, RZ, PT ;  /* 0x000000ff0600720c */ /* 0x004fda0003f25270 */
[----:B------:R-:W-:Y:S05]  /*02e0*/  @!P1 BRA `(.L_x_6760) ;  /* 0x0000000000049947 */ /* 0x000fea0003800000 */
[----:B------:R2:W5:Y:S02]  /*02f0*/  LD.E R13, desc[UR4][R10.64] ;  /* 0x000000040a0d7980 */ /* 0x000564000c101900 */
.L_x_6760:
[----:B------:R-:W-:Y:S05]  /*0300*/  BSYNC.RECONVERGENT B0 ;  /* 0x0000000000007941 */ /* 0x000fea0003800200 */
.L_x_6759:
[----:B------:R-:W-:Y:S04]  /*0310*/  BSSY.RECONVERGENT B0, `(.L_x_6761) ;  /* 0x0000007000007945 */ /* 0x000fe80003800200 */
[----:B------:R-:W-:Y:S05]  /*0320*/  @!P3 BRA `(.L_x_6762) ;  /* 0x000000000014b947 */ /* 0x000fea0003800000 */
[----:B------:R-:W3:Y:S02]  /*0330*/  LD.E.U8 R6, desc[UR4][R2.64+0x1b2] ;  /* 0x0001b20402067980 */ /* 0x000ee4000c101100 */
[----:B---3--:R-:W-:-:S13]  /*0340*/  ISETP.NE.AND P1, PT, R6, RZ, PT ;  /* 0x000000ff0600720c */ /* 0x008fda0003f25270 */
[----:B------:R-:W3:Y:S02]  /*0350*/  @P1 LD.E R6, desc[UR4][R10.64+0x4] ;  /* 0x000004040a061980 */ /* 0x000ee4000c101900 */
[----:B---3-5:R-:W-:-:S06]  /*0360*/  @P1 IADD3 R89, PT, PT, R6, -R13, RZ ;  /* 0x8000000d06591210 */ /* 0x028fcc0007ffe0ff */
[----:B------:R3:W5:Y:S02]  /*0370*/  @!P1 LD.E R89, desc[UR4][R10.64] ;  /* 0x000000040a599980 */ /* 0x000764000c101900 */
.L_x_6762:
[----:B------:R-:W-:Y:S05]  /*0380*/  BSYNC.RECONVERGENT B0 ;  /* 0x0000000000007941 */ /* 0x000fea0003800200 */
.L_x_6761:
        /* <DEDUP_REMOVED lines=8> */
.L_x_6764:
[----:B------:R-:W4:Y:S01]  /*0410*/  LD.E.64 R6, desc[UR4][R2.64+0x108] ;  /* 0x0001080402067980 */ /* 0x000f22000c101b00 */
[----:B------:R-:W-:Y:S01]  /*0420*/  BSSY.RECONVERGENT B0, `(.L_x_6766) ;  /* 0x0000006000007945 */ /* 0x000fe20003800200 */
[----:B------:R-:W-:Y:S01]  /*0430*/  IMAD.MOV.U32 R5, RZ, RZ, RZ ;  /* 0x000000ffff057224 */ /* 0x000fe200078e00ff */
[----:B----4-:R-:W-:-:S04]  /*0440*/  ISETP.NE.U32.AND P0, PT, R6, RZ, PT ;  /* 0x000000ff0600720c */ /* 0x010fc80003f05070 */
[----:B------:R-:W-:-:S13]  /*0450*/  ISETP.NE.AND.EX P0, PT, R7, RZ, PT, P0 ;  /* 0x000000ff0700720c */ /* 0x000fda0003f05300 */
[----:B------:R-:W-:Y:S05]  /*0460*/  @!P0 BRA `(.L_x_6767) ;  /* 0x0000000000048947 */ /* 0x000fea0003800000 */
[----:B------:R4:W5:Y:S02]  /*0470*/  LD.E R5, desc[UR4][R2.64+0xbc] ;  /* 0x0000bc0402057980 */ /* 0x000964000c101900 */
.L_x_6767:
[----:B------:R-:W-:Y:S05]  /*0480*/  BSYNC.RECONVERGENT B0 ;  /* 0x0000000000007941 */ /* 0x000fea0003800200 */
.L_x_6766:
[----:B-----5:R-:W-:Y:S02]  /*0490*/  IADD3 R89, PT, PT, R5, R89, -R12 ;  /* 0x0000005905597210 */ /* 0x020fe40007ffe80c */
.L_x_6765:
[----:B------:R-:W-:Y:S05]  /*04a0*/  BSYNC.RECONVERGENT B1 ;  /* 0x0000000000017941 */ /* 0x000fea0003800200 */
.L_x_6763:
[----:B------:R-:W-:Y:S01]  /*04b0*/  IMAD.SHL.U32 R139, R151, 0x40, RZ ;  /* 0x00000040978b7824 */ /* 0x000fe200078e00ff */
[----:B------:R-:W-:Y:S01]  /*04c0*/  MOV R6, R148 ;  /* 0x0000009400067202 */ /* 0x000fe20000000f00 */
[----:B------:R-:W-:-:S03]  /*04d0*/  IMAD.MOV.U32 R7, RZ, RZ, 0x0 ;  /* 0x00000000ff077424 */ /* 0x000fc600078e00ff */
[----:B------:R-:W-:-:S13]  /*04e0*/  ISETP.GT.AND P0, PT, R18, R139, PT ;  /* 0x0000008b1200720c */ /* 0x000fda0003f04270 */
[----:B-1234-:R-:W-:Y:S05]  /*04f0*/  @!P0 RET.REL.NODEC R6 `(_ZN5flash24flash_fwd_splitkv_kernelI23Flash_fwd_kernel_traitsILi96ELi64ELi64ELi4ELb0ELb0EN7cutlass6half_tE19Flash_kernel_traitsILi96ELi64ELi64ELi4ES3_EELb0ELb0ELb0ELb0ELb1ELb0ELb0ELb0EEEvNS_16Flash_fwd_paramsE) ;  /* 0xfffffff806c08950 */ /* 0x01efea0003c3ffff */
[----:B------:R-:W2:Y:S01]  /*0500*/  LD.E R8, desc[UR4][R2.64+0xb8] ;  /* 0x0000b80402087980 */ /* 0x000ea2000c101900 */
[----:B------:R-:W-:Y:S01]  /*0510*/  VIADD R6, R89, 0x3f ;  /* 0x0000003f59067836 */ /* 0x000fe20000000000 */
[----:B------:R-:W1:Y:S04]  /*0520*/  S2R R132, SR_TID.X ;  /* 0x0000000000847919 */ /* 0x000e680000002100 */
        /* <DEDUP_REMOVED lines=9> */
[----:B-1----:R-:W-:Y:S05]  /*05c0*/  @P0 BRA `(.L_x_6768) ;  /* 0x0000000400300947 */ /* 0x002fea0003800000 */
        /* <DEDUP_REMOVED lines=21> */
[-C--:B---3--:R-:W-:Y:S02]  /*0720*/  IMAD R4, R4, R150.reuse, R149 ;  /* 0x0000009604047224 */ /* 0x088fe400078e0295 */
[-C--:B----4-:R-:W-:Y:S02]  /*0730*/  @!P0 IMAD R8, R21, R150.reuse, RZ ;  /* 0x0000009615088224 */ /* 0x090fe400078e02ff */
[----:B------:R-:W-:-:S04]  /*0740*/  @!P0 IMAD.WIDE.U32 R20, R20, R150, RZ ;  /* 0x0000009614148225 */ /* 0x000fc800078e00ff */
[----:B-1----:R-:W-:Y:S01]  /*0750*/  @!P0 IMAD.MOV.U32 R2, RZ, RZ, R20 ;  /* 0x000000ffff028224 */ /* 0x002fe200078e0014 */
[----:B------:R-:W-:Y:S01]  /*0760*/  @P0 MOV R2, R156 ;  /* 0x0000009c00020202 */ /* 0x000fe20000000f00 */
[----:B------:R-:W-:-:S04]  /*0770*/  IMAD.WIDE.U32 R22, R139, R14, R22 ;  /* 0x0000000e8b167225 */ /* 0x000fc800078e0016 */
[----:B------:R-:W-:Y:S01]  /*0780*/  IMAD R0, R0, R4, R139 ;  /* 0x0000000400007224 */ /* 0x000fe200078e028b */
[----:B------:R-:W-:Y:S01]  /*0790*/  IADD3 R4, P3, PT, R2, R22, RZ ;  /* 0x0000001602047210 */ /* 0x000fe20007f7e0ff */
[----:B------:R-:W-:Y:S01]  /*07a0*/  @!P0 IMAD.IADD R8, R21, 0x1, R8 ;  /* 0x0000000115088824 */ /* 0x000fe200078e0208 */
[----:B------:R-:W-:Y:S01]  /*07b0*/  @P0 IADD3 R8, PT, PT, R157, R5, RZ ;  /* 0x000000059d080210 */ /* 0x000fe20007ffe0ff */
[----:B------:R-:W-:Y:S01]  /*07c0*/  IMAD R139, R15, R139, RZ ;  /* 0x0000008b0f8b7224 */ /* 0x000fe200078e02ff */
[----:B------:R-:W-:-:S04]  /*07d0*/  IADD3 R3, P0, PT, R0, R11, RZ ;  /* 0x0000000b00037210 */ /* 0x000fc80007f1e0ff */
[----:B------:R-:W-:Y:S01]  /*07e0*/  IADD3.X R5, PT, PT, R8, R23, R139, P3, !PT ;  /* 0x0000001708057210 */ /* 0x000fe20001ffe48b */
[-C--:B------:R-:W-:Y:S01]  /*07f0*/  IMAD R2, R13, R149.reuse, RZ ;  /* 0x000000950d027224 */ /* 0x080fe200078e02ff */
[----:B------:R-:W-:Y:S02]  /*0800*/  LEA.HI.X.SX32 R0, R0, RZ, 0x1, P0 ;  /* 0x000000ff00007211 */ /* 0x000fe400000f0eff */
[C---:B------:R-:W-:Y:S01]  /*0810*/  LEA R6, P0, R3.reuse, R6, 0x2 ;  /* 0x0000000603067211 */ /* 0x040fe200078010ff */
[----:B------:R-:W-:Y:S01]  /*0820*/  IMAD.WIDE.U32 R4, R12, R149, R4 ;  /* 0x000000950c047225 */ /* 0x000fe200078e0004 */
[----:B------:R-:W-:Y:S02]  /*0830*/  ISETP.NE.OR P3, PT, R132, RZ, P1 ;  /* 0x000000ff8400720c */ /* 0x000fe40000f65670 */
[----:B------:R-:W-:Y:S01]  /*0840*/  LEA.HI.X R7, R3, R7, R0, 0x2, P0 ;  /* 0x0000000703077211 */ /* 0x000fe200000f1400 */
[----:B------:R-:W-:Y:S01]  /*0850*/  @!P4 IMAD.MOV.U32 R3, RZ, RZ, 0x7f800000 ;  /* 0x7f800000ff03c424 */ /* 0x000fe200078e00ff */
        /* <DEDUP_REMOVED lines=11> */
.L_x_6770:
[----:B------:R-:W-:Y:S05]  /*0910*/  BSYNC.RECONVERGENT B0 ;  /* 0x0000000000007941 */ /* 0x000fea0003800200 */
.L_x_6769:
[----:B------:R-:W-:Y:S04]  /*0920*/  BSSY.RECONVERGENT B0, `(.L_x_6771) ;  /* 0x000000f000007945 */ /* 0x000fe80003800200 */
[----:B------:R-:W-:Y:S05]  /*0930*/  @P1 BRA `(.L_x_6772) ;  /* 0x0000000000341947 */ /* 0x000fea0003800000 */
[----:B------:R-:W-:Y:S01]  /*0940*/  IADD3 R11, P0, PT, R11, 0x20, RZ ;  /* 0x000000200b0b7810 */ /* 0x000fe20007f1e0ff */
        /* <DEDUP_REMOVED lines=12> */
.L_x_6772:
[----:B------:R-:W-:Y:S05]  /*0a10*/  BSYNC.RECONVERGENT B0 ;  /* 0x0000000000007941 */ /* 0x000fea0003800200 */
.L_x_6771:
[----:B------:R-:W-:Y:S01]  /*0a20*/  MOV R149, 0x0 ;  /* 0x0000000000957802 */ /* 0x000fe20000000f00 */
[----:B------:R1:W-:Y:S03]  /*0a30*/  @!P4 ST.E desc[UR4][R6.64], R3 ;  /* 0x000000030600c985 */ /* 0x0003e6000c101904 */
[----:B-12--5:R-:W-:Y:S05]  /*0a40*/  @P3 RET.REL.NODEC R148 `(_ZN5flash24flash_fwd_splitkv_kernelI23Flash_fwd_kernel_traitsILi96ELi64ELi64ELi4ELb0ELb0EN7cutlass6half_tE19Flash_kernel_traitsILi96ELi64ELi64ELi4ES3_EELb0ELb0ELb0ELb0ELb1ELb0ELb0ELb0EEEvNS_16Flash_fwd_paramsE) ;  /* 0xfffffff4946c3950 */ /* 0x026fea0003c3ffff */
[----:B------:R-:W-:Y:S02]  /*0a50*/  MOV R3, 0x7f800000 ;  /* 0x7f80000000037802 */ /* 0x000fe40000000f00 */
[----:B------:R-:W-:-:S03]  /*0a60*/  MOV R149, 0x0 ;  /* 0x0000000000957802 */ /* 0x000fc60000000f00 */
[----:B------:R1:W-:Y:S02]  /*0a70*/  ST.E desc[UR4][R6.64+0x80], R3 ;  /* 0x0000800306007985 */ /* 0x0003e4000c101904 */
[----:B-1----:R-:W-:Y:S05]  /*0a80*/  RET.REL.NODEC R148 `(_ZN5flash24flash_fwd_splitkv_kernelI23Flash_fwd_kernel_traitsILi96ELi64ELi64ELi4ELb0ELb0EN7cutlass6half_tE19Flash_kernel_traitsILi96ELi64ELi64ELi4ES3_EELb0ELb0ELb0ELb0ELb1ELb0ELb0ELb0EEEvNS_16Flash_fwd_paramsE) ;  /* 0xfffffff4945c7950 */ /* 0x002fea0003c3ffff */
.L_x_6768:
        /* <DEDUP_REMOVED lines=13> */
[----:B------:R-:W3:Y:S01]  /*0b60*/  LD.E.64 R8, desc[UR4][R2.64+0x168] ;  /* 0x0001680402087980 */ /* 0x000ee2000c101b00 */
[----:B------:R-:W-:Y:S02]  /*0b70*/  IMAD.MOV.U32 R92, RZ, RZ, R2 ;  /* 0x000000ffff5c7224 */ /* 0x000fe400078e0002 */
[----:B------:R-:W-:-:S05]  /*0b80*/  IMAD.MOV.U32 R93, RZ, RZ, R3 ;  /* 0x000000ffff5d7224 */ /* 0x000fca00078e0003 */
[----:B------:R-:W4:Y:S01]  /*0b90*/  LD.E R24, desc[UR4][R92.64+0x68] ;  /* 0x000068045c187980 */ /* 0x000f22000c101900 */
[----:B------:R-:W-:-:S03]  /*0ba0*/  LEA R154, R84, 0xffffffc0, 0x6 ;  /* 0xffffffc0549a7811 */ /* 0x000fc600078e30ff */
[----:B------:R-:W4:Y:S01]  /*0bb0*/  LD.E.64 R20, desc[UR4][R92.64+0x20] ;  /* 0x000020045c147980 */ /* 0x000f22000c101b00 */
[----:B-1----:R-:W-:-:S03]  /*0bc0*/  IABS R4, R154 ;  /* 0x0000009a00047213 */ /* 0x002fc60000000000 */
[----:B------:R-:W4:Y:S04]  /*0bd0*/  LD.E.64 R144, desc[UR4][R92.64+0x38] ;  /* 0x000038045c907980 */ /* 0x000f28000c101b00 */
[----:B------:R-:W4:Y:S04]  /*0be0*/  LD.E.64 R16, desc[UR4][R92.64+0x50] ;  /* 0x000050045c107980 */ /* 0x000f28000c101b00 */
[----:B------:R-:W4:Y:S04]  /*0bf0*/  LD.E.64 R14, desc[UR4][R92.64+0x28] ;  /* 0x000028045c0e7980 */ /* 0x000f28000c101b00 */
[----:B------:R-:W5:Y:S01]  /*0c00*/  LD.E.64 R32, desc[UR4][R92.64+0x58] ;  /* 0x000058045c207980 */ /* 0x000f62000c101b00 */
[----:B--2---:R-:W-:-:S04]  /*0c10*/  IABS R5, R11 ;  /* 0x0000000b00057213 */ /* 0x004fc80000000000 */
[----:B------:R-:W1:Y:S08]  /*0c20*/  I2F.RP R6, R5 ;  /* 0x0000000500067306 */ /* 0x000e700000209400 */
[----:B-1----:R-:W1:Y:S02]  /*0c30*/  MUFU.RCP R12, R6 ;  /* 0x00000006000c7308 */ /* 0x002e640000001000 */
[----:B-1----:R-:W-:-:S06]  /*0c40*/  IADD3 R12, PT, PT, R12, 0xffffffe, RZ ;  /* 0x0ffffffe0c0c7810 */ /* 0x002fcc0007ffe0ff */
        /* <DEDUP_REMOVED lines=14> */
[----:B------:R-:W-:Y:S01]  /*0d30*/  ISETP.NE.AND P2, PT, R11, RZ, PT ;  /* 0x000000ff0b00720c */ /* 0x000fe20003f45270 */
[----:B------:R-:W5:Y:S01]  /*0d40*/  LD.E.64 R4, desc[UR4][R92.64+0x40] ;  /* 0x000040045c047980 */ /* 0x000f62000c101b00 */
        /* <DEDUP_REMOVED lines=16> */
[----:B------:R-:W-:Y:S01]  /*0e50*/  IMAD.MOV.U32 R22, RZ, RZ, RZ ;  /* 0x000000ffff167224 */ /* 0x000fe200078e00ff */
[----:B------:R-:W-:Y:S02]  /*0e60*/  IABS R8, R149 ;  /* 0x0000009500087213 */ /* 0x000fe40000000000 */
[----:B-1----:R-:W-:Y:S02]  /*0e70*/  IABS R7, R24 ;  /* 0x0000001800077213 */ /* 0x002fe40000000000 */
[----:B---3--:R-:W-:-:S05]  /*0e80*/  IADD3 R6, PT, PT, RZ, -R23, RZ ;  /* 0x80000017ff067210 */ /* 0x008fca0007ffe0ff */
        /* <DEDUP_REMOVED lines=8> */
[----:B------:R-:W-:Y:S02]  /*0f10*/  IADD3 R8, PT, PT, -R10, RZ, RZ ;  /* 0x000000ff0a087210 */ /* 0x000fe40007ffe1ff */
[----:B------:R-:W-:Y:S01]  /*0f20*/  LOP3.LUT R10, R149, R24, RZ, 0x3c, !PT ;  /* 0x00000018950a7212 */ /* 0x000fe200078e3cff */
[----:B------:R-:W-:Y:S01]  /*0f30*/  @!P1 VIADD R6, R6, 0x1 ;  /* 0x0000000106069836 */ /* 0x000fe20000000000 */
[----:B------:R-:W-:Y:S02]  /*0f40*/  ISETP.NE.AND P1, PT, R24, RZ, PT ;  /* 0x000000ff1800720c */ /* 0x000fe40003f25270 */
[----:B------:R-:W-:Y:S01]  /*0f50*/  ISETP.GE.AND P0, PT, R10, RZ, PT ;  /* 0x000000ff0a00720c */ /* 0x000fe20003f06270 */
[----:B------:R-:W-:-:S04]  /*0f60*/  IMAD R8, R11, R8, R154 ;  /* 0x000000080b087224 */ /* 0x000fc800078e029a */
[----:B------:R-:W-:-:S04]  /*0f70*/  @P2 IADD3 R6, PT, PT, R6, 0x1, RZ ;  /* 0x0000000106062810 */ /* 0x000fc80007ffe0ff */
        /* <DEDUP_REMOVED lines=14> */
[----:B------:R-:W-:-:S05]  /*1060*/  IMAD R6, R144, R9, R6 ;  /* 0x0000000990067224 */ /* 0x000fca00078e0206 */
[----:B------:R-:W-:Y:S01]  /*1070*/  IADD3 R21, PT, PT, R21, R6, RZ ;  /* 0x0000000615157210 */ /* 0x000fe20007ffe0ff */
[----:B------:R-:W-:Y:S02]  /*1080*/  IMAD R6, R15, R0, RZ ;  /* 0x000000000f067224 */ /* 0x000fe400078e02ff */
[----:B------:R-:W-:-:S04]  /*1090*/  IMAD.WIDE.U32 R12, R11, R16, R20 ;  /* 0x000000100b0c7225 */ /* 0x000fc800078e0014 */
[----:B------:R-:W-:-:S04]  /*10a0*/  IMAD.WIDE.U32 R16, R14, R0, RZ ;  /* 0x000000000e107225 */ /* 0x000fc800078e00ff */
[----:B------:R-:W-:Y:S01]  /*10b0*/  IMAD R6, R14, R7, R6 ;  /* 0x000000070e067224 */ /* 0x000fe200078e0206 */
[----:B------:R-:W-:Y:S01]  /*10c0*/  MOV R14, R16 ;  /* 0x00000010000e7202 */ /* 0x000fe20000000f00 */
[----:B------:R-:W-:-:S03]  /*10d0*/  IMAD.IADD R10, R13, 0x1, R10 ;  /* 0x000000010d0a7824 */ /* 0x000fc600078e020a */
[----:B------:R-:W-:Y:S01]  /*10e0*/  IADD3 R0, PT, PT, R17, R6, RZ ;  /* 0x0000000611007210 */ /* 0x000fe20007ffe0ff */
[----:B------:R-:W-:Y:S05]  /*10f0*/  BRA `(.L_x_6775) ;  /* 0x0000000400407947 */ /* 0x000fea0003800000 */
.L_x_6774:
[----:B------:R-:W2:Y:S01]  /*1100*/  LD.E R24, desc[UR4][R2.64+0x68] ;  /* 0x0000680402187980 */ /* 0x000ea2000c101900 */
[----:B------:R-:W-:-:S03]  /*1110*/  ISETP.NE.AND P2, PT, R13, -0x1, PT ;  /* 0xffffffff0d00780c */ /* 0x000fc60003f45270 */
[----:B------:R-:W3:Y:S01]  /*1120*/  LD.E.64 R144, desc[UR4][R2.64+0x38] ;  /* 0x0000380402907980 */ /* 0x000ee2000c101b00 */
[----:B------:R-:W-:Y:S01]  /*1130*/  MOV R92, R2 ;  /* 0x00000002005c7202 */ /* 0x000fe20000000f00 */
[----:B------:R-:W-:Y:S02]  /*1140*/  IMAD.MOV.U32 R93, RZ, RZ, R3 ;  /* 0x000000ffff5d7224 */ /* 0x000fe400078e0003 */
[----:B------:R4:W5:Y:S04]  /*1150*/  LD.E.64 R32, desc[UR4][R2.64+0x58] ;  /* 0x0000580402207980 */ /* 0x000968000c101b00 */
[----:B-1----:R-:W4:Y:S04]  /*1160*/  LD.E.64 R4, desc[UR4][R92.64+0x40] ;  /* 0x000040045c047980 */ /* 0x002f28000c101b00 */
[----:B------:R-:W4:Y:S04]  /*1170*/  @!P2 LD.E.64 R20, desc[UR4][R2.64+0x20] ;  /* 0x000020040214a980 */ /* 0x000f28000c101b00 */
[----:B------:R-:W4:Y:S04]  /*1180*/  @!P2 LD.E.64 R16, desc[UR4][R2.64+0x28] ;  /* 0x000028040210a980 */ /* 0x000f28000c101b00 */
[----:B------:R-:W4:Y:S01]  /*1190*/  LD.E.64 R14, desc[UR4][R92.64+0x50] ;  /* 0x000050045c0e7980 */ /* 0x000f22000c101b00 */
[----:B------:R-:W-:-:S02]  /*11a0*/  MOV R22, RZ ;  /* 0x000000ff00167202 */ /* 0x000fc40000000f00 */
[----:B------:R-:W-:Y:S02]  /*11b0*/  LEA R154, R84, 0xffffffc0, 0x6 ;  /* 0xffffffc0549a7811 */ /* 0x000fe400078e30ff */
[----:B------:R-:W-:Y:S02]  /*11c0*/  CS2R R158, SRZ ;  /* 0x00000000009e7805 */ /* 0x000fe4000001ff00 */
[----:B--2---:R-:W-:-:S04]  /*11d0*/  IABS R0, R24 ;  /* 0x0000001800007213 */ /* 0x004fc80000000000 */
[----:B------:R-:W1:Y:S08]  /*11e0*/  I2F.RP R10, R0 ;  /* 0x00000000000a7306 */ /* 0x000e700000209400 */
[----:B-1----:R-:W1:Y:S02]  /*11f0*/  MUFU.RCP R8, R10 ;  /* 0x0000000a00087308 */ /* 0x002e640000001000 */
[----:B-1----:R-:W-:-:S06]  /*1200*/  IADD3 R8, PT, PT, R8, 0xffffffe, RZ ;  /* 0x0ffffffe08087810 */ /* 0x002fcc0007ffe0ff */
[----:B------:R-:W1:Y:S01]  /*1210*/  F2I.FTZ.U32.TRUNC.NTZ R23, R8 ;  /* 0x0000000800177305 */ /* 0x000e62000021f000 */
        /* <DEDUP_REMOVED lines=29> */
[----:B------:R-:W-:Y:S02]  /*13f0*/  @P2 IADD3 R9, PT, PT, R21, R0, RZ ;  /* 0x0000000015092210 */ /* 0x000fe40007ffe0ff */
[----:B------:R-:W-:Y:S01]  /*1400*/  @P2 MOV R8, R20 ;  /* 0x0000001400082202 */ /* 0x000fe20000000f00 */
[----:B------:R-:W-:Y:S01]  /*1410*/  @!P2 IMAD R0, R5, R12, RZ ;  /* 0x0000000c0500a224 */ /* 0x000fe200078e02ff */
[----:B------:R-:W-:-:S02]  /*1420*/  @!P2 SHF.R.S32.HI R7, RZ, 0x1f, R12 ;  /* 0x0000001fff07a819 */ /* 0x000fc4000001140c */
[----:B------:R-:W-:Y:S01]  /*1430*/  @P3 IADD3 R10, PT, PT, R10, 0x1, RZ ;  /* 0x000000010a0a3810 */ /* 0x000fe20007ffe0ff */
[----:B------:R-:W-:-:S04]  /*1440*/  IMAD.WIDE.U32 R20, R144, R154, R8 ;  /* 0x0000009a90147225 */ /* 0x000fc800078e0008 */
[----:B------:R-:W-:Y:S02]  /*1450*/  @!P2 IMAD R0, R7, R4, R0 ;  /* 0x000000040700a224 */ /* 0x000fe400078e0200 */
[----:B------:R-:W-:-:S04]  /*1460*/  @!P2 IMAD.WIDE.U32 R8, R4, R12, RZ ;  /* 0x0000000c0408a225 */ /* 0x000fc800078e00ff */
[----:B------:R-:W-:Y:S02]  /*1470*/  IMAD R6, R145, R154, RZ ;  /* 0x0000009a91067224 */ /* 0x000fe400078e02ff */
[----:B------:R-:W-:Y:S01]  /*1480*/  @!P0 IMAD.MOV R10, RZ, RZ, -R10 ;  /* 0x000000ffff0a8224 */ /* 0x000fe200078e0a0a */
[----:B------:R-:W-:Y:S02]  /*1490*/  @!P1 LOP3.LUT R10, RZ, R24, RZ, 0x33, !PT ;  /* 0x00000018ff0a9212 */ /* 0x000fe400078e33ff */
[----:B------:R-:W-:Y:S01]  /*14a0*/  @!P2 IADD3 R23, PT, PT, R9, R0, RZ ;  /* 0x000000000917a210 */ /* 0x000fe20007ffe0ff */
[----:B------:R-:W-:Y:S01]  /*14b0*/  @!P2 IMAD R0, R17, R11, RZ ;  /* 0x0000000b1100a224 */ /* 0x000fe200078e02ff */
[----:B------:R-:W-:Y:S01]  /*14c0*/  @!P2 SHF.R.S32.HI R7, RZ, 0x1f, R11 ;  /* 0x0000001fff07a819 */ /* 0x000fe2000001140b */
[----:B------:R-:W-:Y:S01]  /*14d0*/  @!P2 IMAD.MOV.U32 R22, RZ, RZ, R8 ;  /* 0x000000ffff16a224 */ /* 0x000fe200078e0008 */
[----:B------:R-:W-:Y:S01]  /*14e0*/  IADD3 R21, PT, PT, R21, R6, RZ ;  /* 0x0000000615157210 */ /* 0x000fe20007ffe0ff */
[----:B------:R-:W-:Y:S01]  /*14f0*/  IMAD R9, R15, R10, RZ ;  /* 0x0000000a0f097224 */ /* 0x000fe200078e02ff */
[----:B------:R-:W-:-:S02]  /*1500*/  SHF.R.S32.HI R6, RZ, 0x1f, R10 ;  /* 0x0000001fff067819 */ /* 0x000fc4000001140a */
[----:B------:R-:W-:Y:S01]  /*1510*/  @P2 IADD3 R12, PT, PT, R12, R13, RZ ;  /* 0x0000000d0c0c2210 */ /* 0x000fe20007ffe0ff */
[C---:B------:R-:W-:Y:S02]  /*1520*/  @!P2 IMAD R0, R16.reuse, R7, R0 ;  /* 0x000000071000a224 */ /* 0x040fe400078e0200 */
[----:B------:R-:W-:-:S04]  /*1530*/  @!P2 IMAD.WIDE.U32 R16, R16, R11, R22 ;  /* 0x0000000b1010a225 */ /* 0x000fc800078e0016 */
[----:B------:R-:W-:-:S04]  /*1540*/  IMAD.WIDE.U32 R10, R14, R10, R20 ;  /* 0x0000000a0e0a7225 */ /* 0x000fc800078e0014 */
[----:B------:R-:W-:Y:S02]  /*1550*/  IMAD R9, R14, R6, R9 ;  /* 0x000000060e097224 */ /* 0x000fe400078e0209 */
[-C--:B------:R-:W-:Y:S02]  /*1560*/  @P2 IMAD R6, R5, R12.reuse, RZ ;  /* 0x0000000c05062224 */ /* 0x080fe400078e02ff */
[----:B------:R-:W-:Y:S01]  /*1570*/  @P2 IMAD.WIDE.U32 R20, R4, R12, RZ ;  /* 0x0000000c04142225 */ /* 0x000fe200078e00ff */
[----:B------:R-:W-:Y:S02]  /*1580*/  @!P2 IADD3 R0, PT, PT, R17, R0, RZ ;  /* 0x000000001100a210 */ /* 0x000fe40007ffe0ff */
[----:B------:R-:W-:Y:S01]  /*1590*/  @!P2 MOV R14, R16 ;  /* 0x00000010000ea202 */ /* 0x000fe20000000f00 */
[----:B------:R-:W-:Y:S01]  /*15a0*/  IMAD.MOV.U32 R12, RZ, RZ, R10 ;  /* 0x000000ffff0c7224 */ /* 0x000fe200078e000a */
[----:B------:R-:W-:Y:S01]  /*15b0*/  IADD3 R10, PT, PT, R11, R9, RZ ;  /* 0x000000090b0a7210 */ /* 0x000fe20007ffe0ff */
[----:B------:R-:W-:Y:S01]  /*15c0*/  @P2 IMAD.MOV.U32 R14, RZ, RZ, R20 ;  /* 0x000000ffff0e2224 */ /* 0x000fe200078e0014 */
[----:B------:R-:W-:-:S02]  /*15d0*/  @P2 IADD3 R0, PT, PT, R21, R6, RZ ;  /* 0x0000000615002210 */ /* 0x000fc40007ffe0ff */
[----:B------:R-:W-:Y:S02]  /*15e0*/  MOV R9, RZ ;  /* 0x000000ff00097202 */ /* 0x000fe40000000f00 */
[----:B------:R-:W-:Y:S02]  /*15f0*/  MOV R8, R154 ;  /* 0x0000009a00087202 */ /* 0x000fe40000000f00 */
.L_x_6775:
[----:B------:R-:W-:Y:S05]  /*1600*/  BSYNC.RECONVERGENT B0 ;  /* 0x0000000000007941 */ /* 0x000fea0003800200 */
.L_x_6773:
        /* <DEDUP_REMOVED lines=23> */
[----:B-----5:R-:W-:Y:S02]  /*1780*/  IMAD R9, R9, R4, RZ ;  /* 0x0000000409097224 */ /* 0x020fe400078e02ff */
[----:B------:R-:W-:-:S08]  /*1790*/  IMAD.SHL.U32 R141, R132, 0x8, RZ ;  /* 0x00000008848d7824 */ /* 0x000fd000078e00ff */
[----:B------:R-:W-:Y:S01]  /*17a0*/  @!P1 IMAD.IADD R34, R34, 0x1, -R15 ;  /* 0x0000000122229824 */ /* 0x000fe200078e0a0f */
[----:B------:R-:W-:-:S04]  /*17b0*/  ISETP.GE.AND P2, PT, R11, RZ, PT ;  /* 0x000000ff0b00720c */ /* 0x000fc80003f46270 */
[----:B------:R-:W-:Y:S01]  /*17c0*/  ISETP.GE.U32.AND P3, PT, R34, R15, PT ;  /* 0x0000000f2200720c */ /* 0x000fe20003f66070 */
[----:B------:R-:W-:Y:S01]  /*17d0*/  IMAD.IADD R139, R18, 0x1, -R139 ;  /* 0x00000001128b7824 */ /* 0x000fe200078e0a8b */
[----:B------:R-:W-:Y:S01]  /*17e0*/  ISETP.NE.AND P6, PT, R24, RZ, PT ;  /* 0x000000ff1800720c */ /* 0x000fe20003fc5270 */
[C---:B------:R-:W-:Y:S01]  /*17f0*/  IMAD R9, R8.reuse, R5, R9 ;  /* 0x0000000508097224 */ /* 0x040fe200078e0209 */
[----:B------:R-:W-:Y:S01]  /*1800*/  LOP3.LUT R140, R141, 0x18, RZ, 0xc0, !PT ;  /* 0x000000188d8c7812 */ /* 0x000fe200078ec0ff */
[----:B------:R-:W-:Y:S01]  /*1810*/  IMAD.WIDE.U32 R18, R8, R4, RZ ;  /* 0x0000000408127225 */ /* 0x000fe200078e00ff */
[----:B------:R-:W-:-:S03]  /*1820*/  SHF.R.U32.HI R8, RZ, 0x2, R132 ;  /* 0x00000002ff087819 */ /* 0x000fc60000011684 */
[----:B------:R-:W-:Y:S02]  /*1830*/  @!P1 VIADD R16, R16, 0x1 ;  /* 0x0000000110109836 */ /* 0x000fe40000000000 */
[----:B------:R-:W-:Y:S01]  /*1840*/  IMAD R11, R84, -0x40, R89 ;  /* 0xffffffc0540b7824 */ /* 0x000fe200078e0259 */
[----:B------:R-:W-:Y:S01]  /*1850*/  LOP3.LUT R155, R141, 0xc0, RZ, 0xc0, !PT ;  /* 0x000000c08d9b7812 */ /* 0x000fe200078ec0ff */
[----:B------:R-:W-:Y:S01]  /*1860*/  @P3 VIADD R16, R16, 0x1 ;  /* 0x0000000110103836 */ /* 0x000fe20000000000 */
[----:B------:R-:W-:Y:S01]  /*1870*/  IADD3 R14, P4, P1, R18, R14, R140 ;  /* 0x0000000e120e7210 */ /* 0x000fe2000799e08c */
[----:B------:R-:W-:Y:S02]  /*1880*/  VIADD R18, R8, 0x20 ;  /* 0x0000002008127836 */ /* 0x000fe40000000000 */
[----:B------:R-:W-:Y:S01]  /*1890*/  VIADD R11, R11, 0x40 ;  /* 0x000000400b0b7836 */ /* 0x000fe20000000000 */
[----:B------:R-:W-:Y:S01]  /*18a0*/  LOP3.LUT R155, R155, 0x18, R132, 0xf8, !PT ;  /* 0x000000189b9b7812 */ /* 0x000fe200078ef884 */
[----:B------:R-:W-:Y:S01]  /*18b0*/  IMAD.IADD R9, R19, 0x1, R9 ;  /* 0x0000000113097824 */ /* 0x000fe200078e0209 */
[C---:B------:R-:W-:Y:S01]  /*18c0*/  ISETP.GE.AND P5, PT, R18.reuse, R139, PT ;  /* 0x0000008b1200720c */ /* 0x040fe20003fa6270 */
[----:B------:R-:W-:Y:S01]  /*18d0*/  @!P2 IMAD.MOV R16, RZ, RZ, -R16 ;  /* 0x000000ffff10a224 */ /* 0x000fe200078e0a10 */
[----:B------:R-:W-:-:S02]  /*18e0*/  ISETP.GE.AND P3, PT, R18, R11, PT ;  /* 0x0000000b1200720c */ /* 0x000fc40003f66270 */
[----:B------:R-:W-:Y:S02]  /*18f0*/  ISETP.GE.AND P2, PT, R18, R11, PT ;  /* 0x0000000b1200720c */ /* 0x000fe40003f46270 */
[----:B------:R-:W-:Y:S02]  /*1900*/  @!P6 LOP3.LUT R16, RZ, R24, RZ, 0x33, !PT ;  /* 0x00000018ff10e212 */ /* 0x000fe400078e33ff */
[----:B------:R-:W-:Y:S02]  /*1910*/  LOP3.LUT R13, R141, 0x1f20, RZ, 0xc0, !PT ;  /* 0x00001f208d0d7812 */ /* 0x000fe400078ec0ff */
[----:B------:R-:W-:Y:S02]  /*1920*/  LOP3.LUT R18, R155, R140, RZ, 0x3c, !PT ;  /* 0x0000008c9b127212 */ /* 0x000fe400078e3cff */
[----:B------:R-:W-:Y:S01]  /*1930*/  IADD3.X R9, PT, PT, R9, R0, RZ, P4, P1 ;  /* 0x0000000009097210 */ /* 0x000fe200027e24ff */
[----:B------:R-:W-:Y:S01]  /*1940*/  IMAD R0, R33, R16, RZ ;  /* 0x0000001021007224 */ /* 0x000fe200078e02ff */
[----:B------:R-:W-:-:S02]  /*1950*/  SHF.R.S32.HI R15, RZ, 0x1f, R16 ;  /* 0x0000001fff0f7819 */ /* 0x000fc40000011410 */
[----:B------:R-:W-:Y:S01]  /*1960*/  LOP3.LUT R13, R13, R18, RZ, 0xfc, !PT ;  /* 0x000000120d0d7212 */ /* 0x000fe200078efcff */
[----:B------:R-:W-:Y:S01]  /*1970*/  IMAD.WIDE.U32 R16, R32, R16, RZ ;  /* 0x0000001020107225 */ /* 0x000fe200078e00ff */
[----:B------:R-:W1:Y:S03]  /*1980*/  S2UR UR6, SR_CgaCtaId ;  /* 0x00000000000679c3 */ /* 0x000e660000008800 */
[----:B------:R-:W-:Y:S01]  /*1990*/  IMAD R0, R15, R32, R0 ;  /* 0x000000200f007224 */ /* 0x000fe200078e0200 */
[----:B------:R-:W-:-:S03]  /*19a0*/  IADD3 R14, P4, PT, R14, R16, RZ ;  /* 0x000000100e0e7210 */ /* 0x000fc60007f9e0ff */
[----:B------:R-:W-:Y:S01]  /*19b0*/  IMAD.IADD R0, R17, 0x1, R0 ;  /* 0x0000000111007824 */ /* 0x000fe200078e0200 */
[----:B------:R-:W-:Y:S01]  /*19c0*/  ISETP.GE.AND P6, PT, R8, R139, PT ;  /* 0x0000008b0800720c */ /* 0x000fe20003fc6270 */
[----:B------:R-:W-:Y:S01]  /*19d0*/  UMOV UR7, 0x400 ;  /* 0x0000040000077882 */ /* 0x000fe20000000000 */
[----:B------:R-:W-:Y:S01]  /*19e0*/  IMAD R147, R145, R8, RZ ;  /* 0x0000000891937224 */ /* 0x000fe200078e02ff */
[----:B------:R-:W-:Y:S01]  /*19f0*/  SHF.L.U64.HI R145, R144, 0x5, R145 ;  /* 0x0000000590917819 */ /* 0x000fe20000010291 */
[----:B-1----:R-:W-:-:S06]  /*1a00*/  ULEA UR6, UR6, UR7, 0x18 ;  /* 0x0000000706067291 */ /* 0x002fcc000f8ec0ff */
[----:B------:R-:W-:-:S04]  /*1a10*/  IMAD.U32 R136, RZ, RZ, UR6 ;  /* 0x00000006ff887e24 */ /* 0x000fc8000f8e00ff */
[----:B------:R-:W-:Y:S01]  /*1a20*/  IMAD R162, R13, 0x2, R136 ;  /* 0x000000020da27824 */ /* 0x000fe200078e0288 */
[----:B------:R-:W-:Y:S01]  /*1a30*/  SHF.R.U32.HI R134, RZ, 0x1, R132 ;  /* 0x00000001ff867819 */ /* 0x000fe20000011684 */
[C---:B------:R-:W-:Y:S02]  /*1a40*/  IMAD.SHL.U32 R90, R132.reuse, 0x20, RZ ;  /* 0x00000020845a7824 */ /* 0x040fe400078e00ff */
[----:B------:R-:W-:Y:S01]  /*1a50*/  IMAD.SHL.U32 R133, R132, 0x4, RZ ;  /* 0x0000000484857824 */ /* 0x000fe200078e00ff */
[----:B------:R-:W-:-:S04]  /*1a60*/  LOP3.LUT R85, R134, 0x8, RZ, 0xc0, !PT ;  /* 0x0000000886557812 */ /* 0x000fc800078ec0ff */
[----:B------:R-:W-:Y:S01]  /*1a70*/  LOP3.LUT R85, R85, 0xc0, R90, 0xf8, !PT ;  /* 0x000000c055557812 */ /* 0x000fe200078ef85a */
[----:B------:R-:W-:Y:S01]  /*1a80*/  IMAD.SHL.U32 R87, R4, 0x20, RZ ;  /* 0x0000002004577824 */ /* 0x000fe200078e00ff */
[----:B------:R-:W-:Y:S01]  /*1a90*/  LOP3.LUT R95, R90, 0xc0, RZ, 0xc0, !PT ;  /* 0x000000c05a5f7812 */ /* 0x000fe200078ec0ff */
[----:B--2---:R-:W-:-:S04]  /*1aa0*/  @P0 IMAD.WIDE.U32 R24, R28, R156, RZ ;  /* 0x0000009c1c180225 */ /* 0x004fc800078e00ff */
[----:B---3--:R-:W-:-:S04]  /*1ab0*/  @!P0 IMAD.WIDE.U32 R18, R30, R150, RZ ;  /* 0x000000961e128225 */ /* 0x008fc800078e00ff */
[----:B------:R-:W-:Y:S02]  /*1ac0*/  @!P0 IMAD.MOV.U32 R15, RZ, RZ, R18 ;  /* 0x000000ffff0f8224 */ /* 0x000fe400078e0012 */
[----:B------:R-:W-:Y:S02]  /*1ad0*/  @P0 IMAD.MOV.U32 R15, RZ, RZ, R24 ;  /* 0x000000ffff0f0224 */ /* 0x000fe400078e0018 */
[----:B------:R-:W-:Y:S02]  /*1ae0*/  @!P0 IMAD R30, R31, R150, RZ ;  /* 0x000000961f1e8224 */ /* 0x000fe400078e02ff */
[----:B------:R-:W-:Y:S01]  /*1af0*/  @P0 IMAD R16, R29, R156, RZ ;  /* 0x0000009c1d100224 */ /* 0x000fe200078e02ff */
[----:B------:R-:W-:Y:S01]  /*1b00*/  IADD3 R18, P1, PT, R140, R15, RZ ;  /* 0x0000000f8c127210 */ /* 0x000fe20007f3e0ff */
[----:B------:R-:W-:Y:S02]  /*1b10*/  IMAD.X R15, R9, 0x1, R0, P4 ;  /* 0x00000001090f7824 */ /* 0x000fe400020e0600 */
[----:B------:R-:W-:-:S02]  /*1b20*/  IMAD.MOV.U32 R9, RZ, RZ, RZ ;  /* 0x000000ffff097224 */ /* 0x000fc400078e00ff */
[----:B------:R-:W-:Y:S02]  /*1b30*/  @!P0 IMAD.IADD R30, R19, 0x1, R30 ;  /* 0x00000001131e8824 */ /* 0x000fe400078e021e */
[----:B------:R-:W-:Y:S01]  /*1b40*/  @P0 IMAD.IADD R30, R25, 0x1, R16 ;  /* 0x00000001191e0824 */ /* 0x000fe200078e0210 */
[----:B------:R-:W-:Y:S01]  /*1b50*/  IADD3 R24, P0, PT, R140, R12, RZ ;  /* 0x0000000c8c187210 */ /* 0x000fe20007f1e0ff */
[----:B------:R-:W-:-:S04]  /*1b60*/  IMAD.WIDE.U32 R16, R151, 0x40, R8 ;  /* 0x0000004097107825 */ /* 0x000fc800078e0008 */
[----:B------:R-:W-:Y:S02]  /*1b70*/  IMAD.X R19, RZ, RZ, R30, P1 ;  /* 0x000000ffff137224 */ /* 0x000fe400008e061e */
[----:B------:R-:W-:Y:S01]  /*1b80*/  IMAD.X R25, RZ, RZ, R10, P0 ;  /* 0x000000ffff197224 */ /* 0x000fe200000e060a */
[----:B------:R-:W-:Y:S01]  /*1b90*/  @!P5 IADD3 R10, P0, PT, R16, 0x20, RZ ;  /* 0x00000020100ad810 */ /* 0x000fe20007f1e0ff */
[-C--:B------:R-:W-:Y:S02]  /*1ba0*/  IMAD R0, R27, R149.reuse, RZ ;  /* 0x000000951b007224 */ /* 0x080fe400078e02ff */
[----:B------:R-:W-:-:S04]  /*1bb0*/  IMAD.WIDE.U32 R26, R26, R149, R18 ;  /* 0x000000951a1a7225 */ /* 0x000fc800078e0012 */
[----:B------:R-:W-:Y:S02]  /*1bc0*/  @!P6 IMAD R9, R17, R28, RZ ;  /* 0x0000001c1109e224 */ /* 0x000fe400078e02ff */
[----:B------:R-:W-:Y:S02]  /*1bd0*/  IMAD.IADD R27, R27, 0x1, R0 ;  /* 0x000000011b1b7824 */ /* 0x000fe400078e0200 */
[----:B------:R-:W-:Y:S02]  /*1be0*/  @!P5 IMAD.X R17, RZ, RZ, R17, P0 ;  /* 0x000000ffff11d224 */ /* 0x000fe400000e0611 */
[----:B------:R-:W-:-:S04]  /*1bf0*/  IMAD.WIDE.U32 R24, R8, R144, R24 ;  /* 0x0000009008187225 */ /* 0x000fc800078e0018 */
[--C-:B------:R-:W-:Y:S02]  /*1c00*/  @!P5 IMAD.MOV.U32 R18, RZ, RZ, R26.reuse ;  /* 0x000000ffff12d224 */ /* 0x100fe400078e001a */
[----:B------:R-:W-:Y:S02]  /*1c10*/  @!P5 IMAD.MOV.U32 R19, RZ, RZ, R27 ;  /* 0x000000ffff13d224 */ /* 0x000fe400078e001b */
[-C--:B------:R-:W-:Y:S02]  /*1c20*/  @!P5 IMAD R17, R17, R28.reuse, RZ ;  /* 0x0000001c1111d224 */ /* 0x080fe400078e02ff */
[C---:B------:R-:W-:Y:S02]  /*1c30*/  @!P6 IMAD R9, R16.reuse, R29, R9 ;  /* 0x0000001d1009e224 */ /* 0x040fe400078e0209 */
[----:B------:R-:W-:Y:S01]  /*1c40*/  @!P6 IMAD.WIDE.U32 R26, R16, R28, R26 ;  /* 0x0000001c101ae225 */ /* 0x000fe200078e001a */
[----:B----4-:R-:W-:-:S03]  /*1c50*/  LEA R146, P0, R24, R22, 0x1 ;  /* 0x0000001618927211 */ /* 0x010fc600078008ff */
[----:B------:R-:W-:Y:S02]  /*1c60*/  IMAD.IADD R147, R25, 0x1, R147 ;  /* 0x0000000119937824 */ /* 0x000fe400078e0293 */
[-C--:B------:R-:W-:Y:S02]  /*1c70*/  @!P5 IMAD R0, R29, R10.reuse, R17 ;  /* 0x0000000a1d00d224 */ /* 0x080fe400078e0211 */
[----:B------:R-:W-:Y:S01]  /*1c80*/  @!P5 IMAD.WIDE.U32 R18, R28, R10, R18 ;  /* 0x0000000a1c12d225 */ /* 0x000fe200078e0012 */
[----:B------:R-:W-:-:S03]  /*1c90*/  @!P6 LEA R10, P1, R26, R20, 0x1 ;  /* 0x000000141a0ae211 */ /* 0x000fc600078208ff */
[----:B------:R-:W-:Y:S01]  /*1ca0*/  @!P6 IMAD.IADD R9, R27, 0x1, R9 ;  /* 0x000000011b09e824 */ /* 0x000fe200078e0209 */
[----:B------:R-:W-:Y:S01]  /*1cb0*/  LEA.HI.X R147, R24, R23, R147, 0x1, P0 ;  /* 0x0000001718937211 */ /* 0x000fe200000f0c93 */
[----:B------:R-:W-:Y:S01]  /*1cc0*/  @!P5 IMAD.IADD R17, R19, 0x1, R0 ;  /* 0x000000011311d824 */ /* 0x000fe200078e0200 */
[----:B------:R-:W-:Y:S01]  /*1cd0*/  ISETP.GE.AND P4, PT, R8, R11, PT ;  /* 0x0000000b0800720c */ /* 0x000fe20003f86270 */
[----:B------:R-:W-:Y:S01]  /*1ce0*/  IMAD.SHL.U32 R144, R144, 0x20, RZ ;  /* 0x0000002090907824 */ /* 0x000fe200078e00ff */
[----:B------:R-:W-:Y:S02]  /*1cf0*/  @!P5 LEA R12, P0, R18, R20, 0x1 ;  /* 0x00000014120cd211 */ /* 0x000fe400078008ff */
[-C--:B------:R-:W-:Y:S02]  /*1d00*/  @!P6 LEA.HI.X R11, R26, R21.reuse, R9, 0x1, P1 ;  /* 0x000000151a0be211 */ /* 0x080fe400008f0c09 */
[----:B------:R-:W-:Y:S02]  /*1d10*/  @!P5 LEA.HI.X R13, R18, R21, R17, 0x1, P0 ;  /* 0x00000015120dd211 */ /* 0x000fe400000f0c11 */
[C---:B------:R-:W-:Y:S01]  /*1d20*/  @!P3 LEA R16, P0, R144.reuse, R146, 0x1 ;  /* 0x000000929010b211 */ /* 0x040fe200078008ff */
[----:B------:R-:W-:Y:S01]  /*1d30*/  @!PT LDS RZ, [RZ] ;  /* 0x00000000fffff984 */ /* 0x000fe20000000800 */
[----:B------:R-:W-:Y:S01]  /*1d40*/  @!PT LDS RZ, [RZ] ;  /* 0x00000000fffff984 */ /* 0x000fe20000000800 */
[----:B------:R-:W-:Y:S01]  /*1d50*/  @!PT LDS RZ, [RZ] ;  /* 0x00000000fffff984 */ /* 0x000fe20000000800 */
[----:B------:R-:W-:Y:S04]  /*1d60*/  @!P6 LDGSTS.E.BYPASS.LTC128B.128 [R162], desc[UR4][R10.64] ;  /* 0x000000000aa2efae */ /* 0x000fe8000b981a04 */
[----:B------:R-:W-:Y:S01]  /*1d70*/  @!P6 LDGSTS.E.BYPASS.LTC128B.128 [R162+0x1000], desc[UR4][R10.64+0x40] ;  /* 0x010000400aa2efae */ /* 0x000fe2000b981a04 */
[----:B------:R-:W-:-:S03]  /*1d80*/  @!P3 LEA.HI.X R17, R144, R147, R145, 0x1, P0 ;  /* 0x000000939011b211 */ /* 0x000fc600000f0c91 */
        /* <DEDUP_REMOVED lines=11> */
[----:B------:R-:W-:-:S02]  /*1e40*/  IMAD.SHL.U32 R0, R132, 0x10, RZ ;  /* 0x0000001084007824 */ /* 0x000fc400078e00ff */
[----:B------:R-:W-:-:S03]  /*1e50*/  IMAD.WIDE.U32 R14, R8, R4, R14 ;  /* 0x00000004080e7225 */ /* 0x000fc600078e000e */
[C---:B-1----:R-:W-:Y:S02]  /*1e60*/  LOP3.LUT R11, R0.reuse, 0x100, RZ, 0xc0, !PT ;  /* 0x00000100000b7812 */ /* 0x042fe400078ec0ff */
[----:B------:R-:W-:Y:S01]  /*1e70*/  LOP3.LUT R135, R0, 0x3e00, RZ, 0xc0, !PT ;  /* 0x00003e0000877812 */ /* 0x000fe200078ec0ff */
[----:B------:R-:W-:Y:S01]  /*1e80*/  IMAD R9, R5, R8, RZ ;  /* 0x0000000805097224 */ /* 0x000fe200078e02ff */
[----:B------:R-:W-:Y:S02]  /*1e90*/  LOP3.LUT R8, R11, 0x20, R90, 0xf8, !PT ;  /* 0x000000200b087812 */ /* 0x000fe400078ef85a */
[----:B------:R-:W-:Y:S01]  /*1ea0*/  LOP3.LUT R10, R133, 0x18, RZ, 0xc0, !PT ;  /* 0x00000018850a7812 */ /* 0x000fe200078ec0ff */
[----:B------:R-:W-:-:S06]  /*1eb0*/  DEPBAR.LE SB0, 0x0 ;  /* 0x000080000000791a */ /* 0x000fcc0000000000 */
[----:B------:R-:W-:Y:S05]  /*1ec0*/  WARPSYNC.ALL ;  /* 0x0000000000007948 */ /* 0x000fea0003800000 */
[--C-:B------:R-:W-:Y:S01]  /*1ed0*/  LOP3.LUT R11, R135, 0x20, R90.reuse, 0xf8, !PT ;  /* 0x00000020870b7812 */ /* 0x100fe200078ef85a */
[----:B------:R-:W-:Y:S01]  /*1ee0*/  IMAD.IADD R9, R15, 0x1, R9 ;  /* 0x000000010f097824 */ /* 0x000fe200078e0209 */
[----:B------:R-:W-:Y:S02]  /*1ef0*/  LOP3.LUT R85, R85, R10, RZ, 0x3c, !PT ;  /* 0x0000000a55557212 */ /* 0x000fe400078e3cff */
[----:B------:R-:W-:Y:S01]  /*1f00*/  LOP3.LUT R0, R11, 0x100, R90, 0xf8, !PT ;  /* 0x000001000b007812 */ /* 0x000fe200078ef85a */
[----:B------:R-:W-:Y:S01]  /*1f10*/  BAR.SYNC.DEFER_BLOCKING 0x0 ;  /* 0x0000000000007b1d */ /* 0x000fe20000010000 */
[----:B------:R-:W-:-:S02]  /*1f20*/  LEA R160, P0, R14, R6, 0x1 ;  /* 0x000000060ea07211 */ /* 0x000fc400078008ff */
[----:B------:R-:W-:Y:S02]  /*1f30*/  LOP3.LUT R95, R95, 0x8, R132, 0xf8, !PT ;  /* 0x000000085f5f7812 */ /* 0x000fe400078ef884 */
[----:B------:R-:W-:Y:S02]  /*1f40*/  LOP3.LUT R97, R0, R85, RZ, 0xfc, !PT ;  /* 0x0000005500617212 */ /* 0x000fe400078efcff */
[----:B------:R-:W-:Y:S02]  /*1f50*/  LEA.HI.X R161, R14, R7, R9, 0x1, P0 ;  /* 0x000000070ea17211 */ /* 0x000fe400000f0c09 */
[----:B------:R-:W-:Y:S02]  /*1f60*/  SHF.L.U64.HI R0, R4, 0x5, R5 ;  /* 0x0000000504007819 */ /* 0x000fe40000010205 */
[----:B------:R-:W-:Y:S02]  /*1f70*/  @!P2 LEA R4, P0, R87, R160, 0x1 ;  /* 0x000000a05704a211 */ /* 0x000fe400078008ff */
[----:B------:R-:W-:-:S02]  /*1f80*/  LOP3.LUT R95, R8, R95, R10, 0xf6, !PT ;  /* 0x0000005f085f7212 */ /* 0x000fc400078ef60a */
[----:B------:R-:W-:Y:S01]  /*1f90*/  @!P2 LEA.HI.X R5, R87, R161, R0, 0x1, P0 ;  /* 0x000000a15705a211 */ /* 0x000fe200000f0c00 */
[--C-:B------:R-:W-:Y:S02]  /*1fa0*/  IMAD R97, R97, 0x2, R136.reuse ;  /* 0x0000000261617824 */ /* 0x100fe400078e0288 */
        /* <DEDUP_REMOVED lines=20> */
[----:B--2---:R-:W2:Y:S04]  /*20f0*/  LDSM.16.M88.4 R12, [R95+0x3000] ;  /* 0x003000005f0c783b */ /* 0x004ea80000000200 */
[----:B------:R-:W3:Y:S04]  /*2100*/  LDSM.16.M88.4 R56, [R95+0x3400] ;  /* 0x003400005f38783b */ /* 0x000ee80000000200 */
[----:B------:R-:W4:Y:S04]  /*2110*/  LDSM.16.M88.4 R48, [R95+0x3800] ;  /* 0x003800005f30783b */ /* 0x000f280000000200 */
[----:B------:R-:W5:Y:S01]  /*2120*/  LDSM.16.M88.4 R20, [R95+0x3c00] ;  /* 0x003c00005f14783b */ /* 0x000f620000000200 */
[----:B------:R-:W-:Y:S01]  /*2130*/  IMAD.MOV.U32 R88, RZ, RZ, 0x20 ;  /* 0x00000020ff587424 */ /* 0x000fe200078e00ff */
[----:B------:R-:W-:-:S02]  /*2140*/  LOP3.LUT P0, RZ, R132, 0x4, RZ, 0xc0, !PT ;  /* 0x0000000484ff7812 */ /* 0x000fc4000780c0ff */
[----:B------:R-:W-:Y:S02]  /*2150*/  LDSM.16.M88.4 R28, [R95+0x4000] ;  /* 0x004000005f1c783b */ /* 0x000fe40000000200 */
[----:B------:R-:W-:Y:S02]  /*2160*/  SEL R88, R88, 0xffffffe0, !P0 ;  /* 0xffffffe058587807 */ /* 0x000fe40004000000 */
[----:B-1----:R-:W-:Y:S03]  /*2170*/  LDSM.16.M88.4 R4, [R97+0x1000] ;  /* 0x001000006104783b */ /* 0x002fe60000000200 */
[--C-:B------:R-:W-:Y:S01]  /*2180*/  IMAD.IADD R91, R97, 0x1, R88.reuse ;  /* 0x00000001615b7824 */ /* 0x100fe200078e0258 */
[----:B------:R-:W-:Y:S01]  /*2190*/  LDSM.16.M88.4 R24, [R95+0x4400] ;  /* 0x004400005f18783b */ /* 0x000fe20000000200 */
[----:B------:R-:W-:-:S03]  /*21a0*/  IMAD.IADD R86, R95, 0x1, R88 ;  /* 0x000000015f567824 */ /* 0x000fc600078e0258 */
[----:B------:R-:W-:Y:S04]  /*21b0*/  LDSM.16.M88.4 R8, [R91] ;  /* 0x000000005b08783b */ /* 0x000fe80000000200 */
[----:B------:R-:W1:Y:S04]  /*21c0*/  LDSM.16.M88.4 R68, [R86+0x3000] ;  /* 0x003000005644783b */ /* 0x000e680000000200 */
[----:B------:R-:W1:Y:S04]  /*21d0*/  LDSM.16.M88.4 R64, [R86+0x3400] ;  /* 0x003400005640783b */ /* 0x000e680000000200 */
[----:B------:R-:W1:Y:S04]  /*21e0*/  LDSM.16.M88.4 R36, [R86+0x3800] ;  /* 0x003800005624783b */ /* 0x000e680000000200 */
[----:B------:R-:W1:Y:S01]  /*21f0*/  LDSM.16.M88.4 R32, [R86+0x3c00] ;  /* 0x003c00005620783b */ /* 0x000e620000000200 */
[C---:B--2---:R-:W-:Y:S03]  /*2200*/  HMMA.16816.F32 R16, R40.reuse, R12, RZ ;  /* 0x0000000c2810723c */ /* 0x044fe600000018ff */
[----:B------:R-:W-:Y:S04]  /*2210*/  LDSM.16.M88.4 R76, [R91+0x1000] ;  /* 0x001000005b4c783b */ /* 0x000fe80000000200 */
[----:B------:R-:W-:Y:S01]  /*2220*/  LDSM.16.M88.4 R80, [R86+0x4000] ;  /* 0x004000005650783b */ /* 0x000fe20000000200 */
[C---:B---3--:R-:W-:Y:S03]  /*2230*/  HMMA.16816.F32 R60, R40.reuse, R56, RZ ;  /* 0x00000038283c723c */ /* 0x048fe600000018ff */
[----:B------:R-:W-:Y:S04]  /*2240*/  LDSM.16.M88.4 R72, [R86+0x4400] ;  /* 0x004400005648783b */ /* 0x000fe80000000200 */
[----:B------:R-:W0:Y:S01]  /*2250*/  LDGDEPBAR ;  /* 0x00000000000079af */ /* 0x000e220000000000 */
[C---:B----4-:R-:W-:Y:S08]  /*2260*/  HMMA.16816.F32 R52, R40.reuse, R48, RZ ;  /* 0x000000302834723c */ /* 0x050ff000000018ff */
[C---:B------:R-:W-:Y:S08]  /*2270*/  HMMA.16816.F32 R12, R40.reuse, R14, RZ ;  /* 0x0000000e280c723c */ /* 0x040ff000000018ff */
[C---:B------:R-:W-:Y:S08]  /*2280*/  HMMA.16816.F32 R56, R40.reuse, R58, RZ ;  /* 0x0000003a2838723c */ /* 0x040ff000000018ff */
[C---:B------:R-:W-:Y:S08]  /*2290*/  HMMA.16816.F32 R48, R40.reuse, R50, RZ ;  /* 0x000000322830723c */ /* 0x040ff000000018ff */
[C---:B-----5:R-:W-:Y:S08]  /*22a0*/  HMMA.16816.F32 R44, R40.reuse, R20, RZ ;  /* 0x00000014282c723c */ /* 0x060ff000000018ff */
[----:B------:R-:W-:Y:S01]  /*22b0*/  HMMA.16816.F32 R40, R40, R22, RZ ;  /* 0x000000162828723c */ /* 0x000fe200000018ff */
[----:B------:R-:W2:Y:S07]  /*22c0*/  LDSM.16.M88.4 R20, [R95+0x4800] ;  /* 0x004800005f14783b */ /* 0x000eae0000000200 */
[C---:B-1----:R-:W-:Y:S08]  /*22d0*/  HMMA.16816.F32 R16, R8.reuse, R68, R16 ;  /* 0x000000440810723c */ /* 0x042ff00000001810 */
        /* <DEDUP_REMOVED lines=19> */
[C---:B-1----:R-:W-:Y:S08]  /*2410*/  HMMA.16816.F32 R44, R4.reuse, R8, R44 ;  /* 0x00000008042c723c */ /* 0x042ff0000000182c */
[C---:B------:R-:W-:Y:S01]  /*2420*/  HMMA.16816.F32 R56, R4.reuse, R26, R56 ;  /* 0x0000001a0438723c */ /* 0x040fe20000001838 */
[----:B------:R-:W-:Y:S07]  /*2430*/  LDSM.16.M88.4 R24, [R95+0x5800] ;  /* 0x005800005f18783b */ /* 0x000fee0000000200 */
[----:B------:R-:W-:Y:S01]  /*2440*/  HMMA.16816.F32 R40, R4, R10, R40 ;  /* 0x0000000a0428723c */ /* 0x000fe20000001828 */
[----:B------:R-:W-:Y:S04]  /*2450*/  LDSM.16.M88.4 R8, [R91+0x2000] ;  /* 0x002000005b08783b */ /* 0x000fe80000000200 */
[----:B------:R-:W1:Y:S03]  /*2460*/  LDSM.16.M88.4 R4, [R86+0x5000] ;  /* 0x005000005604783b */ /* 0x000e660000000200 */
[C---:B------:R-:W-:Y:S08]  /*2470*/  HMMA.16816.F32 R16, R76.reuse, R80, R16 ;  /* 0x000000504c10723c */ /* 0x040ff00000001810 */
[C---:B------:R-:W-:Y:S08]  /*2480*/  HMMA.16816.F32 R12, R76.reuse, R82, R12 ;  /* 0x000000524c0c723c */ /* 0x040ff0000000180c */
[C---:B------:R-:W-:Y:S08]  /*2490*/  HMMA.16816.F32 R44, R76.reuse, R64, R44 ;  /* 0x000000404c2c723c */ /* 0x040ff0000000182c */
[----:B------:R-:W-:Y:S01]  /*24a0*/  HMMA.16816.F32 R64, R76, R66, R40 ;  /* 0x000000424c40723c */ /* 0x000fe20000001828 */
[----:B------:R-:W4:Y:S07]  /*24b0*/  LDSM.16.M88.4 R40, [R86+0x5400] ;  /* 0x005400005628783b */ /* 0x000f2e0000000200 */
[----:B---3--:R-:W-:Y:S08]  /*24c0*/  HMMA.16816.F32 R16, R36, R32, R16 ;  /* 0x000000202410723c */ /* 0x008ff00000001810 */
[C---:B------:R-:W-:Y:S08]  /*24d0*/  HMMA.16816.F32 R52, R76.reuse, R68, R52 ;  /* 0x000000444c34723c */ /* 0x040ff00000001834 */
[----:B------:R-:W-:Y:S08]  /*24e0*/  HMMA.16816.F32 R60, R76, R72, R60 ;  /* 0x000000484c3c723c */ /* 0x000ff0000000183c */
[C---:B------:R-:W-:Y:S08]  /*24f0*/  HMMA.16816.F32 R12, R36.reuse, R34, R12 ;  /* 0x00000022240c723c */ /* 0x040ff0000000180c */
[C---:B--2---:R-:W-:Y:S08]  /*2500*/  HMMA.16816.F32 R44, R36.reuse, R20, R44 ;  /* 0x00000014242c723c */ /* 0x044ff0000000182c */
[----:B------:R-:W-:Y:S01]  /*2510*/  HMMA.16816.F32 R64, R36, R22, R64 ;  /* 0x000000162440723c */ /* 0x000fe20000001840 */
[----:B------:R-:W2:Y:S07]  /*2520*/  LDSM.16.M88.4 R20, [R86+0x5800] ;  /* 0x005800005614783b */ /* 0x000eae0000000200 */
[----:B------:R-:W-:Y:S08]  /*2530*/  HMMA.16816.F32 R48, R76, R70, R48 ;  /* 0x000000464c30723c */ /* 0x000ff00000001830 */
[----:B-1----:R-:W-:Y:S01]  /*2540*/  HMMA.16816.F32 R16, R8, R4, R16 ;  /* 0x000000040810723c */ /* 0x002fe20000001810 */
[----:B------:R-:W-:-:S07]  /*2550*/  IMAD.SHL.U32 R5, R132, 0x2, RZ ;  /* 0x0000000284057824 */ /* 0x000fce00078e00ff */
[----:B------:R-:W-:Y:S01]  /*2560*/  HMMA.16816.F32 R52, R36, R24, R52 ;  /* 0x000000182434723c */ /* 0x000fe20000001834 */
[----:B------:R-:W-:-:S04]  /*2570*/  LOP3.LUT R24, R154, 0x6, R5, 0xf8, !PT ;  /* 0x000000069a187812 */ /* 0x000fc800078ef805 */
[----:B------:R-:W-:-:S03]  /*2580*/  LOP3.LUT R4, R24, 0x1, RZ, 0xfc, !PT ;  /* 0x0000000118047812 */ /* 0x000fc600078efcff */
[----:B------:R-:W-:Y:S01]  /*2590*/  HMMA.16816.F32 R56, R76, R74, R56 ;  /* 0x0000004a4c38723c */ /* 0x000fe20000001838 */
[----:B------:R-:W-:-:S07]  /*25a0*/  ISETP.GE.AND P0, PT, R4, R89, PT ;  /* 0x000000590400720c */ /* 0x000fce0003f06270 */
[----:B------:R-:W-:Y:S08]  /*25b0*/  HMMA.16816.F32 R60, R36, R28, R60 ;  /* 0x0000001c243c723c */ /* 0x000ff0000000183c */
[----:B------:R-:W-:Y:S01]  /*25c0*/  HMMA.16816.F32 R12, R8, R6, R12 ;  /* 0x00000006080c723c */ /* 0x000fe2000000180c */
[----:B------:R-:W1:Y:S07]  /*25d0*/  LDSM.16.M88.4 R4, [R86+0x5c00] ;  /* 0x005c00005604783b */ /* 0x000e6e0000000200 */
[C---:B------:R-:W-:Y:S08]  /*25e0*/  HMMA.16816.F32 R48, R36.reuse, R26, R48 ;  /* 0x0000001a2430723c */ /* 0x040ff00000001830 */
[----:B------:R-:W-:Y:S01]  /*25f0*/  HMMA.16816.F32 R56, R36, R30, R56 ;  /* 0x0000001e2438723c */ /* 0x000fe20000001838 */
[----:B------:R-:W-:Y:S01]  /*2600*/  LOP3.LUT R26, R24, 0x8, RZ, 0xfc, !PT ;  /* 0x00000008181a7812 */ /* 0x000fe200078efcff */
[----:B------:R-:W-:-:S06]  /*2610*/  DEPBAR.LE SB0, 0x0 ;  /* 0x000080000000791a */ /* 0x000fcc0000000000 */
[----:B----4-:R-:W-:Y:S01]  /*2620*/  HMMA.16816.F32 R60, R8, R40, R60 ;  /* 0x00000028083c723c */ /* 0x010fe2000000183c */
[-C--:B------:R-:W-:Y:S02]  /*2630*/  ISETP.GE.AND P1, PT, R24, R89.reuse, PT ;  /* 0x000000591800720c */ /* 0x080fe40003f26270 */
[----:B------:R-:W-:-:S05]  /*2640*/  ISETP.GE.AND P6, PT, R26, R89, PT ;  /* 0x000000591a00720c */ /* 0x000fca0003fc6270 */
[----:B--2---:R-:W-:Y:S01]  /*2650*/  HMMA.16816.F32 R48, R8, R22, R48 ;  /* 0x000000160830723c */ /* 0x004fe20000001830 */
[----:B------:R-:W-:Y:S02]  /*2660*/  LOP3.LUT R32, R24, 0x9, RZ, 0xfc, !PT ;  /* 0x0000000918207812 */ /* 0x000fe400078efcff */
[----:B------:R-:W-:Y:S02]  /*2670*/  FSEL R33, R18, -INF , !P1 ;  /* 0xff80000012217808 */ /* 0x000fe40004800000 */
[C---:B------:R-:W-:Y:S02]  /*2680*/  LOP3.LUT R30, R24.reuse, 0x10, RZ, 0xfc, !PT ;  /* 0x00000010181e7812 */ /* 0x040fe400078efcff */
[----:B------:R-:W-:Y:S02]  /*2690*/  LOP3.LUT R18, R24, 0x21, RZ, 0xfc, !PT ;  /* 0x0000002118127812 */ /* 0x000fe400078efcff */
[----:B------:R-:W-:Y:S02]  /*26a0*/  ISETP.GE.AND P5, PT, R32, R89, PT ;  /* 0x000000592000720c */ /* 0x000fe40003fa6270 */
[----:B------:R-:W-:-:S02]  /*26b0*/  FSEL R14, R14, -INF , !P6 ;  /* 0xff8000000e0e7808 */ /* 0x000fc40007000000 */
[----:B------:R-:W-:Y:S01]  /*26c0*/  FSEL R12, R12, -INF , !P6 ;  /* 0xff8000000c0c7808 */ /* 0x000fe20007000000 */
[----:B------:R-:W-:Y:S01]  /*26d0*/  HMMA.16816.F32 R56, R8, R42, R56 ;  /* 0x0000002a0838723c */ /* 0x000fe20000001838 */
[-C--:B------:R-:W-:Y:S02]  /*26e0*/  ISETP.GE.AND P4, PT, R30, R89.reuse, PT ;  /* 0x000000591e00720c */ /* 0x080fe40003f86270 */
[----:B------:R-:W-:Y:S02]  /*26f0*/  ISETP.GE.AND P6, PT, R18, R89, PT ;  /* 0x000000591200720c */ /* 0x000fe40003fc6270 */
[----:B------:R-:W-:-:S03]  /*2700*/  LOP3.LUT R18, R24, 0x29, RZ, 0xfc, !PT ;  /* 0x0000002918127812 */ /* 0x000fc600078efcff */
[C---:B------:R-:W-:Y:S01]  /*2710*/  HMMA.16816.F32 R52, R8.reuse, R20, R52 ;  /* 0x000000140834723c */ /* 0x040fe20000001834 */
[----:B------:R-:W-:Y:S02]  /*2720*/  FSEL R21, R15, -INF , !P5 ;  /* 0xff8000000f157808 */ /* 0x000fe40006800000 */
[----:B------:R-:W-:Y:S02]  /*2730*/  FSEL R27, R62, -INF , !P4 ;  /* 0xff8000003e1b7808 */ /* 0x000fe40006000000 */
[----:B------:R-:W-:Y:S02]  /*2740*/  FSEL R15, R60, -INF , !P4 ;  /* 0xff8000003c0f7808 */ /* 0x000fe40006000000 */
[----:B------:R-:W-:Y:S01]  /*2750*/  FSEL R35, R16, -INF , !P1 ;  /* 0xff80000010237808 */ /* 0x000fe20004800000 */
[----:B-1----:R-:W-:Y:S01]  /*2760*/  HMMA.16816.F32 R44, R8, R4, R44 ;  /* 0x00000004082c723c */ /* 0x002fe2000000182c */
[----:B------:R-:W-:Y:S02]  /*2770*/  ISETP.GE.AND P4, PT, R18, R89, PT ;  /* 0x000000591200720c */ /* 0x000fe40003f86270 */
[----:B------:R-:W-:-:S02]  /*2780*/  LOP3.LUT R28, R24, 0x11, RZ, 0xfc, !PT ;  /* 0x00000011181c7812 */ /* 0x000fc400078efcff */
[C---:B------:R-:W-:Y:S02]  /*2790*/  LOP3.LUT R16, R24.reuse, 0x28, RZ, 0xfc, !PT ;  /* 0x0000002818107812 */ /* 0x040fe400078efcff */
[----:B------:R-:W-:Y:S01]  /*27a0*/  LOP3.LUT R26, R24, 0x18, RZ, 0xfc, !PT ;  /* 0x00000018181a7812 */ /* 0x000fe200078efcff */
[----:B------:R-:W-:Y:S01]  /*27b0*/  HMMA.16816.F32 R64, R8, R6, R64 ;  /* 0x000000060840723c */ /* 0x000fe20000001840 */
[----:B------:R-:W-:Y:S02]  /*27c0*/  FSEL R37, R13, -INF , !P5 ;  /* 0xff8000000d257808 */ /* 0x000fe40006800000 */
[----:B------:R-:W-:Y:S02]  /*27d0*/  FSEL R113, R51, -INF , !P4 ;  /* 0xff80000033717808 */ /* 0x000fe40006000000 */
[----:B------:R-:W-:Y:S02]  /*27e0*/  FSEL R119, R49, -INF , !P4 ;  /* 0xff80000031777808 */ /* 0x000fe40006000000 */
[----:B------:R-:W-:-:S02]  /*27f0*/  ISETP.GE.AND P3, PT, R28, R89, PT ;  /* 0x000000591c00720c */ /* 0x000fc40003f66270 */
[-C--:B------:R-:W-:Y:S02]  /*2800*/  ISETP.GE.AND P5, PT, R16, R89.reuse, PT ;  /* 0x000000591000720c */ /* 0x080fe40003fa6270 */
[----:B------:R-:W-:Y:S02]  /*2810*/  ISETP.NE.AND P4, PT, R84, 0x1, PT ;  /* 0x000000015400780c */ /* 0x000fe40003f85270 */
[----:B------:R-:W-:Y:S02]  /*2820*/  ISETP.GE.AND P2, PT, R26, R89, PT ;  /* 0x000000591a00720c */ /* 0x000fe40003f46270 */
[C---:B------:R-:W-:Y:S02]  /*2830*/  LOP3.LUT R16, R24.reuse, 0x30, RZ, 0xfc, !PT ;  /* 0x0000003018107812 */ /* 0x040fe400078efcff */
[C---:B------:R-:W-:Y:S02]  /*2840*/  LOP3.LUT R28, R24.reuse, 0x19, RZ, 0xfc, !PT ;  /* 0x00000019181c7812 */ /* 0x040fe400078efcff */
[----:B------:R-:W-:-:S02]  /*2850*/  LOP3.LUT R26, R24, 0x20, RZ, 0xfc, !PT ;  /* 0x00000020181a7812 */ /* 0x000fc400078efcff */
[----:B------:R-:W-:Y:S02]  /*2860*/  FSEL R31, R63, -INF , !P3 ;  /* 0xff8000003f1f7808 */ /* 0x000fe40005800000 */
[----:B------:R-:W-:Y:S02]  /*2870*/  FSEL R61, R61, -INF , !P3 ;  /* 0xff8000003d3d7808 */ /* 0x000fe40005800000 */
[----:B------:R-:W-:Y:S02]  /*2880*/  FSEL R19, R19, -INF , !P0 ;  /* 0xff80000013137808 */ /* 0x000fe40004000000 */
[----:B------:R-:W-:Y:S02]  /*2890*/  FSEL R39, R17, -INF , !P0 ;  /* 0xff80000011277808 */ /* 0x000fe40004000000 */
[-C--:B------:R-:W-:Y:S02]  /*28a0*/  ISETP.GE.AND P3, PT, R16, R89.reuse, PT ;  /* 0x000000591000720c */ /* 0x080fe40003f66270 */
[----:B------:R-:W-:-:S02]  /*28b0*/  ISETP.GE.AND P1, PT, R28, R89, PT ;  /* 0x000000591c00720c */ /* 0x000fc40003f26270 */
[----:B------:R-:W-:Y:S02]  /*28c0*/  ISETP.GE.AND P0, PT, R26, R89, PT ;  /* 0x000000591a00720c */ /* 0x000fe40003f06270 */
[C---:B------:R-:W-:Y:S02]  /*28d0*/  LOP3.LUT R16, R24.reuse, 0x31, RZ, 0xfc, !PT ;  /* 0x0000003118107812 */ /* 0x040fe400078efcff */
[C---:B------:R-:W-:Y:S02]  /*28e0*/  LOP3.LUT R4, R24.reuse, 0x38, RZ, 0xfc, !PT ;  /* 0x0000003818047812 */ /* 0x040fe400078efcff */
[----:B------:R-:W-:Y:S02]  /*28f0*/  LOP3.LUT R24, R24, 0x39, RZ, 0xfc, !PT ;  /* 0x0000003918187812 */ /* 0x000fe400078efcff */
[----:B------:R-:W-:Y:S02]  /*2900*/  FSEL R25, R58, -INF , !P2 ;  /* 0xff8000003a197808 */ /* 0x000fe40005000000 */
[----:B------:R-:W-:-:S02]  /*2910*/  FSEL R17, R56, -INF , !P2 ;  /* 0xff80000038117808 */ /* 0x000fc40005000000 */
[----:B------:R-:W-:Y:S02]  /*2920*/  FSEL R29, R59, -INF , !P1 ;  /* 0xff8000003b1d7808 */ /* 0x000fe40004800000 */
[----:B------:R-:W-:Y:S02]  /*2930*/  FSEL R13, R57, -INF , !P1 ;  /* 0xff800000390d7808 */ /* 0x000fe40004800000 */
[----:B------:R-:W-:Y:S02]  /*2940*/  FSEL R107, R54, -INF , !P0 ;  /* 0xff800000366b7808 */ /* 0x000fe40004000000 */
[----:B------:R-:W-:Y:S01]  /*2950*/  FSEL R105, R52, -INF , !P0 ;  /* 0xff80000034697808 */ /* 0x000fe20004000000 */
[----:B------:R-:W-:Y:S01]  /*2960*/  BSSY.RECONVERGENT B1, `(.L_x_6776) ;  /* 0x0000068000017945 */ /* 0x000fe20003800200 */
        /* <DEDUP_REMOVED lines=30> */
.L_x_6779:
        /* <DEDUP_REMOVED lines=60> */
.L_x_6780:
[----:B------:R-:W-:Y:S05]  /*2f10*/  BSYNC.RECONVERGENT B0 ;  /* 0x0000000000007941 */ /* 0x000fea0003800200 */
.L_x_6778:
[C---:B------:R-:W-:Y:S01]  /*2f20*/  LEA R4, P0, R144.reuse, R146, 0x1 ;  /* 0x0000009290047211 */ /* 0x040fe200078008ff */
[----:B------:R-:W-:Y:S01]  /*2f30*/  @!PT LDS RZ, [RZ] ;  /* 0x00000000fffff984 */ /* 0x000fe20000000800 */
[----:B------:R-:W-:Y:S01]  /*2f40*/  @!PT LDS RZ, [RZ] ;  /* 0x00000000fffff984 */ /* 0x000fe20000000800 */
[----:B------:R-:W-:Y:S01]  /*2f50*/  @!PT LDS RZ, [RZ] ;  /* 0x00000000fffff984 */ /* 0x000fe20000000800 */
[----:B------:R1:W-:Y:S03]  /*2f60*/  LDGSTS.E.BYPASS.LTC128B.128 [R162+0x3000], desc[UR4][R146.64] ;  /* 0x0300000092a27fae */ /* 0x0003e6000b981a04 */
[----:B------:R-:W-:Y:S01]  /*2f70*/  LEA.HI.X R5, R144, R147, R145, 0x1, P0 ;  /* 0x0000009390057211 */ /* 0x000fe200000f0c91 */
[----:B------:R1:W-:Y:S04]  /*2f80*/  LDGSTS.E.BYPASS.LTC128B.128 [R162+0x4000], desc[UR4][R146.64+0x40] ;  /* 0x0400004092a27fae */ /* 0x0003e8000b981a04 */
[----:B------:R1:W-:Y:S04]  /*2f90*/  LDGSTS.E.BYPASS.LTC128B.128 [R162+0x5000], desc[UR4][R146.64+0x80] ;  /* 0x0500008092a27fae */ /* 0x0003e8000b981a04 */
[----:B------:R1:W-:Y:S04]  /*2fa0*/  LDGSTS.E.BYPASS.LTC128B.128 [R162+0x3800], desc[UR4][R4.64] ;  /* 0x0380000004a27fae */ /* 0x0003e8000b981a04 */
[----:B------:R1:W-:Y:S04]  /*2fb0*/  LDGSTS.E.BYPASS.LTC128B.128 [R162+0x4800], desc[UR4][R4.64+0x40] ;  /* 0x0480004004a27fae */ /* 0x0003e8000b981a04 */
[----:B------:R1:W-:Y:S04]  /*2fc0*/  LDGSTS.E.BYPASS.LTC128B.128 [R162+0x5800], desc[UR4][R4.64+0x80] ;  /* 0x0580008004a27fae */ /* 0x0003e8000b981a04 */
[----:B------:R-:W0:Y:S02]  /*2fd0*/  LDGDEPBAR ;  /* 0x00000000000079af */ /* 0x000e240000000000 */
.L_x_6777:
[----:B------:R-:W-:Y:S05]  /*2fe0*/  BSYNC.RECONVERGENT B1 ;  /* 0x0000000000017941 */ /* 0x000fea0003800200 */
.L_x_6776:
        /* <DEDUP_REMOVED lines=55> */
[-C--:B------:R-:W-:Y:S01]  /*3360*/  FFMA.FTZ R33, R17, R103.reuse, -R124 ;  /* 0x0000006711217223 */ /* 0x080fe2000001087c */
[-CC-:B------:R-:W-:Y:S01]  /*3370*/  FFMA.FTZ R90, R27, R103.reuse, -R108.reuse ;  /* 0x000000671b5a7223 */ /* 0x180fe2000001086c */
[-CC-:B------:R-:W-:Y:S01]  /*3380*/  FFMA.FTZ R91, R31, R103.reuse, -R108.reuse ;  /* 0x000000671f5b7223 */ /* 0x180fe2000001086c */
[----:B------:R-:W-:Y:S01]  /*3390*/  MUFU.EX2 R95, R95 ;  /* 0x0000005f005f7308 */ /* 0x000fe20000000800 */
[-CC-:B------:R-:W-:Y:S01]  /*33a0*/  FFMA.FTZ R34, R25, R103.reuse, -R108.reuse ;  /* 0x0000006719227223 */ /* 0x180fe2000001086c */
[-C--:B------:R-:W-:Y:S01]  /*33b0*/  FFMA.FTZ R89, R29, R103.reuse, -R108 ;  /* 0x000000671d597223 */ /* 0x080fe2000001086c */
[----:B------:R-:W4:Y:S01]  /*33c0*/  LDSM.16.MT88.4 R16, [R100+0x6400] ;  /* 0x006400006410783b */ /* 0x000f220000004200 */
[----:B------:R-:W5:Y:S01]  /*33d0*/  MUFU.EX2 R94, R94 ;  /* 0x0000005e005e7308 */ /* 0x000f620000000800 */
[-CC-:B------:R-:W-:Y:S01]  /*33e0*/  FFMA.FTZ R105, R105, R103.reuse, -R124.reuse ;  /* 0x0000006769697223 */ /* 0x180fe2000001087c */
[-CC-:B------:R-:W-:Y:S01]  /*33f0*/  FFMA.FTZ R112, R123, R103.reuse, -R124.reuse ;  /* 0x000000677b707223 */ /* 0x180fe2000001087c */
[----:B------:R-:W4:Y:S01]  /*3400*/  LDSM.16.MT88.4 R20, [R109+0x6400] ;  /* 0x006400006d14783b */ /* 0x000f220000004200 */
[----:B------:R-:W-:Y:S01]  /*3410*/  MUFU.EX2 R97, R97 ;  /* 0x0000006100617308 */ /* 0x000fe20000000800 */
[----:B------:R-:W-:Y:S01]  /*3420*/  FFMA.FTZ R110, R121, R103, -R124 ;  /* 0x00000067796e7223 */ /* 0x000fe2000001087c */
[----:B---3--:R-:W-:Y:S01]  /*3430*/  F2FP.F16.F32.PACK_AB R80, R98, R99 ;  /* 0x000000636250723e */ /* 0x008fe200000000ff */
[----:B------:R-:W3:Y:S01]  /*3440*/  LDSM.16.MT88.4 R28, [R109+0x8400] ;  /* 0x008400006d1c783b */ /* 0x000ee20000004200 */
[----:B------:R-:W1:Y:S01]  /*3450*/  MUFU.EX2 R96, R96 ;  /* 0x0000006000607308 */ /* 0x000e620000000800 */
[-CC-:B------:R-:W-:Y:S01]  /*3460*/  FFMA.FTZ R118, R111, R103.reuse, -R108.reuse ;  /* 0x000000676f767223 */ /* 0x180fe2000001086c */
[-C--:B------:R-:W-:Y:S01]  /*3470*/  FFMA.FTZ R122, R113, R103.reuse, -R108 ;  /* 0x00000067717a7223 */ /* 0x080fe2000001086c */
[----:B------:R-:W3:Y:S01]  /*3480*/  LDSM.16.MT88.4 R24, [R100+0x8400] ;  /* 0x008400006418783b */ /* 0x000ee20000004200 */
        /* <DEDUP_REMOVED lines=9> */
[----:B------:R-:W-:Y:S01]  /*3520*/  FFMA.FTZ R157, R101, R103, -R108 ;  /* 0x00000067659d7223 */ /* 0x000fe2000001086c */
[----:B-1----:R-:W-:Y:S01]  /*3530*/  F2FP.F16.F32.PACK_AB R81, R96, R97 ;  /* 0x000000616051723e */ /* 0x002fe200000000ff */
[----:B------:R-:W-:Y:S01]  /*3540*/  FFMA.FTZ R120, R120, R103, -R124 ;  /* 0x0000006778787223 */ /* 0x000fe2000001087c */
[----:B------:R-:W1:Y:S01]  /*3550*/  MUFU.EX2 R35, R35 ;  /* 0x0000002300237308 */ /* 0x000e620000000800 */
[----:B------:R-:W-:Y:S01]  /*3560*/  FADD.FTZ R98, R99, R98 ;  /* 0x0000006263627221 */ /* 0x000fe20000010000 */
[----:B------:R-:W-:-:S02]  /*3570*/  FADD.FTZ R96, R97, R96 ;  /* 0x0000006061607221 */ /* 0x000fc40000010000 */
[----:B------:R-:W-:Y:S01]  /*3580*/  MUFU.EX2 R33, R33 ;  /* 0x0000002100217308 */ /* 0x000fe20000000800 */
[----:B-----5:R-:W-:-:S03]  /*3590*/  F2FP.F16.F32.PACK_AB R83, R92, R93 ;  /* 0x0000005d5c53723e */ /* 0x020fc600000000ff */
[----:B------:R-:W-:Y:S04]  /*35a0*/  MUFU.EX2 R32, R32 ;  /* 0x0000002000207308 */ /* 0x000fe80000000800 */
[----:B------:R-:W-:Y:S01]  /*35b0*/  MUFU.EX2 R90, R90 ;  /* 0x0000005a005a7308 */ /* 0x000fe20000000800 */
[C---:B------:R-:W-:Y:S03]  /*35c0*/  HMMA.16816.F32 R52, R80.reuse, R56, RZ ;  /* 0x000000385034723c */ /* 0x040fe600000018ff */
[----:B------:R-:W5:Y:S04]  /*35d0*/  MUFU.EX2 R91, R91 ;  /* 0x0000005b005b7308 */ /* 0x000f680000000800 */
[----:B------:R-:W-:Y:S01]  /*35e0*/  MUFU.EX2 R34, R34 ;  /* 0x0000002200227308 */ /* 0x000fe20000000800 */
[C---:B------:R-:W-:Y:S03]  /*35f0*/  HMMA.16816.F32 R56, R80.reuse, R58, RZ ;  /* 0x0000003a5038723c */ /* 0x040fe600000018ff */
[----:B------:R-:W2:Y:S04]  /*3600*/  MUFU.EX2 R89, R89 ;  /* 0x0000005900597308 */ /* 0x000ea80000000800 */
[----:B------:R-:W-:Y:S01]  /*3610*/  MUFU.EX2 R105, R105 ;  /* 0x0000006900697308 */ /* 0x000fe20000000800 */
[C---:B------:R-:W-:Y:S03]  /*3620*/  HMMA.16816.F32 R36, R80.reuse, R40, RZ ;  /* 0x000000285024723c */ /* 0x040fe600000018ff */
[----:B------:R-:W3:Y:S04]  /*3630*/  MUFU.EX2 R112, R112 ;  /* 0x0000007000707308 */ /* 0x000ee80000000800 */
[----:B------:R-:W-:Y:S01]  /*3640*/  MUFU.EX2 R110, R110 ;  /* 0x0000006e006e7308 */ /* 0x000fe20000000800 */
[C---:B------:R-:W-:Y:S03]  /*3650*/  HMMA.16816.F32 R44, R80.reuse, R48, RZ ;  /* 0x00000030502c723c */ /* 0x040fe600000018ff */
[----:B------:R-:W-:Y:S04]  /*3660*/  MUFU.EX2 R107, R121 ;  /* 0x00000079006b7308 */ /* 0x000fe80000000800 */
[----:B------:R-:W-:Y:S01]  /*3670*/  MUFU.EX2 R111, R119 ;  /* 0x00000077006f7308 */ /* 0x000fe20000000800 */
[C---:B------:R-:W-:Y:S03]  /*3680*/  HMMA.16816.F32 R60, R80.reuse, R64, RZ ;  /* 0x00000040503c723c */ /* 0x040fe600000018ff */
[----:B------:R-:W3:Y:S04]  /*3690*/  MUFU.EX2 R118, R118 ;  /* 0x0000007600767308 */ /* 0x000ee80000000800 */
[----:B------:R1:W-:Y:S01]  /*36a0*/  MUFU.EX2 R113, R117 ;  /* 0x0000007500717308 */ /* 0x0003e20000000800 */
[C---:B------:R-:W-:Y:S03]  /*36b0*/  HMMA.16816.F32 R68, R80.reuse, R72, RZ ;  /* 0x000000485044723c */ /* 0x040fe600000018ff */
[----:B------:R-:W3:Y:S04]  /*36c0*/  MUFU.EX2 R122, R122 ;  /* 0x0000007a007a7308 */ /* 0x000ee80000000800 */
[----:B------:R-:W-:Y:S01]  /*36d0*/  MUFU.EX2 R116, R116 ;  /* 0x0000007400747308 */ /* 0x000fe20000000800 */
[----:B------:R-:W-:Y:S03]  /*36e0*/  HMMA.16816.F32 R40, R80, R42, RZ ;  /* 0x0000002a5028723c */ /* 0x000fe600000018ff */
[----:B------:R-:W-:Y:S01]  /*36f0*/  MUFU.EX2 R163, R163 ;  /* 0x000000a300a37308 */ /* 0x000fe20000000800 */
[-CC-:B-1----:R-:W-:Y:S01]  /*3700*/  FFMA.FTZ R117, R106, R103.reuse, -R108.reuse ;  /* 0x000000676a757223 */ /* 0x182fe2000001086c */
[----:B------:R-:W-:-:S02]  /*3710*/  FFMA.FTZ R106, R104, R103, -R108 ;  /* 0x00000067686a7223 */ /* 0x000fc4000001086c */
[----:B------:R-:W-:Y:S01]  /*3720*/  MUFU.EX2 R157, R157 ;  /* 0x0000009d009d7308 */ /* 0x000fe20000000800 */
[C---:B------:R-:W-:Y:S03]  /*3730*/  HMMA.16816.F32 R48, R80.reuse, R50, RZ ;  /* 0x000000325030723c */ /* 0x040fe600000018ff */
[----:B------:R-:W-:Y:S05]  /*3740*/  MUFU.EX2 R104, R117 ;  /* 0x0000007500687308 */ /* 0x000fea0000000800 */
[C---:B------:R-:W-:Y:S08]  /*3750*/  HMMA.16816.F32 R64, R80.reuse, R66, RZ ;  /* 0x000000425040723c */ /* 0x040ff000000018ff */
[C---:B------:R-:W-:Y:S08]  /*3760*/  HMMA.16816.F32 R72, R80.reuse, R74, RZ ;  /* 0x0000004a5048723c */ /* 0x040ff000000018ff */
[----:B------:R-:W-:Y:S01]  /*3770*/  HMMA.16816.F32 R76, R80, R4, RZ ;  /* 0x00000004504c723c */ /* 0x000fe200000018ff */
[----:B------:R-:W-:-:S02]  /*3780*/  F2FP.F16.F32.PACK_AB R4, R35, R88 ;  /* 0x000000582304723e */ /* 0x000fc400000000ff */
[----:B-----5:R-:W-:-:S05]  /*3790*/  F2FP.F16.F32.PACK_AB R5, R91, R90 ;  /* 0x0000005a5b05723e */ /* 0x020fca00000000ff */
[----:B------:R-:W-:Y:S01]  /*37a0*/  HMMA.16816.F32 R80, R80, R6, RZ ;  /* 0x000000065050723c */ /* 0x000fe200000018ff */
[----:B------:R-:W-:Y:S02]  /*37b0*/  F2FP.F16.F32.PACK_AB R6, R32, R33 ;  /* 0x000000212006723e */ /* 0x000fe400000000ff */
[----:B--2---:R-:W-:-:S07]  /*37c0*/  F2FP.F16.F32.PACK_AB R7, R89, R34 ;  /* 0x000000225907723e */ /* 0x004fce00000000ff */
[C---:B------:R-:W-:Y:S08]  /*37d0*/  HMMA.16816.F32 R52, R4.reuse, R12, R52 ;  /* 0x0000000c0434723c */ /* 0x040ff00000001834 */
        /* <DEDUP_REMOVED lines=8> */
[C---:B------:R-:W-:Y:S08]  /*3860*/  HMMA.16816.F32 R36, R4.reuse, R20, R36 ;  /* 0x000000140424723c */ /* 0x040ff00000001824 */
[C---:B------:R-:W-:Y:S01]  /*3870*/  HMMA.16816.F32 R40, R4.reuse, R22, R40 ;  /* 0x000000160428723c */ /* 0x040fe20000001828 */
[----:B------:R-:W5:Y:S07]  /*3880*/  LDSM.16.MT88.4 R20, [R109+0x6800] ;  /* 0x006800006d14783b */ /* 0x000f6e0000004200 */
        /* <DEDUP_REMOVED lines=16> */
[----:B----4-:R-:W-:Y:S01]  /*3990*/  HMMA.16816.F32 R44, R4, R16, R44 ;  /* 0x00000010042c723c */ /* 0x010fe2000000182c */
[----:B------:R-:W-:-:S02]  /*39a0*/  FFMA.FTZ R16, R115, R103, -R124 ;  /* 0x0000006773107223 */ /* 0x000fc4000001087c */
[----:B------:R-:W-:Y:S04]  /*39b0*/  MUFU.EX2 R115, R120 ;  /* 0x0000007800737308 */ /* 0x000fe80000000800 */
[----:B------:R4:W1:Y:S01]  /*39c0*/  MUFU.EX2 R114, R16 ;  /* 0x0000001000727308 */ /* 0x0008620000000800 */
[C---:B-----5:R-:W-:Y:S08]  /*39d0*/  HMMA.16816.F32 R36, R4.reuse, R20, R36 ;  /* 0x000000140424723c */ /* 0x060ff00000001824 */
[C---:B------:R-:W-:Y:S01]  /*39e0*/  HMMA.16816.F32 R40, R4.reuse, R22, R40 ;  /* 0x000000160428723c */ /* 0x040fe20000001828 */
[----:B------:R-:W5:Y:S07]  /*39f0*/  LDSM.16.MT88.4 R20, [R109+0x7c00] ;  /* 0x007c00006d14783b */ /* 0x000f6e0000004200 */
[C---:B------:R-:W-:Y:S01]  /*3a00*/  HMMA.16816.F32 R48, R4.reuse, R18, R48 ;  /* 0x000000120430723c */ /* 0x040fe20000001830 */
[----:B----4-:R-:W4:Y:S07]  /*3a10*/  LDSM.16.MT88.4 R16, [R100+0x6c00] ;  /* 0x006c00006410783b */ /* 0x010f2e0000004200 */
[C---:B---3--:R-:W-:Y:S01]  /*3a20*/  HMMA.16816.F32 R68, R4.reuse, R28, R68 ;  /* 0x0000001c0444723c */ /* 0x048fe20000001844 */
[----:B------:R-:W-:Y:S01]  /*3a30*/  FFMA.FTZ R28, R102, R103, -R108 ;  /* 0x00000067661c7223 */ /* 0x000fe2000001086c */
[----:B------:R-:W3:Y:S05]  /*3a40*/  MUFU.EX2 R29, R106 ;  /* 0x0000006a001d7308 */ /* 0x000eea0000000800 */
[----:B------:R-:W2:Y:S01]  /*3a50*/  MUFU.EX2 R28, R28 ;  /* 0x0000001c001c7308 */ /* 0x000ea20000000800 */
[C---:B------:R-:W-:Y:S08]  /*3a60*/  HMMA.16816.F32 R72, R4.reuse, R30, R72 ;  /* 0x0000001e0448723c */ /* 0x040ff00000001848 */
[C---:B-1----:R-:W-:Y:S08]  /*3a70*/  HMMA.16816.F32 R76, R4.reuse, R12, R76 ;  /* 0x0000000c044c723c */ /* 0x042ff0000000184c */
[----:B------:R-:W-:Y:S01]  /*3a80*/  HMMA.16816.F32 R80, R4, R14, R80 ;  /* 0x0000000e0450723c */ /* 0x000fe20000001850 */
[----:B------:R-:W1:Y:S01]  /*3a90*/  LDSM.16.MT88.4 R12, [R100+0x7c00] ;  /* 0x007c0000640c783b */ /* 0x000e620000004200 */
[----:B------:R-:W-:-:S02]  /*3aa0*/  F2FP.F16.F32.PACK_AB R4, R114, R115 ;  /* 0x000000737204723e */ /* 0x000fc400000000ff */
[----:B---3--:R-:W-:Y:S02]  /*3ab0*/  F2FP.F16.F32.PACK_AB R5, R29, R104 ;  /* 0x000000681d05723e */ /* 0x008fe400000000ff */
[----:B------:R-:W-:Y:S02]  /*3ac0*/  F2FP.F16.F32.PACK_AB R6, R163, R116 ;  /* 0x00000074a306723e */ /* 0x000fe400000000ff */
[----:B--2---:R-:W-:-:S07]  /*3ad0*/  F2FP.F16.F32.PACK_AB R7, R157, R28 ;  /* 0x0000001c9d07723e */ /* 0x004fce00000000ff */
[C---:B------:R-:W-:Y:S08]  /*3ae0*/  HMMA.16816.F32 R68, R4.reuse, R8, R68 ;  /* 0x000000080444723c */ /* 0x040ff00000001844 */
[C---:B------:R-:W-:Y:S01]  /*3af0*/  HMMA.16816.F32 R72, R4.reuse, R10, R72 ;  /* 0x0000000a0448723c */ /* 0x040fe20000001848 */
[----:B------:R-:W2:Y:S07]  /*3b00*/  LDSM.16.MT88.4 R8, [R100+0x8c00] ;  /* 0x008c00006408783b */ /* 0x000eae0000004200 */
[----:B-----5:R-:W-:Y:S01]  /*3b10*/  HMMA.16816.F32 R52, R4, R20, R52 ;  /* 0x000000140434723c */ /* 0x020fe20000001834 */
[----:B------:R-:W-:-:S04]  /*3b20*/  FADD.FTZ R21, R93, R96 ;  /* 0x000000605d157221 */ /* 0x000fc80000010000 */
[----:B------:R-:W-:-:S03]  /*3b30*/  FADD.FTZ R21, R92, R21 ;  /* 0x000000155c157221 */ /* 0x000fc60000010000 */
[----:B----4-:R-:W-:Y:S01]  /*3b40*/  HMMA.16816.F32 R44, R4, R16, R44 ;  /* 0x00000010042c723c */ /* 0x010fe2000000182c */
        /* <DEDUP_REMOVED lines=15> */
[----:B------:R-:W-:-:S04]  /*3c40*/  FADD.FTZ R13, R105, R32 ;  /* 0x00000020690d7221 */ /* 0x000fc80000010000 */
        /* <DEDUP_REMOVED lines=16> */
[C---:B------:R-:W-:Y:S08]  /*3d50*/  HMMA.16816.F32 R64, R4.reuse, R14, R64 ;  /* 0x0000000e0440723c */ /* 0x040ff00000001840 */
        /* <DEDUP_REMOVED lines=11> */
.L_x_6788:
        /* <DEDUP_REMOVED lines=8> */
[C---:B-1----:R-:W-:Y:S01]  /*3e90*/  LOP3.LUT R155, R132.reuse, 0x18, RZ, 0xc0, !PT ;  /* 0x00000018849b7812 */ /* 0x042fe200078ec0ff */
[----:B------:R-:W-:Y:S05]  /*3ea0*/  IMAD.SHL.U32 R141, R132, 0x8, RZ ;  /* 0x00000008848d7824 */ /* 0x000fea00078e00ff */
[----:B------:R-:W-:Y:S01]  /*3eb0*/  LOP3.LUT R162, R141, 0xc0, RZ, 0xc0, !PT ;  /* 0x000000c08da27812 */ /* 0x000fe200078ec0ff */
[----:B--2---:R-:W-:Y:S04]  /*3ec0*/  @!P1 IMAD.SHL.U32 R5, R5, 0x40, RZ ;  /* 0x0000004005059824 */ /* 0x004fe800078e00ff */
[----:B------:R-:W-:Y:S05]  /*3ed0*/  @!P1 IMAD.X R5, RZ, RZ, ~R5, P0 ;  /* 0x000000ffff059224 */ /* 0x000fea00000e0e05 */
[----:B------:R-:W-:Y:S01]  /*3ee0*/  @!P1 SHF.R.S64 R7, R4, 0x1f, R5 ;  /* 0x0000001f04079819 */ /* 0x000fe20000001005 */
[----:B------:R-:W-:Y:S03]  /*3ef0*/  IMAD.MOV.U32 R4, RZ, RZ, R161 ;  /* 0x000000ffff047224 */ /* 0x000fe600078e00a1 */
[----:B------:R-:W-:Y:S04]  /*3f00*/  @!P1 IADD3 R7, P0, PT, R160, R7, RZ ;  /* 0x00000007a0079210 */ /* 0x000fe80007f1e0ff */
[----:B------:R-:W-:Y:S02]  /*3f10*/  @!P1 LEA.HI.X.SX32 R6, R5, R161, 0x1, P0 ;  /* 0x000000a105069211 */ /* 0x000fe400000f0eff */
[----:B------:R-:W-:Y:S01]  /*3f20*/  MOV R5, R160 ;  /* 0x000000a000057202 */ /* 0x000fe20000000f00 */
[----:B------:R-:W-:Y:S01]  /*3f30*/  @!P1 IMAD.MOV.U32 R160, RZ, RZ, R7 ;  /* 0x000000ffffa09224 */ /* 0x000fe200078e0007 */
[----:B------:R-:W-:Y:S01]  /*3f40*/  @!P1 MOV R161, R6 ;  /* 0x0000000600a19202 */ /* 0x000fe20000000f00 */
[----:B------:R-:W-:Y:S06]  /*3f50*/  @!P1 BRA `(.L_x_6783) ;  /* 0x0000000000f89947 */ /* 0x000fec0003800000 */
        /* <DEDUP_REMOVED lines=62> */
.L_x_6783:
[----:B------:R-:W-:Y:S05]  /*4340*/  BSYNC.RECONVERGENT B0 ;  /* 0x0000000000007941 */ /* 0x000fea0003800200 */
.L_x_6782:
[----:B------:R-:W1:Y:S01]  /*4350*/  S2UR UR6, SR_CgaCtaId ;  /* 0x00000000000679c3 */ /* 0x000e620000008800 */
[C---:B------:R-:W-:Y:S01]  /*4360*/  LOP3.LUT R140, R141.reuse, 0x18, RZ, 0xc0, !PT ;  /* 0x000000188d8c7812 */ /* 0x040fe200078ec0ff */
[----:B------:R-:W-:Y:S01]  /*4370*/  UMOV UR7, 0x400 ;  /* 0x0000040000077882 */ /* 0x000fe20000000000 */
[----:B------:R-:W-:Y:S01]  /*4380*/  LOP3.LUT R155, R162, R155, RZ, 0xfc, !PT ;  /* 0x0000009ba29b7212 */ /* 0x000fe200078efcff */
[C---:B------:R-:W-:Y:S01]  /*4390*/  IMAD.SHL.U32 R93, R132.reuse, 0x10, RZ ;  /* 0x00000010845d7824 */ /* 0x040fe200078e00ff */
[----:B------:R-:W-:Y:S01]  /*43a0*/  LOP3.LUT R129, R141, 0x1f20, RZ, 0xc0, !PT ;  /* 0x00001f208d817812 */ /* 0x000fe200078ec0ff */
[C---:B------:R-:W-:Y:S01]  /*43b0*/  IMAD.SHL.U32 R90, R132.reuse, 0x20, RZ ;  /* 0x00000020845a7824 */ /* 0x040fe200078e00ff */
[----:B------:R-:W-:Y:S01]  /*43c0*/  LOP3.LUT R162, R155, R140, RZ, 0x3c, !PT ;  /* 0x0000008c9ba27212 */ /* 0x000fe200078e3cff */
[----:B------:R-:W-:Y:S01]  /*43d0*/  IMAD.SHL.U32 R133, R132, 0x4, RZ ;  /* 0x0000000484857824 */ /* 0x000fe200078e00ff */
[----:B------:R-:W-:Y:S01]  /*43e0*/  SHF.R.U32.HI R134, RZ, 0x1, R132 ;  /* 0x00000001ff867819 */ /* 0x000fe20000011684 */
[----:B------:R-:W-:Y:S01]  /*43f0*/  IMAD.MOV.U32 R105, RZ, RZ, 0x20 ;  /* 0x00000020ff697424 */ /* 0x000fe200078e00ff */
[----:B------:R-:W-:Y:S01]  /*4400*/  LOP3.LUT R162, R129, R162, RZ, 0xfc, !PT ;  /* 0x000000a281a27212 */ /* 0x000fe200078efcff */
[----:B------:R-:W-:Y:S01]  /*4410*/  VIADD R152, R152, 0x1 ;  /* 0x0000000198987836 */ /* 0x000fe20000000000 */
[----:B------:R-:W-:Y:S01]  /*4420*/  IADD3 R130, P0, PT, R160, R142, RZ ;  /* 0x0000008ea0827210 */ /* 0x000fe20007f1e0ff */
[----:B------:R-:W-:Y:S01]  /*4430*/  BSSY.RECONVERGENT B1, `(.L_x_6784) ;  /* 0x00000ce000017945 */ /* 0x000fe20003800200 */
[----:B------:R-:W-:Y:S02]  /*4440*/  LOP3.LUT R135, R93, 0x3e00, RZ, 0xc0, !PT ;  /* 0x00003e005d877812 */ /* 0x000fe400078ec0ff */
[----:B------:R-:W-:Y:S01]  /*4450*/  LOP3.LUT R91, R134, 0x8, RZ, 0xc0, !PT ;  /* 0x00000008865b7812 */ /* 0x000fe200078ec0ff */
[----:B------:R-:W-:Y:S01]  /*4460*/  IMAD.X R131, R161, 0x1, R143, P0 ;  /* 0x00000001a1837824 */ /* 0x000fe200000e068f */
[----:B------:R-:W-:Y:S02]  /*4470*/  LOP3.LUT R93, R93, 0x100, RZ, 0xc0, !PT ;  /* 0x000001005d5d7812 */ /* 0x000fe400078ec0ff */
[----:B------:R-:W-:Y:S02]  /*4480*/  LOP3.LUT R84, R133, 0x18, RZ, 0xc0, !PT ;  /* 0x0000001885547812 */ /* 0x000fe400078ec0ff */
[--C-:B------:R-:W-:Y:S01]  /*4490*/  LOP3.LUT R91, R91, 0xc0, R90.reuse, 0xf8, !PT ;  /* 0x000000c05b5b7812 */ /* 0x100fe200078ef85a */
[----:B-1----:R-:W-:Y:S01]  /*44a0*/  ULEA UR6, UR6, UR7, 0x18 ;  /* 0x0000000706067291 */ /* 0x002fe2000f8ec0ff */
[----:B------:R-:W-:Y:S02]  /*44b0*/  LOP3.LUT R87, R132, 0x8, RZ, 0xc0, !PT ;  /* 0x0000000884577812 */ /* 0x000fe400078ec0ff */
[--C-:B------:R-:W-:Y:S02]  /*44c0*/  LOP3.LUT R85, R135, 0x20, R90.reuse, 0xf8, !PT ;  /* 0x0000002087557812 */ /* 0x100fe400078ef85a */
[--C-:B------:R-:W-:Y:S01]  /*44d0*/  LOP3.LUT R86, R93, 0x20, R90.reuse, 0xf8, !PT ;  /* 0x000000205d567812 */ /* 0x100fe200078ef85a */
[----:B------:R-:W-:Y:S01]  /*44e0*/  IMAD.U32 R136, RZ, RZ, UR6 ;  /* 0x00000006ff887e24 */ /* 0x000fe2000f8e00ff */
[----:B------:R-:W-:Y:S02]  /*44f0*/  LOP3.LUT R88, R91, R84, RZ, 0x3c, !PT ;  /* 0x000000545b587212 */ /* 0x000fe400078e3cff */
[----:B------:R-:W-:Y:S01]  /*4500*/  LOP3.LUT R87, R87, 0xc0, R90, 0xf8, !PT ;  /* 0x000000c057577812 */ /* 0x000fe200078ef85a */
[----:B------:R-:W-:Y:S01]  /*4510*/  IMAD R162, R162, 0x2, R136 ;  /* 0x00000002a2a27824 */ /* 0x000fe200078e0288 */
[----:B------:R-:W-:Y:S02]  /*4520*/  LOP3.LUT R85, R85, 0x100, R90, 0xf8, !PT ;  /* 0x0000010055557812 */ /* 0x000fe400078ef85a */
[----:B------:R-:W-:Y:S02]  /*4530*/  LOP3.LUT R87, R86, R87, R84, 0xf6, !PT ;  /* 0x0000005756577212 */ /* 0x000fe400078ef654 */
[----:B------:R-:W-:Y:S01]  /*4540*/  @!PT LDS RZ, [RZ] ;  /* 0x00000000fffff984 */ /* 0x000fe20000000800 */
[----:B------:R-:W-:Y:S01]  /*4550*/  @!PT LDS RZ, [RZ] ;  /* 0x00000000fffff984 */ /* 0x000fe20000000800 */
[----:B------:R-:W-:Y:S01]  /*4560*/  @!PT LDS RZ, [RZ] ;  /* 0x00000000fffff984 */ /* 0x000fe20000000800 */
[----:B------:R-:W-:Y:S01]  /*4570*/  LDGSTS.E.BYPASS.LTC128B.128 [R162+0x6000], desc[UR4][R160.64] ;  /* 0x06000000a0a27fae */ /* 0x000fe2000b981a04 */
[----:B------:R-:W-:Y:S02]  /*4580*/  LOP3.LUT R85, R85, R88, RZ, 0xfc, !PT ;  /* 0x0000005855557212 */ /* 0x000fe400078efcff */
[--C-:B------:R-:W-:Y:S02]  /*4590*/  IMAD R138, R87, 0x2, R136.reuse ;  /* 0x00000002578a7824 */ /* 0x100fe400078e0288 */
[----:B------:R-:W-:Y:S01]  /*45a0*/  LDGSTS.E.BYPASS.LTC128B.128 [R162+0x7000], desc[UR4][R160.64+0x40] ;  /* 0x07000040a0a27fae */ /* 0x000fe2000b981a04 */
[----:B------:R-:W-:Y:S01]  /*45b0*/  LOP3.LUT P0, RZ, R132, 0x4, RZ, 0xc0, !PT ;  /* 0x0000000484ff7812 */ /* 0x000fe2000780c0ff */
[----:B------:R-:W-:Y:S01]  /*45c0*/  IMAD R128, R85, 0x2, R136 ;  /* 0x0000000255807824 */ /* 0x000fe200078e0288 */
[----:B------:R-:W-:Y:S02]  /*45d0*/  ISETP.NE.AND P2, PT, R152, RZ, PT ;  /* 0x000000ff9800720c */ /* 0x000fe40003f45270 */
[----:B------:R-:W-:Y:S01]  /*45e0*/  LDGSTS.E.BYPASS.LTC128B.128 [R162+0x8000], desc[UR4][R160.64+0x80] ;  /* 0x08000080a0a27fae */ /* 0x000fe2000b981a04 */
[----:B------:R-:W-:Y:S04]  /*45f0*/  SEL R105, R105, 0xffffffe0, !P0 ;  /* 0xffffffe069697807 */ /* 0x000fe80004000000 */
[----:B------:R-:W-:Y:S01]  /*4600*/  LDGSTS.E.BYPASS.LTC128B.128 [R162+0x6800], desc[UR4][R130.64] ;  /* 0x0680000082a27fae */ /* 0x000fe2000b981a04 */
[--C-:B------:R-:W-:Y:S04]  /*4610*/  IMAD.IADD R137, R128, 0x1, R105.reuse ;  /* 0x0000000180897824 */ /* 0x100fe800078e0269 */
[----:B------:R-:W-:Y:S01]  /*4620*/  LDGSTS.E.BYPASS.LTC128B.128 [R162+0x7800], desc[UR4][R130.64+0x40] ;  /* 0x0780004082a27fae */ /* 0x000fe2000b981a04 */
[----:B------:R-:W-:Y:S04]  /*4630*/  IMAD.IADD R91, R138, 0x1, R105 ;  /* 0x000000018a5b7824 */ /* 0x000fe800078e0269 */
[----:B------:R1:W-:Y:S05]  /*4640*/  LDGSTS.E.BYPASS.LTC128B.128 [R162+0x8800], desc[UR4][R130.64+0x80] ;  /* 0x0880008082a27fae */ /* 0x0003ea000b981a04 */
[----:B------:R-:W-:Y:S05]  /*4650*/  LDSM.16.M88.4 R84, [R128] ;  /* 0x000000008054783b */ /* 0x000fea0000000200 */
[----:B------:R-:W2:Y:S05]  /*4660*/  LDSM.16.M88.4 R92, [R138+0x3000] ;  /* 0x003000008a5c783b */ /* 0x000eaa0000000200 */
[----:B------:R-:W3:Y:S05]  /*4670*/  LDSM.16.M88.4 R96, [R138+0x3400] ;  /* 0x003400008a60783b */ /* 0x000eea0000000200 */
[----:B------:R-:W4:Y:S05]  /*4680*/  LDSM.16.M88.4 R100, [R138+0x3800] ;  /* 0x003800008a64783b */ /* 0x000f2a0000000200 */
[----:B------:R-:W0:Y:S05]  /*4690*/  LDGDEPBAR ;  /* 0x00000000000079af */ /* 0x000e2a0000000000 */
[----:B------:R-:W5:Y:S05]  /*46a0*/  LDSM.16.M88.4 R104, [R138+0x3c00] ;  /* 0x003c00008a68783b */ /* 0x000f6a0000000200 */
[----:B------:R-:W-:Y:S05]  /*46b0*/  LDSM.16.M88.4 R108, [R137] ;  /* 0x00000000896c783b */ /* 0x000fea0000000200 */
[----:B------:R-:W1:Y:S05]  /*46c0*/  LDSM.16.M88.4 R112, [R91+0x3000] ;  /* 0x003000005b70783b */ /* 0x000e6a0000000200 */
[----:B------:R-:W1:Y:S05]  /*46d0*/  LDSM.16.M88.4 R116, [R91+0x3400] ;  /* 0x003400005b74783b */ /* 0x000e6a0000000200 */
[----:B------:R-:W1:Y:S01]  /*46e0*/  LDSM.16.M88.4 R120, [R91+0x3800] ;  /* 0x003800005b78783b */ /* 0x000e620000000200 */
[C---:B--2---:R-:W-:Y:S04]  /*46f0*/  HMMA.16816.F32 R4, R84.reuse, R92, RZ ;  /* 0x0000005c5404723c */ /* 0x044fe800000018ff */
[----:B------:R-:W-:Y:S04]  /*4700*/  LDSM.16.M88.4 R124, [R138+0x4000] ;  /* 0x004000008a7c783b */ /* 0x000fe80000000200 */
[C---:B------:R-:W-:Y:S01]  /*4710*/  HMMA.16816.F32 R8, R84.reuse, R94, RZ ;  /* 0x0000005e5408723c */ /* 0x040fe200000018ff */
[----:B------:R-:W2:Y:S07]  /*4720*/  LDSM.16.M88.4 R92, [R91+0x3c00] ;  /* 0x003c00005b5c783b */ /* 0x000eae0000000200 */
[C---:B---3--:R-:W-:Y:S08]  /*4730*/  HMMA.16816.F32 R12, R84.reuse, R96, RZ ;  /* 0x00000060540c723c */ /* 0x048ff000000018ff */
[C---:B------:R-:W-:Y:S01]  /*4740*/  HMMA.16816.F32 R16, R84.reuse, R98, RZ ;  /* 0x000000625410723c */ /* 0x040fe200000018ff */
[----:B------:R-:W3:Y:S07]  /*4750*/  LDSM.16.M88.4 R96, [R128+0x1000] ;  /* 0x001000008060783b */ /* 0x000eee0000000200 */
[C---:B----4-:R-:W-:Y:S08]  /*4760*/  HMMA.16816.F32 R20, R84.reuse, R100, RZ ;  /* 0x000000645414723c */ /* 0x050ff000000018ff */
[C---:B------:R-:W-:Y:S01]  /*4770*/  HMMA.16816.F32 R24, R84.reuse, R102, RZ ;  /* 0x000000665418723c */ /* 0x040fe200000018ff */
[----:B------:R-:W-:Y:S07]  /*4780*/  LDSM.16.M88.4 R100, [R138+0x4800] ;  /* 0x004800008a64783b */ /* 0x000fee0000000200 */
[C---:B-----5:R-:W-:Y:S08]  /*4790*/  HMMA.16816.F32 R28, R84.reuse, R104, RZ ;  /* 0x00000068541c723c */ /* 0x060ff000000018ff */
[----:B------:R-:W-:Y:S01]  /*47a0*/  HMMA.16816.F32 R32, R84, R106, RZ ;  /* 0x0000006a5420723c */ /* 0x000fe200000018ff */
[----:B------:R-:W4:Y:S05]  /*47b0*/  LDSM.16.M88.4 R84, [R138+0x4400] ;  /* 0x004400008a54783b */ /* 0x000f2a0000000200 */
[----:B------:R-:W5:Y:S02]  /*47c0*/  LDSM.16.M88.4 R104, [R138+0x4c00] ;  /* 0x004c00008a68783b */ /* 0x000f640000000200 */
        /* <DEDUP_REMOVED lines=9> */
[C---:B--2---:R-:W-:Y:S08]  /*4860*/  HMMA.16816.F32 R28, R108.reuse, R92, R28 ;  /* 0x0000005c6c1c723c */ /* 0x044ff0000000181c */
[----:B------:R-:W-:Y:S01]  /*4870*/  HMMA.16816.F32 R32, R108, R94, R32 ;  /* 0x0000005e6c20723c */ /* 0x000fe20000001820 */
[----:B------:R-:W2:Y:S05]  /*4880*/  LDSM.16.M88.4 R92, [R91+0x4400] ;  /* 0x004400005b5c783b */ /* 0x000eaa0000000200 */
[----:B------:R-:W2:Y:S02]  /*4890*/  LDSM.16.M88.4 R108, [R91+0x4800] ;  /* 0x004800005b6c783b */ /* 0x000ea40000000200 */
[C---:B---3--:R-:W-:Y:S08]  /*48a0*/  HMMA.16816.F32 R4, R96.reuse, R124, R4 ;  /* 0x0000007c6004723c */ /* 0x048ff00000001804 */
[C---:B------:R-:W-:Y:S01]  /*48b0*/  HMMA.16816.F32 R8, R96.reuse, R126, R8 ;  /* 0x0000007e6008723c */ /* 0x040fe20000001808 */
[----:B------:R-:W-:Y:S07]  /*48c0*/  LDSM.16.M88.4 R124, [R138+0x5c00] ;  /* 0x005c00008a7c783b */ /* 0x000fee0000000200 */
[C---:B----4-:R-:W-:Y:S08]  /*48d0*/  HMMA.16816.F32 R12, R96.reuse, R84, R12 ;  /* 0x00000054600c723c */ /* 0x050ff0000000180c */
[C---:B------:R-:W-:Y:S01]  /*48e0*/  HMMA.16816.F32 R16, R96.reuse, R86, R16 ;  /* 0x000000566010723c */ /* 0x040fe20000001810 */
[----:B------:R-:W-:Y:S05]  /*48f0*/  LDSM.16.M88.4 R84, [R128+0x2000] ;  /* 0x002000008054783b */ /* 0x000fea0000000200 */
[----:B------:R-:W-:Y:S02]  /*4900*/  LDSM.16.M88.4 R128, [R91+0x5800] ;  /* 0x005800005b80783b */ /* 0x000fe40000000200 */
[C---:B------:R-:W-:Y:S08]  /*4910*/  HMMA.16816.F32 R20, R96.reuse, R100, R20 ;  /* 0x000000646014723c */ /* 0x040ff00000001814 */
[C---:B------:R-:W-:Y:S01]  /*4920*/  HMMA.16816.F32 R24, R96.reuse, R102, R24 ;  /* 0x000000666018723c */ /* 0x040fe20000001818 */
[----:B------:R-:W-:Y:S07]  /*4930*/  LDSM.16.M88.4 R100, [R138+0x5400] ;  /* 0x005400008a64783b */ /* 0x000fee0000000200 */
[C---:B-----5:R-:W-:Y:S08]  /*4940*/  HMMA.16816.F32 R28, R96.reuse, R104, R28 ;  /* 0x00000068601c723c */ /* 0x060ff0000000181c */
[----:B------:R-:W-:Y:S01]  /*4950*/  HMMA.16816.F32 R32, R96, R106, R32 ;  /* 0x0000006a6020723c */ /* 0x000fe20000001820 */
[----:B------:R-:W3:Y:S05]  /*4960*/  LDSM.16.M88.4 R96, [R138+0x5000] ;  /* 0x005000008a60783b */ /* 0x000eea0000000200 */
[----:B------:R-:W4:Y:S02]  /*4970*/  LDSM.16.M88.4 R104, [R138+0x5800] ;  /* 0x005800008a68783b */ /* 0x000f240000000200 */
        /* <DEDUP_REMOVED lines=8> */
[----:B------:R-:W1:Y:S07]  /*4a00*/  LDSM.16.M88.4 R108, [R91+0x5000] ;  /* 0x005000005b6c783b */ /* 0x000e6e0000000200 */
[C---:B------:R-:W-:Y:S08]  /*4a10*/  HMMA.16816.F32 R28, R112.reuse, R120, R28 ;  /* 0x00000078701c723c */ /* 0x040ff0000000181c */
[----:B------:R-:W-:Y:S01]  /*4a20*/  HMMA.16816.F32 R32, R112, R122, R32 ;  /* 0x0000007a7020723c */ /* 0x000fe20000001820 */
[----:B------:R-:W2:Y:S01]  /*4a30*/  LDSM.16.M88.4 R112, [R91+0x5c00] ;  /* 0x005c00005b70783b */ /* 0x000ea20000000200 */
[----:B------:R-:W-:Y:S04]  /*4a40*/  DEPBAR.LE SB0, 0x0 ;  /* 0x000080000000791a */ /* 0x000fe80000000000 */
[----:B------:R-:W-:Y:S02]  /*4a50*/  BAR.SYNC.DEFER_BLOCKING 0x0 ;  /* 0x0000000000007b1d */ /* 0x000fe40000010000 */
[C---:B---3--:R-:W-:Y:S08]  /*4a60*/  HMMA.16816.F32 R4, R84.reuse, R96, R4 ;  /* 0x000000605404723c */ /* 0x048ff00000001804 */
[C---:B------:R-:W-:Y:S08]  /*4a70*/  HMMA.16816.F32 R8, R84.reuse, R98, R8 ;  /* 0x000000625408723c */ /* 0x040ff00000001808 */
[C---:B------:R-:W-:Y:S08]  /*4a80*/  HMMA.16816.F32 R12, R84.reuse, R100, R12 ;  /* 0x00000064540c723c */ /* 0x040ff0000000180c */
[C---:B------:R-:W-:Y:S08]  /*4a90*/  HMMA.16816.F32 R16, R84.reuse, R102, R16 ;  /* 0x000000665410723c */ /* 0x040ff00000001810 */
[C---:B----4-:R-:W-:Y:S08]  /*4aa0*/  HMMA.16816.F32 R20, R84.reuse, R104, R20 ;  /* 0x000000685414723c */ /* 0x050ff00000001814 */
[C---:B------:R-:W-:Y:S08]  /*4ab0*/  HMMA.16816.F32 R24, R84.reuse, R106, R24 ;  /* 0x0000006a5418723c */ /* 0x040ff00000001818 */
[C---:B------:R-:W-:Y:S08]  /*4ac0*/  HMMA.16816.F32 R28, R84.reuse, R124, R28 ;  /* 0x0000007c541c723c */ /* 0x040ff0000000181c */
[----:B------:R-:W-:Y:S08]  /*4ad0*/  HMMA.16816.F32 R32, R84, R126, R32 ;  /* 0x0000007e5420723c */ /* 0x000ff00000001820 */
[C---:B-1----:R-:W-:Y:S08]  /*4ae0*/  HMMA.16816.F32 R4, R92.reuse, R108, R4 ;  /* 0x0000006c5c04723c */ /* 0x042ff00000001804 */
[C---:B------:R-:W-:Y:S08]  /*4af0*/  HMMA.16816.F32 R8, R92.reuse, R110, R8 ;  /* 0x0000006e5c08723c */ /* 0x040ff00000001808 */
[C---:B------:R-:W-:Y:S08]  /*4b00*/  HMMA.16816.F32 R12, R92.reuse, R116, R12 ;  /* 0x000000745c0c723c */ /* 0x040ff0000000180c */
[C---:B------:R-:W-:Y:S08]  /*4b10*/  HMMA.16816.F32 R16, R92.reuse, R118, R16 ;  /* 0x000000765c10723c */ /* 0x040ff00000001810 */
[C---:B------:R-:W-:Y:S08]  /*4b20*/  HMMA.16816.F32 R20, R92.reuse, R128, R20 ;  /* 0x000000805c14723c */ /* 0x040ff00000001814 */
        /* <DEDUP_REMOVED lines=24> */
[-C--:B------:R-:W-:Y:S02]  /*4cb0*/  LOP3.LUT R93, R93, R95.reuse, RZ, 0x3c, !PT ;  /* 0x0000005f5d5d7212 */ /* 0x080fe400078e3cff */
        /* <DEDUP_REMOVED lines=26> */
[----:B------:R-:W-:Y:S01]  /*4e60*/  ISETP.NE.AND P4, PT, R95, RZ, PT ;  /* 0x000000ff5f00720c */ /* 0x000fe20003f85270 */
[----:B------:R-:W3:Y:S01]  /*4e70*/  LD.E.64 R92, desc[UR4][R2.64+0x38] ;  /* 0x00003804025c7980 */ /* 0x000ee2000c101b00 */
        /* <DEDUP_REMOVED lines=28> */
.L_x_6787:
[----:B------:R-:W-:Y:S05]  /*5040*/  BSYNC.RECONVERGENT B0 ;  /* 0x0000000000007941 */ /* 0x000fea0003800200 */
.L_x_6786:
[----:B------:R-:W-:Y:S01]  /*5050*/  @!PT LDS RZ, [RZ] ;  /* 0x00000000fffff984 */ /* 0x000fe20000000800 */
[----:B------:R-:W-:Y:S01]  /*5060*/  @!PT LDS RZ, [RZ] ;  /* 0x00000000fffff984 */ /* 0x000fe20000000800 */
[----:B------:R-:W-:Y:S01]  /*5070*/  @!PT LDS RZ, [RZ] ;  /* 0x00000000fffff984 */ /* 0x000fe20000000800 */
[----:B------:R1:W-:Y:S01]  /*5080*/  LDGSTS.E.BYPASS.LTC128B.128 [R162+0x3000], desc[UR4][R146.64] ;  /* 0x0300000092a27fae */ /* 0x0003e2000b981a04 */
[C---:B------:R-:W-:Y:S03]  /*5090*/  LEA R84, P2, R144.reuse, R146, 0x1 ;  /* 0x0000009290547211 */ /* 0x040fe600078408ff */
[----:B------:R1:W-:Y:S01]  /*50a0*/  LDGSTS.E.BYPASS.LTC128B.128 [R162+0x4000], desc[UR4][R146.64+0x40] ;  /* 0x0400004092a27fae */ /* 0x0003e2000b981a04 */
[----:B------:R-:W-:Y:S03]  /*50b0*/  LEA.HI.X R85, R144, R147, R145, 0x1, P2 ;  /* 0x0000009390557211 */ /* 0x000fe600010f0c91 */
[----:B------:R1:W-:Y:S04]  /*50c0*/  LDGSTS.E.BYPASS.LTC128B.128 [R162+0x5000], desc[UR4][R146.64+0x80] ;  /* 0x0500008092a27fae */ /* 0x0003e8000b981a04 */
[----:B------:R1:W-:Y:S04]  /*50d0*/  LDGSTS.E.BYPASS.LTC128B.128 [R162+0x3800], desc[UR4][R84.64] ;  /* 0x0380000054a27fae */ /* 0x0003e8000b981a04 */
[----:B------:R1:W-:Y:S04]  /*50e0*/  LDGSTS.E.BYPASS.LTC128B.128 [R162+0x4800], desc[UR4][R84.64+0x40] ;  /* 0x0480004054a27fae */ /* 0x0003e8000b981a04 */
[----:B------:R1:W-:Y:S04]  /*50f0*/  LDGSTS.E.BYPASS.LTC128B.128 [R162+0x5800], desc[UR4][R84.64+0x80] ;  /* 0x0580008054a27fae */ /* 0x0003e8000b981a04 */
[----:B------:R-:W0:Y:S02]  /*5100*/  LDGDEPBAR ;  /* 0x00000000000079af */ /* 0x000e240000000000 */
.L_x_6785:
[----:B------:R-:W-:Y:S05]  /*5110*/  BSYNC.RECONVERGENT B1 ;  /* 0x0000000000017941 */ /* 0x000fea0003800200 */
.L_x_6784:
[----:B------:R-:W2:Y:S01]  /*5120*/  LD.E R87, desc[UR4][R2.64+0xdc] ;  /* 0x0000dc0402577980 */ /* 0x000ea2000c101900 */
[----:B------:R-:W-:Y:S02]  /*5130*/  FMNMX3.FTZ R86, R0, R6, R7, !PT ;  /* 0x0000000600567276 */ /* 0x000fe40007810007 */
[----:B-1----:R-:W-:Y:S02]  /*5140*/  FMNMX3.FTZ R85, R89, R4, R5, !PT ;  /* 0x0000000459557276 */ /* 0x002fe40007810005 */
        /* <DEDUP_REMOVED lines=23> */
[----:B---3--:R-:W-:Y:S02]  /*52c0*/  FMNMX.FTZ R86, R94, R93, !PT ;  /* 0x0000005d5e567209 */ /* 0x008fe40007810000 */
[----:B------:R-:W-:Y:S01]  /*52d0*/  LOP3.LUT R93, R88, 0x120, R90, 0xf8, !PT ;  /* 0x00000120585d7812 */ /* 0x000fe200078ef85a */
[----:B------:R-:W-:Y:S01]  /*52e0*/  FADD.FTZ R88, -R85, R0 ;  /* 0x0000000055587221 */ /* 0x000fe20000010100 */
[C---:B------:R-:W-:Y:S01]  /*52f0*/  FSETP.NEU.FTZ.AND P2, PT, R86.reuse, -INF , PT ;  /* 0xff8000005600780b */ /* 0x040fe20003f5d000 */
[----:B------:R-:W-:Y:S01]  /*5300*/  FADD.FTZ R90, -R86, R89 ;  /* 0x00000059565a7221 */ /* 0x000fe20000010100 */
[----:B------:R-:W-:Y:S01]  /*5310*/  MOV R89, R86 ;  /* 0x0000005600597202 */ /* 0x000fe20000000f00 */
[----:B--2---:R-:W-:Y:S01]  /*5320*/  FMUL.FTZ R0, R87, R88 ;  /* 0x0000005857007220 */ /* 0x004fe20000410000 */
[----:B------:R-:W-:Y:S01]  /*5330*/  LEA R88, R93, R136, 0x1 ;  /* 0x000000885d587211 */ /* 0x000fe200078e08ff */
[C---:B------:R-:W-:Y:S01]  /*5340*/  FMUL.FTZ R128, R87.reuse, R86 ;  /* 0x0000005657807220 */ /* 0x040fe20000410000 */
[C---:B------:R-:W-:Y:S01]  /*5350*/  FMUL.FTZ R126, R87.reuse, R85 ;  /* 0x00000055577e7220 */ /* 0x040fe20000410000 */
[----:B------:R-:W-:Y:S01]  /*5360*/  FMUL.FTZ R84, R87, R90 ;  /* 0x0000005a57547220 */ /* 0x000fe20000410000 */
[----:B------:R-:W-:Y:S01]  /*5370*/  IADD3 R92, PT, PT, R88, 0x6000, RZ ;  /* 0x00006000585c7810 */ /* 0x000fe20007ffe0ff */
[----:B------:R-:W1:Y:S01]  /*5380*/  LDSM.16.MT88.4 R96, [R88+0x6000] ;  /* 0x006000005860783b */ /* 0x000e620000004200 */
[----:B------:R-:W-:Y:S01]  /*5390*/  FSEL R128, R128, RZ, P2 ;  /* 0x000000ff80807208 */ /* 0x000fe20001000000 */
[----:B------:R-:W2:Y:S01]  /*53a0*/  MUFU.EX2 R0, R0 ;  /* 0x0000000000007308 */ /* 0x000ea20000000800 */
[----:B------:R-:W-:Y:S02]  /*53b0*/  FSETP.NEU.FTZ.AND P2, PT, R85, -INF , PT ;  /* 0xff8000005500780b */ /* 0x000fe40003f5d000 */
[----:B------:R-:W-:Y:S01]  /*53c0*/  IADD3 R90, PT, PT, R88, 0x6020, RZ ;  /* 0x00006020585a7810 */ /* 0x000fe20007ffe0ff */
[-CC-:B------:R-:W-:Y:S01]  /*53d0*/  FFMA.FTZ R121, R4, R87.reuse, -R128.reuse ;  /* 0x0000005704797223 */ /* 0x180fe20000010880 */
[----:B------:R-:W-:Y:S01]  /*53e0*/  FSEL R126, R126, RZ, P2 ;  /* 0x000000ff7e7e7208 */ /* 0x000fe20001000000 */
[-CC-:B------:R-:W-:Y:S01]  /*53f0*/  FFMA.FTZ R122, R5, R87.reuse, -R128.reuse ;  /* 0x00000057057a7223 */ /* 0x180fe20000010880 */
[----:B------:R-:W-:Y:S01]  /*5400*/  @P0 IADD3 R90, PT, PT, R92, -0x20, RZ ;  /* 0xffffffe05c5a0810 */ /* 0x000fe20007ffe0ff */
[-CC-:B------:R-:W-:Y:S01]  /*5410*/  FFMA.FTZ R120, R8, R87.reuse, -R128.reuse ;  /* 0x0000005708787223 */ /* 0x180fe20000010880 */
[-C--:B------:R-:W-:Y:S01]  /*5420*/  FFMA.FTZ R123, R9, R87.reuse, -R128 ;  /* 0x00000057097b7223 */ /* 0x080fe20000010880 */
[-CC-:B------:R-:W-:Y:S01]  /*5430*/  FFMA.FTZ R127, R6, R87.reuse, -R126.reuse ;  /* 0x00000057067f7223 */ /* 0x180fe2000001087e */
[-CC-:B------:R-:W-:Y:S01]  /*5440*/  FFMA.FTZ R91, R7, R87.reuse, -R126.reuse ;  /* 0x00000057075b7223 */ /* 0x180fe2000001087e */
[-CC-:B------:R-:W-:Y:S01]  /*5450*/  FFMA.FTZ R125, R10, R87.reuse, -R126.reuse ;  /* 0x000000570a7d7223 */ /* 0x180fe2000001087e */
[----:B------:R-:W-:Y:S01]  /*5460*/  FFMA.FTZ R124, R11, R87, -R126 ;  /* 0x000000570b7c7223 */ /* 0x000fe2000001087e */
[----:B------:R-:W3:Y:S01]  /*5470*/  LDSM.16.MT88.4 R100, [R90] ;  /* 0x000000005a64783b */ /* 0x000ee20000004200 */
[----:B------:R-:W4:Y:S01]  /*5480*/  MUFU.EX2 R84, R84 ;  /* 0x0000005400547308 */ /* 0x000f220000000800 */
[C---:B--2---:R-:W-:Y:S01]  /*5490*/  FMUL.FTZ R38, R0.reuse, R38 ;  /* 0x0000002600267220 */ /* 0x044fe20000410000 */
[C---:B------:R-:W-:Y:S01]  /*54a0*/  FMUL.FTZ R39, R0.reuse, R39 ;  /* 0x0000002700277220 */ /* 0x040fe20000410000 */
[C---:B------:R-:W-:Y:S07]  /*54b0*/  FMUL.FTZ R42, R0.reuse, R42 ;  /* 0x0000002a002a7220 */ /* 0x040fee0000410000 */
[----:B------:R-:W-:Y:S01]  /*54c0*/  MUFU.EX2 R121, R121 ;  /* 0x0000007900797308 */ /* 0x000fe20000000800 */
[C---:B------:R-:W-:Y:S01]  /*54d0*/  FMUL.FTZ R43, R0.reuse, R43 ;  /* 0x0000002b002b7220 */ /* 0x040fe20000410000 */
[C---:B------:R-:W-:Y:S01]  /*54e0*/  FMUL.FTZ R46, R0.reuse, R46 ;  /* 0x0000002e002e7220 */ /* 0x040fe20000410000 */
[----:B------:R-:W2:Y:S07]  /*54f0*/  LDSM.16.MT88.4 R104, [R88+0x7000] ;  /* 0x007000005868783b */ /* 0x000eae0000004200 */
[----:B------:R-:W5:Y:S01]  /*5500*/  MUFU.EX2 R122, R122 ;  /* 0x0000007a007a7308 */ /* 0x000f620000000800 */
[C---:B------:R-:W-:Y:S01]  /*5510*/  FMUL.FTZ R47, R0.reuse, R47 ;  /* 0x0000002f002f7220 */ /* 0x040fe20000410000 */
[--C-:B------:R-:W-:Y:S01]  /*5520*/  FFMA.FTZ R118, R17, R87, -R128.reuse ;  /* 0x0000005711767223 */ /* 0x100fe20000010880 */
[C---:B------:R-:W-:Y:S07]  /*5530*/  FMUL.FTZ R50, R0.reuse, R50 ;  /* 0x0000003200327220 */ /* 0x040fee0000410000 */
[----:B------:R-:W-:Y:S01]  /*5540*/  MUFU.EX2 R127, R127 ;  /* 0x0000007f007f7308 */ /* 0x000fe20000000800 */
[----:B------:R-:W-:Y:S01]  /*5550*/  FMUL.FTZ R51, R0, R51 ;  /* 0x0000003300337220 */ /* 0x000fe20000410000 */
        /* <DEDUP_REMOVED lines=8> */
[----:B-----5:R-:W-:Y:S01]  /*55e0*/  F2FP.F16.F32.PACK_AB R92, R122, R121 ;  /* 0x000000797a5c723e */ /* 0x020fe200000000ff */
[----:B------:R-:W-:Y:S07]  /*55f0*/  LDSM.16.MT88.4 R108, [R88+0x7400] ;  /* 0x00740000586c783b */ /* 0x000fee0000004200 */
[----:B------:R-:W5:Y:S01]  /*5600*/  MUFU.EX2 R123, R123 ;  /* 0x0000007b007b7308 */ /* 0x000f620000000800 */
[C---:B------:R-:W-:Y:S01]  /*5610*/  FMUL.FTZ R48, R84.reuse, R48 ;  /* 0x0000003054307220 */ /* 0x040fe20000410000 */
[C---:B------:R-:W-:Y:S01]  /*5620*/  FMUL.FTZ R49, R84.reuse, R49 ;  /* 0x0000003154317220 */ /* 0x040fe20000410000 */
[C---:B------:R-:W-:Y:S07]  /*5630*/  FMUL.FTZ R52, R84.reuse, R52 ;  /* 0x0000003454347220 */ /* 0x040fee0000410000 */
[----:B------:R-:W-:Y:S01]  /*5640*/  MUFU.EX2 R125, R125 ;  /* 0x0000007d007d7308 */ /* 0x000fe20000000800 */
[----:B------:R-:W-:Y:S01]  /*5650*/  FMUL.FTZ R53, R84, R53 ;  /* 0x0000003554357220 */ /* 0x000fe20000410000 */
[----:B----4-:R-:W-:Y:S01]  /*5660*/  F2FP.F16.F32.PACK_AB R93, R91, R127 ;  /* 0x0000007f5b5d723e */ /* 0x010fe200000000ff */
[----:B------:R-:W-:Y:S07]  /*5670*/  LDSM.16.MT88.4 R112, [R90+0x1400] ;  /* 0x001400005a70783b */ /* 0x000fee0000004200 */
[----:B------:R-:W4:Y:S01]  /*5680*/  MUFU.EX2 R124, R124 ;  /* 0x0000007c007c7308 */ /* 0x000f220000000800 */
[C---:B------:R-:W-:Y:S01]  /*5690*/  FMUL.FTZ R54, R0.reuse, R54 ;  /* 0x0000003600367220 */ /* 0x040fe20000410000 */
[----:B------:R-:W-:Y:S01]  /*56a0*/  FMUL.FTZ R55, R0, R55 ;  /* 0x0000003700377220 */ /* 0x000fe20000410000 */
[C---:B------:R-:W-:Y:S07]  /*56b0*/  FMUL.FTZ R56, R84.reuse, R56 ;  /* 0x0000003854387220 */ /* 0x040fee0000410000 */
[----:B------:R-:W-:Y:S01]  /*56c0*/  MUFU.EX2 R6, R118 ;  /* 0x0000007600067308 */ /* 0x000fe20000000800 */
        /* <DEDUP_REMOVED lines=9> */
[----:B----4-:R-:W-:Y:S01]  /*5760*/  F2FP.F16.F32.PACK_AB R95, R124, R125 ;  /* 0x0000007d7c5f723e */ /* 0x010fe200000000ff */
[----:B------:R-:W-:Y:S01]  /*5770*/  FMUL.FTZ R65, R84, R65 ;  /* 0x0000004154417220 */ /* 0x000fe20000410000 */
[C---:B------:R-:W-:Y:S01]  /*5780*/  FMUL.FTZ R66, R0.reuse, R66 ;  /* 0x0000004200427220 */ /* 0x040fe20000410000 */
[----:B------:R-:W-:Y:S01]  /*5790*/  FMUL.FTZ R67, R0, R67 ;  /* 0x0000004300437220 */ /* 0x000fe20000410000 */
[C---:B------:R-:W-:Y:S01]  /*57a0*/  FMUL.FTZ R68, R84.reuse, R68 ;  /* 0x0000004454447220 */ /* 0x040fe20000410000 */
[----:B------:R-:W-:Y:S01]  /*57b0*/  FMUL.FTZ R69, R84, R69 ;  /* 0x0000004554457220 */ /* 0x000fe20000410000 */
[C---:B------:R-:W-:Y:S01]  /*57c0*/  FMUL.FTZ R70, R0.reuse, R70 ;  /* 0x0000004600467220 */ /* 0x040fe20000410000 */
[C---:B-1----:R-:W-:Y:S05]  /*57d0*/  HMMA.16816.F32 R36, R92.reuse, R96, R36 ;  /* 0x000000605c24723c */ /* 0x042fea0000001824 */
[----:B------:R-:W-:Y:S01]  /*57e0*/  FMUL.FTZ R71, R0, R71 ;  /* 0x0000004700477220 */ /* 0x000fe20000410000 */
[C---:B------:R-:W-:Y:S01]  /*57f0*/  FMUL.FTZ R72, R84.reuse, R72 ;  /* 0x0000004854487220 */ /* 0x040fe20000410000 */
[----:B------:R-:W-:Y:S01]  /*5800*/  FMUL.FTZ R73, R84, R73 ;  /* 0x0000004954497220 */ /* 0x000fe20000410000 */
[C---:B------:R-:W-:Y:S01]  /*5810*/  HMMA.16816.F32 R40, R92.reuse, R98, R40 ;  /* 0x000000625c28723c */ /* 0x040fe20000001828 */
[----:B------:R-:W1:Y:S02]  /*5820*/  LDSM.16.MT88.4 R96, [R90+0x1000] ;  /* 0x001000005a60783b */ /* 0x000e640000004200 */
[C---:B------:R-:W-:Y:S01]  /*5830*/  FMUL.FTZ R74, R0.reuse, R74 ;  /* 0x0000004a004a7220 */ /* 0x040fe20000410000 */
[----:B------:R-:W-:Y:S01]  /*5840*/  FMUL.FTZ R75, R0, R75 ;  /* 0x0000004b004b7220 */ /* 0x000fe20000410000 */
[-CC-:B------:R-:W-:Y:S01]  /*5850*/  FFMA.FTZ R129, R12, R87.reuse, -R128.reuse ;  /* 0x000000570c817223 */ /* 0x180fe20000010880 */
[-C--:B------:R-:W-:Y:S01]  /*5860*/  FFMA.FTZ R130, R13, R87.reuse, -R128 ;  /* 0x000000570d827223 */ /* 0x080fe20000010880 */
[-CC-:B------:R-:W-:Y:S01]  /*5870*/  FFMA.FTZ R138, R14, R87.reuse, -R126.reuse ;  /* 0x000000570e8a7223 */ /* 0x180fe2000001087e */
[C---:B---3--:R-:W-:Y:S03]  /*5880*/  HMMA.16816.F32 R44, R92.reuse, R100, R44 ;  /* 0x000000645c2c723c */ /* 0x048fe6000000182c */
[-C--:B------:R-:W-:Y:S01]  /*5890*/  FFMA.FTZ R131, R15, R87.reuse, -R126 ;  /* 0x000000570f837223 */ /* 0x080fe2000001087e */
[-C--:B------:R-:W-:Y:S01]  /*58a0*/  FFMA.FTZ R137, R16, R87.reuse, -R128 ;  /* 0x0000005710897223 */ /* 0x080fe20000010880 */
[-CC-:B------:R-:W-:Y:S01]  /*58b0*/  FFMA.FTZ R117, R18, R87.reuse, -R126.reuse ;  /* 0x0000005712757223 */ /* 0x180fe2000001087e */
[--C-:B------:R-:W-:Y:S01]  /*58c0*/  FFMA.FTZ R116, R19, R87, -R126.reuse ;  /* 0x0000005713747223 */ /* 0x100fe2000001087e */
[C---:B------:R-:W-:Y:S01]  /*58d0*/  FMUL.FTZ R76, R84.reuse, R76 ;  /* 0x0000004c544c7220 */ /* 0x040fe20000410000 */
[C---:B------:R-:W-:Y:S01]  /*58e0*/  HMMA.16816.F32 R48, R92.reuse, R102, R48 ;  /* 0x000000665c30723c */ /* 0x040fe20000001830 */
[----:B------:R-:W3:Y:S01]  /*58f0*/  LDSM.16.MT88.4 R100, [R88+0x8000] ;  /* 0x008000005864783b */ /* 0x000ee20000004200 */
[----:B------:R4:W-:Y:S01]  /*5900*/  MUFU.EX2 R5, R117 ;  /* 0x0000007500057308 */ /* 0x0009e20000000800 */
[----:B------:R-:W-:Y:S01]  /*5910*/  FMUL.FTZ R77, R84, R77 ;  /* 0x0000004d544d7220 */ /* 0x000fe20000410000 */
[C---:B------:R-:W-:Y:S01]  /*5920*/  FMUL.FTZ R78, R0.reuse, R78 ;  /* 0x0000004e004e7220 */ /* 0x040fe20000410000 */
[----:B------:R-:W-:Y:S07]  /*5930*/  FMUL.FTZ R79, R0, R79 ;  /* 0x0000004f004f7220 */ /* 0x000fee0000410000 */
[----:B------:R5:W-:Y:S01]  /*5940*/  MUFU.EX2 R10, R116 ;  /* 0x00000074000a7308 */ /* 0x000be20000000800 */
[C---:B------:R-:W-:Y:S01]  /*5950*/  FMUL.FTZ R80, R84.reuse, R80 ;  /* 0x0000005054507220 */ /* 0x040fe20000410000 */
[C---:B--2---:R-:W-:Y:S08]  /*5960*/  HMMA.16816.F32 R52, R92.reuse, R104, R52 ;  /* 0x000000685c34723c */ /* 0x044ff00000001834 */
[----:B------:R-:W-:Y:S01]  /*5970*/  MUFU.EX2 R129, R129 ;  /* 0x0000008100817308 */ /* 0x000fe20000000800 */
[----:B------:R-:W-:Y:S01]  /*5980*/  FMUL.FTZ R81, R84, R81 ;  /* 0x0000005154517220 */ /* 0x000fe20000410000 */
[C---:B------:R-:W-:Y:S01]  /*5990*/  FMUL.FTZ R82, R0.reuse, R82 ;  /* 0x0000005200527220 */ /* 0x040fe20000410000 */
[----:B------:R-:W-:Y:S01]  /*59a0*/  FMUL.FTZ R83, R0, R83 ;  /* 0x0000005300537220 */ /* 0x000fe20000410000 */
[-CC-:B------:R-:W-:Y:S01]  /*59b0*/  FFMA.FTZ R18, R22, R87.reuse, -R126.reuse ;  /* 0x0000005716127223 */ /* 0x180fe2000001087e */
[-C--:B------:R-:W-:Y:S01]  /*59c0*/  FFMA.FTZ R9, R23, R87.reuse, -R126 ;  /* 0x0000005717097223 */ /* 0x080fe2000001087e */
[C---:B------:R-:W-:Y:S01]  /*59d0*/  HMMA.16816.F32 R56, R92.reuse, R106, R56 ;  /* 0x0000006a5c38723c */ /* 0x040fe20000001838 */
[----:B------:R-:W2:Y:S03]  /*59e0*/  LDSM.16.MT88.4 R104, [R90+0x2000] ;  /* 0x002000005a68783b */ /* 0x000ea60000004200 */
[----:B------:R-:W2:Y:S01]  /*59f0*/  MUFU.EX2 R130, R130 ;  /* 0x0000008200827308 */ /* 0x000ea20000000800 */
[-CC-:B----4-:R-:W-:Y:S01]  /*5a00*/  FFMA.FTZ R117, R20, R87.reuse, -R128.reuse ;  /* 0x0000005714757223 */ /* 0x190fe20000010880 */
[-CC-:B-----5:R-:W-:Y:S01]  /*5a10*/  FFMA.FTZ R116, R21, R87.reuse, -R128.reuse ;  /* 0x0000005715747223 */ /* 0x1a0fe20000010880 */
[-CC-:B------:R-:W-:Y:S01]  /*5a20*/  FFMA.FTZ R11, R24, R87.reuse, -R128.reuse ;  /* 0x00000057180b7223 */ /* 0x180fe20000010880 */
[----:B------:R-:W-:Y:S06]  /*5a30*/  FFMA.FTZ R22, R25, R87, -R128 ;  /* 0x0000005719167223 */ /* 0x000fec0000010880 */
[----:B------:R-:W-:Y:S01]  /*5a40*/  MUFU.EX2 R7, R117 ;  /* 0x0000007500077308 */ /* 0x000fe20000000800 */
[----:B------:R-:W-:Y:S01]  /*5a50*/  FFMA.FTZ R121, R84, R163, R121 ;  /* 0x000000a354797223 */ /* 0x000fe20000010079 */
[C---:B-1----:R-:W-:Y:S08]  /*5a60*/  HMMA.16816.F32 R60, R92.reuse, R96, R60 ;  /* 0x000000605c3c723c */ /* 0x042ff0000000183c */
[----:B------:R1:W-:Y:S01]  /*5a70*/  MUFU.EX2 R14, R116 ;  /* 0x00000074000e7308 */ /* 0x0003e20000000800 */
[----:B------:R-:W-:Y:S01]  /*5a80*/  ISETP.NE.AND P0, PT, R153, -0x1, PT ;  /* 0xffffffff9900780c */ /* 0x000fe20003f05270 */
[----:B------:R-:W-:Y:S01]  /*5a90*/  FFMA.FTZ R127, R0, R157, R127 ;  /* 0x0000009d007f7223 */ /* 0x000fe2000001007f */
[----:B------:R-:W-:Y:S07]  /*5aa0*/  FADD.FTZ R121, R122, R121 ;  /* 0x000000797a797221 */ /* 0x000fee0000010000 */
[----:B------:R-:W-:Y:S01]  /*5ab0*/  MUFU.EX2 R18, R18 ;  /* 0x0000001200127308 */ /* 0x000fe20000000800 */
[----:B------:R-:W-:Y:S01]  /*5ac0*/  MOV R0, R85 ;  /* 0x0000005500007202 */ /* 0x000fe20000000f00 */
[C---:B------:R-:W-:Y:S01]  /*5ad0*/  HMMA.16816.F32 R64, R92.reuse, R98, R64 ;  /* 0x000000625c40723c */ /* 0x040fe20000001840 */
[----:B------:R-:W4:Y:S07]  /*5ae0*/  LDSM.16.MT88.4 R96, [R88+0x6400] ;  /* 0x006400005860783b */ /* 0x000f2e0000004200 */
[----:B------:R-:W-:Y:S01]  /*5af0*/  MUFU.EX2 R9, R9 ;  /* 0x0000000900097308 */ /* 0x000fe20000000800 */
[----:B------:R-:W-:Y:S09]  /*5b00*/  FADD.FTZ R120, R120, R121 ;  /* 0x0000007978787221 */ /* 0x000ff20000010000 */
[----:B------:R-:W-:Y:S01]  /*5b10*/  MUFU.EX2 R11, R11 ;  /* 0x0000000b000b7308 */ /* 0x000fe20000000800 */
[C---:B---3--:R-:W-:Y:S01]  /*5b20*/  HMMA.16816.F32 R68, R92.reuse, R100, R68 ;  /* 0x000000645c44723c */ /* 0x048fe20000001844 */
[----:B-1----:R-:W-:Y:S08]  /*5b30*/  LDSM.16.MT88.4 R116, [R90+0x1800] ;  /* 0x001800005a74783b */ /* 0x002ff00000004200 */
[----:B------:R-:W-:Y:S10]  /*5b40*/  MUFU.EX2 R22, R22 ;  /* 0x0000001600167308 */ /* 0x000ff40000000800 */
[----:B------:R-:W-:Y:S01]  /*5b50*/  MUFU.EX2 R138, R138 ;  /* 0x0000008a008a7308 */ /* 0x000fe20000000800 */
[C---:B------:R-:W-:Y:S01]  /*5b60*/  HMMA.16816.F32 R72, R92.reuse, R102, R72 ;  /* 0x000000665c48723c */ /* 0x040fe20000001848 */
[----:B------:R-:W1:Y:S08]  /*5b70*/  LDSM.16.MT88.4 R100, [R90+0x400] ;  /* 0x000400005a64783b */ /* 0x000e700000004200 */
[----:B------:R-:W3:Y:S10]  /*5b80*/  MUFU.EX2 R131, R131 ;  /* 0x0000008300837308 */ /* 0x000ef40000000800 */
[----:B------:R-:W5:Y:S01]  /*5b90*/  MUFU.EX2 R137, R137 ;  /* 0x0000008900897308 */ /* 0x000f620000000800 */
[C---:B--2---:R-:W-:Y:S08]  /*5ba0*/  HMMA.16816.F32 R76, R92.reuse, R104, R76 ;  /* 0x000000685c4c723c */ /* 0x044ff0000000184c */
[----:B------:R-:W-:Y:S01]  /*5bb0*/  HMMA.16816.F32 R80, R92, R106, R80 ;  /* 0x0000006a5c50723c */ /* 0x000fe20000001850 */
[----:B------:R-:W2:Y:S02]  /*5bc0*/  LDSM.16.MT88.4 R104, [R88+0x8400] ;  /* 0x008400005868783b */ /* 0x000ea40000004200 */
[----:B------:R-:W-:Y:S02]  /*5bd0*/  F2FP.F16.F32.PACK_AB R92, R130, R129 ;  /* 0x00000081825c723e */ /* 0x000fe400000000ff */
[----:B---3--:R-:W-:Y:S02]  /*5be0*/  F2FP.F16.F32.PACK_AB R93, R131, R138 ;  /* 0x0000008a835d723e */ /* 0x008fe400000000ff */
[----:B-----5:R-:W-:Y:S02]  /*5bf0*/  F2FP.F16.F32.PACK_AB R94, R6, R137 ;  /* 0x00000089065e723e */ /* 0x020fe400000000ff */
[----:B------:R-:W-:Y:S07]  /*5c00*/  F2FP.F16.F32.PACK_AB R95, R10, R5 ;  /* 0x000000050a5f723e */ /* 0x000fee00000000ff */
        /* <DEDUP_REMOVED lines=12> */
[C---:B--2---:R-:W-:Y:S03]  /*5cd0*/  HMMA.16816.F32 R68, R92.reuse, R104, R68 ;  /* 0x000000685c44723c */ /* 0x044fe60000001844 */
[-CC-:B------:R-:W-:Y:S01]  /*5ce0*/  FFMA.FTZ R105, R26, R87.reuse, -R126.reuse ;  /* 0x000000571a697223 */ /* 0x180fe2000001087e */
[----:B------:R-:W-:Y:S03]  /*5cf0*/  FFMA.FTZ R104, R27, R87, -R126 ;  /* 0x000000571b687223 */ /* 0x000fe6000001087e */
[----:B------:R-:W-:Y:S01]  /*5d00*/  MUFU.EX2 R13, R105 ;  /* 0x00000069000d7308 */ /* 0x000fe20000000800 */
[C---:B------:R-:W-:Y:S09]  /*5d10*/  HMMA.16816.F32 R72, R92.reuse, R106, R72 ;  /* 0x0000006a5c48723c */ /* 0x040ff20000001848 */
[----:B------:R-:W2:Y:S01]  /*5d20*/  MUFU.EX2 R26, R104 ;  /* 0x00000068001a7308 */ /* 0x000ea20000000800 */
[C---:B---3--:R-:W-:Y:S08]  /*5d30*/  HMMA.16816.F32 R76, R92.reuse, R96, R76 ;  /* 0x000000605c4c723c */ /* 0x048ff0000000184c */
[----:B------:R-:W-:Y:S01]  /*5d40*/  HMMA.16816.F32 R80, R92, R98, R80 ;  /* 0x000000625c50723c */ /* 0x000fe20000001850 */
[----:B------:R-:W3:Y:S02]  /*5d50*/  LDSM.16.MT88.4 R96, [R88+0x8800] ;  /* 0x008800005860783b */ /* 0x000ee40000004200 */
[----:B------:R-:W-:Y:S02]  /*5d60*/  F2FP.F16.F32.PACK_AB R92, R14, R7 ;  /* 0x000000070e5c723e */ /* 0x000fe400000000ff */
[----:B------:R-:W-:Y:S02]  /*5d70*/  F2FP.F16.F32.PACK_AB R93, R9, R18 ;  /* 0x00000012095d723e */ /* 0x000fe400000000ff */
[----:B------:R-:W-:Y:S02]  /*5d80*/  F2FP.F16.F32.PACK_AB R94, R22, R11 ;  /* 0x0000000b165e723e */ /* 0x000fe400000000ff */
[----:B--2---:R-:W-:Y:S01]  /*5d90*/  F2FP.F16.F32.PACK_AB R95, R26, R13 ;  /* 0x0000000d1a5f723e */ /* 0x004fe200000000ff */
[----:B------:R-:W-:Y:S06]  /*5da0*/  LDSM.16.MT88.4 R104, [R88+0x6c00] ;  /* 0x006c00005868783b */ /* 0x000fec0000004200 */
[C---:B-1----:R-:W-:Y:S08]  /*5db0*/  HMMA.16816.F32 R36, R92.reuse, R100, R36 ;  /* 0x000000645c24723c */ /* 0x042ff00000001824 */
[C---:B------:R-:W-:Y:S01]  /*5dc0*/  HMMA.16816.F32 R40, R92.reuse, R102, R40 ;  /* 0x000000665c28723c */ /* 0x040fe20000001828 */
[----:B------:R-:W1:Y:S07]  /*5dd0*/  LDSM.16.MT88.4 R100, [R90+0x2800] ;  /* 0x002800005a64783b */ /* 0x000e6e0000004200 */
[C---:B----4-:R-:W-:Y:S08]  /*5de0*/  HMMA.16816.F32 R44, R92.reuse, R108, R44 ;  /* 0x0000006c5c2c723c */ /* 0x050ff0000000182c */
[C---:B------:R-:W-:Y:S01]  /*5df0*/  HMMA.16816.F32 R48, R92.reuse, R110, R48 ;  /* 0x0000006e5c30723c */ /* 0x040fe20000001830 */
[----:B------:R-:W2:Y:S07]  /*5e00*/  LDSM.16.MT88.4 R108, [R90+0xc00] ;  /* 0x000c00005a6c783b */ /* 0x000eae0000004200 */
[C---:B-----5:R-:W-:Y:S08]  /*5e10*/  HMMA.16816.F32 R52, R92.reuse, R112, R52 ;  /* 0x000000705c34723c */ /* 0x060ff00000001834 */
[C---:B------:R-:W-:Y:S01]  /*5e20*/  HMMA.16816.F32 R56, R92.reuse, R114, R56 ;  /* 0x000000725c38723c */ /* 0x040fe20000001838 */
[----:B------:R-:W4:Y:S07]  /*5e30*/  LDSM.16.MT88.4 R112, [R88+0x7c00] ;  /* 0x007c00005870783b */ /* 0x000f2e0000004200 */
[C---:B------:R-:W-:Y:S03]  /*5e40*/  HMMA.16816.F32 R60, R92.reuse, R116, R60 ;  /* 0x000000745c3c723c */ /* 0x040fe6000000183c */
[-CC-:B------:R-:W-:Y:S01]  /*5e50*/  FFMA.FTZ R117, R28, R87.reuse, -R128.reuse ;  /* 0x000000571c757223 */ /* 0x180fe20000010880 */
[-C--:B------:R-:W-:Y:S01]  /*5e60*/  FFMA.FTZ R28, R32, R87.reuse, -R128 ;  /* 0x00000057201c7223 */ /* 0x080fe20000010880 */
[-C--:B------:R-:W-:Y:S03]  /*5e70*/  FFMA.FTZ R116, R31, R87.reuse, -R126 ;  /* 0x000000571f747223 */ /* 0x080fe6000001087e */
[C---:B------:R-:W-:Y:S01]  /*5e80*/  HMMA.16816.F32 R64, R92.reuse, R118, R64 ;  /* 0x000000765c40723c */ /* 0x040fe20000001840 */
[----:B------:R-:W-:Y:S02]  /*5e90*/  MUFU.EX2 R117, R117 ;  /* 0x0000007500757308 */ /* 0x000fe40000000800 */
[-CC-:B------:R-:W-:Y:S01]  /*5ea0*/  FFMA.FTZ R118, R29, R87.reuse, -R128.reuse ;  /* 0x000000571d767223 */ /* 0x180fe20000010880 */
[-C--:B------:R-:W-:Y:S01]  /*5eb0*/  FFMA.FTZ R128, R33, R87.reuse, -R128 ;  /* 0x0000005721807223 */ /* 0x080fe20000010880 */
[-CC-:B------:R-:W-:Y:S06]  /*5ec0*/  FFMA.FTZ R119, R30, R87.reuse, -R126.reuse ;  /* 0x000000571e777223 */ /* 0x180fec000001087e */
[----:B------:R-:W-:Y:S01]  /*5ed0*/  MUFU.EX2 R116, R116 ;  /* 0x0000007400747308 */ /* 0x000fe20000000800 */
[C---:B---3--:R-:W-:Y:S09]  /*5ee0*/  HMMA.16816.F32 R68, R92.reuse, R96, R68 ;  /* 0x000000605c44723c */ /* 0x048ff20000001844 */
[----:B------:R-:W-:Y:S01]  /*5ef0*/  MUFU.EX2 R118, R118 ;  /* 0x0000007600767308 */ /* 0x000fe20000000800 */
[-CC-:B------:R-:W-:Y:S01]  /*5f00*/  FFMA.FTZ R96, R34, R87.reuse, -R126.reuse ;  /* 0x0000005722607223 */ /* 0x180fe2000001087e */
[----:B------:R-:W-:Y:S02]  /*5f10*/  FFMA.FTZ R126, R35, R87, -R126 ;  /* 0x00000057237e7223 */ /* 0x000fe4000001087e */
[----:B------:R-:W3:Y:S06]  /*5f20*/  LDSM.16.MT88.4 R32, [R90+0x1c00] ;  /* 0x001c00005a20783b */ /* 0x000eec0000004200 */
[----:B------:R5:W-:Y:S01]  /*5f30*/  MUFU.EX2 R17, R96 ;  /* 0x0000006000117308 */ /* 0x000be20000000800 */
[C---:B------:R-:W-:Y:S09]  /*5f40*/  HMMA.16816.F32 R72, R92.reuse, R98, R72 ;  /* 0x000000625c48723c */ /* 0x040ff20000001848 */
[----:B------:R-:W2:Y:S10]  /*5f50*/  MUFU.EX2 R119, R119 ;  /* 0x0000007700777308 */ /* 0x000eb40000000800 */
[----:B------:R4:W-:Y:S01]  /*5f60*/  MUFU.EX2 R15, R28 ;  /* 0x0000001c000f7308 */ /* 0x0009e20000000800 */
[C---:B-1----:R-:W-:Y:S09]  /*5f70*/  HMMA.16816.F32 R76, R92.reuse, R100, R76 ;  /* 0x000000645c4c723c */ /* 0x042ff2000000184c */
[----:B------:R-:W1:Y:S01]  /*5f80*/  MUFU.EX2 R128, R128 ;  /* 0x0000008000807308 */ /* 0x000e620000000800 */
[----:B------:R-:W-:Y:S01]  /*5f90*/  FADD.FTZ R100, R91, R127 ;  /* 0x0000007f5b647221 */ /* 0x000fe20000010000 */
[----:B-----5:R-:W-:Y:S08]  /*5fa0*/  LDSM.16.MT88.4 R96, [R90+0x2c00] ;  /* 0x002c00005a60783b */ /* 0x020ff00000004200 */
[----:B------:R-:W5:Y:S01]  /*5fb0*/  MUFU.EX2 R126, R126 ;  /* 0x0000007e007e7308 */ /* 0x000f620000000800 */
[----:B------:R-:W-:Y:S03]  /*5fc0*/  HMMA.16816.F32 R80, R92, R102, R80 ;  /* 0x000000665c50723c */ /* 0x000fe60000001850 */
[----:B--2---:R-:W-:Y:S01]  /*5fd0*/  F2FP.F16.F32.PACK_AB R29, R116, R119 ;  /* 0x00000077741d723e */ /* 0x004fe200000000ff */
[----:B------:R-:W-:Y:S01]  /*5fe0*/  FADD.FTZ R125, R125, R100 ;  /* 0x000000647d7d7221 */ /* 0x000fe20000010000 */
[----:B----4-:R-:W-:Y:S01]  /*5ff0*/  F2FP.F16.F32.PACK_AB R28, R118, R117 ;  /* 0x00000075761c723e */ /* 0x010fe200000000ff */
[----:B------:R2:W4:Y:S02]  /*6000*/  LDSM.16.MT88.4 R92, [R88+0x8c00] ;  /* 0x008c0000585c783b */ /* 0x0005240000004200 */
[----:B------:R-:W-:Y:S01]  /*6010*/  FADD.FTZ R125, R124, R125 ;  /* 0x0000007d7c7d7221 */ /* 0x000fe20000010000 */
[----:B-1----:R-:W-:Y:S03]  /*6020*/  F2FP.F16.F32.PACK_AB R30, R128, R15 ;  /* 0x0000000f801e723e */ /* 0x002fe600000000ff */
[----:B------:R-:W-:Y:S01]  /*6030*/  FADD.FTZ R138, R138, R125 ;  /* 0x0000007d8a8a7221 */ /* 0x000fe20000010000 */
[----:B-----5:R-:W-:Y:S03]  /*6040*/  F2FP.F16.F32.PACK_AB R31, R126, R17 ;  /* 0x000000117e1f723e */ /* 0x020fe600000000ff */
[----:B------:R-:W-:Y:S04]  /*6050*/  FADD.FTZ R138, R131, R138 ;  /* 0x0000008a838a7221 */ /* 0x000fe80000010000 */
[C---:B------:R-:W-:Y:S08]  /*6060*/  HMMA.16816.F32 R36, R28.reuse, R104, R36 ;  /* 0x000000681c24723c */ /* 0x040ff00000001824 */
[C---:B------:R-:W-:Y:S03]  /*6070*/  HMMA.16816.F32 R40, R28.reuse, R106, R40 ;  /* 0x0000006a1c28723c */ /* 0x040fe60000001828 */
[----:B--2---:R-:W-:Y:S04]  /*6080*/  FADD.FTZ R88, R123, R120 ;  /* 0x000000787b587221 */ /* 0x004fe80000010000 */
[----:B------:R-:W-:Y:S01]  /*6090*/  FADD.FTZ R129, R129, R88 ;  /* 0x0000005881817221 */ /* 0x000fe20000010000 */
[C---:B------:R-:W-:Y:S03]  /*60a0*/  HMMA.16816.F32 R44, R28.reuse, R108, R44 ;  /* 0x0000006c1c2c723c */ /* 0x040fe6000000182c */
[----:B------:R-:W-:Y:S04]  /*60b0*/  FADD.FTZ R130, R130, R129 ;  /* 0x0000008182827221 */ /* 0x000fe80000010000 */
[----:B------:R-:W-:Y:S01]  /*60c0*/  FADD.FTZ R137, R137, R130 ;  /* 0x0000008289897221 */ /* 0x000fe20000010000 */
[C---:B------:R-:W-:Y:S08]  /*60d0*/  HMMA.16816.F32 R48, R28.reuse, R110, R48 ;  /* 0x0000006e1c30723c */ /* 0x040ff00000001830 */
[C---:B------:R-:W-:Y:S08]  /*60e0*/  HMMA.16816.F32 R52, R28.reuse, R112, R52 ;  /* 0x000000701c34723c */ /* 0x040ff00000001834 */
[C---:B------:R-:W-:Y:S08]  /*60f0*/  HMMA.16816.F32 R56, R28.reuse, R114, R56 ;  /* 0x000000721c38723c */ /* 0x040ff00000001838 */
        /* <DEDUP_REMOVED lines=26> */
.L_x_6781:
        /* <DEDUP_REMOVED lines=10> */
.L_x_6799:
[----:B----4-:R-:W-:Y:S01]  /*6340*/  FADD.FTZ R10, R9, R10 ;  /* 0x0000000a090a7221 */ /* 0x010fe20000010000 */
[----:B------:R-:W2:Y:S01]  /*6350*/  MUFU.RCP R0, R7 ;  /* 0x0000000700007308 */ /* 0x000ea20000001000 */
[----:B------:R-:W-:Y:S02]  /*6360*/  SHF.L.U32 R4, R132, 0x1, RZ ;  /* 0x0000000184047819 */ /* 0x000fe400000006ff */
[----:B------:R-:W-:Y:S02]  /*6370*/  FSETP.NE.FTZ.AND P2, PT, R7, RZ, PT ;  /* 0x000000ff0700720b */ /* 0x000fe40003f55000 */
[----:B------:R-:W-:Y:S02]  /*6380*/  LOP3.LUT R4, R135, 0x6, R4, 0xf8, !PT ;  /* 0x0000000687047812 */ /* 0x000fe400078ef804 */
[----:B------:R-:W-:Y:S01]  /*6390*/  FSETP.NE.FTZ.AND P5, PT, R10, RZ, PT ;  /* 0x000000ff0a00720b */ /* 0x000fe20003fb5000 */
[----:B------:R-:W4:Y:S01]  /*63a0*/  MUFU.RCP R5, R10 ;  /* 0x0000000a00057308 */ /* 0x000f220000001000 */
[----:B------:R-:W-:-:S04]  /*63b0*/  LOP3.LUT R4, R4, 0x20, R141, 0xf8, !PT ;  /* 0x0000002004047812 */ /* 0x000fc800078ef88d */
[----:B------:R-:W-:Y:S02]  /*63c0*/  LOP3.LUT R155, R4, R155, RZ, 0xfc, !PT ;  /* 0x0000009b049b7212 */ /* 0x000fe400078efcff */
[----:B------:R-:W-:Y:S02]  /*63d0*/  LOP3.LUT R4, R133, 0x40, RZ, 0xc0, !PT ;  /* 0x0000004085047812 */ /* 0x000fe400078ec0ff */
[----:B------:R-:W-:Y:S02]  /*63e0*/  LEA R155, R155, R136, 0x1 ;  /* 0x000000889b9b7211 */ /* 0x000fe400078e08ff */
[----:B--2---:R-:W-:Y:S02]  /*63f0*/  FSEL R0, R0, 1, P2 ;  /* 0x3f80000000007808 */ /* 0x004fe40001000000 */
[----:B------:R-:W-:-:S03]  /*6400*/  IADD3 R11, PT, PT, R155, -R4, RZ ;  /* 0x800000049b0b7210 */ /* 0x000fc60007ffe0ff */
        /* <DEDUP_REMOVED lines=27> */
[----:B------:R-:W-:Y:S01]  /*65c0*/  LOP3.LUT R0, R133, 0x20, RZ, 0xc0, !PT ;  /* 0x0000002085007812 */ /* 0x000fe200078ec0ff */
        /* <DEDUP_REMOVED lines=8> */
[----:B---3--:R-:W-:Y:S01]  /*6650*/  IADD3 R9, PT, PT, R155, -R0, RZ ;  /* 0x800000009b097210 */ /* 0x008fe20007ffe0ff */
        /* <DEDUP_REMOVED lines=24> */
[----:B------:R-:W-:Y:S01]  /*67e0*/  F2FP.F16.F32.PACK_AB R56, R57, R56 ;  /* 0x000000383938723e */ /* 0x000fe200000000ff */
[----:B------:R2:W-:Y:S01]  /*67f0*/  STS [R155], R36 ;  /* 0x000000249b007388 */ /* 0x0005e20000000800 */
[----:B------:R-:W-:Y:S01]  /*6800*/  F2FP.F16.F32.PACK_AB R58, R59, R58 ;  /* 0x0000003a3b3a723e */ /* 0x000fe200000000ff */
[----:B------:R-:W-:Y:S01]  /*6810*/  FMUL.FTZ R5, R5, R83 ;  /* 0x0000005305057220 */ /* 0x000fe20000410000 */
[----:B------:R-:W-:Y:S01]  /*6820*/  F2FP.F16.F32.PACK_AB R60, R61, R60 ;  /* 0x0000003c3d3c723e */ /* 0x000fe200000000ff */
[----:B------:R3:W-:Y:S01]  /*6830*/  STS [R155+0x200], R38 ;  /* 0x000200269b007388 */ /* 0x0007e20000000800 */
        /* <DEDUP_REMOVED lines=33> */
[----:B------:R-:W4:Y:S01]  /*6a50*/  LD.E.U8 R0, desc[UR4][R2.64+0x1c8] ;  /* 0x0001c80402007980 */ /* 0x000f22000c101100 */
[----:B------:R-:W-:-:S03]  /*6a60*/  ISETP.NE.AND P1, PT, R156, -0x1, PT ;  /* 0xffffffff9c00780c */ /* 0x000fc60003f25270 */
[----:B--2---:R-:W2:Y:S04]  /*6a70*/  LD.E.64 R36, desc[UR4][R2.64+0x88] ;  /* 0x0000880402247980 */ /* 0x004ea8000c101b00 */
[----:B------:R-:W2:Y:S04]  /*6a80*/  LD.E.64 R14, desc[UR4][R2.64+0x90] ;  /* 0x00009004020e7980 */ /* 0x000ea8000c101b00 */
[----:B------:R1:W5:Y:S04]  /*6a90*/  LD.E.64 R34, desc[UR4][R2.64+0x70] ;  /* 0x0000700402227980 */ /* 0x000368000c101b00 */
[----:B---3--:R-:W3:Y:S04]  /*6aa0*/  @!P1 LD.E.64 R38, desc[UR4][R2.64+0x80] ;  /* 0x0000800402269980 */ /* 0x008ee8000c101b00 */
[----:B------:R1:W5:Y:S01]  /*6ab0*/  LD.E.64 R32, desc[UR4][R2.64+0xa0] ;  /* 0x0000a00402207980 */ /* 0x000362000c101b00 */
[----:B----4-:R-:W-:-:S13]  /*6ac0*/  ISETP.NE.AND P4, PT, R0, RZ, PT ;  /* 0x000000ff0000720c */ /* 0x010fda0003f85270 */
[----:B------:R-:W4:Y:S04]  /*6ad0*/  @!P4 LD.E R9, desc[UR4][R2.64+0x60] ;  /* 0x000060040209c980 */ /* 0x000f28000c101900 */
[----:B------:R-:W4:Y:S01]  /*6ae0*/  @!P4 LD.E R8, desc[UR4][R2.64+0xb4] ;  /* 0x0000b4040208c980 */ /* 0x000f22000c101900 */
[----:B-1----:R-:W1:Y:S01]  /*6af0*/  @P2 MUFU.LG2 R13, R7 ;  /* 0x00000007000d2308 */ /* 0x002e620000000c00 */
[----:B------:R-:W-:Y:S01]  /*6b00*/  SHF.R.U32.HI R0, RZ, 0x2, R132 ;  /* 0x00000002ff007819 */ /* 0x000fe20000011684 */
[----:B---3--:R-:W-:-:S06]  /*6b10*/  @!P1 IMAD R11, R39, R150, RZ ;  /* 0x00000096270b9224 */ /* 0x008fcc00078e02ff */
[----:B------:R-:W3:Y:S01]  /*6b20*/  @P5 MUFU.LG2 R10, R10 ;  /* 0x0000000a000a5308 */ /* 0x000ee20000000c00 */
[----:B------:R-:W-:Y:S01]  /*6b30*/  IADD3 R4, PT, PT, R0, 0x20, RZ ;  /* 0x0000002000047810 */ /* 0x000fe20007ffe0ff */
[----:B------:R-:W-:Y:S01]  /*6b40*/  @!P1 IMAD.WIDE.U32 R38, R38, R150, RZ ;  /* 0x0000009626269225 */ /* 0x000fe200078e00ff */
[----:B------:R-:W-:Y:S02]  /*6b50*/  SHF.L.U32 R5, R151, 0x6, RZ ;  /* 0x0000000697057819 */ /* 0x000fe400000006ff */
[----:B------:R-:W-:Y:S01]  /*6b60*/  MOV R141, RZ ;  /* 0x000000ff008d7202 */ /* 0x000fe20000000f00 */
[-C--:B--2---:R-:W-:Y:S02]  /*6b70*/  @P1 IMAD R12, R37, R156.reuse, RZ ;  /* 0x0000009c250c1224 */ /* 0x084fe400078e02ff */
[----:B------:R-:W-:-:S04]  /*6b80*/  @P1 IMAD.WIDE.U32 R16, R36, R156, RZ ;  /* 0x0000009c24101225 */ /* 0x000fc800078e00ff */
[----:B-1----:R-:W-:Y:S01]  /*6b90*/  @P2 FMUL.FTZ R13, R13, 0.69314718246459960938 ;  /* 0x3f3172180d0d2820 */ /* 0x002fe20000410000 */
[----:B------:R-:W-:Y:S02]  /*6ba0*/  ISETP.GE.AND P0, PT, R4, R139, PT ;  /* 0x0000008b0400720c */ /* 0x000fe40003f06270 */
[----:B------:R-:W-:Y:S01]  /*6bb0*/  MOV R4, 0x7f800000 ;  /* 0x7f80000000047802 */ /* 0x000fe20000000f00 */
[----:B-----5:R-:W-:Y:S01]  /*6bc0*/  @P2 FFMA.FTZ R4, R6, R86, R13 ;  /* 0x0000005606042223 */ /* 0x020fe2000001000d */
[----:B------:R-:W-:Y:S01]  /*6bd0*/  @!P1 IADD3 R11, PT, PT, R39, R11, RZ ;  /* 0x0000000b270b9210 */ /* 0x000fe20007ffe0ff */
[----:B------:R-:W-:Y:S01]  /*6be0*/  IMAD.WIDE.U32 R18, R5, R36, R140 ;  /* 0x0000002405127225 */ /* 0x000fe200078e008c */
[----:B------:R-:W-:Y:S02]  /*6bf0*/  @P1 IADD3 R11, PT, PT, R17, R12, RZ ;  /* 0x0000000c110b1210 */ /* 0x000fe40007ffe0ff */
[----:B------:R-:W-:Y:S01]  /*6c00*/  @P1 MOV R38, R16 ;  /* 0x0000001000261202 */ /* 0x000fe20000000f00 */
[----:B------:R-:W-:-:S02]  /*6c10*/  IMAD R12, R37, R5, RZ ;  /* 0x00000005250c7224 */ /* 0x000fc400078e02ff */
[-C--:B------:R-:W-:Y:S02]  /*6c20*/  IMAD R13, R15, R149.reuse, RZ ;  /* 0x000000950f0d7224 */ /* 0x080fe400078e02ff */
[----:B------:R-:W-:-:S04]  /*6c30*/  IMAD.WIDE.U32 R20, R14, R149, RZ ;  /* 0x000000950e147225 */ /* 0x000fc800078e00ff */
[----:B---3--:R-:W-:Y:S01]  /*6c40*/  @P5 FMUL.FTZ R15, R10, 0.69314718246459960938 ;  /* 0x3f3172180a0f5820 */ /* 0x008fe20000410000 */
[----:B------:R-:W-:Y:S02]  /*6c50*/  IADD3 R12, PT, PT, R19, R12, RZ ;  /* 0x0000000c130c7210 */ /* 0x000fe40007ffe0ff */
[----:B------:R-:W-:Y:S02]  /*6c60*/  IADD3 R13, PT, PT, R21, R13, RZ ;  /* 0x0000000d150d7210 */ /* 0x000fe40007ffe0ff */
[----:B------:R-:W-:Y:S02]  /*6c70*/  IADD3 R38, P3, P2, R20, R18, R38 ;  /* 0x0000001214267210 */ /* 0x000fe40007a7e026 */
[----:B------:R-:W-:Y:S01]  /*6c80*/  MOV R7, 0x7f800000 ;  /* 0x7f80000000077802 */ /* 0x000fe20000000f00 */
[----:B------:R-:W-:Y:S01]  /*6c90*/  @P5 FFMA.FTZ R7, R6, R85, R15 ;  /* 0x0000005506075223 */ /* 0x000fe2000001000f */
[----:B------:R-:W-:Y:S02]  /*6ca0*/  LOP3.LUT P6, RZ, R132, 0x3, RZ, 0xc0, !PT ;  /* 0x0000000384ff7812 */ /* 0x000fe400078cc0ff */
[----:B------:R-:W-:Y:S01]  /*6cb0*/  IADD3.X R39, PT, PT, R13, R12, R11, P3, P2 ;  /* 0x0000000c0d277210 */ /* 0x000fe20001fe440b */
[----:B----4-:R-:W-:-:S04]  /*6cc0*/  @!P4 IMAD R9, R9, R150, R149 ;  /* 0x000000960909c224 */ /* 0x010fc800078e0295 */
[----:B------:R-:W-:Y:S01]  /*6cd0*/  @!P4 IMAD R6, R9, R8, RZ ;  /* 0x000000080906c224 */ /* 0x000fe200078e02ff */
[----:B------:R-:W-:Y:S06]  /*6ce0*/  @!P4 BRA `(.L_x_6790) ;  /* 0x000000000014c947 */ /* 0x000fec0003800000 */
[----:B------:R-:W2:Y:S04]  /*6cf0*/  @!P1 LD.E R9, desc[UR4][R2.64+0xb4] ;  /* 0x0000b40402099980 */ /* 0x000ea8000c101900 */
[----:B------:R-:W3:Y:S01]  /*6d00*/  LD.E R6, desc[UR4][R2.64+0xd4] ;  /* 0x0000d40402067980 */ /* 0x000ee2000c101900 */
[----:B--2---:R-:W-:Y:S02]  /*6d10*/  @!P1 IMAD R156, R9, R150, RZ ;  /* 0x00000096099c9224 */ /* 0x004fe400078e02ff */
[----:B---3--:R-:W-:-:S05]  /*6d20*/  IMAD R149, R6, R149, RZ ;  /* 0x0000009506957224 */ /* 0x008fca00078e02ff */
[----:B------:R-:W-:-:S07]  /*6d30*/  IADD3 R6, PT, PT, R149, R156, RZ ;  /* 0x0000009c95067210 */ /* 0x000fce0007ffe0ff */
.L_x_6790:
[----:B------:R-:W-:Y:S05]  /*6d40*/  WARPSYNC.ALL ;  /* 0x0000000000007948 */ /* 0x000fea0003800000 */
[----:B------:R-:W-:Y:S01]  /*6d50*/  BAR.SYNC.DEFER_BLOCKING 0x0 ;  /* 0x0000000000007b1d */ /* 0x000fe20000010000 */
[----:B------:R-:W-:-:S05]  /*6d60*/  ISETP.GE.AND P1, PT, R0, R139, PT ;  /* 0x0000008b0000720c */ /* 0x000fca0003f26270 */
        /* <DEDUP_REMOVED lines=20> */
.L_x_6792:
[----:B------:R-:W-:Y:S05]  /*6eb0*/  BSYNC.RECONVERGENT B0 ;  /* 0x0000000000007941 */ /* 0x000fea0003800200 */
.L_x_6791:
[----:B------:R-:W-:Y:S04]  /*6ec0*/  BSSY.RECONVERGENT B0, `(.L_x_6793) ;  /* 0x000000a000007945 */ /* 0x000fe80003800200 */
[----:B------:R-:W-:Y:S05]  /*6ed0*/  @P1 BRA `(.L_x_6794) ;  /* 0x0000000000201947 */ /* 0x000fea0003800000 */
[----:B-1----:R-:W-:Y:S02]  /*6ee0*/  IMAD R2, R37, R0, RZ ;  /* 0x0000000025027224 */ /* 0x002fe400078e02ff */
[----:B------:R-:W-:-:S05]  /*6ef0*/  IMAD.WIDE.U32 R4, R0, R36, R38 ;  /* 0x0000002400047225 */ /* 0x000fca00078e0026 */
[----:B------:R-:W-:Y:S02]  /*6f00*/  IADD3 R3, PT, PT, R5, R2, RZ ;  /* 0x0000000205037210 */ /* 0x000fe40007ffe0ff */
[----:B------:R-:W-:-:S04]  /*6f10*/  LEA R2, P1, R4, R34, 0x1 ;  /* 0x0000002204027211 */ /* 0x000fc800078208ff */
[----:B------:R-:W-:-:S05]  /*6f20*/  LEA.HI.X R3, R4, R35, R3, 0x1, P1 ;  /* 0x0000002304037211 */ /* 0x000fca00008f0c03 */
[----:B--2---:R1:W-:Y:S04]  /*6f30*/  ST.E.128 desc[UR4][R2.64], R24 ;  /* 0x0000001802007985 */ /* 0x0043e8000c101d04 */
[----:B----4-:R1:W-:Y:S04]  /*6f40*/  ST.E.128 desc[UR4][R2.64+0x40], R16 ;  /* 0x0000401002007985 */ /* 0x0103e8000c101d04 */
[----:B------:R1:W-:Y:S02]  /*6f50*/  ST.E.128 desc[UR4][R2.64+0x80], R8 ;  /* 0x0000800802007985 */ /* 0x0003e4000c101d04 */
.L_x_6794:
[----:B------:R-:W-:Y:S05]  /*6f60*/  BSYNC.RECONVERGENT B0 ;  /* 0x0000000000007941 */ /* 0x000fea0003800200 */
.L_x_6793:
[----:B------:R-:W-:-:S04]  /*6f70*/  MOV R149, 0x0 ;  /* 0x0000000000957802 */ /* 0x000fc80000000f00 */
[----:B-1234-:R-:W-:Y:S05]  /*6f80*/  @P0 RET.REL.NODEC R148 `(_ZN5flash24flash_fwd_splitkv_kernelI23Flash_fwd_kernel_traitsILi96ELi64ELi64ELi4ELb0ELb0EN7cutlass6half_tE19Flash_kernel_traitsILi96ELi64ELi64ELi4ES3_EELb0ELb0ELb0ELb0ELb1ELb0ELb0ELb0EEEvNS_16Flash_fwd_paramsE) ;  /* 0xffffff90941c0950 */ /* 0x01efea0003c3ffff */
        /* <DEDUP_REMOVED lines=14> */
[----:B-1----:R-:W-:Y:S05]  /*7070*/  RET.REL.NODEC R148 `(_ZN5flash24flash_fwd_splitkv_kernelI23Flash_fwd_kernel_traitsILi96ELi64ELi64ELi4ELb0ELb0EN7cutlass6half_tE19Flash_kernel_traitsILi96ELi64ELi64ELi4ES3_EELb0ELb0ELb0ELb0ELb1ELb0ELb0ELb0EEEvNS_16Flash_fwd_paramsE) ;  /* 0xffffff8c94e07950 */ /* 0x002fea0003c3ffff */
.L_x_6789:
[----:B------:R-:W-:Y:S01]  /*7080*/  MOV R5, 0x2 ;  /* 0x0000000200057802 */ /* 0x000fe20000000f00 */
[----:B------:R-:W-:Y:S01]  /*7090*/  IMAD.MOV.U32 R0, RZ, RZ, 0x1f ;  /* 0x0000001fff007424 */ /* 0x000fe200078e00ff */
[----:B------:R-:W-:-:S07]  /*70a0*/  MOV R4, 0xffffffff ;  /* 0xffffffff00047802 */ /* 0x000fce0000000f00 */
[----:B-1---5:R-:W-:Y:S05]  /*70b0*/  WARPSYNC.COLLECTIVE R4, `(.L_x_6795) ;  /* 0x0000000004087348 */ /* 0x022fea0003c00000 */
[----:B------:R2:W3:Y:S02]  /*70c0*/  SHFL.BFLY P0, R10, R163, R5, R0 ;  /* 0x0c000005a30a7389 */ /* 0x0004e40000000000 */
[----:B-123-5:R-:W-:Y:S05]  /*70d0*/  ENDCOLLECTIVE ;  /* 0x000000000000791b */ /* 0x02efea0003800000 */
.L_x_6795:
[----:B------:R-:W-:Y:S02]  /*70e0*/  IMAD.MOV.U32 R8, RZ, RZ, R10 ;  /* 0x000000ffff087224 */ /* 0x000fe400078e000a */
[----:B------:R-:W-:Y:S02]  /*70f0*/  IMAD.MOV.U32 R5, RZ, RZ, 0x1 ;  /* 0x00000001ff057424 */ /* 0x000fe400078e00ff */
[----:B------:R-:W-:-:S05]  /*7100*/  FADD.FTZ R8, R8, R163 ;  /* 0x000000a308087221 */ /* 0x000fca0000010000 */
[----:B------:R-:W-:-:S07]  /*7110*/  MOV R163, R8 ;  /* 0x0000000800a37202 */ /* 0x000fce0000000f00 */
[----:B------:R-:W-:Y:S05]  /*7120*/  WARPSYNC.COLLECTIVE R4, `(.L_x_6796) ;  /* 0x0000000004087348 */ /* 0x000fea0003c00000 */
[----:B------:R1:W2:Y:S02]  /*7130*/  SHFL.BFLY P0, R10, R163, R5, R0 ;  /* 0x0c000005a30a7389 */ /* 0x0002a40000000000 */
[----:B-12---:R-:W-:Y:S05]  /*7140*/  ENDCOLLECTIVE ;  /* 0x000000000000791b */ /* 0x006fea0003800000 */
.L_x_6796:
[----:B------:R-:W-:Y:S01]  /*7150*/  MOV R163, R157 ;  /* 0x0000009d00a37202 */ /* 0x000fe20000000f00 */
[----:B------:R-:W-:Y:S01]  /*7160*/  IMAD.MOV.U32 R5, RZ, RZ, 0x2 ;  /* 0x00000002ff057424 */ /* 0x000fe200078e00ff */
[----:B------:R-:W-:-:S07]  /*7170*/  MOV R7, R10 ;  /* 0x0000000a00077202 */ /* 0x000fce0000000f00 */
[----:B------:R-:W-:Y:S05]  /*7180*/  WARPSYNC.COLLECTIVE R4, `(.L_x_6797) ;  /* 0x0000000004087348 */ /* 0x000fea0003c00000 */
[----:B------:R1:W2:Y:S02]  /*7190*/  SHFL.BFLY P0, R10, R163, R5, R0 ;  /* 0x0c000005a30a7389 */ /* 0x0002a40000000000 */
[----:B-12---:R-:W-:Y:S05]  /*71a0*/  ENDCOLLECTIVE ;  /* 0x000000000000791b */ /* 0x006fea0003800000 */
.L_x_6797:
[----:B------:R-:W-:Y:S01]  /*71b0*/  FADD.FTZ R7, R8, R7 ;  /* 0x0000000708077221 */ /* 0x000fe20000010000 */
[----:B------:R-:W-:Y:S01]  /*71c0*/  FADD.FTZ R9, R10, R157 ;  /* 0x0000009d0a097221 */ /* 0x000fe20000010000 */
[----:B------:R-:W-:-:S04]  /*71d0*/  MOV R5, 0x1 ;  /* 0x0000000100057802 */ /* 0x000fc80000000f00 */
[----:B------:R-:W-:-:S07]  /*71e0*/  MOV R163, R9 ;  /* 0x0000000900a37202 */ /* 0x000fce0000000f00 */
[----:B------:R-:W-:Y:S05]  /*71f0*/  WARPSYNC.COLLECTIVE R4, `(.L_x_6798) ;  /* 0x0000000004087348 */ /* 0x000fea0003c00000 */
[----:B------:R1:W2:Y:S02]  /*7200*/  SHFL.BFLY P0, R10, R163, R5, R0 ;  /* 0x0c000005a30a7389 */ /* 0x0002a40000000000 */
[----:B-12---:R-:W-:Y:S05]  /*7210*/  ENDCOLLECTIVE ;  /* 0x000000000000791b */ /* 0x006fea0003800000 */
.L_x_6798:
[----:B------:R-:W-:Y:S05]  /*7220*/  BRA `(.L_x_6799) ;  /* 0xfffffff000447947 */ /* 0x000fea000383ffff */
.L_x_6800:
        /* <DEDUP_REMOVED lines=13> */
.L_x_11690:


//--------------------- .text._ZN5flash24flash_fwd_splitkv_kernelI23Flash_fwd_kernel_traitsILi96ELi64ELi64ELi4ELb0ELb0EN7cutlass6half_tE19Flash_kernel_traitsILi96ELi64ELi64ELi4ES3_EELb0ELb0ELb0ELb0ELb1ELb1ELb0ELb0EEEvNS_16Flash_fwd_paramsE --------------------------
	.section	.text._ZN5flash24flash_fwd_splitkv_kernelI23Flash_fwd_kernel_traitsILi96ELi64ELi64ELi4ELb0ELb0EN7cutlass6half_tE19Flash_kernel_traitsILi96ELi64ELi64ELi4ES3_EELb0ELb0ELb0ELb0ELb1ELb1ELb0ELb0EEEvNS_16Flash_fwd_paramsE,"ax",@progbits
	.align	128
        .global         _ZN5flash24flash_fwd_splitkv_kernelI23Flash_fwd_kernel_traitsILi96ELi64ELi64ELi4ELb0ELb0EN7cutlass6half_tE19Flash_kernel_traitsILi96ELi64ELi64ELi4ES3_EELb0ELb0ELb0ELb0ELb1ELb1ELb0ELb0EEEvNS_16Flash_fwd_paramsE
        .type           _ZN5flash24flash_fwd_splitkv_kernelI23Flash_fwd_kernel_traitsILi96ELi64ELi64ELi4ELb0ELb0EN7cutlass6half_tE19Flash_kernel_traitsILi96ELi64ELi64ELi4ES3_EELb0ELb0ELb0ELb0ELb1ELb1ELb0ELb0EEEvNS_16Flash_fwd_paramsE,@function
        .size           _ZN5flash24flash_fwd_splitkv_kernelI23Flash_fwd_kernel_traitsILi96ELi64ELi64ELi4ELb0ELb0EN7cutlass6half_tE19Flash_kernel_traitsILi96ELi64ELi64ELi4ES3_EELb0ELb0ELb0ELb0ELb1ELb1ELb0ELb0EEEvNS_16Flash_fwd_paramsE,(.L_x_11691 - _ZN5flash24flash_fwd_splitkv_kernelI23Flash_fwd_kernel_traitsILi96ELi64ELi64ELi4ELb0ELb0EN7cutlass6half_tE19Flash_kernel_traitsILi96ELi64ELi64ELi4ES3_EELb0ELb0ELb0ELb0ELb1ELb1ELb0ELb0EEEvNS_16Flash_fwd_paramsE)
        .other          _ZN5flash24flash_fwd_splitkv_kernelI23Flash_fwd_kernel_traitsILi96ELi64ELi64ELi4ELb0ELb0EN7cutlass6half_tE19Flash_kernel_traitsILi96ELi64ELi64ELi4ES3_EELb0ELb0ELb0ELb0ELb1ELb1ELb0ELb0EEEvNS_16Flash_fwd_paramsE,@"STO_CUDA_ENTRY STV_DEFAULT"
_ZN5flash24flash_fwd_splitkv_kernelI23Flash_fwd_kernel_traitsILi96ELi64ELi64ELi4ELb0ELb0EN7cutlass6half_tE19Flash_kernel_traitsILi96ELi64ELi64ELi4ES3_EELb0ELb0ELb0ELb0ELb1ELb1ELb0ELb0EEEvNS_16Flash_fwd_paramsE:
.text._ZN5flash24flash_fwd_splitkv_kernelI23Flash_fwd_kernel_traitsILi96ELi64ELi64ELi4ELb0ELb0EN7cutlass6half_tE19Flash_kernel_traitsILi96ELi64ELi64ELi4ES3_EELb0ELb0ELb0ELb0ELb1ELb1ELb0ELb0EEEvNS_16Flash_fwd_paramsE:
[----:B------:R-:W-:Y:S01]  /*0000*/  LDC R1, c[0x0][0x37c] ;  /* 0x0000df00ff017b82 */ /* 0x000fe20000000800 */
[----:B------:R-:W1:Y:S07]  /*0010*/  S2R R149, SR_CTAID.X ;  /* 0x0000000000957919 */ /* 0x000e6e0000002500 */
[----:B------:R-:W2:Y:S01]  /*0020*/  LDC.64 R2, c[0x0][0x348] ;  /* 0x0000d200ff027b82 */ /* 0x000ea20000000a00 */
[----:B------:R-:W-:Y:S01]  /*0030*/  BSSY.RECONVERGENT B2, `(.L_x_6801) ;  /* 0x0000005000027945 */ /* 0x000fe20003800200 */
[----:B------:R-:W-:Y:S01]  /*0040*/  MOV R146, 0x80 ;  /* 0x0000008000927802 */ /* 0x000fe20000000f00 */
[----:B------:R-:W3:Y:S01]  /*0050*/  S2R R148, SR_CTAID.Y ;  /* 0x0000000000947919 */ /* 0x000ee20000002600 */
[----:B------:R-:W4:Y:S05]  /*0060*/  S2R R147, SR_CTAID.Z ;  /* 0x0000000000937919 */ /* 0x000f2a0000002700 */
[----:B-1234-:R-:W-:Y:S05]  /*0070*/  CALL.REL.NOINC `($_ZN5flash24flash_fwd_splitkv_kernelI23Flash_fwd_kernel_traitsILi96ELi64ELi64ELi4ELb0ELb0EN7cutlass6half_tE19Flash_kernel_traitsILi96ELi64ELi64ELi4ES3_EELb0ELb0ELb0ELb0ELb1ELb1ELb0ELb0EEEvNS_16Flash_fwd_paramsE$_ZN5flash30compute_attn_1rowblock_splitkvI23Flash_fwd_kernel_traitsILi96ELi64ELi64ELi4ELb0ELb0EN7cutlass6half_tE19Flash_kernel_traitsILi96ELi64ELi64ELi4ES3_EELb0ELb0ELb0ELb0ELb1ELb1ELb0ELb0ENS_16Flash_fwd_paramsEEEvRKT8_iiiii) ;  /* 0x0000000000087944 */ /* 0x01efea0003c00000 */
[----:B------:R-:W-:Y:S05]  /*0080*/  BSYNC.RECONVERGENT B2 ;  /* 0x0000000000027941 */ /* 0x000fea0003800200 */
.L_x_6801:
[----:B------:R-:W-:Y:S05]  /*0090*/  EXIT ;  /* 0x000000000000794d */ /* 0x000fea0003800000 */
        .type           $_ZN5flash24flash_fwd_splitkv_kernelI23Flash_fwd_kernel_traitsILi96ELi64ELi64ELi4ELb0ELb0EN7cutlass6half_tE19Flash_kernel_traitsILi96ELi64ELi64ELi4ES3_EELb0ELb0ELb0ELb0ELb1ELb1ELb0ELb0EEEvNS_16Flash_fwd_paramsE$_ZN5flash30compute_attn_1rowblock_splitkvI23Flash_fwd_kernel_traitsILi96ELi64ELi64ELi4ELb0ELb0EN7cutlass6half_tE19Flash_kernel_traitsILi96ELi64ELi64ELi4ES3_EELb0ELb0ELb0ELb0ELb1ELb1ELb0ELb0ENS_16Flash_fwd_paramsEEEvRKT8_iiiii,@function
        .size           $_ZN5flash24flash_fwd_splitkv_kernelI23Flash_fwd_kernel_traitsILi96ELi64ELi64ELi4ELb0ELb0EN7cutlass6half_tE19Flash_kernel_traitsILi96ELi64ELi64ELi4ES3_EELb0ELb0ELb0ELb0ELb1ELb1ELb0ELb0EEEvNS_16Flash_fwd_paramsE$_ZN5flash30compute_attn_1rowblock_splitkvI23Flash_fwd_kernel_traitsILi96ELi64ELi64ELi4ELb0ELb0EN7cutlass6half_tE19Flash_kernel_traitsILi96ELi64ELi64ELi4ES3_EELb0ELb0ELb0ELb0ELb1ELb1ELb0ELb0ENS_16Flash_fwd_paramsEEEvRKT8_iiiii,(.L_x_11691 - $_ZN5flash24flash_fwd_splitkv_kernelI23Flash_fwd_kernel_traitsILi96ELi64ELi64ELi4ELb0ELb0EN7cutlass6half_tE19Flash_kernel_traitsILi96ELi64ELi64ELi4ES3_EELb0ELb0ELb0ELb0ELb1ELb1ELb0ELb0EEEvNS_16Flash_fwd_paramsE$_ZN5flash30compute_attn_1rowblock_splitkvI23Flash_fwd_kernel_traitsILi96ELi64ELi64ELi4ELb0ELb0EN7cutlass6half_tE19Flash_kernel_traitsILi96ELi64ELi64ELi4ES3_EELb0ELb0ELb0ELb0ELb1ELb1ELb0ELb0ENS_16Flash_fwd_paramsEEEvRKT8_iiiii)
$_ZN5flash24flash_fwd_splitkv_kernelI23Flash_fwd_kernel_traitsILi96ELi64ELi64ELi4ELb0ELb0EN7cutlass6half_tE19Flash_kernel_traitsILi96ELi64ELi64ELi4ES3_EELb0ELb0ELb0ELb0ELb1ELb1ELb0ELb0EEEvNS_16Flash_fwd_paramsE$_ZN5flash30compute_attn_1rowblock_splitkvI23Flash_fwd_kernel_traitsILi96ELi64ELi64ELi4ELb0ELb0EN7cutlass6half_tE19Flash_kernel_traitsILi96ELi64ELi64ELi4ES3_EELb0ELb0ELb0ELb0ELb1ELb1ELb0ELb0ENS_16Flash_fwd_paramsEEEvRKT8_iiiii:
        /* <DEDUP_REMOVED lines=13> */
[----:B------:R-:W5:Y:S04]  /*0170*/  @!P4 LD.E R19, desc[UR4][R2.64+0xb4] ;  /* 0x0000b4040213c980 */ /* 0x000f68000c101900 */
[----:B------:R-:W5:Y:S04]  /*0180*/  @P4 LD.E R5, desc[UR4][R12.64+0x4] ;  /* 0x000004040c054980 */ /* 0x000f68000c101900 */
[----:B------:R-:W5:Y:S01]  /*0190*/  @!P3 LD.E R97, desc[UR4][R2.64+0xb8] ;  /* 0x0000b8040261b980 */ /* 0x000f62000c101900 */
[----:B----4-:R-:W-:Y:S01]  /*01a0*/  ISETP.NE.U32.AND P1, PT, R10, RZ, PT ;  /* 0x000000ff0a00720c */ /* 0x010fe20003f25070 */
[----:B------:R-:W-:-:S02]  /*01b0*/  IMAD.SHL.U32 R4, R148, 0x4, RZ ;  /* 0x0000000494047824 */ /* 0x000fc400078e00ff */
[----:B------:R-:W5:Y:S01]  /*01c0*/  @P2 LD.E R155, desc[UR4][R12.64] ;  /* 0x000000040c9b2980 */ /* 0x000f62000c101900 */
        /* <DEDUP_REMOVED lines=10> */
[----:B------:R-:W-:Y:S01]  /*0270*/  ISETP.NE.AND.EX P0, PT, R9, RZ, PT, P0 ;  /* 0x000000ff0900720c */ /* 0x000fe20003f05300 */
[----:B------:R-:W-:Y:S01]  /*0280*/  IMAD.MOV.U32 R15, RZ, RZ, -0x1 ;  /* 0xffffffffff0f7424 */ /* 0x000fe200078e00ff */
[----:B-1----:R-:W-:-:S05]  /*0290*/  IADD3 R10, P1, PT, R6, R4, RZ ;  /* 0x00000004060a7210 */ /* 0x002fca0007f3e0ff */
[----:B------:R-:W-:Y:S01]  /*02a0*/  IMAD.X R11, R7, 0x1, R0, P1 ;  /* 0x00000001070b7824 */ /* 0x000fe200008e0600 */
[----:B------:R-:W-:Y:S07]  /*02b0*/  @!P2 BRA `(.L_x_6803) ;  /* 0x000000000010a947 */ /* 0x000fee0003800000 */
[----:B------:R-:W2:Y:S02]  /*02c0*/  LD.E.U8 R6, desc[UR4][R2.64+0x1b2] ;  /* 0x0001b20402067980 */ /* 0x000ea4000c101100 */
[----:B--2---:R-:W-:-:S13]  /*02d0*/  ISETP.NE.AND P1, PT, R6, RZ, PT ;  /* 0x000000ff0600720c */ /* 0x004fda0003f25270 */
[----:B------:R-:W-:Y:S05]  /*02e0*/  @!P1 BRA `(.L_x_6803) ;  /* 0x0000000000049947 */ /* 0x000fea0003800000 */
[----:B------:R1:W5:Y:S02]  /*02f0*/  LD.E R15, desc[UR4][R10.64] ;  /* 0x000000040a0f7980 */ /* 0x000364000c101900 */
.L_x_6803:
[----:B------:R-:W-:Y:S05]  /*0300*/  BSYNC.RECONVERGENT B0 ;  /* 0x0000000000007941 */ /* 0x000fea0003800200 */
.L_x_6802:
[----:B------:R-:W-:Y:S04]  /*0310*/  BSSY.RECONVERGENT B0, `(.L_x_6804) ;  /* 0x0000007000007945 */ /* 0x000fe80003800200 */
[----:B------:R-:W-:Y:S05]  /*0320*/  @!P3 BRA `(.L_x_6805) ;  /* 0x000000000014b947 */ /* 0x000fea0003800000 */
[----:B------:R-:W2:Y:S02]  /*0330*/  LD.E.U8 R6, desc[UR4][R2.64+0x1b2] ;  /* 0x0001b20402067980 */ /* 0x000ea4000c101100 */
[----:B--2---:R-:W-:-:S13]  /*0340*/  ISETP.NE.AND P1, PT, R6, RZ, PT ;  /* 0x000000ff0600720c */ /* 0x004fda0003f25270 */
[----:B-----5:R-:W2:Y:S02]  /*0350*/  @P1 LD.E R97, desc[UR4][R10.64+0x4] ;  /* 0x000004040a611980 */ /* 0x020ea4000c101900 */
[----:B--2---:R-:W-:-:S06]  /*0360*/  @P1 IADD3 R97, PT, PT, R97, -R15, RZ ;  /* 0x8000000f61611210 */ /* 0x004fcc0007ffe0ff */
[----:B------:R2:W5:Y:S02]  /*0370*/  @!P1 LD.E R97, desc[UR4][R10.64] ;  /* 0x000000040a619980 */ /* 0x000564000c101900 */
.L_x_6805:
[----:B------:R-:W-:Y:S05]  /*0380*/  BSYNC.RECONVERGENT B0 ;  /* 0x0000000000007941 */ /* 0x000fea0003800200 */
.L_x_6804:
[----:B------:R-:W-:Y:S01]  /*0390*/  BSSY.RECONVERGENT B1, `(.L_x_6806) ;  /* 0x0000011000017945 */ /* 0x000fe20003800200 */
[----:B-----5:R-:W-:-:S03]  /*03a0*/  @P4 IADD3 R19, PT, PT, -R155, R5, RZ ;  /* 0x000000059b134210 */ /* 0x020fc60007ffe1ff */
[----:B------:R-:W-:Y:S05]  /*03b0*/  @!P0 BRA `(.L_x_6807) ;  /* 0x0000000000148947 */ /* 0x000fea0003800000 */
[----:B------:R-:W-:-:S05]  /*03c0*/  IADD3 R6, P0, PT, R8, R4, RZ ;  /* 0x0000000408067210 */ /* 0x000fca0007f1e0ff */
[----:B------:R-:W-:-:S05]  /*03d0*/  IMAD.X R7, R9, 0x1, R0, P0 ;  /* 0x0000000109077824 */ /* 0x000fca00000e0600 */
[----:B------:R-:W3:Y:S02]  /*03e0*/  LD.E R97, desc[UR4][R6.64] ;  /* 0x0000000406617980 */ /* 0x000ee4000c101900 */
[----:B---3--:R-:W-:Y:S01]  /*03f0*/  IADD3 R97, PT, PT, R97, -R14, RZ ;  /* 0x8000000e61617210 */ /* 0x008fe20007ffe0ff */
[----:B------:R-:W-:Y:S05]  /*0400*/  BRA `(.L_x_6808) ;  /* 0x0000000000247947 */ /* 0x000fea0003800000 */
.L_x_6807:
[----:B------:R-:W3:Y:S01]  /*0410*/  LD.E.64 R6, desc[UR4][R2.64+0x108] ;  /* 0x0001080402067980 */ /* 0x000ee2000c101b00 */
[----:B------:R-:W-:Y:S01]  /*0420*/  BSSY.RECONVERGENT B0, `(.L_x_6809) ;  /* 0x0000006000007945 */ /* 0x000fe20003800200 */
[----:B------:R-:W-:Y:S01]  /*0430*/  IMAD.MOV.U32 R5, RZ, RZ, RZ ;  /* 0x000000ffff057224 */ /* 0x000fe200078e00ff */
[----:B---3--:R-:W-:-:S04]  /*0440*/  ISETP.NE.U32.AND P0, PT, R6, RZ, PT ;  /* 0x000000ff0600720c */ /* 0x008fc80003f05070 */
[----:B------:R-:W-:-:S13]  /*0450*/  ISETP.NE.AND.EX P0, PT, R7, RZ, PT, P0 ;  /* 0x000000ff0700720c */ /* 0x000fda0003f05300 */
[----:B------:R-:W-:Y:S05]  /*0460*/  @!P0 BRA `(.L_x_6810) ;  /* 0x0000000000048947 */ /* 0x000fea0003800000 */
[----:B------:R3:W5:Y:S02]  /*0470*/  LD.E R5, desc[UR4][R2.64+0xbc] ;  /* 0x0000bc0402057980 */ /* 0x000764000c101900 */
.L_x_6810:
[----:B------:R-:W-:Y:S05]  /*0480*/  BSYNC.RECONVERGENT B0 ;  /* 0x0000000000007941 */ /* 0x000fea0003800200 */
.L_x_6809:
[----:B-----5:R-:W-:Y:S02]  /*0490*/  IADD3 R97, PT, PT, R5, R97, -R14 ;  /* 0x0000006105617210 */ /* 0x020fe40007ffe80e */
.L_x_6808:
[----:B------:R-:W-:Y:S05]  /*04a0*/  BSYNC.RECONVERGENT B1 ;  /* 0x0000000000017941 */ /* 0x000fea0003800200 */
.L_x_6806:
[----:B------:R-:W-:Y:S01]  /*04b0*/  IMAD.SHL.U32 R136, R149, 0x40, RZ ;  /* 0x0000004095887824 */ /* 0x000fe200078e00ff */
[----:B------:R-:W-:Y:S01]  /*04c0*/  MOV R6, R146 ;  /* 0x0000009200067202 */ /* 0x000fe20000000f00 */
[----:B------:R-:W-:-:S03]  /*04d0*/  IMAD.MOV.U32 R7, RZ, RZ, 0x0 ;  /* 0x00000000ff077424 */ /* 0x000fc600078e00ff */
[----:B------:R-:W-:-:S13]  /*04e0*/  ISETP.GT.AND P0, PT, R19, R136, PT ;  /* 0x000000881300720c */ /* 0x000fda0003f04270 */
[----:B-123--:R-:W-:Y:S05]  /*04f0*/  @!P0 RET.REL.NODEC R6 `(_ZN5flash24flash_fwd_splitkv_kernelI23Flash_fwd_kernel_traitsILi96ELi64ELi64ELi4ELb0ELb0EN7cutlass6half_tE19Flash_kernel_traitsILi96ELi64ELi64ELi4ES3_EELb0ELb0ELb0ELb0ELb1ELb1ELb0ELb0EEEvNS_16Flash_fwd_paramsE) ;  /* 0xfffffff806c08950 */ /* 0x00efea0003c3ffff */
        /* <DEDUP_REMOVED lines=21> */
[----:B------:R-:W-:Y:S01]  /*0650*/  SHF.R.U32.HI R9, RZ, 0x2, R128 ;  /* 0x00000002ff097819 */ /* 0x000fe20000011680 */
[----:B------:R-:W-:Y:S01]  /*0660*/  IMAD.IADD R19, R19, 0x1, -R136 ;  /* 0x0000000113137824 */ /* 0x000fe200078e0a88 */
[----:B------:R1:W5:Y:S01]  /*0670*/  LD.E.64 R14, desc[UR4][R2.64+0x70] ;  /* 0x00007004020e7980 */ /* 0x000362000c101b00 */
[----:B------:R-:W-:Y:S01]  /*0680*/  IMAD.MOV.U32 R23, RZ, RZ, RZ ;  /* 0x000000ffff177224 */ /* 0x000fe200078e00ff */
[----:B------:R-:W-:-:S02]  /*0690*/  IADD3 R5, PT, PT, R9, 0x20, RZ ;  /* 0x0000002009057810 */ /* 0x000fc40007ffe0ff */
[----:B------:R-:W-:Y:S02]  /*06a0*/  LOP3.LUT R22, R8, 0x18, RZ, 0xc0, !PT ;  /* 0x0000001808167812 */ /* 0x000fe400078ec0ff */
[-C--:B------:R-:W-:Y:S02]  /*06b0*/  ISETP.GE.AND P1, PT, R5, R19.reuse, PT ;  /* 0x000000130500720c */ /* 0x080fe40003f26270 */
[----:B------:R-:W-:Y:S02]  /*06c0*/  LOP3.LUT P4, R128, R128, 0x3, RZ, 0xc0, !PT ;  /* 0x0000000380807812 */ /* 0x000fe4000788c0ff */
[CC--:B------:R-:W-:Y:S02]  /*06d0*/  ISETP.GE.AND P2, PT, R9.reuse, R19.reuse, PT ;  /* 0x000000130900720c */ /* 0x0c0fe40003f46270 */
[----:B------:R-:W-:Y:S01]  /*06e0*/  ISETP.GE.OR P4, PT, R9, R19, P4 ;  /* 0x000000130900720c */ /* 0x000fe20002786670 */
[----:B------:R-:W-:Y:S01]  /*06f0*/  BSSY.RECONVERGENT B0, `(.L_x_6812) ;  /* 0x0000022000007945 */ /* 0x000fe20003800200 */
[----:B--2---:R-:W-:-:S04]  /*0700*/  @P0 IMAD.WIDE.U32 R16, R12, R155, RZ ;  /* 0x0000009b0c100225 */ /* 0x004fc800078e00ff */
[-C--:B---3--:R-:W-:Y:S02]  /*0710*/  IMAD R4, R4, R148.reuse, R147 ;  /* 0x0000009404047224 */ /* 0x088fe400078e0293 */
[----:B-1----:R-:W-:Y:S02]  /*0720*/  @P0 IMAD R2, R13, R155, RZ ;  /* 0x0000009b0d020224 */ /* 0x002fe400078e02ff */
[-C--:B----4-:R-:W-:Y:S02]  /*0730*/  @!P0 IMAD R3, R21, R148.reuse, RZ ;  /* 0x0000009415038224 */ /* 0x090fe400078e02ff */
[----:B------:R-:W-:-:S04]  /*0740*/  @!P0 IMAD.WIDE.U32 R20, R20, R148, RZ ;  /* 0x0000009414148225 */ /* 0x000fc800078e00ff */
[----:B------:R-:W-:Y:S01]  /*0750*/  @!P0 IMAD.MOV.U32 R5, RZ, RZ, R20 ;  /* 0x000000ffff058224 */ /* 0x000fe200078e0014 */
        /* <DEDUP_REMOVED lines=11> */
[----:B------:R-:W-:Y:S01]  /*0810*/  LEA R6, P0, R2, R6, 0x2 ;  /* 0x0000000602067211 */ /* 0x000fe200078010ff */
        /* <DEDUP_REMOVED lines=15> */
.L_x_6813:
[----:B------:R-:W-:Y:S05]  /*0910*/  BSYNC.RECONVERGENT B0 ;  /* 0x0000000000007941 */ /* 0x000fea0003800200 */
.L_x_6812:
[----:B------:R-:W-:Y:S04]  /*0920*/  BSSY.RECONVERGENT B0, `(.L_x_6814) ;  /* 0x000000e000007945 */ /* 0x000fe80003800200 */
[----:B------:R-:W-:Y:S05]  /*0930*/  @P1 BRA `(.L_x_6815) ;  /* 0x0000000000301947 */ /* 0x000fea0003800000 */
[----:B------:R-:W-:Y:S02]  /*0940*/  IADD3 R9, P0, PT, R9, 0x20, RZ ;  /* 0x0000002009097810 */ /* 0x000fe40007f1e0ff */
[----:B------:R-:W-:Y:S02]  /*0950*/  MOV R5, R11 ;  /* 0x0000000b00057202 */ /* 0x000fe40000000f00 */
[----:B------:R-:W-:Y:S01]  /*0960*/  IADD3.X R2, PT, PT, RZ, RZ, RZ, P0, !PT ;  /* 0x000000ffff027210 */ /* 0x000fe200007fe4ff */
        /* <DEDUP_REMOVED lines=9> */
.L_x_6815:
[----:B------:R-:W-:Y:S05]  /*0a00*/  BSYNC.RECONVERGENT B0 ;  /* 0x0000000000007941 */ /* 0x000fea0003800200 */
.L_x_6814:
[----:B------:R-:W-:Y:S01]  /*0a10*/  MOV R2, R146 ;  /* 0x0000009200027202 */ /* 0x000fe20000000f00 */
[----:B------:R1:W-:Y:S01]  /*0a20*/  @!P4 ST.E desc[UR4][R6.64], R0 ;  /* 0x000000000600c985 */ /* 0x0003e2000c101904 */
[----:B------:R-:W-:-:S04]  /*0a30*/  MOV R3, 0x0 ;  /* 0x0000000000037802 */ /* 0x000fc80000000f00 */
[----:B-12--5:R-:W-:Y:S05]  /*0a40*/  @P3 RET.REL.NODEC R2 `(_ZN5flash24flash_fwd_splitkv_kernelI23Flash_fwd_kernel_traitsILi96ELi64ELi64ELi4ELb0ELb0EN7cutlass6half_tE19Flash_kernel_traitsILi96ELi64ELi64ELi4ES3_EELb0ELb0ELb0ELb0ELb1ELb1ELb0ELb0EEEvNS_16Flash_fwd_paramsE) ;  /* 0xfffffff4026c3950 */ /* 0x026fea0003c3ffff */
[----:B------:R-:W-:Y:S02]  /*0a50*/  MOV R0, 0x7f800000 ;  /* 0x7f80000000007802 */ /* 0x000fe40000000f00 */
[----:B------:R-:W-:-:S03]  /*0a60*/  MOV R147, 0x0 ;  /* 0x0000000000937802 */ /* 0x000fc60000000f00 */
[----:B------:R1:W-:Y:S02]  /*0a70*/  ST.E desc[UR4][R6.64+0x80], R0 ;  /* 0x0000800006007985 */ /* 0x0003e4000c101904 */
[----:B-1----:R-:W-:Y:S05]  /*0a80*/  RET.REL.NODEC R146 `(_ZN5flash24flash_fwd_splitkv_kernelI23Flash_fwd_kernel_traitsILi96ELi64ELi64ELi4ELb0ELb0EN7cutlass6half_tE19Flash_kernel_traitsILi96ELi64ELi64ELi4ES3_EELb0ELb0ELb0ELb0ELb1ELb1ELb0ELb0EEEvNS_16Flash_fwd_paramsE) ;  /* 0xfffffff4925c7950 */ /* 0x002fea0003c3ffff */
.L_x_6811:
        /* <DEDUP_REMOVED lines=20> */
[----:B------:R1:W5:Y:S01]  /*0bd0*/  LD.E.64 R28, desc[UR4][R2.64+0x58] ;  /* 0x00005804021c7980 */ /* 0x000362000c101b00 */
[----:B--2---:R-:W-:-:S04]  /*0be0*/  IABS R5, R16 ;  /* 0x0000001000057213 */ /* 0x004fc80000000000 */
[----:B------:R-:W2:Y:S08]  /*0bf0*/  I2F.RP R10, R5 ;  /* 0x00000005000a7306 */ /* 0x000eb00000209400 */
        /* <DEDUP_REMOVED lines=22> */
[C---:B------:R-:W-:Y:S01]  /*0d60*/  LEA R94, P0, R8.reuse, R162, 0x2 ;  /* 0x000000a2085e7211 */ /* 0x040fe200078010ff */
[----:B------:R-:W-:Y:S02]  /*0d70*/  IMAD.MOV.U32 R12, RZ, RZ, R6 ;  /* 0x000000ffff0c7224 */ /* 0x000fe400078e0006 */
[----:B------:R-:W2:Y:S01]  /*0d80*/  LD.E.64 R6, desc[UR4][R2.64+0x38] ;  /* 0x0000380402067980 */ /* 0x000ea2000c101b00 */
[----:B------:R-:W-:Y:S01]  /*0d90*/  LEA.HI.X R93, R8, R163, R0, 0x2, P0 ;  /* 0x000000a3085d7211 */ /* 0x000fe200000f1400 */
[----:B------:R-:W-:Y:S01]  /*0da0*/  @!P1 IMAD.MOV R12, RZ, RZ, -R12 ;  /* 0x000000ffff0c9224 */ /* 0x000fe200078e0a0c */
[----:B------:R-:W-:-:S02]  /*0db0*/  @!P2 LOP3.LUT R12, RZ, R16, RZ, 0x33, !PT ;  /* 0x00000010ff0ca212 */ /* 0x000fc400078e33ff */
[----:B------:R-:W-:Y:S01]  /*0dc0*/  MOV R4, R94 ;  /* 0x0000005e00047202 */ /* 0x000fe20000000f00 */
[----:B------:R-:W-:-:S04]  /*0dd0*/  IMAD.MOV.U32 R5, RZ, RZ, R93 ;  /* 0x000000ffff057224 */ /* 0x000fc800078e005d */
[----:B------:R-:W-:-:S05]  /*0de0*/  IMAD.WIDE R4, R12, 0x4, R4 ;  /* 0x000000040c047825 */ /* 0x000fca00078e0204 */
[----:B------:R-:W3:Y:S04]  /*0df0*/  LD.E R0, desc[UR4][R4.64] ;  /* 0x0000000404007980 */ /* 0x000ee8000c101900 */
[----:B------:R1:W5:Y:S01]  /*0e00*/  LD.E.64 R4, desc[UR4][R2.64+0x40] ;  /* 0x0000400402047980 */ /* 0x000362000c101b00 */
[----:B----4-:R-:W-:-:S04]  /*0e10*/  IABS R11, R18 ;  /* 0x00000012000b7213 */ /* 0x010fc80000000000 */
[----:B------:R-:W4:Y:S08]  /*0e20*/  I2F.RP R8, R11 ;  /* 0x0000000b00087306 */ /* 0x000f300000209400 */
[----:B----4-:R-:W4:Y:S02]  /*0e30*/  MUFU.RCP R8, R8 ;  /* 0x0000000800087308 */ /* 0x010f240000001000 */
[----:B----4-:R-:W-:-:S06]  /*0e40*/  IADD3 R8, PT, PT, R8, 0xffffffe, RZ ;  /* 0x0ffffffe08087810 */ /* 0x010fcc0007ffe0ff */
[----:B------:R-:W4:Y:S01]  /*0e50*/  F2I.FTZ.U32.TRUNC.NTZ R25, R8 ;  /* 0x0000000800197305 */ /* 0x000f22000021f000 */
[----:B------:R-:W-:Y:S02]  /*0e60*/  MOV R24, RZ ;  /* 0x000000ff00187202 */ /* 0x000fe40000000f00 */
[----:B------:R-:W-:Y:S02]  /*0e70*/  IABS R10, R147 ;  /* 0x00000093000a7213 */ /* 0x000fe40000000000 */
[----:B------:R-:W-:Y:S01]  /*0e80*/  IABS R9, R18 ;  /* 0x0000001200097213 */ /* 0x000fe20000000000 */
        /* <DEDUP_REMOVED lines=14> */
[----:B------:R-:W-:-:S05]  /*0f70*/  ISETP.NE.AND P1, PT, R18, RZ, PT ;  /* 0x000000ff1200720c */ /* 0x000fca0003f25270 */
[----:B------:R-:W-:Y:S01]  /*0f80*/  @P2 VIADD R8, R8, 0x1 ;  /* 0x0000000108082836 */ /* 0x000fe20000000000 */
[----:B------:R-:W-:-:S03]  /*0f90*/  SHF.R.S32.HI R32, RZ, 0x1f, R16 ;  /* 0x0000001fff207819 */ /* 0x000fc60000011410 */
[----:B------:R-:W-:-:S05]  /*0fa0*/  IMAD.MOV.U32 R11, RZ, RZ, R8 ;  /* 0x000000ffff0b7224 */ /* 0x000fca00078e0008 */
[----:B------:R-:W-:Y:S02]  /*0fb0*/  @!P0 IADD3 R11, PT, PT, -R11, RZ, RZ ;  /* 0x000000ff0b0b8210 */ /* 0x000fe40007ffe1ff */
[----:B------:R-:W-:Y:S01]  /*0fc0*/  @!P1 LOP3.LUT R11, RZ, R18, RZ, 0x33, !PT ;  /* 0x00000012ff0b9212 */ /* 0x000fe200078e33ff */
[----:B--2---:R-:W-:Y:S01]  /*0fd0*/  IMAD R8, R7, R16, RZ ;  /* 0x0000001007087224 */ /* 0x004fe200078e02ff */
[----:B---3--:R-:W-:Y:S01]  /*0fe0*/  SHF.R.S32.HI R9, RZ, 0x1f, R0 ;  /* 0x0000001fff097819 */ /* 0x008fe20000011400 */
[-C--:B------:R-:W-:Y:S02]  /*0ff0*/  IMAD R10, R23, R0.reuse, RZ ;  /* 0x00000000170a7224 */ /* 0x080fe400078e02ff */
[----:B-----5:R-:W-:-:S04]  /*1000*/  IMAD.WIDE.U32 R12, R22, R0, RZ ;  /* 0x00000000160c7225 */ /* 0x020fc800078e00ff */
[----:B------:R-:W-:-:S05]  /*1010*/  IMAD R10, R22, R9, R10 ;  /* 0x00000009160a7224 */ /* 0x000fca00078e020a */
[----:B------:R-:W-:Y:S01]  /*1020*/  IADD3 R13, PT, PT, R13, R10, RZ ;  /* 0x0000000a0d0d7210 */ /* 0x000fe20007ffe0ff */
[----:B------:R-:W-:Y:S02]  /*1030*/  IMAD R8, R6, R32, R8 ;  /* 0x0000002006087224 */ /* 0x000fe400078e0208 */
        /* <DEDUP_REMOVED lines=14> */
.L_x_6817:
[----:B------:R-:W2:Y:S01]  /*1120*/  LD.E R18, desc[UR4][R2.64+0x68] ;  /* 0x0000680402127980 */ /* 0x000ea2000c101900 */
[----:B------:R-:W-:-:S03]  /*1130*/  ISETP.NE.AND P2, PT, R15, -0x1, PT ;  /* 0xffffffff0f00780c */ /* 0x000fc60003f45270 */
[----:B------:R-:W3:Y:S04]  /*1140*/  LD.E.64 R6, desc[UR4][R2.64+0x38] ;  /* 0x0000380402067980 */ /* 0x000ee8000c101b00 */
[----:B-1----:R-:W4:Y:S04]  /*1150*/  LD.E.64 R4, desc[UR4][R2.64+0x40] ;  /* 0x0000400402047980 */ /* 0x002f28000c101b00 */
[----:B------:R-:W4:Y:S04]  /*1160*/  LD.E.64 R16, desc[UR4][R2.64+0x50] ;  /* 0x0000500402107980 */ /* 0x000f28000c101b00 */
[----:B------:R-:W4:Y:S04]  /*1170*/  @!P2 LD.E.64 R22, desc[UR4][R2.64+0x20] ;  /* 0x000020040216a980 */ /* 0x000f28000c101b00 */
[----:B------:R-:W4:Y:S04]  /*1180*/  @!P2 LD.E.64 R20, desc[UR4][R2.64+0x28] ;  /* 0x000028040214a980 */ /* 0x000f28000c101b00 */
[----:B------:R1:W5:Y:S01]  /*1190*/  LD.E.64 R28, desc[UR4][R2.64+0x58] ;  /* 0x00005804021c7980 */ /* 0x000362000c101b00 */
[----:B------:R-:W-:-:S02]  /*11a0*/  MOV R10, RZ ;  /* 0x000000ff000a7202 */ /* 0x000fc40000000f00 */
[----:B------:R-:W-:Y:S01]  /*11b0*/  LEA R95, R88, 0xffffffc0, 0x6 ;  /* 0xffffffc0585f7811 */ /* 0x000fe200078e30ff */
[----:B------:R-:W-:Y:S01]  /*11c0*/  IMAD.MOV.U32 R94, RZ, RZ, RZ ;  /* 0x000000ffff5e7224 */ /* 0x000fe200078e00ff */
[----:B------:R-:W-:Y:S02]  /*11d0*/  MOV R32, RZ ;  /* 0x000000ff00207202 */ /* 0x000fe40000000f00 */
[----:B------:R-:W-:Y:S02]  /*11e0*/  MOV R93, RZ ;  /* 0x000000ff005d7202 */ /* 0x000fe40000000f00 */
[----:B--2---:R-:W-:-:S04]  /*11f0*/  IABS R0, R18 ;  /* 0x0000001200007213 */ /* 0x004fc80000000000 */
[----:B------:R-:W2:Y:S08]  /*1200*/  I2F.RP R8, R0 ;  /* 0x0000000000087306 */ /* 0x000eb00000209400 */
[----:B--2---:R-:W2:Y:S02]  /*1210*/  MUFU.RCP R8, R8 ;  /* 0x0000000800087308 */ /* 0x004ea40000001000 */
[----:B--2---:R-:W-:-:S06]  /*1220*/  IADD3 R8, PT, PT, R8, 0xffffffe, RZ ;  /* 0x0ffffffe08087810 */ /* 0x004fcc0007ffe0ff */
[----:B------:R-:W2:Y:S01]  /*1230*/  F2I.FTZ.U32.TRUNC.NTZ R11, R8 ;  /* 0x00000008000b7305 */ /* 0x000ea2000021f000 */
[----:B------:R-:W-:Y:S01]  /*1240*/  IABS R9, R18 ;  /* 0x0000001200097213 */ /* 0x000fe20000000000 */
[----:B--2---:R-:W-:-:S04]  /*1250*/  IMAD.MOV R8, RZ, RZ, -R11 ;  /* 0x000000ffff087224 */ /* 0x004fc800078e0a0b */
        /* <DEDUP_REMOVED lines=21> */
[----:B------:R-:W-:-:S03]  /*13b0*/  @!P2 MOV R11, R24 ;  /* 0x00000018000ba202 */ /* 0x000fc60000000f00 */
[----:B------:R-:W-:Y:S01]  /*13c0*/  @!P2 IMAD.IADD R10, R25, 0x1, R10 ;  /* 0x00000001190aa824 */ /* 0x000fe200078e020a */
[----:B------:R-:W-:Y:S01]  /*13d0*/  @P2 MOV R11, R22 ;  /* 0x00000016000b2202 */ /* 0x000fe20000000f00 */
[----:B------:R-:W-:Y:S01]  /*13e0*/  @P2 IMAD.IADD R10, R23, 0x1, R0 ;  /* 0x00000001170a2824 */ /* 0x000fe200078e0200 */
[----:B------:R-:W-:-:S04]  /*13f0*/  LOP3.LUT R8, R147, R18, RZ, 0x3c, !PT ;  /* 0x0000001293087212 */ /* 0x000fc800078e3cff */
[-C--:B------:R-:W-:Y:S01]  /*1400*/  LOP3.LUT R11, R11, R10.reuse, RZ, 0x3c, !PT ;  /* 0x0000000a0b0b7212 */ /* 0x080fe200078e3cff */
[----:B------:R-:W-:Y:S01]  /*1410*/  @!P1 VIADD R12, R12, 0x1 ;  /* 0x000000010c0c9836 */ /* 0x000fe20000000000 */
[----:B------:R-:W-:Y:S02]  /*1420*/  ISETP.GE.AND P0, PT, R8, RZ, PT ;  /* 0x000000ff0800720c */ /* 0x000fe40003f06270 */
[C---:B------:R-:W-:Y:S02]  /*1430*/  LOP3.LUT R10, R11.reuse, R10, RZ, 0x3c, !PT ;  /* 0x0000000a0b0a7212 */ /* 0x040fe400078e3cff */
[----:B------:R-:W-:Y:S02]  /*1440*/  ISETP.NE.AND P1, PT, R18, RZ, PT ;  /* 0x000000ff1200720c */ /* 0x000fe40003f25270 */
[----:B------:R-:W-:Y:S01]  /*1450*/  LOP3.LUT R11, R11, R10, RZ, 0x3c, !PT ;  /* 0x0000000a0b0b7212 */ /* 0x000fe200078e3cff */
[----:B------:R-:W-:Y:S01]  /*1460*/  @!P2 IMAD R8, R5, R14, RZ ;  /* 0x0000000e0508a224 */ /* 0x000fe200078e02ff */
[----:B------:R-:W-:-:S02]  /*1470*/  @!P2 SHF.R.S32.HI R0, RZ, 0x1f, R14 ;  /* 0x0000001fff00a819 */ /* 0x000fc4000001140e */
[----:B------:R-:W-:Y:S01]  /*1480*/  @P3 IADD3 R12, PT, PT, R12, 0x1, RZ ;  /* 0x000000010c0c3810 */ /* 0x000fe20007ffe0ff */
[----:B------:R-:W-:-:S04]  /*1490*/  IMAD.WIDE.U32 R22, R6, R95, R10 ;  /* 0x0000005f06167225 */ /* 0x000fc800078e000a */
[----:B------:R-:W-:Y:S02]  /*14a0*/  @!P2 IMAD R0, R0, R4, R8 ;  /* 0x000000040000a224 */ /* 0x000fe400078e0208 */
[----:B------:R-:W-:Y:S01]  /*14b0*/  @!P2 IMAD.WIDE.U32 R10, R4, R14, RZ ;  /* 0x0000000e040aa225 */ /* 0x000fe200078e00ff */
[----:B------:R-:W-:Y:S02]  /*14c0*/  @!P0 IADD3 R12, PT, PT, -R12, RZ, RZ ;  /* 0x000000ff0c0c8210 */ /* 0x000fe40007ffe1ff */
[----:B------:R-:W-:Y:S01]  /*14d0*/  @!P1 LOP3.LUT R12, RZ, R18, RZ, 0x33, !PT ;  /* 0x00000012ff0c9212 */ /* 0x000fe200078e33ff */
[----:B------:R-:W-:Y:S02]  /*14e0*/  IMAD R9, R7, R95, RZ ;  /* 0x0000005f07097224 */ /* 0x000fe400078e02ff */
[----:B------:R-:W-:Y:S01]  /*14f0*/  @!P2 IMAD.IADD R25, R11, 0x1, R0 ;  /* 0x000000010b19a824 */ /* 0x000fe200078e0200 */
[----:B------:R-:W-:Y:S01]  /*1500*/  @!P2 SHF.R.S32.HI R0, RZ, 0x1f, R13 ;  /* 0x0000001fff00a819 */ /* 0x000fe2000001140d */
[----:B------:R-:W-:Y:S01]  /*1510*/  @!P2 IMAD R8, R21, R13, RZ ;  /* 0x0000000d1508a224 */ /* 0x000fe200078e02ff */
[----:B------:R-:W-:Y:S01]  /*1520*/  @!P2 MOV R24, R10 ;  /* 0x0000000a0018a202 */ /* 0x000fe20000000f00 */
[----:B------:R-:W-:Y:S01]  /*1530*/  IMAD.IADD R23, R23, 0x1, R9 ;  /* 0x0000000117177824 */ /* 0x000fe200078e0209 */
[----:B------:R-:W-:Y:S01]  /*1540*/  @P2 IADD3 R14, PT, PT, R14, R15, RZ ;  /* 0x0000000f0e0e2210 */ /* 0x000fe20007ffe0ff */
[----:B------:R-:W-:Y:S01]  /*1550*/  IMAD R9, R17, R12, RZ ;  /* 0x0000000c11097224 */ /* 0x000fe200078e02ff */
[----:B------:R-:W-:Y:S01]  /*1560*/  SHF.R.S32.HI R10, RZ, 0x1f, R12 ;  /* 0x0000001fff0a7819 */ /* 0x000fe2000001140c */
[----:B------:R-:W-:-:S02]  /*1570*/  @!P2 IMAD R0, R20, R0, R8 ;  /* 0x000000001400a224 */ /* 0x000fc400078e0208 */
        /* <DEDUP_REMOVED lines=11> */
[----:B-1----:R-:W-:Y:S02]  /*1630*/  MOV R16, R95 ;  /* 0x0000005f00107202 */ /* 0x002fe40000000f00 */
.L_x_6818:
[----:B------:R-:W-:Y:S05]  /*1640*/  BSYNC.RECONVERGENT B0 ;  /* 0x0000000000007941 */ /* 0x000fea0003800200 */
.L_x_6816:
        /* <DEDUP_REMOVED lines=28> */
[----:B------:R-:W-:Y:S02]  /*1810*/  IMAD.SHL.U32 R138, R128, 0x8, RZ ;  /* 0x00000008808a7824 */ /* 0x000fe400078e00ff */
[-C--:B------:R-:W-:Y:S02]  /*1820*/  IMAD R0, R32, R4.reuse, RZ ;  /* 0x0000000420007224 */ /* 0x080fe400078e02ff */
[----:B------:R-:W-:Y:S01]  /*1830*/  IMAD.WIDE.U32 R30, R16, R4, RZ ;  /* 0x00000004101e7225 */ /* 0x000fe200078e00ff */
[----:B------:R-:W-:-:S02]  /*1840*/  LOP3.LUT R154, R138, 0xc0, RZ, 0xc0, !PT ;  /* 0x000000c08a9a7812 */ /* 0x000fc400078ec0ff */
[----:B------:R-:W-:Y:S01]  /*1850*/  LOP3.LUT R137, R138, 0x18, RZ, 0xc0, !PT ;  /* 0x000000188a897812 */ /* 0x000fe200078ec0ff */
[----:B------:R-:W-:Y:S02]  /*1860*/  IMAD R0, R16, R5, R0 ;  /* 0x0000000510007224 */ /* 0x000fe400078e0200 */
[----:B------:R-:W-:Y:S01]  /*1870*/  @P2 VIADD R15, R15, 0x1 ;  /* 0x000000010f0f2836 */ /* 0x000fe20000000000 */
[----:B------:R-:W-:Y:S01]  /*1880*/  LOP3.LUT R154, R154, 0x18, R128, 0xf8, !PT ;  /* 0x000000189a9a7812 */ /* 0x000fe200078ef880 */
[----:B------:R-:W-:Y:S02]  /*1890*/  IMAD.IADD R0, R31, 0x1, R0 ;  /* 0x000000011f007824 */ /* 0x000fe400078e0200 */
[----:B------:R-:W-:Y:S01]  /*18a0*/  @!P1 IMAD.MOV R15, RZ, RZ, -R15 ;  /* 0x000000ffff0f9224 */ /* 0x000fe200078e0a0f */
[----:B------:R-:W-:Y:S02]  /*18b0*/  IADD3 R8, P2, P1, R30, R8, R137 ;  /* 0x000000081e087210 */ /* 0x000fe4000795e089 */
[----:B------:R-:W-:-:S02]  /*18c0*/  @!P3 LOP3.LUT R15, RZ, R18, RZ, 0x33, !PT ;  /* 0x00000012ff0fb212 */ /* 0x000fc400078e33ff */
[----:B------:R-:W-:Y:S02]  /*18d0*/  LOP3.LUT R153, R138, 0x1f20, RZ, 0xc0, !PT ;  /* 0x00001f208a997812 */ /* 0x000fe400078ec0ff */
[----:B------:R-:W-:Y:S02]  /*18e0*/  LOP3.LUT R16, R154, R137, RZ, 0x3c, !PT ;  /* 0x000000899a107212 */ /* 0x000fe400078e3cff */
[----:B------:R-:W-:Y:S01]  /*18f0*/  IADD3.X R0, PT, PT, R0, R17, RZ, P2, P1 ;  /* 0x0000001100007210 */ /* 0x000fe200017e24ff */
[----:B------:R-:W-:Y:S01]  /*1900*/  IMAD R17, R29, R15, RZ ;  /* 0x0000000f1d117224 */ /* 0x000fe200078e02ff */
[----:B------:R-:W-:Y:S02]  /*1910*/  SHF.R.S32.HI R18, RZ, 0x1f, R15 ;  /* 0x0000001fff127819 */ /* 0x000fe4000001140f */
[----:B------:R-:W-:Y:S01]  /*1920*/  LOP3.LUT R153, R153, R16, RZ, 0xfc, !PT ;  /* 0x0000001099997212 */ /* 0x000fe200078efcff */
[----:B------:R-:W-:Y:S01]  /*1930*/  IMAD.IADD R136, R19, 0x1, -R136 ;  /* 0x0000000113887824 */ /* 0x000fe200078e0a88 */
[----:B------:R-:W1:Y:S01]  /*1940*/  S2UR UR6, SR_CgaCtaId ;  /* 0x00000000000679c3 */ /* 0x000e620000008800 */
[----:B------:R-:W-:Y:S01]  /*1950*/  IMAD.MOV.U32 R19, RZ, RZ, RZ ;  /* 0x000000ffff137224 */ /* 0x000fe200078e00ff */
[----:B------:R-:W-:Y:S01]  /*1960*/  UMOV UR7, 0x400 ;  /* 0x0000040000077882 */ /* 0x000fe20000000000 */
[C---:B------:R-:W-:Y:S01]  /*1970*/  SHF.L.U64.HI R142, R6.reuse, 0x5, R7 ;  /* 0x00000005068e7819 */ /* 0x040fe20000010207 */
[----:B------:R-:W-:Y:S01]  /*1980*/  IMAD.SHL.U32 R141, R6, 0x20, RZ ;  /* 0x00000020068d7824 */ /* 0x000fe200078e00ff */
[----:B-1----:R-:W-:-:S06]  /*1990*/  ULEA UR6, UR6, UR7, 0x18 ;  /* 0x0000000706067291 */ /* 0x002fcc000f8ec0ff */
[----:B------:R-:W-:-:S04]  /*19a0*/  IMAD.U32 R132, RZ, RZ, UR6 ;  /* 0x00000006ff847e24 */ /* 0x000fc8000f8e00ff */
[----:B------:R-:W-:Y:S01]  /*19b0*/  IMAD R153, R153, 0x2, R132 ;  /* 0x0000000299997824 */ /* 0x000fe200078e0284 */
[----:B------:R-:W-:Y:S01]  /*19c0*/  SHF.L.U64.HI R89, R4, 0x5, R5 ;  /* 0x0000000504597819 */ /* 0x000fe20000010205 */
[----:B--2---:R-:W-:-:S04]  /*19d0*/  @P0 IMAD.WIDE.U32 R32, R24, R155, RZ ;  /* 0x0000009b18200225 */ /* 0x004fc800078e00ff */
[-C--:B---3--:R-:W-:Y:S02]  /*19e0*/  @!P0 IMAD R16, R27, R148.reuse, RZ ;  /* 0x000000941b108224 */ /* 0x088fe400078e02ff */
[----:B------:R-:W-:-:S04]  /*19f0*/  @!P0 IMAD.WIDE.U32 R30, R26, R148, RZ ;  /* 0x000000941a1e8225 */ /* 0x000fc800078e00ff */
[----:B------:R-:W-:-:S04]  /*1a00*/  IMAD.WIDE.U32 R26, R28, R15, RZ ;  /* 0x0000000f1c1a7225 */ /* 0x000fc800078e00ff */
[----:B------:R-:W-:Y:S01]  /*1a10*/  IMAD R28, R18, R28, R17 ;  /* 0x0000001c121c7224 */ /* 0x000fe200078e0211 */
[----:B------:R-:W-:Y:S01]  /*1a20*/  SHF.R.U32.HI R18, RZ, 0x2, R128 ;  /* 0x00000002ff127819 */ /* 0x000fe20000011680 */
[----:B------:R-:W-:Y:S02]  /*1a30*/  @P0 IMAD R15, R25, R155, RZ ;  /* 0x0000009b190f0224 */ /* 0x000fe400078e02ff */
[----:B------:R-:W-:Y:S02]  /*1a40*/  @!P0 IMAD.IADD R16, R31, 0x1, R16 ;  /* 0x000000011f108824 */ /* 0x000fe400078e0210 */
[----:B------:R-:W-:Y:S02]  /*1a50*/  @P0 IMAD.IADD R16, R33, 0x1, R15 ;  /* 0x0000000121100824 */ /* 0x000fe400078e020f */
[----:B------:R-:W-:Y:S02]  /*1a60*/  VIADD R15, R18, 0x20 ;  /* 0x00000020120f7836 */ /* 0x000fe40000000000 */
[----:B------:R-:W-:Y:S01]  /*1a70*/  @!P0 IMAD.MOV.U32 R17, RZ, RZ, R30 ;  /* 0x000000ffff118224 */ /* 0x000fe200078e001e */
[----:B------:R-:W-:Y:S01]  /*1a80*/  IADD3 R30, P1, PT, R137, R14, RZ ;  /* 0x0000000e891e7210 */ /* 0x000fe20007f3e0ff */
[----:B------:R-:W-:Y:S01]  /*1a90*/  @P0 IMAD.MOV.U32 R17, RZ, RZ, R32 ;  /* 0x000000ffff110224 */ /* 0x000fe200078e0020 */
[----:B------:R-:W-:-:S02]  /*1aa0*/  ISETP.GE.AND P4, PT, R15, R136, PT ;  /* 0x000000880f00720c */ /* 0x000fc40003f86270 */
[C---:B------:R-:W-:Y:S01]  /*1ab0*/  ISETP.GE.AND P5, PT, R18.reuse, R136, PT ;  /* 0x000000881200720c */ /* 0x040fe20003fa6270 */
[----:B------:R-:W-:Y:S01]  /*1ac0*/  IMAD.X R31, RZ, RZ, R9, P1 ;  /* 0x000000ffff1f7224 */ /* 0x000fe200008e0609 */
[----:B------:R-:W-:Y:S01]  /*1ad0*/  IADD3 R34, P0, PT, R137, R17, RZ ;  /* 0x0000001189227210 */ /* 0x000fe20007f1e0ff */
[----:B------:R-:W-:-:S04]  /*1ae0*/  IMAD.WIDE.U32 R32, R18, R6, R30 ;  /* 0x0000000612207225 */ /* 0x000fc800078e001e */
[----:B------:R-:W-:-:S04]  /*1af0*/  IMAD.WIDE.U32 R30, R149, 0x40, R18 ;  /* 0x00000040951e7825 */ /* 0x000fc800078e0012 */
[----:B------:R-:W-:Y:S02]  /*1b00*/  IMAD.X R35, RZ, RZ, R16, P0 ;  /* 0x000000ffff237224 */ /* 0x000fe400000e0610 */
[----:B------:R-:W-:Y:S01]  /*1b10*/  IMAD R14, R7, R18, RZ ;  /* 0x00000012070e7224 */ /* 0x000fe200078e02ff */
[----:B------:R-:W-:Y:S01]  /*1b20*/  @!P4 IADD3 R16, P0, PT, R30, 0x20, RZ ;  /* 0x000000201e10c810 */ /* 0x000fe20007f1e0ff */
[-C--:B------:R-:W-:Y:S02]  /*1b30*/  IMAD R9, R23, R147.reuse, RZ ;  /* 0x0000009317097224 */ /* 0x080fe400078e02ff */
[----:B------:R-:W-:-:S04]  /*1b40*/  IMAD.WIDE.U32 R22, R22, R147, R34 ;  /* 0x0000009316167225 */ /* 0x000fc800078e0022 */
[----:B------:R-:W-:Y:S02]  /*1b50*/  IMAD.IADD R143, R33, 0x1, R14 ;  /* 0x00000001218f7824 */ /* 0x000fe400078e020e */
[----:B------:R-:W-:Y:S02]  /*1b60*/  @!P5 IMAD R14, R31, R24, RZ ;  /* 0x000000181f0ed224 */ /* 0x000fe400078e02ff */
[----:B------:R-:W-:Y:S02]  /*1b70*/  IMAD.IADD R23, R23, 0x1, R9 ;  /* 0x0000000117177824 */ /* 0x000fe400078e0209 */
[----:B------:R-:W-:Y:S02]  /*1b80*/  @!P4 IMAD.X R19, RZ, RZ, R31, P0 ;  /* 0x000000ffff13c224 */ /* 0x000fe400000e061f */
[----:B------:R-:W-:Y:S02]  /*1b90*/  IMAD R9, R88, -0x40, R97 ;  /* 0xffffffc058097824 */ /* 0x000fe400078e0261 */
[----:B------:R-:W-:-:S02]  /*1ba0*/  @!P5 IMAD R17, R30, R25, R14 ;  /* 0x000000191e11d224 */ /* 0x000fc400078e020e */
[----:B------:R-:W-:Y:S01]  /*1bb0*/  @!P5 IMAD.WIDE.U32 R30, R30, R24, R22 ;  /* 0x000000181e1ed225 */ /* 0x000fe200078e0016 */
[----:B----4-:R-:W-:-:S03]  /*1bc0*/  LEA R144, P1, R32, R20, 0x1 ;  /* 0x0000001420907211 */ /* 0x010fc600078208ff */
[----:B------:R-:W-:Y:S02]  /*1bd0*/  @!P4 IMAD R14, R19, R24, RZ ;  /* 0x00000018130ec224 */ /* 0x000fe400078e02ff */
[----:B------:R-:W-:Y:S01]  /*1be0*/  VIADD R9, R9, 0x40 ;  /* 0x0000004009097836 */ /* 0x000fe20000000000 */
[----:B------:R-:W-:Y:S01]  /*1bf0*/  @!P5 LEA R20, P0, R30, R12, 0x1 ;  /* 0x0000000c1e14d211 */ /* 0x000fe200078008ff */
[----:B------:R-:W-:Y:S02]  /*1c00*/  @!P5 IMAD.IADD R17, R31, 0x1, R17 ;  /* 0x000000011f11d824 */ /* 0x000fe400078e0211 */
[-C--:B------:R-:W-:Y:S02]  /*1c10*/  @!P4 IMAD R14, R25, R16.reuse, R14 ;  /* 0x00000010190ec224 */ /* 0x080fe400078e020e */
[----:B------:R-:W-:Y:S01]  /*1c20*/  @!P4 IMAD.WIDE.U32 R22, R24, R16, R22 ;  /* 0x000000101816c225 */ /* 0x000fe200078e0016 */
[----:B------:R-:W-:Y:S02]  /*1c30*/  LEA.HI.X R143, R32, R21, R143, 0x1, P1 ;  /* 0x00000015208f7211 */ /* 0x000fe400008f0c8f */
[----:B------:R-:W-:Y:S01]  /*1c40*/  ISETP.GE.AND P2, PT, R15, R9, PT ;  /* 0x000000090f00720c */ /* 0x000fe20003f46270 */
[----:B------:R-:W-:Y:S01]  /*1c50*/  @!P4 IMAD.IADD R14, R23, 0x1, R14 ;  /* 0x00000001170ec824 */ /* 0x000fe200078e020e */
[----:B------:R-:W-:-:S02]  /*1c60*/  @!P5 LEA.HI.X R21, R30, R13, R17, 0x1, P0 ;  /* 0x0000000d1e15d211 */ /* 0x000fc400000f0c11 */
[----:B------:R-:W-:Y:S02]  /*1c70*/  ISETP.GE.AND P3, PT, R18, R9, PT ;  /* 0x000000091200720c */ /* 0x000fe40003f66270 */
[C---:B------:R-:W-:Y:S01]  /*1c80*/  @!P4 LEA R6, P0, R22.reuse, R12, 0x1 ;  /* 0x0000000c1606c211 */ /* 0x040fe200078008ff */
[----:B------:R-:W-:Y:S01]  /*1c90*/  @!PT LDS RZ, [RZ] ;  /* 0x00000000fffff984 */ /* 0x000fe20000000800 */
[----:B------:R-:W-:Y:S01]  /*1ca0*/  @!PT LDS RZ, [RZ] ;  /* 0x00000000fffff984 */ /* 0x000fe20000000800 */
[----:B------:R-:W-:Y:S01]  /*1cb0*/  @!PT LDS RZ, [RZ] ;  /* 0x00000000fffff984 */ /* 0x000fe20000000800 */
[----:B------:R-:W-:Y:S03]  /*1cc0*/  @!P5 LDGSTS.E.BYPASS.LTC128B.128 [R153], desc[UR4][R20.64] ;  /* 0x000000001499dfae */ /* 0x000fe6000b981a04 */
[----:B------:R-:W-:Y:S01]  /*1cd0*/  @!P4 LEA.HI.X R7, R22, R13, R14, 0x1, P0 ;  /* 0x0000000d1607c211 */ /* 0x000fe200000f0c0e */
[----:B------:R-:W-:Y:S04]  /*1ce0*/  @!P5 LDGSTS.E.BYPASS.LTC128B.128 [R153+0x1000], desc[UR4][R20.64+0x40] ;  /* 0x010000401499dfae */ /* 0x000fe8000b981a04 */
[----:B------:R-:W-:Y:S01]  /*1cf0*/  @!P5 LDGSTS.E.BYPASS.LTC128B.128 [R153+0x2000], desc[UR4][R20.64+0x80] ;  /* 0x020000801499dfae */ /* 0x000fe2000b981a04 */
[----:B------:R-:W-:-:S03]  /*1d00*/  @!P2 LEA R16, P0, R141, R144, 0x1 ;  /* 0x000000908d10a211 */ /* 0x000fc600078008ff */
[----:B------:R-:W-:Y:S04]  /*1d10*/  @!P4 LDGSTS.E.BYPASS.LTC128B.128 [R153+0x800], desc[UR4][R6.64] ;  /* 0x008000000699cfae */ /* 0x000fe8000b981a04 */
[----:B------:R-:W-:Y:S04]  /*1d20*/  @!P4 LDGSTS.E.BYPASS.LTC128B.128 [R153+0x1800], desc[UR4][R6.64+0x40] ;  /* 0x018000400699cfae */ /* 0x000fe8000b981a04 */
[----:B------:R1:W-:Y:S01]  /*1d30*/  @!P4 LDGSTS.E.BYPASS.LTC128B.128 [R153+0x2800], desc[UR4][R6.64+0x80] ;  /* 0x028000800699cfae */ /* 0x0003e2000b981a04 */
[----:B------:R-:W-:Y:S01]  /*1d40*/  @!P2 LEA.HI.X R17, R141, R143, R142, 0x1, P0 ;  /* 0x0000008f8d11a211 */ /* 0x000fe200000f0c8e */
[----:B-1----:R-:W-:-:S02]  /*1d50*/  @!P3 IMAD.MOV.U32 R6, RZ, RZ, R144 ;  /* 0x000000ffff06b224 */ /* 0x002fc400078e0090 */
[----:B------:R-:W-:-:S05]  /*1d60*/  @!P3 IMAD.MOV.U32 R7, RZ, RZ, R143 ;  /* 0x000000ffff07b224 */ /* 0x000fca00078e008f */
[----:B------:R1:W-:Y:S04]  /*1d70*/  @!P3 LDGSTS.E.BYPASS.LTC128B.128 [R153+0x3000], desc[UR4][R6.64] ;  /* 0x030000000699bfae */ /* 0x0003e8000b981a04 */
[----:B------:R1:W-:Y:S04]  /*1d80*/  @!P3 LDGSTS.E.BYPASS.LTC128B.128 [R153+0x4000], desc[UR4][R6.64+0x40] ;  /* 0x040000400699bfae */ /* 0x0003e8000b981a04 */
[----:B------:R1:W-:Y:S04]  /*1d90*/  @!P3 LDGSTS.E.BYPASS.LTC128B.128 [R153+0x5000], desc[UR4][R6.64+0x80] ;  /* 0x050000800699bfae */ /* 0x0003e8000b981a04 */
[----:B------:R1:W-:Y:S04]  /*1da0*/  @!P2 LDGSTS.E.BYPASS.LTC128B.128 [R153+0x3800], desc[UR4][R16.64] ;  /* 0x038000001099afae */ /* 0x0003e8000b981a04 */
[----:B------:R1:W-:Y:S04]  /*1db0*/  @!P2 LDGSTS.E.BYPASS.LTC128B.128 [R153+0x4800], desc[UR4][R16.64+0x40] ;  /* 0x048000401099afae */ /* 0x0003e8000b981a04 */
[----:B------:R1:W-:Y:S04]  /*1dc0*/  @!P2 LDGSTS.E.BYPASS.LTC128B.128 [R153+0x5800], desc[UR4][R16.64+0x80] ;  /* 0x058000801099afae */ /* 0x0003e8000b981a04 */
[----:B------:R-:W0:Y:S01]  /*1dd0*/  LDGDEPBAR ;  /* 0x00000000000079af */ /* 0x000e220000000000 */
[----:B------:R-:W-:Y:S01]  /*1de0*/  IADD3 R12, P1, PT, R8, R26, RZ ;  /* 0x0000001a080c7210 */ /* 0x000fe20007f3e0ff */
[----:B------:R-:W-:-:S04]  /*1df0*/  IMAD.IADD R28, R27, 0x1, R28 ;  /* 0x000000011b1c7824 */ /* 0x000fc800078e021c */
[----:B------:R-:W-:Y:S02]  /*1e00*/  IMAD.X R13, R0, 0x1, R28, P1 ;  /* 0x00000001000d7824 */ /* 0x000fe400008e061c */
[----:B------:R-:W-:Y:S02]  /*1e10*/  IMAD R0, R5, R18, RZ ;  /* 0x0000001205007224 */ /* 0x000fe400078e02ff */
[----:B------:R-:W-:Y:S01]  /*1e20*/  IMAD.WIDE.U32 R12, R18, R4, R12 ;  /* 0x00000004120c7225 */ /* 0x000fe200078e000c */
[----:B------:R-:W-:-:S03]  /*1e30*/  ISETP.GE.AND P1, PT, R15, R9, PT ;  /* 0x000000090f00720c */ /* 0x000fc60003f26270 */
[----:B------:R-:W-:Y:S01]  /*1e40*/  IMAD.IADD R0, R13, 0x1, R0 ;  /* 0x000000010d007824 */ /* 0x000fe200078e0200 */
[----:B------:R-:W-:-:S09]  /*1e50*/  DEPBAR.LE SB0, 0x0 ;  /* 0x000080000000791a */ /* 0x000fd20000000000 */
[----:B------:R-:W-:Y:S05]  /*1e60*/  WARPSYNC.ALL ;  /* 0x0000000000007948 */ /* 0x000fea0003800000 */
[----:B-----5:R-:W-:-:S04]  /*1e70*/  LEA R158, P0, R12, R10, 0x1 ;  /* 0x0000000a0c9e7211 */ /* 0x020fc800078008ff */
[----:B------:R-:W-:Y:S01]  /*1e80*/  LEA.HI.X R159, R12, R11, R0, 0x1, P0 ;  /* 0x0000000b0c9f7211 */ /* 0x000fe200000f0c00 */
[----:B------:R-:W-:Y:S01]  /*1e90*/  BAR.SYNC.DEFER_BLOCKING 0x0 ;  /* 0x0000000000007b1d */ /* 0x000fe20000010000 */
[----:B------:R-:W-:-:S05]  /*1ea0*/  IMAD.SHL.U32 R0, R4, 0x20, RZ ;  /* 0x0000002004007824 */ /* 0x000fca00078e00ff */
[----:B------:R-:W-:-:S04]  /*1eb0*/  @!P1 LEA R4, P0, R0, R158, 0x1 ;  /* 0x0000009e00049211 */ /* 0x000fc800078008ff */
[----:B------:R-:W-:Y:S01]  /*1ec0*/  @!P1 LEA.HI.X R5, R0, R159, R89, 0x1, P0 ;  /* 0x0000009f00059211 */ /* 0x000fe200000f0c59 */
        /* <DEDUP_REMOVED lines=19> */
[----:B------:R-:W-:Y:S01]  /*2000*/  SHF.R.U32.HI R130, RZ, 0x1, R128 ;  /* 0x00000001ff827819 */ /* 0x000fe20000011680 */
[----:B------:R-:W-:-:S02]  /*2010*/  IMAD.SHL.U32 R92, R128, 0x20, RZ ;  /* 0x00000020805c7824 */ /* 0x000fc400078e00ff */
[----:B------:R-:W-:Y:S01]  /*2020*/  IMAD.SHL.U32 R129, R128, 0x4, RZ ;  /* 0x0000000480817824 */ /* 0x000fe200078e00ff */
[----:B------:R-:W-:Y:S01]  /*2030*/  LOP3.LUT R91, R130, 0x8, RZ, 0xc0, !PT ;  /* 0x00000008825b7812 */ /* 0x000fe200078ec0ff */
[----:B------:R-:W-:Y:S01]  /*2040*/  IMAD.MOV.U32 R90, RZ, RZ, 0x20 ;  /* 0x00000020ff5a7424 */ /* 0x000fe200078e00ff */
[C---:B------:R-:W-:Y:S01]  /*2050*/  LOP3.LUT P0, RZ, R128.reuse, 0x4, RZ, 0xc0, !PT ;  /* 0x0000000480ff7812 */ /* 0x040fe2000780c0ff */
[----:B------:R-:W0:Y:S01]  /*2060*/  LDGDEPBAR ;  /* 0x00000000000079af */ /* 0x000e220000000000 */
[----:B-1----:R-:W-:Y:S02]  /*2070*/  LOP3.LUT R6, R129, 0x18, RZ, 0xc0, !PT ;  /* 0x0000001881067812 */ /* 0x002fe400078ec0ff */
[----:B------:R-:W-:Y:S01]  /*2080*/  LOP3.LUT R91, R91, 0xc0, R92, 0xf8, !PT ;  /* 0x000000c05b5b7812 */ /* 0x000fe200078ef85c */
[----:B--2---:R-:W-:Y:S01]  /*2090*/  IMAD.SHL.U32 R5, R128, 0x10, RZ ;  /* 0x0000001080057824 */ /* 0x004fe200078e00ff */
[----:B------:R-:W-:-:S04]  /*20a0*/  LOP3.LUT R4, R92, 0xc0, RZ, 0xc0, !PT ;  /* 0x000000c05c047812 */ /* 0x000fc800078ec0ff */
[C---:B------:R-:W-:Y:S02]  /*20b0*/  LOP3.LUT R131, R5.reuse, 0x3e00, RZ, 0xc0, !PT ;  /* 0x00003e0005837812 */ /* 0x040fe400078ec0ff */
[----:B------:R-:W-:Y:S02]  /*20c0*/  LOP3.LUT R5, R5, 0x100, RZ, 0xc0, !PT ;  /* 0x0000010005057812 */ /* 0x000fe400078ec0ff */
[--C-:B------:R-:W-:Y:S02]  /*20d0*/  LOP3.LUT R7, R131, 0x20, R92.reuse, 0xf8, !PT ;  /* 0x0000002083077812 */ /* 0x100fe400078ef85c */
[--C-:B------:R-:W-:Y:S02]  /*20e0*/  LOP3.LUT R5, R5, 0x20, R92.reuse, 0xf8, !PT ;  /* 0x0000002005057812 */ /* 0x100fe400078ef85c */
[----:B------:R-:W-:Y:S02]  /*20f0*/  LOP3.LUT R91, R91, R6, RZ, 0x3c, !PT ;  /* 0x000000065b5b7212 */ /* 0x000fe400078e3cff */
[----:B------:R-:W-:-:S02]  /*2100*/  LOP3.LUT R7, R7, 0x100, R92, 0xf8, !PT ;  /* 0x0000010007077812 */ /* 0x000fc400078ef85c */
[----:B------:R-:W-:Y:S02]  /*2110*/  LOP3.LUT R4, R4, 0x8, R128, 0xf8, !PT ;  /* 0x0000000804047812 */ /* 0x000fe400078ef880 */
[----:B------:R-:W-:Y:S02]  /*2120*/  LOP3.LUT R7, R7, R91, RZ, 0xfc, !PT ;  /* 0x0000005b07077212 */ /* 0x000fe400078efcff */
[----:B------:R-:W-:-:S03]  /*2130*/  LOP3.LUT R4, R5, R4, R6, 0xf6, !PT ;  /* 0x0000000405047212 */ /* 0x000fc600078ef606 */
[--C-:B------:R-:W-:Y:S02]  /*2140*/  IMAD R29, R7, 0x2, R132.reuse ;  /* 0x00000002071d7824 */ /* 0x100fe400078e0284 */
[----:B------:R-:W-:-:S03]  /*2150*/  IMAD R99, R4, 0x2, R132 ;  /* 0x0000000204637824 */ /* 0x000fc600078e0284 */
[----:B------:R-:W-:Y:S04]  /*2160*/  LDSM.16.M88.4 R60, [R29] ;  /* 0x000000001d3c783b */ /* 0x000fe80000000200 */
[----:B------:R-:W1:Y:S01]  /*2170*/  LDSM.16.M88.4 R24, [R99+0x3000] ;  /* 0x003000006318783b */ /* 0x000e620000000200 */
[----:B------:R-:W-:-:S03]  /*2180*/  SEL R90, R90, 0xffffffe0, !P0 ;  /* 0xffffffe05a5a7807 */ /* 0x000fc60004000000 */
[----:B------:R-:W-:Y:S02]  /*2190*/  LDSM.16.M88.4 R40, [R99+0x3400] ;  /* 0x003400006328783b */ /* 0x000fe40000000200 */
[--C-:B------:R-:W-:Y:S02]  /*21a0*/  IMAD.IADD R28, R29, 0x1, R90.reuse ;  /* 0x000000011d1c7824 */ /* 0x100fe400078e025a */
[----:B------:R-:W-:Y:S01]  /*21b0*/  IMAD.IADD R98, R99, 0x1, R90 ;  /* 0x0000000163627824 */ /* 0x000fe200078e025a */
[----:B------:R-:W-:Y:S04]  /*21c0*/  LDSM.16.M88.4 R68, [R99+0x3800] ;  /* 0x003800006344783b */ /* 0x000fe80000000200 */
[----:B------:R-:W-:Y:S04]  /*21d0*/  LDSM.16.M88.4 R76, [R28] ;  /* 0x000000001c4c783b */ /* 0x000fe80000000200 */
[----:B------:R-:W2:Y:S04]  /*21e0*/  LDSM.16.M88.4 R20, [R98+0x3000] ;  /* 0x003000006214783b */ /* 0x000ea80000000200 */
[----:B------:R-:W4:Y:S04]  /*21f0*/  LDSM.16.M88.4 R16, [R99+0x3c00] ;  /* 0x003c00006310783b */ /* 0x000f280000000200 */
[----:B------:R-:W-:Y:S04]  /*2200*/  LDSM.16.M88.4 R56, [R29+0x1000] ;  /* 0x001000001d38783b */ /* 0x000fe80000000200 */
[----:B------:R-:W4:Y:S04]  /*2210*/  LDSM.16.M88.4 R4, [R99+0x4000] ;  /* 0x004000006304783b */ /* 0x000f280000000200 */
[----:B------:R-:W4:Y:S04]  /*2220*/  LDSM.16.M88.4 R8, [R98+0x3400] ;  /* 0x003400006208783b */ /* 0x000f280000000200 */
[----:B------:R-:W-:Y:S01]  /*2230*/  LDSM.16.M88.4 R32, [R28+0x1000] ;  /* 0x001000001c20783b */ /* 0x000fe20000000200 */
[C---:B-1----:R-:W-:Y:S03]  /*2240*/  HMMA.16816.F32 R12, R60.reuse, R24, RZ ;  /* 0x000000183c0c723c */ /* 0x042fe600000018ff */
[----:B------:R-:W1:Y:S04]  /*2250*/  LDSM.16.M88.4 R84, [R98+0x4000] ;  /* 0x004000006254783b */ /* 0x000e680000000200 */
[----:B------:R-:W1:Y:S01]  /*2260*/  LDSM.16.M88.4 R72, [R98+0x3c00] ;  /* 0x003c00006248783b */ /* 0x000e620000000200 */
[----:B------:R-:W-:Y:S03]  /*2270*/  HMMA.16816.F32 R24, R60, R26, RZ ;  /* 0x0000001a3c18723c */ /* 0x000fe600000018ff */
[----:B------:R-:W-:Y:S04]  /*2280*/  LDSM.16.M88.4 R52, [R99+0x4400] ;  /* 0x004400006334783b */ /* 0x000fe80000000200 */
[----:B------:R-:W-:Y:S04]  /*2290*/  LDSM.16.M88.4 R80, [R98+0x3800] ;  /* 0x003800006250783b */ /* 0x000fe80000000200 */
[----:B------:R-:W-:Y:S01]  /*22a0*/  LDSM.16.M88.4 R48, [R99+0x4800] ;  /* 0x004800006330783b */ /* 0x000fe20000000200 */
[----:B--2---:R-:W-:Y:S08]  /*22b0*/  HMMA.16816.F32 R12, R76, R20, R12 ;  /* 0x000000144c0c723c */ /* 0x004ff0000000180c */
[C---:B------:R-:W-:Y:S08]  /*22c0*/  HMMA.16816.F32 R44, R60.reuse, R40, RZ ;  /* 0x000000283c2c723c */ /* 0x040ff000000018ff */
[C---:B------:R-:W-:Y:S08]  /*22d0*/  HMMA.16816.F32 R36, R60.reuse, R68, RZ ;  /* 0x000000443c24723c */ /* 0x040ff000000018ff */
[C---:B------:R-:W-:Y:S08]  /*22e0*/  HMMA.16816.F32 R40, R60.reuse, R42, RZ ;  /* 0x0000002a3c28723c */ /* 0x040ff000000018ff */
[C---:B------:R-:W-:Y:S08]  /*22f0*/  HMMA.16816.F32 R68, R60.reuse, R70, RZ ;  /* 0x000000463c44723c */ /* 0x040ff000000018ff */
[C---:B----4-:R-:W-:Y:S08]  /*2300*/  HMMA.16816.F32 R64, R60.reuse, R16, RZ ;  /* 0x000000103c40723c */ /* 0x050ff000000018ff */
[----:B------:R-:W-:Y:S01]  /*2310*/  HMMA.16816.F32 R60, R60, R18, RZ ;  /* 0x000000123c3c723c */ /* 0x000fe200000018ff */
[----:B------:R-:W-:Y:S07]  /*2320*/  LDSM.16.M88.4 R16, [R99+0x5000] ;  /* 0x005000006310783b */ /* 0x000fee0000000200 */
[----:B------:R-:W-:Y:S01]  /*2330*/  HMMA.16816.F32 R24, R76, R22, R24 ;  /* 0x000000164c18723c */ /* 0x000fe20000001818 */
[----:B------:R-:W2:Y:S07]  /*2340*/  LDSM.16.M88.4 R20, [R29+0x2000] ;  /* 0x002000001d14783b */ /* 0x000eae0000000200 */
[----:B------:R-:W-:Y:S08]  /*2350*/  HMMA.16816.F32 R12, R56, R4, R12 ;  /* 0x00000004380c723c */ /* 0x000ff0000000180c */
[C---:B------:R-:W-:Y:S08]  /*2360*/  HMMA.16816.F32 R44, R76.reuse, R8, R44 ;  /* 0x000000084c2c723c */ /* 0x040ff0000000182c */
[----:B------:R-:W-:Y:S01]  /*2370*/  HMMA.16816.F32 R40, R76, R10, R40 ;  /* 0x0000000a4c28723c */ /* 0x000fe20000001828 */
[----:B------:R-:W-:Y:S04]  /*2380*/  LDSM.16.M88.4 R8, [R28+0x2000] ;  /* 0x002000001c08783b */ /* 0x000fe80000000200 */
[----:B------:R-:W-:Y:S03]  /*2390*/  LDSM.16.M88.4 R28, [R98+0x4400] ;  /* 0x00440000621c783b */ /* 0x000fe60000000200 */
[----:B------:R-:W-:Y:S01]  /*23a0*/  HMMA.16816.F32 R24, R56, R6, R24 ;  /* 0x000000063818723c */ /* 0x000fe20000001818 */
[----:B------:R-:W4:Y:S07]  /*23b0*/  LDSM.16.M88.4 R4, [R98+0x5000] ;  /* 0x005000006204783b */ /* 0x000f2e0000000200 */
[----:B-1----:R-:W-:Y:S08]  /*23c0*/  HMMA.16816.F32 R12, R32, R84, R12 ;  /* 0x00000054200c723c */ /* 0x002ff0000000180c */
[----:B------:R-:W-:Y:S08]  /*23d0*/  HMMA.16816.F32 R64, R76, R72, R64 ;  /* 0x000000484c40723c */ /* 0x000ff00000001840 */
[----:B------:R-:W-:Y:S08]  /*23e0*/  HMMA.16816.F32 R24, R32, R86, R24 ;  /* 0x000000562018723c */ /* 0x000ff00000001818 */
[----:B--2---:R-:W-:Y:S08]  /*23f0*/  HMMA.16816.F32 R12, R20, R16, R12 ;  /* 0x00000010140c723c */ /* 0x004ff0000000180c */
[----:B------:R-:W-:Y:S08]  /*2400*/  HMMA.16816.F32 R60, R76, R74, R60 ;  /* 0x0000004a4c3c723c */ /* 0x000ff0000000183c */
[C---:B------:R-:W-:Y:S01]  /*2410*/  HMMA.16816.F32 R72, R56.reuse, R52, R44 ;  /* 0x000000343848723c */ /* 0x040fe2000000182c */
[----:B------:R-:W1:Y:S07]  /*2420*/  LDSM.16.M88.4 R44, [R99+0x5400] ;  /* 0x00540000632c783b */ /* 0x000e6e0000000200 */
[----:B------:R-:W-:Y:S08]  /*2430*/  HMMA.16816.F32 R40, R56, R54, R40 ;  /* 0x000000363828723c */ /* 0x000ff00000001828 */
[----:B----4-:R-:W-:Y:S08]  /*2440*/  HMMA.16816.F32 R12, R8, R4, R12 ;  /* 0x00000004080c723c */ /* 0x010ff0000000180c */
[----:B------:R-:W-:Y:S01]  /*2450*/  HMMA.16816.F32 R24, R20, R18, R24 ;  /* 0x000000121418723c */ /* 0x000fe20000001818 */
[----:B------:R-:W-:Y:S07]  /*2460*/  LDSM.16.M88.4 R16, [R98+0x5400] ;  /* 0x005400006210783b */ /* 0x000fee0000000200 */
[C---:B------:R-:W-:Y:S08]  /*2470*/  HMMA.16816.F32 R72, R32.reuse, R28, R72 ;  /* 0x0000001c2048723c */ /* 0x040ff00000001848 */
[----:B------:R-:W-:Y:S01]  /*2480*/  HMMA.16816.F32 R40, R32, R30, R40 ;  /* 0x0000001e2028723c */ /* 0x000fe20000001828 */
[----:B------:R-:W2:Y:S07]  /*2490*/  LDSM.16.M88.4 R28, [R98+0x4800] ;  /* 0x00480000621c783b */ /* 0x000eae0000000200 */
[C---:B------:R-:W-:Y:S08]  /*24a0*/  HMMA.16816.F32 R36, R76.reuse, R80, R36 ;  /* 0x000000504c24723c */ /* 0x040ff00000001824 */
[----:B------:R-:W-:Y:S01]  /*24b0*/  HMMA.16816.F32 R68, R76, R82, R68 ;  /* 0x000000524c44723c */ /* 0x000fe20000001844 */
[-C--:B---3--:R-:W-:Y:S01]  /*24c0*/  FMUL.FTZ R12, R12, R96.reuse ;  /* 0x000000600c0c7220 */ /* 0x088fe20000410000 */
[-C--:B------:R-:W-:Y:S01]  /*24d0*/  FMUL.FTZ R13, R13, R96.reuse ;  /* 0x000000600d0d7220 */ /* 0x080fe20000410000 */
[-C--:B------:R-:W-:Y:S01]  /*24e0*/  FMUL.FTZ R14, R14, R96.reuse ;  /* 0x000000600e0e7220 */ /* 0x080fe20000410000 */
[----:B------:R-:W-:-:S04]  /*24f0*/  FMUL.FTZ R15, R15, R96 ;  /* 0x000000600f0f7220 */ /* 0x000fc80000410000 */
[----:B------:R-:W-:Y:S01]  /*2500*/  HMMA.16816.F32 R24, R8, R6, R24 ;  /* 0x000000060818723c */ /* 0x000fe20000001818 */
[----:B------:R-:W3:Y:S01]  /*2510*/  MUFU.TANH R52, R14 ;  /* 0x0000000e00347308 */ /* 0x000ee20000002400 */
[----:B------:R-:W-:Y:S06]  /*2520*/  LDSM.16.M88.4 R4, [R99+0x5800] ;  /* 0x005800006304783b */ /* 0x000fec0000000200 */
[C---:B------:R-:W-:Y:S01]  /*2530*/  HMMA.16816.F32 R36, R56.reuse, R48, R36 ;  /* 0x000000303824723c */ /* 0x040fe20000001824 */
[----:B------:R-:W4:Y:S07]  /*2540*/  MUFU.TANH R48, R12 ;  /* 0x0000000c00307308 */ /* 0x000f2e0000002400 */
[----:B------:R-:W-:Y:S01]  /*2550*/  HMMA.16816.F32 R68, R56, R50, R68 ;  /* 0x000000323844723c */ /* 0x000fe20000001844 */
[----:B------:R-:W-:Y:S08]  /*2560*/  MUFU.TANH R49, R13 ;  /* 0x0000000d00317308 */ /* 0x000ff00000002400 */
[----:B------:R1:W4:Y:S01]  /*2570*/  MUFU.TANH R50, R15 ;  /* 0x0000000f00327308 */ /* 0x0003220000002400 */
[-C--:B------:R-:W-:Y:S01]  /*2580*/  FMUL.FTZ R24, R24, R96.reuse ;  /* 0x0000006018187220 */ /* 0x080fe20000410000 */
[-C--:B------:R-:W-:Y:S01]  /*2590*/  FMUL.FTZ R25, R25, R96.reuse ;  /* 0x0000006019197220 */ /* 0x080fe20000410000 */
[-C--:B------:R-:W-:Y:S01]  /*25a0*/  FMUL.FTZ R26, R26, R96.reuse ;  /* 0x000000601a1a7220 */ /* 0x080fe20000410000 */
[-C--:B------:R-:W-:Y:S01]  /*25b0*/  FMUL.FTZ R27, R27, R96.reuse ;  /* 0x000000601b1b7220 */ /* 0x080fe20000410000 */
[----:B-1----:R-:W1:Y:S01]  /*25c0*/  LDSM.16.M88.4 R12, [R99+0x4c00] ;  /* 0x004c0000630c783b */ /* 0x002e620000000200 */
[C---:B------:R-:W-:Y:S02]  /*25d0*/  HMMA.16816.F32 R72, R20.reuse, R44, R72 ;  /* 0x0000002c1448723c */ /* 0x040fe40000001848 */
[----:B------:R-:W-:Y:S06]  /*25e0*/  MUFU.TANH R51, R24 ;  /* 0x0000001800337308 */ /* 0x000fec0000002400 */
[----:B------:R-:W-:Y:S02]  /*25f0*/  HMMA.16816.F32 R40, R20, R46, R40 ;  /* 0x0000002e1428723c */ /* 0x000fe40000001828 */
[----:B------:R-:W-:Y:S06]  /*2600*/  MUFU.TANH R53, R25 ;  /* 0x0000001900357308 */ /* 0x000fec0000002400 */
[----:B--2---:R-:W-:Y:S02]  /*2610*/  HMMA.16816.F32 R44, R32, R28, R36 ;  /* 0x0000001c202c723c */ /* 0x004fe40000001824 */
[----:B------:R-:W2:Y:S01]  /*2620*/  MUFU.TANH R28, R26 ;  /* 0x0000001a001c7308 */ /* 0x000ea20000002400 */
[----:B------:R-:W-:Y:S07]  /*2630*/  LDSM.16.M88.4 R36, [R98+0x5800] ;  /* 0x005800006224783b */ /* 0x000fee0000000200 */
[----:B------:R3:W2:Y:S02]  /*2640*/  MUFU.TANH R29, R27 ;  /* 0x0000001b001d7308 */ /* 0x0006a40000002400 */
[----:B---3--:R-:W3:Y:S01]  /*2650*/  LDSM.16.M88.4 R24, [R98+0x4c00] ;  /* 0x004c00006218783b */ /* 0x008ee20000000200 */
[----:B------:R-:W-:Y:S08]  /*2660*/  HMMA.16816.F32 R72, R8, R16, R72 ;  /* 0x000000100848723c */ /* 0x000ff00000001848 */
[----:B------:R-:W-:Y:S08]  /*2670*/  HMMA.16816.F32 R68, R32, R30, R68 ;  /* 0x0000001e2044723c */ /* 0x000ff00000001844 */
[----:B------:R-:W-:Y:S01]  /*2680*/  HMMA.16816.F32 R40, R8, R18, R40 ;  /* 0x000000120828723c */ /* 0x000fe20000001828 */
[----:B------:R-:W4:Y:S07]  /*2690*/  LDSM.16.M88.4 R16, [R99+0x5c00] ;  /* 0x005c00006310783b */ /* 0x000f2e0000000200 */
[----:B-1----:R-:W-:Y:S08]  /*26a0*/  HMMA.16816.F32 R64, R56, R12, R64 ;  /* 0x0000000c3840723c */ /* 0x002ff00000001840 */
[C---:B------:R-:W-:Y:S08]  /*26b0*/  HMMA.16816.F32 R44, R20.reuse, R4, R44 ;  /* 0x00000004142c723c */ /* 0x040ff0000000182c */
[----:B------:R-:W-:Y:S01]  /*26c0*/  HMMA.16816.F32 R68, R20, R6, R68 ;  /* 0x000000061444723c */ /* 0x000fe20000001844 */
[----:B------:R-:W1:Y:S07]  /*26d0*/  LDSM.16.M88.4 R4, [R98+0x5c00] ;  /* 0x005c00006204783b */ /* 0x000e6e0000000200 */
[----:B------:R-:W-:Y:S01]  /*26e0*/  HMMA.16816.F32 R60, R56, R14, R60 ;  /* 0x0000000e383c723c */ /* 0x000fe2000000183c */
[-C--:B------:R-:W-:Y:S01]  /*26f0*/  FMUL.FTZ R30, R72, R96.reuse ;  /* 0x00000060481e7220 */ /* 0x080fe20000410000 */
[-C--:B------:R-:W-:Y:S01]  /*2700*/  FMUL.FTZ R54, R74, R96.reuse ;  /* 0x000000604a367220 */ /* 0x080fe20000410000 */
[-C--:B------:R-:W-:Y:S01]  /*2710*/  FMUL.FTZ R31, R73, R96.reuse ;  /* 0x00000060491f7220 */ /* 0x080fe20000410000 */
[-C--:B------:R-:W-:Y:S01]  /*2720*/  FMUL.FTZ R12, R75, R96.reuse ;  /* 0x000000604b0c7220 */ /* 0x080fe20000410000 */
[----:B------:R-:W-:Y:S01]  /*2730*/  FMUL.FTZ R13, R40, R96 ;  /* 0x00000060280d7220 */ /* 0x000fe20000410000 */
[----:B------:R-:W-:-:S04]  /*2740*/  DEPBAR.LE SB0, 0x0 ;  /* 0x000080000000791a */ /* 0x000fc80000000000 */
[C---:B---3--:R-:W-:Y:S10]  /*2750*/  HMMA.16816.F32 R64, R32.reuse, R24, R64 ;  /* 0x000000182040723c */ /* 0x048ff40000001840 */
[----:B------:R-:W-:Y:S10]  /*2760*/  HMMA.16816.F32 R60, R32, R26, R60 ;  /* 0x0000001a203c723c */ /* 0x000ff4000000183c */
[C---:B----4-:R-:W-:Y:S10]  /*2770*/  HMMA.16816.F32 R64, R20.reuse, R16, R64 ;  /* 0x000000101440723c */ /* 0x050ff40000001840 */
[----:B------:R-:W-:Y:S10]  /*2780*/  HMMA.16816.F32 R60, R20, R18, R60 ;  /* 0x00000012143c723c */ /* 0x000ff4000000183c */
[----:B-1----:R-:W-:Y:S01]  /*2790*/  HMMA.16816.F32 R64, R8, R4, R64 ;  /* 0x000000040840723c */ /* 0x002fe20000001840 */
[----:B------:R-:W-:-:S05]  /*27a0*/  IMAD.SHL.U32 R4, R128, 0x2, RZ ;  /* 0x0000000280047824 */ /* 0x000fca00078e00ff */
[----:B------:R-:W-:Y:S02]  /*27b0*/  LOP3.LUT R4, R95, 0x6, R4, 0xf8, !PT ;  /* 0x000000065f047812 */ /* 0x000fe400078ef804 */
[----:B------:R-:W-:Y:S02]  /*27c0*/  HMMA.16816.F32 R44, R8, R36, R44 ;  /* 0x00000024082c723c */ /* 0x000fe4000000182c */
[----:B------:R-:W-:-:S04]  /*27d0*/  LOP3.LUT R5, R4, 0x8, RZ, 0xfc, !PT ;  /* 0x0000000804057812 */ /* 0x000fc800078efcff */
[----:B------:R-:W-:Y:S02]  /*27e0*/  ISETP.GE.AND P0, PT, R5, R97, PT ;  /* 0x000000610500720c */ /* 0x000fe40003f06270 */
[----:B------:R-:W-:-:S04]  /*27f0*/  LOP3.LUT R5, R4, 0x11, RZ, 0xfc, !PT ;  /* 0x0000001104057812 */ /* 0x000fc800078efcff */
[-C--:B------:R-:W-:Y:S02]  /*2800*/  ISETP.GE.AND P4, PT, R5, R97.reuse, PT ;  /* 0x000000610500720c */ /* 0x080fe40003f86270 */
[C---:B------:R-:W-:Y:S02]  /*2810*/  LOP3.LUT R5, R4.reuse, 0x18, RZ, 0xfc, !PT ;  /* 0x0000001804057812 */ /* 0x040fe400078efcff */
[CC--:B------:R-:W-:Y:S02]  /*2820*/  ISETP.GE.AND P2, PT, R4.reuse, R97.reuse, PT ;  /* 0x000000610400720c */ /* 0x0c0fe40003f46270 */
[----:B------:R-:W-:Y:S02]  /*2830*/  ISETP.GE.AND P3, PT, R5, R97, PT ;  /* 0x000000610500720c */ /* 0x000fe40003f66270 */
[C---:B------:R-:W-:Y:S02]  /*2840*/  LOP3.LUT R14, R4.reuse, 0x1, RZ, 0xfc, !PT ;  /* 0x00000001040e7812 */ /* 0x040fe400078efcff */
[----:B------:R-:W-:Y:S01]  /*2850*/  LOP3.LUT R5, R4, 0x19, RZ, 0xfc, !PT ;  /* 0x0000001904057812 */ /* 0x000fe200078efcff */
[----:B------:R-:W-:Y:S01]  /*2860*/  HMMA.16816.F32 R68, R8, R38, R68 ;  /* 0x000000260844723c */ /* 0x000fe20000001844 */
[----:B------:R-:W-:-:S02]  /*2870*/  FSEL R52, R52, -INF , !P2 ;  /* 0xff80000034347808 */ /* 0x000fc40005000000 */
[----:B------:R-:W-:Y:S01]  /*2880*/  FSEL R48, R48, -INF , !P2 ;  /* 0xff80000030307808 */ /* 0x000fe20005000000 */
[----:B------:R-:W-:Y:S01]  /*2890*/  MUFU.TANH R30, R30 ;  /* 0x0000001e001e7308 */ /* 0x000fe20000002400 */
[-C--:B------:R-:W-:Y:S02]  /*28a0*/  ISETP.GE.AND P1, PT, R14, R97.reuse, PT ;  /* 0x000000610e00720c */ /* 0x080fe40003f26270 */
[----:B------:R-:W-:Y:S01]  /*28b0*/  ISETP.GE.AND P2, PT, R5, R97, PT ;  /* 0x000000610500720c */ /* 0x000fe20003f46270 */
[----:B------:R-:W-:Y:S01]  /*28c0*/  HMMA.16816.F32 R60, R8, R6, R60 ;  /* 0x00000006083c723c */ /* 0x000fe2000000183c */
[----:B------:R-:W-:Y:S01]  /*28d0*/  LOP3.LUT R5, R4, 0x20, RZ, 0xfc, !PT ;  /* 0x0000002004057812 */ /* 0x000fe200078efcff */
[-C--:B------:R-:W-:Y:S01]  /*28e0*/  FMUL.FTZ R45, R45, R96.reuse ;  /* 0x000000602d2d7220 */ /* 0x080fe20000410000 */
[-C--:B------:R-:W-:Y:S01]  /*28f0*/  FMUL.FTZ R47, R47, R96.reuse ;  /* 0x000000602f2f7220 */ /* 0x080fe20000410000 */
[----:B------:R-:W1:Y:S01]  /*2900*/  MUFU.TANH R54, R54 ;  /* 0x0000003600367308 */ /* 0x000e620000002400 */
[----:B------:R-:W-:Y:S01]  /*2910*/  FSEL R50, R50, -INF , !P1 ;  /* 0xff80000032327808 */ /* 0x000fe20004800000 */
[----:B------:R-:W-:Y:S01]  /*2920*/  FMUL.FTZ R25, R42, R96 ;  /* 0x000000602a197220 */ /* 0x000fe20000410000 */
[----:B------:R-:W-:-:S02]  /*2930*/  FSEL R49, R49, -INF , !P1 ;  /* 0xff80000031317808 */ /* 0x000fc40004800000 */
[----:B------:R-:W-:Y:S02]  /*2940*/  ISETP.GE.AND P1, PT, R5, R97, PT ;  /* 0x000000610500720c */ /* 0x000fe40003f26270 */
[C---:B------:R-:W-:Y:S01]  /*2950*/  LOP3.LUT R15, R4.reuse, 0x9, RZ, 0xfc, !PT ;  /* 0x00000009040f7812 */ /* 0x040fe200078efcff */
[----:B------:R-:W-:Y:S01]  /*2960*/  MUFU.TANH R31, R31 ;  /* 0x0000001f001f7308 */ /* 0x000fe20000002400 */
[----:B------:R-:W-:Y:S02]  /*2970*/  LOP3.LUT R5, R4, 0x21, RZ, 0xfc, !PT ;  /* 0x0000002104057812 */ /* 0x000fe400078efcff */
[----:B--2---:R-:W-:Y:S02]  /*2980*/  FSEL R28, R28, -INF , !P0 ;  /* 0xff8000001c1c7808 */ /* 0x004fe40004000000 */
[----:B------:R-:W-:-:S03]  /*2990*/  FSEL R51, R51, -INF , !P0 ;  /* 0xff80000033337808 */ /* 0x000fc60004000000 */
[----:B------:R-:W2:Y:S01]  /*29a0*/  MUFU.TANH R12, R12 ;  /* 0x0000000c000c7308 */ /* 0x000ea20000002400 */
[-C--:B------:R-:W-:Y:S01]  /*29b0*/  ISETP.GE.AND P6, PT, R15, R97.reuse, PT ;  /* 0x000000610f00720c */ /* 0x080fe20003fc6270 */
[----:B------:R-:W-:Y:S01]  /*29c0*/  FMUL.FTZ R36, R41, R96 ;  /* 0x0000006029247220 */ /* 0x000fe20000410000 */
[----:B------:R-:W-:-:S05]  /*29d0*/  ISETP.GE.AND P0, PT, R5, R97, PT ;  /* 0x000000610500720c */ /* 0x000fca0003f06270 */
[----:B------:R-:W-:Y:S01]  /*29e0*/  MUFU.TANH R118, R45 ;  /* 0x0000002d00767308 */ /* 0x000fe20000002400 */
[----:B------:R-:W-:Y:S01]  /*29f0*/  FMUL.FTZ R24, R43, R96 ;  /* 0x000000602b187220 */ /* 0x000fe20000410000 */
[----:B------:R-:W-:-:S06]  /*2a00*/  LOP3.LUT R14, R4, 0x10, RZ, 0xfc, !PT ;  /* 0x00000010040e7812 */ /* 0x000fcc00078efcff */
[----:B------:R-:W3:Y:S01]  /*2a10*/  MUFU.TANH R111, R47 ;  /* 0x0000002f006f7308 */ /* 0x000ee20000002400 */
[----:B------:R-:W-:Y:S01]  /*2a20*/  LOP3.LUT R5, R4, 0x28, RZ, 0xfc, !PT ;  /* 0x0000002804057812 */ /* 0x000fe200078efcff */
[-C--:B------:R-:W-:Y:S01]  /*2a30*/  FMUL.FTZ R44, R44, R96.reuse ;  /* 0x000000602c2c7220 */ /* 0x080fe20000410000 */
[----:B------:R-:W-:Y:S01]  /*2a40*/  FMUL.FTZ R46, R46, R96 ;  /* 0x000000602e2e7220 */ /* 0x000fe20000410000 */
[----:B------:R-:W-:-:S04]  /*2a50*/  FSEL R29, R29, -INF , !P6 ;  /* 0xff8000001d1d7808 */ /* 0x000fc80007000000 */
[----:B------:R-:W-:Y:S01]  /*2a60*/  MUFU.TANH R13, R13 ;  /* 0x0000000d000d7308 */ /* 0x000fe20000002400 */
[----:B------:R-:W-:Y:S02]  /*2a70*/  FSEL R53, R53, -INF , !P6 ;  /* 0xff80000035357808 */ /* 0x000fe40007000000 */
[----:B------:R-:W-:-:S05]  /*2a80*/  ISETP.GE.AND P5, PT, R14, R97, PT ;  /* 0x000000610e00720c */ /* 0x000fca0003fa6270 */
[----:B------:R-:W4:Y:S01]  /*2a90*/  MUFU.TANH R25, R25 ;  /* 0x0000001900197308 */ /* 0x000f220000002400 */
[----:B------:R-:W-:Y:S02]  /*2aa0*/  ISETP.GE.AND P6, PT, R5, R97, PT ;  /* 0x000000610500720c */ /* 0x000fe40003fc6270 */
[----:B------:R-:W-:Y:S01]  /*2ab0*/  LOP3.LUT R5, R4, 0x29, RZ, 0xfc, !PT ;  /* 0x0000002904057812 */ /* 0x000fe200078efcff */
[-C--:B------:R-:W-:Y:S01]  /*2ac0*/  FMUL.FTZ R68, R68, R96.reuse ;  /* 0x0000006044447220 */ /* 0x080fe20000410000 */
[-C--:B------:R-:W-:Y:S01]  /*2ad0*/  FMUL.FTZ R69, R69, R96.reuse ;  /* 0x0000006045457220 */ /* 0x080fe20000410000 */
[-C--:B------:R-:W-:Y:S01]  /*2ae0*/  FMUL.FTZ R70, R70, R96.reuse ;  /* 0x0000006046467220 */ /* 0x080fe20000410000 */
[-C--:B------:R-:W-:Y:S01]  /*2af0*/  FMUL.FTZ R71, R71, R96.reuse ;  /* 0x0000006047477220 */ /* 0x080fe20000410000 */
        /* <DEDUP_REMOVED lines=8> */
[----:B------:R-:W4:Y:S01]  /*2b80*/  MUFU.TANH R24, R24 ;  /* 0x0000001800187308 */ /* 0x000f220000002400 */
[----:B------:R-:W-:Y:S01]  /*2b90*/  FMUL.FTZ R63, R63, R96 ;  /* 0x000000603f3f7220 */ /* 0x000fe20000410000 */
[----:B-1----:R-:W-:-:S02]  /*2ba0*/  FSEL R8, R54, -INF , !P5 ;  /* 0xff80000036087808 */ /* 0x002fc40006800000 */
[----:B------:R-:W-:-:S04]  /*2bb0*/  FSEL R30, R30, -INF , !P5 ;  /* 0xff8000001e1e7808 */ /* 0x000fc80006800000 */
[----:B------:R-:W-:Y:S01]  /*2bc0*/  MUFU.TANH R107, R44 ;  /* 0x0000002c006b7308 */ /* 0x000fe20000002400 */
[----:B------:R-:W-:Y:S02]  /*2bd0*/  ISETP.GE.AND P5, PT, R5, R97, PT ;  /* 0x000000610500720c */ /* 0x000fe40003fa6270 */
[----:B------:R-:W-:-:S05]  /*2be0*/  LOP3.LUT R5, R4, 0x30, RZ, 0xfc, !PT ;  /* 0x0000003004057812 */ /* 0x000fca00078efcff */
[----:B------:R-:W1:Y:S01]  /*2bf0*/  MUFU.TANH R108, R46 ;  /* 0x0000002e006c7308 */ /* 0x000e620000002400 */
[----:B--2---:R-:W-:Y:S02]  /*2c00*/  FSEL R9, R12, -INF , !P4 ;  /* 0xff8000000c097808 */ /* 0x004fe40006000000 */
[----:B------:R-:W-:Y:S02]  /*2c10*/  FSEL R31, R31, -INF , !P4 ;  /* 0xff8000001f1f7808 */ /* 0x000fe40006000000 */
[----:B---3--:R-:W-:-:S03]  /*2c20*/  FSEL R111, R111, -INF , !P0 ;  /* 0xff8000006f6f7808 */ /* 0x008fc60004000000 */
[----:B------:R-:W-:Y:S01]  /*2c30*/  MUFU.TANH R112, R68 ;  /* 0x0000004400707308 */ /* 0x000fe20000002400 */
[----:B------:R-:W-:Y:S02]  /*2c40*/  FSEL R118, R118, -INF , !P0 ;  /* 0xff80000076767808 */ /* 0x000fe40004000000 */
[----:B------:R-:W-:Y:S02]  /*2c50*/  ISETP.GE.AND P4, PT, R5, R97, PT ;  /* 0x000000610500720c */ /* 0x000fe40003f86270 */
[----:B------:R-:W-:-:S03]  /*2c60*/  ISETP.NE.AND P0, PT, R88, 0x1, PT ;  /* 0x000000015800780c */ /* 0x000fc60003f05270 */
[----:B------:R-:W-:Y:S01]  /*2c70*/  MUFU.TANH R109, R69 ;  /* 0x00000045006d7308 */ /* 0x000fe20000002400 */
[----:B------:R-:W-:-:S07]  /*2c80*/  LOP3.LUT R5, R4, 0x31, RZ, 0xfc, !PT ;  /* 0x0000003104057812 */ /* 0x000fce00078efcff */
[----:B------:R-:W2:Y:S01]  /*2c90*/  MUFU.TANH R117, R70 ;  /* 0x0000004600757308 */ /* 0x000ea20000002400 */
[----:B----4-:R-:W-:-:S07]  /*2ca0*/  FSEL R25, R25, -INF , !P3 ;  /* 0xff80000019197808 */ /* 0x010fce0005800000 */
[----:B------:R-:W3:Y:S01]  /*2cb0*/  MUFU.TANH R113, R71 ;  /* 0x0000004700717308 */ /* 0x000ee20000002400 */
[----:B------:R-:W-:-:S07]  /*2cc0*/  FSEL R13, R13, -INF , !P3 ;  /* 0xff8000000d0d7808 */ /* 0x000fce0005800000 */
[----:B------:R-:W-:Y:S08]  /*2cd0*/  MUFU.TANH R119, R64 ;  /* 0x0000004000777308 */ /* 0x000ff00000002400 */
[----:B------:R-:W4:Y:S08]  /*2ce0*/  MUFU.TANH R106, R66 ;  /* 0x00000042006a7308 */ /* 0x000f300000002400 */
[----:B------:R-:W-:Y:S08]  /*2cf0*/  MUFU.TANH R116, R65 ;  /* 0x0000004100747308 */ /* 0x000ff00000002400 */
[----:B------:R-:W4:Y:S08]  /*2d00*/  MUFU.TANH R105, R67 ;  /* 0x0000004300697308 */ /* 0x000f300000002400 */
[----:B------:R-:W-:Y:S08]  /*2d10*/  MUFU.TANH R115, R60 ;  /* 0x0000003c00737308 */ /* 0x000ff00000002400 */
[----:B------:R-:W4:Y:S08]  /*2d20*/  MUFU.TANH R102, R62 ;  /* 0x0000003e00667308 */ /* 0x000f300000002400 */
[----:B------:R-:W-:Y:S08]  /*2d30*/  MUFU.TANH R114, R61 ;  /* 0x0000003d00727308 */ /* 0x000ff00000002400 */
[----:B------:R-:W4:Y:S01]  /*2d40*/  MUFU.TANH R101, R63 ;  /* 0x0000003f00657308 */ /* 0x000f220000002400 */
[----:B------:R-:W-:-:S02]  /*2d50*/  ISETP.GE.AND P3, PT, R5, R97, PT ;  /* 0x000000610500720c */ /* 0x000fc40003f66270 */
[C---:B------:R-:W-:Y:S02]  /*2d60*/  LOP3.LUT R5, R4.reuse, 0x38, RZ, 0xfc, !PT ;  /* 0x0000003804057812 */ /* 0x040fe400078efcff */
[----:B------:R-:W-:Y:S02]  /*2d70*/  LOP3.LUT R4, R4, 0x39, RZ, 0xfc, !PT ;  /* 0x0000003904047812 */ /* 0x000fe400078efcff */
[----:B------:R-:W-:Y:S02]  /*2d80*/  FSEL R24, R24, -INF , !P2 ;  /* 0xff80000018187808 */ /* 0x000fe40005000000 */
[----:B------:R-:W-:Y:S02]  /*2d90*/  FSEL R10, R36, -INF , !P2 ;  /* 0xff800000240a7808 */ /* 0x000fe40005000000 */
[----:B-1----:R-:W-:Y:S02]  /*2da0*/  FSEL R108, R108, -INF , !P1 ;  /* 0xff8000006c6c7808 */ /* 0x002fe40004800000 */
[----:B------:R-:W-:Y:S01]  /*2db0*/  FSEL R107, R107, -INF , !P1 ;  /* 0xff8000006b6b7808 */ /* 0x000fe20004800000 */
[----:B------:R-:W-:Y:S01]  /*2dc0*/  BSSY.RECONVERGENT B1, `(.L_x_6819) ;  /* 0x000006d000017945 */ /* 0x000fe20003800200 */
[----:B------:R-:W-:-:S02]  /*2dd0*/  ISETP.GE.AND P2, PT, R5, R97, PT ;  /* 0x000000610500720c */ /* 0x000fc40003f46270 */
[----:B------:R-:W-:Y:S01]  /*2de0*/  ISETP.GE.AND P1, PT, R4, R97, PT ;  /* 0x000000610400720c */ /* 0x000fe20003f26270 */
[----:B------:R-:W-:Y:S01]  /*2df0*/  IMAD.MOV.U32 R152, RZ, RZ, R95 ;  /* 0x000000ffff987224 */ /* 0x000fe200078e005f */
[----:B--2---:R-:W-:Y:S01]  /*2e00*/  FSEL R117, R117, -INF , !P6 ;  /* 0xff80000075757808 */ /* 0x004fe20007000000 */
[----:B------:R-:W-:Y:S01]  /*2e10*/  IMAD.MOV.U32 R156, RZ, RZ, R94 ;  /* 0x000000ffff9c7224 */ /* 0x000fe200078e005e */
[----:B------:R-:W-:Y:S01]  /*2e20*/  FSEL R112, R112, -INF , !P6 ;  /* 0xff80000070707808 */ /* 0x000fe20007000000 */
[----:B------:R-:W-:Y:S01]  /*2e30*/  IMAD.MOV.U32 R157, RZ, RZ, R93 ;  /* 0x000000ffff9d7224 */ /* 0x000fe200078e005d */
[----:B---3--:R-:W-:Y:S02]  /*2e40*/  FSEL R113, R113, -INF , !P5 ;  /* 0xff80000071717808 */ /* 0x008fe40006800000 */
        /* <DEDUP_REMOVED lines=24> */
.L_x_6822:
        /* <DEDUP_REMOVED lines=24> */
[----:B------:R-:W-:Y:S02]  /*3150*/  @!P2 IMAD.IADD R4, R4, 0x1, -R7 ;  /* 0x000000010404a824 */ /* 0x000fe400078e0a07 */
[----:B------:R-:W-:Y:S01]  /*3160*/  @!P2 VIADD R11, R11, 0x1 ;  /* 0x000000010b0ba836 */ /* 0x000fe20000000000 */
[----:B------:R-:W-:Y:S02]  /*3170*/  ISETP.NE.AND P2, PT, R15, RZ, PT ;  /* 0x000000ff0f00720c */ /* 0x000fe40003f45270 */
[-C--:B------:R-:W-:Y:S01]  /*3180*/  ISETP.GE.U32.AND P5, PT, R4, R7.reuse, PT ;  /* 0x000000070400720c */ /* 0x080fe20003fa6070 */
[----:B------:R-:W-:Y:S01]  /*3190*/  @!P4 VIADD R14, R14, 0x1 ;  /* 0x000000010e0ec836 */ /* 0x000fe20000000000 */
[----:B------:R-:W-:Y:S02]  /*31a0*/  @!P4 IADD3 R5, PT, PT, R5, -R7, RZ ;  /* 0x800000070505c210 */ /* 0x000fe40007ffe0ff */
[----:B------:R-:W-:Y:S02]  /*31b0*/  LOP3.LUT R4, R152, R15, RZ, 0x3c, !PT ;  /* 0x0000000f98047212 */ /* 0x000fe400078e3cff */
[----:B------:R-:W-:-:S02]  /*31c0*/  ISETP.GE.U32.AND P6, PT, R5, R7, PT ;  /* 0x000000070500720c */ /* 0x000fc40003fc6070 */
[----:B------:R-:W-:Y:S02]  /*31d0*/  ISETP.GE.AND P3, PT, R4, RZ, PT ;  /* 0x000000ff0400720c */ /* 0x000fe40003f66270 */
[----:B------:R-:W-:-:S03]  /*31e0*/  LOP3.LUT R4, RZ, R15, RZ, 0x33, !PT ;  /* 0x0000000fff047212 */ /* 0x000fc600078e33ff */
[----:B------:R-:W-:-:S04]  /*31f0*/  @P5 IADD3 R11, PT, PT, R11, 0x1, RZ ;  /* 0x000000010b0b5810 */ /* 0x000fc80007ffe0ff */
[----:B------:R-:W-:Y:S02]  /*3200*/  MOV R7, R11 ;  /* 0x0000000b00077202 */ /* 0x000fe40000000f00 */
[----:B------:R-:W-:-:S03]  /*3210*/  @P6 VIADD R14, R14, 0x1 ;  /* 0x000000010e0e6836 */ /* 0x000fc60000000000 */
[----:B------:R-:W-:Y:S02]  /*3220*/  @!P1 IMAD.MOV R7, RZ, RZ, -R7 ;  /* 0x000000ffff079224 */ /* 0x000fe400078e0a07 */
[----:B------:R-:W-:-:S03]  /*3230*/  @!P3 IADD3 R14, PT, PT, -R14, RZ, RZ ;  /* 0x000000ff0e0eb210 */ /* 0x000fc60007ffe1ff */
[C---:B------:R-:W-:Y:S02]  /*3240*/  SEL R7, R4.reuse, R7, !P2 ;  /* 0x0000000704077207 */ /* 0x040fe40005000000 */
[----:B------:R-:W-:-:S03]  /*3250*/  SEL R4, R4, R14, !P2 ;  /* 0x0000000e04047207 */ /* 0x000fc60005000000 */
[----:B------:R-:W-:-:S04]  /*3260*/  IMAD.WIDE R20, R7, 0x4, R156 ;  /* 0x0000000407147825 */ /* 0x000fc800078e029c */
[C---:B------:R-:W-:Y:S01]  /*3270*/  IMAD.WIDE R18, R4.reuse, 0x4, R156 ;  /* 0x0000000404127825 */ /* 0x040fe200078e029c */
[----:B------:R-:W3:Y:S04]  /*3280*/  LD.E R6, desc[UR4][R20.64] ;  /* 0x0000000414067980 */ /* 0x000ee8000c101900 */
[----:B------:R-:W3:Y:S04]  /*3290*/  LD.E R5, desc[UR4][R18.64] ;  /* 0x0000000412057980 */ /* 0x000ee8000c101900 */
[----:B------:R-:W4:Y:S01]  /*32a0*/  LD.E.64 R18, desc[UR4][R2.64+0x20] ;  /* 0x0000200402127980 */ /* 0x000f22000c101b00 */
        /* <DEDUP_REMOVED lines=15> */
.L_x_6823:
[----:B------:R-:W-:Y:S05]  /*33a0*/  BSYNC.RECONVERGENT B0 ;  /* 0x0000000000007941 */ /* 0x000fea0003800200 */
.L_x_6821:
[C---:B------:R-:W-:Y:S01]  /*33b0*/  LEA R4, P1, R141.reuse, R144, 0x1 ;  /* 0x000000908d047211 */ /* 0x040fe200078208ff */
[----:B------:R-:W-:Y:S02]  /*33c0*/  IMAD.MOV.U32 R6, RZ, RZ, R144 ;  /* 0x000000ffff067224 */ /* 0x000fe400078e0090 */
[----:B------:R-:W-:Y:S01]  /*33d0*/  IMAD.MOV.U32 R7, RZ, RZ, R143 ;  /* 0x000000ffff077224 */ /* 0x000fe200078e008f */
[----:B------:R-:W-:-:S04]  /*33e0*/  LEA.HI.X R5, R141, R143, R142, 0x1, P1 ;  /* 0x0000008f8d057211 */ /* 0x000fc800008f0c8e */
[----:B------:R-:W-:Y:S01]  /*33f0*/  @!PT LDS RZ, [RZ] ;  /* 0x00000000fffff984 */ /* 0x000fe20000000800 */
[----:B------:R-:W-:Y:S01]  /*3400*/  @!PT LDS RZ, [RZ] ;  /* 0x00000000fffff984 */ /* 0x000fe20000000800 */
[----:B------:R-:W-:Y:S01]  /*3410*/  @!PT LDS RZ, [RZ] ;  /* 0x00000000fffff984 */ /* 0x000fe20000000800 */
[----:B------:R1:W-:Y:S04]  /*3420*/  LDGSTS.E.BYPASS.LTC128B.128 [R153+0x3000], desc[UR4][R6.64] ;  /* 0x0300000006997fae */ /* 0x0003e8000b981a04 */
[----:B------:R1:W-:Y:S04]  /*3430*/  LDGSTS.E.BYPASS.LTC128B.128 [R153+0x4000], desc[UR4][R6.64+0x40] ;  /* 0x0400004006997fae */ /* 0x0003e8000b981a04 */
[----:B------:R1:W-:Y:S04]  /*3440*/  LDGSTS.E.BYPASS.LTC128B.128 [R153+0x5000], desc[UR4][R6.64+0x80] ;  /* 0x0500008006997fae */ /* 0x0003e8000b981a04 */
[----:B------:R1:W-:Y:S04]  /*3450*/  LDGSTS.E.BYPASS.LTC128B.128 [R153+0x3800], desc[UR4][R4.64] ;  /* 0x0380000004997fae */ /* 0x0003e8000b981a04 */
[----:B------:R1:W-:Y:S04]  /*3460*/  LDGSTS.E.BYPASS.LTC128B.128 [R153+0x4800], desc[UR4][R4.64+0x40] ;  /* 0x0480004004997fae */ /* 0x0003e8000b981a04 */
[----:B------:R1:W-:Y:S04]  /*3470*/  LDGSTS.E.BYPASS.LTC128B.128 [R153+0x5800], desc[UR4][R4.64+0x80] ;  /* 0x0580008004997fae */ /* 0x0003e8000b981a04 */
[----:B------:R-:W0:Y:S02]  /*3480*/  LDGDEPBAR ;  /* 0x00000000000079af */ /* 0x000e240000000000 */
.L_x_6820:
[----:B------:R-:W-:Y:S05]  /*3490*/  BSYNC.RECONVERGENT B1 ;  /* 0x0000000000017941 */ /* 0x000fea0003800200 */
.L_x_6819:
        /* <DEDUP_REMOVED lines=54> */
[-CC-:B------:R-:W-:Y:S01]  /*3800*/  FFMA.FTZ R84, R30, R103.reuse, -R120.reuse ;  /* 0x000000671e547223 */ /* 0x180fe20000010878 */
[----:B------:R-:W2:Y:S01]  /*3810*/  MUFU.EX2 R98, R98 ;  /* 0x0000006200627308 */ /* 0x000ea20000000800 */
[----:B------:R-:W3:Y:S01]  /*3820*/  LDSM.16.MT88.4 R8, [R100+0x7400] ;  /* 0x007400006408783b */ /* 0x000ee20000004200 */
[-CC-:B------:R-:W-:Y:S01]  /*3830*/  FFMA.FTZ R35, R31, R103.reuse, -R120.reuse ;  /* 0x000000671f237223 */ /* 0x180fe20000010878 */
[-C--:B------:R-:W-:Y:S01]  /*3840*/  FFMA.FTZ R33, R13, R103.reuse, -R120 ;  /* 0x000000670d217223 */ /* 0x080fe20000010878 */
[----:B------:R-:W-:Y:S01]  /*3850*/  MUFU.EX2 R95, R95 ;  /* 0x0000005f005f7308 */ /* 0x000fe20000000800 */
[----:B------:R-:W4:Y:S01]  /*3860*/  LDSM.16.MT88.4 R12, [R110+0x7400] ;  /* 0x007400006e0c783b */ /* 0x000f220000004200 */
[-CC-:B------:R-:W-:Y:S01]  /*3870*/  FFMA.FTZ R34, R25, R103.reuse, -R104.reuse ;  /* 0x0000006719227223 */ /* 0x180fe20000010868 */
[-C--:B------:R-:W-:Y:S01]  /*3880*/  FFMA.FTZ R87, R24, R103.reuse, -R104 ;  /* 0x0000006718577223 */ /* 0x080fe20000010868 */
[----:B------:R-:W5:Y:S01]  /*3890*/  MUFU.EX2 R94, R94 ;  /* 0x0000005e005e7308 */ /* 0x000f620000000800 */
[----:B------:R-:W4:Y:S01]  /*38a0*/  LDSM.16.MT88.4 R28, [R110+0x8400] ;  /* 0x008400006e1c783b */ /* 0x000f220000004200 */
[-CC-:B------:R-:W-:Y:S01]  /*38b0*/  FFMA.FTZ R118, R118, R103.reuse, -R120.reuse ;  /* 0x0000006776767223 */ /* 0x180fe20000010878 */
[--C-:B------:R-:W-:Y:S01]  /*38c0*/  FFMA.FTZ R107, R107, R103, -R120.reuse ;  /* 0x000000676b6b7223 */ /* 0x100fe20000010878 */
[----:B------:R-:W-:Y:S01]  /*38d0*/  MUFU.EX2 R97, R97 ;  /* 0x0000006100617308 */ /* 0x000fe20000000800 */
[----:B------:R-:W4:Y:S01]  /*38e0*/  LDSM.16.MT88.4 R24, [R100+0x8400] ;  /* 0x008400006418783b */ /* 0x000f220000004200 */
[----:B--2---:R-:W-:Y:S01]  /*38f0*/  F2FP.F16.F32.PACK_AB R48, R98, R99 ;  /* 0x000000636230723e */ /* 0x004fe200000000ff */
[-C--:B------:R-:W-:Y:S01]  /*3900*/  FFMA.FTZ R161, R114, R103.reuse, -R120 ;  /* 0x0000006772a17223 */ /* 0x080fe20000010878 */
[----:B------:R-:W2:Y:S01]  /*3910*/  MUFU.EX2 R96, R96 ;  /* 0x0000006000607308 */ /* 0x000ea20000000800 */
[-C--:B------:R-:W-:Y:S01]  /*3920*/  FFMA.FTZ R160, R101, R103.reuse, -R104 ;  /* 0x0000006765a07223 */ /* 0x080fe20000010868 */
[-CC-:B------:R-:W-:Y:S01]  /*3930*/  FFMA.FTZ R119, R119, R103.reuse, -R120.reuse ;  /* 0x0000006777777223 */ /* 0x180fe20000010878 */
[-C--:B------:R-:W-:Y:S01]  /*3940*/  FFMA.FTZ R115, R115, R103.reuse, -R120 ;  /* 0x0000006773737223 */ /* 0x080fe20000010878 */
[----:B------:R-:W1:Y:S01]  /*3950*/  MUFU.EX2 R93, R93 ;  /* 0x0000005d005d7308 */ /* 0x000e620000000800 */
[----:B------:R-:W-:Y:S01]  /*3960*/  FFMA.FTZ R106, R106, R103, -R104 ;  /* 0x000000676a6a7223 */ /* 0x000fe20000010868 */
[----:B-----5:R-:W-:Y:S01]  /*3970*/  F2FP.F16.F32.PACK_AB R50, R94, R95 ;  /* 0x0000005f5e32723e */ /* 0x020fe200000000ff */
[----:B------:R-:W-:Y:S01]  /*3980*/  FADD.FTZ R98, R99, R98 ;  /* 0x0000006263627221 */ /* 0x000fe20000010000 */
[----:B------:R-:W5:Y:S03]  /*3990*/  MUFU.EX2 R92, R92 ;  /* 0x0000005c005c7308 */ /* 0x000f660000000800 */
[----:B------:R-:W-:Y:S01]  /*39a0*/  FADD.FTZ R98, R95, R98 ;  /* 0x000000625f627221 */ /* 0x000fe20000010000 */
[----:B------:R-:W3:Y:S01]  /*39b0*/  MUFU.EX2 R84, R84 ;  /* 0x0000005400547308 */ /* 0x000ee20000000800 */
[----:B--2---:R-:W-:Y:S01]  /*39c0*/  F2FP.F16.F32.PACK_AB R49, R96, R97 ;  /* 0x000000616031723e */ /* 0x004fe200000000ff */
[----:B------:R-:W-:-:S02]  /*39d0*/  FADD.FTZ R96, R97, R96 ;  /* 0x0000006061607221 */ /* 0x000fc40000010000 */
[----:B------:R-:W-:Y:S01]  /*39e0*/  MUFU.EX2 R35, R35 ;  /* 0x0000002300237308 */ /* 0x000fe20000000800 */
[----:B------:R-:W-:Y:S01]  /*39f0*/  FADD.FTZ R94, R94, R98 ;  /* 0x000000625e5e7221 */ /* 0x000fe20000010000 */
[----:B-1----:R-:W-:Y:S02]  /*3a00*/  FADD.FTZ R96, R93, R96 ;  /* 0x000000605d607221 */ /* 0x002fe40000010000 */
[----:B------:R-:W-:Y:S01]  /*3a10*/  MUFU.EX2 R33, R33 ;  /* 0x0000002100217308 */ /* 0x000fe20000000800 */
[C---:B-----5:R-:W-:Y:S01]  /*3a20*/  F2FP.F16.F32.PACK_AB R51, R92.reuse, R93 ;  /* 0x0000005d5c33723e */ /* 0x060fe200000000ff */
[----:B------:R-:W-:Y:S02]  /*3a30*/  FADD.FTZ R92, R92, R96 ;  /* 0x000000605c5c7221 */ /* 0x000fe40000010000 */
[----:B------:R-:W-:Y:S01]  /*3a40*/  MUFU.EX2 R32, R32 ;  /* 0x0000002000207308 */ /* 0x000fe20000000800 */
[----:B---3--:R-:W-:-:S03]  /*3a50*/  FADD.FTZ R94, R84, R94 ;  /* 0x0000005e545e7221 */ /* 0x008fc60000010000 */
[----:B------:R-:W1:Y:S01]  /*3a60*/  MUFU.EX2 R90, R90 ;  /* 0x0000005a005a7308 */ /* 0x000e620000000800 */
[C---:B------:R-:W-:Y:S03]  /*3a70*/  HMMA.16816.F32 R56, R48.reuse, R52, RZ ;  /* 0x000000343038723c */ /* 0x040fe600000018ff */
[----:B------:R-:W2:Y:S04]  /*3a80*/  MUFU.EX2 R91, R91 ;  /* 0x0000005b005b7308 */ /* 0x000ea80000000800 */
[----:B------:R-:W3:Y:S01]  /*3a90*/  MUFU.EX2 R34, R34 ;  /* 0x0000002200227308 */ /* 0x000ee20000000800 */
[----:B------:R-:W-:Y:S03]  /*3aa0*/  HMMA.16816.F32 R80, R48, R76, RZ ;  /* 0x0000004c3050723c */ /* 0x000fe600000018ff */
[----:B------:R-:W5:Y:S01]  /*3ab0*/  MUFU.EX2 R87, R87 ;  /* 0x0000005700577308 */ /* 0x000f620000000800 */
[----:B-1----:R-:W-:-:S03]  /*3ac0*/  FADD.FTZ R92, R90, R92 ;  /* 0x0000005c5a5c7221 */ /* 0x002fc60000010000 */
[----:B------:R-:W1:Y:S01]  /*3ad0*/  MUFU.EX2 R107, R107 ;  /* 0x0000006b006b7308 */ /* 0x000e620000000800 */
[C---:B------:R-:W-:Y:S03]  /*3ae0*/  HMMA.16816.F32 R72, R48.reuse, R68, RZ ;  /* 0x000000443048723c */ /* 0x040fe600000018ff */
[----:B------:R-:W-:Y:S04]  /*3af0*/  MUFU.EX2 R161, R161 ;  /* 0x000000a100a17308 */ /* 0x000fe80000000800 */
[----:B------:R-:W-:Y:S01]  /*3b00*/  MUFU.EX2 R160, R160 ;  /* 0x000000a000a07308 */ /* 0x000fe20000000800 */
        /* <DEDUP_REMOVED lines=8> */
[C---:B------:R-:W-:Y:S01]  /*3b90*/  F2FP.F16.F32.PACK_AB R4, R35.reuse, R84 ;  /* 0x000000542304723e */ /* 0x040fe200000000ff */
[----:B------:R-:W-:Y:S01]  /*3ba0*/  FADD.FTZ R35, R35, R94 ;  /* 0x0000005e23237221 */ /* 0x000fe20000010000 */
[C---:B--2---:R-:W-:Y:S01]  /*3bb0*/  F2FP.F16.F32.PACK_AB R5, R91.reuse, R90 ;  /* 0x0000005a5b05723e */ /* 0x044fe200000000ff */
[----:B------:R-:W-:-:S02]  /*3bc0*/  FADD.FTZ R91, R91, R92 ;  /* 0x0000005c5b5b7221 */ /* 0x000fc40000010000 */
[----:B------:R-:W-:Y:S02]  /*3bd0*/  FADD.FTZ R35, R33, R35 ;  /* 0x0000002321237221 */ /* 0x000fe40000010000 */
[----:B------:R-:W-:Y:S01]  /*3be0*/  HMMA.16816.F32 R48, R48, R6, RZ ;  /* 0x000000063030723c */ /* 0x000fe200000018ff */
[----:B------:R-:W-:Y:S01]  /*3bf0*/  F2FP.F16.F32.PACK_AB R6, R32, R33 ;  /* 0x000000212006723e */ /* 0x000fe200000000ff */
[----:B---3--:R-:W-:Y:S01]  /*3c00*/  FADD.FTZ R91, R34, R91 ;  /* 0x0000005b225b7221 */ /* 0x008fe20000010000 */
[C---:B-----5:R-:W-:Y:S01]  /*3c10*/  F2FP.F16.F32.PACK_AB R7, R87.reuse, R34 ;  /* 0x000000225707723e */ /* 0x060fe200000000ff */
[----:B------:R-:W-:Y:S02]  /*3c20*/  FADD.FTZ R32, R32, R35 ;  /* 0x0000002320207221 */ /* 0x000fe40000010000 */
[----:B------:R-:W-:Y:S02]  /*3c30*/  FADD.FTZ R87, R87, R91 ;  /* 0x0000005b57577221 */ /* 0x000fe40000010000 */
[----:B-1----:R-:W-:-:S02]  /*3c40*/  FADD.FTZ R32, R107, R32 ;  /* 0x000000206b207221 */ /* 0x002fc40000010000 */
[C---:B------:R-:W-:Y:S01]  /*3c50*/  HMMA.16816.F32 R56, R4.reuse, R8, R56 ;  /* 0x000000080438723c */ /* 0x040fe20000001838 */
[-CC-:B------:R-:W-:Y:S01]  /*3c60*/  FFMA.FTZ R9, R112, R103.reuse, -R120.reuse ;  /* 0x0000006770097223 */ /* 0x180fe20000010878 */
[-C--:B------:R-:W-:Y:S01]  /*3c70*/  FFMA.FTZ R8, R109, R103.reuse, -R120 ;  /* 0x000000676d087223 */ /* 0x080fe20000010878 */
[----:B------:R1:W-:Y:S04]  /*3c80*/  MUFU.EX2 R112, R118 ;  /* 0x0000007600707308 */ /* 0x0003e80000000800 */
[----:B------:R2:W-:Y:S01]  /*3c90*/  MUFU.EX2 R109, R9 ;  /* 0x00000009006d7308 */ /* 0x0005e20000000800 */
[C---:B----4-:R-:W-:Y:S08]  /*3ca0*/  HMMA.16816.F32 R64, R4.reuse, R12, R64 ;  /* 0x0000000c0440723c */ /* 0x050ff00000001840 */
[----:B------:R-:W-:Y:S01]  /*3cb0*/  HMMA.16816.F32 R60, R4, R14, R60 ;  /* 0x0000000e043c723c */ /* 0x000fe2000000183c */
[----:B------:R-:W3:Y:S01]  /*3cc0*/  LDSM.16.MT88.4 R12, [R110+0x7800] ;  /* 0x007800006e0c783b */ /* 0x000ee20000004200 */
[-CC-:B-1----:R-:W-:Y:S01]  /*3cd0*/  FFMA.FTZ R118, R113, R103.reuse, -R104.reuse ;  /* 0x0000006771767223 */ /* 0x182fe20000010868 */
[----:B--2---:R-:W-:-:S02]  /*3ce0*/  FFMA.FTZ R9, R108, R103, -R104 ;  /* 0x000000676c097223 */ /* 0x004fc40000010868 */
[----:B------:R1:W-:Y:S03]  /*3cf0*/  MUFU.EX2 R108, R8 ;  /* 0x00000008006c7308 */ /* 0x0003e60000000800 */
[C---:B------:R-:W-:Y:S01]  /*3d00*/  HMMA.16816.F32 R36, R4.reuse, R28, R36 ;  /* 0x0000001c0424723c */ /* 0x040fe20000001824 */
[-CC-:B------:R-:W-:Y:S01]  /*3d10*/  FFMA.FTZ R28, R117, R103.reuse, -R104.reuse ;  /* 0x00000067751c7223 */ /* 0x180fe20000010868 */
[----:B------:R-:W-:Y:S04]  /*3d20*/  MUFU.EX2 R118, R118 ;  /* 0x0000007600767308 */ /* 0x000fe80000000800 */
[----:B------:R2:W-:Y:S02]  /*3d30*/  MUFU.EX2 R113, R28 ;  /* 0x0000001c00717308 */ /* 0x0005e40000000800 */
[----:B------:R-:W-:Y:S01]  /*3d40*/  HMMA.16816.F32 R52, R4, R10, R52 ;  /* 0x0000000a0434723c */ /* 0x000fe20000001834 */
[----:B-1----:R-:W-:-:S02]  /*3d50*/  FFMA.FTZ R8, R111, R103, -R104 ;  /* 0x000000676f087223 */ /* 0x002fc40000010868 */
[----:B------:R-:W1:Y:S05]  /*3d60*/  MUFU.EX2 R111, R9 ;  /* 0x00000009006f7308 */ /* 0x000e6a0000000800 */
[C---:B------:R-:W-:Y:S01]  /*3d70*/  HMMA.16816.F32 R40, R4.reuse, R30, R40 ;  /* 0x0000001e0428723c */ /* 0x040fe20000001828 */
[----:B------:R4:W5:Y:S01]  /*3d80*/  MUFU.EX2 R117, R8 ;  /* 0x0000000800757308 */ /* 0x0009620000000800 */
[----:B--2---:R-:W-:Y:S06]  /*3d90*/  LDSM.16.MT88.4 R28, [R110+0x8800] ;  /* 0x008800006e1c783b */ /* 0x004fec0000004200 */
[----:B------:R-:W-:Y:S01]  /*3da0*/  HMMA.16816.F32 R72, R4, R16, R72 ;  /* 0x000000100448723c */ /* 0x000fe20000001848 */
[----:B-1----:R-:W-:-:S07]  /*3db0*/  FADD.FTZ R87, R111, R87 ;  /* 0x000000576f577221 */ /* 0x002fce0000010000 */
[C---:B------:R-:W-:Y:S01]  /*3dc0*/  HMMA.16816.F32 R68, R4.reuse, R18, R68 ;  /* 0x000000120444723c */ /* 0x040fe20000001844 */
[----:B----4-:R-:W1:Y:S04]  /*3dd0*/  LDSM.16.MT88.4 R8, [R100+0x7800] ;  /* 0x007800006408783b */ /* 0x010e680000004200 */
[----:B------:R-:W2:Y:S03]  /*3de0*/  LDSM.16.MT88.4 R16, [R100+0x6800] ;  /* 0x006800006410783b */ /* 0x000ea60000004200 */
[C---:B------:R-:W-:Y:S08]  /*3df0*/  HMMA.16816.F32 R80, R4.reuse, R20, R80 ;  /* 0x000000140450723c */ /* 0x040ff00000001850 */
[C---:B------:R-:W-:Y:S01]  /*3e00*/  HMMA.16816.F32 R76, R4.reuse, R22, R76 ;  /* 0x00000016044c723c */ /* 0x040fe2000000184c */
[----:B------:R-:W4:Y:S07]  /*3e10*/  LDSM.16.MT88.4 R20, [R110+0x6800] ;  /* 0x006800006e14783b */ /* 0x000f2e0000004200 */
[C---:B------:R-:W-:Y:S08]  /*3e20*/  HMMA.16816.F32 R44, R4.reuse, R24, R44 ;  /* 0x00000018042c723c */ /* 0x040ff0000000182c */
[----:B------:R-:W-:Y:S01]  /*3e30*/  HMMA.16816.F32 R48, R4, R26, R48 ;  /* 0x0000001a0430723c */ /* 0x000fe20000001830 */
[C---:B------:R-:W-:Y:S01]  /*3e40*/  F2FP.F16.F32.PACK_AB R4, R112.reuse, R107 ;  /* 0x0000006b7004723e */ /* 0x040fe200000000ff */
[----:B------:R-:W-:Y:S01]  /*3e50*/  LDSM.16.MT88.4 R24, [R110+0x6c00] ;  /* 0x006c00006e18783b */ /* 0x000fe20000004200 */
[C---:B-----5:R-:W-:Y:S01]  /*3e60*/  F2FP.F16.F32.PACK_AB R5, R117.reuse, R111 ;  /* 0x0000006f7505723e */ /* 0x060fe200000000ff */
[----:B------:R-:W-:Y:S01]  /*3e70*/  FADD.FTZ R112, R112, R32 ;  /* 0x0000002070707221 */ /* 0x000fe20000010000 */
[----:B------:R-:W-:Y:S01]  /*3e80*/  F2FP.F16.F32.PACK_AB R6, R108, R109 ;  /* 0x0000006d6c06723e */ /* 0x000fe200000000ff */
[----:B------:R-:W-:Y:S01]  /*3e90*/  FADD.FTZ R117, R117, R87 ;  /* 0x0000005775757221 */ /* 0x000fe20000010000 */
[----:B------:R-:W-:Y:S01]  /*3ea0*/  F2FP.F16.F32.PACK_AB R7, R118, R113 ;  /* 0x000000717607723e */ /* 0x000fe200000000ff */
[----:B------:R-:W-:-:S02]  /*3eb0*/  FADD.FTZ R112, R109, R112 ;  /* 0x000000706d707221 */ /* 0x000fc40000010000 */
[----:B------:R-:W-:Y:S02]  /*3ec0*/  FADD.FTZ R117, R113, R117 ;  /* 0x0000007571757221 */ /* 0x000fe40000010000 */
[----:B------:R-:W-:Y:S02]  /*3ed0*/  FADD.FTZ R108, R108, R112 ;  /* 0x000000706c6c7221 */ /* 0x000fe40000010000 */
[----:B---3--:R-:W-:Y:S01]  /*3ee0*/  HMMA.16816.F32 R64, R4, R12, R64 ;  /* 0x0000000c0440723c */ /* 0x008fe20000001840 */
[----:B------:R-:W-:-:S07]  /*3ef0*/  FADD.FTZ R118, R118, R117 ;  /* 0x0000007576767221 */ /* 0x000fce0000010000 */
[C---:B------:R-:W-:Y:S01]  /*3f00*/  HMMA.16816.F32 R60, R4.reuse, R14, R60 ;  /* 0x0000000e043c723c */ /* 0x040fe2000000183c */
[----:B------:R-:W3:Y:S07]  /*3f10*/  LDSM.16.MT88.4 R12, [R100+0x8800] ;  /* 0x00880000640c783b */ /* 0x000eee0000004200 */
[C---:B-1----:R-:W-:Y:S01]  /*3f20*/  HMMA.16816.F32 R56, R4.reuse, R8, R56 ;  /* 0x000000080438723c */ /* 0x042fe20000001838 */
[-C--:B------:R-:W-:Y:S02]  /*3f30*/  FFMA.FTZ R8, R116, R103.reuse, -R120 ;  /* 0x0000006774087223 */ /* 0x080fe40000010878 */
[----:B------:R-:W1:Y:S04]  /*3f40*/  MUFU.EX2 R116, R119 ;  /* 0x0000007700747308 */ /* 0x000e680000000800 */
[----:B------:R5:W2:Y:S01]  /*3f50*/  MUFU.EX2 R114, R8 ;  /* 0x0000000800727308 */ /* 0x000aa20000000800 */
[C---:B------:R-:W-:Y:S08]  /*3f60*/  HMMA.16816.F32 R52, R4.reuse, R10, R52 ;  /* 0x0000000a0434723c */ /* 0x040ff00000001834 */
[C---:B------:R-:W-:Y:S01]  /*3f70*/  HMMA.16816.F32 R36, R4.reuse, R28, R36 ;  /* 0x0000001c0424723c */ /* 0x040fe20000001824 */
[-C--:B------:R-:W-:Y:S01]  /*3f80*/  FFMA.FTZ R29, R102, R103.reuse, -R104 ;  /* 0x00000067661d7223 */ /* 0x080fe20000010868 */
[----:B-1----:R-:W-:Y:S01]  /*3f90*/  FADD.FTZ R108, R116, R108 ;  /* 0x0000006c746c7221 */ /* 0x002fe20000010000 */
[----:B-----5:R-:W1:Y:S03]  /*3fa0*/  LDSM.16.MT88.4 R8, [R110+0x8c00] ;  /* 0x008c00006e08783b */ /* 0x020e660000004200 */
[----:B--2---:R-:W-:Y:S01]  /*3fb0*/  FADD.FTZ R108, R114, R108 ;  /* 0x0000006c726c7221 */ /* 0x004fe20000010000 */
[----:B------:R-:W-:Y:S01]  /*3fc0*/  MUFU.EX2 R29, R29 ;  /* 0x0000001d001d7308 */ /* 0x000fe20000000800 */
[----:B------:R-:W-:Y:S01]  /*3fd0*/  HMMA.16816.F32 R72, R4, R16, R72 ;  /* 0x000000100448723c */ /* 0x000fe20000001848 */
[----:B------:R-:W-:-:S02]  /*3fe0*/  FFMA.FTZ R16, R105, R103, -R104 ;  /* 0x0000006769107223 */ /* 0x000fc40000010868 */
[----:B------:R-:W2:Y:S04]  /*3ff0*/  MUFU.EX2 R105, R106 ;  /* 0x0000006a00697308 */ /* 0x000ea80000000800 */
[----:B------:R-:W5:Y:S01]  /*4000*/  MUFU.EX2 R28, R16 ;  /* 0x00000010001c7308 */ /* 0x000f620000000800 */
[C---:B----4-:R-:W-:Y:S08]  /*4010*/  HMMA.16816.F32 R80, R4.reuse, R20, R80 ;  /* 0x000000140450723c */ /* 0x050ff00000001850 */
[----:B------:R-:W-:Y:S01]  /*4020*/  HMMA.16816.F32 R76, R4, R22, R76 ;  /* 0x00000016044c723c */ /* 0x000fe2000000184c */
[----:B------:R4:W1:Y:S01]  /*4030*/  LDSM.16.MT88.4 R20, [R110+0x7c00] ;  /* 0x007c00006e14783b */ /* 0x0008620000004200 */
[----:B--2---:R-:W-:-:S04]  /*4040*/  FADD.FTZ R118, R105, R118 ;  /* 0x0000007669767221 */ /* 0x004fc80000010000 */
[----:B-----5:R-:W-:Y:S02]  /*4050*/  FADD.FTZ R118, R28, R118 ;  /* 0x000000761c767221 */ /* 0x020fe40000010000 */
[----:B------:R-:W-:Y:S02]  /*4060*/  HMMA.16816.F32 R40, R4, R30, R40 ;  /* 0x0000001e0428723c */ /* 0x000fe40000001828 */
[----:B------:R-:W-:-:S06]  /*4070*/  FADD.FTZ R118, R29, R118 ;  /* 0x000000761d767221 */ /* 0x000fcc0000010000 */
[C---:B------:R-:W-:Y:S01]  /*4080*/  HMMA.16816.F32 R68, R4.reuse, R18, R68 ;  /* 0x000000120444723c */ /* 0x040fe20000001844 */
[----:B------:R-:W2:Y:S01]  /*4090*/  LDSM.16.MT88.4 R16, [R100+0x6c00] ;  /* 0x006c00006410783b */ /* 0x000ea20000004200 */
[----:B----4-:R-:W4:Y:S06]  /*40a0*/  MUFU.EX2 R110, R115 ;  /* 0x00000073006e7308 */ /* 0x010f2c0000000800 */
[C---:B---3--:R-:W-:Y:S08]  /*40b0*/  HMMA.16816.F32 R44, R4.reuse, R12, R44 ;  /* 0x0000000c042c723c */ /* 0x048ff0000000182c */
[----:B------:R-:W-:Y:S01]  /*40c0*/  HMMA.16816.F32 R48, R4, R14, R48 ;  /* 0x0000000e0430723c */ /* 0x000fe20000001830 */
[----:B------:R-:W-:Y:S01]  /*40d0*/  F2FP.F16.F32.PACK_AB R4, R114, R116 ;  /* 0x000000747204723e */ /* 0x000fe200000000ff */
[----:B------:R-:W3:Y:S01]  /*40e0*/  LDSM.16.MT88.4 R12, [R100+0x7c00] ;  /* 0x007c0000640c783b */ /* 0x000ee20000004200 */
[----:B------:R-:W-:-:S02]  /*40f0*/  F2FP.F16.F32.PACK_AB R5, R28, R105 ;  /* 0x000000691c05723e */ /* 0x000fc400000000ff */
[C---:B----4-:R-:W-:Y:S01]  /*4100*/  F2FP.F16.F32.PACK_AB R6, R161.reuse, R110 ;  /* 0x0000006ea106723e */ /* 0x050fe200000000ff */
[----:B------:R-:W-:Y:S01]  /*4110*/  FADD.FTZ R108, R110, R108 ;  /* 0x0000006c6e6c7221 */ /* 0x000fe20000010000 */
[C---:B------:R-:W-:Y:S01]  /*4120*/  F2FP.F16.F32.PACK_AB R7, R160.reuse, R29 ;  /* 0x0000001da007723e */ /* 0x040fe200000000ff */
[----:B------:R-:W-:Y:S02]  /*4130*/  FADD.FTZ R160, R160, R118 ;  /* 0x00000076a0a07221 */ /* 0x000fe40000010000 */
[----:B------:R-:W-:-:S04]  /*4140*/  FADD.FTZ R161, R161, R108 ;  /* 0x0000006ca1a17221 */ /* 0x000fc80000010000 */
[C---:B-1----:R-:W-:Y:S08]  /*4150*/  HMMA.16816.F32 R36, R4.reuse, R8, R36 ;  /* 0x000000080424723c */ /* 0x042ff00000001824 */
[C---:B------:R-:W-:Y:S01]  /*4160*/  HMMA.16816.F32 R40, R4.reuse, R10, R40 ;  /* 0x0000000a0428723c */ /* 0x040fe20000001828 */
[----:B------:R-:W1:Y:S07]  /*4170*/  LDSM.16.MT88.4 R8, [R100+0x8c00] ;  /* 0x008c00006408783b */ /* 0x000e6e0000004200 */
        /* <DEDUP_REMOVED lines=8> */
[C---:B-1----:R-:W-:Y:S08]  /*4200*/  HMMA.16816.F32 R44, R4.reuse, R8, R44 ;  /* 0x00000008042c723c */ /* 0x042ff0000000182c */
        /* <DEDUP_REMOVED lines=11> */
.L_x_6831:
[----:B------:R-:W1:Y:S01]  /*42c0*/  S2R R128, SR_TID.X ;  /* 0x0000000000807919 */ /* 0x000e620000002100 */
        /* <DEDUP_REMOVED lines=11> */
[----:B------:R-:W-:Y:S02]  /*4380*/  @!P1 IADD3 R7, P0, PT, R158, R4, RZ ;  /* 0x000000049e079210 */ /* 0x000fe40007f1e0ff */
[-C--:B------:R-:W-:Y:S02]  /*4390*/  MOV R4, R159.reuse ;  /* 0x0000009f00047202 */ /* 0x080fe40000000f00 */
[----:B------:R-:W-:Y:S01]  /*43a0*/  @!P1 LEA.HI.X.SX32 R6, R6, R159, 0x1, P0 ;  /* 0x0000009f06069211 */ /* 0x000fe200000f0eff */
[----:B------:R-:W-:Y:S03]  /*43b0*/  @!P1 IMAD.MOV.U32 R158, RZ, RZ, R7 ;  /* 0x000000ffff9e9224 */ /* 0x000fe600078e0007 */
[----:B------:R-:W-:Y:S01]  /*43c0*/  @!P1 MOV R159, R6 ;  /* 0x00000006009f9202 */ /* 0x000fe20000000f00 */
[----:B-1----:R-:W-:Y:S06]  /*43d0*/  @!P1 BRA `(.L_x_6826) ;  /* 0x0000000000f89947 */ /* 0x002fec0003800000 */
[----:B------:R-:W-:Y:S01]  /*43e0*/  VIADD R6, R152, 0xffffffc0 ;  /* 0xffffffc098067836 */ /* 0x000fe20000000000 */
[----:B------:R-:W2:Y:S01]  /*43f0*/  LD.E R8, desc[UR4][R2.64+0x170] ;  /* 0x0001700402087980 */ /* 0x000ea2000c101900 */
[----:B------:R-:W-:Y:S03]  /*4400*/  IABS R10, R152 ;  /* 0x00000098000a7213 */ /* 0x000fe60000000000 */
[----:B------:R-:W-:Y:S02]  /*4410*/  IABS R7, R6 ;  /* 0x0000000600077213 */ /* 0x000fe40000000000 */
[-C--:B--2---:R-:W-:Y:S02]  /*4420*/  IABS R11, R8.reuse ;  /* 0x00000008000b7213 */ /* 0x084fe40000000000 */
[-C--:B------:R-:W-:Y:S02]  /*4430*/  IABS R9, R8.reuse ;  /* 0x0000000800097213 */ /* 0x080fe40000000000 */
[----:B------:R-:W1:Y:S01]  /*4440*/  I2F.RP R12, R11 ;  /* 0x0000000b000c7306 */ /* 0x000e620000209400 */
[-C--:B------:R-:W-:Y:S02]  /*4450*/  LOP3.LUT R6, R6, R8.reuse, RZ, 0x3c, !PT ;  /* 0x0000000806067212 */ /* 0x080fe400078e3cff */
[----:B------:R-:W-:Y:S02]  /*4460*/  IADD3 R9, PT, PT, RZ, -R9, RZ ;  /* 0x80000009ff097210 */ /* 0x000fe40007ffe0ff */
[----:B------:R-:W-:Y:S02]  /*4470*/  ISETP.GE.AND P0, PT, R6, RZ, PT ;  /* 0x000000ff0600720c */ /* 0x000fe40003f06270 */
[----:B------:R-:W-:Y:S03]  /*4480*/  LOP3.LUT R6, RZ, R8, RZ, 0x33, !PT ;  /* 0x00000008ff067212 */ /* 0x000fe600078e33ff */
[----:B-1----:R-:W1:Y:S02]  /*4490*/  MUFU.RCP R12, R12 ;  /* 0x0000000c000c7308 */ /* 0x002e640000001000 */
[----:B-1----:R-:W-:Y:S08]  /*44a0*/  VIADD R12, R12, 0xffffffe ;  /* 0x0ffffffe0c0c7836 */ /* 0x002ff00000000000 */
[----:B------:R-:W1:Y:S02]  /*44b0*/  F2I.FTZ.U32.TRUNC.NTZ R13, R12 ;  /* 0x0000000c000d7305 */ /* 0x000e64000021f000 */
[--C-:B-1----:R-:W-:Y:S02]  /*44c0*/  IMAD.MOV R14, RZ, RZ, -R13.reuse ;  /* 0x000000ffff0e7224 */ /* 0x102fe400078e0a0d */
[----:B------:R-:W-:Y:S02]  /*44d0*/  IMAD.MOV.U32 R12, RZ, RZ, RZ ;  /* 0x000000ffff0c7224 */ /* 0x000fe400078e00ff */
[----:B------:R-:W-:Y:S04]  /*44e0*/  IMAD R14, R14, R11, RZ ;  /* 0x0000000b0e0e7224 */ /* 0x000fe800078e02ff */
        /* <DEDUP_REMOVED lines=22> */
[CC--:B------:R-:W-:Y:S01]  /*4650*/  LEA R10, P2, R7.reuse, R156.reuse, 0x2 ;  /* 0x0000009c070a7211 */ /* 0x0c0fe200078410ff */
[----:B------:R-:W2:Y:S01]  /*4660*/  LD.E.64 R12, desc[UR4][R2.64+0x40] ;  /* 0x00004004020c7980 */ /* 0x000ea2000c101b00 */
[C---:B------:R-:W-:Y:S02]  /*4670*/  LEA R14, P0, R6.reuse, R156, 0x2 ;  /* 0x0000009c060e7211 */ /* 0x040fe400078010ff */
[-C--:B------:R-:W-:Y:S02]  /*4680*/  LEA.HI.X.SX32 R11, R7, R157.reuse, 0x2, P2 ;  /* 0x0000009d070b7211 */ /* 0x080fe400010f16ff */
[C---:B------:R-:W-:Y:S01]  /*4690*/  LEA.HI.X.SX32 R15, R6.reuse, R157, 0x2, P0 ;  /* 0x0000009d060f7211 */ /* 0x040fe200000f16ff */
[----:B------:R-:W-:Y:S02]  /*46a0*/  IMAD.IADD R6, R6, 0x1, -R7 ;  /* 0x0000000106067824 */ /* 0x000fe400078e0a07 */
[----:B------:R-:W3:Y:S02]  /*46b0*/  LD.E R10, desc[UR4][R10.64] ;  /* 0x000000040a0a7980 */ /* 0x000ee4000c101900 */
[----:B------:R-:W-:Y:S02]  /*46c0*/  IMAD R8, R8, R6, -0x40 ;  /* 0xffffffc008087424 */ /* 0x000fe400078e0206 */
[----:B------:R-:W3:Y:S03]  /*46d0*/  LD.E R9, desc[UR4][R14.64] ;  /* 0x000000040e097980 */ /* 0x000ee6000c101900 */
[----:B------:R-:W-:Y:S01]  /*46e0*/  SHF.R.S32.HI R7, RZ, 0x1f, R8 ;  /* 0x0000001fff077819 */ /* 0x000fe20000011408 */
[----:B------:R-:W4:Y:S01]  /*46f0*/  LD.E.64 R14, desc[UR4][R2.64+0x28] ;  /* 0x00002804020e7980 */ /* 0x000f22000c101b00 */
[-C--:B--2---:R-:W-:Y:S02]  /*4700*/  IMAD R6, R13, R8.reuse, RZ ;  /* 0x000000080d067224 */ /* 0x084fe400078e02ff */
[C---:B------:R-:W-:Y:S04]  /*4710*/  IMAD.WIDE.U32 R16, R12.reuse, R8, RZ ;  /* 0x000000080c107225 */ /* 0x040fe800078e00ff */
[----:B------:R-:W-:Y:S05]  /*4720*/  IMAD R6, R12, R7, R6 ;  /* 0x000000070c067224 */ /* 0x000fea00078e0206 */
[----:B------:R-:W-:Y:S01]  /*4730*/  IADD3 R17, PT, PT, R17, R6, RZ ;  /* 0x0000000611117210 */ /* 0x000fe20007ffe0ff */
[----:B---3--:R-:W-:Y:S05]  /*4740*/  IMAD.IADD R9, R10, 0x1, -R9 ;  /* 0x000000010a097824 */ /* 0x008fea00078e0a09 */
[----:B------:R-:W-:Y:S01]  /*4750*/  SHF.R.S32.HI R7, RZ, 0x1f, R9 ;  /* 0x0000001fff077819 */ /* 0x000fe20000011409 */
[----:B----4-:R-:W-:Y:S02]  /*4760*/  IMAD R6, R15, R9, RZ ;  /* 0x000000090f067224 */ /* 0x010fe400078e02ff */
[----:B------:R-:W-:Y:S04]  /*4770*/  IMAD.WIDE.U32 R16, R9, R14, R16 ;  /* 0x0000000e09107225 */ /* 0x000fe800078e0010 */
[----:B------:R-:W-:Y:S01]  /*4780*/  IMAD R6, R14, R7, R6 ;  /* 0x000000070e067224 */ /* 0x000fe200078e0206 */
[C---:B------:R-:W-:Y:S03]  /*4790*/  LEA R158, P0, R16.reuse, R5, 0x1 ;  /* 0x00000005109e7211 */ /* 0x040fe600078008ff */
[----:B------:R-:W-:Y:S05]  /*47a0*/  IMAD.IADD R6, R17, 0x1, R6 ;  /* 0x0000000111067824 */ /* 0x000fea00078e0206 */
[----:B------:R-:W-:Y:S02]  /*47b0*/  LEA.HI.X R159, R16, R4, R6, 0x1, P0 ;  /* 0x00000004109f7211 */ /* 0x000fe400000f0c06 */
.L_x_6826:
[----:B------:R-:W-:Y:S05]  /*47c0*/  BSYNC.RECONVERGENT B0 ;  /* 0x0000000000007941 */ /* 0x000fea0003800200 */
.L_x_6825:
[----:B------:R-:W1:Y:S01]  /*47d0*/  S2UR UR6, SR_CgaCtaId ;  /* 0x00000000000679c3 */ /* 0x000e620000008800 */
[C---:B------:R-:W-:Y:S01]  /*47e0*/  SHF.L.U32 R138, R128.reuse, 0x3, RZ ;  /* 0x00000003808a7819 */ /* 0x040fe200000006ff */
[----:B------:R-:W-:Y:S01]  /*47f0*/  UMOV UR7, 0x400 ;  /* 0x0000040000077882 */ /* 0x000fe20000000000 */
[C---:B------:R-:W-:Y:S01]  /*4800*/  LOP3.LUT R154, R128.reuse, 0x18, RZ, 0xc0, !PT ;  /* 0x00000018809a7812 */ /* 0x040fe200078ec0ff */
[----:B------:R-:W-:Y:S01]  /*4810*/  IMAD.SHL.U32 R134, R128, 0x20, RZ ;  /* 0x0000002080867824 */ /* 0x000fe200078e00ff */
[C---:B------:R-:W-:Y:S01]  /*4820*/  LOP3.LUT R4, R138.reuse, 0xc0, RZ, 0xc0, !PT ;  /* 0x000000c08a047812 */ /* 0x040fe200078ec0ff */
[----:B------:R-:W-:Y:S01]  /*4830*/  IMAD.MOV.U32 R85, RZ, RZ, 0x20 ;  /* 0x00000020ff557424 */ /* 0x000fe200078e00ff */
[----:B------:R-:W-:Y:S01]  /*4840*/  LOP3.LUT R137, R138, 0x18, RZ, 0xc0, !PT ;  /* 0x000000188a897812 */ /* 0x000fe200078ec0ff */
[----:B------:R-:W-:Y:S01]  /*4850*/  BSSY.RECONVERGENT B1, `(.L_x_6827) ;  /* 0x0000118000017945 */ /* 0x000fe20003800200 */
[----:B------:R-:W-:Y:S02]  /*4860*/  LOP3.LUT R154, R4, R154, RZ, 0xfc, !PT ;  /* 0x0000009a049a7212 */ /* 0x000fe400078efcff */
[----:B------:R-:W-:Y:S02]  /*4870*/  LOP3.LUT R4, R138, 0x1f20, RZ, 0xc0, !PT ;  /* 0x00001f208a047812 */ /* 0x000fe400078ec0ff */
[----:B------:R-:W-:Y:S02]  /*4880*/  LOP3.LUT R153, R154, R137, RZ, 0x3c, !PT ;  /* 0x000000899a997212 */ /* 0x000fe400078e3cff */
[----:B------:R-:W-:Y:S02]  /*4890*/  SHF.L.U32 R6, R128, 0x4, RZ ;  /* 0x0000000480067819 */ /* 0x000fe400000006ff */
[----:B------:R-:W-:Y:S02]  /*48a0*/  LOP3.LUT R153, R4, R153, RZ, 0xfc, !PT ;  /* 0x0000009904997212 */ /* 0x000fe400078efcff */
[----:B------:R-:W-:Y:S02]  /*48b0*/  IADD3 R4, P0, PT, R158, R139, RZ ;  /* 0x0000008b9e047210 */ /* 0x000fe40007f1e0ff */
[----:B------:R-:W-:Y:S02]  /*48c0*/  SHF.R.U32.HI R130, RZ, 0x1, R128 ;  /* 0x00000001ff827819 */ /* 0x000fe40000011680 */
[----:B------:R-:W-:Y:S01]  /*48d0*/  IADD3.X R5, PT, PT, R159, R140, RZ, P0, !PT ;  /* 0x0000008c9f057210 */ /* 0x000fe200007fe4ff */
[----:B-1----:R-:W-:Y:S01]  /*48e0*/  ULEA UR6, UR6, UR7, 0x18 ;  /* 0x0000000706067291 */ /* 0x002fe2000f8ec0ff */
[----:B------:R-:W-:Y:S02]  /*48f0*/  SHF.L.U32 R129, R128, 0x2, RZ ;  /* 0x0000000280817819 */ /* 0x000fe400000006ff */
[----:B------:R-:W-:Y:S02]  /*4900*/  LOP3.LUT R133, R130, 0x8, RZ, 0xc0, !PT ;  /* 0x0000000882857812 */ /* 0x000fe400078ec0ff */
[C---:B------:R-:W-:Y:S02]  /*4910*/  LOP3.LUT R131, R6.reuse, 0x3e00, RZ, 0xc0, !PT ;  /* 0x00003e0006837812 */ /* 0x040fe400078ec0ff */
[----:B------:R-:W-:Y:S02]  /*4920*/  MOV R132, UR6 ;  /* 0x0000000600847c02 */ /* 0x000fe40008000f00 */
[--C-:B------:R-:W-:Y:S02]  /*4930*/  LOP3.LUT R133, R133, 0xc0, R134.reuse, 0xf8, !PT ;  /* 0x000000c085857812 */ /* 0x100fe400078ef886 */
[----:B------:R-:W-:Y:S01]  /*4940*/  LOP3.LUT R135, R131, 0x20, R134, 0xf8, !PT ;  /* 0x0000002083877812 */ /* 0x000fe200078ef886 */
[----:B------:R-:W-:Y:S01]  /*4950*/  IMAD R153, R153, 0x2, R132 ;  /* 0x0000000299997824 */ /* 0x000fe200078e0284 */
[----:B------:R-:W-:Y:S02]  /*4960*/  LOP3.LUT R6, R6, 0x100, RZ, 0xc0, !PT ;  /* 0x0000010006067812 */ /* 0x000fe400078ec0ff */
[--C-:B------:R-:W-:Y:S02]  /*4970*/  LOP3.LUT R135, R135, 0x100, R134.reuse, 0xf8, !PT ;  /* 0x0000010087877812 */ /* 0x100fe400078ef886 */
[----:B------:R-:W-:Y:S01]  /*4980*/  @!PT LDS RZ, [RZ] ;  /* 0x00000000fffff984 */ /* 0x000fe20000000800 */
[----:B------:R-:W-:Y:S01]  /*4990*/  @!PT LDS RZ, [RZ] ;  /* 0x00000000fffff984 */ /* 0x000fe20000000800 */
[----:B------:R-:W-:Y:S01]  /*49a0*/  @!PT LDS RZ, [RZ] ;  /* 0x00000000fffff984 */ /* 0x000fe20000000800 */
[----:B------:R-:W-:Y:S01]  /*49b0*/  LDGSTS.E.BYPASS.LTC128B.128 [R153+0x6000], desc[UR4][R158.64] ;  /* 0x060000009e997fae */ /* 0x000fe2000b981a04 */
[--C-:B------:R-:W-:Y:S02]  /*49c0*/  LOP3.LUT R6, R6, 0x20, R134.reuse, 0xf8, !PT ;  /* 0x0000002006067812 */ /* 0x100fe400078ef886 */
[----:B------:R-:W-:Y:S02]  /*49d0*/  LOP3.LUT P0, RZ, R128, 0x4, RZ, 0xc0, !PT ;  /* 0x0000000480ff7812 */ /* 0x000fe4000780c0ff */
[----:B------:R-:W-:Y:S02]  /*49e0*/  IADD3 R150, PT, PT, R150, 0x1, RZ ;  /* 0x0000000196967810 */ /* 0x000fe40007ffe0ff */
[----:B------:R-:W-:Y:S01]  /*49f0*/  SEL R85, R85, 0xffffffe0, !P0 ;  /* 0xffffffe055557807 */ /* 0x000fe20004000000 */
[----:B------:R-:W-:Y:S01]  /*4a00*/  LDGSTS.E.BYPASS.LTC128B.128 [R153+0x7000], desc[UR4][R158.64+0x40] ;  /* 0x070000409e997fae */ /* 0x000fe2000b981a04 */
[----:B------:R-:W-:Y:S07]  /*4a10*/  ISETP.NE.AND P2, PT, R150, RZ, PT ;  /* 0x000000ff9600720c */ /* 0x000fee0003f45270 */
[----:B------:R-:W-:Y:S08]  /*4a20*/  LDGSTS.E.BYPASS.LTC128B.128 [R153+0x8000], desc[UR4][R158.64+0x80] ;  /* 0x080000809e997fae */ /* 0x000ff0000b981a04 */
[----:B------:R-:W-:Y:S08]  /*4a30*/  LDGSTS.E.BYPASS.LTC128B.128 [R153+0x6800], desc[UR4][R4.64] ;  /* 0x0680000004997fae */ /* 0x000ff0000b981a04 */
[----:B------:R-:W-:Y:S08]  /*4a40*/  LDGSTS.E.BYPASS.LTC128B.128 [R153+0x7800], desc[UR4][R4.64+0x40] ;  /* 0x0780004004997fae */ /* 0x000ff0000b981a04 */
[----:B------:R1:W-:Y:S08]  /*4a50*/  LDGSTS.E.BYPASS.LTC128B.128 [R153+0x8800], desc[UR4][R4.64+0x80] ;  /* 0x0880008004997fae */ /* 0x0003f0000b981a04 */
[----:B------:R-:W2:Y:S04]  /*4a60*/  LD.E R145, desc[UR4][R2.64+0x18c] ;  /* 0x00018c0402917980 */ /* 0x000ea8000c101900 */
[----:B------:R-:W0:Y:S01]  /*4a70*/  LDGDEPBAR ;  /* 0x00000000000079af */ /* 0x000e220000000000 */
[----:B-1----:R-:W-:Y:S02]  /*4a80*/  LOP3.LUT R4, R129, 0x18, RZ, 0xc0, !PT ;  /* 0x0000001881047812 */ /* 0x002fe400078ec0ff */
[----:B------:R-:W-:Y:S02]  /*4a90*/  LOP3.LUT R5, R128, 0x8, RZ, 0xc0, !PT ;  /* 0x0000000880057812 */ /* 0x000fe400078ec0ff */
[----:B------:R-:W-:Y:S02]  /*4aa0*/  LOP3.LUT R133, R133, R4, RZ, 0x3c, !PT ;  /* 0x0000000485857212 */ /* 0x000fe400078e3cff */
[----:B------:R-:W-:Y:S02]  /*4ab0*/  LOP3.LUT R5, R5, 0xc0, R134, 0xf8, !PT ;  /* 0x000000c005057812 */ /* 0x000fe400078ef886 */
[----:B------:R-:W-:Y:S02]  /*4ac0*/  LOP3.LUT R135, R135, R133, RZ, 0xfc, !PT ;  /* 0x0000008587877212 */ /* 0x000fe400078efcff */
[----:B------:R-:W-:Y:S02]  /*4ad0*/  LOP3.LUT R5, R6, R5, R4, 0xf6, !PT ;  /* 0x0000000506057212 */ /* 0x000fe400078ef604 */
[-C--:B------:R-:W-:Y:S02]  /*4ae0*/  LEA R135, R135, R132.reuse, 0x1 ;  /* 0x0000008487877211 */ /* 0x080fe400078e08ff */
[----:B------:R-:W-:Y:S02]  /*4af0*/  LEA R87, R5, R132, 0x1 ;  /* 0x0000008405577211 */ /* 0x000fe400078e08ff */
[-C--:B------:R-:W-:Y:S01]  /*4b00*/  IADD3 R86, PT, PT, R135, R85.reuse, RZ ;  /* 0x0000005587567210 */ /* 0x080fe20007ffe0ff */
[----:B------:R-:W-:Y:S01]  /*4b10*/  LDSM.16.M88.4 R32, [R135] ;  /* 0x000000008720783b */ /* 0x000fe20000000200 */
[----:B------:R-:W-:Y:S07]  /*4b20*/  IADD3 R85, PT, PT, R87, R85, RZ ;  /* 0x0000005557557210 */ /* 0x000fee0007ffe0ff */
[----:B------:R-:W1:Y:S08]  /*4b30*/  LDSM.16.M88.4 R8, [R87+0x3000] ;  /* 0x003000005708783b */ /* 0x000e700000000200 */
[----:B------:R-:W3:Y:S08]  /*4b40*/  LDSM.16.M88.4 R16, [R87+0x3400] ;  /* 0x003400005710783b */ /* 0x000ef00000000200 */
[----:B------:R-:W4:Y:S08]  /*4b50*/  LDSM.16.M88.4 R24, [R87+0x3800] ;  /* 0x003800005718783b */ /* 0x000f300000000200 */
[----:B------:R-:W5:Y:S08]  /*4b60*/  LDSM.16.M88.4 R88, [R87+0x3c00] ;  /* 0x003c00005758783b */ /* 0x000f700000000200 */
[----:B------:R-:W-:Y:S01]  /*4b70*/  LDSM.16.M88.4 R92, [R86] ;  /* 0x00000000565c783b */ /* 0x000fe20000000200 */
[C---:B-1----:R-:W-:Y:S07]  /*4b80*/  HMMA.16816.F32 R4, R32.reuse, R8, RZ ;  /* 0x000000082004723c */ /* 0x042fee00000018ff */
[----:B------:R-:W1:Y:S01]  /*4b90*/  LDSM.16.M88.4 R96, [R85+0x3000] ;  /* 0x003000005560783b */ /* 0x000e620000000200 */
[C---:B------:R-:W-:Y:S07]  /*4ba0*/  HMMA.16816.F32 R8, R32.reuse, R10, RZ ;  /* 0x0000000a2008723c */ /* 0x040fee00000018ff */
[----:B------:R-:W1:Y:S01]  /*4bb0*/  LDSM.16.M88.4 R100, [R85+0x3400] ;  /* 0x003400005564783b */ /* 0x000e620000000200 */
[C---:B---3--:R-:W-:Y:S07]  /*4bc0*/  HMMA.16816.F32 R12, R32.reuse, R16, RZ ;  /* 0x00000010200c723c */ /* 0x048fee00000018ff */
[----:B------:R-:W3:Y:S01]  /*4bd0*/  LDSM.16.M88.4 R104, [R85+0x3800] ;  /* 0x003800005568783b */ /* 0x000ee20000000200 */
[C---:B------:R-:W-:Y:S07]  /*4be0*/  HMMA.16816.F32 R16, R32.reuse, R18, RZ ;  /* 0x000000122010723c */ /* 0x040fee00000018ff */
[----:B------:R-:W3:Y:S01]  /*4bf0*/  LDSM.16.M88.4 R108, [R85+0x3c00] ;  /* 0x003c0000556c783b */ /* 0x000ee20000000200 */
[C---:B----4-:R-:W-:Y:S07]  /*4c00*/  HMMA.16816.F32 R20, R32.reuse, R24, RZ ;  /* 0x000000182014723c */ /* 0x050fee00000018ff */
[----:B------:R-:W-:Y:S01]  /*4c10*/  LDSM.16.M88.4 R112, [R87+0x4000] ;  /* 0x004000005770783b */ /* 0x000fe20000000200 */
[C---:B------:R-:W-:Y:S07]  /*4c20*/  HMMA.16816.F32 R24, R32.reuse, R26, RZ ;  /* 0x0000001a2018723c */ /* 0x040fee00000018ff */
[----:B------:R-:W-:Y:S01]  /*4c30*/  LDSM.16.M88.4 R116, [R87+0x4400] ;  /* 0x004400005774783b */ /* 0x000fe20000000200 */
[C---:B-----5:R-:W-:Y:S07]  /*4c40*/  HMMA.16816.F32 R28, R32.reuse, R88, RZ ;  /* 0x00000058201c723c */ /* 0x060fee00000018ff */
[----:B------:R-:W-:Y:S01]  /*4c50*/  LDSM.16.M88.4 R120, [R85+0x4000] ;  /* 0x004000005578783b */ /* 0x000fe20000000200 */
[----:B------:R-:W-:Y:S07]  /*4c60*/  HMMA.16816.F32 R32, R32, R90, RZ ;  /* 0x0000005a2020723c */ /* 0x000fee00000018ff */
[----:B------:R-:W4:Y:S01]  /*4c70*/  LDSM.16.M88.4 R88, [R135+0x1000] ;  /* 0x001000008758783b */ /* 0x000f220000000200 */
[C---:B-1----:R-:W-:Y:S07]  /*4c80*/  HMMA.16816.F32 R4, R92.reuse, R96, R4 ;  /* 0x000000605c04723c */ /* 0x042fee0000001804 */
[----:B------:R-:W-:Y:S01]  /*4c90*/  LDSM.16.M88.4 R124, [R85+0x4400] ;  /* 0x00440000557c783b */ /* 0x000fe20000000200 */
[C---:B------:R-:W-:Y:S07]  /*4ca0*/  HMMA.16816.F32 R8, R92.reuse, R98, R8 ;  /* 0x000000625c08723c */ /* 0x040fee0000001808 */
[----:B------:R-:W1:Y:S01]  /*4cb0*/  LDSM.16.M88.4 R96, [R87+0x4800] ;  /* 0x004800005760783b */ /* 0x000e620000000200 */
        /* <DEDUP_REMOVED lines=9> */
[C---:B----4-:R-:W-:Y:S01]  /*4d50*/  HMMA.16816.F32 R4, R88.reuse, R112, R4 ;  /* 0x000000705804723c */ /* 0x050fe20000001804 */
[----:B------:R-:W4:Y:S07]  /*4d60*/  LDSM.16.M88.4 R108, [R85+0x4c00] ;  /* 0x004c0000556c783b */ /* 0x000f2e0000000200 */
[C---:B------:R-:W-:Y:S01]  /*4d70*/  HMMA.16816.F32 R8, R88.reuse, R114, R8 ;  /* 0x000000725808723c */ /* 0x040fe20000001808 */
[----:B------:R-:W-:Y:S07]  /*4d80*/  LDSM.16.M88.4 R112, [R135+0x2000] ;  /* 0x002000008770783b */ /* 0x000fee0000000200 */
[C---:B------:R-:W-:Y:S08]  /*4d90*/  HMMA.16816.F32 R12, R88.reuse, R116, R12 ;  /* 0x00000074580c723c */ /* 0x040ff0000000180c */
[C---:B------:R-:W-:Y:S01]  /*4da0*/  HMMA.16816.F32 R16, R88.reuse, R118, R16 ;  /* 0x000000765810723c */ /* 0x040fe20000001810 */
[----:B------:R-:W4:Y:S07]  /*4db0*/  LDSM.16.M88.4 R116, [R87+0x5000] ;  /* 0x005000005774783b */ /* 0x000f2e0000000200 */
[C---:B-1----:R-:W-:Y:S08]  /*4dc0*/  HMMA.16816.F32 R20, R88.reuse, R96, R20 ;  /* 0x000000605814723c */ /* 0x042ff00000001814 */
[C---:B------:R-:W-:Y:S01]  /*4dd0*/  HMMA.16816.F32 R24, R88.reuse, R98, R24 ;  /* 0x000000625818723c */ /* 0x040fe20000001818 */
[----:B------:R-:W-:Y:S07]  /*4de0*/  LDSM.16.M88.4 R96, [R87+0x5800] ;  /* 0x005800005760783b */ /* 0x000fee0000000200 */
[C---:B-----5:R-:W-:Y:S08]  /*4df0*/  HMMA.16816.F32 R28, R88.reuse, R100, R28 ;  /* 0x00000064581c723c */ /* 0x060ff0000000181c */
[----:B------:R-:W-:Y:S01]  /*4e00*/  HMMA.16816.F32 R32, R88, R102, R32 ;  /* 0x000000665820723c */ /* 0x000fe20000001820 */
[----:B------:R-:W1:Y:S07]  /*4e10*/  LDSM.16.M88.4 R88, [R87+0x5400] ;  /* 0x005400005758783b */ /* 0x000e6e0000000200 */
[C---:B---3--:R-:W-:Y:S01]  /*4e20*/  HMMA.16816.F32 R4, R104.reuse, R120, R4 ;  /* 0x000000786804723c */ /* 0x048fe20000001804 */
[----:B------:R-:W3:Y:S07]  /*4e30*/  LDSM.16.M88.4 R100, [R87+0x5c00] ;  /* 0x005c00005764783b */ /* 0x000eee0000000200 */
[C---:B------:R-:W-:Y:S01]  /*4e40*/  HMMA.16816.F32 R8, R104.reuse, R122, R8 ;  /* 0x0000007a6808723c */ /* 0x040fe20000001808 */
[----:B------:R-:W-:Y:S07]  /*4e50*/  LDSM.16.M88.4 R120, [R86+0x2000] ;  /* 0x002000005678783b */ /* 0x000fee0000000200 */
[C---:B------:R-:W-:Y:S08]  /*4e60*/  HMMA.16816.F32 R12, R104.reuse, R124, R12 ;  /* 0x0000007c680c723c */ /* 0x040ff0000000180c */
[C---:B------:R-:W-:Y:S01]  /*4e70*/  HMMA.16816.F32 R16, R104.reuse, R126, R16 ;  /* 0x0000007e6810723c */ /* 0x040fe20000001810 */
[----:B------:R-:W5:Y:S07]  /*4e80*/  LDSM.16.M88.4 R124, [R85+0x5000] ;  /* 0x00500000557c783b */ /* 0x000f6e0000000200 */
[C---:B------:R-:W-:Y:S08]  /*4e90*/  HMMA.16816.F32 R20, R104.reuse, R92, R20 ;  /* 0x0000005c6814723c */ /* 0x040ff00000001814 */
[C---:B------:R-:W-:Y:S08]  /*4ea0*/  HMMA.16816.F32 R24, R104.reuse, R94, R24 ;  /* 0x0000005e6818723c */ /* 0x040ff00000001818 */
[C---:B----4-:R-:W-:Y:S08]  /*4eb0*/  HMMA.16816.F32 R28, R104.reuse, R108, R28 ;  /* 0x0000006c681c723c */ /* 0x050ff0000000181c */
[----:B------:R-:W-:Y:S08]  /*4ec0*/  HMMA.16816.F32 R32, R104, R110, R32 ;  /* 0x0000006e6820723c */ /* 0x000ff00000001820 */
[C---:B------:R-:W-:Y:S08]  /*4ed0*/  HMMA.16816.F32 R4, R112.reuse, R116, R4 ;  /* 0x000000747004723c */ /* 0x040ff00000001804 */
[C---:B------:R-:W-:Y:S08]  /*4ee0*/  HMMA.16816.F32 R8, R112.reuse, R118, R8 ;  /* 0x000000767008723c */ /* 0x040ff00000001808 */
[C---:B-1----:R-:W-:Y:S08]  /*4ef0*/  HMMA.16816.F32 R12, R112.reuse, R88, R12 ;  /* 0x00000058700c723c */ /* 0x042ff0000000180c */
[C---:B------:R-:W-:Y:S01]  /*4f00*/  HMMA.16816.F32 R16, R112.reuse, R90, R16 ;  /* 0x0000005a7010723c */ /* 0x040fe20000001810 */
[----:B------:R-:W1:Y:S07]  /*4f10*/  LDSM.16.M88.4 R88, [R85+0x5400] ;  /* 0x005400005558783b */ /* 0x000e6e0000000200 */
[C---:B------:R-:W-:Y:S08]  /*4f20*/  HMMA.16816.F32 R20, R112.reuse, R96, R20 ;  /* 0x000000607014723c */ /* 0x040ff00000001814 */
[C---:B------:R-:W-:Y:S08]  /*4f30*/  HMMA.16816.F32 R24, R112.reuse, R98, R24 ;  /* 0x000000627018723c */ /* 0x040ff00000001818 */
[C---:B---3--:R-:W-:Y:S08]  /*4f40*/  HMMA.16816.F32 R28, R112.reuse, R100, R28 ;  /* 0x00000064701c723c */ /* 0x048ff0000000181c */
[----:B------:R-:W-:Y:S08]  /*4f50*/  HMMA.16816.F32 R32, R112, R102, R32 ;  /* 0x000000667020723c */ /* 0x000ff00000001820 */
[C---:B-----5:R-:W-:Y:S08]  /*4f60*/  HMMA.16816.F32 R4, R120.reuse, R124, R4 ;  /* 0x0000007c7804723c */ /* 0x060ff00000001804 */
[C---:B------:R-:W-:Y:S08]  /*4f70*/  HMMA.16816.F32 R8, R120.reuse, R126, R8 ;  /* 0x0000007e7808723c */ /* 0x040ff00000001808 */
[C---:B-1----:R-:W-:Y:S03]  /*4f80*/  HMMA.16816.F32 R12, R120.reuse, R88, R12 ;  /* 0x00000058780c723c */ /* 0x042fe6000000180c */
[-C--:B--2---:R-:W-:Y:S01]  /*4f90*/  FMUL.FTZ R4, R4, R145.reuse ;  /* 0x0000009104047220 */ /* 0x084fe20000410000 */
        /* <DEDUP_REMOVED lines=14> */
[----:B------:R-:W3:Y:S01]  /*5080*/  MUFU.TANH R102, R6 ;  /* 0x0000000600667308 */ /* 0x000ee20000002400 */
[-C--:B------:R-:W-:Y:S01]  /*5090*/  FMUL.FTZ R16, R16, R145.reuse ;  /* 0x0000009110107220 */ /* 0x080fe20000410000 */
[-C--:B------:R-:W-:Y:S01]  /*50a0*/  FMUL.FTZ R17, R17, R145.reuse ;  /* 0x0000009111117220 */ /* 0x080fe20000410000 */
[-C--:B------:R-:W-:Y:S01]  /*50b0*/  FMUL.FTZ R18, R18, R145.reuse ;  /* 0x0000009112127220 */ /* 0x080fe20000410000 */
[-C--:B------:R-:W-:Y:S06]  /*50c0*/  FMUL.FTZ R19, R19, R145.reuse ;  /* 0x0000009113137220 */ /* 0x080fec0000410000 */
[----:B------:R4:W1:Y:S10]  /*50d0*/  MUFU.TANH R100, R7 ;  /* 0x0000000700647308 */ /* 0x0008740000002400 */
[----:B------:R-:W1:Y:S10]  /*50e0*/  MUFU.TANH R104, R8 ;  /* 0x0000000800687308 */ /* 0x000e740000002400 */
[----:B------:R-:W1:Y:S01]  /*50f0*/  MUFU.TANH R106, R9 ;  /* 0x00000009006a7308 */ /* 0x000e620000002400 */
[----:B----4-:R-:W4:Y:S09]  /*5100*/  LDSM.16.M88.4 R4, [R85+0x5800] ;  /* 0x005800005504783b */ /* 0x010f320000000200 */
[----:B------:R-:W1:Y:S10]  /*5110*/  MUFU.TANH R105, R10 ;  /* 0x0000000a00697308 */ /* 0x000e740000002400 */
[----:B------:R5:W1:Y:S10]  /*5120*/  MUFU.TANH R135, R11 ;  /* 0x0000000b00877308 */ /* 0x000a740000002400 */
[----:B------:R1:W1:Y:S10]  /*5130*/  MUFU.TANH R110, R12 ;  /* 0x0000000c006e7308 */ /* 0x0002740000002400 */
[----:B------:R1:W1:Y:S01]  /*5140*/  MUFU.TANH R127, R13 ;  /* 0x0000000d007f7308 */ /* 0x0002620000002400 */
[----:B-----5:R-:W5:Y:S01]  /*5150*/  LDSM.16.M88.4 R8, [R85+0x5c00] ;  /* 0x005c00005508783b */ /* 0x020f620000000200 */
[----:B------:R-:W-:Y:S08]  /*5160*/  DEPBAR.LE SB0, 0x0 ;  /* 0x000080000000791a */ /* 0x000ff00000000000 */
[----:B------:R1:W1:Y:S01]  /*5170*/  MUFU.TANH R117, R14 ;  /* 0x0000000e00757308 */ /* 0x0002620000002400 */
[----:B------:R-:W-:Y:S01]  /*5180*/  BAR.SYNC.DEFER_BLOCKING 0x0 ;  /* 0x0000000000007b1d */ /* 0x000fe20000010000 */
[C---:B----4-:R-:W-:Y:S08]  /*5190*/  HMMA.16816.F32 R20, R120.reuse, R4, R20 ;  /* 0x000000047814723c */ /* 0x050ff00000001814 */
[----:B------:R4:W1:Y:S01]  /*51a0*/  MUFU.TANH R112, R15 ;  /* 0x0000000f00707308 */ /* 0x0008620000002400 */
[C---:B------:R-:W-:Y:S09]  /*51b0*/  HMMA.16816.F32 R24, R120.reuse, R6, R24 ;  /* 0x000000067818723c */ /* 0x040ff20000001818 */
[----:B------:R4:W1:Y:S01]  /*51c0*/  MUFU.TANH R119, R16 ;  /* 0x0000001000777308 */ /* 0x0008620000002400 */
[-C--:B------:R-:W-:Y:S01]  /*51d0*/  FMUL.FTZ R20, R20, R145.reuse ;  /* 0x0000009114147220 */ /* 0x080fe20000410000 */
[-C--:B------:R-:W-:Y:S08]  /*51e0*/  FMUL.FTZ R21, R21, R145.reuse ;  /* 0x0000009115157220 */ /* 0x080ff00000410000 */
[----:B------:R4:W1:Y:S01]  /*51f0*/  MUFU.TANH R126, R17 ;  /* 0x00000011007e7308 */ /* 0x0008620000002400 */
[-C--:B------:R-:W-:Y:S01]  /*5200*/  FMUL.FTZ R22, R22, R145.reuse ;  /* 0x0000009116167220 */ /* 0x080fe20000410000 */
[-C--:B------:R-:W-:Y:S01]  /*5210*/  FMUL.FTZ R23, R23, R145.reuse ;  /* 0x0000009117177220 */ /* 0x080fe20000410000 */
[-C--:B------:R-:W-:Y:S01]  /*5220*/  FMUL.FTZ R24, R24, R145.reuse ;  /* 0x0000009118187220 */ /* 0x080fe20000410000 */
[-C--:B------:R-:W-:Y:S06]  /*5230*/  FMUL.FTZ R25, R25, R145.reuse ;  /* 0x0000009119197220 */ /* 0x080fec0000410000 */
[----:B------:R4:W1:Y:S01]  /*5240*/  MUFU.TANH R118, R18 ;  /* 0x0000001200767308 */ /* 0x0008620000002400 */
[-C--:B------:R-:W-:Y:S01]  /*5250*/  FMUL.FTZ R26, R26, R145.reuse ;  /* 0x000000911a1a7220 */ /* 0x080fe20000410000 */
[C---:B-----5:R-:W-:Y:S03]  /*5260*/  HMMA.16816.F32 R28, R120.reuse, R8, R28 ;  /* 0x00000008781c723c */ /* 0x060fe6000000181c */
[-C--:B------:R-:W-:Y:S05]  /*5270*/  FMUL.FTZ R27, R27, R145.reuse ;  /* 0x000000911b1b7220 */ /* 0x080fea0000410000 */
[----:B------:R4:W1:Y:S01]  /*5280*/  MUFU.TANH R116, R19 ;  /* 0x0000001300747308 */ /* 0x0008620000002400 */
[----:B------:R-:W-:Y:S09]  /*5290*/  HMMA.16816.F32 R32, R120, R10, R32 ;  /* 0x0000000a7820723c */ /* 0x000ff20000001820 */
[----:B------:R4:W1:Y:S01]  /*52a0*/  MUFU.TANH R124, R20 ;  /* 0x00000014007c7308 */ /* 0x0008620000002400 */
[-C--:B------:R-:W-:Y:S01]  /*52b0*/  FMUL.FTZ R28, R28, R145.reuse ;  /* 0x000000911c1c7220 */ /* 0x080fe20000410000 */
[-C--:B------:R-:W-:Y:S01]  /*52c0*/  FMUL.FTZ R29, R29, R145.reuse ;  /* 0x000000911d1d7220 */ /* 0x080fe20000410000 */
[-C--:B------:R-:W-:Y:S07]  /*52d0*/  FMUL.FTZ R30, R30, R145.reuse ;  /* 0x000000911e1e7220 */ /* 0x080fee0000410000 */
[----:B------:R4:W1:Y:S01]  /*52e0*/  MUFU.TANH R125, R21 ;  /* 0x00000015007d7308 */ /* 0x0008620000002400 */
[-C--:B------:R-:W-:Y:S01]  /*52f0*/  FMUL.FTZ R31, R31, R145.reuse ;  /* 0x000000911f1f7220 */ /* 0x080fe20000410000 */
[-C--:B------:R-:W-:Y:S01]  /*5300*/  FMUL.FTZ R32, R32, R145.reuse ;  /* 0x0000009120207220 */ /* 0x080fe20000410000 */
[-C--:B------:R-:W-:Y:S01]  /*5310*/  FMUL.FTZ R33, R33, R145.reuse ;  /* 0x0000009121217220 */ /* 0x080fe20000410000 */
[-C--:B------:R-:W-:Y:S06]  /*5320*/  FMUL.FTZ R34, R34, R145.reuse ;  /* 0x0000009122227220 */ /* 0x080fec0000410000 */
[----:B------:R4:W1:Y:S01]  /*5330*/  MUFU.TANH R114, R22 ;  /* 0x0000001600727308 */ /* 0x0008620000002400 */
[----:B------:R-:W-:Y:S09]  /*5340*/  FMUL.FTZ R35, R35, R145 ;  /* 0x0000009123237220 */ /* 0x000ff20000410000 */
        /* <DEDUP_REMOVED lines=12> */
[----:B------:R4:W1:Y:S01]  /*5410*/  MUFU.TANH R88, R35 ;  /* 0x0000002300587308 */ /* 0x0008620000002400 */
[----:B--23--:R-:W-:Y:S05]  /*5420*/  @!P2 BRA `(.L_x_6828) ;  /* 0x000000040068a947 */ /* 0x00cfea0003800000 */
        /* <DEDUP_REMOVED lines=14> */
[----:B-1----:R-:W2:Y:S01]  /*5510*/  LD.E R12, desc[UR4][R2.64+0x170] ;  /* 0x00017004020c7980 */ /* 0x002ea2000c101900 */
[----:B------:R-:W-:Y:S03]  /*5520*/  IADD3 R4, PT, PT, R152, -0x40, RZ ;  /* 0xffffffc098047810 */ /* 0x000fe60007ffe0ff */
[----:B------:R-:W-:Y:S01]  /*5530*/  IABS R5, R10 ;  /* 0x0000000a00057213 */ /* 0x000fe20000000000 */
[----:B----4-:R-:W3:Y:S01]  /*5540*/  LD.E.64 R16, desc[UR4][R2.64+0x20] ;  /* 0x0000200402107980 */ /* 0x010ee2000c101b00 */
[----:B------:R-:W-:Y:S02]  /*5550*/  IABS R7, R4 ;  /* 0x0000000400077213 */ /* 0x000fe40000000000 */
[-C--:B--2---:R-:W-:Y:S02]  /*5560*/  IABS R8, R12.reuse ;  /* 0x0000000c00087213 */ /* 0x084fe40000000000 */
[-C--:B------:R-:W-:Y:S02]  /*5570*/  IABS R6, R12.reuse ;  /* 0x0000000c00067213 */ /* 0x080fe40000000000 */
[----:B------:R-:W1:Y:S01]  /*5580*/  I2F.RP R14, R8 ;  /* 0x00000008000e7306 */ /* 0x000e620000209400 */
[-C--:B------:R-:W-:Y:S02]  /*5590*/  LOP3.LUT R10, R10, R12.reuse, RZ, 0x3c, !PT ;  /* 0x0000000c0a0a7212 */ /* 0x080fe400078e3cff */
[----:B------:R-:W-:Y:S01]  /*55a0*/  IMAD.MOV R6, RZ, RZ, -R6 ;  /* 0x000000ffff067224 */ /* 0x000fe200078e0a06 */
[----:B------:R-:W-:Y:S02]  /*55b0*/  LOP3.LUT R4, R4, R12, RZ, 0x3c, !PT ;  /* 0x0000000c04047212 */ /* 0x000fe400078e3cff */
[----:B------:R-:W-:Y:S04]  /*55c0*/  ISETP.GE.AND P2, PT, R10, RZ, PT ;  /* 0x000000ff0a00720c */ /* 0x000fe80003f46270 */
[----:B-1----:R-:W1:Y:S02]  /*55d0*/  MUFU.RCP R14, R14 ;  /* 0x0000000e000e7308 */ /* 0x002e640000001000 */
[----:B-1----:R-:W-:Y:S08]  /*55e0*/  VIADD R14, R14, 0xffffffe ;  /* 0x0ffffffe0e0e7836 */ /* 0x002ff00000000000 */
[----:B------:R-:W1:Y:S02]  /*55f0*/  F2I.FTZ.U32.TRUNC.NTZ R15, R14 ;  /* 0x0000000e000f7305 */ /* 0x000e64000021f000 */
[--C-:B-1----:R-:W-:Y:S02]  /*5600*/  IMAD.MOV R11, RZ, RZ, -R15.reuse ;  /* 0x000000ffff0b7224 */ /* 0x102fe400078e0a0f */
[----:B------:R-:W-:Y:S02]  /*5610*/  IMAD.MOV.U32 R14, RZ, RZ, RZ ;  /* 0x000000ffff0e7224 */ /* 0x000fe400078e00ff */
[----:B------:R-:W-:Y:S04]  /*5620*/  IMAD R11, R11, R8, RZ ;  /* 0x000000080b0b7224 */ /* 0x000fe800078e02ff */
[----:B------:R-:W-:Y:S02]  /*5630*/  IMAD.HI.U32 R11, R15, R11, R14 ;  /* 0x0000000b0f0b7227 */ /* 0x000fe400078e000e */
[----:B------:R-:W2:Y:S04]  /*5640*/  LD.E.64 R14, desc[UR4][R2.64+0x38] ;  /* 0x00003804020e7980 */ /* 0x000ea8000c101b00 */
[----:B------:R-:W-:Y:S04]  /*5650*/  IMAD.HI.U32 R9, R11, R5, RZ ;  /* 0x000000050b097227 */ /* 0x000fe800078e00ff */
[-C--:B------:R-:W-:Y:S02]  /*5660*/  IMAD R5, R9, R6.reuse, R5 ;  /* 0x0000000609057224 */ /* 0x080fe400078e0205 */
[----:B------:R-:W-:Y:S03]  /*5670*/  IMAD.HI.U32 R11, R11, R7, RZ ;  /* 0x000000070b0b7227 */ /* 0x000fe600078e00ff */
[C---:B------:R-:W-:Y:S01]  /*5680*/  ISETP.GT.U32.AND P3, PT, R8.reuse, R5, PT ;  /* 0x000000050800720c */ /* 0x040fe20003f64070 */
[----:B------:R-:W-:Y:S05]  /*5690*/  IMAD R7, R11, R6, R7 ;  /* 0x000000060b077224 */ /* 0x000fea00078e0207 */
[----:B------:R-:W-:Y:S07]  /*56a0*/  ISETP.GT.U32.AND P4, PT, R8, R7, PT ;  /* 0x000000070800720c */ /* 0x000fee0003f84070 */
[----:B------:R-:W-:Y:S02]  /*56b0*/  @!P3 IMAD.IADD R5, R5, 0x1, -R8 ;  /* 0x000000010505b824 */ /* 0x000fe400078e0a08 */
[----:B------:R-:W-:Y:S01]  /*56c0*/  @!P3 VIADD R9, R9, 0x1 ;  /* 0x000000010909b836 */ /* 0x000fe20000000000 */
[----:B------:R-:W-:Y:S02]  /*56d0*/  ISETP.GE.AND P3, PT, R4, RZ, PT ;  /* 0x000000ff0400720c */ /* 0x000fe40003f66270 */
[-C--:B------:R-:W-:Y:S01]  /*56e0*/  ISETP.GE.U32.AND P5, PT, R5, R8.reuse, PT ;  /* 0x000000080500720c */ /* 0x080fe20003fa6070 */
[----:B------:R-:W-:Y:S01]  /*56f0*/  @!P4 VIADD R11, R11, 0x1 ;  /* 0x000000010b0bc836 */ /* 0x000fe20000000000 */
[-C--:B------:R-:W-:Y:S02]  /*5700*/  @!P4 IADD3 R7, PT, PT, R7, -R8.reuse, RZ ;  /* 0x800000080707c210 */ /* 0x080fe40007ffe0ff */
[----:B------:R-:W-:Y:S02]  /*5710*/  ISETP.NE.AND P4, PT, R12, RZ, PT ;  /* 0x000000ff0c00720c */ /* 0x000fe40003f85270 */
[----:B------:R-:W-:Y:S02]  /*5720*/  ISETP.GE.U32.AND P6, PT, R7, R8, PT ;  /* 0x000000080700720c */ /* 0x000fe40003fc6070 */
[----:B------:R-:W-:Y:S05]  /*5730*/  LOP3.LUT R4, RZ, R12, RZ, 0x33, !PT ;  /* 0x0000000cff047212 */ /* 0x000fea00078e33ff */
[----:B------:R-:W-:Y:S05]  /*5740*/  @P5 IADD3 R9, PT, PT, R9, 0x1, RZ ;  /* 0x0000000109095810 */ /* 0x000fea0007ffe0ff */
[----:B------:R-:W-:Y:S02]  /*5750*/  @!P2 IMAD.MOV R9, RZ, RZ, -R9 ;  /* 0x000000ffff09a224 */ /* 0x000fe400078e0a09 */
[----:B------:R-:W-:Y:S03]  /*5760*/  @P6 VIADD R11, R11, 0x1 ;  /* 0x000000010b0b6836 */ /* 0x000fe60000000000 */
[C---:B------:R-:W-:Y:S02]  /*5770*/  SEL R9, R4.reuse, R9, !P4 ;  /* 0x0000000904097207 */ /* 0x040fe40006000000 */
[----:B------:R-:W-:Y:S04]  /*5780*/  @!P3 IADD3 R11, PT, PT, -R11, RZ, RZ ;  /* 0x000000ff0b0bb210 */ /* 0x000fe80007ffe1ff */
        /* <DEDUP_REMOVED lines=8> */
[----:B------:R1:W4:Y:S02]  /*5810*/  LD.E R4, desc[UR4][R6.64] ;  /* 0x0000000406047980 */ /* 0x000324000c101900 */
[----:B-1----:R-:W-:Y:S01]  /*5820*/  SHF.R.S32.HI R7, RZ, 0x1f, R12 ;  /* 0x0000001fff077819 */ /* 0x002fe2000001140c */
        /* <DEDUP_REMOVED lines=12> */
.L_x_6830:
[----:B------:R-:W-:Y:S05]  /*58f0*/  BSYNC.RECONVERGENT B0 ;  /* 0x0000000000007941 */ /* 0x000fea0003800200 */
.L_x_6829:
[----:B------:R-:W-:Y:S01]  /*5900*/  IMAD.MOV.U32 R145, RZ, RZ, R143 ;  /* 0x000000ffff917224 */ /* 0x000fe200078e008f */
[C---:B------:R-:W-:Y:S04]  /*5910*/  LEA R4, P2, R141.reuse, R144, 0x1 ;  /* 0x000000908d047211 */ /* 0x040fe800078408ff */
[----:B------:R-:W-:Y:S01]  /*5920*/  @!PT LDS RZ, [RZ] ;  /* 0x00000000fffff984 */ /* 0x000fe20000000800 */
[----:B------:R-:W-:Y:S01]  /*5930*/  @!PT LDS RZ, [RZ] ;  /* 0x00000000fffff984 */ /* 0x000fe20000000800 */
[----:B------:R-:W-:Y:S01]  /*5940*/  @!PT LDS RZ, [RZ] ;  /* 0x00000000fffff984 */ /* 0x000fe20000000800 */
[----:B------:R2:W-:Y:S01]  /*5950*/  LDGSTS.E.BYPASS.LTC128B.128 [R153+0x3000], desc[UR4][R144.64] ;  /* 0x0300000090997fae */ /* 0x0005e2000b981a04 */
[----:B------:R-:W-:Y:S03]  /*5960*/  LEA.HI.X R5, R141, R143, R142, 0x1, P2 ;  /* 0x0000008f8d057211 */ /* 0x000fe600010f0c8e */
[----:B------:R2:W-:Y:S04]  /*5970*/  LDGSTS.E.BYPASS.LTC128B.128 [R153+0x4000], desc[UR4][R144.64+0x40] ;  /* 0x0400004090997fae */ /* 0x0005e8000b981a04 */
[----:B------:R2:W-:Y:S04]  /*5980*/  LDGSTS.E.BYPASS.LTC128B.128 [R153+0x5000], desc[UR4][R144.64+0x80] ;  /* 0x0500008090997fae */ /* 0x0005e8000b981a04 */
[----:B------:R2:W-:Y:S04]  /*5990*/  LDGSTS.E.BYPASS.LTC128B.128 [R153+0x3800], desc[UR4][R4.64] ;  /* 0x0380000004997fae */ /* 0x0005e8000b981a04 */
[----:B------:R2:W-:Y:S04]  /*59a0*/  LDGSTS.E.BYPASS.LTC128B.128 [R153+0x4800], desc[UR4][R4.64+0x40] ;  /* 0x0480004004997fae */ /* 0x0005e8000b981a04 */
[----:B------:R2:W-:Y:S04]  /*59b0*/  LDGSTS.E.BYPASS.LTC128B.128 [R153+0x5800], desc[UR4][R4.64+0x80] ;  /* 0x0580008004997fae */ /* 0x0005e8000b981a04 */
[----:B------:R-:W0:Y:S02]  /*59c0*/  LDGDEPBAR ;  /* 0x00000000000079af */ /* 0x000e240000000000 */
.L_x_6828:
[----:B------:R-:W-:Y:S05]  /*59d0*/  BSYNC.RECONVERGENT B1 ;  /* 0x0000000000017941 */ /* 0x000fea0003800200 */
.L_x_6827:
[----:B------:R-:W3:Y:S01]  /*59e0*/  LD.E R87, desc[UR4][R2.64+0xdc] ;  /* 0x0000dc0402577980 */ /* 0x000ee2000c101900 */
[----:B-1----:R-:W-:Y:S02]  /*59f0*/  FMNMX3.FTZ R86, R0, R96, R103, !PT ;  /* 0x0000006000567276 */ /* 0x002fe40007810067 */
        /* <DEDUP_REMOVED lines=15> */
[----:B------:R-:W-:Y:S01]  /*5af0*/  LOP3.LUT R101, R133, 0x120, R134, 0xf8, !PT ;  /* 0x0000012085657812 */ /* 0x000fe200078ef886 */
[----:B------:R-:W1:Y:S01]  /*5b00*/  SHFL.BFLY PT, R6, R86, 0x2, 0x1f ;  /* 0x0c401f0056067f89 */ /* 0x000e6200000e0000 */
[----:B------:R-:W-:Y:S02]  /*5b10*/  IADD3 R151, PT, PT, R151, -0x1, RZ ;  /* 0xffffffff97977810 */ /* 0x000fe40007ffe0ff */
[----:B------:R-:W-:Y:S05]  /*5b20*/  LEA R101, R101, R132, 0x1 ;  /* 0x0000008465657211 */ /* 0x000fea00078e08ff */
[----:B------:R-:W2:Y:S01]  /*5b30*/  SHFL.BFLY PT, R4, R5, 0x2, 0x1f ;  /* 0x0c401f0005047f89 */ /* 0x000ea200000e0000 */
[----:B------:R-:W-:Y:S07]  /*5b40*/  IADD3 R152, PT, PT, R152, -0x40, RZ ;  /* 0xffffffc098987810 */ /* 0x000fee0007ffe0ff */
[----:B----4-:R-:W-:Y:S08]  /*5b50*/  LDSM.16.MT88.4 R12, [R101+0x6000] ;  /* 0x00600000650c783b */ /* 0x010ff00000004200 */
[----:B------:R-:W-:Y:S01]  /*5b60*/  LDSM.16.MT88.4 R28, [R101+0x7000] ;  /* 0x00700000651c783b */ /* 0x000fe20000004200 */
[----:B-1----:R-:W-:Y:S02]  /*5b70*/  FMNMX.FTZ R86, R86, R6, !PT ;  /* 0x0000000656567209 */ /* 0x002fe40007810000 */
[----:B--2---:R-:W-:Y:S05]  /*5b80*/  FMNMX.FTZ R4, R5, R4, !PT ;  /* 0x0000000405047209 */ /* 0x004fea0007810000 */
[----:B------:R-:W1:Y:S08]  /*5b90*/  SHFL.BFLY PT, R5, R86, 0x1, 0x1f ;  /* 0x0c201f0056057f89 */ /* 0x000e7000000e0000 */
[----:B------:R-:W2:Y:S01]  /*5ba0*/  SHFL.BFLY PT, R85, R4, 0x1, 0x1f ;  /* 0x0c201f0004557f89 */ /* 0x000ea200000e0000 */
[----:B-1----:R-:W-:Y:S02]  /*5bb0*/  FMNMX.FTZ R86, R86, R5, !PT ;  /* 0x0000000556567209 */ /* 0x002fe40007810000 */
[----:B--2---:R-:W-:Y:S03]  /*5bc0*/  FMNMX.FTZ R85, R4, R85, !PT ;  /* 0x0000005504557209 */ /* 0x004fe60007810000 */
[C---:B------:R-:W-:Y:S01]  /*5bd0*/  FADD.FTZ R4, -R86.reuse, R0 ;  /* 0x0000000056047221 */ /* 0x040fe20000010100 */
[----:B------:R-:W-:Y:S01]  /*5be0*/  FSETP.NEU.FTZ.AND P2, PT, R86, -INF , PT ;  /* 0xff8000005600780b */ /* 0x000fe20003f5d000 */
[----:B------:R-:W-:Y:S01]  /*5bf0*/  FADD.FTZ R0, -R85, R84 ;  /* 0x0000005455007221 */ /* 0x000fe20000010100 */
[C---:B---3--:R-:W-:Y:S01]  /*5c00*/  FMUL.FTZ R97, R87.reuse, R86 ;  /* 0x0000005657617220 */ /* 0x048fe20000410000 */
[C---:B------:R-:W-:Y:S01]  /*5c10*/  FMUL.FTZ R84, R87.reuse, R4 ;  /* 0x0000000457547220 */ /* 0x040fe20000410000 */
[C---:B------:R-:W-:Y:S01]  /*5c20*/  FMUL.FTZ R4, R87.reuse, R85 ;  /* 0x0000005557047220 */ /* 0x040fe20000410000 */
[----:B------:R-:W-:Y:S02]  /*5c30*/  FMUL.FTZ R0, R87, R0 ;  /* 0x0000000057007220 */ /* 0x000fe40000410000 */
[----:B------:R-:W-:Y:S02]  /*5c40*/  FSEL R97, R97, RZ, P2 ;  /* 0x000000ff61617208 */ /* 0x000fe40001000000 */
[----:B------:R-:W-:Y:S01]  /*5c50*/  FSETP.NEU.FTZ.AND P2, PT, R85, -INF , PT ;  /* 0xff8000005500780b */ /* 0x000fe20003f5d000 */
[----:B------:R-:W1:Y:S02]  /*5c60*/  MUFU.EX2 R84, R84 ;  /* 0x0000005400547308 */ /* 0x000e640000000800 */
[-CC-:B------:R-:W-:Y:S01]  /*5c70*/  FFMA.FTZ R109, R96, R87.reuse, -R97.reuse ;  /* 0x00000057606d7223 */ /* 0x180fe20000010861 */
[----:B------:R-:W-:Y:S01]  /*5c80*/  FSEL R96, R4, RZ, P2 ;  /* 0x000000ff04607208 */ /* 0x000fe20001000000 */
[-CC-:B------:R-:W-:Y:S01]  /*5c90*/  FFMA.FTZ R4, R104, R87.reuse, -R97.reuse ;  /* 0x0000005768047223 */ /* 0x180fe20000010861 */
[-CC-:B------:R-:W-:Y:S01]  /*5ca0*/  FFMA.FTZ R5, R106, R87.reuse, -R97.reuse ;  /* 0x000000576a057223 */ /* 0x180fe20000010861 */
[-CC-:B------:R-:W-:Y:S04]  /*5cb0*/  FFMA.FTZ R108, R103, R87.reuse, -R97.reuse ;  /* 0x00000057676c7223 */ /* 0x180fe80000010861 */
[----:B------:R-:W2:Y:S01]  /*5cc0*/  MUFU.EX2 R0, R0 ;  /* 0x0000000000007308 */ /* 0x000ea20000000800 */
[-CC-:B------:R-:W-:Y:S01]  /*5cd0*/  FFMA.FTZ R100, R100, R87.reuse, -R96.reuse ;  /* 0x0000005764647223 */ /* 0x180fe20000010860 */
[-CC-:B------:R-:W-:Y:S01]  /*5ce0*/  FFMA.FTZ R107, R102, R87.reuse, -R96.reuse ;  /* 0x00000057666b7223 */ /* 0x180fe20000010860 */
[-CC-:B------:R-:W-:Y:S07]  /*5cf0*/  FFMA.FTZ R103, R105, R87.reuse, -R96.reuse ;  /* 0x0000005769677223 */ /* 0x180fee0000010860 */
[----:B------:R3:W-:Y:S01]  /*5d00*/  MUFU.EX2 R106, R4 ;  /* 0x00000004006a7308 */ /* 0x0007e20000000800 */
[-CC-:B------:R-:W-:Y:S01]  /*5d10*/  FFMA.FTZ R102, R135, R87.reuse, -R96.reuse ;  /* 0x0000005787667223 */ /* 0x180fe20000010860 */
[--C-:B------:R-:W-:Y:S01]  /*5d20*/  FFMA.FTZ R98, R98, R87, -R96.reuse ;  /* 0x0000005762627223 */ /* 0x100fe20000010860 */
[C---:B-1----:R-:W-:Y:S07]  /*5d30*/  FMUL.FTZ R8, R84.reuse, R76 ;  /* 0x0000004c54087220 */ /* 0x042fee0000410000 */
[----:B------:R1:W-:Y:S01]  /*5d40*/  MUFU.EX2 R104, R100 ;  /* 0x0000006400687308 */ /* 0x0003e20000000800 */
[C---:B------:R-:W-:Y:S01]  /*5d50*/  FMUL.FTZ R9, R84.reuse, R77 ;  /* 0x0000004d54097220 */ /* 0x040fe20000410000 */
[C---:B------:R-:W-:Y:S01]  /*5d60*/  FMUL.FTZ R16, R84.reuse, R68 ;  /* 0x0000004454107220 */ /* 0x040fe20000410000 */
[C---:B------:R-:W-:Y:S07]  /*5d70*/  FMUL.FTZ R17, R84.reuse, R69 ;  /* 0x0000004554117220 */ /* 0x040fee0000410000 */
[----:B------:R4:W5:Y:S01]  /*5d80*/  MUFU.EX2 R105, R5 ;  /* 0x0000000500697308 */ /* 0x0009620000000800 */
[----:B------:R-:W-:Y:S01]  /*5d90*/  FMUL.FTZ R24, R84, R60 ;  /* 0x0000003c54187220 */ /* 0x000fe20000410000 */
[C---:B--2---:R-:W-:Y:S01]  /*5da0*/  FMUL.FTZ R6, R0.reuse, R82 ;  /* 0x0000005200067220 */ /* 0x044fe20000410000 */
[C---:B------:R-:W-:Y:S07]  /*5db0*/  FMUL.FTZ R7, R0.reuse, R83 ;  /* 0x0000005300077220 */ /* 0x040fee0000410000 */
[----:B------:R-:W-:Y:S01]  /*5dc0*/  MUFU.EX2 R109, R109 ;  /* 0x0000006d006d7308 */ /* 0x000fe20000000800 */
[C---:B------:R-:W-:Y:S01]  /*5dd0*/  FMUL.FTZ R10, R0.reuse, R78 ;  /* 0x0000004e000a7220 */ /* 0x040fe20000410000 */
[C---:B---3--:R-:W-:Y:S01]  /*5de0*/  IADD3 R4, PT, PT, R101.reuse, 0x6000, RZ ;  /* 0x0000600065047810 */ /* 0x048fe20007ffe0ff */
[C---:B------:R-:W-:Y:S07]  /*5df0*/  FMUL.FTZ R11, R0.reuse, R79 ;  /* 0x0000004f000b7220 */ /* 0x040fee0000410000 */
[----:B------:R-:W2:Y:S01]  /*5e00*/  MUFU.EX2 R108, R108 ;  /* 0x0000006c006c7308 */ /* 0x000ea20000000800 */
[C---:B------:R-:W-:Y:S01]  /*5e10*/  FMUL.FTZ R18, R0.reuse, R70 ;  /* 0x0000004600127220 */ /* 0x040fe20000410000 */
[----:B-1----:R-:W-:Y:S01]  /*5e20*/  IADD3 R100, PT, PT, R101, 0x6020, RZ ;  /* 0x0000602065647810 */ /* 0x002fe20007ffe0ff */
[----:B------:R-:W-:Y:S01]  /*5e30*/  FMUL.FTZ R19, R0, R71 ;  /* 0x0000004700137220 */ /* 0x000fe20000410000 */
[----:B------:R-:W-:Y:S06]  /*5e40*/  @P0 IADD3 R100, PT, PT, R4, -0x20, RZ ;  /* 0xffffffe004640810 */ /* 0x000fec0007ffe0ff */
[----:B------:R-:W1:Y:S01]  /*5e50*/  MUFU.EX2 R107, R107 ;  /* 0x0000006b006b7308 */ /* 0x000e620000000800 */
[C---:B------:R-:W-:Y:S01]  /*5e60*/  FMUL.FTZ R4, R84.reuse, R80 ;  /* 0x0000005054047220 */ /* 0x040fe20000410000 */
[C---:B----4-:R-:W-:Y:S01]  /*5e70*/  FMUL.FTZ R5, R84.reuse, R81 ;  /* 0x0000005154057220 */ /* 0x050fe20000410000 */
[----:B-----5:R-:W-:Y:S01]  /*5e80*/  F2FP.F16.F32.PACK_AB R82, R105, R106 ;  /* 0x0000006a6952723e */ /* 0x020fe200000000ff */
[----:B------:R-:W3:Y:S06]  /*5e90*/  LDSM.16.MT88.4 R20, [R100] ;  /* 0x000000006414783b */ /* 0x000eec0000004200 */
[----:B------:R-:W-:Y:S01]  /*5ea0*/  MUFU.EX2 R103, R103 ;  /* 0x0000006700677308 */ /* 0x000fe20000000800 */
[----:B------:R-:W-:Y:S01]  /*5eb0*/  FMUL.FTZ R25, R84, R61 ;  /* 0x0000003d54197220 */ /* 0x000fe20000410000 */
[C---:B------:R-:W-:Y:S01]  /*5ec0*/  FMUL.FTZ R26, R0.reuse, R62 ;  /* 0x0000003e001a7220 */ /* 0x040fe20000410000 */
[----:B------:R-:W-:Y:S07]  /*5ed0*/  FMUL.FTZ R27, R0, R63 ;  /* 0x0000003f001b7220 */ /* 0x000fee0000410000 */
[----:B------:R-:W4:Y:S01]  /*5ee0*/  MUFU.EX2 R102, R102 ;  /* 0x0000006600667308 */ /* 0x000f220000000800 */
[----:B--2---:R-:W-:Y:S01]  /*5ef0*/  F2FP.F16.F32.PACK_AB R80, R108, R109 ;  /* 0x0000006d6c50723e */ /* 0x004fe200000000ff */
[C---:B------:R-:W-:Y:S01]  /*5f00*/  FMUL.FTZ R32, R84.reuse, R52 ;  /* 0x0000003454207220 */ /* 0x040fe20000410000 */
[----:B------:R-:W-:Y:S01]  /*5f10*/  LDSM.16.MT88.4 R60, [R100+0x400] ;  /* 0x00040000643c783b */ /* 0x000fe20000004200 */
[----:B------:R-:W-:Y:S01]  /*5f20*/  FMUL.FTZ R33, R84, R53 ;  /* 0x0000003554217220 */ /* 0x000fe20000410000 */
[----:B-1----:R-:W-:Y:S01]  /*5f30*/  F2FP.F16.F32.PACK_AB R81, R104, R107 ;  /* 0x0000006b6851723e */ /* 0x002fe200000000ff */
[C---:B------:R-:W-:Y:S01]  /*5f40*/  FMUL.FTZ R34, R0.reuse, R54 ;  /* 0x0000003600227220 */ /* 0x040fe20000410000 */
[----:B------:R-:W-:Y:S01]  /*5f50*/  FMUL.FTZ R35, R0, R55 ;  /* 0x0000003700237220 */ /* 0x000fe20000410000 */
[-CC-:B------:R-:W-:Y:S01]  /*5f60*/  FFMA.FTZ R133, R95, R87.reuse, -R97.reuse ;  /* 0x000000575f857223 */ /* 0x180fe20000010861 */
[--C-:B------:R-:W-:Y:S01]  /*5f70*/  FFMA.FTZ R135, R93, R87, -R97.reuse ;  /* 0x000000575d877223 */ /* 0x100fe20000010861 */
[C---:B------:R-:W-:Y:S01]  /*5f80*/  FMUL.FTZ R36, R84.reuse, R36 ;  /* 0x0000002454247220 */ /* 0x040fe20000410000 */
[----:B------:R-:W-:Y:S01]  /*5f90*/  LDSM.16.MT88.4 R52, [R100+0x2000] ;  /* 0x002000006434783b */ /* 0x000fe20000004200 */
[----:B------:R-:W-:Y:S01]  /*5fa0*/  FMUL.FTZ R37, R84, R37 ;  /* 0x0000002554257220 */ /* 0x000fe20000410000 */
[----:B------:R-:W-:Y:S01]  /*5fb0*/  FMUL.FTZ R38, R0, R38 ;  /* 0x0000002600267220 */ /* 0x000fe20000410000 */
[----:B----4-:R-:W-:Y:S01]  /*5fc0*/  F2FP.F16.F32.PACK_AB R83, R102, R103 ;  /* 0x000000676653723e */ /* 0x010fe200000000ff */
[----:B------:R-:W-:Y:S01]  /*5fd0*/  FMUL.FTZ R39, R0, R39 ;  /* 0x0000002700277220 */ /* 0x000fe20000410000 */
[C---:B------:R-:W-:Y:S01]  /*5fe0*/  FMUL.FTZ R40, R84.reuse, R40 ;  /* 0x0000002854287220 */ /* 0x040fe20000410000 */
[----:B------:R-:W-:Y:S01]  /*5ff0*/  FMUL.FTZ R41, R84, R41 ;  /* 0x0000002954297220 */ /* 0x000fe20000410000 */
[C---:B------:R-:W-:Y:S01]  /*6000*/  FMUL.FTZ R42, R0.reuse, R42 ;  /* 0x0000002a002a7220 */ /* 0x040fe20000410000 */
[----:B------:R-:W-:Y:S01]  /*6010*/  LDSM.16.MT88.4 R68, [R100+0x1400] ;  /* 0x001400006444783b */ /* 0x000fe20000004200 */
[----:B------:R-:W-:Y:S01]  /*6020*/  FMUL.FTZ R43, R0, R43 ;  /* 0x0000002b002b7220 */ /* 0x000fe20000410000 */
[C---:B------:R-:W-:Y:S01]  /*6030*/  HMMA.16816.F32 R4, R80.reuse, R12, R4 ;  /* 0x0000000c5004723c */ /* 0x040fe20000001804 */
[----:B------:R-:W-:Y:S04]  /*6040*/  MUFU.EX2 R133, R133 ;  /* 0x0000008500857308 */ /* 0x000fe80000000800 */
[C---:B------:R-:W-:Y:S01]  /*6050*/  FMUL.FTZ R12, R84.reuse, R72 ;  /* 0x00000048540c7220 */ /* 0x040fe20000410000 */
[----:B------:R-:W-:Y:S01]  /*6060*/  LDSM.16.MT88.4 R76, [R100+0x1800] ;  /* 0x00180000644c783b */ /* 0x000fe20000004200 */
[----:B------:R-:W-:Y:S01]  /*6070*/  FMUL.FTZ R13, R84, R73 ;  /* 0x00000049540d7220 */ /* 0x000fe20000410000 */
[C---:B------:R-:W-:Y:S03]  /*6080*/  HMMA.16816.F32 R8, R80.reuse, R14, R8 ;  /* 0x0000000e5008723c */ /* 0x040fe60000001808 */
[----:B------:R-:W-:Y:S01]  /*6090*/  MUFU.EX2 R135, R135 ;  /* 0x0000008700877308 */ /* 0x000fe20000000800 */
[C---:B------:R-:W-:Y:S01]  /*60a0*/  FMUL.FTZ R14, R0.reuse, R74 ;  /* 0x0000004a000e7220 */ /* 0x040fe20000410000 */
[----:B------:R-:W-:Y:S01]  /*60b0*/  FMUL.FTZ R15, R0, R75 ;  /* 0x0000004b000f7220 */ /* 0x000fe20000410000 */
[-CC-:B------:R-:W-:Y:S01]  /*60c0*/  FFMA.FTZ R110, R110, R87.reuse, -R97.reuse ;  /* 0x000000576e6e7223 */ /* 0x180fe20000010861 */
[----:B------:R-:W1:Y:S01]  /*60d0*/  LDSM.16.MT88.4 R72, [R100+0x1000] ;  /* 0x001000006448783b */ /* 0x000e620000004200 */
[-CC-:B------:R-:W-:Y:S01]  /*60e0*/  FFMA.FTZ R120, R127, R87.reuse, -R97.reuse ;  /* 0x000000577f787223 */ /* 0x180fe20000010861 */
[-CC-:B------:R-:W-:Y:S01]  /*60f0*/  FFMA.FTZ R127, R92, R87.reuse, -R97.reuse ;  /* 0x000000575c7f7223 */ /* 0x180fe20000010861 */
[-CC-:B------:R-:W-:Y:S01]  /*6100*/  FFMA.FTZ R117, R117, R87.reuse, -R96.reuse ;  /* 0x0000005775757223 */ /* 0x180fe20000010860 */
[--C-:B------:R-:W-:Y:S01]  /*6110*/  FFMA.FTZ R112, R112, R87, -R96.reuse ;  /* 0x0000005770707223 */ /* 0x100fe20000010860 */
[C---:B---3--:R-:W-:Y:S01]  /*6120*/  HMMA.16816.F32 R12, R80.reuse, R20, R12 ;  /* 0x00000014500c723c */ /* 0x048fe2000000180c */
[----:B------:R-:W-:Y:S02]  /*6130*/  MUFU.EX2 R110, R110 ;  /* 0x0000006e006e7308 */ /* 0x000fe40000000800 */
[C---:B------:R-:W-:Y:S01]  /*6140*/  FMUL.FTZ R20, R84.reuse, R64 ;  /* 0x0000004054147220 */ /* 0x040fe20000410000 */
[----:B------:R-:W-:Y:S01]  /*6150*/  FMUL.FTZ R21, R84, R65 ;  /* 0x0000004154157220 */ /* 0x000fe20000410000 */
[-CC-:B------:R-:W-:Y:S01]  /*6160*/  FFMA.FTZ R119, R119, R87.reuse, -R97.reuse ;  /* 0x0000005777777223 */ /* 0x180fe20000010861 */
[-CC-:B------:R-:W-:Y:S01]  /*6170*/  FFMA.FTZ R121, R116, R87.reuse, -R96.reuse ;  /* 0x0000005774797223 */ /* 0x180fe20000010860 */
[--C-:B------:R-:W-:Y:S01]  /*6180*/  FFMA.FTZ R126, R126, R87, -R97.reuse ;  /* 0x000000577e7e7223 */ /* 0x100fe20000010861 */
[C---:B------:R-:W-:Y:S03]  /*6190*/  HMMA.16816.F32 R16, R80.reuse, R22, R16 ;  /* 0x000000165010723c */ /* 0x040fe60000001810 */
[----:B------:R-:W2:Y:S01]  /*61a0*/  MUFU.EX2 R120, R120 ;  /* 0x0000007800787308 */ /* 0x000ea20000000800 */
[C---:B------:R-:W-:Y:S01]  /*61b0*/  FMUL.FTZ R22, R0.reuse, R66 ;  /* 0x0000004200167220 */ /* 0x040fe20000410000 */
[----:B------:R-:W-:Y:S01]  /*61c0*/  FMUL.FTZ R23, R0, R67 ;  /* 0x0000004300177220 */ /* 0x000fe20000410000 */
[-CC-:B------:R-:W-:Y:S01]  /*61d0*/  FFMA.FTZ R122, R124, R87.reuse, -R97.reuse ;  /* 0x000000577c7a7223 */ /* 0x180fe20000010861 */
[----:B------:R-:W3:Y:S01]  /*61e0*/  LDSM.16.MT88.4 R64, [R101+0x8000] ;  /* 0x008000006540783b */ /* 0x000ee20000004200 */
[-CC-:B------:R-:W-:Y:S01]  /*61f0*/  FFMA.FTZ R123, R125, R87.reuse, -R97.reuse ;  /* 0x000000577d7b7223 */ /* 0x180fe20000010861 */
[-CC-:B------:R-:W-:Y:S01]  /*6200*/  FFMA.FTZ R125, R99, R87.reuse, -R96.reuse ;  /* 0x00000057637d7223 */ /* 0x180fe20000010860 */
[-CC-:B------:R-:W-:Y:S01]  /*6210*/  FFMA.FTZ R124, R114, R87.reuse, -R96.reuse ;  /* 0x00000057727c7223 */ /* 0x180fe20000010860 */
[--C-:B------:R-:W-:Y:S01]  /*6220*/  FFMA.FTZ R114, R113, R87, -R97.reuse ;  /* 0x0000005771727223 */ /* 0x100fe20000010861 */
[C---:B------:R-:W-:Y:S01]  /*6230*/  HMMA.16816.F32 R20, R80.reuse, R28, R20 ;  /* 0x0000001c5014723c */ /* 0x040fe20000001814 */
[----:B------:R-:W-:Y:S02]  /*6240*/  MUFU.EX2 R113, R98 ;  /* 0x0000006200717308 */ /* 0x000fe40000000800 */
[C---:B------:R-:W-:Y:S01]  /*6250*/  FMUL.FTZ R28, R84.reuse, R56 ;  /* 0x00000038541c7220 */ /* 0x040fe20000410000 */
[----:B------:R-:W-:Y:S01]  /*6260*/  FMUL.FTZ R29, R84, R57 ;  /* 0x00000039541d7220 */ /* 0x000fe20000410000 */
[-CC-:B------:R-:W-:Y:S01]  /*6270*/  FFMA.FTZ R115, R115, R87.reuse, -R97.reuse ;  /* 0x0000005773737223 */ /* 0x180fe20000010861 */
[-C--:B------:R-:W-:Y:S01]  /*6280*/  FFMA.FTZ R97, R94, R87.reuse, -R97 ;  /* 0x000000575e617223 */ /* 0x080fe20000010861 */
[--C-:B------:R-:W-:Y:S01]  /*6290*/  FFMA.FTZ R134, R91, R87, -R96.reuse ;  /* 0x000000575b867223 */ /* 0x100fe20000010860 */
[C---:B------:R-:W-:Y:S01]  /*62a0*/  HMMA.16816.F32 R24, R80.reuse, R30, R24 ;  /* 0x0000001e5018723c */ /* 0x040fe20000001818 */
[----:B------:R-:W-:Y:S02]  /*62b0*/  LDSM.16.MT88.4 R92, [R101+0x7c00] ;  /* 0x007c0000655c783b */ /* 0x000fe40000004200 */
[----:B------:R-:W-:Y:S01]  /*62c0*/  MUFU.EX2 R145, R97 ;  /* 0x0000006100917308 */ /* 0x000fe20000000800 */
[C---:B------:R-:W-:Y:S01]  /*62d0*/  FMUL.FTZ R30, R0.reuse, R58 ;  /* 0x0000003a001e7220 */ /* 0x040fe20000410000 */
[----:B------:R-:W-:Y:S01]  /*62e0*/  FMUL.FTZ R31, R0, R59 ;  /* 0x0000003b001f7220 */ /* 0x000fe20000410000 */
[--C-:B------:R-:W-:Y:S01]  /*62f0*/  FFMA.FTZ R89, R89, R87, -R96.reuse ;  /* 0x0000005759597223 */ /* 0x100fe20000010860 */
[C---:B------:R-:W-:Y:S01]  /*6300*/  FMUL.FTZ R44, R84.reuse, R44 ;  /* 0x0000002c542c7220 */ /* 0x040fe20000410000 */
[----:B------:R-:W-:Y:S01]  /*6310*/  FMUL.FTZ R45, R84, R45 ;  /* 0x0000002d542d7220 */ /* 0x000fe20000410000 */
[C---:B------:R-:W-:Y:S01]  /*6320*/  FMUL.FTZ R46, R0.reuse, R46 ;  /* 0x0000002e002e7220 */ /* 0x040fe20000410000 */
[----:B------:R-:W4:Y:S01]  /*6330*/  LDSM.16.MT88.4 R56, [R101+0x6400] ;  /* 0x006400006538783b */ /* 0x000f220000004200 */
[----:B------:R-:W-:Y:S01]  /*6340*/  FMUL.FTZ R47, R0, R47 ;  /* 0x0000002f002f7220 */ /* 0x000fe20000410000 */
[C---:B-1----:R-:W-:Y:S01]  /*6350*/  HMMA.16816.F32 R28, R80.reuse, R72, R28 ;  /* 0x00000048501c723c */ /* 0x042fe2000000181c */
[----:B------:R-:W-:Y:S02]  /*6360*/  MUFU.EX2 R117, R117 ;  /* 0x0000007500757308 */ /* 0x000fe40000000800 */
[--C-:B------:R-:W-:Y:S01]  /*6370*/  FFMA.FTZ R72, R118, R87, -R96.reuse ;  /* 0x0000005776487223 */ /* 0x100fe20000010860 */
[C---:B------:R-:W-:Y:S07]  /*6380*/  FMUL.FTZ R48, R84.reuse, R48 ;  /* 0x0000003054307220 */ /* 0x040fee0000410000 */
[----:B------:R-:W1:Y:S01]  /*6390*/  MUFU.EX2 R112, R112 ;  /* 0x0000007000707308 */ /* 0x000e620000000800 */
[----:B------:R-:W-:Y:S01]  /*63a0*/  FMUL.FTZ R49, R84, R49 ;  /* 0x0000003154317220 */ /* 0x000fe20000410000 */
[C---:B------:R-:W-:Y:S01]  /*63b0*/  FMUL.FTZ R50, R0.reuse, R50 ;  /* 0x0000003200327220 */ /* 0x040fe20000410000 */
[C---:B------:R-:W-:Y:S07]  /*63c0*/  HMMA.16816.F32 R32, R80.reuse, R74, R32 ;  /* 0x0000004a5020723c */ /* 0x040fee0000001820 */
[----:B------:R5:W-:Y:S01]  /*63d0*/  MUFU.EX2 R116, R72 ;  /* 0x0000004800747308 */ /* 0x000be20000000800 */
[----:B------:R-:W-:Y:S01]  /*63e0*/  FMUL.FTZ R51, R0, R51 ;  /* 0x0000003300337220 */ /* 0x000fe20000410000 */
[----:B------:R-:W-:Y:S08]  /*63f0*/  FFMA.FTZ R109, R84, R161, R109 ;  /* 0x000000a1546d7223 */ /* 0x000ff0000001006d */
[----:B------:R-:W-:Y:S01]  /*6400*/  MUFU.EX2 R119, R119 ;  /* 0x0000007700777308 */ /* 0x000fe20000000800 */
[----:B------:R-:W-:Y:S01]  /*6410*/  ISETP.NE.AND P0, PT, R151, -0x1, PT ;  /* 0xffffffff9700780c */ /* 0x000fe20003f05270 */
[----:B------:R-:W-:Y:S01]  /*6420*/  FFMA.FTZ R107, R0, R160, R107 ;  /* 0x000000a0006b7223 */ /* 0x000fe2000001006b */
[C---:B---3--:R-:W-:Y:S07]  /*6430*/  HMMA.16816.F32 R36, R80.reuse, R64, R36 ;  /* 0x000000405024723c */ /* 0x048fee0000001824 */
[----:B------:R3:W4:Y:S01]  /*6440*/  MUFU.EX2 R118, R126 ;  /* 0x0000007e00767308 */ /* 0x0007220000000800 */
[----:B------:R-:W-:Y:S01]  /*6450*/  FADD.FTZ R109, R108, R109 ;  /* 0x0000006d6c6d7221 */ /* 0x000fe20000010000 */
[----:B------:R-:W-:Y:S08]  /*6460*/  FADD.FTZ R107, R104, R107 ;  /* 0x0000006b686b7221 */ /* 0x000ff00000010000 */
[----:B------:R-:W4:Y:S01]  /*6470*/  MUFU.EX2 R121, R121 ;  /* 0x0000007900797308 */ /* 0x000f220000000800 */
[----:B------:R-:W-:Y:S01]  /*6480*/  MOV R84, R85 ;  /* 0x0000005500547202 */ /* 0x000fe20000000f00 */
[----:B-----5:R-:W-:Y:S01]  /*6490*/  LDSM.16.MT88.4 R72, [R101+0x8400] ;  /* 0x008400006548783b */ /* 0x020fe20000004200 */
[C---:B------:R-:W-:Y:S07]  /*64a0*/  HMMA.16816.F32 R40, R80.reuse, R66, R40 ;  /* 0x000000425028723c */ /* 0x040fee0000001828 */
[----:B------:R-:W5:Y:S01]  /*64b0*/  MUFU.EX2 R122, R122 ;  /* 0x0000007a007a7308 */ /* 0x000f620000000800 */
[----:B------:R-:W-:Y:S01]  /*64c0*/  FADD.FTZ R109, R106, R109 ;  /* 0x0000006d6a6d7221 */ /* 0x000fe20000010000 */
[----:B------:R-:W-:Y:S08]  /*64d0*/  FADD.FTZ R103, R103, R107 ;  /* 0x0000006b67677221 */ /* 0x000ff00000010000 */
[----:B------:R-:W-:Y:S01]  /*64e0*/  MUFU.EX2 R123, R123 ;  /* 0x0000007b007b7308 */ /* 0x000fe20000000800 */
[----:B------:R-:W-:Y:S01]  /*64f0*/  MOV R0, R86 ;  /* 0x0000005600007202 */ /* 0x000fe20000000f00 */
[----:B------:R-:W5:Y:S01]  /*6500*/  LDSM.16.MT88.4 R64, [R101+0x7400] ;  /* 0x007400006540783b */ /* 0x000f620000004200 */
[C---:B------:R-:W-:Y:S07]  /*6510*/  HMMA.16816.F32 R44, R80.reuse, R52, R44 ;  /* 0x00000034502c723c */ /* 0x040fee000000182c */
[----:B------:R-:W-:Y:S01]  /*6520*/  MUFU.EX2 R124, R124 ;  /* 0x0000007c007c7308 */ /* 0x000fe20000000800 */
[----:B--2---:R-:W-:Y:S01]  /*6530*/  F2FP.F16.F32.PACK_AB R52, R120, R110 ;  /* 0x0000006e7834723e */ /* 0x004fe200000000ff */
[----:B---3--:R-:W-:Y:S01]  /*6540*/  FFMA.FTZ R126, R90, R87, -R96 ;  /* 0x000000575a7e7223 */ /* 0x008fe20000010860 */
[----:B-1----:R-:W-:Y:S07]  /*6550*/  F2FP.F16.F32.PACK_AB R53, R112, R117 ;  /* 0x000000757035723e */ /* 0x002fee00000000ff */
[----:B------:R-:W-:Y:S01]  /*6560*/  MUFU.EX2 R114, R114 ;  /* 0x0000007200727308 */ /* 0x000fe20000000800 */
[----:B------:R-:W-:Y:S01]  /*6570*/  F2FP.F16.F32.PACK_AB R90, R145, R135 ;  /* 0x00000087915a723e */ /* 0x000fe200000000ff */
[----:B------:R-:W-:Y:S08]  /*6580*/  HMMA.16816.F32 R48, R80, R54, R48 ;  /* 0x000000365030723c */ /* 0x000ff00000001830 */
[----:B------:R-:W-:Y:S01]  /*6590*/  MUFU.EX2 R125, R125 ;  /* 0x0000007d007d7308 */ /* 0x000fe20000000800 */
[----:B----4-:R-:W-:Y:S01]  /*65a0*/  F2FP.F16.F32.PACK_AB R54, R118, R119 ;  /* 0x000000777636723e */ /* 0x010fe200000000ff */
[----:B------:R-:W-:Y:S01]  /*65b0*/  FADD.FTZ R105, R105, R109 ;  /* 0x0000006d69697221 */ /* 0x000fe20000010000 */
[----:B------:R-:W-:Y:S07]  /*65c0*/  F2FP.F16.F32.PACK_AB R55, R121, R116 ;  /* 0x000000747937723e */ /* 0x000fee00000000ff */
[----:B------:R-:W1:Y:S01]  /*65d0*/  MUFU.EX2 R127, R127 ;  /* 0x0000007f007f7308 */ /* 0x000e620000000800 */
[----:B------:R-:W-:Y:S01]  /*65e0*/  FADD.FTZ R103, R102, R103 ;  /* 0x0000006766677221 */ /* 0x000fe20000010000 */
[----:B------:R-:W-:Y:S08]  /*65f0*/  FADD.FTZ R105, R110, R105 ;  /* 0x000000696e697221 */ /* 0x000ff00000010000 */
[----:B------:R-:W-:Y:S01]  /*6600*/  MUFU.EX2 R134, R134 ;  /* 0x0000008600867308 */ /* 0x000fe20000000800 */
[----:B------:R-:W-:Y:S01]  /*6610*/  FADD.FTZ R117, R117, R103 ;  /* 0x0000006775757221 */ /* 0x000fe20000010000 */
[C---:B------:R-:W-:Y:S08]  /*6620*/  HMMA.16816.F32 R4, R52.reuse, R56, R4 ;  /* 0x000000383404723c */ /* 0x040ff00000001804 */
[----:B------:R-:W-:Y:S01]  /*6630*/  MUFU.EX2 R126, R126 ;  /* 0x0000007e007e7308 */ /* 0x000fe20000000800 */
[----:B------:R-:W-:Y:S01]  /*6640*/  FADD.FTZ R120, R120, R105 ;  /* 0x0000006978787221 */ /* 0x000fe20000010000 */
        /* <DEDUP_REMOVED lines=8> */
[----:B-----5:R-:W-:Y:S04]  /*66d0*/  FADD.FTZ R118, R122, R118 ;  /* 0x000000767a767221 */ /* 0x020fe80000010000 */
        /* <DEDUP_REMOVED lines=8> */
[C---:B------:R-:W-:Y:S03]  /*6760*/  HMMA.16816.F32 R36, R52.reuse, R72, R36 ;  /* 0x000000483424723c */ /* 0x040fe60000001824 */
[-CC-:B------:R-:W-:Y:S01]  /*6770*/  FFMA.FTZ R72, R111, R87.reuse, -R96.reuse ;  /* 0x000000576f487223 */ /* 0x180fe20000010860 */
[----:B------:R-:W-:Y:S01]  /*6780*/  FFMA.FTZ R96, R88, R87, -R96 ;  /* 0x0000005758607223 */ /* 0x000fe20000010860 */
[----:B-1----:R-:W-:Y:S01]  /*6790*/  F2FP.F16.F32.PACK_AB R88, R133, R127 ;  /* 0x0000007f8558723e */ /* 0x002fe200000000ff */
[----:B------:R-:W1:Y:S02]  /*67a0*/  MUFU.EX2 R111, R115 ;  /* 0x00000073006f7308 */ /* 0x000e640000000800 */
[C---:B------:R-:W-:Y:S08]  /*67b0*/  HMMA.16816.F32 R40, R52.reuse, R74, R40 ;  /* 0x0000004a3428723c */ /* 0x040ff00000001828 */
[----:B------:R-:W3:Y:S10]  /*67c0*/  MUFU.EX2 R115, R72 ;  /* 0x0000004800737308 */ /* 0x000ef40000000800 */
[----:B------:R4:W-:Y:S01]  /*67d0*/  MUFU.EX2 R164, R96 ;  /* 0x0000006000a47308 */ /* 0x0009e20000000800 */
[C---:B--2---:R-:W-:Y:S09]  /*67e0*/  HMMA.16816.F32 R44, R52.reuse, R56, R44 ;  /* 0x00000038342c723c */ /* 0x044ff2000000182c */
[----:B------:R2:W5:Y:S01]  /*67f0*/  MUFU.EX2 R87, R89 ;  /* 0x0000005900577308 */ /* 0x0005620000000800 */
[----:B------:R-:W-:Y:S01]  /*6800*/  HMMA.16816.F32 R48, R52, R58, R48 ;  /* 0x0000003a3430723c */ /* 0x000fe20000001830 */
[----:B------:R-:W5:Y:S02]  /*6810*/  LDSM.16.MT88.4 R56, [R101+0x8800] ;  /* 0x008800006538783b */ /* 0x000f640000004200 */
[C---:B------:R-:W-:Y:S01]  /*6820*/  F2FP.F16.F32.PACK_AB R52, R123.reuse, R122 ;  /* 0x0000007a7b34723e */ /* 0x040fe200000000ff */
[----:B------:R-:W-:Y:S01]  /*6830*/  FADD.FTZ R123, R123, R118 ;  /* 0x000000767b7b7221 */ /* 0x000fe20000010000 */
[----:B------:R-:W-:Y:S01]  /*6840*/  F2FP.F16.F32.PACK_AB R53, R113, R124 ;  /* 0x0000007c7135723e */ /* 0x000fe200000000ff */
[----:B------:R-:W-:Y:S01]  /*6850*/  FADD.FTZ R124, R124, R116 ;  /* 0x000000747c7c7221 */ /* 0x000fe20000010000 */
[----:B-1----:R-:W-:Y:S01]  /*6860*/  F2FP.F16.F32.PACK_AB R54, R111, R114 ;  /* 0x000000726f36723e */ /* 0x002fe200000000ff */
[----:B------:R-:W-:Y:S01]  /*6870*/  FADD.FTZ R123, R114, R123 ;  /* 0x0000007b727b7221 */ /* 0x000fe20000010000 */
[----:B---3--:R-:W-:Y:S01]  /*6880*/  F2FP.F16.F32.PACK_AB R55, R125, R115 ;  /* 0x000000737d37723e */ /* 0x008fe200000000ff */
[----:B----4-:R-:W-:Y:S01]  /*6890*/  LDSM.16.MT88.4 R96, [R100+0x1c00] ;  /* 0x001c00006460783b */ /* 0x010fe20000004200 */
[----:B--2---:R-:W-:Y:S01]  /*68a0*/  F2FP.F16.F32.PACK_AB R89, R126, R134 ;  /* 0x000000867e59723e */ /* 0x004fe200000000ff */
[----:B------:R-:W-:Y:S01]  /*68b0*/  FADD.FTZ R124, R113, R124 ;  /* 0x0000007c717c7221 */ /* 0x000fe20000010000 */
[----:B-----5:R-:W-:Y:S01]  /*68c0*/  F2FP.F16.F32.PACK_AB R91, R164, R87 ;  /* 0x00000057a45b723e */ /* 0x020fe200000000ff */
        /* <DEDUP_REMOVED lines=15> */
[----:B------:R-:W-:Y:S05]  /*69c0*/  FADD.FTZ R160, R164, R134 ;  /* 0x00000086a4a07221 */ /* 0x000fea0000010000 */
[C---:B------:R-:W-:Y:S08]  /*69d0*/  HMMA.16816.F32 R20, R52.reuse, R68, R20 ;  /* 0x000000443414723c */ /* 0x040ff00000001814 */
[C---:B------:R-:W-:Y:S01]  /*69e0*/  HMMA.16816.F32 R24, R52.reuse, R70, R24 ;  /* 0x000000463418723c */ /* 0x040fe20000001818 */
[----:B------:R-:W-:Y:S07]  /*69f0*/  LDSM.16.MT88.4 R68, [R100+0xc00] ;  /* 0x000c00006444783b */ /* 0x000fee0000004200 */
[C---:B------:R-:W-:Y:S08]  /*6a00*/  HMMA.16816.F32 R28, R52.reuse, R76, R28 ;  /* 0x0000004c341c723c */ /* 0x040ff0000000181c */
[C---:B------:R-:W-:Y:S01]  /*6a10*/  HMMA.16816.F32 R32, R52.reuse, R78, R32 ;  /* 0x0000004e3420723c */ /* 0x040fe20000001820 */
[----:B------:R-:W2:Y:S07]  /*6a20*/  LDSM.16.MT88.4 R76, [R101+0x6c00] ;  /* 0x006c0000654c783b */ /* 0x000eae0000004200 */
[C---:B------:R-:W-:Y:S08]  /*6a30*/  HMMA.16816.F32 R36, R52.reuse, R56, R36 ;  /* 0x000000383424723c */ /* 0x040ff00000001824 */
[C---:B------:R-:W-:Y:S08]  /*6a40*/  HMMA.16816.F32 R40, R52.reuse, R58, R40 ;  /* 0x0000003a3428723c */ /* 0x040ff00000001828 */
[C---:B-1----:R-:W-:Y:S08]  /*6a50*/  HMMA.16816.F32 R44, R52.reuse, R60, R44 ;  /* 0x0000003c342c723c */ /* 0x042ff0000000182c */
[----:B------:R-:W-:Y:S08]  /*6a60*/  HMMA.16816.F32 R48, R52, R62, R48 ;  /* 0x0000003e3430723c */ /* 0x000ff00000001830 */
[C---:B--2---:R-:W-:Y:S01]  /*6a70*/  HMMA.16816.F32 R80, R88.reuse, R76, R4 ;  /* 0x0000004c5850723c */ /* 0x044fe20000001804 */
[----:B------:R-:W1:Y:S07]  /*6a80*/  LDSM.16.MT88.4 R4, [R101+0x8c00] ;  /* 0x008c00006504783b */ /* 0x000e6e0000004200 */
[C---:B------:R-:W-:Y:S01]  /*6a90*/  HMMA.16816.F32 R76, R88.reuse, R78, R8 ;  /* 0x0000004e584c723c */ /* 0x040fe20000001808 */
[----:B------:R-:W2:Y:S07]  /*6aa0*/  LDSM.16.MT88.4 R8, [R100+0x2c00] ;  /* 0x002c00006408783b */ /* 0x000eae0000004200 */
        /* <DEDUP_REMOVED lines=10> */
[----:B------:R-:W-:Y:S08]  /*6b50*/  @!UPT UIADD3 URZ, UPT, UPT, URZ, URZ, URZ ;  /* 0x000000fffffff290 */ /* 0x000ff0000fffe0ff */
[----:B------:R-:W-:Y:S11]  /*6b60*/  @P0 BRA `(.L_x_6831) ;  /* 0xffffffd400d40947 */ /* 0x000ff6000383ffff */
.L_x_6824:
        /* <DEDUP_REMOVED lines=11> */
.L_x_6842:
[----:B---34-:R-:W-:Y:S01]  /*6c20*/  FADD.FTZ R160, R160, R0 ;  /* 0x00000000a0a07221 */ /* 0x018fe20000010000 */
[----:B------:R-:W2:Y:S01]  /*6c30*/  MUFU.RCP R4, R8 ;  /* 0x0000000800047308 */ /* 0x000ea20000001000 */
[----:B------:R-:W-:Y:S02]  /*6c40*/  SHF.L.U32 R0, R128, 0x1, RZ ;  /* 0x0000000180007819 */ /* 0x000fe400000006ff */
[----:B------:R-:W-:Y:S02]  /*6c50*/  FSETP.NE.FTZ.AND P2, PT, R8, RZ, PT ;  /* 0x000000ff0800720b */ /* 0x000fe40003f55000 */
[----:B------:R-:W-:Y:S02]  /*6c60*/  LOP3.LUT R0, R131, 0x6, R0, 0xf8, !PT ;  /* 0x0000000683007812 */ /* 0x000fe400078ef800 */
[----:B------:R-:W-:Y:S01]  /*6c70*/  FSETP.NE.FTZ.AND P5, PT, R160, RZ, PT ;  /* 0x000000ffa000720b */ /* 0x000fe20003fb5000 */
[----:B------:R-:W3:Y:S01]  /*6c80*/  MUFU.RCP R5, R160 ;  /* 0x000000a000057308 */ /* 0x000ee20000001000 */
[----:B------:R-:W-:-:S04]  /*6c90*/  LOP3.LUT R0, R0, 0x20, R138, 0xf8, !PT ;  /* 0x0000002000007812 */ /* 0x000fc800078ef88a */
[----:B------:R-:W-:-:S04]  /*6ca0*/  LOP3.LUT R0, R0, R154, RZ, 0xfc, !PT ;  /* 0x0000009a00007212 */ /* 0x000fc800078efcff */
[----:B------:R-:W-:Y:S02]  /*6cb0*/  LEA R132, R0, R132, 0x1 ;  /* 0x0000008400847211 */ /* 0x000fe400078e08ff */
[----:B--2---:R-:W-:Y:S02]  /*6cc0*/  FSEL R4, R4, 1, P2 ;  /* 0x3f80000004047808 */ /* 0x004fe40001000000 */
[C---:B------:R-:W-:Y:S02]  /*6cd0*/  LOP3.LUT R0, R129.reuse, 0x20, RZ, 0xc0, !PT ;  /* 0x0000002081007812 */ /* 0x040fe400078ec0ff */
[----:B------:R-:W-:Y:S01]  /*6ce0*/  LOP3.LUT R129, R129, 0x40, RZ, 0xc0, !PT ;  /* 0x0000004081817812 */ /* 0x000fe200078ec0ff */
        /* <DEDUP_REMOVED lines=21> */
[----:B------:R-:W-:Y:S01]  /*6e40*/  IADD3 R0, PT, PT, R132, -R0, RZ ;  /* 0x8000000084007210 */ /* 0x000fe20007ffe0ff */
[C---:B------:R-:W-:Y:S01]  /*6e50*/  FMUL.FTZ R60, R4.reuse, R60 ;  /* 0x0000003c043c7220 */ /* 0x040fe20000410000 */
[C---:B------:R-:W-:Y:S01]  /*6e60*/  FMUL.FTZ R61, R4.reuse, R61 ;  /* 0x0000003d043d7220 */ /* 0x040fe20000410000 */
[C---:B------:R-:W-:Y:S01]  /*6e70*/  FMUL.FTZ R62, R5.reuse, R62 ;  /* 0x0000003e053e7220 */ /* 0x040fe20000410000 */
[----:B------:R-:W-:Y:S01]  /*6e80*/  FMUL.FTZ R63, R5, R63 ;  /* 0x0000003f053f7220 */ /* 0x000fe20000410000 */
[----:B------:R-:W-:Y:S01]  /*6e90*/  F2FP.F16.F32.PACK_AB R80, R81, R80 ;  /* 0x000000505150723e */ /* 0x000fe200000000ff */
[C---:B------:R-:W-:Y:S01]  /*6ea0*/  FMUL.FTZ R56, R4.reuse, R56 ;  /* 0x0000003804387220 */ /* 0x040fe20000410000 */
[----:B------:R-:W-:Y:S01]  /*6eb0*/  F2FP.F16.F32.PACK_AB R82, R83, R82 ;  /* 0x000000525352723e */ /* 0x000fe200000000ff */
        /* <DEDUP_REMOVED lines=12> */
[----:B------:R-:W-:Y:S01]  /*6f80*/  FMUL.FTZ R37, R4, R37 ;  /* 0x0000002504257220 */ /* 0x000fe20000410000 */
[----:B------:R-:W-:Y:S01]  /*6f90*/  IADD3 R7, PT, PT, R132, -R129, RZ ;  /* 0x8000008184077210 */ /* 0x000fe20007ffe0ff */
        /* <DEDUP_REMOVED lines=12> */
[C---:B------:R-:W-:Y:S01]  /*7060*/  FMUL.FTZ R45, R4.reuse, R45 ;  /* 0x0000002d042d7220 */ /* 0x040fe20000410000 */
[C---:B------:R-:W-:Y:S01]  /*7070*/  FMUL.FTZ R48, R4.reuse, R48 ;  /* 0x0000003004307220 */ /* 0x040fe20000410000 */
        /* <DEDUP_REMOVED lines=39> */
[----:B------:R-:W-:Y:S04]  /*72f0*/  STS [R7+0x2020], R44 ;  /* 0x0020202c07007388 */ /* 0x000fe80000000800 */
[----:B------:R-:W-:Y:S04]  /*7300*/  STS [R7+0x2220], R46 ;  /* 0x0022202e07007388 */ /* 0x000fe80000000800 */
[----:B------:R-:W-:Y:S04]  /*7310*/  STS [R129+0x2030], R4 ;  /* 0x0020300481007388 */ /* 0x000fe80000000800 */
[----:B------:R4:W-:Y:S01]  /*7320*/  STS [R129+0x2230], R5 ;  /* 0x0022300581007388 */ /* 0x0009e20000000800 */
[----:B------:R-:W-:-:S03]  /*7330*/  ISETP.NE.AND P1, PT, R155, -0x1, PT ;  /* 0xffffffff9b00780c */ /* 0x000fc60003f25270 */
[----:B--2---:R-:W2:Y:S04]  /*7340*/  LD.E.64 R36, desc[UR4][R2.64+0x88] ;  /* 0x0000880402247980 */ /* 0x004ea8000c101b00 */
[----:B------:R-:W2:Y:S04]  /*7350*/  LD.E.64 R12, desc[UR4][R2.64+0x90] ;  /* 0x00009004020c7980 */ /* 0x000ea8000c101b00 */
[----:B---3--:R-:W3:Y:S04]  /*7360*/  LD.E.U8 R0, desc[UR4][R2.64+0x1c8] ;  /* 0x0001c80402007980 */ /* 0x008ee8000c101100 */
[----:B------:R-:W2:Y:S04]  /*7370*/  @!P1 LD.E.64 R38, desc[UR4][R2.64+0x80] ;  /* 0x0000800402269980 */ /* 0x000ea8000c101b00 */
[----:B------:R1:W5:Y:S04]  /*7380*/  LD.E.64 R34, desc[UR4][R2.64+0x70] ;  /* 0x0000700402227980 */ /* 0x000368000c101b00 */
[----:B------:R1:W5:Y:S01]  /*7390*/  LD.E.64 R32, desc[UR4][R2.64+0xa0] ;  /* 0x0000a00402207980 */ /* 0x000362000c101b00 */
[----:B------:R-:W4:Y:S01]  /*73a0*/  @P2 MUFU.LG2 R11, R8 ;  /* 0x00000008000b2308 */ /* 0x000f220000000c00 */
[----:B---3--:R-:W-:-:S13]  /*73b0*/  ISETP.NE.AND P4, PT, R0, RZ, PT ;  /* 0x000000ff0000720c */ /* 0x008fda0003f85270 */
[----:B------:R-:W3:Y:S04]  /*73c0*/  @!P4 LD.E R10, desc[UR4][R2.64+0x60] ;  /* 0x00006004020ac980 */ /* 0x000ee8000c101900 */
[----:B------:R-:W3:Y:S01]  /*73d0*/  @!P4 LD.E R9, desc[UR4][R2.64+0xb4] ;  /* 0x0000b4040209c980 */ /* 0x000ee2000c101900 */
[----:B------:R-:W1:Y:S01]  /*73e0*/  @P5 MUFU.LG2 R160, R160 ;  /* 0x000000a000a05308 */ /* 0x000e620000000c00 */
[----:B------:R-:W-:Y:S01]  /*73f0*/  SHF.R.U32.HI R0, RZ, 0x2, R128 ;  /* 0x00000002ff007819 */ /* 0x000fe20000011680 */
[----:B----4-:R-:W-:Y:S01]  /*7400*/  @P2 FMUL.FTZ R11, R11, 0.69314718246459960938 ;  /* 0x3f3172180b0b2820 */ /* 0x010fe20000410000 */
[----:B------:R-:W-:Y:S02]  /*7410*/  SHF.L.U32 R5, R149, 0x6, RZ ;  /* 0x0000000695057819 */ /* 0x000fe400000006ff */
[----:B------:R-:W-:Y:S01]  /*7420*/  IADD3 R4, PT, PT, R0, 0x20, RZ ;  /* 0x0000002000047810 */ /* 0x000fe20007ffe0ff */
[----:B--2---:R-:W-:Y:S01]  /*7430*/  @P1 IMAD.WIDE.U32 R14, R36, R155, RZ ;  /* 0x0000009b240e1225 */ /* 0x004fe200078e00ff */
[----:B------:R-:W-:-:S02]  /*7440*/  MOV R16, R137 ;  /* 0x0000008900107202 */ /* 0x000fc40000000f00 */
[----:B------:R-:W-:Y:S01]  /*7450*/  MOV R17, RZ ;  /* 0x000000ff00117202 */ /* 0x000fe20000000f00 */
[----:B------:R-:W-:Y:S01]  /*7460*/  @!P1 IMAD R8, R39, R148, RZ ;  /* 0x0000009427089224 */ /* 0x000fe200078e02ff */
[----:B------:R-:W-:Y:S01]  /*7470*/  ISETP.GE.AND P0, PT, R4, R136, PT ;  /* 0x000000880400720c */ /* 0x000fe20003f06270 */
[----:B------:R-:W-:Y:S01]  /*7480*/  @!P1 IMAD.WIDE.U32 R38, R38, R148, RZ ;  /* 0x0000009426269225 */ /* 0x000fe200078e00ff */
[----:B------:R-:W-:-:S03]  /*7490*/  MOV R4, 0x7f800000 ;  /* 0x7f80000000047802 */ /* 0x000fc60000000f00 */
[----:B-----5:R-:W-:Y:S01]  /*74a0*/  @P2 FFMA.FTZ R4, R6, R86, R11 ;  /* 0x0000005606042223 */ /* 0x020fe2000001000b */
[----:B------:R-:W-:Y:S01]  /*74b0*/  @P1 MOV R38, R14 ;  /* 0x0000000e00261202 */ /* 0x000fe20000000f00 */
[----:B------:R-:W-:Y:S02]  /*74c0*/  @P1 IMAD R7, R37, R155, RZ ;  /* 0x0000009b25071224 */ /* 0x000fe400078e02ff */
[----:B------:R-:W-:-:S04]  /*74d0*/  IMAD.WIDE.U32 R16, R5, R36, R16 ;  /* 0x0000002405107225 */ /* 0x000fc800078e0010 */
[----:B------:R-:W-:Y:S02]  /*74e0*/  IMAD R11, R37, R5, RZ ;  /* 0x00000005250b7224 */ /* 0x000fe400078e02ff */
[-C--:B------:R-:W-:Y:S02]  /*74f0*/  IMAD R13, R13, R147.reuse, RZ ;  /* 0x000000930d0d7224 */ /* 0x080fe400078e02ff */
[----:B------:R-:W-:Y:S01]  /*7500*/  IMAD.WIDE.U32 R18, R12, R147, RZ ;  /* 0x000000930c127225 */ /* 0x000fe200078e00ff */
[----:B------:R-:W-:-:S03]  /*7510*/  @!P1 IADD3 R8, PT, PT, R39, R8, RZ ;  /* 0x0000000827089210 */ /* 0x000fc60007ffe0ff */
[----:B-1----:R-:W-:Y:S01]  /*7520*/  @P5 FMUL.FTZ R160, R160, 0.69314718246459960938 ;  /* 0x3f317218a0a05820 */ /* 0x002fe20000410000 */
[----:B------:R-:W-:Y:S02]  /*7530*/  @P1 IADD3 R8, PT, PT, R15, R7, RZ ;  /* 0x000000070f081210 */ /* 0x000fe40007ffe0ff */
[----:B------:R-:W-:Y:S02]  /*7540*/  IADD3 R11, PT, PT, R17, R11, RZ ;  /* 0x0000000b110b7210 */ /* 0x000fe40007ffe0ff */
[----:B------:R-:W-:Y:S02]  /*7550*/  IADD3 R13, PT, PT, R19, R13, RZ ;  /* 0x0000000d130d7210 */ /* 0x000fe40007ffe0ff */
[----:B------:R-:W-:Y:S02]  /*7560*/  IADD3 R38, P3, P2, R18, R16, R38 ;  /* 0x0000001012267210 */ /* 0x000fe40007a7e026 */
[----:B------:R-:W-:Y:S01]  /*7570*/  MOV R7, 0x7f800000 ;  /* 0x7f80000000077802 */ /* 0x000fe20000000f00 */
[----:B------:R-:W-:Y:S01]  /*7580*/  @P5 FFMA.FTZ R7, R6, R85, R160 ;  /* 0x0000005506075223 */ /* 0x000fe200000100a0 */
[----:B------:R-:W-:-:S02]  /*7590*/  LOP3.LUT P6, RZ, R128, 0x3, RZ, 0xc0, !PT ;  /* 0x0000000380ff7812 */ /* 0x000fc400078cc0ff */
        /* <DEDUP_REMOVED lines=9> */
.L_x_6833:
        /* <DEDUP_REMOVED lines=14> */
[----:B------:R-:W-:Y:S01]  /*7710*/  IADD3 R3, P2, PT, R6, R2, RZ ;  /* 0x0000000206037210 */ /* 0x000fe20007f5e0ff */
        /* <DEDUP_REMOVED lines=8> */
.L_x_6835:
[----:B------:R-:W-:Y:S05]  /*77a0*/  BSYNC.RECONVERGENT B0 ;  /* 0x0000000000007941 */ /* 0x000fea0003800200 */
.L_x_6834:
        /* <DEDUP_REMOVED lines=10> */
.L_x_6837:
[----:B------:R-:W-:Y:S05]  /*7850*/  BSYNC.RECONVERGENT B0 ;  /* 0x0000000000007941 */ /* 0x000fea0003800200 */
.L_x_6836:
[----:B-1----:R-:W-:Y:S02]  /*7860*/  MOV R2, R146 ;  /* 0x0000009200027202 */ /* 0x002fe40000000f00 */
[----:B------:R-:W-:-:S04]  /*7870*/  MOV R3, 0x0 ;  /* 0x0000000000037802 */ /* 0x000fc80000000f00 */
[----:B--234-:R-:W-:Y:S05]  /*7880*/  @P0 RET.REL.NODEC R2 `(_ZN5flash24flash_fwd_splitkv_kernelI23Flash_fwd_kernel_traitsILi96ELi64ELi64ELi4ELb0ELb0EN7cutlass6half_tE19Flash_kernel_traitsILi96ELi64ELi64ELi4ES3_EELb0ELb0ELb0ELb0ELb1ELb1ELb0ELb0EEEvNS_16Flash_fwd_paramsE) ;  /* 0xffffff8402dc0950 */ /* 0x01cfea0003c3ffff */
[----:B------:R-:W-:Y:S01]  /*7890*/  IADD3 R2, P0, PT, R0, 0x20, RZ ;  /* 0x0000002000027810 */ /* 0x000fe20007f1e0ff */
[----:B------:R-:W-:Y:S01]  /*78a0*/  IMAD.MOV.U32 R5, RZ, RZ, R39 ;  /* 0x000000ffff057224 */ /* 0x000fe200078e0027 */
[----:B------:R-:W-:Y:S01]  /*78b0*/  MOV R4, R38 ;  /* 0x0000002600047202 */ /* 0x000fe20000000f00 */
[----:B------:R-:W-:Y:S01]  /*78c0*/  IMAD.MOV.U32 R147, RZ, RZ, 0x0 ;  /* 0x00000000ff937424 */ /* 0x000fe200078e00ff */
[----:B------:R-:W-:-:S03]  /*78d0*/  IADD3.X R0, PT, PT, RZ, RZ, RZ, P0, !PT ;  /* 0x000000ffff007210 */ /* 0x000fc600007fe4ff */
[----:B------:R-:W-:-:S04]  /*78e0*/  IMAD.WIDE.U32 R4, R36, R2, R4 ;  /* 0x0000000224047225 */ /* 0x000fc800078e0004 */
[----:B------:R-:W-:-:S04]  /*78f0*/  IMAD R0, R0, R36, RZ ;  /* 0x0000002400007224 */ /* 0x000fc800078e02ff */
[----:B------:R-:W-:Y:S01]  /*7900*/  IMAD R0, R37, R2, R0 ;  /* 0x0000000225007224 */ /* 0x000fe200078e0200 */
[----:B------:R-:W-:-:S04]  /*7910*/  LEA R2, P0, R4, R34, 0x1 ;  /* 0x0000002204027211 */ /* 0x000fc800078008ff */
[----:B------:R-:W-:-:S04]  /*7920*/  IADD3 R0, PT, PT, R5, R0, RZ ;  /* 0x0000000005007210 */ /* 0x000fc80007ffe0ff */
[----:B------:R-:W-:-:S05]  /*7930*/  LEA.HI.X R3, R4, R35, R0, 0x1, P0 ;  /* 0x0000002304037211 */ /* 0x000fca00000f0c00 */
[----:B------:R-:W-:Y:S04]  /*7940*/  ST.E.128 desc[UR4][R2.64], R20 ;  /* 0x0000001402007985 */ /* 0x000fe8000c101d04 */
[----:B------:R-:W-:Y:S04]  /*7950*/  ST.E.128 desc[UR4][R2.64+0x40], R12 ;  /* 0x0000400c02007985 */ /* 0x000fe8000c101d04 */
[----:B------:R1:W-:Y:S02]  /*7960*/  ST.E.128 desc[UR4][R2.64+0x80], R28 ;  /* 0x0000801c02007985 */ /* 0x0003e4000c101d04 */
[----:B-1----:R-:W-:Y:S05]  /*7970*/  RET.REL.NODEC R146 `(_ZN5flash24flash_fwd_splitkv_kernelI23Flash_fwd_kernel_traitsILi96ELi64ELi64ELi4ELb0ELb0EN7cutlass6half_tE19Flash_kernel_traitsILi96ELi64ELi64ELi4ES3_EELb0ELb0ELb0ELb0ELb1ELb1ELb0ELb0EEEvNS_16Flash_fwd_paramsE) ;  /* 0xffffff8492a07950 */ /* 0x002fea0003c3ffff */
.L_x_6832:
[----:B------:R-:W-:Y:S01]  /*7980*/  MOV R0, 0x1f ;  /* 0x0000001f00007802 */ /* 0x000fe20000000f00 */
[----:B------:R-:W-:Y:S01]  /*7990*/  IMAD.MOV.U32 R4, RZ, RZ, 0x2 ;  /* 0x00000002ff047424 */ /* 0x000fe200078e00ff */
[----:B------:R-:W-:Y:S01]  /*79a0*/  MOV R7, R161 ;  /* 0x000000a100077202 */ /* 0x000fe20000000f00 */
[----:B------:R-:W-:-:S07]  /*79b0*/  IMAD.MOV.U32 R5, RZ, RZ, -0x1 ;  /* 0xffffffffff057424 */ /* 0x000fce00078e00ff */
[----:B-1---5:R-:W-:Y:S05]  /*79c0*/  WARPSYNC.COLLECTIVE R5, `(.L_x_6838) ;  /* 0x0000000005087348 */ /* 0x022fea0003c00000 */
[----:B------:R2:W3:Y:S02]  /*79d0*/  SHFL.BFLY P0, R0, R7, R4, R0 ;  /* 0x0c00000407007389 */ /* 0x0004e40000000000 */
[----:B-123-5:R-:W-:Y:S05]  /*79e0*/  ENDCOLLECTIVE ;  /* 0x000000000000791b */ /* 0x02efea0003800000 */
.L_x_6838:
[----:B------:R-:W-:Y:S01]  /*79f0*/  MOV R4, R0 ;  /* 0x0000000000047202 */ /* 0x000fe20000000f00 */
[----:B------:R-:W-:-:S04]  /*7a00*/  IMAD.MOV.U32 R0, RZ, RZ, 0x1f ;  /* 0x0000001fff007424 */ /* 0x000fc800078e00ff */
[----:B------:R-:W-:Y:S01]  /*7a10*/  FADD.FTZ R161, R4, R161 ;  /* 0x000000a104a17221 */ /* 0x000fe20000010000 */
[----:B------:R-:W-:-:S03]  /*7a20*/  MOV R4, 0x1 ;  /* 0x0000000100047802 */ /* 0x000fc60000000f00 */
[----:B------:R-:W-:-:S07]  /*7a30*/  IMAD.MOV.U32 R7, RZ, RZ, R161 ;  /* 0x000000ffff077224 */ /* 0x000fce00078e00a1 */
[----:B------:R-:W-:Y:S05]  /*7a40*/  WARPSYNC.COLLECTIVE R5, `(.L_x_6839) ;  /* 0x0000000005087348 */ /* 0x000fea0003c00000 */
[----:B------:R1:W2:Y:S02]  /*7a50*/  SHFL.BFLY P0, R0, R7, R4, R0 ;  /* 0x0c00000407007389 */ /* 0x0002a40000000000 */
[----:B-12---:R-:W-:Y:S05]  /*7a60*/  ENDCOLLECTIVE ;  /* 0x000000000000791b */ /* 0x006fea0003800000 */
.L_x_6839:
[----:B------:R-:W-:Y:S01]  /*7a70*/  MOV R8, R0 ;  /* 0x0000000000087202 */ /* 0x000fe20000000f00 */
[----:B------:R-:W-:Y:S01]  /*7a80*/  IMAD.MOV.U32 R7, RZ, RZ, R160 ;  /* 0x000000ffff077224 */ /* 0x000fe200078e00a0 */
[----:B------:R-:W-:Y:S02]  /*7a90*/  MOV R0, 0x1f ;  /* 0x0000001f00007802 */ /* 0x000fe40000000f00 */
[----:B------:R-:W-:Y:S01]  /*7aa0*/  MOV R4, 0x2 ;  /* 0x0000000200047802 */ /* 0x000fe20000000f00 */
[----:B------:R-:W-:-:S07]  /*7ab0*/  FADD.FTZ R8, R161, R8 ;  /* 0x00000008a1087221 */ /* 0x000fce0000010000 */
[----:B------:R-:W-:Y:S05]  /*7ac0*/  WARPSYNC.COLLECTIVE R5, `(.L_x_6840) ;  /* 0x0000000005087348 */ /* 0x000fea0003c00000 */
[----:B------:R1:W2:Y:S02]  /*7ad0*/  SHFL.BFLY P0, R0, R7, R4, R0 ;  /* 0x0c00000407007389 */ /* 0x0002a40000000000 */
[----:B-12---:R-:W-:Y:S05]  /*7ae0*/  ENDCOLLECTIVE ;  /* 0x000000000000791b */ /* 0x006fea0003800000 */
.L_x_6840:
[----:B------:R-:W-:Y:S01]  /*7af0*/  FADD.FTZ R160, R0, R160 ;  /* 0x000000a000a07221 */ /* 0x000fe20000010000 */
[----:B------:R-:W-:Y:S02]  /*7b00*/  MOV R0, 0x1f ;  /* 0x0000001f00007802 */ /* 0x000fe40000000f00 */
[----:B------:R-:W-:Y:S01]  /*7b10*/  MOV R4, 0x1 ;  /* 0x0000000100047802 */ /* 0x000fe20000000f00 */
[----:B------:R-:W-:-:S07]  /*7b20*/  IMAD.MOV.U32 R7, RZ, RZ, R160 ;  /* 0x000000ffff077224 */ /* 0x000fce00078e00a0 */
[----:B------:R-:W-:Y:S05]  /*7b30*/  WARPSYNC.COLLECTIVE R5, `(.L_x_6841) ;  /* 0x0000000005087348 */ /* 0x000fea0003c00000 */
[----:B------:R1:W2:Y:S02]  /*7b40*/  SHFL.BFLY P0, R0, R7, R4, R0 ;  /* 0x0c00000407007389 */ /* 0x0002a40000000000 */
[----:B-12---:R-:W-:Y:S05]  /*7b50*/  ENDCOLLECTIVE ;  /* 0x000000000000791b */ /* 0x006fea0003800000 */
.L_x_6841:
[----:B------:R-:W-:Y:S05]  /*7b60*/  BRA `(.L_x_6842) ;  /* 0xfffffff0002c7947 */ /* 0x000fea000383ffff */
.L_x_6843:
        /* <DEDUP_REMOVED lines=9> */
.L_x_11691:


//--------------------- .text._ZN5flash24flash_fwd_splitkv_kernelI23Flash_fwd_kernel_traitsILi96ELi64ELi64ELi4ELb0ELb0EN7cutlass6half_tE19Flash_kernel_traitsILi96ELi64ELi64ELi4ES3_EELb0ELb0ELb0ELb0ELb1ELb0ELb1ELb0EEEvNS_16Flash_fwd_paramsE --------------------------
	.section	.text._ZN5flash24flash_fwd_splitkv_kernelI23Flash_fwd_kernel_traitsILi96ELi64ELi64ELi4ELb0ELb0EN7cutlass6half_tE19Flash_kernel_traitsILi96ELi64ELi64ELi4ES3_EELb0ELb0ELb0ELb0ELb1ELb0ELb1ELb0EEEvNS_16Flash_fwd_paramsE,"ax",@progbits
	.align	128
        .global         _ZN5flash24flash_fwd_splitkv_kernelI23Flash_fwd_kernel_traitsILi96ELi64ELi64ELi4ELb0ELb0EN7cutlass6half_tE19Flash_kernel_traitsILi96ELi64ELi64ELi4ES3_EELb0ELb0ELb0ELb0ELb1ELb0ELb1ELb0EEEvNS_16Flash_fwd_paramsE
        .type           _ZN5flash24flash_fwd_splitkv_kernelI23Flash_fwd_kernel_traitsILi96ELi64ELi64ELi4ELb0ELb0EN7cutlass6half_tE19Flash_kernel_traitsILi96ELi64ELi64ELi4ES3_EELb0ELb0ELb0ELb0ELb1ELb0ELb1ELb0EEEvNS_16Flash_fwd_paramsE,@function
        .size           _ZN5flash24flash_fwd_splitkv_kernelI23Flash_fwd_kernel_traitsILi96ELi64ELi64ELi4ELb0ELb0EN7cutlass6half_tE19Flash_kernel_traitsILi96ELi64ELi64ELi4ES3_EELb0ELb0ELb0ELb0ELb1ELb0ELb1ELb0EEEvNS_16Flash_fwd_paramsE,(.L_x_11692 - _ZN5flash24flash_fwd_splitkv_kernelI23Flash_fwd_kernel_traitsILi96ELi64ELi64ELi4ELb0ELb0EN7cutlass6half_tE19Flash_kernel_traitsILi96ELi64ELi64ELi4ES3_EELb0ELb0ELb0ELb0ELb1ELb0ELb1ELb0EEEvNS_16Flash_fwd_paramsE)
        .other          _ZN5flash24flash_fwd_splitkv_kernelI23Flash_fwd_kernel_traitsILi96ELi64ELi64ELi4ELb0ELb0EN7cutlass6half_tE19Flash_kernel_traitsILi96ELi64ELi64ELi4ES3_EELb0ELb0ELb0ELb0ELb1ELb0ELb1ELb0EEEvNS_16Flash_fwd_paramsE,@"STO_CUDA_ENTRY STV_DEFAULT"
_ZN5flash24flash_fwd_splitkv_kernelI23Flash_fwd_kernel_traitsILi96ELi64ELi64ELi4ELb0ELb0EN7cutlass6half_tE19Flash_kernel_traitsILi96ELi64ELi64ELi4ES3_EELb0ELb0ELb0ELb0ELb1ELb0ELb1ELb0EEEvNS_16Flash_fwd_paramsE:
.text._ZN5flash24flash_fwd_splitkv_kernelI23Flash_fwd_kernel_traitsILi96ELi64ELi64ELi4ELb0ELb0EN7cutlass6half_tE19Flash_kernel_traitsILi96ELi64ELi64ELi4ES3_EELb0ELb0ELb0ELb0ELb1ELb0ELb1ELb0EEEvNS_16Flash_fwd_paramsE:
        /* <DEDUP_REMOVED lines=29> */
[----:B------:R-:W-:Y:S05]  /*01d0*/  CALL.REL.NOINC `($_ZN5flash24flash_fwd_splitkv_kernelI23Flash_fwd_kernel_traitsILi96ELi64ELi64ELi4ELb0ELb0EN7cutlass6half_tE19Flash_kernel_traitsILi96ELi64ELi64ELi4ES3_EELb0ELb0ELb0ELb0ELb1ELb0ELb1ELb0EEEvNS_16Flash_fwd_paramsE$_ZN5flash30compute_attn_1rowblock_splitkvI23Flash_fwd_kernel_traitsILi96ELi64ELi64ELi4ELb0ELb0EN7cutlass6half_tE19Flash_kernel_traitsILi96ELi64ELi64ELi4ES3_EELb0ELb0ELb0ELb0ELb1ELb0ELb1ELb0ENS_16Flash_fwd_paramsEEEvRKT8_iiiii) ;  /* 0x0000000000087944 */ /* 0x000fea0003c00000 */
[----:B------:R-:W-:Y:S05]  /*01e0*/  BSYNC.RECONVERGENT B2 ;  /* 0x0000000000027941 */ /* 0x000fea0003800200 */
.L_x_6844:
[----:B------:R-:W-:Y:S05]  /*01f0*/  EXIT ;  /* 0x000000000000794d */ /* 0x000fea0003800000 */
        .type           $_ZN5flash24flash_fwd_splitkv_kernelI23Flash_fwd_kernel_traitsILi96ELi64ELi64ELi4ELb0ELb0EN7cutlass6half_tE19Flash_kernel_traitsILi96ELi64ELi64ELi4ES3_EELb0ELb0ELb0ELb0ELb1ELb0ELb1ELb0EEEvNS_16Flash_fwd_paramsE$_ZN5flash30compute_attn_1rowblock_splitkvI23Flash_fwd_kernel_traitsILi96ELi64ELi64ELi4ELb0ELb0EN7cutlass6half_tE19Flash_kernel_traitsILi96ELi64ELi64ELi4ES3_EELb0ELb0ELb0ELb0ELb1ELb0ELb1ELb0ENS_16Flash_fwd_paramsEEEvRKT8_iiiii,@function
        .size           $_ZN5flash24flash_fwd_splitkv_kernelI23Flash_fwd_kernel_traitsILi96ELi64ELi64ELi4ELb0ELb0EN7cutlass6half_tE19Flash_kernel_traitsILi96ELi64ELi64ELi4ES3_EELb0ELb0ELb0ELb0ELb1ELb0ELb1ELb0EEEvNS_16Flash_fwd_paramsE$_ZN5flash30compute_attn_1rowblock_splitkvI23Flash_fwd_kernel_traitsILi96ELi64ELi64ELi4ELb0ELb0EN7cutlass6half_tE19Flash_kernel_traitsILi96ELi64ELi64ELi4ES3_EELb0ELb0ELb0ELb0ELb1ELb0ELb1ELb0ENS_16Flash_fwd_paramsEEEvRKT8_iiiii,(.L_x_11692 - $_ZN5flash24flash_fwd_splitkv_kernelI23Flash_fwd_kernel_traitsILi96ELi64ELi64ELi4ELb0ELb0EN7cutlass6half_tE19Flash_kernel_traitsILi96ELi64ELi64ELi4ES3_EELb0ELb0ELb0ELb0ELb1ELb0ELb1ELb0EEEvNS_16Flash_fwd_paramsE$_ZN5flash30compute_attn_1rowblock_splitkvI23Flash_fwd_kernel_traitsILi96ELi64ELi64ELi4ELb0ELb0EN7cutlass6half_tE19Flash_kernel_traitsILi96ELi64ELi64ELi4ES3_EELb0ELb0ELb0ELb0ELb1ELb0ELb1ELb0ENS_16Flash_fwd_paramsEEEvRKT8_iiiii)
$_ZN5flash24flash_fwd_splitkv_kernelI23Flash_fwd_kernel_traitsILi96ELi64ELi64ELi4ELb0ELb0EN7cutlass6half_tE19Flash_kernel_traitsILi96ELi64ELi64ELi4ES3_EELb0ELb0ELb0ELb0ELb1ELb0ELb1ELb0EEEvNS_16Flash_fwd_paramsE$_ZN5flash30compute_attn_1rowblock_splitkvI23Flash_fwd_kernel_traitsILi96ELi64ELi64ELi4ELb0ELb0EN7cutlass6half_tE19Flash_kernel_traitsILi96ELi64ELi64ELi4ES3_EELb0ELb0ELb0ELb0ELb1ELb0ELb1ELb0ENS_16Flash_fwd_paramsEEEvRKT8_iiiii:
        /* <DEDUP_REMOVED lines=21> */
[----:B------:R-:W-:-:S06]  /*0350*/  IMAD.MOV.U32 R18, RZ, RZ, -0x1 ;  /* 0xffffffffff127424 */ /* 0x000fcc00078e00ff */
        /* <DEDUP_REMOVED lines=12> */
[----:B------:R-:W2:Y:S02]  /*0420*/  LD.E.U8 R6, desc[UR4][R2.64+0x1b2] ;  /* 0x0001b20402067980 */ /* 0x000ea4000c101100 */
[----:B--2---:R-:W-:-:S13]  /*0430*/  ISETP.NE.AND P1, PT, R6, RZ, PT ;  /* 0x000000ff0600720c */ /* 0x004fda0003f25270 */
[----:B------:R-:W-:Y:S05]  /*0440*/  @!P1 BRA `(.L_x_6846) ;  /* 0x0000000000049947 */ /* 0x000fea0003800000 */
[----:B------:R2:W5:Y:S02]  /*0450*/  LD.E R17, desc[UR4][R12.64] ;  /* 0x000000040c117980 */ /* 0x000564000c101900 */
.L_x_6846:
[----:B------:R-:W-:Y:S05]  /*0460*/  BSYNC.RECONVERGENT B0 ;  /* 0x0000000000007941 */ /* 0x000fea0003800200 */
.L_x_6845:
[----:B------:R-:W-:Y:S04]  /*0470*/  BSSY.RECONVERGENT B0, `(.L_x_6847) ;  /* 0x0000007000007945 */ /* 0x000fe80003800200 */
[----:B------:R-:W-:Y:S05]  /*0480*/  @!P3 BRA `(.L_x_6848) ;  /* 0x000000000014b947 */ /* 0x000fea0003800000 */
[----:B-----5:R-:W3:Y:S02]  /*0490*/  LD.E.U8 R5, desc[UR4][R2.64+0x1b2] ;  /* 0x0001b20402057980 */ /* 0x020ee4000c101100 */
[----:B---3--:R-:W-:-:S13]  /*04a0*/  ISETP.NE.AND P1, PT, R5, RZ, PT ;  /* 0x000000ff0500720c */ /* 0x008fda0003f25270 */
[----:B------:R-:W3:Y:S02]  /*04b0*/  @P1 LD.E R6, desc[UR4][R12.64+0x4] ;  /* 0x000004040c061980 */ /* 0x000ee4000c101900 */
[----:B---3--:R-:W-:-:S06]  /*04c0*/  @P1 IADD3 R5, PT, PT, R6, -R17, RZ ;  /* 0x8000001106051210 */ /* 0x008fcc0007ffe0ff */
[----:B------:R3:W5:Y:S02]  /*04d0*/  @!P1 LD.E R5, desc[UR4][R12.64] ;  /* 0x000000040c059980 */ /* 0x000764000c101900 */
.L_x_6848:
[----:B------:R-:W-:Y:S05]  /*04e0*/  BSYNC.RECONVERGENT B0 ;  /* 0x0000000000007941 */ /* 0x000fea0003800200 */
.L_x_6847:
        /* <DEDUP_REMOVED lines=8> */
.L_x_6850:
[----:B------:R-:W4:Y:S01]  /*0570*/  LD.E.64 R6, desc[UR4][R2.64+0x108] ;  /* 0x0001080402067980 */ /* 0x000f22000c101b00 */
[----:B------:R-:W-:Y:S01]  /*0580*/  BSSY.RECONVERGENT B0, `(.L_x_6852) ;  /* 0x0000006000007945 */ /* 0x000fe20003800200 */
[----:B------:R-:W-:Y:S01]  /*0590*/  IMAD.MOV.U32 R86, RZ, RZ, RZ ;  /* 0x000000ffff567224 */ /* 0x000fe200078e00ff */
[----:B----4-:R-:W-:-:S04]  /*05a0*/  ISETP.NE.U32.AND P0, PT, R6, RZ, PT ;  /* 0x000000ff0600720c */ /* 0x010fc80003f05070 */
[----:B------:R-:W-:-:S13]  /*05b0*/  ISETP.NE.AND.EX P0, PT, R7, RZ, PT, P0 ;  /* 0x000000ff0700720c */ /* 0x000fda0003f05300 */
[----:B------:R-:W-:Y:S05]  /*05c0*/  @!P0 BRA `(.L_x_6853) ;  /* 0x0000000000048947 */ /* 0x000fea0003800000 */
[----:B------:R4:W5:Y:S02]  /*05d0*/  LD.E R86, desc[UR4][R2.64+0xbc] ;  /* 0x0000bc0402567980 */ /* 0x000964000c101900 */
.L_x_6853:
[----:B------:R-:W-:Y:S05]  /*05e0*/  BSYNC.RECONVERGENT B0 ;  /* 0x0000000000007941 */ /* 0x000fea0003800200 */
.L_x_6852:
[----:B-----5:R-:W-:Y:S02]  /*05f0*/  IADD3 R86, PT, PT, R86, R5, -R16 ;  /* 0x0000000556567210 */ /* 0x020fe40007ffe810 */
.L_x_6851:
[----:B------:R-:W-:Y:S05]  /*0600*/  BSYNC.RECONVERGENT B1 ;  /* 0x0000000000017941 */ /* 0x000fea0003800200 */
.L_x_6849:
[----:B------:R-:W-:Y:S01]  /*0610*/  IMAD.SHL.U32 R8, R147, 0x40, RZ ;  /* 0x0000004093087824 */ /* 0x000fe200078e00ff */
[----:B------:R-:W-:Y:S01]  /*0620*/  MOV R6, R146 ;  /* 0x0000009200067202 */ /* 0x000fe20000000f00 */
[----:B------:R-:W-:-:S03]  /*0630*/  IMAD.MOV.U32 R7, RZ, RZ, 0x0 ;  /* 0x00000000ff077424 */ /* 0x000fc600078e00ff */
[----:B------:R-:W-:-:S13]  /*0640*/  ISETP.GT.AND P0, PT, R139, R8, PT ;  /* 0x000000088b00720c */ /* 0x000fda0003f04270 */
[----:B-1234-:R-:W-:Y:S05]  /*0650*/  @!P0 RET.REL.NODEC R6 `(_ZN5flash24flash_fwd_splitkv_kernelI23Flash_fwd_kernel_traitsILi96ELi64ELi64ELi4ELb0ELb0EN7cutlass6half_tE19Flash_kernel_traitsILi96ELi64ELi64ELi4ES3_EELb0ELb0ELb0ELb0ELb1ELb0ELb1ELb0EEEvNS_16Flash_fwd_paramsE) ;  /* 0xfffffff806688950 */ /* 0x01efea0003c3ffff */
        /* <DEDUP_REMOVED lines=43> */
[----:B------:R1:W5:Y:S01]  /*0910*/  LD.E.64 R12, desc[UR4][R2.64+0xa8] ;  /* 0x0000a804020c7980 */ /* 0x000362000c101b00 */
[----:B------:R-:W-:Y:S01]  /*0920*/  SHF.R.U32.HI R6, RZ, 0x3, R132 ;  /* 0x00000003ff067819 */ /* 0x000fe20000011684 */
[----:B------:R-:W-:-:S02]  /*0930*/  IMAD.IADD R139, R139, 0x1, -R8 ;  /* 0x000000018b8b7824 */ /* 0x000fc400078e0a08 */
[----:B------:R-:W-:-:S03]  /*0940*/  IMAD.MOV.U32 R147, RZ, RZ, 0x0 ;  /* 0x00000000ff937424 */ /* 0x000fc600078e00ff */
[C---:B------:R-:W-:Y:S01]  /*0950*/  ISETP.GE.AND P1, PT, R6.reuse, R139, PT ;  /* 0x0000008b0600720c */ /* 0x040fe20003f26270 */
[----:B-1----:R-:W-:-:S05]  /*0960*/  VIADD R2, R6, 0x20 ;  /* 0x0000002006027836 */ /* 0x002fca0000000000 */
        /* <DEDUP_REMOVED lines=8> */
[----:B------:R-:W-:Y:S01]  /*09f0*/  VIADD R4, R6, 0x10 ;  /* 0x0000001006047836 */ /* 0x000fe20000000000 */
[----:B------:R-:W-:Y:S01]  /*0a00*/  ISETP.NE.OR P4, PT, R132, RZ, P2 ;  /* 0x000000ff8400720c */ /* 0x000fe20001785670 */
[----:B------:R-:W-:Y:S02]  /*0a10*/  IMAD R9, R6, 0x60, R9 ;  /* 0x0000006006097824 */ /* 0x000fe400078e0209 */
[----:B----4-:R-:W-:Y:S01]  /*0a20*/  IMAD R0, R5, R0, RZ ;  /* 0x0000000005007224 */ /* 0x010fe200078e02ff */
[----:B------:R-:W-:-:S04]  /*0a30*/  ISETP.GE.AND P3, PT, R4, R139, PT ;  /* 0x0000008b0400720c */ /* 0x000fc80003f66270 */
[----:B------:R-:W-:Y:S02]  /*0a40*/  IADD3 R9, P0, PT, R0, R9, RZ ;  /* 0x0000000900097210 */ /* 0x000fe40007f1e0ff */
        /* <DEDUP_REMOVED lines=8> */
[----:B------:R-:W-:Y:S01]  /*0ad0*/  LEA.HI.X.SX32 R5, R5, RZ, 0x1, P0 ;  /* 0x000000ff05057211 */ /* 0x000fe200000f0eff */
[----:B------:R-:W-:Y:S01]  /*0ae0*/  @!P5 IMAD.MOV.U32 R7, RZ, RZ, -0x800000 ;  /* 0xff800000ff07d424 */ /* 0x000fe200078e00ff */
[C---:B------:R-:W-:Y:S01]  /*0af0*/  LEA R2, P0, R3.reuse, R12, 0x2 ;  /* 0x0000000c03027211 */ /* 0x040fe200078010ff */
[----:B------:R-:W-:Y:S03]  /*0b00*/  @!P1 ST.E.128 desc[UR4][R8.64+0x80], RZ ;  /* 0x000080ff08009985 */ /* 0x000fe6000c101d04 */
[----:B------:R-:W-:Y:S01]  /*0b10*/  LEA.HI.X R3, R3, R13, R5, 0x2, P0 ;  /* 0x0000000d03037211 */ /* 0x000fe200000f1405 */
[----:B------:R-:W-:Y:S01]  /*0b20*/  @!P1 ST.E.128 desc[UR4][R8.64+0x100], RZ ;  /* 0x000100ff08009985 */ /* 0x000fe2000c101d04 */
[----:B------:R-:W-:Y:S01]  /*0b30*/  ISETP.GE.AND P1, PT, R6, R139, PT ;  /* 0x0000008b0600720c */ /* 0x000fe20003f26270 */
[----:B------:R-:W-:-:S02]  /*0b40*/  @!P4 IMAD.MOV.U32 R5, RZ, RZ, -0x800000 ;  /* 0xff800000ff05c424 */ /* 0x000fc400078e00ff */
        /* <DEDUP_REMOVED lines=13> */
[----:B-1----:R-:W-:Y:S05]  /*0c20*/  @P1 RET.REL.NODEC R146 `(_ZN5flash24flash_fwd_splitkv_kernelI23Flash_fwd_kernel_traitsILi96ELi64ELi64ELi4ELb0ELb0EN7cutlass6half_tE19Flash_kernel_traitsILi96ELi64ELi64ELi4ES3_EELb0ELb0ELb0ELb0ELb1ELb0ELb1ELb0EEEvNS_16Flash_fwd_paramsE) ;  /* 0xfffffff092f41950 */ /* 0x002fea0003c3ffff */
[----:B------:R-:W-:Y:S02]  /*0c30*/  MOV R5, 0xff800000 ;  /* 0xff80000000057802 */ /* 0x000fe40000000f00 */
[----:B------:R-:W-:-:S03]  /*0c40*/  MOV R147, 0x0 ;  /* 0x0000000000937802 */ /* 0x000fc60000000f00 */
[----:B------:R1:W-:Y:S02]  /*0c50*/  ST.E desc[UR4][R2.64+0xc0], R5 ;  /* 0x0000c00502007985 */ /* 0x0003e4000c101904 */
[----:B-1----:R-:W-:Y:S05]  /*0c60*/  RET.REL.NODEC R146 `(_ZN5flash24flash_fwd_splitkv_kernelI23Flash_fwd_kernel_traitsILi96ELi64ELi64ELi4ELb0ELb0EN7cutlass6half_tE19Flash_kernel_traitsILi96ELi64ELi64ELi4ES3_EELb0ELb0ELb0ELb0ELb1ELb0ELb1ELb0EEEvNS_16Flash_fwd_paramsE) ;  /* 0xfffffff092e47950 */ /* 0x002fea0003c3ffff */
.L_x_6854:
        /* <DEDUP_REMOVED lines=18> */
[----:B------:R-:W4:Y:S04]  /*0d90*/  LD.E.64 R22, desc[UR4][R94.64+0x20] ;  /* 0x000020045e167980 */ /* 0x000f28000c101b00 */
[----:B------:R-:W4:Y:S04]  /*0da0*/  LD.E.64 R140, desc[UR4][R94.64+0x38] ;  /* 0x000038045e8c7980 */ /* 0x000f28000c101b00 */
[----:B------:R-:W4:Y:S04]  /*0db0*/  LD.E.64 R20, desc[UR4][R94.64+0x50] ;  /* 0x000050045e147980 */ /* 0x000f28000c101b00 */
[----:B------:R-:W5:Y:S01]  /*0dc0*/  LD.E.64 R32, desc[UR4][R94.64+0x58] ;  /* 0x000058045e207980 */ /* 0x000f62000c101b00 */
[----:B--2---:R-:W-:-:S04]  /*0dd0*/  IABS R6, R15 ;  /* 0x0000000f00067213 */ /* 0x004fc80000000000 */
[----:B------:R-:W2:Y:S08]  /*0de0*/  I2F.RP R7, R6 ;  /* 0x0000000600077306 */ /* 0x000eb00000209400 */
[----:B--2---:R-:W2:Y:S02]  /*0df0*/  MUFU.RCP R16, R7 ;  /* 0x0000000700107308 */ /* 0x004ea40000001000 */
[----:B--2---:R-:W-:-:S06]  /*0e00*/  IADD3 R16, PT, PT, R16, 0xffffffe, RZ ;  /* 0x0ffffffe10107810 */ /* 0x004fcc0007ffe0ff */
        /* <DEDUP_REMOVED lines=22> */
[C---:B------:R-:W-:Y:S01]  /*0f70*/  LEA R160, P0, R6.reuse, R158, 0x2 ;  /* 0x0000009e06a07211 */ /* 0x040fe200078010ff */
[----:B------:R-:W-:Y:S01]  /*0f80*/  IMAD.MOV.U32 R13, RZ, RZ, R10 ;  /* 0x000000ffff0d7224 */ /* 0x000fe200078e000a */
[----:B------:R-:W5:Y:S02]  /*0f90*/  LD.E.64 R4, desc[UR4][R94.64+0x40] ;  /* 0x000040045e047980 */ /* 0x000f64000c101b00 */
[----:B------:R-:W-:Y:S01]  /*0fa0*/  LEA.HI.X R161, R6, R159, R161, 0x2, P0 ;  /* 0x0000009f06a17211 */ /* 0x000fe200000f14a1 */
[----:B------:R-:W-:Y:S01]  /*0fb0*/  @!P1 IMAD.MOV R13, RZ, RZ, -R13 ;  /* 0x000000ffff0d9224 */ /* 0x000fe200078e0a0d */
[----:B------:R-:W-:-:S05]  /*0fc0*/  @!P2 LOP3.LUT R13, RZ, R15, RZ, 0x33, !PT ;  /* 0x0000000fff0da212 */ /* 0x000fca00078e33ff */
[----:B------:R-:W-:-:S06]  /*0fd0*/  IMAD.WIDE R6, R13, 0x4, R160 ;  /* 0x000000040d067825 */ /* 0x000fcc00078e02a0 */
        /* <DEDUP_REMOVED lines=30> */
[----:B------:R-:W-:-:S04]  /*11c0*/  @!P1 LOP3.LUT R15, RZ, R9, RZ, 0x33, !PT ;  /* 0x00000009ff0f9212 */ /* 0x000fc800078e33ff */
[----:B------:R-:W-:Y:S02]  /*11d0*/  SHF.R.S32.HI R14, RZ, 0x1f, R15 ;  /* 0x0000001fff0e7819 */ /* 0x000fe4000001140f */
[----:B---3--:R-:W-:Y:S01]  /*11e0*/  SHF.R.S32.HI R11, RZ, 0x1f, R6 ;  /* 0x0000001fff0b7819 */ /* 0x008fe20000011406 */
[----:B------:R-:W-:-:S04]  /*11f0*/  IMAD R10, R23, R6, RZ ;  /* 0x00000006170a7224 */ /* 0x000fc800078e02ff */
[C---:B------:R-:W-:Y:S02]  /*1200*/  IMAD R10, R22.reuse, R11, R10 ;  /* 0x0000000b160a7224 */ /* 0x040fe400078e020a */
[----:B------:R-:W-:-:S05]  /*1210*/  IMAD.WIDE.U32 R22, R22, R6, RZ ;  /* 0x0000000616167225 */ /* 0x000fca00078e00ff */
[----:B------:R-:W-:-:S03]  /*1220*/  IADD3 R23, PT, PT, R23, R10, RZ ;  /* 0x0000000a17177210 */ /* 0x000fc60007ffe0ff */
[----:B------:R-:W-:-:S04]  /*1230*/  IMAD.WIDE.U32 R22, R0, R140, R22 ;  /* 0x0000008c00167225 */ /* 0x000fc800078e0016 */
        /* <DEDUP_REMOVED lines=12> */
.L_x_6856:
        /* <DEDUP_REMOVED lines=11> */
[----:B------:R-:W-:Y:S02]  /*13b0*/  IABS R10, R150 ;  /* 0x00000096000a7213 */ /* 0x000fe40000000000 */
        /* <DEDUP_REMOVED lines=18> */
[----:B------:R-:W-:Y:S01]  /*14e0*/  @P2 IADD3 R10, PT, PT, R16, R17, RZ ;  /* 0x00000011100a2210 */ /* 0x000fe20007ffe0ff */
[----:B----45:R-:W-:-:S03]  /*14f0*/  @!P2 IMAD R11, R13, R15, RZ ;  /* 0x0000000f0d0ba224 */ /* 0x030fc600078e02ff */
[----:B------:R-:W-:Y:S01]  /*1500*/  @!P2 IADD3 R25, PT, PT, R25, R6, RZ ;  /* 0x000000061919a210 */ /* 0x000fe20007ffe0ff */
[----:B------:R-:W-:Y:S01]  /*1510*/  @!P1 IMAD.IADD R7, R7, 0x1, -R0 ;  /* 0x0000000107079824 */ /* 0x000fe200078e0a00 */
[----:B------:R-:W-:-:S04]  /*1520*/  @!P2 SHF.R.S32.HI R6, RZ, 0x1f, R15 ;  /* 0x0000001fff06a819 */ /* 0x000fc8000001140f */
[----:B------:R-:W-:Y:S01]  /*1530*/  ISETP.GE.U32.AND P4, PT, R7, R0, PT ;  /* 0x000000000700720c */ /* 0x000fe20003f86070 */
[----:B------:R-:W-:Y:S01]  /*1540*/  @!P2 IMAD R11, R12, R6, R11 ;  /* 0x000000060c0ba224 */ /* 0x000fe200078e020b */
[----:B------:R-:W-:Y:S01]  /*1550*/  LOP3.LUT R7, R150, R9, RZ, 0x3c, !PT ;  /* 0x0000000996077212 */ /* 0x000fe200078e3cff */
[----:B------:R-:W-:Y:S01]  /*1560*/  @!P2 IMAD.WIDE.U32 R12, R12, R15, R24 ;  /* 0x0000000f0c0ca225 */ /* 0x000fe200078e0018 */
[----:B------:R-:W-:-:S03]  /*1570*/  ISETP.NE.AND P3, PT, R9, RZ, PT ;  /* 0x000000ff0900720c */ /* 0x000fc60003f65270 */
[-C--:B------:R-:W-:Y:S02]  /*1580*/  @P2 IMAD R6, R141, R10.reuse, RZ ;  /* 0x0000000a8d062224 */ /* 0x080fe400078e02ff */
[----:B------:R-:W-:Y:S01]  /*1590*/  @P2 IMAD.WIDE.U32 R24, R140, R10, RZ ;  /* 0x0000000a8c182225 */ /* 0x000fe200078e00ff */
[----:B------:R-:W-:Y:S02]  /*15a0*/  ISETP.GE.AND P0, PT, R7, RZ, PT ;  /* 0x000000ff0700720c */ /* 0x000fe40003f06270 */
[----:B------:R-:W-:Y:S01]  /*15b0*/  @!P2 IADD3 R11, PT, PT, R13, R11, RZ ;  /* 0x0000000b0d0ba210 */ /* 0x000fe20007ffe0ff */
[----:B------:R-:W-:Y:S01]  /*15c0*/  @P2 IMAD.MOV.U32 R12, RZ, RZ, R24 ;  /* 0x000000ffff0c2224 */ /* 0x000fe200078e0018 */
[----:B------:R-:W-:Y:S02]  /*15d0*/  LEA R0, R89, 0xffffffc0, 0x6 ;  /* 0xffffffc059007811 */ /* 0x000fe400078e30ff */
[----:B------:R-:W-:Y:S02]  /*15e0*/  @P2 IADD3 R11, PT, PT, R25, R6, RZ ;  /* 0x00000006190b2210 */ /* 0x000fe40007ffe0ff */
        /* <DEDUP_REMOVED lines=15> */
[----:B------:R-:W-:Y:S01]  /*16e0*/  @!P2 IADD3 R27, PT, PT, R27, R6, RZ ;  /* 0x000000061b1ba210 */ /* 0x000fe20007ffe0ff */
[----:B------:R-:W-:Y:S01]  /*16f0*/  @!P2 IMAD R6, R23, R15, RZ ;  /* 0x0000000f1706a224 */ /* 0x000fe200078e02ff */
[----:B------:R-:W-:Y:S01]  /*1700*/  @!P2 SHF.R.S32.HI R7, RZ, 0x1f, R15 ;  /* 0x0000001fff07a819 */ /* 0x000fe2000001140f */
[----:B------:R-:W-:Y:S01]  /*1710*/  IMAD R11, R21, R14, RZ ;  /* 0x0000000e150b7224 */ /* 0x000fe200078e02ff */
[----:B------:R-:W-:Y:S02]  /*1720*/  SHF.R.S32.HI R10, RZ, 0x1f, R14 ;  /* 0x0000001fff0a7819 */ /* 0x000fe4000001140e */
[----:B------:R-:W-:Y:S01]  /*1730*/  @P2 IADD3 R16, PT, PT, R16, R17, RZ ;  /* 0x0000001110102210 */ /* 0x000fe20007ffe0ff */
[----:B------:R-:W-:-:S02]  /*1740*/  @!P2 IMAD R6, R22, R7, R6 ;  /* 0x000000071606a224 */ /* 0x000fc400078e0206 */
        /* <DEDUP_REMOVED lines=11> */
.L_x_6857:
[----:B------:R-:W-:Y:S05]  /*1800*/  BSYNC.RECONVERGENT B0 ;  /* 0x0000000000007941 */ /* 0x000fea0003800200 */
.L_x_6855:
[----:B------:R-:W-:Y:S01]  /*1810*/  ISETP.NE.AND P4, PT, R18, -0x1, PT ;  /* 0xffffffff1200780c */ /* 0x000fe20003f85270 */
[----:B------:R-:W2:Y:S04]  /*1820*/  LD.E.64 R28, desc[UR4][R2.64+0x30] ;  /* 0x00003004021c7980 */ /* 0x000ea8000c101b00 */
[----:B------:R-:W3:Y:S04]  /*1830*/  LD.E.64 R26, desc[UR4][R2.64+0x48] ;  /* 0x00004804021a7980 */ /* 0x000ee8000c101b00 */
[----:B------:R-:W4:Y:S04]  /*1840*/  LD.E.64 R24, desc[UR4][R2.64+0x8] ;  /* 0x0000080402187980 */ /* 0x000f28000c101b00 */
[----:B------:R-:W4:Y:S04]  /*1850*/  @!P4 LD.E.64 R30, desc[UR4][R2.64+0x18] ;  /* 0x00001804021ec980 */ /* 0x000f28000c101b00 */
        /* <DEDUP_REMOVED lines=22> */
[----:B------:R-:W-:Y:S01]  /*19c0*/  ISETP.NE.AND P1, PT, R9, RZ, PT ;  /* 0x000000ff0900720c */ /* 0x000fe20003f25270 */
[----:B------:R-:W-:Y:S02]  /*19d0*/  IMAD.SHL.U32 R149, R132, 0x8, RZ ;  /* 0x0000000884957824 */ /* 0x000fe400078e00ff */
[----:B-----5:R-:W-:-:S06]  /*19e0*/  IMAD R20, R13, R4, RZ ;  /* 0x000000040d147224 */ /* 0x020fcc00078e02ff */
[----:B------:R-:W-:-:S04]  /*19f0*/  @P2 VIADD R19, R19, 0x1 ;  /* 0x0000000113132836 */ /* 0x000fc80000000000 */
[----:B------:R-:W-:Y:S01]  /*1a00*/  IMAD.MOV.U32 R11, RZ, RZ, R19 ;  /* 0x000000ffff0b7224 */ /* 0x000fe200078e0013 */
[----:B------:R-:W-:Y:S01]  /*1a10*/  LOP3.LUT R17, R149, 0x18, RZ, 0xc0, !PT ;  /* 0x0000001895117812 */ /* 0x000fe200078ec0ff */
[----:B------:R-:W-:-:S04]  /*1a20*/  IMAD.WIDE.U32 R34, R0, R4, RZ ;  /* 0x0000000400227225 */ /* 0x000fc800078e00ff */
[----:B------:R-:W-:Y:S01]  /*1a30*/  @!P0 IMAD.MOV R11, RZ, RZ, -R11 ;  /* 0x000000ffff0b8224 */ /* 0x000fe200078e0a0b */
[----:B------:R-:W-:Y:S01]  /*1a40*/  @!P1 LOP3.LUT R11, RZ, R9, RZ, 0x33, !PT ;  /* 0x00000009ff0b9212 */ /* 0x000fe200078e33ff */
[----:B------:R-:W-:Y:S02]  /*1a50*/  IMAD R20, R0, R5, R20 ;  /* 0x0000000500147224 */ /* 0x000fe400078e0214 */
[----:B------:R-:W-:Y:S01]  /*1a60*/  IMAD.IADD R139, R139, 0x1, -R8 ;  /* 0x000000018b8b7824 */ /* 0x000fe200078e0a08 */
[----:B------:R-:W-:Y:S01]  /*1a70*/  SHF.R.U32.HI R8, RZ, 0x2, R132 ;  /* 0x00000002ff087819 */ /* 0x000fe20000011684 */
[----:B------:R-:W-:Y:S01]  /*1a80*/  IMAD R13, R89, -0x40, R86 ;  /* 0xffffffc0590d7824 */ /* 0x000fe200078e0256 */
[----:B------:R-:W-:Y:S01]  /*1a90*/  IADD3 R10, P1, P0, R34, R10, R17 ;  /* 0x0000000a220a7210 */ /* 0x000fe2000783e011 */
[----:B------:R-:W-:Y:S01]  /*1aa0*/  IMAD.IADD R20, R35, 0x1, R20 ;  /* 0x0000000123147824 */ /* 0x000fe200078e0214 */
[----:B------:R-:W-:Y:S01]  /*1ab0*/  SHF.R.S32.HI R12, RZ, 0x1f, R11 ;  /* 0x0000001fff0c7819 */ /* 0x000fe2000001140b */
[----:B------:R-:W-:-:S02]  /*1ac0*/  IMAD R9, R33, R11, RZ ;  /* 0x0000000b21097224 */ /* 0x000fc400078e02ff */
[----:B------:R-:W-:Y:S01]  /*1ad0*/  IMAD.WIDE.U32 R34, R32, R11, RZ ;  /* 0x0000000b20227225 */ /* 0x000fe200078e00ff */
[----:B------:R-:W-:-:S03]  /*1ae0*/  LOP3.LUT R11, R149, 0xc0, RZ, 0xc0, !PT ;  /* 0x000000c0950b7812 */ /* 0x000fc600078ec0ff */
[----:B------:R-:W-:Y:S02]  /*1af0*/  VIADD R0, R8, 0x20 ;  /* 0x0000002008007836 */ /* 0x000fe40000000000 */
[----:B------:R-:W-:Y:S01]  /*1b00*/  VIADD R13, R13, 0x40 ;  /* 0x000000400d0d7836 */ /* 0x000fe20000000000 */
[----:B------:R-:W-:Y:S01]  /*1b10*/  LOP3.LUT R148, R11, 0x18, R132, 0xf8, !PT ;  /* 0x000000180b947812 */ /* 0x000fe200078ef884 */
[----:B------:R-:W-:Y:S01]  /*1b20*/  IMAD R9, R12, R32, R9 ;  /* 0x000000200c097224 */ /* 0x000fe200078e0209 */
[----:B------:R-:W-:Y:S02]  /*1b30*/  IADD3.X R20, PT, PT, R20, R15, RZ, P1, P0 ;  /* 0x0000000f14147210 */ /* 0x000fe40000fe04ff */
[C---:B------:R-:W-:Y:S02]  /*1b40*/  ISETP.GE.AND P5, PT, R0.reuse, R139, PT ;  /* 0x0000008b0000720c */ /* 0x040fe40003fa6270 */
[CC--:B------:R-:W-:Y:S02]  /*1b50*/  ISETP.GE.AND P3, PT, R0.reuse, R13.reuse, PT ;  /* 0x0000000d0000720c */ /* 0x0c0fe40003f66270 */
[----:B------:R-:W-:Y:S01]  /*1b60*/  ISETP.GE.AND P2, PT, R0, R13, PT ;  /* 0x0000000d0000720c */ /* 0x000fe20003f46270 */
[----:B------:R-:W-:Y:S01]  /*1b70*/  IMAD.IADD R9, R35, 0x1, R9 ;  /* 0x0000000123097824 */ /* 0x000fe200078e0209 */
[----:B------:R-:W-:-:S02]  /*1b80*/  IADD3 R10, P0, PT, R10, R34, RZ ;  /* 0x000000220a0a7210 */ /* 0x000fc40007f1e0ff */
[----:B------:R-:W-:Y:S02]  /*1b90*/  LOP3.LUT R0, R149, 0x1f20, RZ, 0xc0, !PT ;  /* 0x00001f2095007812 */ /* 0x000fe400078ec0ff */
[----:B------:R-:W-:Y:S01]  /*1ba0*/  LOP3.LUT R11, R148, R17, RZ, 0x3c, !PT ;  /* 0x00000011940b7212 */ /* 0x000fe200078e3cff */
[----:B------:R-:W1:Y:S03]  /*1bb0*/  S2UR UR6, SR_CgaCtaId ;  /* 0x00000000000679c3 */ /* 0x000e660000008800 */
[----:B------:R-:W-:Y:S01]  /*1bc0*/  LOP3.LUT R0, R0, R11, RZ, 0xfc, !PT ;  /* 0x0000000b00007212 */ /* 0x000fe200078efcff */
[----:B------:R-:W-:Y:S01]  /*1bd0*/  IMAD.X R11, R20, 0x1, R9, P0 ;  /* 0x00000001140b7824 */ /* 0x000fe200000e0609 */
[----:B------:R-:W-:Y:S02]  /*1be0*/  ISETP.GE.AND P6, PT, R8, R139, PT ;  /* 0x0000008b0800720c */ /* 0x000fe40003fc6270 */
[----:B------:R-:W-:Y:S01]  /*1bf0*/  IADD3 R16, P1, PT, R17, R16, RZ ;  /* 0x0000001011107210 */ /* 0x000fe20007f3e0ff */
[----:B------:R-:W-:Y:S01]  /*1c00*/  UMOV UR7, 0x400 ;  /* 0x0000040000077882 */ /* 0x000fe20000000000 */
[----:B------:R-:W-:Y:S01]  /*1c10*/  IMAD R143, R141, R8, RZ ;  /* 0x000000088d8f7224 */ /* 0x000fe200078e02ff */
[----:B------:R-:W-:Y:S01]  /*1c20*/  SHF.L.U64.HI R141, R140, 0x5, R141 ;  /* 0x000000058c8d7819 */ /* 0x000fe2000001028d */
[----:B-1----:R-:W-:-:S06]  /*1c30*/  ULEA UR6, UR6, UR7, 0x18 ;  /* 0x0000000706067291 */ /* 0x002fcc000f8ec0ff */
[----:B------:R-:W-:-:S04]  /*1c40*/  IMAD.U32 R135, RZ, RZ, UR6 ;  /* 0x00000006ff877e24 */ /* 0x000fc8000f8e00ff */
[----:B------:R-:W-:Y:S01]  /*1c50*/  IMAD R93, R0, 0x2, R135 ;  /* 0x00000002005d7824 */ /* 0x000fe200078e0287 */
[----:B------:R-:W-:Y:S01]  /*1c60*/  SHF.R.U32.HI R120, RZ, 0x1, R132 ;  /* 0x00000001ff787819 */ /* 0x000fe20000011684 */
[----:B------:R-:W-:Y:S02]  /*1c70*/  IMAD.SHL.U32 R134, R132, 0x10, RZ ;  /* 0x0000001084867824 */ /* 0x000fe400078e00ff */
[----:B--2---:R-:W-:Y:S02]  /*1c80*/  @P4 IMAD R12, R29, R18, RZ ;  /* 0x000000121d0c4224 */ /* 0x004fe400078e02ff */
[----:B---3--:R-:W-:Y:S02]  /*1c90*/  IMAD R9, R27, R150, RZ ;  /* 0x000000961b097224 */ /* 0x008fe400078e02ff */
[-C--:B----4-:R-:W-:Y:S02]  /*1ca0*/  @!P4 IMAD R15, R31, R151.reuse, RZ ;  /* 0x000000971f0fc224 */ /* 0x090fe400078e02ff */
[----:B------:R-:W-:-:S04]  /*1cb0*/  @!P4 IMAD.WIDE.U32 R32, R30, R151, RZ ;  /* 0x000000971e20c225 */ /* 0x000fc800078e00ff */
[----:B------:R-:W-:-:S04]  /*1cc0*/  @P4 IMAD.WIDE.U32 R30, R28, R18, RZ ;  /* 0x000000121c1e4225 */ /* 0x000fc800078e00ff */
[----:B------:R-:W-:Y:S02]  /*1cd0*/  @!P4 IMAD.IADD R15, R33, 0x1, R15 ;  /* 0x00000001210fc824 */ /* 0x000fe400078e020f */
[----:B------:R-:W-:Y:S01]  /*1ce0*/  @P4 IMAD.IADD R15, R31, 0x1, R12 ;  /* 0x000000011f0f4824 */ /* 0x000fe200078e020c */
[----:B------:R-:W-:Y:S01]  /*1cf0*/  SHF.R.S32.HI R12, RZ, 0x1f, R150 ;  /* 0x0000001fff0c7819 */ /* 0x000fe20000011496 */
[----:B------:R-:W-:Y:S02]  /*1d00*/  @!P4 IMAD.MOV.U32 R18, RZ, RZ, R32 ;  /* 0x000000ffff12c224 */ /* 0x000fe400078e0020 */
[----:B------:R-:W-:Y:S02]  /*1d10*/  @P4 IMAD.MOV.U32 R18, RZ, RZ, R30 ;  /* 0x000000ffff124224 */ /* 0x000fe400078e001e */
[----:B------:R-:W-:Y:S02]  /*1d20*/  IMAD R12, R26, R12, R9 ;  /* 0x0000000c1a0c7224 */ /* 0x000fe400078e0209 */
[----:B------:R-:W-:Y:S01]  /*1d30*/  IMAD.MOV.U32 R9, RZ, RZ, RZ ;  /* 0x000000ffff097224 */ /* 0x000fe200078e00ff */
[----:B------:R-:W-:Y:S01]  /*1d40*/  IADD3 R20, P0, PT, R17, R18, RZ ;  /* 0x0000001211147210 */ /* 0x000fe20007f1e0ff */
[----:B------:R-:W-:-:S04]  /*1d50*/  IMAD.WIDE.U32 R18, R147, 0x40, R8 ;  /* 0x0000004093127825 */ /* 0x000fc800078e0008 */
[----:B------:R-:W-:Y:S02]  /*1d60*/  IMAD.X R21, RZ, RZ, R15, P0 ;  /* 0x000000ffff157224 */ /* 0x000fe400000e060f */
[----:B------:R-:W-:Y:S01]  /*1d70*/  IMAD.X R17, RZ, RZ, R14, P1 ;  /* 0x000000ffff117224 */ /* 0x000fe200008e060e */
[----:B------:R-:W-:Y:S01]  /*1d80*/  @!P5 IADD3 R14, P0, PT, R18, 0x20, RZ ;  /* 0x00000020120ed810 */ /* 0x000fe20007f1e0ff */
[----:B------:R-:W-:-:S04]  /*1d90*/  IMAD.WIDE.U32 R20, R150, R26, R20 ;  /* 0x0000001a96147225 */ /* 0x000fc800078e0014 */
[----:B------:R-:W-:Y:S02]  /*1da0*/  IMAD.IADD R21, R21, 0x1, R12 ;  /* 0x0000000115157824 */ /* 0x000fe400078e020c */
[----:B------:R-:W-:Y:S02]  /*1db0*/  @!P6 IMAD R15, R19, R28, RZ ;  /* 0x0000001c130fe224 */ /* 0x000fe400078e02ff */
[----:B------:R-:W-:Y:S02]  /*1dc0*/  @!P5 IMAD.X R9, RZ, RZ, R19, P0 ;  /* 0x000000ffff09d224 */ /* 0x000fe400000e0613 */
[C---:B------:R-:W-:Y:S01]  /*1dd0*/  IMAD.WIDE.U32 R26, R8.reuse, R140, R16 ;  /* 0x0000008c081a7225 */ /* 0x040fe200078e0010 */
[----:B------:R-:W-:-:S03]  /*1de0*/  ISETP.GE.AND P4, PT, R8, R13, PT ;  /* 0x0000000d0800720c */ /* 0x000fc60003f86270 */
[--C-:B------:R-:W-:Y:S02]  /*1df0*/  @!P5 IMAD.MOV.U32 R16, RZ, RZ, R20.reuse ;  /* 0x000000ffff10d224 */ /* 0x100fe400078e0014 */
[----:B------:R-:W-:Y:S02]  /*1e00*/  @!P5 IMAD.MOV.U32 R17, RZ, RZ, R21 ;  /* 0x000000ffff11d224 */ /* 0x000fe400078e0015 */
[C---:B------:R-:W-:Y:S02]  /*1e10*/  @!P6 IMAD R12, R18.reuse, R29, R15 ;  /* 0x0000001d120ce224 */ /* 0x040fe400078e020f */
[-C--:B------:R-:W-:Y:S02]  /*1e20*/  @!P5 IMAD R9, R9, R28.reuse, RZ ;  /* 0x0000001c0909d224 */ /* 0x080fe400078e02ff */
[----:B------:R-:W-:Y:S01]  /*1e30*/  @!P6 IMAD.WIDE.U32 R18, R18, R28, R20 ;  /* 0x0000001c1212e225 */ /* 0x000fe200078e0014 */
[----:B------:R-:W-:-:S03]  /*1e40*/  LEA R144, P0, R26, R24, 0x1 ;  /* 0x000000181a907211 */ /* 0x000fc600078008ff */
[----:B------:R-:W-:Y:S02]  /*1e50*/  IMAD.IADD R143, R27, 0x1, R143 ;  /* 0x000000011b8f7824 */ /* 0x000fe400078e028f */
[-C--:B------:R-:W-:Y:S02]  /*1e60*/  @!P5 IMAD R9, R29, R14.reuse, R9 ;  /* 0x0000000e1d09d224 */ /* 0x080fe400078e0209 */
[----:B------:R-:W-:Y:S01]  /*1e70*/  @!P5 IMAD.WIDE.U32 R16, R28, R14, R16 ;  /* 0x0000000e1c10d225 */ /* 0x000fe200078e0010 */
[----:B------:R-:W-:-:S03]  /*1e80*/  LEA.HI.X R143, R26, R25, R143, 0x1, P0 ;  /* 0x000000191a8f7211 */ /* 0x000fc600000f0c8f */
[----:B------:R-:W-:Y:S01]  /*1e90*/  @!P6 IMAD.IADD R15, R19, 0x1, R12 ;  /* 0x00000001130fe824 */ /* 0x000fe200078e020c */
[-C--:B------:R-:W-:Y:S01]  /*1ea0*/  @!P6 LEA R12, P1, R18, R22.reuse, 0x1 ;  /* 0x00000016120ce211 */ /* 0x080fe200078208ff */
[----:B------:R-:W-:Y:S01]  /*1eb0*/  @!P5 IMAD.IADD R9, R17, 0x1, R9 ;  /* 0x000000011109d824 */ /* 0x000fe200078e0209 */
[----:B------:R-:W-:Y:S01]  /*1ec0*/  @!P5 LEA R14, P0, R16, R22, 0x1 ;  /* 0x00000016100ed211 */ /* 0x000fe200078008ff */
[----:B------:R-:W-:Y:S01]  /*1ed0*/  IMAD.SHL.U32 R140, R140, 0x20, RZ ;  /* 0x000000208c8c7824 */ /* 0x000fe200078e00ff */
[-C--:B------:R-:W-:Y:S02]  /*1ee0*/  @!P6 LEA.HI.X R13, R18, R23.reuse, R15, 0x1, P1 ;  /* 0x00000017120de211 */ /* 0x080fe400008f0c0f */
[----:B------:R-:W-:Y:S01]  /*1ef0*/  @!P5 LEA.HI.X R15, R16, R23, R9, 0x1, P0 ;  /* 0x00000017100fd211 */ /* 0x000fe200000f0c09 */
[----:B------:R-:W-:Y:S01]  /*1f00*/  @!P4 IMAD.MOV.U32 R145, RZ, RZ, R143 ;  /* 0x000000ffff91c224 */ /* 0x000fe200078e008f */
        /* <DEDUP_REMOVED lines=18> */
[----:B------:R-:W-:Y:S01]  /*2030*/  IMAD.SHL.U32 R88, R132, 0x20, RZ ;  /* 0x0000002084587824 */ /* 0x000fe200078e00ff */
[----:B------:R-:W-:Y:S01]  /*2040*/  LOP3.LUT R85, R120, 0x8, RZ, 0xc0, !PT ;  /* 0x0000000878557812 */ /* 0x000fe200078ec0ff */
[----:B------:R-:W-:Y:S01]  /*2050*/  IMAD.SHL.U32 R91, R132, 0x4, RZ ;  /* 0x00000004845b7824 */ /* 0x000fe200078e00ff */
[----:B-1----:R-:W-:Y:S01]  /*2060*/  LOP3.LUT R13, R134, 0x3e00, RZ, 0xc0, !PT ;  /* 0x00003e00860d7812 */ /* 0x002fe200078ec0ff */
[----:B--2---:R-:W-:-:S04]  /*2070*/  IMAD.WIDE.U32 R14, R8, R4, R10 ;  /* 0x00000004080e7225 */ /* 0x004fc800078e000a */
[----:B------:R-:W-:Y:S01]  /*2080*/  IMAD R9, R5, R8, RZ ;  /* 0x0000000805097224 */ /* 0x000fe200078e02ff */
[----:B------:R-:W-:-:S06]  /*2090*/  DEPBAR.LE SB0, 0x0 ;  /* 0x000080000000791a */ /* 0x000fcc0000000000 */
[----:B------:R-:W-:Y:S05]  /*20a0*/  WARPSYNC.ALL ;  /* 0x0000000000007948 */ /* 0x000fea0003800000 */
[----:B------:R-:W-:Y:S01]  /*20b0*/  LOP3.LUT R11, R134, 0x100, RZ, 0xc0, !PT ;  /* 0x00000100860b7812 */ /* 0x000fe200078ec0ff */
[----:B------:R-:W-:Y:S01]  /*20c0*/  IMAD.IADD R9, R15, 0x1, R9 ;  /* 0x000000010f097824 */ /* 0x000fe200078e0209 */
[----:B------:R-:W-:Y:S01]  /*20d0*/  LOP3.LUT R17, R88, 0xc0, RZ, 0xc0, !PT ;  /* 0x000000c058117812 */ /* 0x000fe200078ec0ff */
[----:B------:R-:W-:Y:S01]  /*20e0*/  IMAD.SHL.U32 R87, R4, 0x20, RZ ;  /* 0x0000002004577824 */ /* 0x000fe200078e00ff */
[----:B------:R-:W-:Y:S02]  /*20f0*/  LOP3.LUT R10, R91, 0x18, RZ, 0xc0, !PT ;  /* 0x000000185b0a7812 */ /* 0x000fe400078ec0ff */
[----:B------:R-:W-:-:S02]  /*2100*/  LOP3.LUT R85, R85, 0xc0, R88, 0xf8, !PT ;  /* 0x000000c055557812 */ /* 0x000fc400078ef858 */
[--C-:B------:R-:W-:Y:S02]  /*2110*/  LOP3.LUT R13, R13, 0x20, R88.reuse, 0xf8, !PT ;  /* 0x000000200d0d7812 */ /* 0x100fe400078ef858 */
[----:B------:R-:W-:Y:S02]  /*2120*/  LEA R156, P0, R14, R6, 0x1 ;  /* 0x000000060e9c7211 */ /* 0x000fe400078008ff */
[----:B------:R-:W-:Y:S02]  /*2130*/  LOP3.LUT R11, R11, 0x20, R88, 0xf8, !PT ;  /* 0x000000200b0b7812 */ /* 0x000fe400078ef858 */
[----:B------:R-:W-:Y:S02]  /*2140*/  LOP3.LUT R8, R17, 0x8, R132, 0xf8, !PT ;  /* 0x0000000811087812 */ /* 0x000fe400078ef884 */
[----:B------:R-:W-:Y:S02]  /*2150*/  LOP3.LUT R85, R85, R10, RZ, 0x3c, !PT ;  /* 0x0000000a55557212 */ /* 0x000fe400078e3cff */
[----:B------:R-:W-:-:S02]  /*2160*/  LOP3.LUT R0, R13, 0x100, R88, 0xf8, !PT ;  /* 0x000001000d007812 */ /* 0x000fc400078ef858 */
[----:B------:R-:W-:Y:S01]  /*2170*/  LEA.HI.X R157, R14, R7, R9, 0x1, P0 ;  /* 0x000000070e9d7211 */ /* 0x000fe200000f0c09 */
[----:B------:R-:W-:Y:S01]  /*2180*/  BAR.SYNC.DEFER_BLOCKING 0x0 ;  /* 0x0000000000007b1d */ /* 0x000fe20000010000 */
[----:B------:R-:W-:Y:S02]  /*2190*/  SHF.L.U64.HI R84, R4, 0x5, R5 ;  /* 0x0000000504547819 */ /* 0x000fe40000010205 */
[----:B------:R-:W-:Y:S02]  /*21a0*/  @!P2 LEA R4, P0, R87, R156, 0x1 ;  /* 0x0000009c5704a211 */ /* 0x000fe400078008ff */
[----:B------:R-:W-:Y:S02]  /*21b0*/  LOP3.LUT R6, R11, R8, R10, 0xf6, !PT ;  /* 0x000000080b067212 */ /* 0x000fe400078ef60a */
[----:B------:R-:W-:Y:S02]  /*21c0*/  LOP3.LUT R0, R0, R85, RZ, 0xfc, !PT ;  /* 0x0000005500007212 */ /* 0x000fe400078efcff */
[----:B------:R-:W-:Y:S01]  /*21d0*/  @!P2 LEA.HI.X R5, R87, R157, R84, 0x1, P0 ;  /* 0x0000009d5705a211 */ /* 0x000fe200000f0c54 */
[----:B------:R-:W-:-:S02]  /*21e0*/  IMAD R97, R6, 0x2, R135 ;  /* 0x0000000206617824 */ /* 0x000fc400078e0287 */
        /* <DEDUP_REMOVED lines=20> */
[----:B------:R-:W3:Y:S04]  /*2330*/  LDSM.16.M88.4 R12, [R97+0x3000] ;  /* 0x00300000610c783b */ /* 0x000ee80000000200 */
[----:B------:R-:W2:Y:S04]  /*2340*/  LDSM.16.M88.4 R56, [R97+0x3400] ;  /* 0x003400006138783b */ /* 0x000ea80000000200 */
        /* <DEDUP_REMOVED lines=15> */
[C---:B---3--:R-:W-:Y:S03]  /*2440*/  HMMA.16816.F32 R16, R40.reuse, R12, RZ ;  /* 0x0000000c2810723c */ /* 0x048fe600000018ff */
[----:B------:R-:W-:Y:S04]  /*2450*/  LDSM.16.M88.4 R76, [R92+0x1000] ;  /* 0x001000005c4c783b */ /* 0x000fe80000000200 */
[----:B------:R-:W-:Y:S01]  /*2460*/  LDSM.16.M88.4 R80, [R90+0x4000] ;  /* 0x004000005a50783b */ /* 0x000fe20000000200 */
[----:B--2---:R-:W-:Y:S03]  /*2470*/  HMMA.16816.F32 R60, R40, R56, RZ ;  /* 0x00000038283c723c */ /* 0x004fe600000018ff */
[----:B------:R-:W-:Y:S01]  /*2480*/  LDSM.16.M88.4 R72, [R90+0x4400] ;  /* 0x004400005a48783b */ /* 0x000fe20000000200 */
[----:B------:R-:W-:-:S03]  /*2490*/  VIADD R155, R89, 0xffffffff ;  /* 0xffffffff599b7836 */ /* 0x000fc60000000000 */
        /* <DEDUP_REMOVED lines=30> */
[C---:B------:R-:W-:Y:S08]  /*2680*/  HMMA.16816.F32 R60, R4.reuse, R24, R60 ;  /* 0x00000018043c723c */ /* 0x040ff0000000183c */
[----:B------:R-:W-:Y:S01]  /*2690*/  HMMA.16816.F32 R56, R4, R26, R56 ;  /* 0x0000001a0438723c */ /* 0x000fe20000001838 */
[----:B------:R-:W1:Y:S04]  /*26a0*/  LDSM.16.M88.4 R4, [R90+0x5000] ;  /* 0x005000005a04783b */ /* 0x000e680000000200 */
[----:B------:R-:W4:Y:S03]  /*26b0*/  LDSM.16.M88.4 R24, [R97+0x5800] ;  /* 0x005800006118783b */ /* 0x000f260000000200 */
[C---:B------:R-:W-:Y:S08]  /*26c0*/  HMMA.16816.F32 R16, R76.reuse, R80, R16 ;  /* 0x000000504c10723c */ /* 0x040ff00000001810 */
[C---:B------:R-:W-:Y:S08]  /*26d0*/  HMMA.16816.F32 R12, R76.reuse, R82, R12 ;  /* 0x000000524c0c723c */ /* 0x040ff0000000180c */
[C---:B------:R-:W-:Y:S08]  /*26e0*/  HMMA.16816.F32 R44, R76.reuse, R64, R44 ;  /* 0x000000404c2c723c */ /* 0x040ff0000000182c */
[----:B------:R-:W-:Y:S01]  /*26f0*/  HMMA.16816.F32 R64, R76, R66, R40 ;  /* 0x000000424c40723c */ /* 0x000fe20000001828 */
[----:B------:R-:W5:Y:S07]  /*2700*/  LDSM.16.M88.4 R40, [R90+0x5400] ;  /* 0x005400005a28783b */ /* 0x000f6e0000000200 */
[----:B---3--:R-:W-:Y:S01]  /*2710*/  HMMA.16816.F32 R16, R36, R32, R16 ;  /* 0x000000202410723c */ /* 0x008fe20000001810 */
[----:B------:R-:W-:-:S07]  /*2720*/  IMAD.SHL.U32 R154, R155, 0x40, RZ ;  /* 0x000000409b9a7824 */ /* 0x000fce00078e00ff */
[----:B------:R-:W-:Y:S08]  /*2730*/  HMMA.16816.F32 R60, R76, R72, R60 ;  /* 0x000000484c3c723c */ /* 0x000ff0000000183c */
[C---:B------:R-:W-:Y:S08]  /*2740*/  HMMA.16816.F32 R12, R36.reuse, R34, R12 ;  /* 0x00000022240c723c */ /* 0x040ff0000000180c */
[C---:B--2---:R-:W-:Y:S08]  /*2750*/  HMMA.16816.F32 R44, R36.reuse, R20, R44 ;  /* 0x00000014242c723c */ /* 0x044ff0000000182c */
[----:B------:R-:W-:Y:S01]  /*2760*/  HMMA.16816.F32 R64, R36, R22, R64 ;  /* 0x000000162440723c */ /* 0x000fe20000001840 */
[----:B------:R-:W2:Y:S07]  /*2770*/  LDSM.16.M88.4 R20, [R90+0x5800] ;  /* 0x005800005a14783b */ /* 0x000eae0000000200 */
[----:B------:R-:W-:Y:S01]  /*2780*/  HMMA.16816.F32 R52, R76, R68, R52 ;  /* 0x000000444c34723c */ /* 0x000fe20000001834 */
[----:B------:R-:W-:-:S07]  /*2790*/  IMAD.SHL.U32 R69, R132, 0x2, RZ ;  /* 0x0000000284457824 */ /* 0x000fce00078e00ff */
[----:B------:R-:W-:Y:S01]  /*27a0*/  HMMA.16816.F32 R48, R76, R70, R48 ;  /* 0x000000464c30723c */ /* 0x000fe20000001830 */
[----:B------:R-:W-:-:S07]  /*27b0*/  LOP3.LUT R69, R154, 0x6, R69, 0xf8, !PT ;  /* 0x000000069a457812 */ /* 0x000fce00078ef845 */
[----:B------:R-:W-:Y:S08]  /*27c0*/  HMMA.16816.F32 R56, R76, R74, R56 ;  /* 0x0000004a4c38723c */ /* 0x000ff00000001838 */
[----:B-1----:R-:W-:Y:S01]  /*27d0*/  HMMA.16816.F32 R16, R8, R4, R16 ;  /* 0x000000040810723c */ /* 0x002fe20000001810 */
[----:B------:R-:W-:-:S04]  /*27e0*/  LOP3.LUT R5, R69, 0x1, RZ, 0xfc, !PT ;  /* 0x0000000145057812 */ /* 0x000fc800078efcff */
[----:B------:R-:W-:-:S03]  /*27f0*/  ISETP.GE.AND P0, PT, R5, R86, PT ;  /* 0x000000560500720c */ /* 0x000fc60003f06270 */
[----:B------:R-:W-:Y:S08]  /*2800*/  HMMA.16816.F32 R60, R36, R28, R60 ;  /* 0x0000001c243c723c */ /* 0x000ff0000000183c */
[----:B------:R-:W-:Y:S01]  /*2810*/  HMMA.16816.F32 R12, R8, R6, R12 ;  /* 0x00000006080c723c */ /* 0x000fe2000000180c */
[----:B------:R-:W1:Y:S07]  /*2820*/  LDSM.16.M88.4 R4, [R90+0x5c00] ;  /* 0x005c00005a04783b */ /* 0x000e6e0000000200 */
[C---:B----4-:R-:W-:Y:S08]  /*2830*/  HMMA.16816.F32 R48, R36.reuse, R26, R48 ;  /* 0x0000001a2430723c */ /* 0x050ff00000001830 */
[C---:B------:R-:W-:Y:S08]  /*2840*/  HMMA.16816.F32 R52, R36.reuse, R24, R52 ;  /* 0x000000182434723c */ /* 0x040ff00000001834 */
[----:B------:R-:W-:Y:S01]  /*2850*/  HMMA.16816.F32 R56, R36, R30, R56 ;  /* 0x0000001e2438723c */ /* 0x000fe20000001838 */
[----:B------:R-:W-:Y:S01]  /*2860*/  LOP3.LUT R25, R69, 0x8, RZ, 0xfc, !PT ;  /* 0x0000000845197812 */ /* 0x000fe200078efcff */
[----:B------:R-:W-:-:S06]  /*2870*/  DEPBAR.LE SB0, 0x0 ;  /* 0x000080000000791a */ /* 0x000fcc0000000000 */
[----:B-----5:R-:W-:Y:S01]  /*2880*/  HMMA.16816.F32 R60, R8, R40, R60 ;  /* 0x00000028083c723c */ /* 0x020fe2000000183c */
[----:B------:R-:W-:Y:S02]  /*2890*/  LOP3.LUT R31, R69, 0x9, RZ, 0xfc, !PT ;  /* 0x00000009451f7812 */ /* 0x000fe400078efcff */
[----:B------:R-:W-:-:S05]  /*28a0*/  ISETP.GE.AND P6, PT, R25, R86, PT ;  /* 0x000000561900720c */ /* 0x000fca0003fc6270 */
[----:B--2---:R-:W-:Y:S01]  /*28b0*/  HMMA.16816.F32 R48, R8, R22, R48 ;  /* 0x000000160830723c */ /* 0x004fe20000001830 */
[----:B------:R-:W-:Y:S02]  /*28c0*/  LOP3.LUT R27, R69, 0x11, RZ, 0xfc, !PT ;  /* 0x00000011451b7812 */ /* 0x000fe400078efcff */
[----:B------:R-:W-:Y:S02]  /*28d0*/  ISETP.GE.AND P5, PT, R31, R86, PT ;  /* 0x000000561f00720c */ /* 0x000fe40003fa6270 */
[----:B------:R-:W-:-:S03]  /*28e0*/  FSEL R39, R17, -INF , !P0 ;  /* 0xff80000011277808 */ /* 0x000fc60004000000 */
[C---:B------:R-:W-:Y:S01]  /*28f0*/  HMMA.16816.F32 R52, R8.reuse, R20, R52 ;  /* 0x000000140834723c */ /* 0x040fe20000001834 */
[C---:B------:R-:W-:Y:S02]  /*2900*/  LOP3.LUT R21, R69.reuse, 0x21, RZ, 0xfc, !PT ;  /* 0x0000002145157812 */ /* 0x040fe400078efcff */
[C---:B------:R-:W-:Y:S02]  /*2910*/  LOP3.LUT R29, R69.reuse, 0x10, RZ, 0xfc, !PT ;  /* 0x00000010451d7812 */ /* 0x040fe400078efcff */
[----:B------:R-:W-:Y:S02]  /*2920*/  LOP3.LUT R17, R69, 0x28, RZ, 0xfc, !PT ;  /* 0x0000002845117812 */ /* 0x000fe400078efcff */
[----:B------:R-:W-:Y:S02]  /*2930*/  FSEL R14, R14, -INF , !P6 ;  /* 0xff8000000e0e7808 */ /* 0x000fe40007000000 */
[----:B------:R-:W-:Y:S01]  /*2940*/  FSEL R12, R12, -INF , !P6 ;  /* 0xff8000000c0c7808 */ /* 0x000fe20007000000 */
[----:B------:R-:W-:Y:S01]  /*2950*/  HMMA.16816.F32 R56, R8, R42, R56 ;  /* 0x0000002a0838723c */ /* 0x000fe20000001838 */
[----:B------:R-:W-:-:S02]  /*2960*/  ISETP.GE.AND P3, PT, R27, R86, PT ;  /* 0x000000561b00720c */ /* 0x000fc40003f66270 */
[-C--:B------:R-:W-:Y:S02]  /*2970*/  ISETP.GE.AND P1, PT, R69, R86.reuse, PT ;  /* 0x000000564500720c */ /* 0x080fe40003f26270 */
[-C--:B------:R-:W-:Y:S02]  /*2980*/  ISETP.GE.AND P6, PT, R21, R86.reuse, PT ;  /* 0x000000561500720c */ /* 0x080fe40003fc6270 */
[----:B------:R-:W-:Y:S02]  /*2990*/  LOP3.LUT R27, R69, 0x19, RZ, 0xfc, !PT ;  /* 0x00000019451b7812 */ /* 0x000fe400078efcff */
[----:B------:R-:W-:Y:S02]  /*29a0*/  FSEL R21, R15, -INF , !P5 ;  /* 0xff8000000f157808 */ /* 0x000fe40006800000 */
[----:B------:R-:W-:Y:S02]  /*29b0*/  FSEL R37, R13, -INF , !P5 ;  /* 0xff8000000d257808 */ /* 0x000fe40006800000 */
[----:B------:R-:W-:-:S02]  /*29c0*/  ISETP.GE.AND P4, PT, R29, R86, PT ;  /* 0x000000561d00720c */ /* 0x000fc40003f86270 */
[-C--:B------:R-:W-:Y:S02]  /*29d0*/  ISETP.GE.AND P5, PT, R17, R86.reuse, PT ;  /* 0x000000561100720c */ /* 0x080fe40003fa6270 */
[----:B------:R-:W-:Y:S02]  /*29e0*/  LOP3.LUT R17, R69, 0x29, RZ, 0xfc, !PT ;  /* 0x0000002945117812 */ /* 0x000fe400078efcff */
[----:B------:R-:W-:Y:S02]  /*29f0*/  FSEL R33, R18, -INF , !P1 ;  /* 0xff80000012217808 */ /* 0x000fe40004800000 */
[----:B------:R-:W-:Y:S02]  /*2a00*/  FSEL R35, R16, -INF , !P1 ;  /* 0xff80000010237808 */ /* 0x000fe40004800000 */
[----:B------:R-:W-:Y:S02]  /*2a10*/  ISETP.GE.AND P1, PT, R27, R86, PT ;  /* 0x000000561b00720c */ /* 0x000fe40003f26270 */
[----:B------:R-:W-:-:S02]  /*2a20*/  FSEL R27, R62, -INF , !P4 ;  /* 0xff8000003e1b7808 */ /* 0x000fc40006000000 */
[----:B------:R-:W-:Y:S01]  /*2a30*/  FSEL R15, R60, -INF , !P4 ;  /* 0xff8000003c0f7808 */ /* 0x000fe20006000000 */
[----:B-1----:R-:W-:Y:S01]  /*2a40*/  HMMA.16816.F32 R44, R8, R4, R44 ;  /* 0x00000004082c723c */ /* 0x002fe2000000182c */
[----:B------:R-:W-:Y:S02]  /*2a50*/  ISETP.GE.AND P4, PT, R17, R86, PT ;  /* 0x000000561100720c */ /* 0x000fe40003f86270 */
[----:B------:R-:W-:Y:S02]  /*2a60*/  LOP3.LUT R25, R69, 0x18, RZ, 0xfc, !PT ;  /* 0x0000001845197812 */ /* 0x000fe400078efcff */
[----:B------:R-:W-:-:S03]  /*2a70*/  FSEL R113, R51, -INF , !P4 ;  /* 0xff80000033717808 */ /* 0x000fc60006000000 */
[----:B------:R-:W-:Y:S01]  /*2a80*/  HMMA.16816.F32 R64, R8, R6, R64 ;  /* 0x000000060840723c */ /* 0x000fe20000001840 */
[----:B------:R-:W-:Y:S02]  /*2a90*/  FSEL R121, R49, -INF , !P4 ;  /* 0xff80000031797808 */ /* 0x000fe40006000000 */
[----:B------:R-:W-:Y:S02]  /*2aa0*/  LOP3.LUT R13, R69, 0x30, RZ, 0xfc, !PT ;  /* 0x00000030450d7812 */ /* 0x000fe400078efcff */
[----:B------:R-:W-:Y:S02]  /*2ab0*/  ISETP.GT.AND P4, PT, R155, R142, PT ;  /* 0x0000008e9b00720c */ /* 0x000fe40003f84270 */
[----:B------:R-:W-:Y:S02]  /*2ac0*/  ISETP.GE.AND P2, PT, R25, R86, PT ;  /* 0x000000561900720c */ /* 0x000fe40003f46270 */
[----:B------:R-:W-:Y:S02]  /*2ad0*/  LOP3.LUT R25, R69, 0x20, RZ, 0xfc, !PT ;  /* 0x0000002045197812 */ /* 0x000fe400078efcff */
[----:B------:R-:W-:-:S02]  /*2ae0*/  FSEL R31, R63, -INF , !P3 ;  /* 0xff8000003f1f7808 */ /* 0x000fc40005800000 */
[----:B------:R-:W-:Y:S02]  /*2af0*/  FSEL R61, R61, -INF , !P3 ;  /* 0xff8000003d3d7808 */ /* 0x000fe40005800000 */
[-C--:B------:R-:W-:Y:S02]  /*2b00*/  ISETP.GE.AND P3, PT, R13, R86.reuse, PT ;  /* 0x000000560d00720c */ /* 0x080fe40003f66270 */
[----:B------:R-:W-:Y:S02]  /*2b10*/  FSEL R19, R19, -INF , !P0 ;  /* 0xff80000013137808 */ /* 0x000fe40004000000 */
[----:B------:R-:W-:Y:S02]  /*2b20*/  LOP3.LUT R13, R69, 0x31, RZ, 0xfc, !PT ;  /* 0x00000031450d7812 */ /* 0x000fe400078efcff */
[----:B------:R-:W-:Y:S02]  /*2b30*/  ISETP.GE.AND P0, PT, R25, R86, PT ;  /* 0x000000561900720c */ /* 0x000fe40003f06270 */
[----:B------:R-:W-:-:S02]  /*2b40*/  LOP3.LUT R5, R69, 0x38, RZ, 0xfc, !PT ;  /* 0x0000003845057812 */ /* 0x000fc400078efcff */
[----:B------:R-:W-:Y:S02]  /*2b50*/  LOP3.LUT R69, R69, 0x39, RZ, 0xfc, !PT ;  /* 0x0000003945457812 */ /* 0x000fe400078efcff */
[----:B------:R-:W-:Y:S02]  /*2b60*/  FSEL R25, R58, -INF , !P2 ;  /* 0xff8000003a197808 */ /* 0x000fe40005000000 */
[----:B------:R-:W-:Y:S02]  /*2b70*/  FSEL R17, R56, -INF , !P2 ;  /* 0xff80000038117808 */ /* 0x000fe40005000000 */
[----:B------:R-:W-:Y:S02]  /*2b80*/  ISETP.GE.AND P2, PT, R13, R86, PT ;  /* 0x000000560d00720c */ /* 0x000fe40003f46270 */
[----:B------:R-:W-:Y:S02]  /*2b90*/  FSEL R29, R59, -INF , !P1 ;  /* 0xff8000003b1d7808 */ /* 0x000fe40004800000 */
[----:B------:R-:W-:-:S02]  /*2ba0*/  FSEL R13, R57, -INF , !P1 ;  /* 0xff800000390d7808 */ /* 0x000fc40004800000 */
[----:B------:R-:W-:Y:S02]  /*2bb0*/  FSEL R109, R54, -INF , !P0 ;  /* 0xff800000366d7808 */ /* 0x000fe40004000000 */
[----:B------:R-:W-:Y:S01]  /*2bc0*/  FSEL R107, R52, -INF , !P0 ;  /* 0xff800000346b7808 */ /* 0x000fe20004000000 */
[----:B------:R-:W-:Y:S01]  /*2bd0*/  BSSY.RECONVERGENT B1, `(.L_x_6858) ;  /* 0x0000068000017945 */ /* 0x000fe20003800200 */
[-C--:B------:R-:W-:Y:S02]  /*2be0*/  ISETP.GE.AND P1, PT, R5, R86.reuse, PT ;  /* 0x000000560500720c */ /* 0x080fe40003f26270 */
[----:B------:R-:W-:Y:S02]  /*2bf0*/  ISETP.GE.AND P0, PT, R69, R86, PT ;  /* 0x000000564500720c */ /* 0x000fe40003f06270 */
        /* <DEDUP_REMOVED lines=27> */
.L_x_6861:
        /* <DEDUP_REMOVED lines=60> */
.L_x_6862:
[----:B------:R-:W-:Y:S05]  /*3170*/  BSYNC.RECONVERGENT B0 ;  /* 0x0000000000007941 */ /* 0x000fea0003800200 */
.L_x_6860:
[----:B------:R-:W-:Y:S01]  /*3180*/  LEA R4, P0, R140, R144, 0x1 ;  /* 0x000000908c047211 */ /* 0x000fe200078008ff */
[----:B------:R-:W-:-:S03]  /*3190*/  IMAD.MOV.U32 R145, RZ, RZ, R143 ;  /* 0x000000ffff917224 */ /* 0x000fc600078e008f */
[----:B------:R-:W-:Y:S02]  /*31a0*/  LEA.HI.X R5, R140, R143, R141, 0x1, P0 ;  /* 0x0000008f8c057211 */ /* 0x000fe400000f0c8d */
        /* <DEDUP_REMOVED lines=10> */
.L_x_6859:
[----:B------:R-:W-:Y:S05]  /*3250*/  BSYNC.RECONVERGENT B1 ;  /* 0x0000000000017941 */ /* 0x000fea0003800200 */
.L_x_6858:
        /* <DEDUP_REMOVED lines=18> */
[----:B------:R-:W1:Y:S01]  /*3380*/  SHFL.BFLY PT, R7, R8, 0x2, 0x1f ;  /* 0x0c401f0008077f89 */ /* 0x000e6200000e0000 */
[----:B------:R-:W-:-:S02]  /*3390*/  IADD3 R89, PT, PT, R89, -0x2, RZ ;  /* 0xfffffffe59597810 */ /* 0x000fc40007ffe0ff */
        /* <DEDUP_REMOVED lines=38> */
[----:B------:R-:W4:Y:S01]  /*3600*/  LDSM.16.MT88.4 R16, [R98+0x6400] ;  /* 0x006400006210783b */ /* 0x000f220000004200 */
[----:B------:R-:W-:Y:S01]  /*3610*/  MUFU.EX2 R99, R99 ;  /* 0x0000006300637308 */ /* 0x000fe20000000800 */
[-CC-:B------:R-:W-:Y:S01]  /*3620*/  FFMA.FTZ R95, R31, R105.reuse, -R108.reuse ;  /* 0x000000691f5f7223 */ /* 0x180fe2000001086c */
        /* <DEDUP_REMOVED lines=8> */
[----:B---3--:R-:W-:Y:S01]  /*36b0*/  F2FP.F16.F32.PACK_AB R80, R96, R103 ;  /* 0x000000676050723e */ /* 0x008fe200000000ff */
[-C--:B------:R-:W-:Y:S01]  /*36c0*/  FFMA.FTZ R110, R123, R105.reuse, -R126 ;  /* 0x000000697b6e7223 */ /* 0x080fe2000001087e */
[----:B------:R-:W3:Y:S01]  /*36d0*/  MUFU.EX2 R94, R94 ;  /* 0x0000005e005e7308 */ /* 0x000ee20000000800 */
[----:B------:R-:W4:Y:S01]  /*36e0*/  LDSM.16.MT88.4 R24, [R98+0x8400] ;  /* 0x008400006218783b */ /* 0x000f220000004200 */
[-CC-:B------:R-:W-:Y:S01]  /*36f0*/  FFMA.FTZ R112, R109, R105.reuse, -R108.reuse ;  /* 0x000000696d707223 */ /* 0x180fe2000001086c */
[-C--:B------:R-:W-:Y:S01]  /*3700*/  FFMA.FTZ R124, R113, R105.reuse, -R108 ;  /* 0x00000069717c7223 */ /* 0x080fe2000001086c */
        /* <DEDUP_REMOVED lines=10> */
[----:B---3--:R-:W-:Y:S01]  /*37b0*/  F2FP.F16.F32.PACK_AB R81, R94, R101 ;  /* 0x000000655e51723e */ /* 0x008fe200000000ff */
[----:B------:R-:W-:Y:S01]  /*37c0*/  FFMA.FTZ R122, R122, R105, -R126 ;  /* 0x000000697a7a7223 */ /* 0x000fe2000001087e */
[----:B------:R-:W3:Y:S01]  /*37d0*/  MUFU.EX2 R34, R34 ;  /* 0x0000002200227308 */ /* 0x000ee20000000800 */
[----:B------:R-:W-:Y:S01]  /*37e0*/  FADD.FTZ R96, R103, R96 ;  /* 0x0000006067607221 */ /* 0x000fe20000010000 */
[----:B------:R-:W-:Y:S01]  /*37f0*/  FADD.FTZ R94, R101, R94 ;  /* 0x0000005e655e7221 */ /* 0x000fe20000010000 */
[----:B------:R-:W-:Y:S01]  /*3800*/  ISETP.GE.AND P0, PT, R89, R142, PT ;  /* 0x0000008e5900720c */ /* 0x000fe20003f06270 */
[----:B------:R-:W-:Y:S01]  /*3810*/  MUFU.EX2 R33, R33 ;  /* 0x0000002100217308 */ /* 0x000fe20000000800 */
[----:B------:R-:W-:Y:S01]  /*3820*/  FADD.FTZ R99, R99, R96 ;  /* 0x0000006063637221 */ /* 0x000fe20000010000 */
[----:B-----5:R-:W-:-:S02]  /*3830*/  F2FP.F16.F32.PACK_AB R83, R90, R97 ;  /* 0x000000615a53723e */ /* 0x020fc400000000ff */
[----:B------:R-:W-:Y:S01]  /*3840*/  MUFU.EX2 R0, R0 ;  /* 0x0000000000007308 */ /* 0x000fe20000000800 */
[----:B------:R-:W-:-:S03]  /*3850*/  FADD.FTZ R92, R92, R99 ;  /* 0x000000635c5c7221 */ /* 0x000fc60000010000 */
        /* <DEDUP_REMOVED lines=8> */
[----:B------:R-:W4:Y:S04]  /*38e0*/  MUFU.EX2 R114, R114 ;  /* 0x0000007200727308 */ /* 0x000f280000000800 */
[----:B------:R-:W-:Y:S01]  /*38f0*/  MUFU.EX2 R110, R110 ;  /* 0x0000006e006e7308 */ /* 0x000fe20000000800 */
[C---:B------:R-:W-:Y:S03]  /*3900*/  HMMA.16816.F32 R64, R80.reuse, R66, RZ ;  /* 0x000000425040723c */ /* 0x040fe600000018ff */
[----:B------:R-:W-:Y:S04]  /*3910*/  MUFU.EX2 R109, R123 ;  /* 0x0000007b006d7308 */ /* 0x000fe80000000800 */
[----:B------:R-:W-:Y:S01]  /*3920*/  MUFU.EX2 R112, R112 ;  /* 0x0000007000707308 */ /* 0x000fe20000000800 */
[C---:B------:R-:W-:Y:S03]  /*3930*/  HMMA.16816.F32 R36, R80.reuse, R40, RZ ;  /* 0x000000285024723c */ /* 0x040fe600000018ff */
[----:B------:R1:W4:Y:S04]  /*3940*/  MUFU.EX2 R117, R119 ;  /* 0x0000007700757308 */ /* 0x0003280000000800 */
[----:B------:R-:W-:Y:S01]  /*3950*/  MUFU.EX2 R113, R121 ;  /* 0x0000007900717308 */ /* 0x000fe20000000800 */
[C---:B------:R-:W-:Y:S03]  /*3960*/  HMMA.16816.F32 R44, R80.reuse, R48, RZ ;  /* 0x00000030502c723c */ /* 0x040fe600000018ff */
[----:B------:R-:W4:Y:S04]  /*3970*/  MUFU.EX2 R124, R124 ;  /* 0x0000007c007c7308 */ /* 0x000f280000000800 */
[----:B------:R-:W-:Y:S01]  /*3980*/  MUFU.EX2 R118, R118 ;  /* 0x0000007600767308 */ /* 0x000fe20000000800 */
[C---:B------:R-:W-:Y:S01]  /*3990*/  HMMA.16816.F32 R68, R80.reuse, R72, RZ ;  /* 0x000000485044723c */ /* 0x040fe200000018ff */
[-CC-:B-1----:R-:W-:Y:S01]  /*39a0*/  FFMA.FTZ R119, R106, R105.reuse, -R108.reuse ;  /* 0x000000696a777223 */ /* 0x182fe2000001086c */
[----:B------:R-:W-:Y:S01]  /*39b0*/  FFMA.FTZ R106, R104, R105, -R108 ;  /* 0x00000069686a7223 */ /* 0x000fe2000001086c */
[----:B------:R-:W-:Y:S04]  /*39c0*/  MUFU.EX2 R165, R165 ;  /* 0x000000a500a57308 */ /* 0x000fe80000000800 */
[----:B------:R-:W-:Y:S01]  /*39d0*/  MUFU.EX2 R104, R119 ;  /* 0x0000007700687308 */ /* 0x000fe20000000800 */
[C---:B------:R-:W-:Y:S03]  /*39e0*/  HMMA.16816.F32 R40, R80.reuse, R42, RZ ;  /* 0x0000002a5028723c */ /* 0x040fe600000018ff */
[----:B------:R-:W-:Y:S05]  /*39f0*/  MUFU.EX2 R163, R163 ;  /* 0x000000a300a37308 */ /* 0x000fea0000000800 */
[C---:B------:R-:W-:Y:S08]  /*3a00*/  HMMA.16816.F32 R48, R80.reuse, R50, RZ ;  /* 0x000000325030723c */ /* 0x040ff000000018ff */
[C---:B------:R-:W-:Y:S08]  /*3a10*/  HMMA.16816.F32 R72, R80.reuse, R74, RZ ;  /* 0x0000004a5048723c */ /* 0x040ff000000018ff */
[----:B------:R-:W-:Y:S01]  /*3a20*/  HMMA.16816.F32 R76, R80, R4, RZ ;  /* 0x00000004504c723c */ /* 0x000fe200000018ff */
[----:B---3--:R-:W-:Y:S01]  /*3a30*/  F2FP.F16.F32.PACK_AB R4, R34, R35 ;  /* 0x000000232204723e */ /* 0x008fe200000000ff */
[----:B------:R-:W-:Y:S01]  /*3a40*/  FADD.FTZ R35, R35, R92 ;  /* 0x0000005c23237221 */ /* 0x000fe20000010000 */
[----:B-----5:R-:W-:-:S03]  /*3a50*/  F2FP.F16.F32.PACK_AB R5, R95, R88 ;  /* 0x000000585f05723e */ /* 0x020fc600000000ff */
[----:B------:R-:W-:Y:S02]  /*3a60*/  FADD.FTZ R34, R34, R35 ;  /* 0x0000002322227221 */ /* 0x000fe40000010000 */
[----:B------:R-:W-:Y:S01]  /*3a70*/  HMMA.16816.F32 R80, R80, R6, RZ ;  /* 0x000000065050723c */ /* 0x000fe200000018ff */
[----:B------:R-:W-:Y:S01]  /*3a80*/  F2FP.F16.F32.PACK_AB R6, R0, R33 ;  /* 0x000000210006723e */ /* 0x000fe200000000ff */
[----:B------:R-:W-:Y:S01]  /*3a90*/  FADD.FTZ R33, R33, R34 ;  /* 0x0000002221217221 */ /* 0x000fe20000010000 */
[----:B--2---:R-:W-:-:S03]  /*3aa0*/  F2FP.F16.F32.PACK_AB R7, R93, R32 ;  /* 0x000000205d07723e */ /* 0x004fc600000000ff */
[----:B------:R-:W-:-:S04]  /*3ab0*/  FADD.FTZ R0, R0, R33 ;  /* 0x0000002100007221 */ /* 0x000fc80000010000 */
        /* <DEDUP_REMOVED lines=8> */
[----:B------:R-:W3:Y:S07]  /*3b40*/  LDSM.16.MT88.4 R16, [R98+0x6800] ;  /* 0x006800006210783b */ /* 0x000eee0000004200 */
[C---:B------:R-:W-:Y:S08]  /*3b50*/  HMMA.16816.F32 R68, R4.reuse, R28, R68 ;  /* 0x0000001c0444723c */ /* 0x040ff00000001844 */
[C---:B------:R-:W-:Y:S01]  /*3b60*/  HMMA.16816.F32 R72, R4.reuse, R30, R72 ;  /* 0x0000001e0448723c */ /* 0x040fe20000001848 */
[----:B------:R-:W4:Y:S07]  /*3b70*/  LDSM.16.MT88.4 R28, [R111+0x8800] ;  /* 0x008800006f1c783b */ /* 0x000f2e0000004200 */
[C---:B------:R-:W-:Y:S08]  /*3b80*/  HMMA.16816.F32 R36, R4.reuse, R20, R36 ;  /* 0x000000140424723c */ /* 0x040ff00000001824 */
[C---:B------:R-:W-:Y:S01]  /*3b90*/  HMMA.16816.F32 R40, R4.reuse, R22, R40 ;  /* 0x000000160428723c */ /* 0x040fe20000001828 */
[----:B------:R-:W-:Y:S07]  /*3ba0*/  LDSM.16.MT88.4 R20, [R111+0x6800] ;  /* 0x006800006f14783b */ /* 0x000fee0000004200 */
        /* <DEDUP_REMOVED lines=13> */
[----:B---3--:R-:W-:Y:S01]  /*3c80*/  HMMA.16816.F32 R44, R4, R16, R44 ;  /* 0x00000010042c723c */ /* 0x008fe2000000182c */
[----:B------:R-:W-:-:S02]  /*3c90*/  FFMA.FTZ R16, R115, R105, -R126 ;  /* 0x0000006973107223 */ /* 0x000fc4000001087e */
[----:B------:R-:W-:Y:S04]  /*3ca0*/  MUFU.EX2 R115, R122 ;  /* 0x0000007a00737308 */ /* 0x000fe80000000800 */
[----:B------:R3:W5:Y:S01]  /*3cb0*/  MUFU.EX2 R116, R16 ;  /* 0x0000001000747308 */ /* 0x0007620000000800 */
[C---:B------:R-:W-:Y:S08]  /*3cc0*/  HMMA.16816.F32 R48, R4.reuse, R18, R48 ;  /* 0x000000120430723c */ /* 0x040ff00000001830 */
[C---:B----4-:R-:W-:Y:S01]  /*3cd0*/  HMMA.16816.F32 R68, R4.reuse, R28, R68 ;  /* 0x0000001c0444723c */ /* 0x050fe20000001844 */
[----:B------:R-:W-:Y:S01]  /*3ce0*/  FFMA.FTZ R28, R102, R105, -R108 ;  /* 0x00000069661c7223 */ /* 0x000fe2000001086c */
[----:B------:R-:W4:Y:S01]  /*3cf0*/  MUFU.EX2 R29, R106 ;  /* 0x0000006a001d7308 */ /* 0x000f220000000800 */
[----:B---3--:R-:W3:Y:S04]  /*3d00*/  LDSM.16.MT88.4 R16, [R98+0x6c00] ;  /* 0x006c00006210783b */ /* 0x008ee80000004200 */
[----:B------:R-:W2:Y:S01]  /*3d10*/  MUFU.EX2 R28, R28 ;  /* 0x0000001c001c7308 */ /* 0x000ea20000000800 */
[C---:B------:R-:W-:Y:S08]  /*3d20*/  HMMA.16816.F32 R72, R4.reuse, R30, R72 ;  /* 0x0000001e0448723c */ /* 0x040ff00000001848 */
[C---:B-1----:R-:W-:Y:S08]  /*3d30*/  HMMA.16816.F32 R76, R4.reuse, R12, R76 ;  /* 0x0000000c044c723c */ /* 0x042ff0000000184c */
[C---:B------:R-:W-:Y:S01]  /*3d40*/  HMMA.16816.F32 R80, R4.reuse, R14, R80 ;  /* 0x0000000e0450723c */ /* 0x040fe20000001850 */
[----:B------:R-:W1:Y:S07]  /*3d50*/  LDSM.16.MT88.4 R12, [R98+0x7c00] ;  /* 0x007c0000620c783b */ /* 0x000e6e0000004200 */
[C---:B------:R-:W-:Y:S08]  /*3d60*/  HMMA.16816.F32 R36, R4.reuse, R20, R36 ;  /* 0x000000140424723c */ /* 0x040ff00000001824 */
[----:B------:R-:W-:Y:S01]  /*3d70*/  HMMA.16816.F32 R40, R4, R22, R40 ;  /* 0x000000160428723c */ /* 0x000fe20000001828 */
[----:B-----5:R-:W-:Y:S01]  /*3d80*/  F2FP.F16.F32.PACK_AB R4, R116, R115 ;  /* 0x000000737404723e */ /* 0x020fe200000000ff */
[----:B------:R-:W5:Y:S01]  /*3d90*/  LDSM.16.MT88.4 R20, [R111+0x7c00] ;  /* 0x007c00006f14783b */ /* 0x000f620000004200 */
[----:B----4-:R-:W-:-:S02]  /*3da0*/  F2FP.F16.F32.PACK_AB R5, R29, R104 ;  /* 0x000000681d05723e */ /* 0x010fc400000000ff */
[----:B------:R-:W-:Y:S02]  /*3db0*/  F2FP.F16.F32.PACK_AB R6, R165, R118 ;  /* 0x00000076a506723e */ /* 0x000fe400000000ff */
[----:B--2---:R-:W-:-:S07]  /*3dc0*/  F2FP.F16.F32.PACK_AB R7, R163, R28 ;  /* 0x0000001ca307723e */ /* 0x004fce00000000ff */
[C---:B------:R-:W-:Y:S08]  /*3dd0*/  HMMA.16816.F32 R68, R4.reuse, R8, R68 ;  /* 0x000000080444723c */ /* 0x040ff00000001844 */
[C---:B------:R-:W-:Y:S01]  /*3de0*/  HMMA.16816.F32 R72, R4.reuse, R10, R72 ;  /* 0x0000000a0448723c */ /* 0x040fe20000001848 */
[----:B------:R-:W2:Y:S07]  /*3df0*/  LDSM.16.MT88.4 R8, [R98+0x8c00] ;  /* 0x008c00006208783b */ /* 0x000eae0000004200 */
[----:B---3--:R-:W-:Y:S01]  /*3e00*/  HMMA.16816.F32 R44, R4, R16, R44 ;  /* 0x00000010042c723c */ /* 0x008fe2000000182c */
[----:B------:R-:W-:-:S04]  /*3e10*/  FADD.FTZ R17, R97, R94 ;  /* 0x0000005e61117221 */ /* 0x000fc80000010000 */
[----:B------:R-:W-:-:S03]  /*3e20*/  FADD.FTZ R17, R90, R17 ;  /* 0x000000115a117221 */ /* 0x000fc60000010000 */
        /* <DEDUP_REMOVED lines=8> */
[----:B------:R-:W-:-:S03]  /*3eb0*/  FADD.FTZ R93, R93, R32 ;  /* 0x000000205d5d7221 */ /* 0x000fc60000010000 */
[----:B------:R-:W-:Y:S01]  /*3ec0*/  HMMA.16816.F32 R40, R4, R26, R40 ;  /* 0x0000001a0428723c */ /* 0x000fe20000001828 */
[----:B------:R-:W-:-:S04]  /*3ed0*/  FADD.FTZ R0, R112, R93 ;  /* 0x0000005d70007221 */ /* 0x000fc80000010000 */
[----:B------:R-:W-:-:S03]  /*3ee0*/  FADD.FTZ R0, R117, R0 ;  /* 0x0000000075007221 */ /* 0x000fc60000010000 */
[C---:B-----5:R-:W-:Y:S08]  /*3ef0*/  HMMA.16816.F32 R52, R4.reuse, R20, R52 ;  /* 0x000000140434723c */ /* 0x060ff00000001834 */
        /* <DEDUP_REMOVED lines=24> */
.L_x_6870:
[----:B------:R-:W1:Y:S01]  /*4080*/  S2R R132, SR_TID.X ;  /* 0x0000000000847919 */ /* 0x000e620000002100 */
[----:B------:R-:W-:Y:S04]  /*4090*/  DEPBAR.LE SB0, 0x0 ;  /* 0x000080000000791a */ /* 0x000fe80000000000 */
[----:B------:R-:W-:Y:S05]  /*40a0*/  WARPSYNC.ALL ;  /* 0x0000000000007948 */ /* 0x000fea0003800000 */
[----:B------:R-:W-:Y:S01]  /*40b0*/  BAR.SYNC.DEFER_BLOCKING 0x0 ;  /* 0x0000000000007b1d */ /* 0x000fe20000010000 */
[----:B------:R-:W-:Y:S05]  /*40c0*/  @!P1 IMAD.MOV.U32 R4, RZ, RZ, RZ ;  /* 0x000000ffff049224 */ /* 0x000fea00078e00ff */
[----:B------:R-:W-:Y:S01]  /*40d0*/  @!P1 IADD3 R4, P0, PT, RZ, -R4, RZ ;  /* 0x80000004ff049210 */ /* 0x000fe20007f1e0ff */
[----:B------:R-:W2:Y:S01]  /*40e0*/  @!P1 LD.E R5, desc[UR4][R2.64+0x40] ;  /* 0x0000400402059980 */ /* 0x000ea2000c101900 */
[----:B------:R-:W-:Y:S01]  /*40f0*/  BSSY.RECONVERGENT B0, `(.L_x_6864) ;  /* 0x0000049000007945 */ /* 0x000fe20003800200 */
[----:B--2---:R-:W-:Y:S05]  /*4100*/  @!P1 IMAD.SHL.U32 R5, R5, 0x40, RZ ;  /* 0x0000004005059824 */ /* 0x004fea00078e00ff */
[----:B------:R-:W-:Y:S04]  /*4110*/  @!P1 IADD3.X R5, PT, PT, RZ, ~R5, RZ, P0, !PT ;  /* 0x80000005ff059210 */ /* 0x000fe800007fe4ff */
[----:B------:R-:W-:Y:S02]  /*4120*/  @!P1 SHF.R.S64 R7, R4, 0x1f, R5 ;  /* 0x0000001f04079819 */ /* 0x000fe40000001005 */
[----:B------:R-:W-:Y:S02]  /*4130*/  MOV R4, R157 ;  /* 0x0000009d00047202 */ /* 0x000fe40000000f00 */
[----:B------:R-:W-:Y:S04]  /*4140*/  @!P1 IADD3 R7, P0, PT, R156, R7, RZ ;  /* 0x000000079c079210 */ /* 0x000fe80007f1e0ff */
[----:B------:R-:W-:Y:S01]  /*4150*/  @!P1 LEA.HI.X.SX32 R6, R5, R157, 0x1, P0 ;  /* 0x0000009d05069211 */ /* 0x000fe200000f0eff */
[----:B------:R-:W-:Y:S02]  /*4160*/  IMAD.MOV.U32 R5, RZ, RZ, R156 ;  /* 0x000000ffff057224 */ /* 0x000fe400078e009c */
[----:B------:R-:W-:Y:S01]  /*4170*/  @!P1 IMAD.MOV.U32 R156, RZ, RZ, R7 ;  /* 0x000000ffff9c9224 */ /* 0x000fe200078e0007 */
[----:B------:R-:W-:Y:S01]  /*4180*/  @!P1 MOV R157, R6 ;  /* 0x00000006009d9202 */ /* 0x000fe20000000f00 */
[----:B-1----:R-:W-:Y:S06]  /*4190*/  @!P1 BRA `(.L_x_6865) ;  /* 0x0000000000f89947 */ /* 0x002fec0003800000 */
        /* <DEDUP_REMOVED lines=62> */
.L_x_6865:
[----:B------:R-:W-:Y:S05]  /*4580*/  BSYNC.RECONVERGENT B0 ;  /* 0x0000000000007941 */ /* 0x000fea0003800200 */
.L_x_6864:
[----:B------:R-:W1:Y:S01]  /*4590*/  S2UR UR6, SR_CgaCtaId ;  /* 0x00000000000679c3 */ /* 0x000e620000008800 */
[C---:B------:R-:W-:Y:S01]  /*45a0*/  IMAD.SHL.U32 R149, R132.reuse, 0x8, RZ ;  /* 0x0000000884957824 */ /* 0x040fe200078e00ff */
[C---:B------:R-:W-:Y:S01]  /*45b0*/  LOP3.LUT R148, R132.reuse, 0x18, RZ, 0xc0, !PT ;  /* 0x0000001884947812 */ /* 0x040fe200078ec0ff */
[----:B------:R-:W-:Y:S01]  /*45c0*/  UMOV UR7, 0x400 ;  /* 0x0000040000077882 */ /* 0x000fe20000000000 */
[----:B------:R-:W-:Y:S01]  /*45d0*/  IMAD.SHL.U32 R134, R132, 0x10, RZ ;  /* 0x0000001084867824 */ /* 0x000fe200078e00ff */
[----:B------:R-:W-:Y:S01]  /*45e0*/  IADD3 R130, P0, PT, R156, R152, RZ ;  /* 0x000000989c827210 */ /* 0x000fe20007f1e0ff */
[C---:B------:R-:W-:Y:S01]  /*45f0*/  IMAD.SHL.U32 R136, R132.reuse, 0x20, RZ ;  /* 0x0000002084887824 */ /* 0x040fe200078e00ff */
[C---:B------:R-:W-:Y:S01]  /*4600*/  LOP3.LUT R145, R149.reuse, 0xc0, RZ, 0xc0, !PT ;  /* 0x000000c095917812 */ /* 0x040fe200078ec0ff */
[----:B------:R-:W-:Y:S01]  /*4610*/  IMAD.SHL.U32 R91, R132, 0x4, RZ ;  /* 0x00000004845b7824 */ /* 0x000fe200078e00ff */
[----:B------:R-:W-:Y:S01]  /*4620*/  LOP3.LUT R162, R149, 0x18, RZ, 0xc0, !PT ;  /* 0x0000001895a27812 */ /* 0x000fe200078ec0ff */
[----:B------:R-:W-:Y:S01]  /*4630*/  IMAD.X R131, R157, 0x1, R153, P0 ;  /* 0x000000019d837824 */ /* 0x000fe200000e0699 */
[----:B------:R-:W-:Y:S01]  /*4640*/  LOP3.LUT R148, R145, R148, RZ, 0xfc, !PT ;  /* 0x0000009491947212 */ /* 0x000fe200078efcff */
[----:B------:R-:W-:Y:S01]  /*4650*/  IMAD.MOV.U32 R108, RZ, RZ, 0x20 ;  /* 0x00000020ff6c7424 */ /* 0x000fe200078e00ff */
[----:B------:R-:W-:Y:S01]  /*4660*/  LOP3.LUT R145, R149, 0x1f20, RZ, 0xc0, !PT ;  /* 0x00001f2095917812 */ /* 0x000fe200078ec0ff */
[----:B------:R-:W-:Y:S01]  /*4670*/  VIADD R155, R155, 0xffffffff ;  /* 0xffffffff9b9b7836 */ /* 0x000fe20000000000 */
[----:B------:R-:W-:Y:S01]  /*4680*/  LOP3.LUT R162, R148, R162, RZ, 0x3c, !PT ;  /* 0x000000a294a27212 */ /* 0x000fe200078e3cff */
[----:B------:R-:W-:Y:S01]  /*4690*/  BSSY.RECONVERGENT B1, `(.L_x_6866) ;  /* 0x00000c7000017945 */ /* 0x000fe20003800200 */
[----:B------:R-:W-:Y:S02]  /*46a0*/  LOP3.LUT R87, R134, 0x100, RZ, 0xc0, !PT ;  /* 0x0000010086577812 */ /* 0x000fe400078ec0ff */
[----:B------:R-:W-:Y:S02]  /*46b0*/  LOP3.LUT R162, R145, R162, RZ, 0xfc, !PT ;  /* 0x000000a291a27212 */ /* 0x000fe400078efcff */
[C---:B------:R-:W-:Y:S02]  /*46c0*/  LOP3.LUT R85, R132.reuse, 0x8, RZ, 0xc0, !PT ;  /* 0x0000000884557812 */ /* 0x040fe400078ec0ff */
[--C-:B------:R-:W-:Y:S01]  /*46d0*/  LOP3.LUT R84, R87, 0x20, R136.reuse, 0xf8, !PT ;  /* 0x0000002057547812 */ /* 0x100fe200078ef888 */
[----:B-1----:R-:W-:Y:S01]  /*46e0*/  ULEA UR6, UR6, UR7, 0x18 ;  /* 0x0000000706067291 */ /* 0x002fe2000f8ec0ff */
[----:B------:R-:W-:Y:S02]  /*46f0*/  LOP3.LUT R85, R85, 0xc0, R136, 0xf8, !PT ;  /* 0x000000c055557812 */ /* 0x000fe400078ef888 */
[----:B------:R-:W-:Y:S02]  /*4700*/  LOP3.LUT R90, R91, 0x18, RZ, 0xc0, !PT ;  /* 0x000000185b5a7812 */ /* 0x000fe400078ec0ff */
[----:B------:R-:W-:Y:S01]  /*4710*/  LOP3.LUT P0, RZ, R132, 0x4, RZ, 0xc0, !PT ;  /* 0x0000000484ff7812 */ /* 0x000fe2000780c0ff */
[----:B------:R-:W-:Y:S01]  /*4720*/  IMAD.U32 R135, RZ, RZ, UR6 ;  /* 0x00000006ff877e24 */ /* 0x000fe2000f8e00ff */
[----:B------:R-:W-:Y:S02]  /*4730*/  LOP3.LUT R84, R84, R85, R90, 0xf6, !PT ;  /* 0x0000005554547212 */ /* 0x000fe400078ef65a */
[----:B------:R-:W-:Y:S01]  /*4740*/  SEL R108, R108, 0xffffffe0, !P0 ;  /* 0xffffffe06c6c7807 */ /* 0x000fe20004000000 */
[--C-:B------:R-:W-:Y:S01]  /*4750*/  IMAD R162, R162, 0x2, R135.reuse ;  /* 0x00000002a2a27824 */ /* 0x100fe200078e0287 */
[----:B------:R-:W-:Y:S01]  /*4760*/  ISETP.GT.AND P2, PT, R155, R142, PT ;  /* 0x0000008e9b00720c */ /* 0x000fe20003f44270 */
[----:B------:R-:W-:Y:S02]  /*4770*/  IMAD R138, R84, 0x2, R135 ;  /* 0x00000002548a7824 */ /* 0x000fe400078e0287 */
[--C-:B------:R-:W-:Y:S01]  /*4780*/  IMAD.IADD R137, R133, 0x1, R108.reuse ;  /* 0x0000000185897824 */ /* 0x100fe200078e026c */
[----:B------:R-:W-:Y:S01]  /*4790*/  @!PT LDS RZ, [RZ] ;  /* 0x00000000fffff984 */ /* 0x000fe20000000800 */
[----:B------:R-:W-:Y:S01]  /*47a0*/  @!PT LDS RZ, [RZ] ;  /* 0x00000000fffff984 */ /* 0x000fe20000000800 */
[----:B------:R-:W-:Y:S01]  /*47b0*/  @!PT LDS RZ, [RZ] ;  /* 0x00000000fffff984 */ /* 0x000fe20000000800 */
[----:B------:R-:W-:Y:S01]  /*47c0*/  LDGSTS.E.BYPASS.LTC128B.128 [R162+0x6000], desc[UR4][R156.64] ;  /* 0x060000009ca27fae */ /* 0x000fe2000b981a04 */
[----:B------:R-:W-:Y:S04]  /*47d0*/  IMAD.IADD R88, R138, 0x1, R108 ;  /* 0x000000018a587824 */ /* 0x000fe800078e026c */
[----:B------:R-:W-:Y:S05]  /*47e0*/  LDGSTS.E.BYPASS.LTC128B.128 [R162+0x7000], desc[UR4][R156.64+0x40] ;  /* 0x070000409ca27fae */ /* 0x000fea000b981a04 */
[----:B------:R-:W-:Y:S05]  /*47f0*/  LDGSTS.E.BYPASS.LTC128B.128 [R162+0x8000], desc[UR4][R156.64+0x80] ;  /* 0x080000809ca27fae */ /* 0x000fea000b981a04 */
[----:B------:R-:W-:Y:S05]  /*4800*/  LDGSTS.E.BYPASS.LTC128B.128 [R162+0x6800], desc[UR4][R130.64] ;  /* 0x0680000082a27fae */ /* 0x000fea000b981a04 */
[----:B------:R-:W-:Y:S05]  /*4810*/  LDGSTS.E.BYPASS.LTC128B.128 [R162+0x7800], desc[UR4][R130.64+0x40] ;  /* 0x0780004082a27fae */ /* 0x000fea000b981a04 */
        /* <DEDUP_REMOVED lines=8> */
[----:B------:R-:W5:Y:S05]  /*48a0*/  LDSM.16.M88.4 R112, [R88+0x3000] ;  /* 0x003000005870783b */ /* 0x000f6a0000000200 */
[----:B------:R-:W5:Y:S05]  /*48b0*/  LDSM.16.M88.4 R116, [R88+0x3400] ;  /* 0x003400005874783b */ /* 0x000f6a0000000200 */
[----:B------:R-:W-:Y:S01]  /*48c0*/  LDSM.16.M88.4 R120, [R137+0x1000] ;  /* 0x001000008978783b */ /* 0x000fe20000000200 */
[C---:B--2---:R-:W-:Y:S04]  /*48d0*/  HMMA.16816.F32 R4, R84.reuse, R92, RZ ;  /* 0x0000005c5404723c */ /* 0x044fe800000018ff */
[----:B------:R-:W-:Y:S04]  /*48e0*/  LDSM.16.M88.4 R124, [R88+0x4000] ;  /* 0x00400000587c783b */ /* 0x000fe80000000200 */
[C---:B------:R-:W-:Y:S01]  /*48f0*/  HMMA.16816.F32 R8, R84.reuse, R94, RZ ;  /* 0x0000005e5408723c */ /* 0x040fe200000018ff */
[----:B------:R-:W2:Y:S05]  /*4900*/  LDSM.16.M88.4 R92, [R88+0x3800] ;  /* 0x00380000585c783b */ /* 0x000eaa0000000200 */
[----:B-1----:R-:W-:Y:S02]  /*4910*/  LDSM.16.M88.4 R128, [R88+0x5800] ;  /* 0x005800005880783b */ /* 0x002fe40000000200 */
[C---:B---3--:R-:W-:Y:S08]  /*4920*/  HMMA.16816.F32 R12, R84.reuse, R96, RZ ;  /* 0x00000060540c723c */ /* 0x048ff000000018ff */
[C---:B------:R-:W-:Y:S01]  /*4930*/  HMMA.16816.F32 R16, R84.reuse, R98, RZ ;  /* 0x000000625410723c */ /* 0x040fe200000018ff */
[----:B------:R-:W-:Y:S07]  /*4940*/  LDSM.16.M88.4 R96, [R133+0x1000] ;  /* 0x001000008560783b */ /* 0x000fee0000000200 */
[C---:B----4-:R-:W-:Y:S08]  /*4950*/  HMMA.16816.F32 R20, R84.reuse, R100, RZ ;  /* 0x000000645414723c */ /* 0x050ff000000018ff */
[C---:B------:R-:W-:Y:S01]  /*4960*/  HMMA.16816.F32 R24, R84.reuse, R102, RZ ;  /* 0x000000665418723c */ /* 0x040fe200000018ff */
[----:B------:R-:W-:Y:S07]  /*4970*/  LDSM.16.M88.4 R100, [R138+0x4000] ;  /* 0x004000008a64783b */ /* 0x000fee0000000200 */
[C---:B-----5:R-:W-:Y:S08]  /*4980*/  HMMA.16816.F32 R28, R84.reuse, R104, RZ ;  /* 0x00000068541c723c */ /* 0x060ff000000018ff */
[----:B------:R-:W-:Y:S01]  /*4990*/  HMMA.16816.F32 R32, R84, R106, RZ ;  /* 0x0000006a5420723c */ /* 0x000fe200000018ff */
[----:B------:R-:W1:Y:S05]  /*49a0*/  LDSM.16.M88.4 R84, [R88+0x3c00] ;  /* 0x003c00005854783b */ /* 0x000e6a0000000200 */
[----:B------:R-:W3:Y:S02]  /*49b0*/  LDSM.16.M88.4 R104, [R138+0x4400] ;  /* 0x004400008a68783b */ /* 0x000ee40000000200 */
[C---:B------:R-:W-:Y:S08]  /*49c0*/  HMMA.16816.F32 R4, R108.reuse, R112, R4 ;  /* 0x000000706c04723c */ /* 0x040ff00000001804 */
[C---:B------:R-:W-:Y:S01]  /*49d0*/  HMMA.16816.F32 R8, R108.reuse, R114, R8 ;  /* 0x000000726c08723c */ /* 0x040fe20000001808 */
[----:B------:R-:W4:Y:S07]  /*49e0*/  LDSM.16.M88.4 R112, [R138+0x4800] ;  /* 0x004800008a70783b */ /* 0x000f2e0000000200 */
[C---:B------:R-:W-:Y:S08]  /*49f0*/  HMMA.16816.F32 R12, R108.reuse, R116, R12 ;  /* 0x000000746c0c723c */ /* 0x040ff0000000180c */
[C---:B------:R-:W-:Y:S01]  /*4a00*/  HMMA.16816.F32 R16, R108.reuse, R118, R16 ;  /* 0x000000766c10723c */ /* 0x040fe20000001810 */
[----:B------:R-:W5:Y:S07]  /*4a10*/  LDSM.16.M88.4 R116, [R138+0x4c00] ;  /* 0x004c00008a74783b */ /* 0x000f6e0000000200 */
[C---:B--2---:R-:W-:Y:S08]  /*4a20*/  HMMA.16816.F32 R20, R108.reuse, R92, R20 ;  /* 0x0000005c6c14723c */ /* 0x044ff00000001814 */
[C---:B------:R-:W-:Y:S01]  /*4a30*/  HMMA.16816.F32 R24, R108.reuse, R94, R24 ;  /* 0x0000005e6c18723c */ /* 0x040fe20000001818 */
[----:B------:R-:W2:Y:S07]  /*4a40*/  LDSM.16.M88.4 R92, [R88+0x4400] ;  /* 0x00440000585c783b */ /* 0x000eae0000000200 */
[C---:B-1----:R-:W-:Y:S08]  /*4a50*/  HMMA.16816.F32 R28, R108.reuse, R84, R28 ;  /* 0x000000546c1c723c */ /* 0x042ff0000000181c */
[----:B------:R-:W-:Y:S01]  /*4a60*/  HMMA.16816.F32 R32, R108, R86, R32 ;  /* 0x000000566c20723c */ /* 0x000fe20000001820 */
[----:B------:R-:W1:Y:S05]  /*4a70*/  LDSM.16.M88.4 R84, [R88+0x4800] ;  /* 0x004800005854783b */ /* 0x000e6a0000000200 */
[----:B------:R-:W1:Y:S02]  /*4a80*/  LDSM.16.M88.4 R108, [R88+0x4c00] ;  /* 0x004c0000586c783b */ /* 0x000e640000000200 */
        /* <DEDUP_REMOVED lines=9> */
[C---:B-----5:R-:W-:Y:S08]  /*4b20*/  HMMA.16816.F32 R28, R96.reuse, R116, R28 ;  /* 0x00000074601c723c */ /* 0x060ff0000000181c */
[----:B------:R-:W-:Y:S01]  /*4b30*/  HMMA.16816.F32 R32, R96, R118, R32 ;  /* 0x000000766020723c */ /* 0x000fe20000001820 */
[----:B------:R-:W3:Y:S05]  /*4b40*/  LDSM.16.M88.4 R96, [R133+0x2000] ;  /* 0x002000008560783b */ /* 0x000eea0000000200 */
[----:B------:R-:W4:Y:S02]  /*4b50*/  LDSM.16.M88.4 R116, [R138+0x5c00] ;  /* 0x005c00008a74783b */ /* 0x000f240000000200 */
[C---:B------:R-:W-:Y:S08]  /*4b60*/  HMMA.16816.F32 R4, R120.reuse, R124, R4 ;  /* 0x0000007c7804723c */ /* 0x040ff00000001804 */
        /* <DEDUP_REMOVED lines=19> */
[C---:B----4-:R-:W-:Y:S08]  /*4ca0*/  HMMA.16816.F32 R28, R96.reuse, R116, R28 ;  /* 0x00000074601c723c */ /* 0x050ff0000000181c */
        /* <DEDUP_REMOVED lines=87> */
.L_x_6869:
[----:B------:R-:W-:Y:S05]  /*5220*/  BSYNC.RECONVERGENT B0 ;  /* 0x0000000000007941 */ /* 0x000fea0003800200 */
.L_x_6868:
        /* <DEDUP_REMOVED lines=13> */
.L_x_6867:
[----:B------:R-:W-:Y:S05]  /*5300*/  BSYNC.RECONVERGENT B1 ;  /* 0x0000000000017941 */ /* 0x000fea0003800200 */
.L_x_6866:
[----:B------:R-:W2:Y:S01]  /*5310*/  LD.E R87, desc[UR4][R2.64+0xdc] ;  /* 0x0000dc0402577980 */ /* 0x000ea2000c101900 */
        /* <DEDUP_REMOVED lines=16> */
[----:B------:R-:W-:Y:S01]  /*5420*/  SHF.R.U32.HI R120, RZ, 0x1, R132 ;  /* 0x00000001ff787819 */ /* 0x000fe20000011684 */
[----:B------:R-:W1:Y:S01]  /*5430*/  SHFL.BFLY PT, R85, R88, 0x2, 0x1f ;  /* 0x0c401f0058557f89 */ /* 0x000e6200000e0000 */
[----:B------:R-:W-:Y:S02]  /*5440*/  LOP3.LUT R92, R136, 0x120, RZ, 0xc0, !PT ;  /* 0x00000120885c7812 */ /* 0x000fe400078ec0ff */
[----:B------:R-:W-:Y:S05]  /*5450*/  IADD3 R154, PT, PT, R154, -0x40, RZ ;  /* 0xffffffc09a9a7810 */ /* 0x000fea0007ffe0ff */
[----:B------:R-:W3:Y:S01]  /*5460*/  SHFL.BFLY PT, R93, R96, 0x2, 0x1f ;  /* 0x0c401f00605d7f89 */ /* 0x000ee200000e0000 */
[----:B-1----:R-:W-:Y:S02]  /*5470*/  FMNMX.FTZ R84, R88, R85, !PT ;  /* 0x0000005558547209 */ /* 0x002fe40007810000 */
[----:B---3--:R-:W-:Y:S05]  /*5480*/  FMNMX.FTZ R94, R96, R93, !PT ;  /* 0x0000005d605e7209 */ /* 0x008fea0007810000 */
[----:B------:R-:W1:Y:S01]  /*5490*/  SHFL.BFLY PT, R85, R84, 0x1, 0x1f ;  /* 0x0c201f0054557f89 */ /* 0x000e6200000e0000 */
[----:B------:R-:W-:Y:S07]  /*54a0*/  LOP3.LUT R93, R120, 0x8, RZ, 0xc0, !PT ;  /* 0x00000008785d7812 */ /* 0x000fee00078ec0ff */
[----:B------:R-:W3:Y:S01]  /*54b0*/  SHFL.BFLY PT, R95, R94, 0x1, 0x1f ;  /* 0x0c201f005e5f7f89 */ /* 0x000ee200000e0000 */
[----:B------:R-:W-:Y:S04]  /*54c0*/  LOP3.LUT R93, R93, 0xc0, R136, 0xf8, !PT ;  /* 0x000000c05d5d7812 */ /* 0x000fe800078ef888 */
[----:B------:R-:W-:Y:S02]  /*54d0*/  LOP3.LUT R92, R92, R93, R90, 0xf6, !PT ;  /* 0x0000005d5c5c7212 */ /* 0x000fe400078ef65a */
[----:B-1----:R-:W-:Y:S02]  /*54e0*/  FMNMX.FTZ R85, R84, R85, !PT ;  /* 0x0000005554557209 */ /* 0x002fe40007810000 */
[----:B---3--:R-:W-:Y:S03]  /*54f0*/  FMNMX.FTZ R86, R94, R95, !PT ;  /* 0x0000005f5e567209 */ /* 0x008fe60007810000 */
[----:B------:R-:W-:Y:S01]  /*5500*/  FADD.FTZ R88, -R85, R0 ;  /* 0x0000000055587221 */ /* 0x000fe20000010100 */
[C---:B------:R-:W-:Y:S01]  /*5510*/  FSETP.NEU.FTZ.AND P2, PT, R86.reuse, -INF , PT ;  /* 0xff8000005600780b */ /* 0x040fe20003f5d000 */
[----:B------:R-:W-:Y:S01]  /*5520*/  FADD.FTZ R90, -R86, R89 ;  /* 0x00000059565a7221 */ /* 0x000fe20000010100 */
[----:B------:R-:W-:Y:S01]  /*5530*/  MOV R89, R86 ;  /* 0x0000005600597202 */ /* 0x000fe20000000f00 */
[C---:B--2---:R-:W-:Y:S01]  /*5540*/  FMUL.FTZ R0, R87.reuse, R88 ;  /* 0x0000005857007220 */ /* 0x044fe20000410000 */
        /* <DEDUP_REMOVED lines=30> */
[----:B------:R-:W-:Y:S01]  /*5730*/  FMUL.FTZ R47, R0, R47 ;  /* 0x0000002f002f7220 */ /* 0x000fe20000410000 */
        /* <DEDUP_REMOVED lines=51> */
[-C--:B------:R-:W-:Y:S01]  /*5a70*/  FFMA.FTZ R136, R13, R87.reuse, -R130 ;  /* 0x000000570d887223 */ /* 0x080fe20000010882 */
[-CC-:B------:R-:W-:Y:S01]  /*5a80*/  FFMA.FTZ R164, R18, R87.reuse, -R128.reuse ;  /* 0x0000005712a47223 */ /* 0x180fe20000010880 */
[--C-:B------:R-:W-:Y:S01]  /*5a90*/  FFMA.FTZ R116, R19, R87, -R128.reuse ;  /* 0x0000005713747223 */ /* 0x100fe20000010880 */
[C---:B---3--:R-:W-:Y:S03]  /*5aa0*/  HMMA.16816.F32 R44, R92.reuse, R100, R44 ;  /* 0x000000645c2c723c */ /* 0x048fe6000000182c */
[C---:B------:R-:W-:Y:S01]  /*5ab0*/  FMUL.FTZ R76, R84.reuse, R76 ;  /* 0x0000004c544c7220 */ /* 0x040fe20000410000 */
[----:B------:R-:W-:Y:S01]  /*5ac0*/  FMUL.FTZ R77, R84, R77 ;  /* 0x0000004d544d7220 */ /* 0x000fe20000410000 */
[C---:B------:R-:W-:Y:S01]  /*5ad0*/  FMUL.FTZ R78, R0.reuse, R78 ;  /* 0x0000004e004e7220 */ /* 0x040fe20000410000 */
[----:B------:R-:W-:Y:S01]  /*5ae0*/  FMUL.FTZ R79, R0, R79 ;  /* 0x0000004f004f7220 */ /* 0x000fe20000410000 */
[----:B------:R3:W-:Y:S01]  /*5af0*/  MUFU.EX2 R5, R116 ;  /* 0x0000007400057308 */ /* 0x0007e20000000800 */
[C---:B------:R-:W-:Y:S01]  /*5b00*/  HMMA.16816.F32 R48, R92.reuse, R102, R48 ;  /* 0x000000665c30723c */ /* 0x040fe20000001830 */
[----:B------:R-:W4:Y:S02]  /*5b10*/  LDSM.16.MT88.4 R100, [R88+0x8000] ;  /* 0x008000005864783b */ /* 0x000f240000004200 */
[C---:B------:R-:W-:Y:S01]  /*5b20*/  FMUL.FTZ R80, R84.reuse, R80 ;  /* 0x0000005054507220 */ /* 0x040fe20000410000 */
[----:B------:R-:W-:Y:S01]  /*5b30*/  FMUL.FTZ R81, R84, R81 ;  /* 0x0000005154517220 */ /* 0x000fe20000410000 */
[C---:B------:R-:W-:Y:S01]  /*5b40*/  FMUL.FTZ R82, R0.reuse, R82 ;  /* 0x0000005200527220 */ /* 0x040fe20000410000 */
[----:B------:R-:W-:Y:S03]  /*5b50*/  FMUL.FTZ R83, R0, R83 ;  /* 0x0000005300537220 */ /* 0x000fe60000410000 */
[----:B------:R-:W-:Y:S01]  /*5b60*/  MUFU.EX2 R136, R136 ;  /* 0x0000008800887308 */ /* 0x000fe20000000800 */
[C---:B--2---:R-:W-:Y:S09]  /*5b70*/  HMMA.16816.F32 R52, R92.reuse, R104, R52 ;  /* 0x000000685c34723c */ /* 0x044ff20000001834 */
[----:B------:R-:W-:Y:S01]  /*5b80*/  MUFU.EX2 R164, R164 ;  /* 0x000000a400a47308 */ /* 0x000fe20000000800 */
[-C--:B------:R-:W-:Y:S01]  /*5b90*/  FFMA.FTZ R9, R23, R87.reuse, -R128 ;  /* 0x0000005717097223 */ /* 0x080fe20000010880 */
[-CC-:B---3--:R-:W-:Y:S01]  /*5ba0*/  FFMA.FTZ R116, R21, R87.reuse, -R130.reuse ;  /* 0x0000005715747223 */ /* 0x188fe20000010882 */
[-CC-:B------:R-:W-:Y:S01]  /*5bb0*/  FFMA.FTZ R10, R24, R87.reuse, -R130.reuse ;  /* 0x00000057180a7223 */ /* 0x180fe20000010882 */
[-CC-:B------:R-:W-:Y:S01]  /*5bc0*/  FFMA.FTZ R11, R25, R87.reuse, -R130.reuse ;  /* 0x00000057190b7223 */ /* 0x180fe20000010882 */
[C---:B------:R-:W-:Y:S01]  /*5bd0*/  HMMA.16816.F32 R56, R92.reuse, R106, R56 ;  /* 0x0000006a5c38723c */ /* 0x040fe20000001838 */
[----:B------:R-:W2:Y:S04]  /*5be0*/  LDSM.16.MT88.4 R104, [R90+0x2000] ;  /* 0x002000005a68783b */ /* 0x000ea80000004200 */
[----:B------:R3:W-:Y:S01]  /*5bf0*/  MUFU.EX2 R7, R116 ;  /* 0x0000007400077308 */ /* 0x0007e20000000800 */
[-C--:B------:R-:W-:Y:S01]  /*5c00*/  FFMA.FTZ R131, R12, R87.reuse, -R130 ;  /* 0x000000570c837223 */ /* 0x080fe20000010882 */
[-CC-:B------:R-:W-:Y:S01]  /*5c10*/  FFMA.FTZ R138, R14, R87.reuse, -R128.reuse ;  /* 0x000000570e8a7223 */ /* 0x180fe20000010880 */
[-CC-:B------:R-:W-:Y:S07]  /*5c20*/  FFMA.FTZ R14, R22, R87.reuse, -R128.reuse ;  /* 0x00000057160e7223 */ /* 0x180fee0000010880 */
[----:B------:R-:W-:Y:S01]  /*5c30*/  MUFU.EX2 R9, R9 ;  /* 0x0000000900097308 */ /* 0x000fe20000000800 */
[-C--:B------:R-:W-:Y:S01]  /*5c40*/  FFMA.FTZ R137, R15, R87.reuse, -R128 ;  /* 0x000000570f897223 */ /* 0x080fe20000010880 */
[-CC-:B------:R-:W-:Y:S01]  /*5c50*/  FFMA.FTZ R145, R16, R87.reuse, -R130.reuse ;  /* 0x0000005710917223 */ /* 0x180fe20000010882 */
[C---:B-1----:R-:W-:Y:S07]  /*5c60*/  HMMA.16816.F32 R60, R92.reuse, R96, R60 ;  /* 0x000000605c3c723c */ /* 0x042fee000000183c */
[----:B------:R-:W-:Y:S01]  /*5c70*/  MUFU.EX2 R10, R10 ;  /* 0x0000000a000a7308 */ /* 0x000fe20000000800 */
[-C--:B------:R-:W-:Y:S01]  /*5c80*/  FFMA.FTZ R162, R17, R87.reuse, -R130 ;  /* 0x0000005711a27223 */ /* 0x080fe20000010882 */
[-CC-:B------:R-:W-:Y:S08]  /*5c90*/  FFMA.FTZ R17, R30, R87.reuse, -R128.reuse ;  /* 0x000000571e117223 */ /* 0x180ff00000010880 */
[----:B------:R-:W-:Y:S01]  /*5ca0*/  MUFU.EX2 R14, R14 ;  /* 0x0000000e000e7308 */ /* 0x000fe20000000800 */
[----:B------:R-:W-:Y:S01]  /*5cb0*/  ISETP.GT.AND P0, PT, R155, R142, PT ;  /* 0x0000008e9b00720c */ /* 0x000fe20003f04270 */
[----:B---3--:R-:W-:Y:S01]  /*5cc0*/  LDSM.16.MT88.4 R116, [R90+0x1800] ;  /* 0x001800005a74783b */ /* 0x008fe20000004200 */
[C---:B------:R-:W-:Y:S07]  /*5cd0*/  HMMA.16816.F32 R64, R92.reuse, R98, R64 ;  /* 0x000000625c40723c */ /* 0x040fee0000001840 */
[----:B------:R-:W-:Y:S01]  /*5ce0*/  MUFU.EX2 R11, R11 ;  /* 0x0000000b000b7308 */ /* 0x000fe20000000800 */
[-CC-:B------:R-:W-:Y:S01]  /*5cf0*/  FFMA.FTZ R30, R31, R87.reuse, -R128.reuse ;  /* 0x000000571f1e7223 */ /* 0x180fe20000010880 */
[----:B------:R-:W-:Y:S08]  /*5d00*/  FFMA.FTZ R15, R34, R87, -R128 ;  /* 0x00000057220f7223 */ /* 0x000ff00000010880 */
[----:B------:R-:W1:Y:S01]  /*5d10*/  MUFU.EX2 R131, R131 ;  /* 0x0000008300837308 */ /* 0x000e620000000800 */
[----:B------:R-:W-:Y:S01]  /*5d20*/  FFMA.FTZ R123, R84, R165, R123 ;  /* 0x000000a5547b7223 */ /* 0x000fe2000001007b */
[----:B------:R-:W3:Y:S01]  /*5d30*/  LDSM.16.MT88.4 R96, [R88+0x6400] ;  /* 0x006400005860783b */ /* 0x000ee20000004200 */
[C---:B----4-:R-:W-:Y:S07]  /*5d40*/  HMMA.16816.F32 R68, R92.reuse, R100, R68 ;  /* 0x000000645c44723c */ /* 0x050fee0000001844 */
[----:B------:R-:W-:Y:S01]  /*5d50*/  MUFU.EX2 R138, R138 ;  /* 0x0000008a008a7308 */ /* 0x000fe20000000800 */
[----:B------:R-:W-:Y:S01]  /*5d60*/  FFMA.FTZ R129, R0, R163, R129 ;  /* 0x000000a300817223 */ /* 0x000fe20000010081 */
[----:B------:R-:W-:Y:S08]  /*5d70*/  FADD.FTZ R123, R124, R123 ;  /* 0x0000007b7c7b7221 */ /* 0x000ff00000010000 */
[----:B------:R-:W4:Y:S01]  /*5d80*/  MUFU.EX2 R137, R137 ;  /* 0x0000008900897308 */ /* 0x000f220000000800 */
[----:B------:R-:W-:Y:S01]  /*5d90*/  MOV R0, R85 ;  /* 0x0000005500007202 */ /* 0x000fe20000000f00 */
[----:B------:R-:W-:Y:S01]  /*5da0*/  FADD.FTZ R84, R121, R129 ;  /* 0x0000008179547221 */ /* 0x000fe20000010000 */
[C---:B------:R-:W-:Y:S01]  /*5db0*/  HMMA.16816.F32 R72, R92.reuse, R102, R72 ;  /* 0x000000665c48723c */ /* 0x040fe20000001848 */
[----:B------:R-:W5:Y:S06]  /*5dc0*/  LDSM.16.MT88.4 R100, [R90+0x400] ;  /* 0x000400005a64783b */ /* 0x000f6c0000004200 */
[----:B------:R-:W-:Y:S01]  /*5dd0*/  MUFU.EX2 R145, R145 ;  /* 0x0000009100917308 */ /* 0x000fe20000000800 */
[----:B------:R-:W-:Y:S01]  /*5de0*/  FADD.FTZ R122, R122, R123 ;  /* 0x0000007b7a7a7221 */ /* 0x000fe20000010000 */
[----:B------:R-:W-:Y:S08]  /*5df0*/  FADD.FTZ R127, R127, R84 ;  /* 0x000000547f7f7221 */ /* 0x000ff00000010000 */
[----:B------:R-:W3:Y:S01]  /*5e00*/  MUFU.EX2 R162, R162 ;  /* 0x000000a200a27308 */ /* 0x000ee20000000800 */
[----:B------:R-:W-:Y:S01]  /*5e10*/  FADD.FTZ R84, R125, R122 ;  /* 0x0000007a7d547221 */ /* 0x000fe20000010000 */
[C---:B--2---:R-:W-:Y:S08]  /*5e20*/  HMMA.16816.F32 R76, R92.reuse, R104, R76 ;  /* 0x000000685c4c723c */ /* 0x044ff0000000184c */
[----:B------:R-:W-:Y:S01]  /*5e30*/  MUFU.EX2 R31, R17 ;  /* 0x00000011001f7308 */ /* 0x000fe20000000800 */
[----:B------:R-:W-:Y:S09]  /*5e40*/  FADD.FTZ R127, R126, R127 ;  /* 0x0000007f7e7f7221 */ /* 0x000ff20000010000 */
[----:B------:R-:W-:Y:S01]  /*5e50*/  MUFU.EX2 R30, R30 ;  /* 0x0000001e001e7308 */ /* 0x000fe20000000800 */
[----:B------:R-:W-:Y:S01]  /*5e60*/  HMMA.16816.F32 R80, R92, R106, R80 ;  /* 0x0000006a5c50723c */ /* 0x000fe20000001850 */
[----:B------:R-:W2:Y:S08]  /*5e70*/  LDSM.16.MT88.4 R104, [R88+0x8400] ;  /* 0x008400005868783b */ /* 0x000eb00000004200 */
[----:B------:R-:W-:Y:S01]  /*5e80*/  MUFU.EX2 R15, R15 ;  /* 0x0000000f000f7308 */ /* 0x000fe20000000800 */
[----:B-1----:R-:W-:Y:S01]  /*5e90*/  F2FP.F16.F32.PACK_AB R92, R136, R131 ;  /* 0x00000083885c723e */ /* 0x002fe200000000ff */
[----:B------:R-:W-:Y:S01]  /*5ea0*/  FADD.FTZ R131, R131, R84 ;  /* 0x0000005483837221 */ /* 0x000fe20000010000 */
[----:B----4-:R-:W-:Y:S01]  /*5eb0*/  F2FP.F16.F32.PACK_AB R93, R137, R138 ;  /* 0x0000008a895d723e */ /* 0x010fe200000000ff */
[----:B------:R-:W-:Y:S01]  /*5ec0*/  FADD.FTZ R138, R138, R127 ;  /* 0x0000007f8a8a7221 */ /* 0x000fe20000010000 */
[----:B---3--:R-:W-:Y:S01]  /*5ed0*/  F2FP.F16.F32.PACK_AB R94, R162, R145 ;  /* 0x00000091a25e723e */ /* 0x008fe200000000ff */
[----:B------:R-:W-:Y:S01]  /*5ee0*/  FADD.FTZ R136, R136, R131 ;  /* 0x0000008388887221 */ /* 0x000fe20000010000 */
[----:B------:R-:W-:Y:S01]  /*5ef0*/  F2FP.F16.F32.PACK_AB R95, R5, R164 ;  /* 0x000000a4055f723e */ /* 0x000fe200000000ff */
[----:B------:R-:W-:Y:S04]  /*5f00*/  FADD.FTZ R137, R137, R138 ;  /* 0x0000008a89897221 */ /* 0x000fe80000010000 */
[----:B------:R-:W-:Y:S02]  /*5f10*/  FADD.FTZ R164, R164, R137 ;  /* 0x00000089a4a47221 */ /* 0x000fe40000010000 */
[C---:B------:R-:W-:Y:S08]  /*5f20*/  HMMA.16816.F32 R36, R92.reuse, R96, R36 ;  /* 0x000000605c24723c */ /* 0x040ff00000001824 */
[C---:B------:R-:W-:Y:S01]  /*5f30*/  HMMA.16816.F32 R40, R92.reuse, R98, R40 ;  /* 0x000000625c28723c */ /* 0x040fe20000001828 */
[----:B------:R-:W1:Y:S07]  /*5f40*/  LDSM.16.MT88.4 R96, [R90+0x2400] ;  /* 0x002400005a60783b */ /* 0x000e6e0000004200 */
[C---:B-----5:R-:W-:Y:S08]  /*5f50*/  HMMA.16816.F32 R44, R92.reuse, R100, R44 ;  /* 0x000000645c2c723c */ /* 0x060ff0000000182c */
        /* <DEDUP_REMOVED lines=10> */
[-CC-:B------:R-:W-:Y:S01]  /*6000*/  FFMA.FTZ R104, R27, R87.reuse, -R128.reuse ;  /* 0x000000571b687223 */ /* 0x180fe20000010880 */
[----:B------:R-:W-:Y:S02]  /*6010*/  FFMA.FTZ R128, R35, R87, -R128 ;  /* 0x0000005723807223 */ /* 0x000fe40000010880 */
[----:B------:R-:W-:Y:S01]  /*6020*/  MUFU.EX2 R13, R105 ;  /* 0x00000069000d7308 */ /* 0x000fe20000000800 */
[C---:B------:R-:W-:Y:S09]  /*6030*/  HMMA.16816.F32 R72, R92.reuse, R106, R72 ;  /* 0x0000006a5c48723c */ /* 0x040ff20000001848 */
[----:B------:R-:W2:Y:S10]  /*6040*/  MUFU.EX2 R18, R104 ;  /* 0x0000006800127308 */ /* 0x000eb40000000800 */
[----:B------:R-:W3:Y:S01]  /*6050*/  MUFU.EX2 R128, R128 ;  /* 0x0000008000807308 */ /* 0x000ee20000000800 */
[C---:B-1----:R-:W-:Y:S08]  /*6060*/  HMMA.16816.F32 R76, R92.reuse, R96, R76 ;  /* 0x000000605c4c723c */ /* 0x042ff0000000184c */
[----:B------:R-:W-:Y:S01]  /*6070*/  HMMA.16816.F32 R80, R92, R98, R80 ;  /* 0x000000625c50723c */ /* 0x000fe20000001850 */
[----:B------:R-:W1:Y:S02]  /*6080*/  LDSM.16.MT88.4 R96, [R88+0x8800] ;  /* 0x008800005860783b */ /* 0x000e640000004200 */
[----:B------:R-:W-:Y:S02]  /*6090*/  F2FP.F16.F32.PACK_AB R92, R7, R6 ;  /* 0x00000006075c723e */ /* 0x000fe400000000ff */
[----:B------:R-:W-:Y:S02]  /*60a0*/  F2FP.F16.F32.PACK_AB R93, R9, R14 ;  /* 0x0000000e095d723e */ /* 0x000fe400000000ff */
[----:B------:R-:W-:Y:S02]  /*60b0*/  F2FP.F16.F32.PACK_AB R94, R11, R10 ;  /* 0x0000000a0b5e723e */ /* 0x000fe400000000ff */
[----:B--2---:R-:W-:Y:S01]  /*60c0*/  F2FP.F16.F32.PACK_AB R95, R18, R13 ;  /* 0x0000000d125f723e */ /* 0x004fe200000000ff */
[----:B------:R-:W-:Y:S01]  /*60d0*/  LDSM.16.MT88.4 R104, [R88+0x6c00] ;  /* 0x006c00005868783b */ /* 0x000fe20000004200 */
[----:B---3--:R-:W-:Y:S05]  /*60e0*/  F2FP.F16.F32.PACK_AB R35, R128, R15 ;  /* 0x0000000f8023723e */ /* 0x008fea00000000ff */
[C---:B------:R-:W-:Y:S08]  /*60f0*/  HMMA.16816.F32 R36, R92.reuse, R100, R36 ;  /* 0x000000645c24723c */ /* 0x040ff00000001824 */
[C---:B------:R-:W-:Y:S01]  /*6100*/  HMMA.16816.F32 R40, R92.reuse, R102, R40 ;  /* 0x000000665c28723c */ /* 0x040fe20000001828 */
[----:B------:R-:W2:Y:S07]  /*6110*/  LDSM.16.MT88.4 R100, [R90+0x2800] ;  /* 0x002800005a64783b */ /* 0x000eae0000004200 */
[C---:B----4-:R-:W-:Y:S08]  /*6120*/  HMMA.16816.F32 R44, R92.reuse, R108, R44 ;  /* 0x0000006c5c2c723c */ /* 0x050ff0000000182c */
[C---:B------:R-:W-:Y:S01]  /*6130*/  HMMA.16816.F32 R48, R92.reuse, R110, R48 ;  /* 0x0000006e5c30723c */ /* 0x040fe20000001830 */
[----:B------:R-:W3:Y:S07]  /*6140*/  LDSM.16.MT88.4 R108, [R90+0xc00] ;  /* 0x000c00005a6c783b */ /* 0x000eee0000004200 */
[C---:B-----5:R-:W-:Y:S08]  /*6150*/  HMMA.16816.F32 R52, R92.reuse, R112, R52 ;  /* 0x000000705c34723c */ /* 0x060ff00000001834 */
[C---:B------:R-:W-:Y:S01]  /*6160*/  HMMA.16816.F32 R56, R92.reuse, R114, R56 ;  /* 0x000000725c38723c */ /* 0x040fe20000001838 */
[----:B------:R-:W4:Y:S07]  /*6170*/  LDSM.16.MT88.4 R112, [R88+0x7c00] ;  /* 0x007c00005870783b */ /* 0x000f2e0000004200 */
[C---:B------:R-:W-:Y:S03]  /*6180*/  HMMA.16816.F32 R60, R92.reuse, R116, R60 ;  /* 0x000000745c3c723c */ /* 0x040fe6000000183c */
[-CC-:B------:R-:W-:Y:S01]  /*6190*/  FFMA.FTZ R116, R28, R87.reuse, -R130.reuse ;  /* 0x000000571c747223 */ /* 0x180fe20000010882 */
[-CC-:B------:R-:W-:Y:S04]  /*61a0*/  FFMA.FTZ R117, R29, R87.reuse, -R130.reuse ;  /* 0x000000571d757223 */ /* 0x180fe80000010882 */
[C---:B------:R-:W-:Y:S01]  /*61b0*/  HMMA.16816.F32 R64, R92.reuse, R118, R64 ;  /* 0x000000765c40723c */ /* 0x040fe20000001840 */
[----:B------:R-:W-:Y:S02]  /*61c0*/  MUFU.EX2 R116, R116 ;  /* 0x0000007400747308 */ /* 0x000fe40000000800 */
[-CC-:B------:R-:W-:Y:S01]  /*61d0*/  FFMA.FTZ R118, R32, R87.reuse, -R130.reuse ;  /* 0x0000005720767223 */ /* 0x180fe20000010882 */
[----:B------:R-:W-:Y:S07]  /*61e0*/  FFMA.FTZ R130, R33, R87, -R130 ;  /* 0x0000005721827223 */ /* 0x000fee0000010882 */
[----:B------:R-:W5:Y:S01]  /*61f0*/  MUFU.EX2 R117, R117 ;  /* 0x0000007500757308 */ /* 0x000f620000000800 */
[----:B------:R-:W-:Y:S01]  /*6200*/  F2FP.F16.F32.PACK_AB R33, R30, R31 ;  /* 0x0000001f1e21723e */ /* 0x000fe200000000ff */
[C---:B-1----:R-:W-:Y:S08]  /*6210*/  HMMA.16816.F32 R68, R92.reuse, R96, R68 ;  /* 0x000000605c44723c */ /* 0x042ff00000001844 */
[----:B------:R-:W-:Y:S10]  /*6220*/  MUFU.EX2 R118, R118 ;  /* 0x0000007600767308 */ /* 0x000ff40000000800 */
[----:B------:R-:W1:Y:S01]  /*6230*/  MUFU.EX2 R119, R130 ;  /* 0x0000008200777308 */ /* 0x000e620000000800 */
[C---:B------:R-:W-:Y:S01]  /*6240*/  HMMA.16816.F32 R72, R92.reuse, R98, R72 ;  /* 0x000000625c48723c */ /* 0x040fe20000001848 */
[----:B------:R-:W4:Y:S02]  /*6250*/  LDSM.16.MT88.4 R96, [R90+0x1c00] ;  /* 0x001c00005a60783b */ /* 0x000f240000004200 */
[----:B-----5:R-:W-:Y:S05]  /*6260*/  F2FP.F16.F32.PACK_AB R32, R117, R116 ;  /* 0x000000747520723e */ /* 0x020fea00000000ff */
[C---:B--2---:R-:W-:Y:S03]  /*6270*/  HMMA.16816.F32 R76, R92.reuse, R100, R76 ;  /* 0x000000645c4c723c */ /* 0x044fe6000000184c */
[----:B-1----:R-:W-:Y:S05]  /*6280*/  F2FP.F16.F32.PACK_AB R34, R119, R118 ;  /* 0x000000767722723e */ /* 0x002fea00000000ff */
[----:B------:R-:W-:Y:S01]  /*6290*/  HMMA.16816.F32 R80, R92, R102, R80 ;  /* 0x000000665c50723c */ /* 0x000fe20000001850 */
[----:B------:R1:W2:Y:S07]  /*62a0*/  LDSM.16.MT88.4 R92, [R88+0x8c00] ;  /* 0x008c0000585c783b */ /* 0x0002ae0000004200 */
[C---:B------:R-:W-:Y:S01]  /*62b0*/  HMMA.16816.F32 R36, R32.reuse, R104, R36 ;  /* 0x000000682024723c */ /* 0x040fe20000001824 */
[----:B------:R-:W5:Y:S07]  /*62c0*/  LDSM.16.MT88.4 R100, [R90+0x2c00] ;  /* 0x002c00005a64783b */ /* 0x000f6e0000004200 */
[C---:B------:R-:W-:Y:S08]  /*62d0*/  HMMA.16816.F32 R40, R32.reuse, R106, R40 ;  /* 0x0000006a2028723c */ /* 0x040ff00000001828 */
[C---:B---3--:R-:W-:Y:S08]  /*62e0*/  HMMA.16816.F32 R44, R32.reuse, R108, R44 ;  /* 0x0000006c202c723c */ /* 0x048ff0000000182c */
[C---:B------:R-:W-:Y:S08]  /*62f0*/  HMMA.16816.F32 R48, R32.reuse, R110, R48 ;  /* 0x0000006e2030723c */ /* 0x040ff00000001830 */
[C---:B----4-:R-:W-:Y:S08]  /*6300*/  HMMA.16816.F32 R52, R32.reuse, R112, R52 ;  /* 0x000000702034723c */ /* 0x050ff00000001834 */
[C---:B------:R-:W-:Y:S08]  /*6310*/  HMMA.16816.F32 R56, R32.reuse, R114, R56 ;  /* 0x000000722038723c */ /* 0x040ff00000001838 */
[C---:B------:R-:W-:Y:S03]  /*6320*/  HMMA.16816.F32 R60, R32.reuse, R96, R60 ;  /* 0x00000060203c723c */ /* 0x040fe6000000183c */
[----:B------:R-:W-:Y:S04]  /*6330*/  FADD.FTZ R97, R145, R136 ;  /* 0x0000008891617221 */ /* 0x000fe80000010000 */
[----:B------:R-:W-:Y:S01]  /*6340*/  FADD.FTZ R97, R162, R97 ;  /* 0x00000061a2617221 */ /* 0x000fe20000010000 */
[C---:B------:R-:W-:Y:S03]  /*6350*/  HMMA.16816.F32 R64, R32.reuse, R98, R64 ;  /* 0x000000622040723c */ /* 0x040fe60000001840 */
[----:B-1----:R-:W-:Y:S05]  /*6360*/  FADD.FTZ R88, R6, R97 ;  /* 0x0000006106587221 */ /* 0x002fea0000010000 */
[C---:B--2---:R-:W-:Y:S03]  /*6370*/  HMMA.16816.F32 R68, R32.reuse, R92, R68 ;  /* 0x0000005c2044723c */ /* 0x044fe60000001844 */
[----:B------:R-:W-:Y:S04]  /*6380*/  FADD.FTZ R93, R5, R164 ;  /* 0x000000a4055d7221 */ /* 0x000fe80000010000 */
        /* <DEDUP_REMOVED lines=19> */
.L_x_6863:
        /* <DEDUP_REMOVED lines=10> */
.L_x_6878:
[----:B---34-:R-:W-:Y:S01]  /*6560*/  FADD.FTZ R84, R84, R8 ;  /* 0x0000000854547221 */ /* 0x018fe20000010000 */
[----:B------:R-:W2:Y:S01]  /*6570*/  MUFU.RCP R6, R4 ;  /* 0x0000000400067308 */ /* 0x000ea20000001000 */
[----:B------:R-:W-:Y:S01]  /*6580*/  SHF.L.U32 R7, R132, 0x1, RZ ;  /* 0x0000000184077819 */ /* 0x000fe200000006ff */
[----:B------:R-:W-:Y:S05]  /*6590*/  WARPSYNC.ALL ;  /* 0x0000000000007948 */ /* 0x000fea0003800000 */
[----:B------:R-:W-:Y:S01]  /*65a0*/  LOP3.LUT R7, R7, 0x6, RZ, 0xc0, !PT ;  /* 0x0000000607077812 */ /* 0x000fe200078ec0ff */
[----:B------:R-:W3:Y:S01]  /*65b0*/  MUFU.RCP R5, R84 ;  /* 0x0000005400057308 */ /* 0x000ee20000001000 */
        /* <DEDUP_REMOVED lines=72> */
[----:B------:R-:W-:Y:S04]  /*6a40*/  STS.64 [R6+0x2020], R56 ;  /* 0x0020203806007388 */ /* 0x000fe80000000a00 */
[----:B------:R4:W-:Y:S04]  /*6a50*/  STS.64 [R6+0x2420], R58 ;  /* 0x0024203a06007388 */ /* 0x0009e80000000a00 */
        /* <DEDUP_REMOVED lines=15> */
[----:B--2---:R-:W2:Y:S04]  /*6b50*/  LD.E.64 R52, desc[UR4][R2.64+0x78] ;  /* 0x0000780402347980 */ /* 0x004ea8000c101b00 */
[----:B---3--:R3:W5:Y:S01]  /*6b60*/  LD.E.64 R54, desc[UR4][R2.64+0xa8] ;  /* 0x0000a80402367980 */ /* 0x008762000c101b00 */
[----:B------:R-:W-:Y:S01]  /*6b70*/  LOP3.LUT R13, R91, 0xd8, RZ, 0xc0, !PT ;  /* 0x000000d85b0d7812 */ /* 0x000fe200078ec0ff */
[----:B----4-:R-:W4:Y:S01]  /*6b80*/  @P0 MUFU.LG2 R59, R4 ;  /* 0x00000004003b0308 */ /* 0x010f220000000c00 */
[----:B------:R-:W-:Y:S01]  /*6b90*/  SHF.R.U32.HI R56, RZ, 0x3, R132 ;  /* 0x00000003ff387819 */ /* 0x000fe20000011684 */
[----:B------:R-:W-:Y:S01]  /*6ba0*/  BSSY.RECONVERGENT B0, `(.L_x_6872) ;  /* 0x0000038000007945 */ /* 0x000fe20003800200 */
[----:B------:R-:W-:-:S02]  /*6bb0*/  LOP3.LUT R10, R13, 0x18, R120, 0x78, !PT ;  /* 0x000000180d0a7812 */ /* 0x000fc400078e7878 */
[----:B-1----:R-:W-:Y:S02]  /*6bc0*/  IADD3 R6, PT, PT, R56, 0x10, RZ ;  /* 0x0000001038067810 */ /* 0x002fe40007ffe0ff */
[----:B------:R-:W-:Y:S01]  /*6bd0*/  LOP3.LUT R10, R10, 0xf24, R91, 0xf8, !PT ;  /* 0x00000f240a0a7812 */ /* 0x000fe200078ef85b */
[----:B------:R-:W1:Y:S01]  /*6be0*/  @P5 MUFU.LG2 R84, R84 ;  /* 0x0000005400545308 */ /* 0x000e620000000c00 */
[----:B------:R-:W-:Y:S02]  /*6bf0*/  ISETP.GE.AND P3, PT, R6, R139, PT ;  /* 0x0000008b0600720c */ /* 0x000fe40003f66270 */
[----:B------:R-:W-:Y:S02]  /*6c00*/  IADD3 R6, PT, PT, R56, 0x20, RZ ;  /* 0x0000002038067810 */ /* 0x000fe40007ffe0ff */
[----:B------:R-:W-:Y:S01]  /*6c10*/  LEA R135, R10, R135, 0x2 ;  /* 0x000000870a877211 */ /* 0x000fe200078e10ff */
[----:B------:R-:W-:Y:S01]  /*6c20*/  BAR.SYNC.DEFER_BLOCKING 0x0 ;  /* 0x0000000000007b1d */ /* 0x000fe20000010000 */
[----:B------:R-:W-:-:S02]  /*6c30*/  ISETP.GE.AND P2, PT, R6, R139, PT ;  /* 0x0000008b0600720c */ /* 0x000fc40003f46270 */
[----:B------:R-:W-:Y:S01]  /*6c40*/  LOP3.LUT R57, R91, 0x1c, RZ, 0xc0, !PT ;  /* 0x0000001c5b397812 */ /* 0x000fe200078ec0ff */
[----:B----4-:R-:W-:Y:S01]  /*6c50*/  @P0 FMUL.FTZ R59, R59, 0.69314718246459960938 ;  /* 0x3f3172183b3b0820 */ /* 0x010fe20000410000 */
[----:B------:R-:W-:Y:S02]  /*6c60*/  LOP3.LUT P6, RZ, R132, 0x3, RZ, 0xc0, !PT ;  /* 0x0000000384ff7812 */ /* 0x000fe400078cc0ff */
[C---:B------:R-:W-:Y:S01]  /*6c70*/  ISETP.GE.AND P4, PT, R56.reuse, R139, PT ;  /* 0x0000008b3800720c */ /* 0x040fe20003f86270 */
[----:B------:R-:W-:Y:S01]  /*6c80*/  IMAD R57, R56, 0x60, R57 ;  /* 0x0000006038397824 */ /* 0x000fe200078e0239 */
[----:B---3--:R-:W-:Y:S01]  /*6c90*/  MOV R3, 0xff800000 ;  /* 0xff80000000037802 */ /* 0x008fe20000000f00 */
[----:B-----5:R-:W-:Y:S01]  /*6ca0*/  @P0 FFMA.FTZ R3, R0, R86, R59 ;  /* 0x0000005600030223 */ /* 0x020fe2000001003b */
[----:B------:R-:W-:Y:S01]  /*6cb0*/  IADD3 R56, PT, PT, R56, 0x30, RZ ;  /* 0x0000003038387810 */ /* 0x000fe20007ffe0ff */
[----:B-1----:R-:W-:Y:S01]  /*6cc0*/  @P5 FMUL.FTZ R61, R84, 0.69314718246459960938 ;  /* 0x3f317218543d5820 */ /* 0x002fe20000410000 */
[----:B------:R-:W-:-:S02]  /*6cd0*/  LOP3.LUT R120, R120, 0x30, RZ, 0xc0, !PT ;  /* 0x0000003078787812 */ /* 0x000fc400078ec0ff */
[----:B------:R-:W-:Y:S02]  /*6ce0*/  SHF.R.U32.HI R59, RZ, 0x2, R132 ;  /* 0x00000002ff3b7819 */ /* 0x000fe40000011684 */
[----:B------:R-:W-:Y:S02]  /*6cf0*/  ISETP.GE.AND P1, PT, R56, R139, PT ;  /* 0x0000008b3800720c */ /* 0x000fe40003f26270 */
[----:B------:R-:W-:Y:S01]  /*6d00*/  MOV R56, 0xff800000 ;  /* 0xff80000000387802 */ /* 0x000fe20000000f00 */
[----:B------:R-:W-:Y:S01]  /*6d10*/  @P5 FFMA.FTZ R56, R0, R85, R61 ;  /* 0x0000005500385223 */ /* 0x000fe2000001003d */
[----:B------:R-:W-:Y:S01]  /*6d20*/  LOP3.LUT R59, R120, 0x7, R59, 0xf8, !PT ;  /* 0x00000007783b7812 */ /* 0x000fe200078ef83b */
[----:B------:R1:W3:Y:S04]  /*6d30*/  LDS.128 R48, [R135] ;  /* 0x0000000087307984 */ /* 0x0002e80000000c00 */
        /* <DEDUP_REMOVED lines=9> */
[----:B------:R-:W-:Y:S01]  /*6dd0*/  IMAD R151, R8, UR8, R151 ;  /* 0x0000000808977c24 */ /* 0x000fe2000f8e0297 */
[----:B------:R-:W-:-:S03]  /*6de0*/  SHF.L.U32 R8, R147, 0x6, RZ ;  /* 0x0000000693087819 */ /* 0x000fc600000006ff */
[----:B------:R-:W-:-:S04]  /*6df0*/  IMAD R11, R151, R11, R150 ;  /* 0x0000000b970b7224 */ /* 0x000fc800078e0296 */
[----:B------:R-:W-:Y:S02]  /*6e00*/  IMAD R2, R9, R11, R8 ;  /* 0x0000000b09027224 */ /* 0x000fe400078e0208 */
[----:B------:R1:W1:Y:S02]  /*6e10*/  LDS.128 R8, [R135+0x5000] ;  /* 0x0050000087087984 */ /* 0x0002640000000c00 */
[----:B------:R-:W-:Y:S02]  /*6e20*/  IMAD R58, R2, R5, RZ ;  /* 0x00000005023a7224 */ /* 0x000fe400078e02ff */
[----:B------:R1:W1:Y:S03]  /*6e30*/  LDS.128 R4, [R135+0x5800] ;  /* 0x0058000087047984 */ /* 0x0002660000000c00 */
[----:B------:R-:W-:-:S04]  /*6e40*/  IADD3 R57, P0, PT, R57, R58, RZ ;  /* 0x0000003a39397210 */ /* 0x000fc80007f1e0ff */
[----:B------:R-:W-:Y:S02]  /*6e50*/  LEA.HI.X.SX32 R58, R58, RZ, 0x1, P0 ;  /* 0x000000ff3a3a7211 */ /* 0x000fe400000f0eff */
[----:B--2---:R-:W-:-:S04]  /*6e60*/  LEA R52, P0, R57, R52, 0x2 ;  /* 0x0000003439347211 */ /* 0x004fc800078010ff */
[----:B------:R-:W-:Y:S01]  /*6e70*/  LEA.HI.X R53, R57, R53, R58, 0x2, P0 ;  /* 0x0000003539357211 */ /* 0x000fe200000f143a */
[----:B---34-:R-:W-:Y:S08]  /*6e80*/  @P6 BRA `(.L_x_6873) ;  /* 0x0000000000246947 */ /* 0x018ff00003800000 */
        /* <DEDUP_REMOVED lines=9> */
.L_x_6873:
[----:B------:R-:W-:Y:S05]  /*6f20*/  BSYNC.RECONVERGENT B0 ;  /* 0x0000000000007941 */ /* 0x000fea0003800200 */
.L_x_6872:
        /* <DEDUP_REMOVED lines=10> */
[----:B--2---:R-:W-:Y:S05]  /*6fd0*/  @P1 RET.REL.NODEC R146 `(_ZN5flash24flash_fwd_splitkv_kernelI23Flash_fwd_kernel_traitsILi96ELi64ELi64ELi4ELb0ELb0EN7cutlass6half_tE19Flash_kernel_traitsILi96ELi64ELi64ELi4ES3_EELb0ELb0ELb0ELb0ELb1ELb0ELb1ELb0EEEvNS_16Flash_fwd_paramsE) ;  /* 0xffffff9092081950 */ /* 0x004fea0003c3ffff */
[----:B------:R-:W-:Y:S01]  /*6fe0*/  MOV R147, 0x0 ;  /* 0x0000000000937802 */ /* 0x000fe20000000f00 */
[----:B------:R-:W-:Y:S04]  /*6ff0*/  ST.E.128 desc[UR4][R52.64+0x4800], R36 ;  /* 0x0048002434007985 */ /* 0x000fe8000c101d04 */
[----:B------:R-:W-:Y:S04]  /*7000*/  ST.E.128 desc[UR4][R52.64+0x4880], R20 ;  /* 0x0048801434007985 */ /* 0x000fe8000c101d04 */
[----:B------:R1:W-:Y:S02]  /*7010*/  ST.E.128 desc[UR4][R52.64+0x4900], R4 ;  /* 0x0049000434007985 */ /* 0x0003e4000c101d04 */
[----:B-1----:R-:W-:Y:S05]  /*7020*/  RET.REL.NODEC R146 `(_ZN5flash24flash_fwd_splitkv_kernelI23Flash_fwd_kernel_traitsILi96ELi64ELi64ELi4ELb0ELb0EN7cutlass6half_tE19Flash_kernel_traitsILi96ELi64ELi64ELi4ES3_EELb0ELb0ELb0ELb0ELb1ELb0ELb1ELb0EEEvNS_16Flash_fwd_paramsE) ;  /* 0xffffff8c92f47950 */ /* 0x002fea0003c3ffff */
.L_x_6871:
[----:B------:R-:W-:Y:S01]  /*7030*/  MOV R6, 0x2 ;  /* 0x0000000200067802 */ /* 0x000fe20000000f00 */
[----:B------:R-:W-:Y:S01]  /*7040*/  IMAD.MOV.U32 R5, RZ, RZ, 0x1f ;  /* 0x0000001fff057424 */ /* 0x000fe200078e00ff */
[----:B------:R-:W-:-:S07]  /*7050*/  MOV R7, 0xffffffff ;  /* 0xffffffff00077802 */ /* 0x000fce0000000f00 */
[----:B-1---5:R-:W-:Y:S05]  /*7060*/  WARPSYNC.COLLECTIVE R7, `(.L_x_6874) ;  /* 0x0000000007087348 */ /* 0x022fea0003c00000 */
[----:B------:R2:W3:Y:S02]  /*7070*/  SHFL.BFLY P0, R8, R165, R6, R5 ;  /* 0x0c000006a5087389 */ /* 0x0004e40000000005 */
[----:B-123-5:R-:W-:Y:S05]  /*7080*/  ENDCOLLECTIVE ;  /* 0x000000000000791b */ /* 0x02efea0003800000 */
.L_x_6874:
[----:B------:R-:W-:Y:S02]  /*7090*/  IMAD.MOV.U32 R4, RZ, RZ, R8 ;  /* 0x000000ffff047224 */ /* 0x000fe400078e0008 */
[----:B------:R-:W-:Y:S02]  /*70a0*/  IMAD.MOV.U32 R6, RZ, RZ, 0x1 ;  /* 0x00000001ff067424 */ /* 0x000fe400078e00ff */
[----:B------:R-:W-:-:S05]  /*70b0*/  FADD.FTZ R9, R4, R165 ;  /* 0x000000a504097221 */ /* 0x000fca0000010000 */
[----:B------:R-:W-:-:S07]  /*70c0*/  MOV R165, R9 ;  /* 0x0000000900a57202 */ /* 0x000fce0000000f00 */
[----:B------:R-:W-:Y:S05]  /*70d0*/  WARPSYNC.COLLECTIVE R7, `(.L_x_6875) ;  /* 0x0000000007087348 */ /* 0x000fea0003c00000 */
[----:B------:R1:W2:Y:S02]  /*70e0*/  SHFL.BFLY P0, R8, R165, R6, R5 ;  /* 0x0c000006a5087389 */ /* 0x0002a40000000005 */
[----:B-12---:R-:W-:Y:S05]  /*70f0*/  ENDCOLLECTIVE ;  /* 0x000000000000791b */ /* 0x006fea0003800000 */
.L_x_6875:
[----:B------:R-:W-:Y:S01]  /*7100*/  MOV R165, R163 ;  /* 0x000000a300a57202 */ /* 0x000fe20000000f00 */
[----:B------:R-:W-:Y:S01]  /*7110*/  IMAD.MOV.U32 R6, RZ, RZ, 0x2 ;  /* 0x00000002ff067424 */ /* 0x000fe200078e00ff */
[----:B------:R-:W-:-:S07]  /*7120*/  MOV R4, R8 ;  /* 0x0000000800047202 */ /* 0x000fce0000000f00 */
[----:B------:R-:W-:Y:S05]  /*7130*/  WARPSYNC.COLLECTIVE R7, `(.L_x_6876) ;  /* 0x0000000007087348 */ /* 0x000fea0003c00000 */
[----:B------:R1:W2:Y:S02]  /*7140*/  SHFL.BFLY P0, R8, R165, R6, R5 ;  /* 0x0c000006a5087389 */ /* 0x0002a40000000005 */
[----:B-12---:R-:W-:Y:S05]  /*7150*/  ENDCOLLECTIVE ;  /* 0x000000000000791b */ /* 0x006fea0003800000 */
.L_x_6876:
[----:B------:R-:W-:Y:S01]  /*7160*/  FADD.FTZ R4, R9, R4 ;  /* 0x0000000409047221 */ /* 0x000fe20000010000 */
[----:B------:R-:W-:Y:S01]  /*7170*/  FADD.FTZ R84, R8, R163 ;  /* 0x000000a308547221 */ /* 0x000fe20000010000 */
[----:B------:R-:W-:-:S04]  /*7180*/  MOV R6, 0x1 ;  /* 0x0000000100067802 */ /* 0x000fc80000000f00 */
[----:B------:R-:W-:-:S07]  /*7190*/  MOV R165, R84 ;  /* 0x0000005400a57202 */ /* 0x000fce0000000f00 */
[----:B------:R-:W-:Y:S05]  /*71a0*/  WARPSYNC.COLLECTIVE R7, `(.L_x_6877) ;  /* 0x0000000007087348 */ /* 0x000fea0003c00000 */
[----:B------:R1:W2:Y:S02]  /*71b0*/  SHFL.BFLY P0, R8, R165, R6, R5 ;  /* 0x0c000006a5087389 */ /* 0x0002a40000000005 */
[----:B-12---:R-:W-:Y:S05]  /*71c0*/  ENDCOLLECTIVE ;  /* 0x000000000000791b */ /* 0x006fea0003800000 */
.L_x_6877:
[----:B------:R-:W-:Y:S05]  /*71d0*/  BRA `(.L_x_6878) ;  /* 0xfffffff000e07947 */ /* 0x000fea000383ffff */
.L_x_6879:
        /* <DEDUP_REMOVED lines=10> */
.L_x_11692:


//--------------------- .text._ZN5flash24flash_fwd_splitkv_kernelI23Flash_fwd_kernel_traitsILi96ELi64ELi64ELi4ELb0ELb0EN7cutlass6half_tE19Flash_kernel_traitsILi96ELi64ELi64ELi4ES3_EELb0ELb0ELb0ELb0ELb1ELb1ELb1ELb0EEEvNS_16Flash_fwd_paramsE --------------------------
	.section	.text._ZN5flash24flash_fwd_splitkv_kernelI23Flash_fwd_kernel_traitsILi96ELi64ELi64ELi4ELb0ELb0EN7cutlass6half_tE19Flash_kernel_traitsILi96ELi64ELi64ELi4ES3_EELb0ELb0ELb0ELb0ELb1ELb1ELb1ELb0EEEvNS_16Flash_fwd_paramsE,"ax",@progbits
	.align	128
        .global         _ZN5flash24flash_fwd_splitkv_kernelI23Flash_fwd_kernel_traitsILi96ELi64ELi64ELi4ELb0ELb0EN7cutlass6half_tE19Flash_kernel_traitsILi96ELi64ELi64ELi4ES3_EELb0ELb0ELb0ELb0ELb1ELb1ELb1ELb0EEEvNS_16Flash_fwd_paramsE
        .type           _ZN5flash24flash_fwd_splitkv_kernelI23Flash_fwd_kernel_traitsILi96ELi64ELi64ELi4ELb0ELb0EN7cutlass6half_tE19Flash_kernel_traitsILi96ELi64ELi64ELi4ES3_EELb0ELb0ELb0ELb0ELb1ELb1ELb1ELb0EEEvNS_16Flash_fwd_paramsE,@function
        .size           _ZN5flash24flash_fwd_splitkv_kernelI23Flash_fwd_kernel_traitsILi96ELi64ELi64ELi4ELb0ELb0EN7cutlass6half_tE19Flash_kernel_traitsILi96ELi64ELi64ELi4ES3_EELb0ELb0ELb0ELb0ELb1ELb1ELb1ELb0EEEvNS_16Flash_fwd_paramsE,(.L_x_11693 - _ZN5flash24flash_fwd_splitkv_kernelI23Flash_fwd_kernel_traitsILi96ELi64ELi64ELi4ELb0ELb0EN7cutlass6half_tE19Flash_kernel_traitsILi96ELi64ELi64ELi4ES3_EELb0ELb0ELb0ELb0ELb1ELb1ELb1ELb0EEEvNS_16Flash_fwd_paramsE)
        .other          _ZN5flash24flash_fwd_splitkv_kernelI23Flash_fwd_kernel_traitsILi96ELi64ELi64ELi4ELb0ELb0EN7cutlass6half_tE19Flash_kernel_traitsILi96ELi64ELi64ELi4ES3_EELb0ELb0ELb0ELb0ELb1ELb1ELb1ELb0EEEvNS_16Flash_fwd_paramsE,@"STO_CUDA_ENTRY STV_DEFAULT"
_ZN5flash24flash_fwd_splitkv_kernelI23Flash_fwd_kernel_traitsILi96ELi64ELi64ELi4ELb0ELb0EN7cutlass6half_tE19Flash_kernel_traitsILi96ELi64ELi64ELi4ES3_EELb0ELb0ELb0ELb0ELb1ELb1ELb1ELb0EEEvNS_16Flash_fwd_paramsE:
.text._ZN5flash24flash_fwd_splitkv_kernelI23Flash_fwd_kernel_traitsILi96ELi64ELi64ELi4ELb0ELb0EN7cutlass6half_tE19Flash_kernel_traitsILi96ELi64ELi64ELi4ES3_EELb0ELb0ELb0ELb0ELb1ELb1ELb1ELb0EEEvNS_16Flash_fwd_paramsE:
        /* <DEDUP_REMOVED lines=29> */
[----:B-1----:R-:W-:Y:S05]  /*01d0*/  CALL.REL.NOINC `($_ZN5flash24flash_fwd_splitkv_kernelI23Flash_fwd_kernel_traitsILi96ELi64ELi64ELi4ELb0ELb0EN7cutlass6half_tE19Flash_kernel_traitsILi96ELi64ELi64ELi4ES3_EELb0ELb0ELb0ELb0ELb1ELb1ELb1ELb0EEEvNS_16Flash_fwd_paramsE$_ZN5flash30compute_attn_1rowblock_splitkvI23Flash_fwd_kernel_traitsILi96ELi64ELi64ELi4ELb0ELb0EN7cutlass6half_tE19Flash_kernel_traitsILi96ELi64ELi64ELi4ES3_EELb0ELb0ELb0ELb0ELb1ELb1ELb1ELb0ENS_16Flash_fwd_paramsEEEvRKT8_iiiii) ;  /* 0x0000000000087944 */ /* 0x002fea0003c00000 */
[----:B------:R-:W-:Y:S05]  /*01e0*/  BSYNC.RECONVERGENT B2 ;  /* 0x0000000000027941 */ /* 0x000fea0003800200 */
.L_x_6880:
[----:B------:R-:W-:Y:S05]  /*01f0*/  EXIT ;  /* 0x000000000000794d */ /* 0x000fea0003800000 */
        .type           $_ZN5flash24flash_fwd_splitkv_kernelI23Flash_fwd_kernel_traitsILi96ELi64ELi64ELi4ELb0ELb0EN7cutlass6half_tE19Flash_kernel_traitsILi96ELi64ELi64ELi4ES3_EELb0ELb0ELb0ELb0ELb1ELb1ELb1ELb0EEEvNS_16Flash_fwd_paramsE$_ZN5flash30compute_attn_1rowblock_splitkvI23Flash_fwd_kernel_traitsILi96ELi64ELi64ELi4ELb0ELb0EN7cutlass6half_tE19Flash_kernel_traitsILi96ELi64ELi64ELi4ES3_EELb0ELb0ELb0ELb0ELb1ELb1ELb1ELb0ENS_16Flash_fwd_paramsEEEvRKT8_iiiii,@function
        .size           $_ZN5flash24flash_fwd_splitkv_kernelI23Flash_fwd_kernel_traitsILi96ELi64ELi64ELi4ELb0ELb0EN7cutlass6half_tE19Flash_kernel_traitsILi96ELi64ELi64ELi4ES3_EELb0ELb0ELb0ELb0ELb1ELb1ELb1ELb0EEEvNS_16Flash_fwd_paramsE$_ZN5flash30compute_attn_1rowblock_splitkvI23Flash_fwd_kernel_traitsILi96ELi64ELi64ELi4ELb0ELb0EN7cutlass6half_tE19Flash_kernel_traitsILi96ELi64ELi64ELi4ES3_EELb0ELb0ELb0ELb0ELb1ELb1ELb1ELb0ENS_16Flash_fwd_paramsEEEvRKT8_iiiii,(.L_x_11693 - $_ZN5flash24flash_fwd_splitkv_kernelI23Flash_fwd_kernel_traitsILi96ELi64ELi64ELi4ELb0ELb0EN7cutlass6half_tE19Flash_kernel_traitsILi96ELi64ELi64ELi4ES3_EELb0ELb0ELb0ELb0ELb1ELb1ELb1ELb0EEEvNS_16Flash_fwd_paramsE$_ZN5flash30compute_attn_1rowblock_splitkvI23Flash_fwd_kernel_traitsILi96ELi64ELi64ELi4ELb0ELb0EN7cutlass6half_tE19Flash_kernel_traitsILi96ELi64ELi64ELi4ES3_EELb0ELb0ELb0ELb0ELb1ELb1ELb1ELb0ENS_16Flash_fwd_paramsEEEvRKT8_iiiii)
$_ZN5flash24flash_fwd_splitkv_kernelI23Flash_fwd_kernel_traitsILi96ELi64ELi64ELi4ELb0ELb0EN7cutlass6half_tE19Flash_kernel_traitsILi96ELi64ELi64ELi4ES3_EELb0ELb0ELb0ELb0ELb1ELb1ELb1ELb0EEEvNS_16Flash_fwd_paramsE$_ZN5flash30compute_attn_1rowblock_splitkvI23Flash_fwd_kernel_traitsILi96ELi64ELi64ELi4ELb0ELb0EN7cutlass6half_tE19Flash_kernel_traitsILi96ELi64ELi64ELi4ES3_EELb0ELb0ELb0ELb0ELb1ELb1ELb1ELb0ENS_16Flash_fwd_paramsEEEvRKT8_iiiii:
        /* <DEDUP_REMOVED lines=22> */
[----:B------:R-:W-:-:S07]  /*0360*/  ISETP.NE.AND.EX P2, PT, R7, RZ, PT, P2 ;  /* 0x000000ff0700720c */ /* 0x000fce0003f45320 */
[----:B------:R-:W-:Y:S01]  /*0370*/  @P1 IADD3 R16, P0, PT, R10, R4, RZ ;  /* 0x000000040a101210 */ /* 0x000fe20007f1e0ff */
[----:B------:R-:W-:-:S04]  /*0380*/  IMAD.MOV.U32 R10, RZ, RZ, RZ ;  /* 0x000000ffff0a7224 */ /* 0x000fc800078e00ff */
        /* <DEDUP_REMOVED lines=13> */
.L_x_6882:
[----:B------:R-:W-:Y:S05]  /*0460*/  BSYNC.RECONVERGENT B0 ;  /* 0x0000000000007941 */ /* 0x000fea0003800200 */
.L_x_6881:
[----:B------:R-:W-:Y:S04]  /*0470*/  BSSY.RECONVERGENT B0, `(.L_x_6883) ;  /* 0x0000007000007945 */ /* 0x000fe80003800200 */
[----:B------:R-:W-:Y:S05]  /*0480*/  @!P3 BRA `(.L_x_6884) ;  /* 0x000000000014b947 */ /* 0x000fea0003800000 */
[----:B------:R-:W2:Y:S02]  /*0490*/  LD.E.U8 R6, desc[UR4][R2.64+0x1b2] ;  /* 0x0001b20402067980 */ /* 0x000ea4000c101100 */
[----:B--2---:R-:W-:-:S13]  /*04a0*/  ISETP.NE.AND P1, PT, R6, RZ, PT ;  /* 0x000000ff0600720c */ /* 0x004fda0003f25270 */
[----:B-----5:R-:W2:Y:S02]  /*04b0*/  @P1 LD.E R93, desc[UR4][R16.64+0x4] ;  /* 0x00000404105d1980 */ /* 0x020ea4000c101900 */
[----:B--2---:R-:W-:-:S06]  /*04c0*/  @P1 IADD3 R93, PT, PT, R93, -R11, RZ ;  /* 0x8000000b5d5d1210 */ /* 0x004fcc0007ffe0ff */
[----:B------:R2:W5:Y:S02]  /*04d0*/  @!P1 LD.E R93, desc[UR4][R16.64] ;  /* 0x00000004105d9980 */ /* 0x000564000c101900 */
.L_x_6884:
[----:B------:R-:W-:Y:S05]  /*04e0*/  BSYNC.RECONVERGENT B0 ;  /* 0x0000000000007941 */ /* 0x000fea0003800200 */
.L_x_6883:
[----:B------:R-:W-:Y:S01]  /*04f0*/  BSSY.RECONVERGENT B1, `(.L_x_6885) ;  /* 0x0000011000017945 */ /* 0x000fe20003800200 */
[----:B-----5:R-:W-:-:S03]  /*0500*/  @P4 IADD3 R12, PT, PT, R5, -R13, RZ ;  /* 0x8000000d050c4210 */ /* 0x020fc60007ffe0ff */
[----:B------:R-:W-:Y:S05]  /*0510*/  @!P0 BRA `(.L_x_6886) ;  /* 0x0000000000148947 */ /* 0x000fea0003800000 */
[----:B------:R-:W-:-:S05]  /*0520*/  IADD3 R6, P0, PT, R14, R4, RZ ;  /* 0x000000040e067210 */ /* 0x000fca0007f1e0ff */
[----:B------:R-:W-:-:S05]  /*0530*/  IMAD.X R7, R15, 0x1, R0, P0 ;  /* 0x000000010f077824 */ /* 0x000fca00000e0600 */
[----:B------:R-:W3:Y:S02]  /*0540*/  LD.E R93, desc[UR4][R6.64] ;  /* 0x00000004065d7980 */ /* 0x000ee4000c101900 */
[----:B---3--:R-:W-:Y:S01]  /*0550*/  IADD3 R93, PT, PT, R93, -R10, RZ ;  /* 0x8000000a5d5d7210 */ /* 0x008fe20007ffe0ff */
[----:B------:R-:W-:Y:S05]  /*0560*/  BRA `(.L_x_6887) ;  /* 0x0000000000247947 */ /* 0x000fea0003800000 */
.L_x_6886:
[----:B------:R-:W3:Y:S01]  /*0570*/  LD.E.64 R6, desc[UR4][R2.64+0x108] ;  /* 0x0001080402067980 */ /* 0x000ee2000c101b00 */
[----:B------:R-:W-:Y:S01]  /*0580*/  BSSY.RECONVERGENT B0, `(.L_x_6888) ;  /* 0x0000006000007945 */ /* 0x000fe20003800200 */
[----:B------:R-:W-:Y:S01]  /*0590*/  IMAD.MOV.U32 R5, RZ, RZ, RZ ;  /* 0x000000ffff057224 */ /* 0x000fe200078e00ff */
[----:B---3--:R-:W-:-:S04]  /*05a0*/  ISETP.NE.U32.AND P0, PT, R6, RZ, PT ;  /* 0x000000ff0600720c */ /* 0x008fc80003f05070 */
[----:B------:R-:W-:-:S13]  /*05b0*/  ISETP.NE.AND.EX P0, PT, R7, RZ, PT, P0 ;  /* 0x000000ff0700720c */ /* 0x000fda0003f05300 */
[----:B------:R-:W-:Y:S05]  /*05c0*/  @!P0 BRA `(.L_x_6889) ;  /* 0x0000000000048947 */ /* 0x000fea0003800000 */
[----:B------:R3:W5:Y:S02]  /*05d0*/  LD.E R5, desc[UR4][R2.64+0xbc] ;  /* 0x0000bc0402057980 */ /* 0x000764000c101900 */
.L_x_6889:
[----:B------:R-:W-:Y:S05]  /*05e0*/  BSYNC.RECONVERGENT B0 ;  /* 0x0000000000007941 */ /* 0x000fea0003800200 */
.L_x_6888:
[----:B-----5:R-:W-:Y:S02]  /*05f0*/  IADD3 R93, PT, PT, R5, R93, -R10 ;  /* 0x0000005d055d7210 */ /* 0x020fe40007ffe80a */
.L_x_6887:
[----:B------:R-:W-:Y:S05]  /*0600*/  BSYNC.RECONVERGENT B1 ;  /* 0x0000000000017941 */ /* 0x000fea0003800200 */
.L_x_6885:
[----:B------:R-:W-:Y:S01]  /*0610*/  IMAD.SHL.U32 R139, R147, 0x40, RZ ;  /* 0x00000040938b7824 */ /* 0x000fe200078e00ff */
[----:B------:R-:W-:Y:S01]  /*0620*/  MOV R6, R146 ;  /* 0x0000009200067202 */ /* 0x000fe20000000f00 */
[----:B------:R-:W-:-:S03]  /*0630*/  IMAD.MOV.U32 R7, RZ, RZ, 0x0 ;  /* 0x00000000ff077424 */ /* 0x000fc600078e00ff */
[----:B------:R-:W-:-:S13]  /*0640*/  ISETP.GT.AND P0, PT, R12, R139, PT ;  /* 0x0000008b0c00720c */ /* 0x000fda0003f04270 */
[----:B-123--:R-:W-:Y:S05]  /*0650*/  @!P0 RET.REL.NODEC R6 `(_ZN5flash24flash_fwd_splitkv_kernelI23Flash_fwd_kernel_traitsILi96ELi64ELi64ELi4ELb0ELb0EN7cutlass6half_tE19Flash_kernel_traitsILi96ELi64ELi64ELi4ES3_EELb0ELb0ELb0ELb0ELb1ELb1ELb1ELb0EEEvNS_16Flash_fwd_paramsE) ;  /* 0xfffffff806688950 */ /* 0x00efea0003c3ffff */
[----:B------:R-:W2:Y:S01]  /*0660*/  LD.E R5, desc[UR4][R2.64+0xb8] ;  /* 0x0000b80402057980 */ /* 0x000ea2000c101900 */
[----:B------:R-:W-:Y:S01]  /*0670*/  IABS R8, R9 ;  /* 0x0000000900087213 */ /* 0x000fe20000000000 */
[----:B------:R-:W1:Y:S03]  /*0680*/  S2R R133, SR_TID.X ;  /* 0x0000000000857919 */ /* 0x000e660000002100 */
[----:B------:R-:W3:Y:S08]  /*0690*/  I2F.RP R16, R8 ;  /* 0x0000000800107306 */ /* 0x000ef00000209400 */
[----:B---3--:R-:W3:Y:S02]  /*06a0*/  MUFU.RCP R16, R16 ;  /* 0x0000001000107308 */ /* 0x008ee40000001000 */
[----:B---3--:R-:W-:-:S06]  /*06b0*/  VIADD R16, R16, 0xffffffe ;  /* 0x0ffffffe10107836 */ /* 0x008fcc0000000000 */
[----:B------:R-:W3:Y:S02]  /*06c0*/  F2I.FTZ.U32.TRUNC.NTZ R17, R16 ;  /* 0x0000001000117305 */ /* 0x000ee4000021f000 */
[----:B---3--:R-:W-:Y:S02]  /*06d0*/  IMAD.MOV R7, RZ, RZ, -R17 ;  /* 0x000000ffff077224 */ /* 0x008fe400078e0a11 */
        /* <DEDUP_REMOVED lines=36> */
[----:B------:R-:W-:-:S02]  /*0920*/  IMAD.IADD R12, R12, 0x1, -R139 ;  /* 0x000000010c0c7824 */ /* 0x000fc400078e0a8b */
[C---:B-1----:R-:W-:Y:S01]  /*0930*/  IMAD.SHL.U32 R2, R133.reuse, 0x4, RZ ;  /* 0x0000000485027824 */ /* 0x042fe200078e00ff */
[----:B------:R-:W-:Y:S02]  /*0940*/  SHF.R.U32.HI R3, RZ, 0x3, R133 ;  /* 0x00000003ff037819 */ /* 0x000fe40000011685 */
[----:B------:R-:W-:Y:S02]  /*0950*/  LOP3.LUT P6, R133, R133, 0x7, RZ, 0xc0, !PT ;  /* 0x0000000785857812 */ /* 0x000fe400078cc0ff */
[----:B------:R-:W-:Y:S02]  /*0960*/  LOP3.LUT R2, R2, 0x1c, RZ, 0xc0, !PT ;  /* 0x0000001c02027812 */ /* 0x000fe400078ec0ff */
[CC--:B------:R-:W-:Y:S02]  /*0970*/  ISETP.GE.AND P1, PT, R3.reuse, R12.reuse, PT ;  /* 0x0000000c0300720c */ /* 0x0c0fe40003f26270 */
[C---:B------:R-:W-:Y:S01]  /*0980*/  ISETP.GE.OR P6, PT, R3.reuse, R12, P6 ;  /* 0x0000000c0300720c */ /* 0x040fe200037c6670 */
[----:B------:R-:W-:-:S02]  /*0990*/  IMAD R2, R3, 0x60, R2 ;  /* 0x0000006003027824 */ /* 0x000fc400078e0202 */
[----:B--2---:R-:W-:-:S04]  /*09a0*/  IMAD R4, R4, UR8, R151 ;  /* 0x0000000804047c24 */ /* 0x004fc8000f8e0297 */
[----:B---3--:R-:W-:Y:S02]  /*09b0*/  IMAD R4, R4, R6, R150 ;  /* 0x0000000604047224 */ /* 0x008fe400078e0296 */
[----:B------:R-:W-:Y:S02]  /*09c0*/  VIADD R6, R3, 0x10 ;  /* 0x0000001003067836 */ /* 0x000fe40000000000 */
[----:B------:R-:W-:Y:S02]  /*09d0*/  IMAD R4, R5, R4, R139 ;  /* 0x0000000405047224 */ /* 0x000fe400078e028b */
[----:B------:R-:W-:Y:S01]  /*09e0*/  VIADD R5, R3, 0x20 ;  /* 0x0000002003057836 */ /* 0x000fe20000000000 */
[----:B------:R-:W-:Y:S01]  /*09f0*/  ISETP.GE.AND P3, PT, R6, R12, PT ;  /* 0x0000000c0600720c */ /* 0x000fe20003f66270 */
[----:B----4-:R-:W-:-:S03]  /*0a00*/  IMAD R0, R4, R0, RZ ;  /* 0x0000000004007224 */ /* 0x010fc600078e02ff */
[----:B------:R-:W-:Y:S01]  /*0a10*/  ISETP.GE.AND P2, PT, R5, R12, PT ;  /* 0x0000000c0500720c */ /* 0x000fe20003f46270 */
[----:B------:R-:W-:Y:S01]  /*0a20*/  @!P6 IMAD.MOV.U32 R5, RZ, RZ, -0x800000 ;  /* 0xff800000ff05e424 */ /* 0x000fe200078e00ff */
[C---:B------:R-:W-:Y:S02]  /*0a30*/  IADD3 R2, P0, PT, R0.reuse, R2, RZ ;  /* 0x0000000200027210 */ /* 0x040fe40007f1e0ff */
[C---:B------:R-:W-:Y:S02]  /*0a40*/  ISETP.NE.OR P5, PT, R133.reuse, RZ, P3 ;  /* 0x000000ff8500720c */ /* 0x040fe40001fa5670 */
[----:B------:R-:W-:Y:S02]  /*0a50*/  LEA.HI.X.SX32 R0, R0, RZ, 0x1, P0 ;  /* 0x000000ff00007211 */ /* 0x000fe400000f0eff */
[----:B-----5:R-:W-:Y:S02]  /*0a60*/  LEA R8, P0, R2, R8, 0x2 ;  /* 0x0000000802087211 */ /* 0x020fe400078010ff */
[----:B------:R-:W-:-:S02]  /*0a70*/  ISETP.NE.OR P4, PT, R133, RZ, P2 ;  /* 0x000000ff8500720c */ /* 0x000fc40001785670 */
[----:B------:R-:W-:Y:S02]  /*0a80*/  LEA.HI.X R9, R2, R9, R0, 0x2, P0 ;  /* 0x0000000902097211 */ /* 0x000fe400000f1400 */
[C---:B------:R-:W-:Y:S01]  /*0a90*/  IADD3 R0, P0, PT, R4.reuse, R3, RZ ;  /* 0x0000000304007210 */ /* 0x040fe20007f1e0ff */
[----:B------:R-:W-:Y:S02]  /*0aa0*/  VIADD R3, R3, 0x30 ;  /* 0x0000003003037836 */ /* 0x000fe40000000000 */
[----:B------:R-:W-:Y:S01]  /*0ab0*/  @!P1 ST.E.128 desc[UR4][R8.64], RZ ;  /* 0x000000ff08009985 */ /* 0x000fe2000c101d04 */
[----:B------:R-:W-:Y:S02]  /*0ac0*/  LEA.HI.X.SX32 R4, R4, RZ, 0x1, P0 ;  /* 0x000000ff04047211 */ /* 0x000fe400000f0eff */
[----:B------:R-:W-:Y:S01]  /*0ad0*/  LEA R2, P0, R0, R10, 0x2 ;  /* 0x0000000a00027211 */ /* 0x000fe200078010ff */
[----:B------:R-:W-:Y:S04]  /*0ae0*/  @!P1 ST.E.128 desc[UR4][R8.64+0x80], RZ ;  /* 0x000080ff08009985 */ /* 0x000fe8000c101d04 */
[----:B------:R-:W-:Y:S01]  /*0af0*/  @!P1 ST.E.128 desc[UR4][R8.64+0x100], RZ ;  /* 0x000100ff08009985 */ /* 0x000fe2000c101d04 */
[----:B------:R-:W-:-:S02]  /*0b00*/  ISETP.GE.AND P1, PT, R3, R12, PT ;  /* 0x0000000c0300720c */ /* 0x000fc40003f26270 */
[----:B------:R-:W-:Y:S01]  /*0b10*/  LEA.HI.X R3, R0, R11, R4, 0x2, P0 ;  /* 0x0000000b00037211 */ /* 0x000fe200000f1404 */
[----:B------:R-:W-:Y:S01]  /*0b20*/  @!P5 IMAD.MOV.U32 R4, RZ, RZ, -0x800000 ;  /* 0xff800000ff04d424 */ /* 0x000fe200078e00ff */
[----:B------:R-:W-:Y:S01]  /*0b30*/  @!P3 ST.E.128 desc[UR4][R8.64+0x1800], RZ ;  /* 0x001800ff0800b985 */ /* 0x000fe2000c101d04 */
[----:B------:R-:W-:-:S03]  /*0b40*/  @!P4 IMAD.MOV.U32 R0, RZ, RZ, -0x800000 ;  /* 0xff800000ff00c424 */ /* 0x000fc600078e00ff */
        /* <DEDUP_REMOVED lines=9> */
[----:B------:R1:W-:Y:S04]  /*0be0*/  @!P6 ST.E desc[UR4][R2.64], R5 ;  /* 0x000000050200e985 */ /* 0x0003e8000c101904 */
[----:B------:R2:W-:Y:S04]  /*0bf0*/  @!P5 ST.E desc[UR4][R2.64+0x40], R4 ;  /* 0x000040040200d985 */ /* 0x0005e8000c101904 */
[----:B------:R3:W-:Y:S01]  /*0c00*/  @!P4 ST.E desc[UR4][R2.64+0x80], R0 ;  /* 0x000080000200c985 */ /* 0x0007e2000c101904 */
[----:B-1----:R-:W-:-:S02]  /*0c10*/  IMAD.MOV.U32 R5, RZ, RZ, 0x0 ;  /* 0x00000000ff057424 */ /* 0x002fc400078e00ff */
[----:B--2---:R-:W-:-:S04]  /*0c20*/  IMAD.MOV.U32 R4, RZ, RZ, R146 ;  /* 0x000000ffff047224 */ /* 0x004fc800078e0092 */
[----:B---3--:R-:W-:Y:S05]  /*0c30*/  @P1 RET.REL.NODEC R4 `(_ZN5flash24flash_fwd_splitkv_kernelI23Flash_fwd_kernel_traitsILi96ELi64ELi64ELi4ELb0ELb0EN7cutlass6half_tE19Flash_kernel_traitsILi96ELi64ELi64ELi4ES3_EELb0ELb0ELb0ELb0ELb1ELb1ELb1ELb0EEEvNS_16Flash_fwd_paramsE) ;  /* 0xfffffff004f01950 */ /* 0x008fea0003c3ffff */
[----:B------:R-:W-:Y:S02]  /*0c40*/  MOV R0, 0xff800000 ;  /* 0xff80000000007802 */ /* 0x000fe40000000f00 */
[----:B------:R-:W-:-:S03]  /*0c50*/  MOV R147, 0x0 ;  /* 0x0000000000937802 */ /* 0x000fc60000000f00 */
[----:B------:R1:W-:Y:S02]  /*0c60*/  ST.E desc[UR4][R2.64+0xc0], R0 ;  /* 0x0000c00002007985 */ /* 0x0003e4000c101904 */
[----:B-1----:R-:W-:Y:S05]  /*0c70*/  RET.REL.NODEC R146 `(_ZN5flash24flash_fwd_splitkv_kernelI23Flash_fwd_kernel_traitsILi96ELi64ELi64ELi4ELb0ELb0EN7cutlass6half_tE19Flash_kernel_traitsILi96ELi64ELi64ELi4ES3_EELb0ELb0ELb0ELb0ELb1ELb1ELb1ELb0EEEvNS_16Flash_fwd_paramsE) ;  /* 0xfffffff092e07950 */ /* 0x002fea0003c3ffff */
.L_x_6890:
        /* <DEDUP_REMOVED lines=29> */
[----:B------:R-:W-:-:S04]  /*0e50*/  IMAD R6, R6, R5, RZ ;  /* 0x0000000506067224 */ /* 0x000fc800078e02ff */
        /* <DEDUP_REMOVED lines=21> */
[----:B------:R-:W3:Y:S01]  /*0fb0*/  LD.E.64 R10, desc[UR4][R2.64+0x28] ;  /* 0x00002804020a7980 */ /* 0x000ee2000c101b00 */
[----:B------:R-:W-:Y:S01]  /*0fc0*/  MOV R4, R91 ;  /* 0x0000005b00047202 */ /* 0x000fe20000000f00 */
[----:B------:R-:W-:-:S04]  /*0fd0*/  IMAD.MOV.U32 R5, RZ, RZ, R90 ;  /* 0x000000ffff057224 */ /* 0x000fc800078e005a */
[----:B------:R-:W-:-:S05]  /*0fe0*/  IMAD.WIDE R4, R8, 0x4, R4 ;  /* 0x0000000408047825 */ /* 0x000fca00078e0204 */
[----:B------:R1:W2:Y:S01]  /*0ff0*/  LD.E R0, desc[UR4][R4.64] ;  /* 0x0000000404007980 */ /* 0x0002a2000c101900 */
[----:B----4-:R-:W-:-:S04]  /*1000*/  IABS R7, R14 ;  /* 0x0000000e00077213 */ /* 0x010fc80000000000 */
[----:B-1----:R-:W1:Y:S08]  /*1010*/  I2F.RP R4, R7 ;  /* 0x0000000700047306 */ /* 0x002e700000209400 */
[----:B-1----:R-:W1:Y:S02]  /*1020*/  MUFU.RCP R4, R4 ;  /* 0x0000000400047308 */ /* 0x002e640000001000 */
[----:B-1----:R-:W-:-:S06]  /*1030*/  IADD3 R4, PT, PT, R4, 0xffffffe, RZ ;  /* 0x0ffffffe04047810 */ /* 0x002fcc0007ffe0ff */
        /* <DEDUP_REMOVED lines=21> */
[----:B------:R-:W-:Y:S02]  /*1190*/  IMAD.MOV.U32 R7, RZ, RZ, R4 ;  /* 0x000000ffff077224 */ /* 0x000fe400078e0004 */
[----:B------:R-:W-:-:S03]  /*11a0*/  IMAD R4, R141, R15, RZ ;  /* 0x0000000f8d047224 */ /* 0x000fc600078e02ff */
[----:B------:R-:W-:Y:S01]  /*11b0*/  @!P0 IADD3 R7, PT, PT, -R7, RZ, RZ ;  /* 0x000000ff07078210 */ /* 0x000fe20007ffe1ff */
[----:B------:R-:W-:Y:S01]  /*11c0*/  IMAD R4, R140, R29, R4 ;  /* 0x0000001d8c047224 */ /* 0x000fe200078e0204 */
[----:B------:R-:W-:Y:S02]  /*11d0*/  @!P1 LOP3.LUT R7, RZ, R14, RZ, 0x33, !PT ;  /* 0x0000000eff079212 */ /* 0x000fe400078e33ff */
[----:B--2---:R-:W-:Y:S01]  /*11e0*/  SHF.R.S32.HI R5, RZ, 0x1f, R0 ;  /* 0x0000001fff057819 */ /* 0x004fe20000011400 */
[-C--:B------:R-:W-:Y:S02]  /*11f0*/  IMAD R6, R19, R0.reuse, RZ ;  /* 0x0000000013067224 */ /* 0x080fe400078e02ff */
[----:B------:R-:W-:-:S04]  /*1200*/  IMAD.WIDE.U32 R8, R18, R0, RZ ;  /* 0x0000000012087225 */ /* 0x000fc800078e00ff */
[----:B------:R-:W-:-:S05]  /*1210*/  IMAD R6, R18, R5, R6 ;  /* 0x0000000512067224 */ /* 0x000fca00078e0206 */
        /* <DEDUP_REMOVED lines=15> */
.L_x_6892:
        /* <DEDUP_REMOVED lines=8> */
[----:B------:R-:W-:-:S02]  /*1390*/  MOV R22, RZ ;  /* 0x000000ff00167202 */ /* 0x000fc40000000f00 */
[----:B------:R-:W-:Y:S02]  /*13a0*/  IABS R7, R150 ;  /* 0x0000009600077213 */ /* 0x000fe40000000000 */
[----:B------:R-:W-:Y:S02]  /*13b0*/  @!P2 SHF.R.S32.HI R6, RZ, 0x1f, R10 ;  /* 0x0000001fff06a819 */ /* 0x000fe4000001140a */
[----:B------:R-:W-:-:S04]  /*13c0*/  LEA R15, R87, 0xffffffc0, 0x6 ;  /* 0xffffffc0570f7811 */ /* 0x000fc800078e30ff */
[----:B------:R-:W-:Y:S02]  /*13d0*/  SHF.R.S32.HI R29, RZ, 0x1f, R15 ;  /* 0x0000001fff1d7819 */ /* 0x000fe4000001140f */
[----:B------:R-:W-:Y:S02]  /*13e0*/  CS2R R90, SRZ ;  /* 0x00000000005a7805 */ /* 0x000fe4000001ff00 */
[----:B-1----:R-:W-:-:S04]  /*13f0*/  IABS R4, R14 ;  /* 0x0000000e00047213 */ /* 0x002fc80000000000 */
        /* <DEDUP_REMOVED lines=10> */
[----:B--2---:R-:W-:Y:S02]  /*14a0*/  @!P2 IMAD R0, R141, R10, RZ ;  /* 0x0000000a8d00a224 */ /* 0x004fe400078e02ff */
[----:B------:R-:W-:Y:S02]  /*14b0*/  IMAD R5, R8, R5, R7 ;  /* 0x0000000508057224 */ /* 0x000fe400078e0207 */
[----:B------:R-:W-:Y:S02]  /*14c0*/  @!P2 IMAD R0, R6, R140, R0 ;  /* 0x0000008c0600a224 */ /* 0x000fe400078e0200 */
[----:B------:R-:W-:Y:S01]  /*14d0*/  @!P2 IMAD.WIDE.U32 R22, R140, R10, RZ ;  /* 0x0000000a8c16a225 */ /* 0x000fe200078e00ff */
[----:B------:R-:W-:-:S04]  /*14e0*/  ISETP.GT.U32.AND P1, PT, R4, R5, PT ;  /* 0x000000050400720c */ /* 0x000fc80003f24070 */
[----:B------:R-:W-:Y:S01]  /*14f0*/  @!P2 IADD3 R23, PT, PT, R23, R0, RZ ;  /* 0x000000001717a210 */ /* 0x000fe20007ffe0ff */
[-C--:B---3-5:R-:W-:Y:S01]  /*1500*/  @!P2 IMAD R6, R21, R9.reuse, RZ ;  /* 0x000000091506a224 */ /* 0x0a8fe200078e02ff */
[----:B------:R-:W-:Y:S01]  /*1510*/  @!P2 SHF.R.S32.HI R0, RZ, 0x1f, R9 ;  /* 0x0000001fff00a819 */ /* 0x000fe20000011409 */
[----:B------:R-:W-:Y:S02]  /*1520*/  @P2 IMAD.IADD R7, R10, 0x1, R11 ;  /* 0x000000010a072824 */ /* 0x000fe400078e020b */
[----:B------:R-:W-:-:S04]  /*1530*/  @!P2 IMAD.WIDE.U32 R22, R20, R9, R22 ;  /* 0x000000091416a225 */ /* 0x000fc800078e0016 */
[----:B------:R-:W-:Y:S02]  /*1540*/  @!P2 IMAD R6, R20, R0, R6 ;  /* 0x000000001406a224 */ /* 0x000fe400078e0206 */
[-C--:B------:R-:W-:Y:S02]  /*1550*/  @P2 IMAD R0, R141, R7.reuse, RZ ;  /* 0x000000078d002224 */ /* 0x080fe400078e02ff */
[----:B------:R-:W-:Y:S01]  /*1560*/  @P2 IMAD.WIDE.U32 R20, R140, R7, RZ ;  /* 0x000000078c142225 */ /* 0x000fe200078e00ff */
[----:B------:R-:W-:Y:S02]  /*1570*/  @!P1 IADD3 R5, PT, PT, R5, -R4, RZ ;  /* 0x8000000405059210 */ /* 0x000fe40007ffe0ff */
[----:B------:R-:W-:Y:S01]  /*1580*/  @!P2 MOV R7, R22 ;  /* 0x000000160007a202 */ /* 0x000fe20000000f00 */
[----:B------:R-:W-:Y:S01]  /*1590*/  @!P2 IMAD.IADD R6, R23, 0x1, R6 ;  /* 0x000000011706a824 */ /* 0x000fe200078e0206 */
[----:B------:R-:W-:Y:S01]  /*15a0*/  @P2 MOV R7, R20 ;  /* 0x0000001400072202 */ /* 0x000fe20000000f00 */
[----:B------:R-:W-:Y:S01]  /*15b0*/  @P2 IMAD.IADD R6, R21, 0x1, R0 ;  /* 0x0000000115062824 */ /* 0x000fe200078e0200 */
[----:B------:R-:W-:-:S02]  /*15c0*/  ISETP.GE.U32.AND P4, PT, R5, R4, PT ;  /* 0x000000040500720c */ /* 0x000fc40003f86070 */
[----:B------:R-:W-:Y:S02]  /*15d0*/  LOP3.LUT R4, R150, R14, RZ, 0x3c, !PT ;  /* 0x0000000e96047212 */ /* 0x000fe400078e3cff */
[-C--:B------:R-:W-:Y:S02]  /*15e0*/  LOP3.LUT R7, R7, R6.reuse, RZ, 0x3c, !PT ;  /* 0x0000000607077212 */ /* 0x080fe400078e3cff */
[----:B------:R-:W-:Y:S02]  /*15f0*/  ISETP.GE.AND P0, PT, R4, RZ, PT ;  /* 0x000000ff0400720c */ /* 0x000fe40003f06270 */
[----:B------:R-:W-:Y:S02]  /*1600*/  LOP3.LUT R6, R7, R6, RZ, 0x3c, !PT ;  /* 0x0000000607067212 */ /* 0x000fe400078e3cff */
[----:B------:R-:W-:Y:S02]  /*1610*/  ISETP.NE.AND P3, PT, R14, RZ, PT ;  /* 0x000000ff0e00720c */ /* 0x000fe40003f65270 */
[----:B------:R-:W-:-:S02]  /*1620*/  @!P1 IADD3 R8, PT, PT, R8, 0x1, RZ ;  /* 0x0000000108089810 */ /* 0x000fc40007ffe0ff */
[----:B------:R-:W-:Y:S01]  /*1630*/  LOP3.LUT R7, R7, R6, RZ, 0x3c, !PT ;  /* 0x0000000607077212 */ /* 0x000fe200078e3cff */
[----:B------:R-:W-:Y:S01]  /*1640*/  @!P2 IMAD R4, R85, R10, RZ ;  /* 0x0000000a5504a224 */ /* 0x000fe200078e02ff */
[----:B------:R-:W-:Y:S01]  /*1650*/  @!P2 SHF.R.S32.HI R0, RZ, 0x1f, R10 ;  /* 0x0000001fff00a819 */ /* 0x000fe2000001140a */
[----:B------:R-:W-:Y:S02]  /*1660*/  @P4 VIADD R8, R8, 0x1 ;  /* 0x0000000108084836 */ /* 0x000fe40000000000 */
[-C--:B------:R-:W-:Y:S02]  /*1670*/  IMAD R5, R141, R15.reuse, RZ ;  /* 0x0000000f8d057224 */ /* 0x080fe400078e02ff */
[----:B------:R-:W-:Y:S01]  /*1680*/  IMAD.WIDE.U32 R20, R140, R15, R6 ;  /* 0x0000000f8c147225 */ /* 0x000fe200078e0006 */
[----:B------:R-:W-:-:S03]  /*1690*/  @!P0 IADD3 R8, PT, PT, -R8, RZ, RZ ;  /* 0x000000ff08088210 */ /* 0x000fc60007ffe1ff */
[----:B------:R-:W-:Y:S02]  /*16a0*/  @!P2 IMAD R0, R0, R84, R4 ;  /* 0x000000540000a224 */ /* 0x000fe400078e0204 */
[----:B------:R-:W-:Y:S01]  /*16b0*/  @!P2 IMAD.WIDE.U32 R6, R84, R10, RZ ;  /* 0x0000000a5406a225 */ /* 0x000fe200078e00ff */
[----:B------:R-:W-:-:S03]  /*16c0*/  @!P3 LOP3.LUT R8, RZ, R14, RZ, 0x33, !PT ;  /* 0x0000000eff08b212 */ /* 0x000fc600078e33ff */
[----:B------:R-:W-:Y:S01]  /*16d0*/  IMAD R5, R29, R140, R5 ;  /* 0x0000008c1d057224 */ /* 0x000fe200078e0205 */
[----:B------:R-:W-:Y:S01]  /*16e0*/  @!P2 IADD3 R23, PT, PT, R7, R0, RZ ;  /* 0x000000000717a210 */ /* 0x000fe20007ffe0ff */
[----:B----4-:R-:W-:Y:S01]  /*16f0*/  @!P2 IMAD R4, R19, R9, RZ ;  /* 0x000000091304a224 */ /* 0x010fe200078e02ff */
        /* <DEDUP_REMOVED lines=18> */
.L_x_6893:
[----:B------:R-:W-:Y:S05]  /*1820*/  BSYNC.RECONVERGENT B0 ;  /* 0x0000000000007941 */ /* 0x000fea0003800200 */
.L_x_6891:
        /* <DEDUP_REMOVED lines=28> */
[----:B-----5:R-:W-:Y:S02]  /*19f0*/  IMAD R4, R29, R84, RZ ;  /* 0x000000541d047224 */ /* 0x020fe400078e02ff */
[----:B------:R-:W-:-:S04]  /*1a00*/  IMAD.SHL.U32 R149, R133, 0x8, RZ ;  /* 0x0000000885957824 */ /* 0x000fc800078e00ff */
[----:B------:R-:W-:Y:S02]  /*1a10*/  @P1 VIADD R16, R16, 0x1 ;  /* 0x0000000110101836 */ /* 0x000fe40000000000 */
[C---:B------:R-:W-:Y:S02]  /*1a20*/  IMAD R4, R15.reuse, R85, R4 ;  /* 0x000000550f047224 */ /* 0x040fe400078e0204 */
[----:B------:R-:W-:Y:S01]  /*1a30*/  IMAD.WIDE.U32 R28, R15, R84, RZ ;  /* 0x000000540f1c7225 */ /* 0x000fe200078e00ff */
[----:B------:R-:W-:-:S03]  /*1a40*/  LOP3.LUT R148, R149, 0xc0, RZ, 0xc0, !PT ;  /* 0x000000c095947812 */ /* 0x000fc600078ec0ff */
[----:B------:R-:W-:Y:S02]  /*1a50*/  IMAD.MOV.U32 R15, RZ, RZ, R16 ;  /* 0x000000ffff0f7224 */ /* 0x000fe400078e0010 */
[----:B------:R-:W-:Y:S01]  /*1a60*/  IMAD.IADD R139, R12, 0x1, -R139 ;  /* 0x000000010c8b7824 */ /* 0x000fe200078e0a8b */
[----:B------:R-:W-:Y:S01]  /*1a70*/  LOP3.LUT R12, R149, 0x18, RZ, 0xc0, !PT ;  /* 0x00000018950c7812 */ /* 0x000fe200078ec0ff */
[----:B------:R-:W-:Y:S01]  /*1a80*/  @!P0 IMAD.MOV R15, RZ, RZ, -R15 ;  /* 0x000000ffff0f8224 */ /* 0x000fe200078e0a0f */
[----:B------:R-:W-:Y:S01]  /*1a90*/  LOP3.LUT R148, R148, 0x18, R133, 0xf8, !PT ;  /* 0x0000001894947812 */ /* 0x000fe200078ef885 */
[----:B------:R-:W-:Y:S01]  /*1aa0*/  IMAD.IADD R4, R29, 0x1, R4 ;  /* 0x000000011d047824 */ /* 0x000fe200078e0204 */
[----:B------:R-:W-:Y:S02]  /*1ab0*/  IADD3 R5, P1, P0, R28, R5, R12 ;  /* 0x000000051c057210 */ /* 0x000fe4000783e00c */
[----:B------:R-:W-:Y:S02]  /*1ac0*/  @!P3 LOP3.LUT R15, RZ, R14, RZ, 0x33, !PT ;  /* 0x0000000eff0fb212 */ /* 0x000fe400078e33ff */
[----:B------:R-:W-:-:S02]  /*1ad0*/  LOP3.LUT R86, R149, 0x1f20, RZ, 0xc0, !PT ;  /* 0x00001f2095567812 */ /* 0x000fc400078ec0ff */
[----:B------:R-:W-:Y:S02]  /*1ae0*/  LOP3.LUT R16, R148, R12, RZ, 0x3c, !PT ;  /* 0x0000000c94107212 */ /* 0x000fe400078e3cff */
[----:B------:R-:W-:Y:S01]  /*1af0*/  IADD3.X R4, PT, PT, R4, R0, RZ, P1, P0 ;  /* 0x0000000004047210 */ /* 0x000fe20000fe04ff */
[-C--:B------:R-:W-:Y:S01]  /*1b00*/  IMAD R0, R27, R15.reuse, RZ ;  /* 0x0000000f1b007224 */ /* 0x080fe200078e02ff */
[----:B------:R-:W-:Y:S02]  /*1b10*/  SHF.R.S32.HI R14, RZ, 0x1f, R15 ;  /* 0x0000001fff0e7819 */ /* 0x000fe4000001140f */
[----:B------:R-:W-:Y:S01]  /*1b20*/  LOP3.LUT R86, R86, R16, RZ, 0xfc, !PT ;  /* 0x0000001056567212 */ /* 0x000fe200078efcff */
[----:B------:R-:W-:-:S04]  /*1b30*/  IMAD.WIDE.U32 R16, R26, R15, RZ ;  /* 0x0000000f1a107225 */ /* 0x000fc800078e00ff */
[----:B------:R-:W-:Y:S01]  /*1b40*/  IMAD R0, R14, R26, R0 ;  /* 0x0000001a0e007224 */ /* 0x000fe200078e0200 */
[----:B------:R-:W1:Y:S01]  /*1b50*/  S2UR UR6, SR_CgaCtaId ;  /* 0x00000000000679c3 */ /* 0x000e620000008800 */
[----:B------:R-:W-:Y:S02]  /*1b60*/  UMOV UR7, 0x400 ;  /* 0x0000040000077882 */ /* 0x000fe40000000000 */
[----:B-1----:R-:W-:-:S06]  /*1b70*/  ULEA UR6, UR6, UR7, 0x18 ;  /* 0x0000000706067291 */ /* 0x002fcc000f8ec0ff */
[----:B------:R-:W-:-:S04]  /*1b80*/  IMAD.U32 R136, RZ, RZ, UR6 ;  /* 0x00000006ff887e24 */ /* 0x000fc8000f8e00ff */
[----:B------:R-:W-:Y:S02]  /*1b90*/  IMAD R86, R86, 0x2, R136 ;  /* 0x0000000256567824 */ /* 0x000fe400078e0288 */
[----:B------:R-:W-:Y:S02]  /*1ba0*/  IMAD.IADD R0, R17, 0x1, R0 ;  /* 0x0000000111007824 */ /* 0x000fe400078e0200 */
[----:B--2---:R-:W-:Y:S02]  /*1bb0*/  @!P2 IMAD.MOV.U32 R26, RZ, RZ, R22 ;  /* 0x000000ffff1aa224 */ /* 0x004fe400078e0016 */
[----:B------:R-:W-:-:S04]  /*1bc0*/  @P2 IMAD.WIDE.U32 R30, R22, R13, RZ ;  /* 0x0000000d161e2225 */ /* 0x000fc800078e00ff */
[----:B------:R-:W-:Y:S01]  /*1bd0*/  @P2 IMAD.MOV.U32 R26, RZ, RZ, R22 ;  /* 0x000000ffff1a2224 */ /* 0x000fe200078e0016 */
[----:B------:R-:W-:Y:S01]  /*1be0*/  SHF.R.U32.HI R22, RZ, 0x2, R133 ;  /* 0x00000002ff167819 */ /* 0x000fe20000011685 */
[----:B---3--:R-:W-:-:S04]  /*1bf0*/  @!P2 IMAD.WIDE.U32 R28, R24, R151, RZ ;  /* 0x00000097181ca225 */ /* 0x008fc800078e00ff */
[----:B------:R-:W-:Y:S01]  /*1c00*/  @!P2 IMAD.MOV.U32 R14, RZ, RZ, R28 ;  /* 0x000000ffff0ea224 */ /* 0x000fe200078e001c */
[----:B------:R-:W-:Y:S01]  /*1c10*/  IADD3 R28, P1, PT, R12, R11, RZ ;  /* 0x0000000b0c1c7210 */ /* 0x000fe20007f3e0ff */
[----:B------:R-:W-:Y:S02]  /*1c20*/  VIADD R11, R22, 0x20 ;  /* 0x00000020160b7836 */ /* 0x000fe40000000000 */
[----:B------:R-:W-:Y:S02]  /*1c30*/  @P2 IMAD.MOV.U32 R14, RZ, RZ, R30 ;  /* 0x000000ffff0e2224 */ /* 0x000fe400078e001e */
[----:B------:R-:W-:Y:S01]  /*1c40*/  @!P2 IMAD R24, R25, R151, RZ ;  /* 0x000000971918a224 */ /* 0x000fe200078e02ff */
[----:B------:R-:W-:Y:S01]  /*1c50*/  ISETP.GE.AND P4, PT, R11, R139, PT ;  /* 0x0000008b0b00720c */ /* 0x000fe20003f86270 */
[----:B------:R-:W-:Y:S01]  /*1c60*/  @P2 IMAD R13, R23, R13, RZ ;  /* 0x0000000d170d2224 */ /* 0x000fe200078e02ff */
[----:B------:R-:W-:Y:S01]  /*1c70*/  IADD3 R14, P0, PT, R12, R14, RZ ;  /* 0x0000000e0c0e7210 */ /* 0x000fe20007f1e0ff */
[----:B------:R-:W-:Y:S01]  /*1c80*/  @!P2 IMAD.MOV.U32 R27, RZ, RZ, R23 ;  /* 0x000000ffff1ba224 */ /* 0x000fe200078e0017 */
[----:B------:R-:W-:Y:S01]  /*1c90*/  ISETP.GE.AND P5, PT, R22, R139, PT ;  /* 0x0000008b1600720c */ /* 0x000fe20003fa6270 */
[----:B------:R-:W-:-:S02]  /*1ca0*/  @!P2 IMAD.IADD R24, R29, 0x1, R24 ;  /* 0x000000011d18a824 */ /* 0x000fc400078e0218 */
[----:B------:R-:W-:Y:S02]  /*1cb0*/  @P2 IMAD.MOV.U32 R27, RZ, RZ, R23 ;  /* 0x000000ffff1b2224 */ /* 0x000fe400078e0017 */
[----:B------:R-:W-:Y:S01]  /*1cc0*/  @P2 IMAD.IADD R24, R31, 0x1, R13 ;  /* 0x000000011f182824 */ /* 0x000fe200078e020d */
[----:B------:R-:W-:Y:S01]  /*1cd0*/  SHF.R.S32.HI R13, RZ, 0x1f, R150 ;  /* 0x0000001fff0d7819 */ /* 0x000fe20000011496 */
[----:B------:R-:W-:Y:S02]  /*1ce0*/  IMAD.MOV.U32 R23, RZ, RZ, RZ ;  /* 0x000000ffff177224 */ /* 0x000fe400078e00ff */
[----:B------:R-:W-:Y:S02]  /*1cf0*/  IMAD R12, R21, R150, RZ ;  /* 0x00000096150c7224 */ /* 0x000fe400078e02ff */
[----:B------:R-:W-:Y:S02]  /*1d00*/  IMAD.X R29, RZ, RZ, R10, P1 ;  /* 0x000000ffff1d7224 */ /* 0x000fe400008e060a */
[----:B------:R-:W-:-:S02]  /*1d10*/  IMAD.X R15, RZ, RZ, R24, P0 ;  /* 0x000000ffff0f7224 */ /* 0x000fc400000e0618 */
[----:B------:R-:W-:-:S04]  /*1d20*/  IMAD.WIDE.U32 R24, R147, 0x40, R22 ;  /* 0x0000004093187825 */ /* 0x000fc800078e0016 */
[----:B------:R-:W-:Y:S02]  /*1d30*/  IMAD R10, R20, R13, R12 ;  /* 0x0000000d140a7224 */ /* 0x000fe400078e020c */
[----:B------:R-:W-:Y:S02]  /*1d40*/  IMAD R12, R141, R22, RZ ;  /* 0x000000168d0c7224 */ /* 0x000fe400078e02ff */
[----:B------:R-:W-:Y:S01]  /*1d50*/  IMAD.WIDE.U32 R28, R22, R140, R28 ;  /* 0x0000008c161c7225 */ /* 0x000fe200078e001c */
[----:B------:R-:W-:-:S03]  /*1d60*/  @!P4 IADD3 R13, P0, PT, R24, 0x20, RZ ;  /* 0x00000020180dc810 */ /* 0x000fc60007f1e0ff */
        /* <DEDUP_REMOVED lines=20> */
[----:B------:R-:W-:Y:S01]  /*1eb0*/  @!P4 LEA R8, P0, R20, R8, 0x1 ;  /* 0x000000081408c211 */ /* 0x000fe200078008ff */
[----:B------:R-:W-:Y:S01]  /*1ec0*/  @!PT LDS RZ, [RZ] ;  /* 0x00000000fffff984 */ /* 0x000fe20000000800 */
[----:B------:R-:W-:Y:S01]  /*1ed0*/  @!PT LDS RZ, [RZ] ;  /* 0x00000000fffff984 */ /* 0x000fe20000000800 */
[----:B------:R-:W-:Y:S01]  /*1ee0*/  @!PT LDS RZ, [RZ] ;  /* 0x00000000fffff984 */ /* 0x000fe20000000800 */
[----:B------:R-:W-:Y:S01]  /*1ef0*/  @!P5 LDGSTS.E.BYPASS.LTC128B.128 [R86], desc[UR4][R18.64] ;  /* 0x000000001256dfae */ /* 0x000fe2000b981a04 */
[----:B------:R-:W-:Y:S02]  /*1f00*/  SHF.L.U64.HI R141, R140, 0x5, R141 ;  /* 0x000000058c8d7819 */ /* 0x000fe4000001028d */
[----:B------:R-:W-:Y:S01]  /*1f10*/  @!P4 LEA.HI.X R9, R20, R9, R12, 0x1, P0 ;  /* 0x000000091409c211 */ /* 0x000fe200000f0c0c */
[----:B------:R-:W-:Y:S01]  /*1f20*/  IMAD.SHL.U32 R140, R140, 0x20, RZ ;  /* 0x000000208c8c7824 */ /* 0x000fe200078e00ff */
        /* <DEDUP_REMOVED lines=16> */
[----:B------:R-:W-:-:S05]  /*2030*/  IADD3 R14, P1, PT, R5, R16, RZ ;  /* 0x00000010050e7210 */ /* 0x000fca0007f3e0ff */
[----:B------:R-:W-:Y:S02]  /*2040*/  IMAD.X R15, R4, 0x1, R0, P1 ;  /* 0x00000001040f7824 */ /* 0x000fe400008e0600 */
[----:B------:R-:W-:Y:S02]  /*2050*/  IMAD R0, R85, R22, RZ ;  /* 0x0000001655007224 */ /* 0x000fe400078e02ff */
[----:B------:R-:W-:Y:S01]  /*2060*/  IMAD.WIDE.U32 R14, R22, R84, R14 ;  /* 0x00000054160e7225 */ /* 0x000fe200078e000e */
[----:B------:R-:W-:-:S03]  /*2070*/  ISETP.GE.AND P1, PT, R11, R10, PT ;  /* 0x0000000a0b00720c */ /* 0x000fc60003f26270 */
[----:B------:R-:W-:Y:S01]  /*2080*/  IMAD.IADD R0, R15, 0x1, R0 ;  /* 0x000000010f007824 */ /* 0x000fe200078e0200 */
[----:B------:R-:W-:-:S09]  /*2090*/  DEPBAR.LE SB0, 0x0 ;  /* 0x000080000000791a */ /* 0x000fd20000000000 */
[----:B------:R-:W-:Y:S05]  /*20a0*/  WARPSYNC.ALL ;  /* 0x0000000000007948 */ /* 0x000fea0003800000 */
[----:B------:R-:W-:-:S04]  /*20b0*/  LEA R156, P0, R14, R6, 0x1 ;  /* 0x000000060e9c7211 */ /* 0x000fc800078008ff */
[----:B------:R-:W-:Y:S01]  /*20c0*/  LEA.HI.X R157, R14, R7, R0, 0x1, P0 ;  /* 0x000000070e9d7211 */ /* 0x000fe200000f0c00 */
[----:B------:R-:W-:Y:S01]  /*20d0*/  BAR.SYNC.DEFER_BLOCKING 0x0 ;  /* 0x0000000000007b1d */ /* 0x000fe20000010000 */
[C---:B------:R-:W-:Y:S01]  /*20e0*/  IMAD.SHL.U32 R0, R84.reuse, 0x20, RZ ;  /* 0x0000002054007824 */ /* 0x040fe200078e00ff */
[----:B------:R-:W-:-:S04]  /*20f0*/  SHF.L.U64.HI R84, R84, 0x5, R85 ;  /* 0x0000000554547819 */ /* 0x000fc80000010255 */
        /* <DEDUP_REMOVED lines=22> */
[----:B------:R-:W-:Y:S01]  /*2260*/  SHF.R.U32.HI R100, RZ, 0x1, R133 ;  /* 0x00000001ff647819 */ /* 0x000fe20000011685 */
[----:B------:R-:W-:-:S02]  /*2270*/  IMAD.SHL.U32 R89, R133, 0x20, RZ ;  /* 0x0000002085597824 */ /* 0x000fc400078e00ff */
[----:B------:R-:W-:Y:S01]  /*2280*/  IMAD.SHL.U32 R132, R133, 0x4, RZ ;  /* 0x0000000485847824 */ /* 0x000fe200078e00ff */
[----:B------:R-:W-:Y:S01]  /*2290*/  LOP3.LUT R85, R100, 0x8, RZ, 0xc0, !PT ;  /* 0x0000000864557812 */ /* 0x000fe200078ec0ff */
[----:B------:R-:W-:Y:S01]  /*22a0*/  IMAD.MOV.U32 R88, RZ, RZ, 0x20 ;  /* 0x00000020ff587424 */ /* 0x000fe200078e00ff */
[----:B------:R-:W-:Y:S01]  /*22b0*/  LOP3.LUT R134, R135, 0x3e00, RZ, 0xc0, !PT ;  /* 0x00003e0087867812 */ /* 0x000fe200078ec0ff */
[----:B------:R-:W-:Y:S01]  /*22c0*/  VIADD R155, R87, 0xffffffff ;  /* 0xffffffff579b7836 */ /* 0x000fe20000000000 */
[----:B------:R-:W-:Y:S01]  /*22d0*/  LOP3.LUT R6, R132, 0x18, RZ, 0xc0, !PT ;  /* 0x0000001884067812 */ /* 0x000fe200078ec0ff */
[----:B------:R-:W0:Y:S01]  /*22e0*/  LDGDEPBAR ;  /* 0x00000000000079af */ /* 0x000e220000000000 */
[--C-:B------:R-:W-:Y:S02]  /*22f0*/  LOP3.LUT R85, R85, 0xc0, R89.reuse, 0xf8, !PT ;  /* 0x000000c055557812 */ /* 0x100fe400078ef859 */
[----:B------:R-:W-:Y:S02]  /*2300*/  LOP3.LUT R134, R134, 0x20, R89, 0xf8, !PT ;  /* 0x0000002086867812 */ /* 0x000fe400078ef859 */
[----:B------:R-:W-:-:S02]  /*2310*/  LOP3.LUT R85, R85, R6, RZ, 0x3c, !PT ;  /* 0x0000000655557212 */ /* 0x000fc400078e3cff */
[--C-:B------:R-:W-:Y:S02]  /*2320*/  LOP3.LUT R134, R134, 0x100, R89.reuse, 0xf8, !PT ;  /* 0x0000010086867812 */ /* 0x100fe400078ef859 */
[----:B--2---:R-:W-:Y:S02]  /*2330*/  LOP3.LUT R5, R135, 0x100, RZ, 0xc0, !PT ;  /* 0x0000010087057812 */ /* 0x004fe400078ec0ff */
[----:B------:R-:W-:Y:S02]  /*2340*/  LOP3.LUT R4, R89, 0xc0, RZ, 0xc0, !PT ;  /* 0x000000c059047812 */ /* 0x000fe400078ec0ff */
[----:B------:R-:W-:Y:S02]  /*2350*/  LOP3.LUT R5, R5, 0x20, R89, 0xf8, !PT ;  /* 0x0000002005057812 */ /* 0x000fe400078ef859 */
[----:B------:R-:W-:Y:S02]  /*2360*/  LOP3.LUT R4, R4, 0x8, R133, 0xf8, !PT ;  /* 0x0000000804047812 */ /* 0x000fe400078ef885 */
[----:B------:R-:W-:-:S02]  /*2370*/  LOP3.LUT R134, R134, R85, RZ, 0xfc, !PT ;  /* 0x0000005586867212 */ /* 0x000fc400078efcff */
[----:B------:R-:W-:-:S03]  /*2380*/  LOP3.LUT R4, R5, R4, R6, 0xf6, !PT ;  /* 0x0000000405047212 */ /* 0x000fc600078ef606 */
[--C-:B------:R-:W-:Y:S02]  /*2390*/  IMAD R134, R134, 0x2, R136.reuse ;  /* 0x0000000286867824 */ /* 0x100fe400078e0288 */
[----:B------:R-:W-:-:S03]  /*23a0*/  IMAD R95, R4, 0x2, R136 ;  /* 0x00000002045f7824 */ /* 0x000fc600078e0288 */
[----:B------:R-:W-:Y:S04]  /*23b0*/  LDSM.16.M88.4 R36, [R134] ;  /* 0x000000008624783b */ /* 0x000fe80000000200 */
[----:B------:R-:W1:Y:S01]  /*23c0*/  LDSM.16.M88.4 R24, [R95+0x3000] ;  /* 0x003000005f18783b */ /* 0x000e620000000200 */
[----:B------:R-:W-:-:S03]  /*23d0*/  LOP3.LUT P0, RZ, R133, 0x4, RZ, 0xc0, !PT ;  /* 0x0000000485ff7812 */ /* 0x000fc6000780c0ff */
[----:B------:R-:W2:Y:S01]  /*23e0*/  LDSM.16.M88.4 R52, [R95+0x3400] ;  /* 0x003400005f34783b */ /* 0x000ea20000000200 */
[----:B------:R-:W-:-:S03]  /*23f0*/  SEL R88, R88, 0xffffffe0, !P0 ;  /* 0xffffffe058587807 */ /* 0x000fc60004000000 */
[----:B------:R-:W-:Y:S02]  /*2400*/  LDSM.16.M88.4 R44, [R95+0x3800] ;  /* 0x003800005f2c783b */ /* 0x000fe40000000200 */
[--C-:B------:R-:W-:Y:S02]  /*2410*/  IMAD.IADD R96, R134, 0x1, R88.reuse ;  /* 0x0000000186607824 */ /* 0x100fe400078e0258 */
[----:B------:R-:W-:Y:S01]  /*2420*/  IMAD.IADD R94, R95, 0x1, R88 ;  /* 0x000000015f5e7824 */ /* 0x000fe200078e0258 */
[----:B------:R-:W-:Y:S04]  /*2430*/  LDSM.16.M88.4 R4, [R95+0x3c00] ;  /* 0x003c00005f04783b */ /* 0x000fe80000000200 */
[----:B------:R-:W-:Y:S04]  /*2440*/  LDSM.16.M88.4 R72, [R96] ;  /* 0x000000006048783b */ /* 0x000fe80000000200 */
[----:B------:R-:W4:Y:S04]  /*2450*/  LDSM.16.M88.4 R80, [R94+0x3000] ;  /* 0x003000005e50783b */ /* 0x000f280000000200 */
[----:B------:R-:W-:Y:S04]  /*2460*/  LDSM.16.M88.4 R32, [R134+0x1000] ;  /* 0x001000008620783b */ /* 0x000fe80000000200 */
[----:B------:R-:W5:Y:S04]  /*2470*/  LDSM.16.M88.4 R76, [R95+0x4000] ;  /* 0x004000005f4c783b */ /* 0x000f680000000200 */
[----:B------:R-:W5:Y:S04]  /*2480*/  LDSM.16.M88.4 R68, [R94+0x3400] ;  /* 0x003400005e44783b */ /* 0x000f680000000200 */
[----:B------:R-:W5:Y:S01]  /*2490*/  LDSM.16.M88.4 R64, [R94+0x3800] ;  /* 0x003800005e40783b */ /* 0x000f620000000200 */
[C---:B-1----:R-:W-:Y:S03]  /*24a0*/  HMMA.16816.F32 R12, R36.reuse, R24, RZ ;  /* 0x00000018240c723c */ /* 0x042fe600000018ff */
[----:B------:R-:W-:Y:S04]  /*24b0*/  LDSM.16.M88.4 R20, [R96+0x1000] ;  /* 0x001000006014783b */ /* 0x000fe80000000200 */
[----:B------:R-:W1:Y:S01]  /*24c0*/  LDSM.16.M88.4 R16, [R94+0x4000] ;  /* 0x004000005e10783b */ /* 0x000e620000000200 */
[C---:B------:R-:W-:Y:S03]  /*24d0*/  HMMA.16816.F32 R24, R36.reuse, R26, RZ ;  /* 0x0000001a2418723c */ /* 0x040fe600000018ff */
[----:B------:R-:W1:Y:S04]  /*24e0*/  LDSM.16.M88.4 R28, [R95+0x4400] ;  /* 0x004400005f1c783b */ /* 0x000e680000000200 */
[----:B------:R-:W1:Y:S01]  /*24f0*/  LDSM.16.M88.4 R60, [R94+0x3c00] ;  /* 0x003c00005e3c783b */ /* 0x000e620000000200 */
[----:B--2---:R-:W-:Y:S03]  /*2500*/  HMMA.16816.F32 R56, R36, R52, RZ ;  /* 0x000000342438723c */ /* 0x004fe600000018ff */
[----:B------:R-:W-:Y:S05]  /*2510*/  LDSM.16.M88.4 R8, [R134+0x2000] ;  /* 0x002000008608783b */ /* 0x000fea0000000200 */
[----:B----4-:R-:W-:Y:S08]  /*2520*/  HMMA.16816.F32 R12, R72, R80, R12 ;  /* 0x00000050480c723c */ /* 0x010ff0000000180c */
[----:B------:R-:W-:Y:S08]  /*2530*/  HMMA.16816.F32 R52, R36, R54, RZ ;  /* 0x000000362434723c */ /* 0x000ff000000018ff */
[----:B------:R-:W-:Y:S08]  /*2540*/  HMMA.16816.F32 R24, R72, R82, R24 ;  /* 0x000000524818723c */ /* 0x000ff00000001818 */
[C---:B------:R-:W-:Y:S08]  /*2550*/  HMMA.16816.F32 R48, R36.reuse, R44, RZ ;  /* 0x0000002c2430723c */ /* 0x040ff000000018ff */
[C---:B------:R-:W-:Y:S08]  /*2560*/  HMMA.16816.F32 R44, R36.reuse, R46, RZ ;  /* 0x0000002e242c723c */ /* 0x040ff000000018ff */
[C---:B------:R-:W-:Y:S08]  /*2570*/  HMMA.16816.F32 R40, R36.reuse, R4, RZ ;  /* 0x000000042428723c */ /* 0x040ff000000018ff */
[----:B------:R-:W-:Y:S01]  /*2580*/  HMMA.16816.F32 R36, R36, R6, RZ ;  /* 0x000000062424723c */ /* 0x000fe200000018ff */
[----:B------:R-:W2:Y:S07]  /*2590*/  LDSM.16.M88.4 R4, [R95+0x5000] ;  /* 0x005000005f04783b */ /* 0x000eae0000000200 */
[----:B-----5:R-:W-:Y:S08]  /*25a0*/  HMMA.16816.F32 R12, R32, R76, R12 ;  /* 0x0000004c200c723c */ /* 0x020ff0000000180c */
[C---:B------:R-:W-:Y:S08]  /*25b0*/  HMMA.16816.F32 R56, R72.reuse, R68, R56 ;  /* 0x000000444838723c */ /* 0x040ff00000001838 */
[----:B------:R-:W-:Y:S01]  /*25c0*/  HMMA.16816.F32 R52, R72, R70, R52 ;  /* 0x000000464834723c */ /* 0x000fe20000001834 */
[----:B------:R-:W4:Y:S07]  /*25d0*/  LDSM.16.M88.4 R68, [R94+0x4400] ;  /* 0x004400005e44783b */ /* 0x000f2e0000000200 */
[----:B------:R-:W-:Y:S08]  /*25e0*/  HMMA.16816.F32 R24, R32, R78, R24 ;  /* 0x0000004e2018723c */ /* 0x000ff00000001818 */
[C---:B------:R-:W-:Y:S08]  /*25f0*/  HMMA.16816.F32 R48, R72.reuse, R64, R48 ;  /* 0x000000404830723c */ /* 0x040ff00000001830 */
[----:B------:R-:W-:Y:S08]  /*2600*/  HMMA.16816.F32 R44, R72, R66, R44 ;  /* 0x00000042482c723c */ /* 0x000ff0000000182c */
[C---:B-1----:R-:W-:Y:S01]  /*2610*/  HMMA.16816.F32 R64, R20.reuse, R16, R12 ;  /* 0x000000101440723c */ /* 0x042fe2000000180c */
[----:B------:R-:W-:Y:S07]  /*2620*/  LDSM.16.M88.4 R12, [R94+0x5000] ;  /* 0x005000005e0c783b */ /* 0x000fee0000000200 */
[----:B------:R-:W-:Y:S01]  /*2630*/  HMMA.16816.F32 R24, R20, R18, R24 ;  /* 0x000000121418723c */ /* 0x000fe20000001818 */
[----:B------:R-:W1:Y:S07]  /*2640*/  LDSM.16.M88.4 R16, [R95+0x5400] ;  /* 0x005400005f10783b */ /* 0x000e6e0000000200 */
[C---:B------:R-:W-:Y:S08]  /*2650*/  HMMA.16816.F32 R56, R32.reuse, R28, R56 ;  /* 0x0000001c2038723c */ /* 0x040ff00000001838 */
[----:B------:R-:W-:Y:S01]  /*2660*/  HMMA.16816.F32 R52, R32, R30, R52 ;  /* 0x0000001e2034723c */ /* 0x000fe20000001834 */
[----:B------:R-:W-:Y:S07]  /*2670*/  LDSM.16.M88.4 R28, [R95+0x4800] ;  /* 0x004800005f1c783b */ /* 0x000fee0000000200 */
[C---:B------:R-:W-:Y:S08]  /*2680*/  HMMA.16816.F32 R40, R72.reuse, R60, R40 ;  /* 0x0000003c4828723c */ /* 0x040ff00000001828 */
[----:B------:R-:W-:Y:S01]  /*2690*/  HMMA.16816.F32 R36, R72, R62, R36 ;  /* 0x0000003e4824723c */ /* 0x000fe20000001824 */
[----:B------:R-:W5:Y:S07]  /*26a0*/  LDSM.16.M88.4 R60, [R96+0x2000] ;  /* 0x00200000603c783b */ /* 0x000f6e0000000200 */
[C---:B--2---:R-:W-:Y:S08]  /*26b0*/  HMMA.16816.F32 R64, R8.reuse, R4, R64 ;  /* 0x000000040840723c */ /* 0x044ff00000001840 */
[----:B------:R-:W-:Y:S01]  /*26c0*/  HMMA.16816.F32 R24, R8, R6, R24 ;  /* 0x000000060818723c */ /* 0x000fe20000001818 */
[----:B------:R-:W2:Y:S07]  /*26d0*/  LDSM.16.M88.4 R4, [R94+0x5400] ;  /* 0x005400005e04783b */ /* 0x000eae0000000200 */
[C---:B----4-:R-:W-:Y:S08]  /*26e0*/  HMMA.16816.F32 R56, R20.reuse, R68, R56 ;  /* 0x000000441438723c */ /* 0x050ff00000001838 */
[----:B------:R-:W-:Y:S01]  /*26f0*/  HMMA.16816.F32 R52, R20, R70, R52 ;  /* 0x000000461434723c */ /* 0x000fe20000001834 */
[----:B------:R-:W4:Y:S11]  /*2700*/  LDSM.16.M88.4 R68, [R94+0x4800] ;  /* 0x004800005e44783b */ /* 0x000f360000000200 */
[C---:B-1----:R-:W-:Y:S08]  /*2710*/  HMMA.16816.F32 R56, R8.reuse, R16, R56 ;  /* 0x000000100838723c */ /* 0x042ff00000001838 */
[----:B------:R-:W-:Y:S01]  /*2720*/  HMMA.16816.F32 R52, R8, R18, R52 ;  /* 0x000000120834723c */ /* 0x000fe20000001834 */
[----:B------:R-:W1:Y:S07]  /*2730*/  LDSM.16.M88.4 R16, [R95+0x4c00] ;  /* 0x004c00005f10783b */ /* 0x000e6e0000000200 */
[C---:B-----5:R-:W-:Y:S08]  /*2740*/  HMMA.16816.F32 R24, R60.reuse, R14, R24 ;  /* 0x0000000e3c18723c */ /* 0x060ff00000001818 */
[----:B------:R-:W-:Y:S01]  /*2750*/  HMMA.16816.F32 R64, R60, R12, R64 ;  /* 0x0000000c3c40723c */ /* 0x000fe20000001840 */
[----:B------:R-:W5:Y:S07]  /*2760*/  LDSM.16.M88.4 R12, [R95+0x5800] ;  /* 0x005800005f0c783b */ /* 0x000f6e0000000200 */
[----:B------:R-:W-:Y:S08]  /*2770*/  HMMA.16816.F32 R48, R32, R28, R48 ;  /* 0x0000001c2030723c */ /* 0x000ff00000001830 */
[----:B--2---:R-:W-:Y:S08]  /*2780*/  HMMA.16816.F32 R56, R60, R4, R56 ;  /* 0x000000043c38723c */ /* 0x004ff00000001838 */
[----:B------:R-:W-:Y:S08]  /*2790*/  HMMA.16816.F32 R44, R32, R30, R44 ;  /* 0x0000001e202c723c */ /* 0x000ff0000000182c */
[----:B------:R-:W-:Y:S01]  /*27a0*/  HMMA.16816.F32 R52, R60, R6, R52 ;  /* 0x000000063c34723c */ /* 0x000fe20000001834 */
[----:B------:R-:W2:Y:S01]  /*27b0*/  LDSM.16.M88.4 R4, [R94+0x4c00] ;  /* 0x004c00005e04783b */ /* 0x000ea20000000200 */
[-C--:B---3--:R-:W-:Y:S01]  /*27c0*/  FMUL.FTZ R24, R24, R92.reuse ;  /* 0x0000005c18187220 */ /* 0x088fe20000410000 */
[-C--:B------:R-:W-:Y:S01]  /*27d0*/  FMUL.FTZ R25, R25, R92.reuse ;  /* 0x0000005c19197220 */ /* 0x080fe20000410000 */
[-C--:B------:R-:W-:Y:S01]  /*27e0*/  FMUL.FTZ R26, R26, R92.reuse ;  /* 0x0000005c1a1a7220 */ /* 0x080fe20000410000 */
[-C--:B------:R-:W-:Y:S01]  /*27f0*/  FMUL.FTZ R27, R27, R92.reuse ;  /* 0x0000005c1b1b7220 */ /* 0x080fe20000410000 */
[-C--:B------:R-:W-:Y:S01]  /*2800*/  FMUL.FTZ R64, R64, R92.reuse ;  /* 0x0000005c40407220 */ /* 0x080fe20000410000 */
[-C--:B------:R-:W-:Y:S01]  /*2810*/  FMUL.FTZ R65, R65, R92.reuse ;  /* 0x0000005c41417220 */ /* 0x080fe20000410000 */
[-C--:B------:R-:W-:Y:S01]  /*2820*/  FMUL.FTZ R66, R66, R92.reuse ;  /* 0x0000005c42427220 */ /* 0x080fe20000410000 */
[----:B----4-:R-:W-:Y:S01]  /*2830*/  HMMA.16816.F32 R48, R20, R68, R48 ;  /* 0x000000441430723c */ /* 0x010fe20000001830 */
[----:B------:R-:W-:Y:S01]  /*2840*/  MUFU.TANH R29, R24 ;  /* 0x00000018001d7308 */ /* 0x000fe20000002400 */
[----:B------:R-:W-:-:S06]  /*2850*/  FMUL.FTZ R28, R67, R92 ;  /* 0x0000005c431c7220 */ /* 0x000fcc0000410000 */
[----:B------:R-:W-:Y:S01]  /*2860*/  HMMA.16816.F32 R44, R20, R70, R44 ;  /* 0x00000046142c723c */ /* 0x000fe2000000182c */
[----:B------:R-:W-:Y:S07]  /*2870*/  MUFU.TANH R75, R25 ;  /* 0x00000019004b7308 */ /* 0x000fee0000002400 */
[C---:B-1----:R-:W-:Y:S01]  /*2880*/  HMMA.16816.F32 R40, R32.reuse, R16, R40 ;  /* 0x000000102028723c */ /* 0x042fe20000001828 */
[----:B------:R-:W-:Y:S07]  /*2890*/  MUFU.TANH R68, R26 ;  /* 0x0000001a00447308 */ /* 0x000fee0000002400 */
[----:B------:R-:W-:Y:S01]  /*28a0*/  HMMA.16816.F32 R36, R32, R18, R36 ;  /* 0x000000122024723c */ /* 0x000fe20000001824 */
[----:B------:R1:W-:Y:S08]  /*28b0*/  MUFU.TANH R30, R27 ;  /* 0x0000001b001e7308 */ /* 0x0003f00000002400 */
[----:B------:R-:W-:Y:S01]  /*28c0*/  MUFU.TANH R72, R64 ;  /* 0x0000004000487308 */ /* 0x000fe20000002400 */
[----:B-1----:R-:W1:Y:S07]  /*28d0*/  LDSM.16.M88.4 R24, [R95+0x5c00] ;  /* 0x005c00005f18783b */ /* 0x002e6e0000000200 */
[----:B------:R-:W-:Y:S08]  /*28e0*/  MUFU.TANH R73, R65 ;  /* 0x0000004100497308 */ /* 0x000ff00000002400 */
[----:B------:R3:W4:Y:S01]  /*28f0*/  MUFU.TANH R74, R66 ;  /* 0x00000042004a7308 */ /* 0x0007220000002400 */
[C---:B-----5:R-:W-:Y:S01]  /*2900*/  HMMA.16816.F32 R48, R8.reuse, R12, R48 ;  /* 0x0000000c0830723c */ /* 0x060fe20000001830 */
[----:B---3--:R-:W3:Y:S07]  /*2910*/  LDSM.16.M88.4 R64, [R94+0x5800] ;  /* 0x005800005e40783b */ /* 0x008eee0000000200 */
[----:B------:R-:W-:Y:S01]  /*2920*/  HMMA.16816.F32 R44, R8, R14, R44 ;  /* 0x0000000e082c723c */ /* 0x000fe2000000182c */
[----:B------:R-:W5:Y:S07]  /*2930*/  LDSM.16.M88.4 R12, [R94+0x5c00] ;  /* 0x005c00005e0c783b */ /* 0x000f6e0000000200 */
[----:B--2---:R-:W-:Y:S01]  /*2940*/  HMMA.16816.F32 R40, R20, R4, R40 ;  /* 0x000000041428723c */ /* 0x004fe20000001828 */
[----:B------:R-:W-:Y:S01]  /*2950*/  IMAD.SHL.U32 R32, R155, 0x40, RZ ;  /* 0x000000409b207824 */ /* 0x000fe200078e00ff */
[----:B------:R-:W2:Y:S01]  /*2960*/  MUFU.TANH R28, R28 ;  /* 0x0000001c001c7308 */ /* 0x000ea20000002400 */
[----:B------:R-:W-:-:S05]  /*2970*/  FMUL.FTZ R31, R56, R92 ;  /* 0x0000005c381f7220 */ /* 0x000fca0000410000 */
[----:B------:R-:W-:Y:S01]  /*2980*/  HMMA.16816.F32 R36, R20, R6, R36 ;  /* 0x000000061424723c */ /* 0x000fe20000001824 */
[----:B------:R-:W-:Y:S02]  /*2990*/  IMAD.SHL.U32 R6, R133, 0x2, RZ ;  /* 0x0000000285067824 */ /* 0x000fe400078e00ff */
[-C--:B------:R-:W-:Y:S01]  /*29a0*/  FMUL.FTZ R16, R52, R92.reuse ;  /* 0x0000005c34107220 */ /* 0x080fe20000410000 */
[----:B------:R-:W-:Y:S01]  /*29b0*/  FMUL.FTZ R17, R53, R92 ;  /* 0x0000005c35117220 */ /* 0x000fe20000410000 */
[----:B------:R-:W-:-:S04]  /*29c0*/  DEPBAR.LE SB0, 0x0 ;  /* 0x000080000000791a */ /* 0x000fc80000000000 */
[----:B------:R-:W-:-:S03]  /*29d0*/  LOP3.LUT R6, R32, 0x6, R6, 0xf8, !PT ;  /* 0x0000000620067812 */ /* 0x000fc600078ef806 */
[----:B-1----:R-:W-:Y:S01]  /*29e0*/  HMMA.16816.F32 R40, R8, R24, R40 ;  /* 0x000000180828723c */ /* 0x002fe20000001828 */
[----:B------:R-:W-:-:S07]  /*29f0*/  LOP3.LUT R5, R6, 0x8, RZ, 0xfc, !PT ;  /* 0x0000000806057812 */ /* 0x000fce00078efcff */
[----:B------:R-:W-:Y:S01]  /*2a00*/  HMMA.16816.F32 R36, R8, R26, R36 ;  /* 0x0000001a0824723c */ /* 0x000fe20000001824 */
[----:B------:R-:W-:-:S07]  /*2a10*/  ISETP.GE.AND P0, PT, R5, R93, PT ;  /* 0x0000005d0500720c */ /* 0x000fce0003f06270 */
[C---:B---3--:R-:W-:Y:S01]  /*2a20*/  HMMA.16816.F32 R48, R60.reuse, R64, R48 ;  /* 0x000000403c30723c */ /* 0x048fe20000001830 */
[----:B------:R-:W-:Y:S01]  /*2a30*/  LOP3.LUT R5, R6, 0x11, RZ, 0xfc, !PT ;  /* 0x0000001106057812 */ /* 0x000fe200078efcff */
[-C--:B------:R-:W-:Y:S01]  /*2a40*/  FMUL.FTZ R56, R57, R92.reuse ;  /* 0x0000005c39387220 */ /* 0x080fe20000410000 */
[----:B------:R-:W-:Y:S02]  /*2a50*/  FMUL.FTZ R57, R58, R92 ;  /* 0x0000005c3a397220 */ /* 0x000fe40000410000 */
[-C--:B------:R-:W-:Y:S02]  /*2a60*/  ISETP.GE.AND P4, PT, R5, R93.reuse, PT ;  /* 0x0000005d0500720c */ /* 0x080fe40003f86270 */
[C---:B------:R-:W-:Y:S02]  /*2a70*/  LOP3.LUT R5, R6.reuse, 0x18, RZ, 0xfc, !PT ;  /* 0x0000001806057812 */ /* 0x040fe400078efcff */
[C---:B------:R-:W-:Y:S01]  /*2a80*/  LOP3.LUT R7, R6.reuse, 0x1, RZ, 0xfc, !PT ;  /* 0x0000000106077812 */ /* 0x040fe200078efcff */
[----:B------:R-:W-:Y:S01]  /*2a90*/  HMMA.16816.F32 R44, R60, R66, R44 ;  /* 0x000000423c2c723c */ /* 0x000fe2000000182c */
[----:B------:R-:W-:-:S02]  /*2aa0*/  ISETP.GE.AND P2, PT, R6, R93, PT ;  /* 0x0000005d0600720c */ /* 0x000fc40003f46270 */
[-C--:B------:R-:W-:Y:S01]  /*2ab0*/  ISETP.GE.AND P3, PT, R5, R93.reuse, PT ;  /* 0x0000005d0500720c */ /* 0x080fe20003f66270 */
[-C--:B------:R-:W-:Y:S01]  /*2ac0*/  FMUL.FTZ R58, R59, R92.reuse ;  /* 0x0000005c3b3a7220 */ /* 0x080fe20000410000 */
[C---:B------:R-:W-:Y:S01]  /*2ad0*/  LOP3.LUT R5, R6.reuse, 0x19, RZ, 0xfc, !PT ;  /* 0x0000001906057812 */ /* 0x040fe200078efcff */
[----:B------:R-:W-:Y:S01]  /*2ae0*/  MUFU.TANH R31, R31 ;  /* 0x0000001f001f7308 */ /* 0x000fe20000002400 */
[----:B------:R-:W-:Y:S01]  /*2af0*/  ISETP.GE.AND P1, PT, R7, R93, PT ;  /* 0x0000005d0700720c */ /* 0x000fe20003f26270 */
[C---:B-----5:R-:W-:Y:S01]  /*2b00*/  HMMA.16816.F32 R40, R60.reuse, R12, R40 ;  /* 0x0000000c3c28723c */ /* 0x060fe20000001828 */
[----:B------:R-:W-:Y:S01]  /*2b10*/  LOP3.LUT R7, R6, 0x10, RZ, 0xfc, !PT ;  /* 0x0000001006077812 */ /* 0x000fe200078efcff */
[-C--:B------:R-:W-:Y:S01]  /*2b20*/  FMUL.FTZ R49, R49, R92.reuse ;  /* 0x0000005c31317220 */ /* 0x080fe20000410000 */
[----:B------:R-:W-:Y:S01]  /*2b30*/  FMUL.FTZ R51, R51, R92 ;  /* 0x0000005c33337220 */ /* 0x000fe20000410000 */
[----:B----4-:R-:W-:Y:S02]  /*2b40*/  FSEL R74, R74, -INF , !P2 ;  /* 0xff8000004a4a7808 */ /* 0x010fe40005000000 */
[----:B------:R-:W1:Y:S02]  /*2b50*/  MUFU.TANH R57, R57 ;  /* 0x0000003900397308 */ /* 0x000e640000002400 */
[----:B------:R-:W-:Y:S01]  /*2b60*/  HMMA.16816.F32 R36, R60, R14, R36 ;  /* 0x0000000e3c24723c */ /* 0x000fe20000001824 */
[----:B------:R-:W-:-:S02]  /*2b70*/  FSEL R72, R72, -INF , !P2 ;  /* 0xff80000048487808 */ /* 0x000fc40005000000 */
[-C--:B------:R-:W-:Y:S01]  /*2b80*/  ISETP.GE.AND P2, PT, R5, R93.reuse, PT ;  /* 0x0000005d0500720c */ /* 0x080fe20003f46270 */
[----:B------:R-:W-:Y:S01]  /*2b90*/  FMUL.FTZ R52, R54, R92 ;  /* 0x0000005c36347220 */ /* 0x000fe20000410000 */
[C---:B------:R-:W-:Y:S01]  /*2ba0*/  LOP3.LUT R5, R6.reuse, 0x20, RZ, 0xfc, !PT ;  /* 0x0000002006057812 */ /* 0x040fe200078efcff */
[----:B------:R-:W-:Y:S01]  /*2bb0*/  MUFU.TANH R56, R56 ;  /* 0x0000003800387308 */ /* 0x000fe20000002400 */
[----:B------:R-:W-:Y:S02]  /*2bc0*/  ISETP.GE.AND P5, PT, R7, R93, PT ;  /* 0x0000005d0700720c */ /* 0x000fe40003fa6270 */
[C---:B------:R-:W-:Y:S02]  /*2bd0*/  LOP3.LUT R8, R6.reuse, 0x9, RZ, 0xfc, !PT ;  /* 0x0000000906087812 */ /* 0x040fe400078efcff */
[----:B------:R-:W-:Y:S02]  /*2be0*/  LOP3.LUT R7, R6, 0x21, RZ, 0xfc, !PT ;  /* 0x0000002106077812 */ /* 0x000fe400078efcff */
[----:B--2---:R-:W-:Y:S01]  /*2bf0*/  FSEL R28, R28, -INF , !P1 ;  /* 0xff8000001c1c7808 */ /* 0x004fe20004800000 */
[----:B------:R-:W2:Y:S01]  /*2c00*/  MUFU.TANH R58, R58 ;  /* 0x0000003a003a7308 */ /* 0x000ea20000002400 */
[----:B------:R-:W-:-:S02]  /*2c10*/  FSEL R73, R73, -INF , !P1 ;  /* 0xff80000049497808 */ /* 0x000fc40004800000 */
[----:B------:R-:W-:Y:S02]  /*2c20*/  ISETP.GE.AND P1, PT, R5, R93, PT ;  /* 0x0000005d0500720c */ /* 0x000fe40003f26270 */
[----:B------:R-:W-:-:S03]  /*2c30*/  FSEL R5, R68, -INF , !P0 ;  /* 0xff80000044057808 */ /* 0x000fc60004000000 */
[----:B------:R-:W-:Y:S01]  /*2c40*/  MUFU.TANH R121, R49 ;  /* 0x0000003100797308 */ /* 0x000fe20000002400 */
[----:B------:R-:W-:Y:S01]  /*2c50*/  FSEL R29, R29, -INF , !P0 ;  /* 0xff8000001d1d7808 */ /* 0x000fe20004000000 */
[----:B------:R-:W-:Y:S01]  /*2c60*/  FMUL.FTZ R4, R55, R92 ;  /* 0x0000005c37047220 */ /* 0x000fe20000410000 */
[----:B------:R-:W-:-:S05]  /*2c70*/  ISETP.GE.AND P6, PT, R8, R93, PT ;  /* 0x0000005d0800720c */ /* 0x000fca0003fc6270 */
[----:B------:R-:W3:Y:S01]  /*2c80*/  MUFU.TANH R113, R51 ;  /* 0x0000003300717308 */ /* 0x000ee20000002400 */
[----:B------:R-:W-:Y:S02]  /*2c90*/  ISETP.GE.AND P0, PT, R7, R93, PT ;  /* 0x0000005d0700720c */ /* 0x000fe40003f06270 */
[----:B------:R-:W-:Y:S01]  /*2ca0*/  LOP3.LUT R7, R6, 0x28, RZ, 0xfc, !PT ;  /* 0x0000002806077812 */ /* 0x000fe200078efcff */
[-C--:B------:R-:W-:Y:S01]  /*2cb0*/  FMUL.FTZ R48, R48, R92.reuse ;  /* 0x0000005c30307220 */ /* 0x080fe20000410000 */
[----:B------:R-:W-:-:S03]  /*2cc0*/  FMUL.FTZ R50, R50, R92 ;  /* 0x0000005c32327220 */ /* 0x000fc60000410000 */
[----:B------:R-:W-:Y:S01]  /*2cd0*/  MUFU.TANH R16, R16 ;  /* 0x0000001000107308 */ /* 0x000fe20000002400 */
[----:B------:R-:W-:Y:S02]  /*2ce0*/  FSEL R30, R30, -INF , !P6 ;  /* 0xff8000001e1e7808 */ /* 0x000fe40007000000 */
[----:B------:R-:W-:-:S05]  /*2cf0*/  FSEL R75, R75, -INF , !P6 ;  /* 0xff8000004b4b7808 */ /* 0x000fca0007000000 */
        /* <DEDUP_REMOVED lines=15> */
[----:B------:R-:W5:Y:S01]  /*2df0*/  MUFU.TANH R4, R4 ;  /* 0x0000000400047308 */ /* 0x000f620000002400 */
        /* <DEDUP_REMOVED lines=13> */
[----:B------:R-:W-:-:S03]  /*2ed0*/  ISETP.GT.AND P0, PT, R155, R142, PT ;  /* 0x0000008e9b00720c */ /* 0x000fc60003f04270 */
[----:B------:R-:W-:Y:S01]  /*2ee0*/  MUFU.TANH R111, R45 ;  /* 0x0000002d006f7308 */ /* 0x000fe20000002400 */
[----:B------:R-:W-:-:S07]  /*2ef0*/  LOP3.LUT R7, R6, 0x31, RZ, 0xfc, !PT ;  /* 0x0000003106077812 */ /* 0x000fce00078efcff */
[----:B------:R-:W2:Y:S01]  /*2f00*/  MUFU.TANH R119, R46 ;  /* 0x0000002e00777308 */ /* 0x000ea20000002400 */
[----:B----4-:R-:W-:-:S07]  /*2f10*/  FSEL R25, R52, -INF , !P3 ;  /* 0xff80000034197808 */ /* 0x010fce0005800000 */
[----:B------:R-:W3:Y:S01]  /*2f20*/  MUFU.TANH R115, R47 ;  /* 0x0000002f00737308 */ /* 0x000ee20000002400 */
[----:B------:R-:W-:-:S07]  /*2f30*/  FSEL R16, R16, -INF , !P3 ;  /* 0xff80000010107808 */ /* 0x000fce0005800000 */
[----:B------:R-:W-:Y:S08]  /*2f40*/  MUFU.TANH R120, R40 ;  /* 0x0000002800787308 */ /* 0x000ff00000002400 */
[----:B------:R-:W-:Y:S08]  /*2f50*/  MUFU.TANH R118, R41 ;  /* 0x0000002900767308 */ /* 0x000ff00000002400 */
[----:B------:R-:W4:Y:S08]  /*2f60*/  MUFU.TANH R107, R42 ;  /* 0x0000002a006b7308 */ /* 0x000f300000002400 */
[----:B------:R-:W4:Y:S08]  /*2f70*/  MUFU.TANH R106, R43 ;  /* 0x0000002b006a7308 */ /* 0x000f300000002400 */
[----:B------:R-:W-:Y:S08]  /*2f80*/  MUFU.TANH R117, R36 ;  /* 0x0000002400757308 */ /* 0x000ff00000002400 */
[----:B------:R-:W-:Y:S08]  /*2f90*/  MUFU.TANH R116, R37 ;  /* 0x0000002500747308 */ /* 0x000ff00000002400 */
[----:B------:R-:W4:Y:S08]  /*2fa0*/  MUFU.TANH R104, R38 ;  /* 0x0000002600687308 */ /* 0x000f300000002400 */
[----:B------:R-:W4:Y:S01]  /*2fb0*/  MUFU.TANH R103, R39 ;  /* 0x0000002700677308 */ /* 0x000f220000002400 */
[----:B------:R-:W-:-:S02]  /*2fc0*/  ISETP.GE.AND P3, PT, R7, R93, PT ;  /* 0x0000005d0700720c */ /* 0x000fc40003f66270 */
[C---:B------:R-:W-:Y:S02]  /*2fd0*/  LOP3.LUT R7, R6.reuse, 0x38, RZ, 0xfc, !PT ;  /* 0x0000003806077812 */ /* 0x040fe400078efcff */
[----:B------:R-:W-:Y:S02]  /*2fe0*/  LOP3.LUT R6, R6, 0x39, RZ, 0xfc, !PT ;  /* 0x0000003906067812 */ /* 0x000fe400078efcff */
[----:B-----5:R-:W-:Y:S02]  /*2ff0*/  FSEL R24, R4, -INF , !P2 ;  /* 0xff80000004187808 */ /* 0x020fe40005000000 */
        /* <DEDUP_REMOVED lines=9> */
[----:B------:R-:W-:Y:S02]  /*3090*/  FSEL R114, R114, -INF , !P6 ;  /* 0xff80000072727808 */ /* 0x000fe40007000000 */
        /* <DEDUP_REMOVED lines=25> */
.L_x_6897:
        /* <DEDUP_REMOVED lines=34> */
[----:B------:R-:W-:Y:S01]  /*3450*/  IMAD.MOV.U32 R11, RZ, RZ, R12 ;  /* 0x000000ffff0b7224 */ /* 0x000fe200078e000c */
[----:B------:R-:W-:Y:S01]  /*3460*/  @P5 IADD3 R14, PT, PT, R14, 0x1, RZ ;  /* 0x000000010e0e5810 */ /* 0x000fe20007ffe0ff */
[----:B------:R-:W2:Y:S03]  /*3470*/  LD.E.64 R12, desc[UR4][R2.64+0x38] ;  /* 0x00003804020c7980 */ /* 0x000ea6000c101b00 */
[----:B------:R-:W-:Y:S01]  /*3480*/  @!P0 IADD3 R11, PT, PT, -R11, RZ, RZ ;  /* 0x000000ff0b0b8210 */ /* 0x000fe20007ffe1ff */
[----:B------:R-:W-:-:S03]  /*3490*/  @!P2 IMAD.MOV R14, RZ, RZ, -R14 ;  /* 0x000000ffff0ea224 */ /* 0x000fc600078e0a0e */
[C---:B------:R-:W-:Y:S02]  /*34a0*/  SEL R11, R4.reuse, R11, !P1 ;  /* 0x0000000b040b7207 */ /* 0x040fe40004800000 */
[----:B------:R-:W-:-:S03]  /*34b0*/  SEL R4, R4, R14, !P1 ;  /* 0x0000000e04047207 */ /* 0x000fc60004800000 */
[----:B------:R-:W-:-:S04]  /*34c0*/  IMAD.WIDE R6, R11, 0x4, R160 ;  /* 0x000000040b067825 */ /* 0x000fc800078e02a0 */
[C---:B------:R-:W-:Y:S02]  /*34d0*/  IMAD.WIDE R18, R4.reuse, 0x4, R160 ;  /* 0x0000000404127825 */ /* 0x040fe400078e02a0 */
[----:B------:R-:W3:Y:S04]  /*34e0*/  LD.E R7, desc[UR4][R6.64] ;  /* 0x0000000406077980 */ /* 0x000ee8000c101900 */
[----:B------:R-:W3:Y:S04]  /*34f0*/  LD.E R6, desc[UR4][R18.64] ;  /* 0x0000000412067980 */ /* 0x000ee8000c101900 */
[----:B------:R-:W4:Y:S01]  /*3500*/  LD.E.64 R18, desc[UR4][R2.64+0x20] ;  /* 0x0000200402127980 */ /* 0x000f22000c101b00 */
[----:B------:R-:W-:-:S05]  /*3510*/  IADD3 R4, PT, PT, R4, -R11, RZ ;  /* 0x8000000b04047210 */ /* 0x000fca0007ffe0ff */
[----:B------:R-:W-:-:S05]  /*3520*/  IMAD R15, R15, R4, -0x40 ;  /* 0xffffffc00f0f7424 */ /* 0x000fca00078e0204 */
[----:B------:R-:W-:Y:S01]  /*3530*/  SHF.R.S32.HI R11, RZ, 0x1f, R15 ;  /* 0x0000001fff0b7819 */ /* 0x000fe2000001140f */
[-C--:B--2---:R-:W-:Y:S02]  /*3540*/  IMAD R4, R13, R15.reuse, RZ ;  /* 0x0000000f0d047224 */ /* 0x084fe400078e02ff */
[----:B------:R-:W-:-:S04]  /*3550*/  IMAD.WIDE.U32 R14, R12, R15, RZ ;  /* 0x0000000f0c0e7225 */ /* 0x000fc800078e00ff */
[----:B------:R-:W-:Y:S02]  /*3560*/  IMAD R4, R12, R11, R4 ;  /* 0x0000000b0c047224 */ /* 0x000fe400078e0204 */
[----:B------:R-:W-:-:S03]  /*3570*/  IMAD.MOV.U32 R12, RZ, RZ, R14 ;  /* 0x000000ffff0c7224 */ /* 0x000fc600078e000e */
[----:B------:R-:W-:Y:S01]  /*3580*/  IADD3 R13, PT, PT, R15, R4, RZ ;  /* 0x000000040f0d7210 */ /* 0x000fe20007ffe0ff */
[----:B---3--:R-:W-:-:S05]  /*3590*/  IMAD.IADD R6, R7, 0x1, -R6 ;  /* 0x0000000107067824 */ /* 0x008fca00078e0a06 */
[----:B------:R-:W-:Y:S01]  /*35a0*/  SHF.R.S32.HI R7, RZ, 0x1f, R6 ;  /* 0x0000001fff077819 */ /* 0x000fe20000011406 */
[----:B----4-:R-:W-:Y:S02]  /*35b0*/  IMAD R4, R19, R6, RZ ;  /* 0x0000000613047224 */ /* 0x010fe400078e02ff */
[----:B------:R-:W-:-:S04]  /*35c0*/  IMAD.WIDE.U32 R12, R6, R18, R12 ;  /* 0x00000012060c7225 */ /* 0x000fc800078e000c */
[----:B------:R-:W-:Y:S01]  /*35d0*/  IMAD R4, R18, R7, R4 ;  /* 0x0000000712047224 */ /* 0x000fe200078e0204 */
[----:B------:R-:W-:-:S04]  /*35e0*/  LEA R144, P0, R12, R144, 0x1 ;  /* 0x000000900c907211 */ /* 0x000fc800078008ff */
[----:B------:R-:W-:-:S04]  /*35f0*/  IADD3 R4, PT, PT, R13, R4, RZ ;  /* 0x000000040d047210 */ /* 0x000fc80007ffe0ff */
[----:B------:R-:W-:Y:S02]  /*3600*/  LEA.HI.X R143, R12, R143, R4, 0x1, P0 ;  /* 0x0000008f0c8f7211 */ /* 0x000fe400000f0c04 */
.L_x_6898:
[----:B------:R-:W-:Y:S05]  /*3610*/  BSYNC.RECONVERGENT B0 ;  /* 0x0000000000007941 */ /* 0x000fea0003800200 */
.L_x_6896:
        /* <DEDUP_REMOVED lines=14> */
.L_x_6895:
[----:B------:R-:W-:Y:S05]  /*3700*/  BSYNC.RECONVERGENT B1 ;  /* 0x0000000000017941 */ /* 0x000fea0003800200 */
.L_x_6894:
        /* <DEDUP_REMOVED lines=18> */
[----:B-1----:R-:W1:Y:S01]  /*3830*/  SHFL.BFLY PT, R7, R11, 0x2, 0x1f ;  /* 0x0c401f000b077f89 */ /* 0x002e6200000e0000 */
        /* <DEDUP_REMOVED lines=61> */
[----:B------:R-:W5:Y:S01]  /*3c10*/  MUFU.EX2 R93, R93 ;  /* 0x0000005d005d7308 */ /* 0x000f620000000800 */
[----:B------:R-:W-:-:S02]  /*3c20*/  ISETP.GE.AND P0, PT, R87, R142, PT ;  /* 0x0000008e5700720c */ /* 0x000fc40003f06270 */
[----:B------:R-:W-:Y:S01]  /*3c30*/  FADD.FTZ R99, R96, R99 ;  /* 0x0000006360637221 */ /* 0x000fe20000010000 */
[----:B------:R-:W3:Y:S01]  /*3c40*/  MUFU.EX2 R89, R89 ;  /* 0x0000005900597308 */ /* 0x000ee20000000800 */
[----:B--2---:R-:W-:Y:S01]  /*3c50*/  F2FP.F16.F32.PACK_AB R49, R97, R98 ;  /* 0x000000626131723e */ /* 0x004fe200000000ff */
[----:B------:R-:W-:Y:S02]  /*3c60*/  FADD.FTZ R97, R98, R97 ;  /* 0x0000006162617221 */ /* 0x000fe40000010000 */
[----:B------:R-:W-:Y:S01]  /*3c70*/  MUFU.EX2 R88, R88 ;  /* 0x0000005800587308 */ /* 0x000fe20000000800 */
[----:B------:R-:W-:Y:S01]  /*3c80*/  FADD.FTZ R95, R95, R99 ;  /* 0x000000635f5f7221 */ /* 0x000fe20000010000 */
[----:B-1----:R-:W-:Y:S02]  /*3c90*/  FADD.FTZ R97, R94, R97 ;  /* 0x000000615e617221 */ /* 0x002fe40000010000 */
[----:B------:R-:W-:Y:S01]  /*3ca0*/  MUFU.EX2 R34, R34 ;  /* 0x0000002200227308 */ /* 0x000fe20000000800 */
[C---:B-----5:R-:W-:Y:S01]  /*3cb0*/  F2FP.F16.F32.PACK_AB R51, R93.reuse, R94 ;  /* 0x0000005e5d33723e */ /* 0x060fe200000000ff */
[----:B------:R-:W-:-:S02]  /*3cc0*/  FADD.FTZ R93, R93, R97 ;  /* 0x000000615d5d7221 */ /* 0x000fc40000010000 */
        /* <DEDUP_REMOVED lines=38> */
[C---:B------:R-:W-:Y:S08]  /*3f30*/  HMMA.16816.F32 R64, R4.reuse, R12, R64 ;  /* 0x0000000c0440723c */ /* 0x040ff00000001840 */
[----:B------:R-:W-:Y:S01]  /*3f40*/  HMMA.16816.F32 R60, R4, R14, R60 ;  /* 0x0000000e043c723c */ /* 0x000fe2000000183c */
[----:B------:R-:W3:Y:S01]  /*3f50*/  LDSM.16.MT88.4 R12, [R112+0x7800] ;  /* 0x00780000700c783b */ /* 0x000ee20000004200 */
[-CC-:B-1----:R-:W-:Y:S01]  /*3f60*/  FFMA.FTZ R121, R115, R105.reuse, -R108.reuse ;  /* 0x0000006973797223 */ /* 0x182fe2000001086c */
[----:B--2---:R-:W-:-:S02]  /*3f70*/  FFMA.FTZ R9, R110, R105, -R108 ;  /* 0x000000696e097223 */ /* 0x004fc4000001086c */
[----:B------:R1:W-:Y:S03]  /*3f80*/  MUFU.EX2 R110, R8 ;  /* 0x00000008006e7308 */ /* 0x0003e60000000800 */
[C---:B----4-:R-:W-:Y:S01]  /*3f90*/  HMMA.16816.F32 R36, R4.reuse, R28, R36 ;  /* 0x0000001c0424723c */ /* 0x050fe20000001824 */
        /* <DEDUP_REMOVED lines=89> */
[----:B------:R-:W-:-:S11]  /*4530*/  MOV R84, R85 ;  /* 0x0000005500547202 */ /* 0x000fd60000000f00 */
.L_x_6906:
        /* <DEDUP_REMOVED lines=80> */
.L_x_6901:
[----:B------:R-:W-:Y:S05]  /*4a40*/  BSYNC.RECONVERGENT B0 ;  /* 0x0000000000007941 */ /* 0x000fea0003800200 */
.L_x_6900:
[----:B------:R-:W1:Y:S01]  /*4a50*/  S2UR UR6, SR_CgaCtaId ;  /* 0x00000000000679c3 */ /* 0x000e620000008800 */
[C---:B------:R-:W-:Y:S01]  /*4a60*/  SHF.L.U32 R149, R133.reuse, 0x3, RZ ;  /* 0x0000000385957819 */ /* 0x040fe200000006ff */
[----:B------:R-:W-:Y:S01]  /*4a70*/  UMOV UR7, 0x400 ;  /* 0x0000040000077882 */ /* 0x000fe20000000000 */
[----:B------:R-:W-:Y:S01]  /*4a80*/  LOP3.LUT R148, R133, 0x18, RZ, 0xc0, !PT ;  /* 0x0000001885947812 */ /* 0x000fe200078ec0ff */
[----:B------:R-:W-:Y:S01]  /*4a90*/  BSSY.RECONVERGENT B1, `(.L_x_6902) ;  /* 0x0000113000017945 */ /* 0x000fe20003800200 */
[C---:B------:R-:W-:Y:S02]  /*4aa0*/  LOP3.LUT R4, R149.reuse, 0xc0, RZ, 0xc0, !PT ;  /* 0x000000c095047812 */ /* 0x040fe400078ec0ff */
[C---:B------:R-:W-:Y:S02]  /*4ab0*/  LOP3.LUT R164, R149.reuse, 0x18, RZ, 0xc0, !PT ;  /* 0x0000001895a47812 */ /* 0x040fe400078ec0ff */
[----:B------:R-:W-:Y:S02]  /*4ac0*/  LOP3.LUT R148, R4, R148, RZ, 0xfc, !PT ;  /* 0x0000009404947212 */ /* 0x000fe400078efcff */
[----:B------:R-:W-:Y:S02]  /*4ad0*/  LOP3.LUT R4, R149, 0x1f20, RZ, 0xc0, !PT ;  /* 0x00001f2095047812 */ /* 0x000fe400078ec0ff */
[----:B------:R-:W-:Y:S02]  /*4ae0*/  LOP3.LUT R164, R148, R164, RZ, 0x3c, !PT ;  /* 0x000000a494a47212 */ /* 0x000fe400078e3cff */
[----:B------:R-:W-:Y:S02]  /*4af0*/  IADD3 R6, P0, PT, R156, R152, RZ ;  /* 0x000000989c067210 */ /* 0x000fe40007f1e0ff */
[----:B------:R-:W-:Y:S02]  /*4b00*/  LOP3.LUT R164, R4, R164, RZ, 0xfc, !PT ;  /* 0x000000a404a47212 */ /* 0x000fe400078efcff */
[----:B------:R-:W-:Y:S02]  /*4b10*/  IADD3.X R7, PT, PT, R157, R153, RZ, P0, !PT ;  /* 0x000000999d077210 */ /* 0x000fe400007fe4ff */
[C---:B------:R-:W-:Y:S02]  /*4b20*/  SHF.L.U32 R135, R133.reuse, 0x4, RZ ;  /* 0x0000000485877819 */ /* 0x040fe400000006ff */
[C---:B------:R-:W-:Y:S01]  /*4b30*/  SHF.L.U32 R138, R133.reuse, 0x5, RZ ;  /* 0x00000005858a7819 */ /* 0x040fe200000006ff */
[----:B-1----:R-:W-:Y:S01]  /*4b40*/  ULEA UR6, UR6, UR7, 0x18 ;  /* 0x0000000706067291 */ /* 0x002fe2000f8ec0ff */
[C---:B------:R-:W-:Y:S02]  /*4b50*/  LOP3.LUT R4, R133.reuse, 0x8, RZ, 0xc0, !PT ;  /* 0x0000000885047812 */ /* 0x040fe400078ec0ff */
[----:B------:R-:W-:Y:S02]  /*4b60*/  SHF.L.U32 R132, R133, 0x2, RZ ;  /* 0x0000000285847819 */ /* 0x000fe400000006ff */
[----:B------:R-:W-:Y:S02]  /*4b70*/  LOP3.LUT R5, R135, 0x100, RZ, 0xc0, !PT ;  /* 0x0000010087057812 */ /* 0x000fe400078ec0ff */
[----:B------:R-:W-:Y:S02]  /*4b80*/  MOV R136, UR6 ;  /* 0x0000000600887c02 */ /* 0x000fe40008000f00 */
[--C-:B------:R-:W-:Y:S02]  /*4b90*/  LOP3.LUT R4, R4, 0xc0, R138.reuse, 0xf8, !PT ;  /* 0x000000c004047812 */ /* 0x100fe400078ef88a */
[----:B------:R-:W-:Y:S02]  /*4ba0*/  LEA R164, R164, R136, 0x1 ;  /* 0x00000088a4a47211 */ /* 0x000fe400078e08ff */
[----:B------:R-:W-:Y:S02]  /*4bb0*/  LOP3.LUT R137, R132, 0x18, RZ, 0xc0, !PT ;  /* 0x0000001884897812 */ /* 0x000fe400078ec0ff */
[----:B------:R-:W-:Y:S01]  /*4bc0*/  LOP3.LUT R5, R5, 0x20, R138, 0xf8, !PT ;  /* 0x0000002005057812 */ /* 0x000fe200078ef88a */
[----:B------:R-:W-:Y:S01]  /*4bd0*/  @!PT LDS RZ, [RZ] ;  /* 0x00000000fffff984 */ /* 0x000fe20000000800 */
[----:B------:R-:W-:Y:S01]  /*4be0*/  @!PT LDS RZ, [RZ] ;  /* 0x00000000fffff984 */ /* 0x000fe20000000800 */
[----:B------:R-:W-:Y:S01]  /*4bf0*/  @!PT LDS RZ, [RZ] ;  /* 0x00000000fffff984 */ /* 0x000fe20000000800 */
[----:B------:R-:W-:Y:S01]  /*4c00*/  LDGSTS.E.BYPASS.LTC128B.128 [R164+0x6000], desc[UR4][R156.64] ;  /* 0x060000009ca47fae */ /* 0x000fe2000b981a04 */
[----:B------:R-:W-:Y:S02]  /*4c10*/  MOV R85, 0x20 ;  /* 0x0000002000557802 */ /* 0x000fe40000000f00 */
[----:B------:R-:W-:Y:S02]  /*4c20*/  LOP3.LUT R4, R5, R4, R137, 0xf6, !PT ;  /* 0x0000000405047212 */ /* 0x000fe400078ef689 */
[----:B------:R-:W-:Y:S02]  /*4c30*/  LOP3.LUT P0, RZ, R133, 0x4, RZ, 0xc0, !PT ;  /* 0x0000000485ff7812 */ /* 0x000fe4000780c0ff */
[----:B------:R-:W-:Y:S01]  /*4c40*/  LEA R87, R4, R136, 0x1 ;  /* 0x0000008804577211 */ /* 0x000fe200078e08ff */
[----:B------:R-:W-:Y:S01]  /*4c50*/  LDGSTS.E.BYPASS.LTC128B.128 [R164+0x7000], desc[UR4][R156.64+0x40] ;  /* 0x070000409ca47fae */ /* 0x000fe2000b981a04 */
[----:B------:R-:W-:Y:S02]  /*4c60*/  SEL R85, R85, 0xffffffe0, !P0 ;  /* 0xffffffe055557807 */ /* 0x000fe40004000000 */
[----:B------:R-:W-:Y:S02]  /*4c70*/  IADD3 R155, PT, PT, R155, -0x1, RZ ;  /* 0xffffffff9b9b7810 */ /* 0x000fe40007ffe0ff */
[-C--:B------:R-:W-:Y:S02]  /*4c80*/  IADD3 R86, PT, PT, R134, R85.reuse, RZ ;  /* 0x0000005586567210 */ /* 0x080fe40007ffe0ff */
[----:B------:R-:W-:Y:S01]  /*4c90*/  IADD3 R85, PT, PT, R87, R85, RZ ;  /* 0x0000005557557210 */ /* 0x000fe20007ffe0ff */
[----:B------:R-:W-:Y:S01]  /*4ca0*/  LDGSTS.E.BYPASS.LTC128B.128 [R164+0x8000], desc[UR4][R156.64+0x80] ;  /* 0x080000809ca47fae */ /* 0x000fe2000b981a04 */
[----:B------:R-:W-:Y:S07]  /*4cb0*/  ISETP.GT.AND P2, PT, R155, R142, PT ;  /* 0x0000008e9b00720c */ /* 0x000fee0003f44270 */
        /* <DEDUP_REMOVED lines=9> */
[----:B------:R-:W-:Y:S01]  /*4d50*/  LDSM.16.M88.4 R92, [R86] ;  /* 0x00000000565c783b */ /* 0x000fe20000000200 */
[C---:B-1----:R-:W-:Y:S07]  /*4d60*/  HMMA.16816.F32 R4, R32.reuse, R8, RZ ;  /* 0x000000082004723c */ /* 0x042fee00000018ff */
[----:B------:R-:W1:Y:S01]  /*4d70*/  LDSM.16.M88.4 R96, [R85+0x3000] ;  /* 0x003000005560783b */ /* 0x000e620000000200 */
[C---:B------:R-:W-:Y:S07]  /*4d80*/  HMMA.16816.F32 R8, R32.reuse, R10, RZ ;  /* 0x0000000a2008723c */ /* 0x040fee00000018ff */
[----:B------:R-:W5:Y:S01]  /*4d90*/  LD.E R145, desc[UR4][R2.64+0x18c] ;  /* 0x00018c0402917980 */ /* 0x000f62000c101900 */
[C---:B--2---:R-:W-:Y:S03]  /*4da0*/  HMMA.16816.F32 R12, R32.reuse, R16, RZ ;  /* 0x00000010200c723c */ /* 0x044fe600000018ff */
[----:B------:R-:W2:Y:S05]  /*4db0*/  LDSM.16.M88.4 R100, [R85+0x3400] ;  /* 0x003400005564783b */ /* 0x000eaa0000000200 */
[C---:B------:R-:W-:Y:S03]  /*4dc0*/  HMMA.16816.F32 R16, R32.reuse, R18, RZ ;  /* 0x000000122010723c */ /* 0x040fe600000018ff */
[----:B------:R-:W2:Y:S05]  /*4dd0*/  LDSM.16.M88.4 R104, [R85+0x3800] ;  /* 0x003800005568783b */ /* 0x000eaa0000000200 */
[C---:B---3--:R-:W-:Y:S03]  /*4de0*/  HMMA.16816.F32 R20, R32.reuse, R24, RZ ;  /* 0x000000182014723c */ /* 0x048fe600000018ff */
[----:B------:R-:W3:Y:S05]  /*4df0*/  LDSM.16.M88.4 R108, [R85+0x3c00] ;  /* 0x003c0000556c783b */ /* 0x000eea0000000200 */
[C---:B------:R-:W-:Y:S03]  /*4e00*/  HMMA.16816.F32 R24, R32.reuse, R26, RZ ;  /* 0x0000001a2018723c */ /* 0x040fe600000018ff */
[----:B------:R-:W-:Y:S05]  /*4e10*/  LDSM.16.M88.4 R112, [R134+0x1000] ;  /* 0x001000008670783b */ /* 0x000fea0000000200 */
[C---:B----4-:R-:W-:Y:S03]  /*4e20*/  HMMA.16816.F32 R28, R32.reuse, R88, RZ ;  /* 0x00000058201c723c */ /* 0x050fe600000018ff */
[----:B------:R-:W4:Y:S05]  /*4e30*/  LDSM.16.M88.4 R116, [R87+0x4000] ;  /* 0x004000005774783b */ /* 0x000f2a0000000200 */
[----:B------:R-:W-:Y:S03]  /*4e40*/  HMMA.16816.F32 R32, R32, R90, RZ ;  /* 0x0000005a2020723c */ /* 0x000fe600000018ff */
[----:B------:R-:W4:Y:S05]  /*4e50*/  LDSM.16.M88.4 R88, [R87+0x4400] ;  /* 0x004400005758783b */ /* 0x000f2a0000000200 */
[C---:B-1----:R-:W-:Y:S03]  /*4e60*/  HMMA.16816.F32 R4, R92.reuse, R96, R4 ;  /* 0x000000605c04723c */ /* 0x042fe60000001804 */
[----:B------:R-:W-:Y:S05]  /*4e70*/  LDSM.16.M88.4 R120, [R86+0x1000] ;  /* 0x001000005678783b */ /* 0x000fea0000000200 */
[C---:B------:R-:W-:Y:S03]  /*4e80*/  HMMA.16816.F32 R8, R92.reuse, R98, R8 ;  /* 0x000000625c08723c */ /* 0x040fe60000001808 */
[----:B------:R-:W1:Y:S05]  /*4e90*/  LDSM.16.M88.4 R96, [R87+0x4800] ;  /* 0x004800005760783b */ /* 0x000e6a0000000200 */
        /* <DEDUP_REMOVED lines=8> */
[C---:B---3--:R-:W-:Y:S08]  /*4f20*/  HMMA.16816.F32 R28, R92.reuse, R108, R28 ;  /* 0x0000006c5c1c723c */ /* 0x048ff0000000181c */
[----:B------:R-:W-:Y:S01]  /*4f30*/  HMMA.16816.F32 R32, R92, R110, R32 ;  /* 0x0000006e5c20723c */ /* 0x000fe20000001820 */
[----:B------:R-:W3:Y:S07]  /*4f40*/  LDSM.16.M88.4 R92, [R85+0x4800] ;  /* 0x00480000555c783b */ /* 0x000eee0000000200 */
[C---:B----4-:R-:W-:Y:S01]  /*4f50*/  HMMA.16816.F32 R4, R112.reuse, R116, R4 ;  /* 0x000000747004723c */ /* 0x050fe20000001804 */
[----:B------:R-:W-:Y:S07]  /*4f60*/  LDSM.16.M88.4 R108, [R134+0x2000] ;  /* 0x00200000866c783b */ /* 0x000fee0000000200 */
        /* <DEDUP_REMOVED lines=10> */
[----:B------:R-:W2:Y:S07]  /*5010*/  LDSM.16.M88.4 R100, [R87+0x5800] ;  /* 0x005800005764783b */ /* 0x000eae0000000200 */
[C---:B------:R-:W-:Y:S01]  /*5020*/  HMMA.16816.F32 R4, R120.reuse, R124, R4 ;  /* 0x0000007c7804723c */ /* 0x040fe20000001804 */
[----:B------:R-:W2:Y:S07]  /*5030*/  LDSM.16.M88.4 R112, [R87+0x5c00] ;  /* 0x005c00005770783b */ /* 0x000eae0000000200 */
[C---:B------:R-:W-:Y:S01]  /*5040*/  HMMA.16816.F32 R8, R120.reuse, R126, R8 ;  /* 0x0000007e7808723c */ /* 0x040fe20000001808 */
[----:B------:R-:W2:Y:S07]  /*5050*/  LDSM.16.M88.4 R124, [R86+0x2000] ;  /* 0x00200000567c783b */ /* 0x000eae0000000200 */
[C---:B------:R-:W-:Y:S08]  /*5060*/  HMMA.16816.F32 R12, R120.reuse, R104, R12 ;  /* 0x00000068780c723c */ /* 0x040ff0000000180c */
[C---:B------:R-:W-:Y:S08]  /*5070*/  HMMA.16816.F32 R16, R120.reuse, R106, R16 ;  /* 0x0000006a7810723c */ /* 0x040ff00000001810 */
[C---:B---3--:R-:W-:Y:S08]  /*5080*/  HMMA.16816.F32 R20, R120.reuse, R92, R20 ;  /* 0x0000005c7814723c */ /* 0x048ff00000001814 */
[C---:B------:R-:W-:Y:S08]  /*5090*/  HMMA.16816.F32 R24, R120.reuse, R94, R24 ;  /* 0x0000005e7818723c */ /* 0x040ff00000001818 */
[C---:B----4-:R-:W-:Y:S08]  /*50a0*/  HMMA.16816.F32 R28, R120.reuse, R88, R28 ;  /* 0x00000058781c723c */ /* 0x050ff0000000181c */
[----:B------:R-:W-:Y:S01]  /*50b0*/  HMMA.16816.F32 R32, R120, R90, R32 ;  /* 0x0000005a7820723c */ /* 0x000fe20000001820 */
[----:B------:R-:W3:Y:S07]  /*50c0*/  LDSM.16.M88.4 R88, [R85+0x5400] ;  /* 0x005400005558783b */ /* 0x000eee0000000200 */
[C---:B------:R-:W-:Y:S08]  /*50d0*/  HMMA.16816.F32 R4, R108.reuse, R116, R4 ;  /* 0x000000746c04723c */ /* 0x040ff00000001804 */
[C---:B------:R-:W-:Y:S08]  /*50e0*/  HMMA.16816.F32 R8, R108.reuse, R118, R8 ;  /* 0x000000766c08723c */ /* 0x040ff00000001808 */
[C---:B-1----:R-:W-:Y:S08]  /*50f0*/  HMMA.16816.F32 R12, R108.reuse, R96, R12 ;  /* 0x000000606c0c723c */ /* 0x042ff0000000180c */
[C---:B------:R-:W-:Y:S08]  /*5100*/  HMMA.16816.F32 R16, R108.reuse, R98, R16 ;  /* 0x000000626c10723c */ /* 0x040ff00000001810 */
[C---:B--2---:R-:W-:Y:S08]  /*5110*/  HMMA.16816.F32 R20, R108.reuse, R100, R20 ;  /* 0x000000646c14723c */ /* 0x044ff00000001814 */
[C---:B------:R-:W-:Y:S08]  /*5120*/  HMMA.16816.F32 R24, R108.reuse, R102, R24 ;  /* 0x000000666c18723c */ /* 0x040ff00000001818 */
[C---:B------:R-:W-:Y:S08]  /*5130*/  HMMA.16816.F32 R28, R108.reuse, R112, R28 ;  /* 0x000000706c1c723c */ /* 0x040ff0000000181c */
[----:B------:R-:W-:Y:S08]  /*5140*/  HMMA.16816.F32 R32, R108, R114, R32 ;  /* 0x000000726c20723c */ /* 0x000ff00000001820 */
[C---:B------:R-:W-:Y:S08]  /*5150*/  HMMA.16816.F32 R4, R124.reuse, R128, R4 ;  /* 0x000000807c04723c */ /* 0x040ff00000001804 */
[C---:B------:R-:W-:Y:S08]  /*5160*/  HMMA.16816.F32 R8, R124.reuse, R130, R8 ;  /* 0x000000827c08723c */ /* 0x040ff00000001808 */
[C---:B---3--:R-:W-:Y:S03]  /*5170*/  HMMA.16816.F32 R12, R124.reuse, R88, R12 ;  /* 0x000000587c0c723c */ /* 0x048fe6000000180c */
[-C--:B-----5:R-:W-:Y:S01]  /*5180*/  FMUL.FTZ R4, R4, R145.reuse ;  /* 0x0000009104047220 */ /* 0x0a0fe20000410000 */
        /* <DEDUP_REMOVED lines=149> */
.L_x_6905:
[----:B------:R-:W-:Y:S05]  /*5ae0*/  BSYNC.RECONVERGENT B0 ;  /* 0x0000000000007941 */ /* 0x000fea0003800200 */
.L_x_6904:
        /* <DEDUP_REMOVED lines=13> */
.L_x_6903:
[----:B------:R-:W-:Y:S05]  /*5bc0*/  BSYNC.RECONVERGENT B1 ;  /* 0x0000000000017941 */ /* 0x000fea0003800200 */
.L_x_6902:
        /* <DEDUP_REMOVED lines=19> */
[----:B------:R-:W-:Y:S02]  /*5d00*/  IADD3 R154, PT, PT, R154, -0x40, RZ ;  /* 0xffffffc09a9a7810 */ /* 0x000fe40007ffe0ff */
[----:B------:R-:W-:Y:S05]  /*5d10*/  LOP3.LUT R102, R100, 0x8, RZ, 0xc0, !PT ;  /* 0x0000000864667812 */ /* 0x000fea00078ec0ff */
[----:B------:R-:W2:Y:S01]  /*5d20*/  SHFL.BFLY PT, R4, R5, 0x2, 0x1f ;  /* 0x0c401f0005047f89 */ /* 0x000ea200000e0000 */
[----:B------:R-:W-:Y:S02]  /*5d30*/  LOP3.LUT R102, R102, 0xc0, R138, 0xf8, !PT ;  /* 0x000000c066667812 */ /* 0x000fe400078ef88a */
[----:B------:R-:W-:Y:S04]  /*5d40*/  LOP3.LUT R138, R138, 0x120, RZ, 0xc0, !PT ;  /* 0x000001208a8a7812 */ /* 0x000fe800078ec0ff */
[----:B------:R-:W-:Y:S04]  /*5d50*/  LOP3.LUT R102, R138, R102, R137, 0xf6, !PT ;  /* 0x000000668a667212 */ /* 0x000fe800078ef689 */
[----:B------:R-:W-:Y:S05]  /*5d60*/  LEA R102, R102, R136, 0x1 ;  /* 0x0000008866667211 */ /* 0x000fea00078e08ff */
        /* <DEDUP_REMOVED lines=40> */
[----:B------:R-:W-:Y:S01]  /*5ff0*/  FMUL.FTZ R10, R0, R78 ;  /* 0x0000004e000a7220 */ /* 0x000fe20000410000 */
[----:B---3--:R-:W-:Y:S01]  /*6000*/  IADD3 R4, PT, PT, R102, 0x6000, RZ ;  /* 0x0000600066047810 */ /* 0x008fe20007ffe0ff */
[C---:B------:R-:W-:Y:S07]  /*6010*/  FMUL.FTZ R11, R0.reuse, R79 ;  /* 0x0000004f000b7220 */ /* 0x040fee0000410000 */
[----:B------:R-:W2:Y:S01]  /*6020*/  MUFU.EX2 R109, R109 ;  /* 0x0000006d006d7308 */ /* 0x000ea20000000800 */
[----:B------:R-:W-:Y:S01]  /*6030*/  FMUL.FTZ R18, R0, R70 ;  /* 0x0000004600127220 */ /* 0x000fe20000410000 */
[----:B-1----:R-:W-:Y:S01]  /*6040*/  IADD3 R101, PT, PT, R102, 0x6020, RZ ;  /* 0x0000602066657810 */ /* 0x002fe20007ffe0ff */
[----:B------:R-:W-:Y:S01]  /*6050*/  FMUL.FTZ R19, R0, R71 ;  /* 0x0000004700137220 */ /* 0x000fe20000410000 */
[----:B------:R-:W-:Y:S06]  /*6060*/  @P0 IADD3 R101, PT, PT, R4, -0x20, RZ ;  /* 0xffffffe004650810 */ /* 0x000fec0007ffe0ff */
[----:B------:R-:W1:Y:S01]  /*6070*/  MUFU.EX2 R108, R108 ;  /* 0x0000006c006c7308 */ /* 0x000e620000000800 */
[C---:B------:R-:W-:Y:S01]  /*6080*/  FMUL.FTZ R4, R84.reuse, R80 ;  /* 0x0000005054047220 */ /* 0x040fe20000410000 */
[----:B----4-:R-:W-:Y:S01]  /*6090*/  FMUL.FTZ R5, R84, R81 ;  /* 0x0000005154057220 */ /* 0x010fe20000410000 */
        /* <DEDUP_REMOVED lines=15> */
[-CC-:B------:R-:W-:Y:S01]  /*6190*/  FFMA.FTZ R129, R95, R87.reuse, -R97.reuse ;  /* 0x000000575f817223 */ /* 0x180fe20000010861 */
[--C-:B------:R-:W-:Y:S01]  /*61a0*/  FFMA.FTZ R131, R93, R87, -R97.reuse ;  /* 0x000000575d837223 */ /* 0x100fe20000010861 */
[----:B------:R-:W-:Y:S01]  /*61b0*/  LDSM.16.MT88.4 R52, [R101+0x2000] ;  /* 0x002000006534783b */ /* 0x000fe20000004200 */
[C---:B------:R-:W-:Y:S01]  /*61c0*/  FMUL.FTZ R36, R84.reuse, R36 ;  /* 0x0000002454247220 */ /* 0x040fe20000410000 */
[----:B------:R-:W-:Y:S01]  /*61d0*/  FMUL.FTZ R37, R84, R37 ;  /* 0x0000002554257220 */ /* 0x000fe20000410000 */
[----:B----4-:R-:W-:Y:S01]  /*61e0*/  F2FP.F16.F32.PACK_AB R83, R103, R104 ;  /* 0x000000686753723e */ /* 0x010fe200000000ff */
[C---:B------:R-:W-:Y:S01]  /*61f0*/  FMUL.FTZ R38, R0.reuse, R38 ;  /* 0x0000002600267220 */ /* 0x040fe20000410000 */
[----:B------:R-:W-:Y:S01]  /*6200*/  FMUL.FTZ R39, R0, R39 ;  /* 0x0000002700277220 */ /* 0x000fe20000410000 */
[C---:B------:R-:W-:Y:S01]  /*6210*/  FMUL.FTZ R40, R84.reuse, R40 ;  /* 0x0000002854287220 */ /* 0x040fe20000410000 */
[----:B------:R-:W-:Y:S01]  /*6220*/  FMUL.FTZ R41, R84, R41 ;  /* 0x0000002954297220 */ /* 0x000fe20000410000 */
        /* <DEDUP_REMOVED lines=10> */
[C---:B------:R-:W-:Y:S01]  /*62d0*/  FMUL.FTZ R15, R0.reuse, R75 ;  /* 0x0000004b000f7220 */ /* 0x040fe20000410000 */
[----:B------:R-:W-:Y:S01]  /*62e0*/  FMUL.FTZ R43, R0, R43 ;  /* 0x0000002b002b7220 */ /* 0x000fe20000410000 */
        /* <DEDUP_REMOVED lines=13> */
[----:B------:R-:W-:Y:S01]  /*63c0*/  MUFU.EX2 R114, R114 ;  /* 0x0000007200727308 */ /* 0x000fe20000000800 */
[C---:B------:R-:W-:Y:S01]  /*63d0*/  FMUL.FTZ R22, R0.reuse, R66 ;  /* 0x0000004200167220 */ /* 0x040fe20000410000 */
[----:B------:R-:W-:Y:S01]  /*63e0*/  FMUL.FTZ R23, R0, R67 ;  /* 0x0000004300177220 */ /* 0x000fe20000410000 */
[-CC-:B------:R-:W-:Y:S01]  /*63f0*/  FFMA.FTZ R125, R113, R87.reuse, -R96.reuse ;  /* 0x00000057717d7223 */ /* 0x180fe20000010860 */
[----:B------:R-:W2:Y:S01]  /*6400*/  LDSM.16.MT88.4 R64, [R102+0x8000] ;  /* 0x008000006640783b */ /* 0x000ea20000004200 */
        /* <DEDUP_REMOVED lines=9> */
[-CC-:B------:R-:W-:Y:S01]  /*64a0*/  FFMA.FTZ R127, R90, R87.reuse, -R96.reuse ;  /* 0x000000575a7f7223 */ /* 0x180fe20000010860 */
[--C-:B------:R-:W-:Y:S01]  /*64b0*/  FFMA.FTZ R89, R89, R87, -R96.reuse ;  /* 0x0000005759597223 */ /* 0x100fe20000010860 */
[C---:B------:R-:W-:Y:S03]  /*64c0*/  HMMA.16816.F32 R24, R80.reuse, R30, R24 ;  /* 0x0000001e5018723c */ /* 0x040fe60000001818 */
[----:B------:R-:W3:Y:S01]  /*64d0*/  MUFU.EX2 R122, R122 ;  /* 0x0000007a007a7308 */ /* 0x000ee20000000800 */
[C---:B------:R-:W-:Y:S01]  /*64e0*/  FMUL.FTZ R30, R0.reuse, R58 ;  /* 0x0000003a001e7220 */ /* 0x040fe20000410000 */
[----:B------:R-:W-:Y:S01]  /*64f0*/  FMUL.FTZ R31, R0, R59 ;  /* 0x0000003b001f7220 */ /* 0x000fe20000410000 */
[C---:B------:R-:W-:Y:S01]  /*6500*/  FMUL.FTZ R44, R84.reuse, R44 ;  /* 0x0000002c542c7220 */ /* 0x040fe20000410000 */
[----:B------:R-:W4:Y:S01]  /*6510*/  LDSM.16.MT88.4 R56, [R102+0x6400] ;  /* 0x006400006638783b */ /* 0x000f220000004200 */
[----:B------:R-:W-:Y:S01]  /*6520*/  FMUL.FTZ R45, R84, R45 ;  /* 0x0000002d542d7220 */ /* 0x000fe20000410000 */
[C---:B------:R-:W-:Y:S01]  /*6530*/  FMUL.FTZ R46, R0.reuse, R46 ;  /* 0x0000002e002e7220 */ /* 0x040fe20000410000 */
[----:B------:R-:W-:Y:S03]  /*6540*/  FMUL.FTZ R47, R0, R47 ;  /* 0x0000002f002f7220 */ /* 0x000fe60000410000 */
[----:B------:R-:W-:Y:S01]  /*6550*/  MUFU.EX2 R119, R119 ;  /* 0x0000007700777308 */ /* 0x000fe20000000800 */
[C---:B-1----:R-:W-:Y:S03]  /*6560*/  HMMA.16816.F32 R28, R80.reuse, R72, R28 ;  /* 0x00000048501c723c */ /* 0x042fe6000000181c */
[----:B------:R-:W-:Y:S06]  /*6570*/  FFMA.FTZ R72, R120, R87, -R96 ;  /* 0x0000005778487223 */ /* 0x000fec0000010860 */
[----:B------:R-:W1:Y:S01]  /*6580*/  MUFU.EX2 R116, R116 ;  /* 0x0000007400747308 */ /* 0x000e620000000800 */
[C---:B------:R-:W-:Y:S01]  /*6590*/  FMUL.FTZ R48, R84.reuse, R48 ;  /* 0x0000003054307220 */ /* 0x040fe20000410000 */
[----:B------:R-:W-:Y:S01]  /*65a0*/  FMUL.FTZ R49, R84, R49 ;  /* 0x0000003154317220 */ /* 0x000fe20000410000 */
[C---:B------:R-:W-:Y:S01]  /*65b0*/  FMUL.FTZ R50, R0.reuse, R50 ;  /* 0x0000003200327220 */ /* 0x040fe20000410000 */
[C---:B------:R-:W-:Y:S06]  /*65c0*/  HMMA.16816.F32 R32, R80.reuse, R74, R32 ;  /* 0x0000004a5020723c */ /* 0x040fec0000001820 */
[----:B------:R5:W-:Y:S01]  /*65d0*/  MUFU.EX2 R118, R72 ;  /* 0x0000004800767308 */ /* 0x000be20000000800 */
[----:B------:R-:W-:Y:S01]  /*65e0*/  FMUL.FTZ R51, R0, R51 ;  /* 0x0000003300337220 */ /* 0x000fe20000410000 */
[----:B------:R-:W-:Y:S08]  /*65f0*/  FFMA.FTZ R110, R84, R163, R110 ;  /* 0x000000a3546e7223 */ /* 0x000ff0000001006e */
[----:B------:R3:W-:Y:S01]  /*6600*/  MUFU.EX2 R120, R128 ;  /* 0x0000008000787308 */ /* 0x0007e20000000800 */
[----:B------:R-:W-:Y:S01]  /*6610*/  ISETP.GT.AND P0, PT, R155, R142, PT ;  /* 0x0000008e9b00720c */ /* 0x000fe20003f04270 */
[----:B------:R-:W-:Y:S01]  /*6620*/  FFMA.FTZ R108, R0, R162, R108 ;  /* 0x000000a2006c7223 */ /* 0x000fe2000001006c */
[C---:B--2---:R-:W-:Y:S07]  /*6630*/  HMMA.16816.F32 R36, R80.reuse, R64, R36 ;  /* 0x000000405024723c */ /* 0x044fee0000001824 */
[----:B------:R-:W2:Y:S01]  /*6640*/  MUFU.EX2 R121, R121 ;  /* 0x0000007900797308 */ /* 0x000ea20000000800 */
[----:B------:R-:W-:Y:S01]  /*6650*/  FADD.FTZ R110, R109, R110 ;  /* 0x0000006e6d6e7221 */ /* 0x000fe20000010000 */
[----:B------:R-:W-:Y:S08]  /*6660*/  FADD.FTZ R108, R105, R108 ;  /* 0x0000006c696c7221 */ /* 0x000ff00000010000 */
[----:B------:R-:W4:Y:S01]  /*6670*/  MUFU.EX2 R124, R124 ;  /* 0x0000007c007c7308 */ /* 0x000f220000000800 */
[----:B------:R-:W-:Y:S01]  /*6680*/  MOV R84, R85 ;  /* 0x0000005500547202 */ /* 0x000fe20000000f00 */
[----:B-----5:R-:W-:Y:S01]  /*6690*/  LDSM.16.MT88.4 R72, [R102+0x8400] ;  /* 0x008400006648783b */ /* 0x020fe20000004200 */
[C---:B------:R-:W-:Y:S07]  /*66a0*/  HMMA.16816.F32 R40, R80.reuse, R66, R40 ;  /* 0x000000425028723c */ /* 0x040fee0000001828 */
[----:B------:R-:W-:Y:S01]  /*66b0*/  MUFU.EX2 R117, R117 ;  /* 0x0000007500757308 */ /* 0x000fe20000000800 */
[-CC-:B---3--:R-:W-:Y:S01]  /*66c0*/  FFMA.FTZ R128, R92, R87.reuse, -R97.reuse ;  /* 0x000000575c807223 */ /* 0x188fe20000010861 */
[----:B------:R-:W-:Y:S08]  /*66d0*/  FFMA.FTZ R97, R94, R87, -R97 ;  /* 0x000000575e617223 */ /* 0x000ff00000010861 */
[----:B------:R-:W-:Y:S01]  /*66e0*/  MUFU.EX2 R123, R123 ;  /* 0x0000007b007b7308 */ /* 0x000fe20000000800 */
[----:B------:R-:W-:Y:S01]  /*66f0*/  FADD.FTZ R110, R107, R110 ;  /* 0x0000006e6b6e7221 */ /* 0x000fe20000010000 */
[----:B------:R-:W3:Y:S01]  /*6700*/  LDSM.16.MT88.4 R64, [R102+0x7400] ;  /* 0x007400006640783b */ /* 0x000ee20000004200 */
[C---:B------:R-:W-:Y:S07]  /*6710*/  HMMA.16816.F32 R44, R80.reuse, R52, R44 ;  /* 0x00000034502c723c */ /* 0x040fee000000182c */
[----:B------:R-:W5:Y:S01]  /*6720*/  MUFU.EX2 R137, R97 ;  /* 0x0000006100897308 */ /* 0x000f620000000800 */
[----:B------:R-:W-:Y:S01]  /*6730*/  F2FP.F16.F32.PACK_AB R52, R122, R114 ;  /* 0x000000727a34723e */ /* 0x000fe200000000ff */
[----:B------:R-:W-:Y:S01]  /*6740*/  FADD.FTZ R104, R104, R108 ;  /* 0x0000006c68687221 */ /* 0x000fe20000010000 */
[----:B-1----:R-:W-:Y:S07]  /*6750*/  F2FP.F16.F32.PACK_AB R53, R116, R119 ;  /* 0x000000777435723e */ /* 0x002fee00000000ff */
[----:B------:R-:W-:Y:S01]  /*6760*/  MUFU.EX2 R125, R125 ;  /* 0x0000007d007d7308 */ /* 0x000fe20000000800 */
[----:B------:R-:W-:Y:S01]  /*6770*/  LDSM.16.MT88.4 R92, [R102+0x7c00] ;  /* 0x007c0000665c783b */ /* 0x000fe20000004200 */
[----:B------:R-:W-:Y:S08]  /*6780*/  HMMA.16816.F32 R48, R80, R54, R48 ;  /* 0x000000365030723c */ /* 0x000ff00000001830 */
[----:B------:R-:W-:Y:S01]  /*6790*/  MUFU.EX2 R113, R113 ;  /* 0x0000007100717308 */ /* 0x000fe20000000800 */
[----:B--2---:R-:W-:Y:S01]  /*67a0*/  F2FP.F16.F32.PACK_AB R54, R120, R121 ;  /* 0x000000797836723e */ /* 0x004fe200000000ff */
[----:B------:R-:W-:Y:S01]  /*67b0*/  FADD.FTZ R106, R106, R110 ;  /* 0x0000006e6a6a7221 */ /* 0x000fe20000010000 */
[----:B----4-:R-:W-:Y:S07]  /*67c0*/  F2FP.F16.F32.PACK_AB R55, R124, R118 ;  /* 0x000000767c37723e */ /* 0x010fee00000000ff */
[----:B------:R-:W1:Y:S01]  /*67d0*/  MUFU.EX2 R128, R128 ;  /* 0x0000008000807308 */ /* 0x000e620000000800 */
[----:B-----5:R-:W-:Y:S01]  /*67e0*/  F2FP.F16.F32.PACK_AB R90, R137, R131 ;  /* 0x00000083895a723e */ /* 0x020fe200000000ff */
[----:B------:R-:W-:Y:S01]  /*67f0*/  FADD.FTZ R104, R103, R104 ;  /* 0x0000006867687221 */ /* 0x000fe20000010000 */
[----:B------:R-:W-:Y:S07]  /*6800*/  MOV R0, R86 ;  /* 0x0000005600007202 */ /* 0x000fee0000000f00 */
        /* <DEDUP_REMOVED lines=16> */
[----:B------:R-:W4:Y:S07]  /*6910*/  LDSM.16.MT88.4 R60, [R102+0x6800] ;  /* 0x00680000663c783b */ /* 0x000f2e0000004200 */
[C---:B---3--:R-:W-:Y:S08]  /*6920*/  HMMA.16816.F32 R20, R52.reuse, R64, R20 ;  /* 0x000000403414723c */ /* 0x048ff00000001814 */
[C---:B------:R-:W-:Y:S01]  /*6930*/  HMMA.16816.F32 R24, R52.reuse, R66, R24 ;  /* 0x000000423418723c */ /* 0x040fe20000001818 */
[----:B------:R-:W3:Y:S07]  /*6940*/  LDSM.16.MT88.4 R64, [R101+0x800] ;  /* 0x000800006540783b */ /* 0x000eee0000004200 */
        /* <DEDUP_REMOVED lines=9> */
[----:B------:R-:W4:Y:S10]  /*69e0*/  MUFU.EX2 R115, R72 ;  /* 0x0000004800737308 */ /* 0x000f340000000800 */
        /* <DEDUP_REMOVED lines=11> */
[----:B----4-:R-:W-:Y:S01]  /*6aa0*/  F2FP.F16.F32.PACK_AB R55, R126, R115 ;  /* 0x000000737e37723e */ /* 0x010fe200000000ff */
[----:B---3--:R-:W-:Y:S01]  /*6ab0*/  LDSM.16.MT88.4 R96, [R101+0x1c00] ;  /* 0x001c00006560783b */ /* 0x008fe20000004200 */
        /* <DEDUP_REMOVED lines=45> */
.L_x_6899:
        /* <DEDUP_REMOVED lines=11> */
.L_x_6914:
[----:B----4-:R-:W-:Y:S01]  /*6e40*/  FADD.FTZ R4, R162, R4 ;  /* 0x00000004a2047221 */ /* 0x010fe20000010000 */
[----:B------:R-:W-:Y:S01]  /*6e50*/  SHF.L.U32 R8, R133, 0x1, RZ ;  /* 0x0000000185087819 */ /* 0x000fe200000006ff */
[----:B------:R-:W2:Y:S01]  /*6e60*/  MUFU.RCP R7, R5 ;  /* 0x0000000500077308 */ /* 0x000ea20000001000 */
[----:B------:R-:W-:Y:S05]  /*6e70*/  WARPSYNC.ALL ;  /* 0x0000000000007948 */ /* 0x000fea0003800000 */
[----:B------:R-:W-:Y:S01]  /*6e80*/  LOP3.LUT R8, R8, 0x6, RZ, 0xc0, !PT ;  /* 0x0000000608087812 */ /* 0x000fe200078ec0ff */
[----:B------:R-:W-:Y:S01]  /*6e90*/  BAR.SYNC.DEFER_BLOCKING 0x0 ;  /* 0x0000000000007b1d */ /* 0x000fe20000010000 */
[----:B------:R-:W-:-:S02]  /*6ea0*/  FSETP.NE.FTZ.AND P5, PT, R4, RZ, PT ;  /* 0x000000ff0400720b */ /* 0x000fc40003fb5000 */
[----:B------:R-:W-:Y:S02]  /*6eb0*/  LOP3.LUT R135, R8, 0x3e00, R135, 0xf8, !PT ;  /* 0x00003e0008877812 */ /* 0x000fe400078ef887 */
[----:B------:R-:W-:Y:S01]  /*6ec0*/  FSETP.NE.FTZ.AND P0, PT, R5, RZ, PT ;  /* 0x000000ff0500720b */ /* 0x000fe20003f15000 */
[----:B------:R-:W4:Y:S01]  /*6ed0*/  MUFU.RCP R6, R4 ;  /* 0x0000000400067308 */ /* 0x000f220000001000 */
[----:B------:R-:W-:-:S04]  /*6ee0*/  LOP3.LUT R135, R135, 0x20, R149, 0xf8, !PT ;  /* 0x0000002087877812 */ /* 0x000fc800078ef895 */
[----:B------:R-:W-:Y:S02]  /*6ef0*/  LOP3.LUT R148, R135, R148, RZ, 0xfc, !PT ;  /* 0x0000009487947212 */ /* 0x000fe400078efcff */
[----:B--2---:R-:W-:Y:S02]  /*6f00*/  FSEL R7, R7, 1, P0 ;  /* 0x3f80000007077808 */ /* 0x004fe40000000000 */
[----:B------:R-:W-:-:S03]  /*6f10*/  LEA R148, R148, R136, 0x2 ;  /* 0x0000008894947211 */ /* 0x000fc600078e10ff */
[C---:B------:R-:W-:Y:S01]  /*6f20*/  FMUL.FTZ R80, R7.reuse, R80 ;  /* 0x0000005007507220 */ /* 0x040fe20000410000 */
[C---:B------:R-:W-:Y:S01]  /*6f30*/  FMUL.FTZ R81, R7.reuse, R81 ;  /* 0x0000005107517220 */ /* 0x040fe20000410000 */
[C---:B------:R-:W-:Y:S01]  /*6f40*/  FMUL.FTZ R76, R7.reuse, R76 ;  /* 0x0000004c074c7220 */ /* 0x040fe20000410000 */
[C---:B------:R-:W-:Y:S01]  /*6f50*/  FMUL.FTZ R77, R7.reuse, R77 ;  /* 0x0000004d074d7220 */ /* 0x040fe20000410000 */
[C---:B------:R-:W-:Y:S01]  /*6f60*/  FMUL.FTZ R72, R7.reuse, R72 ;  /* 0x0000004807487220 */ /* 0x040fe20000410000 */
[C---:B------:R-:W-:Y:S01]  /*6f70*/  FMUL.FTZ R73, R7.reuse, R73 ;  /* 0x0000004907497220 */ /* 0x040fe20000410000 */
[----:B----4-:R-:W-:Y:S01]  /*6f80*/  FSEL R6, R6, 1, P5 ;  /* 0x3f80000006067808 */ /* 0x010fe20002800000 */
        /* <DEDUP_REMOVED lines=30> */
[----:B------:R-:W-:Y:S01]  /*7170*/  LOP3.LUT R149, R149, 0x80, RZ, 0xc0, !PT ;  /* 0x0000008095957812 */ /* 0x000fe200078ec0ff */
[C---:B------:R-:W-:Y:S01]  /*7180*/  FMUL.FTZ R61, R7.reuse, R61 ;  /* 0x0000003d073d7220 */ /* 0x040fe20000410000 */
[C---:B------:R-:W-:Y:S01]  /*7190*/  IADD3 R6, PT, PT, R148.reuse, -R6, RZ ;  /* 0x8000000694067210 */ /* 0x040fe20007ffe0ff */
        /* <DEDUP_REMOVED lines=12> */
[-C--:B------:R-:W-:Y:S01]  /*7260*/  IADD3 R7, PT, PT, R148, -R149.reuse, RZ ;  /* 0x8000009594077210 */ /* 0x080fe20007ffe0ff */
[----:B------:R-:W-:Y:S01]  /*7270*/  STS.64 [R148], R80 ;  /* 0x0000005094007388 */ /* 0x000fe20000000a00 */
        /* <DEDUP_REMOVED lines=24> */
[----:B------:R-:W3:Y:S04]  /*7400*/  LD.E.64 R8, desc[UR4][R2.64+0xb0] ;  /* 0x0000b00402087980 */ /* 0x000ee8000c101b00 */
[----:B--2---:R-:W2:Y:S04]  /*7410*/  LD.E.64 R52, desc[UR4][R2.64+0x78] ;  /* 0x0000780402347980 */ /* 0x004ea8000c101b00 */
[----:B----4-:R-:W4:Y:S04]  /*7420*/  LD.E R6, desc[UR4][R2.64+0xcc] ;  /* 0x0000cc0402067980 */ /* 0x010f28000c101900 */
[----:B-1----:R-:W2:Y:S01]  /*7430*/  LD.E R7, desc[UR4][R2.64+0x60] ;  /* 0x0000600402077980 */ /* 0x002ea2000c101900 */
[----:B------:R-:W-:-:S04]  /*7440*/  LOP3.LUT R11, R132, 0xd8, RZ, 0xc0, !PT ;  /* 0x000000d8840b7812 */ /* 0x000fc800078ec0ff */
[----:B------:R-:W-:Y:S02]  /*7450*/  LOP3.LUT R11, R11, 0x18, R100, 0x78, !PT ;  /* 0x000000180b0b7812 */ /* 0x000fe400078e7864 */
[----:B------:R-:W-:Y:S02]  /*7460*/  SHF.R.U32.HI R56, RZ, 0x3, R133 ;  /* 0x00000003ff387819 */ /* 0x000fe40000011685 */
[----:B------:R-:W-:Y:S01]  /*7470*/  LOP3.LUT R11, R11, 0xf24, R132, 0xf8, !PT ;  /* 0x00000f240b0b7812 */ /* 0x000fe200078ef884 */
[----:B------:R-:W5:Y:S01]  /*7480*/  LD.E.64 R2, desc[UR4][R2.64+0xa8] ;  /* 0x0000a80402027980 */ /* 0x000f62000c101b00 */
[----:B------:R-:W-:Y:S02]  /*7490*/  SHF.L.U32 R54, R147, 0x6, RZ ;  /* 0x0000000693367819 */ /* 0x000fe400000006ff */
[----:B------:R-:W-:Y:S01]  /*74a0*/  IADD3 R10, PT, PT, R56, 0x10, RZ ;  /* 0x00000010380a7810 */ /* 0x000fe20007ffe0ff */
[----:B------:R-:W1:Y:S03]  /*74b0*/  @P0 MUFU.LG2 R59, R5 ;  /* 0x00000005003b0308 */ /* 0x000e660000000c00 */
[----:B------:R-:W-:-:S05]  /*74c0*/  ISETP.GE.AND P3, PT, R10, R139, PT ;  /* 0x0000008b0a00720c */ /* 0x000fca0003f66270 */
[----:B------:R-:W1:Y:S01]  /*74d0*/  @P5 MUFU.LG2 R58, R4 ;  /* 0x00000004003a5308 */ /* 0x000e620000000c00 */
[----:B------:R-:W-:Y:S02]  /*74e0*/  LOP3.LUT R57, R132, 0x1c, RZ, 0xc0, !PT ;  /* 0x0000001c84397812 */ /* 0x000fe400078ec0ff */
[----:B------:R-:W-:-:S03]  /*74f0*/  LOP3.LUT P6, RZ, R133, 0x3, RZ, 0xc0, !PT ;  /* 0x0000000385ff7812 */ /* 0x000fc600078cc0ff */
[----:B------:R-:W-:Y:S01]  /*7500*/  IMAD R57, R56, 0x60, R57 ;  /* 0x0000006038397824 */ /* 0x000fe200078e0239 */
[----:B------:R-:W-:Y:S01]  /*7510*/  MOV R55, 0xff800000 ;  /* 0xff80000000377802 */ /* 0x000fe20000000f00 */
[----:B-1----:R-:W-:Y:S01]  /*7520*/  @P0 FMUL.FTZ R59, R59, 0.69314718246459960938 ;  /* 0x3f3172183b3b0820 */ /* 0x002fe20000410000 */
[----:B------:R-:W-:Y:S03]  /*7530*/  BAR.SYNC.DEFER_BLOCKING 0x0 ;  /* 0x0000000000007b1d */ /* 0x000fe60000010000 */
[----:B-----5:R-:W-:Y:S01]  /*7540*/  @P0 FFMA.FTZ R55, R0, R86, R59 ;  /* 0x0000005600370223 */ /* 0x020fe2000001003b */
[----:B------:R-:W-:Y:S02]  /*7550*/  ISETP.GE.AND P4, PT, R56, R139, PT ;  /* 0x0000008b3800720c */ /* 0x000fe40003f86270 */
[----:B------:R-:W-:Y:S01]  /*7560*/  LOP3.LUT R100, R100, 0x30, RZ, 0xc0, !PT ;  /* 0x0000003064647812 */ /* 0x000fe200078ec0ff */
[----:B------:R-:W-:Y:S01]  /*7570*/  @P5 FMUL.FTZ R58, R58, 0.69314718246459960938 ;  /* 0x3f3172183a3a5820 */ /* 0x000fe20000410000 */
[----:B------:R-:W-:Y:S01]  /*7580*/  SHF.R.U32.HI R133, RZ, 0x2, R133 ;  /* 0x00000002ff857819 */ /* 0x000fe20000011685 */
[----:B------:R-:W-:Y:S03]  /*7590*/  BSSY.RECONVERGENT B0, `(.L_x_6908) ;  /* 0x0000027000007945 */ /* 0x000fe60003800200 */
[----:B------:R-:W-:Y:S01]  /*75a0*/  LOP3.LUT R100, R100, 0x7, R133, 0xf8, !PT ;  /* 0x0000000764647812 */ /* 0x000fe200078ef885 */
[----:B---3--:R-:W-:Y:S01]  /*75b0*/  IMAD R151, R8, UR8, R151 ;  /* 0x0000000808977c24 */ /* 0x008fe2000f8e0297 */
[----:B------:R-:W-:-:S04]  /*75c0*/  IADD3 R8, PT, PT, R56, 0x20, RZ ;  /* 0x0000002038087810 */ /* 0x000fc80007ffe0ff */
[----:B------:R-:W-:Y:S01]  /*75d0*/  ISETP.GE.AND P2, PT, R8, R139, PT ;  /* 0x0000008b0800720c */ /* 0x000fe20003f46270 */
[----:B--2---:R-:W-:Y:S01]  /*75e0*/  IMAD R151, R151, R7, R150 ;  /* 0x0000000797977224 */ /* 0x004fe200078e0296 */
[----:B------:R-:W-:-:S03]  /*75f0*/  LEA R7, R11, R136, 0x2 ;  /* 0x000000880b077211 */ /* 0x000fc600078e10ff */
[----:B------:R-:W-:Y:S02]  /*7600*/  IMAD R54, R9, R151, R54 ;  /* 0x0000009709367224 */ /* 0x000fe400078e0236 */
[----:B------:R1:W2:Y:S02]  /*7610*/  LDS.128 R48, [R7] ;  /* 0x0000000007307984 */ /* 0x0002a40000000c00 */
[----:B----4-:R-:W-:Y:S02]  /*7620*/  IMAD R60, R54, R6, RZ ;  /* 0x00000006363c7224 */ /* 0x010fe400078e02ff */
        /* <DEDUP_REMOVED lines=10> */
[----:B------:R-:W1:Y:S01]  /*76d0*/  LDS.128 R4, [R7+0x5800] ;  /* 0x0058000007047984 */ /* 0x000e620000000c00 */
[----:B------:R-:W-:-:S02]  /*76e0*/  IADD3 R57, P0, PT, R57, R60, RZ ;  /* 0x0000003c39397210 */ /* 0x000fc40007f1e0ff */
[----:B------:R-:W-:Y:S02]  /*76f0*/  IADD3 R56, PT, PT, R56, 0x30, RZ ;  /* 0x0000003038387810 */ /* 0x000fe40007ffe0ff */
[----:B------:R-:W-:Y:S02]  /*7700*/  LEA.HI.X.SX32 R60, R60, RZ, 0x1, P0 ;  /* 0x000000ff3c3c7211 */ /* 0x000fe400000f0eff */
[C---:B------:R-:W-:Y:S02]  /*7710*/  LEA R52, P0, R57.reuse, R52, 0x2 ;  /* 0x0000003439347211 */ /* 0x040fe400078010ff */
[----:B------:R-:W-:Y:S02]  /*7720*/  ISETP.GE.AND P1, PT, R56, R139, PT ;  /* 0x0000008b3800720c */ /* 0x000fe40003f26270 */
[----:B------:R-:W-:Y:S01]  /*7730*/  MOV R56, 0xff800000 ;  /* 0xff80000000387802 */ /* 0x000fe20000000f00 */
[----:B------:R-:W-:Y:S01]  /*7740*/  @P5 FFMA.FTZ R56, R0, R85, R58 ;  /* 0x0000005500385223 */ /* 0x000fe2000001003a */
[----:B------:R-:W-:Y:S01]  /*7750*/  LEA.HI.X R53, R57, R53, R60, 0x2, P0 ;  /* 0x0000003539357211 */ /* 0x000fe200000f143c */
[----:B--234-:R-:W-:Y:S08]  /*7760*/  @P6 BRA `(.L_x_6909) ;  /* 0x0000000000246947 */ /* 0x01cff00003800000 */
[----:B------:R-:W-:Y:S01]  /*7770*/  VIADD R57, R100, 0x8 ;  /* 0x0000000864397836 */ /* 0x000fe20000000000 */
        /* <DEDUP_REMOVED lines=8> */
.L_x_6909:
[----:B------:R-:W-:Y:S05]  /*7800*/  BSYNC.RECONVERGENT B0 ;  /* 0x0000000000007941 */ /* 0x000fea0003800200 */
.L_x_6908:
[----:B--2---:R-:W-:Y:S01]  /*7810*/  MOV R2, R146 ;  /* 0x0000009200027202 */ /* 0x004fe20000000f00 */
[----:B------:R-:W-:Y:S01]  /*7820*/  @!P4 ST.E.128 desc[UR4][R52.64], R48 ;  /* 0x000000303400c985 */ /* 0x000fe2000c101d04 */
[----:B------:R-:W-:-:S03]  /*7830*/  MOV R3, 0x0 ;  /* 0x0000000000037802 */ /* 0x000fc60000000f00 */
        /* <DEDUP_REMOVED lines=8> */
[----:B-1----:R-:W-:Y:S05]  /*78c0*/  @P1 RET.REL.NODEC R2 `(_ZN5flash24flash_fwd_splitkv_kernelI23Flash_fwd_kernel_traitsILi96ELi64ELi64ELi4ELb0ELb0EN7cutlass6half_tE19Flash_kernel_traitsILi96ELi64ELi64ELi4ES3_EELb0ELb0ELb0ELb0ELb1ELb1ELb1ELb0EEEvNS_16Flash_fwd_paramsE) ;  /* 0xffffff8402cc1950 */ /* 0x002fea0003c3ffff */
[----:B------:R-:W-:Y:S01]  /*78d0*/  MOV R147, 0x0 ;  /* 0x0000000000937802 */ /* 0x000fe20000000f00 */
[----:B------:R-:W-:Y:S04]  /*78e0*/  ST.E.128 desc[UR4][R52.64+0x4800], R36 ;  /* 0x0048002434007985 */ /* 0x000fe8000c101d04 */
[----:B------:R-:W-:Y:S04]  /*78f0*/  ST.E.128 desc[UR4][R52.64+0x4880], R20 ;  /* 0x0048801434007985 */ /* 0x000fe8000c101d04 */
[----:B------:R1:W-:Y:S02]  /*7900*/  ST.E.128 desc[UR4][R52.64+0x4900], R4 ;  /* 0x0049000434007985 */ /* 0x0003e4000c101d04 */
[----:B-1----:R-:W-:Y:S05]  /*7910*/  RET.REL.NODEC R146 `(_ZN5flash24flash_fwd_splitkv_kernelI23Flash_fwd_kernel_traitsILi96ELi64ELi64ELi4ELb0ELb0EN7cutlass6half_tE19Flash_kernel_traitsILi96ELi64ELi64ELi4ES3_EELb0ELb0ELb0ELb0ELb1ELb1ELb1ELb0EEEvNS_16Flash_fwd_paramsE) ;  /* 0xffffff8492b87950 */ /* 0x002fea0003c3ffff */
.L_x_6907:
[----:B------:R-:W-:Y:S01]  /*7920*/  MOV R4, 0x1f ;  /* 0x0000001f00047802 */ /* 0x000fe20000000f00 */
[----:B------:R-:W-:Y:S01]  /*7930*/  IMAD.MOV.U32 R5, RZ, RZ, 0x2 ;  /* 0x00000002ff057424 */ /* 0x000fe200078e00ff */
[----:B------:R-:W-:Y:S01]  /*7940*/  MOV R7, R163 ;  /* 0x000000a300077202 */ /* 0x000fe20000000f00 */
[----:B------:R-:W-:-:S07]  /*7950*/  IMAD.MOV.U32 R6, RZ, RZ, -0x1 ;  /* 0xffffffffff067424 */ /* 0x000fce00078e00ff */
[----:B-1---5:R-:W-:Y:S05]  /*7960*/  WARPSYNC.COLLECTIVE R6, `(.L_x_6910) ;  /* 0x0000000006087348 */ /* 0x022fea0003c00000 */
[----:B------:R2:W3:Y:S02]  /*7970*/  SHFL.BFLY P0, R4, R7, R5, R4 ;  /* 0x0c00000507047389 */ /* 0x0004e40000000004 */
[----:B-123-5:R-:W-:Y:S05]  /*7980*/  ENDCOLLECTIVE ;  /* 0x000000000000791b */ /* 0x02efea0003800000 */
.L_x_6910:
        /* <DEDUP_REMOVED lines=8> */
.L_x_6911:
[----:B------:R-:W-:Y:S01]  /*7a10*/  MOV R8, R4 ;  /* 0x0000000400087202 */ /* 0x000fe20000000f00 */
[----:B------:R-:W-:Y:S01]  /*7a20*/  IMAD.MOV.U32 R7, RZ, RZ, R162 ;  /* 0x000000ffff077224 */ /* 0x000fe200078e00a2 */
[----:B------:R-:W-:Y:S02]  /*7a30*/  MOV R4, 0x1f ;  /* 0x0000001f00047802 */ /* 0x000fe40000000f00 */
[----:B------:R-:W-:-:S07]  /*7a40*/  MOV R5, 0x2 ;  /* 0x0000000200057802 */ /* 0x000fce0000000f00 */
[----:B------:R-:W-:Y:S05]  /*7a50*/  WARPSYNC.COLLECTIVE R6, `(.L_x_6912) ;  /* 0x0000000006087348 */ /* 0x000fea0003c00000 */
[----:B------:R1:W2:Y:S02]  /*7a60*/  SHFL.BFLY P0, R4, R7, R5, R4 ;  /* 0x0c00000507047389 */ /* 0x0002a40000000004 */
[----:B-12---:R-:W-:Y:S05]  /*7a70*/  ENDCOLLECTIVE ;  /* 0x000000000000791b */ /* 0x006fea0003800000 */
.L_x_6912:
[----:B------:R-:W-:Y:S01]  /*7a80*/  FADD.FTZ R162, R4, R162 ;  /* 0x000000a204a27221 */ /* 0x000fe20000010000 */
[----:B------:R-:W-:Y:S02]  /*7a90*/  MOV R4, 0x1f ;  /* 0x0000001f00047802 */ /* 0x000fe40000000f00 */
[----:B------:R-:W-:Y:S01]  /*7aa0*/  MOV R5, 0x1 ;  /* 0x0000000100057802 */ /* 0x000fe20000000f00 */
[----:B------:R-:W-:-:S07]  /*7ab0*/  IMAD.MOV.U32 R7, RZ, RZ, R162 ;  /* 0x000000ffff077224 */ /* 0x000fce00078e00a2 */
[----:B------:R-:W-:Y:S05]  /*7ac0*/  WARPSYNC.COLLECTIVE R6, `(.L_x_6913) ;  /* 0x0000000006087348 */ /* 0x000fea0003c00000 */
[----:B------:R1:W2:Y:S02]  /*7ad0*/  SHFL.BFLY P0, R4, R7, R5, R4 ;  /* 0x0c00000507047389 */ /* 0x0002a40000000004 */
[----:B-12---:R-:W-:Y:S05]  /*7ae0*/  ENDCOLLECTIVE ;  /* 0x000000000000791b */ /* 0x006fea0003800000 */
.L_x_6913:
[----:B------:R-:W-:Y:S01]  /*7af0*/  FADD.FTZ R5, R163, R8 ;  /* 0x00000008a3057221 */ /* 0x000fe20000010000 */
[----:B------:R-:W-:Y:S06]  /*7b00*/  BRA `(.L_x_6914) ;  /* 0xfffffff000cc7947 */ /* 0x000fec000383ffff */
.L_x_6915:
        /* <DEDUP_REMOVED lines=15> */
.L_x_11693:


//--------------------- .text._ZN5flash24flash_fwd_splitkv_kernelI23Flash_fwd_kernel_traitsILi96ELi64ELi64ELi4ELb0ELb0EN7cutlass6half_tE19Flash_kernel_traitsILi96ELi64ELi64ELi4ES3_EELb0ELb0ELb0ELb0ELb0ELb0ELb0ELb0EEEvNS_16Flash_fwd_paramsE --------------------------
	.section	.text._ZN5flash24flash_fwd_splitkv_kernelI23Flash_fwd_kernel_traitsILi96ELi64ELi64ELi4ELb0ELb0EN7cutlass6half_tE19Flash_kernel_traitsILi96ELi64ELi64ELi4ES3_EELb0ELb0ELb0ELb0ELb0ELb0ELb0ELb0EEEvNS_16Flash_fwd_paramsE,"ax",@progbits
	.align	128
        .global         _ZN5flash24flash_fwd_splitkv_kernelI23Flash_fwd_kernel_traitsILi96ELi64ELi64ELi4ELb0ELb0EN7cutlass6half_tE19Flash_kernel_traitsILi96ELi64ELi64ELi4ES3_EELb0ELb0ELb0ELb0ELb0ELb0ELb0ELb0EEEvNS_16Flash_fwd_paramsE
        .type           _ZN5flash24flash_fwd_splitkv_kernelI23Flash_fwd_kernel_traitsILi96ELi64ELi64ELi4ELb0ELb0EN7cutlass6half_tE19Flash_kernel_traitsILi96ELi64ELi64ELi4ES3_EELb0ELb0ELb0ELb0ELb0ELb0ELb0ELb0EEEvNS_16Flash_fwd_paramsE,@function
        .size           _ZN5flash24flash_fwd_splitkv_kernelI23Flash_fwd_kernel_traitsILi96ELi64ELi64ELi4ELb0ELb0EN7cutlass6half_tE19Flash_kernel_traitsILi96ELi64ELi64ELi4ES3_EELb0ELb0ELb0ELb0ELb0ELb0ELb0ELb0EEEvNS_16Flash_fwd_paramsE,(.L_x_11694 - _ZN5flash24flash_fwd_splitkv_kernelI23Flash_fwd_kernel_traitsILi96ELi64ELi64ELi4ELb0ELb0EN7cutlass6half_tE19Flash_kernel_traitsILi96ELi64ELi64ELi4ES3_EELb0ELb0ELb0ELb0ELb0ELb0ELb0ELb0EEEvNS_16Flash_fwd_paramsE)
        .other          _ZN5flash24flash_fwd_splitkv_kernelI23Flash_fwd_kernel_traitsILi96ELi64ELi64ELi4ELb0ELb0EN7cutlass6half_tE19Flash_kernel_traitsILi96ELi64ELi64ELi4ES3_EELb0ELb0ELb0ELb0ELb0ELb0ELb0ELb0EEEvNS_16Flash_fwd_paramsE,@"STO_CUDA_ENTRY STV_DEFAULT"
_ZN5flash24flash_fwd_splitkv_kernelI23Flash_fwd_kernel_traitsILi96ELi64ELi64ELi4ELb0ELb0EN7cutlass6half_tE19Flash_kernel_traitsILi96ELi64ELi64ELi4ES3_EELb0ELb0ELb0ELb0ELb0ELb0ELb0ELb0EEEvNS_16Flash_fwd_paramsE:
.text._ZN5flash24flash_fwd_splitkv_kernelI23Flash_fwd_kernel_traitsILi96ELi64ELi64ELi4ELb0ELb0EN7cutlass6half_tE19Flash_kernel_traitsILi96ELi64ELi64ELi4ES3_EELb0ELb0ELb0ELb0ELb0ELb0ELb0ELb0EEEvNS_16Flash_fwd_paramsE:
[----:B------:R-:W-:Y:S01]  /*0000*/  LDC R1, c[0x0][0x37c] ;  /* 0x0000df00ff017b82 */ /* 0x000fe20000000800 */
[----:B------:R-:W1:Y:S07]  /*0010*/  S2R R149, SR_CTAID.X ;  /* 0x0000000000957919 */ /* 0x000e6e0000002500 */
[----:B------:R-:W2:Y:S01]  /*0020*/  LDC.64 R2, c[0x0][0x348] ;  /* 0x0000d200ff027b82 */ /* 0x000ea20000000a00 */
[----:B------:R-:W-:Y:S01]  /*0030*/  BSSY.RECONVERGENT B2, `(.L_x_6916) ;  /* 0x0000005000027945 */ /* 0x000fe20003800200 */
[----:B------:R-:W-:Y:S01]  /*0040*/  MOV R146, 0x80 ;  /* 0x0000008000927802 */ /* 0x000fe20000000f00 */
[----:B------:R-:W3:Y:S01]  /*0050*/  S2R R148, SR_CTAID.Y ;  /* 0x0000000000947919 */ /* 0x000ee20000002600 */
[----:B------:R-:W4:Y:S05]  /*0060*/  S2R R147, SR_CTAID.Z ;  /* 0x0000000000937919 */ /* 0x000f2a0000002700 */
[----:B-1234-:R-:W-:Y:S05]  /*0070*/  CALL.REL.NOINC `($_ZN5flash24flash_fwd_splitkv_kernelI23Flash_fwd_kernel_traitsILi96ELi64ELi64ELi4ELb0ELb0EN7cutlass6half_tE19Flash_kernel_traitsILi96ELi64ELi64ELi4ES3_EELb0ELb0ELb0ELb0ELb0ELb0ELb0ELb0EEEvNS_16Flash_fwd_paramsE$_ZN5flash30compute_attn_1rowblock_splitkvI23Flash_fwd_kernel_traitsILi96ELi64ELi64ELi4ELb0ELb0EN7cutlass6half_tE19Flash_kernel_traitsILi96ELi64ELi64ELi4ES3_EELb0ELb0ELb0ELb0ELb0ELb0ELb0ELb0ENS_16Flash_fwd_paramsEEEvRKT8_iiiii) ;  /* 0x0000000000087944 */ /* 0x01efea0003c00000 */
[----:B------:R-:W-:Y:S05]  /*0080*/  BSYNC.RECONVERGENT B2 ;  /* 0x0000000000027941 */ /* 0x000fea0003800200 */
.L_x_6916:
[----:B------:R-:W-:Y:S05]  /*0090*/  EXIT ;  /* 0x000000000000794d */ /* 0x000fea0003800000 */
        .type           $_ZN5flash24flash_fwd_splitkv_kernelI23Flash_fwd_kernel_traitsILi96ELi64ELi64ELi4ELb0ELb0EN7cutlass6half_tE19Flash_kernel_traitsILi96ELi64ELi64ELi4ES3_EELb0ELb0ELb0ELb0ELb0ELb0ELb0ELb0EEEvNS_16Flash_fwd_paramsE$_ZN5flash30compute_attn_1rowblock_splitkvI23Flash_fwd_kernel_traitsILi96ELi64ELi64ELi4ELb0ELb0EN7cutlass6half_tE19Flash_kernel_traitsILi96ELi64ELi64ELi4ES3_EELb0ELb0ELb0ELb0ELb0ELb0ELb0ELb0ENS_16Flash_fwd_paramsEEEvRKT8_iiiii,@function
        .size           $_ZN5flash24flash_fwd_splitkv_kernelI23Flash_fwd_kernel_traitsILi96ELi64ELi64ELi4ELb0ELb0EN7cutlass6half_tE19Flash_kernel_traitsILi96ELi64ELi64ELi4ES3_EELb0ELb0ELb0ELb0ELb0ELb0ELb0ELb0EEEvNS_16Flash_fwd_paramsE$_ZN5flash30compute_attn_1rowblock_splitkvI23Flash_fwd_kernel_traitsILi96ELi64ELi64ELi4ELb0ELb0EN7cutlass6half_tE19Flash_kernel_traitsILi96ELi64ELi64ELi4ES3_EELb0ELb0ELb0ELb0ELb0ELb0ELb0ELb0ENS_16Flash_fwd_paramsEEEvRKT8_iiiii,(.L_x_11694 - $_ZN5flash24flash_fwd_splitkv_kernelI23Flash_fwd_kernel_traitsILi96ELi64ELi64ELi4ELb0ELb0EN7cutlass6half_tE19Flash_kernel_traitsILi96ELi64ELi64ELi4ES3_EELb0ELb0ELb0ELb0ELb0ELb0ELb0ELb0EEEvNS_16Flash_fwd_paramsE$_ZN5flash30compute_attn_1rowblock_splitkvI23Flash_fwd_kernel_traitsILi96ELi64ELi64ELi4ELb0ELb0EN7cutlass6half_tE19Flash_kernel_traitsILi96ELi64ELi64ELi4ES3_EELb0ELb0ELb0ELb0ELb0ELb0ELb0ELb0ENS_16Flash_fwd_paramsEEEvRKT8_iiiii)
$_ZN5flash24flash_fwd_splitkv_kernelI23Flash_fwd_kernel_traitsILi96ELi64ELi64ELi4ELb0ELb0EN7cutlass6half_tE19Flash_kernel_traitsILi96ELi64ELi64ELi4ES3_EELb0ELb0ELb0ELb0ELb0ELb0ELb0ELb0EEEvNS_16Flash_fwd_paramsE$_ZN5flash30compute_attn_1rowblock_splitkvI23Flash_fwd_kernel_traitsILi96ELi64ELi64ELi4ELb0ELb0EN7cutlass6half_tE19Flash_kernel_traitsILi96ELi64ELi64ELi4ES3_EELb0ELb0ELb0ELb0ELb0ELb0ELb0ELb0ENS_16Flash_fwd_paramsEEEvRKT8_iiiii:
        /* <DEDUP_REMOVED lines=20> */
[----:B------:R-:W-:-:S05]  /*01e0*/  SHF.R.U32.HI R0, RZ, 0x1e, R148 ;  /* 0x0000001eff007819 */ /* 0x000fca0000011694 */
[----:B------:R1:W5:Y:S01]  /*01f0*/  @P2 LD.E R154, desc[UR4][R20.64] ;  /* 0x00000004149a2980 */ /* 0x000362000c101900 */
[----:B------:R-:W-:Y:S01]  /*0200*/  ISETP.NE.U32.AND P2, PT, R10, RZ, PT ;  /* 0x000000ff0a00720c */ /* 0x000fe20003f45070 */
[----:B------:R-:W-:-:S03]  /*0210*/  IMAD.MOV.U32 R15, RZ, RZ, RZ ;  /* 0x000000ffff0f7224 */ /* 0x000fc600078e00ff */
[----:B------:R-:W-:Y:S01]  /*0220*/  ISETP.NE.AND.EX P2, PT, R11, RZ, PT, P2 ;  /* 0x000000ff0b00720c */ /* 0x000fe20003f45320 */
        /* <DEDUP_REMOVED lines=13> */
.L_x_6918:
[----:B------:R-:W-:Y:S05]  /*0300*/  BSYNC.RECONVERGENT B0 ;  /* 0x0000000000007941 */ /* 0x000fea0003800200 */
.L_x_6917:
[----:B------:R-:W-:Y:S04]  /*0310*/  BSSY.RECONVERGENT B0, `(.L_x_6919) ;  /* 0x0000007000007945 */ /* 0x000fe80003800200 */
[----:B------:R-:W-:Y:S05]  /*0320*/  @!P3 BRA `(.L_x_6920) ;  /* 0x000000000014b947 */ /* 0x000fea0003800000 */
[----:B-----5:R-:W3:Y:S02]  /*0330*/  LD.E.U8 R6, desc[UR4][R2.64+0x1b2] ;  /* 0x0001b20402067980 */ /* 0x020ee4000c101100 */
[----:B---3--:R-:W-:-:S13]  /*0340*/  ISETP.NE.AND P1, PT, R6, RZ, PT ;  /* 0x000000ff0600720c */ /* 0x008fda0003f25270 */
[----:B------:R-:W3:Y:S02]  /*0350*/  @P1 LD.E R7, desc[UR4][R10.64+0x4] ;  /* 0x000004040a071980 */ /* 0x000ee4000c101900 */
[----:B---3--:R-:W-:-:S06]  /*0360*/  @P1 IADD3 R6, PT, PT, R7, -R16, RZ ;  /* 0x8000001007061210 */ /* 0x008fcc0007ffe0ff */
[----:B------:R3:W5:Y:S02]  /*0370*/  @!P1 LD.E R6, desc[UR4][R10.64] ;  /* 0x000000040a069980 */ /* 0x000764000c101900 */
.L_x_6920:
[----:B------:R-:W-:Y:S05]  /*0380*/  BSYNC.RECONVERGENT B0 ;  /* 0x0000000000007941 */ /* 0x000fea0003800200 */
.L_x_6919:
        /* <DEDUP_REMOVED lines=8> */
.L_x_6922:
[----:B------:R-:W4:Y:S01]  /*0410*/  LD.E.64 R8, desc[UR4][R2.64+0x108] ;  /* 0x0001080402087980 */ /* 0x000f22000c101b00 */
[----:B------:R-:W-:Y:S01]  /*0420*/  BSSY.RECONVERGENT B0, `(.L_x_6924) ;  /* 0x0000006000007945 */ /* 0x000fe20003800200 */
[----:B------:R-:W-:Y:S01]  /*0430*/  IMAD.MOV.U32 R87, RZ, RZ, RZ ;  /* 0x000000ffff577224 */ /* 0x000fe200078e00ff */
[----:B----4-:R-:W-:-:S04]  /*0440*/  ISETP.NE.U32.AND P0, PT, R8, RZ, PT ;  /* 0x000000ff0800720c */ /* 0x010fc80003f05070 */
[----:B------:R-:W-:-:S13]  /*0450*/  ISETP.NE.AND.EX P0, PT, R9, RZ, PT, P0 ;  /* 0x000000ff0900720c */ /* 0x000fda0003f05300 */
[----:B------:R-:W-:Y:S05]  /*0460*/  @!P0 BRA `(.L_x_6925) ;  /* 0x0000000000048947 */ /* 0x000fea0003800000 */
[----:B------:R4:W5:Y:S02]  /*0470*/  LD.E R87, desc[UR4][R2.64+0xbc] ;  /* 0x0000bc0402577980 */ /* 0x000964000c101900 */
.L_x_6925:
[----:B------:R-:W-:Y:S05]  /*0480*/  BSYNC.RECONVERGENT B0 ;  /* 0x0000000000007941 */ /* 0x000fea0003800200 */
.L_x_6924:
[----:B-----5:R-:W-:Y:S02]  /*0490*/  IADD3 R87, PT, PT, R87, R6, -R15 ;  /* 0x0000000657577210 */ /* 0x020fe40007ffe80f */
.L_x_6923:
[----:B------:R-:W-:Y:S05]  /*04a0*/  BSYNC.RECONVERGENT B1 ;  /* 0x0000000000017941 */ /* 0x000fea0003800200 */
.L_x_6921:
[----:B------:R-:W-:Y:S01]  /*04b0*/  IMAD.SHL.U32 R136, R149, 0x40, RZ ;  /* 0x0000004095887824 */ /* 0x000fe200078e00ff */
[----:B------:R-:W-:Y:S01]  /*04c0*/  MOV R6, R146 ;  /* 0x0000009200067202 */ /* 0x000fe20000000f00 */
[----:B------:R-:W-:-:S03]  /*04d0*/  IMAD.MOV.U32 R7, RZ, RZ, 0x0 ;  /* 0x00000000ff077424 */ /* 0x000fc600078e00ff */
[----:B------:R-:W-:-:S13]  /*04e0*/  ISETP.GT.AND P0, PT, R13, R136, PT ;  /* 0x000000880d00720c */ /* 0x000fda0003f04270 */
[----:B-1234-:R-:W-:Y:S05]  /*04f0*/  @!P0 RET.REL.NODEC R6 `(_ZN5flash24flash_fwd_splitkv_kernelI23Flash_fwd_kernel_traitsILi96ELi64ELi64ELi4ELb0ELb0EN7cutlass6half_tE19Flash_kernel_traitsILi96ELi64ELi64ELi4ES3_EELb0ELb0ELb0ELb0ELb0ELb0ELb0ELb0EEEvNS_16Flash_fwd_paramsE) ;  /* 0xfffffff806c08950 */ /* 0x01efea0003c3ffff */
        /* <DEDUP_REMOVED lines=30> */
[-C--:B---3--:R-:W-:Y:S02]  /*06e0*/  IMAD R4, R4, R148.reuse, R147 ;  /* 0x0000009404047224 */ /* 0x088fe400078e0293 */
        /* <DEDUP_REMOVED lines=18> */
[-C--:B------:R-:W-:Y:S01]  /*0810*/  IMAD R2, R15, R147.reuse, RZ ;  /* 0x000000930f027224 */ /* 0x080fe200078e02ff */
        /* <DEDUP_REMOVED lines=21> */
.L_x_6928:
[----:B------:R-:W-:Y:S05]  /*0970*/  BSYNC.RECONVERGENT B0 ;  /* 0x0000000000007941 */ /* 0x000fea0003800200 */
.L_x_6927:
        /* <DEDUP_REMOVED lines=17> */
.L_x_6930:
[----:B------:R-:W-:Y:S05]  /*0a90*/  BSYNC.RECONVERGENT B0 ;  /* 0x0000000000007941 */ /* 0x000fea0003800200 */
.L_x_6929:
[----:B------:R-:W-:Y:S01]  /*0aa0*/  MOV R147, 0x0 ;  /* 0x0000000000937802 */ /* 0x000fe20000000f00 */
[----:B------:R1:W-:Y:S03]  /*0ab0*/  @!P6 ST.E desc[UR4][R6.64], R3 ;  /* 0x000000030600e985 */ /* 0x0003e6000c101904 */
[----:B-12--5:R-:W-:Y:S05]  /*0ac0*/  @P5 RET.REL.NODEC R146 `(_ZN5flash24flash_fwd_splitkv_kernelI23Flash_fwd_kernel_traitsILi96ELi64ELi64ELi4ELb0ELb0EN7cutlass6half_tE19Flash_kernel_traitsILi96ELi64ELi64ELi4ES3_EELb0ELb0ELb0ELb0ELb0ELb0ELb0ELb0EEEvNS_16Flash_fwd_paramsE) ;  /* 0xfffffff4924c5950 */ /* 0x026fea0003c3ffff */
[----:B------:R-:W-:Y:S02]  /*0ad0*/  MOV R3, 0x7f800000 ;  /* 0x7f80000000037802 */ /* 0x000fe40000000f00 */
[----:B------:R-:W-:-:S03]  /*0ae0*/  MOV R147, 0x0 ;  /* 0x0000000000937802 */ /* 0x000fc60000000f00 */
[----:B------:R1:W-:Y:S02]  /*0af0*/  ST.E desc[UR4][R6.64+0x80], R3 ;  /* 0x0000800306007985 */ /* 0x0003e4000c101904 */
[----:B-1----:R-:W-:Y:S05]  /*0b00*/  RET.REL.NODEC R146 `(_ZN5flash24flash_fwd_splitkv_kernelI23Flash_fwd_kernel_traitsILi96ELi64ELi64ELi4ELb0ELb0EN7cutlass6half_tE19Flash_kernel_traitsILi96ELi64ELi64ELi4ES3_EELb0ELb0ELb0ELb0ELb0ELb0ELb0ELb0EEEvNS_16Flash_fwd_paramsE) ;  /* 0xfffffff4923c7950 */ /* 0x002fea0003c3ffff */
.L_x_6926:
        /* <DEDUP_REMOVED lines=13> */
[----:B------:R-:W3:Y:S01]  /*0be0*/  LD.E.64 R8, desc[UR4][R2.64+0x168] ;  /* 0x0001680402087980 */ /* 0x000ee2000c101b00 */
[----:B------:R-:W-:Y:S02]  /*0bf0*/  MOV R90, R2 ;  /* 0x00000002005a7202 */ /* 0x000fe40000000f00 */
[----:B------:R-:W-:-:S05]  /*0c00*/  MOV R91, R3 ;  /* 0x00000003005b7202 */ /* 0x000fca0000000f00 */
[----:B------:R-:W4:Y:S01]  /*0c10*/  LD.E R22, desc[UR4][R90.64+0x68] ;  /* 0x000068045a167980 */ /* 0x000f22000c101900 */
[----:B------:R-:W-:-:S03]  /*0c20*/  LEA R152, R84, 0xffffffc0, 0x6 ;  /* 0xffffffc054987811 */ /* 0x000fc600078e30ff */
[----:B------:R-:W4:Y:S01]  /*0c30*/  LD.E.64 R24, desc[UR4][R90.64+0x20] ;  /* 0x000020045a187980 */ /* 0x000f22000c101b00 */
[----:B-1----:R-:W-:-:S03]  /*0c40*/  IABS R4, R152 ;  /* 0x0000009800047213 */ /* 0x002fc60000000000 */
[----:B------:R-:W4:Y:S04]  /*0c50*/  LD.E.64 R20, desc[UR4][R90.64+0x50] ;  /* 0x000050045a147980 */ /* 0x000f28000c101b00 */
[----:B------:R-:W4:Y:S04]  /*0c60*/  LD.E.64 R18, desc[UR4][R90.64+0x28] ;  /* 0x000028045a127980 */ /* 0x000f28000c101b00 */
[----:B------:R-:W5:Y:S01]  /*0c70*/  LD.E.64 R32, desc[UR4][R90.64+0x58] ;  /* 0x000058045a207980 */ /* 0x000f62000c101b00 */
[----:B--2---:R-:W-:-:S04]  /*0c80*/  IABS R5, R15 ;  /* 0x0000000f00057213 */ /* 0x004fc80000000000 */
[----:B------:R-:W1:Y:S08]  /*0c90*/  I2F.RP R6, R5 ;  /* 0x0000000500067306 */ /* 0x000e700000209400 */
[----:B-1----:R-:W1:Y:S02]  /*0ca0*/  MUFU.RCP R10, R6 ;  /* 0x00000006000a7308 */ /* 0x002e640000001000 */
[----:B-1----:R-:W-:-:S06]  /*0cb0*/  VIADD R10, R10, 0xffffffe ;  /* 0x0ffffffe0a0a7836 */ /* 0x002fcc0000000000 */
[----:B------:R-:W1:Y:S02]  /*0cc0*/  F2I.FTZ.U32.TRUNC.NTZ R11, R10 ;  /* 0x0000000a000b7305 */ /* 0x000e64000021f000 */
[----:B-1----:R-:W-:Y:S01]  /*0cd0*/  IADD3 R0, PT, PT, RZ, -R11, RZ ;  /* 0x8000000bff007210 */ /* 0x002fe20007ffe0ff */
[----:B------:R-:W-:-:S04]  /*0ce0*/  IMAD.MOV.U32 R10, RZ, RZ, RZ ;  /* 0x000000ffff0a7224 */ /* 0x000fc800078e00ff */
[----:B------:R-:W-:Y:S01]  /*0cf0*/  IMAD R7, R0, R5, RZ ;  /* 0x0000000500077224 */ /* 0x000fe200078e02ff */
[----:B------:R-:W-:-:S03]  /*0d00*/  IABS R0, R15 ;  /* 0x0000000f00007213 */ /* 0x000fc60000000000 */
[----:B------:R-:W-:Y:S01]  /*0d10*/  IMAD.HI.U32 R7, R11, R7, R10 ;  /* 0x000000070b077227 */ /* 0x000fe200078e000a */
[----:B------:R-:W-:-:S05]  /*0d20*/  IADD3 R0, PT, PT, RZ, -R0, RZ ;  /* 0x80000000ff007210 */ /* 0x000fca0007ffe0ff */
[----:B------:R-:W-:Y:S02]  /*0d30*/  IMAD.HI.U32 R12, R7, R4, RZ ;  /* 0x00000004070c7227 */ /* 0x000fe400078e00ff */
[----:B------:R-:W5:Y:S02]  /*0d40*/  LD.E.64 R6, desc[UR4][R90.64+0x40] ;  /* 0x000040045a067980 */ /* 0x000f64000c101b00 */
[----:B------:R-:W-:-:S05]  /*0d50*/  IMAD R0, R12, R0, R4 ;  /* 0x000000000c007224 */ /* 0x000fca00078e0204 */
[----:B------:R-:W-:-:S13]  /*0d60*/  ISETP.GT.U32.AND P2, PT, R5, R0, PT ;  /* 0x000000000500720c */ /* 0x000fda0003f44070 */
[----:B------:R-:W-:-:S05]  /*0d70*/  @!P2 IMAD.IADD R0, R0, 0x1, -R5 ;  /* 0x000000010000a824 */ /* 0x000fca00078e0a05 */
[----:B------:R-:W-:Y:S02]  /*0d80*/  ISETP.GE.U32.AND P0, PT, R0, R5, PT ;  /* 0x000000050000720c */ /* 0x000fe40003f06070 */
[----:B------:R-:W-:Y:S01]  /*0d90*/  LOP3.LUT R0, R152, R15, RZ, 0x3c, !PT ;  /* 0x0000000f98007212 */ /* 0x000fe200078e3cff */
[----:B------:R-:W2:Y:S01]  /*0da0*/  LD.E.64 R4, desc[UR4][R90.64+0x38] ;  /* 0x000038045a047980 */ /* 0x000ea2000c101b00 */
        /* <DEDUP_REMOVED lines=38> */
[----:B------:R-:W-:-:S04]  /*1010*/  SHF.R.S32.HI R23, RZ, 0x1f, R16 ;  /* 0x0000001fff177819 */ /* 0x000fc80000011410 */
[----:B------:R-:W-:Y:S02]  /*1020*/  @!P0 IADD3 R11, PT, PT, -R11, RZ, RZ ;  /* 0x000000ff0b0b8210 */ /* 0x000fe40007ffe1ff */
[----:B------:R-:W-:-:S05]  /*1030*/  @!P1 LOP3.LUT R11, RZ, R22, RZ, 0x33, !PT ;  /* 0x00000016ff0b9212 */ /* 0x000fca00078e33ff */
[----:B------:R-:W-:Y:S02]  /*1040*/  IMAD R15, R21, R11, RZ ;  /* 0x0000000b150f7224 */ /* 0x000fe400078e02ff */
[----:B--2---:R-:W-:-:S04]  /*1050*/  IMAD R8, R5, R16, RZ ;  /* 0x0000001005087224 */ /* 0x004fc800078e02ff */
[----:B------:R-:W-:Y:S01]  /*1060*/  IMAD R8, R4, R23, R8 ;  /* 0x0000001704087224 */ /* 0x000fe200078e0208 */
        /* <DEDUP_REMOVED lines=18> */
.L_x_6932:
[----:B------:R-:W2:Y:S01]  /*1190*/  LD.E R22, desc[UR4][R2.64+0x68] ;  /* 0x0000680402167980 */ /* 0x000ea2000c101900 */
[----:B------:R-:W-:-:S03]  /*11a0*/  ISETP.NE.AND P2, PT, R16, -0x1, PT ;  /* 0xffffffff1000780c */ /* 0x000fc60003f45270 */
[----:B-1----:R-:W3:Y:S01]  /*11b0*/  LD.E.64 R4, desc[UR4][R2.64+0x38] ;  /* 0x0000380402047980 */ /* 0x002ee2000c101b00 */
[----:B------:R-:W-:Y:S01]  /*11c0*/  MOV R90, R2 ;  /* 0x00000002005a7202 */ /* 0x000fe20000000f00 */
[----:B------:R-:W-:Y:S02]  /*11d0*/  IMAD.MOV.U32 R91, RZ, RZ, R3 ;  /* 0x000000ffff5b7224 */ /* 0x000fe400078e0003 */
[----:B------:R1:W5:Y:S04]  /*11e0*/  LD.E.64 R32, desc[UR4][R2.64+0x58] ;  /* 0x0000580402207980 */ /* 0x000368000c101b00 */
[----:B------:R-:W4:Y:S04]  /*11f0*/  LD.E.64 R6, desc[UR4][R90.64+0x40] ;  /* 0x000040045a067980 */ /* 0x000f28000c101b00 */
[----:B------:R-:W4:Y:S04]  /*1200*/  @!P2 LD.E.64 R24, desc[UR4][R2.64+0x20] ;  /* 0x000020040218a980 */ /* 0x000f28000c101b00 */
[----:B------:R-:W4:Y:S04]  /*1210*/  @!P2 LD.E.64 R20, desc[UR4][R2.64+0x28] ;  /* 0x000028040214a980 */ /* 0x000f28000c101b00 */
[----:B------:R-:W4:Y:S01]  /*1220*/  LD.E.64 R18, desc[UR4][R90.64+0x50] ;  /* 0x000050045a127980 */ /* 0x000f22000c101b00 */
[----:B------:R-:W-:-:S02]  /*1230*/  MOV R26, RZ ;  /* 0x000000ff001a7202 */ /* 0x000fc40000000f00 */
[----:B------:R-:W-:Y:S02]  /*1240*/  LEA R152, R84, 0xffffffc0, 0x6 ;  /* 0xffffffc054987811 */ /* 0x000fe400078e30ff */
[----:B------:R-:W-:Y:S02]  /*1250*/  CS2R R156, SRZ ;  /* 0x00000000009c7805 */ /* 0x000fe4000001ff00 */
        /* <DEDUP_REMOVED lines=47> */
[----:B------:R-:W-:Y:S01]  /*1550*/  @P2 IADD3 R15, PT, PT, R15, R16, RZ ;  /* 0x000000100f0f2210 */ /* 0x000fe20007ffe0ff */
[----:B------:R-:W-:Y:S01]  /*1560*/  IMAD.MOV.U32 R16, RZ, RZ, R10 ;  /* 0x000000ffff107224 */ /* 0x000fe200078e000a */
[----:B------:R-:W-:Y:S01]  /*1570*/  @!P2 IADD3 R25, PT, PT, R25, R0, RZ ;  /* 0x000000001919a210 */ /* 0x000fe20007ffe0ff */
[----:B------:R-:W-:Y:S01]  /*1580*/  @!P2 IMAD R0, R21, R14, RZ ;  /* 0x0000000e1500a224 */ /* 0x000fe200078e02ff */
[----:B------:R-:W-:Y:S01]  /*1590*/  @!P2 SHF.R.S32.HI R9, RZ, 0x1f, R14 ;  /* 0x0000001fff09a819 */ /* 0x000fe2000001140e */
[-C--:B------:R-:W-:Y:S01]  /*15a0*/  IMAD R11, R19, R12.reuse, RZ ;  /* 0x0000000c130b7224 */ /* 0x080fe200078e02ff */
[----:B------:R-:W-:Y:S01]  /*15b0*/  SHF.R.S32.HI R8, RZ, 0x1f, R12 ;  /* 0x0000001fff087819 */ /* 0x000fe2000001140c */
[----:B------:R-:W-:-:S04]  /*15c0*/  IMAD.WIDE.U32 R16, R18, R12, R16 ;  /* 0x0000000c12107225 */ /* 0x000fc800078e0010 */
[----:B------:R-:W-:Y:S02]  /*15d0*/  @!P2 IMAD R0, R20, R9, R0 ;  /* 0x000000091400a224 */ /* 0x000fe400078e0200 */
[----:B------:R-:W-:Y:S02]  /*15e0*/  IMAD R18, R18, R8, R11 ;  /* 0x0000000812127224 */ /* 0x000fe400078e020b */
[----:B------:R-:W-:-:S04]  /*15f0*/  @!P2 IMAD.WIDE.U32 R20, R20, R14, R24 ;  /* 0x0000000e1414a225 */ /* 0x000fc800078e0018 */
[-C--:B------:R-:W-:Y:S02]  /*1600*/  @P2 IMAD R8, R7, R15.reuse, RZ ;  /* 0x0000000f07082224 */ /* 0x080fe400078e02ff */
[----:B------:R-:W-:Y:S01]  /*1610*/  @P2 IMAD.WIDE.U32 R14, R6, R15, RZ ;  /* 0x0000000f060e2225 */ /* 0x000fe200078e00ff */
[----:B------:R-:W-:Y:S02]  /*1620*/  @!P2 IADD3 R11, PT, PT, R21, R0, RZ ;  /* 0x00000000150ba210 */ /* 0x000fe40007ffe0ff */
[----:B------:R-:W-:Y:S01]  /*1630*/  @!P2 MOV R12, R20 ;  /* 0x00000014000ca202 */ /* 0x000fe20000000f00 */
[----:B------:R-:W-:Y:S01]  /*1640*/  IMAD.MOV.U32 R10, RZ, RZ, R16 ;  /* 0x000000ffff0a7224 */ /* 0x000fe200078e0010 */
[----:B------:R-:W-:Y:S01]  /*1650*/  IADD3 R0, PT, PT, R17, R18, RZ ;  /* 0x0000001211007210 */ /* 0x000fe20007ffe0ff */
[----:B------:R-:W-:Y:S01]  /*1660*/  @P2 IMAD.MOV.U32 R12, RZ, RZ, R14 ;  /* 0x000000ffff0c2224 */ /* 0x000fe200078e000e */
[----:B------:R-:W-:Y:S02]  /*1670*/  @P2 IADD3 R11, PT, PT, R15, R8, RZ ;  /* 0x000000080f0b2210 */ /* 0x000fe40007ffe0ff */
[----:B-1----:R-:W-:-:S02]  /*1680*/  MOV R16, R152 ;  /* 0x0000009800107202 */ /* 0x002fc40000000f00 */
.L_x_6933:
[----:B------:R-:W-:Y:S05]  /*1690*/  BSYNC.RECONVERGENT B0 ;  /* 0x0000000000007941 */ /* 0x000fea0003800200 */
.L_x_6931:
        /* <DEDUP_REMOVED lines=29> */
[----:B------:R-:W-:Y:S02]  /*1870*/  IMAD R17, R23, R6, RZ ;  /* 0x0000000617117224 */ /* 0x000fe400078e02ff */
[----:B------:R-:W-:-:S06]  /*1880*/  IMAD.SHL.U32 R137, R128, 0x8, RZ ;  /* 0x0000000880897824 */ /* 0x000fcc00078e00ff */
[----:B------:R-:W-:Y:S01]  /*1890*/  @P3 IADD3 R25, PT, PT, R25, 0x1, RZ ;  /* 0x0000000119193810 */ /* 0x000fe20007ffe0ff */
[----:B------:R-:W-:-:S04]  /*18a0*/  IMAD R17, R16, R7, R17 ;  /* 0x0000000710117224 */ /* 0x000fc800078e0211 */
[----:B------:R-:W-:Y:S01]  /*18b0*/  @!P1 IMAD.MOV R25, RZ, RZ, -R25 ;  /* 0x000000ffff199224 */ /* 0x000fe200078e0a19 */
[----:B------:R-:W-:Y:S01]  /*18c0*/  @!P2 LOP3.LUT R25, RZ, R22, RZ, 0x33, !PT ;  /* 0x00000016ff19a212 */ /* 0x000fe200078e33ff */
[----:B------:R-:W-:Y:S01]  /*18d0*/  IMAD.WIDE.U32 R22, R16, R6, RZ ;  /* 0x0000000610167225 */ /* 0x000fe200078e00ff */
[----:B------:R-:W-:Y:S02]  /*18e0*/  LOP3.LUT R138, R137, 0x18, RZ, 0xc0, !PT ;  /* 0x00000018898a7812 */ /* 0x000fe400078ec0ff */
[----:B------:R-:W-:Y:S01]  /*18f0*/  SHF.R.S32.HI R16, RZ, 0x1f, R25 ;  /* 0x0000001fff107819 */ /* 0x000fe20000011419 */
[----:B------:R-:W-:Y:S01]  /*1900*/  IMAD R21, R33, R25, RZ ;  /* 0x0000001921157224 */ /* 0x000fe200078e02ff */
[----:B------:R-:W-:Y:S01]  /*1910*/  IADD3 R20, PT, PT, R23, R17, RZ ;  /* 0x0000001117147210 */ /* 0x000fe20007ffe0ff */
[----:B------:R-:W1:Y:S01]  /*1920*/  S2UR UR6, SR_CgaCtaId ;  /* 0x00000000000679c3 */ /* 0x000e620000008800 */
[----:B------:R-:W-:Y:S01]  /*1930*/  IADD3 R12, P2, P1, R22, R12, R138 ;  /* 0x0000000c160c7210 */ /* 0x000fe2000795e08a */
[----:B------:R-:W-:-:S04]  /*1940*/  IMAD.WIDE.U32 R22, R32, R25, RZ ;  /* 0x0000001920167225 */ /* 0x000fc800078e00ff */
[----:B------:R-:W-:Y:S01]  /*1950*/  IMAD R16, R16, R32, R21 ;  /* 0x0000002010107224 */ /* 0x000fe200078e0215 */
[----:B------:R-:W-:Y:S02]  /*1960*/  IADD3.X R20, PT, PT, R20, R11, RZ, P2, P1 ;  /* 0x0000000b14147210 */ /* 0x000fe400017e24ff */
[----:B------:R-:W-:Y:S01]  /*1970*/  IADD3 R22, P1, PT, R12, R22, RZ ;  /* 0x000000160c167210 */ /* 0x000fe20007f3e0ff */
[----:B------:R-:W-:Y:S02]  /*1980*/  IMAD.IADD R17, R23, 0x1, R16 ;  /* 0x0000000117117824 */ /* 0x000fe400078e0210 */
[----:B------:R-:W-:-:S03]  /*1990*/  IMAD.IADD R136, R13, 0x1, -R136 ;  /* 0x000000010d887824 */ /* 0x000fc600078e0a88 */
[----:B------:R-:W-:Y:S02]  /*19a0*/  IADD3.X R23, PT, PT, R20, R17, RZ, P1, !PT ;  /* 0x0000001114177210 */ /* 0x000fe40000ffe4ff */
[----:B------:R-:W-:Y:S02]  /*19b0*/  IADD3 R24, P1, PT, R138, R10, RZ ;  /* 0x0000000a8a187210 */ /* 0x000fe40007f3e0ff */
[----:B------:R-:W-:Y:S02]  /*19c0*/  SHF.R.U32.HI R12, RZ, 0x2, R128 ;  /* 0x00000002ff0c7819 */ /* 0x000fe40000011680 */
[----:B------:R-:W-:Y:S02]  /*19d0*/  IADD3.X R25, PT, PT, RZ, R0, RZ, P1, !PT ;  /* 0x00000000ff197210 */ /* 0x000fe40000ffe4ff */
[----:B------:R-:W-:Y:S01]  /*19e0*/  LOP3.LUT R155, R137, 0xc0, RZ, 0xc0, !PT ;  /* 0x000000c0899b7812 */ /* 0x000fe200078ec0ff */
[----:B------:R-:W-:-:S03]  /*19f0*/  UMOV UR7, 0x400 ;  /* 0x0000040000077882 */ /* 0x000fc60000000000 */
[----:B------:R-:W-:Y:S01]  /*1a00*/  LOP3.LUT R155, R155, 0x18, R128, 0xf8, !PT ;  /* 0x000000189b9b7812 */ /* 0x000fe200078ef880 */
[----:B-1----:R-:W-:Y:S01]  /*1a10*/  ULEA UR6, UR6, UR7, 0x18 ;  /* 0x0000000706067291 */ /* 0x002fe2000f8ec0ff */
[----:B------:R-:W-:Y:S01]  /*1a20*/  IMAD R17, R5, R12, RZ ;  /* 0x0000000c05117224 */ /* 0x000fe200078e02ff */
[----:B------:R-:W-:Y:S01]  /*1a30*/  LOP3.LUT R20, R137, 0x1f20, RZ, 0xc0, !PT ;  /* 0x00001f2089147812 */ /* 0x000fe200078ec0ff */
[----:B------:R-:W-:-:S04]  /*1a40*/  IMAD.WIDE.U32 R24, R12, R4, R24 ;  /* 0x000000040c187225 */ /* 0x000fc800078e0018 */
[----:B------:R-:W-:Y:S02]  /*1a50*/  IMAD R10, R7, R12, RZ ;  /* 0x0000000c070a7224 */ /* 0x000fe400078e02ff */
[----:B------:R-:W-:Y:S01]  /*1a60*/  IMAD.WIDE.U32 R22, R12, R6, R22 ;  /* 0x000000060c167225 */ /* 0x000fe200078e0016 */
[----:B------:R-:W-:Y:S02]  /*1a70*/  IADD3 R17, PT, PT, R25, R17, RZ ;  /* 0x0000001119117210 */ /* 0x000fe40007ffe0ff */
[----:B------:R-:W-:Y:S01]  /*1a80*/  MOV R132, UR6 ;  /* 0x0000000600847c02 */ /* 0x000fe20008000f00 */
[----:B------:R-:W-:Y:S01]  /*1a90*/  IMAD.IADD R21, R23, 0x1, R10 ;  /* 0x0000000117157824 */ /* 0x000fe200078e020a */
[----:B------:R-:W-:Y:S01]  /*1aa0*/  BSSY.RECONVERGENT B0, `(.L_x_6934) ;  /* 0x000003a000007945 */ /* 0x000fe20003800200 */
[----:B------:R-:W-:Y:S01]  /*1ab0*/  SHF.L.U64.HI R140, R6, 0x5, R7 ;  /* 0x00000005068c7819 */ /* 0x000fe20000010207 */
[----:B------:R-:W-:Y:S01]  /*1ac0*/  IMAD.SHL.U32 R141, R4, 0x20, RZ ;  /* 0x00000020048d7824 */ /* 0x000fe200078e00ff */
[----:B------:R-:W-:-:S02]  /*1ad0*/  SHF.L.U32 R139, R6, 0x5, RZ ;  /* 0x00000005068b7819 */ /* 0x000fc400000006ff */
[----:B------:R-:W-:Y:S02]  /*1ae0*/  SHF.L.U64.HI R142, R4, 0x5, R5 ;  /* 0x00000005048e7819 */ /* 0x000fe40000010205 */
[C---:B------:R-:W-:Y:S02]  /*1af0*/  LOP3.LUT R162, R138.reuse, 0x20, RZ, 0xfc, !PT ;  /* 0x000000208aa27812 */ /* 0x040fe400078efcff */
[----:B------:R-:W-:Y:S01]  /*1b00*/  LOP3.LUT R160, R138, 0x40, RZ, 0xfc, !PT ;  /* 0x000000408aa07812 */ /* 0x000fe200078efcff */
[----:B--2---:R-:W-:Y:S02]  /*1b10*/  @P0 IMAD R0, R19, R154, RZ ;  /* 0x0000009a13000224 */ /* 0x004fe400078e02ff */
[-C--:B---3--:R-:W-:Y:S02]  /*1b20*/  @!P0 IMAD R11, R31, R148.reuse, RZ ;  /* 0x000000941f0b8224 */ /* 0x088fe400078e02ff */
[----:B------:R-:W-:-:S04]  /*1b30*/  @!P0 IMAD.WIDE.U32 R30, R30, R148, RZ ;  /* 0x000000941e1e8225 */ /* 0x000fc800078e00ff */
[----:B------:R-:W-:Y:S02]  /*1b40*/  @!P0 IMAD.IADD R13, R31, 0x1, R11 ;  /* 0x000000011f0d8824 */ /* 0x000fe400078e020b */
[----:B------:R-:W-:Y:S02]  /*1b50*/  @!P0 IMAD.MOV.U32 R16, RZ, RZ, R30 ;  /* 0x000000ffff108224 */ /* 0x000fe400078e001e */
[----:B------:R-:W-:-:S04]  /*1b60*/  @P0 IMAD.WIDE.U32 R30, R18, R154, RZ ;  /* 0x0000009a121e0225 */ /* 0x000fc800078e00ff */
[----:B------:R-:W-:Y:S02]  /*1b70*/  @P0 IMAD.MOV.U32 R16, RZ, RZ, R30 ;  /* 0x000000ffff100224 */ /* 0x000fe400078e001e */
[----:B------:R-:W-:Y:S01]  /*1b80*/  @P0 IMAD.IADD R13, R31, 0x1, R0 ;  /* 0x000000011f0d0824 */ /* 0x000fe200078e0200 */
[----:B------:R-:W-:Y:S02]  /*1b90*/  ISETP.GE.AND P0, PT, R12, R136, PT ;  /* 0x000000880c00720c */ /* 0x000fe40003f06270 */
[----:B------:R-:W-:Y:S02]  /*1ba0*/  IADD3 R30, P1, PT, R138, R16, RZ ;  /* 0x000000108a1e7210 */ /* 0x000fe40007f3e0ff */
[----:B------:R-:W-:-:S03]  /*1bb0*/  LOP3.LUT R11, R155, R138, RZ, 0x3c, !PT ;  /* 0x0000008a9b0b7212 */ /* 0x000fc600078e3cff */
[----:B------:R-:W-:Y:S01]  /*1bc0*/  IMAD.X R31, RZ, RZ, R13, P1 ;  /* 0x000000ffff1f7224 */ /* 0x000fe200008e060d */
[----:B------:R-:W-:Y:S01]  /*1bd0*/  LOP3.LUT R11, R20, R11, RZ, 0xfc, !PT ;  /* 0x0000000b140b7212 */ /* 0x000fe200078efcff */
[-C--:B------:R-:W-:Y:S01]  /*1be0*/  IMAD R0, R15, R147.reuse, RZ ;  /* 0x000000930f007224 */ /* 0x080fe200078e02ff */
[----:B----4-:R-:W-:Y:S01]  /*1bf0*/  LEA R144, P3, R24, R26, 0x1 ;  /* 0x0000001a18907211 */ /* 0x010fe200078608ff */
[----:B------:R-:W-:Y:S01]  /*1c00*/  IMAD.WIDE.U32 R14, R14, R147, R30 ;  /* 0x000000930e0e7225 */ /* 0x000fe200078e001e */
[----:B------:R-:W-:-:S03]  /*1c10*/  LEA R158, P2, R22, R28, 0x1 ;  /* 0x0000001c169e7211 */ /* 0x000fc600078408ff */
[----:B------:R-:W-:Y:S01]  /*1c20*/  IMAD.MOV.U32 R13, RZ, RZ, RZ ;  /* 0x000000ffff0d7224 */ /* 0x000fe200078e00ff */
[----:B------:R-:W-:Y:S01]  /*1c30*/  LEA.HI.X R143, R24, R27, R17, 0x1, P3 ;  /* 0x0000001b188f7211 */ /* 0x000fe200018f0c11 */
[----:B------:R-:W-:Y:S01]  /*1c40*/  IMAD R166, R11, 0x2, R132 ;  /* 0x000000020ba67824 */ /* 0x000fe200078e0284 */
[----:B------:R-:W-:Y:S01]  /*1c50*/  LEA.HI.X R159, R22, R29, R21, 0x1, P2 ;  /* 0x0000001d169f7211 */ /* 0x000fe200010f0c15 */
[----:B------:R-:W-:Y:S01]  /*1c60*/  IMAD.WIDE.U32 R6, R149, 0x40, R12 ;  /* 0x0000004095067825 */ /* 0x000fe200078e000c */
[----:B------:R-:W-:Y:S01]  /*1c70*/  IADD3 R17, PT, PT, R15, R0, RZ ;  /* 0x000000000f117210 */ /* 0x000fe20007ffe0ff */
        /* <DEDUP_REMOVED lines=27> */
.L_x_6936:
[----:B------:R3:W-:Y:S02]  /*1e30*/  STS.128 [R166+0x2000], RZ ;  /* 0x002000ffa6007388 */ /* 0x0007e40000000c00 */
.L_x_6935:
[----:B------:R-:W-:Y:S05]  /*1e40*/  BSYNC.RECONVERGENT B0 ;  /* 0x0000000000007941 */ /* 0x000fea0003800200 */
.L_x_6934:
        /* <DEDUP_REMOVED lines=32> */
.L_x_6939:
[----:B------:R2:W-:Y:S02]  /*2050*/  STS.128 [R166+0x2800], RZ ;  /* 0x002800ffa6007388 */ /* 0x0005e40000000c00 */
.L_x_6938:
[----:B------:R-:W-:Y:S05]  /*2060*/  BSYNC.RECONVERGENT B0 ;  /* 0x0000000000007941 */ /* 0x000fea0003800200 */
.L_x_6937:
[----:B------:R-:W-:Y:S01]  /*2070*/  IMAD R0, R84, -0x40, R87 ;  /* 0xffffffc054007824 */ /* 0x000fe200078e0257 */
[----:B------:R-:W-:Y:S04]  /*2080*/  BSSY.RECONVERGENT B0, `(.L_x_6940) ;  /* 0x000001c000007945 */ /* 0x000fe80003800200 */
[----:B------:R-:W-:-:S04]  /*2090*/  IADD3 R0, PT, PT, R0, 0x40, RZ ;  /* 0x0000004000007810 */ /* 0x000fc80007ffe0ff */
        /* <DEDUP_REMOVED lines=25> */
.L_x_6942:
[----:B------:R4:W-:Y:S02]  /*2230*/  STS.128 [R166+0x5000], RZ ;  /* 0x005000ffa6007388 */ /* 0x0009e40000000c00 */
.L_x_6941:
[----:B------:R-:W-:Y:S05]  /*2240*/  BSYNC.RECONVERGENT B0 ;  /* 0x0000000000007941 */ /* 0x000fea0003800200 */
.L_x_6940:
        /* <DEDUP_REMOVED lines=24> */
.L_x_6945:
[----:B------:R4:W-:Y:S02]  /*23d0*/  STS.128 [R166+0x5800], RZ ;  /* 0x005800ffa6007388 */ /* 0x0009e40000000c00 */
.L_x_6944:
[----:B------:R-:W-:Y:S05]  /*23e0*/  BSYNC.RECONVERGENT B0 ;  /* 0x0000000000007941 */ /* 0x000fea0003800200 */
.L_x_6943:
[----:B------:R-:W0:Y:S01]  /*23f0*/  LDGDEPBAR ;  /* 0x00000000000079af */ /* 0x000e220000000000 */
[----:B------:R-:W-:-:S04]  /*2400*/  DEPBAR.LE SB0, 0x0 ;  /* 0x000080000000791a */ /* 0x000fc80000000000 */
[----:B------:R-:W-:Y:S05]  /*2410*/  WARPSYNC.ALL ;  /* 0x0000000000007948 */ /* 0x000fea0003800000 */
[----:B------:R-:W-:Y:S01]  /*2420*/  BSSY.RECONVERGENT B0, `(.L_x_6946) ;  /* 0x000001b000007945 */ /* 0x000fe20003800200 */
[----:B------:R-:W-:Y:S06]  /*2430*/  BAR.SYNC.DEFER_BLOCKING 0x0 ;  /* 0x0000000000007b1d */ /* 0x000fec0000010000 */
[----:B------:R-:W-:Y:S05]  /*2440*/  @P3 BRA `(.L_x_6947) ;  /* 0x0000000000543947 */ /* 0x000fea0003800000 */
[-C--:B-----5:R-:W-:Y:S02]  /*2450*/  ISETP.GE.AND P1, PT, R138, R153.reuse, PT ;  /* 0x000000998a00720c */ /* 0x0a0fe40003f26270 */
[----:B------:R-:W-:-:S11]  /*2460*/  ISETP.GE.AND P0, PT, R162, R153, PT ;  /* 0x00000099a200720c */ /* 0x000fd60003f06270 */
        /* <DEDUP_REMOVED lines=17> */
.L_x_6948:
[----:B------:R1:W-:Y:S01]  /*2580*/  STS.128 [R166+0x8000], RZ ;  /* 0x008000ffa6007388 */ /* 0x0003e20000000c00 */
[----:B------:R-:W-:Y:S05]  /*2590*/  BRA `(.L_x_6949) ;  /* 0x00000000000c7947 */ /* 0x000fea0003800000 */
.L_x_6947:
[----:B------:R1:W-:Y:S04]  /*25a0*/  STS.128 [R166+0x6000], RZ ;  /* 0x006000ffa6007388 */ /* 0x0003e80000000c00 */
[----:B------:R1:W-:Y:S04]  /*25b0*/  STS.128 [R166+0x7000], RZ ;  /* 0x007000ffa6007388 */ /* 0x0003e80000000c00 */
[----:B------:R1:W-:Y:S02]  /*25c0*/  STS.128 [R166+0x8000], RZ ;  /* 0x008000ffa6007388 */ /* 0x0003e40000000c00 */
.L_x_6949:
[----:B------:R-:W-:Y:S05]  /*25d0*/  BSYNC.RECONVERGENT B0 ;  /* 0x0000000000007941 */ /* 0x000fea0003800200 */
.L_x_6946:
        /* <DEDUP_REMOVED lines=27> */
.L_x_6952:
[----:B------:R1:W-:Y:S02]  /*2790*/  STS.128 [R166+0x8800], RZ ;  /* 0x008800ffa6007388 */ /* 0x0003e40000000c00 */
.L_x_6951:
[----:B------:R-:W-:Y:S05]  /*27a0*/  BSYNC.RECONVERGENT B0 ;  /* 0x0000000000007941 */ /* 0x000fea0003800200 */
.L_x_6950:
[C---:B-1----:R-:W-:Y:S01]  /*27b0*/  IMAD.SHL.U32 R5, R128.reuse, 0x10, RZ ;  /* 0x0000001080057824 */ /* 0x042fe200078e00ff */
[----:B------:R-:W-:Y:S01]  /*27c0*/  SHF.R.U32.HI R130, RZ, 0x1, R128 ;  /* 0x00000001ff827819 */ /* 0x000fe20000011680 */
[C---:B------:R-:W-:Y:S01]  /*27d0*/  IMAD.SHL.U32 R88, R128.reuse, 0x20, RZ ;  /* 0x0000002080587824 */ /* 0x040fe200078e00ff */
[C---:B------:R-:W-:Y:S01]  /*27e0*/  LOP3.LUT P0, RZ, R128.reuse, 0x4, RZ, 0xc0, !PT ;  /* 0x0000000480ff7812 */ /* 0x040fe2000780c0ff */
[----:B------:R-:W-:Y:S01]  /*27f0*/  IMAD.SHL.U32 R129, R128, 0x4, RZ ;  /* 0x0000000480817824 */ /* 0x000fe200078e00ff */
[C---:B------:R-:W-:Y:S01]  /*2800*/  LOP3.LUT R131, R5.reuse, 0x3e00, RZ, 0xc0, !PT ;  /* 0x00003e0005837812 */ /* 0x040fe200078ec0ff */
[----:B------:R-:W0:Y:S01]  /*2810*/  LDGDEPBAR ;  /* 0x00000000000079af */ /* 0x000e220000000000 */
[----:B------:R-:W-:Y:S01]  /*2820*/  LOP3.LUT R85, R130, 0x8, RZ, 0xc0, !PT ;  /* 0x0000000882557812 */ /* 0x000fe200078ec0ff */
[----:B------:R-:W-:Y:S01]  /*2830*/  BSSY.RECONVERGENT B1, `(.L_x_6953) ;  /* 0x0000117000017945 */ /* 0x000fe20003800200 */
[----:B------:R-:W-:Y:S02]  /*2840*/  LOP3.LUT R5, R5, 0x100, RZ, 0xc0, !PT ;  /* 0x0000010005057812 */ /* 0x000fe400078ec0ff */
[----:B-----5:R-:W-:-:S02]  /*2850*/  LOP3.LUT R9, R88, 0xc0, RZ, 0xc0, !PT ;  /* 0x000000c058097812 */ /* 0x020fc400078ec0ff */
[----:B------:R-:W-:Y:S02]  /*2860*/  LOP3.LUT R4, R129, 0x18, RZ, 0xc0, !PT ;  /* 0x0000001881047812 */ /* 0x000fe400078ec0ff */
[--C-:B------:R-:W-:Y:S02]  /*2870*/  LOP3.LUT R85, R85, 0xc0, R88.reuse, 0xf8, !PT ;  /* 0x000000c055557812 */ /* 0x100fe400078ef858 */
[--C-:B----4-:R-:W-:Y:S02]  /*2880*/  LOP3.LUT R7, R131, 0x20, R88.reuse, 0xf8, !PT ;  /* 0x0000002083077812 */ /* 0x110fe400078ef858 */
[----:B------:R-:W-:Y:S02]  /*2890*/  LOP3.LUT R5, R5, 0x20, R88, 0xf8, !PT ;  /* 0x0000002005057812 */ /* 0x000fe400078ef858 */
[----:B------:R-:W-:Y:S02]  /*28a0*/  LOP3.LUT R0, R9, 0x8, R128, 0xf8, !PT ;  /* 0x0000000809007812 */ /* 0x000fe400078ef880 */
[----:B------:R-:W-:-:S02]  /*28b0*/  LOP3.LUT R85, R85, R4, RZ, 0x3c, !PT ;  /* 0x0000000455557212 */ /* 0x000fc400078e3cff */
[----:B------:R-:W-:Y:S02]  /*28c0*/  LOP3.LUT R6, R7, 0x100, R88, 0xf8, !PT ;  /* 0x0000010007067812 */ /* 0x000fe400078ef858 */
[----:B------:R-:W-:Y:S01]  /*28d0*/  LOP3.LUT R5, R5, R0, R4, 0xf6, !PT ;  /* 0x0000000005057212 */ /* 0x000fe200078ef604 */
[----:B------:R-:W-:Y:S01]  /*28e0*/  IMAD.MOV.U32 R0, RZ, RZ, 0x20 ;  /* 0x00000020ff007424 */ /* 0x000fe200078e00ff */
[----:B------:R-:W-:-:S03]  /*28f0*/  LOP3.LUT R95, R6, R85, RZ, 0xfc, !PT ;  /* 0x00000055065f7212 */ /* 0x000fc600078efcff */
[--C-:B------:R-:W-:Y:S01]  /*2900*/  IMAD R93, R5, 0x2, R132.reuse ;  /* 0x00000002055d7824 */ /* 0x100fe200078e0284 */
[----:B------:R-:W-:Y:S01]  /*2910*/  SEL R0, R0, 0xffffffe0, !P0 ;  /* 0xffffffe000007807 */ /* 0x000fe20004000000 */
[----:B------:R-:W-:-:S03]  /*2920*/  IMAD R95, R95, 0x2, R132 ;  /* 0x000000025f5f7824 */ /* 0x000fc600078e0284 */
[----:B------:R-:W-:Y:S01]  /*2930*/  LDSM.16.M88.4 R12, [R93+0x3000] ;  /* 0x003000005d0c783b */ /* 0x000fe20000000200 */
[--C-:B------:R-:W-:Y:S02]  /*2940*/  IMAD.IADD R86, R93, 0x1, R0.reuse ;  /* 0x000000015d567824 */ /* 0x100fe400078e0200 */
[----:B------:R-:W-:Y:S01]  /*2950*/  IMAD.IADD R89, R95, 0x1, R0 ;  /* 0x000000015f597824 */ /* 0x000fe200078e0200 */
[----:B------:R-:W1:Y:S04]  /*2960*/  LDSM.16.M88.4 R40, [R95] ;  /* 0x000000005f28783b */ /* 0x000e680000000200 */
[----:B------:R-:W4:Y:S04]  /*2970*/  LDSM.16.M88.4 R56, [R93+0x3400] ;  /* 0x003400005d38783b */ /* 0x000f280000000200 */
[----:B------:R-:W2:Y:S04]  /*2980*/  LDSM.16.M88.4 R48, [R93+0x3800] ;  /* 0x003800005d30783b */ /* 0x000ea80000000200 */
[----:B------:R-:W3:Y:S04]  /*2990*/  LDSM.16.M88.4 R20, [R93+0x3c00] ;  /* 0x003c00005d14783b */ /* 0x000ee80000000200 */
[----:B------:R-:W-:Y:S04]  /*29a0*/  LDSM.16.M88.4 R68, [R86+0x3000] ;  /* 0x003000005644783b */ /* 0x000fe80000000200 */
[----:B------:R-:W3:Y:S04]  /*29b0*/  LDSM.16.M88.4 R8, [R89] ;  /* 0x000000005908783b */ /* 0x000ee80000000200 */
[----:B------:R-:W3:Y:S04]  /*29c0*/  LDSM.16.M88.4 R64, [R86+0x3400] ;  /* 0x003400005640783b */ /* 0x000ee80000000200 */
[----:B------:R-:W3:Y:S04]  /*29d0*/  LDSM.16.M88.4 R36, [R86+0x3800] ;  /* 0x003800005624783b */ /* 0x000ee80000000200 */
[----:B------:R-:W3:Y:S04]  /*29e0*/  LDSM.16.M88.4 R32, [R86+0x3c00] ;  /* 0x003c00005620783b */ /* 0x000ee80000000200 */
[----:B------:R-:W-:Y:S01]  /*29f0*/  LDSM.16.M88.4 R28, [R93+0x4000] ;  /* 0x004000005d1c783b */ /* 0x000fe20000000200 */
[C---:B-1----:R-:W-:Y:S03]  /*2a00*/  HMMA.16816.F32 R16, R40.reuse, R12, RZ ;  /* 0x0000000c2810723c */ /* 0x042fe600000018ff */
[----:B------:R-:W1:Y:S04]  /*2a10*/  LDSM.16.M88.4 R4, [R95+0x1000] ;  /* 0x001000005f04783b */ /* 0x000e680000000200 */
[----:B------:R-:W-:Y:S01]  /*2a20*/  LDSM.16.M88.4 R24, [R93+0x4400] ;  /* 0x004400005d18783b */ /* 0x000fe20000000200 */
[C---:B----4-:R-:W-:Y:S03]  /*2a30*/  HMMA.16816.F32 R60, R40.reuse, R56, RZ ;  /* 0x00000038283c723c */ /* 0x050fe600000018ff */
[----:B------:R-:W-:Y:S04]  /*2a40*/  LDSM.16.M88.4 R80, [R86+0x4000] ;  /* 0x004000005650783b */ /* 0x000fe80000000200 */
[----:B------:R-:W-:Y:S01]  /*2a50*/  LDSM.16.M88.4 R76, [R89+0x1000] ;  /* 0x00100000594c783b */ /* 0x000fe20000000200 */
[C---:B--2---:R-:W-:Y:S03]  /*2a60*/  HMMA.16816.F32 R52, R40.reuse, R48, RZ ;  /* 0x000000302834723c */ /* 0x044fe600000018ff */
[----:B------:R-:W-:Y:S05]  /*2a70*/  LDSM.16.M88.4 R72, [R86+0x4400] ;  /* 0x004400005648783b */ /* 0x000fea0000000200 */
[C---:B------:R-:W-:Y:S08]  /*2a80*/  HMMA.16816.F32 R12, R40.reuse, R14, RZ ;  /* 0x0000000e280c723c */ /* 0x040ff000000018ff */
[C---:B------:R-:W-:Y:S08]  /*2a90*/  HMMA.16816.F32 R56, R40.reuse, R58, RZ ;  /* 0x0000003a2838723c */ /* 0x040ff000000018ff */
[C---:B------:R-:W-:Y:S08]  /*2aa0*/  HMMA.16816.F32 R48, R40.reuse, R50, RZ ;  /* 0x000000322830723c */ /* 0x040ff000000018ff */
[C---:B---3--:R-:W-:Y:S08]  /*2ab0*/  HMMA.16816.F32 R44, R40.reuse, R20, RZ ;  /* 0x00000014282c723c */ /* 0x048ff000000018ff */
[----:B------:R-:W-:Y:S01]  /*2ac0*/  HMMA.16816.F32 R40, R40, R22, RZ ;  /* 0x000000162828723c */ /* 0x000fe200000018ff */
        /* <DEDUP_REMOVED lines=13> */
[----:B------:R-:W4:Y:S03]  /*2ba0*/  LDSM.16.M88.4 R32, [R93+0x5000] ;  /* 0x005000005d20783b */ /* 0x000f260000000200 */
[C---:B-1----:R-:W-:Y:S08]  /*2bb0*/  HMMA.16816.F32 R16, R4.reuse, R28, R16 ;  /* 0x0000001c0410723c */ /* 0x042ff00000001810 */
[C---:B------:R-:W-:Y:S01]  /*2bc0*/  HMMA.16816.F32 R12, R4.reuse, R30, R12 ;  /* 0x0000001e040c723c */ /* 0x040fe2000000180c */
[----:B------:R-:W-:Y:S07]  /*2bd0*/  LDSM.16.M88.4 R28, [R93+0x5400] ;  /* 0x005400005d1c783b */ /* 0x000fee0000000200 */
[C---:B--2---:R-:W-:Y:S08]  /*2be0*/  HMMA.16816.F32 R52, R4.reuse, R20, R52 ;  /* 0x000000140434723c */ /* 0x044ff00000001834 */
[C---:B------:R-:W-:Y:S01]  /*2bf0*/  HMMA.16816.F32 R48, R4.reuse, R22, R48 ;  /* 0x000000160430723c */ /* 0x040fe20000001830 */
[----:B------:R-:W1:Y:S07]  /*2c00*/  LDSM.16.M88.4 R20, [R93+0x5c00] ;  /* 0x005c00005d14783b */ /* 0x000e6e0000000200 */
[C---:B------:R-:W-:Y:S08]  /*2c10*/  HMMA.16816.F32 R60, R4.reuse, R24, R60 ;  /* 0x00000018043c723c */ /* 0x040ff0000000183c */
[C---:B---3--:R-:W-:Y:S08]  /*2c20*/  HMMA.16816.F32 R44, R4.reuse, R8, R44 ;  /* 0x00000008042c723c */ /* 0x048ff0000000182c */
[C---:B------:R-:W-:Y:S01]  /*2c30*/  HMMA.16816.F32 R56, R4.reuse, R26, R56 ;  /* 0x0000001a0438723c */ /* 0x040fe20000001838 */
[----:B------:R-:W-:Y:S07]  /*2c40*/  LDSM.16.M88.4 R24, [R93+0x5800] ;  /* 0x005800005d18783b */ /* 0x000fee0000000200 */
[----:B------:R-:W-:Y:S01]  /*2c50*/  HMMA.16816.F32 R40, R4, R10, R40 ;  /* 0x0000000a0428723c */ /* 0x000fe20000001828 */
[----:B------:R-:W-:Y:S04]  /*2c60*/  LDSM.16.M88.4 R4, [R86+0x5000] ;  /* 0x005000005604783b */ /* 0x000fe80000000200 */
[----:B------:R-:W2:Y:S03]  /*2c70*/  LDSM.16.M88.4 R8, [R89+0x2000] ;  /* 0x002000005908783b */ /* 0x000ea60000000200 */
[C---:B------:R-:W-:Y:S08]  /*2c80*/  HMMA.16816.F32 R16, R76.reuse, R80, R16 ;  /* 0x000000504c10723c */ /* 0x040ff00000001810 */
[C---:B------:R-:W-:Y:S08]  /*2c90*/  HMMA.16816.F32 R12, R76.reuse, R82, R12 ;  /* 0x000000524c0c723c */ /* 0x040ff0000000180c */
[C---:B------:R-:W-:Y:S08]  /*2ca0*/  HMMA.16816.F32 R44, R76.reuse, R64, R44 ;  /* 0x000000404c2c723c */ /* 0x040ff0000000182c */
[----:B------:R-:W-:Y:S01]  /*2cb0*/  HMMA.16816.F32 R64, R76, R66, R40 ;  /* 0x000000424c40723c */ /* 0x000fe20000001828 */
[----:B------:R-:W3:Y:S07]  /*2cc0*/  LDSM.16.M88.4 R40, [R86+0x5400] ;  /* 0x005400005628783b */ /* 0x000eee0000000200 */
[----:B----4-:R-:W-:Y:S08]  /*2cd0*/  HMMA.16816.F32 R16, R36, R32, R16 ;  /* 0x000000202410723c */ /* 0x010ff00000001810 */
[----:B------:R-:W-:Y:S08]  /*2ce0*/  HMMA.16816.F32 R60, R76, R72, R60 ;  /* 0x000000484c3c723c */ /* 0x000ff0000000183c */
[C---:B------:R-:W-:Y:S08]  /*2cf0*/  HMMA.16816.F32 R12, R36.reuse, R34, R12 ;  /* 0x00000022240c723c */ /* 0x040ff0000000180c */
[C---:B-1----:R-:W-:Y:S08]  /*2d00*/  HMMA.16816.F32 R44, R36.reuse, R20, R44 ;  /* 0x00000014242c723c */ /* 0x042ff0000000182c */
[----:B------:R-:W-:Y:S01]  /*2d10*/  HMMA.16816.F32 R64, R36, R22, R64 ;  /* 0x000000162440723c */ /* 0x000fe20000001840 */
[----:B------:R-:W1:Y:S07]  /*2d20*/  LDSM.16.M88.4 R20, [R86+0x5800] ;  /* 0x005800005614783b */ /* 0x000e6e0000000200 */
[----:B------:R-:W-:Y:S08]  /*2d30*/  HMMA.16816.F32 R48, R76, R70, R48 ;  /* 0x000000464c30723c */ /* 0x000ff00000001830 */
[----:B--2---:R-:W-:Y:S01]  /*2d40*/  HMMA.16816.F32 R16, R8, R4, R16 ;  /* 0x000000040810723c */ /* 0x004fe20000001810 */
[----:B------:R-:W-:-:S07]  /*2d50*/  IMAD.SHL.U32 R5, R128, 0x2, RZ ;  /* 0x0000000280057824 */ /* 0x000fce00078e00ff */
[----:B------:R-:W-:Y:S01]  /*2d60*/  HMMA.16816.F32 R52, R76, R68, R52 ;  /* 0x000000444c34723c */ /* 0x000fe20000001834 */
[----:B------:R-:W-:-:S04]  /*2d70*/  LOP3.LUT R68, R152, 0x6, R5, 0xf8, !PT ;  /* 0x0000000698447812 */ /* 0x000fc800078ef805 */
[C---:B------:R-:W-:Y:S02]  /*2d80*/  LOP3.LUT R4, R68.reuse, 0x1, RZ, 0xfc, !PT ;  /* 0x0000000144047812 */ /* 0x040fe400078efcff */
[-C--:B------:R-:W-:Y:S01]  /*2d90*/  ISETP.GE.AND P1, PT, R68, R87.reuse, PT ;  /* 0x000000574400720c */ /* 0x080fe20003f26270 */
[----:B------:R-:W-:Y:S01]  /*2da0*/  HMMA.16816.F32 R56, R76, R74, R56 ;  /* 0x0000004a4c38723c */ /* 0x000fe20000001838 */
[----:B------:R-:W-:Y:S02]  /*2db0*/  ISETP.GE.AND P0, PT, R4, R87, PT ;  /* 0x000000570400720c */ /* 0x000fe40003f06270 */
[----:B------:R-:W-:Y:S02]  /*2dc0*/  FSEL R18, R18, -INF , !P1 ;  /* 0xff80000012127808 */ /* 0x000fe40004800000 */
[----:B------:R-:W-:Y:S02]  /*2dd0*/  FSEL R34, R16, -INF , !P1 ;  /* 0xff80000010227808 */ /* 0x000fe40004800000 */
[----:B------:R-:W-:Y:S01]  /*2de0*/  FSEL R32, R19, -INF , !P0 ;  /* 0xff80000013207808 */ /* 0x000fe20004000000 */
[----:B------:R-:W-:Y:S01]  /*2df0*/  HMMA.16816.F32 R60, R36, R28, R60 ;  /* 0x0000001c243c723c */ /* 0x000fe2000000183c */
[----:B------:R-:W-:-:S02]  /*2e00*/  LOP3.LUT R28, R68, 0x10, RZ, 0xfc, !PT ;  /* 0x00000010441c7812 */ /* 0x000fc400078efcff */
[----:B------:R-:W-:Y:S02]  /*2e10*/  LOP3.LUT R16, R68, 0x28, RZ, 0xfc, !PT ;  /* 0x0000002844107812 */ /* 0x000fe400078efcff */
[----:B------:R-:W-:-:S03]  /*2e20*/  ISETP.GE.AND P4, PT, R28, R87, PT ;  /* 0x000000571c00720c */ /* 0x000fc60003f86270 */
[----:B------:R-:W-:Y:S01]  /*2e30*/  HMMA.16816.F32 R12, R8, R6, R12 ;  /* 0x00000006080c723c */ /* 0x000fe2000000180c */
[----:B------:R-:W2:Y:S01]  /*2e40*/  LDSM.16.M88.4 R4, [R86+0x5c00] ;  /* 0x005c00005604783b */ /* 0x000ea20000000200 */
[----:B------:R-:W-:-:S06]  /*2e50*/  DEPBAR.LE SB0, 0x0 ;  /* 0x000080000000791a */ /* 0x000fcc0000000000 */
[C---:B------:R-:W-:Y:S01]  /*2e60*/  HMMA.16816.F32 R48, R36.reuse, R26, R48 ;  /* 0x0000001a2430723c */ /* 0x040fe20000001830 */
[----:B------:R-:W-:Y:S01]  /*2e70*/  LOP3.LUT R26, R68, 0x11, RZ, 0xfc, !PT ;  /* 0x00000011441a7812 */ /* 0x000fe200078efcff */
[----:B------:R-:W-:Y:S03]  /*2e80*/  BAR.SYNC.DEFER_BLOCKING 0x0 ;  /* 0x0000000000007b1d */ /* 0x000fe60000010000 */
[-C--:B------:R-:W-:Y:S02]  /*2e90*/  ISETP.GE.AND P3, PT, R26, R87.reuse, PT ;  /* 0x000000571a00720c */ /* 0x080fe40003f66270 */
[C---:B------:R-:W-:Y:S01]  /*2ea0*/  LOP3.LUT R26, R68.reuse, 0x19, RZ, 0xfc, !PT ;  /* 0x00000019441a7812 */ /* 0x040fe200078efcff */
[----:B------:R-:W-:Y:S01]  /*2eb0*/  HMMA.16816.F32 R56, R36, R30, R56 ;  /* 0x0000001e2438723c */ /* 0x000fe20000001838 */
[----:B------:R-:W-:Y:S02]  /*2ec0*/  LOP3.LUT R30, R68, 0x9, RZ, 0xfc, !PT ;  /* 0x00000009441e7812 */ /* 0x000fe400078efcff */
[----:B------:R-:W-:-:S02]  /*2ed0*/  ISETP.GE.AND P1, PT, R26, R87, PT ;  /* 0x000000571a00720c */ /* 0x000fc40003f26270 */
[----:B------:R-:W-:-:S03]  /*2ee0*/  ISETP.GE.AND P5, PT, R30, R87, PT ;  /* 0x000000571e00720c */ /* 0x000fc60003fa6270 */
[----:B------:R-:W-:Y:S01]  /*2ef0*/  HMMA.16816.F32 R52, R36, R24, R52 ;  /* 0x000000182434723c */ /* 0x000fe20000001834 */
[----:B------:R-:W-:Y:S02]  /*2f00*/  LOP3.LUT R24, R68, 0x8, RZ, 0xfc, !PT ;  /* 0x0000000844187812 */ /* 0x000fe400078efcff */
[----:B------:R-:W-:Y:S02]  /*2f10*/  FSEL R38, R17, -INF , !P0 ;  /* 0xff80000011267808 */ /* 0x000fe40004000000 */
[----:B------:R-:W-:Y:S02]  /*2f20*/  ISETP.GE.AND P6, PT, R24, R87, PT ;  /* 0x000000571800720c */ /* 0x000fe40003fc6270 */
[----:B------:R-:W-:Y:S01]  /*2f30*/  LOP3.LUT R24, R68, 0x18, RZ, 0xfc, !PT ;  /* 0x0000001844187812 */ /* 0x000fe200078efcff */
[----:B---3--:R-:W-:Y:S01]  /*2f40*/  HMMA.16816.F32 R60, R8, R40, R60 ;  /* 0x00000028083c723c */ /* 0x008fe2000000183c */
[----:B------:R-:W-:Y:S02]  /*2f50*/  FSEL R17, R14, -INF , !P6 ;  /* 0xff8000000e117808 */ /* 0x000fe40007000000 */
[----:B------:R-:W-:-:S02]  /*2f60*/  LOP3.LUT R14, R68, 0x29, RZ, 0xfc, !PT ;  /* 0x00000029440e7812 */ /* 0x000fc400078efcff */
[----:B------:R-:W-:Y:S02]  /*2f70*/  FSEL R19, R12, -INF , !P6 ;  /* 0xff8000000c137808 */ /* 0x000fe40007000000 */
[----:B------:R-:W-:Y:S01]  /*2f80*/  LOP3.LUT R12, R68, 0x30, RZ, 0xfc, !PT ;  /* 0x00000030440c7812 */ /* 0x000fe200078efcff */
[C---:B-1----:R-:W-:Y:S01]  /*2f90*/  HMMA.16816.F32 R48, R8.reuse, R22, R48 ;  /* 0x000000160830723c */ /* 0x042fe20000001830 */
[-C--:B------:R-:W-:Y:S02]  /*2fa0*/  ISETP.GE.AND P2, PT, R24, R87.reuse, PT ;  /* 0x000000571800720c */ /* 0x080fe40003f46270 */
[----:B------:R-:W-:Y:S02]  /*2fb0*/  LOP3.LUT R24, R68, 0x20, RZ, 0xfc, !PT ;  /* 0x0000002044187812 */ /* 0x000fe400078efcff */
[----:B------:R-:W-:Y:S02]  /*2fc0*/  FSEL R36, R13, -INF , !P5 ;  /* 0xff8000000d247808 */ /* 0x000fe40006800000 */
[----:B------:R-:W-:Y:S01]  /*2fd0*/  ISETP.GE.AND P0, PT, R24, R87, PT ;  /* 0x000000571800720c */ /* 0x000fe20003f06270 */
[----:B------:R-:W-:Y:S03]  /*2fe0*/  HMMA.16816.F32 R56, R8, R42, R56 ;  /* 0x0000002a0838723c */ /* 0x000fe60000001838 */
[----:B------:R-:W-:-:S02]  /*2ff0*/  FSEL R26, R62, -INF , !P4 ;  /* 0xff8000003e1a7808 */ /* 0x000fc40006000000 */
[----:B------:R-:W-:Y:S02]  /*3000*/  FSEL R60, R60, -INF , !P4 ;  /* 0xff8000003c3c7808 */ /* 0x000fe40006000000 */
[----:B------:R-:W-:Y:S01]  /*3010*/  ISETP.GE.AND P4, PT, R14, R87, PT ;  /* 0x000000570e00720c */ /* 0x000fe20003f86270 */
[C---:B------:R-:W-:Y:S01]  /*3020*/  HMMA.16816.F32 R52, R8.reuse, R20, R52 ;  /* 0x000000140834723c */ /* 0x040fe20000001834 */
[----:B------:R-:W-:Y:S02]  /*3030*/  LOP3.LUT R20, R68, 0x21, RZ, 0xfc, !PT ;  /* 0x0000002144147812 */ /* 0x000fe400078efcff */
[----:B------:R-:W-:Y:S02]  /*3040*/  FSEL R114, R51, -INF , !P4 ;  /* 0xff80000033727808 */ /* 0x000fe40006000000 */
[----:B------:R-:W-:Y:S02]  /*3050*/  FSEL R118, R49, -INF , !P4 ;  /* 0xff80000031767808 */ /* 0x000fe40006000000 */
[----:B------:R-:W-:Y:S01]  /*3060*/  ISETP.NE.AND P4, PT, R84, 0x1, PT ;  /* 0x000000015400780c */ /* 0x000fe20003f85270 */
[----:B--2---:R-:W-:Y:S01]  /*3070*/  HMMA.16816.F32 R44, R8, R4, R44 ;  /* 0x00000004082c723c */ /* 0x004fe2000000182c */
[----:B------:R-:W-:-:S02]  /*3080*/  FSEL R30, R63, -INF , !P3 ;  /* 0xff8000003f1e7808 */ /* 0x000fc40005800000 */
[----:B------:R-:W-:Y:S02]  /*3090*/  FSEL R14, R61, -INF , !P3 ;  /* 0xff8000003d0e7808 */ /* 0x000fe40005800000 */
[-C--:B------:R-:W-:Y:S02]  /*30a0*/  ISETP.GE.AND P3, PT, R12, R87.reuse, PT ;  /* 0x000000570c00720c */ /* 0x080fe40003f66270 */
[----:B------:R-:W-:Y:S01]  /*30b0*/  ISETP.GE.AND P6, PT, R20, R87, PT ;  /* 0x000000571400720c */ /* 0x000fe20003fc6270 */
[----:B------:R-:W-:Y:S01]  /*30c0*/  HMMA.16816.F32 R64, R8, R6, R64 ;  /* 0x000000060840723c */ /* 0x000fe20000001840 */
[C---:B------:R-:W-:Y:S02]  /*30d0*/  LOP3.LUT R12, R68.reuse, 0x31, RZ, 0xfc, !PT ;  /* 0x00000031440c7812 */ /* 0x040fe400078efcff */
[----:B------:R-:W-:Y:S02]  /*30e0*/  FSEL R20, R15, -INF , !P5 ;  /* 0xff8000000f147808 */ /* 0x000fe40006800000 */
[----:B------:R-:W-:-:S02]  /*30f0*/  LOP3.LUT R4, R68, 0x38, RZ, 0xfc, !PT ;  /* 0x0000003844047812 */ /* 0x000fc400078efcff */
[-C--:B------:R-:W-:Y:S02]  /*3100*/  ISETP.GE.AND P5, PT, R16, R87.reuse, PT ;  /* 0x000000571000720c */ /* 0x080fe40003fa6270 */
[----:B------:R-:W-:Y:S02]  /*3110*/  LOP3.LUT R68, R68, 0x39, RZ, 0xfc, !PT ;  /* 0x0000003944447812 */ /* 0x000fe400078efcff */
[----:B------:R-:W-:Y:S02]  /*3120*/  FSEL R24, R58, -INF , !P2 ;  /* 0xff8000003a187808 */ /* 0x000fe40005000000 */
[----:B------:R-:W-:Y:S02]  /*3130*/  FSEL R16, R56, -INF , !P2 ;  /* 0xff80000038107808 */ /* 0x000fe40005000000 */
[----:B------:R-:W-:Y:S02]  /*3140*/  ISETP.GE.AND P2, PT, R12, R87, PT ;  /* 0x000000570c00720c */ /* 0x000fe40003f46270 */
[----:B------:R-:W-:-:S02]  /*3150*/  FSEL R28, R59, -INF , !P1 ;  /* 0xff8000003b1c7808 */ /* 0x000fc40004800000 */
[----:B------:R-:W-:Y:S02]  /*3160*/  FSEL R12, R57, -INF , !P1 ;  /* 0xff800000390c7808 */ /* 0x000fe40004800000 */
[----:B------:R-:W-:Y:S02]  /*3170*/  FSEL R106, R54, -INF , !P0 ;  /* 0xff800000366a7808 */ /* 0x000fe40004000000 */
[----:B------:R-:W-:Y:S02]  /*3180*/  FSEL R120, R52, -INF , !P0 ;  /* 0xff80000034787808 */ /* 0x000fe40004000000 */
[-C--:B------:R-:W-:Y:S02]  /*3190*/  ISETP.GE.AND P1, PT, R4, R87.reuse, PT ;  /* 0x000000570400720c */ /* 0x080fe40003f26270 */
[----:B------:R-:W-:Y:S02]  /*31a0*/  ISETP.GE.AND P0, PT, R68, R87, PT ;  /* 0x000000574400720c */ /* 0x000fe40003f06270 */
        /* <DEDUP_REMOVED lines=26> */
.L_x_6956:
        /* <DEDUP_REMOVED lines=15> */
[----:B------:R-:W-:Y:S02]  /*3440*/  IMAD.HI.U32 R13, R23, R13, R22 ;  /* 0x0000000d170d7227 */ /* 0x000fe400078e0016 */
        /* <DEDUP_REMOVED lines=44> */
.L_x_6957:
[----:B------:R-:W-:Y:S05]  /*3710*/  BSYNC.RECONVERGENT B0 ;  /* 0x0000000000007941 */ /* 0x000fea0003800200 */
.L_x_6955:
[-C--:B------:R-:W-:Y:S02]  /*3720*/  ISETP.GE.AND P3, PT, R138, R153.reuse, PT ;  /* 0x000000998a00720c */ /* 0x080fe40003f66270 */
[-C--:B------:R-:W-:Y:S02]  /*3730*/  ISETP.GE.AND P2, PT, R162, R153.reuse, PT ;  /* 0x00000099a200720c */ /* 0x080fe40003f46270 */
[----:B------:R-:W-:Y:S02]  /*3740*/  ISETP.GE.AND P1, PT, R160, R153, PT ;  /* 0x00000099a000720c */ /* 0x000fe40003f26270 */
[----:B------:R-:W-:-:S04]  /*3750*/  LEA R4, P0, R141, R144, 0x1 ;  /* 0x000000908d047211 */ /* 0x000fc800078008ff */
[----:B------:R-:W-:-:S03]  /*3760*/  LEA.HI.X R5, R141, R143, R142, 0x1, P0 ;  /* 0x0000008f8d057211 */ /* 0x000fc600000f0c8e */
[--C-:B------:R-:W-:Y:S02]  /*3770*/  @!P3 IMAD.MOV.U32 R145, RZ, RZ, R143.reuse ;  /* 0x000000ffff91b224 */ /* 0x100fe400078e008f */
[----:B------:R-:W-:Y:S02]  /*3780*/  @!P2 IMAD.MOV.U32 R6, RZ, RZ, R144 ;  /* 0x000000ffff06a224 */ /* 0x000fe400078e0090 */
[--C-:B------:R-:W-:Y:S01]  /*3790*/  @!P2 IMAD.MOV.U32 R7, RZ, RZ, R143.reuse ;  /* 0x000000ffff07a224 */ /* 0x100fe200078e008f */
        /* <DEDUP_REMOVED lines=32> */
.L_x_6954:
[----:B------:R-:W-:Y:S05]  /*39a0*/  BSYNC.RECONVERGENT B1 ;  /* 0x0000000000017941 */ /* 0x000fea0003800200 */
.L_x_6953:
        /* <DEDUP_REMOVED lines=20> */
[----:B------:R-:W2:Y:S03]  /*3af0*/  SHFL.BFLY PT, R5, R6, 0x2, 0x1f ;  /* 0x0c401f0006057f89 */ /* 0x000ea600000e0000 */
[----:B------:R-:W-:Y:S01]  /*3b00*/  IADD3 R98, PT, PT, R0, R109, RZ ;  /* 0x0000006d00627210 */ /* 0x000fe20007ffe0ff */
[----:B------:R-:W-:Y:S04]  /*3b10*/  LDSM.16.MT88.4 R56, [R109+0x7000] ;  /* 0x007000006d38783b */ /* 0x000fe80000004200 */
[----:B------:R-:W-:Y:S04]  /*3b20*/  LDSM.16.MT88.4 R64, [R98+0x7000] ;  /* 0x007000006240783b */ /* 0x000fe80000004200 */
[----:B------:R-:W-:Y:S04]  /*3b30*/  LDSM.16.MT88.4 R40, [R109+0x6000] ;  /* 0x006000006d28783b */ /* 0x000fe80000004200 */
[----:B------:R-:W-:Y:S01]  /*3b40*/  LDSM.16.MT88.4 R48, [R98+0x6000] ;  /* 0x006000006230783b */ /* 0x000fe20000004200 */
[----:B-1----:R-:W-:-:S03]  /*3b50*/  FMNMX.FTZ R7, R8, R7, !PT ;  /* 0x0000000708077209 */ /* 0x002fc60007810000 */
[----:B------:R-:W-:Y:S01]  /*3b60*/  LDSM.16.MT88.4 R72, [R109+0x8000] ;  /* 0x008000006d48783b */ /* 0x000fe20000004200 */
[----:B--2---:R-:W-:-:S03]  /*3b70*/  FMNMX.FTZ R5, R6, R5, !PT ;  /* 0x0000000506057209 */ /* 0x004fc60007810000 */
[----:B------:R-:W1:Y:S04]  /*3b80*/  SHFL.BFLY PT, R86, R7, 0x1, 0x1f ;  /* 0x0c201f0007567f89 */ /* 0x000e6800000e0000 */
[----:B------:R-:W2:Y:S04]  /*3b90*/  SHFL.BFLY PT, R4, R5, 0x1, 0x1f ;  /* 0x0c201f0005047f89 */ /* 0x000ea800000e0000 */
[----:B------:R-:W-:Y:S01]  /*3ba0*/  LDSM.16.MT88.4 R8, [R98+0x7400] ;  /* 0x007400006208783b */ /* 0x000fe20000004200 */
[----:B-1----:R-:W-:Y:S02]  /*3bb0*/  FMNMX.FTZ R86, R7, R86, !PT ;  /* 0x0000005607567209 */ /* 0x002fe40007810000 */
[----:B--2---:R-:W-:-:S02]  /*3bc0*/  FMNMX.FTZ R85, R5, R4, !PT ;  /* 0x0000000405557209 */ /* 0x004fc40007810000 */
[----:B------:R-:W-:Y:S01]  /*3bd0*/  FSETP.NEU.FTZ.AND P0, PT, R86, -INF , PT ;  /* 0xff8000005600780b */ /* 0x000fe20003f1d000 */
[----:B------:R-:W1:Y:S01]  /*3be0*/  LDSM.16.MT88.4 R4, [R98+0x8000] ;  /* 0x008000006204783b */ /* 0x000e620000004200 */
[C---:B---3--:R-:W-:Y:S01]  /*3bf0*/  FMUL.FTZ R121, R100.reuse, R86 ;  /* 0x0000005664797220 */ /* 0x048fe20000410000 */
        /* <DEDUP_REMOVED lines=28> */
[-C--:B------:R-:W-:Y:S01]  /*3dc0*/  FFMA.FTZ R107, R110, R100.reuse, -R121 ;  /* 0x000000646e6b7223 */ /* 0x080fe20000010879 */
[----:B------:R-:W-:Y:S01]  /*3dd0*/  MUFU.EX2 R95, R95 ;  /* 0x0000005f005f7308 */ /* 0x000fe20000000800 */
[----:B------:R-:W4:Y:S01]  /*3de0*/  LDSM.16.MT88.4 R20, [R109+0x6400] ;  /* 0x006400006d14783b */ /* 0x000f220000004200 */
[----:B---3--:R-:W-:Y:S01]  /*3df0*/  F2FP.F16.F32.PACK_AB R80, R96, R97 ;  /* 0x000000616050723e */ /* 0x008fe200000000ff */
[-CC-:B------:R-:W-:Y:S01]  /*3e00*/  FFMA.FTZ R117, R108, R100.reuse, -R103.reuse ;  /* 0x000000646c757223 */ /* 0x180fe20000010867 */
[----:B------:R-:W3:Y:S01]  /*3e10*/  MUFU.EX2 R94, R94 ;  /* 0x0000005e005e7308 */ /* 0x000ee20000000800 */
[----:B------:R-:W4:Y:S01]  /*3e20*/  LDSM.16.MT88.4 R24, [R98+0x8400] ;  /* 0x008400006218783b */ /* 0x000f220000004200 */
        /* <DEDUP_REMOVED lines=8> */
[-CC-:B------:R-:W-:Y:S01]  /*3eb0*/  FFMA.FTZ R119, R119, R100.reuse, -R121.reuse ;  /* 0x0000006477777223 */ /* 0x180fe20000010879 */
[-C--:B------:R-:W-:Y:S01]  /*3ec0*/  FFMA.FTZ R115, R115, R100.reuse, -R121 ;  /* 0x0000006473737223 */ /* 0x080fe20000010879 */
[----:B------:R-:W-:Y:S01]  /*3ed0*/  MUFU.EX2 R35, R35 ;  /* 0x0000002300237308 */ /* 0x000fe20000000800 */
[-CC-:B------:R-:W-:Y:S01]  /*3ee0*/  FFMA.FTZ R161, R99, R100.reuse, -R103.reuse ;  /* 0x0000006463a17223 */ /* 0x180fe20000010867 */
[----:B---3--:R-:W-:Y:S01]  /*3ef0*/  F2FP.F16.F32.PACK_AB R81, R94, R95 ;  /* 0x0000005f5e51723e */ /* 0x008fe200000000ff */
[----:B------:R-:W-:Y:S01]  /*3f00*/  FFMA.FTZ R116, R102, R100, -R103 ;  /* 0x0000006466747223 */ /* 0x000fe20000010867 */
[----:B------:R-:W3:Y:S01]  /*3f10*/  MUFU.EX2 R34, R34 ;  /* 0x0000002200227308 */ /* 0x000ee20000000800 */
[----:B------:R-:W-:Y:S01]  /*3f20*/  FADD.FTZ R96, R97, R96 ;  /* 0x0000006061607221 */ /* 0x000fe20000010000 */
[----:B------:R-:W-:-:S02]  /*3f30*/  FADD.FTZ R94, R95, R94 ;  /* 0x0000005e5f5e7221 */ /* 0x000fc40000010000 */
[----:B------:R-:W-:Y:S01]  /*3f40*/  MUFU.EX2 R33, R33 ;  /* 0x0000002100217308 */ /* 0x000fe20000000800 */
[----:B------:R-:W-:Y:S01]  /*3f50*/  FADD.FTZ R93, R93, R96 ;  /* 0x000000605d5d7221 */ /* 0x000fe20000010000 */
[----:B-----5:R-:W-:Y:S02]  /*3f60*/  F2FP.F16.F32.PACK_AB R83, R90, R91 ;  /* 0x0000005b5a53723e */ /* 0x020fe400000000ff */
        /* <DEDUP_REMOVED lines=14> */
[----:B------:R1:W-:Y:S01]  /*4050*/  MUFU.EX2 R108, R118 ;  /* 0x00000076006c7308 */ /* 0x0003e20000000800 */
[C---:B------:R-:W-:Y:S03]  /*4060*/  HMMA.16816.F32 R36, R80.reuse, R40, RZ ;  /* 0x000000285024723c */ /* 0x040fe600000018ff */
[----:B------:R-:W4:Y:S04]  /*4070*/  MUFU.EX2 R117, R117 ;  /* 0x0000007500757308 */ /* 0x000f280000000800 */
[----:B------:R-:W-:Y:S01]  /*4080*/  MUFU.EX2 R111, R111 ;  /* 0x0000006f006f7308 */ /* 0x000fe20000000800 */
[----:B------:R-:W-:Y:S03]  /*4090*/  HMMA.16816.F32 R44, R80, R48, RZ ;  /* 0x00000030502c723c */ /* 0x000fe600000018ff */
[----:B------:R-:W4:Y:S01]  /*40a0*/  MUFU.EX2 R114, R114 ;  /* 0x0000007200727308 */ /* 0x000f220000000800 */
[----:B-1----:R-:W-:-:S03]  /*40b0*/  FFMA.FTZ R118, R104, R100, -R103 ;  /* 0x0000006468767223 */ /* 0x002fc60000010867 */
[----:B------:R-:W-:Y:S01]  /*40c0*/  MUFU.EX2 R115, R115 ;  /* 0x0000007300737308 */ /* 0x000fe20000000800 */
[C---:B------:R-:W-:Y:S03]  /*40d0*/  HMMA.16816.F32 R68, R80.reuse, R72, RZ ;  /* 0x000000485044723c */ /* 0x040fe600000018ff */
[----:B------:R-:W-:Y:S04]  /*40e0*/  MUFU.EX2 R102, R118 ;  /* 0x0000007600667308 */ /* 0x000fe80000000800 */
[----:B------:R-:W-:Y:S01]  /*40f0*/  MUFU.EX2 R161, R161 ;  /* 0x000000a100a17308 */ /* 0x000fe20000000800 */
[C---:B------:R-:W-:Y:S08]  /*4100*/  HMMA.16816.F32 R40, R80.reuse, R42, RZ ;  /* 0x0000002a5028723c */ /* 0x040ff000000018ff */
        /* <DEDUP_REMOVED lines=27> */
[C---:B------:R-:W-:Y:S08]  /*42c0*/  HMMA.16816.F32 R76, R4.reuse, R24, R76 ;  /* 0x00000018044c723c */ /* 0x040ff0000000184c */
[----:B------:R-:W-:Y:S01]  /*42d0*/  HMMA.16816.F32 R80, R4, R26, R80 ;  /* 0x0000001a0450723c */ /* 0x000fe20000001850 */
[----:B------:R-:W-:Y:S01]  /*42e0*/  F2FP.F16.F32.PACK_AB R4, R110, R105 ;  /* 0x000000696e04723e */ /* 0x000fe200000000ff */
[----:B------:R-:W-:Y:S01]  /*42f0*/  LDSM.16.MT88.4 R24, [R109+0x6c00] ;  /* 0x006c00006d18783b */ /* 0x000fe20000004200 */
[----:B------:R-:W-:Y:S01]  /*4300*/  F2FP.F16.F32.PACK_AB R5, R117, R108 ;  /* 0x0000006c7505723e */ /* 0x000fe200000000ff */
[----:B------:R-:W-:Y:S01]  /*4310*/  FADD.FTZ R105, R105, R0 ;  /* 0x0000000069697221 */ /* 0x000fe20000010000 */
[----:B------:R-:W-:-:S02]  /*4320*/  F2FP.F16.F32.PACK_AB R6, R106, R107 ;  /* 0x0000006b6a06723e */ /* 0x000fc400000000ff */
[----:B------:R-:W-:Y:S01]  /*4330*/  F2FP.F16.F32.PACK_AB R7, R114, R111 ;  /* 0x0000006f7207723e */ /* 0x000fe200000000ff */
[----:B------:R-:W-:-:S06]  /*4340*/  FADD.FTZ R110, R110, R105 ;  /* 0x000000696e6e7221 */ /* 0x000fcc0000010000 */
[C---:B-1----:R-:W-:Y:S08]  /*4350*/  HMMA.16816.F32 R52, R4.reuse, R12, R52 ;  /* 0x0000000c0434723c */ /* 0x042ff00000001834 */
[C---:B------:R-:W-:Y:S01]  /*4360*/  HMMA.16816.F32 R56, R4.reuse, R14, R56 ;  /* 0x0000000e0438723c */ /* 0x040fe20000001838 */
[----:B------:R-:W1:Y:S07]  /*4370*/  LDSM.16.MT88.4 R12, [R98+0x8800] ;  /* 0x00880000620c783b */ /* 0x000e6e0000004200 */
[C---:B--2---:R-:W-:Y:S08]  /*4380*/  HMMA.16816.F32 R60, R4.reuse, R8, R60 ;  /* 0x00000008043c723c */ /* 0x044ff0000000183c */
[C---:B------:R-:W-:Y:S01]  /*4390*/  HMMA.16816.F32 R64, R4.reuse, R10, R64 ;  /* 0x0000000a0440723c */ /* 0x040fe20000001840 */
[----:B------:R-:W2:Y:S07]  /*43a0*/  LDSM.16.MT88.4 R8, [R109+0x8c00] ;  /* 0x008c00006d08783b */ /* 0x000eae0000004200 */
[C---:B---3--:R-:W-:Y:S01]  /*43b0*/  HMMA.16816.F32 R44, R4.reuse, R16, R44 ;  /* 0x00000010042c723c */ /* 0x048fe2000000182c */
[-CC-:B------:R-:W-:Y:S01]  /*43c0*/  FFMA.FTZ R16, R112, R100.reuse, -R121.reuse ;  /* 0x0000006470107223 */ /* 0x180fe20000010879 */
[-C--:B------:R-:W-:Y:S01]  /*43d0*/  FFMA.FTZ R121, R113, R100.reuse, -R121 ;  /* 0x0000006471797223 */ /* 0x080fe20000010879 */
[----:B------:R-:W-:Y:S04]  /*43e0*/  MUFU.EX2 R112, R119 ;  /* 0x0000007700707308 */ /* 0x000fe80000000800 */
[----:B------:R3:W1:Y:S01]  /*43f0*/  MUFU.EX2 R113, R16 ;  /* 0x0000001000717308 */ /* 0x0006620000000800 */
[C---:B------:R-:W-:Y:S03]  /*4400*/  HMMA.16816.F32 R48, R4.reuse, R18, R48 ;  /* 0x000000120430723c */ /* 0x040fe60000001830 */
[----:B------:R-:W-:Y:S05]  /*4410*/  MUFU.EX2 R104, R121 ;  /* 0x0000007900687308 */ /* 0x000fea0000000800 */
[C---:B----4-:R-:W-:Y:S01]  /*4420*/  HMMA.16816.F32 R68, R4.reuse, R28, R68 ;  /* 0x0000001c0444723c */ /* 0x050fe20000001844 */
[----:B------:R-:W-:Y:S01]  /*4430*/  FFMA.FTZ R28, R101, R100, -R103 ;  /* 0x00000064651c7223 */ /* 0x000fe20000010867 */
[----:B------:R-:W4:Y:S01]  /*4440*/  MUFU.EX2 R29, R116 ;  /* 0x00000074001d7308 */ /* 0x000f220000000800 */
[----:B---3--:R-:W3:Y:S04]  /*4450*/  LDSM.16.MT88.4 R16, [R98+0x6c00] ;  /* 0x006c00006210783b */ /* 0x008ee80000004200 */
[----:B------:R-:W2:Y:S01]  /*4460*/  MUFU.EX2 R28, R28 ;  /* 0x0000001c001c7308 */ /* 0x000ea20000000800 */
[C---:B------:R-:W-:Y:S08]  /*4470*/  HMMA.16816.F32 R72, R4.reuse, R30, R72 ;  /* 0x0000001e0448723c */ /* 0x040ff00000001848 */
[C---:B-----5:R-:W-:Y:S08]  /*4480*/  HMMA.16816.F32 R36, R4.reuse, R20, R36 ;  /* 0x000000140424723c */ /* 0x060ff00000001824 */
[C---:B------:R-:W-:Y:S01]  /*4490*/  HMMA.16816.F32 R40, R4.reuse, R22, R40 ;  /* 0x000000160428723c */ /* 0x040fe20000001828 */
[----:B------:R-:W-:Y:S07]  /*44a0*/  LDSM.16.MT88.4 R20, [R109+0x7c00] ;  /* 0x007c00006d14783b */ /* 0x000fee0000004200 */
[C---:B-1----:R-:W-:Y:S08]  /*44b0*/  HMMA.16816.F32 R76, R4.reuse, R12, R76 ;  /* 0x0000000c044c723c */ /* 0x042ff0000000184c */
[----:B------:R-:W-:Y:S01]  /*44c0*/  HMMA.16816.F32 R80, R4, R14, R80 ;  /* 0x0000000e0450723c */ /* 0x000fe20000001850 */
[----:B------:R-:W-:Y:S01]  /*44d0*/  F2FP.F16.F32.PACK_AB R4, R113, R112 ;  /* 0x000000707104723e */ /* 0x000fe200000000ff */
[----:B------:R-:W1:Y:S01]  /*44e0*/  LDSM.16.MT88.4 R12, [R98+0x7c00] ;  /* 0x007c0000620c783b */ /* 0x000e620000004200 */
        /* <DEDUP_REMOVED lines=34> */
[C---:B------:R-:W-:Y:S08]  /*4710*/  HMMA.16816.F32 R64, R4.reuse, R14, R64 ;  /* 0x0000000e0440723c */ /* 0x040ff00000001840 */
        /* <DEDUP_REMOVED lines=9> */
.L_x_6965:
        /* <DEDUP_REMOVED lines=10> */
[C---:B------:R-:W-:Y:S02]  /*4850*/  LOP3.LUT R8, R137.reuse, 0xc0, RZ, 0xc0, !PT ;  /* 0x000000c089087812 */ /* 0x040fe400078ec0ff */
[----:B------:R-:W-:Y:S02]  /*4860*/  LOP3.LUT R138, R137, 0x18, RZ, 0xc0, !PT ;  /* 0x00000018898a7812 */ /* 0x000fe400078ec0ff */
[----:B------:R-:W-:Y:S01]  /*4870*/  LOP3.LUT R155, R8, R155, RZ, 0xfc, !PT ;  /* 0x0000009b089b7212 */ /* 0x000fe200078efcff */
[----:B--2---:R-:W-:Y:S04]  /*4880*/  @!P6 IMAD.SHL.U32 R5, R5, 0x40, RZ ;  /* 0x000000400505e824 */ /* 0x004fe800078e00ff */
[----:B------:R-:W-:Y:S05]  /*4890*/  @!P6 IMAD.X R5, RZ, RZ, ~R5, P0 ;  /* 0x000000ffff05e224 */ /* 0x000fea00000e0e05 */
[----:B------:R-:W-:Y:S01]  /*48a0*/  @!P6 SHF.R.S64 R7, R4, 0x1f, R5 ;  /* 0x0000001f0407e819 */ /* 0x000fe20000001005 */
[----:B------:R-:W-:Y:S03]  /*48b0*/  IMAD.MOV.U32 R4, RZ, RZ, R159 ;  /* 0x000000ffff047224 */ /* 0x000fe600078e009f */
[----:B------:R-:W-:Y:S04]  /*48c0*/  @!P6 IADD3 R7, P0, PT, R158, R7, RZ ;  /* 0x000000079e07e210 */ /* 0x000fe80007f1e0ff */
[----:B------:R-:W-:Y:S01]  /*48d0*/  @!P6 LEA.HI.X.SX32 R6, R5, R159, 0x1, P0 ;  /* 0x0000009f0506e211 */ /* 0x000fe200000f0eff */
[----:B------:R-:W-:Y:S02]  /*48e0*/  IMAD.MOV.U32 R5, RZ, RZ, R158 ;  /* 0x000000ffff057224 */ /* 0x000fe400078e009e */
[----:B------:R-:W-:Y:S02]  /*48f0*/  @!P6 IMAD.MOV.U32 R158, RZ, RZ, R7 ;  /* 0x000000ffff9ee224 */ /* 0x000fe400078e0007 */
[----:B------:R-:W-:Y:S01]  /*4900*/  @!P6 IMAD.MOV.U32 R159, RZ, RZ, R6 ;  /* 0x000000ffff9fe224 */ /* 0x000fe200078e0006 */
        /* <DEDUP_REMOVED lines=63> */
.L_x_6960:
[----:B------:R-:W-:Y:S05]  /*4d00*/  BSYNC.RECONVERGENT B0 ;  /* 0x0000000000007941 */ /* 0x000fea0003800200 */
.L_x_6959:
[----:B------:R-:W1:Y:S01]  /*4d10*/  S2UR UR6, SR_CgaCtaId ;  /* 0x00000000000679c3 */ /* 0x000e620000008800 */
[----:B------:R-:W-:Y:S01]  /*4d20*/  UMOV UR7, 0x400 ;  /* 0x0000040000077882 */ /* 0x000fe20000000000 */
[----:B------:R-:W-:Y:S01]  /*4d30*/  LOP3.LUT R160, R137, 0x1f20, RZ, 0xc0, !PT ;  /* 0x00001f2089a07812 */ /* 0x000fe200078ec0ff */
[C---:B------:R-:W-:Y:S01]  /*4d40*/  IMAD.SHL.U32 R131, R128.reuse, 0x10, RZ ;  /* 0x0000001080837824 */ /* 0x040fe200078e00ff */
[----:B------:R-:W-:Y:S01]  /*4d50*/  LOP3.LUT R145, R155, R138, RZ, 0x3c, !PT ;  /* 0x0000008a9b917212 */ /* 0x000fe200078e3cff */
[----:B------:R-:W-:Y:S01]  /*4d60*/  IMAD.SHL.U32 R90, R128, 0x20, RZ ;  /* 0x00000020805a7824 */ /* 0x000fe200078e00ff */
[----:B------:R-:W-:Y:S01]  /*4d70*/  ISETP.GE.AND P5, PT, R138, R153, PT ;  /* 0x000000998a00720c */ /* 0x000fe20003fa6270 */
[----:B------:R-:W-:Y:S01]  /*4d80*/  IMAD.SHL.U32 R129, R128, 0x4, RZ ;  /* 0x0000000480817824 */ /* 0x000fe200078e00ff */
[----:B------:R-:W-:Y:S01]  /*4d90*/  LOP3.LUT R145, R160, R145, RZ, 0xfc, !PT ;  /* 0x00000091a0917212 */ /* 0x000fe200078efcff */
[----:B------:R-:W-:Y:S01]  /*4da0*/  IMAD.MOV.U32 R104, RZ, RZ, 0x20 ;  /* 0x00000020ff687424 */ /* 0x000fe200078e00ff */
[----:B------:R-:W-:Y:S01]  /*4db0*/  LOP3.LUT R162, R138, 0x20, RZ, 0xfc, !PT ;  /* 0x000000208aa27812 */ /* 0x000fe200078efcff */
[----:B------:R-:W-:Y:S01]  /*4dc0*/  VIADD R150, R150, 0x1 ;  /* 0x0000000196967836 */ /* 0x000fe20000000000 */
[----:B------:R-:W-:Y:S01]  /*4dd0*/  LOP3.LUT R160, R138, 0x40, RZ, 0xfc, !PT ;  /* 0x000000408aa07812 */ /* 0x000fe200078efcff */
[----:B------:R-:W-:Y:S01]  /*4de0*/  BSSY.RECONVERGENT B1, `(.L_x_6961) ;  /* 0x0000103000017945 */ /* 0x000fe20003800200 */
[-C--:B------:R-:W-:Y:S02]  /*4df0*/  ISETP.GE.AND P4, PT, R162, R153.reuse, PT ;  /* 0x00000099a200720c */ /* 0x080fe40003f86270 */
[----:B------:R-:W-:Y:S02]  /*4e00*/  ISETP.GE.AND P3, PT, R160, R153, PT ;  /* 0x00000099a000720c */ /* 0x000fe40003f66270 */
[C---:B------:R-:W-:Y:S02]  /*4e10*/  LEA R168, P0, R139.reuse, R158, 0x1 ;  /* 0x0000009e8ba87211 */ /* 0x040fe400078008ff */
[----:B------:R-:W-:Y:S02]  /*4e20*/  SHF.R.U32.HI R130, RZ, 0x1, R128 ;  /* 0x00000001ff827819 */ /* 0x000fe40000011680 */
[----:B------:R-:W-:Y:S01]  /*4e30*/  LEA.HI.X R169, R139, R159, R140, 0x1, P0 ;  /* 0x0000009f8ba97211 */ /* 0x000fe200000f0c8c */
[----:B-1----:R-:W-:Y:S01]  /*4e40*/  ULEA UR6, UR6, UR7, 0x18 ;  /* 0x0000000706067291 */ /* 0x002fe2000f8ec0ff */
[C---:B------:R-:W-:Y:S02]  /*4e50*/  LOP3.LUT R85, R131.reuse, 0x100, RZ, 0xc0, !PT ;  /* 0x0000010083557812 */ /* 0x040fe400078ec0ff */
[----:B------:R-:W-:Y:S02]  /*4e60*/  LOP3.LUT R91, R130, 0x8, RZ, 0xc0, !PT ;  /* 0x00000008825b7812 */ /* 0x000fe400078ec0ff */
[----:B------:R-:W-:Y:S01]  /*4e70*/  LOP3.LUT R131, R131, 0x3e00, RZ, 0xc0, !PT ;  /* 0x00003e0083837812 */ /* 0x000fe200078ec0ff */
[----:B------:R-:W-:Y:S01]  /*4e80*/  IMAD.U32 R132, RZ, RZ, UR6 ;  /* 0x00000006ff847e24 */ /* 0x000fe2000f8e00ff */
[----:B------:R-:W-:Y:S02]  /*4e90*/  LOP3.LUT R86, R85, 0x20, R90, 0xf8, !PT ;  /* 0x0000002055567812 */ /* 0x000fe400078ef85a */
[----:B------:R-:W-:Y:S01]  /*4ea0*/  LOP3.LUT R84, R129, 0x18, RZ, 0xc0, !PT ;  /* 0x0000001881547812 */ /* 0x000fe200078ec0ff */
[----:B------:R-:W-:Y:S01]  /*4eb0*/  IMAD R166, R145, 0x2, R132 ;  /* 0x0000000291a67824 */ /* 0x000fe200078e0284 */
[--C-:B------:R-:W-:Y:S02]  /*4ec0*/  LOP3.LUT R91, R91, 0xc0, R90.reuse, 0xf8, !PT ;  /* 0x000000c05b5b7812 */ /* 0x100fe400078ef85a */
[----:B------:R-:W-:Y:S02]  /*4ed0*/  LOP3.LUT R87, R90, 0xc0, RZ, 0xc0, !PT ;  /* 0x000000c05a577812 */ /* 0x000fe400078ec0ff */
[----:B------:R-:W-:Y:S01]  /*4ee0*/  @!PT LDS RZ, [RZ] ;  /* 0x00000000fffff984 */ /* 0x000fe20000000800 */
[----:B------:R-:W-:Y:S01]  /*4ef0*/  @!PT LDS RZ, [RZ] ;  /* 0x00000000fffff984 */ /* 0x000fe20000000800 */
[----:B------:R-:W-:Y:S01]  /*4f00*/  @!PT LDS RZ, [RZ] ;  /* 0x00000000fffff984 */ /* 0x000fe20000000800 */
[----:B------:R1:W-:Y:S01]  /*4f10*/  @!P5 LDGSTS.E.BYPASS.LTC128B.128 [R166+0x6000], desc[UR4][R158.64] ;  /* 0x060000009ea6dfae */ /* 0x0003e2000b981a04 */
[----:B------:R-:W-:Y:S02]  /*4f20*/  LOP3.LUT R85, R131, 0x20, R90, 0xf8, !PT ;  /* 0x0000002083557812 */ /* 0x000fe400078ef85a */
[----:B------:R-:W-:Y:S01]  /*4f30*/  LOP3.LUT R88, R91, R84, RZ, 0x3c, !PT ;  /* 0x000000545b587212 */ /* 0x000fe200078e3cff */
[----:B------:R-:W-:Y:S01]  /*4f40*/  @P5 STS.128 [R166+0x6000], RZ ;  /* 0x006000ffa6005388 */ /* 0x000fe20000000c00 */
[----:B------:R-:W-:Y:S02]  /*4f50*/  LOP3.LUT R87, R87, 0x8, R128, 0xf8, !PT ;  /* 0x0000000857577812 */ /* 0x000fe400078ef880 */
[----:B------:R-:W-:Y:S01]  /*4f60*/  LOP3.LUT R85, R85, 0x100, R90, 0xf8, !PT ;  /* 0x0000010055557812 */ /* 0x000fe200078ef85a */
[----:B------:R-:W-:Y:S01]  /*4f70*/  @!PT LDS RZ, [RZ] ;  /* 0x00000000fffff984 */ /* 0x000fe20000000800 */
[----:B------:R-:W-:Y:S01]  /*4f80*/  @!PT LDS RZ, [RZ] ;  /* 0x00000000fffff984 */ /* 0x000fe20000000800 */
[----:B------:R-:W-:Y:S01]  /*4f90*/  @!PT LDS RZ, [RZ] ;  /* 0x00000000fffff984 */ /* 0x000fe20000000800 */
[----:B------:R1:W-:Y:S01]  /*4fa0*/  @!P4 LDGSTS.E.BYPASS.LTC128B.128 [R166+0x7000], desc[UR4][R158.64+0x40] ;  /* 0x070000409ea6cfae */ /* 0x0003e2000b981a04 */
[----:B------:R-:W-:Y:S02]  /*4fb0*/  LOP3.LUT R87, R86, R87, R84, 0xf6, !PT ;  /* 0x0000005756577212 */ /* 0x000fe400078ef654 */
[----:B------:R-:W-:Y:S01]  /*4fc0*/  LOP3.LUT R85, R85, R88, RZ, 0xfc, !PT ;  /* 0x0000005855557212 */ /* 0x000fe200078efcff */
[----:B------:R-:W-:Y:S01]  /*4fd0*/  @P4 STS.128 [R166+0x7000], RZ ;  /* 0x007000ffa6004388 */ /* 0x000fe20000000c00 */
[----:B------:R-:W-:Y:S01]  /*4fe0*/  LOP3.LUT P0, RZ, R128, 0x4, RZ, 0xc0, !PT ;  /* 0x0000000480ff7812 */ /* 0x000fe2000780c0ff */
[--C-:B------:R-:W-:Y:S01]  /*4ff0*/  IMAD R134, R87, 0x2, R132.reuse ;  /* 0x0000000257867824 */ /* 0x100fe200078e0284 */
[----:B------:R-:W-:Y:S01]  /*5000*/  ISETP.NE.AND P1, PT, R150, RZ, PT ;  /* 0x000000ff9600720c */ /* 0x000fe20003f25270 */
[----:B------:R-:W-:Y:S01]  /*5010*/  @!PT LDS RZ, [RZ] ;  /* 0x00000000fffff984 */ /* 0x000fe20000000800 */
[----:B------:R-:W-:Y:S01]  /*5020*/  @!PT LDS RZ, [RZ] ;  /* 0x00000000fffff984 */ /* 0x000fe20000000800 */
[----:B------:R-:W-:Y:S01]  /*5030*/  @!PT LDS RZ, [RZ] ;  /* 0x00000000fffff984 */ /* 0x000fe20000000800 */
[----:B------:R1:W-:Y:S01]  /*5040*/  @!P3 LDGSTS.E.BYPASS.LTC128B.128 [R166+0x8000], desc[UR4][R158.64+0x80] ;  /* 0x080000809ea6bfae */ /* 0x0003e2000b981a04 */
[----:B------:R-:W-:Y:S01]  /*5050*/  IMAD R135, R85, 0x2, R132 ;  /* 0x0000000255877824 */ /* 0x000fe200078e0284 */
[----:B------:R-:W-:Y:S02]  /*5060*/  SEL R104, R104, 0xffffffe0, !P0 ;  /* 0xffffffe068687807 */ /* 0x000fe40004000000 */
[----:B------:R-:W-:Y:S03]  /*5070*/  @P3 STS.128 [R166+0x8000], RZ ;  /* 0x008000ffa6003388 */ /* 0x000fe60000000c00 */
[--C-:B------:R-:W-:Y:S01]  /*5080*/  IMAD.IADD R133, R135, 0x1, R104.reuse ;  /* 0x0000000187857824 */ /* 0x100fe200078e0268 */
[----:B------:R-:W-:Y:S01]  /*5090*/  @!PT LDS RZ, [RZ] ;  /* 0x00000000fffff984 */ /* 0x000fe20000000800 */
[----:B------:R-:W-:Y:S01]  /*50a0*/  @!PT LDS RZ, [RZ] ;  /* 0x00000000fffff984 */ /* 0x000fe20000000800 */
[----:B------:R-:W-:Y:S01]  /*50b0*/  @!PT LDS RZ, [RZ] ;  /* 0x00000000fffff984 */ /* 0x000fe20000000800 */
[----:B------:R1:W-:Y:S01]  /*50c0*/  @!P5 LDGSTS.E.BYPASS.LTC128B.128 [R166+0x6800], desc[UR4][R168.64] ;  /* 0x06800000a8a6dfae */ /* 0x0003e2000b981a04 */
[----:B------:R-:W-:Y:S03]  /*50d0*/  IMAD.IADD R91, R134, 0x1, R104 ;  /* 0x00000001865b7824 */ /* 0x000fe600078e0268 */
        /* <DEDUP_REMOVED lines=17> */
[----:B------:R-:W-:Y:S04]  /*51f0*/  LDSM.16.M88.4 R108, [R133] ;  /* 0x00000000856c783b */ /* 0x000fe80000000200 */
[----:B------:R-:W1:Y:S04]  /*5200*/  LDSM.16.M88.4 R112, [R91+0x3000] ;  /* 0x003000005b70783b */ /* 0x000e680000000200 */
[----:B------:R-:W1:Y:S04]  /*5210*/  LDSM.16.M88.4 R116, [R91+0x3400] ;  /* 0x003400005b74783b */ /* 0x000e680000000200 */
[----:B------:R-:W1:Y:S04]  /*5220*/  LDSM.16.M88.4 R120, [R91+0x3800] ;  /* 0x003800005b78783b */ /* 0x000e680000000200 */
[----:B------:R-:W-:Y:S01]  /*5230*/  LDSM.16.M88.4 R124, [R134+0x4000] ;  /* 0x00400000867c783b */ /* 0x000fe20000000200 */
[C---:B--2---:R-:W-:Y:S08]  /*5240*/  HMMA.16816.F32 R4, R84.reuse, R92, RZ ;  /* 0x0000005c5404723c */ /* 0x044ff000000018ff */
        /* <DEDUP_REMOVED lines=10> */
[----:B------:R-:W4:Y:S04]  /*52f0*/  LDSM.16.M88.4 R84, [R134+0x4400] ;  /* 0x004400008654783b */ /* 0x000f280000000200 */
[----:B------:R-:W5:Y:S03]  /*5300*/  LDSM.16.M88.4 R104, [R134+0x4c00] ;  /* 0x004c00008668783b */ /* 0x000f660000000200 */
        /* <DEDUP_REMOVED lines=11> */
[----:B------:R-:W2:Y:S04]  /*53c0*/  LDSM.16.M88.4 R92, [R91+0x4400] ;  /* 0x004400005b5c783b */ /* 0x000ea80000000200 */
[----:B------:R-:W2:Y:S03]  /*53d0*/  LDSM.16.M88.4 R108, [R91+0x4800] ;  /* 0x004800005b6c783b */ /* 0x000ea60000000200 */
[C---:B---3--:R-:W-:Y:S08]  /*53e0*/  HMMA.16816.F32 R4, R96.reuse, R124, R4 ;  /* 0x0000007c6004723c */ /* 0x048ff00000001804 */
        /* <DEDUP_REMOVED lines=23> */
[----:B------:R-:W2:Y:S04]  /*5560*/  LDSM.16.M88.4 R112, [R91+0x5800] ;  /* 0x005800005b70783b */ /* 0x000ea80000000200 */
[----:B------:R-:W5:Y:S03]  /*5570*/  LDSM.16.M88.4 R120, [R91+0x5c00] ;  /* 0x005c00005b78783b */ /* 0x000f660000000200 */
[C---:B---3--:R-:W-:Y:S01]  /*5580*/  HMMA.16816.F32 R4, R84.reuse, R96, R4 ;  /* 0x000000605404723c */ /* 0x048fe20000001804 */
[----:B------:R-:W-:Y:S04]  /*5590*/  DEPBAR.LE SB0, 0x0 ;  /* 0x000080000000791a */ /* 0x000fe80000000000 */
[----:B------:R-:W-:Y:S03]  /*55a0*/  BAR.SYNC.DEFER_BLOCKING 0x0 ;  /* 0x0000000000007b1d */ /* 0x000fe60000010000 */
        /* <DEDUP_REMOVED lines=11> */
[C---:B--2---:R-:W-:Y:S08]  /*5660*/  HMMA.16816.F32 R20, R92.reuse, R112, R20 ;  /* 0x000000705c14723c */ /* 0x044ff00000001814 */
[C---:B------:R-:W-:Y:S08]  /*5670*/  HMMA.16816.F32 R24, R92.reuse, R114, R24 ;  /* 0x000000725c18723c */ /* 0x040ff00000001818 */
[C---:B-----5:R-:W-:Y:S08]  /*5680*/  HMMA.16816.F32 R28, R92.reuse, R120, R28 ;  /* 0x000000785c1c723c */ /* 0x060ff0000000181c */
        /* <DEDUP_REMOVED lines=51> */
[----:B------:R-:W-:Y:S01]  /*59c0*/  ISETP.GE.AND P2, PT, R84, RZ, PT ;  /* 0x000000ff5400720c */ /* 0x000fe20003f46270 */
[----:B------:R-:W3:Y:S10]  /*59d0*/  LD.E.64 R92, desc[UR4][R2.64+0x38] ;  /* 0x00003804025c7980 */ /* 0x000ef4000c101b00 */
        /* <DEDUP_REMOVED lines=26> */
.L_x_6964:
[----:B------:R-:W-:Y:S05]  /*5b80*/  BSYNC.RECONVERGENT B0 ;  /* 0x0000000000007941 */ /* 0x000fea0003800200 */
.L_x_6963:
[--C-:B------:R-:W-:Y:S01]  /*5b90*/  @!P5 IMAD.MOV.U32 R145, RZ, RZ, R143.reuse ;  /* 0x000000ffff91d224 */ /* 0x100fe200078e008f */
[CC--:B------:R-:W-:Y:S02]  /*5ba0*/  @!P5 LEA R92, P1, R141.reuse, R144.reuse, 0x1 ;  /* 0x000000908d5cd211 */ /* 0x0c0fe400078208ff */
[CC--:B------:R-:W-:Y:S02]  /*5bb0*/  @!P4 LEA R86, P2, R141.reuse, R144.reuse, 0x1 ;  /* 0x000000908d56c211 */ /* 0x0c0fe400078408ff */
[----:B------:R-:W-:Y:S01]  /*5bc0*/  @!PT LDS RZ, [RZ] ;  /* 0x00000000fffff984 */ /* 0x000fe20000000800 */
[----:B------:R-:W-:Y:S01]  /*5bd0*/  @!PT LDS RZ, [RZ] ;  /* 0x00000000fffff984 */ /* 0x000fe20000000800 */
[----:B------:R-:W-:Y:S01]  /*5be0*/  @!PT LDS RZ, [RZ] ;  /* 0x00000000fffff984 */ /* 0x000fe20000000800 */
[----:B------:R1:W-:Y:S01]  /*5bf0*/  @!P5 LDGSTS.E.BYPASS.LTC128B.128 [R166+0x3000], desc[UR4][R144.64] ;  /* 0x0300000090a6dfae */ /* 0x0003e2000b981a04 */
[CCC-:B------:R-:W-:Y:S02]  /*5c00*/  @!P5 LEA.HI.X R93, R141.reuse, R143.reuse, R142.reuse, 0x1, P1 ;  /* 0x0000008f8d5dd211 */ /* 0x1c0fe400008f0c8e */
[CCC-:B------:R-:W-:Y:S01]  /*5c10*/  @!P4 LEA.HI.X R87, R141.reuse, R143.reuse, R142.reuse, 0x1, P2 ;  /* 0x0000008f8d57c211 */ /* 0x1c0fe200010f0c8e */
[----:B------:R2:W-:Y:S01]  /*5c20*/  @P5 STS.128 [R166+0x3000], RZ ;  /* 0x003000ffa6005388 */ /* 0x0005e20000000c00 */
[C---:B------:R-:W-:Y:S04]  /*5c30*/  @!P3 LEA R84, P1, R141.reuse, R144, 0x1 ;  /* 0x000000908d54b211 */ /* 0x040fe800078208ff */
[----:B------:R-:W-:Y:S01]  /*5c40*/  @!P3 LEA.HI.X R85, R141, R143, R142, 0x1, P1 ;  /* 0x0000008f8d55b211 */ /* 0x000fe200008f0c8e */
        /* <DEDUP_REMOVED lines=28> */
.L_x_6962:
[----:B------:R-:W-:Y:S05]  /*5e10*/  BSYNC.RECONVERGENT B1 ;  /* 0x0000000000017941 */ /* 0x000fea0003800200 */
.L_x_6961:
[----:B--2---:R-:W2:Y:S01]  /*5e20*/  LD.E R87, desc[UR4][R2.64+0xdc] ;  /* 0x0000dc0402577980 */ /* 0x004ea2000c101900 */
        /* <DEDUP_REMOVED lines=63> */
[-C--:B------:R-:W-:Y:S01]  /*6220*/  FFMA.FTZ R177, R32, R87.reuse, -R134 ;  /* 0x0000005720b17223 */ /* 0x080fe20000010886 */
[----:B------:R-:W-:Y:S07]  /*6230*/  FFMA.FTZ R179, R34, R87, -R126 ;  /* 0x0000005722b37223 */ /* 0x000fee000001087e */
        /* <DEDUP_REMOVED lines=14> */
[----:B------:R-:W-:Y:S01]  /*6320*/  FMUL.FTZ R49, R84, R49 ;  /* 0x0000003154317220 */ /* 0x000fe20000410000 */
[----:B------:R-:W-:Y:S07]  /*6330*/  FMUL.FTZ R51, R0, R51 ;  /* 0x0000003300337220 */ /* 0x000fee0000410000 */
[----:B------:R-:W-:Y:S01]  /*6340*/  MUFU.EX2 R125, R125 ;  /* 0x0000007d007d7308 */ /* 0x000fe20000000800 */
[C---:B------:R-:W-:Y:S01]  /*6350*/  FMUL.FTZ R52, R84.reuse, R52 ;  /* 0x0000003454347220 */ /* 0x040fe20000410000 */
[----:B----4-:R-:W-:Y:S01]  /*6360*/  F2FP.F16.F32.PACK_AB R93, R91, R127 ;  /* 0x0000007f5b5d723e */ /* 0x010fe200000000ff */
[----:B------:R-:W-:Y:S07]  /*6370*/  LDSM.16.MT88.4 R112, [R90+0x1400] ;  /* 0x001400005a70783b */ /* 0x000fee0000004200 */
[----:B------:R-:W4:Y:S01]  /*6380*/  MUFU.EX2 R124, R124 ;  /* 0x0000007c007c7308 */ /* 0x000f220000000800 */
[----:B------:R-:W-:Y:S01]  /*6390*/  FMUL.FTZ R53, R84, R53 ;  /* 0x0000003554357220 */ /* 0x000fe20000410000 */
[C---:B------:R-:W-:Y:S01]  /*63a0*/  FMUL.FTZ R54, R0.reuse, R54 ;  /* 0x0000003600367220 */ /* 0x040fe20000410000 */
[----:B------:R-:W-:Y:S01]  /*63b0*/  FMUL.FTZ R55, R0, R55 ;  /* 0x0000003700377220 */ /* 0x000fe20000410000 */
[C---:B------:R-:W-:Y:S01]  /*63c0*/  FMUL.FTZ R56, R84.reuse, R56 ;  /* 0x0000003854387220 */ /* 0x040fe20000410000 */
[----:B------:R-:W-:Y:S01]  /*63d0*/  FMUL.FTZ R57, R84, R57 ;  /* 0x0000003954397220 */ /* 0x000fe20000410000 */
[----:B-----5:R-:W-:Y:S01]  /*63e0*/  F2FP.F16.F32.PACK_AB R94, R123, R120 ;  /* 0x000000787b5e723e */ /* 0x020fe200000000ff */
[----:B------:R-:W-:Y:S01]  /*63f0*/  LDSM.16.MT88.4 R116, [R90+0x1800] ;  /* 0x001800005a74783b */ /* 0x000fe20000004200 */
[C---:B------:R-:W-:Y:S01]  /*6400*/  FMUL.FTZ R58, R0.reuse, R58 ;  /* 0x0000003a003a7220 */ /* 0x040fe20000410000 */
[----:B------:R-:W-:Y:S01]  /*6410*/  FMUL.FTZ R59, R0, R59 ;  /* 0x0000003b003b7220 */ /* 0x000fe20000410000 */
[C---:B------:R-:W-:Y:S01]  /*6420*/  FMUL.FTZ R60, R84.reuse, R60 ;  /* 0x0000003c543c7220 */ /* 0x040fe20000410000 */
        /* <DEDUP_REMOVED lines=10> */
[C---:B-1----:R-:W-:Y:S01]  /*64d0*/  HMMA.16816.F32 R36, R92.reuse, R96, R36 ;  /* 0x000000605c24723c */ /* 0x042fe20000001824 */
[----:B------:R-:W-:Y:S04]  /*64e0*/  MUFU.EX2 R177, R177 ;  /* 0x000000b100b17308 */ /* 0x000fe80000000800 */
[C---:B------:R-:W-:Y:S01]  /*64f0*/  FMUL.FTZ R70, R0.reuse, R70 ;  /* 0x0000004600467220 */ /* 0x040fe20000410000 */
[----:B------:R-:W-:Y:S01]  /*6500*/  FMUL.FTZ R71, R0, R71 ;  /* 0x0000004700477220 */ /* 0x000fe20000410000 */
[C---:B------:R-:W-:Y:S01]  /*6510*/  FMUL.FTZ R72, R84.reuse, R72 ;  /* 0x0000004854487220 */ /* 0x040fe20000410000 */
[C---:B------:R-:W-:Y:S01]  /*6520*/  HMMA.16816.F32 R40, R92.reuse, R98, R40 ;  /* 0x000000625c28723c */ /* 0x040fe20000001828 */
[----:B------:R-:W1:Y:S02]  /*6530*/  LDSM.16.MT88.4 R96, [R90+0x1000] ;  /* 0x001000005a60783b */ /* 0x000e640000004200 */
[----:B------:R-:W-:Y:S01]  /*6540*/  MUFU.EX2 R179, R179 ;  /* 0x000000b300b37308 */ /* 0x000fe20000000800 */
[----:B------:R-:W-:Y:S01]  /*6550*/  FMUL.FTZ R73, R84, R73 ;  /* 0x0000004954497220 */ /* 0x000fe20000410000 */
[C---:B------:R-:W-:Y:S01]  /*6560*/  FMUL.FTZ R74, R0.reuse, R74 ;  /* 0x0000004a004a7220 */ /* 0x040fe20000410000 */
[----:B------:R-:W-:Y:S01]  /*6570*/  FMUL.FTZ R75, R0, R75 ;  /* 0x0000004b004b7220 */ /* 0x000fe20000410000 */
[-CC-:B------:R-:W-:Y:S01]  /*6580*/  FFMA.FTZ R133, R12, R87.reuse, -R134.reuse ;  /* 0x000000570c857223 */ /* 0x180fe20000010886 */
[-C--:B------:R-:W-:Y:S01]  /*6590*/  FFMA.FTZ R168, R13, R87.reuse, -R134 ;  /* 0x000000570da87223 */ /* 0x080fe20000010886 */
[C---:B---3--:R-:W-:Y:S03]  /*65a0*/  HMMA.16816.F32 R44, R92.reuse, R100, R44 ;  /* 0x000000645c2c723c */ /* 0x048fe6000000182c */
[-CC-:B------:R-:W-:Y:S01]  /*65b0*/  FFMA.FTZ R170, R14, R87.reuse, -R126.reuse ;  /* 0x000000570eaa7223 */ /* 0x180fe2000001087e */
[-C--:B------:R-:W-:Y:S01]  /*65c0*/  FFMA.FTZ R135, R15, R87.reuse, -R126 ;  /* 0x000000570f877223 */ /* 0x080fe2000001087e */
[-CC-:B------:R-:W-:Y:S01]  /*65d0*/  FFMA.FTZ R145, R16, R87.reuse, -R134.reuse ;  /* 0x0000005710917223 */ /* 0x180fe20000010886 */
[-C--:B------:R-:W-:Y:S01]  /*65e0*/  FFMA.FTZ R172, R17, R87.reuse, -R134 ;  /* 0x0000005711ac7223 */ /* 0x080fe20000010886 */
[-CC-:B------:R-:W-:Y:S01]  /*65f0*/  FFMA.FTZ R167, R18, R87.reuse, -R126.reuse ;  /* 0x0000005712a77223 */ /* 0x180fe2000001087e */
[C---:B------:R-:W-:Y:S01]  /*6600*/  HMMA.16816.F32 R48, R92.reuse, R102, R48 ;  /* 0x000000665c30723c */ /* 0x040fe20000001830 */
[----:B------:R-:W3:Y:S01]  /*6610*/  LDSM.16.MT88.4 R100, [R88+0x8000] ;  /* 0x008000005864783b */ /* 0x000ee20000004200 */
[----:B------:R-:W-:Y:S01]  /*6620*/  MUFU.EX2 R133, R133 ;  /* 0x0000008500857308 */ /* 0x000fe20000000800 */
[----:B------:R-:W-:Y:S01]  /*6630*/  FFMA.FTZ R174, R19, R87, -R126 ;  /* 0x0000005713ae7223 */ /* 0x000fe2000001087e */
[C---:B------:R-:W-:Y:S01]  /*6640*/  FMUL.FTZ R76, R84.reuse, R76 ;  /* 0x0000004c544c7220 */ /* 0x040fe20000410000 */
[----:B------:R-:W-:Y:S01]  /*6650*/  FMUL.FTZ R77, R84, R77 ;  /* 0x0000004d544d7220 */ /* 0x000fe20000410000 */
[C---:B------:R-:W-:Y:S01]  /*6660*/  FMUL.FTZ R78, R0.reuse, R78 ;  /* 0x0000004e004e7220 */ /* 0x040fe20000410000 */
[----:B------:R-:W-:Y:S01]  /*6670*/  FMUL.FTZ R79, R0, R79 ;  /* 0x0000004f004f7220 */ /* 0x000fe20000410000 */
[C---:B--2---:R-:W-:Y:S04]  /*6680*/  HMMA.16816.F32 R52, R92.reuse, R104, R52 ;  /* 0x000000685c34723c */ /* 0x044fe80000001834 */
[----:B------:R-:W2:Y:S01]  /*6690*/  MUFU.EX2 R168, R168 ;  /* 0x000000a800a87308 */ /* 0x000ea20000000800 */
[C---:B------:R-:W-:Y:S01]  /*66a0*/  FMUL.FTZ R80, R84.reuse, R80 ;  /* 0x0000005054507220 */ /* 0x040fe20000410000 */
[----:B------:R-:W-:Y:S01]  /*66b0*/  FMUL.FTZ R81, R84, R81 ;  /* 0x0000005154517220 */ /* 0x000fe20000410000 */
[C---:B------:R-:W-:Y:S01]  /*66c0*/  FMUL.FTZ R82, R0.reuse, R82 ;  /* 0x0000005200527220 */ /* 0x040fe20000410000 */
[----:B------:R-:W-:Y:S01]  /*66d0*/  FMUL.FTZ R83, R0, R83 ;  /* 0x0000005300537220 */ /* 0x000fe20000410000 */
[-CC-:B------:R-:W-:Y:S01]  /*66e0*/  FFMA.FTZ R169, R20, R87.reuse, -R134.reuse ;  /* 0x0000005714a97223 */ /* 0x180fe20000010886 */
[C---:B------:R-:W-:Y:S01]  /*66f0*/  HMMA.16816.F32 R56, R92.reuse, R106, R56 ;  /* 0x0000006a5c38723c */ /* 0x040fe20000001838 */
[----:B------:R-:W4:Y:S03]  /*6700*/  LDSM.16.MT88.4 R104, [R90+0x2000] ;  /* 0x002000005a68783b */ /* 0x000f260000004200 */
[----:B------:R-:W-:Y:S01]  /*6710*/  MUFU.EX2 R170, R170 ;  /* 0x000000aa00aa7308 */ /* 0x000fe20000000800 */
[-C--:B------:R-:W-:Y:S01]  /*6720*/  FFMA.FTZ R176, R21, R87.reuse, -R134 ;  /* 0x0000005715b07223 */ /* 0x080fe20000010886 */
[-CC-:B------:R-:W-:Y:S01]  /*6730*/  FFMA.FTZ R178, R22, R87.reuse, -R126.reuse ;  /* 0x0000005716b27223 */ /* 0x180fe2000001087e */
[-C--:B------:R-:W-:Y:S01]  /*6740*/  FFMA.FTZ R171, R23, R87.reuse, -R126 ;  /* 0x0000005717ab7223 */ /* 0x080fe2000001087e */
[-CC-:B------:R-:W-:Y:S01]  /*6750*/  FFMA.FTZ R173, R24, R87.reuse, -R134.reuse ;  /* 0x0000005718ad7223 */ /* 0x180fe20000010886 */
[-C--:B------:R-:W-:Y:S01]  /*6760*/  FFMA.FTZ R180, R25, R87.reuse, -R134 ;  /* 0x0000005719b47223 */ /* 0x080fe20000010886 */
[-CC-:B------:R-:W-:Y:S01]  /*6770*/  FFMA.FTZ R175, R26, R87.reuse, -R126.reuse ;  /* 0x000000571aaf7223 */ /* 0x180fe2000001087e */
[C---:B-1----:R-:W-:Y:S03]  /*6780*/  HMMA.16816.F32 R60, R92.reuse, R96, R60 ;  /* 0x000000605c3c723c */ /* 0x042fe6000000183c */
[----:B------:R-:W-:Y:S01]  /*6790*/  MUFU.EX2 R169, R169 ;  /* 0x000000a900a97308 */ /* 0x000fe20000000800 */
[----:B------:R-:W-:Y:S01]  /*67a0*/  FFMA.FTZ R182, R27, R87, -R126 ;  /* 0x000000571bb67223 */ /* 0x000fe2000001087e */
[----:B------:R-:W-:Y:S08]  /*67b0*/  FFMA.FTZ R121, R84, R163, R121 ;  /* 0x000000a354797223 */ /* 0x000ff00000010079 */
[----:B------:R-:W-:Y:S01]  /*67c0*/  MUFU.EX2 R176, R176 ;  /* 0x000000b000b07308 */ /* 0x000fe20000000800 */
[----:B------:R-:W-:Y:S01]  /*67d0*/  ISETP.NE.AND P0, PT, R151, -0x1, PT ;  /* 0xffffffff9700780c */ /* 0x000fe20003f05270 */
[----:B------:R-:W-:Y:S01]  /*67e0*/  FFMA.FTZ R127, R0, R161, R127 ;  /* 0x000000a1007f7223 */ /* 0x000fe2000001007f */
[C---:B------:R-:W-:Y:S01]  /*67f0*/  HMMA.16816.F32 R64, R92.reuse, R98, R64 ;  /* 0x000000625c40723c */ /* 0x040fe20000001840 */
[----:B------:R-:W1:Y:S06]  /*6800*/  LDSM.16.MT88.4 R96, [R88+0x6400] ;  /* 0x006400005860783b */ /* 0x000e6c0000004200 */
[----:B------:R-:W-:Y:S01]  /*6810*/  MUFU.EX2 R178, R178 ;  /* 0x000000b200b27308 */ /* 0x000fe20000000800 */
[----:B------:R-:W-:Y:S01]  /*6820*/  FADD.FTZ R121, R122, R121 ;  /* 0x000000797a797221 */ /* 0x000fe20000010000 */
[----:B------:R-:W-:Y:S08]  /*6830*/  MOV R0, R85 ;  /* 0x0000005500007202 */ /* 0x000ff00000000f00 */
[----:B------:R-:W-:Y:S01]  /*6840*/  MUFU.EX2 R171, R171 ;  /* 0x000000ab00ab7308 */ /* 0x000fe20000000800 */
[----:B------:R-:W-:Y:S01]  /*6850*/  FADD.FTZ R120, R120, R121 ;  /* 0x0000007978787221 */ /* 0x000fe20000010000 */
[C---:B---3--:R-:W-:Y:S08]  /*6860*/  HMMA.16816.F32 R68, R92.reuse, R100, R68 ;  /* 0x000000645c44723c */ /* 0x048ff00000001844 */
[----:B------:R-:W-:Y:S10]  /*6870*/  MUFU.EX2 R173, R173 ;  /* 0x000000ad00ad7308 */ /* 0x000ff40000000800 */
[----:B------:R-:W-:Y:S01]  /*6880*/  MUFU.EX2 R180, R180 ;  /* 0x000000b400b47308 */ /* 0x000fe20000000800 */
[C---:B------:R-:W-:Y:S01]  /*6890*/  HMMA.16816.F32 R72, R92.reuse, R102, R72 ;  /* 0x000000665c48723c */ /* 0x040fe20000001848 */
[----:B------:R-:W3:Y:S08]  /*68a0*/  LDSM.16.MT88.4 R100, [R90+0x400] ;  /* 0x000400005a64783b */ /* 0x000ef00000004200 */
[----:B------:R-:W5:Y:S10]  /*68b0*/  MUFU.EX2 R135, R135 ;  /* 0x0000008700877308 */ /* 0x000f740000000800 */
[----:B------:R-:W-:Y:S01]  /*68c0*/  MUFU.EX2 R145, R145 ;  /* 0x0000009100917308 */ /* 0x000fe20000000800 */
[C---:B----4-:R-:W-:Y:S09]  /*68d0*/  HMMA.16816.F32 R76, R92.reuse, R104, R76 ;  /* 0x000000685c4c723c */ /* 0x050ff2000000184c */
[----:B------:R-:W4:Y:S10]  /*68e0*/  MUFU.EX2 R172, R172 ;  /* 0x000000ac00ac7308 */ /* 0x000f340000000800 */
[----:B------:R-:W-:Y:S01]  /*68f0*/  MUFU.EX2 R167, R167 ;  /* 0x000000a700a77308 */ /* 0x000fe20000000800 */
[----:B------:R-:W-:Y:S01]  /*6900*/  HMMA.16816.F32 R80, R92, R106, R80 ;  /* 0x0000006a5c50723c */ /* 0x000fe20000001850 */
[----:B------:R-:W3:Y:S08]  /*6910*/  LDSM.16.MT88.4 R104, [R88+0x8400] ;  /* 0x008400005868783b */ /* 0x000ef00000004200 */
[----:B------:R-:W1:Y:S01]  /*6920*/  MUFU.EX2 R174, R174 ;  /* 0x000000ae00ae7308 */ /* 0x000e620000000800 */
[----:B--2---:R-:W-:Y:S02]  /*6930*/  F2FP.F16.F32.PACK_AB R92, R168, R133 ;  /* 0x00000085a85c723e */ /* 0x004fe400000000ff */
[----:B-----5:R-:W-:Y:S07]  /*6940*/  F2FP.F16.F32.PACK_AB R93, R135, R170 ;  /* 0x000000aa875d723e */ /* 0x020fee00000000ff */
[----:B------:R-:W-:Y:S01]  /*6950*/  MUFU.EX2 R175, R175 ;  /* 0x000000af00af7308 */ /* 0x000fe20000000800 */
[----:B----4-:R-:W-:Y:S09]  /*6960*/  F2FP.F16.F32.PACK_AB R94, R172, R145 ;  /* 0x00000091ac5e723e */ /* 0x010ff200000000ff */
[----:B------:R-:W2:Y:S01]  /*6970*/  MUFU.EX2 R182, R182 ;  /* 0x000000b600b67308 */ /* 0x000ea20000000800 */
[----:B-1----:R-:W-:Y:S07]  /*6980*/  F2FP.F16.F32.PACK_AB R95, R174, R167 ;  /* 0x000000a7ae5f723e */ /* 0x002fee00000000ff */
        /* <DEDUP_REMOVED lines=14> */
[----:B------:R-:W-:Y:S07]  /*6a70*/  LDSM.16.MT88.4 R104, [R88+0x6c00] ;  /* 0x006c00005868783b */ /* 0x000fee0000004200 */
[C---:B-1----:R-:W-:Y:S08]  /*6a80*/  HMMA.16816.F32 R76, R92.reuse, R96, R76 ;  /* 0x000000605c4c723c */ /* 0x042ff0000000184c */
[----:B------:R-:W-:Y:S01]  /*6a90*/  HMMA.16816.F32 R80, R92, R98, R80 ;  /* 0x000000625c50723c */ /* 0x000fe20000001850 */
[----:B------:R-:W1:Y:S02]  /*6aa0*/  LDSM.16.MT88.4 R96, [R88+0x8800] ;  /* 0x008800005860783b */ /* 0x000e640000004200 */
[----:B------:R-:W-:Y:S02]  /*6ab0*/  F2FP.F16.F32.PACK_AB R92, R176, R169 ;  /* 0x000000a9b05c723e */ /* 0x000fe400000000ff */
[----:B------:R-:W-:Y:S02]  /*6ac0*/  F2FP.F16.F32.PACK_AB R93, R171, R178 ;  /* 0x000000b2ab5d723e */ /* 0x000fe400000000ff */
[----:B------:R-:W-:Y:S02]  /*6ad0*/  F2FP.F16.F32.PACK_AB R94, R180, R173 ;  /* 0x000000adb45e723e */ /* 0x000fe400000000ff */
[----:B--2---:R-:W-:Y:S07]  /*6ae0*/  F2FP.F16.F32.PACK_AB R95, R182, R175 ;  /* 0x000000afb65f723e */ /* 0x004fee00000000ff */
[C---:B---3--:R-:W-:Y:S08]  /*6af0*/  HMMA.16816.F32 R36, R92.reuse, R100, R36 ;  /* 0x000000645c24723c */ /* 0x048ff00000001824 */
        /* <DEDUP_REMOVED lines=9> */
[-C--:B------:R-:W-:Y:S01]  /*6b90*/  FFMA.FTZ R117, R28, R87.reuse, -R134 ;  /* 0x000000571c757223 */ /* 0x080fe20000010886 */
[-C--:B------:R-:W-:Y:S04]  /*6ba0*/  FFMA.FTZ R116, R31, R87.reuse, -R126 ;  /* 0x000000571f747223 */ /* 0x080fe8000001087e */
[C---:B------:R-:W-:Y:S01]  /*6bb0*/  HMMA.16816.F32 R64, R92.reuse, R118, R64 ;  /* 0x000000765c40723c */ /* 0x040fe20000001840 */
[----:B------:R-:W-:Y:S02]  /*6bc0*/  MUFU.EX2 R117, R117 ;  /* 0x0000007500757308 */ /* 0x000fe40000000800 */
[-CC-:B------:R-:W-:Y:S01]  /*6bd0*/  FFMA.FTZ R118, R29, R87.reuse, -R134.reuse ;  /* 0x000000571d767223 */ /* 0x180fe20000010886 */
[-C--:B------:R-:W-:Y:S01]  /*6be0*/  FFMA.FTZ R134, R33, R87.reuse, -R134 ;  /* 0x0000005721867223 */ /* 0x080fe20000010886 */
[-CC-:B------:R-:W-:Y:S01]  /*6bf0*/  FFMA.FTZ R119, R30, R87.reuse, -R126.reuse ;  /* 0x000000571e777223 */ /* 0x180fe2000001087e */
[----:B------:R-:W-:Y:S05]  /*6c00*/  FFMA.FTZ R126, R35, R87, -R126 ;  /* 0x00000057237e7223 */ /* 0x000fea000001087e */
[----:B------:R-:W-:Y:S01]  /*6c10*/  MUFU.EX2 R116, R116 ;  /* 0x0000007400747308 */ /* 0x000fe20000000800 */
[C---:B-1----:R-:W-:Y:S01]  /*6c20*/  HMMA.16816.F32 R68, R92.reuse, R96, R68 ;  /* 0x000000605c44723c */ /* 0x042fe20000001844 */
[----:B------:R-:W1:Y:S08]  /*6c30*/  LDSM.16.MT88.4 R32, [R90+0x1c00] ;  /* 0x001c00005a20783b */ /* 0x000e700000004200 */
[----:B------:R-:W5:Y:S10]  /*6c40*/  MUFU.EX2 R118, R118 ;  /* 0x0000007600767308 */ /* 0x000f740000000800 */
[----:B------:R-:W3:Y:S01]  /*6c50*/  MUFU.EX2 R119, R119 ;  /* 0x0000007700777308 */ /* 0x000ee20000000800 */
[C---:B------:R-:W-:Y:S01]  /*6c60*/  HMMA.16816.F32 R72, R92.reuse, R98, R72 ;  /* 0x000000625c48723c */ /* 0x040fe20000001848 */
[----:B------:R-:W-:Y:S08]  /*6c70*/  LDSM.16.MT88.4 R96, [R90+0x2c00] ;  /* 0x002c00005a60783b */ /* 0x000ff00000004200 */
[----:B------:R-:W4:Y:S10]  /*6c80*/  MUFU.EX2 R134, R134 ;  /* 0x0000008600867308 */ /* 0x000f340000000800 */
[----:B------:R-:W1:Y:S01]  /*6c90*/  MUFU.EX2 R126, R126 ;  /* 0x0000007e007e7308 */ /* 0x000e620000000800 */
[C---:B--2---:R-:W-:Y:S03]  /*6ca0*/  HMMA.16816.F32 R76, R92.reuse, R100, R76 ;  /* 0x000000645c4c723c */ /* 0x044fe6000000184c */
[----:B-----5:R-:W-:Y:S01]  /*6cb0*/  F2FP.F16.F32.PACK_AB R28, R118, R117 ;  /* 0x00000075761c723e */ /* 0x020fe200000000ff */
[----:B------:R-:W-:Y:S01]  /*6cc0*/  FADD.FTZ R100, R91, R127 ;  /* 0x0000007f5b647221 */ /* 0x000fe20000010000 */
[----:B---3--:R-:W-:Y:S03]  /*6cd0*/  F2FP.F16.F32.PACK_AB R29, R116, R119 ;  /* 0x00000077741d723e */ /* 0x008fe600000000ff */
[----:B------:R-:W-:Y:S01]  /*6ce0*/  HMMA.16816.F32 R80, R92, R102, R80 ;  /* 0x000000665c50723c */ /* 0x000fe20000001850 */
[----:B------:R2:W3:Y:S02]  /*6cf0*/  LDSM.16.MT88.4 R92, [R88+0x8c00] ;  /* 0x008c0000585c783b */ /* 0x0004e40000004200 */
[----:B----4-:R-:W-:Y:S01]  /*6d00*/  F2FP.F16.F32.PACK_AB R30, R134, R177 ;  /* 0x000000b1861e723e */ /* 0x010fe200000000ff */
[----:B------:R-:W-:Y:S01]  /*6d10*/  FADD.FTZ R125, R125, R100 ;  /* 0x000000647d7d7221 */ /* 0x000fe20000010000 */
[----:B-1----:R-:W-:Y:S03]  /*6d20*/  F2FP.F16.F32.PACK_AB R31, R126, R179 ;  /* 0x000000b37e1f723e */ /* 0x002fe600000000ff */
[----:B------:R-:W-:Y:S04]  /*6d30*/  FADD.FTZ R125, R124, R125 ;  /* 0x0000007d7c7d7221 */ /* 0x000fe80000010000 */
[C---:B------:R-:W-:Y:S05]  /*6d40*/  HMMA.16816.F32 R36, R28.reuse, R104, R36 ;  /* 0x000000681c24723c */ /* 0x040fea0000001824 */
[----:B------:R-:W-:Y:S03]  /*6d50*/  FADD.FTZ R170, R170, R125 ;  /* 0x0000007daaaa7221 */ /* 0x000fe60000010000 */
[C---:B------:R-:W-:Y:S03]  /*6d60*/  HMMA.16816.F32 R40, R28.reuse, R106, R40 ;  /* 0x0000006a1c28723c */ /* 0x040fe60000001828 */
[----:B------:R-:W-:Y:S01]  /*6d70*/  FADD.FTZ R170, R135, R170 ;  /* 0x000000aa87aa7221 */ /* 0x000fe20000010000 */
[----:B--2---:R-:W-:Y:S03]  /*6d80*/  FADD.FTZ R88, R123, R120 ;  /* 0x000000787b587221 */ /* 0x004fe60000010000 */
        /* <DEDUP_REMOVED lines=29> */
[C---:B------:R-:W-:Y:S08]  /*6f60*/  HMMA.16816.F32 R72, R28.reuse, R94, R72 ;  /* 0x0000005e1c48723c */ /* 0x040ff00000001848 */
[C---:B------:R-:W-:Y:S08]  /*6f70*/  HMMA.16816.F32 R76, R28.reuse, R96, R76 ;  /* 0x000000601c4c723c */ /* 0x040ff0000000184c */
[----:B------:R-:W-:Y:S01]  /*6f80*/  HMMA.16816.F32 R80, R28, R98, R80 ;  /* 0x000000621c50723c */ /* 0x000fe20000001850 */
[----:B------:R-:W-:Y:S08]  /*6f90*/  @!UPT UIADD3 URZ, UPT, UPT, URZ, URZ, URZ ;  /* 0x000000fffffff290 */ /* 0x000ff0000fffe0ff */
[----:B------:R-:W-:Y:S11]  /*6fa0*/  @P0 BRA `(.L_x_6965) ;  /* 0xffffffd800000947 */ /* 0x000ff6000383ffff */
.L_x_6958:
        /* <DEDUP_REMOVED lines=11> */
.L_x_6977:
        /* <DEDUP_REMOVED lines=82> */
[----:B------:R2:W-:Y:S01]  /*7580*/  STS [R9+0x10], R40 ;  /* 0x0000102809007388 */ /* 0x0005e20000000800 */
[----:B------:R-:W-:Y:S02]  /*7590*/  F2FP.F16.F32.PACK_AB R66, R67, R66 ;  /* 0x000000424342723e */ /* 0x000fe400000000ff */
[----:B------:R-:W-:Y:S01]  /*75a0*/  F2FP.F16.F32.PACK_AB R68, R69, R68 ;  /* 0x000000444544723e */ /* 0x000fe200000000ff */
[----:B------:R3:W-:Y:S01]  /*75b0*/  STS [R9+0x210], R42 ;  /* 0x0002102a09007388 */ /* 0x0007e20000000800 */
        /* <DEDUP_REMOVED lines=27> */
[----:B------:R-:W3:Y:S01]  /*7770*/  LD.E.U8 R0, desc[UR4][R2.64+0x1c8] ;  /* 0x0001c80402007980 */ /* 0x000ee2000c101100 */
[----:B------:R-:W-:-:S03]  /*7780*/  ISETP.NE.AND P2, PT, R154, -0x1, PT ;  /* 0xffffffff9a00780c */ /* 0x000fc60003f45270 */
[----:B--2---:R-:W2:Y:S04]  /*7790*/  LD.E.64 R40, desc[UR4][R2.64+0x88] ;  /* 0x0000880402287980 */ /* 0x004ea8000c101b00 */
[----:B------:R1:W5:Y:S06]  /*77a0*/  LD.E.64 R36, desc[UR4][R2.64+0x90] ;  /* 0x0000900402247980 */ /* 0x00036c000c101b00 */
[----:B------:R1:W5:Y:S01]  /*77b0*/  @!P2 LD.E.64 R38, desc[UR4][R2.64+0x80] ;  /* 0x000080040226a980 */ /* 0x000362000c101b00 */
[----:B---3--:R-:W-:-:S13]  /*77c0*/  ISETP.NE.AND P0, PT, R0, RZ, PT ;  /* 0x000000ff0000720c */ /* 0x008fda0003f05270 */
[----:B------:R-:W3:Y:S04]  /*77d0*/  @!P0 LD.E R4, desc[UR4][R2.64+0x60] ;  /* 0x0000600402048980 */ /* 0x000ee8000c101900 */
[----:B------:R-:W3:Y:S01]  /*77e0*/  @!P0 LD.E R30, desc[UR4][R2.64+0xb4] ;  /* 0x0000b404021e8980 */ /* 0x000ee2000c101900 */
[----:B------:R-:W4:Y:S08]  /*77f0*/  @P3 MUFU.LG2 R7, R7 ;  /* 0x0000000700073308 */ /* 0x000f300000000c00 */
[----:B------:R-:W1:Y:S01]  /*7800*/  @P1 MUFU.LG2 R10, R10 ;  /* 0x0000000a000a1308 */ /* 0x000e620000000c00 */
[----:B------:R-:W-:Y:S01]  /*7810*/  BSSY.RECONVERGENT B0, `(.L_x_6967) ;  /* 0x0000011000007945 */ /* 0x000fe20003800200 */
[----:B------:R-:W-:Y:S01]  /*7820*/  MOV R28, 0x7f800000 ;  /* 0x7f800000001c7802 */ /* 0x000fe20000000f00 */
[-C--:B--2---:R-:W-:Y:S01]  /*7830*/  @P2 IMAD R29, R41, R154.reuse, RZ ;  /* 0x0000009a291d2224 */ /* 0x084fe200078e02ff */
[----:B------:R-:W-:Y:S01]  /*7840*/  MOV R0, 0x7f800000 ;  /* 0x7f80000000007802 */ /* 0x000fe20000000f00 */
[----:B------:R-:W-:-:S04]  /*7850*/  @P2 IMAD.WIDE.U32 R42, R40, R154, RZ ;  /* 0x0000009a282a2225 */ /* 0x000fc800078e00ff */
[----:B----4-:R-:W-:-:S04]  /*7860*/  @P3 FMUL.FTZ R5, R7, 0.69314718246459960938 ;  /* 0x3f31721807053820 */ /* 0x010fc80000410000 */
[----:B-----5:R-:W-:Y:S01]  /*7870*/  @P3 FFMA.FTZ R28, R6, R86, R5 ;  /* 0x00000056061c3223 */ /* 0x020fe20000010005 */
[----:B-1----:R-:W-:-:S04]  /*7880*/  @P1 FMUL.FTZ R8, R10, 0.69314718246459960938 ;  /* 0x3f3172180a081820 */ /* 0x002fc80000410000 */
        /* <DEDUP_REMOVED lines=9> */
.L_x_6968:
[----:B------:R-:W-:Y:S05]  /*7920*/  BSYNC.RECONVERGENT B0 ;  /* 0x0000000000007941 */ /* 0x000fea0003800200 */
.L_x_6967:
        /* <DEDUP_REMOVED lines=27> */
.L_x_6970:
[----:B------:R-:W-:Y:S05]  /*7ae0*/  BSYNC.RECONVERGENT B0 ;  /* 0x0000000000007941 */ /* 0x000fea0003800200 */
.L_x_6969:
[----:B-1----:R1:W5:Y:S01]  /*7af0*/  LD.E R3, desc[UR4][R2.64+0xc0] ;  /* 0x0000c00402037980 */ /* 0x002362000c101900 */
[-C--:B------:R-:W-:Y:S01]  /*7b00*/  @!P2 IMAD R0, R39, R148.reuse, RZ ;  /* 0x000000942700a224 */ /* 0x080fe200078e02ff */
[----:B------:R-:W-:Y:S01]  /*7b10*/  MOV R139, RZ ;  /* 0x000000ff008b7202 */ /* 0x000fe20000000f00 */
[----:B------:R-:W-:Y:S01]  /*7b20*/  @!P2 IMAD.WIDE.U32 R38, R38, R148, RZ ;  /* 0x000000942626a225 */ /* 0x000fe200078e00ff */
[----:B------:R-:W-:Y:S01]  /*7b30*/  ISETP.GE.AND P1, PT, R31, R136, PT ;  /* 0x000000881f00720c */ /* 0x000fe20003f26270 */
[----:B------:R-:W-:Y:S02]  /*7b40*/  BSSY.RECONVERGENT B0, `(.L_x_6971) ;  /* 0x000001b000007945 */ /* 0x000fe40003800200 */
[----:B------:R-:W-:Y:S01]  /*7b50*/  IMAD.WIDE.U32 R34, R149, R40, R138 ;  /* 0x0000002895227225 */ /* 0x000fe200078e008a */
[----:B------:R-:W-:-:S03]  /*7b60*/  @!P2 IADD3 R28, PT, PT, R39, R0, RZ ;  /* 0x00000000271ca210 */ /* 0x000fc60007ffe0ff */
[-C--:B------:R-:W-:Y:S02]  /*7b70*/  IMAD R0, R37, R147.reuse, RZ ;  /* 0x0000009325007224 */ /* 0x080fe400078e02ff */
[----:B------:R-:W-:Y:S01]  /*7b80*/  @!P2 IMAD.MOV.U32 R30, RZ, RZ, R38 ;  /* 0x000000ffff1ea224 */ /* 0x000fe200078e0026 */
[----:B------:R-:W-:Y:S01]  /*7b90*/  @P2 MOV R30, R42 ;  /* 0x0000002a001e2202 */ /* 0x000fe20000000f00 */
        /* <DEDUP_REMOVED lines=21> */
.L_x_6972:
[----:B------:R-:W-:Y:S05]  /*7cf0*/  BSYNC.RECONVERGENT B0 ;  /* 0x0000000000007941 */ /* 0x000fea0003800200 */
.L_x_6971:
[----:B------:R-:W-:-:S04]  /*7d00*/  MOV R147, 0x0 ;  /* 0x0000000000937802 */ /* 0x000fc80000000f00 */
[----:B-12345:R-:W-:Y:S05]  /*7d10*/  @P0 RET.REL.NODEC R146 `(_ZN5flash24flash_fwd_splitkv_kernelI23Flash_fwd_kernel_traitsILi96ELi64ELi64ELi4ELb0ELb0EN7cutlass6half_tE19Flash_kernel_traitsILi96ELi64ELi64ELi4ES3_EELb0ELb0ELb0ELb0ELb0ELb0ELb0ELb0EEEvNS_16Flash_fwd_paramsE) ;  /* 0xffffff8092b80950 */ /* 0x03efea0003c3ffff */
        /* <DEDUP_REMOVED lines=16> */
[----:B-1----:R-:W-:Y:S05]  /*7e20*/  @P0 RET.REL.NODEC R146 `(_ZN5flash24flash_fwd_splitkv_kernelI23Flash_fwd_kernel_traitsILi96ELi64ELi64ELi4ELb0ELb0EN7cutlass6half_tE19Flash_kernel_traitsILi96ELi64ELi64ELi4ES3_EELb0ELb0ELb0ELb0ELb0ELb0ELb0ELb0EEEvNS_16Flash_fwd_paramsE) ;  /* 0xffffff8092740950 */ /* 0x002fea0003c3ffff */
[----:B------:R-:W-:Y:S01]  /*7e30*/  MOV R147, 0x0 ;  /* 0x0000000000937802 */ /* 0x000fe20000000f00 */
[----:B------:R1:W-:Y:S03]  /*7e40*/  ST.E.128 desc[UR4][R2.64+0x80], R24 ;  /* 0x0000801802007985 */ /* 0x0003e6000c101d04 */
[----:B-1----:R-:W-:Y:S05]  /*7e50*/  RET.REL.NODEC R146 `(_ZN5flash24flash_fwd_splitkv_kernelI23Flash_fwd_kernel_traitsILi96ELi64ELi64ELi4ELb0ELb0EN7cutlass6half_tE19Flash_kernel_traitsILi96ELi64ELi64ELi4ES3_EELb0ELb0ELb0ELb0ELb0ELb0ELb0ELb0EEEvNS_16Flash_fwd_paramsE) ;  /* 0xffffff8092687950 */ /* 0x002fea0003c3ffff */
.L_x_6966:
[----:B------:R-:W-:Y:S01]  /*7e60*/  MOV R5, 0x2 ;  /* 0x0000000200057802 */ /* 0x000fe20000000f00 */
[----:B------:R-:W-:Y:S01]  /*7e70*/  IMAD.MOV.U32 R0, RZ, RZ, 0x1f ;  /* 0x0000001fff007424 */ /* 0x000fe200078e00ff */
[----:B------:R-:W-:-:S07]  /*7e80*/  MOV R4, 0xffffffff ;  /* 0xffffffff00047802 */ /* 0x000fce0000000f00 */
[----:B-1---5:R-:W-:Y:S05]  /*7e90*/  WARPSYNC.COLLECTIVE R4, `(.L_x_6973) ;  /* 0x0000000004087348 */ /* 0x022fea0003c00000 */
[----:B------:R2:W3:Y:S02]  /*7ea0*/  SHFL.BFLY P0, R10, R163, R5, R0 ;  /* 0x0c000005a30a7389 */ /* 0x0004e40000000000 */
[----:B-123-5:R-:W-:Y:S05]  /*7eb0*/  ENDCOLLECTIVE ;  /* 0x000000000000791b */ /* 0x02efea0003800000 */
.L_x_6973:
[----:B------:R-:W-:Y:S02]  /*7ec0*/  IMAD.MOV.U32 R8, RZ, RZ, R10 ;  /* 0x000000ffff087224 */ /* 0x000fe400078e000a */
[----:B------:R-:W-:Y:S02]  /*7ed0*/  IMAD.MOV.U32 R5, RZ, RZ, 0x1 ;  /* 0x00000001ff057424 */ /* 0x000fe400078e00ff */
[----:B------:R-:W-:-:S05]  /*7ee0*/  FADD.FTZ R8, R8, R163 ;  /* 0x000000a308087221 */ /* 0x000fca0000010000 */
[----:B------:R-:W-:-:S07]  /*7ef0*/  MOV R163, R8 ;  /* 0x0000000800a37202 */ /* 0x000fce0000000f00 */
[----:B------:R-:W-:Y:S05]  /*7f00*/  WARPSYNC.COLLECTIVE R4, `(.L_x_6974) ;  /* 0x0000000004087348 */ /* 0x000fea0003c00000 */
[----:B------:R1:W2:Y:S02]  /*7f10*/  SHFL.BFLY P0, R10, R163, R5, R0 ;  /* 0x0c000005a30a7389 */ /* 0x0002a40000000000 */
[----:B-12---:R-:W-:Y:S05]  /*7f20*/  ENDCOLLECTIVE ;  /* 0x000000000000791b */ /* 0x006fea0003800000 */
.L_x_6974:
[----:B------:R-:W-:Y:S01]  /*7f30*/  MOV R163, R161 ;  /* 0x000000a100a37202 */ /* 0x000fe20000000f00 */
[----:B------:R-:W-:Y:S01]  /*7f40*/  IMAD.MOV.U32 R5, RZ, RZ, 0x2 ;  /* 0x00000002ff057424 */ /* 0x000fe200078e00ff */
[----:B------:R-:W-:-:S07]  /*7f50*/  MOV R7, R10 ;  /* 0x0000000a00077202 */ /* 0x000fce0000000f00 */
[----:B------:R-:W-:Y:S05]  /*7f60*/  WARPSYNC.COLLECTIVE R4, `(.L_x_6975) ;  /* 0x0000000004087348 */ /* 0x000fea0003c00000 */
[----:B------:R1:W2:Y:S02]  /*7f70*/  SHFL.BFLY P0, R10, R163, R5, R0 ;  /* 0x0c000005a30a7389 */ /* 0x0002a40000000000 */
[----:B-12---:R-:W-:Y:S05]  /*7f80*/  ENDCOLLECTIVE ;  /* 0x000000000000791b */ /* 0x006fea0003800000 */
.L_x_6975:
[----:B------:R-:W-:Y:S01]  /*7f90*/  FADD.FTZ R7, R8, R7 ;  /* 0x0000000708077221 */ /* 0x000fe20000010000 */
[----:B------:R-:W-:Y:S01]  /*7fa0*/  FADD.FTZ R9, R10, R161 ;  /* 0x000000a10a097221 */ /* 0x000fe20000010000 */
[----:B------:R-:W-:-:S04]  /*7fb0*/  MOV R5, 0x1 ;  /* 0x0000000100057802 */ /* 0x000fc80000000f00 */
[----:B------:R-:W-:-:S07]  /*7fc0*/  MOV R163, R9 ;  /* 0x0000000900a37202 */ /* 0x000fce0000000f00 */
[----:B------:R-:W-:Y:S05]  /*7fd0*/  WARPSYNC.COLLECTIVE R4, `(.L_x_6976) ;  /* 0x0000000004087348 */ /* 0x000fea0003c00000 */
[----:B------:R1:W2:Y:S02]  /*7fe0*/  SHFL.BFLY P0, R10, R163, R5, R0 ;  /* 0x0c000005a30a7389 */ /* 0x0002a40000000000 */
[----:B-12---:R-:W-:Y:S05]  /*7ff0*/  ENDCOLLECTIVE ;  /* 0x000000000000791b */ /* 0x006fea0003800000 */
.L_x_6976:
[----:B------:R-:W-:Y:S05]  /*8000*/  BRA `(.L_x_6977) ;  /* 0xfffffff000147947 */ /* 0x000fea000383ffff */
.L_x_6978:
        /* <DEDUP_REMOVED lines=15> */
.L_x_11694:


//--------------------- .text._ZN5flash24flash_fwd_splitkv_kernelI23Flash_fwd_kernel_traitsILi96ELi64ELi64ELi4ELb0ELb0EN7cutlass6half_tE19Flash_kernel_traitsILi96ELi64ELi64ELi4ES3_EELb0ELb0ELb0ELb0ELb0ELb1ELb0ELb0EEEvNS_16Flash_fwd_paramsE --------------------------
	.section	.text._ZN5flash24flash_fwd_splitkv_kernelI23Flash_fwd_kernel_traitsILi96ELi64ELi64ELi4ELb0ELb0EN7cutlass6half_tE19Flash_kernel_traitsILi96ELi64ELi64ELi4ES3_EELb0ELb0ELb0ELb0ELb0ELb1ELb0ELb0EEEvNS_16Flash_fwd_paramsE,"ax",@progbits
	.align	128
        .global         _ZN5flash24flash_fwd_splitkv_kernelI23Flash_fwd_kernel_traitsILi96ELi64ELi64ELi4ELb0ELb0EN7cutlass6half_tE19Flash_kernel_traitsILi96ELi64ELi64ELi4ES3_EELb0ELb0ELb0ELb0ELb0ELb1ELb0ELb0EEEvNS_16Flash_fwd_paramsE
        .type           _ZN5flash24flash_fwd_splitkv_kernelI23Flash_fwd_kernel_traitsILi96ELi64ELi64ELi4ELb0ELb0EN7cutlass6half_tE19Flash_kernel_traitsILi96ELi64ELi64ELi4ES3_EELb0ELb0ELb0ELb0ELb0ELb1ELb0ELb0EEEvNS_16Flash_fwd_paramsE,@function
        .size           _ZN5flash24flash_fwd_splitkv_kernelI23Flash_fwd_kernel_traitsILi96ELi64ELi64ELi4ELb0ELb0EN7cutlass6half_tE19Flash_kernel_traitsILi96ELi64ELi64ELi4ES3_EELb0ELb0ELb0ELb0ELb0ELb1ELb0ELb0EEEvNS_16Flash_fwd_paramsE,(.L_x_11695 - _ZN5flash24flash_fwd_splitkv_kernelI23Flash_fwd_kernel_traitsILi96ELi64ELi64ELi4ELb0ELb0EN7cutlass6half_tE19Flash_kernel_traitsILi96ELi64ELi64ELi4ES3_EELb0ELb0ELb0ELb0ELb0ELb1ELb0ELb0EEEvNS_16Flash_fwd_paramsE)
        .other          _ZN5flash24flash_fwd_splitkv_kernelI23Flash_fwd_kernel_traitsILi96ELi64ELi64ELi4ELb0ELb0EN7cutlass6half_tE19Flash_kernel_traitsILi96ELi64ELi64ELi4ES3_EELb0ELb0ELb0ELb0ELb0ELb1ELb0ELb0EEEvNS_16Flash_fwd_paramsE,@"STO_CUDA_ENTRY STV_DEFAULT"
_ZN5flash24flash_fwd_splitkv_kernelI23Flash_fwd_kernel_traitsILi96ELi64ELi64ELi4ELb0ELb0EN7cutlass6half_tE19Flash_kernel_traitsILi96ELi64ELi64ELi4ES3_EELb0ELb0ELb0ELb0ELb0ELb1ELb0ELb0EEEvNS_16Flash_fwd_paramsE:
.text._ZN5flash24flash_fwd_splitkv_kernelI23Flash_fwd_kernel_traitsILi96ELi64ELi64ELi4ELb0ELb0EN7cutlass6half_tE19Flash_kernel_traitsILi96ELi64ELi64ELi4ES3_EELb0ELb0ELb0ELb0ELb0ELb1ELb0ELb0EEEvNS_16Flash_fwd_paramsE:
[----:B------:R-:W-:Y:S01]  /*0000*/  LDC R1, c[0x0][0x37c] ;  /* 0x0000df00ff017b82 */ /* 0x000fe20000000800 */
[----:B------:R-:W1:Y:S07]  /*0010*/  S2R R155, SR_CTAID.X ;  /* 0x00000000009b7919 */ /* 0x000e6e0000002500 */
[----:B------:R-:W2:Y:S01]  /*0020*/  LDC.64 R2, c[0x0][0x348] ;  /* 0x0000d200ff027b82 */ /* 0x000ea20000000a00 */
[----:B------:R-:W-:Y:S01]  /*0030*/  BSSY.RECONVERGENT B2, `(.L_x_6979) ;  /* 0x0000005000027945 */ /* 0x000fe20003800200 */
[----:B------:R-:W-:Y:S01]  /*0040*/  MOV R152, 0x80 ;  /* 0x0000008000987802 */ /* 0x000fe20000000f00 */
[----:B------:R-:W3:Y:S01]  /*0050*/  S2R R154, SR_CTAID.Y ;  /* 0x00000000009a7919 */ /* 0x000ee20000002600 */
[----:B------:R-:W4:Y:S05]  /*0060*/  S2R R153, SR_CTAID.Z ;  /* 0x0000000000997919 */ /* 0x000f2a0000002700 */
[----:B-1234-:R-:W-:Y:S05]  /*0070*/  CALL.REL.NOINC `($_ZN5flash24flash_fwd_splitkv_kernelI23Flash_fwd_kernel_traitsILi96ELi64ELi64ELi4ELb0ELb0EN7cutlass6half_tE19Flash_kernel_traitsILi96ELi64ELi64ELi4ES3_EELb0ELb0ELb0ELb0ELb0ELb1ELb0ELb0EEEvNS_16Flash_fwd_paramsE$_ZN5flash30compute_attn_1rowblock_splitkvI23Flash_fwd_kernel_traitsILi96ELi64ELi64ELi4ELb0ELb0EN7cutlass6half_tE19Flash_kernel_traitsILi96ELi64ELi64ELi4ES3_EELb0ELb0ELb0ELb0ELb0ELb1ELb0ELb0ENS_16Flash_fwd_paramsEEEvRKT8_iiiii) ;  /* 0x0000000000087944 */ /* 0x01efea0003c00000 */
[----:B------:R-:W-:Y:S05]  /*0080*/  BSYNC.RECONVERGENT B2 ;  /* 0x0000000000027941 */ /* 0x000fea0003800200 */
.L_x_6979:
[----:B------:R-:W-:Y:S05]  /*0090*/  EXIT ;  /* 0x000000000000794d */ /* 0x000fea0003800000 */
        .type           $_ZN5flash24flash_fwd_splitkv_kernelI23Flash_fwd_kernel_traitsILi96ELi64ELi64ELi4ELb0ELb0EN7cutlass6half_tE19Flash_kernel_traitsILi96ELi64ELi64ELi4ES3_EELb0ELb0ELb0ELb0ELb0ELb1ELb0ELb0EEEvNS_16Flash_fwd_paramsE$_ZN5flash30compute_attn_1rowblock_splitkvI23Flash_fwd_kernel_traitsILi96ELi64ELi64ELi4ELb0ELb0EN7cutlass6half_tE19Flash_kernel_traitsILi96ELi64ELi64ELi4ES3_EELb0ELb0ELb0ELb0ELb0ELb1ELb0ELb0ENS_16Flash_fwd_paramsEEEvRKT8_iiiii,@function
        .size           $_ZN5flash24flash_fwd_splitkv_kernelI23Flash_fwd_kernel_traitsILi96ELi64ELi64ELi4ELb0ELb0EN7cutlass6half_tE19Flash_kernel_traitsILi96ELi64ELi64ELi4ES3_EELb0ELb0ELb0ELb0ELb0ELb1ELb0ELb0EEEvNS_16Flash_fwd_paramsE$_ZN5flash30compute_attn_1rowblock_splitkvI23Flash_fwd_kernel_traitsILi96ELi64ELi64ELi4ELb0ELb0EN7cutlass6half_tE19Flash_kernel_traitsILi96ELi64ELi64ELi4ES3_EELb0ELb0ELb0ELb0ELb0ELb1ELb0ELb0ENS_16Flash_fwd_paramsEEEvRKT8_iiiii,(.L_x_11695 - $_ZN5flash24flash_fwd_splitkv_kernelI23Flash_fwd_kernel_traitsILi96ELi64ELi64ELi4ELb0ELb0EN7cutlass6half_tE19Flash_kernel_traitsILi96ELi64ELi64ELi4ES3_EELb0ELb0ELb0ELb0ELb0ELb1ELb0ELb0EEEvNS_16Flash_fwd_paramsE$_ZN5flash30compute_attn_1rowblock_splitkvI23Flash_fwd_kernel_traitsILi96ELi64ELi64ELi4ELb0ELb0EN7cutlass6half_tE19Flash_kernel_traitsILi96ELi64ELi64ELi4ES3_EELb0ELb0ELb0ELb0ELb0ELb1ELb0ELb0ENS_16Flash_fwd_paramsEEEvRKT8_iiiii)
$_ZN5flash24flash_fwd_splitkv_kernelI23Flash_fwd_kernel_traitsILi96ELi64ELi64ELi4ELb0ELb0EN7cutlass6half_tE19Flash_kernel_traitsILi96ELi64ELi64ELi4ES3_EELb0ELb0ELb0ELb0ELb0ELb1ELb0ELb0EEEvNS_16Flash_fwd_paramsE$_ZN5flash30compute_attn_1rowblock_splitkvI23Flash_fwd_kernel_traitsILi96ELi64ELi64ELi4ELb0ELb0EN7cutlass6half_tE19Flash_kernel_traitsILi96ELi64ELi64ELi4ES3_EELb0ELb0ELb0ELb0ELb0ELb1ELb0ELb0ENS_16Flash_fwd_paramsEEEvRKT8_iiiii:
        /* <DEDUP_REMOVED lines=38> */
.L_x_6981:
[----:B------:R-:W-:Y:S05]  /*0300*/  BSYNC.RECONVERGENT B0 ;  /* 0x0000000000007941 */ /* 0x000fea0003800200 */
.L_x_6980:
[----:B------:R-:W-:Y:S04]  /*0310*/  BSSY.RECONVERGENT B0, `(.L_x_6982) ;  /* 0x0000007000007945 */ /* 0x000fe80003800200 */
[----:B------:R-:W-:Y:S05]  /*0320*/  @!P3 BRA `(.L_x_6983) ;  /* 0x000000000014b947 */ /* 0x000fea0003800000 */
[----:B-----5:R-:W3:Y:S02]  /*0330*/  LD.E.U8 R6, desc[UR4][R2.64+0x1b2] ;  /* 0x0001b20402067980 */ /* 0x020ee4000c101100 */
[----:B---3--:R-:W-:-:S13]  /*0340*/  ISETP.NE.AND P1, PT, R6, RZ, PT ;  /* 0x000000ff0600720c */ /* 0x008fda0003f25270 */
[----:B------:R-:W3:Y:S02]  /*0350*/  @P1 LD.E R7, desc[UR4][R10.64+0x4] ;  /* 0x000004040a071980 */ /* 0x000ee4000c101900 */
[----:B---3--:R-:W-:-:S06]  /*0360*/  @P1 IADD3 R6, PT, PT, R7, -R16, RZ ;  /* 0x8000001007061210 */ /* 0x008fcc0007ffe0ff */
[----:B------:R3:W5:Y:S02]  /*0370*/  @!P1 LD.E R6, desc[UR4][R10.64] ;  /* 0x000000040a069980 */ /* 0x000764000c101900 */
.L_x_6983:
[----:B------:R-:W-:Y:S05]  /*0380*/  BSYNC.RECONVERGENT B0 ;  /* 0x0000000000007941 */ /* 0x000fea0003800200 */
.L_x_6982:
        /* <DEDUP_REMOVED lines=8> */
.L_x_6985:
[----:B------:R-:W4:Y:S01]  /*0410*/  LD.E.64 R8, desc[UR4][R2.64+0x108] ;  /* 0x0001080402087980 */ /* 0x000f22000c101b00 */
[----:B------:R-:W-:Y:S01]  /*0420*/  BSSY.RECONVERGENT B0, `(.L_x_6987) ;  /* 0x0000006000007945 */ /* 0x000fe20003800200 */
[----:B------:R-:W-:Y:S01]  /*0430*/  IMAD.MOV.U32 R93, RZ, RZ, RZ ;  /* 0x000000ffff5d7224 */ /* 0x000fe200078e00ff */
[----:B----4-:R-:W-:-:S04]  /*0440*/  ISETP.NE.U32.AND P0, PT, R8, RZ, PT ;  /* 0x000000ff0800720c */ /* 0x010fc80003f05070 */
[----:B------:R-:W-:-:S13]  /*0450*/  ISETP.NE.AND.EX P0, PT, R9, RZ, PT, P0 ;  /* 0x000000ff0900720c */ /* 0x000fda0003f05300 */
[----:B------:R-:W-:Y:S05]  /*0460*/  @!P0 BRA `(.L_x_6988) ;  /* 0x0000000000048947 */ /* 0x000fea0003800000 */
[----:B------:R4:W5:Y:S02]  /*0470*/  LD.E R93, desc[UR4][R2.64+0xbc] ;  /* 0x0000bc04025d7980 */ /* 0x000964000c101900 */
.L_x_6988:
[----:B------:R-:W-:Y:S05]  /*0480*/  BSYNC.RECONVERGENT B0 ;  /* 0x0000000000007941 */ /* 0x000fea0003800200 */
.L_x_6987:
[----:B-----5:R-:W-:Y:S02]  /*0490*/  IADD3 R93, PT, PT, R93, R6, -R15 ;  /* 0x000000065d5d7210 */ /* 0x020fe40007ffe80f */
.L_x_6986:
[----:B------:R-:W-:Y:S05]  /*04a0*/  BSYNC.RECONVERGENT B1 ;  /* 0x0000000000017941 */ /* 0x000fea0003800200 */
.L_x_6984:
[----:B------:R-:W-:Y:S01]  /*04b0*/  IMAD.SHL.U32 R140, R155, 0x40, RZ ;  /* 0x000000409b8c7824 */ /* 0x000fe200078e00ff */
[----:B------:R-:W-:Y:S01]  /*04c0*/  MOV R6, R152 ;  /* 0x0000009800067202 */ /* 0x000fe20000000f00 */
[----:B------:R-:W-:-:S03]  /*04d0*/  IMAD.MOV.U32 R7, RZ, RZ, 0x0 ;  /* 0x00000000ff077424 */ /* 0x000fc600078e00ff */
[----:B------:R-:W-:-:S13]  /*04e0*/  ISETP.GT.AND P0, PT, R13, R140, PT ;  /* 0x0000008c0d00720c */ /* 0x000fda0003f04270 */
[----:B-1234-:R-:W-:Y:S05]  /*04f0*/  @!P0 RET.REL.NODEC R6 `(_ZN5flash24flash_fwd_splitkv_kernelI23Flash_fwd_kernel_traitsILi96ELi64ELi64ELi4ELb0ELb0EN7cutlass6half_tE19Flash_kernel_traitsILi96ELi64ELi64ELi4ES3_EELb0ELb0ELb0ELb0ELb0ELb1ELb0ELb0EEEvNS_16Flash_fwd_paramsE) ;  /* 0xfffffff806c08950 */ /* 0x01efea0003c3ffff */
        /* <DEDUP_REMOVED lines=71> */
.L_x_6991:
[----:B------:R-:W-:Y:S05]  /*0970*/  BSYNC.RECONVERGENT B0 ;  /* 0x0000000000007941 */ /* 0x000fea0003800200 */
.L_x_6990:
        /* <DEDUP_REMOVED lines=17> */
.L_x_6993:
[----:B------:R-:W-:Y:S05]  /*0a90*/  BSYNC.RECONVERGENT B0 ;  /* 0x0000000000007941 */ /* 0x000fea0003800200 */
.L_x_6992:
[----:B------:R-:W-:Y:S01]  /*0aa0*/  MOV R153, 0x0 ;  /* 0x0000000000997802 */ /* 0x000fe20000000f00 */
[----:B------:R1:W-:Y:S03]  /*0ab0*/  @!P6 ST.E desc[UR4][R6.64], R3 ;  /* 0x000000030600e985 */ /* 0x0003e6000c101904 */
[----:B-12--5:R-:W-:Y:S05]  /*0ac0*/  @P5 RET.REL.NODEC R152 `(_ZN5flash24flash_fwd_splitkv_kernelI23Flash_fwd_kernel_traitsILi96ELi64ELi64ELi4ELb0ELb0EN7cutlass6half_tE19Flash_kernel_traitsILi96ELi64ELi64ELi4ES3_EELb0ELb0ELb0ELb0ELb0ELb1ELb0ELb0EEEvNS_16Flash_fwd_paramsE) ;  /* 0xfffffff4984c5950 */ /* 0x026fea0003c3ffff */
[----:B------:R-:W-:Y:S02]  /*0ad0*/  MOV R3, 0x7f800000 ;  /* 0x7f80000000037802 */ /* 0x000fe40000000f00 */
[----:B------:R-:W-:-:S03]  /*0ae0*/  MOV R153, 0x0 ;  /* 0x0000000000997802 */ /* 0x000fc60000000f00 */
[----:B------:R1:W-:Y:S02]  /*0af0*/  ST.E desc[UR4][R6.64+0x80], R3 ;  /* 0x0000800306007985 */ /* 0x0003e4000c101904 */
[----:B-1----:R-:W-:Y:S05]  /*0b00*/  RET.REL.NODEC R152 `(_ZN5flash24flash_fwd_splitkv_kernelI23Flash_fwd_kernel_traitsILi96ELi64ELi64ELi4ELb0ELb0EN7cutlass6half_tE19Flash_kernel_traitsILi96ELi64ELi64ELi4ES3_EELb0ELb0ELb0ELb0ELb0ELb1ELb0ELb0EEEvNS_16Flash_fwd_paramsE) ;  /* 0xfffffff4983c7950 */ /* 0x002fea0003c3ffff */
.L_x_6989:
        /* <DEDUP_REMOVED lines=104> */
.L_x_6995:
        /* <DEDUP_REMOVED lines=80> */
.L_x_6996:
[----:B------:R-:W-:Y:S05]  /*1690*/  BSYNC.RECONVERGENT B0 ;  /* 0x0000000000007941 */ /* 0x000fea0003800200 */
.L_x_6994:
        /* <DEDUP_REMOVED lines=46> */
[----:B------:R-:W-:Y:S01]  /*1980*/  IMAD.IADD R17, R23, 0x1, R16 ;  /* 0x0000000117117824 */ /* 0x000fe200078e0210 */
[----:B------:R-:W-:Y:S01]  /*1990*/  LOP3.LUT R163, R143, 0xc0, RZ, 0xc0, !PT ;  /* 0x000000c08fa37812 */ /* 0x000fe200078ec0ff */
[----:B------:R-:W-:-:S03]  /*19a0*/  IMAD.IADD R140, R13, 0x1, -R140 ;  /* 0x000000010d8c7824 */ /* 0x000fc600078e0a8c */
[----:B------:R-:W-:Y:S02]  /*19b0*/  IADD3.X R23, PT, PT, R20, R17, RZ, P1, !PT ;  /* 0x0000001114177210 */ /* 0x000fe40000ffe4ff */
[----:B------:R-:W-:Y:S02]  /*19c0*/  IADD3 R24, P1, PT, R144, R10, RZ ;  /* 0x0000000a90187210 */ /* 0x000fe40007f3e0ff */
[--C-:B------:R-:W-:Y:S02]  /*19d0*/  LOP3.LUT R163, R163, 0x18, R132.reuse, 0xf8, !PT ;  /* 0x00000018a3a37812 */ /* 0x100fe400078ef884 */
[----:B------:R-:W-:Y:S02]  /*19e0*/  IADD3.X R25, PT, PT, RZ, R0, RZ, P1, !PT ;  /* 0x00000000ff197210 */ /* 0x000fe40000ffe4ff */
[----:B------:R-:W-:Y:S02]  /*19f0*/  SHF.R.U32.HI R12, RZ, 0x2, R132 ;  /* 0x00000002ff0c7819 */ /* 0x000fe40000011684 */
[----:B------:R-:W-:-:S02]  /*1a00*/  LOP3.LUT R20, R143, 0x1f20, RZ, 0xc0, !PT ;  /* 0x00001f208f147812 */ /* 0x000fc400078ec0ff */
[----:B------:R-:W-:Y:S01]  /*1a10*/  LOP3.LUT R161, R163, R144, RZ, 0x3c, !PT ;  /* 0x00000090a3a17212 */ /* 0x000fe200078e3cff */
[----:B------:R-:W-:Y:S01]  /*1a20*/  IMAD R10, R7, R12, RZ ;  /* 0x0000000c070a7224 */ /* 0x000fe200078e02ff */
[----:B------:R-:W-:Y:S01]  /*1a30*/  UMOV UR7, 0x400 ;  /* 0x0000040000077882 */ /* 0x000fe20000000000 */
[----:B------:R-:W-:Y:S01]  /*1a40*/  IMAD.WIDE.U32 R22, R12, R6, R22 ;  /* 0x000000060c167225 */ /* 0x000fe200078e0016 */
[----:B------:R-:W-:Y:S01]  /*1a50*/  LOP3.LUT R161, R20, R161, RZ, 0xfc, !PT ;  /* 0x000000a114a17212 */ /* 0x000fe200078efcff */
[----:B-1----:R-:W-:Y:S02]  /*1a60*/  ULEA UR6, UR6, UR7, 0x18 ;  /* 0x0000000706067291 */ /* 0x002fe4000f8ec0ff */
[----:B------:R-:W-:Y:S02]  /*1a70*/  IMAD R16, R5, R12, RZ ;  /* 0x0000000c05107224 */ /* 0x000fe400078e02ff */
[----:B------:R-:W-:Y:S02]  /*1a80*/  IMAD.WIDE.U32 R24, R12, R4, R24 ;  /* 0x000000040c187225 */ /* 0x000fe400078e0018 */
[----:B------:R-:W-:Y:S01]  /*1a90*/  MOV R136, UR6 ;  /* 0x0000000600887c02 */ /* 0x000fe20008000f00 */
[----:B------:R-:W-:Y:S02]  /*1aa0*/  BSSY.RECONVERGENT B0, `(.L_x_6997) ;  /* 0x000003a000007945 */ /* 0x000fe40003800200 */
[----:B------:R-:W-:Y:S01]  /*1ab0*/  IADD3 R149, PT, PT, R25, R16, RZ ;  /* 0x0000001019957210 */ /* 0x000fe20007ffe0ff */
[----:B------:R-:W-:Y:S01]  /*1ac0*/  IMAD.SHL.U32 R147, R4, 0x20, RZ ;  /* 0x0000002004937824 */ /* 0x000fe200078e00ff */
[C---:B------:R-:W-:Y:S01]  /*1ad0*/  SHF.L.U64.HI R146, R6.reuse, 0x5, R7 ;  /* 0x0000000506927819 */ /* 0x040fe20000010207 */
[----:B------:R-:W-:Y:S01]  /*1ae0*/  IMAD R161, R161, 0x2, R136 ;  /* 0x00000002a1a17824 */ /* 0x000fe200078e0288 */
        /* <DEDUP_REMOVED lines=13> */
[----:B------:R-:W-:Y:S01]  /*1bc0*/  IADD3 R20, P1, PT, R144, R13, RZ ;  /* 0x0000000d90147210 */ /* 0x000fe20007f3e0ff */
[----:B------:R-:W-:Y:S01]  /*1bd0*/  IMAD.IADD R13, R23, 0x1, R10 ;  /* 0x00000001170d7824 */ /* 0x000fe200078e020a */
[----:B------:R-:W-:-:S03]  /*1be0*/  LEA R166, P2, R22, R28, 0x1 ;  /* 0x0000001c16a67211 */ /* 0x000fc600078408ff */
[----:B------:R-:W-:Y:S01]  /*1bf0*/  IMAD.X R21, RZ, RZ, R11, P1 ;  /* 0x000000ffff157224 */ /* 0x000fe200008e060b */
[----:B------:R-:W-:Y:S01]  /*1c00*/  LEA.HI.X R167, R22, R29, R13, 0x1, P2 ;  /* 0x0000001d16a77211 */ /* 0x000fe200010f0c0d */
[-C--:B----4-:R-:W-:Y:S01]  /*1c10*/  IMAD R0, R15, R153.reuse, RZ ;  /* 0x000000990f007224 */ /* 0x090fe200078e02ff */
[----:B------:R-:W-:Y:S01]  /*1c20*/  LEA R150, P3, R24, R26, 0x1 ;  /* 0x0000001a18967211 */ /* 0x000fe200078608ff */
[----:B------:R-:W-:-:S04]  /*1c30*/  IMAD.WIDE.U32 R14, R14, R153, R20 ;  /* 0x000000990e0e7225 */ /* 0x000fc800078e0014 */
[----:B------:R-:W-:Y:S01]  /*1c40*/  IMAD.MOV.U32 R13, RZ, RZ, RZ ;  /* 0x000000ffff0d7224 */ /* 0x000fe200078e00ff */
[----:B------:R-:W-:Y:S02]  /*1c50*/  LEA.HI.X R149, R24, R27, R149, 0x1, P3 ;  /* 0x0000001b18957211 */ /* 0x000fe400018f0c95 */
[----:B------:R-:W-:Y:S01]  /*1c60*/  IADD3 R17, PT, PT, R15, R0, RZ ;  /* 0x000000000f117210 */ /* 0x000fe20007ffe0ff */
[----:B------:R-:W-:Y:S01]  /*1c70*/  IMAD.WIDE.U32 R6, R155, 0x40, R12 ;  /* 0x000000409b067825 */ /* 0x000fe200078e000c */
        /* <DEDUP_REMOVED lines=27> */
.L_x_6999:
[----:B------:R3:W-:Y:S02]  /*1e30*/  STS.128 [R161+0x2000], RZ ;  /* 0x002000ffa1007388 */ /* 0x0007e40000000c00 */
.L_x_6998:
[----:B------:R-:W-:Y:S05]  /*1e40*/  BSYNC.RECONVERGENT B0 ;  /* 0x0000000000007941 */ /* 0x000fea0003800200 */
.L_x_6997:
        /* <DEDUP_REMOVED lines=32> */
.L_x_7002:
[----:B------:R2:W-:Y:S02]  /*2050*/  STS.128 [R161+0x2800], RZ ;  /* 0x002800ffa1007388 */ /* 0x0005e40000000c00 */
.L_x_7001:
[----:B------:R-:W-:Y:S05]  /*2060*/  BSYNC.RECONVERGENT B0 ;  /* 0x0000000000007941 */ /* 0x000fea0003800200 */
.L_x_7000:
        /* <DEDUP_REMOVED lines=28> */
.L_x_7005:
[----:B------:R4:W-:Y:S02]  /*2230*/  STS.128 [R161+0x5000], RZ ;  /* 0x005000ffa1007388 */ /* 0x0009e40000000c00 */
.L_x_7004:
[----:B------:R-:W-:Y:S05]  /*2240*/  BSYNC.RECONVERGENT B0 ;  /* 0x0000000000007941 */ /* 0x000fea0003800200 */
.L_x_7003:
        /* <DEDUP_REMOVED lines=24> */
.L_x_7008:
[----:B------:R4:W-:Y:S02]  /*23d0*/  STS.128 [R161+0x5800], RZ ;  /* 0x005800ffa1007388 */ /* 0x0009e40000000c00 */
.L_x_7007:
[----:B------:R-:W-:Y:S05]  /*23e0*/  BSYNC.RECONVERGENT B0 ;  /* 0x0000000000007941 */ /* 0x000fea0003800200 */
.L_x_7006:
        /* <DEDUP_REMOVED lines=25> */
.L_x_7011:
[----:B------:R1:W-:Y:S01]  /*2580*/  STS.128 [R161+0x8000], RZ ;  /* 0x008000ffa1007388 */ /* 0x0003e20000000c00 */
[----:B------:R-:W-:Y:S05]  /*2590*/  BRA `(.L_x_7012) ;  /* 0x00000000000c7947 */ /* 0x000fea0003800000 */
.L_x_7010:
[----:B------:R1:W-:Y:S04]  /*25a0*/  STS.128 [R161+0x6000], RZ ;  /* 0x006000ffa1007388 */ /* 0x0003e80000000c00 */
[----:B------:R1:W-:Y:S04]  /*25b0*/  STS.128 [R161+0x7000], RZ ;  /* 0x007000ffa1007388 */ /* 0x0003e80000000c00 */
[----:B------:R1:W-:Y:S02]  /*25c0*/  STS.128 [R161+0x8000], RZ ;  /* 0x008000ffa1007388 */ /* 0x0003e40000000c00 */
.L_x_7012:
[----:B------:R-:W-:Y:S05]  /*25d0*/  BSYNC.RECONVERGENT B0 ;  /* 0x0000000000007941 */ /* 0x000fea0003800200 */
.L_x_7009:
        /* <DEDUP_REMOVED lines=27> */
.L_x_7015:
[----:B------:R1:W-:Y:S02]  /*2790*/  STS.128 [R161+0x8800], RZ ;  /* 0x008800ffa1007388 */ /* 0x0003e40000000c00 */
.L_x_7014:
[----:B------:R-:W-:Y:S05]  /*27a0*/  BSYNC.RECONVERGENT B0 ;  /* 0x0000000000007941 */ /* 0x000fea0003800200 */
.L_x_7013:
[----:B------:R-:W2:Y:S01]  /*27b0*/  LD.E R91, desc[UR4][R2.64+0x18c] ;  /* 0x00018c04025b7980 */ /* 0x000ea2000c101900 */
        /* <DEDUP_REMOVED lines=9> */
[----:B------:R-:W-:-:S02]  /*2850*/  LOP3.LUT R5, R5, 0x100, RZ, 0xc0, !PT ;  /* 0x0000010005057812 */ /* 0x000fc400078ec0ff */
[----:B-----5:R-:W-:Y:S02]  /*2860*/  LOP3.LUT R9, R90, 0xc0, RZ, 0xc0, !PT ;  /* 0x000000c05a097812 */ /* 0x020fe400078ec0ff */
[----:B------:R-:W-:Y:S02]  /*2870*/  LOP3.LUT R4, R133, 0x18, RZ, 0xc0, !PT ;  /* 0x0000001885047812 */ /* 0x000fe400078ec0ff */
[--C-:B------:R-:W-:Y:S02]  /*2880*/  LOP3.LUT R89, R89, 0xc0, R90.reuse, 0xf8, !PT ;  /* 0x000000c059597812 */ /* 0x100fe400078ef85a */
[--C-:B----4-:R-:W-:Y:S02]  /*2890*/  LOP3.LUT R7, R135, 0x20, R90.reuse, 0xf8, !PT ;  /* 0x0000002087077812 */ /* 0x110fe400078ef85a */
[----:B------:R-:W-:Y:S02]  /*28a0*/  LOP3.LUT R5, R5, 0x20, R90, 0xf8, !PT ;  /* 0x0000002005057812 */ /* 0x000fe400078ef85a */
[----:B------:R-:W-:-:S02]  /*28b0*/  LOP3.LUT R0, R9, 0x8, R132, 0xf8, !PT ;  /* 0x0000000809007812 */ /* 0x000fc400078ef884 */
[----:B------:R-:W-:Y:S02]  /*28c0*/  LOP3.LUT R89, R89, R4, RZ, 0x3c, !PT ;  /* 0x0000000459597212 */ /* 0x000fe400078e3cff */
        /* <DEDUP_REMOVED lines=11> */
[----:B------:R-:W-:Y:S04]  /*2980*/  LDSM.16.M88.4 R20, [R92+0x3000] ;  /* 0x003000005c14783b */ /* 0x000fe80000000200 */
[----:B------:R-:W-:Y:S04]  /*2990*/  LDSM.16.M88.4 R76, [R96] ;  /* 0x00000000604c783b */ /* 0x000fe80000000200 */
[----:B------:R-:W4:Y:S04]  /*29a0*/  LDSM.16.M88.4 R40, [R97+0x3400] ;  /* 0x003400006128783b */ /* 0x000f280000000200 */
[----:B------:R-:W3:Y:S04]  /*29b0*/  LDSM.16.M88.4 R68, [R97+0x3800] ;  /* 0x003800006144783b */ /* 0x000ee80000000200 */
[----:B------:R-:W3:Y:S04]  /*29c0*/  LDSM.16.M88.4 R16, [R97+0x3c00] ;  /* 0x003c00006110783b */ /* 0x000ee80000000200 */
[----:B------:R-:W-:Y:S04]  /*29d0*/  LDSM.16.M88.4 R4, [R97+0x4000] ;  /* 0x004000006104783b */ /* 0x000fe80000000200 */
[----:B------:R-:W3:Y:S04]  /*29e0*/  LDSM.16.M88.4 R56, [R99+0x1000] ;  /* 0x001000006338783b */ /* 0x000ee80000000200 */
[----:B------:R-:W3:Y:S04]  /*29f0*/  LDSM.16.M88.4 R8, [R92+0x3400] ;  /* 0x003400005c08783b */ /* 0x000ee80000000200 */
[----:B------:R-:W-:Y:S01]  /*2a00*/  LDSM.16.M88.4 R84, [R92+0x4000] ;  /* 0x004000005c54783b */ /* 0x000fe20000000200 */
[C---:B-1----:R-:W-:Y:S03]  /*2a10*/  HMMA.16816.F32 R12, R60.reuse, R24, RZ ;  /* 0x000000183c0c723c */ /* 0x042fe600000018ff */
[----:B------:R-:W1:Y:S04]  /*2a20*/  LDSM.16.M88.4 R32, [R96+0x1000] ;  /* 0x001000006020783b */ /* 0x000e680000000200 */
[----:B------:R-:W1:Y:S01]  /*2a30*/  LDSM.16.M88.4 R72, [R92+0x3c00] ;  /* 0x003c00005c48783b */ /* 0x000e620000000200 */
[C---:B------:R-:W-:Y:S03]  /*2a40*/  HMMA.16816.F32 R24, R60.reuse, R26, RZ ;  /* 0x0000001a3c18723c */ /* 0x040fe600000018ff */
[----:B------:R-:W-:Y:S04]  /*2a50*/  LDSM.16.M88.4 R52, [R97+0x4400] ;  /* 0x004400006134783b */ /* 0x000fe80000000200 */
[----:B------:R-:W-:Y:S01]  /*2a60*/  LDSM.16.M88.4 R28, [R92+0x4400] ;  /* 0x004400005c1c783b */ /* 0x000fe20000000200 */
[----:B----4-:R-:W-:Y:S03]  /*2a70*/  HMMA.16816.F32 R44, R60, R40, RZ ;  /* 0x000000283c2c723c */ /* 0x010fe600000018ff */
[----:B------:R-:W-:Y:S04]  /*2a80*/  LDSM.16.M88.4 R80, [R92+0x3800] ;  /* 0x003800005c50783b */ /* 0x000fe80000000200 */
[----:B------:R-:W-:Y:S01]  /*2a90*/  LDSM.16.M88.4 R48, [R97+0x4800] ;  /* 0x004800006130783b */ /* 0x000fe20000000200 */
[----:B------:R-:W-:Y:S08]  /*2aa0*/  HMMA.16816.F32 R12, R76, R20, R12 ;  /* 0x000000144c0c723c */ /* 0x000ff0000000180c */
[C---:B---3--:R-:W-:Y:S08]  /*2ab0*/  HMMA.16816.F32 R36, R60.reuse, R68, RZ ;  /* 0x000000443c24723c */ /* 0x048ff000000018ff */
[C---:B------:R-:W-:Y:S08]  /*2ac0*/  HMMA.16816.F32 R40, R60.reuse, R42, RZ ;  /* 0x0000002a3c28723c */ /* 0x040ff000000018ff */
[C---:B------:R-:W-:Y:S08]  /*2ad0*/  HMMA.16816.F32 R68, R60.reuse, R70, RZ ;  /* 0x000000463c44723c */ /* 0x040ff000000018ff */
[C---:B------:R-:W-:Y:S08]  /*2ae0*/  HMMA.16816.F32 R64, R60.reuse, R16, RZ ;  /* 0x000000103c40723c */ /* 0x040ff000000018ff */
[----:B------:R-:W-:Y:S01]  /*2af0*/  HMMA.16816.F32 R60, R60, R18, RZ ;  /* 0x000000123c3c723c */ /* 0x000fe200000018ff */
[----:B------:R-:W-:Y:S07]  /*2b00*/  LDSM.16.M88.4 R16, [R97+0x5000] ;  /* 0x005000006110783b */ /* 0x000fee0000000200 */
[----:B------:R-:W-:Y:S01]  /*2b10*/  HMMA.16816.F32 R24, R76, R22, R24 ;  /* 0x000000164c18723c */ /* 0x000fe20000001818 */
[----:B------:R-:W3:Y:S07]  /*2b20*/  LDSM.16.M88.4 R20, [R99+0x2000] ;  /* 0x002000006314783b */ /* 0x000eee0000000200 */
[----:B------:R-:W-:Y:S08]  /*2b30*/  HMMA.16816.F32 R12, R56, R4, R12 ;  /* 0x00000004380c723c */ /* 0x000ff0000000180c */
[C---:B------:R-:W-:Y:S08]  /*2b40*/  HMMA.16816.F32 R44, R76.reuse, R8, R44 ;  /* 0x000000084c2c723c */ /* 0x040ff0000000182c */
[----:B------:R-:W-:Y:S01]  /*2b50*/  HMMA.16816.F32 R40, R76, R10, R40 ;  /* 0x0000000a4c28723c */ /* 0x000fe20000001828 */
[----:B------:R-:W-:Y:S07]  /*2b60*/  LDSM.16.M88.4 R8, [R96+0x2000] ;  /* 0x002000006008783b */ /* 0x000fee0000000200 */
[----:B------:R-:W-:Y:S01]  /*2b70*/  HMMA.16816.F32 R24, R56, R6, R24 ;  /* 0x000000063818723c */ /* 0x000fe20000001818 */
[----:B------:R-:W4:Y:S07]  /*2b80*/  LDSM.16.M88.4 R4, [R92+0x5000] ;  /* 0x005000005c04783b */ /* 0x000f2e0000000200 */
[----:B-1----:R-:W-:Y:S08]  /*2b90*/  HMMA.16816.F32 R12, R32, R84, R12 ;  /* 0x00000054200c723c */ /* 0x002ff0000000180c */
[----:B------:R-:W-:Y:S08]  /*2ba0*/  HMMA.16816.F32 R64, R76, R72, R64 ;  /* 0x000000484c40723c */ /* 0x000ff00000001840 */
[----:B------:R-:W-:Y:S08]  /*2bb0*/  HMMA.16816.F32 R24, R32, R86, R24 ;  /* 0x000000562018723c */ /* 0x000ff00000001818 */
[----:B---3--:R-:W-:Y:S08]  /*2bc0*/  HMMA.16816.F32 R12, R20, R16, R12 ;  /* 0x00000010140c723c */ /* 0x008ff0000000180c */
[----:B------:R-:W-:Y:S08]  /*2bd0*/  HMMA.16816.F32 R60, R76, R74, R60 ;  /* 0x0000004a4c3c723c */ /* 0x000ff0000000183c */
[C---:B------:R-:W-:Y:S01]  /*2be0*/  HMMA.16816.F32 R72, R56.reuse, R52, R44 ;  /* 0x000000343848723c */ /* 0x040fe2000000182c */
[----:B------:R-:W1:Y:S07]  /*2bf0*/  LDSM.16.M88.4 R44, [R97+0x5400] ;  /* 0x00540000612c783b */ /* 0x000e6e0000000200 */
[----:B------:R-:W-:Y:S08]  /*2c00*/  HMMA.16816.F32 R40, R56, R54, R40 ;  /* 0x000000363828723c */ /* 0x000ff00000001828 */
[----:B----4-:R-:W-:Y:S08]  /*2c10*/  HMMA.16816.F32 R12, R8, R4, R12 ;  /* 0x00000004080c723c */ /* 0x010ff0000000180c */
[----:B------:R-:W-:Y:S01]  /*2c20*/  HMMA.16816.F32 R24, R20, R18, R24 ;  /* 0x000000121418723c */ /* 0x000fe20000001818 */
[----:B------:R-:W3:Y:S07]  /*2c30*/  LDSM.16.M88.4 R16, [R92+0x5400] ;  /* 0x005400005c10783b */ /* 0x000eee0000000200 */
[C---:B------:R-:W-:Y:S08]  /*2c40*/  HMMA.16816.F32 R72, R32.reuse, R28, R72 ;  /* 0x0000001c2048723c */ /* 0x040ff00000001848 */
[----:B------:R-:W-:Y:S01]  /*2c50*/  HMMA.16816.F32 R40, R32, R30, R40 ;  /* 0x0000001e2028723c */ /* 0x000fe20000001828 */
[----:B------:R-:W4:Y:S07]  /*2c60*/  LDSM.16.M88.4 R28, [R92+0x4800] ;  /* 0x004800005c1c783b */ /* 0x000f2e0000000200 */
[C---:B------:R-:W-:Y:S08]  /*2c70*/  HMMA.16816.F32 R36, R76.reuse, R80, R36 ;  /* 0x000000504c24723c */ /* 0x040ff00000001824 */
[----:B------:R-:W-:Y:S08]  /*2c80*/  HMMA.16816.F32 R68, R76, R82, R68 ;  /* 0x000000524c44723c */ /* 0x000ff00000001844 */
[----:B------:R-:W-:Y:S01]  /*2c90*/  HMMA.16816.F32 R24, R8, R6, R24 ;  /* 0x000000060818723c */ /* 0x000fe20000001818 */
[----:B------:R-:W-:Y:S01]  /*2ca0*/  LDSM.16.M88.4 R4, [R97+0x5800] ;  /* 0x005800006104783b */ /* 0x000fe20000000200 */
[-C--:B--2---:R-:W-:Y:S01]  /*2cb0*/  FMUL.FTZ R12, R12, R91.reuse ;  /* 0x0000005b0c0c7220 */ /* 0x084fe20000410000 */
[----:B------:R-:W-:-:S05]  /*2cc0*/  FMUL.FTZ R52, R14, R91 ;  /* 0x0000005b0e347220 */ /* 0x000fca0000410000 */
[----:B------:R-:W-:Y:S01]  /*2cd0*/  HMMA.16816.F32 R36, R56, R48, R36 ;  /* 0x000000303824723c */ /* 0x000fe20000001824 */
[----:B------:R2:W-:Y:S01]  /*2ce0*/  MUFU.TANH R48, R12 ;  /* 0x0000000c00307308 */ /* 0x0005e20000002400 */
[----:B------:R-:W-:-:S06]  /*2cf0*/  FMUL.FTZ R49, R13, R91 ;  /* 0x0000005b0d317220 */ /* 0x000fcc0000410000 */
[----:B-1----:R-:W-:Y:S01]  /*2d00*/  HMMA.16816.F32 R72, R20, R44, R72 ;  /* 0x0000002c1448723c */ /* 0x002fe20000001848 */
[----:B------:R-:W1:Y:S02]  /*2d10*/  MUFU.TANH R52, R52 ;  /* 0x0000003400347308 */ /* 0x000e640000002400 */
[-C--:B------:R-:W-:Y:S01]  /*2d20*/  FMUL.FTZ R24, R24, R91.reuse ;  /* 0x0000005b18187220 */ /* 0x080fe20000410000 */
[----:B------:R-:W-:-:S04]  /*2d30*/  FMUL.FTZ R53, R25, R91 ;  /* 0x0000005b19357220 */ /* 0x000fc80000410000 */
[----:B------:R-:W-:Y:S01]  /*2d40*/  HMMA.16816.F32 R68, R56, R50, R68 ;  /* 0x000000323844723c */ /* 0x000fe20000001844 */
[-C--:B------:R-:W-:Y:S01]  /*2d50*/  FMUL.FTZ R50, R15, R91.reuse ;  /* 0x0000005b0f327220 */ /* 0x080fe20000410000 */
[----:B------:R1:W-:Y:S01]  /*2d60*/  MUFU.TANH R51, R24 ;  /* 0x0000001800337308 */ /* 0x0003e20000002400 */
[----:B--2---:R-:W2:Y:S05]  /*2d70*/  LDSM.16.M88.4 R12, [R97+0x4c00] ;  /* 0x004c0000610c783b */ /* 0x004eaa0000000200 */
[----:B------:R-:W-:Y:S02]  /*2d80*/  HMMA.16816.F32 R40, R20, R46, R40 ;  /* 0x0000002e1428723c */ /* 0x000fe40000001828 */
[----:B------:R-:W-:Y:S06]  /*2d90*/  MUFU.TANH R49, R49 ;  /* 0x0000003100317308 */ /* 0x000fec0000002400 */
[----:B---3--:R-:W-:Y:S01]  /*2da0*/  HMMA.16816.F32 R72, R8, R16, R72 ;  /* 0x000000100848723c */ /* 0x008fe20000001848 */
[-C--:B------:R-:W-:Y:S01]  /*2db0*/  FMUL.FTZ R16, R26, R91.reuse ;  /* 0x0000005b1a107220 */ /* 0x080fe20000410000 */
[----:B------:R-:W3:Y:S06]  /*2dc0*/  MUFU.TANH R50, R50 ;  /* 0x0000003200327308 */ /* 0x000eec0000002400 */
[C---:B----4-:R-:W-:Y:S01]  /*2dd0*/  HMMA.16816.F32 R44, R32.reuse, R28, R36 ;  /* 0x0000001c202c723c */ /* 0x050fe20000001824 */
[-C--:B------:R-:W-:Y:S01]  /*2de0*/  FMUL.FTZ R29, R27, R91.reuse ;  /* 0x0000005b1b1d7220 */ /* 0x080fe20000410000 */
[----:B------:R4:W3:Y:S01]  /*2df0*/  MUFU.TANH R28, R16 ;  /* 0x00000010001c7308 */ /* 0x0008e20000002400 */
[----:B-1----:R-:W1:Y:S04]  /*2e00*/  LDSM.16.M88.4 R24, [R92+0x4c00] ;  /* 0x004c00005c18783b */ /* 0x002e680000000200 */
[----:B------:R-:W3:Y:S01]  /*2e10*/  LDSM.16.M88.4 R36, [R92+0x5800] ;  /* 0x005800005c24783b */ /* 0x000ee20000000200 */
[----:B------:R-:W-:Y:S02]  /*2e20*/  HMMA.16816.F32 R68, R32, R30, R68 ;  /* 0x0000001e2044723c */ /* 0x000fe40000001844 */
[----:B------:R-:W-:Y:S01]  /*2e30*/  MUFU.TANH R53, R53 ;  /* 0x0000003500357308 */ /* 0x000fe20000002400 */
[-C--:B------:R-:W-:Y:S01]  /*2e40*/  FMUL.FTZ R30, R72, R91.reuse ;  /* 0x0000005b481e7220 */ /* 0x080fe20000410000 */
[-C--:B------:R-:W-:Y:S01]  /*2e50*/  FMUL.FTZ R54, R74, R91.reuse ;  /* 0x0000005b4a367220 */ /* 0x080fe20000410000 */
[----:B------:R-:W-:-:S03]  /*2e60*/  FMUL.FTZ R31, R73, R91 ;  /* 0x0000005b491f7220 */ /* 0x000fc60000410000 */
[----:B------:R-:W-:Y:S02]  /*2e70*/  HMMA.16816.F32 R40, R8, R18, R40 ;  /* 0x000000120828723c */ /* 0x000fe40000001828 */
[----:B------:R-:W3:Y:S01]  /*2e80*/  MUFU.TANH R29, R29 ;  /* 0x0000001d001d7308 */ /* 0x000ee20000002400 */
[----:B----4-:R-:W4:Y:S05]  /*2e90*/  LDSM.16.M88.4 R16, [R97+0x5c00] ;  /* 0x005c00006110783b */ /* 0x010f2a0000000200 */
[----:B--2---:R-:W-:Y:S01]  /*2ea0*/  HMMA.16816.F32 R64, R56, R12, R64 ;  /* 0x0000000c3840723c */ /* 0x004fe20000001840 */
[-C--:B------:R-:W-:Y:S01]  /*2eb0*/  FMUL.FTZ R12, R75, R91.reuse ;  /* 0x0000005b4b0c7220 */ /* 0x080fe20000410000 */
[----:B------:R-:W-:Y:S06]  /*2ec0*/  MUFU.TANH R30, R30 ;  /* 0x0000001e001e7308 */ /* 0x000fec0000002400 */
[----:B------:R-:W-:Y:S02]  /*2ed0*/  HMMA.16816.F32 R44, R20, R4, R44 ;  /* 0x00000004142c723c */ /* 0x000fe4000000182c */
[----:B------:R-:W2:Y:S01]  /*2ee0*/  MUFU.TANH R54, R54 ;  /* 0x0000003600367308 */ /* 0x000ea20000002400 */
[----:B------:R-:W-:-:S05]  /*2ef0*/  FMUL.FTZ R13, R40, R91 ;  /* 0x0000005b280d7220 */ /* 0x000fca0000410000 */
[----:B------:R-:W-:Y:S01]  /*2f00*/  HMMA.16816.F32 R68, R20, R6, R68 ;  /* 0x000000061444723c */ /* 0x000fe20000001844 */
[----:B------:R-:W2:Y:S01]  /*2f10*/  LDSM.16.M88.4 R4, [R92+0x5c00] ;  /* 0x005c00005c04783b */ /* 0x000ea20000000200 */
[----:B------:R-:W-:Y:S01]  /*2f20*/  MUFU.TANH R31, R31 ;  /* 0x0000001f001f7308 */ /* 0x000fe20000002400 */
[----:B------:R-:W-:-:S05]  /*2f30*/  DEPBAR.LE SB0, 0x0 ;  /* 0x000080000000791a */ /* 0x000fca0000000000 */
[----:B------:R-:W-:Y:S01]  /*2f40*/  HMMA.16816.F32 R60, R56, R14, R60 ;  /* 0x0000000e383c723c */ /* 0x000fe2000000183c */
[-C--:B------:R-:W-:Y:S01]  /*2f50*/  FMUL.FTZ R15, R43, R91.reuse ;  /* 0x0000005b2b0f7220 */ /* 0x080fe20000410000 */
[----:B------:R-:W2:Y:S06]  /*2f60*/  MUFU.TANH R12, R12 ;  /* 0x0000000c000c7308 */ /* 0x000eac0000002400 */
[----:B-1----:R-:W-:Y:S01]  /*2f70*/  HMMA.16816.F32 R64, R32, R24, R64 ;  /* 0x000000182040723c */ /* 0x002fe20000001840 */
[-C--:B------:R-:W-:Y:S01]  /*2f80*/  FMUL.FTZ R24, R42, R91.reuse ;  /* 0x0000005b2a187220 */ /* 0x080fe20000410000 */
[----:B------:R-:W-:Y:S06]  /*2f90*/  MUFU.TANH R13, R13 ;  /* 0x0000000d000d7308 */ /* 0x000fec0000002400 */
[----:B---3--:R-:W-:Y:S01]  /*2fa0*/  HMMA.16816.F32 R44, R8, R36, R44 ;  /* 0x00000024082c723c */ /* 0x008fe2000000182c */
[-C--:B------:R-:W-:Y:S01]  /*2fb0*/  FMUL.FTZ R36, R41, R91.reuse ;  /* 0x0000005b29247220 */ /* 0x080fe20000410000 */
[----:B------:R-:W-:Y:S06]  /*2fc0*/  MUFU.TANH R24, R24 ;  /* 0x0000001800187308 */ /* 0x000fec0000002400 */
[----:B------:R-:W-:Y:S02]  /*2fd0*/  HMMA.16816.F32 R60, R32, R26, R60 ;  /* 0x0000001a203c723c */ /* 0x000fe4000000183c */
[----:B------:R-:W-:Y:S06]  /*2fe0*/  MUFU.TANH R36, R36 ;  /* 0x0000002400247308 */ /* 0x000fec0000002400 */
[----:B----4-:R-:W-:Y:S02]  /*2ff0*/  HMMA.16816.F32 R64, R20, R16, R64 ;  /* 0x000000101440723c */ /* 0x010fe40000001840 */
[----:B------:R-:W-:Y:S01]  /*3000*/  MUFU.TANH R15, R15 ;  /* 0x0000000f000f7308 */ /* 0x000fe20000002400 */
[-C--:B------:R-:W-:Y:S01]  /*3010*/  FMUL.FTZ R45, R45, R91.reuse ;  /* 0x0000005b2d2d7220 */ /* 0x080fe20000410000 */
[-C--:B------:R-:W-:Y:S01]  /*3020*/  FMUL.FTZ R47, R47, R91.reuse ;  /* 0x0000005b2f2f7220 */ /* 0x080fe20000410000 */
[-C--:B------:R-:W-:Y:S01]  /*3030*/  FMUL.FTZ R44, R44, R91.reuse ;  /* 0x0000005b2c2c7220 */ /* 0x080fe20000410000 */
[----:B------:R-:W-:-:S02]  /*3040*/  FMUL.FTZ R46, R46, R91 ;  /* 0x0000005b2e2e7220 */ /* 0x000fc40000410000 */
[----:B------:R-:W-:Y:S02]  /*3050*/  HMMA.16816.F32 R68, R8, R38, R68 ;  /* 0x000000260844723c */ /* 0x000fe40000001844 */
[----:B------:R-:W-:Y:S06]  /*3060*/  MUFU.TANH R122, R45 ;  /* 0x0000002d007a7308 */ /* 0x000fec0000002400 */
[----:B------:R-:W-:Y:S02]  /*3070*/  HMMA.16816.F32 R60, R20, R18, R60 ;  /* 0x00000012143c723c */ /* 0x000fe4000000183c */
[----:B------:R-:W1:Y:S06]  /*3080*/  MUFU.TANH R108, R47 ;  /* 0x0000002f006c7308 */ /* 0x000e6c0000002400 */
[----:B--2---:R-:W-:Y:S01]  /*3090*/  HMMA.16816.F32 R64, R8, R4, R64 ;  /* 0x000000040840723c */ /* 0x004fe20000001840 */
[----:B------:R-:W-:Y:S01]  /*30a0*/  IMAD.SHL.U32 R5, R132, 0x2, RZ ;  /* 0x0000000284057824 */ /* 0x000fe200078e00ff */
[----:B------:R-:W-:Y:S01]  /*30b0*/  MUFU.TANH R120, R44 ;  /* 0x0000002c00787308 */ /* 0x000fe20000002400 */
[-C--:B------:R-:W-:Y:S01]  /*30c0*/  FMUL.FTZ R68, R68, R91.reuse ;  /* 0x0000005b44447220 */ /* 0x080fe20000410000 */
[-C--:B------:R-:W-:Y:S01]  /*30d0*/  FMUL.FTZ R69, R69, R91.reuse ;  /* 0x0000005b45457220 */ /* 0x080fe20000410000 */
[-C--:B------:R-:W-:Y:S01]  /*30e0*/  FMUL.FTZ R70, R70, R91.reuse ;  /* 0x0000005b46467220 */ /* 0x080fe20000410000 */
[----:B------:R-:W-:Y:S01]  /*30f0*/  LOP3.LUT R18, R158, 0x6, R5, 0xf8, !PT ;  /* 0x000000069e127812 */ /* 0x000fe200078ef805 */
[----:B------:R-:W-:-:S03]  /*3100*/  FMUL.FTZ R71, R71, R91 ;  /* 0x0000005b47477220 */ /* 0x000fc60000410000 */
[C---:B------:R-:W-:Y:S01]  /*3110*/  LOP3.LUT R4, R18.reuse, 0x8, RZ, 0xfc, !PT ;  /* 0x0000000812047812 */ /* 0x040fe200078efcff */
[----:B------:R-:W2:Y:S01]  /*3120*/  MUFU.TANH R106, R46 ;  /* 0x0000002e006a7308 */ /* 0x000ea20000002400 */
[----:B------:R-:W-:Y:S01]  /*3130*/  HMMA.16816.F32 R60, R8, R6, R60 ;  /* 0x00000006083c723c */ /* 0x000fe2000000183c */
[-C--:B------:R-:W-:Y:S02]  /*3140*/  ISETP.GE.AND P2, PT, R18, R93.reuse, PT ;  /* 0x0000005d1200720c */ /* 0x080fe40003f46270 */
[----:B------:R-:W-:Y:S02]  /*3150*/  ISETP.GE.AND P0, PT, R4, R93, PT ;  /* 0x0000005d0400720c */ /* 0x000fe40003f06270 */
[C---:B------:R-:W-:Y:S02]  /*3160*/  LOP3.LUT R4, R18.reuse, 0x11, RZ, 0xfc, !PT ;  /* 0x0000001112047812 */ /* 0x040fe400078efcff */
[----:B------:R-:W-:Y:S01]  /*3170*/  LOP3.LUT R14, R18, 0x1, RZ, 0xfc, !PT ;  /* 0x00000001120e7812 */ /* 0x000fe200078efcff */
[----:B------:R-:W-:Y:S01]  /*3180*/  FMUL.FTZ R64, R64, R91 ;  /* 0x0000005b40407220 */ /* 0x000fe20000410000 */
[----:B------:R-:W-:Y:S01]  /*3190*/  ISETP.GE.AND P4, PT, R4, R93, PT ;  /* 0x0000005d0400720c */ /* 0x000fe20003f86270 */
[-C--:B------:R-:W-:Y:S01]  /*31a0*/  FMUL.FTZ R66, R66, R91.reuse ;  /* 0x0000005b42427220 */ /* 0x080fe20000410000 */
[----:B------:R-:W-:Y:S01]  /*31b0*/  LOP3.LUT R4, R18, 0x18, RZ, 0xfc, !PT ;  /* 0x0000001812047812 */ /* 0x000fe200078efcff */
[-C--:B------:R-:W-:Y:S01]  /*31c0*/  FMUL.FTZ R65, R65, R91.reuse ;  /* 0x0000005b41417220 */ /* 0x080fe20000410000 */
[----:B------:R-:W-:Y:S01]  /*31d0*/  FSEL R52, R52, -INF , !P2 ;  /* 0xff80000034347808 */ /* 0x000fe20005000000 */
[----:B------:R-:W-:Y:S01]  /*31e0*/  FMUL.FTZ R67, R67, R91 ;  /* 0x0000005b43437220 */ /* 0x000fe20000410000 */
[----:B------:R-:W-:Y:S01]  /*31f0*/  ISETP.GE.AND P3, PT, R4, R93, PT ;  /* 0x0000005d0400720c */ /* 0x000fe20003f66270 */
[----:B------:R-:W-:Y:S01]  /*3200*/  MUFU.TANH R110, R68 ;  /* 0x00000044006e7308 */ /* 0x000fe20000002400 */
[----:B------:R-:W-:-:S02]  /*3210*/  LOP3.LUT R4, R18, 0x19, RZ, 0xfc, !PT ;  /* 0x0000001912047812 */ /* 0x000fc400078efcff */
[----:B------:R-:W-:Y:S01]  /*3220*/  FSEL R48, R48, -INF , !P2 ;  /* 0xff80000030307808 */ /* 0x000fe20005000000 */
[----:B------:R-:W-:Y:S01]  /*3230*/  FMUL.FTZ R60, R60, R91 ;  /* 0x0000005b3c3c7220 */ /* 0x000fe20000410000 */
[----:B------:R-:W-:Y:S01]  /*3240*/  ISETP.GE.AND P1, PT, R14, R93, PT ;  /* 0x0000005d0e00720c */ /* 0x000fe20003f26270 */
[----:B------:R-:W-:Y:S01]  /*3250*/  FMUL.FTZ R62, R62, R91 ;  /* 0x0000005b3e3e7220 */ /* 0x000fe20000410000 */
[----:B------:R-:W-:Y:S01]  /*3260*/  ISETP.GE.AND P2, PT, R4, R93, PT ;  /* 0x0000005d0400720c */ /* 0x000fe20003f46270 */
[-C--:B------:R-:W-:Y:S01]  /*3270*/  FMUL.FTZ R61, R61, R91.reuse ;  /* 0x0000005b3d3d7220 */ /* 0x080fe20000410000 */
[C---:B------:R-:W-:Y:S01]  /*3280*/  LOP3.LUT R4, R18.reuse, 0x20, RZ, 0xfc, !PT ;  /* 0x0000002012047812 */ /* 0x040fe200078efcff */
[----:B------:R-:W-:Y:S01]  /*3290*/  FMUL.FTZ R63, R63, R91 ;  /* 0x0000005b3f3f7220 */ /* 0x000fe20000410000 */
[----:B------:R-:W-:Y:S01]  /*32a0*/  LOP3.LUT R16, R18, 0x9, RZ, 0xfc, !PT ;  /* 0x0000000912107812 */ /* 0x000fe200078efcff */
[----:B------:R-:W-:Y:S01]  /*32b0*/  MUFU.TANH R118, R69 ;  /* 0x0000004500767308 */ /* 0x000fe20000002400 */
[----:B------:R-:W-:-:S02]  /*32c0*/  FSEL R50, R50, -INF , !P1 ;  /* 0xff80000032327808 */ /* 0x000fc40004800000 */
[----:B------:R-:W-:Y:S02]  /*32d0*/  FSEL R49, R49, -INF , !P1 ;  /* 0xff80000031317808 */ /* 0x000fe40004800000 */
[----:B------:R-:W-:Y:S02]  /*32e0*/  LOP3.LUT R14, R18, 0x10, RZ, 0xfc, !PT ;  /* 0x00000010120e7812 */ /* 0x000fe400078efcff */
[-C--:B------:R-:W-:Y:S01]  /*32f0*/  ISETP.GE.AND P1, PT, R4, R93.reuse, PT ;  /* 0x0000005d0400720c */ /* 0x080fe20003f26270 */
[----:B------:R-:W3:Y:S01]  /*3300*/  MUFU.TANH R116, R70 ;  /* 0x0000004600747308 */ /* 0x000ee20000002400 */
[----:B------:R-:W-:Y:S02]  /*3310*/  LOP3.LUT R4, R18, 0x21, RZ, 0xfc, !PT ;  /* 0x0000002112047812 */ /* 0x000fe400078efcff */
[----:B------:R-:W-:Y:S02]  /*3320*/  ISETP.GE.AND P6, PT, R16, R93, PT ;  /* 0x0000005d1000720c */ /* 0x000fe40003fc6270 */
[----:B------:R-:W-:-:S02]  /*3330*/  LOP3.LUT R8, R18, 0x28, RZ, 0xfc, !PT ;  /* 0x0000002812087812 */ /* 0x000fc400078efcff */
[-C--:B------:R-:W-:Y:S01]  /*3340*/  ISETP.GE.AND P5, PT, R14, R93.reuse, PT ;  /* 0x0000005d0e00720c */ /* 0x080fe20003fa6270 */
[----:B------:R-:W4:Y:S01]  /*3350*/  MUFU.TANH R114, R71 ;  /* 0x0000004700727308 */ /* 0x000f220000002400 */
[----:B------:R-:W-:Y:S02]  /*3360*/  FSEL R28, R28, -INF , !P0 ;  /* 0xff8000001c1c7808 */ /* 0x000fe40004000000 */
[----:B------:R-:W-:Y:S02]  /*3370*/  FSEL R16, R51, -INF , !P0 ;  /* 0xff80000033107808 */ /* 0x000fe40004000000 */
[----:B------:R-:W-:Y:S02]  /*3380*/  ISETP.GE.AND P0, PT, R4, R93, PT ;  /* 0x0000005d0400720c */ /* 0x000fe40003f06270 */
[----:B------:R-:W-:Y:S01]  /*3390*/  LOP3.LUT R10, R18, 0x29, RZ, 0xfc, !PT ;  /* 0x00000029120a7812 */ /* 0x000fe200078efcff */
[----:B------:R-:W-:Y:S01]  /*33a0*/  MUFU.TANH R119, R64 ;  /* 0x0000004000777308 */ /* 0x000fe20000002400 */
[----:B------:R-:W-:-:S02]  /*33b0*/  FSEL R4, R29, -INF , !P6 ;  /* 0xff8000001d047808 */ /* 0x000fc40007000000 */
[----:B------:R-:W-:Y:S02]  /*33c0*/  FSEL R6, R53, -INF , !P6 ;  /* 0xff80000035067808 */ /* 0x000fe40007000000 */
[-C--:B------:R-:W-:Y:S02]  /*33d0*/  ISETP.GE.AND P6, PT, R8, R93.reuse, PT ;  /* 0x0000005d0800720c */ /* 0x080fe40003fc6270 */
[----:B------:R-:W-:Y:S01]  /*33e0*/  LOP3.LUT R20, R18, 0x30, RZ, 0xfc, !PT ;  /* 0x0000003012147812 */ /* 0x000fe200078efcff */
[----:B------:R-:W4:Y:S01]  /*33f0*/  MUFU.TANH R104, R66 ;  /* 0x0000004200687308 */ /* 0x000f220000002400 */
[----:B------:R-:W-:Y:S02]  /*3400*/  FSEL R8, R54, -INF , !P5 ;  /* 0xff80000036087808 */ /* 0x000fe40006800000 */
[----:B------:R-:W-:Y:S02]  /*3410*/  FSEL R30, R30, -INF , !P5 ;  /* 0xff8000001e1e7808 */ /* 0x000fe40006800000 */
[----:B------:R-:W-:-:S02]  /*3420*/  ISETP.GE.AND P5, PT, R10, R93, PT ;  /* 0x0000005d0a00720c */ /* 0x000fc40003fa6270 */
[----:B------:R-:W-:Y:S01]  /*3430*/  FSEL R10, R12, -INF , !P4 ;  /* 0xff8000000c0a7808 */ /* 0x000fe20006000000 */
[----:B------:R-:W-:Y:S01]  /*3440*/  MUFU.TANH R112, R65 ;  /* 0x0000004100707308 */ /* 0x000fe20000002400 */
[----:B------:R-:W-:Y:S02]  /*3450*/  FSEL R14, R31, -INF , !P4 ;  /* 0xff8000001f0e7808 */ /* 0x000fe40006000000 */
[----:B-1----:R-:W-:Y:S02]  /*3460*/  FSEL R108, R108, -INF , !P0 ;  /* 0xff8000006c6c7808 */ /* 0x002fe40004000000 */
[----:B------:R-:W-:Y:S02]  /*3470*/  FSEL R122, R122, -INF , !P0 ;  /* 0xff8000007a7a7808 */ /* 0x000fe40004000000 */
[----:B------:R-:W-:Y:S01]  /*3480*/  ISETP.GE.AND P4, PT, R20, R93, PT ;  /* 0x0000005d1400720c */ /* 0x000fe20003f86270 */
[----:B------:R-:W1:Y:S01]  /*3490*/  MUFU.TANH R102, R67 ;  /* 0x0000004300667308 */ /* 0x000e620000002400 */
[----:B------:R-:W-:-:S02]  /*34a0*/  ISETP.NE.AND P0, PT, R88, 0x1, PT ;  /* 0x000000015800780c */ /* 0x000fc40003f05270 */
[----:B------:R-:W-:Y:S02]  /*34b0*/  LOP3.LUT R20, R18, 0x31, RZ, 0xfc, !PT ;  /* 0x0000003112147812 */ /* 0x000fe400078efcff */
[----:B------:R-:W-:Y:S02]  /*34c0*/  FSEL R26, R24, -INF , !P3 ;  /* 0xff800000181a7808 */ /* 0x000fe40005800000 */
[----:B------:R-:W-:Y:S01]  /*34d0*/  FSEL R12, R13, -INF , !P3 ;  /* 0xff8000000d0c7808 */ /* 0x000fe20005800000 */
[----:B------:R-:W-:Y:S01]  /*34e0*/  MUFU.TANH R117, R60 ;  /* 0x0000003c00757308 */ /* 0x000fe20000002400 */
[----:B------:R-:W-:Y:S02]  /*34f0*/  ISETP.GE.AND P3, PT, R20, R93, PT ;  /* 0x0000005d1400720c */ /* 0x000fe40003f66270 */
[C---:B------:R-:W-:Y:S02]  /*3500*/  LOP3.LUT R20, R18.reuse, 0x38, RZ, 0xfc, !PT ;  /* 0x0000003812147812 */ /* 0x040fe400078efcff */
[----:B------:R-:W-:-:S02]  /*3510*/  LOP3.LUT R18, R18, 0x39, RZ, 0xfc, !PT ;  /* 0x0000003912127812 */ /* 0x000fc400078efcff */
[----:B------:R-:W-:Y:S01]  /*3520*/  FSEL R24, R15, -INF , !P2 ;  /* 0xff8000000f187808 */ /* 0x000fe20005000000 */
[----:B------:R-:W1:Y:S01]  /*3530*/  MUFU.TANH R101, R62 ;  /* 0x0000003e00657308 */ /* 0x000e620000002400 */
[----:B------:R-:W-:Y:S02]  /*3540*/  FSEL R36, R36, -INF , !P2 ;  /* 0xff80000024247808 */ /* 0x000fe40005000000 */
[----:B--2---:R-:W-:Y:S02]  /*3550*/  FSEL R106, R106, -INF , !P1 ;  /* 0xff8000006a6a7808 */ /* 0x004fe40004800000 */
[----:B------:R-:W-:Y:S02]  /*3560*/  FSEL R120, R120, -INF , !P1 ;  /* 0xff80000078787808 */ /* 0x000fe40004800000 */
[-C--:B------:R-:W-:Y:S01]  /*3570*/  ISETP.GE.AND P2, PT, R20, R93.reuse, PT ;  /* 0x0000005d1400720c */ /* 0x080fe20003f46270 */
[----:B------:R-:W2:Y:S01]  /*3580*/  MUFU.TANH R115, R61 ;  /* 0x0000003d00737308 */ /* 0x000ea20000002400 */
[----:B------:R-:W-:-:S02]  /*3590*/  ISETP.GE.AND P1, PT, R18, R93, PT ;  /* 0x0000005d1200720c */ /* 0x000fc40003f26270 */
[----:B---3--:R-:W-:Y:S02]  /*35a0*/  FSEL R116, R116, -INF , !P6 ;  /* 0xff80000074747808 */ /* 0x008fe40007000000 */
[----:B------:R-:W-:Y:S02]  /*35b0*/  FSEL R110, R110, -INF , !P6 ;  /* 0xff8000006e6e7808 */ /* 0x000fe40007000000 */
[----:B----4-:R-:W-:Y:S01]  /*35c0*/  FSEL R114, R114, -INF , !P5 ;  /* 0xff80000072727808 */ /* 0x010fe20006800000 */
[----:B------:R-:W3:Y:S01]  /*35d0*/  MUFU.TANH R99, R63 ;  /* 0x0000003f00637308 */ /* 0x000ee20000002400 */
[----:B------:R-:W-:Y:S02]  /*35e0*/  FSEL R118, R118, -INF , !P5 ;  /* 0xff80000076767808 */ /* 0x000fe40006800000 */
[----:B------:R-:W-:Y:S02]  /*35f0*/  FSEL R104, R104, -INF , !P4 ;  /* 0xff80000068687808 */ /* 0x000fe40006000000 */
[----:B------:R-:W-:-:S02]  /*3600*/  FSEL R119, R119, -INF , !P4 ;  /* 0xff80000077777808 */ /* 0x000fc40006000000 */
[----:B-1----:R-:W-:Y:S02]  /*3610*/  FSEL R102, R102, -INF , !P3 ;  /* 0xff80000066667808 */ /* 0x002fe40005800000 */
[----:B------:R-:W-:Y:S02]  /*3620*/  FSEL R112, R112, -INF , !P3 ;  /* 0xff80000070707808 */ /* 0x000fe40005800000 */
[----:B------:R-:W-:Y:S02]  /*3630*/  FSEL R101, R101, -INF , !P2 ;  /* 0xff80000065657808 */ /* 0x000fe40005000000 */
[----:B------:R-:W-:Y:S02]  /*3640*/  FSEL R117, R117, -INF , !P2 ;  /* 0xff80000075757808 */ /* 0x000fe40005000000 */
        /* <DEDUP_REMOVED lines=17> */
.L_x_7019:
[----:B------:R-:W2:Y:S01]  /*3760*/  LD.E R17, desc[UR4][R2.64+0x170] ;  /* 0x0001700402117980 */ /* 0x000ea2000c101900 */
[----:B------:R-:W-:Y:S02]  /*3770*/  LEA R13, R88, 0xffffff80, 0x6 ;  /* 0xffffff80580d7811 */ /* 0x000fe400078e30ff */
        /* <DEDUP_REMOVED lines=58> */
.L_x_7020:
[----:B------:R-:W-:Y:S05]  /*3b20*/  BSYNC.RECONVERGENT B0 ;  /* 0x0000000000007941 */ /* 0x000fea0003800200 */
.L_x_7018:
        /* <DEDUP_REMOVED lines=40> */
.L_x_7017:
[----:B------:R-:W-:Y:S05]  /*3db0*/  BSYNC.RECONVERGENT B1 ;  /* 0x0000000000017941 */ /* 0x000fea0003800200 */
.L_x_7016:
[----:B------:R-:W3:Y:S01]  /*3dc0*/  LD.E R100, desc[UR4][R2.64+0xdc] ;  /* 0x0000dc0402647980 */ /* 0x000ee2000c101900 */
        /* <DEDUP_REMOVED lines=29> */
[----:B------:R-:W2:Y:S01]  /*3fa0*/  SHFL.BFLY PT, R85, R18, 0x1, 0x1f ;  /* 0x0c201f0012557f89 */ /* 0x000ea200000e0000 */
[----:B-1----:R-:W-:Y:S02]  /*3fb0*/  FMNMX.FTZ R86, R5, R86, !PT ;  /* 0x0000005605567209 */ /* 0x002fe40007810000 */
[----:B--2---:R-:W-:Y:S02]  /*3fc0*/  FMNMX.FTZ R85, R18, R85, !PT ;  /* 0x0000005512557209 */ /* 0x004fe40007810000 */
[----:B------:R-:W-:Y:S01]  /*3fd0*/  FSETP.NEU.FTZ.AND P1, PT, R86, -INF , PT ;  /* 0xff8000005600780b */ /* 0x000fe20003f3d000 */
[----:B---3--:R-:W-:-:S02]  /*3fe0*/  FMUL.FTZ R121, R100, R86 ;  /* 0x0000005664797220 */ /* 0x008fc40000410000 */
        /* <DEDUP_REMOVED lines=15> */
[----:B------:R-:W2:Y:S01]  /*40e0*/  LDSM.16.MT88.4 R4, [R98+0x8000] ;  /* 0x008000006204783b */ /* 0x000ea20000004200 */
[-C--:B------:R-:W-:Y:S01]  /*40f0*/  FFMA.FTZ R33, R12, R100.reuse, -R121 ;  /* 0x000000640c217223 */ /* 0x080fe20000010879 */
[-CC-:B------:R-:W-:Y:S01]  /*4100*/  FFMA.FTZ R84, R8, R100.reuse, -R103.reuse ;  /* 0x0000006408547223 */ /* 0x180fe20000010867 */
[----:B------:R-:W3:Y:S01]  /*4110*/  MUFU.EX2 R96, R96 ;  /* 0x0000006000607308 */ /* 0x000ee20000000800 */
[----:B------:R-:W4:Y:S01]  /*4120*/  LDSM.16.MT88.4 R12, [R109+0x7400] ;  /* 0x007400006d0c783b */ /* 0x000f220000004200 */
[-C--:B------:R-:W-:Y:S01]  /*4130*/  FFMA.FTZ R89, R10, R100.reuse, -R103 ;  /* 0x000000640a597223 */ /* 0x080fe20000010867 */
[-CC-:B------:R-:W-:Y:S01]  /*4140*/  FFMA.FTZ R35, R30, R100.reuse, -R121.reuse ;  /* 0x000000641e237223 */ /* 0x180fe20000010879 */
[----:B------:R-:W-:Y:S01]  /*4150*/  MUFU.EX2 R93, R93 ;  /* 0x0000005d005d7308 */ /* 0x000fe20000000800 */
[----:B------:R-:W5:Y:S01]  /*4160*/  LDSM.16.MT88.4 R8, [R98+0x7400] ;  /* 0x007400006208783b */ /* 0x000f620000004200 */
[-C--:B------:R-:W-:Y:S01]  /*4170*/  FFMA.FTZ R0, R36, R100.reuse, -R121 ;  /* 0x0000006424007223 */ /* 0x080fe20000010879 */
[-CC-:B------:R-:W-:Y:S01]  /*4180*/  FFMA.FTZ R32, R26, R100.reuse, -R103.reuse ;  /* 0x000000641a207223 */ /* 0x180fe20000010867 */
[----:B------:R-:W3:Y:S01]  /*4190*/  MUFU.EX2 R92, R92 ;  /* 0x0000005c005c7308 */ /* 0x000ee20000000800 */
        /* <DEDUP_REMOVED lines=8> */
[----:B------:R-:W5:Y:S01]  /*4220*/  LDSM.16.MT88.4 R24, [R98+0x8400] ;  /* 0x008400006218783b */ /* 0x000f620000004200 */
[-CC-:B------:R-:W-:Y:S01]  /*4230*/  FFMA.FTZ R113, R108, R100.reuse, -R103.reuse ;  /* 0x000000646c717223 */ /* 0x180fe20000010867 */
[-CC-:B------:R-:W-:Y:S01]  /*4240*/  FFMA.FTZ R111, R116, R100.reuse, -R103.reuse ;  /* 0x00000064746f7223 */ /* 0x180fe20000010867 */
[----:B------:R-:W-:Y:S01]  /*4250*/  MUFU.EX2 R91, R91 ;  /* 0x0000005b005b7308 */ /* 0x000fe20000000800 */
[-C--:B------:R-:W-:Y:S01]  /*4260*/  FFMA.FTZ R114, R114, R100.reuse, -R103 ;  /* 0x0000006472727223 */ /* 0x080fe20000010867 */
[----:B------:R-:W-:Y:S01]  /*4270*/  F2FP.F16.F32.PACK_AB R50, R92, R93 ;  /* 0x0000005d5c32723e */ /* 0x000fe200000000ff */
        /* <DEDUP_REMOVED lines=9> */
[----:B------:R-:W3:Y:S01]  /*4310*/  MUFU.EX2 R34, R34 ;  /* 0x0000002200227308 */ /* 0x000ee20000000800 */
[-C--:B------:R-:W-:Y:S01]  /*4320*/  FFMA.FTZ R117, R104, R100.reuse, -R103 ;  /* 0x0000006468757223 */ /* 0x080fe20000010867 */
[-C--:B------:R-:W-:Y:S01]  /*4330*/  FFMA.FTZ R119, R119, R100.reuse, -R121 ;  /* 0x0000006477777223 */ /* 0x080fe20000010879 */
[----:B------:R-:W-:Y:S01]  /*4340*/  FFMA.FTZ R104, R102, R100, -R103 ;  /* 0x0000006466687223 */ /* 0x000fe20000010867 */
[----:B------:R-:W-:Y:S01]  /*4350*/  MUFU.EX2 R33, R33 ;  /* 0x0000002100217308 */ /* 0x000fe20000000800 */
[----:B------:R-:W-:Y:S01]  /*4360*/  FADD.FTZ R96, R97, R96 ;  /* 0x0000006061607221 */ /* 0x000fe20000010000 */
[----:B-1----:R-:W-:Y:S01]  /*4370*/  F2FP.F16.F32.PACK_AB R51, R90, R91 ;  /* 0x0000005b5a33723e */ /* 0x002fe200000000ff */
[----:B------:R-:W-:Y:S01]  /*4380*/  FADD.FTZ R94, R95, R94 ;  /* 0x0000005e5f5e7221 */ /* 0x000fe20000010000 */
[----:B------:R-:W-:Y:S01]  /*4390*/  MUFU.EX2 R0, R0 ;  /* 0x0000000000007308 */ /* 0x000fe20000000800 */
[----:B------:R-:W-:-:S03]  /*43a0*/  FADD.FTZ R93, R93, R96 ;  /* 0x000000605d5d7221 */ /* 0x000fc60000010000 */
[----:B------:R-:W-:Y:S01]  /*43b0*/  MUFU.EX2 R84, R84 ;  /* 0x0000005400547308 */ /* 0x000fe20000000800 */
[C---:B------:R-:W-:Y:S01]  /*43c0*/  HMMA.16816.F32 R64, R48.reuse, R60, RZ ;  /* 0x0000003c3040723c */ /* 0x040fe200000018ff */
[----:B------:R-:W-:Y:S02]  /*43d0*/  FADD.FTZ R92, R92, R93 ;  /* 0x0000005d5c5c7221 */ /* 0x000fe40000010000 */
[----:B------:R-:W1:Y:S04]  /*43e0*/  MUFU.EX2 R89, R89 ;  /* 0x0000005900597308 */ /* 0x000e680000000800 */
[----:B------:R-:W-:Y:S01]  /*43f0*/  MUFU.EX2 R32, R32 ;  /* 0x0000002000207308 */ /* 0x000fe20000000800 */
[C---:B------:R-:W-:Y:S03]  /*4400*/  HMMA.16816.F32 R60, R48.reuse, R62, RZ ;  /* 0x0000003e303c723c */ /* 0x040fe600000018ff */
[----:B------:R-:W4:Y:S04]  /*4410*/  MUFU.EX2 R87, R87 ;  /* 0x0000005700577308 */ /* 0x000f280000000800 */
[----:B------:R-:W-:Y:S01]  /*4420*/  MUFU.EX2 R105, R105 ;  /* 0x0000006900697308 */ /* 0x000fe20000000800 */
[C---:B------:R-:W-:Y:S03]  /*4430*/  HMMA.16816.F32 R56, R48.reuse, R52, RZ ;  /* 0x000000343038723c */ /* 0x040fe600000018ff */
[----:B------:R-:W5:Y:S04]  /*4440*/  MUFU.EX2 R110, R122 ;  /* 0x0000007a006e7308 */ /* 0x000f680000000800 */
[----:B------:R-:W-:Y:S01]  /*4450*/  MUFU.EX2 R107, R107 ;  /* 0x0000006b006b7308 */ /* 0x000fe20000000800 */
[C---:B------:R-:W-:Y:S03]  /*4460*/  HMMA.16816.F32 R52, R48.reuse, R54, RZ ;  /* 0x000000363034723c */ /* 0x040fe600000018ff */
[----:B------:R-:W-:Y:S04]  /*4470*/  MUFU.EX2 R106, R120 ;  /* 0x00000078006a7308 */ /* 0x000fe80000000800 */
[----:B------:R-:W-:Y:S01]  /*4480*/  MUFU.EX2 R108, R118 ;  /* 0x00000076006c7308 */ /* 0x000fe20000000800 */
        /* <DEDUP_REMOVED lines=10> */
[----:B------:R-:W-:Y:S05]  /*4530*/  MUFU.EX2 R169, R169 ;  /* 0x000000a900a97308 */ /* 0x000fea0000000800 */
[C---:B------:R-:W-:Y:S08]  /*4540*/  HMMA.16816.F32 R68, R48.reuse, R70, RZ ;  /* 0x000000463044723c */ /* 0x040ff000000018ff */
[C---:B------:R-:W-:Y:S08]  /*4550*/  HMMA.16816.F32 R40, R48.reuse, R42, RZ ;  /* 0x0000002a3028723c */ /* 0x040ff000000018ff */
[----:B--2---:R-:W-:Y:S01]  /*4560*/  HMMA.16816.F32 R44, R48, R4, RZ ;  /* 0x00000004302c723c */ /* 0x004fe200000018ff */
[----:B---3--:R-:W-:Y:S01]  /*4570*/  F2FP.F16.F32.PACK_AB R4, R34, R35 ;  /* 0x000000232204723e */ /* 0x008fe200000000ff */
[----:B------:R-:W-:Y:S01]  /*4580*/  FADD.FTZ R35, R35, R92 ;  /* 0x0000005c23237221 */ /* 0x000fe20000010000 */
[----:B-1----:R-:W-:-:S03]  /*4590*/  F2FP.F16.F32.PACK_AB R5, R89, R84 ;  /* 0x000000545905723e */ /* 0x002fc600000000ff */
[----:B------:R-:W-:Y:S02]  /*45a0*/  FADD.FTZ R34, R34, R35 ;  /* 0x0000002322227221 */ /* 0x000fe40000010000 */
[----:B------:R-:W-:Y:S01]  /*45b0*/  HMMA.16816.F32 R48, R48, R6, RZ ;  /* 0x000000063030723c */ /* 0x000fe200000018ff */
[----:B------:R-:W-:Y:S01]  /*45c0*/  F2FP.F16.F32.PACK_AB R6, R0, R33 ;  /* 0x000000210006723e */ /* 0x000fe200000000ff */
[----:B------:R-:W-:Y:S01]  /*45d0*/  FADD.FTZ R33, R33, R34 ;  /* 0x0000002221217221 */ /* 0x000fe20000010000 */
[----:B----4-:R-:W-:-:S03]  /*45e0*/  F2FP.F16.F32.PACK_AB R7, R87, R32 ;  /* 0x000000205707723e */ /* 0x010fc600000000ff */
[----:B------:R-:W-:-:S04]  /*45f0*/  FADD.FTZ R0, R0, R33 ;  /* 0x0000002100007221 */ /* 0x000fc80000010000 */
[C---:B------:R-:W-:Y:S08]  /*4600*/  HMMA.16816.F32 R64, R4.reuse, R12, R64 ;  /* 0x0000000c0440723c */ /* 0x040ff00000001840 */
[C---:B------:R-:W-:Y:S01]  /*4610*/  HMMA.16816.F32 R60, R4.reuse, R14, R60 ;  /* 0x0000000e043c723c */ /* 0x040fe2000000183c */
[----:B------:R-:W1:Y:S07]  /*4620*/  LDSM.16.MT88.4 R12, [R109+0x7800] ;  /* 0x007800006d0c783b */ /* 0x000e6e0000004200 */
[C---:B-----5:R-:W-:Y:S08]  /*4630*/  HMMA.16816.F32 R56, R4.reuse, R8, R56 ;  /* 0x000000080438723c */ /* 0x060ff00000001838 */
[C---:B------:R-:W-:Y:S01]  /*4640*/  HMMA.16816.F32 R52, R4.reuse, R10, R52 ;  /* 0x0000000a0434723c */ /* 0x040fe20000001834 */
[----:B------:R-:W2:Y:S07]  /*4650*/  LDSM.16.MT88.4 R8, [R98+0x7800] ;  /* 0x007800006208783b */ /* 0x000eae0000004200 */
[C---:B------:R-:W-:Y:S08]  /*4660*/  HMMA.16816.F32 R72, R4.reuse, R16, R72 ;  /* 0x000000100448723c */ /* 0x040ff00000001848 */
        /* <DEDUP_REMOVED lines=26> */
[----:B------:R3:W1:Y:S01]  /*4810*/  MUFU.EX2 R115, R16 ;  /* 0x0000001000737308 */ /* 0x0006620000000800 */
[C---:B------:R-:W-:Y:S08]  /*4820*/  HMMA.16816.F32 R68, R4.reuse, R18, R68 ;  /* 0x000000120444723c */ /* 0x040ff00000001844 */
        /* <DEDUP_REMOVED lines=57> */
.L_x_7028:
        /* <DEDUP_REMOVED lines=80> */
.L_x_7023:
[----:B------:R-:W-:Y:S05]  /*50c0*/  BSYNC.RECONVERGENT B0 ;  /* 0x0000000000007941 */ /* 0x000fea0003800200 */
.L_x_7022:
[----:B------:R-:W1:Y:S01]  /*50d0*/  S2UR UR6, SR_CgaCtaId ;  /* 0x00000000000679c3 */ /* 0x000e620000008800 */
[C---:B------:R-:W-:Y:S01]  /*50e0*/  SHF.L.U32 R143, R132.reuse, 0x3, RZ ;  /* 0x00000003848f7819 */ /* 0x040fe200000006ff */
[----:B------:R-:W-:Y:S01]  /*50f0*/  UMOV UR7, 0x400 ;  /* 0x0000040000077882 */ /* 0x000fe20000000000 */
[C---:B------:R-:W-:Y:S01]  /*5100*/  LOP3.LUT R163, R132.reuse, 0x18, RZ, 0xc0, !PT ;  /* 0x0000001884a37812 */ /* 0x040fe200078ec0ff */
[C---:B------:R-:W-:Y:S01]  /*5110*/  IMAD.SHL.U32 R97, R132.reuse, 0x10, RZ ;  /* 0x0000001084617824 */ /* 0x040fe200078e00ff */
[C---:B------:R-:W-:Y:S01]  /*5120*/  LOP3.LUT R88, R143.reuse, 0xc0, RZ, 0xc0, !PT ;  /* 0x000000c08f587812 */ /* 0x040fe200078ec0ff */
[----:B------:R-:W-:Y:S01]  /*5130*/  IMAD.SHL.U32 R94, R132, 0x20, RZ ;  /* 0x00000020845e7824 */ /* 0x000fe200078e00ff */
[C---:B------:R-:W-:Y:S01]  /*5140*/  LOP3.LUT R144, R143.reuse, 0x18, RZ, 0xc0, !PT ;  /* 0x000000188f907812 */ /* 0x040fe200078ec0ff */
[----:B------:R-:W-:Y:S01]  /*5150*/  BSSY.RECONVERGENT B1, `(.L_x_7024) ;  /* 0x000014d000017945 */ /* 0x000fe20003800200 */
[----:B------:R-:W-:Y:S02]  /*5160*/  LOP3.LUT R163, R88, R163, RZ, 0xfc, !PT ;  /* 0x000000a358a37212 */ /* 0x000fe400078efcff */
[----:B------:R-:W-:Y:S02]  /*5170*/  LOP3.LUT R88, R143, 0x1f20, RZ, 0xc0, !PT ;  /* 0x00001f208f587812 */ /* 0x000fe400078ec0ff */
[C---:B------:R-:W-:Y:S02]  /*5180*/  ISETP.GE.AND P5, PT, R144.reuse, R159, PT ;  /* 0x0000009f9000720c */ /* 0x040fe40003fa6270 */
[----:B------:R-:W-:Y:S02]  /*5190*/  LOP3.LUT R89, R163, R144, RZ, 0x3c, !PT ;  /* 0x00000090a3597212 */ /* 0x000fe400078e3cff */
[----:B------:R-:W-:Y:S02]  /*51a0*/  LOP3.LUT R142, R144, 0x20, RZ, 0xfc, !PT ;  /* 0x00000020908e7812 */ /* 0x000fe400078efcff */
[----:B------:R-:W-:Y:S02]  /*51b0*/  LOP3.LUT R89, R88, R89, RZ, 0xfc, !PT ;  /* 0x0000005958597212 */ /* 0x000fe400078efcff */
[-C--:B------:R-:W-:Y:S02]  /*51c0*/  ISETP.GE.AND P4, PT, R142, R159.reuse, PT ;  /* 0x0000009f8e00720c */ /* 0x080fe40003f86270 */
[----:B------:R-:W-:Y:S01]  /*51d0*/  LOP3.LUT R141, R144, 0x40, RZ, 0xfc, !PT ;  /* 0x00000040908d7812 */ /* 0x000fe200078efcff */
[----:B-1----:R-:W-:Y:S01]  /*51e0*/  ULEA UR6, UR6, UR7, 0x18 ;  /* 0x0000000706067291 */ /* 0x002fe2000f8ec0ff */
[----:B------:R-:W-:Y:S02]  /*51f0*/  LEA R90, P0, R145, R166, 0x1 ;  /* 0x000000a6915a7211 */ /* 0x000fe400078008ff */
[----:B------:R-:W-:Y:S02]  /*5200*/  ISETP.GE.AND P3, PT, R141, R159, PT ;  /* 0x0000009f8d00720c */ /* 0x000fe40003f66270 */
[----:B------:R-:W-:Y:S01]  /*5210*/  LEA.HI.X R91, R145, R167, R146, 0x1, P0 ;  /* 0x000000a7915b7211 */ /* 0x000fe200000f0c92 */
[----:B------:R-:W-:Y:S01]  /*5220*/  IMAD.U32 R136, RZ, RZ, UR6 ;  /* 0x00000006ff887e24 */ /* 0x000fe2000f8e00ff */
[----:B------:R-:W-:Y:S02]  /*5230*/  SHF.R.U32.HI R134, RZ, 0x1, R132 ;  /* 0x00000001ff867819 */ /* 0x000fe40000011684 */
[----:B------:R-:W-:Y:S02]  /*5240*/  SHF.L.U32 R133, R132, 0x2, RZ ;  /* 0x0000000284857819 */ /* 0x000fe400000006ff */
[----:B------:R-:W-:Y:S02]  /*5250*/  LEA R161, R89, R136, 0x1 ;  /* 0x0000008859a17211 */ /* 0x000fe400078e08ff */
[C---:B------:R-:W-:Y:S02]  /*5260*/  LOP3.LUT R135, R97.reuse, 0x3e00, RZ, 0xc0, !PT ;  /* 0x00003e0061877812 */ /* 0x040fe400078ec0ff */
[----:B------:R-:W-:Y:S01]  /*5270*/  LOP3.LUT R95, R134, 0x8, RZ, 0xc0, !PT ;  /* 0x00000008865f7812 */ /* 0x000fe200078ec0ff */
[----:B------:R-:W-:Y:S01]  /*5280*/  @!PT LDS RZ, [RZ] ;  /* 0x00000000fffff984 */ /* 0x000fe20000000800 */
[----:B------:R-:W-:Y:S01]  /*5290*/  @!PT LDS RZ, [RZ] ;  /* 0x00000000fffff984 */ /* 0x000fe20000000800 */
[----:B------:R-:W-:Y:S01]  /*52a0*/  @!PT LDS RZ, [RZ] ;  /* 0x00000000fffff984 */ /* 0x000fe20000000800 */
[----:B------:R-:W-:Y:S01]  /*52b0*/  @!P5 LDGSTS.E.BYPASS.LTC128B.128 [R161+0x6000], desc[UR4][R166.64] ;  /* 0x06000000a6a1dfae */ /* 0x000fe2000b981a04 */
[----:B------:R-:W-:Y:S02]  /*52c0*/  LOP3.LUT R97, R97, 0x100, RZ, 0xc0, !PT ;  /* 0x0000010061617812 */ /* 0x000fe400078ec0ff */
[----:B------:R-:W-:Y:S03]  /*52d0*/  LOP3.LUT R87, R94, 0xc0, RZ, 0xc0, !PT ;  /* 0x000000c05e577812 */ /* 0x000fe600078ec0ff */
[----:B------:R-:W-:Y:S01]  /*52e0*/  @P5 STS.128 [R161+0x6000], RZ ;  /* 0x006000ffa1005388 */ /* 0x000fe20000000c00 */
[----:B------:R-:W-:Y:S02]  /*52f0*/  LOP3.LUT R84, R133, 0x18, RZ, 0xc0, !PT ;  /* 0x0000001885547812 */ /* 0x000fe400078ec0ff */
[--C-:B------:R-:W-:Y:S03]  /*5300*/  LOP3.LUT R95, R95, 0xc0, R94.reuse, 0xf8, !PT ;  /* 0x000000c05f5f7812 */ /* 0x100fe600078ef85e */
[----:B------:R-:W-:Y:S01]  /*5310*/  @!PT LDS RZ, [RZ] ;  /* 0x00000000fffff984 */ /* 0x000fe20000000800 */
[----:B------:R-:W-:Y:S01]  /*5320*/  @!PT LDS RZ, [RZ] ;  /* 0x00000000fffff984 */ /* 0x000fe20000000800 */
[----:B------:R-:W-:Y:S01]  /*5330*/  @!PT LDS RZ, [RZ] ;  /* 0x00000000fffff984 */ /* 0x000fe20000000800 */
[----:B------:R-:W-:Y:S01]  /*5340*/  @!P4 LDGSTS.E.BYPASS.LTC128B.128 [R161+0x7000], desc[UR4][R166.64+0x40] ;  /* 0x07000040a6a1cfae */ /* 0x000fe2000b981a04 */
[--C-:B------:R-:W-:Y:S02]  /*5350*/  LOP3.LUT R85, R135, 0x20, R94.reuse, 0xf8, !PT ;  /* 0x0000002087557812 */ /* 0x100fe400078ef85e */
[----:B------:R-:W-:Y:S03]  /*5360*/  LOP3.LUT R86, R97, 0x20, R94, 0xf8, !PT ;  /* 0x0000002061567812 */ /* 0x000fe600078ef85e */
[----:B------:R-:W-:Y:S01]  /*5370*/  @P4 STS.128 [R161+0x7000], RZ ;  /* 0x007000ffa1004388 */ /* 0x000fe20000000c00 */
[----:B------:R-:W-:Y:S02]  /*5380*/  LOP3.LUT R87, R87, 0x8, R132, 0xf8, !PT ;  /* 0x0000000857577812 */ /* 0x000fe400078ef884 */
[----:B------:R-:W-:Y:S03]  /*5390*/  LOP3.LUT R92, R95, R84, RZ, 0x3c, !PT ;  /* 0x000000545f5c7212 */ /* 0x000fe600078e3cff */
[----:B------:R-:W-:Y:S01]  /*53a0*/  @!PT LDS RZ, [RZ] ;  /* 0x00000000fffff984 */ /* 0x000fe20000000800 */
[----:B------:R-:W-:Y:S01]  /*53b0*/  @!PT LDS RZ, [RZ] ;  /* 0x00000000fffff984 */ /* 0x000fe20000000800 */
[----:B------:R-:W-:Y:S01]  /*53c0*/  @!PT LDS RZ, [RZ] ;  /* 0x00000000fffff984 */ /* 0x000fe20000000800 */
[----:B------:R-:W-:Y:S01]  /*53d0*/  @!P3 LDGSTS.E.BYPASS.LTC128B.128 [R161+0x8000], desc[UR4][R166.64+0x80] ;  /* 0x08000080a6a1bfae */ /* 0x000fe2000b981a04 */
[----:B------:R-:W-:Y:S02]  /*53e0*/  LOP3.LUT R85, R85, 0x100, R94, 0xf8, !PT ;  /* 0x0000010055557812 */ /* 0x000fe400078ef85e */
[----:B------:R-:W-:Y:S03]  /*53f0*/  LOP3.LUT R87, R86, R87, R84, 0xf6, !PT ;  /* 0x0000005756577212 */ /* 0x000fe600078ef654 */
[----:B------:R-:W-:Y:S01]  /*5400*/  @P3 STS.128 [R161+0x8000], RZ ;  /* 0x008000ffa1003388 */ /* 0x000fe20000000c00 */
[----:B------:R-:W-:Y:S02]  /*5410*/  LOP3.LUT R85, R85, R92, RZ, 0xfc, !PT ;  /* 0x0000005c55557212 */ /* 0x000fe400078efcff */
[----:B------:R-:W-:Y:S03]  /*5420*/  MOV R104, 0x20 ;  /* 0x0000002000687802 */ /* 0x000fe60000000f00 */
[----:B------:R-:W-:Y:S01]  /*5430*/  @!PT LDS RZ, [RZ] ;  /* 0x00000000fffff984 */ /* 0x000fe20000000800 */
[----:B------:R-:W-:Y:S01]  /*5440*/  @!PT LDS RZ, [RZ] ;  /* 0x00000000fffff984 */ /* 0x000fe20000000800 */
[----:B------:R-:W-:Y:S01]  /*5450*/  @!PT LDS RZ, [RZ] ;  /* 0x00000000fffff984 */ /* 0x000fe20000000800 */
[----:B------:R-:W-:Y:S01]  /*5460*/  @!P5 LDGSTS.E.BYPASS.LTC128B.128 [R161+0x6800], desc[UR4][R90.64] ;  /* 0x068000005aa1dfae */ /* 0x000fe2000b981a04 */
[----:B------:R-:W-:Y:S01]  /*5470*/  IMAD R138, R87, 0x2, R136 ;  /* 0x00000002578a7824 */ /* 0x000fe200078e0288 */
[----:B------:R-:W-:Y:S04]  /*5480*/  LEA R139, R85, R136, 0x1 ;  /* 0x00000088558b7211 */ /* 0x000fe800078e08ff */
[----:B------:R-:W-:Y:S01]  /*5490*/  @P5 STS.128 [R161+0x6800], RZ ;  /* 0x006800ffa1005388 */ /* 0x000fe20000000c00 */
[----:B------:R-:W-:Y:S02]  /*54a0*/  LOP3.LUT P0, RZ, R132, 0x4, RZ, 0xc0, !PT ;  /* 0x0000000484ff7812 */ /* 0x000fe4000780c0ff */
[----:B------:R-:W-:Y:S03]  /*54b0*/  IADD3 R156, PT, PT, R156, 0x1, RZ ;  /* 0x000000019c9c7810 */ /* 0x000fe60007ffe0ff */
[----:B------:R-:W-:Y:S01]  /*54c0*/  @!PT LDS RZ, [RZ] ;  /* 0x00000000fffff984 */ /* 0x000fe20000000800 */
[----:B------:R-:W-:Y:S01]  /*54d0*/  @!PT LDS RZ, [RZ] ;  /* 0x00000000fffff984 */ /* 0x000fe20000000800 */
[----:B------:R-:W-:Y:S01]  /*54e0*/  @!PT LDS RZ, [RZ] ;  /* 0x00000000fffff984 */ /* 0x000fe20000000800 */
[----:B------:R-:W-:Y:S01]  /*54f0*/  @!P4 LDGSTS.E.BYPASS.LTC128B.128 [R161+0x7800], desc[UR4][R90.64+0x40] ;  /* 0x078000405aa1cfae */ /* 0x000fe2000b981a04 */
[----:B------:R-:W-:Y:S02]  /*5500*/  SEL R104, R104, 0xffffffe0, !P0 ;  /* 0xffffffe068687807 */ /* 0x000fe40004000000 */
[----:B------:R-:W-:Y:S03]  /*5510*/  ISETP.NE.AND P1, PT, R156, RZ, PT ;  /* 0x000000ff9c00720c */ /* 0x000fe60003f25270 */
[----:B------:R-:W-:Y:S01]  /*5520*/  @P4 STS.128 [R161+0x7800], RZ ;  /* 0x007800ffa1004388 */ /* 0x000fe20000000c00 */
[----:B------:R-:W-:Y:S01]  /*5530*/  IADD3 R95, PT, PT, R138, R104, RZ ;  /* 0x000000688a5f7210 */ /* 0x000fe20007ffe0ff */
[----:B------:R-:W-:Y:S04]  /*5540*/  IMAD.IADD R137, R139, 0x1, R104 ;  /* 0x000000018b897824 */ /* 0x000fe800078e0268 */
[----:B------:R-:W-:Y:S01]  /*5550*/  @!PT LDS RZ, [RZ] ;  /* 0x00000000fffff984 */ /* 0x000fe20000000800 */
[----:B------:R-:W-:Y:S01]  /*5560*/  @!PT LDS RZ, [RZ] ;  /* 0x00000000fffff984 */ /* 0x000fe20000000800 */
[----:B------:R-:W-:Y:S01]  /*5570*/  @!PT LDS RZ, [RZ] ;  /* 0x00000000fffff984 */ /* 0x000fe20000000800 */
[----:B------:R1:W-:Y:S06]  /*5580*/  @!P3 LDGSTS.E.BYPASS.LTC128B.128 [R161+0x8800], desc[UR4][R90.64+0x80] ;  /* 0x088000805aa1bfae */ /* 0x0003ec000b981a04 */
[----:B------:R-:W-:Y:S06]  /*5590*/  @P3 STS.128 [R161+0x8800], RZ ;  /* 0x008800ffa1003388 */ /* 0x000fec0000000c00 */
[----:B------:R-:W-:Y:S06]  /*55a0*/  LDSM.16.M88.4 R84, [R139] ;  /* 0x000000008b54783b */ /* 0x000fec0000000200 */
[----:B------:R-:W2:Y:S06]  /*55b0*/  LDSM.16.M88.4 R96, [R138+0x3000] ;  /* 0x003000008a60783b */ /* 0x000eac0000000200 */
[----:B------:R-:W3:Y:S06]  /*55c0*/  LDSM.16.M88.4 R100, [R138+0x3400] ;  /* 0x003400008a64783b */ /* 0x000eec0000000200 */
[----:B------:R-:W4:Y:S06]  /*55d0*/  LDSM.16.M88.4 R104, [R138+0x3800] ;  /* 0x003800008a68783b */ /* 0x000f2c0000000200 */
[----:B------:R-:W5:Y:S06]  /*55e0*/  LD.E R151, desc[UR4][R2.64+0x18c] ;  /* 0x00018c0402977980 */ /* 0x000f6c000c101900 */
[----:B------:R-:W1:Y:S06]  /*55f0*/  LDSM.16.M88.4 R108, [R138+0x3c00] ;  /* 0x003c00008a6c783b */ /* 0x000e6c0000000200 */
[----:B------:R-:W0:Y:S06]  /*5600*/  LDGDEPBAR ;  /* 0x00000000000079af */ /* 0x000e2c0000000000 */
[----:B------:R-:W-:Y:S06]  /*5610*/  LDSM.16.M88.4 R112, [R137] ;  /* 0x000000008970783b */ /* 0x000fec0000000200 */
[----:B------:R-:W1:Y:S01]  /*5620*/  LDSM.16.M88.4 R116, [R95+0x3000] ;  /* 0x003000005f74783b */ /* 0x000e620000000200 */
[C---:B--2---:R-:W-:Y:S05]  /*5630*/  HMMA.16816.F32 R4, R84.reuse, R96, RZ ;  /* 0x000000605404723c */ /* 0x044fea00000018ff */
[----:B------:R-:W2:Y:S03]  /*5640*/  LDSM.16.M88.4 R120, [R95+0x3400] ;  /* 0x003400005f78783b */ /* 0x000ea60000000200 */
[C---:B------:R-:W-:Y:S03]  /*5650*/  HMMA.16816.F32 R8, R84.reuse, R98, RZ ;  /* 0x000000625408723c */ /* 0x040fe600000018ff */
[----:B------:R-:W2:Y:S05]  /*5660*/  LDSM.16.M88.4 R96, [R95+0x3800] ;  /* 0x003800005f60783b */ /* 0x000eaa0000000200 */
[C---:B---3--:R-:W-:Y:S01]  /*5670*/  HMMA.16816.F32 R12, R84.reuse, R100, RZ ;  /* 0x00000064540c723c */ /* 0x048fe200000018ff */
[----:B------:R-:W3:Y:S06]  /*5680*/  LDSM.16.M88.4 R124, [R95+0x3c00] ;  /* 0x003c00005f7c783b */ /* 0x000eec0000000200 */
[----:B------:R-:W-:Y:S01]  /*5690*/  LDSM.16.M88.4 R128, [R139+0x1000] ;  /* 0x001000008b80783b */ /* 0x000fe20000000200 */
[C---:B------:R-:W-:Y:S05]  /*56a0*/  HMMA.16816.F32 R16, R84.reuse, R102, RZ ;  /* 0x000000665410723c */ /* 0x040fea00000018ff */
[----:B------:R-:W3:Y:S03]  /*56b0*/  LDSM.16.M88.4 R100, [R138+0x4000] ;  /* 0x004000008a64783b */ /* 0x000ee60000000200 */
[C---:B----4-:R-:W-:Y:S03]  /*56c0*/  HMMA.16816.F32 R20, R84.reuse, R104, RZ ;  /* 0x000000685414723c */ /* 0x050fe600000018ff */
[----:B-1----:R-:W-:Y:S05]  /*56d0*/  LDSM.16.M88.4 R88, [R95+0x5000] ;  /* 0x005000005f58783b */ /* 0x002fea0000000200 */
[C---:B------:R-:W-:Y:S01]  /*56e0*/  HMMA.16816.F32 R24, R84.reuse, R106, RZ ;  /* 0x0000006a5418723c */ /* 0x040fe200000018ff */
[----:B------:R-:W-:Y:S07]  /*56f0*/  LDSM.16.M88.4 R104, [R138+0x4800] ;  /* 0x004800008a68783b */ /* 0x000fee0000000200 */
[C---:B------:R-:W-:Y:S08]  /*5700*/  HMMA.16816.F32 R28, R84.reuse, R108, RZ ;  /* 0x0000006c541c723c */ /* 0x040ff000000018ff */
[----:B------:R-:W-:Y:S01]  /*5710*/  HMMA.16816.F32 R32, R84, R110, RZ ;  /* 0x0000006e5420723c */ /* 0x000fe200000018ff */
[----:B------:R-:W1:Y:S06]  /*5720*/  LDSM.16.M88.4 R84, [R138+0x4400] ;  /* 0x004400008a54783b */ /* 0x000e6c0000000200 */
[----:B------:R-:W-:Y:S01]  /*5730*/  LDSM.16.M88.4 R108, [R137+0x1000] ;  /* 0x00100000896c783b */ /* 0x000fe20000000200 */
        /* <DEDUP_REMOVED lines=8> */
[----:B------:R-:W2:Y:S07]  /*57c0*/  LDSM.16.M88.4 R96, [R138+0x4c00] ;  /* 0x004c00008a60783b */ /* 0x000eae0000000200 */
[C---:B---3--:R-:W-:Y:S08]  /*57d0*/  HMMA.16816.F32 R28, R112.reuse, R124, R28 ;  /* 0x0000007c701c723c */ /* 0x048ff0000000181c */
[----:B------:R-:W-:Y:S01]  /*57e0*/  HMMA.16816.F32 R32, R112, R126, R32 ;  /* 0x0000007e7020723c */ /* 0x000fe20000001820 */
[----:B------:R-:W3:Y:S06]  /*57f0*/  LDSM.16.M88.4 R112, [R95+0x4000] ;  /* 0x004000005f70783b */ /* 0x000eec0000000200 */
[----:B------:R-:W-:Y:S01]  /*5800*/  LDSM.16.M88.4 R124, [R137+0x2000] ;  /* 0x00200000897c783b */ /* 0x000fe20000000200 */
        /* <DEDUP_REMOVED lines=16> */
[C---:B------:R-:W-:Y:S01]  /*5910*/  HMMA.16816.F32 R16, R108.reuse, R118, R16 ;  /* 0x000000766c10723c */ /* 0x040fe20000001810 */
[----:B------:R-:W3:Y:S07]  /*5920*/  LDSM.16.M88.4 R116, [R138+0x5c00] ;  /* 0x005c00008a74783b */ /* 0x000eee0000000200 */
[C---:B------:R-:W-:Y:S08]  /*5930*/  HMMA.16816.F32 R20, R108.reuse, R120, R20 ;  /* 0x000000786c14723c */ /* 0x040ff00000001814 */
[C---:B------:R-:W-:Y:S08]  /*5940*/  HMMA.16816.F32 R24, R108.reuse, R122, R24 ;  /* 0x0000007a6c18723c */ /* 0x040ff00000001818 */
[C---:B-1----:R-:W-:Y:S08]  /*5950*/  HMMA.16816.F32 R28, R108.reuse, R84, R28 ;  /* 0x000000546c1c723c */ /* 0x042ff0000000181c */
[----:B------:R-:W-:Y:S01]  /*5960*/  HMMA.16816.F32 R32, R108, R86, R32 ;  /* 0x000000566c20723c */ /* 0x000fe20000001820 */
[----:B------:R-:W1:Y:S07]  /*5970*/  LDSM.16.M88.4 R84, [R95+0x5400] ;  /* 0x005400005f54783b */ /* 0x000e6e0000000200 */
[C---:B----4-:R-:W-:Y:S08]  /*5980*/  HMMA.16816.F32 R4, R100.reuse, R104, R4 ;  /* 0x000000686404723c */ /* 0x050ff00000001804 */
[C---:B------:R-:W-:Y:S08]  /*5990*/  HMMA.16816.F32 R8, R100.reuse, R106, R8 ;  /* 0x0000006a6408723c */ /* 0x040ff00000001808 */
[C---:B--2---:R-:W-:Y:S08]  /*59a0*/  HMMA.16816.F32 R12, R100.reuse, R96, R12 ;  /* 0x00000060640c723c */ /* 0x044ff0000000180c */
[C---:B------:R-:W-:Y:S08]  /*59b0*/  HMMA.16816.F32 R16, R100.reuse, R98, R16 ;  /* 0x000000626410723c */ /* 0x040ff00000001810 */
[C---:B---3--:R-:W-:Y:S08]  /*59c0*/  HMMA.16816.F32 R20, R100.reuse, R112, R20 ;  /* 0x000000706414723c */ /* 0x048ff00000001814 */
[C---:B------:R-:W-:Y:S08]  /*59d0*/  HMMA.16816.F32 R24, R100.reuse, R114, R24 ;  /* 0x000000726418723c */ /* 0x040ff00000001818 */
[C---:B------:R-:W-:Y:S08]  /*59e0*/  HMMA.16816.F32 R28, R100.reuse, R116, R28 ;  /* 0x00000074641c723c */ /* 0x040ff0000000181c */
[----:B------:R-:W-:Y:S08]  /*59f0*/  HMMA.16816.F32 R32, R100, R118, R32 ;  /* 0x000000766420723c */ /* 0x000ff00000001820 */
[C---:B------:R-:W-:Y:S08]  /*5a00*/  HMMA.16816.F32 R4, R124.reuse, R88, R4 ;  /* 0x000000587c04723c */ /* 0x040ff00000001804 */
[C---:B------:R-:W-:Y:S01]  /*5a10*/  HMMA.16816.F32 R8, R124.reuse, R90, R8 ;  /* 0x0000005a7c08723c */ /* 0x040fe20000001808 */
[----:B------:R-:W2:Y:S07]  /*5a20*/  LDSM.16.M88.4 R88, [R95+0x5800] ;  /* 0x005800005f58783b */ /* 0x000eae0000000200 */
[C---:B-1----:R-:W-:Y:S03]  /*5a30*/  HMMA.16816.F32 R12, R124.reuse, R84, R12 ;  /* 0x000000547c0c723c */ /* 0x042fe6000000180c */
[-C--:B-----5:R-:W-:Y:S01]  /*5a40*/  FMUL.FTZ R176, R4, R151.reuse ;  /* 0x0000009704b07220 */ /* 0x0a0fe20000410000 */
[-C--:B------:R-:W-:Y:S01]  /*5a50*/  FMUL.FTZ R211, R5, R151.reuse ;  /* 0x0000009705d37220 */ /* 0x080fe20000410000 */
[-C--:B------:R-:W-:Y:S01]  /*5a60*/  FMUL.FTZ R209, R6, R151.reuse ;  /* 0x0000009706d17220 */ /* 0x080fe20000410000 */
[-C--:B------:R-:W-:Y:S02]  /*5a70*/  FMUL.FTZ R207, R7, R151.reuse ;  /* 0x0000009707cf7220 */ /* 0x080fe40000410000 */
[C---:B------:R-:W-:Y:S01]  /*5a80*/  HMMA.16816.F32 R16, R124.reuse, R86, R16 ;  /* 0x000000567c10723c */ /* 0x040fe20000001810 */
[----:B------:R-:W1:Y:S01]  /*5a90*/  MUFU.TANH R176, R176 ;  /* 0x000000b000b07308 */ /* 0x000e620000002400 */
[----:B------:R-:W3:Y:S01]  /*5aa0*/  LDSM.16.M88.4 R84, [R95+0x5c00] ;  /* 0x005c00005f54783b */ /* 0x000ee20000000200 */
[----:B------:R-:W-:Y:S04]  /*5ab0*/  DEPBAR.LE SB0, 0x0 ;  /* 0x000080000000791a */ /* 0x000fe80000000000 */
[-C--:B------:R-:W-:Y:S01]  /*5ac0*/  FMUL.FTZ R219, R8, R151.reuse ;  /* 0x0000009708db7220 */ /* 0x080fe20000410000 */
[-C--:B------:R-:W-:Y:S03]  /*5ad0*/  FMUL.FTZ R217, R9, R151.reuse ;  /* 0x0000009709d97220 */ /* 0x080fe60000410000 */
[----:B------:R-:W4:Y:S01]  /*5ae0*/  MUFU.TANH R211, R211 ;  /* 0x000000d300d37308 */ /* 0x000f220000002400 */
        /* <DEDUP_REMOVED lines=15> */
[C---:B------:R-:W-:Y:S09]  /*5be0*/  HMMA.16816.F32 R24, R124.reuse, R90, R24 ;  /* 0x0000005a7c18723c */ /* 0x040ff20000001818 */
[----:B------:R-:W1:Y:S01]  /*5bf0*/  MUFU.TANH R217, R217 ;  /* 0x000000d900d97308 */ /* 0x000e620000002400 */
[C---:B---3--:R-:W-:Y:S03]  /*5c00*/  HMMA.16816.F32 R28, R124.reuse, R84, R28 ;  /* 0x000000547c1c723c */ /* 0x048fe6000000181c */
[-C--:B------:R-:W-:Y:S01]  /*5c10*/  FMUL.FTZ R187, R20, R151.reuse ;  /* 0x0000009714bb7220 */ /* 0x080fe20000410000 */
[-C--:B------:R-:W-:Y:S01]  /*5c20*/  FMUL.FTZ R189, R21, R151.reuse ;  /* 0x0000009715bd7220 */ /* 0x080fe20000410000 */
[-C--:B------:R-:W-:Y:S01]  /*5c30*/  FMUL.FTZ R183, R22, R151.reuse ;  /* 0x0000009716b77220 */ /* 0x080fe20000410000 */
[-C--:B------:R-:W-:Y:S03]  /*5c40*/  FMUL.FTZ R175, R23, R151.reuse ;  /* 0x0000009717af7220 */ /* 0x080fe60000410000 */
[----:B------:R-:W3:Y:S01]  /*5c50*/  MUFU.TANH R215, R215 ;  /* 0x000000d700d77308 */ /* 0x000ee20000002400 */
[----:B------:R-:W-:Y:S03]  /*5c60*/  HMMA.16816.F32 R32, R124, R86, R32 ;  /* 0x000000567c20723c */ /* 0x000fe60000001820 */
        /* <DEDUP_REMOVED lines=63> */
[-C--:B------:R-:W-:Y:S01]  /*6060*/  LOP3.LUT R4, R4, R13.reuse, RZ, 0x3c, !PT ;  /* 0x0000000d04047212 */ /* 0x080fe200078e3cff */
        /* <DEDUP_REMOVED lines=50> */
.L_x_7027:
[----:B------:R-:W-:Y:S05]  /*6390*/  BSYNC.RECONVERGENT B0 ;  /* 0x0000000000007941 */ /* 0x000fea0003800200 */
.L_x_7026:
        /* <DEDUP_REMOVED lines=40> */
.L_x_7025:
[----:B------:R-:W-:Y:S05]  /*6620*/  BSYNC.RECONVERGENT B1 ;  /* 0x0000000000017941 */ /* 0x000fea0003800200 */
.L_x_7024:
[----:B------:R-:W2:Y:S01]  /*6630*/  LD.E R87, desc[UR4][R2.64+0xdc] ;  /* 0x0000dc0402577980 */ /* 0x000ea2000c101900 */
[----:B-1-3--:R-:W-:Y:S02]  /*6640*/  FMNMX3.FTZ R6, R93, R176, R211, !PT ;  /* 0x000000b05d067276 */ /* 0x00afe400078100d3 */
        /* <DEDUP_REMOVED lines=19> */
[----:B------:R-:W3:Y:S01]  /*6780*/  SHFL.BFLY PT, R4, R5, 0x2, 0x1f ;  /* 0x0c401f0005047f89 */ /* 0x000ee200000e0000 */
[----:B------:R-:W-:Y:S02]  /*6790*/  IADD3 R158, PT, PT, R158, -0x40, RZ ;  /* 0xffffffc09e9e7810 */ /* 0x000fe40007ffe0ff */
[----:B------:R-:W-:Y:S05]  /*67a0*/  IADD3 R100, PT, PT, R101, 0x6020, RZ ;  /* 0x0000602065647810 */ /* 0x000fea0007ffe0ff */
[----:B------:R-:W-:Y:S08]  /*67b0*/  LDSM.16.MT88.4 R12, [R101+0x6000] ;  /* 0x00600000650c783b */ /* 0x000ff00000004200 */
[----:B------:R-:W-:Y:S01]  /*67c0*/  LDSM.16.MT88.4 R28, [R101+0x7000] ;  /* 0x00700000651c783b */ /* 0x000fe20000004200 */
[----:B-1----:R-:W-:Y:S02]  /*67d0*/  FMNMX.FTZ R7, R9, R6, !PT ;  /* 0x0000000609077209 */ /* 0x002fe40007810000 */
[----:B---3--:R-:W-:Y:S05]  /*67e0*/  FMNMX.FTZ R8, R5, R4, !PT ;  /* 0x0000000405087209 */ /* 0x008fea0007810000 */
[----:B------:R-:W1:Y:S08]  /*67f0*/  SHFL.BFLY PT, R86, R7, 0x1, 0x1f ;  /* 0x0c201f0007567f89 */ /* 0x000e7000000e0000 */
[----:B------:R-:W3:Y:S01]  /*6800*/  SHFL.BFLY PT, R85, R8, 0x1, 0x1f ;  /* 0x0c201f0008557f89 */ /* 0x000ee200000e0000 */
[----:B-1----:R-:W-:Y:S02]  /*6810*/  FMNMX.FTZ R86, R7, R86, !PT ;  /* 0x0000005607567209 */ /* 0x002fe40007810000 */
[----:B---3--:R-:W-:Y:S03]  /*6820*/  FMNMX.FTZ R85, R8, R85, !PT ;  /* 0x0000005508557209 */ /* 0x008fe60007810000 */
[C---:B------:R-:W-:Y:S01]  /*6830*/  FADD.FTZ R6, -R86.reuse, R93 ;  /* 0x0000005d56067221 */ /* 0x040fe20000010100 */
[----:B------:R-:W-:Y:S01]  /*6840*/  FSETP.NEU.FTZ.AND P1, PT, R86, -INF , PT ;  /* 0xff8000005600780b */ /* 0x000fe20003f3d000 */
[----:B------:R-:W-:Y:S01]  /*6850*/  FADD.FTZ R4, -R85, R0 ;  /* 0x0000000055047221 */ /* 0x000fe20000010100 */
[C---:B--2---:R-:W-:Y:S01]  /*6860*/  FMUL.FTZ R92, R87.reuse, R86 ;  /* 0x00000056575c7220 */ /* 0x044fe20000410000 */
[C---:B------:R-:W-:Y:S02]  /*6870*/  FMUL.FTZ R96, R87.reuse, R85 ;  /* 0x0000005557607220 */ /* 0x040fe40000410000 */
[----:B------:R-:W-:Y:S01]  /*6880*/  FMUL.FTZ R0, R87, R4 ;  /* 0x0000000457007220 */ /* 0x000fe20000410000 */
[----:B------:R-:W-:Y:S01]  /*6890*/  IADD3 R4, PT, PT, R101, 0x6000, RZ ;  /* 0x0000600065047810 */ /* 0x000fe20007ffe0ff */
[----:B------:R-:W-:Y:S01]  /*68a0*/  FMUL.FTZ R84, R87, R6 ;  /* 0x0000000657547220 */ /* 0x000fe20000410000 */
[----:B------:R-:W-:Y:S02]  /*68b0*/  FSEL R92, R92, RZ, P1 ;  /* 0x000000ff5c5c7208 */ /* 0x000fe40000800000 */
[----:B------:R-:W-:Y:S01]  /*68c0*/  FSETP.NEU.FTZ.AND P1, PT, R85, -INF , PT ;  /* 0xff8000005500780b */ /* 0x000fe20003f3d000 */
[----:B------:R-:W1:Y:S01]  /*68d0*/  MUFU.EX2 R0, R0 ;  /* 0x0000000000007308 */ /* 0x000e620000000800 */
[----:B------:R-:W-:Y:S01]  /*68e0*/  @P0 IADD3 R100, PT, PT, R4, -0x20, RZ ;  /* 0xffffffe004640810 */ /* 0x000fe20007ffe0ff */
[-CC-:B------:R-:W-:Y:S01]  /*68f0*/  FFMA.FTZ R109, R176, R87.reuse, -R92.reuse ;  /* 0x00000057b06d7223 */ /* 0x180fe2000001085c */
[----:B------:R-:W-:Y:S01]  /*6900*/  FSEL R96, R96, RZ, P1 ;  /* 0x000000ff60607208 */ /* 0x000fe20000800000 */
[-CC-:B------:R-:W-:Y:S01]  /*6910*/  FFMA.FTZ R108, R211, R87.reuse, -R92.reuse ;  /* 0x00000057d36c7223 */ /* 0x180fe2000001085c */
[-CC-:B------:R-:W-:Y:S01]  /*6920*/  FFMA.FTZ R106, R219, R87.reuse, -R92.reuse ;  /* 0x00000057db6a7223 */ /* 0x180fe2000001085c */
[-C--:B------:R-:W-:Y:S01]  /*6930*/  FFMA.FTZ R105, R217, R87.reuse, -R92 ;  /* 0x00000057d9697223 */ /* 0x080fe2000001085c */
[----:B------:R-:W2:Y:S01]  /*6940*/  LDSM.16.MT88.4 R20, [R100] ;  /* 0x000000006414783b */ /* 0x000ea20000004200 */
[-CC-:B------:R-:W-:Y:S01]  /*6950*/  FFMA.FTZ R107, R209, R87.reuse, -R96.reuse ;  /* 0x00000057d16b7223 */ /* 0x180fe20000010860 */
[-CC-:B------:R-:W-:Y:S01]  /*6960*/  FFMA.FTZ R104, R207, R87.reuse, -R96.reuse ;  /* 0x00000057cf687223 */ /* 0x180fe20000010860 */
[-CC-:B------:R-:W-:Y:S01]  /*6970*/  FFMA.FTZ R103, R215, R87.reuse, -R96.reuse ;  /* 0x00000057d7677223 */ /* 0x180fe20000010860 */
[-C--:B------:R-:W-:Y:S01]  /*6980*/  FFMA.FTZ R102, R213, R87.reuse, -R96 ;  /* 0x00000057d5667223 */ /* 0x080fe20000010860 */
[----:B------:R-:W3:Y:S01]  /*6990*/  MUFU.EX2 R84, R84 ;  /* 0x0000005400547308 */ /* 0x000ee20000000800 */
[--C-:B------:R-:W-:Y:S01]  /*69a0*/  FFMA.FTZ R110, R203, R87, -R92.reuse ;  /* 0x00000057cb6e7223 */ /* 0x100fe2000001085c */
[C---:B-1----:R-:W-:Y:S01]  /*69b0*/  FMUL.FTZ R6, R0.reuse, R82 ;  /* 0x0000005200067220 */ /* 0x042fe20000410000 */
        /* <DEDUP_REMOVED lines=10> */
[----:B------:R-:W-:Y:S01]  /*6a60*/  FMUL.FTZ R34, R0, R54 ;  /* 0x0000003600227220 */ /* 0x000fe20000410000 */
[C---:B---3--:R-:W-:Y:S01]  /*6a70*/  FMUL.FTZ R4, R84.reuse, R80 ;  /* 0x0000005054047220 */ /* 0x048fe20000410000 */
[C---:B------:R-:W-:Y:S07]  /*6a80*/  FMUL.FTZ R5, R84.reuse, R81 ;  /* 0x0000005154057220 */ /* 0x040fee0000410000 */
[----:B------:R-:W3:Y:S01]  /*6a90*/  MUFU.EX2 R104, R104 ;  /* 0x0000006800687308 */ /* 0x000ee20000000800 */
[C---:B------:R-:W-:Y:S01]  /*6aa0*/  FMUL.FTZ R8, R84.reuse, R76 ;  /* 0x0000004c54087220 */ /* 0x040fe20000410000 */
[C---:B------:R-:W-:Y:S01]  /*6ab0*/  FMUL.FTZ R9, R84.reuse, R77 ;  /* 0x0000004d54097220 */ /* 0x040fe20000410000 */
[C---:B------:R-:W-:Y:S07]  /*6ac0*/  FMUL.FTZ R16, R84.reuse, R68 ;  /* 0x0000004454107220 */ /* 0x040fee0000410000 */
[----:B------:R-:W-:Y:S01]  /*6ad0*/  MUFU.EX2 R106, R106 ;  /* 0x0000006a006a7308 */ /* 0x000fe20000000800 */
[----:B------:R-:W-:Y:S01]  /*6ae0*/  FMUL.FTZ R17, R84, R69 ;  /* 0x0000004554117220 */ /* 0x000fe20000410000 */
[----:B-1----:R-:W-:Y:S01]  /*6af0*/  F2FP.F16.F32.PACK_AB R80, R108, R109 ;  /* 0x0000006d6c50723e */ /* 0x002fe200000000ff */
[----:B------:R-:W-:Y:S07]  /*6b00*/  LDSM.16.MT88.4 R68, [R100+0x1400] ;  /* 0x001400006444783b */ /* 0x000fee0000004200 */
[----:B------:R-:W1:Y:S01]  /*6b10*/  MUFU.EX2 R105, R105 ;  /* 0x0000006900697308 */ /* 0x000e620000000800 */
[C---:B------:R-:W-:Y:S01]  /*6b20*/  FMUL.FTZ R24, R84.reuse, R60 ;  /* 0x0000003c54187220 */ /* 0x040fe20000410000 */
[C---:B------:R-:W-:Y:S01]  /*6b30*/  FMUL.FTZ R25, R84.reuse, R61 ;  /* 0x0000003d54197220 */ /* 0x040fe20000410000 */
[C---:B------:R-:W-:Y:S07]  /*6b40*/  FMUL.FTZ R32, R84.reuse, R52 ;  /* 0x0000003454207220 */ /* 0x040fee0000410000 */
[----:B------:R-:W-:Y:S01]  /*6b50*/  MUFU.EX2 R103, R103 ;  /* 0x0000006700677308 */ /* 0x000fe20000000800 */
[----:B------:R-:W-:Y:S01]  /*6b60*/  FMUL.FTZ R33, R84, R53 ;  /* 0x0000003554217220 */ /* 0x000fe20000410000 */
[----:B---3--:R-:W-:Y:S01]  /*6b70*/  F2FP.F16.F32.PACK_AB R81, R104, R107 ;  /* 0x0000006b6851723e */ /* 0x008fe200000000ff */
[----:B------:R-:W-:Y:S07]  /*6b80*/  LDSM.16.MT88.4 R60, [R100+0x400] ;  /* 0x00040000643c783b */ /* 0x000fee0000004200 */
[----:B------:R-:W3:Y:S01]  /*6b90*/  MUFU.EX2 R102, R102 ;  /* 0x0000006600667308 */ /* 0x000ee20000000800 */
[----:B------:R-:W-:Y:S01]  /*6ba0*/  FMUL.FTZ R35, R0, R55 ;  /* 0x0000003700237220 */ /* 0x000fe20000410000 */
[-CC-:B------:R-:W-:Y:S01]  /*6bb0*/  FFMA.FTZ R115, R205, R87.reuse, -R92.reuse ;  /* 0x00000057cd737223 */ /* 0x180fe2000001085c */
[-CC-:B------:R-:W-:Y:S01]  /*6bc0*/  FFMA.FTZ R116, R197, R87.reuse, -R92.reuse ;  /* 0x00000057c5747223 */ /* 0x180fe2000001085c */
[-CC-:B------:R-:W-:Y:S01]  /*6bd0*/  FFMA.FTZ R113, R199, R87.reuse, -R92.reuse ;  /* 0x00000057c7717223 */ /* 0x180fe2000001085c */
[-CC-:B------:R-:W-:Y:S01]  /*6be0*/  FFMA.FTZ R118, R187, R87.reuse, -R92.reuse ;  /* 0x00000057bb767223 */ /* 0x180fe2000001085c */
[----:B-1----:R-:W-:Y:S01]  /*6bf0*/  F2FP.F16.F32.PACK_AB R82, R105, R106 ;  /* 0x0000006a6952723e */ /* 0x002fe200000000ff */
[----:B------:R-:W-:Y:S01]  /*6c00*/  LDSM.16.MT88.4 R52, [R100+0x2000] ;  /* 0x002000006434783b */ /* 0x000fe20000004200 */
[-CC-:B------:R-:W-:Y:S01]  /*6c10*/  FFMA.FTZ R121, R189, R87.reuse, -R92.reuse ;  /* 0x00000057bd797223 */ /* 0x180fe2000001085c */
[-CC-:B------:R-:W-:Y:S01]  /*6c20*/  FFMA.FTZ R120, R181, R87.reuse, -R92.reuse ;  /* 0x00000057b5787223 */ /* 0x180fe2000001085c */
[-CC-:B------:R-:W-:Y:S01]  /*6c30*/  FFMA.FTZ R123, R185, R87.reuse, -R92.reuse ;  /* 0x00000057b97b7223 */ /* 0x180fe2000001085c */
[-CC-:B------:R-:W-:Y:S01]  /*6c40*/  FFMA.FTZ R127, R162, R87.reuse, -R92.reuse ;  /* 0x00000057a27f7223 */ /* 0x180fe2000001085c */
[-CC-:B------:R-:W-:Y:S01]  /*6c50*/  FFMA.FTZ R128, R174, R87.reuse, -R92.reuse ;  /* 0x00000057ae807223 */ /* 0x180fe2000001085c */
[--C-:B------:R-:W-:Y:S01]  /*6c60*/  FFMA.FTZ R130, R168, R87, -R92.reuse ;  /* 0x00000057a8827223 */ /* 0x100fe2000001085c */
[----:B---3--:R-:W-:Y:S01]  /*6c70*/  F2FP.F16.F32.PACK_AB R83, R102, R103 ;  /* 0x000000676653723e */ /* 0x008fe200000000ff */
[----:B------:R-:W-:Y:S01]  /*6c80*/  LDSM.16.MT88.4 R76, [R100+0x1800] ;  /* 0x00180000644c783b */ /* 0x000fe20000004200 */
[----:B------:R-:W-:Y:S01]  /*6c90*/  FFMA.FTZ R131, R170, R87, -R92 ;  /* 0x00000057aa837223 */ /* 0x000fe2000001085c */
[C---:B------:R-:W-:Y:S01]  /*6ca0*/  FMUL.FTZ R36, R84.reuse, R36 ;  /* 0x0000002454247220 */ /* 0x040fe20000410000 */
[----:B------:R-:W-:Y:S01]  /*6cb0*/  FMUL.FTZ R37, R84, R37 ;  /* 0x0000002554257220 */ /* 0x000fe20000410000 */
[C---:B------:R-:W-:Y:S01]  /*6cc0*/  FMUL.FTZ R38, R0.reuse, R38 ;  /* 0x0000002600267220 */ /* 0x040fe20000410000 */
[----:B------:R-:W-:Y:S01]  /*6cd0*/  FMUL.FTZ R39, R0, R39 ;  /* 0x0000002700277220 */ /* 0x000fe20000410000 */
[C---:B------:R-:W-:Y:S01]  /*6ce0*/  HMMA.16816.F32 R4, R80.reuse, R12, R4 ;  /* 0x0000000c5004723c */ /* 0x040fe20000001804 */
[----:B------:R-:W-:Y:S01]  /*6cf0*/  MUFU.EX2 R110, R110 ;  /* 0x0000006e006e7308 */ /* 0x000fe20000000800 */
[----:B------:R-:W-:Y:S03]  /*6d00*/  LDSM.16.MT88.4 R92, [R101+0x7c00] ;  /* 0x007c0000655c783b */ /* 0x000fe60000004200 */
[C---:B------:R-:W-:Y:S01]  /*6d10*/  FMUL.FTZ R12, R84.reuse, R72 ;  /* 0x00000048540c7220 */ /* 0x040fe20000410000 */
[C---:B------:R-:W-:Y:S01]  /*6d20*/  FMUL.FTZ R13, R84.reuse, R73 ;  /* 0x00000049540d7220 */ /* 0x040fe20000410000 */
[----:B------:R-:W-:Y:S01]  /*6d30*/  FMUL.FTZ R40, R84, R40 ;  /* 0x0000002854287220 */ /* 0x000fe20000410000 */
[C---:B------:R-:W-:Y:S03]  /*6d40*/  HMMA.16816.F32 R8, R80.reuse, R14, R8 ;  /* 0x0000000e5008723c */ /* 0x040fe60000001808 */
[----:B------:R-:W1:Y:S01]  /*6d50*/  MUFU.EX2 R115, R115 ;  /* 0x0000007300737308 */ /* 0x000e620000000800 */
[C---:B------:R-:W-:Y:S01]  /*6d60*/  FMUL.FTZ R14, R0.reuse, R74 ;  /* 0x0000004a000e7220 */ /* 0x040fe20000410000 */
[----:B------:R-:W-:Y:S01]  /*6d70*/  FMUL.FTZ R15, R0, R75 ;  /* 0x0000004b000f7220 */ /* 0x000fe20000410000 */
[----:B------:R-:W-:Y:S01]  /*6d80*/  FMUL.FTZ R41, R84, R41 ;  /* 0x0000002954297220 */ /* 0x000fe20000410000 */
[----:B------:R-:W3:Y:S01]  /*6d90*/  LDSM.16.MT88.4 R72, [R100+0x1000] ;  /* 0x001000006448783b */ /* 0x000ee20000004200 */
[C---:B------:R-:W-:Y:S01]  /*6da0*/  FMUL.FTZ R42, R0.reuse, R42 ;  /* 0x0000002a002a7220 */ /* 0x040fe20000410000 */
[----:B------:R-:W-:Y:S01]  /*6db0*/  FMUL.FTZ R43, R0, R43 ;  /* 0x0000002b002b7220 */ /* 0x000fe20000410000 */
[-CC-:B------:R-:W-:Y:S01]  /*6dc0*/  FFMA.FTZ R114, R201, R87.reuse, -R96.reuse ;  /* 0x00000057c9727223 */ /* 0x180fe20000010860 */
[--C-:B------:R-:W-:Y:S01]  /*6dd0*/  FFMA.FTZ R111, R195, R87, -R96.reuse ;  /* 0x00000057c36f7223 */ /* 0x100fe20000010860 */
[C---:B--2---:R-:W-:Y:S01]  /*6de0*/  HMMA.16816.F32 R12, R80.reuse, R20, R12 ;  /* 0x00000014500c723c */ /* 0x044fe2000000180c */
        /* <DEDUP_REMOVED lines=17> */
[----:B------:R-:W4:Y:S02]  /*6f00*/  MUFU.EX2 R111, R111 ;  /* 0x0000006f006f7308 */ /* 0x000f240000000800 */
[C---:B------:R-:W-:Y:S01]  /*6f10*/  FMUL.FTZ R28, R84.reuse, R56 ;  /* 0x00000038541c7220 */ /* 0x040fe20000410000 */
[----:B------:R-:W-:Y:S01]  /*6f20*/  FMUL.FTZ R29, R84, R57 ;  /* 0x00000039541d7220 */ /* 0x000fe20000410000 */
[-CC-:B------:R-:W-:Y:S01]  /*6f30*/  FFMA.FTZ R137, R89, R87.reuse, -R96.reuse ;  /* 0x0000005759897223 */ /* 0x180fe20000010860 */
[----:B------:R-:W-:Y:S01]  /*6f40*/  FFMA.FTZ R96, R88, R87, -R96 ;  /* 0x0000005758607223 */ /* 0x000fe20000010860 */
[----:B------:R-:W-:Y:S01]  /*6f50*/  FMUL.FTZ R44, R84, R44 ;  /* 0x0000002c542c7220 */ /* 0x000fe20000410000 */
[C---:B------:R-:W-:Y:S03]  /*6f60*/  HMMA.16816.F32 R24, R80.reuse, R30, R24 ;  /* 0x0000001e5018723c */ /* 0x040fe60000001818 */
[----:B------:R-:W5:Y:S01]  /*6f70*/  MUFU.EX2 R113, R113 ;  /* 0x0000007100717308 */ /* 0x000f620000000800 */
[C---:B------:R-:W-:Y:S01]  /*6f80*/  FMUL.FTZ R30, R0.reuse, R58 ;  /* 0x0000003a001e7220 */ /* 0x040fe20000410000 */
[----:B------:R-:W-:Y:S08]  /*6f90*/  FMUL.FTZ R31, R0, R59 ;  /* 0x0000003b001f7220 */ /* 0x000ff00000410000 */
[----:B------:R1:W-:Y:S01]  /*6fa0*/  MUFU.EX2 R138, R96 ;  /* 0x00000060008a7308 */ /* 0x0003e20000000800 */
[----:B------:R-:W5:Y:S01]  /*6fb0*/  LDSM.16.MT88.4 R56, [R101+0x6400] ;  /* 0x006400006538783b */ /* 0x000f620000004200 */
[----:B------:R-:W-:Y:S01]  /*6fc0*/  FMUL.FTZ R45, R84, R45 ;  /* 0x0000002d542d7220 */ /* 0x000fe20000410000 */
[C---:B------:R-:W-:Y:S01]  /*6fd0*/  FMUL.FTZ R46, R0.reuse, R46 ;  /* 0x0000002e002e7220 */ /* 0x040fe20000410000 */
[----:B------:R-:W-:Y:S06]  /*6fe0*/  FMUL.FTZ R47, R0, R47 ;  /* 0x0000002f002f7220 */ /* 0x000fec0000410000 */
[----:B------:R-:W-:Y:S01]  /*6ff0*/  MUFU.EX2 R112, R112 ;  /* 0x0000007000707308 */ /* 0x000fe20000000800 */
[C---:B---3--:R-:W-:Y:S09]  /*7000*/  HMMA.16816.F32 R28, R80.reuse, R72, R28 ;  /* 0x00000048501c723c */ /* 0x048ff2000000181c */
[----:B------:R-:W3:Y:S01]  /*7010*/  MUFU.EX2 R117, R117 ;  /* 0x0000007500757308 */ /* 0x000ee20000000800 */
[C---:B------:R-:W-:Y:S01]  /*7020*/  FMUL.FTZ R48, R84.reuse, R48 ;  /* 0x0000003054307220 */ /* 0x040fe20000410000 */
[----:B------:R-:W-:Y:S01]  /*7030*/  FMUL.FTZ R49, R84, R49 ;  /* 0x0000003154317220 */ /* 0x000fe20000410000 */
[C---:B------:R-:W-:Y:S01]  /*7040*/  FMUL.FTZ R50, R0.reuse, R50 ;  /* 0x0000003200327220 */ /* 0x040fe20000410000 */
[----:B------:R-:W-:Y:S01]  /*7050*/  FMUL.FTZ R51, R0, R51 ;  /* 0x0000003300337220 */ /* 0x000fe20000410000 */
[C---:B------:R-:W-:Y:S01]  /*7060*/  HMMA.16816.F32 R32, R80.reuse, R74, R32 ;  /* 0x0000004a5020723c */ /* 0x040fe20000001820 */
[----:B------:R-:W-:Y:S04]  /*7070*/  LDSM.16.MT88.4 R72, [R101+0x8400] ;  /* 0x008400006548783b */ /* 0x000fe80000004200 */
[----:B------:R-:W-:Y:S01]  /*7080*/  MUFU.EX2 R118, R118 ;  /* 0x0000007600767308 */ /* 0x000fe20000000800 */
[----:B------:R-:W-:Y:S01]  /*7090*/  FFMA.FTZ R109, R84, R171, R109 ;  /* 0x000000ab546d7223 */ /* 0x000fe2000001006d */
[----:B------:R-:W-:Y:S01]  /*70a0*/  ISETP.NE.AND P0, PT, R157, -0x1, PT ;  /* 0xffffffff9d00780c */ /* 0x000fe20003f05270 */
[----:B------:R-:W-:Y:S07]  /*70b0*/  FFMA.FTZ R107, R0, R169, R107 ;  /* 0x000000a9006b7223 */ /* 0x000fee000001006b */
[----:B------:R-:W-:Y:S01]  /*70c0*/  MUFU.EX2 R121, R121 ;  /* 0x0000007900797308 */ /* 0x000fe20000000800 */
[----:B------:R-:W-:Y:S01]  /*70d0*/  FADD.FTZ R109, R108, R109 ;  /* 0x0000006d6c6d7221 */ /* 0x000fe20000010000 */
[C---:B--2---:R-:W-:Y:S01]  /*70e0*/  HMMA.16816.F32 R36, R80.reuse, R64, R36 ;  /* 0x000000405024723c */ /* 0x044fe20000001824 */
[----:B-1----:R-:W-:Y:S07]  /*70f0*/  LDSM.16.MT88.4 R96, [R100+0x1c00] ;  /* 0x001c00006460783b */ /* 0x002fee0000004200 */
[----:B------:R-:W-:Y:S01]  /*7100*/  MUFU.EX2 R122, R122 ;  /* 0x0000007a007a7308 */ /* 0x000fe20000000800 */
[----:B------:R-:W-:Y:S01]  /*7110*/  FADD.FTZ R104, R104, R107 ;  /* 0x0000006b68687221 */ /* 0x000fe20000010000 */
[----:B------:R-:W-:Y:S08]  /*7120*/  FADD.FTZ R106, R106, R109 ;  /* 0x0000006d6a6a7221 */ /* 0x000ff00000010000 */
[----:B------:R-:W-:Y:S01]  /*7130*/  MUFU.EX2 R119, R119 ;  /* 0x0000007700777308 */ /* 0x000fe20000000800 */
[----:B------:R-:W-:Y:S01]  /*7140*/  FADD.FTZ R103, R103, R104 ;  /* 0x0000006867677221 */ /* 0x000fe20000010000 */
[C---:B------:R-:W-:Y:S01]  /*7150*/  HMMA.16816.F32 R40, R80.reuse, R66, R40 ;  /* 0x000000425028723c */ /* 0x040fe20000001828 */
[----:B------:R-:W1:Y:S07]  /*7160*/  LDSM.16.MT88.4 R64, [R101+0x7400] ;  /* 0x007400006540783b */ /* 0x000e6e0000004200 */
[----:B------:R-:W-:Y:S01]  /*7170*/  MUFU.EX2 R120, R120 ;  /* 0x0000007800787308 */ /* 0x000fe20000000800 */
[----:B------:R-:W-:Y:S01]  /*7180*/  FADD.FTZ R105, R105, R106 ;  /* 0x0000006a69697221 */ /* 0x000fe20000010000 */
[----:B------:R-:W-:Y:S08]  /*7190*/  FADD.FTZ R103, R102, R103 ;  /* 0x0000006766677221 */ /* 0x000ff00000010000 */
[----:B------:R-:W-:Y:S01]  /*71a0*/  MUFU.EX2 R123, R123 ;  /* 0x0000007b007b7308 */ /* 0x000fe20000000800 */
[C---:B------:R-:W-:Y:S09]  /*71b0*/  HMMA.16816.F32 R44, R80.reuse, R52, R44 ;  /* 0x00000034502c723c */ /* 0x040ff2000000182c */
[----:B------:R-:W-:Y:S01]  /*71c0*/  MUFU.EX2 R124, R124 ;  /* 0x0000007c007c7308 */ /* 0x000fe20000000800 */
[----:B------:R-:W-:Y:S01]  /*71d0*/  F2FP.F16.F32.PACK_AB R52, R115, R110 ;  /* 0x0000006e7334723e */ /* 0x000fe200000000ff */
[----:B------:R-:W-:Y:S01]  /*71e0*/  FADD.FTZ R110, R110, R105 ;  /* 0x000000696e6e7221 */ /* 0x000fe20000010000 */
[----:B----4-:R-:W-:Y:S07]  /*71f0*/  F2FP.F16.F32.PACK_AB R53, R111, R114 ;  /* 0x000000726f35723e */ /* 0x010fee00000000ff */
[----:B------:R-:W-:Y:S01]  /*7200*/  MUFU.EX2 R125, R125 ;  /* 0x0000007d007d7308 */ /* 0x000fe20000000800 */
[----:B------:R-:W-:Y:S01]  /*7210*/  FADD.FTZ R114, R114, R103 ;  /* 0x0000006772727221 */ /* 0x000fe20000010000 */
[----:B------:R-:W-:Y:S08]  /*7220*/  HMMA.16816.F32 R48, R80, R54, R48 ;  /* 0x000000365030723c */ /* 0x000ff00000001830 */
[----:B------:R-:W-:Y:S01]  /*7230*/  MUFU.EX2 R127, R127 ;  /* 0x0000007f007f7308 */ /* 0x000fe20000000800 */
[----:B-----5:R-:W-:Y:S01]  /*7240*/  F2FP.F16.F32.PACK_AB R54, R113, R116 ;  /* 0x000000747136723e */ /* 0x020fe200000000ff */
[----:B------:R-:W-:Y:S01]  /*7250*/  FADD.FTZ R115, R115, R110 ;  /* 0x0000006e73737221 */ /* 0x000fe20000010000 */
[----:B---3--:R-:W-:Y:S07]  /*7260*/  F2FP.F16.F32.PACK_AB R55, R117, R112 ;  /* 0x000000707537723e */ /* 0x008fee00000000ff */
[----:B------:R-:W2:Y:S01]  /*7270*/  MUFU.EX2 R128, R128 ;  /* 0x0000008000807308 */ /* 0x000ea20000000800 */
[----:B------:R-:W-:Y:S01]  /*7280*/  FADD.FTZ R111, R111, R114 ;  /* 0x000000726f6f7221 */ /* 0x000fe20000010000 */
[----:B------:R-:W-:Y:S08]  /*7290*/  FADD.FTZ R116, R116, R115 ;  /* 0x0000007374747221 */ /* 0x000ff00000010000 */
        /* <DEDUP_REMOVED lines=8> */
[----:B------:R-:W4:Y:S07]  /*7320*/  LDSM.16.MT88.4 R56, [R100+0x2400] ;  /* 0x002400006438783b */ /* 0x000f2e0000004200 */
[----:B------:R-:W5:Y:S01]  /*7330*/  MUFU.EX2 R131, R131 ;  /* 0x0000008300837308 */ /* 0x000f620000000800 */
[----:B--2---:R-:W-:Y:S09]  /*7340*/  F2FP.F16.F32.PACK_AB R88, R128, R127 ;  /* 0x0000007f8058723e */ /* 0x004ff200000000ff */
[----:B------:R-:W2:Y:S01]  /*7350*/  MUFU.EX2 R137, R137 ;  /* 0x0000008900897308 */ /* 0x000ea20000000800 */
[C---:B------:R-:W-:Y:S03]  /*7360*/  HMMA.16816.F32 R12, R52.reuse, R60, R12 ;  /* 0x0000003c340c723c */ /* 0x040fe6000000180c */
[----:B---3--:R-:W-:Y:S05]  /*7370*/  F2FP.F16.F32.PACK_AB R89, R126, R129 ;  /* 0x000000817e59723e */ /* 0x008fea00000000ff */
[C---:B------:R-:W-:Y:S01]  /*7380*/  HMMA.16816.F32 R16, R52.reuse, R62, R16 ;  /* 0x0000003e3410723c */ /* 0x040fe20000001810 */
[----:B------:R-:W3:Y:S02]  /*7390*/  LDSM.16.MT88.4 R60, [R101+0x6800] ;  /* 0x00680000653c783b */ /* 0x000ee40000004200 */
[----:B-----5:R-:W-:Y:S02]  /*73a0*/  F2FP.F16.F32.PACK_AB R90, R131, R130 ;  /* 0x00000082835a723e */ /* 0x020fe400000000ff */
[----:B--2---:R-:W-:Y:S03]  /*73b0*/  F2FP.F16.F32.PACK_AB R91, R138, R137 ;  /* 0x000000898a5b723e */ /* 0x004fe600000000ff */
[C---:B-1----:R-:W-:Y:S08]  /*73c0*/  HMMA.16816.F32 R20, R52.reuse, R64, R20 ;  /* 0x000000403414723c */ /* 0x042ff00000001814 */
[C---:B------:R-:W-:Y:S01]  /*73d0*/  HMMA.16816.F32 R24, R52.reuse, R66, R24 ;  /* 0x000000423418723c */ /* 0x040fe20000001818 */
[----:B------:R-:W1:Y:S07]  /*73e0*/  LDSM.16.MT88.4 R64, [R100+0x800] ;  /* 0x000800006440783b */ /* 0x000e6e0000004200 */
[C---:B------:R-:W-:Y:S08]  /*73f0*/  HMMA.16816.F32 R28, R52.reuse, R68, R28 ;  /* 0x00000044341c723c */ /* 0x040ff0000000181c */
[C---:B------:R-:W-:Y:S01]  /*7400*/  HMMA.16816.F32 R32, R52.reuse, R70, R32 ;  /* 0x000000463420723c */ /* 0x040fe20000001820 */
[----:B------:R-:W2:Y:S07]  /*7410*/  LDSM.16.MT88.4 R68, [R101+0x7800] ;  /* 0x007800006544783b */ /* 0x000eae0000004200 */
[C---:B------:R-:W-:Y:S08]  /*7420*/  HMMA.16816.F32 R36, R52.reuse, R72, R36 ;  /* 0x000000483424723c */ /* 0x040ff00000001824 */
[C---:B------:R-:W-:Y:S08]  /*7430*/  HMMA.16816.F32 R40, R52.reuse, R74, R40 ;  /* 0x0000004a3428723c */ /* 0x040ff00000001828 */
        /* <DEDUP_REMOVED lines=11> */
[----:B------:R-:W-:Y:S02]  /*74f0*/  FADD.FTZ R0, R120, R121 ;  /* 0x0000007978007221 */ /* 0x000fe40000010000 */
[----:B------:R-:W-:Y:S02]  /*7500*/  FADD.FTZ R124, R124, R119 ;  /* 0x000000777c7c7221 */ /* 0x000fe40000010000 */
[C---:B---3--:R-:W-:Y:S03]  /*7510*/  HMMA.16816.F32 R4, R52.reuse, R60, R4 ;  /* 0x0000003c3404723c */ /* 0x048fe60000001804 */
[----:B------:R-:W-:Y:S01]  /*7520*/  FADD.FTZ R0, R123, R0 ;  /* 0x000000007b007221 */ /* 0x000fe20000010000 */
[----:B------:R-:W-:Y:S04]  /*7530*/  FADD.FTZ R124, R125, R124 ;  /* 0x0000007c7d7c7221 */ /* 0x000fe80000010000 */
[C---:B------:R-:W-:Y:S01]  /*7540*/  HMMA.16816.F32 R8, R52.reuse, R62, R8 ;  /* 0x0000003e3408723c */ /* 0x040fe20000001808 */
[----:B------:R-:W3:Y:S02]  /*7550*/  LDSM.16.MT88.4 R60, [R100+0x2800] ;  /* 0x00280000643c783b */ /* 0x000ee40000004200 */
[----:B------:R-:W-:Y:S04]  /*7560*/  FADD.FTZ R129, R129, R124 ;  /* 0x0000007c81817221 */ /* 0x000fe80000010000 */
[----:B------:R-:W-:Y:S01]  /*7570*/  FADD.FTZ R126, R126, R129 ;  /* 0x000000817e7e7221 */ /* 0x000fe20000010000 */
[C---:B-1----:R-:W-:Y:S03]  /*7580*/  HMMA.16816.F32 R12, R52.reuse, R64, R12 ;  /* 0x00000040340c723c */ /* 0x042fe6000000180c */
[----:B------:R-:W-:Y:S04]  /*7590*/  FADD.FTZ R137, R137, R126 ;  /* 0x0000007e89897221 */ /* 0x000fe80000010000 */
[----:B------:R-:W-:Y:S01]  /*75a0*/  FADD.FTZ R169, R138, R137 ;  /* 0x000000898aa97221 */ /* 0x000fe20000010000 */
[C---:B------:R-:W-:Y:S08]  /*75b0*/  HMMA.16816.F32 R16, R52.reuse, R66, R16 ;  /* 0x000000423410723c */ /* 0x040ff00000001810 */
[C---:B--2---:R-:W-:Y:S08]  /*75c0*/  HMMA.16816.F32 R20, R52.reuse, R68, R20 ;  /* 0x000000443414723c */ /* 0x044ff00000001814 */
[C---:B------:R-:W-:Y:S01]  /*75d0*/  HMMA.16816.F32 R24, R52.reuse, R70, R24 ;  /* 0x000000463418723c */ /* 0x040fe20000001818 */
[----:B------:R-:W-:Y:S07]  /*75e0*/  LDSM.16.MT88.4 R68, [R100+0xc00] ;  /* 0x000c00006444783b */ /* 0x000fee0000004200 */
[C---:B------:R-:W-:Y:S08]  /*75f0*/  HMMA.16816.F32 R28, R52.reuse, R76, R28 ;  /* 0x0000004c341c723c */ /* 0x040ff0000000181c */
[C---:B------:R-:W-:Y:S01]  /*7600*/  HMMA.16816.F32 R32, R52.reuse, R78, R32 ;  /* 0x0000004e3420723c */ /* 0x040fe20000001820 */
[----:B------:R-:W1:Y:S07]  /*7610*/  LDSM.16.MT88.4 R76, [R101+0x6c00] ;  /* 0x006c0000654c783b */ /* 0x000e6e0000004200 */
[C---:B----4-:R-:W-:Y:S08]  /*7620*/  HMMA.16816.F32 R36, R52.reuse, R56, R36 ;  /* 0x000000383424723c */ /* 0x050ff00000001824 */
[C---:B------:R-:W-:Y:S08]  /*7630*/  HMMA.16816.F32 R40, R52.reuse, R58, R40 ;  /* 0x0000003a3428723c */ /* 0x040ff00000001828 */
[C---:B---3--:R-:W-:Y:S08]  /*7640*/  HMMA.16816.F32 R44, R52.reuse, R60, R44 ;  /* 0x0000003c342c723c */ /* 0x048ff0000000182c */
[----:B------:R-:W-:Y:S08]  /*7650*/  HMMA.16816.F32 R48, R52, R62, R48 ;  /* 0x0000003e3430723c */ /* 0x000ff00000001830 */
[C---:B-1----:R-:W-:Y:S01]  /*7660*/  HMMA.16816.F32 R80, R88.reuse, R76, R4 ;  /* 0x0000004c5850723c */ /* 0x042fe20000001804 */
[----:B------:R-:W1:Y:S07]  /*7670*/  LDSM.16.MT88.4 R4, [R101+0x8c00] ;  /* 0x008c00006504783b */ /* 0x000e6e0000004200 */
[C---:B------:R-:W-:Y:S01]  /*7680*/  HMMA.16816.F32 R76, R88.reuse, R78, R8 ;  /* 0x0000004e584c723c */ /* 0x040fe20000001808 */
[----:B------:R-:W2:Y:S07]  /*7690*/  LDSM.16.MT88.4 R8, [R100+0x2c00] ;  /* 0x002c00006408783b */ /* 0x000eae0000004200 */
[C---:B------:R-:W-:Y:S08]  /*76a0*/  HMMA.16816.F32 R72, R88.reuse, R68, R12 ;  /* 0x000000445848723c */ /* 0x040ff0000000180c */
[C---:B------:R-:W-:Y:S08]  /*76b0*/  HMMA.16816.F32 R68, R88.reuse, R70, R16 ;  /* 0x000000465844723c */ /* 0x040ff00000001810 */
[C---:B------:R-:W-:Y:S03]  /*76c0*/  HMMA.16816.F32 R64, R88.reuse, R92, R20 ;  /* 0x0000005c5840723c */ /* 0x040fe60000001814 */
[----:B------:R-:W-:Y:S05]  /*76d0*/  MOV R93, R86 ;  /* 0x00000056005d7202 */ /* 0x000fea0000000f00 */
[C---:B------:R-:W-:Y:S08]  /*76e0*/  HMMA.16816.F32 R60, R88.reuse, R94, R24 ;  /* 0x0000005e583c723c */ /* 0x040ff00000001818 */
[C---:B------:R-:W-:Y:S08]  /*76f0*/  HMMA.16816.F32 R56, R88.reuse, R96, R28 ;  /* 0x000000605838723c */ /* 0x040ff0000000181c */
[C---:B------:R-:W-:Y:S08]  /*7700*/  HMMA.16816.F32 R52, R88.reuse, R98, R32 ;  /* 0x000000625834723c */ /* 0x040ff00000001820 */
[C---:B-1----:R-:W-:Y:S03]  /*7710*/  HMMA.16816.F32 R36, R88.reuse, R4, R36 ;  /* 0x000000045824723c */ /* 0x042fe60000001824 */
[----:B------:R-:W-:Y:S01]  /*7720*/  FADD.FTZ R5, R127, R0 ;  /* 0x000000007f057221 */ /* 0x000fe20000010000 */
[----:B------:R-:W-:Y:S03]  /*7730*/  MOV R0, R85 ;  /* 0x0000005500007202 */ /* 0x000fe60000000f00 */
[----:B------:R-:W-:Y:S01]  /*7740*/  FADD.FTZ R5, R128, R5 ;  /* 0x0000000580057221 */ /* 0x000fe20000010000 */
[C---:B------:R-:W-:Y:S03]  /*7750*/  HMMA.16816.F32 R40, R88.reuse, R6, R40 ;  /* 0x000000065828723c */ /* 0x040fe60000001828 */
[----:B------:R-:W-:Y:S04]  /*7760*/  FADD.FTZ R130, R130, R5 ;  /* 0x0000000582827221 */ /* 0x000fe80000010000 */
[----:B------:R-:W-:Y:S01]  /*7770*/  FADD.FTZ R171, R131, R130 ;  /* 0x0000008283ab7221 */ /* 0x000fe20000010000 */
[C---:B--2---:R-:W-:Y:S08]  /*7780*/  HMMA.16816.F32 R44, R88.reuse, R8, R44 ;  /* 0x00000008582c723c */ /* 0x044ff0000000182c */
[----:B------:R-:W-:Y:S01]  /*7790*/  HMMA.16816.F32 R48, R88, R10, R48 ;  /* 0x0000000a5830723c */ /* 0x000fe20000001830 */
[----:B------:R-:W-:Y:S08]  /*77a0*/  @!UPT UIADD3 URZ, UPT, UPT, URZ, URZ, URZ ;  /* 0x000000fffffff290 */ /* 0x000ff0000fffe0ff */
[----:B------:R-:W-:Y:S11]  /*77b0*/  @P0 BRA `(.L_x_7028) ;  /* 0xffffffd400000947 */ /* 0x000ff6000383ffff */
.L_x_7021:
        /* <DEDUP_REMOVED lines=11> */
.L_x_7040:
        /* <DEDUP_REMOVED lines=140> */
.L_x_7031:
[----:B------:R-:W-:Y:S05]  /*8130*/  BSYNC.RECONVERGENT B0 ;  /* 0x0000000000007941 */ /* 0x000fea0003800200 */
.L_x_7030:
        /* <DEDUP_REMOVED lines=27> */
.L_x_7033:
[----:B------:R-:W-:Y:S05]  /*82f0*/  BSYNC.RECONVERGENT B0 ;  /* 0x0000000000007941 */ /* 0x000fea0003800200 */
.L_x_7032:
        /* <DEDUP_REMOVED lines=32> */
.L_x_7035:
[----:B------:R-:W-:Y:S05]  /*8500*/  BSYNC.RECONVERGENT B0 ;  /* 0x0000000000007941 */ /* 0x000fea0003800200 */
.L_x_7034:
[----:B------:R-:W-:-:S04]  /*8510*/  MOV R153, 0x0 ;  /* 0x0000000000997802 */ /* 0x000fc80000000f00 */
[----:B-12345:R-:W-:Y:S05]  /*8520*/  @P0 RET.REL.NODEC R152 `(_ZN5flash24flash_fwd_splitkv_kernelI23Flash_fwd_kernel_traitsILi96ELi64ELi64ELi4ELb0ELb0EN7cutlass6half_tE19Flash_kernel_traitsILi96ELi64ELi64ELi4ES3_EELb0ELb0ELb0ELb0ELb0ELb1ELb0ELb0EEEvNS_16Flash_fwd_paramsE) ;  /* 0xffffff7898b40950 */ /* 0x03efea0003c3ffff */
        /* <DEDUP_REMOVED lines=16> */
[----:B-1----:R-:W-:Y:S05]  /*8630*/  @P0 RET.REL.NODEC R152 `(_ZN5flash24flash_fwd_splitkv_kernelI23Flash_fwd_kernel_traitsILi96ELi64ELi64ELi4ELb0ELb0EN7cutlass6half_tE19Flash_kernel_traitsILi96ELi64ELi64ELi4ES3_EELb0ELb0ELb0ELb0ELb0ELb1ELb0ELb0EEEvNS_16Flash_fwd_paramsE) ;  /* 0xffffff7898700950 */ /* 0x002fea0003c3ffff */
[----:B------:R-:W-:Y:S01]  /*8640*/  MOV R153, 0x0 ;  /* 0x0000000000997802 */ /* 0x000fe20000000f00 */
[----:B------:R1:W-:Y:S03]  /*8650*/  ST.E.128 desc[UR4][R2.64+0x80], R24 ;  /* 0x0000801802007985 */ /* 0x0003e6000c101d04 */
[----:B-1----:R-:W-:Y:S05]  /*8660*/  RET.REL.NODEC R152 `(_ZN5flash24flash_fwd_splitkv_kernelI23Flash_fwd_kernel_traitsILi96ELi64ELi64ELi4ELb0ELb0EN7cutlass6half_tE19Flash_kernel_traitsILi96ELi64ELi64ELi4ES3_EELb0ELb0ELb0ELb0ELb0ELb1ELb0ELb0EEEvNS_16Flash_fwd_paramsE) ;  /* 0xffffff7898647950 */ /* 0x002fea0003c3ffff */
.L_x_7029:
[----:B------:R-:W-:Y:S01]  /*8670*/  MOV R5, 0x2 ;  /* 0x0000000200057802 */ /* 0x000fe20000000f00 */
[----:B------:R-:W-:Y:S01]  /*8680*/  IMAD.MOV.U32 R0, RZ, RZ, 0x1f ;  /* 0x0000001fff007424 */ /* 0x000fe200078e00ff */
[----:B------:R-:W-:-:S07]  /*8690*/  MOV R4, 0xffffffff ;  /* 0xffffffff00047802 */ /* 0x000fce0000000f00 */
[----:B-1---5:R-:W-:Y:S05]  /*86a0*/  WARPSYNC.COLLECTIVE R4, `(.L_x_7036) ;  /* 0x0000000004087348 */ /* 0x022fea0003c00000 */
[----:B------:R2:W3:Y:S02]  /*86b0*/  SHFL.BFLY P0, R10, R171, R5, R0 ;  /* 0x0c000005ab0a7389 */ /* 0x0004e40000000000 */
[----:B-123-5:R-:W-:Y:S05]  /*86c0*/  ENDCOLLECTIVE ;  /* 0x000000000000791b */ /* 0x02efea0003800000 */
.L_x_7036:
[----:B------:R-:W-:Y:S02]  /*86d0*/  IMAD.MOV.U32 R8, RZ, RZ, R10 ;  /* 0x000000ffff087224 */ /* 0x000fe400078e000a */
[----:B------:R-:W-:Y:S02]  /*86e0*/  IMAD.MOV.U32 R5, RZ, RZ, 0x1 ;  /* 0x00000001ff057424 */ /* 0x000fe400078e00ff */
[----:B------:R-:W-:-:S05]  /*86f0*/  FADD.FTZ R8, R8, R171 ;  /* 0x000000ab08087221 */ /* 0x000fca0000010000 */
[----:B------:R-:W-:-:S07]  /*8700*/  MOV R171, R8 ;  /* 0x0000000800ab7202 */ /* 0x000fce0000000f00 */
[----:B------:R-:W-:Y:S05]  /*8710*/  WARPSYNC.COLLECTIVE R4, `(.L_x_7037) ;  /* 0x0000000004087348 */ /* 0x000fea0003c00000 */
[----:B------:R1:W2:Y:S02]  /*8720*/  SHFL.BFLY P0, R10, R171, R5, R0 ;  /* 0x0c000005ab0a7389 */ /* 0x0002a40000000000 */
[----:B-12---:R-:W-:Y:S05]  /*8730*/  ENDCOLLECTIVE ;  /* 0x000000000000791b */ /* 0x006fea0003800000 */
.L_x_7037:
[----:B------:R-:W-:Y:S01]  /*8740*/  MOV R171, R169 ;  /* 0x000000a900ab7202 */ /* 0x000fe20000000f00 */
[----:B------:R-:W-:Y:S01]  /*8750*/  IMAD.MOV.U32 R5, RZ, RZ, 0x2 ;  /* 0x00000002ff057424 */ /* 0x000fe200078e00ff */
[----:B------:R-:W-:-:S07]  /*8760*/  MOV R7, R10 ;  /* 0x0000000a00077202 */ /* 0x000fce0000000f00 */
[----:B------:R-:W-:Y:S05]  /*8770*/  WARPSYNC.COLLECTIVE R4, `(.L_x_7038) ;  /* 0x0000000004087348 */ /* 0x000fea0003c00000 */
[----:B------:R1:W2:Y:S02]  /*8780*/  SHFL.BFLY P0, R10, R171, R5, R0 ;  /* 0x0c000005ab0a7389 */ /* 0x0002a40000000000 */
[----:B-12---:R-:W-:Y:S05]  /*8790*/  ENDCOLLECTIVE ;  /* 0x000000000000791b */ /* 0x006fea0003800000 */
.L_x_7038:
[----:B------:R-:W-:Y:S01]  /*87a0*/  FADD.FTZ R7, R8, R7 ;  /* 0x0000000708077221 */ /* 0x000fe20000010000 */
[----:B------:R-:W-:Y:S01]  /*87b0*/  FADD.FTZ R9, R10, R169 ;  /* 0x000000a90a097221 */ /* 0x000fe20000010000 */
[----:B------:R-:W-:-:S04]  /*87c0*/  MOV R5, 0x1 ;  /* 0x0000000100057802 */ /* 0x000fc80000000f00 */
[----:B------:R-:W-:-:S07]  /*87d0*/  MOV R171, R9 ;  /* 0x0000000900ab7202 */ /* 0x000fce0000000f00 */
[----:B------:R-:W-:Y:S05]  /*87e0*/  WARPSYNC.COLLECTIVE R4, `(.L_x_7039) ;  /* 0x0000000004087348 */ /* 0x000fea0003c00000 */
[----:B------:R1:W2:Y:S02]  /*87f0*/  SHFL.BFLY P0, R10, R171, R5, R0 ;  /* 0x0c000005ab0a7389 */ /* 0x0002a40000000000 */
[----:B-12---:R-:W-:Y:S05]  /*8800*/  ENDCOLLECTIVE ;  /* 0x000000000000791b */ /* 0x006fea0003800000 */
.L_x_7039:
[----:B------:R-:W-:Y:S05]  /*8810*/  BRA `(.L_x_7040) ;  /* 0xfffffff000147947 */ /* 0x000fea000383ffff */
.L_x_7041:
        /* <DEDUP_REMOVED lines=14> */
.L_x_11695:


//--------------------- .text._ZN5flash24flash_fwd_splitkv_kernelI23Flash_fwd_kernel_traitsILi96ELi64ELi64ELi4ELb0ELb0EN7cutlass6half_tE19Flash_kernel_traitsILi96ELi64ELi64ELi4ES3_EELb0ELb0ELb0ELb0ELb0ELb0ELb0ELb1EEEvNS_16Flash_fwd_paramsE --------------------------
	.section	.text._ZN5flash24flash_fwd_splitkv_kernelI23Flash_fwd_kernel_traitsILi96ELi64ELi64ELi4ELb0ELb0EN7cutlass6half_tE19Flash_kernel_traitsILi96ELi64ELi64ELi4ES3_EELb0ELb0ELb0ELb0ELb0ELb0ELb0ELb1EEEvNS_16Flash_fwd_paramsE,"ax",@progbits
	.align	128
        .global         _ZN5flash24flash_fwd_splitkv_kernelI23Flash_fwd_kernel_traitsILi96ELi64ELi64ELi4ELb0ELb0EN7cutlass6half_tE19Flash_kernel_traitsILi96ELi64ELi64ELi4ES3_EELb0ELb0ELb0ELb0ELb0ELb0ELb0ELb1EEEvNS_16Flash_fwd_paramsE
        .type           _ZN5flash24flash_fwd_splitkv_kernelI23Flash_fwd_kernel_traitsILi96ELi64ELi64ELi4ELb0ELb0EN7cutlass6half_tE19Flash_kernel_traitsILi96ELi64ELi64ELi4ES3_EELb0ELb0ELb0ELb0ELb0ELb0ELb0ELb1EEEvNS_16Flash_fwd_paramsE,@function
        .size           _ZN5flash24flash_fwd_splitkv_kernelI23Flash_fwd_kernel_traitsILi96ELi64ELi64ELi4ELb0ELb0EN7cutlass6half_tE19Flash_kernel_traitsILi96ELi64ELi64ELi4ES3_EELb0ELb0ELb0ELb0ELb0ELb0ELb0ELb1EEEvNS_16Flash_fwd_paramsE,(.L_x_11696 - _ZN5flash24flash_fwd_splitkv_kernelI23Flash_fwd_kernel_traitsILi96ELi64ELi64ELi4ELb0ELb0EN7cutlass6half_tE19Flash_kernel_traitsILi96ELi64ELi64ELi4ES3_EELb0ELb0ELb0ELb0ELb0ELb0ELb0ELb1EEEvNS_16Flash_fwd_paramsE)
        .other          _ZN5flash24flash_fwd_splitkv_kernelI23Flash_fwd_kernel_traitsILi96ELi64ELi64ELi4ELb0ELb0EN7cutlass6half_tE19Flash_kernel_traitsILi96ELi64ELi64ELi4ES3_EELb0ELb0ELb0ELb0ELb0ELb0ELb0ELb1EEEvNS_16Flash_fwd_paramsE,@"STO_CUDA_ENTRY STV_DEFAULT"
_ZN5flash24flash_fwd_splitkv_kernelI23Flash_fwd_kernel_traitsILi96ELi64ELi64ELi4ELb0ELb0EN7cutlass6half_tE19Flash_kernel_traitsILi96ELi64ELi64ELi4ES3_EELb0ELb0ELb0ELb0ELb0ELb0ELb0ELb1EEEvNS_16Flash_fwd_paramsE:
.text._ZN5flash24flash_fwd_splitkv_kernelI23Flash_fwd_kernel_traitsILi96ELi64ELi64ELi4ELb0ELb0EN7cutlass6half_tE19Flash_kernel_traitsILi96ELi64ELi64ELi4ES3_EELb0ELb0ELb0ELb0ELb0ELb0ELb0ELb1EEEvNS_16Flash_fwd_paramsE:
[----:B------:R-:W-:Y:S01]  /*0000*/  LDC R1, c[0x0][0x37c] ;  /* 0x0000df00ff017b82 */ /* 0x000fe20000000800 */
[----:B------:R-:W1:Y:S07]  /*0010*/  S2R R125, SR_CTAID.X ;  /* 0x00000000007d7919 */ /* 0x000e6e0000002500 */
[----:B------:R-:W2:Y:S01]  /*0020*/  LDC.64 R84, c[0x0][0x348] ;  /* 0x0000d200ff547b82 */ /* 0x000ea20000000a00 */
[----:B------:R-:W-:Y:S01]  /*0030*/  BSSY.RECONVERGENT B4, `(.L_x_7042) ;  /* 0x0000005000047945 */ /* 0x000fe20003800200 */
[----:B------:R-:W-:Y:S01]  /*0040*/  MOV R122, 0x80 ;  /* 0x00000080007a7802 */ /* 0x000fe20000000f00 */
[----:B------:R-:W3:Y:S01]  /*0050*/  S2R R124, SR_CTAID.Y ;  /* 0x00000000007c7919 */ /* 0x000ee20000002600 */
[----:B------:R-:W4:Y:S05]  /*0060*/  S2R R123, SR_CTAID.Z ;  /* 0x00000000007b7919 */ /* 0x000f2a0000002700 */
[----:B-1234-:R-:W-:Y:S05]  /*0070*/  CALL.REL.NOINC `($_ZN5flash24flash_fwd_splitkv_kernelI23Flash_fwd_kernel_traitsILi96ELi64ELi64ELi4ELb0ELb0EN7cutlass6half_tE19Flash_kernel_traitsILi96ELi64ELi64ELi4ES3_EELb0ELb0ELb0ELb0ELb0ELb0ELb0ELb1EEEvNS_16Flash_fwd_paramsE$_ZN5flash30compute_attn_1rowblock_splitkvI23Flash_fwd_kernel_traitsILi96ELi64ELi64ELi4ELb0ELb0EN7cutlass6half_tE19Flash_kernel_traitsILi96ELi64ELi64ELi4ES3_EELb0ELb0ELb0ELb0ELb0ELb0ELb0ELb1ENS_16Flash_fwd_paramsEEEvRKT8_iiiii) ;  /* 0x0000000000087944 */ /* 0x01efea0003c00000 */
[----:B------:R-:W-:Y:S05]  /*0080*/  BSYNC.RECONVERGENT B4 ;  /* 0x0000000000047941 */ /* 0x000fea0003800200 */
.L_x_7042:
[----:B------:R-:W-:Y:S05]  /*0090*/  EXIT ;  /* 0x000000000000794d */ /* 0x000fea0003800000 */
        .type           $_ZN5flash24flash_fwd_splitkv_kernelI23Flash_fwd_kernel_traitsILi96ELi64ELi64ELi4ELb0ELb0EN7cutlass6half_tE19Flash_kernel_traitsILi96ELi64ELi64ELi4ES3_EELb0ELb0ELb0ELb0ELb0ELb0ELb0ELb1EEEvNS_16Flash_fwd_paramsE$_ZN5flash30compute_attn_1rowblock_splitkvI23Flash_fwd_kernel_traitsILi96ELi64ELi64ELi4ELb0ELb0EN7cutlass6half_tE19Flash_kernel_traitsILi96ELi64ELi64ELi4ES3_EELb0ELb0ELb0ELb0ELb0ELb0ELb0ELb1ENS_16Flash_fwd_paramsEEEvRKT8_iiiii,@function
        .size           $_ZN5flash24flash_fwd_splitkv_kernelI23Flash_fwd_kernel_traitsILi96ELi64ELi64ELi4ELb0ELb0EN7cutlass6half_tE19Flash_kernel_traitsILi96ELi64ELi64ELi4ES3_EELb0ELb0ELb0ELb0ELb0ELb0ELb0ELb1EEEvNS_16Flash_fwd_paramsE$_ZN5flash30compute_attn_1rowblock_splitkvI23Flash_fwd_kernel_traitsILi96ELi64ELi64ELi4ELb0ELb0EN7cutlass6half_tE19Flash_kernel_traitsILi96ELi64ELi64ELi4ES3_EELb0ELb0ELb0ELb0ELb0ELb0ELb0ELb1ENS_16Flash_fwd_paramsEEEvRKT8_iiiii,(.L_x_11696 - $_ZN5flash24flash_fwd_splitkv_kernelI23Flash_fwd_kernel_traitsILi96ELi64ELi64ELi4ELb0ELb0EN7cutlass6half_tE19Flash_kernel_traitsILi96ELi64ELi64ELi4ES3_EELb0ELb0ELb0ELb0ELb0ELb0ELb0ELb1EEEvNS_16Flash_fwd_paramsE$_ZN5flash30compute_attn_1rowblock_splitkvI23Flash_fwd_kernel_traitsILi96ELi64ELi64ELi4ELb0ELb0EN7cutlass6half_tE19Flash_kernel_traitsILi96ELi64ELi64ELi4ES3_EELb0ELb0ELb0ELb0ELb0ELb0ELb0ELb1ENS_16Flash_fwd_paramsEEEvRKT8_iiiii)
$_ZN5flash24flash_fwd_splitkv_kernelI23Flash_fwd_kernel_traitsILi96ELi64ELi64ELi4ELb0ELb0EN7cutlass6half_tE19Flash_kernel_traitsILi96ELi64ELi64ELi4ES3_EELb0ELb0ELb0ELb0ELb0ELb0ELb0ELb1EEEvNS_16Flash_fwd_paramsE$_ZN5flash30compute_attn_1rowblock_splitkvI23Flash_fwd_kernel_traitsILi96ELi64ELi64ELi4ELb0ELb0EN7cutlass6half_tE19Flash_kernel_traitsILi96ELi64ELi64ELi4ES3_EELb0ELb0ELb0ELb0ELb0ELb0ELb0ELb1ENS_16Flash_fwd_paramsEEEvRKT8_iiiii:
        /* <DEDUP_REMOVED lines=39> */
.L_x_7044:
[----:B------:R-:W-:Y:S05]  /*0310*/  BSYNC.RECONVERGENT B0 ;  /* 0x0000000000007941 */ /* 0x000fea0003800200 */
.L_x_7043:
[----:B------:R-:W-:Y:S04]  /*0320*/  BSSY.RECONVERGENT B0, `(.L_x_7045) ;  /* 0x0000007000007945 */ /* 0x000fe80003800200 */
[----:B------:R-:W-:Y:S05]  /*0330*/  @!P3 BRA `(.L_x_7046) ;  /* 0x000000000014b947 */ /* 0x000fea0003800000 */
[----:B------:R-:W4:Y:S02]  /*0340*/  LD.E.U8 R0, desc[UR4][R84.64+0x1b2] ;  /* 0x0001b20454007980 */ /* 0x000f24000c101100 */
[----:B----4-:R-:W-:-:S13]  /*0350*/  ISETP.NE.AND P1, PT, R0, RZ, PT ;  /* 0x000000ff0000720c */ /* 0x010fda0003f25270 */
[----:B------:R-:W4:Y:S02]  /*0360*/  @P1 LD.E R0, desc[UR4][R6.64+0x4] ;  /* 0x0000040406001980 */ /* 0x000f24000c101900 */
[----:B----45:R-:W-:-:S06]  /*0370*/  @P1 IADD3 R67, PT, PT, R0, -R11, RZ ;  /* 0x8000000b00431210 */ /* 0x030fcc0007ffe0ff */
[----:B------:R4:W5:Y:S02]  /*0380*/  @!P1 LD.E R67, desc[UR4][R6.64] ;  /* 0x0000000406439980 */ /* 0x000964000c101900 */
.L_x_7046:
[----:B------:R-:W-:Y:S05]  /*0390*/  BSYNC.RECONVERGENT B0 ;  /* 0x0000000000007941 */ /* 0x000fea0003800200 */
.L_x_7045:
        /* <DEDUP_REMOVED lines=9> */
.L_x_7048:
[----:B------:R-:W5:Y:S01]  /*0430*/  LD.E.64 R2, desc[UR4][R84.64+0x108] ;  /* 0x0001080454027980 */ /* 0x000f62000c101b00 */
[----:B------:R-:W-:Y:S01]  /*0440*/  BSSY.RECONVERGENT B0, `(.L_x_7050) ;  /* 0x0000006000007945 */ /* 0x000fe20003800200 */
[----:B------:R-:W-:Y:S01]  /*0450*/  IMAD.MOV.U32 R0, RZ, RZ, RZ ;  /* 0x000000ffff007224 */ /* 0x000fe200078e00ff */
[----:B-----5:R-:W-:-:S04]  /*0460*/  ISETP.NE.U32.AND P0, PT, R2, RZ, PT ;  /* 0x000000ff0200720c */ /* 0x020fc80003f05070 */
[----:B------:R-:W-:-:S13]  /*0470*/  ISETP.NE.AND.EX P0, PT, R3, RZ, PT, P0 ;  /* 0x000000ff0300720c */ /* 0x000fda0003f05300 */
[----:B------:R-:W-:Y:S05]  /*0480*/  @!P0 BRA `(.L_x_7051) ;  /* 0x0000000000048947 */ /* 0x000fea0003800000 */
[----:B------:R1:W5:Y:S02]  /*0490*/  LD.E R0, desc[UR4][R84.64+0xbc] ;  /* 0x0000bc0454007980 */ /* 0x000364000c101900 */
.L_x_7051:
[----:B------:R-:W-:Y:S05]  /*04a0*/  BSYNC.RECONVERGENT B0 ;  /* 0x0000000000007941 */ /* 0x000fea0003800200 */
.L_x_7050:
[----:B-----5:R-:W-:Y:S02]  /*04b0*/  IADD3 R63, PT, PT, R67, R0, RZ ;  /* 0x00000000433f7210 */ /* 0x020fe40007ffe0ff */
.L_x_7049:
[----:B------:R-:W-:Y:S05]  /*04c0*/  BSYNC.RECONVERGENT B1 ;  /* 0x0000000000017941 */ /* 0x000fea0003800200 */
.L_x_7047:
[----:B------:R-:W-:Y:S01]  /*04d0*/  IMAD.SHL.U32 R68, R125, 0x40, RZ ;  /* 0x000000407d447824 */ /* 0x000fe200078e00ff */
[----:B------:R-:W-:Y:S01]  /*04e0*/  MOV R2, R122 ;  /* 0x0000007a00027202 */ /* 0x000fe20000000f00 */
[----:B------:R-:W-:-:S03]  /*04f0*/  IMAD.MOV.U32 R3, RZ, RZ, 0x0 ;  /* 0x00000000ff037424 */ /* 0x000fc600078e00ff */
[----:B------:R-:W-:-:S13]  /*0500*/  ISETP.GT.AND P0, PT, R127, R68, PT ;  /* 0x000000447f00720c */ /* 0x000fda0003f04270 */
[----:B-1234-:R-:W-:Y:S05]  /*0510*/  @!P0 RET.REL.NODEC R2 `(_ZN5flash24flash_fwd_splitkv_kernelI23Flash_fwd_kernel_traitsILi96ELi64ELi64ELi4ELb0ELb0EN7cutlass6half_tE19Flash_kernel_traitsILi96ELi64ELi64ELi4ES3_EELb0ELb0ELb0ELb0ELb0ELb0ELb0ELb1EEEvNS_16Flash_fwd_paramsE) ;  /* 0xfffffff802b88950 */ /* 0x01efea0003c3ffff */
        /* <DEDUP_REMOVED lines=27> */
[-C--:B--2---:R-:W-:Y:S02]  /*06d0*/  @P0 IMAD R4, R13, R128.reuse, RZ ;  /* 0x000000800d040224 */ /* 0x084fe400078e02ff */
[----:B------:R-:W-:-:S04]  /*06e0*/  @P0 IMAD.WIDE.U32 R128, R12, R128, RZ ;  /* 0x000000800c800225 */ /* 0x000fc800078e00ff */
[-C--:B---3--:R-:W-:Y:S02]  /*06f0*/  IMAD R2, R2, R124.reuse, R123 ;  /* 0x0000007c02027224 */ /* 0x088fe400078e027b */
        /* <DEDUP_REMOVED lines=18> */
[-C--:B------:R-:W-:Y:S01]  /*0820*/  IMAD.WIDE.U32 R16, R10, R123.reuse, R6 ;  /* 0x0000007b0a107225 */ /* 0x080fe200078e0006 */
        /* <DEDUP_REMOVED lines=21> */
.L_x_7054:
[----:B------:R-:W-:Y:S05]  /*0980*/  BSYNC.RECONVERGENT B0 ;  /* 0x0000000000007941 */ /* 0x000fea0003800200 */
.L_x_7053:
        /* <DEDUP_REMOVED lines=18> */
.L_x_7056:
[----:B------:R-:W-:Y:S05]  /*0ab0*/  BSYNC.RECONVERGENT B0 ;  /* 0x0000000000007941 */ /* 0x000fea0003800200 */
.L_x_7055:
[----:B------:R-:W-:Y:S01]  /*0ac0*/  MOV R123, 0x0 ;  /* 0x00000000007b7802 */ /* 0x000fe20000000f00 */
[----:B------:R1:W-:Y:S03]  /*0ad0*/  @!P6 ST.E desc[UR4][R8.64], R5 ;  /* 0x000000050800e985 */ /* 0x0003e6000c101904 */
[----:B-12--5:R-:W-:Y:S05]  /*0ae0*/  @P5 RET.REL.NODEC R122 `(_ZN5flash24flash_fwd_splitkv_kernelI23Flash_fwd_kernel_traitsILi96ELi64ELi64ELi4ELb0ELb0EN7cutlass6half_tE19Flash_kernel_traitsILi96ELi64ELi64ELi4ES3_EELb0ELb0ELb0ELb0ELb0ELb0ELb0ELb1EEEvNS_16Flash_fwd_paramsE) ;  /* 0xfffffff47a445950 */ /* 0x026fea0003c3ffff */
[----:B------:R-:W-:Y:S02]  /*0af0*/  MOV R3, 0x7f800000 ;  /* 0x7f80000000037802 */ /* 0x000fe40000000f00 */
[----:B------:R-:W-:-:S03]  /*0b00*/  MOV R123, 0x0 ;  /* 0x00000000007b7802 */ /* 0x000fc60000000f00 */
[----:B------:R1:W-:Y:S02]  /*0b10*/  ST.E desc[UR4][R8.64+0x80], R3 ;  /* 0x0000800308007985 */ /* 0x0003e4000c101904 */
[----:B-1----:R-:W-:Y:S05]  /*0b20*/  RET.REL.NODEC R122 `(_ZN5flash24flash_fwd_splitkv_kernelI23Flash_fwd_kernel_traitsILi96ELi64ELi64ELi4ELb0ELb0EN7cutlass6half_tE19Flash_kernel_traitsILi96ELi64ELi64ELi4ES3_EELb0ELb0ELb0ELb0ELb0ELb0ELb0ELb1EEEvNS_16Flash_fwd_paramsE) ;  /* 0xfffffff47a347950 */ /* 0x002fea0003c3ffff */
.L_x_7052:
        /* <DEDUP_REMOVED lines=14> */
[----:B------:R-:W-:Y:S02]  /*0c10*/  MOV R16, R84 ;  /* 0x0000005400107202 */ /* 0x000fe40000000f00 */
[----:B------:R-:W-:-:S05]  /*0c20*/  MOV R17, R85 ;  /* 0x0000005500117202 */ /* 0x000fca0000000f00 */
        /* <DEDUP_REMOVED lines=69> */
[-C--:B--2---:R-:W-:Y:S02]  /*1080*/  IMAD R6, R13, R3.reuse, RZ ;  /* 0x000000030d067224 */ /* 0x084fe400078e02ff */
        /* <DEDUP_REMOVED lines=13> */
[----:B------:R-:W-:-:S03]  /*1160*/  IADD3 R3, PT, PT, R9, R6, RZ ;  /* 0x0000000609037210 */ /* 0x000fc60007ffe0ff */
[----:B------:R-:W-:Y:S01]  /*1170*/  IMAD.IADD R5, R11, 0x1, R4 ;  /* 0x000000010b057824 */ /* 0x000fe200078e0204 */
[----:B------:R-:W-:Y:S05]  /*1180*/  BRA `(.L_x_7059) ;  /* 0x0000000400387947 */ /* 0x000fea0003800000 */
.L_x_7058:
[----:B------:R-:W1:Y:S01]  /*1190*/  LD.E R0, desc[UR4][R84.64+0x68] ;  /* 0x0000680454007980 */ /* 0x000e62000c101900 */
[----:B------:R-:W-:-:S03]  /*11a0*/  ISETP.NE.AND P2, PT, R11, -0x1, PT ;  /* 0xffffffff0b00780c */ /* 0x000fc60003f45270 */
[----:B------:R-:W2:Y:S01]  /*11b0*/  LD.E.64 R118, desc[UR4][R84.64+0x38] ;  /* 0x0000380454767980 */ /* 0x000ea2000c101b00 */
[----:B------:R-:W-:Y:S01]  /*11c0*/  MOV R16, R84 ;  /* 0x0000005400107202 */ /* 0x000fe20000000f00 */
[----:B------:R-:W-:Y:S02]  /*11d0*/  IMAD.MOV.U32 R17, RZ, RZ, R85 ;  /* 0x000000ffff117224 */ /* 0x000fe400078e0055 */
[----:B------:R3:W5:Y:S04]  /*11e0*/  LD.E.64 R24, desc[UR4][R84.64+0x58] ;  /* 0x0000580454187980 */ /* 0x000768000c101b00 */
[----:B------:R-:W4:Y:S04]  /*11f0*/  LD.E.64 R116, desc[UR4][R16.64+0x40] ;  /* 0x0000400410747980 */ /* 0x000f28000c101b00 */
[----:B------:R-:W3:Y:S04]  /*1200*/  @!P2 LD.E.64 R18, desc[UR4][R84.64+0x20] ;  /* 0x000020045412a980 */ /* 0x000ee8000c101b00 */
[----:B------:R-:W4:Y:S04]  /*1210*/  @!P2 LD.E.64 R14, desc[UR4][R84.64+0x28] ;  /* 0x00002804540ea980 */ /* 0x000f28000c101b00 */
[----:B------:R-:W4:Y:S01]  /*1220*/  LD.E.64 R12, desc[UR4][R16.64+0x50] ;  /* 0x00005004100c7980 */ /* 0x000f22000c101b00 */
[----:B------:R-:W-:-:S02]  /*1230*/  MOV R20, RZ ;  /* 0x000000ff00147202 */ /* 0x000fc40000000f00 */
[----:B------:R-:W-:Y:S02]  /*1240*/  IABS R4, R123 ;  /* 0x0000007b00047213 */ /* 0x000fe40000000000 */
        /* <DEDUP_REMOVED lines=14> */
[-C--:B--2---:R-:W-:Y:S01]  /*1330*/  @!P2 IMAD R5, R119, R10.reuse, RZ ;  /* 0x0000000a7705a224 */ /* 0x084fe200078e02ff */
[----:B------:R-:W-:Y:S01]  /*1340*/  @!P2 SHF.R.S32.HI R2, RZ, 0x1f, R10 ;  /* 0x0000001fff02a819 */ /* 0x000fe2000001140a */
[----:B------:R-:W-:-:S04]  /*1350*/  @!P2 IMAD.WIDE.U32 R20, R118, R10, RZ ;  /* 0x0000000a7614a225 */ /* 0x000fc800078e00ff */
[----:B------:R-:W-:Y:S01]  /*1360*/  @!P2 IMAD R2, R2, R118, R5 ;  /* 0x000000760202a224 */ /* 0x000fe200078e0205 */
[----:B-----5:R-:W-:Y:S01]  /*1370*/  @!P2 SHF.R.S32.HI R6, RZ, 0x1f, R9 ;  /* 0x0000001fff06a819 */ /* 0x020fe20000011409 */
[----:B---3--:R-:W-:-:S04]  /*1380*/  @!P2 IMAD R7, R19, R9, RZ ;  /* 0x000000091307a224 */ /* 0x008fc800078e02ff */
[----:B------:R-:W-:Y:S01]  /*1390*/  @!P1 IMAD.IADD R4, R4, 0x1, -R3 ;  /* 0x0000000104049824 */ /* 0x000fe200078e0a03 */
[----:B------:R-:W-:Y:S02]  /*13a0*/  @!P2 IADD3 R21, PT, PT, R21, R2, RZ ;  /* 0x000000021515a210 */ /* 0x000fe40007ffe0ff */
[----:B------:R-:W-:Y:S02]  /*13b0*/  @P2 IADD3 R2, PT, PT, R10, R11, RZ ;  /* 0x0000000b0a022210 */ /* 0x000fe40007ffe0ff */
[----:B------:R-:W-:Y:S02]  /*13c0*/  ISETP.GE.U32.AND P3, PT, R4, R3, PT ;  /* 0x000000030400720c */ /* 0x000fe40003f66070 */
[----:B------:R-:W-:Y:S01]  /*13d0*/  LOP3.LUT R4, R123, R0, RZ, 0x3c, !PT ;  /* 0x000000007b047212 */ /* 0x000fe200078e3cff */
[C---:B------:R-:W-:Y:S02]  /*13e0*/  @!P2 IMAD R7, R18.reuse, R6, R7 ;  /* 0x000000061207a224 */ /* 0x040fe400078e0207 */
[----:B------:R-:W-:Y:S01]  /*13f0*/  @!P2 IMAD.WIDE.U32 R20, R18, R9, R20 ;  /* 0x000000091214a225 */ /* 0x000fe200078e0014 */
[----:B------:R-:W-:-:S02]  /*1400*/  ISETP.GE.AND P0, PT, R4, RZ, PT ;  /* 0x000000ff0400720c */ /* 0x000fc40003f06270 */
[----:B------:R-:W-:Y:S01]  /*1410*/  @!P1 IADD3 R8, PT, PT, R8, 0x1, RZ ;  /* 0x0000000108089810 */ /* 0x000fe20007ffe0ff */
[----:B------:R-:W-:Y:S01]  /*1420*/  @P2 IMAD.WIDE.U32 R18, R118, R2, RZ ;  /* 0x0000000276122225 */ /* 0x000fe200078e00ff */
[----:B------:R-:W-:-:S03]  /*1430*/  ISETP.NE.AND P1, PT, R0, RZ, PT ;  /* 0x000000ff0000720c */ /* 0x000fc60003f25270 */
[----:B------:R-:W-:Y:S01]  /*1440*/  @P2 IMAD R3, R119, R2, RZ ;  /* 0x0000000277032224 */ /* 0x000fe200078e02ff */
[----:B------:R-:W-:Y:S02]  /*1450*/  @!P2 IADD3 R7, PT, PT, R21, R7, RZ ;  /* 0x000000071507a210 */ /* 0x000fe40007ffe0ff */
[----:B------:R-:W-:Y:S01]  /*1460*/  @!P2 MOV R6, R20 ;  /* 0x000000140006a202 */ /* 0x000fe20000000f00 */
[----:B------:R-:W-:Y:S01]  /*1470*/  @P2 IMAD.IADD R7, R19, 0x1, R3 ;  /* 0x0000000113072824 */ /* 0x000fe200078e0203 */
[----:B------:R-:W-:Y:S02]  /*1480*/  LEA R2, R86, 0xffffffc0, 0x6 ;  /* 0xffffffc056027811 */ /* 0x000fe400078e30ff */
[----:B------:R-:W-:Y:S01]  /*1490*/  @P2 MOV R6, R18 ;  /* 0x0000001200062202 */ /* 0x000fe20000000f00 */
[----:B----4-:R-:W-:Y:S01]  /*14a0*/  @!P2 IMAD R4, R117, R10, RZ ;  /* 0x0000000a7504a224 */ /* 0x010fe200078e02ff */
[----:B------:R-:W-:Y:S01]  /*14b0*/  @!P2 SHF.R.S32.HI R3, RZ, 0x1f, R10 ;  /* 0x0000001fff03a819 */ /* 0x000fe2000001140a */
[----:B------:R-:W-:-:S02]  /*14c0*/  @P3 VIADD R8, R8, 0x1 ;  /* 0x0000000108083836 */ /* 0x000fc40000000000 */
[----:B------:R-:W-:-:S04]  /*14d0*/  IMAD.WIDE.U32 R18, R118, R2, R6 ;  /* 0x0000000276127225 */ /* 0x000fc800078e0006 */
[----:B------:R-:W-:Y:S02]  /*14e0*/  @!P2 IMAD R3, R3, R116, R4 ;  /* 0x000000740303a224 */ /* 0x000fe400078e0204 */
[----:B------:R-:W-:Y:S01]  /*14f0*/  @!P2 IMAD.WIDE.U32 R6, R116, R10, RZ ;  /* 0x0000000a7406a225 */ /* 0x000fe200078e00ff */
[----:B------:R-:W-:Y:S02]  /*1500*/  @!P0 IADD3 R8, PT, PT, -R8, RZ, RZ ;  /* 0x000000ff08088210 */ /* 0x000fe40007ffe1ff */
[----:B------:R-:W-:Y:S01]  /*1510*/  @!P1 LOP3.LUT R8, RZ, R0, RZ, 0x33, !PT ;  /* 0x00000000ff089212 */ /* 0x000fe200078e33ff */
[----:B------:R-:W-:Y:S01]  /*1520*/  IMAD R5, R119, R2, RZ ;  /* 0x0000000277057224 */ /* 0x000fe200078e02ff */
[----:B------:R-:W-:Y:S01]  /*1530*/  @!P2 IADD3 R21, PT, PT, R7, R3, RZ ;  /* 0x000000030715a210 */ /* 0x000fe20007ffe0ff */
[----:B------:R-:W-:Y:S01]  /*1540*/  @!P2 IMAD R4, R15, R9, RZ ;  /* 0x000000090f04a224 */ /* 0x000fe200078e02ff */
[----:B------:R-:W-:Y:S02]  /*1550*/  @!P2 SHF.R.S32.HI R3, RZ, 0x1f, R9 ;  /* 0x0000001fff03a819 */ /* 0x000fe40000011409 */
[----:B------:R-:W-:-:S02]  /*1560*/  @!P2 MOV R20, R6 ;  /* 0x000000060014a202 */ /* 0x000fc40000000f00 */
[----:B------:R-:W-:Y:S01]  /*1570*/  IADD3 R19, PT, PT, R19, R5, RZ ;  /* 0x0000000513137210 */ /* 0x000fe20007ffe0ff */
[----:B------:R-:W-:Y:S01]  /*1580*/  IMAD R5, R13, R8, RZ ;  /* 0x000000080d057224 */ /* 0x000fe200078e02ff */
        /* <DEDUP_REMOVED lines=8> */
[----:B------:R-:W-:-:S03]  /*1610*/  @!P2 MOV R10, R14 ;  /* 0x0000000e000aa202 */ /* 0x000fc60000000f00 */
[----:B------:R-:W-:Y:S01]  /*1620*/  @!P2 IMAD.IADD R5, R15, 0x1, R3 ;  /* 0x000000010f05a824 */ /* 0x000fe200078e0203 */
[----:B------:R-:W-:Y:S01]  /*1630*/  IADD3 R3, PT, PT, R9, R6, RZ ;  /* 0x0000000609037210 */ /* 0x000fe20007ffe0ff */
[----:B------:R-:W-:Y:S01]  /*1640*/  @P2 IMAD.IADD R5, R13, 0x1, R4 ;  /* 0x000000010d052824 */ /* 0x000fe200078e0204 */
[----:B------:R-:W-:Y:S02]  /*1650*/  @P2 MOV R10, R12 ;  /* 0x0000000c000a2202 */ /* 0x000fe40000000f00 */
[----:B------:R-:W-:Y:S02]  /*1660*/  MOV R13, RZ ;  /* 0x000000ff000d7202 */ /* 0x000fe40000000f00 */
.L_x_7059:
[----:B------:R-:W-:Y:S05]  /*1670*/  BSYNC.RECONVERGENT B0 ;  /* 0x0000000000007941 */ /* 0x000fea0003800200 */
.L_x_7057:
[----:B------:R-:W-:Y:S01]  /*1680*/  ISETP.NE.AND P0, PT, R128, -0x1, PT ;  /* 0xffffffff8000780c */ /* 0x000fe20003f05270 */
[----:B------:R-:W2:Y:S04]  /*1690*/  LD.E.64 R20, desc[UR4][R84.64+0x30] ;  /* 0x0000300454147980 */ /* 0x000ea8000c101b00 */
[----:B------:R-:W3:Y:S04]  /*16a0*/  LD.E.64 R22, desc[UR4][R84.64+0x48] ;  /* 0x0000480454167980 */ /* 0x000ee8000c101b00 */
[----:B------:R-:W4:Y:S04]  /*16b0*/  LD.E.64 R6, desc[UR4][R84.64+0x10] ;  /* 0x0000100454067980 */ /* 0x000f28000c101b00 */
[----:B------:R-:W3:Y:S04]  /*16c0*/  @!P0 LD.E.64 R26, desc[UR4][R84.64+0x18] ;  /* 0x00001804541a8980 */ /* 0x000ee8000c101b00 */
[----:B------:R-:W4:Y:S04]  /*16d0*/  LD.E.64 R16, desc[UR4][R16.64] ;  /* 0x0000000410107980 */ /* 0x000f28000c101b00 */
[----:B------:R-:W4:Y:S04]  /*16e0*/  LD.E.64 R14, desc[UR4][R84.64+0x8] ;  /* 0x00000804540e7980 */ /* 0x000f28000c101b00 */
[----:B------:R1:W5:Y:S01]  /*16f0*/  LD.E R126, desc[UR4][R84.64+0xc0] ;  /* 0x0000c004547e7980 */ /* 0x000362000c101900 */
[----:B------:R-:W-:-:S04]  /*1700*/  IABS R12, R0 ;  /* 0x00000000000c7213 */ /* 0x000fc80000000000 */
[----:B------:R-:W1:Y:S08]  /*1710*/  I2F.RP R28, R12 ;  /* 0x0000000c001c7306 */ /* 0x000e700000209400 */
[----:B-1----:R-:W1:Y:S02]  /*1720*/  MUFU.RCP R19, R28 ;  /* 0x0000001c00137308 */ /* 0x002e640000001000 */
[----:B-1----:R-:W-:-:S06]  /*1730*/  VIADD R19, R19, 0xffffffe ;  /* 0x0ffffffe13137836 */ /* 0x002fcc0000000000 */
[----:B------:R-:W1:Y:S01]  /*1740*/  F2I.FTZ.U32.TRUNC.NTZ R31, R19 ;  /* 0x00000013001f7305 */ /* 0x000e62000021f000 */
[----:B------:R-:W-:Y:S01]  /*1750*/  IMAD.MOV.U32 R30, RZ, RZ, RZ ;  /* 0x000000ffff1e7224 */ /* 0x000fe200078e00ff */
[----:B------:R-:W-:Y:S02]  /*1760*/  IABS R18, R0 ;  /* 0x0000000000127213 */ /* 0x000fe40000000000 */
[----:B-1----:R-:W-:-:S05]  /*1770*/  IADD3 R4, PT, PT, RZ, -R31, RZ ;  /* 0x8000001fff047210 */ /* 0x002fca0007ffe0ff */
[----:B------:R-:W-:Y:S01]  /*1780*/  IMAD R9, R4, R12, RZ ;  /* 0x0000000c04097224 */ /* 0x000fe200078e02ff */
[----:B------:R-:W-:-:S03]  /*1790*/  IABS R4, R123 ;  /* 0x0000007b00047213 */ /* 0x000fc60000000000 */
[----:B------:R-:W-:-:S04]  /*17a0*/  IMAD.HI.U32 R9, R31, R9, R30 ;  /* 0x000000091f097227 */ /* 0x000fc800078e001e */
[----:B------:R-:W-:Y:S02]  /*17b0*/  IMAD.MOV R18, RZ, RZ, -R18 ;  /* 0x000000ffff127224 */ /* 0x000fe400078e0a12 */
[----:B------:R-:W-:-:S04]  /*17c0*/  IMAD.HI.U32 R9, R9, R4, RZ ;  /* 0x0000000409097227 */ /* 0x000fc800078e00ff */
[----:B------:R-:W-:-:S05]  /*17d0*/  IMAD R19, R9, R18, R4 ;  /* 0x0000001209137224 */ /* 0x000fca00078e0204 */
[----:B------:R-:W-:Y:S01]  /*17e0*/  ISETP.GT.U32.AND P3, PT, R12, R19, PT ;  /* 0x000000130c00720c */ /* 0x000fe20003f64070 */
[----:B------:R-:W-:Y:S02]  /*17f0*/  IMAD.MOV.U32 R11, RZ, RZ, RZ ;  /* 0x000000ffff0b7224 */ /* 0x000fe400078e00ff */
[----:B------:R-:W-:-:S04]  /*1800*/  IMAD.SHL.U32 R4, R60, 0x8, RZ ;  /* 0x000000083c047824 */ /* 0x000fc800078e00ff */
[----:B------:R1:W5:Y:S06]  /*1810*/  @P4 LD.E R11, desc[UR4][R32.64] ;  /* 0x00000004200b4980 */ /* 0x00036c000c101900 */
[----:B------:R-:W-:-:S04]  /*1820*/  @!P3 IADD3 R19, PT, PT, R19, -R12, RZ ;  /* 0x8000000c1313b210 */ /* 0x000fc80007ffe0ff */
[----:B------:R-:W-:Y:S02]  /*1830*/  ISETP.GE.U32.AND P4, PT, R19, R12, PT ;  /* 0x0000000c1300720c */ /* 0x000fe40003f86070 */
[----:B------:R-:W-:Y:S01]  /*1840*/  LOP3.LUT R12, R4, 0x18, RZ, 0xc0, !PT ;  /* 0x00000018040c7812 */ /* 0x000fe200078ec0ff */
[----:B------:R-:W1:Y:S01]  /*1850*/  S2R R55, SR_CgaCtaId ;  /* 0x0000000000377919 */ /* 0x000e620000008800 */
[----:B------:R-:W-:Y:S02]  /*1860*/  LOP3.LUT R18, R123, R0, RZ, 0x3c, !PT ;  /* 0x000000007b127212 */ /* 0x000fe400078e3cff */
[----:B------:R-:W-:Y:S02]  /*1870*/  IADD3 R30, P1, PT, R12, R10, RZ ;  /* 0x0000000a0c1e7210 */ /* 0x000fe40007f3e0ff */
[----:B------:R-:W-:Y:S02]  /*1880*/  ISETP.GE.AND P2, PT, R18, RZ, PT ;  /* 0x000000ff1200720c */ /* 0x000fe40003f46270 */
[----:B------:R-:W-:Y:S01]  /*1890*/  @!P3 IADD3 R9, PT, PT, R9, 0x1, RZ ;  /* 0x000000010909b810 */ /* 0x000fe20007ffe0ff */
[----:B------:R-:W-:Y:S01]  /*18a0*/  IMAD.X R31, RZ, RZ, R5, P1 ;  /* 0x000000ffff1f7224 */ /* 0x000fe200008e0605 */
[----:B------:R-:W-:Y:S01]  /*18b0*/  ISETP.NE.AND P1, PT, R0, RZ, PT ;  /* 0x000000ff0000720c */ /* 0x000fe20003f25270 */
[----:B-----5:R-:W-:-:S02]  /*18c0*/  IMAD R10, R13, R116, RZ ;  /* 0x000000740d0a7224 */ /* 0x020fc400078e02ff */
[----:B------:R-:W-:Y:S02]  /*18d0*/  @P4 VIADD R9, R9, 0x1 ;  /* 0x0000000109094836 */ /* 0x000fe40000000000 */
[C---:B------:R-:W-:Y:S02]  /*18e0*/  IMAD R5, R2.reuse, R117, R10 ;  /* 0x0000007502057224 */ /* 0x040fe400078e020a */
[----:B------:R-:W-:-:S04]  /*18f0*/  IMAD.WIDE.U32 R18, R2, R116, R30 ;  /* 0x0000007402127225 */ /* 0x000fc800078e001e */
[----:B------:R-:W-:Y:S02]  /*1900*/  IMAD.MOV.U32 R2, RZ, RZ, R9 ;  /* 0x000000ffff027224 */ /* 0x000fe400078e0009 */
[----:B------:R-:W-:Y:S02]  /*1910*/  IMAD.IADD R19, R19, 0x1, R5 ;  /* 0x0000000113137824 */ /* 0x000fe400078e0205 */
[----:B------:R-:W-:Y:S01]  /*1920*/  @!P2 IMAD.MOV R2, RZ, RZ, -R2 ;  /* 0x000000ffff02a224 */ /* 0x000fe200078e0a02 */
[----:B------:R-:W-:-:S04]  /*1930*/  @!P1 LOP3.LUT R2, RZ, R0, RZ, 0x33, !PT ;  /* 0x00000000ff029212 */ /* 0x000fc800078e33ff */
[----:B------:R-:W-:Y:S02]  /*1940*/  SHF.R.S32.HI R0, RZ, 0x1f, R2 ;  /* 0x0000001fff007819 */ /* 0x000fe40000011402 */
[----:B------:R-:W-:Y:S01]  /*1950*/  SHF.R.U32.HI R96, RZ, 0x2, R60 ;  /* 0x00000002ff607819 */ /* 0x000fe2000001163c */
[----:B------:R-:W-:-:S04]  /*1960*/  IMAD.MOV.U32 R97, RZ, RZ, RZ ;  /* 0x000000ffff617224 */ /* 0x000fc800078e00ff */
[----:B------:R-:W-:Y:S01]  /*1970*/  IMAD R121, R119, R96, RZ ;  /* 0x0000006077797224 */ /* 0x000fe200078e02ff */
[----:B------:R-:W-:Y:S01]  /*1980*/  SHF.L.U64.HI R119, R118, 0x5, R119 ;  /* 0x0000000576777819 */ /* 0x000fe20000010277 */
[----:B--2---:R-:W-:-:S04]  /*1990*/  @P0 IMAD.WIDE.U32 R30, R20, R128, RZ ;  /* 0x00000080141e0225 */ /* 0x004fc800078e00ff */
[----:B------:R-:W-:Y:S02]  /*19a0*/  @P0 IMAD R5, R21, R128, RZ ;  /* 0x0000008015050224 */ /* 0x000fe400078e02ff */
[----:B---3--:R-:W-:-:S04]  /*19b0*/  @!P0 IMAD.WIDE.U32 R28, R26, R124, RZ ;  /* 0x0000007c1a1c8225 */ /* 0x008fc800078e00ff */
[----:B------:R-:W-:Y:S01]  /*19c0*/  @!P0 IMAD R26, R27, R124, RZ ;  /* 0x0000007c1b1a8224 */ /* 0x000fe200078e02ff */
[----:B------:R-:W-:Y:S01]  /*19d0*/  @!P0 MOV R9, R28 ;  /* 0x0000001c00098202 */ /* 0x000fe20000000f00 */
[----:B------:R-:W-:-:S03]  /*19e0*/  @P0 IMAD.MOV.U32 R9, RZ, RZ, R30 ;  /* 0x000000ffff090224 */ /* 0x000fc600078e001e */
[----:B------:R-:W-:Y:S01]  /*19f0*/  @!P0 IADD3 R26, PT, PT, R29, R26, RZ ;  /* 0x0000001a1d1a8210 */ /* 0x000fe20007ffe0ff */
[----:B------:R-:W-:Y:S01]  /*1a00*/  @P0 IMAD.IADD R26, R31, 0x1, R5 ;  /* 0x000000011f1a0824 */ /* 0x000fe200078e0205 */
[----:B------:R-:W-:Y:S01]  /*1a10*/  IADD3 R28, P1, PT, R12, R9, RZ ;  /* 0x000000090c1c7210 */ /* 0x000fe20007f3e0ff */
[----:B------:R-:W-:-:S03]  /*1a20*/  IMAD R5, R25, R2, RZ ;  /* 0x0000000219057224 */ /* 0x000fc600078e02ff */
[----:B------:R-:W-:Y:S01]  /*1a30*/  IADD3.X R29, PT, PT, RZ, R26, RZ, P1, !PT ;  /* 0x0000001aff1d7210 */ /* 0x000fe20000ffe4ff */
[----:B------:R-:W-:Y:S01]  /*1a40*/  IMAD.WIDE.U32 R26, R2, R24, R18 ;  /* 0x00000018021a7225 */ /* 0x000fe200078e0012 */
[----:B------:R-:W-:-:S03]  /*1a50*/  MOV R18, 0x400 ;  /* 0x0000040000127802 */ /* 0x000fc60000000f00 */
[----:B------:R-:W-:Y:S01]  /*1a60*/  IMAD R5, R0, R24, R5 ;  /* 0x0000001800057224 */ /* 0x000fe200078e0205 */
[----:B-1----:R-:W-:Y:S01]  /*1a70*/  LEA R55, R55, R18, 0x18 ;  /* 0x0000001237377211 */ /* 0x002fe200078ec0ff */
[----:B------:R-:W-:Y:S01]  /*1a80*/  IMAD R10, R23, R123, RZ ;  /* 0x0000007b170a7224 */ /* 0x000fe200078e02ff */
[----:B------:R-:W-:Y:S01]  /*1a90*/  @!P0 MOV R23, R21 ;  /* 0x0000001500178202 */ /* 0x000fe20000000f00 */
[----:B------:R-:W-:Y:S01]  /*1aa0*/  IMAD.WIDE.U32 R24, R22, R123, R28 ;  /* 0x0000007b16187225 */ /* 0x000fe200078e001c */
[----:B------:R-:W-:-:S03]  /*1ab0*/  LOP3.LUT R9, R4, 0xc0, RZ, 0xc0, !PT ;  /* 0x000000c004097812 */ /* 0x000fc600078ec0ff */
[----:B------:R-:W-:Y:S01]  /*1ac0*/  @!P0 IMAD.MOV.U32 R22, RZ, RZ, R20 ;  /* 0x000000ffff168224 */ /* 0x000fe200078e0014 */
[----:B------:R-:W-:Y:S01]  /*1ad0*/  @P0 MOV R22, R20 ;  /* 0x0000001400160202 */ /* 0x000fe20000000f00 */
[----:B------:R-:W-:Y:S02]  /*1ae0*/  IMAD.IADD R19, R27, 0x1, R5 ;  /* 0x000000011b137824 */ /* 0x000fe400078e0205 */
[----:B------:R-:W-:Y:S02]  /*1af0*/  IMAD.MOV.U32 R18, RZ, RZ, R26 ;  /* 0x000000ffff127224 */ /* 0x000fe400078e001a */
[----:B------:R-:W-:Y:S01]  /*1b00*/  @P0 IMAD.MOV.U32 R23, RZ, RZ, R21 ;  /* 0x000000ffff170224 */ /* 0x000fe200078e0015 */
[----:B------:R-:W-:Y:S02]  /*1b10*/  IADD3 R20, P0, PT, R12, R8, RZ ;  /* 0x000000080c147210 */ /* 0x000fe40007f1e0ff */
[----:B------:R-:W-:Y:S01]  /*1b20*/  SHF.R.S32.HI R8, RZ, 0x1f, R67 ;  /* 0x0000001fff087819 */ /* 0x000fe20000011443 */
[----:B------:R-:W-:Y:S01]  /*1b30*/  IMAD R5, R117, R96, RZ ;  /* 0x0000006075057224 */ /* 0x000fe200078e02ff */
[----:B------:R-:W-:Y:S01]  /*1b40*/  LOP3.LUT R9, R9, 0x18, R60, 0xf8, !PT ;  /* 0x0000001809097812 */ /* 0x000fe200078ef83c */
[----:B------:R-:W-:Y:S01]  /*1b50*/  IMAD.WIDE.U32 R18, R96, R116, R18 ;  /* 0x0000007460127225 */ /* 0x000fe200078e0012 */
[----:B------:R-:W-:-:S02]  /*1b60*/  IADD3.X R21, PT, PT, RZ, R3, RZ, P0, !PT ;  /* 0x00000003ff157210 */ /* 0x000fc400007fe4ff */
[----:B------:R-:W-:Y:S01]  /*1b70*/  LEA.HI R3, R8, R67, RZ, 0x6 ;  /* 0x0000004308037211 */ /* 0x000fe200078f30ff */
[----:B------:R-:W-:Y:S01]  /*1b80*/  IMAD.IADD R5, R19, 0x1, R5 ;  /* 0x0000000113057824 */ /* 0x000fe200078e0205 */
[----:B------:R-:W-:Y:S01]  /*1b90*/  LOP3.LUT R9, R9, 0x18, R4, 0x78, !PT ;  /* 0x0000001809097812 */ /* 0x000fe200078e7804 */
[----:B------:R-:W-:Y:S01]  /*1ba0*/  IMAD.WIDE.U32 R26, R125, 0x40, R96 ;  /* 0x000000407d1a7825 */ /* 0x000fe200078e0060 */
[C---:B----4-:R-:W-:Y:S02]  /*1bb0*/  LEA R132, P0, R18.reuse, R6, 0x1 ;  /* 0x0000000612847211 */ /* 0x050fe400078008ff */
[----:B------:R-:W-:Y:S02]  /*1bc0*/  SHF.R.S32.HI R3, RZ, 0x6, R3 ;  /* 0x00000006ff037819 */ /* 0x000fe40000011403 */
[----:B------:R-:W-:Y:S01]  /*1bd0*/  LOP3.LUT R4, R9, 0x1f20, R4, 0xf8, !PT ;  /* 0x00001f2009047812 */ /* 0x000fe200078ef804 */
[----:B------:R-:W-:Y:S01]  /*1be0*/  IMAD R9, R27, R22, RZ ;  /* 0x000000161b097224 */ /* 0x000fe200078e02ff */
[----:B------:R-:W-:Y:S01]  /*1bf0*/  LEA.HI.X R133, R18, R7, R5, 0x1, P0 ;  /* 0x0000000712857211 */ /* 0x000fe200000f0c05 */
[----:B------:R-:W-:Y:S01]  /*1c00*/  IMAD.IADD R25, R25, 0x1, R10 ;  /* 0x0000000119197824 */ /* 0x000fe200078e020a */
[----:B------:R-:W-:Y:S01]  /*1c10*/  ISETP.GE.AND P0, PT, R3, R86, PT ;  /* 0x000000560300720c */ /* 0x000fe20003f06270 */
[C---:B------:R-:W-:Y:S01]  /*1c20*/  IMAD.SHL.U32 R62, R22.reuse, 0x20, RZ ;  /* 0x00000020163e7824 */ /* 0x040fe200078e00ff */
[----:B------:R-:W-:Y:S01]  /*1c30*/  SHF.L.U64.HI R65, R22, 0x5, R23 ;  /* 0x0000000516417819 */ /* 0x000fe20000010217 */
[----:B------:R-:W-:-:S02]  /*1c40*/  IMAD R9, R26, R23, R9 ;  /* 0x000000171a097224 */ /* 0x000fc400078e0209 */
[----:B------:R-:W-:-:S04]  /*1c50*/  IMAD.WIDE.U32 R22, R26, R22, R24 ;  /* 0x000000161a167225 */ /* 0x000fc800078e0018 */
[----:B------:R-:W-:Y:S01]  /*1c60*/  IMAD.WIDE.U32 R20, R96, R118, R20 ;  /* 0x0000007660147225 */ /* 0x000fe200078e0014 */
[----:B------:R-:W-:Y:S02]  /*1c70*/  IADD3 R9, PT, PT, R23, R9, RZ ;  /* 0x0000000917097210 */ /* 0x000fe40007ffe0ff */
[----:B------:R-:W-:Y:S01]  /*1c80*/  LEA R94, P2, R22, R16, 0x1 ;  /* 0x00000010165e7211 */ /* 0x000fe200078408ff */
[----:B------:R-:W-:Y:S01]  /*1c90*/  IMAD.IADD R121, R21, 0x1, R121 ;  /* 0x0000000115797824 */ /* 0x000fe200078e0279 */
[----:B------:R-:W-:Y:S02]  /*1ca0*/  LEA R120, P1, R20, R14, 0x1 ;  /* 0x0000000e14787211 */ /* 0x000fe400078208ff */
[----:B------:R-:W-:Y:S02]  /*1cb0*/  LEA.HI.X R95, R22, R17, R9, 0x1, P2 ;  /* 0x00000011165f7211 */ /* 0x000fe400010f0c09 */
[C---:B------:R-:W-:Y:S01]  /*1cc0*/  SHF.L.U64.HI R117, R116.reuse, 0x5, R117 ;  /* 0x0000000574757819 */ /* 0x040fe20000010275 */
[----:B------:R-:W-:Y:S01]  /*1cd0*/  IMAD.SHL.U32 R116, R116, 0x20, RZ ;  /* 0x0000002074747824 */ /* 0x000fe200078e00ff */
[----:B------:R-:W-:-:S02]  /*1ce0*/  LEA.HI.X R121, R20, R15, R121, 0x1, P1 ;  /* 0x0000000f14797211 */ /* 0x000fc400008f0c79 */
[----:B------:R-:W-:Y:S02]  /*1cf0*/  SHF.L.U32 R118, R118, 0x5, RZ ;  /* 0x0000000576767819 */ /* 0x000fe400000006ff */
[C---:B------:R-:W-:Y:S02]  /*1d00*/  LOP3.LUT R10, R12.reuse, 0x20, RZ, 0xfc, !PT ;  /* 0x000000200c0a7812 */ /* 0x040fe400078efcff */
[----:B------:R-:W-:Y:S02]  /*1d10*/  LOP3.LUT R9, R12, 0x40, RZ, 0xfc, !PT ;  /* 0x000000400c097812 */ /* 0x000fe400078efcff */
[----:B------:R-:W-:Y:S01]  /*1d20*/  LEA R61, R4, R55, 0x1 ;  /* 0x00000037043d7211 */ /* 0x000fe200078e08ff */
[----:B------:R-:W-:Y:S06]  /*1d30*/  @P0 BRA `(.L_x_7060) ;  /* 0x0000004800b80947 */ /* 0x000fec0003800000 */
[----:B------:R-:W2:Y:S04]  /*1d40*/  LD.E.64 R32, desc[UR4][R84.64+0x120] ;  /* 0x0001200454207980 */ /* 0x000ea8000c101b00 */
[----:B------:R-:W3:Y:S04]  /*1d50*/  LD.E.64 R100, desc[UR4][R84.64+0x130] ;  /* 0x0001300454647980 */ /* 0x000ee8000c101b00 */
[----:B------:R-:W4:Y:S04]  /*1d60*/  LD.E.64 R14, desc[UR4][R84.64+0x118] ;  /* 0x00011804540e7980 */ /* 0x000f28000c101b00 */
[----:B------:R-:W5:Y:S04]  /*1d70*/  LD.E.64 R28, desc[UR4][R84.64+0x140] ;  /* 0x00014004541c7980 */ /* 0x000f68000c101b00 */
[----:B------:R-:W5:Y:S04]  /*1d80*/  LD.E.64 R20, desc[UR4][R84.64+0x128] ;  /* 0x0001280454147980 */ /* 0x000f68000c101b00 */
[----:B------:R-:W5:Y:S04]  /*1d90*/  LD.E.64 R26, desc[UR4][R84.64+0x138] ;  /* 0x00013804541a7980 */ /* 0x000f68000c101b00 */
[----:B------:R-:W5:Y:S04]  /*1da0*/  LD.E R8, desc[UR4][R84.64+0xd0] ;  /* 0x0000d00454087980 */ /* 0x000f68000c101900 */
[----:B------:R-:W5:Y:S04]  /*1db0*/  LD.E.64 R24, desc[UR4][R84.64+0x110] ;  /* 0x0001100454187980 */ /* 0x000f68000c101b00 */
[----:B------:R-:W5:Y:S04]  /*1dc0*/  LD.E.64 R16, desc[UR4][R84.64+0x108] ;  /* 0x0001080454107980 */ /* 0x000f68000c101b00 */
[----:B------:R-:W5:Y:S04]  /*1dd0*/  LD.E.64 R18, desc[UR4][R84.64+0x150] ;  /* 0x0001500454127980 */ /* 0x000f68000c101b00 */
[----:B------:R-:W5:Y:S01]  /*1de0*/  LD.E.64 R6, desc[UR4][R84.64+0x148] ;  /* 0x0001480454067980 */ /* 0x000f62000c101b00 */
[----:B------:R-:W-:Y:S01]  /*1df0*/  IMAD.MOV.U32 R13, RZ, RZ, RZ ;  /* 0x000000ffff0d7224 */ /* 0x000fe200078e00ff */
[----:B------:R-:W-:Y:S01]  /*1e00*/  LEA R90, R86, 0xffffffc0, 0x6 ;  /* 0xffffffc0565a7811 */ /* 0x000fe200078e30ff */
[----:B------:R-:W-:Y:S01]  /*1e10*/  VIADD R69, R96, 0x20 ;  /* 0x0000002060457836 */ /* 0x000fe20000000000 */
[----:B------:R-:W-:Y:S01]  /*1e20*/  IADD3 R5, P0, PT, -R67, R96, RZ ;  /* 0x0000006043057210 */ /* 0x000fe20007f1e1ff */
[C---:B------:R-:W-:Y:S01]  /*1e30*/  IMAD R88, R86.reuse, -0x40, R67 ;  /* 0xffffffc056587824 */ /* 0x040fe200078e0243 */
[----:B------:R-:W-:Y:S01]  /*1e40*/  VIMNMX R70, PT, PT, RZ, R3, !PT ;  /* 0x00000003ff467248 */ /* 0x000fe20007fe0100 */
[----:B------:R-:W-:Y:S01]  /*1e50*/  IMAD R82, R86, -0x40, R63 ;  /* 0xffffffc056527824 */ /* 0x000fe200078e023f */
[----:B------:R-:W-:Y:S01]  /*1e60*/  MOV R78, R132 ;  /* 0x00000084004e7202 */ /* 0x000fe20000000f00 */
[----:B------:R-:W-:Y:S01]  /*1e70*/  IMAD.MOV.U32 R87, RZ, RZ, R86 ;  /* 0x000000ffff577224 */ /* 0x000fe200078e0056 */
[----:B------:R-:W-:Y:S01]  /*1e80*/  MOV R98, R120 ;  /* 0x0000007800627202 */ /* 0x000fe20000000f00 */
[----:B------:R-:W-:Y:S01]  /*1e90*/  IMAD.MOV.U32 R79, RZ, RZ, R133 ;  /* 0x000000ffff4f7224 */ /* 0x000fe200078e0085 */
[----:B------:R-:W-:Y:S01]  /*1ea0*/  MOV R99, R121 ;  /* 0x0000007900637202 */ /* 0x000fe20000000f00 */
[----:B--2---:R-:W-:-:S02]  /*1eb0*/  IMAD R4, R33, R124, RZ ;  /* 0x0000007c21047224 */ /* 0x004fc400078e02ff */
[----:B------:R-:W-:-:S04]  /*1ec0*/  IMAD.WIDE.U32 R32, R124, R32, R12 ;  /* 0x000000207c207225 */ /* 0x000fc800078e000c */
[----:B------:R-:W-:Y:S02]  /*1ed0*/  IMAD.IADD R33, R33, 0x1, R4 ;  /* 0x0000000121217824 */ /* 0x000fe400078e0204 */
[----:B---3--:R-:W-:Y:S02]  /*1ee0*/  IMAD R4, R101, R90, RZ ;  /* 0x0000005a65047224 */ /* 0x008fe400078e02ff */
[----:B------:R-:W-:-:S04]  /*1ef0*/  IMAD.WIDE.U32 R32, R90, R100, R32 ;  /* 0x000000645a207225 */ /* 0x000fc800078e0020 */
[----:B----4-:R-:W-:Y:S01]  /*1f00*/  IMAD.WIDE.U32 R30, R124, R14, R12 ;  /* 0x0000000e7c1e7225 */ /* 0x010fe200078e000c */
[----:B------:R-:W-:Y:S02]  /*1f10*/  IADD3 R33, PT, PT, R33, R4, RZ ;  /* 0x0000000421217210 */ /* 0x000fe40007ffe0ff */
[C---:B-----5:R-:W-:Y:S01]  /*1f20*/  SHF.L.U64.HI R81, R20.reuse, 0x5, R21 ;  /* 0x0000000514517819 */ /* 0x060fe20000010215 */
[----:B------:R-:W-:Y:S01]  /*1f30*/  IMAD R4, R15, R124, RZ ;  /* 0x0000007c0f047224 */ /* 0x000fe200078e02ff */
[----:B------:R-:W-:Y:S01]  /*1f40*/  SHF.R.S32.HI R15, RZ, 0x1f, R67 ;  /* 0x0000001fff0f7819 */ /* 0x000fe20000011443 */
[----:B------:R-:W-:Y:S01]  /*1f50*/  IMAD R23, R29, R2, RZ ;  /* 0x000000021d177224 */ /* 0x000fe200078e02ff */
[----:B------:R-:W-:Y:S01]  /*1f60*/  SHF.L.U32 R83, R20, 0x5, RZ ;  /* 0x0000000514537819 */ /* 0x000fe200000006ff */
[----:B------:R-:W-:Y:S01]  /*1f70*/  IMAD.IADD R31, R31, 0x1, R4 ;  /* 0x000000011f1f7824 */ /* 0x000fe200078e0204 */
[----:B------:R-:W-:Y:S01]  /*1f80*/  IADD3.X R15, PT, PT, RZ, ~R15, RZ, P0, !PT ;  /* 0x8000000fff0f7210 */ /* 0x000fe200007fe4ff */
[----:B------:R-:W-:Y:S01]  /*1f90*/  IMAD R4, R28, R0, R23 ;  /* 0x000000001c047224 */ /* 0x000fe200078e0217 */
[----:B------:R-:W-:Y:S01]  /*1fa0*/  LEA.HI R89, R8, R8, RZ, 0x1 ;  /* 0x0000000808597211 */ /* 0x000fe200078f08ff */
[----:B------:R-:W-:-:S03]  /*1fb0*/  IMAD.WIDE.U32 R28, R2, R28, R32 ;  /* 0x0000001c021c7225 */ /* 0x000fc600078e0020 */
[----:B------:R-:W-:Y:S01]  /*1fc0*/  SHF.R.S32.HI R89, RZ, 0x1, R89 ;  /* 0x00000001ff597819 */ /* 0x000fe20000011459 */
[----:B------:R-:W-:Y:S02]  /*1fd0*/  IMAD R14, R21, R90, RZ ;  /* 0x0000005a150e7224 */ /* 0x000fe400078e02ff */
[----:B------:R-:W-:-:S04]  /*1fe0*/  IMAD.WIDE.U32 R22, R90, R20, R30 ;  /* 0x000000145a167225 */ /* 0x000fc800078e001e */
[----:B------:R-:W-:Y:S01]  /*1ff0*/  IMAD.IADD R29, R29, 0x1, R4 ;  /* 0x000000011d1d7824 */ /* 0x000fe200078e0204 */
[----:B------:R-:W-:Y:S01]  /*2000*/  IADD3 R31, PT, PT, R23, R14, RZ ;  /* 0x0000000e171f7210 */ /* 0x000fe20007ffe0ff */
[----:B------:R-:W-:Y:S02]  /*2010*/  IMAD R4, R15, R100, RZ ;  /* 0x000000640f047224 */ /* 0x000fe400078e02ff */
[----:B------:R-:W-:Y:S02]  /*2020*/  IMAD R23, R27, R2, RZ ;  /* 0x000000021b177224 */ /* 0x000fe400078e02ff */
[-C--:B------:R-:W-:Y:S02]  /*2030*/  IMAD R4, R101, R5.reuse, R4 ;  /* 0x0000000565047224 */ /* 0x080fe400078e0204 */
[----:B------:R-:W-:-:S04]  /*2040*/  IMAD.WIDE.U32 R28, R100, R5, R28 ;  /* 0x00000005641c7225 */ /* 0x000fc800078e001c */
[----:B------:R-:W-:Y:S01]  /*2050*/  IMAD.MOV.U32 R30, RZ, RZ, R22 ;  /* 0x000000ffff1e7224 */ /* 0x000fe200078e0016 */
[----:B------:R-:W-:Y:S01]  /*2060*/  IADD3 R4, PT, PT, R29, R4, RZ ;  /* 0x000000041d047210 */ /* 0x000fe20007ffe0ff */
[----:B------:R-:W-:Y:S01]  /*2070*/  IMAD R0, R26, R0, R23 ;  /* 0x000000001a007224 */ /* 0x000fe200078e0217 */
[----:B------:R-:W-:Y:S01]  /*2080*/  LEA R72, P0, R28, R24, 0x1 ;  /* 0x000000181c487211 */ /* 0x000fe200078008ff */
[----:B------:R-:W-:-:S03]  /*2090*/  IMAD.WIDE.U32 R22, R2, R26, R30 ;  /* 0x0000001a02167225 */ /* 0x000fc600078e001e */
[----:B------:R-:W-:Y:S01]  /*20a0*/  LEA.HI.X R71, R28, R25, R4, 0x1, P0 ;  /* 0x000000191c477211 */ /* 0x000fe200000f0c04 */
[----:B------:R-:W-:Y:S01]  /*20b0*/  IMAD.IADD R23, R23, 0x1, R0 ;  /* 0x0000000117177824 */ /* 0x000fe200078e0200 */
[----:B------:R-:W-:Y:S01]  /*20c0*/  IADD3 R4, PT, PT, R90, R11, RZ ;  /* 0x0000000b5a047210 */ /* 0x000fe20007ffe0ff */
[----:B------:R-:W-:Y:S01]  /*20d0*/  IMAD R77, R96, R89, RZ ;  /* 0x00000059604d7224 */ /* 0x000fe200078e02ff */
[----:B------:R-:W-:Y:S01]  /*20e0*/  LOP3.LUT R0, R60, 0x3, RZ, 0xc0, !PT ;  /* 0x000000033c007812 */ /* 0x000fe200078ec0ff */
[----:B------:R-:W-:Y:S02]  /*20f0*/  IMAD R15, R15, R20, RZ ;  /* 0x000000140f0f7224 */ /* 0x000fe400078e02ff */
[C---:B------:R-:W-:Y:S01]  /*2100*/  IMAD R4, R89.reuse, R4, RZ ;  /* 0x0000000459047224 */ /* 0x040fe200078e02ff */
[----:B------:R-:W-:Y:S01]  /*2110*/  SHF.L.U32 R89, R89, 0x5, RZ ;  /* 0x0000000559597819 */ /* 0x000fe200000006ff */
[C---:B------:R-:W-:Y:S01]  /*2120*/  IMAD R11, R0.reuse, 0x4, R77 ;  /* 0x00000004000b7824 */ /* 0x040fe200078e024d */
[----:B------:R-:W-:Y:S01]  /*2130*/  LEA R77, R0, R77, 0x3 ;  /* 0x0000004d004d7211 */ /* 0x000fe200078e18ff */
[----:B------:R-:W-:Y:S01]  /*2140*/  IMAD.WIDE.U32 R22, R20, R5, R22 ;  /* 0x0000000514167225 */ /* 0x000fe200078e0016 */
[----:B------:R-:W-:-:S02]  /*2150*/  SHF.R.S32.HI R0, RZ, 0x1f, R4 ;  /* 0x0000001fff007819 */ /* 0x000fc40000011404 */
[C---:B------:R-:W-:Y:S01]  /*2160*/  IADD3 R2, P1, PT, R4.reuse, R77, RZ ;  /* 0x0000004d04027210 */ /* 0x040fe20007f3e0ff */
[----:B------:R-:W-:Y:S01]  /*2170*/  IMAD R15, R21, R5, R15 ;  /* 0x00000005150f7224 */ /* 0x000fe200078e020f */
[----:B------:R-:W-:Y:S02]  /*2180*/  IADD3 R5, P2, PT, R4, R11, RZ ;  /* 0x0000000b04057210 */ /* 0x000fe40007f5e0ff */
[----:B------:R-:W-:Y:S01]  /*2190*/  LEA R14, P0, R22, R16, 0x1 ;  /* 0x00000010160e7211 */ /* 0x000fe200078008ff */
[----:B------:R-:W-:Y:S01]  /*21a0*/  IMAD.SHL.U32 R76, R2, 0x2, RZ ;  /* 0x00000002024c7824 */ /* 0x000fe200078e00ff */
[-C--:B------:R-:W-:Y:S01]  /*21b0*/  LEA.HI.X.SX32 R77, R77, R0.reuse, 0x1, P1 ;  /* 0x000000004d4d7211 */ /* 0x080fe200008f0eff */
[----:B------:R-:W-:Y:S01]  /*21c0*/  IMAD.IADD R15, R23, 0x1, R15 ;  /* 0x00000001170f7824 */ /* 0x000fe200078e020f */
[----:B------:R-:W-:Y:S02]  /*21d0*/  SHF.L.U32 R16, R5, 0x1, RZ ;  /* 0x0000000105107819 */ /* 0x000fe400000006ff */
[----:B------:R-:W-:-:S02]  /*21e0*/  LEA.HI.X.SX32 R0, R11, R0, 0x1, P2 ;  /* 0x000000000b007211 */ /* 0x000fc400010f0eff */
[----:B------:R-:W-:Y:S02]  /*21f0*/  SHF.L.U64.HI R77, R2, 0x1, R77 ;  /* 0x00000001024d7819 */ /* 0x000fe4000001024d */
[----:B------:R-:W-:Y:S02]  /*2200*/  IADD3 R74, P3, PT, R18, R76, RZ ;  /* 0x0000004c124a7210 */ /* 0x000fe40007f7e0ff */
[----:B------:R-:W-:Y:S02]  /*2210*/  LEA.HI.X R15, R22, R17, R15, 0x1, P0 ;  /* 0x00000011160f7211 */ /* 0x000fe400000f0c0f */
[----:B------:R-:W-:Y:S01]  /*2220*/  IADD3 R52, P1, PT, R18, R16, RZ ;  /* 0x0000001012347210 */ /* 0x000fe20007f3e0ff */
[----:B------:R-:W-:Y:S01]  /*2230*/  IMAD.X R75, R19, 0x1, R77, P3 ;  /* 0x00000001134b7824 */ /* 0x000fe200018e064d */
[----:B------:R-:W-:Y:S02]  /*2240*/  IADD3 R76, P2, PT, R6, R76, RZ ;  /* 0x0000004c064c7210 */ /* 0x000fe40007f5e0ff */
[----:B------:R-:W-:-:S02]  /*2250*/  SHF.L.U64.HI R0, R5, 0x1, R0 ;  /* 0x0000000105007819 */ /* 0x000fc40000010200 */
[----:B------:R-:W-:Y:S01]  /*2260*/  IADD3 R16, P0, PT, R6, R16, RZ ;  /* 0x0000001006107210 */ /* 0x000fe20007f1e0ff */
[----:B------:R-:W-:Y:S01]  /*2270*/  IMAD.X R77, R7, 0x1, R77, P2 ;  /* 0x00000001074d7824 */ /* 0x000fe200010e064d */
[-C--:B------:R-:W-:Y:S02]  /*2280*/  IADD3.X R53, PT, PT, R19, R0.reuse, RZ, P1, !PT ;  /* 0x0000000013357210 */ /* 0x080fe40000ffe4ff */
[----:B------:R-:W-:Y:S02]  /*2290*/  IADD3.X R17, PT, PT, R7, R0, RZ, P0, !PT ;  /* 0x0000000007117210 */ /* 0x000fe400007fe4ff */
[----:B------:R-:W-:-:S07]  /*22a0*/  SHF.R.S32.HI R80, RZ, 0x1f, R89 ;  /* 0x0000001fff507819 */ /* 0x000fce0000011459 */
.L_x_7097:
[----:B------:R-:W-:Y:S01]  /*22b0*/  VIADD R82, R82, 0x40 ;  /* 0x0000004052527836 */ /* 0x000fe20000000000 */
[----:B------:R-:W-:Y:S01]  /*22c0*/  BSSY.RECONVERGENT B0, `(.L_x_7061) ;  /* 0x0000011000007945 */ /* 0x000fe20003800200 */
[----:B------:R-:W-:Y:S02]  /*22d0*/  VIADD R88, R88, 0x40 ;  /* 0x0000004058587836 */ /* 0x000fe40000000000 */
[----:B------:R-:W-:Y:S01]  /*22e0*/  IMAD.MOV.U32 R73, RZ, RZ, R71 ;  /* 0x000000ffff497224 */ /* 0x000fe200078e0047 */
[CC--:B------:R-:W-:Y:S02]  /*22f0*/  ISETP.GE.AND P0, PT, R96.reuse, R82.reuse, PT ;  /* 0x000000526000720c */ /* 0x0c0fe40003f06270 */
[C---:B------:R-:W-:Y:S02]  /*2300*/  ISETP.GE.AND P3, PT, R69.reuse, R82, PT ;  /* 0x000000524500720c */ /* 0x040fe40003f66270 */
[-C--:B------:R-:W-:Y:S02]  /*2310*/  ISETP.GE.AND P0, PT, R96, R88.reuse, !P0 ;  /* 0x000000586000720c */ /* 0x080fe40004706270 */
[----:B------:R-:W-:Y:S11]  /*2320*/  ISETP.GE.AND P3, PT, R69, R88, !P3 ;  /* 0x000000584500720c */ /* 0x000ff60005f66270 */
        /* <DEDUP_REMOVED lines=10> */
.L_x_7062:
[----:B------:R-:W-:Y:S05]  /*23d0*/  BSYNC.RECONVERGENT B0 ;  /* 0x0000000000007941 */ /* 0x000fea0003800200 */
.L_x_7061:
[----:B------:R-:W-:Y:S04]  /*23e0*/  BSSY.RECONVERGENT B0, `(.L_x_7063) ;  /* 0x000000f000007945 */ /* 0x000fe80003800200 */
[----:B------:R-:W-:Y:S05]  /*23f0*/  @!P3 BRA `(.L_x_7064) ;  /* 0x000000000034b947 */ /* 0x000fea0003800000 */
[----:B------:R-:W-:Y:S02]  /*2400*/  ISETP.GE.AND P2, PT, R12, R126, PT ;  /* 0x0000007e0c00720c */ /* 0x000fe40003f46270 */
[----:B------:R-:W-:Y:S02]  /*2410*/  LEA R18, P1, R100, R72, 0x6 ;  /* 0x0000004864127211 */ /* 0x000fe400078230ff */
[----:B------:R-:W-:Y:S02]  /*2420*/  LEA R2, P4, R116, R78, 0x1 ;  /* 0x0000004e74027211 */ /* 0x000fe400078808ff */
[----:B------:R-:W-:Y:S02]  /*2430*/  LEA.HI.X R19, R100, R73, R101, 0x6, P1 ;  /* 0x0000004964137211 */ /* 0x000fe400008f3465 */
[-C--:B------:R-:W-:Y:S02]  /*2440*/  ISETP.GE.AND P1, PT, R10, R126.reuse, PT ;  /* 0x0000007e0a00720c */ /* 0x080fe40003f26270 */
        /* <DEDUP_REMOVED lines=8> */
.L_x_7064:
[----:B------:R-:W-:Y:S05]  /*24d0*/  BSYNC.RECONVERGENT B0 ;  /* 0x0000000000007941 */ /* 0x000fea0003800200 */
.L_x_7063:
[----:B------:R-:W3:Y:S01]  /*24e0*/  LD.E R71, desc[UR4][R84.64+0x130] ;  /* 0x0001300454477980 */ /* 0x000ee2000c101900 */
[----:B------:R-:W-:Y:S01]  /*24f0*/  UMOV UR6, URZ ;  /* 0x000000ff00067c82 */ /* 0x000fe20008000000 */
[----:B------:R-:W-:Y:S01]  /*2500*/  VIADD R87, R87, 0xffffffff ;  /* 0xffffffff57577836 */ /* 0x000fe20000000000 */
[----:B------:R-:W-:Y:S01]  /*2510*/  IADD3 R0, P1, PT, RZ, -UR6, RZ ;  /* 0x80000006ff007c10 */ /* 0x000fe2000ff3e0ff */
[----:B------:R-:W4:Y:S01]  /*2520*/  LD.E R11, desc[UR4][R84.64+0xd0] ;  /* 0x0000d004540b7980 */ /* 0x000f22000c101900 */
[----:B------:R-:W-:Y:S01]  /*2530*/  BSSY.RECONVERGENT B2, `(.L_x_7065) ;  /* 0x00003c5000027945 */ /* 0x000fe20003800200 */
[----:B------:R-:W-:Y:S01]  /*2540*/  IMAD.MOV.U32 R92, RZ, RZ, R90 ;  /* 0x000000ffff5c7224 */ /* 0x000fe200078e005a */
[----:B------:R-:W-:Y:S01]  /*2550*/  ISETP.GT.AND P2, PT, R87, R70, PT ;  /* 0x000000465700720c */ /* 0x000fe20003f44270 */
[----:B------:R-:W-:Y:S01]  /*2560*/  VIADD R90, R90, 0xffffffc0 ;  /* 0xffffffc05a5a7836 */ /* 0x000fe20000000000 */
[----:B----4-:R-:W-:Y:S01]  /*2570*/  ISETP.NE.AND P4, PT, R11, RZ, PT ;  /* 0x000000ff0b00720c */ /* 0x010fe20003f85270 */
[----:B---3--:R-:W-:Y:S04]  /*2580*/  IMAD.SHL.U32 R71, R71, 0x40, RZ ;  /* 0x0000004047477824 */ /* 0x008fe800078e00ff */
[----:B------:R-:W-:Y:S05]  /*2590*/  IMAD.X R71, RZ, RZ, ~R71, P1 ;  /* 0x000000ffff477224 */ /* 0x000fea00008e0e47 */
[----:B--2---:R-:W-:Y:S04]  /*25a0*/  SHF.R.S64 R3, R0, 0x1f, R71 ;  /* 0x0000001f00037819 */ /* 0x004fe80000001047 */
        /* <DEDUP_REMOVED lines=14> */
.L_x_7068:
[----:B------:R-:W-:Y:S05]  /*2690*/  BSYNC.RECONVERGENT B0 ;  /* 0x0000000000007941 */ /* 0x000fea0003800200 */
.L_x_7067:
[----:B------:R-:W-:Y:S05]  /*26a0*/  @!P3 BRA `(.L_x_7069) ;  /* 0x0000003800b4b947 */ /* 0x000fea0003800000 */
[----:B------:R-:W-:Y:S02]  /*26b0*/  ISETP.GE.AND P1, PT, R12, R126, PT ;  /* 0x0000007e0c00720c */ /* 0x000fe40003f26270 */
[C---:B------:R-:W-:Y:S02]  /*26c0*/  LEA R18, P0, R83.reuse, R14, 0x1 ;  /* 0x0000000e53127211 */ /* 0x040fe400078008ff */
[----:B------:R-:W-:Y:S02]  /*26d0*/  LEA R2, P3, R118, R98, 0x1 ;  /* 0x0000006276027211 */ /* 0x000fe400078608ff */
[----:B------:R-:W-:Y:S02]  /*26e0*/  LEA.HI.X R19, R83, R15, R81, 0x1, P0 ;  /* 0x0000000f53137211 */ /* 0x000fe400000f0c51 */
[-C--:B------:R-:W-:Y:S02]  /*26f0*/  ISETP.GE.AND P0, PT, R10, R126.reuse, PT ;  /* 0x0000007e0a00720c */ /* 0x080fe40003f06270 */
[----:B------:R-:W-:Y:S03]  /*2700*/  LEA.HI.X R3, R118, R99, R119, 0x1, P3 ;  /* 0x0000006376037211 */ /* 0x000fe600018f0c77 */
[----:B-12---:R-:W2:Y:S04]  /*2710*/  @!P1 LD.E.128 R20, desc[UR4][R18.64] ;  /* 0x0000000412149980 */ /* 0x006ea8000c101d00 */
[----:B--2---:R3:W-:Y:S04]  /*2720*/  @!P1 ST.E.128 desc[UR4][R2.64], R20 ;  /* 0x0000001402009985 */ /* 0x0047e8000c101d04 */
[----:B------:R-:W2:Y:S04]  /*2730*/  @!P0 LD.E.128 R4, desc[UR4][R18.64+0x40] ;  /* 0x0000400412048980 */ /* 0x000ea8000c101d00 */
[----:B--2---:R3:W-:Y:S01]  /*2740*/  @!P0 ST.E.128 desc[UR4][R2.64+0x40], R4 ;  /* 0x0000400402008985 */ /* 0x0047e2000c101d04 */
[----:B------:R-:W-:Y:S11]  /*2750*/  ISETP.GE.AND P0, PT, R9, R126, PT ;  /* 0x0000007e0900720c */ /* 0x000ff60003f06270 */
[----:B------:R-:W-:Y:S02]  /*2760*/  @!UPT UIADD3 URZ, UPT, UPT, URZ, URZ, URZ ;  /* 0x000000fffffff290 */ /* 0x000fe4000fffe0ff */
[----:B------:R-:W-:Y:S05]  /*2770*/  @P0 BRA `(.L_x_7069) ;  /* 0x0000003800800947 */ /* 0x000fea0003800000 */
[----:B---3--:R-:W2:Y:S04]  /*2780*/  LD.E.128 R4, desc[UR4][R18.64+0x80] ;  /* 0x0000800412047980 */ /* 0x008ea8000c101d00 */
[----:B--2---:R4:W-:Y:S01]  /*2790*/  ST.E.128 desc[UR4][R2.64+0x80], R4 ;  /* 0x0000800402007985 */ /* 0x0049e2000c101d04 */
[----:B------:R-:W-:Y:S05]  /*27a0*/  BRA `(.L_x_7069) ;  /* 0x0000003800747947 */ /* 0x000fea0003800000 */
.L_x_7066:
        /* <DEDUP_REMOVED lines=62> */
.L_x_7074:
[----:B------:R-:W-:Y:S05]  /*2b90*/  BSYNC.RECONVERGENT B0 ;  /* 0x0000000000007941 */ /* 0x000fea0003800200 */
.L_x_7073:
        /* <DEDUP_REMOVED lines=52> */
.L_x_7076:
[----:B------:R-:W-:Y:S05]  /*2ee0*/  BSYNC.RECONVERGENT B0 ;  /* 0x0000000000007941 */ /* 0x000fea0003800200 */
.L_x_7075:
        /* <DEDUP_REMOVED lines=51> */
.L_x_7072:
[----:B------:R-:W-:Y:S05]  /*3220*/  BSYNC.RECONVERGENT B1 ;  /* 0x0000000000017941 */ /* 0x000fea0003800200 */
.L_x_7071:
[----:B------:R-:W-:Y:S04]  /*3230*/  BSSY.RECONVERGENT B1, `(.L_x_7077) ;  /* 0x00000ac000017945 */ /* 0x000fe80003800200 */
[----:B------:R-:W-:Y:S05]  /*3240*/  @!P3 BRA `(.L_x_7078) ;  /* 0x0000000800a8b947 */ /* 0x000fea0003800000 */
[----:B-----5:R-:W-:Y:S01]  /*3250*/  ISETP.GE.AND P4, PT, R12, R35, PT ;  /* 0x000000230c00720c */ /* 0x020fe20003f86270 */
[----:B-1----:R-:W-:Y:S01]  /*3260*/  IMAD.SHL.U32 R5, R89, 0x2, RZ ;  /* 0x0000000259057824 */ /* 0x002fe200078e00ff */
[----:B------:R-:W-:Y:S01]  /*3270*/  LEA R40, P1, R83, R14, 0x1 ;  /* 0x0000000e53287211 */ /* 0x000fe200078208ff */
[----:B------:R-:W-:Y:S01]  /*3280*/  BSSY.RECONVERGENT B0, `(.L_x_7079) ;  /* 0x000003e000007945 */ /* 0x000fe20003800200 */
[----:B------:R-:W-:Y:S02]  /*3290*/  SHF.L.U64.HI R3, R89, 0x1, R80 ;  /* 0x0000000159037819 */ /* 0x000fe40000010250 */
[-C--:B------:R-:W-:Y:S02]  /*32a0*/  IADD3 R18, P6, PT, R16, R5.reuse, RZ ;  /* 0x0000000510127210 */ /* 0x080fe40007fde0ff */
[----:B------:R-:W-:Y:S02]  /*32b0*/  IADD3 R36, P5, PT, R52, R5, RZ ;  /* 0x0000000534247210 */ /* 0x000fe40007fbe0ff */
[----:B------:R-:W-:Y:S01]  /*32c0*/  LEA R38, P0, R118, R98, 0x1 ;  /* 0x0000006276267211 */ /* 0x000fe200078008ff */
[----:B------:R-:W-:Y:S01]  /*32d0*/  IMAD.X R19, R17, 0x1, R3, P6 ;  /* 0x0000000111137824 */ /* 0x000fe200030e0603 */
[----:B------:R-:W-:Y:S01]  /*32e0*/  LEA.HI.X R41, R83, R15, R81, 0x1, P1 ;  /* 0x0000000f53297211 */ /* 0x000fe200008f0c51 */
[----:B------:R-:W-:Y:S01]  /*32f0*/  IMAD.X R37, R53, 0x1, R3, P5 ;  /* 0x0000000135257824 */ /* 0x000fe200028e0603 */
        /* <DEDUP_REMOVED lines=54> */
.L_x_7080:
[----:B------:R-:W-:Y:S05]  /*3660*/  BSYNC.RECONVERGENT B0 ;  /* 0x0000000000007941 */ /* 0x000fea0003800200 */
.L_x_7079:
        /* <DEDUP_REMOVED lines=52> */
.L_x_7082:
[----:B------:R-:W-:Y:S05]  /*39b0*/  BSYNC.RECONVERGENT B0 ;  /* 0x0000000000007941 */ /* 0x000fea0003800200 */
.L_x_7081:
        /* <DEDUP_REMOVED lines=51> */
.L_x_7078:
[----:B------:R-:W-:Y:S05]  /*3cf0*/  BSYNC.RECONVERGENT B1 ;  /* 0x0000000000017941 */ /* 0x000fea0003800200 */
.L_x_7077:
[----:B------:R-:W2:Y:S02]  /*3d00*/  LD.E R3, desc[UR4][R84.64+0xd0] ;  /* 0x0000d00454037980 */ /* 0x000ea4000c101900 */
[----:B--2---:R-:W-:Y:S05]  /*3d10*/  IMAD.U32 R3, R3, -0x20, RZ ;  /* 0xffffffe003037824 */ /* 0x004fea00078e00ff */
[C---:B------:R-:W-:Y:S02]  /*3d20*/  LEA R16, P1, R3.reuse, R16, 0x1 ;  /* 0x0000001003107211 */ /* 0x040fe400078208ff */
[C---:B------:R-:W-:Y:S02]  /*3d30*/  LEA R52, P0, R3.reuse, R52, 0x1 ;  /* 0x0000003403347211 */ /* 0x040fe400078008ff */
[C---:B------:R-:W-:Y:S02]  /*3d40*/  LEA.HI.X.SX32 R17, R3.reuse, R17, 0x1, P1 ;  /* 0x0000001103117211 */ /* 0x040fe400008f0eff */
[----:B------:R-:W-:Y:S01]  /*3d50*/  LEA.HI.X.SX32 R53, R3, R53, 0x1, P0 ;  /* 0x0000003503357211 */ /* 0x000fe200000f0eff */
[----:B------:R-:W-:Y:S05]  /*3d60*/  BRA `(.L_x_7069) ;  /* 0x0000002400047947 */ /* 0x000fea0003800000 */
.L_x_7070:
        /* <DEDUP_REMOVED lines=45> */
[----:B------:R-:W-:Y:S02]  /*4040*/  @!P0 HADD2.F32 R31, -RZ, R106.H0_H0 ;  /* 0x2000006aff1f8230 */ /* 0x000fe40000004100 */
[----:B------:R-:W-:Y:S01]  /*4050*/  @!P0 FMUL.FTZ R2, R30, R35 ;  /* 0x000000231e028220 */ /* 0x000fe20000410000 */
        /* <DEDUP_REMOVED lines=8> */
[----:B------:R-:W-:Y:S02]  /*40e0*/  @!P0 HADD2.F32 R24, -RZ, R22.H1_H1 ;  /* 0x30000016ff188230 */ /* 0x000fe40000004100 */
[----:B------:R-:W-:Y:S01]  /*40f0*/  @P1 FADD.FTZ R31, -R31, -RZ ;  /* 0x800000ff1f1f1221 */ /* 0x000fe20000010100 */
[----:B------:R-:W-:Y:S02]  /*4100*/  @!P0 HADD2.F32 R27, -RZ, R106.H1_H1 ;  /* 0x3000006aff1b8230 */ /* 0x000fe40000004100 */
[--C-:B------:R-:W-:Y:S01]  /*4110*/  @!P0 HADD2.F32 R44, -RZ, R46.reuse.H0_H0 ;  /* 0x2000002eff2c8230 */ /* 0x100fe20000004100 */
[----:B------:R-:W-:Y:S01]  /*4120*/  @!P0 F2FP.F16.F32.PACK_AB R51, R2, R0 ;  /* 0x000000000233823e */ /* 0x000fe200000000ff */
[----:B------:R-:W-:Y:S02]  /*4130*/  @!P0 HADD2.F32 R45, -RZ, R46.H1_H1 ;  /* 0x3000002eff2d8230 */ /* 0x000fe40000004100 */
[----:B------:R-:W-:Y:S01]  /*4140*/  @!P0 FMUL.FTZ R5, R26, R31 ;  /* 0x0000001f1a058220 */ /* 0x000fe20000410000 */
[----:B------:R-:W-:Y:S01]  /*4150*/  @!P0 HADD2.F32 R29, -RZ, R21.H0_H0 ;  /* 0x20000015ff1d8230 */ /* 0x000fe20000004100 */
[----:B------:R-:W-:Y:S01]  /*4160*/  @!P0 MOV R56, R51 ;  /* 0x0000003300388202 */ /* 0x000fe20000000f00 */
[----:B------:R-:W-:Y:S02]  /*4170*/  @!P0 HADD2.F32 R22, -RZ, R107.H0_H0 ;  /* 0x2000006bff168230 */ /* 0x000fe40000004100 */
        /* <DEDUP_REMOVED lines=9> */
[----:B------:R-:W-:Y:S02]  /*4210*/  @!P0 HADD2.F32 R21, -RZ, R23.H0_H0 ;  /* 0x20000017ff158230 */ /* 0x000fe40000004100 */
[----:B------:R-:W-:Y:S01]  /*4220*/  @!P0 FMUL.FTZ R4, R28, R33 ;  /* 0x000000211c048220 */ /* 0x000fe20000410000 */
[--C-:B------:R-:W-:Y:S02]  /*4230*/  @!P0 HADD2.F32 R40, -RZ, R49.reuse.H0_H0 ;  /* 0x20000031ff288230 */ /* 0x100fe40000004100 */
[----:B------:R-:W-:Y:S01]  /*4240*/  @P1 FADD.FTZ R20, -R20, -RZ ;  /* 0x800000ff14141221 */ /* 0x000fe20000010100 */
[----:B------:R-:W-:Y:S02]  /*4250*/  @!P0 HADD2.F32 R39, -RZ, R49.H1_H1 ;  /* 0x30000031ff278230 */ /* 0x000fe40000004100 */
[----:B------:R-:W-:Y:S01]  /*4260*/  @!P0 FMUL.FTZ R7, R21, R22 ;  /* 0x0000001615078220 */ /* 0x000fe20000410000 */
[----:B------:R-:W-:Y:S02]  /*4270*/  @!P0 HADD2.F32 R23, -RZ, R23.H1_H1 ;  /* 0x30000017ff178230 */ /* 0x000fe40000004100 */
[----:B------:R-:W-:Y:S01]  /*4280*/  @!P0 FFMA.FTZ R3, R40, R42, R3 ;  /* 0x0000002a28038223 */ /* 0x000fe20000010003 */
        /* <DEDUP_REMOVED lines=17> */
.L_x_7086:
[----:B------:R-:W-:Y:S05]  /*43a0*/  BSYNC.RECONVERGENT B0 ;  /* 0x0000000000007941 */ /* 0x000fea0003800200 */
.L_x_7085:
        /* <DEDUP_REMOVED lines=28> */
[----:B------:R-:W-:Y:S01]  /*4570*/  @!P0 HADD2.F32 R26, -RZ, R22.H0_H0 ;  /* 0x20000016ff1a8230 */ /* 0x000fe20000004100 */
        /* <DEDUP_REMOVED lines=22> */
[--C-:B------:R-:W-:Y:S02]  /*46e0*/  @!P0 HADD2.F32 R44, -RZ, R46.reuse.H0_H0 ;  /* 0x2000002eff2c8230 */ /* 0x100fe40000004100 */
[----:B------:R-:W-:Y:S01]  /*46f0*/  @P1 FADD.FTZ R31, -R31, -RZ ;  /* 0x800000ff1f1f1221 */ /* 0x000fe20000010100 */
[----:B------:R-:W-:Y:S01]  /*4700*/  @!P0 HADD2.F32 R45, -RZ, R46.H1_H1 ;  /* 0x3000002eff2d8230 */ /* 0x000fe20000004100 */
[----:B------:R-:W-:Y:S01]  /*4710*/  @!P0 F2FP.F16.F32.PACK_AB R51, R2, R0 ;  /* 0x000000000233823e */ /* 0x000fe200000000ff */
[----:B------:R-:W-:Y:S02]  /*4720*/  @!P0 HADD2.F32 R29, -RZ, R21.H0_H0 ;  /* 0x20000015ff1d8230 */ /* 0x000fe40000004100 */
[----:B------:R-:W-:Y:S01]  /*4730*/  @!P0 FMUL.FTZ R5, R26, R31 ;  /* 0x0000001f1a058220 */ /* 0x000fe20000410000 */
[----:B------:R-:W-:Y:S01]  /*4740*/  @!P0 HADD2.F32 R22, -RZ, R107.H0_H0 ;  /* 0x2000006bff168230 */ /* 0x000fe20000004100 */
[----:B------:R-:W-:Y:S01]  /*4750*/  @!P0 MOV R56, R51 ;  /* 0x0000003300388202 */ /* 0x000fe20000000f00 */
[--C-:B------:R-:W-:Y:S02]  /*4760*/  @!P0 HADD2.F32 R46, -RZ, R47.reuse.H0_H0 ;  /* 0x2000002fff2e8230 */ /* 0x100fe40000004100 */
[----:B------:R-:W-:Y:S01]  /*4770*/  @!P0 FMUL.FTZ R3, R29, R34 ;  /* 0x000000221d038220 */ /* 0x000fe20000410000 */
[----:B------:R-:W-:Y:S01]  /*4780*/  @!P0 HADD2.F32 R48, -RZ, R47.H1_H1 ;  /* 0x3000002fff308230 */ /* 0x000fe20000004100 */
[----:B------:R-:W-:Y:S01]  /*4790*/  @!P0 MOV R47, R58 ;  /* 0x0000003a002f8202 */ /* 0x000fe20000000f00 */
[----:B------:R-:W-:Y:S02]  /*47a0*/  @!P0 HADD2.F32 R28, -RZ, R21.H1_H1 ;  /* 0x30000015ff1c8230 */ /* 0x000fe40000004100 */
[----:B------:R-:W-:Y:S01]  /*47b0*/  @P1 FADD.FTZ R27, -R27, -RZ ;  /* 0x800000ff1b1b1221 */ /* 0x000fe20000010100 */
        /* <DEDUP_REMOVED lines=28> */
.L_x_7088:
[----:B------:R-:W-:Y:S05]  /*4980*/  BSYNC.RECONVERGENT B0 ;  /* 0x0000000000007941 */ /* 0x000fea0003800200 */
.L_x_7087:
        /* <DEDUP_REMOVED lines=92> */
.L_x_7084:
[----:B------:R-:W-:Y:S05]  /*4f50*/  BSYNC.RECONVERGENT B1 ;  /* 0x0000000000017941 */ /* 0x000fea0003800200 */
.L_x_7083:
[----:B------:R-:W-:Y:S04]  /*4f60*/  BSSY.RECONVERGENT B1, `(.L_x_7089) ;  /* 0x000011b000017945 */ /* 0x000fe80003800200 */
[----:B------:R-:W-:Y:S05]  /*4f70*/  @!P3 BRA `(.L_x_7090) ;  /* 0x000000100064b947 */ /* 0x000fea0003800000 */
[-C--:B-----5:R-:W-:Y:S01]  /*4f80*/  ISETP.GE.AND P3, PT, R12, R91.reuse, PT ;  /* 0x0000005b0c00720c */ /* 0x0a0fe20003f66270 */
[----:B------:R-:W-:Y:S01]  /*4f90*/  BSSY.RECONVERGENT B0, `(.L_x_7091) ;  /* 0x0000060000007945 */ /* 0x000fe20003800200 */
[C---:B------:R-:W-:Y:S02]  /*4fa0*/  LEA R26, P1, R83.reuse, R14, 0x1 ;  /* 0x0000000e531a7211 */ /* 0x040fe400078208ff */
[----:B------:R-:W-:Y:S02]  /*4fb0*/  LEA R102, P0, R118, R98, 0x1 ;  /* 0x0000006276667211 */ /* 0x000fe400078008ff */
[----:B------:R-:W-:Y:S02]  /*4fc0*/  ISETP.GE.AND P4, PT, R10, R91, PT ;  /* 0x0000005b0a00720c */ /* 0x000fe40003f86270 */
[----:B------:R-:W-:Y:S02]  /*4fd0*/  LEA.HI.X R27, R83, R15, R81, 0x1, P1 ;  /* 0x0000000f531b7211 */ /* 0x000fe400008f0c51 */
[----:B------:R-:W-:Y:S03]  /*4fe0*/  LEA.HI.X R103, R118, R99, R119, 0x1, P0 ;  /* 0x0000006376677211 */ /* 0x000fe600000f0c77 */
[----:B------:R-:W-:Y:S06]  /*4ff0*/  @P3 BRA `(.L_x_7092) ;  /* 0x0000000400643947 */ /* 0x000fec0003800000 */
        /* <DEDUP_REMOVED lines=41> */
[----:B------:R-:W-:Y:S01]  /*5290*/  @P1 FADD.FTZ R33, -R33, -RZ ;  /* 0x800000ff21211221 */ /* 0x000fe20000010100 */
[----:B------:R-:W-:Y:S02]  /*52a0*/  @!P0 HADD2.F32 R31, -RZ, R21.H0_H0 ;  /* 0x20000015ff1f8230 */ /* 0x000fe40000004100 */
[----:B------:R-:W-:Y:S01]  /*52b0*/  @P1 FADD.FTZ R29, -R29, -RZ ;  /* 0x800000ff1d1d1221 */ /* 0x000fe20000010100 */
[----:B------:R-:W-:Y:S02]  /*52c0*/  @!P0 HADD2.F32 R22, -RZ, R107.H0_H0 ;  /* 0x2000006bff168230 */ /* 0x000fe40000004100 */
[----:B------:R-:W-:Y:S01]  /*52d0*/  @!P0 FFMA.FTZ R0, R41, R38, R0 ;  /* 0x0000002629008223 */ /* 0x000fe20000010000 */
[--C-:B------:R-:W-:Y:S02]  /*52e0*/  @!P0 HADD2.F32 R44, -RZ, R49.reuse.H0_H0 ;  /* 0x20000031ff2c8230 */ /* 0x100fe40000004100 */
[----:B------:R-:W-:Y:S01]  /*52f0*/  @!P0 FMUL.FTZ R3, R31, R36 ;  /* 0x000000241f038220 */ /* 0x000fe20000410000 */
[----:B------:R-:W-:Y:S01]  /*5300*/  @!P0 HADD2.F32 R45, -RZ, R49.H1_H1 ;  /* 0x30000031ff2d8230 */ /* 0x000fe20000004100 */
[----:B------:R-:W-:Y:S01]  /*5310*/  @!P0 MOV R49, R58 ;  /* 0x0000003a00318202 */ /* 0x000fe20000000f00 */
[----:B------:R-:W-:Y:S02]  /*5320*/  @!P0 HADD2.F32 R30, -RZ, R21.H1_H1 ;  /* 0x30000015ff1e8230 */ /* 0x000fe40000004100 */
[----:B------:R-:W-:Y:S01]  /*5330*/  @!P0 FMUL.FTZ R5, R28, R33 ;  /* 0x000000211c058220 */ /* 0x000fe20000410000 */
[----:B------:R-:W-:Y:S02]  /*5340*/  @!P0 HADD2.F32 R20, -RZ, R107.H1_H1 ;  /* 0x3000006bff148230 */ /* 0x000fe40000004100 */
[----:B------:R-:W-:Y:S01]  /*5350*/  @!P0 FMUL.FTZ R6, R24, R29 ;  /* 0x0000001d18068220 */ /* 0x000fe20000410000 */
[----:B------:R-:W-:Y:S02]  /*5360*/  @!P0 HADD2.F32 R40, -RZ, R48.H1_H1 ;  /* 0x30000030ff288230 */ /* 0x000fe40000004100 */
[----:B------:R-:W-:Y:S01]  /*5370*/  @!P0 FMUL.FTZ R4, R30, R35 ;  /* 0x000000231e048220 */ /* 0x000fe20000410000 */
[--C-:B------:R-:W-:Y:S02]  /*5380*/  @!P0 HADD2.F32 R46, -RZ, R50.reuse.H0_H0 ;  /* 0x20000032ff2e8230 */ /* 0x100fe40000004100 */
[----:B------:R-:W-:Y:S01]  /*5390*/  @P1 FADD.FTZ R22, -R22, -RZ ;  /* 0x800000ff16161221 */ /* 0x000fe20000010100 */
[----:B------:R-:W-:Y:S02]  /*53a0*/  @!P0 HADD2.F32 R47, -RZ, R50.H1_H1 ;  /* 0x30000032ff2f8230 */ /* 0x000fe40000004100 */
[----:B------:R-:W-:Y:S01]  /*53b0*/  @!P0 FFMA.FTZ R2, R43, R40, R2 ;  /* 0x000000282b028223 */ /* 0x000fe20000010002 */
[--C-:B------:R-:W-:Y:S02]  /*53c0*/  @!P0 HADD2.F32 R48, -RZ, R51.reuse.H0_H0 ;  /* 0x20000033ff308230 */ /* 0x100fe40000004100 */
[----:B------:R-:W-:Y:S01]  /*53d0*/  @P1 FADD.FTZ R20, -R20, -RZ ;  /* 0x800000ff14141221 */ /* 0x000fe20000010100 */
[----:B------:R-:W-:Y:S01]  /*53e0*/  @!P0 HADD2.F32 R50, -RZ, R51.H1_H1 ;  /* 0x30000033ff328230 */ /* 0x000fe20000004100 */
[----:B------:R-:W-:Y:S01]  /*53f0*/  @!P0 MOV R51, R59 ;  /* 0x0000003b00338202 */ /* 0x000fe20000000f00 */
[--C-:B------:R-:W-:Y:S01]  /*5400*/  @!P0 HADD2.F32 R42, -RZ, R54.reuse.H0_H0 ;  /* 0x20000036ff2a8230 */ /* 0x100fe20000004100 */
[----:B------:R-:W-:Y:S01]  /*5410*/  @!P0 F2FP.F16.F32.PACK_AB R93, R2, R0 ;  /* 0x00000000025d823e */ /* 0x000fe200000000ff */
[--C-:B------:R-:W-:Y:S02]  /*5420*/  @!P0 HADD2.F32 R21, -RZ, R23.reuse.H0_H0 ;  /* 0x20000017ff158230 */ /* 0x100fe40000004100 */
[----:B------:R-:W-:Y:S01]  /*5430*/  @!P0 HADD2.F32 R41, -RZ, R54.H1_H1 ;  /* 0x30000036ff298230 */ /* 0x000fe20000004100 */
[----:B------:R-:W-:Y:S01]  /*5440*/  @!P0 MOV R56, R93 ;  /* 0x0000005d00388202 */ /* 0x000fe20000000f00 */
        /* <DEDUP_REMOVED lines=20> */
.L_x_7092:
[----:B------:R-:W-:Y:S05]  /*5590*/  BSYNC.RECONVERGENT B0 ;  /* 0x0000000000007941 */ /* 0x000fea0003800200 */
.L_x_7091:
        /* <DEDUP_REMOVED lines=92> */
.L_x_7094:
[----:B------:R-:W-:Y:S05]  /*5b60*/  BSYNC.RECONVERGENT B0 ;  /* 0x0000000000007941 */ /* 0x000fea0003800200 */
.L_x_7093:
        /* <DEDUP_REMOVED lines=90> */
.L_x_7090:
[----:B------:R-:W-:Y:S05]  /*6110*/  BSYNC.RECONVERGENT B1 ;  /* 0x0000000000017941 */ /* 0x000fea0003800200 */
.L_x_7089:
[----:B------:R-:W3:Y:S02]  /*6120*/  LD.E R3, desc[UR4][R84.64+0xd0] ;  /* 0x0000d00454037980 */ /* 0x000ee4000c101900 */
[----:B---3--:R-:W-:Y:S05]  /*6130*/  IMAD.U32 R3, R3, -0x20, RZ ;  /* 0xffffffe003037824 */ /* 0x008fea00078e00ff */
[C---:B------:R-:W-:Y:S02]  /*6140*/  LEA R76, P1, R3.reuse, R76, 0x1 ;  /* 0x0000004c034c7211 */ /* 0x040fe400078208ff */
[C---:B------:R-:W-:Y:S02]  /*6150*/  LEA R74, P0, R3.reuse, R74, 0x1 ;  /* 0x0000004a034a7211 */ /* 0x040fe400078008ff */
[C---:B------:R-:W-:Y:S02]  /*6160*/  LEA.HI.X.SX32 R77, R3.reuse, R77, 0x1, P1 ;  /* 0x0000004d034d7211 */ /* 0x040fe400008f0eff */
[----:B------:R-:W-:Y:S09]  /*6170*/  LEA.HI.X.SX32 R75, R3, R75, 0x1, P0 ;  /* 0x0000004b034b7211 */ /* 0x000ff200000f0eff */
.L_x_7069:
[----:B------:R-:W-:Y:S05]  /*6180*/  BSYNC.RECONVERGENT B2 ;  /* 0x0000000000027941 */ /* 0x000fea0003800200 */
.L_x_7065:
[----:B------:R-:W-:Y:S01]  /*6190*/  ISETP.NE.U32.AND P4, PT, R134, RZ, PT ;  /* 0x000000ff8600720c */ /* 0x000fe20003f85070 */
[----:B-1234-:R-:W2:Y:S01]  /*61a0*/  LD.E R5, desc[UR4][R84.64+0x128] ;  /* 0x0001280454057980 */ /* 0x01eea2000c101900 */
[----:B------:R-:W-:Y:S01]  /*61b0*/  UMOV UR6, URZ ;  /* 0x000000ff00067c82 */ /* 0x000fe20008000000 */
[----:B------:R-:W-:Y:S01]  /*61c0*/  BSSY.RECONVERGENT B0, `(.L_x_7095) ;  /* 0x0000064000007945 */ /* 0x000fe20003800200 */
[----:B------:R-:W-:Y:S02]  /*61d0*/  ISETP.NE.AND.EX P4, PT, R135, RZ, PT, P4 ;  /* 0x000000ff8700720c */ /* 0x000fe40003f85340 */
[----:B------:R-:W-:Y:S11]  /*61e0*/  IADD3 R2, P0, PT, RZ, -UR6, RZ ;  /* 0x80000006ff027c10 */ /* 0x000ff6000ff1e0ff */
[----:B------:R-:W3:Y:S04]  /*61f0*/  @!P4 LD.E R3, desc[UR4][R84.64+0x38] ;  /* 0x000038045403c980 */ /* 0x000ee8000c101900 */
[----:B------:R-:W4:Y:S02]  /*6200*/  @!P4 LD.E R0, desc[UR4][R84.64+0x40] ;  /* 0x000040045400c980 */ /* 0x000f24000c101900 */
[----:B----4-:R-:W-:Y:S02]  /*6210*/  @!P4 IMAD.SHL.U32 R0, R0, 0x40, RZ ;  /* 0x000000400000c824 */ /* 0x010fe400078e00ff */
[----:B---3--:R-:W-:Y:S02]  /*6220*/  @!P4 IMAD.SHL.U32 R3, R3, 0x40, RZ ;  /* 0x000000400303c824 */ /* 0x008fe400078e00ff */
[----:B--2---:R-:W-:Y:S02]  /*6230*/  IMAD.SHL.U32 R5, R5, 0x40, RZ ;  /* 0x0000004005057824 */ /* 0x004fe400078e00ff */
[----:B------:R-:W-:Y:S02]  /*6240*/  @!P4 IMAD.X R3, RZ, RZ, ~R3, P0 ;  /* 0x000000ffff03c224 */ /* 0x000fe400000e0e03 */
[----:B------:R-:W-:Y:S02]  /*6250*/  IMAD.X R5, RZ, RZ, ~R5, P0 ;  /* 0x000000ffff057224 */ /* 0x000fe400000e0e05 */
[----:B------:R-:W-:Y:S01]  /*6260*/  @!P4 IMAD.X R0, RZ, RZ, ~R0, P0 ;  /* 0x000000ffff00c224 */ /* 0x000fe200000e0e00 */
[C---:B------:R-:W-:Y:S02]  /*6270*/  @!P4 SHF.R.S64 R11, R2.reuse, 0x1f, R3 ;  /* 0x0000001f020bc819 */ /* 0x040fe40000001003 */
[C---:B------:R-:W-:Y:S02]  /*6280*/  SHF.R.S64 R19, R2.reuse, 0x1f, R5 ;  /* 0x0000001f02137819 */ /* 0x040fe40000001005 */
[----:B------:R-:W-:Y:S02]  /*6290*/  @!P4 SHF.R.S64 R7, R2, 0x1f, R0 ;  /* 0x0000001f0207c819 */ /* 0x000fe40000001000 */
[----:B------:R-:W-:Y:S02]  /*62a0*/  @!P4 IADD3 R2, P0, PT, R98, R11, RZ ;  /* 0x0000000b6202c210 */ /* 0x000fe40007f1e0ff */
[----:B------:R-:W-:Y:S02]  /*62b0*/  IADD3 R14, P3, PT, R14, R19, RZ ;  /* 0x000000130e0e7210 */ /* 0x000fe40007f7e0ff */
[----:B------:R-:W-:Y:S01]  /*62c0*/  @!P4 LEA.HI.X.SX32 R3, R3, R99, 0x1, P0 ;  /* 0x000000630303c211 */ /* 0x000fe200000f0eff */
[----:B------:R-:W-:Y:S01]  /*62d0*/  @!P4 IMAD.MOV.U32 R98, RZ, RZ, R2 ;  /* 0x000000ffff62c224 */ /* 0x000fe200078e0002 */
[----:B------:R-:W-:Y:S02]  /*62e0*/  @!P4 IADD3 R78, P1, PT, R7, R78, RZ ;  /* 0x0000004e074ec210 */ /* 0x000fe40007f3e0ff */
[----:B------:R-:W-:Y:S01]  /*62f0*/  LEA.HI.X.SX32 R15, R5, R15, 0x1, P3 ;  /* 0x0000000f050f7211 */ /* 0x000fe200018f0eff */
[----:B------:R-:W-:Y:S01]  /*6300*/  @!P4 IMAD.MOV.U32 R99, RZ, RZ, R3 ;  /* 0x000000ffff63c224 */ /* 0x000fe200078e0003 */
[----:B------:R-:W-:Y:S01]  /*6310*/  @!P4 LEA.HI.X.SX32 R79, R0, R79, 0x1, P1 ;  /* 0x0000004f004fc211 */ /* 0x000fe200008f0eff */
[----:B------:R-:W-:Y:S08]  /*6320*/  @!P4 BRA `(.L_x_7096) ;  /* 0x000000040034c947 */ /* 0x000ff00003800000 */
        /* <DEDUP_REMOVED lines=77> */
.L_x_7096:
[----:B------:R-:W-:Y:S05]  /*6800*/  BSYNC.RECONVERGENT B0 ;  /* 0x0000000000007941 */ /* 0x000fea0003800200 */
.L_x_7095:
[----:B------:R-:W-:Y:S05]  /*6810*/  @P2 BRA `(.L_x_7097) ;  /* 0xffffffb800a42947 */ /* 0x000fea000383ffff */
.L_x_7060:
[----:B------:R-:W-:Y:S05]  /*6820*/  WARPSYNC.ALL ;  /* 0x0000000000007948 */ /* 0x000fea0003800000 */
[----:B------:R-:W-:Y:S06]  /*6830*/  BAR.SYNC.DEFER_BLOCKING 0x0 ;  /* 0x0000000000007b1d */ /* 0x000fec0000010000 */
[----:B------:R-:W2:Y:S01]  /*6840*/  LD.E R3, desc[UR4][R84.64+0xd0] ;  /* 0x0000d00454037980 */ /* 0x000ea2000c101900 */
[----:B------:R-:W-:Y:S01]  /*6850*/  BSSY.RECONVERGENT B3, `(.L_x_7098) ;  /* 0x00003a8000037945 */ /* 0x000fe20003800200 */
[----:B------:R-:W-:-:S02]  /*6860*/  SHF.L.U32 R112, R60, 0x2, RZ ;  /* 0x000000023c707819 */ /* 0x000fc400000006ff */
        /* <DEDUP_REMOVED lines=25> */
.L_x_7102:
[----:B------:R3:W-:Y:S02]  /*6a00*/  STS.128 [R61+0x2000], RZ ;  /* 0x002000ff3d007388 */ /* 0x0007e40000000c00 */
.L_x_7101:
[----:B------:R-:W-:Y:S05]  /*6a10*/  BSYNC.RECONVERGENT B0 ;  /* 0x0000000000007941 */ /* 0x000fea0003800200 */
.L_x_7100:
        /* <DEDUP_REMOVED lines=24> */
.L_x_7104:
[----:B------:R1:W-:Y:S01]  /*6ba0*/  STS.128 [R61+0x2800], RZ ;  /* 0x002800ff3d007388 */ /* 0x0003e20000000c00 */
[----:B------:R-:W-:Y:S05]  /*6bb0*/  BRA `(.L_x_7103) ;  /* 0x0000003400c47947 */ /* 0x000fea0003800000 */
.L_x_7099:
[----:B------:R-:W2:Y:S04]  /*6bc0*/  LD.E.64 R4, desc[UR4][R84.64+0xf0] ;  /* 0x0000f00454047980 */ /* 0x000ea8000c101b00 */
[----:B------:R-:W3:Y:S04]  /*6bd0*/  LD.E.U8 R0, desc[UR4][R84.64+0x1b3] ;  /* 0x0001b30454007980 */ /* 0x000ee8000c101100 */
[----:B------:R1:W5:Y:S04]  /*6be0*/  LD.E.64 R14, desc[UR4][R84.64+0x148] ;  /* 0x00014804540e7980 */ /* 0x000368000c101b00 */
[----:B------:R1:W5:Y:S01]  /*6bf0*/  LD.E.64 R32, desc[UR4][R84.64+0x150] ;  /* 0x0001500454207980 */ /* 0x000362000c101b00 */
[----:B--2---:R-:W-:-:S04]  /*6c00*/  ISETP.NE.U32.AND P1, PT, R4, RZ, PT ;  /* 0x000000ff0400720c */ /* 0x004fc80003f25070 */
[----:B------:R-:W-:-:S13]  /*6c10*/  ISETP.NE.AND.EX P1, PT, R5, RZ, PT, P1 ;  /* 0x000000ff0500720c */ /* 0x000fda0003f25310 */
[----:B------:R-:W-:Y:S01]  /*6c20*/  @P1 IADD3 R6, P0, PT, R4, R66, RZ ;  /* 0x0000004204061210 */ /* 0x000fe20007f1e0ff */
[----:B------:R-:W-:-:S04]  /*6c30*/  IMAD.MOV.U32 R4, RZ, RZ, RZ ;  /* 0x000000ffff047224 */ /* 0x000fc800078e00ff */
[----:B------:R-:W-:-:S05]  /*6c40*/  @P1 IMAD.X R7, R5, 0x1, R64, P0 ;  /* 0x0000000105071824 */ /* 0x000fca00000e0640 */
[----:B------:R-:W2:Y:S01]  /*6c50*/  @P1 LD.E R4, desc[UR4][R6.64] ;  /* 0x0000000406041980 */ /* 0x000ea2000c101900 */
[----:B------:R-:W-:-:S04]  /*6c60*/  LEA.HI R25, R3, R3, RZ, 0x1 ;  /* 0x0000000303197211 */ /* 0x000fc800078f08ff */
[----:B------:R-:W-:Y:S02]  /*6c70*/  SHF.R.S32.HI R25, RZ, 0x1, R25 ;  /* 0x00000001ff197819 */ /* 0x000fe40000011419 */
[----:B---3--:R-:W-:Y:S02]  /*6c80*/  ISETP.NE.AND P2, PT, R0, RZ, PT ;  /* 0x000000ff0000720c */ /* 0x008fe40003f45270 */
[----:B------:R-:W-:Y:S01]  /*6c90*/  LOP3.LUT R2, R112, 0xc, RZ, 0xc0, !PT ;  /* 0x0000000c70027812 */ /* 0x000fe200078ec0ff */
        /* <DEDUP_REMOVED lines=29> */
[----:B-----5:R-:W-:Y:S02]  /*6e70*/  HADD2.F32 R27, -RZ, R17.H1_H1 ;  /* 0x30000011ff1b7230 */ /* 0x020fe40000004100 */
[----:B------:R-:W-:Y:S02]  /*6e80*/  HADD2.F32 R25, -RZ, R19.H1_H1 ;  /* 0x30000013ff197230 */ /* 0x000fe40000004100 */
[----:B------:R-:W-:Y:S02]  /*6e90*/  HADD2.F32 R20, -RZ, R17.H0_H0 ;  /* 0x20000011ff147230 */ /* 0x000fe40000004100 */
        /* <DEDUP_REMOVED lines=8> */
[-C--:B------:R-:W-:Y:S01]  /*6f20*/  FMUL.FTZ R27, R27, R17.reuse ;  /* 0x000000111b1b7220 */ /* 0x080fe20000410000 */
[----:B------:R-:W-:Y:S01]  /*6f30*/  FFMA.FTZ R29, R20, R17, -R29 ;  /* 0x00000011141d7223 */ /* 0x000fe2000001081d */
[-C--:B------:R-:W-:Y:S01]  /*6f40*/  FMUL.FTZ R25, R25, R8.reuse ;  /* 0x0000000819197220 */ /* 0x080fe20000410000 */
[----:B------:R-:W-:Y:S01]  /*6f50*/  FFMA.FTZ R19, R24, R8, -R19 ;  /* 0x0000000818137223 */ /* 0x000fe20000010813 */
[----:B------:R-:W-:Y:S02]  /*6f60*/  HADD2.F32 R17, -RZ, R16.H1_H1 ;  /* 0x30000010ff117230 */ /* 0x000fe40000004100 */
[----:B------:R-:W-:Y:S01]  /*6f70*/  FFMA.FTZ R2, R20, R2, R27 ;  /* 0x0000000214027223 */ /* 0x000fe2000001001b */
[----:B------:R-:W-:Y:S02]  /*6f80*/  HADD2.F32 R4, -RZ, R4.H0_H0 ;  /* 0x20000004ff047230 */ /* 0x000fe40000004100 */
[----:B------:R-:W-:Y:S01]  /*6f90*/  FFMA.FTZ R0, R24, R0, R25 ;  /* 0x0000000018007223 */ /* 0x000fe20000010019 */
[----:B------:R-:W-:-:S02]  /*6fa0*/  HADD2.F32 R5, -RZ, R5.H0_H0 ;  /* 0x20000005ff057230 */ /* 0x000fc40000004100 */
[C---:B------:R-:W-:Y:S01]  /*6fb0*/  FMUL.FTZ R27, R17.reuse, R6 ;  /* 0x00000006111b7220 */ /* 0x040fe20000410000 */
[----:B------:R-:W-:Y:S01]  /*6fc0*/  HADD2.F32 R8, -RZ, R18.H1_H1 ;  /* 0x30000012ff087230 */ /* 0x000fe20000004100 */
[----:B------:R-:W-:Y:S01]  /*6fd0*/  F2FP.F16.F32.PACK_AB R2, R2, R29 ;  /* 0x0000001d0202723e */ /* 0x000fe200000000ff */
        /* <DEDUP_REMOVED lines=10> */
[----:B------:R-:W-:-:S03]  /*7080*/  FFMA.FTZ R8, R18, R5, R8 ;  /* 0x0000000512087223 */ /* 0x000fc60000010008 */
[----:B------:R-:W-:Y:S02]  /*7090*/  F2FP.F16.F32.PACK_AB R16, R27, R16 ;  /* 0x000000101b10723e */ /* 0x000fe400000000ff */
[----:B------:R-:W-:Y:S02]  /*70a0*/  F2FP.F16.F32.PACK_AB R18, R8, R17 ;  /* 0x000000110812723e */ /* 0x000fe400000000ff */
[----:B------:R-:W-:Y:S02]  /*70b0*/  MOV R17, R2 ;  /* 0x0000000200117202 */ /* 0x000fe40000000f00 */
.L_x_7111:
[----:B------:R-:W-:Y:S05]  /*70c0*/  BSYNC.RECONVERGENT B0 ;  /* 0x0000000000007941 */ /* 0x000fea0003800200 */
.L_x_7110:
[----:B-----5:R-:W-:Y:S01]  /*70d0*/  IMAD.MOV.U32 R6, RZ, RZ, R18 ;  /* 0x000000ffff067224 */ /* 0x020fe200078e0012 */
[----:B------:R-:W-:Y:S01]  /*70e0*/  MOV R4, R16 ;  /* 0x0000001000047202 */ /* 0x000fe20000000f00 */
[----:B------:R-:W-:Y:S01]  /*70f0*/  IMAD.MOV.U32 R7, RZ, RZ, R19 ;  /* 0x000000ffff077224 */ /* 0x000fe200078e0013 */
[----:B------:R-:W-:Y:S02]  /*7100*/  MOV R5, R17 ;  /* 0x0000001100057202 */ /* 0x000fe40000000f00 */
.L_x_7109:
[----:B------:R-:W-:Y:S05]  /*7110*/  BSYNC.RECONVERGENT B1 ;  /* 0x0000000000017941 */ /* 0x000fea0003800200 */
.L_x_7108:
        /* <DEDUP_REMOVED lines=11> */
[----:B-----5:R-:W-:Y:S02]  /*71d0*/  HADD2.F32 R27, -RZ, R17.H1_H1 ;  /* 0x30000011ff1b7230 */ /* 0x020fe40000004100 */
[----:B------:R-:W-:Y:S02]  /*71e0*/  HADD2.F32 R25, -RZ, R19.H1_H1 ;  /* 0x30000013ff197230 */ /* 0x000fe40000004100 */
[----:B------:R-:W-:Y:S02]  /*71f0*/  HADD2.F32 R20, -RZ, R17.H0_H0 ;  /* 0x20000011ff147230 */ /* 0x000fe40000004100 */
        /* <DEDUP_REMOVED lines=34> */
.L_x_7115:
[----:B------:R-:W-:Y:S05]  /*7420*/  BSYNC.RECONVERGENT B0 ;  /* 0x0000000000007941 */ /* 0x000fea0003800200 */
.L_x_7114:
[----:B-----5:R1:W-:Y:S02]  /*7430*/  STS.128 [R61+0x1000], R16 ;  /* 0x001000103d007388 */ /* 0x0203e40000000c00 */
.L_x_7113:
[----:B------:R-:W-:Y:S05]  /*7440*/  BSYNC.RECONVERGENT B1 ;  /* 0x0000000000017941 */ /* 0x000fea0003800200 */
.L_x_7112:
        /* <DEDUP_REMOVED lines=46> */
.L_x_7117:
[----:B------:R-:W-:Y:S05]  /*7730*/  BSYNC.RECONVERGENT B0 ;  /* 0x0000000000007941 */ /* 0x000fea0003800200 */
.L_x_7116:
[----:B-----5:R1:W-:Y:S02]  /*7740*/  STS.128 [R61+0x2000], R16 ;  /* 0x002000103d007388 */ /* 0x0203e40000000c00 */
.L_x_7107:
[----:B------:R-:W-:Y:S05]  /*7750*/  BSYNC.RECONVERGENT B2 ;  /* 0x0000000000027941 */ /* 0x000fea0003800200 */
.L_x_7106:
        /* <DEDUP_REMOVED lines=52> */
.L_x_7121:
[----:B------:R-:W-:Y:S05]  /*7aa0*/  BSYNC.RECONVERGENT B0 ;  /* 0x0000000000007941 */ /* 0x000fea0003800200 */
.L_x_7120:
[----:B-----5:R1:W-:Y:S02]  /*7ab0*/  STS.128 [R61+0x800], R16 ;  /* 0x000800103d007388 */ /* 0x0203e40000000c00 */
.L_x_7119:
[----:B------:R-:W-:Y:S05]  /*7ac0*/  BSYNC.RECONVERGENT B1 ;  /* 0x0000000000017941 */ /* 0x000fea0003800200 */
.L_x_7118:
        /* <DEDUP_REMOVED lines=47> */
.L_x_7125:
[----:B------:R-:W-:Y:S05]  /*7dc0*/  BSYNC.RECONVERGENT B0 ;  /* 0x0000000000007941 */ /* 0x000fea0003800200 */
.L_x_7124:
[----:B-----5:R1:W-:Y:S02]  /*7dd0*/  STS.128 [R61+0x1800], R16 ;  /* 0x001800103d007388 */ /* 0x0203e40000000c00 */
.L_x_7123:
[----:B------:R-:W-:Y:S05]  /*7de0*/  BSYNC.RECONVERGENT B1 ;  /* 0x0000000000017941 */ /* 0x000fea0003800200 */
.L_x_7122:
        /* <DEDUP_REMOVED lines=9> */
[----:B-1---5:R-:W-:Y:S01]  /*7e80*/  MOV R21, R17 ;  /* 0x0000001100157202 */ /* 0x022fe20000000f00 */
[--C-:B------:R-:W-:Y:S02]  /*7e90*/  HADD2.F32 R11, -RZ, R19.reuse.H1_H1 ;  /* 0x30000013ff0b7230 */ /* 0x100fe40000004100 */
[----:B------:R-:W-:Y:S02]  /*7ea0*/  HADD2.F32 R19, -RZ, R19.H0_H0 ;  /* 0x20000013ff137230 */ /* 0x000fe40000004100 */
[----:B------:R-:W-:-:S02]  /*7eb0*/  HADD2.F32 R17, -RZ, R21.H0_H0 ;  /* 0x20000015ff117230 */ /* 0x000fc40000004100 */
[----:B------:R-:W-:Y:S02]  /*7ec0*/  HADD2.F32 R21, -RZ, R21.H1_H1 ;  /* 0x30000015ff157230 */ /* 0x000fe40000004100 */
[----:B--2---:R-:W-:Y:S02]  /*7ed0*/  HADD2.F32 R0, -RZ, R3.H1_H1 ;  /* 0x30000003ff007230 */ /* 0x004fe40000004100 */
[----:B------:R-:W-:Y:S02]  /*7ee0*/  HADD2.F32 R6, -RZ, R2.H1_H1 ;  /* 0x30000002ff067230 */ /* 0x000fe40000004100 */
[----:B---3--:R-:W-:Y:S02]  /*7ef0*/  HADD2.F32 R7, -RZ, R5.H1_H1 ;  /* 0x30000005ff077230 */ /* 0x008fe40000004100 */
        /* <DEDUP_REMOVED lines=30> */
.L_x_7127:
[----:B------:R-:W-:Y:S05]  /*80e0*/  BSYNC.RECONVERGENT B0 ;  /* 0x0000000000007941 */ /* 0x000fea0003800200 */
.L_x_7126:
[----:B-----5:R1:W-:Y:S01]  /*80f0*/  STS.128 [R61+0x2800], R16 ;  /* 0x002800103d007388 */ /* 0x0203e20000000c00 */
[----:B------:R-:W-:Y:S05]  /*8100*/  BRA `(.L_x_7103) ;  /* 0x0000002000707947 */ /* 0x000fea0003800000 */
.L_x_7105:
        /* <DEDUP_REMOVED lines=58> */
[----:B--2---:R-:W-:Y:S02]  /*84b0*/  HADD2.F32 R4, -RZ, R16.H0_H0 ;  /* 0x20000010ff047230 */ /* 0x004fe40000004100 */
        /* <DEDUP_REMOVED lines=35> */
.L_x_7133:
[----:B------:R-:W-:Y:S05]  /*86f0*/  BSYNC.RECONVERGENT B0 ;  /* 0x0000000000007941 */ /* 0x000fea0003800200 */
.L_x_7132:
[----:B-----5:R-:W-:Y:S01]  /*8700*/  IMAD.MOV.U32 R6, RZ, RZ, R30 ;  /* 0x000000ffff067224 */ /* 0x020fe200078e001e */
[----:B------:R-:W-:Y:S01]  /*8710*/  MOV R4, R28 ;  /* 0x0000001c00047202 */ /* 0x000fe20000000f00 */
[----:B------:R-:W-:Y:S01]  /*8720*/  IMAD.MOV.U32 R7, RZ, RZ, R31 ;  /* 0x000000ffff077224 */ /* 0x000fe200078e001f */
[----:B------:R-:W-:Y:S02]  /*8730*/  MOV R5, R29 ;  /* 0x0000001d00057202 */ /* 0x000fe40000000f00 */
.L_x_7131:
[----:B------:R-:W-:Y:S05]  /*8740*/  BSYNC.RECONVERGENT B1 ;  /* 0x0000000000017941 */ /* 0x000fea0003800200 */
.L_x_7130:
        /* <DEDUP_REMOVED lines=86> */
.L_x_7137:
[----:B------:R-:W-:Y:S05]  /*8cb0*/  BSYNC.RECONVERGENT B0 ;  /* 0x0000000000007941 */ /* 0x000fea0003800200 */
.L_x_7136:
[----:B-----5:R1:W-:Y:S02]  /*8cc0*/  STS.128 [R61+0x1000], R28 ;  /* 0x0010001c3d007388 */ /* 0x0203e40000000c00 */
.L_x_7135:
[----:B------:R-:W-:Y:S05]  /*8cd0*/  BSYNC.RECONVERGENT B1 ;  /* 0x0000000000017941 */ /* 0x000fea0003800200 */
.L_x_7134:
        /* <DEDUP_REMOVED lines=84> */
.L_x_7139:
[----:B------:R-:W-:Y:S05]  /*9220*/  BSYNC.RECONVERGENT B0 ;  /* 0x0000000000007941 */ /* 0x000fea0003800200 */
.L_x_7138:
[----:B-----5:R1:W-:Y:S02]  /*9230*/  STS.128 [R61+0x2000], R28 ;  /* 0x0020001c3d007388 */ /* 0x0203e40000000c00 */
.L_x_7129:
[----:B------:R-:W-:Y:S05]  /*9240*/  BSYNC.RECONVERGENT B2 ;  /* 0x0000000000027941 */ /* 0x000fea0003800200 */
.L_x_7128:
        /* <DEDUP_REMOVED lines=29> */
[----:B---3--:R-:W-:Y:S02]  /*9420*/  HADD2.F32 R35, -RZ, R20.H1_H1 ;  /* 0x30000014ff237230 */ /* 0x008fe40000004100 */
[----:B------:R-:W-:Y:S02]  /*9430*/  HADD2.F32 R38, -RZ, R21.H1_H1 ;  /* 0x30000015ff267230 */ /* 0x000fe40000004100 */
[----:B------:R-:W-:Y:S02]  /*9440*/  HADD2.F32 R39, -RZ, R22.H1_H1 ;  /* 0x30000016ff277230 */ /* 0x000fe40000004100 */
[----:B------:R-:W-:Y:S02]  /*9450*/  HADD2.F32 R27, -RZ, R20.H0_H0 ;  /* 0x20000014ff1b7230 */ /* 0x000fe40000004100 */
[----:B--2---:R-:W-:Y:S02]  /*9460*/  HADD2.F32 R40, -RZ, R4.H0_H0 ;  /* 0x20000004ff287230 */ /* 0x004fe40000004100 */
[----:B------:R-:W-:-:S02]  /*9470*/  HADD2.F32 R41, -RZ, R5.H0_H0 ;  /* 0x20000005ff297230 */ /* 0x000fc40000004100 */
[----:B------:R-:W-:Y:S02]  /*9480*/  HADD2.F32 R4, -RZ, R4.H1_H1 ;  /* 0x30000004ff047230 */ /* 0x000fe40000004100 */
        /* <DEDUP_REMOVED lines=9> */
[--C-:B------:R-:W-:Y:S02]  /*9520*/  HADD2.F32 R43, -RZ, R7.reuse.H0_H0 ;  /* 0x20000007ff2b7230 */ /* 0x100fe40000004100 */
[----:B------:R-:W-:Y:S01]  /*9530*/  @P1 FADD.FTZ R6, -R6, -RZ ;  /* 0x800000ff06061221 */ /* 0x000fe20000010100 */
[----:B------:R-:W-:Y:S01]  /*9540*/  FMUL.FTZ R38, R38, R5 ;  /* 0x0000000526267220 */ /* 0x000fe20000410000 */
[----:B------:R-:W-:Y:S02]  /*9550*/  HADD2.F32 R44, -RZ, R7.H1_H1 ;  /* 0x30000007ff2c7230 */ /* 0x000fe40000004100 */
[----:B------:R-:W-:Y:S01]  /*9560*/  FMUL.FTZ R27, R27, R40 ;  /* 0x000000281b1b7220 */ /* 0x000fe20000410000 */
[----:B-----5:R-:W-:Y:S02]  /*9570*/  HADD2.F32 R4, -RZ, R28.H0_H0 ;  /* 0x2000001cff047230 */ /* 0x020fe40000004100 */
[----:B------:R-:W-:Y:S01]  /*9580*/  FMUL.FTZ R39, R39, R6 ;  /* 0x0000000627277220 */ /* 0x000fe20000410000 */
[----:B----4-:R-:W-:-:S02]  /*9590*/  HADD2.F32 R5, -RZ, R16.H0_H0 ;  /* 0x20000010ff057230 */ /* 0x010fc40000004100 */
[----:B------:R-:W-:Y:S01]  /*95a0*/  FMUL.FTZ R20, R20, R41 ;  /* 0x0000002914147220 */ /* 0x000fe20000410000 */
[----:B------:R-:W-:Y:S02]  /*95b0*/  HADD2.F32 R28, -RZ, R28.H1_H1 ;  /* 0x3000001cff1c7230 */ /* 0x000fe40000004100 */
[----:B------:R-:W-:Y:S01]  /*95c0*/  @P1 FADD.FTZ R42, -R42, -RZ ;  /* 0x800000ff2a2a1221 */ /* 0x000fe20000010100 */
[----:B------:R-:W-:Y:S02]  /*95d0*/  HADD2.F32 R16, -RZ, R16.H1_H1 ;  /* 0x30000010ff107230 */ /* 0x000fe40000004100 */
[----:B------:R-:W-:Y:S01]  /*95e0*/  @P1 FADD.FTZ R43, -R43, -RZ ;  /* 0x800000ff2b2b1221 */ /* 0x000fe20000010100 */
[----:B------:R-:W-:Y:S02]  /*95f0*/  HADD2.F32 R21, -RZ, R22.H0_H0 ;  /* 0x20000016ff157230 */ /* 0x000fe40000004100 */
[----:B------:R-:W-:Y:S01]  /*9600*/  @P1 FADD.FTZ R44, -R44, -RZ ;  /* 0x800000ff2c2c1221 */ /* 0x000fe20000010100 */
[----:B------:R-:W-:-:S02]  /*9610*/  HADD2.F32 R7, -RZ, R29.H0_H0 ;  /* 0x2000001dff077230 */ /* 0x000fc40000004100 */
[----:B------:R-:W-:Y:S01]  /*9620*/  FFMA.FTZ R35, R28, R16, R35 ;  /* 0x000000101c237223 */ /* 0x000fe20000010023 */
[----:B------:R-:W-:Y:S02]  /*9630*/  HADD2.F32 R6, -RZ, R17.H0_H0 ;  /* 0x20000011ff067230 */ /* 0x000fe40000004100 */
[----:B------:R-:W-:Y:S01]  /*9640*/  FMUL.FTZ R21, R21, R42 ;  /* 0x0000002a15157220 */ /* 0x000fe20000410000 */
[--C-:B------:R-:W-:Y:S02]  /*9650*/  HADD2.F32 R22, -RZ, R23.reuse.H0_H0 ;  /* 0x20000017ff167230 */ /* 0x100fe40000004100 */
[----:B------:R-:W-:Y:S01]  /*9660*/  FFMA.FTZ R4, R4, R5, R27 ;  /* 0x0000000504047223 */ /* 0x000fe2000001001b */
[----:B------:R-:W-:Y:S02]  /*9670*/  HADD2.F32 R23, -RZ, R23.H1_H1 ;  /* 0x30000017ff177230 */ /* 0x000fe40000004100 */
[----:B------:R-:W-:Y:S01]  /*9680*/  FFMA.FTZ R6, R7, R6, R20 ;  /* 0x0000000607067223 */ /* 0x000fe20000010014 */
[----:B------:R-:W-:-:S02]  /*9690*/  HADD2.F32 R40, -RZ, R18.H0_H0 ;  /* 0x20000012ff287230 */ /* 0x000fc40000004100 */
[----:B------:R-:W-:Y:S01]  /*96a0*/  FMUL.FTZ R22, R22, R43 ;  /* 0x0000002b16167220 */ /* 0x000fe20000410000 */
[----:B------:R-:W-:Y:S02]  /*96b0*/  HADD2.F32 R16, -RZ, R30.H0_H0 ;  /* 0x2000001eff107230 */ /* 0x000fe40000004100 */
[----:B------:R-:W-:Y:S01]  /*96c0*/  FMUL.FTZ R23, R23, R44 ;  /* 0x0000002c17177220 */ /* 0x000fe20000410000 */
[----:B------:R-:W-:Y:S01]  /*96d0*/  HADD2.F32 R17, -RZ, R17.H1_H1 ;  /* 0x30000011ff117230 */ /* 0x000fe20000004100 */
[----:B------:R-:W-:Y:S01]  /*96e0*/  F2FP.F16.F32.PACK_AB R28, R35, R4 ;  /* 0x00000004231c723e */ /* 0x000fe200000000ff */
[----:B------:R-:W-:Y:S02]  /*96f0*/  HADD2.F32 R18, -RZ, R18.H1_H1 ;  /* 0x30000012ff127230 */ /* 0x000fe40000004100 */
[----:B------:R-:W-:Y:S01]  /*9700*/  FFMA.FTZ R16, R16, R40, R21 ;  /* 0x0000002810107223 */ /* 0x000fe20000010015 */
[--C-:B------:R-:W-:Y:S02]  /*9710*/  HADD2.F32 R41, -RZ, R19.reuse.H0_H0 ;  /* 0x20000013ff297230 */ /* 0x100fe40000004100 */
[----:B------:R-:W-:-:S02]  /*9720*/  HADD2.F32 R42, -RZ, R19.H1_H1 ;  /* 0x30000013ff2a7230 */ /* 0x000fc40000004100 */
        /* <DEDUP_REMOVED lines=11> */
.L_x_7143:
[----:B------:R-:W-:Y:S05]  /*97e0*/  BSYNC.RECONVERGENT B0 ;  /* 0x0000000000007941 */ /* 0x000fea0003800200 */
.L_x_7142:
[----:B-----5:R1:W-:Y:S02]  /*97f0*/  STS.128 [R61+0x800], R28 ;  /* 0x0008001c3d007388 */ /* 0x0203e40000000c00 */
.L_x_7141:
[----:B------:R-:W-:Y:S05]  /*9800*/  BSYNC.RECONVERGENT B1 ;  /* 0x0000000000017941 */ /* 0x000fea0003800200 */
.L_x_7140:
        /* <DEDUP_REMOVED lines=84> */
.L_x_7147:
[----:B------:R-:W-:Y:S05]  /*9d50*/  BSYNC.RECONVERGENT B0 ;  /* 0x0000000000007941 */ /* 0x000fea0003800200 */
.L_x_7146:
[----:B-----5:R1:W-:Y:S02]  /*9d60*/  STS.128 [R61+0x1800], R28 ;  /* 0x0018001c3d007388 */ /* 0x0203e40000000c00 */
.L_x_7145:
[----:B------:R-:W-:Y:S05]  /*9d70*/  BSYNC.RECONVERGENT B1 ;  /* 0x0000000000017941 */ /* 0x000fea0003800200 */
.L_x_7144:
        /* <DEDUP_REMOVED lines=66> */
[----:B------:R-:W-:Y:S01]  /*a1a0*/  HADD2.F32 R17, -RZ, R18.H1_H1 ;  /* 0x30000012ff117230 */ /* 0x000fe20000004100 */
[----:B------:R-:W-:Y:S01]  /*a1b0*/  F2FP.F16.F32.PACK_AB R28, R11, R0 ;  /* 0x000000000b1c723e */ /* 0x000fe200000000ff */
        /* <DEDUP_REMOVED lines=15> */
.L_x_7149:
[----:B------:R-:W-:Y:S05]  /*a2b0*/  BSYNC.RECONVERGENT B0 ;  /* 0x0000000000007941 */ /* 0x000fea0003800200 */
.L_x_7148:
[----:B-----5:R1:W-:Y:S02]  /*a2c0*/  STS.128 [R61+0x2800], R28 ;  /* 0x0028001c3d007388 */ /* 0x0203e40000000c00 */
.L_x_7103:
[----:B------:R-:W-:Y:S05]  /*a2d0*/  BSYNC.RECONVERGENT B3 ;  /* 0x0000000000037941 */ /* 0x000fea0003800200 */
.L_x_7098:
[----:B------:R-:W-:Y:S01]  /*a2e0*/  IMAD R0, R86, -0x40, R63 ;  /* 0xffffffc056007824 */ /* 0x000fe200078e023f */
[----:B------:R-:W-:Y:S04]  /*a2f0*/  BSSY.RECONVERGENT B0, `(.L_x_7150) ;  /* 0x000001a000007945 */ /* 0x000fe80003800200 */
[----:B-1--4-:R-:W-:-:S04]  /*a300*/  IADD3 R3, PT, PT, R0, 0x40, RZ ;  /* 0x0000004000037810 */ /* 0x012fc80007ffe0ff */
        /* <DEDUP_REMOVED lines=23> */
.L_x_7152:
[----:B------:R3:W-:Y:S02]  /*a480*/  STS.128 [R61+0x5000], RZ ;  /* 0x005000ff3d007388 */ /* 0x0007e40000000c00 */
.L_x_7151:
[----:B------:R-:W-:Y:S05]  /*a490*/  BSYNC.RECONVERGENT B0 ;  /* 0x0000000000007941 */ /* 0x000fea0003800200 */
.L_x_7150:
        /* <DEDUP_REMOVED lines=24> */
.L_x_7155:
[----:B------:R3:W-:Y:S02]  /*a620*/  STS.128 [R61+0x5800], RZ ;  /* 0x005800ff3d007388 */ /* 0x0007e40000000c00 */
.L_x_7154:
[----:B------:R-:W-:Y:S05]  /*a630*/  BSYNC.RECONVERGENT B0 ;  /* 0x0000000000007941 */ /* 0x000fea0003800200 */
.L_x_7153:
[----:B------:R-:W0:Y:S01]  /*a640*/  LDGDEPBAR ;  /* 0x00000000000079af */ /* 0x000e220000000000 */
[----:B------:R-:W-:Y:S01]  /*a650*/  BSSY.RECONVERGENT B0, `(.L_x_7156) ;  /* 0x000001c000007945 */ /* 0x000fe20003800200 */
[----:B------:R-:W-:-:S04]  /*a660*/  DEPBAR.LE SB0, 0x0 ;  /* 0x000080000000791a */ /* 0x000fc80000000000 */
[----:B------:R-:W-:Y:S06]  /*a670*/  BAR.SYNC.DEFER_BLOCKING 0x0 ;  /* 0x0000000000007b1d */ /* 0x000fec0000010000 */
[----:B------:R-:W-:Y:S05]  /*a680*/  @P3 BRA `(.L_x_7157) ;  /* 0x0000000000543947 */ /* 0x000fea0003800000 */
[-C--:B------:R-:W-:Y:S02]  /*a690*/  ISETP.GE.AND P1, PT, R12, R126.reuse, PT ;  /* 0x0000007e0c00720c */ /* 0x080fe40003f26270 */
        /* <DEDUP_REMOVED lines=18> */
.L_x_7158:
[----:B------:R1:W-:Y:S01]  /*a7c0*/  STS.128 [R61+0x8000], RZ ;  /* 0x008000ff3d007388 */ /* 0x0003e20000000c00 */
[----:B------:R-:W-:Y:S05]  /*a7d0*/  BRA `(.L_x_7159) ;  /* 0x00000000000c7947 */ /* 0x000fea0003800000 */
.L_x_7157:
[----:B------:R1:W-:Y:S04]  /*a7e0*/  STS.128 [R61+0x6000], RZ ;  /* 0x006000ff3d007388 */ /* 0x0003e80000000c00 */
[----:B------:R1:W-:Y:S04]  /*a7f0*/  STS.128 [R61+0x7000], RZ ;  /* 0x007000ff3d007388 */ /* 0x0003e80000000c00 */
[----:B------:R1:W-:Y:S02]  /*a800*/  STS.128 [R61+0x8000], RZ ;  /* 0x008000ff3d007388 */ /* 0x0003e40000000c00 */
.L_x_7159:
[----:B------:R-:W-:Y:S05]  /*a810*/  BSYNC.RECONVERGENT B0 ;  /* 0x0000000000007941 */ /* 0x000fea0003800200 */
.L_x_7156:
        /* <DEDUP_REMOVED lines=27> */
.L_x_7162:
[----:B------:R1:W-:Y:S02]  /*a9d0*/  STS.128 [R61+0x8800], RZ ;  /* 0x008800ff3d007388 */ /* 0x0003e40000000c00 */
.L_x_7161:
[----:B------:R-:W-:Y:S05]  /*a9e0*/  BSYNC.RECONVERGENT B0 ;  /* 0x0000000000007941 */ /* 0x000fea0003800200 */
.L_x_7160:
[----:B------:R-:W-:Y:S01]  /*a9f0*/  SHF.R.U32.HI R113, RZ, 0x1, R60 ;  /* 0x00000001ff717819 */ /* 0x000fe2000001163c */
[C---:B------:R-:W-:Y:S01]  /*aa00*/  IMAD.SHL.U32 R0, R60.reuse, 0x10, RZ ;  /* 0x000000103c007824 */ /* 0x040fe200078e00ff */
[C---:B------:R-:W-:Y:S01]  /*aa10*/  LOP3.LUT P0, RZ, R60.reuse, 0x4, RZ, 0xc0, !PT ;  /* 0x000000043cff7812 */ /* 0x040fe2000780c0ff */
[----:B-----5:R-:W-:Y:S01]  /*aa20*/  IMAD.SHL.U32 R11, R60, 0x20, RZ ;  /* 0x000000203c0b7824 */ /* 0x020fe200078e00ff */
[----:B-1----:R-:W-:Y:S01]  /*aa30*/  LOP3.LUT R2, R113, 0x8, RZ, 0xc0, !PT ;  /* 0x0000000871027812 */ /* 0x002fe200078ec0ff */
[----:B------:R-:W0:Y:S01]  /*aa40*/  LDGDEPBAR ;  /* 0x00000000000079af */ /* 0x000e220000000000 */
[C---:B------:R-:W-:Y:S01]  /*aa50*/  LOP3.LUT R114, R0.reuse, 0x3e00, RZ, 0xc0, !PT ;  /* 0x00003e0000727812 */ /* 0x040fe200078ec0ff */
[----:B------:R-:W-:Y:S01]  /*aa60*/  BSSY.RECONVERGENT B1, `(.L_x_7163) ;  /* 0x0000116000017945 */ /* 0x000fe20003800200 */
[----:B---3--:R-:W-:Y:S02]  /*aa70*/  LOP3.LUT R7, R11, 0xc0, RZ, 0xc0, !PT ;  /* 0x000000c00b077812 */ /* 0x008fe400078ec0ff */
[----:B------:R-:W-:-:S02]  /*aa80*/  LOP3.LUT R0, R0, 0x100, RZ, 0xc0, !PT ;  /* 0x0000010000007812 */ /* 0x000fc400078ec0ff */
[--C-:B------:R-:W-:Y:S02]  /*aa90*/  LOP3.LUT R5, R2, 0xc0, R11.reuse, 0xf8, !PT ;  /* 0x000000c002057812 */ /* 0x100fe400078ef80b */
[--C-:B------:R-:W-:Y:S02]  /*aaa0*/  LOP3.LUT R2, R114, 0x20, R11.reuse, 0xf8, !PT ;  /* 0x0000002072027812 */ /* 0x100fe400078ef80b */
[----:B------:R-:W-:Y:S02]  /*aab0*/  LOP3.LUT R7, R7, 0x8, R60, 0xf8, !PT ;  /* 0x0000000807077812 */ /* 0x000fe400078ef83c */
[--C-:B------:R-:W-:Y:S02]  /*aac0*/  LOP3.LUT R3, R0, 0x20, R11.reuse, 0xf8, !PT ;  /* 0x0000002000037812 */ /* 0x100fe400078ef80b */
[----:B------:R-:W-:Y:S02]  /*aad0*/  LOP3.LUT R0, R5, 0x18, R112, 0x78, !PT ;  /* 0x0000001805007812 */ /* 0x000fe400078e7870 */
[----:B------:R-:W-:-:S02]  /*aae0*/  LOP3.LUT R5, R2, 0x100, R11, 0xf8, !PT ;  /* 0x0000010002057812 */ /* 0x000fc400078ef80b */
[----:B------:R-:W-:Y:S02]  /*aaf0*/  LOP3.LUT R14, R7, 0x18, R112, 0x78, !PT ;  /* 0x00000018070e7812 */ /* 0x000fe400078e7870 */
[----:B------:R-:W-:Y:S02]  /*ab00*/  LOP3.LUT R52, R5, R0, RZ, 0xfc, !PT ;  /* 0x0000000005347212 */ /* 0x000fe400078efcff */
[----:B------:R-:W-:Y:S01]  /*ab10*/  LOP3.LUT R14, R3, R14, RZ, 0xfc, !PT ;  /* 0x0000000e030e7212 */ /* 0x000fe200078efcff */
[----:B------:R-:W-:Y:S01]  /*ab20*/  IMAD.MOV.U32 R3, RZ, RZ, 0x20 ;  /* 0x00000020ff037424 */ /* 0x000fe200078e00ff */
[----:B------:R-:W-:Y:S01]  /*ab30*/  LEA R129, R86, 0xffffffc0, 0x6 ;  /* 0xffffffc056817811 */ /* 0x000fe200078e30ff */
[--C-:B------:R-:W-:Y:S02]  /*ab40*/  IMAD R52, R52, 0x2, R55.reuse ;  /* 0x0000000234347824 */ /* 0x100fe400078e0237 */
[----:B------:R-:W-:Y:S01]  /*ab50*/  IMAD R14, R14, 0x2, R55 ;  /* 0x000000020e0e7824 */ /* 0x000fe200078e0237 */
[----:B------:R-:W-:-:S02]  /*ab60*/  SEL R3, R3, 0xffffffe0, !P0 ;  /* 0xffffffe003037807 */ /* 0x000fc40004000000 */
[----:B------:R-:W-:Y:S03]  /*ab70*/  LDSM.16.M88.4 R48, [R52] ;  /* 0x000000003430783b */ /* 0x000fe60000000200 */
[--C-:B------:R-:W-:Y:S01]  /*ab80*/  IMAD.IADD R8, R52, 0x1, R3.reuse ;  /* 0x0000000134087824 */ /* 0x100fe200078e0203 */
[----:B------:R-:W1:Y:S01]  /*ab90*/  LDSM.16.M88.4 R20, [R14+0x3000] ;  /* 0x003000000e14783b */ /* 0x000e620000000200 */
[----:B------:R-:W-:-:S03]  /*aba0*/  IMAD.IADD R2, R14, 0x1, R3 ;  /* 0x000000010e027824 */ /* 0x000fc600078e0203 */
[----:B------:R-:W3:Y:S04]  /*abb0*/  LDSM.16.M88.4 R72, [R14+0x3400] ;  /* 0x003400000e48783b */ /* 0x000ee80000000200 */
[----:B------:R-:W2:Y:S04]  /*abc0*/  LDSM.16.M88.4 R64, [R14+0x3800] ;  /* 0x003800000e40783b */ /* 0x000ea80000000200 */
[----:B------:R-:W4:Y:S04]  /*abd0*/  LDSM.16.M88.4 R28, [R14+0x3c00] ;  /* 0x003c00000e1c783b */ /* 0x000f280000000200 */
[----:B------:R-:W-:Y:S04]  /*abe0*/  LDSM.16.M88.4 R16, [R8] ;  /* 0x000000000810783b */ /* 0x000fe80000000200 */
[----:B------:R-:W4:Y:S04]  /*abf0*/  LDSM.16.M88.4 R88, [R2+0x3000] ;  /* 0x003000000258783b */ /* 0x000f280000000200 */
[----:B------:R-:W4:Y:S04]  /*ac00*/  LDSM.16.M88.4 R80, [R2+0x3400] ;  /* 0x003400000250783b */ /* 0x000f280000000200 */
[----:B------:R-:W4:Y:S04]  /*ac10*/  LDSM.16.M88.4 R44, [R2+0x3800] ;  /* 0x00380000022c783b */ /* 0x000f280000000200 */
[----:B------:R-:W4:Y:S04]  /*ac20*/  LDSM.16.M88.4 R40, [R2+0x3c00] ;  /* 0x003c00000228783b */ /* 0x000f280000000200 */
[----:B------:R-:W-:Y:S01]  /*ac30*/  LDSM.16.M88.4 R4, [R52+0x1000] ;  /* 0x001000003404783b */ /* 0x000fe20000000200 */
[C---:B-1----:R-:W-:Y:S03]  /*ac40*/  HMMA.16816.F32 R24, R48.reuse, R20, RZ ;  /* 0x000000143018723c */ /* 0x042fe600000018ff */
[----:B------:R-:W1:Y:S04]  /*ac50*/  LDSM.16.M88.4 R36, [R14+0x4000] ;  /* 0x004000000e24783b */ /* 0x000e680000000200 */
[----:B------:R-:W-:Y:S01]  /*ac60*/  LDSM.16.M88.4 R32, [R14+0x4400] ;  /* 0x004400000e20783b */ /* 0x000fe20000000200 */
[C---:B---3--:R-:W-:Y:S03]  /*ac70*/  HMMA.16816.F32 R76, R48.reuse, R72, RZ ;  /* 0x00000048304c723c */ /* 0x048fe600000018ff */
[----:B------:R-:W-:Y:S04]  /*ac80*/  LDSM.16.M88.4 R96, [R8+0x1000] ;  /* 0x001000000860783b */ /* 0x000fe80000000200 */
[----:B------:R-:W-:Y:S01]  /*ac90*/  LDSM.16.M88.4 R100, [R2+0x4000] ;  /* 0x004000000264783b */ /* 0x000fe20000000200 */
[C---:B--2---:R-:W-:Y:S03]  /*aca0*/  HMMA.16816.F32 R68, R48.reuse, R64, RZ ;  /* 0x000000403044723c */ /* 0x044fe600000018ff */
[----:B------:R-:W-:Y:S05]  /*acb0*/  LDSM.16.M88.4 R92, [R2+0x4400] ;  /* 0x00440000025c783b */ /* 0x000fea0000000200 */
[C---:B------:R-:W-:Y:S08]  /*acc0*/  HMMA.16816.F32 R20, R48.reuse, R22, RZ ;  /* 0x000000163014723c */ /* 0x040ff000000018ff */
[C---:B------:R-:W-:Y:S08]  /*acd0*/  HMMA.16816.F32 R72, R48.reuse, R74, RZ ;  /* 0x0000004a3048723c */ /* 0x040ff000000018ff */
[C---:B------:R-:W-:Y:S08]  /*ace0*/  HMMA.16816.F32 R64, R48.reuse, R66, RZ ;  /* 0x000000423040723c */ /* 0x040ff000000018ff */
[C---:B----4-:R-:W-:Y:S08]  /*acf0*/  HMMA.16816.F32 R56, R48.reuse, R28, RZ ;  /* 0x0000001c3038723c */ /* 0x050ff000000018ff */
        /* <DEDUP_REMOVED lines=26> */
[----:B------:R-:W2:Y:S04]  /*aea0*/  LDSM.16.M88.4 R4, [R8+0x2000] ;  /* 0x002000000804783b */ /* 0x000ea80000000200 */
[----:B------:R-:W3:Y:S03]  /*aeb0*/  LDSM.16.M88.4 R32, [R14+0x5800] ;  /* 0x005800000e20783b */ /* 0x000ee60000000200 */
[C---:B------:R-:W-:Y:S08]  /*aec0*/  HMMA.16816.F32 R24, R96.reuse, R100, R24 ;  /* 0x000000646018723c */ /* 0x040ff00000001818 */
[C---:B------:R-:W-:Y:S08]  /*aed0*/  HMMA.16816.F32 R20, R96.reuse, R102, R20 ;  /* 0x000000666014723c */ /* 0x040ff00000001814 */
[C---:B------:R-:W-:Y:S08]  /*aee0*/  HMMA.16816.F32 R56, R96.reuse, R80, R56 ;  /* 0x000000506038723c */ /* 0x040ff00000001838 */
[C---:B------:R-:W-:Y:S01]  /*aef0*/  HMMA.16816.F32 R80, R96.reuse, R82, R48 ;  /* 0x000000526050723c */ /* 0x040fe20000001830 */
[----:B------:R-:W3:Y:S07]  /*af00*/  LDSM.16.M88.4 R48, [R2+0x5400] ;  /* 0x005400000230783b */ /* 0x000eee0000000200 */
[----:B------:R-:W-:Y:S08]  /*af10*/  HMMA.16816.F32 R76, R96, R92, R76 ;  /* 0x0000005c604c723c */ /* 0x000ff0000000184c */
[C---:B----4-:R-:W-:Y:S08]  /*af20*/  HMMA.16816.F32 R24, R44.reuse, R40, R24 ;  /* 0x000000282c18723c */ /* 0x050ff00000001818 */
[C---:B------:R-:W-:Y:S08]  /*af30*/  HMMA.16816.F32 R20, R44.reuse, R42, R20 ;  /* 0x0000002a2c14723c */ /* 0x040ff00000001814 */
[C---:B-1----:R-:W-:Y:S08]  /*af40*/  HMMA.16816.F32 R56, R44.reuse, R28, R56 ;  /* 0x0000001c2c38723c */ /* 0x042ff00000001838 */
[----:B------:R-:W-:Y:S01]  /*af50*/  HMMA.16816.F32 R80, R44, R30, R80 ;  /* 0x0000001e2c50723c */ /* 0x000fe20000001850 */
[----:B------:R-:W1:Y:S07]  /*af60*/  LDSM.16.M88.4 R28, [R2+0x5800] ;  /* 0x00580000021c783b */ /* 0x000e6e0000000200 */
[C---:B------:R-:W-:Y:S08]  /*af70*/  HMMA.16816.F32 R64, R96.reuse, R90, R64 ;  /* 0x0000005a6040723c */ /* 0x040ff00000001840 */
[C---:B------:R-:W-:Y:S08]  /*af80*/  HMMA.16816.F32 R68, R96.reuse, R88, R68 ;  /* 0x000000586044723c */ /* 0x040ff00000001844 */
[----:B------:R-:W-:Y:S08]  /*af90*/  HMMA.16816.F32 R72, R96, R94, R72 ;  /* 0x0000005e6048723c */ /* 0x000ff00000001848 */
[----:B------:R-:W-:Y:S08]  /*afa0*/  HMMA.16816.F32 R76, R44, R36, R76 ;  /* 0x000000242c4c723c */ /* 0x000ff0000000184c */
[C---:B--2---:R-:W-:Y:S08]  /*afb0*/  HMMA.16816.F32 R24, R4.reuse, R16, R24 ;  /* 0x000000100418723c */ /* 0x044ff00000001818 */
[----:B------:R-:W-:Y:S01]  /*afc0*/  HMMA.16816.F32 R20, R4, R18, R20 ;  /* 0x000000120414723c */ /* 0x000fe20000001814 */
[----:B------:R2:W4:Y:S01]  /*afd0*/  LDSM.16.M88.4 R16, [R2+0x5c00] ;  /* 0x005c00000210783b */ /* 0x0005220000000200 */
[----:B------:R-:W-:-:S06]  /*afe0*/  DEPBAR.LE SB0, 0x0 ;  /* 0x000080000000791a */ /* 0x000fcc0000000000 */
[C---:B---3--:R-:W-:Y:S08]  /*aff0*/  HMMA.16816.F32 R64, R44.reuse, R34, R64 ;  /* 0x000000222c40723c */ /* 0x048ff00000001840 */
[----:B------:R-:W-:Y:S03]  /*b000*/  HMMA.16816.F32 R68, R44, R32, R68 ;  /* 0x000000202c44723c */ /* 0x000fe60000001844 */
[----:B------:R-:W-:-:S05]  /*b010*/  IMAD.SHL.U32 R32, R60, 0x2, RZ ;  /* 0x000000023c207824 */ /* 0x000fca00078e00ff */
[----:B------:R-:W-:Y:S01]  /*b020*/  LOP3.LUT R32, R129, 0x6, R32, 0xf8, !PT ;  /* 0x0000000681207812 */ /* 0x000fe200078ef820 */
[----:B------:R-:W-:Y:S03]  /*b030*/  HMMA.16816.F32 R72, R44, R38, R72 ;  /* 0x000000262c48723c */ /* 0x000fe60000001848 */
[C---:B------:R-:W-:Y:S02]  /*b040*/  LOP3.LUT R8, R32.reuse, 0x8, RZ, 0xfc, !PT ;  /* 0x0000000820087812 */ /* 0x040fe400078efcff */
[----:B------:R-:W-:Y:S02]  /*b050*/  LOP3.LUT R14, R32, 0x1, RZ, 0xfc, !PT ;  /* 0x00000001200e7812 */ /* 0x000fe400078efcff */
[----:B------:R-:W-:Y:S01]  /*b060*/  ISETP.GE.AND P6, PT, R8, R63, PT ;  /* 0x0000003f0800720c */ /* 0x000fe20003fc6270 */
[----:B------:R-:W-:Y:S05]  /*b070*/  HMMA.16816.F32 R76, R4, R48, R76 ;  /* 0x00000030044c723c */ /* 0x000fea000000184c */
[----:B------:R-:W-:-:S02]  /*b080*/  LOP3.LUT R8, R32, 0x18, RZ, 0xfc, !PT ;  /* 0x0000001820087812 */ /* 0x000fc400078efcff */
[-C--:B------:R-:W-:Y:S02]  /*b090*/  ISETP.GE.AND P1, PT, R32, R63.reuse, PT ;  /* 0x0000003f2000720c */ /* 0x080fe40003f26270 */
[-C--:B------:R-:W-:Y:S02]  /*b0a0*/  ISETP.GE.AND P2, PT, R8, R63.reuse, PT ;  /* 0x0000003f0800720c */ /* 0x080fe40003f46270 */
[----:B------:R-:W-:Y:S01]  /*b0b0*/  LOP3.LUT R8, R32, 0x19, RZ, 0xfc, !PT ;  /* 0x0000001920087812 */ /* 0x000fe200078efcff */
[----:B-1----:R-:W-:Y:S03]  /*b0c0*/  HMMA.16816.F32 R64, R4, R30, R64 ;  /* 0x0000001e0440723c */ /* 0x002fe60000001840 */
[----:B------:R-:W-:Y:S02]  /*b0d0*/  ISETP.GE.AND P0, PT, R14, R63, PT ;  /* 0x0000003f0e00720c */ /* 0x000fe40003f06270 */
[----:B------:R-:W-:-:S02]  /*b0e0*/  LOP3.LUT R34, R32, 0x10, RZ, 0xfc, !PT ;  /* 0x0000001020227812 */ /* 0x000fc400078efcff */
[----:B------:R-:W-:Y:S02]  /*b0f0*/  FSEL R26, R26, -INF , !P1 ;  /* 0xff8000001a1a7808 */ /* 0x000fe40004800000 */
[----:B------:R-:W-:Y:S01]  /*b100*/  FSEL R24, R24, -INF , !P1 ;  /* 0xff80000018187808 */ /* 0x000fe20004800000 */
[----:B------:R-:W-:Y:S03]  /*b110*/  HMMA.16816.F32 R72, R4, R50, R72 ;  /* 0x000000320448723c */ /* 0x000fe60000001848 */
[----:B------:R-:W-:Y:S02]  /*b120*/  ISETP.GE.AND P1, PT, R8, R63, PT ;  /* 0x0000003f0800720c */ /* 0x000fe40003f26270 */
[----:B------:R-:W-:Y:S02]  /*b130*/  LOP3.LUT R14, R32, 0x11, RZ, 0xfc, !PT ;  /* 0x00000011200e7812 */ /* 0x000fe400078efcff */
[----:B------:R-:W-:-:S02]  /*b140*/  FSEL R38, R25, -INF , !P0 ;  /* 0xff80000019267808 */ /* 0x000fc40004000000 */
[----:B------:R-:W-:Y:S01]  /*b150*/  LOP3.LUT R8, R32, 0x21, RZ, 0xfc, !PT ;  /* 0x0000002120087812 */ /* 0x000fe200078efcff */
[C---:B------:R-:W-:Y:S03]  /*b160*/  HMMA.16816.F32 R68, R4.reuse, R28, R68 ;  /* 0x0000001c0444723c */ /* 0x040fe60000001844 */
[----:B------:R-:W-:Y:S02]  /*b170*/  ISETP.GE.AND P4, PT, R34, R63, PT ;  /* 0x0000003f2200720c */ /* 0x000fe40003f86270 */
[----:B------:R-:W-:Y:S02]  /*b180*/  FSEL R25, R20, -INF , !P6 ;  /* 0xff80000014197808 */ /* 0x000fe40007000000 */
[C---:B------:R-:W-:Y:S02]  /*b190*/  LOP3.LUT R36, R32.reuse, 0x9, RZ, 0xfc, !PT ;  /* 0x0000000920247812 */ /* 0x040fe400078efcff */
[C---:B--2---:R-:W-:Y:S01]  /*b1a0*/  LOP3.LUT R2, R32.reuse, 0x20, RZ, 0xfc, !PT ;  /* 0x0000002020027812 */ /* 0x044fe200078efcff */
[----:B----4-:R-:W-:Y:S03]  /*b1b0*/  HMMA.16816.F32 R56, R4, R16, R56 ;  /* 0x000000100438723c */ /* 0x010fe60000001838 */
[----:B------:R-:W-:-:S02]  /*b1c0*/  LOP3.LUT R20, R32, 0x29, RZ, 0xfc, !PT ;  /* 0x0000002920147812 */ /* 0x000fc400078efcff */
[----:B------:R-:W-:Y:S02]  /*b1d0*/  FSEL R15, R22, -INF , !P6 ;  /* 0xff800000160f7808 */ /* 0x000fe40007000000 */
[-C--:B------:R-:W-:Y:S02]  /*b1e0*/  ISETP.GE.AND P3, PT, R14, R63.reuse, PT ;  /* 0x0000003f0e00720c */ /* 0x080fe40003f66270 */
[----:B------:R-:W-:Y:S01]  /*b1f0*/  ISETP.GE.AND P6, PT, R8, R63, PT ;  /* 0x0000003f0800720c */ /* 0x000fe20003fc6270 */
[----:B------:R-:W-:Y:S03]  /*b200*/  HMMA.16816.F32 R80, R4, R18, R80 ;  /* 0x000000120450723c */ /* 0x000fe60000001850 */
[----:B------:R-:W-:Y:S02]  /*b210*/  FSEL R14, R27, -INF , !P0 ;  /* 0xff8000001b0e7808 */ /* 0x000fe40004000000 */
[----:B------:R-:W-:-:S02]  /*b220*/  FSEL R8, R78, -INF , !P4 ;  /* 0xff8000004e087808 */ /* 0x000fc40006000000 */
[----:B------:R-:W-:Y:S02]  /*b230*/  FSEL R30, R76, -INF , !P4 ;  /* 0xff8000004c1e7808 */ /* 0x000fe40006000000 */
[-C--:B------:R-:W-:Y:S02]  /*b240*/  ISETP.GE.AND P5, PT, R36, R63.reuse, PT ;  /* 0x0000003f2400720c */ /* 0x080fe40003fa6270 */
[-C--:B------:R-:W-:Y:S02]  /*b250*/  ISETP.GE.AND P0, PT, R2, R63.reuse, PT ;  /* 0x0000003f0200720c */ /* 0x080fe40003f06270 */
[----:B------:R-:W-:Y:S02]  /*b260*/  ISETP.GE.AND P4, PT, R20, R63, PT ;  /* 0x0000003f1400720c */ /* 0x000fe40003f86270 */
[----:B------:R-:W-:Y:S02]  /*b270*/  LOP3.LUT R2, R32, 0x28, RZ, 0xfc, !PT ;  /* 0x0000002820027812 */ /* 0x000fe400078efcff */
[----:B------:R-:W-:-:S02]  /*b280*/  FSEL R22, R23, -INF , !P5 ;  /* 0xff80000017167808 */ /* 0x000fc40006800000 */
[----:B------:R-:W-:Y:S02]  /*b290*/  FSEL R40, R21, -INF , !P5 ;  /* 0xff80000015287808 */ /* 0x000fe40006800000 */
[----:B------:R-:W-:Y:S02]  /*b2a0*/  FSEL R110, R67, -INF , !P4 ;  /* 0xff800000436e7808 */ /* 0x000fe40006000000 */
[----:B------:R-:W-:Y:S02]  /*b2b0*/  FSEL R136, R65, -INF , !P4 ;  /* 0xff80000041887808 */ /* 0x000fe40006000000 */
[----:B------:R-:W-:Y:S02]  /*b2c0*/  ISETP.GE.AND P5, PT, R2, R63, PT ;  /* 0x0000003f0200720c */ /* 0x000fe40003fa6270 */
[----:B------:R-:W-:Y:S02]  /*b2d0*/  ISETP.NE.AND P4, PT, R86, 0x1, PT ;  /* 0x000000015600780c */ /* 0x000fe40003f85270 */
[----:B------:R-:W-:-:S02]  /*b2e0*/  LOP3.LUT R2, R32, 0x30, RZ, 0xfc, !PT ;  /* 0x0000003020027812 */ /* 0x000fc400078efcff */
[----:B------:R-:W-:Y:S02]  /*b2f0*/  FSEL R20, R79, -INF , !P3 ;  /* 0xff8000004f147808 */ /* 0x000fe40005800000 */
[----:B------:R-:W-:Y:S02]  /*b300*/  FSEL R44, R77, -INF , !P3 ;  /* 0xff8000004d2c7808 */ /* 0x000fe40005800000 */
[----:B------:R-:W-:Y:S02]  /*b310*/  ISETP.GE.AND P3, PT, R2, R63, PT ;  /* 0x0000003f0200720c */ /* 0x000fe40003f66270 */
[C---:B------:R-:W-:Y:S02]  /*b320*/  LOP3.LUT R16, R32.reuse, 0x31, RZ, 0xfc, !PT ;  /* 0x0000003120107812 */ /* 0x040fe400078efcff */
[C---:B------:R-:W-:Y:S02]  /*b330*/  LOP3.LUT R2, R32.reuse, 0x38, RZ, 0xfc, !PT ;  /* 0x0000003820027812 */ /* 0x040fe400078efcff */
[----:B------:R-:W-:-:S02]  /*b340*/  LOP3.LUT R32, R32, 0x39, RZ, 0xfc, !PT ;  /* 0x0000003920207812 */ /* 0x000fc400078efcff */
[----:B------:R-:W-:Y:S02]  /*b350*/  FSEL R36, R74, -INF , !P2 ;  /* 0xff8000004a247808 */ /* 0x000fe40005000000 */
[----:B------:R-:W-:Y:S02]  /*b360*/  FSEL R72, R72, -INF , !P2 ;  /* 0xff80000048487808 */ /* 0x000fe40005000000 */
[----:B------:R-:W-:Y:S02]  /*b370*/  ISETP.GE.AND P2, PT, R16, R63, PT ;  /* 0x0000003f1000720c */ /* 0x000fe40003f46270 */
[----:B------:R-:W-:Y:S02]  /*b380*/  FSEL R16, R75, -INF , !P1 ;  /* 0xff8000004b107808 */ /* 0x000fe40004800000 */
[----:B------:R-:W-:Y:S02]  /*b390*/  FSEL R28, R73, -INF , !P1 ;  /* 0xff800000491c7808 */ /* 0x000fe40004800000 */
[----:B------:R-:W-:-:S02]  /*b3a0*/  FSEL R102, R70, -INF , !P0 ;  /* 0xff80000046667808 */ /* 0x000fc40004000000 */
[----:B------:R-:W-:Y:S02]  /*b3b0*/  FSEL R104, R68, -INF , !P0 ;  /* 0xff80000044687808 */ /* 0x000fe40004000000 */
[-C--:B------:R-:W-:Y:S02]  /*b3c0*/  ISETP.GE.AND P1, PT, R2, R63.reuse, PT ;  /* 0x0000003f0200720c */ /* 0x080fe40003f26270 */
[----:B------:R-:W-:Y:S02]  /*b3d0*/  ISETP.GE.AND P0, PT, R32, R63, PT ;  /* 0x0000003f2000720c */ /* 0x000fe40003f06270 */
        /* <DEDUP_REMOVED lines=27> */
.L_x_7166:
        /* <DEDUP_REMOVED lines=60> */
.L_x_7167:
[----:B------:R-:W-:Y:S05]  /*b950*/  BSYNC.RECONVERGENT B0 ;  /* 0x0000000000007941 */ /* 0x000fea0003800200 */
.L_x_7165:
[-C--:B------:R-:W-:Y:S02]  /*b960*/  ISETP.GE.AND P2, PT, R10, R126.reuse, PT ;  /* 0x0000007e0a00720c */ /* 0x080fe40003f46270 */
[-C--:B------:R-:W-:Y:S02]  /*b970*/  ISETP.GE.AND P3, PT, R12, R126.reuse, PT ;  /* 0x0000007e0c00720c */ /* 0x080fe40003f66270 */
[----:B------:R-:W-:Y:S02]  /*b980*/  ISETP.GE.AND P1, PT, R9, R126, PT ;  /* 0x0000007e0900720c */ /* 0x000fe40003f26270 */
[----:B------:R-:W-:-:S04]  /*b990*/  LEA R4, P0, R118, R120, 0x1 ;  /* 0x0000007876047211 */ /* 0x000fc800078008ff */
[----:B------:R-:W-:-:S03]  /*b9a0*/  LEA.HI.X R5, R118, R121, R119, 0x1, P0 ;  /* 0x0000007976057211 */ /* 0x000fc600000f0c77 */
[----:B------:R-:W-:Y:S02]  /*b9b0*/  @!P2 IMAD.MOV.U32 R6, RZ, RZ, R120 ;  /* 0x000000ffff06a224 */ /* 0x000fe400078e0078 */
[----:B------:R-:W-:Y:S01]  /*b9c0*/  @!P2 IMAD.MOV.U32 R7, RZ, RZ, R121 ;  /* 0x000000ffff07a224 */ /* 0x000fe200078e0079 */
        /* <DEDUP_REMOVED lines=31> */
.L_x_7164:
[----:B------:R-:W-:Y:S05]  /*bbc0*/  BSYNC.RECONVERGENT B1 ;  /* 0x0000000000017941 */ /* 0x000fea0003800200 */
.L_x_7163:
        /* <DEDUP_REMOVED lines=48> */
[----:B------:R-:W1:Y:S01]  /*bed0*/  LDSM.16.MT88.4 R40, [R33+0x6000] ;  /* 0x006000002128783b */ /* 0x000e620000004200 */
[-C--:B------:R-:W-:Y:S01]  /*bee0*/  FFMA.FTZ R28, R8, R94.reuse, -R97 ;  /* 0x0000005e081c7223 */ /* 0x080fe20000010861 */
[-C--:B------:R-:W-:Y:S01]  /*bef0*/  FFMA.FTZ R22, R72, R94.reuse, -R95 ;  /* 0x0000005e48167223 */ /* 0x080fe2000001085f */
[----:B------:R-:W2:Y:S01]  /*bf00*/  MUFU.EX2 R98, R98 ;  /* 0x0000006200627308 */ /* 0x000ea20000000800 */
[----:B------:R-:W3:Y:S01]  /*bf10*/  LDSM.16.MT88.4 R8, [R34+0x7400] ;  /* 0x007400002208783b */ /* 0x000ee20000004200 */
[-C--:B------:R-:W-:Y:S01]  /*bf20*/  FFMA.FTZ R23, R20, R94.reuse, -R97 ;  /* 0x0000005e14177223 */ /* 0x080fe20000010861 */
[-CC-:B------:R-:W-:Y:S01]  /*bf30*/  FFMA.FTZ R30, R30, R94.reuse, -R95.reuse ;  /* 0x0000005e1e1e7223 */ /* 0x180fe2000001085f */
[----:B------:R-:W-:Y:S01]  /*bf40*/  MUFU.EX2 R96, R96 ;  /* 0x0000006000607308 */ /* 0x000fe20000000800 */
[-C--:B------:R-:W-:Y:S01]  /*bf50*/  FFMA.FTZ R29, R44, R94.reuse, -R95 ;  /* 0x0000005e2c1d7223 */ /* 0x080fe2000001085f */
[-CC-:B------:R-:W-:Y:S01]  /*bf60*/  FFMA.FTZ R20, R36, R94.reuse, -R97.reuse ;  /* 0x0000005e24147223 */ /* 0x180fe20000010861 */
[-C--:B------:R-:W-:Y:S01]  /*bf70*/  FFMA.FTZ R3, R16, R94.reuse, -R97 ;  /* 0x0000005e10037223 */ /* 0x080fe20000010861 */
[----:B------:R-:W4:Y:S01]  /*bf80*/  MUFU.EX2 R31, R31 ;  /* 0x0000001f001f7308 */ /* 0x000f220000000800 */
[----:B------:R-:W5:Y:S01]  /*bf90*/  LDSM.16.MT88.4 R12, [R33+0x6400] ;  /* 0x00640000210c783b */ /* 0x000f620000004200 */
[-C--:B------:R-:W-:Y:S01]  /*bfa0*/  FFMA.FTZ R107, R104, R94.reuse, -R95 ;  /* 0x0000005e686b7223 */ /* 0x080fe2000001085f */
[-C--:B------:R-:W-:Y:S01]  /*bfb0*/  FFMA.FTZ R105, R102, R94.reuse, -R97 ;  /* 0x0000005e66697223 */ /* 0x080fe20000010861 */
[----:B------:R-:W-:Y:S01]  /*bfc0*/  MUFU.EX2 R103, R103 ;  /* 0x0000006700677308 */ /* 0x000fe20000000800 */
[----:B------:R-:W-:Y:S01]  /*bfd0*/  LDSM.16.MT88.4 R24, [R34+0x6400] ;  /* 0x006400002218783b */ /* 0x000fe20000004200 */
[----:B--2---:R-:W-:Y:S01]  /*bfe0*/  F2FP.F16.F32.PACK_AB R72, R98, R99 ;  /* 0x000000636248723e */ /* 0x004fe200000000ff */
[-C--:B------:R-:W-:Y:S01]  /*bff0*/  FFMA.FTZ R104, R138, R94.reuse, -R95 ;  /* 0x0000005e8a687223 */ /* 0x080fe2000001085f */
[----:B------:R-:W2:Y:S01]  /*c000*/  MUFU.EX2 R100, R100 ;  /* 0x0000006400647308 */ /* 0x000ea20000000800 */
[----:B------:R-:W-:Y:S01]  /*c010*/  LDSM.16.MT88.4 R16, [R33+0x7400] ;  /* 0x007400002110783b */ /* 0x000fe20000004200 */
[-C--:B------:R-:W-:Y:S01]  /*c020*/  FFMA.FTZ R102, R106, R94.reuse, -R97 ;  /* 0x0000005e6a667223 */ /* 0x080fe20000010861 */
[-C--:B------:R-:W-:Y:S01]  /*c030*/  FFMA.FTZ R138, R35, R94.reuse, -R95 ;  /* 0x0000005e238a7223 */ /* 0x080fe2000001085f */
[----:B------:R-:W-:Y:S01]  /*c040*/  MUFU.EX2 R101, R101 ;  /* 0x0000006500657308 */ /* 0x000fe20000000800 */
[--C-:B------:R-:W-:Y:S01]  /*c050*/  FFMA.FTZ R35, R90, R94, -R97.reuse ;  /* 0x0000005e5a237223 */ /* 0x100fe20000010861 */
[----:B----4-:R-:W-:Y:S01]  /*c060*/  F2FP.F16.F32.PACK_AB R74, R31, R96 ;  /* 0x000000601f4a723e */ /* 0x010fe200000000ff */
[-C--:B------:R-:W-:Y:S01]  /*c070*/  FFMA.FTZ R137, R87, R94.reuse, -R97 ;  /* 0x0000005e57897223 */ /* 0x080fe20000010861 */
[----:B------:R-:W4:Y:S01]  /*c080*/  MUFU.EX2 R32, R32 ;  /* 0x0000002000207308 */ /* 0x000f220000000800 */
[-CC-:B------:R-:W-:Y:S01]  /*c090*/  FFMA.FTZ R93, R93, R94.reuse, -R95.reuse ;  /* 0x0000005e5d5d7223 */ /* 0x180fe2000001085f */
[----:B------:R-:W-:Y:S01]  /*c0a0*/  FFMA.FTZ R91, R91, R94, -R95 ;  /* 0x0000005e5b5b7223 */ /* 0x000fe2000001085f */
[----:B------:R-:W-:Y:S01]  /*c0b0*/  FADD.FTZ R99, R99, R98 ;  /* 0x0000006263637221 */ /* 0x000fe20000010000 */
[----:B------:R-:W-:Y:S01]  /*c0c0*/  MUFU.EX2 R30, R30 ;  /* 0x0000001e001e7308 */ /* 0x000fe20000000800 */
[----:B--2---:R-:W-:Y:S01]  /*c0d0*/  F2FP.F16.F32.PACK_AB R73, R100, R103 ;  /* 0x000000676449723e */ /* 0x004fe200000000ff */
[----:B------:R-:W-:-:S02]  /*c0e0*/  FADD.FTZ R100, R103, R100 ;  /* 0x0000006467647221 */ /* 0x000fc40000010000 */
[----:B------:R-:W2:Y:S01]  /*c0f0*/  MUFU.EX2 R29, R29 ;  /* 0x0000001d001d7308 */ /* 0x000ea20000000800 */
[----:B------:R-:W-:-:S03]  /*c100*/  FADD.FTZ R96, R96, R99 ;  /* 0x0000006360607221 */ /* 0x000fc60000010000 */
[----:B------:R-:W-:Y:S01]  /*c110*/  MUFU.EX2 R22, R22 ;  /* 0x0000001600167308 */ /* 0x000fe20000000800 */
[----:B------:R-:W-:Y:S01]  /*c120*/  FADD.FTZ R31, R31, R96 ;  /* 0x000000601f1f7221 */ /* 0x000fe20000010000 */
[C---:B----4-:R-:W-:Y:S01]  /*c130*/  F2FP.F16.F32.PACK_AB R75, R32.reuse, R101 ;  /* 0x00000065204b723e */ /* 0x050fe200000000ff */
[----:B------:R-:W-:Y:S01]  /*c140*/  FADD.FTZ R101, R101, R100 ;  /* 0x0000006465657221 */ /* 0x000fe20000010000 */
[----:B------:R-:W4:Y:S03]  /*c150*/  MUFU.EX2 R21, R21 ;  /* 0x0000001500157308 */ /* 0x000f260000000800 */
[----:B------:R-:W-:Y:S01]  /*c160*/  FADD.FTZ R101, R32, R101 ;  /* 0x0000006520657221 */ /* 0x000fe20000010000 */
[----:B------:R-:W-:Y:S01]  /*c170*/  MUFU.EX2 R28, R28 ;  /* 0x0000001c001c7308 */ /* 0x000fe20000000800 */
[C---:B------:R-:W-:Y:S03]  /*c180*/  HMMA.16816.F32 R44, R72.reuse, R48, RZ ;  /* 0x00000030482c723c */ /* 0x040fe600000018ff */
[C---:B--2---:R-:W-:Y:S01]  /*c190*/  F2FP.F16.F32.PACK_AB R4, R29.reuse, R30 ;  /* 0x0000001e1d04723e */ /* 0x044fe200000000ff */
[----:B------:R-:W-:Y:S01]  /*c1a0*/  FADD.FTZ R30, R30, R31 ;  /* 0x0000001f1e1e7221 */ /* 0x000fe20000010000 */
[----:B------:R-:W2:Y:S03]  /*c1b0*/  MUFU.EX2 R23, R23 ;  /* 0x0000001700177308 */ /* 0x000ea60000000800 */
[----:B------:R-:W-:Y:S01]  /*c1c0*/  FADD.FTZ R29, R29, R30 ;  /* 0x0000001e1d1d7221 */ /* 0x000fe20000010000 */
[----:B------:R-:W-:Y:S01]  /*c1d0*/  MUFU.EX2 R20, R20 ;  /* 0x0000001400147308 */ /* 0x000fe20000000800 */
[----:B------:R-:W-:Y:S01]  /*c1e0*/  HMMA.16816.F32 R48, R72, R50, RZ ;  /* 0x000000324830723c */ /* 0x000fe200000018ff */
[----:B----4-:R-:W-:-:S02]  /*c1f0*/  F2FP.F16.F32.PACK_AB R6, R21, R22 ;  /* 0x000000161506723e */ /* 0x010fc400000000ff */
[----:B------:R-:W4:Y:S04]  /*c200*/  MUFU.EX2 R3, R3 ;  /* 0x0000000300037308 */ /* 0x000f280000000800 */
[----:B------:R-:W-:Y:S01]  /*c210*/  MUFU.EX2 R107, R107 ;  /* 0x0000006b006b7308 */ /* 0x000fe20000000800 */
[C---:B-1----:R-:W-:Y:S01]  /*c220*/  HMMA.16816.F32 R36, R72.reuse, R40, RZ ;  /* 0x000000284824723c */ /* 0x042fe200000018ff */
[C---:B--2---:R-:W-:Y:S01]  /*c230*/  F2FP.F16.F32.PACK_AB R5, R23.reuse, R28 ;  /* 0x0000001c1705723e */ /* 0x044fe200000000ff */
[----:B------:R-:W-:Y:S01]  /*c240*/  FADD.FTZ R28, R28, R101 ;  /* 0x000000651c1c7221 */ /* 0x000fe20000010000 */
[----:B------:R-:W1:Y:S03]  /*c250*/  MUFU.EX2 R104, R104 ;  /* 0x0000006800687308 */ /* 0x000e660000000800 */
[----:B------:R-:W-:Y:S01]  /*c260*/  FADD.FTZ R23, R23, R28 ;  /* 0x0000001c17177221 */ /* 0x000fe20000010000 */
[----:B------:R-:W-:Y:S01]  /*c270*/  MUFU.EX2 R105, R105 ;  /* 0x0000006900697308 */ /* 0x000fe20000000800 */
[----:B------:R-:W-:Y:S01]  /*c280*/  HMMA.16816.F32 R40, R72, R42, RZ ;  /* 0x0000002a4828723c */ /* 0x000fe200000018ff */
[----:B----4-:R-:W-:-:S02]  /*c290*/  F2FP.F16.F32.PACK_AB R7, R3, R20 ;  /* 0x000000140307723e */ /* 0x010fc400000000ff */
[----:B------:R-:W2:Y:S04]  /*c2a0*/  MUFU.EX2 R102, R102 ;  /* 0x0000006600667308 */ /* 0x000ea80000000800 */
[----:B------:R-:W-:Y:S01]  /*c2b0*/  MUFU.EX2 R138, R138 ;  /* 0x0000008a008a7308 */ /* 0x000fe20000000800 */
[C---:B---3--:R-:W-:Y:S03]  /*c2c0*/  HMMA.16816.F32 R44, R4.reuse, R8, R44 ;  /* 0x00000008042c723c */ /* 0x048fe6000000182c */
[----:B------:R-:W-:Y:S04]  /*c2d0*/  MUFU.EX2 R35, R35 ;  /* 0x0000002300237308 */ /* 0x000fe80000000800 */
[----:B------:R-:W-:Y:S01]  /*c2e0*/  MUFU.EX2 R137, R137 ;  /* 0x0000008900897308 */ /* 0x000fe20000000800 */
[C---:B------:R-:W-:Y:S01]  /*c2f0*/  HMMA.16816.F32 R48, R4.reuse, R10, R48 ;  /* 0x0000000a0430723c */ /* 0x040fe20000001830 */
[----:B------:R-:W3:Y:S07]  /*c300*/  LDSM.16.MT88.4 R8, [R34+0x8400] ;  /* 0x008400002208783b */ /* 0x000eee0000004200 */
[C---:B-----5:R-:W-:Y:S08]  /*c310*/  HMMA.16816.F32 R36, R4.reuse, R12, R36 ;  /* 0x0000000c0424723c */ /* 0x060ff00000001824 */
[----:B------:R-:W-:Y:S01]  /*c320*/  HMMA.16816.F32 R40, R4, R14, R40 ;  /* 0x0000000e0428723c */ /* 0x000fe20000001828 */
[----:B------:R-:W4:Y:S07]  /*c330*/  LDSM.16.MT88.4 R12, [R33+0x8000] ;  /* 0x00800000210c783b */ /* 0x000f2e0000004200 */
[C---:B------:R-:W-:Y:S08]  /*c340*/  HMMA.16816.F32 R60, R72.reuse, R64, RZ ;  /* 0x00000040483c723c */ /* 0x040ff000000018ff */
[C---:B------:R-:W-:Y:S08]  /*c350*/  HMMA.16816.F32 R64, R72.reuse, R66, RZ ;  /* 0x000000424840723c */ /* 0x040ff000000018ff */
[----:B------:R-:W-:Y:S08]  /*c360*/  HMMA.16816.F32 R80, R72, R76, RZ ;  /* 0x0000004c4850723c */ /* 0x000ff000000018ff */
[C---:B---3--:R-:W-:Y:S08]  /*c370*/  HMMA.16816.F32 R60, R4.reuse, R8, R60 ;  /* 0x00000008043c723c */ /* 0x048ff0000000183c */
[----:B------:R-:W-:Y:S01]  /*c380*/  HMMA.16816.F32 R64, R4, R10, R64 ;  /* 0x0000000a0440723c */ /* 0x000fe20000001840 */
[----:B------:R-:W3:Y:S07]  /*c390*/  LDSM.16.MT88.4 R8, [R33+0x8400] ;  /* 0x008400002108783b */ /* 0x000eee0000004200 */
[C---:B------:R-:W-:Y:S08]  /*c3a0*/  HMMA.16816.F32 R52, R72.reuse, R56, RZ ;  /* 0x000000384834723c */ /* 0x040ff000000018ff */
[C---:B------:R-:W-:Y:S08]  /*c3b0*/  HMMA.16816.F32 R76, R72.reuse, R78, RZ ;  /* 0x0000004e484c723c */ /* 0x040ff000000018ff */
[C---:B------:R-:W-:Y:S08]  /*c3c0*/  HMMA.16816.F32 R56, R72.reuse, R58, RZ ;  /* 0x0000003a4838723c */ /* 0x040ff000000018ff */
[C---:B----4-:R-:W-:Y:S08]  /*c3d0*/  HMMA.16816.F32 R68, R72.reuse, R12, RZ ;  /* 0x0000000c4844723c */ /* 0x050ff000000018ff */
[----:B------:R-:W-:Y:S01]  /*c3e0*/  HMMA.16816.F32 R72, R72, R14, RZ ;  /* 0x0000000e4848723c */ /* 0x000fe200000018ff */
[----:B------:R-:W-:Y:S07]  /*c3f0*/  LDSM.16.MT88.4 R12, [R34+0x7c00] ;  /* 0x007c0000220c783b */ /* 0x000fee0000004200 */
[----:B------:R-:W-:Y:S05]  /*c400*/  HMMA.16816.F32 R80, R4, R24, R80 ;  /* 0x000000180450723c */ /* 0x000fea0000001850 */
[-CC-:B------:R-:W-:Y:S01]  /*c410*/  FFMA.FTZ R25, R108, R94.reuse, -R97.reuse ;  /* 0x0000005e6c197223 */ /* 0x180fe20000010861 */
[----:B------:R-:W-:-:S05]  /*c420*/  FFMA.FTZ R24, R110, R94, -R97 ;  /* 0x0000005e6e187223 */ /* 0x000fca0000010861 */
[----:B------:R-:W-:Y:S01]  /*c430*/  MUFU.EX2 R25, R25 ;  /* 0x0000001900197308 */ /* 0x000fe20000000800 */
[C---:B---3--:R-:W-:Y:S03]  /*c440*/  HMMA.16816.F32 R68, R4.reuse, R8, R68 ;  /* 0x000000080444723c */ /* 0x048fe60000001844 */
[----:B------:R-:W3:Y:S05]  /*c450*/  MUFU.EX2 R24, R24 ;  /* 0x0000001800187308 */ /* 0x000eea0000000800 */
[C---:B------:R-:W-:Y:S01]  /*c460*/  HMMA.16816.F32 R72, R4.reuse, R10, R72 ;  /* 0x0000000a0448723c */ /* 0x040fe20000001848 */
[----:B------:R-:W4:Y:S07]  /*c470*/  LDSM.16.MT88.4 R8, [R34+0x6800] ;  /* 0x006800002208783b */ /* 0x000f2e0000004200 */
[----:B------:R-:W-:Y:S03]  /*c480*/  HMMA.16816.F32 R76, R4, R26, R76 ;  /* 0x0000001a044c723c */ /* 0x000fe6000000184c */
[-CC-:B------:R-:W-:Y:S01]  /*c490*/  FFMA.FTZ R27, R140, R94.reuse, -R95.reuse ;  /* 0x0000005e8c1b7223 */ /* 0x180fe2000001085f */
[----:B------:R-:W-:-:S05]  /*c4a0*/  FFMA.FTZ R26, R136, R94, -R95 ;  /* 0x0000005e881a7223 */ /* 0x000fca000001085f */
[----:B------:R-:W-:Y:S01]  /*c4b0*/  MUFU.EX2 R27, R27 ;  /* 0x0000001b001b7308 */ /* 0x000fe20000000800 */
[C---:B------:R-:W-:Y:S03]  /*c4c0*/  HMMA.16816.F32 R52, R4.reuse, R16, R52 ;  /* 0x000000100434723c */ /* 0x040fe60000001834 */
[----:B------:R-:W5:Y:S05]  /*c4d0*/  MUFU.EX2 R26, R26 ;  /* 0x0000001a001a7308 */ /* 0x000f6a0000000800 */
[----:B------:R-:W-:Y:S03]  /*c4e0*/  HMMA.16816.F32 R56, R4, R18, R56 ;  /* 0x000000120438723c */ /* 0x000fe60000001838 */
[----:B-1----:R-:W-:Y:S01]  /*c4f0*/  F2FP.F16.F32.PACK_AB R4, R104, R107 ;  /* 0x0000006b6804723e */ /* 0x002fe200000000ff */
[----:B------:R-:W-:Y:S01]  /*c500*/  LDSM.16.MT88.4 R16, [R34+0x6c00] ;  /* 0x006c00002210783b */ /* 0x000fe20000004200 */
[----:B--2---:R-:W-:-:S02]  /*c510*/  F2FP.F16.F32.PACK_AB R5, R102, R105 ;  /* 0x000000696605723e */ /* 0x004fc400000000ff */
[----:B---3--:R-:W-:Y:S02]  /*c520*/  F2FP.F16.F32.PACK_AB R7, R24, R25 ;  /* 0x000000191807723e */ /* 0x008fe400000000ff */
[----:B-----5:R-:W-:-:S07]  /*c530*/  F2FP.F16.F32.PACK_AB R6, R26, R27 ;  /* 0x0000001b1a06723e */ /* 0x020fce00000000ff */
[C---:B----4-:R-:W-:Y:S08]  /*c540*/  HMMA.16816.F32 R80, R4.reuse, R8, R80 ;  /* 0x000000080450723c */ /* 0x050ff00000001850 */
        /* <DEDUP_REMOVED lines=16> */
[-C--:B------:R-:W-:Y:S01]  /*c650*/  FFMA.FTZ R5, R88, R94.reuse, -R95 ;  /* 0x0000005e58057223 */ /* 0x080fe2000001085f */
[-CC-:B------:R-:W-:Y:S01]  /*c660*/  FFMA.FTZ R88, R89, R94.reuse, -R97.reuse ;  /* 0x0000005e59587223 */ /* 0x180fe20000010861 */
[----:B------:R-:W-:Y:S01]  /*c670*/  FFMA.FTZ R7, R92, R94, -R97 ;  /* 0x0000005e5c077223 */ /* 0x000fe20000010861 */
[----:B------:R-:W1:Y:S01]  /*c680*/  LDSM.16.MT88.4 R8, [R34+0x8c00] ;  /* 0x008c00002208783b */ /* 0x000e620000004200 */
[----:B------:R-:W-:Y:S04]  /*c690*/  MUFU.EX2 R92, R93 ;  /* 0x0000005d005c7308 */ /* 0x000fe80000000800 */
[----:B------:R-:W2:Y:S04]  /*c6a0*/  MUFU.EX2 R89, R91 ;  /* 0x0000005b00597308 */ /* 0x000ea80000000800 */
[----:B------:R-:W3:Y:S04]  /*c6b0*/  MUFU.EX2 R87, R5 ;  /* 0x0000000500577308 */ /* 0x000ee80000000800 */
[----:B------:R-:W4:Y:S04]  /*c6c0*/  MUFU.EX2 R90, R7 ;  /* 0x00000007005a7308 */ /* 0x000f280000000800 */
[----:B------:R-:W5:Y:S01]  /*c6d0*/  MUFU.EX2 R88, R88 ;  /* 0x0000005800587308 */ /* 0x000f620000000800 */
[----:B--2---:R-:W-:-:S02]  /*c6e0*/  F2FP.F16.F32.PACK_AB R4, R89, R92 ;  /* 0x0000005c5904723e */ /* 0x004fc400000000ff */
[----:B---3--:R-:W-:Y:S02]  /*c6f0*/  F2FP.F16.F32.PACK_AB R6, R138, R87 ;  /* 0x000000578a06723e */ /* 0x008fe400000000ff */
[----:B----4-:R-:W-:Y:S02]  /*c700*/  F2FP.F16.F32.PACK_AB R5, R35, R90 ;  /* 0x0000005a2305723e */ /* 0x010fe400000000ff */
[----:B-----5:R-:W-:-:S07]  /*c710*/  F2FP.F16.F32.PACK_AB R7, R137, R88 ;  /* 0x000000588907723e */ /* 0x020fce00000000ff */
        /* <DEDUP_REMOVED lines=35> */
[----:B------:R-:W-:Y:S06]  /*c950*/  @!P4 BRA `(.L_x_7168) ;  /* 0x0000002400f8c947 */ /* 0x000fec0003800000 */
[----:B------:R-:W-:Y:S01]  /*c960*/  ISETP.NE.U32.AND P6, PT, R134, RZ, PT ;  /* 0x000000ff8600720c */ /* 0x000fe20003fc5070 */
[----:B------:R-:W-:Y:S01]  /*c970*/  VIADD R136, R86, 0xfffffffe ;  /* 0xfffffffe56887836 */ /* 0x000fe20000000000 */
[----:B------:R-:W-:Y:S01]  /*c980*/  MOV R89, R0 ;  /* 0x0000000000597202 */ /* 0x000fe20000000f00 */
[----:B------:R-:W-:Y:S01]  /*c990*/  IMAD.MOV.U32 R87, RZ, RZ, R2 ;  /* 0x000000ffff577224 */ /* 0x000fe200078e0002 */
[----:B------:R-:W-:-:S13]  /*c9a0*/  ISETP.NE.AND.EX P6, PT, R135, RZ, PT, P6 ;  /* 0x000000ff8700720c */ /* 0x000fda0003fc5360 */
.L_x_7175:
[----:B------:R-:W-:Y:S04]  /*c9b0*/  DEPBAR.LE SB0, 0x0 ;  /* 0x000080000000791a */ /* 0x000fe80000000000 */
[----:B------:R-:W-:Y:S05]  /*c9c0*/  WARPSYNC.ALL ;  /* 0x0000000000007948 */ /* 0x000fea0003800000 */
[----:B------:R-:W-:Y:S01]  /*c9d0*/  BAR.SYNC.DEFER_BLOCKING 0x0 ;  /* 0x0000000000007b1d */ /* 0x000fe20000010000 */
[----:B------:R-:W-:Y:S05]  /*c9e0*/  @!P6 IMAD.MOV.U32 R2, RZ, RZ, RZ ;  /* 0x000000ffff02e224 */ /* 0x000fea00078e00ff */
[----:B------:R-:W-:Y:S01]  /*c9f0*/  @!P6 IADD3 R2, P0, PT, RZ, -R2, RZ ;  /* 0x80000002ff02e210 */ /* 0x000fe20007f1e0ff */
[----:B------:R-:W2:Y:S01]  /*ca00*/  @!P6 LD.E R3, desc[UR4][R84.64+0x40] ;  /* 0x000040045403e980 */ /* 0x000ea2000c101900 */
[----:B------:R-:W-:Y:S01]  /*ca10*/  BSSY.RECONVERGENT B0, `(.L_x_7169) ;  /* 0x000004e000007945 */ /* 0x000fe20003800200 */
[----:B------:R-:W1:Y:S01]  /*ca20*/  S2R R0, SR_TID.X ;  /* 0x0000000000007919 */ /* 0x000e620000002100 */
[----:B--2---:R-:W-:Y:S02]  /*ca30*/  @!P6 IMAD.SHL.U32 R3, R3, 0x40, RZ ;  /* 0x000000400303e824 */ /* 0x004fe400078e00ff */
[----:B-1----:R-:W-:Y:S02]  /*ca40*/  IMAD.SHL.U32 R139, R0, 0x8, RZ ;  /* 0x00000008008b7824 */ /* 0x002fe400078e00ff */
[----:B------:R-:W-:Y:S03]  /*ca50*/  @!P6 IMAD.X R3, RZ, RZ, ~R3, P0 ;  /* 0x000000ffff03e224 */ /* 0x000fe600000e0e03 */
[----:B------:R-:W-:Y:S02]  /*ca60*/  LOP3.LUT R145, R139, 0x18, RZ, 0xc0, !PT ;  /* 0x000000188b917812 */ /* 0x000fe400078ec0ff */
[----:B------:R-:W-:Y:S01]  /*ca70*/  @!P6 SHF.R.S64 R5, R2, 0x1f, R3 ;  /* 0x0000001f0205e819 */ /* 0x000fe20000001003 */
[----:B------:R-:W-:Y:S01]  /*ca80*/  IMAD.MOV.U32 R2, RZ, RZ, R133 ;  /* 0x000000ffff027224 */ /* 0x000fe200078e0085 */
[C---:B------:R-:W-:Y:S02]  /*ca90*/  LOP3.LUT R143, R145.reuse, 0x20, RZ, 0xfc, !PT ;  /* 0x00000020918f7812 */ /* 0x040fe400078efcff */
[----:B------:R-:W-:Y:S02]  /*caa0*/  @!P6 IADD3 R5, P0, PT, R132, R5, RZ ;  /* 0x000000058405e210 */ /* 0x000fe40007f1e0ff */
[----:B------:R-:W-:Y:S02]  /*cab0*/  LOP3.LUT R141, R145, 0x40, RZ, 0xfc, !PT ;  /* 0x00000040918d7812 */ /* 0x000fe400078efcff */
[----:B------:R-:W-:Y:S02]  /*cac0*/  @!P6 LEA.HI.X.SX32 R4, R3, R133, 0x1, P0 ;  /* 0x000000850304e211 */ /* 0x000fe400000f0eff */
[----:B------:R-:W-:Y:S01]  /*cad0*/  MOV R3, R132 ;  /* 0x0000008400037202 */ /* 0x000fe20000000f00 */
[----:B------:R-:W-:Y:S01]  /*cae0*/  @!P6 IMAD.MOV.U32 R132, RZ, RZ, R5 ;  /* 0x000000ffff84e224 */ /* 0x000fe200078e0005 */
[----:B------:R-:W-:Y:S01]  /*caf0*/  @!P6 MOV R133, R4 ;  /* 0x000000040085e202 */ /* 0x000fe20000000f00 */
[----:B------:R-:W-:Y:S06]  /*cb00*/  @!P6 BRA `(.L_x_7170) ;  /* 0x0000000000f8e947 */ /* 0x000fec0003800000 */
        /* <DEDUP_REMOVED lines=62> */
.L_x_7170:
[----:B------:R-:W-:Y:S05]  /*cef0*/  BSYNC.RECONVERGENT B0 ;  /* 0x0000000000007941 */ /* 0x000fea0003800200 */
.L_x_7169:
[----:B------:R-:W1:Y:S01]  /*cf00*/  S2UR UR6, SR_CgaCtaId ;  /* 0x00000000000679c3 */ /* 0x000e620000008800 */
[-C--:B------:R-:W-:Y:S01]  /*cf10*/  ISETP.GE.AND P3, PT, R141, R126.reuse, PT ;  /* 0x0000007e8d00720c */ /* 0x080fe20003f66270 */
[----:B------:R-:W-:Y:S01]  /*cf20*/  UMOV UR7, 0x400 ;  /* 0x0000040000077882 */ /* 0x000fe20000000000 */
[----:B------:R-:W-:Y:S01]  /*cf30*/  LOP3.LUT R141, R139, 0xc0, RZ, 0xc0, !PT ;  /* 0x000000c08b8d7812 */ /* 0x000fe200078ec0ff */
[C---:B------:R-:W-:Y:S01]  /*cf40*/  IMAD.SHL.U32 R114, R0.reuse, 0x10, RZ ;  /* 0x0000001000727824 */ /* 0x040fe200078e00ff */
[-C--:B------:R-:W-:Y:S01]  /*cf50*/  ISETP.GE.AND P5, PT, R145, R126.reuse, PT ;  /* 0x0000007e9100720c */ /* 0x080fe20003fa6270 */
[C---:B------:R-:W-:Y:S01]  /*cf60*/  IMAD.SHL.U32 R115, R0.reuse, 0x20, RZ ;  /* 0x0000002000737824 */ /* 0x040fe200078e00ff */
[--C-:B------:R-:W-:Y:S01]  /*cf70*/  LOP3.LUT R140, R141, 0x18, R0.reuse, 0xf8, !PT ;  /* 0x000000188d8c7812 */ /* 0x100fe200078ef800 */
[----:B------:R-:W-:Y:S01]  /*cf80*/  IMAD.SHL.U32 R112, R0, 0x4, RZ ;  /* 0x0000000400707824 */ /* 0x000fe200078e00ff */
[----:B------:R-:W-:Y:S01]  /*cf90*/  ISETP.GE.AND P4, PT, R143, R126, PT ;  /* 0x0000007e8f00720c */ /* 0x000fe20003f86270 */
[----:B------:R-:W-:Y:S01]  /*cfa0*/  BSSY.RECONVERGENT B1, `(.L_x_7171) ;  /* 0x0000100000017945 */ /* 0x000fe20003800200 */
[--C-:B------:R-:W-:Y:S02]  /*cfb0*/  LOP3.LUT R140, R140, 0x18, R139.reuse, 0x78, !PT ;  /* 0x000000188c8c7812 */ /* 0x100fe400078e788b */
[----:B------:R-:W-:Y:S02]  /*cfc0*/  LEA R142, P0, R116, R132, 0x1 ;  /* 0x00000084748e7211 */ /* 0x000fe400078008ff */
[----:B------:R-:W-:Y:S02]  /*cfd0*/  LOP3.LUT R140, R140, 0x1f20, R139, 0xf8, !PT ;  /* 0x00001f208c8c7812 */ /* 0x000fe400078ef88b */
[----:B------:R-:W-:Y:S02]  /*cfe0*/  LEA.HI.X R143, R116, R133, R117, 0x1, P0 ;  /* 0x00000085748f7211 */ /* 0x000fe400000f0c75 */
[--C-:B------:R-:W-:Y:S02]  /*cff0*/  SHF.R.U32.HI R113, RZ, 0x1, R0.reuse ;  /* 0x00000001ff717819 */ /* 0x100fe40000011600 */
[C---:B------:R-:W-:Y:S02]  /*d000*/  LOP3.LUT R90, R114.reuse, 0x100, RZ, 0xc0, !PT ;  /* 0x00000100725a7812 */ /* 0x040fe400078ec0ff */
[----:B------:R-:W-:Y:S01]  /*d010*/  LOP3.LUT R114, R114, 0x3e00, RZ, 0xc0, !PT ;  /* 0x00003e0072727812 */ /* 0x000fe200078ec0ff */
[----:B-1----:R-:W-:Y:S01]  /*d020*/  ULEA UR6, UR6, UR7, 0x18 ;  /* 0x0000000706067291 */ /* 0x002fe2000f8ec0ff */
[----:B------:R-:W-:Y:S02]  /*d030*/  LOP3.LUT R86, R113, 0x8, RZ, 0xc0, !PT ;  /* 0x0000000871567812 */ /* 0x000fe400078ec0ff */
[----:B------:R-:W-:Y:S02]  /*d040*/  LOP3.LUT R91, R115, 0xc0, RZ, 0xc0, !PT ;  /* 0x000000c0735b7812 */ /* 0x000fe400078ec0ff */
[----:B------:R-:W-:Y:S02]  /*d050*/  LOP3.LUT R3, R112, 0x18, RZ, 0xc0, !PT ;  /* 0x0000001870037812 */ /* 0x000fe400078ec0ff */
[----:B------:R-:W-:Y:S02]  /*d060*/  LEA R139, R140, UR6, 0x1 ;  /* 0x000000068c8b7c11 */ /* 0x000fe4000f8e08ff */
[--C-:B------:R-:W-:Y:S02]  /*d070*/  LOP3.LUT R86, R86, 0xc0, R115.reuse, 0xf8, !PT ;  /* 0x000000c056567812 */ /* 0x100fe400078ef873 */
[--C-:B------:R-:W-:Y:S01]  /*d080*/  LOP3.LUT R2, R114, 0x20, R115.reuse, 0xf8, !PT ;  /* 0x0000002072027812 */ /* 0x100fe200078ef873 */
[----:B------:R-:W-:Y:S01]  /*d090*/  @!PT LDS RZ, [RZ] ;  /* 0x00000000fffff984 */ /* 0x000fe20000000800 */
[----:B------:R-:W-:Y:S01]  /*d0a0*/  @!PT LDS RZ, [RZ] ;  /* 0x00000000fffff984 */ /* 0x000fe20000000800 */
[----:B------:R-:W-:Y:S01]  /*d0b0*/  @!PT LDS RZ, [RZ] ;  /* 0x00000000fffff984 */ /* 0x000fe20000000800 */
[----:B------:R1:W-:Y:S01]  /*d0c0*/  @!P5 LDGSTS.E.BYPASS.LTC128B.128 [R139+0x6000], desc[UR4][R132.64] ;  /* 0x06000000848bdfae */ /* 0x0003e2000b981a04 */
[----:B------:R-:W-:Y:S02]  /*d0d0*/  LOP3.LUT R88, R91, 0x8, R0, 0xf8, !PT ;  /* 0x000000085b587812 */ /* 0x000fe400078ef800 */
[--C-:B------:R-:W-:Y:S01]  /*d0e0*/  LOP3.LUT R90, R90, 0x20, R115.reuse, 0xf8, !PT ;  /* 0x000000205a5a7812 */ /* 0x100fe200078ef873 */
[----:B------:R-:W-:Y:S01]  /*d0f0*/  @P5 STS.128 [R139+0x6000], RZ ;  /* 0x006000ff8b005388 */ /* 0x000fe20000000c00 */
[----:B------:R-:W-:Y:S02]  /*d100*/  LOP3.LUT R86, R86, R3, RZ, 0x3c, !PT ;  /* 0x0000000356567212 */ /* 0x000fe400078e3cff */
        /* <DEDUP_REMOVED lines=8> */
[----:B------:R-:W-:Y:S01]  /*d190*/  LEA R2, R2, UR6, 0x1 ;  /* 0x0000000602027c11 */ /* 0x000fe2000f8e08ff */
[----:B------:R-:W-:Y:S01]  /*d1a0*/  IMAD.MOV.U32 R91, RZ, RZ, 0x20 ;  /* 0x00000020ff5b7424 */ /* 0x000fe200078e00ff */
[----:B------:R-:W-:Y:S01]  /*d1b0*/  LEA R88, R88, UR6, 0x1 ;  /* 0x0000000658587c11 */ /* 0x000fe2000f8e08ff */
[----:B------:R-:W-:Y:S01]  /*d1c0*/  @!PT LDS RZ, [RZ] ;  /* 0x00000000fffff984 */ /* 0x000fe20000000800 */
[----:B------:R-:W-:Y:S01]  /*d1d0*/  @!PT LDS RZ, [RZ] ;  /* 0x00000000fffff984 */ /* 0x000fe20000000800 */
[----:B------:R-:W-:Y:S01]  /*d1e0*/  @!PT LDS RZ, [RZ] ;  /* 0x00000000fffff984 */ /* 0x000fe20000000800 */
[----:B------:R1:W-:Y:S01]  /*d1f0*/  @!P3 LDGSTS.E.BYPASS.LTC128B.128 [R139+0x8000], desc[UR4][R132.64+0x80] ;  /* 0x08000080848bbfae */ /* 0x0003e2000b981a04 */
[----:B------:R-:W-:Y:S02]  /*d200*/  LOP3.LUT P0, RZ, R0, 0x4, RZ, 0xc0, !PT ;  /* 0x0000000400ff7812 */ /* 0x000fe4000780c0ff */
[----:B------:R-:W-:Y:S01]  /*d210*/  ISETP.NE.AND P1, PT, R136, RZ, PT ;  /* 0x000000ff8800720c */ /* 0x000fe20003f25270 */
[----:B------:R-:W-:Y:S01]  /*d220*/  @P3 STS.128 [R139+0x8000], RZ ;  /* 0x008000ff8b003388 */ /* 0x000fe20000000c00 */
[----:B------:R-:W-:Y:S03]  /*d230*/  SEL R91, R91, 0xffffffe0, !P0 ;  /* 0xffffffe05b5b7807 */ /* 0x000fe60004000000 */
[----:B------:R-:W-:Y:S01]  /*d240*/  @!PT LDS RZ, [RZ] ;  /* 0x00000000fffff984 */ /* 0x000fe20000000800 */
[----:B------:R-:W-:Y:S01]  /*d250*/  @!PT LDS RZ, [RZ] ;  /* 0x00000000fffff984 */ /* 0x000fe20000000800 */
[----:B------:R-:W-:Y:S01]  /*d260*/  @!PT LDS RZ, [RZ] ;  /* 0x00000000fffff984 */ /* 0x000fe20000000800 */
[----:B------:R1:W-:Y:S02]  /*d270*/  @!P5 LDGSTS.E.BYPASS.LTC128B.128 [R139+0x6800], desc[UR4][R142.64] ;  /* 0x068000008e8bdfae */ /* 0x0003e4000b981a04 */
[--C-:B------:R-:W-:Y:S02]  /*d280*/  IMAD.IADD R3, R88, 0x1, R91.reuse ;  /* 0x0000000158037824 */ /* 0x100fe400078e025b */
[----:B------:R-:W-:Y:S01]  /*d290*/  @P5 STS.128 [R139+0x6800], RZ ;  /* 0x006800ff8b005388 */ /* 0x000fe20000000c00 */
[----:B------:R-:W-:Y:S03]  /*d2a0*/  IMAD.IADD R0, R2, 0x1, R91 ;  /* 0x0000000102007824 */ /* 0x000fe600078e025b */
        /* <DEDUP_REMOVED lines=15> */
[----:B------:R-:W5:Y:S01]  /*d3a0*/  LDSM.16.M88.4 R108, [R2+0x3c00] ;  /* 0x003c0000026c783b */ /* 0x000f620000000200 */
[C---:B--2---:R-:W-:Y:S08]  /*d3b0*/  HMMA.16816.F32 R4, R92.reuse, R96, RZ ;  /* 0x000000605c04723c */ /* 0x044ff000000018ff */
[C---:B------:R-:W-:Y:S01]  /*d3c0*/  HMMA.16816.F32 R8, R92.reuse, R98, RZ ;  /* 0x000000625c08723c */ /* 0x040fe200000018ff */
[----:B------:R-:W-:Y:S07]  /*d3d0*/  LDSM.16.M88.4 R96, [R0+0x3000] ;  /* 0x003000000060783b */ /* 0x000fee0000000200 */
[C---:B---3--:R-:W-:Y:S08]  /*d3e0*/  HMMA.16816.F32 R12, R92.reuse, R100, RZ ;  /* 0x000000645c0c723c */ /* 0x048ff000000018ff */
[C---:B------:R-:W-:Y:S08]  /*d3f0*/  HMMA.16816.F32 R16, R92.reuse, R102, RZ ;  /* 0x000000665c10723c */ /* 0x040ff000000018ff */
[C---:B----4-:R-:W-:Y:S08]  /*d400*/  HMMA.16816.F32 R20, R92.reuse, R104, RZ ;  /* 0x000000685c14723c */ /* 0x050ff000000018ff */
[C---:B------:R-:W-:Y:S08]  /*d410*/  HMMA.16816.F32 R24, R92.reuse, R106, RZ ;  /* 0x0000006a5c18723c */ /* 0x040ff000000018ff */
[C---:B-----5:R-:W-:Y:S08]  /*d420*/  HMMA.16816.F32 R28, R92.reuse, R108, RZ ;  /* 0x0000006c5c1c723c */ /* 0x060ff000000018ff */
[----:B------:R-:W-:Y:S01]  /*d430*/  HMMA.16816.F32 R32, R92, R110, RZ ;  /* 0x0000006e5c20723c */ /* 0x000fe200000018ff */
[----:B------:R-:W2:Y:S07]  /*d440*/  LDSM.16.M88.4 R92, [R3] ;  /* 0x00000000035c783b */ /* 0x000eae0000000200 */
[C---:B--2---:R-:W-:Y:S08]  /*d450*/  HMMA.16816.F32 R4, R92.reuse, R96, R4 ;  /* 0x000000605c04723c */ /* 0x044ff00000001804 */
[C---:B------:R-:W-:Y:S01]  /*d460*/  HMMA.16816.F32 R8, R92.reuse, R98, R8 ;  /* 0x000000625c08723c */ /* 0x040fe20000001808 */
[----:B------:R-:W2:Y:S07]  /*d470*/  LDSM.16.M88.4 R96, [R0+0x3400] ;  /* 0x003400000060783b */ /* 0x000eae0000000200 */
[C---:B--2---:R-:W-:Y:S08]  /*d480*/  HMMA.16816.F32 R12, R92.reuse, R96, R12 ;  /* 0x000000605c0c723c */ /* 0x044ff0000000180c */
[C---:B------:R-:W-:Y:S01]  /*d490*/  HMMA.16816.F32 R16, R92.reuse, R98, R16 ;  /* 0x000000625c10723c */ /* 0x040fe20000001810 */
[----:B------:R-:W2:Y:S07]  /*d4a0*/  LDSM.16.M88.4 R96, [R0+0x3800] ;  /* 0x003800000060783b */ /* 0x000eae0000000200 */
[C---:B--2---:R-:W-:Y:S08]  /*d4b0*/  HMMA.16816.F32 R20, R92.reuse, R96, R20 ;  /* 0x000000605c14723c */ /* 0x044ff00000001814 */
[C---:B------:R-:W-:Y:S01]  /*d4c0*/  HMMA.16816.F32 R24, R92.reuse, R98, R24 ;  /* 0x000000625c18723c */ /* 0x040fe20000001818 */
[----:B------:R-:W2:Y:S07]  /*d4d0*/  LDSM.16.M88.4 R96, [R0+0x3c00] ;  /* 0x003c00000060783b */ /* 0x000eae0000000200 */
[C---:B--2---:R-:W-:Y:S08]  /*d4e0*/  HMMA.16816.F32 R28, R92.reuse, R96, R28 ;  /* 0x000000605c1c723c */ /* 0x044ff0000000181c */
[----:B------:R-:W-:Y:S01]  /*d4f0*/  HMMA.16816.F32 R32, R92, R98, R32 ;  /* 0x000000625c20723c */ /* 0x000fe20000001820 */
[----:B------:R-:W-:Y:S04]  /*d500*/  LDSM.16.M88.4 R92, [R88+0x1000] ;  /* 0x00100000585c783b */ /* 0x000fe80000000200 */
[----:B------:R-:W2:Y:S03]  /*d510*/  LDSM.16.M88.4 R96, [R2+0x4000] ;  /* 0x004000000260783b */ /* 0x000ea60000000200 */
        /* <DEDUP_REMOVED lines=47> */
[----:B------:R-:W2:Y:S01]  /*d810*/  LDSM.16.M88.4 R96, [R0+0x5c00] ;  /* 0x005c00000060783b */ /* 0x000ea20000000200 */
[----:B------:R-:W-:Y:S04]  /*d820*/  DEPBAR.LE SB0, 0x0 ;  /* 0x000080000000791a */ /* 0x000fe80000000000 */
[----:B------:R-:W-:Y:S02]  /*d830*/  BAR.SYNC.DEFER_BLOCKING 0x0 ;  /* 0x0000000000007b1d */ /* 0x000fe40000010000 */
[C---:B--2---:R-:W-:Y:S08]  /*d840*/  HMMA.16816.F32 R28, R92.reuse, R96, R28 ;  /* 0x000000605c1c723c */ /* 0x044ff0000000181c */
[----:B------:R-:W-:Y:S01]  /*d850*/  HMMA.16816.F32 R32, R92, R98, R32 ;  /* 0x000000625c20723c */ /* 0x000fe20000001820 */
[----:B------:R-:W-:Y:S08]  /*d860*/  @!UPT UIADD3 URZ, UPT, UPT, URZ, URZ, URZ ;  /* 0x000000fffffff290 */ /* 0x000ff0000fffe0ff */
[----:B-1----:R-:W-:Y:S11]  /*d870*/  @!P1 BRA `(.L_x_7172) ;  /* 0x0000000400c89947 */ /* 0x002ff60003800000 */
        /* <DEDUP_REMOVED lines=19> */
[----:B------:R-:W1:Y:S10]  /*d9b0*/  I2F.RP R3, R91 ;  /* 0x0000005b00037306 */ /* 0x000e740000209400 */
[----:B-1----:R-:W1:Y:S02]  /*d9c0*/  MUFU.RCP R0, R3 ;  /* 0x0000000300007308 */ /* 0x002e640000001000 */
[----:B-1----:R-:W-:Y:S01]  /*d9d0*/  VIADD R96, R0, 0xffffffe ;  /* 0x0ffffffe00607836 */ /* 0x002fe20000000000 */
[----:B------:R-:W-:Y:S07]  /*d9e0*/  IABS R3, R95 ;  /* 0x0000005f00037213 */ /* 0x000fee0000000000 */
[----:B------:R-:W1:Y:S01]  /*d9f0*/  F2I.FTZ.U32.TRUNC.NTZ R97, R96 ;  /* 0x0000006000617305 */ /* 0x000e62000021f000 */
[----:B------:R-:W-:Y:S02]  /*da00*/  IMAD.MOV R3, RZ, RZ, -R3 ;  /* 0x000000ffff037224 */ /* 0x000fe400078e0a03 */
[--C-:B-1----:R-:W-:Y:S02]  /*da10*/  IMAD.MOV R0, RZ, RZ, -R97.reuse ;  /* 0x000000ffff007224 */ /* 0x102fe400078e0a61 */
        /* <DEDUP_REMOVED lines=50> */
.L_x_7174:
[----:B------:R-:W-:Y:S05]  /*dd40*/  BSYNC.RECONVERGENT B0 ;  /* 0x0000000000007941 */ /* 0x000fea0003800200 */
.L_x_7173:
[----:B------:R-:W-:Y:S01]  /*dd50*/  @!PT LDS RZ, [RZ] ;  /* 0x00000000fffff984 */ /* 0x000fe20000000800 */
[----:B------:R-:W-:Y:S01]  /*dd60*/  @!PT LDS RZ, [RZ] ;  /* 0x00000000fffff984 */ /* 0x000fe20000000800 */
[----:B------:R-:W-:Y:S01]  /*dd70*/  @!PT LDS RZ, [RZ] ;  /* 0x00000000fffff984 */ /* 0x000fe20000000800 */
[----:B------:R1:W-:Y:S01]  /*dd80*/  @!P5 LDGSTS.E.BYPASS.LTC128B.128 [R139+0x3000], desc[UR4][R120.64] ;  /* 0x03000000788bdfae */ /* 0x0003e2000b981a04 */
[CC--:B------:R-:W-:Y:S02]  /*dd90*/  @!P5 LEA R92, P1, R118.reuse, R120.reuse, 0x1 ;  /* 0x00000078765cd211 */ /* 0x0c0fe400078208ff */
[CC--:B------:R-:W-:Y:S01]  /*dda0*/  @!P4 LEA R90, P2, R118.reuse, R120.reuse, 0x1 ;  /* 0x00000078765ac211 */ /* 0x0c0fe200078408ff */
[----:B------:R1:W-:Y:S01]  /*ddb0*/  @P5 STS.128 [R139+0x3000], RZ ;  /* 0x003000ff8b005388 */ /* 0x0003e20000000c00 */
[CCC-:B------:R-:W-:Y:S02]  /*ddc0*/  @!P5 LEA.HI.X R93, R118.reuse, R121.reuse, R119.reuse, 0x1, P1 ;  /* 0x00000079765dd211 */ /* 0x1c0fe400008f0c77 */
[CCC-:B------:R-:W-:Y:S01]  /*ddd0*/  @!P4 LEA.HI.X R91, R118.reuse, R121.reuse, R119.reuse, 0x1, P2 ;  /* 0x00000079765bc211 */ /* 0x1c0fe200010f0c77 */
[----:B------:R-:W-:Y:S01]  /*dde0*/  @!PT LDS RZ, [RZ] ;  /* 0x00000000fffff984 */ /* 0x000fe20000000800 */
[----:B------:R-:W-:Y:S01]  /*ddf0*/  @!PT LDS RZ, [RZ] ;  /* 0x00000000fffff984 */ /* 0x000fe20000000800 */
[----:B------:R-:W-:Y:S01]  /*de00*/  @!PT LDS RZ, [RZ] ;  /* 0x00000000fffff984 */ /* 0x000fe20000000800 */
[----:B------:R1:W-:Y:S01]  /*de10*/  @!P4 LDGSTS.E.BYPASS.LTC128B.128 [R139+0x4000], desc[UR4][R120.64+0x40] ;  /* 0x04000040788bcfae */ /* 0x0003e2000b981a04 */
[C---:B------:R-:W-:Y:S03]  /*de20*/  @!P3 LEA R2, P1, R118.reuse, R120, 0x1 ;  /* 0x000000787602b211 */ /* 0x040fe600078208ff */
[----:B------:R1:W-:Y:S01]  /*de30*/  @P4 STS.128 [R139+0x4000], RZ ;  /* 0x004000ff8b004388 */ /* 0x0003e20000000c00 */
[----:B------:R-:W-:Y:S03]  /*de40*/  @!P3 LEA.HI.X R3, R118, R121, R119, 0x1, P1 ;  /* 0x000000797603b211 */ /* 0x000fe600008f0c77 */
        /* <DEDUP_REMOVED lines=21> */
.L_x_7172:
[----:B------:R-:W-:Y:S05]  /*dfa0*/  BSYNC.RECONVERGENT B1 ;  /* 0x0000000000017941 */ /* 0x000fea0003800200 */
.L_x_7171:
        /* <DEDUP_REMOVED lines=20> */
[----:B------:R-:W-:Y:S05]  /*e0f0*/  LEA R92, R92, UR6, 0x1 ;  /* 0x000000065c5c7c11 */ /* 0x000fea000f8e08ff */
        /* <DEDUP_REMOVED lines=23> */
[-C--:B------:R-:W-:Y:S01]  /*e270*/  FFMA.FTZ R95, R11, R3.reuse, -R94 ;  /* 0x000000030b5f7223 */ /* 0x080fe2000001085e */
        /* <DEDUP_REMOVED lines=8> */
[----:B------:R-:W2:Y:S01]  /*e300*/  MUFU.EX2 R97, R97 ;  /* 0x0000006100617308 */ /* 0x000ea20000000800 */
[C---:B---3--:R-:W-:Y:S01]  /*e310*/  FMUL.FTZ R6, R86.reuse, R82 ;  /* 0x0000005256067220 */ /* 0x048fe20000410000 */
[----:B------:R-:W-:Y:S01]  /*e320*/  FMUL.FTZ R7, R86, R83 ;  /* 0x0000005356077220 */ /* 0x000fe20000410000 */
[----:B------:R-:W-:Y:S07]  /*e330*/  IADD3 R76, PT, PT, R92, 0x6000, RZ ;  /* 0x000060005c4c7810 */ /* 0x000fee0007ffe0ff */
[----:B------:R-:W-:Y:S01]  /*e340*/  MUFU.EX2 R101, R101 ;  /* 0x0000006500657308 */ /* 0x000fe20000000800 */
[C---:B------:R-:W-:Y:S01]  /*e350*/  FMUL.FTZ R9, R87.reuse, R77 ;  /* 0x0000004d57097220 */ /* 0x040fe20000410000 */
[C---:B------:R-:W-:Y:S01]  /*e360*/  FMUL.FTZ R10, R86.reuse, R78 ;  /* 0x0000004e560a7220 */ /* 0x040fe20000410000 */
[C---:B------:R-:W-:Y:S07]  /*e370*/  FMUL.FTZ R11, R86.reuse, R79 ;  /* 0x0000004f560b7220 */ /* 0x040fee0000410000 */
[----:B------:R-:W3:Y:S01]  /*e380*/  MUFU.EX2 R99, R99 ;  /* 0x0000006300637308 */ /* 0x000ee20000000800 */
        /* <DEDUP_REMOVED lines=17> */
[C---:B------:R-:W-:Y:S01]  /*e4a0*/  FMUL.FTZ R47, R86.reuse, R47 ;  /* 0x0000002f562f7220 */ /* 0x040fe20000410000 */
[C---:B------:R-:W-:Y:S01]  /*e4b0*/  FMUL.FTZ R48, R87.reuse, R48 ;  /* 0x0000003057307220 */ /* 0x040fe20000410000 */
[----:B------:R-:W-:Y:S01]  /*e4c0*/  FMUL.FTZ R49, R87, R49 ;  /* 0x0000003157317220 */ /* 0x000fe20000410000 */
[C---:B------:R-:W-:Y:S01]  /*e4d0*/  FMUL.FTZ R50, R86.reuse, R50 ;  /* 0x0000003256327220 */ /* 0x040fe20000410000 */
[----:B--2---:R-:W-:Y:S01]  /*e4e0*/  F2FP.F16.F32.PACK_AB R82, R93, R96 ;  /* 0x000000605d52723e */ /* 0x004fe200000000ff */
        /* <DEDUP_REMOVED lines=12> */
[-CC-:B------:R-:W-:Y:S01]  /*e5b0*/  FFMA.FTZ R109, R22, R3.reuse, -R94.reuse ;  /* 0x00000003166d7223 */ /* 0x180fe2000001085e */
[-C--:B------:R-:W-:Y:S01]  /*e5c0*/  FFMA.FTZ R27, R27, R3.reuse, -R94 ;  /* 0x000000031b1b7223 */ /* 0x080fe2000001085e */
[C---:B-1----:R-:W-:Y:S01]  /*e5d0*/  HMMA.16816.F32 R4, R80.reuse, R88, R4 ;  /* 0x000000585004723c */ /* 0x042fe20000001804 */
[----:B------:R-:W-:Y:S04]  /*e5e0*/  MUFU.EX2 R103, R103 ;  /* 0x0000006700677308 */ /* 0x000fe80000000800 */
[----:B------:R-:W-:Y:S01]  /*e5f0*/  IADD3 R88, PT, PT, R92, 0x6020, RZ ;  /* 0x000060205c587810 */ /* 0x000fe20007ffe0ff */
[-CC-:B------:R-:W-:Y:S01]  /*e600*/  FFMA.FTZ R89, R16, R3.reuse, -R100.reuse ;  /* 0x0000000310597223 */ /* 0x180fe20000010864 */
[----:B------:R-:W-:Y:S01]  /*e610*/  @P0 IADD3 R88, PT, PT, R76, -0x20, RZ ;  /* 0xffffffe04c580810 */ /* 0x000fe20007ffe0ff */
[C---:B------:R-:W-:Y:S03]  /*e620*/  HMMA.16816.F32 R8, R80.reuse, R90, R8 ;  /* 0x0000005a5008723c */ /* 0x040fe60000001808 */
[----:B------:R-:W1:Y:S01]  /*e630*/  MUFU.EX2 R102, R102 ;  /* 0x0000006600667308 */ /* 0x000e620000000800 */
[C---:B------:R-:W-:Y:S01]  /*e640*/  FMUL.FTZ R58, R86.reuse, R58 ;  /* 0x0000003a563a7220 */ /* 0x040fe20000410000 */
[----:B------:R-:W2:Y:S01]  /*e650*/  LDSM.16.MT88.4 R76, [R88] ;  /* 0x00000000584c783b */ /* 0x000ea20000004200 */
[----:B------:R-:W-:Y:S01]  /*e660*/  FFMA.FTZ R90, R17, R3, -R100 ;  /* 0x00000003115a7223 */ /* 0x000fe20000010864 */
[C---:B------:R-:W-:Y:S01]  /*e670*/  FMUL.FTZ R59, R86.reuse, R59 ;  /* 0x0000003b563b7220 */ /* 0x040fe20000410000 */
        /* <DEDUP_REMOVED lines=19> */
[-CC-:B------:R-:W-:Y:S01]  /*e7b0*/  FFMA.FTZ R87, R24, R3.reuse, -R100.reuse ;  /* 0x0000000318577223 */ /* 0x180fe20000010864 */
[----:B------:R-:W-:Y:S01]  /*e7c0*/  LDSM.16.MT88.4 R20, [R88+0x800] ;  /* 0x000800005814783b */ /* 0x000fe20000004200 */
[-CC-:B------:R-:W-:Y:S01]  /*e7d0*/  FFMA.FTZ R24, R29, R3.reuse, -R100.reuse ;  /* 0x000000031d187223 */ /* 0x180fe20000010864 */
[-CC-:B------:R-:W-:Y:S01]  /*e7e0*/  FFMA.FTZ R108, R25, R3.reuse, -R100.reuse ;  /* 0x00000003196c7223 */ /* 0x180fe20000010864 */
[-C--:B------:R-:W-:Y:S01]  /*e7f0*/  FFMA.FTZ R25, R28, R3.reuse, -R100 ;  /* 0x000000031c197223 */ /* 0x080fe20000010864 */
[-CC-:B------:R-:W-:Y:S01]  /*e800*/  FFMA.FTZ R107, R26, R3.reuse, -R94.reuse ;  /* 0x000000031a6b7223 */ /* 0x180fe2000001085e */
[----:B------:R-:W-:Y:S01]  /*e810*/  FFMA.FTZ R26, R30, R3, -R94 ;  /* 0x000000031e1a7223 */ /* 0x000fe2000001085e */
[----:B------:R-:W-:Y:S01]  /*e820*/  FFMA.FTZ R101, R86, R137, R101 ;  /* 0x0000008956657223 */ /* 0x000fe20000010065 */
[-C--:B------:R-:W-:Y:S01]  /*e830*/  FFMA.FTZ R28, R32, R3.reuse, -R100 ;  /* 0x00000003201c7223 */ /* 0x080fe20000010864 */
[----:B------:R-:W-:Y:S01]  /*e840*/  MUFU.EX2 R86, R27 ;  /* 0x0000001b00567308 */ /* 0x000fe20000000800 */
[-C--:B------:R-:W-:Y:S01]  /*e850*/  FFMA.FTZ R30, R31, R3.reuse, -R94 ;  /* 0x000000031f1e7223 */ /* 0x080fe2000001085e */
[-C--:B------:R-:W-:Y:S01]  /*e860*/  FFMA.FTZ R91, R13, R3.reuse, -R100 ;  /* 0x000000030d5b7223 */ /* 0x080fe20000010864 */
[----:B------:R-:W-:Y:S07]  /*e870*/  FFMA.FTZ R104, R15, R3, -R94 ;  /* 0x000000030f687223 */ /* 0x000fee000001085e */
[----:B------:R-:W-:Y:S01]  /*e880*/  MUFU.EX2 R32, R25 ;  /* 0x0000001900207308 */ /* 0x000fe20000000800 */
[----:B-1----:R-:W-:Y:S01]  /*e890*/  F2FP.F16.F32.PACK_AB R15, R102, R103 ;  /* 0x00000067660f723e */ /* 0x002fe200000000ff */
[-CC-:B------:R-:W-:Y:S01]  /*e8a0*/  FFMA.FTZ R12, R12, R3.reuse, -R100.reuse ;  /* 0x000000030c0c7223 */ /* 0x180fe20000010864 */
[-C--:B------:R-:W-:Y:S07]  /*e8b0*/  FFMA.FTZ R100, R33, R3.reuse, -R100 ;  /* 0x0000000321647223 */ /* 0x080fee0000010864 */
[----:B------:R-:W-:Y:S01]  /*e8c0*/  MUFU.EX2 R31, R26 ;  /* 0x0000001a001f7308 */ /* 0x000fe20000000800 */
[C---:B--2---:R-:W-:Y:S09]  /*e8d0*/  HMMA.16816.F32 R36, R80.reuse, R76, R36 ;  /* 0x0000004c5024723c */ /* 0x044ff20000001824 */
[----:B------:R1:W-:Y:S01]  /*e8e0*/  MUFU.EX2 R33, R24 ;  /* 0x0000001800217308 */ /* 0x0003e20000000800 */
[-C--:B------:R-:W-:Y:S01]  /*e8f0*/  FFMA.FTZ R34, R34, R3.reuse, -R94 ;  /* 0x0000000322227223 */ /* 0x080fe2000001085e */
[----:B------:R-:W-:Y:S01]  /*e900*/  FADD.FTZ R97, R97, R106 ;  /* 0x0000006a61617221 */ /* 0x000fe20000010000 */
[----:B------:R-:W-:Y:S07]  /*e910*/  FADD.FTZ R101, R99, R101 ;  /* 0x0000006563657221 */ /* 0x000fee0000010000 */
[----:B------:R-:W-:Y:S01]  /*e920*/  MUFU.EX2 R91, R91 ;  /* 0x0000005b005b7308 */ /* 0x000fe20000000800 */
[C---:B------:R-:W-:Y:S01]  /*e930*/  HMMA.16816.F32 R40, R80.reuse, R78, R40 ;  /* 0x0000004e5028723c */ /* 0x040fe20000001828 */
[----:B------:R-:W2:Y:S08]  /*e940*/  LDSM.16.MT88.4 R76, [R92+0x7000] ;  /* 0x007000005c4c783b */ /* 0x000eb00000004200 */
[----:B------:R-:W-:Y:S01]  /*e950*/  MUFU.EX2 R104, R104 ;  /* 0x0000006800687308 */ /* 0x000fe20000000800 */
[----:B------:R-:W-:Y:S01]  /*e960*/  FADD.FTZ R96, R96, R97 ;  /* 0x0000006160607221 */ /* 0x000fe20000010000 */
[----:B------:R-:W-:Y:S01]  /*e970*/  FADD.FTZ R98, R98, R101 ;  /* 0x0000006562627221 */ /* 0x000fe20000010000 */
[C---:B------:R-:W-:Y:S07]  /*e980*/  ISETP.GT.AND P0, PT, R136.reuse, RZ, PT ;  /* 0x000000ff8800720c */ /* 0x040fee0003f04270 */
[----:B------:R-:W-:Y:S01]  /*e990*/  MUFU.EX2 R89, R89 ;  /* 0x0000005900597308 */ /* 0x000fe20000000800 */
[----:B------:R-:W-:Y:S01]  /*e9a0*/  FADD.FTZ R93, R93, R96 ;  /* 0x000000605d5d7221 */ /* 0x000fe20000010000 */
[----:B-1----:R-:W-:Y:S01]  /*e9b0*/  LDSM.16.MT88.4 R24, [R88+0x1c00] ;  /* 0x001c00005818783b */ /* 0x002fe20000004200 */
[----:B------:R-:W-:Y:S07]  /*e9c0*/  FADD.FTZ R98, R95, R98 ;  /* 0x000000625f627221 */ /* 0x000fee0000010000 */
[----:B------:R-:W1:Y:S01]  /*e9d0*/  MUFU.EX2 R90, R90 ;  /* 0x0000005a005a7308 */ /* 0x000e620000000800 */
[----:B------:R-:W-:Y:S09]  /*e9e0*/  IADD3 R136, PT, PT, R136, -0x1, RZ ;  /* 0xffffffff88887810 */ /* 0x000ff20007ffe0ff */
[----:B------:R-:W-:Y:S10]  /*e9f0*/  MUFU.EX2 R105, R105 ;  /* 0x0000006900697308 */ /* 0x000ff40000000800 */
        /* <DEDUP_REMOVED lines=22> */
[----:B------:R-:W3:Y:S01]  /*eb60*/  MUFU.EX2 R80, R12 ;  /* 0x0000000c00507308 */ /* 0x000ee20000000800 */
[--C-:B------:R-:W-:Y:S01]  /*eb70*/  FFMA.FTZ R81, R14, R3, -R94.reuse ;  /* 0x000000030e517223 */ /* 0x100fe2000001085e */
[----:B-1----:R-:W-:Y:S01]  /*eb80*/  F2FP.F16.F32.PACK_AB R14, R90, R89 ;  /* 0x000000595a0e723e */ /* 0x002fe200000000ff */
[----:B------:R-:W-:Y:S07]  /*eb90*/  FFMA.FTZ R94, R35, R3, -R94 ;  /* 0x00000003235e7223 */ /* 0x000fee000001085e */
[----:B------:R-:W1:Y:S10]  /*eba0*/  MUFU.EX2 R81, R81 ;  /* 0x0000005100517308 */ /* 0x000e740000000800 */
[----:B------:R-:W4:Y:S01]  /*ebb0*/  MUFU.EX2 R137, R94 ;  /* 0x0000005e00897308 */ /* 0x000f220000000800 */
[C---:B---3--:R-:W-:Y:S01]  /*ebc0*/  F2FP.F16.F32.PACK_AB R12, R91.reuse, R80 ;  /* 0x000000505b0c723e */ /* 0x048fe200000000ff */
[----:B------:R-:W-:Y:S04]  /*ebd0*/  FADD.FTZ R96, R80, R93 ;  /* 0x0000005d50607221 */ /* 0x000fe80000010000 */
[----:B------:R-:W-:Y:S01]  /*ebe0*/  FADD.FTZ R96, R91, R96 ;  /* 0x000000605b607221 */ /* 0x000fe20000010000 */
[C---:B-1----:R-:W-:Y:S01]  /*ebf0*/  F2FP.F16.F32.PACK_AB R13, R104.reuse, R81 ;  /* 0x00000051680d723e */ /* 0x042fe200000000ff */
[----:B------:R-:W-:Y:S02]  /*ec00*/  FADD.FTZ R35, R81, R98 ;  /* 0x0000006251237221 */ /* 0x000fe40000010000 */
[----:B------:R-:W-:Y:S02]  /*ec10*/  FADD.FTZ R89, R89, R96 ;  /* 0x0000006059597221 */ /* 0x000fe40000010000 */
[----:B------:R-:W-:Y:S02]  /*ec20*/  FADD.FTZ R104, R104, R35 ;  /* 0x0000002368687221 */ /* 0x000fe40000010000 */
[----:B------:R-:W-:Y:S01]  /*ec30*/  FADD.FTZ R90, R90, R89 ;  /* 0x000000595a5a7221 */ /* 0x000fe20000010000 */
[----:B------:R-:W-:Y:S01]  /*ec40*/  MOV R89, R0 ;  /* 0x0000000000597202 */ /* 0x000fe20000000f00 */
[----:B------:R-:W-:Y:S04]  /*ec50*/  FADD.FTZ R103, R103, R104 ;  /* 0x0000006867677221 */ /* 0x000fe80000010000 */
[----:B------:R-:W-:Y:S01]  /*ec60*/  FADD.FTZ R102, R102, R103 ;  /* 0x0000006766667221 */ /* 0x000fe20000010000 */
[C---:B--2---:R-:W-:Y:S08]  /*ec70*/  HMMA.16816.F32 R4, R12.reuse, R76, R4 ;  /* 0x0000004c0c04723c */ /* 0x044ff00000001804 */
        /* <DEDUP_REMOVED lines=19> */
[----:B------:R-:W-:Y:S01]  /*edb0*/  F2FP.F16.F32.PACK_AB R13, R138, R109 ;  /* 0x0000006d8a0d723e */ /* 0x000fe200000000ff */
[----:B------:R-:W-:Y:S01]  /*edc0*/  FADD.FTZ R109, R109, R102 ;  /* 0x000000666d6d7221 */ /* 0x000fe20000010000 */
[----:B------:R-:W-:Y:S01]  /*edd0*/  F2FP.F16.F32.PACK_AB R14, R108, R87 ;  /* 0x000000576c0e723e */ /* 0x000fe200000000ff */
[----:B------:R-:W-:Y:S01]  /*ede0*/  FADD.FTZ R110, R110, R105 ;  /* 0x000000696e6e7221 */ /* 0x000fe20000010000 */
[----:B------:R-:W-:Y:S01]  /*edf0*/  F2FP.F16.F32.PACK_AB R15, R86, R107 ;  /* 0x0000006b560f723e */ /* 0x000fe200000000ff */
[----:B------:R-:W-:Y:S04]  /*ee00*/  FADD.FTZ R138, R138, R109 ;  /* 0x0000006d8a8a7221 */ /* 0x000fe80000010000 */
[----:B------:R-:W-:Y:S04]  /*ee10*/  FADD.FTZ R107, R107, R138 ;  /* 0x0000008a6b6b7221 */ /* 0x000fe80000010000 */
        /* <DEDUP_REMOVED lines=22> */
[----:B----4-:R-:W-:Y:S07]  /*ef80*/  F2FP.F16.F32.PACK_AB R15, R137, R34 ;  /* 0x00000022890f723e */ /* 0x010fee00000000ff */
[C---:B------:R-:W-:Y:S01]  /*ef90*/  HMMA.16816.F32 R80, R12.reuse, R76, R4 ;  /* 0x0000004c0c50723c */ /* 0x040fe20000001804 */
[----:B------:R-:W3:Y:S07]  /*efa0*/  LDSM.16.MT88.4 R4, [R92+0x8c00] ;  /* 0x008c00005c04783b */ /* 0x000eee0000004200 */
[C---:B------:R-:W-:Y:S01]  /*efb0*/  HMMA.16816.F32 R76, R12.reuse, R78, R8 ;  /* 0x0000004e0c4c723c */ /* 0x040fe20000001808 */
[----:B------:R-:W4:Y:S07]  /*efc0*/  LDSM.16.MT88.4 R8, [R88+0x2c00] ;  /* 0x002c00005808783b */ /* 0x000f2e0000004200 */
[C---:B-1----:R-:W-:Y:S08]  /*efd0*/  HMMA.16816.F32 R36, R12.reuse, R16, R36 ;  /* 0x000000100c24723c */ /* 0x042ff00000001824 */
[C---:B------:R-:W-:Y:S08]  /*efe0*/  HMMA.16816.F32 R40, R12.reuse, R18, R40 ;  /* 0x000000120c28723c */ /* 0x040ff00000001828 */
[C---:B--2---:R-:W-:Y:S08]  /*eff0*/  HMMA.16816.F32 R44, R12.reuse, R20, R44 ;  /* 0x000000140c2c723c */ /* 0x044ff0000000182c */
[C---:B------:R-:W-:Y:S08]  /*f000*/  HMMA.16816.F32 R48, R12.reuse, R22, R48 ;  /* 0x000000160c30723c */ /* 0x040ff00000001830 */
[C---:B------:R-:W-:Y:S08]  /*f010*/  HMMA.16816.F32 R52, R12.reuse, R24, R52 ;  /* 0x000000180c34723c */ /* 0x040ff00000001834 */
[C---:B------:R-:W-:Y:S08]  /*f020*/  HMMA.16816.F32 R56, R12.reuse, R26, R56 ;  /* 0x0000001a0c38723c */ /* 0x040ff00000001838 */
[C---:B---3--:R-:W-:Y:S03]  /*f030*/  HMMA.16816.F32 R60, R12.reuse, R4, R60 ;  /* 0x000000040c3c723c */ /* 0x048fe6000000183c */
[----:B------:R-:W-:Y:S01]  /*f040*/  FADD.FTZ R5, R87, R110 ;  /* 0x0000006e57057221 */ /* 0x000fe20000010000 */
[----:B------:R-:W-:Y:S03]  /*f050*/  MOV R87, R2 ;  /* 0x0000000200577202 */ /* 0x000fe60000000f00 */
        /* <DEDUP_REMOVED lines=14> */
.L_x_7168:
        /* <DEDUP_REMOVED lines=10> */
.L_x_7187:
[----:B------:R-:W2:Y:S01]  /*f1e0*/  S2R R3, SR_CgaCtaId ;  /* 0x0000000000037919 */ /* 0x000ea20000008800 */
[----:B----4-:R-:W-:Y:S01]  /*f1f0*/  FADD.FTZ R11, R8, R11 ;  /* 0x0000000b080b7221 */ /* 0x010fe20000010000 */
[----:B---3--:R-:W-:Y:S01]  /*f200*/  MOV R8, 0x400 ;  /* 0x0000040000087802 */ /* 0x008fe20000000f00 */
[----:B------:R-:W3:Y:S01]  /*f210*/  MUFU.RCP R5, R6 ;  /* 0x0000000600057308 */ /* 0x000ee20000001000 */
[----:B------:R-:W4:Y:S01]  /*f220*/  S2R R4, SR_TID.X ;  /* 0x0000000000047919 */ /* 0x000f220000002100 */
[----:B------:R-:W-:Y:S02]  /*f230*/  FSETP.NE.FTZ.AND P3, PT, R6, RZ, PT ;  /* 0x000000ff0600720b */ /* 0x000fe40003f75000 */
[----:B------:R-:W-:Y:S02]  /*f240*/  FSETP.NE.FTZ.AND P2, PT, R11, RZ, PT ;  /* 0x000000ff0b00720b */ /* 0x000fe40003f55000 */
[----:B---3--:R-:W-:-:S05]  /*f250*/  FSEL R5, R5, 1, P3 ;  /* 0x3f80000005057808 */ /* 0x008fca0001800000 */
[C---:B------:R-:W-:Y:S01]  /*f260*/  FMUL.FTZ R80, R5.reuse, R80 ;  /* 0x0000005005507220 */ /* 0x040fe20000410000 */
[C---:B------:R-:W-:Y:S01]  /*f270*/  FMUL.FTZ R81, R5.reuse, R81 ;  /* 0x0000005105517220 */ /* 0x040fe20000410000 */
[C---:B------:R-:W-:Y:S01]  /*f280*/  FMUL.FTZ R76, R5.reuse, R76 ;  /* 0x0000004c054c7220 */ /* 0x040fe20000410000 */
[C---:B------:R-:W-:Y:S01]  /*f290*/  FMUL.FTZ R77, R5.reuse, R77 ;  /* 0x0000004d054d7220 */ /* 0x040fe20000410000 */
[C---:B------:R-:W-:Y:S01]  /*f2a0*/  FMUL.FTZ R36, R5.reuse, R36 ;  /* 0x0000002405247220 */ /* 0x040fe20000410000 */
[----:B------:R-:W-:Y:S01]  /*f2b0*/  FMUL.FTZ R37, R5, R37 ;  /* 0x0000002505257220 */ /* 0x000fe20000410000 */
[----:B--2---:R-:W-:Y:S01]  /*f2c0*/  LEA R3, R3, R8, 0x18 ;  /* 0x0000000803037211 */ /* 0x004fe200078ec0ff */
[C---:B------:R-:W-:Y:S01]  /*f2d0*/  FMUL.FTZ R40, R5.reuse, R40 ;  /* 0x0000002805287220 */ /* 0x040fe20000410000 */
[----:B------:R-:W2:Y:S01]  /*f2e0*/  MUFU.RCP R8, R11 ;  /* 0x0000000b00087308 */ /* 0x000ea20000001000 */
[C---:B------:R-:W-:Y:S01]  /*f2f0*/  FMUL.FTZ R41, R5.reuse, R41 ;  /* 0x0000002905297220 */ /* 0x040fe20000410000 */
[----:B----4-:R-:W-:Y:S01]  /*f300*/  SHF.L.U32 R9, R4, 0x1, RZ ;  /* 0x0000000104097819 */ /* 0x010fe200000006ff */
[C---:B------:R-:W-:Y:S01]  /*f310*/  FMUL.FTZ R44, R5.reuse, R44 ;  /* 0x0000002c052c7220 */ /* 0x040fe20000410000 */
[C---:B------:R-:W-:Y:S01]  /*f320*/  FMUL.FTZ R45, R5.reuse, R45 ;  /* 0x0000002d052d7220 */ /* 0x040fe20000410000 */
[C---:B------:R-:W-:Y:S01]  /*f330*/  FMUL.FTZ R48, R5.reuse, R48 ;  /* 0x0000003005307220 */ /* 0x040fe20000410000 */
[----:B------:R-:W-:Y:S01]  /*f340*/  LOP3.LUT R9, R114, 0x6, R9, 0xf8, !PT ;  /* 0x0000000672097812 */ /* 0x000fe200078ef809 */
[----:B------:R-:W-:Y:S01]  /*f350*/  FMUL.FTZ R49, R5, R49 ;  /* 0x0000003105317220 */ /* 0x000fe20000410000 */
[----:B------:R-:W-:Y:S01]  /*f360*/  F2FP.F16.F32.PACK_AB R80, R81, R80 ;  /* 0x000000505150723e */ /* 0x000fe200000000ff */
[C---:B------:R-:W-:Y:S01]  /*f370*/  FMUL.FTZ R52, R5.reuse, R52 ;  /* 0x0000003405347220 */ /* 0x040fe20000410000 */
        /* <DEDUP_REMOVED lines=9> */
[----:B--2---:R-:W-:Y:S01]  /*f410*/  FSEL R8, R8, 1, P2 ;  /* 0x3f80000008087808 */ /* 0x004fe20001000000 */
[----:B------:R-:W-:Y:S01]  /*f420*/  FMUL.FTZ R65, R5, R65 ;  /* 0x0000004105417220 */ /* 0x000fe20000410000 */
        /* <DEDUP_REMOVED lines=27> */
[----:B------:R-:W-:Y:S01]  /*f5e0*/  SHF.L.U32 R8, R4, 0x3, RZ ;  /* 0x0000000304087819 */ /* 0x000fe200000006ff */
[----:B------:R-:W-:Y:S01]  /*f5f0*/  FMUL.FTZ R72, R5, R72 ;  /* 0x0000004805487220 */ /* 0x000fe20000410000 */
[----:B------:R-:W-:Y:S01]  /*f600*/  F2FP.F16.F32.PACK_AB R82, R83, R82 ;  /* 0x000000525352723e */ /* 0x000fe200000000ff */
[----:B------:R-:W-:Y:S01]  /*f610*/  FMUL.FTZ R5, R5, R73 ;  /* 0x0000004905057220 */ /* 0x000fe20000410000 */
[----:B------:R-:W-:-:S02]  /*f620*/  LOP3.LUT R13, R8, 0xc0, RZ, 0xc0, !PT ;  /* 0x000000c0080d7812 */ /* 0x000fc400078ec0ff */
[----:B------:R-:W-:Y:S02]  /*f630*/  LOP3.LUT R9, R9, 0x20, R8, 0xf8, !PT ;  /* 0x0000002009097812 */ /* 0x000fe400078ef808 */
[----:B------:R-:W-:Y:S02]  /*f640*/  LOP3.LUT R13, R13, 0x18, R4, 0xf8, !PT ;  /* 0x000000180d0d7812 */ /* 0x000fe400078ef804 */
[----:B------:R-:W-:Y:S02]  /*f650*/  F2FP.F16.F32.PACK_AB R78, R79, R78 ;  /* 0x0000004e4f4e723e */ /* 0x000fe400000000ff */
[----:B------:R-:W-:Y:S02]  /*f660*/  LOP3.LUT R10, R9, R13, RZ, 0xfc, !PT ;  /* 0x0000000d090a7212 */ /* 0x000fe400078efcff */
[----:B------:R-:W-:Y:S02]  /*f670*/  LOP3.LUT R9, R112, 0x20, RZ, 0xc0, !PT ;  /* 0x0000002070097812 */ /* 0x000fe400078ec0ff */
[----:B------:R-:W-:-:S02]  /*f680*/  LEA R15, R10, R3, 0x1 ;  /* 0x000000030a0f7211 */ /* 0x000fc400078e08ff */
[----:B------:R-:W-:Y:S02]  /*f690*/  LOP3.LUT R112, R112, 0x40, RZ, 0xc0, !PT ;  /* 0x0000004070707812 */ /* 0x000fe400078ec0ff */
[----:B------:R-:W-:Y:S01]  /*f6a0*/  IADD3 R9, PT, PT, R15, -R9, RZ ;  /* 0x800000090f097210 */ /* 0x000fe20007ffe0ff */
[----:B------:R-:W-:Y:S01]  /*f6b0*/  STS [R15], R80 ;  /* 0x000000500f007388 */ /* 0x000fe20000000800 */
[----:B------:R-:W-:Y:S02]  /*f6c0*/  F2FP.F16.F32.PACK_AB R38, R39, R38 ;  /* 0x000000262726723e */ /* 0x000fe400000000ff */
[----:B------:R-:W-:Y:S01]  /*f6d0*/  IADD3 R17, PT, PT, R15, -R112, RZ ;  /* 0x800000700f117210 */ /* 0x000fe20007ffe0ff */
[----:B------:R-:W-:Y:S01]  /*f6e0*/  STS [R15+0x200], R82 ;  /* 0x000200520f007388 */ /* 0x000fe20000000800 */
[----:B------:R-:W-:Y:S02]  /*f6f0*/  F2FP.F16.F32.PACK_AB R42, R43, R42 ;  /* 0x0000002a2b2a723e */ /* 0x000fe400000000ff */
[----:B------:R-:W-:Y:S01]  /*f700*/  IADD3 R19, PT, PT, R9, -R112, RZ ;  /* 0x8000007009137210 */ /* 0x000fe20007ffe0ff */
        /* <DEDUP_REMOVED lines=12> */
[----:B------:R2:W-:Y:S01]  /*f7d0*/  STS [R19+0x30], R40 ;  /* 0x0000302813007388 */ /* 0x0005e20000000800 */
        /* <DEDUP_REMOVED lines=31> */
[----:B------:R-:W4:Y:S01]  /*f9d0*/  @!P1 LD.E R10, desc[UR4][R84.64+0xb4] ;  /* 0x0000b404540a9980 */ /* 0x000f22000c101900 */
[----:B------:R-:W1:Y:S08]  /*f9e0*/  @P3 MUFU.LG2 R6, R6 ;  /* 0x0000000600063308 */ /* 0x000e700000000c00 */
[----:B------:R-:W2:Y:S01]  /*f9f0*/  @P2 MUFU.LG2 R11, R11 ;  /* 0x0000000b000b2308 */ /* 0x000ea20000000c00 */
[--C-:B------:R-:W-:Y:S01]  /*fa00*/  LOP3.LUT R13, R13, 0x18, R8.reuse, 0x78, !PT ;  /* 0x000000180d0d7812 */ /* 0x100fe200078e7808 */
[----:B------:R-:W-:Y:S03]  /*fa10*/  BSSY.RECONVERGENT B0, `(.L_x_7177) ;  /* 0x0000013000007945 */ /* 0x000fe60003800200 */
[----:B------:R-:W-:-:S02]  /*fa20*/  LOP3.LUT R16, R13, 0x1f20, R8, 0xf8, !PT ;  /* 0x00001f200d107812 */ /* 0x000fc400078ef808 */
[----:B------:R-:W-:Y:S01]  /*fa30*/  MOV R5, 0x7f800000 ;  /* 0x7f80000000057802 */ /* 0x000fe20000000f00 */
[----:B-1----:R-:W-:Y:S01]  /*fa40*/  @P3 FMUL.FTZ R14, R6, 0.69314718246459960938 ;  /* 0x3f317218060e3820 */ /* 0x002fe20000410000 */
[----:B------:R-:W-:Y:S01]  /*fa50*/  MOV R9, 0x7f800000 ;  /* 0x7f80000000097802 */ /* 0x000fe20000000f00 */
[----:B--2---:R-:W-:Y:S01]  /*fa60*/  @P0 IMAD.WIDE.U32 R42, R40, R128, RZ ;  /* 0x00000080282a0225 */ /* 0x004fe200078e00ff */
[----:B------:R-:W-:-:S03]  /*fa70*/  LEA R3, R16, R3, 0x1 ;  /* 0x0000000310037211 */ /* 0x000fc600078e08ff */
[----:B-----5:R-:W-:Y:S01]  /*fa80*/  @P3 FFMA.FTZ R5, R7, R2, R14 ;  /* 0x0000000207053223 */ /* 0x020fe2000001000e */
[----:B------:R-:W-:-:S04]  /*fa90*/  @P2 FMUL.FTZ R15, R11, 0.69314718246459960938 ;  /* 0x3f3172180b0f2820 */ /* 0x000fc80000410000 */
[----:B------:R-:W-:Y:S01]  /*faa0*/  @P2 FFMA.FTZ R9, R7, R0, R15 ;  /* 0x0000000007092223 */ /* 0x000fe2000001000f */
[----:B------:R-:W-:Y:S02]  /*fab0*/  @P0 IMAD R0, R41, R128, RZ ;  /* 0x0000008029000224 */ /* 0x000fe400078e02ff */
[----:B---3--:R-:W-:-:S04]  /*fac0*/  @!P1 IMAD R13, R12, R124, R123 ;  /* 0x0000007c0c0d9224 */ /* 0x008fc800078e027b */
[----:B----4-:R-:W-:Y:S01]  /*fad0*/  @!P1 IMAD R2, R13, R10, RZ ;  /* 0x0000000a0d029224 */ /* 0x010fe200078e02ff */
[----:B------:R-:W-:Y:S06]  /*fae0*/  @!P1 BRA `(.L_x_7178) ;  /* 0x0000000000149947 */ /* 0x000fec0003800000 */
[----:B------:R-:W2:Y:S04]  /*faf0*/  @!P0 LD.E R7, desc[UR4][R84.64+0xb4] ;  /* 0x0000b40454078980 */ /* 0x000ea8000c101900 */
[----:B------:R-:W3:Y:S01]  /*fb00*/  LD.E R2, desc[UR4][R84.64+0xd4] ;  /* 0x0000d40454027980 */ /* 0x000ee2000c101900 */
[----:B--2---:R-:W-:Y:S02]  /*fb10*/  @!P0 IMAD R128, R7, R124, RZ ;  /* 0x0000007c07808224 */ /* 0x004fe400078e02ff */
[----:B---3--:R-:W-:-:S05]  /*fb20*/  IMAD R7, R2, R123, RZ ;  /* 0x0000007b02077224 */ /* 0x008fca00078e02ff */
[----:B------:R-:W-:Y:S02]  /*fb30*/  IADD3 R2, PT, PT, R7, R128, RZ ;  /* 0x0000008007027210 */ /* 0x000fe40007ffe0ff */
.L_x_7178:
[----:B------:R-:W-:Y:S05]  /*fb40*/  BSYNC.RECONVERGENT B0 ;  /* 0x0000000000007941 */ /* 0x000fea0003800200 */
.L_x_7177:
        /* <DEDUP_REMOVED lines=15> */
[----:B-1----:R-:W-:Y:S01]  /*fc40*/  LOP3.LUT R3, R113, 0x30, RZ, 0xc0, !PT ;  /* 0x0000003071037812 */ /* 0x002fe200078ec0ff */
[----:B------:R-:W-:Y:S02]  /*fc50*/  IMAD.IADD R10, R6, 0x1, R2 ;  /* 0x00000001060a7824 */ /* 0x000fe400078e0202 */
[----:B------:R-:W-:Y:S01]  /*fc60*/  IMAD.IADD R2, R127, 0x1, -R6 ;  /* 0x000000017f027824 */ /* 0x000fe200078e0a06 */
        /* <DEDUP_REMOVED lines=10> */
.L_x_7180:
[----:B------:R-:W-:Y:S05]  /*fd10*/  BSYNC.RECONVERGENT B0 ;  /* 0x0000000000007941 */ /* 0x000fea0003800200 */
.L_x_7179:
[----:B-1----:R1:W5:Y:S01]  /*fd20*/  LD.E R84, desc[UR4][R84.64+0xc0] ;  /* 0x0000c00454547980 */ /* 0x002362000c101900 */
[----:B------:R-:W-:Y:S01]  /*fd30*/  IMAD.IADD R127, R127, 0x1, -R6 ;  /* 0x000000017f7f7824 */ /* 0x000fe200078e0a06 */
[----:B------:R-:W-:Y:S01]  /*fd40*/  LOP3.LUT R8, R8, 0x18, RZ, 0xc0, !PT ;  /* 0x0000001808087812 */ /* 0x000fe200078ec0ff */
[----:B------:R-:W-:Y:S01]  /*fd50*/  IMAD.MOV.U32 R9, RZ, RZ, RZ ;  /* 0x000000ffff097224 */ /* 0x000fe200078e00ff */
[C---:B------:R-:W-:Y:S01]  /*fd60*/  IADD3 R5, PT, PT, R4.reuse, 0x20, RZ ;  /* 0x0000002004057810 */ /* 0x040fe20007ffe0ff */
[-C--:B------:R-:W-:Y:S01]  /*fd70*/  @!P0 IMAD R2, R39, R124.reuse, RZ ;  /* 0x0000007c27028224 */ /* 0x080fe200078e02ff */
[-C--:B------:R-:W-:Y:S01]  /*fd80*/  ISETP.GE.AND P3, PT, R4, R127.reuse, PT ;  /* 0x0000007f0400720c */ /* 0x080fe20003f66270 */
[----:B------:R-:W-:Y:S01]  /*fd90*/  @!P0 IMAD.WIDE.U32 R10, R38, R124, RZ ;  /* 0x0000007c260a8225 */ /* 0x000fe200078e00ff */
[----:B------:R-:W-:Y:S01]  /*fda0*/  @P0 MOV R10, R42 ;  /* 0x0000002a000a0202 */ /* 0x000fe20000000f00 */
[----:B------:R-:W-:Y:S01]  /*fdb0*/  BSSY.RECONVERGENT B0, `(.L_x_7181) ;  /* 0x000001a000007945 */ /* 0x000fe20003800200 */
[----:B------:R-:W-:Y:S01]  /*fdc0*/  ISETP.GE.AND P1, PT, R5, R127, PT ;  /* 0x0000007f0500720c */ /* 0x000fe20003f26270 */
[----:B------:R-:W-:-:S02]  /*fdd0*/  IMAD R3, R37, R123, RZ ;  /* 0x0000007b25037224 */ /* 0x000fc400078e02ff */
        /* <DEDUP_REMOVED lines=9> */
[C---:B------:R-:W-:Y:S02]  /*fe70*/  LOP3.LUT R5, R8.reuse, 0x20, RZ, 0xfc, !PT ;  /* 0x0000002008057812 */ /* 0x040fe400078efcff */
        /* <DEDUP_REMOVED lines=13> */
.L_x_7182:
[----:B------:R-:W-:Y:S05]  /*ff50*/  BSYNC.RECONVERGENT B0 ;  /* 0x0000000000007941 */ /* 0x000fea0003800200 */
.L_x_7181:
[----:B------:R-:W-:-:S04]  /*ff60*/  MOV R123, 0x0 ;  /* 0x00000000007b7802 */ /* 0x000fc80000000f00 */
[----:B-12345:R-:W-:Y:S05]  /*ff70*/  @P1 RET.REL.NODEC R122 `(_ZN5flash24flash_fwd_splitkv_kernelI23Flash_fwd_kernel_traitsILi96ELi64ELi64ELi4ELb0ELb0EN7cutlass6half_tE19Flash_kernel_traitsILi96ELi64ELi64ELi4ES3_EELb0ELb0ELb0ELb0ELb0ELb0ELb0ELb1EEEvNS_16Flash_fwd_paramsE) ;  /* 0xffffff007a201950 */ /* 0x03efea0003c3ffff */
        /* <DEDUP_REMOVED lines=14> */
[----:B-1----:R-:W-:Y:S05]  /*10060*/  @P0 RET.REL.NODEC R122 `(_ZN5flash24flash_fwd_splitkv_kernelI23Flash_fwd_kernel_traitsILi96ELi64ELi64ELi4ELb0ELb0EN7cutlass6half_tE19Flash_kernel_traitsILi96ELi64ELi64ELi4ES3_EELb0ELb0ELb0ELb0ELb0ELb0ELb0ELb1EEEvNS_16Flash_fwd_paramsE) ;  /* 0xfffffefc7ae40950 */ /* 0x002fea0003c3ffff */
[----:B------:R-:W-:Y:S01]  /*10070*/  MOV R123, 0x0 ;  /* 0x00000000007b7802 */ /* 0x000fe20000000f00 */
[----:B------:R1:W-:Y:S03]  /*10080*/  ST.E.128 desc[UR4][R2.64+0x80], R12 ;  /* 0x0000800c02007985 */ /* 0x0003e6000c101d04 */
[----:B-1----:R-:W-:Y:S05]  /*10090*/  RET.REL.NODEC R122 `(_ZN5flash24flash_fwd_splitkv_kernelI23Flash_fwd_kernel_traitsILi96ELi64ELi64ELi4ELb0ELb0EN7cutlass6half_tE19Flash_kernel_traitsILi96ELi64ELi64ELi4ES3_EELb0ELb0ELb0ELb0ELb0ELb0ELb0ELb1EEEvNS_16Flash_fwd_paramsE) ;  /* 0xfffffefc7ad87950 */ /* 0x002fea0003c3ffff */
.L_x_7176:
[----:B------:R-:W-:Y:S01]  /*100a0*/  MOV R4, 0x2 ;  /* 0x0000000200047802 */ /* 0x000fe20000000f00 */
[----:B------:R-:W-:Y:S01]  /*100b0*/  IMAD.MOV.U32 R3, RZ, RZ, 0x1f ;  /* 0x0000001fff037424 */ /* 0x000fe200078e00ff */
[----:B------:R-:W-:-:S07]  /*100c0*/  MOV R5, 0xffffffff ;  /* 0xffffffff00057802 */ /* 0x000fce0000000f00 */
[----:B-1---5:R-:W-:Y:S05]  /*100d0*/  WARPSYNC.COLLECTIVE R5, `(.L_x_7183) ;  /* 0x0000000005087348 */ /* 0x022fea0003c00000 */
[----:B------:R2:W3:Y:S02]  /*100e0*/  SHFL.BFLY P0, R11, R138, R4, R3 ;  /* 0x0c0000048a0b7389 */ /* 0x0004e40000000003 */
[----:B-123-5:R-:W-:Y:S05]  /*100f0*/  ENDCOLLECTIVE ;  /* 0x000000000000791b */ /* 0x02efea0003800000 */
.L_x_7183:
[----:B------:R-:W-:Y:S02]  /*10100*/  IMAD.MOV.U32 R9, RZ, RZ, R11 ;  /* 0x000000ffff097224 */ /* 0x000fe400078e000b */
[----:B------:R-:W-:Y:S02]  /*10110*/  IMAD.MOV.U32 R4, RZ, RZ, 0x1 ;  /* 0x00000001ff047424 */ /* 0x000fe400078e00ff */
[----:B------:R-:W-:-:S05]  /*10120*/  FADD.FTZ R9, R9, R138 ;  /* 0x0000008a09097221 */ /* 0x000fca0000010000 */
[----:B------:R-:W-:-:S07]  /*10130*/  MOV R138, R9 ;  /* 0x00000009008a7202 */ /* 0x000fce0000000f00 */
[----:B------:R-:W-:Y:S05]  /*10140*/  WARPSYNC.COLLECTIVE R5, `(.L_x_7184) ;  /* 0x0000000005087348 */ /* 0x000fea0003c00000 */
[----:B------:R1:W2:Y:S02]  /*10150*/  SHFL.BFLY P0, R11, R138, R4, R3 ;  /* 0x0c0000048a0b7389 */ /* 0x0002a40000000003 */
[----:B-12---:R-:W-:Y:S05]  /*10160*/  ENDCOLLECTIVE ;  /* 0x000000000000791b */ /* 0x006fea0003800000 */
.L_x_7184:
[----:B------:R-:W-:Y:S01]  /*10170*/  MOV R138, R137 ;  /* 0x00000089008a7202 */ /* 0x000fe20000000f00 */
[----:B------:R-:W-:Y:S01]  /*10180*/  IMAD.MOV.U32 R4, RZ, RZ, 0x2 ;  /* 0x00000002ff047424 */ /* 0x000fe200078e00ff */
[----:B------:R-:W-:-:S07]  /*10190*/  MOV R6, R11 ;  /* 0x0000000b00067202 */ /* 0x000fce0000000f00 */
[----:B------:R-:W-:Y:S05]  /*101a0*/  WARPSYNC.COLLECTIVE R5, `(.L_x_7185) ;  /* 0x0000000005087348 */ /* 0x000fea0003c00000 */
[----:B------:R1:W2:Y:S02]  /*101b0*/  SHFL.BFLY P0, R11, R138, R4, R3 ;  /* 0x0c0000048a0b7389 */ /* 0x0002a40000000003 */
[----:B-12---:R-:W-:Y:S05]  /*101c0*/  ENDCOLLECTIVE ;  /* 0x000000000000791b */ /* 0x006fea0003800000 */
.L_x_7185:
[----:B------:R-:W-:Y:S01]  /*101d0*/  FADD.FTZ R6, R9, R6 ;  /* 0x0000000609067221 */ /* 0x000fe20000010000 */
[----:B------:R-:W-:Y:S01]  /*101e0*/  FADD.FTZ R8, R11, R137 ;  /* 0x000000890b087221 */ /* 0x000fe20000010000 */
[----:B------:R-:W-:-:S04]  /*101f0*/  MOV R4, 0x1 ;  /* 0x0000000100047802 */ /* 0x000fc80000000f00 */
[----:B------:R-:W-:-:S07]  /*10200*/  MOV R138, R8 ;  /* 0x00000008008a7202 */ /* 0x000fce0000000f00 */
[----:B------:R-:W-:Y:S05]  /*10210*/  WARPSYNC.COLLECTIVE R5, `(.L_x_7186) ;  /* 0x0000000005087348 */ /* 0x000fea0003c00000 */
[----:B------:R1:W2:Y:S02]  /*10220*/  SHFL.BFLY P0, R11, R138, R4, R3 ;  /* 0x0c0000048a0b7389 */ /* 0x0002a40000000003 */
[----:B-12---:R-:W-:Y:S05]  /*10230*/  ENDCOLLECTIVE ;  /* 0x000000000000791b */ /* 0x006fea0003800000 */
.L_x_7186:
[----:B------:R-:W-:Y:S05]  /*10240*/  BRA `(.L_x_7187) ;  /* 0xffffffec00e47947 */ /* 0x000fea000383ffff */
.L_x_7188:
        /* <DEDUP_REMOVED lines=11> */
.L_x_11696:


//--------------------- .text._ZN5flash24flash_fwd_splitkv_kernelI23Flash_fwd_kernel_traitsILi96ELi64ELi64ELi4ELb0ELb0EN7cutlass6half_tE19Flash_kernel_traitsILi96ELi64ELi64ELi4ES3_EELb0ELb0ELb0ELb0ELb0ELb1ELb0ELb1EEEvNS_16Flash_fwd_paramsE --------------------------
	.section	.text._ZN5flash24flash_fwd_splitkv_kernelI23Flash_fwd_kernel_traitsILi96ELi64ELi64ELi4ELb0ELb0EN7cutlass6half_tE19Flash_kernel_traitsILi96ELi64ELi64ELi4ES3_EELb0ELb0ELb0ELb0ELb0ELb1ELb0ELb1EEEvNS_16Flash_fwd_paramsE,"ax",@progbits
	.align	128
        .global         _ZN5flash24flash_fwd_splitkv_kernelI23Flash_fwd_kernel_traitsILi96ELi64ELi64ELi4ELb0ELb0EN7cutlass6half_tE19Flash_kernel_traitsILi96ELi64ELi64ELi4ES3_EELb0ELb0ELb0ELb0ELb0ELb1ELb0ELb1EEEvNS_16Flash_fwd_paramsE
        .type           _ZN5flash24flash_fwd_splitkv_kernelI23Flash_fwd_kernel_traitsILi96ELi64ELi64ELi4ELb0ELb0EN7cutlass6half_tE19Flash_kernel_traitsILi96ELi64ELi64ELi4ES3_EELb0ELb0ELb0ELb0ELb0ELb1ELb0ELb1EEEvNS_16Flash_fwd_paramsE,@function
        .size           _ZN5flash24flash_fwd_splitkv_kernelI23Flash_fwd_kernel_traitsILi96ELi64ELi64ELi4ELb0ELb0EN7cutlass6half_tE19Flash_kernel_traitsILi96ELi64ELi64ELi4ES3_EELb0ELb0ELb0ELb0ELb0ELb1ELb0ELb1EEEvNS_16Flash_fwd_paramsE,(.L_x_11697 - _ZN5flash24flash_fwd_splitkv_kernelI23Flash_fwd_kernel_traitsILi96ELi64ELi64ELi4ELb0ELb0EN7cutlass6half_tE19Flash_kernel_traitsILi96ELi64ELi64ELi4ES3_EELb0ELb0ELb0ELb0ELb0ELb1ELb0ELb1EEEvNS_16Flash_fwd_paramsE)
        .other          _ZN5flash24flash_fwd_splitkv_kernelI23Flash_fwd_kernel_traitsILi96ELi64ELi64ELi4ELb0ELb0EN7cutlass6half_tE19Flash_kernel_traitsILi96ELi64ELi64ELi4ES3_EELb0ELb0ELb0ELb0ELb0ELb1ELb0ELb1EEEvNS_16Flash_fwd_paramsE,@"STO_CUDA_ENTRY STV_DEFAULT"
_ZN5flash24flash_fwd_splitkv_kernelI23Flash_fwd_kernel_traitsILi96ELi64ELi64ELi4ELb0ELb0EN7cutlass6half_tE19Flash_kernel_traitsILi96ELi64ELi64ELi4ES3_EELb0ELb0ELb0ELb0ELb0ELb1ELb0ELb1EEEvNS_16Flash_fwd_paramsE:
.text._ZN5flash24flash_fwd_splitkv_kernelI23Flash_fwd_kernel_traitsILi96ELi64ELi64ELi4ELb0ELb0EN7cutlass6half_tE19Flash_kernel_traitsILi96ELi64ELi64ELi4ES3_EELb0ELb0ELb0ELb0ELb0ELb1ELb0ELb1EEEvNS_16Flash_fwd_paramsE:
[----:B------:R-:W-:Y:S01]  /*0000*/  LDC R1, c[0x0][0x37c] ;  /* 0x0000df00ff017b82 */ /* 0x000fe20000000800 */
[----:B------:R-:W1:Y:S07]  /*0010*/  S2R R127, SR_CTAID.X ;  /* 0x00000000007f7919 */ /* 0x000e6e0000002500 */
[----:B------:R-:W2:Y:S01]  /*0020*/  LDC.64 R84, c[0x0][0x348] ;  /* 0x0000d200ff547b82 */ /* 0x000ea20000000a00 */
[----:B------:R-:W-:Y:S01]  /*0030*/  BSSY.RECONVERGENT B4, `(.L_x_7189) ;  /* 0x0000005000047945 */ /* 0x000fe20003800200 */
[----:B------:R-:W-:Y:S01]  /*0040*/  MOV R124, 0x80 ;  /* 0x00000080007c7802 */ /* 0x000fe20000000f00 */
[----:B------:R-:W3:Y:S01]  /*0050*/  S2R R126, SR_CTAID.Y ;  /* 0x00000000007e7919 */ /* 0x000ee20000002600 */
[----:B------:R-:W4:Y:S05]  /*0060*/  S2R R125, SR_CTAID.Z ;  /* 0x00000000007d7919 */ /* 0x000f2a0000002700 */
[----:B-1234-:R-:W-:Y:S05]  /*0070*/  CALL.REL.NOINC `($_ZN5flash24flash_fwd_splitkv_kernelI23Flash_fwd_kernel_traitsILi96ELi64ELi64ELi4ELb0ELb0EN7cutlass6half_tE19Flash_kernel_traitsILi96ELi64ELi64ELi4ES3_EELb0ELb0ELb0ELb0ELb0ELb1ELb0ELb1EEEvNS_16Flash_fwd_paramsE$_ZN5flash30compute_attn_1rowblock_splitkvI23Flash_fwd_kernel_traitsILi96ELi64ELi64ELi4ELb0ELb0EN7cutlass6half_tE19Flash_kernel_traitsILi96ELi64ELi64ELi4ES3_EELb0ELb0ELb0ELb0ELb0ELb1ELb0ELb1ENS_16Flash_fwd_paramsEEEvRKT8_iiiii) ;  /* 0x0000000000087944 */ /* 0x01efea0003c00000 */
[----:B------:R-:W-:Y:S05]  /*0080*/  BSYNC.RECONVERGENT B4 ;  /* 0x0000000000047941 */ /* 0x000fea0003800200 */
.L_x_7189:
[----:B------:R-:W-:Y:S05]  /*0090*/  EXIT ;  /* 0x000000000000794d */ /* 0x000fea0003800000 */
        .type           $_ZN5flash24flash_fwd_splitkv_kernelI23Flash_fwd_kernel_traitsILi96ELi64ELi64ELi4ELb0ELb0EN7cutlass6half_tE19Flash_kernel_traitsILi96ELi64ELi64ELi4ES3_EELb0ELb0ELb0ELb0ELb0ELb1ELb0ELb1EEEvNS_16Flash_fwd_paramsE$_ZN5flash30compute_attn_1rowblock_splitkvI23Flash_fwd_kernel_traitsILi96ELi64ELi64ELi4ELb0ELb0EN7cutlass6half_tE19Flash_kernel_traitsILi96ELi64ELi64ELi4ES3_EELb0ELb0ELb0ELb0ELb0ELb1ELb0ELb1ENS_16Flash_fwd_paramsEEEvRKT8_iiiii,@function
        .size           $_ZN5flash24flash_fwd_splitkv_kernelI23Flash_fwd_kernel_traitsILi96ELi64ELi64ELi4ELb0ELb0EN7cutlass6half_tE19Flash_kernel_traitsILi96ELi64ELi64ELi4ES3_EELb0ELb0ELb0ELb0ELb0ELb1ELb0ELb1EEEvNS_16Flash_fwd_paramsE$_ZN5flash30compute_attn_1rowblock_splitkvI23Flash_fwd_kernel_traitsILi96ELi64ELi64ELi4ELb0ELb0EN7cutlass6half_tE19Flash_kernel_traitsILi96ELi64ELi64ELi4ES3_EELb0ELb0ELb0ELb0ELb0ELb1ELb0ELb1ENS_16Flash_fwd_paramsEEEvRKT8_iiiii,(.L_x_11697 - $_ZN5flash24flash_fwd_splitkv_kernelI23Flash_fwd_kernel_traitsILi96ELi64ELi64ELi4ELb0ELb0EN7cutlass6half_tE19Flash_kernel_traitsILi96ELi64ELi64ELi4ES3_EELb0ELb0ELb0ELb0ELb0ELb1ELb0ELb1EEEvNS_16Flash_fwd_paramsE$_ZN5flash30compute_attn_1rowblock_splitkvI23Flash_fwd_kernel_traitsILi96ELi64ELi64ELi4ELb0ELb0EN7cutlass6half_tE19Flash_kernel_traitsILi96ELi64ELi64ELi4ES3_EELb0ELb0ELb0ELb0ELb0ELb1ELb0ELb1ENS_16Flash_fwd_paramsEEEvRKT8_iiiii)
$_ZN5flash24flash_fwd_splitkv_kernelI23Flash_fwd_kernel_traitsILi96ELi64ELi64ELi4ELb0ELb0EN7cutlass6half_tE19Flash_kernel_traitsILi96ELi64ELi64ELi4ES3_EELb0ELb0ELb0ELb0ELb0ELb1ELb0ELb1EEEvNS_16Flash_fwd_paramsE$_ZN5flash30compute_attn_1rowblock_splitkvI23Flash_fwd_kernel_traitsILi96ELi64ELi64ELi4ELb0ELb0EN7cutlass6half_tE19Flash_kernel_traitsILi96ELi64ELi64ELi4ES3_EELb0ELb0ELb0ELb0ELb0ELb1ELb0ELb1ENS_16Flash_fwd_paramsEEEvRKT8_iiiii:
        /* <DEDUP_REMOVED lines=39> */
.L_x_7191:
[----:B------:R-:W-:Y:S05]  /*0310*/  BSYNC.RECONVERGENT B0 ;  /* 0x0000000000007941 */ /* 0x000fea0003800200 */
.L_x_7190:
[----:B------:R-:W-:Y:S04]  /*0320*/  BSSY.RECONVERGENT B0, `(.L_x_7192) ;  /* 0x0000007000007945 */ /* 0x000fe80003800200 */
[----:B------:R-:W-:Y:S05]  /*0330*/  @!P3 BRA `(.L_x_7193) ;  /* 0x000000000014b947 */ /* 0x000fea0003800000 */
[----:B------:R-:W4:Y:S02]  /*0340*/  LD.E.U8 R0, desc[UR4][R84.64+0x1b2] ;  /* 0x0001b20454007980 */ /* 0x000f24000c101100 */
[----:B----4-:R-:W-:-:S13]  /*0350*/  ISETP.NE.AND P1, PT, R0, RZ, PT ;  /* 0x000000ff0000720c */ /* 0x010fda0003f25270 */
[----:B------:R-:W4:Y:S02]  /*0360*/  @P1 LD.E R0, desc[UR4][R6.64+0x4] ;  /* 0x0000040406001980 */ /* 0x000f24000c101900 */
[----:B----45:R-:W-:-:S06]  /*0370*/  @P1 IADD3 R67, PT, PT, R0, -R11, RZ ;  /* 0x8000000b00431210 */ /* 0x030fcc0007ffe0ff */
[----:B------:R4:W5:Y:S02]  /*0380*/  @!P1 LD.E R67, desc[UR4][R6.64] ;  /* 0x0000000406439980 */ /* 0x000964000c101900 */
.L_x_7193:
[----:B------:R-:W-:Y:S05]  /*0390*/  BSYNC.RECONVERGENT B0 ;  /* 0x0000000000007941 */ /* 0x000fea0003800200 */
.L_x_7192:
        /* <DEDUP_REMOVED lines=9> */
.L_x_7195:
[----:B------:R-:W5:Y:S01]  /*0430*/  LD.E.64 R2, desc[UR4][R84.64+0x108] ;  /* 0x0001080454027980 */ /* 0x000f62000c101b00 */
[----:B------:R-:W-:Y:S01]  /*0440*/  BSSY.RECONVERGENT B0, `(.L_x_7197) ;  /* 0x0000006000007945 */ /* 0x000fe20003800200 */
[----:B------:R-:W-:Y:S01]  /*0450*/  IMAD.MOV.U32 R0, RZ, RZ, RZ ;  /* 0x000000ffff007224 */ /* 0x000fe200078e00ff */
[----:B-----5:R-:W-:-:S04]  /*0460*/  ISETP.NE.U32.AND P0, PT, R2, RZ, PT ;  /* 0x000000ff0200720c */ /* 0x020fc80003f05070 */
[----:B------:R-:W-:-:S13]  /*0470*/  ISETP.NE.AND.EX P0, PT, R3, RZ, PT, P0 ;  /* 0x000000ff0300720c */ /* 0x000fda0003f05300 */
[----:B------:R-:W-:Y:S05]  /*0480*/  @!P0 BRA `(.L_x_7198) ;  /* 0x0000000000048947 */ /* 0x000fea0003800000 */
[----:B------:R1:W5:Y:S02]  /*0490*/  LD.E R0, desc[UR4][R84.64+0xbc] ;  /* 0x0000bc0454007980 */ /* 0x000364000c101900 */
.L_x_7198:
[----:B------:R-:W-:Y:S05]  /*04a0*/  BSYNC.RECONVERGENT B0 ;  /* 0x0000000000007941 */ /* 0x000fea0003800200 */
.L_x_7197:
[----:B-----5:R-:W-:Y:S02]  /*04b0*/  IADD3 R63, PT, PT, R67, R0, RZ ;  /* 0x00000000433f7210 */ /* 0x020fe40007ffe0ff */
.L_x_7196:
[----:B------:R-:W-:Y:S05]  /*04c0*/  BSYNC.RECONVERGENT B1 ;  /* 0x0000000000017941 */ /* 0x000fea0003800200 */
.L_x_7194:
[----:B------:R-:W-:Y:S01]  /*04d0*/  IMAD.SHL.U32 R69, R127, 0x40, RZ ;  /* 0x000000407f457824 */ /* 0x000fe200078e00ff */
[----:B------:R-:W-:Y:S01]  /*04e0*/  MOV R2, R124 ;  /* 0x0000007c00027202 */ /* 0x000fe20000000f00 */
[----:B------:R-:W-:-:S03]  /*04f0*/  IMAD.MOV.U32 R3, RZ, RZ, 0x0 ;  /* 0x00000000ff037424 */ /* 0x000fc600078e00ff */
[----:B------:R-:W-:-:S13]  /*0500*/  ISETP.GT.AND P0, PT, R128, R69, PT ;  /* 0x000000458000720c */ /* 0x000fda0003f04270 */
[----:B-1234-:R-:W-:Y:S05]  /*0510*/  @!P0 RET.REL.NODEC R2 `(_ZN5flash24flash_fwd_splitkv_kernelI23Flash_fwd_kernel_traitsILi96ELi64ELi64ELi4ELb0ELb0EN7cutlass6half_tE19Flash_kernel_traitsILi96ELi64ELi64ELi4ES3_EELb0ELb0ELb0ELb0ELb0ELb1ELb0ELb1EEEvNS_16Flash_fwd_paramsE) ;  /* 0xfffffff802b88950 */ /* 0x01efea0003c3ffff */
        /* <DEDUP_REMOVED lines=34> */
[----:B------:R-:W-:Y:S01]  /*0740*/  IMAD.WIDE.U32 R16, R69, R12, R18 ;  /* 0x0000000c45107225 */ /* 0x000fe200078e0012 */
[----:B------:R-:W-:-:S03]  /*0750*/  @P0 IADD3 R5, PT, PT, R131, R4, RZ ;  /* 0x0000000483050210 */ /* 0x000fc60007ffe0ff */
[----:B------:R-:W-:Y:S02]  /*0760*/  @P0 IMAD.MOV.U32 R6, RZ, RZ, R130 ;  /* 0x000000ffff060224 */ /* 0x000fe400078e0082 */
[----:B------:R-:W-:Y:S01]  /*0770*/  IMAD R0, R0, R3, R69 ;  /* 0x0000000300007224 */ /* 0x000fe200078e0245 */
[----:B------:R-:W-:Y:S01]  /*0780*/  SHF.R.U32.HI R3, RZ, 0x2, R60 ;  /* 0x00000002ff037819 */ /* 0x000fe2000001163c */
[----:B------:R-:W-:Y:S01]  /*0790*/  IMAD R4, R13, R69, RZ ;  /* 0x000000450d047224 */ /* 0x000fe200078e02ff */
[----:B------:R-:W-:Y:S02]  /*07a0*/  IADD3 R16, P0, PT, R6, R16, RZ ;  /* 0x0000001006107210 */ /* 0x000fe40007f1e0ff */
[CC--:B------:R-:W-:Y:S02]  /*07b0*/  ISETP.GE.AND P2, PT, R3.reuse, R128.reuse, PT ;  /* 0x000000800300720c */ /* 0x0c0fe40003f46270 */
[----:B------:R-:W-:Y:S02]  /*07c0*/  ISETP.GE.OR P6, PT, R3, R128, P5 ;  /* 0x000000800300720c */ /* 0x000fe40002fc6670 */
[----:B------:R-:W-:-:S02]  /*07d0*/  IADD3.X R17, PT, PT, R5, R17, R4, P0, !PT ;  /* 0x0000001105117210 */ /* 0x000fc400007fe404 */
[----:B------:R-:W-:Y:S01]  /*07e0*/  IADD3 R5, P0, PT, R0, R3, RZ ;  /* 0x0000000300057210 */ /* 0x000fe20007f1e0ff */
[----:B------:R-:W-:Y:S02]  /*07f0*/  VIADD R7, R3, 0x20 ;  /* 0x0000002003077836 */ /* 0x000fe40000000000 */
[-C--:B------:R-:W-:Y:S01]  /*0800*/  IMAD.WIDE.U32 R16, R10, R125.reuse, R16 ;  /* 0x0000007d0a107225 */ /* 0x080fe200078e0010 */
[----:B------:R-:W-:Y:S02]  /*0810*/  LEA.HI.X.SX32 R4, R0, RZ, 0x1, P0 ;  /* 0x000000ff00047211 */ /* 0x000fe400000f0eff */
[----:B------:R-:W-:Y:S01]  /*0820*/  LEA R6, P0, R5, R8, 0x2 ;  /* 0x0000000805067211 */ /* 0x000fe200078010ff */
[----:B------:R-:W-:Y:S01]  /*0830*/  IMAD R0, R11, R125, RZ ;  /* 0x0000007d0b007224 */ /* 0x000fe200078e02ff */
[CC--:B------:R-:W-:Y:S02]  /*0840*/  ISETP.GE.AND P1, PT, R7.reuse, R128.reuse, PT ;  /* 0x000000800700720c */ /* 0x0c0fe40003f26270 */
[----:B------:R-:W-:-:S02]  /*0850*/  ISETP.GE.OR P5, PT, R7, R128, P5 ;  /* 0x000000800700720c */ /* 0x000fc40002fa6670 */
[----:B------:R-:W-:Y:S01]  /*0860*/  LEA.HI.X R7, R5, R9, R4, 0x2, P0 ;  /* 0x0000000905077211 */ /* 0x000fe200000f1404 */
[----:B------:R-:W-:Y:S01]  /*0870*/  @!P6 IMAD.MOV.U32 R5, RZ, RZ, 0x7f800000 ;  /* 0x7f800000ff05e424 */ /* 0x000fe200078e00ff */
[C---:B------:R-:W-:Y:S02]  /*0880*/  LOP3.LUT R11, R18.reuse, 0x20, RZ, 0xfc, !PT ;  /* 0x00000020120b7812 */ /* 0x040fe400078efcff */
        /* <DEDUP_REMOVED lines=15> */
.L_x_7201:
[----:B------:R-:W-:Y:S05]  /*0980*/  BSYNC.RECONVERGENT B0 ;  /* 0x0000000000007941 */ /* 0x000fea0003800200 */
.L_x_7200:
        /* <DEDUP_REMOVED lines=18> */
.L_x_7203:
[----:B------:R-:W-:Y:S05]  /*0ab0*/  BSYNC.RECONVERGENT B0 ;  /* 0x0000000000007941 */ /* 0x000fea0003800200 */
.L_x_7202:
[----:B------:R-:W-:Y:S01]  /*0ac0*/  MOV R125, 0x0 ;  /* 0x00000000007d7802 */ /* 0x000fe20000000f00 */
[----:B------:R1:W-:Y:S03]  /*0ad0*/  @!P6 ST.E desc[UR4][R6.64], R5 ;  /* 0x000000050600e985 */ /* 0x0003e6000c101904 */
[----:B-12--5:R-:W-:Y:S05]  /*0ae0*/  @P5 RET.REL.NODEC R124 `(_ZN5flash24flash_fwd_splitkv_kernelI23Flash_fwd_kernel_traitsILi96ELi64ELi64ELi4ELb0ELb0EN7cutlass6half_tE19Flash_kernel_traitsILi96ELi64ELi64ELi4ES3_EELb0ELb0ELb0ELb0ELb0ELb1ELb0ELb1EEEvNS_16Flash_fwd_paramsE) ;  /* 0xfffffff47c445950 */ /* 0x026fea0003c3ffff */
[----:B------:R-:W-:Y:S02]  /*0af0*/  MOV R3, 0x7f800000 ;  /* 0x7f80000000037802 */ /* 0x000fe40000000f00 */
[----:B------:R-:W-:-:S03]  /*0b00*/  MOV R125, 0x0 ;  /* 0x00000000007d7802 */ /* 0x000fc60000000f00 */
[----:B------:R1:W-:Y:S02]  /*0b10*/  ST.E desc[UR4][R6.64+0x80], R3 ;  /* 0x0000800306007985 */ /* 0x0003e4000c101904 */
[----:B-1----:R-:W-:Y:S05]  /*0b20*/  RET.REL.NODEC R124 `(_ZN5flash24flash_fwd_splitkv_kernelI23Flash_fwd_kernel_traitsILi96ELi64ELi64ELi4ELb0ELb0EN7cutlass6half_tE19Flash_kernel_traitsILi96ELi64ELi64ELi4ES3_EELb0ELb0ELb0ELb0ELb0ELb1ELb0ELb1EEEvNS_16Flash_fwd_paramsE) ;  /* 0xfffffff47c347950 */ /* 0x002fea0003c3ffff */
.L_x_7199:
        /* <DEDUP_REMOVED lines=102> */
.L_x_7205:
        /* <DEDUP_REMOVED lines=78> */
.L_x_7206:
[----:B------:R-:W-:Y:S05]  /*1670*/  BSYNC.RECONVERGENT B0 ;  /* 0x0000000000007941 */ /* 0x000fea0003800200 */
.L_x_7204:
        /* <DEDUP_REMOVED lines=195> */
.L_x_7244:
[----:B------:R-:W-:Y:S01]  /*22b0*/  VIADD R89, R89, 0x40 ;  /* 0x0000004059597836 */ /* 0x000fe20000000000 */
[----:B------:R-:W-:Y:S01]  /*22c0*/  BSSY.RECONVERGENT B0, `(.L_x_7208) ;  /* 0x0000011000007945 */ /* 0x000fe20003800200 */
[----:B------:R-:W-:Y:S02]  /*22d0*/  VIADD R91, R91, 0x40 ;  /* 0x000000405b5b7836 */ /* 0x000fe40000000000 */
[----:B------:R-:W-:Y:S01]  /*22e0*/  IMAD.MOV.U32 R73, RZ, RZ, R71 ;  /* 0x000000ffff497224 */ /* 0x000fe200078e0047 */
[-C--:B------:R-:W-:Y:S02]  /*22f0*/  ISETP.GE.AND P0, PT, R96, R89.reuse, PT ;  /* 0x000000596000720c */ /* 0x080fe40003f06270 */
[----:B------:R-:W-:Y:S02]  /*2300*/  ISETP.GE.AND P3, PT, R68, R89, PT ;  /* 0x000000594400720c */ /* 0x000fe40003f66270 */
        /* <DEDUP_REMOVED lines=12> */
.L_x_7209:
[----:B------:R-:W-:Y:S05]  /*23d0*/  BSYNC.RECONVERGENT B0 ;  /* 0x0000000000007941 */ /* 0x000fea0003800200 */
.L_x_7208:
        /* <DEDUP_REMOVED lines=15> */
.L_x_7211:
[----:B------:R-:W-:Y:S05]  /*24d0*/  BSYNC.RECONVERGENT B0 ;  /* 0x0000000000007941 */ /* 0x000fea0003800200 */
.L_x_7210:
        /* <DEDUP_REMOVED lines=27> */
.L_x_7215:
[----:B------:R-:W-:Y:S05]  /*2690*/  BSYNC.RECONVERGENT B0 ;  /* 0x0000000000007941 */ /* 0x000fea0003800200 */
.L_x_7214:
        /* <DEDUP_REMOVED lines=17> */
.L_x_7213:
        /* <DEDUP_REMOVED lines=62> */
.L_x_7221:
[----:B------:R-:W-:Y:S05]  /*2b90*/  BSYNC.RECONVERGENT B0 ;  /* 0x0000000000007941 */ /* 0x000fea0003800200 */
.L_x_7220:
        /* <DEDUP_REMOVED lines=52> */
.L_x_7223:
[----:B------:R-:W-:Y:S05]  /*2ee0*/  BSYNC.RECONVERGENT B0 ;  /* 0x0000000000007941 */ /* 0x000fea0003800200 */
.L_x_7222:
        /* <DEDUP_REMOVED lines=51> */
.L_x_7219:
[----:B------:R-:W-:Y:S05]  /*3220*/  BSYNC.RECONVERGENT B1 ;  /* 0x0000000000017941 */ /* 0x000fea0003800200 */
.L_x_7218:
        /* <DEDUP_REMOVED lines=67> */
.L_x_7227:
[----:B------:R-:W-:Y:S05]  /*3660*/  BSYNC.RECONVERGENT B0 ;  /* 0x0000000000007941 */ /* 0x000fea0003800200 */
.L_x_7226:
        /* <DEDUP_REMOVED lines=52> */
.L_x_7229:
[----:B------:R-:W-:Y:S05]  /*39b0*/  BSYNC.RECONVERGENT B0 ;  /* 0x0000000000007941 */ /* 0x000fea0003800200 */
.L_x_7228:
        /* <DEDUP_REMOVED lines=51> */
.L_x_7225:
[----:B------:R-:W-:Y:S05]  /*3cf0*/  BSYNC.RECONVERGENT B1 ;  /* 0x0000000000017941 */ /* 0x000fea0003800200 */
.L_x_7224:
[----:B------:R-:W2:Y:S02]  /*3d00*/  LD.E R3, desc[UR4][R84.64+0xd0] ;  /* 0x0000d00454037980 */ /* 0x000ea4000c101900 */
[----:B--2---:R-:W-:Y:S05]  /*3d10*/  IMAD.U32 R3, R3, -0x20, RZ ;  /* 0xffffffe003037824 */ /* 0x004fea00078e00ff */
[C---:B------:R-:W-:Y:S02]  /*3d20*/  LEA R16, P1, R3.reuse, R16, 0x1 ;  /* 0x0000001003107211 */ /* 0x040fe400078208ff */
[C---:B------:R-:W-:Y:S02]  /*3d30*/  LEA R52, P0, R3.reuse, R52, 0x1 ;  /* 0x0000003403347211 */ /* 0x040fe400078008ff */
[C---:B------:R-:W-:Y:S02]  /*3d40*/  LEA.HI.X.SX32 R17, R3.reuse, R17, 0x1, P1 ;  /* 0x0000001103117211 */ /* 0x040fe400008f0eff */
[----:B------:R-:W-:Y:S01]  /*3d50*/  LEA.HI.X.SX32 R53, R3, R53, 0x1, P0 ;  /* 0x0000003503357211 */ /* 0x000fe200000f0eff */
[----:B------:R-:W-:Y:S05]  /*3d60*/  BRA `(.L_x_7216) ;  /* 0x0000002400047947 */ /* 0x000fea0003800000 */
.L_x_7217:
        /* <DEDUP_REMOVED lines=99> */
.L_x_7233:
[----:B------:R-:W-:Y:S05]  /*43a0*/  BSYNC.RECONVERGENT B0 ;  /* 0x0000000000007941 */ /* 0x000fea0003800200 */
.L_x_7232:
        /* <DEDUP_REMOVED lines=93> */
.L_x_7235:
[----:B------:R-:W-:Y:S05]  /*4980*/  BSYNC.RECONVERGENT B0 ;  /* 0x0000000000007941 */ /* 0x000fea0003800200 */
.L_x_7234:
        /* <DEDUP_REMOVED lines=92> */
.L_x_7231:
[----:B------:R-:W-:Y:S05]  /*4f50*/  BSYNC.RECONVERGENT B1 ;  /* 0x0000000000017941 */ /* 0x000fea0003800200 */
.L_x_7230:
        /* <DEDUP_REMOVED lines=99> */
.L_x_7239:
[----:B------:R-:W-:Y:S05]  /*5590*/  BSYNC.RECONVERGENT B0 ;  /* 0x0000000000007941 */ /* 0x000fea0003800200 */
.L_x_7238:
        /* <DEDUP_REMOVED lines=92> */
.L_x_7241:
[----:B------:R-:W-:Y:S05]  /*5b60*/  BSYNC.RECONVERGENT B0 ;  /* 0x0000000000007941 */ /* 0x000fea0003800200 */
.L_x_7240:
        /* <DEDUP_REMOVED lines=90> */
.L_x_7237:
[----:B------:R-:W-:Y:S05]  /*6110*/  BSYNC.RECONVERGENT B1 ;  /* 0x0000000000017941 */ /* 0x000fea0003800200 */
.L_x_7236:
[----:B------:R-:W3:Y:S02]  /*6120*/  LD.E R3, desc[UR4][R84.64+0xd0] ;  /* 0x0000d00454037980 */ /* 0x000ee4000c101900 */
[----:B---3--:R-:W-:Y:S05]  /*6130*/  IMAD.U32 R3, R3, -0x20, RZ ;  /* 0xffffffe003037824 */ /* 0x008fea00078e00ff */
[C---:B------:R-:W-:Y:S02]  /*6140*/  LEA R76, P1, R3.reuse, R76, 0x1 ;  /* 0x0000004c034c7211 */ /* 0x040fe400078208ff */
[C---:B------:R-:W-:Y:S02]  /*6150*/  LEA R74, P0, R3.reuse, R74, 0x1 ;  /* 0x0000004a034a7211 */ /* 0x040fe400078008ff */
[C---:B------:R-:W-:Y:S02]  /*6160*/  LEA.HI.X.SX32 R77, R3.reuse, R77, 0x1, P1 ;  /* 0x0000004d034d7211 */ /* 0x040fe400008f0eff */
[----:B------:R-:W-:Y:S09]  /*6170*/  LEA.HI.X.SX32 R75, R3, R75, 0x1, P0 ;  /* 0x0000004b034b7211 */ /* 0x000ff200000f0eff */
.L_x_7216:
[----:B------:R-:W-:Y:S05]  /*6180*/  BSYNC.RECONVERGENT B2 ;  /* 0x0000000000027941 */ /* 0x000fea0003800200 */
.L_x_7212:
        /* <DEDUP_REMOVED lines=103> */
.L_x_7243:
[----:B------:R-:W-:Y:S05]  /*6800*/  BSYNC.RECONVERGENT B0 ;  /* 0x0000000000007941 */ /* 0x000fea0003800200 */
.L_x_7242:
[----:B------:R-:W-:Y:S05]  /*6810*/  @P2 BRA `(.L_x_7244) ;  /* 0xffffffb800a42947 */ /* 0x000fea000383ffff */
.L_x_7207:
        /* <DEDUP_REMOVED lines=30> */
.L_x_7249:
[----:B------:R3:W-:Y:S02]  /*6a00*/  STS.128 [R61+0x2000], RZ ;  /* 0x002000ff3d007388 */ /* 0x0007e40000000c00 */
.L_x_7248:
[----:B------:R-:W-:Y:S05]  /*6a10*/  BSYNC.RECONVERGENT B0 ;  /* 0x0000000000007941 */ /* 0x000fea0003800200 */
.L_x_7247:
        /* <DEDUP_REMOVED lines=24> */
.L_x_7251:
[----:B------:R1:W-:Y:S01]  /*6ba0*/  STS.128 [R61+0x2800], RZ ;  /* 0x002800ff3d007388 */ /* 0x0003e20000000c00 */
[----:B------:R-:W-:Y:S05]  /*6bb0*/  BRA `(.L_x_7250) ;  /* 0x0000003400b87947 */ /* 0x000fea0003800000 */
.L_x_7246:
        /* <DEDUP_REMOVED lines=80> */
.L_x_7258:
[----:B------:R-:W-:Y:S05]  /*70c0*/  BSYNC.RECONVERGENT B0 ;  /* 0x0000000000007941 */ /* 0x000fea0003800200 */
.L_x_7257:
[----:B-----5:R-:W-:Y:S01]  /*70d0*/  IMAD.MOV.U32 R6, RZ, RZ, R18 ;  /* 0x000000ffff067224 */ /* 0x020fe200078e0012 */
[----:B------:R-:W-:Y:S01]  /*70e0*/  MOV R4, R16 ;  /* 0x0000001000047202 */ /* 0x000fe20000000f00 */
[----:B------:R-:W-:Y:S01]  /*70f0*/  IMAD.MOV.U32 R7, RZ, RZ, R19 ;  /* 0x000000ffff077224 */ /* 0x000fe200078e0013 */
[----:B------:R-:W-:Y:S02]  /*7100*/  MOV R5, R17 ;  /* 0x0000001100057202 */ /* 0x000fe40000000f00 */
.L_x_7256:
[----:B------:R-:W-:Y:S05]  /*7110*/  BSYNC.RECONVERGENT B1 ;  /* 0x0000000000017941 */ /* 0x000fea0003800200 */
.L_x_7255:
        /* <DEDUP_REMOVED lines=48> */
.L_x_7262:
[----:B------:R-:W-:Y:S05]  /*7420*/  BSYNC.RECONVERGENT B0 ;  /* 0x0000000000007941 */ /* 0x000fea0003800200 */
.L_x_7261:
[----:B-----5:R1:W-:Y:S02]  /*7430*/  STS.128 [R61+0x1000], R16 ;  /* 0x001000103d007388 */ /* 0x0203e40000000c00 */
.L_x_7260:
[----:B------:R-:W-:Y:S05]  /*7440*/  BSYNC.RECONVERGENT B1 ;  /* 0x0000000000017941 */ /* 0x000fea0003800200 */
.L_x_7259:
        /* <DEDUP_REMOVED lines=46> */
.L_x_7264:
[----:B------:R-:W-:Y:S05]  /*7730*/  BSYNC.RECONVERGENT B0 ;  /* 0x0000000000007941 */ /* 0x000fea0003800200 */
.L_x_7263:
[----:B-----5:R1:W-:Y:S02]  /*7740*/  STS.128 [R61+0x2000], R16 ;  /* 0x002000103d007388 */ /* 0x0203e40000000c00 */
.L_x_7254:
[----:B------:R-:W-:Y:S05]  /*7750*/  BSYNC.RECONVERGENT B2 ;  /* 0x0000000000027941 */ /* 0x000fea0003800200 */
.L_x_7253:
        /* <DEDUP_REMOVED lines=52> */
.L_x_7268:
[----:B------:R-:W-:Y:S05]  /*7aa0*/  BSYNC.RECONVERGENT B0 ;  /* 0x0000000000007941 */ /* 0x000fea0003800200 */
.L_x_7267:
[----:B-----5:R1:W-:Y:S02]  /*7ab0*/  STS.128 [R61+0x800], R16 ;  /* 0x000800103d007388 */ /* 0x0203e40000000c00 */
.L_x_7266:
[----:B------:R-:W-:Y:S05]  /*7ac0*/  BSYNC.RECONVERGENT B1 ;  /* 0x0000000000017941 */ /* 0x000fea0003800200 */
.L_x_7265:
        /* <DEDUP_REMOVED lines=47> */
.L_x_7272:
[----:B------:R-:W-:Y:S05]  /*7dc0*/  BSYNC.RECONVERGENT B0 ;  /* 0x0000000000007941 */ /* 0x000fea0003800200 */
.L_x_7271:
[----:B-----5:R1:W-:Y:S02]  /*7dd0*/  STS.128 [R61+0x1800], R16 ;  /* 0x001800103d007388 */ /* 0x0203e40000000c00 */
.L_x_7270:
[----:B------:R-:W-:Y:S05]  /*7de0*/  BSYNC.RECONVERGENT B1 ;  /* 0x0000000000017941 */ /* 0x000fea0003800200 */
.L_x_7269:
        /* <DEDUP_REMOVED lines=47> */
.L_x_7274:
[----:B------:R-:W-:Y:S05]  /*80e0*/  BSYNC.RECONVERGENT B0 ;  /* 0x0000000000007941 */ /* 0x000fea0003800200 */
.L_x_7273:
[----:B-----5:R1:W-:Y:S01]  /*80f0*/  STS.128 [R61+0x2800], R16 ;  /* 0x002800103d007388 */ /* 0x0203e20000000c00 */
[----:B------:R-:W-:Y:S05]  /*8100*/  BRA `(.L_x_7250) ;  /* 0x0000002000647947 */ /* 0x000fea0003800000 */
.L_x_7252:
        /* <DEDUP_REMOVED lines=33> */
[--C-:B---3--:R-:W-:Y:S02]  /*8320*/  HADD2.F32 R27, -RZ, R20.reuse.H0_H0 ;  /* 0x20000014ff1b7230 */ /* 0x108fe40000004100 */
[----:B------:R-:W-:Y:S02]  /*8330*/  HADD2.F32 R34, -RZ, R20.H1_H1 ;  /* 0x30000014ff227230 */ /* 0x000fe40000004100 */
[--C-:B------:R-:W-:Y:S02]  /*8340*/  HADD2.F32 R20, -RZ, R21.reuse.H0_H0 ;  /* 0x20000015ff147230 */ /* 0x100fe40000004100 */
[----:B------:R-:W-:Y:S02]  /*8350*/  HADD2.F32 R35, -RZ, R21.H1_H1 ;  /* 0x30000015ff237230 */ /* 0x000fe40000004100 */
[--C-:B----4-:R-:W-:Y:S02]  /*8360*/  HADD2.F32 R38, -RZ, R4.reuse.H0_H0 ;  /* 0x20000004ff267230 */ /* 0x110fe40000004100 */
        /* <DEDUP_REMOVED lines=12> */
[----:B------:R-:W-:Y:S01]  /*8430*/  FMUL.FTZ R20, R20, R37 ;  /* 0x0000002514147220 */ /* 0x000fe20000410000 */
        /* <DEDUP_REMOVED lines=8> */
[----:B-----5:R-:W-:Y:S02]  /*84c0*/  HADD2.F32 R37, -RZ, R28.H1_H1 ;  /* 0x3000001cff257230 */ /* 0x020fe40000004100 */
[----:B------:R-:W-:Y:S01]  /*84d0*/  FMUL.FTZ R22, R22, R5 ;  /* 0x0000000516167220 */ /* 0x000fe20000410000 */
[----:B--2---:R-:W-:Y:S02]  /*84e0*/  HADD2.F32 R5, -RZ, R16.H0_H0 ;  /* 0x20000010ff057230 */ /* 0x004fe40000004100 */
[----:B------:R-:W-:Y:S01]  /*84f0*/  FMUL.FTZ R23, R23, R6 ;  /* 0x0000000617177220 */ /* 0x000fe20000410000 */
[----:B------:R-:W-:-:S02]  /*8500*/  HADD2.F32 R7, -RZ, R29.H0_H0 ;  /* 0x2000001dff077230 */ /* 0x000fc40000004100 */
[----:B------:R-:W-:Y:S01]  /*8510*/  @P1 FADD.FTZ R40, -R40, -RZ ;  /* 0x800000ff28281221 */ /* 0x000fe20000010100 */
[----:B------:R-:W-:Y:S02]  /*8520*/  HADD2.F32 R16, -RZ, R16.H1_H1 ;  /* 0x30000010ff107230 */ /* 0x000fe40000004100 */
[----:B------:R-:W-:Y:S01]  /*8530*/  @P1 FADD.FTZ R41, -R41, -RZ ;  /* 0x800000ff29291221 */ /* 0x000fe20000010100 */
[--C-:B------:R-:W-:Y:S02]  /*8540*/  HADD2.F32 R6, -RZ, R17.reuse.H0_H0 ;  /* 0x20000011ff067230 */ /* 0x100fe40000004100 */
[----:B------:R-:W-:Y:S01]  /*8550*/  FMUL.FTZ R35, R35, R40 ;  /* 0x0000002823237220 */ /* 0x000fe20000410000 */
[----:B------:R-:W-:Y:S02]  /*8560*/  HADD2.F32 R4, -RZ, R28.H0_H0 ;  /* 0x2000001cff047230 */ /* 0x000fe40000004100 */
[----:B------:R-:W-:Y:S01]  /*8570*/  FFMA.FTZ R37, R37, R16, R34 ;  /* 0x0000001025257223 */ /* 0x000fe20000010022 */
[----:B------:R-:W-:-:S02]  /*8580*/  HADD2.F32 R38, -RZ, R17.H1_H1 ;  /* 0x30000011ff267230 */ /* 0x000fc40000004100 */
[----:B------:R-:W-:Y:S01]  /*8590*/  FFMA.FTZ R6, R7, R6, R20 ;  /* 0x0000000607067223 */ /* 0x000fe20000010014 */
[--C-:B------:R-:W-:Y:S02]  /*85a0*/  HADD2.F32 R28, -RZ, R18.reuse.H0_H0 ;  /* 0x20000012ff1c7230 */ /* 0x100fe40000004100 */
[----:B------:R-:W-:Y:S01]  /*85b0*/  FFMA.FTZ R4, R4, R5, R27 ;  /* 0x0000000504047223 */ /* 0x000fe2000001001b */
[----:B------:R-:W-:Y:S02]  /*85c0*/  HADD2.F32 R39, -RZ, R18.H1_H1 ;  /* 0x30000012ff277230 */ /* 0x000fe40000004100 */
[----:B------:R-:W-:Y:S01]  /*85d0*/  FMUL.FTZ R36, R36, R41 ;  /* 0x0000002924247220 */ /* 0x000fe20000410000 */
[--C-:B------:R-:W-:Y:S02]  /*85e0*/  HADD2.F32 R16, -RZ, R30.reuse.H0_H0 ;  /* 0x2000001eff107230 */ /* 0x100fe40000004100 */
[----:B------:R-:W-:Y:S02]  /*85f0*/  HADD2.F32 R7, -RZ, R30.H1_H1 ;  /* 0x3000001eff077230 */ /* 0x000fe40000004100 */
[----:B------:R-:W-:-:S02]  /*8600*/  HADD2.F32 R17, -RZ, R19.H0_H0 ;  /* 0x20000013ff117230 */ /* 0x000fc40000004100 */
[----:B------:R-:W-:Y:S01]  /*8610*/  FFMA.FTZ R16, R16, R28, R21 ;  /* 0x0000001c10107223 */ /* 0x000fe20000010015 */
[----:B------:R-:W-:Y:S02]  /*8620*/  HADD2.F32 R18, -RZ, R19.H1_H1 ;  /* 0x30000013ff127230 */ /* 0x000fe40000004100 */
[----:B------:R-:W-:Y:S01]  /*8630*/  FFMA.FTZ R7, R7, R39, R36 ;  /* 0x0000002707077223 */ /* 0x000fe20000010024 */
[----:B------:R-:W-:Y:S01]  /*8640*/  HADD2.F32 R20, -RZ, R29.H1_H1 ;  /* 0x3000001dff147230 */ /* 0x000fe20000004100 */
[----:B------:R-:W-:Y:S01]  /*8650*/  F2FP.F16.F32.PACK_AB R28, R37, R4 ;  /* 0x00000004251c723e */ /* 0x000fe200000000ff */
[--C-:B------:R-:W-:Y:S02]  /*8660*/  HADD2.F32 R5, -RZ, R31.reuse.H0_H0 ;  /* 0x2000001fff057230 */ /* 0x100fe40000004100 */
[----:B------:R-:W-:Y:S02]  /*8670*/  HADD2.F32 R30, -RZ, R31.H1_H1 ;  /* 0x3000001fff1e7230 */ /* 0x000fe40000004100 */
[----:B------:R-:W-:Y:S01]  /*8680*/  FFMA.FTZ R35, R20, R38, R35 ;  /* 0x0000002614237223 */ /* 0x000fe20000010023 */
[----:B------:R-:W-:-:S02]  /*8690*/  FFMA.FTZ R5, R5, R17, R22 ;  /* 0x0000001105057223 */ /* 0x000fc40000010016 */
[----:B------:R-:W-:Y:S02]  /*86a0*/  FFMA.FTZ R18, R30, R18, R23 ;  /* 0x000000121e127223 */ /* 0x000fe40000010017 */
[----:B------:R-:W-:Y:S02]  /*86b0*/  F2FP.F16.F32.PACK_AB R29, R35, R6 ;  /* 0x00000006231d723e */ /* 0x000fe400000000ff */
[----:B------:R-:W-:Y:S02]  /*86c0*/  F2FP.F16.F32.PACK_AB R30, R7, R16 ;  /* 0x00000010071e723e */ /* 0x000fe400000000ff */
[----:B------:R-:W-:Y:S02]  /*86d0*/  F2FP.F16.F32.PACK_AB R31, R18, R5 ;  /* 0x00000005121f723e */ /* 0x000fe400000000ff */
.L_x_7280:
[----:B------:R-:W-:Y:S05]  /*86e0*/  BSYNC.RECONVERGENT B0 ;  /* 0x0000000000007941 */ /* 0x000fea0003800200 */
.L_x_7279:
[----:B-----5:R-:W-:Y:S01]  /*86f0*/  IMAD.MOV.U32 R6, RZ, RZ, R30 ;  /* 0x000000ffff067224 */ /* 0x020fe200078e001e */
[----:B------:R-:W-:Y:S01]  /*8700*/  MOV R4, R28 ;  /* 0x0000001c00047202 */ /* 0x000fe20000000f00 */
[----:B------:R-:W-:Y:S01]  /*8710*/  IMAD.MOV.U32 R7, RZ, RZ, R31 ;  /* 0x000000ffff077224 */ /* 0x000fe200078e001f */
[----:B------:R-:W-:Y:S02]  /*8720*/  MOV R5, R29 ;  /* 0x0000001d00057202 */ /* 0x000fe40000000f00 */
.L_x_7278:
[----:B------:R-:W-:Y:S05]  /*8730*/  BSYNC.RECONVERGENT B1 ;  /* 0x0000000000017941 */ /* 0x000fea0003800200 */
.L_x_7277:
        /* <DEDUP_REMOVED lines=53> */
[----:B----4-:R-:W-:Y:S02]  /*8a90*/  HADD2.F32 R5, -RZ, R16.H0_H0 ;  /* 0x20000010ff057230 */ /* 0x010fe40000004100 */
        /* <DEDUP_REMOVED lines=31> */
.L_x_7284:
[----:B------:R-:W-:Y:S05]  /*8c90*/  BSYNC.RECONVERGENT B0 ;  /* 0x0000000000007941 */ /* 0x000fea0003800200 */
.L_x_7283:
[----:B-----5:R1:W-:Y:S02]  /*8ca0*/  STS.128 [R61+0x1000], R28 ;  /* 0x0010001c3d007388 */ /* 0x0203e40000000c00 */
.L_x_7282:
[----:B------:R-:W-:Y:S05]  /*8cb0*/  BSYNC.RECONVERGENT B1 ;  /* 0x0000000000017941 */ /* 0x000fea0003800200 */
.L_x_7281:
        /* <DEDUP_REMOVED lines=83> */
.L_x_7286:
[----:B------:R-:W-:Y:S05]  /*91f0*/  BSYNC.RECONVERGENT B0 ;  /* 0x0000000000007941 */ /* 0x000fea0003800200 */
.L_x_7285:
[----:B-----5:R1:W-:Y:S02]  /*9200*/  STS.128 [R61+0x2000], R28 ;  /* 0x0020001c3d007388 */ /* 0x0203e40000000c00 */
.L_x_7276:
[----:B------:R-:W-:Y:S05]  /*9210*/  BSYNC.RECONVERGENT B2 ;  /* 0x0000000000027941 */ /* 0x000fea0003800200 */
.L_x_7275:
        /* <DEDUP_REMOVED lines=89> */
.L_x_7290:
[----:B------:R-:W-:Y:S05]  /*97b0*/  BSYNC.RECONVERGENT B0 ;  /* 0x0000000000007941 */ /* 0x000fea0003800200 */
.L_x_7289:
[----:B-----5:R1:W-:Y:S02]  /*97c0*/  STS.128 [R61+0x800], R28 ;  /* 0x0008001c3d007388 */ /* 0x0203e40000000c00 */
.L_x_7288:
[----:B------:R-:W-:Y:S05]  /*97d0*/  BSYNC.RECONVERGENT B1 ;  /* 0x0000000000017941 */ /* 0x000fea0003800200 */
.L_x_7287:
        /* <DEDUP_REMOVED lines=84> */
.L_x_7294:
[----:B------:R-:W-:Y:S05]  /*9d20*/  BSYNC.RECONVERGENT B0 ;  /* 0x0000000000007941 */ /* 0x000fea0003800200 */
.L_x_7293:
[----:B-----5:R1:W-:Y:S02]  /*9d30*/  STS.128 [R61+0x1800], R28 ;  /* 0x0018001c3d007388 */ /* 0x0203e40000000c00 */
.L_x_7292:
[----:B------:R-:W-:Y:S05]  /*9d40*/  BSYNC.RECONVERGENT B1 ;  /* 0x0000000000017941 */ /* 0x000fea0003800200 */
.L_x_7291:
        /* <DEDUP_REMOVED lines=83> */
.L_x_7296:
[----:B------:R-:W-:Y:S05]  /*a280*/  BSYNC.RECONVERGENT B0 ;  /* 0x0000000000007941 */ /* 0x000fea0003800200 */
.L_x_7295:
[----:B-----5:R1:W-:Y:S02]  /*a290*/  STS.128 [R61+0x2800], R28 ;  /* 0x0028001c3d007388 */ /* 0x0203e40000000c00 */
.L_x_7250:
[----:B------:R-:W-:Y:S05]  /*a2a0*/  BSYNC.RECONVERGENT B3 ;  /* 0x0000000000037941 */ /* 0x000fea0003800200 */
.L_x_7245:
        /* <DEDUP_REMOVED lines=26> */
.L_x_7299:
[----:B------:R3:W-:Y:S02]  /*a450*/  STS.128 [R61+0x5000], RZ ;  /* 0x005000ff3d007388 */ /* 0x0007e40000000c00 */
.L_x_7298:
[----:B------:R-:W-:Y:S05]  /*a460*/  BSYNC.RECONVERGENT B0 ;  /* 0x0000000000007941 */ /* 0x000fea0003800200 */
.L_x_7297:
        /* <DEDUP_REMOVED lines=24> */
.L_x_7302:
[----:B------:R3:W-:Y:S02]  /*a5f0*/  STS.128 [R61+0x5800], RZ ;  /* 0x005800ff3d007388 */ /* 0x0007e40000000c00 */
.L_x_7301:
[----:B------:R-:W-:Y:S05]  /*a600*/  BSYNC.RECONVERGENT B0 ;  /* 0x0000000000007941 */ /* 0x000fea0003800200 */
.L_x_7300:
        /* <DEDUP_REMOVED lines=24> */
.L_x_7305:
[----:B------:R1:W-:Y:S01]  /*a790*/  STS.128 [R61+0x8000], RZ ;  /* 0x008000ff3d007388 */ /* 0x0003e20000000c00 */
[----:B------:R-:W-:Y:S05]  /*a7a0*/  BRA `(.L_x_7306) ;  /* 0x00000000000c7947 */ /* 0x000fea0003800000 */
.L_x_7304:
[----:B------:R1:W-:Y:S04]  /*a7b0*/  STS.128 [R61+0x6000], RZ ;  /* 0x006000ff3d007388 */ /* 0x0003e80000000c00 */
[----:B------:R1:W-:Y:S04]  /*a7c0*/  STS.128 [R61+0x7000], RZ ;  /* 0x007000ff3d007388 */ /* 0x0003e80000000c00 */
[----:B------:R1:W-:Y:S02]  /*a7d0*/  STS.128 [R61+0x8000], RZ ;  /* 0x008000ff3d007388 */ /* 0x0003e40000000c00 */
.L_x_7306:
[----:B------:R-:W-:Y:S05]  /*a7e0*/  BSYNC.RECONVERGENT B0 ;  /* 0x0000000000007941 */ /* 0x000fea0003800200 */
.L_x_7303:
        /* <DEDUP_REMOVED lines=27> */
.L_x_7309:
[----:B------:R1:W-:Y:S02]  /*a9a0*/  STS.128 [R61+0x8800], RZ ;  /* 0x008800ff3d007388 */ /* 0x0003e40000000c00 */
.L_x_7308:
[----:B------:R-:W-:Y:S05]  /*a9b0*/  BSYNC.RECONVERGENT B0 ;  /* 0x0000000000007941 */ /* 0x000fea0003800200 */
.L_x_7307:
[----:B-1----:R-:W4:Y:S01]  /*a9c0*/  LD.E R2, desc[UR4][R84.64+0x18c] ;  /* 0x00018c0454027980 */ /* 0x002f22000c101900 */
[C---:B------:R-:W-:Y:S01]  /*a9d0*/  IMAD.SHL.U32 R3, R60.reuse, 0x10, RZ ;  /* 0x000000103c037824 */ /* 0x040fe200078e00ff */
[----:B--2---:R-:W-:Y:S01]  /*a9e0*/  SHF.R.U32.HI R94, RZ, 0x1, R60 ;  /* 0x00000001ff5e7819 */ /* 0x004fe2000001163c */
[C---:B------:R-:W-:Y:S01]  /*a9f0*/  IMAD.SHL.U32 R8, R60.reuse, 0x20, RZ ;  /* 0x000000203c087824 */ /* 0x040fe200078e00ff */
[----:B------:R-:W-:Y:S01]  /*aa00*/  LOP3.LUT P0, RZ, R60, 0x4, RZ, 0xc0, !PT ;  /* 0x000000043cff7812 */ /* 0x000fe2000780c0ff */
[----:B------:R-:W0:Y:S01]  /*aa10*/  LDGDEPBAR ;  /* 0x00000000000079af */ /* 0x000e220000000000 */
[----:B-----5:R-:W-:Y:S01]  /*aa20*/  LOP3.LUT R11, R94, 0x8, RZ, 0xc0, !PT ;  /* 0x000000085e0b7812 */ /* 0x020fe200078ec0ff */
[----:B------:R-:W-:Y:S01]  /*aa30*/  BSSY.RECONVERGENT B1, `(.L_x_7310) ;  /* 0x0000157000017945 */ /* 0x000fe20003800200 */
[----:B------:R-:W-:Y:S02]  /*aa40*/  LOP3.LUT R95, R3, 0x3e00, RZ, 0xc0, !PT ;  /* 0x00003e00035f7812 */ /* 0x000fe400078ec0ff */
[----:B---3--:R-:W-:-:S02]  /*aa50*/  LOP3.LUT R7, R8, 0xc0, RZ, 0xc0, !PT ;  /* 0x000000c008077812 */ /* 0x008fc400078ec0ff */
[----:B------:R-:W-:Y:S02]  /*aa60*/  LOP3.LUT R3, R3, 0x100, RZ, 0xc0, !PT ;  /* 0x0000010003037812 */ /* 0x000fe400078ec0ff */
[--C-:B------:R-:W-:Y:S02]  /*aa70*/  LOP3.LUT R11, R11, 0xc0, R8.reuse, 0xf8, !PT ;  /* 0x000000c00b0b7812 */ /* 0x100fe400078ef808 */
[----:B------:R-:W-:Y:S02]  /*aa80*/  LOP3.LUT R5, R95, 0x20, R8, 0xf8, !PT ;  /* 0x000000205f057812 */ /* 0x000fe400078ef808 */
[----:B------:R-:W-:Y:S01]  /*aa90*/  LOP3.LUT R7, R7, 0x8, R60, 0xf8, !PT ;  /* 0x0000000807077812 */ /* 0x000fe200078ef83c */
[----:B------:R-:W-:Y:S01]  /*aaa0*/  IMAD.SHL.U32 R60, R60, 0x2, RZ ;  /* 0x000000023c3c7824 */ /* 0x000fe200078e00ff */
[----:B------:R-:W-:Y:S02]  /*aab0*/  LOP3.LUT R3, R3, 0x20, R8, 0xf8, !PT ;  /* 0x0000002003037812 */ /* 0x000fe400078ef808 */
[----:B------:R-:W-:-:S02]  /*aac0*/  LOP3.LUT R0, R11, 0x18, R92, 0x78, !PT ;  /* 0x000000180b007812 */ /* 0x000fc400078e785c */
[----:B------:R-:W-:Y:S02]  /*aad0*/  LOP3.LUT R5, R5, 0x100, R8, 0xf8, !PT ;  /* 0x0000010005057812 */ /* 0x000fe400078ef808 */
        /* <DEDUP_REMOVED lines=12> */
[----:B------:R-:W2:Y:S04]  /*aba0*/  LDSM.16.M88.4 R68, [R14+0x3400] ;  /* 0x003400000e44783b */ /* 0x000ea80000000200 */
[----:B------:R-:W-:Y:S04]  /*abb0*/  LDSM.16.M88.4 R96, [R15] ;  /* 0x000000000f60783b */ /* 0x000fe80000000200 */
[----:B------:R-:W3:Y:S04]  /*abc0*/  LDSM.16.M88.4 R104, [R11+0x3000] ;  /* 0x003000000b68783b */ /* 0x000ee80000000200 */
[----:B------:R-:W3:Y:S04]  /*abd0*/  LDSM.16.M88.4 R56, [R14+0x3800] ;  /* 0x003800000e38783b */ /* 0x000ee80000000200 */
[----:B------:R-:W3:Y:S04]  /*abe0*/  LDSM.16.M88.4 R4, [R14+0x3c00] ;  /* 0x003c00000e04783b */ /* 0x000ee80000000200 */
[----:B------:R-:W-:Y:S04]  /*abf0*/  LDSM.16.M88.4 R40, [R52+0x1000] ;  /* 0x001000003428783b */ /* 0x000fe80000000200 */
[----:B------:R-:W3:Y:S04]  /*ac00*/  LDSM.16.M88.4 R100, [R14+0x4000] ;  /* 0x004000000e64783b */ /* 0x000ee80000000200 */
[----:B------:R-:W3:Y:S04]  /*ac10*/  LDSM.16.M88.4 R88, [R11+0x3400] ;  /* 0x003400000b58783b */ /* 0x000ee80000000200 */
[----:B------:R-:W3:Y:S01]  /*ac20*/  LDSM.16.M88.4 R80, [R11+0x3800] ;  /* 0x003800000b50783b */ /* 0x000ee20000000200 */
[C---:B-1----:R-:W-:Y:S03]  /*ac30*/  HMMA.16816.F32 R20, R44.reuse, R32, RZ ;  /* 0x000000202c14723c */ /* 0x042fe600000018ff */
[----:B------:R-:W1:Y:S04]  /*ac40*/  LDSM.16.M88.4 R76, [R11+0x3c00] ;  /* 0x003c00000b4c783b */ /* 0x000e680000000200 */
[----:B------:R-:W-:Y:S01]  /*ac50*/  LDSM.16.M88.4 R28, [R15+0x1000] ;  /* 0x001000000f1c783b */ /* 0x000fe20000000200 */
[C---:B------:R-:W-:Y:S03]  /*ac60*/  HMMA.16816.F32 R32, R44.reuse, R34, RZ ;  /* 0x000000222c20723c */ /* 0x040fe600000018ff */
[----:B------:R-:W1:Y:S04]  /*ac70*/  LDSM.16.M88.4 R24, [R11+0x4000] ;  /* 0x004000000b18783b */ /* 0x000e680000000200 */
[----:B------:R-:W1:Y:S01]  /*ac80*/  LDSM.16.M88.4 R36, [R14+0x4400] ;  /* 0x004400000e24783b */ /* 0x000e620000000200 */
[----:B--2---:R-:W-:Y:S03]  /*ac90*/  HMMA.16816.F32 R72, R44, R68, RZ ;  /* 0x000000442c48723c */ /* 0x004fe600000018ff */
[----:B------:R-:W-:Y:S05]  /*aca0*/  LDSM.16.M88.4 R16, [R14+0x5000] ;  /* 0x005000000e10783b */ /* 0x000fea0000000200 */
[----:B---3--:R-:W-:Y:S08]  /*acb0*/  HMMA.16816.F32 R20, R96, R104, R20 ;  /* 0x000000686014723c */ /* 0x008ff00000001814 */
[----:B------:R-:W-:Y:S08]  /*acc0*/  HMMA.16816.F32 R68, R44, R70, RZ ;  /* 0x000000462c44723c */ /* 0x000ff000000018ff */
[----:B------:R-:W-:Y:S08]  /*acd0*/  HMMA.16816.F32 R32, R96, R106, R32 ;  /* 0x0000006a6020723c */ /* 0x000ff00000001820 */
[C---:B------:R-:W-:Y:S08]  /*ace0*/  HMMA.16816.F32 R64, R44.reuse, R56, RZ ;  /* 0x000000382c40723c */ /* 0x040ff000000018ff */
[C---:B------:R-:W-:Y:S08]  /*acf0*/  HMMA.16816.F32 R56, R44.reuse, R58, RZ ;  /* 0x0000003a2c38723c */ /* 0x040ff000000018ff */
[C---:B------:R-:W-:Y:S08]  /*ad00*/  HMMA.16816.F32 R48, R44.reuse, R4, RZ ;  /* 0x000000042c30723c */ /* 0x040ff000000018ff */
[----:B------:R-:W-:Y:S01]  /*ad10*/  HMMA.16816.F32 R44, R44, R6, RZ ;  /* 0x000000062c2c723c */ /* 0x000fe200000018ff */
[----:B------:R-:W2:Y:S07]  /*ad20*/  LDSM.16.M88.4 R4, [R52+0x2000] ;  /* 0x002000003404783b */ /* 0x000eae0000000200 */
[----:B------:R-:W-:Y:S08]  /*ad30*/  HMMA.16816.F32 R20, R40, R100, R20 ;  /* 0x000000642814723c */ /* 0x000ff00000001814 */
[C---:B------:R-:W-:Y:S08]  /*ad40*/  HMMA.16816.F32 R72, R96.reuse, R88, R72 ;  /* 0x000000586048723c */ /* 0x040ff00000001848 */
[----:B------:R-:W-:Y:S01]  /*ad50*/  HMMA.16816.F32 R68, R96, R90, R68 ;  /* 0x0000005a6044723c */ /* 0x000fe20000001844 */
[----:B------:R-:W3:Y:S07]  /*ad60*/  LDSM.16.M88.4 R88, [R11+0x4400] ;  /* 0x004400000b58783b */ /* 0x000eee0000000200 */
[----:B------:R-:W-:Y:S08]  /*ad70*/  HMMA.16816.F32 R32, R40, R102, R32 ;  /* 0x000000662820723c */ /* 0x000ff00000001820 */
[C---:B------:R-:W-:Y:S08]  /*ad80*/  HMMA.16816.F32 R64, R96.reuse, R80, R64 ;  /* 0x000000506040723c */ /* 0x040ff00000001840 */
[C---:B------:R-:W-:Y:S08]  /*ad90*/  HMMA.16816.F32 R56, R96.reuse, R82, R56 ;  /* 0x000000526038723c */ /* 0x040ff00000001838 */
[C---:B-1----:R-:W-:Y:S08]  /*ada0*/  HMMA.16816.F32 R48, R96.reuse, R76, R48 ;  /* 0x0000004c6030723c */ /* 0x042ff00000001830 */
[----:B------:R-:W-:Y:S01]  /*adb0*/  HMMA.16816.F32 R44, R96, R78, R44 ;  /* 0x0000004e602c723c */ /* 0x000fe2000000182c */
[----:B------:R-:W-:Y:S07]  /*adc0*/  LDSM.16.M88.4 R76, [R11+0x5000] ;  /* 0x005000000b4c783b */ /* 0x000fee0000000200 */
[C---:B------:R-:W-:Y:S01]  /*add0*/  HMMA.16816.F32 R80, R28.reuse, R24, R20 ;  /* 0x000000181c50723c */ /* 0x040fe20000001814 */
[----:B------:R-:W1:Y:S07]  /*ade0*/  LDSM.16.M88.4 R20, [R15+0x2000] ;  /* 0x002000000f14783b */ /* 0x000e6e0000000200 */
[----:B------:R-:W-:Y:S01]  /*adf0*/  HMMA.16816.F32 R32, R28, R26, R32 ;  /* 0x0000001a1c20723c */ /* 0x000fe20000001820 */
[----:B------:R-:W1:Y:S07]  /*ae00*/  LDSM.16.M88.4 R24, [R14+0x5400] ;  /* 0x005400000e18783b */ /* 0x000e6e0000000200 */
        /* <DEDUP_REMOVED lines=8> */
[----:B------:R-:W3:Y:S07]  /*ae90*/  LDSM.16.M88.4 R88, [R11+0x4800] ;  /* 0x004800000b58783b */ /* 0x000eee0000000200 */
[C---:B-1----:R-:W-:Y:S08]  /*aea0*/  HMMA.16816.F32 R80, R20.reuse, R76, R80 ;  /* 0x0000004c1450723c */ /* 0x042ff00000001850 */
[----:B------:R-:W-:Y:S01]  /*aeb0*/  HMMA.16816.F32 R32, R20, R78, R32 ;  /* 0x0000004e1420723c */ /* 0x000fe20000001820 */
[----:B------:R-:W1:Y:S07]  /*aec0*/  LDSM.16.M88.4 R76, [R14+0x4c00] ;  /* 0x004c00000e4c783b */ /* 0x000e6e0000000200 */
[C---:B------:R-:W-:Y:S05]  /*aed0*/  HMMA.16816.F32 R72, R4.reuse, R24, R72 ;  /* 0x000000180448723c */ /* 0x040fea0000001848 */
[-C--:B----4-:R-:W-:Y:S01]  /*aee0*/  FMUL.FTZ R15, R80, R2.reuse ;  /* 0x00000002500f7220 */ /* 0x090fe20000410000 */
[-C--:B------:R-:W-:Y:S01]  /*aef0*/  FMUL.FTZ R52, R81, R2.reuse ;  /* 0x0000000251347220 */ /* 0x080fe20000410000 */
[-C--:B------:R-:W-:Y:S01]  /*af00*/  FMUL.FTZ R53, R82, R2.reuse ;  /* 0x0000000252357220 */ /* 0x080fe20000410000 */
[----:B------:R-:W-:Y:S01]  /*af10*/  HMMA.16816.F32 R68, R4, R26, R68 ;  /* 0x0000001a0444723c */ /* 0x000fe20000001844 */
[----:B------:R-:W4:Y:S02]  /*af20*/  LDSM.16.M88.4 R24, [R14+0x5800] ;  /* 0x005800000e18783b */ /* 0x000f240000000200 */
[----:B------:R-:W-:Y:S01]  /*af30*/  MUFU.TANH R15, R15 ;  /* 0x0000000f000f7308 */ /* 0x000fe20000002400 */
[-C--:B------:R-:W-:Y:S01]  /*af40*/  FMUL.FTZ R32, R32, R2.reuse ;  /* 0x0000000220207220 */ /* 0x080fe20000410000 */
[-C--:B------:R-:W-:Y:S01]  /*af50*/  FMUL.FTZ R33, R33, R2.reuse ;  /* 0x0000000221217220 */ /* 0x080fe20000410000 */
[-C--:B------:R-:W-:Y:S01]  /*af60*/  FMUL.FTZ R34, R34, R2.reuse ;  /* 0x0000000222227220 */ /* 0x080fe20000410000 */
[-C--:B------:R-:W-:Y:S01]  /*af70*/  FMUL.FTZ R35, R35, R2.reuse ;  /* 0x0000000223237220 */ /* 0x080fe20000410000 */
[----:B------:R-:W-:Y:S05]  /*af80*/  HMMA.16816.F32 R64, R40, R36, R64 ;  /* 0x000000242840723c */ /* 0x000fea0000001840 */
[-C--:B------:R-:W-:Y:S01]  /*af90*/  FMUL.FTZ R36, R83, R2.reuse ;  /* 0x0000000253247220 */ /* 0x080fe20000410000 */
[----:B------:R-:W-:Y:S01]  /*afa0*/  MUFU.TANH R37, R32 ;  /* 0x0000002000257308 */ /* 0x000fe20000002400 */
[----:B------:R-:W-:Y:S01]  /*afb0*/  LDSM.16.M88.4 R80, [R11+0x5800] ;  /* 0x005800000b50783b */ /* 0x000fe20000000200 */
[C---:B--2---:R-:W-:Y:S06]  /*afc0*/  HMMA.16816.F32 R72, R20.reuse, R16, R72 ;  /* 0x000000101448723c */ /* 0x044fec0000001848 */
[----:B------:R-:W-:Y:S02]  /*afd0*/  MUFU.TANH R54, R33 ;  /* 0x0000002100367308 */ /* 0x000fe40000002400 */
[----:B------:R-:W-:Y:S01]  /*afe0*/  HMMA.16816.F32 R68, R20, R18, R68 ;  /* 0x000000121444723c */ /* 0x000fe20000001844 */
[----:B------:R-:W2:Y:S05]  /*aff0*/  LDSM.16.M88.4 R16, [R11+0x4c00] ;  /* 0x004c00000b10783b */ /* 0x000eaa0000000200 */
[----:B------:R-:W-:Y:S02]  /*b000*/  MUFU.TANH R62, R34 ;  /* 0x00000022003e7308 */ /* 0x000fe40000002400 */
[----:B------:R-:W-:Y:S06]  /*b010*/  HMMA.16816.F32 R56, R40, R38, R56 ;  /* 0x000000262838723c */ /* 0x000fec0000001838 */
[----:B------:R4:W-:Y:S01]  /*b020*/  MUFU.TANH R38, R35 ;  /* 0x0000002300267308 */ /* 0x0009e20000002400 */
[-C--:B------:R-:W-:Y:S01]  /*b030*/  FMUL.FTZ R39, R72, R2.reuse ;  /* 0x0000000248277220 */ /* 0x080fe20000410000 */
[-C--:B------:R-:W-:Y:S01]  /*b040*/  FMUL.FTZ R72, R73, R2.reuse ;  /* 0x0000000249487220 */ /* 0x080fe20000410000 */
[-C--:B------:R-:W-:Y:S01]  /*b050*/  FMUL.FTZ R73, R74, R2.reuse ;  /* 0x000000024a497220 */ /* 0x080fe20000410000 */
[-C--:B------:R-:W-:Y:S01]  /*b060*/  FMUL.FTZ R74, R75, R2.reuse ;  /* 0x000000024b4a7220 */ /* 0x080fe20000410000 */
[----:B---3--:R-:W-:Y:S03]  /*b070*/  HMMA.16816.F32 R64, R28, R88, R64 ;  /* 0x000000581c40723c */ /* 0x008fe60000001840 */
[----:B------:R-:W3:Y:S02]  /*b080*/  MUFU.TANH R53, R53 ;  /* 0x0000003500357308 */ /* 0x000ee40000002400 */
[-C--:B------:R-:W-:Y:S01]  /*b090*/  FMUL.FTZ R68, R68, R2.reuse ;  /* 0x0000000244447220 */ /* 0x080fe20000410000 */
[-C--:B------:R-:W-:Y:S01]  /*b0a0*/  FMUL.FTZ R70, R70, R2.reuse ;  /* 0x0000000246467220 */ /* 0x080fe20000410000 */
[-C--:B------:R-:W-:Y:S01]  /*b0b0*/  FMUL.FTZ R69, R69, R2.reuse ;  /* 0x0000000245457220 */ /* 0x080fe20000410000 */
[----:B-1----:R-:W-:Y:S03]  /*b0c0*/  HMMA.16816.F32 R48, R40, R76, R48 ;  /* 0x0000004c2830723c */ /* 0x002fe60000001830 */
[----:B------:R-:W-:Y:S01]  /*b0d0*/  MUFU.TANH R52, R52 ;  /* 0x0000003400347308 */ /* 0x000fe20000002400 */
[----:B----4-:R1:W4:Y:S04]  /*b0e0*/  LDSM.16.M88.4 R32, [R14+0x5c00] ;  /* 0x005c00000e20783b */ /* 0x0103280000000200 */
[----:B------:R-:W-:Y:S03]  /*b0f0*/  HMMA.16816.F32 R56, R28, R90, R56 ;  /* 0x0000005a1c38723c */ /* 0x000fe60000001838 */
[----:B------:R-:W3:Y:S05]  /*b100*/  MUFU.TANH R36, R36 ;  /* 0x0000002400247308 */ /* 0x000eea0000002400 */
[----:B------:R-:W-:Y:S03]  /*b110*/  HMMA.16816.F32 R44, R40, R78, R44 ;  /* 0x0000004e282c723c */ /* 0x000fe6000000182c */
[----:B------:R-:W-:Y:S05]  /*b120*/  MUFU.TANH R39, R39 ;  /* 0x0000002700277308 */ /* 0x000fea0000002400 */
[----:B------:R-:W-:Y:S03]  /*b130*/  HMMA.16816.F32 R64, R4, R24, R64 ;  /* 0x000000180440723c */ /* 0x000fe60000001840 */
[----:B------:R-:W3:Y:S02]  /*b140*/  MUFU.TANH R73, R73 ;  /* 0x0000004900497308 */ /* 0x000ee40000002400 */
[----:B-1----:R-:W-:-:S03]  /*b150*/  FMUL.FTZ R14, R71, R2 ;  /* 0x00000002470e7220 */ /* 0x002fc60000410000 */
[----:B------:R-:W-:Y:S01]  /*b160*/  HMMA.16816.F32 R56, R4, R26, R56 ;  /* 0x0000001a0438723c */ /* 0x000fe20000001838 */
[----:B------:R-:W1:Y:S02]  /*b170*/  LDSM.16.M88.4 R24, [R11+0x5c00] ;  /* 0x005c00000b18783b */ /* 0x000e640000000200 */
[----:B------:R-:W-:Y:S01]  /*b180*/  MUFU.TANH R72, R72 ;  /* 0x0000004800487308 */ /* 0x000fe20000002400 */
[----:B------:R-:W-:-:S04]  /*b190*/  DEPBAR.LE SB0, 0x0 ;  /* 0x000080000000791a */ /* 0x000fc80000000000 */
[C---:B--2---:R-:W-:Y:S03]  /*b1a0*/  HMMA.16816.F32 R48, R28.reuse, R16, R48 ;  /* 0x000000101c30723c */ /* 0x044fe60000001830 */
[----:B------:R-:W2:Y:S05]  /*b1b0*/  MUFU.TANH R74, R74 ;  /* 0x0000004a004a7308 */ /* 0x000eaa0000002400 */
[----:B------:R-:W-:Y:S03]  /*b1c0*/  HMMA.16816.F32 R44, R28, R18, R44 ;  /* 0x000000121c2c723c */ /* 0x000fe6000000182c */
[----:B------:R-:W-:Y:S05]  /*b1d0*/  MUFU.TANH R68, R68 ;  /* 0x0000004400447308 */ /* 0x000fea0000002400 */
[----:B------:R-:W-:Y:S03]  /*b1e0*/  HMMA.16816.F32 R64, R20, R80, R64 ;  /* 0x000000501440723c */ /* 0x000fe60000001840 */
[----:B------:R-:W-:Y:S05]  /*b1f0*/  MUFU.TANH R70, R70 ;  /* 0x0000004600467308 */ /* 0x000fea0000002400 */
[C---:B----4-:R-:W-:Y:S03]  /*b200*/  HMMA.16816.F32 R48, R4.reuse, R32, R48 ;  /* 0x000000200430723c */ /* 0x050fe60000001830 */
[----:B------:R-:W-:Y:S05]  /*b210*/  MUFU.TANH R69, R69 ;  /* 0x0000004500457308 */ /* 0x000fea0000002400 */
[----:B------:R-:W-:Y:S03]  /*b220*/  HMMA.16816.F32 R44, R4, R34, R44 ;  /* 0x00000022042c723c */ /* 0x000fe6000000182c */
[----:B------:R-:W-:Y:S01]  /*b230*/  LOP3.LUT R4, R131, 0x6, R60, 0xf8, !PT ;  /* 0x0000000683047812 */ /* 0x000fe200078ef83c */
[----:B------:R-:W-:Y:S01]  /*b240*/  MUFU.TANH R14, R14 ;  /* 0x0000000e000e7308 */ /* 0x000fe20000002400 */
[-C--:B------:R-:W-:Y:S01]  /*b250*/  FMUL.FTZ R65, R65, R2.reuse ;  /* 0x0000000241417220 */ /* 0x080fe20000410000 */
[-C--:B------:R-:W-:Y:S01]  /*b260*/  FMUL.FTZ R67, R67, R2.reuse ;  /* 0x0000000243437220 */ /* 0x080fe20000410000 */
[----:B------:R-:W-:Y:S01]  /*b270*/  LOP3.LUT R6, R4, 0x8, RZ, 0xfc, !PT ;  /* 0x0000000804067812 */ /* 0x000fe200078efcff */
[-C--:B------:R-:W-:Y:S01]  /*b280*/  FMUL.FTZ R64, R64, R2.reuse ;  /* 0x0000000240407220 */ /* 0x080fe20000410000 */
[-C--:B------:R-:W-:Y:S01]  /*b290*/  ISETP.GE.AND P2, PT, R4, R63.reuse, PT ;  /* 0x0000003f0400720c */ /* 0x080fe20003f46270 */
[----:B------:R-:W-:Y:S05]  /*b2a0*/  HMMA.16816.F32 R56, R20, R82, R56 ;  /* 0x000000521438723c */ /* 0x000fea0000001838 */
[----:B------:R-:W-:Y:S01]  /*b2b0*/  ISETP.GE.AND P0, PT, R6, R63, PT ;  /* 0x0000003f0600720c */ /* 0x000fe20003f06270 */
[----:B------:R-:W-:Y:S01]  /*b2c0*/  MUFU.TANH R139, R65 ;  /* 0x00000041008b7308 */ /* 0x000fe20000002400 */
[----:B------:R-:W-:Y:S01]  /*b2d0*/  LOP3.LUT R6, R4, 0x11, RZ, 0xfc, !PT ;  /* 0x0000001104067812 */ /* 0x000fe200078efcff */
[----:B------:R-:W-:Y:S01]  /*b2e0*/  FMUL.FTZ R66, R66, R2 ;  /* 0x0000000242427220 */ /* 0x000fe20000410000 */
[----:B------:R-:W-:-:S02]  /*b2f0*/  LOP3.LUT R16, R4, 0x1, RZ, 0xfc, !PT ;  /* 0x0000000104107812 */ /* 0x000fc400078efcff */
[-C--:B------:R-:W-:Y:S01]  /*b300*/  ISETP.GE.AND P4, PT, R6, R63.reuse, PT ;  /* 0x0000003f0600720c */ /* 0x080fe20003f86270 */
[C---:B-1----:R-:W-:Y:S03]  /*b310*/  HMMA.16816.F32 R48, R20.reuse, R24, R48 ;  /* 0x000000181430723c */ /* 0x042fe60000001830 */
[----:B------:R-:W-:Y:S01]  /*b320*/  LOP3.LUT R6, R4, 0x18, RZ, 0xfc, !PT ;  /* 0x0000001804067812 */ /* 0x000fe200078efcff */
[----:B------:R-:W1:Y:S01]  /*b330*/  MUFU.TANH R111, R67 ;  /* 0x00000043006f7308 */ /* 0x000e620000002400 */
[----:B---3--:R-:W-:Y:S02]  /*b340*/  FSEL R53, R53, -INF , !P2 ;  /* 0xff80000035357808 */ /* 0x008fe40005000000 */
[-C--:B------:R-:W-:Y:S02]  /*b350*/  ISETP.GE.AND P3, PT, R6, R63.reuse, PT ;  /* 0x0000003f0600720c */ /* 0x080fe40003f66270 */
[----:B------:R-:W-:Y:S01]  /*b360*/  LOP3.LUT R6, R4, 0x19, RZ, 0xfc, !PT ;  /* 0x0000001904067812 */ /* 0x000fe200078efcff */
[----:B------:R-:W-:Y:S03]  /*b370*/  HMMA.16816.F32 R44, R20, R26, R44 ;  /* 0x0000001a142c723c */ /* 0x000fe6000000182c */
[----:B------:R-:W-:Y:S01]  /*b380*/  FSEL R25, R15, -INF , !P2 ;  /* 0xff8000000f197808 */ /* 0x000fe20005000000 */
[----:B------:R-:W-:Y:S01]  /*b390*/  MUFU.TANH R117, R64 ;  /* 0x0000004000757308 */ /* 0x000fe20000002400 */
[-C--:B------:R-:W-:Y:S01]  /*b3a0*/  ISETP.GE.AND P1, PT, R16, R63.reuse, PT ;  /* 0x0000003f1000720c */ /* 0x080fe20003f26270 */
[-C--:B------:R-:W-:Y:S01]  /*b3b0*/  FMUL.FTZ R56, R56, R2.reuse ;  /* 0x0000000238387220 */ /* 0x080fe20000410000 */
[-C--:B------:R-:W-:Y:S01]  /*b3c0*/  ISETP.GE.AND P2, PT, R6, R63.reuse, PT ;  /* 0x0000003f0600720c */ /* 0x080fe20003f46270 */
[-C--:B------:R-:W-:Y:S01]  /*b3d0*/  FMUL.FTZ R57, R57, R2.reuse ;  /* 0x0000000239397220 */ /* 0x080fe20000410000 */
[----:B------:R-:W-:Y:S01]  /*b3e0*/  LOP3.LUT R6, R4, 0x20, RZ, 0xfc, !PT ;  /* 0x0000002004067812 */ /* 0x000fe200078efcff */
[-C--:B------:R-:W-:Y:S01]  /*b3f0*/  FMUL.FTZ R58, R58, R2.reuse ;  /* 0x000000023a3a7220 */ /* 0x080fe20000410000 */
[----:B------:R-:W-:Y:S01]  /*b400*/  FSEL R21, R36, -INF , !P1 ;  /* 0xff80000024157808 */ /* 0x000fe20004800000 */
[----:B------:R-:W3:Y:S01]  /*b410*/  MUFU.TANH R113, R66 ;  /* 0x0000004200717308 */ /* 0x000ee20000002400 */
[----:B------:R-:W-:Y:S01]  /*b420*/  FSEL R52, R52, -INF , !P1 ;  /* 0xff80000034347808 */ /* 0x000fe20004800000 */
[-C--:B------:R-:W-:Y:S01]  /*b430*/  FMUL.FTZ R59, R59, R2.reuse ;  /* 0x000000023b3b7220 */ /* 0x080fe20000410000 */
[-C--:B------:R-:W-:Y:S01]  /*b440*/  ISETP.GE.AND P1, PT, R6, R63.reuse, PT ;  /* 0x0000003f0600720c */ /* 0x080fe20003f26270 */
[-C--:B------:R-:W-:Y:S01]  /*b450*/  FMUL.FTZ R48, R48, R2.reuse ;  /* 0x0000000230307220 */ /* 0x080fe20000410000 */
[----:B------:R-:W-:Y:S01]  /*b460*/  LOP3.LUT R18, R4, 0x9, RZ, 0xfc, !PT ;  /* 0x0000000904127812 */ /* 0x000fe200078efcff */
[-C--:B------:R-:W-:Y:S01]  /*b470*/  FMUL.FTZ R50, R50, R2.reuse ;  /* 0x0000000232327220 */ /* 0x080fe20000410000 */
[----:B------:R-:W-:Y:S01]  /*b480*/  LOP3.LUT R6, R4, 0x21, RZ, 0xfc, !PT ;  /* 0x0000002104067812 */ /* 0x000fe200078efcff */
[-C--:B------:R-:W-:Y:S01]  /*b490*/  FMUL.FTZ R49, R49, R2.reuse ;  /* 0x0000000231317220 */ /* 0x080fe20000410000 */
[----:B------:R-:W-:Y:S01]  /*b4a0*/  FSEL R62, R62, -INF , !P0 ;  /* 0xff8000003e3e7808 */ /* 0x000fe20004000000 */
[-C--:B------:R-:W-:Y:S01]  /*b4b0*/  FMUL.FTZ R35, R45, R2.reuse ;  /* 0x000000022d237220 */ /* 0x080fe20000410000 */
[----:B------:R-:W-:Y:S01]  /*b4c0*/  FSEL R37, R37, -INF , !P0 ;  /* 0xff80000025257808 */ /* 0x000fe20004000000 */
[-C--:B------:R-:W-:Y:S01]  /*b4d0*/  FMUL.FTZ R51, R51, R2.reuse ;  /* 0x0000000233337220 */ /* 0x080fe20000410000 */
[-C--:B------:R-:W-:Y:S01]  /*b4e0*/  ISETP.GE.AND P6, PT, R18, R63.reuse, PT ;  /* 0x0000003f1200720c */ /* 0x080fe20003fc6270 */
[-C--:B------:R-:W-:Y:S01]  /*b4f0*/  FMUL.FTZ R44, R44, R2.reuse ;  /* 0x000000022c2c7220 */ /* 0x080fe20000410000 */
        /* <DEDUP_REMOVED lines=8> */
[-C--:B------:R-:W-:Y:S02]  /*b580*/  ISETP.GE.AND P5, PT, R16, R63.reuse, PT ;  /* 0x0000003f1000720c */ /* 0x080fe40003fa6270 */
[----:B------:R-:W-:Y:S01]  /*b590*/  ISETP.GE.AND P6, PT, R6, R63, PT ;  /* 0x0000003f0600720c */ /* 0x000fe20003fc6270 */
[----:B------:R-:W-:Y:S01]  /*b5a0*/  MUFU.TANH R115, R57 ;  /* 0x0000003900737308 */ /* 0x000fe20000002400 */
[----:B------:R-:W-:Y:S02]  /*b5b0*/  LOP3.LUT R6, R4, 0x29, RZ, 0xfc, !PT ;  /* 0x0000002904067812 */ /* 0x000fe400078efcff */
[----:B------:R-:W-:Y:S02]  /*b5c0*/  FSEL R73, R73, -INF , !P5 ;  /* 0xff80000049497808 */ /* 0x000fe40006800000 */
[----:B------:R-:W-:-:S02]  /*b5d0*/  FSEL R39, R39, -INF , !P5 ;  /* 0xff80000027277808 */ /* 0x000fc40006800000 */
[----:B------:R-:W-:Y:S01]  /*b5e0*/  ISETP.GE.AND P5, PT, R6, R63, PT ;  /* 0x0000003f0600720c */ /* 0x000fe20003fa6270 */
[----:B------:R-:W4:Y:S01]  /*b5f0*/  MUFU.TANH R105, R58 ;  /* 0x0000003a00697308 */ /* 0x000f220000002400 */
[----:B------:R-:W-:Y:S02]  /*b600*/  LOP3.LUT R6, R4, 0x30, RZ, 0xfc, !PT ;  /* 0x0000003004067812 */ /* 0x000fe400078efcff */
[----:B--2---:R-:W-:Y:S02]  /*b610*/  FSEL R7, R74, -INF , !P4 ;  /* 0xff8000004a077808 */ /* 0x004fe40006000000 */
[----:B------:R-:W-:Y:S02]  /*b620*/  FSEL R23, R72, -INF , !P4 ;  /* 0xff80000048177808 */ /* 0x000fe40006000000 */
[----:B-1----:R-:W-:Y:S01]  /*b630*/  FSEL R111, R111, -INF , !P0 ;  /* 0xff8000006f6f7808 */ /* 0x002fe20004000000 */
[----:B------:R-:W1:Y:S01]  /*b640*/  MUFU.TANH R109, R59 ;  /* 0x0000003b006d7308 */ /* 0x000e620000002400 */
[----:B------:R-:W-:-:S02]  /*b650*/  FSEL R139, R139, -INF , !P0 ;  /* 0xff8000008b8b7808 */ /* 0x000fc40004000000 */
[-C--:B------:R-:W-:Y:S02]  /*b660*/  ISETP.GE.AND P4, PT, R6, R63.reuse, PT ;  /* 0x0000003f0600720c */ /* 0x080fe40003f86270 */
[----:B------:R-:W-:Y:S02]  /*b670*/  ISETP.NE.AND P0, PT, R86, 0x1, PT ;  /* 0x000000015600780c */ /* 0x000fe40003f05270 */
[----:B------:R-:W-:Y:S01]  /*b680*/  LOP3.LUT R6, R4, 0x31, RZ, 0xfc, !PT ;  /* 0x0000003104067812 */ /* 0x000fe200078efcff */
[----:B------:R-:W-:Y:S01]  /*b690*/  MUFU.TANH R96, R48 ;  /* 0x0000003000607308 */ /* 0x000fe20000002400 */
[----:B------:R-:W-:Y:S02]  /*b6a0*/  FSEL R11, R70, -INF , !P3 ;  /* 0xff800000460b7808 */ /* 0x000fe40005800000 */
[----:B------:R-:W-:Y:S02]  /*b6b0*/  FSEL R15, R68, -INF , !P3 ;  /* 0xff800000440f7808 */ /* 0x000fe40005800000 */
[----:B------:R-:W-:-:S02]  /*b6c0*/  ISETP.GE.AND P3, PT, R6, R63, PT ;  /* 0x0000003f0600720c */ /* 0x000fc40003f66270 */
[C---:B------:R-:W-:Y:S01]  /*b6d0*/  LOP3.LUT R6, R4.reuse, 0x38, RZ, 0xfc, !PT ;  /* 0x0000003804067812 */ /* 0x040fe200078efcff */
[----:B------:R-:W2:Y:S01]  /*b6e0*/  MUFU.TANH R93, R50 ;  /* 0x00000032005d7308 */ /* 0x000ea20000002400 */
[----:B------:R-:W-:Y:S02]  /*b6f0*/  LOP3.LUT R4, R4, 0x39, RZ, 0xfc, !PT ;  /* 0x0000003904047812 */ /* 0x000fe400078efcff */
[----:B------:R-:W-:Y:S02]  /*b700*/  FSEL R5, R14, -INF , !P2 ;  /* 0xff8000000e057808 */ /* 0x000fe40005000000 */
[----:B------:R-:W-:Y:S02]  /*b710*/  FSEL R17, R69, -INF , !P2 ;  /* 0xff80000045117808 */ /* 0x000fe40005000000 */
[----:B---3--:R-:W-:Y:S01]  /*b720*/  FSEL R113, R113, -INF , !P1 ;  /* 0xff80000071717808 */ /* 0x008fe20004800000 */
[----:B------:R-:W3:Y:S01]  /*b730*/  MUFU.TANH R91, R49 ;  /* 0x00000031005b7308 */ /* 0x000ee20000002400 */
[----:B------:R-:W-:-:S02]  /*b740*/  FSEL R117, R117, -INF , !P1 ;  /* 0xff80000075757808 */ /* 0x000fc40004800000 */
[-C--:B------:R-:W-:Y:S02]  /*b750*/  ISETP.GE.AND P2, PT, R6, R63.reuse, PT ;  /* 0x0000003f0600720c */ /* 0x080fe40003f46270 */
[----:B------:R-:W-:Y:S02]  /*b760*/  ISETP.GE.AND P1, PT, R4, R63, PT ;  /* 0x0000003f0400720c */ /* 0x000fe40003f26270 */
[----:B----4-:R-:W-:Y:S01]  /*b770*/  FSEL R105, R105, -INF , !P6 ;  /* 0xff80000069697808 */ /* 0x010fe20007000000 */
[----:B------:R-:W4:Y:S01]  /*b780*/  MUFU.TANH R90, R51 ;  /* 0x00000033005a7308 */ /* 0x000f220000002400 */
[----:B------:R-:W-:Y:S02]  /*b790*/  FSEL R107, R107, -INF , !P6 ;  /* 0xff8000006b6b7808 */ /* 0x000fe40007000000 */
[----:B-1----:R-:W-:Y:S02]  /*b7a0*/  FSEL R109, R109, -INF , !P5 ;  /* 0xff8000006d6d7808 */ /* 0x002fe40006800000 */
[----:B------:R-:W-:-:S02]  /*b7b0*/  FSEL R115, R115, -INF , !P5 ;  /* 0xff80000073737808 */ /* 0x000fc40006800000 */
[----:B--2---:R-:W-:Y:S01]  /*b7c0*/  FSEL R93, R93, -INF , !P4 ;  /* 0xff8000005d5d7808 */ /* 0x004fe20006000000 */
[----:B------:R-:W1:Y:S01]  /*b7d0*/  MUFU.TANH R88, R44 ;  /* 0x0000002c00587308 */ /* 0x000e620000002400 */
[----:B------:R-:W-:Y:S02]  /*b7e0*/  FSEL R96, R96, -INF , !P4 ;  /* 0xff80000060607808 */ /* 0x000fe40006000000 */
        /* <DEDUP_REMOVED lines=24> */
.L_x_7313:
        /* <DEDUP_REMOVED lines=60> */
.L_x_7314:
[----:B------:R-:W-:Y:S05]  /*bd30*/  BSYNC.RECONVERGENT B0 ;  /* 0x0000000000007941 */ /* 0x000fea0003800200 */
.L_x_7312:
        /* <DEDUP_REMOVED lines=38> */
.L_x_7311:
[----:B------:R-:W-:Y:S05]  /*bfa0*/  BSYNC.RECONVERGENT B1 ;  /* 0x0000000000017941 */ /* 0x000fea0003800200 */
.L_x_7310:
        /* <DEDUP_REMOVED lines=18> */
[----:B-1----:R-:W1:Y:S03]  /*c0d0*/  SHFL.BFLY PT, R13, R10, 0x2, 0x1f ;  /* 0x0c401f000a0d7f89 */ /* 0x002e6600000e0000 */
[----:B------:R-:W-:Y:S01]  /*c0e0*/  LEA R34, R34, R55, 0x1 ;  /* 0x0000003722227211 */ /* 0x000fe200078e08ff */
[----:B------:R-:W3:Y:S03]  /*c0f0*/  SHFL.BFLY PT, R9, R6, 0x2, 0x1f ;  /* 0x0c401f0006097f89 */ /* 0x000ee600000e0000 */
[----:B------:R-:W-:Y:S01]  /*c100*/  IADD3 R33, PT, PT, R3, R34, RZ ;  /* 0x0000002203217210 */ /* 0x000fe20007ffe0ff */
        /* <DEDUP_REMOVED lines=26> */
[-C--:B------:R-:W-:Y:S01]  /*c2b0*/  FFMA.FTZ R20, R11, R97.reuse, -R100 ;  /* 0x000000610b147223 */ /* 0x080fe20000010864 */
        /* <DEDUP_REMOVED lines=8> */
[-C--:B------:R-:W-:Y:S01]  /*c340*/  FFMA.FTZ R3, R5, R97.reuse, -R100 ;  /* 0x0000006105037223 */ /* 0x080fe20000010864 */
[----:B------:R-:W4:Y:S01]  /*c350*/  LDSM.16.MT88.4 R12, [R33+0x6400] ;  /* 0x00640000210c783b */ /* 0x000f220000004200 */
[----:B------:R-:W5:Y:S01]  /*c360*/  MUFU.EX2 R32, R32 ;  /* 0x0000002000207308 */ /* 0x000f620000000800 */
[-C--:B------:R-:W-:Y:S01]  /*c370*/  FFMA.FTZ R110, R117, R97.reuse, -R98 ;  /* 0x00000061756e7223 */ /* 0x080fe20000010862 */
[-C--:B------:R-:W-:Y:S01]  /*c380*/  FFMA.FTZ R108, R113, R97.reuse, -R100 ;  /* 0x00000061716c7223 */ /* 0x080fe20000010864 */
[----:B------:R-:W-:Y:S01]  /*c390*/  LDSM.16.MT88.4 R52, [R33+0x7000] ;  /* 0x007000002134783b */ /* 0x000fe20000004200 */
[----:B------:R-:W-:Y:S01]  /*c3a0*/  MUFU.EX2 R106, R106 ;  /* 0x0000006a006a7308 */ /* 0x000fe20000000800 */
[-C--:B------:R-:W-:Y:S01]  /*c3b0*/  FFMA.FTZ R139, R139, R97.reuse, -R98 ;  /* 0x000000618b8b7223 */ /* 0x080fe20000010862 */
[----:B---3--:R-:W-:Y:S01]  /*c3c0*/  F2FP.F16.F32.PACK_AB R48, R101, R102 ;  /* 0x000000666530723e */ /* 0x008fe200000000ff */
[----:B------:R-:W-:Y:S01]  /*c3d0*/  LDSM.16.MT88.4 R24, [R34+0x6400] ;  /* 0x006400002218783b */ /* 0x000fe20000004200 */
[----:B------:R-:W3:Y:S01]  /*c3e0*/  MUFU.EX2 R103, R103 ;  /* 0x0000006700677308 */ /* 0x000ee20000000800 */
[-C--:B------:R-:W-:Y:S01]  /*c3f0*/  FFMA.FTZ R111, R111, R97.reuse, -R100 ;  /* 0x000000616f6f7223 */ /* 0x080fe20000010864 */
[-CC-:B------:R-:W-:Y:S01]  /*c400*/  FFMA.FTZ R140, R35, R97.reuse, -R98.reuse ;  /* 0x00000061238c7223 */ /* 0x180fe20000010862 */
[----:B------:R-:W-:Y:S01]  /*c410*/  LDSM.16.MT88.4 R16, [R33+0x7400] ;  /* 0x007400002110783b */ /* 0x000fe20000004200 */
[----:B------:R-:W-:Y:S01]  /*c420*/  MUFU.EX2 R104, R104 ;  /* 0x0000006800687308 */ /* 0x000fe20000000800 */
[----:B------:R-:W-:Y:S01]  /*c430*/  FFMA.FTZ R96, R96, R97, -R98 ;  /* 0x0000006160607223 */ /* 0x000fe20000010862 */
[----:B-----5:R-:W-:Y:S01]  /*c440*/  F2FP.F16.F32.PACK_AB R50, R32, R99 ;  /* 0x000000632032723e */ /* 0x020fe200000000ff */
[-C--:B------:R-:W-:Y:S01]  /*c450*/  FFMA.FTZ R35, R90, R97.reuse, -R100 ;  /* 0x000000615a237223 */ /* 0x080fe20000010864 */
[----:B------:R-:W5:Y:S01]  /*c460*/  MUFU.EX2 R31, R31 ;  /* 0x0000001f001f7308 */ /* 0x000f620000000800 */
[-C--:B------:R-:W-:Y:S01]  /*c470*/  FFMA.FTZ R91, R91, R97.reuse, -R98 ;  /* 0x000000615b5b7223 */ /* 0x080fe20000010862 */
[----:B------:R-:W-:Y:S01]  /*c480*/  FFMA.FTZ R93, R93, R97, -R100 ;  /* 0x000000615d5d7223 */ /* 0x000fe20000010864 */
[----:B------:R-:W-:Y:S01]  /*c490*/  FADD.FTZ R102, R102, R101 ;  /* 0x0000006566667221 */ /* 0x000fe20000010000 */
[----:B------:R-:W-:Y:S01]  /*c4a0*/  MUFU.EX2 R30, R30 ;  /* 0x0000001e001e7308 */ /* 0x000fe20000000800 */
[----:B---3--:R-:W-:Y:S01]  /*c4b0*/  F2FP.F16.F32.PACK_AB R49, R103, R106 ;  /* 0x0000006a6731723e */ /* 0x008fe200000000ff */
[----:B------:R-:W-:-:S02]  /*c4c0*/  FADD.FTZ R103, R106, R103 ;  /* 0x000000676a677221 */ /* 0x000fc40000010000 */
[----:B------:R-:W3:Y:S01]  /*c4d0*/  MUFU.EX2 R29, R29 ;  /* 0x0000001d001d7308 */ /* 0x000ee20000000800 */
[----:B------:R-:W-:-:S03]  /*c4e0*/  FADD.FTZ R99, R99, R102 ;  /* 0x0000006663637221 */ /* 0x000fc60000010000 */
[----:B------:R-:W-:Y:S01]  /*c4f0*/  MUFU.EX2 R22, R22 ;  /* 0x0000001600167308 */ /* 0x000fe20000000800 */
[----:B------:R-:W-:Y:S01]  /*c500*/  FADD.FTZ R99, R32, R99 ;  /* 0x0000006320637221 */ /* 0x000fe20000010000 */
[C---:B-----5:R-:W-:Y:S01]  /*c510*/  F2FP.F16.F32.PACK_AB R51, R31.reuse, R104 ;  /* 0x000000681f33723e */ /* 0x060fe200000000ff */
[----:B------:R-:W-:Y:S01]  /*c520*/  FADD.FTZ R104, R104, R103 ;  /* 0x0000006768687221 */ /* 0x000fe20000010000 */
[----:B------:R-:W5:Y:S03]  /*c530*/  MUFU.EX2 R21, R21 ;  /* 0x0000001500157308 */ /* 0x000f660000000800 */
[----:B------:R-:W-:Y:S01]  /*c540*/  FADD.FTZ R31, R31, R104 ;  /* 0x000000681f1f7221 */ /* 0x000fe20000010000 */
[----:B------:R-:W-:Y:S01]  /*c550*/  MUFU.EX2 R28, R28 ;  /* 0x0000001c001c7308 */ /* 0x000fe20000000800 */
[C---:B-1----:R-:W-:Y:S03]  /*c560*/  HMMA.16816.F32 R64, R48.reuse, R60, RZ ;  /* 0x0000003c3040723c */ /* 0x042fe600000018ff */
[C---:B---3--:R-:W-:Y:S01]  /*c570*/  F2FP.F16.F32.PACK_AB R4, R29.reuse, R30 ;  /* 0x0000001e1d04723e */ /* 0x048fe200000000ff */
[----:B------:R-:W-:Y:S01]  /*c580*/  FADD.FTZ R30, R30, R99 ;  /* 0x000000631e1e7221 */ /* 0x000fe20000010000 */
[----:B------:R-:W1:Y:S03]  /*c590*/  MUFU.EX2 R23, R23 ;  /* 0x0000001700177308 */ /* 0x000e660000000800 */
[----:B------:R-:W-:Y:S01]  /*c5a0*/  FADD.FTZ R29, R29, R30 ;  /* 0x0000001e1d1d7221 */ /* 0x000fe20000010000 */
[----:B------:R-:W-:Y:S01]  /*c5b0*/  MUFU.EX2 R20, R20 ;  /* 0x0000001400147308 */ /* 0x000fe20000000800 */
[C---:B------:R-:W-:Y:S01]  /*c5c0*/  HMMA.16816.F32 R60, R48.reuse, R62, RZ ;  /* 0x0000003e303c723c */ /* 0x040fe200000018ff */
[C---:B-----5:R-:W-:Y:S01]  /*c5d0*/  F2FP.F16.F32.PACK_AB R6, R21.reuse, R22 ;  /* 0x000000161506723e */ /* 0x060fe200000000ff */
[----:B------:R-:W-:Y:S01]  /*c5e0*/  FADD.FTZ R22, R22, R29 ;  /* 0x0000001d16167221 */ /* 0x000fe20000010000 */
[----:B------:R-:W3:Y:S03]  /*c5f0*/  MUFU.EX2 R3, R3 ;  /* 0x0000000300037308 */ /* 0x000ee60000000800 */
[----:B------:R-:W-:Y:S01]  /*c600*/  FADD.FTZ R21, R21, R22 ;  /* 0x0000001615157221 */ /* 0x000fe20000010000 */
[----:B------:R-:W-:Y:S01]  /*c610*/  MUFU.EX2 R110, R110 ;  /* 0x0000006e006e7308 */ /* 0x000fe20000000800 */
[C---:B------:R-:W-:Y:S01]  /*c620*/  HMMA.16816.F32 R72, R48.reuse, R68, RZ ;  /* 0x000000443048723c */ /* 0x040fe200000018ff */
[C---:B-1----:R-:W-:Y:S01]  /*c630*/  F2FP.F16.F32.PACK_AB R5, R23.reuse, R28 ;  /* 0x0000001c1705723e */ /* 0x042fe200000000ff */
[----:B------:R-:W-:Y:S01]  /*c640*/  FADD.FTZ R28, R28, R31 ;  /* 0x0000001f1c1c7221 */ /* 0x000fe20000010000 */
[----:B------:R-:W-:Y:S03]  /*c650*/  MUFU.EX2 R108, R108 ;  /* 0x0000006c006c7308 */ /* 0x000fe60000000800 */
[----:B------:R-:W-:Y:S01]  /*c660*/  FADD.FTZ R23, R23, R28 ;  /* 0x0000001c17177221 */ /* 0x000fe20000010000 */
[----:B------:R-:W-:Y:S01]  /*c670*/  MUFU.EX2 R96, R96 ;  /* 0x0000006000607308 */ /* 0x000fe20000000800 */
[----:B------:R-:W-:Y:S01]  /*c680*/  HMMA.16816.F32 R68, R48, R70, RZ ;  /* 0x000000463044723c */ /* 0x000fe200000018ff */
[C---:B---3--:R-:W-:Y:S01]  /*c690*/  F2FP.F16.F32.PACK_AB R7, R3.reuse, R20 ;  /* 0x000000140307723e */ /* 0x048fe200000000ff */
[----:B------:R-:W-:Y:S01]  /*c6a0*/  FADD.FTZ R20, R20, R23 ;  /* 0x0000001714147221 */ /* 0x000fe20000010000 */
[----:B------:R-:W-:Y:S03]  /*c6b0*/  MUFU.EX2 R140, R140 ;  /* 0x0000008c008c7308 */ /* 0x000fe60000000800 */
[----:B------:R-:W-:Y:S01]  /*c6c0*/  FADD.FTZ R3, R3, R20 ;  /* 0x0000001403037221 */ /* 0x000fe20000010000 */
[----:B------:R-:W-:Y:S01]  /*c6d0*/  MUFU.EX2 R90, R93 ;  /* 0x0000005d005a7308 */ /* 0x000fe20000000800 */
[C---:B--2---:R-:W-:Y:S03]  /*c6e0*/  HMMA.16816.F32 R64, R4.reuse, R8, R64 ;  /* 0x000000080440723c */ /* 0x044fe60000001840 */
[----:B------:R-:W-:Y:S05]  /*c6f0*/  MUFU.EX2 R35, R35 ;  /* 0x0000002300237308 */ /* 0x000fea0000000800 */
[C---:B------:R-:W-:Y:S01]  /*c700*/  HMMA.16816.F32 R60, R4.reuse, R10, R60 ;  /* 0x0000000a043c723c */ /* 0x040fe2000000183c */
[----:B------:R-:W1:Y:S07]  /*c710*/  LDSM.16.MT88.4 R8, [R34+0x8400] ;  /* 0x008400002208783b */ /* 0x000e6e0000004200 */
[C---:B----4-:R-:W-:Y:S08]  /*c720*/  HMMA.16816.F32 R72, R4.reuse, R12, R72 ;  /* 0x0000000c0448723c */ /* 0x050ff00000001848 */
[----:B------:R-:W-:Y:S01]  /*c730*/  HMMA.16816.F32 R68, R4, R14, R68 ;  /* 0x0000000e0444723c */ /* 0x000fe20000001844 */
[----:B------:R-:W2:Y:S07]  /*c740*/  LDSM.16.MT88.4 R12, [R33+0x8000] ;  /* 0x00800000210c783b */ /* 0x000eae0000004200 */
[C---:B------:R-:W-:Y:S08]  /*c750*/  HMMA.16816.F32 R36, R48.reuse, R40, RZ ;  /* 0x000000283024723c */ /* 0x040ff000000018ff */
[C---:B------:R-:W-:Y:S08]  /*c760*/  HMMA.16816.F32 R40, R48.reuse, R42, RZ ;  /* 0x0000002a3028723c */ /* 0x040ff000000018ff */
[----:B------:R-:W-:Y:S08]  /*c770*/  HMMA.16816.F32 R80, R48, R76, RZ ;  /* 0x0000004c3050723c */ /* 0x000ff000000018ff */
[C---:B-1----:R-:W-:Y:S08]  /*c780*/  HMMA.16816.F32 R36, R4.reuse, R8, R36 ;  /* 0x000000080424723c */ /* 0x042ff00000001824 */
[----:B------:R-:W-:Y:S01]  /*c790*/  HMMA.16816.F32 R40, R4, R10, R40 ;  /* 0x0000000a0428723c */ /* 0x000fe20000001828 */
[----:B------:R-:W1:Y:S07]  /*c7a0*/  LDSM.16.MT88.4 R8, [R33+0x8400] ;  /* 0x008400002108783b */ /* 0x000e6e0000004200 */
[C---:B------:R-:W-:Y:S08]  /*c7b0*/  HMMA.16816.F32 R56, R48.reuse, R52, RZ ;  /* 0x000000343038723c */ /* 0x040ff000000018ff */
[C---:B------:R-:W-:Y:S08]  /*c7c0*/  HMMA.16816.F32 R76, R48.reuse, R78, RZ ;  /* 0x0000004e304c723c */ /* 0x040ff000000018ff */
[C---:B------:R-:W-:Y:S08]  /*c7d0*/  HMMA.16816.F32 R52, R48.reuse, R54, RZ ;  /* 0x000000363034723c */ /* 0x040ff000000018ff */
[C---:B--2---:R-:W-:Y:S08]  /*c7e0*/  HMMA.16816.F32 R44, R48.reuse, R12, RZ ;  /* 0x0000000c302c723c */ /* 0x044ff000000018ff */
[----:B------:R-:W-:Y:S01]  /*c7f0*/  HMMA.16816.F32 R48, R48, R14, RZ ;  /* 0x0000000e3030723c */ /* 0x000fe200000018ff */
[----:B------:R-:W-:Y:S07]  /*c800*/  LDSM.16.MT88.4 R12, [R34+0x7c00] ;  /* 0x007c0000220c783b */ /* 0x000fee0000004200 */
[C---:B------:R-:W-:Y:S05]  /*c810*/  HMMA.16816.F32 R80, R4.reuse, R24, R80 ;  /* 0x000000180450723c */ /* 0x040fea0000001850 */
[-CC-:B------:R-:W-:Y:S01]  /*c820*/  FFMA.FTZ R25, R105, R97.reuse, -R100.reuse ;  /* 0x0000006169197223 */ /* 0x180fe20000010864 */
[-C--:B------:R-:W-:Y:S01]  /*c830*/  FFMA.FTZ R24, R109, R97.reuse, -R100 ;  /* 0x000000616d187223 */ /* 0x080fe20000010864 */
[----:B------:R-:W-:Y:S04]  /*c840*/  MUFU.EX2 R105, R111 ;  /* 0x0000006f00697308 */ /* 0x000fe80000000800 */
[----:B------:R-:W-:Y:S01]  /*c850*/  MUFU.EX2 R25, R25 ;  /* 0x0000001900197308 */ /* 0x000fe20000000800 */
[C---:B-1----:R-:W-:Y:S03]  /*c860*/  HMMA.16816.F32 R44, R4.reuse, R8, R44 ;  /* 0x00000008042c723c */ /* 0x042fe6000000182c */
[----:B------:R-:W-:Y:S05]  /*c870*/  MUFU.EX2 R24, R24 ;  /* 0x0000001800187308 */ /* 0x000fea0000000800 */
[C---:B------:R-:W-:Y:S01]  /*c880*/  HMMA.16816.F32 R48, R4.reuse, R10, R48 ;  /* 0x0000000a0430723c */ /* 0x040fe20000001830 */
[----:B------:R-:W1:Y:S07]  /*c890*/  LDSM.16.MT88.4 R8, [R34+0x6800] ;  /* 0x006800002208783b */ /* 0x000e6e0000004200 */
[C---:B------:R-:W-:Y:S03]  /*c8a0*/  HMMA.16816.F32 R76, R4.reuse, R26, R76 ;  /* 0x0000001a044c723c */ /* 0x040fe6000000184c */
[-CC-:B------:R-:W-:Y:S01]  /*c8b0*/  FFMA.FTZ R27, R107, R97.reuse, -R98.reuse ;  /* 0x000000616b1b7223 */ /* 0x180fe20000010862 */
[-C--:B------:R-:W-:Y:S01]  /*c8c0*/  FFMA.FTZ R26, R115, R97.reuse, -R98 ;  /* 0x00000061731a7223 */ /* 0x080fe20000010862 */
[----:B------:R-:W2:Y:S04]  /*c8d0*/  MUFU.EX2 R107, R139 ;  /* 0x0000008b006b7308 */ /* 0x000ea80000000800 */
[----:B------:R-:W-:Y:S01]  /*c8e0*/  MUFU.EX2 R27, R27 ;  /* 0x0000001b001b7308 */ /* 0x000fe20000000800 */
[C---:B------:R-:W-:Y:S03]  /*c8f0*/  HMMA.16816.F32 R56, R4.reuse, R16, R56 ;  /* 0x000000100438723c */ /* 0x040fe60000001838 */
[----:B------:R-:W3:Y:S05]  /*c900*/  MUFU.EX2 R26, R26 ;  /* 0x0000001a001a7308 */ /* 0x000eea0000000800 */
[----:B------:R-:W-:Y:S03]  /*c910*/  HMMA.16816.F32 R52, R4, R18, R52 ;  /* 0x000000120434723c */ /* 0x000fe60000001834 */
[----:B--2---:R-:W-:Y:S01]  /*c920*/  F2FP.F16.F32.PACK_AB R4, R107, R110 ;  /* 0x0000006e6b04723e */ /* 0x004fe200000000ff */
[----:B------:R-:W-:Y:S01]  /*c930*/  FFMA.FTZ R139, R87, R97, -R100 ;  /* 0x00000061578b7223 */ /* 0x000fe20000010864 */
[----:B------:R-:W-:Y:S01]  /*c940*/  F2FP.F16.F32.PACK_AB R5, R105, R108 ;  /* 0x0000006c6905723e */ /* 0x000fe200000000ff */
[----:B------:R-:W-:Y:S01]  /*c950*/  LDSM.16.MT88.4 R16, [R34+0x6c00] ;  /* 0x006c00002210783b */ /* 0x000fe20000004200 */
[----:B------:R-:W-:-:S03]  /*c960*/  F2FP.F16.F32.PACK_AB R7, R24, R25 ;  /* 0x000000191807723e */ /* 0x000fc600000000ff */
[----:B------:R-:W-:Y:S01]  /*c970*/  MUFU.EX2 R139, R139 ;  /* 0x0000008b008b7308 */ /* 0x000fe20000000800 */
[----:B---3--:R-:W-:-:S07]  /*c980*/  F2FP.F16.F32.PACK_AB R6, R26, R27 ;  /* 0x0000001b1a06723e */ /* 0x008fce00000000ff */
        /* <DEDUP_REMOVED lines=19> */
[----:B------:R-:W-:-:S02]  /*cac0*/  FFMA.FTZ R88, R89, R97, -R100 ;  /* 0x0000006159587223 */ /* 0x000fc40000010864 */
[----:B------:R-:W2:Y:S04]  /*cad0*/  MUFU.EX2 R89, R91 ;  /* 0x0000005b00597308 */ /* 0x000ea80000000800 */
[----:B------:R3:W4:Y:S04]  /*cae0*/  MUFU.EX2 R87, R5 ;  /* 0x0000000500577308 */ /* 0x0007280000000800 */
[----:B------:R-:W5:Y:S01]  /*caf0*/  MUFU.EX2 R88, R88 ;  /* 0x0000005800587308 */ /* 0x000f620000000800 */
[----:B--2---:R-:W-:Y:S02]  /*cb00*/  F2FP.F16.F32.PACK_AB R4, R89, R96 ;  /* 0x000000605904723e */ /* 0x004fe400000000ff */
[----:B---3--:R-:W-:-:S02]  /*cb10*/  F2FP.F16.F32.PACK_AB R5, R35, R90 ;  /* 0x0000005a2305723e */ /* 0x008fc400000000ff */
[----:B----4-:R-:W-:Y:S02]  /*cb20*/  F2FP.F16.F32.PACK_AB R6, R140, R87 ;  /* 0x000000578c06723e */ /* 0x010fe400000000ff */
[----:B-----5:R-:W-:-:S07]  /*cb30*/  F2FP.F16.F32.PACK_AB R7, R139, R88 ;  /* 0x000000588b07723e */ /* 0x020fce00000000ff */
        /* <DEDUP_REMOVED lines=38> */
.L_x_7322:
        /* <DEDUP_REMOVED lines=14> */
[----:B------:R-:W-:Y:S02]  /*ce80*/  LOP3.LUT R142, R144, 0x20, RZ, 0xfc, !PT ;  /* 0x00000020908e7812 */ /* 0x000fe400078efcff */
        /* <DEDUP_REMOVED lines=69> */
.L_x_7317:
[----:B------:R-:W-:Y:S05]  /*d2e0*/  BSYNC.RECONVERGENT B0 ;  /* 0x0000000000007941 */ /* 0x000fea0003800200 */
.L_x_7316:
[----:B------:R-:W1:Y:S01]  /*d2f0*/  S2UR UR6, SR_CgaCtaId ;  /* 0x00000000000679c3 */ /* 0x000e620000008800 */
[----:B------:R-:W-:Y:S01]  /*d300*/  LOP3.LUT R87, R86, 0xc0, RZ, 0xc0, !PT ;  /* 0x000000c056577812 */ /* 0x000fe200078ec0ff */
[----:B------:R-:W-:Y:S01]  /*d310*/  UMOV UR7, 0x400 ;  /* 0x0000040000077882 */ /* 0x000fe20000000000 */
[-C--:B------:R-:W-:Y:S01]  /*d320*/  ISETP.GE.AND P5, PT, R144, R129.reuse, PT ;  /* 0x000000819000720c */ /* 0x080fe20003fa6270 */
[----:B------:R-:W-:Y:S01]  /*d330*/  BSSY.RECONVERGENT B1, `(.L_x_7318) ;  /* 0x0000146000017945 */ /* 0x000fe20003800200 */
[----:B------:R-:W-:Y:S02]  /*d340*/  LOP3.LUT R87, R87, 0x18, R0, 0xf8, !PT ;  /* 0x0000001857577812 */ /* 0x000fe400078ef800 */
[-C--:B------:R-:W-:Y:S02]  /*d350*/  ISETP.GE.AND P4, PT, R142, R129.reuse, PT ;  /* 0x000000818e00720c */ /* 0x080fe40003f86270 */
[--C-:B------:R-:W-:Y:S02]  /*d360*/  LOP3.LUT R87, R87, 0x18, R86.reuse, 0x78, !PT ;  /* 0x0000001857577812 */ /* 0x100fe400078e7856 */
[----:B------:R-:W-:Y:S02]  /*d370*/  ISETP.GE.AND P3, PT, R88, R129, PT ;  /* 0x000000815800720c */ /* 0x000fe40003f66270 */
[----:B------:R-:W-:Y:S02]  /*d380*/  LOP3.LUT R87, R87, 0x1f20, R86, 0xf8, !PT ;  /* 0x00001f2057577812 */ /* 0x000fe400078ef856 */
[----:B------:R-:W-:Y:S02]  /*d390*/  LEA R88, P0, R118, R134, 0x1 ;  /* 0x0000008676587211 */ /* 0x000fe400078008ff */
[----:B------:R-:W-:Y:S02]  /*d3a0*/  SHF.L.U32 R95, R0, 0x4, RZ ;  /* 0x00000004005f7819 */ /* 0x000fe400000006ff */
[----:B------:R-:W-:Y:S02]  /*d3b0*/  LEA.HI.X R89, R118, R135, R119, 0x1, P0 ;  /* 0x0000008776597211 */ /* 0x000fe400000f0c77 */
[----:B------:R-:W-:Y:S02]  /*d3c0*/  SHF.R.U32.HI R94, RZ, 0x1, R0 ;  /* 0x00000001ff5e7819 */ /* 0x000fe40000011600 */
[C---:B------:R-:W-:Y:S01]  /*d3d0*/  SHF.L.U32 R116, R0.reuse, 0x5, RZ ;  /* 0x0000000500747819 */ /* 0x040fe200000006ff */
[----:B-1----:R-:W-:Y:S01]  /*d3e0*/  ULEA UR6, UR6, UR7, 0x18 ;  /* 0x0000000706067291 */ /* 0x002fe2000f8ec0ff */
[----:B------:R-:W-:Y:S02]  /*d3f0*/  LOP3.LUT R3, R95, 0x100, RZ, 0xc0, !PT ;  /* 0x000001005f037812 */ /* 0x000fe400078ec0ff */
[----:B------:R-:W-:Y:S02]  /*d400*/  SHF.L.U32 R92, R0, 0x2, RZ ;  /* 0x00000002005c7819 */ /* 0x000fe400000006ff */
[----:B------:R-:W-:Y:S02]  /*d410*/  LOP3.LUT R99, R94, 0x8, RZ, 0xc0, !PT ;  /* 0x000000085e637812 */ /* 0x000fe400078ec0ff */
[----:B------:R-:W-:Y:S02]  /*d420*/  LEA R141, R87, UR6, 0x1 ;  /* 0x00000006578d7c11 */ /* 0x000fe4000f8e08ff */
[----:B------:R-:W-:Y:S02]  /*d430*/  LOP3.LUT R95, R95, 0x3e00, RZ, 0xc0, !PT ;  /* 0x00003e005f5f7812 */ /* 0x000fe400078ec0ff */
[--C-:B------:R-:W-:Y:S01]  /*d440*/  LOP3.LUT R96, R3, 0x20, R116.reuse, 0xf8, !PT ;  /* 0x0000002003607812 */ /* 0x100fe200078ef874 */
        /* <DEDUP_REMOVED lines=16> */
[----:B------:R-:W-:Y:S02]  /*d550*/  LOP3.LUT R3, R3, 0x100, R116, 0xf8, !PT ;  /* 0x0000010003037812 */ /* 0x000fe400078ef874 */
[----:B------:R-:W-:Y:S03]  /*d560*/  LOP3.LUT R2, R96, R97, R2, 0xf6, !PT ;  /* 0x0000006160027212 */ /* 0x000fe600078ef602 */
        /* <DEDUP_REMOVED lines=13> */
[----:B------:R-:W-:Y:S05]  /*d640*/  ISETP.NE.AND P1, PT, R138, RZ, PT ;  /* 0x000000ff8a00720c */ /* 0x000fea0003f25270 */
        /* <DEDUP_REMOVED lines=17> */
[----:B------:R-:W0:Y:S01]  /*d760*/  LDGDEPBAR ;  /* 0x00000000000079af */ /* 0x000e220000000000 */
[C---:B--2---:R-:W-:Y:S01]  /*d770*/  HMMA.16816.F32 R4, R96.reuse, R100, RZ ;  /* 0x000000646004723c */ /* 0x044fe200000018ff */
[----:B------:R-:W-:Y:S04]  /*d780*/  MOV R100, 0x20 ;  /* 0x0000002000647802 */ /* 0x000fe80000000f00 */
[----:B------:R-:W-:Y:S03]  /*d790*/  SEL R100, R100, 0xffffffe0, !P0 ;  /* 0xffffffe064647807 */ /* 0x000fe60004000000 */
[C---:B------:R-:W-:Y:S01]  /*d7a0*/  HMMA.16816.F32 R8, R96.reuse, R102, RZ ;  /* 0x000000666008723c */ /* 0x040fe200000018ff */
[-C--:B------:R-:W-:Y:S02]  /*d7b0*/  IADD3 R3, PT, PT, R117, R100.reuse, RZ ;  /* 0x0000006475037210 */ /* 0x080fe40007ffe0ff */
[----:B------:R-:W-:Y:S05]  /*d7c0*/  IADD3 R0, PT, PT, R2, R100, RZ ;  /* 0x0000006402007210 */ /* 0x000fea0007ffe0ff */
[C---:B---3--:R-:W-:Y:S01]  /*d7d0*/  HMMA.16816.F32 R12, R96.reuse, R104, RZ ;  /* 0x00000068600c723c */ /* 0x048fe200000018ff */
[----:B------:R-:W-:Y:S07]  /*d7e0*/  LDSM.16.M88.4 R100, [R0+0x3000] ;  /* 0x003000000064783b */ /* 0x000fee0000000200 */
[C---:B------:R-:W-:Y:S08]  /*d7f0*/  HMMA.16816.F32 R16, R96.reuse, R106, RZ ;  /* 0x0000006a6010723c */ /* 0x040ff000000018ff */
[C---:B----4-:R-:W-:Y:S08]  /*d800*/  HMMA.16816.F32 R20, R96.reuse, R108, RZ ;  /* 0x0000006c6014723c */ /* 0x050ff000000018ff */
[C---:B------:R-:W-:Y:S08]  /*d810*/  HMMA.16816.F32 R24, R96.reuse, R110, RZ ;  /* 0x0000006e6018723c */ /* 0x040ff000000018ff */
[C---:B-1----:R-:W-:Y:S08]  /*d820*/  HMMA.16816.F32 R28, R96.reuse, R112, RZ ;  /* 0x00000070601c723c */ /* 0x042ff000000018ff */
        /* <DEDUP_REMOVED lines=57> */
[-C--:B-----5:R-:W-:Y:S01]  /*dbc0*/  FMUL.FTZ R142, R4, R86.reuse ;  /* 0x00000056048e7220 */ /* 0x0a0fe20000410000 */
[-C--:B------:R-:W-:Y:S01]  /*dbd0*/  FMUL.FTZ R89, R5, R86.reuse ;  /* 0x0000005605597220 */ /* 0x080fe20000410000 */
[-C--:B------:R-:W-:Y:S01]  /*dbe0*/  FMUL.FTZ R88, R6, R86.reuse ;  /* 0x0000005606587220 */ /* 0x080fe20000410000 */
[-C--:B------:R-:W-:Y:S01]  /*dbf0*/  FMUL.FTZ R87, R7, R86.reuse ;  /* 0x0000005607577220 */ /* 0x080fe20000410000 */
[----:B------:R2:W3:Y:S04]  /*dc00*/  MUFU.TANH R109, R142 ;  /* 0x0000008e006d7308 */ /* 0x0004e80000002400 */
[-C--:B------:R-:W-:Y:S01]  /*dc10*/  FMUL.FTZ R164, R8, R86.reuse ;  /* 0x0000005608a47220 */ /* 0x080fe20000410000 */
[-C--:B------:R-:W-:Y:S01]  /*dc20*/  FMUL.FTZ R162, R9, R86.reuse ;  /* 0x0000005609a27220 */ /* 0x080fe20000410000 */
[-C--:B------:R-:W-:Y:S01]  /*dc30*/  FMUL.FTZ R160, R10, R86.reuse ;  /* 0x000000560aa07220 */ /* 0x080fe20000410000 */
[-C--:B------:R-:W-:Y:S03]  /*dc40*/  FMUL.FTZ R158, R11, R86.reuse ;  /* 0x000000560b9e7220 */ /* 0x080fe60000410000 */
[----:B------:R4:W1:Y:S10]  /*dc50*/  MUFU.TANH R107, R89 ;  /* 0x00000059006b7308 */ /* 0x0008740000002400 */
[----:B------:R5:W2:Y:S10]  /*dc60*/  MUFU.TANH R106, R88 ;  /* 0x00000058006a7308 */ /* 0x000ab40000002400 */
[----:B------:R2:W2:Y:S01]  /*dc70*/  MUFU.TANH R105, R87 ;  /* 0x0000005700697308 */ /* 0x0004a20000002400 */
[C---:B-1----:R-:W-:Y:S09]  /*dc80*/  HMMA.16816.F32 R12, R96.reuse, R100, R12 ;  /* 0x00000064600c723c */ /* 0x042ff2000000180c */
[----:B------:R-:W1:Y:S01]  /*dc90*/  MUFU.TANH R164, R164 ;  /* 0x000000a400a47308 */ /* 0x000e620000002400 */
[C---:B------:R-:W-:Y:S01]  /*dca0*/  HMMA.16816.F32 R16, R96.reuse, R102, R16 ;  /* 0x000000666010723c */ /* 0x040fe20000001810 */
[----:B------:R-:W3:Y:S08]  /*dcb0*/  LDSM.16.M88.4 R100, [R0+0x5800] ;  /* 0x005800000064783b */ /* 0x000ef00000000200 */
        /* <DEDUP_REMOVED lines=13> */
[C---:B---3--:R-:W-:Y:S09]  /*dd90*/  HMMA.16816.F32 R20, R96.reuse, R100, R20 ;  /* 0x000000646014723c */ /* 0x048ff20000001814 */
[----:B------:R-:W3:Y:S01]  /*dda0*/  MUFU.TANH R159, R159 ;  /* 0x0000009f009f7308 */ /* 0x000ee20000002400 */
[C---:B------:R-:W-:Y:S01]  /*ddb0*/  HMMA.16816.F32 R24, R96.reuse, R102, R24 ;  /* 0x000000666018723c */ /* 0x040fe20000001818 */
[----:B------:R-:W4:Y:S01]  /*ddc0*/  LDSM.16.M88.4 R100, [R0+0x5c00] ;  /* 0x005c00000064783b */ /* 0x000f220000000200 */
[----:B------:R-:W-:Y:S07]  /*ddd0*/  DEPBAR.LE SB0, 0x0 ;  /* 0x000080000000791a */ /* 0x000fee0000000000 */
[----:B------:R-:W1:Y:S01]  /*dde0*/  MUFU.TANH R157, R157 ;  /* 0x0000009d009d7308 */ /* 0x000e620000002400 */
[----:B------:R-:W-:Y:S01]  /*ddf0*/  BAR.SYNC.DEFER_BLOCKING 0x0 ;  /* 0x0000000000007b1d */ /* 0x000fe20000010000 */
[-C--:B------:R-:W-:Y:S01]  /*de00*/  FMUL.FTZ R144, R20, R86.reuse ;  /* 0x0000005614907220 */ /* 0x080fe20000410000 */
[-C--:B--2---:R-:W-:Y:S01]  /*de10*/  FMUL.FTZ R142, R21, R86.reuse ;  /* 0x00000056158e7220 */ /* 0x084fe20000410000 */
[-C--:B------:R-:W-:Y:S06]  /*de20*/  FMUL.FTZ R143, R22, R86.reuse ;  /* 0x00000056168f7220 */ /* 0x080fec0000410000 */
[----:B------:R-:W2:Y:S01]  /*de30*/  MUFU.TANH R156, R156 ;  /* 0x0000009c009c7308 */ /* 0x000ea20000002400 */
        /* <DEDUP_REMOVED lines=8> */
[C---:B----4-:R-:W-:Y:S09]  /*dec0*/  HMMA.16816.F32 R28, R96.reuse, R100, R28 ;  /* 0x00000064601c723c */ /* 0x050ff2000000181c */
[----:B------:R-:W4:Y:S01]  /*ded0*/  MUFU.TANH R144, R144 ;  /* 0x0000009000907308 */ /* 0x000f220000002400 */
[----:B------:R-:W-:Y:S09]  /*dee0*/  HMMA.16816.F32 R32, R96, R102, R32 ;  /* 0x000000666020723c */ /* 0x000ff20000001820 */
[----:B------:R-:W1:Y:S01]  /*def0*/  MUFU.TANH R142, R142 ;  /* 0x0000008e008e7308 */ /* 0x000e620000002400 */
[-C--:B------:R-:W-:Y:S01]  /*df00*/  FMUL.FTZ R146, R28, R86.reuse ;  /* 0x000000561c927220 */ /* 0x080fe20000410000 */
[-C--:B------:R-:W-:Y:S08]  /*df10*/  FMUL.FTZ R150, R29, R86.reuse ;  /* 0x000000561d967220 */ /* 0x080ff00000410000 */
[----:B------:R-:W1:Y:S01]  /*df20*/  MUFU.TANH R143, R143 ;  /* 0x0000008f008f7308 */ /* 0x000e620000002400 */
[-C--:B------:R-:W-:Y:S01]  /*df30*/  FMUL.FTZ R89, R30, R86.reuse ;  /* 0x000000561e597220 */ /* 0x080fe20000410000 */
[-C--:B-----5:R-:W-:Y:S01]  /*df40*/  FMUL.FTZ R88, R31, R86.reuse ;  /* 0x000000561f587220 */ /* 0x0a0fe20000410000 */
        /* <DEDUP_REMOVED lines=36> */
[----:B------:R-:W-:Y:S02]  /*e190*/  LOP3.LUT R7, R7, R9, RZ, 0x3c, !PT ;  /* 0x0000000907077212 */ /* 0x000fe400078e3cff */
[----:B------:R-:W2:Y:S10]  /*e1a0*/  I2F.RP R4, R5 ;  /* 0x0000000500047306 */ /* 0x000eb40000209400 */
[----:B--2---:R-:W2:Y:S02]  /*e1b0*/  MUFU.RCP R0, R4 ;  /* 0x0000000400007308 */ /* 0x004ea40000001000 */
[----:B--2---:R-:W-:Y:S08]  /*e1c0*/  VIADD R10, R0, 0xffffffe ;  /* 0x0ffffffe000a7836 */ /* 0x004ff00000000000 */
[----:B------:R-:W2:Y:S02]  /*e1d0*/  F2I.FTZ.U32.TRUNC.NTZ R11, R10 ;  /* 0x0000000a000b7305 */ /* 0x000ea4000021f000 */
[--C-:B--2---:R-:W-:Y:S02]  /*e1e0*/  IMAD.MOV R0, RZ, RZ, -R11.reuse ;  /* 0x000000ffff007224 */ /* 0x104fe400078e0a0b */
        /* <DEDUP_REMOVED lines=9> */
[----:B------:R-:W-:Y:S02]  /*e280*/  IMAD.HI.U32 R8, R11, R4, RZ ;  /* 0x000000040b087227 */ /* 0x000fe400078e00ff */
[----:B------:R-:W2:Y:S02]  /*e290*/  LD.E.64 R10, desc[UR4][R84.64+0x38] ;  /* 0x00003804540a7980 */ /* 0x000ea4000c101b00 */
        /* <DEDUP_REMOVED lines=41> */
.L_x_7321:
[----:B------:R-:W-:Y:S05]  /*e530*/  BSYNC.RECONVERGENT B0 ;  /* 0x0000000000007941 */ /* 0x000fea0003800200 */
.L_x_7320:
        /* <DEDUP_REMOVED lines=37> */
.L_x_7319:
[----:B------:R-:W-:Y:S05]  /*e790*/  BSYNC.RECONVERGENT B1 ;  /* 0x0000000000017941 */ /* 0x000fea0003800200 */
.L_x_7318:
[----:B--2---:R-:W2:Y:S01]  /*e7a0*/  LD.E R3, desc[UR4][R84.64+0xdc] ;  /* 0x0000dc0454037980 */ /* 0x004ea2000c101900 */
[----:B------:R-:W-:Y:S02]  /*e7b0*/  FMNMX3.FTZ R5, R93, R106, R105, !PT ;  /* 0x0000006a5d057276 */ /* 0x000fe40007810069 */
        /* <DEDUP_REMOVED lines=25> */
[----:B------:R-:W-:Y:S01]  /*e950*/  FADD.FTZ R4, -R0, R93 ;  /* 0x0000005d00047221 */ /* 0x000fe20000010100 */
[----:B------:R-:W-:Y:S02]  /*e960*/  LEA R93, R90, UR6, 0x1 ;  /* 0x000000065a5d7c11 */ /* 0x000fe4000f8e08ff */
[C---:B------:R-:W-:Y:S01]  /*e970*/  FSETP.NEU.FTZ.AND P2, PT, R2.reuse, -INF , PT ;  /* 0xff8000000200780b */ /* 0x040fe20003f5d000 */
[----:B------:R-:W-:Y:S01]  /*e980*/  FADD.FTZ R6, -R2, R91 ;  /* 0x0000005b02067221 */ /* 0x000fe20000010100 */
[----:B------:R-:W-:Y:S01]  /*e990*/  FSETP.NEU.FTZ.AND P1, PT, R0, -INF , PT ;  /* 0xff8000000000780b */ /* 0x000fe20003f3d000 */
[----:B------:R-:W1:Y:S01]  /*e9a0*/  LDSM.16.MT88.4 R12, [R93+0x6000] ;  /* 0x006000005d0c783b */ /* 0x000e620000004200 */
[----:B------:R-:W-:Y:S07]  /*e9b0*/  IADD3 R96, PT, PT, R93, 0x6020, RZ ;  /* 0x000060205d607810 */ /* 0x000fee0007ffe0ff */
[----:B------:R-:W-:Y:S01]  /*e9c0*/  LDSM.16.MT88.4 R28, [R93+0x7000] ;  /* 0x007000005d1c783b */ /* 0x000fe20000004200 */
[C---:B--2---:R-:W-:Y:S01]  /*e9d0*/  FMUL.FTZ R108, R3.reuse, R2 ;  /* 0x00000002036c7220 */ /* 0x044fe20000410000 */
[C---:B------:R-:W-:Y:S01]  /*e9e0*/  FMUL.FTZ R100, R3.reuse, R0 ;  /* 0x0000000003647220 */ /* 0x040fe20000410000 */
[C---:B------:R-:W-:Y:S01]  /*e9f0*/  FMUL.FTZ R91, R3.reuse, R6 ;  /* 0x00000006035b7220 */ /* 0x040fe20000410000 */
[----:B------:R-:W-:Y:S02]  /*ea00*/  FMUL.FTZ R90, R3, R4 ;  /* 0x00000004035a7220 */ /* 0x000fe40000410000 */
[----:B------:R-:W-:Y:S02]  /*ea10*/  FSEL R108, R108, RZ, P2 ;  /* 0x000000ff6c6c7208 */ /* 0x000fe40001000000 */
[----:B------:R-:W-:Y:S01]  /*ea20*/  FSEL R100, R100, RZ, P1 ;  /* 0x000000ff64647208 */ /* 0x000fe20000800000 */
[----:B------:R-:W2:Y:S02]  /*ea30*/  MUFU.EX2 R91, R91 ;  /* 0x0000005b005b7308 */ /* 0x000ea40000000800 */
[-CC-:B------:R-:W-:Y:S01]  /*ea40*/  FFMA.FTZ R110, R107, R3.reuse, -R108.reuse ;  /* 0x000000036b6e7223 */ /* 0x180fe2000001086c */
[-CC-:B------:R-:W-:Y:S01]  /*ea50*/  FFMA.FTZ R99, R164, R3.reuse, -R108.reuse ;  /* 0x00000003a4637223 */ /* 0x180fe2000001086c */
[-C--:B------:R-:W-:Y:S01]  /*ea60*/  FFMA.FTZ R112, R109, R3.reuse, -R108 ;  /* 0x000000036d707223 */ /* 0x080fe2000001086c */
[-CC-:B------:R-:W-:Y:S01]  /*ea70*/  FFMA.FTZ R111, R106, R3.reuse, -R100.reuse ;  /* 0x000000036a6f7223 */ /* 0x180fe20000010864 */
[-C--:B------:R-:W-:Y:S01]  /*ea80*/  FFMA.FTZ R107, R105, R3.reuse, -R100 ;  /* 0x00000003696b7223 */ /* 0x080fe20000010864 */
[-C--:B------:R-:W-:Y:S01]  /*ea90*/  FFMA.FTZ R98, R162, R3.reuse, -R108 ;  /* 0x00000003a2627223 */ /* 0x080fe2000001086c */
[-CC-:B------:R-:W-:Y:S01]  /*eaa0*/  FFMA.FTZ R102, R160, R3.reuse, -R100.reuse ;  /* 0x00000003a0667223 */ /* 0x180fe20000010864 */
[-C--:B------:R-:W-:Y:S01]  /*eab0*/  FFMA.FTZ R97, R158, R3.reuse, -R100 ;  /* 0x000000039e617223 */ /* 0x080fe20000010864 */
[----:B------:R-:W3:Y:S01]  /*eac0*/  MUFU.EX2 R90, R90 ;  /* 0x0000005a005a7308 */ /* 0x000ee20000000800 */
[-C--:B------:R-:W-:Y:S01]  /*ead0*/  FFMA.FTZ R109, R155, R3.reuse, -R108 ;  /* 0x000000039b6d7223 */ /* 0x080fe2000001086c */
[-C--:B------:R-:W-:Y:S01]  /*eae0*/  FFMA.FTZ R105, R157, R3.reuse, -R100 ;  /* 0x000000039d697223 */ /* 0x080fe20000010864 */
        /* <DEDUP_REMOVED lines=20> */
[----:B------:R-:W-:Y:S07]  /*ec30*/  FMUL.FTZ R19, R90, R71 ;  /* 0x000000475a137220 */ /* 0x000fee0000410000 */
[----:B------:R-:W4:Y:S01]  /*ec40*/  MUFU.EX2 R98, R98 ;  /* 0x0000006200627308 */ /* 0x000f220000000800 */
[C---:B------:R-:W-:Y:S01]  /*ec50*/  FMUL.FTZ R16, R91.reuse, R68 ;  /* 0x000000445b107220 */ /* 0x040fe20000410000 */
[----:B--2---:R-:W-:Y:S01]  /*ec60*/  F2FP.F16.F32.PACK_AB R80, R110, R112 ;  /* 0x000000706e50723e */ /* 0x004fe200000000ff */
[C---:B------:R-:W-:Y:S07]  /*ec70*/  FMUL.FTZ R32, R91.reuse, R52 ;  /* 0x000000345b207220 */ /* 0x040fee0000410000 */
[----:B------:R-:W-:Y:S01]  /*ec80*/  MUFU.EX2 R102, R102 ;  /* 0x0000006600667308 */ /* 0x000fe20000000800 */
[----:B------:R-:W-:Y:S01]  /*ec90*/  FMUL.FTZ R33, R91, R53 ;  /* 0x000000355b217220 */ /* 0x000fe20000410000 */
[C---:B------:R-:W-:Y:S01]  /*eca0*/  FMUL.FTZ R34, R90.reuse, R54 ;  /* 0x000000365a227220 */ /* 0x040fe20000410000 */
[C---:B------:R-:W-:Y:S07]  /*ecb0*/  FMUL.FTZ R35, R90.reuse, R55 ;  /* 0x000000375a237220 */ /* 0x040fee0000410000 */
[----:B------:R-:W2:Y:S01]  /*ecc0*/  MUFU.EX2 R97, R97 ;  /* 0x0000006100617308 */ /* 0x000ea20000000800 */
[----:B------:R-:W-:Y:S01]  /*ecd0*/  LDSM.16.MT88.4 R52, [R93+0x8000] ;  /* 0x008000005d34783b */ /* 0x000fe20000004200 */
        /* <DEDUP_REMOVED lines=8> */
[C---:B------:R-:W-:Y:S01]  /*ed60*/  FMUL.FTZ R42, R90.reuse, R42 ;  /* 0x0000002a5a2a7220 */ /* 0x040fe20000410000 */
[----:B------:R-:W-:Y:S01]  /*ed70*/  FMUL.FTZ R43, R90, R43 ;  /* 0x0000002b5a2b7220 */ /* 0x000fe20000410000 */
[-C--:B------:R-:W-:Y:S01]  /*ed80*/  FFMA.FTZ R103, R154, R3.reuse, -R108 ;  /* 0x000000039a677223 */ /* 0x080fe2000001086c */
[--C-:B------:R-:W-:Y:S01]  /*ed90*/  FFMA.FTZ R104, R165, R3, -R100.reuse ;  /* 0x00000003a5687223 */ /* 0x100fe20000010864 */
[----:B--2---:R-:W-:Y:S01]  /*eda0*/  F2FP.F16.F32.PACK_AB R83, R97, R102 ;  /* 0x000000666153723e */ /* 0x004fe200000000ff */
[----:B------:R-:W-:Y:S01]  /*edb0*/  LDSM.16.MT88.4 R76, [R93+0x6c00] ;  /* 0x006c00005d4c783b */ /* 0x000fe20000004200 */
[C---:B------:R-:W-:Y:S01]  /*edc0*/  FMUL.FTZ R44, R91.reuse, R44 ;  /* 0x0000002c5b2c7220 */ /* 0x040fe20000410000 */
[----:B------:R-:W-:Y:S01]  /*edd0*/  FMUL.FTZ R45, R91, R45 ;  /* 0x0000002d5b2d7220 */ /* 0x000fe20000410000 */
[C---:B------:R-:W-:Y:S01]  /*ede0*/  FMUL.FTZ R46, R90.reuse, R46 ;  /* 0x0000002e5a2e7220 */ /* 0x040fe20000410000 */
[----:B------:R-:W-:Y:S01]  /*edf0*/  FMUL.FTZ R47, R90, R47 ;  /* 0x0000002f5a2f7220 */ /* 0x000fe20000410000 */
[----:B------:R-:W-:Y:S01]  /*ee00*/  MUFU.EX2 R109, R109 ;  /* 0x0000006d006d7308 */ /* 0x000fe20000000800 */
[C---:B-1----:R-:W-:Y:S09]  /*ee10*/  HMMA.16816.F32 R4, R80.reuse, R12, R4 ;  /* 0x0000000c5004723c */ /* 0x042ff20000001804 */
[----:B------:R-:W-:Y:S01]  /*ee20*/  MUFU.EX2 R105, R105 ;  /* 0x0000006900697308 */ /* 0x000fe20000000800 */
[----:B------:R-:W-:Y:S01]  /*ee30*/  IADD3 R12, PT, PT, R93, 0x6000, RZ ;  /* 0x000060005d0c7810 */ /* 0x000fe20007ffe0ff */
[C---:B------:R-:W-:Y:S08]  /*ee40*/  FMUL.FTZ R13, R91.reuse, R73 ;  /* 0x000000495b0d7220 */ /* 0x040ff00000410000 */
[----:B------:R-:W-:Y:S01]  /*ee50*/  MUFU.EX2 R106, R106 ;  /* 0x0000006a006a7308 */ /* 0x000fe20000000800 */
[C---:B------:R-:W-:Y:S03]  /*ee60*/  HMMA.16816.F32 R8, R80.reuse, R14, R8 ;  /* 0x0000000e5008723c */ /* 0x040fe60000001808 */
[----:B------:R-:W-:Y:S01]  /*ee70*/  @P0 IADD3 R96, PT, PT, R12, -0x20, RZ ;  /* 0xffffffe00c600810 */ /* 0x000fe20007ffe0ff */
[----:B------:R-:W-:Y:S01]  /*ee80*/  FMUL.FTZ R12, R91, R72 ;  /* 0x000000485b0c7220 */ /* 0x000fe20000410000 */
[C---:B------:R-:W-:Y:S01]  /*ee90*/  FMUL.FTZ R14, R90.reuse, R74 ;  /* 0x0000004a5a0e7220 */ /* 0x040fe20000410000 */
[C---:B------:R-:W-:Y:S01]  /*eea0*/  FMUL.FTZ R15, R90.reuse, R75 ;  /* 0x0000004b5a0f7220 */ /* 0x040fe20000410000 */
[----:B------:R-:W-:Y:S01]  /*eeb0*/  FFMA.FTZ R101, R163, R3, -R100 ;  /* 0x00000003a3657223 */ /* 0x000fe20000010864 */
[----:B------:R-:W1:Y:S01]  /*eec0*/  LDSM.16.MT88.4 R20, [R96] ;  /* 0x000000006014783b */ /* 0x000e620000004200 */
[----:B------:R-:W-:Y:S01]  /*eed0*/  MUFU.EX2 R103, R103 ;  /* 0x0000006700677308 */ /* 0x000fe20000000800 */
[C---:B------:R-:W-:Y:S01]  /*eee0*/  FMUL.FTZ R48, R91.reuse, R48 ;  /* 0x000000305b307220 */ /* 0x040fe20000410000 */
[----:B------:R-:W-:Y:S01]  /*eef0*/  FMUL.FTZ R49, R91, R49 ;  /* 0x000000315b317220 */ /* 0x000fe20000410000 */
[C---:B------:R-:W-:Y:S07]  /*ef00*/  FMUL.FTZ R50, R90.reuse, R50 ;  /* 0x000000325a327220 */ /* 0x040fee0000410000 */
[----:B------:R-:W-:Y:S01]  /*ef10*/  MUFU.EX2 R104, R104 ;  /* 0x0000006800687308 */ /* 0x000fe20000000800 */
[----:B------:R-:W-:Y:S01]  /*ef20*/  FMUL.FTZ R51, R90, R51 ;  /* 0x000000335a337220 */ /* 0x000fe20000410000 */
[-CC-:B------:R-:W-:Y:S01]  /*ef30*/  FFMA.FTZ R113, R144, R3.reuse, -R108.reuse ;  /* 0x0000000390717223 */ /* 0x180fe2000001086c */
[----:B------:R-:W2:Y:S07]  /*ef40*/  LDSM.16.MT88.4 R60, [R96+0x1000] ;  /* 0x00100000603c783b */ /* 0x000eae0000004200 */
[----:B------:R-:W-:Y:S01]  /*ef50*/  MUFU.EX2 R101, R101 ;  /* 0x0000006500657308 */ /* 0x000fe20000000800 */
[-C--:B------:R-:W-:Y:S01]  /*ef60*/  FFMA.FTZ R114, R142, R3.reuse, -R108 ;  /* 0x000000038e727223 */ /* 0x080fe2000001086c */
[-C--:B------:R-:W-:Y:S01]  /*ef70*/  FFMA.FTZ R117, R143, R3.reuse, -R100 ;  /* 0x000000038f757223 */ /* 0x080fe20000010864 */
[-C--:B------:R-:W-:Y:S07]  /*ef80*/  FFMA.FTZ R115, R147, R3.reuse, -R108 ;  /* 0x0000000393737223 */ /* 0x080fee000001086c */
[----:B------:R-:W-:Y:S01]  /*ef90*/  MUFU.EX2 R113, R113 ;  /* 0x0000007100717308 */ /* 0x000fe20000000800 */
[-CC-:B------:R-:W-:Y:S01]  /*efa0*/  FFMA.FTZ R116, R149, R3.reuse, -R100.reuse ;  /* 0x0000000395747223 */ /* 0x180fe20000010864 */
[--C-:B------:R-:W-:Y:S01]  /*efb0*/  FFMA.FTZ R151, R151, R3, -R100.reuse ;  /* 0x0000000397977223 */ /* 0x100fe20000010864 */
[----:B------:R-:W-:Y:S07]  /*efc0*/  FFMA.FTZ R111, R90, R139, R111 ;  /* 0x0000008b5a6f7223 */ /* 0x000fee000001006f */
[----:B------:R-:W-:Y:S01]  /*efd0*/  MUFU.EX2 R114, R114 ;  /* 0x0000007200727308 */ /* 0x000fe20000000800 */
[-CC-:B------:R-:W-:Y:S01]  /*efe0*/  FFMA.FTZ R142, R89, R3.reuse, -R100.reuse ;  /* 0x00000003598e7223 */ /* 0x180fe20000010864 */
[-C--:B------:R-:W-:Y:S01]  /*eff0*/  FFMA.FTZ R141, R88, R3.reuse, -R100 ;  /* 0x00000003588d7223 */ /* 0x080fe20000010864 */
[-CC-:B------:R-:W-:Y:S07]  /*f000*/  FFMA.FTZ R146, R146, R3.reuse, -R108.reuse ;  /* 0x0000000392927223 */ /* 0x180fee000001086c */
[----:B------:R-:W-:Y:S01]  /*f010*/  MUFU.EX2 R117, R117 ;  /* 0x0000007500757308 */ /* 0x000fe20000000800 */
[-CC-:B------:R-:W-:Y:S01]  /*f020*/  FFMA.FTZ R150, R150, R3.reuse, -R108.reuse ;  /* 0x0000000396967223 */ /* 0x180fe2000001086c */
[--C-:B------:R-:W-:Y:S01]  /*f030*/  FFMA.FTZ R152, R152, R3, -R108.reuse ;  /* 0x0000000398987223 */ /* 0x100fe2000001086c */
[C---:B------:R-:W-:Y:S07]  /*f040*/  ISETP.GT.AND P0, PT, R138.reuse, RZ, PT ;  /* 0x000000ff8a00720c */ /* 0x040fee0003f04270 */
[----:B------:R-:W-:Y:S01]  /*f050*/  MUFU.EX2 R115, R115 ;  /* 0x0000007300737308 */ /* 0x000fe20000000800 */
[----:B------:R-:W-:Y:S09]  /*f060*/  IADD3 R138, PT, PT, R138, -0x1, RZ ;  /* 0xffffffff8a8a7810 */ /* 0x000ff20007ffe0ff */
[----:B------:R-:W-:Y:S10]  /*f070*/  MUFU.EX2 R116, R116 ;  /* 0x0000007400747308 */ /* 0x000ff40000000800 */
[----:B------:R-:W-:Y:S10]  /*f080*/  MUFU.EX2 R139, R151 ;  /* 0x00000097008b7308 */ /* 0x000ff40000000800 */
[----:B------:R-:W-:Y:S01]  /*f090*/  MUFU.EX2 R142, R142 ;  /* 0x0000008e008e7308 */ /* 0x000fe20000000800 */
[C---:B-1----:R-:W-:Y:S09]  /*f0a0*/  HMMA.16816.F32 R12, R80.reuse, R20, R12 ;  /* 0x00000014500c723c */ /* 0x042ff2000000180c */
[----:B------:R-:W1:Y:S01]  /*f0b0*/  MUFU.EX2 R141, R141 ;  /* 0x0000008d008d7308 */ /* 0x000e620000000800 */
[C---:B------:R-:W-:Y:S01]  /*f0c0*/  FMUL.FTZ R20, R91.reuse, R64 ;  /* 0x000000405b147220 */ /* 0x040fe20000410000 */
[----:B------:R-:W-:Y:S01]  /*f0d0*/  FMUL.FTZ R21, R91, R65 ;  /* 0x000000415b157220 */ /* 0x000fe20000410000 */
[----:B------:R-:W-:Y:S01]  /*f0e0*/  FFMA.FTZ R64, R161, R3, -R108 ;  /* 0x00000003a1407223 */ /* 0x000fe2000001086c */
[----:B------:R-:W-:Y:S01]  /*f0f0*/  FADD.FTZ R65, R107, R111 ;  /* 0x0000006f6b417221 */ /* 0x000fe20000010000 */
[C---:B------:R-:W-:Y:S05]  /*f100*/  HMMA.16816.F32 R16, R80.reuse, R22, R16 ;  /* 0x000000165010723c */ /* 0x040fea0000001810 */
[----:B------:R-:W-:Y:S01]  /*f110*/  MUFU.EX2 R111, R150 ;  /* 0x00000096006f7308 */ /* 0x000fe20000000800 */
[C---:B------:R-:W-:Y:S01]  /*f120*/  FMUL.FTZ R22, R90.reuse, R66 ;  /* 0x000000425a167220 */ /* 0x040fe20000410000 */
[----:B------:R-:W-:Y:S08]  /*f130*/  FMUL.FTZ R23, R90, R67 ;  /* 0x000000435a177220 */ /* 0x000ff00000410000 */
[----:B------:R-:W-:Y:S01]  /*f140*/  MUFU.EX2 R64, R64 ;  /* 0x0000004000407308 */ /* 0x000fe20000000800 */
[----:B------:R-:W-:Y:S01]  /*f150*/  FFMA.FTZ R66, R159, R3, -R100 ;  /* 0x000000039f427223 */ /* 0x000fe20000010864 */
[----:B-1----:R-:W-:Y:S01]  /*f160*/  F2FP.F16.F32.PACK_AB R89, R141, R142 ;  /* 0x0000008e8d59723e */ /* 0x002fe200000000ff */
[----:B------:R-:W-:Y:S07]  /*f170*/  FADD.FTZ R102, R102, R65 ;  /* 0x0000004166667221 */ /* 0x000fee0000010000 */
[----:B------:R-:W-:Y:S01]  /*f180*/  MUFU.EX2 R107, R152 ;  /* 0x00000098006b7308 */ /* 0x000fe20000000800 */
[C---:B------:R-:W-:Y:S09]  /*f190*/  HMMA.16816.F32 R20, R80.reuse, R28, R20 ;  /* 0x0000001c5014723c */ /* 0x040ff20000001814 */
[----:B------:R-:W1:Y:S01]  /*f1a0*/  MUFU.EX2 R66, R66 ;  /* 0x0000004200427308 */ /* 0x000e620000000800 */
[C---:B------:R-:W-:Y:S01]  /*f1b0*/  FMUL.FTZ R28, R91.reuse, R56 ;  /* 0x000000385b1c7220 */ /* 0x040fe20000410000 */
[C---:B------:R-:W-:Y:S01]  /*f1c0*/  FMUL.FTZ R29, R91.reuse, R57 ;  /* 0x000000395b1d7220 */ /* 0x040fe20000410000 */
[----:B------:R-:W-:Y:S01]  /*f1d0*/  FFMA.FTZ R91, R91, R140, R112 ;  /* 0x0000008c5b5b7223 */ /* 0x000fe20000010070 */
[-C--:B------:R-:W-:Y:S01]  /*f1e0*/  FFMA.FTZ R140, R145, R3.reuse, -R100 ;  /* 0x00000003918c7223 */ /* 0x080fe20000010864 */
[--C-:B------:R-:W-:Y:S01]  /*f1f0*/  FFMA.FTZ R112, R148, R3, -R108.reuse ;  /* 0x0000000394707223 */ /* 0x100fe2000001086c */
[C---:B------:R-:W-:Y:S03]  /*f200*/  HMMA.16816.F32 R24, R80.reuse, R30, R24 ;  /* 0x0000001e5018723c */ /* 0x040fe60000001818 */
[C---:B------:R-:W-:Y:S01]  /*f210*/  FMUL.FTZ R30, R90.reuse, R58 ;  /* 0x0000003a5a1e7220 */ /* 0x040fe20000410000 */
[----:B------:R-:W-:Y:S01]  /*f220*/  FMUL.FTZ R31, R90, R59 ;  /* 0x0000003b5a1f7220 */ /* 0x000fe20000410000 */
[----:B------:R-:W-:Y:S01]  /*f230*/  FADD.FTZ R68, R110, R91 ;  /* 0x0000005b6e447221 */ /* 0x000fe20000010000 */
[----:B------:R-:W-:Y:S01]  /*f240*/  LDSM.16.MT88.4 R56, [R93+0x6400] ;  /* 0x006400005d38783b */ /* 0x000fe20000004200 */
[----:B------:R-:W-:Y:S01]  /*f250*/  MUFU.EX2 R140, R140 ;  /* 0x0000008c008c7308 */ /* 0x000fe20000000800 */
[----:B------:R-:W-:Y:S01]  /*f260*/  FFMA.FTZ R108, R153, R3, -R108 ;  /* 0x00000003996c7223 */ /* 0x000fe2000001086c */
[----:B------:R-:W-:Y:S01]  /*f270*/  FADD.FTZ R99, R99, R68 ;  /* 0x0000004463637221 */ /* 0x000fe20000010000 */
[----:B------:R-:W-:Y:S01]  /*f280*/  FADD.FTZ R97, R97, R102 ;  /* 0x0000006661617221 */ /* 0x000fe20000010000 */
[C---:B--2---:R-:W-:Y:S06]  /*f290*/  HMMA.16816.F32 R28, R80.reuse, R60, R28 ;  /* 0x0000003c501c723c */ /* 0x044fec000000181c */
[----:B------:R-:W-:Y:S01]  /*f2a0*/  MUFU.EX2 R112, R112 ;  /* 0x0000007000707308 */ /* 0x000fe20000000800 */
[----:B------:R-:W-:Y:S01]  /*f2b0*/  LDSM.16.MT88.4 R68, [R96+0xc00] ;  /* 0x000c00006044783b */ /* 0x000fe20000004200 */
[----:B------:R-:W-:Y:S08]  /*f2c0*/  FADD.FTZ R99, R98, R99 ;  /* 0x0000006362637221 */ /* 0x000ff00000010000 */
[----:B------:R-:W2:Y:S01]  /*f2d0*/  MUFU.EX2 R110, R146 ;  /* 0x00000092006e7308 */ /* 0x000ea20000000800 */
[----:B-1----:R-:W-:Y:S01]  /*f2e0*/  FADD.FTZ R102, R66, R97 ;  /* 0x0000006142667221 */ /* 0x002fe20000010000 */
[C---:B------:R-:W-:Y:S08]  /*f2f0*/  HMMA.16816.F32 R32, R80.reuse, R62, R32 ;  /* 0x0000003e5020723c */ /* 0x040ff00000001820 */
[----:B------:R-:W1:Y:S01]  /*f300*/  MUFU.EX2 R108, R108 ;  /* 0x0000006c006c7308 */ /* 0x000e620000000800 */
[----:B------:R-:W-:Y:S01]  /*f310*/  LDSM.16.MT88.4 R60, [R96+0x800] ;  /* 0x00080000603c783b */ /* 0x000fe20000004200 */
[----:B------:R-:W-:Y:S01]  /*f320*/  FADD.FTZ R98, R64, R99 ;  /* 0x0000006340627221 */ /* 0x000fe20000010000 */
[C---:B------:R-:W-:Y:S03]  /*f330*/  HMMA.16816.F32 R36, R80.reuse, R52, R36 ;  /* 0x000000345024723c */ /* 0x040fe60000001824 */
[----:B--2---:R-:W-:Y:S02]  /*f340*/  F2FP.F16.F32.PACK_AB R88, R111, R110 ;  /* 0x0000006e6f58723e */ /* 0x004fe400000000ff */
[----:B-1----:R-:W-:Y:S03]  /*f350*/  F2FP.F16.F32.PACK_AB R90, R108, R107 ;  /* 0x0000006b6c5a723e */ /* 0x002fe600000000ff */
[C---:B------:R-:W-:Y:S01]  /*f360*/  HMMA.16816.F32 R40, R80.reuse, R54, R40 ;  /* 0x000000365028723c */ /* 0x040fe20000001828 */
[----:B------:R-:W1:Y:S07]  /*f370*/  LDSM.16.MT88.4 R52, [R96+0x2000] ;  /* 0x002000006034783b */ /* 0x000e6e0000004200 */
[C---:B-1----:R-:W-:Y:S03]  /*f380*/  HMMA.16816.F32 R44, R80.reuse, R52, R44 ;  /* 0x00000034502c723c */ /* 0x042fe6000000182c */
[C---:B------:R-:W-:Y:S01]  /*f390*/  F2FP.F16.F32.PACK_AB R52, R109.reuse, R64 ;  /* 0x000000406d34723e */ /* 0x040fe200000000ff */
[----:B------:R-:W-:Y:S01]  /*f3a0*/  FADD.FTZ R109, R109, R98 ;  /* 0x000000626d6d7221 */ /* 0x000fe20000010000 */
[C---:B------:R-:W-:Y:S01]  /*f3b0*/  F2FP.F16.F32.PACK_AB R53, R105.reuse, R66 ;  /* 0x000000426935723e */ /* 0x040fe200000000ff */
[----:B------:R-:W-:Y:S02]  /*f3c0*/  FADD.FTZ R105, R105, R102 ;  /* 0x0000006669697221 */ /* 0x000fe40000010000 */
[----:B------:R-:W-:Y:S03]  /*f3d0*/  HMMA.16816.F32 R48, R80, R54, R48 ;  /* 0x000000365030723c */ /* 0x000fe60000001830 */
[----:B------:R-:W-:Y:S02]  /*f3e0*/  F2FP.F16.F32.PACK_AB R54, R103, R106 ;  /* 0x0000006a6736723e */ /* 0x000fe400000000ff */
[----:B------:R-:W-:Y:S07]  /*f3f0*/  F2FP.F16.F32.PACK_AB R55, R101, R104 ;  /* 0x000000686537723e */ /* 0x000fee00000000ff */
        /* <DEDUP_REMOVED lines=34> */
[C---:B-1----:R-:W-:Y:S03]  /*f620*/  HMMA.16816.F32 R36, R52.reuse, R56, R36 ;  /* 0x000000383424723c */ /* 0x042fe60000001824 */
[-CC-:B------:R-:W-:Y:S01]  /*f630*/  FFMA.FTZ R56, R87, R3.reuse, -R100.reuse ;  /* 0x0000000357387223 */ /* 0x180fe20000010864 */
[----:B------:R-:W-:Y:S03]  /*f640*/  FFMA.FTZ R100, R86, R3, -R100 ;  /* 0x0000000356647223 */ /* 0x000fe60000010864 */
[----:B------:R-:W-:Y:S01]  /*f650*/  MUFU.EX2 R86, R56 ;  /* 0x0000003800567308 */ /* 0x000fe20000000800 */
[C---:B------:R-:W-:Y:S09]  /*f660*/  HMMA.16816.F32 R40, R52.reuse, R58, R40 ;  /* 0x0000003a3428723c */ /* 0x040ff20000001828 */
[----:B------:R-:W1:Y:S01]  /*f670*/  MUFU.EX2 R87, R100 ;  /* 0x0000006400577308 */ /* 0x000e620000000800 */
[C---:B--2---:R-:W-:Y:S08]  /*f680*/  HMMA.16816.F32 R44, R52.reuse, R60, R44 ;  /* 0x0000003c342c723c */ /* 0x044ff0000000182c */
[----:B------:R-:W-:Y:S01]  /*f690*/  HMMA.16816.F32 R48, R52, R62, R48 ;  /* 0x0000003e3430723c */ /* 0x000fe20000001830 */
[----:B------:R-:W2:Y:S02]  /*f6a0*/  LDSM.16.MT88.4 R60, [R93+0x7c00] ;  /* 0x007c00005d3c783b */ /* 0x000ea40000004200 */
[----:B-1----:R-:W-:Y:S06]  /*f6b0*/  F2FP.F16.F32.PACK_AB R91, R87, R86 ;  /* 0x00000056575b723e */ /* 0x002fec00000000ff */
[----:B------:R-:W1:Y:S01]  /*f6c0*/  LDSM.16.MT88.4 R52, [R96+0x1c00] ;  /* 0x001c00006034783b */ /* 0x000e620000004200 */
[C---:B------:R-:W-:Y:S07]  /*f6d0*/  HMMA.16816.F32 R80, R88.reuse, R76, R4 ;  /* 0x0000004c5850723c */ /* 0x040fee0000001804 */
[----:B------:R3:W4:Y:S01]  /*f6e0*/  LDSM.16.MT88.4 R4, [R93+0x8c00] ;  /* 0x008c00005d04783b */ /* 0x0007220000004200 */
[C---:B------:R-:W-:Y:S07]  /*f6f0*/  HMMA.16816.F32 R76, R88.reuse, R78, R8 ;  /* 0x0000004e584c723c */ /* 0x040fee0000001808 */
[----:B------:R-:W5:Y:S01]  /*f700*/  LDSM.16.MT88.4 R8, [R96+0x2c00] ;  /* 0x002c00006008783b */ /* 0x000f620000004200 */
[C---:B------:R-:W-:Y:S03]  /*f710*/  HMMA.16816.F32 R72, R88.reuse, R68, R12 ;  /* 0x000000445848723c */ /* 0x040fe6000000180c */
[----:B------:R-:W-:Y:S01]  /*f720*/  FADD.FTZ R12, R106, R109 ;  /* 0x0000006d6a0c7221 */ /* 0x000fe20000010000 */
[----:B------:R-:W-:Y:S03]  /*f730*/  FADD.FTZ R14, R104, R105 ;  /* 0x00000069680e7221 */ /* 0x000fe60000010000 */
[----:B------:R-:W-:Y:S01]  /*f740*/  FADD.FTZ R12, R103, R12 ;  /* 0x0000000c670c7221 */ /* 0x000fe20000010000 */
[C---:B------:R-:W-:Y:S03]  /*f750*/  HMMA.16816.F32 R68, R88.reuse, R70, R16 ;  /* 0x000000465844723c */ /* 0x040fe60000001810 */
[----:B------:R-:W-:Y:S01]  /*f760*/  FADD.FTZ R14, R101, R14 ;  /* 0x0000000e650e7221 */ /* 0x000fe20000010000 */
[----:B---3--:R-:W-:Y:S03]  /*f770*/  MOV R93, R0 ;  /* 0x00000000005d7202 */ /* 0x008fe60000000f00 */
[----:B------:R-:W-:Y:S01]  /*f780*/  FADD.FTZ R13, R117, R14 ;  /* 0x0000000e750d7221 */ /* 0x000fe20000010000 */
[C---:B--2---:R-:W-:Y:S03]  /*f790*/  HMMA.16816.F32 R64, R88.reuse, R60, R20 ;  /* 0x0000003c5840723c */ /* 0x044fe60000001814 */
        /* <DEDUP_REMOVED lines=8> */
[C---:B------:R-:W-:Y:S03]  /*f820*/  HMMA.16816.F32 R52, R88.reuse, R54, R32 ;  /* 0x000000365834723c */ /* 0x040fe60000001820 */
[----:B------:R-:W-:Y:S05]  /*f830*/  FADD.FTZ R139, R87, R86 ;  /* 0x00000056578b7221 */ /* 0x000fea0000010000 */
[C---:B----4-:R-:W-:Y:S03]  /*f840*/  HMMA.16816.F32 R36, R88.reuse, R4, R36 ;  /* 0x000000045824723c */ /* 0x050fe60000001824 */
[----:B------:R-:W-:Y:S04]  /*f850*/  FADD.FTZ R5, R113, R12 ;  /* 0x0000000c71057221 */ /* 0x000fe80000010000 */
[----:B------:R-:W-:Y:S01]  /*f860*/  FADD.FTZ R5, R114, R5 ;  /* 0x0000000572057221 */ /* 0x000fe20000010000 */
[C---:B------:R-:W-:Y:S03]  /*f870*/  HMMA.16816.F32 R40, R88.reuse, R6, R40 ;  /* 0x000000065828723c */ /* 0x040fe60000001828 */
[----:B------:R-:W-:Y:S04]  /*f880*/  FADD.FTZ R112, R112, R5 ;  /* 0x0000000570707221 */ /* 0x000fe80000010000 */
[----:B------:R-:W-:Y:S01]  /*f890*/  FADD.FTZ R115, R115, R112 ;  /* 0x0000007073737221 */ /* 0x000fe20000010000 */
[C---:B-----5:R-:W-:Y:S03]  /*f8a0*/  HMMA.16816.F32 R44, R88.reuse, R8, R44 ;  /* 0x00000008582c723c */ /* 0x060fe6000000182c */
[----:B------:R-:W-:Y:S04]  /*f8b0*/  FADD.FTZ R4, R110, R115 ;  /* 0x000000736e047221 */ /* 0x000fe80000010000 */
[----:B------:R-:W-:Y:S01]  /*f8c0*/  FADD.FTZ R4, R111, R4 ;  /* 0x000000046f047221 */ /* 0x000fe20000010000 */
[----:B------:R-:W-:Y:S03]  /*f8d0*/  HMMA.16816.F32 R48, R88, R10, R48 ;  /* 0x0000000a5830723c */ /* 0x000fe60000001830 */
[----:B------:R-:W-:Y:S01]  /*f8e0*/  FADD.FTZ R107, R107, R4 ;  /* 0x000000046b6b7221 */ /* 0x000fe20000010000 */
[----:B------:R-:W-:Y:S03]  /*f8f0*/  MOV R91, R2 ;  /* 0x00000002005b7202 */ /* 0x000fe60000000f00 */
[----:B------:R-:W-:Y:S01]  /*f900*/  FADD.FTZ R140, R108, R107 ;  /* 0x0000006b6c8c7221 */ /* 0x000fe20000010000 */
[----:B------:R-:W-:Y:S01]  /*f910*/  @!UPT UIADD3 URZ, UPT, UPT, URZ, URZ, URZ ;  /* 0x000000fffffff290 */ /* 0x000fe2000fffe0ff */
[----:B------:R-:W-:Y:S11]  /*f920*/  @P0 BRA `(.L_x_7322) ;  /* 0xffffffd4001c0947 */ /* 0x000ff6000383ffff */
.L_x_7315:
        /* <DEDUP_REMOVED lines=10> */
.L_x_7334:
[----:B------:R-:W2:Y:S01]  /*f9d0*/  S2R R3, SR_CgaCtaId ;  /* 0x0000000000037919 */ /* 0x000ea20000008800 */
[----:B------:R-:W1:Y:S01]  /*f9e0*/  MUFU.RCP R5, R6 ;  /* 0x0000000600057308 */ /* 0x000e620000001000 */
[----:B------:R-:W-:Y:S01]  /*f9f0*/  FSETP.NE.FTZ.AND P3, PT, R6, RZ, PT ;  /* 0x000000ff0600720b */ /* 0x000fe20003f75000 */
[----:B----4-:R-:W-:Y:S01]  /*fa00*/  FADD.FTZ R11, R8, R11 ;  /* 0x0000000b080b7221 */ /* 0x010fe20000010000 */
[----:B------:R-:W4:Y:S01]  /*fa10*/  S2R R4, SR_TID.X ;  /* 0x0000000000047919 */ /* 0x000f220000002100 */
[----:B---3--:R-:W-:Y:S02]  /*fa20*/  MOV R8, 0x400 ;  /* 0x0000040000087802 */ /* 0x008fe40000000f00 */
[----:B------:R-:W-:Y:S02]  /*fa30*/  LOP3.LUT R10, R92, 0x20, RZ, 0xc0, !PT ;  /* 0x000000205c0a7812 */ /* 0x000fe400078ec0ff */
[----:B------:R-:W3:Y:S01]  /*fa40*/  MUFU.RCP R9, R11 ;  /* 0x0000000b00097308 */ /* 0x000ee20000001000 */
[----:B------:R-:W-:-:S02]  /*fa50*/  FSETP.NE.FTZ.AND P2, PT, R11, RZ, PT ;  /* 0x000000ff0b00720b */ /* 0x000fc40003f55000 */
[----:B------:R-:W-:Y:S02]  /*fa60*/  LOP3.LUT R92, R92, 0x40, RZ, 0xc0, !PT ;  /* 0x000000405c5c7812 */ /* 0x000fe400078ec0ff */
        /* <DEDUP_REMOVED lines=25> */
[----:B--2---:R-:W-:-:S02]  /*fc00*/  LEA R3, R3, R8, 0x18 ;  /* 0x0000000803037211 */ /* 0x004fc400078ec0ff */
[C---:B----4-:R-:W-:Y:S02]  /*fc10*/  SHF.L.U32 R8, R4.reuse, 0x1, RZ ;  /* 0x0000000104087819 */ /* 0x050fe400000006ff */
[----:B------:R-:W-:Y:S02]  /*fc20*/  F2FP.F16.F32.PACK_AB R48, R5, R48 ;  /* 0x000000300530723e */ /* 0x000fe400000000ff */
[----:B------:R-:W-:Y:S02]  /*fc30*/  SHF.L.U32 R5, R4, 0x3, RZ ;  /* 0x0000000304057819 */ /* 0x000fe400000006ff */
[----:B------:R-:W-:Y:S02]  /*fc40*/  LOP3.LUT R8, R95, 0x6, R8, 0xf8, !PT ;  /* 0x000000065f087812 */ /* 0x000fe400078ef808 */
[----:B------:R-:W-:Y:S02]  /*fc50*/  LOP3.LUT R13, R5, 0xc0, RZ, 0xc0, !PT ;  /* 0x000000c0050d7812 */ /* 0x000fe400078ec0ff */
[----:B------:R-:W-:-:S02]  /*fc60*/  LOP3.LUT R8, R8, 0x20, R5, 0xf8, !PT ;  /* 0x0000002008087812 */ /* 0x000fc400078ef805 */
[----:B------:R-:W-:Y:S02]  /*fc70*/  LOP3.LUT R13, R13, 0x18, R4, 0xf8, !PT ;  /* 0x000000180d0d7812 */ /* 0x000fe400078ef804 */
[----:B---3--:R-:W-:Y:S02]  /*fc80*/  FSEL R9, R9, 1, P2 ;  /* 0x3f80000009097808 */ /* 0x008fe40001000000 */
[----:B------:R-:W-:Y:S02]  /*fc90*/  LOP3.LUT R8, R8, R13, RZ, 0xfc, !PT ;  /* 0x0000000d08087212 */ /* 0x000fe400078efcff */
[----:B------:R-:W-:Y:S01]  /*fca0*/  F2FP.F16.F32.PACK_AB R80, R81, R80 ;  /* 0x000000505150723e */ /* 0x000fe200000000ff */
[C---:B------:R-:W-:Y:S01]  /*fcb0*/  FMUL.FTZ R82, R9.reuse, R82 ;  /* 0x0000005209527220 */ /* 0x040fe20000410000 */
[C---:B------:R-:W-:Y:S01]  /*fcc0*/  FMUL.FTZ R83, R9.reuse, R83 ;  /* 0x0000005309537220 */ /* 0x040fe20000410000 */
[----:B------:R-:W-:Y:S01]  /*fcd0*/  LEA R15, R8, R3, 0x1 ;  /* 0x00000003080f7211 */ /* 0x000fe200078e08ff */
        /* <DEDUP_REMOVED lines=71> */
[----:B------:R-:W3:Y:S01]  /*10150*/  LD.E.U8 R8, desc[UR4][R84.64+0x1c8] ;  /* 0x0001c80454087980 */ /* 0x000ee2000c101100 */
[----:B------:R-:W-:-:S03]  /*10160*/  ISETP.NE.AND P0, PT, R130, -0x1, PT ;  /* 0xffffffff8200780c */ /* 0x000fc60003f05270 */
[----:B-1----:R-:W4:Y:S04]  /*10170*/  LD.E.64 R40, desc[UR4][R84.64+0x88] ;  /* 0x0000880454287980 */ /* 0x002f28000c101b00 */
[----:B------:R1:W5:Y:S06]  /*10180*/  LD.E.64 R36, desc[UR4][R84.64+0x90] ;  /* 0x0000900454247980 */ /* 0x00036c000c101b00 */
[----:B------:R1:W5:Y:S01]  /*10190*/  @!P0 LD.E.64 R38, desc[UR4][R84.64+0x80] ;  /* 0x0000800454268980 */ /* 0x000362000c101b00 */
[----:B---3--:R-:W-:-:S13]  /*101a0*/  ISETP.NE.AND P1, PT, R8, RZ, PT ;  /* 0x000000ff0800720c */ /* 0x008fda0003f25270 */
[----:B------:R-:W3:Y:S04]  /*101b0*/  @!P1 LD.E R12, desc[UR4][R84.64+0x60] ;  /* 0x00006004540c9980 */ /* 0x000ee8000c101900 */
[----:B------:R-:W3:Y:S01]  /*101c0*/  @!P1 LD.E R10, desc[UR4][R84.64+0xb4] ;  /* 0x0000b404540a9980 */ /* 0x000ee2000c101900 */
[----:B------:R-:W1:Y:S08]  /*101d0*/  @P3 MUFU.LG2 R6, R6 ;  /* 0x0000000600063308 */ /* 0x000e700000000c00 */
[----:B------:R-:W4:Y:S01]  /*101e0*/  @P2 MUFU.LG2 R11, R11 ;  /* 0x0000000b000b2308 */ /* 0x000f220000000c00 */
[----:B------:R-:W-:Y:S01]  /*101f0*/  LOP3.LUT R14, R13, 0x18, R5, 0x78, !PT ;  /* 0x000000180d0e7812 */ /* 0x000fe200078e7805 */
[----:B------:R-:W-:Y:S01]  /*10200*/  BSSY.RECONVERGENT B0, `(.L_x_7324) ;  /* 0x0000013000007945 */ /* 0x000fe20003800200 */
[----:B------:R-:W-:-:S02]  /*10210*/  MOV R8, 0x7f800000 ;  /* 0x7f80000000087802 */ /* 0x000fc40000000f00 */
[----:B------:R-:W-:Y:S02]  /*10220*/  LOP3.LUT R14, R14, 0x1f20, R5, 0xf8, !PT ;  /* 0x00001f200e0e7812 */ /* 0x000fe400078ef805 */
[----:B--2---:R-:W-:Y:S01]  /*10230*/  MOV R9, 0x7f800000 ;  /* 0x7f80000000097802 */ /* 0x004fe20000000f00 */
[----:B-1----:R-:W-:Y:S01]  /*10240*/  @P3 FMUL.FTZ R16, R6, 0.69314718246459960938 ;  /* 0x3f31721806103820 */ /* 0x002fe20000410000 */
[----:B------:R-:W-:Y:S01]  /*10250*/  LEA R3, R14, R3, 0x1 ;  /* 0x000000030e037211 */ /* 0x000fe200078e08ff */
[----:B----4-:R-:W-:-:S04]  /*10260*/  @P0 IMAD.WIDE.U32 R42, R40, R130, RZ ;  /* 0x00000082282a0225 */ /* 0x010fc800078e00ff */
[----:B-----5:R-:W-:Y:S01]  /*10270*/  @P3 FFMA.FTZ R8, R7, R2, R16 ;  /* 0x0000000207083223 */ /* 0x020fe20000010010 */
[----:B------:R-:W-:-:S04]  /*10280*/  @P2 FMUL.FTZ R13, R11, 0.69314718246459960938 ;  /* 0x3f3172180b0d2820 */ /* 0x000fc80000410000 */
[----:B------:R-:W-:Y:S01]  /*10290*/  @P2 FFMA.FTZ R9, R7, R0, R13 ;  /* 0x0000000007092223 */ /* 0x000fe2000001000d */
[----:B------:R-:W-:Y:S02]  /*102a0*/  @P0 IMAD R0, R41, R130, RZ ;  /* 0x0000008229000224 */ /* 0x000fe400078e02ff */
        /* <DEDUP_REMOVED lines=8> */
.L_x_7325:
[----:B------:R-:W-:Y:S05]  /*10330*/  BSYNC.RECONVERGENT B0 ;  /* 0x0000000000007941 */ /* 0x000fea0003800200 */
.L_x_7324:
        /* <DEDUP_REMOVED lines=28> */
.L_x_7327:
[----:B------:R-:W-:Y:S05]  /*10500*/  BSYNC.RECONVERGENT B0 ;  /* 0x0000000000007941 */ /* 0x000fea0003800200 */
.L_x_7326:
        /* <DEDUP_REMOVED lines=35> */
.L_x_7329:
[----:B------:R-:W-:Y:S05]  /*10740*/  BSYNC.RECONVERGENT B0 ;  /* 0x0000000000007941 */ /* 0x000fea0003800200 */
.L_x_7328:
[----:B------:R-:W-:-:S04]  /*10750*/  MOV R125, 0x0 ;  /* 0x00000000007d7802 */ /* 0x000fc80000000f00 */
[----:B-12345:R-:W-:Y:S05]  /*10760*/  @P1 RET.REL.NODEC R124 `(_ZN5flash24flash_fwd_splitkv_kernelI23Flash_fwd_kernel_traitsILi96ELi64ELi64ELi4ELb0ELb0EN7cutlass6half_tE19Flash_kernel_traitsILi96ELi64ELi64ELi4ES3_EELb0ELb0ELb0ELb0ELb0ELb1ELb0ELb1EEEvNS_16Flash_fwd_paramsE) ;  /* 0xfffffef87c241950 */ /* 0x03efea0003c3ffff */
        /* <DEDUP_REMOVED lines=14> */
[----:B-1----:R-:W-:Y:S05]  /*10850*/  @P0 RET.REL.NODEC R124 `(_ZN5flash24flash_fwd_splitkv_kernelI23Flash_fwd_kernel_traitsILi96ELi64ELi64ELi4ELb0ELb0EN7cutlass6half_tE19Flash_kernel_traitsILi96ELi64ELi64ELi4ES3_EELb0ELb0ELb0ELb0ELb0ELb1ELb0ELb1EEEvNS_16Flash_fwd_paramsE) ;  /* 0xfffffef47ce80950 */ /* 0x002fea0003c3ffff */
[----:B------:R-:W-:Y:S01]  /*10860*/  MOV R125, 0x0 ;  /* 0x00000000007d7802 */ /* 0x000fe20000000f00 */
[----:B------:R1:W-:Y:S03]  /*10870*/  ST.E.128 desc[UR4][R2.64+0x80], R12 ;  /* 0x0000800c02007985 */ /* 0x0003e6000c101d04 */
[----:B-1----:R-:W-:Y:S05]  /*10880*/  RET.REL.NODEC R124 `(_ZN5flash24flash_fwd_splitkv_kernelI23Flash_fwd_kernel_traitsILi96ELi64ELi64ELi4ELb0ELb0EN7cutlass6half_tE19Flash_kernel_traitsILi96ELi64ELi64ELi4ES3_EELb0ELb0ELb0ELb0ELb0ELb1ELb0ELb1EEEvNS_16Flash_fwd_paramsE) ;  /* 0xfffffef47cdc7950 */ /* 0x002fea0003c3ffff */
.L_x_7323:
[----:B------:R-:W-:Y:S01]  /*10890*/  MOV R4, 0x2 ;  /* 0x0000000200047802 */ /* 0x000fe20000000f00 */
[----:B------:R-:W-:Y:S01]  /*108a0*/  IMAD.MOV.U32 R3, RZ, RZ, 0x1f ;  /* 0x0000001fff037424 */ /* 0x000fe200078e00ff */
[----:B------:R-:W-:-:S07]  /*108b0*/  MOV R5, 0xffffffff ;  /* 0xffffffff00057802 */ /* 0x000fce0000000f00 */
[----:B-1---5:R-:W-:Y:S05]  /*108c0*/  WARPSYNC.COLLECTIVE R5, `(.L_x_7330) ;  /* 0x0000000005087348 */ /* 0x022fea0003c00000 */
[----:B------:R2:W3:Y:S02]  /*108d0*/  SHFL.BFLY P0, R11, R140, R4, R3 ;  /* 0x0c0000048c0b7389 */ /* 0x0004e40000000003 */
[----:B-123-5:R-:W-:Y:S05]  /*108e0*/  ENDCOLLECTIVE ;  /* 0x000000000000791b */ /* 0x02efea0003800000 */
.L_x_7330:
[----:B------:R-:W-:Y:S02]  /*108f0*/  IMAD.MOV.U32 R9, RZ, RZ, R11 ;  /* 0x000000ffff097224 */ /* 0x000fe400078e000b */
[----:B------:R-:W-:Y:S02]  /*10900*/  IMAD.MOV.U32 R4, RZ, RZ, 0x1 ;  /* 0x00000001ff047424 */ /* 0x000fe400078e00ff */
[----:B------:R-:W-:-:S05]  /*10910*/  FADD.FTZ R9, R9, R140 ;  /* 0x0000008c09097221 */ /* 0x000fca0000010000 */
[----:B------:R-:W-:-:S07]  /*10920*/  MOV R140, R9 ;  /* 0x00000009008c7202 */ /* 0x000fce0000000f00 */
[----:B------:R-:W-:Y:S05]  /*10930*/  WARPSYNC.COLLECTIVE R5, `(.L_x_7331) ;  /* 0x0000000005087348 */ /* 0x000fea0003c00000 */
[----:B------:R1:W2:Y:S02]  /*10940*/  SHFL.BFLY P0, R11, R140, R4, R3 ;  /* 0x0c0000048c0b7389 */ /* 0x0002a40000000003 */
[----:B-12---:R-:W-:Y:S05]  /*10950*/  ENDCOLLECTIVE ;  /* 0x000000000000791b */ /* 0x006fea0003800000 */
.L_x_7331:
[----:B------:R-:W-:Y:S01]  /*10960*/  MOV R140, R139 ;  /* 0x0000008b008c7202 */ /* 0x000fe20000000f00 */
[----:B------:R-:W-:Y:S01]  /*10970*/  IMAD.MOV.U32 R4, RZ, RZ, 0x2 ;  /* 0x00000002ff047424 */ /* 0x000fe200078e00ff */
[----:B------:R-:W-:-:S07]  /*10980*/  MOV R6, R11 ;  /* 0x0000000b00067202 */ /* 0x000fce0000000f00 */
[----:B------:R-:W-:Y:S05]  /*10990*/  WARPSYNC.COLLECTIVE R5, `(.L_x_7332) ;  /* 0x0000000005087348 */ /* 0x000fea0003c00000 */
[----:B------:R1:W2:Y:S02]  /*109a0*/  SHFL.BFLY P0, R11, R140, R4, R3 ;  /* 0x0c0000048c0b7389 */ /* 0x0002a40000000003 */
[----:B-12---:R-:W-:Y:S05]  /*109b0*/  ENDCOLLECTIVE ;  /* 0x000000000000791b */ /* 0x006fea0003800000 */
.L_x_7332:
[----:B------:R-:W-:Y:S01]  /*109c0*/  FADD.FTZ R6, R9, R6 ;  /* 0x0000000609067221 */ /* 0x000fe20000010000 */
[----:B------:R-:W-:Y:S01]  /*109d0*/  FADD.FTZ R8, R11, R139 ;  /* 0x0000008b0b087221 */ /* 0x000fe20000010000 */
[----:B------:R-:W-:-:S04]  /*109e0*/  MOV R4, 0x1 ;  /* 0x0000000100047802 */ /* 0x000fc80000000f00 */
[----:B------:R-:W-:-:S07]  /*109f0*/  MOV R140, R8 ;  /* 0x00000008008c7202 */ /* 0x000fce0000000f00 */
[----:B------:R-:W-:Y:S05]  /*10a00*/  WARPSYNC.COLLECTIVE R5, `(.L_x_7333) ;  /* 0x0000000005087348 */ /* 0x000fea0003c00000 */
[----:B------:R1:W2:Y:S02]  /*10a10*/  SHFL.BFLY P0, R11, R140, R4, R3 ;  /* 0x0c0000048c0b7389 */ /* 0x0002a40000000003 */
[----:B-12---:R-:W-:Y:S05]  /*10a20*/  ENDCOLLECTIVE ;  /* 0x000000000000791b */ /* 0x006fea0003800000 */
.L_x_7333:
[----:B------:R-:W-:Y:S05]  /*10a30*/  BRA `(.L_x_7334) ;  /* 0xffffffec00e47947 */ /* 0x000fea000383ffff */
.L_x_7335:
        /* <DEDUP_REMOVED lines=12> */
.L_x_11697:


//--------------------- .text._ZN5flash24flash_fwd_splitkv_kernelI23Flash_fwd_kernel_traitsILi96ELi64ELi64ELi4ELb0ELb0EN7cutlass6half_tE19Flash_kernel_traitsILi96ELi64ELi64ELi4ES3_EELb0ELb0ELb0ELb0ELb0ELb0ELb1ELb0EEEvNS_16Flash_fwd_paramsE --------------------------
	.section	.text._ZN5flash24flash_fwd_splitkv_kernelI23Flash_fwd_kernel_traitsILi96ELi64ELi64ELi4ELb0ELb0EN7cutlass6half_tE19Flash_kernel_traitsILi96ELi64ELi64ELi4ES3_EELb0ELb0ELb0ELb0ELb0ELb0ELb1ELb0EEEvNS_16Flash_fwd_paramsE,"ax",@progbits
	.align	128
        .global         _ZN5flash24flash_fwd_splitkv_kernelI23Flash_fwd_kernel_traitsILi96ELi64ELi64ELi4ELb0ELb0EN7cutlass6half_tE19Flash_kernel_traitsILi96ELi64ELi64ELi4ES3_EELb0ELb0ELb0ELb0ELb0ELb0ELb1ELb0EEEvNS_16Flash_fwd_paramsE
        .type           _ZN5flash24flash_fwd_splitkv_kernelI23Flash_fwd_kernel_traitsILi96ELi64ELi64ELi4ELb0ELb0EN7cutlass6half_tE19Flash_kernel_traitsILi96ELi64ELi64ELi4ES3_EELb0ELb0ELb0ELb0ELb0ELb0ELb1ELb0EEEvNS_16Flash_fwd_paramsE,@function
        .size           _ZN5flash24flash_fwd_splitkv_kernelI23Flash_fwd_kernel_traitsILi96ELi64ELi64ELi4ELb0ELb0EN7cutlass6half_tE19Flash_kernel_traitsILi96ELi64ELi64ELi4ES3_EELb0ELb0ELb0ELb0ELb0ELb0ELb1ELb0EEEvNS_16Flash_fwd_paramsE,(.L_x_11698 - _ZN5flash24flash_fwd_splitkv_kernelI23Flash_fwd_kernel_traitsILi96ELi64ELi64ELi4ELb0ELb0EN7cutlass6half_tE19Flash_kernel_traitsILi96ELi64ELi64ELi4ES3_EELb0ELb0ELb0ELb0ELb0ELb0ELb1ELb0EEEvNS_16Flash_fwd_paramsE)
        .other          _ZN5flash24flash_fwd_splitkv_kernelI23Flash_fwd_kernel_traitsILi96ELi64ELi64ELi4ELb0ELb0EN7cutlass6half_tE19Flash_kernel_traitsILi96ELi64ELi64ELi4ES3_EELb0ELb0ELb0ELb0ELb0ELb0ELb1ELb0EEEvNS_16Flash_fwd_paramsE,@"STO_CUDA_ENTRY STV_DEFAULT"
_ZN5flash24flash_fwd_splitkv_kernelI23Flash_fwd_kernel_traitsILi96ELi64ELi64ELi4ELb0ELb0EN7cutlass6half_tE19Flash_kernel_traitsILi96ELi64ELi64ELi4ES3_EELb0ELb0ELb0ELb0ELb0ELb0ELb1ELb0EEEvNS_16Flash_fwd_paramsE:
.text._ZN5flash24flash_fwd_splitkv_kernelI23Flash_fwd_kernel_traitsILi96ELi64ELi64ELi4ELb0ELb0EN7cutlass6half_tE19Flash_kernel_traitsILi96ELi64ELi64ELi4ES3_EELb0ELb0ELb0ELb0ELb0ELb0ELb1ELb0EEEvNS_16Flash_fwd_paramsE:
        /* <DEDUP_REMOVED lines=23> */
[----:B------:R-:W-:Y:S02]  /*0170*/  ISETP.GE.U32.AND P1, PT, R0, R4, PT ;  /* 0x000000040000720c */ /* 0x000fe40003f26070 */
[----:B------:R-:W3:Y:S11]  /*0180*/  LDC R0, c[0x0][0x374] ;  /* 0x0000dd00ff007b82 */ /* 0x000ef60000000800 */
[----:B------:R-:W-:-:S02]  /*0190*/  @P1 IADD3 R156, PT, PT, R156, 0x1, RZ ;  /* 0x000000019c9c1810 */ /* 0x000fc40007ffe0ff */
[----:B------:R-:W-:-:S04]  /*01a0*/  @!P0 LOP3.LUT R156, RZ, R4, RZ, 0x33, !PT ;  /* 0x00000004ff9c8212 */ /* 0x000fc800078e33ff */
[----:B------:R-:W-:-:S05]  /*01b0*/  IADD3 R155, PT, PT, -R156, RZ, RZ ;  /* 0x000000ff9c9b7210 */ /* 0x000fca0007ffe1ff */
[----:B-12-4-:R-:W-:Y:S02]  /*01c0*/  IMAD R155, R4, R155, UR4 ;  /* 0x00000004049b7e24 */ /* 0x016fe4000f8e029b */
[----:B---3--:R-:W-:Y:S05]  /*01d0*/  CALL.REL.NOINC `($_ZN5flash24flash_fwd_splitkv_kernelI23Flash_fwd_kernel_traitsILi96ELi64ELi64ELi4ELb0ELb0EN7cutlass6half_tE19Flash_kernel_traitsILi96ELi64ELi64ELi4ES3_EELb0ELb0ELb0ELb0ELb0ELb0ELb1ELb0EEEvNS_16Flash_fwd_paramsE$_ZN5flash30compute_attn_1rowblock_splitkvI23Flash_fwd_kernel_traitsILi96ELi64ELi64ELi4ELb0ELb0EN7cutlass6half_tE19Flash_kernel_traitsILi96ELi64ELi64ELi4ES3_EELb0ELb0ELb0ELb0ELb0ELb0ELb1ELb0ENS_16Flash_fwd_paramsEEEvRKT8_iiiii) ;  /* 0x0000000000087944 */ /* 0x008fea0003c00000 */
[----:B------:R-:W-:Y:S05]  /*01e0*/  BSYNC.RECONVERGENT B2 ;  /* 0x0000000000027941 */ /* 0x000fea0003800200 */
.L_x_7336:
[----:B------:R-:W-:Y:S05]  /*01f0*/  EXIT ;  /* 0x000000000000794d */ /* 0x000fea0003800000 */
        .type           $_ZN5flash24flash_fwd_splitkv_kernelI23Flash_fwd_kernel_traitsILi96ELi64ELi64ELi4ELb0ELb0EN7cutlass6half_tE19Flash_kernel_traitsILi96ELi64ELi64ELi4ES3_EELb0ELb0ELb0ELb0ELb0ELb0ELb1ELb0EEEvNS_16Flash_fwd_paramsE$_ZN5flash30compute_attn_1rowblock_splitkvI23Flash_fwd_kernel_traitsILi96ELi64ELi64ELi4ELb0ELb0EN7cutlass6half_tE19Flash_kernel_traitsILi96ELi64ELi64ELi4ES3_EELb0ELb0ELb0ELb0ELb0ELb0ELb1ELb0ENS_16Flash_fwd_paramsEEEvRKT8_iiiii,@function
        .size           $_ZN5flash24flash_fwd_splitkv_kernelI23Flash_fwd_kernel_traitsILi96ELi64ELi64ELi4ELb0ELb0EN7cutlass6half_tE19Flash_kernel_traitsILi96ELi64ELi64ELi4ES3_EELb0ELb0ELb0ELb0ELb0ELb0ELb1ELb0EEEvNS_16Flash_fwd_paramsE$_ZN5flash30compute_attn_1rowblock_splitkvI23Flash_fwd_kernel_traitsILi96ELi64ELi64ELi4ELb0ELb0EN7cutlass6half_tE19Flash_kernel_traitsILi96ELi64ELi64ELi4ES3_EELb0ELb0ELb0ELb0ELb0ELb0ELb1ELb0ENS_16Flash_fwd_paramsEEEvRKT8_iiiii,(.L_x_11698 - $_ZN5flash24flash_fwd_splitkv_kernelI23Flash_fwd_kernel_traitsILi96ELi64ELi64ELi4ELb0ELb0EN7cutlass6half_tE19Flash_kernel_traitsILi96ELi64ELi64ELi4ES3_EELb0ELb0ELb0ELb0ELb0ELb0ELb1ELb0EEEvNS_16Flash_fwd_paramsE$_ZN5flash30compute_attn_1rowblock_splitkvI23Flash_fwd_kernel_traitsILi96ELi64ELi64ELi4ELb0ELb0EN7cutlass6half_tE19Flash_kernel_traitsILi96ELi64ELi64ELi4ES3_EELb0ELb0ELb0ELb0ELb0ELb0ELb1ELb0ENS_16Flash_fwd_paramsEEEvRKT8_iiiii)
$_ZN5flash24flash_fwd_splitkv_kernelI23Flash_fwd_kernel_traitsILi96ELi64ELi64ELi4ELb0ELb0EN7cutlass6half_tE19Flash_kernel_traitsILi96ELi64ELi64ELi4ES3_EELb0ELb0ELb0ELb0ELb0ELb0ELb1ELb0EEEvNS_16Flash_fwd_paramsE$_ZN5flash30compute_attn_1rowblock_splitkvI23Flash_fwd_kernel_traitsILi96ELi64ELi64ELi4ELb0ELb0EN7cutlass6half_tE19Flash_kernel_traitsILi96ELi64ELi64ELi4ES3_EELb0ELb0ELb0ELb0ELb0ELb0ELb1ELb0ENS_16Flash_fwd_paramsEEEvRKT8_iiiii:
[----:B------:R-:W1:Y:S02]  /*0200*/  LDCU.64 UR4, c[0x0][0x358] ;  /* 0x00006b00ff0477ac */ /* 0x000e640008000a00 */
[----:B-1----:R-:W2:Y:S04]  /*0210*/  LD.E.64 R8, desc[UR4][R2.64+0xf0] ;  /* 0x0000f00402087980 */ /* 0x002ea8000c101b00 */
[----:B------:R-:W3:Y:S04]  /*0220*/  LD.E.64 R6, desc[UR4][R2.64+0xe0] ;  /* 0x0000e00402067980 */ /* 0x000ee8000c101b00 */
[----:B------:R-:W4:Y:S01]  /*0230*/  LD.E.64 R14, desc[UR4][R2.64+0xe8] ;  /* 0x0000e804020e7980 */ /* 0x000f22000c101b00 */
[----:B------:R-:W-:-:S03]  /*0240*/  IMAD.SHL.U32 R5, R156, 0x4, RZ ;  /* 0x000000049c057824 */ /* 0x000fc600078e00ff */
[----:B------:R-:W4:Y:S01]  /*0250*/  LD.E.64 R10, desc[UR4][R2.64+0xf8] ;  /* 0x0000f804020a7980 */ /* 0x000f22000c101b00 */
[----:B--2---:R-:W-:-:S04]  /*0260*/  ISETP.NE.U32.AND P1, PT, R8, RZ, PT ;  /* 0x000000ff0800720c */ /* 0x004fc80003f25070 */
[----:B------:R-:W-:Y:S02]  /*0270*/  ISETP.NE.AND.EX P1, PT, R9, RZ, PT, P1 ;  /* 0x000000ff0900720c */ /* 0x000fe40003f25310 */
[C---:B---3--:R-:W-:Y:S02]  /*0280*/  ISETP.NE.U32.AND P2, PT, R6.reuse, RZ, PT ;  /* 0x000000ff0600720c */ /* 0x048fe40003f45070 */
[----:B------:R-:W-:Y:S02]  /*0290*/  ISETP.NE.U32.AND P4, PT, R6, RZ, PT ;  /* 0x000000ff0600720c */ /* 0x000fe40003f85070 */
[----:B----4-:R-:W-:Y:S02]  /*02a0*/  ISETP.NE.U32.AND P3, PT, R14, RZ, PT ;  /* 0x000000ff0e00720c */ /* 0x010fe40003f65070 */
[C---:B------:R-:W-:Y:S02]  /*02b0*/  ISETP.NE.AND.EX P2, PT, R7.reuse, RZ, PT, P2 ;  /* 0x000000ff0700720c */ /* 0x040fe40003f45320 */
[----:B------:R-:W-:-:S02]  /*02c0*/  ISETP.NE.AND.EX P4, PT, R7, RZ, PT, P4 ;  /* 0x000000ff0700720c */ /* 0x000fc40003f85340 */
[----:B------:R-:W-:Y:S02]  /*02d0*/  ISETP.NE.AND.EX P3, PT, R15, RZ, PT, P3 ;  /* 0x000000ff0f00720c */ /* 0x000fe40003f65330 */
[----:B------:R-:W-:Y:S01]  /*02e0*/  @P1 IADD3 R16, P0, PT, R8, R5, RZ ;  /* 0x0000000508101210 */ /* 0x000fe20007f1e0ff */
[----:B------:R-:W-:Y:S02]  /*02f0*/  IMAD.MOV.U32 R8, RZ, RZ, -0x1 ;  /* 0xffffffffff087424 */ /* 0x000fe400078e00ff */
[----:B------:R-:W-:-:S05]  /*0300*/  IMAD.WIDE.U32 R6, R156, 0x4, R6 ;  /* 0x000000049c067825 */ /* 0x000fca00078e0006 */
[----:B------:R1:W5:Y:S04]  /*0310*/  @P2 LD.E R8, desc[UR4][R6.64] ;  /* 0x0000000406082980 */ /* 0x000368000c101900 */
[----:B------:R1:W5:Y:S04]  /*0320*/  @!P4 LD.E R18, desc[UR4][R2.64+0xb4] ;  /* 0x0000b4040212c980 */ /* 0x000368000c101900 */
[----:B------:R1:W5:Y:S04]  /*0330*/  @!P3 LD.E R91, desc[UR4][R2.64+0xb8] ;  /* 0x0000b804025bb980 */ /* 0x000368000c101900 */
        /* <DEDUP_REMOVED lines=14> */
[----:B-1----:R-:W2:Y:S02]  /*0420*/  LD.E.U8 R7, desc[UR4][R2.64+0x1b2] ;  /* 0x0001b20402077980 */ /* 0x002ea4000c101100 */
[----:B--2---:R-:W-:-:S13]  /*0430*/  ISETP.NE.AND P1, PT, R7, RZ, PT ;  /* 0x000000ff0700720c */ /* 0x004fda0003f25270 */
[----:B------:R-:W-:Y:S05]  /*0440*/  @!P1 BRA `(.L_x_7338) ;  /* 0x0000000000049947 */ /* 0x000fea0003800000 */
[----:B------:R2:W5:Y:S02]  /*0450*/  LD.E R13, desc[UR4][R14.64] ;  /* 0x000000040e0d7980 */ /* 0x000564000c101900 */
.L_x_7338:
[----:B------:R-:W-:Y:S05]  /*0460*/  BSYNC.RECONVERGENT B0 ;  /* 0x0000000000007941 */ /* 0x000fea0003800200 */
.L_x_7337:
[----:B------:R-:W-:Y:S04]  /*0470*/  BSSY.RECONVERGENT B0, `(.L_x_7339) ;  /* 0x0000007000007945 */ /* 0x000fe80003800200 */
[----:B------:R-:W-:Y:S05]  /*0480*/  @!P3 BRA `(.L_x_7340) ;  /* 0x000000000014b947 */ /* 0x000fea0003800000 */
[----:B-1----:R-:W3:Y:S02]  /*0490*/  LD.E.U8 R7, desc[UR4][R2.64+0x1b2] ;  /* 0x0001b20402077980 */ /* 0x002ee4000c101100 */
[----:B---3--:R-:W-:-:S13]  /*04a0*/  ISETP.NE.AND P1, PT, R7, RZ, PT ;  /* 0x000000ff0700720c */ /* 0x008fda0003f25270 */
[----:B-----5:R-:W3:Y:S02]  /*04b0*/  @P1 LD.E R91, desc[UR4][R14.64+0x4] ;  /* 0x000004040e5b1980 */ /* 0x020ee4000c101900 */
[----:B---3--:R-:W-:-:S06]  /*04c0*/  @P1 IADD3 R91, PT, PT, R91, -R13, RZ ;  /* 0x8000000d5b5b1210 */ /* 0x008fcc0007ffe0ff */
[----:B------:R3:W5:Y:S02]  /*04d0*/  @!P1 LD.E R91, desc[UR4][R14.64] ;  /* 0x000000040e5b9980 */ /* 0x000764000c101900 */
.L_x_7340:
[----:B------:R-:W-:Y:S05]  /*04e0*/  BSYNC.RECONVERGENT B0 ;  /* 0x0000000000007941 */ /* 0x000fea0003800200 */
.L_x_7339:
[----:B------:R-:W-:Y:S01]  /*04f0*/  BSSY.RECONVERGENT B1, `(.L_x_7341) ;  /* 0x0000011000017945 */ /* 0x000fe20003800200 */
[----:B-----5:R-:W-:-:S03]  /*0500*/  @P4 IADD3 R18, PT, PT, R6, -R8, RZ ;  /* 0x8000000806124210 */ /* 0x020fc60007ffe0ff */
[----:B------:R-:W-:Y:S05]  /*0510*/  @!P0 BRA `(.L_x_7342) ;  /* 0x0000000000148947 */ /* 0x000fea0003800000 */
[----:B-1----:R-:W-:-:S05]  /*0520*/  IADD3 R6, P0, PT, R10, R5, RZ ;  /* 0x000000050a067210 */ /* 0x002fca0007f1e0ff */
[----:B------:R-:W-:-:S05]  /*0530*/  IMAD.X R7, R11, 0x1, R4, P0 ;  /* 0x000000010b077824 */ /* 0x000fca00000e0604 */
[----:B------:R-:W4:Y:S02]  /*0540*/  LD.E R91, desc[UR4][R6.64] ;  /* 0x00000004065b7980 */ /* 0x000f24000c101900 */
[----:B----4-:R-:W-:Y:S01]  /*0550*/  IADD3 R91, PT, PT, R91, -R12, RZ ;  /* 0x8000000c5b5b7210 */ /* 0x010fe20007ffe0ff */
[----:B------:R-:W-:Y:S05]  /*0560*/  BRA `(.L_x_7343) ;  /* 0x0000000000247947 */ /* 0x000fea0003800000 */
.L_x_7342:
[----:B-1----:R-:W4:Y:S01]  /*0570*/  LD.E.64 R6, desc[UR4][R2.64+0x108] ;  /* 0x0001080402067980 */ /* 0x002f22000c101b00 */
[----:B------:R-:W-:Y:S01]  /*0580*/  BSSY.RECONVERGENT B0, `(.L_x_7344) ;  /* 0x0000006000007945 */ /* 0x000fe20003800200 */
[----:B----4-:R-:W-:Y:S01]  /*0590*/  ISETP.NE.U32.AND P0, PT, R6, RZ, PT ;  /* 0x000000ff0600720c */ /* 0x010fe20003f05070 */
[----:B------:R-:W-:-:S03]  /*05a0*/  IMAD.MOV.U32 R6, RZ, RZ, RZ ;  /* 0x000000ffff067224 */ /* 0x000fc600078e00ff */
[----:B------:R-:W-:-:S13]  /*05b0*/  ISETP.NE.AND.EX P0, PT, R7, RZ, PT, P0 ;  /* 0x000000ff0700720c */ /* 0x000fda0003f05300 */
[----:B------:R-:W-:Y:S05]  /*05c0*/  @!P0 BRA `(.L_x_7345) ;  /* 0x0000000000048947 */ /* 0x000fea0003800000 */
[----:B------:R1:W5:Y:S02]  /*05d0*/  LD.E R6, desc[UR4][R2.64+0xbc] ;  /* 0x0000bc0402067980 */ /* 0x000364000c101900 */
.L_x_7345:
[----:B------:R-:W-:Y:S05]  /*05e0*/  BSYNC.RECONVERGENT B0 ;  /* 0x0000000000007941 */ /* 0x000fea0003800200 */
.L_x_7344:
[----:B-----5:R-:W-:Y:S02]  /*05f0*/  IADD3 R91, PT, PT, R6, R91, -R12 ;  /* 0x0000005b065b7210 */ /* 0x020fe40007ffe80c */
.L_x_7343:
[----:B------:R-:W-:Y:S05]  /*0600*/  BSYNC.RECONVERGENT B1 ;  /* 0x0000000000017941 */ /* 0x000fea0003800200 */
.L_x_7341:
[----:B------:R-:W-:Y:S01]  /*0610*/  IMAD.SHL.U32 R139, R149, 0x40, RZ ;  /* 0x00000040958b7824 */ /* 0x000fe200078e00ff */
[----:B------:R-:W-:Y:S01]  /*0620*/  MOV R6, R148 ;  /* 0x0000009400067202 */ /* 0x000fe20000000f00 */
[----:B------:R-:W-:-:S03]  /*0630*/  IMAD.MOV.U32 R7, RZ, RZ, 0x0 ;  /* 0x00000000ff077424 */ /* 0x000fc600078e00ff */
[----:B------:R-:W-:-:S13]  /*0640*/  ISETP.GT.AND P0, PT, R18, R139, PT ;  /* 0x0000008b1200720c */ /* 0x000fda0003f04270 */
[----:B-123--:R-:W-:Y:S05]  /*0650*/  @!P0 RET.REL.NODEC R6 `(_ZN5flash24flash_fwd_splitkv_kernelI23Flash_fwd_kernel_traitsILi96ELi64ELi64ELi4ELb0ELb0EN7cutlass6half_tE19Flash_kernel_traitsILi96ELi64ELi64ELi4ES3_EELb0ELb0ELb0ELb0ELb0ELb0ELb1ELb0EEEvNS_16Flash_fwd_paramsE) ;  /* 0xfffffff806688950 */ /* 0x00efea0003c3ffff */
        /* <DEDUP_REMOVED lines=29> */
[----:B------:R-:W-:-:S11]  /*0830*/  SHF.R.S32.HI R6, RZ, 0x1f, R7 ;  /* 0x0000001fff067819 */ /* 0x000fd60000011407 */
[----:B------:R-:W-:-:S04]  /*0840*/  @P2 VIADD R9, R9, 0x1 ;  /* 0x0000000109092836 */ /* 0x000fc80000000000 */
[----:B------:R-:W-:Y:S01]  /*0850*/  @!P0 IMAD.MOV R9, RZ, RZ, -R9 ;  /* 0x000000ffff098224 */ /* 0x000fe200078e0a09 */
[----:B------:R-:W-:Y:S02]  /*0860*/  @!P1 LOP3.LUT R9, RZ, R0, RZ, 0x33, !PT ;  /* 0x00000000ff099212 */ /* 0x000fe400078e33ff */
[----:B------:R-:W-:-:S03]  /*0870*/  LEA.HI R0, R6, R7, RZ, 0x6 ;  /* 0x0000000706007211 */ /* 0x000fc600078f30ff */
[----:B------:R-:W-:Y:S01]  /*0880*/  IMAD R144, R9, UR8, RZ ;  /* 0x0000000809907c24 */ /* 0x000fe2000f8e02ff */
[----:B------:R-:W-:-:S04]  /*0890*/  SHF.R.S32.HI R0, RZ, 0x6, R0 ;  /* 0x00000006ff007819 */ /* 0x000fc80000011400 */
[----:B------:R-:W-:-:S04]  /*08a0*/  VIADDMNMX R0, R144, R9, R0, PT ;  /* 0x0000000990007246 */ /* 0x000fc80003800100 */
[----:B------:R-:W-:-:S13]  /*08b0*/  ISETP.GE.AND P0, PT, R144, R0, PT ;  /* 0x000000009000720c */ /* 0x000fda0003f06270 */
[----:B-1----:R-:W-:Y:S05]  /*08c0*/  @!P0 BRA `(.L_x_7346) ;  /* 0x0000000400a08947 */ /* 0x002fea0003800000 */
[----:B------:R-:W2:Y:S04]  /*08d0*/  LD.E.64 R4, desc[UR4][R2.64+0xb0] ;  /* 0x0000b00402047980 */ /* 0x000ea8000c101b00 */
[----:B------:R-:W3:Y:S04]  /*08e0*/  LD.E R7, desc[UR4][R2.64+0x60] ;  /* 0x0000600402077980 */ /* 0x000ee8000c101900 */
[----:B------:R-:W4:Y:S04]  /*08f0*/  LD.E R6, desc[UR4][R2.64+0xcc] ;  /* 0x0000cc0402067980 */ /* 0x000f28000c101900 */
[----:B------:R1:W5:Y:S04]  /*0900*/  LD.E.64 R8, desc[UR4][R2.64+0xa8] ;  /* 0x0000a80402087980 */ /* 0x000368000c101b00 */
[----:B------:R1:W5:Y:S04]  /*0910*/  LD.E R0, desc[UR4][R2.64+0xc0] ;  /* 0x0000c00402007980 */ /* 0x000368000c101900 */
[----:B------:R-:W5:Y:S01]  /*0920*/  LD.E.64 R2, desc[UR4][R2.64+0x78] ;  /* 0x0000780402027980 */ /* 0x000f62000c101b00 */
[----:B------:R-:W-:Y:S01]  /*0930*/  IMAD.IADD R18, R18, 0x1, -R139 ;  /* 0x0000000112127824 */ /* 0x000fe200078e0a8b */
        /* <DEDUP_REMOVED lines=28> */
.L_x_7348:
[----:B------:R-:W-:Y:S05]  /*0b00*/  BSYNC.RECONVERGENT B0 ;  /* 0x0000000000007941 */ /* 0x000fea0003800200 */
.L_x_7347:
        /* <DEDUP_REMOVED lines=16> */
.L_x_7350:
[----:B------:R-:W-:Y:S05]  /*0c10*/  BSYNC.RECONVERGENT B0 ;  /* 0x0000000000007941 */ /* 0x000fea0003800200 */
.L_x_7349:
        /* <DEDUP_REMOVED lines=15> */
.L_x_7352:
[----:B------:R-:W-:Y:S05]  /*0d10*/  BSYNC.RECONVERGENT B0 ;  /* 0x0000000000007941 */ /* 0x000fea0003800200 */
.L_x_7351:
[----:B------:R-:W-:Y:S01]  /*0d20*/  BSSY.RECONVERGENT B0, `(.L_x_7353) ;  /* 0x000000f000007945 */ /* 0x000fe20003800200 */
[----:B------:R-:W-:-:S03]  /*0d30*/  ISETP.GE.OR P5, PT, R133, R18, P6 ;  /* 0x000000128500720c */ /* 0x000fc600037a6670 */
[----:B------:R-:W-:Y:S10]  /*0d40*/  @P0 BRA `(.L_x_7354) ;  /* 0x0000000000300947 */ /* 0x000ff40003800000 */
[-C--:B-----5:R-:W-:Y:S02]  /*0d50*/  ISETP.GE.AND P3, PT, R4, R0.reuse, PT ;  /* 0x000000000400720c */ /* 0x0a0fe40003f66270 */
[-C--:B------:R-:W-:Y:S02]  /*0d60*/  ISETP.GE.AND P2, PT, R13, R0.reuse, PT ;  /* 0x000000000d00720c */ /* 0x080fe40003f46270 */
[----:B------:R-:W-:-:S09]  /*0d70*/  ISETP.GE.AND P1, PT, R12, R0, PT ;  /* 0x000000000c00720c */ /* 0x000fd20003f26270 */
[----:B-123--:R-:W-:-:S04]  /*0d80*/  @!P3 LEA R14, P0, R7, R2, 0x2 ;  /* 0x00000002070eb211 */ /* 0x00efc800078010ff */
        /* <DEDUP_REMOVED lines=8> */
.L_x_7354:
[----:B------:R-:W-:Y:S05]  /*0e10*/  BSYNC.RECONVERGENT B0 ;  /* 0x0000000000007941 */ /* 0x000fea0003800200 */
.L_x_7353:
[----:B------:R-:W-:Y:S01]  /*0e20*/  IADD3 R133, P0, PT, R5, R133, RZ ;  /* 0x0000008505857210 */ /* 0x000fe20007f1e0ff */
[----:B------:R-:W-:Y:S01]  /*0e30*/  @!P4 IMAD.MOV.U32 R4, RZ, RZ, -0x800000 ;  /* 0xff800000ff04c424 */ /* 0x000fe200078e00ff */
[----:B------:R-:W-:Y:S02]  /*0e40*/  ISETP.GE.OR P1, PT, R11, R18, P6 ;  /* 0x000000120b00720c */ /* 0x000fe40003726670 */
[----:B------:R-:W-:Y:S02]  /*0e50*/  LEA.HI.X.SX32 R5, R5, RZ, 0x1, P0 ;  /* 0x000000ff05057211 */ /* 0x000fe400000f0eff */
[C---:B----45:R-:W-:Y:S02]  /*0e60*/  LEA R2, P0, R133.reuse, R8, 0x2 ;  /* 0x0000000885027211 */ /* 0x070fe400078010ff */
[----:B------:R-:W-:Y:S02]  /*0e70*/  ISETP.GE.OR P6, PT, R10, R18, P6 ;  /* 0x000000120a00720c */ /* 0x000fe400037c6670 */
[----:B------:R-:W-:Y:S01]  /*0e80*/  LEA.HI.X R3, R133, R9, R5, 0x2, P0 ;  /* 0x0000000985037211 */ /* 0x000fe200000f1405 */
[----:B------:R-:W-:-:S04]  /*0e90*/  @!P5 IMAD.MOV.U32 R5, RZ, RZ, -0x800000 ;  /* 0xff800000ff05d424 */ /* 0x000fc800078e00ff */
[----:B------:R-:W-:Y:S01]  /*0ea0*/  @!P1 IMAD.MOV.U32 R0, RZ, RZ, -0x800000 ;  /* 0xff800000ff009424 */ /* 0x000fe200078e00ff */
[----:B------:R4:W-:Y:S04]  /*0eb0*/  @!P5 ST.E desc[UR4][R2.64], R5 ;  /* 0x000000050200d985 */ /* 0x0009e8000c101904 */
[----:B------:R1:W-:Y:S04]  /*0ec0*/  @!P4 ST.E desc[UR4][R2.64+0x40], R4 ;  /* 0x000040040200c985 */ /* 0x0003e8000c101904 */
[----:B------:R2:W-:Y:S01]  /*0ed0*/  @!P1 ST.E desc[UR4][R2.64+0x80], R0 ;  /* 0x0000800002009985 */ /* 0x0005e2000c101904 */
[----:B----4-:R-:W-:-:S02]  /*0ee0*/  IMAD.MOV.U32 R5, RZ, RZ, 0x0 ;  /* 0x00000000ff057424 */ /* 0x010fc400078e00ff */
[----:B-1----:R-:W-:-:S04]  /*0ef0*/  IMAD.MOV.U32 R4, RZ, RZ, R148 ;  /* 0x000000ffff047224 */ /* 0x002fc800078e0094 */
[----:B--23--:R-:W-:Y:S05]  /*0f00*/  @P6 RET.REL.NODEC R4 `(_ZN5flash24flash_fwd_splitkv_kernelI23Flash_fwd_kernel_traitsILi96ELi64ELi64ELi4ELb0ELb0EN7cutlass6half_tE19Flash_kernel_traitsILi96ELi64ELi64ELi4ES3_EELb0ELb0ELb0ELb0ELb0ELb0ELb1ELb0EEEvNS_16Flash_fwd_paramsE) ;  /* 0xfffffff0043c6950 */ /* 0x00cfea0003c3ffff */
[----:B------:R-:W-:Y:S02]  /*0f10*/  MOV R0, 0xff800000 ;  /* 0xff80000000007802 */ /* 0x000fe40000000f00 */
[----:B------:R-:W-:-:S03]  /*0f20*/  MOV R149, 0x0 ;  /* 0x0000000000957802 */ /* 0x000fc60000000f00 */
[----:B------:R1:W-:Y:S02]  /*0f30*/  ST.E desc[UR4][R2.64+0xc0], R0 ;  /* 0x0000c00002007985 */ /* 0x0003e4000c101904 */
[----:B-1----:R-:W-:Y:S05]  /*0f40*/  RET.REL.NODEC R148 `(_ZN5flash24flash_fwd_splitkv_kernelI23Flash_fwd_kernel_traitsILi96ELi64ELi64ELi4ELb0ELb0EN7cutlass6half_tE19Flash_kernel_traitsILi96ELi64ELi64ELi4ES3_EELb0ELb0ELb0ELb0ELb0ELb0ELb1ELb0EEEvNS_16Flash_fwd_paramsE) ;  /* 0xfffffff0942c7950 */ /* 0x002fea0003c3ffff */
.L_x_7346:
        /* <DEDUP_REMOVED lines=12> */
[----:B-----5:R-:W1:Y:S04]  /*1010*/  LD.E R11, desc[UR4][R2.64+0x170] ;  /* 0x00017004020b7980 */ /* 0x020e68000c101900 */
[----:B------:R-:W2:Y:S04]  /*1020*/  LD.E.64 R12, desc[UR4][R2.64+0x168] ;  /* 0x00016804020c7980 */ /* 0x000ea8000c101b00 */
[----:B------:R-:W3:Y:S01]  /*1030*/  LD.E R16, desc[UR4][R2.64+0x68] ;  /* 0x0000680402107980 */ /* 0x000ee2000c101900 */
[----:B------:R-:W-:-:S03]  /*1040*/  LEA R17, R0, 0xffffffc0, 0x6 ;  /* 0xffffffc000117811 */ /* 0x000fc600078e30ff */
[----:B------:R-:W4:Y:S01]  /*1050*/  LD.E.64 R20, desc[UR4][R2.64+0x20] ;  /* 0x0000200402147980 */ /* 0x000f22000c101b00 */
[----:B------:R-:W-:-:S03]  /*1060*/  IABS R5, R17 ;  /* 0x0000001100057213 */ /* 0x000fc60000000000 */
        /* <DEDUP_REMOVED lines=13> */
[----:B------:R-:W4:Y:S02]  /*1140*/  LD.E.64 R14, desc[UR4][R2.64+0x50] ;  /* 0x00005004020e7980 */ /* 0x000f24000c101b00 */
        /* <DEDUP_REMOVED lines=19> */
[----:B------:R-:W2:Y:S01]  /*1280*/  LD.E.64 R12, desc[UR4][R2.64+0x28] ;  /* 0x00002804020c7980 */ /* 0x000ea2000c101b00 */
[----:B------:R-:W-:Y:S01]  /*1290*/  MOV R4, R159 ;  /* 0x0000009f00047202 */ /* 0x000fe20000000f00 */
[----:B------:R-:W-:-:S04]  /*12a0*/  IMAD.MOV.U32 R5, RZ, RZ, R158 ;  /* 0x000000ffff057224 */ /* 0x000fc800078e009e */
[----:B------:R-:W-:-:S06]  /*12b0*/  IMAD.WIDE R4, R10, 0x4, R4 ;  /* 0x000000040a047825 */ /* 0x000fcc00078e0204 */
[----:B------:R1:W2:Y:S01]  /*12c0*/  LD.E R4, desc[UR4][R4.64] ;  /* 0x0000000404047980 */ /* 0x0002a2000c101900 */
[----:B---3--:R-:W-:-:S04]  /*12d0*/  IABS R9, R16 ;  /* 0x0000001000097213 */ /* 0x008fc80000000000 */
        /* <DEDUP_REMOVED lines=25> */
[----:B----4-:R-:W-:-:S03]  /*1470*/  IMAD R5, R143, R17, RZ ;  /* 0x000000118f057224 */ /* 0x010fc600078e02ff */
        /* <DEDUP_REMOVED lines=22> */
.L_x_7356:
        /* <DEDUP_REMOVED lines=10> */
[----:B-1----:R-:W-:Y:S02]  /*1680*/  @!P2 SHF.R.S32.HI R7, RZ, 0x1f, R12 ;  /* 0x0000001fff07a819 */ /* 0x002fe4000001140c */
[----:B------:R-:W-:-:S04]  /*1690*/  LEA R17, R0, 0xffffffc0, 0x6 ;  /* 0xffffffc000117811 */ /* 0x000fc800078e30ff */
[----:B------:R-:W-:Y:S02]  /*16a0*/  SHF.R.S32.HI R19, RZ, 0x1f, R17 ;  /* 0x0000001fff137819 */ /* 0x000fe40000011411 */
        /* <DEDUP_REMOVED lines=14> */
[-C--:B---3--:R-:W-:Y:S02]  /*1790*/  @!P2 IMAD R4, R143, R12.reuse, RZ ;  /* 0x0000000c8f04a224 */ /* 0x088fe400078e02ff */
[----:B------:R-:W-:-:S04]  /*17a0*/  @!P2 IMAD.WIDE.U32 R24, R142, R12, RZ ;  /* 0x0000000c8e18a225 */ /* 0x000fc800078e00ff */
[----:B------:R-:W-:Y:S01]  /*17b0*/  @!P2 IMAD R4, R7, R142, R4 ;  /* 0x0000008e0704a224 */ /* 0x000fe200078e0204 */
[----:B------:R-:W-:Y:S01]  /*17c0*/  @P2 IADD3 R9, PT, PT, R12, R13, RZ ;  /* 0x0000000d0c092210 */ /* 0x000fe20007ffe0ff */
[----:B----45:R-:W-:Y:S02]  /*17d0*/  @!P2 IMAD R7, R23, R11, RZ ;  /* 0x0000000b1707a224 */ /* 0x030fe400078e02ff */
[----:B------:R-:W-:Y:S01]  /*17e0*/  @!P2 IMAD.IADD R25, R25, 0x1, R4 ;  /* 0x000000011919a824 */ /* 0x000fe200078e0204 */
[----:B------:R-:W-:Y:S02]  /*17f0*/  @!P2 SHF.R.S32.HI R4, RZ, 0x1f, R11 ;  /* 0x0000001fff04a819 */ /* 0x000fe4000001140b */
[----:B------:R-:W-:Y:S01]  /*1800*/  @!P1 IADD3 R6, PT, PT, R6, -R5, RZ ;  /* 0x8000000506069210 */ /* 0x000fe20007ffe0ff */
[----:B------:R-:W-:-:S03]  /*1810*/  @!P2 IMAD.WIDE.U32 R24, R22, R11, R24 ;  /* 0x0000000b1618a225 */ /* 0x000fc600078e0018 */
[----:B------:R-:W-:Y:S01]  /*1820*/  ISETP.GE.U32.AND P4, PT, R6, R5, PT ;  /* 0x000000050600720c */ /* 0x000fe20003f86070 */
[----:B------:R-:W-:Y:S01]  /*1830*/  @!P2 IMAD R7, R22, R4, R7 ;  /* 0x000000041607a224 */ /* 0x000fe200078e0207 */
[----:B------:R-:W-:Y:S01]  /*1840*/  LOP3.LUT R5, R155, R16, RZ, 0x3c, !PT ;  /* 0x000000109b057212 */ /* 0x000fe200078e3cff */
[-C--:B------:R-:W-:Y:S02]  /*1850*/  @P2 IMAD R4, R143, R9.reuse, RZ ;  /* 0x000000098f042224 */ /* 0x080fe400078e02ff */
[----:B------:R-:W-:Y:S01]  /*1860*/  @P2 IMAD.WIDE.U32 R22, R142, R9, RZ ;  /* 0x000000098e162225 */ /* 0x000fe200078e00ff */
[----:B------:R-:W-:Y:S02]  /*1870*/  ISETP.GE.AND P0, PT, R5, RZ, PT ;  /* 0x000000ff0500720c */ /* 0x000fe40003f06270 */
[----:B------:R-:W-:Y:S01]  /*1880*/  @!P2 MOV R9, R24 ;  /* 0x000000180009a202 */ /* 0x000fe20000000f00 */
[----:B------:R-:W-:Y:S01]  /*1890*/  @!P2 IMAD.IADD R7, R25, 0x1, R7 ;  /* 0x000000011907a824 */ /* 0x000fe200078e0207 */
[----:B------:R-:W-:Y:S01]  /*18a0*/  ISETP.NE.AND P3, PT, R16, RZ, PT ;  /* 0x000000ff1000720c */ /* 0x000fe20003f65270 */
[----:B------:R-:W-:Y:S01]  /*18b0*/  @P2 IMAD.MOV.U32 R9, RZ, RZ, R22 ;  /* 0x000000ffff092224 */ /* 0x000fe200078e0016 */
[----:B------:R-:W-:Y:S01]  /*18c0*/  @P2 IADD3 R7, PT, PT, R23, R4, RZ ;  /* 0x0000000417072210 */ /* 0x000fe20007ffe0ff */
[----:B------:R-:W-:Y:S01]  /*18d0*/  @!P2 IMAD R5, R141, R12, RZ ;  /* 0x0000000c8d05a224 */ /* 0x000fe200078e02ff */
[----:B------:R-:W-:-:S02]  /*18e0*/  @!P2 SHF.R.S32.HI R4, RZ, 0x1f, R12 ;  /* 0x0000001fff04a819 */ /* 0x000fc4000001140c */
[----:B------:R-:W-:Y:S01]  /*18f0*/  @!P1 IADD3 R10, PT, PT, R10, 0x1, RZ ;  /* 0x000000010a0a9810 */ /* 0x000fe20007ffe0ff */
[----:B------:R-:W-:Y:S01]  /*1900*/  IMAD R6, R143, R17, RZ ;  /* 0x000000118f067224 */ /* 0x000fe200078e02ff */
[----:B------:R-:W-:Y:S01]  /*1910*/  MOV R22, R9 ;  /* 0x0000000900167202 */ /* 0x000fe20000000f00 */
[----:B------:R-:W-:Y:S01]  /*1920*/  IMAD.MOV.U32 R23, RZ, RZ, R7 ;  /* 0x000000ffff177224 */ /* 0x000fe200078e0007 */
[----:B------:R-:W-:Y:S01]  /*1930*/  @P4 IADD3 R10, PT, PT, R10, 0x1, RZ ;  /* 0x000000010a0a4810 */ /* 0x000fe20007ffe0ff */
[----:B------:R-:W-:Y:S02]  /*1940*/  @!P2 IMAD R4, R4, R140, R5 ;  /* 0x0000008c0404a224 */ /* 0x000fe400078e0205 */
[----:B------:R-:W-:-:S04]  /*1950*/  @!P2 IMAD.WIDE.U32 R24, R140, R12, RZ ;  /* 0x0000000c8c18a225 */ /* 0x000fc800078e00ff */
[----:B------:R-:W-:Y:S02]  /*1960*/  IMAD R6, R19, R142, R6 ;  /* 0x0000008e13067224 */ /* 0x000fe400078e0206 */
[----:B------:R-:W-:Y:S01]  /*1970*/  IMAD.WIDE.U32 R22, R142, R17, R22 ;  /* 0x000000118e167225 */ /* 0x000fe200078e0016 */
[----:B------:R-:W-:-:S03]  /*1980*/  @!P2 IADD3 R25, PT, PT, R25, R4, RZ ;  /* 0x000000041919a210 */ /* 0x000fc60007ffe0ff */
[----:B------:R-:W-:Y:S01]  /*1990*/  @!P0 IMAD.MOV R10, RZ, RZ, -R10 ;  /* 0x000000ffff0a8224 */ /* 0x000fe200078e0a0a */
[----:B------:R-:W-:Y:S01]  /*19a0*/  @!P3 LOP3.LUT R10, RZ, R16, RZ, 0x33, !PT ;  /* 0x00000010ff0ab212 */ /* 0x000fe200078e33ff */
[----:B------:R-:W-:Y:S01]  /*19b0*/  @!P2 IMAD R5, R21, R11, RZ ;  /* 0x0000000b1505a224 */ /* 0x000fe200078e02ff */
[----:B------:R-:W-:Y:S02]  /*19c0*/  @!P2 SHF.R.S32.HI R4, RZ, 0x1f, R11 ;  /* 0x0000001fff04a819 */ /* 0x000fe4000001140b */
[----:B------:R-:W-:Y:S02]  /*19d0*/  @P2 IADD3 R12, PT, PT, R12, R13, RZ ;  /* 0x0000000d0c0c2210 */ /* 0x000fe40007ffe0ff */
        /* <DEDUP_REMOVED lines=15> */
.L_x_7357:
[----:B------:R-:W-:Y:S05]  /*1ad0*/  BSYNC.RECONVERGENT B0 ;  /* 0x0000000000007941 */ /* 0x000fea0003800200 */
.L_x_7355:
        /* <DEDUP_REMOVED lines=28> */
[----:B------:R-:W-:-:S07]  /*1ca0*/  ISETP.GE.AND P0, PT, R10, RZ, PT ;  /* 0x000000ff0a00720c */ /* 0x000fce0003f06270 */
[----:B------:R-:W-:Y:S02]  /*1cb0*/  @P2 VIADD R24, R24, 0x1 ;  /* 0x0000000118182836 */ /* 0x000fe40000000000 */
[----:B-----5:R-:W-:-:S03]  /*1cc0*/  IMAD R19, R19, R140, RZ ;  /* 0x0000008c13137224 */ /* 0x020fc600078e02ff */
[----:B------:R-:W-:Y:S01]  /*1cd0*/  MOV R10, R24 ;  /* 0x00000018000a7202 */ /* 0x000fe20000000f00 */
[----:B------:R-:W-:Y:S02]  /*1ce0*/  IMAD.SHL.U32 R154, R133, 0x8, RZ ;  /* 0x00000008859a7824 */ /* 0x000fe400078e00ff */
[C---:B------:R-:W-:Y:S02]  /*1cf0*/  IMAD R19, R17.reuse, R141, R19 ;  /* 0x0000008d11137224 */ /* 0x040fe400078e0213 */
[----:B------:R-:W-:Y:S01]  /*1d00*/  @!P0 IMAD.MOV R10, RZ, RZ, -R10 ;  /* 0x000000ffff0a8224 */ /* 0x000fe200078e0a0a */
[----:B------:R-:W-:Y:S01]  /*1d10*/  @!P1 LOP3.LUT R10, RZ, R16, RZ, 0x33, !PT ;  /* 0x00000010ff0a9212 */ /* 0x000fe200078e33ff */
[----:B------:R-:W-:Y:S01]  /*1d20*/  IMAD.WIDE.U32 R22, R17, R140, RZ ;  /* 0x0000008c11167225 */ /* 0x000fe200078e00ff */
[----:B------:R-:W-:Y:S02]  /*1d30*/  LOP3.LUT R90, R154, 0x18, RZ, 0xc0, !PT ;  /* 0x000000189a5a7812 */ /* 0x000fe400078ec0ff */
[----:B------:R-:W-:Y:S01]  /*1d40*/  SHF.R.S32.HI R17, RZ, 0x1f, R10 ;  /* 0x0000001fff117819 */ /* 0x000fe2000001140a */
[----:B------:R-:W-:Y:S01]  /*1d50*/  IMAD R16, R31, R10, RZ ;  /* 0x0000000a1f107224 */ /* 0x000fe200078e02ff */
[----:B------:R-:W-:-:S02]  /*1d60*/  IADD3 R19, PT, PT, R23, R19, RZ ;  /* 0x0000001317137210 */ /* 0x000fc40007ffe0ff */
[----:B------:R-:W-:Y:S01]  /*1d70*/  IADD3 R11, P1, P0, R22, R11, R90 ;  /* 0x0000000b160b7210 */ /* 0x000fe2000783e05a */
[----:B------:R-:W-:-:S04]  /*1d80*/  IMAD.WIDE.U32 R22, R30, R10, RZ ;  /* 0x0000000a1e167225 */ /* 0x000fc800078e00ff */
[----:B------:R-:W-:Y:S01]  /*1d90*/  IMAD R16, R17, R30, R16 ;  /* 0x0000001e11107224 */ /* 0x000fe200078e0210 */
[----:B------:R-:W-:Y:S01]  /*1da0*/  IADD3.X R9, PT, PT, R19, R9, RZ, P1, P0 ;  /* 0x0000000913097210 */ /* 0x000fe20000fe04ff */
[----:B------:R-:W-:Y:S01]  /*1db0*/  IMAD.IADD R139, R18, 0x1, -R139 ;  /* 0x00000001128b7824 */ /* 0x000fe200078e0a8b */
[----:B------:R-:W-:Y:S01]  /*1dc0*/  IADD3 R18, P0, PT, R11, R22, RZ ;  /* 0x000000160b127210 */ /* 0x000fe20007f1e0ff */
[----:B------:R-:W-:Y:S01]  /*1dd0*/  IMAD.IADD R16, R23, 0x1, R16 ;  /* 0x0000000117107824 */ /* 0x000fe200078e0210 */
[----:B------:R-:W1:Y:S01]  /*1de0*/  S2UR UR6, SR_CgaCtaId ;  /* 0x00000000000679c3 */ /* 0x000e620000008800 */
[----:B------:R-:W-:Y:S02]  /*1df0*/  LOP3.LUT R153, R154, 0xc0, RZ, 0xc0, !PT ;  /* 0x000000c09a997812 */ /* 0x000fe400078ec0ff */
[----:B------:R-:W-:Y:S02]  /*1e00*/  IMAD.X R19, R9, 0x1, R16, P0 ;  /* 0x0000000109137824 */ /* 0x000fe400000e0610 */
[----:B------:R-:W-:-:S02]  /*1e10*/  LOP3.LUT R153, R153, 0x18, R133, 0xf8, !PT ;  /* 0x0000001899997812 */ /* 0x000fc400078ef885 */
[----:B------:R-:W-:Y:S02]  /*1e20*/  IADD3 R22, P0, PT, R90, R7, RZ ;  /* 0x000000075a167210 */ /* 0x000fe40007f1e0ff */
[----:B------:R-:W-:Y:S02]  /*1e30*/  LOP3.LUT R10, R154, 0x1f20, RZ, 0xc0, !PT ;  /* 0x00001f209a0a7812 */ /* 0x000fe400078ec0ff */
[----:B------:R-:W-:Y:S02]  /*1e40*/  LOP3.LUT R89, R153, R90, RZ, 0x3c, !PT ;  /* 0x0000005a99597212 */ /* 0x000fe400078e3cff */
[----:B------:R-:W-:Y:S02]  /*1e50*/  IADD3.X R23, PT, PT, RZ, R6, RZ, P0, !PT ;  /* 0x00000006ff177210 */ /* 0x000fe400007fe4ff */
[----:B------:R-:W-:Y:S02]  /*1e60*/  LOP3.LUT R89, R10, R89, RZ, 0xfc, !PT ;  /* 0x000000590a597212 */ /* 0x000fe400078efcff */
[----:B------:R-:W-:Y:S01]  /*1e70*/  SHF.R.U32.HI R10, RZ, 0x2, R133 ;  /* 0x00000002ff0a7819 */ /* 0x000fe20000011685 */
[----:B------:R-:W-:Y:S01]  /*1e80*/  UMOV UR7, 0x400 ;  /* 0x0000040000077882 */ /* 0x000fe20000000000 */
[----:B------:R-:W-:-:S03]  /*1e90*/  SHF.R.S32.HI R7, RZ, 0x1f, R155 ;  /* 0x0000001fff077819 */ /* 0x000fc6000001149b */
[C---:B------:R-:W-:Y:S01]  /*1ea0*/  IMAD.WIDE.U32 R18, R10.reuse, R140, R18 ;  /* 0x0000008c0a127225 */ /* 0x040fe200078e0012 */
[----:B-1----:R-:W-:Y:S01]  /*1eb0*/  ULEA UR6, UR6, UR7, 0x18 ;  /* 0x0000000706067291 */ /* 0x002fe2000f8ec0ff */
[----:B------:R-:W-:Y:S02]  /*1ec0*/  LOP3.LUT R159, R159, R158, RZ, 0x3c, !PT ;  /* 0x0000009e9f9f7212 */ /* 0x000fe400078e3cff */
[----:B------:R-:W-:Y:S02]  /*1ed0*/  IMAD R145, R143, R10, RZ ;  /* 0x0000000a8f917224 */ /* 0x000fe400078e02ff */
[----:B------:R-:W-:Y:S01]  /*1ee0*/  IMAD.WIDE.U32 R22, R10, R142, R22 ;  /* 0x0000008e0a167225 */ /* 0x000fe200078e0016 */
[----:B------:R-:W-:Y:S01]  /*1ef0*/  LOP3.LUT R158, R159, R158, RZ, 0x3c, !PT ;  /* 0x0000009e9f9e7212 */ /* 0x000fe200078e3cff */
[----:B------:R-:W-:Y:S02]  /*1f00*/  BSSY.RECONVERGENT B0, `(.L_x_7358) ;  /* 0x000003e000007945 */ /* 0x000fe40003800200 */
[----:B------:R-:W-:-:S02]  /*1f10*/  IMAD.IADD R145, R23, 0x1, R145 ;  /* 0x0000000117917824 */ /* 0x000fc400078e0291 */
[----:B------:R-:W-:Y:S01]  /*1f20*/  IMAD.U32 R136, RZ, RZ, UR6 ;  /* 0x00000006ff887e24 */ /* 0x000fe2000f8e00ff */
[C---:B------:R-:W-:Y:S02]  /*1f30*/  SHF.L.U64.HI R143, R142.reuse, 0x5, R143 ;  /* 0x000000058e8f7819 */ /* 0x040fe4000001028f */
[----:B------:R-:W-:Y:S02]  /*1f40*/  SHF.L.U32 R142, R142, 0x5, RZ ;  /* 0x000000058e8e7819 */ /* 0x000fe400000006ff */
[C---:B------:R-:W-:Y:S02]  /*1f50*/  LOP3.LUT R88, R90.reuse, 0x20, RZ, 0xfc, !PT ;  /* 0x000000205a587812 */ /* 0x040fe400078efcff */
[----:B------:R-:W-:Y:S02]  /*1f60*/  LOP3.LUT R86, R90, 0x40, RZ, 0xfc, !PT ;  /* 0x000000405a567812 */ /* 0x000fe400078efcff */
[----:B------:R-:W-:Y:S02]  /*1f70*/  LEA R89, R89, R136, 0x1 ;  /* 0x0000008859597211 */ /* 0x000fe400078e08ff */
[----:B------:R-:W-:Y:S01]  /*1f80*/  LOP3.LUT R159, R159, R158, RZ, 0x3c, !PT ;  /* 0x0000009e9f9f7212 */ /* 0x000fe200078e3cff */
[----:B--2---:R-:W-:-:S04]  /*1f90*/  @P3 IMAD.WIDE.U32 R16, R14, R8, RZ ;  /* 0x000000080e103225 */ /* 0x004fc800078e00ff */
[----:B------:R-:W-:Y:S02]  /*1fa0*/  @P3 IMAD R9, R15, R8, RZ ;  /* 0x000000080f093224 */ /* 0x000fe400078e02ff */
[-C--:B---3--:R-:W-:Y:S02]  /*1fb0*/  @!P3 IMAD R11, R29, R156.reuse, RZ ;  /* 0x0000009c1d0bb224 */ /* 0x088fe400078e02ff */
[----:B------:R-:W-:-:S05]  /*1fc0*/  @!P3 IMAD.WIDE.U32 R28, R28, R156, RZ ;  /* 0x0000009c1c1cb225 */ /* 0x000fca00078e00ff */
[----:B------:R-:W-:Y:S01]  /*1fd0*/  @!P3 IADD3 R8, PT, PT, R29, R11, RZ ;  /* 0x0000000b1d08b210 */ /* 0x000fe20007ffe0ff */
[----:B------:R-:W-:Y:S02]  /*1fe0*/  @!P3 IMAD.MOV.U32 R11, RZ, RZ, R28 ;  /* 0x000000ffff0bb224 */ /* 0x000fe400078e001c */
[----:B------:R-:W-:Y:S02]  /*1ff0*/  @P3 IMAD.MOV.U32 R11, RZ, RZ, R16 ;  /* 0x000000ffff0b3224 */ /* 0x000fe400078e0010 */
[----:B------:R-:W-:-:S03]  /*2000*/  @P3 IMAD.IADD R8, R17, 0x1, R9 ;  /* 0x0000000111083824 */ /* 0x000fc600078e0209 */
[----:B------:R-:W-:-:S05]  /*2010*/  IADD3 R16, P0, PT, R90, R11, RZ ;  /* 0x0000000b5a107210 */ /* 0x000fca0007f1e0ff */
[----:B------:R-:W-:Y:S01]  /*2020*/  IMAD.X R17, RZ, RZ, R8, P0 ;  /* 0x000000ffff117224 */ /* 0x000fe200000e0608 */
[----:B------:R-:W-:Y:S01]  /*2030*/  ISETP.GE.AND P0, PT, R10, R139, PT ;  /* 0x0000008b0a00720c */ /* 0x000fe20003f06270 */
[----:B------:R-:W-:Y:S02]  /*2040*/  IMAD R9, R141, R10, RZ ;  /* 0x0000000a8d097224 */ /* 0x000fe400078e02ff */
[----:B------:R-:W-:Y:S01]  /*2050*/  IMAD R6, R13, R155, RZ ;  /* 0x0000009b0d067224 */ /* 0x000fe200078e02ff */
[----:B----4-:R-:W-:Y:S01]  /*2060*/  LEA R160, P1, R18, R26, 0x1 ;  /* 0x0000001a12a07211 */ /* 0x010fe200078208ff */
[----:B------:R-:W-:Y:S01]  /*2070*/  IMAD.MOV.U32 R11, RZ, RZ, RZ ;  /* 0x000000ffff0b7224 */ /* 0x000fe200078e00ff */
[----:B------:R-:W-:Y:S01]  /*2080*/  IADD3 R9, PT, PT, R19, R9, RZ ;  /* 0x0000000913097210 */ /* 0x000fe20007ffe0ff */
[----:B------:R-:W-:Y:S01]  /*2090*/  IMAD R6, R12, R7, R6 ;  /* 0x000000070c067224 */ /* 0x000fe200078e0206 */
[----:B------:R-:W-:Y:S01]  /*20a0*/  LEA R146, P2, R22, R20, 0x1 ;  /* 0x0000001416927211 */ /* 0x000fe200078408ff */
[----:B------:R-:W-:Y:S01]  /*20b0*/  IMAD.WIDE.U32 R12, R155, R12, R16 ;  /* 0x0000000c9b0c7225 */ /* 0x000fe200078e0010 */
[----:B------:R-:W-:-:S02]  /*20c0*/  LEA.HI.X R161, R18, R27, R9, 0x1, P1 ;  /* 0x0000001b12a17211 */ /* 0x000fc400008f0c09 */
[C---:B------:R-:W-:Y:S01]  /*20d0*/  SHF.L.U64.HI R141, R140.reuse, 0x5, R141 ;  /* 0x000000058c8d7819 */ /* 0x040fe2000001028d */
[----:B------:R-:W-:Y:S01]  /*20e0*/  IMAD.SHL.U32 R140, R140, 0x20, RZ ;  /* 0x000000208c8c7824 */ /* 0x000fe200078e00ff */
[----:B------:R-:W-:Y:S01]  /*20f0*/  LEA.HI.X R145, R22, R21, R145, 0x1, P2 ;  /* 0x0000001516917211 */ /* 0x000fe200010f0c91 */
[----:B------:R-:W-:-:S04]  /*2100*/  IMAD.WIDE.U32 R18, R149, 0x40, R10 ;  /* 0x0000004095127825 */ /* 0x000fc800078e000a */
[----:B------:R-:W-:Y:S01]  /*2110*/  IMAD.IADD R17, R13, 0x1, R6 ;  /* 0x000000010d117824 */ /* 0x000fe200078e0206 */
[----:B------:R-:W-:Y:S06]  /*2120*/  @P0 BRA `(.L_x_7359) ;  /* 0x00000000006c0947 */ /* 0x000fec0003800000 */
[----:B------:R-:W-:Y:S01]  /*2130*/  IMAD R6, R19, R14, RZ ;  /* 0x0000000e13067224 */ /* 0x000fe200078e02ff */
        /* <DEDUP_REMOVED lines=25> */
.L_x_7360:
[----:B------:R3:W-:Y:S02]  /*22d0*/  STS.128 [R89+0x2000], RZ ;  /* 0x002000ff59007388 */ /* 0x0007e40000000c00 */
.L_x_7359:
[----:B------:R-:W-:Y:S05]  /*22e0*/  BSYNC.RECONVERGENT B0 ;  /* 0x0000000000007941 */ /* 0x000fea0003800200 */
.L_x_7358:
[----:B------:R-:W-:Y:S01]  /*22f0*/  IADD3 R8, PT, PT, R10, 0x20, RZ ;  /* 0x000000200a087810 */ /* 0x000fe20007ffe0ff */
        /* <DEDUP_REMOVED lines=31> */
.L_x_7363:
[----:B------:R1:W-:Y:S02]  /*24f0*/  STS.128 [R89+0x2800], RZ ;  /* 0x002800ff59007388 */ /* 0x0003e40000000c00 */
.L_x_7362:
[----:B------:R-:W-:Y:S05]  /*2500*/  BSYNC.RECONVERGENT B0 ;  /* 0x0000000000007941 */ /* 0x000fea0003800200 */
.L_x_7361:
[----:B-1--4-:R-:W-:Y:S01]  /*2510*/  IMAD R4, R0, -0x40, R91 ;  /* 0xffffffc000047824 */ /* 0x012fe200078e025b */
[----:B------:R-:W-:Y:S04]  /*2520*/  BSSY.RECONVERGENT B0, `(.L_x_7364) ;  /* 0x000001e000007945 */ /* 0x000fe80003800200 */
[----:B------:R-:W-:-:S04]  /*2530*/  IADD3 R4, PT, PT, R4, 0x40, RZ ;  /* 0x0000004004047810 */ /* 0x000fc80007ffe0ff */
[----:B------:R-:W-:-:S13]  /*2540*/  ISETP.GE.AND P3, PT, R10, R4, PT ;  /* 0x000000040a00720c */ /* 0x000fda0003f66270 */
[----:B------:R-:W-:Y:S05]  /*2550*/  @P3 BRA `(.L_x_7365) ;  /* 0x0000000000683947 */ /* 0x000fea0003800000 */
[-C--:B------:R-:W-:Y:S02]  /*2560*/  ISETP.GE.AND P1, PT, R90, R152.reuse, PT ;  /* 0x000000985a00720c */ /* 0x080fe40003f26270 */
[----:B------:R-:W-:-:S11]  /*2570*/  ISETP.GE.AND P0, PT, R88, R152, PT ;  /* 0x000000985800720c */ /* 0x000fd60003f06270 */
[----:B------:R-:W-:Y:S02]  /*2580*/  @!P1 IMAD.MOV.U32 R10, RZ, RZ, R146 ;  /* 0x000000ffff0a9224 */ /* 0x000fe400078e0092 */
[--C-:B------:R-:W-:Y:S01]  /*2590*/  @!P1 IMAD.MOV.U32 R11, RZ, RZ, R145.reuse ;  /* 0x000000ffff0b9224 */ /* 0x100fe200078e0091 */
[----:B------:R-:W-:Y:S01]  /*25a0*/  @!P0 MOV R6, R146 ;  /* 0x0000009200068202 */ /* 0x000fe20000000f00 */
        /* <DEDUP_REMOVED lines=20> */
.L_x_7366:
[----:B------:R4:W-:Y:S02]  /*26f0*/  STS.128 [R89+0x5000], RZ ;  /* 0x005000ff59007388 */ /* 0x0009e40000000c00 */
.L_x_7365:
[----:B------:R-:W-:Y:S05]  /*2700*/  BSYNC.RECONVERGENT B0 ;  /* 0x0000000000007941 */ /* 0x000fea0003800200 */
.L_x_7364:
[----:B------:R-:W-:Y:S01]  /*2710*/  ISETP.GE.AND P0, PT, R8, R4, PT ;  /* 0x000000040800720c */ /* 0x000fe20003f06270 */
[----:B------:R-:W-:-:S12]  /*2720*/  BSSY.RECONVERGENT B0, `(.L_x_7367) ;  /* 0x0000018000007945 */ /* 0x000fd80003800200 */
        /* <DEDUP_REMOVED lines=22> */
.L_x_7369:
[----:B------:R1:W-:Y:S02]  /*2890*/  STS.128 [R89+0x5800], RZ ;  /* 0x005800ff59007388 */ /* 0x0003e40000000c00 */
.L_x_7368:
[----:B------:R-:W-:Y:S05]  /*28a0*/  BSYNC.RECONVERGENT B0 ;  /* 0x0000000000007941 */ /* 0x000fea0003800200 */
.L_x_7367:
        /* <DEDUP_REMOVED lines=25> */
.L_x_7372:
[----:B------:R1:W-:Y:S01]  /*2a40*/  STS.128 [R89+0x8000], RZ ;  /* 0x008000ff59007388 */ /* 0x0003e20000000c00 */
[----:B------:R-:W-:Y:S05]  /*2a50*/  BRA `(.L_x_7373) ;  /* 0x00000000000c7947 */ /* 0x000fea0003800000 */
.L_x_7371:
[----:B------:R1:W-:Y:S04]  /*2a60*/  STS.128 [R89+0x6000], RZ ;  /* 0x006000ff59007388 */ /* 0x0003e80000000c00 */
[----:B------:R1:W-:Y:S04]  /*2a70*/  STS.128 [R89+0x7000], RZ ;  /* 0x007000ff59007388 */ /* 0x0003e80000000c00 */
[----:B------:R1:W-:Y:S02]  /*2a80*/  STS.128 [R89+0x8000], RZ ;  /* 0x008000ff59007388 */ /* 0x0003e40000000c00 */
.L_x_7373:
[----:B------:R-:W-:Y:S05]  /*2a90*/  BSYNC.RECONVERGENT B0 ;  /* 0x0000000000007941 */ /* 0x000fea0003800200 */
.L_x_7370:
        /* <DEDUP_REMOVED lines=27> */
.L_x_7376:
[----:B------:R1:W-:Y:S02]  /*2c50*/  STS.128 [R89+0x8800], RZ ;  /* 0x008800ff59007388 */ /* 0x0003e40000000c00 */
.L_x_7375:
[----:B------:R-:W-:Y:S05]  /*2c60*/  BSYNC.RECONVERGENT B0 ;  /* 0x0000000000007941 */ /* 0x000fea0003800200 */
.L_x_7374:
[C---:B-1----:R-:W-:Y:S01]  /*2c70*/  IMAD.SHL.U32 R5, R133.reuse, 0x10, RZ ;  /* 0x0000001085057824 */ /* 0x042fe200078e00ff */
[----:B------:R-:W-:Y:S01]  /*2c80*/  SHF.R.U32.HI R134, RZ, 0x1, R133 ;  /* 0x00000001ff867819 */ /* 0x000fe20000011685 */
[C---:B------:R-:W-:Y:S01]  /*2c90*/  IMAD.SHL.U32 R87, R133.reuse, 0x20, RZ ;  /* 0x0000002085577824 */ /* 0x040fe200078e00ff */
[C---:B------:R-:W-:Y:S01]  /*2ca0*/  LOP3.LUT P0, RZ, R133.reuse, 0x4, RZ, 0xc0, !PT ;  /* 0x0000000485ff7812 */ /* 0x040fe2000780c0ff */
[----:B------:R-:W-:Y:S01]  /*2cb0*/  IMAD.SHL.U32 R132, R133, 0x4, RZ ;  /* 0x0000000485847824 */ /* 0x000fe200078e00ff */
[C---:B------:R-:W-:Y:S01]  /*2cc0*/  LOP3.LUT R135, R5.reuse, 0x3e00, RZ, 0xc0, !PT ;  /* 0x00003e0005877812 */ /* 0x040fe200078ec0ff */
[----:B------:R-:W-:Y:S01]  /*2cd0*/  IMAD.MOV.U32 R84, RZ, RZ, 0x20 ;  /* 0x00000020ff547424 */ /* 0x000fe200078e00ff */
[----:B------:R-:W-:Y:S01]  /*2ce0*/  LOP3.LUT R85, R134, 0x8, RZ, 0xc0, !PT ;  /* 0x0000000886557812 */ /* 0x000fe200078ec0ff */
[----:B------:R-:W-:Y:S01]  /*2cf0*/  VIADD R151, R0, 0xffffffff ;  /* 0xffffffff00977836 */ /* 0x000fe20000000000 */
[----:B------:R-:W-:Y:S01]  /*2d00*/  LOP3.LUT R5, R5, 0x100, RZ, 0xc0, !PT ;  /* 0x0000010005057812 */ /* 0x000fe200078ec0ff */
[----:B------:R-:W0:Y:S01]  /*2d10*/  LDGDEPBAR ;  /* 0x00000000000079af */ /* 0x000e220000000000 */
[----:B------:R-:W-:Y:S01]  /*2d20*/  LOP3.LUT R4, R87, 0xc0, RZ, 0xc0, !PT ;  /* 0x000000c057047812 */ /* 0x000fe200078ec0ff */
[----:B------:R-:W-:Y:S01]  /*2d30*/  BSSY.RECONVERGENT B1, `(.L_x_7377) ;  /* 0x0000119000017945 */ /* 0x000fe20003800200 */
[----:B------:R-:W-:-:S02]  /*2d40*/  LOP3.LUT R6, R132, 0x18, RZ, 0xc0, !PT ;  /* 0x0000001884067812 */ /* 0x000fc400078ec0ff */
[--C-:B------:R-:W-:Y:S02]  /*2d50*/  LOP3.LUT R85, R85, 0xc0, R87.reuse, 0xf8, !PT ;  /* 0x000000c055557812 */ /* 0x100fe400078ef857 */
[--C-:B------:R-:W-:Y:S02]  /*2d60*/  LOP3.LUT R7, R135, 0x20, R87.reuse, 0xf8, !PT ;  /* 0x0000002087077812 */ /* 0x100fe400078ef857 */
[----:B------:R-:W-:Y:S02]  /*2d70*/  LOP3.LUT R5, R5, 0x20, R87, 0xf8, !PT ;  /* 0x0000002005057812 */ /* 0x000fe400078ef857 */
[----:B------:R-:W-:Y:S02]  /*2d80*/  LOP3.LUT R4, R4, 0x8, R133, 0xf8, !PT ;  /* 0x0000000804047812 */ /* 0x000fe400078ef885 */
[----:B------:R-:W-:Y:S02]  /*2d90*/  LOP3.LUT R85, R85, R6, RZ, 0x3c, !PT ;  /* 0x0000000655557212 */ /* 0x000fe400078e3cff */
[----:B------:R-:W-:-:S02]  /*2da0*/  LOP3.LUT R7, R7, 0x100, R87, 0xf8, !PT ;  /* 0x0000010007077812 */ /* 0x000fc400078ef857 */
[----:B------:R-:W-:Y:S02]  /*2db0*/  LOP3.LUT R4, R5, R4, R6, 0xf6, !PT ;  /* 0x0000000405047212 */ /* 0x000fe400078ef606 */
[----:B------:R-:W-:Y:S02]  /*2dc0*/  LOP3.LUT R7, R7, R85, RZ, 0xfc, !PT ;  /* 0x0000005507077212 */ /* 0x000fe400078efcff */
[----:B------:R-:W-:Y:S01]  /*2dd0*/  SEL R84, R84, 0xffffffe0, !P0 ;  /* 0xffffffe054547807 */ /* 0x000fe20004000000 */
[--C-:B------:R-:W-:Y:S02]  /*2de0*/  IMAD R94, R4, 0x2, R136.reuse ;  /* 0x00000002045e7824 */ /* 0x100fe400078e0288 */
[----:B------:R-:W-:Y:S02]  /*2df0*/  IMAD R95, R7, 0x2, R136 ;  /* 0x00000002075f7824 */ /* 0x000fe400078e0288 */
[--C-:B------:R-:W-:Y:S01]  /*2e00*/  IMAD.IADD R92, R94, 0x1, R84.reuse ;  /* 0x000000015e5c7824 */ /* 0x100fe200078e0254 */
[----:B------:R-:W-:Y:S01]  /*2e10*/  LDSM.16.M88.4 R12, [R94+0x3000] ;  /* 0x003000005e0c783b */ /* 0x000fe20000000200 */
[----:B------:R-:W-:-:S03]  /*2e20*/  IMAD.IADD R93, R95, 0x1, R84 ;  /* 0x000000015f5d7824 */ /* 0x000fc600078e0254 */
[----:B------:R-:W1:Y:S04]  /*2e30*/  LDSM.16.M88.4 R40, [R95] ;  /* 0x000000005f28783b */ /* 0x000e680000000200 */
[----:B------:R-:W5:Y:S04]  /*2e40*/  LDSM.16.M88.4 R56, [R94+0x3400] ;  /* 0x003400005e38783b */ /* 0x000f680000000200 */
[----:B------:R-:W3:Y:S04]  /*2e50*/  LDSM.16.M88.4 R48, [R94+0x3800] ;  /* 0x003800005e30783b */ /* 0x000ee80000000200 */
[----:B--2---:R-:W2:Y:S04]  /*2e60*/  LDSM.16.M88.4 R20, [R94+0x3c00] ;  /* 0x003c00005e14783b */ /* 0x004ea80000000200 */
[----:B------:R-:W-:Y:S04]  /*2e70*/  LDSM.16.M88.4 R68, [R92+0x3000] ;  /* 0x003000005c44783b */ /* 0x000fe80000000200 */
[----:B------:R-:W4:Y:S04]  /*2e80*/  LDSM.16.M88.4 R8, [R93] ;  /* 0x000000005d08783b */ /* 0x000f280000000200 */
[----:B------:R-:W4:Y:S04]  /*2e90*/  LDSM.16.M88.4 R64, [R92+0x3400] ;  /* 0x003400005c40783b */ /* 0x000f280000000200 */
[----:B------:R-:W4:Y:S04]  /*2ea0*/  LDSM.16.M88.4 R36, [R92+0x3800] ;  /* 0x003800005c24783b */ /* 0x000f280000000200 */
[----:B------:R-:W4:Y:S04]  /*2eb0*/  LDSM.16.M88.4 R32, [R92+0x3c00] ;  /* 0x003c00005c20783b */ /* 0x000f280000000200 */
[----:B------:R-:W-:Y:S01]  /*2ec0*/  LDSM.16.M88.4 R28, [R94+0x4000] ;  /* 0x004000005e1c783b */ /* 0x000fe20000000200 */
[C---:B-1----:R-:W-:Y:S03]  /*2ed0*/  HMMA.16816.F32 R16, R40.reuse, R12, RZ ;  /* 0x0000000c2810723c */ /* 0x042fe600000018ff */
[----:B------:R-:W1:Y:S04]  /*2ee0*/  LDSM.16.M88.4 R4, [R95+0x1000] ;  /* 0x001000005f04783b */ /* 0x000e680000000200 */
[----:B------:R-:W-:Y:S01]  /*2ef0*/  LDSM.16.M88.4 R24, [R94+0x4400] ;  /* 0x004400005e18783b */ /* 0x000fe20000000200 */
[C---:B-----5:R-:W-:Y:S03]  /*2f00*/  HMMA.16816.F32 R60, R40.reuse, R56, RZ ;  /* 0x00000038283c723c */ /* 0x060fe600000018ff */
[----:B------:R-:W-:Y:S04]  /*2f10*/  LDSM.16.M88.4 R80, [R92+0x4000] ;  /* 0x004000005c50783b */ /* 0x000fe80000000200 */
[----:B------:R-:W-:Y:S01]  /*2f20*/  LDSM.16.M88.4 R76, [R93+0x1000] ;  /* 0x001000005d4c783b */ /* 0x000fe20000000200 */
[C---:B---3--:R-:W-:Y:S03]  /*2f30*/  HMMA.16816.F32 R52, R40.reuse, R48, RZ ;  /* 0x000000302834723c */ /* 0x048fe600000018ff */
[----:B------:R-:W-:Y:S05]  /*2f40*/  LDSM.16.M88.4 R72, [R92+0x4400] ;  /* 0x004400005c48783b */ /* 0x000fea0000000200 */
[C---:B------:R-:W-:Y:S08]  /*2f50*/  HMMA.16816.F32 R12, R40.reuse, R14, RZ ;  /* 0x0000000e280c723c */ /* 0x040ff000000018ff */
[C---:B------:R-:W-:Y:S08]  /*2f60*/  HMMA.16816.F32 R56, R40.reuse, R58, RZ ;  /* 0x0000003a2838723c */ /* 0x040ff000000018ff */
[C---:B------:R-:W-:Y:S08]  /*2f70*/  HMMA.16816.F32 R48, R40.reuse, R50, RZ ;  /* 0x000000322830723c */ /* 0x040ff000000018ff */
[C---:B--2---:R-:W-:Y:S08]  /*2f80*/  HMMA.16816.F32 R44, R40.reuse, R20, RZ ;  /* 0x00000014282c723c */ /* 0x044ff000000018ff */
[----:B------:R-:W-:Y:S01]  /*2f90*/  HMMA.16816.F32 R40, R40, R22, RZ ;  /* 0x000000162828723c */ /* 0x000fe200000018ff */
[----:B------:R-:W2:Y:S07]  /*2fa0*/  LDSM.16.M88.4 R20, [R94+0x4800] ;  /* 0x004800005e14783b */ /* 0x000eae0000000200 */
        /* <DEDUP_REMOVED lines=22> */
[----:B------:R-:W2:Y:S07]  /*3110*/  LDSM.16.M88.4 R24, [R94+0x5800] ;  /* 0x005800005e18783b */ /* 0x000eae0000000200 */
[----:B------:R-:W-:Y:S01]  /*3120*/  HMMA.16816.F32 R40, R4, R10, R40 ;  /* 0x0000000a0428723c */ /* 0x000fe20000001828 */
[----:B------:R-:W-:Y:S04]  /*3130*/  LDSM.16.M88.4 R4, [R92+0x5000] ;  /* 0x005000005c04783b */ /* 0x000fe80000000200 */
[----:B------:R-:W3:Y:S03]  /*3140*/  LDSM.16.M88.4 R8, [R93+0x2000] ;  /* 0x002000005d08783b */ /* 0x000ee60000000200 */
[C---:B------:R-:W-:Y:S08]  /*3150*/  HMMA.16816.F32 R16, R76.reuse, R80, R16 ;  /* 0x000000504c10723c */ /* 0x040ff00000001810 */
[C---:B------:R-:W-:Y:S08]  /*3160*/  HMMA.16816.F32 R12, R76.reuse, R82, R12 ;  /* 0x000000524c0c723c */ /* 0x040ff0000000180c */
[C---:B------:R-:W-:Y:S08]  /*3170*/  HMMA.16816.F32 R44, R76.reuse, R64, R44 ;  /* 0x000000404c2c723c */ /* 0x040ff0000000182c */
[C---:B------:R-:W-:Y:S01]  /*3180*/  HMMA.16816.F32 R64, R76.reuse, R66, R40 ;  /* 0x000000424c40723c */ /* 0x040fe20000001828 */
[----:B------:R-:W5:Y:S07]  /*3190*/  LDSM.16.M88.4 R40, [R92+0x5400] ;  /* 0x005400005c28783b */ /* 0x000f6e0000000200 */
[----:B------:R-:W-:Y:S08]  /*31a0*/  HMMA.16816.F32 R48, R76, R70, R48 ;  /* 0x000000464c30723c */ /* 0x000ff00000001830 */
[----:B----4-:R-:W-:Y:S01]  /*31b0*/  HMMA.16816.F32 R16, R36, R32, R16 ;  /* 0x000000202410723c */ /* 0x010fe20000001810 */
[----:B------:R-:W-:-:S07]  /*31c0*/  IMAD.SHL.U32 R32, R151, 0x40, RZ ;  /* 0x0000004097207824 */ /* 0x000fce00078e00ff */
[----:B------:R-:W-:Y:S08]  /*31d0*/  HMMA.16816.F32 R60, R76, R72, R60 ;  /* 0x000000484c3c723c */ /* 0x000ff0000000183c */
[C---:B------:R-:W-:Y:S08]  /*31e0*/  HMMA.16816.F32 R12, R36.reuse, R34, R12 ;  /* 0x00000022240c723c */ /* 0x040ff0000000180c */
[C---:B-1----:R-:W-:Y:S08]  /*31f0*/  HMMA.16816.F32 R44, R36.reuse, R20, R44 ;  /* 0x00000014242c723c */ /* 0x042ff0000000182c */
[C---:B------:R-:W-:Y:S01]  /*3200*/  HMMA.16816.F32 R64, R36.reuse, R22, R64 ;  /* 0x000000162440723c */ /* 0x040fe20000001840 */
[----:B------:R-:W1:Y:S07]  /*3210*/  LDSM.16.M88.4 R20, [R92+0x5800] ;  /* 0x005800005c14783b */ /* 0x000e6e0000000200 */
[----:B--2---:R-:W-:Y:S01]  /*3220*/  HMMA.16816.F32 R48, R36, R26, R48 ;  /* 0x0000001a2430723c */ /* 0x004fe20000001830 */
[----:B------:R-:W-:-:S05]  /*3230*/  IMAD.SHL.U32 R27, R133, 0x2, RZ ;  /* 0x00000002851b7824 */ /* 0x000fca00078e00ff */
[----:B------:R-:W-:Y:S02]  /*3240*/  LOP3.LUT R27, R32, 0x6, R27, 0xf8, !PT ;  /* 0x00000006201b7812 */ /* 0x000fe400078ef81b */
[----:B------:R-:W-:Y:S02]  /*3250*/  HMMA.16816.F32 R52, R76, R68, R52 ;  /* 0x000000444c34723c */ /* 0x000fe40000001834 */
[C---:B------:R-:W-:Y:S02]  /*3260*/  LOP3.LUT R26, R27.reuse, 0x10, RZ, 0xfc, !PT ;  /* 0x000000101b1a7812 */ /* 0x040fe400078efcff */
[CC--:B------:R-:W-:Y:S02]  /*3270*/  ISETP.GE.AND P1, PT, R27.reuse, R91.reuse, PT ;  /* 0x0000005b1b00720c */ /* 0x0c0fe40003f26270 */
[----:B------:R-:W-:Y:S02]  /*3280*/  ISETP.GE.AND P4, PT, R26, R91, PT ;  /* 0x0000005b1a00720c */ /* 0x000fe40003f86270 */
[----:B---3--:R-:W-:Y:S01]  /*3290*/  HMMA.16816.F32 R16, R8, R4, R16 ;  /* 0x000000040810723c */ /* 0x008fe20000001810 */
[----:B------:R-:W-:-:S04]  /*32a0*/  LOP3.LUT R4, R27, 0x1, RZ, 0xfc, !PT ;  /* 0x000000011b047812 */ /* 0x000fc800078efcff */
[----:B------:R-:W-:-:S03]  /*32b0*/  ISETP.GE.AND P0, PT, R4, R91, PT ;  /* 0x0000005b0400720c */ /* 0x000fc60003f06270 */
[----:B------:R-:W-:Y:S08]  /*32c0*/  HMMA.16816.F32 R56, R76, R74, R56 ;  /* 0x0000004a4c38723c */ /* 0x000ff00000001838 */
[----:B------:R-:W-:Y:S01]  /*32d0*/  HMMA.16816.F32 R60, R36, R28, R60 ;  /* 0x0000001c243c723c */ /* 0x000fe2000000183c */
[----:B------:R-:W-:Y:S02]  /*32e0*/  LOP3.LUT R28, R27, 0x9, RZ, 0xfc, !PT ;  /* 0x000000091b1c7812 */ /* 0x000fe400078efcff */
[----:B------:R-:W-:-:S02]  /*32f0*/  FSEL R26, R17, -INF , !P0 ;  /* 0xff800000111a7808 */ /* 0x000fc40004000000 */
[----:B------:R-:W-:Y:S02]  /*3300*/  LOP3.LUT R17, R27, 0x21, RZ, 0xfc, !PT ;  /* 0x000000211b117812 */ /* 0x000fe400078efcff */
[----:B------:R-:W-:Y:S01]  /*3310*/  ISETP.GE.AND P5, PT, R28, R91, PT ;  /* 0x0000005b1c00720c */ /* 0x000fe20003fa6270 */
[----:B------:R-:W-:Y:S01]  /*3320*/  HMMA.16816.F32 R12, R8, R6, R12 ;  /* 0x00000006080c723c */ /* 0x000fe2000000180c */
[----:B------:R-:W2:Y:S01]  /*3330*/  LDSM.16.M88.4 R4, [R92+0x5c00] ;  /* 0x005c00005c04783b */ /* 0x000ea20000000200 */
[----:B------:R-:W-:Y:S01]  /*3340*/  FSEL R18, R18, -INF , !P1 ;  /* 0xff80000012127808 */ /* 0x000fe20004800000 */
[----:B------:R-:W-:-:S04]  /*3350*/  DEPBAR.LE SB0, 0x0 ;  /* 0x000080000000791a */ /* 0x000fc80000000000 */
[----:B------:R-:W-:Y:S01]  /*3360*/  FSEL R16, R16, -INF , !P1 ;  /* 0xff80000010107808 */ /* 0x000fe20004800000 */
[C---:B------:R-:W-:Y:S01]  /*3370*/  HMMA.16816.F32 R52, R36.reuse, R24, R52 ;  /* 0x000000182434723c */ /* 0x040fe20000001834 */
[C---:B------:R-:W-:Y:S02]  /*3380*/  LOP3.LUT R24, R27.reuse, 0x8, RZ, 0xfc, !PT ;  /* 0x000000081b187812 */ /* 0x040fe400078efcff */
[C---:B------:R-:W-:Y:S02]  /*3390*/  LOP3.LUT R25, R27.reuse, 0x11, RZ, 0xfc, !PT ;  /* 0x000000111b197812 */ /* 0x040fe400078efcff */
[-C--:B------:R-:W-:Y:S02]  /*33a0*/  ISETP.GE.AND P6, PT, R24, R91.reuse, PT ;  /* 0x0000005b1800720c */ /* 0x080fe40003fc6270 */
[----:B------:R-:W-:Y:S01]  /*33b0*/  LOP3.LUT R24, R27, 0x18, RZ, 0xfc, !PT ;  /* 0x000000181b187812 */ /* 0x000fe200078efcff */
[----:B------:R-:W-:Y:S01]  /*33c0*/  HMMA.16816.F32 R56, R36, R30, R56 ;  /* 0x0000001e2438723c */ /* 0x000fe20000001838 */
[----:B------:R-:W-:-:S02]  /*33d0*/  ISETP.GE.AND P3, PT, R25, R91, PT ;  /* 0x0000005b1900720c */ /* 0x000fc40003f66270 */
[----:B------:R-:W-:Y:S02]  /*33e0*/  FSEL R14, R14, -INF , !P6 ;  /* 0xff8000000e0e7808 */ /* 0x000fe40007000000 */
[-C--:B------:R-:W-:Y:S02]  /*33f0*/  ISETP.GE.AND P2, PT, R24, R91.reuse, PT ;  /* 0x0000005b1800720c */ /* 0x080fe40003f46270 */
[C---:B------:R-:W-:Y:S01]  /*3400*/  LOP3.LUT R25, R27.reuse, 0x19, RZ, 0xfc, !PT ;  /* 0x000000191b197812 */ /* 0x040fe200078efcff */
[----:B-----5:R-:W-:Y:S01]  /*3410*/  HMMA.16816.F32 R60, R8, R40, R60 ;  /* 0x00000028083c723c */ /* 0x020fe2000000183c */
[----:B------:R-:W-:Y:S02]  /*3420*/  LOP3.LUT R24, R27, 0x20, RZ, 0xfc, !PT ;  /* 0x000000201b187812 */ /* 0x000fe400078efcff */
[----:B------:R-:W-:Y:S02]  /*3430*/  FSEL R19, R19, -INF , !P0 ;  /* 0xff80000013137808 */ /* 0x000fe40004000000 */
[----:B------:R-:W-:-:S02]  /*3440*/  ISETP.GE.AND P1, PT, R25, R91, PT ;  /* 0x0000005b1900720c */ /* 0x000fc40003f26270 */
[----:B------:R-:W-:Y:S01]  /*3450*/  ISETP.GE.AND P0, PT, R24, R91, PT ;  /* 0x0000005b1800720c */ /* 0x000fe20003f06270 */
[----:B-1----:R-:W-:Y:S01]  /*3460*/  HMMA.16816.F32 R48, R8, R22, R48 ;  /* 0x000000160830723c */ /* 0x002fe20000001830 */
[----:B------:R-:W-:-:S07]  /*3470*/  FSEL R15, R15, -INF , !P5 ;  /* 0xff8000000f0f7808 */ /* 0x000fce0006800000 */
[C---:B------:R-:W-:Y:S01]  /*3480*/  HMMA.16816.F32 R52, R8.reuse, R20, R52 ;  /* 0x000000140834723c */ /* 0x040fe20000001834 */
[----:B------:R-:W-:Y:S02]  /*3490*/  FSEL R20, R12, -INF , !P6 ;  /* 0xff8000000c147808 */ /* 0x000fe40007000000 */
[----:B------:R-:W-:Y:S02]  /*34a0*/  ISETP.GE.AND P6, PT, R17, R91, PT ;  /* 0x0000005b1100720c */ /* 0x000fe40003fc6270 */
[----:B------:R-:W-:Y:S02]  /*34b0*/  FSEL R17, R13, -INF , !P5 ;  /* 0xff8000000d117808 */ /* 0x000fe40006800000 */
[----:B------:R-:W-:Y:S01]  /*34c0*/  LOP3.LUT R13, R27, 0x29, RZ, 0xfc, !PT ;  /* 0x000000291b0d7812 */ /* 0x000fe200078efcff */
[----:B------:R-:W-:Y:S01]  /*34d0*/  HMMA.16816.F32 R56, R8, R42, R56 ;  /* 0x0000002a0838723c */ /* 0x000fe20000001838 */
[----:B------:R-:W-:Y:S02]  /*34e0*/  FSEL R62, R62, -INF , !P4 ;  /* 0xff8000003e3e7808 */ /* 0x000fe40006000000 */
[----:B------:R-:W-:-:S02]  /*34f0*/  FSEL R60, R60, -INF , !P4 ;  /* 0xff8000003c3c7808 */ /* 0x000fc40006000000 */
[----:B------:R-:W-:Y:S02]  /*3500*/  ISETP.GE.AND P4, PT, R13, R91, PT ;  /* 0x0000005b0d00720c */ /* 0x000fe40003f86270 */
[----:B------:R-:W-:Y:S01]  /*3510*/  LOP3.LUT R12, R27, 0x30, RZ, 0xfc, !PT ;  /* 0x000000301b0c7812 */ /* 0x000fe200078efcff */
[C---:B--2---:R-:W-:Y:S01]  /*3520*/  HMMA.16816.F32 R44, R8.reuse, R4, R44 ;  /* 0x00000004082c723c */ /* 0x044fe2000000182c */
[----:B------:R-:W-:Y:S02]  /*3530*/  FSEL R112, R51, -INF , !P4 ;  /* 0xff80000033707808 */ /* 0x000fe40006000000 */
[----:B------:R-:W-:Y:S02]  /*3540*/  FSEL R108, R49, -INF , !P4 ;  /* 0xff800000316c7808 */ /* 0x000fe40006000000 */
[----:B------:R-:W-:Y:S02]  /*3550*/  ISETP.GT.AND P4, PT, R151, R144, PT ;  /* 0x000000909700720c */ /* 0x000fe40003f84270 */
[C---:B------:R-:W-:Y:S01]  /*3560*/  LOP3.LUT R21, R27.reuse, 0x28, RZ, 0xfc, !PT ;  /* 0x000000281b157812 */ /* 0x040fe200078efcff */
[----:B------:R-:W-:Y:S01]  /*3570*/  HMMA.16816.F32 R64, R8, R6, R64 ;  /* 0x000000060840723c */ /* 0x000fe20000001840 */
[----:B------:R-:W-:-:S02]  /*3580*/  LOP3.LUT R5, R27, 0x31, RZ, 0xfc, !PT ;  /* 0x000000311b057812 */ /* 0x000fc400078efcff */
[C---:B------:R-:W-:Y:S02]  /*3590*/  LOP3.LUT R4, R27.reuse, 0x38, RZ, 0xfc, !PT ;  /* 0x000000381b047812 */ /* 0x040fe400078efcff */
        /* <DEDUP_REMOVED lines=8> */
[----:B------:R-:W-:Y:S02]  /*3620*/  FSEL R107, R54, -INF , !P0 ;  /* 0xff800000366b7808 */ /* 0x000fe40004000000 */
[----:B------:R-:W-:Y:S02]  /*3630*/  FSEL R106, R52, -INF , !P0 ;  /* 0xff800000346a7808 */ /* 0x000fe40004000000 */
[----:B------:R-:W-:-:S02]  /*3640*/  ISETP.GE.AND P5, PT, R21, R91, PT ;  /* 0x0000005b1500720c */ /* 0x000fc40003fa6270 */
[-C--:B------:R-:W-:Y:S02]  /*3650*/  ISETP.GE.AND P2, PT, R5, R91.reuse, PT ;  /* 0x0000005b0500720c */ /* 0x080fe40003f46270 */
        /* <DEDUP_REMOVED lines=29> */
.L_x_7380:
        /* <DEDUP_REMOVED lines=35> */
[----:B------:R-:W-:Y:S02]  /*3a60*/  IMAD.MOV.U32 R7, RZ, RZ, R8 ;  /* 0x000000ffff077224 */ /* 0x000fe400078e0008 */
[----:B------:R-:W2:Y:S02]  /*3a70*/  LD.E.64 R8, desc[UR4][R2.64+0x38] ;  /* 0x0000380402087980 */ /* 0x000ea4000c101b00 */
[----:B------:R-:W-:Y:S01]  /*3a80*/  @!P2 IMAD.MOV R10, RZ, RZ, -R10 ;  /* 0x000000ffff0aa224 */ /* 0x000fe200078e0a0a */
[----:B------:R-:W-:-:S04]  /*3a90*/  @!P0 IADD3 R7, PT, PT, -R7, RZ, RZ ;  /* 0x000000ff07078210 */ /* 0x000fc80007ffe1ff */
[C---:B------:R-:W-:Y:S02]  /*3aa0*/  SEL R7, R4.reuse, R7, !P1 ;  /* 0x0000000704077207 */ /* 0x040fe40004800000 */
[----:B------:R-:W-:-:S03]  /*3ab0*/  SEL R4, R4, R10, !P1 ;  /* 0x0000000a04047207 */ /* 0x000fc60004800000 */
[----:B------:R-:W-:-:S04]  /*3ac0*/  IMAD.WIDE R28, R7, 0x4, R158 ;  /* 0x00000004071c7825 */ /* 0x000fc800078e029e */
[C---:B------:R-:W-:Y:S01]  /*3ad0*/  IMAD.WIDE R22, R4.reuse, 0x4, R158 ;  /* 0x0000000404167825 */ /* 0x040fe200078e029e */
        /* <DEDUP_REMOVED lines=19> */
.L_x_7381:
[----:B------:R-:W-:Y:S05]  /*3c10*/  BSYNC.RECONVERGENT B0 ;  /* 0x0000000000007941 */ /* 0x000fea0003800200 */
.L_x_7379:
[-C--:B------:R-:W-:Y:S02]  /*3c20*/  ISETP.GE.AND P3, PT, R90, R152.reuse, PT ;  /* 0x000000985a00720c */ /* 0x080fe40003f66270 */
[-C--:B------:R-:W-:Y:S02]  /*3c30*/  ISETP.GE.AND P2, PT, R88, R152.reuse, PT ;  /* 0x000000985800720c */ /* 0x080fe40003f46270 */
[----:B------:R-:W-:Y:S02]  /*3c40*/  ISETP.GE.AND P1, PT, R86, R152, PT ;  /* 0x000000985600720c */ /* 0x000fe40003f26270 */
[----:B------:R-:W-:-:S04]  /*3c50*/  LEA R4, P0, R142, R146, 0x1 ;  /* 0x000000928e047211 */ /* 0x000fc800078008ff */
[----:B------:R-:W-:-:S03]  /*3c60*/  LEA.HI.X R5, R142, R145, R143, 0x1, P0 ;  /* 0x000000918e057211 */ /* 0x000fc600000f0c8f */
[--C-:B------:R-:W-:Y:S02]  /*3c70*/  @!P3 IMAD.MOV.U32 R6, RZ, RZ, R146.reuse ;  /* 0x000000ffff06b224 */ /* 0x100fe400078e0092 */
[----:B------:R-:W-:Y:S01]  /*3c80*/  @!P3 IMAD.MOV.U32 R7, RZ, RZ, R145 ;  /* 0x000000ffff07b224 */ /* 0x000fe200078e0091 */
        /* <DEDUP_REMOVED lines=35> */
.L_x_7378:
[----:B------:R-:W-:Y:S05]  /*3ec0*/  BSYNC.RECONVERGENT B1 ;  /* 0x0000000000017941 */ /* 0x000fea0003800200 */
.L_x_7377:
        /* <DEDUP_REMOVED lines=83> */
[----:B------:R-:W2:Y:S01]  /*4400*/  MUFU.EX2 R87, R87 ;  /* 0x0000005700577308 */ /* 0x000ea20000000800 */
[----:B-1----:R-:W-:Y:S01]  /*4410*/  F2FP.F16.F32.PACK_AB R69, R95, R96 ;  /* 0x000000605f45723e */ /* 0x002fe200000000ff */
[----:B------:R-:W-:Y:S02]  /*4420*/  FADD.FTZ R95, R96, R95 ;  /* 0x0000005f605f7221 */ /* 0x000fe40000010000 */
[----:B------:R-:W-:Y:S01]  /*4430*/  MUFU.EX2 R84, R84 ;  /* 0x0000005400547308 */ /* 0x000fe20000000800 */
[----:B------:R-:W-:Y:S01]  /*4440*/  FADD.FTZ R93, R93, R97 ;  /* 0x000000615d5d7221 */ /* 0x000fe20000010000 */
[----:B------:R-:W-:Y:S02]  /*4450*/  FADD.FTZ R95, R92, R95 ;  /* 0x0000005f5c5f7221 */ /* 0x000fe40000010000 */
[----:B------:R-:W-:Y:S01]  /*4460*/  MUFU.EX2 R34, R34 ;  /* 0x0000002200227308 */ /* 0x000fe20000000800 */
[C---:B-----5:R-:W-:Y:S01]  /*4470*/  F2FP.F16.F32.PACK_AB R71, R91.reuse, R92 ;  /* 0x0000005c5b47723e */ /* 0x060fe200000000ff */
[----:B------:R-:W-:-:S02]  /*4480*/  FADD.FTZ R91, R91, R95 ;  /* 0x0000005f5b5b7221 */ /* 0x000fc40000010000 */
[----:B------:R-:W-:Y:S01]  /*4490*/  MUFU.EX2 R33, R33 ;  /* 0x0000002100217308 */ /* 0x000fe20000000800 */
[----:B--2---:R-:W-:-:S03]  /*44a0*/  FADD.FTZ R93, R87, R93 ;  /* 0x0000005d575d7221 */ /* 0x004fc60000010000 */
[----:B------:R-:W1:Y:S01]  /*44b0*/  MUFU.EX2 R89, R89 ;  /* 0x0000005900597308 */ /* 0x000e620000000800 */
[C---:B------:R-:W-:Y:S03]  /*44c0*/  HMMA.16816.F32 R52, R68.reuse, R56, RZ ;  /* 0x000000384434723c */ /* 0x040fe600000018ff */
[----:B------:R-:W2:Y:S04]  /*44d0*/  MUFU.EX2 R90, R90 ;  /* 0x0000005a005a7308 */ /* 0x000ea80000000800 */
[----:B------:R-:W5:Y:S01]  /*44e0*/  MUFU.EX2 R35, R35 ;  /* 0x0000002300237308 */ /* 0x000f620000000800 */
[----:B------:R-:W-:Y:S03]  /*44f0*/  HMMA.16816.F32 R80, R68, R76, RZ ;  /* 0x0000004c4450723c */ /* 0x000fe600000018ff */
[----:B------:R-:W4:Y:S01]  /*4500*/  MUFU.EX2 R88, R88 ;  /* 0x0000005800587308 */ /* 0x000f220000000800 */
        /* <DEDUP_REMOVED lines=20> */
[----:B-----5:R-:W-:Y:S01]  /*4650*/  FADD.FTZ R90, R35, R90 ;  /* 0x0000005a235a7221 */ /* 0x020fe20000010000 */
[C---:B----4-:R-:W-:Y:S01]  /*4660*/  F2FP.F16.F32.PACK_AB R7, R88.reuse, R35 ;  /* 0x000000235807723e */ /* 0x050fe200000000ff */
        /* <DEDUP_REMOVED lines=10> */
[----:B------:R-:W4:Y:S01]  /*4710*/  LDSM.16.MT88.4 R12, [R109+0x7800] ;  /* 0x007800006d0c783b */ /* 0x000f220000004200 */
        /* <DEDUP_REMOVED lines=11> */
[----:B------:R5:W4:Y:S01]  /*47d0*/  MUFU.EX2 R116, R8 ;  /* 0x0000000800747308 */ /* 0x000b220000000800 */
[----:B--2---:R-:W-:Y:S06]  /*47e0*/  LDSM.16.MT88.4 R28, [R109+0x8800] ;  /* 0x008800006d1c783b */ /* 0x004fec0000004200 */
[----:B------:R-:W-:Y:S01]  /*47f0*/  HMMA.16816.F32 R36, R4, R16, R36 ;  /* 0x000000100424723c */ /* 0x000fe20000001824 */
[----:B-1----:R-:W-:-:S07]  /*4800*/  FADD.FTZ R88, R110, R88 ;  /* 0x000000586e587221 */ /* 0x002fce0000010000 */
[C---:B------:R-:W-:Y:S01]  /*4810*/  HMMA.16816.F32 R40, R4.reuse, R18, R40 ;  /* 0x000000120428723c */ /* 0x040fe20000001828 */
[----:B-----5:R-:W1:Y:S04]  /*4820*/  LDSM.16.MT88.4 R8, [R99+0x7800] ;  /* 0x007800006308783b */ /* 0x020e680000004200 */
[----:B------:R-:W2:Y:S03]  /*4830*/  LDSM.16.MT88.4 R16, [R99+0x6800] ;  /* 0x006800006310783b */ /* 0x000ea60000004200 */
[C---:B------:R-:W-:Y:S08]  /*4840*/  HMMA.16816.F32 R80, R4.reuse, R20, R80 ;  /* 0x000000140450723c */ /* 0x040ff00000001850 */
[C---:B------:R-:W-:Y:S01]  /*4850*/  HMMA.16816.F32 R76, R4.reuse, R22, R76 ;  /* 0x00000016044c723c */ /* 0x040fe2000000184c */
[----:B------:R-:W5:Y:S07]  /*4860*/  LDSM.16.MT88.4 R20, [R109+0x6800] ;  /* 0x006800006d14783b */ /* 0x000f6e0000004200 */
[C---:B---3--:R-:W-:Y:S08]  /*4870*/  HMMA.16816.F32 R72, R4.reuse, R24, R72 ;  /* 0x000000180448723c */ /* 0x048ff00000001848 */
[----:B------:R-:W-:Y:S01]  /*4880*/  HMMA.16816.F32 R68, R4, R26, R68 ;  /* 0x0000001a0444723c */ /* 0x000fe20000001844 */
[C---:B------:R-:W-:Y:S01]  /*4890*/  F2FP.F16.F32.PACK_AB R4, R111.reuse, R106 ;  /* 0x0000006a6f04723e */ /* 0x040fe200000000ff */
[----:B------:R-:W-:Y:S01]  /*48a0*/  LDSM.16.MT88.4 R24, [R109+0x6c00] ;  /* 0x006c00006d18783b */ /* 0x000fe20000004200 */
[C---:B----4-:R-:W-:Y:S01]  /*48b0*/  F2FP.F16.F32.PACK_AB R5, R116.reuse, R110 ;  /* 0x0000006e7405723e */ /* 0x050fe200000000ff */
        /* <DEDUP_REMOVED lines=19> */
[----:B----4-:R-:W1:Y:S03]  /*49f0*/  LDSM.16.MT88.4 R8, [R109+0x8c00] ;  /* 0x008c00006d08783b */ /* 0x010e660000004200 */
[----:B--2---:R-:W-:Y:S01]  /*4a00*/  FADD.FTZ R107, R113, R107 ;  /* 0x0000006b716b7221 */ /* 0x004fe20000010000 */
[----:B------:R-:W-:Y:S01]  /*4a10*/  MUFU.EX2 R29, R29 ;  /* 0x0000001d001d7308 */ /* 0x000fe20000000800 */
[----:B------:R-:W-:Y:S01]  /*4a20*/  HMMA.16816.F32 R36, R4, R16, R36 ;  /* 0x000000100424723c */ /* 0x000fe20000001824 */
[----:B------:R-:W-:-:S02]  /*4a30*/  FFMA.FTZ R16, R103, R102, -R105 ;  /* 0x0000006667107223 */ /* 0x000fc40000010869 */
[----:B------:R-:W2:Y:S04]  /*4a40*/  MUFU.EX2 R103, R104 ;  /* 0x0000006800677308 */ /* 0x000ea80000000800 */
[----:B------:R-:W4:Y:S01]  /*4a50*/  MUFU.EX2 R28, R16 ;  /* 0x00000010001c7308 */ /* 0x000f220000000800 */
[C---:B-----5:R-:W-:Y:S08]  /*4a60*/  HMMA.16816.F32 R80, R4.reuse, R20, R80 ;  /* 0x000000140450723c */ /* 0x060ff00000001850 */
[----:B------:R-:W-:Y:S01]  /*4a70*/  HMMA.16816.F32 R76, R4, R22, R76 ;  /* 0x00000016044c723c */ /* 0x000fe2000000184c */
[----:B------:R5:W1:Y:S01]  /*4a80*/  LDSM.16.MT88.4 R20, [R109+0x7c00] ;  /* 0x007c00006d14783b */ /* 0x000a620000004200 */
[----:B--2---:R-:W-:-:S04]  /*4a90*/  FADD.FTZ R118, R103, R118 ;  /* 0x0000007667767221 */ /* 0x004fc80000010000 */
[----:B----4-:R-:W-:Y:S02]  /*4aa0*/  FADD.FTZ R118, R28, R118 ;  /* 0x000000761c767221 */ /* 0x010fe40000010000 */
[----:B------:R-:W-:Y:S02]  /*4ab0*/  HMMA.16816.F32 R64, R4, R30, R64 ;  /* 0x0000001e0440723c */ /* 0x000fe40000001840 */
[----:B------:R-:W-:-:S06]  /*4ac0*/  FADD.FTZ R118, R29, R118 ;  /* 0x000000761d767221 */ /* 0x000fcc0000010000 */
[C---:B------:R-:W-:Y:S01]  /*4ad0*/  HMMA.16816.F32 R40, R4.reuse, R18, R40 ;  /* 0x000000120428723c */ /* 0x040fe20000001828 */
[----:B------:R-:W2:Y:S01]  /*4ae0*/  LDSM.16.MT88.4 R16, [R99+0x6c00] ;  /* 0x006c00006310783b */ /* 0x000ea20000004200 */
[----:B-----5:R-:W4:Y:S06]  /*4af0*/  MUFU.EX2 R109, R114 ;  /* 0x00000072006d7308 */ /* 0x020f2c0000000800 */
        /* <DEDUP_REMOVED lines=26> */
[----:B------:R-:W-:Y:S01]  /*4ca0*/  IMAD.MOV.U32 R150, RZ, RZ, R32 ;  /* 0x000000ffff967224 */ /* 0x000fe200078e0020 */
[----:B------:R-:W-:Y:S01]  /*4cb0*/  MOV R84, R85 ;  /* 0x0000005500547202 */ /* 0x000fe20000000f00 */
[----:B------:R-:W-:Y:S01]  /*4cc0*/  IMAD.MOV.U32 R0, RZ, RZ, R86 ;  /* 0x000000ffff007224 */ /* 0x000fe200078e0056 */
[----:B------:R-:W-:-:S13]  /*4cd0*/  ISETP.NE.AND.EX P6, PT, R165, RZ, PT, P6 ;  /* 0x000000ffa500720c */ /* 0x000fda0003fc5360 */
.L_x_7389:
[----:B------:R-:W-:Y:S01]  /*4ce0*/  MOV R6, R160 ;  /* 0x000000a000067202 */ /* 0x000fe20000000f00 */
[----:B------:R-:W1:Y:S01]  /*4cf0*/  S2R R133, SR_TID.X ;  /* 0x0000000000857919 */ /* 0x000e620000002100 */
[----:B------:R-:W-:Y:S04]  /*4d00*/  DEPBAR.LE SB0, 0x0 ;  /* 0x000080000000791a */ /* 0x000fe80000000000 */
[----:B------:R-:W-:Y:S05]  /*4d10*/  WARPSYNC.ALL ;  /* 0x0000000000007948 */ /* 0x000fea0003800000 */
[----:B------:R-:W-:Y:S01]  /*4d20*/  BAR.SYNC.DEFER_BLOCKING 0x0 ;  /* 0x0000000000007b1d */ /* 0x000fe20000010000 */
[----:B------:R-:W-:Y:S02]  /*4d30*/  @!P6 IMAD.MOV.U32 R4, RZ, RZ, RZ ;  /* 0x000000ffff04e224 */ /* 0x000fe400078e00ff */
[----:B------:R-:W-:Y:S03]  /*4d40*/  IMAD.MOV.U32 R5, RZ, RZ, R161 ;  /* 0x000000ffff057224 */ /* 0x000fe600078e00a1 */
[----:B------:R-:W-:Y:S02]  /*4d50*/  @!P6 IADD3 R4, P0, PT, RZ, -R4, RZ ;  /* 0x80000004ff04e210 */ /* 0x000fe40007f1e0ff */
[C---:B-1----:R-:W-:Y:S01]  /*4d60*/  LOP3.LUT R153, R133.reuse, 0x18, RZ, 0xc0, !PT ;  /* 0x0000001885997812 */ /* 0x042fe200078ec0ff */
[----:B------:R-:W-:Y:S01]  /*4d70*/  IMAD.SHL.U32 R154, R133, 0x8, RZ ;  /* 0x00000008859a7824 */ /* 0x000fe200078e00ff */
[----:B------:R-:W2:Y:S01]  /*4d80*/  @!P6 LD.E R7, desc[UR4][R2.64+0x40] ;  /* 0x000040040207e980 */ /* 0x000ea2000c101900 */
[----:B------:R-:W-:Y:S01]  /*4d90*/  BSSY.RECONVERGENT B0, `(.L_x_7383) ;  /* 0x0000048000007945 */ /* 0x000fe20003800200 */
[----:B--2---:R-:W-:Y:S04]  /*4da0*/  @!P6 IMAD.SHL.U32 R7, R7, 0x40, RZ ;  /* 0x000000400707e824 */ /* 0x004fe800078e00ff */
[----:B------:R-:W-:Y:S05]  /*4db0*/  @!P6 IMAD.X R7, RZ, RZ, ~R7, P0 ;  /* 0x000000ffff07e224 */ /* 0x000fea00000e0e07 */
[----:B------:R-:W-:Y:S04]  /*4dc0*/  @!P6 SHF.R.S64 R4, R4, 0x1f, R7 ;  /* 0x0000001f0404e819 */ /* 0x000fe80000001007 */
[----:B------:R-:W-:Y:S02]  /*4dd0*/  @!P6 IADD3 R8, P0, PT, R160, R4, RZ ;  /* 0x00000004a008e210 */ /* 0x000fe40007f1e0ff */
[----:B------:R-:W-:Y:S02]  /*4de0*/  LOP3.LUT R4, R154, 0xc0, RZ, 0xc0, !PT ;  /* 0x000000c09a047812 */ /* 0x000fe400078ec0ff */
[----:B------:R-:W-:Y:S01]  /*4df0*/  @!P6 LEA.HI.X.SX32 R7, R7, R161, 0x1, P0 ;  /* 0x000000a10707e211 */ /* 0x000fe200000f0eff */
[----:B------:R-:W-:Y:S03]  /*4e00*/  @!P6 IMAD.MOV.U32 R160, RZ, RZ, R8 ;  /* 0x000000ffffa0e224 */ /* 0x000fe600078e0008 */
[----:B------:R-:W-:Y:S01]  /*4e10*/  @!P6 MOV R161, R7 ;  /* 0x0000000700a1e202 */ /* 0x000fe20000000f00 */
[----:B------:R-:W-:Y:S06]  /*4e20*/  @!P6 BRA `(.L_x_7384) ;  /* 0x0000000000f8e947 */ /* 0x000fec0003800000 */
        /* <DEDUP_REMOVED lines=40> */
[CC--:B------:R-:W-:Y:S02]  /*50b0*/  LEA R10, P1, R8.reuse, R158.reuse, 0x2 ;  /* 0x0000009e080a7211 */ /* 0x0c0fe400078210ff */
[C---:B------:R-:W-:Y:S02]  /*50c0*/  LEA R14, P0, R7.reuse, R158, 0x2 ;  /* 0x0000009e070e7211 */ /* 0x040fe400078010ff */
[-C--:B------:R-:W-:Y:S02]  /*50d0*/  LEA.HI.X.SX32 R11, R8, R159.reuse, 0x2, P1 ;  /* 0x0000009f080b7211 */ /* 0x080fe400008f16ff */
[C---:B------:R-:W-:Y:S01]  /*50e0*/  LEA.HI.X.SX32 R15, R7.reuse, R159, 0x2, P0 ;  /* 0x0000009f070f7211 */ /* 0x040fe200000f16ff */
[----:B------:R-:W-:Y:S03]  /*50f0*/  IMAD.IADD R7, R7, 0x1, -R8 ;  /* 0x0000000107077824 */ /* 0x000fe600078e0a08 */
[----:B------:R-:W3:Y:S01]  /*5100*/  LD.E R11, desc[UR4][R10.64] ;  /* 0x000000040a0b7980 */ /* 0x000ee2000c101900 */
[----:B------:R-:W-:Y:S05]  /*5110*/  IMAD R9, R9, R7, -0x40 ;  /* 0xffffffc009097424 */ /* 0x000fea00078e0207 */
[----:B------:R-:W-:Y:S01]  /*5120*/  SHF.R.S32.HI R8, RZ, 0x1f, R9 ;  /* 0x0000001fff087819 */ /* 0x000fe20000011409 */
[----:B------:R-:W3:Y:S04]  /*5130*/  LD.E R10, desc[UR4][R14.64] ;  /* 0x000000040e0a7980 */ /* 0x000ee8000c101900 */
        /* <DEDUP_REMOVED lines=13> */
.L_x_7384:
[----:B------:R-:W-:Y:S05]  /*5210*/  BSYNC.RECONVERGENT B0 ;  /* 0x0000000000007941 */ /* 0x000fea0003800200 */
.L_x_7383:
[----:B------:R-:W1:Y:S01]  /*5220*/  S2UR UR6, SR_CgaCtaId ;  /* 0x00000000000679c3 */ /* 0x000e620000008800 */
[----:B------:R-:W-:Y:S01]  /*5230*/  LOP3.LUT R5, R154, 0x18, RZ, 0xc0, !PT ;  /* 0x000000189a057812 */ /* 0x000fe200078ec0ff */
[----:B------:R-:W-:Y:S01]  /*5240*/  UMOV UR7, 0x400 ;  /* 0x0000040000077882 */ /* 0x000fe20000000000 */
[----:B------:R-:W-:Y:S01]  /*5250*/  LOP3.LUT R153, R4, R153, RZ, 0xfc, !PT ;  /* 0x0000009904997212 */ /* 0x000fe200078efcff */
[C---:B------:R-:W-:Y:S01]  /*5260*/  IMAD.SHL.U32 R135, R133.reuse, 0x10, RZ ;  /* 0x0000001085877824 */ /* 0x040fe200078e00ff */
[----:B------:R-:W-:Y:S01]  /*5270*/  LOP3.LUT R7, R154, 0x1f20, RZ, 0xc0, !PT ;  /* 0x00001f209a077812 */ /* 0x000fe200078ec0ff */
[----:B------:R-:W-:Y:S01]  /*5280*/  IMAD.SHL.U32 R138, R133, 0x20, RZ ;  /* 0x00000020858a7824 */ /* 0x000fe200078e00ff */
[----:B------:R-:W-:Y:S01]  /*5290*/  LOP3.LUT R163, R153, R5, RZ, 0x3c, !PT ;  /* 0x0000000599a37212 */ /* 0x000fe200078e3cff */
[----:B------:R-:W-:Y:S01]  /*52a0*/  IMAD.SHL.U32 R132, R133, 0x4, RZ ;  /* 0x0000000485847824 */ /* 0x000fe200078e00ff */
[-C--:B------:R-:W-:Y:S01]  /*52b0*/  ISETP.GE.AND P5, PT, R5, R152.reuse, PT ;  /* 0x000000980500720c */ /* 0x080fe20003fa6270 */
[----:B------:R-:W-:Y:S01]  /*52c0*/  IMAD.MOV.U32 R85, RZ, RZ, 0x20 ;  /* 0x00000020ff557424 */ /* 0x000fe200078e00ff */
[----:B------:R-:W-:Y:S01]  /*52d0*/  LOP3.LUT R163, R7, R163, RZ, 0xfc, !PT ;  /* 0x000000a307a37212 */ /* 0x000fe200078efcff */
[----:B------:R-:W-:Y:S01]  /*52e0*/  VIADD R151, R151, 0xffffffff ;  /* 0xffffffff97977836 */ /* 0x000fe20000000000 */
[C---:B------:R-:W-:Y:S01]  /*52f0*/  LOP3.LUT R6, R5.reuse, 0x20, RZ, 0xfc, !PT ;  /* 0x0000002005067812 */ /* 0x040fe200078efcff */
[----:B------:R-:W-:Y:S01]  /*5300*/  BSSY.RECONVERGENT B1, `(.L_x_7385) ;  /* 0x0000104000017945 */ /* 0x000fe20003800200 */
[----:B------:R-:W-:Y:S02]  /*5310*/  LOP3.LUT R4, R5, 0x40, RZ, 0xfc, !PT ;  /* 0x0000004005047812 */ /* 0x000fe400078efcff */
[-C--:B------:R-:W-:Y:S02]  /*5320*/  ISETP.GE.AND P4, PT, R6, R152.reuse, PT ;  /* 0x000000980600720c */ /* 0x080fe40003f86270 */
[----:B------:R-:W-:Y:S02]  /*5330*/  ISETP.GE.AND P3, PT, R4, R152, PT ;  /* 0x000000980400720c */ /* 0x000fe40003f66270 */
[C---:B------:R-:W-:Y:S02]  /*5340*/  LEA R8, P0, R140.reuse, R160, 0x1 ;  /* 0x000000a08c087211 */ /* 0x040fe400078008ff */
[----:B------:R-:W-:Y:S01]  /*5350*/  SHF.R.U32.HI R134, RZ, 0x1, R133 ;  /* 0x00000001ff867819 */ /* 0x000fe20000011685 */
[----:B-1----:R-:W-:Y:S01]  /*5360*/  ULEA UR6, UR6, UR7, 0x18 ;  /* 0x0000000706067291 */ /* 0x002fe2000f8ec0ff */
[----:B------:R-:W-:Y:S02]  /*5370*/  LEA.HI.X R9, R140, R161, R141, 0x1, P0 ;  /* 0x000000a18c097211 */ /* 0x000fe400000f0c8d */
[C---:B------:R-:W-:Y:S02]  /*5380*/  LOP3.LUT R7, R135.reuse, 0x100, RZ, 0xc0, !PT ;  /* 0x0000010087077812 */ /* 0x040fe400078ec0ff */
[----:B------:R-:W-:Y:S01]  /*5390*/  LOP3.LUT R137, R134, 0x8, RZ, 0xc0, !PT ;  /* 0x0000000886897812 */ /* 0x000fe200078ec0ff */
[----:B------:R-:W-:Y:S01]  /*53a0*/  IMAD.U32 R136, RZ, RZ, UR6 ;  /* 0x00000006ff887e24 */ /* 0x000fe2000f8e00ff */
[----:B------:R-:W-:Y:S02]  /*53b0*/  LOP3.LUT R135, R135, 0x3e00, RZ, 0xc0, !PT ;  /* 0x00003e0087877812 */ /* 0x000fe400078ec0ff */
[----:B------:R-:W-:Y:S01]  /*53c0*/  LOP3.LUT R5, R132, 0x18, RZ, 0xc0, !PT ;  /* 0x0000001884057812 */ /* 0x000fe200078ec0ff */
[----:B------:R-:W-:Y:S01]  /*53d0*/  IMAD R163, R163, 0x2, R136 ;  /* 0x00000002a3a37824 */ /* 0x000fe200078e0288 */
[----:B------:R-:W-:Y:S02]  /*53e0*/  LOP3.LUT R6, R138, 0xc0, RZ, 0xc0, !PT ;  /* 0x000000c08a067812 */ /* 0x000fe400078ec0ff */
[--C-:B------:R-:W-:Y:S02]  /*53f0*/  LOP3.LUT R137, R137, 0xc0, R138.reuse, 0xf8, !PT ;  /* 0x000000c089897812 */ /* 0x100fe400078ef88a */
[----:B------:R-:W-:Y:S01]  /*5400*/  @!PT LDS RZ, [RZ] ;  /* 0x00000000fffff984 */ /* 0x000fe20000000800 */
[----:B------:R-:W-:Y:S01]  /*5410*/  @!PT LDS RZ, [RZ] ;  /* 0x00000000fffff984 */ /* 0x000fe20000000800 */
[----:B------:R-:W-:Y:S01]  /*5420*/  @!PT LDS RZ, [RZ] ;  /* 0x00000000fffff984 */ /* 0x000fe20000000800 */
[----:B------:R-:W-:Y:S01]  /*5430*/  @!P5 LDGSTS.E.BYPASS.LTC128B.128 [R163+0x6000], desc[UR4][R160.64] ;  /* 0x06000000a0a3dfae */ /* 0x000fe2000b981a04 */
[--C-:B------:R-:W-:Y:S02]  /*5440*/  LOP3.LUT R4, R135, 0x20, R138.reuse, 0xf8, !PT ;  /* 0x0000002087047812 */ /* 0x100fe400078ef88a */
[--C-:B------:R-:W-:Y:S01]  /*5450*/  LOP3.LUT R7, R7, 0x20, R138.reuse, 0xf8, !PT ;  /* 0x0000002007077812 */ /* 0x100fe200078ef88a */
[----:B------:R-:W-:Y:S01]  /*5460*/  @P5 STS.128 [R163+0x6000], RZ ;  /* 0x006000ffa3005388 */ /* 0x000fe20000000c00 */
[----:B------:R-:W-:Y:S02]  /*5470*/  LOP3.LUT R6, R6, 0x8, R133, 0xf8, !PT ;  /* 0x0000000806067812 */ /* 0x000fe400078ef885 */
[----:B------:R-:W-:Y:S01]  /*5480*/  LOP3.LUT R137, R137, R5, RZ, 0x3c, !PT ;  /* 0x0000000589897212 */ /* 0x000fe200078e3cff */
[----:B------:R-:W-:Y:S01]  /*5490*/  @!PT LDS RZ, [RZ] ;  /* 0x00000000fffff984 */ /* 0x000fe20000000800 */
[----:B------:R-:W-:Y:S01]  /*54a0*/  @!PT LDS RZ, [RZ] ;  /* 0x00000000fffff984 */ /* 0x000fe20000000800 */
[----:B------:R-:W-:Y:S01]  /*54b0*/  @!PT LDS RZ, [RZ] ;  /* 0x00000000fffff984 */ /* 0x000fe20000000800 */
[----:B------:R-:W-:Y:S01]  /*54c0*/  @!P4 LDGSTS.E.BYPASS.LTC128B.128 [R163+0x7000], desc[UR4][R160.64+0x40] ;  /* 0x07000040a0a3cfae */ /* 0x000fe2000b981a04 */
[----:B------:R-:W-:Y:S02]  /*54d0*/  LOP3.LUT R4, R4, 0x100, R138, 0xf8, !PT ;  /* 0x0000010004047812 */ /* 0x000fe400078ef88a */
[----:B------:R-:W-:Y:S01]  /*54e0*/  LOP3.LUT R6, R7, R6, R5, 0xf6, !PT ;  /* 0x0000000607067212 */ /* 0x000fe200078ef605 */
[----:B------:R-:W-:Y:S01]  /*54f0*/  @P4 STS.128 [R163+0x7000], RZ ;  /* 0x007000ffa3004388 */ /* 0x000fe20000000c00 */
[----:B------:R-:W-:Y:S02]  /*5500*/  LOP3.LUT R4, R4, R137, RZ, 0xfc, !PT ;  /* 0x0000008904047212 */ /* 0x000fe400078efcff */
[----:B------:R-:W-:Y:S01]  /*5510*/  LOP3.LUT P0, RZ, R133, 0x4, RZ, 0xc0, !PT ;  /* 0x0000000485ff7812 */ /* 0x000fe2000780c0ff */
[----:B------:R-:W-:Y:S01]  /*5520*/  @!PT LDS RZ, [RZ] ;  /* 0x00000000fffff984 */ /* 0x000fe20000000800 */
[----:B------:R-:W-:Y:S01]  /*5530*/  @!PT LDS RZ, [RZ] ;  /* 0x00000000fffff984 */ /* 0x000fe20000000800 */
[----:B------:R-:W-:Y:S01]  /*5540*/  @!PT LDS RZ, [RZ] ;  /* 0x00000000fffff984 */ /* 0x000fe20000000800 */
[----:B------:R-:W-:Y:S01]  /*5550*/  @!P3 LDGSTS.E.BYPASS.LTC128B.128 [R163+0x8000], desc[UR4][R160.64+0x80] ;  /* 0x08000080a0a3bfae */ /* 0x000fe2000b981a04 */
[--C-:B------:R-:W-:Y:S01]  /*5560*/  IMAD R87, R6, 0x2, R136.reuse ;  /* 0x0000000206577824 */ /* 0x100fe200078e0288 */
[----:B------:R-:W-:Y:S01]  /*5570*/  ISETP.GT.AND P1, PT, R151, R144, PT ;  /* 0x000000909700720c */ /* 0x000fe20003f24270 */
[----:B------:R-:W-:Y:S01]  /*5580*/  IMAD R128, R4, 0x2, R136 ;  /* 0x0000000204807824 */ /* 0x000fe200078e0288 */
[----:B------:R-:W-:Y:S01]  /*5590*/  @P3 STS.128 [R163+0x8000], RZ ;  /* 0x008000ffa3003388 */ /* 0x000fe20000000c00 */
[----:B------:R-:W-:Y:S03]  /*55a0*/  SEL R85, R85, 0xffffffe0, !P0 ;  /* 0xffffffe055557807 */ /* 0x000fe60004000000 */
[----:B------:R-:W-:Y:S01]  /*55b0*/  @!PT LDS RZ, [RZ] ;  /* 0x00000000fffff984 */ /* 0x000fe20000000800 */
[----:B------:R-:W-:Y:S01]  /*55c0*/  @!PT LDS RZ, [RZ] ;  /* 0x00000000fffff984 */ /* 0x000fe20000000800 */
[----:B------:R-:W-:Y:S01]  /*55d0*/  @!PT LDS RZ, [RZ] ;  /* 0x00000000fffff984 */ /* 0x000fe20000000800 */
[----:B------:R-:W-:Y:S02]  /*55e0*/  @!P5 LDGSTS.E.BYPASS.LTC128B.128 [R163+0x6800], desc[UR4][R8.64] ;  /* 0x0680000008a3dfae */ /* 0x000fe4000b981a04 */
[--C-:B------:R-:W-:Y:S02]  /*55f0*/  IMAD.IADD R86, R128, 0x1, R85.reuse ;  /* 0x0000000180567824 */ /* 0x100fe400078e0255 */
        /* <DEDUP_REMOVED lines=13> */
[----:B------:R-:W-:Y:S04]  /*56d0*/  LDSM.16.M88.4 R16, [R87+0x3400] ;  /* 0x003400005710783b */ /* 0x000fe80000000200 */
[----:B------:R-:W-:Y:S04]  /*56e0*/  LDSM.16.M88.4 R24, [R87+0x3800] ;  /* 0x003800005718783b */ /* 0x000fe80000000200 */
[----:B------:R-:W-:Y:S04]  /*56f0*/  LDSM.16.M88.4 R88, [R87+0x3c00] ;  /* 0x003c00005758783b */ /* 0x000fe80000000200 */
[----:B------:R-:W0:Y:S04]  /*5700*/  LDGDEPBAR ;  /* 0x00000000000079af */ /* 0x000e280000000000 */
[----:B-1----:R-:W1:Y:S04]  /*5710*/  LDSM.16.M88.4 R8, [R87+0x3000] ;  /* 0x003000005708783b */ /* 0x002e680000000200 */
[----:B------:R-:W-:Y:S04]  /*5720*/  LDSM.16.M88.4 R92, [R86] ;  /* 0x00000000565c783b */ /* 0x000fe80000000200 */
[----:B------:R-:W2:Y:S04]  /*5730*/  LDSM.16.M88.4 R96, [R85+0x3000] ;  /* 0x003000005560783b */ /* 0x000ea80000000200 */
[----:B------:R-:W3:Y:S04]  /*5740*/  LDSM.16.M88.4 R100, [R85+0x3400] ;  /* 0x003400005564783b */ /* 0x000ee80000000200 */
[----:B------:R-:W4:Y:S04]  /*5750*/  LDSM.16.M88.4 R104, [R85+0x3800] ;  /* 0x003800005568783b */ /* 0x000f280000000200 */
[----:B------:R-:W-:Y:S04]  /*5760*/  LDSM.16.M88.4 R108, [R87+0x4000] ;  /* 0x00400000576c783b */ /* 0x000fe80000000200 */
[----:B------:R-:W-:Y:S04]  /*5770*/  LDSM.16.M88.4 R112, [R87+0x4400] ;  /* 0x004400005770783b */ /* 0x000fe80000000200 */
[----:B------:R-:W-:Y:S04]  /*5780*/  LDSM.16.M88.4 R116, [R87+0x4c00] ;  /* 0x004c00005774783b */ /* 0x000fe80000000200 */
[----:B------:R-:W-:Y:S04]  /*5790*/  LDSM.16.M88.4 R120, [R86+0x1000] ;  /* 0x001000005678783b */ /* 0x000fe80000000200 */
[----:B------:R-:W-:Y:S01]  /*57a0*/  LDSM.16.M88.4 R124, [R85+0x4000] ;  /* 0x00400000557c783b */ /* 0x000fe20000000200 */
        /* <DEDUP_REMOVED lines=18> */
[C---:B-1----:R-:W-:Y:S08]  /*58d0*/  HMMA.16816.F32 R28, R92.reuse, R88, R28 ;  /* 0x000000585c1c723c */ /* 0x042ff0000000181c */
[----:B------:R-:W-:Y:S01]  /*58e0*/  HMMA.16816.F32 R32, R92, R90, R32 ;  /* 0x0000005a5c20723c */ /* 0x000fe20000001820 */
[----:B------:R-:W1:Y:S04]  /*58f0*/  LDSM.16.M88.4 R88, [R85+0x4800] ;  /* 0x004800005558783b */ /* 0x000e680000000200 */
[----:B------:R-:W5:Y:S03]  /*5900*/  LDSM.16.M88.4 R92, [R85+0x4c00] ;  /* 0x004c0000555c783b */ /* 0x000f660000000200 */
        /* <DEDUP_REMOVED lines=11> */
[----:B------:R-:W2:Y:S04]  /*59c0*/  LDSM.16.M88.4 R96, [R128+0x2000] ;  /* 0x002000008060783b */ /* 0x000ea80000000200 */
[----:B------:R-:W3:Y:S03]  /*59d0*/  LDSM.16.M88.4 R116, [R87+0x5c00] ;  /* 0x005c00005774783b */ /* 0x000ee60000000200 */
[C---:B------:R-:W-:Y:S01]  /*59e0*/  HMMA.16816.F32 R4, R120.reuse, R124, R4 ;  /* 0x0000007c7804723c */ /* 0x040fe20000001804 */
[----:B------:R-:W-:Y:S07]  /*59f0*/  LDSM.16.M88.4 R128, [R85+0x5800] ;  /* 0x005800005580783b */ /* 0x000fee0000000200 */
[C---:B------:R-:W-:Y:S01]  /*5a00*/  HMMA.16816.F32 R8, R120.reuse, R126, R8 ;  /* 0x0000007e7808723c */ /* 0x040fe20000001808 */
[----:B------:R-:W-:Y:S07]  /*5a10*/  LDSM.16.M88.4 R124, [R85+0x5400] ;  /* 0x00540000557c783b */ /* 0x000fee0000000200 */
[C---:B----4-:R-:W-:Y:S08]  /*5a20*/  HMMA.16816.F32 R12, R120.reuse, R104, R12 ;  /* 0x00000068780c723c */ /* 0x050ff0000000180c */
[C---:B------:R-:W-:Y:S01]  /*5a30*/  HMMA.16816.F32 R16, R120.reuse, R106, R16 ;  /* 0x0000006a7810723c */ /* 0x040fe20000001810 */
[----:B------:R-:W-:Y:S07]  /*5a40*/  LDSM.16.M88.4 R104, [R85+0x5000] ;  /* 0x005000005568783b */ /* 0x000fee0000000200 */
[C---:B-1----:R-:W-:Y:S08]  /*5a50*/  HMMA.16816.F32 R20, R120.reuse, R88, R20 ;  /* 0x000000587814723c */ /* 0x042ff00000001814 */
[C---:B------:R-:W-:Y:S01]  /*5a60*/  HMMA.16816.F32 R24, R120.reuse, R90, R24 ;  /* 0x0000005a7818723c */ /* 0x040fe20000001818 */
[----:B------:R-:W1:Y:S07]  /*5a70*/  LDSM.16.M88.4 R88, [R86+0x2000] ;  /* 0x002000005658783b */ /* 0x000e6e0000000200 */
[C---:B-----5:R-:W-:Y:S08]  /*5a80*/  HMMA.16816.F32 R28, R120.reuse, R92, R28 ;  /* 0x0000005c781c723c */ /* 0x060ff0000000181c */
[----:B------:R-:W-:Y:S01]  /*5a90*/  HMMA.16816.F32 R32, R120, R94, R32 ;  /* 0x0000005e7820723c */ /* 0x000fe20000001820 */
[----:B------:R-:W4:Y:S01]  /*5aa0*/  LDSM.16.M88.4 R92, [R85+0x5c00] ;  /* 0x005c0000555c783b */ /* 0x000f220000000200 */
        /* <DEDUP_REMOVED lines=8> */
[C---:B---3--:R-:W-:Y:S08]  /*5b30*/  HMMA.16816.F32 R28, R96.reuse, R116, R28 ;  /* 0x00000074601c723c */ /* 0x048ff0000000181c */
[----:B------:R-:W-:Y:S08]  /*5b40*/  HMMA.16816.F32 R32, R96, R118, R32 ;  /* 0x000000766020723c */ /* 0x000ff00000001820 */
[C---:B-1----:R-:W-:Y:S08]  /*5b50*/  HMMA.16816.F32 R4, R88.reuse, R104, R4 ;  /* 0x000000685804723c */ /* 0x042ff00000001804 */
        /* <DEDUP_REMOVED lines=24> */
[----:B------:R-:W-:Y:S03]  /*5ce0*/  IADD3 R85, PT, PT, R150, -0x40, RZ ;  /* 0xffffffc096557810 */ /* 0x000fe60007ffe0ff */
[----:B------:R-:W-:Y:S01]  /*5cf0*/  IABS R86, R91 ;  /* 0x0000005b00567213 */ /* 0x000fe20000000000 */
[----:B------:R-:W3:Y:S01]  /*5d00*/  LD.E.64 R96, desc[UR4][R2.64+0x20] ;  /* 0x0000200402607980 */ /* 0x000ee2000c101b00 */
[----:B------:R-:W-:Y:S02]  /*5d10*/  IABS R88, R85 ;  /* 0x0000005500587213 */ /* 0x000fe40000000000 */
[-C--:B--2---:R-:W-:Y:S02]  /*5d20*/  IABS R89, R93.reuse ;  /* 0x0000005d00597213 */ /* 0x084fe40000000000 */
[-C--:B------:R-:W-:Y:S02]  /*5d30*/  IABS R87, R93.reuse ;  /* 0x0000005d00577213 */ /* 0x080fe40000000000 */
[----:B------:R-:W1:Y:S01]  /*5d40*/  I2F.RP R94, R89 ;  /* 0x00000059005e7306 */ /* 0x000e620000209400 */
[-C--:B------:R-:W-:Y:S02]  /*5d50*/  LOP3.LUT R85, R85, R93.reuse, RZ, 0x3c, !PT ;  /* 0x0000005d55557212 */ /* 0x080fe400078e3cff */
[----:B------:R-:W-:Y:S01]  /*5d60*/  IMAD.MOV R87, RZ, RZ, -R87 ;  /* 0x000000ffff577224 */ /* 0x000fe200078e0a57 */
[----:B------:R-:W-:Y:S06]  /*5d70*/  LOP3.LUT R91, R91, R93, RZ, 0x3c, !PT ;  /* 0x0000005d5b5b7212 */ /* 0x000fec00078e3cff */
        /* <DEDUP_REMOVED lines=51> */
.L_x_7388:
[----:B------:R-:W-:Y:S05]  /*60b0*/  BSYNC.RECONVERGENT B0 ;  /* 0x0000000000007941 */ /* 0x000fea0003800200 */
.L_x_7387:
[----:B------:R-:W-:Y:S01]  /*60c0*/  @!P5 IMAD.MOV.U32 R147, RZ, RZ, R145 ;  /* 0x000000ffff93d224 */ /* 0x000fe200078e0091 */
        /* <DEDUP_REMOVED lines=39> */
.L_x_7386:
[----:B------:R-:W-:Y:S05]  /*6340*/  BSYNC.RECONVERGENT B1 ;  /* 0x0000000000017941 */ /* 0x000fea0003800200 */
.L_x_7385:
        /* <DEDUP_REMOVED lines=22> */
[----:B------:R-:W-:Y:S07]  /*64b0*/  IADD3 R101, PT, PT, R100, 0x6020, RZ ;  /* 0x0000602064657810 */ /* 0x000fee0007ffe0ff */
        /* <DEDUP_REMOVED lines=11> */
[C---:B------:R-:W-:Y:S01]  /*6570*/  FMUL.FTZ R84, R87.reuse, R88 ;  /* 0x0000005857547220 */ /* 0x040fe20000410000 */
[C---:B------:R-:W-:Y:S01]  /*6580*/  FMUL.FTZ R110, R87.reuse, R85 ;  /* 0x00000055576e7220 */ /* 0x040fe20000410000 */
[----:B------:R-:W1:Y:S01]  /*6590*/  LDSM.16.MT88.4 R88, [R100+0x6000] ;  /* 0x006000006458783b */ /* 0x000e620000004200 */
[----:B------:R-:W-:Y:S01]  /*65a0*/  FMUL.FTZ R0, R87, R0 ;  /* 0x0000000057007220 */ /* 0x000fe20000410000 */
[----:B------:R-:W-:Y:S02]  /*65b0*/  FSEL R111, R111, RZ, P1 ;  /* 0x000000ff6f6f7208 */ /* 0x000fe40000800000 */
[----:B------:R-:W-:Y:S01]  /*65c0*/  FSETP.NEU.FTZ.AND P1, PT, R85, -INF , PT ;  /* 0xff8000005500780b */ /* 0x000fe20003f3d000 */
[----:B------:R-:W2:Y:S02]  /*65d0*/  MUFU.EX2 R84, R84 ;  /* 0x0000005400547308 */ /* 0x000ea40000000800 */
[-CC-:B------:R-:W-:Y:S01]  /*65e0*/  FFMA.FTZ R104, R4, R87.reuse, -R111.reuse ;  /* 0x0000005704687223 */ /* 0x180fe2000001086f */
[----:B------:R-:W-:Y:S01]  /*65f0*/  IADD3 R4, PT, PT, R100, 0x6000, RZ ;  /* 0x0000600064047810 */ /* 0x000fe20007ffe0ff */
[-CC-:B------:R-:W-:Y:S01]  /*6600*/  FFMA.FTZ R103, R8, R87.reuse, -R111.reuse ;  /* 0x0000005708677223 */ /* 0x180fe2000001086f */
[----:B------:R-:W-:Y:S01]  /*6610*/  FSEL R110, R110, RZ, P1 ;  /* 0x000000ff6e6e7208 */ /* 0x000fe20000800000 */
[-CC-:B------:R-:W-:Y:S01]  /*6620*/  FFMA.FTZ R105, R9, R87.reuse, -R111.reuse ;  /* 0x0000005709697223 */ /* 0x180fe2000001086f */
[----:B------:R-:W-:Y:S01]  /*6630*/  @P0 IADD3 R101, PT, PT, R4, -0x20, RZ ;  /* 0xffffffe004650810 */ /* 0x000fe20007ffe0ff */
[-CC-:B------:R-:W-:Y:S02]  /*6640*/  FFMA.FTZ R106, R5, R87.reuse, -R111.reuse ;  /* 0x00000057056a7223 */ /* 0x180fe4000001086f */
[----:B------:R-:W3:Y:S01]  /*6650*/  MUFU.EX2 R0, R0 ;  /* 0x0000000000007308 */ /* 0x000ee20000000800 */
[-CC-:B------:R-:W-:Y:S01]  /*6660*/  FFMA.FTZ R108, R10, R87.reuse, -R110.reuse ;  /* 0x000000570a6c7223 */ /* 0x180fe2000001086e */
[-CC-:B------:R-:W-:Y:S01]  /*6670*/  FFMA.FTZ R107, R11, R87.reuse, -R110.reuse ;  /* 0x000000570b6b7223 */ /* 0x180fe2000001086e */
[-CC-:B------:R-:W-:Y:S01]  /*6680*/  FFMA.FTZ R109, R6, R87.reuse, -R110.reuse ;  /* 0x00000057066d7223 */ /* 0x180fe2000001086e */
[--C-:B------:R-:W-:Y:S01]  /*6690*/  FFMA.FTZ R102, R7, R87, -R110.reuse ;  /* 0x0000005707667223 */ /* 0x100fe2000001086e */
[----:B------:R-:W4:Y:S05]  /*66a0*/  LDSM.16.MT88.4 R92, [R101] ;  /* 0x00000000655c783b */ /* 0x000f2a0000004200 */
[----:B------:R-:W-:Y:S01]  /*66b0*/  MUFU.EX2 R104, R104 ;  /* 0x0000006800687308 */ /* 0x000fe20000000800 */
[C---:B--2---:R-:W-:Y:S01]  /*66c0*/  FMUL.FTZ R4, R84.reuse, R80 ;  /* 0x0000005054047220 */ /* 0x044fe20000410000 */
[C---:B------:R-:W-:Y:S01]  /*66d0*/  FMUL.FTZ R5, R84.reuse, R81 ;  /* 0x0000005154057220 */ /* 0x040fe20000410000 */
[C---:B------:R-:W-:Y:S07]  /*66e0*/  FMUL.FTZ R8, R84.reuse, R76 ;  /* 0x0000004c54087220 */ /* 0x040fee0000410000 */
[----:B------:R-:W2:Y:S01]  /*66f0*/  MUFU.EX2 R106, R106 ;  /* 0x0000006a006a7308 */ /* 0x000ea20000000800 */
[C---:B------:R-:W-:Y:S01]  /*6700*/  FMUL.FTZ R9, R84.reuse, R77 ;  /* 0x0000004d54097220 */ /* 0x040fe20000410000 */
[C---:B------:R-:W-:Y:S01]  /*6710*/  FMUL.FTZ R36, R84.reuse, R36 ;  /* 0x0000002454247220 */ /* 0x040fe20000410000 */
[----:B------:R-:W-:Y:S07]  /*6720*/  FMUL.FTZ R37, R84, R37 ;  /* 0x0000002554257220 */ /* 0x000fee0000410000 */
[----:B------:R-:W-:Y:S01]  /*6730*/  MUFU.EX2 R109, R109 ;  /* 0x0000006d006d7308 */ /* 0x000fe20000000800 */
[C---:B---3--:R-:W-:Y:S01]  /*6740*/  FMUL.FTZ R6, R0.reuse, R82 ;  /* 0x0000005200067220 */ /* 0x048fe20000410000 */
[C---:B------:R-:W-:Y:S01]  /*6750*/  FMUL.FTZ R7, R0.reuse, R83 ;  /* 0x0000005300077220 */ /* 0x040fe20000410000 */
[C---:B------:R-:W-:Y:S07]  /*6760*/  FMUL.FTZ R10, R0.reuse, R78 ;  /* 0x0000004e000a7220 */ /* 0x040fee0000410000 */
[----:B------:R-:W3:Y:S01]  /*6770*/  MUFU.EX2 R102, R102 ;  /* 0x0000006600667308 */ /* 0x000ee20000000800 */
[C---:B------:R-:W-:Y:S01]  /*6780*/  FMUL.FTZ R11, R0.reuse, R79 ;  /* 0x0000004f000b7220 */ /* 0x040fe20000410000 */
[C---:B------:R-:W-:Y:S01]  /*6790*/  FMUL.FTZ R38, R0.reuse, R38 ;  /* 0x0000002600267220 */ /* 0x040fe20000410000 */
[----:B------:R-:W5:Y:S07]  /*67a0*/  LDSM.16.MT88.4 R76, [R101+0x1000] ;  /* 0x00100000654c783b */ /* 0x000f6e0000004200 */
[----:B------:R-:W-:Y:S01]  /*67b0*/  MUFU.EX2 R103, R103 ;  /* 0x0000006700677308 */ /* 0x000fe20000000800 */
[----:B------:R-:W-:Y:S01]  /*67c0*/  FMUL.FTZ R39, R0, R39 ;  /* 0x0000002700277220 */ /* 0x000fe20000410000 */
[----:B--2---:R-:W-:Y:S01]  /*67d0*/  F2FP.F16.F32.PACK_AB R80, R106, R104 ;  /* 0x000000686a50723e */ /* 0x004fe200000000ff */
[-CC-:B------:R-:W-:Y:S07]  /*67e0*/  FFMA.FTZ R123, R24, R87.reuse, -R111.reuse ;  /* 0x00000057187b7223 */ /* 0x180fee000001086f */
[----:B------:R-:W2:Y:S01]  /*67f0*/  MUFU.EX2 R105, R105 ;  /* 0x0000006900697308 */ /* 0x000ea20000000800 */
[-CC-:B------:R-:W-:Y:S01]  /*6800*/  FFMA.FTZ R125, R25, R87.reuse, -R111.reuse ;  /* 0x00000057197d7223 */ /* 0x180fe2000001086f */
[-CC-:B------:R-:W-:Y:S01]  /*6810*/  FFMA.FTZ R126, R26, R87.reuse, -R110.reuse ;  /* 0x000000571a7e7223 */ /* 0x180fe2000001086e */
[--C-:B------:R-:W-:Y:S07]  /*6820*/  FFMA.FTZ R127, R27, R87, -R110.reuse ;  /* 0x000000571b7f7223 */ /* 0x100fee000001086e */
[----:B------:R-:W-:Y:S01]  /*6830*/  MUFU.EX2 R108, R108 ;  /* 0x0000006c006c7308 */ /* 0x000fe20000000800 */
[----:B------:R-:W-:Y:S01]  /*6840*/  LDSM.16.MT88.4 R24, [R100+0x8800] ;  /* 0x008800006418783b */ /* 0x000fe20000004200 */
[----:B---3--:R-:W-:Y:S01]  /*6850*/  F2FP.F16.F32.PACK_AB R81, R102, R109 ;  /* 0x0000006d6651723e */ /* 0x008fe200000000ff */
[--C-:B------:R-:W-:Y:S07]  /*6860*/  FFMA.FTZ R31, R31, R87, -R110.reuse ;  /* 0x000000571f1f7223 */ /* 0x100fee000001086e */
[----:B------:R-:W3:Y:S01]  /*6870*/  MUFU.EX2 R107, R107 ;  /* 0x0000006b006b7308 */ /* 0x000ee20000000800 */
        /* <DEDUP_REMOVED lines=9> */
[C---:B------:R-:W-:Y:S01]  /*6910*/  FMUL.FTZ R48, R84.reuse, R48 ;  /* 0x0000003054307220 */ /* 0x040fe20000410000 */
        /* <DEDUP_REMOVED lines=21> */
[C---:B------:R-:W-:Y:S01]  /*6a70*/  FMUL.FTZ R64, R84.reuse, R64 ;  /* 0x0000004054407220 */ /* 0x040fe20000410000 */
[----:B------:R-:W-:Y:S01]  /*6a80*/  FMUL.FTZ R65, R84, R65 ;  /* 0x0000004154417220 */ /* 0x000fe20000410000 */
[C---:B----4-:R-:W-:Y:S04]  /*6a90*/  HMMA.16816.F32 R36, R80.reuse, R92, R36 ;  /* 0x0000005c5024723c */ /* 0x050fe80000001824 */
[----:B------:R-:W-:Y:S01]  /*6aa0*/  MUFU.EX2 R126, R126 ;  /* 0x0000007e007e7308 */ /* 0x000fe20000000800 */
[C---:B------:R-:W-:Y:S01]  /*6ab0*/  FMUL.FTZ R66, R0.reuse, R66 ;  /* 0x0000004200427220 */ /* 0x040fe20000410000 */
[----:B------:R-:W-:Y:S01]  /*6ac0*/  FMUL.FTZ R67, R0, R67 ;  /* 0x0000004300437220 */ /* 0x000fe20000410000 */
[-CC-:B------:R-:W-:Y:S01]  /*6ad0*/  FFMA.FTZ R112, R12, R87.reuse, -R111.reuse ;  /* 0x000000570c707223 */ /* 0x180fe2000001086f */
[C---:B------:R-:W-:Y:S01]  /*6ae0*/  FMUL.FTZ R12, R84.reuse, R72 ;  /* 0x00000048540c7220 */ /* 0x040fe20000410000 */
[--C-:B------:R-:W-:Y:S01]  /*6af0*/  FFMA.FTZ R113, R13, R87, -R111.reuse ;  /* 0x000000570d717223 */ /* 0x100fe2000001086f */
[C---:B------:R-:W-:Y:S01]  /*6b00*/  HMMA.16816.F32 R40, R80.reuse, R94, R40 ;  /* 0x0000005e5028723c */ /* 0x040fe20000001828 */
[----:B------:R-:W2:Y:S03]  /*6b10*/  LDSM.16.MT88.4 R92, [R101+0x2000] ;  /* 0x00200000655c783b */ /* 0x000ea60000004200 */
[----:B------:R-:W-:Y:S01]  /*6b20*/  MUFU.EX2 R127, R127 ;  /* 0x0000007f007f7308 */ /* 0x000fe20000000800 */
[----:B------:R-:W-:Y:S01]  /*6b30*/  FMUL.FTZ R13, R84, R73 ;  /* 0x00000049540d7220 */ /* 0x000fe20000410000 */
[-CC-:B------:R-:W-:Y:S01]  /*6b40*/  FFMA.FTZ R115, R14, R87.reuse, -R110.reuse ;  /* 0x000000570e737223 */ /* 0x180fe2000001086e */
[C---:B------:R-:W-:Y:S01]  /*6b50*/  FMUL.FTZ R14, R0.reuse, R74 ;  /* 0x0000004a000e7220 */ /* 0x040fe20000410000 */
[--C-:B------:R-:W-:Y:S01]  /*6b60*/  FFMA.FTZ R114, R15, R87, -R110.reuse ;  /* 0x000000570f727223 */ /* 0x100fe2000001086e */
[----:B------:R-:W-:Y:S01]  /*6b70*/  FMUL.FTZ R15, R0, R75 ;  /* 0x0000004b000f7220 */ /* 0x000fe20000410000 */
[C---:B------:R-:W-:Y:S01]  /*6b80*/  HMMA.16816.F32 R44, R80.reuse, R96, R44 ;  /* 0x00000060502c723c */ /* 0x040fe2000000182c */
[----:B------:R-:W-:Y:S03]  /*6b90*/  LDSM.16.MT88.4 R72, [R101+0x1400] ;  /* 0x001400006548783b */ /* 0x000fe60000004200 */
[----:B------:R-:W-:Y:S01]  /*6ba0*/  MUFU.EX2 R112, R112 ;  /* 0x0000007000707308 */ /* 0x000fe20000000800 */
[-CC-:B------:R-:W-:Y:S01]  /*6bb0*/  FFMA.FTZ R116, R16, R87.reuse, -R111.reuse ;  /* 0x0000005710747223 */ /* 0x180fe2000001086f */
[C---:B------:R-:W-:Y:S01]  /*6bc0*/  FMUL.FTZ R16, R84.reuse, R68 ;  /* 0x0000004454107220 */ /* 0x040fe20000410000 */
[--C-:B------:R-:W-:Y:S07]  /*6bd0*/  FFMA.FTZ R117, R17, R87, -R111.reuse ;  /* 0x0000005711757223 */ /* 0x100fee000001086f */
[----:B------:R-:W3:Y:S01]  /*6be0*/  MUFU.EX2 R113, R113 ;  /* 0x0000007100717308 */ /* 0x000ee20000000800 */
[----:B------:R-:W-:Y:S01]  /*6bf0*/  FMUL.FTZ R17, R84, R69 ;  /* 0x0000004554117220 */ /* 0x000fe20000410000 */
[C---:B------:R-:W-:Y:S01]  /*6c00*/  HMMA.16816.F32 R48, R80.reuse, R98, R48 ;  /* 0x000000625030723c */ /* 0x040fe20000001830 */
[----:B------:R-:W-:Y:S07]  /*6c10*/  LDSM.16.MT88.4 R96, [R100+0x7400] ;  /* 0x007400006460783b */ /* 0x000fee0000004200 */
[----:B------:R-:W-:Y:S01]  /*6c20*/  MUFU.EX2 R115, R115 ;  /* 0x0000007300737308 */ /* 0x000fe20000000800 */
[-CC-:B------:R-:W-:Y:S01]  /*6c30*/  FFMA.FTZ R118, R18, R87.reuse, -R110.reuse ;  /* 0x0000005712767223 */ /* 0x180fe2000001086e */
[C---:B------:R-:W-:Y:S01]  /*6c40*/  FMUL.FTZ R18, R0.reuse, R70 ;  /* 0x0000004600127220 */ /* 0x040fe20000410000 */
[--C-:B------:R-:W-:Y:S07]  /*6c50*/  FFMA.FTZ R119, R19, R87, -R110.reuse ;  /* 0x0000005713777223 */ /* 0x100fee000001086e */
[----:B------:R-:W4:Y:S01]  /*6c60*/  MUFU.EX2 R114, R114 ;  /* 0x0000007200727308 */ /* 0x000f220000000800 */
[----:B------:R-:W-:Y:S01]  /*6c70*/  FMUL.FTZ R19, R0, R71 ;  /* 0x0000004700137220 */ /* 0x000fe20000410000 */
[C---:B-----5:R-:W-:Y:S08]  /*6c80*/  HMMA.16816.F32 R52, R80.reuse, R76, R52 ;  /* 0x0000004c5034723c */ /* 0x060ff00000001834 */
[----:B------:R-:W-:Y:S01]  /*6c90*/  MUFU.EX2 R116, R116 ;  /* 0x0000007400747308 */ /* 0x000fe20000000800 */
[-CC-:B------:R-:W-:Y:S01]  /*6ca0*/  FFMA.FTZ R120, R20, R87.reuse, -R111.reuse ;  /* 0x0000005714787223 */ /* 0x180fe2000001086f */
[----:B---3--:R-:W-:Y:S01]  /*6cb0*/  F2FP.F16.F32.PACK_AB R68, R113, R112 ;  /* 0x000000707144723e */ /* 0x008fe200000000ff */
[-C--:B------:R-:W-:Y:S07]  /*6cc0*/  FFMA.FTZ R121, R21, R87.reuse, -R111 ;  /* 0x0000005715797223 */ /* 0x080fee000001086f */
[----:B------:R-:W3:Y:S01]  /*6cd0*/  MUFU.EX2 R117, R117 ;  /* 0x0000007500757308 */ /* 0x000ee20000000800 */
[--C-:B------:R-:W-:Y:S01]  /*6ce0*/  FFMA.FTZ R124, R22, R87, -R110.reuse ;  /* 0x00000057167c7223 */ /* 0x100fe2000001086e */
[C---:B------:R-:W-:Y:S01]  /*6cf0*/  HMMA.16816.F32 R56, R80.reuse, R78, R56 ;  /* 0x0000004e5038723c */ /* 0x040fe20000001838 */
[----:B------:R-:W5:Y:S07]  /*6d00*/  LDSM.16.MT88.4 R76, [R100+0x6400] ;  /* 0x00640000644c783b */ /* 0x000f6e0000004200 */
[----:B------:R-:W-:Y:S01]  /*6d10*/  MUFU.EX2 R118, R118 ;  /* 0x0000007600767308 */ /* 0x000fe20000000800 */
[----:B------:R-:W-:Y:S01]  /*6d20*/  F2FP.F16.F32.PACK_AB R22, R125, R123 ;  /* 0x0000007b7d16723e */ /* 0x000fe200000000ff */
[--C-:B------:R-:W-:Y:S01]  /*6d30*/  FFMA.FTZ R122, R23, R87, -R110.reuse ;  /* 0x00000057177a7223 */ /* 0x100fe2000001086e */
[----:B----4-:R-:W-:Y:S07]  /*6d40*/  F2FP.F16.F32.PACK_AB R69, R114, R115 ;  /* 0x000000737245723e */ /* 0x010fee00000000ff */
[----:B------:R-:W4:Y:S01]  /*6d50*/  MUFU.EX2 R119, R119 ;  /* 0x0000007700777308 */ /* 0x000f220000000800 */
[----:B------:R-:W-:Y:S01]  /*6d60*/  F2FP.F16.F32.PACK_AB R23, R127, R126 ;  /* 0x0000007e7f17723e */ /* 0x000fe200000000ff */
[C---:B-1----:R-:W-:Y:S08]  /*6d70*/  HMMA.16816.F32 R60, R80.reuse, R88, R60 ;  /* 0x00000058503c723c */ /* 0x042ff0000000183c */
[----:B------:R-:W-:Y:S01]  /*6d80*/  MUFU.EX2 R120, R120 ;  /* 0x0000007800787308 */ /* 0x000fe20000000800 */
[----:B------:R-:W-:Y:S01]  /*6d90*/  FFMA.FTZ R34, R34, R87, -R110 ;  /* 0x0000005722227223 */ /* 0x000fe2000001086e */
[----:B---3--:R-:W-:Y:S01]  /*6da0*/  F2FP.F16.F32.PACK_AB R70, R117, R116 ;  /* 0x000000747546723e */ /* 0x008fe200000000ff */
[----:B------:R-:W-:Y:S07]  /*6db0*/  FFMA.FTZ R104, R84, R162, R104 ;  /* 0x000000a254687223 */ /* 0x000fee0000010068 */
[----:B------:R-:W1:Y:S01]  /*6dc0*/  MUFU.EX2 R121, R121 ;  /* 0x0000007900797308 */ /* 0x000e620000000800 */
[----:B------:R-:W-:Y:S01]  /*6dd0*/  ISETP.GT.AND P0, PT, R151, R144, PT ;  /* 0x000000909700720c */ /* 0x000fe20003f04270 */
[C---:B------:R-:W-:Y:S01]  /*6de0*/  HMMA.16816.F32 R64, R80.reuse, R90, R64 ;  /* 0x0000005a5040723c */ /* 0x040fe20000001840 */
[----:B------:R-:W3:Y:S07]  /*6df0*/  LDSM.16.MT88.4 R88, [R101+0x400] ;  /* 0x000400006558783b */ /* 0x000eee0000004200 */
[----:B------:R-:W-:Y:S01]  /*6e00*/  MUFU.EX2 R124, R124 ;  /* 0x0000007c007c7308 */ /* 0x000fe20000000800 */
[----:B------:R-:W-:Y:S01]  /*6e10*/  FFMA.FTZ R109, R0, R157, R109 ;  /* 0x0000009d006d7223 */ /* 0x000fe2000001006d */
[----:B----4-:R-:W-:Y:S01]  /*6e20*/  F2FP.F16.F32.PACK_AB R71, R119, R118 ;  /* 0x000000767747723e */ /* 0x010fe200000000ff */
[----:B------:R-:W-:Y:S07]  /*6e30*/  FADD.FTZ R104, R106, R104 ;  /* 0x000000686a687221 */ /* 0x000fee0000010000 */
[----:B------:R-:W4:Y:S01]  /*6e40*/  MUFU.EX2 R122, R122 ;  /* 0x0000007a007a7308 */ /* 0x000f220000000800 */
[----:B------:R-:W-:Y:S01]  /*6e50*/  MOV R84, R85 ;  /* 0x0000005500547202 */ /* 0x000fe20000000f00 */
[C---:B--2---:R-:W-:Y:S08]  /*6e60*/  HMMA.16816.F32 R12, R80.reuse, R92, R12 ;  /* 0x0000005c500c723c */ /* 0x044ff0000000180c */
[----:B------:R-:W-:Y:S01]  /*6e70*/  MUFU.EX2 R34, R34 ;  /* 0x0000002200227308 */ /* 0x000fe20000000800 */
[----:B------:R-:W-:Y:S01]  /*6e80*/  FADD.FTZ R109, R102, R109 ;  /* 0x0000006d666d7221 */ /* 0x000fe20000010000 */
[----:B-1----:R-:W-:Y:S01]  /*6e90*/  F2FP.F16.F32.PACK_AB R20, R121, R120 ;  /* 0x000000787914723e */ /* 0x002fe200000000ff */
[----:B------:R-:W-:Y:S01]  /*6ea0*/  FADD.FTZ R104, R103, R104 ;  /* 0x0000006867687221 */ /* 0x000fe20000010000 */
[----:B------:R-:W-:Y:S01]  /*6eb0*/  MOV R0, R86 ;  /* 0x0000005600007202 */ /* 0x000fe20000000f00 */
[----:B------:R-:W-:Y:S01]  /*6ec0*/  FADD.FTZ R108, R108, R109 ;  /* 0x0000006d6c6c7221 */ /* 0x000fe20000010000 */
[----:B------:R-:W-:Y:S01]  /*6ed0*/  HMMA.16816.F32 R16, R80, R94, R16 ;  /* 0x0000005e5010723c */ /* 0x000fe20000001810 */
[----:B------:R-:W1:Y:S02]  /*6ee0*/  LDSM.16.MT88.4 R80, [R100+0x8400] ;  /* 0x008400006450783b */ /* 0x000e640000004200 */
[----:B------:R-:W-:Y:S01]  /*6ef0*/  FADD.FTZ R105, R105, R104 ;  /* 0x0000006869697221 */ /* 0x000fe20000010000 */
[----:B----4-:R-:W-:Y:S01]  /*6f00*/  F2FP.F16.F32.PACK_AB R21, R122, R124 ;  /* 0x0000007c7a15723e */ /* 0x010fe200000000ff */
[----:B------:R-:W-:Y:S02]  /*6f10*/  FADD.FTZ R108, R107, R108 ;  /* 0x0000006c6b6c7221 */ /* 0x000fe40000010000 */
[----:B------:R-:W-:Y:S01]  /*6f20*/  FADD.FTZ R105, R112, R105 ;  /* 0x0000006970697221 */ /* 0x000fe20000010000 */
[C---:B-----5:R-:W-:Y:S01]  /*6f30*/  HMMA.16816.F32 R4, R68.reuse, R76, R4 ;  /* 0x0000004c4404723c */ /* 0x060fe20000001804 */
[----:B------:R-:W-:Y:S04]  /*6f40*/  LDSM.16.MT88.4 R92, [R101+0x800] ;  /* 0x00080000655c783b */ /* 0x000fe80000004200 */
[----:B------:R-:W-:Y:S01]  /*6f50*/  FADD.FTZ R115, R115, R108 ;  /* 0x0000006c73737221 */ /* 0x000fe20000010000 */
[----:B------:R-:W-:Y:S02]  /*6f60*/  FADD.FTZ R113, R113, R105 ;  /* 0x0000006971717221 */ /* 0x000fe40000010000 */
[C---:B------:R-:W-:Y:S01]  /*6f70*/  HMMA.16816.F32 R8, R68.reuse, R78, R8 ;  /* 0x0000004e4408723c */ /* 0x040fe20000001808 */
[----:B------:R-:W2:Y:S02]  /*6f80*/  LDSM.16.MT88.4 R76, [R101+0x2400] ;  /* 0x00240000654c783b */ /* 0x000ea40000004200 */
[----:B------:R-:W-:Y:S01]  /*6f90*/  FADD.FTZ R115, R114, R115 ;  /* 0x0000007372737221 */ /* 0x000fe20000010000 */
[----:B------:R-:W-:Y:S03]  /*6fa0*/  FADD.FTZ R113, R116, R113 ;  /* 0x0000007174717221 */ /* 0x000fe60000010000 */
[----:B------:R-:W-:Y:S01]  /*6fb0*/  FADD.FTZ R118, R118, R115 ;  /* 0x0000007376767221 */ /* 0x000fe20000010000 */
[C---:B---3--:R-:W-:Y:S03]  /*6fc0*/  HMMA.16816.F32 R36, R68.reuse, R88, R36 ;  /* 0x000000584424723c */ /* 0x048fe60000001824 */
        /* <DEDUP_REMOVED lines=13> */
[----:B------:R-:W-:Y:S02]  /*70a0*/  LDSM.16.MT88.4 R96, [R101+0x1800] ;  /* 0x001800006560783b */ /* 0x000fe40000004200 */
[----:B------:R-:W-:Y:S05]  /*70b0*/  FADD.FTZ R126, R127, R126 ;  /* 0x0000007e7f7e7221 */ /* 0x000fea0000010000 */
[C---:B------:R-:W-:Y:S08]  /*70c0*/  HMMA.16816.F32 R52, R68.reuse, R72, R52 ;  /* 0x000000484434723c */ /* 0x040ff00000001834 */
[C---:B------:R-:W-:Y:S01]  /*70d0*/  HMMA.16816.F32 R56, R68.reuse, R74, R56 ;  /* 0x0000004a4438723c */ /* 0x040fe20000001838 */
[----:B------:R-:W4:Y:S07]  /*70e0*/  LDSM.16.MT88.4 R72, [R100+0x7800] ;  /* 0x007800006448783b */ /* 0x000f2e0000004200 */
[C---:B-1----:R-:W-:Y:S08]  /*70f0*/  HMMA.16816.F32 R60, R68.reuse, R80, R60 ;  /* 0x00000050443c723c */ /* 0x042ff0000000183c */
[C---:B------:R-:W-:Y:S08]  /*7100*/  HMMA.16816.F32 R64, R68.reuse, R82, R64 ;  /* 0x000000524440723c */ /* 0x040ff00000001840 */
[C---:B--2---:R-:W-:Y:S08]  /*7110*/  HMMA.16816.F32 R12, R68.reuse, R76, R12 ;  /* 0x0000004c440c723c */ /* 0x044ff0000000180c */
[----:B------:R-:W-:Y:S01]  /*7120*/  HMMA.16816.F32 R16, R68, R78, R16 ;  /* 0x0000004e4410723c */ /* 0x000fe20000001810 */
[----:B------:R-:W1:Y:S07]  /*7130*/  LDSM.16.MT88.4 R68, [R101+0x2800] ;  /* 0x002800006544783b */ /* 0x000e6e0000004200 */
[C---:B---3--:R-:W-:Y:S01]  /*7140*/  HMMA.16816.F32 R4, R20.reuse, R88, R4 ;  /* 0x000000581404723c */ /* 0x048fe20000001804 */
[----:B------:R-:W2:Y:S04]  /*7150*/  LDSM.16.MT88.4 R76, [R100+0x6c00] ;  /* 0x006c0000644c783b */ /* 0x000ea80000004200 */
[-CC-:B------:R-:W-:Y:S01]  /*7160*/  FFMA.FTZ R89, R29, R87.reuse, -R111.reuse ;  /* 0x000000571d597223 */ /* 0x180fe2000001086f */
[-CC-:B------:R-:W-:Y:S01]  /*7170*/  FFMA.FTZ R88, R28, R87.reuse, -R111.reuse ;  /* 0x000000571c587223 */ /* 0x180fe2000001086f */
[-CC-:B------:R-:W-:Y:S01]  /*7180*/  FFMA.FTZ R28, R32, R87.reuse, -R111.reuse ;  /* 0x00000057201c7223 */ /* 0x180fe2000001086f */
[C---:B------:R-:W-:Y:S01]  /*7190*/  HMMA.16816.F32 R8, R20.reuse, R90, R8 ;  /* 0x0000005a1408723c */ /* 0x040fe20000001808 */
[----:B------:R-:W-:Y:S02]  /*71a0*/  MUFU.EX2 R32, R31 ;  /* 0x0000001f00207308 */ /* 0x000fe40000000800 */
[-CC-:B------:R-:W-:Y:S01]  /*71b0*/  FFMA.FTZ R90, R30, R87.reuse, -R110.reuse ;  /* 0x000000571e5a7223 */ /* 0x180fe2000001086e */
[-C--:B------:R-:W-:Y:S07]  /*71c0*/  FFMA.FTZ R111, R33, R87.reuse, -R111 ;  /* 0x00000057216f7223 */ /* 0x080fee000001086f */
[----:B------:R-:W3:Y:S01]  /*71d0*/  MUFU.EX2 R88, R88 ;  /* 0x0000005800587308 */ /* 0x000ee20000000800 */
[----:B------:R-:W-:Y:S01]  /*71e0*/  FFMA.FTZ R110, R35, R87, -R110 ;  /* 0x00000057236e7223 */ /* 0x000fe2000001086e */
[C---:B------:R-:W-:Y:S08]  /*71f0*/  HMMA.16816.F32 R36, R20.reuse, R92, R36 ;  /* 0x0000005c1424723c */ /* 0x040ff00000001824 */
[----:B------:R5:W-:Y:S10]  /*7200*/  MUFU.EX2 R33, R28 ;  /* 0x0000001c00217308 */ /* 0x000bf40000000800 */
[----:B------:R-:W2:Y:S01]  /*7210*/  MUFU.EX2 R89, R89 ;  /* 0x0000005900597308 */ /* 0x000ea20000000800 */
[C---:B------:R-:W-:Y:S09]  /*7220*/  HMMA.16816.F32 R40, R20.reuse, R94, R40 ;  /* 0x0000005e1428723c */ /* 0x040ff20000001828 */
[----:B------:R-:W2:Y:S01]  /*7230*/  MUFU.EX2 R90, R90 ;  /* 0x0000005a005a7308 */ /* 0x000ea20000000800 */
[----:B---3--:R-:W-:Y:S09]  /*7240*/  FADD.FTZ R125, R88, R125 ;  /* 0x0000007d587d7221 */ /* 0x008ff20000010000 */
[----:B------:R-:W3:Y:S01]  /*7250*/  MUFU.EX2 R111, R111 ;  /* 0x0000006f006f7308 */ /* 0x000ee20000000800 */
[----:B-----5:R-:W-:Y:S01]  /*7260*/  LDSM.16.MT88.4 R28, [R100+0x7c00] ;  /* 0x007c0000641c783b */ /* 0x020fe20000004200 */
[C---:B----4-:R-:W-:Y:S08]  /*7270*/  HMMA.16816.F32 R44, R20.reuse, R72, R44 ;  /* 0x00000048142c723c */ /* 0x050ff0000000182c */
[----:B------:R-:W4:Y:S01]  /*7280*/  MUFU.EX2 R110, R110 ;  /* 0x0000006e006e7308 */ /* 0x000f220000000800 */
[C---:B------:R-:W-:Y:S01]  /*7290*/  HMMA.16816.F32 R48, R20.reuse, R74, R48 ;  /* 0x0000004a1430723c */ /* 0x040fe20000001830 */
[----:B------:R-:W5:Y:S07]  /*72a0*/  LDSM.16.MT88.4 R72, [R101+0xc00] ;  /* 0x000c00006548783b */ /* 0x000f6e0000004200 */
[C---:B------:R-:W-:Y:S08]  /*72b0*/  HMMA.16816.F32 R52, R20.reuse, R96, R52 ;  /* 0x000000601434723c */ /* 0x040ff00000001834 */
[C---:B------:R-:W-:Y:S08]  /*72c0*/  HMMA.16816.F32 R56, R20.reuse, R98, R56 ;  /* 0x000000621438723c */ /* 0x040ff00000001838 */
[C---:B------:R-:W-:Y:S08]  /*72d0*/  HMMA.16816.F32 R60, R20.reuse, R24, R60 ;  /* 0x00000018143c723c */ /* 0x040ff0000000183c */
[C---:B------:R-:W-:Y:S01]  /*72e0*/  HMMA.16816.F32 R64, R20.reuse, R26, R64 ;  /* 0x0000001a1440723c */ /* 0x040fe20000001840 */
[----:B------:R-:W5:Y:S07]  /*72f0*/  LDSM.16.MT88.4 R24, [R101+0x1c00] ;  /* 0x001c00006518783b */ /* 0x000f6e0000004200 */
[C---:B-1----:R-:W-:Y:S03]  /*7300*/  HMMA.16816.F32 R12, R20.reuse, R68, R12 ;  /* 0x00000044140c723c */ /* 0x042fe6000000180c */
[C---:B--2---:R-:W-:Y:S01]  /*7310*/  F2FP.F16.F32.PACK_AB R68, R89.reuse, R88 ;  /* 0x000000585944723e */ /* 0x044fe200000000ff */
[----:B------:R-:W-:Y:S01]  /*7320*/  FADD.FTZ R89, R89, R125 ;  /* 0x0000007d59597221 */ /* 0x000fe20000010000 */
[----:B------:R-:W-:Y:S01]  /*7330*/  F2FP.F16.F32.PACK_AB R69, R32, R90 ;  /* 0x0000005a2045723e */ /* 0x000fe200000000ff */
        /* <DEDUP_REMOVED lines=8> */
[C---:B------:R-:W-:Y:S01]  /*73c0*/  HMMA.16816.F32 R80, R68.reuse, R76, R4 ;  /* 0x0000004c4450723c */ /* 0x040fe20000001804 */
[----:B------:R-:W1:Y:S04]  /*73d0*/  LDSM.16.MT88.4 R4, [R100+0x8c00] ;  /* 0x008c00006404783b */ /* 0x000e680000004200 */
[----:B------:R-:W-:Y:S03]  /*73e0*/  FADD.FTZ R157, R110, R90 ;  /* 0x0000005a6e9d7221 */ /* 0x000fe60000010000 */
[C---:B------:R-:W-:Y:S01]  /*73f0*/  HMMA.16816.F32 R76, R68.reuse, R78, R8 ;  /* 0x0000004e444c723c */ /* 0x040fe20000001808 */
[----:B------:R-:W2:Y:S07]  /*7400*/  LDSM.16.MT88.4 R8, [R101+0x2c00] ;  /* 0x002c00006508783b */ /* 0x000eae0000004200 */
[C---:B-----5:R-:W-:Y:S08]  /*7410*/  HMMA.16816.F32 R36, R68.reuse, R72, R36 ;  /* 0x000000484424723c */ /* 0x060ff00000001824 */
        /* <DEDUP_REMOVED lines=11> */
.L_x_7382:
        /* <DEDUP_REMOVED lines=11> */
.L_x_7403:
[----:B----4-:R-:W-:Y:S01]  /*7580*/  FADD.FTZ R4, R157, R4 ;  /* 0x000000049d047221 */ /* 0x010fe20000010000 */
[----:B------:R-:W2:Y:S01]  /*7590*/  MUFU.RCP R7, R5 ;  /* 0x0000000500077308 */ /* 0x000ea20000001000 */
[----:B------:R-:W-:Y:S01]  /*75a0*/  SHF.L.U32 R8, R133, 0x1, RZ ;  /* 0x0000000185087819 */ /* 0x000fe200000006ff */
[----:B------:R-:W-:Y:S05]  /*75b0*/  WARPSYNC.ALL ;  /* 0x0000000000007948 */ /* 0x000fea0003800000 */
[----:B------:R-:W-:Y:S01]  /*75c0*/  BAR.SYNC.DEFER_BLOCKING 0x0 ;  /* 0x0000000000007b1d */ /* 0x000fe20000010000 */
[----:B------:R-:W-:Y:S02]  /*75d0*/  LOP3.LUT R8, R135, 0x6, R8, 0xf8, !PT ;  /* 0x0000000687087812 */ /* 0x000fe400078ef808 */
[----:B------:R-:W-:-:S02]  /*75e0*/  FSETP.NE.FTZ.AND P0, PT, R4, RZ, PT ;  /* 0x000000ff0400720b */ /* 0x000fc40003f15000 */
[----:B------:R-:W-:Y:S01]  /*75f0*/  LOP3.LUT R8, R8, 0x20, R154, 0xf8, !PT ;  /* 0x0000002008087812 */ /* 0x000fe200078ef89a */
[----:B------:R-:W4:Y:S01]  /*7600*/  MUFU.RCP R6, R4 ;  /* 0x0000000400067308 */ /* 0x000f220000001000 */
[----:B------:R-:W-:Y:S02]  /*7610*/  FSETP.NE.FTZ.AND P1, PT, R5, RZ, PT ;  /* 0x000000ff0500720b */ /* 0x000fe40003f35000 */
        /* <DEDUP_REMOVED lines=42> */
[----:B------:R-:W-:Y:S01]  /*78c0*/  LOP3.LUT R154, R154, 0x80, RZ, 0xc0, !PT ;  /* 0x000000809a9a7812 */ /* 0x000fe200078ec0ff */
[----:B------:R-:W-:Y:S01]  /*78d0*/  FMUL.FTZ R53, R7, R53 ;  /* 0x0000003507357220 */ /* 0x000fe20000410000 */
[----:B------:R-:W-:Y:S01]  /*78e0*/  IADD3 R6, PT, PT, R153, -R6, RZ ;  /* 0x8000000699067210 */ /* 0x000fe20007ffe0ff */
        /* <DEDUP_REMOVED lines=36> */
[----:B--2---:R-:W2:Y:S01]  /*7b30*/  LD.E.64 R56, desc[UR4][R2.64+0xb0] ;  /* 0x0000b00402387980 */ /* 0x004ea2000c101b00 */
[----:B------:R-:W3:Y:S03]  /*7b40*/  @P1 MUFU.LG2 R5, R5 ;  /* 0x0000000500051308 */ /* 0x000ee60000000c00 */
[----:B------:R2:W5:Y:S04]  /*7b50*/  LD.E R52, desc[UR4][R2.64+0xcc] ;  /* 0x0000cc0402347980 */ /* 0x000568000c101900 */
[----:B----4-:R-:W4:Y:S01]  /*7b60*/  LD.E R6, desc[UR4][R2.64+0x60] ;  /* 0x0000600402067980 */ /* 0x010f22000c101900 */
[----:B------:R-:W3:Y:S01]  /*7b70*/  @P0 MUFU.LG2 R4, R4 ;  /* 0x0000000400040308 */ /* 0x000ee20000000c00 */
[----:B------:R-:W-:-:S02]  /*7b80*/  LOP3.LUT R8, R132, 0xd8, RZ, 0xc0, !PT ;  /* 0x000000d884087812 */ /* 0x000fc400078ec0ff */
[----:B------:R2:W5:Y:S01]  /*7b90*/  LD.E.64 R60, desc[UR4][R2.64+0x78] ;  /* 0x00007804023c7980 */ /* 0x000562000c101b00 */
[----:B------:R-:W-:Y:S02]  /*7ba0*/  SHF.L.U32 R149, R149, 0x6, RZ ;  /* 0x0000000695957819 */ /* 0x000fe400000006ff */
[----:B-1----:R-:W-:Y:S01]  /*7bb0*/  LOP3.LUT R7, R134, 0x30, RZ, 0xc0, !PT ;  /* 0x0000003086077812 */ /* 0x002fe200078ec0ff */
[----:B------:R1:W5:Y:S01]  /*7bc0*/  LD.E.64 R58, desc[UR4][R2.64+0xa8] ;  /* 0x0000a804023a7980 */ /* 0x000362000c101b00 */
[----:B------:R-:W-:Y:S02]  /*7bd0*/  LOP3.LUT R134, R8, 0x18, R134, 0x78, !PT ;  /* 0x0000001808867812 */ /* 0x000fe400078e7886 */
[----:B------:R-:W-:Y:S02]  /*7be0*/  SHF.R.U32.HI R53, RZ, 0x2, R133 ;  /* 0x00000002ff357819 */ /* 0x000fe40000011685 */
[----:B------:R-:W-:Y:S01]  /*7bf0*/  LOP3.LUT R134, R134, 0xf24, R132, 0xf8, !PT ;  /* 0x00000f2486867812 */ /* 0x000fe200078ef884 */
[----:B---3--:R-:W-:-:S03]  /*7c00*/  @P1 FMUL.FTZ R5, R5, 0.69314718246459960938 ;  /* 0x3f31721805051820 */ /* 0x008fc60000410000 */
[----:B------:R-:W-:Y:S01]  /*7c10*/  LEA R136, R134, R136, 0x2 ;  /* 0x0000008886887211 */ /* 0x000fe200078e10ff */
[----:B------:R-:W-:Y:S01]  /*7c20*/  BAR.SYNC.DEFER_BLOCKING 0x0 ;  /* 0x0000000000007b1d */ /* 0x000fe20000010000 */
[----:B------:R-:W-:Y:S01]  /*7c30*/  @P0 FMUL.FTZ R4, R4, 0.69314718246459960938 ;  /* 0x3f31721804040820 */ /* 0x000fe20000410000 */
[----:B------:R-:W-:Y:S01]  /*7c40*/  MOV R55, 0xff800000 ;  /* 0xff80000000377802 */ /* 0x000fe20000000f00 */
[C---:B-----5:R-:W-:Y:S01]  /*7c50*/  @P1 FFMA.FTZ R55, R0.reuse, R86, R5 ;  /* 0x0000005600371223 */ /* 0x060fe20000010005 */
[----:B------:R-:W-:Y:S01]  /*7c60*/  MOV R54, 0xff800000 ;  /* 0xff80000000367802 */ /* 0x000fe20000000f00 */
[----:B------:R-:W-:Y:S01]  /*7c70*/  @P0 FFMA.FTZ R54, R0, R85, R4 ;  /* 0x0000005500360223 */ /* 0x000fe20000010004 */
[----:B------:R-:W-:Y:S01]  /*7c80*/  LOP3.LUT R53, R7, 0x7, R53, 0xf8, !PT ;  /* 0x0000000707357812 */ /* 0x000fe200078ef835 */
[----:B------:R1:W3:Y:S04]  /*7c90*/  LDS.128 R48, [R136] ;  /* 0x0000000088307984 */ /* 0x0002e80000000c00 */
        /* <DEDUP_REMOVED lines=12> */
[----:B--2---:R-:W-:-:S04]  /*7d60*/  IMAD R56, R56, UR8, R156 ;  /* 0x0000000838387c24 */ /* 0x004fc8000f8e029c */
[----:B----4-:R-:W-:-:S04]  /*7d70*/  IMAD R6, R56, R6, R155 ;  /* 0x0000000638067224 */ /* 0x010fc800078e029b */
[----:B------:R-:W-:Y:S02]  /*7d80*/  IMAD R57, R57, R6, R149 ;  /* 0x0000000639397224 */ /* 0x000fe400078e0295 */
[----:B------:R2:W4:Y:S01]  /*7d90*/  LDS.128 R4, [R136+0x5800] ;  /* 0x0058000088047984 */ /* 0x0005220000000c00 */
[----:B-1-3--:R-:W-:Y:S05]  /*7da0*/  @P0 BRA `(.L_x_7392) ;  /* 0x0000000000240947 */ /* 0x00afea0003800000 */
        /* <DEDUP_REMOVED lines=9> */
.L_x_7392:
[----:B------:R-:W-:Y:S05]  /*7e40*/  BSYNC.RECONVERGENT B0 ;  /* 0x0000000000007941 */ /* 0x000fea0003800200 */
.L_x_7391:
[----:B------:R-:W-:Y:S01]  /*7e50*/  SHF.R.U32.HI R133, RZ, 0x3, R133 ;  /* 0x00000003ff857819 */ /* 0x000fe20000011685 */
[----:B------:R3:W5:Y:S01]  /*7e60*/  LD.E R2, desc[UR4][R2.64+0xc0] ;  /* 0x0000c00402027980 */ /* 0x000762000c101900 */
[----:B------:R-:W-:Y:S01]  /*7e70*/  LOP3.LUT R132, R132, 0x1c, RZ, 0xc0, !PT ;  /* 0x0000001c84847812 */ /* 0x000fe200078ec0ff */
[----:B------:R-:W-:Y:S01]  /*7e80*/  IMAD R52, R57, R52, RZ ;  /* 0x0000003439347224 */ /* 0x000fe200078e02ff */
[CC--:B------:R-:W-:Y:S01]  /*7e90*/  ISETP.GE.AND P2, PT, R133.reuse, R139.reuse, PT ;  /* 0x0000008b8500720c */ /* 0x0c0fe20003f46270 */
[C---:B------:R-:W-:Y:S01]  /*7ea0*/  VIADD R0, R133.reuse, 0x10 ;  /* 0x0000001085007836 */ /* 0x040fe20000000000 */
[----:B------:R-:W-:Y:S04]  /*7eb0*/  BSSY.RECONVERGENT B0, `(.L_x_7393) ;  /* 0x0000014000007945 */ /* 0x000fe80003800200 */
[----:B------:R-:W-:Y:S01]  /*7ec0*/  ISETP.GE.AND P1, PT, R0, R139, PT ;  /* 0x0000008b0000720c */ /* 0x000fe20003f26270 */
[----:B------:R-:W-:-:S05]  /*7ed0*/  VIADD R0, R133, 0x30 ;  /* 0x0000003085007836 */ /* 0x000fca0000000000 */
[----:B------:R-:W-:Y:S02]  /*7ee0*/  ISETP.GE.AND P6, PT, R0, R139, PT ;  /* 0x0000008b0000720c */ /* 0x000fe40003fc6270 */
[----:B------:R-:W-:Y:S01]  /*7ef0*/  LOP3.LUT R0, R132, 0x40, RZ, 0xfc, !PT ;  /* 0x0000004084007812 */ /* 0x000fe200078efcff */
[C---:B---3--:R-:W-:Y:S02]  /*7f00*/  VIADD R3, R133.reuse, 0x20 ;  /* 0x0000002085037836 */ /* 0x048fe40000000000 */
[----:B------:R-:W-:-:S03]  /*7f10*/  IMAD R133, R133, 0x60, R132 ;  /* 0x0000006085857824 */ /* 0x000fc600078e0284 */
[----:B------:R-:W-:Y:S02]  /*7f20*/  ISETP.GE.AND P5, PT, R3, R139, PT ;  /* 0x0000008b0300720c */ /* 0x000fe40003fa6270 */
[----:B------:R-:W-:Y:S02]  /*7f30*/  IADD3 R133, P0, PT, R133, R52, RZ ;  /* 0x0000003485857210 */ /* 0x000fe40007f1e0ff */
[----:B------:R-:W-:Y:S02]  /*7f40*/  LOP3.LUT R3, R132, 0x20, RZ, 0xfc, !PT ;  /* 0x0000002084037812 */ /* 0x000fe400078efcff */
[----:B------:R-:W-:Y:S01]  /*7f50*/  LEA.HI.X.SX32 R52, R52, RZ, 0x1, P0 ;  /* 0x000000ff34347211 */ /* 0x000fe200000f0eff */
[----:B------:R-:W-:Y:S08]  /*7f60*/  @P2 BRA `(.L_x_7394) ;  /* 0x0000000000202947 */ /* 0x000ff00003800000 */
[-C--:B-----5:R-:W-:Y:S02]  /*7f70*/  ISETP.GE.AND P4, PT, R132, R2.reuse, PT ;  /* 0x000000028400720c */ /* 0x0a0fe40003f86270 */
[-C--:B------:R-:W-:Y:S02]  /*7f80*/  ISETP.GE.AND P3, PT, R3, R2.reuse, PT ;  /* 0x000000020300720c */ /* 0x080fe40003f66270 */
[----:B------:R-:W-:Y:S02]  /*7f90*/  ISETP.GE.AND P2, PT, R0, R2, PT ;  /* 0x000000020000720c */ /* 0x000fe40003f46270 */
[----:B-1----:R-:W-:-:S04]  /*7fa0*/  LEA R54, P0, R133, R60, 0x2 ;  /* 0x0000003c85367211 */ /* 0x002fc800078010ff */
[----:B------:R-:W-:-:S05]  /*7fb0*/  LEA.HI.X R55, R133, R61, R52, 0x2, P0 ;  /* 0x0000003d85377211 */ /* 0x000fca00000f1434 */
[----:B------:R3:W-:Y:S04]  /*7fc0*/  @!P4 ST.E.128 desc[UR4][R54.64], R48 ;  /* 0x000000303600c985 */ /* 0x0007e8000c101d04 */
[----:B------:R3:W-:Y:S04]  /*7fd0*/  @!P3 ST.E.128 desc[UR4][R54.64+0x80], R32 ;  /* 0x000080203600b985 */ /* 0x0007e8000c101d04 */
[----:B------:R3:W-:Y:S02]  /*7fe0*/  @!P2 ST.E.128 desc[UR4][R54.64+0x100], R16 ;  /* 0x000100103600a985 */ /* 0x0007e4000c101d04 */
.L_x_7394:
[----:B------:R-:W-:Y:S05]  /*7ff0*/  BSYNC.RECONVERGENT B0 ;  /* 0x0000000000007941 */ /* 0x000fea0003800200 */
.L_x_7393:
[----:B------:R-:W-:Y:S04]  /*8000*/  BSSY.RECONVERGENT B0, `(.L_x_7395) ;  /* 0x000000e000007945 */ /* 0x000fe80003800200 */
[----:B------:R-:W-:Y:S05]  /*8010*/  @P1 BRA `(.L_x_7396) ;  /* 0x0000000000301947 */ /* 0x000fea0003800000 */
[-C--:B-----5:R-:W-:Y:S02]  /*8020*/  ISETP.GE.AND P4, PT, R132, R2.reuse, PT ;  /* 0x000000028400720c */ /* 0x0a0fe40003f86270 */
[-C--:B------:R-:W-:Y:S02]  /*8030*/  ISETP.GE.AND P3, PT, R3, R2.reuse, PT ;  /* 0x000000020300720c */ /* 0x080fe40003f66270 */
[----:B------:R-:W-:-:S09]  /*8040*/  ISETP.GE.AND P1, PT, R0, R2, PT ;  /* 0x000000020000720c */ /* 0x000fd20003f26270 */
[CC--:B---3--:R-:W-:Y:S02]  /*8050*/  @!P4 LEA R32, P0, R133.reuse, R60.reuse, 0x2 ;  /* 0x0000003c8520c211 */ /* 0x0c8fe400078010ff */
        /* <DEDUP_REMOVED lines=8> */
.L_x_7396:
[----:B------:R-:W-:Y:S05]  /*80e0*/  BSYNC.RECONVERGENT B0 ;  /* 0x0000000000007941 */ /* 0x000fea0003800200 */
.L_x_7395:
[----:B------:R-:W-:Y:S04]  /*80f0*/  BSSY.RECONVERGENT B0, `(.L_x_7397) ;  /* 0x000000e000007945 */ /* 0x000fe80003800200 */
[----:B------:R-:W-:Y:S05]  /*8100*/  @P5 BRA `(.L_x_7398) ;  /* 0x0000000000305947 */ /* 0x000fea0003800000 */
[-C--:B-----5:R-:W-:Y:S02]  /*8110*/  ISETP.GE.AND P5, PT, R132, R2.reuse, PT ;  /* 0x000000028400720c */ /* 0x0a0fe40003fa6270 */
[-C--:B------:R-:W-:Y:S02]  /*8120*/  ISETP.GE.AND P3, PT, R3, R2.reuse, PT ;  /* 0x000000020300720c */ /* 0x080fe40003f66270 */
[----:B------:R-:W-:-:S09]  /*8130*/  ISETP.GE.AND P1, PT, R0, R2, PT ;  /* 0x000000020000720c */ /* 0x000fd20003f26270 */
[CC--:B---3--:R-:W-:Y:S02]  /*8140*/  @!P5 LEA R16, P4, R133.reuse, R60.reuse, 0x2 ;  /* 0x0000003c8510d211 */ /* 0x0c8fe400078810ff */
        /* <DEDUP_REMOVED lines=8> */
.L_x_7398:
[----:B------:R-:W-:Y:S05]  /*81d0*/  BSYNC.RECONVERGENT B0 ;  /* 0x0000000000007941 */ /* 0x000fea0003800200 */
.L_x_7397:
[----:B---3--:R-:W-:Y:S02]  /*81e0*/  MOV R8, R148 ;  /* 0x0000009400087202 */ /* 0x008fe40000000f00 */
[----:B------:R-:W-:-:S04]  /*81f0*/  MOV R9, 0x0 ;  /* 0x0000000000097802 */ /* 0x000fc80000000f00 */
[----:B-12-45:R-:W-:Y:S05]  /*8200*/  @P6 RET.REL.NODEC R8 `(_ZN5flash24flash_fwd_splitkv_kernelI23Flash_fwd_kernel_traitsILi96ELi64ELi64ELi4ELb0ELb0EN7cutlass6half_tE19Flash_kernel_traitsILi96ELi64ELi64ELi4ES3_EELb0ELb0ELb0ELb0ELb0ELb0ELb1ELb0EEEvNS_16Flash_fwd_paramsE) ;  /* 0xffffff7c087c6950 */ /* 0x036fea0003c3ffff */
[-C--:B------:R-:W-:Y:S02]  /*8210*/  ISETP.GE.AND P4, PT, R132, R2.reuse, PT ;  /* 0x000000028400720c */ /* 0x080fe40003f86270 */
[-C--:B------:R-:W-:Y:S01]  /*8220*/  ISETP.GE.AND P2, PT, R3, R2.reuse, PT ;  /* 0x000000020300720c */ /* 0x080fe20003f46270 */
[----:B------:R-:W-:Y:S01]  /*8230*/  IMAD.MOV.U32 R3, RZ, RZ, 0x0 ;  /* 0x00000000ff037424 */ /* 0x000fe200078e00ff */
[----:B------:R-:W-:Y:S01]  /*8240*/  ISETP.GE.AND P0, PT, R0, R2, PT ;  /* 0x000000020000720c */ /* 0x000fe20003f06270 */
[----:B------:R-:W-:-:S08]  /*8250*/  IMAD.MOV.U32 R2, RZ, RZ, R148 ;  /* 0x000000ffff027224 */ /* 0x000fd000078e0094 */
[CC--:B------:R-:W-:Y:S02]  /*8260*/  @!P4 LEA R10, P3, R133.reuse, R60.reuse, 0x2 ;  /* 0x0000003c850ac211 */ /* 0x0c0fe400078610ff */
[C---:B------:R-:W-:Y:S02]  /*8270*/  @!P2 LEA R8, P1, R133.reuse, R60, 0x2 ;  /* 0x0000003c8508a211 */ /* 0x040fe400078210ff */
[CCC-:B------:R-:W-:Y:S02]  /*8280*/  @!P4 LEA.HI.X R11, R133.reuse, R61.reuse, R52.reuse, 0x2, P3 ;  /* 0x0000003d850bc211 */ /* 0x1c0fe400018f1434 */
[----:B------:R-:W-:-:S03]  /*8290*/  @!P2 LEA.HI.X R9, R133, R61, R52, 0x2, P1 ;  /* 0x0000003d8509a211 */ /* 0x000fc600008f1434 */
[----:B------:R-:W-:Y:S04]  /*82a0*/  @!P4 ST.E.128 desc[UR4][R10.64+0x4800], R36 ;  /* 0x004800240a00c985 */ /* 0x000fe8000c101d04 */
[----:B------:R1:W-:Y:S02]  /*82b0*/  @!P2 ST.E.128 desc[UR4][R8.64+0x4880], R20 ;  /* 0x004880140800a985 */ /* 0x0003e4000c101d04 */
[----:B-1----:R-:W-:Y:S05]  /*82c0*/  @P0 RET.REL.NODEC R2 `(_ZN5flash24flash_fwd_splitkv_kernelI23Flash_fwd_kernel_traitsILi96ELi64ELi64ELi4ELb0ELb0EN7cutlass6half_tE19Flash_kernel_traitsILi96ELi64ELi64ELi4ES3_EELb0ELb0ELb0ELb0ELb0ELb0ELb1ELb0EEEvNS_16Flash_fwd_paramsE) ;  /* 0xffffff7c024c0950 */ /* 0x002fea0003c3ffff */
[----:B------:R-:W-:Y:S01]  /*82d0*/  LEA R2, P0, R133, R60, 0x2 ;  /* 0x0000003c85027211 */ /* 0x000fe200078010ff */
[----:B------:R-:W-:-:S03]  /*82e0*/  IMAD.MOV.U32 R149, RZ, RZ, 0x0 ;  /* 0x00000000ff957424 */ /* 0x000fc600078e00ff */
[----:B------:R-:W-:-:S05]  /*82f0*/  LEA.HI.X R3, R133, R61, R52, 0x2, P0 ;  /* 0x0000003d85037211 */ /* 0x000fca00000f1434 */
[----:B------:R1:W-:Y:S02]  /*8300*/  ST.E.128 desc[UR4][R2.64+0x4900], R4 ;  /* 0x0049000402007985 */ /* 0x0003e4000c101d04 */
[----:B-1----:R-:W-:Y:S05]  /*8310*/  RET.REL.NODEC R148 `(_ZN5flash24flash_fwd_splitkv_kernelI23Flash_fwd_kernel_traitsILi96ELi64ELi64ELi4ELb0ELb0EN7cutlass6half_tE19Flash_kernel_traitsILi96ELi64ELi64ELi4ES3_EELb0ELb0ELb0ELb0ELb0ELb0ELb1ELb0EEEvNS_16Flash_fwd_paramsE) ;  /* 0xffffff7c94387950 */ /* 0x002fea0003c3ffff */
.L_x_7390:
[----:B------:R-:W-:Y:S01]  /*8320*/  MOV R4, 0x1f ;  /* 0x0000001f00047802 */ /* 0x000fe20000000f00 */
[----:B------:R-:W-:Y:S01]  /*8330*/  IMAD.MOV.U32 R5, RZ, RZ, 0x2 ;  /* 0x00000002ff057424 */ /* 0x000fe200078e00ff */
[----:B------:R-:W-:Y:S01]  /*8340*/  MOV R7, R162 ;  /* 0x000000a200077202 */ /* 0x000fe20000000f00 */
[----:B------:R-:W-:-:S07]  /*8350*/  IMAD.MOV.U32 R6, RZ, RZ, -0x1 ;  /* 0xffffffffff067424 */ /* 0x000fce00078e00ff */
[----:B-1---5:R-:W-:Y:S05]  /*8360*/  WARPSYNC.COLLECTIVE R6, `(.L_x_7399) ;  /* 0x0000000006087348 */ /* 0x022fea0003c00000 */
[----:B------:R2:W3:Y:S02]  /*8370*/  SHFL.BFLY P0, R4, R7, R5, R4 ;  /* 0x0c00000507047389 */ /* 0x0004e40000000004 */
[----:B-123-5:R-:W-:Y:S05]  /*8380*/  ENDCOLLECTIVE ;  /* 0x000000000000791b */ /* 0x02efea0003800000 */
.L_x_7399:
        /* <DEDUP_REMOVED lines=8> */
.L_x_7400:
[----:B------:R-:W-:Y:S01]  /*8410*/  MOV R8, R4 ;  /* 0x0000000400087202 */ /* 0x000fe20000000f00 */
[----:B------:R-:W-:Y:S01]  /*8420*/  IMAD.MOV.U32 R7, RZ, RZ, R157 ;  /* 0x000000ffff077224 */ /* 0x000fe200078e009d */
[----:B------:R-:W-:Y:S02]  /*8430*/  MOV R4, 0x1f ;  /* 0x0000001f00047802 */ /* 0x000fe40000000f00 */
[----:B------:R-:W-:-:S07]  /*8440*/  MOV R5, 0x2 ;  /* 0x0000000200057802 */ /* 0x000fce0000000f00 */
[----:B------:R-:W-:Y:S05]  /*8450*/  WARPSYNC.COLLECTIVE R6, `(.L_x_7401) ;  /* 0x0000000006087348 */ /* 0x000fea0003c00000 */
[----:B------:R1:W2:Y:S02]  /*8460*/  SHFL.BFLY P0, R4, R7, R5, R4 ;  /* 0x0c00000507047389 */ /* 0x0002a40000000004 */
[----:B-12---:R-:W-:Y:S05]  /*8470*/  ENDCOLLECTIVE ;  /* 0x000000000000791b */ /* 0x006fea0003800000 */
.L_x_7401:
[----:B------:R-:W-:Y:S01]  /*8480*/  FADD.FTZ R157, R4, R157 ;  /* 0x0000009d049d7221 */ /* 0x000fe20000010000 */
[----:B------:R-:W-:Y:S02]  /*8490*/  MOV R4, 0x1f ;  /* 0x0000001f00047802 */ /* 0x000fe40000000f00 */
[----:B------:R-:W-:Y:S01]  /*84a0*/  MOV R5, 0x1 ;  /* 0x0000000100057802 */ /* 0x000fe20000000f00 */
[----:B------:R-:W-:-:S07]  /*84b0*/  IMAD.MOV.U32 R7, RZ, RZ, R157 ;  /* 0x000000ffff077224 */ /* 0x000fce00078e009d */
[----:B------:R-:W-:Y:S05]  /*84c0*/  WARPSYNC.COLLECTIVE R6, `(.L_x_7402) ;  /* 0x0000000006087348 */ /* 0x000fea0003c00000 */
[----:B------:R1:W2:Y:S02]  /*84d0*/  SHFL.BFLY P0, R4, R7, R5, R4 ;  /* 0x0c00000507047389 */ /* 0x0002a40000000004 */
[----:B-12---:R-:W-:Y:S05]  /*84e0*/  ENDCOLLECTIVE ;  /* 0x000000000000791b */ /* 0x006fea0003800000 */
.L_x_7402:
[----:B------:R-:W-:Y:S01]  /*84f0*/  FADD.FTZ R5, R162, R8 ;  /* 0x00000008a2057221 */ /* 0x000fe20000010000 */
[----:B------:R-:W-:Y:S06]  /*8500*/  BRA `(.L_x_7403) ;  /* 0xfffffff0001c7947 */ /* 0x000fec000383ffff */
.L_x_7404:
        /* <DEDUP_REMOVED lines=15> */
.L_x_11698:


//--------------------- .text._ZN5flash24flash_fwd_splitkv_kernelI23Flash_fwd_kernel_traitsILi96ELi64ELi64ELi4ELb0ELb0EN7cutlass6half_tE19Flash_kernel_traitsILi96ELi64ELi64ELi4ES3_EELb0ELb0ELb0ELb0ELb0ELb1ELb1ELb0EEEvNS_16Flash_fwd_paramsE --------------------------
	.section	.text._ZN5flash24flash_fwd_splitkv_kernelI23Flash_fwd_kernel_traitsILi96ELi64ELi64ELi4ELb0ELb0EN7cutlass6half_tE19Flash_kernel_traitsILi96ELi64ELi64ELi4ES3_EELb0ELb0ELb0ELb0ELb0ELb1ELb1ELb0EEEvNS_16Flash_fwd_paramsE,"ax",@progbits
	.align	128
        .global         _ZN5flash24flash_fwd_splitkv_kernelI23Flash_fwd_kernel_traitsILi96ELi64ELi64ELi4ELb0ELb0EN7cutlass6half_tE19Flash_kernel_traitsILi96ELi64ELi64ELi4ES3_EELb0ELb0ELb0ELb0ELb0ELb1ELb1ELb0EEEvNS_16Flash_fwd_paramsE
        .type           _ZN5flash24flash_fwd_splitkv_kernelI23Flash_fwd_kernel_traitsILi96ELi64ELi64ELi4ELb0ELb0EN7cutlass6half_tE19Flash_kernel_traitsILi96ELi64ELi64ELi4ES3_EELb0ELb0ELb0ELb0ELb0ELb1ELb1ELb0EEEvNS_16Flash_fwd_paramsE,@function
        .size           _ZN5flash24flash_fwd_splitkv_kernelI23Flash_fwd_kernel_traitsILi96ELi64ELi64ELi4ELb0ELb0EN7cutlass6half_tE19Flash_kernel_traitsILi96ELi64ELi64ELi4ES3_EELb0ELb0ELb0ELb0ELb0ELb1ELb1ELb0EEEvNS_16Flash_fwd_paramsE,(.L_x_11699 - _ZN5flash24flash_fwd_splitkv_kernelI23Flash_fwd_kernel_traitsILi96ELi64ELi64ELi4ELb0ELb0EN7cutlass6half_tE19Flash_kernel_traitsILi96ELi64ELi64ELi4ES3_EELb0ELb0ELb0ELb0ELb0ELb1ELb1ELb0EEEvNS_16Flash_fwd_paramsE)
        .other          _ZN5flash24flash_fwd_splitkv_kernelI23Flash_fwd_kernel_traitsILi96ELi64ELi64ELi4ELb0ELb0EN7cutlass6half_tE19Flash_kernel_traitsILi96ELi64ELi64ELi4ES3_EELb0ELb0ELb0ELb0ELb0ELb1ELb1ELb0EEEvNS_16Flash_fwd_paramsE,@"STO_CUDA_ENTRY STV_DEFAULT"
_ZN5flash24flash_fwd_splitkv_kernelI23Flash_fwd_kernel_traitsILi96ELi64ELi64ELi4ELb0ELb0EN7cutlass6half_tE19Flash_kernel_traitsILi96ELi64ELi64ELi4ES3_EELb0ELb0ELb0ELb0ELb0ELb1ELb1ELb0EEEvNS_16Flash_fwd_paramsE:
.text._ZN5flash24flash_fwd_splitkv_kernelI23Flash_fwd_kernel_traitsILi96ELi64ELi64ELi4ELb0ELb0EN7cutlass6half_tE19Flash_kernel_traitsILi96ELi64ELi64ELi4ES3_EELb0ELb0ELb0ELb0ELb0ELb1ELb1ELb0EEEvNS_16Flash_fwd_paramsE:
        /* <DEDUP_REMOVED lines=29> */
[----:B---3--:R-:W-:Y:S05]  /*01d0*/  CALL.REL.NOINC `($_ZN5flash24flash_fwd_splitkv_kernelI23Flash_fwd_kernel_traitsILi96ELi64ELi64ELi4ELb0ELb0EN7cutlass6half_tE19Flash_kernel_traitsILi96ELi64ELi64ELi4ES3_EELb0ELb0ELb0ELb0ELb0ELb1ELb1ELb0EEEvNS_16Flash_fwd_paramsE$_ZN5flash30compute_attn_1rowblock_splitkvI23Flash_fwd_kernel_traitsILi96ELi64ELi64ELi4ELb0ELb0EN7cutlass6half_tE19Flash_kernel_traitsILi96ELi64ELi64ELi4ES3_EELb0ELb0ELb0ELb0ELb0ELb1ELb1ELb0ENS_16Flash_fwd_paramsEEEvRKT8_iiiii) ;  /* 0x0000000000087944 */ /* 0x008fea0003c00000 */
[----:B------:R-:W-:Y:S05]  /*01e0*/  BSYNC.RECONVERGENT B2 ;  /* 0x0000000000027941 */ /* 0x000fea0003800200 */
.L_x_7405:
[----:B------:R-:W-:Y:S05]  /*01f0*/  EXIT ;  /* 0x000000000000794d */ /* 0x000fea0003800000 */
        .type           $_ZN5flash24flash_fwd_splitkv_kernelI23Flash_fwd_kernel_traitsILi96ELi64ELi64ELi4ELb0ELb0EN7cutlass6half_tE19Flash_kernel_traitsILi96ELi64ELi64ELi4ES3_EELb0ELb0ELb0ELb0ELb0ELb1ELb1ELb0EEEvNS_16Flash_fwd_paramsE$_ZN5flash30compute_attn_1rowblock_splitkvI23Flash_fwd_kernel_traitsILi96ELi64ELi64ELi4ELb0ELb0EN7cutlass6half_tE19Flash_kernel_traitsILi96ELi64ELi64ELi4ES3_EELb0ELb0ELb0ELb0ELb0ELb1ELb1ELb0ENS_16Flash_fwd_paramsEEEvRKT8_iiiii,@function
        .size           $_ZN5flash24flash_fwd_splitkv_kernelI23Flash_fwd_kernel_traitsILi96ELi64ELi64ELi4ELb0ELb0EN7cutlass6half_tE19Flash_kernel_traitsILi96ELi64ELi64ELi4ES3_EELb0ELb0ELb0ELb0ELb0ELb1ELb1ELb0EEEvNS_16Flash_fwd_paramsE$_ZN5flash30compute_attn_1rowblock_splitkvI23Flash_fwd_kernel_traitsILi96ELi64ELi64ELi4ELb0ELb0EN7cutlass6half_tE19Flash_kernel_traitsILi96ELi64ELi64ELi4ES3_EELb0ELb0ELb0ELb0ELb0ELb1ELb1ELb0ENS_16Flash_fwd_paramsEEEvRKT8_iiiii,(.L_x_11699 - $_ZN5flash24flash_fwd_splitkv_kernelI23Flash_fwd_kernel_traitsILi96ELi64ELi64ELi4ELb0ELb0EN7cutlass6half_tE19Flash_kernel_traitsILi96ELi64ELi64ELi4ES3_EELb0ELb0ELb0ELb0ELb0ELb1ELb1ELb0EEEvNS_16Flash_fwd_paramsE$_ZN5flash30compute_attn_1rowblock_splitkvI23Flash_fwd_kernel_traitsILi96ELi64ELi64ELi4ELb0ELb0EN7cutlass6half_tE19Flash_kernel_traitsILi96ELi64ELi64ELi4ES3_EELb0ELb0ELb0ELb0ELb0ELb1ELb1ELb0ENS_16Flash_fwd_paramsEEEvRKT8_iiiii)
$_ZN5flash24flash_fwd_splitkv_kernelI23Flash_fwd_kernel_traitsILi96ELi64ELi64ELi4ELb0ELb0EN7cutlass6half_tE19Flash_kernel_traitsILi96ELi64ELi64ELi4ES3_EELb0ELb0ELb0ELb0ELb0ELb1ELb1ELb0EEEvNS_16Flash_fwd_paramsE$_ZN5flash30compute_attn_1rowblock_splitkvI23Flash_fwd_kernel_traitsILi96ELi64ELi64ELi4ELb0ELb0EN7cutlass6half_tE19Flash_kernel_traitsILi96ELi64ELi64ELi4ES3_EELb0ELb0ELb0ELb0ELb0ELb1ELb1ELb0ENS_16Flash_fwd_paramsEEEvRKT8_iiiii:
        /* <DEDUP_REMOVED lines=38> */
.L_x_7407:
[----:B------:R-:W-:Y:S05]  /*0460*/  BSYNC.RECONVERGENT B0 ;  /* 0x0000000000007941 */ /* 0x000fea0003800200 */
.L_x_7406:
[----:B------:R-:W-:Y:S04]  /*0470*/  BSSY.RECONVERGENT B0, `(.L_x_7408) ;  /* 0x0000007000007945 */ /* 0x000fe80003800200 */
[----:B------:R-:W-:Y:S05]  /*0480*/  @!P3 BRA `(.L_x_7409) ;  /* 0x000000000014b947 */ /* 0x000fea0003800000 */
[----:B-1----:R-:W3:Y:S02]  /*0490*/  LD.E.U8 R7, desc[UR4][R2.64+0x1b2] ;  /* 0x0001b20402077980 */ /* 0x002ee4000c101100 */
[----:B---3--:R-:W-:-:S13]  /*04a0*/  ISETP.NE.AND P1, PT, R7, RZ, PT ;  /* 0x000000ff0700720c */ /* 0x008fda0003f25270 */
[----:B-----5:R-:W3:Y:S02]  /*04b0*/  @P1 LD.E R92, desc[UR4][R14.64+0x4] ;  /* 0x000004040e5c1980 */ /* 0x020ee4000c101900 */
[----:B---3--:R-:W-:-:S06]  /*04c0*/  @P1 IADD3 R92, PT, PT, R92, -R13, RZ ;  /* 0x8000000d5c5c1210 */ /* 0x008fcc0007ffe0ff */
[----:B------:R3:W5:Y:S02]  /*04d0*/  @!P1 LD.E R92, desc[UR4][R14.64] ;  /* 0x000000040e5c9980 */ /* 0x000764000c101900 */
.L_x_7409:
[----:B------:R-:W-:Y:S05]  /*04e0*/  BSYNC.RECONVERGENT B0 ;  /* 0x0000000000007941 */ /* 0x000fea0003800200 */
.L_x_7408:
        /* <DEDUP_REMOVED lines=8> */
.L_x_7411:
[----:B-1----:R-:W4:Y:S01]  /*0570*/  LD.E.64 R6, desc[UR4][R2.64+0x108] ;  /* 0x0001080402067980 */ /* 0x002f22000c101b00 */
[----:B------:R-:W-:Y:S01]  /*0580*/  BSSY.RECONVERGENT B0, `(.L_x_7413) ;  /* 0x0000006000007945 */ /* 0x000fe20003800200 */
[----:B----4-:R-:W-:Y:S01]  /*0590*/  ISETP.NE.U32.AND P0, PT, R6, RZ, PT ;  /* 0x000000ff0600720c */ /* 0x010fe20003f05070 */
[----:B------:R-:W-:-:S03]  /*05a0*/  IMAD.MOV.U32 R6, RZ, RZ, RZ ;  /* 0x000000ffff067224 */ /* 0x000fc600078e00ff */
[----:B------:R-:W-:-:S13]  /*05b0*/  ISETP.NE.AND.EX P0, PT, R7, RZ, PT, P0 ;  /* 0x000000ff0700720c */ /* 0x000fda0003f05300 */
[----:B------:R-:W-:Y:S05]  /*05c0*/  @!P0 BRA `(.L_x_7414) ;  /* 0x0000000000048947 */ /* 0x000fea0003800000 */
[----:B------:R1:W5:Y:S02]  /*05d0*/  LD.E R6, desc[UR4][R2.64+0xbc] ;  /* 0x0000bc0402067980 */ /* 0x000364000c101900 */
.L_x_7414:
[----:B------:R-:W-:Y:S05]  /*05e0*/  BSYNC.RECONVERGENT B0 ;  /* 0x0000000000007941 */ /* 0x000fea0003800200 */
.L_x_7413:
[----:B-----5:R-:W-:Y:S02]  /*05f0*/  IADD3 R92, PT, PT, R6, R92, -R12 ;  /* 0x0000005c065c7210 */ /* 0x020fe40007ffe80c */
.L_x_7412:
[----:B------:R-:W-:Y:S05]  /*0600*/  BSYNC.RECONVERGENT B1 ;  /* 0x0000000000017941 */ /* 0x000fea0003800200 */
.L_x_7410:
[----:B------:R-:W-:Y:S01]  /*0610*/  IMAD.SHL.U32 R139, R149, 0x40, RZ ;  /* 0x00000040958b7824 */ /* 0x000fe200078e00ff */
[----:B-1----:R-:W-:Y:S01]  /*0620*/  MOV R6, R148 ;  /* 0x0000009400067202 */ /* 0x002fe20000000f00 */
[----:B------:R-:W-:-:S03]  /*0630*/  IMAD.MOV.U32 R7, RZ, RZ, 0x0 ;  /* 0x00000000ff077424 */ /* 0x000fc600078e00ff */
[----:B------:R-:W-:-:S13]  /*0640*/  ISETP.GT.AND P0, PT, R18, R139, PT ;  /* 0x0000008b1200720c */ /* 0x000fda0003f04270 */
[----:B--23--:R-:W-:Y:S05]  /*0650*/  @!P0 RET.REL.NODEC R6 `(_ZN5flash24flash_fwd_splitkv_kernelI23Flash_fwd_kernel_traitsILi96ELi64ELi64ELi4ELb0ELb0EN7cutlass6half_tE19Flash_kernel_traitsILi96ELi64ELi64ELi4ES3_EELb0ELb0ELb0ELb0ELb0ELb1ELb1ELb0EEEvNS_16Flash_fwd_paramsE) ;  /* 0xfffffff806688950 */ /* 0x00cfea0003c3ffff */
        /* <DEDUP_REMOVED lines=74> */
.L_x_7417:
[----:B------:R-:W-:Y:S05]  /*0b00*/  BSYNC.RECONVERGENT B0 ;  /* 0x0000000000007941 */ /* 0x000fea0003800200 */
.L_x_7416:
        /* <DEDUP_REMOVED lines=16> */
.L_x_7419:
[----:B------:R-:W-:Y:S05]  /*0c10*/  BSYNC.RECONVERGENT B0 ;  /* 0x0000000000007941 */ /* 0x000fea0003800200 */
.L_x_7418:
        /* <DEDUP_REMOVED lines=15> */
.L_x_7421:
[----:B------:R-:W-:Y:S05]  /*0d10*/  BSYNC.RECONVERGENT B0 ;  /* 0x0000000000007941 */ /* 0x000fea0003800200 */
.L_x_7420:
        /* <DEDUP_REMOVED lines=15> */
.L_x_7423:
[----:B------:R-:W-:Y:S05]  /*0e10*/  BSYNC.RECONVERGENT B0 ;  /* 0x0000000000007941 */ /* 0x000fea0003800200 */
.L_x_7422:
        /* <DEDUP_REMOVED lines=14> */
[----:B--23--:R-:W-:Y:S05]  /*0f00*/  @P6 RET.REL.NODEC R4 `(_ZN5flash24flash_fwd_splitkv_kernelI23Flash_fwd_kernel_traitsILi96ELi64ELi64ELi4ELb0ELb0EN7cutlass6half_tE19Flash_kernel_traitsILi96ELi64ELi64ELi4ES3_EELb0ELb0ELb0ELb0ELb0ELb1ELb1ELb0EEEvNS_16Flash_fwd_paramsE) ;  /* 0xfffffff0043c6950 */ /* 0x00cfea0003c3ffff */
[----:B------:R-:W-:Y:S02]  /*0f10*/  MOV R0, 0xff800000 ;  /* 0xff80000000007802 */ /* 0x000fe40000000f00 */
[----:B------:R-:W-:-:S03]  /*0f20*/  MOV R149, 0x0 ;  /* 0x0000000000957802 */ /* 0x000fc60000000f00 */
[----:B------:R1:W-:Y:S02]  /*0f30*/  ST.E desc[UR4][R2.64+0xc0], R0 ;  /* 0x0000c00002007985 */ /* 0x0003e4000c101904 */
[----:B-1----:R-:W-:Y:S05]  /*0f40*/  RET.REL.NODEC R148 `(_ZN5flash24flash_fwd_splitkv_kernelI23Flash_fwd_kernel_traitsILi96ELi64ELi64ELi4ELb0ELb0EN7cutlass6half_tE19Flash_kernel_traitsILi96ELi64ELi64ELi4ES3_EELb0ELb0ELb0ELb0ELb0ELb1ELb1ELb0EEEvNS_16Flash_fwd_paramsE) ;  /* 0xfffffff0942c7950 */ /* 0x002fea0003c3ffff */
.L_x_7415:
        /* <DEDUP_REMOVED lines=105> */
.L_x_7425:
        /* <DEDUP_REMOVED lines=79> */
.L_x_7426:
[----:B------:R-:W-:Y:S05]  /*1ad0*/  BSYNC.RECONVERGENT B0 ;  /* 0x0000000000007941 */ /* 0x000fea0003800200 */
.L_x_7424:
        /* <DEDUP_REMOVED lines=127> */
.L_x_7429:
[----:B------:R3:W-:Y:S02]  /*22d0*/  STS.128 [R89+0x2000], RZ ;  /* 0x002000ff59007388 */ /* 0x0007e40000000c00 */
.L_x_7428:
[----:B------:R-:W-:Y:S05]  /*22e0*/  BSYNC.RECONVERGENT B0 ;  /* 0x0000000000007941 */ /* 0x000fea0003800200 */
.L_x_7427:
        /* <DEDUP_REMOVED lines=32> */
.L_x_7432:
[----:B------:R1:W-:Y:S02]  /*24f0*/  STS.128 [R89+0x2800], RZ ;  /* 0x002800ff59007388 */ /* 0x0003e40000000c00 */
.L_x_7431:
[----:B------:R-:W-:Y:S05]  /*2500*/  BSYNC.RECONVERGENT B0 ;  /* 0x0000000000007941 */ /* 0x000fea0003800200 */
.L_x_7430:
        /* <DEDUP_REMOVED lines=30> */
.L_x_7435:
[----:B------:R4:W-:Y:S02]  /*26f0*/  STS.128 [R89+0x5000], RZ ;  /* 0x005000ff59007388 */ /* 0x0009e40000000c00 */
.L_x_7434:
[----:B------:R-:W-:Y:S05]  /*2700*/  BSYNC.RECONVERGENT B0 ;  /* 0x0000000000007941 */ /* 0x000fea0003800200 */
.L_x_7433:
        /* <DEDUP_REMOVED lines=24> */
.L_x_7438:
[----:B------:R1:W-:Y:S02]  /*2890*/  STS.128 [R89+0x5800], RZ ;  /* 0x005800ff59007388 */ /* 0x0003e40000000c00 */
.L_x_7437:
[----:B------:R-:W-:Y:S05]  /*28a0*/  BSYNC.RECONVERGENT B0 ;  /* 0x0000000000007941 */ /* 0x000fea0003800200 */
.L_x_7436:
        /* <DEDUP_REMOVED lines=25> */
.L_x_7441:
[----:B------:R1:W-:Y:S01]  /*2a40*/  STS.128 [R89+0x8000], RZ ;  /* 0x008000ff59007388 */ /* 0x0003e20000000c00 */
[----:B------:R-:W-:Y:S05]  /*2a50*/  BRA `(.L_x_7442) ;  /* 0x00000000000c7947 */ /* 0x000fea0003800000 */
.L_x_7440:
[----:B------:R1:W-:Y:S04]  /*2a60*/  STS.128 [R89+0x6000], RZ ;  /* 0x006000ff59007388 */ /* 0x0003e80000000c00 */
[----:B------:R1:W-:Y:S04]  /*2a70*/  STS.128 [R89+0x7000], RZ ;  /* 0x007000ff59007388 */ /* 0x0003e80000000c00 */
[----:B------:R1:W-:Y:S02]  /*2a80*/  STS.128 [R89+0x8000], RZ ;  /* 0x008000ff59007388 */ /* 0x0003e40000000c00 */
.L_x_7442:
[----:B------:R-:W-:Y:S05]  /*2a90*/  BSYNC.RECONVERGENT B0 ;  /* 0x0000000000007941 */ /* 0x000fea0003800200 */
.L_x_7439:
        /* <DEDUP_REMOVED lines=27> */
.L_x_7445:
[----:B------:R1:W-:Y:S02]  /*2c50*/  STS.128 [R89+0x8800], RZ ;  /* 0x008800ff59007388 */ /* 0x0003e40000000c00 */
.L_x_7444:
[----:B------:R-:W-:Y:S05]  /*2c60*/  BSYNC.RECONVERGENT B0 ;  /* 0x0000000000007941 */ /* 0x000fea0003800200 */
.L_x_7443:
[----:B------:R-:W5:Y:S01]  /*2c70*/  LD.E R91, desc[UR4][R2.64+0x18c] ;  /* 0x00018c04025b7980 */ /* 0x000f62000c101900 */
        /* <DEDUP_REMOVED lines=29> */
[----:B------:R-:W3:Y:S04]  /*2e50*/  LDSM.16.M88.4 R52, [R94+0x3400] ;  /* 0x003400005e34783b */ /* 0x000ee80000000200 */
[----:B------:R-:W-:Y:S04]  /*2e60*/  LDSM.16.M88.4 R80, [R93+0x3000] ;  /* 0x003000005d50783b */ /* 0x000fe80000000200 */
[----:B------:R-:W4:Y:S04]  /*2e70*/  LDSM.16.M88.4 R72, [R95] ;  /* 0x000000005f48783b */ /* 0x000f280000000200 */
[----:B------:R-:W4:Y:S04]  /*2e80*/  LDSM.16.M88.4 R44, [R94+0x3800] ;  /* 0x003800005e2c783b */ /* 0x000f280000000200 */
[----:B------:R-:W4:Y:S04]  /*2e90*/  LDSM.16.M88.4 R4, [R94+0x3c00] ;  /* 0x003c00005e04783b */ /* 0x000f280000000200 */
[----:B------:R-:W-:Y:S04]  /*2ea0*/  LDSM.16.M88.4 R76, [R94+0x4000] ;  /* 0x004000005e4c783b */ /* 0x000fe80000000200 */
[----:B------:R-:W4:Y:S04]  /*2eb0*/  LDSM.16.M88.4 R32, [R8+0x1000] ;  /* 0x001000000820783b */ /* 0x000f280000000200 */
[----:B------:R-:W4:Y:S04]  /*2ec0*/  LDSM.16.M88.4 R68, [R93+0x3400] ;  /* 0x003400005d44783b */ /* 0x000f280000000200 */
[----:B------:R-:W4:Y:S01]  /*2ed0*/  LDSM.16.M88.4 R64, [R93+0x3800] ;  /* 0x003800005d40783b */ /* 0x000f220000000200 */
[C---:B-1----:R-:W-:Y:S03]  /*2ee0*/  HMMA.16816.F32 R12, R36.reuse, R24, RZ ;  /* 0x00000018240c723c */ /* 0x042fe600000018ff */
[----:B------:R-:W-:Y:S04]  /*2ef0*/  LDSM.16.M88.4 R16, [R93+0x4000] ;  /* 0x004000005d10783b */ /* 0x000fe80000000200 */
[----:B--2---:R-:W1:Y:S01]  /*2f00*/  LDSM.16.M88.4 R20, [R95+0x1000] ;  /* 0x001000005f14783b */ /* 0x004e620000000200 */
[C---:B------:R-:W-:Y:S03]  /*2f10*/  HMMA.16816.F32 R24, R36.reuse, R26, RZ ;  /* 0x0000001a2418723c */ /* 0x040fe600000018ff */
[----:B------:R-:W2:Y:S04]  /*2f20*/  LDSM.16.M88.4 R28, [R94+0x4400] ;  /* 0x004400005e1c783b */ /* 0x000ea80000000200 */
[----:B------:R-:W2:Y:S01]  /*2f30*/  LDSM.16.M88.4 R60, [R93+0x3c00] ;  /* 0x003c00005d3c783b */ /* 0x000ea20000000200 */
[----:B---3--:R-:W-:Y:S03]  /*2f40*/  HMMA.16816.F32 R56, R36, R52, RZ ;  /* 0x000000342438723c */ /* 0x008fe600000018ff */
        /* <DEDUP_REMOVED lines=8> */
[----:B------:R-:W3:Y:S07]  /*2fd0*/  LDSM.16.M88.4 R4, [R94+0x5000] ;  /* 0x005000005e04783b */ /* 0x000eee0000000200 */
[----:B------:R-:W-:Y:S08]  /*2fe0*/  HMMA.16816.F32 R12, R32, R76, R12 ;  /* 0x0000004c200c723c */ /* 0x000ff0000000180c */
        /* <DEDUP_REMOVED lines=9> */
[----:B------:R-:W-:Y:S07]  /*3080*/  LDSM.16.M88.4 R16, [R94+0x5400] ;  /* 0x005400005e10783b */ /* 0x000fee0000000200 */
[C---:B--2---:R-:W-:Y:S08]  /*3090*/  HMMA.16816.F32 R56, R32.reuse, R28, R56 ;  /* 0x0000001c2038723c */ /* 0x044ff00000001838 */
[----:B------:R-:W-:Y:S01]  /*30a0*/  HMMA.16816.F32 R52, R32, R30, R52 ;  /* 0x0000001e2034723c */ /* 0x000fe20000001834 */
[----:B------:R-:W1:Y:S07]  /*30b0*/  LDSM.16.M88.4 R28, [R94+0x4800] ;  /* 0x004800005e1c783b */ /* 0x000e6e0000000200 */
[C---:B------:R-:W-:Y:S08]  /*30c0*/  HMMA.16816.F32 R40, R72.reuse, R60, R40 ;  /* 0x0000003c4828723c */ /* 0x040ff00000001828 */
[----:B------:R-:W-:Y:S01]  /*30d0*/  HMMA.16816.F32 R36, R72, R62, R36 ;  /* 0x0000003e4824723c */ /* 0x000fe20000001824 */
[----:B------:R-:W2:Y:S07]  /*30e0*/  LDSM.16.M88.4 R60, [R95+0x2000] ;  /* 0x002000005f3c783b */ /* 0x000eae0000000200 */
[C---:B---3--:R-:W-:Y:S08]  /*30f0*/  HMMA.16816.F32 R64, R8.reuse, R4, R64 ;  /* 0x000000040840723c */ /* 0x048ff00000001840 */
[----:B------:R-:W-:Y:S01]  /*3100*/  HMMA.16816.F32 R24, R8, R6, R24 ;  /* 0x000000060818723c */ /* 0x000fe20000001818 */
[----:B------:R-:W3:Y:S07]  /*3110*/  LDSM.16.M88.4 R4, [R93+0x5400] ;  /* 0x005400005d04783b */ /* 0x000eee0000000200 */
[C---:B----4-:R-:W-:Y:S08]  /*3120*/  HMMA.16816.F32 R56, R20.reuse, R68, R56 ;  /* 0x000000441438723c */ /* 0x050ff00000001838 */
[----:B------:R-:W-:Y:S01]  /*3130*/  HMMA.16816.F32 R52, R20, R70, R52 ;  /* 0x000000461434723c */ /* 0x000fe20000001834 */
[----:B------:R-:W4:Y:S07]  /*3140*/  LDSM.16.M88.4 R68, [R93+0x4800] ;  /* 0x004800005d44783b */ /* 0x000f2e0000000200 */
[----:B-1----:R-:W-:Y:S08]  /*3150*/  HMMA.16816.F32 R48, R32, R28, R48 ;  /* 0x0000001c2030723c */ /* 0x002ff00000001830 */
[C---:B------:R-:W-:Y:S08]  /*3160*/  HMMA.16816.F32 R56, R8.reuse, R16, R56 ;  /* 0x000000100838723c */ /* 0x040ff00000001838 */
[----:B------:R-:W-:Y:S01]  /*3170*/  HMMA.16816.F32 R52, R8, R18, R52 ;  /* 0x000000120834723c */ /* 0x000fe20000001834 */
[----:B------:R-:W1:Y:S07]  /*3180*/  LDSM.16.M88.4 R16, [R94+0x4c00] ;  /* 0x004c00005e10783b */ /* 0x000e6e0000000200 */
[C---:B--2---:R-:W-:Y:S08]  /*3190*/  HMMA.16816.F32 R24, R60.reuse, R14, R24 ;  /* 0x0000000e3c18723c */ /* 0x044ff00000001818 */
[C---:B------:R-:W-:Y:S01]  /*31a0*/  HMMA.16816.F32 R64, R60.reuse, R12, R64 ;  /* 0x0000000c3c40723c */ /* 0x040fe20000001840 */
[----:B------:R-:W2:Y:S07]  /*31b0*/  LDSM.16.M88.4 R12, [R94+0x5800] ;  /* 0x005800005e0c783b */ /* 0x000eae0000000200 */
[----:B---3--:R-:W-:Y:S03]  /*31c0*/  HMMA.16816.F32 R56, R60, R4, R56 ;  /* 0x000000043c38723c */ /* 0x008fe60000001838 */
[-C--:B-----5:R-:W-:Y:S01]  /*31d0*/  FMUL.FTZ R24, R24, R91.reuse ;  /* 0x0000005b18187220 */ /* 0x0a0fe20000410000 */
[-C--:B------:R-:W-:Y:S01]  /*31e0*/  FMUL.FTZ R25, R25, R91.reuse ;  /* 0x0000005b19197220 */ /* 0x080fe20000410000 */
[-C--:B------:R-:W-:Y:S01]  /*31f0*/  FMUL.FTZ R26, R26, R91.reuse ;  /* 0x0000005b1a1a7220 */ /* 0x080fe20000410000 */
[-C--:B------:R-:W-:Y:S01]  /*3200*/  FMUL.FTZ R27, R27, R91.reuse ;  /* 0x0000005b1b1b7220 */ /* 0x080fe20000410000 */
[----:B------:R-:W-:Y:S01]  /*3210*/  MUFU.TANH R29, R24 ;  /* 0x00000018001d7308 */ /* 0x000fe20000002400 */
[----:B------:R-:W-:Y:S03]  /*3220*/  HMMA.16816.F32 R44, R32, R30, R44 ;  /* 0x0000001e202c723c */ /* 0x000fe6000000182c */
[-C--:B------:R-:W-:Y:S01]  /*3230*/  FMUL.FTZ R64, R64, R91.reuse ;  /* 0x0000005b40407220 */ /* 0x080fe20000410000 */
[-C--:B------:R-:W-:Y:S01]  /*3240*/  FMUL.FTZ R65, R65, R91.reuse ;  /* 0x0000005b41417220 */ /* 0x080fe20000410000 */
[-C--:B------:R-:W-:Y:S01]  /*3250*/  FMUL.FTZ R66, R66, R91.reuse ;  /* 0x0000005b42427220 */ /* 0x080fe20000410000 */
[-C--:B------:R-:W-:Y:S01]  /*3260*/  FMUL.FTZ R28, R67, R91.reuse ;  /* 0x0000005b431c7220 */ /* 0x080fe20000410000 */
[----:B------:R-:W-:Y:S01]  /*3270*/  MUFU.TANH R75, R25 ;  /* 0x00000019004b7308 */ /* 0x000fe20000002400 */
[----:B------:R-:W-:Y:S01]  /*3280*/  HMMA.16816.F32 R52, R60, R6, R52 ;  /* 0x000000063c34723c */ /* 0x000fe20000001834 */
[----:B------:R-:W3:Y:S02]  /*3290*/  LDSM.16.M88.4 R4, [R93+0x4c00] ;  /* 0x004c00005d04783b */ /* 0x000ee40000000200 */
[-C--:B------:R-:W-:Y:S01]  /*32a0*/  FMUL.FTZ R31, R56, R91.reuse ;  /* 0x0000005b381f7220 */ /* 0x080fe20000410000 */
[-C--:B------:R-:W-:Y:S01]  /*32b0*/  FMUL.FTZ R56, R57, R91.reuse ;  /* 0x0000005b39387220 */ /* 0x080fe20000410000 */
[-C--:B------:R-:W-:Y:S01]  /*32c0*/  FMUL.FTZ R57, R58, R91.reuse ;  /* 0x0000005b3a397220 */ /* 0x080fe20000410000 */
[-C--:B------:R-:W-:Y:S01]  /*32d0*/  FMUL.FTZ R58, R59, R91.reuse ;  /* 0x0000005b3b3a7220 */ /* 0x080fe20000410000 */
[----:B------:R-:W-:Y:S01]  /*32e0*/  MUFU.TANH R30, R27 ;  /* 0x0000001b001e7308 */ /* 0x000fe20000002400 */
[C---:B----4-:R-:W-:Y:S07]  /*32f0*/  HMMA.16816.F32 R48, R20.reuse, R68, R48 ;  /* 0x000000441430723c */ /* 0x050fee0000001830 */
[----:B------:R4:W-:Y:S01]  /*3300*/  MUFU.TANH R68, R26 ;  /* 0x0000001a00447308 */ /* 0x0009e20000002400 */
[----:B------:R-:W-:Y:S07]  /*3310*/  HMMA.16816.F32 R44, R20, R70, R44 ;  /* 0x00000046142c723c */ /* 0x000fee000000182c */
[----:B------:R-:W-:Y:S01]  /*3320*/  MUFU.TANH R72, R64 ;  /* 0x0000004000487308 */ /* 0x000fe20000002400 */
[----:B-1----:R-:W-:Y:S01]  /*3330*/  HMMA.16816.F32 R40, R32, R16, R40 ;  /* 0x000000102028723c */ /* 0x002fe20000001828 */
[-C--:B------:R-:W-:Y:S01]  /*3340*/  FMUL.FTZ R16, R52, R91.reuse ;  /* 0x0000005b34107220 */ /* 0x080fe20000410000 */
[-C--:B------:R-:W-:Y:S01]  /*3350*/  FMUL.FTZ R52, R54, R91.reuse ;  /* 0x0000005b36347220 */ /* 0x080fe20000410000 */
[----:B------:R-:W-:-:S04]  /*3360*/  FMUL.FTZ R17, R53, R91 ;  /* 0x0000005b35117220 */ /* 0x000fc80000410000 */
[----:B------:R-:W-:Y:S01]  /*3370*/  MUFU.TANH R73, R65 ;  /* 0x0000004100497308 */ /* 0x000fe20000002400 */
[----:B------:R-:W-:Y:S01]  /*3380*/  HMMA.16816.F32 R36, R32, R18, R36 ;  /* 0x000000122024723c */ /* 0x000fe20000001824 */
[----:B----4-:R-:W1:Y:S01]  /*3390*/  LDSM.16.M88.4 R24, [R94+0x5c00] ;  /* 0x005c00005e18783b */ /* 0x010e620000000200 */
[----:B------:R-:W-:-:S05]  /*33a0*/  IMAD.SHL.U32 R32, R151, 0x40, RZ ;  /* 0x0000004097207824 */ /* 0x000fca00078e00ff */
[----:B------:R4:W5:Y:S01]  /*33b0*/  MUFU.TANH R74, R66 ;  /* 0x00000042004a7308 */ /* 0x0009620000002400 */
[C---:B--2---:R-:W-:Y:S07]  /*33c0*/  HMMA.16816.F32 R48, R8.reuse, R12, R48 ;  /* 0x0000000c0830723c */ /* 0x044fee0000001830 */
[----:B------:R-:W2:Y:S01]  /*33d0*/  MUFU.TANH R28, R28 ;  /* 0x0000001c001c7308 */ /* 0x000ea20000002400 */
[----:B------:R-:W-:Y:S01]  /*33e0*/  HMMA.16816.F32 R44, R8, R14, R44 ;  /* 0x0000000e082c723c */ /* 0x000fe2000000182c */
[----:B------:R-:W5:Y:S06]  /*33f0*/  LDSM.16.M88.4 R12, [R93+0x5c00] ;  /* 0x005c00005d0c783b */ /* 0x000f6c0000000200 */
[----:B------:R-:W-:Y:S01]  /*3400*/  MUFU.TANH R31, R31 ;  /* 0x0000001f001f7308 */ /* 0x000fe20000002400 */
[----:B---3--:R-:W-:Y:S01]  /*3410*/  HMMA.16816.F32 R40, R20, R4, R40 ;  /* 0x000000041428723c */ /* 0x008fe20000001828 */
[----:B----4-:R-:W3:Y:S01]  /*3420*/  LDSM.16.M88.4 R64, [R93+0x5800] ;  /* 0x005800005d40783b */ /* 0x010ee20000000200 */
[----:B------:R-:W-:Y:S01]  /*3430*/  FMUL.FTZ R4, R55, R91 ;  /* 0x0000005b37047220 */ /* 0x000fe20000410000 */
[----:B------:R-:W-:-:S04]  /*3440*/  DEPBAR.LE SB0, 0x0 ;  /* 0x000080000000791a */ /* 0x000fc80000000000 */
[----:B------:R-:W4:Y:S01]  /*3450*/  MUFU.TANH R57, R57 ;  /* 0x0000003900397308 */ /* 0x000f220000002400 */
[----:B------:R-:W-:Y:S01]  /*3460*/  HMMA.16816.F32 R36, R20, R6, R36 ;  /* 0x000000061424723c */ /* 0x000fe20000001824 */
[----:B------:R-:W-:-:S05]  /*3470*/  IMAD.SHL.U32 R6, R133, 0x2, RZ ;  /* 0x0000000285067824 */ /* 0x000fca00078e00ff */
[----:B------:R-:W-:Y:S01]  /*3480*/  LOP3.LUT R6, R32, 0x6, R6, 0xf8, !PT ;  /* 0x0000000620067812 */ /* 0x000fe200078ef806 */
[----:B------:R-:W-:Y:S03]  /*3490*/  MUFU.TANH R56, R56 ;  /* 0x0000003800387308 */ /* 0x000fe60000002400 */
[C---:B------:R-:W-:Y:S02]  /*34a0*/  LOP3.LUT R5, R6.reuse, 0x8, RZ, 0xfc, !PT ;  /* 0x0000000806057812 */ /* 0x040fe400078efcff */
[----:B-1----:R-:W-:Y:S01]  /*34b0*/  HMMA.16816.F32 R40, R8, R24, R40 ;  /* 0x000000180828723c */ /* 0x002fe20000001828 */
[C---:B------:R-:W-:Y:S02]  /*34c0*/  LOP3.LUT R7, R6.reuse, 0x1, RZ, 0xfc, !PT ;  /* 0x0000000106077812 */ /* 0x040fe400078efcff */
[----:B------:R-:W-:Y:S01]  /*34d0*/  ISETP.GE.AND P0, PT, R5, R92, PT ;  /* 0x0000005c0500720c */ /* 0x000fe20003f06270 */
[----:B------:R-:W1:Y:S01]  /*34e0*/  MUFU.TANH R58, R58 ;  /* 0x0000003a003a7308 */ /* 0x000e620000002400 */
[----:B------:R-:W-:-:S02]  /*34f0*/  LOP3.LUT R5, R6, 0x11, RZ, 0xfc, !PT ;  /* 0x0000001106057812 */ /* 0x000fc400078efcff */
[CC--:B------:R-:W-:Y:S01]  /*3500*/  ISETP.GE.AND P2, PT, R6.reuse, R92.reuse, PT ;  /* 0x0000005c0600720c */ /* 0x0c0fe20003f46270 */
[----:B------:R-:W-:Y:S01]  /*3510*/  HMMA.16816.F32 R36, R8, R26, R36 ;  /* 0x0000001a0824723c */ /* 0x000fe20000001824 */
[-C--:B------:R-:W-:Y:S02]  /*3520*/  ISETP.GE.AND P4, PT, R5, R92.reuse, PT ;  /* 0x0000005c0500720c */ /* 0x080fe40003f86270 */
[C---:B------:R-:W-:Y:S01]  /*3530*/  LOP3.LUT R5, R6.reuse, 0x18, RZ, 0xfc, !PT ;  /* 0x0000001806057812 */ /* 0x040fe200078efcff */
[----:B------:R-:W-:Y:S01]  /*3540*/  MUFU.TANH R16, R16 ;  /* 0x0000001000107308 */ /* 0x000fe20000002400 */
[-C--:B------:R-:W-:Y:S02]  /*3550*/  ISETP.GE.AND P1, PT, R7, R92.reuse, PT ;  /* 0x0000005c0700720c */ /* 0x080fe40003f26270 */
[----:B------:R-:W-:Y:S02]  /*3560*/  ISETP.GE.AND P3, PT, R5, R92, PT ;  /* 0x0000005c0500720c */ /* 0x000fe40003f66270 */
[----:B------:R-:W-:-:S02]  /*3570*/  LOP3.LUT R5, R6, 0x19, RZ, 0xfc, !PT ;  /* 0x0000001906057812 */ /* 0x000fc400078efcff */
[----:B------:R-:W-:Y:S01]  /*3580*/  LOP3.LUT R7, R6, 0x10, RZ, 0xfc, !PT ;  /* 0x0000001006077812 */ /* 0x000fe200078efcff */
[C---:B-----5:R-:W-:Y:S01]  /*3590*/  HMMA.16816.F32 R40, R60.reuse, R12, R40 ;  /* 0x0000000c3c28723c */ /* 0x060fe20000001828 */
[----:B------:R-:W-:Y:S01]  /*35a0*/  FSEL R74, R74, -INF , !P2 ;  /* 0xff8000004a4a7808 */ /* 0x000fe20005000000 */
[----:B------:R-:W-:Y:S01]  /*35b0*/  MUFU.TANH R52, R52 ;  /* 0x0000003400347308 */ /* 0x000fe20000002400 */
[----:B------:R-:W-:Y:S02]  /*35c0*/  FSEL R72, R72, -INF , !P2 ;  /* 0xff80000048487808 */ /* 0x000fe40005000000 */
[-C--:B------:R-:W-:Y:S02]  /*35d0*/  ISETP.GE.AND P2, PT, R5, R92.reuse, PT ;  /* 0x0000005c0500720c */ /* 0x080fe40003f46270 */
[C---:B------:R-:W-:Y:S01]  /*35e0*/  LOP3.LUT R5, R6.reuse, 0x20, RZ, 0xfc, !PT ;  /* 0x0000002006057812 */ /* 0x040fe200078efcff */
[----:B---3--:R-:W-:Y:S01]  /*35f0*/  HMMA.16816.F32 R48, R60, R64, R48 ;  /* 0x000000403c30723c */ /* 0x008fe20000001830 */
[----:B------:R-:W-:Y:S01]  /*3600*/  ISETP.GE.AND P5, PT, R7, R92, PT ;  /* 0x0000005c0700720c */ /* 0x000fe20003fa6270 */
[----:B------:R-:W-:Y:S01]  /*3610*/  MUFU.TANH R17, R17 ;  /* 0x0000001100117308 */ /* 0x000fe20000002400 */
[----:B------:R-:W-:-:S02]  /*3620*/  LOP3.LUT R8, R6, 0x9, RZ, 0xfc, !PT ;  /* 0x0000000906087812 */ /* 0x000fc400078efcff */
[----:B------:R-:W-:Y:S02]  /*3630*/  LOP3.LUT R7, R6, 0x21, RZ, 0xfc, !PT ;  /* 0x0000002106077812 */ /* 0x000fe400078efcff */
[----:B--2---:R-:W-:Y:S01]  /*3640*/  FSEL R28, R28, -INF , !P1 ;  /* 0xff8000001c1c7808 */ /* 0x004fe20004800000 */
[C---:B------:R-:W-:Y:S01]  /*3650*/  HMMA.16816.F32 R44, R60.reuse, R66, R44 ;  /* 0x000000423c2c723c */ /* 0x040fe2000000182c */
[----:B------:R-:W-:Y:S01]  /*3660*/  FSEL R73, R73, -INF , !P1 ;  /* 0xff80000049497808 */ /* 0x000fe20004800000 */
[----:B------:R-:W-:Y:S01]  /*3670*/  MUFU.TANH R4, R4 ;  /* 0x0000000400047308 */ /* 0x000fe20000002400 */
[-C--:B------:R-:W-:Y:S01]  /*3680*/  ISETP.GE.AND P1, PT, R5, R92.reuse, PT ;  /* 0x0000005c0500720c */ /* 0x080fe20003f26270 */
[-C--:B------:R-:W-:Y:S01]  /*3690*/  FMUL.FTZ R40, R40, R91.reuse ;  /* 0x0000005b28287220 */ /* 0x080fe20000410000 */
[----:B------:R-:W-:Y:S01]  /*36a0*/  FSEL R5, R68, -INF , !P0 ;  /* 0xff80000044057808 */ /* 0x000fe20004000000 */
[-C--:B------:R-:W-:Y:S01]  /*36b0*/  FMUL.FTZ R41, R41, R91.reuse ;  /* 0x0000005b29297220 */ /* 0x080fe20000410000 */
[----:B------:R-:W-:Y:S01]  /*36c0*/  FSEL R29, R29, -INF , !P0 ;  /* 0xff8000001d1d7808 */ /* 0x000fe20004000000 */
[----:B------:R-:W-:Y:S01]  /*36d0*/  HMMA.16816.F32 R36, R60, R14, R36 ;  /* 0x0000000e3c24723c */ /* 0x000fe20000001824 */
[-C--:B------:R-:W-:Y:S01]  /*36e0*/  ISETP.GE.AND P6, PT, R8, R92.reuse, PT ;  /* 0x0000005c0800720c */ /* 0x080fe20003fc6270 */
[-C--:B------:R-:W-:Y:S01]  /*36f0*/  FMUL.FTZ R42, R42, R91.reuse ;  /* 0x0000005b2a2a7220 */ /* 0x080fe20000410000 */
[-C--:B------:R-:W-:Y:S01]  /*3700*/  FMUL.FTZ R49, R49, R91.reuse ;  /* 0x0000005b31317220 */ /* 0x080fe20000410000 */
[-C--:B------:R-:W-:Y:S01]  /*3710*/  FMUL.FTZ R51, R51, R91.reuse ;  /* 0x0000005b33337220 */ /* 0x080fe20000410000 */
[-C--:B------:R-:W-:Y:S01]  /*3720*/  ISETP.GE.AND P0, PT, R7, R92.reuse, PT ;  /* 0x0000005c0700720c */ /* 0x080fe20003f06270 */
[-C--:B------:R-:W-:Y:S01]  /*3730*/  FMUL.FTZ R48, R48, R91.reuse ;  /* 0x0000005b30307220 */ /* 0x080fe20000410000 */
[----:B------:R-:W-:Y:S01]  /*3740*/  MUFU.TANH R118, R49 ;  /* 0x0000003100767308 */ /* 0x000fe20000002400 */
[----:B------:R-:W-:Y:S01]  /*3750*/  LOP3.LUT R7, R6, 0x28, RZ, 0xfc, !PT ;  /* 0x0000002806077812 */ /* 0x000fe200078efcff */
[-C--:B------:R-:W-:Y:S01]  /*3760*/  FMUL.FTZ R50, R50, R91.reuse ;  /* 0x0000005b32327220 */ /* 0x080fe20000410000 */
[----:B------:R-:W-:Y:S01]  /*3770*/  FSEL R30, R30, -INF , !P6 ;  /* 0xff8000001e1e7808 */ /* 0x000fe20007000000 */
[-C--:B------:R-:W-:Y:S01]  /*3780*/  FMUL.FTZ R44, R44, R91.reuse ;  /* 0x0000005b2c2c7220 */ /* 0x080fe20000410000 */
[----:B------:R-:W-:Y:S01]  /*3790*/  FSEL R75, R75, -INF , !P6 ;  /* 0xff8000004b4b7808 */ /* 0x000fe20007000000 */
[-C--:B------:R-:W-:Y:S01]  /*37a0*/  FMUL.FTZ R45, R45, R91.reuse ;  /* 0x0000005b2d2d7220 */ /* 0x080fe20000410000 */
[----:B------:R-:W-:Y:S01]  /*37b0*/  ISETP.GE.AND P6, PT, R7, R92, PT ;  /* 0x0000005c0700720c */ /* 0x000fe20003fc6270 */
[----:B------:R-:W2:Y:S01]  /*37c0*/  MUFU.TANH R110, R51 ;  /* 0x00000033006e7308 */ /* 0x000ea20000002400 */
[----:B------:R-:W-:Y:S01]  /*37d0*/  LOP3.LUT R7, R6, 0x29, RZ, 0xfc, !PT ;  /* 0x0000002906077812 */ /* 0x000fe200078efcff */
[-C--:B------:R-:W-:Y:S01]  /*37e0*/  FMUL.FTZ R46, R46, R91.reuse ;  /* 0x0000005b2e2e7220 */ /* 0x080fe20000410000 */
[-C--:B------:R-:W-:Y:S01]  /*37f0*/  FMUL.FTZ R47, R47, R91.reuse ;  /* 0x0000005b2f2f7220 */ /* 0x080fe20000410000 */
[-C--:B------:R-:W-:Y:S01]  /*3800*/  FMUL.FTZ R43, R43, R91.reuse ;  /* 0x0000005b2b2b7220 */ /* 0x080fe20000410000 */
[-C--:B------:R-:W-:Y:S01]  /*3810*/  FMUL.FTZ R36, R36, R91.reuse ;  /* 0x0000005b24247220 */ /* 0x080fe20000410000 */
[-C--:B------:R-:W-:Y:S01]  /*3820*/  FMUL.FTZ R37, R37, R91.reuse ;  /* 0x0000005b25257220 */ /* 0x080fe20000410000 */
[-C--:B------:R-:W-:Y:S01]  /*3830*/  FMUL.FTZ R38, R38, R91.reuse ;  /* 0x0000005b26267220 */ /* 0x080fe20000410000 */
[----:B------:R-:W-:Y:S01]  /*3840*/  MUFU.TANH R106, R48 ;  /* 0x00000030006a7308 */ /* 0x000fe20000002400 */
[----:B------:R-:W-:Y:S01]  /*3850*/  FMUL.FTZ R39, R39, R91 ;  /* 0x0000005b27277220 */ /* 0x000fe20000410000 */
[----:B----4-:R-:W-:-:S02]  /*3860*/  FSEL R8, R57, -INF , !P5 ;  /* 0xff80000039087808 */ /* 0x010fc40006800000 */
[----:B------:R-:W-:Y:S02]  /*3870*/  FSEL R31, R31, -INF , !P5 ;  /* 0xff8000001f1f7808 */ /* 0x000fe40006800000 */
[----:B------:R-:W-:Y:S02]  /*3880*/  ISETP.GE.AND P5, PT, R7, R92, PT ;  /* 0x0000005c0700720c */ /* 0x000fe40003fa6270 */
[----:B------:R-:W3:Y:S01]  /*3890*/  MUFU.TANH R107, R50 ;  /* 0x00000032006b7308 */ /* 0x000ee20000002400 */
[----:B------:R-:W-:Y:S02]  /*38a0*/  LOP3.LUT R7, R6, 0x30, RZ, 0xfc, !PT ;  /* 0x0000003006077812 */ /* 0x000fe400078efcff */
[----:B-1----:R-:W-:Y:S02]  /*38b0*/  FSEL R9, R58, -INF , !P4 ;  /* 0xff8000003a097808 */ /* 0x002fe40006000000 */
[----:B------:R-:W-:Y:S02]  /*38c0*/  FSEL R56, R56, -INF , !P4 ;  /* 0xff80000038387808 */ /* 0x000fe40006000000 */
[----:B--2---:R-:W-:Y:S01]  /*38d0*/  FSEL R110, R110, -INF , !P0 ;  /* 0xff8000006e6e7808 */ /* 0x004fe20004000000 */
[----:B------:R-:W1:Y:S01]  /*38e0*/  MUFU.TANH R111, R44 ;  /* 0x0000002c006f7308 */ /* 0x000e620000002400 */
[----:B------:R-:W-:-:S02]  /*38f0*/  FSEL R118, R118, -INF , !P0 ;  /* 0xff80000076767808 */ /* 0x000fc40004000000 */
[----:B------:R-:W-:Y:S02]  /*3900*/  ISETP.GE.AND P4, PT, R7, R92, PT ;  /* 0x0000005c0700720c */ /* 0x000fe40003f86270 */
[----:B------:R-:W-:Y:S02]  /*3910*/  ISETP.GT.AND P0, PT, R151, R144, PT ;  /* 0x000000909700720c */ /* 0x000fe40003f04270 */
[----:B------:R-:W-:Y:S01]  /*3920*/  LOP3.LUT R7, R6, 0x31, RZ, 0xfc, !PT ;  /* 0x0000003106077812 */ /* 0x000fe200078efcff */
[----:B------:R-:W2:Y:S01]  /*3930*/  MUFU.TANH R108, R45 ;  /* 0x0000002d006c7308 */ /* 0x000ea20000002400 */
[----:B------:R-:W-:Y:S02]  /*3940*/  FSEL R25, R52, -INF , !P3 ;  /* 0xff80000034197808 */ /* 0x000fe40005800000 */
[----:B------:R-:W-:Y:S02]  /*3950*/  FSEL R16, R16, -INF , !P3 ;  /* 0xff80000010107808 */ /* 0x000fe40005800000 */
[----:B------:R-:W-:-:S02]  /*3960*/  ISETP.GE.AND P3, PT, R7, R92, PT ;  /* 0x0000005c0700720c */ /* 0x000fc40003f66270 */
[C---:B------:R-:W-:Y:S01]  /*3970*/  LOP3.LUT R7, R6.reuse, 0x38, RZ, 0xfc, !PT ;  /* 0x0000003806077812 */ /* 0x040fe200078efcff */
[----:B------:R-:W4:Y:S01]  /*3980*/  MUFU.TANH R116, R46 ;  /* 0x0000002e00747308 */ /* 0x000f220000002400 */
        /* <DEDUP_REMOVED lines=8> */
[----:B-1----:R-:W-:Y:S01]  /*3a10*/  FSEL R111, R111, -INF , !P6 ;  /* 0xff8000006f6f7808 */ /* 0x002fe20007000000 */
[----:B------:R-:W1:Y:S01]  /*3a20*/  MUFU.TANH R117, R40 ;  /* 0x0000002800757308 */ /* 0x000e620000002400 */
[----:B--2---:R-:W-:Y:S02]  /*3a30*/  FSEL R108, R108, -INF , !P5 ;  /* 0xff8000006c6c7808 */ /* 0x004fe40006800000 */
[----:B----4-:R-:W-:-:S05]  /*3a40*/  FSEL R116, R116, -INF , !P6 ;  /* 0xff80000074747808 */ /* 0x010fca0007000000 */
        /* <DEDUP_REMOVED lines=31> */
.L_x_7449:
        /* <DEDUP_REMOVED lines=62> */
.L_x_7450:
[----:B------:R-:W-:Y:S05]  /*4020*/  BSYNC.RECONVERGENT B0 ;  /* 0x0000000000007941 */ /* 0x000fea0003800200 */
.L_x_7448:
        /* <DEDUP_REMOVED lines=42> */
.L_x_7447:
[----:B------:R-:W-:Y:S05]  /*42d0*/  BSYNC.RECONVERGENT B1 ;  /* 0x0000000000017941 */ /* 0x000fea0003800200 */
.L_x_7446:
        /* <DEDUP_REMOVED lines=18> */
[----:B--2---:R-:W1:Y:S01]  /*4400*/  SHFL.BFLY PT, R7, R11, 0x2, 0x1f ;  /* 0x0c401f000b077f89 */ /* 0x004e6200000e0000 */
        /* <DEDUP_REMOVED lines=18> */
[C---:B---3--:R-:W-:Y:S02]  /*4530*/  FMUL.FTZ R119, R102.reuse, R86 ;  /* 0x0000005666777220 */ /* 0x048fe40000410000 */
        /* <DEDUP_REMOVED lines=187> */
.L_x_7458:
        /* <DEDUP_REMOVED lines=80> */
.L_x_7453:
[----:B------:R-:W-:Y:S05]  /*55f0*/  BSYNC.RECONVERGENT B0 ;  /* 0x0000000000007941 */ /* 0x000fea0003800200 */
.L_x_7452:
[----:B------:R-:W1:Y:S01]  /*5600*/  S2UR UR6, SR_CgaCtaId ;  /* 0x00000000000679c3 */ /* 0x000e620000008800 */
[C---:B------:R-:W-:Y:S01]  /*5610*/  SHF.L.U32 R154, R133.reuse, 0x3, RZ ;  /* 0x00000003859a7819 */ /* 0x040fe200000006ff */
[----:B------:R-:W-:Y:S01]  /*5620*/  UMOV UR7, 0x400 ;  /* 0x0000040000077882 */ /* 0x000fe20000000000 */
[C---:B------:R-:W-:Y:S01]  /*5630*/  LOP3.LUT R153, R133.reuse, 0x18, RZ, 0xc0, !PT ;  /* 0x0000001885997812 */ /* 0x040fe200078ec0ff */
[----:B------:R-:W-:Y:S01]  /*5640*/  IMAD.SHL.U32 R138, R133, 0x20, RZ ;  /* 0x00000020858a7824 */ /* 0x000fe200078e00ff */
[C---:B------:R-:W-:Y:S01]  /*5650*/  LOP3.LUT R4, R154.reuse, 0xc0, RZ, 0xc0, !PT ;  /* 0x000000c09a047812 */ /* 0x040fe200078ec0ff */
[----:B------:R-:W-:Y:S01]  /*5660*/  BSSY.RECONVERGENT B1, `(.L_x_7454) ;  /* 0x000014f000017945 */ /* 0x000fe20003800200 */
[----:B------:R-:W-:Y:S02]  /*5670*/  LOP3.LUT R7, R154, 0x18, RZ, 0xc0, !PT ;  /* 0x000000189a077812 */ /* 0x000fe400078ec0ff */
[----:B------:R-:W-:Y:S02]  /*5680*/  LOP3.LUT R153, R4, R153, RZ, 0xfc, !PT ;  /* 0x0000009904997212 */ /* 0x000fe400078efcff */
[----:B------:R-:W-:Y:S02]  /*5690*/  LOP3.LUT R8, R154, 0x1f20, RZ, 0xc0, !PT ;  /* 0x00001f209a087812 */ /* 0x000fe400078ec0ff */
[----:B------:R-:W-:Y:S02]  /*56a0*/  ISETP.GE.AND P5, PT, R7, R152, PT ;  /* 0x000000980700720c */ /* 0x000fe40003fa6270 */
[----:B------:R-:W-:Y:S02]  /*56b0*/  LOP3.LUT R6, R153, R7, RZ, 0x3c, !PT ;  /* 0x0000000799067212 */ /* 0x000fe400078e3cff */
[----:B------:R-:W-:Y:S02]  /*56c0*/  LOP3.LUT R5, R7, 0x20, RZ, 0xfc, !PT ;  /* 0x0000002007057812 */ /* 0x000fe400078efcff */
[----:B------:R-:W-:Y:S02]  /*56d0*/  LOP3.LUT R6, R8, R6, RZ, 0xfc, !PT ;  /* 0x0000000608067212 */ /* 0x000fe400078efcff */
[-C--:B------:R-:W-:Y:S02]  /*56e0*/  ISETP.GE.AND P4, PT, R5, R152.reuse, PT ;  /* 0x000000980500720c */ /* 0x080fe40003f86270 */
[----:B------:R-:W-:Y:S01]  /*56f0*/  LOP3.LUT R4, R7, 0x40, RZ, 0xfc, !PT ;  /* 0x0000004007047812 */ /* 0x000fe200078efcff */
[----:B-1----:R-:W-:Y:S01]  /*5700*/  ULEA UR6, UR6, UR7, 0x18 ;  /* 0x0000000706067291 */ /* 0x002fe2000f8ec0ff */
[----:B------:R-:W-:Y:S02]  /*5710*/  SHF.R.U32.HI R134, RZ, 0x1, R133 ;  /* 0x00000001ff867819 */ /* 0x000fe40000011685 */
[----:B------:R-:W-:Y:S02]  /*5720*/  ISETP.GE.AND P3, PT, R4, R152, PT ;  /* 0x000000980400720c */ /* 0x000fe40003f66270 */
[C---:B------:R-:W-:Y:S01]  /*5730*/  LEA R4, P0, R140.reuse, R160, 0x1 ;  /* 0x000000a08c047211 */ /* 0x040fe200078008ff */
[----:B------:R-:W-:Y:S01]  /*5740*/  IMAD.U32 R136, RZ, RZ, UR6 ;  /* 0x00000006ff887e24 */ /* 0x000fe2000f8e00ff */
[C---:B------:R-:W-:Y:S02]  /*5750*/  SHF.L.U32 R132, R133.reuse, 0x2, RZ ;  /* 0x0000000285847819 */ /* 0x040fe400000006ff */
[----:B------:R-:W-:Y:S02]  /*5760*/  LEA.HI.X R5, R140, R161, R141, 0x1, P0 ;  /* 0x000000a18c057211 */ /* 0x000fe400000f0c8d */
[----:B------:R-:W-:Y:S01]  /*5770*/  LEA R163, R6, R136, 0x1 ;  /* 0x0000008806a37211 */ /* 0x000fe200078e08ff */
[----:B------:R-:W-:Y:S01]  /*5780*/  IMAD.SHL.U32 R6, R133, 0x10, RZ ;  /* 0x0000001085067824 */ /* 0x000fe200078e00ff */
[----:B------:R-:W-:Y:S02]  /*5790*/  LOP3.LUT R137, R134, 0x8, RZ, 0xc0, !PT ;  /* 0x0000000886897812 */ /* 0x000fe400078ec0ff */
[----:B------:R-:W-:Y:S01]  /*57a0*/  MOV R85, 0x20 ;  /* 0x0000002000557802 */ /* 0x000fe20000000f00 */
[----:B------:R-:W-:Y:S01]  /*57b0*/  @!PT LDS RZ, [RZ] ;  /* 0x00000000fffff984 */ /* 0x000fe20000000800 */
[----:B------:R-:W-:Y:S01]  /*57c0*/  @!PT LDS RZ, [RZ] ;  /* 0x00000000fffff984 */ /* 0x000fe20000000800 */
[----:B------:R-:W-:Y:S01]  /*57d0*/  @!PT LDS RZ, [RZ] ;  /* 0x00000000fffff984 */ /* 0x000fe20000000800 */
[----:B------:R-:W-:Y:S01]  /*57e0*/  @!P5 LDGSTS.E.BYPASS.LTC128B.128 [R163+0x6000], desc[UR4][R160.64] ;  /* 0x06000000a0a3dfae */ /* 0x000fe2000b981a04 */
[C---:B------:R-:W-:Y:S02]  /*57f0*/  LOP3.LUT R135, R6.reuse, 0x3e00, RZ, 0xc0, !PT ;  /* 0x00003e0006877812 */ /* 0x040fe400078ec0ff */
[----:B------:R-:W-:Y:S03]  /*5800*/  LOP3.LUT R6, R6, 0x100, RZ, 0xc0, !PT ;  /* 0x0000010006067812 */ /* 0x000fe600078ec0ff */
[----:B------:R-:W-:Y:S01]  /*5810*/  @P5 STS.128 [R163+0x6000], RZ ;  /* 0x006000ffa3005388 */ /* 0x000fe20000000c00 */
[--C-:B------:R-:W-:Y:S02]  /*5820*/  LOP3.LUT R137, R137, 0xc0, R138.reuse, 0xf8, !PT ;  /* 0x000000c089897812 */ /* 0x100fe400078ef88a */
        /* <DEDUP_REMOVED lines=8> */
[----:B------:R-:W-:Y:S02]  /*58b0*/  LOP3.LUT P0, RZ, R133, 0x4, RZ, 0xc0, !PT ;  /* 0x0000000485ff7812 */ /* 0x000fe4000780c0ff */
[----:B------:R-:W-:Y:S03]  /*58c0*/  IADD3 R151, PT, PT, R151, -0x1, RZ ;  /* 0xffffffff97977810 */ /* 0x000fe60007ffe0ff */
[----:B------:R-:W-:Y:S01]  /*58d0*/  @!PT LDS RZ, [RZ] ;  /* 0x00000000fffff984 */ /* 0x000fe20000000800 */
[----:B------:R-:W-:Y:S01]  /*58e0*/  @!PT LDS RZ, [RZ] ;  /* 0x00000000fffff984 */ /* 0x000fe20000000800 */
[----:B------:R-:W-:Y:S01]  /*58f0*/  @!PT LDS RZ, [RZ] ;  /* 0x00000000fffff984 */ /* 0x000fe20000000800 */
[----:B------:R-:W-:Y:S01]  /*5900*/  @!P3 LDGSTS.E.BYPASS.LTC128B.128 [R163+0x8000], desc[UR4][R160.64+0x80] ;  /* 0x08000080a0a3bfae */ /* 0x000fe2000b981a04 */
[----:B------:R-:W-:Y:S02]  /*5910*/  SEL R85, R85, 0xffffffe0, !P0 ;  /* 0xffffffe055557807 */ /* 0x000fe40004000000 */
        /* <DEDUP_REMOVED lines=17> */
[----:B------:R-:W2:Y:S06]  /*5a30*/  LD.E R147, desc[UR4][R2.64+0x18c] ;  /* 0x00018c0402937980 */ /* 0x000eac000c101900 */
[----:B------:R-:W0:Y:S01]  /*5a40*/  LDGDEPBAR ;  /* 0x00000000000079af */ /* 0x000e220000000000 */
[----:B-1----:R-:W-:Y:S02]  /*5a50*/  LOP3.LUT R5, R138, 0xc0, RZ, 0xc0, !PT ;  /* 0x000000c08a057812 */ /* 0x002fe400078ec0ff */
[----:B------:R-:W-:Y:S02]  /*5a60*/  LOP3.LUT R4, R132, 0x18, RZ, 0xc0, !PT ;  /* 0x0000001884047812 */ /* 0x000fe400078ec0ff */
[----:B------:R-:W-:Y:S02]  /*5a70*/  LOP3.LUT R5, R5, 0x8, R133, 0xf8, !PT ;  /* 0x0000000805057812 */ /* 0x000fe400078ef885 */
[----:B------:R-:W-:Y:S02]  /*5a80*/  LOP3.LUT R137, R137, R4, RZ, 0x3c, !PT ;  /* 0x0000000489897212 */ /* 0x000fe400078e3cff */
[----:B------:R-:W-:Y:S02]  /*5a90*/  LOP3.LUT R5, R6, R5, R4, 0xf6, !PT ;  /* 0x0000000506057212 */ /* 0x000fe400078ef604 */
[----:B------:R-:W-:Y:S03]  /*5aa0*/  LOP3.LUT R128, R128, R137, RZ, 0xfc, !PT ;  /* 0x0000008980807212 */ /* 0x000fe600078efcff */
[----:B------:R-:W-:Y:S01]  /*5ab0*/  IMAD R87, R5, 0x2, R136 ;  /* 0x0000000205577824 */ /* 0x000fe200078e0288 */
[----:B------:R-:W-:Y:S04]  /*5ac0*/  LEA R128, R128, R136, 0x1 ;  /* 0x0000008880807211 */ /* 0x000fe800078e08ff */
[----:B------:R-:W-:Y:S01]  /*5ad0*/  LDSM.16.M88.4 R8, [R87+0x3000] ;  /* 0x003000005708783b */ /* 0x000fe20000000200 */
[----:B------:R-:W-:Y:S01]  /*5ae0*/  IMAD.IADD R86, R128, 0x1, R85 ;  /* 0x0000000180567824 */ /* 0x000fe200078e0255 */
[----:B------:R-:W-:Y:S04]  /*5af0*/  IADD3 R85, PT, PT, R87, R85, RZ ;  /* 0x0000005557557210 */ /* 0x000fe80007ffe0ff */
[----:B------:R-:W1:Y:S06]  /*5b00*/  LDSM.16.M88.4 R32, [R128] ;  /* 0x000000008020783b */ /* 0x000e6c0000000200 */
[----:B------:R-:W3:Y:S06]  /*5b10*/  LDSM.16.M88.4 R16, [R87+0x3400] ;  /* 0x003400005710783b */ /* 0x000eec0000000200 */
[----:B------:R-:W4:Y:S06]  /*5b20*/  LDSM.16.M88.4 R24, [R87+0x3800] ;  /* 0x003800005718783b */ /* 0x000f2c0000000200 */
[----:B------:R-:W5:Y:S06]  /*5b30*/  LDSM.16.M88.4 R88, [R87+0x3c00] ;  /* 0x003c00005758783b */ /* 0x000f6c0000000200 */
[----:B------:R-:W-:Y:S06]  /*5b40*/  LDSM.16.M88.4 R92, [R86] ;  /* 0x00000000565c783b */ /* 0x000fec0000000200 */
[----:B------:R-:W5:Y:S06]  /*5b50*/  LDSM.16.M88.4 R96, [R85+0x3000] ;  /* 0x003000005560783b */ /* 0x000f6c0000000200 */
[----:B------:R-:W5:Y:S01]  /*5b60*/  LDSM.16.M88.4 R100, [R85+0x3400] ;  /* 0x003400005564783b */ /* 0x000f620000000200 */
[C---:B-1----:R-:W-:Y:S05]  /*5b70*/  HMMA.16816.F32 R4, R32.reuse, R8, RZ ;  /* 0x000000082004723c */ /* 0x042fea00000018ff */
[----:B------:R-:W1:Y:S03]  /*5b80*/  LDSM.16.M88.4 R104, [R85+0x3800] ;  /* 0x003800005568783b */ /* 0x000e660000000200 */
[C---:B------:R-:W-:Y:S03]  /*5b90*/  HMMA.16816.F32 R8, R32.reuse, R10, RZ ;  /* 0x0000000a2008723c */ /* 0x040fe600000018ff */
[----:B------:R-:W1:Y:S06]  /*5ba0*/  LDSM.16.M88.4 R108, [R85+0x3c00] ;  /* 0x003c0000556c783b */ /* 0x000e6c0000000200 */
[----:B------:R-:W-:Y:S01]  /*5bb0*/  LDSM.16.M88.4 R112, [R87+0x4000] ;  /* 0x004000005770783b */ /* 0x000fe20000000200 */
[C---:B---3--:R-:W-:Y:S05]  /*5bc0*/  HMMA.16816.F32 R12, R32.reuse, R16, RZ ;  /* 0x00000010200c723c */ /* 0x048fea00000018ff */
[----:B------:R-:W-:Y:S03]  /*5bd0*/  LDSM.16.M88.4 R116, [R87+0x4400] ;  /* 0x004400005774783b */ /* 0x000fe60000000200 */
[C---:B------:R-:W-:Y:S03]  /*5be0*/  HMMA.16816.F32 R16, R32.reuse, R18, RZ ;  /* 0x000000122010723c */ /* 0x040fe600000018ff */
[----:B------:R-:W-:Y:S05]  /*5bf0*/  LDSM.16.M88.4 R120, [R85+0x4000] ;  /* 0x004000005578783b */ /* 0x000fea0000000200 */
[C---:B----4-:R-:W-:Y:S01]  /*5c00*/  HMMA.16816.F32 R20, R32.reuse, R24, RZ ;  /* 0x000000182014723c */ /* 0x050fe200000018ff */
[----:B------:R-:W-:Y:S07]  /*5c10*/  LDSM.16.M88.4 R124, [R85+0x4400] ;  /* 0x00440000557c783b */ /* 0x000fee0000000200 */
[C---:B------:R-:W-:Y:S08]  /*5c20*/  HMMA.16816.F32 R24, R32.reuse, R26, RZ ;  /* 0x0000001a2018723c */ /* 0x040ff000000018ff */
[C---:B-----5:R-:W-:Y:S08]  /*5c30*/  HMMA.16816.F32 R28, R32.reuse, R88, RZ ;  /* 0x00000058201c723c */ /* 0x060ff000000018ff */
[----:B------:R-:W-:Y:S01]  /*5c40*/  HMMA.16816.F32 R32, R32, R90, RZ ;  /* 0x0000005a2020723c */ /* 0x000fe200000018ff */
[----:B------:R-:W3:Y:S07]  /*5c50*/  LDSM.16.M88.4 R88, [R128+0x1000] ;  /* 0x001000008058783b */ /* 0x000eee0000000200 */
[C---:B------:R-:W-:Y:S08]  /*5c60*/  HMMA.16816.F32 R4, R92.reuse, R96, R4 ;  /* 0x000000605c04723c */ /* 0x040ff00000001804 */
[C---:B------:R-:W-:Y:S01]  /*5c70*/  HMMA.16816.F32 R8, R92.reuse, R98, R8 ;  /* 0x000000625c08723c */ /* 0x040fe20000001808 */
[----:B------:R-:W4:Y:S07]  /*5c80*/  LDSM.16.M88.4 R96, [R87+0x4800] ;  /* 0x004800005760783b */ /* 0x000f2e0000000200 */
        /* <DEDUP_REMOVED lines=8> */
[----:B------:R-:W1:Y:S06]  /*5d10*/  LDSM.16.M88.4 R92, [R85+0x4800] ;  /* 0x00480000555c783b */ /* 0x000e6c0000000200 */
[----:B------:R-:W1:Y:S01]  /*5d20*/  LDSM.16.M88.4 R108, [R85+0x4c00] ;  /* 0x004c0000556c783b */ /* 0x000e620000000200 */
[C---:B---3--:R-:W-:Y:S08]  /*5d30*/  HMMA.16816.F32 R4, R88.reuse, R112, R4 ;  /* 0x000000705804723c */ /* 0x048ff00000001804 */
[C---:B------:R-:W-:Y:S01]  /*5d40*/  HMMA.16816.F32 R8, R88.reuse, R114, R8 ;  /* 0x000000725808723c */ /* 0x040fe20000001808 */
[----:B------:R-:W-:Y:S06]  /*5d50*/  LDSM.16.M88.4 R112, [R128+0x2000] ;  /* 0x002000008070783b */ /* 0x000fec0000000200 */
[----:B------:R-:W-:Y:S01]  /*5d60*/  LDSM.16.M88.4 R128, [R85+0x5000] ;  /* 0x005000005580783b */ /* 0x000fe20000000200 */
[C---:B------:R-:W-:Y:S08]  /*5d70*/  HMMA.16816.F32 R12, R88.reuse, R116, R12 ;  /* 0x00000074580c723c */ /* 0x040ff0000000180c */
[C---:B------:R-:W-:Y:S01]  /*5d80*/  HMMA.16816.F32 R16, R88.reuse, R118, R16 ;  /* 0x000000765810723c */ /* 0x040fe20000001810 */
[----:B------:R-:W3:Y:S07]  /*5d90*/  LDSM.16.M88.4 R116, [R87+0x5000] ;  /* 0x005000005774783b */ /* 0x000eee0000000200 */
[C---:B----4-:R-:W-:Y:S08]  /*5da0*/  HMMA.16816.F32 R20, R88.reuse, R96, R20 ;  /* 0x000000605814723c */ /* 0x050ff00000001814 */
[C---:B------:R-:W-:Y:S01]  /*5db0*/  HMMA.16816.F32 R24, R88.reuse, R98, R24 ;  /* 0x000000625818723c */ /* 0x040fe20000001818 */
[----:B------:R-:W-:Y:S07]  /*5dc0*/  LDSM.16.M88.4 R96, [R87+0x5800] ;  /* 0x005800005760783b */ /* 0x000fee0000000200 */
[C---:B-----5:R-:W-:Y:S08]  /*5dd0*/  HMMA.16816.F32 R28, R88.reuse, R100, R28 ;  /* 0x00000064581c723c */ /* 0x060ff0000000181c */
[----:B------:R-:W-:Y:S01]  /*5de0*/  HMMA.16816.F32 R32, R88, R102, R32 ;  /* 0x000000665820723c */ /* 0x000fe20000001820 */
[----:B------:R-:W4:Y:S06]  /*5df0*/  LDSM.16.M88.4 R88, [R87+0x5400] ;  /* 0x005400005758783b */ /* 0x000f2c0000000200 */
[----:B------:R-:W5:Y:S01]  /*5e00*/  LDSM.16.M88.4 R100, [R87+0x5c00] ;  /* 0x005c00005764783b */ /* 0x000f620000000200 */
[C---:B-1----:R-:W-:Y:S08]  /*5e10*/  HMMA.16816.F32 R4, R104.reuse, R120, R4 ;  /* 0x000000786804723c */ /* 0x042ff00000001804 */
[C---:B------:R-:W-:Y:S01]  /*5e20*/  HMMA.16816.F32 R8, R104.reuse, R122, R8 ;  /* 0x0000007a6808723c */ /* 0x040fe20000001808 */
[----:B------:R-:W1:Y:S07]  /*5e30*/  LDSM.16.M88.4 R120, [R86+0x2000] ;  /* 0x002000005678783b */ /* 0x000e6e0000000200 */
[C---:B------:R-:W-:Y:S08]  /*5e40*/  HMMA.16816.F32 R12, R104.reuse, R124, R12 ;  /* 0x0000007c680c723c */ /* 0x040ff0000000180c */
[C---:B------:R-:W-:Y:S08]  /*5e50*/  HMMA.16816.F32 R16, R104.reuse, R126, R16 ;  /* 0x0000007e6810723c */ /* 0x040ff00000001810 */
[C---:B------:R-:W-:Y:S08]  /*5e60*/  HMMA.16816.F32 R20, R104.reuse, R92, R20 ;  /* 0x0000005c6814723c */ /* 0x040ff00000001814 */
[C---:B------:R-:W-:Y:S08]  /*5e70*/  HMMA.16816.F32 R24, R104.reuse, R94, R24 ;  /* 0x0000005e6818723c */ /* 0x040ff00000001818 */
[C---:B------:R-:W-:Y:S08]  /*5e80*/  HMMA.16816.F32 R28, R104.reuse, R108, R28 ;  /* 0x0000006c681c723c */ /* 0x040ff0000000181c */
[----:B------:R-:W-:Y:S08]  /*5e90*/  HMMA.16816.F32 R32, R104, R110, R32 ;  /* 0x0000006e6820723c */ /* 0x000ff00000001820 */
[C---:B---3--:R-:W-:Y:S08]  /*5ea0*/  HMMA.16816.F32 R4, R112.reuse, R116, R4 ;  /* 0x000000747004723c */ /* 0x048ff00000001804 */
[C---:B------:R-:W-:Y:S08]  /*5eb0*/  HMMA.16816.F32 R8, R112.reuse, R118, R8 ;  /* 0x000000767008723c */ /* 0x040ff00000001808 */
[C---:B----4-:R-:W-:Y:S08]  /*5ec0*/  HMMA.16816.F32 R12, R112.reuse, R88, R12 ;  /* 0x00000058700c723c */ /* 0x050ff0000000180c */
[C---:B------:R-:W-:Y:S01]  /*5ed0*/  HMMA.16816.F32 R16, R112.reuse, R90, R16 ;  /* 0x0000005a7010723c */ /* 0x040fe20000001810 */
[----:B------:R-:W3:Y:S07]  /*5ee0*/  LDSM.16.M88.4 R88, [R85+0x5400] ;  /* 0x005400005558783b */ /* 0x000eee0000000200 */
[C---:B------:R-:W-:Y:S08]  /*5ef0*/  HMMA.16816.F32 R20, R112.reuse, R96, R20 ;  /* 0x000000607014723c */ /* 0x040ff00000001814 */
[C---:B------:R-:W-:Y:S08]  /*5f00*/  HMMA.16816.F32 R24, R112.reuse, R98, R24 ;  /* 0x000000627018723c */ /* 0x040ff00000001818 */
[C---:B-----5:R-:W-:Y:S08]  /*5f10*/  HMMA.16816.F32 R28, R112.reuse, R100, R28 ;  /* 0x00000064701c723c */ /* 0x060ff0000000181c */
[----:B------:R-:W-:Y:S08]  /*5f20*/  HMMA.16816.F32 R32, R112, R102, R32 ;  /* 0x000000667020723c */ /* 0x000ff00000001820 */
[C---:B-1----:R-:W-:Y:S08]  /*5f30*/  HMMA.16816.F32 R4, R120.reuse, R128, R4 ;  /* 0x000000807804723c */ /* 0x042ff00000001804 */
[C---:B------:R-:W-:Y:S08]  /*5f40*/  HMMA.16816.F32 R8, R120.reuse, R130, R8 ;  /* 0x000000827808723c */ /* 0x040ff00000001808 */
[C---:B---3--:R-:W-:Y:S03]  /*5f50*/  HMMA.16816.F32 R12, R120.reuse, R88, R12 ;  /* 0x00000058780c723c */ /* 0x048fe6000000180c */
        /* <DEDUP_REMOVED lines=45> */
[-C--:B------:R-:W-:Y:S01]  /*6230*/  FMUL.FTZ R27, R27, R147.reuse ;  /* 0x000000931b1b7220 */ /* 0x080fe20000410000 */
[C---:B-----5:R-:W-:Y:S08]  /*6240*/  HMMA.16816.F32 R28, R120.reuse, R8, R28 ;  /* 0x00000008781c723c */ /* 0x060ff0000000181c */
        /* <DEDUP_REMOVED lines=70> */
[-C--:B------:R-:W-:Y:S04]  /*66b0*/  @!P2 IADD3 R7, PT, PT, R7, -R8.reuse, RZ ;  /* 0x800000080707a210 */ /* 0x080fe80007ffe0ff */
[----:B------:R-:W-:Y:S07]  /*66c0*/  ISETP.GE.U32.AND P2, PT, R7, R8, PT ;  /* 0x000000080700720c */ /* 0x000fee0003f46070 */
[----:B------:R-:W-:Y:S02]  /*66d0*/  @P1 IADD3 R9, PT, PT, R9, 0x1, RZ ;  /* 0x0000000109091810 */ /* 0x000fe40007ffe0ff */
[----:B------:R-:W-:Y:S04]  /*66e0*/  ISETP.GE.AND P1, PT, R10, RZ, PT ;  /* 0x000000ff0a00720c */ /* 0x000fe80003f26270 */
[----:B------:R-:W-:Y:S01]  /*66f0*/  @P2 VIADD R11, R11, 0x1 ;  /* 0x000000010b0b2836 */ /* 0x000fe20000000000 */
[----:B------:R-:W-:Y:S02]  /*6700*/  ISETP.GE.AND P2, PT, R4, RZ, PT ;  /* 0x000000ff0400720c */ /* 0x000fe40003f46270 */
[----:B------:R-:W-:Y:S06]  /*6710*/  LOP3.LUT R4, RZ, R12, RZ, 0x33, !PT ;  /* 0x0000000cff047212 */ /* 0x000fec00078e33ff */
[----:B------:R-:W-:Y:S01]  /*6720*/  @!P1 IMAD.MOV R9, RZ, RZ, -R9 ;  /* 0x000000ffff099224 */ /* 0x000fe200078e0a09 */
[----:B------:R-:W-:Y:S04]  /*6730*/  ISETP.NE.AND P1, PT, R12, RZ, PT ;  /* 0x000000ff0c00720c */ /* 0x000fe80003f25270 */
        /* <DEDUP_REMOVED lines=24> */
.L_x_7457:
[----:B------:R-:W-:Y:S05]  /*68c0*/  BSYNC.RECONVERGENT B0 ;  /* 0x0000000000007941 */ /* 0x000fea0003800200 */
.L_x_7456:
        /* <DEDUP_REMOVED lines=40> */
.L_x_7455:
[----:B------:R-:W-:Y:S05]  /*6b50*/  BSYNC.RECONVERGENT B1 ;  /* 0x0000000000017941 */ /* 0x000fea0003800200 */
.L_x_7454:
[----:B------:R-:W2:Y:S01]  /*6b60*/  LD.E R87, desc[UR4][R2.64+0xdc] ;  /* 0x0000dc0402577980 */ /* 0x000ea2000c101900 */
[----:B-1----:R-:W-:Y:S02]  /*6b70*/  FMNMX3.FTZ R86, R0, R96, R103, !PT ;  /* 0x0000006000567276 */ /* 0x002fe40007810067 */
[----:B---3--:R-:W-:Y:S02]  /*6b80*/  FMNMX3.FTZ R5, R84, R102, R100, !PT ;  /* 0x0000006654057276 */ /* 0x008fe40007810064 */
        /* <DEDUP_REMOVED lines=18> */
[----:B------:R-:W3:Y:S08]  /*6cb0*/  SHFL.BFLY PT, R4, R5, 0x2, 0x1f ;  /* 0x0c401f0005047f89 */ /* 0x000ef000000e0000 */
[----:B----4-:R-:W-:Y:S08]  /*6cc0*/  LDSM.16.MT88.4 R12, [R101+0x6000] ;  /* 0x00600000650c783b */ /* 0x010ff00000004200 */
        /* <DEDUP_REMOVED lines=139> */
[----:B------:R-:W-:Y:S01]  /*7580*/  ISETP.GT.AND P0, PT, R151, R144, PT ;  /* 0x000000909700720c */ /* 0x000fe20003f04270 */
        /* <DEDUP_REMOVED lines=117> */
.L_x_7451:
        /* <DEDUP_REMOVED lines=11> */
.L_x_7472:
        /* <DEDUP_REMOVED lines=93> */
[----:B----4-:R4:W5:Y:S04]  /*8360*/  LD.E R52, desc[UR4][R2.64+0xcc] ;  /* 0x0000cc0402347980 */ /* 0x010968000c101900 */
[----:B-1----:R-:W4:Y:S01]  /*8370*/  LD.E R6, desc[UR4][R2.64+0x60] ;  /* 0x0000600402067980 */ /* 0x002f22000c101900 */
[----:B------:R-:W1:Y:S01]  /*8380*/  @P0 MUFU.LG2 R4, R4 ;  /* 0x0000000400040308 */ /* 0x000e620000000c00 */
[----:B------:R-:W-:-:S02]  /*8390*/  LOP3.LUT R8, R132, 0xd8, RZ, 0xc0, !PT ;  /* 0x000000d884087812 */ /* 0x000fc400078ec0ff */
[----:B------:R2:W5:Y:S01]  /*83a0*/  LD.E.64 R60, desc[UR4][R2.64+0x78] ;  /* 0x00007804023c7980 */ /* 0x000562000c101b00 */
[----:B------:R-:W-:Y:S02]  /*83b0*/  SHF.L.U32 R149, R149, 0x6, RZ ;  /* 0x0000000695957819 */ /* 0x000fe400000006ff */
[----:B---3--:R-:W-:Y:S01]  /*83c0*/  LOP3.LUT R7, R134, 0x30, RZ, 0xc0, !PT ;  /* 0x0000003086077812 */ /* 0x008fe200078ec0ff */
[----:B------:R3:W5:Y:S01]  /*83d0*/  LD.E.64 R58, desc[UR4][R2.64+0xa8] ;  /* 0x0000a804023a7980 */ /* 0x000762000c101b00 */
[----:B------:R-:W-:Y:S02]  /*83e0*/  LOP3.LUT R134, R8, 0x18, R134, 0x78, !PT ;  /* 0x0000001808867812 */ /* 0x000fe400078e7886 */
[----:B------:R-:W-:Y:S02]  /*83f0*/  SHF.R.U32.HI R53, RZ, 0x2, R133 ;  /* 0x00000002ff357819 */ /* 0x000fe40000011685 */
[----:B------:R-:W-:Y:S01]  /*8400*/  LOP3.LUT R134, R134, 0xf24, R132, 0xf8, !PT ;  /* 0x00000f2486867812 */ /* 0x000fe200078ef884 */
[----:B------:R-:W-:-:S03]  /*8410*/  @P1 FMUL.FTZ R5, R5, 0.69314718246459960938 ;  /* 0x3f31721805051820 */ /* 0x000fc60000410000 */
[----:B------:R-:W-:Y:S01]  /*8420*/  LEA R136, R134, R136, 0x2 ;  /* 0x0000008886887211 */ /* 0x000fe200078e10ff */
[----:B------:R-:W-:Y:S01]  /*8430*/  BAR.SYNC.DEFER_BLOCKING 0x0 ;  /* 0x0000000000007b1d */ /* 0x000fe20000010000 */
[----:B-1----:R-:W-:Y:S01]  /*8440*/  @P0 FMUL.FTZ R4, R4, 0.69314718246459960938 ;  /* 0x3f31721804040820 */ /* 0x002fe20000410000 */
[----:B------:R-:W-:Y:S01]  /*8450*/  MOV R55, 0xff800000 ;  /* 0xff80000000377802 */ /* 0x000fe20000000f00 */
[C---:B-----5:R-:W-:Y:S01]  /*8460*/  @P1 FFMA.FTZ R55, R0.reuse, R86, R5 ;  /* 0x0000005600371223 */ /* 0x060fe20000010005 */
[----:B------:R-:W-:Y:S01]  /*8470*/  MOV R54, 0xff800000 ;  /* 0xff80000000367802 */ /* 0x000fe20000000f00 */
[----:B------:R-:W-:Y:S01]  /*8480*/  @P0 FFMA.FTZ R54, R0, R85, R4 ;  /* 0x0000005500360223 */ /* 0x000fe20000010004 */
        /* <DEDUP_REMOVED lines=17> */
[----:B------:R3:W2:Y:S01]  /*85a0*/  LDS.128 R4, [R136+0x5800] ;  /* 0x0058000088047984 */ /* 0x0006a20000000c00 */
[----:B-1----:R-:W-:Y:S05]  /*85b0*/  @P0 BRA `(.L_x_7461) ;  /* 0x0000000000240947 */ /* 0x002fea0003800000 */
        /* <DEDUP_REMOVED lines=9> */
.L_x_7461:
[----:B------:R-:W-:Y:S05]  /*8650*/  BSYNC.RECONVERGENT B0 ;  /* 0x0000000000007941 */ /* 0x000fea0003800200 */
.L_x_7460:
[----:B------:R-:W-:Y:S01]  /*8660*/  SHF.R.U32.HI R133, RZ, 0x3, R133 ;  /* 0x00000003ff857819 */ /* 0x000fe20000011685 */
[----:B---3--:R3:W5:Y:S01]  /*8670*/  LD.E R2, desc[UR4][R2.64+0xc0] ;  /* 0x0000c00402027980 */ /* 0x008762000c101900 */
        /* <DEDUP_REMOVED lines=24> */
.L_x_7463:
[----:B------:R-:W-:Y:S05]  /*8800*/  BSYNC.RECONVERGENT B0 ;  /* 0x0000000000007941 */ /* 0x000fea0003800200 */
.L_x_7462:
        /* <DEDUP_REMOVED lines=14> */
.L_x_7465:
[----:B------:R-:W-:Y:S05]  /*88f0*/  BSYNC.RECONVERGENT B0 ;  /* 0x0000000000007941 */ /* 0x000fea0003800200 */
.L_x_7464:
[----:B------:R-:W-:Y:S04]  /*8900*/  BSSY.RECONVERGENT B0, `(.L_x_7466) ;  /* 0x000000e000007945 */ /* 0x000fe80003800200 */
[----:B------:R-:W-:Y:S05]  /*8910*/  @P5 BRA `(.L_x_7467) ;  /* 0x0000000000305947 */ /* 0x000fea0003800000 */
[-C--:B-----5:R-:W-:Y:S02]  /*8920*/  ISETP.GE.AND P5, PT, R132, R2.reuse, PT ;  /* 0x000000028400720c */ /* 0x0a0fe40003fa6270 */
[-C--:B------:R-:W-:Y:S02]  /*8930*/  ISETP.GE.AND P3, PT, R3, R2.reuse, PT ;  /* 0x000000020300720c */ /* 0x080fe40003f66270 */
[----:B------:R-:W-:-:S09]  /*8940*/  ISETP.GE.AND P1, PT, R0, R2, PT ;  /* 0x000000020000720c */ /* 0x000fd20003f26270 */
[CC--:B---34-:R-:W-:Y:S02]  /*8950*/  @!P5 LEA R16, P4, R133.reuse, R60.reuse, 0x2 ;  /* 0x0000003c8510d211 */ /* 0x0d8fe400078810ff */
        /* <DEDUP_REMOVED lines=8> */
.L_x_7467:
[----:B------:R-:W-:Y:S05]  /*89e0*/  BSYNC.RECONVERGENT B0 ;  /* 0x0000000000007941 */ /* 0x000fea0003800200 */
.L_x_7466:
[----:B---3--:R-:W-:Y:S02]  /*89f0*/  MOV R8, R148 ;  /* 0x0000009400087202 */ /* 0x008fe40000000f00 */
[----:B------:R-:W-:-:S04]  /*8a00*/  MOV R9, 0x0 ;  /* 0x0000000000097802 */ /* 0x000fc80000000f00 */
[----:B-12-45:R-:W-:Y:S05]  /*8a10*/  @P6 RET.REL.NODEC R8 `(_ZN5flash24flash_fwd_splitkv_kernelI23Flash_fwd_kernel_traitsILi96ELi64ELi64ELi4ELb0ELb0EN7cutlass6half_tE19Flash_kernel_traitsILi96ELi64ELi64ELi4ES3_EELb0ELb0ELb0ELb0ELb0ELb1ELb1ELb0EEEvNS_16Flash_fwd_paramsE) ;  /* 0xffffff7408786950 */ /* 0x036fea0003c3ffff */
        /* <DEDUP_REMOVED lines=11> */
[----:B-1----:R-:W-:Y:S05]  /*8ad0*/  @P0 RET.REL.NODEC R2 `(_ZN5flash24flash_fwd_splitkv_kernelI23Flash_fwd_kernel_traitsILi96ELi64ELi64ELi4ELb0ELb0EN7cutlass6half_tE19Flash_kernel_traitsILi96ELi64ELi64ELi4ES3_EELb0ELb0ELb0ELb0ELb0ELb1ELb1ELb0EEEvNS_16Flash_fwd_paramsE) ;  /* 0xffffff7402480950 */ /* 0x002fea0003c3ffff */
[----:B------:R-:W-:Y:S01]  /*8ae0*/  LEA R2, P0, R133, R60, 0x2 ;  /* 0x0000003c85027211 */ /* 0x000fe200078010ff */
[----:B------:R-:W-:-:S03]  /*8af0*/  IMAD.MOV.U32 R149, RZ, RZ, 0x0 ;  /* 0x00000000ff957424 */ /* 0x000fc600078e00ff */
[----:B------:R-:W-:-:S05]  /*8b00*/  LEA.HI.X R3, R133, R61, R52, 0x2, P0 ;  /* 0x0000003d85037211 */ /* 0x000fca00000f1434 */
[----:B------:R1:W-:Y:S02]  /*8b10*/  ST.E.128 desc[UR4][R2.64+0x4900], R4 ;  /* 0x0049000402007985 */ /* 0x0003e4000c101d04 */
[----:B-1----:R-:W-:Y:S05]  /*8b20*/  RET.REL.NODEC R148 `(_ZN5flash24flash_fwd_splitkv_kernelI23Flash_fwd_kernel_traitsILi96ELi64ELi64ELi4ELb0ELb0EN7cutlass6half_tE19Flash_kernel_traitsILi96ELi64ELi64ELi4ES3_EELb0ELb0ELb0ELb0ELb0ELb1ELb1ELb0EEEvNS_16Flash_fwd_paramsE) ;  /* 0xffffff7494347950 */ /* 0x002fea0003c3ffff */
.L_x_7459:
[----:B------:R-:W-:Y:S01]  /*8b30*/  MOV R4, 0x1f ;  /* 0x0000001f00047802 */ /* 0x000fe20000000f00 */
[----:B------:R-:W-:Y:S01]  /*8b40*/  IMAD.MOV.U32 R5, RZ, RZ, 0x2 ;  /* 0x00000002ff057424 */ /* 0x000fe200078e00ff */
[----:B------:R-:W-:Y:S01]  /*8b50*/  MOV R7, R162 ;  /* 0x000000a200077202 */ /* 0x000fe20000000f00 */
[----:B------:R-:W-:-:S07]  /*8b60*/  IMAD.MOV.U32 R6, RZ, RZ, -0x1 ;  /* 0xffffffffff067424 */ /* 0x000fce00078e00ff */
[----:B-1---5:R-:W-:Y:S05]  /*8b70*/  WARPSYNC.COLLECTIVE R6, `(.L_x_7468) ;  /* 0x0000000006087348 */ /* 0x022fea0003c00000 */
[----:B------:R2:W3:Y:S02]  /*8b80*/  SHFL.BFLY P0, R4, R7, R5, R4 ;  /* 0x0c00000507047389 */ /* 0x0004e40000000004 */
[----:B-123-5:R-:W-:Y:S05]  /*8b90*/  ENDCOLLECTIVE ;  /* 0x000000000000791b */ /* 0x02efea0003800000 */
.L_x_7468:
        /* <DEDUP_REMOVED lines=8> */
.L_x_7469:
[----:B------:R-:W-:Y:S01]  /*8c20*/  MOV R8, R4 ;  /* 0x0000000400087202 */ /* 0x000fe20000000f00 */
[----:B------:R-:W-:Y:S01]  /*8c30*/  IMAD.MOV.U32 R7, RZ, RZ, R157 ;  /* 0x000000ffff077224 */ /* 0x000fe200078e009d */
[----:B------:R-:W-:Y:S02]  /*8c40*/  MOV R4, 0x1f ;  /* 0x0000001f00047802 */ /* 0x000fe40000000f00 */
[----:B------:R-:W-:-:S07]  /*8c50*/  MOV R5, 0x2 ;  /* 0x0000000200057802 */ /* 0x000fce0000000f00 */
[----:B------:R-:W-:Y:S05]  /*8c60*/  WARPSYNC.COLLECTIVE R6, `(.L_x_7470) ;  /* 0x0000000006087348 */ /* 0x000fea0003c00000 */
[----:B------:R1:W2:Y:S02]  /*8c70*/  SHFL.BFLY P0, R4, R7, R5, R4 ;  /* 0x0c00000507047389 */ /* 0x0002a40000000004 */
[----:B-12---:R-:W-:Y:S05]  /*8c80*/  ENDCOLLECTIVE ;  /* 0x000000000000791b */ /* 0x006fea0003800000 */
.L_x_7470:
[----:B------:R-:W-:Y:S01]  /*8c90*/  FADD.FTZ R157, R4, R157 ;  /* 0x0000009d049d7221 */ /* 0x000fe20000010000 */
[----:B------:R-:W-:Y:S02]  /*8ca0*/  MOV R4, 0x1f ;  /* 0x0000001f00047802 */ /* 0x000fe40000000f00 */
[----:B------:R-:W-:Y:S01]  /*8cb0*/  MOV R5, 0x1 ;  /* 0x0000000100057802 */ /* 0x000fe20000000f00 */
[----:B------:R-:W-:-:S07]  /*8cc0*/  IMAD.MOV.U32 R7, RZ, RZ, R157 ;  /* 0x000000ffff077224 */ /* 0x000fce00078e009d */
[----:B------:R-:W-:Y:S05]  /*8cd0*/  WARPSYNC.COLLECTIVE R6, `(.L_x_7471) ;  /* 0x0000000006087348 */ /* 0x000fea0003c00000 */
[----:B------:R1:W2:Y:S02]  /*8ce0*/  SHFL.BFLY P0, R4, R7, R5, R4 ;  /* 0x0c00000507047389 */ /* 0x0002a40000000004 */
[----:B-12---:R-:W-:Y:S05]  /*8cf0*/  ENDCOLLECTIVE ;  /* 0x000000000000791b */ /* 0x006fea0003800000 */
.L_x_7471:
[----:B------:R-:W-:Y:S01]  /*8d00*/  FADD.FTZ R5, R162, R8 ;  /* 0x00000008a2057221 */ /* 0x000fe20000010000 */
[----:B------:R-:W-:Y:S06]  /*8d10*/  BRA `(.L_x_7472) ;  /* 0xfffffff0001c7947 */ /* 0x000fec000383ffff */
.L_x_7473:
        /* <DEDUP_REMOVED lines=14> */
.L_x_11699:


//--------------------- .text._ZN5flash24flash_fwd_splitkv_kernelI23Flash_fwd_kernel_traitsILi96ELi64ELi64ELi4ELb0ELb0EN7cutlass6half_tE19Flash_kernel_traitsILi96ELi64ELi64ELi4ES3_EELb0ELb0ELb0ELb0ELb0ELb0ELb1ELb1EEEvNS_16Flash_fwd_paramsE --------------------------
	.section	.text._ZN5flash24flash_fwd_splitkv_kernelI23Flash_fwd_kernel_traitsILi96ELi64ELi64ELi4ELb0ELb0EN7cutlass6half_tE19Flash_kernel_traitsILi96ELi64ELi64ELi4ES3_EELb0ELb0ELb0ELb0ELb0ELb0ELb1ELb1EEEvNS_16Flash_fwd_paramsE,"ax",@progbits
	.align	128
        .global         _ZN5flash24flash_fwd_splitkv_kernelI23Flash_fwd_kernel_traitsILi96ELi64ELi64ELi4ELb0ELb0EN7cutlass6half_tE19Flash_kernel_traitsILi96ELi64ELi64ELi4ES3_EELb0ELb0ELb0ELb0ELb0ELb0ELb1ELb1EEEvNS_16Flash_fwd_paramsE
        .type           _ZN5flash24flash_fwd_splitkv_kernelI23Flash_fwd_kernel_traitsILi96ELi64ELi64ELi4ELb0ELb0EN7cutlass6half_tE19Flash_kernel_traitsILi96ELi64ELi64ELi4ES3_EELb0ELb0ELb0ELb0ELb0ELb0ELb1ELb1EEEvNS_16Flash_fwd_paramsE,@function
        .size           _ZN5flash24flash_fwd_splitkv_kernelI23Flash_fwd_kernel_traitsILi96ELi64ELi64ELi4ELb0ELb0EN7cutlass6half_tE19Flash_kernel_traitsILi96ELi64ELi64ELi4ES3_EELb0ELb0ELb0ELb0ELb0ELb0ELb1ELb1EEEvNS_16Flash_fwd_paramsE,(.L_x_11700 - _ZN5flash24flash_fwd_splitkv_kernelI23Flash_fwd_kernel_traitsILi96ELi64ELi64ELi4ELb0ELb0EN7cutlass6half_tE19Flash_kernel_traitsILi96ELi64ELi64ELi4ES3_EELb0ELb0ELb0ELb0ELb0ELb0ELb1ELb1EEEvNS_16Flash_fwd_paramsE)
        .other          _ZN5flash24flash_fwd_splitkv_kernelI23Flash_fwd_kernel_traitsILi96ELi64ELi64ELi4ELb0ELb0EN7cutlass6half_tE19Flash_kernel_traitsILi96ELi64ELi64ELi4ES3_EELb0ELb0ELb0ELb0ELb0ELb0ELb1ELb1EEEvNS_16Flash_fwd_paramsE,@"STO_CUDA_ENTRY STV_DEFAULT"
_ZN5flash24flash_fwd_splitkv_kernelI23Flash_fwd_kernel_traitsILi96ELi64ELi64ELi4ELb0ELb0EN7cutlass6half_tE19Flash_kernel_traitsILi96ELi64ELi64ELi4ES3_EELb0ELb0ELb0ELb0ELb0ELb0ELb1ELb1EEEvNS_16Flash_fwd_paramsE:
.text._ZN5flash24flash_fwd_splitkv_kernelI23Flash_fwd_kernel_traitsILi96ELi64ELi64ELi4ELb0ELb0EN7cutlass6half_tE19Flash_kernel_traitsILi96ELi64ELi64ELi4ES3_EELb0ELb0ELb0ELb0ELb0ELb0ELb1ELb1EEEvNS_16Flash_fwd_paramsE:
        /* <DEDUP_REMOVED lines=29> */
[----:B------:R-:W-:Y:S05]  /*01d0*/  CALL.REL.NOINC `($_ZN5flash24flash_fwd_splitkv_kernelI23Flash_fwd_kernel_traitsILi96ELi64ELi64ELi4ELb0ELb0EN7cutlass6half_tE19Flash_kernel_traitsILi96ELi64ELi64ELi4ES3_EELb0ELb0ELb0ELb0ELb0ELb0ELb1ELb1EEEvNS_16Flash_fwd_paramsE$_ZN5flash30compute_attn_1rowblock_splitkvI23Flash_fwd_kernel_traitsILi96ELi64ELi64ELi4ELb0ELb0EN7cutlass6half_tE19Flash_kernel_traitsILi96ELi64ELi64ELi4ES3_EELb0ELb0ELb0ELb0ELb0ELb0ELb1ELb1ENS_16Flash_fwd_paramsEEEvRKT8_iiiii) ;  /* 0x0000000000087944 */ /* 0x000fea0003c00000 */
[----:B------:R-:W-:Y:S05]  /*01e0*/  BSYNC.RECONVERGENT B4 ;  /* 0x0000000000047941 */ /* 0x000fea0003800200 */
.L_x_7474:
[----:B------:R-:W-:Y:S05]  /*01f0*/  EXIT ;  /* 0x000000000000794d */ /* 0x000fea0003800000 */
        .type           $_ZN5flash24flash_fwd_splitkv_kernelI23Flash_fwd_kernel_traitsILi96ELi64ELi64ELi4ELb0ELb0EN7cutlass6half_tE19Flash_kernel_traitsILi96ELi64ELi64ELi4ES3_EELb0ELb0ELb0ELb0ELb0ELb0ELb1ELb1EEEvNS_16Flash_fwd_paramsE$_ZN5flash30compute_attn_1rowblock_splitkvI23Flash_fwd_kernel_traitsILi96ELi64ELi64ELi4ELb0ELb0EN7cutlass6half_tE19Flash_kernel_traitsILi96ELi64ELi64ELi4ES3_EELb0ELb0ELb0ELb0ELb0ELb0ELb1ELb1ENS_16Flash_fwd_paramsEEEvRKT8_iiiii,@function
        .size           $_ZN5flash24flash_fwd_splitkv_kernelI23Flash_fwd_kernel_traitsILi96ELi64ELi64ELi4ELb0ELb0EN7cutlass6half_tE19Flash_kernel_traitsILi96ELi64ELi64ELi4ES3_EELb0ELb0ELb0ELb0ELb0ELb0ELb1ELb1EEEvNS_16Flash_fwd_paramsE$_ZN5flash30compute_attn_1rowblock_splitkvI23Flash_fwd_kernel_traitsILi96ELi64ELi64ELi4ELb0ELb0EN7cutlass6half_tE19Flash_kernel_traitsILi96ELi64ELi64ELi4ES3_EELb0ELb0ELb0ELb0ELb0ELb0ELb1ELb1ENS_16Flash_fwd_paramsEEEvRKT8_iiiii,(.L_x_11700 - $_ZN5flash24flash_fwd_splitkv_kernelI23Flash_fwd_kernel_traitsILi96ELi64ELi64ELi4ELb0ELb0EN7cutlass6half_tE19Flash_kernel_traitsILi96ELi64ELi64ELi4ES3_EELb0ELb0ELb0ELb0ELb0ELb0ELb1ELb1EEEvNS_16Flash_fwd_paramsE$_ZN5flash30compute_attn_1rowblock_splitkvI23Flash_fwd_kernel_traitsILi96ELi64ELi64ELi4ELb0ELb0EN7cutlass6half_tE19Flash_kernel_traitsILi96ELi64ELi64ELi4ES3_EELb0ELb0ELb0ELb0ELb0ELb0ELb1ELb1ENS_16Flash_fwd_paramsEEEvRKT8_iiiii)
$_ZN5flash24flash_fwd_splitkv_kernelI23Flash_fwd_kernel_traitsILi96ELi64ELi64ELi4ELb0ELb0EN7cutlass6half_tE19Flash_kernel_traitsILi96ELi64ELi64ELi4ES3_EELb0ELb0ELb0ELb0ELb0ELb0ELb1ELb1EEEvNS_16Flash_fwd_paramsE$_ZN5flash30compute_attn_1rowblock_splitkvI23Flash_fwd_kernel_traitsILi96ELi64ELi64ELi4ELb0ELb0EN7cutlass6half_tE19Flash_kernel_traitsILi96ELi64ELi64ELi4ES3_EELb0ELb0ELb0ELb0ELb0ELb0ELb1ELb1ENS_16Flash_fwd_paramsEEEvRKT8_iiiii:
        /* <DEDUP_REMOVED lines=38> */
.L_x_7476:
[----:B------:R-:W-:Y:S05]  /*0460*/  BSYNC.RECONVERGENT B0 ;  /* 0x0000000000007941 */ /* 0x000fea0003800200 */
.L_x_7475:
[----:B------:R-:W-:Y:S04]  /*0470*/  BSSY.RECONVERGENT B0, `(.L_x_7477) ;  /* 0x0000007000007945 */ /* 0x000fe80003800200 */
[----:B------:R-:W-:Y:S05]  /*0480*/  @!P3 BRA `(.L_x_7478) ;  /* 0x000000000014b947 */ /* 0x000fea0003800000 */
[----:B------:R-:W3:Y:S02]  /*0490*/  LD.E.U8 R4, desc[UR4][R84.64+0x1b2] ;  /* 0x0001b20454047980 */ /* 0x000ee4000c101100 */
[----:B---3--:R-:W-:-:S13]  /*04a0*/  ISETP.NE.AND P1, PT, R4, RZ, PT ;  /* 0x000000ff0400720c */ /* 0x008fda0003f25270 */
[----:B------:R-:W3:Y:S02]  /*04b0*/  @P1 LD.E R5, desc[UR4][R8.64+0x4] ;  /* 0x0000040408051980 */ /* 0x000ee4000c101900 */
[----:B---3-5:R-:W-:-:S06]  /*04c0*/  @P1 IADD3 R70, PT, PT, R5, -R14, RZ ;  /* 0x8000000e05461210 */ /* 0x028fcc0007ffe0ff */
[----:B------:R3:W5:Y:S02]  /*04d0*/  @!P1 LD.E R70, desc[UR4][R8.64] ;  /* 0x0000000408469980 */ /* 0x000764000c101900 */
.L_x_7478:
[----:B------:R-:W-:Y:S05]  /*04e0*/  BSYNC.RECONVERGENT B0 ;  /* 0x0000000000007941 */ /* 0x000fea0003800200 */
.L_x_7477:
        /* <DEDUP_REMOVED lines=9> */
.L_x_7480:
[----:B------:R-:W4:Y:S01]  /*0580*/  LD.E.64 R4, desc[UR4][R84.64+0x108] ;  /* 0x0001080454047980 */ /* 0x000f22000c101b00 */
[----:B------:R-:W-:Y:S01]  /*0590*/  BSSY.RECONVERGENT B0, `(.L_x_7482) ;  /* 0x0000006000007945 */ /* 0x000fe20003800200 */
[----:B------:R-:W-:Y:S01]  /*05a0*/  IMAD.MOV.U32 R3, RZ, RZ, RZ ;  /* 0x000000ffff037224 */ /* 0x000fe200078e00ff */
[----:B----4-:R-:W-:-:S04]  /*05b0*/  ISETP.NE.U32.AND P0, PT, R4, RZ, PT ;  /* 0x000000ff0400720c */ /* 0x010fc80003f05070 */
[----:B------:R-:W-:-:S13]  /*05c0*/  ISETP.NE.AND.EX P0, PT, R5, RZ, PT, P0 ;  /* 0x000000ff0500720c */ /* 0x000fda0003f05300 */
[----:B------:R-:W-:Y:S05]  /*05d0*/  @!P0 BRA `(.L_x_7483) ;  /* 0x0000000000048947 */ /* 0x000fea0003800000 */
[----:B------:R4:W5:Y:S02]  /*05e0*/  LD.E R3, desc[UR4][R84.64+0xbc] ;  /* 0x0000bc0454037980 */ /* 0x000964000c101900 */
.L_x_7483:
[----:B------:R-:W-:Y:S05]  /*05f0*/  BSYNC.RECONVERGENT B0 ;  /* 0x0000000000007941 */ /* 0x000fea0003800200 */
.L_x_7482:
[----:B-----5:R-:W-:Y:S02]  /*0600*/  IADD3 R64, PT, PT, R70, R3, RZ ;  /* 0x0000000346407210 */ /* 0x020fe40007ffe0ff */
.L_x_7481:
[----:B------:R-:W-:Y:S05]  /*0610*/  BSYNC.RECONVERGENT B1 ;  /* 0x0000000000017941 */ /* 0x000fea0003800200 */
.L_x_7479:
[----:B------:R-:W-:Y:S01]  /*0620*/  IMAD.SHL.U32 R97, R125, 0x40, RZ ;  /* 0x000000407d617824 */ /* 0x000fe200078e00ff */
[----:B------:R-:W-:Y:S01]  /*0630*/  MOV R4, R124 ;  /* 0x0000007c00047202 */ /* 0x000fe20000000f00 */
[----:B------:R-:W-:-:S03]  /*0640*/  IMAD.MOV.U32 R5, RZ, RZ, 0x0 ;  /* 0x00000000ff057424 */ /* 0x000fc600078e00ff */
[----:B------:R-:W-:-:S13]  /*0650*/  ISETP.GT.AND P0, PT, R128, R97, PT ;  /* 0x000000618000720c */ /* 0x000fda0003f04270 */
[----:B-1234-:R-:W-:Y:S05]  /*0660*/  @!P0 RET.REL.NODEC R4 `(_ZN5flash24flash_fwd_splitkv_kernelI23Flash_fwd_kernel_traitsILi96ELi64ELi64ELi4ELb0ELb0EN7cutlass6half_tE19Flash_kernel_traitsILi96ELi64ELi64ELi4ES3_EELb0ELb0ELb0ELb0ELb0ELb0ELb1ELb1EEEvNS_16Flash_fwd_paramsE) ;  /* 0xfffffff804648950 */ /* 0x01efea0003c3ffff */
        /* <DEDUP_REMOVED lines=74> */
.L_x_7486:
[----:B------:R-:W-:Y:S05]  /*0b10*/  BSYNC.RECONVERGENT B0 ;  /* 0x0000000000007941 */ /* 0x000fea0003800200 */
.L_x_7485:
        /* <DEDUP_REMOVED lines=16> */
.L_x_7488:
[----:B------:R-:W-:Y:S05]  /*0c20*/  BSYNC.RECONVERGENT B0 ;  /* 0x0000000000007941 */ /* 0x000fea0003800200 */
.L_x_7487:
        /* <DEDUP_REMOVED lines=15> */
.L_x_7490:
[----:B------:R-:W-:Y:S05]  /*0d20*/  BSYNC.RECONVERGENT B0 ;  /* 0x0000000000007941 */ /* 0x000fea0003800200 */
.L_x_7489:
        /* <DEDUP_REMOVED lines=15> */
.L_x_7492:
[----:B------:R-:W-:Y:S05]  /*0e20*/  BSYNC.RECONVERGENT B0 ;  /* 0x0000000000007941 */ /* 0x000fea0003800200 */
.L_x_7491:
        /* <DEDUP_REMOVED lines=13> */
[----:B-12---:R-:W-:Y:S05]  /*0f00*/  @P6 RET.REL.NODEC R124 `(_ZN5flash24flash_fwd_splitkv_kernelI23Flash_fwd_kernel_traitsILi96ELi64ELi64ELi4ELb0ELb0EN7cutlass6half_tE19Flash_kernel_traitsILi96ELi64ELi64ELi4ES3_EELb0ELb0ELb0ELb0ELb0ELb0ELb1ELb1EEEvNS_16Flash_fwd_paramsE) ;  /* 0xfffffff07c3c6950 */ /* 0x006fea0003c3ffff */
[----:B------:R-:W-:Y:S02]  /*0f10*/  MOV R5, 0xff800000 ;  /* 0xff80000000057802 */ /* 0x000fe40000000f00 */
[----:B------:R-:W-:-:S03]  /*0f20*/  MOV R125, 0x0 ;  /* 0x00000000007d7802 */ /* 0x000fc60000000f00 */
[----:B------:R1:W-:Y:S02]  /*0f30*/  ST.E desc[UR4][R2.64+0xc0], R5 ;  /* 0x0000c00502007985 */ /* 0x0003e4000c101904 */
[----:B-1----:R-:W-:Y:S05]  /*0f40*/  RET.REL.NODEC R124 `(_ZN5flash24flash_fwd_splitkv_kernelI23Flash_fwd_kernel_traitsILi96ELi64ELi64ELi4ELb0ELb0EN7cutlass6half_tE19Flash_kernel_traitsILi96ELi64ELi64ELi4ES3_EELb0ELb0ELb0ELb0ELb0ELb0ELb1ELb1EEEvNS_16Flash_fwd_paramsE) ;  /* 0xfffffff07c2c7950 */ /* 0x002fea0003c3ffff */
.L_x_7484:
        /* <DEDUP_REMOVED lines=103> */
.L_x_7494:
[----:B------:R-:W1:Y:S01]  /*15c0*/  LD.E R5, desc[UR4][R84.64+0x68] ;  /* 0x0000680454057980 */ /* 0x000e62000c101900 */
[----:B------:R-:W-:-:S03]  /*15d0*/  ISETP.NE.AND P2, PT, R14, -0x1, PT ;  /* 0xffffffff0e00780c */ /* 0x000fc60003f45270 */
[----:B------:R-:W2:Y:S01]  /*15e0*/  LD.E.64 R118, desc[UR4][R84.64+0x38] ;  /* 0x0000380454767980 */ /* 0x000ea2000c101b00 */
[----:B------:R-:W-:Y:S02]  /*15f0*/  MOV R12, R84 ;  /* 0x00000054000c7202 */ /* 0x000fe40000000f00 */
[----:B------:R-:W-:Y:S01]  /*1600*/  MOV R13, R85 ;  /* 0x00000055000d7202 */ /* 0x000fe20000000f00 */
[----:B------:R3:W5:Y:S04]  /*1610*/  LD.E.64 R24, desc[UR4][R84.64+0x58] ;  /* 0x0000580454187980 */ /* 0x000768000c101b00 */
[----:B------:R-:W4:Y:S04]  /*1620*/  LD.E.64 R116, desc[UR4][R12.64+0x40] ;  /* 0x000040040c747980 */ /* 0x000f28000c101b00 */
[----:B------:R-:W3:Y:S04]  /*1630*/  @!P2 LD.E.64 R20, desc[UR4][R84.64+0x20] ;  /* 0x000020045414a980 */ /* 0x000ee8000c101b00 */
[----:B------:R-:W4:Y:S04]  /*1640*/  @!P2 LD.E.64 R18, desc[UR4][R84.64+0x28] ;  /* 0x000028045412a980 */ /* 0x000f28000c101b00 */
[----:B------:R-:W4:Y:S01]  /*1650*/  LD.E.64 R16, desc[UR4][R12.64+0x50] ;  /* 0x000050040c107980 */ /* 0x000f22000c101b00 */
[----:B------:R-:W-:Y:S01]  /*1660*/  IMAD.MOV.U32 R22, RZ, RZ, RZ ;  /* 0x000000ffff167224 */ /* 0x000fe200078e00ff */
[----:B------:R-:W-:-:S02]  /*1670*/  IABS R4, R130 ;  /* 0x0000008200047213 */ /* 0x000fc40000000000 */
[----:B------:R-:W-:Y:S02]  /*1680*/  LEA R10, R87, 0xffffffc0, 0x6 ;  /* 0xffffffc0570a7811 */ /* 0x000fe400078e30ff */
[----:B------:R-:W-:Y:S02]  /*1690*/  CS2R R132, SRZ ;  /* 0x0000000000847805 */ /* 0x000fe4000001ff00 */
[----:B-1----:R-:W-:-:S04]  /*16a0*/  IABS R3, R5 ;  /* 0x0000000500037213 */ /* 0x002fc80000000000 */
[----:B------:R-:W1:Y:S08]  /*16b0*/  I2F.RP R8, R3 ;  /* 0x0000000300087306 */ /* 0x000e700000209400 */
[----:B-1----:R-:W1:Y:S02]  /*16c0*/  MUFU.RCP R6, R8 ;  /* 0x0000000800067308 */ /* 0x002e640000001000 */
[----:B-1----:R-:W-:-:S06]  /*16d0*/  VIADD R6, R6, 0xffffffe ;  /* 0x0ffffffe06067836 */ /* 0x002fcc0000000000 */
        /* <DEDUP_REMOVED lines=13> */
[----:B---3-5:R-:W-:-:S03]  /*17b0*/  @!P2 IMAD R7, R21, R9, RZ ;  /* 0x000000091507a224 */ /* 0x028fc600078e02ff */
[----:B------:R-:W-:Y:S02]  /*17c0*/  @!P2 IADD3 R23, PT, PT, R23, R2, RZ ;  /* 0x000000021717a210 */ /* 0x000fe40007ffe0ff */
[-C--:B------:R-:W-:Y:S02]  /*17d0*/  @!P1 IADD3 R4, PT, PT, R4, -R3.reuse, RZ ;  /* 0x8000000304049210 */ /* 0x080fe40007ffe0ff */
[----:B------:R-:W-:Y:S01]  /*17e0*/  @!P2 SHF.R.S32.HI R2, RZ, 0x1f, R9 ;  /* 0x0000001fff02a819 */ /* 0x000fe20000011409 */
[----:B------:R-:W-:Y:S01]  /*17f0*/  @P2 IMAD.IADD R6, R11, 0x1, R14 ;  /* 0x000000010b062824 */ /* 0x000fe200078e020e */
[----:B------:R-:W-:Y:S01]  /*1800*/  ISETP.GE.U32.AND P5, PT, R4, R3, PT ;  /* 0x000000030400720c */ /* 0x000fe20003fa6070 */
[----:B------:R-:W-:Y:S01]  /*1810*/  @!P2 IMAD.WIDE.U32 R22, R20, R9, R22 ;  /* 0x000000091416a225 */ /* 0x000fe200078e0016 */
[----:B------:R-:W-:-:S03]  /*1820*/  LOP3.LUT R3, R130, R5, RZ, 0x3c, !PT ;  /* 0x0000000582037212 */ /* 0x000fc600078e3cff */
[----:B------:R-:W-:Y:S02]  /*1830*/  @!P2 IMAD R7, R20, R2, R7 ;  /* 0x000000021407a224 */ /* 0x000fe400078e0207 */
[-C--:B------:R-:W-:Y:S02]  /*1840*/  @P2 IMAD R2, R119, R6.reuse, RZ ;  /* 0x0000000677022224 */ /* 0x080fe400078e02ff */
[----:B------:R-:W-:Y:S01]  /*1850*/  @P2 IMAD.WIDE.U32 R20, R118, R6, RZ ;  /* 0x0000000676142225 */ /* 0x000fe200078e00ff */
[----:B------:R-:W-:Y:S02]  /*1860*/  ISETP.GE.AND P0, PT, R3, RZ, PT ;  /* 0x000000ff0300720c */ /* 0x000fe40003f06270 */
[----:B------:R-:W-:Y:S01]  /*1870*/  ISETP.NE.AND P3, PT, R5, RZ, PT ;  /* 0x000000ff0500720c */ /* 0x000fe20003f65270 */
[----:B------:R-:W-:Y:S01]  /*1880*/  @!P2 IMAD.MOV.U32 R6, RZ, RZ, R22 ;  /* 0x000000ffff06a224 */ /* 0x000fe200078e0016 */
[----:B------:R-:W-:Y:S01]  /*1890*/  @!P2 IADD3 R7, PT, PT, R23, R7, RZ ;  /* 0x000000071707a210 */ /* 0x000fe20007ffe0ff */
[----:B------:R-:W-:Y:S01]  /*18a0*/  @!P1 VIADD R8, R8, 0x1 ;  /* 0x0000000108089836 */ /* 0x000fe20000000000 */
[----:B------:R-:W-:-:S02]  /*18b0*/  @P2 IADD3 R7, PT, PT, R21, R2, RZ ;  /* 0x0000000215072210 */ /* 0x000fc40007ffe0ff */
[----:B------:R-:W-:Y:S01]  /*18c0*/  @P2 MOV R6, R20 ;  /* 0x0000001400062202 */ /* 0x000fe20000000f00 */
[----:B----4-:R-:W-:Y:S01]  /*18d0*/  @!P2 IMAD R2, R117, R11, RZ ;  /* 0x0000000b7502a224 */ /* 0x010fe200078e02ff */
[----:B------:R-:W-:Y:S01]  /*18e0*/  @!P2 SHF.R.S32.HI R3, RZ, 0x1f, R11 ;  /* 0x0000001fff03a819 */ /* 0x000fe2000001140b */
[-C--:B------:R-:W-:Y:S01]  /*18f0*/  IMAD R4, R119, R10.reuse, RZ ;  /* 0x0000000a77047224 */ /* 0x080fe200078e02ff */
[----:B------:R-:W-:Y:S01]  /*1900*/  SHF.R.S32.HI R15, RZ, 0x1f, R10 ;  /* 0x0000001fff0f7819 */ /* 0x000fe2000001140a */
[----:B------:R-:W-:Y:S01]  /*1910*/  IMAD.WIDE.U32 R20, R118, R10, R6 ;  /* 0x0000000a76147225 */ /* 0x000fe200078e0006 */
[----:B------:R-:W-:-:S03]  /*1920*/  @P5 IADD3 R8, PT, PT, R8, 0x1, RZ ;  /* 0x0000000108085810 */ /* 0x000fc60007ffe0ff */
[----:B------:R-:W-:Y:S02]  /*1930*/  @!P2 IMAD R2, R3, R116, R2 ;  /* 0x000000740302a224 */ /* 0x000fe400078e0202 */
[----:B------:R-:W-:Y:S01]  /*1940*/  @!P2 IMAD.WIDE.U32 R6, R116, R11, RZ ;  /* 0x0000000b7406a225 */ /* 0x000fe200078e00ff */
[----:B------:R-:W-:-:S03]  /*1950*/  @!P2 SHF.R.S32.HI R3, RZ, 0x1f, R9 ;  /* 0x0000001fff03a819 */ /* 0x000fc60000011409 */
[----:B------:R-:W-:Y:S01]  /*1960*/  IMAD R4, R15, R118, R4 ;  /* 0x000000760f047224 */ /* 0x000fe200078e0204 */
[----:B------:R-:W-:Y:S01]  /*1970*/  @!P2 IADD3 R23, PT, PT, R7, R2, RZ ;  /* 0x000000020717a210 */ /* 0x000fe20007ffe0ff */
[----:B------:R-:W-:Y:S01]  /*1980*/  @!P0 IMAD.MOV R8, RZ, RZ, -R8 ;  /* 0x000000ffff088224 */ /* 0x000fe200078e0a08 */
[----:B------:R-:W-:Y:S01]  /*1990*/  @!P3 LOP3.LUT R8, RZ, R5, RZ, 0x33, !PT ;  /* 0x00000005ff08b212 */ /* 0x000fe200078e33ff */
[----:B------:R-:W-:Y:S01]  /*19a0*/  @!P2 IMAD R2, R19, R9, RZ ;  /* 0x000000091302a224 */ /* 0x000fe200078e02ff */
[----:B------:R-:W-:Y:S01]  /*19b0*/  IADD3 R21, PT, PT, R21, R4, RZ ;  /* 0x0000000415157210 */ /* 0x000fe20007ffe0ff */
[----:B------:R-:W-:Y:S01]  /*19c0*/  @!P2 IMAD.MOV.U32 R22, RZ, RZ, R6 ;  /* 0x000000ffff16a224 */ /* 0x000fe200078e0006 */
[----:B------:R-:W-:Y:S01]  /*19d0*/  @P2 IADD3 R11, PT, PT, R11, R14, RZ ;  /* 0x0000000e0b0b2210 */ /* 0x000fe20007ffe0ff */
[----:B------:R-:W-:Y:S01]  /*19e0*/  IMAD R7, R17, R8, RZ ;  /* 0x0000000811077224 */ /* 0x000fe200078e02ff */
[----:B------:R-:W-:Y:S01]  /*19f0*/  SHF.R.S32.HI R4, RZ, 0x1f, R8 ;  /* 0x0000001fff047819 */ /* 0x000fe20000011408 */
[----:B------:R-:W-:-:S02]  /*1a00*/  @!P2 IMAD R2, R18, R3, R2 ;  /* 0x000000031202a224 */ /* 0x000fc400078e0202 */
[----:B------:R-:W-:-:S04]  /*1a10*/  @!P2 IMAD.WIDE.U32 R18, R18, R9, R22 ;  /* 0x000000091212a225 */ /* 0x000fc800078e0016 */
[----:B------:R-:W-:-:S04]  /*1a20*/  IMAD.WIDE.U32 R8, R16, R8, R20 ;  /* 0x0000000810087225 */ /* 0x000fc800078e0014 */
[-C--:B------:R-:W-:Y:S02]  /*1a30*/  @P2 IMAD R6, R117, R11.reuse, RZ ;  /* 0x0000000b75062224 */ /* 0x080fe400078e02ff */
[----:B------:R-:W-:-:S04]  /*1a40*/  @P2 IMAD.WIDE.U32 R20, R116, R11, RZ ;  /* 0x0000000b74142225 */ /* 0x000fc800078e00ff */
[----:B------:R-:W-:Y:S01]  /*1a50*/  IMAD R7, R16, R4, R7 ;  /* 0x0000000410077224 */ /* 0x000fe200078e0207 */
[----:B------:R-:W-:Y:S02]  /*1a60*/  @!P2 IADD3 R16, PT, PT, R19, R2, RZ ;  /* 0x000000021310a210 */ /* 0x000fe40007ffe0ff */
[----:B------:R-:W-:Y:S01]  /*1a70*/  MOV R4, R8 ;  /* 0x0000000800047202 */ /* 0x000fe20000000f00 */
[----:B------:R-:W-:Y:S01]  /*1a80*/  IMAD.IADD R3, R9, 0x1, R7 ;  /* 0x0000000109037824 */ /* 0x000fe200078e0207 */
[----:B------:R-:W-:Y:S02]  /*1a90*/  @P2 IADD3 R16, PT, PT, R21, R6, RZ ;  /* 0x0000000615102210 */ /* 0x000fe40007ffe0ff */
[----:B------:R-:W-:Y:S02]  /*1aa0*/  @P2 MOV R18, R20 ;  /* 0x0000001400122202 */ /* 0x000fe40000000f00 */
.L_x_7495:
[----:B------:R-:W-:Y:S05]  /*1ab0*/  BSYNC.RECONVERGENT B0 ;  /* 0x0000000000007941 */ /* 0x000fea0003800200 */
.L_x_7493:
        /* <DEDUP_REMOVED lines=8> */
[----:B------:R1:W5:Y:S04]  /*1b40*/  @P4 LD.E R11, desc[UR4][R32.64] ;  /* 0x00000004200b4980 */ /* 0x000368000c101900 */
[----:B------:R1:W5:Y:S01]  /*1b50*/  LD.E R129, desc[UR4][R84.64+0xc0] ;  /* 0x0000c00454817980 */ /* 0x000362000c101900 */
[----:B------:R-:W-:-:S04]  /*1b60*/  IABS R2, R5 ;  /* 0x0000000500027213 */ /* 0x000fc80000000000 */
[----:B------:R-:W1:Y:S08]  /*1b70*/  I2F.RP R29, R2 ;  /* 0x00000002001d7306 */ /* 0x000e700000209400 */
[----:B-1----:R-:W1:Y:S02]  /*1b80*/  MUFU.RCP R28, R29 ;  /* 0x0000001d001c7308 */ /* 0x002e640000001000 */
[----:B-1----:R-:W-:-:S06]  /*1b90*/  VIADD R28, R28, 0xffffffe ;  /* 0x0ffffffe1c1c7836 */ /* 0x002fcc0000000000 */
[----:B------:R-:W1:Y:S01]  /*1ba0*/  F2I.FTZ.U32.TRUNC.NTZ R31, R28 ;  /* 0x0000001c001f7305 */ /* 0x000e62000021f000 */
        /* <DEDUP_REMOVED lines=10> */
[----:B------:R-:W-:-:S05]  /*1c50*/  IMAD.SHL.U32 R63, R62, 0x8, RZ ;  /* 0x000000083e3f7824 */ /* 0x000fca00078e00ff */
[----:B------:R-:W-:-:S07]  /*1c60*/  LOP3.LUT R14, R63, 0x18, RZ, 0xc0, !PT ;  /* 0x000000183f0e7812 */ /* 0x000fce00078ec0ff */
[----:B------:R-:W-:-:S04]  /*1c70*/  @!P2 IADD3 R17, PT, PT, R17, -R2, RZ ;  /* 0x800000021111a210 */ /* 0x000fc80007ffe0ff */
[----:B------:R-:W-:Y:S02]  /*1c80*/  ISETP.GE.U32.AND P3, PT, R17, R2, PT ;  /* 0x000000021100720c */ /* 0x000fe40003f66070 */
[----:B------:R-:W-:Y:S01]  /*1c90*/  IADD3 R28, P1, PT, R14, R18, RZ ;  /* 0x000000120e1c7210 */ /* 0x000fe20007f3e0ff */
[----:B------:R-:W-:Y:S01]  /*1ca0*/  @!P2 VIADD R19, R19, 0x1 ;  /* 0x000000011313a836 */ /* 0x000fe20000000000 */
[----:B------:R-:W-:Y:S01]  /*1cb0*/  LOP3.LUT R2, R130, R5, RZ, 0x3c, !PT ;  /* 0x0000000582027212 */ /* 0x000fe200078e3cff */
[----:B-----5:R-:W-:Y:S02]  /*1cc0*/  IMAD R17, R15, R116, RZ ;  /* 0x000000740f117224 */ /* 0x020fe400078e02ff */
[----:B------:R-:W-:Y:S01]  /*1cd0*/  IMAD.X R29, RZ, RZ, R16, P1 ;  /* 0x000000ffff1d7224 */ /* 0x000fe200008e0610 */
[----:B------:R-:W-:Y:S02]  /*1ce0*/  ISETP.GE.AND P1, PT, R2, RZ, PT ;  /* 0x000000ff0200720c */ /* 0x000fe40003f26270 */
[----:B------:R-:W-:-:S03]  /*1cf0*/  ISETP.NE.AND P2, PT, R5, RZ, PT ;  /* 0x000000ff0500720c */ /* 0x000fc60003f45270 */
[----:B------:R-:W-:Y:S01]  /*1d00*/  @P3 IADD3 R19, PT, PT, R19, 0x1, RZ ;  /* 0x0000000113133810 */ /* 0x000fe20007ffe0ff */
[C---:B------:R-:W-:Y:S02]  /*1d10*/  IMAD R17, R10.reuse, R117, R17 ;  /* 0x000000750a117224 */ /* 0x040fe400078e0211 */
[----:B------:R-:W-:Y:S01]  /*1d20*/  IMAD.WIDE.U32 R28, R10, R116, R28 ;  /* 0x000000740a1c7225 */ /* 0x000fe200078e001c */
[----:B------:R-:W1:Y:S03]  /*1d30*/  S2R R60, SR_CgaCtaId ;  /* 0x00000000003c7919 */ /* 0x000e660000008800 */
[----:B------:R-:W-:-:S05]  /*1d40*/  IMAD.MOV.U32 R2, RZ, RZ, R19 ;  /* 0x000000ffff027224 */ /* 0x000fca00078e0013 */
[----:B------:R-:W-:Y:S02]  /*1d50*/  @!P1 IADD3 R2, PT, PT, -R2, RZ, RZ ;  /* 0x000000ff02029210 */ /* 0x000fe40007ffe1ff */
[----:B------:R-:W-:Y:S01]  /*1d60*/  @!P2 LOP3.LUT R2, RZ, R5, RZ, 0x33, !PT ;  /* 0x00000005ff02a212 */ /* 0x000fe200078e33ff */
[----:B------:R-:W-:-:S04]  /*1d70*/  IMAD.IADD R29, R29, 0x1, R17 ;  /* 0x000000011d1d7824 */ /* 0x000fc800078e0211 */
[----:B------:R-:W-:Y:S02]  /*1d80*/  IMAD R17, R25, R2, RZ ;  /* 0x0000000219117224 */ /* 0x000fe400078e02ff */
[----:B------:R-:W-:Y:S01]  /*1d90*/  IMAD.WIDE.U32 R28, R2, R24, R28 ;  /* 0x00000018021c7225 */ /* 0x000fe200078e001c */
[----:B------:R-:W-:Y:S02]  /*1da0*/  SHF.R.U32.HI R100, RZ, 0x2, R62 ;  /* 0x00000002ff647819 */ /* 0x000fe4000001163e */
[----:B------:R-:W-:-:S03]  /*1db0*/  MOV R101, RZ ;  /* 0x000000ff00657202 */ /* 0x000fc60000000f00 */
[----:B------:R-:W-:Y:S02]  /*1dc0*/  IMAD R121, R119, R100, RZ ;  /* 0x0000006477797224 */ /* 0x000fe400078e02ff */
[C---:B------:R-:W-:Y:S01]  /*1dd0*/  IMAD.SHL.U32 R61, R87.reuse, 0x40, RZ ;  /* 0x00000040573d7824 */ /* 0x040fe200078e00ff */
[----:B------:R-:W-:Y:S01]  /*1de0*/  SHF.L.U64.HI R119, R118, 0x5, R119 ;  /* 0x0000000576777819 */ /* 0x000fe20000010277 */
[----:B------:R-:W-:-:S03]  /*1df0*/  VIADD R127, R87, 0xffffffff ;  /* 0xffffffff577f7836 */ /* 0x000fc60000000000 */
[----:B------:R-:W-:Y:S01]  /*1e00*/  IADD3 R126, PT, PT, R61, -0x40, RZ ;  /* 0xffffffc03d7e7810 */ /* 0x000fe20007ffe0ff */
[----:B--2---:R-:W-:-:S04]  /*1e10*/  @P0 IMAD.WIDE.U32 R18, R20, R0, RZ ;  /* 0x0000000014120225 */ /* 0x004fc800078e00ff */
[----:B------:R-:W-:Y:S02]  /*1e20*/  @P0 IMAD R16, R21, R0, RZ ;  /* 0x0000000015100224 */ /* 0x000fe400078e02ff */
[-C--:B---3--:R-:W-:Y:S02]  /*1e30*/  @!P0 IMAD R10, R27, R131.reuse, RZ ;  /* 0x000000831b0a8224 */ /* 0x088fe400078e02ff */
[----:B------:R-:W-:-:S04]  /*1e40*/  @!P0 IMAD.WIDE.U32 R26, R26, R131, RZ ;  /* 0x000000831a1a8225 */ /* 0x000fc800078e00ff */
[----:B------:R-:W-:Y:S02]  /*1e50*/  @!P0 IMAD.MOV.U32 R0, RZ, RZ, R26 ;  /* 0x000000ffff008224 */ /* 0x000fe400078e001a */
[----:B------:R-:W-:Y:S02]  /*1e60*/  @P0 IMAD.MOV.U32 R0, RZ, RZ, R18 ;  /* 0x000000ffff000224 */ /* 0x000fe400078e0012 */
[----:B------:R-:W-:-:S03]  /*1e70*/  @!P0 IMAD.IADD R10, R27, 0x1, R10 ;  /* 0x000000011b0a8824 */ /* 0x000fc600078e020a */
[----:B------:R-:W-:Y:S02]  /*1e80*/  IADD3 R26, P1, PT, R14, R0, RZ ;  /* 0x000000000e1a7210 */ /* 0x000fe40007f3e0ff */
[----:B------:R-:W-:Y:S02]  /*1e90*/  SHF.R.S32.HI R0, RZ, 0x1f, R2 ;  /* 0x0000001fff007819 */ /* 0x000fe40000011402 */
[----:B------:R-:W-:Y:S02]  /*1ea0*/  @P0 IADD3 R10, PT, PT, R19, R16, RZ ;  /* 0x00000010130a0210 */ /* 0x000fe40007ffe0ff */
[----:B------:R-:W-:Y:S01]  /*1eb0*/  LOP3.LUT R27, R63, 0xc0, RZ, 0xc0, !PT ;  /* 0x000000c03f1b7812 */ /* 0x000fe200078ec0ff */
[----:B------:R-:W-:Y:S01]  /*1ec0*/  IMAD R17, R0, R24, R17 ;  /* 0x0000001800117224 */ /* 0x000fe200078e0211 */
[----:B------:R-:W-:Y:S01]  /*1ed0*/  SHF.R.S32.HI R16, RZ, 0x1f, R130 ;  /* 0x0000001fff107819 */ /* 0x000fe20000011482 */
[----:B------:R-:W-:Y:S01]  /*1ee0*/  IMAD R5, R23, R130, RZ ;  /* 0x0000008217057224 */ /* 0x000fe200078e02ff */
[----:B------:R-:W-:Y:S01]  /*1ef0*/  LOP3.LUT R18, R27, 0x18, R62, 0xf8, !PT ;  /* 0x000000181b127812 */ /* 0x000fe200078ef83e */
[----:B------:R-:W-:Y:S01]  /*1f00*/  IMAD.X R27, RZ, RZ, R10, P1 ;  /* 0x000000ffff1b7224 */ /* 0x000fe200008e060a */
[----:B------:R-:W-:Y:S01]  /*1f10*/  IADD3 R29, PT, PT, R29, R17, RZ ;  /* 0x000000111d1d7210 */ /* 0x000fe20007ffe0ff */
[----:B------:R-:W-:-:S02]  /*1f20*/  IMAD R5, R22, R16, R5 ;  /* 0x0000001016057224 */ /* 0x000fc400078e0205 */
[----:B------:R-:W-:-:S04]  /*1f30*/  IMAD.WIDE.U32 R16, R130, R22, R26 ;  /* 0x0000001682107225 */ /* 0x000fc800078e001a */
[--C-:B------:R-:W-:Y:S02]  /*1f40*/  @!P0 IMAD.MOV.U32 R22, RZ, RZ, R20.reuse ;  /* 0x000000ffff168224 */ /* 0x100fe400078e0014 */
[--C-:B------:R-:W-:Y:S01]  /*1f50*/  @!P0 IMAD.MOV.U32 R23, RZ, RZ, R21.reuse ;  /* 0x000000ffff178224 */ /* 0x100fe200078e0015 */
[----:B------:R-:W-:Y:S01]  /*1f60*/  IADD3 R17, PT, PT, R17, R5, RZ ;  /* 0x0000000511117210 */ /* 0x000fe20007ffe0ff */
[----:B------:R-:W-:Y:S02]  /*1f70*/  @P0 IMAD.MOV.U32 R22, RZ, RZ, R20 ;  /* 0x000000ffff160224 */ /* 0x000fe400078e0014 */
[----:B------:R-:W-:Y:S01]  /*1f80*/  @P0 IMAD.MOV.U32 R23, RZ, RZ, R21 ;  /* 0x000000ffff170224 */ /* 0x000fe200078e0015 */
[----:B------:R-:W-:Y:S01]  /*1f90*/  IADD3 R20, P0, PT, R14, R4, RZ ;  /* 0x000000040e147210 */ /* 0x000fe20007f1e0ff */
[----:B------:R-:W-:Y:S01]  /*1fa0*/  IMAD.WIDE.U32 R4, R125, 0x40, R100 ;  /* 0x000000407d047825 */ /* 0x000fe200078e0064 */
[----:B------:R-:W-:Y:S02]  /*1fb0*/  MOV R19, 0x400 ;  /* 0x0000040000137802 */ /* 0x000fe40000000f00 */
[----:B------:R-:W-:Y:S01]  /*1fc0*/  LOP3.LUT R18, R18, 0x18, R63, 0x78, !PT ;  /* 0x0000001812127812 */ /* 0x000fe200078e783f */
[----:B------:R-:W-:Y:S01]  /*1fd0*/  IMAD R5, R5, R22, RZ ;  /* 0x0000001605057224 */ /* 0x000fe200078e02ff */
[----:B-1----:R-:W-:Y:S01]  /*1fe0*/  LEA R60, R60, R19, 0x18 ;  /* 0x000000133c3c7211 */ /* 0x002fe200078ec0ff */
[----:B------:R-:W-:Y:S01]  /*1ff0*/  IMAD.X R21, RZ, RZ, R3, P0 ;  /* 0x000000ffff157224 */ /* 0x000fe200000e0603 */
[----:B------:R-:W-:Y:S01]  /*2000*/  LOP3.LUT R63, R18, 0x1f20, R63, 0xf8, !PT ;  /* 0x00001f20123f7812 */ /* 0x000fe200078ef83f */
[C---:B------:R-:W-:Y:S01]  /*2010*/  IMAD.SHL.U32 R65, R22.reuse, 0x20, RZ ;  /* 0x0000002016417824 */ /* 0x040fe200078e00ff */
[----:B------:R-:W-:Y:S01]  /*2020*/  SHF.L.U64.HI R68, R22, 0x5, R23 ;  /* 0x0000000516447819 */ /* 0x000fe20000010217 */
[----:B------:R-:W-:-:S02]  /*2030*/  IMAD R5, R4, R23, R5 ;  /* 0x0000001704057224 */ /* 0x000fc400078e0205 */
[----:B------:R-:W-:Y:S02]  /*2040*/  IMAD R3, R117, R100, RZ ;  /* 0x0000006475037224 */ /* 0x000fe400078e02ff */
[----:B------:R-:W-:-:S04]  /*2050*/  IMAD.WIDE.U32 R18, R100, R116, R28 ;  /* 0x0000007464127225 */ /* 0x000fc800078e001c */
[----:B------:R-:W-:Y:S01]  /*2060*/  IMAD.WIDE.U32 R22, R4, R22, R16 ;  /* 0x0000001604167225 */ /* 0x000fe200078e0010 */
[----:B------:R-:W-:Y:S02]  /*2070*/  SHF.R.S32.HI R17, RZ, 0x1f, R70 ;  /* 0x0000001fff117819 */ /* 0x000fe40000011446 */
[----:B----4-:R-:W-:Y:S01]  /*2080*/  LEA R134, P0, R18, R6, 0x1 ;  /* 0x0000000612867211 */ /* 0x010fe200078008ff */
[----:B------:R-:W-:Y:S01]  /*2090*/  IMAD.IADD R3, R19, 0x1, R3 ;  /* 0x0000000113037824 */ /* 0x000fe200078e0203 */
[----:B------:R-:W-:-:S04]  /*20a0*/  LEA.HI R4, R17, R70, RZ, 0x6 ;  /* 0x0000004611047211 */ /* 0x000fc800078f30ff */
[----:B------:R-:W-:Y:S02]  /*20b0*/  LEA.HI.X R135, R18, R7, R3, 0x1, P0 ;  /* 0x0000000712877211 */ /* 0x000fe400000f0c03 */
[----:B------:R-:W-:-:S04]  /*20c0*/  SHF.R.S32.HI R3, RZ, 0x6, R4 ;  /* 0x00000006ff037819 */ /* 0x000fc80000011404 */
[----:B------:R-:W-:-:S04]  /*20d0*/  VIMNMX R66, PT, PT, R120, R3, !PT ;  /* 0x0000000378427248 */ /* 0x000fc80007fe0100 */
[----:B------:R-:W-:Y:S01]  /*20e0*/  ISETP.GT.AND P0, PT, R87, R66, PT ;  /* 0x000000425700720c */ /* 0x000fe20003f04270 */
[----:B------:R-:W-:Y:S01]  /*20f0*/  IMAD.WIDE.U32 R20, R100, R118, R20 ;  /* 0x0000007664147225 */ /* 0x000fe200078e0014 */
[----:B------:R-:W-:-:S03]  /*2100*/  LEA R98, P2, R22, R12, 0x1 ;  /* 0x0000000c16627211 */ /* 0x000fc600078408ff */
[----:B------:R-:W-:Y:S01]  /*2110*/  IMAD.IADD R5, R23, 0x1, R5 ;  /* 0x0000000117057824 */ /* 0x000fe200078e0205 */
[----:B------:R-:W-:Y:S02]  /*2120*/  IADD3 R121, PT, PT, R21, R121, RZ ;  /* 0x0000007915797210 */ /* 0x000fe40007ffe0ff */
[----:B------:R-:W-:Y:S02]  /*2130*/  LEA R122, P1, R20, R8, 0x1 ;  /* 0x00000008147a7211 */ /* 0x000fe400078208ff */
[C---:B------:R-:W-:Y:S01]  /*2140*/  SHF.L.U64.HI R117, R116.reuse, 0x5, R117 ;  /* 0x0000000574757819 */ /* 0x040fe20000010275 */
[----:B------:R-:W-:Y:S01]  /*2150*/  IMAD.SHL.U32 R116, R116, 0x20, RZ ;  /* 0x0000002074747824 */ /* 0x000fe200078e00ff */
[----:B------:R-:W-:Y:S02]  /*2160*/  LEA.HI.X R121, R20, R9, R121, 0x1, P1 ;  /* 0x0000000914797211 */ /* 0x000fe400008f0c79 */
[----:B------:R-:W-:Y:S02]  /*2170*/  LEA.HI.X R99, R22, R13, R5, 0x1, P2 ;  /* 0x0000000d16637211 */ /* 0x000fe400010f0c05 */
[----:B------:R-:W-:-:S02]  /*2180*/  SHF.L.U32 R118, R118, 0x5, RZ ;  /* 0x0000000576767819 */ /* 0x000fc400000006ff */
[C---:B------:R-:W-:Y:S02]  /*2190*/  LOP3.LUT R10, R14.reuse, 0x20, RZ, 0xfc, !PT ;  /* 0x000000200e0a7812 */ /* 0x040fe400078efcff */
[----:B------:R-:W-:Y:S02]  /*21a0*/  LOP3.LUT R9, R14, 0x40, RZ, 0xfc, !PT ;  /* 0x000000400e097812 */ /* 0x000fe400078efcff */
[----:B------:R-:W-:Y:S01]  /*21b0*/  LEA R63, R63, R60, 0x1 ;  /* 0x0000003c3f3f7211 */ /* 0x000fe200078e08ff */
[----:B------:R-:W-:Y:S06]  /*21c0*/  @!P0 BRA `(.L_x_7496) ;  /* 0x0000004800d08947 */ /* 0x000fec0003800000 */
[----:B------:R-:W2:Y:S04]  /*21d0*/  LD.E.64 R28, desc[UR4][R84.64+0x120] ;  /* 0x00012004541c7980 */ /* 0x000ea8000c101b00 */
[----:B------:R-:W3:Y:S04]  /*21e0*/  LD.E.64 R30, desc[UR4][R84.64+0x118] ;  /* 0x00011804541e7980 */ /* 0x000ee8000c101b00 */
[----:B------:R-:W4:Y:S04]  /*21f0*/  LD.E.64 R102, desc[UR4][R84.64+0x130] ;  /* 0x0001300454667980 */ /* 0x000f28000c101b00 */
[----:B------:R-:W5:Y:S04]  /*2200*/  LD.E.64 R12, desc[UR4][R84.64+0x128] ;  /* 0x00012804540c7980 */ /* 0x000f68000c101b00 */
[----:B------:R-:W4:Y:S04]  /*2210*/  LD.E.64 R26, desc[UR4][R84.64+0x140] ;  /* 0x00014004541a7980 */ /* 0x000f28000c101b00 */
[----:B------:R-:W4:Y:S04]  /*2220*/  LD.E.64 R24, desc[UR4][R84.64+0x138] ;  /* 0x0001380454187980 */ /* 0x000f28000c101b00 */
[----:B------:R-:W4:Y:S04]  /*2230*/  LD.E R6, desc[UR4][R84.64+0xd0] ;  /* 0x0000d00454067980 */ /* 0x000f28000c101900 */
[----:B------:R-:W4:Y:S04]  /*2240*/  LD.E.64 R20, desc[UR4][R84.64+0x110] ;  /* 0x0001100454147980 */ /* 0x000f28000c101b00 */
[----:B------:R-:W4:Y:S04]  /*2250*/  LD.E.64 R16, desc[UR4][R84.64+0x108] ;  /* 0x0001080454107980 */ /* 0x000f28000c101b00 */
[----:B------:R-:W4:Y:S04]  /*2260*/  LD.E.64 R18, desc[UR4][R84.64+0x150] ;  /* 0x0001500454127980 */ /* 0x000f28000c101b00 */
[----:B------:R-:W4:Y:S01]  /*2270*/  LD.E.64 R4, desc[UR4][R84.64+0x148] ;  /* 0x0001480454047980 */ /* 0x000f22000c101b00 */
[----:B------:R-:W-:Y:S01]  /*2280*/  MOV R15, RZ ;  /* 0x000000ff000f7202 */ /* 0x000fe20000000f00 */
[C---:B------:R-:W-:Y:S01]  /*2290*/  IMAD R93, R87.reuse, -0x40, R70 ;  /* 0xffffffc0575d7824 */ /* 0x040fe200078e0246 */
[----:B------:R-:W-:Y:S01]  /*22a0*/  SHF.R.S32.HI R8, RZ, 0x1f, R126 ;  /* 0x0000001fff087819 */ /* 0x000fe2000001147e */
[----:B------:R-:W-:Y:S01]  /*22b0*/  IMAD R92, R87, -0x40, R64 ;  /* 0xffffffc0575c7824 */ /* 0x000fe200078e0240 */
[----:B------:R-:W-:Y:S01]  /*22c0*/  MOV R90, R126 ;  /* 0x0000007e005a7202 */ /* 0x000fe20000000f00 */
[----:B------:R-:W-:Y:S01]  /*22d0*/  IMAD.MOV.U32 R91, RZ, RZ, R87 ;  /* 0x000000ffff5b7224 */ /* 0x000fe200078e0057 */
[----:B------:R-:W-:Y:S01]  /*22e0*/  MOV R78, R122 ;  /* 0x0000007a004e7202 */ /* 0x000fe20000000f00 */
[----:B------:R-:W-:Y:S01]  /*22f0*/  IMAD.MOV.U32 R79, RZ, RZ, R121 ;  /* 0x000000ffff4f7224 */ /* 0x000fe200078e0079 */
[----:B------:R-:W-:-:S02]  /*2300*/  MOV R80, R134 ;  /* 0x0000008600507202 */ /* 0x000fc40000000f00 */
[----:B------:R-:W-:Y:S01]  /*2310*/  MOV R81, R135 ;  /* 0x0000008700517202 */ /* 0x000fe20000000f00 */
        /* <DEDUP_REMOVED lines=8> */
[----:B------:R-:W-:Y:S01]  /*23a0*/  IMAD.WIDE.U32 R28, R102, R126, R28 ;  /* 0x0000007e661c7225 */ /* 0x000fe200078e001c */
[----:B------:R-:W-:-:S03]  /*23b0*/  IADD3 R23, PT, PT, R23, R3, RZ ;  /* 0x0000000317177210 */ /* 0x000fc60007ffe0ff */
[----:B------:R-:W-:Y:S02]  /*23c0*/  IMAD R3, R13, R126, RZ ;  /* 0x0000007e0d037224 */ /* 0x000fe400078e02ff */
[-C--:B------:R-:W-:Y:S02]  /*23d0*/  IMAD R7, R102, R8.reuse, R7 ;  /* 0x0000000866077224 */ /* 0x080fe400078e0207 */
[----:B------:R-:W-:Y:S01]  /*23e0*/  IMAD R3, R12, R8, R3 ;  /* 0x000000080c037224 */ /* 0x000fe200078e0203 */
[----:B------:R-:W-:Y:S01]  /*23f0*/  LEA.HI R95, R6, R6, RZ, 0x1 ;  /* 0x00000006065f7211 */ /* 0x000fe200078f08ff */
[----:B------:R-:W-:-:S03]  /*2400*/  IMAD.WIDE.U32 R30, R12, R126, R22 ;  /* 0x0000007e0c1e7225 */ /* 0x000fc600078e0016 */
[----:B------:R-:W-:Y:S01]  /*2410*/  SHF.R.S32.HI R95, RZ, 0x1, R95 ;  /* 0x00000001ff5f7819 */ /* 0x000fe2000001145f */
        /* <DEDUP_REMOVED lines=8> */
[----:B------:R-:W-:-:S03]  /*24a0*/  IMAD.WIDE.U32 R24, R2, R24, R30 ;  /* 0x0000001802187225 */ /* 0x000fc600078e001e */
[----:B------:R-:W-:Y:S01]  /*24b0*/  IADD3.X R7, PT, PT, RZ, ~R7, RZ, P0, !PT ;  /* 0x80000007ff077210 */ /* 0x000fe200007fe4ff */
[----:B------:R-:W-:Y:S01]  /*24c0*/  IMAD.IADD R6, R11, 0x1, R126 ;  /* 0x000000010b067824 */ /* 0x000fe200078e027e */
[----:B------:R-:W-:Y:S01]  /*24d0*/  IADD3 R25, PT, PT, R25, R0, RZ ;  /* 0x0000000019197210 */ /* 0x000fe20007ffe0ff */
[----:B------:R-:W-:Y:S01]  /*24e0*/  IMAD R71, R100, R95, RZ ;  /* 0x0000005f64477224 */ /* 0x000fe200078e02ff */
[----:B------:R-:W-:Y:S01]  /*24f0*/  LOP3.LUT R0, R62, 0x3, RZ, 0xc0, !PT ;  /* 0x000000033e007812 */ /* 0x000fe200078ec0ff */
[----:B------:R-:W-:-:S04]  /*2500*/  IMAD.WIDE.U32 R26, R2, R26, R28 ;  /* 0x0000001a021a7225 */ /* 0x000fc800078e001c */
[C---:B------:R-:W-:Y:S02]  /*2510*/  IMAD R67, R7.reuse, R102, RZ ;  /* 0x0000006607437224 */ /* 0x040fe400078e02ff */
[----:B------:R-:W-:Y:S02]  /*2520*/  IMAD R2, R7, R12, RZ ;  /* 0x0000000c07027224 */ /* 0x000fe400078e02ff */
[C---:B------:R-:W-:Y:S01]  /*2530*/  IMAD R6, R95.reuse, R6, RZ ;  /* 0x000000065f067224 */ /* 0x040fe200078e02ff */
[----:B------:R-:W-:Y:S01]  /*2540*/  SHF.L.U32 R95, R95, 0x5, RZ ;  /* 0x000000055f5f7819 */ /* 0x000fe200000006ff */
[C---:B------:R-:W-:Y:S01]  /*2550*/  IMAD R7, R0.reuse, 0x4, R71 ;  /* 0x0000000400077824 */ /* 0x040fe200078e0247 */
[----:B------:R-:W-:Y:S01]  /*2560*/  LEA R71, R0, R71, 0x3 ;  /* 0x0000004700477211 */ /* 0x000fe200078e18ff */
[----:B------:R-:W-:Y:S01]  /*2570*/  IMAD.IADD R23, R27, 0x1, R22 ;  /* 0x000000011b177824 */ /* 0x000fe200078e0216 */
[----:B------:R-:W-:Y:S01]  /*2580*/  SHF.R.S32.HI R0, RZ, 0x1f, R6 ;  /* 0x0000001fff007819 */ /* 0x000fe20000011406 */
[----:B------:R-:W-:Y:S01]  /*2590*/  IMAD.MOV.U32 R22, RZ, RZ, R26 ;  /* 0x000000ffff167224 */ /* 0x000fe200078e001a */
[----:B------:R-:W-:Y:S01]  /*25a0*/  SHF.R.S32.HI R82, RZ, 0x1f, R95 ;  /* 0x0000001fff527819 */ /* 0x000fe2000001145f */
[----:B------:R-:W-:Y:S01]  /*25b0*/  IMAD R13, R13, R3, R2 ;  /* 0x000000030d0d7224 */ /* 0x000fe200078e0202 */
[----:B------:R-:W-:Y:S01]  /*25c0*/  IADD3 R2, P2, PT, R6, R71, RZ ;  /* 0x0000004706027210 */ /* 0x000fe20007f5e0ff */
[----:B------:R-:W-:-:S02]  /*25d0*/  IMAD R67, R103, R3, R67 ;  /* 0x0000000367437224 */ /* 0x000fc400078e0243 */
[----:B------:R-:W-:Y:S01]  /*25e0*/  IMAD.WIDE.U32 R22, R102, R3, R22 ;  /* 0x0000000366167225 */ /* 0x000fe200078e0016 */
[----:B------:R-:W-:-:S03]  /*25f0*/  LEA.HI.X.SX32 R71, R71, R0, 0x1, P2 ;  /* 0x0000000047477211 */ /* 0x000fc600010f0eff */
[----:B------:R-:W-:Y:S01]  /*2600*/  IMAD.WIDE.U32 R24, R12, R3, R24 ;  /* 0x000000030c187225 */ /* 0x000fe200078e0018 */
[----:B------:R-:W-:Y:S02]  /*2610*/  IADD3 R3, P3, PT, R6, R7, RZ ;  /* 0x0000000706037210 */ /* 0x000fe40007f7e0ff */
[----:B------:R-:W-:Y:S01]  /*2620*/  LEA R72, P1, R22, R20, 0x1 ;  /* 0x0000001416487211 */ /* 0x000fe200078208ff */
[----:B------:R-:W-:Y:S01]  /*2630*/  IMAD.IADD R67, R23, 0x1, R67 ;  /* 0x0000000117437824 */ /* 0x000fe200078e0243 */
[----:B------:R-:W-:Y:S01]  /*2640*/  LEA R12, P0, R24, R16, 0x1 ;  /* 0x00000010180c7211 */ /* 0x000fe200078008ff */
[----:B------:R-:W-:Y:S01]  /*2650*/  IMAD.SHL.U32 R76, R2, 0x2, RZ ;  /* 0x00000002024c7824 */ /* 0x000fe200078e00ff */
[----:B------:R-:W-:Y:S02]  /*2660*/  IADD3 R13, PT, PT, R25, R13, RZ ;  /* 0x0000000d190d7210 */ /* 0x000fe40007ffe0ff */
[----:B------:R-:W-:Y:S02]  /*2670*/  SHF.L.U32 R16, R3, 0x1, RZ ;  /* 0x0000000103107819 */ /* 0x000fe400000006ff */
[----:B------:R-:W-:-:S02]  /*2680*/  LEA.HI.X.SX32 R0, R7, R0, 0x1, P3 ;  /* 0x0000000007007211 */ /* 0x000fc400018f0eff */
[----:B------:R-:W-:Y:S02]  /*2690*/  LEA.HI.X R67, R22, R21, R67, 0x1, P1 ;  /* 0x0000001516437211 */ /* 0x000fe400008f0c43 */
[----:B------:R-:W-:Y:S02]  /*26a0*/  SHF.L.U64.HI R71, R2, 0x1, R71 ;  /* 0x0000000102477819 */ /* 0x000fe40000010247 */
[----:B------:R-:W-:Y:S02]  /*26b0*/  IADD3 R74, P3, PT, R18, R76, RZ ;  /* 0x0000004c124a7210 */ /* 0x000fe40007f7e0ff */
[----:B------:R-:W-:Y:S02]  /*26c0*/  LEA.HI.X R13, R24, R17, R13, 0x1, P0 ;  /* 0x00000011180d7211 */ /* 0x000fe400000f0c0d */
[----:B------:R-:W-:Y:S01]  /*26d0*/  IADD3 R50, P1, PT, R18, R16, RZ ;  /* 0x0000001012327210 */ /* 0x000fe20007f3e0ff */
[----:B------:R-:W-:Y:S01]  /*26e0*/  IMAD.X R69, R19, 0x1, R71, P3 ;  /* 0x0000000113457824 */ /* 0x000fe200018e0647 */
[----:B------:R-:W-:-:S02]  /*26f0*/  IADD3 R76, P2, PT, R4, R76, RZ ;  /* 0x0000004c044c7210 */ /* 0x000fc40007f5e0ff */
[----:B------:R-:W-:Y:S02]  /*2700*/  SHF.L.U64.HI R0, R3, 0x1, R0 ;  /* 0x0000000103007819 */ /* 0x000fe40000010200 */
[----:B------:R-:W-:Y:S01]  /*2710*/  IADD3 R16, P0, PT, R4, R16, RZ ;  /* 0x0000001004107210 */ /* 0x000fe20007f1e0ff */
[----:B------:R-:W-:Y:S01]  /*2720*/  IMAD.X R71, R5, 0x1, R71, P2 ;  /* 0x0000000105477824 */ /* 0x000fe200010e0647 */
[-C--:B------:R-:W-:Y:S02]  /*2730*/  IADD3.X R51, PT, PT, R19, R0.reuse, RZ, P1, !PT ;  /* 0x0000000013337210 */ /* 0x080fe40000ffe4ff */
[----:B------:R-:W-:-:S09]  /*2740*/  IADD3.X R17, PT, PT, R5, R0, RZ, P0, !PT ;  /* 0x0000000005117210 */ /* 0x000fd200007fe4ff */
.L_x_7533:
[----:B------:R-:W-:Y:S01]  /*2750*/  VIADD R92, R92, 0x40 ;  /* 0x000000405c5c7836 */ /* 0x000fe20000000000 */
[----:B------:R-:W-:Y:S01]  /*2760*/  BSSY.RECONVERGENT B0, `(.L_x_7497) ;  /* 0x0000012000007945 */ /* 0x000fe20003800200 */
[----:B------:R-:W-:Y:S02]  /*2770*/  VIADD R93, R93, 0x40 ;  /* 0x000000405d5d7836 */ /* 0x000fe40000000000 */
[C---:B------:R-:W-:Y:S01]  /*2780*/  VIADD R0, R100.reuse, 0x20 ;  /* 0x0000002064007836 */ /* 0x040fe20000000000 */
[CC--:B------:R-:W-:Y:S01]  /*2790*/  ISETP.GE.AND P0, PT, R100.reuse, R92.reuse, PT ;  /* 0x0000005c6400720c */ /* 0x0c0fe20003f06270 */
[----:B------:R-:W-:Y:S03]  /*27a0*/  IMAD.MOV.U32 R73, RZ, RZ, R67 ;  /* 0x000000ffff497224 */ /* 0x000fe600078e0043 */
[-C--:B------:R-:W-:Y:S02]  /*27b0*/  ISETP.GE.AND P0, PT, R100, R93.reuse, !P0 ;  /* 0x0000005d6400720c */ /* 0x080fe40004706270 */
[C---:B------:R-:W-:Y:S04]  /*27c0*/  ISETP.GE.AND P3, PT, R0.reuse, R92, PT ;  /* 0x0000005c0000720c */ /* 0x040fe80003f66270 */
[----:B------:R-:W-:Y:S07]  /*27d0*/  ISETP.GE.AND P3, PT, R0, R93, !P3 ;  /* 0x0000005d0000720c */ /* 0x000fee0005f66270 */
[----:B-----5:R-:W-:Y:S06]  /*27e0*/  @!P0 BRA `(.L_x_7498) ;  /* 0x0000000000248947 */ /* 0x020fec0003800000 */
        /* <DEDUP_REMOVED lines=9> */
.L_x_7498:
[----:B------:R-:W-:Y:S05]  /*2880*/  BSYNC.RECONVERGENT B0 ;  /* 0x0000000000007941 */ /* 0x000fea0003800200 */
.L_x_7497:
        /* <DEDUP_REMOVED lines=15> */
.L_x_7500:
[----:B------:R-:W-:Y:S05]  /*2980*/  BSYNC.RECONVERGENT B0 ;  /* 0x0000000000007941 */ /* 0x000fea0003800200 */
.L_x_7499:
[----:B------:R-:W3:Y:S01]  /*2990*/  LD.E R67, desc[UR4][R84.64+0x130] ;  /* 0x0001300454437980 */ /* 0x000ee2000c101900 */
[----:B------:R-:W-:Y:S01]  /*29a0*/  UMOV UR6, URZ ;  /* 0x000000ff00067c82 */ /* 0x000fe20008000000 */
[----:B------:R-:W-:Y:S01]  /*29b0*/  VIADD R91, R91, 0xffffffff ;  /* 0xffffffff5b5b7836 */ /* 0x000fe20000000000 */
[----:B------:R-:W-:Y:S01]  /*29c0*/  IADD3 R0, P1, PT, RZ, -UR6, RZ ;  /* 0x80000006ff007c10 */ /* 0x000fe2000ff3e0ff */
[----:B------:R-:W4:Y:S01]  /*29d0*/  LD.E R11, desc[UR4][R84.64+0xd0] ;  /* 0x0000d004540b7980 */ /* 0x000f22000c101900 */
[----:B------:R-:W-:Y:S01]  /*29e0*/  BSSY.RECONVERGENT B2, `(.L_x_7501) ;  /* 0x00003ca000027945 */ /* 0x000fe20003800200 */
[----:B------:R-:W-:Y:S01]  /*29f0*/  IMAD.MOV.U32 R94, RZ, RZ, R90 ;  /* 0x000000ffff5e7224 */ /* 0x000fe200078e005a */
[----:B------:R-:W-:Y:S02]  /*2a00*/  ISETP.GT.AND P2, PT, R91, R66, PT ;  /* 0x000000425b00720c */ /* 0x000fe40003f44270 */
        /* <DEDUP_REMOVED lines=18> */
.L_x_7504:
[----:B------:R-:W-:Y:S05]  /*2b30*/  BSYNC.RECONVERGENT B0 ;  /* 0x0000000000007941 */ /* 0x000fea0003800200 */
.L_x_7503:
        /* <DEDUP_REMOVED lines=17> */
.L_x_7502:
        /* <DEDUP_REMOVED lines=62> */
.L_x_7510:
[----:B------:R-:W-:Y:S05]  /*3030*/  BSYNC.RECONVERGENT B0 ;  /* 0x0000000000007941 */ /* 0x000fea0003800200 */
.L_x_7509:
        /* <DEDUP_REMOVED lines=52> */
.L_x_7512:
[----:B------:R-:W-:Y:S05]  /*3380*/  BSYNC.RECONVERGENT B0 ;  /* 0x0000000000007941 */ /* 0x000fea0003800200 */
.L_x_7511:
        /* <DEDUP_REMOVED lines=51> */
.L_x_7508:
[----:B------:R-:W-:Y:S05]  /*36c0*/  BSYNC.RECONVERGENT B1 ;  /* 0x0000000000017941 */ /* 0x000fea0003800200 */
.L_x_7507:
        /* <DEDUP_REMOVED lines=67> */
.L_x_7516:
[----:B------:R-:W-:Y:S05]  /*3b00*/  BSYNC.RECONVERGENT B0 ;  /* 0x0000000000007941 */ /* 0x000fea0003800200 */
.L_x_7515:
        /* <DEDUP_REMOVED lines=52> */
.L_x_7518:
[----:B------:R-:W-:Y:S05]  /*3e50*/  BSYNC.RECONVERGENT B0 ;  /* 0x0000000000007941 */ /* 0x000fea0003800200 */
.L_x_7517:
        /* <DEDUP_REMOVED lines=51> */
.L_x_7514:
[----:B------:R-:W-:Y:S05]  /*4190*/  BSYNC.RECONVERGENT B1 ;  /* 0x0000000000017941 */ /* 0x000fea0003800200 */
.L_x_7513:
[----:B------:R-:W2:Y:S02]  /*41a0*/  LD.E R3, desc[UR4][R84.64+0xd0] ;  /* 0x0000d00454037980 */ /* 0x000ea4000c101900 */
[----:B--2---:R-:W-:Y:S05]  /*41b0*/  IMAD.U32 R3, R3, -0x20, RZ ;  /* 0xffffffe003037824 */ /* 0x004fea00078e00ff */
[C---:B------:R-:W-:Y:S02]  /*41c0*/  LEA R16, P1, R3.reuse, R16, 0x1 ;  /* 0x0000001003107211 */ /* 0x040fe400078208ff */
[C---:B------:R-:W-:Y:S02]  /*41d0*/  LEA R50, P0, R3.reuse, R50, 0x1 ;  /* 0x0000003203327211 */ /* 0x040fe400078008ff */
[C---:B------:R-:W-:Y:S02]  /*41e0*/  LEA.HI.X.SX32 R17, R3.reuse, R17, 0x1, P1 ;  /* 0x0000001103117211 */ /* 0x040fe400008f0eff */
[----:B------:R-:W-:Y:S01]  /*41f0*/  LEA.HI.X.SX32 R51, R3, R51, 0x1, P0 ;  /* 0x0000003303337211 */ /* 0x000fe200000f0eff */
[----:B------:R-:W-:Y:S05]  /*4200*/  BRA `(.L_x_7505) ;  /* 0x00000024001c7947 */ /* 0x000fea0003800000 */
.L_x_7506:
        /* <DEDUP_REMOVED lines=99> */
.L_x_7522:
[----:B------:R-:W-:Y:S05]  /*4840*/  BSYNC.RECONVERGENT B0 ;  /* 0x0000000000007941 */ /* 0x000fea0003800200 */
.L_x_7521:
        /* <DEDUP_REMOVED lines=93> */
.L_x_7524:
[----:B------:R-:W-:Y:S05]  /*4e20*/  BSYNC.RECONVERGENT B0 ;  /* 0x0000000000007941 */ /* 0x000fea0003800200 */
.L_x_7523:
        /* <DEDUP_REMOVED lines=92> */
.L_x_7520:
[----:B------:R-:W-:Y:S05]  /*53f0*/  BSYNC.RECONVERGENT B1 ;  /* 0x0000000000017941 */ /* 0x000fea0003800200 */
.L_x_7519:
[----:B------:R-:W-:Y:S04]  /*5400*/  BSSY.RECONVERGENT B1, `(.L_x_7525) ;  /* 0x000011f000017945 */ /* 0x000fe80003800200 */
[----:B------:R-:W-:Y:S05]  /*5410*/  @!P3 BRA `(.L_x_7526) ;  /* 0x000000100074b947 */ /* 0x000fea0003800000 */
[-C--:B-----5:R-:W-:Y:S01]  /*5420*/  ISETP.GE.AND P1, PT, R14, R75.reuse, PT ;  /* 0x0000004b0e00720c */ /* 0x0a0fe20003f26270 */
[----:B------:R-:W-:Y:S01]  /*5430*/  BSSY.RECONVERGENT B0, `(.L_x_7527) ;  /* 0x0000060000007945 */ /* 0x000fe20003800200 */
[C---:B------:R-:W-:Y:S02]  /*5440*/  LEA R26, P0, R89.reuse, R12, 0x1 ;  /* 0x0000000c591a7211 */ /* 0x040fe400078008ff */
[----:B------:R-:W-:Y:S02]  /*5450*/  ISETP.GE.AND P4, PT, R10, R75, PT ;  /* 0x0000004b0a00720c */ /* 0x000fe40003f86270 */
[----:B------:R-:W-:Y:S07]  /*5460*/  LEA.HI.X R27, R89, R13, R83, 0x1, P0 ;  /* 0x0000000d591b7211 */ /* 0x000fee00000f0c53 */
        /* <DEDUP_REMOVED lines=33> */
[----:B---3--:R-:W-:Y:S02]  /*5680*/  @!P0 HADD2.F32 R38, -RZ, R52.H0_H0 ;  /* 0x20000034ff268230 */ /* 0x008fe40000004100 */
[----:B------:R-:W-:Y:S01]  /*5690*/  @P1 FADD.FTZ R36, -R36, -RZ ;  /* 0x800000ff24241221 */ /* 0x000fe20000010100 */
[----:B------:R-:W-:Y:S02]  /*56a0*/  @!P0 HADD2.F32 R35, -RZ, R105.H1_H1 ;  /* 0x30000069ff238230 */ /* 0x000fe40000004100 */
[----:B------:R-:W-:Y:S01]  /*56b0*/  @!P0 FMUL.FTZ R0, R34, R39 ;  /* 0x0000002722008220 */ /* 0x000fe20000410000 */
[----:B------:R-:W-:Y:S02]  /*56c0*/  @!P0 HADD2.F32 R33, -RZ, R106.H0_H0 ;  /* 0x2000006aff218230 */ /* 0x000fe40000004100 */
[----:B------:R-:W-:Y:S01]  /*56d0*/  @!P0 FMUL.FTZ R2, R32, R37 ;  /* 0x0000002520028220 */ /* 0x000fe20000410000 */
[----:B------:R-:W-:Y:S02]  /*56e0*/  @!P0 HADD2.F32 R30, -RZ, R21.H1_H1 ;  /* 0x30000015ff1e8230 */ /* 0x000fe40000004100 */
[----:B------:R-:W-:Y:S01]  /*56f0*/  @P1 FADD.FTZ R35, -R35, -RZ ;  /* 0x800000ff23231221 */ /* 0x000fe20000010100 */
[--C-:B------:R-:W-:Y:S02]  /*5700*/  @!P0 HADD2.F32 R28, -RZ, R22.reuse.H0_H0 ;  /* 0x20000016ff1c8230 */ /* 0x100fe40000004100 */
[----:B------:R-:W-:Y:S01]  /*5710*/  @P1 FADD.FTZ R33, -R33, -RZ ;  /* 0x800000ff21211221 */ /* 0x000fe20000010100 */
[----:B------:R-:W-:Y:S02]  /*5720*/  @!P0 HADD2.F32 R24, -RZ, R22.H1_H1 ;  /* 0x30000016ff188230 */ /* 0x000fe40000004100 */
[----:B------:R-:W-:Y:S01]  /*5730*/  @!P0 FFMA.FTZ R0, R41, R38, R0 ;  /* 0x0000002629008223 */ /* 0x000fe20000010000 */
[----:B------:R-:W-:Y:S02]  /*5740*/  @!P0 HADD2.F32 R29, -RZ, R106.H1_H1 ;  /* 0x3000006aff1d8230 */ /* 0x000fe40000004100 */
[----:B------:R-:W-:Y:S01]  /*5750*/  @!P0 FMUL.FTZ R3, R31, R36 ;  /* 0x000000241f038220 */ /* 0x000fe20000410000 */
[----:B------:R-:W-:Y:S01]  /*5760*/  @!P0 HADD2.F32 R40, -RZ, R52.H1_H1 ;  /* 0x30000034ff288230 */ /* 0x000fe20000004100 */
[----:B------:R-:W-:Y:S01]  /*5770*/  @!P0 MOV R52, R59 ;  /* 0x0000003b00348202 */ /* 0x000fe20000000f00 */
[----:B------:R-:W-:Y:S02]  /*5780*/  @!P0 HADD2.F32 R22, -RZ, R107.H0_H0 ;  /* 0x2000006bff168230 */ /* 0x000fe40000004100 */
[----:B------:R-:W-:Y:S01]  /*5790*/  @P1 FADD.FTZ R29, -R29, -RZ ;  /* 0x800000ff1d1d1221 */ /* 0x000fe20000010100 */
[--C-:B------:R-:W-:Y:S02]  /*57a0*/  @!P0 HADD2.F32 R42, -RZ, R53.reuse.H0_H0 ;  /* 0x20000035ff2a8230 */ /* 0x100fe40000004100 */
[----:B------:R-:W-:Y:S01]  /*57b0*/  @!P0 FFMA.FTZ R2, R43, R40, R2 ;  /* 0x000000282b028223 */ /* 0x000fe20000010002 */
[----:B------:R-:W-:Y:S01]  /*57c0*/  @!P0 HADD2.F32 R44, -RZ, R53.H1_H1 ;  /* 0x30000035ff2c8230 */ /* 0x000fe20000004100 */
[----:B------:R-:W-:Y:S01]  /*57d0*/  @!P0 MOV R53, R58 ;  /* 0x0000003a00358202 */ /* 0x000fe20000000f00 */
[----:B------:R-:W-:Y:S02]  /*57e0*/  @!P0 HADD2.F32 R38, -RZ, R49.H0_H0 ;  /* 0x20000031ff268230 */ /* 0x000fe40000004100 */
[----:B------:R-:W-:Y:S01]  /*57f0*/  @P1 FADD.FTZ R22, -R22, -RZ ;  /* 0x800000ff16161221 */ /* 0x000fe20000010100 */
[----:B------:R-:W-:Y:S01]  /*5800*/  @!P0 HADD2.F32 R20, -RZ, R107.H1_H1 ;  /* 0x3000006bff148230 */ /* 0x000fe20000004100 */
[----:B------:R-:W-:Y:S01]  /*5810*/  @!P0 F2FP.F16.F32.PACK_AB R77, R2, R0 ;  /* 0x00000000024d823e */ /* 0x000fe200000000ff */
[----:B------:R-:W-:Y:S02]  /*5820*/  @!P0 HADD2.F32 R41, -RZ, R49.H1_H1 ;  /* 0x30000031ff298230 */ /* 0x000fe40000004100 */
[----:B------:R-:W-:Y:S01]  /*5830*/  @!P0 FFMA.FTZ R3, R38, R42, R3 ;  /* 0x0000002a26038223 */ /* 0x000fe20000010003 */
[--C-:B------:R-:W-:Y:S01]  /*5840*/  @!P0 HADD2.F32 R21, -RZ, R23.reuse.H0_H0 ;  /* 0x20000017ff158230 */ /* 0x100fe20000004100 */
[----:B------:R-:W-:Y:S01]  /*5850*/  @!P0 MOV R56, R77 ;  /* 0x0000004d00388202 */ /* 0x000fe20000000f00 */
[----:B------:R-:W-:Y:S02]  /*5860*/  @!P0 HADD2.F32 R23, -RZ, R23.H1_H1 ;  /* 0x30000017ff178230 */ /* 0x000fe40000004100 */
[----:B------:R-:W-:Y:S01]  /*5870*/  @!P0 FMUL.FTZ R4, R30, R35 ;  /* 0x000000231e048220 */ /* 0x000fe20000410000 */
[----:B------:R-:W-:Y:S01]  /*5880*/  @P1 FADD.FTZ R20, -R20, -RZ ;  /* 0x800000ff14141221 */ /* 0x000fe20000010100 */
[----:B------:R-:W-:Y:S01]  /*5890*/  LEA R106, P1, R118, R78, 0x1 ;  /* 0x0000004e766a7211 */ /* 0x000fe200078208ff */
[--C-:B------:R-:W-:Y:S02]  /*58a0*/  @!P0 HADD2.F32 R45, -RZ, R54.reuse.H0_H0 ;  /* 0x20000036ff2d8230 */ /* 0x100fe40000004100 */
[----:B------:R-:W-:Y:S01]  /*58b0*/  @!P0 FMUL.FTZ R5, R28, R33 ;  /* 0x000000211c058220 */ /* 0x000fe20000410000 */
[--C-:B------:R-:W-:Y:S01]  /*58c0*/  @!P0 HADD2.F32 R38, -RZ, R53.reuse.H0_H0 ;  /* 0x20000035ff268230 */ /* 0x100fe20000004100 */
[----:B------:R-:W-:Y:S01]  /*58d0*/  LEA.HI.X R107, R118, R79, R119, 0x1, P1 ;  /* 0x0000004f766b7211 */ /* 0x000fe200008f0c77 */
[----:B------:R-:W-:Y:S02]  /*58e0*/  @!P0 HADD2.F32 R46, -RZ, R54.H1_H1 ;  /* 0x30000036ff2e8230 */ /* 0x000fe40000004100 */
[----:B------:R-:W-:Y:S01]  /*58f0*/  @!P0 FFMA.FTZ R4, R41, R44, R4 ;  /* 0x0000002c29048223 */ /* 0x000fe20000010004 */
[----:B------:R-:W-:Y:S02]  /*5900*/  @!P0 HADD2.F32 R43, -RZ, R53.H1_H1 ;  /* 0x30000035ff2b8230 */ /* 0x000fe40000004100 */
[----:B------:R-:W-:Y:S01]  /*5910*/  @!P0 FMUL.FTZ R6, R24, R29 ;  /* 0x0000001d18068220 */ /* 0x000fe20000410000 */
[--C-:B------:R-:W-:Y:S02]  /*5920*/  @!P0 HADD2.F32 R47, -RZ, R55.reuse.H0_H0 ;  /* 0x20000037ff2f8230 */ /* 0x100fe40000004100 */
[----:B------:R-:W-:Y:S01]  /*5930*/  @!P0 FMUL.FTZ R7, R21, R22 ;  /* 0x0000001615078220 */ /* 0x000fe20000410000 */
[----:B------:R-:W-:Y:S01]  /*5940*/  @!P0 F2FP.F16.F32.PACK_AB R96, R4, R3 ;  /* 0x000000030460823e */ /* 0x000fe200000000ff */
[--C-:B------:R-:W-:Y:S02]  /*5950*/  @!P0 HADD2.F32 R40, -RZ, R52.reuse.H0_H0 ;  /* 0x20000034ff288230 */ /* 0x100fe40000004100 */
[----:B------:R-:W-:Y:S01]  /*5960*/  @!P0 FMUL.FTZ R8, R23, R20 ;  /* 0x0000001417088220 */ /* 0x000fe20000410000 */
[----:B------:R-:W-:Y:S01]  /*5970*/  @!P0 HADD2.F32 R48, -RZ, R55.H1_H1 ;  /* 0x30000037ff308230 */ /* 0x000fe20000004100 */
[----:B------:R-:W-:Y:S01]  /*5980*/  @!P0 MOV R57, R96 ;  /* 0x0000006000398202 */ /* 0x000fe20000000f00 */
[----:B------:R-:W-:Y:S02]  /*5990*/  @!P0 HADD2.F32 R41, -RZ, R52.H1_H1 ;  /* 0x30000034ff298230 */ /* 0x000fe40000004100 */
[----:B------:R-:W-:Y:S01]  /*59a0*/  @!P0 FFMA.FTZ R5, R38, R45, R5 ;  /* 0x0000002d26058223 */ /* 0x000fe20000010005 */
[----:B------:R-:W-:Y:S01]  /*59b0*/  @!P0 FFMA.FTZ R6, R43, R46, R6 ;  /* 0x0000002e2b068223 */ /* 0x000fe20000010006 */
[----:B------:R-:W-:Y:S01]  /*59c0*/  @!P0 FFMA.FTZ R7, R40, R47, R7 ;  /* 0x0000002f28078223 */ /* 0x000fe20000010007 */
[----:B------:R-:W-:Y:S03]  /*59d0*/  @!P0 FFMA.FTZ R8, R41, R48, R8 ;  /* 0x0000003029088223 */ /* 0x000fe60000010008 */
[----:B------:R-:W-:Y:S02]  /*59e0*/  @!P0 F2FP.F16.F32.PACK_AB R104, R6, R5 ;  /* 0x000000050668823e */ /* 0x000fe400000000ff */
[----:B------:R-:W-:Y:S02]  /*59f0*/  @!P0 F2FP.F16.F32.PACK_AB R105, R8, R7 ;  /* 0x000000070869823e */ /* 0x000fe400000000ff */
[----:B------:R-:W-:Y:S02]  /*5a00*/  @!P0 MOV R58, R104 ;  /* 0x00000068003a8202 */ /* 0x000fe40000000f00 */
[----:B------:R-:W-:Y:S05]  /*5a10*/  @!P0 MOV R59, R105 ;  /* 0x00000069003b8202 */ /* 0x000fea0000000f00 */
[----:B------:R2:W-:Y:S02]  /*5a20*/  ST.E.128 desc[UR4][R106.64], R56 ;  /* 0x000000386a007985 */ /* 0x0005e4000c101d04 */
.L_x_7528:
[----:B------:R-:W-:Y:S05]  /*5a30*/  BSYNC.RECONVERGENT B0 ;  /* 0x0000000000007941 */ /* 0x000fea0003800200 */
.L_x_7527:
        /* <DEDUP_REMOVED lines=35> */
[----:B----4-:R-:W-:Y:S02]  /*5c70*/  @!P0 HADD2.F32 R38, -RZ, R52.H0_H0 ;  /* 0x20000034ff268230 */ /* 0x010fe40000004100 */
        /* <DEDUP_REMOVED lines=58> */
.L_x_7530:
[----:B------:R-:W-:Y:S05]  /*6020*/  BSYNC.RECONVERGENT B0 ;  /* 0x0000000000007941 */ /* 0x000fea0003800200 */
.L_x_7529:
        /* <DEDUP_REMOVED lines=25> */
[----:B------:R-:W-:Y:S01]  /*61c0*/  @!P0 HADD2.F32 R25, -RZ, R21.H0_H0 ;  /* 0x20000015ff198230 */ /* 0x000fe20000004100 */
[----:B------:R-:W-:Y:S01]  /*61d0*/  @!P0 MOV R49, R46 ;  /* 0x0000002e00318202 */ /* 0x000fe20000000f00 */
[----:B------:R-:W-:Y:S02]  /*61e0*/  @!P0 HADD2.F32 R33, -RZ, R34.H0_H0 ;  /* 0x20000022ff218230 */ /* 0x000fe40000004100 */
[--C-:B---3--:R-:W-:Y:S02]  /*61f0*/  @!P0 HADD2.F32 R32, -RZ, R52.reuse.H0_H0 ;  /* 0x20000034ff208230 */ /* 0x108fe40000004100 */
        /* <DEDUP_REMOVED lines=16> */
[----:B------:R-:W-:Y:S01]  /*6300*/  @!P0 FMUL.FTZ R3, R25, R30 ;  /* 0x0000001e19038220 */ /* 0x000fe20000410000 */
[----:B------:R-:W-:Y:S02]  /*6310*/  @!P0 HADD2.F32 R23, -RZ, R54.H1_H1 ;  /* 0x30000036ff178230 */ /* 0x000fe40000004100 */
[----:B------:R-:W-:Y:S01]  /*6320*/  @P1 FADD.FTZ R26, -R26, -RZ ;  /* 0x800000ff1a1a1221 */ /* 0x000fe20000010100 */
[----:B------:R-:W-:Y:S02]  /*6330*/  @!P0 HADD2.F32 R36, -RZ, R40.H1_H1 ;  /* 0x30000028ff248230 */ /* 0x000fe40000004100 */
[----:B------:R-:W-:Y:S01]  /*6340*/  @!P0 FMUL.FTZ R4, R24, R27 ;  /* 0x0000001b18048220 */ /* 0x000fe20000410000 */
[----:B------:R-:W-:Y:S02]  /*6350*/  @!P0 HADD2.F32 R20, -RZ, R55.H0_H0 ;  /* 0x20000037ff148230 */ /* 0x000fe40000004100 */
[----:B------:R-:W-:Y:S01]  /*6360*/  @P1 FADD.FTZ R23, -R23, -RZ ;  /* 0x800000ff17171221 */ /* 0x000fe20000010100 */
[----:B------:R-:W-:Y:S02]  /*6370*/  @!P0 HADD2.F32 R37, -RZ, R41.H0_H0 ;  /* 0x20000029ff258230 */ /* 0x000fe40000004100 */
[----:B------:R-:W-:Y:S01]  /*6380*/  @!P0 FFMA.FTZ R2, R35, R36, R2 ;  /* 0x0000002423028223 */ /* 0x000fe20000010002 */
[----:B------:R-:W-:Y:S02]  /*6390*/  @!P0 HADD2.F32 R34, -RZ, R48.H0_H0 ;  /* 0x20000030ff228230 */ /* 0x000fe40000004100 */
[----:B------:R-:W-:Y:S01]  /*63a0*/  @P1 FADD.FTZ R20, -R20, -RZ ;  /* 0x800000ff14141221 */ /* 0x000fe20000010100 */
[----:B------:R-:W-:Y:S02]  /*63b0*/  @!P0 HADD2.F32 R11, -RZ, R55.H1_H1 ;  /* 0x30000037ff0b8230 */ /* 0x000fe40000004100 */
[----:B------:R-:W-:Y:S01]  /*63c0*/  @!P0 HADD2.F32 R38, -RZ, R41.H1_H1 ;  /* 0x30000029ff268230 */ /* 0x000fe20000004100 */
[----:B------:R-:W-:Y:S01]  /*63d0*/  @!P0 F2FP.F16.F32.PACK_AB R52, R2, R0 ;  /* 0x000000000234823e */ /* 0x000fe200000000ff */
[--C-:B------:R-:W-:Y:S02]  /*63e0*/  @!P0 HADD2.F32 R39, -RZ, R42.reuse.H0_H0 ;  /* 0x2000002aff278230 */ /* 0x100fe40000004100 */
[----:B------:R-:W-:Y:S01]  /*63f0*/  @!P0 FFMA.FTZ R3, R34, R37, R3 ;  /* 0x0000002522038223 */ /* 0x000fe20000010003 */
[----:B------:R-:W-:Y:S01]  /*6400*/  @!P0 HADD2.F32 R40, -RZ, R42.H1_H1 ;  /* 0x3000002aff288230 */ /* 0x000fe20000004100 */
[----:B------:R-:W-:Y:S01]  /*6410*/  @!P0 MOV R44, R52 ;  /* 0x00000034002c8202 */ /* 0x000fe20000000f00 */
[--C-:B------:R-:W-:Y:S02]  /*6420*/  @!P0 HADD2.F32 R41, -RZ, R43.reuse.H0_H0 ;  /* 0x2000002bff298230 */ /* 0x100fe40000004100 */
[----:B------:R-:W-:Y:S01]  /*6430*/  @P1 FADD.FTZ R11, -R11, -RZ ;  /* 0x800000ff0b0b1221 */ /* 0x000fe20000010100 */
[C---:B------:R-:W-:Y:S01]  /*6440*/  LEA R56, P1, R118.reuse, R78, 0x1 ;  /* 0x0000004e76387211 */ /* 0x040fe200078208ff */
[----:B------:R-:W-:Y:S01]  /*6450*/  @!P0 HADD2.F32 R42, -RZ, R43.H1_H1 ;  /* 0x3000002bff2a8230 */ /* 0x000fe20000004100 */
[----:B------:R-:W-:Y:S01]  /*6460*/  @!P0 MOV R43, R47 ;  /* 0x0000002f002b8202 */ /* 0x000fe20000000f00 */
[----:B------:R-:W-:Y:S01]  /*6470*/  @!P0 HADD2.F32 R21, -RZ, R22.H0_H0 ;  /* 0x20000016ff158230 */ /* 0x000fe20000004100 */
[----:B------:R-:W-:Y:S01]  /*6480*/  LEA.HI.X R57, R118, R79, R119, 0x1, P1 ;  /* 0x0000004f76397211 */ /* 0x000fe200008f0c77 */
[----:B------:R-:W-:Y:S02]  /*6490*/  @!P0 HADD2.F32 R33, -RZ, R48.H1_H1 ;  /* 0x30000030ff218230 */ /* 0x000fe40000004100 */
        /* <DEDUP_REMOVED lines=8> */
[----:B------:R-:W-:Y:S01]  /*6520*/  @!P0 FMUL.FTZ R8, R18, R11 ;  /* 0x0000000b12088220 */ /* 0x000fe20000410000 */
[----:B------:R-:W-:Y:S01]  /*6530*/  @!P0 F2FP.F16.F32.PACK_AB R53, R4, R3 ;  /* 0x000000030435823e */ /* 0x000fe200000000ff */
[----:B------:R-:W-:Y:S02]  /*6540*/  @!P0 HADD2.F32 R33, -RZ, R43.H1_H1 ;  /* 0x3000002bff218230 */ /* 0x000fe40000004100 */
[----:B------:R-:W-:Y:S01]  /*6550*/  @!P0 FFMA.FTZ R5, R34, R39, R5 ;  /* 0x0000002722058223 */ /* 0x000fe20000010005 */
[----:B------:R-:W-:Y:S01]  /*6560*/  @!P0 FFMA.FTZ R6, R35, R40, R6 ;  /* 0x0000002823068223 */ /* 0x000fe20000010006 */
[----:B------:R-:W-:Y:S01]  /*6570*/  @!P0 MOV R45, R53 ;  /* 0x00000035002d8202 */ /* 0x000fe20000000f00 */
[----:B------:R-:W-:Y:S01]  /*6580*/  @!P0 FFMA.FTZ R7, R36, R41, R7 ;  /* 0x0000002924078223 */ /* 0x000fe20000010007 */
[----:B------:R-:W-:Y:S02]  /*6590*/  @!P0 FFMA.FTZ R8, R33, R42, R8 ;  /* 0x0000002a21088223 */ /* 0x000fe40000010008 */
[----:B------:R-:W-:Y:S03]  /*65a0*/  @!P0 F2FP.F16.F32.PACK_AB R54, R6, R5 ;  /* 0x000000050636823e */ /* 0x000fe600000000ff */
[----:B------:R-:W-:Y:S02]  /*65b0*/  @!P0 F2FP.F16.F32.PACK_AB R55, R8, R7 ;  /* 0x000000070837823e */ /* 0x000fe400000000ff */
[----:B------:R-:W-:Y:S02]  /*65c0*/  @!P0 MOV R46, R54 ;  /* 0x00000036002e8202 */ /* 0x000fe40000000f00 */
[----:B------:R-:W-:Y:S05]  /*65d0*/  @!P0 MOV R47, R55 ;  /* 0x00000037002f8202 */ /* 0x000fea0000000f00 */
[----:B------:R2:W-:Y:S02]  /*65e0*/  ST.E.128 desc[UR4][R56.64+0x80], R44 ;  /* 0x0000802c38007985 */ /* 0x0005e4000c101d04 */
.L_x_7526:
[----:B------:R-:W-:Y:S05]  /*65f0*/  BSYNC.RECONVERGENT B1 ;  /* 0x0000000000017941 */ /* 0x000fea0003800200 */
.L_x_7525:
        /* <DEDUP_REMOVED lines=8> */
.L_x_7505:
[----:B------:R-:W-:Y:S05]  /*6680*/  BSYNC.RECONVERGENT B2 ;  /* 0x0000000000027941 */ /* 0x000fea0003800200 */
.L_x_7501:
[----:B------:R-:W-:Y:S01]  /*6690*/  ISETP.NE.U32.AND P4, PT, R136, RZ, PT ;  /* 0x000000ff8800720c */ /* 0x000fe20003f85070 */
[----:B---34-:R-:W3:Y:S01]  /*66a0*/  LD.E R3, desc[UR4][R84.64+0x128] ;  /* 0x0001280454037980 */ /* 0x018ee2000c101900 */
[----:B------:R-:W-:Y:S01]  /*66b0*/  UMOV UR6, URZ ;  /* 0x000000ff00067c82 */ /* 0x000fe20008000000 */
[----:B------:R-:W-:Y:S01]  /*66c0*/  BSSY.RECONVERGENT B0, `(.L_x_7531) ;  /* 0x0000063000007945 */ /* 0x000fe20003800200 */
[----:B------:R-:W-:Y:S01]  /*66d0*/  ISETP.NE.AND.EX P4, PT, R137, RZ, PT, P4 ;  /* 0x000000ff8900720c */ /* 0x000fe20003f85340 */
[----:B------:R-:W-:Y:S01]  /*66e0*/  VIADD R90, R90, 0xffffffc0 ;  /* 0xffffffc05a5a7836 */ /* 0x000fe20000000000 */
[----:B-12---:R-:W-:Y:S11]  /*66f0*/  IADD3 R7, P0, PT, RZ, -UR6, RZ ;  /* 0x80000006ff077c10 */ /* 0x006ff6000ff1e0ff */
        /* <DEDUP_REMOVED lines=95> */
.L_x_7532:
[----:B------:R-:W-:Y:S05]  /*6cf0*/  BSYNC.RECONVERGENT B0 ;  /* 0x0000000000007941 */ /* 0x000fea0003800200 */
.L_x_7531:
[----:B------:R-:W-:Y:S05]  /*6d00*/  @P2 BRA `(.L_x_7533) ;  /* 0xffffffb800902947 */ /* 0x000fea000383ffff */
.L_x_7496:
        /* <DEDUP_REMOVED lines=29> */
.L_x_7538:
[----:B------:R2:W-:Y:S02]  /*6ee0*/  STS.128 [R63+0x2000], RZ ;  /* 0x002000ff3f007388 */ /* 0x0005e40000000c00 */
.L_x_7537:
[----:B------:R-:W-:Y:S05]  /*6ef0*/  BSYNC.RECONVERGENT B0 ;  /* 0x0000000000007941 */ /* 0x000fea0003800200 */
.L_x_7536:
        /* <DEDUP_REMOVED lines=24> */
.L_x_7540:
[----:B------:R1:W-:Y:S01]  /*7080*/  STS.128 [R63+0x2800], RZ ;  /* 0x002800ff3f007388 */ /* 0x0003e20000000c00 */
[----:B------:R-:W-:Y:S05]  /*7090*/  BRA `(.L_x_7539) ;  /* 0x0000003400bc7947 */ /* 0x000fea0003800000 */
.L_x_7535:
        /* <DEDUP_REMOVED lines=10> */
[----:B------:R-:W-:Y:S01]  /*7140*/  LEA.HI R25, R3, R3, RZ, 0x1 ;  /* 0x0000000303197211 */ /* 0x000fe200078f08ff */
[----:B------:R-:W-:-:S03]  /*7150*/  IMAD.SHL.U32 R2, R62, 0x4, RZ ;  /* 0x000000043e027824 */ /* 0x000fc600078e00ff */
        /* <DEDUP_REMOVED lines=69> */
.L_x_7547:
[----:B------:R-:W-:Y:S05]  /*75b0*/  BSYNC.RECONVERGENT B0 ;  /* 0x0000000000007941 */ /* 0x000fea0003800200 */
.L_x_7546:
[----:B-----5:R-:W-:Y:S01]  /*75c0*/  IMAD.MOV.U32 R6, RZ, RZ, R18 ;  /* 0x000000ffff067224 */ /* 0x020fe200078e0012 */
[----:B------:R-:W-:Y:S01]  /*75d0*/  MOV R4, R16 ;  /* 0x0000001000047202 */ /* 0x000fe20000000f00 */
[----:B------:R-:W-:Y:S01]  /*75e0*/  IMAD.MOV.U32 R7, RZ, RZ, R19 ;  /* 0x000000ffff077224 */ /* 0x000fe200078e0013 */
[----:B------:R-:W-:Y:S02]  /*75f0*/  MOV R5, R17 ;  /* 0x0000001100057202 */ /* 0x000fe40000000f00 */
.L_x_7545:
[----:B------:R-:W-:Y:S05]  /*7600*/  BSYNC.RECONVERGENT B1 ;  /* 0x0000000000017941 */ /* 0x000fea0003800200 */
.L_x_7544:
        /* <DEDUP_REMOVED lines=48> */
.L_x_7551:
[----:B------:R-:W-:Y:S05]  /*7910*/  BSYNC.RECONVERGENT B0 ;  /* 0x0000000000007941 */ /* 0x000fea0003800200 */
.L_x_7550:
[----:B-----5:R1:W-:Y:S02]  /*7920*/  STS.128 [R63+0x1000], R16 ;  /* 0x001000103f007388 */ /* 0x0203e40000000c00 */
.L_x_7549:
[----:B------:R-:W-:Y:S05]  /*7930*/  BSYNC.RECONVERGENT B1 ;  /* 0x0000000000017941 */ /* 0x000fea0003800200 */
.L_x_7548:
        /* <DEDUP_REMOVED lines=46> */
.L_x_7553:
[----:B------:R-:W-:Y:S05]  /*7c20*/  BSYNC.RECONVERGENT B0 ;  /* 0x0000000000007941 */ /* 0x000fea0003800200 */
.L_x_7552:
[----:B-----5:R1:W-:Y:S02]  /*7c30*/  STS.128 [R63+0x2000], R16 ;  /* 0x002000103f007388 */ /* 0x0203e40000000c00 */
.L_x_7543:
[----:B------:R-:W-:Y:S05]  /*7c40*/  BSYNC.RECONVERGENT B2 ;  /* 0x0000000000027941 */ /* 0x000fea0003800200 */
.L_x_7542:
        /* <DEDUP_REMOVED lines=52> */
.L_x_7557:
[----:B------:R-:W-:Y:S05]  /*7f90*/  BSYNC.RECONVERGENT B0 ;  /* 0x0000000000007941 */ /* 0x000fea0003800200 */
.L_x_7556:
[----:B-----5:R1:W-:Y:S02]  /*7fa0*/  STS.128 [R63+0x800], R16 ;  /* 0x000800103f007388 */ /* 0x0203e40000000c00 */
.L_x_7555:
[----:B------:R-:W-:Y:S05]  /*7fb0*/  BSYNC.RECONVERGENT B1 ;  /* 0x0000000000017941 */ /* 0x000fea0003800200 */
.L_x_7554:
        /* <DEDUP_REMOVED lines=47> */
.L_x_7561:
[----:B------:R-:W-:Y:S05]  /*82b0*/  BSYNC.RECONVERGENT B0 ;  /* 0x0000000000007941 */ /* 0x000fea0003800200 */
.L_x_7560:
[----:B-----5:R1:W-:Y:S02]  /*82c0*/  STS.128 [R63+0x1800], R16 ;  /* 0x001800103f007388 */ /* 0x0203e40000000c00 */
.L_x_7559:
[----:B------:R-:W-:Y:S05]  /*82d0*/  BSYNC.RECONVERGENT B1 ;  /* 0x0000000000017941 */ /* 0x000fea0003800200 */
.L_x_7558:
        /* <DEDUP_REMOVED lines=47> */
.L_x_7563:
[----:B------:R-:W-:Y:S05]  /*85d0*/  BSYNC.RECONVERGENT B0 ;  /* 0x0000000000007941 */ /* 0x000fea0003800200 */
.L_x_7562:
[----:B-----5:R1:W-:Y:S01]  /*85e0*/  STS.128 [R63+0x2800], R16 ;  /* 0x002800103f007388 */ /* 0x0203e20000000c00 */
[----:B------:R-:W-:Y:S05]  /*85f0*/  BRA `(.L_x_7539) ;  /* 0x0000002000647947 */ /* 0x000fea0003800000 */
.L_x_7541:
        /* <DEDUP_REMOVED lines=93> */
.L_x_7569:
[----:B------:R-:W-:Y:S05]  /*8bd0*/  BSYNC.RECONVERGENT B0 ;  /* 0x0000000000007941 */ /* 0x000fea0003800200 */
.L_x_7568:
[----:B-----5:R-:W-:Y:S01]  /*8be0*/  IMAD.MOV.U32 R6, RZ, RZ, R30 ;  /* 0x000000ffff067224 */ /* 0x020fe200078e001e */
[----:B------:R-:W-:Y:S01]  /*8bf0*/  MOV R4, R28 ;  /* 0x0000001c00047202 */ /* 0x000fe20000000f00 */
[----:B------:R-:W-:Y:S01]  /*8c00*/  IMAD.MOV.U32 R7, RZ, RZ, R31 ;  /* 0x000000ffff077224 */ /* 0x000fe200078e001f */
[----:B------:R-:W-:Y:S02]  /*8c10*/  MOV R5, R29 ;  /* 0x0000001d00057202 */ /* 0x000fe40000000f00 */
.L_x_7567:
[----:B------:R-:W-:Y:S05]  /*8c20*/  BSYNC.RECONVERGENT B1 ;  /* 0x0000000000017941 */ /* 0x000fea0003800200 */
.L_x_7566:
        /* <DEDUP_REMOVED lines=85> */
.L_x_7573:
[----:B------:R-:W-:Y:S05]  /*9180*/  BSYNC.RECONVERGENT B0 ;  /* 0x0000000000007941 */ /* 0x000fea0003800200 */
.L_x_7572:
[----:B-----5:R1:W-:Y:S02]  /*9190*/  STS.128 [R63+0x1000], R28 ;  /* 0x0010001c3f007388 */ /* 0x0203e40000000c00 */
.L_x_7571:
[----:B------:R-:W-:Y:S05]  /*91a0*/  BSYNC.RECONVERGENT B1 ;  /* 0x0000000000017941 */ /* 0x000fea0003800200 */
.L_x_7570:
        /* <DEDUP_REMOVED lines=83> */
.L_x_7575:
[----:B------:R-:W-:Y:S05]  /*96e0*/  BSYNC.RECONVERGENT B0 ;  /* 0x0000000000007941 */ /* 0x000fea0003800200 */
.L_x_7574:
[----:B-----5:R1:W-:Y:S02]  /*96f0*/  STS.128 [R63+0x2000], R28 ;  /* 0x0020001c3f007388 */ /* 0x0203e40000000c00 */
.L_x_7565:
[----:B------:R-:W-:Y:S05]  /*9700*/  BSYNC.RECONVERGENT B2 ;  /* 0x0000000000027941 */ /* 0x000fea0003800200 */
.L_x_7564:
        /* <DEDUP_REMOVED lines=89> */
.L_x_7579:
[----:B------:R-:W-:Y:S05]  /*9ca0*/  BSYNC.RECONVERGENT B0 ;  /* 0x0000000000007941 */ /* 0x000fea0003800200 */
.L_x_7578:
[----:B-----5:R1:W-:Y:S02]  /*9cb0*/  STS.128 [R63+0x800], R28 ;  /* 0x0008001c3f007388 */ /* 0x0203e40000000c00 */
.L_x_7577:
[----:B------:R-:W-:Y:S05]  /*9cc0*/  BSYNC.RECONVERGENT B1 ;  /* 0x0000000000017941 */ /* 0x000fea0003800200 */
.L_x_7576:
        /* <DEDUP_REMOVED lines=84> */
.L_x_7583:
[----:B------:R-:W-:Y:S05]  /*a210*/  BSYNC.RECONVERGENT B0 ;  /* 0x0000000000007941 */ /* 0x000fea0003800200 */
.L_x_7582:
[----:B-----5:R1:W-:Y:S02]  /*a220*/  STS.128 [R63+0x1800], R28 ;  /* 0x0018001c3f007388 */ /* 0x0203e40000000c00 */
.L_x_7581:
[----:B------:R-:W-:Y:S05]  /*a230*/  BSYNC.RECONVERGENT B1 ;  /* 0x0000000000017941 */ /* 0x000fea0003800200 */
.L_x_7580:
        /* <DEDUP_REMOVED lines=83> */
.L_x_7585:
[----:B------:R-:W-:Y:S05]  /*a770*/  BSYNC.RECONVERGENT B0 ;  /* 0x0000000000007941 */ /* 0x000fea0003800200 */
.L_x_7584:
[----:B-----5:R1:W-:Y:S02]  /*a780*/  STS.128 [R63+0x2800], R28 ;  /* 0x0028001c3f007388 */ /* 0x0203e40000000c00 */
.L_x_7539:
[----:B------:R-:W-:Y:S05]  /*a790*/  BSYNC.RECONVERGENT B3 ;  /* 0x0000000000037941 */ /* 0x000fea0003800200 */
.L_x_7534:
[----:B-1--4-:R-:W-:Y:S01]  /*a7a0*/  IADD3 R3, PT, PT, R64, -R126, RZ ;  /* 0x8000007e40037210 */ /* 0x012fe20007ffe0ff */
        /* <DEDUP_REMOVED lines=26> */
.L_x_7588:
[----:B------:R4:W-:Y:S02]  /*a950*/  STS.128 [R63+0x5000], RZ ;  /* 0x005000ff3f007388 */ /* 0x0009e40000000c00 */
.L_x_7587:
[----:B------:R-:W-:Y:S05]  /*a960*/  BSYNC.RECONVERGENT B0 ;  /* 0x0000000000007941 */ /* 0x000fea0003800200 */
.L_x_7586:
        /* <DEDUP_REMOVED lines=24> */
.L_x_7591:
[----:B------:R3:W-:Y:S02]  /*aaf0*/  STS.128 [R63+0x5800], RZ ;  /* 0x005800ff3f007388 */ /* 0x0007e40000000c00 */
.L_x_7590:
[----:B------:R-:W-:Y:S05]  /*ab00*/  BSYNC.RECONVERGENT B0 ;  /* 0x0000000000007941 */ /* 0x000fea0003800200 */
.L_x_7589:
        /* <DEDUP_REMOVED lines=24> */
.L_x_7594:
[----:B------:R1:W-:Y:S01]  /*ac90*/  STS.128 [R63+0x8000], RZ ;  /* 0x008000ff3f007388 */ /* 0x0003e20000000c00 */
[----:B------:R-:W-:Y:S05]  /*aca0*/  BRA `(.L_x_7595) ;  /* 0x00000000000c7947 */ /* 0x000fea0003800000 */
.L_x_7593:
[----:B------:R1:W-:Y:S04]  /*acb0*/  STS.128 [R63+0x6000], RZ ;  /* 0x006000ff3f007388 */ /* 0x0003e80000000c00 */
[----:B------:R1:W-:Y:S04]  /*acc0*/  STS.128 [R63+0x7000], RZ ;  /* 0x007000ff3f007388 */ /* 0x0003e80000000c00 */
[----:B------:R1:W-:Y:S02]  /*acd0*/  STS.128 [R63+0x8000], RZ ;  /* 0x008000ff3f007388 */ /* 0x0003e40000000c00 */
.L_x_7595:
[----:B------:R-:W-:Y:S05]  /*ace0*/  BSYNC.RECONVERGENT B0 ;  /* 0x0000000000007941 */ /* 0x000fea0003800200 */
.L_x_7592:
        /* <DEDUP_REMOVED lines=27> */
.L_x_7598:
[----:B------:R1:W-:Y:S02]  /*aea0*/  STS.128 [R63+0x8800], RZ ;  /* 0x008800ff3f007388 */ /* 0x0003e40000000c00 */
.L_x_7597:
[----:B------:R-:W-:Y:S05]  /*aeb0*/  BSYNC.RECONVERGENT B0 ;  /* 0x0000000000007941 */ /* 0x000fea0003800200 */
.L_x_7596:
[C---:B------:R-:W-:Y:S01]  /*aec0*/  IMAD.SHL.U32 R0, R62.reuse, 0x10, RZ ;  /* 0x000000103e007824 */ /* 0x040fe200078e00ff */
[----:B------:R-:W-:Y:S01]  /*aed0*/  SHF.R.U32.HI R113, RZ, 0x1, R62 ;  /* 0x00000001ff717819 */ /* 0x000fe2000001163e */
[C---:B-----5:R-:W-:Y:S01]  /*aee0*/  IMAD.SHL.U32 R11, R62.reuse, 0x20, RZ ;  /* 0x000000203e0b7824 */ /* 0x060fe200078e00ff */
[C---:B------:R-:W-:Y:S01]  /*aef0*/  LOP3.LUT P0, RZ, R62.reuse, 0x4, RZ, 0xc0, !PT ;  /* 0x000000043eff7812 */ /* 0x040fe2000780c0ff */
[----:B------:R-:W-:Y:S01]  /*af00*/  IMAD.SHL.U32 R112, R62, 0x4, RZ ;  /* 0x000000043e707824 */ /* 0x000fe200078e00ff */
[----:B-1----:R-:W-:Y:S01]  /*af10*/  LOP3.LUT R2, R113, 0x8, RZ, 0xc0, !PT ;  /* 0x0000000871027812 */ /* 0x002fe200078ec0ff */
[----:B------:R-:W0:Y:S01]  /*af20*/  LDGDEPBAR ;  /* 0x00000000000079af */ /* 0x000e220000000000 */
[C---:B------:R-:W-:Y:S01]  /*af30*/  LOP3.LUT R114, R0.reuse, 0x3e00, RZ, 0xc0, !PT ;  /* 0x00003e0000727812 */ /* 0x040fe200078ec0ff */
[----:B------:R-:W-:Y:S01]  /*af40*/  BSSY.RECONVERGENT B1, `(.L_x_7599) ;  /* 0x0000119000017945 */ /* 0x000fe20003800200 */
[----:B------:R-:W-:Y:S02]  /*af50*/  LOP3.LUT R0, R0, 0x100, RZ, 0xc0, !PT ;  /* 0x0000010000007812 */ /* 0x000fe400078ec0ff */
[----:B---3--:R-:W-:-:S02]  /*af60*/  LOP3.LUT R4, R112, 0x18, RZ, 0xc0, !PT ;  /* 0x0000001870047812 */ /* 0x008fc400078ec0ff */
[--C-:B------:R-:W-:Y:S02]  /*af70*/  LOP3.LUT R5, R2, 0xc0, R11.reuse, 0xf8, !PT ;  /* 0x000000c002057812 */ /* 0x100fe400078ef80b */
[----:B------:R-:W-:Y:S02]  /*af80*/  LOP3.LUT R7, R11, 0xc0, RZ, 0xc0, !PT ;  /* 0x000000c00b077812 */ /* 0x000fe400078ec0ff */
[--C-:B------:R-:W-:Y:S02]  /*af90*/  LOP3.LUT R6, R114, 0x20, R11.reuse, 0xf8, !PT ;  /* 0x0000002072067812 */ /* 0x100fe400078ef80b */
[----:B------:R-:W-:Y:S02]  /*afa0*/  LOP3.LUT R3, R0, 0x20, R11, 0xf8, !PT ;  /* 0x0000002000037812 */ /* 0x000fe400078ef80b */
[----:B------:R-:W-:Y:S02]  /*afb0*/  LOP3.LUT R0, R5, R4, RZ, 0x3c, !PT ;  /* 0x0000000405007212 */ /* 0x000fe400078e3cff */
[----:B------:R-:W-:-:S02]  /*afc0*/  LOP3.LUT R2, R7, 0x8, R62, 0xf8, !PT ;  /* 0x0000000807027812 */ /* 0x000fc400078ef83e */
[----:B------:R-:W-:Y:S02]  /*afd0*/  LOP3.LUT R5, R6, 0x100, R11, 0xf8, !PT ;  /* 0x0000010006057812 */ /* 0x000fe400078ef80b */
[----:B------:R-:W-:Y:S02]  /*afe0*/  LOP3.LUT R3, R3, R2, R4, 0xf6, !PT ;  /* 0x0000000203037212 */ /* 0x000fe400078ef604 */
[----:B------:R-:W-:-:S03]  /*aff0*/  LOP3.LUT R5, R5, R0, RZ, 0xfc, !PT ;  /* 0x0000000005057212 */ /* 0x000fc600078efcff */
[--C-:B------:R-:W-:Y:S02]  /*b000*/  IMAD R12, R3, 0x2, R60.reuse ;  /* 0x00000002030c7824 */ /* 0x100fe400078e023c */
[----:B------:R-:W-:Y:S02]  /*b010*/  IMAD R66, R5, 0x2, R60 ;  /* 0x0000000205427824 */ /* 0x000fe400078e023c */
[----:B------:R-:W-:Y:S01]  /*b020*/  IMAD.MOV.U32 R3, RZ, RZ, 0x20 ;  /* 0x00000020ff037424 */ /* 0x000fe200078e00ff */
[----:B------:R-:W-:Y:S04]  /*b030*/  LDSM.16.M88.4 R28, [R12+0x3000] ;  /* 0x003000000c1c783b */ /* 0x000fe80000000200 */
[----:B------:R-:W1:Y:S01]  /*b040*/  LDSM.16.M88.4 R56, [R66] ;  /* 0x000000004238783b */ /* 0x000e620000000200 */
[----:B------:R-:W-:-:S03]  /*b050*/  SEL R3, R3, 0xffffffe0, !P0 ;  /* 0xffffffe003037807 */ /* 0x000fc60004000000 */
[----:B------:R-:W3:Y:S02]  /*b060*/  LDSM.16.M88.4 R20, [R12+0x3400] ;  /* 0x003400000c14783b */ /* 0x000ee40000000200 */
[--C-:B------:R-:W-:Y:S02]  /*b070*/  IMAD.IADD R2, R12, 0x1, R3.reuse ;  /* 0x000000010c027824 */ /* 0x100fe400078e0203 */
[----:B------:R-:W4:Y:S01]  /*b080*/  LDSM.16.M88.4 R72, [R12+0x3800] ;  /* 0x003800000c48783b */ /* 0x000f220000000200 */
[----:B------:R-:W-:-:S03]  /*b090*/  IMAD.IADD R8, R66, 0x1, R3 ;  /* 0x0000000142087824 */ /* 0x000fc600078e0203 */
[----:B------:R-:W4:Y:S04]  /*b0a0*/  LDSM.16.M88.4 R36, [R12+0x3c00] ;  /* 0x003c00000c24783b */ /* 0x000f280000000200 */
        /* <DEDUP_REMOVED lines=11> */
[----:B--2---:R-:W-:Y:S01]  /*b160*/  LDSM.16.M88.4 R96, [R2+0x4400] ;  /* 0x004400000260783b */ /* 0x004fe20000000200 */
[C---:B----4-:R-:W-:Y:S08]  /*b170*/  HMMA.16816.F32 R76, R56.reuse, R72, RZ ;  /* 0x00000048384c723c */ /* 0x050ff000000018ff */
        /* <DEDUP_REMOVED lines=32> */
[C---:B---3--:R-:W-:Y:S08]  /*b380*/  HMMA.16816.F32 R32, R92.reuse, R4, R32 ;  /* 0x000000045c20723c */ /* 0x048ff00000001820 */
[C---:B------:R-:W-:Y:S01]  /*b390*/  HMMA.16816.F32 R28, R92.reuse, R6, R28 ;  /* 0x000000065c1c723c */ /* 0x040fe2000000181c */
[----:B------:R-:W3:Y:S07]  /*b3a0*/  LDSM.16.M88.4 R4, [R2+0x5000] ;  /* 0x005000000204783b */ /* 0x000eee0000000200 */
[C---:B------:R-:W-:Y:S08]  /*b3b0*/  HMMA.16816.F32 R68, R92.reuse, R80, R68 ;  /* 0x000000505c44723c */ /* 0x040ff00000001844 */
[----:B------:R-:W-:Y:S01]  /*b3c0*/  HMMA.16816.F32 R80, R92, R82, R56 ;  /* 0x000000525c50723c */ /* 0x000fe20000001838 */
[----:B------:R-:W4:Y:S07]  /*b3d0*/  LDSM.16.M88.4 R56, [R2+0x5400] ;  /* 0x005400000238783b */ /* 0x000f2e0000000200 */
[----:B-1----:R-:W-:Y:S05]  /*b3e0*/  HMMA.16816.F32 R32, R52, R48, R32 ;  /* 0x000000303420723c */ /* 0x002fea0000001820 */
[----:B------:R-:W-:-:S05]  /*b3f0*/  IMAD.SHL.U32 R49, R62, 0x2, RZ ;  /* 0x000000023e317824 */ /* 0x000fca00078e00ff */
[----:B------:R-:W-:Y:S01]  /*b400*/  LOP3.LUT R49, R126, 0x6, R49, 0xf8, !PT ;  /* 0x000000067e317812 */ /* 0x000fe200078ef831 */
[----:B------:R-:W-:Y:S05]  /*b410*/  HMMA.16816.F32 R24, R92, R96, R24 ;  /* 0x000000605c18723c */ /* 0x000fea0000001818 */
[C---:B------:R-:W-:Y:S02]  /*b420*/  LOP3.LUT R13, R49.reuse, 0x8, RZ, 0xfc, !PT ;  /* 0x00000008310d7812 */ /* 0x040fe400078efcff */
[-C--:B------:R-:W-:Y:S02]  /*b430*/  ISETP.GE.AND P1, PT, R49, R64.reuse, PT ;  /* 0x000000403100720c */ /* 0x080fe40003f26270 */
[----:B------:R-:W-:Y:S01]  /*b440*/  ISETP.GE.AND P6, PT, R13, R64, PT ;  /* 0x000000400d00720c */ /* 0x000fe20003fc6270 */
[----:B------:R-:W-:Y:S05]  /*b450*/  HMMA.16816.F32 R28, R52, R50, R28 ;  /* 0x00000032341c723c */ /* 0x000fea000000181c */
[----:B------:R-:W-:-:S04]  /*b460*/  LOP3.LUT R13, R49, 0x18, RZ, 0xfc, !PT ;  /* 0x00000018310d7812 */ /* 0x000fc800078efcff */
[----:B------:R-:W-:Y:S01]  /*b470*/  ISETP.GE.AND P2, PT, R13, R64, PT ;  /* 0x000000400d00720c */ /* 0x000fe20003f46270 */
[C---:B--2---:R-:W-:Y:S08]  /*b480*/  HMMA.16816.F32 R68, R52.reuse, R36, R68 ;  /* 0x000000243444723c */ /* 0x044ff00000001844 */
[----:B------:R-:W-:Y:S01]  /*b490*/  HMMA.16816.F32 R80, R52, R38, R80 ;  /* 0x000000263450723c */ /* 0x000fe20000001850 */
[----:B------:R-:W1:Y:S07]  /*b4a0*/  LDSM.16.M88.4 R36, [R2+0x5800] ;  /* 0x005800000224783b */ /* 0x000e6e0000000200 */
[C---:B------:R-:W-:Y:S08]  /*b4b0*/  HMMA.16816.F32 R72, R92.reuse, R90, R72 ;  /* 0x0000005a5c48723c */ /* 0x040ff00000001848 */
[----:B------:R-:W-:Y:S08]  /*b4c0*/  HMMA.16816.F32 R20, R92, R98, R20 ;  /* 0x000000625c14723c */ /* 0x000ff00000001814 */
[----:B---3--:R-:W-:Y:S05]  /*b4d0*/  HMMA.16816.F32 R32, R16, R4, R32 ;  /* 0x000000041020723c */ /* 0x008fea0000001820 */
[----:B------:R-:W-:-:S04]  /*b4e0*/  LOP3.LUT R5, R49, 0x1, RZ, 0xfc, !PT ;  /* 0x0000000131057812 */ /* 0x000fc800078efcff */
[----:B------:R-:W-:Y:S01]  /*b4f0*/  ISETP.GE.AND P0, PT, R5, R64, PT ;  /* 0x000000400500720c */ /* 0x000fe20003f06270 */
[----:B------:R-:W-:Y:S08]  /*b500*/  HMMA.16816.F32 R76, R92, R88, R76 ;  /* 0x000000585c4c723c */ /* 0x000ff0000000184c */
[----:B------:R-:W-:Y:S05]  /*b510*/  HMMA.16816.F32 R24, R52, R44, R24 ;  /* 0x0000002c3418723c */ /* 0x000fea0000001818 */
[----:B------:R-:W-:-:S02]  /*b520*/  LOP3.LUT R45, R49, 0x9, RZ, 0xfc, !PT ;  /* 0x00000009312d7812 */ /* 0x000fc400078efcff */
[----:B------:R-:W-:Y:S02]  /*b530*/  FSEL R13, R34, -INF , !P1 ;  /* 0xff800000220d7808 */ /* 0x000fe40004800000 */
[----:B------:R-:W-:Y:S02]  /*b540*/  ISETP.GE.AND P5, PT, R45, R64, PT ;  /* 0x000000402d00720c */ /* 0x000fe40003fa6270 */
[----:B------:R-:W-:Y:S01]  /*b550*/  LOP3.LUT R45, R49, 0x20, RZ, 0xfc, !PT ;  /* 0x00000020312d7812 */ /* 0x000fe200078efcff */
[----:B------:R-:W-:Y:S01]  /*b560*/  HMMA.16816.F32 R28, R16, R6, R28 ;  /* 0x00000006101c723c */ /* 0x000fe2000000181c */
[----:B------:R-:W2:Y:S01]  /*b570*/  LDSM.16.M88.4 R4, [R2+0x5c00] ;  /* 0x005c00000204783b */ /* 0x000ea20000000200 */
[----:B------:R-:W-:-:S06]  /*b580*/  DEPBAR.LE SB0, 0x0 ;  /* 0x000080000000791a */ /* 0x000fcc0000000000 */
[----:B------:R-:W-:Y:S05]  /*b590*/  HMMA.16816.F32 R72, R52, R42, R72 ;  /* 0x0000002a3448723c */ /* 0x000fea0000001848 */
[----:B------:R-:W-:-:S04]  /*b5a0*/  LOP3.LUT R43, R49, 0x10, RZ, 0xfc, !PT ;  /* 0x00000010312b7812 */ /* 0x000fc800078efcff */
[----:B------:R-:W-:Y:S02]  /*b5b0*/  ISETP.GE.AND P4, PT, R43, R64, PT ;  /* 0x000000402b00720c */ /* 0x000fe40003f86270 */
[----:B------:R-:W-:Y:S01]  /*b5c0*/  FSEL R43, R33, -INF , !P0 ;  /* 0xff800000212b7808 */ /* 0x000fe20004000000 */
[----:B------:R-:W-:Y:S03]  /*b5d0*/  HMMA.16816.F32 R20, R52, R46, R20 ;  /* 0x0000002e3414723c */ /* 0x000fe60000001814 */
[----:B------:R-:W-:Y:S02]  /*b5e0*/  LOP3.LUT R33, R49, 0x28, RZ, 0xfc, !PT ;  /* 0x0000002831217812 */ /* 0x000fe400078efcff */
[----:B------:R-:W-:Y:S02]  /*b5f0*/  FSEL R47, R32, -INF , !P1 ;  /* 0xff800000202f7808 */ /* 0x000fe40004800000 */
[----:B------:R-:W-:-:S02]  /*b600*/  FSEL R31, R31, -INF , !P5 ;  /* 0xff8000001f1f7808 */ /* 0x000fc40006800000 */
[----:B------:R-:W-:Y:S01]  /*b610*/  FSEL R30, R30, -INF , !P6 ;  /* 0xff8000001e1e7808 */ /* 0x000fe20007000000 */
[----:B------:R-:W-:Y:S03]  /*b620*/  HMMA.16816.F32 R76, R52, R40, R76 ;  /* 0x00000028344c723c */ /* 0x000fe6000000184c */
[----:B------:R-:W-:Y:S02]  /*b630*/  FSEL R53, R29, -INF , !P5 ;  /* 0xff8000001d357808 */ /* 0x000fe40006800000 */
[C---:B------:R-:W-:Y:S02]  /*b640*/  LOP3.LUT R29, R49.reuse, 0x29, RZ, 0xfc, !PT ;  /* 0x00000029311d7812 */ /* 0x040fe400078efcff */
[----:B------:R-:W-:Y:S02]  /*b650*/  LOP3.LUT R41, R49, 0x11, RZ, 0xfc, !PT ;  /* 0x0000001131297812 */ /* 0x000fe400078efcff */
[-C--:B------:R-:W-:Y:S01]  /*b660*/  ISETP.GE.AND P5, PT, R33, R64.reuse, PT ;  /* 0x000000402100720c */ /* 0x080fe20003fa6270 */
[----:B----4-:R-:W-:Y:S05]  /*b670*/  HMMA.16816.F32 R24, R16, R56, R24 ;  /* 0x000000381018723c */ /* 0x010fea0000001818 */
[----:B------:R-:W-:-:S02]  /*b680*/  ISETP.GE.AND P3, PT, R41, R64, PT ;  /* 0x000000402900720c */ /* 0x000fc40003f66270 */
[C---:B------:R-:W-:Y:S02]  /*b690*/  LOP3.LUT R41, R49.reuse, 0x19, RZ, 0xfc, !PT ;  /* 0x0000001931297812 */ /* 0x040fe400078efcff */
[----:B------:R-:W-:Y:S02]  /*b6a0*/  LOP3.LUT R33, R49, 0x30, RZ, 0xfc, !PT ;  /* 0x0000003031217812 */ /* 0x000fe400078efcff */
[-C--:B------:R-:W-:Y:S01]  /*b6b0*/  ISETP.GE.AND P1, PT, R41, R64.reuse, PT ;  /* 0x000000402900720c */ /* 0x080fe20003f26270 */
[----:B-1----:R-:W-:Y:S03]  /*b6c0*/  HMMA.16816.F32 R72, R16, R38, R72 ;  /* 0x000000261048723c */ /* 0x002fe60000001848 */
[----:B------:R-:W-:Y:S02]  /*b6d0*/  FSEL R41, R35, -INF , !P0 ;  /* 0xff80000023297808 */ /* 0x000fe40004000000 */
[----:B------:R-:W-:-:S02]  /*b6e0*/  ISETP.GE.AND P0, PT, R45, R64, PT ;  /* 0x000000402d00720c */ /* 0x000fc40003f06270 */
[----:B------:R-:W-:Y:S02]  /*b6f0*/  LOP3.LUT R35, R49, 0x21, RZ, 0xfc, !PT ;  /* 0x0000002131237812 */ /* 0x000fe400078efcff */
[----:B------:R-:W-:Y:S01]  /*b700*/  FSEL R28, R28, -INF , !P6 ;  /* 0xff8000001c1c7808 */ /* 0x000fe20007000000 */
[C---:B------:R-:W-:Y:S03]  /*b710*/  HMMA.16816.F32 R20, R16.reuse, R58, R20 ;  /* 0x0000003a1014723c */ /* 0x040fe60000001814 */
[----:B------:R-:W-:Y:S02]  /*b720*/  ISETP.GE.AND P6, PT, R35, R64, PT ;  /* 0x000000402300720c */ /* 0x000fe40003fc6270 */
[----:B------:R-:W-:Y:S02]  /*b730*/  FSEL R51, R24, -INF , !P4 ;  /* 0xff80000018337808 */ /* 0x000fe40006000000 */
[----:B------:R-:W-:Y:S01]  /*b740*/  FSEL R39, R27, -INF , !P3 ;  /* 0xff8000001b277808 */ /* 0x000fe20005800000 */
[----:B------:R-:W-:Y:S03]  /*b750*/  HMMA.16816.F32 R76, R16, R36, R76 ;  /* 0x00000024104c723c */ /* 0x000fe6000000184c */
[----:B------:R-:W-:-:S02]  /*b760*/  FSEL R37, R26, -INF , !P4 ;  /* 0xff8000001a257808 */ /* 0x000fc40006000000 */
[----:B------:R-:W-:Y:S02]  /*b770*/  ISETP.GE.AND P4, PT, R29, R64, PT ;  /* 0x000000401d00720c */ /* 0x000fe40003f86270 */
[----:B------:R-:W-:Y:S02]  /*b780*/  FSEL R29, R25, -INF , !P3 ;  /* 0xff800000191d7808 */ /* 0x000fe40005800000 */
[----:B------:R-:W-:Y:S01]  /*b790*/  FSEL R109, R75, -INF , !P4 ;  /* 0xff8000004b6d7808 */ /* 0x000fe20006000000 */
[----:B--2---:R-:W-:Y:S03]  /*b7a0*/  HMMA.16816.F32 R68, R16, R4, R68 ;  /* 0x000000041044723c */ /* 0x004fe60000001844 */
[----:B------:R-:W-:Y:S02]  /*b7b0*/  FSEL R123, R73, -INF , !P4 ;  /* 0xff800000497b7808 */ /* 0x000fe40006000000 */
[----:B------:R-:W-:-:S02]  /*b7c0*/  ISETP.GT.AND P4, PT, R127, R120, PT ;  /* 0x000000787f00720c */ /* 0x000fc40003f84270 */
[C---:B------:R-:W-:Y:S02]  /*b7d0*/  LOP3.LUT R5, R49.reuse, 0x31, RZ, 0xfc, !PT ;  /* 0x0000003131057812 */ /* 0x040fe400078efcff */
[C---:B------:R-:W-:Y:S01]  /*b7e0*/  LOP3.LUT R25, R49.reuse, 0x38, RZ, 0xfc, !PT ;  /* 0x0000003831197812 */ /* 0x040fe200078efcff */
[----:B------:R-:W-:Y:S03]  /*b7f0*/  HMMA.16816.F32 R80, R16, R6, R80 ;  /* 0x000000061050723c */ /* 0x000fe60000001850 */
[----:B------:R-:W-:Y:S02]  /*b800*/  LOP3.LUT R49, R49, 0x39, RZ, 0xfc, !PT ;  /* 0x0000003931317812 */ /* 0x000fe400078efcff */
[----:B------:R-:W-:Y:S02]  /*b810*/  FSEL R45, R22, -INF , !P2 ;  /* 0xff800000162d7808 */ /* 0x000fe40005000000 */
[----:B------:R-:W-:-:S02]  /*b820*/  FSEL R55, R20, -INF , !P2 ;  /* 0xff80000014377808 */ /* 0x000fc40005000000 */
[-C--:B------:R-:W-:Y:S02]  /*b830*/  ISETP.GE.AND P2, PT, R5, R64.reuse, PT ;  /* 0x000000400500720c */ /* 0x080fe40003f46270 */
[----:B------:R-:W-:Y:S02]  /*b840*/  FSEL R5, R23, -INF , !P1 ;  /* 0xff80000017057808 */ /* 0x000fe40004800000 */
[----:B------:R-:W-:Y:S02]  /*b850*/  FSEL R21, R21, -INF , !P1 ;  /* 0xff80000015157808 */ /* 0x000fe40004800000 */
[----:B------:R-:W-:Y:S02]  /*b860*/  FSEL R101, R78, -INF , !P0 ;  /* 0xff8000004e657808 */ /* 0x000fe40004000000 */
[----:B------:R-:W-:Y:S02]  /*b870*/  FSEL R103, R76, -INF , !P0 ;  /* 0xff8000004c677808 */ /* 0x000fe40004000000 */
[----:B------:R-:W-:-:S02]  /*b880*/  ISETP.GE.AND P3, PT, R33, R64, PT ;  /* 0x000000402100720c */ /* 0x000fc40003f66270 */
[-C--:B------:R-:W-:Y:S02]  /*b890*/  ISETP.GE.AND P1, PT, R25, R64.reuse, PT ;  /* 0x000000401900720c */ /* 0x080fe40003f26270 */
[----:B------:R-:W-:Y:S02]  /*b8a0*/  ISETP.GE.AND P0, PT, R49, R64, PT ;  /* 0x000000403100720c */ /* 0x000fe40003f06270 */
        /* <DEDUP_REMOVED lines=27> */
.L_x_7602:
        /* <DEDUP_REMOVED lines=60> */
.L_x_7603:
[----:B------:R-:W-:Y:S05]  /*be20*/  BSYNC.RECONVERGENT B0 ;  /* 0x0000000000007941 */ /* 0x000fea0003800200 */
.L_x_7601:
        /* <DEDUP_REMOVED lines=42> */
.L_x_7600:
[----:B------:R-:W-:Y:S05]  /*c0d0*/  BSYNC.RECONVERGENT B1 ;  /* 0x0000000000017941 */ /* 0x000fea0003800200 */
.L_x_7599:
        /* <DEDUP_REMOVED lines=32> */
[----:B-1----:R-:W-:-:S03]  /*c2e0*/  FMNMX.FTZ R2, R9, R2, !PT ;  /* 0x0000000209027209 */ /* 0x002fc60007810000 */
[----:B------:R-:W-:Y:S01]  /*c2f0*/  LDSM.16.MT88.4 R8, [R34+0x7400] ;  /* 0x007400002208783b */ /* 0x000fe20000004200 */
        /* <DEDUP_REMOVED lines=12> */
[-C--:B------:R-:W-:Y:S01]  /*c3c0*/  FFMA.FTZ R102, R30, R93.reuse, -R96 ;  /* 0x0000005d1e667223 */ /* 0x080fe20000010860 */
[-C--:B------:R-:W-:Y:S01]  /*c3d0*/  FFMA.FTZ R30, R51, R93.reuse, -R104 ;  /* 0x0000005d331e7223 */ /* 0x080fe20000010868 */
[-CC-:B------:R-:W-:Y:S01]  /*c3e0*/  FFMA.FTZ R94, R13, R93.reuse, -R96.reuse ;  /* 0x0000005d0d5e7223 */ /* 0x180fe20000010860 */
[----:B------:R-:W1:Y:S01]  /*c3f0*/  LDSM.16.MT88.4 R48, [R34+0x7000] ;  /* 0x007000002230783b */ /* 0x000e620000004200 */
[-CC-:B------:R-:W-:Y:S01]  /*c400*/  FFMA.FTZ R99, R41, R93.reuse, -R96.reuse ;  /* 0x0000005d29637223 */ /* 0x180fe20000010860 */
[-C--:B------:R-:W-:Y:S01]  /*c410*/  FFMA.FTZ R31, R31, R93.reuse, -R96 ;  /* 0x0000005d1f1f7223 */ /* 0x080fe20000010860 */
[----:B------:R-:W-:Y:S01]  /*c420*/  MUFU.EX2 R100, R100 ;  /* 0x0000006400647308 */ /* 0x000fe20000000800 */
[----:B------:R-:W2:Y:S01]  /*c430*/  LDSM.16.MT88.4 R40, [R32+0x6000] ;  /* 0x006000002028783b */ /* 0x000ea20000004200 */
[-CC-:B------:R-:W-:Y:S01]  /*c440*/  FFMA.FTZ R22, R55, R93.reuse, -R104.reuse ;  /* 0x0000005d37167223 */ /* 0x180fe20000010868 */
[-C--:B------:R-:W-:Y:S01]  /*c450*/  FFMA.FTZ R21, R21, R93.reuse, -R104 ;  /* 0x0000005d15157223 */ /* 0x080fe20000010868 */
[----:B------:R-:W3:Y:S01]  /*c460*/  MUFU.EX2 R97, R97 ;  /* 0x0000006100617308 */ /* 0x000ee20000000800 */
[-CC-:B------:R-:W-:Y:S01]  /*c470*/  FFMA.FTZ R28, R37, R93.reuse, -R96.reuse ;  /* 0x0000005d251c7223 */ /* 0x180fe20000010860 */
[-CC-:B------:R-:W-:Y:S01]  /*c480*/  FFMA.FTZ R23, R39, R93.reuse, -R96.reuse ;  /* 0x0000005d27177223 */ /* 0x180fe20000010860 */
[-CC-:B------:R-:W-:Y:S01]  /*c490*/  FFMA.FTZ R20, R45, R93.reuse, -R96.reuse ;  /* 0x0000005d2d147223 */ /* 0x180fe20000010860 */
[----:B------:R-:W-:Y:S01]  /*c4a0*/  MUFU.EX2 R98, R98 ;  /* 0x0000006200627308 */ /* 0x000fe20000000800 */
[-C--:B------:R-:W-:Y:S01]  /*c4b0*/  FFMA.FTZ R3, R5, R93.reuse, -R96 ;  /* 0x0000005d05037223 */ /* 0x080fe20000010860 */
[----:B------:R-:W4:Y:S01]  /*c4c0*/  LDSM.16.MT88.4 R12, [R32+0x6400] ;  /* 0x00640000200c783b */ /* 0x000f220000004200 */
[-C--:B------:R-:W-:Y:S01]  /*c4d0*/  FFMA.FTZ R108, R103, R93.reuse, -R104 ;  /* 0x0000005d676c7223 */ /* 0x080fe20000010868 */
[----:B------:R-:W5:Y:S01]  /*c4e0*/  MUFU.EX2 R95, R95 ;  /* 0x0000005f005f7308 */ /* 0x000f620000000800 */
[-C--:B------:R-:W-:Y:S01]  /*c4f0*/  FFMA.FTZ R106, R101, R93.reuse, -R96 ;  /* 0x0000005d656a7223 */ /* 0x080fe20000010860 */
[-C--:B------:R-:W-:Y:S01]  /*c500*/  FFMA.FTZ R103, R111, R93.reuse, -R104 ;  /* 0x0000005d6f677223 */ /* 0x080fe20000010868 */
[-C--:B------:R-:W-:Y:S01]  /*c510*/  FFMA.FTZ R101, R105, R93.reuse, -R96 ;  /* 0x0000005d69657223 */ /* 0x080fe20000010860 */
[----:B------:R-:W-:Y:S01]  /*c520*/  MUFU.EX2 R94, R94 ;  /* 0x0000005e005e7308 */ /* 0x000fe20000000800 */
[-C--:B------:R-:W-:Y:S01]  /*c530*/  FFMA.FTZ R138, R89, R93.reuse, -R104 ;  /* 0x0000005d598a7223 */ /* 0x080fe20000010868 */
[----:B---3--:R-:W-:Y:S01]  /*c540*/  F2FP.F16.F32.PACK_AB R72, R97, R100 ;  /* 0x000000646148723e */ /* 0x008fe200000000ff */
[-CC-:B------:R-:W-:Y:S01]  /*c550*/  FFMA.FTZ R88, R88, R93.reuse, -R96.reuse ;  /* 0x0000005d58587223 */ /* 0x180fe20000010860 */
[----:B------:R-:W3:Y:S01]  /*c560*/  MUFU.EX2 R99, R99 ;  /* 0x0000006300637308 */ /* 0x000ee20000000800 */
[-C--:B------:R-:W-:Y:S01]  /*c570*/  FFMA.FTZ R139, R33, R93.reuse, -R96 ;  /* 0x0000005d218b7223 */ /* 0x080fe20000010860 */
[-CC-:B------:R-:W-:Y:S01]  /*c580*/  FFMA.FTZ R92, R92, R93.reuse, -R104.reuse ;  /* 0x0000005d5c5c7223 */ /* 0x180fe20000010868 */
[----:B------:R-:W-:Y:S01]  /*c590*/  FFMA.FTZ R91, R91, R93, -R104 ;  /* 0x0000005d5b5b7223 */ /* 0x000fe20000010868 */
[----:B------:R-:W-:Y:S01]  /*c5a0*/  MUFU.EX2 R102, R102 ;  /* 0x0000006600667308 */ /* 0x000fe20000000800 */
[----:B------:R-:W-:Y:S01]  /*c5b0*/  FADD.FTZ R97, R100, R97 ;  /* 0x0000006164617221 */ /* 0x000fe20000010000 */
[----:B-----5:R-:W-:-:S02]  /*c5c0*/  F2FP.F16.F32.PACK_AB R74, R95, R98 ;  /* 0x000000625f4a723e */ /* 0x020fc400000000ff */
[----:B------:R-:W5:Y:S01]  /*c5d0*/  MUFU.EX2 R31, R31 ;  /* 0x0000001f001f7308 */ /* 0x000f620000000800 */
[----:B------:R-:W-:Y:S01]  /*c5e0*/  FADD.FTZ R98, R98, R97 ;  /* 0x0000006162627221 */ /* 0x000fe20000010000 */
[----:B------:R-:W-:Y:S02]  /*c5f0*/  ISETP.GE.AND P0, PT, R87, R120, PT ;  /* 0x000000785700720c */ /* 0x000fe40003f06270 */
[----:B------:R-:W-:Y:S01]  /*c600*/  MUFU.EX2 R30, R30 ;  /* 0x0000001e001e7308 */ /* 0x000fe20000000800 */
[----:B------:R-:W-:Y:S01]  /*c610*/  FADD.FTZ R95, R95, R98 ;  /* 0x000000625f5f7221 */ /* 0x000fe20000010000 */
[----:B---3--:R-:W-:Y:S01]  /*c620*/  F2FP.F16.F32.PACK_AB R73, R99, R94 ;  /* 0x0000005e6349723e */ /* 0x008fe200000000ff */
[----:B------:R-:W-:Y:S01]  /*c630*/  FADD.FTZ R99, R94, R99 ;  /* 0x000000635e637221 */ /* 0x000fe20000010000 */
[----:B------:R-:W3:Y:S04]  /*c640*/  MUFU.EX2 R29, R29 ;  /* 0x0000001d001d7308 */ /* 0x000ee80000000800 */
[----:B------:R-:W-:Y:S01]  /*c650*/  MUFU.EX2 R22, R22 ;  /* 0x0000001600167308 */ /* 0x000fe20000000800 */
[----:B-----5:R-:W-:Y:S01]  /*c660*/  F2FP.F16.F32.PACK_AB R75, R31, R102 ;  /* 0x000000661f4b723e */ /* 0x020fe200000000ff */
[----:B------:R-:W-:-:S02]  /*c670*/  FADD.FTZ R102, R102, R99 ;  /* 0x0000006366667221 */ /* 0x000fc40000010000 */
[----:B------:R-:W5:Y:S02]  /*c680*/  MUFU.EX2 R21, R21 ;  /* 0x0000001500157308 */ /* 0x000f640000000800 */
[----:B------:R-:W-:Y:S02]  /*c690*/  FADD.FTZ R31, R31, R102 ;  /* 0x000000661f1f7221 */ /* 0x000fe40000010000 */
        /* <DEDUP_REMOVED lines=13> */
[C---:B--2---:R-:W-:Y:S01]  /*c770*/  HMMA.16816.F32 R36, R72.reuse, R40, RZ ;  /* 0x000000284824723c */ /* 0x044fe200000018ff */
[C---:B-1----:R-:W-:Y:S01]  /*c780*/  F2FP.F16.F32.PACK_AB R5, R23.reuse, R28 ;  /* 0x0000001c1705723e */ /* 0x042fe200000000ff */
[----:B------:R-:W-:Y:S01]  /*c790*/  FADD.FTZ R28, R28, R31 ;  /* 0x0000001f1c1c7221 */ /* 0x000fe20000010000 */
[----:B------:R-:W1:Y:S03]  /*c7a0*/  MUFU.EX2 R103, R103 ;  /* 0x0000006700677308 */ /* 0x000e660000000800 */
[----:B------:R-:W-:Y:S01]  /*c7b0*/  FADD.FTZ R23, R23, R28 ;  /* 0x0000001c17177221 */ /* 0x000fe20000010000 */
[----:B------:R-:W-:Y:S01]  /*c7c0*/  MUFU.EX2 R106, R106 ;  /* 0x0000006a006a7308 */ /* 0x000fe20000000800 */
[----:B------:R-:W-:Y:S01]  /*c7d0*/  HMMA.16816.F32 R40, R72, R42, RZ ;  /* 0x0000002a4828723c */ /* 0x000fe200000018ff */
[C---:B---3--:R-:W-:Y:S01]  /*c7e0*/  F2FP.F16.F32.PACK_AB R7, R3.reuse, R20 ;  /* 0x000000140307723e */ /* 0x048fe200000000ff */
[----:B------:R-:W-:Y:S01]  /*c7f0*/  FADD.FTZ R20, R20, R23 ;  /* 0x0000001714147221 */ /* 0x000fe20000010000 */
[----:B------:R-:W2:Y:S03]  /*c800*/  MUFU.EX2 R101, R101 ;  /* 0x0000006500657308 */ /* 0x000ea60000000800 */
[----:B------:R-:W-:Y:S01]  /*c810*/  FADD.FTZ R3, R3, R20 ;  /* 0x0000001403037221 */ /* 0x000fe20000010000 */
[----:B------:R-:W-:Y:S01]  /*c820*/  MUFU.EX2 R89, R91 ;  /* 0x0000005b00597308 */ /* 0x000fe20000000800 */
[C---:B------:R-:W-:Y:S03]  /*c830*/  HMMA.16816.F32 R44, R4.reuse, R8, R44 ;  /* 0x00000008042c723c */ /* 0x040fe6000000182c */
[----:B------:R-:W-:Y:S04]  /*c840*/  MUFU.EX2 R138, R138 ;  /* 0x0000008a008a7308 */ /* 0x000fe80000000800 */
[----:B------:R-:W-:Y:S01]  /*c850*/  MUFU.EX2 R88, R88 ;  /* 0x0000005800587308 */ /* 0x000fe20000000800 */
[C---:B------:R-:W-:Y:S01]  /*c860*/  HMMA.16816.F32 R48, R4.reuse, R10, R48 ;  /* 0x0000000a0430723c */ /* 0x040fe20000001830 */
[----:B------:R-:W3:Y:S02]  /*c870*/  LDSM.16.MT88.4 R8, [R34+0x8400] ;  /* 0x008400002208783b */ /* 0x000ee40000004200 */
[----:B------:R-:W-:Y:S05]  /*c880*/  MUFU.EX2 R139, R139 ;  /* 0x0000008b008b7308 */ /* 0x000fea0000000800 */
[C---:B----4-:R-:W-:Y:S08]  /*c890*/  HMMA.16816.F32 R36, R4.reuse, R12, R36 ;  /* 0x0000000c0424723c */ /* 0x050ff00000001824 */
        /* <DEDUP_REMOVED lines=54> */
[----:B------:R-:W-:-:S02]  /*cc00*/  FFMA.FTZ R4, R90, R93, -R104 ;  /* 0x0000005d5a047223 */ /* 0x000fc40000010868 */
[----:B------:R-:W2:Y:S04]  /*cc10*/  MUFU.EX2 R90, R92 ;  /* 0x0000005c005a7308 */ /* 0x000ea80000000800 */
[----:B------:R2:W3:Y:S04]  /*cc20*/  MUFU.EX2 R35, R4 ;  /* 0x0000000400237308 */ /* 0x0004e80000000800 */
        /* <DEDUP_REMOVED lines=43> */
.L_x_7611:
        /* <DEDUP_REMOVED lines=84> */
.L_x_7606:
[----:B------:R-:W-:Y:S05]  /*d420*/  BSYNC.RECONVERGENT B0 ;  /* 0x0000000000007941 */ /* 0x000fea0003800200 */
.L_x_7605:
[----:B------:R-:W1:Y:S01]  /*d430*/  S2UR UR6, SR_CgaCtaId ;  /* 0x00000000000679c3 */ /* 0x000e620000008800 */
[----:B------:R-:W-:Y:S01]  /*d440*/  LOP3.LUT R141, R123, 0xc0, RZ, 0xc0, !PT ;  /* 0x000000c07b8d7812 */ /* 0x000fe200078ec0ff */
[----:B------:R-:W-:Y:S01]  /*d450*/  UMOV UR7, 0x400 ;  /* 0x0000040000077882 */ /* 0x000fe20000000000 */
[-C--:B------:R-:W-:Y:S01]  /*d460*/  ISETP.GE.AND P3, PT, R140, R129.reuse, PT ;  /* 0x000000818c00720c */ /* 0x080fe20003f66270 */
[C---:B------:R-:W-:Y:S01]  /*d470*/  IMAD.SHL.U32 R114, R0.reuse, 0x10, RZ ;  /* 0x0000001000727824 */ /* 0x040fe200078e00ff */
[--C-:B------:R-:W-:Y:S01]  /*d480*/  LOP3.LUT R140, R141, 0x18, R0.reuse, 0xf8, !PT ;  /* 0x000000188d8c7812 */ /* 0x100fe200078ef800 */
[----:B------:R-:W-:Y:S01]  /*d490*/  IMAD.SHL.U32 R115, R0, 0x20, RZ ;  /* 0x0000002000737824 */ /* 0x000fe200078e00ff */
[-C--:B------:R-:W-:Y:S01]  /*d4a0*/  ISETP.GE.AND P5, PT, R144, R129.reuse, PT ;  /* 0x000000819000720c */ /* 0x080fe20003fa6270 */
[----:B------:R-:W-:Y:S01]  /*d4b0*/  IMAD.SHL.U32 R112, R0, 0x4, RZ ;  /* 0x0000000400707824 */ /* 0x000fe200078e00ff */
[--C-:B------:R-:W-:Y:S01]  /*d4c0*/  LOP3.LUT R140, R140, 0x18, R123.reuse, 0x78, !PT ;  /* 0x000000188c8c7812 */ /* 0x100fe200078e787b */
[----:B------:R-:W-:Y:S01]  /*d4d0*/  VIADD R127, R127, 0xffffffff ;  /* 0xffffffff7f7f7836 */ /* 0x000fe20000000000 */
[----:B------:R-:W-:Y:S01]  /*d4e0*/  ISETP.GE.AND P4, PT, R142, R129, PT ;  /* 0x000000818e00720c */ /* 0x000fe20003f86270 */
[----:B------:R-:W-:Y:S01]  /*d4f0*/  BSSY.RECONVERGENT B1, `(.L_x_7607) ;  /* 0x0000102000017945 */ /* 0x000fe20003800200 */
[----:B------:R-:W-:Y:S02]  /*d500*/  LOP3.LUT R140, R140, 0x1f20, R123, 0xf8, !PT ;  /* 0x00001f208c8c7812 */ /* 0x000fe400078ef87b */
[C---:B------:R-:W-:Y:S02]  /*d510*/  LEA R142, P0, R116.reuse, R134, 0x1 ;  /* 0x00000086748e7211 */ /* 0x040fe400078008ff */
[--C-:B------:R-:W-:Y:S02]  /*d520*/  SHF.R.U32.HI R113, RZ, 0x1, R0.reuse ;  /* 0x00000001ff717819 */ /* 0x100fe40000011600 */
[----:B------:R-:W-:Y:S02]  /*d530*/  LEA.HI.X R143, R116, R135, R117, 0x1, P0 ;  /* 0x00000087748f7211 */ /* 0x000fe400000f0c75 */
        /* <DEDUP_REMOVED lines=33> */
[----:B------:R-:W-:Y:S01]  /*d750*/  ISETP.GT.AND P1, PT, R127, R120, PT ;  /* 0x000000787f00720c */ /* 0x000fe20003f24270 */
        /* <DEDUP_REMOVED lines=178> */
.L_x_7610:
[----:B------:R-:W-:Y:S05]  /*e280*/  BSYNC.RECONVERGENT B0 ;  /* 0x0000000000007941 */ /* 0x000fea0003800200 */
.L_x_7609:
        /* <DEDUP_REMOVED lines=40> */
.L_x_7608:
[----:B------:R-:W-:Y:S05]  /*e510*/  BSYNC.RECONVERGENT B1 ;  /* 0x0000000000017941 */ /* 0x000fea0003800200 */
.L_x_7607:
        /* <DEDUP_REMOVED lines=48> */
[--C-:B------:R-:W-:Y:S02]  /*e820*/  FFMA.FTZ R96, R8, R3, -R100.reuse ;  /* 0x0000000308607223 */ /* 0x100fe40000010864 */
        /* <DEDUP_REMOVED lines=44> */
[-C--:B------:R-:W-:Y:S01]  /*eaf0*/  FFMA.FTZ R104, R18, R3.reuse, -R94 ;  /* 0x0000000312687223 */ /* 0x080fe2000001085e */
[-CC-:B------:R-:W-:Y:S01]  /*eb00*/  FFMA.FTZ R107, R20, R3.reuse, -R100.reuse ;  /* 0x00000003146b7223 */ /* 0x180fe20000010864 */
[-C--:B------:R-:W-:Y:S01]  /*eb10*/  FFMA.FTZ R110, R21, R3.reuse, -R100 ;  /* 0x00000003156e7223 */ /* 0x080fe20000010864 */
[-CC-:B------:R-:W-:Y:S01]  /*eb20*/  FFMA.FTZ R27, R27, R3.reuse, -R94.reuse ;  /* 0x000000031b1b7223 */ /* 0x180fe2000001085e */
[----:B------:R-:W-:Y:S01]  /*eb30*/  FMUL.FTZ R58, R86, R58 ;  /* 0x0000003a563a7220 */ /* 0x000fe20000410000 */
[C---:B-1----:R-:W-:Y:S01]  /*eb40*/  HMMA.16816.F32 R4, R80.reuse, R88, R4 ;  /* 0x000000585004723c */ /* 0x042fe20000001804 */
[----:B------:R-:W-:Y:S04]  /*eb50*/  MUFU.EX2 R102, R102 ;  /* 0x0000006600667308 */ /* 0x000fe80000000800 */
[----:B------:R-:W-:Y:S01]  /*eb60*/  IADD3 R88, PT, PT, R92, 0x6020, RZ ;  /* 0x000060205c587810 */ /* 0x000fe20007ffe0ff */
[----:B------:R-:W-:Y:S01]  /*eb70*/  FFMA.FTZ R89, R19, R3, -R94 ;  /* 0x0000000313597223 */ /* 0x000fe2000001085e */
[----:B------:R-:W-:Y:S01]  /*eb80*/  @P0 IADD3 R88, PT, PT, R76, -0x20, RZ ;  /* 0xffffffe04c580810 */ /* 0x000fe20007ffe0ff */
[C---:B------:R-:W-:Y:S03]  /*eb90*/  HMMA.16816.F32 R8, R80.reuse, R90, R8 ;  /* 0x0000005a5008723c */ /* 0x040fe60000001808 */
[----:B------:R-:W-:Y:S01]  /*eba0*/  MUFU.EX2 R104, R104 ;  /* 0x0000006800687308 */ /* 0x000fe20000000800 */
[----:B------:R-:W-:Y:S01]  /*ebb0*/  FMUL.FTZ R59, R86, R59 ;  /* 0x0000003b563b7220 */ /* 0x000fe20000410000 */
[----:B------:R-:W1:Y:S01]  /*ebc0*/  LDSM.16.MT88.4 R76, [R88] ;  /* 0x00000000584c783b */ /* 0x000e620000004200 */
        /* <DEDUP_REMOVED lines=19> */
[-CC-:B------:R-:W-:Y:S01]  /*ed00*/  FFMA.FTZ R138, R22, R3.reuse, -R94.reuse ;  /* 0x00000003168a7223 */ /* 0x180fe2000001085e */
        /* <DEDUP_REMOVED lines=13> */
[-C--:B------:R-:W-:Y:S07]  /*ede0*/  FFMA.FTZ R90, R15, R3.reuse, -R94 ;  /* 0x000000030f5a7223 */ /* 0x080fee000001085e */
[----:B------:R-:W-:Y:S01]  /*edf0*/  MUFU.EX2 R32, R25 ;  /* 0x0000001900207308 */ /* 0x000fe20000000800 */
[-CC-:B------:R-:W-:Y:S01]  /*ee00*/  FFMA.FTZ R12, R12, R3.reuse, -R100.reuse ;  /* 0x000000030c0c7223 */ /* 0x180fe20000010864 */
[-C--:B------:R-:W-:Y:S01]  /*ee10*/  FFMA.FTZ R100, R33, R3.reuse, -R100 ;  /* 0x0000000321647223 */ /* 0x080fe20000010864 */
[-C--:B------:R-:W-:Y:S07]  /*ee20*/  FFMA.FTZ R30, R34, R3.reuse, -R94 ;  /* 0x00000003221e7223 */ /* 0x080fee000001085e */
[----:B------:R-:W-:Y:S01]  /*ee30*/  MUFU.EX2 R33, R24 ;  /* 0x0000001800217308 */ /* 0x000fe20000000800 */
[C---:B-1----:R-:W-:Y:S09]  /*ee40*/  HMMA.16816.F32 R36, R80.reuse, R76, R36 ;  /* 0x0000004c5024723c */ /* 0x042ff20000001824 */
[----:B------:R1:W-:Y:S01]  /*ee50*/  MUFU.EX2 R31, R26 ;  /* 0x0000001a001f7308 */ /* 0x0003e20000000800 */
[----:B------:R-:W-:Y:S01]  /*ee60*/  FADD.FTZ R97, R97, R106 ;  /* 0x0000006a61617221 */ /* 0x000fe20000010000 */
[----:B------:R-:W-:Y:S01]  /*ee70*/  FADD.FTZ R101, R99, R101 ;  /* 0x0000006563657221 */ /* 0x000fe20000010000 */
[----:B------:R-:W-:Y:S07]  /*ee80*/  ISETP.GT.AND P0, PT, R127, R120, PT ;  /* 0x000000787f00720c */ /* 0x000fee0003f04270 */
[----:B------:R-:W-:Y:S01]  /*ee90*/  MUFU.EX2 R103, R103 ;  /* 0x0000006700677308 */ /* 0x000fe20000000800 */
[C---:B------:R-:W-:Y:S01]  /*eea0*/  HMMA.16816.F32 R40, R80.reuse, R78, R40 ;  /* 0x0000004e5028723c */ /* 0x040fe20000001828 */
[----:B------:R-:W2:Y:S08]  /*eeb0*/  LDSM.16.MT88.4 R76, [R92+0x7000] ;  /* 0x007000005c4c783b */ /* 0x000eb00000004200 */
[----:B------:R-:W-:Y:S01]  /*eec0*/  MUFU.EX2 R90, R90 ;  /* 0x0000005a005a7308 */ /* 0x000fe20000000800 */
[----:B------:R-:W-:Y:S01]  /*eed0*/  FADD.FTZ R96, R96, R97 ;  /* 0x0000006160607221 */ /* 0x000fe20000010000 */
[----:B------:R-:W-:Y:S08]  /*eee0*/  FADD.FTZ R98, R98, R101 ;  /* 0x0000006562627221 */ /* 0x000ff00000010000 */
[----:B------:R-:W-:Y:S01]  /*eef0*/  MUFU.EX2 R91, R91 ;  /* 0x0000005b005b7308 */ /* 0x000fe20000000800 */
[----:B------:R-:W-:Y:S01]  /*ef00*/  FADD.FTZ R93, R93, R96 ;  /* 0x000000605d5d7221 */ /* 0x000fe20000010000 */
[----:B-1----:R-:W-:Y:S01]  /*ef10*/  LDSM.16.MT88.4 R24, [R88+0x1c00] ;  /* 0x001c00005818783b */ /* 0x002fe20000004200 */
[----:B------:R-:W-:Y:S07]  /*ef20*/  FADD.FTZ R98, R95, R98 ;  /* 0x000000625f627221 */ /* 0x000fee0000010000 */
[----:B------:R-:W1:Y:S10]  /*ef30*/  MUFU.EX2 R89, R89 ;  /* 0x0000005900597308 */ /* 0x000e740000000800 */
[----:B------:R-:W-:Y:S10]  /*ef40*/  MUFU.EX2 R107, R107 ;  /* 0x0000006b006b7308 */ /* 0x000ff40000000800 */
[----:B------:R-:W-:Y:S10]  /*ef50*/  MUFU.EX2 R110, R110 ;  /* 0x0000006e006e7308 */ /* 0x000ff40000000800 */
[----:B------:R-:W-:Y:S01]  /*ef60*/  MUFU.EX2 R138, R138 ;  /* 0x0000008a008a7308 */ /* 0x000fe20000000800 */
[----:B-1----:R-:W-:Y:S09]  /*ef70*/  F2FP.F16.F32.PACK_AB R15, R89, R104 ;  /* 0x00000068590f723e */ /* 0x002ff200000000ff */
        /* <DEDUP_REMOVED lines=20> */
[----:B------:R-:W2:Y:S01]  /*f0c0*/  MUFU.EX2 R80, R12 ;  /* 0x0000000c00507308 */ /* 0x000ea20000000800 */
[--C-:B------:R-:W-:Y:S01]  /*f0d0*/  FFMA.FTZ R81, R14, R3, -R94.reuse ;  /* 0x000000030e517223 */ /* 0x100fe2000001085e */
[----:B------:R-:W-:Y:S01]  /*f0e0*/  F2FP.F16.F32.PACK_AB R14, R102, R91 ;  /* 0x0000005b660e723e */ /* 0x000fe200000000ff */
[----:B------:R-:W-:Y:S07]  /*f0f0*/  FFMA.FTZ R94, R35, R3, -R94 ;  /* 0x00000003235e7223 */ /* 0x000fee000001085e */
[----:B------:R-:W3:Y:S10]  /*f100*/  MUFU.EX2 R81, R81 ;  /* 0x0000005100517308 */ /* 0x000ef40000000800 */
[----:B------:R-:W4:Y:S01]  /*f110*/  MUFU.EX2 R139, R94 ;  /* 0x0000005e008b7308 */ /* 0x000f220000000800 */
[C---:B--2---:R-:W-:Y:S01]  /*f120*/  F2FP.F16.F32.PACK_AB R12, R103.reuse, R80 ;  /* 0x00000050670c723e */ /* 0x044fe200000000ff */
[----:B------:R-:W-:Y:S04]  /*f130*/  FADD.FTZ R34, R80, R93 ;  /* 0x0000005d50227221 */ /* 0x000fe80000010000 */
[----:B------:R-:W-:Y:S01]  /*f140*/  FADD.FTZ R34, R103, R34 ;  /* 0x0000002267227221 */ /* 0x000fe20000010000 */
[C---:B---3--:R-:W-:Y:S01]  /*f150*/  F2FP.F16.F32.PACK_AB R13, R90.reuse, R81 ;  /* 0x000000515a0d723e */ /* 0x048fe200000000ff */
[----:B------:R-:W-:Y:S02]  /*f160*/  FADD.FTZ R35, R81, R98 ;  /* 0x0000006251237221 */ /* 0x000fe40000010000 */
[----:B------:R-:W-:Y:S02]  /*f170*/  FADD.FTZ R91, R91, R34 ;  /* 0x000000225b5b7221 */ /* 0x000fe40000010000 */
[----:B------:R-:W-:Y:S02]  /*f180*/  FADD.FTZ R35, R90, R35 ;  /* 0x000000235a237221 */ /* 0x000fe40000010000 */
[----:B------:R-:W-:Y:S02]  /*f190*/  FADD.FTZ R102, R102, R91 ;  /* 0x0000005b66667221 */ /* 0x000fe40000010000 */
[----:B------:R-:W-:Y:S04]  /*f1a0*/  FADD.FTZ R104, R104, R35 ;  /* 0x0000002368687221 */ /* 0x000fe80000010000 */
[----:B------:R-:W-:Y:S01]  /*f1b0*/  FADD.FTZ R89, R89, R104 ;  /* 0x0000006859597221 */ /* 0x000fe20000010000 */
        /* <DEDUP_REMOVED lines=20> */
[C---:B------:R-:W-:Y:S01]  /*f300*/  F2FP.F16.F32.PACK_AB R13, R87.reuse, R138 ;  /* 0x0000008a570d723e */ /* 0x040fe200000000ff */
[----:B------:R-:W-:Y:S01]  /*f310*/  FADD.FTZ R138, R138, R89 ;  /* 0x000000598a8a7221 */ /* 0x000fe20000010000 */
[----:B------:R-:W-:Y:S01]  /*f320*/  F2FP.F16.F32.PACK_AB R14, R108, R105 ;  /* 0x000000696c0e723e */ /* 0x000fe200000000ff */
[----:B------:R-:W-:Y:S01]  /*f330*/  FADD.FTZ R110, R110, R107 ;  /* 0x0000006b6e6e7221 */ /* 0x000fe20000010000 */
[C---:B------:R-:W-:Y:S01]  /*f340*/  F2FP.F16.F32.PACK_AB R15, R86.reuse, R109 ;  /* 0x0000006d560f723e */ /* 0x040fe200000000ff */
[----:B------:R-:W-:Y:S01]  /*f350*/  FADD.FTZ R138, R87, R138 ;  /* 0x0000008a578a7221 */ /* 0x000fe20000010000 */
[----:B------:R-:W-:Y:S02]  /*f360*/  MOV R89, R0 ;  /* 0x0000000000597202 */ /* 0x000fe40000000f00 */
[----:B------:R-:W-:Y:S01]  /*f370*/  MOV R87, R2 ;  /* 0x0000000200577202 */ /* 0x000fe20000000f00 */
        /* <DEDUP_REMOVED lines=24> */
[C---:B----4-:R-:W-:Y:S01]  /*f500*/  F2FP.F16.F32.PACK_AB R15, R139.reuse, R30 ;  /* 0x0000001e8b0f723e */ /* 0x050fe200000000ff */
[----:B------:R-:W-:Y:S04]  /*f510*/  FADD.FTZ R31, R28, R31 ;  /* 0x0000001f1c1f7221 */ /* 0x000fe80000010000 */
[----:B------:R-:W-:Y:S02]  /*f520*/  FADD.FTZ R30, R30, R31 ;  /* 0x0000001f1e1e7221 */ /* 0x000fe40000010000 */
[C---:B------:R-:W-:Y:S01]  /*f530*/  HMMA.16816.F32 R80, R12.reuse, R76, R4 ;  /* 0x0000004c0c50723c */ /* 0x040fe20000001804 */
[----:B------:R-:W3:Y:S02]  /*f540*/  LDSM.16.MT88.4 R4, [R92+0x8c00] ;  /* 0x008c00005c04783b */ /* 0x000ee40000004200 */
[----:B------:R-:W-:Y:S05]  /*f550*/  FADD.FTZ R139, R139, R30 ;  /* 0x0000001e8b8b7221 */ /* 0x000fea0000010000 */
        /* <DEDUP_REMOVED lines=17> */
[----:B------:R-:W-:Y:S01]  /*f670*/  HMMA.16816.F32 R72, R12, R10, R72 ;  /* 0x0000000a0c48723c */ /* 0x000fe20000001848 */
[----:B------:R-:W-:Y:S08]  /*f680*/  @!UPT UIADD3 URZ, UPT, UPT, URZ, URZ, URZ ;  /* 0x000000fffffff290 */ /* 0x000ff0000fffe0ff */
[----:B------:R-:W-:Y:S11]  /*f690*/  @P0 BRA `(.L_x_7611) ;  /* 0xffffffd800100947 */ /* 0x000ff6000383ffff */
.L_x_7604:
        /* <DEDUP_REMOVED lines=11> */
.L_x_7625:
[----:B------:R-:W2:Y:S01]  /*f750*/  S2R R3, SR_TID.X ;  /* 0x0000000000037919 */ /* 0x000ea20000002100 */
[----:B------:R-:W-:Y:S01]  /*f760*/  FSETP.NE.FTZ.AND P1, PT, R11, RZ, PT ;  /* 0x000000ff0b00720b */ /* 0x000fe20003f35000 */
[----:B----4-:R-:W-:Y:S01]  /*f770*/  FADD.FTZ R6, R7, R10 ;  /* 0x0000000a07067221 */ /* 0x010fe20000010000 */
        /* <DEDUP_REMOVED lines=18> */
[----:B----4-:R-:W-:Y:S01]  /*f8a0*/  @P1 FMUL.FTZ R8, R8, 0.69314718246459960938 ;  /* 0x3f31721808081820 */ /* 0x010fe20000410000 */
        /* <DEDUP_REMOVED lines=14> */
[----:B--2---:R-:W-:Y:S01]  /*f990*/  SHF.L.U32 R9, R3, 0x1, RZ ;  /* 0x0000000103097819 */ /* 0x004fe200000006ff */
[----:B-----5:R-:W-:Y:S01]  /*f9a0*/  @P1 FFMA.FTZ R86, R5, R2, R8 ;  /* 0x0000000205561223 */ /* 0x020fe20000010008 */
[----:B------:R-:W-:Y:S01]  /*f9b0*/  SHF.L.U32 R7, R3, 0x3, RZ ;  /* 0x0000000303077819 */ /* 0x000fe200000006ff */
[----:B---3--:R-:W-:Y:S01]  /*f9c0*/  @P0 FMUL.FTZ R6, R6, 0.69314718246459960938 ;  /* 0x3f31721806060820 */ /* 0x008fe20000410000 */
[----:B------:R-:W-:-:S02]  /*f9d0*/  LOP3.LUT R114, R114, 0x6, R9, 0xf8, !PT ;  /* 0x0000000672727812 */ /* 0x000fc400078ef809 */
[----:B------:R-:W-:Y:S02]  /*f9e0*/  LOP3.LUT R8, R7, 0xc0, RZ, 0xc0, !PT ;  /* 0x000000c007087812 */ /* 0x000fe400078ec0ff */
[----:B------:R-:W-:Y:S02]  /*f9f0*/  FSEL R4, R4, 1, P0 ;  /* 0x3f80000004047808 */ /* 0x000fe40000000000 */
[----:B------:R-:W-:Y:S02]  /*fa00*/  LOP3.LUT R9, R114, 0x20, R7, 0xf8, !PT ;  /* 0x0000002072097812 */ /* 0x000fe400078ef807 */
[----:B------:R-:W-:Y:S01]  /*fa10*/  LOP3.LUT R8, R8, 0x18, R3, 0xf8, !PT ;  /* 0x0000001808087812 */ /* 0x000fe200078ef803 */
[C---:B------:R-:W-:Y:S01]  /*fa20*/  FMUL.FTZ R82, R4.reuse, R82 ;  /* 0x0000005204527220 */ /* 0x040fe20000410000 */
[----:B------:R-:W-:Y:S01]  /*fa30*/  MOV R2, 0xff800000 ;  /* 0xff80000000027802 */ /* 0x000fe20000000f00 */
        /* <DEDUP_REMOVED lines=23> */
[----:B------:R-:W-:Y:S01]  /*fbb0*/  @P0 FFMA.FTZ R2, R5, R0, R6 ;  /* 0x0000000005020223 */ /* 0x000fe20000010006 */
[----:B------:R-:W-:-:S02]  /*fbc0*/  LOP3.LUT R5, R9, R8, RZ, 0xfc, !PT ;  /* 0x0000000809057212 */ /* 0x000fc400078efcff */
[----:B------:R-:W-:Y:S01]  /*fbd0*/  SHF.R.U32.HI R4, RZ, 0x2, R3 ;  /* 0x00000002ff047819 */ /* 0x000fe20000011603 */
[----:B------:R-:W2:Y:S08]  /*fbe0*/  S2UR UR6, SR_CgaCtaId ;  /* 0x00000000000679c3 */ /* 0x000eb00000008800 */
[----:B------:R-:W-:Y:S01]  /*fbf0*/  BAR.SYNC.DEFER_BLOCKING 0x0 ;  /* 0x0000000000007b1d */ /* 0x000fe20000010000 */
[----:B------:R-:W-:-:S02]  /*fc00*/  LOP3.LUT R0, R7, 0x40, RZ, 0xc0, !PT ;  /* 0x0000004007007812 */ /* 0x000fc400078ec0ff */
[----:B------:R-:W-:-:S03]  /*fc10*/  LOP3.LUT R6, R7, 0x80, RZ, 0xc0, !PT ;  /* 0x0000008007067812 */ /* 0x000fc600078ec0ff */
[----:B------:R-:W-:Y:S02]  /*fc20*/  UMOV UR7, 0x400 ;  /* 0x0000040000077882 */ /* 0x000fe40000000000 */
[----:B--2---:R-:W-:-:S06]  /*fc30*/  ULEA UR6, UR6, UR7, 0x18 ;  /* 0x0000000706067291 */ /* 0x004fcc000f8ec0ff */
[----:B------:R-:W-:-:S05]  /*fc40*/  LEA R5, R5, UR6, 0x2 ;  /* 0x0000000605057c11 */ /* 0x000fca000f8e10ff */
[C---:B------:R-:W-:Y:S01]  /*fc50*/  IMAD.IADD R7, R5.reuse, 0x1, -R0 ;  /* 0x0000000105077824 */ /* 0x040fe200078e0a00 */
[----:B------:R-:W-:Y:S01]  /*fc60*/  STS.64 [R5], R80 ;  /* 0x0000005005007388 */ /* 0x000fe20000000a00 */
[--C-:B------:R-:W-:Y:S02]  /*fc70*/  IMAD.IADD R8, R5, 0x1, -R6.reuse ;  /* 0x0000000105087824 */ /* 0x100fe400078e0a06 */
[----:B------:R-:W-:Y:S01]  /*fc80*/  IMAD.IADD R6, R7, 0x1, -R6 ;  /* 0x0000000107067824 */ /* 0x000fe200078e0a06 */
        /* <DEDUP_REMOVED lines=24> */
[----:B------:R-:W4:Y:S04]  /*fe10*/  LD.E R9, desc[UR4][R84.64+0x60] ;  /* 0x0000600454097980 */ /* 0x000f28000c101900 */
[----:B------:R1:W5:Y:S01]  /*fe20*/  LD.E R0, desc[UR4][R84.64+0xcc] ;  /* 0x0000cc0454007980 */ /* 0x000362000c101900 */
[----:B------:R-:W-:Y:S01]  /*fe30*/  LOP3.LUT R12, R112, 0xd8, RZ, 0xc0, !PT ;  /* 0x000000d8700c7812 */ /* 0x000fe200078ec0ff */
[----:B------:R-:W-:Y:S01]  /*fe40*/  IMAD.SHL.U32 R125, R125, 0x40, RZ ;  /* 0x000000407d7d7824 */ /* 0x000fe200078e00ff */
[----:B--2---:R-:W-:Y:S01]  /*fe50*/  LOP3.LUT R57, R113, 0x30, RZ, 0xc0, !PT ;  /* 0x0000003071397812 */ /* 0x004fe200078ec0ff */
[----:B---3--:R1:W5:Y:S01]  /*fe60*/  LD.E.64 R60, desc[UR4][R84.64+0x78] ;  /* 0x00007804543c7980 */ /* 0x008362000c101b00 */
[----:B----4-:R-:W-:-:S02]  /*fe70*/  LOP3.LUT R5, R12, 0x18, R113, 0x78, !PT ;  /* 0x000000180c057812 */ /* 0x010fc400078e7871 */
[----:B------:R-:W-:Y:S01]  /*fe80*/  LOP3.LUT R57, R57, 0x7, R4, 0xf8, !PT ;  /* 0x0000000739397812 */ /* 0x000fe200078ef804 */
[----:B------:R1:W5:Y:S01]  /*fe90*/  LD.E.64 R58, desc[UR4][R84.64+0xa8] ;  /* 0x0000a804543a7980 */ /* 0x000362000c101b00 */
[----:B------:R-:W-:Y:S01]  /*fea0*/  LOP3.LUT R5, R5, 0xf24, R112, 0xf8, !PT ;  /* 0x00000f2405057812 */ /* 0x000fe200078ef870 */
[----:B------:R-:W-:Y:S03]  /*feb0*/  BAR.SYNC.DEFER_BLOCKING 0x0 ;  /* 0x0000000000007b1d */ /* 0x000fe60000010000 */
[----:B------:R-:W-:Y:S02]  /*fec0*/  LEA R52, R5, UR6, 0x2 ;  /* 0x0000000605347c11 */ /* 0x000fe4000f8e10ff */
[----:B------:R-:W-:-:S03]  /*fed0*/  LOP3.LUT P0, RZ, R3, 0x3, RZ, 0xc0, !PT ;  /* 0x0000000303ff7812 */ /* 0x000fc6000780c0ff */
        /* <DEDUP_REMOVED lines=17> */
[----:B-1----:R-:W-:Y:S01]  /*fff0*/  IMAD.IADD R52, R128, 0x1, -R125 ;  /* 0x0000000180347824 */ /* 0x002fe200078e0a7d */
        /* <DEDUP_REMOVED lines=9> */
.L_x_7614:
[----:B------:R-:W-:Y:S05]  /*10090*/  BSYNC.RECONVERGENT B0 ;  /* 0x0000000000007941 */ /* 0x000fea0003800200 */
.L_x_7613:
[----:B-1----:R1:W5:Y:S01]  /*100a0*/  LD.E R84, desc[UR4][R84.64+0xc0] ;  /* 0x0000c00454547980 */ /* 0x002362000c101900 */
[----:B------:R-:W-:Y:S01]  /*100b0*/  SHF.R.U32.HI R3, RZ, 0x3, R3 ;  /* 0x00000003ff037819 */ /* 0x000fe20000011603 */
[----:B------:R-:W-:Y:S01]  /*100c0*/  IMAD.IADD R125, R128, 0x1, -R125 ;  /* 0x00000001807d7824 */ /* 0x000fe200078e0a7d */
[----:B------:R-:W-:Y:S01]  /*100d0*/  LOP3.LUT R53, R112, 0x1c, RZ, 0xc0, !PT ;  /* 0x0000001c70357812 */ /* 0x000fe200078ec0ff */
[----:B-----5:R-:W-:Y:S01]  /*100e0*/  IMAD R54, R54, R0, RZ ;  /* 0x0000000036367224 */ /* 0x020fe200078e02ff */
[----:B------:R-:W-:Y:S01]  /*100f0*/  BSSY.RECONVERGENT B0, `(.L_x_7615) ;  /* 0x0000016000007945 */ /* 0x000fe20003800200 */
[C---:B--2---:R-:W-:Y:S01]  /*10100*/  VIADD R2, R3.reuse, 0x10 ;  /* 0x0000001003027836 */ /* 0x044fe20000000000 */
[CC--:B------:R-:W-:Y:S01]  /*10110*/  ISETP.GE.AND P2, PT, R3.reuse, R125.reuse, PT ;  /* 0x0000007d0300720c */ /* 0x0c0fe20003f46270 */
[----:B------:R-:W-:Y:S01]  /*10120*/  VIADD R0, R3, 0x30 ;  /* 0x0000003003007836 */ /* 0x000fe20000000000 */
[----:B------:R-:W-:Y:S02]  /*10130*/  LOP3.LUT R55, R53, 0x20, RZ, 0xfc, !PT ;  /* 0x0000002035377812 */ /* 0x000fe400078efcff */
[-C--:B------:R-:W-:Y:S01]  /*10140*/  ISETP.GE.AND P1, PT, R2, R125.reuse, PT ;  /* 0x0000007d0200720c */ /* 0x080fe20003f26270 */
[C---:B------:R-:W-:Y:S01]  /*10150*/  VIADD R2, R3.reuse, 0x20 ;  /* 0x0000002003027836 */ /* 0x040fe20000000000 */
[----:B------:R-:W-:Y:S01]  /*10160*/  ISETP.GE.AND P6, PT, R0, R125, PT ;  /* 0x0000007d0000720c */ /* 0x000fe20003fc6270 */
[----:B------:R-:W-:-:S03]  /*10170*/  IMAD R3, R3, 0x60, R53 ;  /* 0x0000006003037824 */ /* 0x000fc600078e0235 */
[----:B------:R-:W-:Y:S02]  /*10180*/  ISETP.GE.AND P5, PT, R2, R125, PT ;  /* 0x0000007d0200720c */ /* 0x000fe40003fa6270 */
[----:B------:R-:W-:Y:S02]  /*10190*/  IADD3 R57, P0, PT, R3, R54, RZ ;  /* 0x0000003603397210 */ /* 0x000fe40007f1e0ff */
        /* <DEDUP_REMOVED lines=11> */
.L_x_7616:
[----:B------:R-:W-:Y:S05]  /*10250*/  BSYNC.RECONVERGENT B0 ;  /* 0x0000000000007941 */ /* 0x000fea0003800200 */
.L_x_7615:
[----:B------:R-:W-:Y:S04]  /*10260*/  BSSY.RECONVERGENT B0, `(.L_x_7617) ;  /* 0x000000e000007945 */ /* 0x000fe80003800200 */
[----:B------:R-:W-:Y:S05]  /*10270*/  @P1 BRA `(.L_x_7618) ;  /* 0x0000000000301947 */ /* 0x000fea0003800000 */
[-C--:B------:R-:W-:Y:S02]  /*10280*/  ISETP.GE.AND P4, PT, R53, R84.reuse, PT ;  /* 0x000000543500720c */ /* 0x080fe40003f86270 */
[-C--:B------:R-:W-:Y:S02]  /*10290*/  ISETP.GE.AND P3, PT, R55, R84.reuse, PT ;  /* 0x000000543700720c */ /* 0x080fe40003f66270 */
[----:B------:R-:W-:-:S09]  /*102a0*/  ISETP.GE.AND P1, PT, R3, R84, PT ;  /* 0x000000540300720c */ /* 0x000fd20003f26270 */
[CC--:B--2---:R-:W-:Y:S02]  /*102b0*/  @!P4 LEA R32, P0, R57.reuse, R60.reuse, 0x2 ;  /* 0x0000003c3920c211 */ /* 0x0c4fe400078010ff */
        /* <DEDUP_REMOVED lines=8> */
.L_x_7618:
[----:B------:R-:W-:Y:S05]  /*10340*/  BSYNC.RECONVERGENT B0 ;  /* 0x0000000000007941 */ /* 0x000fea0003800200 */
.L_x_7617:
[----:B------:R-:W-:Y:S04]  /*10350*/  BSSY.RECONVERGENT B0, `(.L_x_7619) ;  /* 0x000000e000007945 */ /* 0x000fe80003800200 */
[----:B------:R-:W-:Y:S05]  /*10360*/  @P5 BRA `(.L_x_7620) ;  /* 0x0000000000305947 */ /* 0x000fea0003800000 */
[-C--:B------:R-:W-:Y:S02]  /*10370*/  ISETP.GE.AND P5, PT, R53, R84.reuse, PT ;  /* 0x000000543500720c */ /* 0x080fe40003fa6270 */
[-C--:B------:R-:W-:Y:S02]  /*10380*/  ISETP.GE.AND P3, PT, R55, R84.reuse, PT ;  /* 0x000000543700720c */ /* 0x080fe40003f66270 */
[----:B------:R-:W-:-:S09]  /*10390*/  ISETP.GE.AND P1, PT, R3, R84, PT ;  /* 0x000000540300720c */ /* 0x000fd20003f26270 */
[CC--:B--23--:R-:W-:Y:S02]  /*103a0*/  @!P5 LEA R16, P4, R57.reuse, R60.reuse, 0x2 ;  /* 0x0000003c3910d211 */ /* 0x0ccfe400078810ff */
        /* <DEDUP_REMOVED lines=8> */
.L_x_7620:
[----:B------:R-:W-:Y:S05]  /*10430*/  BSYNC.RECONVERGENT B0 ;  /* 0x0000000000007941 */ /* 0x000fea0003800200 */
.L_x_7619:
[----:B------:R-:W-:-:S04]  /*10440*/  MOV R125, 0x0 ;  /* 0x00000000007d7802 */ /* 0x000fc80000000f00 */
[----:B-1234-:R-:W-:Y:S05]  /*10450*/  @P6 RET.REL.NODEC R124 `(_ZN5flash24flash_fwd_splitkv_kernelI23Flash_fwd_kernel_traitsILi96ELi64ELi64ELi4ELb0ELb0EN7cutlass6half_tE19Flash_kernel_traitsILi96ELi64ELi64ELi4ES3_EELb0ELb0ELb0ELb0ELb0ELb0ELb1ELb1EEEvNS_16Flash_fwd_paramsE) ;  /* 0xfffffef87ce86950 */ /* 0x01efea0003c3ffff */
        /* <DEDUP_REMOVED lines=10> */
[----:B-1----:R-:W-:Y:S05]  /*10500*/  @P0 RET.REL.NODEC R124 `(_ZN5flash24flash_fwd_splitkv_kernelI23Flash_fwd_kernel_traitsILi96ELi64ELi64ELi4ELb0ELb0EN7cutlass6half_tE19Flash_kernel_traitsILi96ELi64ELi64ELi4ES3_EELb0ELb0ELb0ELb0ELb0ELb0ELb1ELb1EEEvNS_16Flash_fwd_paramsE) ;  /* 0xfffffef87cbc0950 */ /* 0x002fea0003c3ffff */
[----:B------:R-:W-:Y:S01]  /*10510*/  LEA R2, P0, R57, R60, 0x2 ;  /* 0x0000003c39027211 */ /* 0x000fe200078010ff */
[----:B------:R-:W-:-:S03]  /*10520*/  IMAD.MOV.U32 R125, RZ, RZ, 0x0 ;  /* 0x00000000ff7d7424 */ /* 0x000fc600078e00ff */
[----:B------:R-:W-:-:S05]  /*10530*/  LEA.HI.X R3, R57, R61, R54, 0x2, P0 ;  /* 0x0000003d39037211 */ /* 0x000fca00000f1436 */
[----:B------:R1:W-:Y:S02]  /*10540*/  ST.E.128 desc[UR4][R2.64+0x4900], R4 ;  /* 0x0049000402007985 */ /* 0x0003e4000c101d04 */
[----:B-1----:R-:W-:Y:S05]  /*10550*/  RET.REL.NODEC R124 `(_ZN5flash24flash_fwd_splitkv_kernelI23Flash_fwd_kernel_traitsILi96ELi64ELi64ELi4ELb0ELb0EN7cutlass6half_tE19Flash_kernel_traitsILi96ELi64ELi64ELi4ES3_EELb0ELb0ELb0ELb0ELb0ELb0ELb1ELb1EEEvNS_16Flash_fwd_paramsE) ;  /* 0xfffffef87ca87950 */ /* 0x002fea0003c3ffff */
.L_x_7612:
[----:B------:R-:W-:Y:S01]  /*10560*/  MOV R4, 0x2 ;  /* 0x0000000200047802 */ /* 0x000fe20000000f00 */
[----:B------:R-:W-:Y:S01]  /*10570*/  IMAD.MOV.U32 R3, RZ, RZ, 0x1f ;  /* 0x0000001fff037424 */ /* 0x000fe200078e00ff */
[----:B------:R-:W-:-:S07]  /*10580*/  MOV R6, 0xffffffff ;  /* 0xffffffff00067802 */ /* 0x000fce0000000f00 */
[----:B-1---5:R-:W-:Y:S05]  /*10590*/  WARPSYNC.COLLECTIVE R6, `(.L_x_7621) ;  /* 0x0000000006087348 */ /* 0x022fea0003c00000 */
[----:B------:R2:W3:Y:S02]  /*105a0*/  SHFL.BFLY P0, R10, R138, R4, R3 ;  /* 0x0c0000048a0a7389 */ /* 0x0004e40000000003 */
[----:B-123-5:R-:W-:Y:S05]  /*105b0*/  ENDCOLLECTIVE ;  /* 0x000000000000791b */ /* 0x02efea0003800000 */
.L_x_7621:
[----:B------:R-:W-:Y:S02]  /*105c0*/  IMAD.MOV.U32 R9, RZ, RZ, R10 ;  /* 0x000000ffff097224 */ /* 0x000fe400078e000a */
[----:B------:R-:W-:Y:S02]  /*105d0*/  IMAD.MOV.U32 R4, RZ, RZ, 0x1 ;  /* 0x00000001ff047424 */ /* 0x000fe400078e00ff */
[----:B------:R-:W-:-:S05]  /*105e0*/  FADD.FTZ R9, R9, R138 ;  /* 0x0000008a09097221 */ /* 0x000fca0000010000 */
[----:B------:R-:W-:-:S07]  /*105f0*/  MOV R138, R9 ;  /* 0x00000009008a7202 */ /* 0x000fce0000000f00 */
[----:B------:R-:W-:Y:S05]  /*10600*/  WARPSYNC.COLLECTIVE R6, `(.L_x_7622) ;  /* 0x0000000006087348 */ /* 0x000fea0003c00000 */
[----:B------:R1:W2:Y:S02]  /*10610*/  SHFL.BFLY P0, R10, R138, R4, R3 ;  /* 0x0c0000048a0a7389 */ /* 0x0002a40000000003 */
[----:B-12---:R-:W-:Y:S05]  /*10620*/  ENDCOLLECTIVE ;  /* 0x000000000000791b */ /* 0x006fea0003800000 */
.L_x_7622:
[----:B------:R-:W-:Y:S01]  /*10630*/  MOV R138, R139 ;  /* 0x0000008b008a7202 */ /* 0x000fe20000000f00 */
[----:B------:R-:W-:Y:S01]  /*10640*/  IMAD.MOV.U32 R4, RZ, RZ, 0x2 ;  /* 0x00000002ff047424 */ /* 0x000fe200078e00ff */
[----:B------:R-:W-:-:S07]  /*10650*/  MOV R8, R10 ;  /* 0x0000000a00087202 */ /* 0x000fce0000000f00 */
[----:B------:R-:W-:Y:S05]  /*10660*/  WARPSYNC.COLLECTIVE R6, `(.L_x_7623) ;  /* 0x0000000006087348 */ /* 0x000fea0003c00000 */
[----:B------:R1:W2:Y:S02]  /*10670*/  SHFL.BFLY P0, R10, R138, R4, R3 ;  /* 0x0c0000048a0a7389 */ /* 0x0002a40000000003 */
[----:B-12---:R-:W-:Y:S05]  /*10680*/  ENDCOLLECTIVE ;  /* 0x000000000000791b */ /* 0x006fea0003800000 */
.L_x_7623:
[----:B------:R-:W-:Y:S01]  /*10690*/  FADD.FTZ R11, R9, R8 ;  /* 0x00000008090b7221 */ /* 0x000fe20000010000 */
[----:B------:R-:W-:Y:S01]  /*106a0*/  FADD.FTZ R7, R10, R139 ;  /* 0x0000008b0a077221 */ /* 0x000fe20000010000 */
[----:B------:R-:W-:-:S04]  /*106b0*/  MOV R4, 0x1 ;  /* 0x0000000100047802 */ /* 0x000fc80000000f00 */
[----:B------:R-:W-:-:S07]  /*106c0*/  MOV R138, R7 ;  /* 0x00000007008a7202 */ /* 0x000fce0000000f00 */
[----:B------:R-:W-:Y:S05]  /*106d0*/  WARPSYNC.COLLECTIVE R6, `(.L_x_7624) ;  /* 0x0000000006087348 */ /* 0x000fea0003c00000 */
[----:B------:R1:W2:Y:S02]  /*106e0*/  SHFL.BFLY P0, R10, R138, R4, R3 ;  /* 0x0c0000048a0a7389 */ /* 0x0002a40000000003 */
[----:B-12---:R-:W-:Y:S05]  /*106f0*/  ENDCOLLECTIVE ;  /* 0x000000000000791b */ /* 0x006fea0003800000 */
.L_x_7624:
[----:B------:R-:W-:Y:S05]  /*10700*/  BRA `(.L_x_7625) ;  /* 0xfffffff000107947 */ /* 0x000fea000383ffff */
.L_x_7626:
        /* <DEDUP_REMOVED lines=15> */
.L_x_11700:


//--------------------- .text._ZN5flash24flash_fwd_splitkv_kernelI23Flash_fwd_kernel_traitsILi96ELi64ELi64ELi4ELb0ELb0EN7cutlass6half_tE19Flash_kernel_traitsILi96ELi64ELi64ELi4ES3_EELb0ELb0ELb0ELb0ELb0ELb1ELb1ELb1EEEvNS_16Flash_fwd_paramsE --------------------------
	.section	.text._ZN5flash24flash_fwd_splitkv_kernelI23Flash_fwd_kernel_traitsILi96ELi64ELi64ELi4ELb0ELb0EN7cutlass6half_tE19Flash_kernel_traitsILi96ELi64ELi64ELi4ES3_EELb0ELb0ELb0ELb0ELb0ELb1ELb1ELb1EEEvNS_16Flash_fwd_paramsE,"ax",@progbits
	.align	128
        .global         _ZN5flash24flash_fwd_splitkv_kernelI23Flash_fwd_kernel_traitsILi96ELi64ELi64ELi4ELb0ELb0EN7cutlass6half_tE19Flash_kernel_traitsILi96ELi64ELi64ELi4ES3_EELb0ELb0ELb0ELb0ELb0ELb1ELb1ELb1EEEvNS_16Flash_fwd_paramsE
        .type           _ZN5flash24flash_fwd_splitkv_kernelI23Flash_fwd_kernel_traitsILi96ELi64ELi64ELi4ELb0ELb0EN7cutlass6half_tE19Flash_kernel_traitsILi96ELi64ELi64ELi4ES3_EELb0ELb0ELb0ELb0ELb0ELb1ELb1ELb1EEEvNS_16Flash_fwd_paramsE,@function
        .size           _ZN5flash24flash_fwd_splitkv_kernelI23Flash_fwd_kernel_traitsILi96ELi64ELi64ELi4ELb0ELb0EN7cutlass6half_tE19Flash_kernel_traitsILi96ELi64ELi64ELi4ES3_EELb0ELb0ELb0ELb0ELb0ELb1ELb1ELb1EEEvNS_16Flash_fwd_paramsE,(.L_x_11701 - _ZN5flash24flash_fwd_splitkv_kernelI23Flash_fwd_kernel_traitsILi96ELi64ELi64ELi4ELb0ELb0EN7cutlass6half_tE19Flash_kernel_traitsILi96ELi64ELi64ELi4ES3_EELb0ELb0ELb0ELb0ELb0ELb1ELb1ELb1EEEvNS_16Flash_fwd_paramsE)
        .other          _ZN5flash24flash_fwd_splitkv_kernelI23Flash_fwd_kernel_traitsILi96ELi64ELi64ELi4ELb0ELb0EN7cutlass6half_tE19Flash_kernel_traitsILi96ELi64ELi64ELi4ES3_EELb0ELb0ELb0ELb0ELb0ELb1ELb1ELb1EEEvNS_16Flash_fwd_paramsE,@"STO_CUDA_ENTRY STV_DEFAULT"
_ZN5flash24flash_fwd_splitkv_kernelI23Flash_fwd_kernel_traitsILi96ELi64ELi64ELi4ELb0ELb0EN7cutlass6half_tE19Flash_kernel_traitsILi96ELi64ELi64ELi4ES3_EELb0ELb0ELb0ELb0ELb0ELb1ELb1ELb1EEEvNS_16Flash_fwd_paramsE:
.text._ZN5flash24flash_fwd_splitkv_kernelI23Flash_fwd_kernel_traitsILi96ELi64ELi64ELi4ELb0ELb0EN7cutlass6half_tE19Flash_kernel_traitsILi96ELi64ELi64ELi4ES3_EELb0ELb0ELb0ELb0ELb0ELb1ELb1ELb1EEEvNS_16Flash_fwd_paramsE:
        /* <DEDUP_REMOVED lines=29> */
[----:B------:R-:W-:Y:S05]  /*01d0*/  CALL.REL.NOINC `($_ZN5flash24flash_fwd_splitkv_kernelI23Flash_fwd_kernel_traitsILi96ELi64ELi64ELi4ELb0ELb0EN7cutlass6half_tE19Flash_kernel_traitsILi96ELi64ELi64ELi4ES3_EELb0ELb0ELb0ELb0ELb0ELb1ELb1ELb1EEEvNS_16Flash_fwd_paramsE$_ZN5flash30compute_attn_1rowblock_splitkvI23Flash_fwd_kernel_traitsILi96ELi64ELi64ELi4ELb0ELb0EN7cutlass6half_tE19Flash_kernel_traitsILi96ELi64ELi64ELi4ES3_EELb0ELb0ELb0ELb0ELb0ELb1ELb1ELb1ENS_16Flash_fwd_paramsEEEvRKT8_iiiii) ;  /* 0x0000000000087944 */ /* 0x000fea0003c00000 */
[----:B------:R-:W-:Y:S05]  /*01e0*/  BSYNC.RECONVERGENT B4 ;  /* 0x0000000000047941 */ /* 0x000fea0003800200 */
.L_x_7627:
[----:B------:R-:W-:Y:S05]  /*01f0*/  EXIT ;  /* 0x000000000000794d */ /* 0x000fea0003800000 */
        .type           $_ZN5flash24flash_fwd_splitkv_kernelI23Flash_fwd_kernel_traitsILi96ELi64ELi64ELi4ELb0ELb0EN7cutlass6half_tE19Flash_kernel_traitsILi96ELi64ELi64ELi4ES3_EELb0ELb0ELb0ELb0ELb0ELb1ELb1ELb1EEEvNS_16Flash_fwd_paramsE$_ZN5flash30compute_attn_1rowblock_splitkvI23Flash_fwd_kernel_traitsILi96ELi64ELi64ELi4ELb0ELb0EN7cutlass6half_tE19Flash_kernel_traitsILi96ELi64ELi64ELi4ES3_EELb0ELb0ELb0ELb0ELb0ELb1ELb1ELb1ENS_16Flash_fwd_paramsEEEvRKT8_iiiii,@function
        .size           $_ZN5flash24flash_fwd_splitkv_kernelI23Flash_fwd_kernel_traitsILi96ELi64ELi64ELi4ELb0ELb0EN7cutlass6half_tE19Flash_kernel_traitsILi96ELi64ELi64ELi4ES3_EELb0ELb0ELb0ELb0ELb0ELb1ELb1ELb1EEEvNS_16Flash_fwd_paramsE$_ZN5flash30compute_attn_1rowblock_splitkvI23Flash_fwd_kernel_traitsILi96ELi64ELi64ELi4ELb0ELb0EN7cutlass6half_tE19Flash_kernel_traitsILi96ELi64ELi64ELi4ES3_EELb0ELb0ELb0ELb0ELb0ELb1ELb1ELb1ENS_16Flash_fwd_paramsEEEvRKT8_iiiii,(.L_x_11701 - $_ZN5flash24flash_fwd_splitkv_kernelI23Flash_fwd_kernel_traitsILi96ELi64ELi64ELi4ELb0ELb0EN7cutlass6half_tE19Flash_kernel_traitsILi96ELi64ELi64ELi4ES3_EELb0ELb0ELb0ELb0ELb0ELb1ELb1ELb1EEEvNS_16Flash_fwd_paramsE$_ZN5flash30compute_attn_1rowblock_splitkvI23Flash_fwd_kernel_traitsILi96ELi64ELi64ELi4ELb0ELb0EN7cutlass6half_tE19Flash_kernel_traitsILi96ELi64ELi64ELi4ES3_EELb0ELb0ELb0ELb0ELb0ELb1ELb1ELb1ENS_16Flash_fwd_paramsEEEvRKT8_iiiii)
$_ZN5flash24flash_fwd_splitkv_kernelI23Flash_fwd_kernel_traitsILi96ELi64ELi64ELi4ELb0ELb0EN7cutlass6half_tE19Flash_kernel_traitsILi96ELi64ELi64ELi4ES3_EELb0ELb0ELb0ELb0ELb0ELb1ELb1ELb1EEEvNS_16Flash_fwd_paramsE$_ZN5flash30compute_attn_1rowblock_splitkvI23Flash_fwd_kernel_traitsILi96ELi64ELi64ELi4ELb0ELb0EN7cutlass6half_tE19Flash_kernel_traitsILi96ELi64ELi64ELi4ES3_EELb0ELb0ELb0ELb0ELb0ELb1ELb1ELb1ENS_16Flash_fwd_paramsEEEvRKT8_iiiii:
        /* <DEDUP_REMOVED lines=38> */
.L_x_7629:
[----:B------:R-:W-:Y:S05]  /*0460*/  BSYNC.RECONVERGENT B0 ;  /* 0x0000000000007941 */ /* 0x000fea0003800200 */
.L_x_7628:
[----:B------:R-:W-:Y:S04]  /*0470*/  BSSY.RECONVERGENT B0, `(.L_x_7630) ;  /* 0x0000007000007945 */ /* 0x000fe80003800200 */
[----:B------:R-:W-:Y:S05]  /*0480*/  @!P3 BRA `(.L_x_7631) ;  /* 0x000000000014b947 */ /* 0x000fea0003800000 */
[----:B------:R-:W3:Y:S02]  /*0490*/  LD.E.U8 R4, desc[UR4][R84.64+0x1b2] ;  /* 0x0001b20454047980 */ /* 0x000ee4000c101100 */
[----:B---3--:R-:W-:-:S13]  /*04a0*/  ISETP.NE.AND P1, PT, R4, RZ, PT ;  /* 0x000000ff0400720c */ /* 0x008fda0003f25270 */
[----:B------:R-:W3:Y:S02]  /*04b0*/  @P1 LD.E R5, desc[UR4][R8.64+0x4] ;  /* 0x0000040408051980 */ /* 0x000ee4000c101900 */
[----:B---3-5:R-:W-:-:S06]  /*04c0*/  @P1 IADD3 R70, PT, PT, R5, -R14, RZ ;  /* 0x8000000e05461210 */ /* 0x028fcc0007ffe0ff */
[----:B------:R3:W5:Y:S02]  /*04d0*/  @!P1 LD.E R70, desc[UR4][R8.64] ;  /* 0x0000000408469980 */ /* 0x000764000c101900 */
.L_x_7631:
[----:B------:R-:W-:Y:S05]  /*04e0*/  BSYNC.RECONVERGENT B0 ;  /* 0x0000000000007941 */ /* 0x000fea0003800200 */
.L_x_7630:
        /* <DEDUP_REMOVED lines=9> */
.L_x_7633:
[----:B------:R-:W4:Y:S01]  /*0580*/  LD.E.64 R4, desc[UR4][R84.64+0x108] ;  /* 0x0001080454047980 */ /* 0x000f22000c101b00 */
[----:B------:R-:W-:Y:S01]  /*0590*/  BSSY.RECONVERGENT B0, `(.L_x_7635) ;  /* 0x0000006000007945 */ /* 0x000fe20003800200 */
[----:B------:R-:W-:Y:S01]  /*05a0*/  IMAD.MOV.U32 R3, RZ, RZ, RZ ;  /* 0x000000ffff037224 */ /* 0x000fe200078e00ff */
[----:B----4-:R-:W-:-:S04]  /*05b0*/  ISETP.NE.U32.AND P0, PT, R4, RZ, PT ;  /* 0x000000ff0400720c */ /* 0x010fc80003f05070 */
[----:B------:R-:W-:-:S13]  /*05c0*/  ISETP.NE.AND.EX P0, PT, R5, RZ, PT, P0 ;  /* 0x000000ff0500720c */ /* 0x000fda0003f05300 */
[----:B------:R-:W-:Y:S05]  /*05d0*/  @!P0 BRA `(.L_x_7636) ;  /* 0x0000000000048947 */ /* 0x000fea0003800000 */
[----:B------:R4:W5:Y:S02]  /*05e0*/  LD.E R3, desc[UR4][R84.64+0xbc] ;  /* 0x0000bc0454037980 */ /* 0x000964000c101900 */
.L_x_7636:
[----:B------:R-:W-:Y:S05]  /*05f0*/  BSYNC.RECONVERGENT B0 ;  /* 0x0000000000007941 */ /* 0x000fea0003800200 */
.L_x_7635:
[----:B-----5:R-:W-:Y:S02]  /*0600*/  IADD3 R64, PT, PT, R70, R3, RZ ;  /* 0x0000000346407210 */ /* 0x020fe40007ffe0ff */
.L_x_7634:
[----:B------:R-:W-:Y:S05]  /*0610*/  BSYNC.RECONVERGENT B1 ;  /* 0x0000000000017941 */ /* 0x000fea0003800200 */
.L_x_7632:
[----:B------:R-:W-:Y:S01]  /*0620*/  IMAD.SHL.U32 R97, R127, 0x40, RZ ;  /* 0x000000407f617824 */ /* 0x000fe200078e00ff */
[----:B------:R-:W-:Y:S01]  /*0630*/  MOV R4, R126 ;  /* 0x0000007e00047202 */ /* 0x000fe20000000f00 */
[----:B------:R-:W-:-:S03]  /*0640*/  IMAD.MOV.U32 R5, RZ, RZ, 0x0 ;  /* 0x00000000ff057424 */ /* 0x000fc600078e00ff */
[----:B------:R-:W-:-:S13]  /*0650*/  ISETP.GT.AND P0, PT, R130, R97, PT ;  /* 0x000000618200720c */ /* 0x000fda0003f04270 */
[----:B-1234-:R-:W-:Y:S05]  /*0660*/  @!P0 RET.REL.NODEC R4 `(_ZN5flash24flash_fwd_splitkv_kernelI23Flash_fwd_kernel_traitsILi96ELi64ELi64ELi4ELb0ELb0EN7cutlass6half_tE19Flash_kernel_traitsILi96ELi64ELi64ELi4ES3_EELb0ELb0ELb0ELb0ELb0ELb1ELb1ELb1EEEvNS_16Flash_fwd_paramsE) ;  /* 0xfffffff804648950 */ /* 0x01efea0003c3ffff */
        /* <DEDUP_REMOVED lines=74> */
.L_x_7639:
[----:B------:R-:W-:Y:S05]  /*0b10*/  BSYNC.RECONVERGENT B0 ;  /* 0x0000000000007941 */ /* 0x000fea0003800200 */
.L_x_7638:
        /* <DEDUP_REMOVED lines=16> */
.L_x_7641:
[----:B------:R-:W-:Y:S05]  /*0c20*/  BSYNC.RECONVERGENT B0 ;  /* 0x0000000000007941 */ /* 0x000fea0003800200 */
.L_x_7640:
        /* <DEDUP_REMOVED lines=15> */
.L_x_7643:
[----:B------:R-:W-:Y:S05]  /*0d20*/  BSYNC.RECONVERGENT B0 ;  /* 0x0000000000007941 */ /* 0x000fea0003800200 */
.L_x_7642:
        /* <DEDUP_REMOVED lines=15> */
.L_x_7645:
[----:B------:R-:W-:Y:S05]  /*0e20*/  BSYNC.RECONVERGENT B0 ;  /* 0x0000000000007941 */ /* 0x000fea0003800200 */
.L_x_7644:
        /* <DEDUP_REMOVED lines=13> */
[----:B-12---:R-:W-:Y:S05]  /*0f00*/  @P6 RET.REL.NODEC R126 `(_ZN5flash24flash_fwd_splitkv_kernelI23Flash_fwd_kernel_traitsILi96ELi64ELi64ELi4ELb0ELb0EN7cutlass6half_tE19Flash_kernel_traitsILi96ELi64ELi64ELi4ES3_EELb0ELb0ELb0ELb0ELb0ELb1ELb1ELb1EEEvNS_16Flash_fwd_paramsE) ;  /* 0xfffffff07e3c6950 */ /* 0x006fea0003c3ffff */
[----:B------:R-:W-:Y:S02]  /*0f10*/  MOV R5, 0xff800000 ;  /* 0xff80000000057802 */ /* 0x000fe40000000f00 */
[----:B------:R-:W-:-:S03]  /*0f20*/  MOV R127, 0x0 ;  /* 0x00000000007f7802 */ /* 0x000fc60000000f00 */
[----:B------:R1:W-:Y:S02]  /*0f30*/  ST.E desc[UR4][R2.64+0xc0], R5 ;  /* 0x0000c00502007985 */ /* 0x0003e4000c101904 */
[----:B-1----:R-:W-:Y:S05]  /*0f40*/  RET.REL.NODEC R126 `(_ZN5flash24flash_fwd_splitkv_kernelI23Flash_fwd_kernel_traitsILi96ELi64ELi64ELi4ELb0ELb0EN7cutlass6half_tE19Flash_kernel_traitsILi96ELi64ELi64ELi4ES3_EELb0ELb0ELb0ELb0ELb0ELb1ELb1ELb1EEEvNS_16Flash_fwd_paramsE) ;  /* 0xfffffff07e2c7950 */ /* 0x002fea0003c3ffff */
.L_x_7637:
        /* <DEDUP_REMOVED lines=103> */
.L_x_7647:
        /* <DEDUP_REMOVED lines=79> */
.L_x_7648:
[----:B------:R-:W-:Y:S05]  /*1ab0*/  BSYNC.RECONVERGENT B0 ;  /* 0x0000000000007941 */ /* 0x000fea0003800200 */
.L_x_7646:
        /* <DEDUP_REMOVED lines=201> */
.L_x_7686:
        /* <DEDUP_REMOVED lines=19> */
.L_x_7651:
[----:B------:R-:W-:Y:S05]  /*2880*/  BSYNC.RECONVERGENT B0 ;  /* 0x0000000000007941 */ /* 0x000fea0003800200 */
.L_x_7650:
        /* <DEDUP_REMOVED lines=15> */
.L_x_7653:
[----:B------:R-:W-:Y:S05]  /*2980*/  BSYNC.RECONVERGENT B0 ;  /* 0x0000000000007941 */ /* 0x000fea0003800200 */
.L_x_7652:
        /* <DEDUP_REMOVED lines=26> */
.L_x_7657:
[----:B------:R-:W-:Y:S05]  /*2b30*/  BSYNC.RECONVERGENT B0 ;  /* 0x0000000000007941 */ /* 0x000fea0003800200 */
.L_x_7656:
        /* <DEDUP_REMOVED lines=17> */
.L_x_7655:
        /* <DEDUP_REMOVED lines=62> */
.L_x_7663:
[----:B------:R-:W-:Y:S05]  /*3030*/  BSYNC.RECONVERGENT B0 ;  /* 0x0000000000007941 */ /* 0x000fea0003800200 */
.L_x_7662:
        /* <DEDUP_REMOVED lines=52> */
.L_x_7665:
[----:B------:R-:W-:Y:S05]  /*3380*/  BSYNC.RECONVERGENT B0 ;  /* 0x0000000000007941 */ /* 0x000fea0003800200 */
.L_x_7664:
        /* <DEDUP_REMOVED lines=51> */
.L_x_7661:
[----:B------:R-:W-:Y:S05]  /*36c0*/  BSYNC.RECONVERGENT B1 ;  /* 0x0000000000017941 */ /* 0x000fea0003800200 */
.L_x_7660:
        /* <DEDUP_REMOVED lines=67> */
.L_x_7669:
[----:B------:R-:W-:Y:S05]  /*3b00*/  BSYNC.RECONVERGENT B0 ;  /* 0x0000000000007941 */ /* 0x000fea0003800200 */
.L_x_7668:
        /* <DEDUP_REMOVED lines=52> */
.L_x_7671:
[----:B------:R-:W-:Y:S05]  /*3e50*/  BSYNC.RECONVERGENT B0 ;  /* 0x0000000000007941 */ /* 0x000fea0003800200 */
.L_x_7670:
        /* <DEDUP_REMOVED lines=51> */
.L_x_7667:
[----:B------:R-:W-:Y:S05]  /*4190*/  BSYNC.RECONVERGENT B1 ;  /* 0x0000000000017941 */ /* 0x000fea0003800200 */
.L_x_7666:
[----:B------:R-:W2:Y:S02]  /*41a0*/  LD.E R3, desc[UR4][R84.64+0xd0] ;  /* 0x0000d00454037980 */ /* 0x000ea4000c101900 */
[----:B--2---:R-:W-:Y:S05]  /*41b0*/  IMAD.U32 R3, R3, -0x20, RZ ;  /* 0xffffffe003037824 */ /* 0x004fea00078e00ff */
[C---:B------:R-:W-:Y:S02]  /*41c0*/  LEA R16, P1, R3.reuse, R16, 0x1 ;  /* 0x0000001003107211 */ /* 0x040fe400078208ff */
[C---:B------:R-:W-:Y:S02]  /*41d0*/  LEA R50, P0, R3.reuse, R50, 0x1 ;  /* 0x0000003203327211 */ /* 0x040fe400078008ff */
[C---:B------:R-:W-:Y:S02]  /*41e0*/  LEA.HI.X.SX32 R17, R3.reuse, R17, 0x1, P1 ;  /* 0x0000001103117211 */ /* 0x040fe400008f0eff */
[----:B------:R-:W-:Y:S01]  /*41f0*/  LEA.HI.X.SX32 R51, R3, R51, 0x1, P0 ;  /* 0x0000003303337211 */ /* 0x000fe200000f0eff */
[----:B------:R-:W-:Y:S05]  /*4200*/  BRA `(.L_x_7658) ;  /* 0x00000024001c7947 */ /* 0x000fea0003800000 */
.L_x_7659:
        /* <DEDUP_REMOVED lines=99> */
.L_x_7675:
[----:B------:R-:W-:Y:S05]  /*4840*/  BSYNC.RECONVERGENT B0 ;  /* 0x0000000000007941 */ /* 0x000fea0003800200 */
.L_x_7674:
        /* <DEDUP_REMOVED lines=93> */
.L_x_7677:
[----:B------:R-:W-:Y:S05]  /*4e20*/  BSYNC.RECONVERGENT B0 ;  /* 0x0000000000007941 */ /* 0x000fea0003800200 */
.L_x_7676:
        /* <DEDUP_REMOVED lines=92> */
.L_x_7673:
[----:B------:R-:W-:Y:S05]  /*53f0*/  BSYNC.RECONVERGENT B1 ;  /* 0x0000000000017941 */ /* 0x000fea0003800200 */
.L_x_7672:
        /* <DEDUP_REMOVED lines=99> */
.L_x_7681:
[----:B------:R-:W-:Y:S05]  /*5a30*/  BSYNC.RECONVERGENT B0 ;  /* 0x0000000000007941 */ /* 0x000fea0003800200 */
.L_x_7680:
        /* <DEDUP_REMOVED lines=94> */
.L_x_7683:
[----:B------:R-:W-:Y:S05]  /*6020*/  BSYNC.RECONVERGENT B0 ;  /* 0x0000000000007941 */ /* 0x000fea0003800200 */
.L_x_7682:
        /* <DEDUP_REMOVED lines=92> */
.L_x_7679:
[----:B------:R-:W-:Y:S05]  /*65f0*/  BSYNC.RECONVERGENT B1 ;  /* 0x0000000000017941 */ /* 0x000fea0003800200 */
.L_x_7678:
        /* <DEDUP_REMOVED lines=8> */
.L_x_7658:
[----:B------:R-:W-:Y:S05]  /*6680*/  BSYNC.RECONVERGENT B2 ;  /* 0x0000000000027941 */ /* 0x000fea0003800200 */
.L_x_7654:
        /* <DEDUP_REMOVED lines=102> */
.L_x_7685:
[----:B------:R-:W-:Y:S05]  /*6cf0*/  BSYNC.RECONVERGENT B0 ;  /* 0x0000000000007941 */ /* 0x000fea0003800200 */
.L_x_7684:
[----:B------:R-:W-:Y:S05]  /*6d00*/  @P2 BRA `(.L_x_7686) ;  /* 0xffffffb800902947 */ /* 0x000fea000383ffff */
.L_x_7649:
        /* <DEDUP_REMOVED lines=29> */
.L_x_7691:
[----:B------:R2:W-:Y:S02]  /*6ee0*/  STS.128 [R63+0x2000], RZ ;  /* 0x002000ff3f007388 */ /* 0x0005e40000000c00 */
.L_x_7690:
[----:B------:R-:W-:Y:S05]  /*6ef0*/  BSYNC.RECONVERGENT B0 ;  /* 0x0000000000007941 */ /* 0x000fea0003800200 */
.L_x_7689:
        /* <DEDUP_REMOVED lines=24> */
.L_x_7693:
[----:B------:R1:W-:Y:S01]  /*7080*/  STS.128 [R63+0x2800], RZ ;  /* 0x002800ff3f007388 */ /* 0x0003e20000000c00 */
[----:B------:R-:W-:Y:S05]  /*7090*/  BRA `(.L_x_7692) ;  /* 0x0000003400bc7947 */ /* 0x000fea0003800000 */
.L_x_7688:
        /* <DEDUP_REMOVED lines=81> */
.L_x_7700:
[----:B------:R-:W-:Y:S05]  /*75b0*/  BSYNC.RECONVERGENT B0 ;  /* 0x0000000000007941 */ /* 0x000fea0003800200 */
.L_x_7699:
[----:B-----5:R-:W-:Y:S01]  /*75c0*/  IMAD.MOV.U32 R6, RZ, RZ, R18 ;  /* 0x000000ffff067224 */ /* 0x020fe200078e0012 */
[----:B------:R-:W-:Y:S01]  /*75d0*/  MOV R4, R16 ;  /* 0x0000001000047202 */ /* 0x000fe20000000f00 */
[----:B------:R-:W-:Y:S01]  /*75e0*/  IMAD.MOV.U32 R7, RZ, RZ, R19 ;  /* 0x000000ffff077224 */ /* 0x000fe200078e0013 */
[----:B------:R-:W-:Y:S02]  /*75f0*/  MOV R5, R17 ;  /* 0x0000001100057202 */ /* 0x000fe40000000f00 */
.L_x_7698:
[----:B------:R-:W-:Y:S05]  /*7600*/  BSYNC.RECONVERGENT B1 ;  /* 0x0000000000017941 */ /* 0x000fea0003800200 */
.L_x_7697:
        /* <DEDUP_REMOVED lines=48> */
.L_x_7704:
[----:B------:R-:W-:Y:S05]  /*7910*/  BSYNC.RECONVERGENT B0 ;  /* 0x0000000000007941 */ /* 0x000fea0003800200 */
.L_x_7703:
[----:B-----5:R1:W-:Y:S02]  /*7920*/  STS.128 [R63+0x1000], R16 ;  /* 0x001000103f007388 */ /* 0x0203e40000000c00 */
.L_x_7702:
[----:B------:R-:W-:Y:S05]  /*7930*/  BSYNC.RECONVERGENT B1 ;  /* 0x0000000000017941 */ /* 0x000fea0003800200 */
.L_x_7701:
        /* <DEDUP_REMOVED lines=46> */
.L_x_7706:
[----:B------:R-:W-:Y:S05]  /*7c20*/  BSYNC.RECONVERGENT B0 ;  /* 0x0000000000007941 */ /* 0x000fea0003800200 */
.L_x_7705:
[----:B-----5:R1:W-:Y:S02]  /*7c30*/  STS.128 [R63+0x2000], R16 ;  /* 0x002000103f007388 */ /* 0x0203e40000000c00 */
.L_x_7696:
[----:B------:R-:W-:Y:S05]  /*7c40*/  BSYNC.RECONVERGENT B2 ;  /* 0x0000000000027941 */ /* 0x000fea0003800200 */
.L_x_7695:
        /* <DEDUP_REMOVED lines=52> */
.L_x_7710:
[----:B------:R-:W-:Y:S05]  /*7f90*/  BSYNC.RECONVERGENT B0 ;  /* 0x0000000000007941 */ /* 0x000fea0003800200 */
.L_x_7709:
[----:B-----5:R1:W-:Y:S02]  /*7fa0*/  STS.128 [R63+0x800], R16 ;  /* 0x000800103f007388 */ /* 0x0203e40000000c00 */
.L_x_7708:
[----:B------:R-:W-:Y:S05]  /*7fb0*/  BSYNC.RECONVERGENT B1 ;  /* 0x0000000000017941 */ /* 0x000fea0003800200 */
.L_x_7707:
        /* <DEDUP_REMOVED lines=47> */
.L_x_7714:
[----:B------:R-:W-:Y:S05]  /*82b0*/  BSYNC.RECONVERGENT B0 ;  /* 0x0000000000007941 */ /* 0x000fea0003800200 */
.L_x_7713:
[----:B-----5:R1:W-:Y:S02]  /*82c0*/  STS.128 [R63+0x1800], R16 ;  /* 0x001800103f007388 */ /* 0x0203e40000000c00 */
.L_x_7712:
[----:B------:R-:W-:Y:S05]  /*82d0*/  BSYNC.RECONVERGENT B1 ;  /* 0x0000000000017941 */ /* 0x000fea0003800200 */
.L_x_7711:
        /* <DEDUP_REMOVED lines=47> */
.L_x_7716:
[----:B------:R-:W-:Y:S05]  /*85d0*/  BSYNC.RECONVERGENT B0 ;  /* 0x0000000000007941 */ /* 0x000fea0003800200 */
.L_x_7715:
[----:B-----5:R1:W-:Y:S01]  /*85e0*/  STS.128 [R63+0x2800], R16 ;  /* 0x002800103f007388 */ /* 0x0203e20000000c00 */
[----:B------:R-:W-:Y:S05]  /*85f0*/  BRA `(.L_x_7692) ;  /* 0x0000002000647947 */ /* 0x000fea0003800000 */
.L_x_7694:
        /* <DEDUP_REMOVED lines=93> */
.L_x_7722:
[----:B------:R-:W-:Y:S05]  /*8bd0*/  BSYNC.RECONVERGENT B0 ;  /* 0x0000000000007941 */ /* 0x000fea0003800200 */
.L_x_7721:
[----:B-----5:R-:W-:Y:S01]  /*8be0*/  IMAD.MOV.U32 R6, RZ, RZ, R30 ;  /* 0x000000ffff067224 */ /* 0x020fe200078e001e */
[----:B------:R-:W-:Y:S01]  /*8bf0*/  MOV R4, R28 ;  /* 0x0000001c00047202 */ /* 0x000fe20000000f00 */
[----:B------:R-:W-:Y:S01]  /*8c00*/  IMAD.MOV.U32 R7, RZ, RZ, R31 ;  /* 0x000000ffff077224 */ /* 0x000fe200078e001f */
[----:B------:R-:W-:Y:S02]  /*8c10*/  MOV R5, R29 ;  /* 0x0000001d00057202 */ /* 0x000fe40000000f00 */
.L_x_7720:
[----:B------:R-:W-:Y:S05]  /*8c20*/  BSYNC.RECONVERGENT B1 ;  /* 0x0000000000017941 */ /* 0x000fea0003800200 */
.L_x_7719:
        /* <DEDUP_REMOVED lines=85> */
.L_x_7726:
[----:B------:R-:W-:Y:S05]  /*9180*/  BSYNC.RECONVERGENT B0 ;  /* 0x0000000000007941 */ /* 0x000fea0003800200 */
.L_x_7725:
[----:B-----5:R1:W-:Y:S02]  /*9190*/  STS.128 [R63+0x1000], R28 ;  /* 0x0010001c3f007388 */ /* 0x0203e40000000c00 */
.L_x_7724:
[----:B------:R-:W-:Y:S05]  /*91a0*/  BSYNC.RECONVERGENT B1 ;  /* 0x0000000000017941 */ /* 0x000fea0003800200 */
.L_x_7723:
        /* <DEDUP_REMOVED lines=83> */
.L_x_7728:
[----:B------:R-:W-:Y:S05]  /*96e0*/  BSYNC.RECONVERGENT B0 ;  /* 0x0000000000007941 */ /* 0x000fea0003800200 */
.L_x_7727:
[----:B-----5:R1:W-:Y:S02]  /*96f0*/  STS.128 [R63+0x2000], R28 ;  /* 0x0020001c3f007388 */ /* 0x0203e40000000c00 */
.L_x_7718:
[----:B------:R-:W-:Y:S05]  /*9700*/  BSYNC.RECONVERGENT B2 ;  /* 0x0000000000027941 */ /* 0x000fea0003800200 */
.L_x_7717:
        /* <DEDUP_REMOVED lines=89> */
.L_x_7732:
[----:B------:R-:W-:Y:S05]  /*9ca0*/  BSYNC.RECONVERGENT B0 ;  /* 0x0000000000007941 */ /* 0x000fea0003800200 */
.L_x_7731:
[----:B-----5:R1:W-:Y:S02]  /*9cb0*/  STS.128 [R63+0x800], R28 ;  /* 0x0008001c3f007388 */ /* 0x0203e40000000c00 */
.L_x_7730:
[----:B------:R-:W-:Y:S05]  /*9cc0*/  BSYNC.RECONVERGENT B1 ;  /* 0x0000000000017941 */ /* 0x000fea0003800200 */
.L_x_7729:
        /* <DEDUP_REMOVED lines=84> */
.L_x_7736:
[----:B------:R-:W-:Y:S05]  /*a210*/  BSYNC.RECONVERGENT B0 ;  /* 0x0000000000007941 */ /* 0x000fea0003800200 */
.L_x_7735:
[----:B-----5:R1:W-:Y:S02]  /*a220*/  STS.128 [R63+0x1800], R28 ;  /* 0x0018001c3f007388 */ /* 0x0203e40000000c00 */
.L_x_7734:
[----:B------:R-:W-:Y:S05]  /*a230*/  BSYNC.RECONVERGENT B1 ;  /* 0x0000000000017941 */ /* 0x000fea0003800200 */
.L_x_7733:
        /* <DEDUP_REMOVED lines=83> */
.L_x_7738:
[----:B------:R-:W-:Y:S05]  /*a770*/  BSYNC.RECONVERGENT B0 ;  /* 0x0000000000007941 */ /* 0x000fea0003800200 */
.L_x_7737:
[----:B-----5:R1:W-:Y:S02]  /*a780*/  STS.128 [R63+0x2800], R28 ;  /* 0x0028001c3f007388 */ /* 0x0203e40000000c00 */
.L_x_7692:
[----:B------:R-:W-:Y:S05]  /*a790*/  BSYNC.RECONVERGENT B3 ;  /* 0x0000000000037941 */ /* 0x000fea0003800200 */
.L_x_7687:
        /* <DEDUP_REMOVED lines=27> */
.L_x_7741:
[----:B------:R4:W-:Y:S02]  /*a950*/  STS.128 [R63+0x5000], RZ ;  /* 0x005000ff3f007388 */ /* 0x0009e40000000c00 */
.L_x_7740:
[----:B------:R-:W-:Y:S05]  /*a960*/  BSYNC.RECONVERGENT B0 ;  /* 0x0000000000007941 */ /* 0x000fea0003800200 */
.L_x_7739:
        /* <DEDUP_REMOVED lines=24> */
.L_x_7744:
[----:B------:R3:W-:Y:S02]  /*aaf0*/  STS.128 [R63+0x5800], RZ ;  /* 0x005800ff3f007388 */ /* 0x0007e40000000c00 */
.L_x_7743:
[----:B------:R-:W-:Y:S05]  /*ab00*/  BSYNC.RECONVERGENT B0 ;  /* 0x0000000000007941 */ /* 0x000fea0003800200 */
.L_x_7742:
        /* <DEDUP_REMOVED lines=24> */
.L_x_7747:
[----:B------:R1:W-:Y:S01]  /*ac90*/  STS.128 [R63+0x8000], RZ ;  /* 0x008000ff3f007388 */ /* 0x0003e20000000c00 */
[----:B------:R-:W-:Y:S05]  /*aca0*/  BRA `(.L_x_7748) ;  /* 0x00000000000c7947 */ /* 0x000fea0003800000 */
.L_x_7746:
[----:B------:R1:W-:Y:S04]  /*acb0*/  STS.128 [R63+0x6000], RZ ;  /* 0x006000ff3f007388 */ /* 0x0003e80000000c00 */
[----:B------:R1:W-:Y:S04]  /*acc0*/  STS.128 [R63+0x7000], RZ ;  /* 0x007000ff3f007388 */ /* 0x0003e80000000c00 */
[----:B------:R1:W-:Y:S02]  /*acd0*/  STS.128 [R63+0x8000], RZ ;  /* 0x008000ff3f007388 */ /* 0x0003e40000000c00 */
.L_x_7748:
[----:B------:R-:W-:Y:S05]  /*ace0*/  BSYNC.RECONVERGENT B0 ;  /* 0x0000000000007941 */ /* 0x000fea0003800200 */
.L_x_7745:
        /* <DEDUP_REMOVED lines=27> */
.L_x_7751:
[----:B------:R1:W-:Y:S02]  /*aea0*/  STS.128 [R63+0x8800], RZ ;  /* 0x008800ff3f007388 */ /* 0x0003e40000000c00 */
.L_x_7750:
[----:B------:R-:W-:Y:S05]  /*aeb0*/  BSYNC.RECONVERGENT B0 ;  /* 0x0000000000007941 */ /* 0x000fea0003800200 */
.L_x_7749:
[----:B-1----:R-:W4:Y:S01]  /*aec0*/  LD.E R2, desc[UR4][R84.64+0x18c] ;  /* 0x00018c0454027980 */ /* 0x002f22000c101900 */
[C---:B-----5:R-:W-:Y:S01]  /*aed0*/  IMAD.SHL.U32 R11, R62.reuse, 0x10, RZ ;  /* 0x000000103e0b7824 */ /* 0x060fe200078e00ff */
[----:B------:R-:W-:Y:S01]  /*aee0*/  SHF.R.U32.HI R94, RZ, 0x1, R62 ;  /* 0x00000001ff5e7819 */ /* 0x000fe2000001163e */
[C---:B------:R-:W-:Y:S01]  /*aef0*/  IMAD.SHL.U32 R8, R62.reuse, 0x20, RZ ;  /* 0x000000203e087824 */ /* 0x040fe200078e00ff */
[C---:B------:R-:W-:Y:S01]  /*af00*/  LOP3.LUT P0, RZ, R62.reuse, 0x4, RZ, 0xc0, !PT ;  /* 0x000000043eff7812 */ /* 0x040fe2000780c0ff */
[----:B------:R-:W-:Y:S01]  /*af10*/  IMAD.SHL.U32 R92, R62, 0x4, RZ ;  /* 0x000000043e5c7824 */ /* 0x000fe200078e00ff */
[----:B---3--:R-:W-:Y:S01]  /*af20*/  LOP3.LUT R7, R94, 0x8, RZ, 0xc0, !PT ;  /* 0x000000085e077812 */ /* 0x008fe200078ec0ff */
[----:B------:R-:W0:Y:S01]  /*af30*/  LDGDEPBAR ;  /* 0x00000000000079af */ /* 0x000e220000000000 */
[----:B------:R-:W-:Y:S01]  /*af40*/  LOP3.LUT R95, R11, 0x3e00, RZ, 0xc0, !PT ;  /* 0x00003e000b5f7812 */ /* 0x000fe200078ec0ff */
[----:B------:R-:W-:Y:S01]  /*af50*/  BSSY.RECONVERGENT B1, `(.L_x_7752) ;  /* 0x0000157000017945 */ /* 0x000fe20003800200 */
[----:B------:R-:W-:-:S02]  /*af60*/  LOP3.LUT R0, R7, 0xc0, R8, 0xf8, !PT ;  /* 0x000000c007007812 */ /* 0x000fc400078ef808 */
[----:B------:R-:W-:Y:S02]  /*af70*/  LOP3.LUT R11, R11, 0x100, RZ, 0xc0, !PT ;  /* 0x000001000b0b7812 */ /* 0x000fe400078ec0ff */
[----:B------:R-:W-:Y:S02]  /*af80*/  LOP3.LUT R3, R8, 0xc0, RZ, 0xc0, !PT ;  /* 0x000000c008037812 */ /* 0x000fe400078ec0ff */
[----:B------:R-:W-:Y:S02]  /*af90*/  LOP3.LUT R5, R92, 0x18, RZ, 0xc0, !PT ;  /* 0x000000185c057812 */ /* 0x000fe400078ec0ff */
[--C-:B------:R-:W-:Y:S02]  /*afa0*/  LOP3.LUT R7, R95, 0x20, R8.reuse, 0xf8, !PT ;  /* 0x000000205f077812 */ /* 0x100fe400078ef808 */
[----:B------:R-:W-:Y:S02]  /*afb0*/  LOP3.LUT R4, R11, 0x20, R8, 0xf8, !PT ;  /* 0x000000200b047812 */ /* 0x000fe400078ef808 */
[----:B------:R-:W-:-:S02]  /*afc0*/  LOP3.LUT R3, R3, 0x8, R62, 0xf8, !PT ;  /* 0x0000000803037812 */ /* 0x000fc400078ef83e */
[----:B------:R-:W-:Y:S02]  /*afd0*/  LOP3.LUT R0, R0, R5, RZ, 0x3c, !PT ;  /* 0x0000000500007212 */ /* 0x000fe400078e3cff */
        /* <DEDUP_REMOVED lines=11> */
[----:B------:R-:W-:Y:S01]  /*b090*/  IMAD.IADD R13, R66, 0x1, R3 ;  /* 0x00000001420d7824 */ /* 0x000fe200078e0203 */
[----:B------:R-:W-:Y:S04]  /*b0a0*/  LDSM.16.M88.4 R52, [R12+0x3800] ;  /* 0x003800000c34783b */ /* 0x000fe80000000200 */
[----:B------:R-:W-:Y:S04]  /*b0b0*/  LDSM.16.M88.4 R76, [R11+0x3000] ;  /* 0x003000000b4c783b */ /* 0x000fe80000000200 */
[----:B------:R-:W3:Y:S04]  /*b0c0*/  LDSM.16.M88.4 R36, [R13] ;  /* 0x000000000d24783b */ /* 0x000ee80000000200 */
[----:B------:R-:W3:Y:S04]  /*b0d0*/  LDSM.16.M88.4 R28, [R12+0x3c00] ;  /* 0x003c00000c1c783b */ /* 0x000ee80000000200 */
[----:B------:R-:W3:Y:S04]  /*b0e0*/  LDSM.16.M88.4 R24, [R11+0x3400] ;  /* 0x003400000b18783b */ /* 0x000ee80000000200 */
[----:B------:R-:W-:Y:S04]  /*b0f0*/  LDSM.16.M88.4 R4, [R12+0x4000] ;  /* 0x004000000c04783b */ /* 0x000fe80000000200 */
[----:B------:R-:W3:Y:S04]  /*b100*/  LDSM.16.M88.4 R88, [R66+0x1000] ;  /* 0x001000004258783b */ /* 0x000ee80000000200 */
[----:B------:R-:W3:Y:S01]  /*b110*/  LDSM.16.M88.4 R16, [R11+0x3800] ;  /* 0x003800000b10783b */ /* 0x000ee20000000200 */
[C---:B-1----:R-:W-:Y:S03]  /*b120*/  HMMA.16816.F32 R20, R44.reuse, R32, RZ ;  /* 0x000000202c14723c */ /* 0x042fe600000018ff */
[----:B------:R-:W1:Y:S04]  /*b130*/  LDSM.16.M88.4 R100, [R11+0x3c00] ;  /* 0x003c00000b64783b */ /* 0x000e680000000200 */
[----:B--2---:R-:W-:Y:S01]  /*b140*/  LDSM.16.M88.4 R96, [R11+0x4000] ;  /* 0x004000000b60783b */ /* 0x004fe20000000200 */
[C---:B------:R-:W-:Y:S03]  /*b150*/  HMMA.16816.F32 R32, R44.reuse, R34, RZ ;  /* 0x000000222c20723c */ /* 0x040fe600000018ff */
[----:B------:R-:W2:Y:S04]  /*b160*/  LDSM.16.M88.4 R40, [R13+0x1000] ;  /* 0x001000000d28783b */ /* 0x000ea80000000200 */
[----:B------:R-:W2:Y:S01]  /*b170*/  LDSM.16.M88.4 R80, [R12+0x4400] ;  /* 0x004400000c50783b */ /* 0x000ea20000000200 */
[C---:B---3--:R-:W-:Y:S08]  /*b180*/  HMMA.16816.F32 R72, R44.reuse, R68, RZ ;  /* 0x000000442c48723c */ /* 0x048ff000000018ff */
[----:B------:R-:W-:Y:S08]  /*b190*/  HMMA.16816.F32 R68, R44, R70, RZ ;  /* 0x000000462c44723c */ /* 0x000ff000000018ff */
[----:B------:R-:W-:Y:S08]  /*b1a0*/  HMMA.16816.F32 R20, R36, R76, R20 ;  /* 0x0000004c2414723c */ /* 0x000ff00000001814 */
[C---:B------:R-:W-:Y:S08]  /*b1b0*/  HMMA.16816.F32 R56, R44.reuse, R52, RZ ;  /* 0x000000342c38723c */ /* 0x040ff000000018ff */
[C---:B------:R-:W-:Y:S08]  /*b1c0*/  HMMA.16816.F32 R52, R44.reuse, R54, RZ ;  /* 0x000000362c34723c */ /* 0x040ff000000018ff */
[----:B------:R-:W-:Y:S08]  /*b1d0*/  HMMA.16816.F32 R48, R44, R28, RZ ;  /* 0x0000001c2c30723c */ /* 0x000ff000000018ff */
[----:B------:R-:W-:Y:S01]  /*b1e0*/  HMMA.16816.F32 R32, R36, R78, R32 ;  /* 0x0000004e2420723c */ /* 0x000fe20000001820 */
[----:B------:R-:W-:Y:S07]  /*b1f0*/  LDSM.16.M88.4 R76, [R12+0x4800] ;  /* 0x004800000c4c783b */ /* 0x000fee0000000200 */
[----:B------:R-:W-:Y:S01]  /*b200*/  HMMA.16816.F32 R44, R44, R30, RZ ;  /* 0x0000001e2c2c723c */ /* 0x000fe200000018ff */
[----:B------:R-:W-:Y:S07]  /*b210*/  LDSM.16.M88.4 R28, [R66+0x2000] ;  /* 0x00200000421c783b */ /* 0x000fee0000000200 */
[C---:B------:R-:W-:Y:S08]  /*b220*/  HMMA.16816.F32 R72, R36.reuse, R24, R72 ;  /* 0x000000182448723c */ /* 0x040ff00000001848 */
        /* <DEDUP_REMOVED lines=11> */
[C---:B--2---:R-:W-:Y:S08]  /*b2e0*/  HMMA.16816.F32 R20, R40.reuse, R96, R20 ;  /* 0x000000602814723c */ /* 0x044ff00000001814 */
[----:B------:R-:W-:Y:S08]  /*b2f0*/  HMMA.16816.F32 R32, R40, R98, R32 ;  /* 0x000000622820723c */ /* 0x000ff00000001820 */
[C---:B------:R-:W-:Y:S01]  /*b300*/  HMMA.16816.F32 R96, R88.reuse, R80, R72 ;  /* 0x000000505860723c */ /* 0x040fe20000001848 */
[----:B------:R-:W2:Y:S07]  /*b310*/  LDSM.16.M88.4 R72, [R12+0x5400] ;  /* 0x005400000c48783b */ /* 0x000eae0000000200 */
[----:B------:R-:W-:Y:S08]  /*b320*/  HMMA.16816.F32 R68, R88, R82, R68 ;  /* 0x000000525844723c */ /* 0x000ff00000001844 */
        /* <DEDUP_REMOVED lines=8> */
[----:B------:R-:W-:Y:S07]  /*b3b0*/  LDSM.16.M88.4 R4, [R12+0x5800] ;  /* 0x005800000c04783b */ /* 0x000fee0000000200 */
[----:B------:R-:W-:Y:S05]  /*b3c0*/  HMMA.16816.F32 R56, R88, R76, R56 ;  /* 0x0000004c5838723c */ /* 0x000fea0000001838 */
[-C--:B----4-:R-:W-:Y:S01]  /*b3d0*/  FMUL.FTZ R13, R20, R2.reuse ;  /* 0x00000002140d7220 */ /* 0x090fe20000410000 */
[-C--:B------:R-:W-:Y:S01]  /*b3e0*/  FMUL.FTZ R65, R21, R2.reuse ;  /* 0x0000000215417220 */ /* 0x080fe20000410000 */
[-C--:B------:R-:W-:Y:S01]  /*b3f0*/  FMUL.FTZ R66, R22, R2.reuse ;  /* 0x0000000216427220 */ /* 0x080fe20000410000 */
[-C--:B------:R-:W-:Y:S01]  /*b400*/  FMUL.FTZ R67, R23, R2.reuse ;  /* 0x0000000217437220 */ /* 0x080fe20000410000 */
[----:B--2---:R-:W-:Y:S01]  /*b410*/  HMMA.16816.F32 R96, R28, R72, R96 ;  /* 0x000000481c60723c */ /* 0x004fe20000001860 */
[----:B------:R-:W2:Y:S01]  /*b420*/  LDSM.16.M88.4 R20, [R12+0x4c00] ;  /* 0x004c00000c14783b */ /* 0x000ea20000000200 */
[----:B------:R-:W-:Y:S03]  /*b430*/  MUFU.TANH R13, R13 ;  /* 0x0000000d000d7308 */ /* 0x000fe60000002400 */
[-C--:B------:R-:W-:Y:S01]  /*b440*/  FMUL.FTZ R32, R32, R2.reuse ;  /* 0x0000000220207220 */ /* 0x080fe20000410000 */
[----:B------:R-:W-:-:S02]  /*b450*/  FMUL.FTZ R77, R33, R2 ;  /* 0x00000002214d7220 */ /* 0x000fc40000410000 */
[----:B------:R-:W-:Y:S02]  /*b460*/  HMMA.16816.F32 R68, R28, R74, R68 ;  /* 0x0000004a1c44723c */ /* 0x000fe40000001844 */
[----:B------:R3:W-:Y:S06]  /*b470*/  MUFU.TANH R76, R32 ;  /* 0x00000020004c7308 */ /* 0x0007ec0000002400 */
[----:B-1----:R-:W-:Y:S05]  /*b480*/  HMMA.16816.F32 R72, R40, R36, R56 ;  /* 0x000000242848723c */ /* 0x002fea0000001838 */
[-C--:B------:R-:W-:Y:S01]  /*b490*/  FMUL.FTZ R37, R35, R2.reuse ;  /* 0x0000000223257220 */ /* 0x080fe20000410000 */
[----:B------:R-:W-:Y:S01]  /*b4a0*/  LDSM.16.M88.4 R56, [R11+0x5800] ;  /* 0x005800000b38783b */ /* 0x000fe20000000200 */
[----:B------:R-:W1:Y:S01]  /*b4b0*/  MUFU.TANH R66, R66 ;  /* 0x0000004200427308 */ /* 0x000e620000002400 */
[----:B------:R-:W-:Y:S05]  /*b4c0*/  HMMA.16816.F32 R96, R16, R24, R96 ;  /* 0x000000181060723c */ /* 0x000fea0000001860 */
[----:B------:R-:W-:-:S02]  /*b4d0*/  FMUL.FTZ R24, R34, R2 ;  /* 0x0000000222187220 */ /* 0x000fc40000410000 */
[----:B------:R-:W-:Y:S01]  /*b4e0*/  MUFU.TANH R65, R65 ;  /* 0x0000004100417308 */ /* 0x000fe20000002400 */
[----:B---3--:R-:W3:Y:S01]  /*b4f0*/  LDSM.16.M88.4 R32, [R11+0x4c00] ;  /* 0x004c00000b20783b */ /* 0x008ee20000000200 */
[----:B------:R-:W-:Y:S06]  /*b500*/  HMMA.16816.F32 R52, R88, R78, R52 ;  /* 0x0000004e5834723c */ /* 0x000fec0000001834 */
[----:B------:R4:W-:Y:S02]  /*b510*/  MUFU.TANH R36, R24 ;  /* 0x0000001800247308 */ /* 0x0009e40000002400 */
[----:B------:R-:W-:Y:S06]  /*b520*/  HMMA.16816.F32 R68, R16, R26, R68 ;  /* 0x0000001a1044723c */ /* 0x000fec0000001844 */
[----:B------:R-:W1:Y:S01]  /*b530*/  MUFU.TANH R67, R67 ;  /* 0x0000004300437308 */ /* 0x000e620000002400 */
[-C--:B------:R-:W-:Y:S01]  /*b540*/  FMUL.FTZ R78, R98, R2.reuse ;  /* 0x00000002624e7220 */ /* 0x080fe20000410000 */
[----:B--2---:R-:W-:Y:S05]  /*b550*/  HMMA.16816.F32 R48, R88, R20, R48 ;  /* 0x000000145830723c */ /* 0x004fea0000001830 */
[-C--:B------:R-:W-:Y:S01]  /*b560*/  FMUL.FTZ R20, R99, R2.reuse ;  /* 0x0000000263147220 */ /* 0x080fe20000410000 */
[----:B------:R-:W-:Y:S01]  /*b570*/  MUFU.TANH R77, R77 ;  /* 0x0000004d004d7308 */ /* 0x000fe20000002400 */
[----:B----4-:R2:W4:Y:S01]  /*b580*/  LDSM.16.M88.4 R24, [R12+0x5c00] ;  /* 0x005c00000c18783b */ /* 0x0105220000000200 */
[----:B------:R-:W-:Y:S05]  /*b590*/  HMMA.16816.F32 R52, R40, R38, R52 ;  /* 0x000000262834723c */ /* 0x000fea0000001834 */
[-C--:B------:R-:W-:Y:S01]  /*b5a0*/  FMUL.FTZ R38, R96, R2.reuse ;  /* 0x0000000260267220 */ /* 0x080fe20000410000 */
[-C--:B------:R-:W-:Y:S01]  /*b5b0*/  FMUL.FTZ R39, R97, R2.reuse ;  /* 0x0000000261277220 */ /* 0x080fe20000410000 */
[----:B------:R-:W1:Y:S01]  /*b5c0*/  MUFU.TANH R37, R37 ;  /* 0x0000002500257308 */ /* 0x000e620000002400 */
[-C--:B------:R-:W-:Y:S01]  /*b5d0*/  FMUL.FTZ R21, R68, R2.reuse ;  /* 0x0000000244157220 */ /* 0x080fe20000410000 */
[----:B------:R-:W-:Y:S05]  /*b5e0*/  HMMA.16816.F32 R44, R88, R22, R44 ;  /* 0x00000016582c723c */ /* 0x000fea000000182c */
[-C--:B------:R-:W-:Y:S01]  /*b5f0*/  FMUL.FTZ R22, R71, R2.reuse ;  /* 0x0000000247167220 */ /* 0x080fe20000410000 */
[----:B------:R-:W-:Y:S02]  /*b600*/  MUFU.TANH R38, R38 ;  /* 0x0000002600267308 */ /* 0x000fe40000002400 */
[C---:B------:R-:W-:Y:S06]  /*b610*/  HMMA.16816.F32 R72, R28.reuse, R4, R72 ;  /* 0x000000041c48723c */ /* 0x040fec0000001848 */
[----:B------:R-:W1:Y:S01]  /*b620*/  MUFU.TANH R78, R78 ;  /* 0x0000004e004e7308 */ /* 0x000e620000002400 */
[----:B--2---:R-:W-:Y:S01]  /*b630*/  FMUL.FTZ R12, R70, R2 ;  /* 0x00000002460c7220 */ /* 0x004fe20000410000 */
[----:B------:R-:W-:Y:S01]  /*b640*/  HMMA.16816.F32 R52, R28, R6, R52 ;  /* 0x000000061c34723c */ /* 0x000fe20000001834 */
[----:B------:R-:W2:Y:S01]  /*b650*/  LDSM.16.M88.4 R4, [R11+0x5c00] ;  /* 0x005c00000b04783b */ /* 0x000ea20000000200 */
[----:B------:R-:W-:-:S04]  /*b660*/  DEPBAR.LE SB0, 0x0 ;  /* 0x000080000000791a */ /* 0x000fc80000000000 */
[----:B------:R-:W-:Y:S02]  /*b670*/  MUFU.TANH R39, R39 ;  /* 0x0000002700277308 */ /* 0x000fe40000002400 */
[C---:B---3--:R-:W-:Y:S06]  /*b680*/  HMMA.16816.F32 R48, R40.reuse, R32, R48 ;  /* 0x000000202830723c */ /* 0x048fec0000001830 */
[----:B------:R-:W3:Y:S02]  /*b690*/  MUFU.TANH R20, R20 ;  /* 0x0000001400147308 */ /* 0x000ee40000002400 */
[----:B------:R-:W-:Y:S06]  /*b6a0*/  HMMA.16816.F32 R44, R40, R34, R44 ;  /* 0x00000022282c723c */ /* 0x000fec000000182c */
[----:B------:R-:W-:Y:S02]  /*b6b0*/  MUFU.TANH R12, R12 ;  /* 0x0000000c000c7308 */ /* 0x000fe40000002400 */
[----:B------:R-:W-:Y:S05]  /*b6c0*/  HMMA.16816.F32 R72, R16, R56, R72 ;  /* 0x000000381048723c */ /* 0x000fea0000001848 */
[-C--:B------:R-:W-:Y:S01]  /*b6d0*/  FMUL.FTZ R56, R69, R2.reuse ;  /* 0x0000000245387220 */ /* 0x080fe20000410000 */
[----:B------:R-:W-:Y:S02]  /*b6e0*/  MUFU.TANH R21, R21 ;  /* 0x0000001500157308 */ /* 0x000fe40000002400 */
[C---:B----4-:R-:W-:Y:S06]  /*b6f0*/  HMMA.16816.F32 R48, R28.reuse, R24, R48 ;  /* 0x000000181c30723c */ /* 0x050fec0000001830 */
[----:B------:R-:W-:Y:S02]  /*b700*/  MUFU.TANH R56, R56 ;  /* 0x0000003800387308 */ /* 0x000fe40000002400 */
[----:B------:R-:W-:Y:S03]  /*b710*/  HMMA.16816.F32 R44, R28, R26, R44 ;  /* 0x0000001a1c2c723c */ /* 0x000fe6000000182c */
[-C--:B------:R-:W-:Y:S01]  /*b720*/  FMUL.FTZ R73, R73, R2.reuse ;  /* 0x0000000249497220 */ /* 0x080fe20000410000 */
[-C--:B------:R-:W-:Y:S01]  /*b730*/  FMUL.FTZ R75, R75, R2.reuse ;  /* 0x000000024b4b7220 */ /* 0x080fe20000410000 */
[-C--:B------:R-:W-:Y:S01]  /*b740*/  FMUL.FTZ R72, R72, R2.reuse ;  /* 0x0000000248487220 */ /* 0x080fe20000410000 */
[----:B------:R-:W-:Y:S01]  /*b750*/  FMUL.FTZ R74, R74, R2 ;  /* 0x000000024a4a7220 */ /* 0x000fe20000410000 */
[----:B------:R-:W-:Y:S01]  /*b760*/  MUFU.TANH R142, R73 ;  /* 0x00000049008e7308 */ /* 0x000fe20000002400 */
[C---:B------:R-:W-:Y:S07]  /*b770*/  HMMA.16816.F32 R52, R16.reuse, R58, R52 ;  /* 0x0000003a1034723c */ /* 0x040fee0000001834 */
[----:B------:R-:W4:Y:S01]  /*b780*/  MUFU.TANH R112, R75 ;  /* 0x0000004b00707308 */ /* 0x000f220000002400 */
[----:B--2---:R-:W-:Y:S03]  /*b790*/  HMMA.16816.F32 R48, R16, R4, R48 ;  /* 0x000000041030723c */ /* 0x004fe60000001830 */
[----:B------:R-:W-:-:S05]  /*b7a0*/  IMAD.SHL.U32 R5, R62, 0x2, RZ ;  /* 0x000000023e057824 */ /* 0x000fca00078e00ff */
[----:B------:R-:W-:Y:S01]  /*b7b0*/  LOP3.LUT R5, R128, 0x6, R5, 0xf8, !PT ;  /* 0x0000000680057812 */ /* 0x000fe200078ef805 */
[----:B------:R-:W2:Y:S01]  /*b7c0*/  MUFU.TANH R22, R22 ;  /* 0x0000001600167308 */ /* 0x000ea20000002400 */
[----:B------:R-:W-:Y:S03]  /*b7d0*/  HMMA.16816.F32 R44, R16, R6, R44 ;  /* 0x00000006102c723c */ /* 0x000fe6000000182c */
[C---:B------:R-:W-:Y:S01]  /*b7e0*/  ISETP.GE.AND P2, PT, R5.reuse, R64, PT ;  /* 0x000000400500720c */ /* 0x040fe20003f46270 */
[-C--:B------:R-:W-:Y:S01]  /*b7f0*/  FMUL.FTZ R52, R52, R2.reuse ;  /* 0x0000000234347220 */ /* 0x080fe20000410000 */
[----:B------:R-:W-:Y:S01]  /*b800*/  LOP3.LUT R23, R5, 0x1, RZ, 0xfc, !PT ;  /* 0x0000000105177812 */ /* 0x000fe200078efcff */
[-C--:B------:R-:W-:Y:S01]  /*b810*/  FMUL.FTZ R53, R53, R2.reuse ;  /* 0x0000000235357220 */ /* 0x080fe20000410000 */
[----:B------:R-:W-:Y:S01]  /*b820*/  LOP3.LUT R7, R5, 0x19, RZ, 0xfc, !PT ;  /* 0x0000001905077812 */ /* 0x000fe200078efcff */
[----:B------:R-:W-:Y:S01]  /*b830*/  MUFU.TANH R140, R72 ;  /* 0x00000048008c7308 */ /* 0x000fe20000002400 */
[----:B-1----:R-:W-:Y:S01]  /*b840*/  FSEL R66, R66, -INF , !P2 ;  /* 0xff80000042427808 */ /* 0x002fe20005000000 */
[-C--:B------:R-:W-:Y:S01]  /*b850*/  FMUL.FTZ R54, R54, R2.reuse ;  /* 0x0000000236367220 */ /* 0x080fe20000410000 */
[----:B------:R-:W-:Y:S01]  /*b860*/  FSEL R13, R13, -INF , !P2 ;  /* 0xff8000000d0d7808 */ /* 0x000fe20005000000 */
[----:B------:R-:W-:Y:S01]  /*b870*/  FMUL.FTZ R55, R55, R2 ;  /* 0x0000000237377220 */ /* 0x000fe20000410000 */
[----:B------:R-:W-:Y:S01]  /*b880*/  ISETP.GE.AND P1, PT, R23, R64, PT ;  /* 0x000000401700720c */ /* 0x000fe20003f26270 */
[----:B------:R-:W-:Y:S01]  /*b890*/  FMUL.FTZ R48, R48, R2 ;  /* 0x0000000230307220 */ /* 0x000fe20000410000 */
[----:B------:R-:W-:Y:S01]  /*b8a0*/  ISETP.GE.AND P2, PT, R7, R64, PT ;  /* 0x000000400700720c */ /* 0x000fe20003f46270 */
[----:B------:R-:W1:Y:S01]  /*b8b0*/  MUFU.TANH R114, R74 ;  /* 0x0000004a00727308 */ /* 0x000e620000002400 */
[C---:B------:R-:W-:Y:S01]  /*b8c0*/  LOP3.LUT R11, R5.reuse, 0x8, RZ, 0xfc, !PT ;  /* 0x00000008050b7812 */ /* 0x040fe200078efcff */
[-C--:B------:R-:W-:Y:S01]  /*b8d0*/  FMUL.FTZ R50, R50, R2.reuse ;  /* 0x0000000232327220 */ /* 0x080fe20000410000 */
[----:B------:R-:W-:Y:S01]  /*b8e0*/  LOP3.LUT R7, R5, 0x20, RZ, 0xfc, !PT ;  /* 0x0000002005077812 */ /* 0x000fe200078efcff */
[-C--:B------:R-:W-:Y:S01]  /*b8f0*/  FMUL.FTZ R35, R46, R2.reuse ;  /* 0x000000022e237220 */ /* 0x080fe20000410000 */
[----:B------:R-:W-:Y:S01]  /*b900*/  FSEL R24, R67, -INF , !P1 ;  /* 0xff80000043187808 */ /* 0x000fe20004800000 */
[-C--:B------:R-:W-:Y:S01]  /*b910*/  FMUL.FTZ R33, R47, R2.reuse ;  /* 0x000000022f217220 */ /* 0x080fe20000410000 */
[----:B------:R-:W-:Y:S01]  /*b920*/  FSEL R28, R65, -INF , !P1 ;  /* 0xff800000411c7808 */ /* 0x000fe20004800000 */
[----:B------:R-:W-:Y:S01]  /*b930*/  FMUL.FTZ R49, R49, R2 ;  /* 0x0000000231317220 */ /* 0x000fe20000410000 */
[----:B------:R-:W-:Y:S01]  /*b940*/  ISETP.GE.AND P0, PT, R11, R64, PT ;  /* 0x000000400b00720c */ /* 0x000fe20003f06270 */
[----:B------:R-:W-:Y:S01]  /*b950*/  FMUL.FTZ R51, R51, R2 ;  /* 0x0000000233337220 */ /* 0x000fe20000410000 */
[----:B------:R-:W-:Y:S01]  /*b960*/  ISETP.GE.AND P1, PT, R7, R64, PT ;  /* 0x000000400700720c */ /* 0x000fe20003f26270 */
[-C--:B------:R-:W-:Y:S01]  /*b970*/  FMUL.FTZ R44, R44, R2.reuse ;  /* 0x000000022c2c7220 */ /* 0x080fe20000410000 */
[----:B------:R-:W-:Y:S01]  /*b980*/  LOP3.LUT R25, R5, 0x9, RZ, 0xfc, !PT ;  /* 0x0000000905197812 */ /* 0x000fe200078efcff */
        /* <DEDUP_REMOVED lines=8> */
[C---:B------:R-:W-:Y:S02]  /*ba10*/  LOP3.LUT R23, R5.reuse, 0x10, RZ, 0xfc, !PT ;  /* 0x0000001005177812 */ /* 0x040fe400078efcff */
[----:B------:R-:W-:Y:S02]  /*ba20*/  LOP3.LUT R7, R5, 0x28, RZ, 0xfc, !PT ;  /* 0x0000002805077812 */ /* 0x000fe400078efcff */
[----:B------:R-:W-:-:S02]  /*ba30*/  FSEL R26, R37, -INF , !P6 ;  /* 0xff800000251a7808 */ /* 0x000fc40007000000 */
[----:B------:R-:W-:Y:S01]  /*ba40*/  FSEL R32, R77, -INF , !P6 ;  /* 0xff8000004d207808 */ /* 0x000fe20007000000 */
[----:B------:R-:W1:Y:S01]  /*ba50*/  MUFU.TANH R106, R54 ;  /* 0x00000036006a7308 */ /* 0x000e620000002400 */
[----:B------:R-:W-:Y:S02]  /*ba60*/  LOP3.LUT R11, R5, 0x11, RZ, 0xfc, !PT ;  /* 0x00000011050b7812 */ /* 0x000fe400078efcff */
[-C--:B------:R-:W-:Y:S02]  /*ba70*/  ISETP.GE.AND P5, PT, R23, R64.reuse, PT ;  /* 0x000000401700720c */ /* 0x080fe40003fa6270 */
[-C--:B------:R-:W-:Y:S02]  /*ba80*/  ISETP.GE.AND P6, PT, R7, R64.reuse, PT ;  /* 0x000000400700720c */ /* 0x080fe40003fc6270 */
[----:B------:R-:W-:Y:S01]  /*ba90*/  LOP3.LUT R7, R5, 0x29, RZ, 0xfc, !PT ;  /* 0x0000002905077812 */ /* 0x000fe200078efcff */
[----:B------:R-:W1:Y:S01]  /*baa0*/  MUFU.TANH R110, R55 ;  /* 0x00000037006e7308 */ /* 0x000e620000002400 */
[----:B------:R-:W-:-:S02]  /*bab0*/  ISETP.GE.AND P4, PT, R11, R64, PT ;  /* 0x000000400b00720c */ /* 0x000fc40003f86270 */
[----:B------:R-:W-:Y:S02]  /*bac0*/  FSEL R4, R78, -INF , !P5 ;  /* 0xff8000004e047808 */ /* 0x000fe40006800000 */
[----:B------:R-:W-:Y:S02]  /*bad0*/  FSEL R38, R38, -INF , !P5 ;  /* 0xff80000026267808 */ /* 0x000fe40006800000 */
[----:B------:R-:W-:Y:S01]  /*bae0*/  LOP3.LUT R11, R5, 0x18, RZ, 0xfc, !PT ;  /* 0x00000018050b7812 */ /* 0x000fe200078efcff */
[----:B------:R-:W-:Y:S01]  /*baf0*/  MUFU.TANH R93, R48 ;  /* 0x00000030005d7308 */ /* 0x000fe20000002400 */
[-C--:B------:R-:W-:Y:S02]  /*bb00*/  ISETP.GE.AND P5, PT, R7, R64.reuse, PT ;  /* 0x000000400700720c */ /* 0x080fe40003fa6270 */
[----:B------:R-:W-:Y:S02]  /*bb10*/  LOP3.LUT R7, R5, 0x30, RZ, 0xfc, !PT ;  /* 0x0000003005077812 */ /* 0x000fe400078efcff */
[----:B------:R-:W-:-:S02]  /*bb20*/  ISETP.GE.AND P3, PT, R11, R64, PT ;  /* 0x000000400b00720c */ /* 0x000fc40003f66270 */
[----:B---3--:R-:W-:Y:S01]  /*bb30*/  FSEL R20, R20, -INF , !P4 ;  /* 0xff80000014147808 */ /* 0x008fe20006000000 */
[----:B------:R-:W3:Y:S01]  /*bb40*/  MUFU.TANH R88, R50 ;  /* 0x0000003200587308 */ /* 0x000ee20000002400 */
[----:B------:R-:W-:Y:S02]  /*bb50*/  FSEL R18, R39, -INF , !P4 ;  /* 0xff80000027127808 */ /* 0x000fe40006000000 */
[----:B----4-:R-:W-:Y:S02]  /*bb60*/  FSEL R112, R112, -INF , !P0 ;  /* 0xff80000070707808 */ /* 0x010fe40004000000 */
[----:B------:R-:W-:Y:S02]  /*bb70*/  FSEL R142, R142, -INF , !P0 ;  /* 0xff8000008e8e7808 */ /* 0x000fe40004000000 */
[----:B------:R-:W-:Y:S01]  /*bb80*/  ISETP.GE.AND P4, PT, R7, R64, PT ;  /* 0x000000400700720c */ /* 0x000fe20003f86270 */
[----:B------:R-:W-:Y:S01]  /*bb90*/  MUFU.TANH R91, R49 ;  /* 0x00000031005b7308 */ /* 0x000fe20000002400 */
[----:B------:R-:W-:-:S02]  /*bba0*/  ISETP.GT.AND P0, PT, R129, R122, PT ;  /* 0x0000007a8100720c */ /* 0x000fc40003f04270 */
[----:B------:R-:W-:Y:S02]  /*bbb0*/  LOP3.LUT R7, R5, 0x31, RZ, 0xfc, !PT ;  /* 0x0000003105077812 */ /* 0x000fe400078efcff */
[----:B------:R-:W-:Y:S02]  /*bbc0*/  FSEL R16, R12, -INF , !P3 ;  /* 0xff8000000c107808 */ /* 0x000fe40005800000 */
[----:B------:R-:W-:Y:S01]  /*bbd0*/  FSEL R12, R21, -INF , !P3 ;  /* 0xff800000150c7808 */ /* 0x000fe20005800000 */
[----:B------:R-:W4:Y:S01]  /*bbe0*/  MUFU.TANH R86, R51 ;  /* 0x0000003300567308 */ /* 0x000f220000002400 */
[----:B------:R-:W-:Y:S02]  /*bbf0*/  ISETP.GE.AND P3, PT, R7, R64, PT ;  /* 0x000000400700720c */ /* 0x000fe40003f66270 */
[C---:B------:R-:W-:Y:S02]  /*bc00*/  LOP3.LUT R7, R5.reuse, 0x38, RZ, 0xfc, !PT ;  /* 0x0000003805077812 */ /* 0x040fe400078efcff */
[----:B------:R-:W-:-:S02]  /*bc10*/  LOP3.LUT R5, R5, 0x39, RZ, 0xfc, !PT ;  /* 0x0000003905057812 */ /* 0x000fc400078efcff */
[----:B--2---:R-:W-:Y:S01]  /*bc20*/  FSEL R6, R22, -INF , !P2 ;  /* 0xff80000016067808 */ /* 0x004fe20005000000 */
[----:B------:R-:W-:Y:S01]  /*bc30*/  MUFU.TANH R90, R44 ;  /* 0x0000002c005a7308 */ /* 0x000fe20000002400 */
[----:B------:R-:W-:Y:S02]  /*bc40*/  FSEL R56, R56, -INF , !P2 ;  /* 0xff80000038387808 */ /* 0x000fe40005000000 */
[----:B-1----:R-:W-:Y:S02]  /*bc50*/  FSEL R114, R114, -INF , !P1 ;  /* 0xff80000072727808 */ /* 0x002fe40004800000 */
[----:B------:R-:W-:Y:S02]  /*bc60*/  FSEL R140, R140, -INF , !P1 ;  /* 0xff8000008c8c7808 */ /* 0x000fe40004800000 */
[-C--:B------:R-:W-:Y:S01]  /*bc70*/  ISETP.GE.AND P2, PT, R7, R64.reuse, PT ;  /* 0x000000400700720c */ /* 0x080fe20003f46270 */
[----:B------:R-:W1:Y:S01]  /*bc80*/  MUFU.TANH R35, R35 ;  /* 0x0000002300237308 */ /* 0x000e620000002400 */
[----:B------:R-:W-:-:S02]  /*bc90*/  ISETP.GE.AND P1, PT, R5, R64, PT ;  /* 0x000000400500720c */ /* 0x000fc40003f26270 */
[----:B------:R-:W-:Y:S02]  /*bca0*/  FSEL R106, R106, -INF , !P6 ;  /* 0xff8000006a6a7808 */ /* 0x000fe40007000000 */
[----:B------:R-:W-:Y:S02]  /*bcb0*/  FSEL R108, R108, -INF , !P6 ;  /* 0xff8000006c6c7808 */ /* 0x000fe40007000000 */
[----:B------:R-:W-:Y:S01]  /*bcc0*/  FSEL R110, R110, -INF , !P5 ;  /* 0xff8000006e6e7808 */ /* 0x000fe20006800000 */
[----:B------:R-:W2:Y:S01]  /*bcd0*/  MUFU.TANH R33, R33 ;  /* 0x0000002100217308 */ /* 0x000ea20000002400 */
[----:B------:R-:W-:Y:S02]  /*bce0*/  FSEL R116, R116, -INF , !P5 ;  /* 0xff80000074747808 */ /* 0x000fe40006800000 */
[----:B---3--:R-:W-:Y:S02]  /*bcf0*/  FSEL R88, R88, -INF , !P4 ;  /* 0xff80000058587808 */ /* 0x008fe40006000000 */
[----:B------:R-:W-:-:S02]  /*bd00*/  FSEL R93, R93, -INF , !P4 ;  /* 0xff8000005d5d7808 */ /* 0x000fc40006000000 */
[----:B----4-:R-:W-:Y:S01]  /*bd10*/  FSEL R86, R86, -INF , !P3 ;  /* 0xff80000056567808 */ /* 0x010fe20005800000 */
[----:B------:R-:W3:Y:S01]  /*bd20*/  MUFU.TANH R89, R45 ;  /* 0x0000002d00597308 */ /* 0x000ee20000002400 */
[----:B------:R-:W-:Y:S02]  /*bd30*/  FSEL R91, R91, -INF , !P3 ;  /* 0xff8000005b5b7808 */ /* 0x000fe40005800000 */
[----:B-1----:R-:W-:Y:S02]  /*bd40*/  FSEL R35, R35, -INF , !P2 ;  /* 0xff80000023237808 */ /* 0x002fe40005000000 */
        /* <DEDUP_REMOVED lines=18> */
.L_x_7755:
        /* <DEDUP_REMOVED lines=19> */
[----:B------:R-:W-:Y:S02]  /*bfa0*/  IMAD.HI.U32 R17, R40, R7, RZ ;  /* 0x0000000728117227 */ /* 0x000fe400078e00ff */
[----:B------:R-:W3:Y:S02]  /*bfb0*/  LD.E.64 R40, desc[UR4][R84.64+0x38] ;  /* 0x0000380454287980 */ /* 0x000ee4000c101b00 */
        /* <DEDUP_REMOVED lines=11> */
[----:B------:R-:W-:-:S02]  /*c070*/  ISETP.NE.AND P1, PT, R5, RZ, PT ;  /* 0x000000ff0500720c */ /* 0x000fc40003f25270 */
[----:B------:R-:W-:Y:S02]  /*c080*/  ISETP.GE.AND P2, PT, R2, RZ, PT ;  /* 0x000000ff0200720c */ /* 0x000fe40003f46270 */
[----:B------:R-:W-:-:S03]  /*c090*/  LOP3.LUT R2, RZ, R5, RZ, 0x33, !PT ;  /* 0x00000005ff027212 */ /* 0x000fc600078e33ff */
[----:B------:R-:W-:Y:S02]  /*c0a0*/  @P5 IADD3 R19, PT, PT, R19, 0x1, RZ ;  /* 0x0000000113135810 */ /* 0x000fe40007ffe0ff */
[----:B------:R-:W-:-:S04]  /*c0b0*/  @P4 VIADD R17, R17, 0x1 ;  /* 0x0000000111114836 */ /* 0x000fc80000000000 */
        /* <DEDUP_REMOVED lines=23> */
.L_x_7756:
[----:B------:R-:W-:Y:S05]  /*c230*/  BSYNC.RECONVERGENT B0 ;  /* 0x0000000000007941 */ /* 0x000fea0003800200 */
.L_x_7754:
        /* <DEDUP_REMOVED lines=40> */
.L_x_7753:
[----:B------:R-:W-:Y:S05]  /*c4c0*/  BSYNC.RECONVERGENT B1 ;  /* 0x0000000000017941 */ /* 0x000fea0003800200 */
.L_x_7752:
        /* <DEDUP_REMOVED lines=32> */
[----:B------:R-:W-:Y:S01]  /*c6d0*/  LDSM.16.MT88.4 R8, [R34+0x7400] ;  /* 0x007400002208783b */ /* 0x000fe20000004200 */
        /* <DEDUP_REMOVED lines=8> */
[----:B------:R-:W-:Y:S01]  /*c760*/  FFMA.FTZ R98, R32, R96, -R105 ;  /* 0x0000006020627223 */ /* 0x000fe20000010869 */
[----:B------:R-:W-:Y:S01]  /*c770*/  IADD3 R32, PT, PT, R3, R34, RZ ;  /* 0x0000002203207210 */ /* 0x000fe20007ffe0ff */
[-CC-:B------:R-:W-:Y:S01]  /*c780*/  FFMA.FTZ R97, R66, R96.reuse, -R99.reuse ;  /* 0x0000006042617223 */ /* 0x180fe20000010863 */
[-CC-:B------:R-:W-:Y:S01]  /*c790*/  FFMA.FTZ R104, R24, R96.reuse, -R99.reuse ;  /* 0x0000006018687223 */ /* 0x180fe20000010863 */
[-CC-:B------:R-:W-:Y:S01]  /*c7a0*/  FFMA.FTZ R102, R36, R96.reuse, -R99.reuse ;  /* 0x0000006024667223 */ /* 0x180fe20000010863 */
[-CC-:B------:R-:W-:Y:S01]  /*c7b0*/  FFMA.FTZ R31, R26, R96.reuse, -R99.reuse ;  /* 0x000000601a1f7223 */ /* 0x180fe20000010863 */
[----:B------:R-:W-:Y:S01]  /*c7c0*/  MUFU.EX2 R103, R103 ;  /* 0x0000006700677308 */ /* 0x000fe20000000800 */
[----:B------:R-:W1:Y:S01]  /*c7d0*/  LDSM.16.MT88.4 R68, [R32+0x6000] ;  /* 0x006000002044783b */ /* 0x000e620000004200 */
        /* <DEDUP_REMOVED lines=8> */
[-CC-:B------:R-:W-:Y:S01]  /*c860*/  FFMA.FTZ R20, R16, R96.reuse, -R99.reuse ;  /* 0x0000006010147223 */ /* 0x180fe20000010863 */
[-C--:B------:R-:W-:Y:S01]  /*c870*/  FFMA.FTZ R3, R6, R96.reuse, -R99 ;  /* 0x0000006006037223 */ /* 0x080fe20000010863 */
[----:B------:R-:W3:Y:S01]  /*c880*/  MUFU.EX2 R98, R98 ;  /* 0x0000006200627308 */ /* 0x000ee20000000800 */
[----:B------:R-:W4:Y:S01]  /*c890*/  LDSM.16.MT88.4 R12, [R32+0x6400] ;  /* 0x00640000200c783b */ /* 0x000f220000004200 */
        /* <DEDUP_REMOVED lines=11> */
[----:B------:R-:W-:Y:S01]  /*c950*/  LDSM.16.MT88.4 R16, [R32+0x7400] ;  /* 0x007400002010783b */ /* 0x000fe20000004200 */
        /* <DEDUP_REMOVED lines=8> */
[----:B--2---:R-:W-:Y:S01]  /*c9e0*/  F2FP.F16.F32.PACK_AB R49, R104, R97 ;  /* 0x000000616831723e */ /* 0x004fe200000000ff */
[----:B------:R-:W-:Y:S01]  /*c9f0*/  FADD.FTZ R97, R97, R104 ;  /* 0x0000006861617221 */ /* 0x000fe20000010000 */
[----:B------:R-:W2:Y:S01]  /*ca00*/  MUFU.EX2 R29, R29 ;  /* 0x0000001d001d7308 */ /* 0x000ea20000000800 */
[----:B------:R-:W-:Y:S01]  /*ca10*/  FADD.FTZ R101, R101, R100 ;  /* 0x0000006465657221 */ /* 0x000fe20000010000 */
[----:B------:R-:W-:-:S02]  /*ca20*/  ISETP.GE.AND P0, PT, R87, R122, PT ;  /* 0x0000007a5700720c */ /* 0x000fc40003f06270 */
[----:B------:R-:W-:Y:S01]  /*ca30*/  MUFU.EX2 R22, R22 ;  /* 0x0000001600167308 */ /* 0x000fe20000000800 */
[C---:B---3--:R-:W-:Y:S01]  /*ca40*/  F2FP.F16.F32.PACK_AB R51, R31.reuse, R102 ;  /* 0x000000661f33723e */ /* 0x048fe200000000ff */
[----:B------:R-:W-:Y:S02]  /*ca50*/  FADD.FTZ R102, R102, R97 ;  /* 0x0000006166667221 */ /* 0x000fe40000010000 */
[----:B------:R-:W3:Y:S02]  /*ca60*/  MUFU.EX2 R21, R21 ;  /* 0x0000001500157308 */ /* 0x000ee40000000800 */
[----:B------:R-:W-:Y:S02]  /*ca70*/  FADD.FTZ R31, R31, R102 ;  /* 0x000000661f1f7221 */ /* 0x000fe40000010000 */
[----:B------:R-:W-:Y:S01]  /*ca80*/  MUFU.EX2 R28, R28 ;  /* 0x0000001c001c7308 */ /* 0x000fe20000000800 */
[C---:B------:R-:W-:Y:S03]  /*ca90*/  HMMA.16816.F32 R64, R48.reuse, R60, RZ ;  /* 0x0000003c3040723c */ /* 0x040fe600000018ff */
[----:B--2---:R-:W-:Y:S01]  /*caa0*/  F2FP.F16.F32.PACK_AB R4, R29, R30 ;  /* 0x0000001e1d04723e */ /* 0x004fe200000000ff */
[----:B------:R-:W2:Y:S04]  /*cab0*/  MUFU.EX2 R23, R23 ;  /* 0x0000001700177308 */ /* 0x000ea80000000800 */
[----:B------:R-:W-:Y:S01]  /*cac0*/  MUFU.EX2 R20, R20 ;  /* 0x0000001400147308 */ /* 0x000fe20000000800 */
[----:B------:R-:W-:Y:S01]  /*cad0*/  HMMA.16816.F32 R60, R48, R62, RZ ;  /* 0x0000003e303c723c */ /* 0x000fe200000018ff */
[----:B---3--:R-:W-:-:S02]  /*cae0*/  F2FP.F16.F32.PACK_AB R6, R21, R22 ;  /* 0x000000161506723e */ /* 0x008fc400000000ff */
[----:B------:R-:W3:Y:S04]  /*caf0*/  MUFU.EX2 R3, R3 ;  /* 0x0000000300037308 */ /* 0x000ee80000000800 */
[----:B------:R-:W-:Y:S01]  /*cb00*/  MUFU.EX2 R109, R109 ;  /* 0x0000006d006d7308 */ /* 0x000fe20000000800 */
[C---:B-1----:R-:W-:Y:S01]  /*cb10*/  HMMA.16816.F32 R72, R48.reuse, R68, RZ ;  /* 0x000000443048723c */ /* 0x042fe200000018ff */
[C---:B--2---:R-:W-:Y:S01]  /*cb20*/  F2FP.F16.F32.PACK_AB R5, R23.reuse, R28 ;  /* 0x0000001c1705723e */ /* 0x044fe200000000ff */
[----:B------:R-:W-:Y:S01]  /*cb30*/  FADD.FTZ R28, R28, R31 ;  /* 0x0000001f1c1c7221 */ /* 0x000fe20000010000 */
[----:B------:R-:W-:Y:S03]  /*cb40*/  MUFU.EX2 R107, R107 ;  /* 0x0000006b006b7308 */ /* 0x000fe60000000800 */
[----:B------:R-:W-:Y:S01]  /*cb50*/  FADD.FTZ R23, R23, R28 ;  /* 0x0000001c17177221 */ /* 0x000fe20000010000 */
[----:B------:R1:W-:Y:S01]  /*cb60*/  MUFU.EX2 R89, R91 ;  /* 0x0000005b00597308 */ /* 0x0003e20000000800 */
[----:B------:R-:W-:Y:S01]  /*cb70*/  HMMA.16816.F32 R68, R48, R70, RZ ;  /* 0x000000463044723c */ /* 0x000fe200000018ff */
[----:B---3--:R-:W-:-:S02]  /*cb80*/  F2FP.F16.F32.PACK_AB R7, R3, R20 ;  /* 0x000000140307723e */ /* 0x008fc400000000ff */
[----:B------:R-:W-:Y:S04]  /*cb90*/  MUFU.EX2 R140, R140 ;  /* 0x0000008c008c7308 */ /* 0x000fe80000000800 */
[----:B------:R-:W-:Y:S01]  /*cba0*/  MUFU.EX2 R88, R88 ;  /* 0x0000005800587308 */ /* 0x000fe20000000800 */
[----:B------:R-:W-:Y:S03]  /*cbb0*/  HMMA.16816.F32 R64, R4, R8, R64 ;  /* 0x000000080440723c */ /* 0x000fe60000001840 */
[----:B------:R-:W-:Y:S02]  /*cbc0*/  MUFU.EX2 R141, R141 ;  /* 0x0000008d008d7308 */ /* 0x000fe40000000800 */
[----:B-1----:R-:W-:-:S03]  /*cbd0*/  FADD.FTZ R91, R98, R101 ;  /* 0x00000065625b7221 */ /* 0x002fc60000010000 */
[----:B------:R-:W-:Y:S01]  /*cbe0*/  HMMA.16816.F32 R60, R4, R10, R60 ;  /* 0x0000000a043c723c */ /* 0x000fe2000000183c */
[----:B------:R-:W1:Y:S02]  /*cbf0*/  LDSM.16.MT88.4 R8, [R34+0x8400] ;  /* 0x008400002208783b */ /* 0x000e640000004200 */
[----:B------:R-:W-:-:S04]  /*cc00*/  FADD.FTZ R30, R30, R91 ;  /* 0x0000005b1e1e7221 */ /* 0x000fc80000010000 */
[----:B------:R-:W-:Y:S01]  /*cc10*/  FADD.FTZ R29, R29, R30 ;  /* 0x0000001e1d1d7221 */ /* 0x000fe20000010000 */
        /* <DEDUP_REMOVED lines=26> */
[----:B------:R-:W-:Y:S01]  /*cdc0*/  FFMA.FTZ R26, R116, R96, -R105 ;  /* 0x00000060741a7223 */ /* 0x000fe20000010869 */
[----:B------:R-:W2:Y:S04]  /*cdd0*/  MUFU.EX2 R108, R142 ;  /* 0x0000008e006c7308 */ /* 0x000ea80000000800 */
[----:B------:R-:W-:Y:S01]  /*cde0*/  MUFU.EX2 R27, R27 ;  /* 0x0000001b001b7308 */ /* 0x000fe20000000800 */
[C---:B------:R-:W-:Y:S03]  /*cdf0*/  HMMA.16816.F32 R56, R4.reuse, R16, R56 ;  /* 0x000000100438723c */ /* 0x040fe60000001838 */
[----:B------:R-:W3:Y:S05]  /*ce00*/  MUFU.EX2 R26, R26 ;  /* 0x0000001a001a7308 */ /* 0x000eea0000000800 */
[----:B------:R-:W-:Y:S03]  /*ce10*/  HMMA.16816.F32 R52, R4, R18, R52 ;  /* 0x000000120434723c */ /* 0x000fe60000001834 */
[----:B--2---:R-:W-:Y:S01]  /*ce20*/  F2FP.F16.F32.PACK_AB R4, R108, R109 ;  /* 0x0000006d6c04723e */ /* 0x004fe200000000ff */
[----:B------:R-:W-:Y:S01]  /*ce30*/  LDSM.16.MT88.4 R16, [R34+0x6c00] ;  /* 0x006c00002210783b */ /* 0x000fe20000004200 */
[----:B------:R-:W-:-:S02]  /*ce40*/  F2FP.F16.F32.PACK_AB R5, R106, R107 ;  /* 0x0000006b6a05723e */ /* 0x000fc400000000ff */
[----:B------:R-:W-:Y:S02]  /*ce50*/  F2FP.F16.F32.PACK_AB R7, R24, R25 ;  /* 0x000000191807723e */ /* 0x000fe400000000ff */
        /* <DEDUP_REMOVED lines=18> */
[-CC-:B------:R-:W-:Y:S01]  /*cf80*/  FFMA.FTZ R7, R86, R96.reuse, -R99.reuse ;  /* 0x0000006056077223 */ /* 0x180fe20000010863 */
[-C--:B------:R-:W-:Y:S01]  /*cf90*/  FFMA.FTZ R86, R35, R96.reuse, -R99 ;  /* 0x0000006023567223 */ /* 0x080fe20000010863 */
[----:B------:R-:W-:Y:S01]  /*cfa0*/  FFMA.FTZ R4, R90, R96, -R105 ;  /* 0x000000605a047223 */ /* 0x000fe20000010869 */
[----:B------:R-:W1:Y:S01]  /*cfb0*/  LDSM.16.MT88.4 R8, [R34+0x8c00] ;  /* 0x008c00002208783b */ /* 0x000e620000004200 */
        /* <DEDUP_REMOVED lines=45> */
[----:B------:R-:W-:Y:S02]  /*d290*/  IMAD.MOV.U32 R93, RZ, RZ, R0 ;  /* 0x000000ffff5d7224 */ /* 0x000fe400078e0000 */
[----:B------:R-:W-:Y:S01]  /*d2a0*/  IMAD.MOV.U32 R91, RZ, RZ, R2 ;  /* 0x000000ffff5b7224 */ /* 0x000fe200078e0002 */
[----:B------:R-:W-:-:S13]  /*d2b0*/  ISETP.NE.AND.EX P6, PT, R139, RZ, PT, P6 ;  /* 0x000000ff8b00720c */ /* 0x000fda0003fc5360 */
.L_x_7764:
        /* <DEDUP_REMOVED lines=84> */
.L_x_7759:
[----:B------:R-:W-:Y:S05]  /*d800*/  BSYNC.RECONVERGENT B0 ;  /* 0x0000000000007941 */ /* 0x000fea0003800200 */
.L_x_7758:
[----:B------:R-:W1:Y:S01]  /*d810*/  S2UR UR6, SR_CgaCtaId ;  /* 0x00000000000679c3 */ /* 0x000e620000008800 */
[----:B------:R-:W-:Y:S01]  /*d820*/  LOP3.LUT R87, R86, 0xc0, RZ, 0xc0, !PT ;  /* 0x000000c056577812 */ /* 0x000fe200078ec0ff */
[----:B------:R-:W-:Y:S01]  /*d830*/  UMOV UR7, 0x400 ;  /* 0x0000040000077882 */ /* 0x000fe20000000000 */
[-C--:B------:R-:W-:Y:S01]  /*d840*/  ISETP.GE.AND P5, PT, R144, R131.reuse, PT ;  /* 0x000000839000720c */ /* 0x080fe20003fa6270 */
[----:B------:R-:W-:Y:S01]  /*d850*/  IMAD.SHL.U32 R92, R0, 0x4, RZ ;  /* 0x00000004005c7824 */ /* 0x000fe200078e00ff */
[----:B------:R-:W-:Y:S01]  /*d860*/  LOP3.LUT R87, R87, 0x18, R0, 0xf8, !PT ;  /* 0x0000001857577812 */ /* 0x000fe200078ef800 */
[----:B------:R-:W-:Y:S01]  /*d870*/  BSSY.RECONVERGENT B1, `(.L_x_7760) ;  /* 0x0000148000017945 */ /* 0x000fe20003800200 */
        /* <DEDUP_REMOVED lines=8> */
[----:B------:R-:W-:Y:S01]  /*d900*/  SHF.L.U32 R116, R0, 0x5, RZ ;  /* 0x0000000500747819 */ /* 0x000fe200000006ff */
[----:B-1----:R-:W-:Y:S01]  /*d910*/  ULEA UR6, UR6, UR7, 0x18 ;  /* 0x0000000706067291 */ /* 0x002fe2000f8ec0ff */
[C---:B------:R-:W-:Y:S02]  /*d920*/  LOP3.LUT R3, R95.reuse, 0x100, RZ, 0xc0, !PT ;  /* 0x000001005f037812 */ /* 0x040fe400078ec0ff */
        /* <DEDUP_REMOVED lines=8> */
[----:B------:R-:W-:Y:S01]  /*d9b0*/  @!P5 LDGSTS.E.BYPASS.LTC128B.128 [R143+0x6000], desc[UR4][R136.64] ;  /* 0x06000000888fdfae */ /* 0x000fe2000b981a04 */
[----:B------:R-:W-:Y:S02]  /*d9c0*/  LOP3.LUT R97, R116, 0xc0, RZ, 0xc0, !PT ;  /* 0x000000c074617812 */ /* 0x000fe400078ec0ff */
[----:B------:R-:W-:Y:S03]  /*d9d0*/  LOP3.LUT R2, R92, 0x18, RZ, 0xc0, !PT ;  /* 0x000000185c027812 */ /* 0x000fe600078ec0ff */
[----:B------:R-:W-:Y:S01]  /*d9e0*/  @P5 STS.128 [R143+0x6000], RZ ;  /* 0x006000ff8f005388 */ /* 0x000fe20000000c00 */
[----:B------:R-:W-:Y:S02]  /*d9f0*/  LOP3.LUT R3, R95, 0x20, R116, 0xf8, !PT ;  /* 0x000000205f037812 */ /* 0x000fe400078ef874 */
[----:B------:R-:W-:Y:S03]  /*da00*/  LOP3.LUT R97, R97, 0x8, R0, 0xf8, !PT ;  /* 0x0000000861617812 */ /* 0x000fe600078ef800 */
[----:B------:R-:W-:Y:S01]  /*da10*/  @!PT LDS RZ, [RZ] ;  /* 0x00000000fffff984 */ /* 0x000fe20000000800 */
[----:B------:R-:W-:Y:S01]  /*da20*/  @!PT LDS RZ, [RZ] ;  /* 0x00000000fffff984 */ /* 0x000fe20000000800 */
[----:B------:R-:W-:Y:S01]  /*da30*/  @!PT LDS RZ, [RZ] ;  /* 0x00000000fffff984 */ /* 0x000fe20000000800 */
[----:B------:R-:W-:Y:S01]  /*da40*/  @!P4 LDGSTS.E.BYPASS.LTC128B.128 [R143+0x7000], desc[UR4][R136.64+0x40] ;  /* 0x07000040888fcfae */ /* 0x000fe2000b981a04 */
[----:B------:R-:W-:Y:S02]  /*da50*/  LOP3.LUT R90, R99, R2, RZ, 0x3c, !PT ;  /* 0x00000002635a7212 */ /* 0x000fe400078e3cff */
[----:B------:R-:W-:Y:S03]  /*da60*/  LOP3.LUT R3, R3, 0x100, R116, 0xf8, !PT ;  /* 0x0000010003037812 */ /* 0x000fe600078ef874 */
[----:B------:R-:W-:Y:S01]  /*da70*/  @P4 STS.128 [R143+0x7000], RZ ;  /* 0x007000ff8f004388 */ /* 0x000fe20000000c00 */
[----:B------:R-:W-:Y:S02]  /*da80*/  LOP3.LUT R2, R96, R97, R2, 0xf6, !PT ;  /* 0x0000006160027212 */ /* 0x000fe400078ef602 */
[----:B------:R-:W-:Y:S03]  /*da90*/  LOP3.LUT R3, R3, R90, RZ, 0xfc, !PT ;  /* 0x0000005a03037212 */ /* 0x000fe600078efcff */
[----:B------:R-:W-:Y:S01]  /*daa0*/  @!PT LDS RZ, [RZ] ;  /* 0x00000000fffff984 */ /* 0x000fe20000000800 */
[----:B------:R-:W-:Y:S01]  /*dab0*/  @!PT LDS RZ, [RZ] ;  /* 0x00000000fffff984 */ /* 0x000fe20000000800 */
[----:B------:R-:W-:Y:S01]  /*dac0*/  @!PT LDS RZ, [RZ] ;  /* 0x00000000fffff984 */ /* 0x000fe20000000800 */
[----:B------:R-:W-:Y:S01]  /*dad0*/  @!P3 LDGSTS.E.BYPASS.LTC128B.128 [R143+0x8000], desc[UR4][R136.64+0x80] ;  /* 0x08000080888fbfae */ /* 0x000fe2000b981a04 */
[----:B------:R-:W-:Y:S02]  /*dae0*/  LEA R2, R2, UR6, 0x1 ;  /* 0x0000000602027c11 */ /* 0x000fe4000f8e08ff */
[----:B------:R-:W-:Y:S03]  /*daf0*/  LEA R117, R3, UR6, 0x1 ;  /* 0x0000000603757c11 */ /* 0x000fe6000f8e08ff */
[----:B------:R-:W-:Y:S01]  /*db00*/  @P3 STS.128 [R143+0x8000], RZ ;  /* 0x008000ff8f003388 */ /* 0x000fe20000000c00 */
[----:B------:R-:W-:Y:S02]  /*db10*/  LOP3.LUT P0, RZ, R0, 0x4, RZ, 0xc0, !PT ;  /* 0x0000000400ff7812 */ /* 0x000fe4000780c0ff */
[----:B------:R-:W-:Y:S03]  /*db20*/  IADD3 R129, PT, PT, R129, -0x1, RZ ;  /* 0xffffffff81817810 */ /* 0x000fe60007ffe0ff */
        /* <DEDUP_REMOVED lines=27> */
[----:B------:R-:W-:Y:S01]  /*dce0*/  IADD3 R0, PT, PT, R2, R100, RZ ;  /* 0x0000006402007210 */ /* 0x000fe20007ffe0ff */
[----:B------:R-:W-:Y:S04]  /*dcf0*/  IMAD.IADD R3, R117, 0x1, R100 ;  /* 0x0000000175037824 */ /* 0x000fe800078e0264 */
[----:B------:R-:W-:Y:S02]  /*dd00*/  LDSM.16.M88.4 R100, [R0+0x3000] ;  /* 0x003000000064783b */ /* 0x000fe40000000200 */
[C---:B---3--:R-:W-:Y:S08]  /*dd10*/  HMMA.16816.F32 R12, R96.reuse, R104, RZ ;  /* 0x00000068600c723c */ /* 0x048ff000000018ff */
        /* <DEDUP_REMOVED lines=74> */
[----:B------:R1:W1:Y:S01]  /*e1c0*/  MUFU.TANH R110, R125 ;  /* 0x0000007d006e7308 */ /* 0x0002620000002400 */
        /* <DEDUP_REMOVED lines=137> */
.L_x_7763:
[----:B------:R-:W-:Y:S05]  /*ea60*/  BSYNC.RECONVERGENT B0 ;  /* 0x0000000000007941 */ /* 0x000fea0003800200 */
.L_x_7762:
[----:B-1----:R-:W-:Y:S01]  /*ea70*/  @!P5 IMAD.MOV.U32 R125, RZ, RZ, R123 ;  /* 0x000000ffff7dd224 */ /* 0x002fe200078e007b */
        /* <DEDUP_REMOVED lines=39> */
.L_x_7761:
[----:B------:R-:W-:Y:S05]  /*ecf0*/  BSYNC.RECONVERGENT B1 ;  /* 0x0000000000017941 */ /* 0x000fea0003800200 */
.L_x_7760:
[----:B--2---:R-:W2:Y:S01]  /*ed00*/  LD.E R3, desc[UR4][R84.64+0xdc] ;  /* 0x0000dc0454037980 */ /* 0x004ea2000c101900 */
        /* <DEDUP_REMOVED lines=49> */
[----:B------:R-:W3:Y:S01]  /*f020*/  MUFU.EX2 R90, R90 ;  /* 0x0000005a005a7308 */ /* 0x000ee20000000800 */
[-CC-:B------:R-:W-:Y:S01]  /*f030*/  FFMA.FTZ R109, R156, R3.reuse, -R107.reuse ;  /* 0x000000039c6d7223 */ /* 0x180fe2000001086b */
        /* <DEDUP_REMOVED lines=27> */
[C---:B------:R-:W-:Y:S01]  /*f1f0*/  FMUL.FTZ R33, R91.reuse, R53 ;  /* 0x000000355b217220 */ /* 0x040fe20000410000 */
[C---:B------:R-:W-:Y:S01]  /*f200*/  FMUL.FTZ R34, R90.reuse, R54 ;  /* 0x000000365a227220 */ /* 0x040fe20000410000 */
[----:B------:R-:W-:Y:S07]  /*f210*/  FMUL.FTZ R35, R90, R55 ;  /* 0x000000375a237220 */ /* 0x000fee0000410000 */
        /* <DEDUP_REMOVED lines=12> */
[-CC-:B------:R-:W-:Y:S01]  /*f2e0*/  FFMA.FTZ R105, R160, R3.reuse, -R107.reuse ;  /* 0x00000003a0697223 */ /* 0x180fe2000001086b */
        /* <DEDUP_REMOVED lines=18> */
[--C-:B------:R-:W-:Y:S01]  /*f410*/  FFMA.FTZ R101, R159, R3, -R100.reuse ;  /* 0x000000039f657223 */ /* 0x100fe20000010864 */
        /* <DEDUP_REMOVED lines=10> */
[-CC-:B------:R-:W-:Y:S01]  /*f4c0*/  FFMA.FTZ R117, R142, R3.reuse, -R107.reuse ;  /* 0x000000038e757223 */ /* 0x180fe2000001086b */
[-CC-:B------:R-:W-:Y:S01]  /*f4d0*/  FFMA.FTZ R125, R145, R3.reuse, -R100.reuse ;  /* 0x00000003917d7223 */ /* 0x180fe20000010864 */
[-CC-:B------:R-:W-:Y:S07]  /*f4e0*/  FFMA.FTZ R113, R148, R3.reuse, -R107.reuse ;  /* 0x0000000394717223 */ /* 0x180fee000001086b */
[----:B------:R-:W-:Y:S01]  /*f4f0*/  MUFU.EX2 R114, R114 ;  /* 0x0000007200727308 */ /* 0x000fe20000000800 */
[-C--:B------:R-:W-:Y:S01]  /*f500*/  FFMA.FTZ R116, R149, R3.reuse, -R107 ;  /* 0x0000000395747223 */ /* 0x080fe2000001086b */
[--C-:B------:R-:W-:Y:S01]  /*f510*/  FFMA.FTZ R115, R153, R3, -R100.reuse ;  /* 0x0000000399737223 */ /* 0x100fe20000010864 */
[----:B------:R-:W-:Y:S07]  /*f520*/  FFMA.FTZ R111, R90, R141, R111 ;  /* 0x0000008d5a6f7223 */ /* 0x000fee000001006f */
[----:B------:R-:W-:Y:S01]  /*f530*/  MUFU.EX2 R117, R117 ;  /* 0x0000007500757308 */ /* 0x000fe20000000800 */
[-CC-:B------:R-:W-:Y:S01]  /*f540*/  FFMA.FTZ R141, R89, R3.reuse, -R100.reuse ;  /* 0x00000003598d7223 */ /* 0x180fe20000010864 */
[-CC-:B------:R-:W-:Y:S01]  /*f550*/  FFMA.FTZ R146, R146, R3.reuse, -R107.reuse ;  /* 0x0000000392927223 */ /* 0x180fe2000001086b */
[-CC-:B------:R-:W-:Y:S07]  /*f560*/  FFMA.FTZ R142, R150, R3.reuse, -R107.reuse ;  /* 0x00000003968e7223 */ /* 0x180fee000001086b */
[----:B------:R-:W-:Y:S01]  /*f570*/  MUFU.EX2 R125, R125 ;  /* 0x0000007d007d7308 */ /* 0x000fe20000000800 */
[--C-:B------:R-:W-:Y:S01]  /*f580*/  FFMA.FTZ R152, R152, R3, -R107.reuse ;  /* 0x0000000398987223 */ /* 0x100fe2000001086b */
[----:B------:R-:W-:Y:S08]  /*f590*/  ISETP.GT.AND P0, PT, R129, R122, PT ;  /* 0x0000007a8100720c */ /* 0x000ff00003f04270 */
[----:B------:R-:W-:Y:S10]  /*f5a0*/  MUFU.EX2 R113, R113 ;  /* 0x0000007100717308 */ /* 0x000ff40000000800 */
[----:B------:R-:W-:Y:S10]  /*f5b0*/  MUFU.EX2 R116, R116 ;  /* 0x0000007400747308 */ /* 0x000ff40000000800 */
[----:B------:R-:W-:Y:S10]  /*f5c0*/  MUFU.EX2 R115, R115 ;  /* 0x0000007300737308 */ /* 0x000ff40000000800 */
[----:B------:R-:W-:Y:S01]  /*f5d0*/  MUFU.EX2 R142, R142 ;  /* 0x0000008e008e7308 */ /* 0x000fe20000000800 */
[C---:B-1----:R-:W-:Y:S09]  /*f5e0*/  HMMA.16816.F32 R12, R80.reuse, R20, R12 ;  /* 0x00000014500c723c */ /* 0x042ff2000000180c */
[----:B------:R-:W-:Y:S01]  /*f5f0*/  MUFU.EX2 R141, R141 ;  /* 0x0000008d008d7308 */ /* 0x000fe20000000800 */
[C---:B------:R-:W-:Y:S01]  /*f600*/  FMUL.FTZ R20, R91.reuse, R64 ;  /* 0x000000405b147220 */ /* 0x040fe20000410000 */
[----:B------:R-:W-:Y:S01]  /*f610*/  FMUL.FTZ R21, R91, R65 ;  /* 0x000000415b157220 */ /* 0x000fe20000410000 */
[-C--:B------:R-:W-:Y:S01]  /*f620*/  FFMA.FTZ R64, R158, R3.reuse, -R107 ;  /* 0x000000039e407223 */ /* 0x080fe2000001086b */
[----:B------:R-:W-:Y:S01]  /*f630*/  FADD.FTZ R65, R108, R111 ;  /* 0x0000006f6c417221 */ /* 0x000fe20000010000 */
[--C-:B------:R-:W-:Y:S01]  /*f640*/  FFMA.FTZ R108, R88, R3, -R100.reuse ;  /* 0x00000003586c7223 */ /* 0x100fe20000010864 */
[C---:B------:R-:W-:Y:S04]  /*f650*/  HMMA.16816.F32 R16, R80.reuse, R22, R16 ;  /* 0x000000165010723c */ /* 0x040fe80000001810 */
[----:B------:R-:W1:Y:S01]  /*f660*/  MUFU.EX2 R111, R146 ;  /* 0x00000092006f7308 */ /* 0x000e620000000800 */
[C---:B------:R-:W-:Y:S01]  /*f670*/  FMUL.FTZ R22, R90.reuse, R66 ;  /* 0x000000425a167220 */ /* 0x040fe20000410000 */
[----:B------:R-:W-:Y:S08]  /*f680*/  FMUL.FTZ R23, R90, R67 ;  /* 0x000000435a177220 */ /* 0x000ff00000410000 */
[----:B------:R-:W-:Y:S01]  /*f690*/  MUFU.EX2 R64, R64 ;  /* 0x0000004000407308 */ /* 0x000fe20000000800 */
[-C--:B------:R-:W-:Y:S01]  /*f6a0*/  FFMA.FTZ R66, R157, R3.reuse, -R100 ;  /* 0x000000039d427223 */ /* 0x080fe20000010864 */
[----:B------:R-:W-:Y:S01]  /*f6b0*/  FFMA.FTZ R107, R154, R3, -R107 ;  /* 0x000000039a6b7223 */ /* 0x000fe2000001086b */
[----:B------:R-:W-:Y:S07]  /*f6c0*/  FADD.FTZ R102, R102, R65 ;  /* 0x0000004166667221 */ /* 0x000fee0000010000 */
[----:B------:R-:W3:Y:S01]  /*f6d0*/  MUFU.EX2 R108, R108 ;  /* 0x0000006c006c7308 */ /* 0x000ee20000000800 */
[C---:B------:R-:W-:Y:S09]  /*f6e0*/  HMMA.16816.F32 R20, R80.reuse, R28, R20 ;  /* 0x0000001c5014723c */ /* 0x040ff20000001814 */
[----:B------:R-:W4:Y:S01]  /*f6f0*/  MUFU.EX2 R66, R66 ;  /* 0x0000004200427308 */ /* 0x000f220000000800 */
[C---:B------:R-:W-:Y:S01]  /*f700*/  FMUL.FTZ R28, R91.reuse, R56 ;  /* 0x000000385b1c7220 */ /* 0x040fe20000410000 */
[C---:B------:R-:W-:Y:S01]  /*f710*/  FMUL.FTZ R29, R91.reuse, R57 ;  /* 0x000000395b1d7220 */ /* 0x040fe20000410000 */
[----:B-1----:R-:W-:Y:S01]  /*f720*/  F2FP.F16.F32.PACK_AB R88, R142, R111 ;  /* 0x0000006f8e58723e */ /* 0x002fe200000000ff */
[----:B------:R-:W-:Y:S01]  /*f730*/  FFMA.FTZ R91, R91, R140, R112 ;  /* 0x0000008c5b5b7223 */ /* 0x000fe20000010070 */
[----:B------:R-:W-:Y:S01]  /*f740*/  FFMA.FTZ R112, R147, R3, -R100 ;  /* 0x0000000393707223 */ /* 0x000fe20000010864 */
[C---:B------:R-:W-:Y:S04]  /*f750*/  HMMA.16816.F32 R24, R80.reuse, R30, R24 ;  /* 0x0000001e5018723c */ /* 0x040fe80000001818 */
[----:B------:R-:W-:Y:S01]  /*f760*/  MUFU.EX2 R107, R107 ;  /* 0x0000006b006b7308 */ /* 0x000fe20000000800 */
[C---:B------:R-:W-:Y:S01]  /*f770*/  FMUL.FTZ R30, R90.reuse, R58 ;  /* 0x0000003a5a1e7220 */ /* 0x040fe20000410000 */
[----:B------:R-:W-:Y:S01]  /*f780*/  FMUL.FTZ R31, R90, R59 ;  /* 0x0000003b5a1f7220 */ /* 0x000fe20000410000 */
[----:B------:R-:W-:Y:S01]  /*f790*/  FADD.FTZ R68, R110, R91 ;  /* 0x0000005b6e447221 */ /* 0x000fe20000010000 */
[----:B------:R-:W-:Y:S06]  /*f7a0*/  LDSM.16.MT88.4 R56, [R93+0x6400] ;  /* 0x006400005d38783b */ /* 0x000fec0000004200 */
[----:B------:R-:W-:Y:S01]  /*f7b0*/  MUFU.EX2 R112, R112 ;  /* 0x0000007000707308 */ /* 0x000fe20000000800 */
[----:B---3--:R-:W-:Y:S01]  /*f7c0*/  F2FP.F16.F32.PACK_AB R89, R108, R141 ;  /* 0x0000008d6c59723e */ /* 0x008fe200000000ff */
[----:B------:R-:W-:Y:S01]  /*f7d0*/  FADD.FTZ R99, R99, R68 ;  /* 0x0000004463637221 */ /* 0x000fe20000010000 */
[----:B------:R-:W-:Y:S01]  /*f7e0*/  FFMA.FTZ R140, R151, R3, -R100 ;  /* 0x00000003978c7223 */ /* 0x000fe20000010864 */
[C---:B--2---:R-:W-:Y:S06]  /*f7f0*/  HMMA.16816.F32 R28, R80.reuse, R60, R28 ;  /* 0x0000003c501c723c */ /* 0x044fec000000181c */
[----:B------:R-:W1:Y:S01]  /*f800*/  MUFU.EX2 R110, R152 ;  /* 0x00000098006e7308 */ /* 0x000e620000000800 */
[----:B------:R-:W-:Y:S01]  /*f810*/  LDSM.16.MT88.4 R68, [R96+0xc00] ;  /* 0x000c00006044783b */ /* 0x000fe20000004200 */
[----:B------:R-:W-:Y:S08]  /*f820*/  FADD.FTZ R99, R98, R99 ;  /* 0x0000006362637221 */ /* 0x000ff00000010000 */
[----:B------:R-:W2:Y:S01]  /*f830*/  MUFU.EX2 R140, R140 ;  /* 0x0000008c008c7308 */ /* 0x000ea20000000800 */
[----:B------:R-:W-:Y:S01]  /*f840*/  FADD.FTZ R97, R97, R102 ;  /* 0x0000006661617221 */ /* 0x000fe20000010000 */
[C---:B------:R-:W-:Y:S01]  /*f850*/  HMMA.16816.F32 R32, R80.reuse, R62, R32 ;  /* 0x0000003e5020723c */ /* 0x040fe20000001820 */
[----:B------:R-:W-:Y:S02]  /*f860*/  LDSM.16.MT88.4 R60, [R96+0x800] ;  /* 0x00080000603c783b */ /* 0x000fe40000004200 */
[----:B------:R-:W-:Y:S01]  /*f870*/  FADD.FTZ R102, R64, R99 ;  /* 0x0000006340667221 */ /* 0x000fe20000010000 */
[----:B----4-:R-:W-:Y:S01]  /*f880*/  FADD.FTZ R98, R66, R97 ;  /* 0x0000006142627221 */ /* 0x010fe20000010000 */
[----:B-1----:R-:W-:Y:S03]  /*f890*/  F2FP.F16.F32.PACK_AB R90, R107, R110 ;  /* 0x0000006e6b5a723e */ /* 0x002fe600000000ff */
[C---:B------:R-:W-:Y:S08]  /*f8a0*/  HMMA.16816.F32 R36, R80.reuse, R52, R36 ;  /* 0x000000345024723c */ /* 0x040ff00000001824 */
        /* <DEDUP_REMOVED lines=8> */
[----:B------:R-:W-:Y:S01]  /*f930*/  F2FP.F16.F32.PACK_AB R54, R105, R106 ;  /* 0x0000006a6936723e */ /* 0x000fe200000000ff */
[----:B------:R-:W-:Y:S01]  /*f940*/  FADD.FTZ R106, R106, R109 ;  /* 0x0000006d6a6a7221 */ /* 0x000fe20000010000 */
[----:B------:R-:W-:Y:S01]  /*f950*/  F2FP.F16.F32.PACK_AB R55, R101, R104 ;  /* 0x000000686537723e */ /* 0x000fe200000000ff */
[----:B------:R-:W-:Y:S02]  /*f960*/  FADD.FTZ R104, R104, R103 ;  /* 0x0000006768687221 */ /* 0x000fe40000010000 */
[----:B------:R-:W-:Y:S02]  /*f970*/  FADD.FTZ R105, R105, R106 ;  /* 0x0000006a69697221 */ /* 0x000fe40000010000 */
[----:B------:R-:W-:Y:S02]  /*f980*/  FADD.FTZ R104, R101, R104 ;  /* 0x0000006865687221 */ /* 0x000fe40000010000 */
        /* <DEDUP_REMOVED lines=22> */
[C---:B--2---:R-:W-:Y:S01]  /*faf0*/  F2FP.F16.F32.PACK_AB R55, R115.reuse, R140 ;  /* 0x0000008c7337723e */ /* 0x044fe200000000ff */
[----:B------:R-:W-:Y:S04]  /*fb00*/  FADD.FTZ R125, R112, R125 ;  /* 0x0000007d707d7221 */ /* 0x000fe80000010000 */
[----:B------:R-:W-:Y:S04]  /*fb10*/  FADD.FTZ R140, R140, R125 ;  /* 0x0000007d8c8c7221 */ /* 0x000fe80000010000 */
        /* <DEDUP_REMOVED lines=24> */
[C---:B-1----:R-:W-:Y:S01]  /*fca0*/  F2FP.F16.F32.PACK_AB R91, R87.reuse, R86 ;  /* 0x00000056575b723e */ /* 0x042fe200000000ff */
[----:B------:R-:W-:Y:S04]  /*fcb0*/  FADD.FTZ R86, R86, R141 ;  /* 0x0000008d56567221 */ /* 0x000fe80000010000 */
[----:B------:R-:W-:Y:S01]  /*fcc0*/  FADD.FTZ R141, R87, R86 ;  /* 0x00000056578d7221 */ /* 0x000fe20000010000 */
[----:B------:R-:W1:Y:S01]  /*fcd0*/  LDSM.16.MT88.4 R52, [R96+0x1c00] ;  /* 0x001c00006034783b */ /* 0x000e620000004200 */
[C---:B------:R-:W-:Y:S07]  /*fce0*/  HMMA.16816.F32 R80, R88.reuse, R76, R4 ;  /* 0x0000004c5850723c */ /* 0x040fee0000001804 */
[----:B------:R3:W4:Y:S01]  /*fcf0*/  LDSM.16.MT88.4 R4, [R93+0x8c00] ;  /* 0x008c00005d04783b */ /* 0x0007220000004200 */
[C---:B------:R-:W-:Y:S07]  /*fd00*/  HMMA.16816.F32 R76, R88.reuse, R78, R8 ;  /* 0x0000004e584c723c */ /* 0x040fee0000001808 */
[----:B------:R-:W5:Y:S01]  /*fd10*/  LDSM.16.MT88.4 R8, [R96+0x2c00] ;  /* 0x002c00006008783b */ /* 0x000f620000004200 */
[C---:B------:R-:W-:Y:S08]  /*fd20*/  HMMA.16816.F32 R72, R88.reuse, R68, R12 ;  /* 0x000000445848723c */ /* 0x040ff0000000180c */
[C---:B------:R-:W-:Y:S03]  /*fd30*/  HMMA.16816.F32 R68, R88.reuse, R70, R16 ;  /* 0x000000465844723c */ /* 0x040fe60000001810 */
[----:B---3--:R-:W-:Y:S05]  /*fd40*/  MOV R93, R0 ;  /* 0x00000000005d7202 */ /* 0x008fea0000000f00 */
[C---:B--2---:R-:W-:Y:S08]  /*fd50*/  HMMA.16816.F32 R64, R88.reuse, R60, R20 ;  /* 0x0000003c5840723c */ /* 0x044ff00000001814 */
[C---:B------:R-:W-:Y:S08]  /*fd60*/  HMMA.16816.F32 R60, R88.reuse, R62, R24 ;  /* 0x0000003e583c723c */ /* 0x040ff00000001818 */
[C---:B-1----:R-:W-:Y:S08]  /*fd70*/  HMMA.16816.F32 R56, R88.reuse, R52, R28 ;  /* 0x000000345838723c */ /* 0x042ff0000000181c */
[C---:B------:R-:W-:Y:S08]  /*fd80*/  HMMA.16816.F32 R52, R88.reuse, R54, R32 ;  /* 0x000000365834723c */ /* 0x040ff00000001820 */
        /* <DEDUP_REMOVED lines=15> */
.L_x_7757:
        /* <DEDUP_REMOVED lines=10> */
.L_x_7778:
[----:B------:R-:W-:Y:S01]  /*ff20*/  FSETP.NE.FTZ.AND P1, PT, R11, RZ, PT ;  /* 0x000000ff0b00720b */ /* 0x000fe20003f35000 */
[----:B------:R-:W2:Y:S01]  /*ff30*/  S2R R3, SR_TID.X ;  /* 0x0000000000037919 */ /* 0x000ea20000002100 */
[----:B----4-:R-:W-:Y:S01]  /*ff40*/  FADD.FTZ R6, R7, R10 ;  /* 0x0000000a07067221 */ /* 0x010fe20000010000 */
[----:B------:R-:W3:Y:S01]  /*ff50*/  MUFU.RCP R9, R11 ;  /* 0x0000000b00097308 */ /* 0x000ee20000001000 */
[----:B------:R-:W-:Y:S01]  /*ff60*/  MOV R86, 0xff800000 ;  /* 0xff80000000567802 */ /* 0x000fe20000000f00 */
[----:B------:R-:W-:Y:S05]  /*ff70*/  WARPSYNC.ALL ;  /* 0x0000000000007948 */ /* 0x000fea0003800000 */
[----:B------:R-:W-:Y:S01]  /*ff80*/  FSETP.NE.FTZ.AND P0, PT, R6, RZ, PT ;  /* 0x000000ff0600720b */ /* 0x000fe20003f15000 */
[----:B------:R-:W4:Y:S08]  /*ff90*/  MUFU.RCP R4, R6 ;  /* 0x0000000600047308 */ /* 0x000f300000001000 */
[----:B------:R-:W1:Y:S01]  /*ffa0*/  @P1 MUFU.LG2 R8, R11 ;  /* 0x0000000b00081308 */ /* 0x000e620000000c00 */
[----:B---3--:R-:W-:-:S05]  /*ffb0*/  FSEL R7, R9, 1, P1 ;  /* 0x3f80000009077808 */ /* 0x008fca0000800000 */
[C---:B------:R-:W-:Y:S02]  /*ffc0*/  FMUL.FTZ R80, R7.reuse, R80 ;  /* 0x0000005007507220 */ /* 0x040fe40000410000 */
[----:B------:R-:W3:Y:S01]  /*ffd0*/  @P0 MUFU.LG2 R6, R6 ;  /* 0x0000000600060308 */ /* 0x000ee20000000c00 */
[C---:B------:R-:W-:Y:S01]  /*ffe0*/  FMUL.FTZ R81, R7.reuse, R81 ;  /* 0x0000005107517220 */ /* 0x040fe20000410000 */
[----:B----4-:R-:W-:Y:S01]  /*fff0*/  FSEL R4, R4, 1, P0 ;  /* 0x3f80000004047808 */ /* 0x010fe20000000000 */
[C---:B------:R-:W-:Y:S01]  /*10000*/  FMUL.FTZ R76, R7.reuse, R76 ;  /* 0x0000004c074c7220 */ /* 0x040fe20000410000 */
[C---:B------:R-:W-:Y:S01]  /*10010*/  FMUL.FTZ R77, R7.reuse, R77 ;  /* 0x0000004d074d7220 */ /* 0x040fe20000410000 */
[----:B------:R-:W-:Y:S01]  /*10020*/  FMUL.FTZ R72, R7, R72 ;  /* 0x0000004807487220 */ /* 0x000fe20000410000 */
[----:B--2---:R-:W-:Y:S01]  /*10030*/  SHF.L.U32 R10, R3, 0x1, RZ ;  /* 0x00000001030a7819 */ /* 0x004fe200000006ff */
[C---:B------:R-:W-:Y:S01]  /*10040*/  FMUL.FTZ R73, R7.reuse, R73 ;  /* 0x0000004907497220 */ /* 0x040fe20000410000 */
[C---:B------:R-:W-:Y:S01]  /*10050*/  FMUL.FTZ R68, R7.reuse, R68 ;  /* 0x0000004407447220 */ /* 0x040fe20000410000 */
[----:B------:R-:W-:Y:S01]  /*10060*/  FMUL.FTZ R69, R7, R69 ;  /* 0x0000004507457220 */ /* 0x000fe20000410000 */
[----:B-1----:R-:W-:Y:S01]  /*10070*/  @P1 FMUL.FTZ R8, R8, 0.69314718246459960938 ;  /* 0x3f31721808081820 */ /* 0x002fe20000410000 */
[----:B------:R-:W-:Y:S01]  /*10080*/  LOP3.LUT R95, R95, 0x6, R10, 0xf8, !PT ;  /* 0x000000065f5f7812 */ /* 0x000fe200078ef80a */
[C---:B------:R-:W-:Y:S01]  /*10090*/  FMUL.FTZ R64, R7.reuse, R64 ;  /* 0x0000004007407220 */ /* 0x040fe20000410000 */
[----:B------:R-:W-:Y:S01]  /*100a0*/  FMUL.FTZ R65, R7, R65 ;  /* 0x0000004107417220 */ /* 0x000fe20000410000 */
[----:B-----5:R-:W-:Y:S01]  /*100b0*/  @P1 FFMA.FTZ R86, R5, R2, R8 ;  /* 0x0000000205561223 */ /* 0x020fe20000010008 */
[----:B------:R-:W-:Y:S01]  /*100c0*/  SHF.L.U32 R8, R3, 0x3, RZ ;  /* 0x0000000303087819 */ /* 0x000fe200000006ff */
[C---:B------:R-:W-:Y:S01]  /*100d0*/  FMUL.FTZ R60, R7.reuse, R60 ;  /* 0x0000003c073c7220 */ /* 0x040fe20000410000 */
[C---:B------:R-:W-:Y:S01]  /*100e0*/  FMUL.FTZ R61, R7.reuse, R61 ;  /* 0x0000003d073d7220 */ /* 0x040fe20000410000 */
[C---:B------:R-:W-:Y:S01]  /*100f0*/  FMUL.FTZ R56, R7.reuse, R56 ;  /* 0x0000003807387220 */ /* 0x040fe20000410000 */
        /* <DEDUP_REMOVED lines=12> */
[----:B---3--:R-:W-:Y:S01]  /*101c0*/  @P0 FMUL.FTZ R6, R6, 0.69314718246459960938 ;  /* 0x3f31721806060820 */ /* 0x008fe20000410000 */
[----:B------:R-:W-:Y:S01]  /*101d0*/  LOP3.LUT R10, R95, 0x20, R8, 0xf8, !PT ;  /* 0x000000205f0a7812 */ /* 0x000fe200078ef808 */
[----:B------:R-:W-:Y:S01]  /*101e0*/  FMUL.FTZ R82, R4, R82 ;  /* 0x0000005204527220 */ /* 0x000fe20000410000 */
        /* <DEDUP_REMOVED lines=28> */
[----:B------:R-:W1:Y:S08]  /*103b0*/  S2UR UR6, SR_CgaCtaId ;  /* 0x00000000000679c3 */ /* 0x000e700000008800 */
[----:B------:R-:W-:Y:S01]  /*103c0*/  BAR.SYNC.DEFER_BLOCKING 0x0 ;  /* 0x0000000000007b1d */ /* 0x000fe20000010000 */
[----:B------:R-:W-:-:S02]  /*103d0*/  LOP3.LUT R0, R8, 0x40, RZ, 0xc0, !PT ;  /* 0x0000004008007812 */ /* 0x000fc400078ec0ff */
[----:B------:R-:W-:-:S03]  /*103e0*/  LOP3.LUT R8, R8, 0x80, RZ, 0xc0, !PT ;  /* 0x0000008008087812 */ /* 0x000fc600078ec0ff */
[----:B------:R-:W-:Y:S02]  /*103f0*/  UMOV UR7, 0x400 ;  /* 0x0000040000077882 */ /* 0x000fe40000000000 */
[----:B-1----:R-:W-:-:S06]  /*10400*/  ULEA UR6, UR6, UR7, 0x18 ;  /* 0x0000000706067291 */ /* 0x002fcc000f8ec0ff */
        /* <DEDUP_REMOVED lines=33> */
[----:B-1----:R-:W-:Y:S01]  /*10620*/  LOP3.LUT R57, R94, 0x30, RZ, 0xc0, !PT ;  /* 0x000000305e397812 */ /* 0x002fe200078ec0ff */
[----:B------:R1:W5:Y:S01]  /*10630*/  LD.E.64 R60, desc[UR4][R84.64+0x78] ;  /* 0x00007804543c7980 */ /* 0x000362000c101b00 */
[----:B------:R-:W-:-:S02]  /*10640*/  LOP3.LUT R13, R13, 0x18, R94, 0x78, !PT ;  /* 0x000000180d0d7812 */ /* 0x000fc400078e785e */
[----:B------:R-:W-:Y:S01]  /*10650*/  LOP3.LUT R57, R57, 0x7, R4, 0xf8, !PT ;  /* 0x0000000739397812 */ /* 0x000fe200078ef804 */
[----:B--2---:R1:W5:Y:S01]  /*10660*/  LD.E.64 R58, desc[UR4][R84.64+0xa8] ;  /* 0x0000a804543a7980 */ /* 0x004362000c101b00 */
[----:B------:R-:W-:Y:S01]  /*10670*/  LOP3.LUT R13, R13, 0xf24, R92, 0xf8, !PT ;  /* 0x00000f240d0d7812 */ /* 0x000fe200078ef85c */
[----:B------:R-:W-:Y:S03]  /*10680*/  BAR.SYNC.DEFER_BLOCKING 0x0 ;  /* 0x0000000000007b1d */ /* 0x000fe60000010000 */
[----:B---3--:R-:W-:Y:S02]  /*10690*/  LEA R52, R13, UR6, 0x2 ;  /* 0x000000060d347c11 */ /* 0x008fe4000f8e10ff */
[----:B------:R-:W-:-:S03]  /*106a0*/  LOP3.LUT P0, RZ, R3, 0x3, RZ, 0xc0, !PT ;  /* 0x0000000303ff7812 */ /* 0x000fc6000780c0ff */
        /* <DEDUP_REMOVED lines=13> */
[----:B------:R-:W-:-:S04]  /*10780*/  IMAD R10, R10, R9, R132 ;  /* 0x000000090a0a7224 */ /* 0x000fc800078e0284 */
[----:B------:R-:W-:Y:S02]  /*10790*/  IMAD R54, R11, R10, R127 ;  /* 0x0000000a0b367224 */ /* 0x000fe400078e027f */
[----:B------:R4:W1:Y:S01]  /*107a0*/  LDS.128 R8, [R52+0x5000] ;  /* 0x0050000034087984 */ /* 0x0008620000000c00 */
[----:B--23--:R-:W-:Y:S05]  /*107b0*/  @P0 BRA `(.L_x_7767) ;  /* 0x0000000000280947 */ /* 0x00cfea0003800000 */
[----:B-1--4-:R-:W-:Y:S01]  /*107c0*/  IMAD.IADD R52, R130, 0x1, -R127 ;  /* 0x0000000182347824 */ /* 0x012fe200078e0a7f */
        /* <DEDUP_REMOVED lines=9> */
.L_x_7767:
[----:B------:R-:W-:Y:S05]  /*10860*/  BSYNC.RECONVERGENT B0 ;  /* 0x0000000000007941 */ /* 0x000fea0003800200 */
.L_x_7766:
        /* <DEDUP_REMOVED lines=27> */
.L_x_7769:
[----:B------:R-:W-:Y:S05]  /*10a20*/  BSYNC.RECONVERGENT B0 ;  /* 0x0000000000007941 */ /* 0x000fea0003800200 */
.L_x_7768:
        /* <DEDUP_REMOVED lines=14> */
.L_x_7771:
[----:B------:R-:W-:Y:S05]  /*10b10*/  BSYNC.RECONVERGENT B0 ;  /* 0x0000000000007941 */ /* 0x000fea0003800200 */
.L_x_7770:
        /* <DEDUP_REMOVED lines=14> */
.L_x_7773:
[----:B------:R-:W-:Y:S05]  /*10c00*/  BSYNC.RECONVERGENT B0 ;  /* 0x0000000000007941 */ /* 0x000fea0003800200 */
.L_x_7772:
[----:B------:R-:W-:-:S04]  /*10c10*/  MOV R127, 0x0 ;  /* 0x00000000007f7802 */ /* 0x000fc80000000f00 */
[----:B-1234-:R-:W-:Y:S05]  /*10c20*/  @P6 RET.REL.NODEC R126 `(_ZN5flash24flash_fwd_splitkv_kernelI23Flash_fwd_kernel_traitsILi96ELi64ELi64ELi4ELb0ELb0EN7cutlass6half_tE19Flash_kernel_traitsILi96ELi64ELi64ELi4ES3_EELb0ELb0ELb0ELb0ELb0ELb1ELb1ELb1EEEvNS_16Flash_fwd_paramsE) ;  /* 0xfffffef07ef46950 */ /* 0x01efea0003c3ffff */
        /* <DEDUP_REMOVED lines=10> */
[----:B-1----:R-:W-:Y:S05]  /*10cd0*/  @P0 RET.REL.NODEC R126 `(_ZN5flash24flash_fwd_splitkv_kernelI23Flash_fwd_kernel_traitsILi96ELi64ELi64ELi4ELb0ELb0EN7cutlass6half_tE19Flash_kernel_traitsILi96ELi64ELi64ELi4ES3_EELb0ELb0ELb0ELb0ELb0ELb1ELb1ELb1EEEvNS_16Flash_fwd_paramsE) ;  /* 0xfffffef07ec80950 */ /* 0x002fea0003c3ffff */
[----:B------:R-:W-:Y:S01]  /*10ce0*/  LEA R2, P0, R57, R60, 0x2 ;  /* 0x0000003c39027211 */ /* 0x000fe200078010ff */
[----:B------:R-:W-:-:S03]  /*10cf0*/  IMAD.MOV.U32 R127, RZ, RZ, 0x0 ;  /* 0x00000000ff7f7424 */ /* 0x000fc600078e00ff */
[----:B------:R-:W-:-:S05]  /*10d00*/  LEA.HI.X R3, R57, R61, R54, 0x2, P0 ;  /* 0x0000003d39037211 */ /* 0x000fca00000f1436 */
[----:B------:R1:W-:Y:S02]  /*10d10*/  ST.E.128 desc[UR4][R2.64+0x4900], R4 ;  /* 0x0049000402007985 */ /* 0x0003e4000c101d04 */
[----:B-1----:R-:W-:Y:S05]  /*10d20*/  RET.REL.NODEC R126 `(_ZN5flash24flash_fwd_splitkv_kernelI23Flash_fwd_kernel_traitsILi96ELi64ELi64ELi4ELb0ELb0EN7cutlass6half_tE19Flash_kernel_traitsILi96ELi64ELi64ELi4ES3_EELb0ELb0ELb0ELb0ELb0ELb1ELb1ELb1EEEvNS_16Flash_fwd_paramsE) ;  /* 0xfffffef07eb47950 */ /* 0x002fea0003c3ffff */
.L_x_7765:
[----:B------:R-:W-:Y:S01]  /*10d30*/  MOV R4, 0x2 ;  /* 0x0000000200047802 */ /* 0x000fe20000000f00 */
[----:B------:R-:W-:Y:S01]  /*10d40*/  IMAD.MOV.U32 R3, RZ, RZ, 0x1f ;  /* 0x0000001fff037424 */ /* 0x000fe200078e00ff */
[----:B------:R-:W-:-:S07]  /*10d50*/  MOV R6, 0xffffffff ;  /* 0xffffffff00067802 */ /* 0x000fce0000000f00 */
[----:B-1---5:R-:W-:Y:S05]  /*10d60*/  WARPSYNC.COLLECTIVE R6, `(.L_x_7774) ;  /* 0x0000000006087348 */ /* 0x022fea0003c00000 */
[----:B------:R2:W3:Y:S02]  /*10d70*/  SHFL.BFLY P0, R10, R140, R4, R3 ;  /* 0x0c0000048c0a7389 */ /* 0x0004e40000000003 */
[----:B-123-5:R-:W-:Y:S05]  /*10d80*/  ENDCOLLECTIVE ;  /* 0x000000000000791b */ /* 0x02efea0003800000 */
.L_x_7774:
[----:B------:R-:W-:Y:S02]  /*10d90*/  IMAD.MOV.U32 R9, RZ, RZ, R10 ;  /* 0x000000ffff097224 */ /* 0x000fe400078e000a */
[----:B------:R-:W-:Y:S02]  /*10da0*/  IMAD.MOV.U32 R4, RZ, RZ, 0x1 ;  /* 0x00000001ff047424 */ /* 0x000fe400078e00ff */
[----:B------:R-:W-:-:S05]  /*10db0*/  FADD.FTZ R9, R9, R140 ;  /* 0x0000008c09097221 */ /* 0x000fca0000010000 */
[----:B------:R-:W-:-:S07]  /*10dc0*/  MOV R140, R9 ;  /* 0x00000009008c7202 */ /* 0x000fce0000000f00 */
[----:B------:R-:W-:Y:S05]  /*10dd0*/  WARPSYNC.COLLECTIVE R6, `(.L_x_7775) ;  /* 0x0000000006087348 */ /* 0x000fea0003c00000 */
[----:B------:R1:W2:Y:S02]  /*10de0*/  SHFL.BFLY P0, R10, R140, R4, R3 ;  /* 0x0c0000048c0a7389 */ /* 0x0002a40000000003 */
[----:B-12---:R-:W-:Y:S05]  /*10df0*/  ENDCOLLECTIVE ;  /* 0x000000000000791b */ /* 0x006fea0003800000 */
.L_x_7775:
[----:B------:R-:W-:Y:S01]  /*10e00*/  MOV R140, R141 ;  /* 0x0000008d008c7202 */ /* 0x000fe20000000f00 */
[----:B------:R-:W-:Y:S01]  /*10e10*/  IMAD.MOV.U32 R4, RZ, RZ, 0x2 ;  /* 0x00000002ff047424 */ /* 0x000fe200078e00ff */
[----:B------:R-:W-:-:S07]  /*10e20*/  MOV R8, R10 ;  /* 0x0000000a00087202 */ /* 0x000fce0000000f00 */
[----:B------:R-:W-:Y:S05]  /*10e30*/  WARPSYNC.COLLECTIVE R6, `(.L_x_7776) ;  /* 0x0000000006087348 */ /* 0x000fea0003c00000 */
[----:B------:R1:W2:Y:S02]  /*10e40*/  SHFL.BFLY P0, R10, R140, R4, R3 ;  /* 0x0c0000048c0a7389 */ /* 0x0002a40000000003 */
[----:B-12---:R-:W-:Y:S05]  /*10e50*/  ENDCOLLECTIVE ;  /* 0x000000000000791b */ /* 0x006fea0003800000 */
.L_x_7776:
[----:B------:R-:W-:Y:S01]  /*10e60*/  FADD.FTZ R11, R9, R8 ;  /* 0x00000008090b7221 */ /* 0x000fe20000010000 */
[----:B------:R-:W-:Y:S01]  /*10e70*/  FADD.FTZ R7, R10, R141 ;  /* 0x0000008d0a077221 */ /* 0x000fe20000010000 */
[----:B------:R-:W-:-:S04]  /*10e80*/  MOV R4, 0x1 ;  /* 0x0000000100047802 */ /* 0x000fc80000000f00 */
[----:B------:R-:W-:-:S07]  /*10e90*/  MOV R140, R7 ;  /* 0x00000007008c7202 */ /* 0x000fce0000000f00 */
[----:B------:R-:W-:Y:S05]  /*10ea0*/  WARPSYNC.COLLECTIVE R6, `(.L_x_7777) ;  /* 0x0000000006087348 */ /* 0x000fea0003c00000 */
[----:B------:R1:W2:Y:S02]  /*10eb0*/  SHFL.BFLY P0, R10, R140, R4, R3 ;  /* 0x0c0000048c0a7389 */ /* 0x0002a40000000003 */
[----:B-12---:R-:W-:Y:S05]  /*10ec0*/  ENDCOLLECTIVE ;  /* 0x000000000000791b */ /* 0x006fea0003800000 */
.L_x_7777:
[----:B------:R-:W-:Y:S05]  /*10ed0*/  BRA `(.L_x_7778) ;  /* 0xfffffff000107947 */ /* 0x000fea000383ffff */
.L_x_7779:
        /* <DEDUP_REMOVED lines=10> */
.L_x_11701:


//--------------------- .text._ZN5flash24flash_fwd_splitkv_kernelI23Flash_fwd_kernel_traitsILi96ELi64ELi64ELi4ELb0ELb0EN7cutlass6half_tE19Flash_kernel_traitsILi96ELi64ELi64ELi4ES3_EELb0ELb1ELb0ELb0ELb0ELb0ELb0ELb0EEEvNS_16Flash_fwd_paramsE --------------------------
	.section	.text._ZN5flash24flash_fwd_splitkv_kernelI23Flash_fwd_kernel_traitsILi96ELi64ELi64ELi4ELb0ELb0EN7cutlass6half_tE19Flash_kernel_traitsILi96ELi64ELi64ELi4ES3_EELb0ELb1ELb0ELb0ELb0ELb0ELb0ELb0EEEvNS_16Flash_fwd_paramsE,"ax",@progbits
	.align	128
        .global         _ZN5flash24flash_fwd_splitkv_kernelI23Flash_fwd_kernel_traitsILi96ELi64ELi64ELi4ELb0ELb0EN7cutlass6half_tE19Flash_kernel_traitsILi96ELi64ELi64ELi4ES3_EELb0ELb1ELb0ELb0ELb0ELb0ELb0ELb0EEEvNS_16Flash_fwd_paramsE
        .type           _ZN5flash24flash_fwd_splitkv_kernelI23Flash_fwd_kernel_traitsILi96ELi64ELi64ELi4ELb0ELb0EN7cutlass6half_tE19Flash_kernel_traitsILi96ELi64ELi64ELi4ES3_EELb0ELb1ELb0ELb0ELb0ELb0ELb0ELb0EEEvNS_16Flash_fwd_paramsE,@function
        .size           _ZN5flash24flash_fwd_splitkv_kernelI23Flash_fwd_kernel_traitsILi96ELi64ELi64ELi4ELb0ELb0EN7cutlass6half_tE19Flash_kernel_traitsILi96ELi64ELi64ELi4ES3_EELb0ELb1ELb0ELb0ELb0ELb0ELb0ELb0EEEvNS_16Flash_fwd_paramsE,(.L_x_11702 - _ZN5flash24flash_fwd_splitkv_kernelI23Flash_fwd_kernel_traitsILi96ELi64ELi64ELi4ELb0ELb0EN7cutlass6half_tE19Flash_kernel_traitsILi96ELi64ELi64ELi4ES3_EELb0ELb1ELb0ELb0ELb0ELb0ELb0ELb0EEEvNS_16Flash_fwd_paramsE)
        .other          _ZN5flash24flash_fwd_splitkv_kernelI23Flash_fwd_kernel_traitsILi96ELi64ELi64ELi4ELb0ELb0EN7cutlass6half_tE19Flash_kernel_traitsILi96ELi64ELi64ELi4ES3_EELb0ELb1ELb0ELb0ELb0ELb0ELb0ELb0EEEvNS_16Flash_fwd_paramsE,@"STO_CUDA_ENTRY STV_DEFAULT"
_ZN5flash24flash_fwd_splitkv_kernelI23Flash_fwd_kernel_traitsILi96ELi64ELi64ELi4ELb0ELb0EN7cutlass6half_tE19Flash_kernel_traitsILi96ELi64ELi64ELi4ES3_EELb0ELb1ELb0ELb0ELb0ELb0ELb0ELb0EEEvNS_16Flash_fwd_paramsE:
.text._ZN5flash24flash_fwd_splitkv_kernelI23Flash_fwd_kernel_traitsILi96ELi64ELi64ELi4ELb0ELb0EN7cutlass6half_tE19Flash_kernel_traitsILi96ELi64ELi64ELi4ES3_EELb0ELb1ELb0ELb0ELb0ELb0ELb0ELb0EEEvNS_16Flash_fwd_paramsE:
[----:B------:R-:W-:Y:S01]  /*0000*/  LDC R1, c[0x0][0x37c] ;  /* 0x0000df00ff017b82 */ /* 0x000fe20000000800 */
[----:B------:R-:W1:Y:S07]  /*0010*/  S2R R151, SR_CTAID.X ;  /* 0x0000000000977919 */ /* 0x000e6e0000002500 */
[----:B------:R-:W2:Y:S01]  /*0020*/  LDC.64 R2, c[0x0][0x348] ;  /* 0x0000d200ff027b82 */ /* 0x000ea20000000a00 */
[----:B------:R-:W-:Y:S01]  /*0030*/  BSSY.RECONVERGENT B3, `(.L_x_7780) ;  /* 0x0000005000037945 */ /* 0x000fe20003800200 */
[----:B------:R-:W-:Y:S01]  /*0040*/  MOV R148, 0x80 ;  /* 0x0000008000947802 */ /* 0x000fe20000000f00 */
[----:B------:R-:W3:Y:S01]  /*0050*/  S2R R150, SR_CTAID.Y ;  /* 0x0000000000967919 */ /* 0x000ee20000002600 */
[----:B------:R-:W4:Y:S05]  /*0060*/  S2R R149, SR_CTAID.Z ;  /* 0x0000000000957919 */ /* 0x000f2a0000002700 */
[----:B-1234-:R-:W-:Y:S05]  /*0070*/  CALL.REL.NOINC `($_ZN5flash24flash_fwd_splitkv_kernelI23Flash_fwd_kernel_traitsILi96ELi64ELi64ELi4ELb0ELb0EN7cutlass6half_tE19Flash_kernel_traitsILi96ELi64ELi64ELi4ES3_EELb0ELb1ELb0ELb0ELb0ELb0ELb0ELb0EEEvNS_16Flash_fwd_paramsE$_ZN5flash30compute_attn_1rowblock_splitkvI23Flash_fwd_kernel_traitsILi96ELi64ELi64ELi4ELb0ELb0EN7cutlass6half_tE19Flash_kernel_traitsILi96ELi64ELi64ELi4ES3_EELb0ELb1ELb0ELb0ELb0ELb0ELb0ELb0ENS_16Flash_fwd_paramsEEEvRKT8_iiiii) ;  /* 0x0000000000087944 */ /* 0x01efea0003c00000 */
[----:B------:R-:W-:Y:S05]  /*0080*/  BSYNC.RECONVERGENT B3 ;  /* 0x0000000000037941 */ /* 0x000fea0003800200 */
.L_x_7780:
[----:B------:R-:W-:Y:S05]  /*0090*/  EXIT ;  /* 0x000000000000794d */ /* 0x000fea0003800000 */
        .type           $_ZN5flash24flash_fwd_splitkv_kernelI23Flash_fwd_kernel_traitsILi96ELi64ELi64ELi4ELb0ELb0EN7cutlass6half_tE19Flash_kernel_traitsILi96ELi64ELi64ELi4ES3_EELb0ELb1ELb0ELb0ELb0ELb0ELb0ELb0EEEvNS_16Flash_fwd_paramsE$_ZN5flash30compute_attn_1rowblock_splitkvI23Flash_fwd_kernel_traitsILi96ELi64ELi64ELi4ELb0ELb0EN7cutlass6half_tE19Flash_kernel_traitsILi96ELi64ELi64ELi4ES3_EELb0ELb1ELb0ELb0ELb0ELb0ELb0ELb0ENS_16Flash_fwd_paramsEEEvRKT8_iiiii,@function
        .size           $_ZN5flash24flash_fwd_splitkv_kernelI23Flash_fwd_kernel_traitsILi96ELi64ELi64ELi4ELb0ELb0EN7cutlass6half_tE19Flash_kernel_traitsILi96ELi64ELi64ELi4ES3_EELb0ELb1ELb0ELb0ELb0ELb0ELb0ELb0EEEvNS_16Flash_fwd_paramsE$_ZN5flash30compute_attn_1rowblock_splitkvI23Flash_fwd_kernel_traitsILi96ELi64ELi64ELi4ELb0ELb0EN7cutlass6half_tE19Flash_kernel_traitsILi96ELi64ELi64ELi4ES3_EELb0ELb1ELb0ELb0ELb0ELb0ELb0ELb0ENS_16Flash_fwd_paramsEEEvRKT8_iiiii,(.L_x_11702 - $_ZN5flash24flash_fwd_splitkv_kernelI23Flash_fwd_kernel_traitsILi96ELi64ELi64ELi4ELb0ELb0EN7cutlass6half_tE19Flash_kernel_traitsILi96ELi64ELi64ELi4ES3_EELb0ELb1ELb0ELb0ELb0ELb0ELb0ELb0EEEvNS_16Flash_fwd_paramsE$_ZN5flash30compute_attn_1rowblock_splitkvI23Flash_fwd_kernel_traitsILi96ELi64ELi64ELi4ELb0ELb0EN7cutlass6half_tE19Flash_kernel_traitsILi96ELi64ELi64ELi4ES3_EELb0ELb1ELb0ELb0ELb0ELb0ELb0ELb0ENS_16Flash_fwd_paramsEEEvRKT8_iiiii)
$_ZN5flash24flash_fwd_splitkv_kernelI23Flash_fwd_kernel_traitsILi96ELi64ELi64ELi4ELb0ELb0EN7cutlass6half_tE19Flash_kernel_traitsILi96ELi64ELi64ELi4ES3_EELb0ELb1ELb0ELb0ELb0ELb0ELb0ELb0EEEvNS_16Flash_fwd_paramsE$_ZN5flash30compute_attn_1rowblock_splitkvI23Flash_fwd_kernel_traitsILi96ELi64ELi64ELi4ELb0ELb0EN7cutlass6half_tE19Flash_kernel_traitsILi96ELi64ELi64ELi4ES3_EELb0ELb1ELb0ELb0ELb0ELb0ELb0ELb0ENS_16Flash_fwd_paramsEEEvRKT8_iiiii:
        /* <DEDUP_REMOVED lines=38> */
.L_x_7782:
[----:B------:R-:W-:Y:S05]  /*0300*/  BSYNC.RECONVERGENT B0 ;  /* 0x0000000000007941 */ /* 0x000fea0003800200 */
.L_x_7781:
[----:B------:R-:W-:Y:S04]  /*0310*/  BSSY.RECONVERGENT B0, `(.L_x_7783) ;  /* 0x0000007000007945 */ /* 0x000fe80003800200 */
[----:B------:R-:W-:Y:S05]  /*0320*/  @!P3 BRA `(.L_x_7784) ;  /* 0x000000000014b947 */ /* 0x000fea0003800000 */
[----:B------:R-:W3:Y:S02]  /*0330*/  LD.E.U8 R0, desc[UR4][R2.64+0x1b2] ;  /* 0x0001b20402007980 */ /* 0x000ee4000c101100 */
[----:B---3--:R-:W-:-:S13]  /*0340*/  ISETP.NE.AND P1, PT, R0, RZ, PT ;  /* 0x000000ff0000720c */ /* 0x008fda0003f25270 */
[----:B------:R-:W3:Y:S02]  /*0350*/  @P1 LD.E R0, desc[UR4][R10.64+0x4] ;  /* 0x000004040a001980 */ /* 0x000ee4000c101900 */
[----:B---3-5:R-:W-:-:S06]  /*0360*/  @P1 IADD3 R87, PT, PT, R0, -R17, RZ ;  /* 0x8000001100571210 */ /* 0x028fcc0007ffe0ff */
[----:B------:R3:W5:Y:S02]  /*0370*/  @!P1 LD.E R87, desc[UR4][R10.64] ;  /* 0x000000040a579980 */ /* 0x000764000c101900 */
.L_x_7784:
[----:B------:R-:W-:Y:S05]  /*0380*/  BSYNC.RECONVERGENT B0 ;  /* 0x0000000000007941 */ /* 0x000fea0003800200 */
.L_x_7783:
        /* <DEDUP_REMOVED lines=8> */
.L_x_7786:
[----:B------:R-:W4:Y:S01]  /*0410*/  LD.E.64 R6, desc[UR4][R2.64+0x108] ;  /* 0x0001080402067980 */ /* 0x000f22000c101b00 */
[----:B------:R-:W-:Y:S01]  /*0420*/  BSSY.RECONVERGENT B0, `(.L_x_7788) ;  /* 0x0000006000007945 */ /* 0x000fe20003800200 */
[----:B------:R-:W-:Y:S01]  /*0430*/  IMAD.MOV.U32 R0, RZ, RZ, RZ ;  /* 0x000000ffff007224 */ /* 0x000fe200078e00ff */
[----:B----4-:R-:W-:-:S04]  /*0440*/  ISETP.NE.U32.AND P0, PT, R6, RZ, PT ;  /* 0x000000ff0600720c */ /* 0x010fc80003f05070 */
[----:B------:R-:W-:-:S13]  /*0450*/  ISETP.NE.AND.EX P0, PT, R7, RZ, PT, P0 ;  /* 0x000000ff0700720c */ /* 0x000fda0003f05300 */
[----:B------:R-:W-:Y:S05]  /*0460*/  @!P0 BRA `(.L_x_7789) ;  /* 0x0000000000048947 */ /* 0x000fea0003800000 */
[----:B------:R4:W5:Y:S02]  /*0470*/  LD.E R0, desc[UR4][R2.64+0xbc] ;  /* 0x0000bc0402007980 */ /* 0x000964000c101900 */
.L_x_7789:
[----:B------:R-:W-:Y:S05]  /*0480*/  BSYNC.RECONVERGENT B0 ;  /* 0x0000000000007941 */ /* 0x000fea0003800200 */
.L_x_7788:
[----:B-----5:R-:W-:Y:S02]  /*0490*/  IADD3 R87, PT, PT, R0, R87, -R16 ;  /* 0x0000005700577210 */ /* 0x020fe40007ffe810 */
.L_x_7787:
[----:B------:R-:W-:Y:S05]  /*04a0*/  BSYNC.RECONVERGENT B1 ;  /* 0x0000000000017941 */ /* 0x000fea0003800200 */
.L_x_7785:
[----:B-1----:R-:W-:Y:S01]  /*04b0*/  IMAD.SHL.U32 R13, R151, 0x40, RZ ;  /* 0x00000040970d7824 */ /* 0x002fe200078e00ff */
[----:B------:R-:W-:Y:S01]  /*04c0*/  MOV R6, R148 ;  /* 0x0000009400067202 */ /* 0x000fe20000000f00 */
[----:B------:R-:W-:-:S03]  /*04d0*/  IMAD.MOV.U32 R7, RZ, RZ, 0x0 ;  /* 0x00000000ff077424 */ /* 0x000fc600078e00ff */
[----:B------:R-:W-:-:S13]  /*04e0*/  ISETP.GT.AND P0, PT, R94, R13, PT ;  /* 0x0000000d5e00720c */ /* 0x000fda0003f04270 */
[----:B--234-:R-:W-:Y:S05]  /*04f0*/  @!P0 RET.REL.NODEC R6 `(_ZN5flash24flash_fwd_splitkv_kernelI23Flash_fwd_kernel_traitsILi96ELi64ELi64ELi4ELb0ELb0EN7cutlass6half_tE19Flash_kernel_traitsILi96ELi64ELi64ELi4ES3_EELb0ELb1ELb0ELb0ELb0ELb0ELb0ELb0EEEvNS_16Flash_fwd_paramsE) ;  /* 0xfffffff806c08950 */ /* 0x01cfea0003c3ffff */
[----:B------:R-:W2:Y:S04]  /*0500*/  LD.E R7, desc[UR4][R2.64+0x188] ;  /* 0x0001880402077980 */ /* 0x000ea8000c101900 */
[----:B------:R-:W3:Y:S04]  /*0510*/  LD.E R11, desc[UR4][R2.64+0x184] ;  /* 0x00018404020b7980 */ /* 0x000ee8000c101900 */
[----:B------:R-:W4:Y:S01]  /*0520*/  LD.E R15, desc[UR4][R2.64+0xb8] ;  /* 0x0000b804020f7980 */ /* 0x000f22000c101900 */
[----:B------:R-:W-:Y:S02]  /*0530*/  VIADD R9, R87, 0x3f ;  /* 0x0000003f57097836 */ /* 0x000fe40000000000 */
[----:B------:R-:W-:Y:S01]  /*0540*/  IMAD R0, R151, 0x40, -R94 ;  /* 0x0000004097007824 */ /* 0x000fe200078e0a5e */
[----:B------:R-:W1:Y:S02]  /*0550*/  S2R R124, SR_TID.X ;  /* 0x00000000007c7919 */ /* 0x000e640000002100 */
[----:B------:R-:W-:-:S04]  /*0560*/  SHF.R.S32.HI R6, RZ, 0x1f, R9 ;  /* 0x0000001fff067819 */ /* 0x000fc80000011409 */
[----:B------:R-:W-:-:S04]  /*0570*/  LEA.HI R6, R6, R9, RZ, 0x6 ;  /* 0x0000000906067211 */ /* 0x000fc800078f30ff */
[----:B------:R-:W-:Y:S02]  /*0580*/  SHF.R.S32.HI R6, RZ, 0x6, R6 ;  /* 0x00000006ff067819 */ /* 0x000fe40000011406 */
[----:B--2---:R-:W-:Y:S01]  /*0590*/  IADD3 R7, PT, PT, R7, R0, R9 ;  /* 0x0000000007077210 */ /* 0x004fe20007ffe009 */
[----:B---3--:R-:W-:-:S04]  /*05a0*/  IMAD.IADD R0, R11, 0x1, R94 ;  /* 0x000000010b007824 */ /* 0x008fc800078e025e */
[----:B------:R-:W-:Y:S02]  /*05b0*/  VIADD R7, R7, 0x40 ;  /* 0x0000004007077836 */ /* 0x000fe40000000000 */
[----:B----4-:R-:W-:Y:S01]  /*05c0*/  VIADD R15, R15, 0x3f ;  /* 0x0000003f0f0f7836 */ /* 0x010fe20000000000 */
[----:B------:R-:W-:Y:S02]  /*05d0*/  IADD3 R11, PT, PT, -R0, R13, R87 ;  /* 0x0000000d000b7210 */ /* 0x000fe40007ffe157 */
        /* <DEDUP_REMOVED lines=12> */
[----:B-1----:R-:W-:Y:S05]  /*06a0*/  @!P0 BRA `(.L_x_7790) ;  /* 0x0000000400508947 */ /* 0x002fea0003800000 */
        /* <DEDUP_REMOVED lines=35> */
[-C--:B------:R-:W-:Y:S01]  /*08e0*/  IMAD R0, R15, R149.reuse, RZ ;  /* 0x000000950f007224 */ /* 0x080fe200078e02ff */
        /* <DEDUP_REMOVED lines=22> */
.L_x_7792:
[----:B------:R-:W-:Y:S05]  /*0a50*/  BSYNC.RECONVERGENT B0 ;  /* 0x0000000000007941 */ /* 0x000fea0003800200 */
.L_x_7791:
        /* <DEDUP_REMOVED lines=17> */
.L_x_7794:
[----:B------:R-:W-:Y:S05]  /*0b70*/  BSYNC.RECONVERGENT B0 ;  /* 0x0000000000007941 */ /* 0x000fea0003800200 */
.L_x_7793:
[----:B------:R-:W-:Y:S01]  /*0b80*/  MOV R149, 0x0 ;  /* 0x0000000000957802 */ /* 0x000fe20000000f00 */
[----:B------:R1:W-:Y:S03]  /*0b90*/  @!P6 ST.E desc[UR4][R6.64], R5 ;  /* 0x000000050600e985 */ /* 0x0003e6000c101904 */
[----:B-12--5:R-:W-:Y:S05]  /*0ba0*/  @P5 RET.REL.NODEC R148 `(_ZN5flash24flash_fwd_splitkv_kernelI23Flash_fwd_kernel_traitsILi96ELi64ELi64ELi4ELb0ELb0EN7cutlass6half_tE19Flash_kernel_traitsILi96ELi64ELi64ELi4ES3_EELb0ELb1ELb0ELb0ELb0ELb0ELb0ELb0EEEvNS_16Flash_fwd_paramsE) ;  /* 0xfffffff494145950 */ /* 0x026fea0003c3ffff */
[----:B------:R-:W-:Y:S02]  /*0bb0*/  MOV R3, 0x7f800000 ;  /* 0x7f80000000037802 */ /* 0x000fe40000000f00 */
[----:B------:R-:W-:-:S03]  /*0bc0*/  MOV R149, 0x0 ;  /* 0x0000000000957802 */ /* 0x000fc60000000f00 */
[----:B------:R1:W-:Y:S02]  /*0bd0*/  ST.E desc[UR4][R6.64+0x80], R3 ;  /* 0x0000800306007985 */ /* 0x0003e4000c101904 */
[----:B-1----:R-:W-:Y:S05]  /*0be0*/  RET.REL.NODEC R148 `(_ZN5flash24flash_fwd_splitkv_kernelI23Flash_fwd_kernel_traitsILi96ELi64ELi64ELi4ELb0ELb0EN7cutlass6half_tE19Flash_kernel_traitsILi96ELi64ELi64ELi4ES3_EELb0ELb1ELb0ELb0ELb0ELb0ELb0ELb0EEEvNS_16Flash_fwd_paramsE) ;  /* 0xfffffff494047950 */ /* 0x002fea0003c3ffff */
.L_x_7790:
        /* <DEDUP_REMOVED lines=13> */
[----:B------:R-:W2:Y:S01]  /*0cc0*/  LD.E.64 R10, desc[UR4][R2.64+0x168] ;  /* 0x00016804020a7980 */ /* 0x000ea2000c101b00 */
[----:B------:R-:W-:Y:S02]  /*0cd0*/  MOV R118, R2 ;  /* 0x0000000200767202 */ /* 0x000fe40000000f00 */
[----:B------:R-:W-:-:S05]  /*0ce0*/  MOV R119, R3 ;  /* 0x0000000300777202 */ /* 0x000fca0000000f00 */
[----:B------:R-:W3:Y:S01]  /*0cf0*/  LD.E R28, desc[UR4][R118.64+0x68] ;  /* 0x00006804761c7980 */ /* 0x000ee2000c101900 */
[----:B------:R-:W-:-:S03]  /*0d00*/  LEA R84, R0, 0xffffffc0, 0x6 ;  /* 0xffffffc000547811 */ /* 0x000fc600078e30ff */
[----:B------:R-:W4:Y:S04]  /*0d10*/  LD.E.64 R24, desc[UR4][R118.64+0x20] ;  /* 0x0000200476187980 */ /* 0x000f28000c101b00 */
[----:B------:R-:W4:Y:S04]  /*0d20*/  LD.E.64 R22, desc[UR4][R118.64+0x50] ;  /* 0x0000500476167980 */ /* 0x000f28000c101b00 */
[----:B------:R-:W4:Y:S04]  /*0d30*/  LD.E.64 R20, desc[UR4][R118.64+0x28] ;  /* 0x0000280476147980 */ /* 0x000f28000c101b00 */
[----:B------:R-:W5:Y:S01]  /*0d40*/  LD.E.64 R34, desc[UR4][R118.64+0x58] ;  /* 0x0000580476227980 */ /* 0x000f62000c101b00 */
[----:B-1----:R-:W-:-:S04]  /*0d50*/  IABS R6, R19 ;  /* 0x0000001300067213 */ /* 0x002fc80000000000 */
[----:B------:R-:W1:Y:S08]  /*0d60*/  I2F.RP R7, R6 ;  /* 0x0000000600077306 */ /* 0x000e700000209400 */
[----:B-1----:R-:W1:Y:S02]  /*0d70*/  MUFU.RCP R14, R7 ;  /* 0x00000007000e7308 */ /* 0x002e640000001000 */
[----:B-1----:R-:W-:-:S06]  /*0d80*/  VIADD R14, R14, 0xffffffe ;  /* 0x0ffffffe0e0e7836 */ /* 0x002fcc0000000000 */
[----:B-----5:R-:W1:Y:S01]  /*0d90*/  F2I.FTZ.U32.TRUNC.NTZ R15, R14 ;  /* 0x0000000e000f7305 */ /* 0x020e62000021f000 */
        /* <DEDUP_REMOVED lines=14> */
[----:B------:R-:W-:Y:S01]  /*0e80*/  @!P3 IADD3 R14, PT, PT, R14, 0x1, RZ ;  /* 0x000000010e0eb810 */ /* 0x000fe20007ffe0ff */
[-C--:B--2---:R-:W-:Y:S01]  /*0e90*/  IMAD R4, R11, R150.reuse, RZ ;  /* 0x000000960b047224 */ /* 0x084fe200078e02ff */
[----:B------:R-:W-:Y:S01]  /*0ea0*/  ISETP.NE.AND P3, PT, R19, RZ, PT ;  /* 0x000000ff1300720c */ /* 0x000fe20003f65270 */
[----:B------:R-:W-:Y:S01]  /*0eb0*/  IMAD.WIDE.U32 R10, R10, R150, RZ ;  /* 0x000000960a0a7225 */ /* 0x000fe200078e00ff */
[----:B------:R-:W5:Y:S04]  /*0ec0*/  LD.E.64 R6, desc[UR4][R118.64+0x40] ;  /* 0x0000400476067980 */ /* 0x000f68000c101b00 */
[----:B------:R-:W-:-:S02]  /*0ed0*/  IADD3 R163, PT, PT, R11, R4, RZ ;  /* 0x000000040ba37210 */ /* 0x000fc40007ffe0ff */
[----:B------:R-:W2:Y:S01]  /*0ee0*/  LD.E.64 R4, desc[UR4][R118.64+0x38] ;  /* 0x0000380476047980 */ /* 0x000ea2000c101b00 */
[----:B------:R-:W-:Y:S01]  /*0ef0*/  @P1 VIADD R14, R14, 0x1 ;  /* 0x000000010e0e1836 */ /* 0x000fe20000000000 */
[----:B------:R-:W-:-:S03]  /*0f00*/  LEA R162, P1, R10, R164, 0x2 ;  /* 0x000000a40aa27211 */ /* 0x000fc600078210ff */
[----:B------:R-:W-:Y:S01]  /*0f10*/  @!P2 IMAD.MOV R14, RZ, RZ, -R14 ;  /* 0x000000ffff0ea224 */ /* 0x000fe200078e0a0e */
[----:B------:R-:W-:Y:S02]  /*0f20*/  LEA.HI.X R163, R10, R165, R163, 0x2, P1 ;  /* 0x000000a50aa37211 */ /* 0x000fe400008f14a3 */
[----:B------:R-:W-:-:S05]  /*0f30*/  @!P3 LOP3.LUT R14, RZ, R19, RZ, 0x33, !PT ;  /* 0x00000013ff0eb212 */ /* 0x000fca00078e33ff */
[----:B------:R-:W-:-:S06]  /*0f40*/  IMAD.WIDE R8, R14, 0x4, R162 ;  /* 0x000000040e087825 */ /* 0x000fcc00078e02a2 */
[----:B------:R1:W4:Y:S01]  /*0f50*/  LD.E R8, desc[UR4][R8.64] ;  /* 0x0000000408087980 */ /* 0x000322000c101900 */
[----:B---3--:R-:W-:-:S04]  /*0f60*/  IABS R12, R28 ;  /* 0x0000001c000c7213 */ /* 0x008fc80000000000 */
[----:B------:R-:W3:Y:S08]  /*0f70*/  I2F.RP R17, R12 ;  /* 0x0000000c00117306 */ /* 0x000ef00000209400 */
[----:B---3--:R-:W3:Y:S02]  /*0f80*/  MUFU.RCP R15, R17 ;  /* 0x00000011000f7308 */ /* 0x008ee40000001000 */
[----:B---3--:R-:W-:-:S06]  /*0f90*/  IADD3 R15, PT, PT, R15, 0xffffffe, RZ ;  /* 0x0ffffffe0f0f7810 */ /* 0x008fcc0007ffe0ff */
        /* <DEDUP_REMOVED lines=19> */
[----:B------:R-:W-:-:S04]  /*10d0*/  @P3 VIADD R9, R9, 0x1 ;  /* 0x0000000109093836 */ /* 0x000fc80000000000 */
[----:B------:R-:W-:-:S05]  /*10e0*/  IMAD.MOV.U32 R15, RZ, RZ, R9 ;  /* 0x000000ffff0f7224 */ /* 0x000fca00078e0009 */
[----:B------:R-:W-:Y:S02]  /*10f0*/  @!P1 IADD3 R15, PT, PT, -R15, RZ, RZ ;  /* 0x000000ff0f0f9210 */ /* 0x000fe40007ffe1ff */
[----:B------:R-:W-:Y:S01]  /*1100*/  @!P2 LOP3.LUT R15, RZ, R28, RZ, 0x33, !PT ;  /* 0x0000001cff0fa212 */ /* 0x000fe200078e33ff */
[----:B--2---:R-:W-:Y:S01]  /*1110*/  IMAD R9, R5, R19, RZ ;  /* 0x0000001305097224 */ /* 0x004fe200078e02ff */
[----:B----4-:R-:W-:Y:S01]  /*1120*/  SHF.R.S32.HI R11, RZ, 0x1f, R8 ;  /* 0x0000001fff0b7819 */ /* 0x010fe20000011408 */
[-C--:B------:R-:W-:Y:S02]  /*1130*/  IMAD R10, R25, R8.reuse, RZ ;  /* 0x00000008190a7224 */ /* 0x080fe400078e02ff */
[----:B------:R-:W-:-:S04]  /*1140*/  IMAD.WIDE.U32 R16, R24, R8, RZ ;  /* 0x0000000818107225 */ /* 0x000fc800078e00ff */
[----:B------:R-:W-:Y:S01]  /*1150*/  IMAD R10, R24, R11, R10 ;  /* 0x0000000b180a7224 */ /* 0x000fe200078e020a */
[----:B------:R-:W-:-:S04]  /*1160*/  SHF.R.S32.HI R25, RZ, 0x1f, R19 ;  /* 0x0000001fff197819 */ /* 0x000fc80000011413 */
[----:B------:R-:W-:Y:S01]  /*1170*/  IADD3 R17, PT, PT, R17, R10, RZ ;  /* 0x0000000a11117210 */ /* 0x000fe20007ffe0ff */
[----:B------:R-:W-:Y:S02]  /*1180*/  IMAD R9, R4, R25, R9 ;  /* 0x0000001904097224 */ /* 0x000fe400078e0209 */
[----:B------:R-:W-:Y:S01]  /*1190*/  IMAD.WIDE.U32 R16, R19, R4, R16 ;  /* 0x0000000413107225 */ /* 0x000fe200078e0010 */
[----:B------:R-:W-:-:S03]  /*11a0*/  SHF.R.S32.HI R10, RZ, 0x1f, R15 ;  /* 0x0000001fff0a7819 */ /* 0x000fc6000001140f */
        /* <DEDUP_REMOVED lines=12> */
.L_x_7796:
        /* <DEDUP_REMOVED lines=33> */
[----:B------:R-:W-:Y:S01]  /*1480*/  @!P3 IADD3 R27, PT, PT, R27, R9, RZ ;  /* 0x000000091b1bb210 */ /* 0x000fe20007ffe0ff */
[----:B------:R-:W-:Y:S01]  /*1490*/  @!P2 IMAD.IADD R23, R23, 0x1, -R8 ;  /* 0x000000011717a824 */ /* 0x000fe200078e0a08 */
[----:B------:R-:W-:Y:S01]  /*14a0*/  @P3 IADD3 R9, PT, PT, R16, R17, RZ ;  /* 0x0000001110093210 */ /* 0x000fe20007ffe0ff */
[----:B------:R-:W-:-:S03]  /*14b0*/  @!P3 IMAD R11, R24, R10, R11 ;  /* 0x0000000a180bb224 */ /* 0x000fc600078e020b */
[----:B------:R-:W-:Y:S01]  /*14c0*/  ISETP.GE.U32.AND P4, PT, R23, R8, PT ;  /* 0x000000081700720c */ /* 0x000fe20003f86070 */
[-C--:B------:R-:W-:Y:S02]  /*14d0*/  @P3 IMAD R8, R5, R9.reuse, RZ ;  /* 0x0000000905083224 */ /* 0x080fe400078e02ff */
[----:B------:R-:W-:Y:S01]  /*14e0*/  @P3 IMAD.WIDE.U32 R22, R4, R9, RZ ;  /* 0x0000000904163225 */ /* 0x000fe200078e00ff */
[----:B------:R-:W-:-:S03]  /*14f0*/  LOP3.LUT R9, R149, R28, RZ, 0x3c, !PT ;  /* 0x0000001c95097212 */ /* 0x000fc600078e3cff */
[----:B------:R-:W-:Y:S01]  /*1500*/  @!P3 IMAD.WIDE.U32 R24, R24, R15, R26 ;  /* 0x0000000f1818b225 */ /* 0x000fe200078e001a */
[----:B------:R-:W-:Y:S02]  /*1510*/  ISETP.GE.AND P1, PT, R9, RZ, PT ;  /* 0x000000ff0900720c */ /* 0x000fe40003f26270 */
[----:B------:R-:W-:Y:S02]  /*1520*/  @!P2 IADD3 R14, PT, PT, R14, 0x1, RZ ;  /* 0x000000010e0ea810 */ /* 0x000fe40007ffe0ff */
[----:B------:R-:W-:Y:S02]  /*1530*/  ISETP.NE.AND P2, PT, R28, RZ, PT ;  /* 0x000000ff1c00720c */ /* 0x000fe40003f45270 */
[----:B------:R-:W-:Y:S01]  /*1540*/  @!P3 IADD3 R11, PT, PT, R25, R11, RZ ;  /* 0x0000000b190bb210 */ /* 0x000fe20007ffe0ff */
[----:B------:R-:W-:Y:S01]  /*1550*/  @P3 IMAD.IADD R11, R23, 0x1, R8 ;  /* 0x00000001170b3824 */ /* 0x000fe200078e0208 */
[----:B------:R-:W-:Y:S02]  /*1560*/  @!P3 MOV R12, R24 ;  /* 0x00000018000cb202 */ /* 0x000fe40000000f00 */
[----:B------:R-:W-:-:S02]  /*1570*/  @P3 MOV R12, R22 ;  /* 0x00000016000c3202 */ /* 0x000fc40000000f00 */
[----:B------:R-:W-:Y:S01]  /*1580*/  MOV R23, R11 ;  /* 0x0000000b00177202 */ /* 0x000fe20000000f00 */
[----:B------:R-:W-:Y:S01]  /*1590*/  @!P3 IMAD R8, R7, R16, RZ ;  /* 0x000000100708b224 */ /* 0x000fe200078e02ff */
[----:B------:R-:W-:Y:S01]  /*15a0*/  @!P3 SHF.R.S32.HI R9, RZ, 0x1f, R16 ;  /* 0x0000001fff09b819 */ /* 0x000fe20000011410 */
[----:B------:R-:W-:Y:S01]  /*15b0*/  IMAD.MOV.U32 R22, RZ, RZ, R12 ;  /* 0x000000ffff167224 */ /* 0x000fe200078e000c */
        /* <DEDUP_REMOVED lines=12> */
[----:B------:R-:W-:Y:S02]  /*1680*/  @!P3 IMAD R8, R21, R15, RZ ;  /* 0x0000000f1508b224 */ /* 0x000fe400078e02ff */
        /* <DEDUP_REMOVED lines=8> */
[----:B------:R-:W-:Y:S01]  /*1710*/  @!P3 MOV R18, R20 ;  /* 0x000000140012b202 */ /* 0x000fe20000000f00 */
[----:B------:R-:W-:Y:S01]  /*1720*/  IMAD.MOV.U32 R12, RZ, RZ, R14 ;  /* 0x000000ffff0c7224 */ /* 0x000fe200078e000e */
[----:B------:R-:W-:Y:S01]  /*1730*/  IADD3 R8, PT, PT, R15, R11, RZ ;  /* 0x0000000b0f087210 */ /* 0x000fe20007ffe0ff */
[----:B------:R-:W-:Y:S01]  /*1740*/  @P3 IMAD.MOV.U32 R18, RZ, RZ, R16 ;  /* 0x000000ffff123224 */ /* 0x000fe200078e0010 */
[----:B------:R-:W-:Y:S02]  /*1750*/  @P3 IADD3 R9, PT, PT, R17, R10, RZ ;  /* 0x0000000a11093210 */ /* 0x000fe40007ffe0ff */
[----:B------:R-:W-:Y:S02]  /*1760*/  MOV R25, RZ ;  /* 0x000000ff00197202 */ /* 0x000fe40000000f00 */
[----:B------:R-:W-:-:S02]  /*1770*/  MOV R19, R84 ;  /* 0x0000005400137202 */ /* 0x000fc40000000f00 */
.L_x_7797:
[----:B------:R-:W-:Y:S05]  /*1780*/  BSYNC.RECONVERGENT B0 ;  /* 0x0000000000007941 */ /* 0x000fea0003800200 */
.L_x_7795:
        /* <DEDUP_REMOVED lines=29> */
[----:B-----5:R-:W-:Y:S02]  /*1960*/  IMAD R22, R25, R6, RZ ;  /* 0x0000000619167224 */ /* 0x020fe400078e02ff */
        /* <DEDUP_REMOVED lines=10> */
[----:B------:R-:W-:Y:S01]  /*1a10*/  IMAD.WIDE.U32 R26, R34, R26, RZ ;  /* 0x0000001a221a7225 */ /* 0x000fe200078e00ff */
[----:B------:R-:W-:Y:S01]  /*1a20*/  IADD3 R18, P3, P2, R24, R18, R134 ;  /* 0x0000001218127210 */ /* 0x000fe20007a7e086 */
[----:B------:R-:W1:Y:S02]  /*1a30*/  S2UR UR6, SR_CgaCtaId ;  /* 0x00000000000679c3 */ /* 0x000e640000008800 */
[----:B------:R-:W-:Y:S01]  /*1a40*/  IMAD R19, R23, R34, R19 ;  /* 0x0000002217137224 */ /* 0x000fe200078e0213 */
[----:B------:R-:W-:-:S02]  /*1a50*/  IADD3.X R9, PT, PT, R22, R9, RZ, P3, P2 ;  /* 0x0000000916097210 */ /* 0x000fc40001fe44ff */
[----:B------:R-:W-:Y:S01]  /*1a60*/  IADD3 R24, P2, PT, R18, R26, RZ ;  /* 0x0000001a12187210 */ /* 0x000fe20007f5e0ff */
[----:B------:R-:W-:-:S04]  /*1a70*/  IMAD.IADD R22, R27, 0x1, R19 ;  /* 0x000000011b167824 */ /* 0x000fc800078e0213 */
[----:B------:R-:W-:Y:S01]  /*1a80*/  IMAD.X R25, R9, 0x1, R22, P2 ;  /* 0x0000000109197824 */ /* 0x000fe200010e0616 */
[----:B------:R-:W-:Y:S01]  /*1a90*/  IADD3 R22, P2, PT, R134, R12, RZ ;  /* 0x0000000c86167210 */ /* 0x000fe20007f5e0ff */
[----:B------:R-:W-:Y:S01]  /*1aa0*/  IMAD.IADD R132, R94, 0x1, -R13 ;  /* 0x000000015e847824 */ /* 0x000fe200078e0a0d */
[----:B------:R-:W-:-:S03]  /*1ab0*/  SHF.R.U32.HI R96, RZ, 0x2, R124 ;  /* 0x00000002ff607819 */ /* 0x000fc6000001167c */
[----:B------:R-:W-:Y:S01]  /*1ac0*/  IMAD.X R23, RZ, RZ, R8, P2 ;  /* 0x000000ffff177224 */ /* 0x000fe200010e0608 */
[----:B------:R-:W-:Y:S01]  /*1ad0*/  LOP3.LUT R157, R133, 0xc0, RZ, 0xc0, !PT ;  /* 0x000000c0859d7812 */ /* 0x000fe200078ec0ff */
[----:B------:R-:W-:-:S03]  /*1ae0*/  UMOV UR7, 0x400 ;  /* 0x0000040000077882 */ /* 0x000fc60000000000 */
[----:B------:R-:W-:Y:S01]  /*1af0*/  LOP3.LUT R157, R157, 0x18, R124, 0xf8, !PT ;  /* 0x000000189d9d7812 */ /* 0x000fe200078ef87c */
[-C--:B------:R-:W-:Y:S01]  /*1b00*/  IMAD R147, R7, R96.reuse, RZ ;  /* 0x0000006007937224 */ /* 0x080fe200078e02ff */
[----:B-1----:R-:W-:Y:S01]  /*1b10*/  ULEA UR6, UR6, UR7, 0x18 ;  /* 0x0000000706067291 */ /* 0x002fe2000f8ec0ff */
[----:B------:R-:W-:Y:S01]  /*1b20*/  IMAD R145, R5, R96, RZ ;  /* 0x0000006005917224 */ /* 0x000fe200078e02ff */
[----:B------:R-:W-:Y:S01]  /*1b30*/  LOP3.LUT R12, R133, 0x1f20, RZ, 0xc0, !PT ;  /* 0x00001f20850c7812 */ /* 0x000fe200078ec0ff */
[----:B------:R-:W-:Y:S01]  /*1b40*/  IMAD.WIDE.U32 R22, R96, R4, R22 ;  /* 0x0000000460167225 */ /* 0x000fe200078e0016 */
[----:B------:R-:W-:-:S03]  /*1b50*/  LOP3.LUT R9, R157, R134, RZ, 0x3c, !PT ;  /* 0x000000869d097212 */ /* 0x000fc600078e3cff */
[----:B------:R-:W-:Y:S01]  /*1b60*/  IMAD.WIDE.U32 R24, R96, R6, R24 ;  /* 0x0000000660187225 */ /* 0x000fe200078e0018 */
[----:B------:R-:W-:Y:S02]  /*1b70*/  LOP3.LUT R9, R12, R9, RZ, 0xfc, !PT ;  /* 0x000000090c097212 */ /* 0x000fe400078efcff */
[----:B------:R-:W-:Y:S01]  /*1b80*/  MOV R128, UR6 ;  /* 0x0000000600807c02 */ /* 0x000fe20008000f00 */
[----:B------:R-:W-:Y:S01]  /*1b90*/  IMAD.IADD R145, R23, 0x1, R145 ;  /* 0x0000000117917824 */ /* 0x000fe200078e0291 */
[----:B------:R-:W-:Y:S01]  /*1ba0*/  IADD3 R147, PT, PT, R25, R147, RZ ;  /* 0x0000009319937210 */ /* 0x000fe20007ffe0ff */
[----:B------:R-:W-:Y:S01]  /*1bb0*/  IMAD.MOV.U32 R97, RZ, RZ, RZ ;  /* 0x000000ffff617224 */ /* 0x000fe200078e00ff */
[----:B------:R-:W-:Y:S01]  /*1bc0*/  BSSY.RECONVERGENT B0, `(.L_x_7798) ;  /* 0x0000037000007945 */ /* 0x000fe20003800200 */
[----:B------:R-:W-:Y:S01]  /*1bd0*/  SHF.L.U64.HI R140, R6, 0x5, R7 ;  /* 0x00000005068c7819 */ /* 0x000fe20000010207 */
[----:B------:R-:W-:Y:S01]  /*1be0*/  IMAD.SHL.U32 R141, R4, 0x20, RZ ;  /* 0x00000020048d7824 */ /* 0x000fe200078e00ff */
[----:B------:R-:W-:Y:S01]  /*1bf0*/  SHF.L.U32 R139, R6, 0x5, RZ ;  /* 0x00000005068b7819 */ /* 0x000fe200000006ff */
[----:B------:R-:W-:Y:S01]  /*1c00*/  IMAD.WIDE.U32 R6, R151, 0x40, R96 ;  /* 0x0000004097067825 */ /* 0x000fe200078e0060 */
[----:B------:R-:W-:-:S02]  /*1c10*/  SHF.L.U64.HI R142, R4, 0x5, R5 ;  /* 0x00000005048e7819 */ /* 0x000fc40000010205 */
[C---:B------:R-:W-:Y:S01]  /*1c20*/  LOP3.LUT R158, R134.reuse, 0x20, RZ, 0xfc, !PT ;  /* 0x00000020869e7812 */ /* 0x040fe200078efcff */
[----:B------:R-:W-:Y:S01]  /*1c30*/  IMAD R166, R9, 0x2, R128 ;  /* 0x0000000209a67824 */ /* 0x000fe200078e0280 */
[----:B------:R-:W-:Y:S01]  /*1c40*/  LOP3.LUT R160, R134, 0x40, RZ, 0xfc, !PT ;  /* 0x0000004086a07812 */ /* 0x000fe200078efcff */
[----:B--2---:R-:W-:-:S04]  /*1c50*/  @P1 IMAD.WIDE.U32 R26, R16, R156, RZ ;  /* 0x0000009c101a1225 */ /* 0x004fc800078e00ff */
[----:B------:R-:W-:Y:S02]  /*1c60*/  @P1 IMAD R8, R17, R156, RZ ;  /* 0x0000009c11081224 */ /* 0x000fe400078e02ff */
[-C--:B---3--:R-:W-:Y:S02]  /*1c70*/  @!P1 IMAD R18, R33, R150.reuse, RZ ;  /* 0x0000009621129224 */ /* 0x088fe400078e02ff */
[----:B------:R-:W-:-:S04]  /*1c80*/  @!P1 IMAD.WIDE.U32 R32, R32, R150, RZ ;  /* 0x0000009620209225 */ /* 0x000fc800078e00ff */
[----:B------:R-:W-:Y:S01]  /*1c90*/  @!P1 IMAD.MOV.U32 R19, RZ, RZ, R32 ;  /* 0x000000ffff139224 */ /* 0x000fe200078e0020 */
[----:B------:R-:W-:Y:S02]  /*1ca0*/  @P1 MOV R19, R26 ;  /* 0x0000001a00131202 */ /* 0x000fe40000000f00 */
[----:B------:R-:W-:Y:S01]  /*1cb0*/  @!P1 IADD3 R18, PT, PT, R33, R18, RZ ;  /* 0x0000001221129210 */ /* 0x000fe20007ffe0ff */
[----:B------:R-:W-:Y:S01]  /*1cc0*/  @P1 IMAD.IADD R18, R27, 0x1, R8 ;  /* 0x000000011b121824 */ /* 0x000fe200078e0208 */
[----:B------:R-:W-:Y:S02]  /*1cd0*/  ISETP.GE.AND P1, PT, R96, R132, PT ;  /* 0x000000846000720c */ /* 0x000fe40003f26270 */
[----:B------:R-:W-:Y:S01]  /*1ce0*/  IADD3 R26, P2, PT, R134, R19, RZ ;  /* 0x00000013861a7210 */ /* 0x000fe20007f5e0ff */
[----:B------:R-:W-:-:S04]  /*1cf0*/  IMAD R8, R15, R149, RZ ;  /* 0x000000950f087224 */ /* 0x000fc800078e02ff */
[----:B------:R-:W-:Y:S01]  /*1d00*/  IMAD.X R27, RZ, RZ, R18, P2 ;  /* 0x000000ffff1b7224 */ /* 0x000fe200010e0612 */
[----:B----4-:R-:W-:Y:S02]  /*1d10*/  LEA R146, P3, R24, R30, 0x1 ;  /* 0x0000001e18927211 */ /* 0x010fe400078608ff */
[----:B------:R-:W-:Y:S01]  /*1d20*/  LEA R144, P4, R22, R20, 0x1 ;  /* 0x0000001416907211 */ /* 0x000fe200078808ff */
[----:B------:R-:W-:Y:S01]  /*1d30*/  IMAD.WIDE.U32 R14, R14, R149, R26 ;  /* 0x000000950e0e7225 */ /* 0x000fe200078e001a */
[----:B------:R-:W-:Y:S02]  /*1d40*/  LEA.HI.X R147, R24, R31, R147, 0x1, P3 ;  /* 0x0000001f18937211 */ /* 0x000fe400018f0c93 */
[----:B------:R-:W-:Y:S02]  /*1d50*/  LEA.HI.X R145, R22, R21, R145, 0x1, P4 ;  /* 0x0000001516917211 */ /* 0x000fe400020f0c91 */
[----:B------:R-:W-:Y:S01]  /*1d60*/  IADD3 R13, PT, PT, R15, R8, RZ ;  /* 0x000000080f0d7210 */ /* 0x000fe20007ffe0ff */
[----:B------:R-:W-:Y:S06]  /*1d70*/  @P1 BRA `(.L_x_7799) ;  /* 0x00000000006c1947 */ /* 0x000fec0003800000 */
        /* <DEDUP_REMOVED lines=26> */
.L_x_7800:
[----:B------:R3:W-:Y:S02]  /*1f20*/  STS.128 [R166+0x2000], RZ ;  /* 0x002000ffa6007388 */ /* 0x0007e40000000c00 */
.L_x_7799:
[----:B------:R-:W-:Y:S05]  /*1f30*/  BSYNC.RECONVERGENT B0 ;  /* 0x0000000000007941 */ /* 0x000fea0003800200 */
.L_x_7798:
        /* <DEDUP_REMOVED lines=32> */
.L_x_7803:
[----:B------:R2:W-:Y:S02]  /*2140*/  STS.128 [R166+0x2800], RZ ;  /* 0x002800ffa6007388 */ /* 0x0005e40000000c00 */
.L_x_7802:
[----:B------:R-:W-:Y:S05]  /*2150*/  BSYNC.RECONVERGENT B0 ;  /* 0x0000000000007941 */ /* 0x000fea0003800200 */
.L_x_7801:
[----:B------:R-:W-:Y:S01]  /*2160*/  IMAD R4, R0, -0x40, R87 ;  /* 0xffffffc000047824 */ /* 0x000fe200078e0257 */
[----:B------:R-:W-:Y:S04]  /*2170*/  BSSY.RECONVERGENT B0, `(.L_x_7804) ;  /* 0x000001a000007945 */ /* 0x000fe80003800200 */
[----:B------:R-:W-:-:S04]  /*2180*/  IADD3 R4, PT, PT, R4, 0x40, RZ ;  /* 0x0000004004047810 */ /* 0x000fc80007ffe0ff */
        /* <DEDUP_REMOVED lines=23> */
.L_x_7806:
[----:B------:R4:W-:Y:S02]  /*2300*/  STS.128 [R166+0x5000], RZ ;  /* 0x005000ffa6007388 */ /* 0x0009e40000000c00 */
.L_x_7805:
[----:B------:R-:W-:Y:S05]  /*2310*/  BSYNC.RECONVERGENT B0 ;  /* 0x0000000000007941 */ /* 0x000fea0003800200 */
.L_x_7804:
[----:B------:R-:W-:Y:S01]  /*2320*/  ISETP.GE.AND P1, PT, R5, R4, PT ;  /* 0x000000040500720c */ /* 0x000fe20003f26270 */
[----:B------:R-:W-:-:S12]  /*2330*/  BSSY.RECONVERGENT B0, `(.L_x_7807) ;  /* 0x0000016000007945 */ /* 0x000fd80003800200 */
[----:B------:R-:W-:Y:S05]  /*2340*/  @P1 BRA `(.L_x_7808) ;  /* 0x0000000000501947 */ /* 0x000fea0003800000 */
[-C--:B------:R-:W-:Y:S02]  /*2350*/  ISETP.GE.AND P3, PT, R134, R155.reuse, PT ;  /* 0x0000009b8600720c */ /* 0x080fe40003f66270 */
[-C--:B------:R-:W-:Y:S02]  /*2360*/  ISETP.GE.AND P2, PT, R158, R155.reuse, PT ;  /* 0x0000009b9e00720c */ /* 0x080fe40003f46270 */
[C---:B-1--4-:R-:W-:Y:S02]  /*2370*/  LEA R6, P4, R141.reuse, R144, 0x1 ;  /* 0x000000908d067211 */ /* 0x052fe400078808ff */
[----:B------:R-:W-:Y:S02]  /*2380*/  ISETP.GE.AND P1, PT, R160, R155, PT ;  /* 0x0000009ba000720c */ /* 0x000fe40003f26270 */
        /* <DEDUP_REMOVED lines=16> */
.L_x_7808:
[----:B------:R-:W-:Y:S05]  /*2490*/  BSYNC.RECONVERGENT B0 ;  /* 0x0000000000007941 */ /* 0x000fea0003800200 */
.L_x_7807:
        /* <DEDUP_REMOVED lines=29> */
.L_x_7811:
[----:B------:R4:W-:Y:S01]  /*2670*/  STS.128 [R166+0x8000], RZ ;  /* 0x008000ffa6007388 */ /* 0x0009e20000000c00 */
[----:B------:R-:W-:Y:S05]  /*2680*/  BRA `(.L_x_7812) ;  /* 0x00000000000c7947 */ /* 0x000fea0003800000 */
.L_x_7810:
[----:B------:R1:W-:Y:S04]  /*2690*/  STS.128 [R166+0x6000], RZ ;  /* 0x006000ffa6007388 */ /* 0x0003e80000000c00 */
[----:B------:R1:W-:Y:S04]  /*26a0*/  STS.128 [R166+0x7000], RZ ;  /* 0x007000ffa6007388 */ /* 0x0003e80000000c00 */
[----:B------:R1:W-:Y:S02]  /*26b0*/  STS.128 [R166+0x8000], RZ ;  /* 0x008000ffa6007388 */ /* 0x0003e40000000c00 */
.L_x_7812:
[----:B------:R-:W-:Y:S05]  /*26c0*/  BSYNC.RECONVERGENT B0 ;  /* 0x0000000000007941 */ /* 0x000fea0003800200 */
.L_x_7809:
        /* <DEDUP_REMOVED lines=27> */
.L_x_7815:
[----:B------:R1:W-:Y:S02]  /*2880*/  STS.128 [R166+0x8800], RZ ;  /* 0x008800ffa6007388 */ /* 0x0003e40000000c00 */
.L_x_7814:
[----:B------:R-:W-:Y:S05]  /*2890*/  BSYNC.RECONVERGENT B0 ;  /* 0x0000000000007941 */ /* 0x000fea0003800200 */
.L_x_7813:
[C---:B-1----:R-:W-:Y:S01]  /*28a0*/  IMAD.SHL.U32 R5, R124.reuse, 0x10, RZ ;  /* 0x000000107c057824 */ /* 0x042fe200078e00ff */
[----:B------:R-:W-:Y:S01]  /*28b0*/  SHF.R.U32.HI R126, RZ, 0x1, R124 ;  /* 0x00000001ff7e7819 */ /* 0x000fe2000001167c */
[C---:B------:R-:W-:Y:S01]  /*28c0*/  IMAD.SHL.U32 R92, R124.reuse, 0x20, RZ ;  /* 0x000000207c5c7824 */ /* 0x040fe200078e00ff */
[C---:B------:R-:W-:Y:S01]  /*28d0*/  LOP3.LUT P1, R89, R124.reuse, 0x4, RZ, 0xc0, !PT ;  /* 0x000000047c597812 */ /* 0x040fe2000782c0ff */
[----:B------:R-:W-:Y:S01]  /*28e0*/  IMAD.SHL.U32 R125, R124, 0x4, RZ ;  /* 0x000000047c7d7824 */ /* 0x000fe200078e00ff */
[C---:B------:R-:W-:Y:S01]  /*28f0*/  LOP3.LUT R127, R5.reuse, 0x3e00, RZ, 0xc0, !PT ;  /* 0x00003e00057f7812 */ /* 0x040fe200078ec0ff */
[----:B------:R-:W-:Y:S01]  /*2900*/  IMAD.MOV.U32 R88, RZ, RZ, 0x20 ;  /* 0x00000020ff587424 */ /* 0x000fe200078e00ff */
[----:B------:R-:W-:Y:S01]  /*2910*/  LOP3.LUT R85, R126, 0x8, RZ, 0xc0, !PT ;  /* 0x000000087e557812 */ /* 0x000fe200078ec0ff */
[----:B------:R-:W0:Y:S01]  /*2920*/  LDGDEPBAR ;  /* 0x00000000000079af */ /* 0x000e220000000000 */
[----:B------:R-:W-:Y:S01]  /*2930*/  LOP3.LUT R5, R5, 0x100, RZ, 0xc0, !PT ;  /* 0x0000010005057812 */ /* 0x000fe200078ec0ff */
[----:B------:R-:W-:Y:S01]  /*2940*/  BSSY.RECONVERGENT B1, `(.L_x_7816) ;  /* 0x00000dd000017945 */ /* 0x000fe20003800200 */
[----:B------:R-:W-:-:S02]  /*2950*/  LOP3.LUT R9, R92, 0xc0, RZ, 0xc0, !PT ;  /* 0x000000c05c097812 */ /* 0x000fc400078ec0ff */
[----:B----4-:R-:W-:Y:S02]  /*2960*/  LOP3.LUT R6, R125, 0x18, RZ, 0xc0, !PT ;  /* 0x000000187d067812 */ /* 0x010fe400078ec0ff */
[--C-:B------:R-:W-:Y:S02]  /*2970*/  LOP3.LUT R85, R85, 0xc0, R92.reuse, 0xf8, !PT ;  /* 0x000000c055557812 */ /* 0x100fe400078ef85c */
[--C-:B------:R-:W-:Y:S02]  /*2980*/  LOP3.LUT R7, R127, 0x20, R92.reuse, 0xf8, !PT ;  /* 0x000000207f077812 */ /* 0x100fe400078ef85c */
[----:B------:R-:W-:Y:S02]  /*2990*/  LOP3.LUT R5, R5, 0x20, R92, 0xf8, !PT ;  /* 0x0000002005057812 */ /* 0x000fe400078ef85c */
[----:B------:R-:W-:Y:S02]  /*29a0*/  LOP3.LUT R4, R9, 0x8, R124, 0xf8, !PT ;  /* 0x0000000809047812 */ /* 0x000fe400078ef87c */
[----:B------:R-:W-:-:S02]  /*29b0*/  LOP3.LUT R85, R85, R6, RZ, 0x3c, !PT ;  /* 0x0000000655557212 */ /* 0x000fc400078e3cff */
[----:B------:R-:W-:Y:S02]  /*29c0*/  LOP3.LUT R8, R7, 0x100, R92, 0xf8, !PT ;  /* 0x0000010007087812 */ /* 0x000fe400078ef85c */
[----:B------:R-:W-:Y:S02]  /*29d0*/  LOP3.LUT R5, R5, R4, R6, 0xf6, !PT ;  /* 0x0000000405057212 */ /* 0x000fe400078ef606 */
[----:B------:R-:W-:Y:S02]  /*29e0*/  LOP3.LUT R121, R8, R85, RZ, 0xfc, !PT ;  /* 0x0000005508797212 */ /* 0x000fe400078efcff */
[----:B------:R-:W-:Y:S01]  /*29f0*/  SEL R90, R88, 0xffffffe0, !P1 ;  /* 0xffffffe0585a7807 */ /* 0x000fe20004800000 */
[----:B------:R-:W-:Y:S01]  /*2a00*/  IMAD R120, R5, 0x2, R128 ;  /* 0x0000000205787824 */ /* 0x000fe200078e0280 */
[----:B-----5:R-:W-:Y:S01]  /*2a10*/  IADD3 R91, PT, PT, R91, R87, -R94 ;  /* 0x000000575b5b7210 */ /* 0x020fe20007ffe85e */
[----:B------:R-:W-:Y:S02]  /*2a20*/  IMAD R121, R121, 0x2, R128 ;  /* 0x0000000279797824 */ /* 0x000fe400078e0280 */
[--C-:B------:R-:W-:Y:S01]  /*2a30*/  IMAD.IADD R93, R120, 0x1, R90.reuse ;  /* 0x00000001785d7824 */ /* 0x100fe200078e025a */
[----:B------:R-:W-:Y:S01]  /*2a40*/  LDSM.16.M88.4 R44, [R120+0x3000] ;  /* 0x00300000782c783b */ /* 0x000fe20000000200 */
[----:B------:R-:W-:-:S03]  /*2a50*/  IMAD.IADD R95, R121, 0x1, R90 ;  /* 0x00000001795f7824 */ /* 0x000fc600078e025a */
        /* <DEDUP_REMOVED lines=13> */
[C---:B------:R-:W-:Y:S03]  /*2b30*/  HMMA.16816.F32 R44, R72.reuse, R46, RZ ;  /* 0x0000002e482c723c */ /* 0x040fe600000018ff */
[----:B------:R-:W-:Y:S04]  /*2b40*/  LDSM.16.M88.4 R80, [R93+0x4c00] ;  /* 0x004c00005d50783b */ /* 0x000fe80000000200 */
[----:B------:R-:W-:Y:S01]  /*2b50*/  LDSM.16.M88.4 R68, [R121+0x2000] ;  /* 0x002000007944783b */ /* 0x000fe20000000200 */
[C---:B----4-:R-:W-:Y:S03]  /*2b60*/  HMMA.16816.F32 R40, R72.reuse, R36, RZ ;  /* 0x000000244828723c */ /* 0x050fe600000018ff */
[----:B------:R-:W-:Y:S05]  /*2b70*/  LDSM.16.M88.4 R64, [R120+0x5000] ;  /* 0x005000007840783b */ /* 0x000fea0000000200 */
[C---:B------:R-:W-:Y:S08]  /*2b80*/  HMMA.16816.F32 R36, R72.reuse, R38, RZ ;  /* 0x000000264824723c */ /* 0x040ff000000018ff */
[C---:B--2---:R-:W-:Y:S08]  /*2b90*/  HMMA.16816.F32 R32, R72.reuse, R28, RZ ;  /* 0x0000001c4820723c */ /* 0x044ff000000018ff */
[C---:B------:R-:W-:Y:S08]  /*2ba0*/  HMMA.16816.F32 R28, R72.reuse, R30, RZ ;  /* 0x0000001e481c723c */ /* 0x040ff000000018ff */
[C---:B---3--:R-:W-:Y:S08]  /*2bb0*/  HMMA.16816.F32 R24, R72.reuse, R56, RZ ;  /* 0x000000384818723c */ /* 0x048ff000000018ff */
[----:B------:R-:W-:Y:S01]  /*2bc0*/  HMMA.16816.F32 R72, R72, R58, RZ ;  /* 0x0000003a4848723c */ /* 0x000fe200000018ff */
[----:B------:R-:W2:Y:S07]  /*2bd0*/  LDSM.16.M88.4 R56, [R120+0x4400] ;  /* 0x004400007838783b */ /* 0x000eae0000000200 */
[C---:B------:R-:W-:Y:S08]  /*2be0*/  HMMA.16816.F32 R48, R4.reuse, R52, R48 ;  /* 0x000000340430723c */ /* 0x040ff00000001830 */
        /* <DEDUP_REMOVED lines=23> */
[----:B------:R-:W-:Y:S04]  /*2d60*/  LDSM.16.M88.4 R20, [R95+0x2000] ;  /* 0x002000005f14783b */ /* 0x000fe80000000200 */
[----:B------:R-:W-:Y:S03]  /*2d70*/  LDSM.16.M88.4 R16, [R93+0x5000] ;  /* 0x005000005d10783b */ /* 0x000fe60000000200 */
        /* <DEDUP_REMOVED lines=8> */
[----:B------:R-:W4:Y:S01]  /*2e00*/  LDSM.16.M88.4 R4, [R93+0x5c00] ;  /* 0x005c00005d04783b */ /* 0x000f220000000200 */
[----:B------:R-:W-:-:S06]  /*2e10*/  DEPBAR.LE SB0, 0x0 ;  /* 0x000080000000791a */ /* 0x000fcc0000000000 */
[C---:B------:R-:W-:Y:S08]  /*2e20*/  HMMA.16816.F32 R24, R76.reuse, R80, R24 ;  /* 0x000000504c18723c */ /* 0x040ff00000001818 */
[----:B------:R-:W-:Y:S08]  /*2e30*/  HMMA.16816.F32 R72, R76, R82, R72 ;  /* 0x000000524c48723c */ /* 0x000ff00000001848 */
[C---:B-1----:R-:W-:Y:S08]  /*2e40*/  HMMA.16816.F32 R40, R68.reuse, R60, R40 ;  /* 0x0000003c4428723c */ /* 0x042ff00000001828 */
[C---:B------:R-:W-:Y:S08]  /*2e50*/  HMMA.16816.F32 R36, R68.reuse, R62, R36 ;  /* 0x0000003e4424723c */ /* 0x040ff00000001824 */
[C---:B--2---:R-:W-:Y:S08]  /*2e60*/  HMMA.16816.F32 R32, R68.reuse, R56, R32 ;  /* 0x000000384420723c */ /* 0x044ff00000001820 */
[C---:B---3--:R-:W-:Y:S08]  /*2e70*/  HMMA.16816.F32 R24, R68.reuse, R52, R24 ;  /* 0x000000344418723c */ /* 0x048ff00000001818 */
[C---:B------:R-:W-:Y:S08]  /*2e80*/  HMMA.16816.F32 R48, R68.reuse, R64, R48 ;  /* 0x000000404430723c */ /* 0x040ff00000001830 */
[C---:B------:R-:W-:Y:S08]  /*2e90*/  HMMA.16816.F32 R44, R68.reuse, R66, R44 ;  /* 0x00000042442c723c */ /* 0x040ff0000000182c */
[C---:B------:R-:W-:Y:S08]  /*2ea0*/  HMMA.16816.F32 R28, R68.reuse, R58, R28 ;  /* 0x0000003a441c723c */ /* 0x040ff0000000181c */
[----:B------:R-:W-:Y:S08]  /*2eb0*/  HMMA.16816.F32 R72, R68, R54, R72 ;  /* 0x000000364448723c */ /* 0x000ff00000001848 */
[C---:B----4-:R-:W-:Y:S08]  /*2ec0*/  HMMA.16816.F32 R40, R20.reuse, R12, R40 ;  /* 0x0000000c1428723c */ /* 0x050ff00000001828 */
[C---:B------:R-:W-:Y:S08]  /*2ed0*/  HMMA.16816.F32 R36, R20.reuse, R14, R36 ;  /* 0x0000000e1424723c */ /* 0x040ff00000001824 */
[----:B------:R-:W-:Y:S01]  /*2ee0*/  HMMA.16816.F32 R12, R20, R8, R32 ;  /* 0x00000008140c723c */ /* 0x000fe20000001820 */
[----:B------:R-:W-:Y:S01]  /*2ef0*/  VIADD R32, R0, 0xffffffff ;  /* 0xffffffff00207836 */ /* 0x000fe20000000000 */
[----:B------:R-:W-:Y:S04]  /*2f00*/  BAR.SYNC.DEFER_BLOCKING 0x0 ;  /* 0x0000000000007b1d */ /* 0x000fe80000010000 */
[----:B------:R-:W-:-:S02]  /*2f10*/  ISETP.GT.U32.AND P1, PT, R32, R143, PT ;  /* 0x0000008f2000720c */ /* 0x000fc40003f24070 */
[----:B------:R-:W-:Y:S01]  /*2f20*/  HMMA.16816.F32 R24, R20, R4, R24 ;  /* 0x000000041418723c */ /* 0x000fe20000001818 */
[----:B------:R-:W-:-:S04]  /*2f30*/  LOP3.LUT R5, R126, 0x1f0, RZ, 0xc0, !PT ;  /* 0x000001f07e057812 */ /* 0x000fc800078ec0ff */
[----:B------:R-:W-:Y:S02]  /*2f40*/  LOP3.LUT R96, R5, 0x7, R96, 0xf8, !PT ;  /* 0x0000000705607812 */ /* 0x000fe400078ef860 */
[----:B------:R-:W-:Y:S01]  /*2f50*/  IADD3 R5, PT, PT, R87, -R94, -R86 ;  /* 0x8000005e57057210 */ /* 0x000fe20007ffe856 */
[----:B------:R-:W-:Y:S02]  /*2f60*/  HMMA.16816.F32 R48, R20, R16, R48 ;  /* 0x000000101430723c */ /* 0x000fe40000001830 */
[----:B------:R-:W-:-:S04]  /*2f70*/  IMAD R96, R151, 0x40, R96 ;  /* 0x0000004097607824 */ /* 0x000fc800078e0260 */
[C---:B------:R-:W-:Y:S02]  /*2f80*/  IMAD.IADD R4, R96.reuse, 0x1, R91 ;  /* 0x0000000160047824 */ /* 0x040fe400078e025b */
[----:B------:R-:W-:Y:S01]  /*2f90*/  HMMA.16816.F32 R44, R20, R18, R44 ;  /* 0x00000012142c723c */ /* 0x000fe2000000182c */
[----:B------:R-:W-:Y:S02]  /*2fa0*/  IMAD.IADD R116, R96, 0x1, R5 ;  /* 0x0000000160747824 */ /* 0x000fe400078e0205 */
[C-C-:B------:R-:W-:Y:S02]  /*2fb0*/  VIADDMNMX R138, R4.reuse, 0x1, R87.reuse, PT ;  /* 0x00000001048a7846 */ /* 0x140fe40003800157 */
[----:B------:R-:W-:-:S03]  /*2fc0*/  VIADDMNMX R137, R4, 0x9, R87, PT ;  /* 0x0000000904897846 */ /* 0x000fc60003800157 */
[C---:B------:R-:W-:Y:S08]  /*2fd0*/  HMMA.16816.F32 R28, R20.reuse, R10, R28 ;  /* 0x0000000a141c723c */ /* 0x040ff0000000181c */
[----:B------:R-:W-:Y:S01]  /*2fe0*/  HMMA.16816.F32 R72, R20, R6, R72 ;  /* 0x000000061448723c */ /* 0x000fe20000001848 */
[----:B------:R-:W-:-:S04]  /*2ff0*/  NOP ;  /* 0x0000000000007918 */ /* 0x000fc80000000000 */
[----:B------:R-:W-:-:S15]  /*3000*/  @!P1 BRA `(.L_x_7817) ;  /* 0x0000000400c09947 */ /* 0x000fde0003800000 */
        /* <DEDUP_REMOVED lines=13> */
.L_x_7819:
[----:B------:R-:W2:Y:S01]  /*30e0*/  LD.E R11, desc[UR4][R2.64+0x170] ;  /* 0x00017004020b7980 */ /* 0x000ea2000c101900 */
[----:B------:R-:W-:Y:S02]  /*30f0*/  LEA R9, R0, 0xffffff80, 0x6 ;  /* 0xffffff8000097811 */ /* 0x000fe400078e30ff */
        /* <DEDUP_REMOVED lines=58> */
.L_x_7820:
[----:B------:R-:W-:Y:S05]  /*34a0*/  BSYNC.RECONVERGENT B0 ;  /* 0x0000000000007941 */ /* 0x000fea0003800200 */
.L_x_7818:
        /* <DEDUP_REMOVED lines=38> */
.L_x_7817:
[----:B------:R-:W-:Y:S05]  /*3710*/  BSYNC.RECONVERGENT B1 ;  /* 0x0000000000017941 */ /* 0x000fea0003800200 */
.L_x_7816:
[----:B------:R-:W2:Y:S01]  /*3720*/  LD.E R100, desc[UR4][R2.64+0xdc] ;  /* 0x0000dc0402647980 */ /* 0x000ea2000c101900 */
[----:B------:R-:W-:Y:S01]  /*3730*/  IMAD.SHL.U32 R87, R124, 0x2, RZ ;  /* 0x000000027c577824 */ /* 0x000fe200078e00ff */
[----:B------:R-:W-:Y:S01]  /*3740*/  LOP3.LUT R117, R85, 0x120, R92, 0xf8, !PT ;  /* 0x0000012055757812 */ /* 0x000fe200078ef85c */
[----:B------:R-:W-:Y:S01]  /*3750*/  VIADD R84, R116, 0x8 ;  /* 0x0000000874547836 */ /* 0x000fe20000000000 */
[----:B------:R-:W-:Y:S02]  /*3760*/  BSSY B2, `(.L_x_7821) ;  /* 0x0000452000027945 */ /* 0x000fe40003800000 */
[----:B------:R-:W-:Y:S01]  /*3770*/  LOP3.LUT R87, R87, 0x6, RZ, 0xc0, !PT ;  /* 0x0000000657577812 */ /* 0x000fe200078ec0ff */
[----:B------:R-:W-:-:S04]  /*3780*/  IMAD R105, R117, 0x2, R128 ;  /* 0x0000000275697824 */ /* 0x000fc800078e0280 */
[----:B------:R-:W-:Y:S01]  /*3790*/  IMAD R9, R32, 0x40, R87 ;  /* 0x0000004020097824 */ /* 0x000fe200078e0257 */
[----:B------:R-:W-:Y:S01]  /*37a0*/  LDSM.16.MT88.4 R76, [R105+0x6000] ;  /* 0x00600000694c783b */ /* 0x000fe20000004200 */
[----:B------:R-:W-:Y:S02]  /*37b0*/  IMAD.IADD R91, R90, 0x1, R105 ;  /* 0x000000015a5b7824 */ /* 0x000fe400078e0269 */
[C---:B------:R-:W-:Y:S01]  /*37c0*/  VIADD R63, R9.reuse, 0x1 ;  /* 0x00000001093f7836 */ /* 0x040fe20000000000 */
[C---:B------:R-:W-:Y:S01]  /*37d0*/  ISETP.GT.AND P5, PT, R116.reuse, R9, PT ;  /* 0x000000097400720c */ /* 0x040fe20003fa4270 */
[C---:B-1----:R-:W-:Y:S01]  /*37e0*/  VIADD R7, R9.reuse, 0x8 ;  /* 0x0000000809077836 */ /* 0x042fe20000000000 */
[C---:B------:R-:W-:Y:S01]  /*37f0*/  ISETP.GE.AND P2, PT, R9.reuse, R138, PT ;  /* 0x0000008a0900720c */ /* 0x040fe20003f46270 */
[C---:B------:R-:W-:Y:S01]  /*3800*/  VIADD R61, R9.reuse, 0x9 ;  /* 0x00000009093d7836 */ /* 0x040fe20000000000 */
[----:B------:R-:W-:Y:S01]  /*3810*/  ISETP.GT.AND P1, PT, R116, R63, PT ;  /* 0x0000003f7400720c */ /* 0x000fe20003f24270 */
[C---:B------:R-:W-:Y:S01]  /*3820*/  VIADD R59, R9.reuse, 0x10 ;  /* 0x00000010093b7836 */ /* 0x040fe20000000000 */
[----:B------:R-:W-:Y:S01]  /*3830*/  FSEL R34, R48, -INF , !P5 ;  /* 0xff80000030227808 */ /* 0x000fe20006800000 */
[C---:B------:R-:W-:Y:S01]  /*3840*/  VIADD R57, R9.reuse, 0x11 ;  /* 0x0000001109397836 */ /* 0x040fe20000000000 */
[C---:B------:R-:W-:Y:S01]  /*3850*/  ISETP.GT.AND P5, PT, R116.reuse, R7, PT ;  /* 0x000000077400720c */ /* 0x040fe20003fa4270 */
[----:B------:R-:W-:Y:S01]  /*3860*/  VIADD R55, R9, 0x18 ;  /* 0x0000001809377836 */ /* 0x000fe20000000000 */
[----:B------:R-:W-:Y:S01]  /*3870*/  FSEL R5, R49, -INF , !P1 ;  /* 0xff80000031057808 */ /* 0x000fe20004800000 */
        /* <DEDUP_REMOVED lines=16> */
[----:B------:R-:W-:Y:S01]  /*3980*/  LDSM.16.MT88.4 R68, [R91+0x6000] ;  /* 0x006000005b44783b */ /* 0x000fe20000004200 */
[----:B------:R-:W-:-:S02]  /*3990*/  ISETP.GT.AND P1, PT, R116, R53, PT ;  /* 0x000000357400720c */ /* 0x000fc40003f24270 */
[----:B------:R-:W-:Y:S02]  /*39a0*/  FSEL R34, R34, -INF , !P2 ;  /* 0xff80000022227808 */ /* 0x000fe40005000000 */
[----:B------:R-:W-:Y:S02]  /*39b0*/  FSEL R10, R36, -INF , !P5 ;  /* 0xff800000240a7808 */ /* 0x000fe40006800000 */
[----:B------:R-:W-:Y:S02]  /*39c0*/  ISETP.GE.AND P2, PT, R7, R138, PT ;  /* 0x0000008a0700720c */ /* 0x000fe40003f46270 */
[C---:B------:R-:W-:Y:S02]  /*39d0*/  ISETP.GT.AND P5, PT, R116.reuse, R35, PT ;  /* 0x000000237400720c */ /* 0x040fe40003fa4270 */
[----:B------:R-:W-:Y:S02]  /*39e0*/  FSEL R8, R37, -INF , !P1 ;  /* 0xff80000025087808 */ /* 0x000fe40004800000 */
[----:B------:R-:W-:-:S02]  /*39f0*/  ISETP.GT.AND P1, PT, R116, R33, PT ;  /* 0x000000217400720c */ /* 0x000fc40003f24270 */
[-C--:B------:R-:W-:Y:S02]  /*3a00*/  ISETP.GE.AND P6, PT, R63, R138.reuse, PT ;  /* 0x0000008a3f00720c */ /* 0x080fe40003fc6270 */
[----:B------:R-:W-:Y:S02]  /*3a10*/  FSEL R44, R44, -INF , !P2 ;  /* 0xff8000002c2c7808 */ /* 0x000fe40005000000 */
[----:B------:R-:W-:Y:S02]  /*3a20*/  FSEL R12, R12, -INF , !P5 ;  /* 0xff8000000c0c7808 */ /* 0x000fe40006800000 */
[----:B------:R-:W-:Y:S02]  /*3a30*/  ISETP.GE.AND P2, PT, R59, R138, PT ;  /* 0x0000008a3b00720c */ /* 0x000fe40003f46270 */
[----:B------:R-:W-:Y:S02]  /*3a40*/  ISETP.GT.AND P5, PT, R116, R23, PT ;  /* 0x000000177400720c */ /* 0x000fe40003fa4270 */
[----:B------:R-:W-:-:S02]  /*3a50*/  FSEL R13, R13, -INF , !P1 ;  /* 0xff8000000d0d7808 */ /* 0x000fc40004800000 */
[----:B------:R-:W-:Y:S02]  /*3a60*/  FSEL R5, R5, -INF , !P6 ;  /* 0xff80000005057808 */ /* 0x000fe40007000000 */
[----:B------:R-:W-:Y:S02]  /*3a70*/  ISETP.GT.AND P1, PT, R116, R21, PT ;  /* 0x000000157400720c */ /* 0x000fe40003f24270 */
[----:B------:R-:W-:Y:S02]  /*3a80*/  ISETP.GE.AND P6, PT, R61, R138, PT ;  /* 0x0000008a3d00720c */ /* 0x000fe40003fc6270 */
[----:B------:R-:W-:Y:S02]  /*3a90*/  FSEL R16, R16, -INF , !P2 ;  /* 0xff80000010107808 */ /* 0x000fe40005000000 */
[----:B------:R-:W-:Y:S02]  /*3aa0*/  FSEL R28, R28, -INF , !P5 ;  /* 0xff8000001c1c7808 */ /* 0x000fe40006800000 */
[----:B------:R-:W-:-:S02]  /*3ab0*/  ISETP.GT.AND P4, PT, R84, R9, PT ;  /* 0x000000095400720c */ /* 0x000fc40003f84270 */
[C---:B------:R-:W-:Y:S01]  /*3ac0*/  ISETP.GE.AND P3, PT, R9.reuse, R137, PT ;  /* 0x000000890900720c */ /* 0x040fe20003f66270 */
[----:B------:R-:W-:Y:S01]  /*3ad0*/  VIADD R9, R9, 0x39 ;  /* 0x0000003909097836 */ /* 0x000fe20000000000 */
[----:B------:R-:W-:Y:S02]  /*3ae0*/  ISETP.GE.AND P2, PT, R55, R138, PT ;  /* 0x0000008a3700720c */ /* 0x000fe40003f46270 */
[C---:B------:R-:W-:Y:S02]  /*3af0*/  ISETP.GT.AND P5, PT, R116.reuse, R19, PT ;  /* 0x000000137400720c */ /* 0x040fe40003fa4270 */
[----:B------:R-:W-:Y:S02]  /*3b00*/  FSEL R29, R29, -INF , !P1 ;  /* 0xff8000001d1d7808 */ /* 0x000fe40004800000 */
[----:B------:R-:W-:Y:S02]  /*3b10*/  FSEL R40, R45, -INF , !P6 ;  /* 0xff8000002d287808 */ /* 0x000fe40007000000 */
[----:B------:R-:W-:-:S02]  /*3b20*/  ISETP.GT.AND P1, PT, R116, R17, PT ;  /* 0x000000117400720c */ /* 0x000fc40003f24270 */
[-C--:B------:R-:W-:Y:S02]  /*3b30*/  ISETP.GE.AND P6, PT, R57, R138.reuse, PT ;  /* 0x0000008a3900720c */ /* 0x080fe40003fc6270 */
[----:B------:R-:W-:Y:S02]  /*3b40*/  FSEL R10, R10, -INF , !P2 ;  /* 0xff8000000a0a7808 */ /* 0x000fe40005000000 */
[----:B------:R-:W-:Y:S02]  /*3b50*/  FSEL R4, R24, -INF , !P5 ;  /* 0xff80000018047808 */ /* 0x000fe40006800000 */
[----:B------:R-:W-:Y:S02]  /*3b60*/  ISETP.GE.AND P2, PT, R35, R138, PT ;  /* 0x0000008a2300720c */ /* 0x000fe40003f46270 */
[----:B------:R-:W-:Y:S02]  /*3b70*/  FSEL R24, R25, -INF , !P1 ;  /* 0xff80000019187808 */ /* 0x000fe40004800000 */
[----:B------:R-:W-:-:S02]  /*3b80*/  FSEL R18, R18, -INF , !P6 ;  /* 0xff80000012127808 */ /* 0x000fc40007000000 */
[C---:B------:R-:W-:Y:S02]  /*3b90*/  ISETP.GT.AND P1, PT, R116.reuse, R9, PT ;  /* 0x000000097400720c */ /* 0x040fe40003f24270 */
[-C--:B------:R-:W-:Y:S02]  /*3ba0*/  ISETP.GE.AND P6, PT, R53, R138.reuse, PT ;  /* 0x0000008a3500720c */ /* 0x080fe40003fc6270 */
[----:B------:R-:W-:Y:S02]  /*3bb0*/  ISETP.GT.AND P5, PT, R116, R11, PT ;  /* 0x0000000b7400720c */ /* 0x000fe40003fa4270 */
[----:B------:R-:W-:Y:S02]  /*3bc0*/  FSEL R104, R12, -INF , !P2 ;  /* 0xff8000000c687808 */ /* 0x000fe40005000000 */
[----:B------:R-:W-:Y:S02]  /*3bd0*/  ISETP.GE.AND P2, PT, R23, R138, PT ;  /* 0x0000008a1700720c */ /* 0x000fe40003f46270 */
[----:B------:R-:W-:-:S02]  /*3be0*/  FSEL R73, R73, -INF , !P1 ;  /* 0xff80000049497808 */ /* 0x000fc40004800000 */
[----:B------:R-:W-:Y:S02]  /*3bf0*/  FSEL R8, R8, -INF , !P6 ;  /* 0xff80000008087808 */ /* 0x000fe40007000000 */
[-C--:B------:R-:W-:Y:S02]  /*3c00*/  ISETP.GE.AND P1, PT, R9, R138.reuse, PT ;  /* 0x0000008a0900720c */ /* 0x080fe40003f26270 */
[-C--:B------:R-:W-:Y:S02]  /*3c10*/  ISETP.GE.AND P6, PT, R33, R138.reuse, PT ;  /* 0x0000008a2100720c */ /* 0x080fe40003fc6270 */
[----:B------:R-:W-:Y:S02]  /*3c20*/  FSEL R72, R72, -INF , !P5 ;  /* 0xff80000048487808 */ /* 0x000fe40006800000 */
[----:B------:R-:W-:Y:S02]  /*3c30*/  ISETP.GE.AND P5, PT, R11, R138, PT ;  /* 0x0000008a0b00720c */ /* 0x000fe40003fa6270 */
[----:B------:R-:W-:-:S02]  /*3c40*/  FSEL R108, R28, -INF , !P2 ;  /* 0xff8000001c6c7808 */ /* 0x000fc40005000000 */
[-C--:B------:R-:W-:Y:S02]  /*3c50*/  ISETP.GE.AND P2, PT, R19, R138.reuse, PT ;  /* 0x0000008a1300720c */ /* 0x080fe40003f46270 */
[----:B------:R-:W-:Y:S02]  /*3c60*/  FSEL R50, R50, -INF , !P4 ;  /* 0xff80000032327808 */ /* 0x000fe40006000000 */
[----:B------:R-:W-:Y:S02]  /*3c70*/  FSEL R101, R73, -INF , !P1 ;  /* 0xff80000049657808 */ /* 0x000fe40004800000 */
[----:B------:R-:W-:Y:S02]  /*3c80*/  FSEL R114, R13, -INF , !P6 ;  /* 0xff8000000d727808 */ /* 0x000fe40007000000 */
[----:B------:R-:W-:Y:S02]  /*3c90*/  ISETP.GT.AND P1, PT, R84, R61, PT ;  /* 0x0000003d5400720c */ /* 0x000fe40003f24270 */
[----:B------:R-:W-:-:S02]  /*3ca0*/  ISETP.GE.AND P6, PT, R21, R138, PT ;  /* 0x0000008a1500720c */ /* 0x000fc40003fc6270 */
[----:B------:R-:W-:Y:S02]  /*3cb0*/  FSEL R103, R72, -INF , !P5 ;  /* 0xff80000048677808 */ /* 0x000fe40006800000 */
[----:B------:R-:W-:Y:S02]  /*3cc0*/  ISETP.GT.AND P4, PT, R84, R7, PT ;  /* 0x000000075400720c */ /* 0x000fe40003f84270 */
[-C--:B------:R-:W-:Y:S02]  /*3cd0*/  ISETP.GE.AND P5, PT, R7, R137.reuse, PT ;  /* 0x000000890700720c */ /* 0x080fe40003fa6270 */
[----:B------:R-:W-:Y:S02]  /*3ce0*/  FSEL R25, R4, -INF , !P2 ;  /* 0xff80000004197808 */ /* 0x000fe40005000000 */
        /* <DEDUP_REMOVED lines=11> */
[-C--:B------:R-:W-:Y:S02]  /*3da0*/  ISETP.GE.AND P6, PT, R63, R137.reuse, PT ;  /* 0x000000893f00720c */ /* 0x080fe40003fc6270 */
[----:B------:R-:W-:Y:S02]  /*3db0*/  FSEL R28, R51, -INF , !P2 ;  /* 0xff800000331c7808 */ /* 0x000fe40005000000 */
[----:B------:R-:W-:Y:S01]  /*3dc0*/  FSEL R6, R6, -INF , !P5 ;  /* 0xff80000006067808 */ /* 0x000fe20006800000 */
[----:B------:R-:W-:Y:S01]  /*3dd0*/  LDSM.16.MT88.4 R48, [R91+0x7000] ;  /* 0x007000005b30783b */ /* 0x000fe20000004200 */
[----:B------:R-:W-:-:S02]  /*3de0*/  ISETP.GE.AND P5, PT, R57, R137, PT ;  /* 0x000000893900720c */ /* 0x000fc40003fa6270 */
[----:B------:R-:W-:Y:S02]  /*3df0*/  FSEL R43, R43, -INF , !P1 ;  /* 0xff8000002b2b7808 */ /* 0x000fe40004800000 */
[----:B------:R-:W-:Y:S02]  /*3e00*/  FSEL R12, R39, -INF , !P3 ;  /* 0xff800000270c7808 */ /* 0x000fe40005800000 */
[C---:B------:R-:W-:Y:S02]  /*3e10*/  ISETP.GT.AND P3, PT, R84.reuse, R33, PT ;  /* 0x000000215400720c */ /* 0x040fe40003f64270 */
[----:B------:R-:W-:Y:S02]  /*3e20*/  ISETP.GT.AND P2, PT, R84, R59, PT ;  /* 0x0000003b5400720c */ /* 0x000fe40003f44270 */
[----:B------:R-:W-:Y:S02]  /*3e30*/  FSEL R28, R28, -INF , !P6 ;  /* 0xff8000001c1c7808 */ /* 0x000fe40007000000 */
[----:B------:R-:W-:-:S02]  /*3e40*/  FMNMX3.FTZ R13, R34, R5, R44, !PT ;  /* 0x00000005220d7276 */ /* 0x000fc4000781002c */
[C---:B------:R-:W-:Y:S02]  /*3e50*/  ISETP.GT.AND P6, PT, R84.reuse, R55, PT ;  /* 0x000000375400720c */ /* 0x040fe40003fc4270 */
[----:B------:R-:W-:Y:S02]  /*3e60*/  ISETP.GT.AND P1, PT, R84, R35, PT ;  /* 0x000000235400720c */ /* 0x000fe40003f24270 */
[----:B------:R-:W-:Y:S02]  /*3e70*/  FSEL R60, R43, -INF , !P5 ;  /* 0xff8000002b3c7808 */ /* 0x000fe40006800000 */
[----:B------:R-:W-:Y:S02]  /*3e80*/  ISETP.GE.AND P5, PT, R33, R137, PT ;  /* 0x000000892100720c */ /* 0x000fe40003fa6270 */
[----:B------:R-:W-:Y:S02]  /*3e90*/  FSEL R15, R15, -INF , !P3 ;  /* 0xff8000000f0f7808 */ /* 0x000fe40005800000 */
[----:B------:R-:W-:-:S02]  /*3ea0*/  FSEL R20, R42, -INF , !P2 ;  /* 0xff8000002a147808 */ /* 0x000fc40005000000 */
[----:B------:R-:W-:Y:S02]  /*3eb0*/  FMNMX3.FTZ R13, R13, R40, R16, !PT ;  /* 0x000000280d0d7276 */ /* 0x000fe40007810010 */
[-C--:B------:R-:W-:Y:S02]  /*3ec0*/  ISETP.GE.AND P4, PT, R59, R137.reuse, PT ;  /* 0x000000893b00720c */ /* 0x080fe40003f86270 */
[----:B------:R-:W-:Y:S01]  /*3ed0*/  ISETP.GE.AND P2, PT, R55, R137, PT ;  /* 0x000000893700720c */ /* 0x000fe20003f46270 */
[----:B------:R-:W-:Y:S01]  /*3ee0*/  LDSM.16.MT88.4 R56, [R105+0x8000] ;  /* 0x008000006938783b */ /* 0x000fe20000004200 */
[----:B------:R-:W-:Y:S02]  /*3ef0*/  FSEL R22, R38, -INF , !P6 ;  /* 0xff80000026167808 */ /* 0x000fe40007000000 */
[----:B------:R-:W-:Y:S02]  /*3f00*/  FSEL R14, R14, -INF , !P1 ;  /* 0xff8000000e0e7808 */ /* 0x000fe40004800000 */
[----:B------:R-:W-:-:S02]  /*3f10*/  ISETP.GT.AND P1, PT, R84, R21, PT ;  /* 0x000000155400720c */ /* 0x000fc40003f24270 */
[----:B------:R-:W-:Y:S02]  /*3f20*/  ISETP.GT.AND P3, PT, R84, R19, PT ;  /* 0x000000135400720c */ /* 0x000fe40003f64270 */
[----:B------:R-:W-:Y:S02]  /*3f30*/  FSEL R112, R15, -INF , !P5 ;  /* 0xff8000000f707808 */ /* 0x000fe40006800000 */
[----:B------:R-:W-:Y:S02]  /*3f40*/  FMNMX3.FTZ R15, R13, R18, R10, !PT ;  /* 0x000000120d0f7276 */ /* 0x000fe4000781000a */
[----:B------:R-:W-:Y:S02]  /*3f50*/  FSEL R20, R20, -INF , !P4 ;  /* 0xff80000014147808 */ /* 0x000fe40006000000 */
[----:B------:R-:W-:Y:S02]  /*3f60*/  FSEL R22, R22, -INF , !P2 ;  /* 0xff80000016167808 */ /* 0x000fe40005000000 */
[----:B------:R-:W-:-:S02]  /*3f70*/  FMNMX3.FTZ R13, R7, R28, R6, !PT ;  /* 0x0000001c070d7276 */ /* 0x000fc40007810006 */
[----:B------:R-:W-:Y:S02]  /*3f80*/  ISETP.GT.AND P2, PT, R84, R23, PT ;  /* 0x000000175400720c */ /* 0x000fe40003f44270 */
[----:B------:R-:W-:Y:S02]  /*3f90*/  FSEL R31, R31, -INF , !P1 ;  /* 0xff8000001f1f7808 */ /* 0x000fe40004800000 */
[----:B------:R-:W-:Y:S02]  /*3fa0*/  FSEL R111, R26, -INF , !P3 ;  /* 0xff8000001a6f7808 */ /* 0x000fe40005800000 */
[----:B------:R-:W-:Y:S02]  /*3fb0*/  ISETP.GE.AND P4, PT, R53, R137, PT ;  /* 0x000000893500720c */ /* 0x000fe40003f86270 */
[----:B------:R-:W-:Y:S02]  /*3fc0*/  ISETP.GT.AND P1, PT, R84, R11, PT ;  /* 0x0000000b5400720c */ /* 0x000fe40003f24270 */
[----:B------:R-:W-:-:S02]  /*3fd0*/  ISETP.GE.AND P3, PT, R11, R137, PT ;  /* 0x000000890b00720c */ /* 0x000fc40003f66270 */
[----:B------:R-:W-:Y:S02]  /*3fe0*/  ISETP.GE.AND P6, PT, R35, R137, PT ;  /* 0x000000892300720c */ /* 0x000fe40003fc6270 */
[----:B------:R-:W-:Y:S02]  /*3ff0*/  FMNMX3.FTZ R11, R13, R4, R20, !PT ;  /* 0x000000040d0b7276 */ /* 0x000fe40007810014 */
[----:B------:R-:W-:Y:S02]  /*4000*/  FSEL R30, R30, -INF , !P2 ;  /* 0xff8000001e1e7808 */ /* 0x000fe40005000000 */
[----:B------:R-:W-:Y:S02]  /*4010*/  ISETP.GT.AND P2, PT, R84, R17, PT ;  /* 0x000000115400720c */ /* 0x000fe40003f44270 */
[----:B------:R-:W-:Y:S02]  /*4020*/  FSEL R12, R12, -INF , !P4 ;  /* 0xff8000000c0c7808 */ /* 0x000fe40006000000 */
[----:B------:R-:W-:-:S02]  /*4030*/  FMNMX3.FTZ R15, R15, R8, R104, !PT ;  /* 0x000000080f0f7276 */ /* 0x000fc40007810068 */
[----:B------:R-:W-:Y:S02]  /*4040*/  ISETP.GE.AND P4, PT, R23, R137, PT ;  /* 0x000000891700720c */ /* 0x000fe40003f86270 */
[----:B------:R-:W-:Y:S02]  /*4050*/  FSEL R122, R14, -INF , !P6 ;  /* 0xff8000000e7a7808 */ /* 0x000fe40007000000 */
[----:B------:R-:W-:Y:S02]  /*4060*/  FMNMX3.FTZ R11, R11, R60, R22, !PT ;  /* 0x0000003c0b0b7276 */ /* 0x000fe40007810016 */
[----:B------:R-:W-:Y:S02]  /*4070*/  FSEL R27, R27, -INF , !P2 ;  /* 0xff8000001b1b7808 */ /* 0x000fe40005000000 */
[----:B------:R-:W-:Y:S02]  /*4080*/  FSEL R74, R74, -INF , !P1 ;  /* 0xff8000004a4a7808 */ /* 0x000fe40004800000 */
[----:B------:R-:W-:-:S02]  /*4090*/  FMNMX3.FTZ R14, R15, R114, R108, !PT ;  /* 0x000000720f0e7276 */ /* 0x000fc4000781006c */
[----:B------:R-:W-:Y:S02]  /*40a0*/  ISETP.GT.AND P2, PT, R84, R9, PT ;  /* 0x000000095400720c */ /* 0x000fe40003f44270 */
[-C--:B------:R-:W-:Y:S02]  /*40b0*/  ISETP.GE.AND P1, PT, R9, R137.reuse, PT ;  /* 0x000000890900720c */ /* 0x080fe40003f26270 */
[-C--:B------:R-:W-:Y:S02]  /*40c0*/  ISETP.GE.AND P6, PT, R21, R137.reuse, PT ;  /* 0x000000891500720c */ /* 0x080fe40003fc6270 */
[----:B------:R-:W-:Y:S02]  /*40d0*/  ISETP.GE.AND P5, PT, R19, R137, PT ;  /* 0x000000891300720c */ /* 0x000fe40003fa6270 */
[----:B------:R-:W-:Y:S02]  /*40e0*/  FSEL R110, R30, -INF , !P4 ;  /* 0xff8000001e6e7808 */ /* 0x000fe40006000000 */
[----:B------:R-:W-:-:S02]  /*40f0*/  FMNMX3.FTZ R9, R11, R12, R122, !PT ;  /* 0x0000000c0b097276 */ /* 0x000fc4000781007a */
[----:B------:R-:W-:Y:S02]  /*4100*/  FMNMX3.FTZ R14, R14, R106, R25, !PT ;  /* 0x0000006a0e0e7276 */ /* 0x000fe40007810019 */
[----:B------:R-:W-:Y:S02]  /*4110*/  ISETP.GE.AND P4, PT, R17, R137, PT ;  /* 0x000000891100720c */ /* 0x000fe40003f86270 */
[----:B------:R-:W-:Y:S02]  /*4120*/  FSEL R26, R31, -INF , !P6 ;  /* 0xff8000001f1a7808 */ /* 0x000fe40007000000 */
[----:B------:R-:W-:Y:S02]  /*4130*/  FSEL R111, R111, -INF , !P5 ;  /* 0xff8000006f6f7808 */ /* 0x000fe40006800000 */
[----:B------:R-:W-:Y:S02]  /*4140*/  FMNMX3.FTZ R9, R9, R112, R110, !PT ;  /* 0x0000007009097276 */ /* 0x000fe4000781006e */
[----:B------:R-:W-:-:S02]  /*4150*/  FMNMX3.FTZ R14, R14, R24, R103, !PT ;  /* 0x000000180e0e7276 */ /* 0x000fc40007810067 */
[----:B------:R-:W-:Y:S02]  /*4160*/  FSEL R75, R75, -INF , !P2 ;  /* 0xff8000004b4b7808 */ /* 0x000fe40005000000 */
        /* <DEDUP_REMOVED lines=20> */
[-CC-:B------:R-:W-:Y:S01]  /*42b0*/  FFMA.FTZ R30, R40, R100.reuse, -R123.reuse ;  /* 0x00000064281e7223 */ /* 0x180fe2000001087b */
[-CC-:B------:R-:W-:Y:S01]  /*42c0*/  FFMA.FTZ R33, R5, R100.reuse, -R123.reuse ;  /* 0x0000006405217223 */ /* 0x180fe2000001087b */
[----:B------:R-:W1:Y:S01]  /*42d0*/  LDSM.16.MT88.4 R40, [R105+0x7000] ;  /* 0x007000006928783b */ /* 0x000e620000004200 */
        /* <DEDUP_REMOVED lines=8> */
[-C--:B------:R-:W-:Y:S01]  /*4360*/  FFMA.FTZ R28, R4, R100.reuse, -R113 ;  /* 0x00000064041c7223 */ /* 0x080fe20000010871 */
[----:B------:R-:W-:Y:S01]  /*4370*/  MUFU.EX2 R34, R34 ;  /* 0x0000002200227308 */ /* 0x000fe20000000800 */
[----:B------:R-:W2:Y:S01]  /*4380*/  LDSM.16.MT88.4 R4, [R91+0x8000] ;  /* 0x008000005b04783b */ /* 0x000ea20000004200 */
[-C--:B------:R-:W-:Y:S01]  /*4390*/  FFMA.FTZ R96, R18, R100.reuse, -R123 ;  /* 0x0000006412607223 */ /* 0x080fe2000001087b */
[-C--:B------:R-:W-:Y:S01]  /*43a0*/  FFMA.FTZ R94, R12, R100.reuse, -R113 ;  /* 0x000000640c5e7223 */ /* 0x080fe20000010871 */
[----:B------:R-:W3:Y:S01]  /*43b0*/  MUFU.EX2 R33, R33 ;  /* 0x0000002100217308 */ /* 0x000ee20000000800 */
[----:B------:R-:W4:Y:S01]  /*43c0*/  LDSM.16.MT88.4 R16, [R105+0x6400] ;  /* 0x006400006910783b */ /* 0x000f220000004200 */
[-CC-:B------:R-:W-:Y:S01]  /*43d0*/  FFMA.FTZ R92, R10, R100.reuse, -R123.reuse ;  /* 0x000000640a5c7223 */ /* 0x180fe2000001087b */
[-C--:B------:R-:W-:Y:S01]  /*43e0*/  FFMA.FTZ R93, R8, R100.reuse, -R123 ;  /* 0x00000064085d7223 */ /* 0x080fe2000001087b */
[----:B------:R-:W5:Y:S01]  /*43f0*/  MUFU.EX2 R31, R31 ;  /* 0x0000001f001f7308 */ /* 0x000f620000000800 */
[----:B------:R-:W4:Y:S01]  /*4400*/  LDSM.16.MT88.4 R12, [R91+0x6400] ;  /* 0x006400005b0c783b */ /* 0x000f220000004200 */
[-CC-:B------:R-:W-:Y:S01]  /*4410*/  FFMA.FTZ R99, R20, R100.reuse, -R113.reuse ;  /* 0x0000006414637223 */ /* 0x180fe20000010871 */
[-CC-:B------:R-:W-:Y:S01]  /*4420*/  FFMA.FTZ R98, R60, R100.reuse, -R113.reuse ;  /* 0x000000643c627223 */ /* 0x180fe20000010871 */
[----:B------:R-:W-:Y:S01]  /*4430*/  MUFU.EX2 R90, R90 ;  /* 0x0000005a005a7308 */ /* 0x000fe20000000800 */
[----:B------:R-:W4:Y:S01]  /*4440*/  LDSM.16.MT88.4 R8, [R91+0x7400] ;  /* 0x007400005b08783b */ /* 0x000f220000004200 */
[-C--:B------:R-:W-:Y:S01]  /*4450*/  FFMA.FTZ R95, R22, R100.reuse, -R113 ;  /* 0x00000064165f7223 */ /* 0x080fe20000010871 */
[--C-:B------:R-:W-:Y:S01]  /*4460*/  FFMA.FTZ R115, R108, R100, -R123.reuse ;  /* 0x000000646c737223 */ /* 0x100fe2000001087b */
[----:B------:R-:W1:Y:S01]  /*4470*/  MUFU.EX2 R35, R35 ;  /* 0x0000002300237308 */ /* 0x000e620000000800 */
[----:B------:R-:W4:Y:S01]  /*4480*/  LDSM.16.MT88.4 R20, [R105+0x7400] ;  /* 0x007400006914783b */ /* 0x000f220000004200 */
[----:B---3--:R-:W-:Y:S01]  /*4490*/  F2FP.F16.F32.PACK_AB R64, R33, R34 ;  /* 0x000000222140723e */ /* 0x008fe200000000ff */
[-CC-:B------:R-:W-:Y:S01]  /*44a0*/  FFMA.FTZ R104, R104, R100.reuse, -R123.reuse ;  /* 0x0000006468687223 */ /* 0x180fe2000001087b */
[----:B------:R-:W-:Y:S01]  /*44b0*/  MUFU.EX2 R29, R29 ;  /* 0x0000001d001d7308 */ /* 0x000fe20000000800 */
[-CC-:B------:R-:W-:Y:S01]  /*44c0*/  FFMA.FTZ R129, R114, R100.reuse, -R123.reuse ;  /* 0x0000006472817223 */ /* 0x180fe2000001087b */
[----:B-----5:R-:W-:Y:S01]  /*44d0*/  F2FP.F16.F32.PACK_AB R66, R30, R31 ;  /* 0x0000001f1e42723e */ /* 0x020fe200000000ff */
[-C--:B------:R-:W-:Y:S01]  /*44e0*/  FFMA.FTZ R106, R106, R100.reuse, -R123 ;  /* 0x000000646a6a7223 */ /* 0x080fe2000001087b */
[----:B------:R-:W3:Y:S01]  /*44f0*/  MUFU.EX2 R28, R28 ;  /* 0x0000001c001c7308 */ /* 0x000ee20000000800 */
        /* <DEDUP_REMOVED lines=8> */
[-CC-:B------:R-:W-:Y:S01]  /*4580*/  FFMA.FTZ R159, R107, R100.reuse, -R113.reuse ;  /* 0x000000646b9f7223 */ /* 0x180fe20000010871 */
[-CC-:B------:R-:W-:Y:S01]  /*4590*/  FFMA.FTZ R122, R111, R100.reuse, -R113.reuse ;  /* 0x000000646f7a7223 */ /* 0x180fe20000010871 */
[-CC-:B------:R-:W-:Y:S01]  /*45a0*/  FFMA.FTZ R111, R102, R100.reuse, -R113.reuse ;  /* 0x00000064666f7223 */ /* 0x180fe20000010871 */
[----:B------:R-:W-:Y:S01]  /*45b0*/  MUFU.EX2 R92, R92 ;  /* 0x0000005c005c7308 */ /* 0x000fe20000000800 */
[----:B------:R-:W-:Y:S01]  /*45c0*/  FFMA.FTZ R109, R109, R100, -R113 ;  /* 0x000000646d6d7223 */ /* 0x000fe20000010871 */
[----:B---3--:R-:W-:Y:S01]  /*45d0*/  F2FP.F16.F32.PACK_AB R67, R28, R29 ;  /* 0x0000001d1c43723e */ /* 0x008fe200000000ff */
[----:B------:R-:W-:Y:S01]  /*45e0*/  FADD.FTZ R34, R34, R33 ;  /* 0x0000002122227221 */ /* 0x000fe20000010000 */
[----:B------:R-:W-:Y:S01]  /*45f0*/  MUFU.EX2 R93, R93 ;  /* 0x0000005d005d7308 */ /* 0x000fe20000000800 */
[----:B------:R-:W-:Y:S01]  /*4600*/  FADD.FTZ R90, R90, R35 ;  /* 0x000000235a5a7221 */ /* 0x000fe20000010000 */
[----:B------:R-:W-:Y:S01]  /*4610*/  ISETP.GT.U32.AND P1, PT, R32, R143, PT ;  /* 0x0000008f2000720c */ /* 0x000fe20003f24070 */
[----:B------:R-:W-:Y:S01]  /*4620*/  FADD.FTZ R31, R31, R34 ;  /* 0x000000221f1f7221 */ /* 0x000fe20000010000 */
[----:B------:R-:W-:Y:S01]  /*4630*/  MUFU.EX2 R99, R99 ;  /* 0x0000006300637308 */ /* 0x000fe20000000800 */
[----:B------:R-:W-:Y:S01]  /*4640*/  HMMA.16816.F32 R80, R64, R76, RZ ;  /* 0x0000004c4050723c */ /* 0x000fe200000018ff */
[----:B------:R-:W-:Y:S01]  /*4650*/  FADD.FTZ R29, R29, R90 ;  /* 0x0000005a1d1d7221 */ /* 0x000fe20000010000 */
[----:B------:R-:W-:Y:S01]  /*4660*/  FADD.FTZ R30, R30, R31 ;  /* 0x0000001f1e1e7221 */ /* 0x000fe20000010000 */
[----:B------:R-:W3:Y:S02]  /*4670*/  MUFU.EX2 R98, R98 ;  /* 0x0000006200627308 */ /* 0x000ee40000000800 */
[----:B------:R-:W-:-:S02]  /*4680*/  FADD.FTZ R28, R28, R29 ;  /* 0x0000001d1c1c7221 */ /* 0x000fc40000010000 */
[----:B------:R-:W-:Y:S01]  /*4690*/  MUFU.EX2 R95, R95 ;  /* 0x0000005f005f7308 */ /* 0x000fe20000000800 */
[C---:B------:R-:W-:Y:S03]  /*46a0*/  HMMA.16816.F32 R72, R64.reuse, R68, RZ ;  /* 0x000000444048723c */ /* 0x040fe600000018ff */
[----:B------:R-:W5:Y:S04]  /*46b0*/  MUFU.EX2 R94, R94 ;  /* 0x0000005e005e7308 */ /* 0x000f680000000800 */
        /* <DEDUP_REMOVED lines=13> */
[----:B------:R-:W-:Y:S01]  /*4790*/  HMMA.16816.F32 R36, R64, R40, RZ ;  /* 0x000000284024723c */ /* 0x000fe200000018ff */
[----:B--2---:R-:W-:-:S02]  /*47a0*/  FFMA.FTZ R112, R25, R100, -R123 ;  /* 0x0000006419707223 */ /* 0x004fc4000001087b */
[----:B------:R-:W-:Y:S04]  /*47b0*/  MUFU.EX2 R102, R122 ;  /* 0x0000007a00667308 */ /* 0x000fe80000000800 */
[----:B------:R-:W-:Y:S01]  /*47c0*/  MUFU.EX2 R112, R112 ;  /* 0x0000007000707308 */ /* 0x000fe20000000800 */
[C---:B------:R-:W-:Y:S03]  /*47d0*/  HMMA.16816.F32 R52, R64.reuse, R56, RZ ;  /* 0x000000384034723c */ /* 0x040fe600000018ff */
[----:B------:R-:W-:Y:S04]  /*47e0*/  MUFU.EX2 R107, R111 ;  /* 0x0000006f006b7308 */ /* 0x000fe80000000800 */
[----:B------:R-:W-:Y:S01]  /*47f0*/  MUFU.EX2 R159, R159 ;  /* 0x0000009f009f7308 */ /* 0x000fe20000000800 */
[C---:B------:R-:W-:Y:S08]  /*4800*/  HMMA.16816.F32 R40, R64.reuse, R42, RZ ;  /* 0x0000002a4028723c */ /* 0x040ff000000018ff */
[C---:B------:R-:W-:Y:S08]  /*4810*/  HMMA.16816.F32 R56, R64.reuse, R58, RZ ;  /* 0x0000003a4038723c */ /* 0x040ff000000018ff */
[----:B------:R-:W-:Y:S01]  /*4820*/  HMMA.16816.F32 R60, R64, R4, RZ ;  /* 0x00000004403c723c */ /* 0x000fe200000018ff */
[----:B-1----:R-:W-:-:S02]  /*4830*/  F2FP.F16.F32.PACK_AB R4, R96, R97 ;  /* 0x000000616004723e */ /* 0x002fc400000000ff */
[----:B---3--:R-:W-:Y:S01]  /*4840*/  F2FP.F16.F32.PACK_AB R5, R98, R99 ;  /* 0x000000636205723e */ /* 0x008fe200000000ff */
[----:B------:R-:W-:-:S04]  /*4850*/  FADD.FTZ R99, R99, R28 ;  /* 0x0000001c63637221 */ /* 0x000fc80000010000 */
[----:B------:R-:W-:Y:S01]  /*4860*/  HMMA.16816.F32 R64, R64, R6, RZ ;  /* 0x000000064040723c */ /* 0x000fe200000018ff */
[----:B------:R-:W-:Y:S01]  /*4870*/  F2FP.F16.F32.PACK_AB R6, R93, R92 ;  /* 0x0000005c5d06723e */ /* 0x000fe200000000ff */
[----:B------:R-:W-:Y:S01]  /*4880*/  FADD.FTZ R98, R98, R99 ;  /* 0x0000006362627221 */ /* 0x000fe20000010000 */
[----:B-----5:R-:W-:-:S03]  /*4890*/  F2FP.F16.F32.PACK_AB R7, R94, R95 ;  /* 0x0000005f5e07723e */ /* 0x020fc600000000ff */
[----:B------:R-:W-:-:S04]  /*48a0*/  FADD.FTZ R95, R95, R98 ;  /* 0x000000625f5f7221 */ /* 0x000fc80000010000 */
[----:B----4-:R-:W-:Y:S01]  /*48b0*/  HMMA.16816.F32 R80, R4, R16, R80 ;  /* 0x000000100450723c */ /* 0x010fe20000001850 */
[----:B------:R-:W-:-:S07]  /*48c0*/  FADD.FTZ R94, R94, R95 ;  /* 0x0000005f5e5e7221 */ /* 0x000fce0000010000 */
        /* <DEDUP_REMOVED lines=21> */
[C---:B---3--:R-:W-:Y:S08]  /*4a20*/  HMMA.16816.F32 R80, R4.reuse, R8, R80 ;  /* 0x000000080450723c */ /* 0x048ff00000001850 */
[C---:B------:R-:W-:Y:S01]  /*4a30*/  HMMA.16816.F32 R76, R4.reuse, R10, R76 ;  /* 0x0000000a044c723c */ /* 0x040fe2000000184c */
[----:B------:R-:W3:Y:S07]  /*4a40*/  LDSM.16.MT88.4 R8, [R105+0x8800] ;  /* 0x008800006908783b */ /* 0x000eee0000004200 */
[C---:B-1----:R-:W-:Y:S01]  /*4a50*/  HMMA.16816.F32 R44, R4.reuse, R16, R44 ;  /* 0x00000010042c723c */ /* 0x042fe2000000182c */
[-CC-:B------:R-:W-:Y:S01]  /*4a60*/  FFMA.FTZ R17, R24, R100.reuse, -R123.reuse ;  /* 0x0000006418117223 */ /* 0x180fe2000001087b */
[----:B------:R-:W-:Y:S01]  /*4a70*/  FFMA.FTZ R16, R103, R100, -R123 ;  /* 0x0000006467107223 */ /* 0x000fe2000001087b */
[----:B------:R-:W-:Y:S01]  /*4a80*/  LDSM.16.MT88.4 R24, [R105+0x6c00] ;  /* 0x006c00006918783b */ /* 0x000fe20000004200 */
[----:B------:R-:W-:Y:S04]  /*4a90*/  MUFU.EX2 R100, R109 ;  /* 0x0000006d00647308 */ /* 0x000fe80000000800 */
[C---:B------:R-:W-:Y:S01]  /*4aa0*/  HMMA.16816.F32 R48, R4.reuse, R18, R48 ;  /* 0x000000120430723c */ /* 0x040fe20000001830 */
[----:B------:R-:W1:Y:S04]  /*4ab0*/  MUFU.EX2 R103, R17 ;  /* 0x0000001100677308 */ /* 0x000e680000000800 */
[----:B------:R4:W5:Y:S03]  /*4ac0*/  MUFU.EX2 R101, R16 ;  /* 0x0000001000657308 */ /* 0x0009660000000800 */
[C---:B--2---:R-:W-:Y:S08]  /*4ad0*/  HMMA.16816.F32 R36, R4.reuse, R12, R36 ;  /* 0x0000000c0424723c */ /* 0x044ff00000001824 */
[C---:B------:R-:W-:Y:S01]  /*4ae0*/  HMMA.16816.F32 R40, R4.reuse, R14, R40 ;  /* 0x0000000e0428723c */ /* 0x040fe20000001828 */
[----:B------:R-:W2:Y:S04]  /*4af0*/  LDSM.16.MT88.4 R12, [R91+0x8800] ;  /* 0x008800005b0c783b */ /* 0x000ea80000004200 */
[----:B----4-:R-:W4:Y:S03]  /*4b00*/  LDSM.16.MT88.4 R16, [R91+0x6c00] ;  /* 0x006c00005b10783b */ /* 0x010f260000004200 */
[C---:B------:R-:W-:Y:S08]  /*4b10*/  HMMA.16816.F32 R72, R4.reuse, R20, R72 ;  /* 0x000000140448723c */ /* 0x040ff00000001848 */
[C---:B---3--:R-:W-:Y:S08]  /*4b20*/  HMMA.16816.F32 R52, R4.reuse, R8, R52 ;  /* 0x000000080434723c */ /* 0x048ff00000001834 */
[C---:B------:R-:W-:Y:S01]  /*4b30*/  HMMA.16816.F32 R56, R4.reuse, R10, R56 ;  /* 0x0000000a0438723c */ /* 0x040fe20000001838 */
[----:B------:R-:W3:Y:S07]  /*4b40*/  LDSM.16.MT88.4 R8, [R105+0x8c00] ;  /* 0x008c00006908783b */ /* 0x000eee0000004200 */
[C---:B------:R-:W-:Y:S01]  /*4b50*/  HMMA.16816.F32 R68, R4.reuse, R22, R68 ;  /* 0x000000160444723c */ /* 0x040fe20000001844 */
[----:B------:R-:W-:Y:S07]  /*4b60*/  LDSM.16.MT88.4 R20, [R105+0x7c00] ;  /* 0x007c00006914783b */ /* 0x000fee0000004200 */
[C---:B--2---:R-:W-:Y:S08]  /*4b70*/  HMMA.16816.F32 R60, R4.reuse, R12, R60 ;  /* 0x0000000c043c723c */ /* 0x044ff0000000183c */
[----:B------:R-:W-:Y:S01]  /*4b80*/  HMMA.16816.F32 R64, R4, R14, R64 ;  /* 0x0000000e0440723c */ /* 0x000fe20000001840 */
[----:B-1----:R-:W-:Y:S01]  /*4b90*/  F2FP.F16.F32.PACK_AB R4, R103, R112 ;  /* 0x000000706704723e */ /* 0x002fe200000000ff */
[----:B------:R-:W1:Y:S01]  /*4ba0*/  LDSM.16.MT88.4 R12, [R91+0x7c00] ;  /* 0x007c00005b0c783b */ /* 0x000e620000004200 */
[----:B------:R-:W-:-:S02]  /*4bb0*/  F2FP.F16.F32.PACK_AB R5, R107, R102 ;  /* 0x000000666b05723e */ /* 0x000fc400000000ff */
[----:B-----5:R-:W-:Y:S02]  /*4bc0*/  F2FP.F16.F32.PACK_AB R6, R114, R101 ;  /* 0x000000657206723e */ /* 0x020fe400000000ff */
[----:B------:R-:W-:-:S07]  /*4bd0*/  F2FP.F16.F32.PACK_AB R7, R159, R100 ;  /* 0x000000649f07723e */ /* 0x000fce00000000ff */
[----:B----4-:R-:W-:Y:S01]  /*4be0*/  HMMA.16816.F32 R72, R4, R16, R72 ;  /* 0x000000100448723c */ /* 0x010fe20000001848 */
[----:B------:R-:W-:-:S04]  /*4bf0*/  FADD.FTZ R17, R97, R30 ;  /* 0x0000001e61117221 */ /* 0x000fc80000010000 */
[----:B------:R-:W-:-:S03]  /*4c00*/  FADD.FTZ R17, R96, R17 ;  /* 0x0000001160117221 */ /* 0x000fc60000010000 */
[----:B---3--:R-:W-:Y:S01]  /*4c10*/  HMMA.16816.F32 R52, R4, R8, R52 ;  /* 0x000000080434723c */ /* 0x008fe20000001834 */
[----:B------:R-:W-:-:S04]  /*4c20*/  FADD.FTZ R92, R92, R17 ;  /* 0x000000115c5c7221 */ /* 0x000fc80000010000 */
[----:B------:R-:W-:-:S03]  /*4c30*/  FADD.FTZ R93, R93, R92 ;  /* 0x0000005c5d5d7221 */ /* 0x000fc60000010000 */
[C---:B------:R-:W-:Y:S01]  /*4c40*/  HMMA.16816.F32 R56, R4.reuse, R10, R56 ;  /* 0x0000000a0438723c */ /* 0x040fe20000001838 */
[----:B------:R-:W2:Y:S07]  /*4c50*/  LDSM.16.MT88.4 R8, [R91+0x8c00] ;  /* 0x008c00005b08783b */ /* 0x000eae0000004200 */
[C---:B------:R-:W-:Y:S08]  /*4c60*/  HMMA.16816.F32 R80, R4.reuse, R24, R80 ;  /* 0x000000180450723c */ /* 0x040ff00000001850 */
[----:B-1----:R-:W-:Y:S01]  /*4c70*/  HMMA.16816.F32 R44, R4, R12, R44 ;  /* 0x0000000c042c723c */ /* 0x002fe2000000182c */
[----:B------:R-:W-:Y:S01]  /*4c80*/  FADD.FTZ R12, R104, R93 ;  /* 0x0000005d680c7221 */ /* 0x000fe20000010000 */
[----:B------:R-:W-:-:S03]  /*4c90*/  FADD.FTZ R13, R131, R94 ;  /* 0x0000005e830d7221 */ /* 0x000fc60000010000 */
[----:B------:R-:W-:Y:S01]  /*4ca0*/  FADD.FTZ R12, R129, R12 ;  /* 0x0000000c810c7221 */ /* 0x000fe20000010000 */
[----:B------:R-:W-:Y:S02]  /*4cb0*/  FADD.FTZ R13, R110, R13 ;  /* 0x0000000d6e0d7221 */ /* 0x000fe40000010000 */
[----:B------:R-:W-:Y:S02]  /*4cc0*/  HMMA.16816.F32 R76, R4, R26, R76 ;  /* 0x0000001a044c723c */ /* 0x000fe4000000184c */
[----:B------:R-:W-:-:S04]  /*4cd0*/  FADD.FTZ R108, R108, R13 ;  /* 0x0000000d6c6c7221 */ /* 0x000fc80000010000 */
[----:B------:R-:W-:Y:S02]  /*4ce0*/  FADD.FTZ R135, R135, R108 ;  /* 0x0000006c87877221 */ /* 0x000fe40000010000 */
[----:B------:R-:W-:Y:S02]  /*4cf0*/  HMMA.16816.F32 R36, R4, R20, R36 ;  /* 0x000000140424723c */ /* 0x000fe40000001824 */
[----:B------:R-:W-:-:S04]  /*4d00*/  FADD.FTZ R102, R102, R135 ;  /* 0x0000008766667221 */ /* 0x000fc80000010000 */
[----:B------:R-:W-:Y:S02]  /*4d10*/  FADD.FTZ R107, R107, R102 ;  /* 0x000000666b6b7221 */ /* 0x000fe40000010000 */
[----:B------:R-:W-:Y:S02]  /*4d20*/  HMMA.16816.F32 R40, R4, R22, R40 ;  /* 0x000000160428723c */ /* 0x000fe40000001828 */
[----:B------:R-:W-:-:S04]  /*4d30*/  FADD.FTZ R100, R100, R107 ;  /* 0x0000006b64647221 */ /* 0x000fc80000010000 */
[----:B------:R-:W-:Y:S02]  /*4d40*/  FADD.FTZ R159, R159, R100 ;  /* 0x000000649f9f7221 */ /* 0x000fe40000010000 */
        /* <DEDUP_REMOVED lines=18> */
[----:B------:R-:W-:-:S04]  /*4e70*/  LEA R4, R0, 0xffffff80, 0x6 ;  /* 0xffffff8000047811 */ /* 0x000fc800078e30ff */
[C---:B------:R-:W-:Y:S02]  /*4e80*/  IADD3 R12, PT, PT, R4.reuse, 0x40, RZ ;  /* 0x00000040040c7810 */ /* 0x040fe40007ffe0ff */
[----:B------:R-:W-:Y:S02]  /*4e90*/  IABS R5, R4 ;  /* 0x0000000400057213 */ /* 0x000fe40000000000 */
[-C--:B--2---:R-:W-:Y:S02]  /*4ea0*/  IABS R8, R11.reuse ;  /* 0x0000000b00087213 */ /* 0x084fe40000000000 */
[-C--:B------:R-:W-:Y:S02]  /*4eb0*/  IABS R6, R11.reuse ;  /* 0x0000000b00067213 */ /* 0x080fe40000000000 */
[----:B------:R-:W1:Y:S01]  /*4ec0*/  I2F.RP R9, R8 ;  /* 0x0000000800097306 */ /* 0x000e620000209400 */
[----:B------:R-:W-:Y:S02]  /*4ed0*/  LOP3.LUT R4, R4, R11, RZ, 0x3c, !PT ;  /* 0x0000000b04047212 */ /* 0x000fe400078e3cff */
[----:B------:R-:W-:-:S02]  /*4ee0*/  IMAD.MOV R6, RZ, RZ, -R6 ;  /* 0x000000ffff067224 */ /* 0x000fc400078e0a06 */
[----:B------:R-:W-:Y:S02]  /*4ef0*/  ISETP.GE.AND P1, PT, R4, RZ, PT ;  /* 0x000000ff0400720c */ /* 0x000fe40003f26270 */
        /* <DEDUP_REMOVED lines=52> */
.L_x_7824:
        /* <DEDUP_REMOVED lines=8> */
.L_x_7825:
[----:B------:R-:W-:Y:S05]  /*52c0*/  BSYNC.RECONVERGENT B0 ;  /* 0x0000000000007941 */ /* 0x000fea0003800200 */
.L_x_7823:
[-C--:B------:R-:W-:Y:S01]  /*52d0*/  ISETP.GE.AND P4, PT, R158, R155.reuse, PT ;  /* 0x0000009b9e00720c */ /* 0x080fe20003f86270 */
[----:B------:R-:W-:Y:S01]  /*52e0*/  IMAD.SHL.U32 R174, R0, 0x40, RZ ;  /* 0x0000004000ae7824 */ /* 0x000fe200078e00ff */
[-C--:B------:R-:W-:Y:S01]  /*52f0*/  ISETP.GE.AND P5, PT, R134, R155.reuse, PT ;  /* 0x0000009b8600720c */ /* 0x080fe20003fa6270 */
[----:B------:R-:W-:Y:S01]  /*5300*/  BSSY.RECONVERGENT B1, `(.L_x_7826) ;  /* 0x000017b000017945 */ /* 0x000fe20003800200 */
[----:B------:R-:W-:Y:S02]  /*5310*/  ISETP.GE.AND P3, PT, R160, R155, PT ;  /* 0x0000009ba000720c */ /* 0x000fe40003f66270 */
[----:B------:R-:W-:-:S04]  /*5320*/  LEA R8, P1, R139, R146, 0x1 ;  /* 0x000000928b087211 */ /* 0x000fc800078208ff */
[----:B------:R-:W-:Y:S02]  /*5330*/  LEA.HI.X R9, R139, R147, R140, 0x1, P1 ;  /* 0x000000938b097211 */ /* 0x000fe400008f0c8c */
[----:B------:R-:W-:Y:S01]  /*5340*/  ISETP.NE.AND P1, PT, R89, RZ, PT ;  /* 0x000000ff5900720c */ /* 0x000fe20003f25270 */
[----:B------:R-:W-:Y:S02]  /*5350*/  @!P4 IMAD.MOV.U32 R4, RZ, RZ, R146 ;  /* 0x000000ffff04c224 */ /* 0x000fe400078e0092 */
[----:B------:R-:W-:Y:S01]  /*5360*/  @!P4 IMAD.MOV.U32 R5, RZ, RZ, R147 ;  /* 0x000000ffff05c224 */ /* 0x000fe200078e0093 */
[----:B------:R-:W-:Y:S01]  /*5370*/  @!PT LDS RZ, [RZ] ;  /* 0x00000000fffff984 */ /* 0x000fe20000000800 */
[----:B------:R-:W-:Y:S01]  /*5380*/  @!PT LDS RZ, [RZ] ;  /* 0x00000000fffff984 */ /* 0x000fe20000000800 */
[----:B------:R-:W-:Y:S01]  /*5390*/  @!PT LDS RZ, [RZ] ;  /* 0x00000000fffff984 */ /* 0x000fe20000000800 */
[----:B------:R-:W-:Y:S01]  /*53a0*/  @!P5 LDGSTS.E.BYPASS.LTC128B.128 [R166+0x6000], desc[UR4][R146.64] ;  /* 0x0600000092a6dfae */ /* 0x000fe2000b981a04 */
[----:B------:R-:W-:-:S03]  /*53b0*/  SEL R88, R88, 0xffffffe0, !P1 ;  /* 0xffffffe058587807 */ /* 0x000fc60004800000 */
[----:B------:R-:W-:Y:S02]  /*53c0*/  @P5 STS.128 [R166+0x6000], RZ ;  /* 0x006000ffa6005388 */ /* 0x000fe40000000c00 */
[--C-:B------:R-:W-:Y:S02]  /*53d0*/  IMAD.IADD R123, R121, 0x1, R88.reuse ;  /* 0x00000001797b7824 */ /* 0x100fe400078e0258 */
[----:B------:R-:W-:Y:S01]  /*53e0*/  @!PT LDS RZ, [RZ] ;  /* 0x00000000fffff984 */ /* 0x000fe20000000800 */
[----:B------:R-:W-:Y:S01]  /*53f0*/  @!PT LDS RZ, [RZ] ;  /* 0x00000000fffff984 */ /* 0x000fe20000000800 */
[----:B------:R-:W-:Y:S01]  /*5400*/  @!PT LDS RZ, [RZ] ;  /* 0x00000000fffff984 */ /* 0x000fe20000000800 */
[----:B------:R1:W-:Y:S01]  /*5410*/  @!P4 LDGSTS.E.BYPASS.LTC128B.128 [R166+0x7000], desc[UR4][R4.64+0x40] ;  /* 0x0700004004a6cfae */ /* 0x0003e2000b981a04 */
        /* <DEDUP_REMOVED lines=26> */
[----:B------:R-:W1:Y:S04]  /*55c0*/  LDSM.16.M88.4 R92, [R120+0x3c00] ;  /* 0x003c0000785c783b */ /* 0x000e680000000200 */
[----:B------:R-:W-:Y:S04]  /*55d0*/  LDSM.16.M88.4 R112, [R123] ;  /* 0x000000007b70783b */ /* 0x000fe80000000200 */
[----:B------:R-:W5:Y:S04]  /*55e0*/  LDSM.16.M88.4 R88, [R122+0x3000] ;  /* 0x003000007a58783b */ /* 0x000f680000000200 */
[----:B------:R-:W5:Y:S04]  /*55f0*/  LDSM.16.M88.4 R32, [R122+0x3400] ;  /* 0x003400007a20783b */ /* 0x000f680000000200 */
[----:B------:R-:W5:Y:S04]  /*5600*/  LDSM.16.M88.4 R28, [R122+0x3800] ;  /* 0x003800007a1c783b */ /* 0x000f680000000200 */
[----:B------:R-:W5:Y:S04]  /*5610*/  LDSM.16.M88.4 R108, [R122+0x3c00] ;  /* 0x003c00007a6c783b */ /* 0x000f680000000200 */
[----:B------:R-:W-:Y:S01]  /*5620*/  LDSM.16.M88.4 R96, [R121+0x1000] ;  /* 0x001000007960783b */ /* 0x000fe20000000200 */
[C---:B---3--:R-:W-:Y:S03]  /*5630*/  HMMA.16816.F32 R24, R100.reuse, R20, RZ ;  /* 0x000000146418723c */ /* 0x048fe600000018ff */
[----:B------:R-:W0:Y:S05]  /*5640*/  LDGDEPBAR ;  /* 0x00000000000079af */ /* 0x000e2a0000000000 */
[C---:B------:R-:W-:Y:S08]  /*5650*/  HMMA.16816.F32 R20, R100.reuse, R22, RZ ;  /* 0x000000166414723c */ /* 0x040ff000000018ff */
[C---:B----4-:R-:W-:Y:S08]  /*5660*/  HMMA.16816.F32 R16, R100.reuse, R12, RZ ;  /* 0x0000000c6410723c */ /* 0x050ff000000018ff */
[C---:B------:R-:W-:Y:S08]  /*5670*/  HMMA.16816.F32 R12, R100.reuse, R14, RZ ;  /* 0x0000000e640c723c */ /* 0x040ff000000018ff */
[C---:B--2---:R-:W-:Y:S08]  /*5680*/  HMMA.16816.F32 R8, R100.reuse, R4, RZ ;  /* 0x000000046408723c */ /* 0x044ff000000018ff */
[C---:B------:R-:W-:Y:S08]  /*5690*/  HMMA.16816.F32 R4, R100.reuse, R6, RZ ;  /* 0x000000066404723c */ /* 0x040ff000000018ff */
[C---:B-1----:R-:W-:Y:S08]  /*56a0*/  HMMA.16816.F32 R104, R100.reuse, R92, RZ ;  /* 0x0000005c6468723c */ /* 0x042ff000000018ff */
[----:B------:R-:W-:Y:S01]  /*56b0*/  HMMA.16816.F32 R100, R100, R94, RZ ;  /* 0x0000005e6464723c */ /* 0x000fe200000018ff */
[----:B------:R-:W1:Y:S07]  /*56c0*/  LDSM.16.M88.4 R92, [R120+0x4000] ;  /* 0x00400000785c783b */ /* 0x000e6e0000000200 */
[C---:B-----5:R-:W-:Y:S08]  /*56d0*/  HMMA.16816.F32 R24, R112.reuse, R88, R24 ;  /* 0x000000587018723c */ /* 0x060ff00000001818 */
[C---:B------:R-:W-:Y:S01]  /*56e0*/  HMMA.16816.F32 R20, R112.reuse, R90, R20 ;  /* 0x0000005a7014723c */ /* 0x040fe20000001814 */
        /* <DEDUP_REMOVED lines=8> */
[----:B------:R-:W-:Y:S01]  /*5770*/  HMMA.16816.F32 R100, R112, R110, R100 ;  /* 0x0000006e7064723c */ /* 0x000fe20000001864 */
[----:B------:R-:W-:Y:S01]  /*5780*/  LDSM.16.M88.4 R108, [R122+0x4800] ;  /* 0x004800007a6c783b */ /* 0x000fe20000000200 */
[----:B------:R-:W-:-:S06]  /*5790*/  LOP3.LUT R113, R174, R87, RZ, 0xfc, !PT ;  /* 0x00000057ae717212 */ /* 0x000fcc00078efcff */
        /* <DEDUP_REMOVED lines=12> */
[----:B------:R-:W4:Y:S03]  /*5860*/  LDSM.16.M88.4 R28, [R120+0x5000] ;  /* 0x00500000781c783b */ /* 0x000f260000000200 */
[C---:B-1----:R-:W-:Y:S08]  /*5870*/  HMMA.16816.F32 R8, R92.reuse, R108, R8 ;  /* 0x0000006c5c08723c */ /* 0x042ff00000001808 */
[C---:B--2---:R-:W-:Y:S08]  /*5880*/  HMMA.16816.F32 R24, R92.reuse, R88, R24 ;  /* 0x000000585c18723c */ /* 0x044ff00000001818 */
[C---:B------:R-:W-:Y:S01]  /*5890*/  HMMA.16816.F32 R20, R92.reuse, R90, R20 ;  /* 0x0000005a5c14723c */ /* 0x040fe20000001814 */
[----:B------:R-:W-:Y:S07]  /*58a0*/  LDSM.16.M88.4 R88, [R123+0x2000] ;  /* 0x002000007b58783b */ /* 0x000fee0000000200 */
[C---:B------:R-:W-:Y:S01]  /*58b0*/  HMMA.16816.F32 R108, R92.reuse, R110, R4 ;  /* 0x0000006e5c6c723c */ /* 0x040fe20000001804 */
[----:B------:R-:W1:Y:S07]  /*58c0*/  LDSM.16.M88.4 R4, [R122+0x5000] ;  /* 0x005000007a04783b */ /* 0x000e6e0000000200 */
[C---:B---3--:R-:W-:Y:S08]  /*58d0*/  HMMA.16816.F32 R16, R92.reuse, R32, R16 ;  /* 0x000000205c10723c */ /* 0x048ff00000001810 */
[----:B------:R-:W-:Y:S01]  /*58e0*/  HMMA.16816.F32 R12, R92, R34, R12 ;  /* 0x000000225c0c723c */ /* 0x000fe2000000180c */
[----:B------:R-:W2:Y:S07]  /*58f0*/  LDSM.16.M88.4 R32, [R122+0x4c00] ;  /* 0x004c00007a20783b */ /* 0x000eae0000000200 */
[C---:B----4-:R-:W-:Y:S08]  /*5900*/  HMMA.16816.F32 R24, R96.reuse, R28, R24 ;  /* 0x0000001c6018723c */ /* 0x050ff00000001818 */
[----:B------:R-:W-:Y:S01]  /*5910*/  HMMA.16816.F32 R20, R96, R30, R20 ;  /* 0x0000001e6014723c */ /* 0x000fe20000001814 */
[----:B------:R-:W3:Y:S11]  /*5920*/  LDSM.16.M88.4 R28, [R120+0x5400] ;  /* 0x00540000781c783b */ /* 0x000ef60000000200 */
[----:B-1----:R-:W-:Y:S01]  /*5930*/  HMMA.16816.F32 R24, R88, R4, R24 ;  /* 0x000000045818723c */ /* 0x002fe20000001818 */
[----:B------:R-:W-:-:S05]  /*5940*/  VIADD R5, R113, 0xffffff80 ;  /* 0xffffff8071057836 */ /* 0x000fca0000000000 */
[-C--:B------:R-:W-:Y:S02]  /*5950*/  ISETP.GT.AND P1, PT, R116, R5.reuse, PT ;  /* 0x000000057400720c */ /* 0x080fe40003f24270 */
[----:B------:R-:W-:Y:S01]  /*5960*/  ISETP.GE.AND P6, PT, R5, R138, PT ;  /* 0x0000008a0500720c */ /* 0x000fe20003fc6270 */
[----:B------:R-:W-:Y:S01]  /*5970*/  HMMA.16816.F32 R20, R88, R6, R20 ;  /* 0x000000065814723c */ /* 0x000fe20000001814 */
[----:B------:R-:W-:-:S07]  /*5980*/  ISETP.GT.AND P2, PT, R84, R5, PT ;  /* 0x000000055400720c */ /* 0x000fce0003f44270 */
[C---:B--2---:R-:W-:Y:S02]  /*5990*/  HMMA.16816.F32 R104, R92.reuse, R32, R104 ;  /* 0x000000205c68723c */ /* 0x044fe40000001868 */
[----:B------:R-:W-:Y:S02]  /*59a0*/  FSEL R24, R24, -INF , !P1 ;  /* 0xff80000018187808 */ /* 0x000fe40004800000 */
[----:B------:R-:W-:Y:S01]  /*59b0*/  ISETP.GE.AND P1, PT, R5, R137, PT ;  /* 0x000000890500720c */ /* 0x000fe20003f26270 */
[----:B------:R-:W-:Y:S01]  /*59c0*/  VIADD R5, R113, 0xffffff81 ;  /* 0xffffff8171057836 */ /* 0x000fe20000000000 */
[----:B------:R-:W-:Y:S02]  /*59d0*/  FSEL R26, R26, -INF , !P2 ;  /* 0xff8000001a1a7808 */ /* 0x000fe40005000000 */
[----:B------:R-:W-:Y:S01]  /*59e0*/  HMMA.16816.F32 R100, R92, R34, R100 ;  /* 0x000000225c64723c */ /* 0x000fe20000001864 */
[----:B------:R-:W1:Y:S01]  /*59f0*/  LDSM.16.M88.4 R92, [R122+0x5400] ;  /* 0x005400007a5c783b */ /* 0x000e620000000200 */
[----:B------:R-:W-:-:S02]  /*5a00*/  ISETP.GT.AND P2, PT, R116, R5, PT ;  /* 0x000000057400720c */ /* 0x000fc40003f44270 */
[----:B------:R-:W-:Y:S01]  /*5a10*/  FSEL R180, R24, -INF , !P6 ;  /* 0xff80000018b47808 */ /* 0x000fe20007000000 */
[----:B------:R-:W2:Y:S01]  /*5a20*/  LDSM.16.M88.4 R32, [R120+0x5800] ;  /* 0x005800007820783b */ /* 0x000ea20000000200 */
[----:B------:R-:W-:Y:S02]  /*5a30*/  FSEL R176, R26, -INF , !P1 ;  /* 0xff8000001ab07808 */ /* 0x000fe40004800000 */
[C---:B---3--:R-:W-:Y:S01]  /*5a40*/  HMMA.16816.F32 R16, R96.reuse, R28, R16 ;  /* 0x0000001c6010723c */ /* 0x048fe20000001810 */
[----:B------:R-:W-:Y:S02]  /*5a50*/  FSEL R25, R25, -INF , !P2 ;  /* 0xff80000019197808 */ /* 0x000fe40005000000 */
[C---:B------:R-:W-:Y:S02]  /*5a60*/  ISETP.GE.AND P6, PT, R5.reuse, R138, PT ;  /* 0x0000008a0500720c */ /* 0x040fe40003fc6270 */
[----:B------:R-:W-:Y:S02]  /*5a70*/  ISETP.GE.AND P1, PT, R5, R137, PT ;  /* 0x000000890500720c */ /* 0x000fe40003f26270 */
[----:B------:R-:W-:Y:S01]  /*5a80*/  ISETP.GT.AND P2, PT, R84, R5, PT ;  /* 0x000000055400720c */ /* 0x000fe20003f44270 */
[----:B------:R-:W-:Y:S01]  /*5a90*/  HMMA.16816.F32 R12, R96, R30, R12 ;  /* 0x0000001e600c723c */ /* 0x000fe2000000180c */
[----:B------:R-:W-:Y:S01]  /*5aa0*/  VIADD R31, R113, 0xffffff88 ;  /* 0xffffff88711f7836 */ /* 0x000fe20000000000 */
[----:B------:R-:W3:Y:S01]  /*5ab0*/  LDSM.16.M88.4 R4, [R122+0x5800] ;  /* 0x005800007a04783b */ /* 0x000ee20000000200 */
[----:B------:R-:W-:-:S02]  /*5ac0*/  FSEL R27, R27, -INF , !P2 ;  /* 0xff8000001b1b7808 */ /* 0x000fc40005000000 */
[----:B------:R-:W-:Y:S02]  /*5ad0*/  FSEL R29, R25, -INF , !P6 ;  /* 0xff800000191d7808 */ /* 0x000fe40007000000 */
[----:B------:R-:W-:Y:S02]  /*5ae0*/  ISETP.GT.AND P2, PT, R116, R31, PT ;  /* 0x0000001f7400720c */ /* 0x000fe40003f44270 */
[----:B------:R-:W-:Y:S02]  /*5af0*/  FSEL R178, R27, -INF , !P1 ;  /* 0xff8000001bb27808 */ /* 0x000fe40004800000 */
[----:B------:R-:W-:Y:S01]  /*5b00*/  FSEL R20, R20, -INF , !P2 ;  /* 0xff80000014147808 */ /* 0x000fe20005000000 */
[----:B------:R-:W4:Y:S01]  /*5b10*/  LDSM.16.M88.4 R24, [R120+0x5c00] ;  /* 0x005c00007818783b */ /* 0x000f220000000200 */
[C---:B------:R-:W-:Y:S02]  /*5b20*/  ISETP.GE.AND P6, PT, R31.reuse, R138, PT ;  /* 0x0000008a1f00720c */ /* 0x040fe40003fc6270 */
[----:B------:R-:W-:-:S02]  /*5b30*/  ISETP.GE.AND P1, PT, R31, R137, PT ;  /* 0x000000891f00720c */ /* 0x000fc40003f26270 */
[----:B------:R-:W-:Y:S01]  /*5b40*/  ISETP.GT.AND P2, PT, R84, R31, PT ;  /* 0x0000001f5400720c */ /* 0x000fe20003f44270 */
[----:B------:R-:W-:-:S03]  /*5b50*/  VIADD R31, R113, 0xffffff89 ;  /* 0xffffff89711f7836 */ /* 0x000fc60000000000 */
[----:B------:R-:W-:Y:S02]  /*5b60*/  FSEL R22, R22, -INF , !P2 ;  /* 0xff80000016167808 */ /* 0x000fe40005000000 */
[-C--:B------:R-:W-:Y:S01]  /*5b70*/  ISETP.GT.AND P2, PT, R116, R31.reuse, PT ;  /* 0x0000001f7400720c */ /* 0x080fe20003f44270 */
[----:B-1----:R-:W-:Y:S01]  /*5b80*/  HMMA.16816.F32 R16, R88, R92, R16 ;  /* 0x0000005c5810723c */ /* 0x002fe20000001810 */
[----:B------:R-:W-:Y:S02]  /*5b90*/  FSEL R182, R22, -INF , !P1 ;  /* 0xff80000016b67808 */ /* 0x000fe40004800000 */
[----:B------:R-:W-:Y:S01]  /*5ba0*/  FSEL R184, R21, -INF , !P2 ;  /* 0xff80000015b87808 */ /* 0x000fe20005000000 */
[----:B------:R-:W-:Y:S01]  /*5bb0*/  VIADD R21, R113, 0xffffff90 ;  /* 0xffffff9071157836 */ /* 0x000fe20000000000 */
[----:B------:R-:W-:Y:S02]  /*5bc0*/  ISETP.GT.AND P1, PT, R84, R31, PT ;  /* 0x0000001f5400720c */ /* 0x000fe40003f24270 */
[----:B------:R-:W-:Y:S01]  /*5bd0*/  FSEL R92, R20, -INF , !P6 ;  /* 0xff800000145c7808 */ /* 0x000fe20007000000 */
[----:B--2---:R-:W-:Y:S01]  /*5be0*/  HMMA.16816.F32 R8, R96, R32, R8 ;  /* 0x000000206008723c */ /* 0x004fe20000001808 */
[----:B------:R-:W-:Y:S01]  /*5bf0*/  FSEL R23, R23, -INF , !P1 ;  /* 0xff80000017177808 */ /* 0x000fe20004800000 */
[----:B------:R-:W-:Y:S01]  /*5c00*/  VIADD R32, R0, 0xfffffffe ;  /* 0xfffffffe00207836 */ /* 0x000fe20000000000 */
[----:B------:R-:W-:-:S02]  /*5c10*/  ISETP.GE.AND P6, PT, R31, R138, PT ;  /* 0x0000008a1f00720c */ /* 0x000fc40003fc6270 */
[----:B------:R-:W-:Y:S02]  /*5c20*/  ISETP.GE.AND P2, PT, R31, R137, PT ;  /* 0x000000891f00720c */ /* 0x000fe40003f46270 */
[-C--:B------:R-:W-:Y:S01]  /*5c30*/  ISETP.GT.AND P1, PT, R116, R21.reuse, PT ;  /* 0x000000157400720c */ /* 0x080fe20003f24270 */
[----:B------:R-:W-:Y:S01]  /*5c40*/  HMMA.16816.F32 R12, R88, R94, R12 ;  /* 0x0000005e580c723c */ /* 0x000fe2000000180c */
[----:B------:R-:W-:Y:S02]  /*5c50*/  FSEL R184, R184, -INF , !P6 ;  /* 0xff800000b8b87808 */ /* 0x000fe40007000000 */
[----:B------:R-:W-:Y:S02]  /*5c60*/  FSEL R94, R23, -INF , !P2 ;  /* 0xff800000175e7808 */ /* 0x000fe40005000000 */
[----:B------:R-:W-:Y:S02]  /*5c70*/  FSEL R16, R16, -INF , !P1 ;  /* 0xff80000010107808 */ /* 0x000fe40004800000 */
[----:B------:R-:W-:Y:S01]  /*5c80*/  ISETP.GE.AND P6, PT, R21, R138, PT ;  /* 0x0000008a1500720c */ /* 0x000fe20003fc6270 */
[----:B------:R-:W-:Y:S01]  /*5c90*/  HMMA.16816.F32 R108, R96, R34, R108 ;  /* 0x00000022606c723c */ /* 0x000fe2000000186c */
[----:B------:R-:W-:-:S02]  /*5ca0*/  ISETP.GT.AND P2, PT, R84, R21, PT ;  /* 0x000000155400720c */ /* 0x000fc40003f44270 */
[----:B------:R-:W-:Y:S01]  /*5cb0*/  ISETP.GE.AND P1, PT, R21, R137, PT ;  /* 0x000000891500720c */ /* 0x000fe20003f26270 */
[C---:B------:R-:W-:Y:S01]  /*5cc0*/  VIADD R21, R113.reuse, 0xffffff91 ;  /* 0xffffff9171157836 */ /* 0x040fe20000000000 */
[----:B------:R-:W-:Y:S02]  /*5cd0*/  FSEL R18, R18, -INF , !P2 ;  /* 0xff80000012127808 */ /* 0x000fe40005000000 */
[----:B------:R-:W-:Y:S01]  /*5ce0*/  FSEL R30, R16, -INF , !P6 ;  /* 0xff800000101e7808 */ /* 0x000fe20007000000 */
[----:B---3--:R-:W-:Y:S01]  /*5cf0*/  HMMA.16816.F32 R8, R88, R4, R8 ;  /* 0x000000045808723c */ /* 0x008fe20000001808 */
[----:B------:R-:W-:Y:S01]  /*5d00*/  ISETP.GT.AND P2, PT, R116, R21, PT ;  /* 0x000000157400720c */ /* 0x000fe20003f44270 */
[----:B------:R-:W-:Y:S01]  /*5d10*/  VIADD R5, R113, 0xffffff98 ;  /* 0xffffff9871057836 */ /* 0x000fe20000000000 */
[----:B------:R-:W-:Y:S02]  /*5d20*/  FSEL R28, R18, -INF , !P1 ;  /* 0xff800000121c7808 */ /* 0x000fe40004800000 */
[----:B------:R-:W-:-:S02]  /*5d30*/  FSEL R17, R17, -INF , !P2 ;  /* 0xff80000011117808 */ /* 0x000fc40005000000 */
[----:B------:R-:W-:Y:S01]  /*5d40*/  ISETP.GT.AND P2, PT, R84, R21, PT ;  /* 0x000000155400720c */ /* 0x000fe20003f44270 */
[----:B----4-:R-:W-:Y:S01]  /*5d50*/  HMMA.16816.F32 R104, R96, R24, R104 ;  /* 0x000000186068723c */ /* 0x010fe20000001868 */
[----:B------:R-:W-:Y:S02]  /*5d60*/  ISETP.GE.AND P6, PT, R21, R138, PT ;  /* 0x0000008a1500720c */ /* 0x000fe40003fc6270 */
[----:B------:R-:W-:Y:S02]  /*5d70*/  FSEL R19, R19, -INF , !P2 ;  /* 0xff80000013137808 */ /* 0x000fe40005000000 */
[----:B------:R-:W-:Y:S02]  /*5d80*/  ISETP.GE.AND P1, PT, R21, R137, PT ;  /* 0x000000891500720c */ /* 0x000fe40003f26270 */
[----:B------:R-:W-:Y:S01]  /*5d90*/  ISETP.GT.AND P2, PT, R116, R5, PT ;  /* 0x000000057400720c */ /* 0x000fe20003f44270 */
[----:B------:R-:W1:Y:S01]  /*5da0*/  LDSM.16.M88.4 R20, [R122+0x5c00] ;  /* 0x005c00007a14783b */ /* 0x000e620000000200 */
[----:B------:R-:W-:Y:S01]  /*5db0*/  FSEL R170, R17, -INF , !P6 ;  /* 0xff80000011aa7808 */ /* 0x000fe20007000000 */
[----:B------:R-:W-:Y:S01]  /*5dc0*/  HMMA.16816.F32 R108, R88, R6, R108 ;  /* 0x00000006586c723c */ /* 0x000fe2000000186c */
[----:B------:R-:W-:Y:S01]  /*5dd0*/  FSEL R152, R19, -INF , !P1 ;  /* 0xff80000013987808 */ /* 0x000fe20004800000 */
[----:B------:R-:W-:Y:S01]  /*5de0*/  VIADD R7, R113, 0xffffffa9 ;  /* 0xffffffa971077836 */ /* 0x000fe20000000000 */
[----:B------:R-:W-:Y:S01]  /*5df0*/  FSEL R12, R12, -INF , !P2 ;  /* 0xff8000000c0c7808 */ /* 0x000fe20005000000 */
[----:B------:R-:W-:-:S04]  /*5e00*/  DEPBAR.LE SB0, 0x0 ;  /* 0x000080000000791a */ /* 0x000fc80000000000 */
[----:B------:R-:W-:Y:S01]  /*5e10*/  BAR.SYNC.DEFER_BLOCKING 0x0 ;  /* 0x0000000000007b1d */ /* 0x000fe20000010000 */
[C---:B------:R-:W-:Y:S01]  /*5e20*/  ISETP.GE.AND P6, PT, R5.reuse, R138, PT ;  /* 0x0000008a0500720c */ /* 0x040fe20003fc6270 */
[----:B------:R-:W-:Y:S01]  /*5e30*/  HMMA.16816.F32 R100, R96, R26, R100 ;  /* 0x0000001a6064723c */ /* 0x000fe20000001864 */
[----:B------:R-:W-:Y:S02]  /*5e40*/  ISETP.GT.AND P1, PT, R84, R5, PT ;  /* 0x000000055400720c */ /* 0x000fe40003f24270 */
[----:B------:R-:W-:Y:S01]  /*5e50*/  ISETP.GE.AND P2, PT, R5, R137, PT ;  /* 0x000000890500720c */ /* 0x000fe20003f46270 */
[----:B------:R-:W-:Y:S01]  /*5e60*/  VIADD R5, R113, 0xffffff99 ;  /* 0xffffff9971057836 */ /* 0x000fe20000000000 */
[----:B------:R-:W-:Y:S02]  /*5e70*/  FSEL R14, R14, -INF , !P1 ;  /* 0xff8000000e0e7808 */ /* 0x000fe40004800000 */
[----:B------:R-:W-:Y:S02]  /*5e80*/  FSEL R24, R12, -INF , !P6 ;  /* 0xff8000000c187808 */ /* 0x000fe40007000000 */
[----:B------:R-:W-:-:S02]  /*5e90*/  ISETP.GT.AND P1, PT, R116, R5, PT ;  /* 0x000000057400720c */ /* 0x000fc40003f24270 */
[----:B------:R-:W-:Y:S02]  /*5ea0*/  FSEL R168, R14, -INF , !P2 ;  /* 0xff8000000ea87808 */ /* 0x000fe40005000000 */
[----:B------:R-:W-:Y:S02]  /*5eb0*/  FSEL R13, R13, -INF , !P1 ;  /* 0xff8000000d0d7808 */ /* 0x000fe40004800000 */
[C---:B------:R-:W-:Y:S02]  /*5ec0*/  ISETP.GE.AND P6, PT, R5.reuse, R138, PT ;  /* 0x0000008a0500720c */ /* 0x040fe40003fc6270 */
[----:B------:R-:W-:Y:S02]  /*5ed0*/  ISETP.GT.AND P2, PT, R84, R5, PT ;  /* 0x000000055400720c */ /* 0x000fe40003f44270 */
[----:B------:R-:W-:Y:S01]  /*5ee0*/  ISETP.GE.AND P1, PT, R5, R137, PT ;  /* 0x000000890500720c */ /* 0x000fe20003f26270 */
[----:B------:R-:W-:Y:S01]  /*5ef0*/  VIADD R5, R113, 0xffffffa0 ;  /* 0xffffffa071057836 */ /* 0x000fe20000000000 */
[----:B------:R-:W-:-:S02]  /*5f00*/  FSEL R15, R15, -INF , !P2 ;  /* 0xff8000000f0f7808 */ /* 0x000fc40005000000 */
[----:B------:R-:W-:Y:S02]  /*5f10*/  FSEL R172, R13, -INF , !P6 ;  /* 0xff8000000dac7808 */ /* 0x000fe40007000000 */
[-C--:B------:R-:W-:Y:S02]  /*5f20*/  ISETP.GT.AND P2, PT, R116, R5.reuse, PT ;  /* 0x000000057400720c */ /* 0x080fe40003f44270 */
[----:B------:R-:W-:Y:S01]  /*5f30*/  FSEL R154, R15, -INF , !P1 ;  /* 0xff8000000f9a7808 */ /* 0x000fe20004800000 */
[----:B-1----:R-:W-:Y:S01]  /*5f40*/  HMMA.16816.F32 R104, R88, R20, R104 ;  /* 0x000000145868723c */ /* 0x002fe20000001868 */
[----:B------:R-:W-:Y:S02]  /*5f50*/  FSEL R8, R8, -INF , !P2 ;  /* 0xff80000008087808 */ /* 0x000fe40005000000 */
[----:B------:R-:W-:Y:S02]  /*5f60*/  ISETP.GE.AND P6, PT, R5, R138, PT ;  /* 0x0000008a0500720c */ /* 0x000fe40003fc6270 */
[----:B------:R-:W-:-:S02]  /*5f70*/  ISETP.GT.AND P1, PT, R84, R5, PT ;  /* 0x000000055400720c */ /* 0x000fc40003f24270 */
[----:B------:R-:W-:Y:S01]  /*5f80*/  ISETP.GE.AND P2, PT, R5, R137, PT ;  /* 0x000000890500720c */ /* 0x000fe20003f46270 */
[----:B------:R-:W-:Y:S01]  /*5f90*/  VIADD R5, R113, 0xffffffa1 ;  /* 0xffffffa171057836 */ /* 0x000fe20000000000 */
[----:B------:R-:W-:Y:S01]  /*5fa0*/  FSEL R10, R10, -INF , !P1 ;  /* 0xff8000000a0a7808 */ /* 0x000fe20004800000 */
[----:B------:R-:W-:Y:S01]  /*5fb0*/  HMMA.16816.F32 R100, R88, R22, R100 ;  /* 0x000000165864723c */ /* 0x000fe20000001864 */
[----:B------:R-:W-:Y:S02]  /*5fc0*/  FSEL R120, R8, -INF , !P6 ;  /* 0xff80000008787808 */ /* 0x000fe40007000000 */
[-C--:B------:R-:W-:Y:S02]  /*5fd0*/  ISETP.GT.AND P1, PT, R116, R5.reuse, PT ;  /* 0x000000057400720c */ /* 0x080fe40003f24270 */
[----:B------:R-:W-:Y:S02]  /*5fe0*/  FSEL R112, R10, -INF , !P2 ;  /* 0xff8000000a707808 */ /* 0x000fe40005000000 */
[----:B------:R-:W-:-:S02]  /*5ff0*/  ISETP.GT.AND P2, PT, R84, R5, PT ;  /* 0x000000055400720c */ /* 0x000fc40003f44270 */
[----:B------:R-:W-:Y:S02]  /*6000*/  FSEL R9, R9, -INF , !P1 ;  /* 0xff80000009097808 */ /* 0x000fe40004800000 */
[C---:B------:R-:W-:Y:S02]  /*6010*/  ISETP.GE.AND P6, PT, R5.reuse, R138, PT ;  /* 0x0000008a0500720c */ /* 0x040fe40003fc6270 */
[----:B------:R-:W-:Y:S01]  /*6020*/  ISETP.GE.AND P1, PT, R5, R137, PT ;  /* 0x000000890500720c */ /* 0x000fe20003f26270 */
[----:B------:R-:W-:Y:S01]  /*6030*/  VIADD R5, R113, 0xffffffa8 ;  /* 0xffffffa871057836 */ /* 0x000fe20000000000 */
[----:B------:R-:W-:Y:S02]  /*6040*/  FSEL R11, R11, -INF , !P2 ;  /* 0xff8000000b0b7808 */ /* 0x000fe40005000000 */
[----:B------:R-:W-:Y:S02]  /*6050*/  FSEL R136, R9, -INF , !P6 ;  /* 0xff80000009887808 */ /* 0x000fe40007000000 */
[----:B------:R-:W-:-:S02]  /*6060*/  ISETP.GT.AND P2, PT, R116, R5, PT ;  /* 0x000000057400720c */ /* 0x000fc40003f44270 */
[----:B------:R-:W-:Y:S02]  /*6070*/  FSEL R114, R11, -INF , !P1 ;  /* 0xff8000000b727808 */ /* 0x000fe40004800000 */
[----:B------:R-:W-:Y:S02]  /*6080*/  ISETP.GT.AND P1, PT, R84, R5, PT ;  /* 0x000000055400720c */ /* 0x000fe40003f24270 */
[C---:B------:R-:W-:Y:S02]  /*6090*/  ISETP.GE.AND P6, PT, R5.reuse, R138, PT ;  /* 0x0000008a0500720c */ /* 0x040fe40003fc6270 */
[----:B------:R-:W-:Y:S02]  /*60a0*/  FSEL R108, R108, -INF , !P2 ;  /* 0xff8000006c6c7808 */ /* 0x000fe40005000000 */
[----:B------:R-:W-:Y:S01]  /*60b0*/  ISETP.GE.AND P2, PT, R5, R137, PT ;  /* 0x000000890500720c */ /* 0x000fe20003f46270 */
[----:B------:R-:W-:Y:S01]  /*60c0*/  VIADD R5, R113, 0xffffffb0 ;  /* 0xffffffb071057836 */ /* 0x000fe20000000000 */
[----:B------:R-:W-:-:S02]  /*60d0*/  FSEL R110, R110, -INF , !P1 ;  /* 0xff8000006e6e7808 */ /* 0x000fc40004800000 */
[----:B------:R-:W-:Y:S02]  /*60e0*/  FSEL R122, R108, -INF , !P6 ;  /* 0xff8000006c7a7808 */ /* 0x000fe40007000000 */
[-C--:B------:R-:W-:Y:S02]  /*60f0*/  ISETP.GT.AND P1, PT, R116, R7.reuse, PT ;  /* 0x000000077400720c */ /* 0x080fe40003f24270 */
[----:B------:R-:W-:Y:S02]  /*6100*/  FSEL R108, R110, -INF , !P2 ;  /* 0xff8000006e6c7808 */ /* 0x000fe40005000000 */
[----:B------:R-:W-:Y:S02]  /*6110*/  ISETP.GT.AND P2, PT, R84, R7, PT ;  /* 0x000000075400720c */ /* 0x000fe40003f44270 */
[----:B------:R-:W-:Y:S02]  /*6120*/  FSEL R109, R109, -INF , !P1 ;  /* 0xff8000006d6d7808 */ /* 0x000fe40004800000 */
[----:B------:R-:W-:-:S02]  /*6130*/  ISETP.GE.AND P1, PT, R7, R137, PT ;  /* 0x000000890700720c */ /* 0x000fc40003f26270 */
[----:B------:R-:W-:Y:S02]  /*6140*/  FSEL R110, R111, -INF , !P2 ;  /* 0xff8000006f6e7808 */ /* 0x000fe40005000000 */
[----:B------:R-:W-:Y:S01]  /*6150*/  ISETP.GE.AND P6, PT, R7, R138, PT ;  /* 0x0000008a0700720c */ /* 0x000fe20003fc6270 */
[----:B------:R-:W-:Y:S01]  /*6160*/  VIADD R7, R113, 0xffffffb1 ;  /* 0xffffffb171077836 */ /* 0x000fe20000000000 */
[----:B------:R-:W-:Y:S02]  /*6170*/  FSEL R110, R110, -INF , !P1 ;  /* 0xff8000006e6e7808 */ /* 0x000fe40004800000 */
[-C--:B------:R-:W-:Y:S02]  /*6180*/  ISETP.GT.AND P2, PT, R116, R5.reuse, PT ;  /* 0x000000057400720c */ /* 0x080fe40003f44270 */
[----:B------:R-:W-:Y:S02]  /*6190*/  ISETP.GT.AND P1, PT, R84, R5, PT ;  /* 0x000000055400720c */ /* 0x000fe40003f24270 */
[----:B------:R-:W-:-:S02]  /*61a0*/  FSEL R130, R109, -INF , !P6 ;  /* 0xff8000006d827808 */ /* 0x000fc40007000000 */
[CC--:B------:R-:W-:Y:S02]  /*61b0*/  ISETP.GE.AND P6, PT, R5.reuse, R138.reuse, PT ;  /* 0x0000008a0500720c */ /* 0x0c0fe40003fc6270 */
[----:B------:R-:W-:Y:S02]  /*61c0*/  FSEL R104, R104, -INF , !P2 ;  /* 0xff80000068687808 */ /* 0x000fe40005000000 */
[----:B------:R-:W-:Y:S02]  /*61d0*/  FSEL R95, R106, -INF , !P1 ;  /* 0xff8000006a5f7808 */ /* 0x000fe40004800000 */
[----:B------:R-:W-:Y:S02]  /*61e0*/  ISETP.GT.AND P1, PT, R116, R7, PT ;  /* 0x000000077400720c */ /* 0x000fe40003f24270 */
[----:B------:R-:W-:Y:S01]  /*61f0*/  ISETP.GE.AND P2, PT, R5, R137, PT ;  /* 0x000000890500720c */ /* 0x000fe20003f46270 */
[C---:B------:R-:W-:Y:S01]  /*6200*/  VIADD R5, R113.reuse, 0xffffffb8 ;  /* 0xffffffb871057836 */ /* 0x040fe20000000000 */
[----:B------:R-:W-:Y:S01]  /*6210*/  FSEL R104, R104, -INF , !P6 ;  /* 0xff80000068687808 */ /* 0x000fe20007000000 */
[----:B------:R-:W-:Y:S01]  /*6220*/  VIADD R113, R113, 0xffffffb9 ;  /* 0xffffffb971717836 */ /* 0x000fe20000000000 */
[----:B------:R-:W-:-:S02]  /*6230*/  ISETP.GE.AND P6, PT, R7, R138, PT ;  /* 0x0000008a0700720c */ /* 0x000fc40003fc6270 */
[----:B------:R-:W-:Y:S02]  /*6240*/  FSEL R105, R105, -INF , !P1 ;  /* 0xff80000069697808 */ /* 0x000fe40004800000 */
[----:B------:R-:W-:Y:S02]  /*6250*/  FSEL R95, R95, -INF , !P2 ;  /* 0xff8000005f5f7808 */ /* 0x000fe40005000000 */
[----:B------:R-:W-:Y:S02]  /*6260*/  ISETP.GT.AND P2, PT, R84, R7, PT ;  /* 0x000000075400720c */ /* 0x000fe40003f44270 */
[----:B------:R-:W-:Y:S02]  /*6270*/  FSEL R105, R105, -INF , !P6 ;  /* 0xff80000069697808 */ /* 0x000fe40007000000 */
[----:B------:R-:W-:Y:S02]  /*6280*/  ISETP.GT.AND P6, PT, R116, R5, PT ;  /* 0x000000057400720c */ /* 0x000fe40003fc4270 */
[----:B------:R-:W-:-:S02]  /*6290*/  FSEL R96, R107, -INF , !P2 ;  /* 0xff8000006b607808 */ /* 0x000fc40005000000 */
[----:B------:R-:W-:Y:S02]  /*62a0*/  ISETP.GE.AND P2, PT, R5, R138, PT ;  /* 0x0000008a0500720c */ /* 0x000fe40003f46270 */
[----:B------:R-:W-:Y:S02]  /*62b0*/  FSEL R100, R100, -INF , !P6 ;  /* 0xff80000064647808 */ /* 0x000fe40007000000 */
[----:B------:R-:W-:Y:S02]  /*62c0*/  ISETP.GT.AND P6, PT, R84, R5, PT ;  /* 0x000000055400720c */ /* 0x000fe40003fc4270 */
[----:B------:R-:W-:Y:S02]  /*62d0*/  FSEL R107, R100, -INF , !P2 ;  /* 0xff800000646b7808 */ /* 0x000fe40005000000 */
[----:B------:R-:W-:Y:S02]  /*62e0*/  ISETP.GT.AND P2, PT, R116, R113, PT ;  /* 0x000000717400720c */ /* 0x000fe40003f44270 */
[----:B------:R-:W-:-:S02]  /*62f0*/  FSEL R97, R102, -INF , !P6 ;  /* 0xff80000066617808 */ /* 0x000fc40007000000 */
[----:B------:R-:W-:Y:S02]  /*6300*/  ISETP.GE.AND P6, PT, R113, R138, PT ;  /* 0x0000008a7100720c */ /* 0x000fe40003fc6270 */
[----:B------:R-:W-:Y:S02]  /*6310*/  FSEL R101, R101, -INF , !P2 ;  /* 0xff80000065657808 */ /* 0x000fe40005000000 */
[----:B------:R-:W-:Y:S02]  /*6320*/  ISETP.GE.AND P1, PT, R7, R137, PT ;  /* 0x000000890700720c */ /* 0x000fe40003f26270 */
[----:B------:R-:W-:Y:S02]  /*6330*/  FSEL R101, R101, -INF , !P6 ;  /* 0xff80000065657808 */ /* 0x000fe40007000000 */
[----:B------:R-:W-:Y:S02]  /*6340*/  ISETP.GT.U32.AND P6, PT, R32, R143, PT ;  /* 0x0000008f2000720c */ /* 0x000fe40003fc4070 */
[----:B------:R-:W-:-:S02]  /*6350*/  FSEL R96, R96, -INF , !P1 ;  /* 0xff80000060607808 */ /* 0x000fc40004800000 */
[-C--:B------:R-:W-:Y:S02]  /*6360*/  ISETP.GE.AND P1, PT, R5, R137.reuse, PT ;  /* 0x000000890500720c */ /* 0x080fe40003f26270 */
[----:B------:R-:W-:Y:S02]  /*6370*/  ISETP.GE.AND P2, PT, R113, R137, PT ;  /* 0x000000897100720c */ /* 0x000fe40003f46270 */
[----:B------:R-:W-:Y:S02]  /*6380*/  FSEL R97, R97, -INF , !P1 ;  /* 0xff80000061617808 */ /* 0x000fe40004800000 */
[----:B------:R-:W-:-:S04]  /*6390*/  ISETP.GT.AND P1, PT, R84, R113, PT ;  /* 0x000000715400720c */ /* 0x000fc80003f24270 */
[----:B------:R-:W-:-:S04]  /*63a0*/  FSEL R98, R103, -INF , !P1 ;  /* 0xff80000067627808 */ /* 0x000fc80004800000 */
[----:B------:R-:W-:Y:S01]  /*63b0*/  FSEL R98, R98, -INF , !P2 ;  /* 0xff80000062627808 */ /* 0x000fe20005000000 */
[----:B------:R-:W-:Y:S05]  /*63c0*/  @!P6 BRA `(.L_x_7827) ;  /* 0x0000000400b8e947 */ /* 0x000fea0003800000 */
        /* <DEDUP_REMOVED lines=16> */
[----:B-1----:R-:W-:Y:S02]  /*64d0*/  IMAD.MOV R5, RZ, RZ, -R13 ;  /* 0x000000ffff057224 */ /* 0x002fe400078e0a0d */
[----:B------:R-:W-:Y:S02]  /*64e0*/  IMAD.MOV.U32 R12, RZ, RZ, RZ ;  /* 0x000000ffff0c7224 */ /* 0x000fe400078e00ff */
        /* <DEDUP_REMOVED lines=46> */
.L_x_7829:
        /* <DEDUP_REMOVED lines=8> */
.L_x_7830:
[----:B------:R-:W-:Y:S05]  /*6850*/  BSYNC.RECONVERGENT B0 ;  /* 0x0000000000007941 */ /* 0x000fea0003800200 */
.L_x_7828:
[CC--:B------:R-:W-:Y:S01]  /*6860*/  @!P5 LEA R8, P2, R141.reuse, R144.reuse, 0x1 ;  /* 0x000000908d08d211 */ /* 0x0c0fe200078408ff */
[----:B------:R-:W-:Y:S01]  /*6870*/  @!PT LDS RZ, [RZ] ;  /* 0x00000000fffff984 */ /* 0x000fe20000000800 */
[----:B------:R-:W-:Y:S01]  /*6880*/  @!PT LDS RZ, [RZ] ;  /* 0x00000000fffff984 */ /* 0x000fe20000000800 */
[----:B------:R-:W-:Y:S01]  /*6890*/  @!PT LDS RZ, [RZ] ;  /* 0x00000000fffff984 */ /* 0x000fe20000000800 */
[----:B------:R1:W-:Y:S01]  /*68a0*/  @!P5 LDGSTS.E.BYPASS.LTC128B.128 [R166+0x3000], desc[UR4][R144.64] ;  /* 0x0300000090a6dfae */ /* 0x0003e2000b981a04 */
[CC--:B------:R-:W-:Y:S02]  /*68b0*/  @!P4 LEA R6, P1, R141.reuse, R144.reuse, 0x1 ;  /* 0x000000908d06c211 */ /* 0x0c0fe400078208ff */
[C---:B------:R-:W-:Y:S01]  /*68c0*/  @!P3 LEA R4, P0, R141.reuse, R144, 0x1 ;  /* 0x000000908d04b211 */ /* 0x040fe200078008ff */
[----:B------:R1:W-:Y:S01]  /*68d0*/  @P5 STS.128 [R166+0x3000], RZ ;  /* 0x003000ffa6005388 */ /* 0x0003e20000000c00 */
[CCC-:B------:R-:W-:Y:S02]  /*68e0*/  @!P5 LEA.HI.X R9, R141.reuse, R145.reuse, R142.reuse, 0x1, P2 ;  /* 0x000000918d09d211 */ /* 0x1c0fe400010f0c8e */
[CCC-:B------:R-:W-:Y:S01]  /*68f0*/  @!P4 LEA.HI.X R7, R141.reuse, R145.reuse, R142.reuse, 0x1, P1 ;  /* 0x000000918d07c211 */ /* 0x1c0fe200008f0c8e */
[----:B------:R-:W-:Y:S01]  /*6900*/  @!PT LDS RZ, [RZ] ;  /* 0x00000000fffff984 */ /* 0x000fe20000000800 */
[----:B------:R-:W-:Y:S01]  /*6910*/  @!PT LDS RZ, [RZ] ;  /* 0x00000000fffff984 */ /* 0x000fe20000000800 */
[----:B------:R-:W-:Y:S01]  /*6920*/  @!PT LDS RZ, [RZ] ;  /* 0x00000000fffff984 */ /* 0x000fe20000000800 */
[----:B------:R1:W-:Y:S01]  /*6930*/  @!P4 LDGSTS.E.BYPASS.LTC128B.128 [R166+0x4000], desc[UR4][R144.64+0x40] ;  /* 0x0400004090a6cfae */ /* 0x0003e2000b981a04 */
[----:B------:R-:W-:-:S03]  /*6940*/  @!P3 LEA.HI.X R5, R141, R145, R142, 0x1, P0 ;  /* 0x000000918d05b211 */ /* 0x000fc600000f0c8e */
        /* <DEDUP_REMOVED lines=22> */
.L_x_7827:
[----:B------:R-:W-:Y:S05]  /*6ab0*/  BSYNC.RECONVERGENT B1 ;  /* 0x0000000000017941 */ /* 0x000fea0003800200 */
.L_x_7826:
        /* <DEDUP_REMOVED lines=17> */
[----:B------:R-:W-:Y:S01]  /*6bd0*/  LEA R117, R117, R128, 0x1 ;  /* 0x0000008075757211 */ /* 0x000fe200078e08ff */
[----:B------:R-:W1:Y:S04]  /*6be0*/  SHFL.BFLY PT, R5, R6, 0x2, 0x1f ;  /* 0x0c401f0006057f89 */ /* 0x000e6800000e0000 */
[----:B------:R-:W3:Y:S04]  /*6bf0*/  SHFL.BFLY PT, R4, R7, 0x2, 0x1f ;  /* 0x0c401f0007047f89 */ /* 0x000ee800000e0000 */
[----:B------:R-:W-:Y:S04]  /*6c00*/  LDSM.16.MT88.4 R12, [R117+0x6000] ;  /* 0x00600000750c783b */ /* 0x000fe80000004200 */
[----:B------:R-:W-:Y:S01]  /*6c10*/  LDSM.16.MT88.4 R20, [R117+0x7400] ;  /* 0x007400007514783b */ /* 0x000fe20000004200 */
[----:B-1----:R-:W-:-:S02]  /*6c20*/  FMNMX.FTZ R5, R6, R5, !PT ;  /* 0x0000000506057209 */ /* 0x002fc40007810000 */
        /* <DEDUP_REMOVED lines=11> */
[----:B------:R-:W-:Y:S01]  /*6ce0*/  IADD3 R4, PT, PT, R117, 0x6000, RZ ;  /* 0x0000600075047810 */ /* 0x000fe20007ffe0ff */
[C---:B--2---:R-:W-:Y:S01]  /*6cf0*/  FMUL.FTZ R103, R100.reuse, R34 ;  /* 0x0000002264677220 */ /* 0x044fe20000410000 */
[C---:B------:R-:W-:Y:S01]  /*6d00*/  FMUL.FTZ R99, R100.reuse, R33 ;  /* 0x0000002164637220 */ /* 0x040fe20000410000 */
[C---:B------:R-:W-:Y:S01]  /*6d10*/  FMUL.FTZ R93, R100.reuse, R5 ;  /* 0x00000005645d7220 */ /* 0x040fe20000410000 */
[----:B------:R-:W-:Y:S02]  /*6d20*/  FMUL.FTZ R91, R100, R7 ;  /* 0x00000007645b7220 */ /* 0x000fe40000410000 */
[----:B------:R-:W-:Y:S02]  /*6d30*/  FSEL R103, R103, RZ, P1 ;  /* 0x000000ff67677208 */ /* 0x000fe40000800000 */
[----:B------:R-:W-:Y:S01]  /*6d40*/  LOP3.LUT P1, RZ, R124, 0x4, RZ, 0xc0, !PT ;  /* 0x000000047cff7812 */ /* 0x000fe2000782c0ff */
[----:B------:R-:W1:Y:S01]  /*6d50*/  MUFU.EX2 R93, R93 ;  /* 0x0000005d005d7308 */ /* 0x000e620000000800 */
[----:B------:R-:W-:Y:S01]  /*6d60*/  FSEL R99, R99, RZ, P0 ;  /* 0x000000ff63637208 */ /* 0x000fe20000000000 */
[-CC-:B------:R-:W-:Y:S01]  /*6d70*/  FFMA.FTZ R89, R92, R100.reuse, -R103.reuse ;  /* 0x000000645c597223 */ /* 0x180fe20000010867 */
[-CC-:B------:R-:W-:Y:S01]  /*6d80*/  FFMA.FTZ R90, R180, R100.reuse, -R103.reuse ;  /* 0x00000064b45a7223 */ /* 0x180fe20000010867 */
[-CC-:B------:R-:W-:Y:S01]  /*6d90*/  FFMA.FTZ R35, R29, R100.reuse, -R103.reuse ;  /* 0x000000641d237223 */ /* 0x180fe20000010867 */
[-C--:B------:R-:W-:Y:S01]  /*6da0*/  FFMA.FTZ R88, R184, R100.reuse, -R103 ;  /* 0x00000064b8587223 */ /* 0x080fe20000010867 */
[-CC-:B------:R-:W-:Y:S01]  /*6db0*/  FFMA.FTZ R8, R94, R100.reuse, -R99.reuse ;  /* 0x000000645e087223 */ /* 0x180fe20000010863 */
[----:B------:R-:W-:Y:S01]  /*6dc0*/  IADD3 R94, PT, PT, R117, 0x6020, RZ ;  /* 0x00006020755e7810 */ /* 0x000fe20007ffe0ff */
[-CC-:B------:R-:W-:Y:S01]  /*6dd0*/  FFMA.FTZ R92, R176, R100.reuse, -R99.reuse ;  /* 0x00000064b05c7223 */ /* 0x180fe20000010863 */
[-CC-:B------:R-:W-:Y:S01]  /*6de0*/  FFMA.FTZ R84, R178, R100.reuse, -R99.reuse ;  /* 0x00000064b2547223 */ /* 0x180fe20000010863 */
[-C--:B------:R-:W-:Y:S01]  /*6df0*/  FFMA.FTZ R182, R182, R100.reuse, -R99 ;  /* 0x00000064b6b67223 */ /* 0x080fe20000010863 */
[----:B------:R-:W-:Y:S01]  /*6e00*/  MUFU.EX2 R90, R90 ;  /* 0x0000005a005a7308 */ /* 0x000fe20000000800 */
[----:B------:R-:W-:Y:S01]  /*6e10*/  @P1 IADD3 R94, PT, PT, R4, -0x20, RZ ;  /* 0xffffffe0045e1810 */ /* 0x000fe20007ffe0ff */
[--C-:B------:R-:W-:Y:S01]  /*6e20*/  FFMA.FTZ R102, R30, R100, -R103.reuse ;  /* 0x000000641e667223 */ /* 0x100fe20000010867 */
[-C--:B-1----:R-:W-:Y:S01]  /*6e30*/  FMUL.FTZ R72, R72, R93.reuse ;  /* 0x0000005d48487220 */ /* 0x082fe20000410000 */
[----:B------:R-:W1:Y:S01]  /*6e40*/  MUFU.EX2 R35, R35 ;  /* 0x0000002300237308 */ /* 0x000e620000000800 */
[-C--:B------:R-:W-:Y:S01]  /*6e50*/  FMUL.FTZ R73, R73, R93.reuse ;  /* 0x0000005d49497220 */ /* 0x080fe20000410000 */
[----:B------:R-:W2:Y:S01]  /*6e60*/  LDSM.16.MT88.4 R16, [R94] ;  /* 0x000000005e10783b */ /* 0x000ea20000004200 */
[-C--:B------:R-:W-:Y:S01]  /*6e70*/  FMUL.FTZ R68, R68, R93.reuse ;  /* 0x0000005d44447220 */ /* 0x080fe20000410000 */
        /* <DEDUP_REMOVED lines=10> */
[----:B-1----:R-:W-:Y:S01]  /*6f20*/  F2FP.F16.F32.PACK_AB R4, R35, R90 ;  /* 0x0000005a2304723e */ /* 0x002fe200000000ff */
[-C--:B------:R-:W-:Y:S01]  /*6f30*/  FMUL.FTZ R40, R40, R93.reuse ;  /* 0x0000005d28287220 */ /* 0x080fe20000410000 */
[----:B------:R-:W1:Y:S01]  /*6f40*/  MUFU.EX2 R84, R84 ;  /* 0x0000005400547308 */ /* 0x000e620000000800 */
[-C--:B------:R-:W-:Y:S01]  /*6f50*/  FMUL.FTZ R41, R41, R93.reuse ;  /* 0x0000005d29297220 */ /* 0x080fe20000410000 */
[-C--:B------:R-:W-:Y:S01]  /*6f60*/  FMUL.FTZ R52, R52, R93.reuse ;  /* 0x0000005d34347220 */ /* 0x080fe20000410000 */
[-C--:B------:R-:W-:Y:S01]  /*6f70*/  FMUL.FTZ R53, R53, R93.reuse ;  /* 0x0000005d35357220 */ /* 0x080fe20000410000 */
[----:B------:R-:W-:Y:S01]  /*6f80*/  MUFU.EX2 R86, R182 ;  /* 0x000000b600567308 */ /* 0x000fe20000000800 */
[----:B------:R-:W-:Y:S01]  /*6f90*/  FMUL.FTZ R56, R56, R93 ;  /* 0x0000005d38387220 */ /* 0x000fe20000410000 */
[----:B---3--:R-:W-:Y:S01]  /*6fa0*/  F2FP.F16.F32.PACK_AB R6, R88, R89 ;  /* 0x000000595806723e */ /* 0x008fe200000000ff */
[-C--:B------:R-:W-:Y:S01]  /*6fb0*/  FMUL.FTZ R57, R57, R93.reuse ;  /* 0x0000005d39397220 */ /* 0x080fe20000410000 */
[----:B------:R3:W4:Y:S01]  /*6fc0*/  MUFU.EX2 R85, R8 ;  /* 0x0000000800557308 */ /* 0x0007220000000800 */
[-C--:B------:R-:W-:Y:S01]  /*6fd0*/  FMUL.FTZ R44, R44, R93.reuse ;  /* 0x0000005d2c2c7220 */ /* 0x080fe20000410000 */
[-C--:B------:R-:W-:Y:S01]  /*6fe0*/  FMUL.FTZ R45, R45, R93.reuse ;  /* 0x0000005d2d2d7220 */ /* 0x080fe20000410000 */
[-C--:B------:R-:W-:Y:S01]  /*6ff0*/  FMUL.FTZ R48, R48, R93.reuse ;  /* 0x0000005d30307220 */ /* 0x080fe20000410000 */
[----:B------:R-:W5:Y:S01]  /*7000*/  MUFU.EX2 R91, R91 ;  /* 0x0000005b005b7308 */ /* 0x000f620000000800 */
[-C--:B------:R-:W-:Y:S01]  /*7010*/  FMUL.FTZ R49, R49, R93.reuse ;  /* 0x0000005d31317220 */ /* 0x080fe20000410000 */
[----:B-1----:R-:W-:Y:S01]  /*7020*/  F2FP.F16.F32.PACK_AB R5, R84, R92 ;  /* 0x0000005c5405723e */ /* 0x002fe200000000ff */
[-C--:B------:R-:W-:Y:S01]  /*7030*/  FMUL.FTZ R60, R60, R93.reuse ;  /* 0x0000005d3c3c7220 */ /* 0x080fe20000410000 */
[-C--:B------:R-:W-:Y:S01]  /*7040*/  FMUL.FTZ R61, R61, R93.reuse ;  /* 0x0000005d3d3d7220 */ /* 0x080fe20000410000 */
[-CC-:B------:R-:W-:Y:S01]  /*7050*/  FFMA.FTZ R109, R170, R100.reuse, -R103.reuse ;  /* 0x00000064aa6d7223 */ /* 0x180fe20000010867 */
[-CC-:B------:R-:W-:Y:S01]  /*7060*/  FFMA.FTZ R111, R24, R100.reuse, -R103.reuse ;  /* 0x00000064186f7223 */ /* 0x180fe20000010867 */
[-C--:B------:R-:W-:Y:S01]  /*7070*/  FMUL.FTZ R64, R64, R93.reuse ;  /* 0x0000005d40407220 */ /* 0x080fe20000410000 */
[----:B------:R-:W-:Y:S01]  /*7080*/  FMUL.FTZ R65, R65, R93 ;  /* 0x0000005d41417220 */ /* 0x000fe20000410000 */
[----:B------:R-:W-:Y:S01]  /*7090*/  FFMA.FTZ R106, R172, R100, -R103 ;  /* 0x00000064ac6a7223 */ /* 0x000fe20000010867 */
[----:B---3--:R-:W1:Y:S01]  /*70a0*/  LDSM.16.MT88.4 R8, [R117+0x7000] ;  /* 0x007000007508783b */ /* 0x008e620000004200 */
[----:B----4-:R-:W-:Y:S01]  /*70b0*/  F2FP.F16.F32.PACK_AB R7, R85, R86 ;  /* 0x000000565507723e */ /* 0x010fe200000000ff */
[-CC-:B------:R-:W-:Y:S01]  /*70c0*/  FFMA.FTZ R115, R152, R100.reuse, -R99.reuse ;  /* 0x0000006498737223 */ /* 0x180fe20000010863 */
[-CC-:B------:R-:W-:Y:S01]  /*70d0*/  FFMA.FTZ R118, R168, R100.reuse, -R99.reuse ;  /* 0x00000064a8767223 */ /* 0x180fe20000010863 */
        /* <DEDUP_REMOVED lines=8> */
[C---:B--2---:R-:W-:Y:S01]  /*7160*/  HMMA.16816.F32 R72, R4.reuse, R16, R72 ;  /* 0x000000100448723c */ /* 0x044fe20000001848 */
        /* <DEDUP_REMOVED lines=8> */
[----:B------:R-:W2:Y:S01]  /*71f0*/  LDSM.16.MT88.4 R16, [R117+0x8000] ;  /* 0x008000007510783b */ /* 0x000ea20000004200 */
        /* <DEDUP_REMOVED lines=9> */
[----:B------:R-:W-:Y:S01]  /*7290*/  FMUL.FTZ R67, R67, R91 ;  /* 0x0000005b43437220 */ /* 0x000fe20000410000 */
[-CC-:B------:R-:W-:Y:S01]  /*72a0*/  FFMA.FTZ R113, R154, R100.reuse, -R99.reuse ;  /* 0x000000649a717223 */ /* 0x180fe20000010863 */
[-CC-:B------:R-:W-:Y:S01]  /*72b0*/  FFMA.FTZ R119, R28, R100.reuse, -R99.reuse ;  /* 0x000000641c777223 */ /* 0x180fe20000010863 */
[----:B------:R-:W-:Y:S01]  /*72c0*/  MUFU.EX2 R102, R102 ;  /* 0x0000006600667308 */ /* 0x000fe20000000800 */
[----:B------:R-:W-:Y:S01]  /*72d0*/  LDSM.16.MT88.4 R28, [R117+0x6400] ;  /* 0x00640000751c783b */ /* 0x000fe20000004200 */
[C---:B------:R-:W-:Y:S01]  /*72e0*/  HMMA.16816.F32 R76, R4.reuse, R14, R76 ;  /* 0x0000000e044c723c */ /* 0x040fe2000000184c */
[-C--:B------:R-:W-:Y:S01]  /*72f0*/  FFMA.FTZ R123, R108, R100.reuse, -R99 ;  /* 0x000000646c7b7223 */ /* 0x080fe20000010863 */
[----:B------:R-:W3:Y:S01]  /*7300*/  MUFU.EX2 R109, R109 ;  /* 0x0000006d006d7308 */ /* 0x000ee20000000800 */
[----:B------:R-:W4:Y:S01]  /*7310*/  LDSM.16.MT88.4 R12, [R94+0x1000] ;  /* 0x001000005e0c783b */ /* 0x000f220000004200 */
[-C--:B------:R-:W-:Y:S01]  /*7320*/  FFMA.FTZ R121, R122, R100.reuse, -R103 ;  /* 0x000000647a797223 */ /* 0x080fe20000010867 */
[-CC-:B------:R-:W-:Y:S01]  /*7330*/  FFMA.FTZ R129, R112, R100.reuse, -R99.reuse ;  /* 0x0000006470817223 */ /* 0x180fe20000010863 */
[----:B------:R-:W-:Y:S01]  /*7340*/  MUFU.EX2 R111, R111 ;  /* 0x0000006f006f7308 */ /* 0x000fe20000000800 */
[----:B------:R-:W-:Y:S01]  /*7350*/  LDSM.16.MT88.4 R24, [R94+0x400] ;  /* 0x000400005e18783b */ /* 0x000fe20000004200 */
[C---:B-1----:R-:W-:Y:S01]  /*7360*/  HMMA.16816.F32 R36, R4.reuse, R8, R36 ;  /* 0x000000080424723c */ /* 0x042fe20000001824 */
[-CC-:B------:R-:W-:Y:S01]  /*7370*/  FFMA.FTZ R114, R114, R100.reuse, -R99.reuse ;  /* 0x0000006472727223 */ /* 0x180fe20000010863 */
[----:B------:R-:W-:Y:S01]  /*7380*/  MUFU.EX2 R106, R106 ;  /* 0x0000006a006a7308 */ /* 0x000fe20000000800 */
[-C--:B------:R-:W-:Y:S01]  /*7390*/  FFMA.FTZ R108, R110, R100.reuse, -R99 ;  /* 0x000000646e6c7223 */ /* 0x080fe20000010863 */
[-C--:B------:R-:W-:Y:S01]  /*73a0*/  FFMA.FTZ R130, R130, R100.reuse, -R103 ;  /* 0x0000006482827223 */ /* 0x080fe20000010867 */
[-C--:B------:R-:W-:Y:S01]  /*73b0*/  FFMA.FTZ R122, R95, R100.reuse, -R99 ;  /* 0x000000645f7a7223 */ /* 0x080fe20000010863 */
[----:B------:R1:W-:Y:S01]  /*73c0*/  MUFU.EX2 R152, R119 ;  /* 0x0000007700987308 */ /* 0x0003e20000000800 */
[-CC-:B------:R-:W-:Y:S01]  /*73d0*/  FFMA.FTZ R104, R104, R100.reuse, -R103.reuse ;  /* 0x0000006468687223 */ /* 0x180fe20000010867 */
[C---:B------:R-:W-:Y:S01]  /*73e0*/  HMMA.16816.F32 R40, R4.reuse, R10, R40 ;  /* 0x0000000a0428723c */ /* 0x040fe20000001828 */
[----:B------:R-:W5:Y:S01]  /*73f0*/  LDSM.16.MT88.4 R8, [R94+0x2000] ;  /* 0x002000005e08783b */ /* 0x000f620000004200 */
[----:B------:R-:W3:Y:S01]  /*7400*/  MUFU.EX2 R115, R115 ;  /* 0x0000007300737308 */ /* 0x000ee20000000800 */
[-C--:B------:R-:W-:Y:S01]  /*7410*/  FFMA.FTZ R110, R101, R100.reuse, -R103 ;  /* 0x00000064656e7223 */ /* 0x080fe20000010867 */
[-C--:B------:R-:W-:Y:S01]  /*7420*/  FFMA.FTZ R95, R96, R100.reuse, -R99 ;  /* 0x00000064605f7223 */ /* 0x080fe20000010863 */
[-CC-:B------:R-:W-:Y:S01]  /*7430*/  FFMA.FTZ R107, R107, R100.reuse, -R103.reuse ;  /* 0x000000646b6b7223 */ /* 0x180fe20000010867 */
[----:B------:R-:W-:Y:S01]  /*7440*/  MUFU.EX2 R118, R118 ;  /* 0x0000007600767308 */ /* 0x000fe20000000800 */
[----:B------:R-:W-:Y:S01]  /*7450*/  FFMA.FTZ R90, R161, R93, R90 ;  /* 0x0000005da15a7223 */ /* 0x000fe2000001005a */
[----:B------:R-:W-:Y:S01]  /*7460*/  FFMA.FTZ R91, R159, R91, R92 ;  /* 0x0000005b9f5b7223 */ /* 0x000fe2000001005c */
[C---:B--2---:R-:W-:Y:S01]  /*7470*/  HMMA.16816.F32 R52, R4.reuse, R16, R52 ;  /* 0x000000100434723c */ /* 0x044fe20000001834 */
[----:B------:R-:W2:Y:S01]  /*7480*/  MUFU.EX2 R113, R113 ;  /* 0x0000007100717308 */ /* 0x000ea20000000800 */
[----:B------:R-:W-:Y:S01]  /*7490*/  FADD.FTZ R90, R35, R90 ;  /* 0x0000005a235a7221 */ /* 0x000fe20000010000 */
[-CC-:B-1----:R-:W-:Y:S01]  /*74a0*/  FFMA.FTZ R119, R120, R100.reuse, -R103.reuse ;  /* 0x0000006478777223 */ /* 0x182fe20000010867 */
[----:B------:R-:W-:Y:S01]  /*74b0*/  FFMA.FTZ R120, R136, R100, -R103 ;  /* 0x0000006488787223 */ /* 0x000fe20000010867 */
[----:B------:R-:W-:Y:S01]  /*74c0*/  MUFU.EX2 R121, R121 ;  /* 0x0000007900797308 */ /* 0x000fe20000000800 */
[----:B------:R-:W-:Y:S01]  /*74d0*/  FADD.FTZ R91, R84, R91 ;  /* 0x0000005b545b7221 */ /* 0x000fe20000010000 */
[----:B------:R-:W-:Y:S01]  /*74e0*/  FADD.FTZ R89, R89, R90 ;  /* 0x0000005a59597221 */ /* 0x000fe20000010000 */
[----:B------:R-:W-:Y:S01]  /*74f0*/  HMMA.16816.F32 R56, R4, R18, R56 ;  /* 0x000000120438723c */ /* 0x000fe20000001838 */
[----:B------:R-:W1:Y:S01]  /*7500*/  LDSM.16.MT88.4 R16, [R94+0x1400] ;  /* 0x001400005e10783b */ /* 0x000e620000004200 */
[----:B------:R-:W-:Y:S01]  /*7510*/  MUFU.EX2 R119, R119 ;  /* 0x0000007700777308 */ /* 0x000fe20000000800 */
[----:B------:R-:W-:Y:S01]  /*7520*/  FADD.FTZ R86, R86, R91 ;  /* 0x0000005b56567221 */ /* 0x000fe20000010000 */
[----:B------:R-:W-:-:S02]  /*7530*/  FADD.FTZ R89, R88, R89 ;  /* 0x0000005958597221 */ /* 0x000fc40000010000 */
[----:B------:R-:W1:Y:S01]  /*7540*/  MUFU.EX2 R120, R120 ;  /* 0x0000007800787308 */ /* 0x000e620000000800 */
[----:B------:R-:W-:Y:S01]  /*7550*/  FADD.FTZ R85, R85, R86 ;  /* 0x0000005655557221 */ /* 0x000fe20000010000 */
[-C--:B------:R-:W-:Y:S01]  /*7560*/  MOV R86, R34.reuse ;  /* 0x0000002200567202 */ /* 0x080fe20000000f00 */
[----:B----4-:R-:W-:Y:S01]  /*7570*/  HMMA.16816.F32 R44, R4, R12, R44 ;  /* 0x0000000c042c723c */ /* 0x010fe2000000182c */
[----:B------:R-:W-:Y:S01]  /*7580*/  MUFU.EX2 R112, R130 ;  /* 0x0000008200707308 */ /* 0x000fe20000000800 */
[----:B------:R-:W-:-:S03]  /*7590*/  @P6 MOV R86, R34 ;  /* 0x0000002200566202 */ /* 0x000fc60000000f00 */
[----:B------:R-:W-:Y:S03]  /*75a0*/  MUFU.EX2 R129, R129 ;  /* 0x0000008100817308 */ /* 0x000fe60000000800 */
[C---:B------:R-:W-:Y:S01]  /*75b0*/  HMMA.16816.F32 R48, R4.reuse, R14, R48 ;  /* 0x0000000e0430723c */ /* 0x040fe20000001830 */
[----:B------:R-:W4:Y:S01]  /*75c0*/  LDSM.16.MT88.4 R12, [R117+0x8400] ;  /* 0x00840000750c783b */ /* 0x000f220000004200 */
[----:B------:R-:W4:Y:S04]  /*75d0*/  MUFU.EX2 R114, R114 ;  /* 0x0000007200727308 */ /* 0x000f280000000800 */
[----:B------:R-:W-:Y:S02]  /*75e0*/  MUFU.EX2 R123, R123 ;  /* 0x0000007b007b7308 */ /* 0x000fe40000000800 */
[C---:B-----5:R-:W-:Y:S02]  /*75f0*/  HMMA.16816.F32 R60, R4.reuse, R8, R60 ;  /* 0x00000008043c723c */ /* 0x060fe4000000183c */
[----:B------:R-:W5:Y:S04]  /*7600*/  MUFU.EX2 R108, R108 ;  /* 0x0000006c006c7308 */ /* 0x000f680000000800 */
[----:B------:R-:W-:Y:S02]  /*7610*/  MUFU.EX2 R104, R104 ;  /* 0x0000006800687308 */ /* 0x000fe40000000800 */
[----:B------:R-:W-:Y:S01]  /*7620*/  HMMA.16816.F32 R64, R4, R10, R64 ;  /* 0x0000000a0440723c */ /* 0x000fe20000001840 */
[----:B------:R-:W5:Y:S01]  /*7630*/  LDSM.16.MT88.4 R8, [R94+0x2400] ;  /* 0x002400005e08783b */ /* 0x000f620000004200 */
[----:B---3--:R-:W-:Y:S01]  /*7640*/  F2FP.F16.F32.PACK_AB R4, R109, R102 ;  /* 0x000000666d04723e */ /* 0x008fe200000000ff */
[----:B------:R-:W-:Y:S01]  /*7650*/  MUFU.EX2 R110, R110 ;  /* 0x0000006e006e7308 */ /* 0x000fe20000000800 */
[----:B------:R-:W-:Y:S01]  /*7660*/  F2FP.F16.F32.PACK_AB R5, R115, R152 ;  /* 0x000000987305723e */ /* 0x000fe200000000ff */
[----:B------:R-:W-:Y:S01]  /*7670*/  FADD.FTZ R102, R102, R89 ;  /* 0x0000005966667221 */ /* 0x000fe20000010000 */
[----:B------:R-:W-:Y:S01]  /*7680*/  F2FP.F16.F32.PACK_AB R6, R106, R111 ;  /* 0x0000006f6a06723e */ /* 0x000fe200000000ff */
[----:B------:R-:W-:Y:S01]  /*7690*/  MUFU.EX2 R96, R122 ;  /* 0x0000007a00607308 */ /* 0x000fe20000000800 */
[----:B--2---:R-:W-:Y:S01]  /*76a0*/  F2FP.F16.F32.PACK_AB R7, R113, R118 ;  /* 0x000000767107723e */ /* 0x004fe200000000ff */
[----:B------:R-:W-:Y:S01]  /*76b0*/  FADD.FTZ R152, R152, R85 ;  /* 0x0000005598987221 */ /* 0x000fe20000010000 */
[----:B------:R-:W-:Y:S01]  /*76c0*/  FADD.FTZ R102, R109, R102 ;  /* 0x000000666d667221 */ /* 0x000fe20000010000 */
[----:B------:R-:W-:Y:S01]  /*76d0*/  MUFU.EX2 R95, R95 ;  /* 0x0000005f005f7308 */ /* 0x000fe20000000800 */
[-C--:B------:R-:W-:Y:S01]  /*76e0*/  MOV R85, R33.reuse ;  /* 0x0000002100557202 */ /* 0x080fe20000000f00 */
[----:B------:R-:W-:Y:S01]  /*76f0*/  FADD.FTZ R115, R115, R152 ;  /* 0x0000009873737221 */ /* 0x000fe20000010000 */
[----:B------:R-:W-:Y:S01]  /*7700*/  FADD.FTZ R111, R111, R102 ;  /* 0x000000666f6f7221 */ /* 0x000fe20000010000 */
[----:B-1----:R-:W-:Y:S01]  /*7710*/  HMMA.16816.F32 R44, R4, R16, R44 ;  /* 0x00000010042c723c */ /* 0x002fe2000000182c */
[----:B------:R-:W-:Y:S01]  /*7720*/  @P6 MOV R85, R33 ;  /* 0x0000002100556202 */ /* 0x000fe20000000f00 */
[----:B------:R-:W-:Y:S01]  /*7730*/  FADD.FTZ R118, R118, R115 ;  /* 0x0000007376767221 */ /* 0x000fe20000010000 */
[----:B------:R-:W-:Y:S01]  /*7740*/  FADD.FTZ R106, R106, R111 ;  /* 0x0000006f6a6a7221 */ /* 0x000fe20000010000 */
[----:B------:R-:W-:-:S02]  /*7750*/  @P6 IADD3 R152, PT, PT, R0, -0x3, RZ ;  /* 0xfffffffd00986810 */ /* 0x000fc40007ffe0ff */
[----:B------:R-:W-:Y:S02]  /*7760*/  FADD.FTZ R118, R113, R118 ;  /* 0x0000007671767221 */ /* 0x000fe40000010000 */
[C---:B------:R-:W-:Y:S01]  /*7770*/  HMMA.16816.F32 R48, R4.reuse, R18, R48 ;  /* 0x000000120430723c */ /* 0x040fe20000001830 */
[----:B------:R-:W1:Y:S07]  /*7780*/  LDSM.16.MT88.4 R16, [R117+0x7800] ;  /* 0x007800007510783b */ /* 0x000e6e0000004200 */
[C---:B----4-:R-:W-:Y:S08]  /*7790*/  HMMA.16816.F32 R52, R4.reuse, R12, R52 ;  /* 0x0000000c0434723c */ /* 0x050ff00000001834 */
[C---:B------:R-:W-:Y:S01]  /*77a0*/  HMMA.16816.F32 R56, R4.reuse, R14, R56 ;  /* 0x0000000e0438723c */ /* 0x040fe20000001838 */
[----:B------:R-:W2:Y:S07]  /*77b0*/  LDSM.16.MT88.4 R12, [R94+0x1800] ;  /* 0x001800005e0c783b */ /* 0x000eae0000004200 */
[C---:B------:R-:W-:Y:S08]  /*77c0*/  HMMA.16816.F32 R36, R4.reuse, R20, R36 ;  /* 0x000000140424723c */ /* 0x040ff00000001824 */
[C---:B------:R-:W-:Y:S01]  /*77d0*/  HMMA.16816.F32 R40, R4.reuse, R22, R40 ;  /* 0x000000160428723c */ /* 0x040fe20000001828 */
[----:B------:R-:W-:Y:S07]  /*77e0*/  LDSM.16.MT88.4 R20, [R94+0x800] ;  /* 0x000800005e14783b */ /* 0x000fee0000004200 */
[C---:B-----5:R-:W-:Y:S08]  /*77f0*/  HMMA.16816.F32 R60, R4.reuse, R8, R60 ;  /* 0x00000008043c723c */ /* 0x060ff0000000183c */
[C---:B------:R-:W-:Y:S01]  /*7800*/  HMMA.16816.F32 R64, R4.reuse, R10, R64 ;  /* 0x0000000a0440723c */ /* 0x040fe20000001840 */
[----:B------:R-:W3:Y:S07]  /*7810*/  LDSM.16.MT88.4 R8, [R117+0x8800] ;  /* 0x008800007508783b */ /* 0x000eee0000004200 */
[C---:B------:R-:W-:Y:S08]  /*7820*/  HMMA.16816.F32 R80, R4.reuse, R28, R80 ;  /* 0x0000001c0450723c */ /* 0x040ff00000001850 */
[C---:B------:R-:W-:Y:S01]  /*7830*/  HMMA.16816.F32 R76, R4.reuse, R30, R76 ;  /* 0x0000001e044c723c */ /* 0x040fe2000000184c */
[----:B------:R-:W-:Y:S07]  /*7840*/  LDSM.16.MT88.4 R28, [R94+0x2800] ;  /* 0x002800005e1c783b */ /* 0x000fee0000004200 */
[C---:B------:R-:W-:Y:S08]  /*7850*/  HMMA.16816.F32 R72, R4.reuse, R24, R72 ;  /* 0x000000180448723c */ /* 0x040ff00000001848 */
[----:B------:R-:W-:Y:S01]  /*7860*/  HMMA.16816.F32 R68, R4, R26, R68 ;  /* 0x0000001a0444723c */ /* 0x000fe20000001844 */
[----:B------:R-:W4:Y:S01]  /*7870*/  LDSM.16.MT88.4 R24, [R117+0x6800] ;  /* 0x006800007518783b */ /* 0x000f220000004200 */
        /* <DEDUP_REMOVED lines=12> */
[----:B------:R-:W-:-:S06]  /*7940*/  FADD.FTZ R123, R108, R123 ;  /* 0x0000007b6c7b7221 */ /* 0x000fcc0000010000 */
[C---:B------:R-:W-:Y:S01]  /*7950*/  HMMA.16816.F32 R40, R4.reuse, R18, R40 ;  /* 0x000000120428723c */ /* 0x040fe20000001828 */
[----:B------:R-:W1:Y:S07]  /*7960*/  LDSM.16.MT88.4 R16, [R117+0x8c00] ;  /* 0x008c00007510783b */ /* 0x000e6e0000004200 */
[C---:B--2---:R-:W-:Y:S01]  /*7970*/  HMMA.16816.F32 R44, R4.reuse, R12, R44 ;  /* 0x0000000c042c723c */ /* 0x044fe2000000182c */
[-C--:B------:R-:W-:Y:S01]  /*7980*/  FFMA.FTZ R12, R105, R100.reuse, -R103 ;  /* 0x00000064690c7223 */ /* 0x080fe20000010867 */
[-CC-:B------:R-:W-:Y:S01]  /*7990*/  FFMA.FTZ R105, R97, R100.reuse, -R99.reuse ;  /* 0x0000006461697223 */ /* 0x180fe20000010863 */
[----:B------:R-:W-:Y:S01]  /*79a0*/  FFMA.FTZ R97, R98, R100, -R99 ;  /* 0x0000006462617223 */ /* 0x000fe20000010863 */
[----:B------:R-:W-:Y:S04]  /*79b0*/  MUFU.EX2 R103, R107 ;  /* 0x0000006b00677308 */ /* 0x000fe80000000800 */
[----:B------:R2:W5:Y:S01]  /*79c0*/  MUFU.EX2 R101, R12 ;  /* 0x0000000c00657308 */ /* 0x0005620000000800 */
[C---:B---3--:R-:W-:Y:S03]  /*79d0*/  HMMA.16816.F32 R52, R4.reuse, R8, R52 ;  /* 0x000000080434723c */ /* 0x048fe60000001834 */
[----:B------:R-:W-:Y:S04]  /*79e0*/  MUFU.EX2 R98, R105 ;  /* 0x0000006900627308 */ /* 0x000fe80000000800 */
[----:B------:R-:W3:Y:S01]  /*79f0*/  MUFU.EX2 R97, R97 ;  /* 0x0000006100617308 */ /* 0x000ee20000000800 */
[C---:B------:R-:W-:Y:S01]  /*7a00*/  HMMA.16816.F32 R56, R4.reuse, R10, R56 ;  /* 0x0000000a0438723c */ /* 0x040fe20000001838 */
[----:B------:R-:W-:Y:S07]  /*7a10*/  LDSM.16.MT88.4 R8, [R94+0x1c00] ;  /* 0x001c00005e08783b */ /* 0x000fee0000004200 */
[C---:B----4-:R-:W-:Y:S08]  /*7a20*/  HMMA.16816.F32 R80, R4.reuse, R24, R80 ;  /* 0x000000180450723c */ /* 0x050ff00000001850 */
[C---:B------:R-:W-:Y:S01]  /*7a30*/  HMMA.16816.F32 R76, R4.reuse, R26, R76 ;  /* 0x0000001a044c723c */ /* 0x040fe2000000184c */
[----:B------:R-:W4:Y:S07]  /*7a40*/  LDSM.16.MT88.4 R24, [R117+0x6c00] ;  /* 0x006c00007518783b */ /* 0x000f2e0000004200 */
[C---:B------:R-:W-:Y:S08]  /*7a50*/  HMMA.16816.F32 R72, R4.reuse, R20, R72 ;  /* 0x000000140448723c */ /* 0x040ff00000001848 */
[C---:B------:R-:W-:Y:S01]  /*7a60*/  HMMA.16816.F32 R68, R4.reuse, R22, R68 ;  /* 0x000000160444723c */ /* 0x040fe20000001844 */
[----:B------:R-:W4:Y:S07]  /*7a70*/  LDSM.16.MT88.4 R20, [R117+0x7c00] ;  /* 0x007c00007514783b */ /* 0x000f2e0000004200 */
[C---:B------:R-:W-:Y:S01]  /*7a80*/  HMMA.16816.F32 R48, R4.reuse, R14, R48 ;  /* 0x0000000e0430723c */ /* 0x040fe20000001830 */
[----:B--2---:R-:W2:Y:S07]  /*7a90*/  LDSM.16.MT88.4 R12, [R94+0xc00] ;  /* 0x000c00005e0c783b */ /* 0x004eae0000004200 */
[C---:B------:R-:W-:Y:S08]  /*7aa0*/  HMMA.16816.F32 R60, R4.reuse, R28, R60 ;  /* 0x0000001c043c723c */ /* 0x040ff0000000183c */
[----:B------:R-:W-:Y:S01]  /*7ab0*/  HMMA.16816.F32 R64, R4, R30, R64 ;  /* 0x0000001e0440723c */ /* 0x000fe20000001840 */
[----:B-----5:R-:W-:Y:S01]  /*7ac0*/  F2FP.F16.F32.PACK_AB R4, R101, R104 ;  /* 0x000000686504723e */ /* 0x020fe200000000ff */
[----:B------:R-:W-:Y:S01]  /*7ad0*/  FADD.FTZ R104, R104, R121 ;  /* 0x0000007968687221 */ /* 0x000fe20000010000 */
[----:B------:R-:W-:Y:S01]  /*7ae0*/  F2FP.F16.F32.PACK_AB R5, R95, R96 ;  /* 0x000000605f05723e */ /* 0x000fe200000000ff */
[----:B------:R-:W-:Y:S01]  /*7af0*/  FADD.FTZ R96, R96, R123 ;  /* 0x0000007b60607221 */ /* 0x000fe20000010000 */
[----:B------:R-:W-:Y:S01]  /*7b00*/  F2FP.F16.F32.PACK_AB R6, R110, R103 ;  /* 0x000000676e06723e */ /* 0x000fe200000000ff */
[----:B------:R-:W-:Y:S01]  /*7b10*/  FADD.FTZ R104, R101, R104 ;  /* 0x0000006865687221 */ /* 0x000fe20000010000 */
[----:B---3--:R-:W-:Y:S01]  /*7b20*/  F2FP.F16.F32.PACK_AB R7, R97, R98 ;  /* 0x000000626107723e */ /* 0x008fe200000000ff */
        /* <DEDUP_REMOVED lines=8> */
[C---:B----4-:R-:W-:Y:S08]  /*7bb0*/  HMMA.16816.F32 R80, R4.reuse, R24, R80 ;  /* 0x000000180450723c */ /* 0x050ff00000001850 */
        /* <DEDUP_REMOVED lines=8> */
[----:B------:R-:W-:Y:S01]  /*7c40*/  HMMA.16816.F32 R64, R4, R18, R64 ;  /* 0x000000120440723c */ /* 0x000fe20000001840 */
[----:B------:R-:W-:-:S04]  /*7c50*/  NOP ;  /* 0x0000000000007918 */ /* 0x000fc80000000000 */
[----:B------:R-:W-:-:S15]  /*7c60*/  @P6 BRA `(.L_x_7831) ;  /* 0x0000000000046947 */ /* 0x000fde0003800000 */
.L_x_7822:
[----:B------:R-:W-:-:S07]  /*7c70*/  IADD3 R152, PT, PT, R32, -0x1, RZ ;  /* 0xffffffff20987810 */ /* 0x000fce0007ffe0ff */
.L_x_7831:
[----:B------:R-:W-:Y:S05]  /*7c80*/  BSYNC B2 ;  /* 0x0000000000027941 */ /* 0x000fea0003800000 */
.L_x_7821:
[----:B------:R-:W-:-:S13]  /*7c90*/  ISETP.GE.AND P0, PT, R152, R143, PT ;  /* 0x0000008f9800720c */ /* 0x000fda0003f06270 */
[----:B------:R-:W-:Y:S05]  /*7ca0*/  @!P0 BRA `(.L_x_7832) ;  /* 0x0000003000588947 */ /* 0x000fea0003800000 */
[----:B------:R-:W-:Y:S01]  /*7cb0*/  IMAD.SHL.U32 R4, R152, 0x40, RZ ;  /* 0x0000004098047824 */ /* 0x000fe200078e00ff */
[----:B------:R-:W-:Y:S01]  /*7cc0*/  ISETP.NE.U32.AND P3, PT, R164, RZ, PT ;  /* 0x000000ffa400720c */ /* 0x000fe20003f65070 */
[----:B------:R-:W-:Y:S01]  /*7cd0*/  IMAD.MOV.U32 R84, RZ, RZ, R85 ;  /* 0x000000ffff547224 */ /* 0x000fe200078e0055 */
[----:B------:R-:W-:Y:S01]  /*7ce0*/  VIMNMX R136, PT, PT, RZ, R116, !PT ;  /* 0x00000074ff887248 */ /* 0x000fe20007fe0100 */
[----:B------:R-:W-:Y:S01]  /*7cf0*/  IMAD.MOV.U32 R0, RZ, RZ, R86 ;  /* 0x000000ffff007224 */ /* 0x000fe200078e0056 */
[----:B------:R-:W-:Y:S01]  /*7d00*/  ISETP.NE.AND.EX P3, PT, R165, RZ, PT, P3 ;  /* 0x000000ffa500720c */ /* 0x000fe20003f65330 */
[----:B------:R-:W-:Y:S01]  /*7d10*/  VIADD R152, R152, 0x1 ;  /* 0x0000000198987836 */ /* 0x000fe20000000000 */
[----:B------:R-:W-:Y:S01]  /*7d20*/  VIADDMNMX R135, R116, 0x8, RZ, !PT ;  /* 0x0000000874877846 */ /* 0x000fe200078001ff */
[C---:B------:R-:W-:Y:S01]  /*7d30*/  VIADD R153, R4.reuse, 0x40 ;  /* 0x0000004004997836 */ /* 0x040fe20000000000 */
[----:B------:R-:W-:-:S09]  /*7d40*/  LOP3.LUT R154, R4, 0x20, R87, 0xfe, !PT ;  /* 0x00000020049a7812 */ /* 0x000fd200078efe57 */
.L_x_7839:
        /* <DEDUP_REMOVED lines=79> */
.L_x_7834:
[----:B------:R-:W-:Y:S05]  /*8240*/  BSYNC.RECONVERGENT B0 ;  /* 0x0000000000007941 */ /* 0x000fea0003800200 */
.L_x_7833:
[----:B------:R-:W1:Y:S01]  /*8250*/  S2UR UR6, SR_CgaCtaId ;  /* 0x00000000000679c3 */ /* 0x000e620000008800 */
[C---:B------:R-:W-:Y:S01]  /*8260*/  LOP3.LUT R158, R133.reuse, 0xc0, RZ, 0xc0, !PT ;  /* 0x000000c0859e7812 */ /* 0x040fe200078ec0ff */
[----:B------:R-:W-:Y:S01]  /*8270*/  UMOV UR7, 0x400 ;  /* 0x0000040000077882 */ /* 0x000fe20000000000 */
[C---:B------:R-:W-:Y:S01]  /*8280*/  LOP3.LUT R157, R124.reuse, 0x18, RZ, 0xc0, !PT ;  /* 0x000000187c9d7812 */ /* 0x040fe200078ec0ff */
[C---:B------:R-:W-:Y:S01]  /*8290*/  IMAD.SHL.U32 R130, R124.reuse, 0x20, RZ ;  /* 0x000000207c827824 */ /* 0x040fe200078e00ff */
[C---:B------:R-:W-:Y:S01]  /*82a0*/  LOP3.LUT R134, R133.reuse, 0x18, RZ, 0xc0, !PT ;  /* 0x0000001885867812 */ /* 0x040fe200078ec0ff */
[----:B------:R-:W-:Y:S01]  /*82b0*/  IMAD.SHL.U32 R127, R124, 0x10, RZ ;  /* 0x000000107c7f7824 */ /* 0x000fe200078e00ff */
[----:B------:R-:W-:Y:S01]  /*82c0*/  LOP3.LUT R157, R158, R157, RZ, 0xfc, !PT ;  /* 0x0000009d9e9d7212 */ /* 0x000fe200078efcff */
[----:B------:R-:W-:Y:S01]  /*82d0*/  IMAD.SHL.U32 R125, R124, 0x4, RZ ;  /* 0x000000047c7d7824 */ /* 0x000fe200078e00ff */
[----:B------:R-:W-:Y:S01]  /*82e0*/  LOP3.LUT R158, R133, 0x1f20, RZ, 0xc0, !PT ;  /* 0x00001f20859e7812 */ /* 0x000fe200078ec0ff */
[----:B------:R-:W-:Y:S01]  /*82f0*/  IMAD.MOV.U32 R104, RZ, RZ, 0x20 ;  /* 0x00000020ff687424 */ /* 0x000fe200078e00ff */
[----:B------:R-:W-:Y:S01]  /*8300*/  LOP3.LUT R167, R157, R134, RZ, 0x3c, !PT ;  /* 0x000000869da77212 */ /* 0x000fe200078e3cff */
[----:B------:R-:W-:Y:S01]  /*8310*/  VIADD R152, R152, 0xffffffff ;  /* 0xffffffff98987836 */ /* 0x000fe20000000000 */
[----:B------:R-:W-:Y:S01]  /*8320*/  ISETP.GE.AND P6, PT, R134, R155, PT ;  /* 0x0000009b8600720c */ /* 0x000fe20003fc6270 */
[----:B------:R-:W-:Y:S01]  /*8330*/  BSSY.RECONVERGENT B1, `(.L_x_7835) ;  /* 0x0000103000017945 */ /* 0x000fe20003800200 */
[----:B------:R-:W-:Y:S02]  /*8340*/  LOP3.LUT R167, R158, R167, RZ, 0xfc, !PT ;  /* 0x000000a79ea77212 */ /* 0x000fe400078efcff */
[C---:B------:R-:W-:Y:S02]  /*8350*/  LOP3.LUT R158, R134.reuse, 0x20, RZ, 0xfc, !PT ;  /* 0x00000020869e7812 */ /* 0x040fe400078efcff */
[----:B------:R-:W-:Y:S02]  /*8360*/  LOP3.LUT R160, R134, 0x40, RZ, 0xfc, !PT ;  /* 0x0000004086a07812 */ /* 0x000fe400078efcff */
[-C--:B------:R-:W-:Y:S02]  /*8370*/  ISETP.GE.AND P5, PT, R158, R155.reuse, PT ;  /* 0x0000009b9e00720c */ /* 0x080fe40003fa6270 */
[----:B------:R-:W-:Y:S01]  /*8380*/  ISETP.GE.AND P4, PT, R160, R155, PT ;  /* 0x0000009ba000720c */ /* 0x000fe20003f86270 */
[----:B-1----:R-:W-:Y:S01]  /*8390*/  ULEA UR6, UR6, UR7, 0x18 ;  /* 0x0000000706067291 */ /* 0x002fe2000f8ec0ff */
[----:B------:R-:W-:Y:S02]  /*83a0*/  LEA R168, P0, R139, R146, 0x1 ;  /* 0x000000928ba87211 */ /* 0x000fe400078008ff */
[----:B------:R-:W-:Y:S02]  /*83b0*/  LOP3.LUT R85, R127, 0x100, RZ, 0xc0, !PT ;  /* 0x000001007f557812 */ /* 0x000fe400078ec0ff */
[----:B------:R-:W-:Y:S01]  /*83c0*/  LEA.HI.X R169, R139, R147, R140, 0x1, P0 ;  /* 0x000000938ba97211 */ /* 0x000fe200000f0c8c */
[----:B------:R-:W-:Y:S01]  /*83d0*/  IMAD.U32 R128, RZ, RZ, UR6 ;  /* 0x00000006ff807e24 */ /* 0x000fe2000f8e00ff */
[----:B------:R-:W-:Y:S02]  /*83e0*/  LOP3.LUT R87, R130, 0xc0, RZ, 0xc0, !PT ;  /* 0x000000c082577812 */ /* 0x000fe400078ec0ff */
[----:B------:R-:W-:Y:S01]  /*83f0*/  SHF.R.U32.HI R126, RZ, 0x1, R124 ;  /* 0x00000001ff7e7819 */ /* 0x000fe2000001167c */
[----:B------:R-:W-:Y:S01]  /*8400*/  IMAD R166, R167, 0x2, R128 ;  /* 0x00000002a7a67824 */ /* 0x000fe200078e0280 */
[----:B------:R-:W-:Y:S02]  /*8410*/  LOP3.LUT R86, R125, 0x18, RZ, 0xc0, !PT ;  /* 0x000000187d567812 */ /* 0x000fe400078ec0ff */
[----:B------:R-:W-:Y:S02]  /*8420*/  LOP3.LUT R85, R85, 0x20, R130, 0xf8, !PT ;  /* 0x0000002055557812 */ /* 0x000fe400078ef882 */
[----:B------:R-:W-:Y:S01]  /*8430*/  @!PT LDS RZ, [RZ] ;  /* 0x00000000fffff984 */ /* 0x000fe20000000800 */
[----:B------:R-:W-:Y:S01]  /*8440*/  @!PT LDS RZ, [RZ] ;  /* 0x00000000fffff984 */ /* 0x000fe20000000800 */
[----:B------:R-:W-:Y:S01]  /*8450*/  @!PT LDS RZ, [RZ] ;  /* 0x00000000fffff984 */ /* 0x000fe20000000800 */
[----:B------:R1:W-:Y:S01]  /*8460*/  @!P6 LDGSTS.E.BYPASS.LTC128B.128 [R166+0x6000], desc[UR4][R146.64] ;  /* 0x0600000092a6efae */ /* 0x0003e2000b981a04 */
[----:B------:R-:W-:Y:S02]  /*8470*/  LOP3.LUT R87, R87, 0x8, R124, 0xf8, !PT ;  /* 0x0000000857577812 */ /* 0x000fe400078ef87c */
[----:B------:R-:W-:Y:S01]  /*8480*/  LOP3.LUT R129, R126, 0x8, RZ, 0xc0, !PT ;  /* 0x000000087e817812 */ /* 0x000fe200078ec0ff */
[----:B------:R-:W-:Y:S01]  /*8490*/  @P6 STS.128 [R166+0x6000], RZ ;  /* 0x006000ffa6006388 */ /* 0x000fe20000000c00 */
[----:B------:R-:W-:Y:S02]  /*84a0*/  LOP3.LUT R127, R127, 0x3e00, RZ, 0xc0, !PT ;  /* 0x00003e007f7f7812 */ /* 0x000fe400078ec0ff */
[----:B------:R-:W-:Y:S01]  /*84b0*/  LOP3.LUT R87, R85, R87, R86, 0xf6, !PT ;  /* 0x0000005755577212 */ /* 0x000fe200078ef656 */
[----:B------:R-:W-:Y:S01]  /*84c0*/  @!PT LDS RZ, [RZ] ;  /* 0x00000000fffff984 */ /* 0x000fe20000000800 */
[----:B------:R-:W-:Y:S01]  /*84d0*/  @!PT LDS RZ, [RZ] ;  /* 0x00000000fffff984 */ /* 0x000fe20000000800 */
[----:B------:R-:W-:Y:S01]  /*84e0*/  @!PT LDS RZ, [RZ] ;  /* 0x00000000fffff984 */ /* 0x000fe20000000800 */
[----:B------:R1:W-:Y:S01]  /*84f0*/  @!P5 LDGSTS.E.BYPASS.LTC128B.128 [R166+0x7000], desc[UR4][R146.64+0x40] ;  /* 0x0700004092a6dfae */ /* 0x0003e2000b981a04 */
[--C-:B------:R-:W-:Y:S02]  /*8500*/  LOP3.LUT R129, R129, 0xc0, R130.reuse, 0xf8, !PT ;  /* 0x000000c081817812 */ /* 0x100fe400078ef882 */
[----:B------:R-:W-:Y:S01]  /*8510*/  LOP3.LUT R85, R127, 0x20, R130, 0xf8, !PT ;  /* 0x000000207f557812 */ /* 0x000fe200078ef882 */
[----:B------:R-:W-:Y:S01]  /*8520*/  @P5 STS.128 [R166+0x7000], RZ ;  /* 0x007000ffa6005388 */ /* 0x000fe20000000c00 */
[----:B------:R-:W-:Y:S01]  /*8530*/  LOP3.LUT R129, R129, R86, RZ, 0x3c, !PT ;  /* 0x0000005681817212 */ /* 0x000fe200078e3cff */
[----:B------:R-:W-:Y:S01]  /*8540*/  IMAD R87, R87, 0x2, R128 ;  /* 0x0000000257577824 */ /* 0x000fe200078e0280 */
[----:B------:R-:W-:Y:S01]  /*8550*/  LOP3.LUT R86, R85, 0x100, R130, 0xf8, !PT ;  /* 0x0000010055567812 */ /* 0x000fe200078ef882 */
[----:B------:R-:W-:Y:S01]  /*8560*/  @!PT LDS RZ, [RZ] ;  /* 0x00000000fffff984 */ /* 0x000fe20000000800 */
[----:B------:R-:W-:Y:S01]  /*8570*/  @!PT LDS RZ, [RZ] ;  /* 0x00000000fffff984 */ /* 0x000fe20000000800 */
[----:B------:R-:W-:Y:S01]  /*8580*/  @!PT LDS RZ, [RZ] ;  /* 0x00000000fffff984 */ /* 0x000fe20000000800 */
[----:B------:R1:W-:Y:S01]  /*8590*/  @!P4 LDGSTS.E.BYPASS.LTC128B.128 [R166+0x8000], desc[UR4][R146.64+0x80] ;  /* 0x0800008092a6cfae */ /* 0x0003e2000b981a04 */
[----:B------:R-:W-:Y:S02]  /*85a0*/  LOP3.LUT P2, RZ, R124, 0x4, RZ, 0xc0, !PT ;  /* 0x000000047cff7812 */ /* 0x000fe4000784c0ff */
[----:B------:R-:W-:Y:S01]  /*85b0*/  LOP3.LUT R131, R86, R129, RZ, 0xfc, !PT ;  /* 0x0000008156837212 */ /* 0x000fe200078efcff */
[----:B------:R-:W-:Y:S01]  /*85c0*/  @P4 STS.128 [R166+0x8000], RZ ;  /* 0x008000ffa6004388 */ /* 0x000fe20000000c00 */
[----:B------:R-:W-:Y:S02]  /*85d0*/  SEL R104, R104, 0xffffffe0, !P2 ;  /* 0xffffffe068687807 */ /* 0x000fe40005000000 */
[----:B------:R-:W-:Y:S01]  /*85e0*/  ISETP.GT.AND P0, PT, R152, R143, PT ;  /* 0x0000008f9800720c */ /* 0x000fe20003f04270 */
[----:B------:R-:W-:Y:S01]  /*85f0*/  @!PT LDS RZ, [RZ] ;  /* 0x00000000fffff984 */ /* 0x000fe20000000800 */
[----:B------:R-:W-:Y:S01]  /*8600*/  @!PT LDS RZ, [RZ] ;  /* 0x00000000fffff984 */ /* 0x000fe20000000800 */
[----:B------:R-:W-:Y:S01]  /*8610*/  @!PT LDS RZ, [RZ] ;  /* 0x00000000fffff984 */ /* 0x000fe20000000800 */
[----:B------:R1:W-:Y:S01]  /*8620*/  @!P6 LDGSTS.E.BYPASS.LTC128B.128 [R166+0x6800], desc[UR4][R168.64] ;  /* 0x06800000a8a6efae */ /* 0x0003e2000b981a04 */
[----:B------:R-:W-:Y:S02]  /*8630*/  IMAD R131, R131, 0x2, R128 ;  /* 0x0000000283837824 */ /* 0x000fe400078e0280 */
[--C-:B------:R-:W-:Y:S01]  /*8640*/  IMAD.IADD R85, R87, 0x1, R104.reuse ;  /* 0x0000000157557824 */ /* 0x100fe200078e0268 */
        /* <DEDUP_REMOVED lines=21> */
[----:B------:R-:W1:Y:S01]  /*87a0*/  LDSM.16.M88.4 R120, [R85+0x3800] ;  /* 0x003800005578783b */ /* 0x000e620000000200 */
[C---:B--2---:R-:W-:Y:S08]  /*87b0*/  HMMA.16816.F32 R4, R88.reuse, R92, RZ ;  /* 0x0000005c5804723c */ /* 0x044ff000000018ff */
[C---:B------:R-:W-:Y:S01]  /*87c0*/  HMMA.16816.F32 R8, R88.reuse, R94, RZ ;  /* 0x0000005e5808723c */ /* 0x040fe200000018ff */
[----:B------:R-:W-:Y:S07]  /*87d0*/  LDSM.16.M88.4 R92, [R131+0x1000] ;  /* 0x00100000835c783b */ /* 0x000fee0000000200 */
        /* <DEDUP_REMOVED lines=8> */
[----:B------:R-:W2:Y:S04]  /*8860*/  LDSM.16.M88.4 R88, [R85+0x3c00] ;  /* 0x003c00005558783b */ /* 0x000ea80000000200 */
[----:B------:R-:W3:Y:S03]  /*8870*/  LDSM.16.M88.4 R104, [R87+0x4800] ;  /* 0x004800005768783b */ /* 0x000ee60000000200 */
        /* <DEDUP_REMOVED lines=11> */
[----:B------:R-:W-:Y:S04]  /*8930*/  LDSM.16.M88.4 R88, [R86+0x1000] ;  /* 0x001000005658783b */ /* 0x000fe80000000200 */
[----:B------:R-:W-:Y:S03]  /*8940*/  LDSM.16.M88.4 R108, [R131+0x2000] ;  /* 0x00200000836c783b */ /* 0x000fe60000000200 */
[C---:B------:R-:W-:Y:S08]  /*8950*/  HMMA.16816.F32 R4, R92.reuse, R96, R4 ;  /* 0x000000605c04723c */ /* 0x040ff00000001804 */
        /* <DEDUP_REMOVED lines=9> */
[----:B------:R-:W-:Y:S01]  /*89f0*/  HMMA.16816.F32 R32, R92, R114, R32 ;  /* 0x000000725c20723c */ /* 0x000fe20000001820 */
[----:B------:R-:W1:Y:S04]  /*8a00*/  LDSM.16.M88.4 R92, [R85+0x4c00] ;  /* 0x004c0000555c783b */ /* 0x000e680000000200 */
[----:B------:R-:W5:Y:S03]  /*8a10*/  LDSM.16.M88.4 R112, [R87+0x5000] ;  /* 0x005000005770783b */ /* 0x000f660000000200 */
        /* <DEDUP_REMOVED lines=11> */
[----:B------:R-:W-:Y:S04]  /*8ad0*/  LDSM.16.M88.4 R88, [R86+0x2000] ;  /* 0x002000005658783b */ /* 0x000fe80000000200 */
[----:B------:R-:W1:Y:S03]  /*8ae0*/  LDSM.16.M88.4 R92, [R85+0x5000] ;  /* 0x00500000555c783b */ /* 0x000e660000000200 */
[C---:B-----5:R-:W-:Y:S08]  /*8af0*/  HMMA.16816.F32 R4, R108.reuse, R112, R4 ;  /* 0x000000706c04723c */ /* 0x060ff00000001804 */
[C---:B------:R-:W-:Y:S01]  /*8b00*/  HMMA.16816.F32 R8, R108.reuse, R114, R8 ;  /* 0x000000726c08723c */ /* 0x040fe20000001808 */
[----:B------:R-:W3:Y:S01]  /*8b10*/  LDSM.16.M88.4 R112, [R85+0x5800] ;  /* 0x005800005570783b */ /* 0x000ee20000000200 */
[----:B------:R-:W-:Y:S04]  /*8b20*/  DEPBAR.LE SB0, 0x0 ;  /* 0x000080000000791a */ /* 0x000fe80000000000 */
[----:B------:R-:W-:Y:S02]  /*8b30*/  BAR.SYNC.DEFER_BLOCKING 0x0 ;  /* 0x0000000000007b1d */ /* 0x000fe40000010000 */
[C---:B------:R-:W-:Y:S08]  /*8b40*/  HMMA.16816.F32 R12, R108.reuse, R116, R12 ;  /* 0x000000746c0c723c */ /* 0x040ff0000000180c */
[C---:B------:R-:W-:Y:S08]  /*8b50*/  HMMA.16816.F32 R16, R108.reuse, R118, R16 ;  /* 0x000000766c10723c */ /* 0x040ff00000001810 */
[C---:B--2---:R-:W-:Y:S08]  /*8b60*/  HMMA.16816.F32 R20, R108.reuse, R96, R20 ;  /* 0x000000606c14723c */ /* 0x044ff00000001814 */
[C---:B------:R-:W-:Y:S08]  /*8b70*/  HMMA.16816.F32 R24, R108.reuse, R98, R24 ;  /* 0x000000626c18723c */ /* 0x040ff00000001818 */
[C---:B----4-:R-:W-:Y:S08]  /*8b80*/  HMMA.16816.F32 R28, R108.reuse, R100, R28 ;  /* 0x000000646c1c723c */ /* 0x050ff0000000181c */
[----:B------:R-:W-:Y:S08]  /*8b90*/  HMMA.16816.F32 R32, R108, R102, R32 ;  /* 0x000000666c20723c */ /* 0x000ff00000001820 */
[C---:B-1----:R-:W-:Y:S08]  /*8ba0*/  HMMA.16816.F32 R4, R88.reuse, R92, R4 ;  /* 0x0000005c5804723c */ /* 0x042ff00000001804 */
[C---:B------:R-:W-:Y:S08]  /*8bb0*/  HMMA.16816.F32 R8, R88.reuse, R94, R8 ;  /* 0x0000005e5808723c */ /* 0x040ff00000001808 */
[C---:B------:R-:W-:Y:S08]  /*8bc0*/  HMMA.16816.F32 R12, R88.reuse, R104, R12 ;  /* 0x00000068580c723c */ /* 0x040ff0000000180c */
[C---:B------:R-:W-:Y:S08]  /*8bd0*/  HMMA.16816.F32 R16, R88.reuse, R106, R16 ;  /* 0x0000006a5810723c */ /* 0x040ff00000001810 */
[C---:B---3--:R-:W-:Y:S08]  /*8be0*/  HMMA.16816.F32 R20, R88.reuse, R112, R20 ;  /* 0x000000705814723c */ /* 0x048ff00000001814 */
        /* <DEDUP_REMOVED lines=81> */
.L_x_7838:
[----:B------:R-:W-:Y:S05]  /*9100*/  BSYNC.RECONVERGENT B0 ;  /* 0x0000000000007941 */ /* 0x000fea0003800200 */
.L_x_7837:
        /* <DEDUP_REMOVED lines=37> */
.L_x_7836:
[----:B------:R-:W-:Y:S05]  /*9360*/  BSYNC.RECONVERGENT B1 ;  /* 0x0000000000017941 */ /* 0x000fea0003800200 */
.L_x_7835:
[----:B-1----:R-:W2:Y:S01]  /*9370*/  LD.E R87, desc[UR4][R2.64+0xdc] ;  /* 0x0000dc0402577980 */ /* 0x002ea2000c101900 */
[C---:B------:R-:W-:Y:S01]  /*9380*/  VIADD R93, R154.reuse, 0xffffffe1 ;  /* 0xffffffe19a5d7836 */ /* 0x040fe20000000000 */
[----:B------:R-:W-:Y:S01]  /*9390*/  LOP3.LUT R129, R129, 0x120, R130, 0xf8, !PT ;  /* 0x0000012081817812 */ /* 0x000fe200078ef882 */
[C---:B------:R-:W-:Y:S02]  /*93a0*/  VIADD R95, R154.reuse, 0xffffffe0 ;  /* 0xffffffe09a5f7836 */ /* 0x040fe40000000000 */
[C---:B------:R-:W-:Y:S01]  /*93b0*/  VIADD R86, R154.reuse, 0xffffffe9 ;  /* 0xffffffe99a567836 */ /* 0x040fe20000000000 */
[-C--:B------:R-:W-:Y:S01]  /*93c0*/  ISETP.GE.AND P0, PT, R93, R135.reuse, PT ;  /* 0x000000875d00720c */ /* 0x080fe20003f06270 */
[C---:B------:R-:W-:Y:S01]  /*93d0*/  VIADD R89, R154.reuse, 0xffffffe8 ;  /* 0xffffffe89a597836 */ /* 0x040fe20000000000 */
[CC--:B------:R-:W-:Y:S01]  /*93e0*/  ISETP.GE.AND P1, PT, R95.reuse, R135.reuse, PT ;  /* 0x000000875f00720c */ /* 0x0c0fe20003f26270 */
        /* <DEDUP_REMOVED lines=9> */
[----:B------:R-:W-:Y:S01]  /*9480*/  FSEL R99, R4, -INF , P5 ;  /* 0xff80000004637808 */ /* 0x000fe20002800000 */
[C---:B------:R-:W-:Y:S01]  /*9490*/  VIADD R104, R154.reuse, 0x1 ;  /* 0x000000019a687836 */ /* 0x040fe20000000000 */
[-C--:B------:R-:W-:Y:S01]  /*94a0*/  ISETP.GE.AND P4, PT, R93, R136.reuse, PT ;  /* 0x000000885d00720c */ /* 0x080fe20003f86270 */
        /* <DEDUP_REMOVED lines=24> */
[-C--:B------:R-:W-:Y:S02]  /*9630*/  ISETP.GE.AND P4, PT, R85, R136.reuse, PT ;  /* 0x000000885500720c */ /* 0x080fe40003f86270 */
[----:B------:R-:W-:Y:S02]  /*9640*/  FSEL R103, R16, -INF , P5 ;  /* 0xff80000010677808 */ /* 0x000fe40002800000 */
[C---:B------:R-:W-:Y:S02]  /*9650*/  ISETP.GE.AND P1, PT, R154.reuse, R136, PT ;  /* 0x000000889a00720c */ /* 0x040fe40003f26270 */
[C---:B------:R-:W-:Y:S02]  /*9660*/  ISETP.GE.AND P6, PT, R95.reuse, R138, PT ;  /* 0x0000008a5f00720c */ /* 0x040fe40003fc6270 */
[----:B------:R-:W-:Y:S01]  /*9670*/  ISETP.GE.AND P5, PT, R95, R137, PT ;  /* 0x000000895f00720c */ /* 0x000fe20003fa6270 */
[----:B------:R-:W-:Y:S01]  /*9680*/  VIADD R95, R154, 0x9 ;  /* 0x000000099a5f7836 */ /* 0x000fe20000000000 */
[----:B------:R-:W-:Y:S01]  /*9690*/  FSEL R183, R22, -INF , P0 ;  /* 0xff80000016b77808 */ /* 0x000fe20000000000 */
[----:B------:R-:W-:Y:S01]  /*96a0*/  VIADD R22, R154, 0x19 ;  /* 0x000000199a167836 */ /* 0x000fe20000000000 */
[-C--:B------:R-:W-:Y:S02]  /*96b0*/  ISETP.GE.AND P0, PT, R96, R136.reuse, PT ;  /* 0x000000886000720c */ /* 0x080fe40003f06270 */
[----:B------:R-:W-:Y:S02]  /*96c0*/  FSEL R101, R17, -INF , P4 ;  /* 0xff80000011657808 */ /* 0x000fe40002000000 */
[----:B------:R-:W-:Y:S01]  /*96d0*/  FSEL R187, R20, -INF , P1 ;  /* 0xff80000014bb7808 */ /* 0x000fe20000800000 */
[----:B------:R-:W-:Y:S01]  /*96e0*/  VIADD R20, R154, 0x18 ;  /* 0x000000189a147836 */ /* 0x000fe20000000000 */
[CC--:B------:R-:W-:Y:S02]  /*96f0*/  ISETP.GE.AND P4, PT, R104.reuse, R136.reuse, PT ;  /* 0x000000886800720c */ /* 0x0c0fe40003f86270 */
        /* <DEDUP_REMOVED lines=25> */
[CC--:B------:R-:W-:Y:S02]  /*9890*/  ISETP.GE.AND P4, PT, R154.reuse, R138.reuse, PT ;  /* 0x0000008a9a00720c */ /* 0x0c0fe40003f86270 */
[----:B------:R-:W-:Y:S02]  /*98a0*/  FSEL R28, R35, -INF , P0 ;  /* 0xff800000231c7808 */ /* 0x000fe40000000000 */
[CC--:B------:R-:W-:Y:S01]  /*98b0*/  ISETP.GE.AND P0, PT, R154.reuse, R137.reuse, PT ;  /* 0x000000899a00720c */ /* 0x0c0fe20003f06270 */
[----:B------:R-:W-:Y:S01]  /*98c0*/  VIADD R154, R154, 0xffffffc0 ;  /* 0xffffffc09a9a7836 */ /* 0x000fe20000000000 */
[----:B------:R-:W-:Y:S02]  /*98d0*/  FSEL R34, R34, -INF , P1 ;  /* 0xff80000022227808 */ /* 0x000fe40000800000 */
[----:B------:R-:W-:Y:S02]  /*98e0*/  FSEL R187, R187, -INF , !P4 ;  /* 0xff800000bbbb7808 */ /* 0x000fe40006000000 */
[CC--:B------:R-:W-:Y:S02]  /*98f0*/  ISETP.GE.AND P1, PT, R93.reuse, R138.reuse, PT ;  /* 0x0000008a5d00720c */ /* 0x0c0fe40003f26270 */
[-C--:B------:R-:W-:Y:S02]  /*9900*/  ISETP.GE.AND P4, PT, R93, R137.reuse, PT ;  /* 0x000000895d00720c */ /* 0x080fe40003f86270 */
[----:B------:R-:W-:Y:S02]  /*9910*/  FSEL R93, R99, -INF , !P6 ;  /* 0xff800000635d7808 */ /* 0x000fe40007000000 */
[----:B------:R-:W-:Y:S02]  /*9920*/  FSEL R183, R183, -INF , !P0 ;  /* 0xff800000b7b77808 */ /* 0x000fe40004000000 */
[-C--:B------:R-:W-:Y:S02]  /*9930*/  ISETP.GE.AND P6, PT, R86, R138.reuse, PT ;  /* 0x0000008a5600720c */ /* 0x080fe40003fc6270 */
[-C--:B------:R-:W-:Y:S02]  /*9940*/  ISETP.GE.AND P0, PT, R89, R138.reuse, PT ;  /* 0x0000008a5900720c */ /* 0x080fe40003f06270 */
[----:B------:R-:W-:Y:S02]  /*9950*/  FSEL R33, R106, -INF , !P6 ;  /* 0xff8000006a217808 */ /* 0x000fe40007000000 */
[----:B------:R-:W-:Y:S01]  /*9960*/  FSEL R23, R108, -INF , !P0 ;  /* 0xff8000006c177808 */ /* 0x000fe20004000000 */
[----:B------:R-:W-:Y:S01]  /*9970*/  IMAD R108, R129, 0x2, R128 ;  /* 0x00000002816c7824 */ /* 0x000fe200078e0280 */
[-C--:B------:R-:W-:Y:S02]  /*9980*/  ISETP.GE.AND P6, PT, R100, R138.reuse, PT ;  /* 0x0000008a6400720c */ /* 0x080fe40003fc6270 */
[-C--:B------:R-:W-:Y:S01]  /*9990*/  ISETP.GE.AND P0, PT, R86, R137.reuse, PT ;  /* 0x000000895600720c */ /* 0x080fe20003f06270 */
[----:B------:R-:W-:Y:S01]  /*99a0*/  VIADD R109, R108, 0x6020 ;  /* 0x000060206c6d7836 */ /* 0x000fe20000000000 */
        /* <DEDUP_REMOVED lines=12> */
[----:B------:R-:W-:Y:S02]  /*9a70*/  FSEL R177, R177, -INF , !P0 ;  /* 0xff800000b1b17808 */ /* 0x000fe40004000000 */
[-C--:B------:R-:W-:Y:S02]  /*9a80*/  ISETP.GE.AND P5, PT, R97, R138.reuse, PT ;  /* 0x0000008a6100720c */ /* 0x080fe40003fa6270 */
[----:B------:R-:W-:Y:S02]  /*9a90*/  FSEL R29, R92, -INF , !P4 ;  /* 0xff8000005c1d7808 */ /* 0x000fe40006000000 */
[----:B------:R-:W-:Y:S02]  /*9aa0*/  FSEL R27, R91, -INF , !P1 ;  /* 0xff8000005b1b7808 */ /* 0x000fe40004800000 */
[CC--:B------:R-:W-:Y:S02]  /*9ab0*/  ISETP.GE.AND P6, PT, R24.reuse, R138.reuse, PT ;  /* 0x0000008a1800720c */ /* 0x0c0fe40003fc6270 */
[-C--:B------:R-:W-:Y:S02]  /*9ac0*/  ISETP.GE.AND P0, PT, R24, R137.reuse, PT ;  /* 0x000000891800720c */ /* 0x080fe40003f06270 */
[----:B------:R-:W-:Y:S02]  /*9ad0*/  ISETP.GE.AND P4, PT, R100, R137, PT ;  /* 0x000000896400720c */ /* 0x000fe40003f86270 */
[-C--:B------:R-:W-:Y:S02]  /*9ae0*/  ISETP.GE.AND P1, PT, R85, R138.reuse, PT ;  /* 0x0000008a5500720c */ /* 0x080fe40003f26270 */
[----:B------:R-:W-:Y:S02]  /*9af0*/  FMNMX3.FTZ R24, R0, R93, R35, !PT ;  /* 0x0000005d00187276 */ /* 0x000fe40007810023 */
[----:B------:R-:W-:Y:S02]  /*9b00*/  FSEL R171, R171, -INF , !P5 ;  /* 0xff800000abab7808 */ /* 0x000fe40006800000 */
[----:B------:R-:W-:Y:S02]  /*9b10*/  FSEL R101, R101, -INF , !P1 ;  /* 0xff80000065657808 */ /* 0x000fe40004800000 */
[-C--:B------:R-:W-:Y:S02]  /*9b20*/  ISETP.GE.AND P5, PT, R88, R138.reuse, PT ;  /* 0x0000008a5800720c */ /* 0x080fe40003fa6270 */
[----:B------:R-:W-:Y:S02]  /*9b30*/  FSEL R169, R169, -INF , !P4 ;  /* 0xff800000a9a97808 */ /* 0x000fe40006000000 */
[----:B------:R-:W-:Y:S02]  /*9b40*/  FMNMX3.FTZ R24, R24, R23, R33, !PT ;  /* 0x0000001718187276 */ /* 0x000fe40007810021 */
[CC--:B------:R-:W-:Y:S02]  /*9b50*/  ISETP.GE.AND P1, PT, R104.reuse, R138.reuse, PT ;  /* 0x0000008a6800720c */ /* 0x0c0fe40003f26270 */
        /* <DEDUP_REMOVED lines=8> */
[----:B------:R-:W-:Y:S02]  /*9be0*/  ISETP.GE.AND P1, PT, R96, R137, PT ;  /* 0x000000896000720c */ /* 0x000fe40003f26270 */
        /* <DEDUP_REMOVED lines=8> */
[-C--:B------:R-:W-:Y:S02]  /*9c70*/  ISETP.GE.AND P4, PT, R22, R138.reuse, PT ;  /* 0x0000008a1600720c */ /* 0x080fe40003f86270 */
[----:B------:R-:W-:Y:S02]  /*9c80*/  FMNMX3.FTZ R22, R24, R187, R185, !PT ;  /* 0x000000bb18167276 */ /* 0x000fe400078100b9 */
[----:B------:R-:W-:Y:S02]  /*9c90*/  FMNMX3.FTZ R24, R86, R107, R105, !PT ;  /* 0x0000006b56187276 */ /* 0x000fe40007810069 */
[----:B------:R-:W-:Y:S02]  /*9ca0*/  FSEL R173, R173, -INF , !P5 ;  /* 0xff800000adad7808 */ /* 0x000fe40006800000 */
[----:B------:R-:W-:Y:S02]  /*9cb0*/  FSEL R116, R116, -INF , !P4 ;  /* 0xff80000074747808 */ /* 0x000fe40006000000 */
[----:B------:R-:W-:Y:S02]  /*9cc0*/  FSEL R131, R131, -INF , !P6 ;  /* 0xff80000083837808 */ /* 0x000fe40007000000 */
[C---:B------:R-:W-:Y:S02]  /*9cd0*/  ISETP.GE.AND P5, PT, R20.reuse, R138, PT ;  /* 0x0000008a1400720c */ /* 0x040fe40003fa6270 */
[-C--:B------:R-:W-:Y:S02]  /*9ce0*/  ISETP.GE.AND P4, PT, R20, R137.reuse, PT ;  /* 0x000000891400720c */ /* 0x080fe40003f86270 */
[----:B------:R-:W-:Y:S02]  /*9cf0*/  ISETP.GE.AND P6, PT, R102, R137, PT ;  /* 0x000000896600720c */ /* 0x000fe40003fc6270 */
[----:B------:R-:W-:Y:S02]  /*9d00*/  FMNMX3.FTZ R20, R24, R183, R179, !PT ;  /* 0x000000b718147276 */ /* 0x000fe400078100b3 */
[----:B------:R-:W-:Y:S02]  /*9d10*/  FSEL R121, R30, -INF , !P0 ;  /* 0xff8000001e797808 */ /* 0x000fe40004000000 */
[----:B------:R-:W-:Y:S02]  /*9d20*/  FMNMX3.FTZ R20, R20, R175, R173, !PT ;  /* 0x000000af14147276 */ /* 0x000fe400078100ad */
[----:B------:R-:W-:Y:S02]  /*9d30*/  FSEL R91, R21, -INF , !P6 ;  /* 0xff800000155b7808 */ /* 0x000fe40007000000 */
[----:B------:R-:W-:Y:S02]  /*9d40*/  FMNMX3.FTZ R22, R22, R181, R177, !PT ;  /* 0x000000b516167276 */ /* 0x000fe400078100b1 */
[----:B------:R-:W-:Y:S02]  /*9d50*/  FSEL R88, R28, -INF , !P1 ;  /* 0xff8000001c587808 */ /* 0x000fe40004800000 */
[----:B------:R-:W-:Y:S02]  /*9d60*/  FSEL R89, R34, -INF , !P4 ;  /* 0xff80000022597808 */ /* 0x000fe40006000000 */
[----:B------:R-:W-:Y:S02]  /*9d70*/  FMNMX3.FTZ R21, R20, R121, R91, !PT ;  /* 0x0000007914157276 */ /* 0x000fe4000781005b */
        /* <DEDUP_REMOVED lines=12> */
[----:B--2---:R-:W-:Y:S01]  /*9e40*/  FMUL.FTZ R120, R87, R86 ;  /* 0x0000005657787220 */ /* 0x004fe20000410000 */
        /* <DEDUP_REMOVED lines=12> */
[----:B------:R-:W-:Y:S01]  /*9f10*/  FADD.FTZ R0, -R23, R0 ;  /* 0x0000000017007221 */ /* 0x000fe20000010100 */
[----:B------:R-:W1:Y:S01]  /*9f20*/  LDSM.16.MT88.4 R28, [R108+0x6000] ;  /* 0x006000006c1c783b */ /* 0x000e620000004200 */
[-CC-:B------:R-:W-:Y:S01]  /*9f30*/  FFMA.FTZ R113, R93, R87.reuse, -R120.reuse ;  /* 0x000000575d717223 */ /* 0x180fe20000010878 */
[-CC-:B------:R-:W-:Y:S01]  /*9f40*/  FFMA.FTZ R114, R35, R87.reuse, -R120.reuse ;  /* 0x0000005723727223 */ /* 0x180fe20000010878 */
[----:B------:R-:W-:Y:S01]  /*9f50*/  FMUL.FTZ R23, R87, R0 ;  /* 0x0000000057177220 */ /* 0x000fe20000410000 */
[-C--:B------:R-:W-:Y:S01]  /*9f60*/  FFMA.FTZ R110, R33, R87.reuse, -R120 ;  /* 0x00000057216e7223 */ /* 0x080fe20000010878 */
[-CC-:B------:R-:W-:Y:S01]  /*9f70*/  FFMA.FTZ R112, R27, R87.reuse, -R90.reuse ;  /* 0x000000571b707223 */ /* 0x180fe2000001085a */
[-C--:B------:R-:W-:Y:S01]  /*9f80*/  FFMA.FTZ R119, R25, R87.reuse, -R90 ;  /* 0x0000005719777223 */ /* 0x080fe2000001085a */
[----:B------:R-:W-:Y:S01]  /*9f90*/  FMUL.FTZ R0, R87, R20 ;  /* 0x0000001457007220 */ /* 0x000fe20000410000 */
[----:B------:R-:W-:Y:S01]  /*9fa0*/  @P2 VIADD R109, R21, 0xffffffe0 ;  /* 0xffffffe0156d2836 */ /* 0x000fe20000000000 */
[----:B------:R-:W-:Y:S01]  /*9fb0*/  MUFU.EX2 R113, R113 ;  /* 0x0000007100717308 */ /* 0x000fe20000000800 */
[-C--:B------:R-:W-:Y:S01]  /*9fc0*/  FFMA.FTZ R168, R103, R87.reuse, -R120 ;  /* 0x0000005767a87223 */ /* 0x080fe20000010878 */
[-CC-:B------:R-:W-:Y:S01]  /*9fd0*/  FFMA.FTZ R170, R105, R87.reuse, -R90.reuse ;  /* 0x0000005769aa7223 */ /* 0x180fe2000001085a */
[-C--:B------:R-:W-:Y:S01]  /*9fe0*/  FFMA.FTZ R169, R169, R87.reuse, -R90 ;  /* 0x00000057a9a97223 */ /* 0x080fe2000001085a */
[----:B------:R-:W2:Y:S06]  /*9ff0*/  LDSM.16.MT88.4 R96, [R109] ;  /* 0x000000006d60783b */ /* 0x000eac0000004200 */
[----:B------:R-:W3:Y:S01]  /*a000*/  MUFU.EX2 R114, R114 ;  /* 0x0000007200727308 */ /* 0x000ee20000000800 */
[-CC-:B------:R-:W-:Y:S01]  /*a010*/  FFMA.FTZ R129, R171, R87.reuse, -R120.reuse ;  /* 0x00000057ab817223 */ /* 0x180fe20000010878 */
[-C--:B------:R-:W-:Y:S01]  /*a020*/  FFMA.FTZ R171, R101, R87.reuse, -R120 ;  /* 0x0000005765ab7223 */ /* 0x080fe20000010878 */
[-CC-:B------:R-:W-:Y:S07]  /*a030*/  FFMA.FTZ R178, R173, R87.reuse, -R90.reuse ;  /* 0x00000057adb27223 */ /* 0x180fee000001085a */
[----:B------:R-:W-:Y:S01]  /*a040*/  MUFU.EX2 R117, R117 ;  /* 0x0000007500757308 */ /* 0x000fe20000000800 */
[-CC-:B------:R-:W-:Y:S01]  /*a050*/  FFMA.FTZ R130, R167, R87.reuse, -R90.reuse ;  /* 0x00000057a7827223 */ /* 0x180fe2000001085a */
[-C--:B------:R-:W-:Y:S01]  /*a060*/  FFMA.FTZ R91, R91, R87.reuse, -R90 ;  /* 0x000000575b5b7223 */ /* 0x080fe2000001085a */
[----:B------:R-:W-:Y:S07]  /*a070*/  LDSM.16.MT88.4 R100, [R109+0x1400] ;  /* 0x001400006d64783b */ /* 0x000fee0000004200 */
[----:B------:R-:W4:Y:S01]  /*a080*/  MUFU.EX2 R115, R115 ;  /* 0x0000007300737308 */ /* 0x000f220000000800 */
[-CC-:B------:R-:W-:Y:S01]  /*a090*/  FFMA.FTZ R122, R189, R87.reuse, -R120.reuse ;  /* 0x00000057bd7a7223 */ /* 0x180fe20000010878 */
[-C--:B------:R-:W-:Y:S01]  /*a0a0*/  FFMA.FTZ R172, R187, R87.reuse, -R120 ;  /* 0x00000057bbac7223 */ /* 0x080fe20000010878 */
[-CC-:B------:R-:W-:Y:S07]  /*a0b0*/  FFMA.FTZ R174, R183, R87.reuse, -R90.reuse ;  /* 0x00000057b7ae7223 */ /* 0x180fee000001085a */
[----:B------:R-:W-:Y:S01]  /*a0c0*/  MUFU.EX2 R111, R111 ;  /* 0x0000006f006f7308 */ /* 0x000fe20000000800 */
[----:B------:R-:W-:Y:S01]  /*a0d0*/  FFMA.FTZ R179, R179, R87, -R90 ;  /* 0x00000057b3b37223 */ /* 0x000fe2000001085a */
[----:B---3--:R-:W-:Y:S01]  /*a0e0*/  F2FP.F16.F32.PACK_AB R92, R114, R113 ;  /* 0x00000071725c723e */ /* 0x008fe200000000ff */
[-CC-:B------:R-:W-:Y:S07]  /*a0f0*/  FFMA.FTZ R176, R181, R87.reuse, -R120.reuse ;  /* 0x00000057b5b07223 */ /* 0x180fee0000010878 */
[----:B------:R-:W3:Y:S01]  /*a100*/  MUFU.EX2 R110, R110 ;  /* 0x0000006e006e7308 */ /* 0x000ee20000000800 */
[-CC-:B------:R-:W-:Y:S01]  /*a110*/  FFMA.FTZ R185, R185, R87.reuse, -R120.reuse ;  /* 0x00000057b9b97223 */ /* 0x180fe20000010878 */
[-CC-:B------:R-:W-:Y:S01]  /*a120*/  FFMA.FTZ R177, R177, R87.reuse, -R120.reuse ;  /* 0x00000057b1b17223 */ /* 0x180fe20000010878 */
[-CC-:B------:R-:W-:Y:S07]  /*a130*/  FFMA.FTZ R131, R131, R87.reuse, -R120.reuse ;  /* 0x0000005783837223 */ /* 0x180fee0000010878 */
[----:B------:R-:W-:Y:S01]  /*a140*/  MUFU.EX2 R112, R112 ;  /* 0x0000007000707308 */ /* 0x000fe20000000800 */
[----:B------:R-:W-:Y:S01]  /*a150*/  FFMA.FTZ R180, R123, R87, -R120 ;  /* 0x000000577bb47223 */ /* 0x000fe20000010878 */
[----:B----4-:R-:W-:Y:S01]  /*a160*/  F2FP.F16.F32.PACK_AB R93, R115, R117 ;  /* 0x00000075735d723e */ /* 0x010fe200000000ff */
[--C-:B------:R-:W-:Y:S07]  /*a170*/  FFMA.FTZ R121, R121, R87, -R90.reuse ;  /* 0x0000005779797223 */ /* 0x100fee000001085a */
[----:B------:R-:W4:Y:S01]  /*a180*/  MUFU.EX2 R119, R119 ;  /* 0x0000007700777308 */ /* 0x000f220000000800 */
[----:B------:R-:W-:Y:S09]  /*a190*/  ISETP.GT.AND P0, PT, R152, R143, PT ;  /* 0x0000008f9800720c */ /* 0x000ff20003f04270 */
[----:B------:R-:W5:Y:S01]  /*a1a0*/  MUFU.EX2 R84, R23 ;  /* 0x0000001700547308 */ /* 0x000f620000000800 */
[----:B---3--:R-:W-:Y:S09]  /*a1b0*/  F2FP.F16.F32.PACK_AB R94, R110, R111 ;  /* 0x0000006f6e5e723e */ /* 0x008ff200000000ff */
[----:B------:R-:W3:Y:S10]  /*a1c0*/  MUFU.EX2 R0, R0 ;  /* 0x0000000000007308 */ /* 0x000ef40000000800 */
[----:B------:R2:W-:Y:S01]  /*a1d0*/  MUFU.EX2 R167, R169 ;  /* 0x000000a900a77308 */ /* 0x0005e20000000800 */
[----:B----4-:R-:W-:Y:S09]  /*a1e0*/  F2FP.F16.F32.PACK_AB R95, R119, R112 ;  /* 0x00000070775f723e */ /* 0x010ff200000000ff */
[----:B------:R-:W-:Y:S01]  /*a1f0*/  MUFU.EX2 R122, R122 ;  /* 0x0000007a007a7308 */ /* 0x000fe20000000800 */
[C---:B-----5:R-:W-:Y:S01]  /*a200*/  FMUL.FTZ R20, R84.reuse, R80 ;  /* 0x0000005054147220 */ /* 0x060fe20000410000 */
[C---:B------:R-:W-:Y:S01]  /*a210*/  FMUL.FTZ R21, R84.reuse, R81 ;  /* 0x0000005154157220 */ /* 0x040fe20000410000 */
[C---:B------:R-:W-:Y:S01]  /*a220*/  FMUL.FTZ R24, R84.reuse, R76 ;  /* 0x0000004c54187220 */ /* 0x040fe20000410000 */
[----:B------:R-:W-:Y:S01]  /*a230*/  FMUL.FTZ R25, R84, R77 ;  /* 0x0000004d54197220 */ /* 0x000fe20000410000 */
[C---:B---3--:R-:W-:Y:S01]  /*a240*/  FMUL.FTZ R22, R0.reuse, R82 ;  /* 0x0000005200167220 */ /* 0x048fe20000410000 */
[C---:B------:R-:W-:Y:S01]  /*a250*/  FMUL.FTZ R23, R0.reuse, R83 ;  /* 0x0000005300177220 */ /* 0x040fe20000410000 */
[C---:B------:R-:W-:Y:S01]  /*a260*/  FMUL.FTZ R26, R0.reuse, R78 ;  /* 0x0000004e001a7220 */ /* 0x040fe20000410000 */
[----:B------:R-:W3:Y:S01]  /*a270*/  LDSM.16.MT88.4 R80, [R108+0x7000] ;  /* 0x007000006c50783b */ /* 0x000ee20000004200 */
[----:B------:R-:W-:Y:S01]  /*a280*/  FMUL.FTZ R27, R0, R79 ;  /* 0x0000004f001b7220 */ /* 0x000fe20000410000 */
[C---:B------:R-:W-:Y:S01]  /*a290*/  FMUL.FTZ R32, R84.reuse, R68 ;  /* 0x0000004454207220 */ /* 0x040fe20000410000 */
[----:B------:R-:W-:Y:S01]  /*a2a0*/  FMUL.FTZ R33, R84, R69 ;  /* 0x0000004554217220 */ /* 0x000fe20000410000 */
[----:B------:R-:W-:Y:S01]  /*a2b0*/  FMUL.FTZ R34, R0, R70 ;  /* 0x0000004600227220 */ /* 0x000fe20000410000 */
[C---:B-1----:R-:W-:Y:S01]  /*a2c0*/  HMMA.16816.F32 R20, R92.reuse, R28, R20 ;  /* 0x0000001c5c14723c */ /* 0x042fe20000001814 */
[----:B------:R-:W1:Y:S02]  /*a2d0*/  MUFU.EX2 R129, R129 ;  /* 0x0000008100817308 */ /* 0x000e640000000800 */
[----:B------:R-:W-:Y:S02]  /*a2e0*/  LDSM.16.MT88.4 R76, [R109+0x2000] ;  /* 0x002000006d4c783b */ /* 0x000fe40000004200 */
[C---:B------:R-:W-:Y:S01]  /*a2f0*/  FMUL.FTZ R28, R84.reuse, R72 ;  /* 0x00000048541c7220 */ /* 0x040fe20000410000 */
[----:B------:R-:W-:Y:S01]  /*a300*/  FMUL.FTZ R29, R84, R73 ;  /* 0x00000049541d7220 */ /* 0x000fe20000410000 */
[C---:B------:R-:W-:Y:S01]  /*a310*/  FMUL.FTZ R35, R0.reuse, R71 ;  /* 0x0000004700237220 */ /* 0x040fe20000410000 */
[C---:B------:R-:W-:Y:S03]  /*a320*/  HMMA.16816.F32 R24, R92.reuse, R30, R24 ;  /* 0x0000001e5c18723c */ /* 0x040fe60000001818 */
[----:B------:R-:W4:Y:S01]  /*a330*/  MUFU.EX2 R130, R130 ;  /* 0x0000008200827308 */ /* 0x000f220000000800 */
[C---:B------:R-:W-:Y:S01]  /*a340*/  FMUL.FTZ R30, R0.reuse, R74 ;  /* 0x0000004a001e7220 */ /* 0x040fe20000410000 */
[----:B------:R-:W-:Y:S01]  /*a350*/  FMUL.FTZ R31, R0, R75 ;  /* 0x0000004b001f7220 */ /* 0x000fe20000410000 */
[----:B------:R-:W-:Y:S01]  /*a360*/  LDSM.16.MT88.4 R68, [R108+0x8000] ;  /* 0x008000006c44783b */ /* 0x000fe20000004200 */
[----:B--2---:R-:W-:Y:S01]  /*a370*/  FFMA.FTZ R169, R107, R87, -R90 ;  /* 0x000000576ba97223 */ /* 0x004fe2000001085a */
[C---:B------:R-:W-:Y:S01]  /*a380*/  FMUL.FTZ R36, R84.reuse, R36 ;  /* 0x0000002454247220 */ /* 0x040fe20000410000 */
[----:B------:R-:W-:Y:S01]  /*a390*/  FMUL.FTZ R37, R84, R37 ;  /* 0x0000002554257220 */ /* 0x000fe20000410000 */
[C---:B------:R-:W-:Y:S01]  /*a3a0*/  FMUL.FTZ R38, R0.reuse, R38 ;  /* 0x0000002600267220 */ /* 0x040fe20000410000 */
[----:B------:R-:W-:Y:S01]  /*a3b0*/  FMUL.FTZ R39, R0, R39 ;  /* 0x0000002700277220 */ /* 0x000fe20000410000 */
[C---:B------:R-:W-:Y:S01]  /*a3c0*/  HMMA.16816.F32 R28, R92.reuse, R96, R28 ;  /* 0x000000605c1c723c */ /* 0x040fe2000000181c */
[----:B------:R-:W-:Y:S01]  /*a3d0*/  MUFU.EX2 R168, R168 ;  /* 0x000000a800a87308 */ /* 0x000fe20000000800 */
[----:B------:R-:W2:Y:S01]  /*a3e0*/  LDSM.16.MT88.4 R72, [R109+0x1000] ;  /* 0x001000006d48783b */ /* 0x000ea20000004200 */
[C---:B------:R-:W-:Y:S01]  /*a3f0*/  FMUL.FTZ R40, R84.reuse, R40 ;  /* 0x0000002854287220 */ /* 0x040fe20000410000 */
[----:B------:R-:W-:Y:S01]  /*a400*/  FMUL.FTZ R41, R84, R41 ;  /* 0x0000002954297220 */ /* 0x000fe20000410000 */
[C---:B------:R-:W-:Y:S01]  /*a410*/  FMUL.FTZ R42, R0.reuse, R42 ;  /* 0x0000002a002a7220 */ /* 0x040fe20000410000 */
[----:B------:R-:W-:Y:S01]  /*a420*/  FMUL.FTZ R43, R0, R43 ;  /* 0x0000002b002b7220 */ /* 0x000fe20000410000 */
[C---:B------:R-:W-:Y:S01]  /*a430*/  FMUL.FTZ R44, R84.reuse, R44 ;  /* 0x0000002c542c7220 */ /* 0x040fe20000410000 */
[C---:B------:R-:W-:Y:S03]  /*a440*/  HMMA.16816.F32 R32, R92.reuse, R98, R32 ;  /* 0x000000625c20723c */ /* 0x040fe60000001820 */
[----:B------:R-:W5:Y:S01]  /*a450*/  MUFU.EX2 R171, R171 ;  /* 0x000000ab00ab7308 */ /* 0x000f620000000800 */
[----:B------:R-:W-:Y:S01]  /*a460*/  LDSM.16.MT88.4 R96, [R108+0x7400] ;  /* 0x007400006c60783b */ /* 0x000fe20000004200 */
[----:B------:R-:W-:Y:S01]  /*a470*/  FMUL.FTZ R45, R84, R45 ;  /* 0x0000002d542d7220 */ /* 0x000fe20000410000 */
[C---:B------:R-:W-:Y:S01]  /*a480*/  FMUL.FTZ R46, R0.reuse, R46 ;  /* 0x0000002e002e7220 */ /* 0x040fe20000410000 */
[----:B------:R-:W-:Y:S01]  /*a490*/  FMUL.FTZ R47, R0, R47 ;  /* 0x0000002f002f7220 */ /* 0x000fe20000410000 */
[C---:B------:R-:W-:Y:S01]  /*a4a0*/  FMUL.FTZ R48, R84.reuse, R48 ;  /* 0x0000003054307220 */ /* 0x040fe20000410000 */
[----:B------:R-:W-:Y:S01]  /*a4b0*/  FMUL.FTZ R49, R84, R49 ;  /* 0x0000003154317220 */ /* 0x000fe20000410000 */
[C---:B---3--:R-:W-:Y:S03]  /*a4c0*/  HMMA.16816.F32 R36, R92.reuse, R80, R36 ;  /* 0x000000505c24723c */ /* 0x048fe60000001824 */
[----:B------:R-:W-:Y:S01]  /*a4d0*/  MUFU.EX2 R169, R169 ;  /* 0x000000a900a97308 */ /* 0x000fe20000000800 */
[----:B------:R-:W-:Y:S01]  /*a4e0*/  LDSM.16.MT88.4 R104, [R108+0x8400] ;  /* 0x008400006c68783b */ /* 0x000fe20000004200 */
[C---:B------:R-:W-:Y:S01]  /*a4f0*/  FMUL.FTZ R50, R0.reuse, R50 ;  /* 0x0000003200327220 */ /* 0x040fe20000410000 */
[----:B------:R-:W-:Y:S01]  /*a500*/  FMUL.FTZ R51, R0, R51 ;  /* 0x0000003300337220 */ /* 0x000fe20000410000 */
[C---:B------:R-:W-:Y:S01]  /*a510*/  FMUL.FTZ R52, R84.reuse, R52 ;  /* 0x0000003454347220 */ /* 0x040fe20000410000 */
[----:B------:R-:W-:Y:S01]  /*a520*/  FMUL.FTZ R53, R84, R53 ;  /* 0x0000003554357220 */ /* 0x000fe20000410000 */
[C---:B------:R-:W-:Y:S01]  /*a530*/  FMUL.FTZ R54, R0.reuse, R54 ;  /* 0x0000003600367220 */ /* 0x040fe20000410000 */
[C---:B------:R-:W-:Y:S03]  /*a540*/  HMMA.16816.F32 R40, R92.reuse, R82, R40 ;  /* 0x000000525c28723c */ /* 0x040fe60000001828 */
[----:B------:R-:W3:Y:S01]  /*a550*/  MUFU.EX2 R170, R170 ;  /* 0x000000aa00aa7308 */ /* 0x000ee20000000800 */
[----:B------:R-:W-:Y:S01]  /*a560*/  LDSM.16.MT88.4 R80, [R109+0x400] ;  /* 0x000400006d50783b */ /* 0x000fe20000004200 */
        /* <DEDUP_REMOVED lines=13> */
[----:B------:R-:W-:Y:S01]  /*a640*/  MUFU.EX2 R172, R172 ;  /* 0x000000ac00ac7308 */ /* 0x000fe20000000800 */
[----:B------:R-:W-:Y:S01]  /*a650*/  FFMA.FTZ R113, R84, R161, R113 ;  /* 0x000000a154717223 */ /* 0x000fe20000010071 */
[C---:B--2---:R-:W-:Y:S08]  /*a660*/  HMMA.16816.F32 R44, R92.reuse, R72, R44 ;  /* 0x000000485c2c723c */ /* 0x044ff0000000182c */
[----:B------:R-:W-:Y:S01]  /*a670*/  MUFU.EX2 R183, R185 ;  /* 0x000000b900b77308 */ /* 0x000fe20000000800 */
[----:B------:R-:W-:Y:S02]  /*a680*/  IMAD.MOV.U32 R84, RZ, RZ, R85 ;  /* 0x000000ffff547224 */ /* 0x000fe400078e0055 */
[----:B------:R-:W-:Y:S01]  /*a690*/  FFMA.FTZ R117, R0, R159, R117 ;  /* 0x0000009f00757223 */ /* 0x000fe20000010075 */
[----:B------:R-:W-:Y:S06]  /*a6a0*/  FADD.FTZ R114, R114, R113 ;  /* 0x0000007172727221 */ /* 0x000fec0000010000 */
[----:B------:R-:W-:Y:S01]  /*a6b0*/  MUFU.EX2 R174, R174 ;  /* 0x000000ae00ae7308 */ /* 0x000fe20000000800 */
[C---:B------:R-:W-:Y:S01]  /*a6c0*/  HMMA.16816.F32 R48, R92.reuse, R74, R48 ;  /* 0x0000004a5c30723c */ /* 0x040fe20000001830 */
[----:B------:R-:W2:Y:S08]  /*a6d0*/  LDSM.16.MT88.4 R72, [R108+0x6400] ;  /* 0x006400006c48783b */ /* 0x000eb00000004200 */
[----:B------:R-:W-:Y:S01]  /*a6e0*/  MUFU.EX2 R179, R179 ;  /* 0x000000b300b37308 */ /* 0x000fe20000000800 */
[----:B------:R-:W-:Y:S09]  /*a6f0*/  FADD.FTZ R117, R115, R117 ;  /* 0x0000007573757221 */ /* 0x000ff20000010000 */
[----:B------:R-:W-:Y:S01]  /*a700*/  MUFU.EX2 R176, R176 ;  /* 0x000000b000b07308 */ /* 0x000fe20000000800 */
[----:B------:R-:W-:Y:S01]  /*a710*/  FADD.FTZ R0, R112, R117 ;  /* 0x0000007570007221 */ /* 0x000fe20000010000 */
[C---:B------:R-:W-:Y:S08]  /*a720*/  HMMA.16816.F32 R52, R92.reuse, R68, R52 ;  /* 0x000000445c34723c */ /* 0x040ff00000001834 */
[----:B------:R-:W-:Y:S01]  /*a730*/  MUFU.EX2 R178, R178 ;  /* 0x000000b200b27308 */ /* 0x000fe20000000800 */
[----:B-1----:R-:W-:Y:S01]  /*a740*/  F2FP.F16.F32.PACK_AB R68, R129, R122 ;  /* 0x0000007a8144723e */ /* 0x002fe200000000ff */
[----:B------:R-:W-:Y:S01]  /*a750*/  FADD.FTZ R0, R119, R0 ;  /* 0x0000000077007221 */ /* 0x000fe20000010000 */
[----:B----4-:R-:W-:Y:S07]  /*a760*/  F2FP.F16.F32.PACK_AB R69, R130, R167 ;  /* 0x000000a78245723e */ /* 0x010fee00000000ff */
[----:B------:R-:W-:Y:S01]  /*a770*/  MUFU.EX2 R123, R131 ;  /* 0x00000083007b7308 */ /* 0x000fe20000000800 */
[C---:B------:R-:W-:Y:S09]  /*a780*/  HMMA.16816.F32 R56, R92.reuse, R70, R56 ;  /* 0x000000465c38723c */ /* 0x040ff20000001838 */
[----:B------:R-:W1:Y:S01]  /*a790*/  MUFU.EX2 R180, R180 ;  /* 0x000000b400b47308 */ /* 0x000e620000000800 */
[----:B-----5:R-:W-:Y:S01]  /*a7a0*/  F2FP.F16.F32.PACK_AB R70, R171, R168 ;  /* 0x000000a8ab46723e */ /* 0x020fe200000000ff */
[----:B------:R-:W-:Y:S01]  /*a7b0*/  FADD.FTZ R167, R167, R0 ;  /* 0x00000000a7a77221 */ /* 0x000fe20000010000 */
[----:B---3--:R-:W-:Y:S07]  /*a7c0*/  F2FP.F16.F32.PACK_AB R71, R170, R169 ;  /* 0x000000a9aa47723e */ /* 0x008fee00000000ff */
[----:B------:R-:W-:Y:S01]  /*a7d0*/  MUFU.EX2 R121, R121 ;  /* 0x0000007900797308 */ /* 0x000fe20000000800 */
[C---:B------:R-:W-:Y:S03]  /*a7e0*/  HMMA.16816.F32 R60, R92.reuse, R76, R60 ;  /* 0x0000004c5c3c723c */ /* 0x040fe6000000183c */
[----:B------:R-:W-:Y:S05]  /*a7f0*/  FADD.FTZ R130, R130, R167 ;  /* 0x000000a782827221 */ /* 0x000fea0000010000 */
[----:B------:R-:W-:Y:S01]  /*a800*/  HMMA.16816.F32 R64, R92, R78, R64 ;  /* 0x0000004e5c40723c */ /* 0x000fe20000001840 */
[----:B------:R-:W-:Y:S07]  /*a810*/  LDSM.16.MT88.4 R76, [R108+0x6800] ;  /* 0x006800006c4c783b */ /* 0x000fee0000004200 */
[C---:B--2---:R-:W-:Y:S01]  /*a820*/  HMMA.16816.F32 R20, R68.reuse, R72, R20 ;  /* 0x000000484414723c */ /* 0x044fe20000001814 */
[----:B------:R-:W-:Y:S07]  /*a830*/  LDSM.16.MT88.4 R92, [R108+0x7800] ;  /* 0x007800006c5c783b */ /* 0x000fee0000004200 */
        /* <DEDUP_REMOVED lines=8> */
[C---:B------:R-:W-:Y:S03]  /*a8c0*/  HMMA.16816.F32 R44, R68.reuse, R100, R44 ;  /* 0x00000064442c723c */ /* 0x040fe6000000182c */
[-CC-:B------:R-:W-:Y:S02]  /*a8d0*/  FFMA.FTZ R100, R175, R87.reuse, -R90.reuse ;  /* 0x00000057af647223 */ /* 0x180fe4000001085a */
[----:B------:R5:W3:Y:S03]  /*a8e0*/  MUFU.EX2 R175, R177 ;  /* 0x000000b100af7308 */ /* 0x000ae60000000800 */
[C---:B------:R-:W-:Y:S07]  /*a8f0*/  HMMA.16816.F32 R48, R68.reuse, R102, R48 ;  /* 0x000000664430723c */ /* 0x040fee0000001830 */
[----:B------:R2:W3:Y:S01]  /*a900*/  MUFU.EX2 R173, R100 ;  /* 0x0000006400ad7308 */ /* 0x0004e20000000800 */
[C---:B------:R-:W-:Y:S03]  /*a910*/  HMMA.16816.F32 R52, R68.reuse, R104, R52 ;  /* 0x000000684434723c */ /* 0x040fe60000001834 */
[-CC-:B-----5:R-:W-:Y:S01]  /*a920*/  FFMA.FTZ R177, R89, R87.reuse, -R90.reuse ;  /* 0x0000005759b17223 */ /* 0x1a0fe2000001085a */
[----:B------:R-:W-:Y:S01]  /*a930*/  FFMA.FTZ R90, R88, R87, -R90 ;  /* 0x00000057585a7223 */ /* 0x000fe2000001085a */
[----:B-1----:R-:W-:Y:S01]  /*a940*/  F2FP.F16.F32.PACK_AB R88, R180, R123 ;  /* 0x0000007bb458723e */ /* 0x002fe200000000ff */
[----:B--2---:R-:W-:Y:S02]  /*a950*/  LDSM.16.MT88.4 R100, [R108+0x7c00] ;  /* 0x007c00006c64783b */ /* 0x004fe40000004200 */
[C---:B------:R-:W-:Y:S01]  /*a960*/  HMMA.16816.F32 R56, R68.reuse, R106, R56 ;  /* 0x0000006a4438723c */ /* 0x040fe20000001838 */
[----:B------:R-:W-:Y:S10]  /*a970*/  MUFU.EX2 R177, R177 ;  /* 0x000000b100b17308 */ /* 0x000ff40000000800 */
[----:B------:R-:W-:Y:S01]  /*a980*/  MUFU.EX2 R182, R90 ;  /* 0x0000005a00b67308 */ /* 0x000fe20000000800 */
[----:B------:R-:W-:Y:S01]  /*a990*/  LDSM.16.MT88.4 R104, [R109+0x1c00] ;  /* 0x001c00006d68783b */ /* 0x000fe20000004200 */
[C---:B------:R-:W-:Y:S08]  /*a9a0*/  HMMA.16816.F32 R60, R68.reuse, R72, R60 ;  /* 0x00000048443c723c */ /* 0x040ff0000000183c */
[----:B------:R-:W-:Y:S01]  /*a9b0*/  HMMA.16816.F32 R64, R68, R74, R64 ;  /* 0x0000004a4440723c */ /* 0x000fe20000001840 */
[----:B------:R-:W1:Y:S02]  /*a9c0*/  LDSM.16.MT88.4 R72, [R108+0x8800] ;  /* 0x008800006c48783b */ /* 0x000e640000004200 */
[----:B------:R-:W-:Y:S02]  /*a9d0*/  F2FP.F16.F32.PACK_AB R68, R183, R172 ;  /* 0x000000acb744723e */ /* 0x000fe400000000ff */
[----:B------:R-:W-:Y:S02]  /*a9e0*/  F2FP.F16.F32.PACK_AB R69, R179, R174 ;  /* 0x000000aeb345723e */ /* 0x000fe400000000ff */
[----:B---3--:R-:W-:Y:S02]  /*a9f0*/  F2FP.F16.F32.PACK_AB R70, R175, R176 ;  /* 0x000000b0af46723e */ /* 0x008fe400000000ff */
[----:B------:R-:W-:Y:S07]  /*aa00*/  F2FP.F16.F32.PACK_AB R71, R178, R173 ;  /* 0x000000adb247723e */ /* 0x000fee00000000ff */
[C---:B------:R-:W-:Y:S08]  /*aa10*/  HMMA.16816.F32 R20, R68.reuse, R76, R20 ;  /* 0x0000004c4414723c */ /* 0x040ff00000001814 */
[C---:B------:R-:W-:Y:S01]  /*aa20*/  HMMA.16816.F32 R24, R68.reuse, R78, R24 ;  /* 0x0000004e4418723c */ /* 0x040fe20000001818 */
[----:B------:R-:W2:Y:S07]  /*aa30*/  LDSM.16.MT88.4 R76, [R109+0x2800] ;  /* 0x002800006d4c783b */ /* 0x000eae0000004200 */
[C---:B------:R-:W-:Y:S03]  /*aa40*/  HMMA.16816.F32 R28, R68.reuse, R80, R28 ;  /* 0x00000050441c723c */ /* 0x040fe6000000181c */
[-CC-:B------:R-:W-:Y:S01]  /*aa50*/  FFMA.FTZ R80, R118, R87.reuse, -R120.reuse ;  /* 0x0000005776507223 */ /* 0x180fe20000010878 */
[----:B------:R-:W-:Y:S01]  /*aa60*/  FFMA.FTZ R120, R116, R87, -R120 ;  /* 0x0000005774787223 */ /* 0x000fe20000010878 */
[----:B------:R-:W3:Y:S03]  /*aa70*/  MUFU.EX2 R118, R91 ;  /* 0x0000005b00767308 */ /* 0x000ee60000000800 */
[C---:B------:R-:W-:Y:S07]  /*aa80*/  HMMA.16816.F32 R32, R68.reuse, R82, R32 ;  /* 0x000000524420723c */ /* 0x040fee0000001820 */
[----:B------:R-:W-:Y:S10]  /*aa90*/  MUFU.EX2 R116, R80 ;  /* 0x0000005000747308 */ /* 0x000ff40000000800 */
[----:B------:R-:W5:Y:S01]  /*aaa0*/  MUFU.EX2 R131, R120 ;  /* 0x0000007800837308 */ /* 0x000f620000000800 */
[C---:B------:R-:W-:Y:S03]  /*aab0*/  HMMA.16816.F32 R36, R68.reuse, R92, R36 ;  /* 0x0000005c4424723c */ /* 0x040fe60000001824 */
[----:B---3--:R-:W-:Y:S02]  /*aac0*/  F2FP.F16.F32.PACK_AB R89, R118, R121 ;  /* 0x000000797659723e */ /* 0x008fe400000000ff */
[----:B------:R-:W-:Y:S03]  /*aad0*/  F2FP.F16.F32.PACK_AB R91, R182, R177 ;  /* 0x000000b1b65b723e */ /* 0x000fe600000000ff */
[C---:B------:R-:W-:Y:S01]  /*aae0*/  HMMA.16816.F32 R40, R68.reuse, R94, R40 ;  /* 0x0000005e4428723c */ /* 0x040fe20000001828 */
[----:B------:R-:W3:Y:S02]  /*aaf0*/  LDSM.16.MT88.4 R92, [R108+0x6c00] ;  /* 0x006c00006c5c783b */ /* 0x000ee40000004200 */
[----:B-----5:R-:W-:Y:S05]  /*ab00*/  F2FP.F16.F32.PACK_AB R90, R131, R116 ;  /* 0x00000074835a723e */ /* 0x020fea00000000ff */
[C---:B----4-:R-:W-:Y:S08]  /*ab10*/  HMMA.16816.F32 R44, R68.reuse, R96, R44 ;  /* 0x00000060442c723c */ /* 0x050ff0000000182c */
[C---:B------:R-:W-:Y:S01]  /*ab20*/  HMMA.16816.F32 R48, R68.reuse, R98, R48 ;  /* 0x000000624430723c */ /* 0x040fe20000001830 */
[----:B------:R-:W4:Y:S07]  /*ab30*/  LDSM.16.MT88.4 R96, [R109+0xc00] ;  /* 0x000c00006d60783b */ /* 0x000f2e0000004200 */
[C---:B-1----:R-:W-:Y:S08]  /*ab40*/  HMMA.16816.F32 R52, R68.reuse, R72, R52 ;  /* 0x000000484434723c */ /* 0x042ff00000001834 */
[C---:B------:R-:W-:Y:S08]  /*ab50*/  HMMA.16816.F32 R56, R68.reuse, R74, R56 ;  /* 0x0000004a4438723c */ /* 0x040ff00000001838 */
[C---:B--2---:R-:W-:Y:S08]  /*ab60*/  HMMA.16816.F32 R60, R68.reuse, R76, R60 ;  /* 0x0000004c443c723c */ /* 0x044ff0000000183c */
[----:B------:R-:W-:Y:S08]  /*ab70*/  HMMA.16816.F32 R64, R68, R78, R64 ;  /* 0x0000004e4440723c */ /* 0x000ff00000001840 */
[C---:B---3--:R-:W-:Y:S01]  /*ab80*/  HMMA.16816.F32 R80, R88.reuse, R92, R20 ;  /* 0x0000005c5850723c */ /* 0x048fe20000001814 */
[----:B------:R-:W1:Y:S07]  /*ab90*/  LDSM.16.MT88.4 R20, [R108+0x8c00] ;  /* 0x008c00006c14783b */ /* 0x000e6e0000004200 */
[C---:B------:R-:W-:Y:S01]  /*aba0*/  HMMA.16816.F32 R76, R88.reuse, R94, R24 ;  /* 0x0000005e584c723c */ /* 0x040fe20000001818 */
[----:B------:R-:W2:Y:S07]  /*abb0*/  LDSM.16.MT88.4 R24, [R109+0x2c00] ;  /* 0x002c00006d18783b */ /* 0x000eae0000004200 */
[C---:B----4-:R-:W-:Y:S03]  /*abc0*/  HMMA.16816.F32 R72, R88.reuse, R96, R28 ;  /* 0x000000605848723c */ /* 0x050fe6000000181c */
        /* <DEDUP_REMOVED lines=21> */
[C---:B-1----:R-:W-:Y:S03]  /*ad20*/  HMMA.16816.F32 R52, R88.reuse, R20, R52 ;  /* 0x000000145834723c */ /* 0x042fe60000001834 */
        /* <DEDUP_REMOVED lines=8> */
[C---:B--2---:R-:W-:Y:S03]  /*adb0*/  HMMA.16816.F32 R60, R88.reuse, R24, R60 ;  /* 0x00000018583c723c */ /* 0x044fe6000000183c */
[----:B------:R-:W-:Y:S01]  /*adc0*/  FADD.FTZ R161, R131, R116 ;  /* 0x0000007483a17221 */ /* 0x000fe20000010000 */
[----:B------:R-:W-:Y:S04]  /*add0*/  FADD.FTZ R159, R182, R159 ;  /* 0x0000009fb69f7221 */ /* 0x000fe80000010000 */
[----:B------:R-:W-:Y:S01]  /*ade0*/  HMMA.16816.F32 R64, R88, R26, R64 ;  /* 0x0000001a5840723c */ /* 0x000fe20000001840 */
[----:B------:R-:W-:Y:S08]  /*adf0*/  @!UPT UIADD3 URZ, UPT, UPT, URZ, URZ, URZ ;  /* 0x000000fffffff290 */ /* 0x000ff0000fffe0ff */
[----:B------:R-:W-:Y:S11]  /*ae00*/  @P0 BRA `(.L_x_7839) ;  /* 0xffffffcc00d00947 */ /* 0x000ff6000383ffff */
.L_x_7832:
        /* <DEDUP_REMOVED lines=11> */
.L_x_7851:
        /* <DEDUP_REMOVED lines=140> */
.L_x_7842:
[----:B------:R-:W-:Y:S05]  /*b780*/  BSYNC.RECONVERGENT B0 ;  /* 0x0000000000007941 */ /* 0x000fea0003800200 */
.L_x_7841:
        /* <DEDUP_REMOVED lines=27> */
.L_x_7844:
[----:B------:R-:W-:Y:S05]  /*b940*/  BSYNC.RECONVERGENT B0 ;  /* 0x0000000000007941 */ /* 0x000fea0003800200 */
.L_x_7843:
        /* <DEDUP_REMOVED lines=32> */
.L_x_7846:
[----:B------:R-:W-:Y:S05]  /*bb50*/  BSYNC.RECONVERGENT B0 ;  /* 0x0000000000007941 */ /* 0x000fea0003800200 */
.L_x_7845:
[----:B------:R-:W-:-:S04]  /*bb60*/  MOV R149, 0x0 ;  /* 0x0000000000957802 */ /* 0x000fc80000000f00 */
[----:B-12345:R-:W-:Y:S05]  /*bb70*/  @P0 RET.REL.NODEC R148 `(_ZN5flash24flash_fwd_splitkv_kernelI23Flash_fwd_kernel_traitsILi96ELi64ELi64ELi4ELb0ELb0EN7cutlass6half_tE19Flash_kernel_traitsILi96ELi64ELi64ELi4ES3_EELb0ELb1ELb0ELb0ELb0ELb0ELb0ELb0EEEvNS_16Flash_fwd_paramsE) ;  /* 0xffffff4494200950 */ /* 0x03efea0003c3ffff */
        /* <DEDUP_REMOVED lines=16> */
[----:B-1----:R-:W-:Y:S05]  /*bc80*/  @P0 RET.REL.NODEC R148 `(_ZN5flash24flash_fwd_splitkv_kernelI23Flash_fwd_kernel_traitsILi96ELi64ELi64ELi4ELb0ELb0EN7cutlass6half_tE19Flash_kernel_traitsILi96ELi64ELi64ELi4ES3_EELb0ELb1ELb0ELb0ELb0ELb0ELb0ELb0EEEvNS_16Flash_fwd_paramsE) ;  /* 0xffffff4094dc0950 */ /* 0x002fea0003c3ffff */
[----:B------:R-:W-:Y:S01]  /*bc90*/  MOV R149, 0x0 ;  /* 0x0000000000957802 */ /* 0x000fe20000000f00 */
[----:B------:R1:W-:Y:S03]  /*bca0*/  ST.E.128 desc[UR4][R2.64+0x80], R24 ;  /* 0x0000801802007985 */ /* 0x0003e6000c101d04 */
[----:B-1----:R-:W-:Y:S05]  /*bcb0*/  RET.REL.NODEC R148 `(_ZN5flash24flash_fwd_splitkv_kernelI23Flash_fwd_kernel_traitsILi96ELi64ELi64ELi4ELb0ELb0EN7cutlass6half_tE19Flash_kernel_traitsILi96ELi64ELi64ELi4ES3_EELb0ELb1ELb0ELb0ELb0ELb0ELb0ELb0EEEvNS_16Flash_fwd_paramsE) ;  /* 0xffffff4094d07950 */ /* 0x002fea0003c3ffff */
.L_x_7840:
[----:B------:R-:W-:Y:S01]  /*bcc0*/  MOV R5, 0x2 ;  /* 0x0000000200057802 */ /* 0x000fe20000000f00 */
[----:B------:R-:W-:Y:S01]  /*bcd0*/  IMAD.MOV.U32 R0, RZ, RZ, 0x1f ;  /* 0x0000001fff007424 */ /* 0x000fe200078e00ff */
[----:B------:R-:W-:-:S07]  /*bce0*/  MOV R4, 0xffffffff ;  /* 0xffffffff00047802 */ /* 0x000fce0000000f00 */
[----:B-1---5:R-:W-:Y:S05]  /*bcf0*/  WARPSYNC.COLLECTIVE R4, `(.L_x_7847) ;  /* 0x0000000004087348 */ /* 0x022fea0003c00000 */
[----:B------:R2:W3:Y:S02]  /*bd00*/  SHFL.BFLY P0, R10, R161, R5, R0 ;  /* 0x0c000005a10a7389 */ /* 0x0004e40000000000 */
[----:B-123-5:R-:W-:Y:S05]  /*bd10*/  ENDCOLLECTIVE ;  /* 0x000000000000791b */ /* 0x02efea0003800000 */
.L_x_7847:
[----:B------:R-:W-:Y:S02]  /*bd20*/  IMAD.MOV.U32 R8, RZ, RZ, R10 ;  /* 0x000000ffff087224 */ /* 0x000fe400078e000a */
[----:B------:R-:W-:Y:S02]  /*bd30*/  IMAD.MOV.U32 R5, RZ, RZ, 0x1 ;  /* 0x00000001ff057424 */ /* 0x000fe400078e00ff */
[----:B------:R-:W-:-:S05]  /*bd40*/  FADD.FTZ R8, R8, R161 ;  /* 0x000000a108087221 */ /* 0x000fca0000010000 */
[----:B------:R-:W-:-:S07]  /*bd50*/  MOV R161, R8 ;  /* 0x0000000800a17202 */ /* 0x000fce0000000f00 */
[----:B------:R-:W-:Y:S05]  /*bd60*/  WARPSYNC.COLLECTIVE R4, `(.L_x_7848) ;  /* 0x0000000004087348 */ /* 0x000fea0003c00000 */
[----:B------:R1:W2:Y:S02]  /*bd70*/  SHFL.BFLY P0, R10, R161, R5, R0 ;  /* 0x0c000005a10a7389 */ /* 0x0002a40000000000 */
[----:B-12---:R-:W-:Y:S05]  /*bd80*/  ENDCOLLECTIVE ;  /* 0x000000000000791b */ /* 0x006fea0003800000 */
.L_x_7848:
[----:B------:R-:W-:Y:S01]  /*bd90*/  MOV R161, R159 ;  /* 0x0000009f00a17202 */ /* 0x000fe20000000f00 */
[----:B------:R-:W-:Y:S01]  /*bda0*/  IMAD.MOV.U32 R5, RZ, RZ, 0x2 ;  /* 0x00000002ff057424 */ /* 0x000fe200078e00ff */
[----:B------:R-:W-:-:S07]  /*bdb0*/  MOV R7, R10 ;  /* 0x0000000a00077202 */ /* 0x000fce0000000f00 */
[----:B------:R-:W-:Y:S05]  /*bdc0*/  WARPSYNC.COLLECTIVE R4, `(.L_x_7849) ;  /* 0x0000000004087348 */ /* 0x000fea0003c00000 */
[----:B------:R1:W2:Y:S02]  /*bdd0*/  SHFL.BFLY P0, R10, R161, R5, R0 ;  /* 0x0c000005a10a7389 */ /* 0x0002a40000000000 */
[----:B-12---:R-:W-:Y:S05]  /*bde0*/  ENDCOLLECTIVE ;  /* 0x000000000000791b */ /* 0x006fea0003800000 */
.L_x_7849:
[----:B------:R-:W-:Y:S01]  /*bdf0*/  FADD.FTZ R7, R8, R7 ;  /* 0x0000000708077221 */ /* 0x000fe20000010000 */
[----:B------:R-:W-:Y:S01]  /*be00*/  FADD.FTZ R9, R10, R159 ;  /* 0x0000009f0a097221 */ /* 0x000fe20000010000 */
[----:B------:R-:W-:-:S04]  /*be10*/  MOV R5, 0x1 ;  /* 0x0000000100057802 */ /* 0x000fc80000000f00 */
[----:B------:R-:W-:-:S07]  /*be20*/  MOV R161, R9 ;  /* 0x0000000900a17202 */ /* 0x000fce0000000f00 */
[----:B------:R-:W-:Y:S05]  /*be30*/  WARPSYNC.COLLECTIVE R4, `(.L_x_7850) ;  /* 0x0000000004087348 */ /* 0x000fea0003c00000 */
[----:B------:R1:W2:Y:S02]  /*be40*/  SHFL.BFLY P0, R10, R161, R5, R0 ;  /* 0x0c000005a10a7389 */ /* 0x0002a40000000000 */
[----:B-12---:R-:W-:Y:S05]  /*be50*/  ENDCOLLECTIVE ;  /* 0x000000000000791b */ /* 0x006fea0003800000 */
.L_x_7850:
[----:B------:R-:W-:Y:S05]  /*be60*/  BRA `(.L_x_7851) ;  /* 0xfffffff000147947 */ /* 0x000fea000383ffff */
.L_x_7852:
        /* <DEDUP_REMOVED lines=9> */
.L_x_11702:


//--------------------- .text._ZN5flash24flash_fwd_splitkv_kernelI23Flash_fwd_kernel_traitsILi96ELi64ELi64ELi4ELb0ELb0EN7cutlass6half_tE19Flash_kernel_traitsILi96ELi64ELi64ELi4ES3_EELb0ELb1ELb0ELb0ELb0ELb1ELb0ELb0EEEvNS_16Flash_fwd_paramsE --------------------------
	.section	.text._ZN5flash24flash_fwd_splitkv_kernelI23Flash_fwd_kernel_traitsILi96ELi64ELi64ELi4ELb0ELb0EN7cutlass6half_tE19Flash_kernel_traitsILi96ELi64ELi64ELi4ES3_EELb0ELb1ELb0ELb0ELb0ELb1ELb0ELb0EEEvNS_16Flash_fwd_paramsE,"ax",@progbits
	.align	128
        .global         _ZN5flash24flash_fwd_splitkv_kernelI23Flash_fwd_kernel_traitsILi96ELi64ELi64ELi4ELb0ELb0EN7cutlass6half_tE19Flash_kernel_traitsILi96ELi64ELi64ELi4ES3_EELb0ELb1ELb0ELb0ELb0ELb1ELb0ELb0EEEvNS_16Flash_fwd_paramsE
        .type           _ZN5flash24flash_fwd_splitkv_kernelI23Flash_fwd_kernel_traitsILi96ELi64ELi64ELi4ELb0ELb0EN7cutlass6half_tE19Flash_kernel_traitsILi96ELi64ELi64ELi4ES3_EELb0ELb1ELb0ELb0ELb0ELb1ELb0ELb0EEEvNS_16Flash_fwd_paramsE,@function
        .size           _ZN5flash24flash_fwd_splitkv_kernelI23Flash_fwd_kernel_traitsILi96ELi64ELi64ELi4ELb0ELb0EN7cutlass6half_tE19Flash_kernel_traitsILi96ELi64ELi64ELi4ES3_EELb0ELb1ELb0ELb0ELb0ELb1ELb0ELb0EEEvNS_16Flash_fwd_paramsE,(.L_x_11703 - _ZN5flash24flash_fwd_splitkv_kernelI23Flash_fwd_kernel_traitsILi96ELi64ELi64ELi4ELb0ELb0EN7cutlass6half_tE19Flash_kernel_traitsILi96ELi64ELi64ELi4ES3_EELb0ELb1ELb0ELb0ELb0ELb1ELb0ELb0EEEvNS_16Flash_fwd_paramsE)
        .other          _ZN5flash24flash_fwd_splitkv_kernelI23Flash_fwd_kernel_traitsILi96ELi64ELi64ELi4ELb0ELb0EN7cutlass6half_tE19Flash_kernel_traitsILi96ELi64ELi64ELi4ES3_EELb0ELb1ELb0ELb0ELb0ELb1ELb0ELb0EEEvNS_16Flash_fwd_paramsE,@"STO_CUDA_ENTRY STV_DEFAULT"
_ZN5flash24flash_fwd_splitkv_kernelI23Flash_fwd_kernel_traitsILi96ELi64ELi64ELi4ELb0ELb0EN7cutlass6half_tE19Flash_kernel_traitsILi96ELi64ELi64ELi4ES3_EELb0ELb1ELb0ELb0ELb0ELb1ELb0ELb0EEEvNS_16Flash_fwd_paramsE:
.text._ZN5flash24flash_fwd_splitkv_kernelI23Flash_fwd_kernel_traitsILi96ELi64ELi64ELi4ELb0ELb0EN7cutlass6half_tE19Flash_kernel_traitsILi96ELi64ELi64ELi4ES3_EELb0ELb1ELb0ELb0ELb0ELb1ELb0ELb0EEEvNS_16Flash_fwd_paramsE:
[----:B------:R-:W-:Y:S01]  /*0000*/  LDC R1, c[0x0][0x37c] ;  /* 0x0000df00ff017b82 */ /* 0x000fe20000000800 */
[----:B------:R-:W1:Y:S07]  /*0010*/  S2R R153, SR_CTAID.X ;  /* 0x0000000000997919 */ /* 0x000e6e0000002500 */
[----:B------:R-:W2:Y:S01]  /*0020*/  LDC.64 R2, c[0x0][0x348] ;  /* 0x0000d200ff027b82 */ /* 0x000ea20000000a00 */
[----:B------:R-:W-:Y:S01]  /*0030*/  BSSY.RECONVERGENT B3, `(.L_x_7853) ;  /* 0x0000005000037945 */ /* 0x000fe20003800200 */
[----:B------:R-:W-:Y:S01]  /*0040*/  MOV R150, 0x80 ;  /* 0x0000008000967802 */ /* 0x000fe20000000f00 */
[----:B------:R-:W3:Y:S01]  /*0050*/  S2R R152, SR_CTAID.Y ;  /* 0x0000000000987919 */ /* 0x000ee20000002600 */
[----:B------:R-:W4:Y:S05]  /*0060*/  S2R R151, SR_CTAID.Z ;  /* 0x0000000000977919 */ /* 0x000f2a0000002700 */
[----:B-1234-:R-:W-:Y:S05]  /*0070*/  CALL.REL.NOINC `($_ZN5flash24flash_fwd_splitkv_kernelI23Flash_fwd_kernel_traitsILi96ELi64ELi64ELi4ELb0ELb0EN7cutlass6half_tE19Flash_kernel_traitsILi96ELi64ELi64ELi4ES3_EELb0ELb1ELb0ELb0ELb0ELb1ELb0ELb0EEEvNS_16Flash_fwd_paramsE$_ZN5flash30compute_attn_1rowblock_splitkvI23Flash_fwd_kernel_traitsILi96ELi64ELi64ELi4ELb0ELb0EN7cutlass6half_tE19Flash_kernel_traitsILi96ELi64ELi64ELi4ES3_EELb0ELb1ELb0ELb0ELb0ELb1ELb0ELb0ENS_16Flash_fwd_paramsEEEvRKT8_iiiii) ;  /* 0x0000000000087944 */ /* 0x01efea0003c00000 */
[----:B------:R-:W-:Y:S05]  /*0080*/  BSYNC.RECONVERGENT B3 ;  /* 0x0000000000037941 */ /* 0x000fea0003800200 */
.L_x_7853:
[----:B------:R-:W-:Y:S05]  /*0090*/  EXIT ;  /* 0x000000000000794d */ /* 0x000fea0003800000 */
        .type           $_ZN5flash24flash_fwd_splitkv_kernelI23Flash_fwd_kernel_traitsILi96ELi64ELi64ELi4ELb0ELb0EN7cutlass6half_tE19Flash_kernel_traitsILi96ELi64ELi64ELi4ES3_EELb0ELb1ELb0ELb0ELb0ELb1ELb0ELb0EEEvNS_16Flash_fwd_paramsE$_ZN5flash30compute_attn_1rowblock_splitkvI23Flash_fwd_kernel_traitsILi96ELi64ELi64ELi4ELb0ELb0EN7cutlass6half_tE19Flash_kernel_traitsILi96ELi64ELi64ELi4ES3_EELb0ELb1ELb0ELb0ELb0ELb1ELb0ELb0ENS_16Flash_fwd_paramsEEEvRKT8_iiiii,@function
        .size           $_ZN5flash24flash_fwd_splitkv_kernelI23Flash_fwd_kernel_traitsILi96ELi64ELi64ELi4ELb0ELb0EN7cutlass6half_tE19Flash_kernel_traitsILi96ELi64ELi64ELi4ES3_EELb0ELb1ELb0ELb0ELb0ELb1ELb0ELb0EEEvNS_16Flash_fwd_paramsE$_ZN5flash30compute_attn_1rowblock_splitkvI23Flash_fwd_kernel_traitsILi96ELi64ELi64ELi4ELb0ELb0EN7cutlass6half_tE19Flash_kernel_traitsILi96ELi64ELi64ELi4ES3_EELb0ELb1ELb0ELb0ELb0ELb1ELb0ELb0ENS_16Flash_fwd_paramsEEEvRKT8_iiiii,(.L_x_11703 - $_ZN5flash24flash_fwd_splitkv_kernelI23Flash_fwd_kernel_traitsILi96ELi64ELi64ELi4ELb0ELb0EN7cutlass6half_tE19Flash_kernel_traitsILi96ELi64ELi64ELi4ES3_EELb0ELb1ELb0ELb0ELb0ELb1ELb0ELb0EEEvNS_16Flash_fwd_paramsE$_ZN5flash30compute_attn_1rowblock_splitkvI23Flash_fwd_kernel_traitsILi96ELi64ELi64ELi4ELb0ELb0EN7cutlass6half_tE19Flash_kernel_traitsILi96ELi64ELi64ELi4ES3_EELb0ELb1ELb0ELb0ELb0ELb1ELb0ELb0ENS_16Flash_fwd_paramsEEEvRKT8_iiiii)
$_ZN5flash24flash_fwd_splitkv_kernelI23Flash_fwd_kernel_traitsILi96ELi64ELi64ELi4ELb0ELb0EN7cutlass6half_tE19Flash_kernel_traitsILi96ELi64ELi64ELi4ES3_EELb0ELb1ELb0ELb0ELb0ELb1ELb0ELb0EEEvNS_16Flash_fwd_paramsE$_ZN5flash30compute_attn_1rowblock_splitkvI23Flash_fwd_kernel_traitsILi96ELi64ELi64ELi4ELb0ELb0EN7cutlass6half_tE19Flash_kernel_traitsILi96ELi64ELi64ELi4ES3_EELb0ELb1ELb0ELb0ELb0ELb1ELb0ELb0ENS_16Flash_fwd_paramsEEEvRKT8_iiiii:
        /* <DEDUP_REMOVED lines=38> */
.L_x_7855:
[----:B------:R-:W-:Y:S05]  /*0300*/  BSYNC.RECONVERGENT B0 ;  /* 0x0000000000007941 */ /* 0x000fea0003800200 */
.L_x_7854:
[----:B------:R-:W-:Y:S04]  /*0310*/  BSSY.RECONVERGENT B0, `(.L_x_7856) ;  /* 0x0000007000007945 */ /* 0x000fe80003800200 */
[----:B------:R-:W-:Y:S05]  /*0320*/  @!P3 BRA `(.L_x_7857) ;  /* 0x000000000014b947 */ /* 0x000fea0003800000 */
[----:B------:R-:W3:Y:S02]  /*0330*/  LD.E.U8 R0, desc[UR4][R2.64+0x1b2] ;  /* 0x0001b20402007980 */ /* 0x000ee4000c101100 */
[----:B---3--:R-:W-:-:S13]  /*0340*/  ISETP.NE.AND P1, PT, R0, RZ, PT ;  /* 0x000000ff0000720c */ /* 0x008fda0003f25270 */
[----:B------:R-:W3:Y:S02]  /*0350*/  @P1 LD.E R0, desc[UR4][R10.64+0x4] ;  /* 0x000004040a001980 */ /* 0x000ee4000c101900 */
[----:B---3-5:R-:W-:-:S06]  /*0360*/  @P1 IADD3 R81, PT, PT, R0, -R17, RZ ;  /* 0x8000001100511210 */ /* 0x028fcc0007ffe0ff */
[----:B------:R3:W5:Y:S02]  /*0370*/  @!P1 LD.E R81, desc[UR4][R10.64] ;  /* 0x000000040a519980 */ /* 0x000764000c101900 */
.L_x_7857:
[----:B------:R-:W-:Y:S05]  /*0380*/  BSYNC.RECONVERGENT B0 ;  /* 0x0000000000007941 */ /* 0x000fea0003800200 */
.L_x_7856:
        /* <DEDUP_REMOVED lines=8> */
.L_x_7859:
[----:B------:R-:W4:Y:S01]  /*0410*/  LD.E.64 R6, desc[UR4][R2.64+0x108] ;  /* 0x0001080402067980 */ /* 0x000f22000c101b00 */
[----:B------:R-:W-:Y:S01]  /*0420*/  BSSY.RECONVERGENT B0, `(.L_x_7861) ;  /* 0x0000006000007945 */ /* 0x000fe20003800200 */
[----:B------:R-:W-:Y:S01]  /*0430*/  IMAD.MOV.U32 R0, RZ, RZ, RZ ;  /* 0x000000ffff007224 */ /* 0x000fe200078e00ff */
[----:B----4-:R-:W-:-:S04]  /*0440*/  ISETP.NE.U32.AND P0, PT, R6, RZ, PT ;  /* 0x000000ff0600720c */ /* 0x010fc80003f05070 */
[----:B------:R-:W-:-:S13]  /*0450*/  ISETP.NE.AND.EX P0, PT, R7, RZ, PT, P0 ;  /* 0x000000ff0700720c */ /* 0x000fda0003f05300 */
[----:B------:R-:W-:Y:S05]  /*0460*/  @!P0 BRA `(.L_x_7862) ;  /* 0x0000000000048947 */ /* 0x000fea0003800000 */
[----:B------:R4:W5:Y:S02]  /*0470*/  LD.E R0, desc[UR4][R2.64+0xbc] ;  /* 0x0000bc0402007980 */ /* 0x000964000c101900 */
.L_x_7862:
[----:B------:R-:W-:Y:S05]  /*0480*/  BSYNC.RECONVERGENT B0 ;  /* 0x0000000000007941 */ /* 0x000fea0003800200 */
.L_x_7861:
[----:B-----5:R-:W-:Y:S02]  /*0490*/  IADD3 R81, PT, PT, R0, R81, -R16 ;  /* 0x0000005100517210 */ /* 0x020fe40007ffe810 */
.L_x_7860:
[----:B------:R-:W-:Y:S05]  /*04a0*/  BSYNC.RECONVERGENT B1 ;  /* 0x0000000000017941 */ /* 0x000fea0003800200 */
.L_x_7858:
[----:B--23--:R-:W-:Y:S01]  /*04b0*/  IMAD.SHL.U32 R11, R153, 0x40, RZ ;  /* 0x00000040990b7824 */ /* 0x00cfe200078e00ff */
[----:B------:R-:W-:Y:S01]  /*04c0*/  MOV R6, R150 ;  /* 0x0000009600067202 */ /* 0x000fe20000000f00 */
[----:B------:R-:W-:-:S03]  /*04d0*/  IMAD.MOV.U32 R7, RZ, RZ, 0x0 ;  /* 0x00000000ff077424 */ /* 0x000fc600078e00ff */
[----:B------:R-:W-:-:S13]  /*04e0*/  ISETP.GT.AND P0, PT, R82, R11, PT ;  /* 0x0000000b5200720c */ /* 0x000fda0003f04270 */
[----:B-1--4-:R-:W-:Y:S05]  /*04f0*/  @!P0 RET.REL.NODEC R6 `(_ZN5flash24flash_fwd_splitkv_kernelI23Flash_fwd_kernel_traitsILi96ELi64ELi64ELi4ELb0ELb0EN7cutlass6half_tE19Flash_kernel_traitsILi96ELi64ELi64ELi4ES3_EELb0ELb1ELb0ELb0ELb0ELb1ELb0ELb0EEEvNS_16Flash_fwd_paramsE) ;  /* 0xfffffff806c08950 */ /* 0x012fea0003c3ffff */
        /* <DEDUP_REMOVED lines=85> */
.L_x_7865:
[----:B------:R-:W-:Y:S05]  /*0a50*/  BSYNC.RECONVERGENT B0 ;  /* 0x0000000000007941 */ /* 0x000fea0003800200 */
.L_x_7864:
        /* <DEDUP_REMOVED lines=17> */
.L_x_7867:
[----:B------:R-:W-:Y:S05]  /*0b70*/  BSYNC.RECONVERGENT B0 ;  /* 0x0000000000007941 */ /* 0x000fea0003800200 */
.L_x_7866:
[----:B------:R-:W-:Y:S01]  /*0b80*/  MOV R151, 0x0 ;  /* 0x0000000000977802 */ /* 0x000fe20000000f00 */
[----:B------:R1:W-:Y:S03]  /*0b90*/  @!P6 ST.E desc[UR4][R6.64], R5 ;  /* 0x000000050600e985 */ /* 0x0003e6000c101904 */
[----:B-12--5:R-:W-:Y:S05]  /*0ba0*/  @P5 RET.REL.NODEC R150 `(_ZN5flash24flash_fwd_splitkv_kernelI23Flash_fwd_kernel_traitsILi96ELi64ELi64ELi4ELb0ELb0EN7cutlass6half_tE19Flash_kernel_traitsILi96ELi64ELi64ELi4ES3_EELb0ELb1ELb0ELb0ELb0ELb1ELb0ELb0EEEvNS_16Flash_fwd_paramsE) ;  /* 0xfffffff496145950 */ /* 0x026fea0003c3ffff */
[----:B------:R-:W-:Y:S02]  /*0bb0*/  MOV R3, 0x7f800000 ;  /* 0x7f80000000037802 */ /* 0x000fe40000000f00 */
[----:B------:R-:W-:-:S03]  /*0bc0*/  MOV R151, 0x0 ;  /* 0x0000000000977802 */ /* 0x000fc60000000f00 */
[----:B------:R1:W-:Y:S02]  /*0bd0*/  ST.E desc[UR4][R6.64+0x80], R3 ;  /* 0x0000800306007985 */ /* 0x0003e4000c101904 */
[----:B-1----:R-:W-:Y:S05]  /*0be0*/  RET.REL.NODEC R150 `(_ZN5flash24flash_fwd_splitkv_kernelI23Flash_fwd_kernel_traitsILi96ELi64ELi64ELi4ELb0ELb0EN7cutlass6half_tE19Flash_kernel_traitsILi96ELi64ELi64ELi4ES3_EELb0ELb1ELb0ELb0ELb0ELb1ELb0ELb0EEEvNS_16Flash_fwd_paramsE) ;  /* 0xfffffff496047950 */ /* 0x002fea0003c3ffff */
.L_x_7863:
        /* <DEDUP_REMOVED lines=75> */
[----:B------:R-:W-:Y:S02]  /*10a0*/  ISETP.GE.AND P1, PT, R12, RZ, PT ;  /* 0x000000ff0c00720c */ /* 0x000fe40003f26270 */
[----:B------:R-:W-:-:S07]  /*10b0*/  ISETP.NE.AND P2, PT, R28, RZ, PT ;  /* 0x000000ff1c00720c */ /* 0x000fce0003f45270 */
[----:B------:R-:W-:-:S04]  /*10c0*/  @P3 VIADD R9, R9, 0x1 ;  /* 0x0000000109093836 */ /* 0x000fc80000000000 */
[----:B------:R-:W-:-:S05]  /*10d0*/  IMAD.MOV.U32 R15, RZ, RZ, R9 ;  /* 0x000000ffff0f7224 */ /* 0x000fca00078e0009 */
[----:B------:R-:W-:Y:S02]  /*10e0*/  @!P1 IADD3 R15, PT, PT, -R15, RZ, RZ ;  /* 0x000000ff0f0f9210 */ /* 0x000fe40007ffe1ff */
[----:B------:R-:W-:Y:S02]  /*10f0*/  @!P2 LOP3.LUT R15, RZ, R28, RZ, 0x33, !PT ;  /* 0x0000001cff0fa212 */ /* 0x000fe400078e33ff */
[----:B----4-:R-:W-:Y:S01]  /*1100*/  SHF.R.S32.HI R13, RZ, 0x1f, R8 ;  /* 0x0000001fff0d7819 */ /* 0x010fe20000011408 */
[----:B------:R-:W-:Y:S02]  /*1110*/  IMAD R10, R19, R8, RZ ;  /* 0x00000008130a7224 */ /* 0x000fe400078e02ff */
[----:B------:R-:W-:Y:S02]  /*1120*/  IMAD R19, R16, R14, R79 ;  /* 0x0000000e10137224 */ /* 0x000fe400078e024f */
[C---:B------:R-:W-:Y:S02]  /*1130*/  IMAD R10, R18.reuse, R13, R10 ;  /* 0x0000000d120a7224 */ /* 0x040fe400078e020a */
[----:B------:R-:W-:Y:S01]  /*1140*/  IMAD.WIDE.U32 R16, R18, R8, RZ ;  /* 0x0000000812107225 */ /* 0x000fe200078e00ff */
[----:B------:R-:W-:-:S03]  /*1150*/  SHF.R.S32.HI R25, RZ, 0x1f, R19 ;  /* 0x0000001fff197819 */ /* 0x000fc60000011413 */
[----:B--2---:R-:W-:Y:S01]  /*1160*/  IMAD R9, R5, R19, RZ ;  /* 0x0000001305097224 */ /* 0x004fe200078e02ff */
[----:B------:R-:W-:-:S03]  /*1170*/  IADD3 R17, PT, PT, R17, R10, RZ ;  /* 0x0000000a11117210 */ /* 0x000fc60007ffe0ff */
        /* <DEDUP_REMOVED lines=15> */
.L_x_7869:
        /* <DEDUP_REMOVED lines=31> */
[----:B-----5:R-:W-:-:S04]  /*1460*/  @!P3 SHF.R.S32.HI R10, RZ, 0x1f, R15 ;  /* 0x0000001fff0ab819 */ /* 0x020fc8000001140f */
[----:B------:R-:W-:Y:S01]  /*1470*/  @!P3 IADD3 R25, PT, PT, R25, R9, RZ ;  /* 0x000000091919b210 */ /* 0x000fe20007ffe0ff */
[----:B------:R-:W-:Y:S01]  /*1480*/  @P3 IMAD.IADD R9, R16, 0x1, R17 ;  /* 0x0000000110093824 */ /* 0x000fe200078e0211 */
[----:B------:R-:W-:Y:S01]  /*1490*/  @!P2 IADD3 R23, PT, PT, R23, -R8, RZ ;  /* 0x800000081717a210 */ /* 0x000fe20007ffe0ff */
[----:B----4-:R-:W-:-:S03]  /*14a0*/  @!P3 IMAD R13, R13, R15, RZ ;  /* 0x0000000f0d0db224 */ /* 0x010fc600078e02ff */
[----:B------:R-:W-:Y:S01]  /*14b0*/  ISETP.GE.U32.AND P4, PT, R23, R8, PT ;  /* 0x000000081700720c */ /* 0x000fe20003f86070 */
[-C--:B------:R-:W-:Y:S02]  /*14c0*/  @P3 IMAD R8, R5, R9.reuse, RZ ;  /* 0x0000000905083224 */ /* 0x080fe400078e02ff */
[----:B------:R-:W-:Y:S01]  /*14d0*/  @P3 IMAD.WIDE.U32 R22, R4, R9, RZ ;  /* 0x0000000904163225 */ /* 0x000fe200078e00ff */
[----:B------:R-:W-:-:S03]  /*14e0*/  LOP3.LUT R9, R151, R28, RZ, 0x3c, !PT ;  /* 0x0000001c97097212 */ /* 0x000fc600078e3cff */
[C---:B------:R-:W-:Y:S01]  /*14f0*/  @!P3 IMAD R13, R12.reuse, R10, R13 ;  /* 0x0000000a0c0db224 */ /* 0x040fe200078e020d */
[----:B------:R-:W-:Y:S01]  /*1500*/  ISETP.GE.AND P1, PT, R9, RZ, PT ;  /* 0x000000ff0900720c */ /* 0x000fe20003f26270 */
[----:B------:R-:W-:-:S04]  /*1510*/  @!P3 IMAD.WIDE.U32 R24, R12, R15, R24 ;  /* 0x0000000f0c18b225 */ /* 0x000fc800078e0018 */
[----:B------:R-:W-:Y:S01]  /*1520*/  @!P2 VIADD R14, R14, 0x1 ;  /* 0x000000010e0ea836 */ /* 0x000fe20000000000 */
[----:B------:R-:W-:Y:S01]  /*1530*/  ISETP.NE.AND P2, PT, R28, RZ, PT ;  /* 0x000000ff1c00720c */ /* 0x000fe20003f45270 */
[----:B------:R-:W-:Y:S01]  /*1540*/  @!P3 IMAD.MOV.U32 R12, RZ, RZ, R24 ;  /* 0x000000ffff0cb224 */ /* 0x000fe200078e0018 */
[----:B------:R-:W-:Y:S02]  /*1550*/  @!P3 IADD3 R13, PT, PT, R25, R13, RZ ;  /* 0x0000000d190db210 */ /* 0x000fe40007ffe0ff */
[----:B------:R-:W-:Y:S02]  /*1560*/  @P3 IADD3 R13, PT, PT, R23, R8, RZ ;  /* 0x00000008170d3210 */ /* 0x000fe40007ffe0ff */
[----:B------:R-:W-:Y:S01]  /*1570*/  @P3 MOV R12, R22 ;  /* 0x00000016000c3202 */ /* 0x000fe20000000f00 */
[----:B------:R-:W-:Y:S01]  /*1580*/  @!P3 IMAD R8, R7, R16, RZ ;  /* 0x000000100708b224 */ /* 0x000fe200078e02ff */
[----:B------:R-:W-:Y:S02]  /*1590*/  @!P3 SHF.R.S32.HI R9, RZ, 0x1f, R16 ;  /* 0x0000001fff09b819 */ /* 0x000fe40000011410 */
        /* <DEDUP_REMOVED lines=11> */
[----:B------:R-:W-:Y:S02]  /*1650*/  IADD3 R23, PT, PT, R23, R10, RZ ;  /* 0x0000000a17177210 */ /* 0x000fe40007ffe0ff */
[----:B------:R-:W-:Y:S01]  /*1660*/  @P3 IADD3 R16, PT, PT, R16, R17, RZ ;  /* 0x0000001110103210 */ /* 0x000fe20007ffe0ff */
[----:B------:R-:W-:Y:S01]  /*1670*/  IMAD R13, R19, R14, RZ ;  /* 0x0000000e130d7224 */ /* 0x000fe200078e02ff */
[----:B------:R-:W-:Y:S01]  /*1680*/  SHF.R.S32.HI R10, RZ, 0x1f, R14 ;  /* 0x0000001fff0a7819 */ /* 0x000fe2000001140e */
[----:B------:R-:W-:-:S02]  /*1690*/  @!P3 IMAD R8, R20, R9, R8 ;  /* 0x000000091408b224 */ /* 0x000fc400078e0208 */
[----:B------:R-:W-:-:S04]  /*16a0*/  @!P3 IMAD.WIDE.U32 R20, R20, R15, R24 ;  /* 0x0000000f1414b225 */ /* 0x000fc800078e0018 */
[----:B------:R-:W-:Y:S02]  /*16b0*/  @P3 IMAD R9, R7, R16, RZ ;  /* 0x0000001007093224 */ /* 0x000fe400078e02ff */
[----:B------:R-:W-:-:S04]  /*16c0*/  IMAD.WIDE.U32 R14, R18, R14, R22 ;  /* 0x0000000e120e7225 */ /* 0x000fc800078e0016 */
[----:B------:R-:W-:Y:S02]  /*16d0*/  IMAD R10, R18, R10, R13 ;  /* 0x0000000a120a7224 */ /* 0x000fe400078e020d */
[----:B------:R-:W-:Y:S01]  /*16e0*/  @P3 IMAD.WIDE.U32 R16, R6, R16, RZ ;  /* 0x0000001006103225 */ /* 0x000fe200078e00ff */
[----:B------:R-:W-:Y:S02]  /*16f0*/  @!P3 IADD3 R13, PT, PT, R21, R8, RZ ;  /* 0x00000008150db210 */ /* 0x000fe40007ffe0ff */
[----:B------:R-:W-:Y:S01]  /*1700*/  @!P3 MOV R18, R20 ;  /* 0x000000140012b202 */ /* 0x000fe20000000f00 */
[----:B------:R-:W-:Y:S01]  /*1710*/  IMAD.MOV.U32 R12, RZ, RZ, R14 ;  /* 0x000000ffff0c7224 */ /* 0x000fe200078e000e */
[----:B------:R-:W-:Y:S01]  /*1720*/  IADD3 R10, PT, PT, R15, R10, RZ ;  /* 0x0000000a0f0a7210 */ /* 0x000fe20007ffe0ff */
[----:B------:R-:W-:Y:S01]  /*1730*/  @P3 IMAD.MOV.U32 R18, RZ, RZ, R16 ;  /* 0x000000ffff123224 */ /* 0x000fe200078e0010 */
[----:B------:R-:W-:Y:S02]  /*1740*/  @P3 IADD3 R13, PT, PT, R17, R9, RZ ;  /* 0x00000009110d3210 */ /* 0x000fe40007ffe0ff */
[----:B------:R-:W-:-:S02]  /*1750*/  MOV R25, RZ ;  /* 0x000000ff00197202 */ /* 0x000fc40000000f00 */
[----:B------:R-:W-:Y:S02]  /*1760*/  MOV R19, R79 ;  /* 0x0000004f00137202 */ /* 0x000fe40000000f00 */
.L_x_7870:
[----:B------:R-:W-:Y:S05]  /*1770*/  BSYNC.RECONVERGENT B0 ;  /* 0x0000000000007941 */ /* 0x000fea0003800200 */
.L_x_7868:
        /* <DEDUP_REMOVED lines=121> */
.L_x_7873:
[----:B------:R3:W-:Y:S02]  /*1f10*/  STS.128 [R159+0x2000], RZ ;  /* 0x002000ff9f007388 */ /* 0x0007e40000000c00 */
.L_x_7872:
[----:B------:R-:W-:Y:S05]  /*1f20*/  BSYNC.RECONVERGENT B0 ;  /* 0x0000000000007941 */ /* 0x000fea0003800200 */
.L_x_7871:
        /* <DEDUP_REMOVED lines=32> */
.L_x_7876:
[----:B------:R2:W-:Y:S02]  /*2130*/  STS.128 [R159+0x2800], RZ ;  /* 0x002800ff9f007388 */ /* 0x0005e40000000c00 */
.L_x_7875:
[----:B------:R-:W-:Y:S05]  /*2140*/  BSYNC.RECONVERGENT B0 ;  /* 0x0000000000007941 */ /* 0x000fea0003800200 */
.L_x_7874:
        /* <DEDUP_REMOVED lines=26> */
.L_x_7879:
[----:B------:R4:W-:Y:S02]  /*22f0*/  STS.128 [R159+0x5000], RZ ;  /* 0x005000ff9f007388 */ /* 0x0009e40000000c00 */
.L_x_7878:
[----:B------:R-:W-:Y:S05]  /*2300*/  BSYNC.RECONVERGENT B0 ;  /* 0x0000000000007941 */ /* 0x000fea0003800200 */
.L_x_7877:
[----:B------:R-:W-:Y:S01]  /*2310*/  ISETP.GE.AND P1, PT, R5, R4, PT ;  /* 0x000000040500720c */ /* 0x000fe20003f26270 */
[----:B------:R-:W-:-:S12]  /*2320*/  BSSY.RECONVERGENT B0, `(.L_x_7880) ;  /* 0x0000016000007945 */ /* 0x000fd80003800200 */
[----:B------:R-:W-:Y:S05]  /*2330*/  @P1 BRA `(.L_x_7881) ;  /* 0x0000000000501947 */ /* 0x000fea0003800000 */
[-C--:B------:R-:W-:Y:S02]  /*2340*/  ISETP.GE.AND P3, PT, R136, R157.reuse, PT ;  /* 0x0000009d8800720c */ /* 0x080fe40003f66270 */
[-C--:B------:R-:W-:Y:S02]  /*2350*/  ISETP.GE.AND P2, PT, R134, R157.reuse, PT ;  /* 0x0000009d8600720c */ /* 0x080fe40003f46270 */
[----:B-1--4-:R-:W-:Y:S02]  /*2360*/  LEA R6, P4, R143, R146, 0x1 ;  /* 0x000000928f067211 */ /* 0x012fe400078808ff */
        /* <DEDUP_REMOVED lines=17> */
.L_x_7881:
[----:B------:R-:W-:Y:S05]  /*2480*/  BSYNC.RECONVERGENT B0 ;  /* 0x0000000000007941 */ /* 0x000fea0003800200 */
.L_x_7880:
        /* <DEDUP_REMOVED lines=29> */
.L_x_7884:
[----:B------:R4:W-:Y:S01]  /*2660*/  STS.128 [R159+0x8000], RZ ;  /* 0x008000ff9f007388 */ /* 0x0009e20000000c00 */
[----:B------:R-:W-:Y:S05]  /*2670*/  BRA `(.L_x_7885) ;  /* 0x00000000000c7947 */ /* 0x000fea0003800000 */
.L_x_7883:
[----:B------:R1:W-:Y:S04]  /*2680*/  STS.128 [R159+0x6000], RZ ;  /* 0x006000ff9f007388 */ /* 0x0003e80000000c00 */
[----:B------:R1:W-:Y:S04]  /*2690*/  STS.128 [R159+0x7000], RZ ;  /* 0x007000ff9f007388 */ /* 0x0003e80000000c00 */
[----:B------:R1:W-:Y:S02]  /*26a0*/  STS.128 [R159+0x8000], RZ ;  /* 0x008000ff9f007388 */ /* 0x0003e40000000c00 */
.L_x_7885:
[----:B------:R-:W-:Y:S05]  /*26b0*/  BSYNC.RECONVERGENT B0 ;  /* 0x0000000000007941 */ /* 0x000fea0003800200 */
.L_x_7882:
        /* <DEDUP_REMOVED lines=27> */
.L_x_7888:
[----:B------:R1:W-:Y:S02]  /*2870*/  STS.128 [R159+0x8800], RZ ;  /* 0x008800ff9f007388 */ /* 0x0003e40000000c00 */
.L_x_7887:
[----:B------:R-:W-:Y:S05]  /*2880*/  BSYNC.RECONVERGENT B0 ;  /* 0x0000000000007941 */ /* 0x000fea0003800200 */
.L_x_7886:
[----:B------:R-:W2:Y:S01]  /*2890*/  LD.E R83, desc[UR4][R2.64+0x18c] ;  /* 0x00018c0402537980 */ /* 0x000ea2000c101900 */
[C---:B-1----:R-:W-:Y:S01]  /*28a0*/  SHF.L.U32 R5, R124.reuse, 0x4, RZ ;  /* 0x000000047c057819 */ /* 0x042fe200000006ff */
[----:B------:R-:W-:Y:S01]  /*28b0*/  BSSY.RECONVERGENT B1, `(.L_x_7889) ;  /* 0x0000125000017945 */ /* 0x000fe20003800200 */
[----:B------:R-:W-:Y:S01]  /*28c0*/  SHF.R.U32.HI R126, RZ, 0x1, R124 ;  /* 0x00000001ff7e7819 */ /* 0x000fe2000001167c */
[----:B------:R-:W0:Y:S01]  /*28d0*/  LDGDEPBAR ;  /* 0x00000000000079af */ /* 0x000e220000000000 */
[C---:B------:R-:W-:Y:S02]  /*28e0*/  SHF.L.U32 R78, R124.reuse, 0x5, RZ ;  /* 0x000000057c4e7819 */ /* 0x040fe400000006ff */
[----:B------:R-:W-:Y:S02]  /*28f0*/  SHF.L.U32 R125, R124, 0x2, RZ ;  /* 0x000000027c7d7819 */ /* 0x000fe400000006ff */
[----:B------:R-:W-:Y:S02]  /*2900*/  LOP3.LUT R127, R5, 0x3e00, RZ, 0xc0, !PT ;  /* 0x00003e00057f7812 */ /* 0x000fe400078ec0ff */
[----:B------:R-:W-:-:S02]  /*2910*/  LOP3.LUT R77, R126, 0x8, RZ, 0xc0, !PT ;  /* 0x000000087e4d7812 */ /* 0x000fc400078ec0ff */
[----:B------:R-:W-:Y:S02]  /*2920*/  LOP3.LUT R5, R5, 0x100, RZ, 0xc0, !PT ;  /* 0x0000010005057812 */ /* 0x000fe400078ec0ff */
[----:B------:R-:W-:Y:S02]  /*2930*/  LOP3.LUT R9, R78, 0xc0, RZ, 0xc0, !PT ;  /* 0x000000c04e097812 */ /* 0x000fe400078ec0ff */
[----:B----4-:R-:W-:Y:S02]  /*2940*/  LOP3.LUT R6, R125, 0x18, RZ, 0xc0, !PT ;  /* 0x000000187d067812 */ /* 0x010fe400078ec0ff */
[--C-:B------:R-:W-:Y:S02]  /*2950*/  LOP3.LUT R77, R77, 0xc0, R78.reuse, 0xf8, !PT ;  /* 0x000000c04d4d7812 */ /* 0x100fe400078ef84e */
[--C-:B------:R-:W-:Y:S02]  /*2960*/  LOP3.LUT R7, R127, 0x20, R78.reuse, 0xf8, !PT ;  /* 0x000000207f077812 */ /* 0x100fe400078ef84e */
[----:B------:R-:W-:-:S02]  /*2970*/  LOP3.LUT R5, R5, 0x20, R78, 0xf8, !PT ;  /* 0x0000002005057812 */ /* 0x000fc400078ef84e */
[----:B------:R-:W-:Y:S02]  /*2980*/  LOP3.LUT R4, R9, 0x8, R124, 0xf8, !PT ;  /* 0x0000000809047812 */ /* 0x000fe400078ef87c */
[----:B------:R-:W-:Y:S02]  /*2990*/  LOP3.LUT R77, R77, R6, RZ, 0x3c, !PT ;  /* 0x000000064d4d7212 */ /* 0x000fe400078e3cff */
[----:B------:R-:W-:Y:S02]  /*29a0*/  LOP3.LUT R8, R7, 0x100, R78, 0xf8, !PT ;  /* 0x0000010007087812 */ /* 0x000fe400078ef84e */
[----:B------:R-:W-:Y:S02]  /*29b0*/  LOP3.LUT R5, R5, R4, R6, 0xf6, !PT ;  /* 0x0000000405057212 */ /* 0x000fe400078ef606 */
[----:B------:R-:W-:Y:S02]  /*29c0*/  LOP3.LUT R121, R8, R77, RZ, 0xfc, !PT ;  /* 0x0000004d08797212 */ /* 0x000fe400078efcff */
[----:B------:R-:W-:-:S02]  /*29d0*/  LEA R120, R5, R128, 0x1 ;  /* 0x0000008005787211 */ /* 0x000fc400078e08ff */
[----:B------:R-:W-:Y:S02]  /*29e0*/  LEA R121, R121, R128, 0x1 ;  /* 0x0000008079797211 */ /* 0x000fe400078e08ff */
[----:B------:R-:W-:Y:S01]  /*29f0*/  LOP3.LUT P1, R89, R124, 0x4, RZ, 0xc0, !PT ;  /* 0x000000047c597812 */ /* 0x000fe2000782c0ff */
[----:B------:R-:W-:Y:S01]  /*2a00*/  LDSM.16.M88.4 R28, [R120+0x3000] ;  /* 0x00300000781c783b */ /* 0x000fe20000000200 */
[----:B------:R-:W-:Y:S02]  /*2a10*/  MOV R88, 0x20 ;  /* 0x0000002000587802 */ /* 0x000fe40000000f00 */
[----:B-----5:R-:W-:Y:S01]  /*2a20*/  IADD3 R84, PT, PT, R84, R81, -R82 ;  /* 0x0000005154547210 */ /* 0x020fe20007ffe852 */
[----:B------:R-:W1:Y:S01]  /*2a30*/  LDSM.16.M88.4 R40, [R121] ;  /* 0x000000007928783b */ /* 0x000e620000000200 */
[----:B------:R-:W-:Y:S02]  /*2a40*/  SEL R76, R88, 0xffffffe0, !P1 ;  /* 0xffffffe0584c7807 */ /* 0x000fe40004800000 */
[----:B------:R-:W-:Y:S01]  /*2a50*/  IADD3 R80, PT, PT, R81, -R82, -R80 ;  /* 0x8000005251507210 */ /* 0x000fe20007ffe850 */
[----:B------:R-:W4:Y:S01]  /*2a60*/  LDSM.16.M88.4 R56, [R120+0x3400] ;  /* 0x003400007838783b */ /* 0x000f220000000200 */
[----:B------:R-:W-:-:S02]  /*2a70*/  IADD3 R85, PT, PT, R120, R76, RZ ;  /* 0x0000004c78557210 */ /* 0x000fc40007ffe0ff */
[----:B------:R-:W-:Y:S01]  /*2a80*/  IADD3 R87, PT, PT, R121, R76, RZ ;  /* 0x0000004c79577210 */ /* 0x000fe20007ffe0ff */
[----:B------:R-:W3:Y:S04]  /*2a90*/  LDSM.16.M88.4 R48, [R120+0x3800] ;  /* 0x003800007830783b */ /* 0x000ee80000000200 */
[----:B------:R-:W3:Y:S04]  /*2aa0*/  LDSM.16.M88.4 R8, [R120+0x3c00] ;  /* 0x003c00007808783b */ /* 0x000ee80000000200 */
[----:B------:R-:W-:Y:S04]  /*2ab0*/  LDSM.16.M88.4 R20, [R85+0x3000] ;  /* 0x003000005514783b */ /* 0x000fe80000000200 */
[----:B------:R-:W3:Y:S04]  /*2ac0*/  LDSM.16.M88.4 R4, [R87] ;  /* 0x000000005704783b */ /* 0x000ee80000000200 */
[----:B------:R-:W3:Y:S04]  /*2ad0*/  LDSM.16.M88.4 R16, [R85+0x3400] ;  /* 0x003400005510783b */ /* 0x000ee80000000200 */
[----:B------:R-:W-:Y:S04]  /*2ae0*/  LDSM.16.M88.4 R32, [R120+0x4000] ;  /* 0x004000007820783b */ /* 0x000fe80000000200 */
[----:B------:R-:W3:Y:S04]  /*2af0*/  LDSM.16.M88.4 R64, [R121+0x1000] ;  /* 0x001000007940783b */ /* 0x000ee80000000200 */
[----:B------:R-:W3:Y:S01]  /*2b00*/  LDSM.16.M88.4 R60, [R85+0x3800] ;  /* 0x00380000553c783b */ /* 0x000ee20000000200 */
[C---:B-1----:R-:W-:Y:S03]  /*2b10*/  HMMA.16816.F32 R12, R40.reuse, R28, RZ ;  /* 0x0000001c280c723c */ /* 0x042fe600000018ff */
[----:B------:R-:W-:Y:S04]  /*2b20*/  LDSM.16.M88.4 R72, [R85+0x4000] ;  /* 0x004000005548783b */ /* 0x000fe80000000200 */
[----:B------:R-:W-:Y:S01]  /*2b30*/  LDSM.16.M88.4 R36, [R87+0x1000] ;  /* 0x001000005724783b */ /* 0x000fe20000000200 */
[C---:B------:R-:W-:Y:S03]  /*2b40*/  HMMA.16816.F32 R28, R40.reuse, R30, RZ ;  /* 0x0000001e281c723c */ /* 0x040fe600000018ff */
[----:B------:R-:W-:Y:S05]  /*2b50*/  LDSM.16.M88.4 R68, [R120+0x4400] ;  /* 0x004400007844783b */ /* 0x000fea0000000200 */
[C---:B----4-:R-:W-:Y:S08]  /*2b60*/  HMMA.16816.F32 R24, R40.reuse, R56, RZ ;  /* 0x000000382818723c */ /* 0x050ff000000018ff */
[C---:B---3--:R-:W-:Y:S08]  /*2b70*/  HMMA.16816.F32 R52, R40.reuse, R48, RZ ;  /* 0x000000302834723c */ /* 0x048ff000000018ff */
        /* <DEDUP_REMOVED lines=26> */
[----:B------:R-:W-:Y:S07]  /*2d20*/  LDSM.16.M88.4 R16, [R120+0x4c00] ;  /* 0x004c00007810783b */ /* 0x000fee0000000200 */
[----:B------:R-:W-:Y:S08]  /*2d30*/  HMMA.16816.F32 R56, R64, R70, R56 ;  /* 0x000000464038723c */ /* 0x000ff00000001838 */
[C---:B-1----:R-:W-:Y:S08]  /*2d40*/  HMMA.16816.F32 R12, R8.reuse, R4, R12 ;  /* 0x00000004080c723c */ /* 0x042ff0000000180c */
[----:B------:R-:W-:Y:S01]  /*2d50*/  HMMA.16816.F32 R28, R8, R6, R28 ;  /* 0x00000006081c723c */ /* 0x000fe2000000181c */
[----:B------:R-:W1:Y:S07]  /*2d60*/  LDSM.16.M88.4 R4, [R85+0x4800] ;  /* 0x004800005504783b */ /* 0x000e6e0000000200 */
[----:B------:R-:W-:Y:S01]  /*2d70*/  HMMA.16816.F32 R68, R64, R60, R52 ;  /* 0x0000003c4044723c */ /* 0x000fe20000001834 */
[----:B------:R-:W3:Y:S02]  /*2d80*/  LDSM.16.M88.4 R52, [R120+0x5400] ;  /* 0x005400007834783b */ /* 0x000ee40000000200 */
[----:B--2---:R-:W-:-:S05]  /*2d90*/  FMUL.FTZ R12, R12, R83 ;  /* 0x000000530c0c7220 */ /* 0x004fca0000410000 */
[----:B------:R-:W-:Y:S01]  /*2da0*/  HMMA.16816.F32 R48, R64, R62, R48 ;  /* 0x0000003e4030723c */ /* 0x000fe20000001830 */
[-C--:B------:R-:W-:Y:S01]  /*2db0*/  FMUL.FTZ R61, R13, R83.reuse ;  /* 0x000000530d3d7220 */ /* 0x080fe20000410000 */
[-C--:B------:R-:W-:Y:S01]  /*2dc0*/  FMUL.FTZ R62, R14, R83.reuse ;  /* 0x000000530e3e7220 */ /* 0x080fe20000410000 */
[----:B------:R2:W4:Y:S01]  /*2dd0*/  MUFU.TANH R60, R12 ;  /* 0x0000000c003c7308 */ /* 0x0005220000002400 */
[----:B------:R-:W-:-:S04]  /*2de0*/  FMUL.FTZ R63, R15, R83 ;  /* 0x000000530f3f7220 */ /* 0x000fc80000410000 */
[C---:B------:R-:W-:Y:S01]  /*2df0*/  HMMA.16816.F32 R72, R36.reuse, R32, R24 ;  /* 0x000000202448723c */ /* 0x040fe20000001818 */
[----:B------:R-:W-:Y:S02]  /*2e00*/  LDSM.16.M88.4 R24, [R85+0x5400] ;  /* 0x005400005518783b */ /* 0x000fe40000000200 */
[----:B------:R-:W3:Y:S05]  /*2e10*/  MUFU.TANH R61, R61 ;  /* 0x0000003d003d7308 */ /* 0x000eea0000002400 */
[C---:B------:R-:W-:Y:S01]  /*2e20*/  HMMA.16816.F32 R56, R36.reuse, R34, R56 ;  /* 0x000000222438723c */ /* 0x040fe20000001838 */
[----:B------:R-:W-:Y:S02]  /*2e30*/  LDSM.16.M88.4 R32, [R85+0x4c00] ;  /* 0x004c00005520783b */ /* 0x000fe40000000200 */
[----:B------:R-:W3:Y:S02]  /*2e40*/  MUFU.TANH R62, R62 ;  /* 0x0000003e003e7308 */ /* 0x000ee40000002400 */
[----:B--2---:R-:W2:Y:S03]  /*2e50*/  LDSM.16.M88.4 R12, [R120+0x5800] ;  /* 0x00580000780c783b */ /* 0x004ea60000000200 */
[C---:B-1----:R-:W-:Y:S03]  /*2e60*/  HMMA.16816.F32 R68, R36.reuse, R4, R68 ;  /* 0x000000042444723c */ /* 0x042fe60000001844 */
[----:B------:R-:W1:Y:S05]  /*2e70*/  MUFU.TANH R63, R63 ;  /* 0x0000003f003f7308 */ /* 0x000e6a0000002400 */
[----:B------:R-:W-:Y:S01]  /*2e80*/  HMMA.16816.F32 R48, R36, R6, R48 ;  /* 0x000000062430723c */ /* 0x000fe20000001830 */
[----:B------:R-:W4:Y:S07]  /*2e90*/  LDSM.16.M88.4 R4, [R120+0x5c00] ;  /* 0x005c00007804783b */ /* 0x000f2e0000000200 */
[----:B------:R-:W-:Y:S01]  /*2ea0*/  HMMA.16816.F32 R44, R64, R16, R44 ;  /* 0x00000010402c723c */ /* 0x000fe2000000182c */
[-C--:B------:R-:W-:Y:S01]  /*2eb0*/  FMUL.FTZ R16, R28, R83.reuse ;  /* 0x000000531c107220 */ /* 0x080fe20000410000 */
[----:B------:R-:W-:-:S05]  /*2ec0*/  FMUL.FTZ R17, R30, R83 ;  /* 0x000000531e117220 */ /* 0x000fca0000410000 */
[----:B------:R-:W1:Y:S01]  /*2ed0*/  MUFU.TANH R16, R16 ;  /* 0x0000001000107308 */ /* 0x000e620000002400 */
[----:B------:R-:W-:Y:S07]  /*2ee0*/  HMMA.16816.F32 R40, R64, R18, R40 ;  /* 0x000000124028723c */ /* 0x000fee0000001828 */
[----:B------:R-:W1:Y:S01]  /*2ef0*/  MUFU.TANH R17, R17 ;  /* 0x0000001100117308 */ /* 0x000e620000002400 */
[C---:B---3--:R-:W-:Y:S08]  /*2f00*/  HMMA.16816.F32 R72, R20.reuse, R52, R72 ;  /* 0x000000341448723c */ /* 0x048ff00000001848 */
[C---:B------:R-:W-:Y:S01]  /*2f10*/  HMMA.16816.F32 R56, R20.reuse, R54, R56 ;  /* 0x000000361438723c */ /* 0x040fe20000001838 */
[----:B------:R-:W3:Y:S07]  /*2f20*/  LDSM.16.M88.4 R52, [R85+0x5800] ;  /* 0x005800005534783b */ /* 0x000eee0000000200 */
[C---:B--2---:R-:W-:Y:S08]  /*2f30*/  HMMA.16816.F32 R68, R20.reuse, R12, R68 ;  /* 0x0000000c1444723c */ /* 0x044ff00000001844 */
[----:B------:R-:W-:Y:S01]  /*2f40*/  HMMA.16816.F32 R48, R20, R14, R48 ;  /* 0x0000000e1430723c */ /* 0x000fe20000001830 */
[----:B------:R-:W2:Y:S01]  /*2f50*/  LDSM.16.M88.4 R12, [R85+0x5c00] ;  /* 0x005c0000550c783b */ /* 0x000ea20000000200 */
[----:B------:R-:W-:-:S06]  /*2f60*/  DEPBAR.LE SB0, 0x0 ;  /* 0x000080000000791a */ /* 0x000fcc0000000000 */
[----:B------:R-:W-:Y:S01]  /*2f70*/  HMMA.16816.F32 R44, R36, R32, R44 ;  /* 0x00000020242c723c */ /* 0x000fe2000000182c */
[----:B------:R-:W-:Y:S01]  /*2f80*/  IADD3 R32, PT, PT, R0, -0x1, RZ ;  /* 0xffffffff00207810 */ /* 0x000fe20007ffe0ff */
[----:B------:R-:W-:Y:S03]  /*2f90*/  BAR.SYNC.DEFER_BLOCKING 0x0 ;  /* 0x0000000000007b1d */ /* 0x000fe60000010000 */
[----:B------:R-:W-:-:S03]  /*2fa0*/  ISETP.GT.U32.AND P1, PT, R32, R145, PT ;  /* 0x000000912000720c */ /* 0x000fc60003f24070 */
[----:B------:R-:W-:Y:S08]  /*2fb0*/  HMMA.16816.F32 R40, R36, R34, R40 ;  /* 0x000000222428723c */ /* 0x000ff00000001828 */
[----:B------:R-:W-:Y:S01]  /*2fc0*/  HMMA.16816.F32 R72, R8, R24, R72 ;  /* 0x000000180848723c */ /* 0x000fe20000001848 */
[-C--:B------:R-:W-:Y:S01]  /*2fd0*/  FMUL.FTZ R24, R29, R83.reuse ;  /* 0x000000531d187220 */ /* 0x080fe20000410000 */
[----:B------:R-:W-:-:S05]  /*2fe0*/  FMUL.FTZ R25, R31, R83 ;  /* 0x000000531f197220 */ /* 0x000fca0000410000 */
[----:B------:R-:W1:Y:S01]  /*2ff0*/  MUFU.TANH R24, R24 ;  /* 0x0000001800187308 */ /* 0x000e620000002400 */
[C---:B----4-:R-:W-:Y:S07]  /*3000*/  HMMA.16816.F32 R44, R20.reuse, R4, R44 ;  /* 0x00000004142c723c */ /* 0x050fee000000182c */
[----:B------:R-:W4:Y:S01]  /*3010*/  MUFU.TANH R25, R25 ;  /* 0x0000001900197308 */ /* 0x000f220000002400 */
[----:B------:R-:W-:Y:S03]  /*3020*/  HMMA.16816.F32 R40, R20, R6, R40 ;  /* 0x000000061428723c */ /* 0x000fe60000001828 */
[-C--:B------:R-:W-:Y:S01]  /*3030*/  FMUL.FTZ R28, R72, R83.reuse ;  /* 0x00000053481c7220 */ /* 0x080fe20000410000 */
[----:B------:R-:W-:-:S04]  /*3040*/  FMUL.FTZ R29, R75, R83 ;  /* 0x000000534b1d7220 */ /* 0x000fc80000410000 */
[C---:B------:R-:W-:Y:S01]  /*3050*/  HMMA.16816.F32 R56, R8.reuse, R26, R56 ;  /* 0x0000001a0838723c */ /* 0x040fe20000001838 */
[-C--:B------:R-:W-:Y:S01]  /*3060*/  FMUL.FTZ R26, R73, R83.reuse ;  /* 0x00000053491a7220 */ /* 0x080fe20000410000 */
[-C--:B------:R-:W-:Y:S01]  /*3070*/  FMUL.FTZ R27, R74, R83.reuse ;  /* 0x000000534a1b7220 */ /* 0x080fe20000410000 */
[----:B------:R-:W1:Y:S05]  /*3080*/  MUFU.TANH R28, R28 ;  /* 0x0000001c001c7308 */ /* 0x000e6a0000002400 */
[C---:B---3--:R-:W-:Y:S03]  /*3090*/  HMMA.16816.F32 R68, R8.reuse, R52, R68 ;  /* 0x000000340844723c */ /* 0x048fe60000001844 */
[----:B------:R-:W3:Y:S05]  /*30a0*/  MUFU.TANH R26, R26 ;  /* 0x0000001a001a7308 */ /* 0x000eea0000002400 */
[C---:B------:R-:W-:Y:S03]  /*30b0*/  HMMA.16816.F32 R48, R8.reuse, R54, R48 ;  /* 0x000000360830723c */ /* 0x040fe60000001830 */
        /* <DEDUP_REMOVED lines=9> */
[----:B------:R-:W-:Y:S01]  /*3150*/  FMUL.FTZ R69, R69, R83 ;  /* 0x0000005345457220 */ /* 0x000fe20000410000 */
[----:B------:R-:W2:Y:S01]  /*3160*/  MUFU.TANH R29, R29 ;  /* 0x0000001d001d7308 */ /* 0x000ea20000002400 */
[----:B------:R-:W-:Y:S01]  /*3170*/  HMMA.16816.F32 R40, R8, R14, R40 ;  /* 0x0000000e0828723c */ /* 0x000fe20000001828 */
[----:B------:R-:W-:-:S02]  /*3180*/  LOP3.LUT R15, R126, 0x1f0, RZ, 0xc0, !PT ;  /* 0x000001f07e0f7812 */ /* 0x000fc400078ec0ff */
[-C--:B------:R-:W-:Y:S01]  /*3190*/  FMUL.FTZ R12, R48, R83.reuse ;  /* 0x00000053300c7220 */ /* 0x080fe20000410000 */
[-C--:B------:R-:W-:Y:S01]  /*31a0*/  FMUL.FTZ R13, R49, R83.reuse ;  /* 0x00000053310d7220 */ /* 0x080fe20000410000 */
[-C--:B------:R-:W-:Y:S01]  /*31b0*/  FMUL.FTZ R7, R50, R83.reuse ;  /* 0x0000005332077220 */ /* 0x080fe20000410000 */
[----:B------:R-:W-:Y:S01]  /*31c0*/  FMUL.FTZ R6, R51, R83 ;  /* 0x0000005333067220 */ /* 0x000fe20000410000 */
[----:B------:R-:W1:Y:S01]  /*31d0*/  MUFU.TANH R30, R30 ;  /* 0x0000001e001e7308 */ /* 0x000e620000002400 */
[----:B------:R-:W-:-:S03]  /*31e0*/  LOP3.LUT R86, R15, 0x7, R86, 0xf8, !PT ;  /* 0x000000070f567812 */ /* 0x000fc600078ef856 */
[-C--:B------:R-:W-:Y:S01]  /*31f0*/  FMUL.FTZ R20, R44, R83.reuse ;  /* 0x000000532c147220 */ /* 0x080fe20000410000 */
[-C--:B------:R-:W-:Y:S01]  /*3200*/  FMUL.FTZ R14, R45, R83.reuse ;  /* 0x000000532d0e7220 */ /* 0x080fe20000410000 */
[-C--:B------:R-:W-:Y:S01]  /*3210*/  FMUL.FTZ R8, R46, R83.reuse ;  /* 0x000000532e087220 */ /* 0x080fe20000410000 */
[----:B------:R-:W-:Y:S01]  /*3220*/  FMUL.FTZ R9, R47, R83 ;  /* 0x000000532f097220 */ /* 0x000fe20000410000 */
[----:B------:R-:W1:Y:S01]  /*3230*/  MUFU.TANH R31, R31 ;  /* 0x0000001f001f7308 */ /* 0x000e620000002400 */
[----:B------:R-:W-:-:S03]  /*3240*/  LEA R15, R153, R86, 0x6 ;  /* 0x00000056990f7211 */ /* 0x000fc600078e30ff */
[-C--:B------:R-:W-:Y:S01]  /*3250*/  FMUL.FTZ R38, R40, R83.reuse ;  /* 0x0000005328267220 */ /* 0x080fe20000410000 */
[-C--:B------:R-:W-:Y:S01]  /*3260*/  FMUL.FTZ R11, R42, R83.reuse ;  /* 0x000000532a0b7220 */ /* 0x080fe20000410000 */
[-C--:B------:R-:W-:Y:S01]  /*3270*/  FMUL.FTZ R21, R43, R83.reuse ;  /* 0x000000532b157220 */ /* 0x080fe20000410000 */
[----:B------:R-:W-:Y:S01]  /*3280*/  FMUL.FTZ R41, R41, R83 ;  /* 0x0000005329297220 */ /* 0x000fe20000410000 */
[----:B------:R-:W1:Y:S01]  /*3290*/  MUFU.TANH R19, R19 ;  /* 0x0000001300137308 */ /* 0x000e620000002400 */
[C---:B------:R-:W-:Y:S02]  /*32a0*/  IADD3 R84, PT, PT, R15.reuse, R84, RZ ;  /* 0x000000540f547210 */ /* 0x040fe40007ffe0ff */
[----:B------:R-:W-:Y:S02]  /*32b0*/  IADD3 R116, PT, PT, R15, R80, RZ ;  /* 0x000000500f747210 */ /* 0x000fe40007ffe0ff */
[C-C-:B------:R-:W-:Y:S02]  /*32c0*/  VIADDMNMX R140, R84.reuse, 0x1, R81.reuse, PT ;  /* 0x00000001548c7846 */ /* 0x140fe40003800151 */
[----:B------:R-:W-:Y:S01]  /*32d0*/  VIADDMNMX R139, R84, 0x9, R81, PT ;  /* 0x00000009548b7846 */ /* 0x000fe20003800151 */
        /* <DEDUP_REMOVED lines=16> */
[----:B------:R-:W1:Y:S01]  /*33e0*/  MUFU.TANH R21, R21 ;  /* 0x0000001500157308 */ /* 0x000e620000002400 */
        /* <DEDUP_REMOVED lines=14> */
.L_x_7892:
[----:B------:R-:W2:Y:S01]  /*34d0*/  LD.E R40, desc[UR4][R2.64+0x170] ;  /* 0x0001700402287980 */ /* 0x000ea2000c101900 */
[----:B------:R-:W-:Y:S02]  /*34e0*/  LEA R35, R0, 0xffffff80, 0x6 ;  /* 0xffffff8000237811 */ /* 0x000fe400078e30ff */
[----:B------:R-:W-:Y:S02]  /*34f0*/  IABS R18, R79 ;  /* 0x0000004f00127213 */ /* 0x000fe40000000000 */
[----:B------:R-:W-:Y:S02]  /*3500*/  IABS R10, R35 ;  /* 0x00000023000a7213 */ /* 0x000fe40000000000 */
[-C--:B--2---:R-:W-:Y:S02]  /*3510*/  IABS R22, R40.reuse ;  /* 0x0000002800167213 */ /* 0x084fe40000000000 */
[-C--:B------:R-:W-:Y:S02]  /*3520*/  IABS R15, R40.reuse ;  /* 0x00000028000f7213 */ /* 0x080fe40000000000 */
[----:B------:R-:W2:Y:S01]  /*3530*/  I2F.RP R23, R22 ;  /* 0x0000001600177306 */ /* 0x000ea20000209400 */
[----:B------:R-:W-:-:S02]  /*3540*/  LOP3.LUT R35, R35, R40, RZ, 0x3c, !PT ;  /* 0x0000002823237212 */ /* 0x000fc400078e3cff */
[----:B------:R-:W-:Y:S01]  /*3550*/  IMAD.MOV R15, RZ, RZ, -R15 ;  /* 0x000000ffff0f7224 */ /* 0x000fe200078e0a0f */
[----:B------:R-:W-:Y:S02]  /*3560*/  LOP3.LUT R79, R79, R40, RZ, 0x3c, !PT ;  /* 0x000000284f4f7212 */ /* 0x000fe400078e3cff */
[----:B------:R-:W-:Y:S02]  /*3570*/  ISETP.GE.AND P1, PT, R35, RZ, PT ;  /* 0x000000ff2300720c */ /* 0x000fe40003f26270 */
[----:B------:R-:W-:Y:S01]  /*3580*/  ISETP.GE.AND P3, PT, R79, RZ, PT ;  /* 0x000000ff4f00720c */ /* 0x000fe20003f66270 */
        /* <DEDUP_REMOVED lines=37> */
[----:B-1----:R-:W-:-:S04]  /*37e0*/  IMAD.WIDE.U32 R40, R36, R40, RZ ;  /* 0x0000002824287225 */ /* 0x002fc800078e00ff */
        /* <DEDUP_REMOVED lines=10> */
.L_x_7893:
[----:B------:R-:W-:Y:S05]  /*3890*/  BSYNC.RECONVERGENT B0 ;  /* 0x0000000000007941 */ /* 0x000fea0003800200 */
.L_x_7891:
        /* <DEDUP_REMOVED lines=38> */
.L_x_7890:
[----:B------:R-:W-:Y:S05]  /*3b00*/  BSYNC.RECONVERGENT B1 ;  /* 0x0000000000017941 */ /* 0x000fea0003800200 */
.L_x_7889:
[----:B------:R-:W3:Y:S01]  /*3b10*/  LD.E R100, desc[UR4][R2.64+0xdc] ;  /* 0x0000dc0402647980 */ /* 0x000ee2000c101900 */
[----:B------:R-:W-:Y:S01]  /*3b20*/  IMAD.SHL.U32 R87, R124, 0x2, RZ ;  /* 0x000000027c577824 */ /* 0x000fe200078e00ff */
[----:B------:R-:W-:Y:S01]  /*3b30*/  LOP3.LUT R117, R77, 0x120, R78, 0xf8, !PT ;  /* 0x000001204d757812 */ /* 0x000fe200078ef84e */
[----:B------:R-:W-:Y:S01]  /*3b40*/  VIADD R84, R116, 0x8 ;  /* 0x0000000874547836 */ /* 0x000fe20000000000 */
[----:B------:R-:W-:Y:S02]  /*3b50*/  BSSY B2, `(.L_x_7894) ;  /* 0x0000494000027945 */ /* 0x000fe40003800000 */
[----:B------:R-:W-:Y:S01]  /*3b60*/  LOP3.LUT R87, R87, 0x6, RZ, 0xc0, !PT ;  /* 0x0000000657577812 */ /* 0x000fe200078ec0ff */
[----:B------:R-:W-:-:S04]  /*3b70*/  IMAD R101, R117, 0x2, R128 ;  /* 0x0000000275657824 */ /* 0x000fc800078e0280 */
[----:B--2---:R-:W-:Y:S02]  /*3b80*/  IMAD R23, R32, 0x40, R87 ;  /* 0x0000004020177824 */ /* 0x004fe400078e0257 */
[----:B------:R-:W-:Y:S02]  /*3b90*/  IMAD.IADD R91, R76, 0x1, R101 ;  /* 0x000000014c5b7824 */ /* 0x000fe400078e0265 */
[C---:B------:R-:W-:Y:S01]  /*3ba0*/  VIADD R65, R23.reuse, 0x1 ;  /* 0x0000000117417836 */ /* 0x040fe20000000000 */
[----:B------:R-:W-:Y:S01]  /*3bb0*/  ISETP.GT.AND P2, PT, R116, R23, PT ;  /* 0x000000177400720c */ /* 0x000fe20003f44270 */
[C---:B------:R-:W-:Y:S01]  /*3bc0*/  VIADD R59, R23.reuse, 0x8 ;  /* 0x00000008173b7836 */ /* 0x040fe20000000000 */
[CC--:B------:R-:W-:Y:S01]  /*3bd0*/  ISETP.GE.AND P4, PT, R23.reuse, R140.reuse, PT ;  /* 0x0000008c1700720c */ /* 0x0c0fe20003f86270 */
[C---:B------:R-:W-:Y:S01]  /*3be0*/  VIADD R57, R23.reuse, 0x9 ;  /* 0x0000000917397836 */ /* 0x040fe20000000000 */
[----:B------:R-:W-:Y:S01]  /*3bf0*/  FSEL R10, R60, -INF , !P2 ;  /* 0xff8000003c0a7808 */ /* 0x000fe20005000000 */
[C---:B------:R-:W-:Y:S01]  /*3c00*/  VIADD R55, R23.reuse, 0x10 ;  /* 0x0000001017377836 */ /* 0x040fe20000000000 */
[C---:B------:R-:W-:Y:S01]  /*3c10*/  ISETP.GT.AND P2, PT, R116.reuse, R65, PT ;  /* 0x000000417400720c */ /* 0x040fe20003f44270 */
[----:B------:R-:W-:Y:S01]  /*3c20*/  VIADD R53, R23, 0x11 ;  /* 0x0000001117357836 */ /* 0x000fe20000000000 */
[-C--:B------:R-:W-:Y:S01]  /*3c30*/  ISETP.GE.AND P6, PT, R65, R140.reuse, PT ;  /* 0x0000008c4100720c */ /* 0x080fe20003fc6270 */
        /* <DEDUP_REMOVED lines=8> */
[----:B------:R-:W-:Y:S01]  /*3cc0*/  VIADD R43, R23, 0x28 ;  /* 0x00000028172b7836 */ /* 0x000fe20000000000 */
[-C--:B------:R-:W-:Y:S01]  /*3cd0*/  ISETP.GE.AND P4, PT, R59, R140.reuse, PT ;  /* 0x0000008c3b00720c */ /* 0x080fe20003f86270 */
[C---:B-1----:R-:W-:Y:S01]  /*3ce0*/  VIADD R41, R23.reuse, 0x29 ;  /* 0x0000002917297836 */ /* 0x042fe20000000000 */
[----:B------:R-:W-:Y:S01]  /*3cf0*/  FSEL R16, R16, -INF , !P5 ;  /* 0xff80000010107808 */ /* 0x000fe20006800000 */
[----:B------:R-:W-:Y:S01]  /*3d00*/  VIADD R39, R23, 0x30 ;  /* 0x0000003017277836 */ /* 0x000fe20000000000 */
[----:B------:R-:W-:Y:S01]  /*3d10*/  FSEL R15, R15, -INF , !P6 ;  /* 0xff8000000f0f7808 */ /* 0x000fe20007000000 */
[----:B------:R-:W-:Y:S01]  /*3d20*/  VIADD R37, R23, 0x31 ;  /* 0x0000003117257836 */ /* 0x000fe20000000000 */
[----:B------:R-:W-:Y:S01]  /*3d30*/  ISETP.GE.AND P6, PT, R57, R140, PT ;  /* 0x0000008c3900720c */ /* 0x000fe20003fc6270 */
[----:B------:R-:W-:Y:S01]  /*3d40*/  VIADD R35, R23, 0x38 ;  /* 0x0000003817237836 */ /* 0x000fe20000000000 */
[----:B------:R-:W-:Y:S01]  /*3d50*/  ISETP.GT.AND P5, PT, R116, R55, PT ;  /* 0x000000377400720c */ /* 0x000fe20003fa4270 */
[----:B------:R-:W-:Y:S01]  /*3d60*/  LDSM.16.MT88.4 R68, [R91+0x6000] ;  /* 0x006000005b44783b */ /* 0x000fe20000004200 */
[----:B------:R-:W-:-:S02]  /*3d70*/  FSEL R24, R24, -INF , !P2 ;  /* 0xff80000018187808 */ /* 0x000fc40005000000 */
[----:B------:R-:W-:Y:S02]  /*3d80*/  ISETP.GT.AND P2, PT, R116, R53, PT ;  /* 0x000000357400720c */ /* 0x000fe40003f44270 */
[----:B------:R-:W-:Y:S02]  /*3d90*/  FSEL R42, R16, -INF , !P4 ;  /* 0xff800000102a7808 */ /* 0x000fe40006000000 */
[----:B------:R-:W-:Y:S02]  /*3da0*/  FSEL R16, R28, -INF , !P5 ;  /* 0xff8000001c107808 */ /* 0x000fe40006800000 */
[----:B------:R-:W-:Y:S02]  /*3db0*/  FSEL R40, R24, -INF , !P6 ;  /* 0xff80000018287808 */ /* 0x000fe40007000000 */
[----:B------:R-:W-:Y:S02]  /*3dc0*/  ISETP.GE.AND P6, PT, R53, R140, PT ;  /* 0x0000008c3500720c */ /* 0x000fe40003fc6270 */
[----:B------:R-:W-:-:S02]  /*3dd0*/  ISETP.GT.AND P5, PT, R116, R51, PT ;  /* 0x000000337400720c */ /* 0x000fc40003fa4270 */
[----:B------:R-:W-:Y:S02]  /*3de0*/  FSEL R18, R26, -INF , !P2 ;  /* 0xff8000001a127808 */ /* 0x000fe40005000000 */
[----:B------:R-:W-:Y:S02]  /*3df0*/  ISETP.GT.AND P2, PT, R116, R49, PT ;  /* 0x000000317400720c */ /* 0x000fe40003f44270 */
[-C--:B------:R-:W-:Y:S02]  /*3e00*/  ISETP.GE.AND P4, PT, R55, R140.reuse, PT ;  /* 0x0000008c3700720c */ /* 0x080fe40003f86270 */
[----:B------:R-:W-:Y:S02]  /*3e10*/  FSEL R30, R30, -INF , !P5 ;  /* 0xff8000001e1e7808 */ /* 0x000fe40006800000 */
[----:B------:R-:W-:Y:S02]  /*3e20*/  FSEL R18, R18, -INF , !P6 ;  /* 0xff80000012127808 */ /* 0x000fe40007000000 */
[----:B------:R-:W-:-:S02]  /*3e30*/  ISETP.GE.AND P6, PT, R49, R140, PT ;  /* 0x0000008c3100720c */ /* 0x000fc40003fc6270 */
[C---:B------:R-:W-:Y:S02]  /*3e40*/  ISETP.GT.AND P5, PT, R116.reuse, R47, PT ;  /* 0x0000002f7400720c */ /* 0x040fe40003fa4270 */
[----:B------:R-:W-:Y:S02]  /*3e50*/  FSEL R22, R31, -INF , !P2 ;  /* 0xff8000001f167808 */ /* 0x000fe40005000000 */
[----:B------:R-:W-:Y:S02]  /*3e60*/  ISETP.GT.AND P2, PT, R116, R45, PT ;  /* 0x0000002d7400720c */ /* 0x000fe40003f44270 */
[----:B------:R-:W-:Y:S02]  /*3e70*/  FSEL R16, R16, -INF , !P4 ;  /* 0xff80000010107808 */ /* 0x000fe40006000000 */
[----:B------:R-:W-:Y:S02]  /*3e80*/  ISETP.GE.AND P4, PT, R51, R140, PT ;  /* 0x0000008c3300720c */ /* 0x000fe40003f86270 */
[----:B------:R-:W-:-:S02]  /*3e90*/  FSEL R52, R52, -INF , !P5 ;  /* 0xff80000034347808 */ /* 0x000fc40006800000 */
[----:B------:R-:W-:Y:S02]  /*3ea0*/  FSEL R22, R22, -INF , !P6 ;  /* 0xff80000016167808 */ /* 0x000fe40007000000 */
[----:B------:R-:W-:Y:S02]  /*3eb0*/  ISETP.GE.AND P6, PT, R45, R140, PT ;  /* 0x0000008c2d00720c */ /* 0x000fe40003fc6270 */
[----:B------:R-:W-:Y:S02]  /*3ec0*/  ISETP.GT.AND P5, PT, R116, R43, PT ;  /* 0x0000002b7400720c */ /* 0x000fe40003fa4270 */
[----:B------:R-:W-:Y:S02]  /*3ed0*/  FSEL R34, R34, -INF , !P2 ;  /* 0xff80000022227808 */ /* 0x000fe40005000000 */
[----:B------:R-:W-:Y:S02]  /*3ee0*/  ISETP.GT.AND P2, PT, R116, R41, PT ;  /* 0x000000297400720c */ /* 0x000fe40003f44270 */
[----:B------:R-:W-:-:S02]  /*3ef0*/  FSEL R36, R30, -INF , !P4 ;  /* 0xff8000001e247808 */ /* 0x000fc40006000000 */
[-C--:B------:R-:W-:Y:S02]  /*3f00*/  ISETP.GE.AND P4, PT, R47, R140.reuse, PT ;  /* 0x0000008c2f00720c */ /* 0x080fe40003f86270 */
[----:B------:R-:W-:Y:S02]  /*3f10*/  FSEL R12, R12, -INF , !P5 ;  /* 0xff8000000c0c7808 */ /* 0x000fe40006800000 */
[----:B------:R-:W-:Y:S02]  /*3f20*/  FSEL R104, R34, -INF , !P6 ;  /* 0xff80000022687808 */ /* 0x000fe40007000000 */
[----:B------:R-:W-:Y:S02]  /*3f30*/  ISETP.GE.AND P6, PT, R41, R140, PT ;  /* 0x0000008c2900720c */ /* 0x000fe40003fc6270 */
[----:B------:R-:W-:Y:S02]  /*3f40*/  ISETP.GT.AND P5, PT, R116, R39, PT ;  /* 0x000000277400720c */ /* 0x000fe40003fa4270 */
[----:B------:R-:W-:-:S02]  /*3f50*/  FSEL R13, R13, -INF , !P2 ;  /* 0xff8000000d0d7808 */ /* 0x000fc40005000000 */
[----:B------:R-:W-:Y:S02]  /*3f60*/  ISETP.GT.AND P1, PT, R84, R23, PT ;  /* 0x000000175400720c */ /* 0x000fe40003f24270 */
[C---:B------:R-:W-:Y:S01]  /*3f70*/  ISETP.GE.AND P3, PT, R23.reuse, R139, PT ;  /* 0x0000008b1700720c */ /* 0x040fe20003f66270 */
[----:B------:R-:W-:Y:S01]  /*3f80*/  VIADD R23, R23, 0x39 ;  /* 0x0000003917177836 */ /* 0x000fe20000000000 */
[----:B------:R-:W-:Y:S02]  /*3f90*/  FSEL R130, R52, -INF , !P4 ;  /* 0xff80000034827808 */ /* 0x000fe40006000000 */
[-C--:B------:R-:W-:Y:S02]  /*3fa0*/  ISETP.GE.AND P4, PT, R43, R140.reuse, PT ;  /* 0x0000008c2b00720c */ /* 0x080fe40003f86270 */
[----:B------:R-:W-:Y:S02]  /*3fb0*/  ISETP.GE.AND P2, PT, R39, R140, PT ;  /* 0x0000008c2700720c */ /* 0x000fe40003f46270 */
[----:B------:R-:W-:-:S02]  /*3fc0*/  FSEL R20, R20, -INF , !P5 ;  /* 0xff80000014147808 */ /* 0x000fc40006800000 */
[----:B------:R-:W-:Y:S02]  /*3fd0*/  FSEL R114, R13, -INF , !P6 ;  /* 0xff8000000d727808 */ /* 0x000fe40007000000 */
[----:B------:R-:W-:Y:S02]  /*3fe0*/  FSEL R13, R62, -INF , !P1 ;  /* 0xff8000003e0d7808 */ /* 0x000fe40004800000 */
[----:B------:R-:W-:Y:S02]  /*3ff0*/  FSEL R122, R12, -INF , !P4 ;  /* 0xff8000000c7a7808 */ /* 0x000fe40006000000 */
[C---:B------:R-:W-:Y:S02]  /*4000*/  ISETP.GT.AND P5, PT, R116.reuse, R23, PT ;  /* 0x000000177400720c */ /* 0x040fe40003fa4270 */
[C---:B------:R-:W-:Y:S02]  /*4010*/  ISETP.GT.AND P4, PT, R116.reuse, R37, PT ;  /* 0x000000257400720c */ /* 0x040fe40003f84270 */
[----:B------:R-:W-:-:S02]  /*4020*/  ISETP.GT.AND P6, PT, R116, R35, PT ;  /* 0x000000237400720c */ /* 0x000fc40003fc4270 */
[----:B------:R-:W-:Y:S02]  /*4030*/  FSEL R26, R20, -INF , !P2 ;  /* 0xff800000141a7808 */ /* 0x000fe40005000000 */
[C---:B------:R-:W-:Y:S02]  /*4040*/  ISETP.GT.AND P2, PT, R84.reuse, R65, PT ;  /* 0x000000415400720c */ /* 0x040fe40003f44270 */
[----:B------:R-:W-:Y:S02]  /*4050*/  FSEL R13, R13, -INF , !P3 ;  /* 0xff8000000d0d7808 */ /* 0x000fe40005800000 */
[----:B------:R-:W-:Y:S02]  /*4060*/  ISETP.GT.AND P3, PT, R84, R57, PT ;  /* 0x000000395400720c */ /* 0x000fe40003f64270 */
[----:B------:R-:W-:Y:S02]  /*4070*/  FSEL R44, R44, -INF , !P5 ;  /* 0xff8000002c2c7808 */ /* 0x000fe40006800000 */
[----:B------:R-:W-:-:S02]  /*4080*/  FSEL R14, R14, -INF , !P4 ;  /* 0xff8000000e0e7808 */ /* 0x000fc40006000000 */
[----:B------:R-:W-:Y:S02]  /*4090*/  FSEL R38, R38, -INF , !P6 ;  /* 0xff80000026267808 */ /* 0x000fe40007000000 */
[-C--:B------:R-:W-:Y:S02]  /*40a0*/  ISETP.GE.AND P5, PT, R35, R140.reuse, PT ;  /* 0x0000008c2300720c */ /* 0x080fe40003fa6270 */
[----:B------:R-:W-:Y:S02]  /*40b0*/  ISETP.GE.AND P4, PT, R65, R139, PT ;  /* 0x0000008b4100720c */ /* 0x000fe40003f86270 */
[----:B------:R-:W-:Y:S02]  /*40c0*/  FSEL R46, R63, -INF , !P2 ;  /* 0xff8000003f2e7808 */ /* 0x000fe40005000000 */
[----:B------:R-:W-:Y:S01]  /*40d0*/  ISETP.GE.AND P6, PT, R37, R140, PT ;  /* 0x0000008c2500720c */ /* 0x000fe20003fc6270 */
[----:B------:R-:W-:Y:S01]  /*40e0*/  LDSM.16.MT88.4 R60, [R101+0x7000] ;  /* 0x00700000653c783b */ /* 0x000fe20000004200 */
[----:B------:R-:W-:-:S02]  /*40f0*/  ISETP.GT.AND P2, PT, R84, R55, PT ;  /* 0x000000375400720c */ /* 0x000fc40003f44270 */
[----:B------:R-:W-:Y:S02]  /*4100*/  FSEL R25, R25, -INF , !P3 ;  /* 0xff80000019197808 */ /* 0x000fe40005800000 */
[----:B------:R-:W-:Y:S02]  /*4110*/  ISETP.GT.AND P3, PT, R84, R51, PT ;  /* 0x000000335400720c */ /* 0x000fe40003f64270 */
[----:B------:R-:W-:Y:S02]  /*4120*/  FSEL R113, R38, -INF , !P5 ;  /* 0xff80000026717808 */ /* 0x000fe40006800000 */
[----:B------:R-:W-:Y:S02]  /*4130*/  ISETP.GE.AND P5, PT, R23, R140, PT ;  /* 0x0000008c1700720c */ /* 0x000fe40003fa6270 */
[----:B------:R-:W-:Y:S02]  /*4140*/  FSEL R46, R46, -INF , !P4 ;  /* 0xff8000002e2e7808 */ /* 0x000fe40006000000 */
[----:B------:R-:W-:-:S02]  /*4150*/  FSEL R24, R14, -INF , !P6 ;  /* 0xff8000000e187808 */ /* 0x000fc40007000000 */
[----:B------:R-:W-:Y:S02]  /*4160*/  ISETP.GE.AND P4, PT, R55, R139, PT ;  /* 0x0000008b3700720c */ /* 0x000fe40003f86270 */
[----:B------:R-:W-:Y:S02]  /*4170*/  FSEL R27, R27, -INF , !P2 ;  /* 0xff8000001b1b7808 */ /* 0x000fe40005000000 */
[C---:B------:R-:W-:Y:S02]  /*4180*/  ISETP.GT.AND P2, PT, R84.reuse, R49, PT ;  /* 0x000000315400720c */ /* 0x040fe40003f44270 */
[----:B------:R-:W-:Y:S02]  /*4190*/  FSEL R14, R19, -INF , !P3 ;  /* 0xff800000130e7808 */ /* 0x000fe40005800000 */
[----:B------:R-:W-:Y:S02]  /*41a0*/  ISETP.GT.AND P3, PT, R84, R45, PT ;  /* 0x0000002d5400720c */ /* 0x000fe40003f64270 */
[----:B------:R-:W-:-:S02]  /*41b0*/  FSEL R111, R44, -INF , !P5 ;  /* 0xff8000002c6f7808 */ /* 0x000fc40006800000 */
[----:B------:R-:W-:Y:S02]  /*41c0*/  FSEL R44, R27, -INF , !P4 ;  /* 0xff8000001b2c7808 */ /* 0x000fe40006000000 */
[----:B------:R-:W-:Y:S02]  /*41d0*/  ISETP.GE.AND P4, PT, R49, R139, PT ;  /* 0x0000008b3100720c */ /* 0x000fe40003f86270 */
[----:B------:R-:W-:Y:S02]  /*41e0*/  FSEL R4, R4, -INF , !P2 ;  /* 0xff80000004047808 */ /* 0x000fe40005000000 */
[----:B------:R-:W-:Y:S02]  /*41f0*/  ISETP.GT.AND P2, PT, R84, R43, PT ;  /* 0x0000002b5400720c */ /* 0x000fe40003f44270 */
[----:B------:R-:W-:Y:S02]  /*4200*/  FSEL R112, R5, -INF , !P3 ;  /* 0xff80000005707808 */ /* 0x000fe40005800000 */
[----:B------:R-:W-:-:S02]  /*4210*/  FMNMX3.FTZ R5, R10, R15, R42, !PT ;  /* 0x0000000f0a057276 */ /* 0x000fc4000781002a */
[----:B------:R-:W-:Y:S02]  /*4220*/  ISETP.GT.AND P1, PT, R84, R59, PT ;  /* 0x0000003b5400720c */ /* 0x000fe40003f24270 */
[----:B------:R-:W-:Y:S02]  /*4230*/  FSEL R12, R4, -INF , !P4 ;  /* 0xff800000040c7808 */ /* 0x000fe40006000000 */
[-C--:B------:R-:W-:Y:S02]  /*4240*/  ISETP.GE.AND P4, PT, R43, R139.reuse, PT ;  /* 0x0000008b2b00720c */ /* 0x080fe40003f86270 */
[----:B------:R-:W-:Y:S02]  /*4250*/  FSEL R7, R7, -INF , !P2 ;  /* 0xff80000007077808 */ /* 0x000fe40005000000 */
[----:B------:R-:W-:Y:S02]  /*4260*/  FMNMX3.FTZ R5, R5, R40, R16, !PT ;  /* 0x0000002805057276 */ /* 0x000fe40007810010 */
[----:B------:R-:W-:-:S02]  /*4270*/  ISETP.GE.AND P6, PT, R59, R139, PT ;  /* 0x0000008b3b00720c */ /* 0x000fc40003fc6270 */
[----:B------:R-:W-:Y:S02]  /*4280*/  FSEL R17, R17, -INF , !P1 ;  /* 0xff80000011117808 */ /* 0x000fe40004800000 */
[----:B------:R-:W-:Y:S02]  /*4290*/  FSEL R110, R7, -INF , !P4 ;  /* 0xff800000076e7808 */ /* 0x000fe40006000000 */
[----:B------:R-:W-:Y:S02]  /*42a0*/  FMNMX3.FTZ R7, R5, R18, R36, !PT ;  /* 0x0000001205077276 */ /* 0x000fe40007810024 */
[----:B------:R-:W-:Y:S02]  /*42b0*/  ISETP.GE.AND P5, PT, R57, R139, PT ;  /* 0x0000008b3900720c */ /* 0x000fe40003fa6270 */
[----:B------:R-:W-:Y:S02]  /*42c0*/  ISETP.GT.AND P1, PT, R84, R53, PT ;  /* 0x000000355400720c */ /* 0x000fe40003f24270 */
[----:B------:R-:W-:-:S02]  /*42d0*/  FSEL R38, R17, -INF , !P6 ;  /* 0xff80000011267808 */ /* 0x000fc40007000000 */
[----:B------:R-:W-:Y:S02]  /*42e0*/  FMNMX3.FTZ R7, R7, R22, R130, !PT ;  /* 0x0000001607077276 */ /* 0x000fe40007810082 */
[-C--:B------:R-:W-:Y:S02]  /*42f0*/  ISETP.GE.AND P6, PT, R53, R139.reuse, PT ;  /* 0x0000008b3500720c */ /* 0x080fe40003fc6270 */
[----:B------:R-:W-:Y:S01]  /*4300*/  FSEL R28, R25, -INF , !P5 ;  /* 0xff800000191c7808 */ /* 0x000fe20006800000 */
[----:B------:R-:W-:Y:S01]  /*4310*/  LDSM.16.MT88.4 R52, [R91+0x7000] ;  /* 0x007000005b34783b */ /* 0x000fe20000004200 */
[----:B------:R-:W-:Y:S02]  /*4320*/  FSEL R20, R29, -INF , !P1 ;  /* 0xff8000001d147808 */ /* 0x000fe40004800000 */
[----:B------:R-:W-:Y:S02]  /*4330*/  ISETP.GE.AND P5, PT, R51, R139, PT ;  /* 0x0000008b3300720c */ /* 0x000fe40003fa6270 */
[----:B------:R-:W-:-:S02]  /*4340*/  ISETP.GT.AND P1, PT, R84, R47, PT ;  /* 0x0000002f5400720c */ /* 0x000fc40003f24270 */
[----:B------:R-:W-:Y:S02]  /*4350*/  FMNMX3.FTZ R5, R13, R46, R38, !PT ;  /* 0x0000002e0d057276 */ /* 0x000fe40007810026 */
[----:B------:R-:W-:Y:S02]  /*4360*/  FMNMX3.FTZ R7, R7, R104, R122, !PT ;  /* 0x0000006807077276 */ /* 0x000fe4000781007a */
[----:B------:R-:W-:Y:S02]  /*4370*/  FSEL R20, R20, -INF , !P6 ;  /* 0xff80000014147808 */ /* 0x000fe40007000000 */
[----:B------:R-:W-:Y:S02]  /*4380*/  ISETP.GE.AND P6, PT, R47, R139, PT ;  /* 0x0000008b2f00720c */ /* 0x000fe40003fc6270 */
[----:B------:R-:W-:Y:S02]  /*4390*/  FSEL R14, R14, -INF , !P5 ;  /* 0xff8000000e0e7808 */ /* 0x000fe40006800000 */
[----:B------:R-:W-:-:S02]  /*43a0*/  FSEL R33, R33, -INF , !P1 ;  /* 0xff80000021217808 */ /* 0x000fc40004800000 */
[----:B------:R-:W-:Y:S02]  /*43b0*/  FMNMX3.FTZ R5, R5, R28, R44, !PT ;  /* 0x0000001c05057276 */ /* 0x000fe4000781002c */
[C---:B------:R-:W-:Y:S02]  /*43c0*/  ISETP.GT.AND P1, PT, R84.reuse, R41, PT ;  /* 0x000000295400720c */ /* 0x040fe40003f24270 */
[----:B------:R-:W-:Y:S02]  /*43d0*/  FMNMX3.FTZ R30, R7, R114, R26, !PT ;  /* 0x00000072071e7276 */ /* 0x000fe4000781001a */
[----:B------:R-:W-:Y:S02]  /*43e0*/  ISETP.GE.AND P5, PT, R45, R139, PT ;  /* 0x0000008b2d00720c */ /* 0x000fe40003fa6270 */
[----:B------:R-:W-:Y:S02]  /*43f0*/  FSEL R106, R33, -INF , !P6 ;  /* 0xff800000216a7808 */ /* 0x000fe40007000000 */
[----:B------:R-:W-:-:S02]  /*4400*/  ISETP.GT.AND P3, PT, R84, R39, PT ;  /* 0x000000275400720c */ /* 0x000fc40003f64270 */
[----:B------:R-:W-:Y:S02]  /*4410*/  FMNMX3.FTZ R5, R5, R20, R14, !PT ;  /* 0x0000001405057276 */ /* 0x000fe4000781000e */
[----:B------:R-:W-:Y:S02]  /*4420*/  ISETP.GE.AND P6, PT, R41, R139, PT ;  /* 0x0000008b2900720c */ /* 0x000fe40003fc6270 */
[----:B------:R-:W-:Y:S02]  /*4430*/  FSEL R6, R6, -INF , !P1 ;  /* 0xff80000006067808 */ /* 0x000fe40004800000 */
[----:B------:R-:W-:Y:S02]  /*4440*/  FMNMX3.FTZ R30, R30, R24, R113, !PT ;  /* 0x000000181e1e7276 */ /* 0x000fe40007810071 */
[----:B------:R-:W-:Y:S02]  /*4450*/  FSEL R112, R112, -INF , !P5 ;  /* 0xff80000070707808 */ /* 0x000fe40006800000 */
[----:B------:R-:W-:-:S02]  /*4460*/  ISETP.GT.AND P2, PT, R84, R37, PT ;  /* 0x000000255400720c */ /* 0x000fc40003f44270 */
[----:B------:R-:W-:Y:S02]  /*4470*/  ISETP.GE.AND P5, PT, R39, R139, PT ;  /* 0x0000008b2700720c */ /* 0x000fe40003fa6270 */
[----:B------:R-:W-:Y:S02]  /*4480*/  ISETP.GT.AND P1, PT, R84, R35, PT ;  /* 0x000000235400720c */ /* 0x000fe40003f24270 */
[----:B------:R-:W-:Y:S02]  /*4490*/  FSEL R8, R8, -INF , !P3 ;  /* 0xff80000008087808 */ /* 0x000fe40005800000 */
[----:B------:R-:W-:Y:S02]  /*44a0*/  FMNMX3.FTZ R5, R5, R12, R106, !PT ;  /* 0x0000000c05057276 */ /* 0x000fe4000781006a */
[----:B------:R-:W-:Y:S02]  /*44b0*/  FSEL R108, R6, -INF , !P6 ;  /* 0xff800000066c7808 */ /* 0x000fe40007000000 */
[----:B------:R-:W-:-:S02]  /*44c0*/  FMNMX.FTZ R6, R111, R30, !PT ;  /* 0x0000001e6f067209 */ /* 0x000fc40007810000 */
[----:B------:R-:W-:Y:S02]  /*44d0*/  FSEL R9, R9, -INF , !P2 ;  /* 0xff80000009097808 */ /* 0x000fe40005000000 */
[-C--:B------:R-:W-:Y:S02]  /*44e0*/  ISETP.GE.AND P4, PT, R37, R139.reuse, PT ;  /* 0x0000008b2500720c */ /* 0x080fe40003f86270 */
[----:B------:R-:W-:Y:S02]  /*44f0*/  ISETP.GE.AND P3, PT, R35, R139, PT ;  /* 0x0000008b2300720c */ /* 0x000fe40003f66270 */
[----:B------:R-:W-:Y:S02]  /*4500*/  ISETP.GT.AND P2, PT, R84, R23, PT ;  /* 0x000000175400720c */ /* 0x000fe40003f44270 */
[----:B------:R-:W-:Y:S02]  /*4510*/  FSEL R11, R11, -INF , !P1 ;  /* 0xff8000000b0b7808 */ /* 0x000fe40004800000 */
[----:B------:R-:W-:-:S02]  /*4520*/  FSEL R107, R8, -INF , !P5 ;  /* 0xff800000086b7808 */ /* 0x000fc40006800000 */
[----:B------:R-:W-:Y:S02]  /*4530*/  FMNMX3.FTZ R4, R5, R112, R110, !PT ;  /* 0x0000007005047276 */ /* 0x000fe4000781006e */
[----:B------:R-:W1:Y:S01]  /*4540*/  SHFL.BFLY PT, R5, R6, 0x2, 0x1f ;  /* 0x0c401f0006057f89 */ /* 0x000e6200000e0000 */
[----:B------:R-:W-:Y:S02]  /*4550*/  ISETP.GE.AND P1, PT, R23, R139, PT ;  /* 0x0000008b1700720c */ /* 0x000fe40003f26270 */
[----:B------:R-:W-:Y:S02]  /*4560*/  FSEL R21, R21, -INF , !P2 ;  /* 0xff80000015157808 */ /* 0x000fe40005000000 */
[----:B------:R-:W-:Y:S02]  /*4570*/  FSEL R102, R9, -INF , !P4 ;  /* 0xff80000009667808 */ /* 0x000fe40006000000 */
[----:B------:R-:W-:Y:S02]  /*4580*/  FSEL R105, R11, -INF , !P3 ;  /* 0xff8000000b697808 */ /* 0x000fe40005800000 */
[----:B------:R-:W-:-:S02]  /*4590*/  FMNMX3.FTZ R4, R4, R108, R107, !PT ;  /* 0x0000006c04047276 */ /* 0x000fc4000781006b */
        /* <DEDUP_REMOVED lines=10> */
[----:B---3--:R-:W-:-:S05]  /*4640*/  FMUL.FTZ R123, R100, R86 ;  /* 0x00000056647b7220 */ /* 0x008fca0000410000 */
[----:B------:R-:W-:-:S05]  /*4650*/  FSEL R123, R123, RZ, P1 ;  /* 0x000000ff7b7b7208 */ /* 0x000fca0000800000 */
[-CC-:B------:R-:W-:Y:S01]  /*4660*/  FFMA.FTZ R34, R10, R100.reuse, -R123.reuse ;  /* 0x000000640a227223 */ /* 0x180fe2000001087b */
[-CC-:B------:R-:W-:Y:S01]  /*4670*/  FFMA.FTZ R31, R42, R100.reuse, -R123.reuse ;  /* 0x000000642a1f7223 */ /* 0x180fe2000001087b */
[----:B------:R-:W1:Y:S01]  /*4680*/  LDSM.16.MT88.4 R8, [R101+0x6000] ;  /* 0x006000006508783b */ /* 0x000e620000004200 */
[-CC-:B------:R-:W-:Y:S01]  /*4690*/  FFMA.FTZ R30, R40, R100.reuse, -R123.reuse ;  /* 0x00000064281e7223 */ /* 0x180fe2000001087b */
[-CC-:B------:R-:W-:Y:S01]  /*46a0*/  FFMA.FTZ R33, R15, R100.reuse, -R123.reuse ;  /* 0x000000640f217223 */ /* 0x180fe2000001087b */
[-CC-:B------:R-:W-:Y:S01]  /*46b0*/  FFMA.FTZ R97, R16, R100.reuse, -R123.reuse ;  /* 0x0000006410617223 */ /* 0x180fe2000001087b */
[----:B------:R-:W3:Y:S01]  /*46c0*/  LDSM.16.MT88.4 R40, [R101+0x8000] ;  /* 0x008000006528783b */ /* 0x000ee20000004200 */
[----:B--2---:R-:W-:Y:S01]  /*46d0*/  FMNMX.FTZ R85, R4, R85, !PT ;  /* 0x0000005504557209 */ /* 0x004fe20007810000 */
[----:B------:R-:W-:Y:S01]  /*46e0*/  MUFU.EX2 R34, R34 ;  /* 0x0000002200227308 */ /* 0x000fe20000000800 */
[-CC-:B------:R-:W-:Y:S01]  /*46f0*/  FFMA.FTZ R96, R18, R100.reuse, -R123.reuse ;  /* 0x0000006412607223 */ /* 0x180fe2000001087b */
[----:B------:R-:W2:Y:S01]  /*4700*/  LDSM.16.MT88.4 R4, [R91+0x8000] ;  /* 0x008000005b04783b */ /* 0x000ea20000004200 */
[----:B------:R-:W-:Y:S01]  /*4710*/  FSETP.NEU.FTZ.AND P1, PT, R85, -INF , PT ;  /* 0xff8000005500780b */ /* 0x000fe20003f3d000 */
[----:B------:R-:W-:Y:S01]  /*4720*/  FMUL.FTZ R109, R100, R85 ;  /* 0x00000055646d7220 */ /* 0x000fe20000410000 */
[----:B------:R-:W4:Y:S01]  /*4730*/  MUFU.EX2 R33, R33 ;  /* 0x0000002100217308 */ /* 0x000f220000000800 */
[----:B------:R-:W5:Y:S01]  /*4740*/  LDSM.16.MT88.4 R16, [R101+0x6400] ;  /* 0x006400006510783b */ /* 0x000f620000004200 */
[-CC-:B------:R-:W-:Y:S01]  /*4750*/  FFMA.FTZ R92, R36, R100.reuse, -R123.reuse ;  /* 0x00000064245c7223 */ /* 0x180fe2000001087b */
[-CC-:B------:R-:W-:Y:S01]  /*4760*/  FFMA.FTZ R93, R22, R100.reuse, -R123.reuse ;  /* 0x00000064165d7223 */ /* 0x180fe2000001087b */
[----:B------:R-:W-:Y:S01]  /*4770*/  FSEL R109, R109, RZ, P1 ;  /* 0x000000ff6d6d7208 */ /* 0x000fe20000800000 */
[----:B------:R-:W-:Y:S01]  /*4780*/  MUFU.EX2 R31, R31 ;  /* 0x0000001f001f7308 */ /* 0x000fe20000000800 */
[-CC-:B------:R-:W-:Y:S01]  /*4790*/  FFMA.FTZ R129, R104, R100.reuse, -R123.reuse ;  /* 0x0000006468817223 */ /* 0x180fe2000001087b */
[-CC-:B------:R-:W-:Y:S01]  /*47a0*/  FFMA.FTZ R115, R122, R100.reuse, -R123.reuse ;  /* 0x000000647a737223 */ /* 0x180fe2000001087b */
[-C--:B------:R-:W-:Y:S01]  /*47b0*/  FFMA.FTZ R130, R130, R100.reuse, -R123 ;  /* 0x0000006482827223 */ /* 0x080fe2000001087b */
[-CC-:B------:R-:W-:Y:S01]  /*47c0*/  FFMA.FTZ R90, R13, R100.reuse, -R109.reuse ;  /* 0x000000640d5a7223 */ /* 0x180fe2000001086d */
[-CC-:B------:R-:W-:Y:S01]  /*47d0*/  FFMA.FTZ R35, R46, R100.reuse, -R109.reuse ;  /* 0x000000642e237223 */ /* 0x180fe2000001086d */
[-CC-:B------:R-:W-:Y:S01]  /*47e0*/  FFMA.FTZ R29, R38, R100.reuse, -R109.reuse ;  /* 0x00000064261d7223 */ /* 0x180fe2000001086d */
[--C-:B------:R-:W-:Y:S01]  /*47f0*/  FFMA.FTZ R28, R28, R100, -R109.reuse ;  /* 0x000000641c1c7223 */ /* 0x100fe2000001086d */
[----:B------:R-:W1:Y:S01]  /*4800*/  MUFU.EX2 R30, R30 ;  /* 0x0000001e001e7308 */ /* 0x000e620000000800 */
[----:B----4-:R-:W-:Y:S01]  /*4810*/  F2FP.F16.F32.PACK_AB R48, R33, R34 ;  /* 0x000000222130723e */ /* 0x010fe200000000ff */
[-CC-:B------:R-:W-:Y:S01]  /*4820*/  FFMA.FTZ R99, R44, R100.reuse, -R109.reuse ;  /* 0x000000642c637223 */ /* 0x180fe2000001086d */
[-CC-:B------:R-:W-:Y:S01]  /*4830*/  FFMA.FTZ R98, R20, R100.reuse, -R109.reuse ;  /* 0x0000006414627223 */ /* 0x180fe2000001086d */
[----:B------:R-:W-:Y:S01]  /*4840*/  MUFU.EX2 R90, R90 ;  /* 0x0000005a005a7308 */ /* 0x000fe20000000800 */
[-CC-:B------:R-:W-:Y:S01]  /*4850*/  FFMA.FTZ R95, R14, R100.reuse, -R109.reuse ;  /* 0x000000640e5f7223 */ /* 0x180fe2000001086d */
[-CC-:B------:R-:W-:Y:S01]  /*4860*/  FFMA.FTZ R94, R12, R100.reuse, -R109.reuse ;  /* 0x000000640c5e7223 */ /* 0x180fe2000001086d */
[----:B------:R-:W-:Y:S01]  /*4870*/  LDSM.16.MT88.4 R20, [R101+0x7400] ;  /* 0x007400006514783b */ /* 0x000fe20000004200 */
[----:B------:R-:W4:Y:S01]  /*4880*/  MUFU.EX2 R35, R35 ;  /* 0x0000002300237308 */ /* 0x000f220000000800 */
[-CC-:B------:R-:W-:Y:S01]  /*4890*/  FFMA.FTZ R131, R106, R100.reuse, -R109.reuse ;  /* 0x000000646a837223 */ /* 0x180fe2000001086d */
[-C--:B------:R-:W-:Y:S01]  /*48a0*/  FFMA.FTZ R137, R108, R100.reuse, -R109 ;  /* 0x000000646c897223 */ /* 0x080fe2000001086d */
[----:B------:R-:W5:Y:S01]  /*48b0*/  LDSM.16.MT88.4 R12, [R91+0x6400] ;  /* 0x006400005b0c783b */ /* 0x000f620000004200 */
[----:B------:R-:W-:Y:S01]  /*48c0*/  MUFU.EX2 R29, R29 ;  /* 0x0000001d001d7308 */ /* 0x000fe20000000800 */
[-C--:B------:R-:W-:Y:S01]  /*48d0*/  FFMA.FTZ R114, R114, R100.reuse, -R123 ;  /* 0x0000006472727223 */ /* 0x080fe2000001087b */
[----:B-1----:R-:W-:Y:S01]  /*48e0*/  F2FP.F16.F32.PACK_AB R50, R30, R31 ;  /* 0x0000001f1e32723e */ /* 0x002fe200000000ff */
[-C--:B------:R-:W-:Y:S01]  /*48f0*/  FFMA.FTZ R112, R112, R100.reuse, -R109 ;  /* 0x0000006470707223 */ /* 0x080fe2000001086d */
[----:B------:R-:W1:Y:S01]  /*4900*/  MUFU.EX2 R28, R28 ;  /* 0x0000001c001c7308 */ /* 0x000e620000000800 */
[-C--:B------:R-:W-:Y:S01]  /*4910*/  FFMA.FTZ R166, R111, R100.reuse, -R123 ;  /* 0x000000646fa67223 */ /* 0x080fe2000001087b */
[-CC-:B------:R-:W-:Y:S01]  /*4920*/  FFMA.FTZ R105, R105, R100.reuse, -R109.reuse ;  /* 0x0000006469697223 */ /* 0x180fe2000001086d */
[----:B------:R-:W-:Y:S01]  /*4930*/  FFMA.FTZ R160, R103, R100, -R109 ;  /* 0x0000006467a07223 */ /* 0x000fe2000001086d */
[----:B------:R-:W-:Y:S01]  /*4940*/  MUFU.EX2 R97, R97 ;  /* 0x0000006100617308 */ /* 0x000fe20000000800 */
[----:B------:R-:W-:Y:S01]  /*4950*/  FADD.FTZ R34, R34, R33 ;  /* 0x0000002122227221 */ /* 0x000fe20000010000 */
[----:B----4-:R-:W-:Y:S01]  /*4960*/  F2FP.F16.F32.PACK_AB R49, R35, R90 ;  /* 0x0000005a2331723e */ /* 0x010fe200000000ff */
[----:B------:R-:W-:Y:S01]  /*4970*/  FADD.FTZ R90, R90, R35 ;  /* 0x000000235a5a7221 */ /* 0x000fe20000010000 */
[----:B------:R-:W4:Y:S01]  /*4980*/  MUFU.EX2 R96, R96 ;  /* 0x0000006000607308 */ /* 0x000f220000000800 */
[----:B------:R-:W-:Y:S01]  /*4990*/  FADD.FTZ R31, R31, R34 ;  /* 0x000000221f1f7221 */ /* 0x000fe20000010000 */
[----:B------:R-:W-:-:S02]  /*49a0*/  ISETP.GT.U32.AND P1, PT, R32, R145, PT ;  /* 0x000000912000720c */ /* 0x000fc40003f24070 */
[----:B------:R-:W-:Y:S01]  /*49b0*/  MUFU.EX2 R92, R92 ;  /* 0x0000005c005c7308 */ /* 0x000fe20000000800 */
[----:B------:R-:W-:Y:S01]  /*49c0*/  FADD.FTZ R30, R30, R31 ;  /* 0x0000001f1e1e7221 */ /* 0x000fe20000010000 */
[C---:B-1----:R-:W-:Y:S01]  /*49d0*/  F2FP.F16.F32.PACK_AB R51, R28.reuse, R29 ;  /* 0x0000001d1c33723e */ /* 0x042fe200000000ff */
[----:B------:R-:W-:Y:S01]  /*49e0*/  FADD.FTZ R29, R29, R90 ;  /* 0x0000005a1d1d7221 */ /* 0x000fe20000010000 */
[----:B------:R-:W-:Y:S03]  /*49f0*/  MUFU.EX2 R93, R93 ;  /* 0x0000005d005d7308 */ /* 0x000fe60000000800 */
[----:B------:R-:W-:Y:S01]  /*4a00*/  FADD.FTZ R28, R28, R29 ;  /* 0x0000001d1c1c7221 */ /* 0x000fe20000010000 */
[----:B------:R-:W-:Y:S01]  /*4a10*/  MUFU.EX2 R99, R99 ;  /* 0x0000006300637308 */ /* 0x000fe20000000800 */
[C---:B------:R-:W-:Y:S03]  /*4a20*/  HMMA.16816.F32 R80, R48.reuse, R8, RZ ;  /* 0x000000083050723c */ /* 0x040fe600000018ff */
[----:B------:R-:W1:Y:S04]  /*4a30*/  MUFU.EX2 R98, R98 ;  /* 0x0000006200627308 */ /* 0x000e680000000800 */
[----:B------:R-:W-:Y:S01]  /*4a40*/  MUFU.EX2 R95, R95 ;  /* 0x0000005f005f7308 */ /* 0x000fe20000000800 */
[C---:B------:R-:W-:Y:S01]  /*4a50*/  HMMA.16816.F32 R76, R48.reuse, R10, RZ ;  /* 0x0000000a304c723c */ /* 0x040fe200000018ff */
[----:B------:R-:W5:Y:S02]  /*4a60*/  LDSM.16.MT88.4 R8, [R91+0x7400] ;  /* 0x007400005b08783b */ /* 0x000f640000004200 */
[----:B------:R-:W1:Y:S04]  /*4a70*/  MUFU.EX2 R94, R94 ;  /* 0x0000005e005e7308 */ /* 0x000e680000000800 */
[----:B------:R-:W-:Y:S01]  /*4a80*/  MUFU.EX2 R104, R130 ;  /* 0x0000008200687308 */ /* 0x000fe20000000800 */
[C---:B------:R-:W-:Y:S03]  /*4a90*/  HMMA.16816.F32 R72, R48.reuse, R68, RZ ;  /* 0x000000443048723c */ /* 0x040fe600000018ff */
[----:B------:R-:W5:Y:S04]  /*4aa0*/  MUFU.EX2 R129, R129 ;  /* 0x0000008100817308 */ /* 0x000f680000000800 */
[----:B------:R-:W-:Y:S01]  /*4ab0*/  MUFU.EX2 R115, R115 ;  /* 0x0000007300737308 */ /* 0x000fe20000000800 */
[C---:B------:R-:W-:Y:S03]  /*4ac0*/  HMMA.16816.F32 R64, R48.reuse, R60, RZ ;  /* 0x0000003c3040723c */ /* 0x040fe600000018ff */
[----:B------:R2:W-:Y:S04]  /*4ad0*/  MUFU.EX2 R106, R114 ;  /* 0x00000072006a7308 */ /* 0x0005e80000000800 */
[----:B------:R-:W-:Y:S01]  /*4ae0*/  MUFU.EX2 R131, R131 ;  /* 0x0000008300837308 */ /* 0x000fe20000000800 */
[C---:B------:R-:W-:Y:S03]  /*4af0*/  HMMA.16816.F32 R56, R48.reuse, R52, RZ ;  /* 0x000000343038723c */ /* 0x040fe600000018ff */
[----:B------:R-:W-:Y:S04]  /*4b00*/  MUFU.EX2 R137, R137 ;  /* 0x0000008900897308 */ /* 0x000fe80000000800 */
[----:B------:R-:W-:Y:S01]  /*4b10*/  MUFU.EX2 R166, R166 ;  /* 0x000000a600a67308 */ /* 0x000fe20000000800 */
[C---:B---3--:R-:W-:Y:S01]  /*4b20*/  HMMA.16816.F32 R36, R48.reuse, R40, RZ ;  /* 0x000000283024723c */ /* 0x048fe200000018ff */
[-CC-:B--2---:R-:W-:Y:S01]  /*4b30*/  FFMA.FTZ R114, R107, R100.reuse, -R109.reuse ;  /* 0x000000646b727223 */ /* 0x184fe2000001086d */
[----:B------:R-:W-:Y:S01]  /*4b40*/  FFMA.FTZ R107, R102, R100, -R109 ;  /* 0x00000064666b7223 */ /* 0x000fe2000001086d */
[----:B------:R-:W-:Y:S04]  /*4b50*/  MUFU.EX2 R105, R105 ;  /* 0x0000006900697308 */ /* 0x000fe80000000800 */
        /* <DEDUP_REMOVED lines=8> */
[----:B----4-:R-:W-:-:S02]  /*4be0*/  F2FP.F16.F32.PACK_AB R4, R96, R97 ;  /* 0x000000616004723e */ /* 0x010fc400000000ff */
[----:B-1----:R-:W-:Y:S01]  /*4bf0*/  F2FP.F16.F32.PACK_AB R5, R98, R99 ;  /* 0x000000636205723e */ /* 0x002fe200000000ff */
[----:B------:R-:W-:-:S04]  /*4c00*/  FADD.FTZ R99, R99, R28 ;  /* 0x0000001c63637221 */ /* 0x000fc80000010000 */
[----:B------:R-:W-:Y:S01]  /*4c10*/  HMMA.16816.F32 R48, R48, R6, RZ ;  /* 0x000000063030723c */ /* 0x000fe200000018ff */
[----:B------:R-:W-:Y:S01]  /*4c20*/  F2FP.F16.F32.PACK_AB R6, R93, R92 ;  /* 0x0000005c5d06723e */ /* 0x000fe200000000ff */
[----:B------:R-:W-:Y:S01]  /*4c30*/  FADD.FTZ R98, R98, R99 ;  /* 0x0000006362627221 */ /* 0x000fe20000010000 */
[----:B------:R-:W-:-:S03]  /*4c40*/  F2FP.F16.F32.PACK_AB R7, R94, R95 ;  /* 0x0000005f5e07723e */ /* 0x000fc600000000ff */
[----:B------:R-:W-:-:S04]  /*4c50*/  FADD.FTZ R95, R95, R98 ;  /* 0x000000625f5f7221 */ /* 0x000fc80000010000 */
[----:B-----5:R-:W-:Y:S01]  /*4c60*/  HMMA.16816.F32 R80, R4, R16, R80 ;  /* 0x000000100450723c */ /* 0x020fe20000001850 */
        /* <DEDUP_REMOVED lines=10> */
[----:B-1----:R-:W-:Y:S01]  /*4d10*/  HMMA.16816.F32 R36, R4, R16, R36 ;  /* 0x000000100424723c */ /* 0x002fe20000001824 */
[----:B------:R-:W-:-:S02]  /*4d20*/  FFMA.FTZ R16, R110, R100, -R109 ;  /* 0x000000646e107223 */ /* 0x000fc4000001086d */
[----:B------:R1:W4:Y:S04]  /*4d30*/  MUFU.EX2 R110, R112 ;  /* 0x00000070006e7308 */ /* 0x0003280000000800 */
[----:B------:R5:W3:Y:S01]  /*4d40*/  MUFU.EX2 R108, R16 ;  /* 0x00000010006c7308 */ /* 0x000ae20000000800 */
[C---:B------:R-:W-:Y:S01]  /*4d50*/  HMMA.16816.F32 R60, R4.reuse, R22, R60 ;  /* 0x00000016043c723c */ /* 0x040fe2000000183c */
[----:B------:R-:W-:Y:S07]  /*4d60*/  LDSM.16.MT88.4 R20, [R91+0x6800] ;  /* 0x006800005b14783b */ /* 0x000fee0000004200 */
[C---:B------:R-:W-:Y:S01]  /*4d70*/  HMMA.16816.F32 R40, R4.reuse, R18, R40 ;  /* 0x000000120428723c */ /* 0x040fe20000001828 */
[----:B-1----:R-:W-:Y:S01]  /*4d80*/  FFMA.FTZ R112, R26, R100, -R123 ;  /* 0x000000641a707223 */ /* 0x002fe2000001087b */
[----:B-----5:R-:W1:Y:S05]  /*4d90*/  LDSM.16.MT88.4 R16, [R91+0x7800] ;  /* 0x007800005b10783b */ /* 0x020e6a0000004200 */
[----:B------:R-:W-:Y:S01]  /*4da0*/  MUFU.EX2 R112, R112 ;  /* 0x0000007000707308 */ /* 0x000fe20000000800 */
[C---:B--2---:R-:W-:Y:S08]  /*4db0*/  HMMA.16816.F32 R44, R4.reuse, R12, R44 ;  /* 0x0000000c042c723c */ /* 0x044ff0000000182c */
[----:B------:R-:W-:Y:S01]  /*4dc0*/  HMMA.16816.F32 R48, R4, R14, R48 ;  /* 0x0000000e0430723c */ /* 0x000fe20000001830 */
[----:B------:R-:W2:Y:S01]  /*4dd0*/  LDSM.16.MT88.4 R12, [R101+0x7800] ;  /* 0x00780000650c783b */ /* 0x000ea20000004200 */
[----:B------:R-:W-:-:S02]  /*4de0*/  F2FP.F16.F32.PACK_AB R4, R129, R104 ;  /* 0x000000688104723e */ /* 0x000fc400000000ff */
[----:B----4-:R-:W-:Y:S02]  /*4df0*/  F2FP.F16.F32.PACK_AB R5, R110, R131 ;  /* 0x000000836e05723e */ /* 0x010fe400000000ff */
[----:B------:R-:W-:Y:S02]  /*4e00*/  F2FP.F16.F32.PACK_AB R6, R106, R115 ;  /* 0x000000736a06723e */ /* 0x000fe400000000ff */
[----:B---3--:R-:W-:-:S07]  /*4e10*/  F2FP.F16.F32.PACK_AB R7, R137, R108 ;  /* 0x0000006c8907723e */ /* 0x008fce00000000ff */
[C---:B------:R-:W-:Y:S08]  /*4e20*/  HMMA.16816.F32 R80, R4.reuse, R8, R80 ;  /* 0x000000080450723c */ /* 0x040ff00000001850 */
[C---:B------:R-:W-:Y:S01]  /*4e30*/  HMMA.16816.F32 R76, R4.reuse, R10, R76 ;  /* 0x0000000a044c723c */ /* 0x040fe2000000184c */
[----:B------:R-:W3:Y:S07]  /*4e40*/  LDSM.16.MT88.4 R8, [R101+0x8800] ;  /* 0x008800006508783b */ /* 0x000eee0000004200 */
[C---:B-1----:R-:W-:Y:S01]  /*4e50*/  HMMA.16816.F32 R56, R4.reuse, R16, R56 ;  /* 0x000000100438723c */ /* 0x042fe20000001838 */
[-CC-:B------:R-:W-:Y:S01]  /*4e60*/  FFMA.FTZ R17, R24, R100.reuse, -R123.reuse ;  /* 0x0000006418117223 */ /* 0x180fe2000001087b */
[----:B------:R-:W-:Y:S01]  /*4e70*/  FFMA.FTZ R16, R113, R100, -R123 ;  /* 0x0000006471107223 */ /* 0x000fe2000001087b */
[----:B------:R-:W-:Y:S02]  /*4e80*/  LDSM.16.MT88.4 R24, [R101+0x6c00] ;  /* 0x006c00006518783b */ /* 0x000fe40000004200 */
[----:B------:R-:W1:Y:S03]  /*4e90*/  MUFU.EX2 R113, R17 ;  /* 0x0000001100717308 */ /* 0x000e660000000800 */
[C---:B------:R-:W-:Y:S01]  /*4ea0*/  HMMA.16816.F32 R52, R4.reuse, R18, R52 ;  /* 0x000000120434723c */ /* 0x040fe20000001834 */
[----:B------:R4:W5:Y:S07]  /*4eb0*/  MUFU.EX2 R111, R16 ;  /* 0x00000010006f7308 */ /* 0x00096e0000000800 */
[C---:B--2---:R-:W-:Y:S01]  /*4ec0*/  HMMA.16816.F32 R64, R4.reuse, R12, R64 ;  /* 0x0000000c0440723c */ /* 0x044fe20000001840 */
[----:B----4-:R-:W-:Y:S07]  /*4ed0*/  LDSM.16.MT88.4 R16, [R91+0x6c00] ;  /* 0x006c00005b10783b */ /* 0x010fee0000004200 */
[C---:B------:R-:W-:Y:S01]  /*4ee0*/  HMMA.16816.F32 R60, R4.reuse, R14, R60 ;  /* 0x0000000e043c723c */ /* 0x040fe2000000183c */
[----:B------:R-:W2:Y:S07]  /*4ef0*/  LDSM.16.MT88.4 R12, [R91+0x8800] ;  /* 0x008800005b0c783b */ /* 0x000eae0000004200 */
        /* <DEDUP_REMOVED lines=13> */
[C---:B---3--:R-:W-:Y:S08]  /*4fd0*/  HMMA.16816.F32 R36, R4.reuse, R8, R36 ;  /* 0x000000080424723c */ /* 0x048ff00000001824 */
[C---:B------:R-:W-:Y:S01]  /*4fe0*/  HMMA.16816.F32 R40, R4.reuse, R10, R40 ;  /* 0x0000000a0428723c */ /* 0x040fe20000001828 */
[----:B------:R-:W2:Y:S07]  /*4ff0*/  LDSM.16.MT88.4 R8, [R91+0x8c00] ;  /* 0x008c00005b08783b */ /* 0x000eae0000004200 */
[----:B------:R-:W-:Y:S01]  /*5000*/  HMMA.16816.F32 R72, R4, R16, R72 ;  /* 0x000000100448723c */ /* 0x000fe20000001848 */
[----:B------:R-:W-:-:S04]  /*5010*/  FADD.FTZ R17, R97, R30 ;  /* 0x0000001e61117221 */ /* 0x000fc80000010000 */
[----:B------:R-:W-:-:S03]  /*5020*/  FADD.FTZ R17, R96, R17 ;  /* 0x0000001160117221 */ /* 0x000fc60000010000 */
[----:B------:R-:W-:Y:S01]  /*5030*/  HMMA.16816.F32 R80, R4, R24, R80 ;  /* 0x000000180450723c */ /* 0x000fe20000001850 */
[----:B------:R-:W-:-:S04]  /*5040*/  FADD.FTZ R92, R92, R17 ;  /* 0x000000115c5c7221 */ /* 0x000fc80000010000 */
[----:B------:R-:W-:-:S03]  /*5050*/  FADD.FTZ R93, R93, R92 ;  /* 0x0000005c5d5d7221 */ /* 0x000fc60000010000 */
        /* <DEDUP_REMOVED lines=12> */
[----:B------:R-:W-:Y:S01]  /*5120*/  FADD.FTZ R9, R115, R12 ;  /* 0x0000000c73097221 */ /* 0x000fe20000010000 */
[----:B------:R-:W-:-:S03]  /*5130*/  FADD.FTZ R105, R105, R102 ;  /* 0x0000006669697221 */ /* 0x000fc60000010000 */
[----:B------:R-:W-:Y:S01]  /*5140*/  FADD.FTZ R9, R106, R9 ;  /* 0x000000096a097221 */ /* 0x000fe20000010000 */
[----:B------:R-:W-:Y:S02]  /*5150*/  FADD.FTZ R160, R160, R105 ;  /* 0x00000069a0a07221 */ /* 0x000fe40000010000 */
[----:B------:R-:W-:Y:S01]  /*5160*/  HMMA.16816.F32 R60, R4, R22, R60 ;  /* 0x00000016043c723c */ /* 0x000fe2000000183c */
[----:B------:R-:W-:-:S04]  /*5170*/  FADD.FTZ R112, R112, R9 ;  /* 0x0000000970707221 */ /* 0x000fc80000010000 */
[----:B------:R-:W-:-:S03]  /*5180*/  FADD.FTZ R112, R113, R112 ;  /* 0x0000007071707221 */ /* 0x000fc60000010000 */
[----:B------:R-:W-:Y:S01]  /*5190*/  HMMA.16816.F32 R68, R4, R18, R68 ;  /* 0x000000120444723c */ /* 0x000fe20000001844 */
[----:B------:R-:W-:-:S04]  /*51a0*/  FADD.FTZ R111, R111, R112 ;  /* 0x000000706f6f7221 */ /* 0x000fc80000010000 */
[----:B------:R-:W-:-:S03]  /*51b0*/  FADD.FTZ R166, R166, R111 ;  /* 0x0000006fa6a67221 */ /* 0x000fc60000010000 */
[C---:B------:R-:W-:Y:S08]  /*51c0*/  HMMA.16816.F32 R52, R4.reuse, R14, R52 ;  /* 0x0000000e0434723c */ /* 0x040ff00000001834 */
        /* <DEDUP_REMOVED lines=70> */
.L_x_7897:
        /* <DEDUP_REMOVED lines=8> */
.L_x_7898:
[----:B------:R-:W-:Y:S05]  /*56b0*/  BSYNC.RECONVERGENT B0 ;  /* 0x0000000000007941 */ /* 0x000fea0003800200 */
.L_x_7896:
        /* <DEDUP_REMOVED lines=38> */
[----:B------:R-:W-:Y:S01]  /*5920*/  ISETP.NE.AND P1, PT, R89, RZ, PT ;  /* 0x000000ff5900720c */ /* 0x000fe20003f25270 */
[----:B------:R-:W-:Y:S02]  /*5930*/  BSSY.RECONVERGENT B1, `(.L_x_7899) ;  /* 0x0000199000017945 */ /* 0x000fe40003800200 */
[----:B------:R-:W-:Y:S01]  /*5940*/  LDSM.16.M88.4 R96, [R121] ;  /* 0x000000007960783b */ /* 0x000fe20000000200 */
[----:B------:R-:W-:-:S03]  /*5950*/  SEL R88, R88, 0xffffffe0, !P1 ;  /* 0xffffffe058587807 */ /* 0x000fc60004800000 */
[----:B------:R-:W4:Y:S02]  /*5960*/  LDSM.16.M88.4 R12, [R120+0x3000] ;  /* 0x00300000780c783b */ /* 0x000f240000000200 */
[--C-:B------:R-:W-:Y:S02]  /*5970*/  IMAD.IADD R129, R121, 0x1, R88.reuse ;  /* 0x0000000179817824 */ /* 0x100fe400078e0258 */
[----:B------:R-:W-:Y:S01]  /*5980*/  IMAD.IADD R123, R120, 0x1, R88 ;  /* 0x00000001787b7824 */ /* 0x000fe200078e0258 */
[----:B-1----:R-:W2:Y:S04]  /*5990*/  LDSM.16.M88.4 R4, [R120+0x3400] ;  /* 0x003400007804783b */ /* 0x002ea80000000200 */
[----:B------:R-:W1:Y:S04]  /*59a0*/  LDSM.16.M88.4 R32, [R120+0x3800] ;  /* 0x003800007820783b */ /* 0x000e680000000200 */
[----:B------:R-:W5:Y:S04]  /*59b0*/  LDSM.16.M88.4 R92, [R120+0x3c00] ;  /* 0x003c0000785c783b */ /* 0x000f680000000200 */
[----:B------:R-:W-:Y:S04]  /*59c0*/  LDSM.16.M88.4 R24, [R129] ;  /* 0x000000008118783b */ /* 0x000fe80000000200 */
[----:B------:R-:W5:Y:S04]  /*59d0*/  LDSM.16.M88.4 R20, [R123+0x3000] ;  /* 0x003000007b14783b */ /* 0x000f680000000200 */
[----:B------:R-:W5:Y:S04]  /*59e0*/  LDSM.16.M88.4 R108, [R123+0x3400] ;  /* 0x003400007b6c783b */ /* 0x000f680000000200 */
[----:B------:R-:W5:Y:S04]  /*59f0*/  LDSM.16.M88.4 R28, [R123+0x3800] ;  /* 0x003800007b1c783b */ /* 0x000f680000000200 */
[----:B------:R-:W5:Y:S04]  /*5a00*/  LDSM.16.M88.4 R104, [R123+0x3c00] ;  /* 0x003c00007b68783b */ /* 0x000f680000000200 */
[----:B------:R-:W-:Y:S01]  /*5a10*/  LDSM.16.M88.4 R112, [R120+0x5400] ;  /* 0x005400007870783b */ /* 0x000fe20000000200 */
[C---:B----4-:R-:W-:Y:S03]  /*5a20*/  HMMA.16816.F32 R16, R96.reuse, R12, RZ ;  /* 0x0000000c6010723c */ /* 0x050fe600000018ff */
[----:B------:R-:W0:Y:S05]  /*5a30*/  LDGDEPBAR ;  /* 0x00000000000079af */ /* 0x000e2a0000000000 */
[C---:B------:R-:W-:Y:S08]  /*5a40*/  HMMA.16816.F32 R12, R96.reuse, R14, RZ ;  /* 0x0000000e600c723c */ /* 0x040ff000000018ff */
[C---:B--2---:R-:W-:Y:S08]  /*5a50*/  HMMA.16816.F32 R8, R96.reuse, R4, RZ ;  /* 0x000000046008723c */ /* 0x044ff000000018ff */
[C---:B-1----:R-:W-:Y:S08]  /*5a60*/  HMMA.16816.F32 R88, R96.reuse, R32, RZ ;  /* 0x000000206058723c */ /* 0x042ff000000018ff */
[C---:B------:R-:W-:Y:S08]  /*5a70*/  HMMA.16816.F32 R4, R96.reuse, R6, RZ ;  /* 0x000000066004723c */ /* 0x040ff000000018ff */
[C---:B------:R-:W-:Y:S08]  /*5a80*/  HMMA.16816.F32 R32, R96.reuse, R34, RZ ;  /* 0x000000226020723c */ /* 0x040ff000000018ff */
[C---:B-----5:R-:W-:Y:S08]  /*5a90*/  HMMA.16816.F32 R100, R96.reuse, R92, RZ ;  /* 0x0000005c6064723c */ /* 0x060ff000000018ff */
[----:B------:R-:W-:Y:S01]  /*5aa0*/  HMMA.16816.F32 R96, R96, R94, RZ ;  /* 0x0000005e6060723c */ /* 0x000fe200000018ff */
        /* <DEDUP_REMOVED lines=9> */
[----:B------:R-:W2:Y:S07]  /*5b40*/  LDSM.16.M88.4 R28, [R120+0x4400] ;  /* 0x00440000781c783b */ /* 0x000eae0000000200 */
[C---:B------:R-:W-:Y:S08]  /*5b50*/  HMMA.16816.F32 R100, R24.reuse, R104, R100 ;  /* 0x000000681864723c */ /* 0x040ff00000001864 */
[----:B------:R-:W-:Y:S01]  /*5b60*/  HMMA.16816.F32 R96, R24, R106, R96 ;  /* 0x0000006a1860723c */ /* 0x000fe20000001860 */
[----:B------:R-:W4:Y:S04]  /*5b70*/  LDSM.16.M88.4 R24, [R120+0x4800] ;  /* 0x004800007818783b */ /* 0x000f280000000200 */
[----:B------:R-:W5:Y:S03]  /*5b80*/  LDSM.16.M88.4 R104, [R120+0x4c00] ;  /* 0x004c00007868783b */ /* 0x000f660000000200 */
        /* <DEDUP_REMOVED lines=10> */
[----:B------:R-:W-:Y:S01]  /*5c30*/  HMMA.16816.F32 R96, R92, R106, R96 ;  /* 0x0000006a5c60723c */ /* 0x000fe20000001860 */
[----:B------:R-:W5:Y:S04]  /*5c40*/  LDSM.16.M88.4 R92, [R121+0x2000] ;  /* 0x00200000795c783b */ /* 0x000f680000000200 */
[----:B------:R-:W-:Y:S03]  /*5c50*/  LDSM.16.M88.4 R104, [R123+0x4c00] ;  /* 0x004c00007b68783b */ /* 0x000fe60000000200 */
[C---:B-1----:R-:W-:Y:S08]  /*5c60*/  HMMA.16816.F32 R16, R108.reuse, R20, R16 ;  /* 0x000000146c10723c */ /* 0x042ff00000001810 */
        /* <DEDUP_REMOVED lines=8> */
[C---:B-----5:R-:W-:Y:S08]  /*5cf0*/  HMMA.16816.F32 R8, R92.reuse, R112, R8 ;  /* 0x000000705c08723c */ /* 0x060ff00000001808 */
[C---:B-1----:R-:W-:Y:S08]  /*5d00*/  HMMA.16816.F32 R16, R92.reuse, R20, R16 ;  /* 0x000000145c10723c */ /* 0x042ff00000001810 */
[C---:B------:R-:W-:Y:S01]  /*5d10*/  HMMA.16816.F32 R12, R92.reuse, R22, R12 ;  /* 0x000000165c0c723c */ /* 0x040fe2000000180c */
[----:B------:R-:W1:Y:S07]  /*5d20*/  LDSM.16.M88.4 R20, [R123+0x5400] ;  /* 0x005400007b14783b */ /* 0x000e6e0000000200 */
[----:B------:R-:W-:Y:S01]  /*5d30*/  HMMA.16816.F32 R4, R92, R114, R4 ;  /* 0x000000725c04723c */ /* 0x000fe20000001804 */
[----:B------:R-:W4:Y:S07]  /*5d40*/  LDSM.16.M88.4 R112, [R120+0x5c00] ;  /* 0x005c00007870783b */ /* 0x000f2e0000000200 */
[----:B------:R-:W-:Y:S08]  /*5d50*/  HMMA.16816.F32 R100, R108, R104, R100 ;  /* 0x000000686c64723c */ /* 0x000ff00000001864 */
[C---:B--2---:R-:W-:Y:S08]  /*5d60*/  HMMA.16816.F32 R16, R28.reuse, R24, R16 ;  /* 0x000000181c10723c */ /* 0x044ff00000001810 */
[----:B------:R-:W-:Y:S01]  /*5d70*/  HMMA.16816.F32 R12, R28, R26, R12 ;  /* 0x0000001a1c0c723c */ /* 0x000fe2000000180c */
[----:B------:R-:W2:Y:S07]  /*5d80*/  LDSM.16.M88.4 R24, [R120+0x5800] ;  /* 0x005800007818783b */ /* 0x000eae0000000200 */
[----:B------:R-:W-:Y:S03]  /*5d90*/  HMMA.16816.F32 R96, R108, R106, R96 ;  /* 0x0000006a6c60723c */ /* 0x000fe60000001860 */
[-C--:B---3--:R-:W-:Y:S01]  /*5da0*/  FMUL.FTZ R16, R16, R122.reuse ;  /* 0x0000007a10107220 */ /* 0x088fe20000410000 */
[-C--:B------:R-:W-:Y:S01]  /*5db0*/  FMUL.FTZ R105, R18, R122.reuse ;  /* 0x0000007a12697220 */ /* 0x080fe20000410000 */
[-C--:B------:R-:W-:Y:S01]  /*5dc0*/  FMUL.FTZ R17, R17, R122.reuse ;  /* 0x0000007a11117220 */ /* 0x080fe20000410000 */
[----:B------:R-:W-:-:S02]  /*5dd0*/  FMUL.FTZ R104, R19, R122 ;  /* 0x0000007a13687220 */ /* 0x000fc40000410000 */
[----:B-1----:R-:W-:Y:S01]  /*5de0*/  HMMA.16816.F32 R8, R28, R20, R8 ;  /* 0x000000141c08723c */ /* 0x002fe20000001808 */
[----:B------:R1:W3:Y:S02]  /*5df0*/  MUFU.TANH R21, R16 ;  /* 0x0000001000157308 */ /* 0x0002e40000002400 */
[-C--:B------:R-:W-:Y:S01]  /*5e00*/  FMUL.FTZ R12, R12, R122.reuse ;  /* 0x0000007a0c0c7220 */ /* 0x080fe20000410000 */
[----:B------:R-:W-:-:S04]  /*5e10*/  FMUL.FTZ R13, R13, R122 ;  /* 0x0000007a0d0d7220 */ /* 0x000fc80000410000 */
[----:B------:R-:W-:Y:S01]  /*5e20*/  HMMA.16816.F32 R4, R28, R22, R4 ;  /* 0x000000161c04723c */ /* 0x000fe20000001804 */
[----:B------:R-:W5:Y:S07]  /*5e30*/  MUFU.TANH R105, R105 ;  /* 0x0000006900697308 */ /* 0x000f6e0000002400 */
[----:B----4-:R-:W-:Y:S01]  /*5e40*/  HMMA.16816.F32 R100, R92, R112, R100 ;  /* 0x000000705c64723c */ /* 0x010fe20000001864 */
[----:B------:R4:W5:Y:S01]  /*5e50*/  MUFU.TANH R20, R17 ;  /* 0x0000001100147308 */ /* 0x0009620000002400 */
[----:B-1----:R-:W-:-:S02]  /*5e60*/  IMAD.SHL.U32 R16, R0, 0x40, RZ ;  /* 0x0000004000107824 */ /* 0x002fc400078e00ff */
[-C--:B------:R-:W-:Y:S01]  /*5e70*/  FMUL.FTZ R23, R9, R122.reuse ;  /* 0x0000007a09177220 */ /* 0x080fe20000410000 */
[-C--:B------:R-:W-:Y:S01]  /*5e80*/  FMUL.FTZ R22, R10, R122.reuse ;  /* 0x0000007a0a167220 */ /* 0x080fe20000410000 */
[-C--:B------:R-:W-:Y:S02]  /*5e90*/  FMUL.FTZ R8, R8, R122.reuse ;  /* 0x0000007a08087220 */ /* 0x080fe40000410000 */
[----:B------:R-:W-:Y:S01]  /*5ea0*/  HMMA.16816.F32 R96, R92, R114, R96 ;  /* 0x000000725c60723c */ /* 0x000fe20000001860 */
[----:B------:R-:W-:Y:S02]  /*5eb0*/  MUFU.TANH R18, R12 ;  /* 0x0000000c00127308 */ /* 0x000fe40000002400 */
[----:B------:R-:W-:-:S05]  /*5ec0*/  FMUL.FTZ R6, R6, R122 ;  /* 0x0000007a06067220 */ /* 0x000fca0000410000 */
[----:B--2---:R-:W-:Y:S01]  /*5ed0*/  HMMA.16816.F32 R88, R92, R24, R88 ;  /* 0x000000185c58723c */ /* 0x004fe20000001858 */
[----:B------:R1:W-:Y:S01]  /*5ee0*/  MUFU.TANH R19, R13 ;  /* 0x0000000d00137308 */ /* 0x0003e20000002400 */
[-C--:B------:R-:W-:Y:S01]  /*5ef0*/  FMUL.FTZ R24, R14, R122.reuse ;  /* 0x0000007a0e187220 */ /* 0x080fe20000410000 */
[----:B----4-:R-:W-:Y:S01]  /*5f00*/  LOP3.LUT R17, R16, R87, RZ, 0xfc, !PT ;  /* 0x0000005710117212 */ /* 0x010fe200078efcff */
[----:B------:R-:W-:-:S04]  /*5f10*/  FMUL.FTZ R25, R15, R122 ;  /* 0x0000007a0f197220 */ /* 0x000fc80000410000 */
[----:B------:R-:W-:Y:S01]  /*5f20*/  VIADD R9, R17, 0xffffff80 ;  /* 0xffffff8011097836 */ /* 0x000fe20000000000 */
[----:B------:R-:W2:Y:S01]  /*5f30*/  MUFU.TANH R104, R104 ;  /* 0x0000006800687308 */ /* 0x000ea20000002400 */
[----:B------:R-:W-:Y:S01]  /*5f40*/  HMMA.16816.F32 R32, R92, R26, R32 ;  /* 0x0000001a5c20723c */ /* 0x000fe20000001820 */
[----:B------:R-:W-:Y:S01]  /*5f50*/  FMUL.FTZ R27, R11, R122 ;  /* 0x0000007a0b1b7220 */ /* 0x000fe20000410000 */
[----:B------:R-:W-:Y:S01]  /*5f60*/  VIADD R11, R17, 0xffffff88 ;  /* 0xffffff88110b7836 */ /* 0x000fe20000000000 */
[-C--:B------:R-:W-:Y:S02]  /*5f70*/  ISETP.GT.AND P2, PT, R116, R9.reuse, PT ;  /* 0x000000097400720c */ /* 0x080fe40003f44270 */
[----:B------:R-:W-:Y:S02]  /*5f80*/  ISETP.GT.AND P1, PT, R84, R9, PT ;  /* 0x000000095400720c */ /* 0x000fe40003f24270 */
[----:B---3--:R-:W-:Y:S01]  /*5f90*/  FSEL R21, R21, -INF , !P2 ;  /* 0xff80000015157808 */ /* 0x008fe20005000000 */
[----:B------:R-:W3:Y:S01]  /*5fa0*/  MUFU.TANH R24, R24 ;  /* 0x0000001800187308 */ /* 0x000ee20000002400 */
[----:B-1----:R-:W1:Y:S01]  /*5fb0*/  LDSM.16.M88.4 R12, [R123+0x5800] ;  /* 0x005800007b0c783b */ /* 0x002e620000000200 */
[----:B------:R-:W-:-:S02]  /*5fc0*/  ISETP.GE.AND P6, PT, R9, R140, PT ;  /* 0x0000008c0900720c */ /* 0x000fc40003fc6270 */
[----:B------:R-:W-:Y:S01]  /*5fd0*/  ISETP.GE.AND P2, PT, R9, R139, PT ;  /* 0x0000008b0900720c */ /* 0x000fe20003f46270 */
[----:B------:R-:W-:Y:S01]  /*5fe0*/  VIADD R9, R17, 0xffffff81 ;  /* 0xffffff8111097836 */ /* 0x000fe20000000000 */
[----:B-----5:R-:W-:Y:S01]  /*5ff0*/  FSEL R10, R105, -INF , !P1 ;  /* 0xff800000690a7808 */ /* 0x020fe20004800000 */
[----:B------:R-:W-:Y:S01]  /*6000*/  VIADD R105, R17, 0xffffff90 ;  /* 0xffffff9011697836 */ /* 0x000fe20000000000 */
[----:B------:R2:W-:Y:S01]  /*6010*/  MUFU.TANH R26, R8 ;  /* 0x00000008001a7308 */ /* 0x0005e20000002400 */
[----:B------:R-:W-:Y:S01]  /*6020*/  FSEL R174, R21, -INF , !P6 ;  /* 0xff80000015ae7808 */ /* 0x000fe20007000000 */
[-C--:B------:R-:W-:Y:S01]  /*6030*/  FMUL.FTZ R21, R4, R122.reuse ;  /* 0x0000007a04157220 */ /* 0x080fe20000410000 */
[----:B------:R-:W-:Y:S01]  /*6040*/  FSEL R10, R10, -INF , !P2 ;  /* 0xff8000000a0a7808 */ /* 0x000fe20005000000 */
[----:B------:R-:W-:Y:S01]  /*6050*/  FMUL.FTZ R4, R5, R122 ;  /* 0x0000007a05047220 */ /* 0x000fe20000410000 */
[-C--:B------:R-:W-:Y:S01]  /*6060*/  ISETP.GT.AND P2, PT, R84, R9.reuse, PT ;  /* 0x000000095400720c */ /* 0x080fe20003f44270 */
[----:B------:R-:W-:Y:S01]  /*6070*/  VIADD R5, R17, 0xffffff89 ;  /* 0xffffff8911057836 */ /* 0x000fe20000000000 */
[----:B------:R-:W-:Y:S01]  /*6080*/  ISETP.GT.AND P1, PT, R116, R9, PT ;  /* 0x000000097400720c */ /* 0x000fe20003f24270 */
[----:B------:R-:W4:Y:S01]  /*6090*/  MUFU.TANH R25, R25 ;  /* 0x0000001900197308 */ /* 0x000f220000002400 */
[----:B------:R-:W-:-:S02]  /*60a0*/  ISETP.GE.AND P6, PT, R9, R140, PT ;  /* 0x0000008c0900720c */ /* 0x000fc40003fc6270 */
[----:B------:R-:W-:Y:S02]  /*60b0*/  FSEL R20, R20, -INF , !P1 ;  /* 0xff80000014147808 */ /* 0x000fe40004800000 */
[----:B------:R-:W-:Y:S02]  /*60c0*/  ISETP.GE.AND P1, PT, R9, R139, PT ;  /* 0x0000008b0900720c */ /* 0x000fe40003f26270 */
[----:B------:R-:W-:Y:S01]  /*60d0*/  FSEL R9, R20, -INF , !P6 ;  /* 0xff80000014097808 */ /* 0x000fe20007000000 */
[----:B------:R-:W5:Y:S01]  /*60e0*/  MUFU.TANH R22, R22 ;  /* 0x0000001600167308 */ /* 0x000f620000002400 */
[----:B------:R-:W-:Y:S02]  /*60f0*/  ISETP.GE.AND P6, PT, R11, R140, PT ;  /* 0x0000008c0b00720c */ /* 0x000fe40003fc6270 */
[----:B--2---:R-:W-:Y:S02]  /*6100*/  FSEL R8, R104, -INF , !P2 ;  /* 0xff80000068087808 */ /* 0x004fe40005000000 */
[----:B------:R-:W-:-:S02]  /*6110*/  ISETP.GT.AND P2, PT, R116, R11, PT ;  /* 0x0000000b7400720c */ /* 0x000fc40003f44270 */
[----:B------:R-:W-:Y:S01]  /*6120*/  FSEL R8, R8, -INF , !P1 ;  /* 0xff80000008087808 */ /* 0x000fe20004800000 */
[----:B------:R-:W2:Y:S01]  /*6130*/  MUFU.TANH R23, R23 ;  /* 0x0000001700177308 */ /* 0x000ea20000002400 */
[----:B------:R-:W-:Y:S02]  /*6140*/  FSEL R18, R18, -INF , !P2 ;  /* 0xff80000012127808 */ /* 0x000fe40005000000 */
[----:B------:R-:W-:Y:S02]  /*6150*/  ISETP.GT.AND P2, PT, R84, R11, PT ;  /* 0x0000000b5400720c */ /* 0x000fe40003f44270 */
[----:B------:R-:W-:Y:S02]  /*6160*/  ISETP.GE.AND P1, PT, R11, R139, PT ;  /* 0x0000008b0b00720c */ /* 0x000fe40003f26270 */
[----:B---3--:R-:W-:Y:S01]  /*6170*/  FSEL R24, R24, -INF , !P2 ;  /* 0xff80000018187808 */ /* 0x008fe20005000000 */
[----:B------:R-:W3:Y:S01]  /*6180*/  MUFU.TANH R27, R27 ;  /* 0x0000001b001b7308 */ /* 0x000ee20000002400 */
[----:B------:R-:W-:Y:S01]  /*6190*/  ISETP.GT.AND P2, PT, R116, R5, PT ;  /* 0x000000057400720c */ /* 0x000fe20003f44270 */
[----:B-1----:R-:W-:Y:S01]  /*61a0*/  HMMA.16816.F32 R88, R28, R12, R88 ;  /* 0x0000000c1c58723c */ /* 0x002fe20000001858 */
[----:B------:R-:W-:Y:S01]  /*61b0*/  FSEL R12, R18, -INF , !P6 ;  /* 0xff800000120c7808 */ /* 0x000fe20007000000 */
[----:B------:R-:W-:Y:S01]  /*61c0*/  FMUL.FTZ R13, R7, R122 ;  /* 0x0000007a070d7220 */ /* 0x000fe20000410000 */
[----:B------:R-:W-:-:S02]  /*61d0*/  FSEL R19, R19, -INF , !P2 ;  /* 0xff80000013137808 */ /* 0x000fc40005000000 */
[----:B------:R-:W-:Y:S01]  /*61e0*/  ISETP.GT.AND P2, PT, R84, R5, PT ;  /* 0x000000055400720c */ /* 0x000fe20003f44270 */
[----:B------:R-:W-:Y:S01]  /*61f0*/  MUFU.TANH R11, R4 ;  /* 0x00000004000b7308 */ /* 0x000fe20000002400 */
[----:B------:R-:W-:Y:S01]  /*6200*/  FSEL R18, R24, -INF , !P1 ;  /* 0xff80000018127808 */ /* 0x000fe20004800000 */
[----:B------:R-:W-:Y:S01]  /*6210*/  HMMA.16816.F32 R32, R28, R14, R32 ;  /* 0x0000000e1c20723c */ /* 0x000fe20000001820 */
[----:B------:R-:W-:Y:S02]  /*6220*/  ISETP.GE.AND P1, PT, R5, R139, PT ;  /* 0x0000008b0500720c */ /* 0x000fe40003f26270 */
[----:B----4-:R-:W-:Y:S02]  /*6230*/  FSEL R25, R25, -INF , !P2 ;  /* 0xff80000019197808 */ /* 0x010fe40005000000 */
[----:B------:R-:W-:Y:S01]  /*6240*/  ISETP.GE.AND P6, PT, R5, R140, PT ;  /* 0x0000008c0500720c */ /* 0x000fe20003fc6270 */
[----:B------:R1:W-:Y:S01]  /*6250*/  MUFU.TANH R104, R6 ;  /* 0x0000000600687308 */ /* 0x0003e20000002400 */
[----:B------:R-:W-:Y:S01]  /*6260*/  FSEL R176, R25, -INF , !P1 ;  /* 0xff80000019b07808 */ /* 0x000fe20004800000 */
[----:B------:R-:W-:Y:S01]  /*6270*/  VIADD R25, R17, 0xffffff91 ;  /* 0xffffff9111197836 */ /* 0x000fe20000000000 */
[----:B------:R-:W-:-:S02]  /*6280*/  ISETP.GT.AND P2, PT, R116, R105, PT ;  /* 0x000000697400720c */ /* 0x000fc40003f44270 */
[----:B------:R-:W-:Y:S01]  /*6290*/  ISETP.GT.AND P1, PT, R84, R105, PT ;  /* 0x000000695400720c */ /* 0x000fe20003f24270 */
[-C--:B------:R-:W-:Y:S01]  /*62a0*/  FMUL.FTZ R90, R90, R122.reuse ;  /* 0x0000007a5a5a7220 */ /* 0x080fe20000410000 */
[----:B------:R-:W-:Y:S01]  /*62b0*/  FSEL R14, R19, -INF , !P6 ;  /* 0xff800000130e7808 */ /* 0x000fe20007000000 */
[----:B------:R-:W4:Y:S01]  /*62c0*/  MUFU.TANH R21, R21 ;  /* 0x0000001500157308 */ /* 0x000f220000002400 */
[----:B------:R-:W-:Y:S01]  /*62d0*/  FSEL R24, R26, -INF , !P2 ;  /* 0xff8000001a187808 */ /* 0x000fe20005000000 */
[-C--:B------:R-:W-:Y:S01]  /*62e0*/  FMUL.FTZ R19, R88, R122.reuse ;  /* 0x0000007a58137220 */ /* 0x080fe20000410000 */
[----:B-----5:R-:W-:Y:S01]  /*62f0*/  FSEL R22, R22, -INF , !P1 ;  /* 0xff80000016167808 */ /* 0x020fe20004800000 */
[----:B------:R-:W-:Y:S01]  /*6300*/  FMUL.FTZ R91, R91, R122 ;  /* 0x0000007a5b5b7220 */ /* 0x000fe20000410000 */
[----:B------:R-:W-:Y:S01]  /*6310*/  ISETP.GE.AND P6, PT, R105, R140, PT ;  /* 0x0000008c6900720c */ /* 0x000fe20003fc6270 */
[----:B------:R-:W-:Y:S01]  /*6320*/  FMUL.FTZ R33, R33, R122 ;  /* 0x0000007a21217220 */ /* 0x000fe20000410000 */
[----:B------:R-:W-:Y:S01]  /*6330*/  ISETP.GE.AND P2, PT, R105, R139, PT ;  /* 0x0000008b6900720c */ /* 0x000fe20003f46270 */
[----:B------:R5:W4:Y:S01]  /*6340*/  MUFU.TANH R15, R13 ;  /* 0x0000000d000f7308 */ /* 0x000b220000002400 */
[----:B------:R-:W-:Y:S01]  /*6350*/  ISETP.GT.AND P1, PT, R116, R25, PT ;  /* 0x000000197400720c */ /* 0x000fe20003f24270 */
[----:B-1----:R-:W1:Y:S01]  /*6360*/  LDSM.16.M88.4 R4, [R123+0x5c00] ;  /* 0x005c00007b04783b */ /* 0x002e620000000200 */
[----:B------:R-:W-:Y:S01]  /*6370*/  FSEL R24, R24, -INF , !P6 ;  /* 0xff80000018187808 */ /* 0x000fe20007000000 */
[----:B------:R-:W-:-:S04]  /*6380*/  DEPBAR.LE SB0, 0x0 ;  /* 0x000080000000791a */ /* 0x000fc80000000000 */
[----:B------:R-:W-:Y:S01]  /*6390*/  FSEL R22, R22, -INF , !P2 ;  /* 0xff80000016167808 */ /* 0x000fe20005000000 */
[----:B------:R-:W1:Y:S01]  /*63a0*/  MUFU.TANH R19, R19 ;  /* 0x0000001300137308 */ /* 0x000e620000002400 */
[----:B--2---:R-:W-:Y:S01]  /*63b0*/  FSEL R26, R23, -INF , !P1 ;  /* 0xff800000171a7808 */ /* 0x004fe20004800000 */
[----:B------:R-:W-:Y:S01]  /*63c0*/  BAR.SYNC.DEFER_BLOCKING 0x0 ;  /* 0x0000000000007b1d */ /* 0x000fe20000010000 */
[C---:B------:R-:W-:Y:S02]  /*63d0*/  ISETP.GE.AND P6, PT, R25.reuse, R140, PT ;  /* 0x0000008c1900720c */ /* 0x040fe40003fc6270 */
[----:B------:R-:W-:Y:S02]  /*63e0*/  ISETP.GE.AND P2, PT, R25, R139, PT ;  /* 0x0000008b1900720c */ /* 0x000fe40003f46270 */
[----:B------:R-:W-:Y:S01]  /*63f0*/  ISETP.GT.AND P1, PT, R84, R25, PT ;  /* 0x000000195400720c */ /* 0x000fe20003f24270 */
[----:B------:R-:W-:Y:S01]  /*6400*/  VIADD R25, R17, 0xffffff98 ;  /* 0xffffff9811197836 */ /* 0x000fe20000000000 */
[----:B------:R-:W-:Y:S01]  /*6410*/  FSEL R26, R26, -INF , !P6 ;  /* 0xff8000001a1a7808 */ /* 0x000fe20007000000 */
[----:B-----5:R-:W-:Y:S01]  /*6420*/  FMUL.FTZ R13, R89, R122 ;  /* 0x0000007a590d7220 */ /* 0x020fe20000410000 */
[----:B---3--:R-:W-:Y:S01]  /*6430*/  FSEL R20, R27, -INF , !P1 ;  /* 0xff8000001b147808 */ /* 0x008fe20004800000 */
[----:B------:R-:W-:Y:S01]  /*6440*/  VIADD R27, R17, 0xffffff99 ;  /* 0xffffff99111b7836 */ /* 0x000fe20000000000 */
[----:B------:R-:W-:Y:S01]  /*6450*/  ISETP.GT.AND P1, PT, R116, R25, PT ;  /* 0x000000197400720c */ /* 0x000fe20003f24270 */
[----:B------:R-:W2:Y:S01]  /*6460*/  MUFU.TANH R23, R90 ;  /* 0x0000005a00177308 */ /* 0x000ea20000002400 */
[----:B------:R-:W-:-:S02]  /*6470*/  FSEL R20, R20, -INF , !P2 ;  /* 0xff80000014147808 */ /* 0x000fc40005000000 */
[----:B----4-:R-:W-:Y:S02]  /*6480*/  FSEL R156, R21, -INF , !P1 ;  /* 0xff800000159c7808 */ /* 0x010fe40004800000 */
[----:B------:R-:W-:Y:S02]  /*6490*/  ISETP.GT.AND P1, PT, R84, R25, PT ;  /* 0x000000195400720c */ /* 0x000fe40003f24270 */
[C---:B------:R-:W-:Y:S01]  /*64a0*/  ISETP.GE.AND P6, PT, R25.reuse, R140, PT ;  /* 0x0000008c1900720c */ /* 0x040fe20003fc6270 */
[----:B------:R-:W3:Y:S01]  /*64b0*/  MUFU.TANH R13, R13 ;  /* 0x0000000d000d7308 */ /* 0x000ee20000002400 */
[----:B------:R-:W-:Y:S02]  /*64c0*/  FSEL R104, R104, -INF , !P1 ;  /* 0xff80000068687808 */ /* 0x000fe40004800000 */
[----:B------:R-:W-:Y:S01]  /*64d0*/  ISETP.GE.AND P2, PT, R25, R139, PT ;  /* 0x0000008b1900720c */ /* 0x000fe20003f46270 */
[----:B------:R-:W-:Y:S01]  /*64e0*/  FMUL.FTZ R25, R32, R122 ;  /* 0x0000007a20197220 */ /* 0x000fe20000410000 */
[----:B------:R-:W-:Y:S01]  /*64f0*/  ISETP.GT.AND P1, PT, R116, R27, PT ;  /* 0x0000001b7400720c */ /* 0x000fe20003f24270 */
[----:B------:R-:W-:Y:S01]  /*6500*/  VIADD R32, R0, 0xfffffffe ;  /* 0xfffffffe00207836 */ /* 0x000fe20000000000 */
[----:B------:R-:W-:Y:S01]  /*6510*/  FSEL R156, R156, -INF , !P6 ;  /* 0xff8000009c9c7808 */ /* 0x000fe20007000000 */
[----:B------:R-:W4:Y:S01]  /*6520*/  MUFU.TANH R21, R91 ;  /* 0x0000005b00157308 */ /* 0x000f220000002400 */
[----:B------:R-:W-:-:S02]  /*6530*/  FSEL R170, R104, -INF , !P2 ;  /* 0xff80000068aa7808 */ /* 0x000fc40005000000 */
[----:B------:R-:W-:Y:S01]  /*6540*/  FSEL R11, R11, -INF , !P1 ;  /* 0xff8000000b0b7808 */ /* 0x000fe20004800000 */
[C---:B-1----:R-:W-:Y:S01]  /*6550*/  HMMA.16816.F32 R100, R28.reuse, R4, R100 ;  /* 0x000000041c64723c */ /* 0x042fe20000001864 */
[C---:B------:R-:W-:Y:S01]  /*6560*/  ISETP.GE.AND P6, PT, R27.reuse, R140, PT ;  /* 0x0000008c1b00720c */ /* 0x040fe20003fc6270 */
[-C--:B------:R-:W-:Y:S01]  /*6570*/  FMUL.FTZ R5, R34, R122.reuse ;  /* 0x0000007a22057220 */ /* 0x080fe20000410000 */
[----:B------:R-:W-:Y:S01]  /*6580*/  ISETP.GE.AND P2, PT, R27, R139, PT ;  /* 0x0000008b1b00720c */ /* 0x000fe20003f46270 */
[----:B------:R-:W1:Y:S01]  /*6590*/  MUFU.TANH R25, R25 ;  /* 0x0000001900197308 */ /* 0x000e620000002400 */
[----:B------:R-:W-:Y:S01]  /*65a0*/  ISETP.GT.AND P1, PT, R84, R27, PT ;  /* 0x0000001b5400720c */ /* 0x000fe20003f24270 */
[----:B------:R-:W-:Y:S01]  /*65b0*/  VIADD R27, R17, 0xffffffa0 ;  /* 0xffffffa0111b7836 */ /* 0x000fe20000000000 */
[----:B------:R-:W-:Y:S01]  /*65c0*/  FSEL R172, R11, -INF , !P6 ;  /* 0xff8000000bac7808 */ /* 0x000fe20007000000 */
[----:B------:R-:W-:Y:S01]  /*65d0*/  FMUL.FTZ R11, R35, R122 ;  /* 0x0000007a230b7220 */ /* 0x000fe20000410000 */
[----:B------:R-:W-:Y:S01]  /*65e0*/  FSEL R15, R15, -INF , !P1 ;  /* 0xff8000000f0f7808 */ /* 0x000fe20004800000 */
[----:B------:R-:W-:Y:S01]  /*65f0*/  HMMA.16816.F32 R96, R28, R6, R96 ;  /* 0x000000061c60723c */ /* 0x000fe20000001860 */
[-C--:B------:R-:W-:Y:S01]  /*6600*/  ISETP.GT.AND P1, PT, R116, R27.reuse, PT ;  /* 0x0000001b7400720c */ /* 0x080fe20003f24270 */
[----:B------:R-:W5:Y:S01]  /*6610*/  MUFU.TANH R5, R5 ;  /* 0x0000000500057308 */ /* 0x000f620000002400 */
[----:B------:R-:W-:Y:S01]  /*6620*/  FSEL R168, R15, -INF , !P2 ;  /* 0xff8000000fa87808 */ /* 0x000fe20005000000 */
[----:B------:R-:W-:Y:S01]  /*6630*/  VIADD R15, R17, 0xffffffa1 ;  /* 0xffffffa1110f7836 */ /* 0x000fe20000000000 */
[----:B------:R-:W-:Y:S01]  /*6640*/  FSEL R19, R19, -INF , !P1 ;  /* 0xff80000013137808 */ /* 0x000fe20004800000 */
[----:B------:R-:W-:Y:S01]  /*6650*/  VIADD R7, R17, 0xffffffa9 ;  /* 0xffffffa911077836 */ /* 0x000fe20000000000 */
[----:B------:R-:W-:-:S02]  /*6660*/  ISETP.GT.AND P1, PT, R84, R27, PT ;  /* 0x0000001b5400720c */ /* 0x000fc40003f24270 */
[----:B------:R-:W-:Y:S01]  /*6670*/  ISETP.GE.AND P2, PT, R27, R139, PT ;  /* 0x0000008b1b00720c */ /* 0x000fe20003f46270 */
[----:B------:R-:W5:Y:S01]  /*6680*/  MUFU.TANH R4, R33 ;  /* 0x0000002100047308 */ /* 0x000f620000002400 */
[----:B--2---:R-:W-:Y:S01]  /*6690*/  FSEL R23, R23, -INF , !P1 ;  /* 0xff80000017177808 */ /* 0x004fe20004800000 */
[-C--:B------:R-:W-:Y:S01]  /*66a0*/  FMUL.FTZ R100, R100, R122.reuse ;  /* 0x0000007a64647220 */ /* 0x080fe20000410000 */
[-C--:B------:R-:W-:Y:S01]  /*66b0*/  ISETP.GT.AND P1, PT, R116, R15.reuse, PT ;  /* 0x0000000f7400720c */ /* 0x080fe20003f24270 */
[-C--:B------:R-:W-:Y:S01]  /*66c0*/  FMUL.FTZ R101, R101, R122.reuse ;  /* 0x0000007a65657220 */ /* 0x080fe20000410000 */
[----:B------:R-:W-:Y:S01]  /*66d0*/  FSEL R106, R23, -INF , !P2 ;  /* 0xff800000176a7808 */ /* 0x000fe20005000000 */
[----:B------:R-:W-:Y:S01]  /*66e0*/  FMUL.FTZ R6, R103, R122 ;  /* 0x0000007a67067220 */ /* 0x000fe20000410000 */
[----:B---3--:R-:W-:Y:S01]  /*66f0*/  FSEL R138, R13, -INF , !P1 ;  /* 0xff8000000d8a7808 */ /* 0x008fe20004800000 */
[----:B------:R-:W-:Y:S01]  /*6700*/  VIADD R13, R17, 0xffffffa8 ;  /* 0xffffffa8110d7836 */ /* 0x000fe20000000000 */
[----:B------:R-:W-:Y:S01]  /*6710*/  ISETP.GT.AND P2, PT, R84, R15, PT ;  /* 0x0000000f5400720c */ /* 0x000fe20003f44270 */
[----:B------:R-:W2:Y:S01]  /*6720*/  MUFU.TANH R11, R11 ;  /* 0x0000000b000b7308 */ /* 0x000ea20000002400 */
[----:B------:R-:W-:Y:S01]  /*6730*/  ISETP.GE.AND P6, PT, R27, R140, PT ;  /* 0x0000008c1b00720c */ /* 0x000fe20003fc6270 */
[----:B------:R-:W-:Y:S01]  /*6740*/  FMUL.FTZ R99, R99, R122 ;  /* 0x0000007a63637220 */ /* 0x000fe20000410000 */
[----:B----4-:R-:W-:-:S02]  /*6750*/  FSEL R21, R21, -INF , !P2 ;  /* 0xff80000015157808 */ /* 0x010fc40005000000 */
[----:B------:R-:W-:Y:S02]  /*6760*/  ISETP.GT.AND P2, PT, R116, R13, PT ;  /* 0x0000000d7400720c */ /* 0x000fe40003f44270 */
[----:B------:R-:W-:Y:S01]  /*6770*/  FSEL R130, R19, -INF , !P6 ;  /* 0xff80000013827808 */ /* 0x000fe20007000000 */
[----:B------:R-:W-:Y:S01]  /*6780*/  FMUL.FTZ R19, R102, R122 ;  /* 0x0000007a66137220 */ /* 0x000fe20000410000 */
[C---:B------:R-:W-:Y:S01]  /*6790*/  ISETP.GE.AND P6, PT, R15.reuse, R140, PT ;  /* 0x0000008c0f00720c */ /* 0x040fe20003fc6270 */
[----:B------:R-:W-:Y:S01]  /*67a0*/  MUFU.TANH R6, R6 ;  /* 0x0000000600067308 */ /* 0x000fe20000002400 */
[----:B------:R-:W-:Y:S02]  /*67b0*/  ISETP.GE.AND P1, PT, R15, R139, PT ;  /* 0x0000008b0f00720c */ /* 0x000fe40003f26270 */
[----:B-1----:R-:W-:Y:S02]  /*67c0*/  FSEL R25, R25, -INF , !P2 ;  /* 0xff80000019197808 */ /* 0x002fe40005000000 */
[----:B------:R-:W-:-:S02]  /*67d0*/  ISETP.GT.AND P2, PT, R84, R13, PT ;  /* 0x0000000d5400720c */ /* 0x000fc40003f44270 */
[----:B------:R-:W-:Y:S01]  /*67e0*/  FSEL R138, R138, -INF , !P6 ;  /* 0xff8000008a8a7808 */ /* 0x000fe20007000000 */
[----:B------:R-:W1:Y:S01]  /*67f0*/  MUFU.TANH R15, R100 ;  /* 0x00000064000f7308 */ /* 0x000e620000002400 */
[----:B------:R-:W-:Y:S02]  /*6800*/  ISETP.GE.AND P6, PT, R13, R140, PT ;  /* 0x0000008c0d00720c */ /* 0x000fe40003fc6270 */
[----:B-----5:R-:W-:Y:S02]  /*6810*/  FSEL R5, R5, -INF , !P2 ;  /* 0xff80000005057808 */ /* 0x020fe40005000000 */
[----:B------:R-:W-:Y:S02]  /*6820*/  ISETP.GT.AND P2, PT, R116, R7, PT ;  /* 0x000000077400720c */ /* 0x000fe40003f44270 */
[----:B------:R-:W-:Y:S01]  /*6830*/  FSEL R108, R21, -INF , !P1 ;  /* 0xff800000156c7808 */ /* 0x000fe20004800000 */
[----:B------:R-:W3:Y:S01]  /*6840*/  MUFU.TANH R19, R19 ;  /* 0x0000001300137308 */ /* 0x000ee20000002400 */
[----:B------:R-:W-:Y:S01]  /*6850*/  ISETP.GE.AND P1, PT, R13, R139, PT ;  /* 0x0000008b0d00720c */ /* 0x000fe20003f26270 */
[----:B------:R-:W-:Y:S01]  /*6860*/  VIADD R21, R17, 0xffffffb0 ;  /* 0xffffffb011157836 */ /* 0x000fe20000000000 */
[----:B------:R-:W-:-:S02]  /*6870*/  FSEL R154, R25, -INF , !P6 ;  /* 0xff800000199a7808 */ /* 0x000fc40007000000 */
[----:B------:R-:W-:Y:S02]  /*6880*/  ISETP.GE.AND P6, PT, R7, R140, PT ;  /* 0x0000008c0700720c */ /* 0x000fe40003fc6270 */
[----:B------:R-:W-:Y:S01]  /*6890*/  FSEL R4, R4, -INF , !P2 ;  /* 0xff80000004047808 */ /* 0x000fe20005000000 */
[----:B------:R-:W4:Y:S01]  /*68a0*/  MUFU.TANH R13, R101 ;  /* 0x00000065000d7308 */ /* 0x000f220000002400 */
[----:B------:R-:W-:Y:S01]  /*68b0*/  FSEL R110, R5, -INF , !P1 ;  /* 0xff800000056e7808 */ /* 0x000fe20004800000 */
[----:B------:R-:W-:Y:S01]  /*68c0*/  VIADD R5, R17, 0xffffffb1 ;  /* 0xffffffb111057836 */ /* 0x000fe20000000000 */
[----:B------:R-:W-:Y:S02]  /*68d0*/  ISETP.GE.AND P1, PT, R7, R139, PT ;  /* 0x0000008b0700720c */ /* 0x000fe40003f26270 */
[----:B------:R-:W-:Y:S01]  /*68e0*/  ISETP.GT.AND P2, PT, R84, R7, PT ;  /* 0x000000075400720c */ /* 0x000fe20003f44270 */
[-C--:B------:R-:W-:Y:S01]  /*68f0*/  FMUL.FTZ R7, R96, R122.reuse ;  /* 0x0000007a60077220 */ /* 0x080fe20000410000 */
[----:B------:R-:W-:Y:S01]  /*6900*/  FSEL R120, R4, -INF , !P6 ;  /* 0xff80000004787808 */ /* 0x000fe20007000000 */
[----:B------:R-:W-:Y:S01]  /*6910*/  FMUL.FTZ R4, R97, R122 ;  /* 0x0000007a61047220 */ /* 0x000fe20000410000 */
[----:B------:R-:W-:Y:S01]  /*6920*/  ISETP.GT.AND P6, PT, R116, R21, PT ;  /* 0x000000157400720c */ /* 0x000fe20003fc4270 */
[----:B------:R-:W-:Y:S01]  /*6930*/  MUFU.TANH R99, R99 ;  /* 0x0000006300637308 */ /* 0x000fe20000002400 */
[----:B--2---:R-:W-:-:S02]  /*6940*/  FSEL R11, R11, -INF , !P2 ;  /* 0xff8000000b0b7808 */ /* 0x004fc40005000000 */
[----:B------:R-:W-:Y:S02]  /*6950*/  ISETP.GE.AND P2, PT, R21, R140, PT ;  /* 0x0000008c1500720c */ /* 0x000fe40003f46270 */
[----:B-1----:R-:W-:Y:S02]  /*6960*/  FSEL R15, R15, -INF , !P6 ;  /* 0xff8000000f0f7808 */ /* 0x002fe40007000000 */
[----:B------:R-:W-:Y:S01]  /*6970*/  ISETP.GT.AND P6, PT, R84, R21, PT ;  /* 0x000000155400720c */ /* 0x000fe20003fc4270 */
[----:B------:R-:W1:Y:S01]  /*6980*/  MUFU.TANH R7, R7 ;  /* 0x0000000700077308 */ /* 0x000e620000002400 */
[----:B------:R-:W-:Y:S01]  /*6990*/  FSEL R112, R11, -INF , !P1 ;  /* 0xff8000000b707808 */ /* 0x000fe20004800000 */
[----:B------:R-:W-:Y:S01]  /*69a0*/  FMUL.FTZ R11, R98, R122 ;  /* 0x0000007a620b7220 */ /* 0x000fe20000410000 */
[----:B------:R-:W-:Y:S02]  /*69b0*/  FSEL R102, R15, -INF , !P2 ;  /* 0xff8000000f667808 */ /* 0x000fe40005000000 */
[----:B------:R-:W-:-:S02]  /*69c0*/  ISETP.GE.AND P1, PT, R21, R139, PT ;  /* 0x0000008b1500720c */ /* 0x000fc40003f26270 */
[----:B------:R-:W-:Y:S01]  /*69d0*/  ISETP.GT.AND P2, PT, R116, R5, PT ;  /* 0x000000057400720c */ /* 0x000fe20003f44270 */
[----:B------:R-:W2:Y:S01]  /*69e0*/  MUFU.TANH R11, R11 ;  /* 0x0000000b000b7308 */ /* 0x000ea20000002400 */
[----:B---3--:R-:W-:Y:S02]  /*69f0*/  FSEL R19, R19, -INF , !P6 ;  /* 0xff80000013137808 */ /* 0x008fe40007000000 */
[----:B----4-:R-:W-:Y:S02]  /*6a00*/  FSEL R13, R13, -INF , !P2 ;  /* 0xff8000000d0d7808 */ /* 0x010fe40005000000 */
[----:B------:R-:W-:Y:S02]  /*6a10*/  FSEL R95, R19, -INF , !P1 ;  /* 0xff800000135f7808 */ /* 0x000fe40004800000 */
[C---:B------:R-:W-:Y:S01]  /*6a20*/  ISETP.GE.AND P6, PT, R5.reuse, R140, PT ;  /* 0x0000008c0500720c */ /* 0x040fe20003fc6270 */
[----:B------:R-:W3:Y:S01]  /*6a30*/  MUFU.TANH R4, R4 ;  /* 0x0000000400047308 */ /* 0x000ee20000002400 */
[----:B------:R-:W-:-:S02]  /*6a40*/  ISETP.GE.AND P1, PT, R5, R139, PT ;  /* 0x0000008b0500720c */ /* 0x000fc40003f26270 */
[----:B------:R-:W-:Y:S01]  /*6a50*/  ISETP.GT.AND P2, PT, R84, R5, PT ;  /* 0x000000055400720c */ /* 0x000fe20003f44270 */
[----:B------:R-:W-:Y:S01]  /*6a60*/  VIADD R5, R17, 0xffffffb8 ;  /* 0xffffffb811057836 */ /* 0x000fe20000000000 */
[----:B------:R-:W-:Y:S01]  /*6a70*/  FSEL R103, R13, -INF , !P6 ;  /* 0xff8000000d677808 */ /* 0x000fe20007000000 */
[----:B------:R-:W-:Y:S01]  /*6a80*/  VIADD R17, R17, 0xffffffb9 ;  /* 0xffffffb911117836 */ /* 0x000fe20000000000 */
[----:B------:R-:W-:Y:S02]  /*6a90*/  FSEL R6, R6, -INF , !P2 ;  /* 0xff80000006067808 */ /* 0x000fe40005000000 */
[----:B------:R-:W-:Y:S02]  /*6aa0*/  ISETP.GT.AND P6, PT, R116, R5, PT ;  /* 0x000000057400720c */ /* 0x000fe40003fc4270 */
[----:B------:R-:W-:Y:S02]  /*6ab0*/  ISETP.GE.AND P2, PT, R5, R140, PT ;  /* 0x0000008c0500720c */ /* 0x000fe40003f46270 */
[----:B-1----:R-:W-:-:S02]  /*6ac0*/  FSEL R7, R7, -INF , !P6 ;  /* 0xff80000007077808 */ /* 0x002fc40007000000 */
[----:B------:R-:W-:Y:S02]  /*6ad0*/  ISETP.GT.AND P6, PT, R84, R5, PT ;  /* 0x000000055400720c */ /* 0x000fe40003fc4270 */
[----:B------:R-:W-:Y:S02]  /*6ae0*/  FSEL R101, R7, -INF , !P2 ;  /* 0xff80000007657808 */ /* 0x000fe40005000000 */
[----:B------:R-:W-:Y:S02]  /*6af0*/  ISETP.GT.AND P2, PT, R116, R17, PT ;  /* 0x000000117400720c */ /* 0x000fe40003f44270 */
[----:B--2---:R-:W-:Y:S02]  /*6b00*/  FSEL R11, R11, -INF , !P6 ;  /* 0xff8000000b0b7808 */ /* 0x004fe40007000000 */
[----:B------:R-:W-:Y:S02]  /*6b10*/  ISETP.GE.AND P6, PT, R17, R140, PT ;  /* 0x0000008c1100720c */ /* 0x000fe40003fc6270 */
[----:B---3--:R-:W-:-:S02]  /*6b20*/  FSEL R4, R4, -INF , !P2 ;  /* 0xff80000004047808 */ /* 0x008fc40005000000 */
[----:B------:R-:W-:Y:S02]  /*6b30*/  FSEL R98, R6, -INF , !P1 ;  /* 0xff80000006627808 */ /* 0x000fe40004800000 */
[----:B------:R-:W-:Y:S02]  /*6b40*/  FSEL R104, R4, -INF , !P6 ;  /* 0xff80000004687808 */ /* 0x000fe40007000000 */
[----:B------:R-:W-:Y:S02]  /*6b50*/  ISETP.GT.U32.AND P6, PT, R32, R145, PT ;  /* 0x000000912000720c */ /* 0x000fe40003fc4070 */
[-C--:B------:R-:W-:Y:S02]  /*6b60*/  ISETP.GE.AND P1, PT, R5, R139.reuse, PT ;  /* 0x0000008b0500720c */ /* 0x080fe40003f26270 */
[----:B------:R-:W-:Y:S02]  /*6b70*/  ISETP.GE.AND P2, PT, R17, R139, PT ;  /* 0x0000008b1100720c */ /* 0x000fe40003f46270 */
[----:B------:R-:W-:-:S02]  /*6b80*/  FSEL R96, R11, -INF , !P1 ;  /* 0xff8000000b607808 */ /* 0x000fc40004800000 */
[----:B------:R-:W-:-:S04]  /*6b90*/  ISETP.GT.AND P1, PT, R84, R17, PT ;  /* 0x000000115400720c */ /* 0x000fc80003f24270 */
[----:B------:R-:W-:-:S04]  /*6ba0*/  FSEL R97, R99, -INF , !P1 ;  /* 0xff80000063617808 */ /* 0x000fc80004800000 */
[----:B------:R-:W-:Y:S01]  /*6bb0*/  FSEL R97, R97, -INF , !P2 ;  /* 0xff80000061617808 */ /* 0x000fe20005000000 */
[----:B------:R-:W-:Y:S05]  /*6bc0*/  @!P6 BRA `(.L_x_7900) ;  /* 0x0000000400bce947 */ /* 0x000fea0003800000 */
[----:B------:R-:W-:Y:S04]  /*6bd0*/  BSSY.RECONVERGENT B0, `(.L_x_7901) ;  /* 0x0000049000007945 */ /* 0x000fe80003800200 */
[----:B------:R-:W-:Y:S05]  /*6be0*/  @!P0 BRA `(.L_x_7902) ;  /* 0x0000000000fc8947 */ /* 0x000fea0003800000 */
[----:B------:R-:W2:Y:S01]  /*6bf0*/  LD.E R7, desc[UR4][R2.64+0x170] ;  /* 0x0001700402077980 */ /* 0x000ea2000c101900 */
[----:B------:R-:W-:Y:S01]  /*6c00*/  IADD3 R6, PT, PT, R16, -0x80, RZ ;  /* 0xffffff8010067810 */ /* 0x000fe20007ffe0ff */
[----:B------:R-:W-:-:S03]  /*6c10*/  IMAD.MOV.U32 R28, RZ, RZ, RZ ;  /* 0x000000ffff1c7224 */ /* 0x000fc600078e00ff */
[----:B------:R-:W-:Y:S02]  /*6c20*/  IABS R11, R6 ;  /* 0x00000006000b7213 */ /* 0x000fe40000000000 */
[-C--:B--2---:R-:W-:Y:S02]  /*6c30*/  IABS R4, R7.reuse ;  /* 0x0000000700047213 */ /* 0x084fe40000000000 */
[-C--:B------:R-:W-:Y:S02]  /*6c40*/  IABS R13, R7.reuse ;  /* 0x00000007000d7213 */ /* 0x080fe40000000000 */
[----:B------:R-:W1:Y:S01]  /*6c50*/  I2F.RP R15, R4 ;  /* 0x00000004000f7306 */ /* 0x000e620000209400 */
[----:B------:R-:W-:Y:S02]  /*6c60*/  LOP3.LUT R6, R6, R7, RZ, 0x3c, !PT ;  /* 0x0000000706067212 */ /* 0x000fe400078e3cff */
[----:B------:R-:W-:-:S05]  /*6c70*/  IMAD.MOV R13, RZ, RZ, -R13 ;  /* 0x000000ffff0d7224 */ /* 0x000fca00078e0a0d */
[----:B-1----:R-:W1:Y:S02]  /*6c80*/  MUFU.RCP R29, R15 ;  /* 0x0000000f001d7308 */ /* 0x002e640000001000 */
[----:B-1----:R-:W-:-:S06]  /*6c90*/  VIADD R29, R29, 0xffffffe ;  /* 0x0ffffffe1d1d7836 */ /* 0x002fcc0000000000 */
[----:B------:R-:W1:Y:S02]  /*6ca0*/  F2I.FTZ.U32.TRUNC.NTZ R29, R29 ;  /* 0x0000001d001d7305 */ /* 0x000e64000021f000 */
[----:B-1----:R-:W-:-:S04]  /*6cb0*/  IMAD.MOV R5, RZ, RZ, -R29 ;  /* 0x000000ffff057224 */ /* 0x002fc800078e0a1d */
[----:B------:R-:W-:-:S04]  /*6cc0*/  IMAD R5, R5, R4, RZ ;  /* 0x0000000405057224 */ /* 0x000fc800078e02ff */
[----:B------:R-:W-:-:S04]  /*6cd0*/  IMAD.HI.U32 R5, R29, R5, R28 ;  /* 0x000000051d057227 */ /* 0x000fc800078e001c */
[----:B------:R-:W-:Y:S01]  /*6ce0*/  VIADD R28, R16, 0xffffff40 ;  /* 0xffffff40101c7836 */ /* 0x000fe20000000000 */
[----:B------:R-:W-:-:S04]  /*6cf0*/  MOV R16, R11 ;  /* 0x0000000b00107202 */ /* 0x000fc80000000f00 */
[----:B------:R-:W-:Y:S01]  /*6d00*/  IABS R11, R28 ;  /* 0x0000001c000b7213 */ /* 0x000fe20000000000 */
[----:B------:R-:W-:Y:S01]  /*6d10*/  IMAD.HI.U32 R15, R5, R16, RZ ;  /* 0x00000010050f7227 */ /* 0x000fe200078e00ff */
[----:B------:R-:W-:-:S03]  /*6d20*/  LOP3.LUT R28, R28, R7, RZ, 0x3c, !PT ;  /* 0x000000071c1c7212 */ /* 0x000fc600078e3cff */
[----:B------:R-:W-:Y:S02]  /*6d30*/  IMAD R17, R15, R13, R16 ;  /* 0x0000000d0f117224 */ /* 0x000fe400078e0210 */
[----:B------:R-:W-:Y:S01]  /*6d40*/  IMAD.HI.U32 R16, R5, R11, RZ ;  /* 0x0000000b05107227 */ /* 0x000fe200078e00ff */
[----:B------:R-:W-:Y:S02]  /*6d50*/  LOP3.LUT R5, RZ, R7, RZ, 0x33, !PT ;  /* 0x00000007ff057212 */ /* 0x000fe400078e33ff */
        /* <DEDUP_REMOVED lines=9> */
[----:B------:R-:W-:-:S07]  /*6df0*/  ISETP.GE.U32.AND P2, PT, R11, R4, PT ;  /* 0x000000040b00720c */ /* 0x000fce0003f46070 */
[----:B------:R-:W-:Y:S02]  /*6e00*/  @P0 IADD3 R15, PT, PT, R15, 0x1, RZ ;  /* 0x000000010f0f0810 */ /* 0x000fe40007ffe0ff */
[----:B------:R-:W-:Y:S02]  /*6e10*/  ISETP.GE.AND P0, PT, R28, RZ, PT ;  /* 0x000000ff1c00720c */ /* 0x000fe40003f06270 */
[----:B------:R-:W-:Y:S01]  /*6e20*/  @!P1 IADD3 R15, PT, PT, -R15, RZ, RZ ;  /* 0x000000ff0f0f9210 */ /* 0x000fe20007ffe1ff */
[----:B------:R-:W2:Y:S01]  /*6e30*/  LD.E.64 R28, desc[UR4][R118.64+0x20] ;  /* 0x00002004761c7980 */ /* 0x000ea2000c101b00 */
[----:B------:R-:W-:Y:S02]  /*6e40*/  @P2 IADD3 R16, PT, PT, R16, 0x1, RZ ;  /* 0x0000000110102810 */ /* 0x000fe40007ffe0ff */
[----:B------:R-:W-:-:S07]  /*6e50*/  ISETP.NE.AND P2, PT, R7, RZ, PT ;  /* 0x000000ff0700720c */ /* 0x000fce0003f45270 */
[----:B------:R-:W-:-:S05]  /*6e60*/  @!P0 IMAD.MOV R16, RZ, RZ, -R16 ;  /* 0x000000ffff108224 */ /* 0x000fca00078e0a10 */
        /* <DEDUP_REMOVED lines=23> */
.L_x_7902:
        /* <DEDUP_REMOVED lines=8> */
.L_x_7903:
[----:B------:R-:W-:Y:S05]  /*7060*/  BSYNC.RECONVERGENT B0 ;  /* 0x0000000000007941 */ /* 0x000fea0003800200 */
.L_x_7901:
        /* <DEDUP_REMOVED lines=37> */
.L_x_7900:
[----:B------:R-:W-:Y:S05]  /*72c0*/  BSYNC.RECONVERGENT B1 ;  /* 0x0000000000017941 */ /* 0x000fea0003800200 */
.L_x_7899:
        /* <DEDUP_REMOVED lines=18> */
[----:B------:R-:W1:Y:S03]  /*73f0*/  SHFL.BFLY PT, R5, R6, 0x2, 0x1f ;  /* 0x0c401f0006057f89 */ /* 0x000e6600000e0000 */
[----:B------:R-:W-:Y:S01]  /*7400*/  IADD3 R94, PT, PT, R117, 0x6020, RZ ;  /* 0x00006020755e7810 */ /* 0x000fe20007ffe0ff */
[----:B------:R-:W3:Y:S04]  /*7410*/  SHFL.BFLY PT, R4, R7, 0x2, 0x1f ;  /* 0x0c401f0007047f89 */ /* 0x000ee800000e0000 */
        /* <DEDUP_REMOVED lines=24> */
[-C--:B------:R-:W-:Y:S01]  /*75a0*/  FFMA.FTZ R91, R174, R100.reuse, -R105 ;  /* 0x00000064ae5b7223 */ /* 0x080fe20000010869 */
[----:B------:R-:W-:Y:S01]  /*75b0*/  LDSM.16.MT88.4 R12, [R117+0x6000] ;  /* 0x00600000750c783b */ /* 0x000fe20000004200 */
[-C--:B------:R-:W-:Y:S01]  /*75c0*/  FFMA.FTZ R6, R18, R100.reuse, -R99 ;  /* 0x0000006412067223 */ /* 0x080fe20000010863 */
[-C--:B------:R-:W-:Y:S01]  /*75d0*/  FFMA.FTZ R35, R9, R100.reuse, -R105 ;  /* 0x0000006409237223 */ /* 0x080fe20000010869 */
[-CC-:B------:R-:W-:Y:S01]  /*75e0*/  FFMA.FTZ R93, R10, R100.reuse, -R99.reuse ;  /* 0x000000640a5d7223 */ /* 0x180fe20000010863 */
[-CC-:B------:R-:W-:Y:S01]  /*75f0*/  FFMA.FTZ R84, R8, R100.reuse, -R99.reuse ;  /* 0x0000006408547223 */ /* 0x180fe20000010863 */
[----:B------:R-:W-:Y:S01]  /*7600*/  FFMA.FTZ R176, R176, R100, -R99 ;  /* 0x00000064b0b07223 */ /* 0x000fe20000010863 */
[----:B------:R-:W-:Y:S01]  /*7610*/  MUFU.EX2 R91, R91 ;  /* 0x0000005b005b7308 */ /* 0x000fe20000000800 */
[----:B------:R-:W-:Y:S01]  /*7620*/  @P1 IADD3 R94, PT, PT, R4, -0x20, RZ ;  /* 0xffffffe0045e1810 */ /* 0x000fe20007ffe0ff */
[----:B------:R-:W-:Y:S01]  /*7630*/  LDSM.16.MT88.4 R8, [R117+0x7000] ;  /* 0x007000007508783b */ /* 0x000fe20000004200 */
        /* <DEDUP_REMOVED lines=9> */
[----:B------:R-:W-:Y:S01]  /*76d0*/  MUFU.EX2 R88, R88 ;  /* 0x0000005800587308 */ /* 0x000fe20000000800 */
        /* <DEDUP_REMOVED lines=13> */
[-C--:B------:R-:W-:Y:S01]  /*77b0*/  FMUL.FTZ R41, R41, R92.reuse ;  /* 0x0000005c29297220 */ /* 0x080fe20000410000 */
[-C--:B------:R-:W-:Y:S01]  /*77c0*/  FMUL.FTZ R56, R56, R92.reuse ;  /* 0x0000005c38387220 */ /* 0x080fe20000410000 */
[----:B------:R-:W4:Y:S01]  /*77d0*/  MUFU.EX2 R85, R176 ;  /* 0x000000b000557308 */ /* 0x000f220000000800 */
[-C--:B------:R-:W-:Y:S01]  /*77e0*/  FMUL.FTZ R57, R57, R92.reuse ;  /* 0x0000005c39397220 */ /* 0x080fe20000410000 */
[-C--:B------:R-:W-:Y:S01]  /*77f0*/  FMUL.FTZ R52, R52, R92.reuse ;  /* 0x0000005c34347220 */ /* 0x080fe20000410000 */
[----:B------:R-:W-:Y:S01]  /*7800*/  FMUL.FTZ R53, R53, R92 ;  /* 0x0000005c35357220 */ /* 0x000fe20000410000 */
[----:B------:R-:W5:Y:S01]  /*7810*/  MUFU.EX2 R90, R90 ;  /* 0x0000005a005a7308 */ /* 0x000f620000000800 */
[--C-:B------:R-:W-:Y:S01]  /*7820*/  FFMA.FTZ R118, R156, R100, -R105.reuse ;  /* 0x000000649c767223 */ /* 0x100fe20000010869 */
[----:B-1----:R-:W-:Y:S01]  /*7830*/  F2FP.F16.F32.PACK_AB R5, R84, R93 ;  /* 0x0000005d5405723e */ /* 0x002fe200000000ff */
[-C--:B------:R-:W-:Y:S01]  /*7840*/  FMUL.FTZ R44, R44, R92.reuse ;  /* 0x0000005c2c2c7220 */ /* 0x080fe20000410000 */
[----:B------:R-:W-:Y:S01]  /*7850*/  FMUL.FTZ R45, R45, R92 ;  /* 0x0000005c2d2d7220 */ /* 0x000fe20000410000 */
[-CC-:B------:R-:W-:Y:S01]  /*7860*/  FFMA.FTZ R107, R24, R100.reuse, -R105.reuse ;  /* 0x00000064186b7223 */ /* 0x180fe20000010869 */
[----:B---3--:R-:W-:Y:S01]  /*7870*/  F2FP.F16.F32.PACK_AB R6, R88, R89 ;  /* 0x000000595806723e */ /* 0x008fe200000000ff */
[--C-:B------:R-:W-:Y:S01]  /*7880*/  FFMA.FTZ R114, R26, R100, -R105.reuse ;  /* 0x000000641a727223 */ /* 0x100fe20000010869 */
[-C--:B------:R-:W-:Y:S01]  /*7890*/  FMUL.FTZ R48, R48, R92.reuse ;  /* 0x0000005c30307220 */ /* 0x080fe20000410000 */
[----:B------:R-:W-:Y:S01]  /*78a0*/  FMUL.FTZ R49, R49, R92 ;  /* 0x0000005c31317220 */ /* 0x000fe20000410000 */
[----:B----4-:R-:W-:Y:S01]  /*78b0*/  F2FP.F16.F32.PACK_AB R7, R85, R86 ;  /* 0x000000565507723e */ /* 0x010fe200000000ff */
[-C--:B------:R-:W-:Y:S01]  /*78c0*/  FFMA.FTZ R109, R172, R100.reuse, -R105 ;  /* 0x00000064ac6d7223 */ /* 0x080fe20000010869 */
        /* <DEDUP_REMOVED lines=31> */
[-C--:B------:R-:W-:Y:S01]  /*7ac0*/  FFMA.FTZ R111, R168, R100.reuse, -R99 ;  /* 0x00000064a86f7223 */ /* 0x080fe20000010863 */
[----:B------:R-:W-:Y:S01]  /*7ad0*/  MUFU.EX2 R107, R107 ;  /* 0x0000006b006b7308 */ /* 0x000fe20000000800 */
[----:B------:R-:W-:Y:S01]  /*7ae0*/  LDSM.16.MT88.4 R20, [R117+0x7400] ;  /* 0x007400007514783b */ /* 0x000fe20000004200 */
[C---:B------:R-:W-:Y:S01]  /*7af0*/  HMMA.16816.F32 R76, R4.reuse, R14, R76 ;  /* 0x0000000e044c723c */ /* 0x040fe2000000184c */
[-CC-:B------:R-:W-:Y:S01]  /*7b00*/  FFMA.FTZ R115, R130, R100.reuse, -R105.reuse ;  /* 0x0000006482737223 */ /* 0x180fe20000010869 */
[----:B------:R-:W2:Y:S01]  /*7b10*/  MUFU.EX2 R114, R114 ;  /* 0x0000007200727308 */ /* 0x000ea20000000800 */
[----:B------:R-:W3:Y:S01]  /*7b20*/  LDSM.16.MT88.4 R12, [R94+0x1000] ;  /* 0x001000005e0c783b */ /* 0x000ee20000004200 */
[-CC-:B------:R-:W-:Y:S01]  /*7b30*/  FFMA.FTZ R130, R138, R100.reuse, -R105.reuse ;  /* 0x000000648a827223 */ /* 0x180fe20000010869 */
[-C--:B------:R-:W-:Y:S01]  /*7b40*/  FFMA.FTZ R119, R154, R100.reuse, -R105 ;  /* 0x000000649a777223 */ /* 0x080fe20000010869 */
[----:B------:R-:W-:Y:S01]  /*7b50*/  MUFU.EX2 R118, R118 ;  /* 0x0000007600767308 */ /* 0x000fe20000000800 */
[----:B------:R-:W-:Y:S01]  /*7b60*/  LDSM.16.MT88.4 R24, [R94+0x400] ;  /* 0x000400005e18783b */ /* 0x000fe20000004200 */
[C---:B------:R-:W-:Y:S01]  /*7b70*/  HMMA.16816.F32 R64, R4.reuse, R8, R64 ;  /* 0x000000080440723c */ /* 0x040fe20000001840 */
[-CC-:B------:R-:W-:Y:S01]  /*7b80*/  FFMA.FTZ R123, R106, R100.reuse, -R99.reuse ;  /* 0x000000646a7b7223 */ /* 0x180fe20000010863 */
[----:B------:R-:W-:Y:S01]  /*7b90*/  MUFU.EX2 R109, R109 ;  /* 0x0000006d006d7308 */ /* 0x000fe20000000800 */
[-C--:B------:R-:W-:Y:S01]  /*7ba0*/  FFMA.FTZ R121, R110, R100.reuse, -R99 ;  /* 0x000000646e797223 */ /* 0x080fe20000010863 */
[-CC-:B------:R-:W-:Y:S01]  /*7bb0*/  FFMA.FTZ R120, R120, R100.reuse, -R105.reuse ;  /* 0x0000006478787223 */ /* 0x180fe20000010869 */
[-CC-:B------:R-:W-:Y:S01]  /*7bc0*/  FFMA.FTZ R102, R102, R100.reuse, -R105.reuse ;  /* 0x0000006466667223 */ /* 0x180fe20000010869 */
[----:B------:R-:W-:Y:S01]  /*7bd0*/  MUFU.EX2 R156, R156 ;  /* 0x0000009c009c7308 */ /* 0x000fe20000000800 */
[----:B------:R-:W-:Y:S01]  /*7be0*/  FFMA.FTZ R104, R104, R100, -R105 ;  /* 0x0000006468687223 */ /* 0x000fe20000010869 */
[C---:B------:R-:W-:Y:S01]  /*7bf0*/  HMMA.16816.F32 R60, R4.reuse, R10, R60 ;  /* 0x0000000a043c723c */ /* 0x040fe2000000183c */
[----:B------:R-:W4:Y:S01]  /*7c00*/  LDSM.16.MT88.4 R8, [R94+0x2000] ;  /* 0x002000005e08783b */ /* 0x000f220000004200 */
[----:B------:R-:W5:Y:S01]  /*7c10*/  MUFU.EX2 R113, R113 ;  /* 0x0000007100717308 */ /* 0x000f620000000800 */
[----:B------:R-:W-:Y:S01]  /*7c20*/  FFMA.FTZ R92, R166, R92, R91 ;  /* 0x0000005ca65c7223 */ /* 0x000fe2000001005b */
[----:B------:R-:W-:Y:S01]  /*7c30*/  FFMA.FTZ R93, R160, R90, R93 ;  /* 0x0000005aa05d7223 */ /* 0x000fe2000001005d */
[----:B------:R-:W-:Y:S01]  /*7c40*/  @P6 IADD3 R154, PT, PT, R0, -0x3, RZ ;  /* 0xfffffffd009a6810 */ /* 0x000fe20007ffe0ff */
[----:B------:R-:W-:Y:S01]  /*7c50*/  MUFU.EX2 R122, R122 ;  /* 0x0000007a007a7308 */ /* 0x000fe20000000800 */
[----:B------:R-:W-:Y:S01]  /*7c60*/  FADD.FTZ R92, R35, R92 ;  /* 0x0000005c235c7221 */ /* 0x000fe20000010000 */
[----:B------:R-:W-:Y:S01]  /*7c70*/  FADD.FTZ R93, R84, R93 ;  /* 0x0000005d545d7221 */ /* 0x000fe20000010000 */
[----:B-1----:R-:W-:Y:S01]  /*7c80*/  HMMA.16816.F32 R36, R4, R16, R36 ;  /* 0x000000100424723c */ /* 0x002fe20000001824 */
[----:B------:R-:W1:Y:S01]  /*7c90*/  MUFU.EX2 R111, R111 ;  /* 0x0000006f006f7308 */ /* 0x000e620000000800 */
[----:B------:R-:W-:Y:S01]  /*7ca0*/  FADD.FTZ R89, R89, R92 ;  /* 0x0000005c59597221 */ /* 0x000fe20000010000 */
[----:B------:R-:W-:-:S02]  /*7cb0*/  FADD.FTZ R86, R86, R93 ;  /* 0x0000005d56567221 */ /* 0x000fc40000010000 */
[----:B------:R-:W-:Y:S01]  /*7cc0*/  MUFU.EX2 R115, R115 ;  /* 0x0000007300737308 */ /* 0x000fe20000000800 */
[----:B------:R-:W-:Y:S01]  /*7cd0*/  FADD.FTZ R88, R88, R89 ;  /* 0x0000005958587221 */ /* 0x000fe20000010000 */
[----:B------:R-:W-:Y:S01]  /*7ce0*/  FADD.FTZ R85, R85, R86 ;  /* 0x0000005655557221 */ /* 0x000fe20000010000 */
[C---:B------:R-:W-:Y:S01]  /*7cf0*/  HMMA.16816.F32 R40, R4.reuse, R18, R40 ;  /* 0x000000120428723c */ /* 0x040fe20000001828 */
[----:B------:R-:W1:Y:S01]  /*7d00*/  LDSM.16.MT88.4 R16, [R94+0x1400] ;  /* 0x001400005e10783b */ /* 0x000e620000004200 */
[----:B------:R-:W1:Y:S01]  /*7d10*/  MUFU.EX2 R130, R130 ;  /* 0x0000008200827308 */ /* 0x000e620000000800 */
[-C--:B------:R-:W-:Y:S02]  /*7d20*/  MOV R86, R34.reuse ;  /* 0x0000002200567202 */ /* 0x080fe40000000f00 */
[----:B------:R-:W-:Y:S01]  /*7d30*/  @P6 MOV R86, R34 ;  /* 0x0000002200566202 */ /* 0x000fe20000000f00 */
[----:B------:R-:W-:Y:S02]  /*7d40*/  MUFU.EX2 R119, R119 ;  /* 0x0000007700777308 */ /* 0x000fe40000000800 */
[C---:B---3--:R-:W-:Y:S02]  /*7d50*/  HMMA.16816.F32 R56, R4.reuse, R12, R56 ;  /* 0x0000000c0438723c */ /* 0x048fe40000001838 */
[----:B------:R-:W-:Y:S04]  /*7d60*/  MUFU.EX2 R106, R120 ;  /* 0x00000078006a7308 */ /* 0x000fe80000000800 */
[----:B------:R-:W-:Y:S02]  /*7d70*/  MUFU.EX2 R123, R123 ;  /* 0x0000007b007b7308 */ /* 0x000fe40000000800 */
[C---:B------:R-:W-:Y:S01]  /*7d80*/  HMMA.16816.F32 R52, R4.reuse, R14, R52 ;  /* 0x0000000e0434723c */ /* 0x040fe20000001834 */
[----:B------:R-:W3:Y:S01]  /*7d90*/  LDSM.16.MT88.4 R12, [R117+0x8400] ;  /* 0x00840000750c783b */ /* 0x000ee20000004200 */
[----:B------:R-:W-:Y:S04]  /*7da0*/  MUFU.EX2 R121, R121 ;  /* 0x0000007900797308 */ /* 0x000fe80000000800 */
[----:B------:R-:W-:Y:S02]  /*7db0*/  MUFU.EX2 R102, R102 ;  /* 0x0000006600667308 */ /* 0x000fe40000000800 */
[C---:B----4-:R-:W-:Y:S02]  /*7dc0*/  HMMA.16816.F32 R44, R4.reuse, R8, R44 ;  /* 0x00000008042c723c */ /* 0x050fe4000000182c */
[----:B------:R-:W-:Y:S06]  /*7dd0*/  MUFU.EX2 R104, R104 ;  /* 0x0000006800687308 */ /* 0x000fec0000000800 */
[----:B------:R-:W-:Y:S01]  /*7de0*/  HMMA.16816.F32 R48, R4, R10, R48 ;  /* 0x0000000a0430723c */ /* 0x000fe20000001830 */
[----:B------:R-:W4:Y:S01]  /*7df0*/  LDSM.16.MT88.4 R8, [R94+0x2400] ;  /* 0x002400005e08783b */ /* 0x000f220000004200 */
[----:B--2---:R-:W-:Y:S01]  /*7e00*/  F2FP.F16.F32.PACK_AB R4, R114, R107 ;  /* 0x0000006b7204723e */ /* 0x004fe200000000ff */
[----:B------:R-:W-:Y:S01]  /*7e10*/  FADD.FTZ R107, R107, R88 ;  /* 0x000000586b6b7221 */ /* 0x000fe20000010000 */
[----:B-----5:R-:W-:Y:S01]  /*7e20*/  F2FP.F16.F32.PACK_AB R5, R113, R156 ;  /* 0x0000009c7105723e */ /* 0x020fe200000000ff */
[----:B------:R-:W-:Y:S01]  /*7e30*/  FADD.FTZ R156, R156, R85 ;  /* 0x000000559c9c7221 */ /* 0x000fe20000010000 */
[----:B------:R-:W-:Y:S01]  /*7e40*/  F2FP.F16.F32.PACK_AB R6, R109, R118 ;  /* 0x000000766d06723e */ /* 0x000fe200000000ff */
[----:B------:R-:W-:Y:S01]  /*7e50*/  FADD.FTZ R107, R114, R107 ;  /* 0x0000006b726b7221 */ /* 0x000fe20000010000 */
[----:B-1----:R-:W-:Y:S01]  /*7e60*/  F2FP.F16.F32.PACK_AB R7, R111, R122 ;  /* 0x0000007a6f07723e */ /* 0x002fe200000000ff */
[----:B------:R-:W-:Y:S01]  /*7e70*/  FADD.FTZ R113, R113, R156 ;  /* 0x0000009c71717221 */ /* 0x000fe20000010000 */
[-C--:B------:R-:W-:Y:S01]  /*7e80*/  MOV R85, R33.reuse ;  /* 0x0000002100557202 */ /* 0x080fe20000000f00 */
[----:B------:R-:W-:Y:S01]  /*7e90*/  FADD.FTZ R118, R118, R107 ;  /* 0x0000006b76767221 */ /* 0x000fe20000010000 */
[----:B------:R-:W-:Y:S01]  /*7ea0*/  @P6 MOV R85, R33 ;  /* 0x0000002100556202 */ /* 0x000fe20000000f00 */
[----:B------:R-:W-:-:S02]  /*7eb0*/  FADD.FTZ R122, R122, R113 ;  /* 0x000000717a7a7221 */ /* 0x000fc40000010000 */
[----:B------:R-:W-:Y:S01]  /*7ec0*/  HMMA.16816.F32 R56, R4, R16, R56 ;  /* 0x000000100438723c */ /* 0x000fe20000001838 */
[----:B------:R-:W-:Y:S01]  /*7ed0*/  FADD.FTZ R118, R109, R118 ;  /* 0x000000766d767221 */ /* 0x000fe20000010000 */
[----:B------:R-:W-:-:S06]  /*7ee0*/  FADD.FTZ R122, R111, R122 ;  /* 0x0000007a6f7a7221 */ /* 0x000fcc0000010000 */
[C---:B------:R-:W-:Y:S01]  /*7ef0*/  HMMA.16816.F32 R52, R4.reuse, R18, R52 ;  /* 0x000000120434723c */ /* 0x040fe20000001834 */
[----:B------:R-:W1:Y:S07]  /*7f00*/  LDSM.16.MT88.4 R16, [R117+0x7800] ;  /* 0x007800007510783b */ /* 0x000e6e0000004200 */
[C---:B---3--:R-:W-:Y:S08]  /*7f10*/  HMMA.16816.F32 R36, R4.reuse, R12, R36 ;  /* 0x0000000c0424723c */ /* 0x048ff00000001824 */
[C---:B------:R-:W-:Y:S01]  /*7f20*/  HMMA.16816.F32 R40, R4.reuse, R14, R40 ;  /* 0x0000000e0428723c */ /* 0x040fe20000001828 */
[----:B------:R-:W2:Y:S07]  /*7f30*/  LDSM.16.MT88.4 R12, [R94+0x1800] ;  /* 0x001800005e0c783b */ /* 0x000eae0000004200 */
[C---:B------:R-:W-:Y:S01]  /*7f40*/  HMMA.16816.F32 R80, R4.reuse, R28, R80 ;  /* 0x0000001c0450723c */ /* 0x040fe20000001850 */
[-CC-:B------:R-:W-:Y:S01]  /*7f50*/  FFMA.FTZ R28, R108, R100.reuse, -R99.reuse ;  /* 0x000000646c1c7223 */ /* 0x180fe20000010863 */
[-CC-:B------:R-:W-:Y:S01]  /*7f60*/  FFMA.FTZ R108, R112, R100.reuse, -R99.reuse ;  /* 0x00000064706c7223 */ /* 0x180fe20000010863 */
[-CC-:B------:R-:W-:Y:S01]  /*7f70*/  FFMA.FTZ R112, R95, R100.reuse, -R99.reuse ;  /* 0x000000645f707223 */ /* 0x180fe20000010863 */
[----:B------:R-:W-:Y:S01]  /*7f80*/  FFMA.FTZ R95, R98, R100, -R99 ;  /* 0x00000064625f7223 */ /* 0x000fe20000010863 */
[----:B------:R3:W5:Y:S03]  /*7f90*/  MUFU.EX2 R110, R28 ;  /* 0x0000001c006e7308 */ /* 0x0007660000000800 */
[C---:B------:R-:W-:Y:S01]  /*7fa0*/  HMMA.16816.F32 R64, R4.reuse, R20, R64 ;  /* 0x000000140440723c */ /* 0x040fe20000001840 */
[----:B------:R-:W1:Y:S04]  /*7fb0*/  MUFU.EX2 R108, R108 ;  /* 0x0000006c006c7308 */ /* 0x000e680000000800 */
[----:B------:R-:W-:Y:S03]  /*7fc0*/  MUFU.EX2 R98, R112 ;  /* 0x0000007000627308 */ /* 0x000fe60000000800 */
[C---:B------:R-:W-:Y:S01]  /*7fd0*/  HMMA.16816.F32 R60, R4.reuse, R22, R60 ;  /* 0x00000016043c723c */ /* 0x040fe2000000183c */
[----:B------:R-:W-:Y:S01]  /*7fe0*/  LDSM.16.MT88.4 R20, [R94+0x800] ;  /* 0x000800005e14783b */ /* 0x000fe20000004200 */
[----:B------:R-:W-:Y:S06]  /*7ff0*/  MUFU.EX2 R95, R95 ;  /* 0x0000005f005f7308 */ /* 0x000fec0000000800 */
[C---:B----4-:R-:W-:Y:S08]  /*8000*/  HMMA.16816.F32 R44, R4.reuse, R8, R44 ;  /* 0x00000008042c723c */ /* 0x050ff0000000182c */
[C---:B------:R-:W-:Y:S01]  /*8010*/  HMMA.16816.F32 R48, R4.reuse, R10, R48 ;  /* 0x0000000a0430723c */ /* 0x040fe20000001830 */
[----:B------:R-:W4:Y:S07]  /*8020*/  LDSM.16.MT88.4 R8, [R117+0x8800] ;  /* 0x008800007508783b */ /* 0x000f2e0000004200 */
[C---:B------:R-:W-:Y:S01]  /*8030*/  HMMA.16816.F32 R76, R4.reuse, R30, R76 ;  /* 0x0000001e044c723c */ /* 0x040fe2000000184c */
[----:B---3--:R-:W-:Y:S07]  /*8040*/  LDSM.16.MT88.4 R28, [R94+0x2800] ;  /* 0x002800005e1c783b */ /* 0x008fee0000004200 */
[C---:B------:R-:W-:Y:S08]  /*8050*/  HMMA.16816.F32 R72, R4.reuse, R24, R72 ;  /* 0x000000180448723c */ /* 0x040ff00000001848 */
[----:B------:R-:W-:Y:S01]  /*8060*/  HMMA.16816.F32 R68, R4, R26, R68 ;  /* 0x0000001a0444723c */ /* 0x000fe20000001844 */
[----:B------:R-:W3:Y:S01]  /*8070*/  LDSM.16.MT88.4 R24, [R117+0x6800] ;  /* 0x006800007518783b */ /* 0x000ee20000004200 */
[----:B------:R-:W-:Y:S01]  /*8080*/  F2FP.F16.F32.PACK_AB R4, R130, R115 ;  /* 0x000000738204723e */ /* 0x000fe200000000ff */
[----:B------:R-:W-:Y:S01]  /*8090*/  FADD.FTZ R115, R115, R118 ;  /* 0x0000007673737221 */ /* 0x000fe20000010000 */
[----:B-----5:R-:W-:Y:S01]  /*80a0*/  F2FP.F16.F32.PACK_AB R5, R110, R123 ;  /* 0x0000007b6e05723e */ /* 0x020fe200000000ff */
[----:B------:R-:W-:Y:S01]  /*80b0*/  FADD.FTZ R123, R123, R122 ;  /* 0x0000007a7b7b7221 */ /* 0x000fe20000010000 */
[----:B------:R-:W-:Y:S01]  /*80c0*/  F2FP.F16.F32.PACK_AB R6, R106, R119 ;  /* 0x000000776a06723e */ /* 0x000fe200000000ff */
[----:B------:R-:W-:Y:S01]  /*80d0*/  FADD.FTZ R130, R130, R115 ;  /* 0x0000007382827221 */ /* 0x000fe20000010000 */
[----:B-1----:R-:W-:Y:S01]  /*80e0*/  F2FP.F16.F32.PACK_AB R7, R108, R121 ;  /* 0x000000796c07723e */ /* 0x002fe200000000ff */
[----:B------:R-:W-:-:S02]  /*80f0*/  FADD.FTZ R110, R110, R123 ;  /* 0x0000007b6e6e7221 */ /* 0x000fc40000010000 */
[----:B------:R-:W-:Y:S02]  /*8100*/  FADD.FTZ R119, R119, R130 ;  /* 0x0000008277777221 */ /* 0x000fe40000010000 */
[----:B------:R-:W-:Y:S02]  /*8110*/  FADD.FTZ R121, R121, R110 ;  /* 0x0000006e79797221 */ /* 0x000fe40000010000 */
[----:B------:R-:W-:Y:S01]  /*8120*/  HMMA.16816.F32 R64, R4, R16, R64 ;  /* 0x000000100440723c */ /* 0x000fe20000001840 */
[----:B------:R-:W-:Y:S01]  /*8130*/  FADD.FTZ R119, R106, R119 ;  /* 0x000000776a777221 */ /* 0x000fe20000010000 */
[----:B------:R-:W-:-:S06]  /*8140*/  FADD.FTZ R121, R108, R121 ;  /* 0x000000796c797221 */ /* 0x000fcc0000010000 */
[C---:B------:R-:W-:Y:S01]  /*8150*/  HMMA.16816.F32 R60, R4.reuse, R18, R60 ;  /* 0x00000012043c723c */ /* 0x040fe2000000183c */
[----:B------:R-:W1:Y:S07]  /*8160*/  LDSM.16.MT88.4 R16, [R117+0x8c00] ;  /* 0x008c00007510783b */ /* 0x000e6e0000004200 */
[C---:B--2---:R-:W-:Y:S01]  /*8170*/  HMMA.16816.F32 R56, R4.reuse, R12, R56 ;  /* 0x0000000c0438723c */ /* 0x044fe20000001838 */
[-CC-:B------:R-:W-:Y:S01]  /*8180*/  FFMA.FTZ R12, R103, R100.reuse, -R105.reuse ;  /* 0x00000064670c7223 */ /* 0x180fe20000010869 */
[-C--:B------:R-:W-:Y:S01]  /*8190*/  FFMA.FTZ R103, R101, R100.reuse, -R105 ;  /* 0x0000006465677223 */ /* 0x080fe20000010869 */
[-CC-:B------:R-:W-:Y:S01]  /*81a0*/  FFMA.FTZ R105, R96, R100.reuse, -R99.reuse ;  /* 0x0000006460697223 */ /* 0x180fe20000010863 */
[----:B------:R-:W-:Y:S01]  /*81b0*/  FFMA.FTZ R96, R97, R100, -R99 ;  /* 0x0000006461607223 */ /* 0x000fe20000010863 */
[----:B------:R2:W5:Y:S03]  /*81c0*/  MUFU.EX2 R101, R12 ;  /* 0x0000000c00657308 */ /* 0x0005660000000800 */
[C---:B----4-:R-:W-:Y:S01]  /*81d0*/  HMMA.16816.F32 R36, R4.reuse, R8, R36 ;  /* 0x000000080424723c */ /* 0x050fe20000001824 */
[----:B------:R-:W4:Y:S04]  /*81e0*/  MUFU.EX2 R103, R103 ;  /* 0x0000006700677308 */ /* 0x000f280000000800 */
[----:B------:R-:W-:Y:S03]  /*81f0*/  MUFU.EX2 R97, R105 ;  /* 0x0000006900617308 */ /* 0x000fe60000000800 */
[C---:B------:R-:W-:Y:S01]  /*8200*/  HMMA.16816.F32 R40, R4.reuse, R10, R40 ;  /* 0x0000000a0428723c */ /* 0x040fe20000001828 */
[----:B------:R-:W1:Y:S01]  /*8210*/  MUFU.EX2 R96, R96 ;  /* 0x0000006000607308 */ /* 0x000e620000000800 */
[----:B------:R-:W-:Y:S06]  /*8220*/  LDSM.16.MT88.4 R8, [R94+0x1c00] ;  /* 0x001c00005e08783b */ /* 0x000fec0000004200 */
[C---:B---3--:R-:W-:Y:S08]  /*8230*/  HMMA.16816.F32 R80, R4.reuse, R24, R80 ;  /* 0x000000180450723c */ /* 0x048ff00000001850 */
[C---:B------:R-:W-:Y:S01]  /*8240*/  HMMA.16816.F32 R76, R4.reuse, R26, R76 ;  /* 0x0000001a044c723c */ /* 0x040fe2000000184c */
[----:B------:R-:W3:Y:S07]  /*8250*/  LDSM.16.MT88.4 R24, [R117+0x6c00] ;  /* 0x006c00007518783b */ /* 0x000eee0000004200 */
[C---:B------:R-:W-:Y:S08]  /*8260*/  HMMA.16816.F32 R72, R4.reuse, R20, R72 ;  /* 0x000000140448723c */ /* 0x040ff00000001848 */
[C---:B------:R-:W-:Y:S01]  /*8270*/  HMMA.16816.F32 R68, R4.reuse, R22, R68 ;  /* 0x000000160444723c */ /* 0x040fe20000001844 */
[----:B------:R-:W3:Y:S07]  /*8280*/  LDSM.16.MT88.4 R20, [R117+0x7c00] ;  /* 0x007c00007514783b */ /* 0x000eee0000004200 */
        /* <DEDUP_REMOVED lines=8> */
[----:B----4-:R-:W-:Y:S01]  /*8310*/  F2FP.F16.F32.PACK_AB R6, R104, R103 ;  /* 0x000000676806723e */ /* 0x010fe200000000ff */
        /* <DEDUP_REMOVED lines=10> */
[C---:B---3--:R-:W-:Y:S08]  /*83c0*/  HMMA.16816.F32 R80, R4.reuse, R24, R80 ;  /* 0x000000180450723c */ /* 0x048ff00000001850 */
        /* <DEDUP_REMOVED lines=11> */
.L_x_7895:
[----:B------:R-:W-:-:S07]  /*8480*/  IADD3 R154, PT, PT, R32, -0x1, RZ ;  /* 0xffffffff209a7810 */ /* 0x000fce0007ffe0ff */
.L_x_7904:
[----:B------:R-:W-:Y:S05]  /*8490*/  BSYNC B2 ;  /* 0x0000000000027941 */ /* 0x000fea0003800000 */
.L_x_7894:
        /* <DEDUP_REMOVED lines=12> */
.L_x_7912:
        /* <DEDUP_REMOVED lines=78> */
.L_x_7907:
[----:B------:R-:W-:Y:S05]  /*8a40*/  BSYNC.RECONVERGENT B0 ;  /* 0x0000000000007941 */ /* 0x000fea0003800200 */
.L_x_7906:
        /* <DEDUP_REMOVED lines=10> */
[C---:B------:R-:W-:Y:S02]  /*8af0*/  ISETP.GE.AND P6, PT, R136.reuse, R157, PT ;  /* 0x0000009d8800720c */ /* 0x040fe40003fc6270 */
[----:B------:R-:W-:Y:S02]  /*8b00*/  LOP3.LUT R168, R135, 0x1f20, RZ, 0xc0, !PT ;  /* 0x00001f2087a87812 */ /* 0x000fe400078ec0ff */
[----:B------:R-:W-:Y:S02]  /*8b10*/  LOP3.LUT R167, R161, R136, RZ, 0x3c, !PT ;  /* 0x00000088a1a77212 */ /* 0x000fe400078e3cff */
[----:B------:R-:W-:Y:S02]  /*8b20*/  LOP3.LUT R134, R136, 0x20, RZ, 0xfc, !PT ;  /* 0x0000002088867812 */ /* 0x000fe400078efcff */
[----:B------:R-:W-:Y:S02]  /*8b30*/  LOP3.LUT R167, R168, R167, RZ, 0xfc, !PT ;  /* 0x000000a7a8a77212 */ /* 0x000fe400078efcff */
[----:B------:R-:W-:Y:S02]  /*8b40*/  LOP3.LUT R133, R136, 0x40, RZ, 0xfc, !PT ;  /* 0x0000004088857812 */ /* 0x000fe400078efcff */
[-C--:B------:R-:W-:Y:S01]  /*8b50*/  ISETP.GE.AND P5, PT, R134, R157.reuse, PT ;  /* 0x0000009d8600720c */ /* 0x080fe20003fa6270 */
[----:B-1----:R-:W-:Y:S01]  /*8b60*/  ULEA UR6, UR6, UR7, 0x18 ;  /* 0x0000000706067291 */ /* 0x002fe2000f8ec0ff */
[----:B------:R-:W-:Y:S02]  /*8b70*/  ISETP.GE.AND P4, PT, R133, R157, PT ;  /* 0x0000009d8500720c */ /* 0x000fe40003f86270 */
[C---:B------:R-:W-:Y:S02]  /*8b80*/  LEA R168, P0, R141.reuse, R148, 0x1 ;  /* 0x000000948da87211 */ /* 0x040fe400078008ff */
[----:B------:R-:W-:Y:S01]  /*8b90*/  SHF.R.U32.HI R126, RZ, 0x1, R124 ;  /* 0x00000001ff7e7819 */ /* 0x000fe2000001167c */
[----:B------:R-:W-:Y:S01]  /*8ba0*/  IMAD.U32 R128, RZ, RZ, UR6 ;  /* 0x00000006ff807e24 */ /* 0x000fe2000f8e00ff */
[-C--:B------:R-:W-:Y:S02]  /*8bb0*/  LEA.HI.X R169, R141, R149.reuse, R142, 0x1, P0 ;  /* 0x000000958da97211 */ /* 0x080fe400000f0c8e */
[----:B------:R-:W-:Y:S02]  /*8bc0*/  SHF.L.U32 R125, R124, 0x2, RZ ;  /* 0x000000027c7d7819 */ /* 0x000fe400000006ff */
[----:B------:R-:W-:Y:S02]  /*8bd0*/  LEA R159, R167, R128, 0x1 ;  /* 0x00000080a79f7211 */ /* 0x000fe400078e08ff */
[C---:B------:R-:W-:Y:S01]  /*8be0*/  LOP3.LUT R127, R87.reuse, 0x3e00, RZ, 0xc0, !PT ;  /* 0x00003e00577f7812 */ /* 0x040fe200078ec0ff */
[----:B------:R-:W-:Y:S01]  /*8bf0*/  @!P4 IMAD.MOV.U32 R170, RZ, RZ, R148 ;  /* 0x000000ffffaac224 */ /* 0x000fe200078e0094 */
[----:B------:R-:W-:Y:S01]  /*8c00*/  @!P4 MOV R171, R149 ;  /* 0x0000009500abc202 */ /* 0x000fe20000000f00 */
        /* <DEDUP_REMOVED lines=8> */
[----:B------:R-:W-:Y:S03]  /*8c90*/  LOP3.LUT R86, R125, 0x18, RZ, 0xc0, !PT ;  /* 0x000000187d567812 */ /* 0x000fe600078ec0ff */
[----:B------:R-:W-:Y:S01]  /*8ca0*/  @!PT LDS RZ, [RZ] ;  /* 0x00000000fffff984 */ /* 0x000fe20000000800 */
[----:B------:R-:W-:Y:S01]  /*8cb0*/  @!PT LDS RZ, [RZ] ;  /* 0x00000000fffff984 */ /* 0x000fe20000000800 */
[----:B------:R-:W-:Y:S01]  /*8cc0*/  @!PT LDS RZ, [RZ] ;  /* 0x00000000fffff984 */ /* 0x000fe20000000800 */
[----:B------:R-:W-:Y:S01]  /*8cd0*/  @!P5 LDGSTS.E.BYPASS.LTC128B.128 [R159+0x7000], desc[UR4][R148.64+0x40] ;  /* 0x07000040949fdfae */ /* 0x000fe2000b981a04 */
[--C-:B------:R-:W-:Y:S02]  /*8ce0*/  LOP3.LUT R85, R127, 0x20, R130.reuse, 0xf8, !PT ;  /* 0x000000207f557812 */ /* 0x100fe400078ef882 */
[--C-:B------:R-:W-:Y:S03]  /*8cf0*/  LOP3.LUT R129, R129, 0xc0, R130.reuse, 0xf8, !PT ;  /* 0x000000c081817812 */ /* 0x100fe600078ef882 */
[----:B------:R-:W-:Y:S01]  /*8d00*/  @P5 STS.128 [R159+0x7000], RZ ;  /* 0x007000ff9f005388 */ /* 0x000fe20000000c00 */
[----:B------:R-:W-:Y:S02]  /*8d10*/  LOP3.LUT R88, R87, 0x20, R130, 0xf8, !PT ;  /* 0x0000002057587812 */ /* 0x000fe400078ef882 */
        /* <DEDUP_REMOVED lines=14> */
[----:B------:R-:W-:Y:S01]  /*8e00*/  MOV R104, 0x20 ;  /* 0x0000002000687802 */ /* 0x000fe20000000f00 */
[----:B------:R-:W-:Y:S01]  /*8e10*/  IMAD R87, R89, 0x2, R128 ;  /* 0x0000000259577824 */ /* 0x000fe200078e0280 */
[----:B------:R-:W-:Y:S03]  /*8e20*/  LEA R131, R85, R128, 0x1 ;  /* 0x0000008055837211 */ /* 0x000fe600078e08ff */
        /* <DEDUP_REMOVED lines=21> */
[----:B------:R-:W1:Y:S06]  /*8f80*/  LD.E R167, desc[UR4][R2.64+0x18c] ;  /* 0x00018c0402a77980 */ /* 0x000e6c000c101900 */
[----:B------:R-:W5:Y:S06]  /*8f90*/  LDSM.16.M88.4 R104, [R87+0x3c00] ;  /* 0x003c00005768783b */ /* 0x000f6c0000000200 */
[----:B------:R-:W0:Y:S06]  /*8fa0*/  LDGDEPBAR ;  /* 0x00000000000079af */ /* 0x000e2c0000000000 */
[----:B------:R-:W-:Y:S06]  /*8fb0*/  LDSM.16.M88.4 R108, [R86] ;  /* 0x00000000566c783b */ /* 0x000fec0000000200 */
[----:B------:R-:W5:Y:S01]  /*8fc0*/  LDSM.16.M88.4 R112, [R85+0x3000] ;  /* 0x003000005570783b */ /* 0x000f620000000200 */
[C---:B--2---:R-:W-:Y:S05]  /*8fd0*/  HMMA.16816.F32 R4, R88.reuse, R92, RZ ;  /* 0x0000005c5804723c */ /* 0x044fea00000018ff */
[----:B------:R-:W2:Y:S03]  /*8fe0*/  LDSM.16.M88.4 R116, [R85+0x3400] ;  /* 0x003400005574783b */ /* 0x000ea60000000200 */
[C---:B------:R-:W-:Y:S03]  /*8ff0*/  HMMA.16816.F32 R8, R88.reuse, R94, RZ ;  /* 0x0000005e5808723c */ /* 0x040fe600000018ff */
[----:B------:R-:W2:Y:S05]  /*9000*/  LDSM.16.M88.4 R92, [R85+0x3800] ;  /* 0x00380000555c783b */ /* 0x000eaa0000000200 */
[C---:B---3--:R-:W-:Y:S01]  /*9010*/  HMMA.16816.F32 R12, R88.reuse, R96, RZ ;  /* 0x00000060580c723c */ /* 0x048fe200000018ff */
[----:B------:R-:W-:Y:S07]  /*9020*/  LDSM.16.M88.4 R120, [R131+0x1000] ;  /* 0x001000008378783b */ /* 0x000fee0000000200 */
[C---:B------:R-:W-:Y:S01]  /*9030*/  HMMA.16816.F32 R16, R88.reuse, R98, RZ ;  /* 0x000000625810723c */ /* 0x040fe200000018ff */
[----:B------:R-:W3:Y:S07]  /*9040*/  LDSM.16.M88.4 R96, [R85+0x3c00] ;  /* 0x003c00005560783b */ /* 0x000eee0000000200 */
[C---:B----4-:R-:W-:Y:S08]  /*9050*/  HMMA.16816.F32 R20, R88.reuse, R100, RZ ;  /* 0x000000645814723c */ /* 0x050ff000000018ff */
[C---:B------:R-:W-:Y:S01]  /*9060*/  HMMA.16816.F32 R24, R88.reuse, R102, RZ ;  /* 0x000000665818723c */ /* 0x040fe200000018ff */
[----:B------:R-:W4:Y:S07]  /*9070*/  LDSM.16.M88.4 R100, [R87+0x4000] ;  /* 0x004000005764783b */ /* 0x000f2e0000000200 */
[C---:B-----5:R-:W-:Y:S08]  /*9080*/  HMMA.16816.F32 R28, R88.reuse, R104, RZ ;  /* 0x00000068581c723c */ /* 0x060ff000000018ff */
[----:B------:R-:W-:Y:S01]  /*9090*/  HMMA.16816.F32 R32, R88, R106, RZ ;  /* 0x0000006a5820723c */ /* 0x000fe200000018ff */
[----:B------:R-:W5:Y:S06]  /*90a0*/  LDSM.16.M88.4 R88, [R87+0x4400] ;  /* 0x004400005758783b */ /* 0x000f6c0000000200 */
[----:B------:R-:W5:Y:S01]  /*90b0*/  LDSM.16.M88.4 R104, [R87+0x4800] ;  /* 0x004800005768783b */ /* 0x000f620000000200 */
[C---:B------:R-:W-:Y:S08]  /*90c0*/  HMMA.16816.F32 R4, R108.reuse, R112, R4 ;  /* 0x000000706c04723c */ /* 0x040ff00000001804 */
[C---:B------:R-:W-:Y:S01]  /*90d0*/  HMMA.16816.F32 R8, R108.reuse, R114, R8 ;  /* 0x000000726c08723c */ /* 0x040fe20000001808 */
[----:B------:R-:W-:Y:S07]  /*90e0*/  LDSM.16.M88.4 R112, [R85+0x4c00] ;  /* 0x004c00005570783b */ /* 0x000fee0000000200 */
[C---:B--2---:R-:W-:Y:S08]  /*90f0*/  HMMA.16816.F32 R12, R108.reuse, R116, R12 ;  /* 0x000000746c0c723c */ /* 0x044ff0000000180c */
[C---:B------:R-:W-:Y:S08]  /*9100*/  HMMA.16816.F32 R16, R108.reuse, R118, R16 ;  /* 0x000000766c10723c */ /* 0x040ff00000001810 */
[C---:B------:R-:W-:Y:S08]  /*9110*/  HMMA.16816.F32 R20, R108.reuse, R92, R20 ;  /* 0x0000005c6c14723c */ /* 0x040ff00000001814 */
[C---:B------:R-:W-:Y:S01]  /*9120*/  HMMA.16816.F32 R24, R108.reuse, R94, R24 ;  /* 0x0000005e6c18723c */ /* 0x040fe20000001818 */
[----:B------:R-:W2:Y:S07]  /*9130*/  LDSM.16.M88.4 R92, [R87+0x4c00] ;  /* 0x004c0000575c783b */ /* 0x000eae0000000200 */
[C---:B---3--:R-:W-:Y:S08]  /*9140*/  HMMA.16816.F32 R28, R108.reuse, R96, R28 ;  /* 0x000000606c1c723c */ /* 0x048ff0000000181c */
[----:B------:R-:W-:Y:S01]  /*9150*/  HMMA.16816.F32 R32, R108, R98, R32 ;  /* 0x000000626c20723c */ /* 0x000fe20000001820 */
[----:B------:R-:W-:Y:S06]  /*9160*/  LDSM.16.M88.4 R96, [R86+0x1000] ;  /* 0x001000005660783b */ /* 0x000fec0000000200 */
[----:B------:R-:W3:Y:S01]  /*9170*/  LDSM.16.M88.4 R108, [R85+0x4000] ;  /* 0x00400000556c783b */ /* 0x000ee20000000200 */
[C---:B----4-:R-:W-:Y:S08]  /*9180*/  HMMA.16816.F32 R4, R120.reuse, R100, R4 ;  /* 0x000000647804723c */ /* 0x050ff00000001804 */
[C---:B------:R-:W-:Y:S01]  /*9190*/  HMMA.16816.F32 R8, R120.reuse, R102, R8 ;  /* 0x000000667808723c */ /* 0x040fe20000001808 */
[----:B------:R-:W-:Y:S07]  /*91a0*/  LDSM.16.M88.4 R100, [R85+0x4800] ;  /* 0x004800005564783b */ /* 0x000fee0000000200 */
[C---:B-----5:R-:W-:Y:S08]  /*91b0*/  HMMA.16816.F32 R12, R120.reuse, R88, R12 ;  /* 0x00000058780c723c */ /* 0x060ff0000000180c */
[C---:B------:R-:W-:Y:S01]  /*91c0*/  HMMA.16816.F32 R16, R120.reuse, R90, R16 ;  /* 0x0000005a7810723c */ /* 0x040fe20000001810 */
[----:B------:R-:W4:Y:S07]  /*91d0*/  LDSM.16.M88.4 R88, [R85+0x4400] ;  /* 0x004400005558783b */ /* 0x000f2e0000000200 */
[C---:B------:R-:W-:Y:S08]  /*91e0*/  HMMA.16816.F32 R20, R120.reuse, R104, R20 ;  /* 0x000000687814723c */ /* 0x040ff00000001814 */
[C---:B------:R-:W-:Y:S01]  /*91f0*/  HMMA.16816.F32 R24, R120.reuse, R106, R24 ;  /* 0x0000006a7818723c */ /* 0x040fe20000001818 */
[----:B------:R-:W-:Y:S07]  /*9200*/  LDSM.16.M88.4 R104, [R87+0x5000] ;  /* 0x005000005768783b */ /* 0x000fee0000000200 */
[C---:B--2---:R-:W-:Y:S08]  /*9210*/  HMMA.16816.F32 R28, R120.reuse, R92, R28 ;  /* 0x0000005c781c723c */ /* 0x044ff0000000181c */
[----:B------:R-:W-:Y:S01]  /*9220*/  HMMA.16816.F32 R32, R120, R94, R32 ;  /* 0x0000005e7820723c */ /* 0x000fe20000001820 */
[----:B------:R-:W2:Y:S07]  /*9230*/  LDSM.16.M88.4 R92, [R131+0x2000] ;  /* 0x00200000835c783b */ /* 0x000eae0000000200 */
[C---:B---3--:R-:W-:Y:S08]  /*9240*/  HMMA.16816.F32 R4, R96.reuse, R108, R4 ;  /* 0x0000006c6004723c */ /* 0x048ff00000001804 */
[C---:B------:R-:W-:Y:S01]  /*9250*/  HMMA.16816.F32 R8, R96.reuse, R110, R8 ;  /* 0x0000006e6008723c */ /* 0x040fe20000001808 */
[----:B------:R-:W-:Y:S07]  /*9260*/  LDSM.16.M88.4 R108, [R86+0x2000] ;  /* 0x00200000566c783b */ /* 0x000fee0000000200 */
[C---:B----4-:R-:W-:Y:S08]  /*9270*/  HMMA.16816.F32 R12, R96.reuse, R88, R12 ;  /* 0x00000058600c723c */ /* 0x050ff0000000180c */
[C---:B------:R-:W-:Y:S01]  /*9280*/  HMMA.16816.F32 R16, R96.reuse, R90, R16 ;  /* 0x0000005a6010723c */ /* 0x040fe20000001810 */
[----:B------:R-:W3:Y:S07]  /*9290*/  LDSM.16.M88.4 R88, [R87+0x5400] ;  /* 0x005400005758783b */ /* 0x000eee0000000200 */
[C---:B------:R-:W-:Y:S08]  /*92a0*/  HMMA.16816.F32 R20, R96.reuse, R100, R20 ;  /* 0x000000646014723c */ /* 0x040ff00000001814 */
[C---:B------:R-:W-:Y:S01]  /*92b0*/  HMMA.16816.F32 R24, R96.reuse, R102, R24 ;  /* 0x000000666018723c */ /* 0x040fe20000001818 */
[----:B------:R-:W4:Y:S07]  /*92c0*/  LDSM.16.M88.4 R100, [R87+0x5800] ;  /* 0x005800005764783b */ /* 0x000f2e0000000200 */
[C---:B------:R-:W-:Y:S08]  /*92d0*/  HMMA.16816.F32 R28, R96.reuse, R112, R28 ;  /* 0x00000070601c723c */ /* 0x040ff0000000181c */
[----:B------:R-:W-:Y:S01]  /*92e0*/  HMMA.16816.F32 R32, R96, R114, R32 ;  /* 0x000000726020723c */ /* 0x000fe20000001820 */
[----:B------:R-:W5:Y:S06]  /*92f0*/  LDSM.16.M88.4 R96, [R87+0x5c00] ;  /* 0x005c00005760783b */ /* 0x000f6c0000000200 */
[----:B------:R-:W1:Y:S01]  /*9300*/  LDSM.16.M88.4 R112, [R85+0x5000] ;  /* 0x005000005570783b */ /* 0x000e620000000200 */
[C---:B--2---:R-:W-:Y:S08]  /*9310*/  HMMA.16816.F32 R4, R92.reuse, R104, R4 ;  /* 0x000000685c04723c */ /* 0x044ff00000001804 */
[C---:B------:R-:W-:Y:S08]  /*9320*/  HMMA.16816.F32 R8, R92.reuse, R106, R8 ;  /* 0x0000006a5c08723c */ /* 0x040ff00000001808 */
[C---:B---3--:R-:W-:Y:S08]  /*9330*/  HMMA.16816.F32 R12, R92.reuse, R88, R12 ;  /* 0x000000585c0c723c */ /* 0x048ff0000000180c */
[C---:B------:R-:W-:Y:S01]  /*9340*/  HMMA.16816.F32 R16, R92.reuse, R90, R16 ;  /* 0x0000005a5c10723c */ /* 0x040fe20000001810 */
[----:B------:R-:W2:Y:S07]  /*9350*/  LDSM.16.M88.4 R88, [R85+0x5400] ;  /* 0x005400005558783b */ /* 0x000eae0000000200 */
[C---:B----4-:R-:W-:Y:S08]  /*9360*/  HMMA.16816.F32 R20, R92.reuse, R100, R20 ;  /* 0x000000645c14723c */ /* 0x050ff00000001814 */
[C---:B------:R-:W-:Y:S08]  /*9370*/  HMMA.16816.F32 R24, R92.reuse, R102, R24 ;  /* 0x000000665c18723c */ /* 0x040ff00000001818 */
[C---:B-----5:R-:W-:Y:S08]  /*9380*/  HMMA.16816.F32 R28, R92.reuse, R96, R28 ;  /* 0x000000605c1c723c */ /* 0x060ff0000000181c */
[----:B------:R-:W-:Y:S01]  /*9390*/  HMMA.16816.F32 R32, R92, R98, R32 ;  /* 0x000000625c20723c */ /* 0x000fe20000001820 */
[----:B------:R-:W3:Y:S07]  /*93a0*/  LDSM.16.M88.4 R92, [R85+0x5800] ;  /* 0x00580000555c783b */ /* 0x000eee0000000200 */
[C---:B-1----:R-:W-:Y:S08]  /*93b0*/  HMMA.16816.F32 R4, R108.reuse, R112, R4 ;  /* 0x000000706c04723c */ /* 0x042ff00000001804 */
[C---:B------:R-:W-:Y:S08]  /*93c0*/  HMMA.16816.F32 R8, R108.reuse, R114, R8 ;  /* 0x000000726c08723c */ /* 0x040ff00000001808 */
[C---:B--2---:R-:W-:Y:S03]  /*93d0*/  HMMA.16816.F32 R12, R108.reuse, R88, R12 ;  /* 0x000000586c0c723c */ /* 0x044fe6000000180c */
[-C--:B------:R-:W-:Y:S01]  /*93e0*/  FMUL.FTZ R168, R4, R167.reuse ;  /* 0x000000a704a87220 */ /* 0x080fe20000410000 */
[-C--:B------:R-:W-:Y:S01]  /*93f0*/  FMUL.FTZ R169, R5, R167.reuse ;  /* 0x000000a705a97220 */ /* 0x080fe20000410000 */
[-C--:B------:R-:W-:Y:S01]  /*9400*/  FMUL.FTZ R170, R6, R167.reuse ;  /* 0x000000a706aa7220 */ /* 0x080fe20000410000 */
[-C--:B------:R-:W-:Y:S02]  /*9410*/  FMUL.FTZ R171, R7, R167.reuse ;  /* 0x000000a707ab7220 */ /* 0x080fe40000410000 */
[C---:B------:R-:W-:Y:S01]  /*9420*/  HMMA.16816.F32 R16, R108.reuse, R90, R16 ;  /* 0x0000005a6c10723c */ /* 0x040fe20000001810 */
[----:B------:R-:W1:Y:S01]  /*9430*/  MUFU.TANH R168, R168 ;  /* 0x000000a800a87308 */ /* 0x000e620000002400 */
[----:B------:R-:W2:Y:S01]  /*9440*/  LDSM.16.M88.4 R88, [R85+0x5c00] ;  /* 0x005c00005558783b */ /* 0x000ea20000000200 */
[----:B------:R-:W-:Y:S04]  /*9450*/  DEPBAR.LE SB0, 0x0 ;  /* 0x000080000000791a */ /* 0x000fe80000000000 */
[-C--:B------:R-:W-:Y:S01]  /*9460*/  FMUL.FTZ R172, R8, R167.reuse ;  /* 0x000000a708ac7220 */ /* 0x080fe20000410000 */
[-C--:B------:R-:W-:Y:S03]  /*9470*/  FMUL.FTZ R173, R9, R167.reuse ;  /* 0x000000a709ad7220 */ /* 0x080fe60000410000 */
[----:B------:R-:W4:Y:S01]  /*9480*/  MUFU.TANH R169, R169 ;  /* 0x000000a900a97308 */ /* 0x000f220000002400 */
[----:B------:R-:W-:Y:S01]  /*9490*/  BAR.SYNC.DEFER_BLOCKING 0x0 ;  /* 0x0000000000007b1d */ /* 0x000fe20000010000 */
[C---:B---3--:R-:W-:Y:S05]  /*94a0*/  HMMA.16816.F32 R20, R108.reuse, R92, R20 ;  /* 0x0000005c6c14723c */ /* 0x048fea0000001814 */
[-C--:B------:R-:W-:Y:S03]  /*94b0*/  FMUL.FTZ R174, R10, R167.reuse ;  /* 0x000000a70aae7220 */ /* 0x080fe60000410000 */
[----:B------:R-:W3:Y:S01]  /*94c0*/  MUFU.TANH R170, R170 ;  /* 0x000000aa00aa7308 */ /* 0x000ee20000002400 */
        /* <DEDUP_REMOVED lines=20> */
[C---:B--2---:R-:W-:Y:S03]  /*9610*/  HMMA.16816.F32 R28, R108.reuse, R88, R28 ;  /* 0x000000586c1c723c */ /* 0x044fe6000000181c */
[-C--:B------:R-:W-:Y:S06]  /*9620*/  FMUL.FTZ R189, R27, R167.reuse ;  /* 0x000000a71bbd7220 */ /* 0x080fec0000410000 */
[----:B------:R-:W2:Y:S01]  /*9630*/  MUFU.TANH R174, R174 ;  /* 0x000000ae00ae7308 */ /* 0x000ea20000002400 */
[----:B------:R-:W-:Y:S09]  /*9640*/  HMMA.16816.F32 R32, R108, R90, R32 ;  /* 0x0000005a6c20723c */ /* 0x000ff20000001820 */
        /* <DEDUP_REMOVED lines=110> */
.L_x_7911:
[----:B------:R-:W-:Y:S05]  /*9d30*/  BSYNC.RECONVERGENT B0 ;  /* 0x0000000000007941 */ /* 0x000fea0003800200 */
.L_x_7910:
        /* <DEDUP_REMOVED lines=37> */
.L_x_7909:
[----:B------:R-:W-:Y:S05]  /*9f90*/  BSYNC.RECONVERGENT B1 ;  /* 0x0000000000017941 */ /* 0x000fea0003800200 */
.L_x_7908:
[----:B------:R-:W3:Y:S01]  /*9fa0*/  LD.E R87, desc[UR4][R2.64+0xdc] ;  /* 0x0000dc0402577980 */ /* 0x000ee2000c101900 */
[C---:B------:R-:W-:Y:S01]  /*9fb0*/  VIADD R21, R156.reuse, 0xffffffe1 ;  /* 0xffffffe19c157836 */ /* 0x040fe20000000000 */
[CC--:B------:R-:W-:Y:S01]  /*9fc0*/  ISETP.GE.AND P1, PT, R156.reuse, R138.reuse, PT ;  /* 0x0000008a9c00720c */ /* 0x0c0fe20003f26270 */
[C---:B------:R-:W-:Y:S01]  /*9fd0*/  VIADD R13, R156.reuse, 0xffffffe9 ;  /* 0xffffffe99c0d7836 */ /* 0x040fe20000000000 */
[CC--:B------:R-:W-:Y:S01]  /*9fe0*/  ISETP.GE.AND P6, PT, R156.reuse, R137.reuse, PT ;  /* 0x000000899c00720c */ /* 0x0c0fe20003fc6270 */
[C---:B--2---:R-:W-:Y:S01]  /*9ff0*/  VIADD R4, R156.reuse, 0xffffffe0 ;  /* 0xffffffe09c047836 */ /* 0x044fe20000000000 */
[-C--:B------:R-:W-:Y:S01]  /*a000*/  ISETP.GE.AND P4, PT, R21, R138.reuse, PT ;  /* 0x0000008a1500720c */ /* 0x080fe20003f86270 */
[----:B------:R-:W-:Y:S01]  /*a010*/  VIADD R11, R156, 0xfffffff0 ;  /* 0xfffffff09c0b7836 */ /* 0x000fe20000000000 */
[----:B-1----:R-:W-:Y:S01]  /*a020*/  FSEL R24, R198, -INF , P1 ;  /* 0xff800000c6187808 */ /* 0x002fe20000800000 */
[C---:B------:R-:W-:Y:S01]  /*a030*/  VIADD R9, R156.reuse, 0xfffffff1 ;  /* 0xfffffff19c097836 */ /* 0x040fe20000000000 */
        /* <DEDUP_REMOVED lines=48> */
[----:B------:R-:W-:Y:S02]  /*a340*/  ISETP.GE.AND P0, PT, R7, R138, PT ;  /* 0x0000008a0700720c */ /* 0x000fe40003f06270 */
[----:B------:R-:W-:Y:S02]  /*a350*/  FSEL R23, R199, -INF , P6 ;  /* 0xff800000c7177808 */ /* 0x000fe40003000000 */
[----:B------:R-:W-:Y:S02]  /*a360*/  FSEL R168, R168, -INF , P5 ;  /* 0xff800000a8a87808 */ /* 0x000fe40002800000 */
[----:B------:R-:W-:Y:S02]  /*a370*/  FSEL R113, R190, -INF , P1 ;  /* 0xff800000be717808 */ /* 0x000fe40000800000 */
[----:B------:R-:W-:Y:S02]  /*a380*/  ISETP.GE.AND P1, PT, R12, R137, PT ;  /* 0x000000890c00720c */ /* 0x000fe40003f26270 */
[CC--:B------:R-:W-:Y:S02]  /*a390*/  ISETP.GE.AND P6, PT, R4.reuse, R140.reuse, PT ;  /* 0x0000008c0400720c */ /* 0x0c0fe40003fc6270 */
[----:B------:R-:W-:Y:S01]  /*a3a0*/  ISETP.GE.AND P5, PT, R4, R139, PT ;  /* 0x0000008b0400720c */ /* 0x000fe20003fa6270 */
[----:B------:R-:W-:Y:S01]  /*a3b0*/  VIADD R4, R156, 0x18 ;  /* 0x000000189c047836 */ /* 0x000fe20000000000 */
[----:B------:R-:W-:Y:S02]  /*a3c0*/  FSEL R99, R197, -INF , P4 ;  /* 0xff800000c5637808 */ /* 0x000fe40002000000 */
[----:B------:R-:W-:Y:S02]  /*a3d0*/  FSEL R172, R172, -INF , P0 ;  /* 0xff800000acac7808 */ /* 0x000fe40000000000 */
[----:B------:R-:W-:Y:S02]  /*a3e0*/  ISETP.GE.AND P0, PT, R156, R140, PT ;  /* 0x0000008c9c00720c */ /* 0x000fe40003f06270 */
[----:B------:R-:W-:Y:S02]  /*a3f0*/  ISETP.GE.AND P4, PT, R10, R137, PT ;  /* 0x000000890a00720c */ /* 0x000fe40003f86270 */
[----:B------:R-:W-:Y:S02]  /*a400*/  FSEL R131, R188, -INF , P1 ;  /* 0xff800000bc837808 */ /* 0x000fe40000800000 */
[----:B------:R-:W-:Y:S02]  /*a410*/  FSEL R177, R24, -INF , !P0 ;  /* 0xff80000018b17808 */ /* 0x000fe40004000000 */
[-C--:B------:R-:W-:Y:S02]  /*a420*/  ISETP.GE.AND P1, PT, R16, R138.reuse, PT ;  /* 0x0000008a1000720c */ /* 0x080fe40003f26270 */
[----:B------:R-:W-:Y:S02]  /*a430*/  FSEL R123, R189, -INF , P4 ;  /* 0xff800000bd7b7808 */ /* 0x000fe40002000000 */
[----:B------:R-:W-:Y:S02]  /*a440*/  ISETP.GE.AND P4, PT, R4, R138, PT ;  /* 0x0000008a0400720c */ /* 0x000fe40003f86270 */
[C---:B------:R-:W-:Y:S01]  /*a450*/  ISETP.GE.AND P0, PT, R156.reuse, R139, PT ;  /* 0x0000008b9c00720c */ /* 0x040fe20003f06270 */
[----:B------:R-:W-:Y:S01]  /*a460*/  VIADD R156, R156, 0xffffffc0 ;  /* 0xffffffc09c9c7836 */ /* 0x000fe20000000000 */
        /* <DEDUP_REMOVED lines=10> */
[CC--:B------:R-:W-:Y:S02]  /*a510*/  ISETP.GE.AND P4, PT, R21.reuse, R140.reuse, PT ;  /* 0x0000008c1500720c */ /* 0x0c0fe40003f86270 */
[-C--:B------:R-:W-:Y:S02]  /*a520*/  ISETP.GE.AND P0, PT, R21, R139.reuse, PT ;  /* 0x0000008b1500720c */ /* 0x080fe40003f06270 */
[----:B------:R-:W-:Y:S02]  /*a530*/  FSEL R21, R168, -INF , !P6 ;  /* 0xff800000a8157808 */ /* 0x000fe40007000000 */
[-C--:B------:R-:W-:Y:S02]  /*a540*/  ISETP.GE.AND P6, PT, R13, R140.reuse, PT ;  /* 0x0000008c0d00720c */ /* 0x080fe40003fc6270 */
[----:B------:R-:W-:Y:S02]  /*a550*/  FSEL R89, R193, -INF , P1 ;  /* 0xff800000c1597808 */ /* 0x000fe40000800000 */
[-C--:B------:R-:W-:Y:S02]  /*a560*/  ISETP.GE.AND P1, PT, R7, R140.reuse, PT ;  /* 0x0000008c0700720c */ /* 0x080fe40003f26270 */
[----:B------:R-:W-:Y:S02]  /*a570*/  FSEL R19, R19, -INF , !P4 ;  /* 0xff80000013137808 */ /* 0x000fe40006000000 */
[----:B------:R-:W-:Y:S02]  /*a580*/  FSEL R17, R17, -INF , !P6 ;  /* 0xff80000011117808 */ /* 0x000fe40007000000 */
[-C--:B------:R-:W-:Y:S02]  /*a590*/  ISETP.GE.AND P4, PT, R7, R139.reuse, PT ;  /* 0x0000008b0700720c */ /* 0x080fe40003f86270 */
[-C--:B------:R-:W-:Y:S02]  /*a5a0*/  ISETP.GE.AND P6, PT, R11, R140.reuse, PT ;  /* 0x0000008c0b00720c */ /* 0x080fe40003fc6270 */
[----:B------:R-:W-:Y:S02]  /*a5b0*/  FSEL R7, R172, -INF , !P1 ;  /* 0xff800000ac077808 */ /* 0x000fe40004800000 */
[-C--:B------:R-:W-:Y:S02]  /*a5c0*/  ISETP.GE.AND P1, PT, R13, R139.reuse, PT ;  /* 0x0000008b0d00720c */ /* 0x080fe40003f26270 */
[----:B------:R-:W-:Y:S02]  /*a5d0*/  FSEL R15, R15, -INF , !P5 ;  /* 0xff8000000f0f7808 */ /* 0x000fe40006800000 */
[----:B------:R-:W-:Y:S02]  /*a5e0*/  FSEL R185, R176, -INF , !P6 ;  /* 0xff800000b0b97808 */ /* 0x000fe40007000000 */
[CC--:B------:R-:W-:Y:S02]  /*a5f0*/  ISETP.GE.AND P5, PT, R9.reuse, R140.reuse, PT ;  /* 0x0000008c0900720c */ /* 0x0c0fe40003fa6270 */
        /* <DEDUP_REMOVED lines=19> */
[----:B------:R-:W-:Y:S02]  /*a730*/  FSEL R113, R113, -INF , !P6 ;  /* 0xff80000071717808 */ /* 0x000fe40007000000 */
[----:B------:R-:W-:Y:S02]  /*a740*/  FSEL R169, R169, -INF , !P0 ;  /* 0xff800000a9a97808 */ /* 0x000fe40004000000 */
[-C--:B------:R-:W-:Y:S02]  /*a750*/  ISETP.GE.AND P5, PT, R5, R140.reuse, PT ;  /* 0x0000008c0500720c */ /* 0x080fe40003fa6270 */
[-C--:B------:R-:W-:Y:S02]  /*a760*/  ISETP.GE.AND P0, PT, R6, R140.reuse, PT ;  /* 0x0000008c0600720c */ /* 0x080fe40003f06270 */
[----:B------:R-:W-:Y:S02]  /*a770*/  FMNMX3.FTZ R8, R8, R7, R17, !PT ;  /* 0x0000000708087276 */ /* 0x000fe40007810011 */
[----:B------:R-:W-:Y:S02]  /*a780*/  ISETP.GE.AND P6, PT, R6, R139, PT ;  /* 0x0000008b0600720c */ /* 0x000fe40003fc6270 */
[----:B------:R-:W-:Y:S02]  /*a790*/  FMNMX3.FTZ R6, R84, R15, R13, !PT ;  /* 0x0000000f54067276 */ /* 0x000fe4000781000d */
[----:B------:R-:W-:Y:S02]  /*a7a0*/  FSEL R179, R20, -INF , !P4 ;  /* 0xff80000014b37808 */ /* 0x000fe40006000000 */
[-C--:B------:R-:W-:Y:S02]  /*a7b0*/  ISETP.GE.AND P4, PT, R14, R140.reuse, PT ;  /* 0x0000008c0e00720c */ /* 0x080fe40003f86270 */
[----:B------:R-:W-:Y:S02]  /*a7c0*/  FSEL R181, R180, -INF , !P5 ;  /* 0xff800000b4b57808 */ /* 0x000fe40006800000 */
[----:B------:R-:W-:Y:S02]  /*a7d0*/  FMNMX3.FTZ R8, R8, R185, R183, !PT ;  /* 0x000000b908087276 */ /* 0x000fe400078100b7 */
[----:B------:R-:W-:Y:S02]  /*a7e0*/  ISETP.GE.AND P5, PT, R18, R139, PT ;  /* 0x0000008b1200720c */ /* 0x000fe40003fa6270 */
[----:B------:R-:W-:Y:S02]  /*a7f0*/  FMNMX3.FTZ R6, R6, R11, R9, !PT ;  /* 0x0000000b06067276 */ /* 0x000fe40007810009 */
[----:B------:R-:W-:Y:S02]  /*a800*/  FSEL R175, R184, -INF , !P4 ;  /* 0xff800000b8af7808 */ /* 0x000fe40006000000 */
[----:B------:R-:W-:Y:S02]  /*a810*/  FMNMX3.FTZ R8, R8, R181, R179, !PT ;  /* 0x000000b508087276 */ /* 0x000fe400078100b3 */
[----:B------:R-:W-:Y:S02]  /*a820*/  FMNMX3.FTZ R6, R6, R115, R117, !PT ;  /* 0x0000007306067276 */ /* 0x000fe40007810075 */
[----:B------:R-:W-:Y:S02]  /*a830*/  FSEL R121, R121, -INF , !P5 ;  /* 0xff80000079797808 */ /* 0x000fe40006800000 */
        /* <DEDUP_REMOVED lines=8> */
[----:B------:R-:W-:Y:S02]  /*a8c0*/  ISETP.GE.AND P5, PT, R4, R140, PT ;  /* 0x0000008c0400720c */ /* 0x000fe40003fa6270 */
[----:B------:R-:W-:Y:S02]  /*a8d0*/  FMNMX3.FTZ R6, R10, R171, R167, !PT ;  /* 0x000000ab0a067276 */ /* 0x000fe400078100a7 */
[----:B------:R-:W-:Y:S02]  /*a8e0*/  ISETP.GE.AND P0, PT, R4, R139, PT ;  /* 0x0000008b0400720c */ /* 0x000fe40003f06270 */
[----:B------:R-:W-:Y:S02]  /*a8f0*/  FMNMX3.FTZ R4, R8, R173, R169, !PT ;  /* 0x000000ad08047276 */ /* 0x000fe400078100a9 */
[----:B------:R-:W-:Y:S02]  /*a900*/  FSEL R131, R131, -INF , !P4 ;  /* 0xff80000083837808 */ /* 0x000fe40006000000 */
[----:B------:R-:W-:Y:S02]  /*a910*/  FSEL R98, R98, -INF , !P5 ;  /* 0xff80000062627808 */ /* 0x000fe40006800000 */
[----:B------:R-:W-:Y:S02]  /*a920*/  FMNMX3.FTZ R5, R6, R113, R99, !PT ;  /* 0x0000007106057276 */ /* 0x000fe40007810063 */
[----:B------:R-:W-:Y:S02]  /*a930*/  FSEL R97, R97, -INF , !P1 ;  /* 0xff80000061617808 */ /* 0x000fe40004800000 */
[----:B------:R-:W-:Y:S02]  /*a940*/  FSEL R91, R91, -INF , !P6 ;  /* 0xff8000005b5b7808 */ /* 0x000fe40007000000 */
[----:B------:R-:W-:Y:S02]  /*a950*/  FMNMX3.FTZ R4, R4, R131, R123, !PT ;  /* 0x0000008304047276 */ /* 0x000fe4000781007b */
[----:B------:R-:W-:Y:S02]  /*a960*/  ISETP.GE.AND P4, PT, R16, R139, PT ;  /* 0x0000008b1000720c */ /* 0x000fe40003f86270 */
[----:B------:R-:W-:Y:S02]  /*a970*/  FMNMX3.FTZ R8, R5, R98, R96, !PT ;  /* 0x0000006205087276 */ /* 0x000fe40007810060 */
[----:B------:R-:W-:Y:S02]  /*a980*/  FMNMX3.FTZ R5, R4, R97, R91, !PT ;  /* 0x0000006104057276 */ /* 0x000fe4000781005b */
[----:B------:R-:W-:Y:S01]  /*a990*/  FSEL R88, R88, -INF , !P4 ;  /* 0xff80000058587808 */ /* 0x000fe20006000000 */
[----:B------:R-:W1:Y:S01]  /*a9a0*/  SHFL.BFLY PT, R25, R8, 0x2, 0x1f ;  /* 0x0c401f0008197f89 */ /* 0x000e6200000e0000 */
[----:B------:R-:W-:Y:S02]  /*a9b0*/  FSEL R89, R89, -INF , !P0 ;  /* 0xff80000059597808 */ /* 0x000fe40004000000 */
[----:B------:R-:W-:Y:S02]  /*a9c0*/  LOP3.LUT R129, R129, 0x120, R130, 0xf8, !PT ;  /* 0x0000012081817812 */ /* 0x000fe400078ef882 */
[----:B------:R-:W-:Y:S03]  /*a9d0*/  FMNMX3.FTZ R6, R5, R89, R88, !PT ;  /* 0x0000005905067276 */ /* 0x000fe60007810058 */
[----:B------:R-:W-:Y:S02]  /*a9e0*/  IMAD R100, R129, 0x2, R128 ;  /* 0x0000000281647824 */ /* 0x000fe400078e0280 */
[----:B------:R-:W2:Y:S02]  /*a9f0*/  SHFL.BFLY PT, R5, R6, 0x2, 0x1f ;  /* 0x0c401f0006057f89 */ /* 0x000ea400000e0000 */
[----:B------:R-:W-:Y:S06]  /*aa00*/  VIADD R101, R100, 0x6020 ;  /* 0x0000602064657836 */ /* 0x000fec0000000000 */
[----:B------:R-:W-:Y:S01]  /*aa10*/  LDSM.16.MT88.4 R28, [R100+0x7000] ;  /* 0x00700000641c783b */ /* 0x000fe20000004200 */
[----:B-1----:R-:W-:Y:S07]  /*aa20*/  FMNMX.FTZ R23, R8, R25, !PT ;  /* 0x0000001908177209 */ /* 0x002fee0007810000 */
[----:B------:R-:W1:Y:S01]  /*aa30*/  SHFL.BFLY PT, R86, R23, 0x1, 0x1f ;  /* 0x0c201f0017567f89 */ /* 0x000e6200000e0000 */
[----:B--2---:R-:W-:Y:S07]  /*aa40*/  FMNMX.FTZ R4, R6, R5, !PT ;  /* 0x0000000506047209 */ /* 0x004fee0007810000 */
[----:B------:R-:W2:Y:S01]  /*aa50*/  SHFL.BFLY PT, R85, R4, 0x1, 0x1f ;  /* 0x0c201f0004557f89 */ /* 0x000ea200000e0000 */
[----:B-1----:R-:W-:Y:S04]  /*aa60*/  FMNMX.FTZ R86, R23, R86, !PT ;  /* 0x0000005617567209 */ /* 0x002fe80007810000 */
[----:B------:R-:W-:Y:S01]  /*aa70*/  FSETP.NEU.FTZ.AND P1, PT, R86, -INF , PT ;  /* 0xff8000005600780b */ /* 0x000fe20003f3d000 */
[----:B---3--:R-:W-:Y:S01]  /*aa80*/  FMUL.FTZ R108, R87, R86 ;  /* 0x00000056576c7220 */ /* 0x008fe20000410000 */
[----:B--2---:R-:W-:Y:S04]  /*aa90*/  FMNMX.FTZ R85, R4, R85, !PT ;  /* 0x0000005504557209 */ /* 0x004fe80007810000 */
[----:B------:R-:W-:Y:S02]  /*aaa0*/  FSEL R108, R108, RZ, P1 ;  /* 0x000000ff6c6c7208 */ /* 0x000fe40000800000 */
[----:B------:R-:W-:Y:S01]  /*aab0*/  FSETP.NEU.FTZ.AND P0, PT, R85, -INF , PT ;  /* 0xff8000005500780b */ /* 0x000fe20003f1d000 */
[----:B------:R-:W-:Y:S02]  /*aac0*/  FMUL.FTZ R90, R87, R85 ;  /* 0x00000055575a7220 */ /* 0x000fe40000410000 */
[-CC-:B------:R-:W-:Y:S01]  /*aad0*/  FFMA.FTZ R103, R7, R87.reuse, -R108.reuse ;  /* 0x0000005707677223 */ /* 0x180fe2000001086c */
[----:B------:R-:W-:Y:S01]  /*aae0*/  FSEL R5, R85, RZ, P0 ;  /* 0x000000ff55057208 */ /* 0x000fe20000000000 */
[-CC-:B------:R-:W-:Y:S01]  /*aaf0*/  FFMA.FTZ R105, R21, R87.reuse, -R108.reuse ;  /* 0x0000005715697223 */ /* 0x180fe2000001086c */
        /* <DEDUP_REMOVED lines=9> */
[----:B------:R-:W-:Y:S02]  /*ab90*/  @P2 VIADD R101, R5, 0xffffffe0 ;  /* 0xffffffe005652836 */ /* 0x000fe40000000000 */
[-C--:B------:R-:W-:Y:S01]  /*aba0*/  FFMA.FTZ R102, R17, R87.reuse, -R108 ;  /* 0x0000005711667223 */ /* 0x080fe2000001086c */
[----:B------:R-:W-:Y:S01]  /*abb0*/  FMUL.FTZ R7, R87, R0 ;  /* 0x0000000057077220 */ /* 0x000fe20000410000 */
[-CC-:B------:R-:W-:Y:S01]  /*abc0*/  FFMA.FTZ R104, R11, R87.reuse, -R90.reuse ;  /* 0x000000570b687223 */ /* 0x180fe2000001085a */
[-C--:B------:R-:W-:Y:S01]  /*abd0*/  FFMA.FTZ R111, R9, R87.reuse, -R90 ;  /* 0x00000057096f7223 */ /* 0x080fe2000001085a */
[----:B------:R-:W-:Y:S01]  /*abe0*/  FMUL.FTZ R0, R87, R4 ;  /* 0x0000000457007220 */ /* 0x000fe20000410000 */
[----:B------:R-:W-:Y:S01]  /*abf0*/  MUFU.EX2 R105, R105 ;  /* 0x0000006900697308 */ /* 0x000fe20000000800 */
[----:B------:R-:W2:Y:S01]  /*ac00*/  LDSM.16.MT88.4 R20, [R101] ;  /* 0x000000006514783b */ /* 0x000ea20000004200 */
[-CC-:B------:R-:W-:Y:S01]  /*ac10*/  FFMA.FTZ R168, R99, R87.reuse, -R108.reuse ;  /* 0x0000005763a87223 */ /* 0x180fe2000001086c */
[-C--:B------:R-:W-:Y:S07]  /*ac20*/  FFMA.FTZ R110, R185, R87.reuse, -R108 ;  /* 0x00000057b96e7223 */ /* 0x080fee000001086c */
[----:B------:R-:W3:Y:S01]  /*ac30*/  MUFU.EX2 R106, R106 ;  /* 0x0000006a006a7308 */ /* 0x000ee20000000800 */
[-C--:B------:R-:W-:Y:S01]  /*ac40*/  FFMA.FTZ R112, R117, R87.reuse, -R90 ;  /* 0x0000005775707223 */ /* 0x080fe2000001085a */
[-CC-:B------:R-:W-:Y:S01]  /*ac50*/  FFMA.FTZ R114, R181, R87.reuse, -R108.reuse ;  /* 0x00000057b5727223 */ /* 0x180fe2000001086c */
[-CC-:B------:R-:W-:Y:S07]  /*ac60*/  FFMA.FTZ R183, R183, R87.reuse, -R108.reuse ;  /* 0x00000057b7b77223 */ /* 0x180fee000001086c */
[----:B------:R-:W-:Y:S01]  /*ac70*/  MUFU.EX2 R109, R109 ;  /* 0x0000006d006d7308 */ /* 0x000fe20000000800 */
[-CC-:B------:R-:W-:Y:S01]  /*ac80*/  FFMA.FTZ R179, R179, R87.reuse, -R108.reuse ;  /* 0x00000057b3b37223 */ /* 0x180fe2000001086c */
[-CC-:B------:R-:W-:Y:S01]  /*ac90*/  FFMA.FTZ R118, R177, R87.reuse, -R108.reuse ;  /* 0x00000057b1767223 */ /* 0x180fe2000001086c */
[-CC-:B------:R-:W-:Y:S07]  /*aca0*/  FFMA.FTZ R129, R175, R87.reuse, -R108.reuse ;  /* 0x00000057af817223 */ /* 0x180fee000001086c */
[----:B------:R-:W4:Y:S01]  /*acb0*/  MUFU.EX2 R107, R107 ;  /* 0x0000006b006b7308 */ /* 0x000f220000000800 */
[-CC-:B------:R-:W-:Y:S01]  /*acc0*/  FFMA.FTZ R122, R171, R87.reuse, -R108.reuse ;  /* 0x00000057ab7a7223 */ /* 0x180fe2000001086c */
[-CC-:B------:R-:W-:Y:S01]  /*acd0*/  FFMA.FTZ R171, R98, R87.reuse, -R108.reuse ;  /* 0x0000005762ab7223 */ /* 0x180fe2000001086c */
[-CC-:B------:R-:W-:Y:S07]  /*ace0*/  FFMA.FTZ R167, R167, R87.reuse, -R108.reuse ;  /* 0x00000057a7a77223 */ /* 0x180fee000001086c */
[----:B------:R-:W-:Y:S01]  /*acf0*/  MUFU.EX2 R103, R103 ;  /* 0x0000006700677308 */ /* 0x000fe20000000800 */
[--C-:B------:R-:W-:Y:S01]  /*ad00*/  FFMA.FTZ R113, R113, R87, -R108.reuse ;  /* 0x0000005771717223 */ /* 0x100fe2000001086c */
[----:B---3--:R-:W-:Y:S01]  /*ad10*/  F2FP.F16.F32.PACK_AB R92, R106, R105 ;  /* 0x000000696a5c723e */ /* 0x008fe200000000ff */
[-C--:B------:R-:W-:Y:S07]  /*ad20*/  FFMA.FTZ R108, R96, R87.reuse, -R108 ;  /* 0x00000057606c7223 */ /* 0x080fee000001086c */
[----:B------:R-:W3:Y:S01]  /*ad30*/  MUFU.EX2 R102, R102 ;  /* 0x0000006600667308 */ /* 0x000ee20000000800 */
[-CC-:B------:R-:W-:Y:S01]  /*ad40*/  FFMA.FTZ R170, R91, R87.reuse, -R90.reuse ;  /* 0x000000575baa7223 */ /* 0x180fe2000001085a */
[-CC-:B------:R-:W-:Y:S01]  /*ad50*/  FFMA.FTZ R172, R89, R87.reuse, -R90.reuse ;  /* 0x0000005759ac7223 */ /* 0x180fe2000001085a */
[-CC-:B------:R-:W-:Y:S07]  /*ad60*/  FFMA.FTZ R116, R119, R87.reuse, -R90.reuse ;  /* 0x0000005777747223 */ /* 0x180fee000001085a */
[----:B------:R-:W-:Y:S01]  /*ad70*/  MUFU.EX2 R104, R104 ;  /* 0x0000006800687308 */ /* 0x000fe20000000800 */
[--C-:B------:R-:W-:Y:S01]  /*ad80*/  FFMA.FTZ R121, R121, R87, -R90.reuse ;  /* 0x0000005779797223 */ /* 0x100fe2000001085a */
[----:B----4-:R-:W-:Y:S01]  /*ad90*/  F2FP.F16.F32.PACK_AB R93, R107, R109 ;  /* 0x0000006d6b5d723e */ /* 0x010fe200000000ff */
[-CC-:B------:R-:W-:Y:S07]  /*ada0*/  FFMA.FTZ R120, R173, R87.reuse, -R90.reuse ;  /* 0x00000057ad787223 */ /* 0x180fee000001085a */
[----:B------:R-:W4:Y:S01]  /*adb0*/  MUFU.EX2 R111, R111 ;  /* 0x0000006f006f7308 */ /* 0x000f220000000800 */
[-CC-:B------:R-:W-:Y:S01]  /*adc0*/  FFMA.FTZ R169, R169, R87.reuse, -R90.reuse ;  /* 0x00000057a9a97223 */ /* 0x180fe2000001085a */
[--C-:B------:R-:W-:Y:S01]  /*add0*/  FFMA.FTZ R130, R123, R87, -R90.reuse ;  /* 0x000000577b827223 */ /* 0x100fe2000001085a */
[----:B------:R-:W-:Y:S07]  /*ade0*/  ISETP.GT.AND P0, PT, R154, R145, PT ;  /* 0x000000919a00720c */ /* 0x000fee0003f04270 */
[----:B------:R-:W5:Y:S01]  /*adf0*/  MUFU.EX2 R84, R7 ;  /* 0x0000000700547308 */ /* 0x000f620000000800 */
[----:B---3--:R-:W-:Y:S09]  /*ae00*/  F2FP.F16.F32.PACK_AB R94, R102, R103 ;  /* 0x00000067665e723e */ /* 0x008ff200000000ff */
[----:B------:R-:W3:Y:S10]  /*ae10*/  MUFU.EX2 R0, R0 ;  /* 0x0000000000007308 */ /* 0x000ef40000000800 */
[----:B------:R-:W-:Y:S01]  /*ae20*/  MUFU.EX2 R110, R110 ;  /* 0x0000006e006e7308 */ /* 0x000fe20000000800 */
        /* <DEDUP_REMOVED lines=9> */
[----:B------:R-:W-:Y:S01]  /*aec0*/  FMUL.FTZ R11, R0, R79 ;  /* 0x0000004f000b7220 */ /* 0x000fe20000410000 */
[----:B------:R-:W-:Y:S01]  /*aed0*/  FMUL.FTZ R17, R84, R69 ;  /* 0x0000004554117220 */ /* 0x000fe20000410000 */
[----:B------:R-:W-:Y:S01]  /*aee0*/  LDSM.16.MT88.4 R76, [R101+0x1800] ;  /* 0x00180000654c783b */ /* 0x000fe20000004200 */
[C---:B------:R-:W-:Y:S01]  /*aef0*/  FMUL.FTZ R18, R0.reuse, R70 ;  /* 0x0000004600127220 */ /* 0x040fe20000410000 */
[----:B------:R-:W-:Y:S01]  /*af00*/  FMUL.FTZ R19, R0, R71 ;  /* 0x0000004700137220 */ /* 0x000fe20000410000 */
[C---:B-1----:R-:W-:Y:S01]  /*af10*/  HMMA.16816.F32 R4, R92.reuse, R12, R4 ;  /* 0x0000000c5c04723c */ /* 0x042fe20000001804 */
[----:B------:R-:W-:Y:S04]  /*af20*/  MUFU.EX2 R114, R114 ;  /* 0x0000007200727308 */ /* 0x000fe80000000800 */
[C---:B------:R-:W-:Y:S01]  /*af30*/  FMUL.FTZ R12, R84.reuse, R72 ;  /* 0x00000048540c7220 */ /* 0x040fe20000410000 */
[C---:B------:R-:W-:Y:S01]  /*af40*/  FMUL.FTZ R13, R84.reuse, R73 ;  /* 0x00000049540d7220 */ /* 0x040fe20000410000 */
[----:B------:R-:W-:Y:S01]  /*af50*/  FMUL.FTZ R24, R84, R60 ;  /* 0x0000003c54187220 */ /* 0x000fe20000410000 */
[C---:B------:R-:W-:Y:S03]  /*af60*/  HMMA.16816.F32 R8, R92.reuse, R14, R8 ;  /* 0x0000000e5c08723c */ /* 0x040fe60000001808 */
[----:B------:R-:W-:Y:S01]  /*af70*/  MUFU.EX2 R119, R179 ;  /* 0x000000b300777308 */ /* 0x000fe20000000800 */
[C---:B------:R-:W-:Y:S01]  /*af80*/  FMUL.FTZ R14, R0.reuse, R74 ;  /* 0x0000004a000e7220 */ /* 0x040fe20000410000 */
[----:B------:R-:W-:Y:S01]  /*af90*/  FMUL.FTZ R15, R0, R75 ;  /* 0x0000004b000f7220 */ /* 0x000fe20000410000 */
[----:B------:R-:W-:Y:S01]  /*afa0*/  FMUL.FTZ R25, R84, R61 ;  /* 0x0000003d54197220 */ /* 0x000fe20000410000 */
[----:B------:R-:W1:Y:S01]  /*afb0*/  LDSM.16.MT88.4 R72, [R101+0x1000] ;  /* 0x001000006548783b */ /* 0x000e620000004200 */
[C---:B------:R-:W-:Y:S01]  /*afc0*/  FMUL.FTZ R26, R0.reuse, R62 ;  /* 0x0000003e001a7220 */ /* 0x040fe20000410000 */
[----:B------:R-:W-:Y:S01]  /*afd0*/  FMUL.FTZ R27, R0, R63 ;  /* 0x0000003f001b7220 */ /* 0x000fe20000410000 */
[C---:B------:R-:W-:Y:S01]  /*afe0*/  FMUL.FTZ R32, R84.reuse, R52 ;  /* 0x0000003454207220 */ /* 0x040fe20000410000 */
[C---:B------:R-:W-:Y:S01]  /*aff0*/  FMUL.FTZ R33, R84.reuse, R53 ;  /* 0x0000003554217220 */ /* 0x040fe20000410000 */
[C---:B--2---:R-:W-:Y:S01]  /*b000*/  HMMA.16816.F32 R12, R92.reuse, R20, R12 ;  /* 0x000000145c0c723c */ /* 0x044fe2000000180c */
[----:B------:R-:W-:Y:S02]  /*b010*/  MUFU.EX2 R116, R116 ;  /* 0x0000007400747308 */ /* 0x000fe40000000800 */
[C---:B------:R-:W-:Y:S01]  /*b020*/  FMUL.FTZ R16, R84.reuse, R68 ;  /* 0x0000004454107220 */ /* 0x040fe20000410000 */
[----:B------:R-:W-:Y:S01]  /*b030*/  LDSM.16.MT88.4 R60, [R101+0x400] ;  /* 0x00040000653c783b */ /* 0x000fe20000004200 */
[C---:B------:R-:W-:Y:S01]  /*b040*/  FMUL.FTZ R20, R84.reuse, R64 ;  /* 0x0000004054147220 */ /* 0x040fe20000410000 */
[----:B------:R-:W-:Y:S01]  /*b050*/  FMUL.FTZ R21, R84, R65 ;  /* 0x0000004154157220 */ /* 0x000fe20000410000 */
[C---:B------:R-:W-:Y:S01]  /*b060*/  FMUL.FTZ R34, R0.reuse, R54 ;  /* 0x0000003600227220 */ /* 0x040fe20000410000 */
[C---:B------:R-:W-:Y:S01]  /*b070*/  FMUL.FTZ R35, R0.reuse, R55 ;  /* 0x0000003700237220 */ /* 0x040fe20000410000 */
[----:B------:R-:W-:Y:S01]  /*b080*/  FFMA.FTZ R68, R115, R87, -R90 ;  /* 0x0000005773447223 */ /* 0x000fe2000001085a */
[C---:B------:R-:W-:Y:S01]  /*b090*/  HMMA.16816.F32 R16, R92.reuse, R22, R16 ;  /* 0x000000165c10723c */ /* 0x040fe20000001810 */
[----:B------:R-:W2:Y:S01]  /*b0a0*/  MUFU.EX2 R115, R183 ;  /* 0x000000b700737308 */ /* 0x000ea20000000800 */
[----:B------:R-:W-:Y:S01]  /*b0b0*/  LDSM.16.MT88.4 R52, [R101+0x2000] ;  /* 0x002000006534783b */ /* 0x000fe20000004200 */
[C---:B------:R-:W-:Y:S01]  /*b0c0*/  FMUL.FTZ R22, R0.reuse, R66 ;  /* 0x0000004200167220 */ /* 0x040fe20000410000 */
[----:B------:R-:W-:Y:S07]  /*b0d0*/  FMUL.FTZ R23, R0, R67 ;  /* 0x0000004300177220 */ /* 0x000fee0000410000 */
[----:B------:R3:W4:Y:S01]  /*b0e0*/  MUFU.EX2 R117, R68 ;  /* 0x0000004400757308 */ /* 0x0007220000000800 */
[C---:B------:R-:W-:Y:S01]  /*b0f0*/  FMUL.FTZ R36, R84.reuse, R36 ;  /* 0x0000002454247220 */ /* 0x040fe20000410000 */
[----:B------:R-:W-:Y:S01]  /*b100*/  FMUL.FTZ R37, R84, R37 ;  /* 0x0000002554257220 */ /* 0x000fe20000410000 */
[C---:B------:R-:W-:Y:S01]  /*b110*/  FMUL.FTZ R38, R0.reuse, R38 ;  /* 0x0000002600267220 */ /* 0x040fe20000410000 */
[----:B------:R-:W-:Y:S01]  /*b120*/  FMUL.FTZ R39, R0, R39 ;  /* 0x0000002700277220 */ /* 0x000fe20000410000 */
[----:B------:R-:W5:Y:S01]  /*b130*/  LDSM.16.MT88.4 R64, [R100+0x8000] ;  /* 0x008000006440783b */ /* 0x000f620000004200 */
[C---:B------:R-:W-:Y:S04]  /*b140*/  HMMA.16816.F32 R20, R92.reuse, R28, R20 ;  /* 0x0000001c5c14723c */ /* 0x040fe80000001814 */
[----:B------:R-:W4:Y:S01]  /*b150*/  MUFU.EX2 R121, R121 ;  /* 0x0000007900797308 */ /* 0x000f220000000800 */
[C---:B------:R-:W-:Y:S01]  /*b160*/  FMUL.FTZ R28, R84.reuse, R56 ;  /* 0x00000038541c7220 */ /* 0x040fe20000410000 */
[C---:B------:R-:W-:Y:S01]  /*b170*/  FMUL.FTZ R29, R84.reuse, R57 ;  /* 0x00000039541d7220 */ /* 0x040fe20000410000 */
[C---:B------:R-:W-:Y:S01]  /*b180*/  FMUL.FTZ R40, R84.reuse, R40 ;  /* 0x0000002854287220 */ /* 0x040fe20000410000 */
[----:B------:R-:W-:Y:S01]  /*b190*/  FMUL.FTZ R41, R84, R41 ;  /* 0x0000002954297220 */ /* 0x000fe20000410000 */
[C---:B------:R-:W-:Y:S01]  /*b1a0*/  FMUL.FTZ R42, R0.reuse, R42 ;  /* 0x0000002a002a7220 */ /* 0x040fe20000410000 */
[C---:B------:R-:W-:Y:S01]  /*b1b0*/  HMMA.16816.F32 R24, R92.reuse, R30, R24 ;  /* 0x0000001e5c18723c */ /* 0x040fe20000001818 */
[----:B---3--:R-:W-:Y:S03]  /*b1c0*/  LDSM.16.MT88.4 R68, [R101+0x1400] ;  /* 0x001400006544783b */ /* 0x008fe60000004200 */
[----:B------:R-:W-:Y:S01]  /*b1d0*/  MUFU.EX2 R118, R118 ;  /* 0x0000007600767308 */ /* 0x000fe20000000800 */
[C---:B------:R-:W-:Y:S01]  /*b1e0*/  FMUL.FTZ R30, R0.reuse, R58 ;  /* 0x0000003a001e7220 */ /* 0x040fe20000410000 */
[C---:B------:R-:W-:Y:S01]  /*b1f0*/  FMUL.FTZ R31, R0.reuse, R59 ;  /* 0x0000003b001f7220 */ /* 0x040fe20000410000 */
[----:B------:R-:W-:Y:S01]  /*b200*/  FMUL.FTZ R43, R0, R43 ;  /* 0x0000002b002b7220 */ /* 0x000fe20000410000 */
[C---:B------:R-:W-:Y:S01]  /*b210*/  FMUL.FTZ R44, R84.reuse, R44 ;  /* 0x0000002c542c7220 */ /* 0x040fe20000410000 */
[----:B------:R-:W-:Y:S01]  /*b220*/  FMUL.FTZ R45, R84, R45 ;  /* 0x0000002d542d7220 */ /* 0x000fe20000410000 */
[C---:B------:R-:W-:Y:S01]  /*b230*/  FMUL.FTZ R46, R0.reuse, R46 ;  /* 0x0000002e002e7220 */ /* 0x040fe20000410000 */
[----:B------:R-:W3:Y:S01]  /*b240*/  LDSM.16.MT88.4 R56, [R100+0x6400] ;  /* 0x006400006438783b */ /* 0x000ee20000004200 */
[----:B------:R-:W-:Y:S01]  /*b250*/  FMUL.FTZ R47, R0, R47 ;  /* 0x0000002f002f7220 */ /* 0x000fe20000410000 */
[C---:B-1----:R-:W-:Y:S01]  /*b260*/  HMMA.16816.F32 R28, R92.reuse, R72, R28 ;  /* 0x000000485c1c723c */ /* 0x042fe2000000181c */
[----:B------:R-:W-:Y:S02]  /*b270*/  MUFU.EX2 R129, R129 ;  /* 0x0000008100817308 */ /* 0x000fe40000000800 */
[C---:B------:R-:W-:Y:S01]  /*b280*/  FMUL.FTZ R48, R84.reuse, R48 ;  /* 0x0000003054307220 */ /* 0x040fe20000410000 */
[----:B------:R-:W-:Y:S01]  /*b290*/  FMUL.FTZ R49, R84, R49 ;  /* 0x0000003154317220 */ /* 0x000fe20000410000 */
[C---:B------:R-:W-:Y:S01]  /*b2a0*/  FMUL.FTZ R50, R0.reuse, R50 ;  /* 0x0000003200327220 */ /* 0x040fe20000410000 */
[----:B------:R-:W-:Y:S05]  /*b2b0*/  FMUL.FTZ R51, R0, R51 ;  /* 0x0000003300337220 */ /* 0x000fea0000410000 */
[----:B------:R-:W-:Y:S01]  /*b2c0*/  MUFU.EX2 R120, R120 ;  /* 0x0000007800787308 */ /* 0x000fe20000000800 */
[C---:B------:R-:W-:Y:S01]  /*b2d0*/  HMMA.16816.F32 R32, R92.reuse, R74, R32 ;  /* 0x0000004a5c20723c */ /* 0x040fe20000001820 */
[----:B------:R-:W-:Y:S08]  /*b2e0*/  LDSM.16.MT88.4 R72, [R100+0x8400] ;  /* 0x008400006448783b */ /* 0x000ff00000004200 */
[----:B------:R-:W-:Y:S01]  /*b2f0*/  MUFU.EX2 R169, R169 ;  /* 0x000000a900a97308 */ /* 0x000fe20000000800 */
[----:B------:R-:W-:Y:S01]  /*b300*/  FFMA.FTZ R105, R84, R166, R105 ;  /* 0x000000a654697223 */ /* 0x000fe20000010069 */
[----:B------:R-:W-:Y:S02]  /*b310*/  IMAD.MOV.U32 R84, RZ, RZ, R85 ;  /* 0x000000ffff547224 */ /* 0x000fe400078e0055 */
[----:B------:R-:W-:Y:S06]  /*b320*/  FFMA.FTZ R109, R0, R160, R109 ;  /* 0x000000a0006d7223 */ /* 0x000fec000001006d */
[----:B------:R-:W-:Y:S01]  /*b330*/  MUFU.EX2 R122, R122 ;  /* 0x0000007a007a7308 */ /* 0x000fe20000000800 */
[----:B------:R-:W-:Y:S01]  /*b340*/  FADD.FTZ R106, R106, R105 ;  /* 0x000000696a6a7221 */ /* 0x000fe20000010000 */
[----:B------:R-:W-:Y:S08]  /*b350*/  FADD.FTZ R109, R107, R109 ;  /* 0x0000006d6b6d7221 */ /* 0x000ff00000010000 */
[----:B------:R-:W-:Y:S01]  /*b360*/  MUFU.EX2 R130, R130 ;  /* 0x0000008200827308 */ /* 0x000fe20000000800 */
[C---:B-----5:R-:W-:Y:S09]  /*b370*/  HMMA.16816.F32 R36, R92.reuse, R64, R36 ;  /* 0x000000405c24723c */ /* 0x060ff20000001824 */
[----:B------:R-:W-:Y:S01]  /*b380*/  MUFU.EX2 R113, R113 ;  /* 0x0000007100717308 */ /* 0x000fe20000000800 */
[----:B------:R-:W-:Y:S09]  /*b390*/  FADD.FTZ R0, R104, R109 ;  /* 0x0000006d68007221 */ /* 0x000ff20000010000 */
[----:B------:R-:W1:Y:S01]  /*b3a0*/  MUFU.EX2 R168, R168 ;  /* 0x000000a800a87308 */ /* 0x000e620000000800 */
[C---:B------:R-:W-:Y:S01]  /*b3b0*/  HMMA.16816.F32 R40, R92.reuse, R66, R40 ;  /* 0x000000425c28723c */ /* 0x040fe20000001828 */
[----:B------:R-:W5:Y:S08]  /*b3c0*/  LDSM.16.MT88.4 R64, [R100+0x7400] ;  /* 0x007400006440783b */ /* 0x000f700000004200 */
[----:B------:R-:W-:Y:S01]  /*b3d0*/  MUFU.EX2 R170, R170 ;  /* 0x000000aa00aa7308 */ /* 0x000fe20000000800 */
[----:B------:R-:W-:Y:S09]  /*b3e0*/  FADD.FTZ R0, R111, R0 ;  /* 0x000000006f007221 */ /* 0x000ff20000010000 */
[----:B------:R-:W-:Y:S01]  /*b3f0*/  MUFU.EX2 R171, R171 ;  /* 0x000000ab00ab7308 */ /* 0x000fe20000000800 */
[C---:B------:R-:W-:Y:S03]  /*b400*/  HMMA.16816.F32 R44, R92.reuse, R52, R44 ;  /* 0x000000345c2c723c */ /* 0x040fe6000000182c */
[----:B--2---:R-:W-:Y:S06]  /*b410*/  F2FP.F16.F32.PACK_AB R52, R115, R110 ;  /* 0x0000006e7334723e */ /* 0x004fec00000000ff */
[----:B------:R-:W-:Y:S01]  /*b420*/  MUFU.EX2 R108, R108 ;  /* 0x0000006c006c7308 */ /* 0x000fe20000000800 */
[----:B----4-:R-:W-:Y:S01]  /*b430*/  F2FP.F16.F32.PACK_AB R53, R112, R117 ;  /* 0x000000757035723e */ /* 0x010fe200000000ff */
[----:B------:R-:W-:Y:S01]  /*b440*/  HMMA.16816.F32 R48, R92, R54, R48 ;  /* 0x000000365c30723c */ /* 0x000fe20000001830 */
[----:B------:R-:W-:Y:S07]  /*b450*/  LDSM.16.MT88.4 R92, [R100+0x7c00] ;  /* 0x007c0000645c783b */ /* 0x000fee0000004200 */
[----:B------:R-:W-:Y:S01]  /*b460*/  MUFU.EX2 R172, R172 ;  /* 0x000000ac00ac7308 */ /* 0x000fe20000000800 */
[----:B------:R-:W-:Y:S02]  /*b470*/  F2FP.F16.F32.PACK_AB R54, R119, R114 ;  /* 0x000000727736723e */ /* 0x000fe400000000ff */
[----:B------:R-:W-:Y:S07]  /*b480*/  F2FP.F16.F32.PACK_AB R55, R121, R116 ;  /* 0x000000747937723e */ /* 0x000fee00000000ff */
[C---:B---3--:R-:W-:Y:S08]  /*b490*/  HMMA.16816.F32 R4, R52.reuse, R56, R4 ;  /* 0x000000383404723c */ /* 0x048ff00000001804 */
[C---:B------:R-:W-:Y:S01]  /*b4a0*/  HMMA.16816.F32 R8, R52.reuse, R58, R8 ;  /* 0x0000003a3408723c */ /* 0x040fe20000001808 */
[----:B------:R-:W2:Y:S07]  /*b4b0*/  LDSM.16.MT88.4 R56, [R101+0x2400] ;  /* 0x002400006538783b */ /* 0x000eae0000004200 */
[C---:B------:R-:W-:Y:S08]  /*b4c0*/  HMMA.16816.F32 R12, R52.reuse, R60, R12 ;  /* 0x0000003c340c723c */ /* 0x040ff0000000180c */
[C---:B------:R-:W-:Y:S01]  /*b4d0*/  HMMA.16816.F32 R16, R52.reuse, R62, R16 ;  /* 0x0000003e3410723c */ /* 0x040fe20000001810 */
[----:B------:R-:W3:Y:S07]  /*b4e0*/  LDSM.16.MT88.4 R60, [R100+0x6800] ;  /* 0x00680000643c783b */ /* 0x000eee0000004200 */
[C---:B-----5:R-:W-:Y:S08]  /*b4f0*/  HMMA.16816.F32 R20, R52.reuse, R64, R20 ;  /* 0x000000403414723c */ /* 0x060ff00000001814 */
[C---:B------:R-:W-:Y:S01]  /*b500*/  HMMA.16816.F32 R24, R52.reuse, R66, R24 ;  /* 0x000000423418723c */ /* 0x040fe20000001818 */
[----:B------:R-:W4:Y:S07]  /*b510*/  LDSM.16.MT88.4 R64, [R101+0x800] ;  /* 0x000800006540783b */ /* 0x000f2e0000004200 */
[C---:B------:R-:W-:Y:S08]  /*b520*/  HMMA.16816.F32 R28, R52.reuse, R68, R28 ;  /* 0x00000044341c723c */ /* 0x040ff0000000181c */
[C---:B------:R-:W-:Y:S01]  /*b530*/  HMMA.16816.F32 R32, R52.reuse, R70, R32 ;  /* 0x000000463420723c */ /* 0x040fe20000001820 */
[----:B------:R-:W5:Y:S07]  /*b540*/  LDSM.16.MT88.4 R68, [R100+0x7800] ;  /* 0x007800006444783b */ /* 0x000f6e0000004200 */
[C---:B------:R-:W-:Y:S03]  /*b550*/  HMMA.16816.F32 R36, R52.reuse, R72, R36 ;  /* 0x000000483424723c */ /* 0x040fe60000001824 */
[-CC-:B------:R-:W-:Y:S02]  /*b560*/  FFMA.FTZ R72, R131, R87.reuse, -R90.reuse ;  /* 0x0000005783487223 */ /* 0x180fe4000001085a */
[----:B------:R1:W3:Y:S03]  /*b570*/  MUFU.EX2 R131, R167 ;  /* 0x000000a700837308 */ /* 0x0002e60000000800 */
[C---:B------:R-:W-:Y:S07]  /*b580*/  HMMA.16816.F32 R40, R52.reuse, R74, R40 ;  /* 0x0000004a3428723c */ /* 0x040fee0000001828 */
[----:B------:R-:W4:Y:S01]  /*b590*/  MUFU.EX2 R123, R72 ;  /* 0x00000048007b7308 */ /* 0x000f220000000800 */
[C---:B--2---:R-:W-:Y:S03]  /*b5a0*/  HMMA.16816.F32 R44, R52.reuse, R56, R44 ;  /* 0x00000038342c723c */ /* 0x044fe6000000182c */
[-CC-:B-1----:R-:W-:Y:S01]  /*b5b0*/  FFMA.FTZ R167, R97, R87.reuse, -R90.reuse ;  /* 0x0000005761a77223 */ /* 0x182fe2000001085a */
[----:B------:R-:W-:Y:S01]  /*b5c0*/  FFMA.FTZ R90, R88, R87, -R90 ;  /* 0x00000057585a7223 */ /* 0x000fe2000001085a */
[----:B------:R-:W-:Y:S01]  /*b5d0*/  LDSM.16.MT88.4 R96, [R101+0x1c00] ;  /* 0x001c00006560783b */ /* 0x000fe20000004200 */
[----:B------:R-:W-:Y:S02]  /*b5e0*/  F2FP.F16.F32.PACK_AB R88, R168, R113 ;  /* 0x00000071a858723e */ /* 0x000fe400000000ff */
[----:B------:R-:W-:Y:S01]  /*b5f0*/  HMMA.16816.F32 R48, R52, R58, R48 ;  /* 0x0000003a3430723c */ /* 0x000fe20000001830 */
[----:B------:R-:W1:Y:S02]  /*b600*/  MUFU.EX2 R167, R167 ;  /* 0x000000a700a77308 */ /* 0x000e640000000800 */
[----:B------:R-:W-:Y:S02]  /*b610*/  F2FP.F16.F32.PACK_AB R52, R129, R118 ;  /* 0x000000768134723e */ /* 0x000fe400000000ff */
[----:B------:R-:W-:Y:S01]  /*b620*/  F2FP.F16.F32.PACK_AB R53, R169, R120 ;  /* 0x00000078a935723e */ /* 0x000fe200000000ff */
[----:B------:R-:W2:Y:S01]  /*b630*/  LDSM.16.MT88.4 R56, [R100+0x8800] ;  /* 0x008800006438783b */ /* 0x000ea20000004200 */
[----:B---3--:R-:W-:Y:S04]  /*b640*/  F2FP.F16.F32.PACK_AB R54, R131, R122 ;  /* 0x0000007a8336723e */ /* 0x008fe800000000ff */
[----:B------:R3:W5:Y:S01]  /*b650*/  MUFU.EX2 R173, R90 ;  /* 0x0000005a00ad7308 */ /* 0x0007620000000800 */
[----:B----4-:R-:W-:Y:S02]  /*b660*/  F2FP.F16.F32.PACK_AB R55, R130, R123 ;  /* 0x0000007b8237723e */ /* 0x010fe400000000ff */
[----:B-1----:R-:W-:Y:S05]  /*b670*/  F2FP.F16.F32.PACK_AB R89, R170, R167 ;  /* 0x000000a7aa59723e */ /* 0x002fea00000000ff */
[C---:B------:R-:W-:Y:S03]  /*b680*/  HMMA.16816.F32 R4, R52.reuse, R60, R4 ;  /* 0x0000003c3404723c */ /* 0x040fe60000001804 */
[----:B---3--:R-:W-:Y:S05]  /*b690*/  F2FP.F16.F32.PACK_AB R90, R108, R171 ;  /* 0x000000ab6c5a723e */ /* 0x008fea00000000ff */
[C---:B------:R-:W-:Y:S01]  /*b6a0*/  HMMA.16816.F32 R8, R52.reuse, R62, R8 ;  /* 0x0000003e3408723c */ /* 0x040fe20000001808 */
[----:B------:R-:W1:Y:S02]  /*b6b0*/  LDSM.16.MT88.4 R60, [R101+0x2800] ;  /* 0x00280000653c783b */ /* 0x000e640000004200 */
[----:B-----5:R-:W-:Y:S05]  /*b6c0*/  F2FP.F16.F32.PACK_AB R91, R173, R172 ;  /* 0x000000acad5b723e */ /* 0x020fea00000000ff */
[C---:B------:R-:W-:Y:S08]  /*b6d0*/  HMMA.16816.F32 R12, R52.reuse, R64, R12 ;  /* 0x00000040340c723c */ /* 0x040ff0000000180c */
[C---:B------:R-:W-:Y:S08]  /*b6e0*/  HMMA.16816.F32 R16, R52.reuse, R66, R16 ;  /* 0x000000423410723c */ /* 0x040ff00000001810 */
[C---:B------:R-:W-:Y:S08]  /*b6f0*/  HMMA.16816.F32 R20, R52.reuse, R68, R20 ;  /* 0x000000443414723c */ /* 0x040ff00000001814 */
[C---:B------:R-:W-:Y:S01]  /*b700*/  HMMA.16816.F32 R24, R52.reuse, R70, R24 ;  /* 0x000000463418723c */ /* 0x040fe20000001818 */
[----:B------:R-:W-:Y:S07]  /*b710*/  LDSM.16.MT88.4 R68, [R101+0xc00] ;  /* 0x000c00006544783b */ /* 0x000fee0000004200 */
[C---:B------:R-:W-:Y:S08]  /*b720*/  HMMA.16816.F32 R28, R52.reuse, R76, R28 ;  /* 0x0000004c341c723c */ /* 0x040ff0000000181c */
[C---:B------:R-:W-:Y:S01]  /*b730*/  HMMA.16816.F32 R32, R52.reuse, R78, R32 ;  /* 0x0000004e3420723c */ /* 0x040fe20000001820 */
[----:B------:R-:W3:Y:S07]  /*b740*/  LDSM.16.MT88.4 R76, [R100+0x6c00] ;  /* 0x006c0000644c783b */ /* 0x000eee0000004200 */
[C---:B--2---:R-:W-:Y:S08]  /*b750*/  HMMA.16816.F32 R36, R52.reuse, R56, R36 ;  /* 0x000000383424723c */ /* 0x044ff00000001824 */
[C---:B------:R-:W-:Y:S08]  /*b760*/  HMMA.16816.F32 R40, R52.reuse, R58, R40 ;  /* 0x0000003a3428723c */ /* 0x040ff00000001828 */
[C---:B-1----:R-:W-:Y:S08]  /*b770*/  HMMA.16816.F32 R44, R52.reuse, R60, R44 ;  /* 0x0000003c342c723c */ /* 0x042ff0000000182c */
[----:B------:R-:W-:Y:S08]  /*b780*/  HMMA.16816.F32 R48, R52, R62, R48 ;  /* 0x0000003e3430723c */ /* 0x000ff00000001830 */
[C---:B---3--:R-:W-:Y:S01]  /*b790*/  HMMA.16816.F32 R80, R88.reuse, R76, R4 ;  /* 0x0000004c5850723c */ /* 0x048fe20000001804 */
        /* <DEDUP_REMOVED lines=39> */
[----:B------:R-:W-:Y:S01]  /*ba10*/  HMMA.16816.F32 R48, R88, R10, R48 ;  /* 0x0000000a5830723c */ /* 0x000fe20000001830 */
[----:B------:R-:W-:Y:S08]  /*ba20*/  @!UPT UIADD3 URZ, UPT, UPT, URZ, URZ, URZ ;  /* 0x000000fffffff290 */ /* 0x000ff0000fffe0ff */
[----:B------:R-:W-:Y:S11]  /*ba30*/  @P0 BRA `(.L_x_7912) ;  /* 0xffffffc800c80947 */ /* 0x000ff6000383ffff */
.L_x_7905:
        /* <DEDUP_REMOVED lines=11> */
.L_x_7924:
        /* <DEDUP_REMOVED lines=140> */
.L_x_7915:
[----:B------:R-:W-:Y:S05]  /*c3b0*/  BSYNC.RECONVERGENT B0 ;  /* 0x0000000000007941 */ /* 0x000fea0003800200 */
.L_x_7914:
        /* <DEDUP_REMOVED lines=27> */
.L_x_7917:
[----:B------:R-:W-:Y:S05]  /*c570*/  BSYNC.RECONVERGENT B0 ;  /* 0x0000000000007941 */ /* 0x000fea0003800200 */
.L_x_7916:
        /* <DEDUP_REMOVED lines=32> */
.L_x_7919:
[----:B------:R-:W-:Y:S05]  /*c780*/  BSYNC.RECONVERGENT B0 ;  /* 0x0000000000007941 */ /* 0x000fea0003800200 */
.L_x_7918:
[----:B------:R-:W-:-:S04]  /*c790*/  MOV R151, 0x0 ;  /* 0x0000000000977802 */ /* 0x000fc80000000f00 */
[----:B-12345:R-:W-:Y:S05]  /*c7a0*/  @P0 RET.REL.NODEC R150 `(_ZN5flash24flash_fwd_splitkv_kernelI23Flash_fwd_kernel_traitsILi96ELi64ELi64ELi4ELb0ELb0EN7cutlass6half_tE19Flash_kernel_traitsILi96ELi64ELi64ELi4ES3_EELb0ELb1ELb0ELb0ELb0ELb1ELb0ELb0EEEvNS_16Flash_fwd_paramsE) ;  /* 0xffffff3896140950 */ /* 0x03efea0003c3ffff */
        /* <DEDUP_REMOVED lines=16> */
[----:B-1----:R-:W-:Y:S05]  /*c8b0*/  @P0 RET.REL.NODEC R150 `(_ZN5flash24flash_fwd_splitkv_kernelI23Flash_fwd_kernel_traitsILi96ELi64ELi64ELi4ELb0ELb0EN7cutlass6half_tE19Flash_kernel_traitsILi96ELi64ELi64ELi4ES3_EELb0ELb1ELb0ELb0ELb0ELb1ELb0ELb0EEEvNS_16Flash_fwd_paramsE) ;  /* 0xffffff3496d00950 */ /* 0x002fea0003c3ffff */
[----:B------:R-:W-:Y:S01]  /*c8c0*/  MOV R151, 0x0 ;  /* 0x0000000000977802 */ /* 0x000fe20000000f00 */
[----:B------:R1:W-:Y:S03]  /*c8d0*/  ST.E.128 desc[UR4][R2.64+0x80], R24 ;  /* 0x0000801802007985 */ /* 0x0003e6000c101d04 */
[----:B-1----:R-:W-:Y:S05]  /*c8e0*/  RET.REL.NODEC R150 `(_ZN5flash24flash_fwd_splitkv_kernelI23Flash_fwd_kernel_traitsILi96ELi64ELi64ELi4ELb0ELb0EN7cutlass6half_tE19Flash_kernel_traitsILi96ELi64ELi64ELi4ES3_EELb0ELb1ELb0ELb0ELb0ELb1ELb0ELb0EEEvNS_16Flash_fwd_paramsE) ;  /* 0xffffff3496c47950 */ /* 0x002fea0003c3ffff */
.L_x_7913:
[----:B------:R-:W-:Y:S01]  /*c8f0*/  MOV R5, 0x2 ;  /* 0x0000000200057802 */ /* 0x000fe20000000f00 */
[----:B------:R-:W-:Y:S01]  /*c900*/  IMAD.MOV.U32 R0, RZ, RZ, 0x1f ;  /* 0x0000001fff007424 */ /* 0x000fe200078e00ff */
[----:B------:R-:W-:-:S07]  /*c910*/  MOV R4, 0xffffffff ;  /* 0xffffffff00047802 */ /* 0x000fce0000000f00 */
[----:B-1---5:R-:W-:Y:S05]  /*c920*/  WARPSYNC.COLLECTIVE R4, `(.L_x_7920) ;  /* 0x0000000004087348 */ /* 0x022fea0003c00000 */
[----:B------:R2:W3:Y:S02]  /*c930*/  SHFL.BFLY P0, R10, R166, R5, R0 ;  /* 0x0c000005a60a7389 */ /* 0x0004e40000000000 */
[----:B-123-5:R-:W-:Y:S05]  /*c940*/  ENDCOLLECTIVE ;  /* 0x000000000000791b */ /* 0x02efea0003800000 */
.L_x_7920:
[----:B------:R-:W-:Y:S02]  /*c950*/  IMAD.MOV.U32 R7, RZ, RZ, R10 ;  /* 0x000000ffff077224 */ /* 0x000fe400078e000a */
[----:B------:R-:W-:Y:S02]  /*c960*/  IMAD.MOV.U32 R5, RZ, RZ, 0x1 ;  /* 0x00000001ff057424 */ /* 0x000fe400078e00ff */
[----:B------:R-:W-:-:S05]  /*c970*/  FADD.FTZ R8, R7, R166 ;  /* 0x000000a607087221 */ /* 0x000fca0000010000 */
[----:B------:R-:W-:-:S07]  /*c980*/  MOV R166, R8 ;  /* 0x0000000800a67202 */ /* 0x000fce0000000f00 */
[----:B------:R-:W-:Y:S05]  /*c990*/  WARPSYNC.COLLECTIVE R4, `(.L_x_7921) ;  /* 0x0000000004087348 */ /* 0x000fea0003c00000 */
[----:B------:R1:W2:Y:S02]  /*c9a0*/  SHFL.BFLY P0, R10, R166, R5, R0 ;  /* 0x0c000005a60a7389 */ /* 0x0002a40000000000 */
[----:B-12---:R-:W-:Y:S05]  /*c9b0*/  ENDCOLLECTIVE ;  /* 0x000000000000791b */ /* 0x006fea0003800000 */
.L_x_7921:
[----:B------:R-:W-:Y:S01]  /*c9c0*/  MOV R166, R160 ;  /* 0x000000a000a67202 */ /* 0x000fe20000000f00 */
[----:B------:R-:W-:Y:S01]  /*c9d0*/  IMAD.MOV.U32 R5, RZ, RZ, 0x2 ;  /* 0x00000002ff057424 */ /* 0x000fe200078e00ff */
[----:B------:R-:W-:-:S07]  /*c9e0*/  MOV R7, R10 ;  /* 0x0000000a00077202 */ /* 0x000fce0000000f00 */
[----:B------:R-:W-:Y:S05]  /*c9f0*/  WARPSYNC.COLLECTIVE R4, `(.L_x_7922) ;  /* 0x0000000004087348 */ /* 0x000fea0003c00000 */
[----:B------:R1:W2:Y:S02]  /*ca00*/  SHFL.BFLY P0, R10, R166, R5, R0 ;  /* 0x0c000005a60a7389 */ /* 0x0002a40000000000 */
[----:B-12---:R-:W-:Y:S05]  /*ca10*/  ENDCOLLECTIVE ;  /* 0x000000000000791b */ /* 0x006fea0003800000 */
.L_x_7922:
[----:B------:R-:W-:Y:S01]  /*ca20*/  FADD.FTZ R7, R8, R7 ;  /* 0x0000000708077221 */ /* 0x000fe20000010000 */
[----:B------:R-:W-:Y:S01]  /*ca30*/  FADD.FTZ R9, R10, R160 ;  /* 0x000000a00a097221 */ /* 0x000fe20000010000 */
[----:B------:R-:W-:-:S04]  /*ca40*/  MOV R5, 0x1 ;  /* 0x0000000100057802 */ /* 0x000fc80000000f00 */
[----:B------:R-:W-:-:S07]  /*ca50*/  MOV R166, R9 ;  /* 0x0000000900a67202 */ /* 0x000fce0000000f00 */
[----:B------:R-:W-:Y:S05]  /*ca60*/  WARPSYNC.COLLECTIVE R4, `(.L_x_7923) ;  /* 0x0000000004087348 */ /* 0x000fea0003c00000 */
[----:B------:R1:W2:Y:S02]  /*ca70*/  SHFL.BFLY P0, R10, R166, R5, R0 ;  /* 0x0c000005a60a7389 */ /* 0x0002a40000000000 */
[----:B-12---:R-:W-:Y:S05]  /*ca80*/  ENDCOLLECTIVE ;  /* 0x000000000000791b */ /* 0x006fea0003800000 */
.L_x_7923:
[----:B------:R-:W-:Y:S05]  /*ca90*/  BRA `(.L_x_7924) ;  /* 0xfffffff000147947 */ /* 0x000fea000383ffff */
.L_x_7925:
        /* <DEDUP_REMOVED lines=14> */
.L_x_11703:


//--------------------- .text._ZN5flash24flash_fwd_splitkv_kernelI23Flash_fwd_kernel_traitsILi96ELi64ELi64ELi4ELb0ELb0EN7cutlass6half_tE19Flash_kernel_traitsILi96ELi64ELi64ELi4ES3_EELb0ELb1ELb0ELb0ELb0ELb0ELb0ELb1EEEvNS_16Flash_fwd_paramsE --------------------------
	.section	.text._ZN5flash24flash_fwd_splitkv_kernelI23Flash_fwd_kernel_traitsILi96ELi64ELi64ELi4ELb0ELb0EN7cutlass6half_tE19Flash_kernel_traitsILi96ELi64ELi64ELi4ES3_EELb0ELb1ELb0ELb0ELb0ELb0ELb0ELb1EEEvNS_16Flash_fwd_paramsE,"ax",@progbits
	.align	128
        .global         _ZN5flash24flash_fwd_splitkv_kernelI23Flash_fwd_kernel_traitsILi96ELi64ELi64ELi4ELb0ELb0EN7cutlass6half_tE19Flash_kernel_traitsILi96ELi64ELi64ELi4ES3_EELb0ELb1ELb0ELb0ELb0ELb0ELb0ELb1EEEvNS_16Flash_fwd_paramsE
        .type           _ZN5flash24flash_fwd_splitkv_kernelI23Flash_fwd_kernel_traitsILi96ELi64ELi64ELi4ELb0ELb0EN7cutlass6half_tE19Flash_kernel_traitsILi96ELi64ELi64ELi4ES3_EELb0ELb1ELb0ELb0ELb0ELb0ELb0ELb1EEEvNS_16Flash_fwd_paramsE,@function
        .size           _ZN5flash24flash_fwd_splitkv_kernelI23Flash_fwd_kernel_traitsILi96ELi64ELi64ELi4ELb0ELb0EN7cutlass6half_tE19Flash_kernel_traitsILi96ELi64ELi64ELi4ES3_EELb0ELb1ELb0ELb0ELb0ELb0ELb0ELb1EEEvNS_16Flash_fwd_paramsE,(.L_x_11704 - _ZN5flash24flash_fwd_splitkv_kernelI23Flash_fwd_kernel_traitsILi96ELi64ELi64ELi4ELb0ELb0EN7cutlass6half_tE19Flash_kernel_traitsILi96ELi64ELi64ELi4ES3_EELb0ELb1ELb0ELb0ELb0ELb0ELb0ELb1EEEvNS_16Flash_fwd_paramsE)
        .other          _ZN5flash24flash_fwd_splitkv_kernelI23Flash_fwd_kernel_traitsILi96ELi64ELi64ELi4ELb0ELb0EN7cutlass6half_tE19Flash_kernel_traitsILi96ELi64ELi64ELi4ES3_EELb0ELb1ELb0ELb0ELb0ELb0ELb0ELb1EEEvNS_16Flash_fwd_paramsE,@"STO_CUDA_ENTRY STV_DEFAULT"
_ZN5flash24flash_fwd_splitkv_kernelI23Flash_fwd_kernel_traitsILi96ELi64ELi64ELi4ELb0ELb0EN7cutlass6half_tE19Flash_kernel_traitsILi96ELi64ELi64ELi4ES3_EELb0ELb1ELb0ELb0ELb0ELb0ELb0ELb1EEEvNS_16Flash_fwd_paramsE:
.text._ZN5flash24flash_fwd_splitkv_kernelI23Flash_fwd_kernel_traitsILi96ELi64ELi64ELi4ELb0ELb0EN7cutlass6half_tE19Flash_kernel_traitsILi96ELi64ELi64ELi4ES3_EELb0ELb1ELb0ELb0ELb0ELb0ELb0ELb1EEEvNS_16Flash_fwd_paramsE:
[----:B------:R-:W-:Y:S01]  /*0000*/  LDC R1, c[0x0][0x37c] ;  /* 0x0000df00ff017b82 */ /* 0x000fe20000000800 */
[----:B------:R-:W1:Y:S07]  /*0010*/  S2R R143, SR_CTAID.X ;  /* 0x00000000008f7919 */ /* 0x000e6e0000002500 */
[----:B------:R-:W2:Y:S01]  /*0020*/  LDC.64 R84, c[0x0][0x348] ;  /* 0x0000d200ff547b82 */ /* 0x000ea20000000a00 */
[----:B------:R-:W-:Y:S01]  /*0030*/  BSSY.RECONVERGENT B4, `(.L_x_7926) ;  /* 0x0000005000047945 */ /* 0x000fe20003800200 */
[----:B------:R-:W-:Y:S01]  /*0040*/  MOV R140, 0x80 ;  /* 0x00000080008c7802 */ /* 0x000fe20000000f00 */
[----:B------:R-:W3:Y:S01]  /*0050*/  S2R R142, SR_CTAID.Y ;  /* 0x00000000008e7919 */ /* 0x000ee20000002600 */
[----:B------:R-:W4:Y:S05]  /*0060*/  S2R R141, SR_CTAID.Z ;  /* 0x00000000008d7919 */ /* 0x000f2a0000002700 */
[----:B-1234-:R-:W-:Y:S05]  /*0070*/  CALL.REL.NOINC `($_ZN5flash24flash_fwd_splitkv_kernelI23Flash_fwd_kernel_traitsILi96ELi64ELi64ELi4ELb0ELb0EN7cutlass6half_tE19Flash_kernel_traitsILi96ELi64ELi64ELi4ES3_EELb0ELb1ELb0ELb0ELb0ELb0ELb0ELb1EEEvNS_16Flash_fwd_paramsE$_ZN5flash30compute_attn_1rowblock_splitkvI23Flash_fwd_kernel_traitsILi96ELi64ELi64ELi4ELb0ELb0EN7cutlass6half_tE19Flash_kernel_traitsILi96ELi64ELi64ELi4ES3_EELb0ELb1ELb0ELb0ELb0ELb0ELb0ELb1ENS_16Flash_fwd_paramsEEEvRKT8_iiiii) ;  /* 0x0000000000087944 */ /* 0x01efea0003c00000 */
[----:B------:R-:W-:Y:S05]  /*0080*/  BSYNC.RECONVERGENT B4 ;  /* 0x0000000000047941 */ /* 0x000fea0003800200 */
.L_x_7926:
[----:B------:R-:W-:Y:S05]  /*0090*/  EXIT ;  /* 0x000000000000794d */ /* 0x000fea0003800000 */
        .type           $_ZN5flash24flash_fwd_splitkv_kernelI23Flash_fwd_kernel_traitsILi96ELi64ELi64ELi4ELb0ELb0EN7cutlass6half_tE19Flash_kernel_traitsILi96ELi64ELi64ELi4ES3_EELb0ELb1ELb0ELb0ELb0ELb0ELb0ELb1EEEvNS_16Flash_fwd_paramsE$_ZN5flash30compute_attn_1rowblock_splitkvI23Flash_fwd_kernel_traitsILi96ELi64ELi64ELi4ELb0ELb0EN7cutlass6half_tE19Flash_kernel_traitsILi96ELi64ELi64ELi4ES3_EELb0ELb1ELb0ELb0ELb0ELb0ELb0ELb1ENS_16Flash_fwd_paramsEEEvRKT8_iiiii,@function
        .size           $_ZN5flash24flash_fwd_splitkv_kernelI23Flash_fwd_kernel_traitsILi96ELi64ELi64ELi4ELb0ELb0EN7cutlass6half_tE19Flash_kernel_traitsILi96ELi64ELi64ELi4ES3_EELb0ELb1ELb0ELb0ELb0ELb0ELb0ELb1EEEvNS_16Flash_fwd_paramsE$_ZN5flash30compute_attn_1rowblock_splitkvI23Flash_fwd_kernel_traitsILi96ELi64ELi64ELi4ELb0ELb0EN7cutlass6half_tE19Flash_kernel_traitsILi96ELi64ELi64ELi4ES3_EELb0ELb1ELb0ELb0ELb0ELb0ELb0ELb1ENS_16Flash_fwd_paramsEEEvRKT8_iiiii,(.L_x_11704 - $_ZN5flash24flash_fwd_splitkv_kernelI23Flash_fwd_kernel_traitsILi96ELi64ELi64ELi4ELb0ELb0EN7cutlass6half_tE19Flash_kernel_traitsILi96ELi64ELi64ELi4ES3_EELb0ELb1ELb0ELb0ELb0ELb0ELb0ELb1EEEvNS_16Flash_fwd_paramsE$_ZN5flash30compute_attn_1rowblock_splitkvI23Flash_fwd_kernel_traitsILi96ELi64ELi64ELi4ELb0ELb0EN7cutlass6half_tE19Flash_kernel_traitsILi96ELi64ELi64ELi4ES3_EELb0ELb1ELb0ELb0ELb0ELb0ELb0ELb1ENS_16Flash_fwd_paramsEEEvRKT8_iiiii)
$_ZN5flash24flash_fwd_splitkv_kernelI23Flash_fwd_kernel_traitsILi96ELi64ELi64ELi4ELb0ELb0EN7cutlass6half_tE19Flash_kernel_traitsILi96ELi64ELi64ELi4ES3_EELb0ELb1ELb0ELb0ELb0ELb0ELb0ELb1EEEvNS_16Flash_fwd_paramsE$_ZN5flash30compute_attn_1rowblock_splitkvI23Flash_fwd_kernel_traitsILi96ELi64ELi64ELi4ELb0ELb0EN7cutlass6half_tE19Flash_kernel_traitsILi96ELi64ELi64ELi4ES3_EELb0ELb1ELb0ELb0ELb0ELb0ELb0ELb1ENS_16Flash_fwd_paramsEEEvRKT8_iiiii:
        /* <DEDUP_REMOVED lines=25> */
[----:B------:R-:W-:-:S03]  /*0230*/  ISETP.NE.AND.EX P2, PT, R3, RZ, PT, P2 ;  /* 0x000000ff0300720c */ /* 0x000fc60003f45320 */
[----:B------:R1:W5:Y:S01]  /*0240*/  @P5 LD.E R0, desc[UR4][R6.64+0x4] ;  /* 0x0000040406005980 */ /* 0x000362000c101900 */
[----:B------:R-:W-:Y:S01]  /*0250*/  ISETP.NE.U32.AND P0, PT, R4, RZ, PT ;  /* 0x000000ff0400720c */ /* 0x000fe20003f05070 */
[----:B------:R-:W-:Y:S01]  /*0260*/  BSSY.RECONVERGENT B0, `(.L_x_7927) ;  /* 0x000000a000007945 */ /* 0x000fe20003800200 */
[----:B------:R-:W-:Y:S02]  /*0270*/  IMAD.MOV.U32 R17, RZ, RZ, -0x1 ;  /* 0xffffffffff117424 */ /* 0x000fe400078e00ff */
[----:B------:R-:W-:Y:S02]  /*0280*/  ISETP.NE.AND.EX P0, PT, R5, RZ, PT, P0 ;  /* 0x000000ff0500720c */ /* 0x000fe40003f05300 */
[----:B-1----:R-:W-:-:S05]  /*0290*/  IADD3 R6, P1, PT, R2, R68, RZ ;  /* 0x0000004402067210 */ /* 0x002fca0007f3e0ff */
[----:B------:R-:W-:Y:S01]  /*02a0*/  IMAD.X R7, R3, 0x1, R67, P1 ;  /* 0x0000000103077824 */ /* 0x000fe200008e0643 */
[----:B------:R-:W-:Y:S07]  /*02b0*/  @!P2 BRA `(.L_x_7928) ;  /* 0x000000000010a947 */ /* 0x000fee0003800000 */
[----:B------:R-:W2:Y:S02]  /*02c0*/  LD.E.U8 R2, desc[UR4][R84.64+0x1b2] ;  /* 0x0001b20454027980 */ /* 0x000ea4000c101100 */
[----:B--2---:R-:W-:-:S13]  /*02d0*/  ISETP.NE.AND P1, PT, R2, RZ, PT ;  /* 0x000000ff0200720c */ /* 0x004fda0003f25270 */
[----:B------:R-:W-:Y:S05]  /*02e0*/  @!P1 BRA `(.L_x_7928) ;  /* 0x0000000000049947 */ /* 0x000fea0003800000 */
[----:B------:R1:W5:Y:S02]  /*02f0*/  LD.E R17, desc[UR4][R6.64] ;  /* 0x0000000406117980 */ /* 0x000364000c101900 */
.L_x_7928:
[----:B------:R-:W-:Y:S05]  /*0300*/  BSYNC.RECONVERGENT B0 ;  /* 0x0000000000007941 */ /* 0x000fea0003800200 */
.L_x_7927:
[----:B------:R-:W-:Y:S04]  /*0310*/  BSSY.RECONVERGENT B0, `(.L_x_7929) ;  /* 0x0000007000007945 */ /* 0x000fe80003800200 */
[----:B------:R-:W-:Y:S05]  /*0320*/  @!P3 BRA `(.L_x_7930) ;  /* 0x000000000014b947 */ /* 0x000fea0003800000 */
[----:B------:R-:W2:Y:S02]  /*0330*/  LD.E.U8 R2, desc[UR4][R84.64+0x1b2] ;  /* 0x0001b20454027980 */ /* 0x000ea4000c101100 */
[----:B--2---:R-:W-:-:S13]  /*0340*/  ISETP.NE.AND P1, PT, R2, RZ, PT ;  /* 0x000000ff0200720c */ /* 0x004fda0003f25270 */
[----:B-----5:R-:W2:Y:S02]  /*0350*/  @P1 LD.E R54, desc[UR4][R6.64+0x4] ;  /* 0x0000040406361980 */ /* 0x020ea4000c101900 */
[----:B--2---:R-:W-:-:S06]  /*0360*/  @P1 IADD3 R54, PT, PT, R54, -R17, RZ ;  /* 0x8000001136361210 */ /* 0x004fcc0007ffe0ff */
[----:B------:R2:W5:Y:S02]  /*0370*/  @!P1 LD.E R54, desc[UR4][R6.64] ;  /* 0x0000000406369980 */ /* 0x000564000c101900 */
.L_x_7930:
[----:B------:R-:W-:Y:S05]  /*0380*/  BSYNC.RECONVERGENT B0 ;  /* 0x0000000000007941 */ /* 0x000fea0003800200 */
.L_x_7929:
[----:B------:R-:W-:Y:S01]  /*0390*/  BSSY.RECONVERGENT B1, `(.L_x_7931) ;  /* 0x0000012000017945 */ /* 0x000fe20003800200 */
[----:B-----5:R-:W-:Y:S02]  /*03a0*/  @P5 IADD3 R145, PT, PT, -R146, R0, RZ ;  /* 0x0000000092915210 */ /* 0x020fe40007ffe1ff */
[----:B------:R-:W-:Y:S01]  /*03b0*/  IADD3 R54, PT, PT, R54, -R16, RZ ;  /* 0x8000001036367210 */ /* 0x000fe20007ffe0ff */
[----:B------:R-:W-:Y:S05]  /*03c0*/  @!P0 BRA `(.L_x_7932) ;  /* 0x0000000000148947 */ /* 0x000fea0003800000 */
[----:B------:R-:W-:-:S05]  /*03d0*/  IADD3 R2, P0, PT, R4, R68, RZ ;  /* 0x0000004404027210 */ /* 0x000fca0007f1e0ff */
[----:B------:R-:W-:-:S05]  /*03e0*/  IMAD.X R3, R5, 0x1, R67, P0 ;  /* 0x0000000105037824 */ /* 0x000fca00000e0643 */
[----:B------:R-:W3:Y:S02]  /*03f0*/  LD.E R47, desc[UR4][R2.64] ;  /* 0x00000004022f7980 */ /* 0x000ee4000c101900 */
[----:B---3--:R-:W-:Y:S01]  /*0400*/  IADD3 R47, PT, PT, R47, -R16, RZ ;  /* 0x800000102f2f7210 */ /* 0x008fe20007ffe0ff */
[----:B------:R-:W-:Y:S05]  /*0410*/  BRA `(.L_x_7933) ;  /* 0x0000000000247947 */ /* 0x000fea0003800000 */
.L_x_7932:
[----:B------:R-:W3:Y:S01]  /*0420*/  LD.E.64 R2, desc[UR4][R84.64+0x108] ;  /* 0x0001080454027980 */ /* 0x000ee2000c101b00 */
[----:B------:R-:W-:Y:S01]  /*0430*/  BSSY.RECONVERGENT B0, `(.L_x_7934) ;  /* 0x0000006000007945 */ /* 0x000fe20003800200 */
[----:B------:R-:W-:Y:S01]  /*0440*/  IMAD.MOV.U32 R47, RZ, RZ, RZ ;  /* 0x000000ffff2f7224 */ /* 0x000fe200078e00ff */
[----:B---3--:R-:W-:-:S04]  /*0450*/  ISETP.NE.U32.AND P0, PT, R2, RZ, PT ;  /* 0x000000ff0200720c */ /* 0x008fc80003f05070 */
[----:B------:R-:W-:-:S13]  /*0460*/  ISETP.NE.AND.EX P0, PT, R3, RZ, PT, P0 ;  /* 0x000000ff0300720c */ /* 0x000fda0003f05300 */
[----:B------:R-:W-:Y:S05]  /*0470*/  @!P0 BRA `(.L_x_7935) ;  /* 0x0000000000048947 */ /* 0x000fea0003800000 */
[----:B------:R3:W5:Y:S02]  /*0480*/  LD.E R47, desc[UR4][R84.64+0xbc] ;  /* 0x0000bc04542f7980 */ /* 0x000764000c101900 */
.L_x_7935:
[----:B------:R-:W-:Y:S05]  /*0490*/  BSYNC.RECONVERGENT B0 ;  /* 0x0000000000007941 */ /* 0x000fea0003800200 */
.L_x_7934:
[----:B-----5:R-:W-:Y:S02]  /*04a0*/  IADD3 R47, PT, PT, R54, R47, RZ ;  /* 0x0000002f362f7210 */ /* 0x020fe40007ffe0ff */
.L_x_7933:
[----:B------:R-:W-:Y:S05]  /*04b0*/  BSYNC.RECONVERGENT B1 ;  /* 0x0000000000017941 */ /* 0x000fea0003800200 */
.L_x_7931:
[----:B------:R-:W-:Y:S01]  /*04c0*/  IMAD.SHL.U32 R75, R143, 0x40, RZ ;  /* 0x000000408f4b7824 */ /* 0x000fe200078e00ff */
[----:B------:R-:W-:Y:S01]  /*04d0*/  MOV R2, R140 ;  /* 0x0000008c00027202 */ /* 0x000fe20000000f00 */
[----:B------:R-:W-:-:S03]  /*04e0*/  IMAD.MOV.U32 R3, RZ, RZ, 0x0 ;  /* 0x00000000ff037424 */ /* 0x000fc600078e00ff */
[----:B------:R-:W-:-:S13]  /*04f0*/  ISETP.GT.AND P0, PT, R145, R75, PT ;  /* 0x0000004b9100720c */ /* 0x000fda0003f04270 */
[----:B-123--:R-:W-:Y:S05]  /*0500*/  @!P0 RET.REL.NODEC R2 `(_ZN5flash24flash_fwd_splitkv_kernelI23Flash_fwd_kernel_traitsILi96ELi64ELi64ELi4ELb0ELb0EN7cutlass6half_tE19Flash_kernel_traitsILi96ELi64ELi64ELi4ES3_EELb0ELb1ELb0ELb0ELb0ELb0ELb0ELb1EEEvNS_16Flash_fwd_paramsE) ;  /* 0xfffffff802bc8950 */ /* 0x00efea0003c3ffff */
        /* <DEDUP_REMOVED lines=35> */
[----:B------:R-:W5:Y:S01]  /*0740*/  LD.E.64 R84, desc[UR4][R84.64+0x70] ;  /* 0x0000700454547980 */ /* 0x000f62000c101b00 */
        /* <DEDUP_REMOVED lines=11> */
[-C--:B---3--:R-:W-:Y:S02]  /*0800*/  IMAD R3, R3, R142.reuse, R141 ;  /* 0x0000008e03037224 */ /* 0x088fe400078e028d */
        /* <DEDUP_REMOVED lines=26> */
[----:B-----5:R-:W-:Y:S01]  /*09b0*/  ISETP.GE.AND P4, PT, R16, R2, PT ;  /* 0x000000021000720c */ /* 0x020fe20003f86270 */
[----:B------:R-:W-:Y:S01]  /*09c0*/  IMAD R0, R13, R48, RZ ;  /* 0x000000300d007224 */ /* 0x000fe200078e02ff */
[----:B------:R-:W-:Y:S01]  /*09d0*/  ISETP.GE.AND P3, PT, R5, R2, PT ;  /* 0x000000020500720c */ /* 0x000fe20003f66270 */
        /* <DEDUP_REMOVED lines=8> */
.L_x_7938:
[----:B------:R-:W-:Y:S05]  /*0a60*/  BSYNC.RECONVERGENT B0 ;  /* 0x0000000000007941 */ /* 0x000fea0003800200 */
.L_x_7937:
        /* <DEDUP_REMOVED lines=17> */
.L_x_7940:
[----:B------:R-:W-:Y:S05]  /*0b80*/  BSYNC.RECONVERGENT B0 ;  /* 0x0000000000007941 */ /* 0x000fea0003800200 */
.L_x_7939:
[----:B------:R3:W-:Y:S01]  /*0b90*/  @!P6 ST.E desc[UR4][R8.64], R3 ;  /* 0x000000030800e985 */ /* 0x0007e2000c101904 */
[----:B-----5:R-:W-:Y:S02]  /*0ba0*/  MOV R2, R140 ;  /* 0x0000008c00027202 */ /* 0x020fe40000000f00 */
[----:B---3--:R-:W-:-:S04]  /*0bb0*/  MOV R3, 0x0 ;  /* 0x0000000000037802 */ /* 0x008fc80000000f00 */
[----:B-12---:R-:W-:Y:S05]  /*0bc0*/  @P5 RET.REL.NODEC R2 `(_ZN5flash24flash_fwd_splitkv_kernelI23Flash_fwd_kernel_traitsILi96ELi64ELi64ELi4ELb0ELb0EN7cutlass6half_tE19Flash_kernel_traitsILi96ELi64ELi64ELi4ES3_EELb0ELb1ELb0ELb0ELb0ELb0ELb0ELb1EEEvNS_16Flash_fwd_paramsE) ;  /* 0xfffffff4020c5950 */ /* 0x006fea0003c3ffff */
[----:B------:R-:W-:Y:S02]  /*0bd0*/  MOV R0, 0x7f800000 ;  /* 0x7f80000000007802 */ /* 0x000fe40000000f00 */
[----:B------:R-:W-:-:S03]  /*0be0*/  MOV R141, 0x0 ;  /* 0x00000000008d7802 */ /* 0x000fc60000000f00 */
[----:B------:R1:W-:Y:S02]  /*0bf0*/  ST.E desc[UR4][R8.64+0x80], R0 ;  /* 0x0000800008007985 */ /* 0x0003e4000c101904 */
[----:B-1----:R-:W-:Y:S05]  /*0c00*/  RET.REL.NODEC R140 `(_ZN5flash24flash_fwd_splitkv_kernelI23Flash_fwd_kernel_traitsILi96ELi64ELi64ELi4ELb0ELb0EN7cutlass6half_tE19Flash_kernel_traitsILi96ELi64ELi64ELi4ES3_EELb0ELb1ELb0ELb0ELb0ELb0ELb0ELb1EEEvNS_16Flash_fwd_paramsE) ;  /* 0xfffffff08cfc7950 */ /* 0x002fea0003c3ffff */
.L_x_7936:
        /* <DEDUP_REMOVED lines=26> */
[----:B--2---:R-:W-:-:S06]  /*0db0*/  IADD3 R10, PT, PT, R10, 0xffffffe, RZ ;  /* 0x0ffffffe0a0a7810 */ /* 0x004fcc0007ffe0ff */
        /* <DEDUP_REMOVED lines=55> */
[----:B------:R-:W-:Y:S01]  /*1130*/  IMAD.MOV.U32 R14, RZ, RZ, R6 ;  /* 0x000000ffff0e7224 */ /* 0x000fe200078e0006 */
[----:B------:R-:W-:-:S04]  /*1140*/  SHF.R.S32.HI R6, RZ, 0x1f, R13 ;  /* 0x0000001fff067819 */ /* 0x000fc8000001140d */
[----:B------:R-:W-:Y:S02]  /*1150*/  @!P0 IADD3 R14, PT, PT, -R14, RZ, RZ ;  /* 0x000000ff0e0e8210 */ /* 0x000fe40007ffe1ff */
[----:B------:R-:W-:-:S05]  /*1160*/  @!P1 LOP3.LUT R14, RZ, R0, RZ, 0x33, !PT ;  /* 0x00000000ff0e9212 */ /* 0x000fca00078e33ff */
[----:B------:R-:W-:Y:S01]  /*1170*/  IMAD R12, R19, R14, RZ ;  /* 0x0000000e130c7224 */ /* 0x000fe200078e02ff */
[----:B---3--:R-:W-:Y:S01]  /*1180*/  SHF.R.S32.HI R10, RZ, 0x1f, R7 ;  /* 0x0000001fff0a7819 */ /* 0x008fe20000011407 */
[----:B------:R-:W-:-:S04]  /*1190*/  IMAD R11, R21, R7, RZ ;  /* 0x00000007150b7224 */ /* 0x000fc800078e02ff */
[C---:B------:R-:W-:Y:S02]  /*11a0*/  IMAD R11, R20.reuse, R10, R11 ;  /* 0x0000000a140b7224 */ /* 0x040fe400078e020b */
[----:B------:R-:W-:-:S05]  /*11b0*/  IMAD.WIDE.U32 R20, R20, R7, RZ ;  /* 0x0000000714147225 */ /* 0x000fca00078e00ff */
[----:B------:R-:W-:Y:S01]  /*11c0*/  IADD3 R21, PT, PT, R21, R11, RZ ;  /* 0x0000000b15157210 */ /* 0x000fe20007ffe0ff */
[----:B--2---:R-:W-:-:S04]  /*11d0*/  IMAD R11, R5, R13, RZ ;  /* 0x0000000d050b7224 */ /* 0x004fc800078e02ff */
[----:B------:R-:W-:Y:S02]  /*11e0*/  IMAD R11, R4, R6, R11 ;  /* 0x00000006040b7224 */ /* 0x000fe400078e020b */
[----:B------:R-:W-:-:S04]  /*11f0*/  IMAD.WIDE.U32 R20, R13, R4, R20 ;  /* 0x000000040d147225 */ /* 0x000fc800078e0014 */
        /* <DEDUP_REMOVED lines=12> */
.L_x_7942:
[----:B------:R-:W2:Y:S01]  /*12c0*/  LD.E R0, desc[UR4][R84.64+0x68] ;  /* 0x0000680454007980 */ /* 0x000ea2000c101900 */
[----:B------:R-:W-:-:S03]  /*12d0*/  ISETP.NE.AND P2, PT, R17, -0x1, PT ;  /* 0xffffffff1100780c */ /* 0x000fc60003f45270 */
[----:B------:R-:W3:Y:S01]  /*12e0*/  LD.E.64 R4, desc[UR4][R84.64+0x38] ;  /* 0x0000380454047980 */ /* 0x000ee2000c101b00 */
[----:B------:R-:W-:Y:S02]  /*12f0*/  MOV R8, R84 ;  /* 0x0000005400087202 */ /* 0x000fe40000000f00 */
[----:B------:R-:W-:Y:S01]  /*1300*/  MOV R9, R85 ;  /* 0x0000005500097202 */ /* 0x000fe20000000f00 */
[----:B------:R4:W5:Y:S04]  /*1310*/  LD.E.64 R28, desc[UR4][R84.64+0x58] ;  /* 0x00005804541c7980 */ /* 0x000968000c101b00 */
[----:B-1----:R-:W4:Y:S04]  /*1320*/  LD.E.64 R2, desc[UR4][R8.64+0x40] ;  /* 0x0000400408027980 */ /* 0x002f28000c101b00 */
[----:B------:R-:W4:Y:S04]  /*1330*/  @!P2 LD.E.64 R24, desc[UR4][R84.64+0x20] ;  /* 0x000020045418a980 */ /* 0x000f28000c101b00 */
[----:B------:R-:W4:Y:S04]  /*1340*/  @!P2 LD.E.64 R20, desc[UR4][R84.64+0x28] ;  /* 0x000028045414a980 */ /* 0x000f28000c101b00 */
[----:B------:R-:W4:Y:S01]  /*1350*/  LD.E.64 R18, desc[UR4][R8.64+0x50] ;  /* 0x0000500408127980 */ /* 0x000f22000c101b00 */
[----:B------:R-:W-:Y:S01]  /*1360*/  IMAD.MOV.U32 R12, RZ, RZ, RZ ;  /* 0x000000ffff0c7224 */ /* 0x000fe200078e00ff */
[----:B------:R-:W-:-:S02]  /*1370*/  @!P2 SHF.R.S32.HI R11, RZ, 0x1f, R16 ;  /* 0x0000001fff0ba819 */ /* 0x000fc40000011410 */
[----:B------:R-:W-:Y:S02]  /*1380*/  CS2R R148, SRZ ;  /* 0x0000000000947805 */ /* 0x000fe4000001ff00 */
[----:B--2---:R-:W-:-:S04]  /*1390*/  IABS R6, R0 ;  /* 0x0000000000067213 */ /* 0x004fc80000000000 */
[----:B------:R-:W1:Y:S08]  /*13a0*/  I2F.RP R7, R6 ;  /* 0x0000000600077306 */ /* 0x000e700000209400 */
[----:B-1----:R-:W1:Y:S02]  /*13b0*/  MUFU.RCP R7, R7 ;  /* 0x0000000700077308 */ /* 0x002e640000001000 */
[----:B-1----:R-:W-:-:S06]  /*13c0*/  VIADD R7, R7, 0xffffffe ;  /* 0x0ffffffe07077836 */ /* 0x002fcc0000000000 */
[----:B------:R-:W1:Y:S01]  /*13d0*/  F2I.FTZ.U32.TRUNC.NTZ R13, R7 ;  /* 0x00000007000d7305 */ /* 0x000e62000021f000 */
[----:B------:R-:W-:Y:S02]  /*13e0*/  IABS R10, R0 ;  /* 0x00000000000a7213 */ /* 0x000fe40000000000 */
        /* <DEDUP_REMOVED lines=11> */
[----:B------:R-:W-:Y:S02]  /*14a0*/  @!P2 IMAD R7, R11, R4, R7 ;  /* 0x000000040b07a224 */ /* 0x000fe400078e0207 */
        /* <DEDUP_REMOVED lines=12> */
[----:B------:R-:W-:Y:S01]  /*1570*/  @!P2 IMAD.IADD R11, R13, 0x1, R11 ;  /* 0x000000010d0ba824 */ /* 0x000fe200078e020b */
[----:B------:R-:W-:Y:S02]  /*1580*/  ISETP.NE.AND P1, PT, R0, RZ, PT ;  /* 0x000000ff0000720c */ /* 0x000fe40003f25270 */
[----:B------:R-:W-:Y:S01]  /*1590*/  @P2 IADD3 R11, PT, PT, R25, R6, RZ ;  /* 0x00000006190b2210 */ /* 0x000fe20007ffe0ff */
[----:B------:R-:W-:Y:S01]  /*15a0*/  @!P2 IMAD R7, R3, R16, RZ ;  /* 0x000000100307a224 */ /* 0x000fe200078e02ff */
[----:B------:R-:W-:Y:S02]  /*15b0*/  @P2 MOV R12, R24 ;  /* 0x00000018000c2202 */ /* 0x000fe40000000f00 */
[----:B------:R-:W-:Y:S01]  /*15c0*/  @!P2 SHF.R.S32.HI R6, RZ, 0x1f, R16 ;  /* 0x0000001fff06a819 */ /* 0x000fe20000011410 */
[----:B------:R-:W-:Y:S01]  /*15d0*/  @P3 VIADD R14, R14, 0x1 ;  /* 0x000000010e0e3836 */ /* 0x000fe20000000000 */
[----:B------:R-:W-:Y:S01]  /*15e0*/  LEA R13, R88, 0xffffffc0, 0x6 ;  /* 0xffffffc0580d7811 */ /* 0x000fe200078e30ff */
[----:B------:R-:W-:Y:S01]  /*15f0*/  @!P2 IMAD.WIDE.U32 R26, R2, R16, RZ ;  /* 0x00000010021aa225 */ /* 0x000fe200078e00ff */
[----:B------:R-:W-:-:S02]  /*1600*/  MOV R24, R12 ;  /* 0x0000000c00187202 */ /* 0x000fc40000000f00 */
[----:B------:R-:W-:Y:S01]  /*1610*/  MOV R25, R11 ;  /* 0x0000000b00197202 */ /* 0x000fe20000000f00 */
[----:B------:R-:W-:Y:S01]  /*1620*/  @!P2 IMAD R6, R6, R2, R7 ;  /* 0x000000020606a224 */ /* 0x000fe200078e0207 */
[----:B------:R-:W-:Y:S01]  /*1630*/  @!P0 IADD3 R14, PT, PT, -R14, RZ, RZ ;  /* 0x000000ff0e0e8210 */ /* 0x000fe20007ffe1ff */
[-C--:B------:R-:W-:Y:S01]  /*1640*/  IMAD R10, R5, R13.reuse, RZ ;  /* 0x0000000d050a7224 */ /* 0x080fe200078e02ff */
[----:B------:R-:W-:Y:S01]  /*1650*/  @!P1 LOP3.LUT R14, RZ, R0, RZ, 0x33, !PT ;  /* 0x00000000ff0e9212 */ /* 0x000fe200078e33ff */
[----:B------:R-:W-:Y:S01]  /*1660*/  IMAD.WIDE.U32 R24, R4, R13, R24 ;  /* 0x0000000d04187225 */ /* 0x000fe200078e0018 */
[----:B------:R-:W-:Y:S02]  /*1670*/  @!P2 IADD3 R27, PT, PT, R27, R6, RZ ;  /* 0x000000061b1ba210 */ /* 0x000fe40007ffe0ff */
[----:B------:R-:W-:Y:S01]  /*1680*/  @!P2 SHF.R.S32.HI R6, RZ, 0x1f, R15 ;  /* 0x0000001fff06a819 */ /* 0x000fe2000001140f */
[----:B------:R-:W-:Y:S01]  /*1690*/  @!P2 IMAD R7, R21, R15, RZ ;  /* 0x0000000f1507a224 */ /* 0x000fe200078e02ff */
[----:B------:R-:W-:Y:S01]  /*16a0*/  IADD3 R25, PT, PT, R25, R10, RZ ;  /* 0x0000000a19197210 */ /* 0x000fe20007ffe0ff */
[----:B------:R-:W-:Y:S01]  /*16b0*/  @P2 IMAD.IADD R16, R16, 0x1, R17 ;  /* 0x0000000110102824 */ /* 0x000fe200078e0211 */
[----:B------:R-:W-:Y:S01]  /*16c0*/  SHF.R.S32.HI R11, RZ, 0x1f, R14 ;  /* 0x0000001fff0b7819 */ /* 0x000fe2000001140e */
[----:B------:R-:W-:-:S02]  /*16d0*/  IMAD R10, R19, R14, RZ ;  /* 0x0000000e130a7224 */ /* 0x000fc400078e02ff */
[C---:B------:R-:W-:Y:S02]  /*16e0*/  @!P2 IMAD R6, R20.reuse, R6, R7 ;  /* 0x000000061406a224 */ /* 0x040fe400078e0207 */
[----:B------:R-:W-:-:S04]  /*16f0*/  @!P2 IMAD.WIDE.U32 R20, R20, R15, R26 ;  /* 0x0000000f1414a225 */ /* 0x000fc800078e001a */
[----:B------:R-:W-:Y:S02]  /*1700*/  @P2 IMAD R7, R3, R16, RZ ;  /* 0x0000001003072224 */ /* 0x000fe400078e02ff */
[----:B------:R-:W-:-:S04]  /*1710*/  IMAD.WIDE.U32 R14, R18, R14, R24 ;  /* 0x0000000e120e7225 */ /* 0x000fc800078e0018 */
[----:B------:R-:W-:Y:S02]  /*1720*/  IMAD R10, R18, R11, R10 ;  /* 0x0000000b120a7224 */ /* 0x000fe400078e020a */
[----:B------:R-:W-:Y:S01]  /*1730*/  @P2 IMAD.WIDE.U32 R16, R2, R16, RZ ;  /* 0x0000001002102225 */ /* 0x000fe200078e00ff */
[----:B------:R-:W-:Y:S02]  /*1740*/  @!P2 IADD3 R18, PT, PT, R21, R6, RZ ;  /* 0x000000061512a210 */ /* 0x000fe40007ffe0ff */
[----:B------:R-:W-:Y:S01]  /*1750*/  MOV R11, R14 ;  /* 0x0000000e000b7202 */ /* 0x000fe20000000f00 */
[----:B------:R-:W-:Y:S01]  /*1760*/  @!P2 IMAD.MOV.U32 R21, RZ, RZ, R20 ;  /* 0x000000ffff15a224 */ /* 0x000fe200078e0014 */
[----:B------:R-:W-:Y:S01]  /*1770*/  IADD3 R10, PT, PT, R15, R10, RZ ;  /* 0x0000000a0f0a7210 */ /* 0x000fe20007ffe0ff */
[----:B------:R-:W-:Y:S01]  /*1780*/  @P2 IMAD.IADD R18, R17, 0x1, R7 ;  /* 0x0000000111122824 */ /* 0x000fe200078e0207 */
[----:B------:R-:W-:Y:S02]  /*1790*/  @P2 MOV R21, R16 ;  /* 0x0000001000152202 */ /* 0x000fe40000000f00 */
[----:B------:R-:W-:-:S02]  /*17a0*/  MOV R6, RZ ;  /* 0x000000ff00067202 */ /* 0x000fc40000000f00 */
.L_x_7943:
[----:B------:R-:W-:Y:S05]  /*17b0*/  BSYNC.RECONVERGENT B0 ;  /* 0x0000000000007941 */ /* 0x000fea0003800200 */
.L_x_7941:
[----:B------:R-:W-:Y:S01]  /*17c0*/  ISETP.NE.AND P0, PT, R146, -0x1, PT ;  /* 0xffffffff9200780c */ /* 0x000fe20003f05270 */
[----:B------:R-:W2:Y:S04]  /*17d0*/  LD.E.64 R24, desc[UR4][R84.64+0x30] ;  /* 0x0000300454187980 */ /* 0x000ea8000c101b00 */
[----:B------:R-:W3:Y:S04]  /*17e0*/  LD.E.64 R26, desc[UR4][R84.64+0x48] ;  /* 0x00004804541a7980 */ /* 0x000ee8000c101b00 */
[----:B------:R-:W4:Y:S04]  /*17f0*/  LD.E.64 R16, desc[UR4][R8.64] ;  /* 0x0000000408107980 */ /* 0x000f28000c101b00 */
[----:B------:R-:W3:Y:S04]  /*1800*/  @!P0 LD.E.64 R30, desc[UR4][R84.64+0x18] ;  /* 0x00001804541e8980 */ /* 0x000ee8000c101b00 */
[----:B------:R-:W4:Y:S04]  /*1810*/  LD.E.64 R14, desc[UR4][R84.64+0x8] ;  /* 0x00000804540e7980 */ /* 0x000f28000c101b00 */
[----:B------:R-:W5:Y:S04]  /*1820*/  LD.E R144, desc[UR4][R84.64+0xc0] ;  /* 0x0000c00454907980 */ /* 0x000f68000c101900 */
[----:B------:R-:W4:Y:S01]  /*1830*/  LD.E.64 R8, desc[UR4][R84.64+0x10] ;  /* 0x0000100454087980 */ /* 0x000f22000c101b00 */
[----:B------:R-:W-:-:S04]  /*1840*/  IABS R20, R0 ;  /* 0x0000000000147213 */ /* 0x000fc80000000000 */
[----:B------:R-:W1:Y:S08]  /*1850*/  I2F.RP R12, R20 ;  /* 0x00000014000c7306 */ /* 0x000e700000209400 */
[----:B-1----:R-:W1:Y:S02]  /*1860*/  MUFU.RCP R12, R12 ;  /* 0x0000000c000c7308 */ /* 0x002e640000001000 */
[----:B-1----:R-:W-:-:S06]  /*1870*/  VIADD R12, R12, 0xffffffe ;  /* 0x0ffffffe0c0c7836 */ /* 0x002fcc0000000000 */
[----:B------:R-:W1:Y:S01]  /*1880*/  F2I.FTZ.U32.TRUNC.NTZ R33, R12 ;  /* 0x0000000c00217305 */ /* 0x000e62000021f000 */
[----:B------:R-:W-:Y:S01]  /*1890*/  IMAD.MOV.U32 R7, RZ, RZ, RZ ;  /* 0x000000ffff077224 */ /* 0x000fe200078e00ff */
[----:B------:R-:W-:-:S05]  /*18a0*/  MOV R32, RZ ;  /* 0x000000ff00207202 */ /* 0x000fca0000000f00 */
[----:B------:R1:W5:Y:S02]  /*18b0*/  @P4 LD.E R7, desc[UR4][R22.64] ;  /* 0x0000000416074980 */ /* 0x000364000c101900 */
[----:B-1----:R-:W-:-:S04]  /*18c0*/  IMAD.MOV R12, RZ, RZ, -R33 ;  /* 0x000000ffff0c7224 */ /* 0x002fc800078e0a21 */
[----:B------:R-:W-:Y:S01]  /*18d0*/  IMAD R19, R12, R20, RZ ;  /* 0x000000140c137224 */ /* 0x000fe200078e02ff */
[----:B------:R-:W-:-:S03]  /*18e0*/  IABS R12, R0 ;  /* 0x00000000000c7213 */ /* 0x000fc60000000000 */
[----:B------:R-:W-:-:S04]  /*18f0*/  IMAD.HI.U32 R19, R33, R19, R32 ;  /* 0x0000001321137227 */ /* 0x000fc800078e0020 */
[----:B------:R-:W-:Y:S01]  /*1900*/  IMAD.MOV R12, RZ, RZ, -R12 ;  /* 0x000000ffff0c7224 */ /* 0x000fe200078e0a0c */
[----:B------:R-:W-:-:S05]  /*1910*/  IABS R22, R141 ;  /* 0x0000008d00167213 */ /* 0x000fca0000000000 */
[----:B------:R-:W-:-:S04]  /*1920*/  IMAD.HI.U32 R19, R19, R22, RZ ;  /* 0x0000001613137227 */ /* 0x000fc800078e00ff */
[----:B------:R-:W-:-:S05]  /*1930*/  IMAD R22, R19, R12, R22 ;  /* 0x0000000c13167224 */ /* 0x000fca00078e0216 */
[----:B------:R-:W-:Y:S01]  /*1940*/  ISETP.GT.U32.AND P2, PT, R20, R22, PT ;  /* 0x000000161400720c */ /* 0x000fe20003f44070 */
[----:B------:R-:W-:Y:S01]  /*1950*/  IMAD.SHL.U32 R90, R48, 0x8, RZ ;  /* 0x00000008305a7824 */ /* 0x000fe200078e00ff */
[----:B------:R-:W1:Y:S04]  /*1960*/  S2R R45, SR_CgaCtaId ;  /* 0x00000000002d7919 */ /* 0x000e680000008800 */
[----:B------:R-:W-:-:S07]  /*1970*/  LOP3.LUT R12, R90, 0x18, RZ, 0xc0, !PT ;  /* 0x000000185a0c7812 */ /* 0x000fce00078ec0ff */
[----:B------:R-:W-:-:S05]  /*1980*/  @!P2 IMAD.IADD R22, R22, 0x1, -R20 ;  /* 0x000000011616a824 */ /* 0x000fca00078e0a14 */
[----:B------:R-:W-:Y:S02]  /*1990*/  ISETP.GE.U32.AND P3, PT, R22, R20, PT ;  /* 0x000000141600720c */ /* 0x000fe40003f66070 */
[----:B------:R-:W-:Y:S02]  /*19a0*/  IADD3 R22, P1, PT, R12, R21, RZ ;  /* 0x000000150c167210 */ /* 0x000fe40007f3e0ff */
[----:B------:R-:W-:Y:S01]  /*19b0*/  LOP3.LUT R20, R141, R0, RZ, 0x3c, !PT ;  /* 0x000000008d147212 */ /* 0x000fe200078e3cff */
[----:B-----5:R-:W-:Y:S01]  /*19c0*/  IMAD R6, R6, R2, RZ ;  /* 0x0000000206067224 */ /* 0x020fe200078e02ff */
[----:B------:R-:W-:Y:S01]  /*19d0*/  IADD3.X R23, PT, PT, RZ, R18, RZ, P1, !PT ;  /* 0x00000012ff177210 */ /* 0x000fe20000ffe4ff */
[----:B------:R-:W-:Y:S01]  /*19e0*/  @!P2 VIADD R19, R19, 0x1 ;  /* 0x000000011313a836 */ /* 0x000fe20000000000 */
[----:B------:R-:W-:Y:S02]  /*19f0*/  ISETP.GE.AND P1, PT, R20, RZ, PT ;  /* 0x000000ff1400720c */ /* 0x000fe40003f26270 */
[----:B------:R-:W-:Y:S01]  /*1a00*/  ISETP.NE.AND P2, PT, R0, RZ, PT ;  /* 0x000000ff0000720c */ /* 0x000fe20003f45270 */
[----:B------:R-:W-:-:S02]  /*1a10*/  IMAD R18, R13, R3, R6 ;  /* 0x000000030d127224 */ /* 0x000fc400078e0206 */
[----:B------:R-:W-:-:S04]  /*1a20*/  IMAD.WIDE.U32 R22, R13, R2, R22 ;  /* 0x000000020d167225 */ /* 0x000fc800078e0016 */
[----:B------:R-:W-:Y:S01]  /*1a30*/  @P3 VIADD R19, R19, 0x1 ;  /* 0x0000000113133836 */ /* 0x000fe20000000000 */
[----:B------:R-:W-:-:S03]  /*1a40*/  IADD3 R33, PT, PT, R23, R18, RZ ;  /* 0x0000001217217210 */ /* 0x000fc60007ffe0ff */
[----:B------:R-:W-:Y:S02]  /*1a50*/  IMAD.MOV.U32 R6, RZ, RZ, R19 ;  /* 0x000000ffff067224 */ /* 0x000fe400078e0013 */
[----:B------:R-:W-:Y:S02]  /*1a60*/  IMAD.MOV.U32 R32, RZ, RZ, R22 ;  /* 0x000000ffff207224 */ /* 0x000fe400078e0016 */
[----:B------:R-:W-:Y:S01]  /*1a70*/  @!P1 IMAD.MOV R6, RZ, RZ, -R6 ;  /* 0x000000ffff069224 */ /* 0x000fe200078e0a06 */
[----:B------:R-:W-:Y:S02]  /*1a80*/  @!P2 LOP3.LUT R6, RZ, R0, RZ, 0x33, !PT ;  /* 0x00000000ff06a212 */ /* 0x000fe400078e33ff */
[----:B------:R-:W-:Y:S02]  /*1a90*/  LOP3.LUT R22, R90, 0xc0, RZ, 0xc0, !PT ;  /* 0x000000c05a167812 */ /* 0x000fe400078ec0ff */
[----:B------:R-:W-:Y:S01]  /*1aa0*/  SHF.R.S32.HI R0, RZ, 0x1f, R6 ;  /* 0x0000001fff007819 */ /* 0x000fe20000011406 */
[----:B------:R-:W-:Y:S01]  /*1ab0*/  IMAD R21, R29, R6, RZ ;  /* 0x000000061d157224 */ /* 0x000fe200078e02ff */
[----:B------:R-:W-:-:S02]  /*1ac0*/  SHF.R.U32.HI R76, RZ, 0x2, R48 ;  /* 0x00000002ff4c7819 */ /* 0x000fc40000011630 */
[----:B------:R-:W-:Y:S01]  /*1ad0*/  MOV R77, RZ ;  /* 0x000000ff004d7202 */ /* 0x000fe20000000f00 */
[----:B------:R-:W-:-:S04]  /*1ae0*/  IMAD.WIDE.U32 R32, R6, R28, R32 ;  /* 0x0000001c06207225 */ /* 0x000fc800078e0020 */
[----:B------:R-:W-:Y:S02]  /*1af0*/  IMAD R21, R0, R28, R21 ;  /* 0x0000001c00157224 */ /* 0x000fe400078e0215 */
[----:B------:R-:W-:Y:S01]  /*1b00*/  IMAD R138, R3, R76, RZ ;  /* 0x0000004c038a7224 */ /* 0x000fe200078e02ff */
[----:B------:R-:W-:Y:S01]  /*1b10*/  LOP3.LUT R149, R149, R148, RZ, 0x3c, !PT ;  /* 0x0000009495957212 */ /* 0x000fe200078e3cff */
[----:B------:R-:W-:Y:S01]  /*1b20*/  IMAD R136, R5, R76, RZ ;  /* 0x0000004c05887224 */ /* 0x000fe200078e02ff */
[----:B------:R-:W-:Y:S01]  /*1b30*/  SHF.L.U32 R49, R48, 0x2, RZ ;  /* 0x0000000230317819 */ /* 0x000fe200000006ff */
[----:B------:R-:W-:Y:S01]  /*1b40*/  IMAD.SHL.U32 R87, R88, 0x40, RZ ;  /* 0x0000004058577824 */ /* 0x000fe200078e00ff */
[----:B------:R-:W-:Y:S01]  /*1b50*/  LOP3.LUT R148, R149, R148, RZ, 0x3c, !PT ;  /* 0x0000009495947212 */ /* 0x000fe200078e3cff */
[C---:B------:R-:W-:Y:S01]  /*1b60*/  IMAD.SHL.U32 R133, R4.reuse, 0x20, RZ ;  /* 0x0000002004857824 */ /* 0x040fe200078e00ff */
[----:B------:R-:W-:Y:S01]  /*1b70*/  SHF.L.U64.HI R134, R4, 0x5, R5 ;  /* 0x0000000504867819 */ /* 0x000fe20000010205 */
[C---:B------:R-:W-:Y:S01]  /*1b80*/  IMAD.SHL.U32 R131, R2.reuse, 0x20, RZ ;  /* 0x0000002002837824 */ /* 0x040fe200078e00ff */
[----:B------:R-:W-:Y:S01]  /*1b90*/  SHF.L.U64.HI R132, R2, 0x5, R3 ;  /* 0x0000000502847819 */ /* 0x000fe20000010203 */
[----:B------:R-:W-:Y:S01]  /*1ba0*/  VIADD R89, R88, 0xffffffff ;  /* 0xffffffff58597836 */ /* 0x000fe20000000000 */
[----:B------:R-:W-:-:S02]  /*1bb0*/  LOP3.LUT R74, R49, 0xc, RZ, 0xc0, !PT ;  /* 0x0000000c314a7812 */ /* 0x000fc400078ec0ff */
[----:B------:R-:W-:Y:S02]  /*1bc0*/  IADD3 R46, PT, PT, R87, -0x40, RZ ;  /* 0xffffffc0572e7810 */ /* 0x000fe40007ffe0ff */
[----:B------:R-:W-:Y:S01]  /*1bd0*/  LOP3.LUT R149, R149, R148, RZ, 0x3c, !PT ;  /* 0x0000009495957212 */ /* 0x000fe200078e3cff */
        /* <DEDUP_REMOVED lines=8> */
[----:B------:R-:W-:Y:S02]  /*1c60*/  IADD3 R30, P1, PT, R12, R18, RZ ;  /* 0x000000120c1e7210 */ /* 0x000fe40007f3e0ff */
[----:B------:R-:W-:Y:S01]  /*1c70*/  MOV R19, 0x400 ;  /* 0x0000040000137802 */ /* 0x000fe20000000f00 */
[--C-:B------:R-:W-:Y:S01]  /*1c80*/  @!P0 IMAD.MOV.U32 R23, RZ, RZ, R25.reuse ;  /* 0x000000ffff178224 */ /* 0x100fe200078e0019 */
[----:B------:R-:W-:Y:S01]  /*1c90*/  LOP3.LUT R18, R22, 0x18, R48, 0xf8, !PT ;  /* 0x0000001816127812 */ /* 0x000fe200078ef830 */
[----:B------:R-:W-:Y:S01]  /*1ca0*/  IMAD.X R31, RZ, RZ, R20, P1 ;  /* 0x000000ffff1f7224 */ /* 0x000fe200008e0614 */
[----:B------:R-:W-:Y:S01]  /*1cb0*/  @!P0 MOV R22, R24 ;  /* 0x0000001800168202 */ /* 0x000fe20000000f00 */
[----:B------:R-:W-:Y:S01]  /*1cc0*/  @P0 IMAD.MOV.U32 R22, RZ, RZ, R24 ;  /* 0x000000ffff160224 */ /* 0x000fe200078e0018 */
[----:B-1----:R-:W-:Y:S01]  /*1cd0*/  LEA R45, R45, R19, 0x18 ;  /* 0x000000132d2d7211 */ /* 0x002fe200078ec0ff */
[----:B------:R-:W-:Y:S01]  /*1ce0*/  @P0 IMAD.MOV.U32 R23, RZ, RZ, R25 ;  /* 0x000000ffff170224 */ /* 0x000fe200078e0019 */
[----:B------:R-:W-:Y:S01]  /*1cf0*/  IADD3 R20, P0, PT, R12, R11, RZ ;  /* 0x0000000b0c147210 */ /* 0x000fe20007f1e0ff */
[-C--:B------:R-:W-:Y:S01]  /*1d00*/  IMAD R19, R27, R141.reuse, RZ ;  /* 0x0000008d1b137224 */ /* 0x080fe200078e02ff */
[----:B------:R-:W-:Y:S01]  /*1d10*/  LOP3.LUT R18, R18, 0x18, R90, 0x78, !PT ;  /* 0x0000001812127812 */ /* 0x000fe200078e785a */
[----:B------:R-:W-:-:S04]  /*1d20*/  IMAD.WIDE.U32 R30, R26, R141, R30 ;  /* 0x0000008d1a1e7225 */ /* 0x000fc800078e001e */
[----:B------:R-:W-:Y:S01]  /*1d30*/  IMAD.WIDE.U32 R24, R143, 0x40, R76 ;  /* 0x000000408f187825 */ /* 0x000fe200078e004c */
[----:B------:R-:W-:-:S03]  /*1d40*/  LOP3.LUT R90, R18, 0x1f20, R90, 0xf8, !PT ;  /* 0x00001f20125a7812 */ /* 0x000fc600078ef85a */
[----:B------:R-:W-:Y:S01]  /*1d50*/  IMAD.IADD R27, R33, 0x1, R21 ;  /* 0x00000001211b7824 */ /* 0x000fe200078e0215 */
[----:B------:R-:W-:Y:S01]  /*1d60*/  IADD3 R19, PT, PT, R31, R19, RZ ;  /* 0x000000131f137210 */ /* 0x000fe20007ffe0ff */
[----:B------:R-:W-:Y:S02]  /*1d70*/  IMAD.X R21, RZ, RZ, R10, P0 ;  /* 0x000000ffff157224 */ /* 0x000fe400000e060a */
[-C--:B------:R-:W-:Y:S02]  /*1d80*/  IMAD R10, R25, R22.reuse, RZ ;  /* 0x00000016190a7224 */ /* 0x080fe400078e02ff */
[----:B------:R-:W-:Y:S02]  /*1d90*/  IMAD.MOV.U32 R18, RZ, RZ, R30 ;  /* 0x000000ffff127224 */ /* 0x000fe400078e001e */
[----:B------:R-:W-:Y:S01]  /*1da0*/  IMAD.MOV.U32 R26, RZ, RZ, R32 ;  /* 0x000000ffff1a7224 */ /* 0x000fe200078e0020 */
[----:B------:R-:W-:Y:S01]  /*1db0*/  SHF.L.U64.HI R53, R22, 0x5, R23 ;  /* 0x0000000516357819 */ /* 0x000fe20000010217 */
[----:B------:R-:W-:Y:S01]  /*1dc0*/  IMAD R10, R24, R23, R10 ;  /* 0x00000017180a7224 */ /* 0x000fe200078e020a */
[----:B------:R-:W-:Y:S01]  /*1dd0*/  SHF.L.U32 R52, R22, 0x5, RZ ;  /* 0x0000000516347819 */ /* 0x000fe200000006ff */
[----:B------:R-:W-:Y:S01]  /*1de0*/  IMAD.WIDE.U32 R22, R24, R22, R18 ;  /* 0x0000001618167225 */ /* 0x000fe200078e0012 */
[----:B------:R-:W-:-:S03]  /*1df0*/  SHF.R.S32.HI R11, RZ, 0x1f, R54 ;  /* 0x0000001fff0b7819 */ /* 0x000fc60000011436 */
[----:B------:R-:W-:-:S03]  /*1e00*/  IMAD.WIDE.U32 R18, R76, R2, R26 ;  /* 0x000000024c127225 */ /* 0x000fc600078e001a */
[----:B----4-:R-:W-:Y:S02]  /*1e10*/  LEA R139, P0, R18, R8, 0x1 ;  /* 0x00000008128b7211 */ /* 0x010fe400078008ff */
[----:B------:R-:W-:-:S04]  /*1e20*/  LEA.HI R8, R11, R54, RZ, 0x6 ;  /* 0x000000360b087211 */ /* 0x000fc800078f30ff */
[----:B------:R-:W-:Y:S02]  /*1e30*/  SHF.R.S32.HI R8, RZ, 0x6, R8 ;  /* 0x00000006ff087819 */ /* 0x000fe40000011408 */
[----:B------:R-:W-:Y:S02]  /*1e40*/  IADD3 R138, PT, PT, R19, R138, RZ ;  /* 0x0000008a138a7210 */ /* 0x000fe40007ffe0ff */
[----:B------:R-:W-:Y:S02]  /*1e50*/  VIMNMX R51, PT, PT, R135, R8, !PT ;  /* 0x0000000887337248 */ /* 0x000fe40007fe0100 */
[----:B------:R-:W-:Y:S02]  /*1e60*/  LEA.HI.X R138, R18, R9, R138, 0x1, P0 ;  /* 0x00000009128a7211 */ /* 0x000fe400000f0c8a */
[----:B------:R-:W-:Y:S01]  /*1e70*/  ISETP.GT.U32.AND P0, PT, R88, R51, PT ;  /* 0x000000335800720c */ /* 0x000fe20003f04070 */
[----:B------:R-:W-:Y:S01]  /*1e80*/  IMAD.WIDE.U32 R20, R76, R4, R20 ;  /* 0x000000044c147225 */ /* 0x000fe200078e0014 */
[----:B------:R-:W-:-:S03]  /*1e90*/  LEA R78, P2, R22, R16, 0x1 ;  /* 0x00000010164e7211 */ /* 0x000fc600078408ff */
[----:B------:R-:W-:Y:S01]  /*1ea0*/  IMAD.IADD R10, R23, 0x1, R10 ;  /* 0x00000001170a7824 */ /* 0x000fe200078e020a */
[----:B------:R-:W-:Y:S01]  /*1eb0*/  LEA R137, P1, R20, R14, 0x1 ;  /* 0x0000000e14897211 */ /* 0x000fe200078208ff */
[----:B------:R-:W-:Y:S01]  /*1ec0*/  IMAD.IADD R136, R21, 0x1, R136 ;  /* 0x0000000115887824 */ /* 0x000fe200078e0288 */
[----:B------:R-:W-:Y:S01]  /*1ed0*/  LOP3.LUT R9, R12, 0x40, RZ, 0xfc, !PT ;  /* 0x000000400c097812 */ /* 0x000fe200078efcff */
[----:B------:R-:W-:Y:S01]  /*1ee0*/  IMAD R90, R90, 0x2, R45 ;  /* 0x000000025a5a7824 */ /* 0x000fe200078e022d */
[----:B------:R-:W-:Y:S02]  /*1ef0*/  LEA.HI.X R79, R22, R17, R10, 0x1, P2 ;  /* 0x00000011164f7211 */ /* 0x000fe400010f0c0a */
[----:B------:R-:W-:Y:S02]  /*1f00*/  LEA.HI.X R136, R20, R15, R136, 0x1, P1 ;  /* 0x0000000f14887211 */ /* 0x000fe400008f0c88 */
[----:B------:R-:W-:Y:S01]  /*1f10*/  LOP3.LUT R10, R12, 0x20, RZ, 0xfc, !PT ;  /* 0x000000200c0a7812 */ /* 0x000fe200078efcff */
[----:B------:R-:W-:Y:S06]  /*1f20*/  @!P0 BRA `(.L_x_7944) ;  /* 0x0000004800c88947 */ /* 0x000fec0003800000 */
        /* <DEDUP_REMOVED lines=11> */
[----:B------:R-:W-:-:S02]  /*1fe0*/  MOV R13, RZ ;  /* 0x000000ff000d7202 */ /* 0x000fc40000000f00 */
[----:B------:R-:W-:Y:S02]  /*1ff0*/  MOV R73, R46 ;  /* 0x0000002e00497202 */ /* 0x000fe40000000f00 */
[--C-:B------:R-:W-:Y:S01]  /*2000*/  SHF.R.S32.HI R11, RZ, 0x1f, R54.reuse ;  /* 0x0000001fff0b7819 */ /* 0x100fe20000011436 */
[----:B------:R-:W-:Y:S01]  /*2010*/  IMAD R71, R88, -0x40, R54 ;  /* 0xffffffc058477824 */ /* 0x000fe200078e0236 */
[----:B------:R-:W-:Y:S01]  /*2020*/  IADD3 R50, PT, PT, R76, 0x20, RZ ;  /* 0x000000204c327810 */ /* 0x000fe20007ffe0ff */
[----:B------:R-:W-:Y:S01]  /*2030*/  IMAD R70, R88, -0x40, R47 ;  /* 0xffffffc058467824 */ /* 0x000fe200078e022f */
[----:B------:R-:W-:Y:S01]  /*2040*/  MOV R69, R88 ;  /* 0x0000005800457202 */ /* 0x000fe20000000f00 */
[----:B------:R-:W-:Y:S01]  /*2050*/  IMAD.MOV.U32 R62, RZ, RZ, R138 ;  /* 0x000000ffff3e7224 */ /* 0x000fe200078e008a */
[----:B------:R-:W-:Y:S02]  /*2060*/  MOV R63, R139 ;  /* 0x0000008b003f7202 */ /* 0x000fe40000000f00 */
[----:B------:R-:W-:-:S02]  /*2070*/  MOV R80, R137 ;  /* 0x0000008900507202 */ /* 0x000fc40000000f00 */
[----:B------:R-:W-:Y:S01]  /*2080*/  MOV R81, R136 ;  /* 0x0000008800517202 */ /* 0x000fe20000000f00 */
[----:B--2---:R-:W-:Y:S02]  /*2090*/  IMAD R2, R31, R142, RZ ;  /* 0x0000008e1f027224 */ /* 0x004fe400078e02ff */
[----:B------:R-:W-:-:S04]  /*20a0*/  IMAD.WIDE.U32 R30, R142, R30, R12 ;  /* 0x0000001e8e1e7225 */ /* 0x000fc800078e000c */
[----:B------:R-:W-:Y:S02]  /*20b0*/  IMAD.IADD R31, R31, 0x1, R2 ;  /* 0x000000011f1f7824 */ /* 0x000fe400078e0202 */
[----:B---3--:R-:W-:-:S04]  /*20c0*/  IMAD.WIDE.U32 R28, R142, R32, R12 ;  /* 0x000000208e1c7225 */ /* 0x008fc800078e000c */
[----:B------:R-:W-:Y:S02]  /*20d0*/  IMAD R2, R33, R142, RZ ;  /* 0x0000008e21027224 */ /* 0x000fe400078e02ff */
[-C--:B----4-:R-:W-:Y:S02]  /*20e0*/  IMAD R3, R83, R73.reuse, RZ ;  /* 0x0000004953037224 */ /* 0x090fe400078e02ff */
[----:B------:R-:W-:Y:S01]  /*20f0*/  IMAD.WIDE.U32 R30, R82, R73, R30 ;  /* 0x00000049521e7225 */ /* 0x000fe200078e001e */
[----:B------:R-:W-:-:S03]  /*2100*/  IADD3 R29, PT, PT, R29, R2, RZ ;  /* 0x000000021d1d7210 */ /* 0x000fc60007ffe0ff */
[----:B-----5:R-:W-:Y:S02]  /*2110*/  IMAD R8, R27, R6, RZ ;  /* 0x000000061b087224 */ /* 0x020fe400078e02ff */
[----:B------:R-:W-:Y:S01]  /*2120*/  IMAD.IADD R31, R31, 0x1, R3 ;  /* 0x000000011f1f7824 */ /* 0x000fe200078e0203 */
[----:B------:R-:W-:Y:S01]  /*2130*/  IADD3 R3, P0, PT, -R54, R76, RZ ;  /* 0x0000004c36037210 */ /* 0x000fe20007f1e1ff */
[-C--:B------:R-:W-:Y:S02]  /*2140*/  IMAD R2, R21, R73.reuse, RZ ;  /* 0x0000004915027224 */ /* 0x080fe400078e02ff */
[----:B------:R-:W-:-:S04]  /*2150*/  IMAD.WIDE.U32 R28, R20, R73, R28 ;  /* 0x00000049141c7225 */ /* 0x000fc800078e001c */
[----:B------:R-:W-:Y:S02]  /*2160*/  IMAD R8, R26, R0, R8 ;  /* 0x000000001a087224 */ /* 0x000fe400078e0208 */
[----:B------:R-:W-:-:S04]  /*2170*/  IMAD.WIDE.U32 R26, R6, R26, R30 ;  /* 0x0000001a061a7225 */ /* 0x000fc800078e001e */
[----:B------:R-:W-:Y:S02]  /*2180*/  IMAD.IADD R29, R29, 0x1, R2 ;  /* 0x000000011d1d7824 */ /* 0x000fe400078e0202 */
[----:B------:R-:W-:Y:S02]  /*2190*/  IMAD R2, R25, R6, RZ ;  /* 0x0000000619027224 */ /* 0x000fe400078e02ff */
[----:B------:R-:W-:Y:S01]  /*21a0*/  IMAD.X R11, RZ, RZ, ~R11, P0 ;  /* 0x000000ffff0b7224 */ /* 0x000fe200000e0e0b */
[----:B------:R-:W-:Y:S01]  /*21b0*/  IADD3 R27, PT, PT, R27, R8, RZ ;  /* 0x000000081b1b7210 */ /* 0x000fe20007ffe0ff */
[----:B------:R-:W-:Y:S01]  /*21c0*/  IMAD R2, R24, R0, R2 ;  /* 0x0000000018027224 */ /* 0x000fe200078e0202 */
[----:B------:R-:W-:Y:S01]  /*21d0*/  LEA.HI R72, R14, R14, RZ, 0x1 ;  /* 0x0000000e0e487211 */ /* 0x000fe200078f08ff */
[----:B------:R-:W-:Y:S02]  /*21e0*/  IMAD R0, R11, R82, RZ ;  /* 0x000000520b007224 */ /* 0x000fe400078e02ff */
[----:B------:R-:W-:Y:S01]  /*21f0*/  IMAD.WIDE.U32 R24, R6, R24, R28 ;  /* 0x0000001806187225 */ /* 0x000fe200078e001c */
[----:B------:R-:W-:-:S03]  /*2200*/  SHF.R.S32.HI R72, RZ, 0x1, R72 ;  /* 0x00000001ff487819 */ /* 0x000fc60000011448 */
[-C--:B------:R-:W-:Y:S02]  /*2210*/  IMAD R0, R83, R3.reuse, R0 ;  /* 0x0000000353007224 */ /* 0x080fe400078e0200 */
[----:B------:R-:W-:Y:S01]  /*2220*/  IMAD.WIDE.U32 R26, R82, R3, R26 ;  /* 0x00000003521a7225 */ /* 0x000fe200078e001a */
[----:B------:R-:W-:-:S03]  /*2230*/  IADD3 R25, PT, PT, R25, R2, RZ ;  /* 0x0000000219197210 */ /* 0x000fc60007ffe0ff */
[----:B------:R-:W-:Y:S01]  /*2240*/  IMAD.IADD R2, R7, 0x1, R46 ;  /* 0x0000000107027824 */ /* 0x000fe200078e022e */
[----:B------:R-:W-:Y:S01]  /*2250*/  IADD3 R55, PT, PT, R27, R0, RZ ;  /* 0x000000001b377210 */ /* 0x000fe20007ffe0ff */
[----:B------:R-:W-:Y:S02]  /*2260*/  IMAD R0, R76, R72, R74 ;  /* 0x000000484c007224 */ /* 0x000fe400078e024a */
[----:B------:R-:W-:Y:S02]  /*2270*/  IMAD R15, R11, R20, RZ ;  /* 0x000000140b0f7224 */ /* 0x000fe400078e02ff */
[----:B------:R-:W-:Y:S02]  /*2280*/  IMAD R2, R72, R2, RZ ;  /* 0x0000000248027224 */ /* 0x000fe400078e02ff */
[----:B------:R-:W-:Y:S02]  /*2290*/  IMAD.IADD R6, R74, 0x1, R0 ;  /* 0x000000014a067824 */ /* 0x000fe400078e0200 */
[-C--:B------:R-:W-:Y:S01]  /*22a0*/  IMAD R15, R21, R3.reuse, R15 ;  /* 0x00000003150f7224 */ /* 0x080fe200078e020f */
[----:B------:R-:W-:Y:S01]  /*22b0*/  SHF.R.S32.HI R60, RZ, 0x1f, R2 ;  /* 0x0000001fff3c7819 */ /* 0x000fe20000011402 */
[----:B------:R-:W-:Y:S01]  /*22c0*/  IMAD.WIDE.U32 R24, R20, R3, R24 ;  /* 0x0000000314187225 */ /* 0x000fe200078e0018 */
[----:B------:R-:W-:-:S02]  /*22d0*/  IADD3 R3, P2, PT, R2, R0, RZ ;  /* 0x0000000002037210 */ /* 0x000fc40007f5e0ff */
[----:B------:R-:W-:Y:S02]  /*22e0*/  IADD3 R2, P1, PT, R2, R6, RZ ;  /* 0x0000000602027210 */ /* 0x000fe40007f3e0ff */
[----:B------:R-:W-:Y:S02]  /*22f0*/  LEA R56, P0, R26, R22, 0x1 ;  /* 0x000000161a387211 */ /* 0x000fe400078008ff */
[----:B------:R-:W-:Y:S01]  /*2300*/  LEA.HI.X.SX32 R0, R0, R60, 0x1, P2 ;  /* 0x0000003c00007211 */ /* 0x000fe200010f0eff */
[----:B------:R-:W-:Y:S01]  /*2310*/  IMAD.SHL.U32 R61, R2, 0x2, RZ ;  /* 0x00000002023d7824 */ /* 0x000fe200078e00ff */
[----:B------:R-:W-:Y:S02]  /*2320*/  LEA.HI.X R55, R26, R23, R55, 0x1, P0 ;  /* 0x000000171a377211 */ /* 0x000fe400000f0c37 */
[----:B------:R-:W-:Y:S02]  /*2330*/  LEA R14, P0, R24, R16, 0x1 ;  /* 0x00000010180e7211 */ /* 0x000fe400078008ff */
[----:B------:R-:W-:-:S02]  /*2340*/  LEA.HI.X.SX32 R60, R6, R60, 0x1, P1 ;  /* 0x0000003c063c7211 */ /* 0x000fc400008f0eff */
[----:B------:R-:W-:Y:S02]  /*2350*/  IADD3 R15, PT, PT, R25, R15, RZ ;  /* 0x0000000f190f7210 */ /* 0x000fe40007ffe0ff */
[----:B------:R-:W-:Y:S01]  /*2360*/  SHF.L.U32 R16, R3, 0x1, RZ ;  /* 0x0000000103107819 */ /* 0x000fe200000006ff */
[----:B------:R-:W-:Y:S01]  /*2370*/  IMAD.SHL.U32 R72, R72, 0x20, RZ ;  /* 0x0000002048487824 */ /* 0x000fe200078e00ff */
[----:B------:R-:W-:Y:S02]  /*2380*/  SHF.L.U64.HI R60, R2, 0x1, R60 ;  /* 0x00000001023c7819 */ /* 0x000fe4000001023c */
[----:B------:R-:W-:Y:S02]  /*2390*/  IADD3 R59, P3, PT, R18, R61, RZ ;  /* 0x0000003d123b7210 */ /* 0x000fe40007f7e0ff */
[----:B------:R-:W-:Y:S02]  /*23a0*/  LEA.HI.X R15, R24, R17, R15, 0x1, P0 ;  /* 0x00000011180f7211 */ /* 0x000fe400000f0c0f */
[----:B------:R-:W-:-:S02]  /*23b0*/  IADD3 R34, P1, PT, R18, R16, RZ ;  /* 0x0000001012227210 */ /* 0x000fc40007f3e0ff */
[C---:B------:R-:W-:Y:S02]  /*23c0*/  IADD3 R61, P2, PT, R4.reuse, R61, RZ ;  /* 0x0000003d043d7210 */ /* 0x040fe40007f5e0ff */
[----:B------:R-:W-:Y:S02]  /*23d0*/  SHF.L.U64.HI R0, R3, 0x1, R0 ;  /* 0x0000000103007819 */ /* 0x000fe40000010200 */
[----:B------:R-:W-:Y:S01]  /*23e0*/  IADD3 R16, P0, PT, R4, R16, RZ ;  /* 0x0000001004107210 */ /* 0x000fe20007f1e0ff */
[C-C-:B------:R-:W-:Y:S01]  /*23f0*/  IMAD.X R58, R19.reuse, 0x1, R60.reuse, P3 ;  /* 0x00000001133a7824 */ /* 0x140fe200018e063c */
[C---:B------:R-:W-:Y:S01]  /*2400*/  SHF.L.U64.HI R64, R20.reuse, 0x5, R21 ;  /* 0x0000000514407819 */ /* 0x040fe20000010215 */
[----:B------:R-:W-:Y:S01]  /*2410*/  IMAD.SHL.U32 R65, R20, 0x20, RZ ;  /* 0x0000002014417824 */ /* 0x000fe200078e00ff */
[-C--:B------:R-:W-:Y:S01]  /*2420*/  IADD3.X R35, PT, PT, R19, R0.reuse, RZ, P1, !PT ;  /* 0x0000000013237210 */ /* 0x080fe20000ffe4ff */
[C---:B------:R-:W-:Y:S01]  /*2430*/  IMAD.X R60, R5.reuse, 0x1, R60, P2 ;  /* 0x00000001053c7824 */ /* 0x040fe200010e063c */
[----:B------:R-:W-:-:S02]  /*2440*/  IADD3.X R17, PT, PT, R5, R0, RZ, P0, !PT ;  /* 0x0000000005117210 */ /* 0x000fc400007fe4ff */
[----:B------:R-:W-:-:S07]  /*2450*/  SHF.R.S32.HI R66, RZ, 0x1f, R72 ;  /* 0x0000001fff427819 */ /* 0x000fce0000011448 */
.L_x_7981:
        /* <DEDUP_REMOVED lines=11> */
[----:B------:R-:W2:Y:S01]  /*2510*/  @!P0 LD.E.128 R4, desc[UR4][R56.64] ;  /* 0x0000000438048980 */ /* 0x000ea2000c101d00 */
[----:B------:R-:W-:Y:S02]  /*2520*/  @!P0 IMAD.MOV.U32 R2, RZ, RZ, R63 ;  /* 0x000000ffff028224 */ /* 0x000fe400078e003f */
[--C-:B------:R-:W-:Y:S05]  /*2530*/  @!P0 IMAD.MOV.U32 R3, RZ, RZ, R62.reuse ;  /* 0x000000ffff038224 */ /* 0x100fea00078e003e */
[----:B--2---:R1:W-:Y:S01]  /*2540*/  @!P0 ST.E.128 desc[UR4][R2.64], R4 ;  /* 0x0000000402008985 */ /* 0x0043e2000c101d04 */
[----:B------:R-:W-:Y:S03]  /*2550*/  ISETP.GE.AND P0, PT, R9, R144, PT ;  /* 0x000000900900720c */ /* 0x000fe60003f06270 */
[----:B-1----:R-:W2:Y:S01]  /*2560*/  @!P1 LD.E.128 R4, desc[UR4][R56.64+0x40] ;  /* 0x0000400438049980 */ /* 0x002ea2000c101d00 */
[-C--:B------:R-:W-:Y:S01]  /*2570*/  @!P1 MOV R2, R63.reuse ;  /* 0x0000003f00029202 */ /* 0x080fe20000000f00 */
[--C-:B------:R-:W-:Y:S05]  /*2580*/  @!P1 IMAD.MOV.U32 R3, RZ, RZ, R62.reuse ;  /* 0x000000ffff039224 */ /* 0x100fea00078e003e */
[----:B--2---:R1:W-:Y:S04]  /*2590*/  @!P1 ST.E.128 desc[UR4][R2.64+0x40], R4 ;  /* 0x0000400402009985 */ /* 0x0043e8000c101d04 */
[----:B-1----:R-:W2:Y:S01]  /*25a0*/  @!P0 LD.E.128 R4, desc[UR4][R56.64+0x80] ;  /* 0x0000800438048980 */ /* 0x002ea2000c101d00 */
[----:B------:R-:W-:Y:S01]  /*25b0*/  @!P0 MOV R2, R63 ;  /* 0x0000003f00028202 */ /* 0x000fe20000000f00 */
[----:B------:R-:W-:Y:S05]  /*25c0*/  @!P0 IMAD.MOV.U32 R3, RZ, RZ, R62 ;  /* 0x000000ffff038224 */ /* 0x000fea00078e003e */
[----:B--2---:R1:W-:Y:S02]  /*25d0*/  @!P0 ST.E.128 desc[UR4][R2.64+0x80], R4 ;  /* 0x0000800402008985 */ /* 0x0043e4000c101d04 */
.L_x_7946:
[----:B------:R-:W-:Y:S05]  /*25e0*/  BSYNC.RECONVERGENT B0 ;  /* 0x0000000000007941 */ /* 0x000fea0003800200 */
.L_x_7945:
[----:B------:R-:W-:Y:S04]  /*25f0*/  BSSY.RECONVERGENT B0, `(.L_x_7947) ;  /* 0x000000f000007945 */ /* 0x000fe80003800200 */
[----:B------:R-:W-:Y:S05]  /*2600*/  @!P2 BRA `(.L_x_7948) ;  /* 0x000000000034a947 */ /* 0x000fea0003800000 */
[----:B------:R-:W-:Y:S02]  /*2610*/  ISETP.GE.AND P1, PT, R12, R144, PT ;  /* 0x000000900c00720c */ /* 0x000fe40003f26270 */
[C---:B------:R-:W-:Y:S02]  /*2620*/  LEA R18, P0, R82.reuse, R56, 0x6 ;  /* 0x0000003852127211 */ /* 0x040fe400078030ff */
[C---:B-1----:R-:W-:Y:S02]  /*2630*/  LEA R2, P4, R131.reuse, R63, 0x1 ;  /* 0x0000003f83027211 */ /* 0x042fe400078808ff */
[----:B------:R-:W-:Y:S02]  /*2640*/  LEA.HI.X R19, R82, R57, R83, 0x6, P0 ;  /* 0x0000003952137211 */ /* 0x000fe400000f3453 */
[----:B------:R-:W-:Y:S02]  /*2650*/  ISETP.GE.AND P0, PT, R10, R144, PT ;  /* 0x000000900a00720c */ /* 0x000fe40003f06270 */
[----:B------:R-:W-:Y:S03]  /*2660*/  LEA.HI.X R3, R131, R62, R132, 0x1, P4 ;  /* 0x0000003e83037211 */ /* 0x000fe600020f0c84 */
[----:B------:R-:W2:Y:S04]  /*2670*/  @!P1 LD.E.128 R4, desc[UR4][R18.64] ;  /* 0x0000000412049980 */ /* 0x000ea8000c101d00 */
[----:B--2---:R1:W-:Y:S01]  /*2680*/  @!P1 ST.E.128 desc[UR4][R2.64], R4 ;  /* 0x0000000402009985 */ /* 0x0043e2000c101d04 */
[----:B------:R-:W-:Y:S03]  /*2690*/  ISETP.GE.AND P1, PT, R9, R144, PT ;  /* 0x000000900900720c */ /* 0x000fe60003f26270 */
[----:B-1----:R-:W2:Y:S04]  /*26a0*/  @!P0 LD.E.128 R4, desc[UR4][R18.64+0x40] ;  /* 0x0000400412048980 */ /* 0x002ea8000c101d00 */
[----:B--2---:R1:W-:Y:S06]  /*26b0*/  @!P0 ST.E.128 desc[UR4][R2.64+0x40], R4 ;  /* 0x0000400402008985 */ /* 0x0043ec000c101d04 */
[----:B-1----:R-:W2:Y:S04]  /*26c0*/  @!P1 LD.E.128 R4, desc[UR4][R18.64+0x80] ;  /* 0x0000800412049980 */ /* 0x002ea8000c101d00 */
[----:B--2---:R2:W-:Y:S02]  /*26d0*/  @!P1 ST.E.128 desc[UR4][R2.64+0x80], R4 ;  /* 0x0000800402009985 */ /* 0x0045e4000c101d04 */
.L_x_7948:
[----:B------:R-:W-:Y:S05]  /*26e0*/  BSYNC.RECONVERGENT B0 ;  /* 0x0000000000007941 */ /* 0x000fea0003800200 */
.L_x_7947:
[----:B------:R-:W-:Y:S01]  /*26f0*/  VIADD R69, R69, 0xffffffff ;  /* 0xffffffff45457836 */ /* 0x000fe20000000000 */
[----:B------:R-:W3:Y:S01]  /*2700*/  LD.E R55, desc[UR4][R84.64+0x130] ;  /* 0x0001300454377980 */ /* 0x000ee2000c101900 */
[----:B------:R-:W-:Y:S01]  /*2710*/  UMOV UR6, URZ ;  /* 0x000000ff00067c82 */ /* 0x000fe20008000000 */
[----:B------:R-:W-:Y:S01]  /*2720*/  BSSY.RECONVERGENT B2, `(.L_x_7949) ;  /* 0x00003c7000027945 */ /* 0x000fe20003800200 */
[----:B------:R-:W-:Y:S01]  /*2730*/  IADD3 R0, P0, PT, RZ, -UR6, RZ ;  /* 0x80000006ff007c10 */ /* 0x000fe2000ff1e0ff */
[----:B------:R-:W4:Y:S02]  /*2740*/  LD.E R11, desc[UR4][R84.64+0xd0] ;  /* 0x0000d004540b7980 */ /* 0x000f24000c101900 */
[----:B----4-:R-:W-:Y:S01]  /*2750*/  ISETP.NE.AND P1, PT, R11, RZ, PT ;  /* 0x000000ff0b00720c */ /* 0x010fe20003f25270 */
[----:B---3--:R-:W-:Y:S04]  /*2760*/  IMAD.SHL.U32 R55, R55, 0x40, RZ ;  /* 0x0000004037377824 */ /* 0x008fe800078e00ff */
[----:B------:R-:W-:Y:S05]  /*2770*/  IMAD.X R55, RZ, RZ, ~R55, P0 ;  /* 0x000000ffff377224 */ /* 0x000fea00000e0e37 */
[----:B------:R-:W-:Y:S04]  /*2780*/  SHF.R.S64 R0, R0, 0x1f, R55 ;  /* 0x0000001f00007819 */ /* 0x000fe80000001037 */
[----:B------:R-:W-:Y:S04]  /*2790*/  IADD3 R56, P0, PT, R56, R0, RZ ;  /* 0x0000000038387210 */ /* 0x000fe80007f1e0ff */
[----:B------:R-:W-:Y:S01]  /*27a0*/  LEA.HI.X.SX32 R55, R55, R57, 0x1, P0 ;  /* 0x0000003937377211 */ /* 0x000fe200000f0eff */
[----:B------:R-:W-:Y:S02]  /*27b0*/  IMAD.MOV.U32 R57, RZ, RZ, R73 ;  /* 0x000000ffff397224 */ /* 0x000fe400078e0049 */
[----:B------:R-:W-:Y:S01]  /*27c0*/  VIADD R73, R73, 0xffffffc0 ;  /* 0xffffffc049497836 */ /* 0x000fe20000000000 */
[----:B------:R-:W-:Y:S06]  /*27d0*/  @P1 BRA `(.L_x_7950) ;  /* 0x0000000000741947 */ /* 0x000fec0003800000 */
[----:B------:R-:W-:Y:S04]  /*27e0*/  BSSY.RECONVERGENT B0, `(.L_x_7951) ;  /* 0x000000b000007945 */ /* 0x000fe80003800200 */
[----:B------:R-:W-:Y:S05]  /*27f0*/  @!P3 BRA `(.L_x_7952) ;  /* 0x000000000024b947 */ /* 0x000fea0003800000 */
[-C--:B------:R-:W-:Y:S02]  /*2800*/  ISETP.GE.AND P0, PT, R12, R144.reuse, PT ;  /* 0x000000900c00720c */ /* 0x080fe40003f06270 */
[-C--:B------:R-:W-:Y:S11]  /*2810*/  ISETP.GE.AND P1, PT, R10, R144.reuse, PT ;  /* 0x000000900a00720c */ /* 0x080ff60003f26270 */
[----:B------:R-:W3:Y:S04]  /*2820*/  @!P0 LD.E.128 R20, desc[UR4][R14.64] ;  /* 0x000000040e148980 */ /* 0x000ee8000c101d00 */
[----:B---3--:R-:W-:Y:S01]  /*2830*/  @!P0 ST.E.128 desc[UR4][R80.64], R20 ;  /* 0x0000001450008985 */ /* 0x008fe2000c101d04 */
[----:B------:R-:W-:Y:S03]  /*2840*/  ISETP.GE.AND P0, PT, R9, R144, PT ;  /* 0x000000900900720c */ /* 0x000fe60003f06270 */
[----:B-12---:R-:W2:Y:S04]  /*2850*/  @!P1 LD.E.128 R4, desc[UR4][R14.64+0x40] ;  /* 0x000040040e049980 */ /* 0x006ea8000c101d00 */
[----:B--2---:R1:W-:Y:S06]  /*2860*/  @!P1 ST.E.128 desc[UR4][R80.64+0x40], R4 ;  /* 0x0000400450009985 */ /* 0x0043ec000c101d04 */
[----:B-1----:R-:W2:Y:S04]  /*2870*/  @!P0 LD.E.128 R4, desc[UR4][R14.64+0x80] ;  /* 0x000080040e048980 */ /* 0x002ea8000c101d00 */
[----:B--2---:R3:W-:Y:S02]  /*2880*/  @!P0 ST.E.128 desc[UR4][R80.64+0x80], R4 ;  /* 0x0000800450008985 */ /* 0x0047e4000c101d04 */
.L_x_7952:
[----:B------:R-:W-:Y:S05]  /*2890*/  BSYNC.RECONVERGENT B0 ;  /* 0x0000000000007941 */ /* 0x000fea0003800200 */
.L_x_7951:
[----:B------:R-:W-:Y:S05]  /*28a0*/  @!P2 BRA `(.L_x_7953) ;  /* 0x0000003800b8a947 */ /* 0x000fea0003800000 */
[----:B------:R-:W-:Y:S02]  /*28b0*/  ISETP.GE.AND P1, PT, R12, R144, PT ;  /* 0x000000900c00720c */ /* 0x000fe40003f26270 */
[----:B------:R-:W-:Y:S02]  /*28c0*/  LEA R18, P0, R65, R14, 0x1 ;  /* 0x0000000e41127211 */ /* 0x000fe400078008ff */
[----:B-12---:R-:W-:Y:S02]  /*28d0*/  LEA R2, P2, R133, R80, 0x1 ;  /* 0x0000005085027211 */ /* 0x006fe400078408ff */
[----:B------:R-:W-:Y:S02]  /*28e0*/  LEA.HI.X R19, R65, R15, R64, 0x1, P0 ;  /* 0x0000000f41137211 */ /* 0x000fe400000f0c40 */
[-C--:B------:R-:W-:Y:S02]  /*28f0*/  ISETP.GE.AND P0, PT, R10, R144.reuse, PT ;  /* 0x000000900a00720c */ /* 0x080fe40003f06270 */
[----:B------:R-:W-:Y:S03]  /*2900*/  LEA.HI.X R3, R133, R81, R134, 0x1, P2 ;  /* 0x0000005185037211 */ /* 0x000fe600010f0c86 */
[----:B---3--:R-:W2:Y:S04]  /*2910*/  @!P1 LD.E.128 R4, desc[UR4][R18.64] ;  /* 0x0000000412049980 */ /* 0x008ea8000c101d00 */
[----:B--2---:R1:W-:Y:S04]  /*2920*/  @!P1 ST.E.128 desc[UR4][R2.64], R4 ;  /* 0x0000000402009985 */ /* 0x0043e8000c101d04 */
[----:B-1----:R-:W2:Y:S04]  /*2930*/  @!P0 LD.E.128 R4, desc[UR4][R18.64+0x40] ;  /* 0x0000400412048980 */ /* 0x002ea8000c101d00 */
[----:B--2---:R4:W-:Y:S01]  /*2940*/  @!P0 ST.E.128 desc[UR4][R2.64+0x40], R4 ;  /* 0x0000400402008985 */ /* 0x0049e2000c101d04 */
[----:B------:R-:W-:Y:S11]  /*2950*/  ISETP.GE.AND P0, PT, R9, R144, PT ;  /* 0x000000900900720c */ /* 0x000ff60003f06270 */
[----:B------:R-:W-:Y:S02]  /*2960*/  @!UPT UIADD3 URZ, UPT, UPT, URZ, URZ, URZ ;  /* 0x000000fffffff290 */ /* 0x000fe4000fffe0ff */
[----:B------:R-:W-:Y:S05]  /*2970*/  @P0 BRA `(.L_x_7953) ;  /* 0x0000003800840947 */ /* 0x000fea0003800000 */
[----:B----4-:R-:W2:Y:S04]  /*2980*/  LD.E.128 R4, desc[UR4][R18.64+0x80] ;  /* 0x0000800412047980 */ /* 0x010ea8000c101d00 */
[----:B--2---:R1:W-:Y:S01]  /*2990*/  ST.E.128 desc[UR4][R2.64+0x80], R4 ;  /* 0x0000800402007985 */ /* 0x0043e2000c101d04 */
[----:B------:R-:W-:Y:S05]  /*29a0*/  BRA `(.L_x_7953) ;  /* 0x0000003800787947 */ /* 0x000fea0003800000 */
.L_x_7950:
[----:B------:R-:W3:Y:S02]  /*29b0*/  LD.E.U8 R0, desc[UR4][R84.64+0x1b3] ;  /* 0x0001b30454007980 */ /* 0x000ee4000c101100 */
[----:B---3--:R-:W-:Y:S11]  /*29c0*/  ISETP.NE.AND P0, PT, R0, RZ, PT ;  /* 0x000000ff0000720c */ /* 0x008ff60003f05270 */
        /* <DEDUP_REMOVED lines=11> */
[----:B------:R-:W4:Y:S11]  /*2a80*/  LD.E.128 R20, desc[UR4][R14.64] ;  /* 0x000000040e147980 */ /* 0x000f36000c101d00 */
[----:B------:R-:W-:Y:S01]  /*2a90*/  @!UPT UIADD3 URZ, UPT, UPT, URZ, URZ, URZ ;  /* 0x000000fffffff290 */ /* 0x000fe2000fffe0ff */
[----:B------:R-:W5:Y:S06]  /*2aa0*/  @!P0 LD.E.64 R26, desc[UR4][R34.64] ;  /* 0x00000004221a8980 */ /* 0x000f6c000c101b00 */
[----:B-12---:R-:W2:Y:S01]  /*2ab0*/  @!P0 LD.E.64 R2, desc[UR4][R16.64] ;  /* 0x0000000410028980 */ /* 0x006ea2000c101b00 */
[--C-:B-----5:R-:W-:Y:S01]  /*2ac0*/  @!P0 HADD2.F32 R19, -RZ, R26.reuse.H0_H0 ;  /* 0x2000001aff138230 */ /* 0x120fe20000004100 */
[----:B----4-:R-:W-:Y:S01]  /*2ad0*/  @!P0 MOV R18, R20 ;  /* 0x0000001400128202 */ /* 0x010fe20000000f00 */
[----:B------:R-:W-:Y:S01]  /*2ae0*/  @!P0 HADD2.F32 R24, -RZ, R26.H1_H1 ;  /* 0x3000001aff188230 */ /* 0x000fe20000004100 */
[----:B------:R-:W-:Y:S01]  /*2af0*/  @!P0 MOV R7, R21 ;  /* 0x0000001500078202 */ /* 0x000fe20000000f00 */
[--C-:B------:R-:W-:Y:S02]  /*2b00*/  @!P0 HADD2.F32 R25, -RZ, R27.reuse.H0_H0 ;  /* 0x2000001bff198230 */ /* 0x100fe40000004100 */
[----:B------:R-:W-:Y:S02]  /*2b10*/  @!P0 HADD2.F32 R0, -RZ, R18.H1_H1 ;  /* 0x30000012ff008230 */ /* 0x000fe40000004100 */
[--C-:B--2---:R-:W-:Y:S02]  /*2b20*/  @!P0 HADD2.F32 R8, -RZ, R2.reuse.H0_H0 ;  /* 0x20000002ff088230 */ /* 0x104fe40000004100 */
[----:B------:R-:W-:Y:S02]  /*2b30*/  @!P0 HADD2.F32 R6, -RZ, R2.H1_H1 ;  /* 0x30000002ff068230 */ /* 0x000fe40000004100 */
[C---:B------:R-:W-:Y:S01]  /*2b40*/  @!P0 FMUL.FTZ R2, R0.reuse, R19 ;  /* 0x0000001300028220 */ /* 0x040fe20000410000 */
[----:B------:R-:W-:Y:S02]  /*2b50*/  @!P0 HADD2.F32 R18, -RZ, R18.H0_H0 ;  /* 0x20000012ff128230 */ /* 0x000fe40000004100 */
[-C--:B------:R-:W-:Y:S01]  /*2b60*/  @!P0 FMUL.FTZ R0, R0, R8.reuse ;  /* 0x0000000800008220 */ /* 0x080fe20000410000 */
[----:B------:R-:W-:Y:S02]  /*2b70*/  @!P0 HADD2.F32 R26, -RZ, R27.H1_H1 ;  /* 0x3000001bff1a8230 */ /* 0x000fe40000004100 */
[----:B------:R-:W-:Y:S02]  /*2b80*/  @!P0 HADD2.F32 R4, -RZ, R3.H0_H0 ;  /* 0x20000003ff048230 */ /* 0x000fe40000004100 */
[----:B------:R-:W-:Y:S01]  /*2b90*/  @!P0 FFMA.FTZ R27, R18, R8, -R2 ;  /* 0x00000008121b8223 */ /* 0x000fe20000010802 */
[----:B------:R-:W-:Y:S01]  /*2ba0*/  @!P0 MOV R8, R22 ;  /* 0x0000001600088202 */ /* 0x000fe20000000f00 */
[--C-:B------:R-:W-:Y:S02]  /*2bb0*/  @!P0 HADD2.F32 R2, -RZ, R7.reuse.H1_H1 ;  /* 0x30000007ff028230 */ /* 0x100fe40000004100 */
[----:B------:R-:W-:Y:S01]  /*2bc0*/  @!P0 FFMA.FTZ R0, R19, R18, R0 ;  /* 0x0000001213008223 */ /* 0x000fe20000010000 */
[----:B------:R-:W-:Y:S02]  /*2bd0*/  @!P0 HADD2.F32 R19, -RZ, R7.H0_H0 ;  /* 0x20000007ff138230 */ /* 0x000fe40000004100 */
[----:B------:R-:W-:Y:S01]  /*2be0*/  @!P0 HADD2.F32 R5, -RZ, R3.H1_H1 ;  /* 0x30000003ff058230 */ /* 0x000fe20000004100 */
[----:B------:R-:W-:Y:S01]  /*2bf0*/  @!P0 MOV R3, R23 ;  /* 0x0000001700038202 */ /* 0x000fe20000000f00 */
[----:B------:R-:W-:Y:S01]  /*2c00*/  @!P0 FMUL.FTZ R29, R2, R24 ;  /* 0x00000018021d8220 */ /* 0x000fe20000410000 */
[----:B------:R-:W-:Y:S01]  /*2c10*/  @!P0 F2FP.F16.F32.PACK_AB R0, R0, R27 ;  /* 0x0000001b0000823e */ /* 0x000fe200000000ff */
[--C-:B------:R-:W-:Y:S02]  /*2c20*/  @!P0 HADD2.F32 R18, -RZ, R8.reuse.H1_H1 ;  /* 0x30000008ff128230 */ /* 0x100fe40000004100 */
[-C--:B------:R-:W-:Y:S01]  /*2c30*/  @!P0 FMUL.FTZ R2, R2, R6.reuse ;  /* 0x0000000602028220 */ /* 0x080fe20000410000 */
[----:B------:R-:W-:Y:S01]  /*2c40*/  @!P0 FFMA.FTZ R29, R19, R6, -R29 ;  /* 0x00000006131d8223 */ /* 0x000fe2000001081d */
[----:B------:R-:W-:Y:S01]  /*2c50*/  @!P0 MOV R20, R0 ;  /* 0x0000000000148202 */ /* 0x000fe20000000f00 */
[----:B------:R-:W-:Y:S02]  /*2c60*/  @!P0 HADD2.F32 R6, -RZ, R8.H0_H0 ;  /* 0x20000008ff068230 */ /* 0x000fe40000004100 */
[----:B------:R-:W-:Y:S01]  /*2c70*/  @!P0 FMUL.FTZ R31, R18, R25 ;  /* 0x00000019121f8220 */ /* 0x000fe20000410000 */
[--C-:B------:R-:W-:Y:S02]  /*2c80*/  @!P0 HADD2.F32 R7, -RZ, R3.reuse.H1_H1 ;  /* 0x30000003ff078230 */ /* 0x100fe40000004100 */
[----:B------:R-:W-:Y:S01]  /*2c90*/  @!P0 FFMA.FTZ R2, R24, R19, R2 ;  /* 0x0000001318028223 */ /* 0x000fe20000010002 */
[----:B------:R-:W-:Y:S02]  /*2ca0*/  @!P0 HADD2.F32 R8, -RZ, R3.H0_H0 ;  /* 0x20000003ff088230 */ /* 0x000fe40000004100 */
[-C--:B------:R-:W-:Y:S01]  /*2cb0*/  @!P0 FMUL.FTZ R3, R18, R4.reuse ;  /* 0x0000000412038220 */ /* 0x080fe20000410000 */
[----:B------:R-:W-:Y:S01]  /*2cc0*/  @!P0 FFMA.FTZ R18, R6, R4, -R31 ;  /* 0x0000000406128223 */ /* 0x000fe2000001081f */
[C---:B------:R-:W-:Y:S01]  /*2cd0*/  @!P0 FMUL.FTZ R30, R7.reuse, R26 ;  /* 0x0000001a071e8220 */ /* 0x040fe20000410000 */
[----:B------:R-:W-:Y:S01]  /*2ce0*/  @!P0 F2FP.F16.F32.PACK_AB R2, R2, R29 ;  /* 0x0000001d0202823e */ /* 0x000fe200000000ff */
[-C--:B------:R-:W-:Y:S01]  /*2cf0*/  @!P0 FMUL.FTZ R4, R7, R5.reuse ;  /* 0x0000000507048220 */ /* 0x080fe20000410000 */
[----:B------:R-:W-:Y:S01]  /*2d00*/  @!P0 FFMA.FTZ R3, R25, R6, R3 ;  /* 0x0000000619038223 */ /* 0x000fe20000010003 */
[----:B------:R-:W-:Y:S01]  /*2d10*/  @!P0 FFMA.FTZ R30, R8, R5, -R30 ;  /* 0x00000005081e8223 */ /* 0x000fe2000001081e */
[----:B------:R-:W-:Y:S01]  /*2d20*/  @!P0 MOV R21, R2 ;  /* 0x0000000200158202 */ /* 0x000fe20000000f00 */
[----:B------:R-:W-:Y:S02]  /*2d30*/  @!P0 FFMA.FTZ R4, R26, R8, R4 ;  /* 0x000000081a048223 */ /* 0x000fe40000010004 */
[----:B------:R-:W-:Y:S03]  /*2d40*/  @!P0 F2FP.F16.F32.PACK_AB R3, R3, R18 ;  /* 0x000000120303823e */ /* 0x000fe600000000ff */
[----:B------:R-:W-:Y:S02]  /*2d50*/  @!P0 F2FP.F16.F32.PACK_AB R4, R4, R30 ;  /* 0x0000001e0404823e */ /* 0x000fe400000000ff */
[----:B------:R-:W-:Y:S02]  /*2d60*/  @!P0 MOV R22, R3 ;  /* 0x0000000300168202 */ /* 0x000fe40000000f00 */
[----:B------:R-:W-:Y:S05]  /*2d70*/  @!P0 MOV R23, R4 ;  /* 0x0000000400178202 */ /* 0x000fea0000000f00 */
[----:B------:R4:W-:Y:S02]  /*2d80*/  ST.E.128 desc[UR4][R80.64], R20 ;  /* 0x0000001450007985 */ /* 0x0009e4000c101d04 */
.L_x_7958:
[----:B------:R-:W-:Y:S05]  /*2d90*/  BSYNC.RECONVERGENT B0 ;  /* 0x0000000000007941 */ /* 0x000fea0003800200 */
.L_x_7957:
[----:B------:R-:W-:Y:S04]  /*2da0*/  BSSY.RECONVERGENT B0, `(.L_x_7959) ;  /* 0x0000034000007945 */ /* 0x000fe80003800200 */
[----:B------:R-:W-:Y:S05]  /*2db0*/  @P3 BRA `(.L_x_7960) ;  /* 0x0000000000c83947 */ /* 0x000fea0003800000 */
[----:B------:R-:W-:Y:S01]  /*2dc0*/  ISETP.GE.AND P0, PT, R10, R11, PT ;  /* 0x0000000b0a00720c */ /* 0x000fe20003f06270 */
[----:B----4-:R-:W4:Y:S11]  /*2dd0*/  LD.E.128 R20, desc[UR4][R14.64+0x40] ;  /* 0x000040040e147980 */ /* 0x010f36000c101d00 */
        /* <DEDUP_REMOVED lines=48> */
.L_x_7960:
[----:B------:R-:W-:Y:S05]  /*30e0*/  BSYNC.RECONVERGENT B0 ;  /* 0x0000000000007941 */ /* 0x000fea0003800200 */
.L_x_7959:
[----:B------:R-:W-:Y:S05]  /*30f0*/  @P1 BRA `(.L_x_7956) ;  /* 0x0000000000c81947 */ /* 0x000fea0003800000 */
[----:B------:R-:W-:Y:S01]  /*3100*/  ISETP.GE.AND P0, PT, R9, R11, PT ;  /* 0x0000000b0900720c */ /* 0x000fe20003f06270 */
[----:B-1--4-:R-:W4:Y:S11]  /*3110*/  LD.E.128 R20, desc[UR4][R14.64+0x80] ;  /* 0x000080040e147980 */ /* 0x012f36000c101d00 */
[----:B------:R-:W-:Y:S01]  /*3120*/  @!UPT UIADD3 URZ, UPT, UPT, URZ, URZ, URZ ;  /* 0x000000fffffff290 */ /* 0x000fe2000fffe0ff */
[----:B------:R-:W5:Y:S06]  /*3130*/  @!P0 LD.E.64 R26, desc[UR4][R34.64+0x40] ;  /* 0x00004004221a8980 */ /* 0x000f6c000c101b00 */
[----:B--2---:R-:W2:Y:S01]  /*3140*/  @!P0 LD.E.64 R2, desc[UR4][R16.64+0x40] ;  /* 0x0000400410028980 */ /* 0x004ea2000c101b00 */
        /* <DEDUP_REMOVED lines=45> */
.L_x_7956:
[----:B------:R-:W-:Y:S05]  /*3420*/  BSYNC.RECONVERGENT B1 ;  /* 0x0000000000017941 */ /* 0x000fea0003800200 */
.L_x_7955:
[----:B------:R-:W-:Y:S04]  /*3430*/  BSSY.RECONVERGENT B1, `(.L_x_7961) ;  /* 0x00000ac000017945 */ /* 0x000fe80003800200 */
[----:B------:R-:W-:Y:S05]  /*3440*/  @!P2 BRA `(.L_x_7962) ;  /* 0x0000000800a8a947 */ /* 0x000fea0003800000 */
[----:B-----5:R-:W-:Y:S01]  /*3450*/  ISETP.GE.AND P4, PT, R12, R28, PT ;  /* 0x0000001c0c00720c */ /* 0x020fe20003f86270 */
[C---:B------:R-:W-:Y:S01]  /*3460*/  IMAD.SHL.U32 R30, R72.reuse, 0x2, RZ ;  /* 0x00000002481e7824 */ /* 0x040fe200078e00ff */
[----:B------:R-:W-:Y:S01]  /*3470*/  SHF.L.U64.HI R0, R72, 0x1, R66 ;  /* 0x0000000148007819 */ /* 0x000fe20000010242 */
[----:B------:R-:W-:Y:S01]  /*3480*/  BSSY.RECONVERGENT B0, `(.L_x_7963) ;  /* 0x000003e000007945 */ /* 0x000fe20003800200 */
[----:B------:R-:W-:Y:S02]  /*3490*/  LEA R36, P3, R65, R14, 0x1 ;  /* 0x0000000e41247211 */ /* 0x000fe400078608ff */
[-C--:B-12---:R-:W-:Y:S02]  /*34a0*/  IADD3 R6, P6, PT, R16, R30.reuse, RZ ;  /* 0x0000001e10067210 */ /* 0x086fe40007fde0ff */
[----:B------:R-:W-:Y:S02]  /*34b0*/  IADD3 R30, P5, PT, R34, R30, RZ ;  /* 0x0000001e221e7210 */ /* 0x000fe40007fbe0ff */
[----:B------:R-:W-:Y:S01]  /*34c0*/  LEA R32, P0, R133, R80, 0x1 ;  /* 0x0000005085207211 */ /* 0x000fe200078008ff */
[--C-:B------:R-:W-:Y:S01]  /*34d0*/  IMAD.X R7, R17, 0x1, R0.reuse, P6 ;  /* 0x0000000111077824 */ /* 0x100fe200030e0600 */
[-C--:B------:R-:W-:Y:S01]  /*34e0*/  ISETP.GE.AND P2, PT, R10, R28.reuse, PT ;  /* 0x0000001c0a00720c */ /* 0x080fe20003f46270 */
[----:B------:R-:W-:Y:S01]  /*34f0*/  IMAD.X R31, R35, 0x1, R0, P5 ;  /* 0x00000001231f7824 */ /* 0x000fe200028e0600 */
[----:B------:R-:W-:Y:S02]  /*3500*/  ISETP.GE.AND P1, PT, R9, R28, PT ;  /* 0x0000001c0900720c */ /* 0x000fe40003f26270 */
[----:B------:R-:W-:Y:S02]  /*3510*/  LEA.HI.X R37, R65, R15, R64, 0x1, P3 ;  /* 0x0000000f41257211 */ /* 0x000fe400018f0c40 */
[----:B------:R-:W-:Y:S01]  /*3520*/  LEA.HI.X R33, R133, R81, R134, 0x1, P0 ;  /* 0x0000005185217211 */ /* 0x000fe200000f0c86 */
[----:B------:R-:W-:Y:S08]  /*3530*/  @P4 BRA `(.L_x_7964) ;  /* 0x0000000000c84947 */ /* 0x000ff00003800000 */
[----:B------:R-:W-:Y:S01]  /*3540*/  ISETP.GE.AND P0, PT, R12, R11, PT ;  /* 0x0000000b0c00720c */ /* 0x000fe20003f06270 */
[----:B----4-:R-:W2:Y:S11]  /*3550*/  LD.E.128 R20, desc[UR4][R36.64] ;  /* 0x0000000424147980 */ /* 0x010eb6000c101d00 */
[----:B------:R-:W-:Y:S01]  /*3560*/  @!UPT UIADD3 URZ, UPT, UPT, URZ, URZ, URZ ;  /* 0x000000fffffff290 */ /* 0x000fe2000fffe0ff */
[----:B------:R-:W4:Y:S06]  /*3570*/  @!P0 LD.E.64 R28, desc[UR4][R30.64] ;  /* 0x000000041e1c8980 */ /* 0x000f2c000c101b00 */
[----:B------:R-:W5:Y:S01]  /*3580*/  @!P0 LD.E.64 R2, desc[UR4][R6.64] ;  /* 0x0000000406028980 */ /* 0x000f62000c101b00 */
[--C-:B----4-:R-:W-:Y:S01]  /*3590*/  @!P0 HADD2.F32 R25, -RZ, R28.reuse.H0_H0 ;  /* 0x2000001cff198230 */ /* 0x110fe20000004100 */
[----:B--2---:R-:W-:Y:S01]  /*35a0*/  @!P0 MOV R24, R20 ;  /* 0x0000001400188202 */ /* 0x004fe20000000f00 */
[----:B------:R-:W-:Y:S01]  /*35b0*/  @!P0 HADD2.F32 R26, -RZ, R28.H1_H1 ;  /* 0x3000001cff1a8230 */ /* 0x000fe20000004100 */
[----:B------:R-:W-:Y:S01]  /*35c0*/  @!P0 MOV R18, R21 ;  /* 0x0000001500128202 */ /* 0x000fe20000000f00 */
[--C-:B------:R-:W-:Y:S02]  /*35d0*/  @!P0 HADD2.F32 R27, -RZ, R29.reuse.H0_H0 ;  /* 0x2000001dff1b8230 */ /* 0x100fe40000004100 */
[----:B------:R-:W-:Y:S02]  /*35e0*/  @!P0 HADD2.F32 R0, -RZ, R24.H1_H1 ;  /* 0x30000018ff008230 */ /* 0x000fe40000004100 */
[--C-:B-----5:R-:W-:Y:S02]  /*35f0*/  @!P0 HADD2.F32 R19, -RZ, R2.reuse.H0_H0 ;  /* 0x20000002ff138230 */ /* 0x120fe40000004100 */
[----:B------:R-:W-:Y:S02]  /*3600*/  @!P0 HADD2.F32 R8, -RZ, R2.H1_H1 ;  /* 0x30000002ff088230 */ /* 0x000fe40000004100 */
[C---:B------:R-:W-:Y:S01]  /*3610*/  @!P0 FMUL.FTZ R2, R0.reuse, R25 ;  /* 0x0000001900028220 */ /* 0x040fe20000410000 */
[----:B------:R-:W-:Y:S02]  /*3620*/  @!P0 HADD2.F32 R24, -RZ, R24.H0_H0 ;  /* 0x20000018ff188230 */ /* 0x000fe40000004100 */
[-C--:B------:R-:W-:Y:S01]  /*3630*/  @!P0 FMUL.FTZ R0, R0, R19.reuse ;  /* 0x0000001300008220 */ /* 0x080fe20000410000 */
[----:B------:R-:W-:Y:S02]  /*3640*/  @!P0 HADD2.F32 R28, -RZ, R29.H1_H1 ;  /* 0x3000001dff1c8230 */ /* 0x000fe40000004100 */
[--C-:B------:R-:W-:Y:S02]  /*3650*/  @!P0 HADD2.F32 R4, -RZ, R3.reuse.H0_H0 ;  /* 0x20000003ff048230 */ /* 0x100fe40000004100 */
        /* <DEDUP_REMOVED lines=20> */
[----:B------:R-:W-:Y:S01]  /*37a0*/  @!P0 FMUL.FTZ R39, R18, R28 ;  /* 0x0000001c12278220 */ /* 0x000fe20000410000 */
        /* <DEDUP_REMOVED lines=11> */
.L_x_7964:
[----:B------:R-:W-:Y:S05]  /*3860*/  BSYNC.RECONVERGENT B0 ;  /* 0x0000000000007941 */ /* 0x000fea0003800200 */
.L_x_7963:
[----:B------:R-:W-:Y:S04]  /*3870*/  BSSY.RECONVERGENT B0, `(.L_x_7965) ;  /* 0x0000034000007945 */ /* 0x000fe80003800200 */
[----:B------:R-:W-:Y:S05]  /*3880*/  @P2 BRA `(.L_x_7966) ;  /* 0x0000000000c82947 */ /* 0x000fea0003800000 */
[----:B------:R-:W-:Y:S01]  /*3890*/  ISETP.GE.AND P0, PT, R10, R11, PT ;  /* 0x0000000b0a00720c */ /* 0x000fe20003f06270 */
[----:B-1--4-:R-:W2:Y:S11]  /*38a0*/  LD.E.128 R20, desc[UR4][R36.64+0x40] ;  /* 0x0000400424147980 */ /* 0x012eb6000c101d00 */
        /* <DEDUP_REMOVED lines=48> */
.L_x_7966:
[----:B------:R-:W-:Y:S05]  /*3bb0*/  BSYNC.RECONVERGENT B0 ;  /* 0x0000000000007941 */ /* 0x000fea0003800200 */
.L_x_7965:
[----:B------:R-:W-:Y:S05]  /*3bc0*/  @P1 BRA `(.L_x_7962) ;  /* 0x0000000000c81947 */ /* 0x000fea0003800000 */
[----:B------:R-:W-:Y:S01]  /*3bd0*/  ISETP.GE.AND P0, PT, R9, R11, PT ;  /* 0x0000000b0900720c */ /* 0x000fe20003f06270 */
[----:B-12-4-:R-:W2:Y:S11]  /*3be0*/  LD.E.128 R20, desc[UR4][R36.64+0x80] ;  /* 0x0000800424147980 */ /* 0x016eb6000c101d00 */
[----:B------:R-:W-:Y:S01]  /*3bf0*/  @!UPT UIADD3 URZ, UPT, UPT, URZ, URZ, URZ ;  /* 0x000000fffffff290 */ /* 0x000fe2000fffe0ff */
[----:B------:R-:W4:Y:S06]  /*3c00*/  @!P0 LD.E.64 R2, desc[UR4][R6.64+0x40] ;  /* 0x0000400406028980 */ /* 0x000f2c000c101b00 */
[----:B------:R-:W5:Y:S01]  /*3c10*/  @!P0 LD.E.64 R30, desc[UR4][R30.64+0x40] ;  /* 0x000040041e1e8980 */ /* 0x000f62000c101b00 */
[--C-:B----4-:R-:W-:Y:S01]  /*3c20*/  @!P0 HADD2.F32 R8, -RZ, R2.reuse.H0_H0 ;  /* 0x20000002ff088230 */ /* 0x110fe20000004100 */
[----:B--2---:R-:W-:Y:S01]  /*3c30*/  @!P0 MOV R0, R20 ;  /* 0x0000001400008202 */ /* 0x004fe20000000f00 */
[----:B------:R-:W-:Y:S01]  /*3c40*/  @!P0 HADD2.F32 R6, -RZ, R2.H1_H1 ;  /* 0x30000002ff068230 */ /* 0x000fe20000004100 */
[----:B------:R-:W-:Y:S01]  /*3c50*/  @!P0 MOV R7, R21 ;  /* 0x0000001500078202 */ /* 0x000fe20000000f00 */
[----:B------:R-:W-:Y:S02]  /*3c60*/  @!P0 HADD2.F32 R4, -RZ, R3.H0_H0 ;  /* 0x20000003ff048230 */ /* 0x000fe40000004100 */
[----:B-----5:R-:W-:Y:S02]  /*3c70*/  @!P0 HADD2.F32 R11, -RZ, R30.H0_H0 ;  /* 0x2000001eff0b8230 */ /* 0x020fe40000004100 */
[--C-:B------:R-:W-:Y:S02]  /*3c80*/  @!P0 HADD2.F32 R2, -RZ, R0.reuse.H1_H1 ;  /* 0x30000000ff028230 */ /* 0x100fe40000004100 */
[----:B------:R-:W-:Y:S02]  /*3c90*/  @!P0 HADD2.F32 R18, -RZ, R0.H0_H0 ;  /* 0x20000000ff128230 */ /* 0x000fe40000004100 */
[----:B------:R-:W-:Y:S02]  /*3ca0*/  @!P0 HADD2.F32 R19, -RZ, R30.H1_H1 ;  /* 0x3000001eff138230 */ /* 0x000fe40000004100 */
[C---:B------:R-:W-:Y:S01]  /*3cb0*/  @!P0 FMUL.FTZ R26, R2.reuse, R11 ;  /* 0x0000000b021a8220 */ /* 0x040fe20000410000 */
[-C--:B------:R-:W-:Y:S01]  /*3cc0*/  @!P0 FMUL.FTZ R0, R2, R8.reuse ;  /* 0x0000000802008220 */ /* 0x080fe20000410000 */
[--C-:B------:R-:W-:Y:S02]  /*3cd0*/  @!P0 HADD2.F32 R2, -RZ, R7.reuse.H1_H1 ;  /* 0x30000007ff028230 */ /* 0x100fe40000004100 */
[----:B------:R-:W-:Y:S01]  /*3ce0*/  @!P0 FFMA.FTZ R26, R18, R8, -R26 ;  /* 0x00000008121a8223 */ /* 0x000fe2000001081a */
[----:B------:R-:W-:Y:S01]  /*3cf0*/  @!P0 MOV R8, R22 ;  /* 0x0000001600088202 */ /* 0x000fe20000000f00 */
[----:B------:R-:W-:Y:S01]  /*3d00*/  @!P0 FFMA.FTZ R0, R11, R18, R0 ;  /* 0x000000120b008223 */ /* 0x000fe20000010000 */
[----:B------:R-:W-:Y:S02]  /*3d10*/  @!P0 HADD2.F32 R18, -RZ, R7.H0_H0 ;  /* 0x20000007ff128230 */ /* 0x000fe40000004100 */
[----:B------:R-:W-:Y:S01]  /*3d20*/  @!P0 FMUL.FTZ R27, R2, R19 ;  /* 0x00000013021b8220 */ /* 0x000fe20000410000 */
[----:B------:R-:W-:Y:S01]  /*3d30*/  @!P0 HADD2.F32 R5, -RZ, R3.H1_H1 ;  /* 0x30000003ff058230 */ /* 0x000fe20000004100 */
[----:B------:R-:W-:Y:S01]  /*3d40*/  @!P0 MOV R3, R23 ;  /* 0x0000001700038202 */ /* 0x000fe20000000f00 */
[--C-:B------:R-:W-:Y:S01]  /*3d50*/  @!P0 HADD2.F32 R24, -RZ, R31.reuse.H0_H0 ;  /* 0x2000001fff188230 */ /* 0x100fe20000004100 */
[----:B------:R-:W-:Y:S01]  /*3d60*/  @!P0 F2FP.F16.F32.PACK_AB R0, R0, R26 ;  /* 0x0000001a0000823e */ /* 0x000fe200000000ff */
[--C-:B------:R-:W-:Y:S02]  /*3d70*/  @!P0 HADD2.F32 R11, -RZ, R8.reuse.H1_H1 ;  /* 0x30000008ff0b8230 */ /* 0x100fe40000004100 */
[-C--:B------:R-:W-:Y:S01]  /*3d80*/  @!P0 FFMA.FTZ R27, R18, R6.reuse, -R27 ;  /* 0x00000006121b8223 */ /* 0x080fe2000001081b */
[----:B------:R-:W-:Y:S01]  /*3d90*/  @!P0 FMUL.FTZ R2, R2, R6 ;  /* 0x0000000602028220 */ /* 0x000fe20000410000 */
[----:B------:R-:W-:Y:S01]  /*3da0*/  @!P0 MOV R20, R0 ;  /* 0x0000000000148202 */ /* 0x000fe20000000f00 */
[----:B------:R-:W-:Y:S02]  /*3db0*/  @!P0 HADD2.F32 R6, -RZ, R8.H0_H0 ;  /* 0x20000008ff068230 */ /* 0x000fe40000004100 */
[----:B------:R-:W-:Y:S01]  /*3dc0*/  @!P0 FMUL.FTZ R29, R11, R24 ;  /* 0x000000180b1d8220 */ /* 0x000fe20000410000 */
[----:B------:R-:W-:Y:S02]  /*3dd0*/  @!P0 HADD2.F32 R25, -RZ, R31.H1_H1 ;  /* 0x3000001fff198230 */ /* 0x000fe40000004100 */
[----:B------:R-:W-:Y:S01]  /*3de0*/  @!P0 FFMA.FTZ R2, R19, R18, R2 ;  /* 0x0000001213028223 */ /* 0x000fe20000010002 */
[--C-:B------:R-:W-:Y:S02]  /*3df0*/  @!P0 HADD2.F32 R7, -RZ, R3.reuse.H1_H1 ;  /* 0x30000003ff078230 */ /* 0x100fe40000004100 */
[----:B------:R-:W-:Y:S02]  /*3e00*/  @!P0 HADD2.F32 R8, -RZ, R3.H0_H0 ;  /* 0x20000003ff088230 */ /* 0x000fe40000004100 */
[-C--:B------:R-:W-:Y:S01]  /*3e10*/  @!P0 FMUL.FTZ R3, R11, R4.reuse ;  /* 0x000000040b038220 */ /* 0x080fe20000410000 */
[----:B------:R-:W-:Y:S01]  /*3e20*/  @!P0 F2FP.F16.F32.PACK_AB R2, R2, R27 ;  /* 0x0000001b0202823e */ /* 0x000fe200000000ff */
[----:B------:R-:W-:Y:S01]  /*3e30*/  @!P0 FFMA.FTZ R11, R6, R4, -R29 ;  /* 0x00000004060b8223 */ /* 0x000fe2000001081d */
[C---:B------:R-:W-:Y:S01]  /*3e40*/  @!P0 FMUL.FTZ R28, R7.reuse, R25 ;  /* 0x00000019071c8220 */ /* 0x040fe20000410000 */
[-C--:B------:R-:W-:Y:S01]  /*3e50*/  @!P0 FMUL.FTZ R4, R7, R5.reuse ;  /* 0x0000000507048220 */ /* 0x080fe20000410000 */
[----:B------:R-:W-:Y:S01]  /*3e60*/  @!P0 MOV R21, R2 ;  /* 0x0000000200158202 */ /* 0x000fe20000000f00 */
[----:B------:R-:W-:Y:S01]  /*3e70*/  @!P0 FFMA.FTZ R3, R24, R6, R3 ;  /* 0x0000000618038223 */ /* 0x000fe20000010003 */
[----:B------:R-:W-:Y:S01]  /*3e80*/  @!P0 FFMA.FTZ R28, R8, R5, -R28 ;  /* 0x00000005081c8223 */ /* 0x000fe2000001081c */
[----:B------:R-:W-:Y:S03]  /*3e90*/  @!P0 FFMA.FTZ R4, R25, R8, R4 ;  /* 0x0000000819048223 */ /* 0x000fe60000010004 */
[----:B------:R-:W-:Y:S02]  /*3ea0*/  @!P0 F2FP.F16.F32.PACK_AB R3, R3, R11 ;  /* 0x0000000b0303823e */ /* 0x000fe400000000ff */
[----:B------:R-:W-:Y:S02]  /*3eb0*/  @!P0 F2FP.F16.F32.PACK_AB R4, R4, R28 ;  /* 0x0000001c0404823e */ /* 0x000fe400000000ff */
[----:B------:R-:W-:Y:S02]  /*3ec0*/  @!P0 MOV R22, R3 ;  /* 0x0000000300168202 */ /* 0x000fe40000000f00 */
[----:B------:R-:W-:Y:S05]  /*3ed0*/  @!P0 MOV R23, R4 ;  /* 0x0000000400178202 */ /* 0x000fea0000000f00 */
[----:B------:R1:W-:Y:S02]  /*3ee0*/  ST.E.128 desc[UR4][R32.64+0x80], R20 ;  /* 0x0000801420007985 */ /* 0x0003e4000c101d04 */
.L_x_7962:
[----:B------:R-:W-:Y:S05]  /*3ef0*/  BSYNC.RECONVERGENT B1 ;  /* 0x0000000000017941 */ /* 0x000fea0003800200 */
.L_x_7961:
[----:B------:R-:W3:Y:S02]  /*3f00*/  LD.E R0, desc[UR4][R84.64+0xd0] ;  /* 0x0000d00454007980 */ /* 0x000ee4000c101900 */
[----:B---3--:R-:W-:Y:S05]  /*3f10*/  IMAD.U32 R0, R0, -0x20, RZ ;  /* 0xffffffe000007824 */ /* 0x008fea00078e00ff */
[C---:B------:R-:W-:Y:S02]  /*3f20*/  LEA R16, P1, R0.reuse, R16, 0x1 ;  /* 0x0000001000107211 */ /* 0x040fe400078208ff */
[C---:B------:R-:W-:Y:S02]  /*3f30*/  LEA R34, P0, R0.reuse, R34, 0x1 ;  /* 0x0000002200227211 */ /* 0x040fe400078008ff */
[C---:B------:R-:W-:Y:S02]  /*3f40*/  LEA.HI.X.SX32 R17, R0.reuse, R17, 0x1, P1 ;  /* 0x0000001100117211 */ /* 0x040fe400008f0eff */
[----:B------:R-:W-:Y:S01]  /*3f50*/  LEA.HI.X.SX32 R35, R0, R35, 0x1, P0 ;  /* 0x0000002300237211 */ /* 0x000fe200000f0eff */
[----:B------:R-:W-:Y:S05]  /*3f60*/  BRA `(.L_x_7953) ;  /* 0x0000002400087947 */ /* 0x000fea0003800000 */
.L_x_7954:
[----:B------:R-:W-:Y:S01]  /*3f70*/  LEA.HI R20, R11, R11, RZ, 0x1 ;  /* 0x0000000b0b147211 */ /* 0x000fe200078f08ff */
[----:B------:R3:W5:Y:S01]  /*3f80*/  LD.E R44, desc[UR4][R84.64+0xc0] ;  /* 0x0000c004542c7980 */ /* 0x000762000c101900 */
[----:B------:R-:W-:Y:S02]  /*3f90*/  BSSY.RECONVERGENT B1, `(.L_x_7967) ;  /* 0x0000119000017945 */ /* 0x000fe40003800200 */
[----:B------:R-:W-:Y:S05]  /*3fa0*/  SHF.R.S32.HI R20, RZ, 0x1, R20 ;  /* 0x00000001ff147819 */ /* 0x000fea0000011414 */
[----:B------:R-:W-:Y:S02]  /*3fb0*/  IMAD.MOV R18, RZ, RZ, -R20 ;  /* 0x000000ffff127224 */ /* 0x000fe400078e0a14 */
[----:B------:R-:W-:Y:S03]  /*3fc0*/  IMAD.IADD R19, R20, 0x1, -R12 ;  /* 0x0000000114137824 */ /* 0x000fe600078e0a0c */
[----:B------:R-:W-:Y:S01]  /*3fd0*/  SHF.R.S32.HI R86, RZ, 0x1f, R18 ;  /* 0x0000001fff567819 */ /* 0x000fe20000011412 */
[----:B------:R-:W-:Y:S05]  /*3fe0*/  @!P3 BRA `(.L_x_7968) ;  /* 0x00000010004cb947 */ /* 0x000fea0003800000 */
[-C--:B-----5:R-:W-:Y:S01]  /*3ff0*/  ISETP.GE.AND P0, PT, R12, R44.reuse, PT ;  /* 0x0000002c0c00720c */ /* 0x0a0fe20003f06270 */
[----:B------:R-:W-:Y:S01]  /*4000*/  BSSY.RECONVERGENT B0, `(.L_x_7969) ;  /* 0x000005a000007945 */ /* 0x000fe20003800200 */
[----:B------:R-:W-:Y:S11]  /*4010*/  ISETP.GE.AND P3, PT, R10, R44, PT ;  /* 0x0000002c0a00720c */ /* 0x000ff60003f66270 */
[----:B------:R-:W-:Y:S05]  /*4020*/  @P0 BRA `(.L_x_7970) ;  /* 0x00000004005c0947 */ /* 0x000fea0003800000 */
[----:B------:R-:W-:Y:S01]  /*4030*/  ISETP.GE.AND P0, PT, R12, R11, PT ;  /* 0x0000000b0c00720c */ /* 0x000fe20003f06270 */
[----:B------:R-:W4:Y:S11]  /*4040*/  LD.E.128 R40, desc[UR4][R14.64] ;  /* 0x000000040e287980 */ /* 0x000f36000c101d00 */
[----:B------:R-:W-:Y:S01]  /*4050*/  @!UPT UIADD3 URZ, UPT, UPT, URZ, URZ, URZ ;  /* 0x000000fffffff290 */ /* 0x000fe2000fffe0ff */
[C---:B------:R-:W-:Y:S04]  /*4060*/  @!P0 ISETP.GT.AND P1, PT, R19.reuse, RZ, PT ;  /* 0x000000ff1300820c */ /* 0x040fe80003f24270 */
[----:B-12---:R-:W-:Y:S02]  /*4070*/  @!P0 SEL R6, R18, RZ, !P1 ;  /* 0x000000ff12068207 */ /* 0x006fe40004800000 */
[----:B------:R-:W-:Y:S02]  /*4080*/  @!P0 SEL R0, R20, R18, P1 ;  /* 0x0000001214008207 */ /* 0x000fe40000800000 */
[----:B------:R-:W-:Y:S02]  /*4090*/  @!P0 SHF.L.U32 R2, R6, 0x1, RZ ;  /* 0x0000000106028819 */ /* 0x000fe400000006ff */
[----:B------:R-:W-:Y:S01]  /*40a0*/  @!P0 SEL R3, R86, RZ, !P1 ;  /* 0x000000ff56038207 */ /* 0x000fe20004800000 */
[----:B------:R-:W-:Y:S01]  /*40b0*/  @!P0 IMAD.WIDE R4, R0, 0x2, R14 ;  /* 0x0000000200048825 */ /* 0x000fe200078e020e */
[----:B------:R-:W-:Y:S02]  /*40c0*/  @!P0 IADD3 R92, P1, PT, R2, R59, RZ ;  /* 0x0000003b025c8210 */ /* 0x000fe40007f3e0ff */
[----:B------:R-:W-:Y:S03]  /*40d0*/  @!P0 SHF.L.U64.HI R0, R6, 0x1, R3 ;  /* 0x0000000106008819 */ /* 0x000fe60000010203 */
[----:B------:R-:W2:Y:S01]  /*40e0*/  @!P0 LD.E.128 R4, desc[UR4][R4.64] ;  /* 0x0000000404048980 */ /* 0x000ea2000c101d00 */
[----:B------:R-:W-:Y:S02]  /*40f0*/  @!P0 IADD3.X R93, PT, PT, R0, R58, RZ, P1, !PT ;  /* 0x0000003a005d8210 */ /* 0x000fe40000ffe4ff */
[----:B------:R-:W-:Y:S04]  /*4100*/  @!P0 IADD3 R2, P1, PT, R2, R61, RZ ;  /* 0x0000003d02028210 */ /* 0x000fe80007f3e0ff */
[----:B------:R-:W-:Y:S01]  /*4110*/  @!P0 IADD3.X R3, PT, PT, R0, R60, RZ, P1, !PT ;  /* 0x0000003c00038210 */ /* 0x000fe20000ffe4ff */
[----:B------:R-:W5:Y:S01]  /*4120*/  @!P0 LD.E.128 R92, desc[UR4][R92.64] ;  /* 0x000000045c5c8980 */ /* 0x000f62000c101d00 */
[----:B------:R-:W-:Y:S07]  /*4130*/  ISETP.GT.AND P1, PT, R19, RZ, !P0 ;  /* 0x000000ff1300720c */ /* 0x000fee0004724270 */
[----:B------:R1:W3:Y:S01]  /*4140*/  @!P0 LD.E.128 R36, desc[UR4][R2.64] ;  /* 0x0000000402248980 */ /* 0x0002e2000c101d00 */
[--C-:B--2---:R-:W-:Y:S01]  /*4150*/  @!P0 HADD2.F32 R0, -RZ, R4.reuse.H0_H0 ;  /* 0x20000004ff008230 */ /* 0x104fe20000004100 */
[----:B----4-:R-:W-:Y:S01]  /*4160*/  @!P0 MOV R32, R41 ;  /* 0x0000002900208202 */ /* 0x010fe20000000f00 */
[----:B-1----:R-:W-:Y:S01]  /*4170*/  @!P0 HADD2.F32 R2, -RZ, R4.H1_H1 ;  /* 0x30000004ff028230 */ /* 0x002fe20000004100 */
[----:B------:R-:W-:Y:S01]  /*4180*/  @!P0 MOV R33, R42 ;  /* 0x0000002a00218202 */ /* 0x000fe20000000f00 */
[--C-:B------:R-:W-:Y:S02]  /*4190*/  @!P0 HADD2.F32 R3, -RZ, R5.reuse.H0_H0 ;  /* 0x20000005ff038230 */ /* 0x100fe40000004100 */
[----:B------:R-:W-:Y:S02]  /*41a0*/  @!P0 HADD2.F32 R4, -RZ, R5.H1_H1 ;  /* 0x30000005ff048230 */ /* 0x000fe40000004100 */
[----:B-----5:R-:W-:Y:S02]  /*41b0*/  @!P0 HADD2.F32 R24, -RZ, R94.H0_H0 ;  /* 0x2000005eff188230 */ /* 0x020fe40000004100 */
[----:B------:R-:W-:Y:S02]  /*41c0*/  @!P0 HADD2.F32 R5, -RZ, R6.H0_H0 ;  /* 0x20000006ff058230 */ /* 0x000fe40000004100 */
[--C-:B------:R-:W-:Y:S02]  /*41d0*/  @!P0 HADD2.F32 R22, -RZ, R7.reuse.H0_H0 ;  /* 0x20000007ff168230 */ /* 0x100fe40000004100 */
[----:B------:R-:W-:Y:S01]  /*41e0*/  @P1 FADD.FTZ R24, -R24, -RZ ;  /* 0x800000ff18181221 */ /* 0x000fe20000010100 */
[----:B------:R-:W-:Y:S02]  /*41f0*/  @!P0 HADD2.F32 R21, -RZ, R7.H1_H1 ;  /* 0x30000007ff158230 */ /* 0x000fe40000004100 */
[--C-:B------:R-:W-:Y:S02]  /*4200*/  @!P0 HADD2.F32 R7, -RZ, R95.reuse.H0_H0 ;  /* 0x2000005fff078230 */ /* 0x100fe40000004100 */
[----:B------:R-:W-:Y:S01]  /*4210*/  @!P0 FMUL.FTZ R5, R5, R24 ;  /* 0x0000001805058220 */ /* 0x000fe20000410000 */
[----:B------:R-:W-:Y:S01]  /*4220*/  @!P0 HADD2.F32 R8, -RZ, R95.H1_H1 ;  /* 0x3000005fff088230 */ /* 0x000fe20000004100 */
[----:B------:R-:W-:Y:S01]  /*4230*/  @!P0 MOV R24, R40 ;  /* 0x0000002800188202 */ /* 0x000fe20000000f00 */
[----:B------:R-:W-:Y:S02]  /*4240*/  @!P0 HADD2.F32 R23, -RZ, R94.H1_H1 ;  /* 0x3000005eff178230 */ /* 0x000fe40000004100 */
[----:B------:R-:W-:Y:S01]  /*4250*/  @P1 FADD.FTZ R7, -R7, -RZ ;  /* 0x800000ff07071221 */ /* 0x000fe20000010100 */
[--C-:B------:R-:W-:Y:S02]  /*4260*/  @!P0 HADD2.F32 R28, -RZ, R92.reuse.H0_H0 ;  /* 0x2000005cff1c8230 */ /* 0x100fe40000004100 */
[----:B------:R-:W-:Y:S01]  /*4270*/  @P1 FADD.FTZ R8, -R8, -RZ ;  /* 0x800000ff08081221 */ /* 0x000fe20000010100 */
[----:B------:R-:W-:Y:S02]  /*4280*/  @!P0 HADD2.F32 R27, -RZ, R92.H1_H1 ;  /* 0x3000005cff1b8230 */ /* 0x000fe40000004100 */
[----:B------:R-:W-:Y:S01]  /*4290*/  @!P0 FMUL.FTZ R7, R22, R7 ;  /* 0x0000000716078220 */ /* 0x000fe20000410000 */
[--C-:B------:R-:W-:Y:S02]  /*42a0*/  @!P0 HADD2.F32 R26, -RZ, R93.reuse.H0_H0 ;  /* 0x2000005dff1a8230 */ /* 0x100fe40000004100 */
[----:B------:R-:W-:Y:S01]  /*42b0*/  @!P0 FMUL.FTZ R8, R21, R8 ;  /* 0x0000000815088220 */ /* 0x000fe20000410000 */
[----:B------:R-:W-:Y:S02]  /*42c0*/  @!P0 HADD2.F32 R25, -RZ, R93.H1_H1 ;  /* 0x3000005dff198230 */ /* 0x000fe40000004100 */
[----:B------:R-:W-:Y:S01]  /*42d0*/  @P1 FADD.FTZ R23, -R23, -RZ ;  /* 0x800000ff17171221 */ /* 0x000fe20000010100 */
[----:B------:R-:W-:Y:S02]  /*42e0*/  @!P0 HADD2.F32 R6, -RZ, R6.H1_H1 ;  /* 0x30000006ff068230 */ /* 0x000fe40000004100 */
[----:B------:R-:W-:Y:S01]  /*42f0*/  @P1 FADD.FTZ R28, -R28, -RZ ;  /* 0x800000ff1c1c1221 */ /* 0x000fe20000010100 */
[----:B------:R-:W-:Y:S02]  /*4300*/  @!P0 HADD2.F32 R21, -RZ, R24.H0_H0 ;  /* 0x20000018ff158230 */ /* 0x000fe40000004100 */
[----:B------:R-:W-:Y:S01]  /*4310*/  @P1 FADD.FTZ R27, -R27, -RZ ;  /* 0x800000ff1b1b1221 */ /* 0x000fe20000010100 */
[----:B---3--:R-:W-:Y:S02]  /*4320*/  @!P0 HADD2.F32 R22, -RZ, R36.H0_H0 ;  /* 0x20000024ff168230 */ /* 0x008fe40000004100 */
        /* <DEDUP_REMOVED lines=8> */
[----:B------:R-:W-:Y:S01]  /*43b0*/  @!P0 FMUL.FTZ R2, R2, R27 ;  /* 0x0000001b02028220 */ /* 0x000fe20000410000 */
[--C-:B------:R-:W-:Y:S01]  /*43c0*/  @!P0 HADD2.F32 R27, -RZ, R37.reuse.H1_H1 ;  /* 0x30000025ff1b8230 */ /* 0x100fe20000004100 */
[----:B------:R-:W-:Y:S01]  /*43d0*/  @!P0 MOV R36, R43 ;  /* 0x0000002b00248202 */ /* 0x000fe20000000f00 */
[----:B------:R-:W-:Y:S02]  /*43e0*/  @!P0 HADD2.F32 R28, -RZ, R38.H0_H0 ;  /* 0x20000026ff1c8230 */ /* 0x000fe40000004100 */
[----:B------:R-:W-:Y:S01]  /*43f0*/  @!P0 FMUL.FTZ R3, R3, R26 ;  /* 0x0000001a03038220 */ /* 0x000fe20000410000 */
[----:B------:R-:W-:Y:S01]  /*4400*/  @!P0 FMUL.FTZ R4, R4, R25 ;  /* 0x0000001904048220 */ /* 0x000fe20000410000 */
[----:B------:R-:W-:Y:S02]  /*4410*/  @!P0 HADD2.F32 R26, -RZ, R37.H0_H0 ;  /* 0x20000025ff1a8230 */ /* 0x000fe40000004100 */
[----:B------:R-:W-:Y:S01]  /*4420*/  @!P0 FFMA.FTZ R0, R21, R22, R0 ;  /* 0x0000001615008223 */ /* 0x000fe20000010000 */
[--C-:B------:R-:W-:Y:S02]  /*4430*/  @!P0 HADD2.F32 R25, -RZ, R32.reuse.H0_H0 ;  /* 0x20000020ff198230 */ /* 0x100fe40000004100 */
[----:B------:R-:W-:Y:S01]  /*4440*/  @!P0 FFMA.FTZ R2, R23, R24, R2 ;  /* 0x0000001817028223 */ /* 0x000fe20000010002 */
[----:B------:R-:W-:Y:S02]  /*4450*/  @!P0 HADD2.F32 R21, -RZ, R32.H1_H1 ;  /* 0x30000020ff158230 */ /* 0x000fe40000004100 */
[--C-:B------:R-:W-:Y:S02]  /*4460*/  @!P0 HADD2.F32 R22, -RZ, R33.reuse.H0_H0 ;  /* 0x20000021ff168230 */ /* 0x100fe40000004100 */
[----:B------:R-:W-:Y:S01]  /*4470*/  @!P0 FFMA.FTZ R3, R25, R26, R3 ;  /* 0x0000001a19038223 */ /* 0x000fe20000010003 */
[----:B------:R-:W-:Y:S01]  /*4480*/  @!P0 F2FP.F16.F32.PACK_AB R0, R2, R0 ;  /* 0x000000000200823e */ /* 0x000fe200000000ff */
[----:B------:R-:W-:Y:S02]  /*4490*/  @!P0 HADD2.F32 R23, -RZ, R33.H1_H1 ;  /* 0x30000021ff178230 */ /* 0x000fe40000004100 */
[----:B------:R-:W-:Y:S01]  /*44a0*/  @!P0 FFMA.FTZ R4, R21, R27, R4 ;  /* 0x0000001b15048223 */ /* 0x000fe20000010004 */
[--C-:B------:R-:W-:Y:S01]  /*44b0*/  @!P0 HADD2.F32 R24, -RZ, R36.reuse.H0_H0 ;  /* 0x20000024ff188230 */ /* 0x100fe20000004100 */
[----:B------:R-:W-:Y:S01]  /*44c0*/  @!P0 MOV R40, R0 ;  /* 0x0000000000288202 */ /* 0x000fe20000000f00 */
        /* <DEDUP_REMOVED lines=13> */
.L_x_7970:
[----:B------:R-:W-:Y:S05]  /*45a0*/  BSYNC.RECONVERGENT B0 ;  /* 0x0000000000007941 */ /* 0x000fea0003800200 */
.L_x_7969:
[----:B------:R-:W-:Y:S01]  /*45b0*/  ISETP.GE.AND P4, PT, R9, R44, PT ;  /* 0x0000002c0900720c */ /* 0x000fe20003f86270 */
[----:B------:R-:W-:Y:S04]  /*45c0*/  BSSY.RECONVERGENT B0, `(.L_x_7971) ;  /* 0x000005b000007945 */ /* 0x000fe80003800200 */
[----:B------:R-:W-:Y:S08]  /*45d0*/  @P3 BRA `(.L_x_7972) ;  /* 0x0000000400643947 */ /* 0x000ff00003800000 */
[----:B------:R-:W-:Y:S01]  /*45e0*/  ISETP.GE.AND P0, PT, R10, R11, PT ;  /* 0x0000000b0a00720c */ /* 0x000fe20003f06270 */
[----:B----4-:R-:W4:Y:S11]  /*45f0*/  LD.E.128 R40, desc[UR4][R14.64+0x40] ;  /* 0x000040040e287980 */ /* 0x010f36000c101d00 */
[----:B------:R-:W-:Y:S01]  /*4600*/  @!UPT UIADD3 URZ, UPT, UPT, URZ, URZ, URZ ;  /* 0x000000fffffff290 */ /* 0x000fe2000fffe0ff */
[----:B------:R-:W-:Y:S02]  /*4610*/  @!P0 ISETP.GT.AND P1, PT, R19, 0x20, PT ;  /* 0x000000201300880c */ /* 0x000fe40003f24270 */
[----:B-12---:R-:W-:Y:S02]  /*4620*/  @!P0 IADD3 R6, P3, PT, R18, 0x20, RZ ;  /* 0x0000002012068810 */ /* 0x006fe40007f7e0ff */
[----:B------:R-:W-:Y:S02]  /*4630*/  @!P0 SEL R0, R20, R18, P1 ;  /* 0x0000001214008207 */ /* 0x000fe40000800000 */
[----:B------:R-:W-:Y:S02]  /*4640*/  @!P0 SEL R6, R6, 0x20, !P1 ;  /* 0x0000002006068807 */ /* 0x000fe40004800000 */
[----:B------:R-:W-:Y:S01]  /*4650*/  @!P0 IADD3.X R3, PT, PT, RZ, R86, RZ, P3, !PT ;  /* 0x00000056ff038210 */ /* 0x000fe20001ffe4ff */
[----:B------:R-:W-:Y:S01]  /*4660*/  @!P0 IMAD.WIDE R4, R0, 0x2, R14 ;  /* 0x0000000200048825 */ /* 0x000fe200078e020e */
[----:B------:R-:W-:Y:S02]  /*4670*/  @!P0 SHF.L.U32 R2, R6, 0x1, RZ ;  /* 0x0000000106028819 */ /* 0x000fe400000006ff */
[----:B------:R-:W-:Y:S02]  /*4680*/  @!P0 SEL R3, R3, RZ, !P1 ;  /* 0x000000ff03038207 */ /* 0x000fe40004800000 */
[----:B------:R-:W-:Y:S02]  /*4690*/  @!P0 IADD3 R92, P1, PT, R2, R59, RZ ;  /* 0x0000003b025c8210 */ /* 0x000fe40007f3e0ff */
[----:B------:R-:W-:Y:S02]  /*46a0*/  @!P0 SHF.L.U64.HI R0, R6, 0x1, R3 ;  /* 0x0000000106008819 */ /* 0x000fe40000010203 */
[----:B------:R-:W2:Y:S02]  /*46b0*/  @!P0 LD.E.128 R4, desc[UR4][R4.64+0x40] ;  /* 0x0000400404048980 */ /* 0x000ea4000c101d00 */
[----:B------:R-:W-:Y:S02]  /*46c0*/  @!P0 IADD3.X R93, PT, PT, R0, R58, RZ, P1, !PT ;  /* 0x0000003a005d8210 */ /* 0x000fe40000ffe4ff */
[----:B------:R-:W-:Y:S04]  /*46d0*/  @!P0 IADD3 R2, P1, PT, R2, R61, RZ ;  /* 0x0000003d02028210 */ /* 0x000fe80007f3e0ff */
[----:B------:R-:W5:Y:S01]  /*46e0*/  @!P0 LD.E.128 R92, desc[UR4][R92.64] ;  /* 0x000000045c5c8980 */ /* 0x000f62000c101d00 */
[----:B------:R-:W-:Y:S02]  /*46f0*/  @!P0 IADD3.X R3, PT, PT, R0, R60, RZ, P1, !PT ;  /* 0x0000003c00038210 */ /* 0x000fe40000ffe4ff */
[----:B------:R-:W-:Y:S05]  /*4700*/  ISETP.GT.AND P1, PT, R19, 0x20, !P0 ;  /* 0x000000201300780c */ /* 0x000fea0004724270 */
        /* <DEDUP_REMOVED lines=70> */
.L_x_7972:
[----:B------:R-:W-:Y:S05]  /*4b70*/  BSYNC.RECONVERGENT B0 ;  /* 0x0000000000007941 */ /* 0x000fea0003800200 */
.L_x_7971:
[----:B------:R-:W-:Y:S05]  /*4b80*/  @P4 BRA `(.L_x_7968) ;  /* 0x0000000400644947 */ /* 0x000fea0003800000 */
[----:B------:R-:W-:Y:S01]  /*4b90*/  ISETP.GE.AND P0, PT, R9, R11, PT ;  /* 0x0000000b0900720c */ /* 0x000fe20003f06270 */
[----:B-1--4-:R-:W4:Y:S11]  /*4ba0*/  LD.E.128 R40, desc[UR4][R14.64+0x80] ;  /* 0x000080040e287980 */ /* 0x012f36000c101d00 */
[----:B------:R-:W-:Y:S01]  /*4bb0*/  @!UPT UIADD3 URZ, UPT, UPT, URZ, URZ, URZ ;  /* 0x000000fffffff290 */ /* 0x000fe2000fffe0ff */
[----:B------:R-:W-:Y:S02]  /*4bc0*/  @!P0 ISETP.GT.AND P1, PT, R19, 0x40, PT ;  /* 0x000000401300880c */ /* 0x000fe40003f24270 */
[----:B--2---:R-:W-:Y:S02]  /*4bd0*/  @!P0 IADD3 R6, P3, PT, R18, 0x40, RZ ;  /* 0x0000004012068810 */ /* 0x004fe40007f7e0ff */
        /* <DEDUP_REMOVED lines=84> */
.L_x_7968:
[----:B------:R-:W-:Y:S05]  /*5120*/  BSYNC.RECONVERGENT B1 ;  /* 0x0000000000017941 */ /* 0x000fea0003800200 */
.L_x_7967:
[----:B------:R-:W-:Y:S04]  /*5130*/  BSSY.RECONVERGENT B1, `(.L_x_7973) ;  /* 0x000011b000017945 */ /* 0x000fe80003800200 */
[----:B------:R-:W-:Y:S05]  /*5140*/  @!P2 BRA `(.L_x_7974) ;  /* 0x000000100064a947 */ /* 0x000fea0003800000 */
[----:B-----5:R-:W-:Y:S01]  /*5150*/  ISETP.GE.AND P4, PT, R12, R44, PT ;  /* 0x0000002c0c00720c */ /* 0x020fe20003f86270 */
[----:B------:R-:W-:Y:S01]  /*5160*/  BSSY.RECONVERGENT B0, `(.L_x_7975) ;  /* 0x0000061000007945 */ /* 0x000fe20003800200 */
[----:B------:R-:W-:Y:S02]  /*5170*/  LEA R22, P1, R65, R14, 0x1 ;  /* 0x0000000e41167211 */ /* 0x000fe400078208ff */
[----:B------:R-:W-:Y:S02]  /*5180*/  LEA R96, P0, R133, R80, 0x1 ;  /* 0x0000005085607211 */ /* 0x000fe400078008ff */
[-C--:B------:R-:W-:Y:S02]  /*5190*/  ISETP.GE.AND P3, PT, R10, R44.reuse, PT ;  /* 0x0000002c0a00720c */ /* 0x080fe40003f66270 */
[----:B------:R-:W-:Y:S02]  /*51a0*/  ISETP.GE.AND P2, PT, R9, R44, PT ;  /* 0x0000002c0900720c */ /* 0x000fe40003f46270 */
[----:B------:R-:W-:Y:S02]  /*51b0*/  LEA.HI.X R23, R65, R15, R64, 0x1, P1 ;  /* 0x0000000f41177211 */ /* 0x000fe400008f0c40 */
[----:B------:R-:W-:Y:S01]  /*51c0*/  LEA.HI.X R97, R133, R81, R134, 0x1, P0 ;  /* 0x0000005185617211 */ /* 0x000fe200000f0c86 */
[----:B------:R-:W-:Y:S08]  /*51d0*/  @P4 BRA `(.L_x_7976) ;  /* 0x0000000400644947 */ /* 0x000ff00003800000 */
[----:B------:R-:W-:Y:S01]  /*51e0*/  ISETP.GE.AND P0, PT, R12, R11, PT ;  /* 0x0000000b0c00720c */ /* 0x000fe20003f06270 */
[----:B-1--4-:R-:W4:Y:S11]  /*51f0*/  LD.E.128 R40, desc[UR4][R22.64] ;  /* 0x0000000416287980 */ /* 0x012f36000c101d00 */
[----:B------:R-:W-:Y:S01]  /*5200*/  @!UPT UIADD3 URZ, UPT, UPT, URZ, URZ, URZ ;  /* 0x000000fffffff290 */ /* 0x000fe2000fffe0ff */
[C---:B------:R-:W-:Y:S04]  /*5210*/  @!P0 ISETP.GT.AND P1, PT, R19.reuse, RZ, PT ;  /* 0x000000ff1300820c */ /* 0x040fe80003f24270 */
[----:B--2---:R-:W-:Y:S02]  /*5220*/  @!P0 SEL R6, R18, RZ, !P1 ;  /* 0x000000ff12068207 */ /* 0x004fe40004800000 */
[----:B------:R-:W-:Y:S02]  /*5230*/  @!P0 SEL R3, R86, RZ, !P1 ;  /* 0x000000ff56038207 */ /* 0x000fe40004800000 */
[----:B------:R-:W-:Y:S02]  /*5240*/  @!P0 IADD3 R6, P4, PT, R72, R6, RZ ;  /* 0x0000000648068210 */ /* 0x000fe40007f9e0ff */
[----:B------:R-:W-:Y:S02]  /*5250*/  @!P0 SEL R0, R20, R18, P1 ;  /* 0x0000001214008207 */ /* 0x000fe40000800000 */
[----:B------:R-:W-:Y:S02]  /*5260*/  @!P0 SHF.L.U32 R2, R6, 0x1, RZ ;  /* 0x0000000106028819 */ /* 0x000fe400000006ff */
[----:B------:R-:W-:Y:S01]  /*5270*/  @!P0 IADD3.X R3, PT, PT, R66, R3, RZ, P4, !PT ;  /* 0x0000000342038210 */ /* 0x000fe200027fe4ff */
        /* <DEDUP_REMOVED lines=12> */
[----:B-1----:R-:W-:Y:S02]  /*5340*/  @!P0 HADD2.F32 R2, -RZ, R4.H1_H1 ;  /* 0x30000004ff028230 */ /* 0x002fe40000004100 */
[--C-:B------:R-:W-:Y:S02]  /*5350*/  @!P0 HADD2.F32 R3, -RZ, R5.reuse.H0_H0 ;  /* 0x20000005ff038230 */ /* 0x100fe40000004100 */
[----:B------:R-:W-:Y:S02]  /*5360*/  @!P0 HADD2.F32 R4, -RZ, R5.H1_H1 ;  /* 0x30000005ff048230 */ /* 0x000fe40000004100 */
[----:B-----5:R-:W-:Y:S02]  /*5370*/  @!P0 HADD2.F32 R26, -RZ, R94.H0_H0 ;  /* 0x2000005eff1a8230 */ /* 0x020fe40000004100 */
[----:B------:R-:W-:Y:S02]  /*5380*/  @!P0 HADD2.F32 R5, -RZ, R6.H0_H0 ;  /* 0x20000006ff058230 */ /* 0x000fe40000004100 */
[--C-:B------:R-:W-:Y:S02]  /*5390*/  @!P0 HADD2.F32 R24, -RZ, R7.reuse.H0_H0 ;  /* 0x20000007ff188230 */ /* 0x100fe40000004100 */
[----:B------:R-:W-:Y:S01]  /*53a0*/  @P1 FADD.FTZ R26, -R26, -RZ ;  /* 0x800000ff1a1a1221 */ /* 0x000fe20000010100 */
[----:B------:R-:W-:Y:S02]  /*53b0*/  @!P0 HADD2.F32 R21, -RZ, R7.H1_H1 ;  /* 0x30000007ff158230 */ /* 0x000fe40000004100 */
[----:B------:R-:W-:Y:S02]  /*53c0*/  @!P0 HADD2.F32 R25, -RZ, R94.H1_H1 ;  /* 0x3000005eff198230 */ /* 0x000fe40000004100 */
[----:B------:R-:W-:Y:S01]  /*53d0*/  @!P0 FMUL.FTZ R5, R5, R26 ;  /* 0x0000001a05058220 */ /* 0x000fe20000410000 */
[--C-:B------:R-:W-:Y:S01]  /*53e0*/  @!P0 HADD2.F32 R7, -RZ, R95.reuse.H0_H0 ;  /* 0x2000005fff078230 */ /* 0x100fe20000004100 */
[----:B------:R-:W-:Y:S01]  /*53f0*/  @!P0 MOV R26, R40 ;  /* 0x00000028001a8202 */ /* 0x000fe20000000f00 */
[----:B------:R-:W-:Y:S02]  /*5400*/  @!P0 HADD2.F32 R8, -RZ, R95.H1_H1 ;  /* 0x3000005fff088230 */ /* 0x000fe40000004100 */
[----:B------:R-:W-:Y:S01]  /*5410*/  @P1 FADD.FTZ R25, -R25, -RZ ;  /* 0x800000ff19191221 */ /* 0x000fe20000010100 */
[--C-:B------:R-:W-:Y:S02]  /*5420*/  @!P0 HADD2.F32 R30, -RZ, R92.reuse.H0_H0 ;  /* 0x2000005cff1e8230 */ /* 0x100fe40000004100 */
[----:B------:R-:W-:Y:S01]  /*5430*/  @P1 FADD.FTZ R7, -R7, -RZ ;  /* 0x800000ff07071221 */ /* 0x000fe20000010100 */
[----:B------:R-:W-:Y:S02]  /*5440*/  @!P0 HADD2.F32 R29, -RZ, R92.H1_H1 ;  /* 0x3000005cff1d8230 */ /* 0x000fe40000004100 */
[----:B------:R-:W-:Y:S01]  /*5450*/  @P1 FADD.FTZ R8, -R8, -RZ ;  /* 0x800000ff08081221 */ /* 0x000fe20000010100 */
[--C-:B------:R-:W-:Y:S02]  /*5460*/  @!P0 HADD2.F32 R28, -RZ, R93.reuse.H0_H0 ;  /* 0x2000005dff1c8230 */ /* 0x100fe40000004100 */
[----:B------:R-:W-:Y:S01]  /*5470*/  @!P0 FMUL.FTZ R7, R24, R7 ;  /* 0x0000000718078220 */ /* 0x000fe20000410000 */
[----:B------:R-:W-:Y:S02]  /*5480*/  @!P0 HADD2.F32 R6, -RZ, R6.H1_H1 ;  /* 0x30000006ff068230 */ /* 0x000fe40000004100 */
[----:B------:R-:W-:Y:S01]  /*5490*/  @P1 FADD.FTZ R29, -R29, -RZ ;  /* 0x800000ff1d1d1221 */ /* 0x000fe20000010100 */
[----:B------:R-:W-:Y:S02]  /*54a0*/  @!P0 HADD2.F32 R27, -RZ, R93.H1_H1 ;  /* 0x3000005dff1b8230 */ /* 0x000fe40000004100 */
[----:B------:R-:W-:Y:S01]  /*54b0*/  @P1 FADD.FTZ R30, -R30, -RZ ;  /* 0x800000ff1e1e1221 */ /* 0x000fe20000010100 */
[----:B---3--:R-:W-:Y:S02]  /*54c0*/  @!P0 HADD2.F32 R24, -RZ, R36.H0_H0 ;  /* 0x20000024ff188230 */ /* 0x008fe40000004100 */
[----:B------:R-:W-:Y:S01]  /*54d0*/  @P1 FADD.FTZ R28, -R28, -RZ ;  /* 0x800000ff1c1c1221 */ /* 0x000fe20000010100 */
[----:B------:R-:W-:Y:S02]  /*54e0*/  @!P0 HADD2.F32 R31, -RZ, R38.H1_H1 ;  /* 0x30000026ff1f8230 */ /* 0x000fe40000004100 */
[----:B------:R-:W-:Y:S01]  /*54f0*/  @!P0 FMUL.FTZ R6, R6, R25 ;  /* 0x0000001906068220 */ /* 0x000fe20000410000 */
[--C-:B------:R-:W-:Y:S02]  /*5500*/  @!P0 HADD2.F32 R25, -RZ, R26.reuse.H1_H1 ;  /* 0x3000001aff198230 */ /* 0x100fe40000004100 */
[----:B------:R-:W-:Y:S01]  /*5510*/  @!P0 FMUL.FTZ R8, R21, R8 ;  /* 0x0000000815088220 */ /* 0x000fe20000410000 */
[----:B------:R-:W-:Y:S02]  /*5520*/  @!P0 HADD2.F32 R21, -RZ, R26.H0_H0 ;  /* 0x2000001aff158230 */ /* 0x000fe40000004100 */
[----:B------:R-:W-:Y:S01]  /*5530*/  @P1 FADD.FTZ R27, -R27, -RZ ;  /* 0x800000ff1b1b1221 */ /* 0x000fe20000010100 */
[----:B------:R-:W-:Y:S02]  /*5540*/  @!P0 HADD2.F32 R26, -RZ, R36.H1_H1 ;  /* 0x30000024ff1a8230 */ /* 0x000fe40000004100 */
[----:B------:R-:W-:Y:S01]  /*5550*/  @!P0 FMUL.FTZ R0, R0, R30 ;  /* 0x0000001e00008220 */ /* 0x000fe20000410000 */
[----:B------:R-:W-:Y:S01]  /*5560*/  @!P0 HADD2.F32 R30, -RZ, R38.H0_H0 ;  /* 0x20000026ff1e8230 */ /* 0x000fe20000004100 */
[----:B------:R-:W-:Y:S01]  /*5570*/  @!P0 MOV R36, R42 ;  /* 0x0000002a00248202 */ /* 0x000fe20000000f00 */
[----:B------:R-:W-:Y:S02]  /*5580*/  @!P0 HADD2.F32 R32, -RZ, R39.H0_H0 ;  /* 0x20000027ff208230 */ /* 0x000fe40000004100 */
[----:B------:R-:W-:Y:S01]  /*5590*/  @!P0 FMUL.FTZ R2, R2, R29 ;  /* 0x0000001d02028220 */ /* 0x000fe20000410000 */
[----:B------:R-:W-:Y:S01]  /*55a0*/  @!P0 FMUL.FTZ R3, R3, R28 ;  /* 0x0000001c03038220 */ /* 0x000fe20000410000 */
[--C-:B------:R-:W-:Y:S02]  /*55b0*/  @!P0 HADD2.F32 R28, -RZ, R37.reuse.H0_H0 ;  /* 0x20000025ff1c8230 */ /* 0x100fe40000004100 */
[----:B------:R-:W-:Y:S01]  /*55c0*/  @!P0 FMUL.FTZ R4, R4, R27 ;  /* 0x0000001b04048220 */ /* 0x000fe20000410000 */
[----:B------:R-:W-:Y:S01]  /*55d0*/  @!P0 HADD2.F32 R29, -RZ, R37.H1_H1 ;  /* 0x30000025ff1d8230 */ /* 0x000fe20000004100 */
[----:B------:R-:W-:Y:S01]  /*55e0*/  @!P0 MOV R37, R43 ;  /* 0x0000002b00258202 */ /* 0x000fe20000000f00 */
[--C-:B------:R-:W-:Y:S02]  /*55f0*/  @!P0 HADD2.F32 R27, -RZ, R44.reuse.H0_H0 ;  /* 0x2000002cff1b8230 */ /* 0x100fe40000004100 */
[----:B------:R-:W-:Y:S01]  /*5600*/  @!P0 FFMA.FTZ R0, R21, R24, R0 ;  /* 0x0000001815008223 */ /* 0x000fe20000010000 */
[----:B------:R-:W-:Y:S02]  /*5610*/  @!P0 HADD2.F32 R21, -RZ, R44.H1_H1 ;  /* 0x3000002cff158230 */ /* 0x000fe40000004100 */
[----:B------:R-:W-:Y:S01]  /*5620*/  @!P0 FFMA.FTZ R2, R25, R26, R2 ;  /* 0x0000001a19028223 */ /* 0x000fe20000010002 */
[--C-:B------:R-:W-:Y:S02]  /*5630*/  @!P0 HADD2.F32 R24, -RZ, R36.reuse.H0_H0 ;  /* 0x20000024ff188230 */ /* 0x100fe40000004100 */
[----:B------:R-:W-:Y:S01]  /*5640*/  @!P0 FFMA.FTZ R3, R27, R28, R3 ;  /* 0x0000001c1b038223 */ /* 0x000fe20000010003 */
[----:B------:R-:W-:Y:S02]  /*5650*/  @!P0 HADD2.F32 R25, -RZ, R36.H1_H1 ;  /* 0x30000024ff198230 */ /* 0x000fe40000004100 */
[----:B------:R-:W-:Y:S01]  /*5660*/  @!P0 FFMA.FTZ R4, R21, R29, R4 ;  /* 0x0000001d15048223 */ /* 0x000fe20000010004 */
[----:B------:R-:W-:Y:S01]  /*5670*/  @!P0 F2FP.F16.F32.PACK_AB R0, R2, R0 ;  /* 0x000000000200823e */ /* 0x000fe200000000ff */
[----:B------:R-:W-:Y:S02]  /*5680*/  @!P0 HADD2.F32 R26, -RZ, R37.H0_H0 ;  /* 0x20000025ff1a8230 */ /* 0x000fe40000004100 */
[----:B------:R-:W-:Y:S01]  /*5690*/  @!P0 FFMA.FTZ R5, R24, R30, R5 ;  /* 0x0000001e18058223 */ /* 0x000fe20000010005 */
[----:B------:R-:W-:Y:S01]  /*56a0*/  @!P0 HADD2.F32 R33, -RZ, R39.H1_H1 ;  /* 0x30000027ff218230 */ /* 0x000fe20000004100 */
[----:B------:R-:W-:Y:S01]  /*56b0*/  @!P0 F2FP.F16.F32.PACK_AB R3, R4, R3 ;  /* 0x000000030403823e */ /* 0x000fe200000000ff */
[----:B------:R-:W-:Y:S01]  /*56c0*/  @!P0 HADD2.F32 R27, -RZ, R37.H1_H1 ;  /* 0x30000025ff1b8230 */ /* 0x000fe20000004100 */
[----:B------:R-:W-:Y:S01]  /*56d0*/  @!P0 MOV R40, R0 ;  /* 0x0000000000288202 */ /* 0x000fe20000000f00 */
        /* <DEDUP_REMOVED lines=9> */
.L_x_7976:
[----:B------:R-:W-:Y:S05]  /*5770*/  BSYNC.RECONVERGENT B0 ;  /* 0x0000000000007941 */ /* 0x000fea0003800200 */
.L_x_7975:
[----:B------:R-:W-:Y:S04]  /*5780*/  BSSY.RECONVERGENT B0, `(.L_x_7977) ;  /* 0x000005b000007945 */ /* 0x000fe80003800200 */
[----:B------:R-:W-:Y:S05]  /*5790*/  @P3 BRA `(.L_x_7978) ;  /* 0x0000000400643947 */ /* 0x000fea0003800000 */
[----:B------:R-:W-:Y:S01]  /*57a0*/  ISETP.GE.AND P0, PT, R10, R11, PT ;  /* 0x0000000b0a00720c */ /* 0x000fe20003f06270 */
[----:B-1--4-:R-:W4:Y:S11]  /*57b0*/  LD.E.128 R40, desc[UR4][R22.64+0x40] ;  /* 0x0000400416287980 */ /* 0x012f36000c101d00 */
[----:B------:R-:W-:Y:S01]  /*57c0*/  @!UPT UIADD3 URZ, UPT, UPT, URZ, URZ, URZ ;  /* 0x000000fffffff290 */ /* 0x000fe2000fffe0ff */
[C---:B------:R-:W-:Y:S04]  /*57d0*/  @!P0 ISETP.GT.AND P1, PT, R19.reuse, 0x20, PT ;  /* 0x000000201300880c */ /* 0x040fe80003f24270 */
        /* <DEDUP_REMOVED lines=14> */
[----:B------:R-:W-:Y:S07]  /*58c0*/  ISETP.GT.AND P1, PT, R19, 0x20, !P0 ;  /* 0x000000201300780c */ /* 0x000fee0004724270 */
        /* <DEDUP_REMOVED lines=70> */
.L_x_7978:
[----:B------:R-:W-:Y:S05]  /*5d30*/  BSYNC.RECONVERGENT B0 ;  /* 0x0000000000007941 */ /* 0x000fea0003800200 */
.L_x_7977:
[----:B------:R-:W-:Y:S05]  /*5d40*/  @P2 BRA `(.L_x_7974) ;  /* 0x0000000400642947 */ /* 0x000fea0003800000 */
[----:B------:R-:W-:Y:S01]  /*5d50*/  ISETP.GE.AND P0, PT, R9, R11, PT ;  /* 0x0000000b0900720c */ /* 0x000fe20003f06270 */
[----:B------:R-:W5:Y:S11]  /*5d60*/  LD.E.128 R36, desc[UR4][R22.64+0x80] ;  /* 0x0000800416247980 */ /* 0x000f76000c101d00 */
[----:B------:R-:W-:Y:S01]  /*5d70*/  @!UPT UIADD3 URZ, UPT, UPT, URZ, URZ, URZ ;  /* 0x000000fffffff290 */ /* 0x000fe2000fffe0ff */
[C---:B------:R-:W-:Y:S04]  /*5d80*/  @!P0 ISETP.GT.AND P1, PT, R19.reuse, 0x40, PT ;  /* 0x000000401300880c */ /* 0x040fe80003f24270 */
[----:B------:R-:W-:Y:S02]  /*5d90*/  @!P0 SEL R0, R18, RZ, !P1 ;  /* 0x000000ff12008207 */ /* 0x000fe40004800000 */
[----:B-12---:R-:W-:Y:S02]  /*5da0*/  @!P0 SEL R3, R86, RZ, !P1 ;  /* 0x000000ff56038207 */ /* 0x006fe40004800000 */
[----:B------:R-:W-:Y:S02]  /*5db0*/  @!P0 IADD3 R0, P2, PT, R72, R0, RZ ;  /* 0x0000000048008210 */ /* 0x000fe40007f5e0ff */
[----:B------:R-:W-:Y:S02]  /*5dc0*/  @!P0 SEL R18, R20, R18, P1 ;  /* 0x0000001214128207 */ /* 0x000fe40000800000 */
[----:B------:R-:W-:Y:S02]  /*5dd0*/  @!P0 IADD3.X R3, PT, PT, R66, R3, RZ, P2, !PT ;  /* 0x0000000342038210 */ /* 0x000fe400017fe4ff */
[----:B------:R-:W-:Y:S01]  /*5de0*/  @!P0 SHF.L.U32 R2, R0, 0x1, RZ ;  /* 0x0000000100028819 */ /* 0x000fe200000006ff */
[----:B------:R-:W-:Y:S01]  /*5df0*/  @!P0 IMAD.WIDE R4, R18, 0x2, R22 ;  /* 0x0000000212048825 */ /* 0x000fe200078e0216 */
[----:B------:R-:W-:Y:S02]  /*5e00*/  @!P0 SHF.L.U64.HI R0, R0, 0x1, R3 ;  /* 0x0000000100008819 */ /* 0x000fe40000010203 */
[----:B----4-:R-:W-:Y:S03]  /*5e10*/  @!P0 IADD3 R40, P1, PT, R2, R59, RZ ;  /* 0x0000003b02288210 */ /* 0x010fe60007f3e0ff */
[----:B------:R-:W2:Y:S01]  /*5e20*/  @!P0 LD.E.128 R4, desc[UR4][R4.64+0x80] ;  /* 0x0000800404048980 */ /* 0x000ea2000c101d00 */
[----:B------:R-:W-:Y:S02]  /*5e30*/  @!P0 IADD3.X R41, PT, PT, R0, R58, RZ, P1, !PT ;  /* 0x0000003a00298210 */ /* 0x000fe40000ffe4ff */
[----:B------:R-:W-:Y:S04]  /*5e40*/  @!P0 IADD3 R2, P1, PT, R2, R61, RZ ;  /* 0x0000003d02028210 */ /* 0x000fe80007f3e0ff */
[----:B------:R-:W-:Y:S01]  /*5e50*/  @!P0 IADD3.X R3, PT, PT, R0, R60, RZ, P1, !PT ;  /* 0x0000003c00038210 */ /* 0x000fe20000ffe4ff */
[----:B------:R-:W4:Y:S01]  /*5e60*/  @!P0 LD.E.128 R40, desc[UR4][R40.64+0x80] ;  /* 0x0000800428288980 */ /* 0x000f22000c101d00 */
[----:B------:R-:W-:Y:S07]  /*5e70*/  ISETP.GT.AND P1, PT, R19, 0x40, !P0 ;  /* 0x000000401300780c */ /* 0x000fee0004724270 */
[----:B------:R1:W3:Y:S01]  /*5e80*/  @!P0 LD.E.128 R28, desc[UR4][R2.64+0x80] ;  /* 0x00008004021c8980 */ /* 0x0002e2000c101d00 */
[--C-:B--2---:R-:W-:Y:S01]  /*5e90*/  @!P0 HADD2.F32 R0, -RZ, R4.reuse.H0_H0 ;  /* 0x20000004ff008230 */ /* 0x104fe20000004100 */
[----:B-----5:R-:W-:Y:S01]  /*5ea0*/  @!P0 MOV R32, R37 ;  /* 0x0000002500208202 */ /* 0x020fe20000000f00 */
[----:B-1----:R-:W-:Y:S02]  /*5eb0*/  @!P0 HADD2.F32 R2, -RZ, R4.H1_H1 ;  /* 0x30000004ff028230 */ /* 0x002fe40000004100 */
[--C-:B------:R-:W-:Y:S02]  /*5ec0*/  @!P0 HADD2.F32 R3, -RZ, R5.reuse.H0_H0 ;  /* 0x20000005ff038230 */ /* 0x100fe40000004100 */
[----:B------:R-:W-:Y:S02]  /*5ed0*/  @!P0 HADD2.F32 R4, -RZ, R5.H1_H1 ;  /* 0x30000005ff048230 */ /* 0x000fe40000004100 */
[----:B----4-:R-:W-:Y:S02]  /*5ee0*/  @!P0 HADD2.F32 R20, -RZ, R42.H0_H0 ;  /* 0x2000002aff148230 */ /* 0x010fe40000004100 */
        /* <DEDUP_REMOVED lines=63> */
.L_x_7974:
[----:B------:R-:W-:Y:S05]  /*62e0*/  BSYNC.RECONVERGENT B1 ;  /* 0x0000000000017941 */ /* 0x000fea0003800200 */
.L_x_7973:
[----:B-12---:R-:W-:Y:S01]  /*62f0*/  MOV R5, R60 ;  /* 0x0000003c00057202 */ /* 0x006fe20000000f00 */
[----:B------:R-:W2:Y:S01]  /*6300*/  LD.E R0, desc[UR4][R84.64+0xd0] ;  /* 0x0000d00454007980 */ /* 0x000ea2000c101900 */
[----:B------:R-:W-:Y:S01]  /*6310*/  MOV R3, R58 ;  /* 0x0000003a00037202 */ /* 0x000fe20000000f00 */
[----:B------:R-:W-:Y:S02]  /*6320*/  IMAD.MOV.U32 R4, RZ, RZ, R61 ;  /* 0x000000ffff047224 */ /* 0x000fe400078e003d */
[----:B------:R-:W-:Y:S02]  /*6330*/  IMAD.MOV.U32 R2, RZ, RZ, R59 ;  /* 0x000000ffff027224 */ /* 0x000fe400078e003b */
[----:B--2---:R-:W-:Y:S05]  /*6340*/  IMAD.U32 R0, R0, -0x20, RZ ;  /* 0xffffffe000007824 */ /* 0x004fea00078e00ff */
[C---:B------:R-:W-:Y:S02]  /*6350*/  LEA R61, P1, R0.reuse, R4, 0x1 ;  /* 0x00000004003d7211 */ /* 0x040fe400078208ff */
[C---:B------:R-:W-:Y:S02]  /*6360*/  LEA R59, P0, R0.reuse, R2, 0x1 ;  /* 0x00000002003b7211 */ /* 0x040fe400078008ff */
[C---:B------:R-:W-:Y:S02]  /*6370*/  LEA.HI.X.SX32 R60, R0.reuse, R5, 0x1, P1 ;  /* 0x00000005003c7211 */ /* 0x040fe400008f0eff */
[----:B------:R-:W-:Y:S09]  /*6380*/  LEA.HI.X.SX32 R58, R0, R3, 0x1, P0 ;  /* 0x00000003003a7211 */ /* 0x000ff200000f0eff */
.L_x_7953:
[----:B------:R-:W-:Y:S05]  /*6390*/  BSYNC.RECONVERGENT B2 ;  /* 0x0000000000027941 */ /* 0x000fea0003800200 */
.L_x_7949:
        /* <DEDUP_REMOVED lines=16> */
[----:B------:R-:W-:Y:S02]  /*64a0*/  @!P3 IADD3 R2, P0, PT, R80, R2, RZ ;  /* 0x000000025002b210 */ /* 0x000fe40007f1e0ff */
[----:B------:R-:W-:Y:S02]  /*64b0*/  @!P3 SHF.R.S64 R5, R5, 0x1f, R0 ;  /* 0x0000001f0505b819 */ /* 0x000fe40000001000 */
[----:B------:R-:W-:Y:S01]  /*64c0*/  @!P3 LEA.HI.X.SX32 R3, R3, R81, 0x1, P0 ;  /* 0x000000510303b211 */ /* 0x000fe200000f0eff */
[----:B------:R-:W-:Y:S01]  /*64d0*/  @!P3 IMAD.MOV.U32 R80, RZ, RZ, R2 ;  /* 0x000000ffff50b224 */ /* 0x000fe200078e0002 */
[----:B------:R-:W-:Y:S02]  /*64e0*/  IADD3 R14, P2, PT, R14, R6, RZ ;  /* 0x000000060e0e7210 */ /* 0x000fe40007f5e0ff */
[----:B------:R-:W-:Y:S01]  /*64f0*/  @!P3 IADD3 R63, P1, PT, R5, R63, RZ ;  /* 0x0000003f053fb210 */ /* 0x000fe20007f3e0ff */
[----:B------:R-:W-:Y:S01]  /*6500*/  @!P3 IMAD.MOV.U32 R81, RZ, RZ, R3 ;  /* 0x000000ffff51b224 */ /* 0x000fe200078e0003 */
[----:B------:R-:W-:Y:S02]  /*6510*/  LEA.HI.X.SX32 R15, R4, R15, 0x1, P2 ;  /* 0x0000000f040f7211 */ /* 0x000fe400010f0eff */
[----:B------:R-:W-:Y:S01]  /*6520*/  @!P3 LEA.HI.X.SX32 R62, R0, R62, 0x1, P1 ;  /* 0x0000003e003eb211 */ /* 0x000fe200008f0eff */
[----:B------:R-:W-:Y:S08]  /*6530*/  @!P3 BRA `(.L_x_7980) ;  /* 0x000000040034b947 */ /* 0x000ff00003800000 */
[----:B------:R-:W-:Y:S11]  /*6540*/  ISETP.GT.AND P0, PT, R69, R51, PT ;  /* 0x000000334500720c */ /* 0x000ff60003f04270 */
[----:B------:R-:W-:Y:S02]  /*6550*/  @!UPT UIADD3 URZ, UPT, UPT, URZ, URZ, URZ ;  /* 0x000000fffffff290 */ /* 0x000fe4000fffe0ff */
[----:B------:R-:W-:Y:S05]  /*6560*/  @!P0 BRA `(.L_x_7980) ;  /* 0x0000000400288947 */ /* 0x000fea0003800000 */
[----:B------:R-:W2:Y:S01]  /*6570*/  LD.E R2, desc[UR4][R84.64+0x170] ;  /* 0x0001700454027980 */ /* 0x000ea2000c101900 */
[----:B------:R-:W-:Y:S02]  /*6580*/  MOV R18, RZ ;  /* 0x000000ff00127202 */ /* 0x000fe40000000f00 */
[----:B------:R-:W-:Y:S01]  /*6590*/  IABS R3, R73 ;  /* 0x0000004900037213 */ /* 0x000fe20000000000 */
[----:B------:R-:W3:Y:S01]  /*65a0*/  LD.E.64 R24, desc[UR4][R84.64+0x40] ;  /* 0x0000400454187980 */ /* 0x000ee2000c101b00 */
[----:B------:R-:W-:Y:S05]  /*65b0*/  IABS R6, R57 ;  /* 0x0000003900067213 */ /* 0x000fea0000000000 */
[----:B------:R-:W4:Y:S06]  /*65c0*/  LD.E.64 R22, desc[UR4][R84.64+0x20] ;  /* 0x0000200454167980 */ /* 0x000f2c000c101b00 */
[----:B------:R-:W4:Y:S01]  /*65d0*/  LD.E.64 R20, desc[UR4][R84.64+0x28] ;  /* 0x0000280454147980 */ /* 0x000f22000c101b00 */
[-C--:B--2---:R-:W-:Y:S02]  /*65e0*/  IABS R7, R2.reuse ;  /* 0x0000000200077213 */ /* 0x084fe40000000000 */
[----:B------:R-:W-:Y:S02]  /*65f0*/  IABS R5, R2 ;  /* 0x0000000200057213 */ /* 0x000fe40000000000 */
[----:B------:R-:W1:Y:S03]  /*6600*/  I2F.RP R0, R7 ;  /* 0x0000000700007306 */ /* 0x000e660000209400 */
[----:B------:R-:W-:Y:S07]  /*6610*/  IMAD.MOV R5, RZ, RZ, -R5 ;  /* 0x000000ffff057224 */ /* 0x000fee00078e0a05 */
[----:B-1----:R-:W1:Y:S02]  /*6620*/  MUFU.RCP R0, R0 ;  /* 0x0000000000007308 */ /* 0x002e640000001000 */
[----:B-1----:R-:W-:Y:S08]  /*6630*/  VIADD R0, R0, 0xffffffe ;  /* 0x0ffffffe00007836 */ /* 0x002ff00000000000 */
[----:B------:R-:W1:Y:S02]  /*6640*/  F2I.FTZ.U32.TRUNC.NTZ R19, R0 ;  /* 0x0000000000137305 */ /* 0x000e64000021f000 */
[--C-:B-1----:R-:W-:Y:S04]  /*6650*/  IMAD.MOV R4, RZ, RZ, -R19.reuse ;  /* 0x000000ffff047224 */ /* 0x102fe800078e0a13 */
[----:B------:R-:W-:Y:S04]  /*6660*/  IMAD R4, R4, R7, RZ ;  /* 0x0000000704047224 */ /* 0x000fe800078e02ff */
[----:B------:R-:W-:Y:S02]  /*6670*/  IMAD.HI.U32 R4, R19, R4, R18 ;  /* 0x0000000413047227 */ /* 0x000fe400078e0012 */
[----:B------:R-:W2:Y:S04]  /*6680*/  LD.E.64 R18, desc[UR4][R84.64+0x38] ;  /* 0x0000380454127980 */ /* 0x000ea8000c101b00 */
[----:B------:R-:W-:Y:S04]  /*6690*/  IMAD.HI.U32 R0, R4, R3, RZ ;  /* 0x0000000304007227 */ /* 0x000fe800078e00ff */
[----:B------:R-:W-:Y:S02]  /*66a0*/  IMAD R3, R0, R5, R3 ;  /* 0x0000000500037224 */ /* 0x000fe400078e0203 */
[----:B------:R-:W-:Y:S03]  /*66b0*/  IMAD.HI.U32 R4, R4, R6, RZ ;  /* 0x0000000604047227 */ /* 0x000fe600078e00ff */
[----:B------:R-:W-:Y:S01]  /*66c0*/  ISETP.GT.U32.AND P0, PT, R7, R3, PT ;  /* 0x000000030700720c */ /* 0x000fe20003f04070 */
[----:B------:R-:W-:Y:S01]  /*66d0*/  IMAD R6, R4, R5, R6 ;  /* 0x0000000504067224 */ /* 0x000fe200078e0206 */
[----:B------:R-:W-:Y:S04]  /*66e0*/  LOP3.LUT R5, R57, R2, RZ, 0x3c, !PT ;  /* 0x0000000239057212 */ /* 0x000fe800078e3cff */
[----:B------:R-:W-:Y:S02]  /*66f0*/  ISETP.GT.U32.AND P3, PT, R7, R6, PT ;  /* 0x000000060700720c */ /* 0x000fe40003f64070 */
[----:B------:R-:W-:Y:S05]  /*6700*/  ISETP.GE.AND P2, PT, R5, RZ, PT ;  /* 0x000000ff0500720c */ /* 0x000fea0003f46270 */
[----:B------:R-:W-:Y:S02]  /*6710*/  @!P0 IMAD.IADD R3, R3, 0x1, -R7 ;  /* 0x0000000103038824 */ /* 0x000fe400078e0a07 */
[----:B------:R-:W-:Y:S01]  /*6720*/  @!P0 VIADD R0, R0, 0x1 ;  /* 0x0000000100008836 */ /* 0x000fe20000000000 */
[----:B------:R-:W-:Y:S02]  /*6730*/  ISETP.NE.AND P0, PT, R2, RZ, PT ;  /* 0x000000ff0200720c */ /* 0x000fe40003f05270 */
[-C--:B------:R-:W-:Y:S01]  /*6740*/  ISETP.GE.U32.AND P4, PT, R3, R7.reuse, PT ;  /* 0x000000070300720c */ /* 0x080fe20003f86070 */
[----:B------:R-:W-:Y:S01]  /*6750*/  @!P3 VIADD R4, R4, 0x1 ;  /* 0x000000010404b836 */ /* 0x000fe20000000000 */
[-C--:B------:R-:W-:Y:S02]  /*6760*/  @!P3 IADD3 R6, PT, PT, R6, -R7.reuse, RZ ;  /* 0x800000070606b210 */ /* 0x080fe40007ffe0ff */
[-C--:B------:R-:W-:Y:S02]  /*6770*/  LOP3.LUT R3, R73, R2.reuse, RZ, 0x3c, !PT ;  /* 0x0000000249037212 */ /* 0x080fe400078e3cff */
[----:B------:R-:W-:Y:S02]  /*6780*/  ISETP.GE.U32.AND P5, PT, R6, R7, PT ;  /* 0x000000070600720c */ /* 0x000fe40003fa6070 */
[----:B------:R-:W-:Y:S02]  /*6790*/  ISETP.GE.AND P1, PT, R3, RZ, PT ;  /* 0x000000ff0300720c */ /* 0x000fe40003f26270 */
[----:B------:R-:W-:Y:S03]  /*67a0*/  LOP3.LUT R3, RZ, R2, RZ, 0x33, !PT ;  /* 0x00000002ff037212 */ /* 0x000fe600078e33ff */
[----:B------:R-:W-:Y:S06]  /*67b0*/  @P4 IADD3 R0, PT, PT, R0, 0x1, RZ ;  /* 0x0000000100004810 */ /* 0x000fec0007ffe0ff */
[----:B------:R-:W-:Y:S02]  /*67c0*/  @P5 VIADD R4, R4, 0x1 ;  /* 0x0000000104045836 */ /* 0x000fe40000000000 */
[----:B------:R-:W-:Y:S03]  /*67d0*/  @!P1 IMAD.MOV R0, RZ, RZ, -R0 ;  /* 0x000000ffff009224 */ /* 0x000fe600078e0a00 */
[----:B------:R-:W-:Y:S02]  /*67e0*/  @!P2 IADD3 R4, PT, PT, -R4, RZ, RZ ;  /* 0x000000ff0404a210 */ /* 0x000fe40007ffe1ff */
[C---:B------:R-:W-:Y:S02]  /*67f0*/  SEL R0, R3.reuse, R0, !P0 ;  /* 0x0000000003007207 */ /* 0x040fe40004000000 */
[----:B------:R-:W-:Y:S02]  /*6800*/  SEL R3, R3, R4, !P0 ;  /* 0x0000000403037207 */ /* 0x000fe40004000000 */
[CC--:B------:R-:W-:Y:S02]  /*6810*/  LEA R4, P1, R0.reuse, R148.reuse, 0x2 ;  /* 0x0000009400047211 */ /* 0x0c0fe400078210ff */
[C---:B------:R-:W-:Y:S02]  /*6820*/  LEA R6, P0, R3.reuse, R148, 0x2 ;  /* 0x0000009403067211 */ /* 0x040fe400078010ff */
[-C--:B------:R-:W-:Y:S01]  /*6830*/  LEA.HI.X.SX32 R5, R0, R149.reuse, 0x2, P1 ;  /* 0x0000009500057211 */ /* 0x080fe200008f16ff */
[C---:B------:R-:W-:Y:S01]  /*6840*/  IMAD.IADD R0, R3.reuse, 0x1, -R0 ;  /* 0x0000000103007824 */ /* 0x040fe200078e0a00 */
[----:B------:R-:W-:Y:S03]  /*6850*/  LEA.HI.X.SX32 R7, R3, R149, 0x2, P0 ;  /* 0x0000009503077211 */ /* 0x000fe600000f16ff */
[----:B------:R-:W-:Y:S01]  /*6860*/  IMAD R0, R0, R2, -0x40 ;  /* 0xffffffc000007424 */ /* 0x000fe200078e0202 */
[----:B------:R-:W4:Y:S03]  /*6870*/  LD.E R5, desc[UR4][R4.64] ;  /* 0x0000000404057980 */ /* 0x000f26000c101900 */
[-C--:B---3--:R-:W-:Y:S01]  /*6880*/  IMAD R3, R25, R0.reuse, RZ ;  /* 0x0000000019037224 */ /* 0x088fe200078e02ff */
[----:B------:R-:W-:Y:S01]  /*6890*/  SHF.R.S32.HI R2, RZ, 0x1f, R0 ;  /* 0x0000001fff027819 */ /* 0x000fe20000011400 */
[C---:B------:R-:W-:Y:S01]  /*68a0*/  IMAD.WIDE.U32 R26, R24.reuse, R0, RZ ;  /* 0x00000000181a7225 */ /* 0x040fe200078e00ff */
[----:B------:R-:W4:Y:S03]  /*68b0*/  LD.E R4, desc[UR4][R6.64] ;  /* 0x0000000406047980 */ /* 0x000f26000c101900 */
[----:B----4-:R-:W-:Y:S02]  /*68c0*/  IMAD.IADD R6, R5, 0x1, -R4 ;  /* 0x0000000105067824 */ /* 0x010fe400078e0a04 */
[----:B------:R-:W-:Y:S02]  /*68d0*/  IMAD R4, R24, R2, R3 ;  /* 0x0000000218047224 */ /* 0x000fe400078e0203 */
[-C--:B------:R-:W-:Y:S01]  /*68e0*/  IMAD R3, R23, R6.reuse, RZ ;  /* 0x0000000617037224 */ /* 0x080fe200078e02ff */
[----:B------:R-:W-:Y:S01]  /*68f0*/  SHF.R.S32.HI R5, RZ, 0x1f, R6 ;  /* 0x0000001fff057819 */ /* 0x000fe20000011406 */
[C---:B------:R-:W-:Y:S01]  /*6900*/  IMAD.WIDE.U32 R24, R22.reuse, R6, RZ ;  /* 0x0000000616187225 */ /* 0x040fe200078e00ff */
[----:B------:R-:W-:Y:S03]  /*6910*/  IADD3 R23, PT, PT, R27, R4, RZ ;  /* 0x000000041b177210 */ /* 0x000fe60007ffe0ff */
[----:B------:R-:W-:Y:S01]  /*6920*/  IMAD R3, R22, R5, R3 ;  /* 0x0000000516037224 */ /* 0x000fe200078e0203 */
[----:B------:R-:W-:Y:S03]  /*6930*/  MOV R22, R26 ;  /* 0x0000001a00167202 */ /* 0x000fe60000000f00 */
[----:B------:R-:W-:Y:S02]  /*6940*/  IMAD.IADD R25, R25, 0x1, R3 ;  /* 0x0000000119197824 */ /* 0x000fe400078e0203 */
[----:B------:R-:W-:Y:S04]  /*6950*/  IMAD.WIDE.U32 R22, R6, R20, R22 ;  /* 0x0000001406167225 */ /* 0x000fe800078e0016 */
[----:B------:R-:W-:Y:S01]  /*6960*/  IMAD R6, R21, R6, RZ ;  /* 0x0000000615067224 */ /* 0x000fe200078e02ff */
[----:B------:R-:W-:Y:S01]  /*6970*/  LEA R63, P1, R22, R63, 0x1 ;  /* 0x0000003f163f7211 */ /* 0x000fe200078208ff */
[----:B--2---:R-:W-:Y:S02]  /*6980*/  IMAD R3, R19, R0, RZ ;  /* 0x0000000013037224 */ /* 0x004fe400078e02ff */
        /* <DEDUP_REMOVED lines=8> */
.L_x_7980:
[----:B------:R-:W-:Y:S05]  /*6a10*/  BSYNC.RECONVERGENT B0 ;  /* 0x0000000000007941 */ /* 0x000fea0003800200 */
.L_x_7979:
[----:B------:R-:W-:Y:S11]  /*6a20*/  ISETP.GT.AND P0, PT, R69, R51, PT ;  /* 0x000000334500720c */ /* 0x000ff60003f04270 */
[----:B------:R-:W-:Y:S02]  /*6a30*/  @!UPT UIADD3 URZ, UPT, UPT, URZ, URZ, URZ ;  /* 0x000000fffffff290 */ /* 0x000fe4000fffe0ff */
[----:B------:R-:W-:Y:S05]  /*6a40*/  @P0 BRA `(.L_x_7981) ;  /* 0xffffffb800840947 */ /* 0x000fea000383ffff */
.L_x_7944:
        /* <DEDUP_REMOVED lines=29> */
.L_x_7986:
[----:B------:R3:W-:Y:S02]  /*6c20*/  STS.128 [R90+0x2000], RZ ;  /* 0x002000ff5a007388 */ /* 0x0007e40000000c00 */
.L_x_7985:
[----:B------:R-:W-:Y:S05]  /*6c30*/  BSYNC.RECONVERGENT B0 ;  /* 0x0000000000007941 */ /* 0x000fea0003800200 */
.L_x_7984:
        /* <DEDUP_REMOVED lines=24> */
.L_x_7988:
[----:B------:R1:W-:Y:S01]  /*6dc0*/  STS.128 [R90+0x2800], RZ ;  /* 0x002800ff5a007388 */ /* 0x0003e20000000c00 */
[----:B------:R-:W-:Y:S05]  /*6dd0*/  BRA `(.L_x_7987) ;  /* 0x0000003c00547947 */ /* 0x000fea0003800000 */
.L_x_7983:
        /* <DEDUP_REMOVED lines=46> */
[----:B-----5:R-:W-:Y:S02]  /*70c0*/  MOV R31, R17 ;  /* 0x00000011001f7202 */ /* 0x020fe40000000f00 */
[----:B------:R-:W-:Y:S02]  /*70d0*/  MOV R17, R19 ;  /* 0x0000001300117202 */ /* 0x000fe40000000f00 */
[----:B------:R-:W-:Y:S01]  /*70e0*/  MOV R29, R18 ;  /* 0x00000012001d7202 */ /* 0x000fe20000000f00 */
[----:B------:R-:W-:-:S02]  /*70f0*/  HADD2.F32 R30, -RZ, R31.H0_H0 ;  /* 0x2000001fff1e7230 */ /* 0x000fc40000004100 */
[----:B------:R-:W-:Y:S02]  /*7100*/  HADD2.F32 R28, -RZ, R17.H1_H1 ;  /* 0x30000011ff1c7230 */ /* 0x000fe40000004100 */
[----:B------:R-:W-:Y:S02]  /*7110*/  HADD2.F32 R31, -RZ, R31.H1_H1 ;  /* 0x3000001fff1f7230 */ /* 0x000fe40000004100 */
[----:B------:R-:W-:Y:S02]  /*7120*/  HADD2.F32 R33, -RZ, R17.H0_H0 ;  /* 0x20000011ff217230 */ /* 0x000fe40000004100 */
[----:B---3--:R-:W-:Y:S02]  /*7130*/  HADD2.F32 R18, -RZ, R5.H1_H1 ;  /* 0x30000005ff127230 */ /* 0x008fe40000004100 */
[----:B------:R-:W-:Y:S02]  /*7140*/  HADD2.F32 R19, -RZ, R4.H1_H1 ;  /* 0x30000004ff137230 */ /* 0x000fe40000004100 */
[----:B----4-:R-:W-:-:S02]  /*7150*/  HADD2.F32 R26, -RZ, R7.H1_H1 ;  /* 0x30000007ff1a7230 */ /* 0x010fc40000004100 */
[C---:B------:R-:W-:Y:S01]  /*7160*/  FMUL.FTZ R17, R28.reuse, R18 ;  /* 0x000000121c117220 */ /* 0x040fe20000410000 */
[--C-:B------:R-:W-:Y:S02]  /*7170*/  HADD2.F32 R27, -RZ, R6.reuse.H1_H1 ;  /* 0x30000006ff1b7230 */ /* 0x100fe40000004100 */
[C---:B------:R-:W-:Y:S01]  /*7180*/  FMUL.FTZ R32, R31.reuse, R19 ;  /* 0x000000131f207220 */ /* 0x040fe20000410000 */
[----:B------:R-:W-:Y:S02]  /*7190*/  HADD2.F32 R6, -RZ, R6.H0_H0 ;  /* 0x20000006ff067230 */ /* 0x000fe40000004100 */
[----:B------:R-:W-:Y:S01]  /*71a0*/  FMUL.FTZ R28, R28, R26 ;  /* 0x0000001a1c1c7220 */ /* 0x000fe20000410000 */
[----:B------:R-:W-:Y:S02]  /*71b0*/  HADD2.F32 R4, -RZ, R4.H0_H0 ;  /* 0x20000004ff047230 */ /* 0x000fe40000004100 */
[----:B------:R-:W-:Y:S01]  /*71c0*/  FMUL.FTZ R31, R31, R27 ;  /* 0x0000001b1f1f7220 */ /* 0x000fe20000410000 */
[----:B------:R-:W-:-:S02]  /*71d0*/  HADD2.F32 R5, -RZ, R5.H0_H0 ;  /* 0x20000005ff057230 */ /* 0x000fc40000004100 */
[C---:B------:R-:W-:Y:S01]  /*71e0*/  FFMA.FTZ R28, R33.reuse, R18, R28 ;  /* 0x00000012211c7223 */ /* 0x040fe2000001001c */
[--C-:B------:R-:W-:Y:S02]  /*71f0*/  HADD2.F32 R18, -RZ, R16.reuse.H1_H1 ;  /* 0x30000010ff127230 */ /* 0x100fe40000004100 */
[C---:B------:R-:W-:Y:S01]  /*7200*/  FFMA.FTZ R31, R30.reuse, R19, R31 ;  /* 0x000000131e1f7223 */ /* 0x040fe2000001001f */
[----:B------:R-:W-:Y:S02]  /*7210*/  HADD2.F32 R19, -RZ, R29.H1_H1 ;  /* 0x3000001dff137230 */ /* 0x000fe40000004100 */
[----:B------:R-:W-:Y:S01]  /*7220*/  FFMA.FTZ R32, R30, R27, -R32 ;  /* 0x0000001b1e207223 */ /* 0x000fe20000010820 */
[----:B------:R-:W-:Y:S02]  /*7230*/  HADD2.F32 R7, -RZ, R7.H0_H0 ;  /* 0x20000007ff077230 */ /* 0x000fe40000004100 */
[----:B------:R-:W-:Y:S01]  /*7240*/  FFMA.FTZ R17, R33, R26, -R17 ;  /* 0x0000001a21117223 */ /* 0x000fe20000010811 */
[----:B------:R-:W-:-:S02]  /*7250*/  HADD2.F32 R16, -RZ, R16.H0_H0 ;  /* 0x20000010ff107230 */ /* 0x000fc40000004100 */
        /* <DEDUP_REMOVED lines=15> */
[----:B------:R-:W-:-:S02]  /*7350*/  MOV R19, R28 ;  /* 0x0000001c00137202 */ /* 0x000fc40000000f00 */
.L_x_7995:
[----:B------:R-:W-:Y:S05]  /*7360*/  BSYNC.RECONVERGENT B0 ;  /* 0x0000000000007941 */ /* 0x000fea0003800200 */
.L_x_7994:
[----:B-----5:R-:W-:Y:S01]  /*7370*/  IMAD.MOV.U32 R6, RZ, RZ, R18 ;  /* 0x000000ffff067224 */ /* 0x020fe200078e0012 */
[----:B------:R-:W-:Y:S01]  /*7380*/  MOV R4, R16 ;  /* 0x0000001000047202 */ /* 0x000fe20000000f00 */
[----:B------:R-:W-:Y:S01]  /*7390*/  IMAD.MOV.U32 R7, RZ, RZ, R19 ;  /* 0x000000ffff077224 */ /* 0x000fe200078e0013 */
[----:B------:R-:W-:Y:S02]  /*73a0*/  MOV R5, R17 ;  /* 0x0000001100057202 */ /* 0x000fe40000000f00 */
.L_x_7993:
[----:B------:R-:W-:Y:S05]  /*73b0*/  BSYNC.RECONVERGENT B1 ;  /* 0x0000000000017941 */ /* 0x000fea0003800200 */
.L_x_7992:
        /* <DEDUP_REMOVED lines=20> */
[----:B--2---:R-:W-:-:S02]  /*7500*/  HADD2.F32 R26, -RZ, R7.H1_H1 ;  /* 0x30000007ff1a7230 */ /* 0x004fc40000004100 */
        /* <DEDUP_REMOVED lines=32> */
.L_x_7999:
[----:B------:R-:W-:Y:S05]  /*7710*/  BSYNC.RECONVERGENT B0 ;  /* 0x0000000000007941 */ /* 0x000fea0003800200 */
.L_x_7998:
[----:B-----5:R1:W-:Y:S02]  /*7720*/  STS.128 [R90+0x1000], R16 ;  /* 0x001000105a007388 */ /* 0x0203e40000000c00 */
.L_x_7997:
[----:B------:R-:W-:Y:S05]  /*7730*/  BSYNC.RECONVERGENT B1 ;  /* 0x0000000000017941 */ /* 0x000fea0003800200 */
.L_x_7996:
        /* <DEDUP_REMOVED lines=8> */
[----:B------:R-:W4:Y:S01]  /*77c0*/  LD.E.64 R6, desc[UR4][R22.64+0x40] ;  /* 0x0000400416067980 */ /* 0x000f22000c101b00 */
[----:B-----5:R-:W-:Y:S02]  /*77d0*/  MOV R27, R17 ;  /* 0x00000011001b7202 */ /* 0x020fe40000000f00 */
[----:B------:R-:W-:-:S03]  /*77e0*/  MOV R17, R19 ;  /* 0x0000001300117202 */ /* 0x000fc60000000f00 */
[--C-:B------:R-:W-:Y:S02]  /*77f0*/  HADD2.F32 R26, -RZ, R27.reuse.H0_H0 ;  /* 0x2000001bff1a7230 */ /* 0x100fe40000004100 */
[----:B------:R-:W-:Y:S02]  /*7800*/  HADD2.F32 R27, -RZ, R27.H1_H1 ;  /* 0x3000001bff1b7230 */ /* 0x000fe40000004100 */
[--C-:B------:R-:W-:Y:S01]  /*7810*/  HADD2.F32 R29, -RZ, R17.reuse.H0_H0 ;  /* 0x20000011ff1d7230 */ /* 0x100fe20000004100 */
[----:B---3--:R-:W-:Y:S01]  /*7820*/  MOV R25, R18 ;  /* 0x0000001200197202 */ /* 0x008fe20000000f00 */
[----:B------:R-:W-:Y:S02]  /*7830*/  HADD2.F32 R24, -RZ, R17.H1_H1 ;  /* 0x30000011ff187230 */ /* 0x000fe40000004100 */
[----:B--2---:R-:W-:Y:S02]  /*7840*/  HADD2.F32 R18, -RZ, R5.H1_H1 ;  /* 0x30000005ff127230 */ /* 0x004fe40000004100 */
[----:B------:R-:W-:-:S02]  /*7850*/  HADD2.F32 R19, -RZ, R4.H1_H1 ;  /* 0x30000004ff137230 */ /* 0x000fc40000004100 */
[----:B----4-:R-:W-:Y:S02]  /*7860*/  HADD2.F32 R22, -RZ, R7.H1_H1 ;  /* 0x30000007ff167230 */ /* 0x010fe40000004100 */
        /* <DEDUP_REMOVED lines=32> */
.L_x_8001:
[----:B------:R-:W-:Y:S05]  /*7a70*/  BSYNC.RECONVERGENT B0 ;  /* 0x0000000000007941 */ /* 0x000fea0003800200 */
.L_x_8000:
[----:B-----5:R1:W-:Y:S02]  /*7a80*/  STS.128 [R90+0x2000], R16 ;  /* 0x002000105a007388 */ /* 0x0203e40000000c00 */
.L_x_7991:
[----:B------:R-:W-:Y:S05]  /*7a90*/  BSYNC.RECONVERGENT B2 ;  /* 0x0000000000027941 */ /* 0x000fea0003800200 */
.L_x_7990:
        /* <DEDUP_REMOVED lines=14> */
[C---:B------:R-:W-:Y:S02]  /*7b80*/  SHF.L.U32 R6, R5.reuse, 0x1, RZ ;  /* 0x0000000105067819 */ /* 0x040fe400000006ff */
[----:B------:R-:W-:Y:S02]  /*7b90*/  LEA.HI.X.SX32 R4, R8, R20, 0x1, P0 ;  /* 0x0000001408047211 */ /* 0x000fe400000f0eff */
[-C--:B------:R-:W-:Y:S02]  /*7ba0*/  IADD3 R24, P1, PT, R2, R6.reuse, RZ ;  /* 0x0000000602187210 */ /* 0x080fe40007f3e0ff */
[----:B------:R-:W-:Y:S02]  /*7bb0*/  SHF.L.U64.HI R4, R5, 0x1, R4 ;  /* 0x0000000105047819 */ /* 0x000fe40000010204 */
[----:B------:R-:W-:Y:S02]  /*7bc0*/  IADD3 R6, P0, PT, R14, R6, RZ ;  /* 0x000000060e067210 */ /* 0x000fe40007f1e0ff */
[----:B------:R-:W-:-:S02]  /*7bd0*/  IADD3.X R25, PT, PT, R3, R4, RZ, P1, !PT ;  /* 0x0000000403197210 */ /* 0x000fc40000ffe4ff */
[----:B------:R-:W-:-:S05]  /*7be0*/  IADD3.X R7, PT, PT, R15, R4, RZ, P0, !PT ;  /* 0x000000040f077210 */ /* 0x000fca00007fe4ff */
[----:B------:R-:W3:Y:S04]  /*7bf0*/  LD.E.64 R4, desc[UR4][R6.64] ;  /* 0x0000000406047980 */ /* 0x000ee8000c101b00 */
        /* <DEDUP_REMOVED lines=9> */
[--C-:B------:R-:W-:Y:S02]  /*7c90*/  HADD2.F32 R19, -RZ, R4.reuse.H1_H1 ;  /* 0x30000004ff137230 */ /* 0x100fe40000004100 */
[----:B------:R-:W-:-:S02]  /*7ca0*/  HADD2.F32 R4, -RZ, R4.H0_H0 ;  /* 0x20000004ff047230 */ /* 0x000fc40000004100 */
[C---:B------:R-:W-:Y:S01]  /*7cb0*/  FMUL.FTZ R17, R26.reuse, R18 ;  /* 0x000000121a117220 */ /* 0x040fe20000410000 */
[----:B------:R-:W-:Y:S02]  /*7cc0*/  HADD2.F32 R5, -RZ, R5.H0_H0 ;  /* 0x20000005ff057230 */ /* 0x000fe40000004100 */
[----:B------:R-:W-:Y:S01]  /*7cd0*/  FMUL.FTZ R30, R29, R19 ;  /* 0x000000131d1e7220 */ /* 0x000fe20000410000 */
[--C-:B--2---:R-:W-:Y:S02]  /*7ce0*/  HADD2.F32 R24, -RZ, R7.reuse.H1_H1 ;  /* 0x30000007ff187230 */ /* 0x104fe40000004100 */
[--C-:B------:R-:W-:Y:S02]  /*7cf0*/  HADD2.F32 R25, -RZ, R6.reuse.H1_H1 ;  /* 0x30000006ff197230 */ /* 0x100fe40000004100 */
[----:B------:R-:W-:Y:S02]  /*7d00*/  HADD2.F32 R6, -RZ, R6.H0_H0 ;  /* 0x20000006ff067230 */ /* 0x000fe40000004100 */
[----:B------:R-:W-:Y:S01]  /*7d10*/  FMUL.FTZ R26, R26, R24 ;  /* 0x000000181a1a7220 */ /* 0x000fe20000410000 */
[----:B------:R-:W-:-:S02]  /*7d20*/  HADD2.F32 R7, -RZ, R7.H0_H0 ;  /* 0x20000007ff077230 */ /* 0x000fc40000004100 */
[-C--:B------:R-:W-:Y:S01]  /*7d30*/  FMUL.FTZ R29, R29, R25.reuse ;  /* 0x000000191d1d7220 */ /* 0x080fe20000410000 */
[C---:B------:R-:W-:Y:S01]  /*7d40*/  FFMA.FTZ R30, R28.reuse, R25, -R30 ;  /* 0x000000191c1e7223 */ /* 0x040fe2000001081e */
[C---:B------:R-:W-:Y:S01]  /*7d50*/  FFMA.FTZ R26, R31.reuse, R18, R26 ;  /* 0x000000121f1a7223 */ /* 0x040fe2000001001a */
[--C-:B------:R-:W-:Y:S02]  /*7d60*/  HADD2.F32 R18, -RZ, R16.reuse.H1_H1 ;  /* 0x30000010ff127230 */ /* 0x100fe40000004100 */
[----:B------:R-:W-:Y:S01]  /*7d70*/  FFMA.FTZ R29, R28, R19, R29 ;  /* 0x000000131c1d7223 */ /* 0x000fe2000001001d */
[--C-:B------:R-:W-:Y:S02]  /*7d80*/  HADD2.F32 R19, -RZ, R27.reuse.H1_H1 ;  /* 0x3000001bff137230 */ /* 0x100fe40000004100 */
[----:B------:R-:W-:Y:S01]  /*7d90*/  FFMA.FTZ R17, R31, R24, -R17 ;  /* 0x000000181f117223 */ /* 0x000fe20000010811 */
[----:B------:R-:W-:Y:S02]  /*7da0*/  HADD2.F32 R16, -RZ, R16.H0_H0 ;  /* 0x20000010ff107230 */ /* 0x000fe40000004100 */
[C---:B------:R-:W-:Y:S01]  /*7db0*/  FMUL.FTZ R24, R18.reuse, R4 ;  /* 0x0000000412187220 */ /* 0x040fe20000410000 */
[----:B------:R-:W-:Y:S01]  /*7dc0*/  FMUL.FTZ R25, R18, R6 ;  /* 0x0000000612197220 */ /* 0x000fe20000410000 */
[----:B------:R-:W-:-:S02]  /*7dd0*/  HADD2.F32 R27, -RZ, R27.H0_H0 ;  /* 0x2000001bff1b7230 */ /* 0x000fc40000004100 */
[C---:B------:R-:W-:Y:S01]  /*7de0*/  FMUL.FTZ R18, R19.reuse, R5 ;  /* 0x0000000513127220 */ /* 0x040fe20000410000 */
[-C--:B------:R-:W-:Y:S01]  /*7df0*/  FMUL.FTZ R19, R19, R7.reuse ;  /* 0x0000000713137220 */ /* 0x080fe20000410000 */
[C---:B------:R-:W-:Y:S01]  /*7e00*/  FFMA.FTZ R24, R16.reuse, R6, -R24 ;  /* 0x0000000610187223 */ /* 0x040fe20000010818 */
[----:B------:R-:W-:Y:S01]  /*7e10*/  FFMA.FTZ R25, R16, R4, R25 ;  /* 0x0000000410197223 */ /* 0x000fe20000010019 */
[C---:B------:R-:W-:Y:S01]  /*7e20*/  FFMA.FTZ R18, R27.reuse, R7, -R18 ;  /* 0x000000071b127223 */ /* 0x040fe20000010812 */
[----:B------:R-:W-:Y:S01]  /*7e30*/  FFMA.FTZ R19, R27, R5, R19 ;  /* 0x000000051b137223 */ /* 0x000fe20000010013 */
[----:B------:R-:W-:Y:S02]  /*7e40*/  F2FP.F16.F32.PACK_AB R29, R29, R30 ;  /* 0x0000001e1d1d723e */ /* 0x000fe400000000ff */
[----:B------:R-:W-:Y:S02]  /*7e50*/  F2FP.F16.F32.PACK_AB R26, R26, R17 ;  /* 0x000000111a1a723e */ /* 0x000fe400000000ff */
[----:B------:R-:W-:-:S02]  /*7e60*/  F2FP.F16.F32.PACK_AB R24, R25, R24 ;  /* 0x000000181918723e */ /* 0x000fc400000000ff */
[----:B------:R-:W-:Y:S02]  /*7e70*/  F2FP.F16.F32.PACK_AB R18, R19, R18 ;  /* 0x000000121312723e */ /* 0x000fe400000000ff */
[----:B------:R-:W-:Y:S02]  /*7e80*/  MOV R16, R24 ;  /* 0x0000001800107202 */ /* 0x000fe40000000f00 */
[----:B------:R-:W-:Y:S02]  /*7e90*/  MOV R17, R29 ;  /* 0x0000001d00117202 */ /* 0x000fe40000000f00 */
[----:B------:R-:W-:Y:S02]  /*7ea0*/  MOV R19, R26 ;  /* 0x0000001a00137202 */ /* 0x000fe40000000f00 */
.L_x_8005:
[----:B------:R-:W-:Y:S05]  /*7eb0*/  BSYNC.RECONVERGENT B0 ;  /* 0x0000000000007941 */ /* 0x000fea0003800200 */
.L_x_8004:
[----:B-----5:R1:W-:Y:S02]  /*7ec0*/  STS.128 [R90+0x800], R16 ;  /* 0x000800105a007388 */ /* 0x0203e40000000c00 */
.L_x_8003:
[----:B------:R-:W-:Y:S05]  /*7ed0*/  BSYNC.RECONVERGENT B1 ;  /* 0x0000000000017941 */ /* 0x000fea0003800200 */
.L_x_8002:
        /* <DEDUP_REMOVED lines=26> */
[----:B--2---:R-:W-:Y:S02]  /*8080*/  HADD2.F32 R18, -RZ, R5.H1_H1 ;  /* 0x30000005ff127230 */ /* 0x004fe40000004100 */
[----:B------:R-:W-:-:S02]  /*8090*/  HADD2.F32 R19, -RZ, R4.H1_H1 ;  /* 0x30000004ff137230 */ /* 0x000fc40000004100 */
[--C-:B------:R-:W-:Y:S02]  /*80a0*/  HADD2.F32 R25, -RZ, R6.reuse.H1_H1 ;  /* 0x30000006ff197230 */ /* 0x100fe40000004100 */
[C---:B------:R-:W-:Y:S01]  /*80b0*/  FMUL.FTZ R17, R26.reuse, R18 ;  /* 0x000000121a117220 */ /* 0x040fe20000410000 */
[----:B------:R-:W-:Y:S01]  /*80c0*/  FMUL.FTZ R26, R26, R24 ;  /* 0x000000181a1a7220 */ /* 0x000fe20000410000 */
[C---:B------:R-:W-:Y:S01]  /*80d0*/  FMUL.FTZ R30, R29.reuse, R19 ;  /* 0x000000131d1e7220 */ /* 0x040fe20000410000 */
[----:B------:R-:W-:Y:S02]  /*80e0*/  FMUL.FTZ R29, R29, R25 ;  /* 0x000000191d1d7220 */ /* 0x000fe40000410000 */
[----:B------:R-:W-:Y:S01]  /*80f0*/  FFMA.FTZ R26, R31, R18, R26 ;  /* 0x000000121f1a7223 */ /* 0x000fe2000001001a */
[----:B------:R-:W-:Y:S02]  /*8100*/  HADD2.F32 R6, -RZ, R6.H0_H0 ;  /* 0x20000006ff067230 */ /* 0x000fe40000004100 */
[----:B------:R-:W-:-:S02]  /*8110*/  HADD2.F32 R18, -RZ, R16.H1_H1 ;  /* 0x30000010ff127230 */ /* 0x000fc40000004100 */
[C---:B------:R-:W-:Y:S01]  /*8120*/  FFMA.FTZ R29, R28.reuse, R19, R29 ;  /* 0x000000131c1d7223 */ /* 0x040fe2000001001d */
[----:B------:R-:W-:Y:S02]  /*8130*/  HADD2.F32 R4, -RZ, R4.H0_H0 ;  /* 0x20000004ff047230 */ /* 0x000fe40000004100 */
[----:B------:R-:W-:Y:S02]  /*8140*/  HADD2.F32 R5, -RZ, R5.H0_H0 ;  /* 0x20000005ff057230 */ /* 0x000fe40000004100 */
        /* <DEDUP_REMOVED lines=21> */
.L_x_8009:
[----:B------:R-:W-:Y:S05]  /*82a0*/  BSYNC.RECONVERGENT B0 ;  /* 0x0000000000007941 */ /* 0x000fea0003800200 */
.L_x_8008:
[----:B-----5:R1:W-:Y:S02]  /*82b0*/  STS.128 [R90+0x1800], R16 ;  /* 0x001800105a007388 */ /* 0x0203e40000000c00 */
.L_x_8007:
[----:B------:R-:W-:Y:S05]  /*82c0*/  BSYNC.RECONVERGENT B1 ;  /* 0x0000000000017941 */ /* 0x000fea0003800200 */
.L_x_8006:
        /* <DEDUP_REMOVED lines=11> */
[-C--:B---3--:R-:W-:Y:S02]  /*8380*/  IADD3 R4, P1, PT, R2, R0.reuse, RZ ;  /* 0x0000000002047210 */ /* 0x088fe40007f3e0ff */
[----:B------:R-:W-:Y:S02]  /*8390*/  IADD3 R2, P0, PT, R14, R0, RZ ;  /* 0x000000000e027210 */ /* 0x000fe40007f1e0ff */
[----:B------:R-:W-:-:S02]  /*83a0*/  IADD3.X R5, PT, PT, R3, R8, RZ, P1, !PT ;  /* 0x0000000803057210 */ /* 0x000fc40000ffe4ff */
[----:B------:R-:W-:-:S04]  /*83b0*/  IADD3.X R3, PT, PT, R15, R8, RZ, P0, !PT ;  /* 0x000000080f037210 */ /* 0x000fc800007fe4ff */
[----:B------:R-:W3:Y:S04]  /*83c0*/  LD.E.64 R4, desc[UR4][R4.64+0x40] ;  /* 0x0000400404047980 */ /* 0x000ee8000c101b00 */
[----:B------:R-:W2:Y:S01]  /*83d0*/  LD.E.64 R2, desc[UR4][R2.64+0x40] ;  /* 0x0000400402027980 */ /* 0x000ea2000c101b00 */
[----:B-----5:R-:W-:Y:S02]  /*83e0*/  MOV R14, R17 ;  /* 0x00000011000e7202 */ /* 0x020fe40000000f00 */
[----:B------:R-:W-:-:S03]  /*83f0*/  MOV R6, R16 ;  /* 0x0000001000067202 */ /* 0x000fc60000000f00 */
[--C-:B------:R-:W-:Y:S02]  /*8400*/  HADD2.F32 R15, -RZ, R14.reuse.H0_H0 ;  /* 0x2000000eff0f7230 */ /* 0x100fe40000004100 */
[----:B------:R-:W-:Y:S02]  /*8410*/  HADD2.F32 R14, -RZ, R14.H1_H1 ;  /* 0x3000000eff0e7230 */ /* 0x000fe40000004100 */
[--C-:B------:R-:W-:Y:S01]  /*8420*/  HADD2.F32 R16, -RZ, R6.reuse.H1_H1 ;  /* 0x30000006ff107230 */ /* 0x100fe20000004100 */
[----:B------:R-:W-:Y:S01]  /*8430*/  MOV R11, R18 ;  /* 0x00000012000b7202 */ /* 0x000fe20000000f00 */
[----:B------:R-:W-:Y:S01]  /*8440*/  HADD2.F32 R17, -RZ, R6.H0_H0 ;  /* 0x20000006ff117230 */ /* 0x000fe20000004100 */
[----:B------:R-:W-:Y:S01]  /*8450*/  MOV R0, R19 ;  /* 0x0000001300007202 */ /* 0x000fe20000000f00 */
[--C-:B---3--:R-:W-:Y:S02]  /*8460*/  HADD2.F32 R8, -RZ, R4.reuse.H1_H1 ;  /* 0x30000004ff087230 */ /* 0x108fe40000004100 */
[----:B------:R-:W-:-:S02]  /*8470*/  HADD2.F32 R4, -RZ, R4.H0_H0 ;  /* 0x20000004ff047230 */ /* 0x000fc40000004100 */
[--C-:B--2---:R-:W-:Y:S02]  /*8480*/  HADD2.F32 R7, -RZ, R2.reuse.H1_H1 ;  /* 0x30000002ff077230 */ /* 0x104fe40000004100 */
[----:B------:R-:W-:-:S03]  /*8490*/  HADD2.F32 R2, -RZ, R2.H0_H0 ;  /* 0x20000002ff027230 */ /* 0x000fc60000004100 */
[CC--:B------:R-:W-:Y:S01]  /*84a0*/  FMUL.FTZ R6, R14.reuse, R7.reuse ;  /* 0x000000070e067220 */ /* 0x0c0fe20000410000 */
[----:B------:R-:W-:Y:S01]  /*84b0*/  FMUL.FTZ R14, R14, R8 ;  /* 0x000000080e0e7220 */ /* 0x000fe20000410000 */
[C---:B------:R-:W-:Y:S01]  /*84c0*/  FMUL.FTZ R18, R16.reuse, R2 ;  /* 0x0000000210127220 */ /* 0x040fe20000410000 */
[----:B------:R-:W-:Y:S01]  /*84d0*/  FMUL.FTZ R16, R16, R4 ;  /* 0x0000000410107220 */ /* 0x000fe20000410000 */
[C---:B------:R-:W-:Y:S01]  /*84e0*/  FFMA.FTZ R6, R15.reuse, R8, -R6 ;  /* 0x000000080f067223 */ /* 0x040fe20000010806 */
[----:B------:R-:W-:Y:S01]  /*84f0*/  FFMA.FTZ R14, R15, R7, R14 ;  /* 0x000000070f0e7223 */ /* 0x000fe2000001000e */
[C---:B------:R-:W-:Y:S01]  /*8500*/  FFMA.FTZ R18, R17.reuse, R4, -R18 ;  /* 0x0000000411127223 */ /* 0x040fe20000010812 */
[----:B------:R-:W-:Y:S01]  /*8510*/  FFMA.FTZ R16, R17, R2, R16 ;  /* 0x0000000211107223 */ /* 0x000fe20000010010 */
[----:B------:R-:W-:Y:S02]  /*8520*/  HADD2.F32 R2, -RZ, R5.H0_H0 ;  /* 0x20000005ff027230 */ /* 0x000fe40000004100 */
[----:B------:R-:W-:-:S02]  /*8530*/  HADD2.F32 R7, -RZ, R11.H1_H1 ;  /* 0x3000000bff077230 */ /* 0x000fc40000004100 */
[--C-:B------:R-:W-:Y:S02]  /*8540*/  HADD2.F32 R4, -RZ, R3.reuse.H0_H0 ;  /* 0x20000003ff047230 */ /* 0x100fe40000004100 */
[----:B------:R-:W-:Y:S02]  /*8550*/  HADD2.F32 R3, -RZ, R3.H1_H1 ;  /* 0x30000003ff037230 */ /* 0x000fe40000004100 */
[--C-:B------:R-:W-:Y:S02]  /*8560*/  HADD2.F32 R8, -RZ, R0.reuse.H1_H1 ;  /* 0x30000000ff087230 */ /* 0x100fe40000004100 */
[----:B------:R-:W-:Y:S02]  /*8570*/  HADD2.F32 R5, -RZ, R5.H1_H1 ;  /* 0x30000005ff057230 */ /* 0x000fe40000004100 */
[C---:B------:R-:W-:Y:S01]  /*8580*/  FMUL.FTZ R17, R7.reuse, R2 ;  /* 0x0000000207117220 */ /* 0x040fe20000410000 */
[----:B------:R-:W-:Y:S02]  /*8590*/  HADD2.F32 R15, -RZ, R11.H0_H0 ;  /* 0x2000000bff0f7230 */ /* 0x000fe40000004100 */
        /* <DEDUP_REMOVED lines=15> */
.L_x_8011:
[----:B------:R-:W-:Y:S05]  /*8690*/  BSYNC.RECONVERGENT B0 ;  /* 0x0000000000007941 */ /* 0x000fea0003800200 */
.L_x_8010:
[----:B-----5:R1:W-:Y:S01]  /*86a0*/  STS.128 [R90+0x2800], R16 ;  /* 0x002800105a007388 */ /* 0x0203e20000000c00 */
[----:B------:R-:W-:Y:S05]  /*86b0*/  BRA `(.L_x_7987) ;  /* 0x00000024001c7947 */ /* 0x000fea0003800000 */
.L_x_7989:
        /* <DEDUP_REMOVED lines=33> */
[----:B-----5:R-:W-:Y:S02]  /*88d0*/  MOV R34, R28 ;  /* 0x0000001c00227202 */ /* 0x020fe40000000f00 */
[----:B------:R-:W-:Y:S02]  /*88e0*/  MOV R28, R31 ;  /* 0x0000001f001c7202 */ /* 0x000fe40000000f00 */
[----:B------:R-:W-:Y:S01]  /*88f0*/  MOV R31, R30 ;  /* 0x0000001e001f7202 */ /* 0x000fe20000000f00 */
[--C-:B---3--:R-:W-:Y:S02]  /*8900*/  HADD2.F32 R30, -RZ, R20.reuse.H0_H0 ;  /* 0x20000014ff1e7230 */ /* 0x108fe40000004100 */
[----:B------:R-:W-:Y:S02]  /*8910*/  HADD2.F32 R35, -RZ, R20.H1_H1 ;  /* 0x30000014ff237230 */ /* 0x000fe40000004100 */
[----:B------:R-:W-:-:S02]  /*8920*/  HADD2.F32 R20, -RZ, R21.H0_H0 ;  /* 0x20000015ff147230 */ /* 0x000fc40000004100 */
[----:B------:R-:W-:Y:S02]  /*8930*/  HADD2.F32 R36, -RZ, R21.H1_H1 ;  /* 0x30000015ff247230 */ /* 0x000fe40000004100 */
[--C-:B------:R-:W-:Y:S02]  /*8940*/  HADD2.F32 R21, -RZ, R22.reuse.H0_H0 ;  /* 0x20000016ff157230 */ /* 0x100fe40000004100 */
[----:B------:R-:W-:Y:S02]  /*8950*/  HADD2.F32 R37, -RZ, R22.H1_H1 ;  /* 0x30000016ff257230 */ /* 0x000fe40000004100 */
[--C-:B------:R-:W-:Y:S02]  /*8960*/  HADD2.F32 R22, -RZ, R23.reuse.H0_H0 ;  /* 0x20000017ff167230 */ /* 0x100fe40000004100 */
[----:B------:R-:W-:Y:S02]  /*8970*/  HADD2.F32 R38, -RZ, R23.H1_H1 ;  /* 0x30000017ff267230 */ /* 0x000fe40000004100 */
[----:B----4-:R-:W-:-:S02]  /*8980*/  HADD2.F32 R23, -RZ, R4.H0_H0 ;  /* 0x20000004ff177230 */ /* 0x010fc40000004100 */
[----:B------:R-:W-:Y:S02]  /*8990*/  HADD2.F32 R39, -RZ, R4.H1_H1 ;  /* 0x30000004ff277230 */ /* 0x000fe40000004100 */
[--C-:B------:R-:W-:Y:S02]  /*89a0*/  HADD2.F32 R4, -RZ, R5.reuse.H0_H0 ;  /* 0x20000005ff047230 */ /* 0x100fe40000004100 */
[----:B------:R-:W-:Y:S01]  /*89b0*/  @P1 FADD.FTZ R23, -R23, -RZ ;  /* 0x800000ff17171221 */ /* 0x000fe20000010100 */
[----:B------:R-:W-:Y:S02]  /*89c0*/  HADD2.F32 R40, -RZ, R5.H1_H1 ;  /* 0x30000005ff287230 */ /* 0x000fe40000004100 */
[----:B------:R-:W-:Y:S01]  /*89d0*/  @P1 FADD.FTZ R39, -R39, -RZ ;  /* 0x800000ff27271221 */ /* 0x000fe20000010100 */
[--C-:B------:R-:W-:Y:S02]  /*89e0*/  HADD2.F32 R5, -RZ, R6.reuse.H0_H0 ;  /* 0x20000006ff057230 */ /* 0x100fe40000004100 */
[----:B------:R-:W-:Y:S01]  /*89f0*/  @P1 FADD.FTZ R4, -R4, -RZ ;  /* 0x800000ff04041221 */ /* 0x000fe20000010100 */
[----:B------:R-:W-:-:S02]  /*8a00*/  HADD2.F32 R41, -RZ, R6.H1_H1 ;  /* 0x30000006ff297230 */ /* 0x000fc40000004100 */
[----:B------:R-:W-:Y:S01]  /*8a10*/  FMUL.FTZ R30, R30, R23 ;  /* 0x000000171e1e7220 */ /* 0x000fe20000410000 */
[--C-:B------:R-:W-:Y:S02]  /*8a20*/  HADD2.F32 R6, -RZ, R7.reuse.H0_H0 ;  /* 0x20000007ff067230 */ /* 0x100fe40000004100 */
[----:B------:R-:W-:Y:S01]  /*8a30*/  @P1 FADD.FTZ R5, -R5, -RZ ;  /* 0x800000ff05051221 */ /* 0x000fe20000010100 */
[----:B------:R-:W-:Y:S02]  /*8a40*/  HADD2.F32 R7, -RZ, R7.H1_H1 ;  /* 0x30000007ff077230 */ /* 0x000fe40000004100 */
[----:B------:R-:W-:Y:S01]  /*8a50*/  FMUL.FTZ R20, R20, R4 ;  /* 0x0000000414147220 */ /* 0x000fe20000410000 */
[----:B------:R-:W-:Y:S02]  /*8a60*/  HADD2.F32 R4, -RZ, R34.H0_H0 ;  /* 0x20000022ff047230 */ /* 0x000fe40000004100 */
[----:B------:R-:W-:Y:S01]  /*8a70*/  @P1 FADD.FTZ R6, -R6, -RZ ;  /* 0x800000ff06061221 */ /* 0x000fe20000010100 */
[----:B------:R-:W-:Y:S01]  /*8a80*/  FMUL.FTZ R21, R21, R5 ;  /* 0x0000000515157220 */ /* 0x000fe20000410000 */
[----:B------:R-:W-:Y:S01]  /*8a90*/  @P1 FADD.FTZ R7, -R7, -RZ ;  /* 0x800000ff07071221 */ /* 0x000fe20000010100 */
[----:B--2---:R-:W-:-:S02]  /*8aa0*/  HADD2.F32 R5, -RZ, R16.H0_H0 ;  /* 0x20000010ff057230 */ /* 0x004fc40000004100 */
[----:B------:R-:W-:Y:S01]  /*8ab0*/  FMUL.FTZ R22, R22, R6 ;  /* 0x0000000616167220 */ /* 0x000fe20000410000 */
[----:B------:R-:W-:Y:S02]  /*8ac0*/  HADD2.F32 R6, -RZ, R29.H0_H0 ;  /* 0x2000001dff067230 */ /* 0x000fe40000004100 */
[----:B------:R-:W-:Y:S01]  /*8ad0*/  FMUL.FTZ R38, R38, R7 ;  /* 0x0000000726267220 */ /* 0x000fe20000410000 */
[--C-:B------:R-:W-:Y:S02]  /*8ae0*/  HADD2.F32 R7, -RZ, R17.reuse.H0_H0 ;  /* 0x20000011ff077230 */ /* 0x100fe40000004100 */
[----:B------:R-:W-:Y:S01]  /*8af0*/  @P1 FADD.FTZ R41, -R41, -RZ ;  /* 0x800000ff29291221 */ /* 0x000fe20000010100 */
[----:B------:R-:W-:Y:S01]  /*8b00*/  @P1 FADD.FTZ R40, -R40, -RZ ;  /* 0x800000ff28281221 */ /* 0x000fe20000010100 */
[----:B------:R-:W-:Y:S01]  /*8b10*/  FMUL.FTZ R35, R35, R39 ;  /* 0x0000002723237220 */ /* 0x000fe20000410000 */
[----:B------:R-:W-:Y:S02]  /*8b20*/  HADD2.F32 R23, -RZ, R17.H1_H1 ;  /* 0x30000011ff177230 */ /* 0x000fe40000004100 */
[----:B------:R-:W-:Y:S01]  /*8b30*/  FFMA.FTZ R4, R4, R5, R30 ;  /* 0x0000000504047223 */ /* 0x000fe2000001001e */
[----:B------:R-:W-:-:S02]  /*8b40*/  HADD2.F32 R17, -RZ, R18.H0_H0 ;  /* 0x20000012ff117230 */ /* 0x000fc40000004100 */
[----:B------:R-:W-:Y:S01]  /*8b50*/  FFMA.FTZ R6, R6, R7, R20 ;  /* 0x0000000706067223 */ /* 0x000fe20000010014 */
[----:B------:R-:W-:Y:S02]  /*8b60*/  HADD2.F32 R39, -RZ, R18.H1_H1 ;  /* 0x30000012ff277230 */ /* 0x000fe40000004100 */
[----:B------:R-:W-:Y:S01]  /*8b70*/  FMUL.FTZ R37, R37, R41 ;  /* 0x0000002925257220 */ /* 0x000fe20000410000 */
[----:B------:R-:W-:Y:S02]  /*8b80*/  HADD2.F32 R5, -RZ, R31.H0_H0 ;  /* 0x2000001fff057230 */ /* 0x000fe40000004100 */
[----:B------:R-:W-:Y:S01]  /*8b90*/  FMUL.FTZ R36, R36, R40 ;  /* 0x0000002824247220 */ /* 0x000fe20000410000 */
[----:B------:R-:W-:Y:S02]  /*8ba0*/  HADD2.F32 R18, -RZ, R19.H0_H0 ;  /* 0x20000013ff127230 */ /* 0x000fe40000004100 */
[----:B------:R-:W-:Y:S02]  /*8bb0*/  HADD2.F32 R31, -RZ, R31.H1_H1 ;  /* 0x3000001fff1f7230 */ /* 0x000fe40000004100 */
[----:B------:R-:W-:Y:S01]  /*8bc0*/  FFMA.FTZ R5, R5, R17, R21 ;  /* 0x0000001105057223 */ /* 0x000fe20000010015 */
[----:B------:R-:W-:-:S02]  /*8bd0*/  HADD2.F32 R7, -RZ, R28.H0_H0 ;  /* 0x2000001cff077230 */ /* 0x000fc40000004100 */
[----:B------:R-:W-:Y:S02]  /*8be0*/  HADD2.F32 R34, -RZ, R34.H1_H1 ;  /* 0x30000022ff227230 */ /* 0x000fe40000004100 */
[----:B------:R-:W-:Y:S01]  /*8bf0*/  FFMA.FTZ R31, R31, R39, R37 ;  /* 0x000000271f1f7223 */ /* 0x000fe20000010025 */
[----:B------:R-:W-:Y:S02]  /*8c00*/  HADD2.F32 R16, -RZ, R16.H1_H1 ;  /* 0x30000010ff107230 */ /* 0x000fe40000004100 */
[----:B------:R-:W-:Y:S01]  /*8c10*/  FFMA.FTZ R7, R7, R18, R22 ;  /* 0x0000001207077223 */ /* 0x000fe20000010016 */
[----:B------:R-:W-:Y:S02]  /*8c20*/  HADD2.F32 R19, -RZ, R19.H1_H1 ;  /* 0x30000013ff137230 */ /* 0x000fe40000004100 */
[----:B------:R-:W-:Y:S02]  /*8c30*/  HADD2.F32 R29, -RZ, R29.H1_H1 ;  /* 0x3000001dff1d7230 */ /* 0x000fe40000004100 */
[----:B------:R-:W-:Y:S01]  /*8c40*/  FFMA.FTZ R16, R34, R16, R35 ;  /* 0x0000001022107223 */ /* 0x000fe20000010023 */
[----:B------:R-:W-:Y:S01]  /*8c50*/  HADD2.F32 R28, -RZ, R28.H1_H1 ;  /* 0x3000001cff1c7230 */ /* 0x000fe20000004100 */
[----:B------:R-:W-:Y:S01]  /*8c60*/  F2FP.F16.F32.PACK_AB R31, R31, R5 ;  /* 0x000000051f1f723e */ /* 0x000fe200000000ff */
[----:B------:R-:W-:-:S02]  /*8c70*/  FFMA.FTZ R23, R29, R23, R36 ;  /* 0x000000171d177223 */ /* 0x000fc40000010024 */
[----:B------:R-:W-:Y:S01]  /*8c80*/  F2FP.F16.F32.PACK_AB R4, R16, R4 ;  /* 0x000000041004723e */ /* 0x000fe200000000ff */
[----:B------:R-:W-:Y:S01]  /*8c90*/  FFMA.FTZ R19, R28, R19, R38 ;  /* 0x000000131c137223 */ /* 0x000fe20000010026 */
[----:B------:R-:W-:Y:S02]  /*8ca0*/  MOV R30, R31 ;  /* 0x0000001f001e7202 */ /* 0x000fe40000000f00 */
[----:B------:R-:W-:Y:S02]  /*8cb0*/  F2FP.F16.F32.PACK_AB R6, R23, R6 ;  /* 0x000000061706723e */ /* 0x000fe400000000ff */
[----:B------:R-:W-:Y:S02]  /*8cc0*/  F2FP.F16.F32.PACK_AB R7, R19, R7 ;  /* 0x000000071307723e */ /* 0x000fe400000000ff */
[----:B------:R-:W-:Y:S02]  /*8cd0*/  MOV R28, R4 ;  /* 0x00000004001c7202 */ /* 0x000fe40000000f00 */
[----:B------:R-:W-:-:S02]  /*8ce0*/  MOV R29, R6 ;  /* 0x00000006001d7202 */ /* 0x000fc40000000f00 */
[----:B------:R-:W-:Y:S02]  /*8cf0*/  MOV R31, R7 ;  /* 0x00000007001f7202 */ /* 0x000fe40000000f00 */
.L_x_8017:
[----:B------:R-:W-:Y:S05]  /*8d00*/  BSYNC.RECONVERGENT B0 ;  /* 0x0000000000007941 */ /* 0x000fea0003800200 */
.L_x_8016:
[----:B-----5:R-:W-:Y:S01]  /*8d10*/  IMAD.MOV.U32 R6, RZ, RZ, R30 ;  /* 0x000000ffff067224 */ /* 0x020fe200078e001e */
[----:B------:R-:W-:Y:S01]  /*8d20*/  MOV R4, R28 ;  /* 0x0000001c00047202 */ /* 0x000fe20000000f00 */
[----:B------:R-:W-:Y:S01]  /*8d30*/  IMAD.MOV.U32 R7, RZ, RZ, R31 ;  /* 0x000000ffff077224 */ /* 0x000fe200078e001f */
[----:B------:R-:W-:Y:S02]  /*8d40*/  MOV R5, R29 ;  /* 0x0000001d00057202 */ /* 0x000fe40000000f00 */
.L_x_8015:
[----:B------:R-:W-:Y:S05]  /*8d50*/  BSYNC.RECONVERGENT B1 ;  /* 0x0000000000017941 */ /* 0x000fea0003800200 */
.L_x_8014:
        /* <DEDUP_REMOVED lines=36> */
[----:B--2---:R-:W-:-:S02]  /*8fa0*/  HADD2.F32 R23, -RZ, R4.H0_H0 ;  /* 0x20000004ff177230 */ /* 0x004fc40000004100 */
        /* <DEDUP_REMOVED lines=17> */
[----:B----4-:R-:W-:-:S02]  /*90c0*/  HADD2.F32 R5, -RZ, R16.H0_H0 ;  /* 0x20000010ff057230 */ /* 0x010fc40000004100 */
        /* <DEDUP_REMOVED lines=37> */
.L_x_8021:
[----:B------:R-:W-:Y:S05]  /*9320*/  BSYNC.RECONVERGENT B0 ;  /* 0x0000000000007941 */ /* 0x000fea0003800200 */
.L_x_8020:
[----:B-----5:R1:W-:Y:S02]  /*9330*/  STS.128 [R90+0x1000], R28 ;  /* 0x0010001c5a007388 */ /* 0x0203e40000000c00 */
.L_x_8019:
[----:B------:R-:W-:Y:S05]  /*9340*/  BSYNC.RECONVERGENT B1 ;  /* 0x0000000000017941 */ /* 0x000fea0003800200 */
.L_x_8018:
        /* <DEDUP_REMOVED lines=90> */
.L_x_8023:
[----:B------:R-:W-:Y:S05]  /*98f0*/  BSYNC.RECONVERGENT B0 ;  /* 0x0000000000007941 */ /* 0x000fea0003800200 */
.L_x_8022:
[----:B-----5:R1:W-:Y:S02]  /*9900*/  STS.128 [R90+0x2000], R28 ;  /* 0x0020001c5a007388 */ /* 0x0203e40000000c00 */
.L_x_8013:
[----:B------:R-:W-:Y:S05]  /*9910*/  BSYNC.RECONVERGENT B2 ;  /* 0x0000000000027941 */ /* 0x000fea0003800200 */
.L_x_8012:
        /* <DEDUP_REMOVED lines=97> */
.L_x_8027:
[----:B------:R-:W-:Y:S05]  /*9f30*/  BSYNC.RECONVERGENT B0 ;  /* 0x0000000000007941 */ /* 0x000fea0003800200 */
.L_x_8026:
[----:B-----5:R1:W-:Y:S02]  /*9f40*/  STS.128 [R90+0x800], R28 ;  /* 0x0008001c5a007388 */ /* 0x0203e40000000c00 */
.L_x_8025:
[----:B------:R-:W-:Y:S05]  /*9f50*/  BSYNC.RECONVERGENT B1 ;  /* 0x0000000000017941 */ /* 0x000fea0003800200 */
.L_x_8024:
        /* <DEDUP_REMOVED lines=92> */
.L_x_8031:
[----:B------:R-:W-:Y:S05]  /*a520*/  BSYNC.RECONVERGENT B0 ;  /* 0x0000000000007941 */ /* 0x000fea0003800200 */
.L_x_8030:
[----:B-----5:R1:W-:Y:S02]  /*a530*/  STS.128 [R90+0x1800], R28 ;  /* 0x0018001c5a007388 */ /* 0x0203e40000000c00 */
.L_x_8029:
[----:B------:R-:W-:Y:S05]  /*a540*/  BSYNC.RECONVERGENT B1 ;  /* 0x0000000000017941 */ /* 0x000fea0003800200 */
.L_x_8028:
        /* <DEDUP_REMOVED lines=26> */
[----:B------:R-:W-:Y:S02]  /*a6f0*/  MOV R2, R31 ;  /* 0x0000001f00027202 */ /* 0x000fe40000000f00 */
[----:B------:R-:W-:Y:S01]  /*a700*/  MOV R11, R30 ;  /* 0x0000001e000b7202 */ /* 0x000fe20000000f00 */
[--C-:B---3--:R-:W-:Y:S02]  /*a710*/  HADD2.F32 R15, -RZ, R22.reuse.H0_H0 ;  /* 0x20000016ff0f7230 */ /* 0x108fe40000004100 */
[----:B------:R-:W-:-:S02]  /*a720*/  HADD2.F32 R24, -RZ, R22.H1_H1 ;  /* 0x30000016ff187230 */ /* 0x000fc40000004100 */
[--C-:B------:R-:W-:Y:S02]  /*a730*/  HADD2.F32 R22, -RZ, R23.reuse.H0_H0 ;  /* 0x20000017ff167230 */ /* 0x100fe40000004100 */
[----:B------:R-:W-:Y:S02]  /*a740*/  HADD2.F32 R25, -RZ, R23.H1_H1 ;  /* 0x30000017ff197230 */ /* 0x000fe40000004100 */
[--C-:B--2---:R-:W-:Y:S02]  /*a750*/  HADD2.F32 R23, -RZ, R4.reuse.H0_H0 ;  /* 0x20000004ff177230 */ /* 0x104fe40000004100 */
        /* <DEDUP_REMOVED lines=8> */
[----:B------:R-:W-:Y:S01]  /*a7e0*/  @P0 FADD.FTZ R27, -R27, -RZ ;  /* 0x800000ff1b1b0221 */ /* 0x000fe20000010100 */
[--C-:B------:R-:W-:Y:S02]  /*a7f0*/  HADD2.F32 R6, -RZ, R7.reuse.H0_H0 ;  /* 0x20000007ff067230 */ /* 0x100fe40000004100 */
[----:B------:R-:W-:Y:S01]  /*a800*/  @P0 FADD.FTZ R5, -R5, -RZ ;  /* 0x800000ff05050221 */ /* 0x000fe20000010100 */
[----:B------:R-:W-:-:S02]  /*a810*/  HADD2.F32 R7, -RZ, R7.H1_H1 ;  /* 0x30000007ff077230 */ /* 0x000fc40000004100 */
[----:B------:R-:W-:Y:S01]  /*a820*/  @P0 FADD.FTZ R28, -R28, -RZ ;  /* 0x800000ff1c1c0221 */ /* 0x000fe20000010100 */
[----:B------:R-:W-:Y:S02]  /*a830*/  HADD2.F32 R14, -RZ, R21.H0_H0 ;  /* 0x20000015ff0e7230 */ /* 0x000fe40000004100 */
[----:B------:R-:W-:Y:S01]  /*a840*/  @P0 FADD.FTZ R6, -R6, -RZ ;  /* 0x800000ff06060221 */ /* 0x000fe20000010100 */
[--C-:B------:R-:W-:Y:S02]  /*a850*/  HADD2.F32 R8, -RZ, R20.reuse.H0_H0 ;  /* 0x20000014ff087230 */ /* 0x100fe40000004100 */
[----:B------:R-:W-:Y:S01]  /*a860*/  @P0 FADD.FTZ R7, -R7, -RZ ;  /* 0x800000ff07070221 */ /* 0x000fe20000010100 */
[----:B------:R-:W-:Y:S02]  /*a870*/  HADD2.F32 R20, -RZ, R20.H1_H1 ;  /* 0x30000014ff147230 */ /* 0x000fe40000004100 */
[----:B------:R-:W-:Y:S01]  /*a880*/  FMUL.FTZ R14, R14, R4 ;  /* 0x000000040e0e7220 */ /* 0x000fe20000410000 */
[----:B------:R-:W-:Y:S01]  /*a890*/  FMUL.FTZ R22, R22, R6 ;  /* 0x0000000616167220 */ /* 0x000fe20000410000 */
[----:B------:R-:W-:-:S02]  /*a8a0*/  HADD2.F32 R4, -RZ, R3.H0_H0 ;  /* 0x20000003ff047230 */ /* 0x000fc40000004100 */
[----:B------:R-:W-:Y:S01]  /*a8b0*/  FMUL.FTZ R15, R15, R5 ;  /* 0x000000050f0f7220 */ /* 0x000fe20000410000 */
[----:B------:R-:W-:Y:S02]  /*a8c0*/  HADD2.F32 R6, -RZ, R3.H1_H1 ;  /* 0x30000003ff067230 */ /* 0x000fe40000004100 */
[----:B------:R-:W-:Y:S01]  /*a8d0*/  FMUL.FTZ R25, R25, R7 ;  /* 0x0000000719197220 */ /* 0x000fe20000410000 */
[----:B----4-:R-:W-:Y:S02]  /*a8e0*/  HADD2.F32 R3, -RZ, R16.H0_H0 ;  /* 0x20000010ff037230 */ /* 0x010fe40000004100 */
[----:B------:R-:W-:Y:S01]  /*a8f0*/  FMUL.FTZ R8, R8, R23 ;  /* 0x0000001708087220 */ /* 0x000fe20000410000 */
[----:B------:R-:W-:Y:S02]  /*a900*/  HADD2.F32 R5, -RZ, R0.H0_H0 ;  /* 0x20000000ff057230 */ /* 0x000fe40000004100 */
[----:B------:R-:W-:Y:S01]  /*a910*/  FMUL.FTZ R20, R20, R26 ;  /* 0x0000001a14147220 */ /* 0x000fe20000410000 */
[----:B------:R-:W-:-:S02]  /*a920*/  HADD2.F32 R7, -RZ, R17.H0_H0 ;  /* 0x20000011ff077230 */ /* 0x000fc40000004100 */
[----:B------:R-:W-:Y:S01]  /*a930*/  FFMA.FTZ R3, R4, R3, R8 ;  /* 0x0000000304037223 */ /* 0x000fe20000010008 */
[----:B------:R-:W-:Y:S02]  /*a940*/  HADD2.F32 R21, -RZ, R21.H1_H1 ;  /* 0x30000015ff157230 */ /* 0x000fe40000004100 */
[----:B------:R-:W-:Y:S01]  /*a950*/  FMUL.FTZ R24, R24, R28 ;  /* 0x0000001c18187220 */ /* 0x000fe20000410000 */
[----:B------:R-:W-:Y:S02]  /*a960*/  HADD2.F32 R23, -RZ, R17.H1_H1 ;  /* 0x30000011ff177230 */ /* 0x000fe40000004100 */
[----:B------:R-:W-:Y:S01]  /*a970*/  FFMA.FTZ R5, R5, R7, R14 ;  /* 0x0000000705057223 */ /* 0x000fe2000001000e */
[--C-:B------:R-:W-:Y:S02]  /*a980*/  HADD2.F32 R17, -RZ, R18.reuse.H0_H0 ;  /* 0x20000012ff117230 */ /* 0x100fe40000004100 */
[----:B------:R-:W-:Y:S01]  /*a990*/  FMUL.FTZ R21, R21, R27 ;  /* 0x0000001b15157220 */ /* 0x000fe20000410000 */
[----:B------:R-:W-:-:S02]  /*a9a0*/  HADD2.F32 R26, -RZ, R18.H1_H1 ;  /* 0x30000012ff1a7230 */ /* 0x000fc40000004100 */
[----:B------:R-:W-:Y:S02]  /*a9b0*/  HADD2.F32 R4, -RZ, R0.H1_H1 ;  /* 0x30000000ff047230 */ /* 0x000fe40000004100 */
[----:B------:R-:W-:Y:S02]  /*a9c0*/  HADD2.F32 R18, -RZ, R19.H0_H0 ;  /* 0x20000013ff127230 */ /* 0x000fe40000004100 */
[----:B------:R-:W-:Y:S02]  /*a9d0*/  HADD2.F32 R0, -RZ, R11.H0_H0 ;  /* 0x2000000bff007230 */ /* 0x000fe40000004100 */
[----:B------:R-:W-:Y:S01]  /*a9e0*/  FFMA.FTZ R4, R4, R23, R21 ;  /* 0x0000001704047223 */ /* 0x000fe20000010015 */
[----:B------:R-:W-:Y:S02]  /*a9f0*/  HADD2.F32 R7, -RZ, R2.H0_H0 ;  /* 0x20000002ff077230 */ /* 0x000fe40000004100 */
[----:B------:R-:W-:Y:S02]  /*aa00*/  HADD2.F32 R16, -RZ, R16.H1_H1 ;  /* 0x30000010ff107230 */ /* 0x000fe40000004100 */
[----:B------:R-:W-:Y:S01]  /*aa10*/  FFMA.FTZ R0, R0, R17, R15 ;  /* 0x0000001100007223 */ /* 0x000fe2000001000f */
[----:B------:R-:W-:-:S02]  /*aa20*/  HADD2.F32 R19, -RZ, R19.H1_H1 ;  /* 0x30000013ff137230 */ /* 0x000fc40000004100 */
[----:B------:R-:W-:Y:S01]  /*aa30*/  FFMA.FTZ R7, R7, R18, R22 ;  /* 0x0000001207077223 */ /* 0x000fe20000010016 */
[----:B------:R-:W-:Y:S02]  /*aa40*/  HADD2.F32 R11, -RZ, R11.H1_H1 ;  /* 0x3000000bff0b7230 */ /* 0x000fe40000004100 */
[----:B------:R-:W-:Y:S01]  /*aa50*/  FFMA.FTZ R6, R6, R16, R20 ;  /* 0x0000001006067223 */ /* 0x000fe20000010014 */
[----:B------:R-:W-:Y:S01]  /*aa60*/  HADD2.F32 R2, -RZ, R2.H1_H1 ;  /* 0x30000002ff027230 */ /* 0x000fe20000004100 */
[----:B------:R-:W-:Y:S01]  /*aa70*/  F2FP.F16.F32.PACK_AB R4, R4, R5 ;  /* 0x000000050404723e */ /* 0x000fe200000000ff */
[----:B------:R-:W-:Y:S02]  /*aa80*/  FFMA.FTZ R11, R11, R26, R24 ;  /* 0x0000001a0b0b7223 */ /* 0x000fe40000010018 */
[----:B------:R-:W-:Y:S01]  /*aa90*/  F2FP.F16.F32.PACK_AB R3, R6, R3 ;  /* 0x000000030603723e */ /* 0x000fe200000000ff */
[----:B------:R-:W-:Y:S01]  /*aaa0*/  FFMA.FTZ R2, R2, R19, R25 ;  /* 0x0000001302027223 */ /* 0x000fe20000010019 */
[----:B------:R-:W-:-:S02]  /*aab0*/  MOV R29, R4 ;  /* 0x00000004001d7202 */ /* 0x000fc40000000f00 */
[----:B------:R-:W-:Y:S02]  /*aac0*/  F2FP.F16.F32.PACK_AB R0, R11, R0 ;  /* 0x000000000b00723e */ /* 0x000fe400000000ff */
[----:B------:R-:W-:Y:S02]  /*aad0*/  F2FP.F16.F32.PACK_AB R2, R2, R7 ;  /* 0x000000070202723e */ /* 0x000fe400000000ff */
[----:B------:R-:W-:Y:S02]  /*aae0*/  MOV R28, R3 ;  /* 0x00000003001c7202 */ /* 0x000fe40000000f00 */
[----:B------:R-:W-:Y:S02]  /*aaf0*/  MOV R30, R0 ;  /* 0x00000000001e7202 */ /* 0x000fe40000000f00 */
[----:B------:R-:W-:Y:S02]  /*ab00*/  MOV R31, R2 ;  /* 0x00000002001f7202 */ /* 0x000fe40000000f00 */
.L_x_8033:
[----:B------:R-:W-:Y:S05]  /*ab10*/  BSYNC.RECONVERGENT B0 ;  /* 0x0000000000007941 */ /* 0x000fea0003800200 */
.L_x_8032:
[----:B-----5:R1:W-:Y:S02]  /*ab20*/  STS.128 [R90+0x2800], R28 ;  /* 0x0028001c5a007388 */ /* 0x0203e40000000c00 */
.L_x_7987:
[----:B------:R-:W-:Y:S05]  /*ab30*/  BSYNC.RECONVERGENT B3 ;  /* 0x0000000000037941 */ /* 0x000fea0003800200 */
.L_x_7982:
[----:B------:R-:W-:Y:S01]  /*ab40*/  IADD3 R0, PT, PT, R47, -R46, RZ ;  /* 0x8000002e2f007210 */ /* 0x000fe20007ffe0ff */
[----:B------:R-:W-:Y:S03]  /*ab50*/  BSSY.RECONVERGENT B0, `(.L_x_8034) ;  /* 0x000001d000007945 */ /* 0x000fe60003800200 */
[----:B------:R-:W-:-:S13]  /*ab60*/  ISETP.GE.AND P4, PT, R76, R0, PT ;  /* 0x000000004c00720c */ /* 0x000fda0003f86270 */
[----:B------:R-:W-:Y:S05]  /*ab70*/  @P4 BRA `(.L_x_8035) ;  /* 0x0000000000684947 */ /* 0x000fea0003800000 */
[-C--:B------:R-:W-:Y:S02]  /*ab80*/  ISETP.GE.AND P1, PT, R12, R144.reuse, PT ;  /* 0x000000900c00720c */ /* 0x080fe40003f26270 */
[----:B------:R-:W-:-:S11]  /*ab90*/  ISETP.GE.AND P0, PT, R10, R144, PT ;  /* 0x000000900a00720c */ /* 0x000fd60003f06270 */
[----:B---3--:R-:W-:Y:S02]  /*aba0*/  @!P1 IMAD.MOV.U32 R4, RZ, RZ, R137 ;  /* 0x000000ffff049224 */ /* 0x008fe400078e0089 */
[--C-:B------:R-:W-:Y:S01]  /*abb0*/  @!P1 IMAD.MOV.U32 R5, RZ, RZ, R136.reuse ;  /* 0x000000ffff059224 */ /* 0x100fe200078e0088 */
[----:B-1--45:R-:W-:Y:S01]  /*abc0*/  @!P0 MOV R2, R137 ;  /* 0x0000008900028202 */ /* 0x032fe20000000f00 */
        /* <DEDUP_REMOVED lines=20> */
.L_x_8036:
[----:B------:R3:W-:Y:S02]  /*ad10*/  STS.128 [R90+0x5000], RZ ;  /* 0x005000ff5a007388 */ /* 0x0007e40000000c00 */
.L_x_8035:
[----:B------:R-:W-:Y:S05]  /*ad20*/  BSYNC.RECONVERGENT B0 ;  /* 0x0000000000007941 */ /* 0x000fea0003800200 */
.L_x_8034:
[----:B------:R-:W-:Y:S01]  /*ad30*/  ISETP.GE.AND P0, PT, R34, R0, PT ;  /* 0x000000002200720c */ /* 0x000fe20003f06270 */
[----:B------:R-:W-:-:S12]  /*ad40*/  BSSY.RECONVERGENT B0, `(.L_x_8037) ;  /* 0x0000016000007945 */ /* 0x000fd80003800200 */
[----:B------:R-:W-:Y:S05]  /*ad50*/  @P0 BRA `(.L_x_8038) ;  /* 0x0000000000500947 */ /* 0x000fea0003800000 */
[-C--:B------:R-:W-:Y:S02]  /*ad60*/  ISETP.GE.AND P2, PT, R12, R144.reuse, PT ;  /* 0x000000900c00720c */ /* 0x080fe40003f46270 */
[-C--:B------:R-:W-:Y:S02]  /*ad70*/  ISETP.GE.AND P1, PT, R10, R144.reuse, PT ;  /* 0x000000900a00720c */ /* 0x080fe40003f26270 */
[----:B-1--45:R-:W-:Y:S02]  /*ad80*/  LEA R2, P3, R133, R137, 0x1 ;  /* 0x0000008985027211 */ /* 0x032fe400078608ff */
        /* <DEDUP_REMOVED lines=17> */
.L_x_8038:
[----:B------:R-:W-:Y:S05]  /*aea0*/  BSYNC.RECONVERGENT B0 ;  /* 0x0000000000007941 */ /* 0x000fea0003800200 */
.L_x_8037:
[----:B------:R-:W0:Y:S01]  /*aeb0*/  LDGDEPBAR ;  /* 0x00000000000079af */ /* 0x000e220000000000 */
[----:B------:R-:W-:Y:S03]  /*aec0*/  BSSY.RECONVERGENT B0, `(.L_x_8039) ;  /* 0x0000024000007945 */ /* 0x000fe60003800200 */
[----:B-----5:R1:W5:Y:S04]  /*aed0*/  LD.E R44, desc[UR4][R84.64+0x184] ;  /* 0x00018404542c7980 */ /* 0x020368000c101900 */
[----:B------:R1:W5:Y:S01]  /*aee0*/  LD.E R50, desc[UR4][R84.64+0x188] ;  /* 0x0001880454327980 */ /* 0x000362000c101900 */
[----:B------:R-:W-:-:S04]  /*aef0*/  DEPBAR.LE SB0, 0x0 ;  /* 0x000080000000791a */ /* 0x000fc80000000000 */
[----:B------:R-:W-:Y:S06]  /*af00*/  BAR.SYNC.DEFER_BLOCKING 0x0 ;  /* 0x0000000000007b1d */ /* 0x000fec0000010000 */
[----:B------:R-:W-:Y:S05]  /*af10*/  @P4 BRA `(.L_x_8040) ;  /* 0x00000000006c4947 */ /* 0x000fea0003800000 */
[-C--:B------:R-:W-:Y:S02]  /*af20*/  ISETP.GE.AND P1, PT, R12, R144.reuse, PT ;  /* 0x000000900c00720c */ /* 0x080fe40003f26270 */
[----:B------:R-:W-:-:S11]  /*af30*/  ISETP.GE.AND P0, PT, R10, R144, PT ;  /* 0x000000900a00720c */ /* 0x000fd60003f06270 */
[----:B-1-3--:R-:W-:Y:S02]  /*af40*/  @!P1 IMAD.MOV.U32 R4, RZ, RZ, R139 ;  /* 0x000000ffff049224 */ /* 0x00afe400078e008b */
[--C-:B------:R-:W-:Y:S01]  /*af50*/  @!P1 IMAD.MOV.U32 R5, RZ, RZ, R138.reuse ;  /* 0x000000ffff059224 */ /* 0x100fe200078e008a */
[----:B----4-:R-:W-:Y:S01]  /*af60*/  @!P0 MOV R2, R139 ;  /* 0x0000008b00028202 */ /* 0x010fe20000000f00 */
        /* <DEDUP_REMOVED lines=20> */
.L_x_8041:
[----:B------:R3:W-:Y:S01]  /*b0b0*/  STS.128 [R90+0x8000], RZ ;  /* 0x008000ff5a007388 */ /* 0x0007e20000000c00 */
[----:B------:R-:W-:Y:S05]  /*b0c0*/  BRA `(.L_x_8042) ;  /* 0x00000000000c7947 */ /* 0x000fea0003800000 */
.L_x_8040:
[----:B------:R1:W-:Y:S04]  /*b0d0*/  STS.128 [R90+0x6000], RZ ;  /* 0x006000ff5a007388 */ /* 0x0003e80000000c00 */
[----:B------:R1:W-:Y:S04]  /*b0e0*/  STS.128 [R90+0x7000], RZ ;  /* 0x007000ff5a007388 */ /* 0x0003e80000000c00 */
[----:B------:R1:W-:Y:S02]  /*b0f0*/  STS.128 [R90+0x8000], RZ ;  /* 0x008000ff5a007388 */ /* 0x0003e40000000c00 */
.L_x_8042:
[----:B------:R-:W-:Y:S05]  /*b100*/  BSYNC.RECONVERGENT B0 ;  /* 0x0000000000007941 */ /* 0x000fea0003800200 */
.L_x_8039:
        /* <DEDUP_REMOVED lines=27> */
.L_x_8045:
[----:B------:R4:W-:Y:S02]  /*b2c0*/  STS.128 [R90+0x8800], RZ ;  /* 0x008800ff5a007388 */ /* 0x0009e40000000c00 */
.L_x_8044:
[----:B------:R-:W-:Y:S05]  /*b2d0*/  BSYNC.RECONVERGENT B0 ;  /* 0x0000000000007941 */ /* 0x000fea0003800200 */
.L_x_8043:
[C---:B-1--4-:R-:W-:Y:S01]  /*b2e0*/  IMAD.SHL.U32 R3, R48.reuse, 0x20, RZ ;  /* 0x0000002030037824 */ /* 0x052fe200078e00ff */
[----:B------:R-:W-:Y:S01]  /*b2f0*/  SHF.R.U32.HI R128, RZ, 0x1, R48 ;  /* 0x00000001ff807819 */ /* 0x000fe20000011630 */
[C---:B---3--:R-:W-:Y:S01]  /*b300*/  IMAD.SHL.U32 R4, R48.reuse, 0x10, RZ ;  /* 0x0000001030047824 */ /* 0x048fe200078e00ff */
[----:B------:R-:W-:Y:S01]  /*b310*/  LOP3.LUT P0, R11, R48, 0x4, RZ, 0xc0, !PT ;  /* 0x00000004300b7812 */ /* 0x000fe2000780c0ff */
[----:B------:R-:W-:Y:S01]  /*b320*/  IMAD.MOV.U32 R8, RZ, RZ, 0x20 ;  /* 0x00000020ff087424 */ /* 0x000fe200078e00ff */
[----:B------:R-:W-:Y:S01]  /*b330*/  LOP3.LUT R0, R128, 0x8, RZ, 0xc0, !PT ;  /* 0x0000000880007812 */ /* 0x000fe200078ec0ff */
[----:B------:R-:W0:Y:S01]  /*b340*/  LDGDEPBAR ;  /* 0x00000000000079af */ /* 0x000e220000000000 */
[----:B------:R-:W-:Y:S01]  /*b350*/  LOP3.LUT R2, R3, 0xc0, RZ, 0xc0, !PT ;  /* 0x000000c003027812 */ /* 0x000fe200078ec0ff */
[----:B------:R-:W-:Y:S01]  /*b360*/  BSSY.RECONVERGENT B1, `(.L_x_8046) ;  /* 0x0000177000017945 */ /* 0x000fe20003800200 */
[----:B------:R-:W-:Y:S02]  /*b370*/  LOP3.LUT R129, R4, 0x3e00, RZ, 0xc0, !PT ;  /* 0x00003e0004817812 */ /* 0x000fe400078ec0ff */
[----:B------:R-:W-:-:S02]  /*b380*/  LOP3.LUT R0, R0, 0xc0, R3, 0xf8, !PT ;  /* 0x000000c000007812 */ /* 0x000fc400078ef803 */
[----:B------:R-:W-:Y:S01]  /*b390*/  LOP3.LUT R2, R2, 0x8, R48, 0xf8, !PT ;  /* 0x0000000802027812 */ /* 0x000fe200078ef830 */
[----:B------:R-:W-:Y:S01]  /*b3a0*/  IMAD.SHL.U32 R48, R48, 0x2, RZ ;  /* 0x0000000230307824 */ /* 0x000fe200078e00ff */
[----:B------:R-:W-:Y:S02]  /*b3b0*/  LOP3.LUT R5, R129, 0x20, R3, 0xf8, !PT ;  /* 0x0000002081057812 */ /* 0x000fe400078ef803 */
[----:B------:R-:W-:Y:S02]  /*b3c0*/  LOP3.LUT R4, R4, 0x100, RZ, 0xc0, !PT ;  /* 0x0000010004047812 */ /* 0x000fe400078ec0ff */
[--C-:B------:R-:W-:Y:S02]  /*b3d0*/  LOP3.LUT R0, R0, 0x18, R49.reuse, 0x78, !PT ;  /* 0x0000001800007812 */ /* 0x100fe400078e7831 */
[----:B------:R-:W-:Y:S02]  /*b3e0*/  LOP3.LUT R2, R2, 0x18, R49, 0x78, !PT ;  /* 0x0000001802027812 */ /* 0x000fe400078e7831 */
[----:B------:R-:W-:-:S02]  /*b3f0*/  LOP3.LUT R5, R5, 0x100, R3, 0xf8, !PT ;  /* 0x0000010005057812 */ /* 0x000fc400078ef803 */
[----:B------:R-:W-:Y:S02]  /*b400*/  LOP3.LUT R4, R4, 0x20, R3, 0xf8, !PT ;  /* 0x0000002004047812 */ /* 0x000fe400078ef803 */
[----:B------:R-:W-:Y:S02]  /*b410*/  LOP3.LUT R5, R5, R0, RZ, 0xfc, !PT ;  /* 0x0000000005057212 */ /* 0x000fe400078efcff */
[----:B------:R-:W-:Y:S02]  /*b420*/  LOP3.LUT R4, R4, R2, RZ, 0xfc, !PT ;  /* 0x0000000204047212 */ /* 0x000fe400078efcff */
[----:B------:R-:W-:Y:S01]  /*b430*/  SEL R14, R8, 0xffffffe0, !P0 ;  /* 0xffffffe0080e7807 */ /* 0x000fe20004000000 */
[----:B------:R-:W-:Y:S01]  /*b440*/  IMAD R2, R5, 0x2, R45 ;  /* 0x0000000205027824 */ /* 0x000fe200078e022d */
[----:B-----5:R-:W-:Y:S01]  /*b450*/  IADD3 R50, PT, PT, R50, R47, -R145 ;  /* 0x0000002f32327210 */ /* 0x020fe20007ffe891 */
[----:B------:R-:W-:Y:S01]  /*b460*/  IMAD R51, R4, 0x2, R45 ;  /* 0x0000000204337824 */ /* 0x000fe200078e022d */
[----:B------:R-:W-:Y:S01]  /*b470*/  IADD3 R44, PT, PT, R47, -R145, -R44 ;  /* 0x800000912f2c7210 */ /* 0x000fe20007ffe82c */
[--C-:B------:R-:W-:Y:S01]  /*b480*/  IMAD.IADD R49, R2, 0x1, R14.reuse ;  /* 0x0000000102317824 */ /* 0x100fe200078e020e */
[----:B------:R-:W-:Y:S01]  /*b490*/  LDSM.16.M88.4 R56, [R2] ;  /* 0x000000000238783b */ /* 0x000fe20000000200 */
[----:B------:R-:W-:-:S03]  /*b4a0*/  IMAD.IADD R15, R51, 0x1, R14 ;  /* 0x00000001330f7824 */ /* 0x000fc600078e020e */
[----:B------:R-:W1:Y:S04]  /*b4b0*/  LDSM.16.M88.4 R20, [R51+0x3000] ;  /* 0x003000003314783b */ /* 0x000e680000000200 */
[----:B------:R-:W3:Y:S04]  /*b4c0*/  LDSM.16.M88.4 R72, [R51+0x3400] ;  /* 0x003400003348783b */ /* 0x000ee80000000200 */
[----:B------:R-:W4:Y:S04]  /*b4d0*/  LDSM.16.M88.4 R64, [R51+0x3800] ;  /* 0x003800003340783b */ /* 0x000f280000000200 */
[----:B------:R-:W2:Y:S04]  /*b4e0*/  LDSM.16.M88.4 R4, [R51+0x3c00] ;  /* 0x003c00003304783b */ /* 0x000ea80000000200 */
[----:B------:R-:W-:Y:S04]  /*b4f0*/  LDSM.16.M88.4 R40, [R49] ;  /* 0x000000003128783b */ /* 0x000fe80000000200 */
[----:B------:R-:W2:Y:S04]  /*b500*/  LDSM.16.M88.4 R28, [R15+0x3000] ;  /* 0x003000000f1c783b */ /* 0x000ea80000000200 */
[----:B------:R-:W2:Y:S04]  /*b510*/  LDSM.16.M88.4 R16, [R15+0x3400] ;  /* 0x003400000f10783b */ /* 0x000ea80000000200 */
[----:B------:R-:W2:Y:S04]  /*b520*/  LDSM.16.M88.4 R92, [R15+0x3800] ;  /* 0x003800000f5c783b */ /* 0x000ea80000000200 */
[----:B------:R-:W2:Y:S04]  /*b530*/  LDSM.16.M88.4 R52, [R15+0x3c00] ;  /* 0x003c00000f34783b */ /* 0x000ea80000000200 */
[----:B------:R-:W-:Y:S01]  /*b540*/  LDSM.16.M88.4 R36, [R51+0x4000] ;  /* 0x004000003324783b */ /* 0x000fe20000000200 */
[C---:B-1----:R-:W-:Y:S03]  /*b550*/  HMMA.16816.F32 R24, R56.reuse, R20, RZ ;  /* 0x000000143818723c */ /* 0x042fe600000018ff */
[----:B------:R-:W-:Y:S04]  /*b560*/  LDSM.16.M88.4 R32, [R51+0x4400] ;  /* 0x004400003320783b */ /* 0x000fe80000000200 */
[----:B------:R-:W-:Y:S01]  /*b570*/  LDSM.16.M88.4 R104, [R49+0x1000] ;  /* 0x001000003168783b */ /* 0x000fe20000000200 */
[C---:B---3--:R-:W-:Y:S03]  /*b580*/  HMMA.16816.F32 R80, R56.reuse, R72, RZ ;  /* 0x000000483850723c */ /* 0x048fe600000018ff */
[----:B------:R-:W-:Y:S04]  /*b590*/  LDSM.16.M88.4 R108, [R15+0x4000] ;  /* 0x004000000f6c783b */ /* 0x000fe80000000200 */
[----:B------:R-:W-:Y:S01]  /*b5a0*/  LDSM.16.M88.4 R96, [R15+0x4800] ;  /* 0x004800000f60783b */ /* 0x000fe20000000200 */
[C---:B------:R-:W-:Y:S03]  /*b5b0*/  HMMA.16816.F32 R20, R56.reuse, R22, RZ ;  /* 0x000000163814723c */ /* 0x040fe600000018ff */
[----:B------:R-:W-:Y:S05]  /*b5c0*/  LDSM.16.M88.4 R100, [R15+0x4400] ;  /* 0x004400000f64783b */ /* 0x000fea0000000200 */
[C---:B------:R-:W-:Y:S08]  /*b5d0*/  HMMA.16816.F32 R72, R56.reuse, R74, RZ ;  /* 0x0000004a3848723c */ /* 0x040ff000000018ff */
[C---:B----4-:R-:W-:Y:S08]  /*b5e0*/  HMMA.16816.F32 R68, R56.reuse, R64, RZ ;  /* 0x000000403844723c */ /* 0x050ff000000018ff */
[C---:B------:R-:W-:Y:S08]  /*b5f0*/  HMMA.16816.F32 R64, R56.reuse, R66, RZ ;  /* 0x000000423840723c */ /* 0x040ff000000018ff */
[C---:B--2---:R-:W-:Y:S08]  /*b600*/  HMMA.16816.F32 R60, R56.reuse, R4, RZ ;  /* 0x00000004383c723c */ /* 0x044ff000000018ff */
[----:B------:R-:W-:Y:S01]  /*b610*/  HMMA.16816.F32 R56, R56, R6, RZ ;  /* 0x000000063838723c */ /* 0x000fe200000018ff */
[----:B------:R-:W1:Y:S07]  /*b620*/  LDSM.16.M88.4 R4, [R2+0x1000] ;  /* 0x001000000204783b */ /* 0x000e6e0000000200 */
[C---:B------:R-:W-:Y:S08]  /*b630*/  HMMA.16816.F32 R24, R40.reuse, R28, R24 ;  /* 0x0000001c2818723c */ /* 0x040ff00000001818 */
        /* <DEDUP_REMOVED lines=10> */
[----:B------:R-:W-:Y:S04]  /*b6e0*/  LDSM.16.M88.4 R52, [R2+0x2000] ;  /* 0x002000000234783b */ /* 0x000fe80000000200 */
[----:B------:R-:W4:Y:S03]  /*b6f0*/  LDSM.16.M88.4 R40, [R51+0x5000] ;  /* 0x005000003328783b */ /* 0x000f260000000200 */
        /* <DEDUP_REMOVED lines=9> */
[C---:B------:R-:W-:Y:S08]  /*b790*/  HMMA.16816.F32 R80, R4.reuse, R32, R80 ;  /* 0x000000200450723c */ /* 0x040ff00000001850 */
[----:B------:R-:W-:Y:S01]  /*b7a0*/  HMMA.16816.F32 R72, R4, R34, R72 ;  /* 0x000000220448723c */ /* 0x000fe20000001848 */
[----:B------:R-:W2:Y:S04]  /*b7b0*/  LDSM.16.M88.4 R32, [R51+0x5800] ;  /* 0x005800003320783b */ /* 0x000ea80000000200 */
[----:B------:R-:W3:Y:S03]  /*b7c0*/  LDSM.16.M88.4 R4, [R49+0x2000] ;  /* 0x002000003104783b */ /* 0x000ee60000000200 */
[C---:B------:R-:W-:Y:S08]  /*b7d0*/  HMMA.16816.F32 R24, R104.reuse, R108, R24 ;  /* 0x0000006c6818723c */ /* 0x040ff00000001818 */
[C---:B------:R-:W-:Y:S08]  /*b7e0*/  HMMA.16816.F32 R20, R104.reuse, R110, R20 ;  /* 0x0000006e6814723c */ /* 0x040ff00000001814 */
[C---:B----4-:R-:W-:Y:S08]  /*b7f0*/  HMMA.16816.F32 R60, R104.reuse, R92, R60 ;  /* 0x0000005c683c723c */ /* 0x050ff0000000183c */
[C---:B------:R-:W-:Y:S01]  /*b800*/  HMMA.16816.F32 R92, R104.reuse, R94, R56 ;  /* 0x0000005e685c723c */ /* 0x040fe20000001838 */
[----:B------:R-:W4:Y:S07]  /*b810*/  LDSM.16.M88.4 R56, [R15+0x5400] ;  /* 0x005400000f38783b */ /* 0x000f2e0000000200 */
[----:B------:R-:W-:Y:S08]  /*b820*/  HMMA.16816.F32 R68, R104, R96, R68 ;  /* 0x000000606844723c */ /* 0x000ff00000001844 */
[C---:B------:R-:W-:Y:S08]  /*b830*/  HMMA.16816.F32 R24, R52.reuse, R40, R24 ;  /* 0x000000283418723c */ /* 0x040ff00000001818 */
[----:B------:R-:W-:Y:S08]  /*b840*/  HMMA.16816.F32 R20, R52, R42, R20 ;  /* 0x0000002a3414723c */ /* 0x000ff00000001814 */
[C---:B------:R-:W-:Y:S08]  /*b850*/  HMMA.16816.F32 R80, R104.reuse, R100, R80 ;  /* 0x000000646850723c */ /* 0x040ff00000001850 */
[----:B------:R-:W-:Y:S08]  /*b860*/  HMMA.16816.F32 R72, R104, R102, R72 ;  /* 0x000000666848723c */ /* 0x000ff00000001848 */
[C---:B-1----:R-:W-:Y:S08]  /*b870*/  HMMA.16816.F32 R60, R52.reuse, R28, R60 ;  /* 0x0000001c343c723c */ /* 0x042ff0000000183c */
[C---:B------:R-:W-:Y:S01]  /*b880*/  HMMA.16816.F32 R92, R52.reuse, R30, R92 ;  /* 0x0000001e345c723c */ /* 0x040fe2000000185c */
[----:B------:R-:W1:Y:S07]  /*b890*/  LDSM.16.M88.4 R28, [R15+0x5800] ;  /* 0x005800000f1c783b */ /* 0x000e6e0000000200 */
[----:B--2---:R-:W-:Y:S01]  /*b8a0*/  HMMA.16816.F32 R68, R52, R32, R68 ;  /* 0x000000203444723c */ /* 0x004fe20000001844 */
[----:B------:R-:W-:-:S04]  /*b8b0*/  LOP3.LUT R32, R128, 0x1f0, RZ, 0xc0, !PT ;  /* 0x000001f080207812 */ /* 0x000fc800078ec0ff */
[----:B------:R-:W-:Y:S02]  /*b8c0*/  LOP3.LUT R154, R32, 0x7, R76, 0xf8, !PT ;  /* 0x00000007209a7812 */ /* 0x000fe400078ef84c */
[----:B------:R-:W-:Y:S01]  /*b8d0*/  LOP3.LUT R32, R48, 0x6, RZ, 0xc0, !PT ;  /* 0x0000000630207812 */ /* 0x000fe200078ec0ff */
[----:B---3--:R-:W-:Y:S02]  /*b8e0*/  HMMA.16816.F32 R24, R4, R16, R24 ;  /* 0x000000100418723c */ /* 0x008fe40000001818 */
[----:B------:R-:W-:Y:S01]  /*b8f0*/  IMAD R154, R143, 0x40, R154 ;  /* 0x000000408f9a7824 */ /* 0x000fe200078e029a */
[----:B------:R-:W-:-:S03]  /*b900*/  LOP3.LUT R32, R46, R32, RZ, 0xfc, !PT ;  /* 0x000000202e207212 */ /* 0x000fc600078efcff */
[C---:B------:R-:W-:Y:S02]  /*b910*/  IMAD.IADD R50, R154.reuse, 0x1, R50 ;  /* 0x000000019a327824 */ /* 0x040fe400078e0232 */
[----:B------:R-:W-:Y:S01]  /*b920*/  HMMA.16816.F32 R20, R4, R18, R20 ;  /* 0x000000120414723c */ /* 0x000fe20000001814 */
[----:B------:R2:W3:Y:S01]  /*b930*/  LDSM.16.M88.4 R16, [R15+0x5c00] ;  /* 0x005c00000f10783b */ /* 0x0004e20000000200 */
[----:B------:R-:W-:Y:S01]  /*b940*/  IMAD.IADD R154, R154, 0x1, R44 ;  /* 0x000000019a9a7824 */ /* 0x000fe200078e022c */
[--C-:B------:R-:W-:Y:S01]  /*b950*/  VIADDMNMX R153, R50, 0x1, R47.reuse, PT ;  /* 0x0000000132997846 */ /* 0x100fe2000380012f */
[----:B------:R-:W-:Y:S01]  /*b960*/  VIADD R33, R32, 0x1 ;  /* 0x0000000120217836 */ /* 0x000fe20000000000 */
[----:B------:R-:W-:Y:S01]  /*b970*/  VIADDMNMX R147, R50, 0x9, R47, PT ;  /* 0x0000000932937846 */ /* 0x000fe2000380012f */
[C---:B------:R-:W-:Y:S01]  /*b980*/  VIADD R152, R154.reuse, 0x8 ;  /* 0x000000089a987836 */ /* 0x040fe20000000000 */
[C---:B------:R-:W-:Y:S01]  /*b990*/  ISETP.GT.AND P3, PT, R154.reuse, R32, PT ;  /* 0x000000209a00720c */ /* 0x040fe20003f64270 */
[----:B------:R-:W-:Y:S01]  /*b9a0*/  HMMA.16816.F32 R64, R104, R98, R64 ;  /* 0x000000626840723c */ /* 0x000fe20000001840 */
[----:B------:R-:W-:Y:S01]  /*b9b0*/  ISETP.GT.AND P4, PT, R154, R33, PT ;  /* 0x000000219a00720c */ /* 0x000fe20003f84270 */
[----:B------:R-:W-:-:S04]  /*b9c0*/  DEPBAR.LE SB0, 0x0 ;  /* 0x000080000000791a */ /* 0x000fc80000000000 */
[C---:B------:R-:W-:Y:S02]  /*b9d0*/  ISETP.GE.AND P1, PT, R33.reuse, R153, PT ;  /* 0x000000992100720c */ /* 0x040fe40003f26270 */
[C---:B------:R-:W-:Y:S01]  /*b9e0*/  HMMA.16816.F32 R80, R52.reuse, R36, R80 ;  /* 0x000000243450723c */ /* 0x040fe20000001850 */
[----:B------:R-:W-:Y:S02]  /*b9f0*/  ISETP.GE.AND P0, PT, R33, R147, PT ;  /* 0x000000932100720c */ /* 0x000fe40003f06270 */
[----:B------:R-:W-:Y:S01]  /*ba00*/  ISETP.GT.AND P2, PT, R152, R33, PT ;  /* 0x000000219800720c */ /* 0x000fe20003f44270 */
[C---:B------:R-:W-:Y:S01]  /*ba10*/  VIADD R33, R32.reuse, 0x9 ;  /* 0x0000000920217836 */ /* 0x040fe20000000000 */
[----:B------:R-:W-:Y:S02]  /*ba20*/  ISETP.GE.AND P6, PT, R32, R153, PT ;  /* 0x000000992000720c */ /* 0x000fe40003fc6270 */
[----:B------:R-:W-:Y:S01]  /*ba30*/  FSEL R24, R24, -INF , !P3 ;  /* 0xff80000018187808 */ /* 0x000fe20005800000 */
[----:B------:R-:W-:Y:S01]  /*ba40*/  HMMA.16816.F32 R72, R52, R38, R72 ;  /* 0x000000263448723c */ /* 0x000fe20000001848 */
[----:B------:R-:W-:-:S02]  /*ba50*/  ISETP.GT.AND P3, PT, R154, R33, PT ;  /* 0x000000219a00720c */ /* 0x000fc40003f64270 */
[----:B------:R-:W-:Y:S02]  /*ba60*/  FSEL R24, R24, -INF , !P6 ;  /* 0xff80000018187808 */ /* 0x000fe40007000000 */
[----:B------:R-:W-:Y:S02]  /*ba70*/  ISETP.GT.AND P6, PT, R152, R32, PT ;  /* 0x000000209800720c */ /* 0x000fe40003fc4270 */
[----:B------:R-:W-:Y:S01]  /*ba80*/  FSEL R25, R25, -INF , !P4 ;  /* 0xff80000019197808 */ /* 0x000fe20006000000 */
[----:B------:R-:W-:Y:S01]  /*ba90*/  HMMA.16816.F32 R64, R52, R34, R64 ;  /* 0x000000223440723c */ /* 0x000fe20000001840 */
[----:B------:R-:W-:Y:S01]  /*baa0*/  VIADD R34, R32, 0x8 ;  /* 0x0000000820227836 */ /* 0x000fe20000000000 */
[----:B------:R-:W-:Y:S02]  /*bab0*/  FSEL R27, R27, -INF , !P2 ;  /* 0xff8000001b1b7808 */ /* 0x000fe40005000000 */
[----:B--2---:R-:W-:Y:S02]  /*bac0*/  FSEL R15, R21, -INF , !P3 ;  /* 0xff800000150f7808 */ /* 0x004fe40005800000 */
[----:B------:R-:W-:-:S02]  /*bad0*/  ISETP.GT.AND P5, PT, R154, R34, PT ;  /* 0x000000229a00720c */ /* 0x000fc40003fa4270 */
[C---:B----4-:R-:W-:Y:S01]  /*bae0*/  HMMA.16816.F32 R80, R4.reuse, R56, R80 ;  /* 0x000000380450723c */ /* 0x050fe20000001850 */
[----:B------:R-:W-:Y:S02]  /*baf0*/  ISETP.GE.AND P4, PT, R34, R153, PT ;  /* 0x000000992200720c */ /* 0x000fe40003f86270 */
[----:B------:R-:W-:Y:S02]  /*bb00*/  FSEL R20, R20, -INF , !P5 ;  /* 0xff80000014147808 */ /* 0x000fe40006800000 */
[----:B------:R-:W-:Y:S02]  /*bb10*/  FSEL R21, R26, -INF , !P6 ;  /* 0xff8000001a157808 */ /* 0x000fe40007000000 */
[----:B------:R-:W-:Y:S01]  /*bb20*/  ISETP.GT.AND P3, PT, R152, R34, PT ;  /* 0x000000229800720c */ /* 0x000fe20003f64270 */
[----:B------:R-:W-:Y:S01]  /*bb30*/  HMMA.16816.F32 R72, R4, R58, R72 ;  /* 0x0000003a0448723c */ /* 0x000fe20000001848 */
[----:B------:R-:W-:Y:S02]  /*bb40*/  FSEL R26, R25, -INF , !P1 ;  /* 0xff800000191a7808 */ /* 0x000fe40004800000 */
[----:B------:R-:W-:-:S02]  /*bb50*/  ISETP.GE.AND P6, PT, R32, R147, PT ;  /* 0x000000932000720c */ /* 0x000fc40003fc6270 */
[----:B------:R-:W-:Y:S02]  /*bb60*/  FSEL R25, R27, -INF , !P0 ;  /* 0xff8000001b197808 */ /* 0x000fe40004000000 */
[----:B------:R-:W-:Y:S01]  /*bb70*/  ISETP.GT.AND P1, PT, R152, R33, PT ;  /* 0x000000219800720c */ /* 0x000fe20003f24270 */
[C---:B-1----:R-:W-:Y:S01]  /*bb80*/  HMMA.16816.F32 R68, R4.reuse, R28, R68 ;  /* 0x0000001c0444723c */ /* 0x042fe20000001844 */
[----:B------:R-:W-:Y:S01]  /*bb90*/  VIADD R28, R32, 0x10 ;  /* 0x00000010201c7836 */ /* 0x000fe20000000000 */
[----:B------:R-:W-:Y:S01]  /*bba0*/  FSEL R27, R20, -INF , !P4 ;  /* 0xff800000141b7808 */ /* 0x000fe20006000000 */
[----:B------:R-:W-:Y:S01]  /*bbb0*/  VIADD R20, R32, 0x11 ;  /* 0x0000001120147836 */ /* 0x000fe20000000000 */
[----:B------:R-:W-:Y:S01]  /*bbc0*/  ISETP.GE.AND P5, PT, R34, R147, PT ;  /* 0x000000932200720c */ /* 0x000fe20003fa6270 */
[----:B------:R-:W-:Y:S01]  /*bbd0*/  VIADD R29, R32, 0x29 ;  /* 0x00000029201d7836 */ /* 0x000fe20000000000 */
[----:B------:R-:W-:Y:S02]  /*bbe0*/  FSEL R22, R22, -INF , !P3 ;  /* 0xff80000016167808 */ /* 0x000fe40005800000 */
[----:B------:R-:W-:Y:S01]  /*bbf0*/  FSEL R21, R21, -INF , !P6 ;  /* 0xff80000015157808 */ /* 0x000fe20007000000 */
[----:B---3--:R-:W-:Y:S01]  /*bc00*/  HMMA.16816.F32 R60, R4, R16, R60 ;  /* 0x00000010043c723c */ /* 0x008fe2000000183c */
[C---:B------:R-:W-:Y:S01]  /*bc10*/  ISETP.GE.AND P2, PT, R33.reuse, R153, PT ;  /* 0x000000992100720c */ /* 0x040fe20003f46270 */
[C---:B------:R-:W-:Y:S01]  /*bc20*/  VIADD R17, R32.reuse, 0x18 ;  /* 0x0000001820117836 */ /* 0x040fe20000000000 */
[----:B------:R-:W-:Y:S01]  /*bc30*/  ISETP.GE.AND P6, PT, R33, R147, PT ;  /* 0x000000932100720c */ /* 0x000fe20003fc6270 */
[----:B------:R-:W-:Y:S01]  /*bc40*/  VIADD R16, R32, 0x19 ;  /* 0x0000001920107836 */ /* 0x000fe20000000000 */
[----:B------:R-:W-:Y:S01]  /*bc50*/  BAR.SYNC.DEFER_BLOCKING 0x0 ;  /* 0x0000000000007b1d */ /* 0x000fe20000010000 */
[----:B------:R-:W-:-:S02]  /*bc60*/  ISETP.GT.AND P0, PT, R154, R28, PT ;  /* 0x0000001c9a00720c */ /* 0x000fc40003f04270 */
[----:B------:R-:W-:Y:S01]  /*bc70*/  FSEL R23, R23, -INF , !P1 ;  /* 0xff80000017177808 */ /* 0x000fe20004800000 */
[C---:B------:R-:W-:Y:S01]  /*bc80*/  HMMA.16816.F32 R64, R4.reuse, R30, R64 ;  /* 0x0000001e0440723c */ /* 0x040fe20000001840 */
[----:B------:R-:W-:Y:S01]  /*bc90*/  FSEL R22, R22, -INF , !P5 ;  /* 0xff80000016167808 */ /* 0x000fe20006800000 */
[----:B------:R-:W-:Y:S01]  /*bca0*/  VIADD R31, R32, 0x21 ;  /* 0x00000021201f7836 */ /* 0x000fe20000000000 */
[----:B------:R-:W-:Y:S01]  /*bcb0*/  ISETP.GT.AND P1, PT, R154, R20, PT ;  /* 0x000000149a00720c */ /* 0x000fe20003f24270 */
[----:B------:R-:W-:Y:S01]  /*bcc0*/  VIADD R30, R32, 0x28 ;  /* 0x00000028201e7836 */ /* 0x000fe20000000000 */
[C---:B------:R-:W-:Y:S02]  /*bcd0*/  ISETP.GE.AND P3, PT, R28.reuse, R153, PT ;  /* 0x000000991c00720c */ /* 0x040fe40003f66270 */
[----:B------:R-:W-:Y:S01]  /*bce0*/  ISETP.GE.AND P4, PT, R28, R147, PT ;  /* 0x000000931c00720c */ /* 0x000fe20003f86270 */
[----:B------:R-:W-:Y:S01]  /*bcf0*/  HMMA.16816.F32 R92, R4, R18, R92 ;  /* 0x00000012045c723c */ /* 0x000fe2000000185c */
[----:B------:R-:W-:Y:S01]  /*bd00*/  ISETP.GT.AND P5, PT, R152, R28, PT ;  /* 0x0000001c9800720c */ /* 0x000fe20003fa4270 */
[C---:B------:R-:W-:Y:S01]  /*bd10*/  VIADD R7, R32.reuse, 0x30 ;  /* 0x0000003020077836 */ /* 0x040fe20000000000 */
[----:B------:R-:W-:Y:S01]  /*bd20*/  FSEL R28, R15, -INF , !P2 ;  /* 0xff8000000f1c7808 */ /* 0x000fe20005000000 */
[C---:B------:R-:W-:Y:S01]  /*bd30*/  VIADD R15, R32.reuse, 0x20 ;  /* 0x00000020200f7836 */ /* 0x040fe20000000000 */
[----:B------:R-:W-:Y:S01]  /*bd40*/  FSEL R23, R23, -INF , !P6 ;  /* 0xff80000017177808 */ /* 0x000fe20007000000 */
[----:B------:R-:W-:Y:S01]  /*bd50*/  VIADD R6, R32, 0x31 ;  /* 0x0000003120067836 */ /* 0x000fe20000000000 */
[----:B------:R-:W-:Y:S01]  /*bd60*/  FSEL R80, R80, -INF , !P0 ;  /* 0xff80000050507808 */ /* 0x000fe20004000000 */
[----:B------:R-:W-:Y:S01]  /*bd70*/  VIADD R5, R32, 0x39 ;  /* 0x0000003920057836 */ /* 0x000fe20000000000 */
[----:B------:R-:W-:Y:S01]  /*bd80*/  ISETP.GE.AND P2, PT, R20, R153, PT ;  /* 0x000000991400720c */ /* 0x000fe20003f46270 */
[----:B------:R-:W-:Y:S01]  /*bd90*/  VIADD R4, R32, 0x38 ;  /* 0x0000003820047836 */ /* 0x000fe20000000000 */
[----:B------:R-:W-:-:S02]  /*bda0*/  ISETP.GE.AND P6, PT, R20, R147, PT ;  /* 0x000000931400720c */ /* 0x000fc40003fc6270 */
[----:B------:R-:W-:Y:S02]  /*bdb0*/  ISETP.GT.AND P0, PT, R152, R20, PT ;  /* 0x000000149800720c */ /* 0x000fe40003f04270 */
[----:B------:R-:W-:Y:S02]  /*bdc0*/  FSEL R20, R81, -INF , !P1 ;  /* 0xff80000051147808 */ /* 0x000fe40004800000 */
[----:B------:R-:W-:Y:S02]  /*bdd0*/  ISETP.GT.AND P1, PT, R154, R17, PT ;  /* 0x000000119a00720c */ /* 0x000fe40003f24270 */
[----:B------:R-:W-:Y:S02]  /*bde0*/  FSEL R18, R80, -INF , !P3 ;  /* 0xff80000050127808 */ /* 0x000fe40005800000 */
[----:B------:R-:W-:Y:S02]  /*bdf0*/  FSEL R19, R72, -INF , !P1 ;  /* 0xff80000048137808 */ /* 0x000fe40004800000 */
[----:B------:R-:W-:-:S02]  /*be00*/  ISETP.GT.AND P1, PT, R154, R16, PT ;  /* 0x000000109a00720c */ /* 0x000fc40003f24270 */
[C---:B------:R-:W-:Y:S02]  /*be10*/  ISETP.GT.AND P3, PT, R154.reuse, R15, PT ;  /* 0x0000000f9a00720c */ /* 0x040fe40003f64270 */
[----:B------:R-:W-:Y:S02]  /*be20*/  FSEL R73, R73, -INF , !P1 ;  /* 0xff80000049497808 */ /* 0x000fe40004800000 */
[----:B------:R-:W-:Y:S02]  /*be30*/  ISETP.GT.AND P1, PT, R154, R31, PT ;  /* 0x0000001f9a00720c */ /* 0x000fe40003f24270 */
[----:B------:R-:W-:Y:S02]  /*be40*/  FSEL R82, R82, -INF , !P5 ;  /* 0xff80000052527808 */ /* 0x000fe40006800000 */
[----:B------:R-:W-:Y:S02]  /*be50*/  FSEL R69, R69, -INF , !P1 ;  /* 0xff80000045457808 */ /* 0x000fe40004800000 */
[----:B------:R-:W-:-:S02]  /*be60*/  ISETP.GT.AND P5, PT, R154, R30, PT ;  /* 0x0000001e9a00720c */ /* 0x000fc40003fa4270 */
[----:B------:R-:W-:Y:S02]  /*be70*/  FSEL R68, R68, -INF , !P3 ;  /* 0xff80000044447808 */ /* 0x000fe40005800000 */
[C---:B------:R-:W-:Y:S02]  /*be80*/  ISETP.GT.AND P1, PT, R154.reuse, R7, PT ;  /* 0x000000079a00720c */ /* 0x040fe40003f24270 */
        /* <DEDUP_REMOVED lines=9> */
[----:B------:R-:W-:-:S02]  /*bf20*/  ISETP.GE.AND P5, PT, R17, R153, PT ;  /* 0x000000991100720c */ /* 0x000fc40003fa6270 */
[----:B------:R-:W-:Y:S02]  /*bf30*/  FSEL R92, R92, -INF , !P3 ;  /* 0xff8000005c5c7808 */ /* 0x000fe40005800000 */
[----:B------:R-:W-:Y:S02]  /*bf40*/  ISETP.GT.AND P1, PT, R152, R17, PT ;  /* 0x000000119800720c */ /* 0x000fe40003f24270 */
[----:B------:R-:W-:Y:S02]  /*bf50*/  FSEL R83, R83, -INF , !P0 ;  /* 0xff80000053537808 */ /* 0x000fe40004000000 */
[----:B------:R-:W-:Y:S02]  /*bf60*/  ISETP.GE.AND P3, PT, R17, R147, PT ;  /* 0x000000931100720c */ /* 0x000fe40003f66270 */
[----:B------:R-:W-:Y:S02]  /*bf70*/  FSEL R17, R82, -INF , !P4 ;  /* 0xff80000052117808 */ /* 0x000fe40006000000 */
[----:B------:R-:W-:-:S02]  /*bf80*/  ISETP.GE.AND P0, PT, R16, R153, PT ;  /* 0x000000991000720c */ /* 0x000fc40003f06270 */
[----:B------:R-:W-:Y:S02]  /*bf90*/  FSEL R20, R20, -INF , !P2 ;  /* 0xff80000014147808 */ /* 0x000fe40005000000 */
[----:B------:R-:W-:Y:S02]  /*bfa0*/  ISETP.GE.AND P4, PT, R16, R147, PT ;  /* 0x000000931000720c */ /* 0x000fe40003f86270 */
[----:B------:R-:W-:Y:S02]  /*bfb0*/  ISETP.GT.AND P2, PT, R152, R16, PT ;  /* 0x000000109800720c */ /* 0x000fe40003f44270 */
[----:B------:R-:W-:Y:S02]  /*bfc0*/  FSEL R16, R83, -INF , !P6 ;  /* 0xff80000053107808 */ /* 0x000fe40007000000 */
[----:B------:R-:W-:Y:S02]  /*bfd0*/  FSEL R33, R74, -INF , !P1 ;  /* 0xff8000004a217808 */ /* 0x000fe40004800000 */
[----:B------:R-:W-:-:S02]  /*bfe0*/  FSEL R19, R19, -INF , !P5 ;  /* 0xff80000013137808 */ /* 0x000fc40006800000 */
[C---:B------:R-:W-:Y:S02]  /*bff0*/  ISETP.GE.AND P6, PT, R15.reuse, R153, PT ;  /* 0x000000990f00720c */ /* 0x040fe40003fc6270 */
[----:B------:R-:W-:Y:S02]  /*c000*/  ISETP.GE.AND P5, PT, R15, R147, PT ;  /* 0x000000930f00720c */ /* 0x000fe40003fa6270 */
[C---:B------:R-:W-:Y:S02]  /*c010*/  ISETP.GT.AND P1, PT, R152.reuse, R15, PT ;  /* 0x0000000f9800720c */ /* 0x040fe40003f24270 */
[----:B------:R-:W-:Y:S02]  /*c020*/  FSEL R15, R73, -INF , !P0 ;  /* 0xff800000490f7808 */ /* 0x000fe40004000000 */
[----:B------:R-:W-:Y:S02]  /*c030*/  ISETP.GT.AND P0, PT, R152, R31, PT ;  /* 0x0000001f9800720c */ /* 0x000fe40003f04270 */
[----:B------:R-:W-:-:S02]  /*c040*/  FSEL R70, R70, -INF , !P1 ;  /* 0xff80000046467808 */ /* 0x000fc40004800000 */
[----:B------:R-:W-:Y:S02]  /*c050*/  FSEL R71, R71, -INF , !P0 ;  /* 0xff80000047477808 */ /* 0x000fe40004000000 */
[----:B------:R-:W-:Y:S02]  /*c060*/  ISETP.GE.AND P0, PT, R29, R153, PT ;  /* 0x000000991d00720c */ /* 0x000fe40003f06270 */
[----:B------:R-:W-:Y:S02]  /*c070*/  FSEL R32, R75, -INF , !P2 ;  /* 0xff8000004b207808 */ /* 0x000fe40005000000 */
[----:B------:R-:W-:Y:S02]  /*c080*/  FSEL R118, R65, -INF , !P0 ;  /* 0xff80000041767808 */ /* 0x000fe40004000000 */
[----:B------:R-:W-:Y:S02]  /*c090*/  ISETP.GT.AND P0, PT, R152, R6, PT ;  /* 0x000000069800720c */ /* 0x000fe40003f04270 */
[----:B------:R-:W-:-:S02]  /*c0a0*/  FSEL R33, R33, -INF , !P3 ;  /* 0xff80000021217808 */ /* 0x000fc40005800000 */
[----:B------:R-:W-:Y:S02]  /*c0b0*/  FSEL R63, R63, -INF , !P0 ;  /* 0xff8000003f3f7808 */ /* 0x000fe40004000000 */
[C---:B------:R-:W-:Y:S02]  /*c0c0*/  ISETP.GT.AND P0, PT, R152.reuse, R5, PT ;  /* 0x000000059800720c */ /* 0x040fe40003f04270 */
[----:B------:R-:W-:Y:S02]  /*c0d0*/  ISETP.GT.AND P1, PT, R152, R30, PT ;  /* 0x0000001e9800720c */ /* 0x000fe40003f24270 */
[----:B------:R-:W-:Y:S02]  /*c0e0*/  ISETP.GE.AND P3, PT, R31, R153, PT ;  /* 0x000000991f00720c */ /* 0x000fe40003f66270 */
[----:B------:R-:W-:Y:S02]  /*c0f0*/  FSEL R95, R95, -INF , !P0 ;  /* 0xff8000005f5f7808 */ /* 0x000fe40004000000 */
[----:B------:R-:W-:-:S02]  /*c100*/  FSEL R32, R32, -INF , !P4 ;  /* 0xff80000020207808 */ /* 0x000fc40006000000 */
[----:B------:R-:W-:Y:S02]  /*c110*/  FSEL R66, R66, -INF , !P1 ;  /* 0xff80000042427808 */ /* 0x000fe40004800000 */
[----:B------:R-:W-:Y:S02]  /*c120*/  ISETP.GT.AND P0, PT, R89, R135, PT ;  /* 0x000000875900720c */ /* 0x000fe40003f04270 */
[----:B------:R-:W-:Y:S02]  /*c130*/  ISETP.GE.AND P2, PT, R31, R147, PT ;  /* 0x000000931f00720c */ /* 0x000fe40003f46270 */
[----:B------:R-:W-:Y:S02]  /*c140*/  ISETP.GE.AND P4, PT, R30, R153, PT ;  /* 0x000000991e00720c */ /* 0x000fe40003f86270 */
[----:B------:R-:W-:Y:S02]  /*c150*/  FSEL R126, R69, -INF , !P3 ;  /* 0xff800000457e7808 */ /* 0x000fe40005800000 */
[----:B------:R-:W-:-:S02]  /*c160*/  ISETP.GT.AND P1, PT, R152, R7, PT ;  /* 0x000000079800720c */ /* 0x000fc40003f24270 */
[----:B------:R-:W-:Y:S02]  /*c170*/  ISETP.GT.AND P3, PT, R152, R29, PT ;  /* 0x0000001d9800720c */ /* 0x000fe40003f64270 */
[----:B------:R-:W-:Y:S02]  /*c180*/  FSEL R116, R68, -INF , !P6 ;  /* 0xff80000044747808 */ /* 0x000fe40007000000 */
[----:B------:R-:W-:Y:S02]  /*c190*/  FSEL R117, R70, -INF , !P5 ;  /* 0xff80000046757808 */ /* 0x000fe40006800000 */
[----:B------:R-:W-:Y:S02]  /*c1a0*/  FSEL R119, R71, -INF , !P2 ;  /* 0xff80000047777808 */ /* 0x000fe40005000000 */
[----:B------:R-:W-:Y:S02]  /*c1b0*/  FSEL R120, R64, -INF , !P4 ;  /* 0xff80000040787808 */ /* 0x000fe40006000000 */
[----:B------:R-:W-:-:S02]  /*c1c0*/  FSEL R62, R62, -INF , !P1 ;  /* 0xff8000003e3e7808 */ /* 0x000fc40004800000 */
[-C--:B------:R-:W-:Y:S02]  /*c1d0*/  ISETP.GE.AND P6, PT, R30, R147.reuse, PT ;  /* 0x000000931e00720c */ /* 0x080fe40003fc6270 */
[----:B------:R-:W-:Y:S02]  /*c1e0*/  ISETP.GE.AND P5, PT, R29, R147, PT ;  /* 0x000000931d00720c */ /* 0x000fe40003fa6270 */
[C---:B------:R-:W-:Y:S02]  /*c1f0*/  ISETP.GE.AND P2, PT, R7.reuse, R153, PT ;  /* 0x000000990700720c */ /* 0x040fe40003f46270 */
[----:B------:R-:W-:Y:S02]  /*c200*/  ISETP.GE.AND P4, PT, R7, R147, PT ;  /* 0x000000930700720c */ /* 0x000fe40003f86270 */
[----:B------:R-:W-:Y:S02]  /*c210*/  FSEL R67, R67, -INF , !P3 ;  /* 0xff80000043437808 */ /* 0x000fe40005800000 */
[----:B------:R-:W-:-:S02]  /*c220*/  ISETP.GT.AND P1, PT, R152, R4, PT ;  /* 0x000000049800720c */ /* 0x000fc40003f24270 */
[----:B------:R-:W-:Y:S02]  /*c230*/  FSEL R122, R66, -INF , !P6 ;  /* 0xff800000427a7808 */ /* 0x000fe40007000000 */
[----:B------:R-:W-:Y:S02]  /*c240*/  FSEL R121, R67, -INF , !P5 ;  /* 0xff80000043797808 */ /* 0x000fe40006800000 */
[----:B------:R-:W-:Y:S02]  /*c250*/  FSEL R127, R60, -INF , !P2 ;  /* 0xff8000003c7f7808 */ /* 0x000fe40005000000 */
[----:B------:R-:W-:Y:S02]  /*c260*/  FSEL R115, R62, -INF , !P4 ;  /* 0xff8000003e737808 */ /* 0x000fe40006000000 */
[----:B------:R-:W-:Y:S02]  /*c270*/  FSEL R94, R94, -INF , !P1 ;  /* 0xff8000005e5e7808 */ /* 0x000fe40004800000 */
[----:B------:R-:W-:-:S02]  /*c280*/  ISETP.GE.AND P6, PT, R6, R153, PT ;  /* 0x000000990600720c */ /* 0x000fc40003fc6270 */
[----:B------:R-:W-:Y:S02]  /*c290*/  ISETP.GE.AND P3, PT, R6, R147, PT ;  /* 0x000000930600720c */ /* 0x000fe40003f66270 */
[C---:B------:R-:W-:Y:S02]  /*c2a0*/  ISETP.GE.AND P5, PT, R4.reuse, R153, PT ;  /* 0x000000990400720c */ /* 0x040fe40003fa6270 */
        /* <DEDUP_REMOVED lines=25> */
.L_x_8049:
        /* <DEDUP_REMOVED lines=8> */
[----:B------:R-:W-:Y:S01]  /*c4c0*/  IMAD.MOV R5, RZ, RZ, -R5 ;  /* 0x000000ffff057224 */ /* 0x000fe200078e0a05 */
[----:B------:R-:W-:Y:S02]  /*c4d0*/  LOP3.LUT R46, R46, R34, RZ, 0x3c, !PT ;  /* 0x000000222e2e7212 */ /* 0x000fe400078e3cff */
[----:B------:R-:W-:Y:S02]  /*c4e0*/  ISETP.GE.AND P0, PT, R30, RZ, PT ;  /* 0x000000ff1e00720c */ /* 0x000fe40003f06270 */
[----:B------:R-:W-:Y:S01]  /*c4f0*/  ISETP.GE.AND P2, PT, R46, RZ, PT ;  /* 0x000000ff2e00720c */ /* 0x000fe20003f46270 */
        /* <DEDUP_REMOVED lines=22> */
[----:B------:R-:W-:Y:S01]  /*c660*/  IMAD.MOV.U32 R7, RZ, RZ, R29 ;  /* 0x000000ffff077224 */ /* 0x000fe200078e001d */
[----:B------:R-:W-:-:S04]  /*c670*/  @P5 IADD3 R31, PT, PT, R31, 0x1, RZ ;  /* 0x000000011f1f5810 */ /* 0x000fc80007ffe0ff */
[----:B------:R-:W-:Y:S01]  /*c680*/  @!P0 IADD3 R7, PT, PT, -R7, RZ, RZ ;  /* 0x000000ff07078210 */ /* 0x000fe20007ffe1ff */
[----:B------:R-:W-:-:S03]  /*c690*/  @!P2 IMAD.MOV R31, RZ, RZ, -R31 ;  /* 0x000000ffff1fa224 */ /* 0x000fc600078e0a1f */
[C---:B------:R-:W-:Y:S02]  /*c6a0*/  SEL R7, R6.reuse, R7, !P1 ;  /* 0x0000000706077207 */ /* 0x040fe40004800000 */
[----:B------:R-:W-:Y:S02]  /*c6b0*/  SEL R6, R6, R31, !P1 ;  /* 0x0000001f06067207 */ /* 0x000fe40004800000 */
[----:B------:R-:W2:Y:S01]  /*c6c0*/  LD.E.64 R30, desc[UR4][R84.64+0x38] ;  /* 0x00003804541e7980 */ /* 0x000ea2000c101b00 */
        /* <DEDUP_REMOVED lines=21> */
.L_x_8050:
[----:B------:R-:W-:Y:S05]  /*c820*/  BSYNC.RECONVERGENT B0 ;  /* 0x0000000000007941 */ /* 0x000fea0003800200 */
.L_x_8048:
        /* <DEDUP_REMOVED lines=42> */
.L_x_8047:
[----:B------:R-:W-:Y:S05]  /*cad0*/  BSYNC.RECONVERGENT B1 ;  /* 0x0000000000017941 */ /* 0x000fea0003800200 */
.L_x_8046:
[----:B------:R-:W3:Y:S01]  /*cae0*/  LD.E R111, desc[UR4][R84.64+0xdc] ;  /* 0x0000dc04546f7980 */ /* 0x000ee2000c101900 */
        /* <DEDUP_REMOVED lines=51> */
[----:B------:R-:W-:Y:S01]  /*ce20*/  MUFU.EX2 R108, R108 ;  /* 0x0000006c006c7308 */ /* 0x000fe20000000800 */
[-CC-:B------:R-:W-:Y:S01]  /*ce30*/  FFMA.FTZ R97, R18, R111.reuse, -R130.reuse ;  /* 0x0000006f12617223 */ /* 0x180fe20000010882 */
[-CC-:B------:R-:W-:Y:S01]  /*ce40*/  FFMA.FTZ R103, R17, R111.reuse, -R113.reuse ;  /* 0x0000006f11677223 */ /* 0x180fe20000010871 */
[-CC-:B------:R-:W-:Y:S01]  /*ce50*/  FFMA.FTZ R104, R16, R111.reuse, -R113.reuse ;  /* 0x0000006f10687223 */ /* 0x180fe20000010871 */
[----:B------:R-:W2:Y:S01]  /*ce60*/  MUFU.EX2 R107, R107 ;  /* 0x0000006b006b7308 */ /* 0x000ea20000000800 */
[-CC-:B------:R-:W-:Y:S01]  /*ce70*/  FFMA.FTZ R96, R20, R111.reuse, -R130.reuse ;  /* 0x0000006f14607223 */ /* 0x180fe20000010882 */
[-CC-:B------:R-:W-:Y:S01]  /*ce80*/  FFMA.FTZ R91, R33, R111.reuse, -R113.reuse ;  /* 0x0000006f215b7223 */ /* 0x180fe20000010871 */
[----:B------:R-:W-:Y:S01]  /*ce90*/  LDSM.16.MT88.4 R20, [R0+0x7400] ;  /* 0x007400000014783b */ /* 0x000fe20000004200 */
[----:B------:R-:W-:Y:S01]  /*cea0*/  MUFU.EX2 R101, R101 ;  /* 0x0000006500657308 */ /* 0x000fe20000000800 */
[-CC-:B------:R-:W-:Y:S01]  /*ceb0*/  FFMA.FTZ R102, R32, R111.reuse, -R113.reuse ;  /* 0x0000006f20667223 */ /* 0x180fe20000010871 */
[-CC-:B------:R-:W-:Y:S01]  /*cec0*/  FFMA.FTZ R126, R126, R111.reuse, -R130.reuse ;  /* 0x0000006f7e7e7223 */ /* 0x180fe20000010882 */
[----:B------:R-:W-:Y:S01]  /*ced0*/  LDSM.16.MT88.4 R24, [R109+0x6400] ;  /* 0x006400006d18783b */ /* 0x000fe20000004200 */
[----:B------:R-:W3:Y:S01]  /*cee0*/  MUFU.EX2 R100, R100 ;  /* 0x0000006400647308 */ /* 0x000ee20000000800 */
[-CC-:B------:R-:W-:Y:S01]  /*cef0*/  FFMA.FTZ R116, R116, R111.reuse, -R130.reuse ;  /* 0x0000006f74747223 */ /* 0x180fe20000010882 */
[-CC-:B------:R-:W-:Y:S01]  /*cf00*/  FFMA.FTZ R159, R123, R111.reuse, -R130.reuse ;  /* 0x0000006f7b9f7223 */ /* 0x180fe20000010882 */
[----:B------:R-:W-:Y:S01]  /*cf10*/  LDSM.16.MT88.4 R28, [R0+0x6400] ;  /* 0x00640000001c783b */ /* 0x000fe20000004200 */
[----:B------:R-:W-:Y:S01]  /*cf20*/  MUFU.EX2 R106, R106 ;  /* 0x0000006a006a7308 */ /* 0x000fe20000000800 */
[-CC-:B------:R-:W-:Y:S01]  /*cf30*/  FFMA.FTZ R124, R124, R111.reuse, -R130.reuse ;  /* 0x0000006f7c7c7223 */ /* 0x180fe20000010882 */
[----:B--2---:R-:W-:Y:S01]  /*cf40*/  F2FP.F16.F32.PACK_AB R48, R107, R108 ;  /* 0x0000006c6b30723e */ /* 0x004fe200000000ff */
[----:B------:R-:W-:Y:S01]  /*cf50*/  LDSM.16.MT88.4 R32, [R109+0x8400] ;  /* 0x008400006d20783b */ /* 0x000fe20000004200 */
[----:B------:R-:W2:Y:S01]  /*cf60*/  MUFU.EX2 R105, R105 ;  /* 0x0000006900697308 */ /* 0x000ea20000000800 */
[-CC-:B------:R-:W-:Y:S01]  /*cf70*/  FFMA.FTZ R158, R110, R111.reuse, -R113.reuse ;  /* 0x0000006f6e9e7223 */ /* 0x180fe20000010871 */
[-C--:B------:R-:W-:Y:S01]  /*cf80*/  FFMA.FTZ R127, R127, R111.reuse, -R130 ;  /* 0x0000006f7f7f7223 */ /* 0x080fe20000010882 */
[----:B------:R-:W-:Y:S01]  /*cf90*/  FFMA.FTZ R115, R115, R111, -R113 ;  /* 0x0000006f73737223 */ /* 0x000fe20000010871 */
[----:B------:R-:W4:Y:S01]  /*cfa0*/  MUFU.EX2 R99, R99 ;  /* 0x0000006300637308 */ /* 0x000f220000000800 */
[----:B------:R-:W-:Y:S01]  /*cfb0*/  FADD.FTZ R107, R108, R107 ;  /* 0x0000006b6c6b7221 */ /* 0x000fe20000010000 */
[----:B---3--:R-:W-:-:S02]  /*cfc0*/  F2FP.F16.F32.PACK_AB R50, R100, R101 ;  /* 0x000000656432723e */ /* 0x008fc400000000ff */
[----:B------:R-:W3:Y:S01]  /*cfd0*/  MUFU.EX2 R98, R98 ;  /* 0x0000006200627308 */ /* 0x000ee20000000800 */
[----:B------:R-:W-:Y:S01]  /*cfe0*/  FADD.FTZ R107, R101, R107 ;  /* 0x0000006b656b7221 */ /* 0x000fe20000010000 */
[----:B------:R-:W-:Y:S02]  /*cff0*/  ISETP.GT.AND P0, PT, R89, R135, PT ;  /* 0x000000875900720c */ /* 0x000fe40003f04270 */
[----:B------:R5:W-:Y:S01]  /*d000*/  MUFU.EX2 R15, R19 ;  /* 0x00000013000f7308 */ /* 0x000be20000000800 */
[----:B------:R-:W-:Y:S01]  /*d010*/  FADD.FTZ R100, R100, R107 ;  /* 0x0000006b64647221 */ /* 0x000fe20000010000 */
[----:B--2---:R-:W-:Y:S01]  /*d020*/  F2FP.F16.F32.PACK_AB R49, R105, R106 ;  /* 0x0000006a6931723e */ /* 0x004fe200000000ff */
[----:B------:R-:W-:Y:S01]  /*d030*/  FADD.FTZ R105, R106, R105 ;  /* 0x000000696a697221 */ /* 0x000fe20000010000 */
[----:B------:R-:W2:Y:S03]  /*d040*/  MUFU.EX2 R97, R97 ;  /* 0x0000006100617308 */ /* 0x000ea60000000800 */
[----:B----4-:R-:W-:Y:S01]  /*d050*/  FADD.FTZ R105, R99, R105 ;  /* 0x0000006963697221 */ /* 0x010fe20000010000 */
[----:B------:R-:W-:Y:S01]  /*d060*/  MUFU.EX2 R96, R96 ;  /* 0x0000006000607308 */ /* 0x000fe20000000800 */
[----:B---3--:R-:W-:-:S02]  /*d070*/  F2FP.F16.F32.PACK_AB R51, R98, R99 ;  /* 0x000000636233723e */ /* 0x008fc400000000ff */
[----:B------:R-:W-:Y:S01]  /*d080*/  FADD.FTZ R98, R98, R105 ;  /* 0x0000006962627221 */ /* 0x000fe20000010000 */
[----:B------:R-:W-:Y:S01]  /*d090*/  MUFU.EX2 R14, R14 ;  /* 0x0000000e000e7308 */ /* 0x000fe20000000800 */
[----:B-----5:R-:W3:Y:S03]  /*d0a0*/  LDSM.16.MT88.4 R16, [R109+0x7400] ;  /* 0x007400006d10783b */ /* 0x020ee60000004200 */
[----:B------:R-:W4:Y:S01]  /*d0b0*/  MUFU.EX2 R103, R103 ;  /* 0x0000006700677308 */ /* 0x000f220000000800 */
[C---:B------:R-:W-:Y:S01]  /*d0c0*/  HMMA.16816.F32 R56, R48.reuse, R52, RZ ;  /* 0x000000343038723c */ /* 0x040fe200000018ff */
[----:B--2---:R-:W-:Y:S02]  /*d0d0*/  FADD.FTZ R100, R97, R100 ;  /* 0x0000006461647221 */ /* 0x004fe40000010000 */
[----:B------:R-:W2:Y:S04]  /*d0e0*/  MUFU.EX2 R104, R104 ;  /* 0x0000006800687308 */ /* 0x000ea80000000800 */
[----:B------:R-:W5:Y:S01]  /*d0f0*/  MUFU.EX2 R91, R91 ;  /* 0x0000005b005b7308 */ /* 0x000f620000000800 */
[----:B------:R-:W-:Y:S03]  /*d100*/  HMMA.16816.F32 R80, R48, R76, RZ ;  /* 0x0000004c3050723c */ /* 0x000fe600000018ff */
[----:B------:R-:W5:Y:S01]  /*d110*/  MUFU.EX2 R102, R102 ;  /* 0x0000006600667308 */ /* 0x000f620000000800 */
[----:B----4-:R-:W-:-:S03]  /*d120*/  FADD.FTZ R98, R103, R98 ;  /* 0x0000006267627221 */ /* 0x010fc60000010000 */
[----:B------:R-:W4:Y:S01]  /*d130*/  MUFU.EX2 R116, R116 ;  /* 0x0000007400747308 */ /* 0x000f220000000800 */
[C---:B------:R-:W-:Y:S03]  /*d140*/  HMMA.16816.F32 R72, R48.reuse, R68, RZ ;  /* 0x000000443048723c */ /* 0x040fe600000018ff */
[----:B------:R-:W-:Y:S04]  /*d150*/  MUFU.EX2 R124, R124 ;  /* 0x0000007c007c7308 */ /* 0x000fe80000000800 */
[----:B------:R-:W-:Y:S01]  /*d160*/  MUFU.EX2 R159, R159 ;  /* 0x0000009f009f7308 */ /* 0x000fe20000000800 */
[C---:B------:R-:W-:Y:S03]  /*d170*/  HMMA.16816.F32 R64, R48.reuse, R60, RZ ;  /* 0x0000003c3040723c */ /* 0x040fe600000018ff */
[----:B------:R-:W-:Y:S05]  /*d180*/  MUFU.EX2 R158, R158 ;  /* 0x0000009e009e7308 */ /* 0x000fea0000000800 */
[C---:B------:R-:W-:Y:S08]  /*d190*/  HMMA.16816.F32 R36, R48.reuse, R40, RZ ;  /* 0x000000283024723c */ /* 0x040ff000000018ff */
[C---:B------:R-:W-:Y:S08]  /*d1a0*/  HMMA.16816.F32 R76, R48.reuse, R78, RZ ;  /* 0x0000004e304c723c */ /* 0x040ff000000018ff */
[C---:B------:R-:W-:Y:S08]  /*d1b0*/  HMMA.16816.F32 R68, R48.reuse, R70, RZ ;  /* 0x000000463044723c */ /* 0x040ff000000018ff */
[C---:B------:R-:W-:Y:S08]  /*d1c0*/  HMMA.16816.F32 R60, R48.reuse, R62, RZ ;  /* 0x0000003e303c723c */ /* 0x040ff000000018ff */
[C---:B------:R-:W-:Y:S08]  /*d1d0*/  HMMA.16816.F32 R52, R48.reuse, R54, RZ ;  /* 0x000000363034723c */ /* 0x040ff000000018ff */
[C---:B------:R-:W-:Y:S08]  /*d1e0*/  HMMA.16816.F32 R40, R48.reuse, R42, RZ ;  /* 0x0000002a3028723c */ /* 0x040ff000000018ff */
[----:B-1----:R-:W-:Y:S01]  /*d1f0*/  HMMA.16816.F32 R44, R48, R4, RZ ;  /* 0x00000004302c723c */ /* 0x002fe200000018ff */
        /* <DEDUP_REMOVED lines=8> */
[----:B------:R-:W-:Y:S01]  /*d280*/  F2FP.F16.F32.PACK_AB R7, R102, R91 ;  /* 0x0000005b6607723e */ /* 0x000fe200000000ff */
[----:B------:R-:W-:Y:S02]  /*d290*/  FADD.FTZ R14, R14, R96 ;  /* 0x000000600e0e7221 */ /* 0x000fe40000010000 */
[----:B------:R-:W-:Y:S02]  /*d2a0*/  FADD.FTZ R102, R102, R104 ;  /* 0x0000006866667221 */ /* 0x000fe40000010000 */
[----:B----4-:R-:W-:-:S02]  /*d2b0*/  FADD.FTZ R14, R116, R14 ;  /* 0x0000000e740e7221 */ /* 0x010fc40000010000 */
[C---:B---3--:R-:W-:Y:S01]  /*d2c0*/  HMMA.16816.F32 R56, R4.reuse, R16, R56 ;  /* 0x000000100438723c */ /* 0x048fe20000001838 */
        /* <DEDUP_REMOVED lines=30> */
[----:B------:R-:W-:Y:S01]  /*d4b0*/  F2FP.F16.F32.PACK_AB R4, R120, R116 ;  /* 0x000000747804723e */ /* 0x000fe200000000ff */
[----:B------:R-:W-:Y:S01]  /*d4c0*/  LDSM.16.MT88.4 R32, [R0+0x6c00] ;  /* 0x006c00000020783b */ /* 0x000fe20000004200 */
[----:B-----5:R-:W-:Y:S01]  /*d4d0*/  F2FP.F16.F32.PACK_AB R5, R122, R119 ;  /* 0x000000777a05723e */ /* 0x020fe200000000ff */
        /* <DEDUP_REMOVED lines=22> */
[C---:B------:R-:W-:Y:S01]  /*d640*/  HMMA.16816.F32 R72, R4.reuse, R24, R72 ;  /* 0x000000180448723c */ /* 0x040fe20000001848 */
[----:B------:R-:W-:Y:S01]  /*d650*/  FFMA.FTZ R24, R114, R111, -R113 ;  /* 0x0000006f72187223 */ /* 0x000fe20000010871 */
[----:B------:R-:W-:Y:S01]  /*d660*/  FADD.FTZ R117, R124, R117 ;  /* 0x000000757c757221 */ /* 0x000fe20000010000 */
[----:B------:R-:W2:Y:S04]  /*d670*/  MUFU.EX2 R114, R115 ;  /* 0x0000007300727308 */ /* 0x000ea80000000800 */
[----:B------:R-:W5:Y:S01]  /*d680*/  MUFU.EX2 R92, R24 ;  /* 0x00000018005c7308 */ /* 0x000f620000000800 */
[C---:B----4-:R-:W-:Y:S08]  /*d690*/  HMMA.16816.F32 R80, R4.reuse, R28, R80 ;  /* 0x0000001c0450723c */ /* 0x050ff00000001850 */
[----:B------:R-:W-:Y:S01]  /*d6a0*/  HMMA.16816.F32 R76, R4, R30, R76 ;  /* 0x0000001e044c723c */ /* 0x000fe2000000184c */
[----:B------:R-:W4:Y:S01]  /*d6b0*/  LDSM.16.MT88.4 R28, [R109+0x6c00] ;  /* 0x006c00006d1c783b */ /* 0x000f220000004200 */
[----:B--2---:R-:W-:-:S04]  /*d6c0*/  FADD.FTZ R126, R114, R126 ;  /* 0x0000007e727e7221 */ /* 0x004fc80000010000 */
[----:B-----5:R-:W-:Y:S02]  /*d6d0*/  FADD.FTZ R126, R92, R126 ;  /* 0x0000007e5c7e7221 */ /* 0x020fe40000010000 */
[----:B------:R-:W-:Y:S01]  /*d6e0*/  HMMA.16816.F32 R68, R4, R26, R68 ;  /* 0x0000001a0444723c */ /* 0x000fe20000001844 */
[----:B------:R-:W2:Y:S01]  /*d6f0*/  LDSM.16.MT88.4 R24, [R109+0x7c00] ;  /* 0x007c00006d18783b */ /* 0x000ea20000004200 */
[----:B------:R-:W-:-:S06]  /*d700*/  FADD.FTZ R126, R93, R126 ;  /* 0x0000007e5d7e7221 */ /* 0x000fcc0000010000 */
[C---:B------:R-:W-:Y:S08]  /*d710*/  HMMA.16816.F32 R40, R4.reuse, R94, R40 ;  /* 0x0000005e0428723c */ /* 0x040ff00000001828 */
[C---:B---3--:R-:W-:Y:S08]  /*d720*/  HMMA.16816.F32 R44, R4.reuse, R20, R44 ;  /* 0x00000014042c723c */ /* 0x048ff0000000182c */
[----:B------:R-:W-:Y:S01]  /*d730*/  HMMA.16816.F32 R48, R4, R22, R48 ;  /* 0x000000160430723c */ /* 0x000fe20000001830 */
[----:B------:R-:W-:Y:S01]  /*d740*/  F2FP.F16.F32.PACK_AB R4, R123, R125 ;  /* 0x0000007d7b04723e */ /* 0x000fe200000000ff */
[----:B------:R-:W3:Y:S01]  /*d750*/  LDSM.16.MT88.4 R20, [R0+0x8c00] ;  /* 0x008c00000014783b */ /* 0x000ee20000004200 */
[----:B------:R-:W-:-:S02]  /*d760*/  F2FP.F16.F32.PACK_AB R5, R92, R114 ;  /* 0x000000725c05723e */ /* 0x000fc400000000ff */
[C---:B------:R-:W-:Y:S01]  /*d770*/  F2FP.F16.F32.PACK_AB R6, R159.reuse, R124 ;  /* 0x0000007c9f06723e */ /* 0x040fe200000000ff */
[----:B------:R-:W-:Y:S01]  /*d780*/  FADD.FTZ R159, R159, R117 ;  /* 0x000000759f9f7221 */ /* 0x000fe20000010000 */
[C---:B------:R-:W-:Y:S01]  /*d790*/  F2FP.F16.F32.PACK_AB R7, R158.reuse, R93 ;  /* 0x0000005d9e07723e */ /* 0x040fe200000000ff */
[----:B------:R-:W-:-:S06]  /*d7a0*/  FADD.FTZ R158, R158, R126 ;  /* 0x0000007e9e9e7221 */ /* 0x000fcc0000010000 */
[C---:B-1----:R-:W-:Y:S08]  /*d7b0*/  HMMA.16816.F32 R64, R4.reuse, R16, R64 ;  /* 0x000000100440723c */ /* 0x042ff00000001840 */
[C---:B------:R-:W-:Y:S01]  /*d7c0*/  HMMA.16816.F32 R60, R4.reuse, R18, R60 ;  /* 0x00000012043c723c */ /* 0x040fe2000000183c */
[----:B------:R-:W1:Y:S07]  /*d7d0*/  LDSM.16.MT88.4 R16, [R109+0x8c00] ;  /* 0x008c00006d10783b */ /* 0x000e6e0000004200 */
[C---:B------:R-:W-:Y:S08]  /*d7e0*/  HMMA.16816.F32 R80, R4.reuse, R32, R80 ;  /* 0x000000200450723c */ /* 0x040ff00000001850 */
[C---:B------:R-:W-:Y:S08]  /*d7f0*/  HMMA.16816.F32 R76, R4.reuse, R34, R76 ;  /* 0x00000022044c723c */ /* 0x040ff0000000184c */
[C---:B----4-:R-:W-:Y:S08]  /*d800*/  HMMA.16816.F32 R72, R4.reuse, R28, R72 ;  /* 0x0000001c0448723c */ /* 0x050ff00000001848 */
        /* <DEDUP_REMOVED lines=23> */
[----:B------:R-:W1:Y:S01]  /*d980*/  I2F.RP R18, R5 ;  /* 0x0000000500127306 */ /* 0x000e620000209400 */
[----:B------:R-:W-:Y:S02]  /*d990*/  LOP3.LUT R87, R87, R6, RZ, 0x3c, !PT ;  /* 0x0000000657577212 */ /* 0x000fe400078e3cff */
[----:B------:R-:W-:-:S02]  /*d9a0*/  IADD3 R14, PT, PT, RZ, -R14, RZ ;  /* 0x8000000eff0e7210 */ /* 0x000fc40007ffe0ff */
        /* <DEDUP_REMOVED lines=16> */
[--C-:B------:R-:W-:Y:S01]  /*dab0*/  @!P2 IMAD.IADD R7, R7, 0x1, -R5.reuse ;  /* 0x000000010707a824 */ /* 0x100fe200078e0a05 */
[----:B------:R-:W-:Y:S02]  /*dac0*/  @!P2 IADD3 R16, PT, PT, R16, 0x1, RZ ;  /* 0x000000011010a810 */ /* 0x000fe40007ffe0ff */
[----:B------:R-:W-:Y:S02]  /*dad0*/  ISETP.NE.AND P2, PT, R6, RZ, PT ;  /* 0x000000ff0600720c */ /* 0x000fe40003f45270 */
[----:B------:R-:W-:Y:S01]  /*dae0*/  ISETP.GE.U32.AND P5, PT, R7, R5, PT ;  /* 0x000000050700720c */ /* 0x000fe20003fa6070 */
[----:B------:R-:W-:Y:S01]  /*daf0*/  @!P4 IMAD.IADD R14, R14, 0x1, -R5 ;  /* 0x000000010e0ec824 */ /* 0x000fe200078e0a05 */
[----:B------:R-:W-:Y:S01]  /*db00*/  LOP3.LUT R7, RZ, R6, RZ, 0x33, !PT ;  /* 0x00000006ff077212 */ /* 0x000fe200078e33ff */
[----:B------:R-:W-:-:S03]  /*db10*/  @!P4 VIADD R17, R17, 0x1 ;  /* 0x000000011111c836 */ /* 0x000fc60000000000 */
[----:B------:R-:W-:-:S07]  /*db20*/  ISETP.GE.U32.AND P6, PT, R14, R5, PT ;  /* 0x000000050e00720c */ /* 0x000fce0003fc6070 */
[----:B------:R-:W-:-:S04]  /*db30*/  @P5 IADD3 R16, PT, PT, R16, 0x1, RZ ;  /* 0x0000000110105810 */ /* 0x000fc80007ffe0ff */
[----:B------:R-:W-:Y:S02]  /*db40*/  MOV R14, R16 ;  /* 0x00000010000e7202 */ /* 0x000fe40000000f00 */
[----:B------:R-:W-:-:S03]  /*db50*/  @P6 VIADD R17, R17, 0x1 ;  /* 0x0000000111116836 */ /* 0x000fc60000000000 */
[----:B------:R-:W-:Y:S02]  /*db60*/  @!P1 IMAD.MOV R14, RZ, RZ, -R14 ;  /* 0x000000ffff0e9224 */ /* 0x000fe400078e0a0e */
[----:B------:R-:W-:-:S03]  /*db70*/  @!P3 IADD3 R17, PT, PT, -R17, RZ, RZ ;  /* 0x000000ff1111b210 */ /* 0x000fc60007ffe1ff */
        /* <DEDUP_REMOVED lines=24> */
.L_x_8054:
        /* <DEDUP_REMOVED lines=8> */
.L_x_8055:
[----:B------:R-:W-:Y:S05]  /*dd80*/  BSYNC.RECONVERGENT B0 ;  /* 0x0000000000007941 */ /* 0x000fea0003800200 */
.L_x_8053:
[----:B------:R-:W1:Y:S01]  /*dd90*/  S2R R4, SR_TID.X ;  /* 0x0000000000047919 */ /* 0x000e620000002100 */
[----:B------:R-:W2:Y:S01]  /*dda0*/  S2UR UR6, SR_CgaCtaId ;  /* 0x00000000000679c3 */ /* 0x000ea20000008800 */
[-C--:B------:R-:W-:Y:S01]  /*ddb0*/  ISETP.GE.AND P5, PT, R12, R144.reuse, PT ;  /* 0x000000900c00720c */ /* 0x080fe20003fa6270 */
[----:B------:R-:W-:Y:S01]  /*ddc0*/  UMOV UR7, 0x400 ;  /* 0x0000040000077882 */ /* 0x000fe20000000000 */
[-C--:B------:R-:W-:Y:S01]  /*ddd0*/  ISETP.GE.AND P4, PT, R10, R144.reuse, PT ;  /* 0x000000900a00720c */ /* 0x080fe20003f86270 */
[----:B------:R-:W-:Y:S01]  /*dde0*/  BSSY.RECONVERGENT B1, `(.L_x_8056) ;  /* 0x000010c000017945 */ /* 0x000fe20003800200 */
[----:B------:R-:W-:-:S09]  /*ddf0*/  ISETP.GE.AND P3, PT, R9, R144, PT ;  /* 0x000000900900720c */ /* 0x000fd20003f66270 */
[--C-:B------:R-:W-:Y:S02]  /*de00*/  @!P5 IMAD.MOV.U32 R12, RZ, RZ, R139.reuse ;  /* 0x000000ffff0cd224 */ /* 0x100fe400078e008b */
[--C-:B------:R-:W-:Y:S02]  /*de10*/  @!P5 IMAD.MOV.U32 R13, RZ, RZ, R138.reuse ;  /* 0x000000ffff0dd224 */ /* 0x100fe400078e008a */
[----:B------:R-:W-:Y:S02]  /*de20*/  @!P4 IMAD.MOV.U32 R14, RZ, RZ, R139 ;  /* 0x000000ffff0ec224 */ /* 0x000fe400078e008b */
[----:B------:R-:W-:Y:S01]  /*de30*/  @!P4 IMAD.MOV.U32 R15, RZ, RZ, R138 ;  /* 0x000000ffff0fc224 */ /* 0x000fe200078e008a */
[----:B------:R-:W-:Y:S01]  /*de40*/  @!PT LDS RZ, [RZ] ;  /* 0x00000000fffff984 */ /* 0x000fe20000000800 */
[----:B------:R-:W-:Y:S01]  /*de50*/  @!PT LDS RZ, [RZ] ;  /* 0x00000000fffff984 */ /* 0x000fe20000000800 */
[----:B------:R-:W-:Y:S01]  /*de60*/  @!PT LDS RZ, [RZ] ;  /* 0x00000000fffff984 */ /* 0x000fe20000000800 */
[----:B------:R3:W-:Y:S01]  /*de70*/  @!P5 LDGSTS.E.BYPASS.LTC128B.128 [R90+0x6000], desc[UR4][R12.64] ;  /* 0x060000000c5adfae */ /* 0x0007e2000b981a04 */
[----:B--2---:R-:W-:-:S03]  /*de80*/  ULEA UR6, UR6, UR7, 0x18 ;  /* 0x0000000706067291 */ /* 0x004fc6000f8ec0ff */
[----:B------:R-:W-:Y:S04]  /*de90*/  @P5 STS.128 [R90+0x6000], RZ ;  /* 0x006000ff5a005388 */ /* 0x000fe80000000c00 */
[----:B------:R-:W-:Y:S01]  /*dea0*/  @!PT LDS RZ, [RZ] ;  /* 0x00000000fffff984 */ /* 0x000fe20000000800 */
[----:B------:R-:W-:Y:S01]  /*deb0*/  @!PT LDS RZ, [RZ] ;  /* 0x00000000fffff984 */ /* 0x000fe20000000800 */
[----:B------:R-:W-:Y:S01]  /*dec0*/  @!PT LDS RZ, [RZ] ;  /* 0x00000000fffff984 */ /* 0x000fe20000000800 */
[----:B------:R-:W-:Y:S01]  /*ded0*/  @!P4 LDGSTS.E.BYPASS.LTC128B.128 [R90+0x7000], desc[UR4][R14.64+0x40] ;  /* 0x070000400e5acfae */ /* 0x000fe2000b981a04 */
[C---:B-1----:R-:W-:Y:S02]  /*dee0*/  IMAD.SHL.U32 R5, R4.reuse, 0x20, RZ ;  /* 0x0000002004057824 */ /* 0x042fe400078e00ff */
[----:B------:R-:W-:Y:S01]  /*def0*/  IMAD.SHL.U32 R7, R4, 0x10, RZ ;  /* 0x0000001004077824 */ /* 0x000fe200078e00ff */
[----:B------:R-:W-:Y:S02]  /*df00*/  @P4 STS.128 [R90+0x7000], RZ ;  /* 0x007000ff5a004388 */ /* 0x000fe40000000c00 */
[----:B------:R-:W-:-:S02]  /*df10*/  LOP3.LUT R6, R5, 0xc0, RZ, 0xc0, !PT ;  /* 0x000000c005067812 */ /* 0x000fc400078ec0ff */
[----:B------:R-:W-:Y:S02]  /*df20*/  LOP3.LUT R7, R7, 0x100, RZ, 0xc0, !PT ;  /* 0x0000010007077812 */ /* 0x000fe400078ec0ff */
[----:B------:R-:W-:Y:S01]  /*df30*/  LOP3.LUT R6, R6, 0x8, R4, 0xf8, !PT ;  /* 0x0000000806067812 */ /* 0x000fe200078ef804 */
[----:B------:R-:W-:Y:S01]  /*df40*/  IMAD.SHL.U32 R4, R4, 0x4, RZ ;  /* 0x0000000404047824 */ /* 0x000fe200078e00ff */
[----:B------:R-:W-:-:S04]  /*df50*/  LOP3.LUT R7, R7, 0x20, R5, 0xf8, !PT ;  /* 0x0000002007077812 */ /* 0x000fc800078ef805 */
[----:B------:R-:W-:Y:S01]  /*df60*/  LOP3.LUT R4, R6, 0x18, R4, 0x78, !PT ;  /* 0x0000001806047812 */ /* 0x000fe200078e7804 */
[----:B------:R-:W-:Y:S01]  /*df70*/  @!P3 IMAD.MOV.U32 R6, RZ, RZ, R139 ;  /* 0x000000ffff06b224 */ /* 0x000fe200078e008b */
[----:B---3--:R-:W-:Y:S02]  /*df80*/  LEA R12, P1, R131, R139, 0x1 ;  /* 0x0000008b830c7211 */ /* 0x008fe400078208ff */
[----:B------:R-:W-:Y:S01]  /*df90*/  LOP3.LUT R4, R7, R4, RZ, 0xfc, !PT ;  /* 0x0000000407047212 */ /* 0x000fe200078efcff */
[----:B------:R-:W-:Y:S01]  /*dfa0*/  @!P3 IMAD.MOV.U32 R7, RZ, RZ, R138 ;  /* 0x000000ffff07b224 */ /* 0x000fe200078e008a */
[----:B------:R-:W-:Y:S02]  /*dfb0*/  LEA.HI.X R13, R131, R138, R132, 0x1, P1 ;  /* 0x0000008a830d7211 */ /* 0x000fe400008f0c84 */
[----:B------:R-:W-:Y:S02]  /*dfc0*/  LEA R91, R4, UR6, 0x1 ;  /* 0x00000006045b7c11 */ /* 0x000fe4000f8e08ff */
[----:B------:R-:W-:Y:S01]  /*dfd0*/  @!PT LDS RZ, [RZ] ;  /* 0x00000000fffff984 */ /* 0x000fe20000000800 */
[----:B------:R-:W-:Y:S01]  /*dfe0*/  @!PT LDS RZ, [RZ] ;  /* 0x00000000fffff984 */ /* 0x000fe20000000800 */
[----:B------:R-:W-:Y:S01]  /*dff0*/  @!PT LDS RZ, [RZ] ;  /* 0x00000000fffff984 */ /* 0x000fe20000000800 */
[----:B------:R1:W-:Y:S01]  /*e000*/  @!P3 LDGSTS.E.BYPASS.LTC128B.128 [R90+0x8000], desc[UR4][R6.64+0x80] ;  /* 0x08000080065abfae */ /* 0x0003e2000b981a04 */
[----:B------:R-:W-:-:S03]  /*e010*/  ISETP.NE.AND P1, PT, R11, RZ, PT ;  /* 0x000000ff0b00720c */ /* 0x000fc60003f25270 */
[----:B------:R-:W-:Y:S01]  /*e020*/  @P3 STS.128 [R90+0x8000], RZ ;  /* 0x008000ff5a003388 */ /* 0x000fe20000000c00 */
[----:B------:R-:W-:-:S03]  /*e030*/  SEL R8, R8, 0xffffffe0, !P1 ;  /* 0xffffffe008087807 */ /* 0x000fc60004800000 */
[----:B------:R-:W-:Y:S01]  /*e040*/  @!PT LDS RZ, [RZ] ;  /* 0x00000000fffff984 */ /* 0x000fe20000000800 */
[----:B------:R-:W-:Y:S01]  /*e050*/  @!PT LDS RZ, [RZ] ;  /* 0x00000000fffff984 */ /* 0x000fe20000000800 */
[----:B------:R-:W-:Y:S01]  /*e060*/  @!PT LDS RZ, [RZ] ;  /* 0x00000000fffff984 */ /* 0x000fe20000000800 */
[----:B------:R-:W-:Y:S02]  /*e070*/  @!P5 LDGSTS.E.BYPASS.LTC128B.128 [R90+0x6800], desc[UR4][R12.64] ;  /* 0x068000000c5adfae */ /* 0x000fe4000b981a04 */
[--C-:B------:R-:W-:Y:S02]  /*e080*/  IMAD.IADD R89, R2, 0x1, R8.reuse ;  /* 0x0000000102597824 */ /* 0x100fe400078e0208 */
[----:B------:R-:W-:Y:S01]  /*e090*/  @P5 STS.128 [R90+0x6800], RZ ;  /* 0x006800ff5a005388 */ /* 0x000fe20000000c00 */
[----:B------:R-:W-:-:S03]  /*e0a0*/  IMAD.IADD R87, R91, 0x1, R8 ;  /* 0x000000015b577824 */ /* 0x000fc600078e0208 */
        /* <DEDUP_REMOVED lines=12> */
[----:B------:R-:W3:Y:S04]  /*e170*/  LDSM.16.M88.4 R104, [R91+0x3400] ;  /* 0x003400005b68783b */ /* 0x000ee80000000200 */
[----:B------:R-:W4:Y:S04]  /*e180*/  LDSM.16.M88.4 R96, [R91+0x3800] ;  /* 0x003800005b60783b */ /* 0x000f280000000200 */
[----:B------:R-:W5:Y:S04]  /*e190*/  LDSM.16.M88.4 R16, [R91+0x3c00] ;  /* 0x003c00005b10783b */ /* 0x000f680000000200 */
[----:B--2---:R-:W-:Y:S04]  /*e1a0*/  LDSM.16.M88.4 R12, [R89] ;  /* 0x00000000590c783b */ /* 0x004fe80000000200 */
[----:B------:R-:W2:Y:S04]  /*e1b0*/  LDSM.16.M88.4 R124, [R87+0x3000] ;  /* 0x00300000577c783b */ /* 0x000ea80000000200 */
[----:B------:R-:W2:Y:S04]  /*e1c0*/  LDSM.16.M88.4 R116, [R87+0x3400] ;  /* 0x003400005774783b */ /* 0x000ea80000000200 */
[----:B------:R-:W2:Y:S04]  /*e1d0*/  LDSM.16.M88.4 R28, [R87+0x3800] ;  /* 0x00380000571c783b */ /* 0x000ea80000000200 */
[----:B------:R-:W2:Y:S04]  /*e1e0*/  LDSM.16.M88.4 R24, [R87+0x3c00] ;  /* 0x003c00005718783b */ /* 0x000ea80000000200 */
[----:B------:R-:W-:Y:S01]  /*e1f0*/  LDSM.16.M88.4 R112, [R2+0x1000] ;  /* 0x001000000270783b */ /* 0x000fe20000000200 */
[C---:B-1----:R-:W-:Y:S03]  /*e200*/  HMMA.16816.F32 R8, R32.reuse, R4, RZ ;  /* 0x000000042008723c */ /* 0x042fe600000018ff */
[----:B------:R-:W1:Y:S04]  /*e210*/  LDSM.16.M88.4 R20, [R91+0x4000] ;  /* 0x004000005b14783b */ /* 0x000e680000000200 */
        /* <DEDUP_REMOVED lines=10> */
[----:B------:R-:W3:Y:S07]  /*e2c0*/  LDSM.16.M88.4 R16, [R91+0x4400] ;  /* 0x004400005b10783b */ /* 0x000eee0000000200 */
[C---:B--2---:R-:W-:Y:S08]  /*e2d0*/  HMMA.16816.F32 R8, R12.reuse, R124, R8 ;  /* 0x0000007c0c08723c */ /* 0x044ff00000001808 */
[C---:B------:R-:W-:Y:S01]  /*e2e0*/  HMMA.16816.F32 R4, R12.reuse, R126, R4 ;  /* 0x0000007e0c04723c */ /* 0x040fe20000001804 */
[----:B------:R2:W-:Y:S07]  /*e2f0*/  LDSM.16.M88.4 R124, [R2+0x2000] ;  /* 0x00200000027c783b */ /* 0x0005ee0000000200 */
[C---:B------:R-:W-:Y:S08]  /*e300*/  HMMA.16816.F32 R108, R12.reuse, R116, R108 ;  /* 0x000000740c6c723c */ /* 0x040ff0000000186c */
[C---:B------:R-:W-:Y:S01]  /*e310*/  HMMA.16816.F32 R104, R12.reuse, R118, R104 ;  /* 0x000000760c68723c */ /* 0x040fe20000001868 */
[----:B------:R-:W4:Y:S07]  /*e320*/  LDSM.16.M88.4 R116, [R91+0x4c00] ;  /* 0x004c00005b74783b */ /* 0x000f2e0000000200 */
[----:B------:R-:W-:Y:S01]  /*e330*/  HMMA.16816.F32 R100, R12, R28, R100 ;  /* 0x0000001c0c64723c */ /* 0x000fe20000001864 */
[----:B--2---:R-:W-:-:S05]  /*e340*/  VIADD R2, R88, 0xfffffffe ;  /* 0xfffffffe58027836 */ /* 0x004fca0000000000 */
[----:B------:R-:W-:Y:S02]  /*e350*/  ISETP.GT.AND P6, PT, R2, R135, PT ;  /* 0x000000870200720c */ /* 0x000fe40003fc4270 */
[C---:B------:R-:W-:Y:S01]  /*e360*/  HMMA.16816.F32 R96, R12.reuse, R30, R96 ;  /* 0x0000001e0c60723c */ /* 0x040fe20000001860 */
[----:B------:R-:W-:Y:S07]  /*e370*/  LDSM.16.M88.4 R28, [R87+0x4000] ;  /* 0x00400000571c783b */ /* 0x000fee0000000200 */
[C---:B------:R-:W-:Y:S08]  /*e380*/  HMMA.16816.F32 R92, R12.reuse, R24, R92 ;  /* 0x000000180c5c723c */ /* 0x040ff0000000185c */
[----:B------:R-:W-:Y:S01]  /*e390*/  HMMA.16816.F32 R32, R12, R26, R32 ;  /* 0x0000001a0c20723c */ /* 0x000fe20000001820 */
[----:B------:R-:W2:Y:S04]  /*e3a0*/  LDSM.16.M88.4 R12, [R89+0x1000] ;  /* 0x00100000590c783b */ /* 0x000ea80000000200 */
[----:B------:R-:W5:Y:S03]  /*e3b0*/  LDSM.16.M88.4 R24, [R87+0x4400] ;  /* 0x004400005718783b */ /* 0x000f660000000200 */
        /* <DEDUP_REMOVED lines=10> */
[----:B------:R-:W-:Y:S01]  /*e460*/  HMMA.16816.F32 R32, R112, R118, R32 ;  /* 0x000000767020723c */ /* 0x000fe20000001820 */
[----:B------:R-:W4:Y:S04]  /*e470*/  LDSM.16.M88.4 R116, [R91+0x5800] ;  /* 0x005800005b74783b */ /* 0x000f280000000200 */
[----:B------:R-:W4:Y:S03]  /*e480*/  LDSM.16.M88.4 R112, [R91+0x5c00] ;  /* 0x005c00005b70783b */ /* 0x000f260000000200 */
[C---:B--2---:R-:W-:Y:S08]  /*e490*/  HMMA.16816.F32 R8, R12.reuse, R28, R8 ;  /* 0x0000001c0c08723c */ /* 0x044ff00000001808 */
[C---:B------:R-:W-:Y:S01]  /*e4a0*/  HMMA.16816.F32 R4, R12.reuse, R30, R4 ;  /* 0x0000001e0c04723c */ /* 0x040fe20000001804 */
[----:B------:R-:W-:Y:S07]  /*e4b0*/  LDSM.16.M88.4 R28, [R89+0x2000] ;  /* 0x00200000591c783b */ /* 0x000fee0000000200 */
[C---:B-----5:R-:W-:Y:S08]  /*e4c0*/  HMMA.16816.F32 R108, R12.reuse, R24, R108 ;  /* 0x000000180c6c723c */ /* 0x060ff0000000186c */
[C---:B------:R-:W-:Y:S01]  /*e4d0*/  HMMA.16816.F32 R104, R12.reuse, R26, R104 ;  /* 0x0000001a0c68723c */ /* 0x040fe20000001868 */
[----:B------:R-:W2:Y:S07]  /*e4e0*/  LDSM.16.M88.4 R24, [R87+0x5000] ;  /* 0x005000005718783b */ /* 0x000eae0000000200 */
[C---:B-1----:R-:W-:Y:S08]  /*e4f0*/  HMMA.16816.F32 R100, R12.reuse, R20, R100 ;  /* 0x000000140c64723c */ /* 0x042ff00000001864 */
[C---:B------:R-:W-:Y:S01]  /*e500*/  HMMA.16816.F32 R96, R12.reuse, R22, R96 ;  /* 0x000000160c60723c */ /* 0x040fe20000001860 */
[----:B------:R-:W1:Y:S07]  /*e510*/  LDSM.16.M88.4 R20, [R87+0x5400] ;  /* 0x005400005714783b */ /* 0x000e6e0000000200 */
[C---:B---3--:R-:W-:Y:S08]  /*e520*/  HMMA.16816.F32 R92, R12.reuse, R16, R92 ;  /* 0x000000100c5c723c */ /* 0x048ff0000000185c */
[----:B------:R-:W-:Y:S01]  /*e530*/  HMMA.16816.F32 R32, R12, R18, R32 ;  /* 0x000000120c20723c */ /* 0x000fe20000001820 */
[----:B------:R-:W3:Y:S04]  /*e540*/  LDSM.16.M88.4 R16, [R87+0x5800] ;  /* 0x005800005710783b */ /* 0x000ee80000000200 */
[----:B------:R-:W5:Y:S01]  /*e550*/  LDSM.16.M88.4 R12, [R87+0x5c00] ;  /* 0x005c0000570c783b */ /* 0x000f620000000200 */
[----:B------:R-:W-:-:S04]  /*e560*/  DEPBAR.LE SB0, 0x0 ;  /* 0x000080000000791a */ /* 0x000fc80000000000 */
[C---:B------:R-:W-:Y:S08]  /*e570*/  HMMA.16816.F32 R8, R124.reuse, R160, R8 ;  /* 0x000000a07c08723c */ /* 0x040ff00000001808 */
[C---:B------:R-:W-:Y:S08]  /*e580*/  HMMA.16816.F32 R4, R124.reuse, R162, R4 ;  /* 0x000000a27c04723c */ /* 0x040ff00000001804 */
[C---:B------:R-:W-:Y:S08]  /*e590*/  HMMA.16816.F32 R108, R124.reuse, R120, R108 ;  /* 0x000000787c6c723c */ /* 0x040ff0000000186c */
[C---:B------:R-:W-:Y:S08]  /*e5a0*/  HMMA.16816.F32 R104, R124.reuse, R122, R104 ;  /* 0x0000007a7c68723c */ /* 0x040ff00000001868 */
[C---:B----4-:R-:W-:Y:S08]  /*e5b0*/  HMMA.16816.F32 R100, R124.reuse, R116, R100 ;  /* 0x000000747c64723c */ /* 0x050ff00000001864 */
[C---:B------:R-:W-:Y:S08]  /*e5c0*/  HMMA.16816.F32 R96, R124.reuse, R118, R96 ;  /* 0x000000767c60723c */ /* 0x040ff00000001860 */
[C---:B------:R-:W-:Y:S08]  /*e5d0*/  HMMA.16816.F32 R92, R124.reuse, R112, R92 ;  /* 0x000000707c5c723c */ /* 0x040ff0000000185c */
[----:B------:R-:W-:Y:S08]  /*e5e0*/  HMMA.16816.F32 R32, R124, R114, R32 ;  /* 0x000000727c20723c */ /* 0x000ff00000001820 */
[C---:B--2---:R-:W-:Y:S08]  /*e5f0*/  HMMA.16816.F32 R8, R28.reuse, R24, R8 ;  /* 0x000000181c08723c */ /* 0x044ff00000001808 */
[C---:B------:R-:W-:Y:S08]  /*e600*/  HMMA.16816.F32 R4, R28.reuse, R26, R4 ;  /* 0x0000001a1c04723c */ /* 0x040ff00000001804 */
[C---:B-1----:R-:W-:Y:S08]  /*e610*/  HMMA.16816.F32 R108, R28.reuse, R20, R108 ;  /* 0x000000141c6c723c */ /* 0x042ff0000000186c */
[C---:B------:R-:W-:Y:S08]  /*e620*/  HMMA.16816.F32 R104, R28.reuse, R22, R104 ;  /* 0x000000161c68723c */ /* 0x040ff00000001868 */
[C---:B---3--:R-:W-:Y:S08]  /*e630*/  HMMA.16816.F32 R100, R28.reuse, R16, R100 ;  /* 0x000000101c64723c */ /* 0x048ff00000001864 */
[C---:B------:R-:W-:Y:S08]  /*e640*/  HMMA.16816.F32 R96, R28.reuse, R18, R96 ;  /* 0x000000121c60723c */ /* 0x040ff00000001860 */
[C---:B-----5:R-:W-:Y:S08]  /*e650*/  HMMA.16816.F32 R92, R28.reuse, R12, R92 ;  /* 0x0000000c1c5c723c */ /* 0x060ff0000000185c */
[----:B------:R-:W-:Y:S01]  /*e660*/  HMMA.16816.F32 R32, R28, R14, R32 ;  /* 0x0000000e1c20723c */ /* 0x000fe20000001820 */
[----:B------:R-:W-:Y:S06]  /*e670*/  BAR.SYNC.DEFER_BLOCKING 0x0 ;  /* 0x0000000000007b1d */ /* 0x000fec0000010000 */
[----:B------:R-:W-:-:S13]  /*e680*/  @!P6 BRA `(.L_x_8057) ;  /* 0x000000080004e947 */ /* 0x000fda0003800000 */
[----:B------:R-:W-:Y:S04]  /*e690*/  BSSY.RECONVERGENT B0, `(.L_x_8058) ;  /* 0x000004b000007945 */ /* 0x000fe80003800200 */
[----:B------:R-:W-:Y:S05]  /*e6a0*/  @!P0 BRA `(.L_x_8059) ;  /* 0x0000000400048947 */ /* 0x000fea0003800000 */
[----:B------:R-:W2:Y:S01]  /*e6b0*/  LD.E R20, desc[UR4][R84.64+0x170] ;  /* 0x0001700454147980 */ /* 0x000ea2000c101900 */
[----:B------:R-:W-:-:S05]  /*e6c0*/  SHF.L.U32 R17, R88, 0x6, RZ ;  /* 0x0000000658117819 */ /* 0x000fca00000006ff */
[C---:B------:R-:W-:Y:S01]  /*e6d0*/  VIADD R14, R17.reuse, 0xffffff80 ;  /* 0xffffff80110e7836 */ /* 0x040fe20000000000 */
[----:B------:R-:W-:-:S04]  /*e6e0*/  IADD3 R17, PT, PT, R17, -0xc0, RZ ;  /* 0xffffff4011117810 */ /* 0x000fc80007ffe0ff */
[----:B------:R-:W-:Y:S02]  /*e6f0*/  IABS R13, R14 ;  /* 0x0000000e000d7213 */ /* 0x000fe40000000000 */
[----:B------:R-:W-:Y:S02]  /*e700*/  IABS R12, R17 ;  /* 0x00000011000c7213 */ /* 0x000fe40000000000 */
[-C--:B--2---:R-:W-:Y:S02]  /*e710*/  IABS R16, R20.reuse ;  /* 0x0000001400107213 */ /* 0x084fe40000000000 */
[-C--:B------:R-:W-:Y:S02]  /*e720*/  IABS R15, R20.reuse ;  /* 0x00000014000f7213 */ /* 0x080fe40000000000 */
[----:B------:R-:W1:Y:S01]  /*e730*/  I2F.RP R22, R16 ;  /* 0x0000001000167306 */ /* 0x000e620000209400 */
[-C--:B------:R-:W-:Y:S02]  /*e740*/  LOP3.LUT R17, R17, R20.reuse, RZ, 0x3c, !PT ;  /* 0x0000001411117212 */ /* 0x080fe400078e3cff */
[----:B------:R-:W-:Y:S01]  /*e750*/  IMAD.MOV R15, RZ, RZ, -R15 ;  /* 0x000000ffff0f7224 */ /* 0x000fe200078e0a0f */
[----:B------:R-:W-:-:S04]  /*e760*/  LOP3.LUT R14, R14, R20, RZ, 0x3c, !PT ;  /* 0x000000140e0e7212 */ /* 0x000fc800078e3cff */
        /* <DEDUP_REMOVED lines=23> */
[----:B------:R-:W2:Y:S01]  /*e8e0*/  LD.E.64 R16, desc[UR4][R84.64+0x38] ;  /* 0x0000380454107980 */ /* 0x000ea2000c101b00 */
[----:B------:R-:W-:Y:S01]  /*e8f0*/  @!P1 IMAD.MOV R18, RZ, RZ, -R18 ;  /* 0x000000ffff129224 */ /* 0x000fe200078e0a12 */
[----:B------:R-:W-:Y:S02]  /*e900*/  @P2 IADD3 R19, PT, PT, R19, 0x1, RZ ;  /* 0x0000000113132810 */ /* 0x000fe40007ffe0ff */
[----:B------:R-:W-:-:S03]  /*e910*/  ISETP.NE.AND P2, PT, R20, RZ, PT ;  /* 0x000000ff1400720c */ /* 0x000fc60003f45270 */
[----:B------:R-:W-:-:S05]  /*e920*/  IMAD.MOV.U32 R15, RZ, RZ, R19 ;  /* 0x000000ffff0f7224 */ /* 0x000fca00078e0013 */
[----:B------:R-:W-:-:S04]  /*e930*/  @!P0 IADD3 R15, PT, PT, -R15, RZ, RZ ;  /* 0x000000ff0f0f8210 */ /* 0x000fc80007ffe1ff */
        /* <DEDUP_REMOVED lines=24> */
.L_x_8059:
        /* <DEDUP_REMOVED lines=8> */
.L_x_8060:
[----:B------:R-:W-:Y:S05]  /*eb40*/  BSYNC.RECONVERGENT B0 ;  /* 0x0000000000007941 */ /* 0x000fea0003800200 */
.L_x_8058:
[----:B------:R-:W1:Y:S01]  /*eb50*/  S2R R14, SR_TID.X ;  /* 0x00000000000e7919 */ /* 0x000e620000002100 */
[----:B------:R-:W2:Y:S01]  /*eb60*/  S2UR UR6, SR_CgaCtaId ;  /* 0x00000000000679c3 */ /* 0x000ea20000008800 */
[----:B------:R-:W-:Y:S01]  /*eb70*/  UMOV UR7, 0x400 ;  /* 0x0000040000077882 */ /* 0x000fe20000000000 */
[--C-:B------:R-:W-:Y:S01]  /*eb80*/  @!P5 IMAD.MOV.U32 R15, RZ, RZ, R136.reuse ;  /* 0x000000ffff0fd224 */ /* 0x100fe200078e0088 */
[CC--:B------:R-:W-:Y:S01]  /*eb90*/  @!P5 LEA R18, P2, R133.reuse, R137.reuse, 0x1 ;  /* 0x000000898512d211 */ /* 0x0c0fe200078408ff */
[----:B------:R-:W-:Y:S01]  /*eba0*/  @!P3 IMAD.MOV.U32 R20, RZ, RZ, R137 ;  /* 0x000000ffff14b224 */ /* 0x000fe200078e0089 */
[C---:B------:R-:W-:Y:S01]  /*ebb0*/  @!P4 LEA R16, P1, R133.reuse, R137, 0x1 ;  /* 0x000000898510c211 */ /* 0x040fe200078208ff */
[----:B------:R-:W-:Y:S01]  /*ebc0*/  @!P3 IMAD.MOV.U32 R21, RZ, RZ, R136 ;  /* 0x000000ffff15b224 */ /* 0x000fe200078e0088 */
[CCC-:B------:R-:W-:Y:S02]  /*ebd0*/  @!P5 LEA.HI.X R19, R133.reuse, R136.reuse, R134.reuse, 0x1, P2 ;  /* 0x000000888513d211 */ /* 0x1c0fe400010f0c86 */
[----:B------:R-:W-:Y:S01]  /*ebe0*/  @!P4 LEA.HI.X R17, R133, R136, R134, 0x1, P1 ;  /* 0x000000888511c211 */ /* 0x000fe200008f0c86 */
[----:B--2---:R-:W-:Y:S01]  /*ebf0*/  ULEA UR6, UR6, UR7, 0x18 ;  /* 0x0000000706067291 */ /* 0x004fe2000f8ec0ff */
[----:B-1----:R-:W-:-:S05]  /*ec00*/  IMAD.SHL.U32 R13, R14, 0x8, RZ ;  /* 0x000000080e0d7824 */ /* 0x002fca00078e00ff */
[----:B------:R-:W-:-:S04]  /*ec10*/  LOP3.LUT R12, R13, 0xc0, RZ, 0xc0, !PT ;  /* 0x000000c00d0c7812 */ /* 0x000fc800078ec0ff */
[----:B------:R-:W-:Y:S01]  /*ec20*/  LOP3.LUT R12, R12, 0x18, R14, 0xf8, !PT ;  /* 0x000000180c0c7812 */ /* 0x000fe200078ef80e */
[----:B------:R-:W-:-:S03]  /*ec30*/  @!P5 IMAD.MOV.U32 R14, RZ, RZ, R137 ;  /* 0x000000ffff0ed224 */ /* 0x000fc600078e0089 */
[----:B------:R-:W-:-:S04]  /*ec40*/  LOP3.LUT R12, R12, 0x18, R13, 0x78, !PT ;  /* 0x000000180c0c7812 */ /* 0x000fc800078e780d */
[----:B------:R-:W-:-:S04]  /*ec50*/  LOP3.LUT R12, R12, 0x1f20, R13, 0xf8, !PT ;  /* 0x00001f200c0c7812 */ /* 0x000fc800078ef80d */
[----:B------:R-:W-:-:S05]  /*ec60*/  LEA R12, R12, UR6, 0x1 ;  /* 0x000000060c0c7c11 */ /* 0x000fca000f8e08ff */
        /* <DEDUP_REMOVED lines=26> */
[----:B-1----:R-:W-:-:S03]  /*ee10*/  @!P3 LEA R14, P0, R133, R137, 0x1 ;  /* 0x00000089850eb211 */ /* 0x002fc600078008ff */
[----:B------:R2:W-:Y:S01]  /*ee20*/  @P4 STS.128 [R12+0x4800], RZ ;  /* 0x004800ff0c004388 */ /* 0x0005e20000000c00 */
[----:B------:R-:W-:-:S05]  /*ee30*/  @!P3 LEA.HI.X R15, R133, R136, R134, 0x1, P0 ;  /* 0x00000088850fb211 */ /* 0x000fca00000f0c86 */
[----:B------:R-:W-:Y:S01]  /*ee40*/  @!PT LDS RZ, [RZ] ;  /* 0x00000000fffff984 */ /* 0x000fe20000000800 */
[----:B------:R-:W-:Y:S01]  /*ee50*/  @!PT LDS RZ, [RZ] ;  /* 0x00000000fffff984 */ /* 0x000fe20000000800 */
[----:B------:R-:W-:Y:S01]  /*ee60*/  @!PT LDS RZ, [RZ] ;  /* 0x00000000fffff984 */ /* 0x000fe20000000800 */
[----:B------:R2:W-:Y:S04]  /*ee70*/  @!P3 LDGSTS.E.BYPASS.LTC128B.128 [R12+0x5800], desc[UR4][R14.64+0x80] ;  /* 0x058000800e0cbfae */ /* 0x0005e8000b981a04 */
[----:B------:R2:W-:Y:S04]  /*ee80*/  @P3 STS.128 [R12+0x5800], RZ ;  /* 0x005800ff0c003388 */ /* 0x0005e80000000c00 */
[----:B------:R-:W0:Y:S02]  /*ee90*/  LDGDEPBAR ;  /* 0x00000000000079af */ /* 0x000e240000000000 */
.L_x_8057:
[----:B------:R-:W-:Y:S05]  /*eea0*/  BSYNC.RECONVERGENT B1 ;  /* 0x0000000000017941 */ /* 0x000fea0003800200 */
.L_x_8056:
[----:B------:R-:W3:Y:S01]  /*eeb0*/  LD.E R87, desc[UR4][R84.64+0xdc] ;  /* 0x0000dc0454577980 */ /* 0x000ee2000c101900 */
[----:B------:R-:W1:Y:S03]  /*eec0*/  S2R R13, SR_TID.X ;  /* 0x00000000000d7919 */ /* 0x000e660000002100 */
[----:B--2---:R-:W-:Y:S04]  /*eed0*/  LDSM.16.MT88.4 R16, [R0+0x7000] ;  /* 0x007000000010783b */ /* 0x004fe80000004200 */
[----:B------:R-:W-:Y:S01]  /*eee0*/  LDSM.16.MT88.4 R24, [R0+0x6400] ;  /* 0x006400000018783b */ /* 0x000fe20000004200 */
[----:B-1----:R-:W-:-:S05]  /*eef0*/  IMAD.SHL.U32 R13, R13, 0x2, RZ ;  /* 0x000000020d0d7824 */ /* 0x002fca00078e00ff */
[----:B------:R-:W-:-:S05]  /*ef00*/  LOP3.LUT R13, R13, 0x6, RZ, 0xc0, !PT ;  /* 0x000000060d0d7812 */ /* 0x000fca00078ec0ff */
[C---:B------:R-:W-:Y:S02]  /*ef10*/  IMAD R13, R88.reuse, 0x40, R13 ;  /* 0x00000040580d7824 */ /* 0x040fe400078e020d */
[----:B------:R-:W-:Y:S02]  /*ef20*/  @P6 VIADD R88, R88, 0xfffffffd ;  /* 0xfffffffd58586836 */ /* 0x000fe40000000000 */
[C---:B------:R-:W-:Y:S02]  /*ef30*/  VIADD R12, R13.reuse, 0xffffff80 ;  /* 0xffffff800d0c7836 */ /* 0x040fe40000000000 */
[C---:B------:R-:W-:Y:S02]  /*ef40*/  VIADD R14, R13.reuse, 0xffffff81 ;  /* 0xffffff810d0e7836 */ /* 0x040fe40000000000 */
[----:B------:R-:W-:Y:S01]  /*ef50*/  VIADD R15, R13, 0xffffff88 ;  /* 0xffffff880d0f7836 */ /* 0x000fe20000000000 */
[C---:B------:R-:W-:Y:S02]  /*ef60*/  ISETP.GE.AND P0, PT, R12.reuse, R154, PT ;  /* 0x0000009a0c00720c */ /* 0x040fe40003f06270 */
[----:B------:R-:W-:-:S02]  /*ef70*/  ISETP.GE.AND P5, PT, R12, R153, PT ;  /* 0x000000990c00720c */ /* 0x000fc40003fa6270 */
[----:B------:R-:W-:Y:S02]  /*ef80*/  FSEL R8, R8, -INF , P0 ;  /* 0xff80000008087808 */ /* 0x000fe40000000000 */
[----:B------:R-:W-:Y:S02]  /*ef90*/  ISETP.GE.AND P1, PT, R12, R152, PT ;  /* 0x000000980c00720c */ /* 0x000fe40003f26270 */
[----:B------:R-:W-:Y:S02]  /*efa0*/  ISETP.GE.AND P2, PT, R14, R154, PT ;  /* 0x0000009a0e00720c */ /* 0x000fe40003f46270 */
[----:B------:R-:W-:Y:S02]  /*efb0*/  ISETP.GE.AND P3, PT, R12, R147, PT ;  /* 0x000000930c00720c */ /* 0x000fe40003f66270 */
[----:B------:R-:W-:Y:S02]  /*efc0*/  FSEL R12, R8, -INF , !P5 ;  /* 0xff800000080c7808 */ /* 0x000fe40006800000 */
[----:B------:R-:W-:-:S02]  /*efd0*/  ISETP.GE.AND P4, PT, R14, R153, PT ;  /* 0x000000990e00720c */ /* 0x000fc40003f86270 */
[----:B------:R-:W-:Y:S02]  /*efe0*/  FSEL R8, R10, -INF , P1 ;  /* 0xff8000000a087808 */ /* 0x000fe40000800000 */
[----:B------:R-:W-:Y:S02]  /*eff0*/  FSEL R9, R9, -INF , P2 ;  /* 0xff80000009097808 */ /* 0x000fe40001000000 */
[C---:B------:R-:W-:Y:S02]  /*f000*/  ISETP.GE.AND P0, PT, R14.reuse, R152, PT ;  /* 0x000000980e00720c */ /* 0x040fe40003f06270 */
[----:B------:R-:W-:Y:S01]  /*f010*/  ISETP.GE.AND P5, PT, R14, R147, PT ;  /* 0x000000930e00720c */ /* 0x000fe20003fa6270 */
[----:B------:R-:W-:Y:S01]  /*f020*/  VIADD R14, R13, 0xffffff89 ;  /* 0xffffff890d0e7836 */ /* 0x000fe20000000000 */
[----:B------:R-:W-:Y:S02]  /*f030*/  ISETP.GE.AND P1, PT, R15, R154, PT ;  /* 0x0000009a0f00720c */ /* 0x000fe40003f26270 */
[----:B------:R-:W-:-:S02]  /*f040*/  FSEL R8, R8, -INF , !P3 ;  /* 0xff80000008087808 */ /* 0x000fc40005800000 */
[----:B------:R-:W-:Y:S02]  /*f050*/  FSEL R10, R9, -INF , !P4 ;  /* 0xff800000090a7808 */ /* 0x000fe40006000000 */
        /* <DEDUP_REMOVED lines=8> */
[----:B------:R-:W-:Y:S02]  /*f0e0*/  ISETP.GE.AND P1, PT, R14, R152, PT ;  /* 0x000000980e00720c */ /* 0x000fe40003f26270 */
[----:B------:R-:W-:Y:S02]  /*f0f0*/  ISETP.GE.AND P2, PT, R15, R154, PT ;  /* 0x0000009a0f00720c */ /* 0x000fe40003f46270 */
[----:B------:R-:W-:Y:S02]  /*f100*/  FSEL R4, R11, -INF , !P5 ;  /* 0xff8000000b047808 */ /* 0x000fe40006800000 */
[----:B------:R-:W-:-:S02]  /*f110*/  FSEL R9, R9, -INF , !P3 ;  /* 0xff80000009097808 */ /* 0x000fc40005800000 */
[C---:B------:R-:W-:Y:S02]  /*f120*/  ISETP.GE.AND P5, PT, R14.reuse, R153, PT ;  /* 0x000000990e00720c */ /* 0x040fe40003fa6270 */
[----:B------:R-:W-:Y:S01]  /*f130*/  ISETP.GE.AND P3, PT, R14, R147, PT ;  /* 0x000000930e00720c */ /* 0x000fe20003f66270 */
[----:B------:R-:W-:Y:S01]  /*f140*/  VIADD R14, R13, 0xffffff91 ;  /* 0xffffff910d0e7836 */ /* 0x000fe20000000000 */
[----:B------:R-:W-:Y:S02]  /*f150*/  FSEL R11, R5, -INF , P0 ;  /* 0xff800000050b7808 */ /* 0x000fe40000000000 */
[----:B------:R-:W-:Y:S02]  /*f160*/  FSEL R5, R6, -INF , !P4 ;  /* 0xff80000006057808 */ /* 0x000fe40006000000 */
[----:B------:R-:W-:Y:S02]  /*f170*/  ISETP.GE.AND P4, PT, R15, R153, PT ;  /* 0x000000990f00720c */ /* 0x000fe40003f86270 */
[----:B------:R-:W-:Y:S01]  /*f180*/  FSEL R6, R7, -INF , P1 ;  /* 0xff80000007067808 */ /* 0x000fe20000800000 */
[----:B------:R-:W-:Y:S01]  /*f190*/  VIADD R7, R13, 0xffffff98 ;  /* 0xffffff980d077836 */ /* 0x000fe20000000000 */
[----:B------:R-:W-:-:S02]  /*f1a0*/  FSEL R22, R108, -INF , P2 ;  /* 0xff8000006c167808 */ /* 0x000fc40001000000 */
[----:B------:R-:W-:Y:S02]  /*f1b0*/  ISETP.GE.AND P0, PT, R15, R152, PT ;  /* 0x000000980f00720c */ /* 0x000fe40003f06270 */
[----:B------:R-:W-:Y:S02]  /*f1c0*/  ISETP.GE.AND P1, PT, R14, R154, PT ;  /* 0x0000009a0e00720c */ /* 0x000fe40003f26270 */
[----:B------:R-:W-:Y:S02]  /*f1d0*/  FSEL R6, R6, -INF , !P3 ;  /* 0xff80000006067808 */ /* 0x000fe40005800000 */
[----:B------:R-:W-:Y:S02]  /*f1e0*/  FSEL R22, R22, -INF , !P4 ;  /* 0xff80000016167808 */ /* 0x000fe40006000000 */
[C---:B------:R-:W-:Y:S02]  /*f1f0*/  ISETP.GE.AND P3, PT, R14.reuse, R153, PT ;  /* 0x000000990e00720c */ /* 0x040fe40003f66270 */
[----:B------:R-:W-:-:S02]  /*f200*/  ISETP.GE.AND P2, PT, R14, R152, PT ;  /* 0x000000980e00720c */ /* 0x000fc40003f46270 */
[-C--:B------:R-:W-:Y:S01]  /*f210*/  ISETP.GE.AND P4, PT, R14, R147.reuse, PT ;  /* 0x000000930e00720c */ /* 0x080fe20003f86270 */
[----:B------:R-:W-:Y:S01]  /*f220*/  VIADD R14, R13, 0xffffff99 ;  /* 0xffffff990d0e7836 */ /* 0x000fe20000000000 */
[----:B------:R-:W-:Y:S02]  /*f230*/  FSEL R11, R11, -INF , !P5 ;  /* 0xff8000000b0b7808 */ /* 0x000fe40006800000 */
[----:B------:R-:W-:Y:S02]  /*f240*/  ISETP.GE.AND P5, PT, R15, R147, PT ;  /* 0x000000930f00720c */ /* 0x000fe40003fa6270 */
[----:B------:R-:W-:Y:S02]  /*f250*/  FSEL R110, R110, -INF , P0 ;  /* 0xff8000006e6e7808 */ /* 0x000fe40000000000 */
[----:B------:R-:W-:Y:S02]  /*f260*/  FSEL R23, R109, -INF , P1 ;  /* 0xff8000006d177808 */ /* 0x000fe40000800000 */
[----:B------:R-:W-:-:S02]  /*f270*/  ISETP.GE.AND P0, PT, R7, R154, PT ;  /* 0x0000009a0700720c */ /* 0x000fc40003f06270 */
[----:B------:R-:W-:Y:S02]  /*f280*/  FSEL R111, R111, -INF , P2 ;  /* 0xff8000006f6f7808 */ /* 0x000fe40001000000 */
[----:B------:R-:W-:Y:S02]  /*f290*/  ISETP.GE.AND P1, PT, R7, R152, PT ;  /* 0x000000980700720c */ /* 0x000fe40003f26270 */
[----:B------:R-:W-:Y:S02]  /*f2a0*/  ISETP.GE.AND P2, PT, R14, R154, PT ;  /* 0x0000009a0e00720c */ /* 0x000fe40003f46270 */
[----:B------:R-:W-:Y:S02]  /*f2b0*/  FSEL R112, R110, -INF , !P5 ;  /* 0xff8000006e707808 */ /* 0x000fe40006800000 */
[----:B------:R-:W-:Y:S02]  /*f2c0*/  FSEL R23, R23, -INF , !P3 ;  /* 0xff80000017177808 */ /* 0x000fe40005800000 */
[----:B------:R-:W-:-:S02]  /*f2d0*/  ISETP.GE.AND P5, PT, R7, R153, PT ;  /* 0x000000990700720c */ /* 0x000fc40003fa6270 */
[----:B------:R-:W-:Y:S01]  /*f2e0*/  ISETP.GE.AND P3, PT, R7, R147, PT ;  /* 0x000000930700720c */ /* 0x000fe20003f66270 */
[----:B------:R-:W-:Y:S01]  /*f2f0*/  VIADD R7, R13, 0xffffffa0 ;  /* 0xffffffa00d077836 */ /* 0x000fe20000000000 */
[----:B------:R-:W-:Y:S02]  /*f300*/  FSEL R21, R104, -INF , P0 ;  /* 0xff80000068157808 */ /* 0x000fe40000000000 */
[----:B------:R-:W-:Y:S02]  /*f310*/  FSEL R111, R111, -INF , !P4 ;  /* 0xff8000006f6f7808 */ /* 0x000fe40006000000 */
[----:B------:R-:W-:Y:S02]  /*f320*/  ISETP.GE.AND P4, PT, R14, R153, PT ;  /* 0x000000990e00720c */ /* 0x000fe40003f86270 */
[----:B------:R-:W-:Y:S02]  /*f330*/  FSEL R106, R106, -INF , P1 ;  /* 0xff8000006a6a7808 */ /* 0x000fe40000800000 */
[----:B------:R-:W-:-:S02]  /*f340*/  FSEL R20, R105, -INF , P2 ;  /* 0xff80000069147808 */ /* 0x000fc40001000000 */
[----:B------:R-:W-:Y:S02]  /*f350*/  FSEL R21, R21, -INF , !P5 ;  /* 0xff80000015157808 */ /* 0x000fe40006800000 */
[C---:B------:R-:W-:Y:S02]  /*f360*/  ISETP.GE.AND P0, PT, R14.reuse, R152, PT ;  /* 0x000000980e00720c */ /* 0x040fe40003f06270 */
[----:B------:R-:W-:Y:S01]  /*f370*/  ISETP.GE.AND P5, PT, R14, R147, PT ;  /* 0x000000930e00720c */ /* 0x000fe20003fa6270 */
[----:B------:R-:W-:Y:S01]  /*f380*/  VIADD R14, R13, 0xffffffa1 ;  /* 0xffffffa10d0e7836 */ /* 0x000fe20000000000 */
[----:B------:R-:W-:Y:S02]  /*f390*/  ISETP.GE.AND P1, PT, R7, R154, PT ;  /* 0x0000009a0700720c */ /* 0x000fe40003f26270 */
[----:B------:R-:W-:Y:S02]  /*f3a0*/  FSEL R110, R106, -INF , !P3 ;  /* 0xff8000006a6e7808 */ /* 0x000fe40005800000 */
        /* <DEDUP_REMOVED lines=42> */
[C---:B------:R-:W-:Y:S01]  /*f650*/  VIADD R7, R13.reuse, 0xffffffb8 ;  /* 0xffffffb80d077836 */ /* 0x040fe20000000000 */
[----:B------:R-:W-:Y:S01]  /*f660*/  FSEL R92, R92, -INF , P0 ;  /* 0xff8000005c5c7808 */ /* 0x000fe20000000000 */
[----:B------:R-:W-:Y:S01]  /*f670*/  VIADD R13, R13, 0xffffffb9 ;  /* 0xffffffb90d0d7836 */ /* 0x000fe20000000000 */
[----:B------:R-:W-:Y:S02]  /*f680*/  FSEL R94, R94, -INF , P1 ;  /* 0xff8000005e5e7808 */ /* 0x000fe40000800000 */
[----:B------:R-:W-:Y:S02]  /*f690*/  FSEL R93, R93, -INF , P2 ;  /* 0xff8000005d5d7808 */ /* 0x000fe40001000000 */
[C---:B------:R-:W-:Y:S02]  /*f6a0*/  ISETP.GE.AND P0, PT, R14.reuse, R152, PT ;  /* 0x000000980e00720c */ /* 0x040fe40003f06270 */
[----:B------:R-:W-:-:S02]  /*f6b0*/  ISETP.GE.AND P1, PT, R14, R153, PT ;  /* 0x000000990e00720c */ /* 0x000fc40003f26270 */
[----:B------:R-:W-:Y:S02]  /*f6c0*/  ISETP.GE.AND P2, PT, R14, R147, PT ;  /* 0x000000930e00720c */ /* 0x000fe40003f46270 */
[----:B------:R-:W-:Y:S02]  /*f6d0*/  FMNMX3.FTZ R14, R86, R12, R10, !PT ;  /* 0x0000000c560e7276 */ /* 0x000fe4000781000a */
[----:B------:R-:W-:Y:S02]  /*f6e0*/  FSEL R105, R92, -INF , !P5 ;  /* 0xff8000005c697808 */ /* 0x000fe40006800000 */
[----:B------:R-:W-:Y:S02]  /*f6f0*/  ISETP.GE.AND P5, PT, R7, R154, PT ;  /* 0x0000009a0700720c */ /* 0x000fe40003fa6270 */
[----:B------:R-:W-:Y:S02]  /*f700*/  FMNMX3.FTZ R14, R14, R9, R11, !PT ;  /* 0x000000090e0e7276 */ /* 0x000fe4000781000b */
[----:B------:R-:W-:-:S02]  /*f710*/  FSEL R95, R95, -INF , P0 ;  /* 0xff8000005f5f7808 */ /* 0x000fc40000000000 */
[----:B------:R-:W-:Y:S02]  /*f720*/  FSEL R32, R32, -INF , P5 ;  /* 0xff80000020207808 */ /* 0x000fe40002800000 */
[----:B------:R-:W-:Y:S02]  /*f730*/  FSEL R102, R93, -INF , !P1 ;  /* 0xff8000005d667808 */ /* 0x000fe40004800000 */
[C---:B------:R-:W-:Y:S02]  /*f740*/  ISETP.GE.AND P0, PT, R7.reuse, R153, PT ;  /* 0x000000990700720c */ /* 0x040fe40003f06270 */
[C---:B------:R-:W-:Y:S02]  /*f750*/  ISETP.GE.AND P5, PT, R7.reuse, R152, PT ;  /* 0x000000980700720c */ /* 0x040fe40003fa6270 */
[----:B------:R-:W-:Y:S02]  /*f760*/  ISETP.GE.AND P1, PT, R7, R147, PT ;  /* 0x000000930700720c */ /* 0x000fe40003f26270 */
[----:B------:R-:W-:-:S02]  /*f770*/  FMNMX3.FTZ R7, R14, R22, R23, !PT ;  /* 0x000000160e077276 */ /* 0x000fc40007810017 */
[----:B------:R-:W-:Y:S02]  /*f780*/  FSEL R101, R32, -INF , !P0 ;  /* 0xff80000020657808 */ /* 0x000fe40004000000 */
[----:B------:R-:W-:Y:S02]  /*f790*/  FMNMX3.FTZ R7, R7, R21, R20, !PT ;  /* 0x0000001507077276 */ /* 0x000fe40007810014 */
[----:B------:R-:W-:Y:S02]  /*f7a0*/  ISETP.GE.AND P0, PT, R13, R154, PT ;  /* 0x0000009a0d00720c */ /* 0x000fe40003f06270 */
[----:B------:R-:W-:Y:S02]  /*f7b0*/  FMNMX3.FTZ R14, R3, R8, R4, !PT ;  /* 0x00000008030e7276 */ /* 0x000fe40007810004 */
[----:B------:R-:W-:Y:S02]  /*f7c0*/  FMNMX3.FTZ R7, R7, R121, R120, !PT ;  /* 0x0000007907077276 */ /* 0x000fe40007810078 */
[----:B------:R-:W-:-:S02]  /*f7d0*/  FSEL R34, R34, -INF , P5 ;  /* 0xff80000022227808 */ /* 0x000fc40002800000 */
[----:B------:R-:W-:Y:S02]  /*f7e0*/  ISETP.GE.AND P5, PT, R13, R153, PT ;  /* 0x000000990d00720c */ /* 0x000fe40003fa6270 */
[----:B------:R-:W-:Y:S02]  /*f7f0*/  FMNMX3.FTZ R14, R14, R5, R6, !PT ;  /* 0x000000050e0e7276 */ /* 0x000fe40007810006 */
[----:B------:R-:W-:Y:S02]  /*f800*/  FSEL R33, R33, -INF , P0 ;  /* 0xff80000021217808 */ /* 0x000fe40000000000 */
[----:B------:R-:W-:Y:S02]  /*f810*/  FMNMX3.FTZ R7, R7, R119, R117, !PT ;  /* 0x0000007707077276 */ /* 0x000fe40007810075 */
[----:B------:R-:W-:Y:S02]  /*f820*/  FMNMX3.FTZ R14, R14, R112, R111, !PT ;  /* 0x000000700e0e7276 */ /* 0x000fe4000781006f */
[----:B------:R-:W-:-:S02]  /*f830*/  FSEL R103, R33, -INF , !P5 ;  /* 0xff80000021677808 */ /* 0x000fc40006800000 */
[----:B------:R-:W-:Y:S02]  /*f840*/  FMNMX3.FTZ R7, R7, R105, R102, !PT ;  /* 0x0000006907077276 */ /* 0x000fe40007810066 */
[C---:B------:R-:W-:Y:S02]  /*f850*/  ISETP.GE.AND P0, PT, R13.reuse, R152, PT ;  /* 0x000000980d00720c */ /* 0x040fe40003f06270 */
[----:B------:R-:W-:Y:S02]  /*f860*/  ISETP.GE.AND P5, PT, R13, R147, PT ;  /* 0x000000930d00720c */ /* 0x000fe40003fa6270 */
[----:B------:R-:W-:Y:S02]  /*f870*/  FMNMX3.FTZ R13, R14, R110, R113, !PT ;  /* 0x0000006e0e0d7276 */ /* 0x000fe40007810071 */
[----:B------:R-:W-:Y:S02]  /*f880*/  FMNMX3.FTZ R7, R7, R101, R103, !PT ;  /* 0x0000006507077276 */ /* 0x000fe40007810067 */
[----:B------:R-:W-:-:S02]  /*f890*/  FSEL R118, R99, -INF , !P4 ;  /* 0xff80000063767808 */ /* 0x000fc40006000000 */
[----:B------:R-:W-:Y:S01]  /*f8a0*/  FMNMX3.FTZ R13, R13, R116, R115, !PT ;  /* 0x000000740d0d7276 */ /* 0x000fe20007810073 */
[----:B------:R-:W1:Y:S01]  /*f8b0*/  SHFL.BFLY PT, R15, R7, 0x2, 0x1f ;  /* 0x0c401f00070f7f89 */ /* 0x000e6200000e0000 */
[----:B------:R-:W-:Y:S02]  /*f8c0*/  FSEL R35, R35, -INF , P0 ;  /* 0xff80000023237808 */ /* 0x000fe40000000000 */
[----:B------:R-:W-:Y:S02]  /*f8d0*/  FSEL R100, R94, -INF , !P3 ;  /* 0xff8000005e647808 */ /* 0x000fe40005800000 */
[----:B------:R-:W-:Y:S01]  /*f8e0*/  FSEL R99, R95, -INF , !P2 ;  /* 0xff8000005f637808 */ /* 0x000fe20005000000 */
[----:B------:R-:W-:Y:S01]  /*f8f0*/  VIADD R95, R0, 0x6020 ;  /* 0x00006020005f7836 */ /* 0x000fe20000000000 */
[----:B------:R-:W-:Y:S02]  /*f900*/  FMNMX3.FTZ R13, R13, R114, R118, !PT ;  /* 0x000000720d0d7276 */ /* 0x000fe40007810076 */
[----:B------:R-:W-:-:S02]  /*f910*/  FSEL R98, R34, -INF , !P1 ;  /* 0xff80000022627808 */ /* 0x000fc40004800000 */
[----:B------:R-:W-:Y:S02]  /*f920*/  FSEL R97, R35, -INF , !P5 ;  /* 0xff80000023617808 */ /* 0x000fe40006800000 */
[----:B------:R-:W-:-:S04]  /*f930*/  FMNMX3.FTZ R13, R13, R100, R99, !PT ;  /* 0x000000640d0d7276 */ /* 0x000fc80007810063 */
[----:B------:R-:W-:-:S05]  /*f940*/  FMNMX3.FTZ R14, R13, R98, R97, !PT ;  /* 0x000000620d0e7276 */ /* 0x000fca0007810061 */
[----:B------:R-:W2:Y:S01]  /*f950*/  SHFL.BFLY PT, R13, R14, 0x2, 0x1f ;  /* 0x0c401f000e0d7f89 */ /* 0x000ea200000e0000 */
[----:B-1----:R-:W-:-:S05]  /*f960*/  FMNMX.FTZ R7, R7, R15, !PT ;  /* 0x0000000f07077209 */ /* 0x002fca0007810000 */
[----:B------:R-:W1:Y:S01]  /*f970*/  SHFL.BFLY PT, R33, R7, 0x1, 0x1f ;  /* 0x0c201f0007217f89 */ /* 0x000e6200000e0000 */
[----:B--2---:R-:W-:-:S05]  /*f980*/  FMNMX.FTZ R13, R14, R13, !PT ;  /* 0x0000000d0e0d7209 */ /* 0x004fca0007810000 */
[----:B------:R-:W2:Y:S01]  /*f990*/  SHFL.BFLY PT, R32, R13, 0x1, 0x1f ;  /* 0x0c201f000d207f89 */ /* 0x000ea200000e0000 */
[----:B-1----:R-:W-:Y:S02]  /*f9a0*/  FMNMX.FTZ R33, R7, R33, !PT ;  /* 0x0000002107217209 */ /* 0x002fe40007810000 */
[----:B------:R-:W1:Y:S02]  /*f9b0*/  S2R R7, SR_TID.X ;  /* 0x0000000000077919 */ /* 0x000e640000002100 */
[----:B------:R-:W-:Y:S01]  /*f9c0*/  FSETP.NEU.FTZ.AND P1, PT, R33, -INF , PT ;  /* 0xff8000002100780b */ /* 0x000fe20003f3d000 */
[----:B---3--:R-:W-:-:S05]  /*f9d0*/  FMUL.FTZ R104, R87, R33 ;  /* 0x0000002157687220 */ /* 0x008fca0000410000 */
[----:B------:R-:W-:-:S05]  /*f9e0*/  FSEL R104, R104, RZ, P1 ;  /* 0x000000ff68687208 */ /* 0x000fca0000800000 */
[-CC-:B------:R-:W-:Y:S01]  /*f9f0*/  FFMA.FTZ R92, R12, R87.reuse, -R104.reuse ;  /* 0x000000570c5c7223 */ /* 0x180fe20000010868 */
[-CC-:B------:R-:W-:Y:S01]  /*fa00*/  FFMA.FTZ R90, R10, R87.reuse, -R104.reuse ;  /* 0x000000570a5a7223 */ /* 0x180fe20000010868 */
[-CC-:B------:R-:W-:Y:S01]  /*fa10*/  FFMA.FTZ R89, R9, R87.reuse, -R104.reuse ;  /* 0x0000005709597223 */ /* 0x180fe20000010868 */
[-CC-:B------:R-:W-:Y:S01]  /*fa20*/  FFMA.FTZ R35, R11, R87.reuse, -R104.reuse ;  /* 0x000000570b237223 */ /* 0x180fe20000010868 */
[-CC-:B------:R-:W-:Y:S01]  /*fa30*/  FFMA.FTZ R107, R22, R87.reuse, -R104.reuse ;  /* 0x00000057166b7223 */ /* 0x180fe20000010868 */
[-CC-:B------:R-:W-:Y:S01]  /*fa40*/  FFMA.FTZ R109, R23, R87.reuse, -R104.reuse ;  /* 0x00000057176d7223 */ /* 0x180fe20000010868 */
[----:B------:R-:W-:Y:S01]  /*fa50*/  MUFU.EX2 R92, R92 ;  /* 0x0000005c005c7308 */ /* 0x000fe20000000800 */
[----:B--2---:R-:W-:Y:S01]  /*fa60*/  FMNMX.FTZ R32, R13, R32, !PT ;  /* 0x000000200d207209 */ /* 0x004fe20007810000 */
[-CC-:B------:R-:W-:Y:S01]  /*fa70*/  FFMA.FTZ R108, R21, R87.reuse, -R104.reuse ;  /* 0x00000057156c7223 */ /* 0x180fe20000010868 */
[----:B------:R-:W2:Y:S01]  /*fa80*/  LDSM.16.MT88.4 R12, [R0+0x6000] ;  /* 0x00600000000c783b */ /* 0x000ea20000004200 */
[----:B------:R-:W3:Y:S01]  /*fa90*/  MUFU.EX2 R90, R90 ;  /* 0x0000005a005a7308 */ /* 0x000ee20000000800 */
[----:B------:R-:W-:Y:S01]  /*faa0*/  FSETP.NEU.FTZ.AND P0, PT, R32, -INF , PT ;  /* 0xff8000002000780b */ /* 0x000fe20003f1d000 */
[----:B------:R-:W-:Y:S01]  /*fab0*/  FMUL.FTZ R96, R87, R32 ;  /* 0x0000002057607220 */ /* 0x000fe20000410000 */
[-CC-:B------:R-:W-:Y:S01]  /*fac0*/  FFMA.FTZ R106, R20, R87.reuse, -R104.reuse ;  /* 0x00000057146a7223 */ /* 0x180fe20000010868 */
[----:B------:R-:W-:Y:S01]  /*fad0*/  MUFU.EX2 R89, R89 ;  /* 0x0000005900597308 */ /* 0x000fe20000000800 */
[-CC-:B------:R-:W-:Y:S01]  /*fae0*/  FFMA.FTZ R121, R121, R87.reuse, -R104.reuse ;  /* 0x0000005779797223 */ /* 0x180fe20000010868 */
[-C--:B------:R-:W-:Y:S01]  /*faf0*/  FFMA.FTZ R105, R105, R87.reuse, -R104 ;  /* 0x0000005769697223 */ /* 0x080fe20000010868 */
[----:B------:R-:W-:Y:S01]  /*fb00*/  FSEL R96, R96, RZ, P0 ;  /* 0x000000ff60607208 */ /* 0x000fe20000000000 */
[----:B------:R-:W-:Y:S04]  /*fb10*/  MUFU.EX2 R35, R35 ;  /* 0x0000002300237308 */ /* 0x000fe80000000800 */
[-CC-:B------:R-:W-:Y:S01]  /*fb20*/  FFMA.FTZ R91, R8, R87.reuse, -R96.reuse ;  /* 0x00000057085b7223 */ /* 0x180fe20000010860 */
[----:B------:R-:W-:Y:S01]  /*fb30*/  FSEL R8, R33, RZ, P1 ;  /* 0x000000ff21087208 */ /* 0x000fe20000800000 */
[-CC-:B------:R-:W-:Y:S01]  /*fb40*/  FFMA.FTZ R34, R4, R87.reuse, -R96.reuse ;  /* 0x0000005704227223 */ /* 0x180fe20000010860 */
[----:B-1----:R-:W-:Y:S01]  /*fb50*/  LOP3.LUT P1, RZ, R7, 0x4, RZ, 0xc0, !PT ;  /* 0x0000000407ff7812 */ /* 0x002fe2000782c0ff */
[-C--:B------:R-:W-:Y:S01]  /*fb60*/  FFMA.FTZ R5, R5, R87.reuse, -R96 ;  /* 0x0000005705057223 */ /* 0x080fe20000010860 */
[----:B------:R-:W-:Y:S01]  /*fb70*/  FSEL R4, R32, RZ, P0 ;  /* 0x000000ff20047208 */ /* 0x000fe20000000000 */
[----:B------:R-:W-:Y:S01]  /*fb80*/  FADD.FTZ R8, R86, -R8 ;  /* 0x8000000856087221 */ /* 0x000fe20000010000 */
[-CC-:B------:R-:W-:Y:S01]  /*fb90*/  FFMA.FTZ R6, R6, R87.reuse, -R96.reuse ;  /* 0x0000005706067223 */ /* 0x180fe20000010860 */
[----:B------:R1:W-:Y:S01]  /*fba0*/  MUFU.EX2 R86, R5 ;  /* 0x0000000500567308 */ /* 0x0003e20000000800 */
[-CC-:B------:R-:W-:Y:S01]  /*fbb0*/  FFMA.FTZ R112, R112, R87.reuse, -R96.reuse ;  /* 0x0000005770707223 */ /* 0x180fe20000010860 */
[----:B------:R-:W-:Y:S01]  /*fbc0*/  FMUL.FTZ R8, R87, R8 ;  /* 0x0000000857087220 */ /* 0x000fe20000410000 */
[-CC-:B------:R-:W-:Y:S01]  /*fbd0*/  FFMA.FTZ R111, R111, R87.reuse, -R96.reuse ;  /* 0x000000576f6f7223 */ /* 0x180fe20000010860 */
[----:B------:R-:W-:Y:S01]  /*fbe0*/  MUFU.EX2 R91, R91 ;  /* 0x0000005b005b7308 */ /* 0x000fe20000000800 */
[-CC-:B------:R-:W-:Y:S01]  /*fbf0*/  FFMA.FTZ R110, R110, R87.reuse, -R96.reuse ;  /* 0x000000576e6e7223 */ /* 0x180fe20000010860 */
[-CC-:B------:R-:W-:Y:S01]  /*fc00*/  FFMA.FTZ R113, R113, R87.reuse, -R96.reuse ;  /* 0x0000005771717223 */ /* 0x180fe20000010860 */
[-CC-:B------:R-:W-:Y:S01]  /*fc10*/  FFMA.FTZ R118, R118, R87.reuse, -R96.reuse ;  /* 0x0000005776767223 */ /* 0x180fe20000010860 */
[----:B------:R-:W4:Y:S01]  /*fc20*/  MUFU.EX2 R94, R8 ;  /* 0x00000008005e7308 */ /* 0x000f220000000800 */
[----:B------:R-:W-:-:S03]  /*fc30*/  FFMA.FTZ R100, R100, R87, -R96 ;  /* 0x0000005764647223 */ /* 0x000fc60000010860 */
[----:B------:R-:W-:Y:S01]  /*fc40*/  MUFU.EX2 R34, R34 ;  /* 0x0000002200227308 */ /* 0x000fe20000000800 */
[----:B-1----:R-:W-:Y:S01]  /*fc50*/  FADD.FTZ R5, R3, -R4 ;  /* 0x8000000403057221 */ /* 0x002fe20000010000 */
[----:B------:R-:W-:Y:S02]  /*fc60*/  VIADD R4, R0, 0x6000 ;  /* 0x0000600000047836 */ /* 0x000fe40000000000 */
[----:B------:R1:W5:Y:S01]  /*fc70*/  MUFU.EX2 R3, R6 ;  /* 0x0000000600037308 */ /* 0x0003620000000800 */
[----:B------:R-:W-:Y:S01]  /*fc80*/  FMUL.FTZ R5, R87, R5 ;  /* 0x0000000557057220 */ /* 0x000fe20000410000 */
[----:B------:R-:W-:Y:S01]  /*fc90*/  @P1 VIADD R95, R4, 0xffffffe0 ;  /* 0xffffffe0045f1836 */ /* 0x000fe20000000000 */
[----:B---3--:R-:W-:Y:S01]  /*fca0*/  F2FP.F16.F32.PACK_AB R4, R90, R92 ;  /* 0x0000005c5a04723e */ /* 0x008fe200000000ff */
[----:B------:R-:W-:Y:S01]  /*fcb0*/  MUFU.EX2 R107, R107 ;  /* 0x0000006b006b7308 */ /* 0x000fe20000000800 */
[-C--:B----4-:R-:W-:Y:S01]  /*fcc0*/  FMUL.FTZ R80, R80, R94.reuse ;  /* 0x0000005e50507220 */ /* 0x090fe20000410000 */
[-C--:B------:R-:W-:Y:S01]  /*fcd0*/  FMUL.FTZ R81, R81, R94.reuse ;  /* 0x0000005e51517220 */ /* 0x080fe20000410000 */
[----:B------:R-:W3:Y:S01]  /*fce0*/  LDSM.16.MT88.4 R8, [R95] ;  /* 0x000000005f08783b */ /* 0x000ee20000004200 */
[----:B------:R4:W2:Y:S01]  /*fcf0*/  MUFU.EX2 R93, R5 ;  /* 0x00000005005d7308 */ /* 0x0008a20000000800 */
[-C--:B------:R-:W-:Y:S01]  /*fd00*/  FMUL.FTZ R76, R76, R94.reuse ;  /* 0x0000005e4c4c7220 */ /* 0x080fe20000410000 */
[-C--:B------:R-:W-:Y:S01]  /*fd10*/  FMUL.FTZ R77, R77, R94.reuse ;  /* 0x0000005e4d4d7220 */ /* 0x080fe20000410000 */
[-C--:B------:R-:W-:Y:S01]  /*fd20*/  FMUL.FTZ R72, R72, R94.reuse ;  /* 0x0000005e48487220 */ /* 0x080fe20000410000 */
[-C--:B------:R-:W-:Y:S01]  /*fd30*/  FMUL.FTZ R73, R73, R94.reuse ;  /* 0x0000005e49497220 */ /* 0x080fe20000410000 */
[----:B-1----:R-:W-:Y:S01]  /*fd40*/  F2FP.F16.F32.PACK_AB R6, R35, R89 ;  /* 0x000000592306723e */ /* 0x002fe200000000ff */
[----:B------:R-:W-:Y:S01]  /*fd50*/  FMUL.FTZ R68, R68, R94 ;  /* 0x0000005e44447220 */ /* 0x000fe20000410000 */
[----:B-----5:R-:W-:Y:S01]  /*fd60*/  F2FP.F16.F32.PACK_AB R7, R3, R86 ;  /* 0x000000560307723e */ /* 0x020fe200000000ff */
[-C--:B------:R-:W-:Y:S01]  /*fd70*/  FMUL.FTZ R69, R69, R94.reuse ;  /* 0x0000005e45457220 */ /* 0x080fe20000410000 */
[-C--:B------:R-:W-:Y:S01]  /*fd80*/  FMUL.FTZ R56, R56, R94.reuse ;  /* 0x0000005e38387220 */ /* 0x080fe20000410000 */
[-C--:B------:R-:W-:Y:S01]  /*fd90*/  FMUL.FTZ R57, R57, R94.reuse ;  /* 0x0000005e39397220 */ /* 0x080fe20000410000 */
[-C--:B------:R-:W-:Y:S01]  /*fda0*/  FMUL.FTZ R52, R52, R94.reuse ;  /* 0x0000005e34347220 */ /* 0x080fe20000410000 */
[-C--:B------:R-:W-:Y:S01]  /*fdb0*/  FMUL.FTZ R53, R53, R94.reuse ;  /* 0x0000005e35357220 */ /* 0x080fe20000410000 */
[----:B------:R-:W1:Y:S01]  /*fdc0*/  LDSM.16.MT88.4 R28, [R95+0x2000] ;  /* 0x002000005f1c783b */ /* 0x000e620000004200 */
[----:B----4-:R-:W-:Y:S01]  /*fdd0*/  F2FP.F16.F32.PACK_AB R5, R34, R91 ;  /* 0x0000005b2205723e */ /* 0x010fe200000000ff */
        /* <DEDUP_REMOVED lines=24> */
[C---:B---3--:R-:W-:Y:S01]  /*ff60*/  HMMA.16816.F32 R72, R4.reuse, R8, R72 ;  /* 0x000000080448723c */ /* 0x048fe20000001848 */
        /* <DEDUP_REMOVED lines=8> */
[----:B------:R-:W3:Y:S01]  /*fff0*/  LDSM.16.MT88.4 R8, [R0+0x8000] ;  /* 0x008000000008783b */ /* 0x000ee20000004200 */
[----:B------:R-:W4:Y:S01]  /*10000*/  MUFU.EX2 R109, R109 ;  /* 0x0000006d006d7308 */ /* 0x000f220000000800 */
[-C--:B------:R-:W-:Y:S01]  /*10010*/  FMUL.FTZ R44, R44, R94.reuse ;  /* 0x0000005e2c2c7220 */ /* 0x080fe20000410000 */
[-C--:B------:R-:W-:Y:S01]  /*10020*/  FMUL.FTZ R45, R45, R94.reuse ;  /* 0x0000005e2d2d7220 */ /* 0x080fe20000410000 */
[----:B------:R-:W-:Y:S01]  /*10030*/  LDSM.16.MT88.4 R20, [R95+0x400] ;  /* 0x000400005f14783b */ /* 0x000fe20000004200 */
[----:B------:R-:W-:Y:S01]  /*10040*/  MUFU.EX2 R108, R108 ;  /* 0x0000006c006c7308 */ /* 0x000fe20000000800 */
[-C--:B------:R-:W-:Y:S01]  /*10050*/  FMUL.FTZ R46, R46, R93.reuse ;  /* 0x0000005d2e2e7220 */ /* 0x080fe20000410000 */
[C---:B------:R-:W-:Y:S01]  /*10060*/  HMMA.16816.F32 R64, R4.reuse, R16, R64 ;  /* 0x000000100440723c */ /* 0x040fe20000001840 */
[-C--:B------:R-:W-:Y:S01]  /*10070*/  FMUL.FTZ R47, R47, R93.reuse ;  /* 0x0000005d2f2f7220 */ /* 0x080fe20000410000 */
[----:B------:R-:W-:Y:S01]  /*10080*/  MUFU.EX2 R106, R106 ;  /* 0x0000006a006a7308 */ /* 0x000fe20000000800 */
[-C--:B------:R-:W-:Y:S01]  /*10090*/  FMUL.FTZ R48, R48, R94.reuse ;  /* 0x0000005e30307220 */ /* 0x080fe20000410000 */
[-C--:B------:R-:W-:Y:S01]  /*100a0*/  FMUL.FTZ R49, R49, R94.reuse ;  /* 0x0000005e31317220 */ /* 0x080fe20000410000 */
[-C--:B------:R-:W-:Y:S01]  /*100b0*/  FMUL.FTZ R50, R50, R93.reuse ;  /* 0x0000005d32327220 */ /* 0x080fe20000410000 */
[----:B------:R-:W-:Y:S01]  /*100c0*/  MUFU.EX2 R112, R112 ;  /* 0x0000007000707308 */ /* 0x000fe20000000800 */
[-C--:B------:R-:W-:Y:S01]  /*100d0*/  FMUL.FTZ R51, R51, R93.reuse ;  /* 0x0000005d33337220 */ /* 0x080fe20000410000 */
[----:B------:R-:W-:Y:S01]  /*100e0*/  HMMA.16816.F32 R60, R4, R18, R60 ;  /* 0x00000012043c723c */ /* 0x000fe2000000183c */
[----:B------:R-:W5:Y:S01]  /*100f0*/  LDSM.16.MT88.4 R16, [R0+0x7400] ;  /* 0x007400000010783b */ /* 0x000f620000004200 */
[----:B------:R-:W4:Y:S01]  /*10100*/  MUFU.EX2 R111, R111 ;  /* 0x0000006f006f7308 */ /* 0x000f220000000800 */
[----:B------:R-:W-:Y:S01]  /*10110*/  FFMA.FTZ R92, R159, R94, R92 ;  /* 0x0000005e9f5c7223 */ /* 0x000fe2000001005c */
[----:B------:R-:W-:-:S02]  /*10120*/  FFMA.FTZ R91, R158, R93, R91 ;  /* 0x0000005d9e5b7223 */ /* 0x000fc4000001005b */
[----:B------:R-:W-:Y:S01]  /*10130*/  MUFU.EX2 R110, R110 ;  /* 0x0000006e006e7308 */ /* 0x000fe20000000800 */
[----:B------:R-:W-:Y:S01]  /*10140*/  FADD.FTZ R92, R90, R92 ;  /* 0x0000005c5a5c7221 */ /* 0x000fe20000010000 */
[C---:B-1----:R-:W-:Y:S01]  /*10150*/  HMMA.16816.F32 R44, R4.reuse, R28, R44 ;  /* 0x0000001c042c723c */ /* 0x042fe2000000182c */
[----:B------:R-:W-:Y:S01]  /*10160*/  FADD.FTZ R91, R34, R91 ;  /* 0x0000005b225b7221 */ /* 0x000fe20000010000 */
[----:B------:R-:W1:Y:S01]  /*10170*/  MUFU.EX2 R113, R113 ;  /* 0x0000007100717308 */ /* 0x000e620000000800 */
[----:B------:R-:W-:Y:S02]  /*10180*/  FADD.FTZ R89, R89, R92 ;  /* 0x0000005c59597221 */ /* 0x000fe40000010000 */
[----:B------:R-:W-:Y:S01]  /*10190*/  FADD.FTZ R86, R86, R91 ;  /* 0x0000005b56567221 */ /* 0x000fe20000010000 */
[----:B------:R-:W-:Y:S01]  /*101a0*/  MUFU.EX2 R118, R118 ;  /* 0x0000007600767308 */ /* 0x000fe20000000800 */
[----:B------:R-:W-:Y:S01]  /*101b0*/  FADD.FTZ R89, R35, R89 ;  /* 0x0000005923597221 */ /* 0x000fe20000010000 */
[----:B--2---:R-:W-:Y:S01]  /*101c0*/  HMMA.16816.F32 R56, R4, R12, R56 ;  /* 0x0000000c0438723c */ /* 0x004fe20000001838 */
[----:B------:R-:W-:Y:S01]  /*101d0*/  FADD.FTZ R86, R3, R86 ;  /* 0x0000005603567221 */ /* 0x000fe20000010000 */
[----:B------:R-:W-:-:S02]  /*101e0*/  IMAD.MOV.U32 R3, RZ, RZ, R32 ;  /* 0x000000ffff037224 */ /* 0x000fc400078e0020 */
[----:B------:R-:W-:-:S04]  /*101f0*/  @P6 IMAD.MOV.U32 R3, RZ, RZ, R32 ;  /* 0x000000ffff036224 */ /* 0x000fc800078e0020 */
[C---:B------:R-:W-:Y:S01]  /*10200*/  HMMA.16816.F32 R52, R4.reuse, R14, R52 ;  /* 0x0000000e0434723c */ /* 0x040fe20000001834 */
[----:B------:R-:W2:Y:S07]  /*10210*/  LDSM.16.MT88.4 R12, [R95+0x1400] ;  /* 0x001400005f0c783b */ /* 0x000eae0000004200 */
[C---:B---3--:R-:W-:Y:S08]  /*10220*/  HMMA.16816.F32 R36, R4.reuse, R8, R36 ;  /* 0x000000080424723c */ /* 0x048ff00000001824 */
[C---:B------:R-:W-:Y:S01]  /*10230*/  HMMA.16816.F32 R40, R4.reuse, R10, R40 ;  /* 0x0000000a0428723c */ /* 0x040fe20000001828 */
[----:B------:R-:W3:Y:S07]  /*10240*/  LDSM.16.MT88.4 R8, [R0+0x8400] ;  /* 0x008400000008783b */ /* 0x000eee0000004200 */
[----:B------:R-:W-:Y:S01]  /*10250*/  HMMA.16816.F32 R48, R4, R30, R48 ;  /* 0x0000001e0430723c */ /* 0x000fe20000001830 */
[----:B----4-:R-:W-:Y:S01]  /*10260*/  F2FP.F16.F32.PACK_AB R4, R109, R107 ;  /* 0x0000006b6d04723e */ /* 0x010fe200000000ff */
[----:B------:R-:W4:Y:S01]  /*10270*/  LDSM.16.MT88.4 R28, [R95+0x2400] ;  /* 0x002400005f1c783b */ /* 0x000f220000004200 */
[----:B------:R-:W-:Y:S01]  /*10280*/  F2FP.F16.F32.PACK_AB R5, R111, R112 ;  /* 0x000000706f05723e */ /* 0x000fe200000000ff */
[----:B------:R-:W-:Y:S01]  /*10290*/  FADD.FTZ R107, R107, R89 ;  /* 0x000000596b6b7221 */ /* 0x000fe20000010000 */
[----:B------:R-:W-:Y:S01]  /*102a0*/  F2FP.F16.F32.PACK_AB R6, R106, R108 ;  /* 0x0000006c6a06723e */ /* 0x000fe200000000ff */
[----:B------:R-:W-:Y:S01]  /*102b0*/  FADD.FTZ R112, R112, R86 ;  /* 0x0000005670707221 */ /* 0x000fe20000010000 */
[----:B-1----:R-:W-:Y:S01]  /*102c0*/  F2FP.F16.F32.PACK_AB R7, R113, R110 ;  /* 0x0000006e7107723e */ /* 0x002fe200000000ff */
[----:B------:R-:W-:Y:S01]  /*102d0*/  FADD.FTZ R107, R109, R107 ;  /* 0x0000006b6d6b7221 */ /* 0x000fe20000010000 */
[----:B------:R-:W-:-:S02]  /*102e0*/  IMAD.MOV.U32 R86, RZ, RZ, R33 ;  /* 0x000000ffff567224 */ /* 0x000fc400078e0021 */
[----:B------:R-:W-:Y:S01]  /*102f0*/  FADD.FTZ R112, R111, R112 ;  /* 0x000000706f707221 */ /* 0x000fe20000010000 */
[----:B------:R-:W-:Y:S02]  /*10300*/  @P6 IMAD.MOV.U32 R86, RZ, RZ, R33 ;  /* 0x000000ffff566224 */ /* 0x000fe400078e0021 */
[----:B------:R-:W-:Y:S01]  /*10310*/  FADD.FTZ R108, R108, R107 ;  /* 0x0000006b6c6c7221 */ /* 0x000fe20000010000 */
[----:B------:R-:W-:Y:S01]  /*10320*/  IMAD.MOV.U32 R89, RZ, RZ, R2 ;  /* 0x000000ffff597224 */ /* 0x000fe200078e0002 */
[----:B-----5:R-:W-:Y:S01]  /*10330*/  HMMA.16816.F32 R64, R4, R16, R64 ;  /* 0x000000100440723c */ /* 0x020fe20000001840 */
[----:B------:R-:W-:Y:S01]  /*10340*/  FADD.FTZ R110, R110, R112 ;  /* 0x000000706e6e7221 */ /* 0x000fe20000010000 */
[----:B------:R-:W-:-:S03]  /*10350*/  FADD.FTZ R108, R106, R108 ;  /* 0x0000006c6a6c7221 */ /* 0x000fc60000010000 */
[----:B------:R-:W-:-:S03]  /*10360*/  FADD.FTZ R110, R113, R110 ;  /* 0x0000006e716e7221 */ /* 0x000fc60000010000 */
[C---:B--2---:R-:W-:Y:S01]  /*10370*/  HMMA.16816.F32 R56, R4.reuse, R12, R56 ;  /* 0x0000000c0438723c */ /* 0x044fe20000001838 */
[-CC-:B------:R-:W-:Y:S01]  /*10380*/  FFMA.FTZ R12, R120, R87.reuse, -R104.reuse ;  /* 0x00000057780c7223 */ /* 0x180fe20000010868 */
[-C--:B------:R-:W-:Y:S01]  /*10390*/  FFMA.FTZ R13, R119, R87.reuse, -R104 ;  /* 0x00000057770d7223 */ /* 0x080fe20000010868 */
[----:B------:R1:W-:Y:S04]  /*103a0*/  MUFU.EX2 R120, R121 ;  /* 0x0000007900787308 */ /* 0x0003e80000000800 */
[----:B------:R2:W5:Y:S01]  /*103b0*/  MUFU.EX2 R119, R12 ;  /* 0x0000000c00777308 */ /* 0x0005620000000800 */
[C---:B------:R-:W-:Y:S01]  /*103c0*/  HMMA.16816.F32 R60, R4.reuse, R18, R60 ;  /* 0x00000012043c723c */ /* 0x040fe2000000183c */
[----:B------:R-:W5:Y:S07]  /*103d0*/  LDSM.16.MT88.4 R16, [R0+0x7800] ;  /* 0x007800000010783b */ /* 0x000f6e0000004200 */
[----:B---3--:R-:W-:Y:S01]  /*103e0*/  HMMA.16816.F32 R36, R4, R8, R36 ;  /* 0x000000080424723c */ /* 0x008fe20000001824 */
[-CC-:B-1----:R-:W-:Y:S01]  /*103f0*/  FFMA.FTZ R121, R116, R87.reuse, -R96.reuse ;  /* 0x0000005774797223 */ /* 0x182fe20000010860 */
[-CC-:B------:R-:W-:Y:S01]  /*10400*/  FFMA.FTZ R8, R115, R87.reuse, -R96.reuse ;  /* 0x0000005773087223 */ /* 0x180fe20000010860 */
[-C--:B------:R-:W-:Y:S01]  /*10410*/  FFMA.FTZ R115, R114, R87.reuse, -R96 ;  /* 0x0000005772737223 */ /* 0x080fe20000010860 */
[----:B--2---:R-:W-:-:S02]  /*10420*/  FFMA.FTZ R12, R117, R87, -R104 ;  /* 0x00000057750c7223 */ /* 0x004fc40000010868 */
[----:B------:R1:W-:Y:S02]  /*10430*/  MUFU.EX2 R114, R8 ;  /* 0x0000000800727308 */ /* 0x0003e40000000800 */
[C---:B------:R-:W-:Y:S02]  /*10440*/  HMMA.16816.F32 R52, R4.reuse, R14, R52 ;  /* 0x0000000e0434723c */ /* 0x040fe40000001834 */
[----:B------:R-:W-:Y:S04]  /*10450*/  MUFU.EX2 R117, R13 ;  /* 0x0000000d00757308 */ /* 0x000fe80000000800 */
[----:B------:R2:W-:Y:S02]  /*10460*/  MUFU.EX2 R116, R12 ;  /* 0x0000000c00747308 */ /* 0x0005e40000000800 */
[C---:B------:R-:W-:Y:S02]  /*10470*/  HMMA.16816.F32 R40, R4.reuse, R10, R40 ;  /* 0x0000000a0428723c */ /* 0x040fe40000001828 */
[----:B------:R-:W3:Y:S01]  /*10480*/  MUFU.EX2 R121, R121 ;  /* 0x0000007900797308 */ /* 0x000ee20000000800 */
[----:B-1----:R-:W-:Y:S03]  /*10490*/  LDSM.16.MT88.4 R8, [R0+0x8800] ;  /* 0x008800000008783b */ /* 0x002fe60000004200 */
[----:B------:R-:W1:Y:S02]  /*104a0*/  MUFU.EX2 R115, R115 ;  /* 0x0000007300737308 */ /* 0x000e640000000800 */
[C---:B------:R-:W-:Y:S01]  /*104b0*/  HMMA.16816.F32 R80, R4.reuse, R24, R80 ;  /* 0x000000180450723c */ /* 0x040fe20000001850 */
[----:B--2---:R-:W2:Y:S07]  /*104c0*/  LDSM.16.MT88.4 R12, [R95+0x1800] ;  /* 0x001800005f0c783b */ /* 0x004eae0000004200 */
[C---:B------:R-:W-:Y:S01]  /*104d0*/  HMMA.16816.F32 R76, R4.reuse, R26, R76 ;  /* 0x0000001a044c723c */ /* 0x040fe2000000184c */
[----:B------:R-:W2:Y:S07]  /*104e0*/  LDSM.16.MT88.4 R24, [R0+0x6800] ;  /* 0x006800000018783b */ /* 0x000eae0000004200 */
[C---:B------:R-:W-:Y:S08]  /*104f0*/  HMMA.16816.F32 R72, R4.reuse, R20, R72 ;  /* 0x000000140448723c */ /* 0x040ff00000001848 */
[C---:B------:R-:W-:Y:S01]  /*10500*/  HMMA.16816.F32 R68, R4.reuse, R22, R68 ;  /* 0x000000160444723c */ /* 0x040fe20000001844 */
[----:B------:R-:W2:Y:S07]  /*10510*/  LDSM.16.MT88.4 R20, [R95+0x800] ;  /* 0x000800005f14783b */ /* 0x000eae0000004200 */
[C---:B----4-:R-:W-:Y:S08]  /*10520*/  HMMA.16816.F32 R44, R4.reuse, R28, R44 ;  /* 0x0000001c042c723c */ /* 0x050ff0000000182c */
[----:B------:R-:W-:Y:S01]  /*10530*/  HMMA.16816.F32 R48, R4, R30, R48 ;  /* 0x0000001e0430723c */ /* 0x000fe20000001830 */
[----:B-----5:R-:W-:Y:S01]  /*10540*/  F2FP.F16.F32.PACK_AB R4, R119, R120 ;  /* 0x000000787704723e */ /* 0x020fe200000000ff */
[----:B------:R-:W4:Y:S01]  /*10550*/  LDSM.16.MT88.4 R28, [R95+0x2800] ;  /* 0x002800005f1c783b */ /* 0x000f220000004200 */
[----:B---3--:R-:W-:Y:S01]  /*10560*/  F2FP.F16.F32.PACK_AB R5, R114, R121 ;  /* 0x000000797205723e */ /* 0x008fe200000000ff */
        /* <DEDUP_REMOVED lines=9> */
[----:B------:R-:W-:-:S03]  /*10600*/  FADD.FTZ R117, R116, R117 ;  /* 0x0000007574757221 */ /* 0x000fc60000010000 */
[----:B------:R-:W-:-:S03]  /*10610*/  FADD.FTZ R115, R118, R115 ;  /* 0x0000007376737221 */ /* 0x000fc60000010000 */
[C---:B------:R-:W-:Y:S01]  /*10620*/  HMMA.16816.F32 R60, R4.reuse, R18, R60 ;  /* 0x00000012043c723c */ /* 0x040fe2000000183c */
[----:B------:R-:W1:Y:S07]  /*10630*/  LDSM.16.MT88.4 R16, [R0+0x8c00] ;  /* 0x008c00000010783b */ /* 0x000e6e0000004200 */
[C---:B--2---:R-:W-:Y:S01]  /*10640*/  HMMA.16816.F32 R56, R4.reuse, R12, R56 ;  /* 0x0000000c0438723c */ /* 0x044fe20000001838 */
[-CC-:B------:R-:W-:Y:S01]  /*10650*/  FFMA.FTZ R12, R101, R87.reuse, -R104.reuse ;  /* 0x00000057650c7223 */ /* 0x180fe20000010868 */
[-CC-:B------:R-:W-:Y:S01]  /*10660*/  FFMA.FTZ R13, R102, R87.reuse, -R104.reuse ;  /* 0x00000057660d7223 */ /* 0x180fe20000010868 */
[-C--:B------:R-:W-:Y:S01]  /*10670*/  FFMA.FTZ R104, R103, R87.reuse, -R104 ;  /* 0x0000005767687223 */ /* 0x080fe20000010868 */
[----:B------:R-:W-:Y:S04]  /*10680*/  MUFU.EX2 R102, R105 ;  /* 0x0000006900667308 */ /* 0x000fe80000000800 */
[----:B------:R2:W-:Y:S01]  /*10690*/  MUFU.EX2 R103, R12 ;  /* 0x0000000c00677308 */ /* 0x0005e20000000800 */
[----:B------:R-:W-:Y:S01]  /*106a0*/  HMMA.16816.F32 R36, R4, R8, R36 ;  /* 0x000000080424723c */ /* 0x000fe20000001824 */
[----:B------:R-:W-:-:S02]  /*106b0*/  FFMA.FTZ R8, R98, R87, -R96 ;  /* 0x0000005762087223 */ /* 0x000fc40000010860 */
[----:B------:R-:W3:Y:S05]  /*106c0*/  MUFU.EX2 R101, R13 ;  /* 0x0000000d00657308 */ /* 0x000eea0000000800 */
[C---:B------:R-:W-:Y:S01]  /*106d0*/  HMMA.16816.F32 R80, R4.reuse, R24, R80 ;  /* 0x000000180450723c */ /* 0x040fe20000001850 */
[-CC-:B--2---:R-:W-:Y:S01]  /*106e0*/  FFMA.FTZ R12, R99, R87.reuse, -R96.reuse ;  /* 0x00000057630c7223 */ /* 0x184fe20000010860 */
[----:B------:R-:W-:Y:S01]  /*106f0*/  FFMA.FTZ R96, R97, R87, -R96 ;  /* 0x0000005761607223 */ /* 0x000fe20000010860 */
[----:B------:R-:W-:Y:S05]  /*10700*/  MUFU.EX2 R99, R100 ;  /* 0x0000006400637308 */ /* 0x000fea0000000800 */
[C---:B------:R-:W-:Y:S01]  /*10710*/  HMMA.16816.F32 R76, R4.reuse, R26, R76 ;  /* 0x0000001a044c723c */ /* 0x040fe2000000184c */
[----:B------:R-:W2:Y:S01]  /*10720*/  LDSM.16.MT88.4 R24, [R0+0x6c00] ;  /* 0x006c00000018783b */ /* 0x000ea20000004200 */
[----:B------:R-:W5:Y:S04]  /*10730*/  MUFU.EX2 R98, R12 ;  /* 0x0000000c00627308 */ /* 0x000f680000000800 */
[----:B------:R4:W-:Y:S02]  /*10740*/  MUFU.EX2 R87, R8 ;  /* 0x0000000800577308 */ /* 0x0009e40000000800 */
[C---:B------:R-:W-:Y:S02]  /*10750*/  HMMA.16816.F32 R72, R4.reuse, R20, R72 ;  /* 0x000000140448723c */ /* 0x040fe40000001848 */
[----:B------:R-:W-:Y:S06]  /*10760*/  MUFU.EX2 R96, R96 ;  /* 0x0000006000607308 */ /* 0x000fec0000000800 */
[C---:B------:R-:W-:Y:S01]  /*10770*/  HMMA.16816.F32 R68, R4.reuse, R22, R68 ;  /* 0x000000160444723c */ /* 0x040fe20000001844 */
[----:B------:R3:W2:Y:S07]  /*10780*/  LDSM.16.MT88.4 R20, [R0+0x7c00] ;  /* 0x007c00000014783b */ /* 0x0006ae0000004200 */
[C---:B------:R-:W-:Y:S01]  /*10790*/  HMMA.16816.F32 R40, R4.reuse, R10, R40 ;  /* 0x0000000a0428723c */ /* 0x040fe20000001828 */
[----:B----4-:R-:W-:Y:S07]  /*107a0*/  LDSM.16.MT88.4 R8, [R95+0x1c00] ;  /* 0x001c00005f08783b */ /* 0x010fee0000004200 */
[C---:B------:R-:W-:Y:S01]  /*107b0*/  HMMA.16816.F32 R52, R4.reuse, R14, R52 ;  /* 0x0000000e0434723c */ /* 0x040fe20000001834 */
[----:B------:R-:W4:Y:S01]  /*107c0*/  LDSM.16.MT88.4 R12, [R95+0xc00] ;  /* 0x000c00005f0c783b */ /* 0x000f220000004200 */
[----:B---3--:R-:W3:Y:S06]  /*107d0*/  MUFU.EX2 R0, R104 ;  /* 0x0000006800007308 */ /* 0x008eec0000000800 */
[C---:B------:R-:W-:Y:S08]  /*107e0*/  HMMA.16816.F32 R44, R4.reuse, R28, R44 ;  /* 0x0000001c042c723c */ /* 0x040ff0000000182c */
[----:B------:R-:W-:Y:S01]  /*107f0*/  HMMA.16816.F32 R48, R4, R30, R48 ;  /* 0x0000001e0430723c */ /* 0x000fe20000001830 */
[----:B------:R-:W-:Y:S01]  /*10800*/  F2FP.F16.F32.PACK_AB R4, R101, R102 ;  /* 0x000000666504723e */ /* 0x000fe200000000ff */
[----:B------:R-:W-:Y:S01]  /*10810*/  FADD.FTZ R102, R102, R117 ;  /* 0x0000007566667221 */ /* 0x000fe20000010000 */
        /* <DEDUP_REMOVED lines=13> */
[C---:B--2---:R-:W-:Y:S08]  /*108f0*/  HMMA.16816.F32 R80, R4.reuse, R24, R80 ;  /* 0x000000180450723c */ /* 0x044ff00000001850 */
[C---:B------:R-:W-:Y:S08]  /*10900*/  HMMA.16816.F32 R76, R4.reuse, R26, R76 ;  /* 0x0000001a044c723c */ /* 0x040ff0000000184c */
[C---:B------:R-:W-:Y:S08]  /*10910*/  HMMA.16816.F32 R64, R4.reuse, R20, R64 ;  /* 0x000000140440723c */ /* 0x040ff00000001840 */
[C---:B------:R-:W-:Y:S08]  /*10920*/  HMMA.16816.F32 R60, R4.reuse, R22, R60 ;  /* 0x00000016043c723c */ /* 0x040ff0000000183c */
[C---:B----4-:R-:W-:Y:S08]  /*10930*/  HMMA.16816.F32 R72, R4.reuse, R12, R72 ;  /* 0x0000000c0448723c */ /* 0x050ff00000001848 */
[C---:B------:R-:W-:Y:S08]  /*10940*/  HMMA.16816.F32 R68, R4.reuse, R14, R68 ;  /* 0x0000000e0444723c */ /* 0x040ff00000001844 */
[C---:B------:R-:W-:Y:S08]  /*10950*/  HMMA.16816.F32 R56, R4.reuse, R8, R56 ;  /* 0x000000080438723c */ /* 0x040ff00000001838 */
[C---:B------:R-:W-:Y:S08]  /*10960*/  HMMA.16816.F32 R52, R4.reuse, R10, R52 ;  /* 0x0000000a0434723c */ /* 0x040ff00000001834 */
[C---:B-1----:R-:W-:Y:S08]  /*10970*/  HMMA.16816.F32 R44, R4.reuse, R16, R44 ;  /* 0x00000010042c723c */ /* 0x042ff0000000182c */
[----:B------:R-:W-:Y:S01]  /*10980*/  HMMA.16816.F32 R48, R4, R18, R48 ;  /* 0x000000120430723c */ /* 0x000fe20000001830 */
[----:B------:R-:W-:-:S04]  /*10990*/  NOP ;  /* 0x0000000000007918 */ /* 0x000fc80000000000 */
[----:B------:R-:W-:-:S15]  /*109a0*/  @P6 BRA `(.L_x_8061) ;  /* 0x0000000000046947 */ /* 0x000fde0003800000 */
.L_x_8052:
[----:B------:R-:W-:-:S07]  /*109b0*/  IADD3 R88, PT, PT, R89, -0x1, RZ ;  /* 0xffffffff59587810 */ /* 0x000fce0007ffe0ff */
.L_x_8061:
[----:B------:R-:W-:Y:S05]  /*109c0*/  BSYNC B2 ;  /* 0x0000000000027941 */ /* 0x000fea0003800000 */
.L_x_8051:
[----:B------:R-:W-:-:S13]  /*109d0*/  ISETP.GE.AND P0, PT, R88, R135, PT ;  /* 0x000000875800720c */ /* 0x000fda0003f06270 */
[----:B------:R-:W-:Y:S05]  /*109e0*/  @!P0 BRA `(.L_x_8062) ;  /* 0x0000003000c08947 */ /* 0x000fea0003800000 */
[----:B------:R-:W1:Y:S01]  /*109f0*/  S2R R157, SR_TID.X ;  /* 0x00000000009d7919 */ /* 0x000e620000002100 */
[----:B------:R-:W-:Y:S01]  /*10a00*/  IMAD.SHL.U32 R156, R88, 0x40, RZ ;  /* 0x00000040589c7824 */ /* 0x000fe200078e00ff */
[----:B------:R-:W-:Y:S01]  /*10a10*/  ISETP.NE.U32.AND P2, PT, R150, RZ, PT ;  /* 0x000000ff9600720c */ /* 0x000fe20003f45070 */
[----:B------:R-:W-:Y:S01]  /*10a20*/  IMAD.MOV.U32 R2, RZ, RZ, R3 ;  /* 0x000000ffff027224 */ /* 0x000fe200078e0003 */
[----:B------:R-:W-:Y:S01]  /*10a30*/  MOV R0, R86 ;  /* 0x0000005600007202 */ /* 0x000fe20000000f00 */
[----:B------:R-:W-:Y:S01]  /*10a40*/  VIADD R155, R88, 0x1 ;  /* 0x00000001589b7836 */ /* 0x000fe20000000000 */
[----:B------:R-:W-:Y:S01]  /*10a50*/  ISETP.NE.AND.EX P2, PT, R151, RZ, PT, P2 ;  /* 0x000000ff9700720c */ /* 0x000fe20003f45320 */
[----:B-1----:R-:W-:-:S05]  /*10a60*/  IMAD.SHL.U32 R157, R157, 0x2, RZ ;  /* 0x000000029d9d7824 */ /* 0x002fca00078e00ff */
[----:B------:R-:W-:-:S04]  /*10a70*/  LOP3.LUT R157, R157, 0x6, RZ, 0xc0, !PT ;  /* 0x000000069d9d7812 */ /* 0x000fc800078ec0ff */
[C---:B------:R-:W-:Y:S02]  /*10a80*/  LOP3.LUT R157, R156.reuse, 0x20, R157, 0xfe, !PT ;  /* 0x000000209c9d7812 */ /* 0x040fe400078efe9d */
[----:B------:R-:W-:-:S07]  /*10a90*/  IADD3 R156, PT, PT, R156, 0x40, RZ ;  /* 0x000000409c9c7810 */ /* 0x000fce0007ffe0ff */
.L_x_8069:
[----:B------:R-:W1:Y:S01]  /*10aa0*/  S2R R3, SR_TID.X ;  /* 0x0000000000037919 */ /* 0x000e620000002100 */
[----:B------:R-:W-:Y:S04]  /*10ab0*/  DEPBAR.LE SB0, 0x0 ;  /* 0x000080000000791a */ /* 0x000fe80000000000 */
[----:B------:R-:W-:Y:S05]  /*10ac0*/  WARPSYNC.ALL ;  /* 0x0000000000007948 */ /* 0x000fea0003800000 */
[----:B------:R-:W-:Y:S01]  /*10ad0*/  BAR.SYNC.DEFER_BLOCKING 0x0 ;  /* 0x0000000000007b1d */ /* 0x000fe20000010000 */
[----:B------:R-:W-:Y:S01]  /*10ae0*/  MOV R5, R139 ;  /* 0x0000008b00057202 */ /* 0x000fe20000000f00 */
[----:B------:R-:W-:Y:S05]  /*10af0*/  @!P2 IMAD.MOV.U32 R4, RZ, RZ, RZ ;  /* 0x000000ffff04a224 */ /* 0x000fea00078e00ff */
[----:B------:R-:W-:Y:S02]  /*10b00*/  @!P2 IADD3 R4, P0, PT, RZ, -R4, RZ ;  /* 0x80000004ff04a210 */ /* 0x000fe40007f1e0ff */
[----:B-1----:R-:W-:Y:S01]  /*10b10*/  SHF.L.U32 R9, R3, 0x3, RZ ;  /* 0x0000000303097819 */ /* 0x002fe200000006ff */
[----:B------:R-:W2:Y:S01]  /*10b20*/  @!P2 LD.E R6, desc[UR4][R84.64+0x40] ;  /* 0x000040045406a980 */ /* 0x000ea2000c101900 */
[----:B------:R-:W-:Y:S01]  /*10b30*/  BSSY.RECONVERGENT B0, `(.L_x_8063) ;  /* 0x0000046000007945 */ /* 0x000fe20003800200 */
        /* <DEDUP_REMOVED lines=8> */
[----:B------:R-:W2:Y:S01]  /*10bc0*/  LD.E R8, desc[UR4][R84.64+0x170] ;  /* 0x0001700454087980 */ /* 0x000ea2000c101900 */
[----:B------:R-:W-:Y:S03]  /*10bd0*/  IABS R11, R156 ;  /* 0x0000009c000b7213 */ /* 0x000fe60000000000 */
[----:B------:R-:W-:Y:S02]  /*10be0*/  IABS R7, R6 ;  /* 0x0000000600077213 */ /* 0x000fe40000000000 */
[-C--:B--2---:R-:W-:Y:S02]  /*10bf0*/  IABS R12, R8.reuse ;  /* 0x00000008000c7213 */ /* 0x084fe40000000000 */
[-C--:B------:R-:W-:Y:S02]  /*10c00*/  IABS R10, R8.reuse ;  /* 0x00000008000a7213 */ /* 0x080fe40000000000 */
[----:B------:R-:W1:Y:S01]  /*10c10*/  I2F.RP R16, R12 ;  /* 0x0000000c00107306 */ /* 0x000e620000209400 */
[----:B------:R-:W-:Y:S02]  /*10c20*/  LOP3.LUT R6, R6, R8, RZ, 0x3c, !PT ;  /* 0x0000000806067212 */ /* 0x000fe400078e3cff */
        /* <DEDUP_REMOVED lines=54> */
.L_x_8064:
[----:B------:R-:W-:Y:S05]  /*10f90*/  BSYNC.RECONVERGENT B0 ;  /* 0x0000000000007941 */ /* 0x000fea0003800200 */
.L_x_8063:
[----:B------:R-:W1:Y:S01]  /*10fa0*/  S2UR UR6, SR_CgaCtaId ;  /* 0x00000000000679c3 */ /* 0x000e620000008800 */
[C---:B------:R-:W-:Y:S01]  /*10fb0*/  LOP3.LUT R7, R9.reuse, 0x18, RZ, 0xc0, !PT ;  /* 0x0000001809077812 */ /* 0x040fe200078ec0ff */
[----:B------:R-:W-:Y:S01]  /*10fc0*/  UMOV UR7, 0x400 ;  /* 0x0000040000077882 */ /* 0x000fe20000000000 */
[----:B------:R-:W-:Y:S01]  /*10fd0*/  LOP3.LUT R6, R9, 0xc0, RZ, 0xc0, !PT ;  /* 0x000000c009067812 */ /* 0x000fe200078ec0ff */
[----:B------:R-:W-:Y:S01]  /*10fe0*/  IMAD.SHL.U32 R129, R3, 0x10, RZ ;  /* 0x0000001003817824 */ /* 0x000fe200078e00ff */
[-C--:B------:R-:W-:Y:S01]  /*10ff0*/  ISETP.GE.AND P4, PT, R7, R144.reuse, PT ;  /* 0x000000900700720c */ /* 0x080fe20003f86270 */
[----:B------:R-:W-:Y:S01]  /*11000*/  IMAD.SHL.U32 R8, R3, 0x20, RZ ;  /* 0x0000002003087824 */ /* 0x000fe200078e00ff */
[----:B------:R-:W-:Y:S01]  /*11010*/  LOP3.LUT R6, R6, 0x18, R3, 0xf8, !PT ;  /* 0x0000001806067812 */ /* 0x000fe200078ef803 */
[----:B------:R-:W-:Y:S01]  /*11020*/  VIADD R155, R155, 0xffffffff ;  /* 0xffffffff9b9b7836 */ /* 0x000fe20000000000 */
[----:B------:R-:W-:Y:S01]  /*11030*/  LOP3.LUT R5, R7, 0x20, RZ, 0xfc, !PT ;  /* 0x0000002007057812 */ /* 0x000fe200078efcff */
[----:B------:R-:W-:Y:S01]  /*11040*/  BSSY.RECONVERGENT B1, `(.L_x_8065) ;  /* 0x000011e000017945 */ /* 0x000fe20003800200 */
[--C-:B------:R-:W-:Y:S02]  /*11050*/  LOP3.LUT R6, R6, 0x18, R9.reuse, 0x78, !PT ;  /* 0x0000001806067812 */ /* 0x100fe400078e7809 */
[-C--:B------:R-:W-:Y:S01]  /*11060*/  ISETP.GE.AND P3, PT, R5, R144.reuse, PT ;  /* 0x000000900500720c */ /* 0x080fe20003f66270 */
[----:B------:R-:W-:Y:S01]  /*11070*/  IMAD.SHL.U32 R5, R3, 0x4, RZ ;  /* 0x0000000403057824 */ /* 0x000fe200078e00ff */
[----:B------:R-:W-:Y:S02]  /*11080*/  LOP3.LUT R9, R6, 0x1f20, R9, 0xf8, !PT ;  /* 0x00001f2006097812 */ /* 0x000fe400078ef809 */
[----:B------:R-:W-:Y:S01]  /*11090*/  LOP3.LUT R4, R7, 0x40, RZ, 0xfc, !PT ;  /* 0x0000004007047812 */ /* 0x000fe200078efcff */
[----:B------:R-:W-:Y:S01]  /*110a0*/  @!P4 IMAD.MOV.U32 R10, RZ, RZ, R139 ;  /* 0x000000ffff0ac224 */ /* 0x000fe200078e008b */
[----:B------:R-:W-:Y:S01]  /*110b0*/  SHF.R.U32.HI R128, RZ, 0x1, R3 ;  /* 0x00000001ff807819 */ /* 0x000fe20000011603 */
[--C-:B------:R-:W-:Y:S01]  /*110c0*/  @!P4 IMAD.MOV.U32 R11, RZ, RZ, R138.reuse ;  /* 0x000000ffff0bc224 */ /* 0x100fe200078e008a */
[----:B------:R-:W-:Y:S02]  /*110d0*/  ISETP.GE.AND P1, PT, R4, R144, PT ;  /* 0x000000900400720c */ /* 0x000fe40003f26270 */
[C---:B------:R-:W-:Y:S01]  /*110e0*/  LOP3.LUT R7, R129.reuse, 0x100, RZ, 0xc0, !PT ;  /* 0x0000010081077812 */ /* 0x040fe200078ec0ff */
[----:B-1----:R-:W-:Y:S01]  /*110f0*/  ULEA UR6, UR6, UR7, 0x18 ;  /* 0x0000000706067291 */ /* 0x002fe2000f8ec0ff */
[----:B------:R-:W-:Y:S01]  /*11100*/  LOP3.LUT R129, R129, 0x3e00, RZ, 0xc0, !PT ;  /* 0x00003e0081817812 */ /* 0x000fe200078ec0ff */
[----:B------:R-:W-:Y:S01]  /*11110*/  @!P3 IMAD.MOV.U32 R12, RZ, RZ, R139 ;  /* 0x000000ffff0cb224 */ /* 0x000fe200078e008b */
[----:B------:R-:W-:Y:S01]  /*11120*/  LOP3.LUT R130, R128, 0x8, RZ, 0xc0, !PT ;  /* 0x0000000880827812 */ /* 0x000fe200078ec0ff */
[----:B------:R-:W-:Y:S01]  /*11130*/  @!P3 IMAD.MOV.U32 R13, RZ, RZ, R138 ;  /* 0x000000ffff0db224 */ /* 0x000fe200078e008a */
        /* <DEDUP_REMOVED lines=8> */
[----:B------:R-:W-:Y:S02]  /*111c0*/  LOP3.LUT R5, R5, 0x18, RZ, 0xc0, !PT ;  /* 0x0000001805057812 */ /* 0x000fe400078ec0ff */
[--C-:B------:R-:W-:Y:S02]  /*111d0*/  LOP3.LUT R7, R7, 0x20, R8.reuse, 0xf8, !PT ;  /* 0x0000002007077812 */ /* 0x100fe400078ef808 */
[----:B------:R-:W-:Y:S01]  /*111e0*/  @P4 STS.128 [R9+0x6000], RZ ;  /* 0x006000ff09004388 */ /* 0x000fe20000000c00 */
[----:B------:R-:W-:Y:S02]  /*111f0*/  LOP3.LUT R4, R4, 0x100, R8, 0xf8, !PT ;  /* 0x0000010004047812 */ /* 0x000fe400078ef808 */
[----:B------:R-:W-:Y:S02]  /*11200*/  LOP3.LUT R6, R6, 0x8, R3, 0xf8, !PT ;  /* 0x0000000806067812 */ /* 0x000fe400078ef803 */
[----:B------:R-:W-:Y:S01]  /*11210*/  @!PT LDS RZ, [RZ] ;  /* 0x00000000fffff984 */ /* 0x000fe20000000800 */
[----:B------:R-:W-:Y:S01]  /*11220*/  @!PT LDS RZ, [RZ] ;  /* 0x00000000fffff984 */ /* 0x000fe20000000800 */
[----:B------:R-:W-:Y:S01]  /*11230*/  @!PT LDS RZ, [RZ] ;  /* 0x00000000fffff984 */ /* 0x000fe20000000800 */
[----:B------:R2:W-:Y:S01]  /*11240*/  @!P3 LDGSTS.E.BYPASS.LTC128B.128 [R9+0x7000], desc[UR4][R12.64+0x40] ;  /* 0x070000400c09bfae */ /* 0x0005e2000b981a04 */
[----:B------:R-:W-:Y:S02]  /*11250*/  LOP3.LUT R130, R130, R5, RZ, 0x3c, !PT ;  /* 0x0000000582827212 */ /* 0x000fe400078e3cff */
[----:B------:R-:W-:Y:S02]  /*11260*/  LOP3.LUT R6, R7, R6, R5, 0xf6, !PT ;  /* 0x0000000607067212 */ /* 0x000fe400078ef605 */
[----:B------:R-:W-:Y:S01]  /*11270*/  @P3 STS.128 [R9+0x7000], RZ ;  /* 0x007000ff09003388 */ /* 0x000fe20000000c00 */
[----:B------:R-:W-:Y:S02]  /*11280*/  LOP3.LUT R4, R4, R130, RZ, 0xfc, !PT ;  /* 0x0000008204047212 */ /* 0x000fe400078efcff */
[----:B------:R-:W-:Y:S02]  /*11290*/  LEA R87, R6, UR6, 0x1 ;  /* 0x0000000606577c11 */ /* 0x000fe4000f8e08ff */
[----:B------:R-:W-:Y:S01]  /*112a0*/  LEA R124, R4, UR6, 0x1 ;  /* 0x00000006047c7c11 */ /* 0x000fe2000f8e08ff */
[----:B------:R-:W3:Y:S01]  /*112b0*/  S2UR UR6, SR_CgaCtaId ;  /* 0x00000000000679c3 */ /* 0x000ee20000008800 */
[C---:B-1----:R-:W-:Y:S04]  /*112c0*/  LEA R10, P0, R131.reuse, R139, 0x1 ;  /* 0x0000008b830a7211 */ /* 0x042fe800078008ff */
[----:B------:R-:W-:Y:S02]  /*112d0*/  LEA.HI.X R11, R131, R138, R132, 0x1, P0 ;  /* 0x0000008a830b7211 */ /* 0x000fe400000f0c84 */
[----:B------:R-:W-:Y:S01]  /*112e0*/  LOP3.LUT P0, RZ, R3, 0x4, RZ, 0xc0, !PT ;  /* 0x0000000403ff7812 */ /* 0x000fe2000780c0ff */
[----:B------:R-:W-:Y:S02]  /*112f0*/  IMAD.MOV.U32 R3, RZ, RZ, 0x20 ;  /* 0x00000020ff037424 */ /* 0x000fe400078e00ff */
[----:B--2---:R-:W-:Y:S02]  /*11300*/  @!P1 IMAD.MOV.U32 R12, RZ, RZ, R139 ;  /* 0x000000ffff0c9224 */ /* 0x004fe400078e008b */
[----:B------:R-:W-:Y:S01]  /*11310*/  @!P1 IMAD.MOV.U32 R13, RZ, RZ, R138 ;  /* 0x000000ffff0d9224 */ /* 0x000fe200078e008a */
[----:B------:R-:W-:Y:S02]  /*11320*/  SEL R3, R3, 0xffffffe0, !P0 ;  /* 0xffffffe003037807 */ /* 0x000fe40004000000 */
[----:B------:R-:W-:Y:S01]  /*11330*/  ISETP.GT.AND P0, PT, R155, R135, PT ;  /* 0x000000879b00720c */ /* 0x000fe20003f04270 */
[----:B---3--:R-:W-:Y:S01]  /*11340*/  ULEA UR6, UR6, UR7, 0x18 ;  /* 0x0000000706067291 */ /* 0x008fe2000f8ec0ff */
[----:B------:R-:W-:Y:S01]  /*11350*/  @!PT LDS RZ, [RZ] ;  /* 0x00000000fffff984 */ /* 0x000fe20000000800 */
[----:B------:R-:W-:Y:S01]  /*11360*/  @!PT LDS RZ, [RZ] ;  /* 0x00000000fffff984 */ /* 0x000fe20000000800 */
[----:B------:R-:W-:Y:S01]  /*11370*/  @!PT LDS RZ, [RZ] ;  /* 0x00000000fffff984 */ /* 0x000fe20000000800 */
[----:B------:R-:W-:Y:S01]  /*11380*/  @!P1 LDGSTS.E.BYPASS.LTC128B.128 [R9+0x8000], desc[UR4][R12.64+0x80] ;  /* 0x080000800c099fae */ /* 0x000fe2000b981a04 */
[--C-:B------:R-:W-:Y:S02]  /*11390*/  IMAD.IADD R86, R124, 0x1, R3.reuse ;  /* 0x000000017c567824 */ /* 0x100fe400078e0203 */
[----:B------:R-:W-:Y:S02]  /*113a0*/  IMAD.IADD R3, R87, 0x1, R3 ;  /* 0x0000000157037824 */ /* 0x000fe400078e0203 */
[----:B------:R-:W-:Y:S05]  /*113b0*/  @P1 STS.128 [R9+0x8000], RZ ;  /* 0x008000ff09001388 */ /* 0x000fea0000000c00 */
[----:B------:R-:W-:Y:S01]  /*113c0*/  @!PT LDS RZ, [RZ] ;  /* 0x00000000fffff984 */ /* 0x000fe20000000800 */
[----:B------:R-:W-:Y:S01]  /*113d0*/  @!PT LDS RZ, [RZ] ;  /* 0x00000000fffff984 */ /* 0x000fe20000000800 */
[----:B------:R-:W-:Y:S01]  /*113e0*/  @!PT LDS RZ, [RZ] ;  /* 0x00000000fffff984 */ /* 0x000fe20000000800 */
[----:B------:R-:W-:Y:S05]  /*113f0*/  @!P4 LDGSTS.E.BYPASS.LTC128B.128 [R9+0x6800], desc[UR4][R10.64] ;  /* 0x068000000a09cfae */ /* 0x000fea000b981a04 */
        /* <DEDUP_REMOVED lines=9> */
[----:B------:R1:W-:Y:S05]  /*11490*/  @!P1 LDGSTS.E.BYPASS.LTC128B.128 [R9+0x8800], desc[UR4][R10.64+0x80] ;  /* 0x088000800a099fae */ /* 0x0003ea000b981a04 */
[----:B------:R-:W-:Y:S05]  /*114a0*/  @P1 STS.128 [R9+0x8800], RZ ;  /* 0x008800ff09001388 */ /* 0x000fea0000000c00 */
[----:B------:R-:W-:Y:S05]  /*114b0*/  LDSM.16.M88.4 R32, [R124] ;  /* 0x000000007c20783b */ /* 0x000fea0000000200 */
[----:B------:R-:W-:Y:S05]  /*114c0*/  LDSM.16.M88.4 R16, [R87+0x3400] ;  /* 0x003400005710783b */ /* 0x000fea0000000200 */
[----:B------:R-:W-:Y:S05]  /*114d0*/  LDSM.16.M88.4 R24, [R87+0x3800] ;  /* 0x003800005718783b */ /* 0x000fea0000000200 */
[----:B------:R-:W-:Y:S05]  /*114e0*/  LDSM.16.M88.4 R88, [R87+0x3c00] ;  /* 0x003c00005758783b */ /* 0x000fea0000000200 */
[----:B-1----:R-:W1:Y:S05]  /*114f0*/  LDSM.16.M88.4 R8, [R87+0x3000] ;  /* 0x003000005708783b */ /* 0x002e6a0000000200 */
[----:B------:R-:W0:Y:S05]  /*11500*/  LDGDEPBAR ;  /* 0x00000000000079af */ /* 0x000e2a0000000000 */
[----:B------:R-:W-:Y:S05]  /*11510*/  LDSM.16.M88.4 R92, [R86] ;  /* 0x00000000565c783b */ /* 0x000fea0000000200 */
[----:B------:R-:W2:Y:S05]  /*11520*/  LDSM.16.M88.4 R96, [R3+0x3000] ;  /* 0x003000000360783b */ /* 0x000eaa0000000200 */
[----:B------:R-:W3:Y:S05]  /*11530*/  LDSM.16.M88.4 R100, [R3+0x3400] ;  /* 0x003400000364783b */ /* 0x000eea0000000200 */
[----:B------:R-:W4:Y:S05]  /*11540*/  LDSM.16.M88.4 R104, [R3+0x3800] ;  /* 0x003800000368783b */ /* 0x000f2a0000000200 */
[----:B------:R-:W5:Y:S05]  /*11550*/  LDSM.16.M88.4 R108, [R3+0x3c00] ;  /* 0x003c0000036c783b */ /* 0x000f6a0000000200 */
[----:B------:R-:W-:Y:S05]  /*11560*/  LDSM.16.M88.4 R112, [R124+0x1000] ;  /* 0x001000007c70783b */ /* 0x000fea0000000200 */
[----:B------:R-:W5:Y:S01]  /*11570*/  LDSM.16.M88.4 R116, [R87+0x4000] ;  /* 0x004000005774783b */ /* 0x000f620000000200 */
[C---:B-1----:R-:W-:Y:S04]  /*11580*/  HMMA.16816.F32 R4, R32.reuse, R8, RZ ;  /* 0x000000082004723c */ /* 0x042fe800000018ff */
[----:B------:R-:W1:Y:S04]  /*11590*/  LDSM.16.M88.4 R120, [R87+0x4400] ;  /* 0x004400005778783b */ /* 0x000e680000000200 */
        /* <DEDUP_REMOVED lines=30> */
[C---:B--2---:R-:W-:Y:S08]  /*11780*/  HMMA.16816.F32 R28, R112.reuse, R96, R28 ;  /* 0x00000060701c723c */ /* 0x044ff0000000181c */
[----:B------:R-:W-:Y:S01]  /*11790*/  HMMA.16816.F32 R32, R112, R98, R32 ;  /* 0x000000627020723c */ /* 0x000fe20000001820 */
[----:B------:R-:W-:Y:S05]  /*117a0*/  LDSM.16.M88.4 R96, [R124+0x2000] ;  /* 0x002000007c60783b */ /* 0x000fea0000000200 */
[----:B------:R-:W-:Y:S02]  /*117b0*/  LDSM.16.M88.4 R112, [R87+0x5800] ;  /* 0x005800005770783b */ /* 0x000fe40000000200 */
[C---:B---3--:R-:W-:Y:S03]  /*117c0*/  HMMA.16816.F32 R4, R92.reuse, R100, R4 ;  /* 0x000000645c04723c */ /* 0x048fe60000001804 */
[----:B------:R-:W-:Y:S05]  /*117d0*/  LDSM.16.M88.4 R124, [R3+0x5000] ;  /* 0x00500000037c783b */ /* 0x000fea0000000200 */
        /* <DEDUP_REMOVED lines=10> */
[----:B------:R-:W1:Y:S05]  /*11880*/  LDSM.16.M88.4 R88, [R3+0x5800] ;  /* 0x005800000358783b */ /* 0x000e6a0000000200 */
[----:B------:R-:W5:Y:S02]  /*11890*/  LDSM.16.M88.4 R92, [R3+0x5c00] ;  /* 0x005c0000035c783b */ /* 0x000f640000000200 */
[C---:B--2---:R-:W-:Y:S01]  /*118a0*/  HMMA.16816.F32 R4, R96.reuse, R100, R4 ;  /* 0x000000646004723c */ /* 0x044fe20000001804 */
[----:B------:R-:W-:Y:S04]  /*118b0*/  DEPBAR.LE SB0, 0x0 ;  /* 0x000080000000791a */ /* 0x000fe80000000000 */
[----:B------:R-:W-:Y:S03]  /*118c0*/  BAR.SYNC.DEFER_BLOCKING 0x0 ;  /* 0x0000000000007b1d */ /* 0x000fe60000010000 */
[C---:B------:R-:W-:Y:S08]  /*118d0*/  HMMA.16816.F32 R8, R96.reuse, R102, R8 ;  /* 0x000000666008723c */ /* 0x040ff00000001808 */
[C---:B---3--:R-:W-:Y:S08]  /*118e0*/  HMMA.16816.F32 R12, R96.reuse, R104, R12 ;  /* 0x00000068600c723c */ /* 0x048ff0000000180c */
[C---:B------:R-:W-:Y:S08]  /*118f0*/  HMMA.16816.F32 R16, R96.reuse, R106, R16 ;  /* 0x0000006a6010723c */ /* 0x040ff00000001810 */
[C---:B------:R-:W-:Y:S08]  /*11900*/  HMMA.16816.F32 R20, R96.reuse, R112, R20 ;  /* 0x000000706014723c */ /* 0x040ff00000001814 */
[C---:B------:R-:W-:Y:S08]  /*11910*/  HMMA.16816.F32 R24, R96.reuse, R114, R24 ;  /* 0x000000726018723c */ /* 0x040ff00000001818 */
[C---:B------:R-:W-:Y:S08]  /*11920*/  HMMA.16816.F32 R28, R96.reuse, R116, R28 ;  /* 0x00000074601c723c */ /* 0x040ff0000000181c */
[----:B------:R-:W-:Y:S08]  /*11930*/  HMMA.16816.F32 R32, R96, R118, R32 ;  /* 0x000000766020723c */ /* 0x000ff00000001820 */
[C---:B------:R-:W-:Y:S08]  /*11940*/  HMMA.16816.F32 R4, R120.reuse, R124, R4 ;  /* 0x0000007c7804723c */ /* 0x040ff00000001804 */
[C---:B------:R-:W-:Y:S08]  /*11950*/  HMMA.16816.F32 R8, R120.reuse, R126, R8 ;  /* 0x0000007e7808723c */ /* 0x040ff00000001808 */
[C---:B----4-:R-:W-:Y:S08]  /*11960*/  HMMA.16816.F32 R12, R120.reuse, R108, R12 ;  /* 0x0000006c780c723c */ /* 0x050ff0000000180c */
[C---:B------:R-:W-:Y:S08]  /*11970*/  HMMA.16816.F32 R16, R120.reuse, R110, R16 ;  /* 0x0000006e7810723c */ /* 0x040ff00000001810 */
[C---:B-1----:R-:W-:Y:S08]  /*11980*/  HMMA.16816.F32 R20, R120.reuse, R88, R20 ;  /* 0x000000587814723c */ /* 0x042ff00000001814 */
[C---:B------:R-:W-:Y:S01]  /*11990*/  HMMA.16816.F32 R24, R120.reuse, R90, R24 ;  /* 0x0000005a7818723c */ /* 0x040fe20000001818 */
[----:B------:R-:W1:Y:S07]  /*119a0*/  S2R R90, SR_TID.X ;  /* 0x00000000005a7919 */ /* 0x000e6e0000002100 */
[C---:B-----5:R-:W-:Y:S08]  /*119b0*/  HMMA.16816.F32 R28, R120.reuse, R92, R28 ;  /* 0x0000005c781c723c */ /* 0x060ff0000000181c */
[----:B------:R-:W-:Y:S01]  /*119c0*/  HMMA.16816.F32 R32, R120, R94, R32 ;  /* 0x0000005e7820723c */ /* 0x000fe20000001820 */
[----:B------:R-:W-:Y:S08]  /*119d0*/  @!UPT UIADD3 URZ, UPT, UPT, URZ, URZ, URZ ;  /* 0x000000fffffff290 */ /* 0x000ff0000fffe0ff */
[----:B------:R-:W-:Y:S11]  /*119e0*/  @!P0 BRA `(.L_x_8066) ;  /* 0x00000008000c8947 */ /* 0x000ff60003800000 */
[----:B------:R-:W-:Y:S01]  /*119f0*/  ISETP.NE.U32.AND P2, PT, R150, RZ, PT ;  /* 0x000000ff9600720c */ /* 0x000fe20003f45070 */
[----:B-1----:R-:W-:Y:S01]  /*11a00*/  IMAD.SHL.U32 R89, R90, 0x8, RZ ;  /* 0x000000085a597824 */ /* 0x002fe200078e00ff */
[----:B------:R-:W-:Y:S02]  /*11a10*/  BSSY.RECONVERGENT B0, `(.L_x_8067) ;  /* 0x0000055000007945 */ /* 0x000fe40003800200 */
[----:B------:R-:W-:Y:S02]  /*11a20*/  ISETP.NE.AND.EX P2, PT, R151, RZ, PT, P2 ;  /* 0x000000ff9700720c */ /* 0x000fe40003f45320 */
[C---:B------:R-:W-:Y:S02]  /*11a30*/  LOP3.LUT R87, R89.reuse, 0xc0, RZ, 0xc0, !PT ;  /* 0x000000c059577812 */ /* 0x040fe400078ec0ff */
[----:B------:R-:W-:Y:S02]  /*11a40*/  LOP3.LUT R86, R89, 0x18, RZ, 0xc0, !PT ;  /* 0x0000001859567812 */ /* 0x000fe400078ec0ff */
[----:B------:R-:W-:Y:S02]  /*11a50*/  LOP3.LUT R87, R87, 0x18, R90, 0xf8, !PT ;  /* 0x0000001857577812 */ /* 0x000fe400078ef85a */
[C---:B------:R-:W-:Y:S02]  /*11a60*/  LOP3.LUT R88, R86.reuse, 0x20, RZ, 0xfc, !PT ;  /* 0x0000002056587812 */ /* 0x040fe400078efcff */
[CC--:B------:R-:W-:Y:S02]  /*11a70*/  ISETP.GE.AND P3, PT, R86.reuse, R144.reuse, PT ;  /* 0x000000905600720c */ /* 0x0c0fe40003f66270 */
[----:B------:R-:W-:Y:S01]  /*11a80*/  LOP3.LUT R86, R86, 0x40, RZ, 0xfc, !PT ;  /* 0x0000004056567812 */ /* 0x000fe200078efcff */
[----:B------:R-:W2:Y:S01]  /*11a90*/  @!P2 LD.E R3, desc[UR4][R84.64+0x38] ;  /* 0x000038045403a980 */ /* 0x000ea2000c101900 */
[--C-:B------:R-:W-:Y:S01]  /*11aa0*/  LOP3.LUT R87, R87, 0x18, R89.reuse, 0x78, !PT ;  /* 0x0000001857577812 */ /* 0x100fe200078e7859 */
[----:B------:R-:W-:Y:S01]  /*11ab0*/  @!P2 IMAD.MOV.U32 R91, RZ, RZ, RZ ;  /* 0x000000ffff5ba224 */ /* 0x000fe200078e00ff */
[-C--:B------:R-:W-:Y:S02]  /*11ac0*/  ISETP.GE.AND P1, PT, R86, R144.reuse, PT ;  /* 0x000000905600720c */ /* 0x080fe40003f26270 */
[----:B------:R-:W-:Y:S02]  /*11ad0*/  LOP3.LUT R86, R87, 0x1f20, R89, 0xf8, !PT ;  /* 0x00001f2057567812 */ /* 0x000fe400078ef859 */
[----:B------:R-:W-:Y:S02]  /*11ae0*/  @!P2 IADD3 R91, P0, PT, RZ, -R91, RZ ;  /* 0x8000005bff5ba210 */ /* 0x000fe40007f1e0ff */
[----:B------:R-:W-:Y:S01]  /*11af0*/  LEA R86, R86, UR6, 0x1 ;  /* 0x0000000656567c11 */ /* 0x000fe2000f8e08ff */
[----:B--2---:R-:W-:Y:S04]  /*11b00*/  @!P2 IMAD.SHL.U32 R3, R3, 0x40, RZ ;  /* 0x000000400303a824 */ /* 0x004fe800078e00ff */
[----:B------:R-:W-:Y:S01]  /*11b10*/  @!P2 IMAD.X R3, RZ, RZ, ~R3, P0 ;  /* 0x000000ffff03a224 */ /* 0x000fe200000e0e03 */
[----:B------:R-:W-:Y:S04]  /*11b20*/  ISETP.GE.AND P0, PT, R88, R144, PT ;  /* 0x000000905800720c */ /* 0x000fe80003f06270 */
        /* <DEDUP_REMOVED lines=44> */
[C---:B------:R-:W-:Y:S02]  /*11df0*/  LEA R98, P5, R92.reuse, R148, 0x2 ;  /* 0x000000945c627211 */ /* 0x040fe400078a10ff */
[----:B------:R-:W-:Y:S02]  /*11e00*/  SEL R94, R3, R94, !P6 ;  /* 0x0000005e035e7207 */ /* 0x000fe40007000000 */
[-C--:B------:R-:W-:Y:S02]  /*11e10*/  LEA.HI.X.SX32 R99, R92, R149.reuse, 0x2, P5 ;  /* 0x000000955c637211 */ /* 0x080fe400028f16ff */
[C---:B------:R-:W-:Y:S01]  /*11e20*/  LEA R88, P4, R94.reuse, R148, 0x2 ;  /* 0x000000945e587211 */ /* 0x040fe200078810ff */
[C---:B------:R-:W-:Y:S02]  /*11e30*/  IMAD.IADD R92, R94.reuse, 0x1, -R92 ;  /* 0x000000015e5c7824 */ /* 0x040fe400078e0a5c */
[----:B------:R-:W3:Y:S01]  /*11e40*/  LD.E R87, desc[UR4][R98.64] ;  /* 0x0000000462577980 */ /* 0x000ee2000c101900 */
[----:B------:R-:W-:Y:S01]  /*11e50*/  LEA.HI.X.SX32 R89, R94, R149, 0x2, P4 ;  /* 0x000000955e597211 */ /* 0x000fe200020f16ff */
[----:B------:R-:W-:Y:S04]  /*11e60*/  IMAD R95, R95, R92, -0x40 ;  /* 0xffffffc05f5f7424 */ /* 0x000fe800078e025c */
[----:B------:R1:W3:Y:S04]  /*11e70*/  LD.E R3, desc[UR4][R88.64] ;  /* 0x0000000458037980 */ /* 0x0002e8000c101900 */
[----:B------:R-:W4:Y:S01]  /*11e80*/  LD.E.64 R98, desc[UR4][R84.64+0x20] ;  /* 0x0000200454627980 */ /* 0x000f22000c101b00 */
[----:B-1----:R-:W-:Y:S01]  /*11e90*/  SHF.R.S32.HI R89, RZ, 0x1f, R95 ;  /* 0x0000001fff597819 */ /* 0x002fe2000001145f */
        /* <DEDUP_REMOVED lines=12> */
.L_x_8068:
[----:B------:R-:W-:Y:S05]  /*11f60*/  BSYNC.RECONVERGENT B0 ;  /* 0x0000000000007941 */ /* 0x000fea0003800200 */
.L_x_8067:
[--C-:B------:R-:W-:Y:S01]  /*11f70*/  @!P3 IMAD.MOV.U32 R88, RZ, RZ, R137.reuse ;  /* 0x000000ffff58b224 */ /* 0x100fe200078e0089 */
[CC--:B------:R-:W-:Y:S01]  /*11f80*/  @!P3 LEA R94, P6, R133.reuse, R137.reuse, 0x1 ;  /* 0x00000089855eb211 */ /* 0x0c0fe200078c08ff */
[----:B------:R-:W-:Y:S01]  /*11f90*/  @!P3 IMAD.MOV.U32 R89, RZ, RZ, R136 ;  /* 0x000000ffff59b224 */ /* 0x000fe200078e0088 */
[CC--:B------:R-:W-:Y:S01]  /*11fa0*/  @!P0 LEA R92, P5, R133.reuse, R137.reuse, 0x1 ;  /* 0x00000089855c8211 */ /* 0x0c0fe200078a08ff */
[--C-:B------:R-:W-:Y:S01]  /*11fb0*/  @!P1 IMAD.MOV.U32 R96, RZ, RZ, R137.reuse ;  /* 0x000000ffff609224 */ /* 0x100fe200078e0089 */
[CC--:B------:R-:W-:Y:S01]  /*11fc0*/  @!P3 LEA.HI.X R95, R133.reuse, R136.reuse, R134, 0x1, P6 ;  /* 0x00000088855fb211 */ /* 0x0c0fe200030f0c86 */
[----:B------:R-:W-:Y:S01]  /*11fd0*/  @!P1 IMAD.MOV.U32 R97, RZ, RZ, R136 ;  /* 0x000000ffff619224 */ /* 0x000fe200078e0088 */
[----:B------:R-:W-:Y:S01]  /*11fe0*/  @!PT LDS RZ, [RZ] ;  /* 0x00000000fffff984 */ /* 0x000fe20000000800 */
[----:B------:R-:W-:Y:S01]  /*11ff0*/  @!PT LDS RZ, [RZ] ;  /* 0x00000000fffff984 */ /* 0x000fe20000000800 */
[----:B------:R-:W-:Y:S01]  /*12000*/  @!PT LDS RZ, [RZ] ;  /* 0x00000000fffff984 */ /* 0x000fe20000000800 */
[----:B------:R1:W-:Y:S01]  /*12010*/  @!P3 LDGSTS.E.BYPASS.LTC128B.128 [R86+0x3000], desc[UR4][R88.64] ;  /* 0x030000005856bfae */ /* 0x0003e2000b981a04 */
[CC--:B------:R-:W-:Y:S03]  /*12020*/  @!P0 LEA.HI.X R93, R133.reuse, R136.reuse, R134, 0x1, P5 ;  /* 0x00000088855d8211 */ /* 0x0c0fe600028f0c86 */
[----:B------:R2:W-:Y:S01]  /*12030*/  @P3 STS.128 [R86+0x3000], RZ ;  /* 0x003000ff56003388 */ /* 0x0005e20000000c00 */
[----:B-1----:R-:W-:Y:S02]  /*12040*/  @!P0 IMAD.MOV.U32 R88, RZ, RZ, R137 ;  /* 0x000000ffff588224 */ /* 0x002fe400078e0089 */
        /* <DEDUP_REMOVED lines=20> */
[C---:B-1----:R-:W-:Y:S03]  /*12190*/  @!P1 LEA R88, P4, R133.reuse, R137, 0x1 ;  /* 0x0000008985589211 */ /* 0x042fe600078808ff */
[----:B------:R2:W-:Y:S01]  /*121a0*/  @P0 STS.128 [R86+0x4800], RZ ;  /* 0x004800ff56000388 */ /* 0x0005e20000000c00 */
[----:B------:R-:W-:Y:S05]  /*121b0*/  @!P1 LEA.HI.X R89, R133, R136, R134, 0x1, P4 ;  /* 0x0000008885599211 */ /* 0x000fea00020f0c86 */
[----:B------:R-:W-:Y:S01]  /*121c0*/  @!PT LDS RZ, [RZ] ;  /* 0x00000000fffff984 */ /* 0x000fe20000000800 */
[----:B------:R-:W-:Y:S01]  /*121d0*/  @!PT LDS RZ, [RZ] ;  /* 0x00000000fffff984 */ /* 0x000fe20000000800 */
[----:B------:R-:W-:Y:S01]  /*121e0*/  @!PT LDS RZ, [RZ] ;  /* 0x00000000fffff984 */ /* 0x000fe20000000800 */
[----:B------:R2:W-:Y:S04]  /*121f0*/  @!P1 LDGSTS.E.BYPASS.LTC128B.128 [R86+0x5800], desc[UR4][R88.64+0x80] ;  /* 0x0580008058569fae */ /* 0x0005e8000b981a04 */
[----:B------:R2:W-:Y:S04]  /*12200*/  @P1 STS.128 [R86+0x5800], RZ ;  /* 0x005800ff56001388 */ /* 0x0005e80000000c00 */
[----:B------:R-:W0:Y:S02]  /*12210*/  LDGDEPBAR ;  /* 0x00000000000079af */ /* 0x000e240000000000 */
.L_x_8066:
[----:B------:R-:W-:Y:S05]  /*12220*/  BSYNC.RECONVERGENT B1 ;  /* 0x0000000000017941 */ /* 0x000fea0003800200 */
.L_x_8065:
[----:B------:R-:W3:Y:S01]  /*12230*/  LD.E R87, desc[UR4][R84.64+0xdc] ;  /* 0x0000dc0454577980 */ /* 0x000ee2000c101900 */
[C---:B------:R-:W-:Y:S02]  /*12240*/  VIADD R3, R157.reuse, 0xffffffe0 ;  /* 0xffffffe09d037836 */ /* 0x040fe40000000000 */
[C---:B--2---:R-:W-:Y:S02]  /*12250*/  VIADD R94, R157.reuse, 0xffffffe1 ;  /* 0xffffffe19d5e7836 */ /* 0x044fe40000000000 */
[----:B------:R-:W-:Y:S01]  /*12260*/  VIADD R91, R157, 0xffffffe8 ;  /* 0xffffffe89d5b7836 */ /* 0x000fe20000000000 */
[-C--:B------:R-:W-:Y:S01]  /*12270*/  ISETP.GE.AND P4, PT, R3, R154.reuse, PT ;  /* 0x0000009a0300720c */ /* 0x080fe20003f86270 */
[C---:B------:R-:W-:Y:S01]  /*12280*/  VIADD R86, R157.reuse, 0xffffffe9 ;  /* 0xffffffe99d567836 */ /* 0x040fe20000000000 */
        /* <DEDUP_REMOVED lines=8> */
[----:B------:R-:W-:Y:S02]  /*12310*/  ISETP.GE.AND P3, PT, R86, R154, PT ;  /* 0x0000009a5600720c */ /* 0x000fe40003f66270 */
[----:B------:R-:W-:Y:S02]  /*12320*/  FSEL R95, R8, -INF , P4 ;  /* 0xff800000085f7808 */ /* 0x000fe40002000000 */
[----:B------:R-:W-:Y:S01]  /*12330*/  FSEL R8, R9, -INF , P3 ;  /* 0xff80000009087808 */ /* 0x000fe20001800000 */
[----:B------:R-:W-:Y:S01]  /*12340*/  VIADD R9, R157, 0xfffffff0 ;  /* 0xfffffff09d097836 */ /* 0x000fe20000000000 */
[CC--:B------:R-:W-:Y:S02]  /*12350*/  ISETP.GE.AND P1, PT, R3.reuse, R152.reuse, PT ;  /* 0x000000980300720c */ /* 0x0c0fe40003f26270 */
[-C--:B------:R-:W-:Y:S02]  /*12360*/  ISETP.GE.AND P0, PT, R94, R152.reuse, PT ;  /* 0x000000985e00720c */ /* 0x080fe40003f06270 */
[----:B------:R-:W-:Y:S02]  /*12370*/  FSEL R88, R6, -INF , P1 ;  /* 0xff80000006587808 */ /* 0x000fe40000800000 */
[C---:B------:R-:W-:Y:S02]  /*12380*/  ISETP.GE.AND P6, PT, R3.reuse, R153, PT ;  /* 0x000000990300720c */ /* 0x040fe40003fc6270 */
[----:B------:R-:W-:Y:S01]  /*12390*/  ISETP.GE.AND P5, PT, R3, R147, PT ;  /* 0x000000930300720c */ /* 0x000fe20003fa6270 */
[----:B------:R-:W-:Y:S01]  /*123a0*/  VIADD R3, R157, 0xfffffff9 ;  /* 0xfffffff99d037836 */ /* 0x000fe20000000000 */
[----:B------:R-:W-:Y:S02]  /*123b0*/  ISETP.GE.AND P1, PT, R91, R152, PT ;  /* 0x000000985b00720c */ /* 0x000fe40003f26270 */
[-C--:B------:R-:W-:Y:S02]  /*123c0*/  ISETP.GE.AND P3, PT, R93, R154.reuse, PT ;  /* 0x0000009a5d00720c */ /* 0x080fe40003f66270 */
[----:B------:R-:W-:Y:S02]  /*123d0*/  ISETP.GE.AND P4, PT, R9, R154, PT ;  /* 0x0000009a0900720c */ /* 0x000fe40003f86270 */
[----:B------:R-:W-:Y:S02]  /*123e0*/  FSEL R4, R7, -INF , P0 ;  /* 0xff80000007047808 */ /* 0x000fe40000000000 */
[-C--:B------:R-:W-:Y:S02]  /*123f0*/  ISETP.GE.AND P0, PT, R86, R152.reuse, PT ;  /* 0x000000985600720c */ /* 0x080fe40003f06270 */
[----:B------:R-:W-:Y:S02]  /*12400*/  FSEL R7, R10, -INF , P1 ;  /* 0xff8000000a077808 */ /* 0x000fe40000800000 */
[----:B------:R-:W-:Y:S02]  /*12410*/  FSEL R120, R12, -INF , P4 ;  /* 0xff8000000c787808 */ /* 0x000fe40002000000 */
[----:B------:R-:W-:Y:S02]  /*12420*/  ISETP.GE.AND P1, PT, R9, R152, PT ;  /* 0x000000980900720c */ /* 0x000fe40003f26270 */
        /* <DEDUP_REMOVED lines=8> */
[----:B------:R-:W-:Y:S01]  /*124b0*/  FSEL R115, R16, -INF , P4 ;  /* 0xff80000010737808 */ /* 0x000fe20002000000 */
[----:B------:R-:W-:Y:S01]  /*124c0*/  VIADD R16, R157, 0x9 ;  /* 0x000000099d107836 */ /* 0x000fe20000000000 */
[----:B------:R-:W-:Y:S01]  /*124d0*/  FSEL R117, R17, -INF , P3 ;  /* 0xff80000011757808 */ /* 0x000fe20001800000 */
[----:B------:R-:W-:Y:S01]  /*124e0*/  VIADD R17, R157, 0x8 ;  /* 0x000000089d117836 */ /* 0x000fe20000000000 */
[----:B------:R-:W-:Y:S02]  /*124f0*/  ISETP.GE.AND P3, PT, R96, R154, PT ;  /* 0x0000009a6000720c */ /* 0x000fe40003f66270 */
[----:B------:R-:W-:Y:S02]  /*12500*/  FSEL R15, R15, -INF , P0 ;  /* 0xff8000000f0f7808 */ /* 0x000fe40000000000 */
[----:B------:R-:W-:Y:S02]  /*12510*/  ISETP.GE.AND P0, PT, R3, R152, PT ;  /* 0x000000980300720c */ /* 0x000fe40003f06270 */
[----:B------:R-:W-:Y:S02]  /*12520*/  FSEL R18, R18, -INF , P1 ;  /* 0xff80000012127808 */ /* 0x000fe40000800000 */
[----:B------:R-:W-:Y:S01]  /*12530*/  FSEL R127, R21, -INF , P3 ;  /* 0xff800000157f7808 */ /* 0x000fe20001800000 */
[C---:B------:R-:W-:Y:S01]  /*12540*/  VIADD R21, R157.reuse, 0x11 ;  /* 0x000000119d157836 */ /* 0x040fe20000000000 */
[C---:B------:R-:W-:Y:S02]  /*12550*/  ISETP.GE.AND P4, PT, R157.reuse, R154, PT ;  /* 0x0000009a9d00720c */ /* 0x040fe40003f86270 */
[----:B------:R-:W-:Y:S02]  /*12560*/  ISETP.GE.AND P1, PT, R157, R152, PT ;  /* 0x000000989d00720c */ /* 0x000fe40003f26270 */
[----:B------:R-:W-:Y:S02]  /*12570*/  ISETP.GE.AND P3, PT, R16, R154, PT ;  /* 0x0000009a1000720c */ /* 0x000fe40003f66270 */
[----:B------:R-:W-:Y:S02]  /*12580*/  FSEL R19, R19, -INF , P0 ;  /* 0xff80000013137808 */ /* 0x000fe40000000000 */
[----:B------:R-:W-:Y:S02]  /*12590*/  ISETP.GE.AND P0, PT, R96, R152, PT ;  /* 0x000000986000720c */ /* 0x000fe40003f06270 */
[----:B------:R-:W-:Y:S01]  /*125a0*/  FSEL R160, R20, -INF , P4 ;  /* 0xff80000014a07808 */ /* 0x000fe20002000000 */
[C---:B------:R-:W-:Y:S01]  /*125b0*/  VIADD R20, R157.reuse, 0x19 ;  /* 0x000000199d147836 */ /* 0x040fe20000000000 */
[----:B------:R-:W-:Y:S01]  /*125c0*/  FSEL R126, R22, -INF , P1 ;  /* 0xff800000167e7808 */ /* 0x000fe20000800000 */
[----:B------:R-:W-:Y:S01]  /*125d0*/  VIADD R22, R157, 0x10 ;  /* 0x000000109d167836 */ /* 0x000fe20000000000 */
[-C--:B------:R-:W-:Y:S02]  /*125e0*/  ISETP.GE.AND P4, PT, R17, R154.reuse, PT ;  /* 0x0000009a1100720c */ /* 0x080fe40003f86270 */
[----:B------:R-:W-:Y:S02]  /*125f0*/  FSEL R25, R25, -INF , P3 ;  /* 0xff80000019197808 */ /* 0x000fe40001800000 */
[----:B------:R-:W-:Y:S02]  /*12600*/  ISETP.GE.AND P3, PT, R21, R154, PT ;  /* 0x0000009a1500720c */ /* 0x000fe40003f66270 */
[----:B------:R-:W-:Y:S02]  /*12610*/  FSEL R23, R23, -INF , P0 ;  /* 0xff80000017177808 */ /* 0x000fe40000000000 */
[----:B------:R-:W-:Y:S02]  /*12620*/  ISETP.GE.AND P0, PT, R16, R152, PT ;  /* 0x000000981000720c */ /* 0x000fe40003f06270 */
[----:B------:R-:W-:Y:S02]  /*12630*/  FSEL R24, R24, -INF , P4 ;  /* 0xff80000018187808 */ /* 0x000fe40002000000 */
[----:B------:R-:W-:Y:S02]  /*12640*/  ISETP.GE.AND P4, PT, R22, R154, PT ;  /* 0x0000009a1600720c */ /* 0x000fe40003f86270 */
[----:B------:R-:W-:Y:S02]  /*12650*/  FSEL R29, R29, -INF , P3 ;  /* 0xff8000001d1d7808 */ /* 0x000fe40001800000 */
[----:B------:R-:W-:Y:S02]  /*12660*/  ISETP.GE.AND P1, PT, R17, R152, PT ;  /* 0x000000981100720c */ /* 0x000fe40003f26270 */
        /* <DEDUP_REMOVED lines=8> */
[-C--:B------:R-:W-:Y:S02]  /*126f0*/  ISETP.GE.AND P3, PT, R157, R153.reuse, PT ;  /* 0x000000999d00720c */ /* 0x080fe40003f66270 */
[----:B------:R-:W-:Y:S02]  /*12700*/  FSEL R31, R31, -INF , P0 ;  /* 0xff8000001f1f7808 */ /* 0x000fe40000000000 */
[-C--:B------:R-:W-:Y:S02]  /*12710*/  ISETP.GE.AND P0, PT, R20, R152.reuse, PT ;  /* 0x000000981400720c */ /* 0x080fe40003f06270 */
[----:B------:R-:W-:Y:S02]  /*12720*/  FSEL R30, R30, -INF , P1 ;  /* 0xff8000001e1e7808 */ /* 0x000fe40000800000 */
[----:B------:R-:W-:Y:S02]  /*12730*/  FSEL R32, R32, -INF , P4 ;  /* 0xff80000020207808 */ /* 0x000fe40002000000 */
[-C--:B------:R-:W-:Y:S02]  /*12740*/  ISETP.GE.AND P4, PT, R94, R153.reuse, PT ;  /* 0x000000995e00720c */ /* 0x080fe40003f86270 */
[----:B------:R-:W-:Y:S02]  /*12750*/  ISETP.GE.AND P1, PT, R13, R152, PT ;  /* 0x000000980d00720c */ /* 0x000fe40003f26270 */
[----:B------:R-:W-:Y:S02]  /*12760*/  FSEL R160, R160, -INF , !P3 ;  /* 0xff800000a0a07808 */ /* 0x000fe40005800000 */
[-C--:B------:R-:W-:Y:S02]  /*12770*/  ISETP.GE.AND P3, PT, R91, R153.reuse, PT ;  /* 0x000000995b00720c */ /* 0x080fe40003f66270 */
[----:B------:R-:W-:Y:S02]  /*12780*/  FSEL R12, R92, -INF , !P6 ;  /* 0xff8000005c0c7808 */ /* 0x000fe40007000000 */
[----:B------:R-:W-:Y:S02]  /*12790*/  FSEL R35, R35, -INF , P0 ;  /* 0xff80000023237808 */ /* 0x000fe40000000000 */
[----:B------:R-:W-:Y:S02]  /*127a0*/  ISETP.GE.AND P6, PT, R86, R153, PT ;  /* 0x000000995600720c */ /* 0x000fe40003fc6270 */
[CC--:B------:R-:W-:Y:S01]  /*127b0*/  ISETP.GE.AND P0, PT, R157.reuse, R147.reuse, PT ;  /* 0x000000939d00720c */ /* 0x0c0fe20003f06270 */
[----:B------:R-:W-:Y:S01]  /*127c0*/  VIADD R157, R157, 0xffffffc0 ;  /* 0xffffffc09d9d7836 */ /* 0x000fe20000000000 */
[----:B------:R-:W-:Y:S02]  /*127d0*/  FSEL R34, R34, -INF , P1 ;  /* 0xff80000022227808 */ /* 0x000fe40000800000 */
[----:B------:R-:W-:Y:S02]  /*127e0*/  FSEL R11, R5, -INF , !P4 ;  /* 0xff800000050b7808 */ /* 0x000fe40006000000 */
[----:B------:R-:W-:Y:S02]  /*127f0*/  ISETP.GE.AND P1, PT, R94, R147, PT ;  /* 0x000000935e00720c */ /* 0x000fe40003f26270 */
[----:B------:R-:W-:Y:S02]  /*12800*/  FSEL R5, R95, -INF , !P3 ;  /* 0xff8000005f057808 */ /* 0x000fe40005800000 */
[C---:B------:R-:W-:Y:S02]  /*12810*/  ISETP.GE.AND P3, PT, R9.reuse, R153, PT ;  /* 0x000000990900720c */ /* 0x040fe40003f66270 */
[----:B------:R-:W-:Y:S02]  /*12820*/  FSEL R126, R126, -INF , !P0 ;  /* 0xff8000007e7e7808 */ /* 0x000fe40004000000 */
        /* <DEDUP_REMOVED lines=8> */
[----:B------:R-:W-:Y:S02]  /*128b0*/  FSEL R120, R120, -INF , !P3 ;  /* 0xff80000078787808 */ /* 0x000fe40005800000 */
[----:B------:R-:W-:Y:S02]  /*128c0*/  ISETP.GE.AND P3, PT, R89, R153, PT ;  /* 0x000000995900720c */ /* 0x000fe40003f66270 */
[----:B------:R-:W-:Y:S02]  /*128d0*/  FSEL R7, R7, -INF , !P0 ;  /* 0xff80000007077808 */ /* 0x000fe40004000000 */
[----:B------:R-:W-:Y:S02]  /*128e0*/  FSEL R6, R6, -INF , !P4 ;  /* 0xff80000006067808 */ /* 0x000fe40006000000 */
[C---:B------:R-:W-:Y:S02]  /*128f0*/  ISETP.GE.AND P4, PT, R3.reuse, R147, PT ;  /* 0x000000930300720c */ /* 0x040fe40003f86270 */
[----:B------:R-:W-:Y:S02]  /*12900*/  ISETP.GE.AND P0, PT, R3, R153, PT ;  /* 0x000000990300720c */ /* 0x000fe40003f06270 */
[----:B------:R-:W-:Y:S02]  /*12910*/  ISETP.GE.AND P1, PT, R93, R147, PT ;  /* 0x000000935d00720c */ /* 0x000fe40003f26270 */
[----:B------:R-:W-:Y:S02]  /*12920*/  FSEL R113, R113, -INF , !P5 ;  /* 0xff80000071717808 */ /* 0x000fe40006800000 */
[----:B------:R-:W-:Y:S02]  /*12930*/  FMNMX3.FTZ R3, R2, R10, R9, !PT ;  /* 0x0000000a02037276 */ /* 0x000fe40007810009 */
[----:B------:R-:W-:Y:S02]  /*12940*/  FMNMX3.FTZ R4, R4, R5, R8, !PT ;  /* 0x0000000504047276 */ /* 0x000fe40007810008 */
[----:B------:R-:W-:Y:S02]  /*12950*/  FSEL R115, R115, -INF , !P3 ;  /* 0xff80000073737808 */ /* 0x000fe40005800000 */
[----:B------:R-:W-:Y:S02]  /*12960*/  ISETP.GE.AND P3, PT, R96, R153, PT ;  /* 0x000000996000720c */ /* 0x000fe40003f66270 */
[----:B------:R-:W-:Y:S02]  /*12970*/  FSEL R116, R15, -INF , !P1 ;  /* 0xff8000000f747808 */ /* 0x000fe40004800000 */
[----:B------:R-:W-:Y:S02]  /*12980*/  FSEL R117, R117, -INF , !P0 ;  /* 0xff80000075757808 */ /* 0x000fe40004000000 */
[----:B------:R-:W-:Y:S02]  /*12990*/  FSEL R114, R14, -INF , !P6 ;  /* 0xff8000000e727808 */ /* 0x000fe40007000000 */
[----:B------:R-:W-:Y:S02]  /*129a0*/  ISETP.GE.AND P5, PT, R89, R147, PT ;  /* 0x000000935900720c */ /* 0x000fe40003fa6270 */
[----:B------:R-:W-:Y:S02]  /*129b0*/  FMNMX3.FTZ R4, R4, R120, R113, !PT ;  /* 0x0000007804047276 */ /* 0x000fe40007810071 */
[----:B------:R-:W-:Y:S02]  /*129c0*/  FMNMX3.FTZ R3, R3, R7, R6, !PT ;  /* 0x0000000703037276 */ /* 0x000fe40007810006 */
[----:B------:R-:W-:Y:S02]  /*129d0*/  FSEL R127, R127, -INF , !P3 ;  /* 0xff8000007f7f7808 */ /* 0x000fe40005800000 */
[----:B------:R-:W-:Y:S02]  /*129e0*/  ISETP.GE.AND P3, PT, R16, R153, PT ;  /* 0x000000991000720c */ /* 0x000fe40003f66270 */
[----:B------:R-:W-:Y:S02]  /*129f0*/  ISETP.GE.AND P0, PT, R96, R147, PT ;  /* 0x000000936000720c */ /* 0x000fe40003f06270 */
[----:B------:R-:W-:Y:S02]  /*12a00*/  ISETP.GE.AND P6, PT, R17, R153, PT ;  /* 0x000000991100720c */ /* 0x000fe40003fc6270 */
[----:B------:R-:W-:Y:S02]  /*12a10*/  FSEL R119, R18, -INF , !P5 ;  /* 0xff80000012777808 */ /* 0x000fe40006800000 */
[----:B------:R-:W-:Y:S02]  /*12a20*/  FSEL R118, R19, -INF , !P4 ;  /* 0xff80000013767808 */ /* 0x000fe40006000000 */
[----:B------:R-:W-:Y:S02]  /*12a30*/  FMNMX3.FTZ R4, R4, R115, R117, !PT ;  /* 0x0000007304047276 */ /* 0x000fe40007810075 */
[----:B------:R-:W-:Y:S02]  /*12a40*/  FMNMX3.FTZ R3, R3, R114, R116, !PT ;  /* 0x0000007203037276 */ /* 0x000fe40007810074 */
[-C--:B------:R-:W-:Y:S02]  /*12a50*/  ISETP.GE.AND P1, PT, R17, R147.reuse, PT ;  /* 0x000000931100720c */ /* 0x080fe40003f26270 */
[----:B------:R-:W-:Y:S02]  /*12a60*/  ISETP.GE.AND P5, PT, R16, R147, PT ;  /* 0x000000931000720c */ /* 0x000fe40003fa6270 */
[-C--:B------:R-:W-:Y:S02]  /*12a70*/  ISETP.GE.AND P4, PT, R22, R153.reuse, PT ;  /* 0x000000991600720c */ /* 0x080fe40003f86270 */
[----:B------:R-:W-:Y:S02]  /*12a80*/  FSEL R123, R25, -INF , !P3 ;  /* 0xff800000197b7808 */ /* 0x000fe40005800000 */
[----:B------:R-:W-:Y:S02]  /*12a90*/  ISETP.GE.AND P3, PT, R21, R153, PT ;  /* 0x000000991500720c */ /* 0x000fe40003f66270 */
[----:B------:R-:W-:Y:S02]  /*12aa0*/  FSEL R124, R23, -INF , !P0 ;  /* 0xff800000177c7808 */ /* 0x000fe40004000000 */
[----:B------:R-:W-:Y:S02]  /*12ab0*/  FSEL R125, R24, -INF , !P6 ;  /* 0xff800000187d7808 */ /* 0x000fe40007000000 */
[----:B------:R-:W-:Y:S02]  /*12ac0*/  FMNMX3.FTZ R3, R3, R119, R118, !PT ;  /* 0x0000007703037276 */ /* 0x000fe40007810076 */
[----:B------:R-:W-:Y:S02]  /*12ad0*/  FMNMX3.FTZ R4, R4, R160, R127, !PT ;  /* 0x000000a004047276 */ /* 0x000fe4000781007f */
[----:B------:R-:W-:Y:S02]  /*12ae0*/  FSEL R122, R26, -INF , !P1 ;  /* 0xff8000001a7a7808 */ /* 0x000fe40004800000 */
[----:B------:R-:W-:Y:S02]  /*12af0*/  FSEL R121, R27, -INF , !P5 ;  /* 0xff8000001b797808 */ /* 0x000fe40006800000 */
[----:B------:R-:W-:Y:S02]  /*12b00*/  FSEL R112, R28, -INF , !P4 ;  /* 0xff8000001c707808 */ /* 0x000fe40006000000 */
[C---:B------:R-:W-:Y:S02]  /*12b10*/  ISETP.GE.AND P1, PT, R13.reuse, R153, PT ;  /* 0x000000990d00720c */ /* 0x040fe40003f26270 */
[-C--:B------:R-:W-:Y:S02]  /*12b20*/  ISETP.GE.AND P5, PT, R13, R147.reuse, PT ;  /* 0x000000930d00720c */ /* 0x080fe40003fa6270 */
[-C--:B------:R-:W-:Y:S02]  /*12b30*/  ISETP.GE.AND P6, PT, R22, R147.reuse, PT ;  /* 0x000000931600720c */ /* 0x080fe40003fc6270 */
[----:B------:R-:W-:Y:S02]  /*12b40*/  ISETP.GE.AND P0, PT, R21, R147, PT ;  /* 0x000000931500720c */ /* 0x000fe40003f06270 */
[----:B------:R-:W-:Y:S02]  /*12b50*/  ISETP.GE.AND P4, PT, R20, R153, PT ;  /* 0x000000991400720c */ /* 0x000fe40003f86270 */
[----:B------:R-:W-:Y:S02]  /*12b60*/  FSEL R111, R29, -INF , !P3 ;  /* 0xff8000001d6f7808 */ /* 0x000fe40005800000 */
[----:B------:R-:W-:Y:S02]  /*12b70*/  FMNMX3.FTZ R13, R4, R125, R123, !PT ;  /* 0x0000007d040d7276 */ /* 0x000fe4000781007b */
[----:B------:R-:W-:Y:S02]  /*12b80*/  FMNMX3.FTZ R3, R3, R126, R124, !PT ;  /* 0x0000007e03037276 */ /* 0x000fe4000781007c */
[----:B------:R-:W-:Y:S02]  /*12b90*/  ISETP.GE.AND P3, PT, R20, R147, PT ;  /* 0x000000931400720c */ /* 0x000fe40003f66270 */
[----:B------:R-:W-:Y:S02]  /*12ba0*/  FSEL R98, R33, -INF , !P4 ;  /* 0xff80000021627808 */ /* 0x000fe40006000000 */
[----:B------:R-:W-:Y:S02]  /*12bb0*/  FSEL R99, R32, -INF , !P1 ;  /* 0xff80000020637808 */ /* 0x000fe40004800000 */
[----:B------:R-:W-:Y:S02]  /*12bc0*/  FSEL R97, R30, -INF , !P6 ;  /* 0xff8000001e617808 */ /* 0x000fe40007000000 */
[----:B------:R-:W-:Y:S02]  /*12bd0*/  FSEL R96, R31, -INF , !P0 ;  /* 0xff8000001f607808 */ /* 0x000fe40004000000 */
[----:B------:R-:W-:Y:S02]  /*12be0*/  FMNMX3.FTZ R13, R13, R112, R111, !PT ;  /* 0x000000700d0d7276 */ /* 0x000fe4000781006f */
[----:B------:R-:W-:Y:S02]  /*12bf0*/  FMNMX3.FTZ R3, R3, R122, R121, !PT ;  /* 0x0000007a03037276 */ /* 0x000fe40007810079 */
[----:B------:R-:W-:Y:S02]  /*12c00*/  FMNMX3.FTZ R13, R13, R99, R98, !PT ;  /* 0x000000630d0d7276 */ /* 0x000fe40007810062 */
[----:B------:R-:W-:Y:S02]  /*12c10*/  FMNMX3.FTZ R3, R3, R97, R96, !PT ;  /* 0x0000006103037276 */ /* 0x000fe40007810060 */
[----:B------:R-:W-:Y:S01]  /*12c20*/  FSEL R88, R35, -INF , !P3 ;  /* 0xff80000023587808 */ /* 0x000fe20005800000 */
[----:B------:R-:W-:Y:S01]  /*12c30*/  SHFL.BFLY PT, R14, R13, 0x2, 0x1f ;  /* 0x0c401f000d0e7f89 */ /* 0x000fe200000e0000 */
[----:B------:R-:W-:Y:S04]  /*12c40*/  FSEL R89, R34, -INF , !P5 ;  /* 0xff80000022597808 */ /* 0x000fe80006800000 */
[----:B------:R-:W-:Y:S05]  /*12c50*/  FMNMX3.FTZ R3, R3, R89, R88, !PT ;  /* 0x0000005903037276 */ /* 0x000fea0007810058 */
[----:B------:R-:W2:Y:S02]  /*12c60*/  SHFL.BFLY PT, R4, R3, 0x2, 0x1f ;  /* 0x0c401f0003047f89 */ /* 0x000ea400000e0000 */
[----:B--2---:R-:W-:Y:S02]  /*12c70*/  FMNMX.FTZ R4, R3, R4, !PT ;  /* 0x0000000403047209 */ /* 0x004fe40007810000 */
[----:B------:R-:W-:Y:S04]  /*12c80*/  FMNMX.FTZ R13, R13, R14, !PT ;  /* 0x0000000e0d0d7209 */ /* 0x000fe80007810000 */
[----:B------:R-:W2:Y:S08]  /*12c90*/  SHFL.BFLY PT, R3, R4, 0x1, 0x1f ;  /* 0x0c201f0004037f89 */ /* 0x000eb000000e0000 */
[----:B------:R-:W4:Y:S01]  /*12ca0*/  SHFL.BFLY PT, R86, R13, 0x1, 0x1f ;  /* 0x0c201f000d567f89 */ /* 0x000f2200000e0000 */
[----:B--2---:R-:W-:Y:S01]  /*12cb0*/  FMNMX.FTZ R3, R4, R3, !PT ;  /* 0x0000000304037209 */ /* 0x004fe20007810000 */
[----:B-1----:R-:W-:Y:S01]  /*12cc0*/  IMAD.SHL.U32 R4, R90, 0x20, RZ ;  /* 0x000000205a047824 */ /* 0x002fe200078e00ff */
[----:B----4-:R-:W-:Y:S03]  /*12cd0*/  FMNMX.FTZ R86, R13, R86, !PT ;  /* 0x000000560d567209 */ /* 0x010fe60007810000 */
[C---:B---3--:R-:W-:Y:S01]  /*12ce0*/  FMUL.FTZ R91, R87.reuse, R3 ;  /* 0x00000003575b7220 */ /* 0x048fe20000410000 */
[----:B------:R-:W-:Y:S02]  /*12cf0*/  LOP3.LUT R4, R130, 0x120, R4, 0xf8, !PT ;  /* 0x0000012082047812 */ /* 0x000fe400078ef804 */
[----:B------:R-:W-:Y:S01]  /*12d00*/  FSETP.NEU.FTZ.AND P1, PT, R86, -INF , PT ;  /* 0xff8000005600780b */ /* 0x000fe20003f3d000 */
[----:B------:R-:W-:Y:S01]  /*12d10*/  FMUL.FTZ R110, R87, R86 ;  /* 0x00000056576e7220 */ /* 0x000fe20000410000 */
[----:B------:R-:W-:Y:S02]  /*12d20*/  LEA R100, R4, UR6, 0x1 ;  /* 0x0000000604647c11 */ /* 0x000fe4000f8e08ff */
[C---:B------:R-:W-:Y:S02]  /*12d30*/  FSETP.NEU.FTZ.AND P0, PT, R3.reuse, -INF , PT ;  /* 0xff8000000300780b */ /* 0x040fe40003f1d000 */
[----:B------:R-:W-:Y:S01]  /*12d40*/  FSEL R110, R110, RZ, P1 ;  /* 0x000000ff6e6e7208 */ /* 0x000fe20000800000 */
[----:B------:R-:W-:Y:S01]  /*12d50*/  VIADD R101, R100, 0x6020 ;  /* 0x0000602064657836 */ /* 0x000fe20000000000 */
[----:B------:R-:W-:Y:S01]  /*12d60*/  FSEL R4, R3, RZ, P0 ;  /* 0x000000ff03047208 */ /* 0x000fe20000000000 */
[----:B------:R-:W-:Y:S01]  /*12d70*/  LDSM.16.MT88.4 R28, [R100+0x7000] ;  /* 0x00700000641c783b */ /* 0x000fe20000004200 */
[----:B------:R-:W-:Y:S01]  /*12d80*/  FSEL R91, R91, RZ, P0 ;  /* 0x000000ff5b5b7208 */ /* 0x000fe20000000000 */
[-CC-:B------:R-:W-:Y:S01]  /*12d90*/  FFMA.FTZ R102, R5, R87.reuse, -R110.reuse ;  /* 0x0000005705667223 */ /* 0x180fe2000001086e */
[----:B------:R-:W-:Y:S01]  /*12da0*/  FSEL R5, R86, RZ, P1 ;  /* 0x000000ff56057208 */ /* 0x000fe20000800000 */
[-C--:B------:R-:W-:Y:S01]  /*12db0*/  FFMA.FTZ R104, R12, R87.reuse, -R110 ;  /* 0x000000570c687223 */ /* 0x080fe2000001086e */
[----:B------:R-:W-:Y:S01]  /*12dc0*/  LOP3.LUT P1, RZ, R90, 0x4, RZ, 0xc0, !PT ;  /* 0x000000045aff7812 */ /* 0x000fe2000782c0ff */
[----:B------:R-:W-:Y:S01]  /*12dd0*/  FADD.FTZ R2, -R4, R2 ;  /* 0x0000000204027221 */ /* 0x000fe20000010100 */
[-C--:B------:R-:W-:Y:S01]  /*12de0*/  FFMA.FTZ R106, R11, R87.reuse, -R110 ;  /* 0x000000570b6a7223 */ /* 0x080fe2000001086e */
[----:B------:R-:W1:Y:S01]  /*12df0*/  LDSM.16.MT88.4 R12, [R100+0x6000] ;  /* 0x00600000640c783b */ /* 0x000e620000004200 */
[----:B------:R-:W-:Y:S01]  /*12e00*/  FADD.FTZ R0, -R5, R0 ;  /* 0x0000000005007221 */ /* 0x000fe20000010100 */
[----:B------:R-:W-:Y:S02]  /*12e10*/  VIADD R5, R100, 0x6000 ;  /* 0x0000600064057836 */ /* 0x000fe40000000000 */
[-CC-:B------:R-:W-:Y:S01]  /*12e20*/  FFMA.FTZ R108, R10, R87.reuse, -R91.reuse ;  /* 0x000000570a6c7223 */ /* 0x180fe2000001085b */
[-CC-:B------:R-:W-:Y:S01]  /*12e30*/  FFMA.FTZ R103, R8, R87.reuse, -R110.reuse ;  /* 0x0000005708677223 */ /* 0x180fe2000001086e */
[----:B------:R-:W-:Y:S01]  /*12e40*/  FMUL.FTZ R4, R87, R0 ;  /* 0x0000000057047220 */ /* 0x000fe20000410000 */
[-CC-:B------:R-:W-:Y:S01]  /*12e50*/  FFMA.FTZ R107, R9, R87.reuse, -R91.reuse ;  /* 0x00000057096b7223 */ /* 0x180fe2000001085b */
[-CC-:B------:R-:W-:Y:S01]  /*12e60*/  FFMA.FTZ R105, R7, R87.reuse, -R91.reuse ;  /* 0x0000005707697223 */ /* 0x180fe2000001085b */
[-CC-:B------:R-:W-:Y:S01]  /*12e70*/  FFMA.FTZ R109, R6, R87.reuse, -R91.reuse ;  /* 0x00000057066d7223 */ /* 0x180fe2000001085b */
[----:B------:R-:W-:Y:S01]  /*12e80*/  FMUL.FTZ R0, R87, R2 ;  /* 0x0000000257007220 */ /* 0x000fe20000410000 */
[----:B------:R-:W-:Y:S01]  /*12e90*/  @P1 VIADD R101, R5, 0xffffffe0 ;  /* 0xffffffe005651836 */ /* 0x000fe20000000000 */
[----:B------:R-:W-:Y:S01]  /*12ea0*/  MUFU.EX2 R104, R104 ;  /* 0x0000006800687308 */ /* 0x000fe20000000800 */
[-CC-:B------:R-:W-:Y:S01]  /*12eb0*/  FFMA.FTZ R162, R99, R87.reuse, -R110.reuse ;  /* 0x0000005763a27223 */ /* 0x180fe2000001086e */
[-CC-:B------:R-:W-:Y:S01]  /*12ec0*/  FFMA.FTZ R161, R96, R87.reuse, -R91.reuse ;  /* 0x0000005760a17223 */ /* 0x180fe2000001085b */
[-CC-:B------:R-:W-:Y:S01]  /*12ed0*/  FFMA.FTZ R120, R120, R87.reuse, -R110.reuse ;  /* 0x0000005778787223 */ /* 0x180fe2000001086e */
[----:B------:R-:W2:Y:S06]  /*12ee0*/  LDSM.16.MT88.4 R20, [R101] ;  /* 0x000000006514783b */ /* 0x000eac0000004200 */
[----:B------:R-:W3:Y:S01]  /*12ef0*/  MUFU.EX2 R106, R106 ;  /* 0x0000006a006a7308 */ /* 0x000ee20000000800 */
[-CC-:B------:R-:W-:Y:S01]  /*12f00*/  FFMA.FTZ R160, R160, R87.reuse, -R110.reuse ;  /* 0x00000057a0a07223 */ /* 0x180fe2000001086e */
[-CC-:B------:R-:W-:Y:S01]  /*12f10*/  FFMA.FTZ R89, R89, R87.reuse, -R91.reuse ;  /* 0x0000005759597223 */ /* 0x180fe2000001085b */
[--C-:B------:R-:W-:Y:S07]  /*12f20*/  FFMA.FTZ R130, R121, R87, -R91.reuse ;  /* 0x0000005779827223 */ /* 0x100fee000001085b */
[----:B------:R-:W-:Y:S01]  /*12f30*/  MUFU.EX2 R108, R108 ;  /* 0x0000006c006c7308 */ /* 0x000fe20000000800 */
[----:B------:R-:W-:Y:S09]  /*12f40*/  ISETP.GT.AND P0, PT, R155, R135, PT ;  /* 0x000000879b00720c */ /* 0x000ff20003f04270 */
[----:B------:R-:W4:Y:S10]  /*12f50*/  MUFU.EX2 R107, R107 ;  /* 0x0000006b006b7308 */ /* 0x000f340000000800 */
[----:B------:R-:W-:Y:S01]  /*12f60*/  MUFU.EX2 R102, R102 ;  /* 0x0000006600667308 */ /* 0x000fe20000000800 */
[----:B---3--:R-:W-:Y:S09]  /*12f70*/  F2FP.F16.F32.PACK_AB R92, R106, R104 ;  /* 0x000000686a5c723e */ /* 0x008ff200000000ff */
[----:B------:R-:W3:Y:S10]  /*12f80*/  MUFU.EX2 R103, R103 ;  /* 0x0000006700677308 */ /* 0x000ef40000000800 */
[----:B------:R-:W-:Y:S01]  /*12f90*/  MUFU.EX2 R105, R105 ;  /* 0x0000006900697308 */ /* 0x000fe20000000800 */
[----:B----4-:R-:W-:Y:S09]  /*12fa0*/  F2FP.F16.F32.PACK_AB R93, R107, R108 ;  /* 0x0000006c6b5d723e */ /* 0x010ff200000000ff */
[----:B------:R-:W4:Y:S10]  /*12fb0*/  MUFU.EX2 R109, R109 ;  /* 0x0000006d006d7308 */ /* 0x000f340000000800 */
        /* <DEDUP_REMOVED lines=15> */
[C---:B------:R-:W-:Y:S01]  /*130b0*/  FMUL.FTZ R18, R0.reuse, R70 ;  /* 0x0000004600127220 */ /* 0x040fe20000410000 */
[----:B------:R-:W-:Y:S01]  /*130c0*/  FMUL.FTZ R19, R0, R71 ;  /* 0x0000004700137220 */ /* 0x000fe20000410000 */
[C---:B------:R-:W-:Y:S01]  /*130d0*/  FMUL.FTZ R24, R2.reuse, R60 ;  /* 0x0000003c02187220 */ /* 0x040fe20000410000 */
[C---:B-1----:R-:W-:Y:S01]  /*130e0*/  HMMA.16816.F32 R4, R92.reuse, R12, R4 ;  /* 0x0000000c5c04723c */ /* 0x042fe20000001804 */
[----:B------:R-:W-:Y:S04]  /*130f0*/  MUFU.EX2 R162, R162 ;  /* 0x000000a200a27308 */ /* 0x000fe80000000800 */
[C---:B------:R-:W-:Y:S01]  /*13100*/  FMUL.FTZ R12, R2.reuse, R72 ;  /* 0x00000048020c7220 */ /* 0x040fe20000410000 */
[C---:B------:R-:W-:Y:S01]  /*13110*/  FMUL.FTZ R13, R2.reuse, R73 ;  /* 0x00000049020d7220 */ /* 0x040fe20000410000 */
[----:B------:R-:W-:Y:S01]  /*13120*/  FMUL.FTZ R25, R2, R61 ;  /* 0x0000003d02197220 */ /* 0x000fe20000410000 */
[C---:B------:R-:W-:Y:S03]  /*13130*/  HMMA.16816.F32 R8, R92.reuse, R14, R8 ;  /* 0x0000000e5c08723c */ /* 0x040fe60000001808 */
[C---:B------:R-:W-:Y:S01]  /*13140*/  FMUL.FTZ R14, R0.reuse, R74 ;  /* 0x0000004a000e7220 */ /* 0x040fe20000410000 */
[C---:B------:R-:W-:Y:S01]  /*13150*/  FMUL.FTZ R15, R0.reuse, R75 ;  /* 0x0000004b000f7220 */ /* 0x040fe20000410000 */
[C---:B------:R-:W-:Y:S01]  /*13160*/  FMUL.FTZ R26, R0.reuse, R62 ;  /* 0x0000003e001a7220 */ /* 0x040fe20000410000 */
[----:B------:R-:W1:Y:S01]  /*13170*/  LDSM.16.MT88.4 R72, [R101+0x1000] ;  /* 0x001000006548783b */ /* 0x000e620000004200 */
[----:B------:R-:W-:Y:S01]  /*13180*/  FMUL.FTZ R27, R0, R63 ;  /* 0x0000003f001b7220 */ /* 0x000fe20000410000 */
[C---:B------:R-:W-:Y:S01]  /*13190*/  FMUL.FTZ R32, R2.reuse, R52 ;  /* 0x0000003402207220 */ /* 0x040fe20000410000 */
[----:B------:R-:W-:Y:S01]  /*131a0*/  FMUL.FTZ R33, R2, R53 ;  /* 0x0000003502217220 */ /* 0x000fe20000410000 */
[----:B------:R-:W-:Y:S01]  /*131b0*/  FMUL.FTZ R34, R0, R54 ;  /* 0x0000003600227220 */ /* 0x000fe20000410000 */
[C---:B--2---:R-:W-:Y:S03]  /*131c0*/  HMMA.16816.F32 R12, R92.reuse, R20, R12 ;  /* 0x000000145c0c723c */ /* 0x044fe6000000180c */
[C---:B------:R-:W-:Y:S01]  /*131d0*/  FMUL.FTZ R16, R2.reuse, R68 ;  /* 0x0000004402107220 */ /* 0x040fe20000410000 */
[----:B------:R-:W-:Y:S01]  /*131e0*/  LDSM.16.MT88.4 R60, [R101+0x400] ;  /* 0x00040000653c783b */ /* 0x000fe20000004200 */
[C---:B------:R-:W-:Y:S01]  /*131f0*/  FMUL.FTZ R20, R2.reuse, R64 ;  /* 0x0000004002147220 */ /* 0x040fe20000410000 */
[----:B------:R-:W-:Y:S01]  /*13200*/  FMUL.FTZ R21, R2, R65 ;  /* 0x0000004102157220 */ /* 0x000fe20000410000 */
[----:B------:R-:W-:Y:S01]  /*13210*/  FMUL.FTZ R35, R0, R55 ;  /* 0x0000003700237220 */ /* 0x000fe20000410000 */
[-CC-:B------:R-:W-:Y:S01]  /*13220*/  FFMA.FTZ R68, R115, R87.reuse, -R110.reuse ;  /* 0x0000005773447223 */ /* 0x180fe2000001086e */
[--C-:B------:R-:W-:Y:S01]  /*13230*/  FFMA.FTZ R77, R124, R87, -R91.reuse ;  /* 0x000000577c4d7223 */ /* 0x100fe2000001085b */
[C---:B------:R-:W-:Y:S02]  /*13240*/  HMMA.16816.F32 R16, R92.reuse, R22, R16 ;  /* 0x000000165c10723c */ /* 0x040fe40000001810 */
[----:B------:R-:W-:Y:S01]  /*13250*/  LDSM.16.MT88.4 R52, [R101+0x2000] ;  /* 0x002000006534783b */ /* 0x000fe20000004200 */
[C---:B------:R-:W-:Y:S01]  /*13260*/  FMUL.FTZ R22, R0.reuse, R66 ;  /* 0x0000004200167220 */ /* 0x040fe20000410000 */
[----:B------:R-:W-:Y:S01]  /*13270*/  FMUL.FTZ R23, R0, R67 ;  /* 0x0000004300177220 */ /* 0x000fe20000410000 */
[C---:B------:R-:W-:Y:S01]  /*13280*/  FMUL.FTZ R36, R2.reuse, R36 ;  /* 0x0000002402247220 */ /* 0x040fe20000410000 */
[----:B------:R-:W-:Y:S01]  /*13290*/  FMUL.FTZ R37, R2, R37 ;  /* 0x0000002502257220 */ /* 0x000fe20000410000 */
[C---:B------:R-:W-:Y:S01]  /*132a0*/  FMUL.FTZ R38, R0.reuse, R38 ;  /* 0x0000002600267220 */ /* 0x040fe20000410000 */
[----:B------:R-:W-:Y:S01]  /*132b0*/  FMUL.FTZ R39, R0, R39 ;  /* 0x0000002700277220 */ /* 0x000fe20000410000 */
[C---:B------:R-:W-:Y:S01]  /*132c0*/  FMUL.FTZ R40, R2.reuse, R40 ;  /* 0x0000002802287220 */ /* 0x040fe20000410000 */
[----:B------:R-:W2:Y:S01]  /*132d0*/  LDSM.16.MT88.4 R64, [R100+0x8000] ;  /* 0x008000006440783b */ /* 0x000ea20000004200 */
[C---:B------:R-:W-:Y:S03]  /*132e0*/  HMMA.16816.F32 R20, R92.reuse, R28, R20 ;  /* 0x0000001c5c14723c */ /* 0x040fe60000001814 */
[C---:B------:R-:W-:Y:S01]  /*132f0*/  FMUL.FTZ R28, R2.reuse, R56 ;  /* 0x00000038021c7220 */ /* 0x040fe20000410000 */
[--C-:B------:R-:W-:Y:S01]  /*13300*/  FFMA.FTZ R56, R113, R87, -R110.reuse ;  /* 0x0000005771387223 */ /* 0x100fe2000001086e */
[----:B------:R-:W-:Y:S01]  /*13310*/  FMUL.FTZ R29, R2, R57 ;  /* 0x00000039021d7220 */ /* 0x000fe20000410000 */
[--C-:B------:R-:W-:Y:S01]  /*13320*/  FFMA.FTZ R57, R114, R87, -R91.reuse ;  /* 0x0000005772397223 */ /* 0x100fe2000001085b */
[----:B------:R-:W-:Y:S01]  /*13330*/  FMUL.FTZ R41, R2, R41 ;  /* 0x0000002902297220 */ /* 0x000fe20000410000 */
[C---:B------:R-:W-:Y:S01]  /*13340*/  HMMA.16816.F32 R24, R92.reuse, R30, R24 ;  /* 0x0000001e5c18723c */ /* 0x040fe20000001818 */
[----:B------:R-:W-:Y:S02]  /*13350*/  MUFU.EX2 R114, R56 ;  /* 0x0000003800727308 */ /* 0x000fe40000000800 */
[C---:B------:R-:W-:Y:S01]  /*13360*/  FMUL.FTZ R30, R0.reuse, R58 ;  /* 0x0000003a001e7220 */ /* 0x040fe20000410000 */
[C---:B------:R-:W-:Y:S01]  /*13370*/  FMUL.FTZ R31, R0.reuse, R59 ;  /* 0x0000003b001f7220 */ /* 0x040fe20000410000 */
[C---:B------:R-:W-:Y:S01]  /*13380*/  FMUL.FTZ R42, R0.reuse, R42 ;  /* 0x0000002a002a7220 */ /* 0x040fe20000410000 */
[----:B------:R-:W-:Y:S01]  /*13390*/  FMUL.FTZ R43, R0, R43 ;  /* 0x0000002b002b7220 */ /* 0x000fe20000410000 */
[C---:B------:R-:W-:Y:S01]  /*133a0*/  FMUL.FTZ R44, R2.reuse, R44 ;  /* 0x0000002c022c7220 */ /* 0x040fe20000410000 */
[----:B------:R-:W-:Y:S01]  /*133b0*/  FMUL.FTZ R45, R2, R45 ;  /* 0x0000002d022d7220 */ /* 0x000fe20000410000 */
[C---:B------:R-:W-:Y:S01]  /*133c0*/  FMUL.FTZ R46, R0.reuse, R46 ;  /* 0x0000002e002e7220 */ /* 0x040fe20000410000 */
[----:B------:R-:W-:Y:S01]  /*133d0*/  FMUL.FTZ R47, R0, R47 ;  /* 0x0000002f002f7220 */ /* 0x000fe20000410000 */
[C---:B-1----:R-:W-:Y:S01]  /*133e0*/  HMMA.16816.F32 R28, R92.reuse, R72, R28 ;  /* 0x000000485c1c723c */ /* 0x042fe2000000181c */
[----:B------:R1:W3:Y:S02]  /*133f0*/  MUFU.EX2 R113, R120 ;  /* 0x0000007800717308 */ /* 0x0002e40000000800 */
[-C--:B------:R-:W-:Y:S01]  /*13400*/  FFMA.FTZ R72, R117, R87.reuse, -R110 ;  /* 0x0000005775487223 */ /* 0x080fe2000001086e */
[--C-:B------:R-:W-:Y:S07]  /*13410*/  FFMA.FTZ R73, R119, R87, -R91.reuse ;  /* 0x0000005777497223 */ /* 0x100fee000001085b */
[----:B------:R4:W-:Y:S01]  /*13420*/  MUFU.EX2 R117, R68 ;  /* 0x0000004400757308 */ /* 0x0009e20000000800 */
[C---:B------:R-:W-:Y:S01]  /*13430*/  FMUL.FTZ R48, R2.reuse, R48 ;  /* 0x0000003002307220 */ /* 0x040fe20000410000 */
[----:B------:R-:W-:Y:S01]  /*13440*/  FMUL.FTZ R49, R2, R49 ;  /* 0x0000003102317220 */ /* 0x000fe20000410000 */
[C---:B------:R-:W-:Y:S07]  /*13450*/  HMMA.16816.F32 R32, R92.reuse, R74, R32 ;  /* 0x0000004a5c20723c */ /* 0x040fee0000001820 */
[----:B------:R-:W-:Y:S01]  /*13460*/  MUFU.EX2 R119, R72 ;  /* 0x0000004800777308 */ /* 0x000fe20000000800 */
[C---:B------:R-:W-:Y:S01]  /*13470*/  FMUL.FTZ R50, R0.reuse, R50 ;  /* 0x0000003200327220 */ /* 0x040fe20000410000 */
[----:B------:R-:W-:Y:S01]  /*13480*/  FMUL.FTZ R51, R0, R51 ;  /* 0x0000003300337220 */ /* 0x000fe20000410000 */
[--C-:B------:R-:W-:Y:S01]  /*13490*/  FFMA.FTZ R76, R126, R87, -R91.reuse ;  /* 0x000000577e4c7223 */ /* 0x100fe2000001085b */
[----:B------:R-:W-:Y:S01]  /*134a0*/  FFMA.FTZ R104, R2, R159, R104 ;  /* 0x0000009f02687223 */ /* 0x000fe20000010068 */
[-C--:B-1----:R-:W-:Y:S01]  /*134b0*/  FFMA.FTZ R120, R118, R87.reuse, -R91 ;  /* 0x0000005776787223 */ /* 0x082fe2000001085b */
[----:B------:R-:W-:Y:S04]  /*134c0*/  FFMA.FTZ R108, R0, R158, R108 ;  /* 0x0000009e006c7223 */ /* 0x000fe8000001006c */
[----:B------:R1:W-:Y:S01]  /*134d0*/  MUFU.EX2 R118, R73 ;  /* 0x0000004900767308 */ /* 0x0003e20000000800 */
[----:B------:R-:W-:Y:S01]  /*134e0*/  IMAD.MOV.U32 R2, RZ, RZ, R3 ;  /* 0x000000ffff027224 */ /* 0x000fe200078e0003 */
[----:B----4-:R-:W-:Y:S01]  /*134f0*/  LDSM.16.MT88.4 R68, [R101+0x1400] ;  /* 0x001400006544783b */ /* 0x010fe20000004200 */
[C---:B--2---:R-:W-:Y:S07]  /*13500*/  HMMA.16816.F32 R36, R92.reuse, R64, R36 ;  /* 0x000000405c24723c */ /* 0x044fee0000001824 */
[----:B------:R2:W-:Y:S01]  /*13510*/  MUFU.EX2 R124, R76 ;  /* 0x0000004c007c7308 */ /* 0x0005e20000000800 */
[-C--:B------:R-:W-:Y:S01]  /*13520*/  FFMA.FTZ R64, R116, R87.reuse, -R91 ;  /* 0x0000005774407223 */ /* 0x080fe2000001085b */
[----:B------:R-:W-:Y:S08]  /*13530*/  FADD.FTZ R104, R106, R104 ;  /* 0x000000686a687221 */ /* 0x000ff00000010000 */
[----:B------:R4:W-:Y:S01]  /*13540*/  MUFU.EX2 R116, R57 ;  /* 0x0000003900747308 */ /* 0x0009e20000000800 */
[----:B------:R-:W-:Y:S01]  /*13550*/  FADD.FTZ R108, R107, R108 ;  /* 0x0000006c6b6c7221 */ /* 0x000fe20000010000 */
[----:B------:R-:W-:Y:S01]  /*13560*/  IMAD.MOV.U32 R0, RZ, RZ, R86 ;  /* 0x000000ffff007224 */ /* 0x000fe200078e0056 */
[C---:B------:R-:W-:Y:S07]  /*13570*/  HMMA.16816.F32 R40, R92.reuse, R66, R40 ;  /* 0x000000425c28723c */ /* 0x040fee0000001828 */
[----:B------:R-:W5:Y:S01]  /*13580*/  MUFU.EX2 R115, R64 ;  /* 0x0000004000737308 */ /* 0x000f620000000800 */
[----:B-1----:R-:W-:Y:S01]  /*13590*/  LDSM.16.MT88.4 R72, [R100+0x8400] ;  /* 0x008400006448783b */ /* 0x002fe20000004200 */
[----:B------:R-:W-:Y:S08]  /*135a0*/  FADD.FTZ R104, R102, R104 ;  /* 0x0000006866687221 */ /* 0x000ff00000010000 */
[----:B------:R-:W1:Y:S01]  /*135b0*/  MUFU.EX2 R120, R120 ;  /* 0x0000007800787308 */ /* 0x000e620000000800 */
[----:B------:R-:W-:Y:S01]  /*135c0*/  FADD.FTZ R108, R105, R108 ;  /* 0x0000006c696c7221 */ /* 0x000fe20000010000 */
[----:B--2---:R-:W-:Y:S01]  /*135d0*/  FFMA.FTZ R76, R125, R87, -R110 ;  /* 0x000000577d4c7223 */ /* 0x004fe2000001086e */
[C---:B------:R-:W-:Y:S07]  /*135e0*/  HMMA.16816.F32 R44, R92.reuse, R52, R44 ;  /* 0x000000345c2c723c */ /* 0x040fee000000182c */
[----:B------:R-:W-:Y:S01]  /*135f0*/  MUFU.EX2 R125, R77 ;  /* 0x0000004d007d7308 */ /* 0x000fe20000000800 */
[----:B----4-:R-:W2:Y:S01]  /*13600*/  LDSM.16.MT88.4 R56, [R100+0x6400] ;  /* 0x006400006438783b */ /* 0x010ea20000004200 */
[----:B---3--:R-:W-:Y:S01]  /*13610*/  F2FP.F16.F32.PACK_AB R52, R114, R113 ;  /* 0x000000717234723e */ /* 0x008fe200000000ff */
[----:B------:R-:W-:Y:S01]  /*13620*/  FADD.FTZ R103, R103, R104 ;  /* 0x0000006867677221 */ /* 0x000fe20000010000 */
[----:B------:R-:W-:Y:S01]  /*13630*/  FADD.FTZ R109, R109, R108 ;  /* 0x0000006c6d6d7221 */ /* 0x000fe20000010000 */
[----:B-----5:R-:W-:Y:S01]  /*13640*/  F2FP.F16.F32.PACK_AB R53, R115, R116 ;  /* 0x000000747335723e */ /* 0x020fe200000000ff */
[----:B------:R-:W-:Y:S03]  /*13650*/  HMMA.16816.F32 R48, R92, R54, R48 ;  /* 0x000000365c30723c */ /* 0x000fe60000001830 */
[----:B------:R-:W3:Y:S01]  /*13660*/  LDSM.16.MT88.4 R64, [R100+0x7400] ;  /* 0x007400006440783b */ /* 0x000ee20000004200 */
[----:B------:R-:W-:Y:S01]  /*13670*/  F2FP.F16.F32.PACK_AB R54, R119, R117 ;  /* 0x000000757736723e */ /* 0x000fe200000000ff */
[----:B------:R-:W-:Y:S01]  /*13680*/  FADD.FTZ R103, R113, R103 ;  /* 0x0000006771677221 */ /* 0x000fe20000010000 */
[----:B-1----:R-:W-:Y:S01]  /*13690*/  F2FP.F16.F32.PACK_AB R55, R120, R118 ;  /* 0x000000767837723e */ /* 0x002fe200000000ff */
[----:B------:R-:W-:Y:S02]  /*136a0*/  FADD.FTZ R109, R116, R109 ;  /* 0x0000006d746d7221 */ /* 0x000fe40000010000 */
[----:B------:R-:W-:Y:S02]  /*136b0*/  FADD.FTZ R114, R114, R103 ;  /* 0x0000006772727221 */ /* 0x000fe40000010000 */
[----:B------:R-:W-:Y:S01]  /*136c0*/  LDSM.16.MT88.4 R92, [R100+0x7c00] ;  /* 0x007c0000645c783b */ /* 0x000fe20000004200 */
[----:B------:R-:W-:Y:S01]  /*136d0*/  FADD.FTZ R115, R115, R109 ;  /* 0x0000006d73737221 */ /* 0x000fe20000010000 */
[----:B------:R-:W-:Y:S03]  /*136e0*/  FADD.FTZ R114, R117, R114 ;  /* 0x0000007275727221 */ /* 0x000fe60000010000 */
[----:B------:R-:W-:Y:S01]  /*136f0*/  FADD.FTZ R115, R118, R115 ;  /* 0x0000007376737221 */ /* 0x000fe20000010000 */
[----:B------:R-:W-:Y:S03]  /*13700*/  FADD.FTZ R119, R119, R114 ;  /* 0x0000007277777221 */ /* 0x000fe60000010000 */
[----:B------:R-:W-:Y:S04]  /*13710*/  FADD.FTZ R120, R120, R115 ;  /* 0x0000007378787221 */ /* 0x000fe80000010000 */
[----:B------:R-:W-:Y:S01]  /*13720*/  FADD.FTZ R120, R124, R120 ;  /* 0x000000787c787221 */ /* 0x000fe20000010000 */
[C---:B--2---:R-:W-:Y:S08]  /*13730*/  HMMA.16816.F32 R4, R52.reuse, R56, R4 ;  /* 0x000000383404723c */ /* 0x044ff00000001804 */
[C---:B------:R-:W-:Y:S01]  /*13740*/  HMMA.16816.F32 R8, R52.reuse, R58, R8 ;  /* 0x0000003a3408723c */ /* 0x040fe20000001808 */
[----:B------:R-:W1:Y:S07]  /*13750*/  LDSM.16.MT88.4 R56, [R101+0x2400] ;  /* 0x002400006538783b */ /* 0x000e6e0000004200 */
[C---:B------:R-:W-:Y:S08]  /*13760*/  HMMA.16816.F32 R12, R52.reuse, R60, R12 ;  /* 0x0000003c340c723c */ /* 0x040ff0000000180c */
[C---:B------:R-:W-:Y:S01]  /*13770*/  HMMA.16816.F32 R16, R52.reuse, R62, R16 ;  /* 0x0000003e3410723c */ /* 0x040fe20000001810 */
[----:B------:R-:W2:Y:S07]  /*13780*/  LDSM.16.MT88.4 R60, [R100+0x6800] ;  /* 0x00680000643c783b */ /* 0x000eae0000004200 */
[C---:B---3--:R-:W-:Y:S08]  /*13790*/  HMMA.16816.F32 R20, R52.reuse, R64, R20 ;  /* 0x000000403414723c */ /* 0x048ff00000001814 */
[C---:B------:R-:W-:Y:S01]  /*137a0*/  HMMA.16816.F32 R24, R52.reuse, R66, R24 ;  /* 0x000000423418723c */ /* 0x040fe20000001818 */
[----:B------:R-:W3:Y:S07]  /*137b0*/  LDSM.16.MT88.4 R64, [R101+0x800] ;  /* 0x000800006540783b */ /* 0x000eee0000004200 */
[C---:B------:R-:W-:Y:S03]  /*137c0*/  HMMA.16816.F32 R28, R52.reuse, R68, R28 ;  /* 0x00000044341c723c */ /* 0x040fe6000000181c */
[-CC-:B------:R-:W-:Y:S02]  /*137d0*/  FFMA.FTZ R68, R127, R87.reuse, -R110.reuse ;  /* 0x000000577f447223 */ /* 0x180fe4000001086e */
[----:B------:R4:W5:Y:S03]  /*137e0*/  MUFU.EX2 R127, R160 ;  /* 0x000000a0007f7308 */ /* 0x0009660000000800 */
[C---:B------:R-:W-:Y:S07]  /*137f0*/  HMMA.16816.F32 R32, R52.reuse, R70, R32 ;  /* 0x000000463420723c */ /* 0x040fee0000001820 */
[----:B------:R1:W2:Y:S01]  /*13800*/  MUFU.EX2 R126, R68 ;  /* 0x00000044007e7308 */ /* 0x0002a20000000800 */
[C---:B------:R-:W-:Y:S03]  /*13810*/  HMMA.16816.F32 R36, R52.reuse, R72, R36 ;  /* 0x000000483424723c */ /* 0x040fe60000001824 */
[-C--:B------:R-:W-:Y:S01]  /*13820*/  FFMA.FTZ R73, R123, R87.reuse, -R110 ;  /* 0x000000577b497223 */ /* 0x080fe2000001086e */
[-CC-:B------:R-:W-:Y:S05]  /*13830*/  FFMA.FTZ R72, R122, R87.reuse, -R91.reuse ;  /* 0x000000577a487223 */ /* 0x180fea000001085b */
[----:B------:R2:W-:Y:S01]  /*13840*/  MUFU.EX2 R123, R76 ;  /* 0x0000004c007b7308 */ /* 0x0005e20000000800 */
[-CC-:B----4-:R-:W-:Y:S01]  /*13850*/  FFMA.FTZ R160, R97, R87.reuse, -R91.reuse ;  /* 0x0000005761a07223 */ /* 0x190fe2000001085b */
[----:B-1----:R-:W1:Y:S01]  /*13860*/  LDSM.16.MT88.4 R68, [R100+0x7800] ;  /* 0x007800006444783b */ /* 0x002e620000004200 */
[C---:B------:R-:W-:Y:S07]  /*13870*/  HMMA.16816.F32 R40, R52.reuse, R74, R40 ;  /* 0x0000004a3428723c */ /* 0x040fee0000001828 */
[----:B------:R-:W4:Y:S01]  /*13880*/  MUFU.EX2 R122, R73 ;  /* 0x00000049007a7308 */ /* 0x000f220000000800 */
[----:B------:R-:W-:Y:S01]  /*13890*/  FFMA.FTZ R91, R88, R87, -R91 ;  /* 0x00000057585b7223 */ /* 0x000fe2000001085b */
[----:B-----5:R-:W-:Y:S08]  /*138a0*/  FADD.FTZ R119, R127, R119 ;  /* 0x000000777f777221 */ /* 0x020ff00000010000 */
[----:B------:R-:W5:Y:S01]  /*138b0*/  MUFU.EX2 R121, R72 ;  /* 0x0000004800797308 */ /* 0x000f620000000800 */
[C---:B------:R-:W-:Y:S09]  /*138c0*/  HMMA.16816.F32 R44, R52.reuse, R56, R44 ;  /* 0x00000038342c723c */ /* 0x040ff2000000182c */
[----:B------:R-:W3:Y:S01]  /*138d0*/  MUFU.EX2 R160, R160 ;  /* 0x000000a000a07308 */ /* 0x000ee20000000800 */
[----:B--2---:R-:W2:Y:S09]  /*138e0*/  LDSM.16.MT88.4 R76, [R101+0x1800] ;  /* 0x00180000654c783b */ /* 0x004eb20000004200 */
[----:B------:R-:W-:Y:S01]  /*138f0*/  MUFU.EX2 R163, R91 ;  /* 0x0000005b00a37308 */ /* 0x000fe20000000800 */
[----:B------:R-:W-:Y:S03]  /*13900*/  HMMA.16816.F32 R48, R52, R58, R48 ;  /* 0x0000003a3430723c */ /* 0x000fe60000001830 */
[C---:B------:R-:W-:Y:S01]  /*13910*/  F2FP.F16.F32.PACK_AB R52, R126.reuse, R127 ;  /* 0x0000007f7e34723e */ /* 0x040fe200000000ff */
[----:B------:R-:W2:Y:S01]  /*13920*/  LDSM.16.MT88.4 R56, [R100+0x8800] ;  /* 0x008800006438783b */ /* 0x000ea20000004200 */
[C---:B------:R-:W-:Y:S01]  /*13930*/  F2FP.F16.F32.PACK_AB R53, R125.reuse, R124 ;  /* 0x0000007c7d35723e */ /* 0x040fe200000000ff */
[----:B------:R-:W-:Y:S01]  /*13940*/  FADD.FTZ R126, R126, R119 ;  /* 0x000000777e7e7221 */ /* 0x000fe20000010000 */
[----:B----4-:R-:W-:Y:S01]  /*13950*/  F2FP.F16.F32.PACK_AB R54, R122, R123 ;  /* 0x0000007b7a36723e */ /* 0x010fe200000000ff */
[----:B------:R-:W-:Y:S01]  /*13960*/  FADD.FTZ R125, R125, R120 ;  /* 0x000000787d7d7221 */ /* 0x000fe20000010000 */
[----:B-----5:R-:W-:Y:S01]  /*13970*/  F2FP.F16.F32.PACK_AB R55, R130, R121 ;  /* 0x000000798237723e */ /* 0x020fe200000000ff */
[----:B------:R-:W-:Y:S02]  /*13980*/  FADD.FTZ R126, R123, R126 ;  /* 0x0000007e7b7e7221 */ /* 0x000fe40000010000 */
[----:B------:R-:W-:Y:S02]  /*13990*/  FADD.FTZ R125, R121, R125 ;  /* 0x0000007d797d7221 */ /* 0x000fe40000010000 */
[----:B------:R-:W-:Y:S02]  /*139a0*/  FADD.FTZ R122, R122, R126 ;  /* 0x0000007e7a7a7221 */ /* 0x000fe40000010000 */
[C---:B------:R-:W-:Y:S03]  /*139b0*/  HMMA.16816.F32 R4, R52.reuse, R60, R4 ;  /* 0x0000003c3404723c */ /* 0x040fe60000001804 */
[----:B------:R-:W-:Y:S04]  /*139c0*/  FADD.FTZ R130, R130, R125 ;  /* 0x0000007d82827221 */ /* 0x000fe80000010000 */
[----:B---3--:R-:W-:Y:S01]  /*139d0*/  FADD.FTZ R130, R160, R130 ;  /* 0x00000082a0827221 */ /* 0x008fe20000010000 */
[C---:B------:R-:W-:Y:S01]  /*139e0*/  HMMA.16816.F32 R8, R52.reuse, R62, R8 ;  /* 0x0000003e3408723c */ /* 0x040fe20000001808 */
[----:B------:R-:W3:Y:S07]  /*139f0*/  LDSM.16.MT88.4 R60, [R101+0x2800] ;  /* 0x00280000653c783b */ /* 0x000eee0000004200 */
[C---:B------:R-:W-:Y:S03]  /*13a00*/  HMMA.16816.F32 R12, R52.reuse, R64, R12 ;  /* 0x00000040340c723c */ /* 0x040fe6000000180c */
[-CC-:B------:R-:W-:Y:S01]  /*13a10*/  FFMA.FTZ R64, R112, R87.reuse, -R110.reuse ;  /* 0x0000005770407223 */ /* 0x180fe2000001086e */
[-CC-:B------:R-:W-:Y:S01]  /*13a20*/  FFMA.FTZ R112, R111, R87.reuse, -R110.reuse ;  /* 0x000000576f707223 */ /* 0x180fe2000001086e */
[----:B------:R-:W-:Y:S02]  /*13a30*/  FFMA.FTZ R110, R98, R87, -R110 ;  /* 0x00000057626e7223 */ /* 0x000fe4000001086e */
[----:B------:R-:W-:Y:S01]  /*13a40*/  LDSM.16.MT88.4 R96, [R101+0x1c00] ;  /* 0x001c00006560783b */ /* 0x000fe20000004200 */
[C---:B------:R-:W-:Y:S01]  /*13a50*/  HMMA.16816.F32 R16, R52.reuse, R66, R16 ;  /* 0x000000423410723c */ /* 0x040fe20000001810 */
[----:B------:R-:W4:Y:S10]  /*13a60*/  MUFU.EX2 R111, R64 ;  /* 0x00000040006f7308 */ /* 0x000f340000000800 */
[----:B------:R-:W5:Y:S01]  /*13a70*/  MUFU.EX2 R112, R112 ;  /* 0x0000007000707308 */ /* 0x000f620000000800 */
[C---:B-1----:R-:W-:Y:S09]  /*13a80*/  HMMA.16816.F32 R20, R52.reuse, R68, R20 ;  /* 0x000000443414723c */ /* 0x042ff20000001814 */
[----:B------:R-:W1:Y:S10]  /*13a90*/  MUFU.EX2 R110, R110 ;  /* 0x0000006e006e7308 */ /* 0x000e740000000800 */
[----:B------:R3:W3:Y:S01]  /*13aa0*/  MUFU.EX2 R87, R89 ;  /* 0x0000005900577308 */ /* 0x0006e20000000800 */
[----:B----4-:R-:W-:Y:S01]  /*13ab0*/  FADD.FTZ R122, R111, R122 ;  /* 0x0000007a6f7a7221 */ /* 0x010fe20000010000 */
[C---:B------:R-:W-:Y:S01]  /*13ac0*/  HMMA.16816.F32 R24, R52.reuse, R70, R24 ;  /* 0x000000463418723c */ /* 0x040fe20000001818 */
[----:B------:R-:W-:Y:S02]  /*13ad0*/  LDSM.16.MT88.4 R68, [R101+0xc00] ;  /* 0x000c00006544783b */ /* 0x000fe40000004200 */
[C---:B-----5:R-:W-:Y:S01]  /*13ae0*/  F2FP.F16.F32.PACK_AB R88, R112.reuse, R111 ;  /* 0x0000006f7058723e */ /* 0x060fe200000000ff */
[----:B------:R-:W-:Y:S01]  /*13af0*/  FADD.FTZ R112, R112, R122 ;  /* 0x0000007a70707221 */ /* 0x000fe20000010000 */
[----:B-1----:R-:W-:Y:S03]  /*13b00*/  F2FP.F16.F32.PACK_AB R90, R110, R162 ;  /* 0x000000a26e5a723e */ /* 0x002fe600000000ff */
[C---:B--2---:R-:W-:Y:S03]  /*13b10*/  HMMA.16816.F32 R28, R52.reuse, R76, R28 ;  /* 0x0000004c341c723c */ /* 0x044fe6000000181c */
[C---:B---3--:R-:W-:Y:S01]  /*13b20*/  F2FP.F16.F32.PACK_AB R89, R161.reuse, R160 ;  /* 0x000000a0a159723e */ /* 0x048fe200000000ff */
[----:B------:R-:W-:Y:S01]  /*13b30*/  FADD.FTZ R161, R161, R130 ;  /* 0x00000082a1a17221 */ /* 0x000fe20000010000 */
[----:B------:R-:W-:Y:S01]  /*13b40*/  F2FP.F16.F32.PACK_AB R91, R163, R87 ;  /* 0x00000057a35b723e */ /* 0x000fe200000000ff */
[----:B------:R-:W-:Y:S02]  /*13b50*/  FADD.FTZ R112, R162, R112 ;  /* 0x00000070a2707221 */ /* 0x000fe40000010000 */
[C---:B------:R-:W-:Y:S01]  /*13b60*/  HMMA.16816.F32 R32, R52.reuse, R78, R32 ;  /* 0x0000004e3420723c */ /* 0x040fe20000001820 */
[----:B------:R-:W1:Y:S02]  /*13b70*/  LDSM.16.MT88.4 R76, [R100+0x6c00] ;  /* 0x006c0000644c783b */ /* 0x000e640000004200 */
[----:B------:R-:W-:Y:S01]  /*13b80*/  FADD.FTZ R161, R87, R161 ;  /* 0x000000a157a17221 */ /* 0x000fe20000010000 */
[----:B------:R-:W-:Y:S03]  /*13b90*/  FADD.FTZ R159, R110, R112 ;  /* 0x000000706e9f7221 */ /* 0x000fe60000010000 */
[----:B------:R-:W-:Y:S01]  /*13ba0*/  FADD.FTZ R158, R163, R161 ;  /* 0x000000a1a39e7221 */ /* 0x000fe20000010000 */
[C---:B------:R-:W-:Y:S08]  /*13bb0*/  HMMA.16816.F32 R36, R52.reuse, R56, R36 ;  /* 0x000000383424723c */ /* 0x040ff00000001824 */
[C---:B------:R-:W-:Y:S08]  /*13bc0*/  HMMA.16816.F32 R40, R52.reuse, R58, R40 ;  /* 0x0000003a3428723c */ /* 0x040ff00000001828 */
[C---:B------:R-:W-:Y:S08]  /*13bd0*/  HMMA.16816.F32 R44, R52.reuse, R60, R44 ;  /* 0x0000003c342c723c */ /* 0x040ff0000000182c */
[----:B------:R-:W-:Y:S08]  /*13be0*/  HMMA.16816.F32 R48, R52, R62, R48 ;  /* 0x0000003e3430723c */ /* 0x000ff00000001830 */
[C---:B-1----:R-:W-:Y:S01]  /*13bf0*/  HMMA.16816.F32 R80, R88.reuse, R76, R4 ;  /* 0x0000004c5850723c */ /* 0x042fe20000001804 */
        /* <DEDUP_REMOVED lines=15> */
.L_x_8062:
        /* <DEDUP_REMOVED lines=11> */
.L_x_8081:
[----:B------:R-:W2:Y:S01]  /*13da0*/  S2R R2, SR_CgaCtaId ;  /* 0x0000000000027919 */ /* 0x000ea20000008800 */
[----:B---34-:R-:W-:Y:S01]  /*13db0*/  FADD.FTZ R158, R158, R0 ;  /* 0x000000009e9e7221 */ /* 0x018fe20000010000 */
[----:B------:R-:W3:Y:S01]  /*13dc0*/  MUFU.RCP R6, R7 ;  /* 0x0000000700067308 */ /* 0x000ee20000001000 */
[----:B------:R-:W-:Y:S01]  /*13dd0*/  MOV R0, 0x400 ;  /* 0x0000040000007802 */ /* 0x000fe20000000f00 */
[----:B------:R-:W4:Y:S01]  /*13de0*/  S2R R4, SR_TID.X ;  /* 0x0000000000047919 */ /* 0x000f220000002100 */
[----:B------:R-:W-:Y:S02]  /*13df0*/  FSETP.NE.FTZ.AND P3, PT, R7, RZ, PT ;  /* 0x000000ff0700720b */ /* 0x000fe40003f75000 */
[----:B------:R-:W-:-:S03]  /*13e00*/  FSETP.NE.FTZ.AND P2, PT, R158, RZ, PT ;  /* 0x000000ff9e00720b */ /* 0x000fc60003f55000 */
[----:B------:R-:W1:Y:S01]  /*13e10*/  MUFU.RCP R8, R158 ;  /* 0x0000009e00087308 */ /* 0x000e620000001000 */
[----:B---3--:R-:W-:-:S05]  /*13e20*/  FSEL R6, R6, 1, P3 ;  /* 0x3f80000006067808 */ /* 0x008fca0001800000 */
[C---:B------:R-:W-:Y:S01]  /*13e30*/  FMUL.FTZ R80, R6.reuse, R80 ;  /* 0x0000005006507220 */ /* 0x040fe20000410000 */
[C---:B------:R-:W-:Y:S01]  /*13e40*/  FMUL.FTZ R81, R6.reuse, R81 ;  /* 0x0000005106517220 */ /* 0x040fe20000410000 */
[----:B------:R-:W-:Y:S01]  /*13e50*/  FMUL.FTZ R76, R6, R76 ;  /* 0x0000004c064c7220 */ /* 0x000fe20000410000 */
[----:B-1----:R-:W-:Y:S01]  /*13e60*/  FSEL R8, R8, 1, P2 ;  /* 0x3f80000008087808 */ /* 0x002fe20001000000 */
[C---:B------:R-:W-:Y:S01]  /*13e70*/  FMUL.FTZ R77, R6.reuse, R77 ;  /* 0x0000004d064d7220 */ /* 0x040fe20000410000 */
[C---:B------:R-:W-:Y:S01]  /*13e80*/  FMUL.FTZ R72, R6.reuse, R72 ;  /* 0x0000004806487220 */ /* 0x040fe20000410000 */
[----:B------:R-:W-:Y:S01]  /*13e90*/  FMUL.FTZ R73, R6, R73 ;  /* 0x0000004906497220 */ /* 0x000fe20000410000 */
[----:B--2---:R-:W-:Y:S01]  /*13ea0*/  LEA R0, R2, R0, 0x18 ;  /* 0x0000000002007211 */ /* 0x004fe200078ec0ff */
[C---:B------:R-:W-:Y:S01]  /*13eb0*/  FMUL.FTZ R82, R8.reuse, R82 ;  /* 0x0000005208527220 */ /* 0x040fe20000410000 */
[C---:B------:R-:W-:Y:S01]  /*13ec0*/  FMUL.FTZ R83, R8.reuse, R83 ;  /* 0x0000005308537220 */ /* 0x040fe20000410000 */
[----:B------:R-:W-:Y:S01]  /*13ed0*/  FMUL.FTZ R78, R8, R78 ;  /* 0x0000004e084e7220 */ /* 0x000fe20000410000 */
[----:B----4-:R-:W-:Y:S01]  /*13ee0*/  SHF.L.U32 R2, R4, 0x1, RZ ;  /* 0x0000000104027819 */ /* 0x010fe200000006ff */
[----:B------:R-:W-:Y:S01]  /*13ef0*/  FMUL.FTZ R79, R8, R79 ;  /* 0x0000004f084f7220 */ /* 0x000fe20000410000 */
[----:B------:R-:W-:Y:S01]  /*13f00*/  SHF.L.U32 R9, R4, 0x3, RZ ;  /* 0x0000000304097819 */ /* 0x000fe200000006ff */
[C---:B------:R-:W-:Y:S01]  /*13f10*/  FMUL.FTZ R74, R8.reuse, R74 ;  /* 0x0000004a084a7220 */ /* 0x040fe20000410000 */
[----:B------:R-:W-:Y:S01]  /*13f20*/  LOP3.LUT R2, R129, 0x6, R2, 0xf8, !PT ;  /* 0x0000000681027812 */ /* 0x000fe200078ef802 */
[----:B------:R-:W-:Y:S01]  /*13f30*/  FMUL.FTZ R75, R8, R75 ;  /* 0x0000004b084b7220 */ /* 0x000fe20000410000 */
[----:B------:R-:W-:Y:S01]  /*13f40*/  LOP3.LUT R10, R9, 0xc0, RZ, 0xc0, !PT ;  /* 0x000000c0090a7812 */ /* 0x000fe200078ec0ff */
[----:B------:R-:W-:Y:S01]  /*13f50*/  FMUL.FTZ R68, R6, R68 ;  /* 0x0000004406447220 */ /* 0x000fe20000410000 */
[----:B------:R-:W-:Y:S01]  /*13f60*/  LOP3.LUT R2, R2, 0x20, R9, 0xf8, !PT ;  /* 0x0000002002027812 */ /* 0x000fe200078ef809 */
[----:B------:R-:W-:Y:S01]  /*13f70*/  FMUL.FTZ R69, R6, R69 ;  /* 0x0000004506457220 */ /* 0x000fe20000410000 */
[----:B------:R-:W-:Y:S01]  /*13f80*/  LOP3.LUT R10, R10, 0x18, R4, 0xf8, !PT ;  /* 0x000000180a0a7812 */ /* 0x000fe200078ef804 */
[----:B------:R-:W-:Y:S01]  /*13f90*/  FMUL.FTZ R70, R8, R70 ;  /* 0x0000004608467220 */ /* 0x000fe20000410000 */
[----:B------:R-:W-:Y:S01]  /*13fa0*/  SHF.L.U32 R11, R4, 0x2, RZ ;  /* 0x00000002040b7819 */ /* 0x000fe200000006ff */
[----:B------:R-:W-:Y:S01]  /*13fb0*/  FMUL.FTZ R71, R8, R71 ;  /* 0x0000004708477220 */ /* 0x000fe20000410000 */
[----:B------:R-:W-:Y:S01]  /*13fc0*/  LOP3.LUT R2, R2, R10, RZ, 0xfc, !PT ;  /* 0x0000000a02027212 */ /* 0x000fe200078efcff */
[C---:B------:R-:W-:Y:S01]  /*13fd0*/  FMUL.FTZ R64, R6.reuse, R64 ;  /* 0x0000004006407220 */ /* 0x040fe20000410000 */
[C---:B------:R-:W-:Y:S01]  /*13fe0*/  LOP3.LUT R12, R11.reuse, 0x20, RZ, 0xc0, !PT ;  /* 0x000000200b0c7812 */ /* 0x040fe200078ec0ff */
[----:B------:R-:W-:Y:S01]  /*13ff0*/  FMUL.FTZ R65, R6, R65 ;  /* 0x0000004106417220 */ /* 0x000fe20000410000 */
[----:B------:R-:W-:Y:S01]  /*14000*/  LEA R2, R2, R0, 0x1 ;  /* 0x0000000002027211 */ /* 0x000fe200078e08ff */
[C---:B------:R-:W-:Y:S01]  /*14010*/  FMUL.FTZ R66, R8.reuse, R66 ;  /* 0x0000004208427220 */ /* 0x040fe20000410000 */
[----:B------:R-:W-:Y:S01]  /*14020*/  LOP3.LUT R11, R11, 0x40, RZ, 0xc0, !PT ;  /* 0x000000400b0b7812 */ /* 0x000fe200078ec0ff */
[----:B------:R-:W-:Y:S01]  /*14030*/  FMUL.FTZ R67, R8, R67 ;  /* 0x0000004308437220 */ /* 0x000fe20000410000 */
[----:B------:R-:W-:Y:S01]  /*14040*/  IADD3 R12, PT, PT, R2, -R12, RZ ;  /* 0x8000000c020c7210 */ /* 0x000fe20007ffe0ff */
[C---:B------:R-:W-:Y:S01]  /*14050*/  FMUL.FTZ R60, R6.reuse, R60 ;  /* 0x0000003c063c7220 */ /* 0x040fe20000410000 */
[----:B------:R-:W-:Y:S01]  /*14060*/  FMUL.FTZ R61, R6, R61 ;  /* 0x0000003d063d7220 */ /* 0x000fe20000410000 */
[C---:B------:R-:W-:Y:S01]  /*14070*/  FMUL.FTZ R62, R8.reuse, R62 ;  /* 0x0000003e083e7220 */ /* 0x040fe20000410000 */
[----:B------:R-:W-:Y:S01]  /*14080*/  FMUL.FTZ R63, R8, R63 ;  /* 0x0000003f083f7220 */ /* 0x000fe20000410000 */
[----:B------:R-:W-:Y:S01]  /*14090*/  F2FP.F16.F32.PACK_AB R80, R81, R80 ;  /* 0x000000505150723e */ /* 0x000fe200000000ff */
[C---:B------:R-:W-:Y:S01]  /*140a0*/  FMUL.FTZ R56, R6.reuse, R56 ;  /* 0x0000003806387220 */ /* 0x040fe20000410000 */
[----:B------:R-:W-:Y:S01]  /*140b0*/  F2FP.F16.F32.PACK_AB R82, R83, R82 ;  /* 0x000000525352723e */ /* 0x000fe200000000ff */
        /* <DEDUP_REMOVED lines=70> */
[----:B------:R3:W-:Y:S04]  /*14520*/  STS [R11+0x2230], R8 ;  /* 0x002230080b007388 */ /* 0x0007e80000000800 */
[----:B-1----:R-:W4:Y:S01]  /*14530*/  LD.E.U8 R2, desc[UR4][R84.64+0x1c8] ;  /* 0x0001c80454027980 */ /* 0x002f22000c101100 */
[----:B------:R-:W-:-:S03]  /*14540*/  ISETP.NE.AND P0, PT, R146, -0x1, PT ;  /* 0xffffffff9200780c */ /* 0x000fc60003f05270 */
[----:B--2---:R-:W2:Y:S04]  /*14550*/  LD.E.64 R40, desc[UR4][R84.64+0x88] ;  /* 0x0000880454287980 */ /* 0x004ea8000c101b00 */
[----:B------:R1:W5:Y:S06]  /*14560*/  LD.E.64 R36, desc[UR4][R84.64+0x90] ;  /* 0x0000900454247980 */ /* 0x00036c000c101b00 */
[----:B------:R1:W5:Y:S01]  /*14570*/  @!P0 LD.E.64 R38, desc[UR4][R84.64+0x80] ;  /* 0x0000800454268980 */ /* 0x000362000c101b00 */
[----:B----4-:R-:W-:-:S13]  /*14580*/  ISETP.NE.AND P1, PT, R2, RZ, PT ;  /* 0x000000ff0200720c */ /* 0x010fda0003f25270 */
[----:B---3--:R-:W3:Y:S04]  /*14590*/  @!P1 LD.E R11, desc[UR4][R84.64+0x60] ;  /* 0x00006004540b9980 */ /* 0x008ee8000c101900 */
[----:B------:R-:W4:Y:S01]  /*145a0*/  @!P1 LD.E R6, desc[UR4][R84.64+0xb4] ;  /* 0x0000b40454069980 */ /* 0x000f22000c101900 */
[----:B------:R-:W1:Y:S08]  /*145b0*/  @P3 MUFU.LG2 R7, R7 ;  /* 0x0000000700073308 */ /* 0x000e700000000c00 */
[----:B------:R-:W2:Y:S01]  /*145c0*/  @P2 MUFU.LG2 R158, R158 ;  /* 0x0000009e009e2308 */ /* 0x000ea20000000c00 */
[----:B------:R-:W-:Y:S01]  /*145d0*/  LOP3.LUT R10, R10, 0x18, R9, 0x78, !PT ;  /* 0x000000180a0a7812 */ /* 0x000fe200078e7809 */
[----:B------:R-:W-:Y:S01]  /*145e0*/  BSSY.RECONVERGENT B0, `(.L_x_8071) ;  /* 0x0000013000007945 */ /* 0x000fe20003800200 */
[----:B------:R-:W-:-:S02]  /*145f0*/  MOV R2, 0x7f800000 ;  /* 0x7f80000000027802 */ /* 0x000fc40000000f00 */
[----:B------:R-:W-:Y:S02]  /*14600*/  LOP3.LUT R10, R10, 0x1f20, R9, 0xf8, !PT ;  /* 0x00001f200a0a7812 */ /* 0x000fe400078ef809 */
[----:B------:R-:W-:Y:S01]  /*14610*/  MOV R8, 0x7f800000 ;  /* 0x7f80000000087802 */ /* 0x000fe20000000f00 */
[----:B-1----:R-:W-:Y:S01]  /*14620*/  @P3 FMUL.FTZ R7, R7, 0.69314718246459960938 ;  /* 0x3f31721807073820 */ /* 0x002fe20000410000 */
[----:B--2---:R-:W-:-:S04]  /*14630*/  @P0 IMAD.WIDE.U32 R42, R40, R146, RZ ;  /* 0x00000092282a0225 */ /* 0x004fc800078e00ff */
[----:B-----5:R-:W-:Y:S01]  /*14640*/  @P3 FFMA.FTZ R2, R5, R86, R7 ;  /* 0x0000005605023223 */ /* 0x020fe20000010007 */
[----:B------:R-:W-:-:S04]  /*14650*/  @P2 FMUL.FTZ R158, R158, 0.69314718246459960938 ;  /* 0x3f3172189e9e2820 */ /* 0x000fc80000410000 */
[----:B------:R-:W-:Y:S01]  /*14660*/  @P2 FFMA.FTZ R8, R5, R3, R158 ;  /* 0x0000000305082223 */ /* 0x000fe2000001009e */
[----:B------:R-:W-:Y:S01]  /*14670*/  LEA R5, R10, R0, 0x1 ;  /* 0x000000000a057211 */ /* 0x000fe200078e08ff */
        /* <DEDUP_REMOVED lines=9> */
.L_x_8072:
[----:B------:R-:W-:Y:S05]  /*14710*/  BSYNC.RECONVERGENT B0 ;  /* 0x0000000000007941 */ /* 0x000fea0003800200 */
.L_x_8071:
        /* <DEDUP_REMOVED lines=12> */
[----:B------:R-:W1:Y:S01]  /*147e0*/  LDS.128 R4, [R5+0x2800] ;  /* 0x0028000005047984 */ /* 0x000e620000000c00 */
[----:B------:R-:W-:Y:S04]  /*147f0*/  BSSY.RECONVERGENT B0, `(.L_x_8073) ;  /* 0x000000f000007945 */ /* 0x000fe80003800200 */
[----:B------:R-:W-:Y:S05]  /*14800*/  @P1 BRA `(.L_x_8074) ;  /* 0x0000000000341947 */ /* 0x000fea0003800000 */
[----:B------:R-:W-:Y:S01]  /*14810*/  LOP3.LUT R11, R128, 0x30, RZ, 0xc0, !PT ;  /* 0x00000030800b7812 */ /* 0x000fe200078ec0ff */
        /* <DEDUP_REMOVED lines=12> */
.L_x_8074:
[----:B------:R-:W-:Y:S05]  /*148e0*/  BSYNC.RECONVERGENT B0 ;  /* 0x0000000000007941 */ /* 0x000fea0003800200 */
.L_x_8073:
[----:B-1----:R1:W5:Y:S01]  /*148f0*/  LD.E R84, desc[UR4][R84.64+0xc0] ;  /* 0x0000c00454547980 */ /* 0x002362000c101900 */
[----:B------:R-:W-:Y:S01]  /*14900*/  IMAD.IADD R145, R145, 0x1, -R143 ;  /* 0x0000000191917824 */ /* 0x000fe200078e0a8f */
[----:B------:R-:W-:Y:S01]  /*14910*/  LOP3.LUT R32, R9, 0x18, RZ, 0xc0, !PT ;  /* 0x0000001809207812 */ /* 0x000fe200078ec0ff */
[-C--:B------:R-:W-:Y:S01]  /*14920*/  @!P0 IMAD R2, R39, R142.reuse, RZ ;  /* 0x0000008e27028224 */ /* 0x080fe200078e02ff */
[----:B------:R-:W-:Y:S01]  /*14930*/  IADD3 R9, PT, PT, R10, 0x20, RZ ;  /* 0x000000200a097810 */ /* 0x000fe20007ffe0ff */
[----:B------:R-:W-:Y:S01]  /*14940*/  @!P0 IMAD.WIDE.U32 R38, R38, R142, RZ ;  /* 0x0000008e26268225 */ /* 0x000fe200078e00ff */
[-C--:B------:R-:W-:Y:S01]  /*14950*/  ISETP.GE.AND P3, PT, R10, R145.reuse, PT ;  /* 0x000000910a00720c */ /* 0x080fe20003f66270 */
[----:B------:R-:W-:Y:S01]  /*14960*/  BSSY.RECONVERGENT B0, `(.L_x_8075) ;  /* 0x000001d000007945 */ /* 0x000fe20003800200 */
[----:B------:R-:W-:Y:S01]  /*14970*/  ISETP.GE.AND P1, PT, R9, R145, PT ;  /* 0x000000910900720c */ /* 0x000fe20003f26270 */
[----:B------:R-:W-:Y:S01]  /*14980*/  IMAD.MOV.U32 R33, RZ, RZ, RZ ;  /* 0x000000ffff217224 */ /* 0x000fe200078e00ff */
[----:B------:R-:W-:Y:S01]  /*14990*/  @!P0 MOV R3, R38 ;  /* 0x0000002600038202 */ /* 0x000fe20000000f00 */
[----:B------:R-:W-:Y:S01]  /*149a0*/  IMAD R8, R37, R141, RZ ;  /* 0x0000008d25087224 */ /* 0x000fe200078e02ff */
[----:B------:R-:W-:Y:S01]  /*149b0*/  @P0 MOV R3, R42 ;  /* 0x0000002a00030202 */ /* 0x000fe20000000f00 */
[----:B------:R-:W-:-:S04]  /*149c0*/  IMAD.WIDE.U32 R34, R143, R40, R32 ;  /* 0x000000288f227225 */ /* 0x000fc800078e0020 */
[----:B------:R-:W-:-:S04]  /*149d0*/  IMAD.WIDE.U32 R36, R36, R141, RZ ;  /* 0x0000008d24247225 */ /* 0x000fc800078e00ff */
[----:B------:R-:W-:Y:S02]  /*149e0*/  IMAD R143, R41, R143, RZ ;  /* 0x0000008f298f7224 */ /* 0x000fe400078e02ff */
[----:B------:R-:W-:Y:S02]  /*149f0*/  @!P0 IMAD.IADD R2, R39, 0x1, R2 ;  /* 0x0000000127028824 */ /* 0x000fe400078e0202 */
[----:B------:R-:W-:Y:S01]  /*14a00*/  @P0 IMAD.IADD R2, R43, 0x1, R0 ;  /* 0x000000012b020824 */ /* 0x000fe200078e0200 */
[----:B------:R-:W-:Y:S01]  /*14a10*/  IADD3 R143, PT, PT, R35, R143, RZ ;  /* 0x0000008f238f7210 */ /* 0x000fe20007ffe0ff */
[----:B------:R-:W-:Y:S01]  /*14a20*/  IMAD.IADD R8, R37, 0x1, R8 ;  /* 0x0000000125087824 */ /* 0x000fe200078e0208 */
[----:B------:R-:W-:Y:S02]  /*14a30*/  IADD3 R34, P2, P0, R36, R34, R3 ;  /* 0x0000002224227210 */ /* 0x000fe4000785e003 */
[----:B------:R-:W-:Y:S02]  /*14a40*/  LOP3.LUT R0, R32, 0x40, RZ, 0xfc, !PT ;  /* 0x0000004020007812 */ /* 0x000fe400078efcff */
[----:B------:R-:W-:-:S02]  /*14a50*/  IADD3.X R35, PT, PT, R8, R143, R2, P2, P0 ;  /* 0x0000008f08237210 */ /* 0x000fc400017e0402 */
        /* <DEDUP_REMOVED lines=13> */
.L_x_8076:
[----:B------:R-:W-:Y:S05]  /*14b30*/  BSYNC.RECONVERGENT B0 ;  /* 0x0000000000007941 */ /* 0x000fea0003800200 */
.L_x_8075:
[----:B------:R-:W-:Y:S02]  /*14b40*/  MOV R8, R140 ;  /* 0x0000008c00087202 */ /* 0x000fe40000000f00 */
[----:B------:R-:W-:-:S04]  /*14b50*/  MOV R9, 0x0 ;  /* 0x0000000000097802 */ /* 0x000fc80000000f00 */
[----:B-12345:R-:W-:Y:S05]  /*14b60*/  @P1 RET.REL.NODEC R8 `(_ZN5flash24flash_fwd_splitkv_kernelI23Flash_fwd_kernel_traitsILi96ELi64ELi64ELi4ELb0ELb0EN7cutlass6half_tE19Flash_kernel_traitsILi96ELi64ELi64ELi4ES3_EELb0ELb1ELb0ELb0ELb0ELb0ELb0ELb1EEEvNS_16Flash_fwd_paramsE) ;  /* 0xfffffeb408241950 */ /* 0x03efea0003c3ffff */
[----:B------:R-:W-:Y:S01]  /*14b70*/  IADD3 R10, P0, PT, R10, 0x20, RZ ;  /* 0x000000200a0a7810 */ /* 0x000fe20007f1e0ff */
[----:B------:R-:W-:Y:S01]  /*14b80*/  IMAD.MOV.U32 R8, RZ, RZ, R34 ;  /* 0x000000ffff087224 */ /* 0x000fe200078e0022 */
[----:B------:R-:W-:Y:S02]  /*14b90*/  MOV R9, R35 ;  /* 0x0000002300097202 */ /* 0x000fe40000000f00 */
[-C--:B------:R-:W-:Y:S01]  /*14ba0*/  ISETP.GE.AND P2, PT, R32, R84.reuse, PT ;  /* 0x000000542000720c */ /* 0x080fe20003f46270 */
[----:B------:R-:W-:Y:S01]  /*14bb0*/  IMAD.X R3, RZ, RZ, RZ, P0 ;  /* 0x000000ffff037224 */ /* 0x000fe200000e06ff */
[----:B------:R-:W-:Y:S01]  /*14bc0*/  ISETP.GE.AND P1, PT, R2, R84, PT ;  /* 0x000000540200720c */ /* 0x000fe20003f26270 */
[----:B------:R-:W-:Y:S01]  /*14bd0*/  IMAD.WIDE.U32 R8, R40, R10, R8 ;  /* 0x0000000a28087225 */ /* 0x000fe200078e0008 */
[----:B------:R-:W-:-:S03]  /*14be0*/  ISETP.GE.AND P0, PT, R0, R84, PT ;  /* 0x000000540000720c */ /* 0x000fc60003f06270 */
[----:B------:R-:W-:Y:S01]  /*14bf0*/  IMAD R3, R3, R40, RZ ;  /* 0x0000002803037224 */ /* 0x000fe200078e02ff */
[----:B------:R-:W-:-:S03]  /*14c00*/  LEA R2, P3, R8, R44, 0x1 ;  /* 0x0000002c08027211 */ /* 0x000fc600078608ff */
[----:B------:R-:W-:-:S04]  /*14c10*/  IMAD R3, R41, R10, R3 ;  /* 0x0000000a29037224 */ /* 0x000fc800078e0203 */
[----:B------:R-:W-:Y:S02]  /*14c20*/  IMAD.IADD R3, R9, 0x1, R3 ;  /* 0x0000000109037824 */ /* 0x000fe400078e0203 */
[----:B------:R-:W-:-:S03]  /*14c30*/  IMAD.MOV.U32 R9, RZ, RZ, 0x0 ;  /* 0x00000000ff097424 */ /* 0x000fc600078e00ff */
[----:B------:R-:W-:Y:S02]  /*14c40*/  LEA.HI.X R3, R8, R45, R3, 0x1, P3 ;  /* 0x0000002d08037211 */ /* 0x000fe400018f0c03 */
[----:B------:R-:W-:-:S03]  /*14c50*/  MOV R8, R140 ;  /* 0x0000008c00087202 */ /* 0x000fc60000000f00 */
[----:B------:R-:W-:Y:S04]  /*14c60*/  @!P2 ST.E.128 desc[UR4][R2.64], R24 ;  /* 0x000000180200a985 */ /* 0x000fe8000c101d04 */
[----:B------:R1:W-:Y:S02]  /*14c70*/  @!P1 ST.E.128 desc[UR4][R2.64+0x40], R16 ;  /* 0x0000401002009985 */ /* 0x0003e4000c101d04 */
[----:B-1----:R-:W-:Y:S05]  /*14c80*/  @P0 RET.REL.NODEC R8 `(_ZN5flash24flash_fwd_splitkv_kernelI23Flash_fwd_kernel_traitsILi96ELi64ELi64ELi4ELb0ELb0EN7cutlass6half_tE19Flash_kernel_traitsILi96ELi64ELi64ELi4ES3_EELb0ELb1ELb0ELb0ELb0ELb0ELb0ELb1EEEvNS_16Flash_fwd_paramsE) ;  /* 0xfffffeb008dc0950 */ /* 0x002fea0003c3ffff */
[----:B------:R-:W-:Y:S01]  /*14c90*/  MOV R141, 0x0 ;  /* 0x00000000008d7802 */ /* 0x000fe20000000f00 */
[----:B------:R1:W-:Y:S03]  /*14ca0*/  ST.E.128 desc[UR4][R2.64+0x80], R4 ;  /* 0x0000800402007985 */ /* 0x0003e6000c101d04 */
[----:B-1----:R-:W-:Y:S05]  /*14cb0*/  RET.REL.NODEC R140 `(_ZN5flash24flash_fwd_splitkv_kernelI23Flash_fwd_kernel_traitsILi96ELi64ELi64ELi4ELb0ELb0EN7cutlass6half_tE19Flash_kernel_traitsILi96ELi64ELi64ELi4ES3_EELb0ELb1ELb0ELb0ELb0ELb0ELb0ELb1EEEvNS_16Flash_fwd_paramsE) ;  /* 0xfffffeb08cd07950 */ /* 0x002fea0003c3ffff */
.L_x_8070:
[----:B------:R-:W-:Y:S01]  /*14cc0*/  MOV R0, 0x1f ;  /* 0x0000001f00007802 */ /* 0x000fe20000000f00 */
[----:B------:R-:W-:Y:S01]  /*14cd0*/  IMAD.MOV.U32 R2, RZ, RZ, 0x2 ;  /* 0x00000002ff027424 */ /* 0x000fe200078e00ff */
[----:B------:R-:W-:Y:S01]  /*14ce0*/  MOV R6, R159 ;  /* 0x0000009f00067202 */ /* 0x000fe20000000f00 */
[----:B------:R-:W-:-:S07]  /*14cf0*/  IMAD.MOV.U32 R4, RZ, RZ, -0x1 ;  /* 0xffffffffff047424 */ /* 0x000fce00078e00ff */
[----:B-1---5:R-:W-:Y:S05]  /*14d00*/  WARPSYNC.COLLECTIVE R4, `(.L_x_8077) ;  /* 0x0000000004087348 */ /* 0x022fea0003c00000 */
[----:B------:R2:W3:Y:S02]  /*14d10*/  SHFL.BFLY P0, R0, R6, R2, R0 ;  /* 0x0c00000206007389 */ /* 0x0004e40000000000 */
[----:B-123-5:R-:W-:Y:S05]  /*14d20*/  ENDCOLLECTIVE ;  /* 0x000000000000791b */ /* 0x02efea0003800000 */
.L_x_8077:
        /* <DEDUP_REMOVED lines=8> */
.L_x_8078:
        /* <DEDUP_REMOVED lines=8> */
.L_x_8079:
[----:B------:R-:W-:Y:S01]  /*14e30*/  FADD.FTZ R158, R0, R158 ;  /* 0x0000009e009e7221 */ /* 0x000fe20000010000 */
[----:B------:R-:W-:Y:S02]  /*14e40*/  MOV R0, 0x1f ;  /* 0x0000001f00007802 */ /* 0x000fe40000000f00 */
[----:B------:R-:W-:Y:S01]  /*14e50*/  MOV R2, 0x1 ;  /* 0x0000000100027802 */ /* 0x000fe20000000f00 */
[----:B------:R-:W-:-:S07]  /*14e60*/  IMAD.MOV.U32 R6, RZ, RZ, R158 ;  /* 0x000000ffff067224 */ /* 0x000fce00078e009e */
[----:B------:R-:W-:Y:S05]  /*14e70*/  WARPSYNC.COLLECTIVE R4, `(.L_x_8080) ;  /* 0x0000000004087348 */ /* 0x000fea0003c00000 */
[----:B------:R1:W2:Y:S02]  /*14e80*/  SHFL.BFLY P0, R0, R6, R2, R0 ;  /* 0x0c00000206007389 */ /* 0x0002a40000000000 */
[----:B-12---:R-:W-:Y:S05]  /*14e90*/  ENDCOLLECTIVE ;  /* 0x000000000000791b */ /* 0x006fea0003800000 */
.L_x_8080:
[----:B------:R-:W-:Y:S05]  /*14ea0*/  BRA `(.L_x_8081) ;  /* 0xffffffec00bc7947 */ /* 0x000fea000383ffff */
.L_x_8082:
        /* <DEDUP_REMOVED lines=13> */
.L_x_11704:


//--------------------- .text._ZN5flash24flash_fwd_splitkv_kernelI23Flash_fwd_kernel_traitsILi96ELi64ELi64ELi4ELb0ELb0EN7cutlass6half_tE19Flash_kernel_traitsILi96ELi64ELi64ELi4ES3_EELb0ELb1ELb0ELb0ELb0ELb1ELb0ELb1EEEvNS_16Flash_fwd_paramsE --------------------------
	.section	.text._ZN5flash24flash_fwd_splitkv_kernelI23Flash_fwd_kernel_traitsILi96ELi64ELi64ELi4ELb0ELb0EN7cutlass6half_tE19Flash_kernel_traitsILi96ELi64ELi64ELi4ES3_EELb0ELb1ELb0ELb0ELb0ELb1ELb0ELb1EEEvNS_16Flash_fwd_paramsE,"ax",@progbits
	.align	128
        .global         _ZN5flash24flash_fwd_splitkv_kernelI23Flash_fwd_kernel_traitsILi96ELi64ELi64ELi4ELb0ELb0EN7cutlass6half_tE19Flash_kernel_traitsILi96ELi64ELi64ELi4ES3_EELb0ELb1ELb0ELb0ELb0ELb1ELb0ELb1EEEvNS_16Flash_fwd_paramsE
        .type           _ZN5flash24flash_fwd_splitkv_kernelI23Flash_fwd_kernel_traitsILi96ELi64ELi64ELi4ELb0ELb0EN7cutlass6half_tE19Flash_kernel_traitsILi96ELi64ELi64ELi4ES3_EELb0ELb1ELb0ELb0ELb0ELb1ELb0ELb1EEEvNS_16Flash_fwd_paramsE,@function
        .size           _ZN5flash24flash_fwd_splitkv_kernelI23Flash_fwd_kernel_traitsILi96ELi64ELi64ELi4ELb0ELb0EN7cutlass6half_tE19Flash_kernel_traitsILi96ELi64ELi64ELi4ES3_EELb0ELb1ELb0ELb0ELb0ELb1ELb0ELb1EEEvNS_16Flash_fwd_paramsE,(.L_x_11705 - _ZN5flash24flash_fwd_splitkv_kernelI23Flash_fwd_kernel_traitsILi96ELi64ELi64ELi4ELb0ELb0EN7cutlass6half_tE19Flash_kernel_traitsILi96ELi64ELi64ELi4ES3_EELb0ELb1ELb0ELb0ELb0ELb1ELb0ELb1EEEvNS_16Flash_fwd_paramsE)
        .other          _ZN5flash24flash_fwd_splitkv_kernelI23Flash_fwd_kernel_traitsILi96ELi64ELi64ELi4ELb0ELb0EN7cutlass6half_tE19Flash_kernel_traitsILi96ELi64ELi64ELi4ES3_EELb0ELb1ELb0ELb0ELb0ELb1ELb0ELb1EEEvNS_16Flash_fwd_paramsE,@"STO_CUDA_ENTRY STV_DEFAULT"
_ZN5flash24flash_fwd_splitkv_kernelI23Flash_fwd_kernel_traitsILi96ELi64ELi64ELi4ELb0ELb0EN7cutlass6half_tE19Flash_kernel_traitsILi96ELi64ELi64ELi4ES3_EELb0ELb1ELb0ELb0ELb0ELb1ELb0ELb1EEEvNS_16Flash_fwd_paramsE:
.text._ZN5flash24flash_fwd_splitkv_kernelI23Flash_fwd_kernel_traitsILi96ELi64ELi64ELi4ELb0ELb0EN7cutlass6half_tE19Flash_kernel_traitsILi96ELi64ELi64ELi4ES3_EELb0ELb1ELb0ELb0ELb0ELb1ELb0ELb1EEEvNS_16Flash_fwd_paramsE:
[----:B------:R-:W-:Y:S01]  /*0000*/  LDC R1, c[0x0][0x37c] ;  /* 0x0000df00ff017b82 */ /* 0x000fe20000000800 */
[----:B------:R-:W1:Y:S07]  /*0010*/  S2R R147, SR_CTAID.X ;  /* 0x0000000000937919 */ /* 0x000e6e0000002500 */
[----:B------:R-:W2:Y:S01]  /*0020*/  LDC.64 R84, c[0x0][0x348] ;  /* 0x0000d200ff547b82 */ /* 0x000ea20000000a00 */
[----:B------:R-:W-:Y:S01]  /*0030*/  BSSY.RECONVERGENT B4, `(.L_x_8083) ;  /* 0x0000005000047945 */ /* 0x000fe20003800200 */
[----:B------:R-:W-:Y:S01]  /*0040*/  MOV R144, 0x80 ;  /* 0x0000008000907802 */ /* 0x000fe20000000f00 */
[----:B------:R-:W3:Y:S01]  /*0050*/  S2R R146, SR_CTAID.Y ;  /* 0x0000000000927919 */ /* 0x000ee20000002600 */
[----:B------:R-:W4:Y:S05]  /*0060*/  S2R R145, SR_CTAID.Z ;  /* 0x0000000000917919 */ /* 0x000f2a0000002700 */
[----:B-1234-:R-:W-:Y:S05]  /*0070*/  CALL.REL.NOINC `($_ZN5flash24flash_fwd_splitkv_kernelI23Flash_fwd_kernel_traitsILi96ELi64ELi64ELi4ELb0ELb0EN7cutlass6half_tE19Flash_kernel_traitsILi96ELi64ELi64ELi4ES3_EELb0ELb1ELb0ELb0ELb0ELb1ELb0ELb1EEEvNS_16Flash_fwd_paramsE$_ZN5flash30compute_attn_1rowblock_splitkvI23Flash_fwd_kernel_traitsILi96ELi64ELi64ELi4ELb0ELb0EN7cutlass6half_tE19Flash_kernel_traitsILi96ELi64ELi64ELi4ES3_EELb0ELb1ELb0ELb0ELb0ELb1ELb0ELb1ENS_16Flash_fwd_paramsEEEvRKT8_iiiii) ;  /* 0x0000000000087944 */ /* 0x01efea0003c00000 */
[----:B------:R-:W-:Y:S05]  /*0080*/  BSYNC.RECONVERGENT B4 ;  /* 0x0000000000047941 */ /* 0x000fea0003800200 */
.L_x_8083:
[----:B------:R-:W-:Y:S05]  /*0090*/  EXIT ;  /* 0x000000000000794d */ /* 0x000fea0003800000 */
        .type           $_ZN5flash24flash_fwd_splitkv_kernelI23Flash_fwd_kernel_traitsILi96ELi64ELi64ELi4ELb0ELb0EN7cutlass6half_tE19Flash_kernel_traitsILi96ELi64ELi64ELi4ES3_EELb0ELb1ELb0ELb0ELb0ELb1ELb0ELb1EEEvNS_16Flash_fwd_paramsE$_ZN5flash30compute_attn_1rowblock_splitkvI23Flash_fwd_kernel_traitsILi96ELi64ELi64ELi4ELb0ELb0EN7cutlass6half_tE19Flash_kernel_traitsILi96ELi64ELi64ELi4ES3_EELb0ELb1ELb0ELb0ELb0ELb1ELb0ELb1ENS_16Flash_fwd_paramsEEEvRKT8_iiiii,@function
        .size           $_ZN5flash24flash_fwd_splitkv_kernelI23Flash_fwd_kernel_traitsILi96ELi64ELi64ELi4ELb0ELb0EN7cutlass6half_tE19Flash_kernel_traitsILi96ELi64ELi64ELi4ES3_EELb0ELb1ELb0ELb0ELb0ELb1ELb0ELb1EEEvNS_16Flash_fwd_paramsE$_ZN5flash30compute_attn_1rowblock_splitkvI23Flash_fwd_kernel_traitsILi96ELi64ELi64ELi4ELb0ELb0EN7cutlass6half_tE19Flash_kernel_traitsILi96ELi64ELi64ELi4ES3_EELb0ELb1ELb0ELb0ELb0ELb1ELb0ELb1ENS_16Flash_fwd_paramsEEEvRKT8_iiiii,(.L_x_11705 - $_ZN5flash24flash_fwd_splitkv_kernelI23Flash_fwd_kernel_traitsILi96ELi64ELi64ELi4ELb0ELb0EN7cutlass6half_tE19Flash_kernel_traitsILi96ELi64ELi64ELi4ES3_EELb0ELb1ELb0ELb0ELb0ELb1ELb0ELb1EEEvNS_16Flash_fwd_paramsE$_ZN5flash30compute_attn_1rowblock_splitkvI23Flash_fwd_kernel_traitsILi96ELi64ELi64ELi4ELb0ELb0EN7cutlass6half_tE19Flash_kernel_traitsILi96ELi64ELi64ELi4ES3_EELb0ELb1ELb0ELb0ELb0ELb1ELb0ELb1ENS_16Flash_fwd_paramsEEEvRKT8_iiiii)
$_ZN5flash24flash_fwd_splitkv_kernelI23Flash_fwd_kernel_traitsILi96ELi64ELi64ELi4ELb0ELb0EN7cutlass6half_tE19Flash_kernel_traitsILi96ELi64ELi64ELi4ES3_EELb0ELb1ELb0ELb0ELb0ELb1ELb0ELb1EEEvNS_16Flash_fwd_paramsE$_ZN5flash30compute_attn_1rowblock_splitkvI23Flash_fwd_kernel_traitsILi96ELi64ELi64ELi4ELb0ELb0EN7cutlass6half_tE19Flash_kernel_traitsILi96ELi64ELi64ELi4ES3_EELb0ELb1ELb0ELb0ELb0ELb1ELb0ELb1ENS_16Flash_fwd_paramsEEEvRKT8_iiiii:
        /* <DEDUP_REMOVED lines=38> */
.L_x_8085:
[----:B------:R-:W-:Y:S05]  /*0300*/  BSYNC.RECONVERGENT B0 ;  /* 0x0000000000007941 */ /* 0x000fea0003800200 */
.L_x_8084:
[----:B------:R-:W-:Y:S04]  /*0310*/  BSSY.RECONVERGENT B0, `(.L_x_8086) ;  /* 0x0000007000007945 */ /* 0x000fe80003800200 */
[----:B------:R-:W-:Y:S05]  /*0320*/  @!P3 BRA `(.L_x_8087) ;  /* 0x000000000014b947 */ /* 0x000fea0003800000 */
[----:B------:R-:W3:Y:S02]  /*0330*/  LD.E.U8 R0, desc[UR4][R84.64+0x1b2] ;  /* 0x0001b20454007980 */ /* 0x000ee4000c101100 */
[----:B---3--:R-:W-:-:S13]  /*0340*/  ISETP.NE.AND P1, PT, R0, RZ, PT ;  /* 0x000000ff0000720c */ /* 0x008fda0003f25270 */
[----:B------:R-:W3:Y:S02]  /*0350*/  @P1 LD.E R0, desc[UR4][R6.64+0x4] ;  /* 0x0000040406001980 */ /* 0x000ee4000c101900 */
[----:B---3-5:R-:W-:-:S06]  /*0360*/  @P1 IADD3 R69, PT, PT, R0, -R15, RZ ;  /* 0x8000000f00451210 */ /* 0x028fcc0007ffe0ff */
[----:B------:R3:W5:Y:S02]  /*0370*/  @!P1 LD.E R69, desc[UR4][R6.64] ;  /* 0x0000000406459980 */ /* 0x000764000c101900 */
.L_x_8087:
[----:B------:R-:W-:Y:S05]  /*0380*/  BSYNC.RECONVERGENT B0 ;  /* 0x0000000000007941 */ /* 0x000fea0003800200 */
.L_x_8086:
[----:B------:R-:W-:Y:S01]  /*0390*/  BSSY.RECONVERGENT B1, `(.L_x_8088) ;  /* 0x0000012000017945 */ /* 0x000fe20003800200 */
[----:B-----5:R-:W-:Y:S02]  /*03a0*/  @P5 IADD3 R148, PT, PT, -R150, R3, RZ ;  /* 0x0000000396945210 */ /* 0x020fe40007ffe1ff */
[----:B------:R-:W-:Y:S01]  /*03b0*/  IADD3 R69, PT, PT, R69, -R14, RZ ;  /* 0x8000000e45457210 */ /* 0x000fe20007ffe0ff */
[----:B------:R-:W-:Y:S06]  /*03c0*/  @!P0 BRA `(.L_x_8089) ;  /* 0x0000000000148947 */ /* 0x000fec0003800000 */
[----:B------:R-:W-:-:S05]  /*03d0*/  IADD3 R2, P0, PT, R4, R80, RZ ;  /* 0x0000005004027210 */ /* 0x000fca0007f1e0ff */
[----:B------:R-:W-:-:S05]  /*03e0*/  IMAD.X R3, R5, 0x1, R78, P0 ;  /* 0x0000000105037824 */ /* 0x000fca00000e064e */
[----:B------:R-:W4:Y:S02]  /*03f0*/  LD.E R61, desc[UR4][R2.64] ;  /* 0x00000004023d7980 */ /* 0x000f24000c101900 */
[----:B----4-:R-:W-:Y:S01]  /*0400*/  IADD3 R61, PT, PT, R61, -R14, RZ ;  /* 0x8000000e3d3d7210 */ /* 0x010fe20007ffe0ff */
[----:B------:R-:W-:Y:S05]  /*0410*/  BRA `(.L_x_8090) ;  /* 0x0000000000247947 */ /* 0x000fea0003800000 */
.L_x_8089:
[----:B------:R-:W4:Y:S01]  /*0420*/  LD.E.64 R2, desc[UR4][R84.64+0x108] ;  /* 0x0001080454027980 */ /* 0x000f22000c101b00 */
[----:B------:R-:W-:Y:S01]  /*0430*/  BSSY.RECONVERGENT B0, `(.L_x_8091) ;  /* 0x0000006000007945 */ /* 0x000fe20003800200 */
[----:B------:R-:W-:Y:S01]  /*0440*/  IMAD.MOV.U32 R0, RZ, RZ, RZ ;  /* 0x000000ffff007224 */ /* 0x000fe200078e00ff */
[----:B----4-:R-:W-:-:S04]  /*0450*/  ISETP.NE.U32.AND P0, PT, R2, RZ, PT ;  /* 0x000000ff0200720c */ /* 0x010fc80003f05070 */
[----:B------:R-:W-:-:S13]  /*0460*/  ISETP.NE.AND.EX P0, PT, R3, RZ, PT, P0 ;  /* 0x000000ff0300720c */ /* 0x000fda0003f05300 */
[----:B------:R-:W-:Y:S05]  /*0470*/  @!P0 BRA `(.L_x_8092) ;  /* 0x0000000000048947 */ /* 0x000fea0003800000 */
[----:B------:R4:W5:Y:S02]  /*0480*/  LD.E R0, desc[UR4][R84.64+0xbc] ;  /* 0x0000bc0454007980 */ /* 0x000964000c101900 */
.L_x_8092:
[----:B------:R-:W-:Y:S05]  /*0490*/  BSYNC.RECONVERGENT B0 ;  /* 0x0000000000007941 */ /* 0x000fea0003800200 */
.L_x_8091:
[----:B-----5:R-:W-:Y:S02]  /*04a0*/  IADD3 R61, PT, PT, R69, R0, RZ ;  /* 0x00000000453d7210 */ /* 0x020fe40007ffe0ff */
.L_x_8090:
[----:B------:R-:W-:Y:S05]  /*04b0*/  BSYNC.RECONVERGENT B1 ;  /* 0x0000000000017941 */ /* 0x000fea0003800200 */
.L_x_8088:
[----:B------:R-:W-:Y:S01]  /*04c0*/  IMAD.SHL.U32 R95, R147, 0x40, RZ ;  /* 0x00000040935f7824 */ /* 0x000fe200078e00ff */
[----:B------:R-:W-:Y:S01]  /*04d0*/  MOV R2, R144 ;  /* 0x0000009000027202 */ /* 0x000fe20000000f00 */
[----:B------:R-:W-:-:S03]  /*04e0*/  IMAD.MOV.U32 R3, RZ, RZ, 0x0 ;  /* 0x00000000ff037424 */ /* 0x000fc600078e00ff */
[----:B------:R-:W-:-:S13]  /*04f0*/  ISETP.GT.AND P0, PT, R148, R95, PT ;  /* 0x0000005f9400720c */ /* 0x000fda0003f04270 */
[----:B-1234-:R-:W-:Y:S05]  /*0500*/  @!P0 RET.REL.NODEC R2 `(_ZN5flash24flash_fwd_splitkv_kernelI23Flash_fwd_kernel_traitsILi96ELi64ELi64ELi4ELb0ELb0EN7cutlass6half_tE19Flash_kernel_traitsILi96ELi64ELi64ELi4ES3_EELb0ELb1ELb0ELb0ELb0ELb1ELb0ELb1EEEvNS_16Flash_fwd_paramsE) ;  /* 0xfffffff802bc8950 */ /* 0x01efea0003c3ffff */
        /* <DEDUP_REMOVED lines=85> */
.L_x_8095:
[----:B------:R-:W-:Y:S05]  /*0a60*/  BSYNC.RECONVERGENT B0 ;  /* 0x0000000000007941 */ /* 0x000fea0003800200 */
.L_x_8094:
        /* <DEDUP_REMOVED lines=18> */
.L_x_8097:
[----:B------:R-:W-:Y:S05]  /*0b90*/  BSYNC.RECONVERGENT B0 ;  /* 0x0000000000007941 */ /* 0x000fea0003800200 */
.L_x_8096:
[----:B------:R-:W-:Y:S01]  /*0ba0*/  MOV R145, 0x0 ;  /* 0x0000000000917802 */ /* 0x000fe20000000f00 */
[----:B------:R1:W-:Y:S03]  /*0bb0*/  @!P6 ST.E desc[UR4][R6.64], R5 ;  /* 0x000000050600e985 */ /* 0x0003e6000c101904 */
[----:B-12--5:R-:W-:Y:S05]  /*0bc0*/  @P5 RET.REL.NODEC R144 `(_ZN5flash24flash_fwd_splitkv_kernelI23Flash_fwd_kernel_traitsILi96ELi64ELi64ELi4ELb0ELb0EN7cutlass6half_tE19Flash_kernel_traitsILi96ELi64ELi64ELi4ES3_EELb0ELb1ELb0ELb0ELb0ELb1ELb0ELb1EEEvNS_16Flash_fwd_paramsE) ;  /* 0xfffffff4900c5950 */ /* 0x026fea0003c3ffff */
[----:B------:R-:W-:Y:S02]  /*0bd0*/  MOV R3, 0x7f800000 ;  /* 0x7f80000000037802 */ /* 0x000fe40000000f00 */
[----:B------:R-:W-:-:S03]  /*0be0*/  MOV R145, 0x0 ;  /* 0x0000000000917802 */ /* 0x000fc60000000f00 */
[----:B------:R1:W-:Y:S02]  /*0bf0*/  ST.E desc[UR4][R6.64+0x80], R3 ;  /* 0x0000800306007985 */ /* 0x0003e4000c101904 */
[----:B-1----:R-:W-:Y:S05]  /*0c00*/  RET.REL.NODEC R144 `(_ZN5flash24flash_fwd_splitkv_kernelI23Flash_fwd_kernel_traitsILi96ELi64ELi64ELi4ELb0ELb0EN7cutlass6half_tE19Flash_kernel_traitsILi96ELi64ELi64ELi4ES3_EELb0ELb1ELb0ELb0ELb0ELb1ELb0ELb1EEEvNS_16Flash_fwd_paramsE) ;  /* 0xfffffff090fc7950 */ /* 0x002fea0003c3ffff */
.L_x_8093:
        /* <DEDUP_REMOVED lines=25> */
[----:B--2---:R-:W-:-:S06]  /*0da0*/  VIADD R14, R14, 0xffffffe ;  /* 0x0ffffffe0e0e7836 */ /* 0x004fcc0000000000 */
[----:B------:R-:W2:Y:S01]  /*0db0*/  F2I.FTZ.U32.TRUNC.NTZ R15, R14 ;  /* 0x0000000e000f7305 */ /* 0x000ea2000021f000 */
[----:B-1----:R-:W-:Y:S02]  /*0dc0*/  IABS R2, R13 ;  /* 0x0000000d00027213 */ /* 0x002fe40000000000 */
        /* <DEDUP_REMOVED lines=14> */
[-C--:B---3--:R-:W-:Y:S01]  /*0eb0*/  IMAD R2, R11, R146.reuse, RZ ;  /* 0x000000920b027224 */ /* 0x088fe200078e02ff */
[----:B------:R-:W-:Y:S01]  /*0ec0*/  ISETP.NE.AND P2, PT, R13, RZ, PT ;  /* 0x000000ff0d00720c */ /* 0x000fe20003f45270 */
[----:B------:R-:W-:Y:S01]  /*0ed0*/  IMAD.WIDE.U32 R10, R10, R146, RZ ;  /* 0x000000920a0a7225 */ /* 0x000fe200078e00ff */
[----:B------:R-:W2:Y:S04]  /*0ee0*/  LD.E.64 R4, desc[UR4][R18.64+0x38] ;  /* 0x0000380412047980 */ /* 0x000ea8000c101b00 */
[----:B------:R-:W-:-:S02]  /*0ef0*/  IADD3 R153, PT, PT, R11, R2, RZ ;  /* 0x000000020b997210 */ /* 0x000fc40007ffe0ff */
[----:B------:R-:W5:Y:S01]  /*0f00*/  LD.E.64 R2, desc[UR4][R18.64+0x40] ;  /* 0x0000400412027980 */ /* 0x000f62000c101b00 */
        /* <DEDUP_REMOVED lines=54> */
.L_x_8099:
        /* <DEDUP_REMOVED lines=11> */
[----:B------:R-:W-:-:S02]  /*1320*/  IABS R8, R145 ;  /* 0x0000009100087213 */ /* 0x000fc40000000000 */
        /* <DEDUP_REMOVED lines=19> */
[----:B----4-:R-:W-:-:S04]  /*1460*/  @!P2 IMAD R11, R23, R13, RZ ;  /* 0x0000000d170ba224 */ /* 0x010fc800078e02ff */
[----:B------:R-:W-:Y:S01]  /*1470*/  @!P1 IADD3 R8, PT, PT, R8, -R7, RZ ;  /* 0x8000000708089210 */ /* 0x000fe20007ffe0ff */
[----:B------:R-:W-:Y:S01]  /*1480*/  @!P2 IMAD.IADD R25, R25, 0x1, R6 ;  /* 0x000000011919a824 */ /* 0x000fe200078e0206 */
[----:B------:R-:W-:Y:S02]  /*1490*/  @P2 IADD3 R6, PT, PT, R14, R15, RZ ;  /* 0x0000000f0e062210 */ /* 0x000fe40007ffe0ff */
[----:B------:R-:W-:Y:S02]  /*14a0*/  ISETP.GE.U32.AND P3, PT, R8, R7, PT ;  /* 0x000000070800720c */ /* 0x000fe40003f66070 */
[----:B------:R-:W-:Y:S01]  /*14b0*/  LOP3.LUT R8, R145, R0, RZ, 0x3c, !PT ;  /* 0x0000000091087212 */ /* 0x000fe200078e3cff */
[----:B------:R-:W-:Y:S01]  /*14c0*/  @!P2 IMAD R11, R22, R10, R11 ;  /* 0x0000000a160ba224 */ /* 0x000fe200078e020b */
[----:B------:R-:W-:Y:S01]  /*14d0*/  @!P1 IADD3 R12, PT, PT, R12, 0x1, RZ ;  /* 0x000000010c0c9810 */ /* 0x000fe20007ffe0ff */
[----:B------:R-:W-:Y:S01]  /*14e0*/  @!P2 IMAD.WIDE.U32 R24, R22, R13, R24 ;  /* 0x0000000d1618a225 */ /* 0x000fe200078e0018 */
[----:B------:R-:W-:-:S02]  /*14f0*/  ISETP.GE.AND P0, PT, R8, RZ, PT ;  /* 0x000000ff0800720c */ /* 0x000fc40003f06270 */
[----:B------:R-:W-:Y:S01]  /*1500*/  ISETP.NE.AND P1, PT, R0, RZ, PT ;  /* 0x000000ff0000720c */ /* 0x000fe20003f25270 */
[-C--:B------:R-:W-:Y:S02]  /*1510*/  @P2 IMAD R7, R5, R6.reuse, RZ ;  /* 0x0000000605072224 */ /* 0x080fe400078e02ff */
[----:B------:R-:W-:Y:S01]  /*1520*/  @P2 IMAD.WIDE.U32 R22, R4, R6, RZ ;  /* 0x0000000604162225 */ /* 0x000fe200078e00ff */
[----:B------:R-:W-:Y:S02]  /*1530*/  @!P2 MOV R10, R24 ;  /* 0x00000018000aa202 */ /* 0x000fe40000000f00 */
[----:B------:R-:W-:Y:S01]  /*1540*/  LEA R6, R88, 0xffffffc0, 0x6 ;  /* 0xffffffc058067811 */ /* 0x000fe200078e30ff */
[----:B------:R-:W-:Y:S01]  /*1550*/  @!P2 IMAD.IADD R11, R25, 0x1, R11 ;  /* 0x00000001190ba824 */ /* 0x000fe200078e020b */
[----:B------:R-:W-:Y:S01]  /*1560*/  @P2 IADD3 R11, PT, PT, R23, R7, RZ ;  /* 0x00000007170b2210 */ /* 0x000fe20007ffe0ff */
[----:B------:R-:W-:Y:S01]  /*1570*/  @P2 IMAD.MOV.U32 R10, RZ, RZ, R22 ;  /* 0x000000ffff0a2224 */ /* 0x000fe200078e0016 */
[----:B------:R-:W-:Y:S01]  /*1580*/  @!P2 SHF.R.S32.HI R7, RZ, 0x1f, R14 ;  /* 0x0000001fff07a819 */ /* 0x000fe2000001140e */
[----:B------:R-:W-:Y:S01]  /*1590*/  @!P2 IMAD R8, R3, R14, RZ ;  /* 0x0000000e0308a224 */ /* 0x000fe200078e02ff */
        /* <DEDUP_REMOVED lines=12> */
[----:B------:R-:W-:Y:S01]  /*1660*/  SHF.R.S32.HI R10, RZ, 0x1f, R12 ;  /* 0x0000001fff0a7819 */ /* 0x000fe2000001140c */
[----:B------:R-:W-:Y:S01]  /*1670*/  IMAD R9, R17, R12, RZ ;  /* 0x0000000c11097224 */ /* 0x000fe200078e02ff */
[----:B------:R-:W-:Y:S01]  /*1680*/  @P2 IADD3 R14, PT, PT, R14, R15, RZ ;  /* 0x0000000f0e0e2210 */ /* 0x000fe20007ffe0ff */
        /* <DEDUP_REMOVED lines=12> */
[----:B------:R-:W-:Y:S02]  /*1750*/  MOV R13, RZ ;  /* 0x000000ff000d7202 */ /* 0x000fe40000000f00 */
.L_x_8100:
[----:B------:R-:W-:Y:S05]  /*1760*/  BSYNC.RECONVERGENT B0 ;  /* 0x0000000000007941 */ /* 0x000fea0003800200 */
.L_x_8098:
        /* <DEDUP_REMOVED lines=30> */
[----:B-----5:R-:W-:Y:S01]  /*1950*/  IMAD R22, R13, R2, RZ ;  /* 0x000000020d167224 */ /* 0x020fe200078e02ff */
[----:B------:R-:W-:Y:S01]  /*1960*/  LOP3.LUT R21, R145, R0, RZ, 0x3c, !PT ;  /* 0x0000000091157212 */ /* 0x000fe200078e3cff */
[----:B------:R-:W-:Y:S02]  /*1970*/  @!P2 VIADD R20, R20, 0x1 ;  /* 0x000000011414a836 */ /* 0x000fe40000000000 */
[----:B------:R-:W-:Y:S01]  /*1980*/  IMAD.X R25, RZ, RZ, R15, P1 ;  /* 0x000000ffff197224 */ /* 0x000fe200008e060f */
[----:B------:R-:W-:Y:S01]  /*1990*/  ISETP.GE.AND P1, PT, R21, RZ, PT ;  /* 0x000000ff1500720c */ /* 0x000fe20003f26270 */
[C---:B------:R-:W-:Y:S02]  /*19a0*/  IMAD R22, R6.reuse, R3, R22 ;  /* 0x0000000306167224 */ /* 0x040fe400078e0216 */
[----:B------:R-:W-:-:S02]  /*19b0*/  IMAD.WIDE.U32 R24, R6, R2, R24 ;  /* 0x0000000206187225 */ /* 0x000fc400078e0018 */
[----:B------:R-:W-:Y:S01]  /*19c0*/  @P3 IADD3 R20, PT, PT, R20, 0x1, RZ ;  /* 0x0000000114143810 */ /* 0x000fe20007ffe0ff */
[----:B------:R-:W1:Y:S01]  /*19d0*/  S2R R55, SR_CgaCtaId ;  /* 0x0000000000377919 */ /* 0x000e620000008800 */
[----:B------:R-:W-:-:S03]  /*19e0*/  ISETP.NE.AND P2, PT, R0, RZ, PT ;  /* 0x000000ff0000720c */ /* 0x000fc60003f45270 */
[----:B------:R-:W-:-:S05]  /*19f0*/  IMAD.MOV.U32 R6, RZ, RZ, R20 ;  /* 0x000000ffff067224 */ /* 0x000fca00078e0014 */
[----:B------:R-:W-:Y:S01]  /*1a00*/  @!P1 IADD3 R6, PT, PT, -R6, RZ, RZ ;  /* 0x000000ff06069210 */ /* 0x000fe20007ffe1ff */
[----:B------:R-:W-:Y:S01]  /*1a10*/  IMAD.MOV.U32 R97, RZ, RZ, RZ ;  /* 0x000000ffff617224 */ /* 0x000fe200078e00ff */
[----:B------:R-:W-:-:S03]  /*1a20*/  SHF.R.U32.HI R96, RZ, 0x2, R62 ;  /* 0x00000002ff607819 */ /* 0x000fc6000001163e */
[----:B------:R-:W-:-:S04]  /*1a30*/  @!P2 LOP3.LUT R6, RZ, R0, RZ, 0x33, !PT ;  /* 0x00000000ff06a212 */ /* 0x000fc800078e33ff */
[----:B------:R-:W-:Y:S01]  /*1a40*/  SHF.R.S32.HI R0, RZ, 0x1f, R6 ;  /* 0x0000001fff007819 */ /* 0x000fe20000011406 */
[-C--:B------:R-:W-:Y:S02]  /*1a50*/  IMAD R143, R3, R96.reuse, RZ ;  /* 0x00000060038f7224 */ /* 0x080fe400078e02ff */
[----:B------:R-:W-:Y:S01]  /*1a60*/  IMAD R141, R5, R96, RZ ;  /* 0x00000060058d7224 */ /* 0x000fe200078e02ff */
[----:B------:R-:W-:Y:S01]  /*1a70*/  SHF.L.U32 R63, R62, 0x2, RZ ;  /* 0x000000023e3f7819 */ /* 0x000fe200000006ff */
[----:B------:R-:W-:Y:S01]  /*1a80*/  IMAD.SHL.U32 R87, R88, 0x40, RZ ;  /* 0x0000004058577824 */ /* 0x000fe200078e00ff */
[C---:B------:R-:W-:Y:S01]  /*1a90*/  SHF.L.U64.HI R138, R4.reuse, 0x5, R5 ;  /* 0x00000005048a7819 */ /* 0x040fe20000010205 */
[----:B------:R-:W-:Y:S01]  /*1aa0*/  IMAD.SHL.U32 R137, R4, 0x20, RZ ;  /* 0x0000002004897824 */ /* 0x000fe200078e00ff */
[C---:B------:R-:W-:Y:S01]  /*1ab0*/  SHF.L.U64.HI R136, R2.reuse, 0x5, R3 ;  /* 0x0000000502887819 */ /* 0x040fe20000010203 */
[----:B------:R-:W-:Y:S01]  /*1ac0*/  IMAD.SHL.U32 R135, R2, 0x20, RZ ;  /* 0x0000002002877824 */ /* 0x000fe200078e00ff */
[----:B------:R-:W-:Y:S01]  /*1ad0*/  LOP3.LUT R92, R63, 0xc, RZ, 0xc0, !PT ;  /* 0x0000000c3f5c7812 */ /* 0x000fe200078ec0ff */
[----:B------:R-:W-:Y:S01]  /*1ae0*/  VIADD R90, R88, 0xffffffff ;  /* 0xffffffff585a7836 */ /* 0x000fe20000000000 */
[----:B------:R-:W-:Y:S01]  /*1af0*/  IADD3 R60, PT, PT, R87, -0x40, RZ ;  /* 0xffffffc0573c7810 */ /* 0x000fe20007ffe0ff */
[----:B--2---:R-:W-:-:S02]  /*1b00*/  @P0 IMAD R20, R27, R150, RZ ;  /* 0x000000961b140224 */ /* 0x004fc400078e02ff */
[-C--:B---3--:R-:W-:Y:S02]  /*1b10*/  @!P0 IMAD R15, R33, R146.reuse, RZ ;  /* 0x00000092210f8224 */ /* 0x088fe400078e02ff */
[----:B------:R-:W-:-:S04]  /*1b20*/  @!P0 IMAD.WIDE.U32 R34, R32, R146, RZ ;  /* 0x0000009220228225 */ /* 0x000fc800078e00ff */
[----:B------:R-:W-:Y:S02]  /*1b30*/  IMAD.IADD R33, R25, 0x1, R22 ;  /* 0x0000000119217824 */ /* 0x000fe400078e0216 */
[----:B------:R-:W-:-:S04]  /*1b40*/  @P0 IMAD.WIDE.U32 R22, R26, R150, RZ ;  /* 0x000000961a160225 */ /* 0x000fc800078e00ff */
[----:B------:R-:W-:Y:S02]  /*1b50*/  @!P0 IMAD.MOV.U32 R21, RZ, RZ, R34 ;  /* 0x000000ffff158224 */ /* 0x000fe400078e0022 */
[----:B------:R-:W-:Y:S01]  /*1b60*/  @P0 IMAD.MOV.U32 R21, RZ, RZ, R22 ;  /* 0x000000ffff150224 */ /* 0x000fe200078e0016 */
[----:B------:R-:W-:Y:S01]  /*1b70*/  MOV R32, R24 ;  /* 0x0000001800207202 */ /* 0x000fe20000000f00 */
[----:B------:R-:W-:Y:S01]  /*1b80*/  @!P0 IMAD.IADD R15, R35, 0x1, R15 ;  /* 0x00000001230f8824 */ /* 0x000fe200078e020f */
[----:B------:R-:W-:Y:S01]  /*1b90*/  LOP3.LUT R25, R8, 0xc0, RZ, 0xc0, !PT ;  /* 0x000000c008197812 */ /* 0x000fe200078ec0ff */
[----:B------:R-:W-:Y:S01]  /*1ba0*/  @P0 IMAD.IADD R15, R23, 0x1, R20 ;  /* 0x00000001170f0824 */ /* 0x000fe200078e0214 */
[----:B------:R-:W-:Y:S02]  /*1bb0*/  IADD3 R24, P1, PT, R12, R21, RZ ;  /* 0x000000150c187210 */ /* 0x000fe40007f3e0ff */
[----:B------:R-:W-:Y:S02]  /*1bc0*/  LOP3.LUT R21, R25, 0x18, R62, 0xf8, !PT ;  /* 0x0000001819157812 */ /* 0x000fe400078ef83e */
[----:B------:R-:W-:Y:S01]  /*1bd0*/  IADD3.X R25, PT, PT, RZ, R15, RZ, P1, !PT ;  /* 0x0000000fff197210 */ /* 0x000fe20000ffe4ff */
[----:B------:R-:W-:-:S02]  /*1be0*/  IMAD R15, R29, R145, RZ ;  /* 0x000000911d0f7224 */ /* 0x000fc400078e02ff */
[----:B------:R-:W-:Y:S01]  /*1bf0*/  IMAD.WIDE.U32 R24, R28, R145, R24 ;  /* 0x000000911c187225 */ /* 0x000fe200078e0018 */
[----:B------:R-:W-:-:S03]  /*1c00*/  IADD3 R22, P0, PT, R12, R14, RZ ;  /* 0x0000000e0c167210 */ /* 0x000fc60007f1e0ff */
[----:B------:R-:W-:Y:S01]  /*1c10*/  IMAD R23, R31, R6, RZ ;  /* 0x000000061f177224 */ /* 0x000fe200078e02ff */
[----:B------:R-:W-:Y:S01]  /*1c20*/  IADD3 R25, PT, PT, R25, R15, RZ ;  /* 0x0000000f19197210 */ /* 0x000fe20007ffe0ff */
[----:B------:R-:W-:Y:S01]  /*1c30*/  IMAD.WIDE.U32 R14, R147, 0x40, R96 ;  /* 0x00000040930e7825 */ /* 0x000fe200078e0060 */
[----:B------:R-:W-:-:S03]  /*1c40*/  MOV R20, 0x400 ;  /* 0x0000040000147802 */ /* 0x000fc60000000f00 */
[----:B------:R-:W-:Y:S01]  /*1c50*/  IMAD.WIDE.U32 R32, R6, R30, R32 ;  /* 0x0000001e06207225 */ /* 0x000fe200078e0020 */
[----:B------:R-:W-:-:S03]  /*1c60*/  LOP3.LUT R21, R21, 0x18, R8, 0x78, !PT ;  /* 0x0000001815157812 */ /* 0x000fc600078e7808 */
[----:B------:R-:W-:Y:S02]  /*1c70*/  IMAD R23, R0, R30, R23 ;  /* 0x0000001e00177224 */ /* 0x000fe400078e0217 */
[-C--:B------:R-:W-:Y:S02]  /*1c80*/  IMAD R15, R15, R26.reuse, RZ ;  /* 0x0000001a0f0f7224 */ /* 0x080fe400078e02ff */
[----:B------:R-:W-:Y:S02]  /*1c90*/  IMAD.IADD R29, R33, 0x1, R23 ;  /* 0x00000001211d7824 */ /* 0x000fe400078e0217 */
[----:B------:R-:W-:Y:S02]  /*1ca0*/  IMAD.MOV.U32 R28, RZ, RZ, R32 ;  /* 0x000000ffff1c7224 */ /* 0x000fe400078e0020 */
[C---:B------:R-:W-:Y:S02]  /*1cb0*/  IMAD R15, R14.reuse, R27, R15 ;  /* 0x0000001b0e0f7224 */ /* 0x040fe400078e020f */
[----:B------:R-:W-:Y:S01]  /*1cc0*/  IMAD.WIDE.U32 R24, R14, R26, R24 ;  /* 0x0000001a0e187225 */ /* 0x000fe200078e0018 */
[----:B------:R-:W-:-:S02]  /*1cd0*/  SHF.R.S32.HI R14, RZ, 0x1f, R69 ;  /* 0x0000001fff0e7819 */ /* 0x000fc40000011445 */
[----:B-1----:R-:W-:Y:S02]  /*1ce0*/  LEA R55, R55, R20, 0x18 ;  /* 0x0000001437377211 */ /* 0x002fe400078ec0ff */
[----:B------:R-:W-:Y:S01]  /*1cf0*/  LOP3.LUT R8, R21, 0x1f20, R8, 0xf8, !PT ;  /* 0x00001f2015087812 */ /* 0x000fe200078ef808 */
[----:B------:R-:W-:-:S04]  /*1d00*/  IMAD.WIDE.U32 R20, R96, R2, R28 ;  /* 0x0000000260147225 */ /* 0x000fc800078e001c */
[----:B------:R-:W-:Y:S01]  /*1d10*/  IMAD.X R23, RZ, RZ, R9, P0 ;  /* 0x000000ffff177224 */ /* 0x000fe200000e0609 */
[----:B------:R-:W-:Y:S02]  /*1d20*/  LEA.HI R9, R14, R69, RZ, 0x6 ;  /* 0x000000450e097211 */ /* 0x000fe400078f30ff */
[C---:B----4-:R-:W-:Y:S02]  /*1d30*/  LEA R142, P0, R20.reuse, R10, 0x1 ;  /* 0x0000000a148e7211 */ /* 0x050fe400078008ff */
[----:B------:R-:W-:Y:S02]  /*1d40*/  SHF.R.S32.HI R10, RZ, 0x6, R9 ;  /* 0x00000006ff0a7819 */ /* 0x000fe40000011409 */
[----:B------:R-:W-:Y:S02]  /*1d50*/  IADD3 R143, PT, PT, R21, R143, RZ ;  /* 0x0000008f158f7210 */ /* 0x000fe40007ffe0ff */
[----:B------:R-:W-:Y:S02]  /*1d60*/  VIMNMX R65, PT, PT, R139, R10, !PT ;  /* 0x0000000a8b417248 */ /* 0x000fe40007fe0100 */
[----:B------:R-:W-:-:S02]  /*1d70*/  LEA.HI.X R143, R20, R11, R143, 0x1, P0 ;  /* 0x0000000b148f7211 */ /* 0x000fc400000f0c8f */
[----:B------:R-:W-:Y:S01]  /*1d80*/  ISETP.GT.U32.AND P0, PT, R88, R65, PT ;  /* 0x000000415800720c */ /* 0x000fe20003f04070 */
[----:B------:R-:W-:Y:S01]  /*1d90*/  IMAD.WIDE.U32 R22, R96, R4, R22 ;  /* 0x0000000460167225 */ /* 0x000fe200078e0016 */
[----:B------:R-:W-:-:S03]  /*1da0*/  LEA R98, P2, R24, R18, 0x1 ;  /* 0x0000001218627211 */ /* 0x000fc600078408ff */
[----:B------:R-:W-:Y:S01]  /*1db0*/  IMAD.IADD R141, R23, 0x1, R141 ;  /* 0x00000001178d7824 */ /* 0x000fe200078e028d */
[----:B------:R-:W-:Y:S01]  /*1dc0*/  LEA R140, P1, R22, R16, 0x1 ;  /* 0x00000010168c7211 */ /* 0x000fe200078208ff */
[----:B------:R-:W-:Y:S01]  /*1dd0*/  IMAD.IADD R15, R25, 0x1, R15 ;  /* 0x00000001190f7824 */ /* 0x000fe200078e020f */
[----:B------:R-:W-:Y:S01]  /*1de0*/  SHF.L.U64.HI R67, R26, 0x5, R27 ;  /* 0x000000051a437819 */ /* 0x000fe2000001021b */
[----:B------:R-:W-:Y:S01]  /*1df0*/  IMAD R89, R8, 0x2, R55 ;  /* 0x0000000208597824 */ /* 0x000fe200078e0237 */
[----:B------:R-:W-:Y:S02]  /*1e00*/  SHF.L.U32 R66, R26, 0x5, RZ ;  /* 0x000000051a427819 */ /* 0x000fe400000006ff */
[----:B------:R-:W-:Y:S02]  /*1e10*/  LEA.HI.X R99, R24, R19, R15, 0x1, P2 ;  /* 0x0000001318637211 */ /* 0x000fe400010f0c0f */
[----:B------:R-:W-:Y:S02]  /*1e20*/  LEA.HI.X R141, R22, R17, R141, 0x1, P1 ;  /* 0x00000011168d7211 */ /* 0x000fe400008f0c8d */
[----:B------:R-:W-:-:S02]  /*1e30*/  LOP3.LUT R10, R12, 0x20, RZ, 0xfc, !PT ;  /* 0x000000200c0a7812 */ /* 0x000fc400078efcff */
        /* <DEDUP_REMOVED lines=32> */
[----:B------:R-:W-:Y:S02]  /*2040*/  IMAD.IADD R31, R31, 0x1, R3 ;  /* 0x000000011f1f7824 */ /* 0x000fe400078e0203 */
[----:B-----5:R-:W-:Y:S02]  /*2050*/  IMAD R3, R27, R6, RZ ;  /* 0x000000061b037224 */ /* 0x020fe400078e02ff */
[-C--:B------:R-:W-:Y:S02]  /*2060*/  IMAD R11, R21, R86.reuse, RZ ;  /* 0x00000056150b7224 */ /* 0x080fe400078e02ff */
[----:B------:R-:W-:-:S04]  /*2070*/  IMAD.WIDE.U32 R28, R20, R86, R28 ;  /* 0x00000056141c7225 */ /* 0x000fc800078e001c */
[----:B------:R-:W-:Y:S01]  /*2080*/  IMAD R2, R26, R0, R3 ;  /* 0x000000001a027224 */ /* 0x000fe200078e0203 */
[----:B------:R-:W-:Y:S01]  /*2090*/  IADD3 R3, P0, PT, -R69, R96, RZ ;  /* 0x0000006045037210 */ /* 0x000fe20007f1e1ff */
        /* <DEDUP_REMOVED lines=10> */
[----:B------:R-:W-:Y:S02]  /*2140*/  IMAD R0, R103, R3, R0 ;  /* 0x0000000367007224 */ /* 0x000fe400078e0200 */
[----:B------:R-:W-:-:S03]  /*2150*/  IMAD.WIDE.U32 R24, R6, R24, R28 ;  /* 0x0000001806187225 */ /* 0x000fc600078e001c */
[----:B------:R-:W-:Y:S01]  /*2160*/  IADD3 R71, PT, PT, R27, R0, RZ ;  /* 0x000000001b477210 */ /* 0x000fe20007ffe0ff */
[----:B------:R-:W-:Y:S02]  /*2170*/  IMAD.IADD R2, R7, 0x1, R60 ;  /* 0x0000000107027824 */ /* 0x000fe400078e023c */
[----:B------:R-:W-:Y:S01]  /*2180*/  IMAD R0, R96, R93, R92 ;  /* 0x0000005d60007224 */ /* 0x000fe200078e025c */
[----:B------:R-:W-:Y:S01]  /*2190*/  IADD3 R25, PT, PT, R25, R11, RZ ;  /* 0x0000000b19197210 */ /* 0x000fe20007ffe0ff */
[----:B------:R-:W-:Y:S02]  /*21a0*/  IMAD R7, R93, R2, RZ ;  /* 0x000000025d077224 */ /* 0x000fe400078e02ff */
[----:B------:R-:W-:Y:S02]  /*21b0*/  IMAD.IADD R6, R92, 0x1, R0 ;  /* 0x000000015c067824 */ /* 0x000fe400078e0200 */
[----:B------:R-:W-:Y:S01]  /*21c0*/  IMAD R15, R15, R20, RZ ;  /* 0x000000140f0f7224 */ /* 0x000fe200078e02ff */
[----:B------:R-:W-:Y:S01]  /*21d0*/  LEA R70, P0, R26, R22, 0x1 ;  /* 0x000000161a467211 */ /* 0x000fe200078008ff */
[----:B------:R-:W-:Y:S01]  /*21e0*/  IMAD.WIDE.U32 R24, R20, R3, R24 ;  /* 0x0000000314187225 */ /* 0x000fe200078e0018 */
[----:B------:R-:W-:-:S02]  /*21f0*/  IADD3 R2, P1, PT, R7, R6, RZ ;  /* 0x0000000607027210 */ /* 0x000fc40007f3e0ff */
[----:B------:R-:W-:Y:S01]  /*2200*/  SHF.R.S32.HI R75, RZ, 0x1f, R7 ;  /* 0x0000001fff4b7819 */ /* 0x000fe20000011407 */
[----:B------:R-:W-:Y:S01]  /*2210*/  IMAD R15, R21, R3, R15 ;  /* 0x00000003150f7224 */ /* 0x000fe200078e020f */
[----:B------:R-:W-:Y:S01]  /*2220*/  IADD3 R3, P2, PT, R7, R0, RZ ;  /* 0x0000000007037210 */ /* 0x000fe20007f5e0ff */
[----:B------:R-:W-:Y:S01]  /*2230*/  IMAD.SHL.U32 R74, R2, 0x2, RZ ;  /* 0x00000002024a7824 */ /* 0x000fe200078e00ff */
[----:B------:R-:W-:Y:S02]  /*2240*/  LEA.HI.X R71, R26, R23, R71, 0x1, P0 ;  /* 0x000000171a477211 */ /* 0x000fe400000f0c47 */
[-C--:B------:R-:W-:Y:S02]  /*2250*/  LEA.HI.X.SX32 R0, R0, R75.reuse, 0x1, P2 ;  /* 0x0000004b00007211 */ /* 0x080fe400010f0eff */
        /* <DEDUP_REMOVED lines=12> */
[C---:B------:R-:W-:Y:S01]  /*2320*/  IMAD.X R73, R19.reuse, 0x1, R75, P3 ;  /* 0x0000000113497824 */ /* 0x040fe200018e064b */
[C---:B------:R-:W-:Y:S01]  /*2330*/  SHF.L.U64.HI R79, R20.reuse, 0x5, R21 ;  /* 0x00000005144f7819 */ /* 0x040fe20000010215 */
[----:B------:R-:W-:Y:S01]  /*2340*/  IMAD.SHL.U32 R81, R20, 0x20, RZ ;  /* 0x0000002014517824 */ /* 0x000fe200078e00ff */
[-C--:B------:R-:W-:Y:S01]  /*2350*/  IADD3.X R53, PT, PT, R19, R0.reuse, RZ, P1, !PT ;  /* 0x0000000013357210 */ /* 0x080fe20000ffe4ff */
[C---:B------:R-:W-:Y:S01]  /*2360*/  IMAD.X R75, R5.reuse, 0x1, R75, P2 ;  /* 0x00000001054b7824 */ /* 0x040fe200010e064b */
[----:B------:R-:W-:-:S02]  /*2370*/  IADD3.X R17, PT, PT, R5, R0, RZ, P0, !PT ;  /* 0x0000000005117210 */ /* 0x000fc400007fe4ff */
[----:B------:R-:W-:-:S07]  /*2380*/  SHF.R.S32.HI R68, RZ, 0x1f, R93 ;  /* 0x0000001fff447819 */ /* 0x000fce000001145d */
.L_x_8138:
[----:B------:R-:W-:Y:S01]  /*2390*/  VIADD R83, R83, 0x40 ;  /* 0x0000004053537836 */ /* 0x000fe20000000000 */
[----:B------:R-:W-:Y:S01]  /*23a0*/  BSSY.RECONVERGENT B0, `(.L_x_8102) ;  /* 0x0000010000007945 */ /* 0x000fe20003800200 */
[----:B------:R-:W-:Y:S03]  /*23b0*/  VIADD R91, R91, 0x40 ;  /* 0x000000405b5b7836 */ /* 0x000fe60000000000 */
        /* <DEDUP_REMOVED lines=14> */
.L_x_8103:
[----:B------:R-:W-:Y:S05]  /*24a0*/  BSYNC.RECONVERGENT B0 ;  /* 0x0000000000007941 */ /* 0x000fea0003800200 */
.L_x_8102:
        /* <DEDUP_REMOVED lines=15> */
.L_x_8105:
[----:B------:R-:W-:Y:S05]  /*25a0*/  BSYNC.RECONVERGENT B0 ;  /* 0x0000000000007941 */ /* 0x000fea0003800200 */
.L_x_8104:
[----:B------:R-:W-:Y:S01]  /*25b0*/  IMAD.MOV.U32 R94, RZ, RZ, R86 ;  /* 0x000000ffff5e7224 */ /* 0x000fe200078e0056 */
[----:B--2---:R-:W2:Y:S01]  /*25c0*/  LD.E R3, desc[UR4][R84.64+0x130] ;  /* 0x0001300454037980 */ /* 0x004ea2000c101900 */
[----:B------:R-:W-:Y:S01]  /*25d0*/  UMOV UR6, URZ ;  /* 0x000000ff00067c82 */ /* 0x000fe20008000000 */
[----:B------:R-:W-:Y:S01]  /*25e0*/  BSSY.RECONVERGENT B2, `(.L_x_8106) ;  /* 0x00003c3000027945 */ /* 0x000fe20003800200 */
[----:B------:R-:W-:Y:S01]  /*25f0*/  IADD3 R0, P0, PT, RZ, -UR6, RZ ;  /* 0x80000006ff007c10 */ /* 0x000fe2000ff1e0ff */
[----:B------:R-:W3:Y:S01]  /*2600*/  LD.E R11, desc[UR4][R84.64+0xd0] ;  /* 0x0000d004540b7980 */ /* 0x000ee2000c101900 */
[----:B------:R-:W-:Y:S02]  /*2610*/  VIADD R82, R82, 0xffffffff ;  /* 0xffffffff52527836 */ /* 0x000fe40000000000 */
[----:B------:R-:W-:Y:S01]  /*2620*/  VIADD R86, R86, 0xffffffc0 ;  /* 0xffffffc056567836 */ /* 0x000fe20000000000 */
[----:B---3--:R-:W-:Y:S01]  /*2630*/  ISETP.NE.AND P1, PT, R11, RZ, PT ;  /* 0x000000ff0b00720c */ /* 0x008fe20003f25270 */
[----:B--2---:R-:W-:Y:S04]  /*2640*/  IMAD.SHL.U32 R3, R3, 0x40, RZ ;  /* 0x0000004003037824 */ /* 0x004fe800078e00ff */
[----:B------:R-:W-:Y:S05]  /*2650*/  IMAD.X R3, RZ, RZ, ~R3, P0 ;  /* 0x000000ffff037224 */ /* 0x000fea00000e0e03 */
[----:B-1----:R-:W-:Y:S04]  /*2660*/  SHF.R.S64 R5, R0, 0x1f, R3 ;  /* 0x0000001f00057819 */ /* 0x002fe80000001003 */
[----:B------:R-:W-:Y:S04]  /*2670*/  IADD3 R70, P0, PT, R70, R5, RZ ;  /* 0x0000000546467210 */ /* 0x000fe80007f1e0ff */
[----:B------:R-:W-:Y:S01]  /*2680*/  LEA.HI.X.SX32 R71, R3, R71, 0x1, P0 ;  /* 0x0000004703477211 */ /* 0x000fe200000f0eff */
[----:B------:R-:W-:Y:S08]  /*2690*/  @P1 BRA `(.L_x_8107) ;  /* 0x0000000000741947 */ /* 0x000ff00003800000 */
[----:B------:R-:W-:Y:S04]  /*26a0*/  BSSY.RECONVERGENT B0, `(.L_x_8108) ;  /* 0x000000b000007945 */ /* 0x000fe80003800200 */
[----:B------:R-:W-:Y:S05]  /*26b0*/  @!P3 BRA `(.L_x_8109) ;  /* 0x000000000024b947 */ /* 0x000fea0003800000 */
        /* <DEDUP_REMOVED lines=9> */
.L_x_8109:
[----:B------:R-:W-:Y:S05]  /*2750*/  BSYNC.RECONVERGENT B0 ;  /* 0x0000000000007941 */ /* 0x000fea0003800200 */
.L_x_8108:
        /* <DEDUP_REMOVED lines=8> */
[----:B--2---:R2:W-:Y:S04]  /*27e0*/  @!P1 ST.E.128 desc[UR4][R2.64], R20 ;  /* 0x0000001402009985 */ /* 0x0045e8000c101d04 */
[----:B------:R-:W3:Y:S04]  /*27f0*/  @!P0 LD.E.128 R4, desc[UR4][R18.64+0x40] ;  /* 0x0000400412048980 */ /* 0x000ee8000c101d00 */
[----:B---3--:R2:W-:Y:S01]  /*2800*/  @!P0 ST.E.128 desc[UR4][R2.64+0x40], R4 ;  /* 0x0000400402008985 */ /* 0x0085e2000c101d04 */
[----:B------:R-:W-:Y:S11]  /*2810*/  ISETP.GE.AND P0, PT, R9, R149, PT ;  /* 0x000000950900720c */ /* 0x000ff60003f06270 */
[----:B------:R-:W-:Y:S02]  /*2820*/  @!UPT UIADD3 URZ, UPT, UPT, URZ, URZ, URZ ;  /* 0x000000fffffff290 */ /* 0x000fe4000fffe0ff */
[----:B------:R-:W-:Y:S05]  /*2830*/  @P0 BRA `(.L_x_8110) ;  /* 0x0000003800740947 */ /* 0x000fea0003800000 */
[----:B--2---:R-:W2:Y:S04]  /*2840*/  LD.E.128 R4, desc[UR4][R18.64+0x80] ;  /* 0x0000800412047980 */ /* 0x004ea8000c101d00 */
[----:B--2---:R3:W-:Y:S01]  /*2850*/  ST.E.128 desc[UR4][R2.64+0x80], R4 ;  /* 0x0000800402007985 */ /* 0x0047e2000c101d04 */
[----:B------:R-:W-:Y:S05]  /*2860*/  BRA `(.L_x_8110) ;  /* 0x0000003800687947 */ /* 0x000fea0003800000 */
.L_x_8107:
        /* <DEDUP_REMOVED lines=13> */
[----:B------:R-:W2:Y:S11]  /*2940*/  LD.E.128 R20, desc[UR4][R14.64] ;  /* 0x000000040e147980 */ /* 0x000eb6000c101d00 */
[----:B------:R-:W-:Y:S01]  /*2950*/  @!UPT UIADD3 URZ, UPT, UPT, URZ, URZ, URZ ;  /* 0x000000fffffff290 */ /* 0x000fe2000fffe0ff */
        /* <DEDUP_REMOVED lines=47> */
.L_x_8115:
[----:B------:R-:W-:Y:S05]  /*2c50*/  BSYNC.RECONVERGENT B0 ;  /* 0x0000000000007941 */ /* 0x000fea0003800200 */
.L_x_8114:
[----:B------:R-:W-:Y:S04]  /*2c60*/  BSSY.RECONVERGENT B0, `(.L_x_8116) ;  /* 0x0000034000007945 */ /* 0x000fe80003800200 */
[----:B------:R-:W-:Y:S05]  /*2c70*/  @P3 BRA `(.L_x_8117) ;  /* 0x0000000000c83947 */ /* 0x000fea0003800000 */
[----:B------:R-:W-:Y:S01]  /*2c80*/  ISETP.GE.AND P0, PT, R10, R11, PT ;  /* 0x0000000b0a00720c */ /* 0x000fe20003f06270 */
[----:B--2---:R-:W2:Y:S11]  /*2c90*/  LD.E.128 R20, desc[UR4][R14.64+0x40] ;  /* 0x000040040e147980 */ /* 0x004eb6000c101d00 */
        /* <DEDUP_REMOVED lines=48> */
.L_x_8117:
[----:B------:R-:W-:Y:S05]  /*2fa0*/  BSYNC.RECONVERGENT B0 ;  /* 0x0000000000007941 */ /* 0x000fea0003800200 */
.L_x_8116:
[----:B------:R-:W-:Y:S05]  /*2fb0*/  @P1 BRA `(.L_x_8113) ;  /* 0x0000000000c81947 */ /* 0x000fea0003800000 */
[----:B------:R-:W-:Y:S01]  /*2fc0*/  ISETP.GE.AND P0, PT, R9, R11, PT ;  /* 0x0000000b0900720c */ /* 0x000fe20003f06270 */
[----:B--23--:R-:W2:Y:S11]  /*2fd0*/  LD.E.128 R20, desc[UR4][R14.64+0x80] ;  /* 0x000080040e147980 */ /* 0x00ceb6000c101d00 */
        /* <DEDUP_REMOVED lines=48> */
.L_x_8113:
[----:B------:R-:W-:Y:S05]  /*32e0*/  BSYNC.RECONVERGENT B1 ;  /* 0x0000000000017941 */ /* 0x000fea0003800200 */
.L_x_8112:
[----:B------:R-:W-:Y:S04]  /*32f0*/  BSSY.RECONVERGENT B1, `(.L_x_8118) ;  /* 0x00000ac000017945 */ /* 0x000fe80003800200 */
[----:B------:R-:W-:Y:S05]  /*3300*/  @!P2 BRA `(.L_x_8119) ;  /* 0x0000000800a8a947 */ /* 0x000fea0003800000 */
[----:B-----5:R-:W-:Y:S01]  /*3310*/  ISETP.GE.AND P4, PT, R12, R35, PT ;  /* 0x000000230c00720c */ /* 0x020fe20003f86270 */
[C---:B------:R-:W-:Y:S01]  /*3320*/  IMAD.SHL.U32 R5, R93.reuse, 0x2, RZ ;  /* 0x000000025d057824 */ /* 0x040fe200078e00ff */
[----:B------:R-:W-:Y:S01]  /*3330*/  SHF.L.U64.HI R3, R93, 0x1, R68 ;  /* 0x000000015d037819 */ /* 0x000fe20000010244 */
[----:B------:R-:W-:Y:S01]  /*3340*/  BSSY.RECONVERGENT B0, `(.L_x_8120) ;  /* 0x000003e000007945 */ /* 0x000fe20003800200 */
[----:B------:R-:W-:Y:S02]  /*3350*/  LEA R40, P3, R81, R14, 0x1 ;  /* 0x0000000e51287211 */ /* 0x000fe400078608ff */
[-C--:B------:R-:W-:Y:S02]  /*3360*/  IADD3 R18, P6, PT, R16, R5.reuse, RZ ;  /* 0x0000000510127210 */ /* 0x080fe40007fde0ff */
        /* <DEDUP_REMOVED lines=10> */
[----:B--234-:R-:W2:Y:S11]  /*3410*/  LD.E.128 R20, desc[UR4][R40.64] ;  /* 0x0000000428147980 */ /* 0x01ceb6000c101d00 */
        /* <DEDUP_REMOVED lines=48> */
.L_x_8121:
[----:B------:R-:W-:Y:S05]  /*3720*/  BSYNC.RECONVERGENT B0 ;  /* 0x0000000000007941 */ /* 0x000fea0003800200 */
.L_x_8120:
[----:B------:R-:W-:Y:S04]  /*3730*/  BSSY.RECONVERGENT B0, `(.L_x_8122) ;  /* 0x0000034000007945 */ /* 0x000fe80003800200 */
[----:B------:R-:W-:Y:S05]  /*3740*/  @P2 BRA `(.L_x_8123) ;  /* 0x0000000000c82947 */ /* 0x000fea0003800000 */
        /* <DEDUP_REMOVED lines=50> */
.L_x_8123:
[----:B------:R-:W-:Y:S05]  /*3a70*/  BSYNC.RECONVERGENT B0 ;  /* 0x0000000000007941 */ /* 0x000fea0003800200 */
.L_x_8122:
[----:B------:R-:W-:Y:S05]  /*3a80*/  @P1 BRA `(.L_x_8119) ;  /* 0x0000000000c81947 */ /* 0x000fea0003800000 */
[----:B------:R-:W-:Y:S01]  /*3a90*/  ISETP.GE.AND P0, PT, R9, R11, PT ;  /* 0x0000000b0900720c */ /* 0x000fe20003f06270 */
[----:B--234-:R-:W2:Y:S11]  /*3aa0*/  LD.E.128 R20, desc[UR4][R40.64+0x80] ;  /* 0x0000800428147980 */ /* 0x01ceb6000c101d00 */
[----:B------:R-:W-:Y:S01]  /*3ab0*/  @!UPT UIADD3 URZ, UPT, UPT, URZ, URZ, URZ ;  /* 0x000000fffffff290 */ /* 0x000fe2000fffe0ff */
[----:B------:R-:W3:Y:S06]  /*3ac0*/  @!P0 LD.E.64 R36, desc[UR4][R36.64+0x40] ;  /* 0x0000400424248980 */ /* 0x000eec000c101b00 */
[----:B------:R4:W5:Y:S01]  /*3ad0*/  @!P0 LD.E.64 R6, desc[UR4][R18.64+0x40] ;  /* 0x0000400412068980 */ /* 0x000962000c101b00 */
[--C-:B---3--:R-:W-:Y:S01]  /*3ae0*/  @!P0 HADD2.F32 R25, -RZ, R36.reuse.H0_H0 ;  /* 0x20000024ff198230 */ /* 0x108fe20000004100 */
[----:B--2---:R-:W-:Y:S01]  /*3af0*/  @!P0 MOV R24, R20 ;  /* 0x0000001400188202 */ /* 0x004fe20000000f00 */
[----:B------:R-:W-:Y:S01]  /*3b00*/  @!P0 HADD2.F32 R27, -RZ, R36.H1_H1 ;  /* 0x30000024ff1b8230 */ /* 0x000fe20000004100 */
[----:B------:R-:W-:Y:S01]  /*3b10*/  @!P0 MOV R8, R21 ;  /* 0x0000001500088202 */ /* 0x000fe20000000f00 */
[----:B------:R-:W-:Y:S01]  /*3b20*/  @!P0 HADD2.F32 R30, -RZ, R37.H0_H0 ;  /* 0x20000025ff1e8230 */ /* 0x000fe20000004100 */
[----:B----4-:R-:W-:Y:S01]  /*3b30*/  @!P0 MOV R18, R22 ;  /* 0x0000001600128202 */ /* 0x010fe20000000f00 */
        /* <DEDUP_REMOVED lines=39> */
.L_x_8119:
[----:B------:R-:W-:Y:S05]  /*3db0*/  BSYNC.RECONVERGENT B1 ;  /* 0x0000000000017941 */ /* 0x000fea0003800200 */
.L_x_8118:
[----:B------:R-:W3:Y:S02]  /*3dc0*/  LD.E R3, desc[UR4][R84.64+0xd0] ;  /* 0x0000d00454037980 */ /* 0x000ee4000c101900 */
[----:B---3--:R-:W-:Y:S05]  /*3dd0*/  IMAD.U32 R3, R3, -0x20, RZ ;  /* 0xffffffe003037824 */ /* 0x008fea00078e00ff */
[C---:B------:R-:W-:Y:S02]  /*3de0*/  LEA R16, P1, R3.reuse, R16, 0x1 ;  /* 0x0000001003107211 */ /* 0x040fe400078208ff */
[C---:B------:R-:W-:Y:S02]  /*3df0*/  LEA R52, P0, R3.reuse, R52, 0x1 ;  /* 0x0000003403347211 */ /* 0x040fe400078008ff */
[C---:B------:R-:W-:Y:S02]  /*3e00*/  LEA.HI.X.SX32 R17, R3.reuse, R17, 0x1, P1 ;  /* 0x0000001103117211 */ /* 0x040fe400008f0eff */
[----:B------:R-:W-:Y:S01]  /*3e10*/  LEA.HI.X.SX32 R53, R3, R53, 0x1, P0 ;  /* 0x0000003503357211 */ /* 0x000fe200000f0eff */
[----:B------:R-:W-:Y:S05]  /*3e20*/  BRA `(.L_x_8110) ;  /* 0x0000002000f87947 */ /* 0x000fea0003800000 */
.L_x_8111:
        /* <DEDUP_REMOVED lines=99> */
.L_x_8127:
[----:B------:R-:W-:Y:S05]  /*4460*/  BSYNC.RECONVERGENT B0 ;  /* 0x0000000000007941 */ /* 0x000fea0003800200 */
.L_x_8126:
[----:B------:R-:W-:Y:S01]  /*4470*/  ISETP.GE.AND P4, PT, R9, R51, PT ;  /* 0x000000330900720c */ /* 0x000fe20003f86270 */
[----:B------:R-:W-:Y:S04]  /*4480*/  BSSY.RECONVERGENT B0, `(.L_x_8128) ;  /* 0x000005b000007945 */ /* 0x000fe80003800200 */
[----:B------:R-:W-:Y:S08]  /*4490*/  @P3 BRA `(.L_x_8129) ;  /* 0x0000000400643947 */ /* 0x000ff00003800000 */
        /* <DEDUP_REMOVED lines=89> */
.L_x_8129:
[----:B------:R-:W-:Y:S05]  /*4a30*/  BSYNC.RECONVERGENT B0 ;  /* 0x0000000000007941 */ /* 0x000fea0003800200 */
.L_x_8128:
        /* <DEDUP_REMOVED lines=90> */
.L_x_8125:
[----:B------:R-:W-:Y:S05]  /*4fe0*/  BSYNC.RECONVERGENT B1 ;  /* 0x0000000000017941 */ /* 0x000fea0003800200 */
.L_x_8124:
[----:B------:R-:W-:Y:S04]  /*4ff0*/  BSSY.RECONVERGENT B1, `(.L_x_8130) ;  /* 0x000011b000017945 */ /* 0x000fe80003800200 */
[----:B------:R-:W-:Y:S05]  /*5000*/  @!P2 BRA `(.L_x_8131) ;  /* 0x000000100064a947 */ /* 0x000fea0003800000 */
[-C--:B-----5:R-:W-:Y:S01]  /*5010*/  ISETP.GE.AND P4, PT, R12, R51.reuse, PT ;  /* 0x000000330c00720c */ /* 0x0a0fe20003f86270 */
        /* <DEDUP_REMOVED lines=97> */
.L_x_8133:
[----:B------:R-:W-:Y:S05]  /*5630*/  BSYNC.RECONVERGENT B0 ;  /* 0x0000000000007941 */ /* 0x000fea0003800200 */
.L_x_8132:
[----:B------:R-:W-:Y:S04]  /*5640*/  BSSY.RECONVERGENT B0, `(.L_x_8134) ;  /* 0x000005b000007945 */ /* 0x000fe80003800200 */
        /* <DEDUP_REMOVED lines=90> */
.L_x_8135:
[----:B------:R-:W-:Y:S05]  /*5bf0*/  BSYNC.RECONVERGENT B0 ;  /* 0x0000000000007941 */ /* 0x000fea0003800200 */
.L_x_8134:
        /* <DEDUP_REMOVED lines=90> */
.L_x_8131:
[----:B------:R-:W-:Y:S05]  /*61a0*/  BSYNC.RECONVERGENT B1 ;  /* 0x0000000000017941 */ /* 0x000fea0003800200 */
.L_x_8130:
[----:B------:R-:W3:Y:S02]  /*61b0*/  LD.E R3, desc[UR4][R84.64+0xd0] ;  /* 0x0000d00454037980 */ /* 0x000ee4000c101900 */
[----:B---3--:R-:W-:Y:S05]  /*61c0*/  IMAD.U32 R3, R3, -0x20, RZ ;  /* 0xffffffe003037824 */ /* 0x008fea00078e00ff */
[C---:B------:R-:W-:Y:S02]  /*61d0*/  LEA R74, P1, R3.reuse, R74, 0x1 ;  /* 0x0000004a034a7211 */ /* 0x040fe400078208ff */
[C---:B------:R-:W-:Y:S02]  /*61e0*/  LEA R72, P0, R3.reuse, R72, 0x1 ;  /* 0x0000004803487211 */ /* 0x040fe400078008ff */
[C---:B------:R-:W-:Y:S02]  /*61f0*/  LEA.HI.X.SX32 R75, R3.reuse, R75, 0x1, P1 ;  /* 0x0000004b034b7211 */ /* 0x040fe400008f0eff */
[----:B------:R-:W-:Y:S09]  /*6200*/  LEA.HI.X.SX32 R73, R3, R73, 0x1, P0 ;  /* 0x0000004903497211 */ /* 0x000ff200000f0eff */
.L_x_8110:
[----:B------:R-:W-:Y:S05]  /*6210*/  BSYNC.RECONVERGENT B2 ;  /* 0x0000000000027941 */ /* 0x000fea0003800200 */
.L_x_8106:
[----:B------:R-:W-:Y:S01]  /*6220*/  ISETP.NE.U32.AND P3, PT, R154, RZ, PT ;  /* 0x000000ff9a00720c */ /* 0x000fe20003f65070 */
[----:B-123--:R-:W2:Y:S01]  /*6230*/  LD.E R5, desc[UR4][R84.64+0x128] ;  /* 0x0001280454057980 */ /* 0x00eea2000c101900 */
        /* <DEDUP_REMOVED lines=101> */
.L_x_8137:
[----:B------:R-:W-:Y:S05]  /*6890*/  BSYNC.RECONVERGENT B0 ;  /* 0x0000000000007941 */ /* 0x000fea0003800200 */
.L_x_8136:
[----:B------:R-:W-:Y:S11]  /*68a0*/  ISETP.GT.AND P0, PT, R82, R65, PT ;  /* 0x000000415200720c */ /* 0x000ff60003f04270 */
[----:B------:R-:W-:Y:S02]  /*68b0*/  @!UPT UIADD3 URZ, UPT, UPT, URZ, URZ, URZ ;  /* 0x000000fffffff290 */ /* 0x000fe4000fffe0ff */
[----:B------:R-:W-:Y:S05]  /*68c0*/  @P0 BRA `(.L_x_8138) ;  /* 0xffffffb800b00947 */ /* 0x000fea000383ffff */
.L_x_8101:
        /* <DEDUP_REMOVED lines=29> */
.L_x_8143:
[----:B------:R3:W-:Y:S02]  /*6aa0*/  STS.128 [R89+0x2000], RZ ;  /* 0x002000ff59007388 */ /* 0x0007e40000000c00 */
.L_x_8142:
[----:B------:R-:W-:Y:S05]  /*6ab0*/  BSYNC.RECONVERGENT B0 ;  /* 0x0000000000007941 */ /* 0x000fea0003800200 */
.L_x_8141:
        /* <DEDUP_REMOVED lines=24> */
.L_x_8145:
[----:B------:R1:W-:Y:S01]  /*6c40*/  STS.128 [R89+0x2800], RZ ;  /* 0x002800ff59007388 */ /* 0x0003e20000000c00 */
[----:B------:R-:W-:Y:S05]  /*6c50*/  BRA `(.L_x_8144) ;  /* 0x00000038003c7947 */ /* 0x000fea0003800000 */
.L_x_8140:
        /* <DEDUP_REMOVED lines=84> */
.L_x_8152:
[----:B------:R-:W-:Y:S05]  /*71a0*/  BSYNC.RECONVERGENT B0 ;  /* 0x0000000000007941 */ /* 0x000fea0003800200 */
.L_x_8151:
[----:B-----5:R-:W-:Y:S01]  /*71b0*/  IMAD.MOV.U32 R6, RZ, RZ, R18 ;  /* 0x000000ffff067224 */ /* 0x020fe200078e0012 */
[----:B------:R-:W-:Y:S01]  /*71c0*/  MOV R4, R16 ;  /* 0x0000001000047202 */ /* 0x000fe20000000f00 */
[----:B------:R-:W-:Y:S01]  /*71d0*/  IMAD.MOV.U32 R7, RZ, RZ, R19 ;  /* 0x000000ffff077224 */ /* 0x000fe200078e0013 */
[----:B------:R-:W-:Y:S02]  /*71e0*/  MOV R5, R17 ;  /* 0x0000001100057202 */ /* 0x000fe40000000f00 */
.L_x_8150:
[----:B------:R-:W-:Y:S05]  /*71f0*/  BSYNC.RECONVERGENT B1 ;  /* 0x0000000000017941 */ /* 0x000fea0003800200 */
.L_x_8149:
        /* <DEDUP_REMOVED lines=49> */
.L_x_8156:
[----:B------:R-:W-:Y:S05]  /*7510*/  BSYNC.RECONVERGENT B0 ;  /* 0x0000000000007941 */ /* 0x000fea0003800200 */
.L_x_8155:
[----:B-----5:R1:W-:Y:S02]  /*7520*/  STS.128 [R89+0x1000], R16 ;  /* 0x0010001059007388 */ /* 0x0203e40000000c00 */
.L_x_8154:
[----:B------:R-:W-:Y:S05]  /*7530*/  BSYNC.RECONVERGENT B1 ;  /* 0x0000000000017941 */ /* 0x000fea0003800200 */
.L_x_8153:
        /* <DEDUP_REMOVED lines=47> */
.L_x_8158:
[----:B------:R-:W-:Y:S05]  /*7830*/  BSYNC.RECONVERGENT B0 ;  /* 0x0000000000007941 */ /* 0x000fea0003800200 */
.L_x_8157:
[----:B-----5:R1:W-:Y:S02]  /*7840*/  STS.128 [R89+0x2000], R16 ;  /* 0x0020001059007388 */ /* 0x0203e40000000c00 */
.L_x_8148:
[----:B------:R-:W-:Y:S05]  /*7850*/  BSYNC.RECONVERGENT B2 ;  /* 0x0000000000027941 */ /* 0x000fea0003800200 */
.L_x_8147:
        /* <DEDUP_REMOVED lines=61> */
.L_x_8162:
[----:B------:R-:W-:Y:S05]  /*7c30*/  BSYNC.RECONVERGENT B0 ;  /* 0x0000000000007941 */ /* 0x000fea0003800200 */
.L_x_8161:
[----:B-----5:R1:W-:Y:S02]  /*7c40*/  STS.128 [R89+0x800], R16 ;  /* 0x0008001059007388 */ /* 0x0203e40000000c00 */
.L_x_8160:
[----:B------:R-:W-:Y:S05]  /*7c50*/  BSYNC.RECONVERGENT B1 ;  /* 0x0000000000017941 */ /* 0x000fea0003800200 */
.L_x_8159:
        /* <DEDUP_REMOVED lines=56> */
.L_x_8166:
[----:B------:R-:W-:Y:S05]  /*7fe0*/  BSYNC.RECONVERGENT B0 ;  /* 0x0000000000007941 */ /* 0x000fea0003800200 */
.L_x_8165:
[----:B-----5:R1:W-:Y:S02]  /*7ff0*/  STS.128 [R89+0x1800], R16 ;  /* 0x0018001059007388 */ /* 0x0203e40000000c00 */
.L_x_8164:
[----:B------:R-:W-:Y:S05]  /*8000*/  BSYNC.RECONVERGENT B1 ;  /* 0x0000000000017941 */ /* 0x000fea0003800200 */
.L_x_8163:
        /* <DEDUP_REMOVED lines=53> */
.L_x_8168:
[----:B------:R-:W-:Y:S05]  /*8360*/  BSYNC.RECONVERGENT B0 ;  /* 0x0000000000007941 */ /* 0x000fea0003800200 */
.L_x_8167:
[----:B-----5:R1:W-:Y:S01]  /*8370*/  STS.128 [R89+0x2800], R16 ;  /* 0x0028001059007388 */ /* 0x0203e20000000c00 */
[----:B------:R-:W-:Y:S05]  /*8380*/  BRA `(.L_x_8144) ;  /* 0x0000002000707947 */ /* 0x000fea0003800000 */
.L_x_8146:
        /* <DEDUP_REMOVED lines=37> */
[--C-:B------:R-:W-:Y:S02]  /*85e0*/  HADD2.F32 R21, -RZ, R22.reuse.H0_H0 ;  /* 0x20000016ff157230 */ /* 0x100fe40000004100 */
[----:B------:R-:W-:-:S02]  /*85f0*/  HADD2.F32 R37, -RZ, R22.H1_H1 ;  /* 0x30000016ff257230 */ /* 0x000fc40000004100 */
[--C-:B------:R-:W-:Y:S02]  /*8600*/  HADD2.F32 R22, -RZ, R23.reuse.H0_H0 ;  /* 0x20000017ff167230 */ /* 0x100fe40000004100 */
[----:B------:R-:W-:Y:S02]  /*8610*/  HADD2.F32 R38, -RZ, R23.H1_H1 ;  /* 0x30000017ff267230 */ /* 0x000fe40000004100 */
[--C-:B----4-:R-:W-:Y:S02]  /*8620*/  HADD2.F32 R23, -RZ, R4.reuse.H0_H0 ;  /* 0x20000004ff177230 */ /* 0x110fe40000004100 */
        /* <DEDUP_REMOVED lines=51> */
.L_x_8174:
[----:B------:R-:W-:Y:S05]  /*8960*/  BSYNC.RECONVERGENT B0 ;  /* 0x0000000000007941 */ /* 0x000fea0003800200 */
.L_x_8173:
[----:B-----5:R-:W-:Y:S01]  /*8970*/  IMAD.MOV.U32 R6, RZ, RZ, R34 ;  /* 0x000000ffff067224 */ /* 0x020fe200078e0022 */
[----:B------:R-:W-:Y:S01]  /*8980*/  MOV R4, R32 ;  /* 0x0000002000047202 */ /* 0x000fe20000000f00 */
[----:B------:R-:W-:Y:S01]  /*8990*/  IMAD.MOV.U32 R7, RZ, RZ, R35 ;  /* 0x000000ffff077224 */ /* 0x000fe200078e0023 */
[----:B------:R-:W-:Y:S02]  /*89a0*/  MOV R5, R33 ;  /* 0x0000002100057202 */ /* 0x000fe40000000f00 */
.L_x_8172:
[----:B------:R-:W-:Y:S05]  /*89b0*/  BSYNC.RECONVERGENT B1 ;  /* 0x0000000000017941 */ /* 0x000fea0003800200 */
.L_x_8171:
        /* <DEDUP_REMOVED lines=33> */
[--C-:B--2---:R-:W-:Y:S02]  /*8bd0*/  HADD2.F32 R23, -RZ, R4.reuse.H0_H0 ;  /* 0x20000004ff177230 */ /* 0x104fe40000004100 */
        /* <DEDUP_REMOVED lines=51> */
.L_x_8178:
[----:B------:R-:W-:Y:S05]  /*8f10*/  BSYNC.RECONVERGENT B0 ;  /* 0x0000000000007941 */ /* 0x000fea0003800200 */
.L_x_8177:
[----:B-----5:R1:W-:Y:S02]  /*8f20*/  STS.128 [R89+0x1000], R32 ;  /* 0x0010002059007388 */ /* 0x0203e40000000c00 */
.L_x_8176:
[----:B------:R-:W-:Y:S05]  /*8f30*/  BSYNC.RECONVERGENT B1 ;  /* 0x0000000000017941 */ /* 0x000fea0003800200 */
.L_x_8175:
        /* <DEDUP_REMOVED lines=83> */
.L_x_8180:
[----:B------:R-:W-:Y:S05]  /*9470*/  BSYNC.RECONVERGENT B0 ;  /* 0x0000000000007941 */ /* 0x000fea0003800200 */
.L_x_8179:
[----:B-----5:R1:W-:Y:S02]  /*9480*/  STS.128 [R89+0x2000], R32 ;  /* 0x0020002059007388 */ /* 0x0203e40000000c00 */
.L_x_8170:
[----:B------:R-:W-:Y:S05]  /*9490*/  BSYNC.RECONVERGENT B2 ;  /* 0x0000000000027941 */ /* 0x000fea0003800200 */
.L_x_8169:
        /* <DEDUP_REMOVED lines=90> */
.L_x_8184:
[----:B------:R-:W-:Y:S05]  /*9a40*/  BSYNC.RECONVERGENT B0 ;  /* 0x0000000000007941 */ /* 0x000fea0003800200 */
.L_x_8183:
[----:B-----5:R1:W-:Y:S02]  /*9a50*/  STS.128 [R89+0x800], R32 ;  /* 0x0008002059007388 */ /* 0x0203e40000000c00 */
.L_x_8182:
[----:B------:R-:W-:Y:S05]  /*9a60*/  BSYNC.RECONVERGENT B1 ;  /* 0x0000000000017941 */ /* 0x000fea0003800200 */
.L_x_8181:
        /* <DEDUP_REMOVED lines=85> */
.L_x_8188:
[----:B------:R-:W-:Y:S05]  /*9fc0*/  BSYNC.RECONVERGENT B0 ;  /* 0x0000000000007941 */ /* 0x000fea0003800200 */
.L_x_8187:
[----:B-----5:R1:W-:Y:S02]  /*9fd0*/  STS.128 [R89+0x1800], R32 ;  /* 0x0018002059007388 */ /* 0x0203e40000000c00 */
.L_x_8186:
[----:B------:R-:W-:Y:S05]  /*9fe0*/  BSYNC.RECONVERGENT B1 ;  /* 0x0000000000017941 */ /* 0x000fea0003800200 */
.L_x_8185:
        /* <DEDUP_REMOVED lines=84> */
.L_x_8190:
[----:B------:R-:W-:Y:S05]  /*a530*/  BSYNC.RECONVERGENT B0 ;  /* 0x0000000000007941 */ /* 0x000fea0003800200 */
.L_x_8189:
[----:B-----5:R1:W-:Y:S02]  /*a540*/  STS.128 [R89+0x2800], R32 ;  /* 0x0028002059007388 */ /* 0x0203e40000000c00 */
.L_x_8144:
[----:B------:R-:W-:Y:S05]  /*a550*/  BSYNC.RECONVERGENT B3 ;  /* 0x0000000000037941 */ /* 0x000fea0003800200 */
.L_x_8139:
[----:B-1--4-:R-:W-:Y:S01]  /*a560*/  IADD3 R3, PT, PT, R61, -R60, RZ ;  /* 0x8000003c3d037210 */ /* 0x012fe20007ffe0ff */
        /* <DEDUP_REMOVED lines=24> */
.L_x_8193:
[----:B------:R3:W-:Y:S02]  /*a6f0*/  STS.128 [R89+0x5000], RZ ;  /* 0x005000ff59007388 */ /* 0x0007e40000000c00 */
.L_x_8192:
[----:B------:R-:W-:Y:S05]  /*a700*/  BSYNC.RECONVERGENT B0 ;  /* 0x0000000000007941 */ /* 0x000fea0003800200 */
.L_x_8191:
[----:B------:R-:W-:Y:S01]  /*a710*/  ISETP.GE.AND P0, PT, R30, R3, PT ;  /* 0x000000031e00720c */ /* 0x000fe20003f06270 */
[----:B------:R-:W-:-:S12]  /*a720*/  BSSY.RECONVERGENT B0, `(.L_x_8194) ;  /* 0x0000016000007945 */ /* 0x000fd80003800200 */
[----:B------:R-:W-:Y:S05]  /*a730*/  @P0 BRA `(.L_x_8195) ;  /* 0x0000000000500947 */ /* 0x000fea0003800000 */
[-C--:B------:R-:W-:Y:S02]  /*a740*/  ISETP.GE.AND P2, PT, R12, R149.reuse, PT ;  /* 0x000000950c00720c */ /* 0x080fe40003f46270 */
[-C--:B------:R-:W-:Y:S02]  /*a750*/  ISETP.GE.AND P1, PT, R10, R149.reuse, PT ;  /* 0x000000950a00720c */ /* 0x080fe40003f26270 */
[----:B-1-3--:R-:W-:Y:S02]  /*a760*/  LEA R4, P3, R137, R140, 0x1 ;  /* 0x0000008c89047211 */ /* 0x00afe400078608ff */
        /* <DEDUP_REMOVED lines=17> */
.L_x_8195:
[----:B------:R-:W-:Y:S05]  /*a880*/  BSYNC.RECONVERGENT B0 ;  /* 0x0000000000007941 */ /* 0x000fea0003800200 */
.L_x_8194:
        /* <DEDUP_REMOVED lines=28> */
.L_x_8198:
[----:B------:R3:W-:Y:S01]  /*aa50*/  STS.128 [R89+0x8000], RZ ;  /* 0x008000ff59007388 */ /* 0x0007e20000000c00 */
[----:B------:R-:W-:Y:S05]  /*aa60*/  BRA `(.L_x_8199) ;  /* 0x00000000000c7947 */ /* 0x000fea0003800000 */
.L_x_8197:
[----:B------:R1:W-:Y:S04]  /*aa70*/  STS.128 [R89+0x6000], RZ ;  /* 0x006000ff59007388 */ /* 0x0003e80000000c00 */
[----:B------:R1:W-:Y:S04]  /*aa80*/  STS.128 [R89+0x7000], RZ ;  /* 0x007000ff59007388 */ /* 0x0003e80000000c00 */
[----:B------:R1:W-:Y:S02]  /*aa90*/  STS.128 [R89+0x8000], RZ ;  /* 0x008000ff59007388 */ /* 0x0003e40000000c00 */
.L_x_8199:
[----:B------:R-:W-:Y:S05]  /*aaa0*/  BSYNC.RECONVERGENT B0 ;  /* 0x0000000000007941 */ /* 0x000fea0003800200 */
.L_x_8196:
        /* <DEDUP_REMOVED lines=27> */
.L_x_8202:
[----:B------:R1:W-:Y:S02]  /*ac60*/  STS.128 [R89+0x8800], RZ ;  /* 0x008800ff59007388 */ /* 0x0003e40000000c00 */
.L_x_8201:
[----:B------:R-:W-:Y:S05]  /*ac70*/  BSYNC.RECONVERGENT B0 ;  /* 0x0000000000007941 */ /* 0x000fea0003800200 */
.L_x_8200:
[----:B-----5:R-:W2:Y:S01]  /*ac80*/  LD.E R14, desc[UR4][R84.64+0x18c] ;  /* 0x00018c04540e7980 */ /* 0x020ea2000c101900 */
[C---:B-1----:R-:W-:Y:S01]  /*ac90*/  IMAD.SHL.U32 R3, R62.reuse, 0x20, RZ ;  /* 0x000000203e037824 */ /* 0x042fe200078e00ff */
        /* <DEDUP_REMOVED lines=8> */
[----:B------:R-:W-:-:S02]  /*ad20*/  LOP3.LUT R133, R4, 0x3e00, RZ, 0xc0, !PT ;  /* 0x00003e0004857812 */ /* 0x000fc400078ec0ff */
[--C-:B------:R-:W-:Y:S02]  /*ad30*/  LOP3.LUT R0, R0, 0xc0, R3.reuse, 0xf8, !PT ;  /* 0x000000c000007812 */ /* 0x100fe400078ef803 */
[----:B------:R-:W-:Y:S01]  /*ad40*/  LOP3.LUT R2, R5, 0x8, R62, 0xf8, !PT ;  /* 0x0000000805027812 */ /* 0x000fe200078ef83e */
[----:B------:R-:W-:Y:S01]  /*ad50*/  IMAD.SHL.U32 R62, R62, 0x2, RZ ;  /* 0x000000023e3e7824 */ /* 0x000fe200078e00ff */
[----:B------:R-:W-:Y:S02]  /*ad60*/  LOP3.LUT R6, R133, 0x20, R3, 0xf8, !PT ;  /* 0x0000002085067812 */ /* 0x000fe400078ef803 */
[----:B------:R-:W-:Y:S02]  /*ad70*/  LOP3.LUT R4, R4, 0x100, RZ, 0xc0, !PT ;  /* 0x0000010004047812 */ /* 0x000fe400078ec0ff */
[--C-:B------:R-:W-:Y:S02]  /*ad80*/  LOP3.LUT R0, R0, 0x18, R63.reuse, 0x78, !PT ;  /* 0x0000001800007812 */ /* 0x100fe400078e783f */
[----:B------:R-:W-:-:S02]  /*ad90*/  LOP3.LUT R2, R2, 0x18, R63, 0x78, !PT ;  /* 0x0000001802027812 */ /* 0x000fc400078e783f */
[--C-:B------:R-:W-:Y:S02]  /*ada0*/  LOP3.LUT R5, R6, 0x100, R3.reuse, 0xf8, !PT ;  /* 0x0000010006057812 */ /* 0x100fe400078ef803 */
[----:B------:R-:W-:Y:S02]  /*adb0*/  LOP3.LUT R7, R4, 0x20, R3, 0xf8, !PT ;  /* 0x0000002004077812 */ /* 0x000fe400078ef803 */
[----:B------:R-:W-:Y:S02]  /*adc0*/  LOP3.LUT R4, R5, R0, RZ, 0xfc, !PT ;  /* 0x0000000005047212 */ /* 0x000fe400078efcff */
[----:B------:R-:W-:Y:S02]  /*add0*/  LOP3.LUT R86, R7, R2, RZ, 0xfc, !PT ;  /* 0x0000000207567212 */ /* 0x000fe400078efcff */
[----:B------:R-:W-:Y:S01]  /*ade0*/  SEL R15, R8, 0xffffffe0, !P0 ;  /* 0xffffffe0080f7807 */ /* 0x000fe20004000000 */
[--C-:B------:R-:W-:Y:S01]  /*adf0*/  IMAD R2, R4, 0x2, R55.reuse ;  /* 0x0000000204027824 */ /* 0x100fe200078e0237 */
[----:B------:R-:W-:Y:S01]  /*ae00*/  IADD3 R53, PT, PT, R53, R61, -R148 ;  /* 0x0000003d35357210 */ /* 0x000fe20007ffe894 */
[----:B------:R-:W-:-:S02]  /*ae10*/  IMAD R86, R86, 0x2, R55 ;  /* 0x0000000256567824 */ /* 0x000fc400078e0237 */
[--C-:B------:R-:W-:Y:S01]  /*ae20*/  IMAD.IADD R63, R2, 0x1, R15.reuse ;  /* 0x00000001023f7824 */ /* 0x100fe200078e020f */
[----:B------:R-:W-:Y:S01]  /*ae30*/  LDSM.16.M88.4 R72, [R2] ;  /* 0x000000000248783b */ /* 0x000fe20000000200 */
[----:B------:R-:W-:-:S03]  /*ae40*/  IMAD.IADD R52, R86, 0x1, R15 ;  /* 0x0000000156347824 */ /* 0x000fc600078e020f */
[----:B------:R-:W1:Y:S04]  /*ae50*/  LDSM.16.M88.4 R48, [R86+0x3000] ;  /* 0x003000005630783b */ /* 0x000e680000000200 */
[----:B------:R-:W3:Y:S04]  /*ae60*/  LDSM.16.M88.4 R40, [R86+0x3400] ;  /* 0x003400005628783b */ /* 0x000ee80000000200 */
[----:B------:R-:W4:Y:S04]  /*ae70*/  LDSM.16.M88.4 R32, [R86+0x3800] ;  /* 0x003800005620783b */ /* 0x000f280000000200 */
        /* <DEDUP_REMOVED lines=8> */
[----:B------:R-:W-:Y:S04]  /*af00*/  LDSM.16.M88.4 R68, [R63+0x1000] ;  /* 0x001000003f44783b */ /* 0x000fe80000000200 */
[----:B------:R-:W-:Y:S01]  /*af10*/  LDSM.16.M88.4 R100, [R52+0x4000] ;  /* 0x004000003464783b */ /* 0x000fe20000000200 */
[C---:B------:R-:W-:Y:S03]  /*af20*/  HMMA.16816.F32 R48, R72.reuse, R50, RZ ;  /* 0x000000324830723c */ /* 0x040fe600000018ff */
[----:B------:R-:W-:Y:S05]  /*af30*/  LDSM.16.M88.4 R80, [R86+0x4c00] ;  /* 0x004c00005650783b */ /* 0x000fea0000000200 */
[C---:B---3--:R-:W-:Y:S08]  /*af40*/  HMMA.16816.F32 R44, R72.reuse, R40, RZ ;  /* 0x00000028482c723c */ /* 0x048ff000000018ff */
[C---:B----4-:R-:W-:Y:S08]  /*af50*/  HMMA.16816.F32 R36, R72.reuse, R32, RZ ;  /* 0x000000204824723c */ /* 0x050ff000000018ff */
[C---:B------:R-:W-:Y:S08]  /*af60*/  HMMA.16816.F32 R40, R72.reuse, R42, RZ ;  /* 0x0000002a4828723c */ /* 0x040ff000000018ff */
[C---:B------:R-:W-:Y:S08]  /*af70*/  HMMA.16816.F32 R32, R72.reuse, R34, RZ ;  /* 0x000000224820723c */ /* 0x040ff000000018ff */
[----:B------:R-:W-:Y:S08]  /*af80*/  HMMA.16816.F32 R76, R72, R20, RZ ;  /* 0x00000014484c723c */ /* 0x000ff000000018ff */
[C---:B------:R-:W-:Y:S08]  /*af90*/  HMMA.16816.F32 R24, R28.reuse, R16, R24 ;  /* 0x000000101c18723c */ /* 0x040ff00000001818 */
[----:B------:R-:W-:Y:S01]  /*afa0*/  HMMA.16816.F32 R48, R28, R18, R48 ;  /* 0x000000121c30723c */ /* 0x000fe20000001830 */
[----:B------:R-:W1:Y:S07]  /*afb0*/  LDSM.16.M88.4 R16, [R86+0x4400] ;  /* 0x004400005610783b */ /* 0x000e6e0000000200 */
[----:B------:R-:W-:Y:S01]  /*afc0*/  HMMA.16816.F32 R72, R72, R22, RZ ;  /* 0x000000164848723c */ /* 0x000fe200000018ff */
[----:B------:R-:W3:Y:S07]  /*afd0*/  LDSM.16.M88.4 R20, [R86+0x4000] ;  /* 0x004000005614783b */ /* 0x000eee0000000200 */
        /* <DEDUP_REMOVED lines=15> */
[----:B------:R-:W-:Y:S07]  /*b0d0*/  LDSM.16.M88.4 R20, [R52+0x5000] ;  /* 0x005000003414783b */ /* 0x000fee0000000200 */
[----:B----4-:R-:W-:Y:S08]  /*b0e0*/  HMMA.16816.F32 R36, R92, R4, R36 ;  /* 0x000000045c24723c */ /* 0x010ff00000001824 */
[C---:B------:R-:W-:Y:S08]  /*b0f0*/  HMMA.16816.F32 R24, R68.reuse, R100, R24 ;  /* 0x000000644418723c */ /* 0x040ff00000001818 */
[----:B------:R-:W-:Y:S08]  /*b100*/  HMMA.16816.F32 R48, R68, R102, R48 ;  /* 0x000000664430723c */ /* 0x000ff00000001830 */
[----:B------:R-:W-:Y:S01]  /*b110*/  HMMA.16816.F32 R32, R92, R6, R32 ;  /* 0x000000065c20723c */ /* 0x000fe20000001820 */
[----:B------:R-:W3:Y:S07]  /*b120*/  LDSM.16.M88.4 R4, [R63+0x2000] ;  /* 0x002000003f04783b */ /* 0x000eee0000000200 */
[C---:B-1----:R-:W-:Y:S08]  /*b130*/  HMMA.16816.F32 R24, R16.reuse, R28, R24 ;  /* 0x0000001c1018723c */ /* 0x042ff00000001818 */
[----:B------:R-:W-:Y:S01]  /*b140*/  HMMA.16816.F32 R48, R16, R30, R48 ;  /* 0x0000001e1030723c */ /* 0x000fe20000001830 */
[----:B------:R-:W1:Y:S07]  /*b150*/  LDSM.16.M88.4 R28, [R86+0x5400] ;  /* 0x00540000561c783b */ /* 0x000e6e0000000200 */
[C---:B------:R-:W-:Y:S08]  /*b160*/  HMMA.16816.F32 R76, R92.reuse, R80, R76 ;  /* 0x000000505c4c723c */ /* 0x040ff0000000184c */
[----:B------:R-:W-:Y:S01]  /*b170*/  HMMA.16816.F32 R72, R92, R82, R72 ;  /* 0x000000525c48723c */ /* 0x000fe20000001848 */
[----:B------:R-:W4:Y:S07]  /*b180*/  LDSM.16.M88.4 R80, [R52+0x4c00] ;  /* 0x004c00003450783b */ /* 0x000f2e0000000200 */
[C---:B------:R-:W-:Y:S08]  /*b190*/  HMMA.16816.F32 R44, R68.reuse, R64, R44 ;  /* 0x00000040442c723c */ /* 0x040ff0000000182c */
[----:B------:R-:W-:Y:S08]  /*b1a0*/  HMMA.16816.F32 R40, R68, R66, R40 ;  /* 0x000000424428723c */ /* 0x000ff00000001828 */
[C---:B---3--:R-:W-:Y:S08]  /*b1b0*/  HMMA.16816.F32 R24, R4.reuse, R20, R24 ;  /* 0x000000140418723c */ /* 0x048ff00000001818 */
[----:B------:R-:W-:Y:S01]  /*b1c0*/  HMMA.16816.F32 R48, R4, R22, R48 ;  /* 0x000000160430723c */ /* 0x000fe20000001830 */
[----:B------:R-:W3:Y:S07]  /*b1d0*/  LDSM.16.M88.4 R20, [R52+0x5400] ;  /* 0x005400003414783b */ /* 0x000eee0000000200 */
[----:B------:R-:W-:Y:S03]  /*b1e0*/  HMMA.16816.F32 R36, R68, R56, R36 ;  /* 0x000000384424723c */ /* 0x000fe60000001824 */
[-C--:B--2---:R-:W-:Y:S01]  /*b1f0*/  FMUL.FTZ R24, R24, R14.reuse ;  /* 0x0000000e18187220 */ /* 0x084fe20000410000 */
[-C--:B------:R-:W-:Y:S01]  /*b200*/  FMUL.FTZ R25, R25, R14.reuse ;  /* 0x0000000e19197220 */ /* 0x080fe20000410000 */
[-C--:B------:R-:W-:Y:S01]  /*b210*/  FMUL.FTZ R26, R26, R14.reuse ;  /* 0x0000000e1a1a7220 */ /* 0x080fe20000410000 */
[----:B------:R-:W-:-:S02]  /*b220*/  FMUL.FTZ R27, R27, R14 ;  /* 0x0000000e1b1b7220 */ /* 0x000fc40000410000 */
[----:B------:R-:W-:Y:S01]  /*b230*/  HMMA.16816.F32 R32, R68, R58, R32 ;  /* 0x0000003a4420723c */ /* 0x000fe20000001820 */
[----:B------:R-:W2:Y:S01]  /*b240*/  LDSM.16.M88.4 R56, [R86+0x5800] ;  /* 0x005800005638783b */ /* 0x000ea20000000200 */
[----:B------:R-:W2:Y:S01]  /*b250*/  MUFU.TANH R24, R24 ;  /* 0x0000001800187308 */ /* 0x000ea20000002400 */
[-C--:B------:R-:W-:Y:S01]  /*b260*/  FMUL.FTZ R49, R49, R14.reuse ;  /* 0x0000000e31317220 */ /* 0x080fe20000410000 */
[-C--:B------:R-:W-:Y:S01]  /*b270*/  FMUL.FTZ R48, R48, R14.reuse ;  /* 0x0000000e30307220 */ /* 0x080fe20000410000 */
[-C--:B------:R-:W-:Y:S01]  /*b280*/  FMUL.FTZ R50, R50, R14.reuse ;  /* 0x0000000e32327220 */ /* 0x080fe20000410000 */
[-C--:B------:R-:W-:Y:S02]  /*b290*/  FMUL.FTZ R51, R51, R14.reuse ;  /* 0x0000000e33337220 */ /* 0x080fe40000410000 */
[C---:B-1----:R-:W-:Y:S02]  /*b2a0*/  HMMA.16816.F32 R44, R16.reuse, R28, R44 ;  /* 0x0000001c102c723c */ /* 0x042fe4000000182c */
[----:B------:R-:W1:Y:S06]  /*b2b0*/  MUFU.TANH R25, R25 ;  /* 0x0000001900197308 */ /* 0x000e6c0000002400 */
[----:B------:R-:W-:Y:S01]  /*b2c0*/  HMMA.16816.F32 R40, R16, R30, R40 ;  /* 0x0000001e1028723c */ /* 0x000fe20000001828 */
[----:B------:R-:W1:Y:S01]  /*b2d0*/  LDSM.16.M88.4 R28, [R86+0x5c00] ;  /* 0x005c0000561c783b */ /* 0x000e620000000200 */
[----:B------:R-:W1:Y:S06]  /*b2e0*/  MUFU.TANH R26, R26 ;  /* 0x0000001a001a7308 */ /* 0x000e6c0000002400 */
[C---:B----4-:R-:W-:Y:S02]  /*b2f0*/  HMMA.16816.F32 R76, R68.reuse, R80, R76 ;  /* 0x00000050444c723c */ /* 0x050fe4000000184c */
[----:B------:R-:W4:Y:S06]  /*b300*/  MUFU.TANH R49, R49 ;  /* 0x0000003100317308 */ /* 0x000f2c0000002400 */
[----:B------:R-:W-:Y:S02]  /*b310*/  HMMA.16816.F32 R72, R68, R82, R72 ;  /* 0x000000524448723c */ /* 0x000fe40000001848 */
[----:B------:R-:W4:Y:S06]  /*b320*/  MUFU.TANH R48, R48 ;  /* 0x0000003000307308 */ /* 0x000f2c0000002400 */
[C---:B---3--:R-:W-:Y:S02]  /*b330*/  HMMA.16816.F32 R44, R4.reuse, R20, R44 ;  /* 0x00000014042c723c */ /* 0x048fe4000000182c */
[----:B------:R-:W3:Y:S06]  /*b340*/  MUFU.TANH R27, R27 ;  /* 0x0000001b001b7308 */ /* 0x000eec0000002400 */
[----:B------:R-:W-:Y:S01]  /*b350*/  HMMA.16816.F32 R40, R4, R22, R40 ;  /* 0x000000160428723c */ /* 0x000fe20000001828 */
[----:B------:R-:W4:Y:S01]  /*b360*/  LDSM.16.M88.4 R20, [R52+0x5800] ;  /* 0x005800003414783b */ /* 0x000f220000000200 */
[----:B------:R-:W3:Y:S06]  /*b370*/  MUFU.TANH R50, R50 ;  /* 0x0000003200327308 */ /* 0x000eec0000002400 */
[----:B--2---:R-:W-:Y:S01]  /*b380*/  HMMA.16816.F32 R36, R16, R56, R36 ;  /* 0x000000381024723c */ /* 0x004fe20000001824 */
[----:B------:R-:W-:Y:S01]  /*b390*/  LOP3.LUT R57, R132, 0x1f0, RZ, 0xc0, !PT ;  /* 0x000001f084397812 */ /* 0x000fe200078ec0ff */
[----:B------:R-:W2:Y:S01]  /*b3a0*/  MUFU.TANH R51, R51 ;  /* 0x0000003300337308 */ /* 0x000ea20000002400 */
[-C--:B------:R-:W-:Y:S01]  /*b3b0*/  FMUL.FTZ R44, R44, R14.reuse ;  /* 0x0000000e2c2c7220 */ /* 0x080fe20000410000 */
[----:B------:R-:W-:Y:S01]  /*b3c0*/  FMUL.FTZ R46, R46, R14 ;  /* 0x0000000e2e2e7220 */ /* 0x000fe20000410000 */
[----:B------:R-:W-:-:S03]  /*b3d0*/  LOP3.LUT R96, R57, 0x7, R96, 0xf8, !PT ;  /* 0x0000000739607812 */ /* 0x000fc600078ef860 */
[C---:B------:R-:W-:Y:S02]  /*b3e0*/  HMMA.16816.F32 R32, R16.reuse, R58, R32 ;  /* 0x0000003a1020723c */ /* 0x040fe40000001820 */
[----:B------:R-:W-:Y:S02]  /*b3f0*/  IMAD R96, R147, 0x40, R96 ;  /* 0x0000004093607824 */ /* 0x000fe400078e0260 */
[-C--:B------:R-:W-:Y:S01]  /*b400*/  FMUL.FTZ R40, R40, R14.reuse ;  /* 0x0000000e28287220 */ /* 0x080fe20000410000 */
[----:B------:R-:W2:Y:S01]  /*b410*/  MUFU.TANH R44, R44 ;  /* 0x0000002c002c7308 */ /* 0x000ea20000002400 */
[----:B------:R-:W-:Y:S02]  /*b420*/  FMUL.FTZ R43, R43, R14 ;  /* 0x0000000e2b2b7220 */ /* 0x000fe40000410000 */
[C---:B-1----:R-:W-:Y:S01]  /*b430*/  HMMA.16816.F32 R76, R16.reuse, R28, R76 ;  /* 0x0000001c104c723c */ /* 0x042fe2000000184c */
[----:B------:R-:W-:Y:S01]  /*b440*/  IADD3 R29, PT, PT, R61, -R148, -R54 ;  /* 0x800000943d1d7210 */ /* 0x000fe20007ffe836 */
[-C--:B------:R-:W-:Y:S01]  /*b450*/  FMUL.FTZ R28, R45, R14.reuse ;  /* 0x0000000e2d1c7220 */ /* 0x080fe20000410000 */
[----:B------:R-:W-:Y:S01]  /*b460*/  LOP3.LUT R45, R62, 0x6, RZ, 0xc0, !PT ;  /* 0x000000063e2d7812 */ /* 0x000fe200078ec0ff */
[C---:B------:R-:W-:Y:S01]  /*b470*/  IMAD.IADD R54, R96.reuse, 0x1, R53 ;  /* 0x0000000160367824 */ /* 0x040fe200078e0235 */
[----:B------:R-:W-:Y:S01]  /*b480*/  MUFU.TANH R40, R40 ;  /* 0x0000002800287308 */ /* 0x000fe20000002400 */
[----:B------:R-:W-:Y:S01]  /*b490*/  IMAD.IADD R158, R96, 0x1, R29 ;  /* 0x00000001609e7824 */ /* 0x000fe200078e021d */
[----:B------:R-:W-:Y:S01]  /*b4a0*/  LOP3.LUT R45, R60, R45, RZ, 0xfc, !PT ;  /* 0x0000002d3c2d7212 */ /* 0x000fe200078efcff */
[----:B------:R-:W-:Y:S01]  /*b4b0*/  HMMA.16816.F32 R72, R16, R30, R72 ;  /* 0x0000001e1048723c */ /* 0x000fe20000001848 */
[----:B------:R-:W1:Y:S01]  /*b4c0*/  LDSM.16.M88.4 R16, [R52+0x5c00] ;  /* 0x005c00003410783b */ /* 0x000e620000000200 */
[--C-:B------:R-:W-:Y:S01]  /*b4d0*/  VIADDMNMX R157, R54, 0x1, R61.reuse, PT ;  /* 0x00000001369d7846 */ /* 0x100fe2000380013d */
[C---:B------:R-:W-:Y:S01]  /*b4e0*/  VIADD R156, R158.reuse, 0x8 ;  /* 0x000000089e9c7836 */ /* 0x040fe20000000000 */
[----:B------:R-:W-:Y:S01]  /*b4f0*/  ISETP.GT.AND P0, PT, R158, R45, PT ;  /* 0x0000002d9e00720c */ /* 0x000fe20003f04270 */
[C---:B------:R-:W-:Y:S01]  /*b500*/  VIADD R29, R45.reuse, 0x1 ;  /* 0x000000012d1d7836 */ /* 0x040fe20000000000 */
[----:B------:R-:W-:Y:S01]  /*b510*/  VIADDMNMX R151, R54, 0x9, R61, PT ;  /* 0x0000000936977846 */ /* 0x000fe2000380013d */
[----:B------:R-:W2:Y:S01]  /*b520*/  MUFU.TANH R28, R28 ;  /* 0x0000001c001c7308 */ /* 0x000ea20000002400 */
[C---:B------:R-:W-:Y:S01]  /*b530*/  ISETP.GE.AND P3, PT, R45.reuse, R157, PT ;  /* 0x0000009d2d00720c */ /* 0x040fe20003f66270 */
[C---:B----4-:R-:W-:Y:S01]  /*b540*/  HMMA.16816.F32 R36, R4.reuse, R20, R36 ;  /* 0x000000140424723c */ /* 0x050fe20000001824 */
[----:B------:R-:W-:Y:S01]  /*b550*/  FSEL R24, R24, -INF , !P0 ;  /* 0xff80000018187808 */ /* 0x000fe20004000000 */
[----:B------:R-:W-:Y:S01]  /*b560*/  VIADD R20, R45, 0x9 ;  /* 0x000000092d147836 */ /* 0x000fe20000000000 */
[----:B------:R-:W-:Y:S01]  /*b570*/  ISETP.GT.AND P5, PT, R158, R29, PT ;  /* 0x0000001d9e00720c */ /* 0x000fe20003fa4270 */
[-C--:B------:R-:W-:Y:S01]  /*b580*/  FMUL.FTZ R30, R41, R14.reuse ;  /* 0x0000000e291e7220 */ /* 0x080fe20000410000 */
[----:B------:R-:W-:Y:S01]  /*b590*/  ISETP.GE.AND P2, PT, R29, R157, PT ;  /* 0x0000009d1d00720c */ /* 0x000fe20003f46270 */
[-C--:B------:R-:W-:Y:S01]  /*b5a0*/  FMUL.FTZ R21, R47, R14.reuse ;  /* 0x0000000e2f157220 */ /* 0x080fe20000410000 */
[----:B------:R-:W-:Y:S01]  /*b5b0*/  ISETP.GE.AND P1, PT, R29, R151, PT ;  /* 0x000000971d00720c */ /* 0x000fe20003f26270 */
[----:B------:R-:W-:Y:S01]  /*b5c0*/  HMMA.16816.F32 R32, R4, R22, R32 ;  /* 0x000000160420723c */ /* 0x000fe20000001820 */
[----:B------:R-:W-:Y:S01]  /*b5d0*/  ISETP.GT.AND P4, PT, R156, R29, PT ;  /* 0x0000001d9c00720c */ /* 0x000fe20003f84270 */
[----:B------:R-:W-:Y:S01]  /*b5e0*/  VIADD R29, R45, 0x8 ;  /* 0x000000082d1d7836 */ /* 0x000fe20000000000 */
[----:B------:R-:W-:Y:S01]  /*b5f0*/  FSEL R31, R24, -INF , !P3 ;  /* 0xff800000181f7808 */ /* 0x000fe20005800000 */
[----:B------:R-:W4:Y:S01]  /*b600*/  MUFU.TANH R46, R46 ;  /* 0x0000002e002e7308 */ /* 0x000f220000002400 */
[----:B------:R-:W-:Y:S01]  /*b610*/  ISETP.GT.AND P3, PT, R156, R45, PT ;  /* 0x0000002d9c00720c */ /* 0x000fe20003f64270 */
[----:B------:R-:W-:Y:S01]  /*b620*/  FMUL.FTZ R24, R42, R14 ;  /* 0x0000000e2a187220 */ /* 0x000fe20000410000 */
[----:B------:R-:W-:Y:S01]  /*b630*/  ISETP.GT.AND P0, PT, R158, R20, PT ;  /* 0x000000149e00720c */ /* 0x000fe20003f04270 */
[----:B------:R-:W-:-:S04]  /*b640*/  DEPBAR.LE SB0, 0x0 ;  /* 0x000080000000791a */ /* 0x000fc80000000000 */
[-C--:B------:R-:W-:Y:S01]  /*b650*/  ISETP.GT.AND P6, PT, R158, R29.reuse, PT ;  /* 0x0000001d9e00720c */ /* 0x080fe20003fc4270 */
[-C--:B------:R-:W-:Y:S01]  /*b660*/  FMUL.FTZ R23, R37, R14.reuse ;  /* 0x0000000e25177220 */ /* 0x080fe20000410000 */
[----:B------:R-:W-:Y:S01]  /*b670*/  FSEL R25, R25, -INF , !P5 ;  /* 0xff80000019197808 */ /* 0x000fe20006800000 */
[-C--:B------:R-:W-:Y:S01]  /*b680*/  FMUL.FTZ R22, R36, R14.reuse ;  /* 0x0000000e24167220 */ /* 0x080fe20000410000 */
[----:B------:R-:W-:Y:S01]  /*b690*/  FSEL R26, R26, -INF , !P3 ;  /* 0xff8000001a1a7808 */ /* 0x000fe20005800000 */
[----:B------:R-:W4:Y:S01]  /*b6a0*/  MUFU.TANH R30, R30 ;  /* 0x0000001e001e7308 */ /* 0x000f220000002400 */
[----:B------:R-:W-:Y:S01]  /*b6b0*/  ISETP.GT.AND P3, PT, R156, R29, PT ;  /* 0x0000001d9c00720c */ /* 0x000fe20003f64270 */
[-C--:B------:R-:W-:Y:S01]  /*b6c0*/  FMUL.FTZ R32, R32, R14.reuse ;  /* 0x0000000e20207220 */ /* 0x080fe20000410000 */
[C---:B------:R-:W-:Y:S01]  /*b6d0*/  ISETP.GE.AND P5, PT, R45.reuse, R151, PT ;  /* 0x000000972d00720c */ /* 0x040fe20003fa6270 */
[----:B------:R-:W-:Y:S01]  /*b6e0*/  VIADD R36, R45, 0x18 ;  /* 0x000000182d247836 */ /* 0x000fe20000000000 */
[----:B------:R-:W-:Y:S01]  /*b6f0*/  FSEL R47, R49, -INF , !P0 ;  /* 0xff800000312f7808 */ /* 0x000fe20004000000 */
[----:B------:R-:W-:Y:S01]  /*b700*/  FMUL.FTZ R38, R38, R14 ;  /* 0x0000000e26267220 */ /* 0x000fe20000410000 */
[C---:B-1----:R-:W-:Y:S01]  /*b710*/  HMMA.16816.F32 R76, R4.reuse, R16, R76 ;  /* 0x00000010044c723c */ /* 0x042fe2000000184c */
[----:B------:R-:W-:Y:S01]  /*b720*/  FSEL R48, R48, -INF , !P6 ;  /* 0xff80000030307808 */ /* 0x000fe20007000000 */
[----:B------:R-:W-:Y:S01]  /*b730*/  VIADD R17, R45, 0x11 ;  /* 0x000000112d117836 */ /* 0x000fe20000000000 */
[----:B------:R-:W-:Y:S01]  /*b740*/  FSEL R49, R25, -INF , !P2 ;  /* 0xff80000019317808 */ /* 0x000fe20005000000 */
[----:B------:R-:W-:Y:S01]  /*b750*/  VIADD R25, R45, 0x10 ;  /* 0x000000102d197836 */ /* 0x000fe20000000000 */
[----:B---3--:R-:W-:Y:S01]  /*b760*/  FSEL R27, R27, -INF , !P4 ;  /* 0xff8000001b1b7808 */ /* 0x008fe20006000000 */
[----:B------:R-:W1:Y:S01]  /*b770*/  MUFU.TANH R22, R22 ;  /* 0x0000001600167308 */ /* 0x000e620000002400 */
[C---:B------:R-:W-:Y:S01]  /*b780*/  ISETP.GE.AND P6, PT, R29.reuse, R157, PT ;  /* 0x0000009d1d00720c */ /* 0x040fe20003fc6270 */
[----:B------:R-:W-:Y:S01]  /*b790*/  HMMA.16816.F32 R72, R4, R18, R72 ;  /* 0x000000120448723c */ /* 0x000fe20000001848 */
[----:B------:R-:W-:Y:S01]  /*b7a0*/  ISETP.GE.AND P0, PT, R29, R151, PT ;  /* 0x000000971d00720c */ /* 0x000fe20003f06270 */
[C---:B------:R-:W-:Y:S01]  /*b7b0*/  VIADD R19, R45.reuse, 0x19 ;  /* 0x000000192d137836 */ /* 0x040fe20000000000 */
[----:B------:R-:W-:Y:S01]  /*b7c0*/  ISETP.GT.AND P4, PT, R156, R20, PT ;  /* 0x000000149c00720c */ /* 0x000fe20003f84270 */
[----:B------:R-:W-:Y:S01]  /*b7d0*/  VIADD R18, R45, 0x28 ;  /* 0x000000282d127836 */ /* 0x000fe20000000000 */
[----:B------:R-:W-:Y:S01]  /*b7e0*/  FSEL R37, R50, -INF , !P3 ;  /* 0xff80000032257808 */ /* 0x000fe20005800000 */
[----:B------:R-:W3:Y:S01]  /*b7f0*/  MUFU.TANH R23, R23 ;  /* 0x0000001700177308 */ /* 0x000ee20000002400 */
[----:B------:R-:W-:Y:S01]  /*b800*/  FSEL R29, R26, -INF , !P5 ;  /* 0xff8000001a1d7808 */ /* 0x000fe20006800000 */
[-C--:B------:R-:W-:Y:S01]  /*b810*/  FMUL.FTZ R26, R33, R14.reuse ;  /* 0x0000000e211a7220 */ /* 0x080fe20000410000 */
[C---:B------:R-:W-:Y:S01]  /*b820*/  ISETP.GE.AND P5, PT, R20.reuse, R157, PT ;  /* 0x0000009d1400720c */ /* 0x040fe20003fa6270 */
[----:B------:R-:W-:Y:S01]  /*b830*/  VIADD R33, R45, 0x20 ;  /* 0x000000202d217836 */ /* 0x000fe20000000000 */
[----:B------:R-:W-:Y:S01]  /*b840*/  ISETP.GE.AND P2, PT, R20, R151, PT ;  /* 0x000000971400720c */ /* 0x000fe20003f46270 */
[-C--:B------:R-:W-:Y:S01]  /*b850*/  FMUL.FTZ R76, R76, R14.reuse ;  /* 0x0000000e4c4c7220 */ /* 0x080fe20000410000 */
[----:B------:R-:W-:Y:S01]  /*b860*/  FSEL R16, R27, -INF , !P1 ;  /* 0xff8000001b107808 */ /* 0x000fe20004800000 */
[-C--:B------:R-:W-:Y:S01]  /*b870*/  FMUL.FTZ R77, R77, R14.reuse ;  /* 0x0000000e4d4d7220 */ /* 0x080fe20000410000 */
[----:B------:R-:W-:Y:S01]  /*b880*/  FSEL R20, R48, -INF , !P6 ;  /* 0xff80000030147808 */ /* 0x000fe20007000000 */
[----:B------:R-:W-:Y:S01]  /*b890*/  MUFU.TANH R26, R26 ;  /* 0x0000001a001a7308 */ /* 0x000fe20000002400 */
[----:B------:R-:W-:Y:S01]  /*b8a0*/  FSEL R37, R37, -INF , !P0 ;  /* 0xff80000025257808 */ /* 0x000fe20004000000 */
[----:B------:R-:W-:Y:S01]  /*b8b0*/  VIADD R7, R45, 0x29 ;  /* 0x000000292d077836 */ /* 0x000fe20000000000 */
[----:B--2---:R-:W-:Y:S01]  /*b8c0*/  FSEL R41, R51, -INF , !P4 ;  /* 0xff80000033297808 */ /* 0x004fe20006000000 */
[-C--:B------:R-:W-:Y:S01]  /*b8d0*/  FMUL.FTZ R72, R72, R14.reuse ;  /* 0x0000000e48487220 */ /* 0x080fe20000410000 */
[----:B------:R-:W-:Y:S01]  /*b8e0*/  ISETP.GT.AND P1, PT, R158, R25, PT ;  /* 0x000000199e00720c */ /* 0x000fe20003f24270 */
[-C--:B------:R-:W-:Y:S01]  /*b8f0*/  FMUL.FTZ R73, R73, R14.reuse ;  /* 0x0000000e49497220 */ /* 0x080fe20000410000 */
[C---:B------:R-:W-:Y:S01]  /*b900*/  ISETP.GE.AND P6, PT, R25.reuse, R157, PT ;  /* 0x0000009d1900720c */ /* 0x040fe20003fc6270 */
[----:B------:R-:W-:Y:S01]  /*b910*/  MUFU.TANH R128, R76 ;  /* 0x0000004c00807308 */ /* 0x000fe20000002400 */
[----:B------:R-:W-:Y:S01]  /*b920*/  ISETP.GE.AND P3, PT, R25, R151, PT ;  /* 0x000000971900720c */ /* 0x000fe20003f66270 */
[C---:B------:R-:W-:Y:S01]  /*b930*/  VIADD R6, R45.reuse, 0x30 ;  /* 0x000000302d067836 */ /* 0x040fe20000000000 */
[----:B------:R-:W-:Y:S01]  /*b940*/  ISETP.GT.AND P0, PT, R156, R25, PT ;  /* 0x000000199c00720c */ /* 0x000fe20003f04270 */
[C---:B------:R-:W-:Y:S01]  /*b950*/  VIADD R5, R45.reuse, 0x31 ;  /* 0x000000312d057836 */ /* 0x040fe20000000000 */
[----:B------:R-:W-:Y:S01]  /*b960*/  ISETP.GT.AND P4, PT, R158, R17, PT ;  /* 0x000000119e00720c */ /* 0x000fe20003f84270 */
[----:B------:R-:W-:Y:S01]  /*b970*/  VIADD R4, R45, 0x38 ;  /* 0x000000382d047836 */ /* 0x000fe20000000000 */
[----:B------:R-:W-:Y:S01]  /*b980*/  FSEL R27, R44, -INF , !P1 ;  /* 0xff8000002c1b7808 */ /* 0x000fe20004800000 */
[----:B------:R2:W3:Y:S01]  /*b990*/  MUFU.TANH R25, R32 ;  /* 0x0000002000197308 */ /* 0x0004e20000002400 */
[----:B------:R-:W-:Y:S01]  /*b9a0*/  FSEL R28, R28, -INF , !P4 ;  /* 0xff8000001c1c7808 */ /* 0x000fe20006000000 */
[----:B------:R-:W-:Y:S01]  /*b9b0*/  FMUL.FTZ R39, R39, R14 ;  /* 0x0000000e27277220 */ /* 0x000fe20000410000 */
[----:B------:R-:W-:Y:S01]  /*b9c0*/  ISETP.GT.AND P4, PT, R158, R36, PT ;  /* 0x000000249e00720c */ /* 0x000fe20003f84270 */
[-C--:B------:R-:W-:Y:S01]  /*b9d0*/  FMUL.FTZ R78, R78, R14.reuse ;  /* 0x0000000e4e4e7220 */ /* 0x080fe20000410000 */
[----:B------:R-:W-:Y:S01]  /*b9e0*/  FSEL R47, R47, -INF , !P5 ;  /* 0xff8000002f2f7808 */ /* 0x000fe20006800000 */
[----:B------:R-:W-:Y:S01]  /*b9f0*/  FMUL.FTZ R74, R74, R14 ;  /* 0x0000000e4a4a7220 */ /* 0x000fe20000410000 */
[----:B------:R-:W-:Y:S01]  /*ba00*/  FSEL R40, R40, -INF , !P4 ;  /* 0xff80000028287808 */ /* 0x000fe20006000000 */
[----:B------:R-:W3:Y:S01]  /*ba10*/  MUFU.TANH R123, R77 ;  /* 0x0000004d007b7308 */ /* 0x000ee20000002400 */
[----:B------:R-:W-:-:S02]  /*ba20*/  ISETP.GT.AND P4, PT, R158, R19, PT ;  /* 0x000000139e00720c */ /* 0x000fc40003f84270 */
[----:B------:R-:W-:Y:S02]  /*ba30*/  FSEL R41, R41, -INF , !P2 ;  /* 0xff80000029297808 */ /* 0x000fe40005000000 */
[C---:B------:R-:W-:Y:S02]  /*ba40*/  ISETP.GE.AND P5, PT, R17.reuse, R157, PT ;  /* 0x0000009d1100720c */ /* 0x040fe40003fa6270 */
[----:B------:R-:W-:Y:S01]  /*ba50*/  ISETP.GE.AND P2, PT, R17, R151, PT ;  /* 0x000000971100720c */ /* 0x000fe20003f46270 */
[----:B------:R-:W3:Y:S01]  /*ba60*/  MUFU.TANH R126, R72 ;  /* 0x00000048007e7308 */ /* 0x000ee20000002400 */
[----:B------:R-:W-:Y:S01]  /*ba70*/  ISETP.GT.AND P1, PT, R156, R17, PT ;  /* 0x000000119c00720c */ /* 0x000fe20003f24270 */
[C---:B--2---:R-:W-:Y:S01]  /*ba80*/  VIADD R32, R45.reuse, 0x21 ;  /* 0x000000212d207836 */ /* 0x044fe20000000000 */
[----:B----4-:R-:W-:Y:S01]  /*ba90*/  FSEL R17, R46, -INF , !P0 ;  /* 0xff8000002e117808 */ /* 0x010fe20004000000 */
[----:B------:R-:W-:Y:S01]  /*baa0*/  VIADD R45, R45, 0x39 ;  /* 0x000000392d2d7836 */ /* 0x000fe20000000000 */
[----:B------:R-:W-:-:S02]  /*bab0*/  FSEL R30, R30, -INF , !P4 ;  /* 0xff8000001e1e7808 */ /* 0x000fc40006000000 */
[----:B------:R-:W-:Y:S01]  /*bac0*/  FSEL R27, R27, -INF , !P6 ;  /* 0xff8000001b1b7808 */ /* 0x000fe20007000000 */
[----:B------:R-:W2:Y:S01]  /*bad0*/  MUFU.TANH R21, R21 ;  /* 0x0000001500157308 */ /* 0x000ea20000002400 */
[C---:B------:R-:W-:Y:S02]  /*bae0*/  ISETP.GT.AND P4, PT, R158.reuse, R33, PT ;  /* 0x000000219e00720c */ /* 0x040fe40003f84270 */
[C---:B------:R-:W-:Y:S02]  /*baf0*/  ISETP.GT.AND P6, PT, R158.reuse, R32, PT ;  /* 0x000000209e00720c */ /* 0x040fe40003fc4270 */
[C---:B------:R-:W-:Y:S02]  /*bb00*/  ISETP.GT.AND P0, PT, R158.reuse, R18, PT ;  /* 0x000000129e00720c */ /* 0x040fe40003f04270 */
[----:B------:R-:W-:Y:S01]  /*bb10*/  FSEL R17, R17, -INF , !P3 ;  /* 0xff80000011117808 */ /* 0x000fe20005800000 */
[----:B------:R-:W4:Y:S01]  /*bb20*/  MUFU.TANH R124, R73 ;  /* 0x00000049007c7308 */ /* 0x000f220000002400 */
[----:B------:R-:W-:Y:S01]  /*bb30*/  BAR.SYNC.DEFER_BLOCKING 0x0 ;  /* 0x0000000000007b1d */ /* 0x000fe20000010000 */
[----:B------:R-:W-:-:S02]  /*bb40*/  ISETP.GT.AND P3, PT, R158, R7, PT ;  /* 0x000000079e00720c */ /* 0x000fc40003f64270 */
[----:B-1----:R-:W-:Y:S02]  /*bb50*/  FSEL R22, R22, -INF , !P4 ;  /* 0xff80000016167808 */ /* 0x002fe40006000000 */
[----:B---3--:R-:W-:Y:S02]  /*bb60*/  FSEL R159, R23, -INF , !P6 ;  /* 0xff800000179f7808 */ /* 0x008fe40007000000 */
[----:B------:R-:W1:Y:S01]  /*bb70*/  MUFU.TANH R24, R24 ;  /* 0x0000001800187308 */ /* 0x000e620000002400 */
[----:B------:R-:W-:Y:S02]  /*bb80*/  FSEL R121, R25, -INF , !P0 ;  /* 0xff80000019797808 */ /* 0x000fe40004000000 */
[C---:B------:R-:W-:Y:S02]  /*bb90*/  ISETP.GT.AND P4, PT, R158.reuse, R6, PT ;  /* 0x000000069e00720c */ /* 0x040fe40003f84270 */
[C---:B------:R-:W-:Y:S02]  /*bba0*/  ISETP.GT.AND P6, PT, R158.reuse, R5, PT ;  /* 0x000000059e00720c */ /* 0x040fe40003fc4270 */
[----:B------:R-:W-:Y:S01]  /*bbb0*/  ISETP.GT.AND P0, PT, R158, R4, PT ;  /* 0x000000049e00720c */ /* 0x000fe20003f04270 */
[----:B------:R-:W3:Y:S01]  /*bbc0*/  MUFU.TANH R43, R43 ;  /* 0x0000002b002b7308 */ /* 0x000ee20000002400 */
[----:B------:R-:W-:-:S02]  /*bbd0*/  FSEL R26, R26, -INF , !P3 ;  /* 0xff8000001a1a7808 */ /* 0x000fc40005800000 */
[----:B------:R-:W-:Y:S02]  /*bbe0*/  ISETP.GT.AND P3, PT, R158, R45, PT ;  /* 0x0000002d9e00720c */ /* 0x000fe40003f64270 */
[----:B------:R-:W-:Y:S02]  /*bbf0*/  FSEL R128, R128, -INF , !P4 ;  /* 0xff80000080807808 */ /* 0x000fe40006000000 */
[----:B------:R-:W-:Y:S02]  /*bc00*/  FSEL R123, R123, -INF , !P6 ;  /* 0xff8000007b7b7808 */ /* 0x000fe40007000000 */
[----:B------:R-:W-:Y:S02]  /*bc10*/  FSEL R126, R126, -INF , !P0 ;  /* 0xff8000007e7e7808 */ /* 0x000fe40004000000 */
[C---:B------:R-:W-:Y:S02]  /*bc20*/  ISETP.GE.AND P4, PT, R36.reuse, R157, PT ;  /* 0x0000009d2400720c */ /* 0x040fe40003f86270 */
[----:B------:R-:W-:-:S02]  /*bc30*/  ISETP.GE.AND P6, PT, R36, R151, PT ;  /* 0x000000972400720c */ /* 0x000fc40003fc6270 */
[----:B------:R-:W-:Y:S02]  /*bc40*/  ISETP.GT.AND P0, PT, R156, R36, PT ;  /* 0x000000249c00720c */ /* 0x000fe40003f04270 */
[----:B--2---:R-:W-:Y:S01]  /*bc50*/  FSEL R21, R21, -INF , !P1 ;  /* 0xff80000015157808 */ /* 0x004fe20004800000 */
[----:B------:R2:W3:Y:S01]  /*bc60*/  MUFU.TANH R36, R38 ;  /* 0x0000002600247308 */ /* 0x0004e20000002400 */
[----:B------:R-:W-:Y:S02]  /*bc70*/  FSEL R25, R28, -INF , !P5 ;  /* 0xff8000001c197808 */ /* 0x000fe40006800000 */
[----:B----4-:R-:W-:Y:S02]  /*bc80*/  FSEL R124, R124, -INF , !P3 ;  /* 0xff8000007c7c7808 */ /* 0x010fe40005800000 */
[C---:B------:R-:W-:Y:S02]  /*bc90*/  ISETP.GE.AND P3, PT, R19.reuse, R157, PT ;  /* 0x0000009d1300720c */ /* 0x040fe40003f66270 */
[----:B------:R-:W-:Y:S01]  /*bca0*/  ISETP.GE.AND P5, PT, R19, R151, PT ;  /* 0x000000971300720c */ /* 0x000fe20003fa6270 */
[----:B------:R-:W4:Y:S01]  /*bcb0*/  MUFU.TANH R28, R39 ;  /* 0x00000027001c7308 */ /* 0x000f220000002400 */
[----:B------:R-:W-:-:S02]  /*bcc0*/  ISETP.GT.AND P1, PT, R156, R19, PT ;  /* 0x000000139c00720c */ /* 0x000fc40003f24270 */
[----:B------:R-:W-:Y:S02]  /*bcd0*/  FSEL R19, R21, -INF , !P2 ;  /* 0xff80000015137808 */ /* 0x000fe40005000000 */
[----:B-1----:R-:W-:Y:S02]  /*bce0*/  FSEL R21, R24, -INF , !P0 ;  /* 0xff80000018157808 */ /* 0x002fe40004000000 */
[----:B------:R-:W-:Y:S02]  /*bcf0*/  FSEL R23, R40, -INF , !P4 ;  /* 0xff80000028177808 */ /* 0x000fe40006000000 */
[----:B------:R-:W-:Y:S01]  /*bd00*/  ISETP.GE.AND P2, PT, R33, R157, PT ;  /* 0x0000009d2100720c */ /* 0x000fe20003f46270 */
[-C--:B--2---:R-:W-:Y:S01]  /*bd10*/  FMUL.FTZ R38, R34, R14.reuse ;  /* 0x0000000e22267220 */ /* 0x084fe20000410000 */
[----:B------:R-:W-:Y:S01]  /*bd20*/  FMUL.FTZ R34, R35, R14 ;  /* 0x0000000e23227220 */ /* 0x000fe20000410000 */
[----:B------:R-:W-:Y:S02]  /*bd30*/  FSEL R35, R21, -INF , !P6 ;  /* 0xff80000015237808 */ /* 0x000fe40007000000 */
[----:B------:R-:W1:Y:S01]  /*bd40*/  MUFU.TANH R24, R38 ;  /* 0x0000002600187308 */ /* 0x000e620000002400 */
[----:B------:R-:W-:-:S02]  /*bd50*/  FSEL R21, R30, -INF , !P3 ;  /* 0xff8000001e157808 */ /* 0x000fc40005800000 */
[----:B------:R-:W-:Y:S02]  /*bd60*/  ISETP.GE.AND P4, PT, R33, R151, PT ;  /* 0x000000972100720c */ /* 0x000fe40003f86270 */
[C---:B------:R-:W-:Y:S02]  /*bd70*/  ISETP.GT.AND P0, PT, R156.reuse, R33, PT ;  /* 0x000000219c00720c */ /* 0x040fe40003f04270 */
[----:B---3--:R-:W-:Y:S01]  /*bd80*/  FSEL R33, R43, -INF , !P1 ;  /* 0xff8000002b217808 */ /* 0x008fe20004800000 */
[----:B------:R-:W2:Y:S01]  /*bd90*/  MUFU.TANH R30, R34 ;  /* 0x00000022001e7308 */ /* 0x000ea20000002400 */
[----:B------:R-:W-:Y:S02]  /*bda0*/  ISETP.GT.AND P1, PT, R156, R32, PT ;  /* 0x000000209c00720c */ /* 0x000fe40003f24270 */
[----:B------:R-:W-:Y:S02]  /*bdb0*/  FSEL R33, R33, -INF , !P5 ;  /* 0xff80000021217808 */ /* 0x000fe40006800000 */
[----:B------:R-:W-:-:S02]  /*bdc0*/  FSEL R36, R36, -INF , !P0 ;  /* 0xff80000024247808 */ /* 0x000fc40004000000 */
[----:B------:R-:W-:Y:S02]  /*bdd0*/  FSEL R131, R22, -INF , !P2 ;  /* 0xff80000016837808 */ /* 0x000fe40005000000 */
[----:B------:R-:W-:Y:S02]  /*bde0*/  ISETP.GE.AND P3, PT, R32, R151, PT ;  /* 0x000000972000720c */ /* 0x000fe40003f66270 */
[C---:B------:R-:W-:Y:S02]  /*bdf0*/  ISETP.GE.AND P5, PT, R18.reuse, R157, PT ;  /* 0x0000009d1200720c */ /* 0x040fe40003fa6270 */
[----:B------:R-:W-:Y:S02]  /*be00*/  ISETP.GE.AND P2, PT, R18, R151, PT ;  /* 0x000000971200720c */ /* 0x000fe40003f46270 */
[----:B------:R-:W-:Y:S02]  /*be10*/  ISETP.GT.AND P0, PT, R156, R18, PT ;  /* 0x000000129c00720c */ /* 0x000fe40003f04270 */
[----:B----4-:R-:W-:Y:S01]  /*be20*/  FSEL R28, R28, -INF , !P1 ;  /* 0xff8000001c1c7808 */ /* 0x010fe20004800000 */
[----:B------:R-:W3:Y:S01]  /*be30*/  MUFU.TANH R18, R78 ;  /* 0x0000004e00127308 */ /* 0x000ee20000002400 */
[----:B------:R-:W-:-:S02]  /*be40*/  ISETP.GE.AND P6, PT, R32, R157, PT ;  /* 0x0000009d2000720c */ /* 0x000fc40003fc6270 */
[----:B------:R-:W-:Y:S02]  /*be50*/  FSEL R119, R28, -INF , !P3 ;  /* 0xff8000001c777808 */ /* 0x000fe40005800000 */
[----:B-1----:R-:W-:Y:S02]  /*be60*/  FSEL R24, R24, -INF , !P0 ;  /* 0xff80000018187808 */ /* 0x002fe40004000000 */
[----:B------:R-:W-:Y:S02]  /*be70*/  FSEL R121, R121, -INF , !P5 ;  /* 0xff80000079797808 */ /* 0x000fe40006800000 */
[----:B------:R-:W-:Y:S02]  /*be80*/  FSEL R117, R36, -INF , !P4 ;  /* 0xff80000024757808 */ /* 0x000fe40006000000 */
[----:B------:R-:W-:Y:S02]  /*be90*/  FSEL R159, R159, -INF , !P6 ;  /* 0xff8000009f9f7808 */ /* 0x000fe40007000000 */
[----:B------:R-:W-:-:S02]  /*bea0*/  ISETP.GE.AND P3, PT, R6, R157, PT ;  /* 0x0000009d0600720c */ /* 0x000fc40003f66270 */
[----:B------:R-:W-:Y:S02]  /*beb0*/  ISETP.GE.AND P5, PT, R6, R151, PT ;  /* 0x000000970600720c */ /* 0x000fe40003fa6270 */
[C---:B------:R-:W-:Y:S02]  /*bec0*/  ISETP.GT.AND P0, PT, R156.reuse, R6, PT ;  /* 0x000000069c00720c */ /* 0x040fe40003f04270 */
[C---:B------:R-:W-:Y:S01]  /*bed0*/  ISETP.GE.AND P4, PT, R7.reuse, R157, PT ;  /* 0x0000009d0700720c */ /* 0x040fe20003f86270 */
[----:B------:R-:W1:Y:S01]  /*bee0*/  MUFU.TANH R6, R74 ;  /* 0x0000004a00067308 */ /* 0x000e620000002400 */
[----:B------:R-:W-:Y:S02]  /*bef0*/  ISETP.GE.AND P6, PT, R7, R151, PT ;  /* 0x000000970700720c */ /* 0x000fe40003fc6270 */
[----:B------:R-:W-:Y:S01]  /*bf00*/  ISETP.GT.AND P1, PT, R156, R7, PT ;  /* 0x000000079c00720c */ /* 0x000fe20003f24270 */
[----:B------:R-:W-:Y:S01]  /*bf10*/  FMUL.FTZ R7, R79, R14 ;  /* 0x0000000e4f077220 */ /* 0x000fe20000410000 */
[----:B------:R-:W-:-:S02]  /*bf20*/  FSEL R127, R24, -INF , !P2 ;  /* 0xff800000187f7808 */ /* 0x000fc40005000000 */
[----:B--2---:R-:W-:Y:S02]  /*bf30*/  FSEL R30, R30, -INF , !P1 ;  /* 0xff8000001e1e7808 */ /* 0x004fe40004800000 */
[----:B------:R-:W-:Y:S01]  /*bf40*/  FSEL R129, R26, -INF , !P4 ;  /* 0xff8000001a817808 */ /* 0x000fe20006000000 */
[----:B------:R-:W2:Y:S01]  /*bf50*/  MUFU.TANH R7, R7 ;  /* 0x0000000700077308 */ /* 0x000ea20000002400 */
[C---:B------:R-:W-:Y:S02]  /*bf60*/  ISETP.GE.AND P2, PT, R5.reuse, R157, PT ;  /* 0x0000009d0500720c */ /* 0x040fe40003f46270 */
[----:B------:R-:W-:Y:S02]  /*bf70*/  ISETP.GE.AND P4, PT, R5, R151, PT ;  /* 0x000000970500720c */ /* 0x000fe40003f86270 */
[----:B------:R-:W-:Y:S01]  /*bf80*/  ISETP.GT.AND P1, PT, R156, R5, PT ;  /* 0x000000059c00720c */ /* 0x000fe20003f24270 */
[----:B------:R-:W-:Y:S01]  /*bf90*/  FMUL.FTZ R5, R75, R14 ;  /* 0x0000000e4b057220 */ /* 0x000fe20000410000 */
[----:B---3--:R-:W-:-:S02]  /*bfa0*/  FSEL R18, R18, -INF , !P0 ;  /* 0xff80000012127808 */ /* 0x008fc40004000000 */
[----:B------:R-:W-:Y:S02]  /*bfb0*/  ISETP.GT.AND P0, PT, R156, R4, PT ;  /* 0x000000049c00720c */ /* 0x000fe40003f04270 */
[----:B------:R-:W-:Y:S01]  /*bfc0*/  FSEL R125, R30, -INF , !P6 ;  /* 0xff8000001e7d7808 */ /* 0x000fe20007000000 */
[----:B------:R-:W3:Y:S01]  /*bfd0*/  MUFU.TANH R5, R5 ;  /* 0x0000000500057308 */ /* 0x000ee20000002400 */
[----:B-1----:R-:W-:Y:S02]  /*bfe0*/  FSEL R6, R6, -INF , !P0 ;  /* 0xff80000006067808 */ /* 0x002fe40004000000 */
[----:B------:R-:W-:Y:S02]  /*bff0*/  ISETP.GT.AND P0, PT, R90, R139, PT ;  /* 0x0000008b5a00720c */ /* 0x000fe40003f04270 */
[----:B------:R-:W-:Y:S02]  /*c000*/  FSEL R128, R128, -INF , !P3 ;  /* 0xff80000080807808 */ /* 0x000fe40005800000 */
[----:B--2---:R-:W-:-:S02]  /*c010*/  FSEL R7, R7, -INF , !P1 ;  /* 0xff80000007077808 */ /* 0x004fc40004800000 */
[----:B------:R-:W-:Y:S02]  /*c020*/  ISETP.GT.AND P1, PT, R156, R45, PT ;  /* 0x0000002d9c00720c */ /* 0x000fe40003f24270 */
[----:B------:R-:W-:Y:S02]  /*c030*/  FSEL R115, R18, -INF , !P5 ;  /* 0xff80000012737808 */ /* 0x000fe40006800000 */
[----:B------:R-:W-:Y:S02]  /*c040*/  FSEL R123, R123, -INF , !P2 ;  /* 0xff8000007b7b7808 */ /* 0x000fe40005000000 */
[C---:B------:R-:W-:Y:S02]  /*c050*/  ISETP.GE.AND P6, PT, R4.reuse, R157, PT ;  /* 0x0000009d0400720c */ /* 0x040fe40003fc6270 */
[----:B------:R-:W-:Y:S02]  /*c060*/  ISETP.GE.AND P3, PT, R4, R151, PT ;  /* 0x000000970400720c */ /* 0x000fe40003f66270 */
[----:B------:R-:W-:-:S02]  /*c070*/  ISETP.GE.AND P5, PT, R45, R157, PT ;  /* 0x0000009d2d00720c */ /* 0x000fc40003fa6270 */
[----:B------:R-:W-:Y:S02]  /*c080*/  ISETP.GE.AND P2, PT, R45, R151, PT ;  /* 0x000000972d00720c */ /* 0x000fe40003f46270 */
[----:B---3--:R-:W-:Y:S02]  /*c090*/  FSEL R5, R5, -INF , !P1 ;  /* 0xff80000005057808 */ /* 0x008fe40004800000 */
[----:B------:R-:W-:Y:S02]  /*c0a0*/  VIMNMX R158, PT, PT, RZ, R158, !PT ;  /* 0x0000009eff9e7248 */ /* 0x000fe40007fe0100 */
[----:B------:R-:W-:Y:S02]  /*c0b0*/  VIMNMX R156, PT, PT, RZ, R156, !PT ;  /* 0x0000009cff9c7248 */ /* 0x000fe40007fe0100 */
[----:B------:R-:W-:Y:S02]  /*c0c0*/  FSEL R113, R7, -INF , !P4 ;  /* 0xff80000007717808 */ /* 0x000fe40006000000 */
        /* <DEDUP_REMOVED lines=18> */
.L_x_8206:
[----:B------:R-:W2:Y:S01]  /*c1f0*/  LD.E R39, desc[UR4][R84.64+0x170] ;  /* 0x0001700454277980 */ /* 0x000ea2000c101900 */
[----:B------:R-:W-:Y:S02]  /*c200*/  IADD3 R18, PT, PT, R87, -0x80, RZ ;  /* 0xffffff8057127810 */ /* 0x000fe40007ffe0ff */
        /* <DEDUP_REMOVED lines=58> */
.L_x_8207:
[----:B------:R-:W-:Y:S05]  /*c5b0*/  BSYNC.RECONVERGENT B0 ;  /* 0x0000000000007941 */ /* 0x000fea0003800200 */
.L_x_8205:
        /* <DEDUP_REMOVED lines=38> */
.L_x_8204:
[----:B------:R-:W-:Y:S05]  /*c820*/  BSYNC.RECONVERGENT B1 ;  /* 0x0000000000017941 */ /* 0x000fea0003800200 */
.L_x_8203:
[----:B------:R-:W2:Y:S01]  /*c830*/  LD.E R111, desc[UR4][R84.64+0xdc] ;  /* 0x0000dc04546f7980 */ /* 0x000ea2000c101900 */
[----:B-1----:R-:W-:Y:S01]  /*c840*/  FMNMX3.FTZ R6, R31, R49, R20, !PT ;  /* 0x000000311f067276 */ /* 0x002fe20007810014 */
        /* <DEDUP_REMOVED lines=11> */
[----:B------:R-:W-:-:S02]  /*c900*/  LOP3.LUT R0, R0, 0x120, R3, 0xf8, !PT ;  /* 0x0000012000007812 */ /* 0x000fc400078ef803 */
[----:B------:R-:W-:Y:S02]  /*c910*/  FMNMX3.FTZ R5, R5, R123, R126, !PT ;  /* 0x0000007b05057276 */ /* 0x000fe4000781007e */
[----:B------:R-:W-:Y:S02]  /*c920*/  LEA R0, R0, R55, 0x1 ;  /* 0x0000003700007211 */ /* 0x000fe400078e08ff */
[----:B------:R-:W-:Y:S02]  /*c930*/  FMNMX.FTZ R14, R124, R5, !PT ;  /* 0x000000057c0e7209 */ /* 0x000fe40007810000 */
[----:B------:R-:W-:Y:S01]  /*c940*/  FMNMX3.FTZ R5, R4, R125, R115, !PT ;  /* 0x0000007d04057276 */ /* 0x000fe20007810073 */
[----:B------:R-:W-:Y:S01]  /*c950*/  LDSM.16.MT88.4 R60, [R0+0x7000] ;  /* 0x00700000003c783b */ /* 0x000fe20000004200 */
[----:B------:R-:W-:Y:S02]  /*c960*/  IADD3 R109, PT, PT, R15, R0, RZ ;  /* 0x000000000f6d7210 */ /* 0x000fe40007ffe0ff */
[----:B------:R-:W-:Y:S01]  /*c970*/  FMNMX3.FTZ R5, R5, R113, R112, !PT ;  /* 0x0000007105057276 */ /* 0x000fe20007810070 */
[----:B------:R-:W1:Y:S03]  /*c980*/  SHFL.BFLY PT, R7, R14, 0x2, 0x1f ;  /* 0x0c401f000e077f89 */ /* 0x000e6600000e0000 */
[----:B------:R-:W-:Y:S01]  /*c990*/  FMNMX.FTZ R6, R110, R5, !PT ;  /* 0x000000056e067209 */ /* 0x000fe20007810000 */
[----:B------:R-:W-:Y:S04]  /*c9a0*/  LDSM.16.MT88.4 R52, [R109+0x7000] ;  /* 0x007000006d34783b */ /* 0x000fe80000004200 */
[----:B------:R-:W3:Y:S04]  /*c9b0*/  SHFL.BFLY PT, R5, R6, 0x2, 0x1f ;  /* 0x0c401f0006057f89 */ /* 0x000ee800000e0000 */
[----:B------:R-:W-:Y:S04]  /*c9c0*/  LDSM.16.MT88.4 R76, [R0+0x6000] ;  /* 0x00600000004c783b */ /* 0x000fe80000004200 */
[----:B------:R-:W-:Y:S04]  /*c9d0*/  LDSM.16.MT88.4 R68, [R109+0x6000] ;  /* 0x006000006d44783b */ /* 0x000fe80000004200 */
[----:B------:R-:W-:Y:S01]  /*c9e0*/  LDSM.16.MT88.4 R92, [R0+0x8400] ;  /* 0x00840000005c783b */ /* 0x000fe20000004200 */
[----:B-1----:R-:W-:-:S05]  /*c9f0*/  FMNMX.FTZ R7, R14, R7, !PT ;  /* 0x000000070e077209 */ /* 0x002fca0007810000 */
[----:B------:R-:W1:Y:S01]  /*ca00*/  SHFL.BFLY PT, R86, R7, 0x1, 0x1f ;  /* 0x0c201f0007567f89 */ /* 0x000e6200000e0000 */
[----:B---3--:R-:W-:-:S05]  /*ca10*/  FMNMX.FTZ R5, R6, R5, !PT ;  /* 0x0000000506057209 */ /* 0x008fca0007810000 */
[----:B------:R-:W3:Y:S01]  /*ca20*/  SHFL.BFLY PT, R4, R5, 0x1, 0x1f ;  /* 0x0c201f0005047f89 */ /* 0x000ee200000e0000 */
[----:B-1----:R-:W-:-:S04]  /*ca30*/  FMNMX.FTZ R86, R7, R86, !PT ;  /* 0x0000005607567209 */ /* 0x002fc80007810000 */
[----:B------:R-:W-:Y:S02]  /*ca40*/  FSETP.NEU.FTZ.AND P0, PT, R86, -INF , PT ;  /* 0xff8000005600780b */ /* 0x000fe40003f1d000 */
[----:B---3--:R-:W-:Y:S02]  /*ca50*/  FMNMX.FTZ R3, R5, R4, !PT ;  /* 0x0000000405037209 */ /* 0x008fe40007810000 */
[----:B------:R-:W-:Y:S01]  /*ca60*/  LDSM.16.MT88.4 R4, [R109+0x8000] ;  /* 0x008000006d04783b */ /* 0x000fe20000004200 */
        /* <DEDUP_REMOVED lines=16> */
[-C--:B------:R-:W-:Y:S01]  /*cb70*/  FFMA.FTZ R14, R21, R111.reuse, -R130 ;  /* 0x0000006f150e7223 */ /* 0x080fe20000010882 */
[-CC-:B------:R-:W-:Y:S01]  /*cb80*/  FFMA.FTZ R103, R17, R111.reuse, -R114.reuse ;  /* 0x0000006f11677223 */ /* 0x180fe20000010872 */
[----:B------:R-:W2:Y:S01]  /*cb90*/  LDSM.16.MT88.4 R20, [R0+0x7400] ;  /* 0x007400000014783b */ /* 0x000ea20000004200 */
[----:B------:R-:W3:Y:S01]  /*cba0*/  MUFU.EX2 R107, R107 ;  /* 0x0000006b006b7308 */ /* 0x000ee20000000800 */
[-C--:B------:R-:W-:Y:S01]  /*cbb0*/  FFMA.FTZ R104, R19, R111.reuse, -R114 ;  /* 0x0000006f13687223 */ /* 0x080fe20000010872 */
[-CC-:B------:R-:W-:Y:S01]  /*cbc0*/  FFMA.FTZ R97, R27, R111.reuse, -R130.reuse ;  /* 0x0000006f1b617223 */ /* 0x180fe20000010882 */
[----:B------:R-:W4:Y:S01]  /*cbd0*/  LDSM.16.MT88.4 R16, [R109+0x7400] ;  /* 0x007400006d10783b */ /* 0x000f220000004200 */
[----:B------:R-:W-:Y:S01]  /*cbe0*/  MUFU.EX2 R101, R101 ;  /* 0x0000006500657308 */ /* 0x000fe20000000800 */
[-C--:B------:R-:W-:Y:S01]  /*cbf0*/  FFMA.FTZ R96, R25, R111.reuse, -R130 ;  /* 0x0000006f19607223 */ /* 0x080fe20000010882 */
        /* <DEDUP_REMOVED lines=28> */
[----:B------:R-:W-:Y:S01]  /*cdc0*/  FFMA.FTZ R110, R110, R111, -R114 ;  /* 0x0000006f6e6e7223 */ /* 0x000fe20000010872 */
[----:B------:R-:W-:Y:S01]  /*cdd0*/  FADD.FTZ R108, R108, R107 ;  /* 0x0000006b6c6c7221 */ /* 0x000fe20000010000 */
[----:B------:R-:W-:Y:S01]  /*cde0*/  MUFU.EX2 R15, R15 ;  /* 0x0000000f000f7308 */ /* 0x000fe20000000800 */
[----:B------:R-:W-:Y:S01]  /*cdf0*/  FADD.FTZ R106, R106, R105 ;  /* 0x000000696a6a7221 */ /* 0x000fe20000010000 */
[----:B-----5:R-:W-:Y:S01]  /*ce00*/  F2FP.F16.F32.PACK_AB R51, R98, R99 ;  /* 0x000000636233723e */ /* 0x020fe200000000ff */
[----:B------:R-:W-:Y:S01]  /*ce10*/  FADD.FTZ R101, R101, R108 ;  /* 0x0000006c65657221 */ /* 0x000fe20000010000 */
[----:B------:R-:W-:Y:S01]  /*ce20*/  MUFU.EX2 R14, R14 ;  /* 0x0000000e000e7308 */ /* 0x000fe20000000800 */
[----:B------:R-:W-:Y:S01]  /*ce30*/  FADD.FTZ R99, R99, R106 ;  /* 0x0000006a63637221 */ /* 0x000fe20000010000 */
[----:B------:R-:W-:Y:S01]  /*ce40*/  ISETP.GT.AND P0, PT, R90, R139, PT ;  /* 0x0000008b5a00720c */ /* 0x000fe20003f04270 */
[----:B------:R-:W-:Y:S01]  /*ce50*/  FADD.FTZ R100, R100, R101 ;  /* 0x0000006564647221 */ /* 0x000fe20000010000 */
[----:B------:R-:W-:Y:S01]  /*ce60*/  MUFU.EX2 R103, R103 ;  /* 0x0000006700677308 */ /* 0x000fe20000000800 */
[----:B------:R-:W-:Y:S01]  /*ce70*/  HMMA.16816.F32 R64, R48, R60, RZ ;  /* 0x0000003c3040723c */ /* 0x000fe200000018ff */
[----:B------:R-:W-:-:S02]  /*ce80*/  FADD.FTZ R98, R98, R99 ;  /* 0x0000006362627221 */ /* 0x000fc40000010000 */
        /* <DEDUP_REMOVED lines=12> */
[----:B------:R-:W4:Y:S04]  /*cf50*/  MUFU.EX2 R122, R122 ;  /* 0x0000007a007a7308 */ /* 0x000f280000000800 */
[----:B------:R-:W-:Y:S01]  /*cf60*/  MUFU.EX2 R120, R120 ;  /* 0x0000007800787308 */ /* 0x000fe20000000800 */
[C---:B------:R-:W-:Y:S03]  /*cf70*/  HMMA.16816.F32 R72, R48.reuse, R68, RZ ;  /* 0x000000443048723c */ /* 0x040fe600000018ff */
[----:B------:R-:W4:Y:S04]  /*cf80*/  MUFU.EX2 R125, R125 ;  /* 0x0000007d007d7308 */ /* 0x000f280000000800 */
[----:B------:R-:W-:Y:S01]  /*cf90*/  MUFU.EX2 R126, R126 ;  /* 0x0000007e007e7308 */ /* 0x000fe20000000800 */
[C---:B-1----:R-:W-:Y:S03]  /*cfa0*/  HMMA.16816.F32 R36, R48.reuse, R40, RZ ;  /* 0x000000283024723c */ /* 0x042fe600000018ff */
        /* <DEDUP_REMOVED lines=8> */
[----:B-----5:R-:W-:Y:S01]  /*d030*/  F2FP.F16.F32.PACK_AB R5, R104, R103 ;  /* 0x000000676805723e */ /* 0x020fe200000000ff */
[----:B------:R-:W-:-:S02]  /*d040*/  FADD.FTZ R103, R103, R98 ;  /* 0x0000006267677221 */ /* 0x000fc40000010000 */
[----:B------:R-:W-:Y:S02]  /*d050*/  FADD.FTZ R96, R96, R97 ;  /* 0x0000006160607221 */ /* 0x000fe40000010000 */
[----:B------:R-:W-:Y:S01]  /*d060*/  HMMA.16816.F32 R48, R48, R6, RZ ;  /* 0x000000063030723c */ /* 0x000fe200000018ff */
[----:B------:R-:W-:Y:S01]  /*d070*/  F2FP.F16.F32.PACK_AB R6, R14, R15 ;  /* 0x0000000f0e06723e */ /* 0x000fe200000000ff */
[----:B------:R-:W-:Y:S01]  /*d080*/  FADD.FTZ R104, R104, R103 ;  /* 0x0000006768687221 */ /* 0x000fe20000010000 */
[----:B--2---:R-:W-:Y:S01]  /*d090*/  F2FP.F16.F32.PACK_AB R7, R102, R91 ;  /* 0x0000005b6607723e */ /* 0x004fe200000000ff */
[----:B------:R-:W-:Y:S02]  /*d0a0*/  FADD.FTZ R15, R15, R96 ;  /* 0x000000600f0f7221 */ /* 0x000fe40000010000 */
[----:B------:R-:W-:Y:S02]  /*d0b0*/  FADD.FTZ R91, R91, R104 ;  /* 0x000000685b5b7221 */ /* 0x000fe40000010000 */
[----:B------:R-:W-:-:S02]  /*d0c0*/  FADD.FTZ R15, R14, R15 ;  /* 0x0000000f0e0f7221 */ /* 0x000fc40000010000 */
[----:B------:R-:W-:Y:S01]  /*d0d0*/  HMMA.16816.F32 R64, R4, R20, R64 ;  /* 0x000000140440723c */ /* 0x000fe20000001840 */
[----:B------:R-:W-:-:S07]  /*d0e0*/  FADD.FTZ R102, R102, R91 ;  /* 0x0000005b66667221 */ /* 0x000fce0000010000 */
        /* <DEDUP_REMOVED lines=26> */
[----:B-1----:R-:W-:Y:S02]  /*d290*/  HMMA.16816.F32 R64, R4, R20, R64 ;  /* 0x000000140440723c */ /* 0x002fe40000001840 */
[----:B------:R-:W-:-:S06]  /*d2a0*/  FADD.FTZ R14, R117, R14 ;  /* 0x0000000e750e7221 */ /* 0x000fcc0000010000 */
[C---:B------:R-:W-:Y:S01]  /*d2b0*/  HMMA.16816.F32 R60, R4.reuse, R22, R60 ;  /* 0x00000016043c723c */ /* 0x040fe2000000183c */
[----:B------:R-:W1:Y:S07]  /*d2c0*/  LDSM.16.MT88.4 R20, [R109+0x8800] ;  /* 0x008800006d14783b */ /* 0x000e6e0000004200 */
[C---:B--2---:R-:W-:Y:S08]  /*d2d0*/  HMMA.16816.F32 R56, R4.reuse, R16, R56 ;  /* 0x000000100438723c */ /* 0x044ff00000001838 */
[C---:B------:R-:W-:Y:S01]  /*d2e0*/  HMMA.16816.F32 R52, R4.reuse, R18, R52 ;  /* 0x000000120434723c */ /* 0x040fe20000001834 */
[----:B------:R-:W2:Y:S07]  /*d2f0*/  LDSM.16.MT88.4 R16, [R0+0x7c00] ;  /* 0x007c00000010783b */ /* 0x000eae0000004200 */
[C---:B---3--:R-:W-:Y:S01]  /*d300*/  HMMA.16816.F32 R36, R4.reuse, R92, R36 ;  /* 0x0000005c0424723c */ /* 0x048fe20000001824 */
[-C--:B------:R-:W-:Y:S01]  /*d310*/  FFMA.FTZ R93, R112, R111.reuse, -R114 ;  /* 0x0000006f705d7223 */ /* 0x080fe20000010872 */
[----:B------:R-:W-:Y:S05]  /*d320*/  MUFU.EX2 R92, R115 ;  /* 0x00000073005c7308 */ /* 0x000fea0000000800 */
[----:B------:R-:W-:Y:S01]  /*d330*/  MUFU.EX2 R93, R93 ;  /* 0x0000005d005d7308 */ /* 0x000fe20000000800 */
[----:B----4-:R-:W-:Y:S01]  /*d340*/  HMMA.16816.F32 R72, R4, R24, R72 ;  /* 0x000000180448723c */ /* 0x010fe20000001848 */
[----:B------:R-:W-:-:S02]  /*d350*/  FFMA.FTZ R24, R123, R111, -R130 ;  /* 0x0000006f7b187223 */ /* 0x000fc40000010882 */
[----:B------:R-:W-:Y:S04]  /*d360*/  MUFU.EX2 R123, R128 ;  /* 0x00000080007b7308 */ /* 0x000fe80000000800 */
[----:B------:R3:W4:Y:S01]  /*d370*/  MUFU.EX2 R124, R24 ;  /* 0x00000018007c7308 */ /* 0x0007220000000800 */
[C---:B------:R-:W-:Y:S03]  /*d380*/  HMMA.16816.F32 R40, R4.reuse, R94, R40 ;  /* 0x0000005e0428723c */ /* 0x040fe60000001828 */
[----:B------:R-:W2:Y:S05]  /*d390*/  MUFU.EX2 R94, R110 ;  /* 0x0000006e005e7308 */ /* 0x000eaa0000000800 */
[C---:B-----5:R-:W-:Y:S08]  /*d3a0*/  HMMA.16816.F32 R80, R4.reuse, R28, R80 ;  /* 0x0000001c0450723c */ /* 0x060ff00000001850 */
[C---:B------:R-:W-:Y:S01]  /*d3b0*/  HMMA.16816.F32 R76, R4.reuse, R30, R76 ;  /* 0x0000001e044c723c */ /* 0x040fe2000000184c */
[----:B------:R-:W5:Y:S07]  /*d3c0*/  LDSM.16.MT88.4 R28, [R109+0x6c00] ;  /* 0x006c00006d1c783b */ /* 0x000f6e0000004200 */
[C---:B------:R-:W-:Y:S01]  /*d3d0*/  HMMA.16816.F32 R68, R4.reuse, R26, R68 ;  /* 0x0000001a0444723c */ /* 0x040fe20000001844 */
[----:B---3--:R-:W3:Y:S07]  /*d3e0*/  LDSM.16.MT88.4 R24, [R109+0x7c00] ;  /* 0x007c00006d18783b */ /* 0x008eee0000004200 */
[C---:B-1----:R-:W-:Y:S08]  /*d3f0*/  HMMA.16816.F32 R44, R4.reuse, R20, R44 ;  /* 0x00000014042c723c */ /* 0x042ff0000000182c */
[----:B------:R-:W-:Y:S01]  /*d400*/  HMMA.16816.F32 R48, R4, R22, R48 ;  /* 0x000000160430723c */ /* 0x000fe20000001830 */
[----:B----4-:R-:W-:Y:S01]  /*d410*/  F2FP.F16.F32.PACK_AB R4, R124, R123 ;  /* 0x0000007b7c04723e */ /* 0x010fe200000000ff */
[----:B------:R-:W-:Y:S01]  /*d420*/  LDSM.16.MT88.4 R20, [R0+0x8c00] ;  /* 0x008c00000014783b */ /* 0x000fe20000004200 */
[----:B------:R-:W-:Y:S01]  /*d430*/  F2FP.F16.F32.PACK_AB R5, R92, R113 ;  /* 0x000000715c05723e */ /* 0x000fe200000000ff */
[----:B------:R-:W-:Y:S01]  /*d440*/  FADD.FTZ R123, R123, R14 ;  /* 0x0000000e7b7b7221 */ /* 0x000fe20000010000 */
[----:B------:R-:W-:-:S02]  /*d450*/  F2FP.F16.F32.PACK_AB R6, R165, R126 ;  /* 0x0000007ea506723e */ /* 0x000fc400000000ff */
[----:B--2---:R-:W-:Y:S01]  /*d460*/  F2FP.F16.F32.PACK_AB R7, R94, R93 ;  /* 0x0000005d5e07723e */ /* 0x004fe200000000ff */
[----:B------:R-:W-:-:S04]  /*d470*/  FADD.FTZ R123, R124, R123 ;  /* 0x0000007b7c7b7221 */ /* 0x000fc80000010000 */
[----:B------:R-:W-:Y:S02]  /*d480*/  FADD.FTZ R126, R126, R123 ;  /* 0x0000007b7e7e7221 */ /* 0x000fe40000010000 */
[----:B------:R-:W-:Y:S02]  /*d490*/  HMMA.16816.F32 R64, R4, R16, R64 ;  /* 0x000000100440723c */ /* 0x000fe40000001840 */
[----:B------:R-:W-:-:S06]  /*d4a0*/  FADD.FTZ R165, R165, R126 ;  /* 0x0000007ea5a57221 */ /* 0x000fcc0000010000 */
[C---:B------:R-:W-:Y:S01]  /*d4b0*/  HMMA.16816.F32 R60, R4.reuse, R18, R60 ;  /* 0x00000012043c723c */ /* 0x040fe2000000183c */
[----:B------:R-:W1:Y:S07]  /*d4c0*/  LDSM.16.MT88.4 R16, [R109+0x8c00] ;  /* 0x008c00006d10783b */ /* 0x000e6e0000004200 */
[C---:B------:R-:W-:Y:S08]  /*d4d0*/  HMMA.16816.F32 R80, R4.reuse, R32, R80 ;  /* 0x000000200450723c */ /* 0x040ff00000001850 */
[C---:B------:R-:W-:Y:S08]  /*d4e0*/  HMMA.16816.F32 R76, R4.reuse, R34, R76 ;  /* 0x00000022044c723c */ /* 0x040ff0000000184c */
[C---:B-----5:R-:W-:Y:S08]  /*d4f0*/  HMMA.16816.F32 R72, R4.reuse, R28, R72 ;  /* 0x0000001c0448723c */ /* 0x060ff00000001848 */
[C---:B------:R-:W-:Y:S08]  /*d500*/  HMMA.16816.F32 R68, R4.reuse, R30, R68 ;  /* 0x0000001e0444723c */ /* 0x040ff00000001844 */
[C---:B---3--:R-:W-:Y:S08]  /*d510*/  HMMA.16816.F32 R56, R4.reuse, R24, R56 ;  /* 0x000000180438723c */ /* 0x048ff00000001838 */
        /* <DEDUP_REMOVED lines=82> */
.L_x_8211:
        /* <DEDUP_REMOVED lines=8> */
.L_x_8212:
[----:B------:R-:W-:Y:S05]  /*dac0*/  BSYNC.RECONVERGENT B0 ;  /* 0x0000000000007941 */ /* 0x000fea0003800200 */
.L_x_8210:
[-C--:B------:R-:W-:Y:S02]  /*dad0*/  ISETP.GE.AND P4, PT, R10, R149.reuse, PT ;  /* 0x000000950a00720c */ /* 0x080fe40003f86270 */
[-C--:B------:R-:W-:Y:S02]  /*dae0*/  ISETP.GE.AND P5, PT, R12, R149.reuse, PT ;  /* 0x000000950c00720c */ /* 0x080fe40003fa6270 */
[----:B------:R-:W-:Y:S02]  /*daf0*/  ISETP.GE.AND P3, PT, R9, R149, PT ;  /* 0x000000950900720c */ /* 0x000fe40003f66270 */
[----:B------:R-:W-:-:S04]  /*db00*/  LEA R12, P1, R135, R142, 0x1 ;  /* 0x0000008e870c7211 */ /* 0x000fc800078208ff */
[----:B------:R-:W-:-:S03]  /*db10*/  LEA.HI.X R13, R135, R143, R136, 0x1, P1 ;  /* 0x0000008f870d7211 */ /* 0x000fc600008f0c88 */
[----:B------:R-:W-:Y:S02]  /*db20*/  @!P4 MOV R4, R142 ;  /* 0x0000008e0004c202 */ /* 0x000fe40000000f00 */
[----:B------:R-:W-:Y:S01]  /*db30*/  @!P4 MOV R5, R143 ;  /* 0x0000008f0005c202 */ /* 0x000fe20000000f00 */
        /* <DEDUP_REMOVED lines=29> */
[----:B------:R1:W-:Y:S04]  /*dd10*/  @P3 STS.128 [R89+0x8800], RZ ;  /* 0x008800ff59003388 */ /* 0x0003e80000000c00 */
[----:B------:R-:W2:Y:S01]  /*dd20*/  LD.E R87, desc[UR4][R84.64+0x18c] ;  /* 0x00018c0454577980 */ /* 0x000ea2000c101900 */
[----:B------:R-:W3:Y:S01]  /*dd30*/  S2UR UR6, SR_CgaCtaId ;  /* 0x00000000000679c3 */ /* 0x000ee20000008800 */
[----:B------:R-:W-:Y:S01]  /*dd40*/  UMOV UR7, 0x400 ;  /* 0x0000040000077882 */ /* 0x000fe20000000000 */
[----:B------:R-:W-:Y:S01]  /*dd50*/  ISETP.NE.AND P1, PT, R11, RZ, PT ;  /* 0x000000ff0b00720c */ /* 0x000fe20003f25270 */
[----:B------:R-:W4:Y:S01]  /*dd60*/  S2R R7, SR_TID.X ;  /* 0x0000000000077919 */ /* 0x000f220000002100 */
[----:B------:R-:W-:Y:S01]  /*dd70*/  BSSY.RECONVERGENT B1, `(.L_x_8213) ;  /* 0x000011c000017945 */ /* 0x000fe20003800200 */
[----:B------:R-:W-:Y:S04]  /*dd80*/  LDSM.16.M88.4 R92, [R2] ;  /* 0x00000000025c783b */ /* 0x000fe80000000200 */
[----:B------:R-:W-:Y:S04]  /*dd90*/  LDSM.16.M88.4 R124, [R2+0x1000] ;  /* 0x00100000027c783b */ /* 0x000fe80000000200 */
[----:B------:R-:W0:Y:S01]  /*dda0*/  LDGDEPBAR ;  /* 0x00000000000079af */ /* 0x000e220000000000 */
[----:B-1----:R-:W-:-:S04]  /*ddb0*/  SEL R89, R8, 0xffffffe0, !P1 ;  /* 0xffffffe008597807 */ /* 0x002fc80004800000 */
[----:B------:R-:W-:Y:S01]  /*ddc0*/  IADD3 R91, PT, PT, R2, R89, RZ ;  /* 0x00000059025b7210 */ /* 0x000fe20007ffe0ff */
[----:B---3--:R-:W-:-:S04]  /*ddd0*/  ULEA UR6, UR6, UR7, 0x18 ;  /* 0x0000000706067291 */ /* 0x008fc8000f8ec0ff */
[----:B------:R-:W-:Y:S01]  /*dde0*/  LDSM.16.M88.4 R32, [R91+0x1000] ;  /* 0x001000005b20783b */ /* 0x000fe20000000200 */
[C---:B----4-:R-:W-:Y:S02]  /*ddf0*/  SHF.L.U32 R6, R7.reuse, 0x5, RZ ;  /* 0x0000000507067819 */ /* 0x050fe400000006ff */
[----:B------:R-:W-:Y:S02]  /*de00*/  SHF.L.U32 R5, R7, 0x4, RZ ;  /* 0x0000000407057819 */ /* 0x000fe400000006ff */
[----:B------:R-:W-:Y:S02]  /*de10*/  LOP3.LUT R4, R6, 0xc0, RZ, 0xc0, !PT ;  /* 0x000000c006047812 */ /* 0x000fe400078ec0ff */
[----:B------:R-:W-:Y:S02]  /*de20*/  LOP3.LUT R5, R5, 0x100, RZ, 0xc0, !PT ;  /* 0x0000010005057812 */ /* 0x000fe400078ec0ff */
[----:B------:R-:W-:Y:S02]  /*de30*/  LOP3.LUT R4, R4, 0x8, R7, 0xf8, !PT ;  /* 0x0000000804047812 */ /* 0x000fe400078ef807 */
[----:B------:R-:W-:-:S02]  /*de40*/  SHF.L.U32 R7, R7, 0x2, RZ ;  /* 0x0000000207077819 */ /* 0x000fc400000006ff */
[----:B------:R-:W-:Y:S02]  /*de50*/  LOP3.LUT R5, R5, 0x20, R6, 0xf8, !PT ;  /* 0x0000002005057812 */ /* 0x000fe400078ef806 */
[----:B------:R-:W-:-:S04]  /*de60*/  LOP3.LUT R4, R4, 0x18, R7, 0x78, !PT ;  /* 0x0000001804047812 */ /* 0x000fc800078e7807 */
[----:B------:R-:W-:-:S04]  /*de70*/  LOP3.LUT R4, R5, R4, RZ, 0xfc, !PT ;  /* 0x0000000405047212 */ /* 0x000fc800078efcff */
[----:B------:R-:W-:Y:S02]  /*de80*/  LEA R90, R4, UR6, 0x1 ;  /* 0x00000006045a7c11 */ /* 0x000fe4000f8e08ff */
[----:B------:R-:W-:Y:S02]  /*de90*/  LDSM.16.M88.4 R4, [R91] ;  /* 0x000000005b04783b */ /* 0x000fe40000000200 */
[----:B------:R-:W-:Y:S02]  /*dea0*/  IADD3 R89, PT, PT, R90, R89, RZ ;  /* 0x000000595a597210 */ /* 0x000fe40007ffe0ff */
[----:B------:R-:W1:Y:S04]  /*deb0*/  LDSM.16.M88.4 R12, [R90+0x3000] ;  /* 0x003000005a0c783b */ /* 0x000e680000000200 */
[----:B------:R-:W3:Y:S04]  /*dec0*/  LDSM.16.M88.4 R108, [R90+0x3400] ;  /* 0x003400005a6c783b */ /* 0x000ee80000000200 */
[----:B------:R-:W4:Y:S04]  /*ded0*/  LDSM.16.M88.4 R100, [R90+0x3800] ;  /* 0x003800005a64783b */ /* 0x000f280000000200 */
[----:B------:R-:W5:Y:S04]  /*dee0*/  LDSM.16.M88.4 R28, [R90+0x3c00] ;  /* 0x003c00005a1c783b */ /* 0x000f680000000200 */
[----:B------:R-:W5:Y:S04]  /*def0*/  LDSM.16.M88.4 R120, [R89+0x3000] ;  /* 0x003000005978783b */ /* 0x000f680000000200 */
[----:B------:R-:W-:Y:S04]  /*df00*/  LDSM.16.M88.4 R116, [R90+0x4000] ;  /* 0x004000005a74783b */ /* 0x000fe80000000200 */
[----:B------:R-:W5:Y:S04]  /*df10*/  LDSM.16.M88.4 R24, [R89+0x3400] ;  /* 0x003400005918783b */ /* 0x000f680000000200 */
[----:B------:R-:W5:Y:S04]  /*df20*/  LDSM.16.M88.4 R20, [R89+0x3800] ;  /* 0x003800005914783b */ /* 0x000f680000000200 */
[----:B------:R-:W-:Y:S01]  /*df30*/  LDSM.16.M88.4 R8, [R89+0x3c00] ;  /* 0x003c00005908783b */ /* 0x000fe20000000200 */
[C---:B-1----:R-:W-:Y:S08]  /*df40*/  HMMA.16816.F32 R16, R92.reuse, R12, RZ ;  /* 0x0000000c5c10723c */ /* 0x042ff000000018ff */
[C---:B------:R-:W-:Y:S08]  /*df50*/  HMMA.16816.F32 R12, R92.reuse, R14, RZ ;  /* 0x0000000e5c0c723c */ /* 0x040ff000000018ff */
[C---:B---3--:R-:W-:Y:S08]  /*df60*/  HMMA.16816.F32 R112, R92.reuse, R108, RZ ;  /* 0x0000006c5c70723c */ /* 0x048ff000000018ff */
[C---:B----4-:R-:W-:Y:S08]  /*df70*/  HMMA.16816.F32 R104, R92.reuse, R100, RZ ;  /* 0x000000645c68723c */ /* 0x050ff000000018ff */
[C---:B------:R-:W-:Y:S08]  /*df80*/  HMMA.16816.F32 R108, R92.reuse, R110, RZ ;  /* 0x0000006e5c6c723c */ /* 0x040ff000000018ff */
[C---:B------:R-:W-:Y:S08]  /*df90*/  HMMA.16816.F32 R100, R92.reuse, R102, RZ ;  /* 0x000000665c64723c */ /* 0x040ff000000018ff */
[C---:B-----5:R-:W-:Y:S08]  /*dfa0*/  HMMA.16816.F32 R96, R92.reuse, R28, RZ ;  /* 0x0000001c5c60723c */ /* 0x060ff000000018ff */
[----:B------:R-:W-:Y:S01]  /*dfb0*/  HMMA.16816.F32 R92, R92, R30, RZ ;  /* 0x0000001e5c5c723c */ /* 0x000fe200000018ff */
[----:B------:R-:W1:Y:S07]  /*dfc0*/  LDSM.16.M88.4 R28, [R89+0x4000] ;  /* 0x00400000591c783b */ /* 0x000e6e0000000200 */
[C---:B------:R-:W-:Y:S08]  /*dfd0*/  HMMA.16816.F32 R16, R4.reuse, R120, R16 ;  /* 0x000000780410723c */ /* 0x040ff00000001810 */
[C---:B------:R-:W-:Y:S01]  /*dfe0*/  HMMA.16816.F32 R12, R4.reuse, R122, R12 ;  /* 0x0000007a040c723c */ /* 0x040fe2000000180c */
[----:B------:R-:W3:Y:S07]  /*dff0*/  LDSM.16.M88.4 R120, [R90+0x4400] ;  /* 0x004400005a78783b */ /* 0x000eee0000000200 */
[----:B------:R-:W-:Y:S08]  /*e000*/  HMMA.16816.F32 R112, R4, R24, R112 ;  /* 0x000000180470723c */ /* 0x000ff00000001870 */
[C---:B------:R-:W-:Y:S08]  /*e010*/  HMMA.16816.F32 R16, R124.reuse, R116, R16 ;  /* 0x000000747c10723c */ /* 0x040ff00000001810 */
[----:B------:R-:W-:Y:S01]  /*e020*/  HMMA.16816.F32 R12, R124, R118, R12 ;  /* 0x000000767c0c723c */ /* 0x000fe2000000180c */
[----:B------:R-:W-:Y:S07]  /*e030*/  LDSM.16.M88.4 R116, [R90+0x4800] ;  /* 0x004800005a74783b */ /* 0x000fee0000000200 */
[C---:B------:R-:W-:Y:S01]  /*e040*/  HMMA.16816.F32 R108, R4.reuse, R26, R108 ;  /* 0x0000001a046c723c */ /* 0x040fe2000000186c */
[----:B------:R-:W-:Y:S07]  /*e050*/  LDSM.16.M88.4 R24, [R2+0x2000] ;  /* 0x002000000218783b */ /* 0x000fee0000000200 */
[C---:B------:R-:W-:Y:S08]  /*e060*/  HMMA.16816.F32 R104, R4.reuse, R20, R104 ;  /* 0x000000140468723c */ /* 0x040ff00000001868 */
[----:B------:R-:W-:Y:S01]  /*e070*/  HMMA.16816.F32 R100, R4, R22, R100 ;  /* 0x000000160464723c */ /* 0x000fe20000001864 */
[----:B------:R-:W4:Y:S07]  /*e080*/  LDSM.16.M88.4 R20, [R90+0x5000] ;  /* 0x005000005a14783b */ /* 0x000f2e0000000200 */
[C---:B-1----:R-:W-:Y:S08]  /*e090*/  HMMA.16816.F32 R16, R32.reuse, R28, R16 ;  /* 0x0000001c2010723c */ /* 0x042ff00000001810 */
[----:B------:R-:W-:Y:S01]  /*e0a0*/  HMMA.16816.F32 R12, R32, R30, R12 ;  /* 0x0000001e200c723c */ /* 0x000fe2000000180c */
[----:B------:R-:W1:Y:S07]  /*e0b0*/  LDSM.16.M88.4 R28, [R89+0x4400] ;  /* 0x00440000591c783b */ /* 0x000e6e0000000200 */
[C---:B------:R-:W-:Y:S08]  /*e0c0*/  HMMA.16816.F32 R96, R4.reuse, R8, R96 ;  /* 0x000000080460723c */ /* 0x040ff00000001860 */
[----:B------:R-:W-:Y:S01]  /*e0d0*/  HMMA.16816.F32 R92, R4, R10, R92 ;  /* 0x0000000a045c723c */ /* 0x000fe2000000185c */
[----:B------:R-:W-:Y:S04]  /*e0e0*/  LDSM.16.M88.4 R8, [R91+0x2000] ;  /* 0x002000005b08783b */ /* 0x000fe80000000200 */
[----:B------:R-:W5:Y:S03]  /*e0f0*/  LDSM.16.M88.4 R4, [R89+0x5000] ;  /* 0x005000005904783b */ /* 0x000f660000000200 */
[C---:B---3--:R-:W-:Y:S08]  /*e100*/  HMMA.16816.F32 R112, R124.reuse, R120, R112 ;  /* 0x000000787c70723c */ /* 0x048ff00000001870 */
[----:B------:R-:W-:Y:S01]  /*e110*/  HMMA.16816.F32 R120, R124, R122, R108 ;  /* 0x0000007a7c78723c */ /* 0x000fe2000000186c */
[----:B------:R-:W3:Y:S07]  /*e120*/  LDSM.16.M88.4 R108, [R90+0x5400] ;  /* 0x005400005a6c783b */ /* 0x000eee0000000200 */
[C---:B----4-:R-:W-:Y:S08]  /*e130*/  HMMA.16816.F32 R16, R24.reuse, R20, R16 ;  /* 0x000000141810723c */ /* 0x050ff00000001810 */
[----:B------:R-:W-:Y:S01]  /*e140*/  HMMA.16816.F32 R12, R24, R22, R12 ;  /* 0x00000016180c723c */ /* 0x000fe2000000180c */
[----:B------:R-:W4:Y:S07]  /*e150*/  LDSM.16.M88.4 R20, [R89+0x5400] ;  /* 0x005400005914783b */ /* 0x000f2e0000000200 */
[C---:B-1----:R-:W-:Y:S08]  /*e160*/  HMMA.16816.F32 R112, R32.reuse, R28, R112 ;  /* 0x0000001c2070723c */ /* 0x042ff00000001870 */
[----:B------:R-:W-:Y:S01]  /*e170*/  HMMA.16816.F32 R120, R32, R30, R120 ;  /* 0x0000001e2078723c */ /* 0x000fe20000001878 */
[----:B------:R-:W1:Y:S07]  /*e180*/  LDSM.16.M88.4 R28, [R89+0x4800] ;  /* 0x00480000591c783b */ /* 0x000e6e0000000200 */
[C---:B-----5:R-:W-:Y:S08]  /*e190*/  HMMA.16816.F32 R16, R8.reuse, R4, R16 ;  /* 0x000000040810723c */ /* 0x060ff00000001810 */
[----:B------:R-:W-:Y:S01]  /*e1a0*/  HMMA.16816.F32 R12, R8, R6, R12 ;  /* 0x00000006080c723c */ /* 0x000fe2000000180c */
[----:B------:R-:W5:Y:S07]  /*e1b0*/  LDSM.16.M88.4 R4, [R90+0x4c00] ;  /* 0x004c00005a04783b */ /* 0x000f6e0000000200 */
[----:B------:R-:W-:Y:S03]  /*e1c0*/  HMMA.16816.F32 R104, R124, R116, R104 ;  /* 0x000000747c68723c */ /* 0x000fe60000001868 */
[-C--:B--2---:R-:W-:Y:S01]  /*e1d0*/  FMUL.FTZ R2, R16, R87.reuse ;  /* 0x0000005710027220 */ /* 0x084fe20000410000 */
[-C--:B------:R-:W-:Y:S01]  /*e1e0*/  FMUL.FTZ R91, R17, R87.reuse ;  /* 0x00000057115b7220 */ /* 0x080fe20000410000 */
[-C--:B------:R-:W-:Y:S01]  /*e1f0*/  FMUL.FTZ R116, R18, R87.reuse ;  /* 0x0000005712747220 */ /* 0x080fe20000410000 */
[----:B------:R-:W-:-:S02]  /*e200*/  FMUL.FTZ R117, R19, R87 ;  /* 0x0000005713757220 */ /* 0x000fc40000410000 */
[----:B---3--:R-:W-:Y:S01]  /*e210*/  HMMA.16816.F32 R112, R24, R108, R112 ;  /* 0x0000006c1870723c */ /* 0x008fe20000001870 */
[----:B------:R-:W2:Y:S01]  /*e220*/  LDSM.16.M88.4 R16, [R90+0x5800] ;  /* 0x005800005a10783b */ /* 0x000ea20000000200 */
[----:B------:R-:W3:Y:S01]  /*e230*/  MUFU.TANH R2, R2 ;  /* 0x0000000200027308 */ /* 0x000ee20000002400 */
[-C--:B------:R-:W-:Y:S01]  /*e240*/  FMUL.FTZ R12, R12, R87.reuse ;  /* 0x000000570c0c7220 */ /* 0x080fe20000410000 */
[----:B------:R-:W-:-:S04]  /*e250*/  FMUL.FTZ R13, R13, R87 ;  /* 0x000000570d0d7220 */ /* 0x000fc80000410000 */
[----:B------:R-:W-:Y:S01]  /*e260*/  HMMA.16816.F32 R100, R124, R118, R100 ;  /* 0x000000767c64723c */ /* 0x000fe20000001864 */
[-C--:B------:R-:W-:Y:S01]  /*e270*/  FMUL.FTZ R119, R15, R87.reuse ;  /* 0x000000570f777220 */ /* 0x080fe20000410000 */
[----:B------:R-:W1:Y:S06]  /*e280*/  MUFU.TANH R118, R12 ;  /* 0x0000000c00767308 */ /* 0x000e6c0000002400 */
[----:B------:R-:W-:Y:S01]  /*e290*/  HMMA.16816.F32 R120, R24, R110, R120 ;  /* 0x0000006e1878723c */ /* 0x000fe20000001878 */
[----:B------:R-:W3:Y:S01]  /*e2a0*/  LDSM.16.M88.4 R108, [R89+0x4c00] ;  /* 0x004c0000596c783b */ /* 0x000ee20000000200 */
[----:B------:R-:W2:Y:S06]  /*e2b0*/  MUFU.TANH R91, R91 ;  /* 0x0000005b005b7308 */ /* 0x000eac0000002400 */
[----:B----4-:R-:W-:Y:S01]  /*e2c0*/  HMMA.16816.F32 R112, R8, R20, R112 ;  /* 0x000000140870723c */ /* 0x010fe20000001870 */
[-C--:B------:R-:W-:Y:S01]  /*e2d0*/  FMUL.FTZ R21, R14, R87.reuse ;  /* 0x000000570e157220 */ /* 0x080fe20000410000 */
[----:B------:R4:W2:Y:S06]  /*e2e0*/  MUFU.TANH R20, R13 ;  /* 0x0000000d00147308 */ /* 0x0008ac0000002400 */
[C---:B-1----:R-:W-:Y:S02]  /*e2f0*/  HMMA.16816.F32 R104, R32.reuse, R28, R104 ;  /* 0x0000001c2068723c */ /* 0x042fe40000001868 */
[----:B------:R-:W1:Y:S06]  /*e300*/  MUFU.TANH R116, R116 ;  /* 0x0000007400747308 */ /* 0x000e6c0000002400 */
[----:B------:R-:W-:Y:S01]  /*e310*/  HMMA.16816.F32 R100, R32, R30, R100 ;  /* 0x0000001e2064723c */ /* 0x000fe20000001864 */
[----:B------:R-:W-:Y:S01]  /*e320*/  LDSM.16.M88.4 R28, [R89+0x5800] ;  /* 0x00580000591c783b */ /* 0x000fe20000000200 */
[----:B------:R-:W1:Y:S03]  /*e330*/  MUFU.TANH R117, R117 ;  /* 0x0000007500757308 */ /* 0x000e660000002400 */
[----:B----4-:R4:W1:Y:S03]  /*e340*/  LDSM.16.M88.4 R12, [R90+0x5c00] ;  /* 0x005c00005a0c783b */ /* 0x0108660000000200 */
[C---:B-----5:R-:W-:Y:S01]  /*e350*/  HMMA.16816.F32 R96, R124.reuse, R4, R96 ;  /* 0x000000047c60723c */ /* 0x060fe20000001860 */
[-C--:B------:R-:W-:Y:S01]  /*e360*/  FMUL.FTZ R4, R112, R87.reuse ;  /* 0x0000005770047220 */ /* 0x080fe20000410000 */
[----:B------:R-:W-:Y:S01]  /*e370*/  FMUL.FTZ R5, R113, R87 ;  /* 0x0000005771057220 */ /* 0x000fe20000410000 */
[----:B------:R-:W1:Y:S05]  /*e380*/  MUFU.TANH R21, R21 ;  /* 0x0000001500157308 */ /* 0x000e6a0000002400 */
[----:B------:R-:W-:Y:S03]  /*e390*/  HMMA.16816.F32 R92, R124, R6, R92 ;  /* 0x000000067c5c723c */ /* 0x000fe6000000185c */
[----:B------:R-:W1:Y:S05]  /*e3a0*/  MUFU.TANH R119, R119 ;  /* 0x0000007700777308 */ /* 0x000e6a0000002400 */
[----:B--2---:R-:W-:Y:S03]  /*e3b0*/  HMMA.16816.F32 R104, R24, R16, R104 ;  /* 0x000000101868723c */ /* 0x004fe60000001868 */
[----:B------:R-:W2:Y:S01]  /*e3c0*/  MUFU.TANH R4, R4 ;  /* 0x0000000400047308 */ /* 0x000ea20000002400 */
[----:B----4-:R-:W-:-:S04]  /*e3d0*/  IADD3 R90, PT, PT, R88, -0x2, RZ ;  /* 0xfffffffe585a7810 */ /* 0x010fc80007ffe0ff */
[----:B------:R-:W-:Y:S01]  /*e3e0*/  HMMA.16816.F32 R100, R24, R18, R100 ;  /* 0x000000121864723c */ /* 0x000fe20000001864 */
[----:B------:R-:W4:Y:S01]  /*e3f0*/  LDSM.16.M88.4 R16, [R89+0x5c00] ;  /* 0x005c00005910783b */ /* 0x000f220000000200 */
[----:B------:R-:W-:Y:S01]  /*e400*/  ISETP.GT.AND P6, PT, R90, R139, PT ;  /* 0x0000008b5a00720c */ /* 0x000fe20003fc4270 */
[----:B------:R-:W1:Y:S01]  /*e410*/  MUFU.TANH R5, R5 ;  /* 0x0000000500057308 */ /* 0x000e620000002400 */
[----:B------:R-:W-:-:S04]  /*e420*/  DEPBAR.LE SB0, 0x0 ;  /* 0x000080000000791a */ /* 0x000fc80000000000 */
[C---:B---3--:R-:W-:Y:S08]  /*e430*/  HMMA.16816.F32 R96, R32.reuse, R108, R96 ;  /* 0x0000006c2060723c */ /* 0x048ff00000001860 */
[----:B------:R-:W-:Y:S08]  /*e440*/  HMMA.16816.F32 R92, R32, R110, R92 ;  /* 0x0000006e205c723c */ /* 0x000ff0000000185c */
[----:B------:R-:W-:Y:S01]  /*e450*/  HMMA.16816.F32 R120, R8, R22, R120 ;  /* 0x000000160878723c */ /* 0x000fe20000001878 */
[-C--:B------:R-:W-:Y:S01]  /*e460*/  FMUL.FTZ R22, R114, R87.reuse ;  /* 0x0000005772167220 */ /* 0x080fe20000410000 */
[----:B------:R-:W-:-:S05]  /*e470*/  FMUL.FTZ R23, R115, R87 ;  /* 0x0000005773177220 */ /* 0x000fca0000410000 */
[----:B------:R-:W3:Y:S01]  /*e480*/  MUFU.TANH R22, R22 ;  /* 0x0000001600167308 */ /* 0x000ee20000002400 */
[C---:B-1----:R-:W-:Y:S07]  /*e490*/  HMMA.16816.F32 R96, R24.reuse, R12, R96 ;  /* 0x0000000c1860723c */ /* 0x042fee0000001860 */
[----:B------:R-:W1:Y:S01]  /*e4a0*/  MUFU.TANH R23, R23 ;  /* 0x0000001700177308 */ /* 0x000e620000002400 */
[----:B------:R-:W-:Y:S03]  /*e4b0*/  HMMA.16816.F32 R92, R24, R14, R92 ;  /* 0x0000000e185c723c */ /* 0x000fe6000000185c */
[-C--:B------:R-:W-:Y:S01]  /*e4c0*/  FMUL.FTZ R108, R120, R87.reuse ;  /* 0x00000057786c7220 */ /* 0x080fe20000410000 */
[-C--:B------:R-:W-:Y:S01]  /*e4d0*/  FMUL.FTZ R6, R122, R87.reuse ;  /* 0x000000577a067220 */ /* 0x080fe20000410000 */
[----:B------:R-:W-:-:S03]  /*e4e0*/  FMUL.FTZ R7, R123, R87 ;  /* 0x000000577b077220 */ /* 0x000fc60000410000 */
[C---:B------:R-:W-:Y:S01]  /*e4f0*/  HMMA.16816.F32 R104, R8.reuse, R28, R104 ;  /* 0x0000001c0868723c */ /* 0x040fe20000001868 */
[-C--:B------:R-:W-:Y:S01]  /*e500*/  FMUL.FTZ R28, R121, R87.reuse ;  /* 0x00000057791c7220 */ /* 0x080fe20000410000 */
[----:B------:R-:W1:Y:S06]  /*e510*/  MUFU.TANH R108, R108 ;  /* 0x0000006c006c7308 */ /* 0x000e6c0000002400 */
[C---:B------:R-:W-:Y:S02]  /*e520*/  HMMA.16816.F32 R100, R8.reuse, R30, R100 ;  /* 0x0000001e0864723c */ /* 0x040fe40000001864 */
[----:B------:R-:W1:Y:S06]  /*e530*/  MUFU.TANH R28, R28 ;  /* 0x0000001c001c7308 */ /* 0x000e6c0000002400 */
[----:B----4-:R-:W-:Y:S02]  /*e540*/  HMMA.16816.F32 R96, R8, R16, R96 ;  /* 0x000000100860723c */ /* 0x010fe40000001860 */
[----:B------:R-:W4:Y:S01]  /*e550*/  MUFU.TANH R6, R6 ;  /* 0x0000000600067308 */ /* 0x000f220000002400 */
[-C--:B------:R-:W-:Y:S01]  /*e560*/  FMUL.FTZ R12, R104, R87.reuse ;  /* 0x00000057680c7220 */ /* 0x080fe20000410000 */
[-C--:B------:R-:W-:Y:S01]  /*e570*/  FMUL.FTZ R29, R105, R87.reuse ;  /* 0x00000057691d7220 */ /* 0x080fe20000410000 */
[-C--:B------:R-:W-:Y:S01]  /*e580*/  FMUL.FTZ R30, R106, R87.reuse ;  /* 0x000000576a1e7220 */ /* 0x080fe20000410000 */
[----:B------:R-:W-:-:S02]  /*e590*/  FMUL.FTZ R13, R107, R87 ;  /* 0x000000576b0d7220 */ /* 0x000fc40000410000 */
        /* <DEDUP_REMOVED lines=35> */
[----:B------:R-:W-:-:S05]  /*e7d0*/  SHF.L.U32 R26, R88, 0x6, RZ ;  /* 0x00000006581a7819 */ /* 0x000fca00000006ff */
[C---:B------:R-:W-:Y:S01]  /*e7e0*/  VIADD R10, R26.reuse, 0xffffff80 ;  /* 0xffffff801a0a7836 */ /* 0x040fe20000000000 */
[----:B------:R-:W-:Y:S02]  /*e7f0*/  IADD3 R26, PT, PT, R26, -0xc0, RZ ;  /* 0xffffff401a1a7810 */ /* 0x000fe40007ffe0ff */
[-C--:B--2---:R-:W-:Y:S02]  /*e800*/  IABS R24, R87.reuse ;  /* 0x0000005700187213 */ /* 0x084fe40000000000 */
[----:B------:R-:W-:Y:S02]  /*e810*/  IABS R18, R87 ;  /* 0x0000005700127213 */ /* 0x000fe40000000000 */
[----:B------:R-:W2:Y:S03]  /*e820*/  I2F.RP R8, R24 ;  /* 0x0000001800087306 */ /* 0x000ea60000209400 */
[----:B------:R-:W-:-:S05]  /*e830*/  IMAD.MOV R18, RZ, RZ, -R18 ;  /* 0x000000ffff127224 */ /* 0x000fca00078e0a12 */
[----:B--2---:R-:W2:Y:S02]  /*e840*/  MUFU.RCP R94, R8 ;  /* 0x00000008005e7308 */ /* 0x004ea40000001000 */
[----:B--2---:R-:W-:Y:S01]  /*e850*/  VIADD R94, R94, 0xffffffe ;  /* 0x0ffffffe5e5e7836 */ /* 0x004fe20000000000 */
[----:B------:R-:W-:Y:S02]  /*e860*/  IABS R8, R26 ;  /* 0x0000001a00087213 */ /* 0x000fe40000000000 */
[----:B------:R-:W-:-:S03]  /*e870*/  LOP3.LUT R26, R26, R87, RZ, 0x3c, !PT ;  /* 0x000000571a1a7212 */ /* 0x000fc600078e3cff */
[----:B------:R-:W2:Y:S02]  /*e880*/  F2I.FTZ.U32.TRUNC.NTZ R95, R94 ;  /* 0x0000005e005f7305 */ /* 0x000ea4000021f000 */
[--C-:B--2---:R-:W-:Y:S02]  /*e890*/  IMAD.MOV R9, RZ, RZ, -R95.reuse ;  /* 0x000000ffff097224 */ /* 0x104fe400078e0a5f */
[----:B------:R-:W-:Y:S02]  /*e8a0*/  IMAD.MOV.U32 R94, RZ, RZ, RZ ;  /* 0x000000ffff5e7224 */ /* 0x000fe400078e00ff */
[----:B------:R-:W-:Y:S01]  /*e8b0*/  IMAD R92, R9, R24, RZ ;  /* 0x00000018095c7224 */ /* 0x000fe200078e02ff */
[----:B------:R-:W-:Y:S02]  /*e8c0*/  IABS R9, R10 ;  /* 0x0000000a00097213 */ /* 0x000fe40000000000 */
[----:B------:R-:W-:Y:S01]  /*e8d0*/  LOP3.LUT R10, R10, R87, RZ, 0x3c, !PT ;  /* 0x000000570a0a7212 */ /* 0x000fe200078e3cff */
[----:B------:R-:W-:-:S02]  /*e8e0*/  IMAD.HI.U32 R92, R95, R92, R94 ;  /* 0x0000005c5f5c7227 */ /* 0x000fc400078e005e */
[----:B------:R-:W2:Y:S04]  /*e8f0*/  LD.E.64 R94, desc[UR4][R84.64+0x20] ;  /* 0x00002004545e7980 */ /* 0x000ea8000c101b00 */
[----:B------:R-:W-:-:S04]  /*e900*/  IMAD.HI.U32 R34, R92, R9, RZ ;  /* 0x000000095c227227 */ /* 0x000fc800078e00ff */
[----:B------:R-:W-:Y:S02]  /*e910*/  IMAD R9, R34, R18, R9 ;  /* 0x0000001222097224 */ /* 0x000fe400078e0209 */
[----:B------:R-:W-:-:S03]  /*e920*/  IMAD.HI.U32 R89, R92, R8, RZ ;  /* 0x000000085c597227 */ /* 0x000fc600078e00ff */
[----:B------:R-:W-:Y:S01]  /*e930*/  ISETP.GT.U32.AND P2, PT, R24, R9, PT ;  /* 0x000000091800720c */ /* 0x000fe20003f44070 */
[----:B------:R-:W-:Y:S01]  /*e940*/  IMAD R93, R89, R18, R8 ;  /* 0x00000012595d7224 */ /* 0x000fe200078e0208 */
[----:B------:R-:W-:-:S04]  /*e950*/  LOP3.LUT R8, RZ, R87, RZ, 0x33, !PT ;  /* 0x00000057ff087212 */ /* 0x000fc800078e33ff */
        /* <DEDUP_REMOVED lines=8> */
[----:B------:R-:W3:Y:S05]  /*e9e0*/  LD.E.64 R92, desc[UR4][R84.64+0x38] ;  /* 0x00003804545c7980 */ /* 0x000eea000c101b00 */
[----:B------:R-:W-:-:S02]  /*e9f0*/  @P0 IADD3 R34, PT, PT, R34, 0x1, RZ ;  /* 0x0000000122220810 */ /* 0x000fc40007ffe0ff */
[----:B------:R-:W-:Y:S02]  /*ea00*/  ISETP.GE.AND P0, PT, R26, RZ, PT ;  /* 0x000000ff1a00720c */ /* 0x000fe40003f06270 */
[----:B------:R-:W-:Y:S02]  /*ea10*/  @!P1 IADD3 R34, PT, PT, -R34, RZ, RZ ;  /* 0x000000ff22229210 */ /* 0x000fe40007ffe1ff */
[----:B------:R-:W-:Y:S02]  /*ea20*/  @P2 IADD3 R89, PT, PT, R89, 0x1, RZ ;  /* 0x0000000159592810 */ /* 0x000fe40007ffe0ff */
[----:B------:R-:W-:-:S07]  /*ea30*/  ISETP.NE.AND P2, PT, R87, RZ, PT ;  /* 0x000000ff5700720c */ /* 0x000fce0003f45270 */
[----:B------:R-:W-:-:S05]  /*ea40*/  @!P0 IMAD.MOV R89, RZ, RZ, -R89 ;  /* 0x000000ffff598224 */ /* 0x000fca00078e0a59 */
        /* <DEDUP_REMOVED lines=22> */
.L_x_8216:
        /* <DEDUP_REMOVED lines=8> */
.L_x_8217:
[----:B------:R-:W-:Y:S05]  /*ec30*/  BSYNC.RECONVERGENT B0 ;  /* 0x0000000000007941 */ /* 0x000fea0003800200 */
.L_x_8215:
[----:B------:R-:W2:Y:S01]  /*ec40*/  S2R R87, SR_TID.X ;  /* 0x0000000000577919 */ /* 0x000ea20000002100 */
[----:B------:R-:W3:Y:S01]  /*ec50*/  S2UR UR6, SR_CgaCtaId ;  /* 0x00000000000679c3 */ /* 0x000ee20000008800 */
[----:B------:R-:W-:Y:S01]  /*ec60*/  UMOV UR7, 0x400 ;  /* 0x0000040000077882 */ /* 0x000fe20000000000 */
[CC--:B------:R-:W-:Y:S02]  /*ec70*/  @!P5 LEA R96, P2, R137.reuse, R140.reuse, 0x1 ;  /* 0x0000008c8960d211 */ /* 0x0c0fe400078408ff */
[CC--:B------:R-:W-:Y:S02]  /*ec80*/  @!P4 LEA R94, P1, R137.reuse, R140.reuse, 0x1 ;  /* 0x0000008c895ec211 */ /* 0x0c0fe400078208ff */
[C---:B------:R-:W-:Y:S02]  /*ec90*/  @!P3 LEA R92, P0, R137.reuse, R140, 0x1 ;  /* 0x0000008c895cb211 */ /* 0x040fe400078008ff */
[CCC-:B------:R-:W-:Y:S02]  /*eca0*/  @!P5 LEA.HI.X R97, R137.reuse, R141.reuse, R138.reuse, 0x1, P2 ;  /* 0x0000008d8961d211 */ /* 0x1c0fe400010f0c8a */
[----:B------:R-:W-:-:S02]  /*ecb0*/  @!P4 LEA.HI.X R95, R137, R141, R138, 0x1, P1 ;  /* 0x0000008d895fc211 */ /* 0x000fc400008f0c8a */
[----:B------:R-:W-:Y:S01]  /*ecc0*/  @!P3 LEA.HI.X R93, R137, R141, R138, 0x1, P0 ;  /* 0x0000008d895db211 */ /* 0x000fe200000f0c8a */
[----:B---3--:R-:W-:Y:S01]  /*ecd0*/  ULEA UR6, UR6, UR7, 0x18 ;  /* 0x0000000706067291 */ /* 0x008fe2000f8ec0ff */
[----:B--2---:R-:W-:-:S05]  /*ece0*/  IMAD.SHL.U32 R9, R87, 0x8, RZ ;  /* 0x0000000857097824 */ /* 0x004fca00078e00ff */
[----:B------:R-:W-:-:S04]  /*ecf0*/  LOP3.LUT R8, R9, 0xc0, RZ, 0xc0, !PT ;  /* 0x000000c009087812 */ /* 0x000fc800078ec0ff */
[----:B------:R-:W-:-:S04]  /*ed00*/  LOP3.LUT R8, R8, 0x18, R87, 0xf8, !PT ;  /* 0x0000001808087812 */ /* 0x000fc800078ef857 */
[----:B------:R-:W-:-:S04]  /*ed10*/  LOP3.LUT R8, R8, 0x18, R9, 0x78, !PT ;  /* 0x0000001808087812 */ /* 0x000fc800078e7809 */
[----:B------:R-:W-:-:S04]  /*ed20*/  LOP3.LUT R8, R8, 0x1f20, R9, 0xf8, !PT ;  /* 0x00001f2008087812 */ /* 0x000fc800078ef809 */
[----:B------:R-:W-:-:S05]  /*ed30*/  LEA R8, R8, UR6, 0x1 ;  /* 0x0000000608087c11 */ /* 0x000fca000f8e08ff */
        /* <DEDUP_REMOVED lines=31> */
.L_x_8214:
[----:B------:R-:W-:Y:S05]  /*ef30*/  BSYNC.RECONVERGENT B1 ;  /* 0x0000000000017941 */ /* 0x000fea0003800200 */
.L_x_8213:
[----:B--2---:R-:W2:Y:S01]  /*ef40*/  LD.E R96, desc[UR4][R84.64+0xdc] ;  /* 0x0000dc0454607980 */ /* 0x004ea2000c101900 */
[----:B------:R-:W-:Y:S01]  /*ef50*/  VIADD R93, R0, 0x6020 ;  /* 0x00006020005d7836 */ /* 0x000fe20000000000 */
[----:B------:R-:W3:Y:S02]  /*ef60*/  S2R R87, SR_TID.X ;  /* 0x0000000000577919 */ /* 0x000ee40000002100 */
[----:B---3--:R-:W-:-:S05]  /*ef70*/  IMAD.SHL.U32 R87, R87, 0x2, RZ ;  /* 0x0000000257577824 */ /* 0x008fca00078e00ff */
        /* <DEDUP_REMOVED lines=9> */
[C---:B------:R-:W-:Y:S02]  /*f010*/  ISETP.GE.AND P0, PT, R8.reuse, R156, PT ;  /* 0x0000009c0800720c */ /* 0x040fe40003f06270 */
[----:B------:R-:W-:Y:S01]  /*f020*/  ISETP.GE.AND P5, PT, R8, R151, PT ;  /* 0x000000970800720c */ /* 0x000fe20003fa6270 */
[----:B------:R-:W-:Y:S01]  /*f030*/  VIADD R8, R87, 0xffffff88 ;  /* 0xffffff8857087836 */ /* 0x000fe20000000000 */
[----:B------:R-:W-:Y:S02]  /*f040*/  ISETP.GE.AND P3, PT, R9, R158, PT ;  /* 0x0000009e0900720c */ /* 0x000fe40003f66270 */
[----:B------:R-:W-:Y:S01]  /*f050*/  FSEL R34, R2, -INF , !P2 ;  /* 0xff80000002227808 */ /* 0x000fe20005000000 */
[----:B------:R-:W-:Y:S01]  /*f060*/  VIADD R2, R87, 0xffffff90 ;  /* 0xffffff9057027836 */ /* 0x000fe20000000000 */
[----:B------:R-:W-:-:S02]  /*f070*/  ISETP.GE.AND P4, PT, R9, R157, PT ;  /* 0x0000009d0900720c */ /* 0x000fc40003f86270 */
[C---:B------:R-:W-:Y:S02]  /*f080*/  ISETP.GE.AND P1, PT, R9.reuse, R156, PT ;  /* 0x0000009c0900720c */ /* 0x040fe40003f26270 */
[----:B------:R-:W-:Y:S02]  /*f090*/  ISETP.GE.AND P2, PT, R9, R151, PT ;  /* 0x000000970900720c */ /* 0x000fe40003f46270 */
[----:B------:R-:W-:Y:S02]  /*f0a0*/  FSEL R18, R116, -INF , P0 ;  /* 0xff80000074127808 */ /* 0x000fe40000000000 */
[----:B------:R-:W-:Y:S02]  /*f0b0*/  FSEL R9, R91, -INF , P3 ;  /* 0xff8000005b097808 */ /* 0x000fe40001800000 */
[----:B------:R-:W-:Y:S02]  /*f0c0*/  ISETP.GE.AND P0, PT, R8, R158, PT ;  /* 0x0000009e0800720c */ /* 0x000fe40003f06270 */
[----:B------:R-:W-:-:S02]  /*f0d0*/  FSEL R18, R18, -INF , !P5 ;  /* 0xff80000012127808 */ /* 0x000fc40006800000 */
[----:B------:R-:W-:Y:S02]  /*f0e0*/  FSEL R9, R9, -INF , !P4 ;  /* 0xff80000009097808 */ /* 0x000fe40006000000 */
[C---:B------:R-:W-:Y:S02]  /*f0f0*/  ISETP.GE.AND P5, PT, R8.reuse, R157, PT ;  /* 0x0000009d0800720c */ /* 0x040fe40003fa6270 */
[C---:B------:R-:W-:Y:S02]  /*f100*/  ISETP.GE.AND P3, PT, R8.reuse, R156, PT ;  /* 0x0000009c0800720c */ /* 0x040fe40003f66270 */
[----:B------:R-:W-:Y:S02]  /*f110*/  ISETP.GE.AND P4, PT, R8, R151, PT ;  /* 0x000000970800720c */ /* 0x000fe40003f86270 */
[----:B------:R-:W-:Y:S02]  /*f120*/  FSEL R8, R117, -INF , P1 ;  /* 0xff80000075087808 */ /* 0x000fe40000800000 */
[----:B------:R-:W-:-:S02]  /*f130*/  FSEL R92, R118, -INF , P0 ;  /* 0xff800000765c7808 */ /* 0x000fc40000000000 */
[----:B------:R-:W-:Y:S02]  /*f140*/  ISETP.GE.AND P1, PT, R10, R158, PT ;  /* 0x0000009e0a00720c */ /* 0x000fe40003f26270 */
[----:B------:R-:W-:Y:S02]  /*f150*/  FSEL R8, R8, -INF , !P2 ;  /* 0xff80000008087808 */ /* 0x000fe40005000000 */
[----:B------:R-:W-:Y:S02]  /*f160*/  FSEL R92, R92, -INF , !P5 ;  /* 0xff8000005c5c7808 */ /* 0x000fe40006800000 */
[C---:B------:R-:W-:Y:S02]  /*f170*/  ISETP.GE.AND P2, PT, R10.reuse, R157, PT ;  /* 0x0000009d0a00720c */ /* 0x040fe40003f46270 */
[C---:B------:R-:W-:Y:S02]  /*f180*/  ISETP.GE.AND P0, PT, R10.reuse, R156, PT ;  /* 0x0000009c0a00720c */ /* 0x040fe40003f06270 */
[----:B------:R-:W-:-:S02]  /*f190*/  ISETP.GE.AND P5, PT, R10, R151, PT ;  /* 0x000000970a00720c */ /* 0x000fc40003fa6270 */
[----:B------:R-:W-:Y:S01]  /*f1a0*/  FSEL R10, R21, -INF , P3 ;  /* 0xff800000150a7808 */ /* 0x000fe20001800000 */
[C---:B------:R-:W-:Y:S01]  /*f1b0*/  VIADD R21, R87.reuse, 0xffffff91 ;  /* 0xffffff9157157836 */ /* 0x040fe20000000000 */
[----:B------:R-:W-:Y:S02]  /*f1c0*/  FSEL R20, R20, -INF , P1 ;  /* 0xff80000014147808 */ /* 0x000fe40000800000 */
[----:B------:R-:W-:Y:S02]  /*f1d0*/  FSEL R10, R10, -INF , !P4 ;  /* 0xff8000000a0a7808 */ /* 0x000fe40006000000 */
[----:B------:R-:W-:Y:S01]  /*f1e0*/  FSEL R114, R20, -INF , !P2 ;  /* 0xff80000014727808 */ /* 0x000fe20005000000 */
[----:B------:R-:W-:Y:S01]  /*f1f0*/  VIADD R20, R87, 0xffffff99 ;  /* 0xffffff9957147836 */ /* 0x000fe20000000000 */
[C---:B------:R-:W-:Y:S02]  /*f200*/  ISETP.GE.AND P3, PT, R2.reuse, R158, PT ;  /* 0x0000009e0200720c */ /* 0x040fe40003f66270 */
[----:B------:R-:W-:-:S02]  /*f210*/  ISETP.GE.AND P4, PT, R2, R157, PT ;  /* 0x0000009d0200720c */ /* 0x000fc40003f86270 */
[C---:B------:R-:W-:Y:S02]  /*f220*/  ISETP.GE.AND P1, PT, R2.reuse, R156, PT ;  /* 0x0000009c0200720c */ /* 0x040fe40003f26270 */
[----:B------:R-:W-:Y:S01]  /*f230*/  ISETP.GE.AND P2, PT, R2, R151, PT ;  /* 0x000000970200720c */ /* 0x000fe20003f46270 */
[----:B------:R-:W-:Y:S01]  /*f240*/  VIADD R2, R87, 0xffffff98 ;  /* 0xffffff9857027836 */ /* 0x000fe20000000000 */
[----:B------:R-:W-:Y:S02]  /*f250*/  FSEL R119, R119, -INF , P0 ;  /* 0xff80000077777808 */ /* 0x000fe40000000000 */
[----:B------:R-:W-:Y:S02]  /*f260*/  ISETP.GE.AND P0, PT, R21, R158, PT ;  /* 0x0000009e1500720c */ /* 0x000fe40003f06270 */
[----:B------:R-:W-:Y:S02]  /*f270*/  FSEL R26, R4, -INF , P3 ;  /* 0xff800000041a7808 */ /* 0x000fe40001800000 */
[----:B------:R-:W-:-:S02]  /*f280*/  FSEL R4, R119, -INF , !P5 ;  /* 0xff80000077047808 */ /* 0x000fc40006800000 */
[----:B------:R-:W-:Y:S02]  /*f290*/  FSEL R22, R22, -INF , P1 ;  /* 0xff80000016167808 */ /* 0x000fe40000800000 */
[C---:B------:R-:W-:Y:S02]  /*f2a0*/  ISETP.GE.AND P5, PT, R21.reuse, R157, PT ;  /* 0x0000009d1500720c */ /* 0x040fe40003fa6270 */
[----:B------:R-:W-:Y:S02]  /*f2b0*/  ISETP.GE.AND P3, PT, R21, R156, PT ;  /* 0x0000009c1500720c */ /* 0x000fe40003f66270 */
[----:B------:R-:W-:Y:S02]  /*f2c0*/  ISETP.GE.AND P1, PT, R2, R158, PT ;  /* 0x0000009e0200720c */ /* 0x000fe40003f26270 */
[----:B------:R-:W-:Y:S02]  /*f2d0*/  FSEL R5, R5, -INF , P0 ;  /* 0xff80000005057808 */ /* 0x000fe40000000000 */
[----:B------:R-:W-:-:S02]  /*f2e0*/  FSEL R26, R26, -INF , !P4 ;  /* 0xff8000001a1a7808 */ /* 0x000fc40006000000 */
[----:B------:R-:W-:Y:S02]  /*f2f0*/  FSEL R99, R22, -INF , !P2 ;  /* 0xff80000016637808 */ /* 0x000fe40005000000 */
[----:B------:R-:W-:Y:S02]  /*f300*/  ISETP.GE.AND P4, PT, R21, R151, PT ;  /* 0x000000971500720c */ /* 0x000fe40003f86270 */
[----:B------:R-:W-:Y:S02]  /*f310*/  ISETP.GE.AND P2, PT, R2, R157, PT ;  /* 0x0000009d0200720c */ /* 0x000fe40003f46270 */
[----:B------:R-:W-:Y:S01]  /*f320*/  FSEL R24, R5, -INF , !P5 ;  /* 0xff80000005187808 */ /* 0x000fe20006800000 */
[----:B------:R-:W-:Y:S01]  /*f330*/  VIADD R5, R87, 0xffffffa1 ;  /* 0xffffffa157057836 */ /* 0x000fe20000000000 */
[----:B-1----:R-:W-:Y:S02]  /*f340*/  FSEL R23, R23, -INF , P3 ;  /* 0xff80000017177808 */ /* 0x002fe40001800000 */
[----:B------:R-:W-:-:S02]  /*f350*/  FSEL R22, R108, -INF , P1 ;  /* 0xff8000006c167808 */ /* 0x000fc40000800000 */
[C---:B------:R-:W-:Y:S02]  /*f360*/  ISETP.GE.AND P0, PT, R2.reuse, R156, PT ;  /* 0x0000009c0200720c */ /* 0x040fe40003f06270 */
[----:B------:R-:W-:Y:S01]  /*f370*/  ISETP.GE.AND P5, PT, R2, R151, PT ;  /* 0x000000970200720c */ /* 0x000fe20003fa6270 */
[----:B------:R-:W-:Y:S01]  /*f380*/  VIADD R2, R87, 0xffffffa0 ;  /* 0xffffffa057027836 */ /* 0x000fe20000000000 */
[C---:B------:R-:W-:Y:S02]  /*f390*/  ISETP.GE.AND P3, PT, R20.reuse, R158, PT ;  /* 0x0000009e1400720c */ /* 0x040fe40003f66270 */
[----:B------:R-:W-:Y:S02]  /*f3a0*/  ISETP.GE.AND P1, PT, R20, R156, PT ;  /* 0x0000009c1400720c */ /* 0x000fe40003f26270 */
[----:B------:R-:W-:Y:S02]  /*f3b0*/  FSEL R118, R23, -INF , !P4 ;  /* 0xff80000017767808 */ /* 0x000fe40006000000 */
[----:B------:R-:W-:-:S02]  /*f3c0*/  FSEL R22, R22, -INF , !P2 ;  /* 0xff80000016167808 */ /* 0x000fc40005000000 */
[C---:B------:R-:W-:Y:S02]  /*f3d0*/  ISETP.GE.AND P4, PT, R20.reuse, R157, PT ;  /* 0x0000009d1400720c */ /* 0x040fe40003f86270 */
[----:B------:R-:W-:Y:S02]  /*f3e0*/  ISETP.GE.AND P2, PT, R20, R151, PT ;  /* 0x000000971400720c */ /* 0x000fe40003f46270 */
[----:B------:R-:W-:Y:S02]  /*f3f0*/  FSEL R6, R6, -INF , P0 ;  /* 0xff80000006067808 */ /* 0x000fe40000000000 */
[----:B------:R-:W-:Y:S02]  /*f400*/  FSEL R20, R28, -INF , P3 ;  /* 0xff8000001c147808 */ /* 0x000fe40001800000 */
[----:B------:R-:W-:Y:S02]  /*f410*/  ISETP.GE.AND P0, PT, R2, R158, PT ;  /* 0x0000009e0200720c */ /* 0x000fe40003f06270 */
[----:B------:R-:W-:-:S02]  /*f420*/  FSEL R7, R7, -INF , P1 ;  /* 0xff80000007077808 */ /* 0x000fc40000800000 */
[----:B------:R-:W-:Y:S02]  /*f430*/  ISETP.GE.AND P3, PT, R2, R156, PT ;  /* 0x0000009c0200720c */ /* 0x000fe40003f66270 */
[----:B------:R-:W-:Y:S02]  /*f440*/  ISETP.GE.AND P1, PT, R5, R158, PT ;  /* 0x0000009e0500720c */ /* 0x000fe40003f26270 */
[----:B------:R-:W-:Y:S02]  /*f450*/  FSEL R164, R6, -INF , !P5 ;  /* 0xff80000006a47808 */ /* 0x000fe40006800000 */
[----:B------:R-:W-:Y:S02]  /*f460*/  FSEL R20, R20, -INF , !P4 ;  /* 0xff80000014147808 */ /* 0x000fe40006000000 */
[C---:B------:R-:W-:Y:S02]  /*f470*/  ISETP.GE.AND P5, PT, R2.reuse, R157, PT ;  /* 0x0000009d0200720c */ /* 0x040fe40003fa6270 */
[----:B------:R-:W-:Y:S01]  /*f480*/  ISETP.GE.AND P4, PT, R2, R151, PT ;  /* 0x000000970200720c */ /* 0x000fe20003f86270 */
[----:B------:R-:W-:Y:S01]  /*f490*/  VIADD R2, R87, 0xffffffa8 ;  /* 0xffffffa857027836 */ /* 0x000fe20000000000 */
[----:B------:R-:W-:-:S02]  /*f4a0*/  FSEL R12, R12, -INF , P0 ;  /* 0xff8000000c0c7808 */ /* 0x000fc40000000000 */
[----:B------:R-:W-:Y:S02]  /*f4b0*/  ISETP.GE.AND P0, PT, R5, R157, PT ;  /* 0x0000009d0500720c */ /* 0x000fe40003f06270 */
[----:B------:R-:W-:Y:S02]  /*f4c0*/  FSEL R30, R30, -INF , P3 ;  /* 0xff8000001e1e7808 */ /* 0x000fe40001800000 */
[----:B------:R-:W-:Y:S02]  /*f4d0*/  FSEL R29, R29, -INF , P1 ;  /* 0xff8000001d1d7808 */ /* 0x000fe40000800000 */
[----:B------:R-:W-:Y:S02]  /*f4e0*/  FSEL R120, R7, -INF , !P2 ;  /* 0xff80000007787808 */ /* 0x000fe40005000000 */
[----:B------:R-:W-:Y:S02]  /*f4f0*/  FSEL R162, R12, -INF , !P5 ;  /* 0xff8000000ca27808 */ /* 0x000fe40006800000 */
[----:B------:R-:W-:-:S02]  /*f500*/  ISETP.GE.AND P2, PT, R5, R156, PT ;  /* 0x0000009c0500720c */ /* 0x000fc40003f46270 */
[----:B------:R-:W-:Y:S01]  /*f510*/  ISETP.GE.AND P5, PT, R5, R151, PT ;  /* 0x000000970500720c */ /* 0x000fe20003fa6270 */
[----:B------:R-:W-:Y:S01]  /*f520*/  VIADD R5, R87, 0xffffffa9 ;  /* 0xffffffa957057836 */ /* 0x000fe20000000000 */
[----:B------:R-:W-:Y:S02]  /*f530*/  FSEL R128, R30, -INF , !P4 ;  /* 0xff8000001e807808 */ /* 0x000fe40006000000 */
[----:B------:R-:W-:Y:S02]  /*f540*/  FSEL R160, R29, -INF , !P0 ;  /* 0xff8000001da07808 */ /* 0x000fe40004000000 */
[C---:B------:R-:W-:Y:S02]  /*f550*/  ISETP.GE.AND P3, PT, R2.reuse, R158, PT ;  /* 0x0000009e0200720c */ /* 0x040fe40003f66270 */
[C---:B------:R-:W-:Y:S02]  /*f560*/  ISETP.GE.AND P4, PT, R2.reuse, R157, PT ;  /* 0x0000009d0200720c */ /* 0x040fe40003f86270 */
[----:B------:R-:W-:-:S02]  /*f570*/  ISETP.GE.AND P1, PT, R2, R156, PT ;  /* 0x0000009c0200720c */ /* 0x000fc40003f26270 */
[----:B------:R-:W-:Y:S01]  /*f580*/  ISETP.GE.AND P0, PT, R2, R151, PT ;  /* 0x000000970200720c */ /* 0x000fe20003f06270 */
[----:B------:R-:W-:Y:S01]  /*f590*/  VIADD R2, R87, 0xffffffb0 ;  /* 0xffffffb057027836 */ /* 0x000fe20000000000 */
[----:B------:R-:W-:Y:S02]  /*f5a0*/  FSEL R13, R13, -INF , P2 ;  /* 0xff8000000d0d7808 */ /* 0x000fe40001000000 */
[----:B------:R-:W-:Y:S02]  /*f5b0*/  FSEL R16, R16, -INF , P3 ;  /* 0xff80000010107808 */ /* 0x000fe40001800000 */
[-C--:B------:R-:W-:Y:S02]  /*f5c0*/  ISETP.GE.AND P2, PT, R5, R158.reuse, PT ;  /* 0x0000009e0500720c */ /* 0x080fe40003f46270 */
[----:B------:R-:W-:Y:S02]  /*f5d0*/  FSEL R25, R25, -INF , P1 ;  /* 0xff80000019197808 */ /* 0x000fe40000800000 */
        /* <DEDUP_REMOVED lines=18> */
[----:B------:R-:W-:Y:S02]  /*f700*/  ISETP.GE.AND P2, PT, R5, R151, PT ;  /* 0x000000970500720c */ /* 0x000fe40003f46270 */
[----:B------:R-:W-:-:S02]  /*f710*/  FMNMX3.FTZ R5, R86, R34, R9, !PT ;  /* 0x0000002256057276 */ /* 0x000fc40007810009 */
[----:B------:R-:W-:Y:S02]  /*f720*/  FSEL R15, R15, -INF , P3 ;  /* 0xff8000000f0f7808 */ /* 0x000fe40001800000 */
[----:B------:R-:W-:Y:S02]  /*f730*/  FMNMX3.FTZ R5, R5, R92, R114, !PT ;  /* 0x0000005c05057276 */ /* 0x000fe40007810072 */
[----:B------:R-:W-:Y:S01]  /*f740*/  ISETP.GE.AND P3, PT, R2, R151, PT ;  /* 0x000000970200720c */ /* 0x000fe20003f66270 */
[----:B------:R-:W-:Y:S01]  /*f750*/  VIADD R2, R87, 0xffffffb8 ;  /* 0xffffffb857027836 */ /* 0x000fe20000000000 */
[----:B------:R-:W-:Y:S01]  /*f760*/  FMNMX3.FTZ R7, R5, R26, R24, !PT ;  /* 0x0000001a05077276 */ /* 0x000fe20007810018 */
[----:B------:R-:W-:Y:S01]  /*f770*/  VIADD R87, R87, 0xffffffb9 ;  /* 0xffffffb957577836 */ /* 0x000fe20000000000 */
[----:B------:R-:W-:Y:S02]  /*f780*/  FMNMX3.FTZ R5, R3, R18, R8, !PT ;  /* 0x0000001203057276 */ /* 0x000fe40007810008 */
[----:B------:R-:W-:-:S02]  /*f790*/  FSEL R11, R11, -INF , P1 ;  /* 0xff8000000b0b7808 */ /* 0x000fc40000800000 */
[C---:B------:R-:W-:Y:S02]  /*f7a0*/  ISETP.GE.AND P1, PT, R2.reuse, R158, PT ;  /* 0x0000009e0200720c */ /* 0x040fe40003f26270 */
[----:B------:R-:W-:Y:S02]  /*f7b0*/  FMNMX3.FTZ R5, R5, R10, R4, !PT ;  /* 0x0000000a05057276 */ /* 0x000fe40007810004 */
[----:B------:R-:W-:Y:S02]  /*f7c0*/  FSEL R31, R31, -INF , P0 ;  /* 0xff8000001f1f7808 */ /* 0x000fe40000000000 */
[----:B------:R-:W-:Y:S02]  /*f7d0*/  ISETP.GE.AND P0, PT, R2, R157, PT ;  /* 0x0000009d0200720c */ /* 0x000fe40003f06270 */
[----:B------:R-:W-:Y:S02]  /*f7e0*/  FSEL R33, R33, -INF , P1 ;  /* 0xff80000021217808 */ /* 0x000fe40000800000 */
[----:B------:R-:W-:-:S02]  /*f7f0*/  FMNMX3.FTZ R7, R7, R22, R20, !PT ;  /* 0x0000001607077276 */ /* 0x000fc40007810014 */
[----:B------:R-:W-:Y:S02]  /*f800*/  FMNMX3.FTZ R5, R5, R99, R118, !PT ;  /* 0x0000006305057276 */ /* 0x000fe40007810076 */
[----:B------:R-:W-:Y:S02]  /*f810*/  FSEL R110, R11, -INF , !P5 ;  /* 0xff8000000b6e7808 */ /* 0x000fe40006800000 */
[----:B------:R-:W-:Y:S02]  /*f820*/  ISETP.GE.AND P5, PT, R2, R156, PT ;  /* 0x0000009c0200720c */ /* 0x000fe40003fa6270 */
[----:B------:R-:W-:Y:S02]  /*f830*/  FSEL R108, R33, -INF , !P0 ;  /* 0xff800000216c7808 */ /* 0x000fe40004000000 */
[----:B------:R-:W-:Y:S02]  /*f840*/  ISETP.GE.AND P0, PT, R87, R158, PT ;  /* 0x0000009e5700720c */ /* 0x000fe40003f06270 */
[----:B------:R-:W-:-:S02]  /*f850*/  FMNMX3.FTZ R7, R7, R162, R160, !PT ;  /* 0x000000a207077276 */ /* 0x000fc400078100a0 */
[----:B------:R-:W-:Y:S02]  /*f860*/  FMNMX3.FTZ R5, R5, R164, R120, !PT ;  /* 0x000000a405057276 */ /* 0x000fe40007810078 */
[----:B------:R-:W-:Y:S02]  /*f870*/  FSEL R32, R32, -INF , P5 ;  /* 0xff80000020207808 */ /* 0x000fe40002800000 */
[----:B------:R-:W-:Y:S02]  /*f880*/  ISETP.GE.AND P5, PT, R87, R157, PT ;  /* 0x0000009d5700720c */ /* 0x000fe40003fa6270 */
[----:B------:R-:W-:Y:S02]  /*f890*/  FSEL R27, R27, -INF , P0 ;  /* 0xff8000001b1b7808 */ /* 0x000fe40000000000 */
[----:B------:R-:W-:Y:S02]  /*f8a0*/  ISETP.GE.AND P0, PT, R87, R156, PT ;  /* 0x0000009c5700720c */ /* 0x000fe40003f06270 */
[----:B------:R-:W-:-:S02]  /*f8b0*/  FMNMX3.FTZ R7, R7, R134, R130, !PT ;  /* 0x0000008607077276 */ /* 0x000fc40007810082 */
[----:B------:R-:W-:Y:S02]  /*f8c0*/  FSEL R122, R15, -INF , !P4 ;  /* 0xff8000000f7a7808 */ /* 0x000fe40006000000 */
[----:B------:R-:W-:Y:S02]  /*f8d0*/  FMNMX3.FTZ R5, R5, R128, R126, !PT ;  /* 0x0000008005057276 */ /* 0x000fe4000781007e */
[----:B------:R-:W-:Y:S02]  /*f8e0*/  FSEL R106, R27, -INF , !P5 ;  /* 0xff8000001b6a7808 */ /* 0x000fe40006800000 */
[-C--:B------:R-:W-:Y:S02]  /*f8f0*/  ISETP.GE.AND P1, PT, R2, R151.reuse, PT ;  /* 0x000000970200720c */ /* 0x080fe40003f26270 */
[----:B------:R-:W-:Y:S02]  /*f900*/  ISETP.GE.AND P5, PT, R87, R151, PT ;  /* 0x000000975700720c */ /* 0x000fe40003fa6270 */
[----:B------:R-:W-:-:S02]  /*f910*/  FSEL R35, R35, -INF , P0 ;  /* 0xff80000023237808 */ /* 0x000fc40000000000 */
[----:B------:R-:W-:Y:S02]  /*f920*/  FMNMX3.FTZ R7, R7, R112, R110, !PT ;  /* 0x0000007007077276 */ /* 0x000fe4000781006e */
[----:B------:R-:W-:Y:S02]  /*f930*/  FSEL R104, R19, -INF , !P3 ;  /* 0xff80000013687808 */ /* 0x000fe40005800000 */
[----:B------:R-:W-:Y:S02]  /*f940*/  FSEL R102, R31, -INF , !P2 ;  /* 0xff8000001f667808 */ /* 0x000fe40005000000 */
[----:B------:R-:W-:Y:S02]  /*f950*/  FMNMX3.FTZ R5, R5, R124, R122, !PT ;  /* 0x0000007c05057276 */ /* 0x000fe4000781007a */
[----:B------:R-:W-:Y:S02]  /*f960*/  FMNMX3.FTZ R12, R7, R108, R106, !PT ;  /* 0x0000006c070c7276 */ /* 0x000fe4000781006a */
[----:B------:R-:W-:-:S02]  /*f970*/  FSEL R100, R32, -INF , !P1 ;  /* 0xff80000020647808 */ /* 0x000fc40004800000 */
[----:B------:R-:W-:Y:S01]  /*f980*/  FSEL R98, R35, -INF , !P5 ;  /* 0xff80000023627808 */ /* 0x000fe20006800000 */
[----:B------:R-:W1:Y:S01]  /*f990*/  SHFL.BFLY PT, R11, R12, 0x2, 0x1f ;  /* 0x0c401f000c0b7f89 */ /* 0x000e6200000e0000 */
[----:B------:R-:W-:-:S04]  /*f9a0*/  FMNMX3.FTZ R5, R5, R104, R102, !PT ;  /* 0x0000006805057276 */ /* 0x000fc80007810066 */
[----:B------:R-:W-:Y:S02]  /*f9b0*/  FMNMX3.FTZ R6, R5, R100, R98, !PT ;  /* 0x0000006405067276 */ /* 0x000fe40007810062 */
[----:B------:R-:W3:Y:S03]  /*f9c0*/  S2R R5, SR_TID.X ;  /* 0x0000000000057919 */ /* 0x000ee60000002100 */
[----:B------:R-:W4:Y:S01]  /*f9d0*/  SHFL.BFLY PT, R7, R6, 0x2, 0x1f ;  /* 0x0c401f0006077f89 */ /* 0x000f2200000e0000 */
[----:B-1----:R-:W-:-:S03]  /*f9e0*/  FMNMX.FTZ R11, R12, R11, !PT ;  /* 0x0000000b0c0b7209 */ /* 0x002fc60007810000 */
[----:B------:R-:W-:Y:S04]  /*f9f0*/  LDSM.16.MT88.4 R12, [R0+0x6000] ;  /* 0x00600000000c783b */ /* 0x000fe80000004200 */
[----:B------:R-:W1:Y:S01]  /*fa00*/  SHFL.BFLY PT, R32, R11, 0x1, 0x1f ;  /* 0x0c201f000b207f89 */ /* 0x000e6200000e0000 */
[----:B----4-:R-:W-:-:S05]  /*fa10*/  FMNMX.FTZ R7, R6, R7, !PT ;  /* 0x0000000706077209 */ /* 0x010fca0007810000 */
[----:B------:R-:W4:Y:S01]  /*fa20*/  SHFL.BFLY PT, R2, R7, 0x1, 0x1f ;  /* 0x0c201f0007027f89 */ /* 0x000f2200000e0000 */
[----:B-1----:R-:W-:-:S04]  /*fa30*/  FMNMX.FTZ R32, R11, R32, !PT ;  /* 0x000000200b207209 */ /* 0x002fc80007810000 */
[----:B------:R-:W-:Y:S01]  /*fa40*/  FSETP.NEU.FTZ.AND P1, PT, R32, -INF , PT ;  /* 0xff8000002000780b */ /* 0x000fe20003f3d000 */
[----:B--2---:R-:W-:Y:S01]  /*fa50*/  FMUL.FTZ R97, R96, R32 ;  /* 0x0000002060617220 */ /* 0x004fe20000410000 */
[----:B----4-:R-:W-:-:S04]  /*fa60*/  FMNMX.FTZ R2, R7, R2, !PT ;  /* 0x0000000207027209 */ /* 0x010fc80007810000 */
[----:B------:R-:W-:Y:S02]  /*fa70*/  FSEL R97, R97, RZ, P1 ;  /* 0x000000ff61617208 */ /* 0x000fe40000800000 */
[----:B------:R-:W-:Y:S01]  /*fa80*/  FSETP.NEU.FTZ.AND P0, PT, R2, -INF , PT ;  /* 0xff8000000200780b */ /* 0x000fe20003f1d000 */
[----:B------:R-:W-:Y:S01]  /*fa90*/  FMUL.FTZ R95, R96, R2 ;  /* 0x00000002605f7220 */ /* 0x000fe20000410000 */
[----:B------:R-:W-:Y:S01]  /*faa0*/  FSEL R7, R32, RZ, P1 ;  /* 0x000000ff20077208 */ /* 0x000fe20000800000 */
[-CC-:B------:R-:W-:Y:S01]  /*fab0*/  FFMA.FTZ R87, R9, R96.reuse, -R97.reuse ;  /* 0x0000006009577223 */ /* 0x180fe20000010861 */
[----:B---3--:R-:W-:Y:S01]  /*fac0*/  LOP3.LUT P1, RZ, R5, 0x4, RZ, 0xc0, !PT ;  /* 0x0000000405ff7812 */ /* 0x008fe2000782c0ff */
[-C--:B------:R-:W-:Y:S01]  /*fad0*/  FFMA.FTZ R94, R34, R96.reuse, -R97 ;  /* 0x00000060225e7223 */ /* 0x080fe20000010861 */
[----:B------:R-:W-:Y:S01]  /*fae0*/  FSEL R95, R95, RZ, P0 ;  /* 0x000000ff5f5f7208 */ /* 0x000fe20000000000 */
[----:B------:R-:W-:Y:S01]  /*faf0*/  FADD.FTZ R7, R86, -R7 ;  /* 0x8000000756077221 */ /* 0x000fe20000010000 */
[----:B------:R-:W-:Y:S01]  /*fb00*/  FSEL R6, R2, RZ, P0 ;  /* 0x000000ff02067208 */ /* 0x000fe20000000000 */
[-CC-:B------:R-:W-:Y:S01]  /*fb10*/  FFMA.FTZ R35, R92, R96.reuse, -R97.reuse ;  /* 0x000000605c237223 */ /* 0x180fe20000010861 */
[-C--:B------:R-:W-:Y:S01]  /*fb20*/  FFMA.FTZ R34, R114, R96.reuse, -R97 ;  /* 0x0000006072227223 */ /* 0x080fe20000010861 */
[----:B------:R-:W-:Y:S01]  /*fb30*/  FFMA.FTZ R16, R4, R96, -R95 ;  /* 0x0000006004107223 */ /* 0x000fe2000001085f */
[----:B------:R-:W-:-:S02]  /*fb40*/  VIADD R4, R0, 0x6000 ;  /* 0x0000600000047836 */ /* 0x000fc40000000000 */
[----:B------:R-:W-:Y:S01]  /*fb50*/  FADD.FTZ R9, R3, -R6 ;  /* 0x8000000603097221 */ /* 0x000fe20000010000 */
[-CC-:B------:R-:W-:Y:S01]  /*fb60*/  FFMA.FTZ R33, R8, R96.reuse, -R95.reuse ;  /* 0x0000006008217223 */ /* 0x180fe2000001085f */
[-CC-:B------:R-:W-:Y:S01]  /*fb70*/  FFMA.FTZ R5, R10, R96.reuse, -R95.reuse ;  /* 0x000000600a057223 */ /* 0x180fe2000001085f */
[-C--:B------:R-:W-:Y:S01]  /*fb80*/  FFMA.FTZ R92, R18, R96.reuse, -R95 ;  /* 0x00000060125c7223 */ /* 0x080fe2000001085f */
[----:B------:R-:W-:Y:S02]  /*fb90*/  @P1 VIADD R93, R4, 0xffffffe0 ;  /* 0xffffffe0045d1836 */ /* 0x000fe40000000000 */
[C---:B------:R-:W-:Y:S01]  /*fba0*/  FMUL.FTZ R89, R96.reuse, R9 ;  /* 0x0000000960597220 */ /* 0x040fe20000410000 */
[----:B------:R-:W-:Y:S01]  /*fbb0*/  FMUL.FTZ R91, R96, R7 ;  /* 0x00000007605b7220 */ /* 0x000fe20000410000 */
[----:B------:R-:W-:Y:S01]  /*fbc0*/  MUFU.EX2 R94, R94 ;  /* 0x0000005e005e7308 */ /* 0x000fe20000000800 */
[-CC-:B------:R-:W-:Y:S01]  /*fbd0*/  FFMA.FTZ R101, R26, R96.reuse, -R97.reuse ;  /* 0x000000601a657223 */ /* 0x180fe20000010861 */
[----:B------:R-:W1:Y:S01]  /*fbe0*/  LDSM.16.MT88.4 R8, [R93] ;  /* 0x000000005d08783b */ /* 0x000e620000004200 */
[-CC-:B------:R-:W-:Y:S01]  /*fbf0*/  FFMA.FTZ R116, R24, R96.reuse, -R97.reuse ;  /* 0x0000006018747223 */ /* 0x180fe20000010861 */
[----:B------:R-:W2:Y:S01]  /*fc00*/  MUFU.EX2 R87, R87 ;  /* 0x0000005700577308 */ /* 0x000ea20000000800 */
[-C--:B------:R-:W-:Y:S01]  /*fc10*/  FFMA.FTZ R114, R22, R96.reuse, -R97 ;  /* 0x0000006016727223 */ /* 0x080fe20000010861 */
[----:B------:R-:W-:Y:S01]  /*fc20*/  LDSM.16.MT88.4 R28, [R93+0x2000] ;  /* 0x002000005d1c783b */ /* 0x000fe20000004200 */
[-CC-:B------:R-:W-:Y:S01]  /*fc30*/  FFMA.FTZ R105, R118, R96.reuse, -R95.reuse ;  /* 0x0000006076697223 */ /* 0x180fe2000001085f */
[----:B------:R-:W-:Y:S01]  /*fc40*/  MUFU.EX2 R35, R35 ;  /* 0x0000002300237308 */ /* 0x000fe20000000800 */
[-CC-:B------:R-:W-:Y:S01]  /*fc50*/  FFMA.FTZ R103, R164, R96.reuse, -R95.reuse ;  /* 0x00000060a4677223 */ /* 0x180fe2000001085f */
[-C--:B------:R-:W-:Y:S01]  /*fc60*/  FFMA.FTZ R120, R120, R96.reuse, -R95 ;  /* 0x0000006078787223 */ /* 0x080fe2000001085f */
[----:B------:R-:W-:Y:S01]  /*fc70*/  LDSM.16.MT88.4 R24, [R0+0x6400] ;  /* 0x006400000018783b */ /* 0x000fe20000004200 */
[----:B------:R-:W3:Y:S01]  /*fc80*/  MUFU.EX2 R34, R34 ;  /* 0x0000002200227308 */ /* 0x000ee20000000800 */
[-CC-:B------:R-:W-:Y:S01]  /*fc90*/  FFMA.FTZ R109, R160, R96.reuse, -R97.reuse ;  /* 0x00000060a06d7223 */ /* 0x180fe20000010861 */
[-C--:B------:R-:W-:Y:S01]  /*fca0*/  FFMA.FTZ R107, R130, R96.reuse, -R97 ;  /* 0x00000060826b7223 */ /* 0x080fe20000010861 */
[-CC-:B------:R-:W-:Y:S01]  /*fcb0*/  FFMA.FTZ R111, R126, R96.reuse, -R95.reuse ;  /* 0x000000607e6f7223 */ /* 0x180fe2000001085f */
[----:B------:R-:W-:Y:S01]  /*fcc0*/  MUFU.EX2 R92, R92 ;  /* 0x0000005c005c7308 */ /* 0x000fe20000000800 */
[--C-:B------:R-:W-:Y:S01]  /*fcd0*/  FFMA.FTZ R113, R124, R96, -R95.reuse ;  /* 0x000000607c717223 */ /* 0x100fe2000001085f */
[----:B--2---:R-:W-:Y:S01]  /*fce0*/  F2FP.F16.F32.PACK_AB R4, R87, R94 ;  /* 0x0000005e5704723e */ /* 0x004fe200000000ff */
[-C--:B------:R-:W-:Y:S01]  /*fcf0*/  FFMA.FTZ R122, R122, R96.reuse, -R95 ;  /* 0x000000607a7a7223 */ /* 0x080fe2000001085f */
[----:B------:R-:W2:Y:S01]  /*fd00*/  MUFU.EX2 R33, R33 ;  /* 0x0000002100217308 */ /* 0x000ea20000000800 */
[-CC-:B------:R-:W-:Y:S01]  /*fd10*/  FFMA.FTZ R162, R162, R96.reuse, -R97.reuse ;  /* 0x00000060a2a27223 */ /* 0x180fe20000010861 */
[-C--:B------:R-:W-:Y:S01]  /*fd20*/  FFMA.FTZ R134, R134, R96.reuse, -R97 ;  /* 0x0000006086867223 */ /* 0x080fe20000010861 */
[-C--:B------:R-:W-:Y:S01]  /*fd30*/  FFMA.FTZ R128, R128, R96.reuse, -R95 ;  /* 0x0000006080807223 */ /* 0x080fe2000001085f */
[----:B------:R2:W-:Y:S01]  /*fd40*/  MUFU.EX2 R86, R5 ;  /* 0x0000000500567308 */ /* 0x0005e20000000800 */
[-C--:B------:R-:W-:Y:S01]  /*fd50*/  FFMA.FTZ R115, R106, R96.reuse, -R97 ;  /* 0x000000606a737223 */ /* 0x080fe20000010861 */
[----:B---3--:R-:W-:Y:S01]  /*fd60*/  F2FP.F16.F32.PACK_AB R6, R34, R35 ;  /* 0x000000232206723e */ /* 0x008fe200000000ff */
[-C--:B------:R-:W-:Y:S01]  /*fd70*/  FFMA.FTZ R117, R102, R96.reuse, -R95 ;  /* 0x0000006066757223 */ /* 0x080fe2000001085f */
[----:B------:R3:W4:Y:S01]  /*fd80*/  MUFU.EX2 R3, R16 ;  /* 0x0000001000037308 */ /* 0x0007220000000800 */
[-CC-:B------:R-:W-:Y:S01]  /*fd90*/  FFMA.FTZ R112, R112, R96.reuse, -R97.reuse ;  /* 0x0000006070707223 */ /* 0x180fe20000010861 */
[-C--:B------:R-:W-:Y:S01]  /*fda0*/  FFMA.FTZ R108, R108, R96.reuse, -R97 ;  /* 0x000000606c6c7223 */ /* 0x080fe20000010861 */
[-CC-:B------:R-:W-:Y:S01]  /*fdb0*/  FFMA.FTZ R104, R104, R96.reuse, -R95.reuse ;  /* 0x0000006068687223 */ /* 0x180fe2000001085f */
[----:B------:R-:W5:Y:S01]  /*fdc0*/  MUFU.EX2 R91, R91 ;  /* 0x0000005b005b7308 */ /* 0x000f620000000800 */
[----:B------:R-:W-:-:S03]  /*fdd0*/  FFMA.FTZ R100, R100, R96, -R95 ;  /* 0x0000006064647223 */ /* 0x000fc6000001085f */
[----:B------:R-:W1:Y:S01]  /*fde0*/  MUFU.EX2 R89, R89 ;  /* 0x0000005900597308 */ /* 0x000e620000000800 */
[----:B--2---:R-:W-:-:S03]  /*fdf0*/  F2FP.F16.F32.PACK_AB R5, R33, R92 ;  /* 0x0000005c2105723e */ /* 0x004fc600000000ff */
[----:B------:R-:W-:Y:S01]  /*fe00*/  MUFU.EX2 R101, R101 ;  /* 0x0000006500657308 */ /* 0x000fe20000000800 */
[----:B---3--:R-:W2:Y:S01]  /*fe10*/  LDSM.16.MT88.4 R16, [R0+0x7000] ;  /* 0x007000000010783b */ /* 0x008ea20000004200 */
[----:B----4-:R-:W-:Y:S02]  /*fe20*/  F2FP.F16.F32.PACK_AB R7, R3, R86 ;  /* 0x000000560307723e */ /* 0x010fe400000000ff */
[----:B------:R-:W3:Y:S01]  /*fe30*/  MUFU.EX2 R116, R116 ;  /* 0x0000007400747308 */ /* 0x000ee20000000800 */
        /* <DEDUP_REMOVED lines=41> */
[----:B------:R-:W4:Y:S01]  /*100d0*/  LDSM.16.MT88.4 R8, [R0+0x8000] ;  /* 0x008000000008783b */ /* 0x000f220000004200 */
[-C--:B------:R-:W-:Y:S01]  /*100e0*/  FMUL.FTZ R40, R40, R91.reuse ;  /* 0x0000005b28287220 */ /* 0x080fe20000410000 */
[----:B------:R-:W-:Y:S01]  /*100f0*/  FMUL.FTZ R41, R41, R91 ;  /* 0x0000005b29297220 */ /* 0x000fe20000410000 */
[-C--:B------:R-:W-:Y:S01]  /*10100*/  FMUL.FTZ R42, R42, R89.reuse ;  /* 0x000000592a2a7220 */ /* 0x080fe20000410000 */
[----:B------:R-:W-:Y:S01]  /*10110*/  FMUL.FTZ R43, R43, R89 ;  /* 0x000000592b2b7220 */ /* 0x000fe20000410000 */
[----:B------:R-:W-:Y:S01]  /*10120*/  MUFU.EX2 R114, R114 ;  /* 0x0000007200727308 */ /* 0x000fe20000000800 */
[-C--:B------:R-:W-:Y:S01]  /*10130*/  FMUL.FTZ R44, R44, R91.reuse ;  /* 0x0000005b2c2c7220 */ /* 0x080fe20000410000 */
[C---:B--2---:R-:W-:Y:S01]  /*10140*/  HMMA.16816.F32 R64, R4.reuse, R16, R64 ;  /* 0x000000100440723c */ /* 0x044fe20000001840 */
[----:B------:R-:W-:Y:S01]  /*10150*/  FMUL.FTZ R45, R45, R91 ;  /* 0x0000005b2d2d7220 */ /* 0x000fe20000410000 */
[----:B------:R-:W-:Y:S01]  /*10160*/  MUFU.EX2 R105, R105 ;  /* 0x0000006900697308 */ /* 0x000fe20000000800 */
[-C--:B------:R-:W-:Y:S01]  /*10170*/  FMUL.FTZ R46, R46, R89.reuse ;  /* 0x000000592e2e7220 */ /* 0x080fe20000410000 */
[----:B------:R-:W-:Y:S01]  /*10180*/  FMUL.FTZ R47, R47, R89 ;  /* 0x000000592f2f7220 */ /* 0x000fe20000410000 */
[-C--:B------:R-:W-:Y:S01]  /*10190*/  FMUL.FTZ R48, R48, R91.reuse ;  /* 0x0000005b30307220 */ /* 0x080fe20000410000 */
[----:B------:R-:W-:Y:S01]  /*101a0*/  MUFU.EX2 R103, R103 ;  /* 0x0000006700677308 */ /* 0x000fe20000000800 */
[----:B------:R-:W-:Y:S01]  /*101b0*/  FMUL.FTZ R49, R49, R91 ;  /* 0x0000005b31317220 */ /* 0x000fe20000410000 */
[C---:B------:R-:W-:Y:S01]  /*101c0*/  HMMA.16816.F32 R60, R4.reuse, R18, R60 ;  /* 0x00000012043c723c */ /* 0x040fe2000000183c */
[----:B------:R-:W2:Y:S01]  /*101d0*/  LDSM.16.MT88.4 R16, [R0+0x7400] ;  /* 0x007400000010783b */ /* 0x000ea20000004200 */
[----:B------:R-:W5:Y:S01]  /*101e0*/  MUFU.EX2 R120, R120 ;  /* 0x0000007800787308 */ /* 0x000f620000000800 */
[-C--:B------:R-:W-:Y:S01]  /*101f0*/  FMUL.FTZ R50, R50, R89.reuse ;  /* 0x0000005932327220 */ /* 0x080fe20000410000 */
[----:B------:R-:W-:Y:S01]  /*10200*/  FMUL.FTZ R51, R51, R89 ;  /* 0x0000005933337220 */ /* 0x000fe20000410000 */
[----:B------:R-:W-:Y:S01]  /*10210*/  FFMA.FTZ R94, R165, R91, R94 ;  /* 0x0000005ba55e7223 */ /* 0x000fe2000001005e */
[----:B------:R-:W-:Y:S01]  /*10220*/  MUFU.EX2 R160, R162 ;  /* 0x000000a200a07308 */ /* 0x000fe20000000800 */
[----:B------:R-:W-:Y:S01]  /*10230*/  FFMA.FTZ R92, R163, R89, R92 ;  /* 0x00000059a35c7223 */ /* 0x000fe2000001005c */
[----:B------:R-:W-:Y:S01]  /*10240*/  HMMA.16816.F32 R44, R4, R28, R44 ;  /* 0x0000001c042c723c */ /* 0x000fe2000000182c */
[----:B------:R-:W-:Y:S01]  /*10250*/  FADD.FTZ R94, R87, R94 ;  /* 0x0000005e575e7221 */ /* 0x000fe20000010000 */
[----:B------:R-:W-:Y:S01]  /*10260*/  MUFU.EX2 R109, R109 ;  /* 0x0000006d006d7308 */ /* 0x000fe20000000800 */
[----:B------:R-:W-:-:S02]  /*10270*/  FADD.FTZ R33, R33, R92 ;  /* 0x0000005c21217221 */ /* 0x000fc40000010000 */
[----:B------:R-:W-:Y:S01]  /*10280*/  FADD.FTZ R35, R35, R94 ;  /* 0x0000005e23237221 */ /* 0x000fe20000010000 */
[----:B------:R-:W-:Y:S01]  /*10290*/  MUFU.EX2 R130, R134 ;  /* 0x0000008600827308 */ /* 0x000fe20000000800 */
[----:B------:R-:W-:Y:S01]  /*102a0*/  FADD.FTZ R86, R86, R33 ;  /* 0x0000002156567221 */ /* 0x000fe20000010000 */
[C---:B-1----:R-:W-:Y:S01]  /*102b0*/  HMMA.16816.F32 R56, R4.reuse, R12, R56 ;  /* 0x0000000c0438723c */ /* 0x042fe20000001838 */
[----:B------:R-:W-:Y:S01]  /*102c0*/  FADD.FTZ R34, R34, R35 ;  /* 0x0000002322227221 */ /* 0x000fe20000010000 */
[----:B------:R-:W-:Y:S01]  /*102d0*/  MUFU.EX2 R107, R107 ;  /* 0x0000006b006b7308 */ /* 0x000fe20000000800 */
[----:B------:R-:W-:Y:S01]  /*102e0*/  FADD.FTZ R3, R3, R86 ;  /* 0x0000005603037221 */ /* 0x000fe20000010000 */
[--C-:B------:R-:W-:Y:S02]  /*102f0*/  IMAD.MOV.U32 R86, RZ, RZ, R32.reuse ;  /* 0x000000ffff567224 */ /* 0x100fe400078e0020 */
[----:B------:R-:W-:Y:S01]  /*10300*/  MUFU.EX2 R126, R128 ;  /* 0x00000080007e7308 */ /* 0x000fe20000000800 */
[----:B------:R-:W-:Y:S01]  /*10310*/  @P6 IMAD.MOV.U32 R86, RZ, RZ, R32 ;  /* 0x000000ffff566224 */ /* 0x000fe200078e0020 */
[C---:B------:R-:W-:Y:S01]  /*10320*/  HMMA.16816.F32 R52, R4.reuse, R14, R52 ;  /* 0x0000000e0434723c */ /* 0x040fe20000001834 */
[----:B------:R-:W1:Y:S01]  /*10330*/  LDSM.16.MT88.4 R12, [R93+0x1400] ;  /* 0x001400005d0c783b */ /* 0x000e620000004200 */
[----:B------:R-:W-:Y:S04]  /*10340*/  MUFU.EX2 R111, R111 ;  /* 0x0000006f006f7308 */ /* 0x000fe80000000800 */
[----:B------:R-:W-:Y:S02]  /*10350*/  MUFU.EX2 R113, R113 ;  /* 0x0000007100717308 */ /* 0x000fe40000000800 */
[C---:B----4-:R-:W-:Y:S01]  /*10360*/  HMMA.16816.F32 R36, R4.reuse, R8, R36 ;  /* 0x000000080424723c */ /* 0x050fe20000001824 */
[-C--:B------:R-:W-:Y:S01]  /*10370*/  FFMA.FTZ R9, R20, R96.reuse, -R97 ;  /* 0x0000006014097223 */ /* 0x080fe20000010861 */
[----:B------:R-:W-:Y:S01]  /*10380*/  FFMA.FTZ R8, R99, R96, -R95 ;  /* 0x0000006063087223 */ /* 0x000fe2000001085f */
[----:B------:R-:W4:Y:S01]  /*10390*/  LDSM.16.MT88.4 R20, [R93+0x400] ;  /* 0x000400005d14783b */ /* 0x000f220000004200 */
[----:B------:R-:W-:Y:S04]  /*103a0*/  MUFU.EX2 R122, R122 ;  /* 0x0000007a007a7308 */ /* 0x000fe80000000800 */
[----:B------:R-:W2:Y:S01]  /*103b0*/  MUFU.EX2 R99, R9 ;  /* 0x0000000900637308 */ /* 0x000ea20000000800 */
[C---:B------:R-:W-:Y:S03]  /*103c0*/  HMMA.16816.F32 R40, R4.reuse, R10, R40 ;  /* 0x0000000a0428723c */ /* 0x040fe60000001828 */
[----:B------:R2:W2:Y:S04]  /*103d0*/  MUFU.EX2 R118, R8 ;  /* 0x0000000800767308 */ /* 0x0004a80000000800 */
[----:B------:R-:W-:Y:S01]  /*103e0*/  MUFU.EX2 R106, R108 ;  /* 0x0000006c006a7308 */ /* 0x000fe20000000800 */
[----:B------:R-:W-:Y:S01]  /*103f0*/  HMMA.16816.F32 R48, R4, R30, R48 ;  /* 0x0000001e0430723c */ /* 0x000fe20000001830 */
[----:B---3--:R-:W-:Y:S01]  /*10400*/  F2FP.F16.F32.PACK_AB R4, R116, R101 ;  /* 0x000000657404723e */ /* 0x008fe200000000ff */
[----:B------:R-:W-:Y:S01]  /*10410*/  LDSM.16.MT88.4 R28, [R93+0x2400] ;  /* 0x002400005d1c783b */ /* 0x000fe20000004200 */
[----:B-----5:R-:W-:Y:S01]  /*10420*/  F2FP.F16.F32.PACK_AB R7, R120, R103 ;  /* 0x000000677807723e */ /* 0x020fe200000000ff */
[----:B------:R-:W-:Y:S01]  /*10430*/  MUFU.EX2 R115, R115 ;  /* 0x0000007300737308 */ /* 0x000fe20000000800 */
[----:B--2---:R-:W-:Y:S01]  /*10440*/  F2FP.F16.F32.PACK_AB R6, R99, R114 ;  /* 0x000000726306723e */ /* 0x004fe200000000ff */
[----:B------:R-:W-:-:S02]  /*10450*/  FADD.FTZ R101, R101, R34 ;  /* 0x0000002265657221 */ /* 0x000fc40000010000 */
[----:B------:R-:W-:Y:S01]  /*10460*/  MUFU.EX2 R102, R104 ;  /* 0x0000006800667308 */ /* 0x000fe20000000800 */
[----:B------:R-:W2:Y:S01]  /*10470*/  LDSM.16.MT88.4 R8, [R0+0x8400] ;  /* 0x008400000008783b */ /* 0x000ea20000004200 */
[C---:B------:R-:W-:Y:S01]  /*10480*/  F2FP.F16.F32.PACK_AB R5, R105.reuse, R118 ;  /* 0x000000766905723e */ /* 0x040fe200000000ff */
[----:B------:R-:W-:Y:S01]  /*10490*/  FADD.FTZ R118, R118, R3 ;  /* 0x0000000376767221 */ /* 0x000fe20000010000 */
[----:B------:R-:W-:Y:S01]  /*104a0*/  MUFU.EX2 R117, R117 ;  /* 0x0000007500757308 */ /* 0x000fe20000000800 */
[----:B------:R-:W-:Y:S01]  /*104b0*/  FADD.FTZ R101, R116, R101 ;  /* 0x0000006574657221 */ /* 0x000fe20000010000 */
[----:B------:R-:W-:Y:S02]  /*104c0*/  IMAD.MOV.U32 R3, RZ, RZ, R2 ;  /* 0x000000ffff037224 */ /* 0x000fe400078e0002 */
[----:B------:R-:W-:Y:S01]  /*104d0*/  FADD.FTZ R118, R105, R118 ;  /* 0x0000007669767221 */ /* 0x000fe20000010000 */
[----:B------:R-:W-:Y:S01]  /*104e0*/  @P6 IMAD.MOV.U32 R3, RZ, RZ, R2 ;  /* 0x000000ffff036224 */ /* 0x000fe200078e0002 */
[----:B------:R-:W-:Y:S01]  /*104f0*/  HMMA.16816.F32 R64, R4, R16, R64 ;  /* 0x000000100440723c */ /* 0x000fe20000001840 */
[----:B------:R-:W-:Y:S01]  /*10500*/  FADD.FTZ R114, R114, R101 ;  /* 0x0000006572727221 */ /* 0x000fe20000010000 */
[----:B------:R-:W-:-:S03]  /*10510*/  FADD.FTZ R103, R103, R118 ;  /* 0x0000007667677221 */ /* 0x000fc60000010000 */
[----:B------:R-:W-:Y:S01]  /*10520*/  FADD.FTZ R99, R99, R114 ;  /* 0x0000007263637221 */ /* 0x000fe20000010000 */
[----:B------:R-:W-:Y:S02]  /*10530*/  FADD.FTZ R103, R120, R103 ;  /* 0x0000006778677221 */ /* 0x000fe40000010000 */
        /* <DEDUP_REMOVED lines=11> */
[C---:B--2---:R-:W-:Y:S08]  /*105f0*/  HMMA.16816.F32 R36, R4.reuse, R8, R36 ;  /* 0x000000080424723c */ /* 0x044ff00000001824 */
[C---:B------:R-:W-:Y:S01]  /*10600*/  HMMA.16816.F32 R40, R4.reuse, R10, R40 ;  /* 0x0000000a0428723c */ /* 0x040fe20000001828 */
[----:B------:R-:W2:Y:S07]  /*10610*/  LDSM.16.MT88.4 R8, [R0+0x8800] ;  /* 0x008800000008783b */ /* 0x000eae0000004200 */
[C---:B------:R-:W-:Y:S08]  /*10620*/  HMMA.16816.F32 R44, R4.reuse, R28, R44 ;  /* 0x0000001c042c723c */ /* 0x040ff0000000182c */
[----:B------:R-:W-:Y:S01]  /*10630*/  HMMA.16816.F32 R48, R4, R30, R48 ;  /* 0x0000001e0430723c */ /* 0x000fe20000001830 */
[----:B------:R-:W-:Y:S01]  /*10640*/  F2FP.F16.F32.PACK_AB R4, R109, R160 ;  /* 0x000000a06d04723e */ /* 0x000fe200000000ff */
[----:B------:R-:W2:Y:S01]  /*10650*/  LDSM.16.MT88.4 R28, [R93+0x2800] ;  /* 0x002800005d1c783b */ /* 0x000ea20000004200 */
        /* <DEDUP_REMOVED lines=9> */
[----:B------:R-:W-:Y:S01]  /*106f0*/  FADD.FTZ R113, R113, R126 ;  /* 0x0000007e71717221 */ /* 0x000fe20000010000 */
[----:B------:R-:W-:-:S03]  /*10700*/  FADD.FTZ R107, R107, R130 ;  /* 0x000000826b6b7221 */ /* 0x000fc60000010000 */
[----:B------:R-:W-:-:S03]  /*10710*/  FADD.FTZ R113, R122, R113 ;  /* 0x000000717a717221 */ /* 0x000fc60000010000 */
[C---:B------:R-:W-:Y:S01]  /*10720*/  HMMA.16816.F32 R60, R4.reuse, R18, R60 ;  /* 0x00000012043c723c */ /* 0x040fe2000000183c */
[----:B------:R-:W3:Y:S07]  /*10730*/  LDSM.16.MT88.4 R16, [R0+0x8c00] ;  /* 0x008c00000010783b */ /* 0x000eee0000004200 */
[C---:B-1----:R-:W-:Y:S01]  /*10740*/  HMMA.16816.F32 R56, R4.reuse, R12, R56 ;  /* 0x0000000c0438723c */ /* 0x042fe20000001838 */
[-C--:B------:R-:W-:Y:S01]  /*10750*/  FFMA.FTZ R12, R110, R96.reuse, -R97 ;  /* 0x000000606e0c7223 */ /* 0x080fe20000010861 */
[----:B------:R-:W-:Y:S01]  /*10760*/  FFMA.FTZ R96, R98, R96, -R95 ;  /* 0x0000006062607223 */ /* 0x000fe2000001085f */
[----:B------:R-:W-:Y:S04]  /*10770*/  MUFU.EX2 R110, R112 ;  /* 0x00000070006e7308 */ /* 0x000fe80000000800 */
[----:B------:R1:W3:Y:S01]  /*10780*/  MUFU.EX2 R97, R12 ;  /* 0x0000000c00617308 */ /* 0x0002e20000000800 */
[C---:B-----5:R-:W-:Y:S03]  /*10790*/  HMMA.16816.F32 R80, R4.reuse, R24, R80 ;  /* 0x000000180450723c */ /* 0x060fe60000001850 */
[----:B------:R-:W-:Y:S05]  /*107a0*/  MUFU.EX2 R95, R100 ;  /* 0x00000064005f7308 */ /* 0x000fea0000000800 */
[C---:B------:R-:W-:Y:S01]  /*107b0*/  HMMA.16816.F32 R76, R4.reuse, R26, R76 ;  /* 0x0000001a044c723c */ /* 0x040fe2000000184c */
[----:B------:R-:W5:Y:S07]  /*107c0*/  LDSM.16.MT88.4 R24, [R0+0x6c00] ;  /* 0x006c00000018783b */ /* 0x000f6e0000004200 */
[C---:B----4-:R-:W-:Y:S08]  /*107d0*/  HMMA.16816.F32 R72, R4.reuse, R20, R72 ;  /* 0x000000140448723c */ /* 0x050ff00000001848 */
[C---:B------:R-:W-:Y:S01]  /*107e0*/  HMMA.16816.F32 R68, R4.reuse, R22, R68 ;  /* 0x000000160444723c */ /* 0x040fe20000001844 */
[----:B------:R4:W5:Y:S07]  /*107f0*/  LDSM.16.MT88.4 R20, [R0+0x7c00] ;  /* 0x007c00000014783b */ /* 0x00096e0000004200 */
[C---:B--2---:R-:W-:Y:S08]  /*10800*/  HMMA.16816.F32 R36, R4.reuse, R8, R36 ;  /* 0x000000080424723c */ /* 0x044ff00000001824 */
[C---:B------:R-:W-:Y:S01]  /*10810*/  HMMA.16816.F32 R40, R4.reuse, R10, R40 ;  /* 0x0000000a0428723c */ /* 0x040fe20000001828 */
[----:B------:R-:W-:Y:S01]  /*10820*/  LDSM.16.MT88.4 R8, [R93+0x1c00] ;  /* 0x001c00005d08783b */ /* 0x000fe20000004200 */
[----:B----4-:R-:W2:Y:S06]  /*10830*/  MUFU.EX2 R0, R96 ;  /* 0x0000006000007308 */ /* 0x010eac0000000800 */
[C---:B------:R-:W-:Y:S01]  /*10840*/  HMMA.16816.F32 R52, R4.reuse, R14, R52 ;  /* 0x0000000e0434723c */ /* 0x040fe20000001834 */
[----:B-1----:R-:W1:Y:S07]  /*10850*/  LDSM.16.MT88.4 R12, [R93+0xc00] ;  /* 0x000c00005d0c783b */ /* 0x002e6e0000004200 */
[C---:B------:R-:W-:Y:S08]  /*10860*/  HMMA.16816.F32 R44, R4.reuse, R28, R44 ;  /* 0x0000001c042c723c */ /* 0x040ff0000000182c */
[----:B------:R-:W-:Y:S01]  /*10870*/  HMMA.16816.F32 R48, R4, R30, R48 ;  /* 0x0000001e0430723c */ /* 0x000fe20000001830 */
[----:B---3--:R-:W-:Y:S01]  /*10880*/  F2FP.F16.F32.PACK_AB R4, R97, R110 ;  /* 0x0000006e6104723e */ /* 0x008fe200000000ff */
[----:B------:R-:W-:Y:S01]  /*10890*/  FADD.FTZ R110, R110, R107 ;  /* 0x0000006b6e6e7221 */ /* 0x000fe20000010000 */
[----:B------:R-:W-:Y:S01]  /*108a0*/  F2FP.F16.F32.PACK_AB R5, R117, R102 ;  /* 0x000000667505723e */ /* 0x000fe200000000ff */
[----:B------:R-:W-:Y:S01]  /*108b0*/  FADD.FTZ R102, R102, R113 ;  /* 0x0000007166667221 */ /* 0x000fe20000010000 */
[----:B------:R-:W-:Y:S01]  /*108c0*/  F2FP.F16.F32.PACK_AB R6, R115, R106 ;  /* 0x0000006a7306723e */ /* 0x000fe200000000ff */
[----:B------:R-:W-:Y:S01]  /*108d0*/  FADD.FTZ R97, R97, R110 ;  /* 0x0000006e61617221 */ /* 0x000fe20000010000 */
[----:B--2---:R-:W-:Y:S01]  /*108e0*/  F2FP.F16.F32.PACK_AB R7, R0, R95 ;  /* 0x0000005f0007723e */ /* 0x004fe200000000ff */
        /* <DEDUP_REMOVED lines=8> */
[C---:B-----5:R-:W-:Y:S08]  /*10970*/  HMMA.16816.F32 R80, R4.reuse, R24, R80 ;  /* 0x000000180450723c */ /* 0x060ff00000001850 */
[C---:B------:R-:W-:Y:S08]  /*10980*/  HMMA.16816.F32 R76, R4.reuse, R26, R76 ;  /* 0x0000001a044c723c */ /* 0x040ff0000000184c */
[C---:B------:R-:W-:Y:S08]  /*10990*/  HMMA.16816.F32 R64, R4.reuse, R20, R64 ;  /* 0x000000140440723c */ /* 0x040ff00000001840 */
[C---:B------:R-:W-:Y:S08]  /*109a0*/  HMMA.16816.F32 R60, R4.reuse, R22, R60 ;  /* 0x00000016043c723c */ /* 0x040ff0000000183c */
[C---:B-1----:R-:W-:Y:S08]  /*109b0*/  HMMA.16816.F32 R72, R4.reuse, R12, R72 ;  /* 0x0000000c0448723c */ /* 0x042ff00000001848 */
[C---:B------:R-:W-:Y:S08]  /*109c0*/  HMMA.16816.F32 R68, R4.reuse, R14, R68 ;  /* 0x0000000e0444723c */ /* 0x040ff00000001844 */
[C---:B------:R-:W-:Y:S08]  /*109d0*/  HMMA.16816.F32 R56, R4.reuse, R8, R56 ;  /* 0x000000080438723c */ /* 0x040ff00000001838 */
[C---:B------:R-:W-:Y:S08]  /*109e0*/  HMMA.16816.F32 R52, R4.reuse, R10, R52 ;  /* 0x0000000a0434723c */ /* 0x040ff00000001834 */
[C---:B--2---:R-:W-:Y:S08]  /*109f0*/  HMMA.16816.F32 R44, R4.reuse, R16, R44 ;  /* 0x00000010042c723c */ /* 0x044ff0000000182c */
[----:B------:R-:W-:Y:S01]  /*10a00*/  HMMA.16816.F32 R48, R4, R18, R48 ;  /* 0x000000120430723c */ /* 0x000fe20000001830 */
[----:B------:R-:W-:-:S04]  /*10a10*/  NOP ;  /* 0x0000000000007918 */ /* 0x000fc80000000000 */
[----:B------:R-:W-:-:S15]  /*10a20*/  @P6 BRA `(.L_x_8218) ;  /* 0x0000000000046947 */ /* 0x000fde0003800000 */
.L_x_8209:
[----:B------:R-:W-:-:S07]  /*10a30*/  IADD3 R88, PT, PT, R90, -0x1, RZ ;  /* 0xffffffff5a587810 */ /* 0x000fce0007ffe0ff */
.L_x_8218:
[----:B------:R-:W-:Y:S05]  /*10a40*/  BSYNC B2 ;  /* 0x0000000000027941 */ /* 0x000fea0003800000 */
.L_x_8208:
        /* <DEDUP_REMOVED lines=13> */
.L_x_8226:
        /* <DEDUP_REMOVED lines=78> */
.L_x_8221:
[----:B------:R-:W-:Y:S05]  /*11000*/  BSYNC.RECONVERGENT B0 ;  /* 0x0000000000007941 */ /* 0x000fea0003800200 */
.L_x_8220:
[----:B------:R-:W1:Y:S01]  /*11010*/  S2UR UR6, SR_CgaCtaId ;  /* 0x00000000000679c3 */ /* 0x000e620000008800 */
[C---:B------:R-:W-:Y:S01]  /*11020*/  IMAD.SHL.U32 R130, R3.reuse, 0x8, RZ ;  /* 0x0000000803827824 */ /* 0x040fe200078e00ff */
[----:B------:R-:W-:Y:S01]  /*11030*/  UMOV UR7, 0x400 ;  /* 0x0000040000077882 */ /* 0x000fe20000000000 */
[C---:B------:R-:W-:Y:S01]  /*11040*/  IMAD.SHL.U32 R91, R3.reuse, 0x10, RZ ;  /* 0x00000010035b7824 */ /* 0x040fe200078e00ff */
[--C-:B------:R-:W-:Y:S01]  /*11050*/  SHF.R.U32.HI R132, RZ, 0x1, R3.reuse ;  /* 0x00000001ff847819 */ /* 0x100fe20000011603 */
[----:B------:R-:W-:Y:S01]  /*11060*/  IMAD.SHL.U32 R90, R3, 0x20, RZ ;  /* 0x00000020035a7824 */ /* 0x000fe200078e00ff */
[C---:B------:R-:W-:Y:S01]  /*11070*/  LOP3.LUT R162, R130.reuse, 0xc0, RZ, 0xc0, !PT ;  /* 0x000000c082a27812 */ /* 0x040fe200078ec0ff */
[----:B------:R-:W-:Y:S01]  /*11080*/  BSSY.RECONVERGENT B1, `(.L_x_8222) ;  /* 0x0000158000017945 */ /* 0x000fe20003800200 */
[----:B------:R-:W-:Y:S02]  /*11090*/  LOP3.LUT R124, R130, 0x18, RZ, 0xc0, !PT ;  /* 0x00000018827c7812 */ /* 0x000fe400078ec0ff */
[--C-:B------:R-:W-:Y:S02]  /*110a0*/  LOP3.LUT R125, R162, 0x18, R3.reuse, 0xf8, !PT ;  /* 0x00000018a27d7812 */ /* 0x100fe400078ef803 */
[CC--:B------:R-:W-:Y:S02]  /*110b0*/  ISETP.GE.AND P4, PT, R124.reuse, R149.reuse, PT ;  /* 0x000000957c00720c */ /* 0x0c0fe40003f86270 */
[--C-:B------:R-:W-:Y:S02]  /*110c0*/  LOP3.LUT R125, R125, 0x18, R130.reuse, 0x78, !PT ;  /* 0x000000187d7d7812 */ /* 0x100fe400078e7882 */
[C---:B------:R-:W-:Y:S02]  /*110d0*/  LOP3.LUT R126, R124.reuse, 0x20, RZ, 0xfc, !PT ;  /* 0x000000207c7e7812 */ /* 0x040fe400078efcff */
[----:B------:R-:W-:Y:S02]  /*110e0*/  LOP3.LUT R125, R125, 0x1f20, R130, 0xf8, !PT ;  /* 0x00001f207d7d7812 */ /* 0x000fe400078ef882 */
[----:B------:R-:W-:Y:S02]  /*110f0*/  LOP3.LUT R124, R124, 0x40, RZ, 0xfc, !PT ;  /* 0x000000407c7c7812 */ /* 0x000fe400078efcff */
[-C--:B------:R-:W-:Y:S01]  /*11100*/  ISETP.GE.AND P3, PT, R126, R149.reuse, PT ;  /* 0x000000957e00720c */ /* 0x080fe20003f66270 */
[----:B-1----:R-:W-:Y:S01]  /*11110*/  ULEA UR6, UR6, UR7, 0x18 ;  /* 0x0000000706067291 */ /* 0x002fe2000f8ec0ff */
[----:B------:R-:W-:Y:S02]  /*11120*/  ISETP.GE.AND P1, PT, R124, R149, PT ;  /* 0x000000957c00720c */ /* 0x000fe40003f26270 */
[----:B------:R-:W-:Y:S02]  /*11130*/  LEA R124, P0, R135, R142, 0x1 ;  /* 0x0000008e877c7211 */ /* 0x000fe400078008ff */
[----:B------:R-:W-:Y:S02]  /*11140*/  SHF.L.U32 R86, R3, 0x2, RZ ;  /* 0x0000000203567819 */ /* 0x000fe400000006ff */
[----:B------:R-:W-:Y:S02]  /*11150*/  LEA R127, R125, UR6, 0x1 ;  /* 0x000000067d7f7c11 */ /* 0x000fe4000f8e08ff */
[-C--:B------:R-:W-:Y:S02]  /*11160*/  LEA.HI.X R125, R135, R143.reuse, R136, 0x1, P0 ;  /* 0x0000008f877d7211 */ /* 0x080fe400000f0c88 */
[----:B------:R-:W-:Y:S01]  /*11170*/  LOP3.LUT R133, R91, 0x3e00, RZ, 0xc0, !PT ;  /* 0x00003e005b857812 */ /* 0x000fe200078ec0ff */
[----:B------:R-:W-:Y:S01]  /*11180*/  @!PT LDS RZ, [RZ] ;  /* 0x00000000fffff984 */ /* 0x000fe20000000800 */
[----:B------:R-:W-:Y:S01]  /*11190*/  @!PT LDS RZ, [RZ] ;  /* 0x00000000fffff984 */ /* 0x000fe20000000800 */
[----:B------:R-:W-:Y:S01]  /*111a0*/  @!PT LDS RZ, [RZ] ;  /* 0x00000000fffff984 */ /* 0x000fe20000000800 */
[----:B------:R-:W-:Y:S01]  /*111b0*/  @!P4 LDGSTS.E.BYPASS.LTC128B.128 [R127+0x6000], desc[UR4][R142.64] ;  /* 0x060000008e7fcfae */ /* 0x000fe2000b981a04 */
[----:B------:R-:W-:Y:S01]  /*111c0*/  LOP3.LUT R87, R132, 0x8, RZ, 0xc0, !PT ;  /* 0x0000000884577812 */ /* 0x000fe200078ec0ff */
[----:B------:R-:W-:Y:S01]  /*111d0*/  @!P1 IMAD.MOV.U32 R130, RZ, RZ, R142 ;  /* 0x000000ffff829224 */ /* 0x000fe200078e008e */
[----:B------:R-:W-:Y:S03]  /*111e0*/  @!P1 MOV R131, R143 ;  /* 0x0000008f00839202 */ /* 0x000fe60000000f00 */
[----:B------:R-:W-:Y:S01]  /*111f0*/  @P4 STS.128 [R127+0x6000], RZ ;  /* 0x006000ff7f004388 */ /* 0x000fe20000000c00 */
[--C-:B------:R-:W-:Y:S02]  /*11200*/  LOP3.LUT R89, R133, 0x20, R90.reuse, 0xf8, !PT ;  /* 0x0000002085597812 */ /* 0x100fe400078ef85a */
[--C-:B------:R-:W-:Y:S03]  /*11210*/  LOP3.LUT R87, R87, 0xc0, R90.reuse, 0xf8, !PT ;  /* 0x000000c057577812 */ /* 0x100fe600078ef85a */
        /* <DEDUP_REMOVED lines=17> */
[----:B------:R-:W-:Y:S03]  /*11330*/  LOP3.LUT R89, R89, R134, RZ, 0xfc, !PT ;  /* 0x0000008659597212 */ /* 0x000fe600078efcff */
[----:B------:R-:W-:Y:S01]  /*11340*/  @!PT LDS RZ, [RZ] ;  /* 0x00000000fffff984 */ /* 0x000fe20000000800 */
[----:B------:R-:W-:Y:S01]  /*11350*/  @!PT LDS RZ, [RZ] ;  /* 0x00000000fffff984 */ /* 0x000fe20000000800 */
[----:B------:R-:W-:Y:S01]  /*11360*/  @!PT LDS RZ, [RZ] ;  /* 0x00000000fffff984 */ /* 0x000fe20000000800 */
[----:B------:R-:W-:Y:S01]  /*11370*/  @!P4 LDGSTS.E.BYPASS.LTC128B.128 [R127+0x6800], desc[UR4][R124.64] ;  /* 0x068000007c7fcfae */ /* 0x000fe2000b981a04 */
[----:B------:R-:W-:Y:S02]  /*11380*/  LOP3.LUT R88, R91, R88, R86, 0xf6, !PT ;  /* 0x000000585b587212 */ /* 0x000fe400078ef656 */
[----:B------:R-:W-:Y:S03]  /*11390*/  LEA R128, R89, UR6, 0x1 ;  /* 0x0000000659807c11 */ /* 0x000fe6000f8e08ff */
[----:B------:R-:W-:Y:S01]  /*113a0*/  @P4 STS.128 [R127+0x6800], RZ ;  /* 0x006800ff7f004388 */ /* 0x000fe20000000c00 */
[----:B------:R-:W-:Y:S01]  /*113b0*/  LEA R87, R88, UR6, 0x1 ;  /* 0x0000000658577c11 */ /* 0x000fe2000f8e08ff */
[----:B------:R-:W1:Y:S01]  /*113c0*/  S2UR UR6, SR_CgaCtaId ;  /* 0x00000000000679c3 */ /* 0x000e620000008800 */
        /* <DEDUP_REMOVED lines=14> */
[----:B------:R-:W-:Y:S01]  /*114b0*/  IADD3 R3, PT, PT, R87, R108, RZ ;  /* 0x0000006c57037210 */ /* 0x000fe20007ffe0ff */
[----:B------:R-:W-:Y:S04]  /*114c0*/  IMAD.IADD R86, R128, 0x1, R108 ;  /* 0x0000000180567824 */ /* 0x000fe800078e026c */
[----:B------:R-:W-:Y:S06]  /*114d0*/  @P1 STS.128 [R127+0x8800], RZ ;  /* 0x008800ff7f001388 */ /* 0x000fec0000000c00 */
[----:B------:R-:W-:Y:S06]  /*114e0*/  LDSM.16.M88.4 R88, [R128] ;  /* 0x000000008058783b */ /* 0x000fec0000000200 */
[----:B------:R-:W3:Y:S01]  /*114f0*/  LDSM.16.M88.4 R92, [R87+0x3000] ;  /* 0x00300000575c783b */ /* 0x000ee20000000200 */
[----:B-1----:R-:W-:Y:S05]  /*11500*/  ULEA UR6, UR6, UR7, 0x18 ;  /* 0x0000000706067291 */ /* 0x002fea000f8ec0ff */
[----:B------:R-:W1:Y:S06]  /*11510*/  LDSM.16.M88.4 R96, [R87+0x3400] ;  /* 0x003400005760783b */ /* 0x000e6c0000000200 */
[----:B------:R-:W4:Y:S06]  /*11520*/  LDSM.16.M88.4 R100, [R87+0x3800] ;  /* 0x003800005764783b */ /* 0x000f2c0000000200 */
[----:B------:R-:W5:Y:S06]  /*11530*/  LD.E R162, desc[UR4][R84.64+0x18c] ;  /* 0x00018c0454a27980 */ /* 0x000f6c000c101900 */
[----:B------:R-:W4:Y:S06]  /*11540*/  LDSM.16.M88.4 R104, [R87+0x3c00] ;  /* 0x003c00005768783b */ /* 0x000f2c0000000200 */
[----:B------:R-:W0:Y:S06]  /*11550*/  LDGDEPBAR ;  /* 0x00000000000079af */ /* 0x000e2c0000000000 */
[----:B------:R-:W-:Y:S06]  /*11560*/  LDSM.16.M88.4 R108, [R86] ;  /* 0x00000000566c783b */ /* 0x000fec0000000200 */
[----:B------:R-:W4:Y:S01]  /*11570*/  LDSM.16.M88.4 R112, [R3+0x3000] ;  /* 0x003000000370783b */ /* 0x000f220000000200 */
[C---:B---3--:R-:W-:Y:S05]  /*11580*/  HMMA.16816.F32 R4, R88.reuse, R92, RZ ;  /* 0x0000005c5804723c */ /* 0x048fea00000018ff */
[----:B------:R-:W3:Y:S03]  /*11590*/  LDSM.16.M88.4 R116, [R3+0x3400] ;  /* 0x003400000374783b */ /* 0x000ee60000000200 */
[C---:B------:R-:W-:Y:S03]  /*115a0*/  HMMA.16816.F32 R8, R88.reuse, R94, RZ ;  /* 0x0000005e5808723c */ /* 0x040fe600000018ff */
[----:B------:R-:W3:Y:S05]  /*115b0*/  LDSM.16.M88.4 R120, [R3+0x3800] ;  /* 0x003800000378783b */ /* 0x000eea0000000200 */
[C---:B-1----:R-:W-:Y:S01]  /*115c0*/  HMMA.16816.F32 R12, R88.reuse, R96, RZ ;  /* 0x00000060580c723c */ /* 0x042fe200000018ff */
[----:B------:R-:W1:Y:S06]  /*115d0*/  LDSM.16.M88.4 R92, [R3+0x3c00] ;  /* 0x003c0000035c783b */ /* 0x000e6c0000000200 */
[----:B--2---:R-:W-:Y:S01]  /*115e0*/  LDSM.16.M88.4 R124, [R3+0x4000] ;  /* 0x00400000037c783b */ /* 0x004fe20000000200 */
[C---:B------:R-:W-:Y:S05]  /*115f0*/  HMMA.16816.F32 R16, R88.reuse, R98, RZ ;  /* 0x000000625810723c */ /* 0x040fea00000018ff */
[----:B------:R-:W-:Y:S03]  /*11600*/  LDSM.16.M88.4 R96, [R128+0x1000] ;  /* 0x001000008060783b */ /* 0x000fe60000000200 */
[C---:B----4-:R-:W-:Y:S08]  /*11610*/  HMMA.16816.F32 R20, R88.reuse, R100, RZ ;  /* 0x000000645814723c */ /* 0x050ff000000018ff */
[C---:B------:R-:W-:Y:S01]  /*11620*/  HMMA.16816.F32 R24, R88.reuse, R102, RZ ;  /* 0x000000665818723c */ /* 0x040fe200000018ff */
[----:B------:R-:W2:Y:S07]  /*11630*/  LDSM.16.M88.4 R100, [R87+0x4000] ;  /* 0x004000005764783b */ /* 0x000eae0000000200 */
[C---:B------:R-:W-:Y:S08]  /*11640*/  HMMA.16816.F32 R28, R88.reuse, R104, RZ ;  /* 0x00000068581c723c */ /* 0x040ff000000018ff */
[----:B------:R-:W-:Y:S01]  /*11650*/  HMMA.16816.F32 R32, R88, R106, RZ ;  /* 0x0000006a5820723c */ /* 0x000fe200000018ff */
[----:B------:R-:W4:Y:S06]  /*11660*/  LDSM.16.M88.4 R88, [R87+0x4400] ;  /* 0x004400005758783b */ /* 0x000f2c0000000200 */
[----:B------:R-:W4:Y:S01]  /*11670*/  LDSM.16.M88.4 R104, [R87+0x4800] ;  /* 0x004800005768783b */ /* 0x000f220000000200 */
        /* <DEDUP_REMOVED lines=10> */
[----:B------:R-:W-:Y:S01]  /*11720*/  HMMA.16816.F32 R32, R108, R94, R32 ;  /* 0x0000005e6c20723c */ /* 0x000fe20000001820 */
[----:B------:R-:W1:Y:S06]  /*11730*/  LDSM.16.M88.4 R92, [R3+0x4800] ;  /* 0x00480000035c783b */ /* 0x000e6c0000000200 */
[----:B------:R-:W-:Y:S01]  /*11740*/  LDSM.16.M88.4 R108, [R87+0x5000] ;  /* 0x00500000576c783b */ /* 0x000fe20000000200 */
[C---:B--2---:R-:W-:Y:S08]  /*11750*/  HMMA.16816.F32 R4, R96.reuse, R100, R4 ;  /* 0x000000646004723c */ /* 0x044ff00000001804 */
[C---:B------:R-:W-:Y:S01]  /*11760*/  HMMA.16816.F32 R8, R96.reuse, R102, R8 ;  /* 0x000000666008723c */ /* 0x040fe20000001808 */
[----:B------:R-:W-:Y:S06]  /*11770*/  LDSM.16.M88.4 R100, [R128+0x2000] ;  /* 0x002000008064783b */ /* 0x000fec0000000200 */
[----:B------:R-:W-:Y:S01]  /*11780*/  LDSM.16.M88.4 R128, [R3+0x5000] ;  /* 0x005000000380783b */ /* 0x000fe20000000200 */
[C---:B----4-:R-:W-:Y:S08]  /*11790*/  HMMA.16816.F32 R12, R96.reuse, R88, R12 ;  /* 0x00000058600c723c */ /* 0x050ff0000000180c */
[C---:B------:R-:W-:Y:S01]  /*117a0*/  HMMA.16816.F32 R16, R96.reuse, R90, R16 ;  /* 0x0000005a6010723c */ /* 0x040fe20000001810 */
[----:B------:R-:W2:Y:S07]  /*117b0*/  LDSM.16.M88.4 R88, [R3+0x4c00] ;  /* 0x004c00000358783b */ /* 0x000eae0000000200 */
[C---:B------:R-:W-:Y:S08]  /*117c0*/  HMMA.16816.F32 R20, R96.reuse, R104, R20 ;  /* 0x000000686014723c */ /* 0x040ff00000001814 */
[C---:B------:R-:W-:Y:S01]  /*117d0*/  HMMA.16816.F32 R24, R96.reuse, R106, R24 ;  /* 0x0000006a6018723c */ /* 0x040fe20000001818 */
[----:B------:R-:W-:Y:S07]  /*117e0*/  LDSM.16.M88.4 R104, [R87+0x5800] ;  /* 0x005800005768783b */ /* 0x000fee0000000200 */
[C---:B------:R-:W-:Y:S08]  /*117f0*/  HMMA.16816.F32 R28, R96.reuse, R112, R28 ;  /* 0x00000070601c723c */ /* 0x040ff0000000181c */
[----:B------:R-:W-:Y:S01]  /*11800*/  HMMA.16816.F32 R32, R96, R114, R32 ;  /* 0x000000726020723c */ /* 0x000fe20000001820 */
[----:B------:R-:W4:Y:S06]  /*11810*/  LDSM.16.M88.4 R96, [R87+0x5400] ;  /* 0x005400005760783b */ /* 0x000f2c0000000200 */
[----:B------:R-:W4:Y:S01]  /*11820*/  LDSM.16.M88.4 R112, [R87+0x5c00] ;  /* 0x005c00005770783b */ /* 0x000f220000000200 */
[C---:B---3--:R-:W-:Y:S08]  /*11830*/  HMMA.16816.F32 R4, R116.reuse, R124, R4 ;  /* 0x0000007c7404723c */ /* 0x048ff00000001804 */
[C---:B------:R-:W-:Y:S01]  /*11840*/  HMMA.16816.F32 R8, R116.reuse, R126, R8 ;  /* 0x0000007e7408723c */ /* 0x040fe20000001808 */
[----:B------:R-:W3:Y:S07]  /*11850*/  LDSM.16.M88.4 R124, [R86+0x2000] ;  /* 0x00200000567c783b */ /* 0x000eee0000000200 */
[C---:B------:R-:W-:Y:S08]  /*11860*/  HMMA.16816.F32 R12, R116.reuse, R120, R12 ;  /* 0x00000078740c723c */ /* 0x040ff0000000180c */
[C---:B------:R-:W-:Y:S08]  /*11870*/  HMMA.16816.F32 R16, R116.reuse, R122, R16 ;  /* 0x0000007a7410723c */ /* 0x040ff00000001810 */
[C---:B-1----:R-:W-:Y:S08]  /*11880*/  HMMA.16816.F32 R20, R116.reuse, R92, R20 ;  /* 0x0000005c7414723c */ /* 0x042ff00000001814 */
[C---:B------:R-:W-:Y:S01]  /*11890*/  HMMA.16816.F32 R24, R116.reuse, R94, R24 ;  /* 0x0000005e7418723c */ /* 0x040fe20000001818 */
[----:B------:R-:W-:Y:S07]  /*118a0*/  LDSM.16.M88.4 R92, [R3+0x5800] ;  /* 0x00580000035c783b */ /* 0x000fee0000000200 */
[C---:B--2---:R-:W-:Y:S08]  /*118b0*/  HMMA.16816.F32 R28, R116.reuse, R88, R28 ;  /* 0x00000058741c723c */ /* 0x044ff0000000181c */
[----:B------:R-:W-:Y:S01]  /*118c0*/  HMMA.16816.F32 R32, R116, R90, R32 ;  /* 0x0000005a7420723c */ /* 0x000fe20000001820 */
[----:B------:R-:W1:Y:S07]  /*118d0*/  LDSM.16.M88.4 R88, [R3+0x5400] ;  /* 0x005400000358783b */ /* 0x000e6e0000000200 */
[C---:B------:R-:W-:Y:S08]  /*118e0*/  HMMA.16816.F32 R4, R100.reuse, R108, R4 ;  /* 0x0000006c6404723c */ /* 0x040ff00000001804 */
[C---:B------:R-:W-:Y:S08]  /*118f0*/  HMMA.16816.F32 R8, R100.reuse, R110, R8 ;  /* 0x0000006e6408723c */ /* 0x040ff00000001808 */
[C---:B----4-:R-:W-:Y:S08]  /*11900*/  HMMA.16816.F32 R12, R100.reuse, R96, R12 ;  /* 0x00000060640c723c */ /* 0x050ff0000000180c */
[C---:B------:R-:W-:Y:S08]  /*11910*/  HMMA.16816.F32 R16, R100.reuse, R98, R16 ;  /* 0x000000626410723c */ /* 0x040ff00000001810 */
[C---:B------:R-:W-:Y:S08]  /*11920*/  HMMA.16816.F32 R20, R100.reuse, R104, R20 ;  /* 0x000000686414723c */ /* 0x040ff00000001814 */
[C---:B------:R-:W-:Y:S08]  /*11930*/  HMMA.16816.F32 R24, R100.reuse, R106, R24 ;  /* 0x0000006a6418723c */ /* 0x040ff00000001818 */
[C---:B------:R-:W-:Y:S08]  /*11940*/  HMMA.16816.F32 R28, R100.reuse, R112, R28 ;  /* 0x00000070641c723c */ /* 0x040ff0000000181c */
[----:B------:R-:W-:Y:S08]  /*11950*/  HMMA.16816.F32 R32, R100, R114, R32 ;  /* 0x000000726420723c */ /* 0x000ff00000001820 */
[C---:B---3--:R-:W-:Y:S08]  /*11960*/  HMMA.16816.F32 R4, R124.reuse, R128, R4 ;  /* 0x000000807c04723c */ /* 0x048ff00000001804 */
[C---:B------:R-:W-:Y:S08]  /*11970*/  HMMA.16816.F32 R8, R124.reuse, R130, R8 ;  /* 0x000000827c08723c */ /* 0x040ff00000001808 */
[C---:B-1----:R-:W-:Y:S03]  /*11980*/  HMMA.16816.F32 R12, R124.reuse, R88, R12 ;  /* 0x000000587c0c723c */ /* 0x042fe6000000180c */
[-C--:B-----5:R-:W-:Y:S01]  /*11990*/  FMUL.FTZ R131, R6, R162.reuse ;  /* 0x000000a206837220 */ /* 0x0a0fe20000410000 */
        /* <DEDUP_REMOVED lines=9> */
[----:B------:R-:W3:Y:S01]  /*11a30*/  MUFU.TANH R129, R129 ;  /* 0x0000008100817308 */ /* 0x000ee20000002400 */
[----:B------:R-:W-:Y:S01]  /*11a40*/  BAR.SYNC.DEFER_BLOCKING 0x0 ;  /* 0x0000000000007b1d */ /* 0x000fe20000010000 */
[C---:B------:R-:W-:Y:S05]  /*11a50*/  HMMA.16816.F32 R20, R124.reuse, R92, R20 ;  /* 0x0000005c7c14723c */ /* 0x040fea0000001814 */
        /* <DEDUP_REMOVED lines=25> */
[----:B------:R-:W-:Y:S01]  /*11bf0*/  HMMA.16816.F32 R32, R124, R90, R32 ;  /* 0x0000005a7c20723c */ /* 0x000fe20000001820 */
[----:B------:R-:W1:Y:S08]  /*11c00*/  S2R R90, SR_TID.X ;  /* 0x00000000005a7919 */ /* 0x000e700000002100 */
        /* <DEDUP_REMOVED lines=42> */
[--C-:B------:R-:W-:Y:S02]  /*11eb0*/  LOP3.LUT R3, R3, 0x18, R16.reuse, 0x78, !PT ;  /* 0x0000001803037812 */ /* 0x100fe400078e7810 */
[CC--:B------:R-:W-:Y:S01]  /*11ec0*/  ISETP.GE.AND P3, PT, R8.reuse, R149.reuse, PT ;  /* 0x000000950800720c */ /* 0x0c0fe20003f66270 */
[----:B------:R-:W2:Y:S01]  /*11ed0*/  @!P2 LD.E R4, desc[UR4][R84.64+0x38] ;  /* 0x000038045404a980 */ /* 0x000ea2000c101900 */
[----:B------:R-:W-:Y:S01]  /*11ee0*/  LOP3.LUT R8, R8, 0x40, RZ, 0xfc, !PT ;  /* 0x0000004008087812 */ /* 0x000fe200078efcff */
[----:B------:R-:W-:Y:S01]  /*11ef0*/  @!P2 IMAD.MOV.U32 R29, RZ, RZ, RZ ;  /* 0x000000ffff1da224 */ /* 0x000fe200078e00ff */
[----:B------:R-:W-:Y:S02]  /*11f00*/  LOP3.LUT R3, R3, 0x1f20, R16, 0xf8, !PT ;  /* 0x00001f2003037812 */ /* 0x000fe400078ef810 */
[----:B------:R-:W-:Y:S02]  /*11f10*/  ISETP.GE.AND P1, PT, R8, R149, PT ;  /* 0x000000950800720c */ /* 0x000fe40003f26270 */
[----:B------:R-:W-:Y:S01]  /*11f20*/  @!P2 IADD3 R29, P0, PT, RZ, -R29, RZ ;  /* 0x8000001dff1da210 */ /* 0x000fe20007f1e0ff */
[----:B--2---:R-:W-:Y:S04]  /*11f30*/  @!P2 IMAD.SHL.U32 R4, R4, 0x40, RZ ;  /* 0x000000400404a824 */ /* 0x004fe800078e00ff */
[----:B------:R-:W-:Y:S01]  /*11f40*/  @!P2 IMAD.X R4, RZ, RZ, ~R4, P0 ;  /* 0x000000ffff04a224 */ /* 0x000fe200000e0e04 */
[----:B------:R-:W-:Y:S04]  /*11f50*/  ISETP.GE.AND P0, PT, R12, R149, PT ;  /* 0x000000950c00720c */ /* 0x000fe80003f06270 */
[----:B------:R-:W-:Y:S04]  /*11f60*/  @!P2 SHF.R.S64 R29, R29, 0x1f, R4 ;  /* 0x0000001f1d1da819 */ /* 0x000fe80000001004 */
[----:B------:R-:W-:Y:S02]  /*11f70*/  @!P2 IADD3 R140, P4, PT, R29, R140, RZ ;  /* 0x0000008c1d8ca210 */ /* 0x000fe40007f9e0ff */
[----:B------:R-:W-:Y:S02]  /*11f80*/  LEA R29, R3, UR6, 0x1 ;  /* 0x00000006031d7c11 */ /* 0x000fe4000f8e08ff */
        /* <DEDUP_REMOVED lines=21> */
[----:B------:R-:W-:Y:S06]  /*120e0*/  IMAD.HI.U32 R24, R31, R24, R30 ;  /* 0x000000181f187227 */ /* 0x000fec00078e001e */
        /* <DEDUP_REMOVED lines=43> */
.L_x_8225:
[----:B------:R-:W-:Y:S05]  /*123a0*/  BSYNC.RECONVERGENT B0 ;  /* 0x0000000000007941 */ /* 0x000fea0003800200 */
.L_x_8224:
        /* <DEDUP_REMOVED lines=37> */
.L_x_8223:
[----:B------:R-:W-:Y:S05]  /*12600*/  BSYNC.RECONVERGENT B1 ;  /* 0x0000000000017941 */ /* 0x000fea0003800200 */
.L_x_8222:
[----:B------:R-:W3:Y:S01]  /*12610*/  LD.E R87, desc[UR4][R84.64+0xdc] ;  /* 0x0000dc0454577980 */ /* 0x000ee2000c101900 */
[C---:B-12---:R-:W-:Y:S01]  /*12620*/  VIADD R33, R161.reuse, 0xffffffe1 ;  /* 0xffffffe1a1217836 */ /* 0x046fe20000000000 */
[C---:B------:R-:W-:Y:S01]  /*12630*/  ISETP.GE.AND P4, PT, R161.reuse, R158, PT ;  /* 0x0000009ea100720c */ /* 0x040fe20003f86270 */
[C---:B------:R-:W-:Y:S01]  /*12640*/  VIADD R28, R161.reuse, 0xffffffe9 ;  /* 0xffffffe9a11c7836 */ /* 0x040fe20000000000 */
[C---:B------:R-:W-:Y:S01]  /*12650*/  ISETP.GE.AND P1, PT, R161.reuse, R156, PT ;  /* 0x0000009ca100720c */ /* 0x040fe20003f26270 */
        /* <DEDUP_REMOVED lines=8> */
[C---:B------:R-:W-:Y:S01]  /*126e0*/  VIADD R20, R161.reuse, 0xfffffff8 ;  /* 0xfffffff8a1147836 */ /* 0x040fe20000000000 */
[----:B------:R-:W-:Y:S01]  /*126f0*/  ISETP.GE.AND P4, PT, R28, R158, PT ;  /* 0x0000009e1c00720c */ /* 0x000fe20003f86270 */
[----:B------:R-:W-:Y:S01]  /*12700*/  VIADD R30, R161, 0xffffffe8 ;  /* 0xffffffe8a11e7836 */ /* 0x000fe20000000000 */
[-C--:B------:R-:W-:Y:S01]  /*12710*/  ISETP.GE.AND P3, PT, R3, R156.reuse, PT ;  /* 0x0000009c0300720c */ /* 0x080fe20003f66270 */
[C---:B------:R-:W-:Y:S01]  /*12720*/  VIADD R12, R161.reuse, 0x1 ;  /* 0x00000001a10c7836 */ /* 0x040fe20000000000 */
[----:B------:R-:W-:Y:S01]  /*12730*/  FSEL R31, R6, -INF , P4 ;  /* 0xff800000061f7808 */ /* 0x000fe20002000000 */
[----:B------:R-:W-:Y:S01]  /*12740*/  VIADD R4, R161, 0x11 ;  /* 0x00000011a1047836 */ /* 0x000fe20000000000 */
[----:B------:R-:W-:Y:S01]  /*12750*/  ISETP.GE.AND P4, PT, R33, R156, PT ;  /* 0x0000009c2100720c */ /* 0x000fe20003f86270 */
[----:B------:R-:W-:Y:S01]  /*12760*/  VIADD R8, R161, 0x9 ;  /* 0x00000009a1087836 */ /* 0x000fe20000000000 */
[----:B------:R-:W-:Y:S01]  /*12770*/  FSEL R131, R131, -INF , P3 ;  /* 0xff80000083837808 */ /* 0x000fe20001800000 */
[----:B------:R-:W-:Y:S01]  /*12780*/  VIADD R6, R161, 0x10 ;  /* 0x00000010a1067836 */ /* 0x000fe20000000000 */
[----:B------:R-:W-:Y:S01]  /*12790*/  FSEL R164, R164, -INF , P4 ;  /* 0xff800000a4a47808 */ /* 0x000fe20002000000 */
[----:B------:R-:W-:Y:S01]  /*127a0*/  VIADD R159, R159, 0xffffffc0 ;  /* 0xffffffc09f9f7836 */ /* 0x000fe20000000000 */
[-C--:B------:R-:W-:Y:S02]  /*127b0*/  ISETP.GE.AND P4, PT, R24, R158.reuse, PT ;  /* 0x0000009e1800720c */ /* 0x080fe40003f86270 */
[----:B------:R-:W-:Y:S02]  /*127c0*/  ISETP.GE.AND P3, PT, R29, R158, PT ;  /* 0x0000009e1d00720c */ /* 0x000fe40003f66270 */
[----:B------:R-:W-:Y:S02]  /*127d0*/  FSEL R110, R11, -INF , P4 ;  /* 0xff8000000b6e7808 */ /* 0x000fe40002000000 */
[----:B------:R-:W-:Y:S02]  /*127e0*/  ISETP.GE.AND P4, PT, R28, R156, PT ;  /* 0x0000009c1c00720c */ /* 0x000fe40003f86270 */
[----:B------:R-:W-:Y:S01]  /*127f0*/  FSEL R116, R10, -INF , P3 ;  /* 0xff8000000a747808 */ /* 0x000fe20001800000 */
[----:B------:R-:W-:Y:S01]  /*12800*/  VIADD R10, R161, 0x8 ;  /* 0x00000008a10a7836 */ /* 0x000fe20000000000 */
[----:B------:R-:W-:Y:S02]  /*12810*/  FSEL R9, R9, -INF , P4 ;  /* 0xff80000009097808 */ /* 0x000fe40002000000 */
[----:B------:R-:W-:Y:S02]  /*12820*/  ISETP.GE.AND P4, PT, R16, R158, PT ;  /* 0x0000009e1000720c */ /* 0x000fe40003f86270 */
[-C--:B------:R-:W-:Y:S02]  /*12830*/  ISETP.GE.AND P3, PT, R30, R156.reuse, PT ;  /* 0x0000009c1e00720c */ /* 0x080fe40003f66270 */
[----:B------:R-:W-:Y:S02]  /*12840*/  FSEL R114, R17, -INF , P4 ;  /* 0xff80000011727808 */ /* 0x000fe40002000000 */
[-C--:B------:R-:W-:Y:S02]  /*12850*/  ISETP.GE.AND P4, PT, R24, R156.reuse, PT ;  /* 0x0000009c1800720c */ /* 0x080fe40003f86270 */
[----:B------:R-:W-:Y:S02]  /*12860*/  FSEL R11, R7, -INF , P3 ;  /* 0xff800000070b7808 */ /* 0x000fe40001800000 */
[----:B------:R-:W-:Y:S01]  /*12870*/  FSEL R119, R14, -INF , P4 ;  /* 0xff8000000e777808 */ /* 0x000fe20002000000 */
[----:B------:R-:W-:Y:S01]  /*12880*/  VIADD R14, R161, 0x19 ;  /* 0x00000019a10e7836 */ /* 0x000fe20000000000 */
[C---:B------:R-:W-:Y:S02]  /*12890*/  ISETP.GE.AND P4, PT, R20.reuse, R156, PT ;  /* 0x0000009c1400720c */ /* 0x040fe40003f86270 */
[-C--:B------:R-:W-:Y:S02]  /*128a0*/  ISETP.GE.AND P3, PT, R20, R158.reuse, PT ;  /* 0x0000009e1400720c */ /* 0x080fe40003f66270 */
[----:B------:R-:W-:Y:S02]  /*128b0*/  FSEL R18, R18, -INF , P4 ;  /* 0xff80000012127808 */ /* 0x000fe40002000000 */
[----:B------:R-:W-:Y:S02]  /*128c0*/  ISETP.GE.AND P4, PT, R10, R158, PT ;  /* 0x0000009e0a00720c */ /* 0x000fe40003f86270 */
[----:B------:R-:W-:Y:S02]  /*128d0*/  FSEL R112, R15, -INF , P3 ;  /* 0xff8000000f707808 */ /* 0x000fe40001800000 */
[----:B------:R-:W-:Y:S02]  /*128e0*/  FSEL R23, R23, -INF , P4 ;  /* 0xff80000017177808 */ /* 0x000fe40002000000 */
[----:B------:R-:W-:Y:S02]  /*128f0*/  ISETP.GE.AND P4, PT, R12, R156, PT ;  /* 0x0000009c0c00720c */ /* 0x000fe40003f86270 */
[----:B------:R-:W-:Y:S02]  /*12900*/  ISETP.GE.AND P0, PT, R3, R158, PT ;  /* 0x0000009e0300720c */ /* 0x000fe40003f06270 */
[----:B------:R-:W-:Y:S02]  /*12910*/  ISETP.GE.AND P3, PT, R29, R156, PT ;  /* 0x0000009c1d00720c */ /* 0x000fe40003f66270 */
[----:B------:R-:W-:Y:S02]  /*12920*/  FSEL R22, R22, -INF , P4 ;  /* 0xff80000016167808 */ /* 0x000fe40002000000 */
[C---:B------:R-:W-:Y:S02]  /*12930*/  ISETP.GE.AND P6, PT, R3.reuse, R157, PT ;  /* 0x0000009d0300720c */ /* 0x040fe40003fc6270 */
[----:B------:R-:W-:Y:S01]  /*12940*/  ISETP.GE.AND P5, PT, R3, R151, PT ;  /* 0x000000970300720c */ /* 0x000fe20003fa6270 */
[----:B------:R-:W-:Y:S01]  /*12950*/  VIADD R3, R161, 0x18 ;  /* 0x00000018a1037836 */ /* 0x000fe20000000000 */
[-C--:B------:R-:W-:Y:S02]  /*12960*/  ISETP.GE.AND P4, PT, R4, R158.reuse, PT ;  /* 0x0000009e0400720c */ /* 0x080fe40003f86270 */
[----:B------:R-:W-:Y:S02]  /*12970*/  FSEL R129, R129, -INF , P0 ;  /* 0xff80000081817808 */ /* 0x000fe40000000000 */
[----:B------:R-:W-:Y:S02]  /*12980*/  FSEL R117, R13, -INF , P3 ;  /* 0xff8000000d757808 */ /* 0x000fe40001800000 */
[-C--:B------:R-:W-:Y:S02]  /*12990*/  ISETP.GE.AND P0, PT, R161, R157.reuse, PT ;  /* 0x0000009da100720c */ /* 0x080fe40003f06270 */
[----:B------:R-:W-:Y:S02]  /*129a0*/  ISETP.GE.AND P3, PT, R12, R158, PT ;  /* 0x0000009e0c00720c */ /* 0x000fe40003f66270 */
[----:B------:R-:W-:Y:S02]  /*129b0*/  FSEL R113, R124, -INF , P4 ;  /* 0xff8000007c717808 */ /* 0x000fe40002000000 */
[----:B------:R-:W-:Y:S02]  /*129c0*/  FSEL R124, R34, -INF , !P0 ;  /* 0xff800000227c7808 */ /* 0x000fe40004000000 */
[----:B------:R-:W-:Y:S02]  /*129d0*/  ISETP.GE.AND P4, PT, R8, R156, PT ;  /* 0x0000009c0800720c */ /* 0x000fe40003f86270 */
        /* <DEDUP_REMOVED lines=8> */
[----:B------:R-:W-:Y:S02]  /*12a60*/  ISETP.GE.AND P4, PT, R6, R156, PT ;  /* 0x0000009c0600720c */ /* 0x000fe40003f86270 */
[-C--:B------:R-:W-:Y:S02]  /*12a70*/  ISETP.GE.AND P3, PT, R8, R158.reuse, PT ;  /* 0x0000009e0800720c */ /* 0x080fe40003f66270 */
[----:B------:R-:W-:Y:S02]  /*12a80*/  FSEL R32, R5, -INF , P1 ;  /* 0xff80000005207808 */ /* 0x000fe40000800000 */
[----:B------:R-:W-:Y:S02]  /*12a90*/  FSEL R97, R126, -INF , P4 ;  /* 0xff8000007e617808 */ /* 0x000fe40002000000 */
[----:B------:R-:W-:Y:S02]  /*12aa0*/  FSEL R88, R162, -INF , P0 ;  /* 0xff800000a2587808 */ /* 0x000fe40000000000 */
[----:B------:R-:W-:Y:S02]  /*12ab0*/  FSEL R5, R129, -INF , !P6 ;  /* 0xff80000081057808 */ /* 0x000fe40007000000 */
[-C--:B------:R-:W-:Y:S02]  /*12ac0*/  ISETP.GE.AND P0, PT, R30, R157.reuse, PT ;  /* 0x0000009d1e00720c */ /* 0x080fe40003f06270 */
[-C--:B------:R-:W-:Y:S02]  /*12ad0*/  ISETP.GE.AND P6, PT, R28, R157.reuse, PT ;  /* 0x0000009d1c00720c */ /* 0x080fe40003fc6270 */
[----:B------:R-:W-:Y:S02]  /*12ae0*/  FSEL R25, R25, -INF , P3 ;  /* 0xff80000019197808 */ /* 0x000fe40001800000 */
[----:B------:R-:W-:Y:S02]  /*12af0*/  ISETP.GE.AND P4, PT, R33, R157, PT ;  /* 0x0000009d2100720c */ /* 0x000fe40003f86270 */
[----:B------:R-:W-:Y:S02]  /*12b00*/  ISETP.GE.AND P3, PT, R6, R158, PT ;  /* 0x0000009e0600720c */ /* 0x000fe40003f66270 */
[CC--:B------:R-:W-:Y:S01]  /*12b10*/  ISETP.GE.AND P1, PT, R161.reuse, R151.reuse, PT ;  /* 0x00000097a100720c */ /* 0x0c0fe20003f26270 */
[----:B------:R-:W-:Y:S01]  /*12b20*/  VIADD R161, R161, 0xffffffc0 ;  /* 0xffffffc0a1a17836 */ /* 0x000fe20000000000 */
[----:B------:R-:W-:Y:S02]  /*12b30*/  FSEL R17, R31, -INF , !P6 ;  /* 0xff8000001f117808 */ /* 0x000fe40007000000 */
[----:B------:R-:W-:Y:S02]  /*12b40*/  FSEL R19, R130, -INF , !P4 ;  /* 0xff80000082137808 */ /* 0x000fe40006000000 */
[----:B------:R-:W-:Y:S02]  /*12b50*/  FSEL R7, R32, -INF , !P0 ;  /* 0xff80000020077808 */ /* 0x000fe40004000000 */
[----:B------:R-:W-:Y:S02]  /*12b60*/  ISETP.GE.AND P4, PT, R28, R151, PT ;  /* 0x000000971c00720c */ /* 0x000fe40003f86270 */
[C---:B------:R-:W-:Y:S02]  /*12b70*/  ISETP.GE.AND P0, PT, R29.reuse, R157, PT ;  /* 0x0000009d1d00720c */ /* 0x040fe40003f06270 */
[----:B------:R-:W-:Y:S02]  /*12b80*/  ISETP.GE.AND P6, PT, R29, R151, PT ;  /* 0x000000971d00720c */ /* 0x000fe40003fc6270 */
[----:B------:R-:W-:Y:S02]  /*12b90*/  FSEL R27, R27, -INF , P3 ;  /* 0xff8000001b1b7808 */ /* 0x000fe40001800000 */
[-C--:B------:R-:W-:Y:S02]  /*12ba0*/  ISETP.GE.AND P3, PT, R10, R156.reuse, PT ;  /* 0x0000009c0a00720c */ /* 0x080fe40003f66270 */
[----:B------:R-:W-:Y:S02]  /*12bb0*/  FSEL R120, R120, -INF , !P1 ;  /* 0xff80000078787808 */ /* 0x000fe40004800000 */
[----:B------:R-:W-:Y:S02]  /*12bc0*/  ISETP.GE.AND P1, PT, R3, R156, PT ;  /* 0x0000009c0300720c */ /* 0x000fe40003f26270 */
[----:B------:R-:W-:Y:S02]  /*12bd0*/  FSEL R116, R116, -INF , !P0 ;  /* 0xff80000074747808 */ /* 0x000fe40004000000 */
[----:B------:R-:W-:Y:S02]  /*12be0*/  FSEL R9, R9, -INF , !P4 ;  /* 0xff80000009097808 */ /* 0x000fe40006000000 */
[----:B------:R-:W-:Y:S02]  /*12bf0*/  FSEL R117, R117, -INF , !P6 ;  /* 0xff80000075757808 */ /* 0x000fe40007000000 */
[-C--:B------:R-:W-:Y:S02]  /*12c00*/  ISETP.GE.AND P0, PT, R20, R157.reuse, PT ;  /* 0x0000009d1400720c */ /* 0x080fe40003f06270 */
[----:B------:R-:W-:Y:S02]  /*12c10*/  FSEL R109, R109, -INF , P3 ;  /* 0xff8000006d6d7808 */ /* 0x000fe40001800000 */
[----:B------:R-:W-:Y:S02]  /*12c20*/  ISETP.GE.AND P6, PT, R10, R157, PT ;  /* 0x0000009d0a00720c */ /* 0x000fe40003fc6270 */
[-C--:B------:R-:W-:Y:S02]  /*12c30*/  ISETP.GE.AND P4, PT, R16, R151.reuse, PT ;  /* 0x000000971000720c */ /* 0x080fe40003f86270 */
[----:B------:R-:W-:Y:S02]  /*12c40*/  ISETP.GE.AND P3, PT, R14, R158, PT ;  /* 0x0000009e0e00720c */ /* 0x000fe40003f66270 */
[----:B------:R-:W-:Y:S02]  /*12c50*/  FSEL R89, R127, -INF , P1 ;  /* 0xff8000007f597808 */ /* 0x000fe40000800000 */
[----:B------:R-:W-:Y:S02]  /*12c60*/  ISETP.GE.AND P1, PT, R30, R151, PT ;  /* 0x000000971e00720c */ /* 0x000fe40003f26270 */
[----:B------:R-:W-:Y:S02]  /*12c70*/  FSEL R112, R112, -INF , !P0 ;  /* 0xff80000070707808 */ /* 0x000fe40004000000 */
[----:B------:R-:W-:Y:S02]  /*12c80*/  FSEL R118, R23, -INF , !P6 ;  /* 0xff80000017767808 */ /* 0x000fe40007000000 */
[----:B------:R-:W-:Y:S02]  /*12c90*/  FSEL R123, R123, -INF , !P4 ;  /* 0xff8000007b7b7808 */ /* 0x000fe40006000000 */
[----:B------:R-:W-:Y:S02]  /*12ca0*/  FSEL R15, R131, -INF , !P5 ;  /* 0xff800000830f7808 */ /* 0x000fe40006800000 */
[-C--:B------:R-:W-:Y:S02]  /*12cb0*/  ISETP.GE.AND P0, PT, R12, R157.reuse, PT ;  /* 0x0000009d0c00720c */ /* 0x080fe40003f06270 */
[----:B------:R-:W-:Y:S02]  /*12cc0*/  FSEL R98, R115, -INF , P3 ;  /* 0xff80000073627808 */ /* 0x000fe40001800000 */
[C---:B------:R-:W-:Y:S02]  /*12cd0*/  ISETP.GE.AND P4, PT, R6.reuse, R157, PT ;  /* 0x0000009d0600720c */ /* 0x040fe40003f86270 */
[----:B------:R-:W-:Y:S02]  /*12ce0*/  ISETP.GE.AND P6, PT, R6, R151, PT ;  /* 0x000000970600720c */ /* 0x000fe40003fc6270 */
[----:B------:R-:W-:Y:S02]  /*12cf0*/  ISETP.GE.AND P3, PT, R4, R156, PT ;  /* 0x0000009c0400720c */ /* 0x000fe40003f66270 */
[----:B------:R-:W-:Y:S02]  /*12d00*/  ISETP.GE.AND P5, PT, R24, R157, PT ;  /* 0x0000009d1800720c */ /* 0x000fe40003fa6270 */
[----:B------:R-:W-:Y:S02]  /*12d10*/  FMNMX3.FTZ R6, R0, R5, R19, !PT ;  /* 0x0000000500067276 */ /* 0x000fe40007810013 */
[----:B------:R-:W-:Y:S02]  /*12d20*/  FSEL R11, R11, -INF , !P1 ;  /* 0xff8000000b0b7808 */ /* 0x000fe40004800000 */
[----:B------:R-:W-:Y:S02]  /*12d30*/  ISETP.GE.AND P1, PT, R16, R157, PT ;  /* 0x0000009d1000720c */ /* 0x000fe40003f26270 */
[----:B------:R-:W-:Y:S02]  /*12d40*/  FSEL R122, R21, -INF , !P0 ;  /* 0xff800000157a7808 */ /* 0x000fe40004000000 */
[----:B------:R-:W-:Y:S02]  /*12d50*/  FSEL R110, R110, -INF , !P5 ;  /* 0xff8000006e6e7808 */ /* 0x000fe40006800000 */
[----:B------:R-:W-:Y:S02]  /*12d60*/  FSEL R91, R125, -INF , P3 ;  /* 0xff8000007d5b7808 */ /* 0x000fe40001800000 */
[----:B------:R-:W-:Y:S02]  /*12d70*/  FMNMX3.FTZ R21, R6, R7, R17, !PT ;  /* 0x0000000706157276 */ /* 0x000fe40007810011 */
[-C--:B------:R-:W-:Y:S02]  /*12d80*/  ISETP.GE.AND P3, PT, R33, R151.reuse, PT ;  /* 0x000000972100720c */ /* 0x080fe40003f66270 */
[----:B------:R-:W-:Y:S02]  /*12d90*/  FSEL R114, R114, -INF , !P1 ;  /* 0xff80000072727808 */ /* 0x000fe40004800000 */
[----:B------:R-:W-:Y:S02]  /*12da0*/  ISETP.GE.AND P1, PT, R12, R151, PT ;  /* 0x000000970c00720c */ /* 0x000fe40003f26270 */
[----:B------:R-:W-:Y:S02]  /*12db0*/  ISETP.GE.AND P0, PT, R8, R157, PT ;  /* 0x0000009d0800720c */ /* 0x000fe40003f06270 */
[----:B------:R-:W-:Y:S02]  /*12dc0*/  FMNMX3.FTZ R21, R21, R116, R110, !PT ;  /* 0x0000007415157276 */ /* 0x000fe4000781006e */
[----:B------:R-:W-:Y:S02]  /*12dd0*/  FSEL R13, R164, -INF , !P3 ;  /* 0xff800000a40d7808 */ /* 0x000fe40005800000 */
[----:B------:R-:W-:Y:S02]  /*12de0*/  ISETP.GE.AND P3, PT, R24, R151, PT ;  /* 0x000000971800720c */ /* 0x000fe40003f66270 */
[----:B------:R-:W-:Y:S02]  /*12df0*/  FSEL R131, R22, -INF , !P1 ;  /* 0xff80000016837808 */ /* 0x000fe40004800000 */
[----:B------:R-:W-:Y:S02]  /*12e00*/  FSEL R129, R25, -INF , !P0 ;  /* 0xff80000019817808 */ /* 0x000fe40004000000 */
[C---:B------:R-:W-:Y:S02]  /*12e10*/  ISETP.GE.AND P0, PT, R4.reuse, R157, PT ;  /* 0x0000009d0400720c */ /* 0x040fe40003f06270 */
[-C--:B------:R-:W-:Y:S02]  /*12e20*/  ISETP.GE.AND P1, PT, R4, R151.reuse, PT ;  /* 0x000000970400720c */ /* 0x080fe40003f26270 */
[----:B------:R-:W-:Y:S02]  /*12e30*/  FMNMX3.FTZ R21, R21, R112, R114, !PT ;  /* 0x0000007015157276 */ /* 0x000fe40007810072 */
[----:B------:R-:W-:Y:S02]  /*12e40*/  ISETP.GE.AND P5, PT, R20, R151, PT ;  /* 0x000000971400720c */ /* 0x000fe40003fa6270 */
        /* <DEDUP_REMOVED lines=9> */
[-C--:B------:R-:W-:Y:S02]  /*12ee0*/  ISETP.GE.AND P4, PT, R14, R157.reuse, PT ;  /* 0x0000009d0e00720c */ /* 0x080fe40003f86270 */
[----:B------:R-:W-:Y:S02]  /*12ef0*/  FSEL R113, R113, -INF , !P0 ;  /* 0xff80000071717808 */ /* 0x000fe40004000000 */
[C---:B------:R-:W-:Y:S02]  /*12f00*/  ISETP.GE.AND P3, PT, R3.reuse, R157, PT ;  /* 0x0000009d0300720c */ /* 0x040fe40003f66270 */
[----:B------:R-:W-:Y:S02]  /*12f10*/  FMNMX3.FTZ R6, R6, R118, R129, !PT ;  /* 0x0000007606067276 */ /* 0x000fe40007810081 */
[----:B------:R-:W-:Y:S02]  /*12f20*/  FMNMX3.FTZ R4, R4, R117, R119, !PT ;  /* 0x0000007504047276 */ /* 0x000fe40007810077 */
[----:B------:R-:W-:Y:S02]  /*12f30*/  FSEL R125, R26, -INF , !P5 ;  /* 0xff8000001a7d7808 */ /* 0x000fe40006800000 */
[----:B------:R-:W-:Y:S02]  /*12f40*/  ISETP.GE.AND P5, PT, R3, R151, PT ;  /* 0x000000970300720c */ /* 0x000fe40003fa6270 */
[----:B------:R-:W-:Y:S02]  /*12f50*/  FSEL R98, R98, -INF , !P4 ;  /* 0xff80000062627808 */ /* 0x000fe40006000000 */
[----:B------:R-:W-:Y:S02]  /*12f60*/  FSEL R99, R99, -INF , !P3 ;  /* 0xff80000063637808 */ /* 0x000fe40005800000 */
[----:B------:R-:W-:Y:S02]  /*12f70*/  FMNMX3.FTZ R3, R6, R115, R113, !PT ;  /* 0x0000007306037276 */ /* 0x000fe40007810071 */
[----:B------:R-:W-:Y:S02]  /*12f80*/  FMNMX3.FTZ R4, R4, R121, R123, !PT ;  /* 0x0000007904047276 */ /* 0x000fe4000781007b */
[----:B------:R-:W-:Y:S02]  /*12f90*/  FMNMX3.FTZ R8, R3, R99, R98, !PT ;  /* 0x0000006303087276 */ /* 0x000fe40007810062 */
[----:B------:R-:W-:Y:S02]  /*12fa0*/  FMNMX3.FTZ R4, R4, R120, R131, !PT ;  /* 0x0000007804047276 */ /* 0x000fe40007810083 */
[----:B------:R-:W-:Y:S01]  /*12fb0*/  ISETP.GE.AND P0, PT, R14, R151, PT ;  /* 0x000000970e00720c */ /* 0x000fe20003f06270 */
[----:B------:R-:W-:Y:S01]  /*12fc0*/  SHFL.BFLY PT, R23, R8, 0x2, 0x1f ;  /* 0x0c401f0008177f89 */ /* 0x000fe200000e0000 */
[----:B------:R-:W-:Y:S02]  /*12fd0*/  FSEL R97, R97, -INF , !P6 ;  /* 0xff80000061617808 */ /* 0x000fe40007000000 */
[----:B------:R-:W-:Y:S02]  /*12fe0*/  FSEL R91, R91, -INF , !P1 ;  /* 0xff8000005b5b7808 */ /* 0x000fe40004800000 */
[----:B------:R-:W-:Y:S02]  /*12ff0*/  FMNMX3.FTZ R4, R4, R127, R125, !PT ;  /* 0x0000007f04047276 */ /* 0x000fe4000781007d */
[----:B------:R-:W-:Y:S02]  /*13000*/  FSEL R88, R88, -INF , !P0 ;  /* 0xff80000058587808 */ /* 0x000fe40004000000 */
[----:B------:R-:W-:Y:S02]  /*13010*/  FMNMX3.FTZ R3, R4, R97, R91, !PT ;  /* 0x0000006104037276 */ /* 0x000fe4000781005b */
[----:B------:R-:W-:Y:S04]  /*13020*/  FSEL R89, R89, -INF , !P5 ;  /* 0xff80000059597808 */ /* 0x000fe80006800000 */
        /* <DEDUP_REMOVED lines=8> */
[----:B---3--:R-:W-:Y:S01]  /*130b0*/  FMUL.FTZ R96, R87, R3 ;  /* 0x0000000357607220 */ /* 0x008fe20000410000 */
[----:B------:R-:W-:Y:S02]  /*130c0*/  FSETP.NEU.FTZ.AND P0, PT, R3, -INF , PT ;  /* 0xff8000000300780b */ /* 0x000fe40003f1d000 */
[----:B------:R-:W-:Y:S01]  /*130d0*/  FSETP.NEU.FTZ.AND P1, PT, R86, -INF , PT ;  /* 0xff8000005600780b */ /* 0x000fe20003f3d000 */
[----:B------:R-:W-:Y:S01]  /*130e0*/  FMUL.FTZ R108, R87, R86 ;  /* 0x00000056576c7220 */ /* 0x000fe20000410000 */
[----:B------:R-:W-:Y:S04]  /*130f0*/  FSEL R96, R96, RZ, P0 ;  /* 0x000000ff60607208 */ /* 0x000fe80000000000 */
[----:B------:R-:W-:Y:S01]  /*13100*/  FSEL R108, R108, RZ, P1 ;  /* 0x000000ff6c6c7208 */ /* 0x000fe20000800000 */
[-CC-:B------:R-:W-:Y:S01]  /*13110*/  FFMA.FTZ R109, R15, R87.reuse, -R96.reuse ;  /* 0x000000570f6d7223 */ /* 0x180fe20000010860 */
[-CC-:B------:R-:W-:Y:S01]  /*13120*/  FFMA.FTZ R107, R13, R87.reuse, -R96.reuse ;  /* 0x000000570d6b7223 */ /* 0x180fe20000010860 */
[-CC-:B------:R-:W-:Y:S01]  /*13130*/  FFMA.FTZ R104, R11, R87.reuse, -R96.reuse ;  /* 0x000000570b687223 */ /* 0x180fe20000010860 */
[-C--:B------:R-:W-:Y:S01]  /*13140*/  FFMA.FTZ R111, R9, R87.reuse, -R96 ;  /* 0x00000057096f7223 */ /* 0x080fe20000010860 */
[-CC-:B------:R-:W-:Y:S01]  /*13150*/  FFMA.FTZ R105, R5, R87.reuse, -R108.reuse ;  /* 0x0000005705697223 */ /* 0x180fe2000001086c */
[----:B------:R-:W-:Y:S02]  /*13160*/  IMAD.SHL.U32 R5, R90, 0x20, RZ ;  /* 0x000000205a057824 */ /* 0x000fe400078e00ff */
[-CC-:B------:R-:W-:Y:S01]  /*13170*/  FFMA.FTZ R102, R7, R87.reuse, -R108.reuse ;  /* 0x0000005707667223 */ /* 0x180fe2000001086c */
[----:B------:R-:W-:Y:S01]  /*13180*/  FSEL R7, R86, RZ, P1 ;  /* 0x000000ff56077208 */ /* 0x000fe20000800000 */
[-CC-:B------:R-:W-:Y:S01]  /*13190*/  FFMA.FTZ R106, R19, R87.reuse, -R108.reuse ;  /* 0x00000057136a7223 */ /* 0x180fe2000001086c */
[----:B------:R-:W-:Y:S01]  /*131a0*/  LOP3.LUT P1, RZ, R90, 0x4, RZ, 0xc0, !PT ;  /* 0x000000045aff7812 */ /* 0x000fe2000782c0ff */
[-C--:B------:R-:W-:Y:S01]  /*131b0*/  FFMA.FTZ R103, R17, R87.reuse, -R108 ;  /* 0x0000005711677223 */ /* 0x080fe2000001086c */
[----:B------:R-:W-:Y:S01]  /*131c0*/  LOP3.LUT R5, R134, 0x120, R5, 0xf8, !PT ;  /* 0x0000012086057812 */ /* 0x000fe200078ef805 */
[----:B------:R-:W-:Y:S01]  /*131d0*/  FADD.FTZ R0, -R7, R0 ;  /* 0x0000000007007221 */ /* 0x000fe20000010100 */
[----:B------:R-:W-:Y:S01]  /*131e0*/  MUFU.EX2 R105, R105 ;  /* 0x0000006900697308 */ /* 0x000fe20000000800 */
[-C--:B------:R-:W-:Y:S01]  /*131f0*/  FFMA.FTZ R116, R116, R87.reuse, -R108 ;  /* 0x0000005774747223 */ /* 0x080fe2000001086c */
[----:B------:R-:W-:Y:S01]  /*13200*/  LEA R100, R5, UR6, 0x1 ;  /* 0x0000000605647c11 */ /* 0x000fe2000f8e08ff */
[----:B------:R-:W-:Y:S01]  /*13210*/  FMUL.FTZ R7, R87, R0 ;  /* 0x0000000057077220 */ /* 0x000fe20000410000 */
[----:B------:R-:W-:Y:S06]  /*13220*/  FSEL R5, R3, RZ, P0 ;  /* 0x000000ff03057208 */ /* 0x000fec0000000000 */
[----:B------:R-:W1:Y:S01]  /*13230*/  MUFU.EX2 R106, R106 ;  /* 0x0000006a006a7308 */ /* 0x000e620000000800 */
[-C--:B------:R-:W-:Y:S01]  /*13240*/  FFMA.FTZ R123, R123, R87.reuse, -R96 ;  /* 0x000000577b7b7223 */ /* 0x080fe20000010860 */
[----:B------:R-:W2:Y:S01]  /*13250*/  LDSM.16.MT88.4 R12, [R100+0x6000] ;  /* 0x00600000640c783b */ /* 0x000ea20000004200 */
[C---:B------:R-:W-:Y:S02]  /*13260*/  VIADD R4, R100.reuse, 0x6000 ;  /* 0x0000600064047836 */ /* 0x040fe40000000000 */
[----:B------:R-:W-:Y:S01]  /*13270*/  FADD.FTZ R2, -R5, R2 ;  /* 0x0000000205027221 */ /* 0x000fe20000010100 */
[----:B------:R-:W-:Y:S04]  /*13280*/  VIADD R101, R100, 0x6020 ;  /* 0x0000602064657836 */ /* 0x000fe80000000000 */
[----:B------:R-:W-:Y:S01]  /*13290*/  MUFU.EX2 R109, R109 ;  /* 0x0000006d006d7308 */ /* 0x000fe20000000800 */
[----:B------:R-:W-:Y:S02]  /*132a0*/  @P1 VIADD R101, R4, 0xffffffe0 ;  /* 0xffffffe004651836 */ /* 0x000fe40000000000 */
[----:B------:R-:W-:Y:S01]  /*132b0*/  FMUL.FTZ R0, R87, R2 ;  /* 0x0000000257007220 */ /* 0x000fe20000410000 */
[-C--:B------:R-:W-:Y:S06]  /*132c0*/  FFMA.FTZ R131, R131, R87.reuse, -R96 ;  /* 0x0000005783837223 */ /* 0x080fec0000010860 */
[----:B------:R-:W3:Y:S01]  /*132d0*/  MUFU.EX2 R107, R107 ;  /* 0x0000006b006b7308 */ /* 0x000ee20000000800 */
[----:B------:R-:W-:Y:S01]  /*132e0*/  LDSM.16.MT88.4 R28, [R100+0x7000] ;  /* 0x00700000641c783b */ /* 0x000fe20000004200 */
[-C--:B------:R-:W-:Y:S01]  /*132f0*/  FFMA.FTZ R118, R118, R87.reuse, -R108 ;  /* 0x0000005776767223 */ /* 0x080fe2000001086c */
[----:B------:R-:W-:Y:S07]  /*13300*/  FFMA.FTZ R126, R125, R87, -R96 ;  /* 0x000000577d7e7223 */ /* 0x000fee0000010860 */
[----:B------:R-:W-:Y:S01]  /*13310*/  MUFU.EX2 R102, R102 ;  /* 0x0000006600667308 */ /* 0x000fe20000000800 */
[----:B-1----:R-:W-:Y:S01]  /*13320*/  F2FP.F16.F32.PACK_AB R92, R106, R105 ;  /* 0x000000696a5c723e */ /* 0x002fe200000000ff */
[-CC-:B------:R-:W-:Y:S01]  /*13330*/  FFMA.FTZ R129, R129, R87.reuse, -R108.reuse ;  /* 0x0000005781817223 */ /* 0x180fe2000001086c */
[-C--:B------:R-:W-:Y:S07]  /*13340*/  FFMA.FTZ R128, R113, R87.reuse, -R108 ;  /* 0x0000005771807223 */ /* 0x080fee000001086c */
[----:B------:R-:W1:Y:S01]  /*13350*/  MUFU.EX2 R103, R103 ;  /* 0x0000006700677308 */ /* 0x000e620000000800 */
[----:B------:R-:W4:Y:S01]  /*13360*/  LDSM.16.MT88.4 R20, [R101] ;  /* 0x000000006514783b */ /* 0x000f220000004200 */
[-CC-:B------:R-:W-:Y:S01]  /*13370*/  FFMA.FTZ R130, R91, R87.reuse, -R96.reuse ;  /* 0x000000575b827223 */ /* 0x180fe20000010860 */
[----:B------:R-:W-:Y:S07]  /*13380*/  FFMA.FTZ R134, R89, R87, -R96 ;  /* 0x0000005759867223 */ /* 0x000fee0000010860 */
[----:B------:R-:W-:Y:S01]  /*13390*/  MUFU.EX2 R104, R104 ;  /* 0x0000006800687308 */ /* 0x000fe20000000800 */
[----:B------:R-:W-:Y:S02]  /*133a0*/  ISETP.GT.AND P0, PT, R160, R139, PT ;  /* 0x0000008ba000720c */ /* 0x000fe40003f04270 */
[----:B---3--:R-:W-:Y:S07]  /*133b0*/  F2FP.F16.F32.PACK_AB R93, R107, R109 ;  /* 0x0000006d6b5d723e */ /* 0x008fee00000000ff */
[----:B------:R-:W3:Y:S10]  /*133c0*/  MUFU.EX2 R111, R111 ;  /* 0x0000006f006f7308 */ /* 0x000ef40000000800 */
[----:B------:R-:W5:Y:S01]  /*133d0*/  MUFU.EX2 R2, R7 ;  /* 0x0000000700027308 */ /* 0x000f620000000800 */
[----:B-1----:R-:W-:Y:S09]  /*133e0*/  F2FP.F16.F32.PACK_AB R94, R103, R102 ;  /* 0x00000066675e723e */ /* 0x002ff200000000ff */
[----:B------:R-:W1:Y:S10]  /*133f0*/  MUFU.EX2 R0, R0 ;  /* 0x0000000000007308 */ /* 0x000e740000000800 */
[----:B------:R-:W-:Y:S01]  /*13400*/  MUFU.EX2 R123, R123 ;  /* 0x0000007b007b7308 */ /* 0x000fe20000000800 */
[----:B---3--:R-:W-:Y:S09]  /*13410*/  F2FP.F16.F32.PACK_AB R95, R111, R104 ;  /* 0x000000686f5f723e */ /* 0x008ff200000000ff */
[----:B------:R-:W-:Y:S01]  /*13420*/  MUFU.EX2 R131, R131 ;  /* 0x0000008300837308 */ /* 0x000fe20000000800 */
[C---:B-----5:R-:W-:Y:S01]  /*13430*/  FMUL.FTZ R4, R2.reuse, R80 ;  /* 0x0000005002047220 */ /* 0x060fe20000410000 */
[C---:B------:R-:W-:Y:S01]  /*13440*/  FMUL.FTZ R5, R2.reuse, R81 ;  /* 0x0000005102057220 */ /* 0x040fe20000410000 */
[C---:B------:R-:W-:Y:S01]  /*13450*/  FMUL.FTZ R9, R2.reuse, R77 ;  /* 0x0000004d02097220 */ /* 0x040fe20000410000 */
[----:B------:R-:W-:Y:S01]  /*13460*/  FMUL.FTZ R8, R2, R76 ;  /* 0x0000004c02087220 */ /* 0x000fe20000410000 */
[C---:B-1----:R-:W-:Y:S01]  /*13470*/  FMUL.FTZ R6, R0.reuse, R82 ;  /* 0x0000005200067220 */ /* 0x042fe20000410000 */
[C---:B------:R-:W-:Y:S01]  /*13480*/  FMUL.FTZ R7, R0.reuse, R83 ;  /* 0x0000005300077220 */ /* 0x040fe20000410000 */
[C---:B------:R-:W-:Y:S01]  /*13490*/  FMUL.FTZ R10, R0.reuse, R78 ;  /* 0x0000004e000a7220 */ /* 0x040fe20000410000 */
[C---:B------:R-:W-:Y:S01]  /*134a0*/  FMUL.FTZ R11, R0.reuse, R79 ;  /* 0x0000004f000b7220 */ /* 0x040fe20000410000 */
[C---:B------:R-:W-:Y:S01]  /*134b0*/  FMUL.FTZ R18, R0.reuse, R70 ;  /* 0x0000004600127220 */ /* 0x040fe20000410000 */
[----:B------:R-:W-:Y:S01]  /*134c0*/  FMUL.FTZ R19, R0, R71 ;  /* 0x0000004700137220 */ /* 0x000fe20000410000 */
[C---:B------:R-:W-:Y:S01]  /*134d0*/  FMUL.FTZ R24, R2.reuse, R60 ;  /* 0x0000003c02187220 */ /* 0x040fe20000410000 */
[C---:B------:R-:W-:Y:S01]  /*134e0*/  FMUL.FTZ R25, R2.reuse, R61 ;  /* 0x0000003d02197220 */ /* 0x040fe20000410000 */
[C---:B--2---:R-:W-:Y:S01]  /*134f0*/  HMMA.16816.F32 R4, R92.reuse, R12, R4 ;  /* 0x0000000c5c04723c */ /* 0x044fe20000001804 */
[----:B------:R-:W-:Y:S04]  /*13500*/  MUFU.EX2 R118, R118 ;  /* 0x0000007600767308 */ /* 0x000fe80000000800 */
[C---:B------:R-:W-:Y:S01]  /*13510*/  FMUL.FTZ R12, R2.reuse, R72 ;  /* 0x00000048020c7220 */ /* 0x040fe20000410000 */
[----:B------:R-:W-:Y:S01]  /*13520*/  FMUL.FTZ R13, R2, R73 ;  /* 0x00000049020d7220 */ /* 0x000fe20000410000 */
[C---:B------:R-:W-:Y:S01]  /*13530*/  FMUL.FTZ R26, R0.reuse, R62 ;  /* 0x0000003e001a7220 */ /* 0x040fe20000410000 */
[C---:B------:R-:W-:Y:S03]  /*13540*/  HMMA.16816.F32 R8, R92.reuse, R14, R8 ;  /* 0x0000000e5c08723c */ /* 0x040fe60000001808 */
[----:B------:R-:W-:Y:S01]  /*13550*/  MUFU.EX2 R126, R126 ;  /* 0x0000007e007e7308 */ /* 0x000fe20000000800 */
[C---:B------:R-:W-:Y:S01]  /*13560*/  FMUL.FTZ R14, R0.reuse, R74 ;  /* 0x0000004a000e7220 */ /* 0x040fe20000410000 */
[C---:B------:R-:W-:Y:S01]  /*13570*/  FMUL.FTZ R15, R0.reuse, R75 ;  /* 0x0000004b000f7220 */ /* 0x040fe20000410000 */
[----:B------:R-:W-:Y:S01]  /*13580*/  FMUL.FTZ R27, R0, R63 ;  /* 0x0000003f001b7220 */ /* 0x000fe20000410000 */
[----:B------:R-:W1:Y:S01]  /*13590*/  LDSM.16.MT88.4 R72, [R101+0x1000] ;  /* 0x001000006548783b */ /* 0x000e620000004200 */
[C---:B------:R-:W-:Y:S01]  /*135a0*/  FMUL.FTZ R32, R2.reuse, R52 ;  /* 0x0000003402207220 */ /* 0x040fe20000410000 */
[----:B------:R-:W-:Y:S01]  /*135b0*/  FMUL.FTZ R33, R2, R53 ;  /* 0x0000003502217220 */ /* 0x000fe20000410000 */
[C---:B------:R-:W-:Y:S01]  /*135c0*/  FMUL.FTZ R34, R0.reuse, R54 ;  /* 0x0000003600227220 */ /* 0x040fe20000410000 */
[----:B------:R-:W-:Y:S01]  /*135d0*/  FMUL.FTZ R35, R0, R55 ;  /* 0x0000003700237220 */ /* 0x000fe20000410000 */
[C---:B----4-:R-:W-:Y:S01]  /*135e0*/  HMMA.16816.F32 R12, R92.reuse, R20, R12 ;  /* 0x000000145c0c723c */ /* 0x050fe2000000180c */
[----:B------:R-:W-:Y:S02]  /*135f0*/  MUFU.EX2 R128, R128 ;  /* 0x0000008000807308 */ /* 0x000fe40000000800 */
[C---:B------:R-:W-:Y:S01]  /*13600*/  FMUL.FTZ R16, R2.reuse, R68 ;  /* 0x0000004402107220 */ /* 0x040fe20000410000 */
[C---:B------:R-:W-:Y:S01]  /*13610*/  FMUL.FTZ R17, R2.reuse, R69 ;  /* 0x0000004502117220 */ /* 0x040fe20000410000 */
[----:B------:R-:W-:Y:S01]  /*13620*/  LDSM.16.MT88.4 R52, [R101+0x2000] ;  /* 0x002000006534783b */ /* 0x000fe20000004200 */
[C---:B------:R-:W-:Y:S01]  /*13630*/  FMUL.FTZ R20, R2.reuse, R64 ;  /* 0x0000004002147220 */ /* 0x040fe20000410000 */
[----:B------:R-:W-:Y:S01]  /*13640*/  FMUL.FTZ R21, R2, R65 ;  /* 0x0000004102157220 */ /* 0x000fe20000410000 */
[-C--:B------:R-:W-:Y:S01]  /*13650*/  FFMA.FTZ R68, R110, R87.reuse, -R108 ;  /* 0x000000576e447223 */ /* 0x080fe2000001086c */
[----:B------:R-:W-:Y:S01]  /*13660*/  FFMA.FTZ R69, R117, R87, -R96 ;  /* 0x0000005775457223 */ /* 0x000fe20000010860 */
[----:B------:R-:W-:Y:S01]  /*13670*/  FMUL.FTZ R36, R2, R36 ;  /* 0x0000002402247220 */ /* 0x000fe20000410000 */
[C---:B------:R-:W-:Y:S01]  /*13680*/  HMMA.16816.F32 R16, R92.reuse, R22, R16 ;  /* 0x000000165c10723c */ /* 0x040fe20000001810 */
[----:B------:R-:W-:Y:S01]  /*13690*/  MUFU.EX2 R117, R68 ;  /* 0x0000004400757308 */ /* 0x000fe20000000800 */
[----:B------:R-:W-:Y:S01]  /*136a0*/  LDSM.16.MT88.4 R60, [R101+0x400] ;  /* 0x00040000653c783b */ /* 0x000fe20000004200 */
[C---:B------:R-:W-:Y:S01]  /*136b0*/  FMUL.FTZ R22, R0.reuse, R66 ;  /* 0x0000004200167220 */ /* 0x040fe20000410000 */
[----:B------:R-:W-:Y:S01]  /*136c0*/  FMUL.FTZ R23, R0, R67 ;  /* 0x0000004300177220 */ /* 0x000fe20000410000 */
[----:B------:R-:W-:Y:S01]  /*136d0*/  FMUL.FTZ R37, R2, R37 ;  /* 0x0000002502257220 */ /* 0x000fe20000410000 */
[C---:B------:R-:W-:Y:S01]  /*136e0*/  FMUL.FTZ R38, R0.reuse, R38 ;  /* 0x0000002600267220 */ /* 0x040fe20000410000 */
[----:B------:R-:W-:Y:S01]  /*136f0*/  FMUL.FTZ R39, R0, R39 ;  /* 0x0000002700277220 */ /* 0x000fe20000410000 */
[C---:B------:R-:W-:Y:S01]  /*13700*/  FMUL.FTZ R40, R2.reuse, R40 ;  /* 0x0000002802287220 */ /* 0x040fe20000410000 */
[C---:B------:R-:W-:Y:S01]  /*13710*/  FMUL.FTZ R41, R2.reuse, R41 ;  /* 0x0000002902297220 */ /* 0x040fe20000410000 */
[----:B------:R-:W2:Y:S01]  /*13720*/  LDSM.16.MT88.4 R64, [R100+0x8000] ;  /* 0x008000006440783b */ /* 0x000ea20000004200 */
[C---:B------:R-:W-:Y:S01]  /*13730*/  HMMA.16816.F32 R20, R92.reuse, R28, R20 ;  /* 0x0000001c5c14723c */ /* 0x040fe20000001814 */
[----:B------:R3:W4:Y:S02]  /*13740*/  MUFU.EX2 R110, R116 ;  /* 0x00000074006e7308 */ /* 0x0007240000000800 */
[C---:B------:R-:W-:Y:S01]  /*13750*/  FMUL.FTZ R28, R2.reuse, R56 ;  /* 0x00000038021c7220 */ /* 0x040fe20000410000 */
[----:B------:R-:W-:Y:S01]  /*13760*/  FMUL.FTZ R29, R2, R57 ;  /* 0x00000039021d7220 */ /* 0x000fe20000410000 */
[C---:B------:R-:W-:Y:S01]  /*13770*/  FMUL.FTZ R42, R0.reuse, R42 ;  /* 0x0000002a002a7220 */ /* 0x040fe20000410000 */
[----:B------:R-:W-:Y:S01]  /*13780*/  FMUL.FTZ R43, R0, R43 ;  /* 0x0000002b002b7220 */ /* 0x000fe20000410000 */
[----:B------:R-:W-:Y:S01]  /*13790*/  FFMA.FTZ R76, R114, R87, -R108 ;  /* 0x00000057724c7223 */ /* 0x000fe2000001086c */
[C---:B------:R-:W-:Y:S03]  /*137a0*/  HMMA.16816.F32 R24, R92.reuse, R30, R24 ;  /* 0x0000001e5c18723c */ /* 0x040fe60000001818 */
[----:B------:R-:W-:Y:S01]  /*137b0*/  MUFU.EX2 R130, R130 ;  /* 0x0000008200827308 */ /* 0x000fe20000000800 */
[C---:B------:R-:W-:Y:S01]  /*137c0*/  FMUL.FTZ R30, R0.reuse, R58 ;  /* 0x0000003a001e7220 */ /* 0x040fe20000410000 */
[----:B------:R-:W-:Y:S01]  /*137d0*/  FMUL.FTZ R31, R0, R59 ;  /* 0x0000003b001f7220 */ /* 0x000fe20000410000 */
[C---:B------:R-:W-:Y:S01]  /*137e0*/  FMUL.FTZ R44, R2.reuse, R44 ;  /* 0x0000002c022c7220 */ /* 0x040fe20000410000 */
[----:B------:R-:W5:Y:S01]  /*137f0*/  LDSM.16.MT88.4 R56, [R100+0x6400] ;  /* 0x006400006438783b */ /* 0x000f620000004200 */
[--C-:B---3--:R-:W-:Y:S01]  /*13800*/  FFMA.FTZ R116, R121, R87, -R96.reuse ;  /* 0x0000005779747223 */ /* 0x108fe20000010860 */
[----:B------:R-:W-:Y:S01]  /*13810*/  FMUL.FTZ R45, R2, R45 ;  /* 0x0000002d022d7220 */ /* 0x000fe20000410000 */
[C---:B------:R-:W-:Y:S01]  /*13820*/  FMUL.FTZ R46, R0.reuse, R46 ;  /* 0x0000002e002e7220 */ /* 0x040fe20000410000 */
[----:B------:R-:W-:Y:S01]  /*13830*/  FMUL.FTZ R47, R0, R47 ;  /* 0x0000002f002f7220 */ /* 0x000fe20000410000 */
[C---:B-1----:R-:W-:Y:S01]  /*13840*/  HMMA.16816.F32 R28, R92.reuse, R72, R28 ;  /* 0x000000485c1c723c */ /* 0x042fe2000000181c */
[----:B------:R1:W-:Y:S02]  /*13850*/  MUFU.EX2 R121, R76 ;  /* 0x0000004c00797308 */ /* 0x0003e40000000800 */
[-C--:B------:R-:W-:Y:S01]  /*13860*/  FFMA.FTZ R73, R119, R87.reuse, -R96 ;  /* 0x0000005777497223 */ /* 0x080fe20000010860 */
[--C-:B------:R-:W-:Y:S07]  /*13870*/  FFMA.FTZ R72, R112, R87, -R108.reuse ;  /* 0x0000005770487223 */ /* 0x100fee000001086c */
[----:B------:R3:W-:Y:S01]  /*13880*/  MUFU.EX2 R119, R69 ;  /* 0x0000004500777308 */ /* 0x0007e20000000800 */
[C---:B------:R-:W-:Y:S01]  /*13890*/  FMUL.FTZ R48, R2.reuse, R48 ;  /* 0x0000003002307220 */ /* 0x040fe20000410000 */
[----:B------:R-:W-:Y:S01]  /*138a0*/  FMUL.FTZ R49, R2, R49 ;  /* 0x0000003102317220 */ /* 0x000fe20000410000 */
[C---:B------:R-:W-:Y:S07]  /*138b0*/  HMMA.16816.F32 R32, R92.reuse, R74, R32 ;  /* 0x0000004a5c20723c */ /* 0x040fee0000001820 */
[----:B------:R-:W5:Y:S01]  /*138c0*/  MUFU.EX2 R112, R73 ;  /* 0x0000004900707308 */ /* 0x000f620000000800 */
[C---:B------:R-:W-:Y:S01]  /*138d0*/  FMUL.FTZ R50, R0.reuse, R50 ;  /* 0x0000003200327220 */ /* 0x040fe20000410000 */
[----:B------:R-:W-:Y:S08]  /*138e0*/  FMUL.FTZ R51, R0, R51 ;  /* 0x0000003300337220 */ /* 0x000ff00000410000 */
[----:B------:R4:W5:Y:S01]  /*138f0*/  MUFU.EX2 R114, R72 ;  /* 0x0000004800727308 */ /* 0x0009620000000800 */
[-CC-:B------:R-:W-:Y:S01]  /*13900*/  FFMA.FTZ R80, R122, R87.reuse, -R108.reuse ;  /* 0x000000577a507223 */ /* 0x180fe2000001086c */
[-C--:B-1----:R-:W-:Y:S01]  /*13910*/  FFMA.FTZ R76, R124, R87.reuse, -R108 ;  /* 0x000000577c4c7223 */ /* 0x082fe2000001086c */
[----:B------:R-:W-:Y:S07]  /*13920*/  FFMA.FTZ R124, R120, R87, -R96 ;  /* 0x00000057787c7223 */ /* 0x000fee0000010860 */
[----:B------:R-:W1:Y:S01]  /*13930*/  MUFU.EX2 R116, R116 ;  /* 0x0000007400747308 */ /* 0x000e620000000800 */
[----:B------:R-:W-:Y:S01]  /*13940*/  FFMA.FTZ R105, R2, R165, R105 ;  /* 0x000000a502697223 */ /* 0x000fe20000010069 */
[----:B---3--:R-:W-:Y:S01]  /*13950*/  LDSM.16.MT88.4 R68, [R101+0x1400] ;  /* 0x001400006544783b */ /* 0x008fe20000004200 */
[C---:B--2---:R-:W-:Y:S07]  /*13960*/  HMMA.16816.F32 R36, R92.reuse, R64, R36 ;  /* 0x000000405c24723c */ /* 0x044fee0000001824 */
[----:B------:R2:W-:Y:S01]  /*13970*/  MUFU.EX2 R122, R76 ;  /* 0x0000004c007a7308 */ /* 0x0005e20000000800 */
[----:B------:R-:W-:Y:S02]  /*13980*/  IMAD.MOV.U32 R2, RZ, RZ, R3 ;  /* 0x000000ffff027224 */ /* 0x000fe400078e0003 */
[----:B------:R-:W-:Y:S07]  /*13990*/  FFMA.FTZ R109, R0, R163, R109 ;  /* 0x000000a3006d7223 */ /* 0x000fee000001006d */
[----:B------:R-:W3:Y:S01]  /*139a0*/  MUFU.EX2 R120, R80 ;  /* 0x0000005000787308 */ /* 0x000ee20000000800 */
[----:B------:R-:W-:Y:S01]  /*139b0*/  FADD.FTZ R105, R106, R105 ;  /* 0x000000696a697221 */ /* 0x000fe20000010000 */
[----:B----4-:R-:W-:Y:S01]  /*139c0*/  LDSM.16.MT88.4 R72, [R100+0x8400] ;  /* 0x008400006448783b */ /* 0x010fe20000004200 */
[C---:B------:R-:W-:Y:S07]  /*139d0*/  HMMA.16816.F32 R40, R92.reuse, R66, R40 ;  /* 0x000000425c28723c */ /* 0x040fee0000001828 */
[----:B------:R-:W4:Y:S01]  /*139e0*/  MUFU.EX2 R124, R124 ;  /* 0x0000007c007c7308 */ /* 0x000f220000000800 */
[----:B------:R-:W-:Y:S01]  /*139f0*/  FADD.FTZ R109, R107, R109 ;  /* 0x0000006d6b6d7221 */ /* 0x000fe20000010000 */
[----:B------:R-:W-:Y:S08]  /*13a00*/  FADD.FTZ R102, R102, R105 ;  /* 0x0000006966667221 */ /* 0x000ff00000010000 */
[----:B------:R-:W-:Y:S01]  /*13a10*/  MUFU.EX2 R134, R134 ;  /* 0x0000008600867308 */ /* 0x000fe20000000800 */
[----:B------:R-:W3:Y:S01]  /*13a20*/  LDSM.16.MT88.4 R64, [R100+0x7400] ;  /* 0x007400006440783b */ /* 0x000ee20000004200 */
[C---:B------:R-:W-:Y:S03]  /*13a30*/  HMMA.16816.F32 R44, R92.reuse, R52, R44 ;  /* 0x000000345c2c723c */ /* 0x040fe6000000182c */
[----:B------:R-:W-:Y:S01]  /*13a40*/  F2FP.F16.F32.PACK_AB R52, R117, R110 ;  /* 0x0000006e7534723e */ /* 0x000fe200000000ff */
[----:B------:R-:W-:Y:S01]  /*13a50*/  FADD.FTZ R0, R104, R109 ;  /* 0x0000006d68007221 */ /* 0x000fe20000010000 */
[----:B-----5:R-:W-:Y:S01]  /*13a60*/  F2FP.F16.F32.PACK_AB R53, R112, R119 ;  /* 0x000000777035723e */ /* 0x020fe200000000ff */
[----:B------:R-:W-:Y:S01]  /*13a70*/  FADD.FTZ R103, R103, R102 ;  /* 0x0000006667677221 */ /* 0x000fe20000010000 */
[----:B--2---:R-:W-:Y:S01]  /*13a80*/  LDSM.16.MT88.4 R76, [R101+0x1800] ;  /* 0x00180000654c783b */ /* 0x004fe20000004200 */
[----:B------:R-:W-:Y:S03]  /*13a90*/  HMMA.16816.F32 R48, R92, R54, R48 ;  /* 0x000000365c30723c */ /* 0x000fe60000001830 */
[----:B------:R-:W-:Y:S01]  /*13aa0*/  F2FP.F16.F32.PACK_AB R54, R121, R114 ;  /* 0x000000727936723e */ /* 0x000fe200000000ff */
[----:B------:R-:W-:Y:S01]  /*13ab0*/  FADD.FTZ R0, R111, R0 ;  /* 0x000000006f007221 */ /* 0x000fe20000010000 */
[----:B-1----:R-:W-:Y:S01]  /*13ac0*/  F2FP.F16.F32.PACK_AB R55, R123, R116 ;  /* 0x000000747b37723e */ /* 0x002fe200000000ff */
[----:B------:R-:W-:Y:S01]  /*13ad0*/  FADD.FTZ R110, R110, R103 ;  /* 0x000000676e6e7221 */ /* 0x000fe20000010000 */
[----:B------:R-:W-:Y:S03]  /*13ae0*/  LDSM.16.MT88.4 R92, [R100+0x7c00] ;  /* 0x007c0000645c783b */ /* 0x000fe60000004200 */
[----:B------:R-:W-:Y:S02]  /*13af0*/  FADD.FTZ R117, R117, R110 ;  /* 0x0000006e75757221 */ /* 0x000fe40000010000 */
[C---:B------:R-:W-:Y:S05]  /*13b00*/  HMMA.16816.F32 R4, R52.reuse, R56, R4 ;  /* 0x000000383404723c */ /* 0x040fea0000001804 */
[----:B------:R-:W-:Y:S03]  /*13b10*/  FADD.FTZ R114, R114, R117 ;  /* 0x0000007572727221 */ /* 0x000fe60000010000 */
[C---:B------:R-:W-:Y:S01]  /*13b20*/  HMMA.16816.F32 R8, R52.reuse, R58, R8 ;  /* 0x0000003a3408723c */ /* 0x040fe20000001808 */
[----:B------:R-:W1:Y:S02]  /*13b30*/  LDSM.16.MT88.4 R56, [R101+0x2400] ;  /* 0x002400006538783b */ /* 0x000e640000004200 */
[----:B------:R-:W-:Y:S05]  /*13b40*/  FADD.FTZ R121, R121, R114 ;  /* 0x0000007279797221 */ /* 0x000fea0000010000 */
[C---:B------:R-:W-:Y:S08]  /*13b50*/  HMMA.16816.F32 R12, R52.reuse, R60, R12 ;  /* 0x0000003c340c723c */ /* 0x040ff0000000180c */
[C---:B------:R-:W-:Y:S01]  /*13b60*/  HMMA.16816.F32 R16, R52.reuse, R62, R16 ;  /* 0x0000003e3410723c */ /* 0x040fe20000001810 */
[----:B------:R-:W2:Y:S07]  /*13b70*/  LDSM.16.MT88.4 R60, [R100+0x6800] ;  /* 0x00680000643c783b */ /* 0x000eae0000004200 */
[C---:B---3--:R-:W-:Y:S08]  /*13b80*/  HMMA.16816.F32 R20, R52.reuse, R64, R20 ;  /* 0x000000403414723c */ /* 0x048ff00000001814 */
[C---:B------:R-:W-:Y:S01]  /*13b90*/  HMMA.16816.F32 R24, R52.reuse, R66, R24 ;  /* 0x000000423418723c */ /* 0x040fe20000001818 */
[----:B------:R-:W3:Y:S07]  /*13ba0*/  LDSM.16.MT88.4 R64, [R101+0x800] ;  /* 0x000800006540783b */ /* 0x000eee0000004200 */
[C---:B------:R-:W-:Y:S08]  /*13bb0*/  HMMA.16816.F32 R28, R52.reuse, R68, R28 ;  /* 0x00000044341c723c */ /* 0x040ff0000000181c */
[C---:B------:R-:W-:Y:S01]  /*13bc0*/  HMMA.16816.F32 R32, R52.reuse, R70, R32 ;  /* 0x000000463420723c */ /* 0x040fe20000001820 */
[----:B------:R-:W5:Y:S07]  /*13bd0*/  LDSM.16.MT88.4 R68, [R100+0x7800] ;  /* 0x007800006444783b */ /* 0x000f6e0000004200 */
[C---:B------:R-:W-:Y:S03]  /*13be0*/  HMMA.16816.F32 R36, R52.reuse, R72, R36 ;  /* 0x000000483424723c */ /* 0x040fe60000001824 */
[-C--:B------:R-:W-:Y:S02]  /*13bf0*/  FFMA.FTZ R72, R127, R87.reuse, -R96 ;  /* 0x000000577f487223 */ /* 0x080fe40000010860 */
[----:B------:R4:W2:Y:S03]  /*13c00*/  MUFU.EX2 R127, R129 ;  /* 0x00000081007f7308 */ /* 0x0008a60000000800 */
[C---:B------:R-:W-:Y:S07]  /*13c10*/  HMMA.16816.F32 R40, R52.reuse, R74, R40 ;  /* 0x0000004a3428723c */ /* 0x040fee0000001828 */
[----:B------:R-:W3:Y:S01]  /*13c20*/  MUFU.EX2 R125, R72 ;  /* 0x00000048007d7308 */ /* 0x000ee20000000800 */
[C---:B-1----:R-:W-:Y:S03]  /*13c30*/  HMMA.16816.F32 R44, R52.reuse, R56, R44 ;  /* 0x00000038342c723c */ /* 0x042fe6000000182c */
[--C-:B----4-:R-:W-:Y:S05]  /*13c40*/  FFMA.FTZ R129, R99, R87, -R108.reuse ;  /* 0x0000005763817223 */ /* 0x110fea000001086c */
[----:B------:R-:W-:Y:S01]  /*13c50*/  HMMA.16816.F32 R48, R52, R58, R48 ;  /* 0x0000003a3430723c */ /* 0x000fe20000001830 */
[----:B------:R-:W1:Y:S01]  /*13c60*/  LDSM.16.MT88.4 R56, [R100+0x8800] ;  /* 0x008800006438783b */ /* 0x000e620000004200 */
[----:B------:R-:W-:Y:S01]  /*13c70*/  MUFU.EX2 R129, R129 ;  /* 0x0000008100817308 */ /* 0x000fe20000000800 */
[----:B------:R-:W-:Y:S02]  /*13c80*/  F2FP.F16.F32.PACK_AB R52, R120, R122 ;  /* 0x0000007a7834723e */ /* 0x000fe400000000ff */
[----:B------:R-:W-:Y:S02]  /*13c90*/  F2FP.F16.F32.PACK_AB R53, R131, R124 ;  /* 0x0000007c8335723e */ /* 0x000fe400000000ff */
[----:B--2---:R-:W-:Y:S02]  /*13ca0*/  F2FP.F16.F32.PACK_AB R54, R127, R118 ;  /* 0x000000767f36723e */ /* 0x004fe400000000ff */
[----:B---3--:R-:W-:Y:S07]  /*13cb0*/  F2FP.F16.F32.PACK_AB R55, R126, R125 ;  /* 0x0000007d7e37723e */ /* 0x008fee00000000ff */
[C---:B------:R-:W-:Y:S08]  /*13cc0*/  HMMA.16816.F32 R4, R52.reuse, R60, R4 ;  /* 0x0000003c3404723c */ /* 0x040ff00000001804 */
[C---:B------:R-:W-:Y:S01]  /*13cd0*/  HMMA.16816.F32 R8, R52.reuse, R62, R8 ;  /* 0x0000003e3408723c */ /* 0x040fe20000001808 */
[----:B------:R-:W2:Y:S07]  /*13ce0*/  LDSM.16.MT88.4 R60, [R101+0x2800] ;  /* 0x00280000653c783b */ /* 0x000eae0000004200 */
[C---:B------:R-:W-:Y:S03]  /*13cf0*/  HMMA.16816.F32 R12, R52.reuse, R64, R12 ;  /* 0x00000040340c723c */ /* 0x040fe6000000180c */
[-C--:B------:R-:W-:Y:S01]  /*13d00*/  FFMA.FTZ R64, R115, R87.reuse, -R108 ;  /* 0x0000005773407223 */ /* 0x080fe2000001086c */
[-C--:B------:R-:W-:Y:S01]  /*13d10*/  FFMA.FTZ R115, R97, R87.reuse, -R96 ;  /* 0x0000005761737223 */ /* 0x080fe20000010860 */
[-C--:B------:R-:W-:Y:S01]  /*13d20*/  FFMA.FTZ R108, R98, R87.reuse, -R108 ;  /* 0x00000057626c7223 */ /* 0x080fe2000001086c */
[----:B------:R-:W-:Y:S01]  /*13d30*/  FFMA.FTZ R96, R88, R87, -R96 ;  /* 0x0000005758607223 */ /* 0x000fe20000010860 */
[----:B------:R-:W3:Y:S01]  /*13d40*/  MUFU.EX2 R113, R64 ;  /* 0x0000004000717308 */ /* 0x000ee20000000800 */
[C---:B------:R-:W-:Y:S09]  /*13d50*/  HMMA.16816.F32 R16, R52.reuse, R66, R16 ;  /* 0x000000423410723c */ /* 0x040ff20000001810 */
[----:B------:R-:W4:Y:S10]  /*13d60*/  MUFU.EX2 R162, R96 ;  /* 0x0000006000a27308 */ /* 0x000f340000000800 */
[----:B------:R-:W1:Y:S01]  /*13d70*/  MUFU.EX2 R115, R115 ;  /* 0x0000007300737308 */ /* 0x000e620000000800 */
[C---:B-----5:R-:W-:Y:S09]  /*13d80*/  HMMA.16816.F32 R20, R52.reuse, R68, R20 ;  /* 0x000000443414723c */ /* 0x060ff20000001814 */
[----:B------:R-:W5:Y:S01]  /*13d90*/  MUFU.EX2 R108, R108 ;  /* 0x0000006c006c7308 */ /* 0x000f620000000800 */
[----:B---3--:R-:W-:Y:S01]  /*13da0*/  F2FP.F16.F32.PACK_AB R88, R128, R113 ;  /* 0x000000718058723e */ /* 0x008fe200000000ff */
[C---:B------:R-:W-:Y:S01]  /*13db0*/  HMMA.16816.F32 R24, R52.reuse, R70, R24 ;  /* 0x000000463418723c */ /* 0x040fe20000001818 */
[----:B------:R-:W-:Y:S02]  /*13dc0*/  LDSM.16.MT88.4 R68, [R101+0xc00] ;  /* 0x000c00006544783b */ /* 0x000fe40000004200 */
[----:B----4-:R-:W-:Y:S02]  /*13dd0*/  F2FP.F16.F32.PACK_AB R91, R162, R134 ;  /* 0x00000086a25b723e */ /* 0x010fe400000000ff */
[----:B-1----:R-:W-:Y:S03]  /*13de0*/  F2FP.F16.F32.PACK_AB R89, R130, R115 ;  /* 0x000000738259723e */ /* 0x002fe600000000ff */
[C---:B------:R-:W-:Y:S01]  /*13df0*/  HMMA.16816.F32 R28, R52.reuse, R76, R28 ;  /* 0x0000004c341c723c */ /* 0x040fe2000000181c */
[----:B------:R-:W-:Y:S02]  /*13e00*/  LDSM.16.MT88.4 R96, [R101+0x1c00] ;  /* 0x001c00006560783b */ /* 0x000fe40000004200 */
[----:B-----5:R-:W-:Y:S05]  /*13e10*/  F2FP.F16.F32.PACK_AB R90, R108, R129 ;  /* 0x000000816c5a723e */ /* 0x020fea00000000ff */
[C---:B------:R-:W-:Y:S01]  /*13e20*/  HMMA.16816.F32 R32, R52.reuse, R78, R32 ;  /* 0x0000004e3420723c */ /* 0x040fe20000001820 */
[----:B------:R-:W1:Y:S07]  /*13e30*/  LDSM.16.MT88.4 R76, [R100+0x6c00] ;  /* 0x006c0000644c783b */ /* 0x000e6e0000004200 */
[C---:B------:R-:W-:Y:S08]  /*13e40*/  HMMA.16816.F32 R36, R52.reuse, R56, R36 ;  /* 0x000000383424723c */ /* 0x040ff00000001824 */
[C---:B------:R-:W-:Y:S08]  /*13e50*/  HMMA.16816.F32 R40, R52.reuse, R58, R40 ;  /* 0x0000003a3428723c */ /* 0x040ff00000001828 */
[C---:B--2---:R-:W-:Y:S08]  /*13e60*/  HMMA.16816.F32 R44, R52.reuse, R60, R44 ;  /* 0x0000003c342c723c */ /* 0x044ff0000000182c */
[----:B------:R-:W-:Y:S08]  /*13e70*/  HMMA.16816.F32 R48, R52, R62, R48 ;  /* 0x0000003e3430723c */ /* 0x000ff00000001830 */
[C---:B-1----:R-:W-:Y:S01]  /*13e80*/  HMMA.16816.F32 R80, R88.reuse, R76, R4 ;  /* 0x0000004c5850723c */ /* 0x042fe20000001804 */
[----:B------:R-:W1:Y:S07]  /*13e90*/  LDSM.16.MT88.4 R4, [R100+0x8c00] ;  /* 0x008c00006404783b */ /* 0x000e6e0000004200 */
        /* <DEDUP_REMOVED lines=14> */
[C---:B------:R-:W-:Y:S08]  /*13f80*/  HMMA.16816.F32 R56, R88.reuse, R96, R28 ;  /* 0x000000605838723c */ /* 0x040ff0000000181c */
[C---:B------:R-:W-:Y:S08]  /*13f90*/  HMMA.16816.F32 R52, R88.reuse, R98, R32 ;  /* 0x000000625834723c */ /* 0x040ff00000001820 */
[C---:B-1----:R-:W-:Y:S03]  /*13fa0*/  HMMA.16816.F32 R36, R88.reuse, R4, R36 ;  /* 0x000000045824723c */ /* 0x042fe60000001824 */
        /* <DEDUP_REMOVED lines=9> */
[----:B------:R-:W-:Y:S02]  /*14040*/  IMAD.MOV.U32 R0, RZ, RZ, R86 ;  /* 0x000000ffff007224 */ /* 0x000fe400078e0056 */
[----:B------:R-:W-:Y:S01]  /*14050*/  FADD.FTZ R128, R128, R113 ;  /* 0x0000007180807221 */ /* 0x000fe20000010000 */
[----:B------:R-:W-:Y:S03]  /*14060*/  HMMA.16816.F32 R48, R88, R10, R48 ;  /* 0x0000000a5830723c */ /* 0x000fe60000001830 */
[----:B------:R-:W-:Y:S01]  /*14070*/  FADD.FTZ R129, R129, R128 ;  /* 0x0000008081817221 */ /* 0x000fe20000010000 */
[----:B------:R-:W-:Y:S03]  /*14080*/  FADD.FTZ R5, R134, R5 ;  /* 0x0000000586057221 */ /* 0x000fe60000010000 */
[----:B------:R-:W-:Y:S01]  /*14090*/  FADD.FTZ R165, R108, R129 ;  /* 0x000000816ca57221 */ /* 0x000fe20000010000 */
[----:B------:R-:W-:Y:S01]  /*140a0*/  FADD.FTZ R163, R162, R5 ;  /* 0x00000005a2a37221 */ /* 0x000fe20000010000 */
[----:B------:R-:W-:Y:S11]  /*140b0*/  @P0 BRA `(.L_x_8226) ;  /* 0xffffffc800980947 */ /* 0x000ff6000383ffff */
.L_x_8219:
        /* <DEDUP_REMOVED lines=10> */
.L_x_8238:
[----:B------:R-:W2:Y:S01]  /*14160*/  S2R R0, SR_CgaCtaId ;  /* 0x0000000000007919 */ /* 0x000ea20000008800 */
[----:B------:R-:W-:Y:S01]  /*14170*/  MOV R7, 0x400 ;  /* 0x0000040000077802 */ /* 0x000fe20000000f00 */
[----:B----4-:R-:W-:Y:S01]  /*14180*/  FADD.FTZ R9, R8, R9 ;  /* 0x0000000908097221 */ /* 0x010fe20000010000 */
[----:B------:R-:W4:Y:S01]  /*14190*/  MUFU.RCP R5, R6 ;  /* 0x0000000600057308 */ /* 0x000f220000001000 */
[----:B------:R-:W3:Y:S01]  /*141a0*/  S2R R2, SR_TID.X ;  /* 0x0000000000027919 */ /* 0x000ee20000002100 */
[----:B------:R-:W-:Y:S02]  /*141b0*/  FSETP.NE.FTZ.AND P3, PT, R6, RZ, PT ;  /* 0x000000ff0600720b */ /* 0x000fe40003f75000 */
[----:B------:R-:W-:Y:S02]  /*141c0*/  FSETP.NE.FTZ.AND P2, PT, R9, RZ, PT ;  /* 0x000000ff0900720b */ /* 0x000fe40003f55000 */
[----:B----4-:R-:W-:-:S05]  /*141d0*/  FSEL R5, R5, 1, P3 ;  /* 0x3f80000005057808 */ /* 0x010fca0001800000 */
[C---:B------:R-:W-:Y:S01]  /*141e0*/  FMUL.FTZ R80, R5.reuse, R80 ;  /* 0x0000005005507220 */ /* 0x040fe20000410000 */
[C---:B------:R-:W-:Y:S01]  /*141f0*/  FMUL.FTZ R81, R5.reuse, R81 ;  /* 0x0000005105517220 */ /* 0x040fe20000410000 */
[C---:B------:R-:W-:Y:S01]  /*14200*/  FMUL.FTZ R76, R5.reuse, R76 ;  /* 0x0000004c054c7220 */ /* 0x040fe20000410000 */
[C---:B------:R-:W-:Y:S01]  /*14210*/  FMUL.FTZ R77, R5.reuse, R77 ;  /* 0x0000004d054d7220 */ /* 0x040fe20000410000 */
[C---:B------:R-:W-:Y:S01]  /*14220*/  FMUL.FTZ R72, R5.reuse, R72 ;  /* 0x0000004805487220 */ /* 0x040fe20000410000 */
[C---:B------:R-:W-:Y:S01]  /*14230*/  FMUL.FTZ R73, R5.reuse, R73 ;  /* 0x0000004905497220 */ /* 0x040fe20000410000 */
[----:B--2---:R-:W-:Y:S01]  /*14240*/  LEA R0, R0, R7, 0x18 ;  /* 0x0000000700007211 */ /* 0x004fe200078ec0ff */
[C---:B------:R-:W-:Y:S01]  /*14250*/  FMUL.FTZ R68, R5.reuse, R68 ;  /* 0x0000004405447220 */ /* 0x040fe20000410000 */
[----:B------:R-:W2:Y:S01]  /*14260*/  MUFU.RCP R7, R9 ;  /* 0x0000000900077308 */ /* 0x000ea20000001000 */
[C---:B------:R-:W-:Y:S01]  /*14270*/  FMUL.FTZ R69, R5.reuse, R69 ;  /* 0x0000004505457220 */ /* 0x040fe20000410000 */
[C---:B---3--:R-:W-:Y:S01]  /*14280*/  SHF.L.U32 R8, R2.reuse, 0x1, RZ ;  /* 0x0000000102087819 */ /* 0x048fe200000006ff */
[C---:B------:R-:W-:Y:S01]  /*14290*/  FMUL.FTZ R64, R5.reuse, R64 ;  /* 0x0000004005407220 */ /* 0x040fe20000410000 */
[----:B------:R-:W-:Y:S01]  /*142a0*/  SHF.L.U32 R11, R2, 0x3, RZ ;  /* 0x00000003020b7819 */ /* 0x000fe200000006ff */
[----:B------:R-:W-:Y:S01]  /*142b0*/  FMUL.FTZ R65, R5, R65 ;  /* 0x0000004105417220 */ /* 0x000fe20000410000 */
[----:B------:R-:W-:Y:S01]  /*142c0*/  LOP3.LUT R8, R133, 0x6, R8, 0xf8, !PT ;  /* 0x0000000685087812 */ /* 0x000fe200078ef808 */
[----:B------:R-:W-:Y:S01]  /*142d0*/  FMUL.FTZ R60, R5, R60 ;  /* 0x0000003c053c7220 */ /* 0x000fe20000410000 */
[----:B------:R-:W-:Y:S01]  /*142e0*/  LOP3.LUT R13, R11, 0xc0, RZ, 0xc0, !PT ;  /* 0x000000c00b0d7812 */ /* 0x000fe200078ec0ff */
[C---:B------:R-:W-:Y:S01]  /*142f0*/  FMUL.FTZ R61, R5.reuse, R61 ;  /* 0x0000003d053d7220 */ /* 0x040fe20000410000 */
[----:B------:R-:W-:Y:S01]  /*14300*/  LOP3.LUT R8, R8, 0x20, R11, 0xf8, !PT ;  /* 0x0000002008087812 */ /* 0x000fe200078ef80b */
[----:B------:R-:W-:Y:S01]  /*14310*/  FMUL.FTZ R56, R5, R56 ;  /* 0x0000003805387220 */ /* 0x000fe20000410000 */
[----:B------:R-:W-:Y:S01]  /*14320*/  LOP3.LUT R13, R13, 0x18, R2, 0xf8, !PT ;  /* 0x000000180d0d7812 */ /* 0x000fe200078ef802 */
[C---:B------:R-:W-:Y:S01]  /*14330*/  FMUL.FTZ R57, R5.reuse, R57 ;  /* 0x0000003905397220 */ /* 0x040fe20000410000 */
[----:B------:R-:W-:Y:S01]  /*14340*/  SHF.L.U32 R10, R2, 0x2, RZ ;  /* 0x00000002020a7819 */ /* 0x000fe200000006ff */
[C---:B------:R-:W-:Y:S01]  /*14350*/  FMUL.FTZ R52, R5.reuse, R52 ;  /* 0x0000003405347220 */ /* 0x040fe20000410000 */
[----:B------:R-:W-:Y:S01]  /*14360*/  LOP3.LUT R15, R8, R13, RZ, 0xfc, !PT ;  /* 0x0000000d080f7212 */ /* 0x000fe200078efcff */
[----:B------:R-:W-:Y:S01]  /*14370*/  FMUL.FTZ R53, R5, R53 ;  /* 0x0000003505357220 */ /* 0x000fe20000410000 */
[----:B--2---:R-:W-:Y:S01]  /*14380*/  FSEL R7, R7, 1, P2 ;  /* 0x3f80000007077808 */ /* 0x004fe20001000000 */
[C---:B------:R-:W-:Y:S01]  /*14390*/  FMUL.FTZ R36, R5.reuse, R36 ;  /* 0x0000002405247220 */ /* 0x040fe20000410000 */
[C---:B------:R-:W-:Y:S01]  /*143a0*/  LOP3.LUT R8, R10.reuse, 0x20, RZ, 0xc0, !PT ;  /* 0x000000200a087812 */ /* 0x040fe200078ec0ff */
[----:B------:R-:W-:Y:S01]  /*143b0*/  FMUL.FTZ R37, R5, R37 ;  /* 0x0000002505257220 */ /* 0x000fe20000410000 */
        /* <DEDUP_REMOVED lines=91> */
[----:B------:R-:W1:Y:S08]  /*14970*/  @P3 MUFU.LG2 R6, R6 ;  /* 0x0000000600063308 */ /* 0x000e700000000c00 */
[----:B------:R-:W2:Y:S01]  /*14980*/  @P2 MUFU.LG2 R9, R9 ;  /* 0x0000000900092308 */ /* 0x000ea20000000c00 */
[----:B------:R-:W-:Y:S01]  /*14990*/  LOP3.LUT R12, R13, 0x18, R11, 0x78, !PT ;  /* 0x000000180d0c7812 */ /* 0x000fe200078e780b */
[----:B------:R-:W-:Y:S01]  /*149a0*/  BSSY.RECONVERGENT B0, `(.L_x_8228) ;  /* 0x0000013000007945 */ /* 0x000fe20003800200 */
[----:B------:R-:W-:-:S02]  /*149b0*/  MOV R5, 0x7f800000 ;  /* 0x7f80000000057802 */ /* 0x000fc40000000f00 */
[----:B------:R-:W-:Y:S02]  /*149c0*/  LOP3.LUT R15, R12, 0x1f20, R11, 0xf8, !PT ;  /* 0x00001f200c0f7812 */ /* 0x000fe400078ef80b */
[----:B----4-:R-:W-:Y:S01]  /*149d0*/  MOV R7, 0x7f800000 ;  /* 0x7f80000000077802 */ /* 0x010fe20000000f00 */
        /* <DEDUP_REMOVED lines=15> */
.L_x_8229:
[----:B------:R-:W-:Y:S05]  /*14ad0*/  BSYNC.RECONVERGENT B0 ;  /* 0x0000000000007941 */ /* 0x000fea0003800200 */
.L_x_8228:
        /* <DEDUP_REMOVED lines=16> */
[----:B-1----:R-:W-:Y:S01]  /*14be0*/  LOP3.LUT R4, R9, 0x7, R2, 0xf8, !PT ;  /* 0x0000000709047812 */ /* 0x002fe200078ef802 */
[----:B------:R-:W-:Y:S02]  /*14bf0*/  IMAD.IADD R9, R147, 0x1, R3 ;  /* 0x0000000193097824 */ /* 0x000fe400078e0203 */
[----:B------:R-:W-:Y:S02]  /*14c00*/  IMAD.IADD R3, R148, 0x1, -R147 ;  /* 0x0000000194037824 */ /* 0x000fe400078e0a93 */
[C---:B------:R-:W-:Y:S01]  /*14c10*/  VIADD R8, R4.reuse, 0x8 ;  /* 0x0000000804087836 */ /* 0x040fe20000000000 */
[C---:B------:R-:W-:Y:S02]  /*14c20*/  IADD3 R6, P1, PT, R4.reuse, R9, RZ ;  /* 0x0000000904067210 */ /* 0x040fe40007f3e0ff */
[-C--:B------:R-:W-:Y:S02]  /*14c30*/  ISETP.GE.AND P3, PT, R4, R3.reuse, PT ;  /* 0x000000030400720c */ /* 0x080fe40003f66270 */
[----:B------:R-:W-:-:S02]  /*14c40*/  ISETP.GE.AND P2, PT, R8, R3, PT ;  /* 0x000000030800720c */ /* 0x000fc40003f46270 */
[----:B------:R-:W-:Y:S02]  /*14c50*/  LEA.HI.X.SX32 R9, R9, RZ, 0x1, P1 ;  /* 0x000000ff09097211 */ /* 0x000fe400008f0eff */
[----:B-----5:R-:W-:-:S04]  /*14c60*/  LEA R8, P1, R6, R46, 0x2 ;  /* 0x0000002e06087211 */ /* 0x020fc800078210ff */
[----:B------:R-:W-:-:S05]  /*14c70*/  LEA.HI.X R9, R6, R47, R9, 0x2, P1 ;  /* 0x0000002f06097211 */ /* 0x000fca00008f1409 */
[----:B------:R1:W-:Y:S04]  /*14c80*/  @!P3 ST.E desc[UR4][R8.64], R5 ;  /* 0x000000050800b985 */ /* 0x0003e8000c101904 */
[----:B------:R1:W-:Y:S02]  /*14c90*/  @!P2 ST.E desc[UR4][R8.64+0x20], R7 ;  /* 0x000020070800a985 */ /* 0x0003e4000c101904 */
.L_x_8231:
[----:B------:R-:W-:Y:S05]  /*14ca0*/  BSYNC.RECONVERGENT B0 ;  /* 0x0000000000007941 */ /* 0x000fea0003800200 */
.L_x_8230:
        /* <DEDUP_REMOVED lines=8> */
[----:B------:R-:W-:Y:S01]  /*14d30*/  @P0 MOV R4, R42 ;  /* 0x0000002a00040202 */ /* 0x000fe20000000f00 */
[----:B------:R-:W-:Y:S01]  /*14d40*/  IMAD.MOV.U32 R9, RZ, RZ, RZ ;  /* 0x000000ffff097224 */ /* 0x000fe200078e00ff */
[----:B------:R-:W-:Y:S01]  /*14d50*/  ISETP.GE.AND P1, PT, R6, R7, PT ;  /* 0x000000070600720c */ /* 0x000fe20003f26270 */
[----:B------:R-:W-:-:S02]  /*14d60*/  @!P0 IMAD.IADD R3, R5, 0x1, R3 ;  /* 0x0000000105038824 */ /* 0x000fc400078e0203 */
[----:B------:R-:W-:Y:S02]  /*14d70*/  IMAD R5, R37, R145, RZ ;  /* 0x0000009125057224 */ /* 0x000fe400078e02ff */
[----:B------:R-:W-:-:S04]  /*14d80*/  IMAD.WIDE.U32 R10, R147, R40, R8 ;  /* 0x00000028930a7225 */ /* 0x000fc800078e0008 */
[----:B------:R-:W-:-:S04]  /*14d90*/  IMAD.WIDE.U32 R36, R36, R145, RZ ;  /* 0x0000009124247225 */ /* 0x000fc800078e00ff */
[----:B------:R-:W-:Y:S01]  /*14da0*/  IMAD R147, R41, R147, RZ ;  /* 0x0000009329937224 */ /* 0x000fe200078e02ff */
[----:B------:R-:W-:Y:S01]  /*14db0*/  IADD3 R5, PT, PT, R37, R5, RZ ;  /* 0x0000000525057210 */ /* 0x000fe20007ffe0ff */
[----:B------:R-:W-:Y:S01]  /*14dc0*/  @P0 IMAD.IADD R3, R43, 0x1, R0 ;  /* 0x000000012b030824 */ /* 0x000fe200078e0200 */
[----:B------:R-:W-:Y:S02]  /*14dd0*/  IADD3 R10, P2, P0, R36, R10, R4 ;  /* 0x0000000a240a7210 */ /* 0x000fe4000785e004 */
[----:B------:R-:W-:-:S04]  /*14de0*/  IADD3 R0, PT, PT, R11, R147, RZ ;  /* 0x000000930b007210 */ /* 0x000fc80007ffe0ff */
        /* <DEDUP_REMOVED lines=15> */
.L_x_8233:
[----:B------:R-:W-:Y:S05]  /*14ee0*/  BSYNC.RECONVERGENT B0 ;  /* 0x0000000000007941 */ /* 0x000fea0003800200 */
.L_x_8232:
[----:B------:R-:W-:-:S04]  /*14ef0*/  MOV R145, 0x0 ;  /* 0x0000000000917802 */ /* 0x000fc80000000f00 */
[----:B-12345:R-:W-:Y:S05]  /*14f00*/  @P1 RET.REL.NODEC R144 `(_ZN5flash24flash_fwd_splitkv_kernelI23Flash_fwd_kernel_traitsILi96ELi64ELi64ELi4ELb0ELb0EN7cutlass6half_tE19Flash_kernel_traitsILi96ELi64ELi64ELi4ES3_EELb0ELb1ELb0ELb0ELb0ELb1ELb0ELb1EEEvNS_16Flash_fwd_paramsE) ;  /* 0xfffffeb0903c1950 */ /* 0x03efea0003c3ffff */
        /* <DEDUP_REMOVED lines=14> */
[----:B-1----:R-:W-:Y:S05]  /*14ff0*/  @P0 RET.REL.NODEC R144 `(_ZN5flash24flash_fwd_splitkv_kernelI23Flash_fwd_kernel_traitsILi96ELi64ELi64ELi4ELb0ELb0EN7cutlass6half_tE19Flash_kernel_traitsILi96ELi64ELi64ELi4ES3_EELb0ELb1ELb0ELb0ELb0ELb1ELb0ELb1EEEvNS_16Flash_fwd_paramsE) ;  /* 0xfffffeb090000950 */ /* 0x002fea0003c3ffff */
[----:B------:R-:W-:Y:S01]  /*15000*/  MOV R145, 0x0 ;  /* 0x0000000000917802 */ /* 0x000fe20000000f00 */
[----:B------:R1:W-:Y:S03]  /*15010*/  ST.E.128 desc[UR4][R2.64+0x80], R12 ;  /* 0x0000800c02007985 */ /* 0x0003e6000c101d04 */
[----:B-1----:R-:W-:Y:S05]  /*15020*/  RET.REL.NODEC R144 `(_ZN5flash24flash_fwd_splitkv_kernelI23Flash_fwd_kernel_traitsILi96ELi64ELi64ELi4ELb0ELb0EN7cutlass6half_tE19Flash_kernel_traitsILi96ELi64ELi64ELi4ES3_EELb0ELb1ELb0ELb0ELb0ELb1ELb0ELb1EEEvNS_16Flash_fwd_paramsE) ;  /* 0xfffffeac90f47950 */ /* 0x002fea0003c3ffff */
.L_x_8227:
[----:B------:R-:W-:Y:S01]  /*15030*/  MOV R5, 0x2 ;  /* 0x0000000200057802 */ /* 0x000fe20000000f00 */
[----:B------:R-:W-:Y:S01]  /*15040*/  IMAD.MOV.U32 R0, RZ, RZ, 0x1f ;  /* 0x0000001fff007424 */ /* 0x000fe200078e00ff */
[----:B------:R-:W-:-:S07]  /*15050*/  MOV R2, 0xffffffff ;  /* 0xffffffff00027802 */ /* 0x000fce0000000f00 */
[----:B-1---5:R-:W-:Y:S05]  /*15060*/  WARPSYNC.COLLECTIVE R2, `(.L_x_8234) ;  /* 0x0000000002087348 */ /* 0x022fea0003c00000 */
[----:B------:R2:W3:Y:S02]  /*15070*/  SHFL.BFLY P0, R9, R165, R5, R0 ;  /* 0x0c000005a5097389 */ /* 0x0004e40000000000 */
[----:B-123-5:R-:W-:Y:S05]  /*15080*/  ENDCOLLECTIVE ;  /* 0x000000000000791b */ /* 0x02efea0003800000 */
.L_x_8234:
[----:B------:R-:W-:Y:S02]  /*15090*/  IMAD.MOV.U32 R6, RZ, RZ, R9 ;  /* 0x000000ffff067224 */ /* 0x000fe400078e0009 */
[----:B------:R-:W-:Y:S02]  /*150a0*/  IMAD.MOV.U32 R5, RZ, RZ, 0x1 ;  /* 0x00000001ff057424 */ /* 0x000fe400078e00ff */
[----:B------:R-:W-:-:S05]  /*150b0*/  FADD.FTZ R7, R6, R165 ;  /* 0x000000a506077221 */ /* 0x000fca0000010000 */
[----:B------:R-:W-:-:S07]  /*150c0*/  MOV R165, R7 ;  /* 0x0000000700a57202 */ /* 0x000fce0000000f00 */
[----:B------:R-:W-:Y:S05]  /*150d0*/  WARPSYNC.COLLECTIVE R2, `(.L_x_8235) ;  /* 0x0000000002087348 */ /* 0x000fea0003c00000 */
[----:B------:R1:W2:Y:S02]  /*150e0*/  SHFL.BFLY P0, R9, R165, R5, R0 ;  /* 0x0c000005a5097389 */ /* 0x0002a40000000000 */
[----:B-12---:R-:W-:Y:S05]  /*150f0*/  ENDCOLLECTIVE ;  /* 0x000000000000791b */ /* 0x006fea0003800000 */
.L_x_8235:
[----:B------:R-:W-:Y:S01]  /*15100*/  MOV R165, R163 ;  /* 0x000000a300a57202 */ /* 0x000fe20000000f00 */
[----:B------:R-:W-:Y:S01]  /*15110*/  IMAD.MOV.U32 R5, RZ, RZ, 0x2 ;  /* 0x00000002ff057424 */ /* 0x000fe200078e00ff */
[----:B------:R-:W-:-:S07]  /*15120*/  MOV R6, R9 ;  /* 0x0000000900067202 */ /* 0x000fce0000000f00 */
[----:B------:R-:W-:Y:S05]  /*15130*/  WARPSYNC.COLLECTIVE R2, `(.L_x_8236) ;  /* 0x0000000002087348 */ /* 0x000fea0003c00000 */
[----:B------:R1:W2:Y:S02]  /*15140*/  SHFL.BFLY P0, R9, R165, R5, R0 ;  /* 0x0c000005a5097389 */ /* 0x0002a40000000000 */
[----:B-12---:R-:W-:Y:S05]  /*15150*/  ENDCOLLECTIVE ;  /* 0x000000000000791b */ /* 0x006fea0003800000 */
.L_x_8236:
[----:B------:R-:W-:Y:S01]  /*15160*/  FADD.FTZ R6, R7, R6 ;  /* 0x0000000607067221 */ /* 0x000fe20000010000 */
[----:B------:R-:W-:Y:S01]  /*15170*/  FADD.FTZ R8, R9, R163 ;  /* 0x000000a309087221 */ /* 0x000fe20000010000 */
[----:B------:R-:W-:-:S04]  /*15180*/  MOV R5, 0x1 ;  /* 0x0000000100057802 */ /* 0x000fc80000000f00 */
[----:B------:R-:W-:-:S07]  /*15190*/  MOV R165, R8 ;  /* 0x0000000800a57202 */ /* 0x000fce0000000f00 */
[----:B------:R-:W-:Y:S05]  /*151a0*/  WARPSYNC.COLLECTIVE R2, `(.L_x_8237) ;  /* 0x0000000002087348 */ /* 0x000fea0003c00000 */
[----:B------:R1:W2:Y:S02]  /*151b0*/  SHFL.BFLY P0, R9, R165, R5, R0 ;  /* 0x0c000005a5097389 */ /* 0x0002a40000000000 */
[----:B-12---:R-:W-:Y:S05]  /*151c0*/  ENDCOLLECTIVE ;  /* 0x000000000000791b */ /* 0x006fea0003800000 */
.L_x_8237:
[----:B------:R-:W-:Y:S05]  /*151d0*/  BRA `(.L_x_8238) ;  /* 0xffffffec00e07947 */ /* 0x000fea000383ffff */
.L_x_8239:
        /* <DEDUP_REMOVED lines=10> */
.L_x_11705:


//--------------------- .text._ZN5flash24flash_fwd_splitkv_kernelI23Flash_fwd_kernel_traitsILi96ELi64ELi64ELi4ELb0ELb0EN7cutlass6half_tE19Flash_kernel_traitsILi96ELi64ELi64ELi4ES3_EELb0ELb1ELb0ELb0ELb0ELb0ELb1ELb0EEEvNS_16Flash_fwd_paramsE --------------------------
	.section	.text._ZN5flash24flash_fwd_splitkv_kernelI23Flash_fwd_kernel_traitsILi96ELi64ELi64ELi4ELb0ELb0EN7cutlass6half_tE19Flash_kernel_traitsILi96ELi64ELi64ELi4ES3_EELb0ELb1ELb0ELb0ELb0ELb0ELb1ELb0EEEvNS_16Flash_fwd_paramsE,"ax",@progbits
	.align	128
        .global         _ZN5flash24flash_fwd_splitkv_kernelI23Flash_fwd_kernel_traitsILi96ELi64ELi64ELi4ELb0ELb0EN7cutlass6half_tE19Flash_kernel_traitsILi96ELi64ELi64ELi4ES3_EELb0ELb1ELb0ELb0ELb0ELb0ELb1ELb0EEEvNS_16Flash_fwd_paramsE
        .type           _ZN5flash24flash_fwd_splitkv_kernelI23Flash_fwd_kernel_traitsILi96ELi64ELi64ELi4ELb0ELb0EN7cutlass6half_tE19Flash_kernel_traitsILi96ELi64ELi64ELi4ES3_EELb0ELb1ELb0ELb0ELb0ELb0ELb1ELb0EEEvNS_16Flash_fwd_paramsE,@function
        .size           _ZN5flash24flash_fwd_splitkv_kernelI23Flash_fwd_kernel_traitsILi96ELi64ELi64ELi4ELb0ELb0EN7cutlass6half_tE19Flash_kernel_traitsILi96ELi64ELi64ELi4ES3_EELb0ELb1ELb0ELb0ELb0ELb0ELb1ELb0EEEvNS_16Flash_fwd_paramsE,(.L_x_11706 - _ZN5flash24flash_fwd_splitkv_kernelI23Flash_fwd_kernel_traitsILi96ELi64ELi64ELi4ELb0ELb0EN7cutlass6half_tE19Flash_kernel_traitsILi96ELi64ELi64ELi4ES3_EELb0ELb1ELb0ELb0ELb0ELb0ELb1ELb0EEEvNS_16Flash_fwd_paramsE)
        .other          _ZN5flash24flash_fwd_splitkv_kernelI23Flash_fwd_kernel_traitsILi96ELi64ELi64ELi4ELb0ELb0EN7cutlass6half_tE19Flash_kernel_traitsILi96ELi64ELi64ELi4ES3_EELb0ELb1ELb0ELb0ELb0ELb0ELb1ELb0EEEvNS_16Flash_fwd_paramsE,@"STO_CUDA_ENTRY STV_DEFAULT"
_ZN5flash24flash_fwd_splitkv_kernelI23Flash_fwd_kernel_traitsILi96ELi64ELi64ELi4ELb0ELb0EN7cutlass6half_tE19Flash_kernel_traitsILi96ELi64ELi64ELi4ES3_EELb0ELb1ELb0ELb0ELb0ELb0ELb1ELb0EEEvNS_16Flash_fwd_paramsE:
.text._ZN5flash24flash_fwd_splitkv_kernelI23Flash_fwd_kernel_traitsILi96ELi64ELi64ELi4ELb0ELb0EN7cutlass6half_tE19Flash_kernel_traitsILi96ELi64ELi64ELi4ES3_EELb0ELb1ELb0ELb0ELb0ELb0ELb1ELb0EEEvNS_16Flash_fwd_paramsE:
        /* <DEDUP_REMOVED lines=29> */
[----:B------:R-:W-:Y:S05]  /*01d0*/  CALL.REL.NOINC `($_ZN5flash24flash_fwd_splitkv_kernelI23Flash_fwd_kernel_traitsILi96ELi64ELi64ELi4ELb0ELb0EN7cutlass6half_tE19Flash_kernel_traitsILi96ELi64ELi64ELi4ES3_EELb0ELb1ELb0ELb0ELb0ELb0ELb1ELb0EEEvNS_16Flash_fwd_paramsE$_ZN5flash30compute_attn_1rowblock_splitkvI23Flash_fwd_kernel_traitsILi96ELi64ELi64ELi4ELb0ELb0EN7cutlass6half_tE19Flash_kernel_traitsILi96ELi64ELi64ELi4ES3_EELb0ELb1ELb0ELb0ELb0ELb0ELb1ELb0ENS_16Flash_fwd_paramsEEEvRKT8_iiiii) ;  /* 0x0000000000087944 */ /* 0x000fea0003c00000 */
[----:B------:R-:W-:Y:S05]  /*01e0*/  BSYNC.RECONVERGENT B3 ;  /* 0x0000000000037941 */ /* 0x000fea0003800200 */
.L_x_8240:
[----:B------:R-:W-:Y:S05]  /*01f0*/  EXIT ;  /* 0x000000000000794d */ /* 0x000fea0003800000 */
        .type           $_ZN5flash24flash_fwd_splitkv_kernelI23Flash_fwd_kernel_traitsILi96ELi64ELi64ELi4ELb0ELb0EN7cutlass6half_tE19Flash_kernel_traitsILi96ELi64ELi64ELi4ES3_EELb0ELb1ELb0ELb0ELb0ELb0ELb1ELb0EEEvNS_16Flash_fwd_paramsE$_ZN5flash30compute_attn_1rowblock_splitkvI23Flash_fwd_kernel_traitsILi96ELi64ELi64ELi4ELb0ELb0EN7cutlass6half_tE19Flash_kernel_traitsILi96ELi64ELi64ELi4ES3_EELb0ELb1ELb0ELb0ELb0ELb0ELb1ELb0ENS_16Flash_fwd_paramsEEEvRKT8_iiiii,@function
        .size           $_ZN5flash24flash_fwd_splitkv_kernelI23Flash_fwd_kernel_traitsILi96ELi64ELi64ELi4ELb0ELb0EN7cutlass6half_tE19Flash_kernel_traitsILi96ELi64ELi64ELi4ES3_EELb0ELb1ELb0ELb0ELb0ELb0ELb1ELb0EEEvNS_16Flash_fwd_paramsE$_ZN5flash30compute_attn_1rowblock_splitkvI23Flash_fwd_kernel_traitsILi96ELi64ELi64ELi4ELb0ELb0EN7cutlass6half_tE19Flash_kernel_traitsILi96ELi64ELi64ELi4ES3_EELb0ELb1ELb0ELb0ELb0ELb0ELb1ELb0ENS_16Flash_fwd_paramsEEEvRKT8_iiiii,(.L_x_11706 - $_ZN5flash24flash_fwd_splitkv_kernelI23Flash_fwd_kernel_traitsILi96ELi64ELi64ELi4ELb0ELb0EN7cutlass6half_tE19Flash_kernel_traitsILi96ELi64ELi64ELi4ES3_EELb0ELb1ELb0ELb0ELb0ELb0ELb1ELb0EEEvNS_16Flash_fwd_paramsE$_ZN5flash30compute_attn_1rowblock_splitkvI23Flash_fwd_kernel_traitsILi96ELi64ELi64ELi4ELb0ELb0EN7cutlass6half_tE19Flash_kernel_traitsILi96ELi64ELi64ELi4ES3_EELb0ELb1ELb0ELb0ELb0ELb0ELb1ELb0ENS_16Flash_fwd_paramsEEEvRKT8_iiiii)
$_ZN5flash24flash_fwd_splitkv_kernelI23Flash_fwd_kernel_traitsILi96ELi64ELi64ELi4ELb0ELb0EN7cutlass6half_tE19Flash_kernel_traitsILi96ELi64ELi64ELi4ES3_EELb0ELb1ELb0ELb0ELb0ELb0ELb1ELb0EEEvNS_16Flash_fwd_paramsE$_ZN5flash30compute_attn_1rowblock_splitkvI23Flash_fwd_kernel_traitsILi96ELi64ELi64ELi4ELb0ELb0EN7cutlass6half_tE19Flash_kernel_traitsILi96ELi64ELi64ELi4ES3_EELb0ELb1ELb0ELb0ELb0ELb0ELb1ELb0ENS_16Flash_fwd_paramsEEEvRKT8_iiiii:
        /* <DEDUP_REMOVED lines=38> */
.L_x_8242:
[----:B------:R-:W-:Y:S05]  /*0460*/  BSYNC.RECONVERGENT B0 ;  /* 0x0000000000007941 */ /* 0x000fea0003800200 */
.L_x_8241:
[----:B------:R-:W-:Y:S04]  /*0470*/  BSSY.RECONVERGENT B0, `(.L_x_8243) ;  /* 0x0000007000007945 */ /* 0x000fe80003800200 */
[----:B------:R-:W-:Y:S05]  /*0480*/  @!P3 BRA `(.L_x_8244) ;  /* 0x000000000014b947 */ /* 0x000fea0003800000 */
[----:B------:R-:W3:Y:S02]  /*0490*/  LD.E.U8 R6, desc[UR4][R2.64+0x1b2] ;  /* 0x0001b20402067980 */ /* 0x000ee4000c101100 */
[----:B---3--:R-:W-:-:S13]  /*04a0*/  ISETP.NE.AND P1, PT, R6, RZ, PT ;  /* 0x000000ff0600720c */ /* 0x008fda0003f25270 */
[----:B------:R-:W3:Y:S02]  /*04b0*/  @P1 LD.E R6, desc[UR4][R16.64+0x4] ;  /* 0x0000040410061980 */ /* 0x000ee4000c101900 */
[----:B---3-5:R-:W-:-:S06]  /*04c0*/  @P1 IADD3 R87, PT, PT, R6, -R13, RZ ;  /* 0x8000000d06571210 */ /* 0x028fcc0007ffe0ff */
[----:B------:R3:W5:Y:S02]  /*04d0*/  @!P1 LD.E R87, desc[UR4][R16.64] ;  /* 0x0000000410579980 */ /* 0x000764000c101900 */
.L_x_8244:
[----:B------:R-:W-:Y:S05]  /*04e0*/  BSYNC.RECONVERGENT B0 ;  /* 0x0000000000007941 */ /* 0x000fea0003800200 */
.L_x_8243:
        /* <DEDUP_REMOVED lines=8> */
.L_x_8246:
[----:B------:R-:W4:Y:S01]  /*0570*/  LD.E.64 R6, desc[UR4][R2.64+0x108] ;  /* 0x0001080402067980 */ /* 0x000f22000c101b00 */
[----:B------:R-:W-:Y:S01]  /*0580*/  BSSY.RECONVERGENT B0, `(.L_x_8248) ;  /* 0x0000006000007945 */ /* 0x000fe20003800200 */
[----:B------:R-:W-:Y:S01]  /*0590*/  IMAD.MOV.U32 R0, RZ, RZ, RZ ;  /* 0x000000ffff007224 */ /* 0x000fe200078e00ff */
[----:B----4-:R-:W-:-:S04]  /*05a0*/  ISETP.NE.U32.AND P0, PT, R6, RZ, PT ;  /* 0x000000ff0600720c */ /* 0x010fc80003f05070 */
[----:B------:R-:W-:-:S13]  /*05b0*/  ISETP.NE.AND.EX P0, PT, R7, RZ, PT, P0 ;  /* 0x000000ff0700720c */ /* 0x000fda0003f05300 */
[----:B------:R-:W-:Y:S05]  /*05c0*/  @!P0 BRA `(.L_x_8249) ;  /* 0x0000000000048947 */ /* 0x000fea0003800000 */
[----:B------:R4:W5:Y:S02]  /*05d0*/  LD.E R0, desc[UR4][R2.64+0xbc] ;  /* 0x0000bc0402007980 */ /* 0x000964000c101900 */
.L_x_8249:
[----:B------:R-:W-:Y:S05]  /*05e0*/  BSYNC.RECONVERGENT B0 ;  /* 0x0000000000007941 */ /* 0x000fea0003800200 */
.L_x_8248:
[----:B-----5:R-:W-:Y:S02]  /*05f0*/  IADD3 R87, PT, PT, R0, R87, -R12 ;  /* 0x0000005700577210 */ /* 0x020fe40007ffe80c */
.L_x_8247:
[----:B------:R-:W-:Y:S05]  /*0600*/  BSYNC.RECONVERGENT B1 ;  /* 0x0000000000017941 */ /* 0x000fea0003800200 */
.L_x_8245:
[----:B------:R-:W-:Y:S01]  /*0610*/  IMAD.SHL.U32 R135, R151, 0x40, RZ ;  /* 0x0000004097877824 */ /* 0x000fe200078e00ff */
[----:B------:R-:W-:Y:S01]  /*0620*/  MOV R6, R150 ;  /* 0x0000009600067202 */ /* 0x000fe20000000f00 */
[----:B------:R-:W-:-:S03]  /*0630*/  IMAD.MOV.U32 R7, RZ, RZ, 0x0 ;  /* 0x00000000ff077424 */ /* 0x000fc600078e00ff */
[----:B------:R-:W-:-:S13]  /*0640*/  ISETP.GT.AND P0, PT, R100, R135, PT ;  /* 0x000000876400720c */ /* 0x000fda0003f04270 */
[----:B-1234-:R-:W-:Y:S05]  /*0650*/  @!P0 RET.REL.NODEC R6 `(_ZN5flash24flash_fwd_splitkv_kernelI23Flash_fwd_kernel_traitsILi96ELi64ELi64ELi4ELb0ELb0EN7cutlass6half_tE19Flash_kernel_traitsILi96ELi64ELi64ELi4ES3_EELb0ELb1ELb0ELb0ELb0ELb0ELb1ELb0EEEvNS_16Flash_fwd_paramsE) ;  /* 0xfffffff806688950 */ /* 0x01efea0003c3ffff */
        /* <DEDUP_REMOVED lines=11> */
[----:B------:R-:W-:Y:S01]  /*0710*/  IMAD.HI.U32 R10, R19, R10, R18 ;  /* 0x0000000a130a7227 */ /* 0x000fe200078e0012 */
[----:B------:R-:W1:Y:S03]  /*0720*/  S2R R129, SR_TID.X ;  /* 0x0000000000817919 */ /* 0x000e660000002100 */
[----:B--2---:R-:W-:-:S05]  /*0730*/  VIADD R0, R0, 0x3f ;  /* 0x0000003f00007836 */ /* 0x004fca0000000000 */
[----:B------:R-:W-:-:S04]  /*0740*/  SHF.R.S32.HI R17, RZ, 0x1f, R0 ;  /* 0x0000001fff117819 */ /* 0x000fc80000011400 */
[----:B------:R-:W-:-:S04]  /*0750*/  LEA.HI R17, R17, R0, RZ, 0x6 ;  /* 0x0000000011117211 */ /* 0x000fc800078f30ff */
[----:B------:R-:W-:-:S05]  /*0760*/  LEA.HI.SX32 R17, R17, R8, 0x1a ;  /* 0x0000000811117211 */ /* 0x000fca00078fd2ff */
[----:B------:R-:W-:Y:S01]  /*0770*/  VIADD R17, R17, 0xffffffff ;  /* 0xffffffff11117836 */ /* 0x000fe20000000000 */
[----:B------:R-:W-:-:S04]  /*0780*/  IABS R0, R8 ;  /* 0x0000000800007213 */ /* 0x000fc80000000000 */
[----:B------:R-:W-:Y:S01]  /*0790*/  IABS R6, R17 ;  /* 0x0000001100067213 */ /* 0x000fe20000000000 */
[----:B------:R-:W-:-:S04]  /*07a0*/  IMAD.MOV R0, RZ, RZ, -R0 ;  /* 0x000000ffff007224 */ /* 0x000fc800078e0a00 */
[----:B------:R-:W-:-:S04]  /*07b0*/  IMAD.HI.U32 R19, R10, R6, RZ ;  /* 0x000000060a137227 */ /* 0x000fc800078e00ff */
[----:B------:R-:W-:-:S05]  /*07c0*/  IMAD R0, R19, R0, R6 ;  /* 0x0000000013007224 */ /* 0x000fca00078e0206 */
[----:B------:R-:W-:Y:S02]  /*07d0*/  ISETP.GT.U32.AND P1, PT, R7, R0, PT ;  /* 0x000000000700720c */ /* 0x000fe40003f24070 */
[----:B------:R-:W-:-:S11]  /*07e0*/  LOP3.LUT R17, R17, R8, RZ, 0x3c, !PT ;  /* 0x0000000811117212 */ /* 0x000fd600078e3cff */
[----:B------:R-:W-:-:S05]  /*07f0*/  @!P1 IMAD.IADD R0, R0, 0x1, -R7 ;  /* 0x0000000100009824 */ /* 0x000fca00078e0a07 */
[----:B------:R-:W-:Y:S01]  /*0800*/  ISETP.GE.U32.AND P2, PT, R0, R7, PT ;  /* 0x000000070000720c */ /* 0x000fe20003f46070 */
[----:B------:R-:W-:Y:S01]  /*0810*/  @!P1 VIADD R19, R19, 0x1 ;  /* 0x0000000113139836 */ /* 0x000fe20000000000 */
[----:B------:R-:W-:Y:S01]  /*0820*/  ISETP.GE.AND P0, PT, R17, RZ, PT ;  /* 0x000000ff1100720c */ /* 0x000fe20003f06270 */
[----:B------:R-:W-:Y:S01]  /*0830*/  VIADD R6, R87, 0x3f ;  /* 0x0000003f57067836 */ /* 0x000fe20000000000 */
[----:B------:R-:W-:Y:S01]  /*0840*/  ISETP.NE.AND P1, PT, R8, RZ, PT ;  /* 0x000000ff0800720c */ /* 0x000fe20003f25270 */
[--C-:B------:R-:W-:Y:S02]  /*0850*/  IMAD R7, R151, 0x40, -R100.reuse ;  /* 0x0000004097077824 */ /* 0x100fe400078e0a64 */
[----:B----4-:R-:W-:-:S03]  /*0860*/  IMAD.IADD R10, R11, 0x1, R100 ;  /* 0x000000010b0a7824 */ /* 0x010fc600078e0264 */
[----:B---3--:R-:W-:-:S03]  /*0870*/  IADD3 R7, PT, PT, R9, R7, R6 ;  /* 0x0000000709077210 */ /* 0x008fc60007ffe006 */
[----:B------:R-:W-:Y:S01]  /*0880*/  @P2 VIADD R19, R19, 0x1 ;  /* 0x0000000113132836 */ /* 0x000fe20000000000 */
[----:B------:R-:W-:-:S03]  /*0890*/  SHF.R.S32.HI R9, RZ, 0x1f, R6 ;  /* 0x0000001fff097819 */ /* 0x000fc60000011406 */
[----:B------:R-:W-:Y:S01]  /*08a0*/  IMAD.MOV.U32 R0, RZ, RZ, R19 ;  /* 0x000000ffff007224 */ /* 0x000fe200078e0013 */
[----:B------:R-:W-:Y:S01]  /*08b0*/  IADD3 R11, PT, PT, -R10, R135, R87 ;  /* 0x000000870a0b7210 */ /* 0x000fe20007ffe157 */
[----:B------:R-:W-:Y:S02]  /*08c0*/  VIADD R7, R7, 0x40 ;  /* 0x0000004007077836 */ /* 0x000fe40000000000 */
[----:B------:R-:W-:Y:S01]  /*08d0*/  @!P0 IMAD.MOV R0, RZ, RZ, -R0 ;  /* 0x000000ffff008224 */ /* 0x000fe200078e0a00 */
[----:B------:R-:W-:Y:S02]  /*08e0*/  @!P1 LOP3.LUT R0, RZ, R8, RZ, 0x33, !PT ;  /* 0x00000008ff009212 */ /* 0x000fe400078e33ff */
[----:B------:R-:W-:Y:S02]  /*08f0*/  LEA.HI R9, R9, R6, RZ, 0x6 ;  /* 0x0000000609097211 */ /* 0x000fe400078f30ff */
[----:B------:R-:W-:Y:S02]  /*0900*/  SHF.R.S32.HI R8, RZ, 0x1f, R11 ;  /* 0x0000001fff087819 */ /* 0x000fe4000001140b */
[----:B------:R-:W-:Y:S01]  /*0910*/  SHF.R.S32.HI R6, RZ, 0x1f, R7 ;  /* 0x0000001fff067819 */ /* 0x000fe20000011407 */
[----:B------:R-:W-:Y:S01]  /*0920*/  IMAD R144, R0, UR8, RZ ;  /* 0x0000000800907c24 */ /* 0x000fe2000f8e02ff */
[----:B------:R-:W-:-:S02]  /*0930*/  SHF.R.S32.HI R9, RZ, 0x6, R9 ;  /* 0x00000006ff097819 */ /* 0x000fc40000011409 */
[----:B------:R-:W-:Y:S02]  /*0940*/  LEA.HI R8, R8, R11, RZ, 0x6 ;  /* 0x0000000b08087211 */ /* 0x000fe400078f30ff */
[----:B------:R-:W-:Y:S02]  /*0950*/  LEA.HI R6, R6, R7, RZ, 0x6 ;  /* 0x0000000706067211 */ /* 0x000fe400078f30ff */
[C---:B------:R-:W-:Y:S02]  /*0960*/  VIADDMNMX R0, R144.reuse, R0, R9, PT ;  /* 0x0000000090007246 */ /* 0x040fe40003800109 */
[----:B------:R-:W-:Y:S02]  /*0970*/  SHF.R.S32.HI R9, RZ, 0x6, R8 ;  /* 0x00000006ff097819 */ /* 0x000fe40000011408 */
[----:B------:R-:W-:Y:S02]  /*0980*/  SHF.R.S32.HI R7, RZ, 0x6, R6 ;  /* 0x00000006ff077819 */ /* 0x000fe40000011406 */
[----:B------:R-:W-:-:S02]  /*0990*/  VIMNMX R144, PT, PT, R144, R9, !PT ;  /* 0x0000000990907248 */ /* 0x000fc40007fe0100 */
[----:B------:R-:W-:-:S04]  /*09a0*/  VIMNMX R0, PT, PT, R0, R7, PT ;  /* 0x0000000700007248 */ /* 0x000fc80003fe0100 */
[----:B------:R-:W-:-:S13]  /*09b0*/  ISETP.GE.AND P0, PT, R144, R0, PT ;  /* 0x000000009000720c */ /* 0x000fda0003f06270 */
[----:B-1----:R-:W-:Y:S05]  /*09c0*/  @!P0 BRA `(.L_x_8250) ;  /* 0x00000004009c8947 */ /* 0x002fea0003800000 */
        /* <DEDUP_REMOVED lines=35> */
.L_x_8252:
[----:B------:R-:W-:Y:S05]  /*0c00*/  BSYNC.RECONVERGENT B0 ;  /* 0x0000000000007941 */ /* 0x000fea0003800200 */
.L_x_8251:
        /* <DEDUP_REMOVED lines=16> */
.L_x_8254:
[----:B------:R-:W-:Y:S05]  /*0d10*/  BSYNC.RECONVERGENT B0 ;  /* 0x0000000000007941 */ /* 0x000fea0003800200 */
.L_x_8253:
        /* <DEDUP_REMOVED lines=15> */
.L_x_8256:
[----:B------:R-:W-:Y:S05]  /*0e10*/  BSYNC.RECONVERGENT B0 ;  /* 0x0000000000007941 */ /* 0x000fea0003800200 */
.L_x_8255:
        /* <DEDUP_REMOVED lines=15> */
.L_x_8258:
[----:B------:R-:W-:Y:S05]  /*0f10*/  BSYNC.RECONVERGENT B0 ;  /* 0x0000000000007941 */ /* 0x000fea0003800200 */
.L_x_8257:
        /* <DEDUP_REMOVED lines=13> */
[----:B-12---:R-:W-:Y:S05]  /*0ff0*/  @P6 RET.REL.NODEC R150 `(_ZN5flash24flash_fwd_splitkv_kernelI23Flash_fwd_kernel_traitsILi96ELi64ELi64ELi4ELb0ELb0EN7cutlass6half_tE19Flash_kernel_traitsILi96ELi64ELi64ELi4ES3_EELb0ELb1ELb0ELb0ELb0ELb0ELb1ELb0EEEvNS_16Flash_fwd_paramsE) ;  /* 0xfffffff096006950 */ /* 0x006fea0003c3ffff */
[----:B------:R-:W-:Y:S02]  /*1000*/  MOV R5, 0xff800000 ;  /* 0xff80000000057802 */ /* 0x000fe40000000f00 */
[----:B------:R-:W-:-:S03]  /*1010*/  MOV R151, 0x0 ;  /* 0x0000000000977802 */ /* 0x000fc60000000f00 */
[----:B------:R1:W-:Y:S02]  /*1020*/  ST.E desc[UR4][R2.64+0xc0], R5 ;  /* 0x0000c00502007985 */ /* 0x0003e4000c101904 */
[----:B-1----:R-:W-:Y:S05]  /*1030*/  RET.REL.NODEC R150 `(_ZN5flash24flash_fwd_splitkv_kernelI23Flash_fwd_kernel_traitsILi96ELi64ELi64ELi4ELb0ELb0EN7cutlass6half_tE19Flash_kernel_traitsILi96ELi64ELi64ELi4ES3_EELb0ELb1ELb0ELb0ELb0ELb0ELb1ELb0EEEvNS_16Flash_fwd_paramsE) ;  /* 0xffffffec96f07950 */ /* 0x002fea0003c3ffff */
.L_x_8250:
        /* <DEDUP_REMOVED lines=31> */
[----:B------:R-:W4:Y:S02]  /*1230*/  LD.E.64 R16, desc[UR4][R2.64+0x20] ;  /* 0x0000200402107980 */ /* 0x000f24000c101b00 */
        /* <DEDUP_REMOVED lines=19> */
[----:B------:R-:W-:-:S06]  /*1370*/  IMAD.WIDE R4, R10, 0x4, R160 ;  /* 0x000000040a047825 */ /* 0x000fcc00078e02a0 */
[----:B------:R1:W2:Y:S01]  /*1380*/  LD.E R4, desc[UR4][R4.64] ;  /* 0x0000000404047980 */ /* 0x0002a2000c101900 */
[----:B---3--:R-:W-:-:S04]  /*1390*/  IABS R8, R9 ;  /* 0x0000000900087213 */ /* 0x008fc80000000000 */
[----:B------:R-:W3:Y:S08]  /*13a0*/  I2F.RP R20, R8 ;  /* 0x0000000800147306 */ /* 0x000ef00000209400 */
[----:B---3--:R-:W3:Y:S02]  /*13b0*/  MUFU.RCP R14, R20 ;  /* 0x00000014000e7308 */ /* 0x008ee40000001000 */
[----:B---3--:R-:W-:-:S06]  /*13c0*/  VIADD R14, R14, 0xffffffe ;  /* 0x0ffffffe0e0e7836 */ /* 0x008fcc0000000000 */
[----:B------:R-:W1:Y:S01]  /*13d0*/  F2I.FTZ.U32.TRUNC.NTZ R23, R14 ;  /* 0x0000000e00177305 */ /* 0x000e62000021f000 */
[----:B------:R-:W-:Y:S01]  /*13e0*/  IMAD.MOV.U32 R22, RZ, RZ, RZ ;  /* 0x000000ffff167224 */ /* 0x000fe200078e00ff */
        /* <DEDUP_REMOVED lines=19> */
[----:B----4-:R-:W-:-:S04]  /*1520*/  IMAD R6, R143, R5, RZ ;  /* 0x000000058f067224 */ /* 0x010fc800078e02ff */
[----:B------:R-:W-:Y:S01]  /*1530*/  @!P1 IMAD.MOV R11, RZ, RZ, -R11 ;  /* 0x000000ffff0b9224 */ /* 0x000fe200078e0a0b */
[----:B------:R-:W-:-:S05]  /*1540*/  @!P2 LOP3.LUT R11, RZ, R9, RZ, 0x33, !PT ;  /* 0x00000009ff0ba212 */ /* 0x000fca00078e33ff */
[----:B------:R-:W-:Y:S01]  /*1550*/  IMAD R19, R19, R11, RZ ;  /* 0x0000000b13137224 */ /* 0x000fe200078e02ff */
        /* <DEDUP_REMOVED lines=10> */
[----:B------:R-:W-:Y:S02]  /*1600*/  IMAD R6, R13, R4, RZ ;  /* 0x000000040d067224 */ /* 0x000fe400078e02ff */
[----:B------:R-:W-:Y:S02]  /*1610*/  IMAD R8, R18, R8, R19 ;  /* 0x0000000812087224 */ /* 0x000fe400078e0213 */
[----:B------:R-:W-:-:S04]  /*1620*/  IMAD.WIDE.U32 R18, R11, R18, R20 ;  /* 0x000000120b127225 */ /* 0x000fc800078e0014 */
[----:B------:R-:W-:-:S04]  /*1630*/  IMAD.WIDE.U32 R22, R12, R4, RZ ;  /* 0x000000040c167225 */ /* 0x000fc800078e00ff */
[----:B------:R-:W-:Y:S02]  /*1640*/  IMAD R6, R12, R7, R6 ;  /* 0x000000070c067224 */ /* 0x000fe400078e0206 */
[----:B------:R-:W-:Y:S01]  /*1650*/  IMAD.IADD R4, R19, 0x1, R8 ;  /* 0x0000000113047824 */ /* 0x000fe200078e0208 */
[----:B------:R-:W-:Y:S02]  /*1660*/  MOV R8, R18 ;  /* 0x0000001200087202 */ /* 0x000fe40000000f00 */
[----:B------:R-:W-:Y:S01]  /*1670*/  IADD3 R16, PT, PT, R23, R6, RZ ;  /* 0x0000000617107210 */ /* 0x000fe20007ffe0ff */
[----:B------:R-:W-:Y:S05]  /*1680*/  BRA `(.L_x_8261) ;  /* 0x0000000400407947 */ /* 0x000fea0003800000 */
.L_x_8260:
        /* <DEDUP_REMOVED lines=30> */
[----:B----45:R-:W-:Y:S01]  /*1870*/  @!P3 IMAD R7, R23, R11, RZ ;  /* 0x0000000b1707b224 */ /* 0x030fe200078e02ff */
[----:B------:R-:W-:-:S03]  /*1880*/  @!P3 SHF.R.S32.HI R4, RZ, 0x1f, R11 ;  /* 0x0000001fff04b819 */ /* 0x000fc6000001140b */
[-C--:B------:R-:W-:Y:S01]  /*1890*/  @!P2 IADD3 R6, PT, PT, R6, -R5.reuse, RZ ;  /* 0x800000050606a210 */ /* 0x080fe20007ffe0ff */
[----:B------:R-:W-:Y:S02]  /*18a0*/  @P3 IMAD.IADD R8, R12, 0x1, R13 ;  /* 0x000000010c083824 */ /* 0x000fe400078e020d */
[----:B------:R-:W-:Y:S01]  /*18b0*/  @!P3 IMAD R7, R22, R4, R7 ;  /* 0x000000041607b224 */ /* 0x000fe200078e0207 */
[----:B------:R-:W-:Y:S01]  /*18c0*/  ISETP.GE.U32.AND P5, PT, R6, R5, PT ;  /* 0x000000050600720c */ /* 0x000fe20003fa6070 */
[----:B------:R-:W-:Y:S01]  /*18d0*/  @!P3 IMAD.WIDE.U32 R22, R22, R11, R16 ;  /* 0x0000000b1616b225 */ /* 0x000fe200078e0010 */
[----:B------:R-:W-:-:S03]  /*18e0*/  LOP3.LUT R5, R158, R9, RZ, 0x3c, !PT ;  /* 0x000000099e057212 */ /* 0x000fc600078e3cff */
[-C--:B------:R-:W-:Y:S02]  /*18f0*/  @P3 IMAD R4, R143, R8.reuse, RZ ;  /* 0x000000088f043224 */ /* 0x080fe400078e02ff */
[----:B------:R-:W-:Y:S01]  /*1900*/  @P3 IMAD.WIDE.U32 R16, R142, R8, RZ ;  /* 0x000000088e103225 */ /* 0x000fe200078e00ff */
[----:B------:R-:W-:Y:S02]  /*1910*/  ISETP.GE.AND P1, PT, R5, RZ, PT ;  /* 0x000000ff0500720c */ /* 0x000fe40003f26270 */
[----:B------:R-:W-:Y:S01]  /*1920*/  ISETP.NE.AND P4, PT, R9, RZ, PT ;  /* 0x000000ff0900720c */ /* 0x000fe20003f85270 */
[----:B------:R-:W-:Y:S01]  /*1930*/  @!P3 IMAD.MOV.U32 R8, RZ, RZ, R22 ;  /* 0x000000ffff08b224 */ /* 0x000fe200078e0016 */
[----:B------:R-:W-:Y:S01]  /*1940*/  @!P3 IADD3 R7, PT, PT, R23, R7, RZ ;  /* 0x000000071707b210 */ /* 0x000fe20007ffe0ff */
[----:B------:R-:W-:Y:S01]  /*1950*/  @!P2 VIADD R10, R10, 0x1 ;  /* 0x000000010a0aa836 */ /* 0x000fe20000000000 */
[----:B------:R-:W-:Y:S02]  /*1960*/  @P3 IADD3 R7, PT, PT, R17, R4, RZ ;  /* 0x0000000411073210 */ /* 0x000fe40007ffe0ff */
[----:B------:R-:W-:Y:S01]  /*1970*/  @P3 MOV R8, R16 ;  /* 0x0000001000083202 */ /* 0x000fe20000000f00 */
[----:B------:R-:W-:Y:S01]  /*1980*/  @!P3 IMAD R4, R141, R12, RZ ;  /* 0x0000000c8d04b224 */ /* 0x000fe200078e02ff */
[----:B------:R-:W-:Y:S01]  /*1990*/  @!P3 SHF.R.S32.HI R5, RZ, 0x1f, R12 ;  /* 0x0000001fff05b819 */ /* 0x000fe2000001140c */
[----:B------:R-:W-:Y:S01]  /*19a0*/  IMAD R6, R143, R86, RZ ;  /* 0x000000568f067224 */ /* 0x000fe200078e02ff */
[----:B------:R-:W-:Y:S01]  /*19b0*/  SHF.R.S32.HI R17, RZ, 0x1f, R86 ;  /* 0x0000001fff117819 */ /* 0x000fe20000011456 */
[----:B------:R-:W-:Y:S01]  /*19c0*/  @P5 VIADD R10, R10, 0x1 ;  /* 0x000000010a0a5836 */ /* 0x000fe20000000000 */
[----:B------:R-:W-:-:S02]  /*19d0*/  MOV R22, R8 ;  /* 0x0000000800167202 */ /* 0x000fc40000000f00 */
[----:B------:R-:W-:Y:S01]  /*19e0*/  MOV R23, R7 ;  /* 0x0000000700177202 */ /* 0x000fe20000000f00 */
[----:B------:R-:W-:Y:S02]  /*19f0*/  @!P3 IMAD R4, R5, R140, R4 ;  /* 0x0000008c0504b224 */ /* 0x000fe400078e0204 */
[----:B------:R-:W-:Y:S01]  /*1a00*/  @!P3 IMAD.WIDE.U32 R24, R140, R12, RZ ;  /* 0x0000000c8c18b225 */ /* 0x000fe200078e00ff */
[----:B------:R-:W-:-:S03]  /*1a10*/  @!P1 IADD3 R10, PT, PT, -R10, RZ, RZ ;  /* 0x000000ff0a0a9210 */ /* 0x000fc60007ffe1ff */
[----:B------:R-:W-:Y:S02]  /*1a20*/  IMAD R6, R17, R142, R6 ;  /* 0x0000008e11067224 */ /* 0x000fe400078e0206 */
[----:B------:R-:W-:Y:S01]  /*1a30*/  IMAD.WIDE.U32 R22, R142, R86, R22 ;  /* 0x000000568e167225 */ /* 0x000fe200078e0016 */
[----:B------:R-:W-:Y:S02]  /*1a40*/  @!P4 LOP3.LUT R10, RZ, R9, RZ, 0x33, !PT ;  /* 0x00000009ff0ac212 */ /* 0x000fe400078e33ff */
[----:B------:R-:W-:Y:S01]  /*1a50*/  @!P3 IADD3 R25, PT, PT, R25, R4, RZ ;  /* 0x000000041919b210 */ /* 0x000fe20007ffe0ff */
[----:B------:R-:W-:Y:S01]  /*1a60*/  @!P3 IMAD R4, R21, R11, RZ ;  /* 0x0000000b1504b224 */ /* 0x000fe200078e02ff */
[----:B------:R-:W-:Y:S01]  /*1a70*/  @!P3 SHF.R.S32.HI R5, RZ, 0x1f, R11 ;  /* 0x0000001fff05b819 */ /* 0x000fe2000001140b */
[----:B------:R-:W-:Y:S01]  /*1a80*/  @P3 IMAD.IADD R12, R12, 0x1, R13 ;  /* 0x000000010c0c3824 */ /* 0x000fe200078e020d */
[----:B------:R-:W-:Y:S01]  /*1a90*/  IADD3 R23, PT, PT, R23, R6, RZ ;  /* 0x0000000617177210 */ /* 0x000fe20007ffe0ff */
[----:B------:R-:W-:Y:S01]  /*1aa0*/  IMAD R7, R19, R10, RZ ;  /* 0x0000000a13077224 */ /* 0x000fe200078e02ff */
[----:B------:R-:W-:Y:S01]  /*1ab0*/  SHF.R.S32.HI R6, RZ, 0x1f, R10 ;  /* 0x0000001fff067819 */ /* 0x000fe2000001140a */
[----:B------:R-:W-:-:S02]  /*1ac0*/  @!P3 IMAD R4, R20, R5, R4 ;  /* 0x000000051404b224 */ /* 0x000fc400078e0204 */
[----:B------:R-:W-:-:S04]  /*1ad0*/  @!P3 IMAD.WIDE.U32 R20, R20, R11, R24 ;  /* 0x0000000b1414b225 */ /* 0x000fc800078e0018 */
[----:B------:R-:W-:Y:S02]  /*1ae0*/  @P3 IMAD R5, R141, R12, RZ ;  /* 0x0000000c8d053224 */ /* 0x000fe400078e02ff */
[----:B------:R-:W-:Y:S01]  /*1af0*/  IMAD.WIDE.U32 R10, R18, R10, R22 ;  /* 0x0000000a120a7225 */ /* 0x000fe200078e0016 */
[----:B------:R-:W-:-:S03]  /*1b00*/  @!P3 IADD3 R16, PT, PT, R21, R4, RZ ;  /* 0x000000041510b210 */ /* 0x000fc60007ffe0ff */
[----:B------:R-:W-:Y:S02]  /*1b10*/  IMAD R6, R18, R6, R7 ;  /* 0x0000000612067224 */ /* 0x000fe400078e0207 */
[----:B------:R-:W-:Y:S01]  /*1b20*/  @P3 IMAD.WIDE.U32 R12, R140, R12, RZ ;  /* 0x0000000c8c0c3225 */ /* 0x000fe200078e00ff */
[----:B------:R-:W-:Y:S02]  /*1b30*/  MOV R8, R10 ;  /* 0x0000000a00087202 */ /* 0x000fe40000000f00 */
[----:B------:R-:W-:Y:S01]  /*1b40*/  IADD3 R4, PT, PT, R11, R6, RZ ;  /* 0x000000060b047210 */ /* 0x000fe20007ffe0ff */
[----:B------:R-:W-:Y:S01]  /*1b50*/  @!P3 IMAD.MOV.U32 R22, RZ, RZ, R20 ;  /* 0x000000ffff16b224 */ /* 0x000fe200078e0014 */
[----:B------:R-:W-:Y:S01]  /*1b60*/  @P3 MOV R22, R12 ;  /* 0x0000000c00163202 */ /* 0x000fe20000000f00 */
[----:B------:R-:W-:Y:S01]  /*1b70*/  @P3 IMAD.IADD R16, R13, 0x1, R5 ;  /* 0x000000010d103824 */ /* 0x000fe200078e0205 */
[----:B------:R-:W-:Y:S02]  /*1b80*/  MOV R5, R86 ;  /* 0x0000005600057202 */ /* 0x000fe40000000f00 */
.L_x_8261:
[----:B------:R-:W-:Y:S05]  /*1b90*/  BSYNC.RECONVERGENT B0 ;  /* 0x0000000000007941 */ /* 0x000fea0003800200 */
.L_x_8259:
        /* <DEDUP_REMOVED lines=29> */
[----:B-----5:R-:W-:-:S06]  /*1d70*/  IMAD R14, R17, R140, RZ ;  /* 0x0000008c110e7224 */ /* 0x020fcc00078e02ff */
[----:B------:R-:W-:Y:S02]  /*1d80*/  @P3 VIADD R23, R23, 0x1 ;  /* 0x0000000117173836 */ /* 0x000fe40000000000 */
[----:B------:R-:W-:-:S03]  /*1d90*/  IMAD.SHL.U32 R157, R129, 0x8, RZ ;  /* 0x00000008819d7824 */ /* 0x000fc600078e00ff */
[----:B------:R-:W-:Y:S01]  /*1da0*/  MOV R20, R23 ;  /* 0x0000001700147202 */ /* 0x000fe20000000f00 */
[C---:B------:R-:W-:Y:S02]  /*1db0*/  IMAD R14, R5.reuse, R141, R14 ;  /* 0x0000008d050e7224 */ /* 0x040fe400078e020e */
[----:B------:R-:W-:Y:S01]  /*1dc0*/  IMAD.WIDE.U32 R30, R5, R140, RZ ;  /* 0x0000008c051e7225 */ /* 0x000fe200078e00ff */
[----:B------:R-:W-:-:S03]  /*1dd0*/  LOP3.LUT R94, R157, 0x18, RZ, 0xc0, !PT ;  /* 0x000000189d5e7812 */ /* 0x000fc600078ec0ff */
[----:B------:R-:W-:Y:S01]  /*1de0*/  @!P1 IMAD.MOV R20, RZ, RZ, -R20 ;  /* 0x000000ffff149224 */ /* 0x000fe200078e0a14 */
[----:B------:R-:W-:Y:S02]  /*1df0*/  @!P2 LOP3.LUT R20, RZ, R9, RZ, 0x33, !PT ;  /* 0x00000009ff14a212 */ /* 0x000fe400078e33ff */
[----:B------:R-:W-:Y:S02]  /*1e00*/  IADD3 R5, PT, PT, R31, R14, RZ ;  /* 0x0000000e1f057210 */ /* 0x000fe40007ffe0ff */
[----:B------:R-:W-:Y:S01]  /*1e10*/  SHF.R.S32.HI R17, RZ, 0x1f, R20 ;  /* 0x0000001fff117819 */ /* 0x000fe20000011414 */
[----:B------:R-:W-:Y:S01]  /*1e20*/  IMAD R14, R29, R20, RZ ;  /* 0x000000141d0e7224 */ /* 0x000fe200078e02ff */
[----:B------:R-:W-:Y:S01]  /*1e30*/  IADD3 R9, P2, P1, R30, R22, R94 ;  /* 0x000000161e097210 */ /* 0x000fe2000795e05e */
[----:B------:R-:W-:Y:S01]  /*1e40*/  IMAD.WIDE.U32 R22, R28, R20, RZ ;  /* 0x000000141c167225 */ /* 0x000fe200078e00ff */
[----:B------:R-:W-:-:S03]  /*1e50*/  LOP3.LUT R156, R157, 0xc0, RZ, 0xc0, !PT ;  /* 0x000000c09d9c7812 */ /* 0x000fc600078ec0ff */
[----:B------:R-:W-:Y:S01]  /*1e60*/  IMAD R28, R17, R28, R14 ;  /* 0x0000001c111c7224 */ /* 0x000fe200078e020e */
[----:B------:R-:W-:Y:S02]  /*1e70*/  IADD3.X R17, PT, PT, R5, R16, RZ, P2, P1 ;  /* 0x0000001005117210 */ /* 0x000fe400017e24ff */
[----:B------:R-:W-:Y:S02]  /*1e80*/  IADD3 R22, P1, PT, R9, R22, RZ ;  /* 0x0000001609167210 */ /* 0x000fe40007f3e0ff */
[----:B------:R-:W1:Y:S01]  /*1e90*/  S2R R9, SR_CgaCtaId ;  /* 0x0000000000097919 */ /* 0x000e620000008800 */
[----:B------:R-:W-:Y:S02]  /*1ea0*/  LOP3.LUT R156, R156, 0x18, R129, 0xf8, !PT ;  /* 0x000000189c9c7812 */ /* 0x000fe400078ef881 */
[----:B------:R-:W-:Y:S02]  /*1eb0*/  LOP3.LUT R21, R157, 0x1f20, RZ, 0xc0, !PT ;  /* 0x00001f209d157812 */ /* 0x000fe400078ec0ff */
[----:B------:R-:W-:Y:S01]  /*1ec0*/  LOP3.LUT R20, R156, R94, RZ, 0x3c, !PT ;  /* 0x0000005e9c147212 */ /* 0x000fe200078e3cff */
[----:B------:R-:W-:-:S03]  /*1ed0*/  IMAD.IADD R28, R23, 0x1, R28 ;  /* 0x00000001171c7824 */ /* 0x000fc600078e021c */
[----:B------:R-:W-:Y:S01]  /*1ee0*/  LOP3.LUT R5, R21, R20, RZ, 0xfc, !PT ;  /* 0x0000001415057212 */ /* 0x000fe200078efcff */
[----:B------:R-:W-:Y:S01]  /*1ef0*/  IMAD.X R23, R17, 0x1, R28, P1 ;  /* 0x0000000111177824 */ /* 0x000fe200008e061c */
[----:B------:R-:W-:Y:S02]  /*1f00*/  SHF.R.U32.HI R102, RZ, 0x2, R129 ;  /* 0x00000002ff667819 */ /* 0x000fe40000011681 */
[----:B------:R-:W-:Y:S02]  /*1f10*/  IADD3 R135, PT, PT, -R135, R100, RZ ;  /* 0x0000006487877210 */ /* 0x000fe40007ffe1ff */
[----:B------:R-:W-:Y:S01]  /*1f20*/  MOV R124, 0x400 ;  /* 0x00000400007c7802 */ /* 0x000fe20000000f00 */
[-C--:B------:R-:W-:Y:S02]  /*1f30*/  IMAD R149, R141, R102.reuse, RZ ;  /* 0x000000668d957224 */ /* 0x080fe400078e02ff */
[----:B------:R-:W-:Y:S02]  /*1f40*/  IMAD R145, R143, R102, RZ ;  /* 0x000000668f917224 */ /* 0x000fe400078e02ff */
[----:B------:R-:W-:Y:S01]  /*1f50*/  IMAD.WIDE.U32 R22, R102, R140, R22 ;  /* 0x0000008c66167225 */ /* 0x000fe200078e0016 */
[----:B------:R-:W-:Y:S03]  /*1f60*/  BSSY.RECONVERGENT B0, `(.L_x_8262) ;  /* 0x0000040000007945 */ /* 0x000fe60003800200 */
[----:B------:R-:W-:Y:S01]  /*1f70*/  IMAD.MOV.U32 R103, RZ, RZ, RZ ;  /* 0x000000ffff677224 */ /* 0x000fe200078e00ff */
[----:B------:R-:W-:-:S02]  /*1f80*/  IADD3 R149, PT, PT, R23, R149, RZ ;  /* 0x0000009517957210 */ /* 0x000fc40007ffe0ff */
[C---:B------:R-:W-:Y:S01]  /*1f90*/  SHF.L.U64.HI R141, R140.reuse, 0x5, R141 ;  /* 0x000000058c8d7819 */ /* 0x040fe2000001028d */
[----:B------:R-:W-:Y:S01]  /*1fa0*/  IMAD.SHL.U32 R140, R140, 0x20, RZ ;  /* 0x000000208c8c7824 */ /* 0x000fe200078e00ff */
[----:B------:R-:W-:Y:S02]  /*1fb0*/  SHF.L.U64.HI R143, R142, 0x5, R143 ;  /* 0x000000058e8f7819 */ /* 0x000fe4000001028f */
[----:B-1----:R-:W-:Y:S02]  /*1fc0*/  LEA R132, R9, R124, 0x18 ;  /* 0x0000007c09847211 */ /* 0x002fe400078ec0ff */
[C---:B------:R-:W-:Y:S02]  /*1fd0*/  LOP3.LUT R92, R94.reuse, 0x20, RZ, 0xfc, !PT ;  /* 0x000000205e5c7812 */ /* 0x040fe400078efcff */
[----:B------:R-:W-:Y:S02]  /*1fe0*/  LOP3.LUT R90, R94, 0x40, RZ, 0xfc, !PT ;  /* 0x000000405e5a7812 */ /* 0x000fe400078efcff */
[----:B------:R-:W-:Y:S01]  /*1ff0*/  LEA R84, R5, R132, 0x1 ;  /* 0x0000008405547211 */ /* 0x000fe200078e08ff */
[----:B--2---:R-:W-:-:S04]  /*2000*/  @P4 IMAD.WIDE.U32 R30, R12, R15, RZ ;  /* 0x0000000f0c1e4225 */ /* 0x004fc800078e00ff */
[----:B------:R-:W-:Y:S02]  /*2010*/  @P4 IMAD R20, R13, R15, RZ ;  /* 0x0000000f0d144224 */ /* 0x000fe400078e02ff */
[-C--:B---3--:R-:W-:Y:S02]  /*2020*/  @!P4 IMAD R14, R27, R159.reuse, RZ ;  /* 0x0000009f1b0ec224 */ /* 0x088fe400078e02ff */
[----:B------:R-:W-:-:S03]  /*2030*/  @!P4 IMAD.WIDE.U32 R26, R26, R159, RZ ;  /* 0x0000009f1a1ac225 */ /* 0x000fc600078e00ff */
[----:B------:R-:W-:Y:S01]  /*2040*/  @!P4 MOV R16, R26 ;  /* 0x0000001a0010c202 */ /* 0x000fe20000000f00 */
[----:B------:R-:W-:Y:S02]  /*2050*/  @P4 IMAD.MOV.U32 R16, RZ, RZ, R30 ;  /* 0x000000ffff104224 */ /* 0x000fe400078e001e */
[----:B------:R-:W-:Y:S01]  /*2060*/  @!P4 IMAD.IADD R14, R27, 0x1, R14 ;  /* 0x000000011b0ec824 */ /* 0x000fe200078e020e */
[----:B------:R-:W-:Y:S02]  /*2070*/  @P4 IADD3 R14, PT, PT, R31, R20, RZ ;  /* 0x000000141f0e4210 */ /* 0x000fe40007ffe0ff */
[C---:B------:R-:W-:Y:S02]  /*2080*/  IADD3 R16, P1, PT, R94.reuse, R16, RZ ;  /* 0x000000105e107210 */ /* 0x040fe40007f3e0ff */
[----:B------:R-:W-:-:S03]  /*2090*/  IADD3 R26, P2, PT, R94, R8, RZ ;  /* 0x000000085e1a7210 */ /* 0x000fc60007f5e0ff */
[----:B------:R-:W-:Y:S01]  /*20a0*/  IMAD.X R17, RZ, RZ, R14, P1 ;  /* 0x000000ffff117224 */ /* 0x000fe200008e060e */
[C---:B------:R-:W-:Y:S01]  /*20b0*/  ISETP.GE.AND P1, PT, R102.reuse, R135, PT ;  /* 0x000000876600720c */ /* 0x040fe20003f26270 */
[----:B------:R-:W-:Y:S01]  /*20c0*/  IMAD.X R27, RZ, RZ, R4, P2 ;  /* 0x000000ffff1b7224 */ /* 0x000fe200010e0604 */
[----:B------:R-:W-:Y:S01]  /*20d0*/  SHF.R.S32.HI R4, RZ, 0x1f, R158 ;  /* 0x0000001fff047819 */ /* 0x000fe2000001149e */
[----:B------:R-:W-:Y:S02]  /*20e0*/  IMAD R11, R11, R158, RZ ;  /* 0x0000009e0b0b7224 */ /* 0x000fe400078e02ff */
[----:B------:R-:W-:Y:S01]  /*20f0*/  IMAD.WIDE.U32 R20, R102, R142, R26 ;  /* 0x0000008e66147225 */ /* 0x000fe200078e001a */
[----:B----4-:R-:W-:-:S03]  /*2100*/  LEA R148, P2, R22, R24, 0x1 ;  /* 0x0000001816947211 */ /* 0x010fc600078408ff */
[----:B------:R-:W-:Y:S01]  /*2110*/  IMAD.IADD R145, R21, 0x1, R145 ;  /* 0x0000000115917824 */ /* 0x000fe200078e0291 */
[----:B------:R-:W-:Y:S01]  /*2120*/  LEA R146, P3, R20, R18, 0x1 ;  /* 0x0000001214927211 */ /* 0x000fe200078608ff */
[----:B------:R-:W-:Y:S02]  /*2130*/  IMAD R4, R10, R4, R11 ;  /* 0x000000040a047224 */ /* 0x000fe400078e020b */
[----:B------:R-:W-:Y:S01]  /*2140*/  IMAD.WIDE.U32 R10, R158, R10, R16 ;  /* 0x0000000a9e0a7225 */ /* 0x000fe200078e0010 */
[----:B------:R-:W-:Y:S02]  /*2150*/  LEA.HI.X R149, R22, R25, R149, 0x1, P2 ;  /* 0x0000001916957211 */ /* 0x000fe400010f0c95 */
[----:B------:R-:W-:Y:S01]  /*2160*/  LEA.HI.X R145, R20, R19, R145, 0x1, P3 ;  /* 0x0000001314917211 */ /* 0x000fe200018f0c91 */
[----:B------:R-:W-:Y:S02]  /*2170*/  IMAD.SHL.U32 R142, R142, 0x20, RZ ;  /* 0x000000208e8e7824 */ /* 0x000fe400078e00ff */
[----:B------:R-:W-:-:S04]  /*2180*/  IMAD.WIDE.U32 R16, R151, 0x40, R102 ;  /* 0x0000004097107825 */ /* 0x000fc800078e0066 */
[----:B------:R-:W-:Y:S01]  /*2190*/  IMAD.IADD R15, R11, 0x1, R4 ;  /* 0x000000010b0f7824 */ /* 0x000fe200078e0204 */
        /* <DEDUP_REMOVED lines=27> */
.L_x_8264:
[----:B------:R3:W-:Y:S02]  /*2350*/  STS.128 [R84+0x2000], RZ ;  /* 0x002000ff54007388 */ /* 0x0007e40000000c00 */
.L_x_8263:
[----:B------:R-:W-:Y:S05]  /*2360*/  BSYNC.RECONVERGENT B0 ;  /* 0x0000000000007941 */ /* 0x000fea0003800200 */
.L_x_8262:
        /* <DEDUP_REMOVED lines=32> */
.L_x_8267:
[----:B------:R2:W-:Y:S02]  /*2570*/  STS.128 [R84+0x2800], RZ ;  /* 0x002800ff54007388 */ /* 0x0005e40000000c00 */
.L_x_8266:
[----:B------:R-:W-:Y:S05]  /*2580*/  BSYNC.RECONVERGENT B0 ;  /* 0x0000000000007941 */ /* 0x000fea0003800200 */
.L_x_8265:
        /* <DEDUP_REMOVED lines=28> */
.L_x_8270:
[----:B------:R4:W-:Y:S02]  /*2750*/  STS.128 [R84+0x5000], RZ ;  /* 0x005000ff54007388 */ /* 0x0009e40000000c00 */
.L_x_8269:
[----:B------:R-:W-:Y:S05]  /*2760*/  BSYNC.RECONVERGENT B0 ;  /* 0x0000000000007941 */ /* 0x000fea0003800200 */
.L_x_8268:
        /* <DEDUP_REMOVED lines=23> */
.L_x_8272:
[----:B------:R-:W-:Y:S05]  /*28e0*/  BSYNC.RECONVERGENT B0 ;  /* 0x0000000000007941 */ /* 0x000fea0003800200 */
.L_x_8271:
        /* <DEDUP_REMOVED lines=29> */
.L_x_8275:
[----:B------:R4:W-:Y:S01]  /*2ac0*/  STS.128 [R84+0x8000], RZ ;  /* 0x008000ff54007388 */ /* 0x0009e20000000c00 */
[----:B------:R-:W-:Y:S05]  /*2ad0*/  BRA `(.L_x_8276) ;  /* 0x00000000000c7947 */ /* 0x000fea0003800000 */
.L_x_8274:
[----:B------:R1:W-:Y:S04]  /*2ae0*/  STS.128 [R84+0x6000], RZ ;  /* 0x006000ff54007388 */ /* 0x0003e80000000c00 */
[----:B------:R1:W-:Y:S04]  /*2af0*/  STS.128 [R84+0x7000], RZ ;  /* 0x007000ff54007388 */ /* 0x0003e80000000c00 */
[----:B------:R1:W-:Y:S02]  /*2b00*/  STS.128 [R84+0x8000], RZ ;  /* 0x008000ff54007388 */ /* 0x0003e40000000c00 */
.L_x_8276:
[----:B------:R-:W-:Y:S05]  /*2b10*/  BSYNC.RECONVERGENT B0 ;  /* 0x0000000000007941 */ /* 0x000fea0003800200 */
.L_x_8273:
        /* <DEDUP_REMOVED lines=27> */
.L_x_8279:
[----:B------:R1:W-:Y:S02]  /*2cd0*/  STS.128 [R84+0x8800], RZ ;  /* 0x008800ff54007388 */ /* 0x0003e40000000c00 */
.L_x_8278:
[----:B------:R-:W-:Y:S05]  /*2ce0*/  BSYNC.RECONVERGENT B0 ;  /* 0x0000000000007941 */ /* 0x000fea0003800200 */
.L_x_8277:
        /* <DEDUP_REMOVED lines=24> */
[----:B------:R-:W-:Y:S01]  /*2e70*/  IMAD R116, R7, 0x2, R132 ;  /* 0x0000000207747824 */ /* 0x000fe200078e0284 */
[----:B------:R-:W-:Y:S01]  /*2e80*/  IADD3 R137, PT, PT, R87, -R100, -R98 ;  /* 0x8000006457897210 */ /* 0x000fe20007ffe862 */
        /* <DEDUP_REMOVED lines=78> */
[----:B------:R-:W-:-:S02]  /*3370*/  ISETP.GT.AND P1, PT, R33, R144, PT ;  /* 0x000000902100720c */ /* 0x000fc40003f24270 */
[----:B------:R-:W-:Y:S01]  /*3380*/  HMMA.16816.F32 R24, R20, R4, R24 ;  /* 0x000000041418723c */ /* 0x000fe20000001818 */
[----:B------:R-:W-:-:S04]  /*3390*/  LOP3.LUT R5, R130, 0x1f0, RZ, 0xc0, !PT ;  /* 0x000001f082057812 */ /* 0x000fc800078ec0ff */
[----:B------:R-:W-:-:S03]  /*33a0*/  LOP3.LUT R102, R5, 0x7, R102, 0xf8, !PT ;  /* 0x0000000705667812 */ /* 0x000fc600078ef866 */
[----:B------:R-:W-:Y:S02]  /*33b0*/  HMMA.16816.F32 R48, R20, R16, R48 ;  /* 0x000000101430723c */ /* 0x000fe40000001830 */
[----:B------:R-:W-:-:S04]  /*33c0*/  IMAD R102, R151, 0x40, R102 ;  /* 0x0000004097667824 */ /* 0x000fc800078e0266 */
[C---:B------:R-:W-:Y:S02]  /*33d0*/  IMAD.IADD R136, R102.reuse, 0x1, R93 ;  /* 0x0000000166887824 */ /* 0x040fe400078e025d */
[----:B------:R-:W-:Y:S01]  /*33e0*/  IMAD.IADD R137, R102, 0x1, R137 ;  /* 0x0000000166897824 */ /* 0x000fe200078e0289 */
[C---:B------:R-:W-:Y:S02]  /*33f0*/  HMMA.16816.F32 R44, R20.reuse, R18, R44 ;  /* 0x00000012142c723c */ /* 0x040fe4000000182c */
[C-C-:B------:R-:W-:Y:S02]  /*3400*/  VIADDMNMX R138, R136.reuse, 0x1, R87.reuse, PT ;  /* 0x00000001888a7846 */ /* 0x140fe40003800157 */
[----:B------:R-:W-:Y:S02]  /*3410*/  VIMNMX R139, PT, PT, RZ, R137, !PT ;  /* 0x00000089ff8b7248 */ /* 0x000fe40007fe0100 */
[----:B------:R-:W-:Y:S02]  /*3420*/  VIADDMNMX R136, R136, 0x9, R87, PT ;  /* 0x0000000988887846 */ /* 0x000fe40003800157 */
[----:B------:R-:W-:Y:S01]  /*3430*/  HMMA.16816.F32 R28, R20, R10, R28 ;  /* 0x0000000a141c723c */ /* 0x000fe2000000181c */
[----:B------:R-:W-:-:S07]  /*3440*/  VIADDMNMX R137, R137, 0x8, RZ, !PT ;  /* 0x0000000889897846 */ /* 0x000fce00078001ff */
        /* <DEDUP_REMOVED lines=16> */
.L_x_8283:
        /* <DEDUP_REMOVED lines=60> */
.L_x_8284:
[----:B------:R-:W-:Y:S05]  /*3910*/  BSYNC.RECONVERGENT B0 ;  /* 0x0000000000007941 */ /* 0x000fea0003800200 */
.L_x_8282:
        /* <DEDUP_REMOVED lines=40> */
.L_x_8281:
[----:B------:R-:W-:Y:S05]  /*3ba0*/  BSYNC.RECONVERGENT B1 ;  /* 0x0000000000017941 */ /* 0x000fea0003800200 */
.L_x_8280:
[----:B------:R-:W3:Y:S01]  /*3bb0*/  LD.E R107, desc[UR4][R2.64+0xdc] ;  /* 0x0000dc04026b7980 */ /* 0x000ee2000c101900 */
[----:B------:R-:W-:Y:S01]  /*3bc0*/  IMAD.SHL.U32 R87, R129, 0x2, RZ ;  /* 0x0000000281577824 */ /* 0x000fe200078e00ff */
[----:B------:R-:W-:Y:S01]  /*3bd0*/  LOP3.LUT R125, R85, 0x120, R96, 0xf8, !PT ;  /* 0x00000120557d7812 */ /* 0x000fe200078ef860 */
[----:B------:R-:W-:Y:S03]  /*3be0*/  BSSY B2, `(.L_x_8285) ;  /* 0x0000456000027945 */ /* 0x000fe60003800000 */
[----:B------:R-:W-:Y:S01]  /*3bf0*/  LOP3.LUT R87, R87, 0x6, RZ, 0xc0, !PT ;  /* 0x0000000657577812 */ /* 0x000fe200078ec0ff */
[----:B------:R-:W-:-:S04]  /*3c00*/  IMAD R134, R125, 0x2, R132 ;  /* 0x000000027d867824 */ /* 0x000fc800078e0284 */
[----:B--2---:R-:W-:Y:S01]  /*3c10*/  IMAD R6, R33, 0x40, R87 ;  /* 0x0000004021067824 */ /* 0x004fe200078e0257 */
[----:B------:R-:W-:Y:S01]  /*3c20*/  LDSM.16.MT88.4 R56, [R134+0x8000] ;  /* 0x008000008638783b */ /* 0x000fe20000004200 */
[----:B------:R-:W-:Y:S02]  /*3c30*/  IMAD.IADD R105, R91, 0x1, R134 ;  /* 0x000000015b697824 */ /* 0x000fe400078e0286 */
[C---:B------:R-:W-:Y:S01]  /*3c40*/  VIADD R55, R6.reuse, 0x1 ;  /* 0x0000000106377836 */ /* 0x040fe20000000000 */
[CC--:B------:R-:W-:Y:S01]  /*3c50*/  ISETP.GE.AND P5, PT, R6.reuse, R139.reuse, PT ;  /* 0x0000008b0600720c */ /* 0x0c0fe20003fa6270 */
[C---:B------:R-:W-:Y:S01]  /*3c60*/  VIADD R53, R6.reuse, 0x9 ;  /* 0x0000000906357836 */ /* 0x040fe20000000000 */
[CC--:B------:R-:W-:Y:S01]  /*3c70*/  ISETP.GE.AND P2, PT, R6.reuse, R138.reuse, PT ;  /* 0x0000008a0600720c */ /* 0x0c0fe20003f46270 */
        /* <DEDUP_REMOVED lines=8> */
[----:B------:R-:W-:Y:S01]  /*3d00*/  VIADD R34, R6, 0x18 ;  /* 0x0000001806227836 */ /* 0x000fe20000000000 */
[-C--:B------:R-:W-:Y:S01]  /*3d10*/  ISETP.GE.AND P5, PT, R54, R139.reuse, PT ;  /* 0x0000008b3600720c */ /* 0x080fe20003fa6270 */
[----:B------:R-:W-:Y:S01]  /*3d20*/  VIADD R32, R6, 0x21 ;  /* 0x0000002106207836 */ /* 0x000fe20000000000 */
[----:B------:R-:W-:Y:S01]  /*3d30*/  FSEL R4, R4, -INF , !P2 ;  /* 0xff80000004047808 */ /* 0x000fe20005000000 */
        /* <DEDUP_REMOVED lines=12> */
[----:B------:R-:W-:Y:S01]  /*3e00*/  LDSM.16.MT88.4 R76, [R134+0x6000] ;  /* 0x00600000864c783b */ /* 0x000fe20000004200 */
[----:B------:R-:W-:-:S02]  /*3e10*/  FSEL R7, R7, -INF , !P2 ;  /* 0xff80000007077808 */ /* 0x000fc40005000000 */
[----:B------:R-:W-:Y:S01]  /*3e20*/  FSEL R23, R41, -INF , P1 ;  /* 0xff80000029177808 */ /* 0x000fe20000800000 */
[----:B------:R-:W-:Y:S01]  /*3e30*/  LDSM.16.MT88.4 R68, [R105+0x6000] ;  /* 0x006000006944783b */ /* 0x000fe20000004200 */
[----:B------:R-:W-:Y:S02]  /*3e40*/  ISETP.GE.AND P2, PT, R8, R138, PT ;  /* 0x0000008a0800720c */ /* 0x000fe40003f46270 */
[----:B------:R-:W-:Y:S02]  /*3e50*/  FSEL R21, R40, -INF , P5 ;  /* 0xff80000028157808 */ /* 0x000fe40002800000 */
[-C--:B------:R-:W-:Y:S02]  /*3e60*/  ISETP.GE.AND P1, PT, R11, R139.reuse, PT ;  /* 0x0000008b0b00720c */ /* 0x080fe40003f26270 */
[----:B------:R-:W-:Y:S02]  /*3e70*/  ISETP.GE.AND P5, PT, R34, R139, PT ;  /* 0x0000008b2200720c */ /* 0x000fe40003fa6270 */
[----:B------:R-:W-:-:S02]  /*3e80*/  FSEL R35, R35, -INF , !P6 ;  /* 0xff80000023237808 */ /* 0x000fc40007000000 */
[-C--:B------:R-:W-:Y:S02]  /*3e90*/  ISETP.GE.AND P6, PT, R53, R138.reuse, PT ;  /* 0x0000008a3500720c */ /* 0x080fe40003fc6270 */
[----:B------:R-:W-:Y:S02]  /*3ea0*/  FSEL R21, R21, -INF , !P2 ;  /* 0xff80000015157808 */ /* 0x000fe40005000000 */
[----:B------:R-:W-:Y:S02]  /*3eb0*/  FSEL R17, R37, -INF , P1 ;  /* 0xff80000025117808 */ /* 0x000fe40000800000 */
[----:B------:R-:W-:Y:S02]  /*3ec0*/  ISETP.GE.AND P2, PT, R34, R138, PT ;  /* 0x0000008a2200720c */ /* 0x000fe40003f46270 */
[----:B------:R-:W-:Y:S02]  /*3ed0*/  FSEL R19, R36, -INF , P5 ;  /* 0xff80000024137808 */ /* 0x000fe40002800000 */
[----:B------:R-:W-:-:S02]  /*3ee0*/  ISETP.GE.AND P1, PT, R32, R139, PT ;  /* 0x0000008b2000720c */ /* 0x000fc40003f26270 */
[----:B------:R-:W-:Y:S02]  /*3ef0*/  ISETP.GE.AND P5, PT, R9, R139, PT ;  /* 0x0000008b0900720c */ /* 0x000fe40003fa6270 */
[----:B------:R-:W-:Y:S02]  /*3f00*/  FSEL R5, R5, -INF , !P6 ;  /* 0xff80000005057808 */ /* 0x000fe40007000000 */
[-C--:B------:R-:W-:Y:S02]  /*3f10*/  ISETP.GE.AND P6, PT, R52, R138.reuse, PT ;  /* 0x0000008a3400720c */ /* 0x080fe40003fc6270 */
[----:B------:R-:W-:Y:S02]  /*3f20*/  FSEL R19, R19, -INF , !P2 ;  /* 0xff80000013137808 */ /* 0x000fe40005000000 */
[----:B------:R-:W-:Y:S02]  /*3f30*/  FSEL R13, R13, -INF , P1 ;  /* 0xff8000000d0d7808 */ /* 0x000fe40000800000 */
[----:B------:R-:W-:-:S02]  /*3f40*/  ISETP.GE.AND P2, PT, R9, R138, PT ;  /* 0x0000008a0900720c */ /* 0x000fc40003f46270 */
[----:B------:R-:W-:Y:S02]  /*3f50*/  FSEL R12, R12, -INF , P5 ;  /* 0xff8000000c0c7808 */ /* 0x000fe40002800000 */
[-C--:B------:R-:W-:Y:S02]  /*3f60*/  ISETP.GE.AND P1, PT, R20, R139.reuse, PT ;  /* 0x0000008b1400720c */ /* 0x080fe40003f26270 */
[----:B------:R-:W-:Y:S02]  /*3f70*/  ISETP.GE.AND P5, PT, R22, R139, PT ;  /* 0x0000008b1600720c */ /* 0x000fe40003fa6270 */
[----:B------:R-:W-:Y:S02]  /*3f80*/  FSEL R23, R23, -INF , !P6 ;  /* 0xff80000017177808 */ /* 0x000fe40007000000 */
[C---:B------:R-:W-:Y:S02]  /*3f90*/  ISETP.GE.AND P4, PT, R6.reuse, R137, PT ;  /* 0x000000890600720c */ /* 0x040fe40003f86270 */
[C---:B------:R-:W-:Y:S01]  /*3fa0*/  ISETP.GE.AND P3, PT, R6.reuse, R136, PT ;  /* 0x000000880600720c */ /* 0x040fe20003f66270 */
[----:B------:R-:W-:Y:S01]  /*3fb0*/  VIADD R6, R6, 0x39 ;  /* 0x0000003906067836 */ /* 0x000fe20000000000 */
[----:B------:R-:W-:-:S02]  /*3fc0*/  ISETP.GE.AND P6, PT, R11, R138, PT ;  /* 0x0000008a0b00720c */ /* 0x000fc40003fc6270 */
[----:B------:R-:W-:Y:S02]  /*3fd0*/  FSEL R127, R12, -INF , !P2 ;  /* 0xff8000000c7f7808 */ /* 0x000fe40005000000 */
[----:B------:R-:W-:Y:S02]  /*3fe0*/  FSEL R29, R29, -INF , P1 ;  /* 0xff8000001d1d7808 */ /* 0x000fe40000800000 */
[----:B------:R-:W-:Y:S02]  /*3ff0*/  ISETP.GE.AND P2, PT, R22, R138, PT ;  /* 0x0000008a1600720c */ /* 0x000fe40003f46270 */
[----:B------:R-:W-:Y:S02]  /*4000*/  FSEL R28, R28, -INF , P5 ;  /* 0xff8000001c1c7808 */ /* 0x000fe40002800000 */
[-C--:B------:R-:W-:Y:S02]  /*4010*/  ISETP.GE.AND P1, PT, R16, R139.reuse, PT ;  /* 0x0000008b1000720c */ /* 0x080fe40003f26270 */
[----:B------:R-:W-:-:S02]  /*4020*/  ISETP.GE.AND P5, PT, R18, R139, PT ;  /* 0x0000008b1200720c */ /* 0x000fc40003fa6270 */
[----:B------:R-:W-:Y:S02]  /*4030*/  FSEL R17, R17, -INF , !P6 ;  /* 0xff80000011117808 */ /* 0x000fe40007000000 */
[-C--:B------:R-:W-:Y:S02]  /*4040*/  ISETP.GE.AND P6, PT, R32, R138.reuse, PT ;  /* 0x0000008a2000720c */ /* 0x080fe40003fc6270 */
[----:B------:R-:W-:Y:S02]  /*4050*/  FSEL R115, R28, -INF , !P2 ;  /* 0xff8000001c737808 */ /* 0x000fe40005000000 */
[----:B------:R-:W-:Y:S02]  /*4060*/  FSEL R25, R25, -INF , P1 ;  /* 0xff80000019197808 */ /* 0x000fe40000800000 */
        /* <DEDUP_REMOVED lines=9> */
[----:B------:R-:W-:Y:S02]  /*4100*/  FSEL R113, R29, -INF , !P6 ;  /* 0xff8000001d717808 */ /* 0x000fe40007000000 */
[----:B------:R-:W-:Y:S02]  /*4110*/  FSEL R37, R50, -INF , P4 ;  /* 0xff80000032257808 */ /* 0x000fe40002000000 */
[----:B------:R-:W-:Y:S02]  /*4120*/  ISETP.GE.AND P6, PT, R16, R138, PT ;  /* 0x0000008a1000720c */ /* 0x000fe40003fc6270 */
[----:B------:R-:W-:Y:S02]  /*4130*/  ISETP.GE.AND P4, PT, R54, R137, PT ;  /* 0x000000893600720c */ /* 0x000fe40003f86270 */
[----:B------:R-:W-:-:S02]  /*4140*/  FSEL R120, R73, -INF , !P1 ;  /* 0xff80000049787808 */ /* 0x000fc40004800000 */
[----:B------:R-:W-:Y:S02]  /*4150*/  FSEL R51, R51, -INF , P2 ;  /* 0xff80000033337808 */ /* 0x000fe40001000000 */
[-C--:B------:R-:W-:Y:S02]  /*4160*/  ISETP.GE.AND P1, PT, R53, R137.reuse, PT ;  /* 0x000000893500720c */ /* 0x080fe40003f26270 */
[----:B------:R-:W-:Y:S02]  /*4170*/  ISETP.GE.AND P2, PT, R8, R137, PT ;  /* 0x000000890800720c */ /* 0x000fe40003f46270 */
[----:B------:R-:W-:Y:S02]  /*4180*/  ISETP.GE.AND P5, PT, R10, R139, PT ;  /* 0x0000008b0a00720c */ /* 0x000fe40003fa6270 */
[----:B------:R-:W-:Y:S02]  /*4190*/  FSEL R108, R25, -INF , !P6 ;  /* 0xff800000196c7808 */ /* 0x000fe40007000000 */
[----:B------:R-:W-:-:S02]  /*41a0*/  FSEL R37, R37, -INF , !P3 ;  /* 0xff80000025257808 */ /* 0x000fc40005800000 */
[----:B------:R-:W-:Y:S02]  /*41b0*/  FSEL R29, R46, -INF , P4 ;  /* 0xff8000002e1d7808 */ /* 0x000fe40002000000 */
[-C--:B------:R-:W-:Y:S02]  /*41c0*/  ISETP.GE.AND P3, PT, R53, R136.reuse, PT ;  /* 0x000000883500720c */ /* 0x080fe40003f66270 */
[-C--:B------:R-:W-:Y:S02]  /*41d0*/  ISETP.GE.AND P4, PT, R8, R136.reuse, PT ;  /* 0x000000880800720c */ /* 0x080fe40003f86270 */
[----:B------:R-:W-:Y:S02]  /*41e0*/  FSEL R25, R47, -INF , P1 ;  /* 0xff8000002f197808 */ /* 0x000fe40000800000 */
[----:B------:R-:W-:Y:S02]  /*41f0*/  FSEL R13, R42, -INF , P2 ;  /* 0xff8000002a0d7808 */ /* 0x000fe40001000000 */
[----:B------:R-:W-:-:S02]  /*4200*/  ISETP.GE.AND P6, PT, R55, R136, PT ;  /* 0x000000883700720c */ /* 0x000fc40003fc6270 */
[----:B------:R-:W-:Y:S02]  /*4210*/  ISETP.GE.AND P1, PT, R52, R137, PT ;  /* 0x000000893400720c */ /* 0x000fe40003f26270 */
[----:B------:R-:W-:Y:S02]  /*4220*/  FSEL R72, R72, -INF , P5 ;  /* 0xff80000048487808 */ /* 0x000fe40002800000 */
[----:B------:R-:W-:Y:S02]  /*4230*/  ISETP.GE.AND P5, PT, R10, R138, PT ;  /* 0x0000008a0a00720c */ /* 0x000fe40003fa6270 */
[----:B------:R-:W-:Y:S02]  /*4240*/  FSEL R25, R25, -INF , !P3 ;  /* 0xff80000019197808 */ /* 0x000fe40005800000 */
[----:B------:R-:W-:Y:S02]  /*4250*/  FSEL R13, R13, -INF , !P4 ;  /* 0xff8000000d0d7808 */ /* 0x000fe40006000000 */
[----:B------:R-:W-:-:S02]  /*4260*/  FSEL R8, R51, -INF , !P6 ;  /* 0xff80000033087808 */ /* 0x000fc40007000000 */
[CC--:B------:R-:W-:Y:S01]  /*4270*/  ISETP.GE.AND P3, PT, R11.reuse, R137.reuse, PT ;  /* 0x000000890b00720c */ /* 0x0c0fe20003f66270 */
[----:B------:R-:W-:Y:S01]  /*4280*/  LDSM.16.MT88.4 R48, [R105+0x7000] ;  /* 0x007000006930783b */ /* 0x000fe20000004200 */
[----:B------:R-:W-:Y:S02]  /*4290*/  ISETP.GE.AND P4, PT, R11, R136, PT ;  /* 0x000000880b00720c */ /* 0x000fe40003f86270 */
[-C--:B------:R-:W-:Y:S02]  /*42a0*/  ISETP.GE.AND P6, PT, R34, R137.reuse, PT ;  /* 0x000000892200720c */ /* 0x080fe40003fc6270 */
[----:B------:R-:W-:Y:S02]  /*42b0*/  FSEL R11, R43, -INF , P1 ;  /* 0xff8000002b0b7808 */ /* 0x000fe40000800000 */
[----:B------:R-:W-:Y:S01]  /*42c0*/  ISETP.GE.AND P1, PT, R9, R137, PT ;  /* 0x000000890900720c */ /* 0x000fe20003f26270 */
[----:B------:R-:W-:Y:S01]  /*42d0*/  LDSM.16.MT88.4 R40, [R134+0x7000] ;  /* 0x007000008628783b */ /* 0x000fe20000004200 */
[----:B------:R-:W-:-:S02]  /*42e0*/  FSEL R111, R72, -INF , !P5 ;  /* 0xff800000486f7808 */ /* 0x000fc40006800000 */
[----:B------:R-:W-:Y:S02]  /*42f0*/  FMNMX3.FTZ R12, R4, R35, R7, !PT ;  /* 0x00000023040c7276 */ /* 0x000fe40007810007 */
[-C--:B------:R-:W-:Y:S02]  /*4300*/  ISETP.GE.AND P5, PT, R54, R136.reuse, PT ;  /* 0x000000883600720c */ /* 0x080fe40003fa6270 */
[----:B------:R-:W-:Y:S02]  /*4310*/  FSEL R38, R38, -INF , P6 ;  /* 0xff80000026267808 */ /* 0x000fe40003000000 */
[----:B------:R-:W-:Y:S02]  /*4320*/  ISETP.GE.AND P6, PT, R9, R136, PT ;  /* 0x000000880900720c */ /* 0x000fe40003fc6270 */
[----:B------:R-:W-:Y:S02]  /*4330*/  FSEL R14, R14, -INF , P1 ;  /* 0xff8000000e0e7808 */ /* 0x000fe40000800000 */
[----:B------:R-:W-:-:S02]  /*4340*/  FMNMX3.FTZ R12, R12, R5, R21, !PT ;  /* 0x000000050c0c7276 */ /* 0x000fc40007810015 */
[----:B------:R-:W-:Y:S02]  /*4350*/  FSEL R29, R29, -INF , !P5 ;  /* 0xff8000001d1d7808 */ /* 0x000fe40006800000 */
[-C--:B------:R-:W-:Y:S02]  /*4360*/  ISETP.GE.AND P2, PT, R34, R136.reuse, PT ;  /* 0x000000882200720c */ /* 0x080fe40003f46270 */
[----:B------:R-:W-:Y:S02]  /*4370*/  FSEL R119, R14, -INF , !P6 ;  /* 0xff8000000e777808 */ /* 0x000fe40007000000 */
[----:B------:R-:W-:Y:S02]  /*4380*/  FMNMX3.FTZ R14, R12, R23, R19, !PT ;  /* 0x000000170c0e7276 */ /* 0x000fe40007810013 */
[----:B------:R-:W-:Y:S02]  /*4390*/  ISETP.GE.AND P5, PT, R52, R136, PT ;  /* 0x000000883400720c */ /* 0x000fe40003fa6270 */
[----:B------:R-:W-:-:S02]  /*43a0*/  FSEL R9, R38, -INF , !P2 ;  /* 0xff80000026097808 */ /* 0x000fc40005000000 */
[----:B------:R-:W-:Y:S02]  /*43b0*/  FMNMX3.FTZ R12, R37, R8, R29, !PT ;  /* 0x00000008250c7276 */ /* 0x000fe4000781001d */
[-C--:B------:R-:W-:Y:S02]  /*43c0*/  ISETP.GE.AND P2, PT, R22, R137.reuse, PT ;  /* 0x000000891600720c */ /* 0x080fe40003f46270 */
[----:B------:R-:W-:Y:S02]  /*43d0*/  FSEL R39, R39, -INF , P3 ;  /* 0xff80000027277808 */ /* 0x000fe40001800000 */
[-C--:B------:R-:W-:Y:S02]  /*43e0*/  ISETP.GE.AND P1, PT, R20, R137.reuse, PT ;  /* 0x000000891400720c */ /* 0x080fe40003f26270 */
[----:B------:R-:W-:Y:S02]  /*43f0*/  ISETP.GE.AND P3, PT, R32, R137, PT ;  /* 0x000000892000720c */ /* 0x000fe40003f66270 */
[----:B------:R-:W-:-:S02]  /*4400*/  FSEL R11, R11, -INF , !P5 ;  /* 0xff8000000b0b7808 */ /* 0x000fc40006800000 */
[----:B------:R-:W-:Y:S02]  /*4410*/  FMNMX3.FTZ R12, R12, R25, R13, !PT ;  /* 0x000000190c0c7276 */ /* 0x000fe4000781000d */
[----:B------:R-:W-:Y:S02]  /*4420*/  FSEL R30, R30, -INF , P2 ;  /* 0xff8000001e1e7808 */ /* 0x000fe40001000000 */
[----:B------:R-:W-:Y:S02]  /*4430*/  ISETP.GE.AND P6, PT, R20, R136, PT ;  /* 0x000000881400720c */ /* 0x000fe40003fc6270 */
[----:B------:R-:W-:Y:S02]  /*4440*/  ISETP.GE.AND P2, PT, R16, R137, PT ;  /* 0x000000891000720c */ /* 0x000fe40003f46270 */
[----:B------:R-:W-:Y:S02]  /*4450*/  FSEL R31, R31, -INF , P1 ;  /* 0xff8000001f1f7808 */ /* 0x000fe40000800000 */
[----:B------:R-:W-:-:S02]  /*4460*/  FMNMX3.FTZ R14, R14, R17, R127, !PT ;  /* 0x000000110e0e7276 */ /* 0x000fc4000781007f */
[-C--:B------:R-:W-:Y:S02]  /*4470*/  ISETP.GE.AND P5, PT, R32, R136.reuse, PT ;  /* 0x000000882000720c */ /* 0x080fe40003fa6270 */
[----:B------:R-:W-:Y:S02]  /*4480*/  FSEL R45, R39, -INF , !P4 ;  /* 0xff800000272d7808 */ /* 0x000fe40006000000 */
[----:B------:R-:W-:Y:S02]  /*4490*/  FSEL R15, R15, -INF , P3 ;  /* 0xff8000000f0f7808 */ /* 0x000fe40001800000 */
[----:B------:R-:W-:Y:S02]  /*44a0*/  ISETP.GE.AND P4, PT, R22, R136, PT ;  /* 0x000000881600720c */ /* 0x000fe40003f86270 */
[----:B------:R-:W-:Y:S02]  /*44b0*/  ISETP.GE.AND P3, PT, R18, R137, PT ;  /* 0x000000891200720c */ /* 0x000fe40003f66270 */
[----:B------:R-:W-:-:S02]  /*44c0*/  FMNMX3.FTZ R12, R12, R11, R9, !PT ;  /* 0x0000000b0c0c7276 */ /* 0x000fc40007810009 */
[----:B------:R-:W-:Y:S02]  /*44d0*/  FMNMX3.FTZ R14, R14, R133, R115, !PT ;  /* 0x000000850e0e7276 */ /* 0x000fe40007810073 */
[----:B------:R-:W-:Y:S02]  /*44e0*/  FSEL R27, R27, -INF , P2 ;  /* 0xff8000001b1b7808 */ /* 0x000fe40001000000 */
[----:B------:R-:W-:Y:S02]  /*44f0*/  FSEL R123, R31, -INF , !P6 ;  /* 0xff8000001f7b7808 */ /* 0x000fe40007000000 */
[----:B------:R-:W-:Y:S02]  /*4500*/  FSEL R121, R15, -INF , !P5 ;  /* 0xff8000000f797808 */ /* 0x000fe40006800000 */
[C---:B------:R-:W-:Y:S02]  /*4510*/  ISETP.GE.AND P2, PT, R6.reuse, R137, PT ;  /* 0x000000890600720c */ /* 0x040fe40003f46270 */
[----:B------:R-:W-:-:S02]  /*4520*/  ISETP.GE.AND P6, PT, R6, R136, PT ;  /* 0x000000880600720c */ /* 0x000fc40003fc6270 */
[----:B------:R-:W-:Y:S02]  /*4530*/  ISETP.GE.AND P5, PT, R18, R136, PT ;  /* 0x000000881200720c */ /* 0x000fe40003fa6270 */
[----:B------:R-:W-:Y:S02]  /*4540*/  FSEL R117, R30, -INF , !P4 ;  /* 0xff8000001e757808 */ /* 0x000fe40006000000 */
[----:B------:R-:W-:Y:S02]  /*4550*/  ISETP.GE.AND P1, PT, R10, R137, PT ;  /* 0x000000890a00720c */ /* 0x000fe40003f26270 */
[----:B------:R-:W-:Y:S02]  /*4560*/  FSEL R26, R26, -INF , P3 ;  /* 0xff8000001a1a7808 */ /* 0x000fe40001800000 */
[----:B------:R-:W-:Y:S02]  /*4570*/  FMNMX3.FTZ R6, R12, R45, R119, !PT ;  /* 0x0000002d0c067276 */ /* 0x000fe40007810077 */
[----:B------:R-:W-:-:S02]  /*4580*/  FMNMX3.FTZ R14, R14, R113, R110, !PT ;  /* 0x000000710e0e7276 */ /* 0x000fc4000781006e */
[-C--:B------:R-:W-:Y:S02]  /*4590*/  ISETP.GE.AND P4, PT, R16, R136.reuse, PT ;  /* 0x000000881000720c */ /* 0x080fe40003f86270 */
[----:B------:R-:W-:Y:S02]  /*45a0*/  ISETP.GE.AND P3, PT, R10, R136, PT ;  /* 0x000000880a00720c */ /* 0x000fe40003f66270 */
[----:B------:R-:W-:Y:S02]  /*45b0*/  FSEL R74, R74, -INF , P1 ;  /* 0xff8000004a4a7808 */ /* 0x000fe40000800000 */
[----:B------:R-:W-:Y:S02]  /*45c0*/  FSEL R112, R26, -INF , !P5 ;  /* 0xff8000001a707808 */ /* 0x000fe40006800000 */
[----:B------:R-:W-:Y:S02]  /*45d0*/  FMNMX3.FTZ R6, R6, R121, R117, !PT ;  /* 0x0000007906067276 */ /* 0x000fe40007810075 */
[----:B------:R-:W-:-:S02]  /*45e0*/  FMNMX3.FTZ R15, R14, R108, R111, !PT ;  /* 0x0000006c0e0f7276 */ /* 0x000fc4000781006f */
[----:B------:R-:W-:Y:S02]  /*45f0*/  FSEL R75, R75, -INF , P2 ;  /* 0xff8000004b4b7808 */ /* 0x000fe40001000000 */
        /* <DEDUP_REMOVED lines=20> */
[-CC-:B------:R-:W-:Y:S01]  /*4740*/  FFMA.FTZ R102, R4, R107.reuse, -R152.reuse ;  /* 0x0000006b04667223 */ /* 0x180fe20000010898 */
[-CC-:B------:R-:W-:Y:S01]  /*4750*/  FFMA.FTZ R93, R7, R107.reuse, -R152.reuse ;  /* 0x0000006b075d7223 */ /* 0x180fe20000010898 */
[-CC-:B------:R-:W-:Y:S01]  /*4760*/  FFMA.FTZ R100, R5, R107.reuse, -R152.reuse ;  /* 0x0000006b05647223 */ /* 0x180fe20000010898 */
[----:B------:R-:W-:Y:S01]  /*4770*/  FSEL R122, R122, RZ, P1 ;  /* 0x000000ff7a7a7208 */ /* 0x000fe20000800000 */
[----:B------:R-:W1:Y:S01]  /*4780*/  LDSM.16.MT88.4 R4, [R105+0x8000] ;  /* 0x008000006904783b */ /* 0x000e620000004200 */
        /* <DEDUP_REMOVED lines=9> */
[-CC-:B------:R-:W-:Y:S01]  /*4820*/  FFMA.FTZ R104, R11, R107.reuse, -R122.reuse ;  /* 0x0000006b0b687223 */ /* 0x180fe2000001087a */
[----:B------:R-:W3:Y:S01]  /*4830*/  LDSM.16.MT88.4 R12, [R134+0x8400] ;  /* 0x00840000860c783b */ /* 0x000ee20000004200 */
        /* <DEDUP_REMOVED lines=17> */
[----:B------:R-:W-:Y:S01]  /*4950*/  FFMA.FTZ R133, R133, R107, -R152 ;  /* 0x0000006b85857223 */ /* 0x000fe20000010898 */
[----:B-----5:R-:W-:Y:S01]  /*4960*/  F2FP.F16.F32.PACK_AB R66, R100, R93 ;  /* 0x0000005d6442723e */ /* 0x020fe200000000ff */
[----:B------:R-:W5:Y:S01]  /*4970*/  LDSM.16.MT88.4 R20, [R134+0x7400] ;  /* 0x007400008614783b */ /* 0x000f620000004200 */
[----:B------:R-:W3:Y:S01]  /*4980*/  MUFU.EX2 R95, R95 ;  /* 0x0000005f005f7308 */ /* 0x000ee20000000800 */
[-CC-:B------:R-:W-:Y:S01]  /*4990*/  FFMA.FTZ R119, R112, R107.reuse, -R122.reuse ;  /* 0x0000006b70777223 */ /* 0x180fe2000001087a */
[-CC-:B------:R-:W-:Y:S01]  /*49a0*/  FFMA.FTZ R112, R109, R107.reuse, -R122.reuse ;  /* 0x0000006b6d707223 */ /* 0x180fe2000001087a */
[-CC-:B------:R-:W-:Y:S01]  /*49b0*/  FFMA.FTZ R114, R114, R107.reuse, -R122.reuse ;  /* 0x0000006b72727223 */ /* 0x180fe2000001087a */
[----:B------:R-:W-:Y:S01]  /*49c0*/  MUFU.EX2 R91, R91 ;  /* 0x0000005b005b7308 */ /* 0x000fe20000000800 */
[----:B------:R-:W-:Y:S01]  /*49d0*/  FFMA.FTZ R118, R118, R107, -R122 ;  /* 0x0000006b76767223 */ /* 0x000fe2000001087a */
[----:B-1----:R-:W-:Y:S01]  /*49e0*/  F2FP.F16.F32.PACK_AB R65, R103, R106 ;  /* 0x0000006a6741723e */ /* 0x002fe200000000ff */
[----:B------:R-:W-:Y:S01]  /*49f0*/  FADD.FTZ R102, R102, R101 ;  /* 0x0000006566667221 */ /* 0x000fe20000010000 */
[----:B------:R-:W1:Y:S01]  /*4a00*/  MUFU.EX2 R98, R98 ;  /* 0x0000006200627308 */ /* 0x000e620000000800 */
[----:B------:R-:W-:Y:S01]  /*4a10*/  FADD.FTZ R103, R106, R103 ;  /* 0x000000676a677221 */ /* 0x000fe20000010000 */
[----:B------:R-:W-:Y:S01]  /*4a20*/  ISETP.GT.AND P1, PT, R33, R144, PT ;  /* 0x000000902100720c */ /* 0x000fe20003f24270 */
[----:B------:R-:W-:Y:S01]  /*4a30*/  FADD.FTZ R93, R93, R102 ;  /* 0x000000665d5d7221 */ /* 0x000fe20000010000 */
[----:B------:R-:W-:Y:S01]  /*4a40*/  MUFU.EX2 R32, R32 ;  /* 0x0000002000207308 */ /* 0x000fe20000000800 */
[----:B---3--:R-:W-:-:S02]  /*4a50*/  F2FP.F16.F32.PACK_AB R67, R95, R96 ;  /* 0x000000605f43723e */ /* 0x008fc400000000ff */
[----:B------:R-:W-:Y:S01]  /*4a60*/  FADD.FTZ R100, R100, R93 ;  /* 0x0000005d64647221 */ /* 0x000fe20000010000 */
[----:B------:R-:W-:Y:S04]  /*4a70*/  MUFU.EX2 R35, R35 ;  /* 0x0000002300237308 */ /* 0x000fe80000000800 */
[----:B------:R-:W-:Y:S01]  /*4a80*/  MUFU.EX2 R99, R99 ;  /* 0x0000006300637308 */ /* 0x000fe20000000800 */
[C---:B------:R-:W-:Y:S03]  /*4a90*/  HMMA.16816.F32 R52, R64.reuse, R56, RZ ;  /* 0x000000384034723c */ /* 0x040fe600000018ff */
[----:B------:R-:W3:Y:S04]  /*4aa0*/  MUFU.EX2 R104, R104 ;  /* 0x0000006800687308 */ /* 0x000ee80000000800 */
        /* <DEDUP_REMOVED lines=16> */
[----:B------:R-:W-:Y:S01]  /*4bb0*/  HMMA.16816.F32 R60, R64, R4, RZ ;  /* 0x00000004403c723c */ /* 0x000fe200000018ff */
[----:B-1----:R-:W-:-:S02]  /*4bc0*/  F2FP.F16.F32.PACK_AB R4, R98, R91 ;  /* 0x0000005b6204723e */ /* 0x002fc400000000ff */
[----:B---3--:R-:W-:-:S05]  /*4bd0*/  F2FP.F16.F32.PACK_AB R5, R104, R99 ;  /* 0x000000636805723e */ /* 0x008fca00000000ff */
[----:B------:R-:W-:Y:S01]  /*4be0*/  HMMA.16816.F32 R64, R64, R6, RZ ;  /* 0x000000064040723c */ /* 0x000fe200000018ff */
[----:B------:R-:W-:Y:S02]  /*4bf0*/  F2FP.F16.F32.PACK_AB R6, R35, R32 ;  /* 0x000000202306723e */ /* 0x000fe400000000ff */
[----:B----4-:R-:W-:-:S07]  /*4c00*/  F2FP.F16.F32.PACK_AB R7, R97, R34 ;  /* 0x000000226107723e */ /* 0x010fce00000000ff */
        /* <DEDUP_REMOVED lines=8> */
[----:B------:R-:W4:Y:S07]  /*4c90*/  LDSM.16.MT88.4 R16, [R105+0x7800] ;  /* 0x007800006910783b */ /* 0x000f2e0000004200 */
[C---:B--2---:R-:W-:Y:S01]  /*4ca0*/  HMMA.16816.F32 R76, R4.reuse, R30, R76 ;  /* 0x0000001e044c723c */ /* 0x044fe2000000184c */
[-CC-:B------:R-:W-:Y:S01]  /*4cb0*/  FFMA.FTZ R30, R113, R107.reuse, -R152.reuse ;  /* 0x0000006b711e7223 */ /* 0x180fe20000010898 */
[-C--:B------:R-:W-:Y:S01]  /*4cc0*/  FFMA.FTZ R31, R115, R107.reuse, -R152 ;  /* 0x0000006b731f7223 */ /* 0x080fe20000010898 */
[-C--:B------:R-:W-:Y:S01]  /*4cd0*/  FFMA.FTZ R113, R121, R107.reuse, -R122 ;  /* 0x0000006b79717223 */ /* 0x080fe2000001087a */
[----:B------:R-:W-:Y:S04]  /*4ce0*/  MUFU.EX2 R115, R133 ;  /* 0x0000008500737308 */ /* 0x000fe80000000800 */
[----:B------:R-:W-:Y:S01]  /*4cf0*/  HMMA.16816.F32 R80, R4, R28, R80 ;  /* 0x0000001c0450723c */ /* 0x000fe20000001850 */
[-C--:B------:R-:W-:Y:S01]  /*4d00*/  FFMA.FTZ R28, R127, R107.reuse, -R152 ;  /* 0x0000006b7f1c7223 */ /* 0x080fe20000010898 */
[-C--:B------:R-:W-:Y:S01]  /*4d10*/  FFMA.FTZ R29, R117, R107.reuse, -R122 ;  /* 0x0000006b751d7223 */ /* 0x080fe2000001087a */
[----:B------:R-:W-:Y:S01]  /*4d20*/  MUFU.EX2 R31, R31 ;  /* 0x0000001f001f7308 */ /* 0x000fe20000000800 */
[----:B------:R-:W-:-:S03]  /*4d30*/  FFMA.FTZ R117, R120, R107, -R152 ;  /* 0x0000006b78757223 */ /* 0x000fc60000010898 */
[----:B------:R-:W2:Y:S01]  /*4d40*/  MUFU.EX2 R28, R28 ;  /* 0x0000001c001c7308 */ /* 0x000ea20000000800 */
[C---:B------:R-:W-:Y:S03]  /*4d50*/  HMMA.16816.F32 R72, R4.reuse, R24, R72 ;  /* 0x000000180448723c */ /* 0x040fe60000001848 */
[----:B------:R-:W-:Y:S04]  /*4d60*/  MUFU.EX2 R30, R30 ;  /* 0x0000001e001e7308 */ /* 0x000fe80000000800 */
[----:B------:R-:W1:Y:S01]  /*4d70*/  MUFU.EX2 R113, R113 ;  /* 0x0000007100717308 */ /* 0x000e620000000800 */
[C---:B------:R-:W-:Y:S01]  /*4d80*/  HMMA.16816.F32 R68, R4.reuse, R26, R68 ;  /* 0x0000001a0444723c */ /* 0x040fe20000001844 */
[----:B------:R-:W4:Y:S02]  /*4d90*/  LDSM.16.MT88.4 R24, [R134+0x6800] ;  /* 0x006800008618783b */ /* 0x000f240000004200 */
[----:B------:R-:W3:Y:S04]  /*4da0*/  MUFU.EX2 R29, R29 ;  /* 0x0000001d001d7308 */ /* 0x000ee80000000800 */
[----:B------:R-:W-:Y:S01]  /*4db0*/  MUFU.EX2 R117, R117 ;  /* 0x0000007500757308 */ /* 0x000fe20000000800 */
[C---:B-----5:R-:W-:Y:S08]  /*4dc0*/  HMMA.16816.F32 R36, R4.reuse, R20, R36 ;  /* 0x000000140424723c */ /* 0x060ff00000001824 */
[----:B------:R-:W-:Y:S01]  /*4dd0*/  HMMA.16816.F32 R40, R4, R22, R40 ;  /* 0x000000160428723c */ /* 0x000fe20000001828 */
[----:B--2---:R-:W-:Y:S01]  /*4de0*/  F2FP.F16.F32.PACK_AB R4, R115, R28 ;  /* 0x0000001c7304723e */ /* 0x004fe200000000ff */
[----:B------:R-:W2:Y:S01]  /*4df0*/  LDSM.16.MT88.4 R20, [R134+0x7800] ;  /* 0x007800008614783b */ /* 0x000ea20000004200 */
[----:B-1----:R-:W-:-:S02]  /*4e00*/  F2FP.F16.F32.PACK_AB R5, R113, R154 ;  /* 0x0000009a7105723e */ /* 0x002fc400000000ff */
[----:B------:R-:W-:Y:S02]  /*4e10*/  F2FP.F16.F32.PACK_AB R6, R30, R31 ;  /* 0x0000001f1e06723e */ /* 0x000fe400000000ff */
[----:B---3--:R-:W-:-:S07]  /*4e20*/  F2FP.F16.F32.PACK_AB R7, R164, R29 ;  /* 0x0000001da407723e */ /* 0x008fce00000000ff */
[C---:B------:R-:W-:Y:S08]  /*4e30*/  HMMA.16816.F32 R72, R4.reuse, R12, R72 ;  /* 0x0000000c0448723c */ /* 0x040ff00000001848 */
[C---:B------:R-:W-:Y:S01]  /*4e40*/  HMMA.16816.F32 R68, R4.reuse, R14, R68 ;  /* 0x0000000e0444723c */ /* 0x040fe20000001844 */
[----:B------:R-:W1:Y:S07]  /*4e50*/  LDSM.16.MT88.4 R12, [R105+0x8800] ;  /* 0x00880000690c783b */ /* 0x000e6e0000004200 */
[C---:B------:R-:W-:Y:S08]  /*4e60*/  HMMA.16816.F32 R52, R4.reuse, R8, R52 ;  /* 0x000000080434723c */ /* 0x040ff00000001834 */
[C---:B------:R-:W-:Y:S01]  /*4e70*/  HMMA.16816.F32 R56, R4.reuse, R10, R56 ;  /* 0x0000000a0438723c */ /* 0x040fe20000001838 */
[----:B------:R-:W3:Y:S07]  /*4e80*/  LDSM.16.MT88.4 R8, [R134+0x8c00] ;  /* 0x008c00008608783b */ /* 0x000eee0000004200 */
[----:B----4-:R-:W-:Y:S01]  /*4e90*/  HMMA.16816.F32 R44, R4, R16, R44 ;  /* 0x00000010042c723c */ /* 0x010fe2000000182c */
[-CC-:B------:R-:W-:Y:S01]  /*4ea0*/  FFMA.FTZ R17, R110, R107.reuse, -R152.reuse ;  /* 0x0000006b6e117223 */ /* 0x180fe20000010898 */
[-CC-:B------:R-:W-:Y:S01]  /*4eb0*/  FFMA.FTZ R16, R108, R107.reuse, -R152.reuse ;  /* 0x0000006b6c107223 */ /* 0x180fe20000010898 */
[----:B------:R-:W-:-:S02]  /*4ec0*/  FFMA.FTZ R110, R111, R107, -R152 ;  /* 0x0000006b6f6e7223 */ /* 0x000fc40000010898 */
[----:B------:R-:W-:Y:S03]  /*4ed0*/  MUFU.EX2 R108, R17 ;  /* 0x00000011006c7308 */ /* 0x000fe60000000800 */
[C---:B------:R-:W-:Y:S01]  /*4ee0*/  HMMA.16816.F32 R48, R4.reuse, R18, R48 ;  /* 0x000000120430723c */ /* 0x040fe20000001830 */
[----:B------:R4:W5:Y:S04]  /*4ef0*/  MUFU.EX2 R111, R16 ;  /* 0x00000010006f7308 */ /* 0x0009680000000800 */
[----:B------:R-:W5:Y:S03]  /*4f00*/  MUFU.EX2 R110, R110 ;  /* 0x0000006e006e7308 */ /* 0x000f660000000800 */
[C---:B------:R-:W-:Y:S01]  /*4f10*/  HMMA.16816.F32 R80, R4.reuse, R24, R80 ;  /* 0x000000180450723c */ /* 0x040fe20000001850 */
[----:B------:R-:W3:Y:S01]  /*4f20*/  MUFU.EX2 R107, R118 ;  /* 0x00000076006b7308 */ /* 0x000ee20000000800 */
[----:B----4-:R-:W4:Y:S06]  /*4f30*/  LDSM.16.MT88.4 R16, [R105+0x6c00] ;  /* 0x006c00006910783b */ /* 0x010f2c0000004200 */
[C---:B------:R-:W-:Y:S01]  /*4f40*/  HMMA.16816.F32 R76, R4.reuse, R26, R76 ;  /* 0x0000001a044c723c */ /* 0x040fe2000000184c */
[----:B------:R-:W-:Y:S07]  /*4f50*/  LDSM.16.MT88.4 R24, [R134+0x6c00] ;  /* 0x006c00008618783b */ /* 0x000fee0000004200 */
[C---:B--2---:R-:W-:Y:S08]  /*4f60*/  HMMA.16816.F32 R36, R4.reuse, R20, R36 ;  /* 0x000000140424723c */ /* 0x044ff00000001824 */
[C---:B------:R-:W-:Y:S01]  /*4f70*/  HMMA.16816.F32 R40, R4.reuse, R22, R40 ;  /* 0x000000160428723c */ /* 0x040fe20000001828 */
[----:B------:R-:W-:Y:S07]  /*4f80*/  LDSM.16.MT88.4 R20, [R134+0x7c00] ;  /* 0x007c00008614783b */ /* 0x000fee0000004200 */
[C---:B-1----:R-:W-:Y:S08]  /*4f90*/  HMMA.16816.F32 R60, R4.reuse, R12, R60 ;  /* 0x0000000c043c723c */ /* 0x042ff0000000183c */
[----:B------:R-:W-:Y:S01]  /*4fa0*/  HMMA.16816.F32 R64, R4, R14, R64 ;  /* 0x0000000e0440723c */ /* 0x000fe20000001840 */
[----:B------:R-:W1:Y:S01]  /*4fb0*/  LDSM.16.MT88.4 R12, [R105+0x7c00] ;  /* 0x007c0000690c783b */ /* 0x000e620000004200 */
[----:B-----5:R-:W-:-:S02]  /*4fc0*/  F2FP.F16.F32.PACK_AB R4, R111, R108 ;  /* 0x0000006c6f04723e */ /* 0x020fc400000000ff */
[----:B------:R-:W-:Y:S02]  /*4fd0*/  F2FP.F16.F32.PACK_AB R5, R112, R109 ;  /* 0x0000006d7005723e */ /* 0x000fe400000000ff */
[----:B------:R-:W-:Y:S02]  /*4fe0*/  F2FP.F16.F32.PACK_AB R6, R117, R110 ;  /* 0x0000006e7506723e */ /* 0x000fe400000000ff */
[----:B---3--:R-:W-:-:S07]  /*4ff0*/  F2FP.F16.F32.PACK_AB R7, R114, R107 ;  /* 0x0000006b7207723e */ /* 0x008fce00000000ff */
[C---:B------:R-:W-:Y:S08]  /*5000*/  HMMA.16816.F32 R52, R4.reuse, R8, R52 ;  /* 0x000000080434723c */ /* 0x040ff00000001834 */
[C---:B------:R-:W-:Y:S01]  /*5010*/  HMMA.16816.F32 R56, R4.reuse, R10, R56 ;  /* 0x0000000a0438723c */ /* 0x040fe20000001838 */
[----:B------:R-:W2:Y:S07]  /*5020*/  LDSM.16.MT88.4 R8, [R105+0x8c00] ;  /* 0x008c00006908783b */ /* 0x000eae0000004200 */
        /* <DEDUP_REMOVED lines=105> */
.L_x_8288:
        /* <DEDUP_REMOVED lines=8> */
.L_x_8289:
[----:B------:R-:W-:Y:S05]  /*5740*/  BSYNC.RECONVERGENT B0 ;  /* 0x0000000000007941 */ /* 0x000fea0003800200 */
.L_x_8287:
[-C--:B------:R-:W-:Y:S01]  /*5750*/  ISETP.GE.AND P4, PT, R92, R155.reuse, PT ;  /* 0x0000009b5c00720c */ /* 0x080fe20003f86270 */
[----:B------:R-:W-:Y:S01]  /*5760*/  BSSY.RECONVERGENT B1, `(.L_x_8290) ;  /* 0x00000ee000017945 */ /* 0x000fe20003800200 */
[-C--:B------:R-:W-:Y:S02]  /*5770*/  ISETP.GE.AND P5, PT, R94, R155.reuse, PT ;  /* 0x0000009b5e00720c */ /* 0x080fe40003fa6270 */
        /* <DEDUP_REMOVED lines=41> */
[----:B-1----:R-:W2:Y:S04]  /*5a10*/  LDSM.16.M88.4 R4, [R126+0x3400] ;  /* 0x003400007e04783b */ /* 0x002ea80000000200 */
[----:B------:R-:W1:Y:S04]  /*5a20*/  LDSM.16.M88.4 R100, [R126+0x3800] ;  /* 0x003800007e64783b */ /* 0x000e680000000200 */
[----:B------:R-:W4:Y:S04]  /*5a30*/  LDSM.16.M88.4 R88, [R126+0x3c00] ;  /* 0x003c00007e58783b */ /* 0x000f280000000200 */
[----:B------:R-:W-:Y:S04]  /*5a40*/  LDSM.16.M88.4 R24, [R132] ;  /* 0x000000008418783b */ /* 0x000fe80000000200 */
[----:B------:R-:W5:Y:S04]  /*5a50*/  LDSM.16.M88.4 R32, [R127+0x3000] ;  /* 0x003000007f20783b */ /* 0x000f680000000200 */
[----:B------:R-:W5:Y:S04]  /*5a60*/  LDSM.16.M88.4 R20, [R127+0x3400] ;  /* 0x003400007f14783b */ /* 0x000f680000000200 */
[----:B------:R-:W5:Y:S04]  /*5a70*/  LDSM.16.M88.4 R28, [R127+0x3800] ;  /* 0x003800007f1c783b */ /* 0x000f680000000200 */
[----:B------:R-:W5:Y:S04]  /*5a80*/  LDSM.16.M88.4 R108, [R127+0x3c00] ;  /* 0x003c00007f6c783b */ /* 0x000f680000000200 */
[----:B------:R-:W-:Y:S01]  /*5a90*/  LDSM.16.M88.4 R112, [R126+0x4800] ;  /* 0x004800007e70783b */ /* 0x000fe20000000200 */
[C---:B---3--:R-:W-:Y:S03]  /*5aa0*/  HMMA.16816.F32 R16, R92.reuse, R12, RZ ;  /* 0x0000000c5c10723c */ /* 0x048fe600000018ff */
[----:B------:R-:W-:Y:S04]  /*5ab0*/  LDSM.16.M88.4 R120, [R126+0x5400] ;  /* 0x005400007e78783b */ /* 0x000fe80000000200 */
[----:B------:R-:W0:Y:S01]  /*5ac0*/  LDGDEPBAR ;  /* 0x00000000000079af */ /* 0x000e220000000000 */
[C---:B--2---:R-:W-:Y:S08]  /*5ad0*/  HMMA.16816.F32 R8, R92.reuse, R4, RZ ;  /* 0x000000045c08723c */ /* 0x044ff000000018ff */
[C---:B------:R-:W-:Y:S08]  /*5ae0*/  HMMA.16816.F32 R12, R92.reuse, R14, RZ ;  /* 0x0000000e5c0c723c */ /* 0x040ff000000018ff */
[C---:B------:R-:W-:Y:S08]  /*5af0*/  HMMA.16816.F32 R4, R92.reuse, R6, RZ ;  /* 0x000000065c04723c */ /* 0x040ff000000018ff */
[C---:B-1----:R-:W-:Y:S08]  /*5b00*/  HMMA.16816.F32 R104, R92.reuse, R100, RZ ;  /* 0x000000645c68723c */ /* 0x042ff000000018ff */
[C---:B------:R-:W-:Y:S08]  /*5b10*/  HMMA.16816.F32 R100, R92.reuse, R102, RZ ;  /* 0x000000665c64723c */ /* 0x040ff000000018ff */
[C---:B----4-:R-:W-:Y:S08]  /*5b20*/  HMMA.16816.F32 R96, R92.reuse, R88, RZ ;  /* 0x000000585c60723c */ /* 0x050ff000000018ff */
[----:B------:R-:W-:Y:S01]  /*5b30*/  HMMA.16816.F32 R92, R92, R90, RZ ;  /* 0x0000005a5c5c723c */ /* 0x000fe200000018ff */
[----:B------:R-:W-:Y:S07]  /*5b40*/  LDSM.16.M88.4 R88, [R126+0x4000] ;  /* 0x004000007e58783b */ /* 0x000fee0000000200 */
[C---:B-----5:R-:W-:Y:S08]  /*5b50*/  HMMA.16816.F32 R16, R24.reuse, R32, R16 ;  /* 0x000000201810723c */ /* 0x060ff00000001810 */
[C---:B------:R-:W-:Y:S01]  /*5b60*/  HMMA.16816.F32 R12, R24.reuse, R34, R12 ;  /* 0x00000022180c723c */ /* 0x040fe2000000180c */
[----:B------:R-:W-:Y:S07]  /*5b70*/  LDSM.16.M88.4 R32, [R126+0x4400] ;  /* 0x004400007e20783b */ /* 0x000fee0000000200 */
[C---:B------:R-:W-:Y:S08]  /*5b80*/  HMMA.16816.F32 R8, R24.reuse, R20, R8 ;  /* 0x000000141808723c */ /* 0x040ff00000001808 */
[C---:B------:R-:W-:Y:S01]  /*5b90*/  HMMA.16816.F32 R4, R24.reuse, R22, R4 ;  /* 0x000000161804723c */ /* 0x040fe20000001804 */
[----:B------:R-:W1:Y:S04]  /*5ba0*/  LDSM.16.M88.4 R20, [R116+0x1000] ;  /* 0x001000007414783b */ /* 0x000e680000000200 */
[----:B------:R-:W-:Y:S03]  /*5bb0*/  LDSM.16.M88.4 R116, [R116+0x2000] ;  /* 0x002000007474783b */ /* 0x000fe60000000200 */
[C---:B------:R-:W-:Y:S08]  /*5bc0*/  HMMA.16816.F32 R104, R24.reuse, R28, R104 ;  /* 0x0000001c1868723c */ /* 0x040ff00000001868 */
[C---:B------:R-:W-:Y:S01]  /*5bd0*/  HMMA.16816.F32 R100, R24.reuse, R30, R100 ;  /* 0x0000001e1864723c */ /* 0x040fe20000001864 */
[----:B------:R-:W2:Y:S07]  /*5be0*/  LDSM.16.M88.4 R28, [R126+0x4c00] ;  /* 0x004c00007e1c783b */ /* 0x000eae0000000200 */
        /* <DEDUP_REMOVED lines=12> */
[----:B------:R-:W-:Y:S07]  /*5cb0*/  LDSM.16.M88.4 R112, [R126+0x5800] ;  /* 0x005800007e70783b */ /* 0x000fee0000000200 */
[C---:B--2---:R-:W-:Y:S08]  /*5cc0*/  HMMA.16816.F32 R96, R20.reuse, R28, R96 ;  /* 0x0000001c1460723c */ /* 0x044ff00000001860 */
[----:B------:R-:W-:Y:S01]  /*5cd0*/  HMMA.16816.F32 R92, R20, R30, R92 ;  /* 0x0000001e145c723c */ /* 0x000fe2000000185c */
[----:B------:R-:W2:Y:S04]  /*5ce0*/  LDSM.16.M88.4 R28, [R127+0x4c00] ;  /* 0x004c00007f1c783b */ /* 0x000ea80000000200 */
[----:B------:R-:W5:Y:S03]  /*5cf0*/  LDSM.16.M88.4 R20, [R126+0x5000] ;  /* 0x005000007e14783b */ /* 0x000f660000000200 */
        /* <DEDUP_REMOVED lines=9> */
[C---:B--2---:R-:W-:Y:S08]  /*5d90*/  HMMA.16816.F32 R96, R24.reuse, R28, R96 ;  /* 0x0000001c1860723c */ /* 0x044ff00000001860 */
[----:B------:R-:W-:Y:S01]  /*5da0*/  HMMA.16816.F32 R92, R24, R30, R92 ;  /* 0x0000001e185c723c */ /* 0x000fe2000000185c */
[----:B------:R-:W2:Y:S04]  /*5db0*/  LDSM.16.M88.4 R28, [R127+0x5400] ;  /* 0x005400007f1c783b */ /* 0x000ea80000000200 */
[----:B------:R-:W4:Y:S03]  /*5dc0*/  LDSM.16.M88.4 R24, [R127+0x5800] ;  /* 0x005800007f18783b */ /* 0x000f260000000200 */
[C---:B-----5:R-:W-:Y:S08]  /*5dd0*/  HMMA.16816.F32 R16, R116.reuse, R20, R16 ;  /* 0x000000147410723c */ /* 0x060ff00000001810 */
[----:B------:R-:W-:Y:S01]  /*5de0*/  HMMA.16816.F32 R12, R116, R22, R12 ;  /* 0x00000016740c723c */ /* 0x000fe2000000180c */
[----:B------:R-:W5:Y:S01]  /*5df0*/  LDSM.16.M88.4 R20, [R127+0x5c00] ;  /* 0x005c00007f14783b */ /* 0x000f620000000200 */
[----:B------:R-:W-:-:S06]  /*5e00*/  DEPBAR.LE SB0, 0x0 ;  /* 0x000080000000791a */ /* 0x000fcc0000000000 */
[C---:B------:R-:W-:Y:S08]  /*5e10*/  HMMA.16816.F32 R8, R116.reuse, R120, R8 ;  /* 0x000000787408723c */ /* 0x040ff00000001808 */
[C---:B------:R-:W-:Y:S08]  /*5e20*/  HMMA.16816.F32 R4, R116.reuse, R122, R4 ;  /* 0x0000007a7404723c */ /* 0x040ff00000001804 */
[C---:B------:R-:W-:Y:S08]  /*5e30*/  HMMA.16816.F32 R104, R116.reuse, R112, R104 ;  /* 0x000000707468723c */ /* 0x040ff00000001868 */
[C---:B------:R-:W-:Y:S08]  /*5e40*/  HMMA.16816.F32 R100, R116.reuse, R114, R100 ;  /* 0x000000727464723c */ /* 0x040ff00000001864 */
[C---:B---3--:R-:W-:Y:S08]  /*5e50*/  HMMA.16816.F32 R96, R116.reuse, R108, R96 ;  /* 0x0000006c7460723c */ /* 0x048ff00000001860 */
[----:B------:R-:W-:Y:S08]  /*5e60*/  HMMA.16816.F32 R92, R116, R110, R92 ;  /* 0x0000006e745c723c */ /* 0x000ff0000000185c */
[----:B-1----:R-:W-:Y:S01]  /*5e70*/  HMMA.16816.F32 R16, R88, R32, R16 ;  /* 0x000000205810723c */ /* 0x002fe20000001810 */
[----:B------:R-:W-:-:S05]  /*5e80*/  VIADD R33, R0, 0xfffffffe ;  /* 0xfffffffe00217836 */ /* 0x000fca0000000000 */
[----:B------:R-:W-:Y:S02]  /*5e90*/  ISETP.GT.AND P6, PT, R33, R144, PT ;  /* 0x000000902100720c */ /* 0x000fe40003fc4270 */
[C---:B------:R-:W-:Y:S08]  /*5ea0*/  HMMA.16816.F32 R12, R88.reuse, R34, R12 ;  /* 0x00000022580c723c */ /* 0x040ff0000000180c */
[C---:B--2---:R-:W-:Y:S08]  /*5eb0*/  HMMA.16816.F32 R8, R88.reuse, R28, R8 ;  /* 0x0000001c5808723c */ /* 0x044ff00000001808 */
[C---:B------:R-:W-:Y:S08]  /*5ec0*/  HMMA.16816.F32 R4, R88.reuse, R30, R4 ;  /* 0x0000001e5804723c */ /* 0x040ff00000001804 */
[C---:B----4-:R-:W-:Y:S08]  /*5ed0*/  HMMA.16816.F32 R104, R88.reuse, R24, R104 ;  /* 0x000000185868723c */ /* 0x050ff00000001868 */
        /* <DEDUP_REMOVED lines=8> */
[C---:B------:R-:W-:Y:S02]  /*5f60*/  LEA R22, R0.reuse, 0xffffff80, 0x6 ;  /* 0xffffff8000167811 */ /* 0x040fe400078e30ff */
[----:B------:R-:W-:Y:S02]  /*5f70*/  LEA R25, R0, 0xffffff40, 0x6 ;  /* 0xffffff4000197811 */ /* 0x000fe400078e30ff */
[----:B------:R-:W-:Y:S02]  /*5f80*/  IABS R21, R22 ;  /* 0x0000001600157213 */ /* 0x000fe40000000000 */
[-C--:B--2---:R-:W-:Y:S02]  /*5f90*/  IABS R23, R27.reuse ;  /* 0x0000001b00177213 */ /* 0x084fe40000000000 */
[-C--:B------:R-:W-:Y:S02]  /*5fa0*/  IABS R24, R27.reuse ;  /* 0x0000001b00187213 */ /* 0x080fe40000000000 */
[----:B------:R-:W1:Y:S01]  /*5fb0*/  I2F.RP R20, R23 ;  /* 0x0000001700147306 */ /* 0x000e620000209400 */
[----:B------:R-:W-:-:S02]  /*5fc0*/  LOP3.LUT R22, R22, R27, RZ, 0x3c, !PT ;  /* 0x0000001b16167212 */ /* 0x000fc400078e3cff */
[----:B------:R-:W-:-:S05]  /*5fd0*/  IMAD.MOV R24, RZ, RZ, -R24 ;  /* 0x000000ffff187224 */ /* 0x000fca00078e0a18 */
[----:B-1----:R-:W1:Y:S02]  /*5fe0*/  MUFU.RCP R30, R20 ;  /* 0x00000014001e7308 */ /* 0x002e640000001000 */
[----:B-1----:R-:W-:Y:S01]  /*5ff0*/  VIADD R30, R30, 0xffffffe ;  /* 0x0ffffffe1e1e7836 */ /* 0x002fe20000000000 */
[----:B------:R-:W-:Y:S02]  /*6000*/  IABS R20, R25 ;  /* 0x0000001900147213 */ /* 0x000fe40000000000 */
[----:B------:R-:W-:-:S03]  /*6010*/  LOP3.LUT R25, R25, R27, RZ, 0x3c, !PT ;  /* 0x0000001b19197212 */ /* 0x000fc600078e3cff */
[----:B------:R-:W1:Y:S02]  /*6020*/  F2I.FTZ.U32.TRUNC.NTZ R31, R30 ;  /* 0x0000001e001f7305 */ /* 0x000e64000021f000 */
[----:B-1----:R-:W-:Y:S01]  /*6030*/  IMAD.MOV R28, RZ, RZ, -R31 ;  /* 0x000000ffff1c7224 */ /* 0x002fe200078e0a1f */
        /* <DEDUP_REMOVED lines=12> */
[-C--:B------:R-:W-:Y:S02]  /*6100*/  ISETP.GE.U32.AND P0, PT, R30, R23.reuse, PT ;  /* 0x000000171e00720c */ /* 0x080fe40003f06070 */
[-C--:B------:R-:W-:Y:S02]  /*6110*/  @!P1 IADD3 R20, PT, PT, R20, -R23.reuse, RZ ;  /* 0x8000001714149210 */ /* 0x080fe40007ffe0ff */
[----:B------:R-:W-:Y:S02]  /*6120*/  @!P1 IADD3 R21, PT, PT, R21, 0x1, RZ ;  /* 0x0000000115159810 */ /* 0x000fe40007ffe0ff */
[----:B------:R-:W-:Y:S02]  /*6130*/  ISETP.GE.U32.AND P2, PT, R20, R23, PT ;  /* 0x000000171400720c */ /* 0x000fe40003f46070 */
[----:B------:R-:W-:Y:S02]  /*6140*/  ISETP.GE.AND P1, PT, R22, RZ, PT ;  /* 0x000000ff1600720c */ /* 0x000fe40003f26270 */
[----:B------:R-:W-:-:S03]  /*6150*/  LOP3.LUT R20, RZ, R27, RZ, 0x33, !PT ;  /* 0x0000001bff147212 */ /* 0x000fc600078e33ff */
[----:B------:R-:W-:Y:S01]  /*6160*/  @P0 VIADD R26, R26, 0x1 ;  /* 0x000000011a1a0836 */ /* 0x000fe20000000000 */
[----:B------:R-:W-:Y:S02]  /*6170*/  ISETP.GE.AND P0, PT, R25, RZ, PT ;  /* 0x000000ff1900720c */ /* 0x000fe40003f06270 */
[----:B------:R-:W3:Y:S03]  /*6180*/  LD.E.64 R24, desc[UR4][R2.64+0x38] ;  /* 0x0000380402187980 */ /* 0x000ee6000c101b00 */
[----:B------:R-:W-:Y:S01]  /*6190*/  @P2 VIADD R21, R21, 0x1 ;  /* 0x0000000115152836 */ /* 0x000fe20000000000 */
[----:B------:R-:W-:Y:S02]  /*61a0*/  ISETP.NE.AND P2, PT, R27, RZ, PT ;  /* 0x000000ff1b00720c */ /* 0x000fe40003f45270 */
[----:B------:R-:W-:-:S04]  /*61b0*/  @!P1 IADD3 R26, PT, PT, -R26, RZ, RZ ;  /* 0x000000ff1a1a9210 */ /* 0x000fc80007ffe1ff */
[----:B------:R-:W-:Y:S01]  /*61c0*/  SEL R23, R20, R26, !P2 ;  /* 0x0000001a14177207 */ /* 0x000fe20005000000 */
        /* <DEDUP_REMOVED lines=22> */
.L_x_8293:
        /* <DEDUP_REMOVED lines=8> */
.L_x_8294:
[----:B------:R-:W-:Y:S05]  /*63b0*/  BSYNC.RECONVERGENT B0 ;  /* 0x0000000000007941 */ /* 0x000fea0003800200 */
.L_x_8292:
[----:B------:R-:W-:Y:S01]  /*63c0*/  @!P5 IMAD.MOV.U32 R147, RZ, RZ, R145 ;  /* 0x000000ffff93d224 */ /* 0x000fe200078e0091 */
[CC--:B------:R-:W-:Y:S02]  /*63d0*/  @!P5 LEA R24, P2, R142.reuse, R146.reuse, 0x1 ;  /* 0x000000928e18d211 */ /* 0x0c0fe400078408ff */
[CC--:B------:R-:W-:Y:S02]  /*63e0*/  @!P4 LEA R22, P1, R142.reuse, R146.reuse, 0x1 ;  /* 0x000000928e16c211 */ /* 0x0c0fe400078208ff */
[----:B------:R-:W-:Y:S01]  /*63f0*/  @!PT LDS RZ, [RZ] ;  /* 0x00000000fffff984 */ /* 0x000fe20000000800 */
[----:B------:R-:W-:Y:S01]  /*6400*/  @!PT LDS RZ, [RZ] ;  /* 0x00000000fffff984 */ /* 0x000fe20000000800 */
[----:B------:R-:W-:Y:S01]  /*6410*/  @!PT LDS RZ, [RZ] ;  /* 0x00000000fffff984 */ /* 0x000fe20000000800 */
[----:B------:R1:W-:Y:S01]  /*6420*/  @!P5 LDGSTS.E.BYPASS.LTC128B.128 [R84+0x3000], desc[UR4][R146.64] ;  /* 0x030000009254dfae */ /* 0x0003e2000b981a04 */
[C---:B------:R-:W-:Y:S02]  /*6430*/  @!P3 LEA R20, P0, R142.reuse, R146, 0x1 ;  /* 0x000000928e14b211 */ /* 0x040fe400078008ff */
[CCC-:B------:R-:W-:Y:S01]  /*6440*/  @!P5 LEA.HI.X R25, R142.reuse, R145.reuse, R143.reuse, 0x1, P2 ;  /* 0x000000918e19d211 */ /* 0x1c0fe200010f0c8f */
[----:B------:R2:W-:Y:S01]  /*6450*/  @P5 STS.128 [R84+0x3000], RZ ;  /* 0x003000ff54005388 */ /* 0x0005e20000000c00 */
[----:B------:R-:W-:-:S02]  /*6460*/  @!P4 LEA.HI.X R23, R142, R145, R143, 0x1, P1 ;  /* 0x000000918e17c211 */ /* 0x000fc400008f0c8f */
[----:B------:R-:W-:Y:S01]  /*6470*/  @!P3 LEA.HI.X R21, R142, R145, R143, 0x1, P0 ;  /* 0x000000918e15b211 */ /* 0x000fe200000f0c8f */
        /* <DEDUP_REMOVED lines=28> */
.L_x_8291:
[----:B------:R-:W-:Y:S05]  /*6640*/  BSYNC.RECONVERGENT B1 ;  /* 0x0000000000017941 */ /* 0x000fea0003800200 */
.L_x_8290:
[----:B------:R-:W3:Y:S01]  /*6650*/  LD.E R32, desc[UR4][R2.64+0xdc] ;  /* 0x0000dc0402207980 */ /* 0x000ee2000c101900 */
[C---:B--2---:R-:W-:Y:S02]  /*6660*/  IMAD R21, R0.reuse, 0x40, R87 ;  /* 0x0000004000157824 */ /* 0x044fe400078e0257 */
[----:B------:R-:W-:Y:S02]  /*6670*/  @P6 VIADD R153, R0, 0xfffffffd ;  /* 0xfffffffd00996836 */ /* 0x000fe40000000000 */
[C---:B------:R-:W-:Y:S02]  /*6680*/  VIADD R20, R21.reuse, 0xffffff80 ;  /* 0xffffff8015147836 */ /* 0x040fe40000000000 */
[----:B------:R-:W-:-:S03]  /*6690*/  VIADD R22, R21, 0xffffff81 ;  /* 0xffffff8115167836 */ /* 0x000fc60000000000 */
[C---:B------:R-:W-:Y:S02]  /*66a0*/  ISETP.GE.AND P0, PT, R20.reuse, R139, PT ;  /* 0x0000008b1400720c */ /* 0x040fe40003f06270 */
[C---:B------:R-:W-:Y:S02]  /*66b0*/  ISETP.GE.AND P5, PT, R20.reuse, R138, PT ;  /* 0x0000008a1400720c */ /* 0x040fe40003fa6270 */
[CC--:B------:R-:W-:Y:S02]  /*66c0*/  ISETP.GE.AND P1, PT, R20.reuse, R137.reuse, PT ;  /* 0x000000891400720c */ /* 0x0c0fe40003f26270 */
[----:B------:R-:W-:Y:S01]  /*66d0*/  ISETP.GE.AND P3, PT, R20, R136, PT ;  /* 0x000000881400720c */ /* 0x000fe20003f66270 */
[C---:B------:R-:W-:Y:S01]  /*66e0*/  VIADD R20, R21.reuse, 0xffffff88 ;  /* 0xffffff8815147836 */ /* 0x040fe20000000000 */
[----:B------:R-:W-:Y:S02]  /*66f0*/  FSEL R16, R16, -INF , P0 ;  /* 0xff80000010107808 */ /* 0x000fe40000000000 */
[----:B------:R-:W-:Y:S01]  /*6700*/  FSEL R28, R18, -INF , P1 ;  /* 0xff800000121c7808 */ /* 0x000fe20000800000 */
[----:B------:R-:W-:Y:S01]  /*6710*/  VIADD R18, R21, 0xffffff89 ;  /* 0xffffff8915127836 */ /* 0x000fe20000000000 */
[----:B------:R-:W-:-:S02]  /*6720*/  ISETP.GE.AND P0, PT, R22, R137, PT ;  /* 0x000000891600720c */ /* 0x000fc40003f06270 */
[-C--:B------:R-:W-:Y:S02]  /*6730*/  ISETP.GE.AND P1, PT, R20, R139.reuse, PT ;  /* 0x0000008b1400720c */ /* 0x080fe40003f26270 */
[----:B------:R-:W-:Y:S02]  /*6740*/  ISETP.GE.AND P2, PT, R22, R139, PT ;  /* 0x0000008b1600720c */ /* 0x000fe40003f46270 */
[----:B------:R-:W-:Y:S02]  /*6750*/  FSEL R30, R16, -INF , !P5 ;  /* 0xff800000101e7808 */ /* 0x000fe40006800000 */
[----:B------:R-:W-:Y:S02]  /*6760*/  FSEL R28, R28, -INF , !P3 ;  /* 0xff8000001c1c7808 */ /* 0x000fe40005800000 */
[----:B------:R-:W-:Y:S02]  /*6770*/  ISETP.GE.AND P5, PT, R22, R136, PT ;  /* 0x000000881600720c */ /* 0x000fe40003fa6270 */
[----:B------:R-:W-:-:S02]  /*6780*/  ISETP.GE.AND P3, PT, R20, R138, PT ;  /* 0x0000008a1400720c */ /* 0x000fc40003f66270 */
[----:B------:R-:W-:Y:S01]  /*6790*/  FSEL R16, R19, -INF , P0 ;  /* 0xff80000013107808 */ /* 0x000fe20000000000 */
[----:B------:R-:W-:Y:S01]  /*67a0*/  VIADD R19, R21, 0xffffff90 ;  /* 0xffffff9015137836 */ /* 0x000fe20000000000 */
[----:B------:R-:W-:Y:S02]  /*67b0*/  FSEL R12, R12, -INF , P1 ;  /* 0xff8000000c0c7808 */ /* 0x000fe40000800000 */
[----:B------:R-:W-:Y:S02]  /*67c0*/  FSEL R17, R17, -INF , P2 ;  /* 0xff80000011117808 */ /* 0x000fe40001000000 */
[----:B------:R-:W-:Y:S02]  /*67d0*/  ISETP.GE.AND P2, PT, R20, R137, PT ;  /* 0x000000891400720c */ /* 0x000fe40003f46270 */
[----:B------:R-:W-:Y:S02]  /*67e0*/  FSEL R16, R16, -INF , !P5 ;  /* 0xff80000010107808 */ /* 0x000fe40006800000 */
[----:B------:R-:W-:-:S02]  /*67f0*/  FSEL R34, R12, -INF , !P3 ;  /* 0xff8000000c227808 */ /* 0x000fc40005800000 */
[-C--:B------:R-:W-:Y:S02]  /*6800*/  ISETP.GE.AND P4, PT, R22, R138.reuse, PT ;  /* 0x0000008a1600720c */ /* 0x080fe40003f86270 */
[C---:B------:R-:W-:Y:S02]  /*6810*/  ISETP.GE.AND P0, PT, R18.reuse, R139, PT ;  /* 0x0000008b1200720c */ /* 0x040fe40003f06270 */
[C---:B------:R-:W-:Y:S02]  /*6820*/  ISETP.GE.AND P5, PT, R18.reuse, R138, PT ;  /* 0x0000008a1200720c */ /* 0x040fe40003fa6270 */
[C---:B------:R-:W-:Y:S02]  /*6830*/  ISETP.GE.AND P1, PT, R18.reuse, R137, PT ;  /* 0x000000891200720c */ /* 0x040fe40003f26270 */
[----:B------:R-:W-:Y:S02]  /*6840*/  ISETP.GE.AND P3, PT, R18, R136, PT ;  /* 0x000000881200720c */ /* 0x000fe40003f66270 */
[----:B------:R-:W-:Y:S01]  /*6850*/  FSEL R18, R14, -INF , P2 ;  /* 0xff8000000e127808 */ /* 0x000fe20001000000 */
[----:B------:R-:W-:Y:S01]  /*6860*/  VIADD R14, R21, 0xffffff91 ;  /* 0xffffff91150e7836 */ /* 0x000fe20000000000 */
[----:B------:R-:W-:-:S02]  /*6870*/  FSEL R17, R17, -INF , !P4 ;  /* 0xff80000011117808 */ /* 0x000fc40006000000 */
[----:B------:R-:W-:Y:S02]  /*6880*/  ISETP.GE.AND P4, PT, R20, R136, PT ;  /* 0x000000881400720c */ /* 0x000fe40003f86270 */
[----:B------:R-:W-:Y:S02]  /*6890*/  ISETP.GE.AND P2, PT, R19, R139, PT ;  /* 0x0000008b1300720c */ /* 0x000fe40003f46270 */
[----:B------:R-:W-:Y:S01]  /*68a0*/  FSEL R12, R13, -INF , P0 ;  /* 0xff8000000d0c7808 */ /* 0x000fe20000000000 */
[----:B------:R-:W-:Y:S01]  /*68b0*/  VIADD R13, R21, 0xffffff98 ;  /* 0xffffff98150d7836 */ /* 0x000fe20000000000 */
[----:B------:R-:W-:Y:S02]  /*68c0*/  ISETP.GE.AND P0, PT, R19, R137, PT ;  /* 0x000000891300720c */ /* 0x000fe40003f06270 */
[----:B------:R-:W-:Y:S02]  /*68d0*/  FSEL R15, R15, -INF , P1 ;  /* 0xff8000000f0f7808 */ /* 0x000fe40000800000 */
[----:B------:R-:W-:-:S02]  /*68e0*/  ISETP.GE.AND P1, PT, R14, R139, PT ;  /* 0x0000008b0e00720c */ /* 0x000fc40003f26270 */
[----:B------:R-:W-:Y:S02]  /*68f0*/  FSEL R18, R18, -INF , !P4 ;  /* 0xff80000012127808 */ /* 0x000fe40006000000 */
[----:B------:R-:W-:Y:S02]  /*6900*/  FSEL R108, R8, -INF , P2 ;  /* 0xff800000086c7808 */ /* 0x000fe40001000000 */
[----:B------:R-:W-:Y:S02]  /*6910*/  ISETP.GE.AND P4, PT, R19, R138, PT ;  /* 0x0000008a1300720c */ /* 0x000fe40003f86270 */
[----:B------:R-:W-:Y:S02]  /*6920*/  FSEL R12, R12, -INF , !P5 ;  /* 0xff8000000c0c7808 */ /* 0x000fe40006800000 */
[----:B------:R-:W-:Y:S02]  /*6930*/  FSEL R8, R15, -INF , !P3 ;  /* 0xff8000000f087808 */ /* 0x000fe40005800000 */
[----:B------:R-:W-:Y:S01]  /*6940*/  FSEL R20, R10, -INF , P0 ;  /* 0xff8000000a147808 */ /* 0x000fe20000000000 */
[----:B------:R-:W-:Y:S01]  /*6950*/  VIADD R10, R21, 0xffffff99 ;  /* 0xffffff99150a7836 */ /* 0x000fe20000000000 */
[----:B------:R-:W-:-:S02]  /*6960*/  ISETP.GE.AND P5, PT, R19, R136, PT ;  /* 0x000000881300720c */ /* 0x000fc40003fa6270 */
[C---:B------:R-:W-:Y:S02]  /*6970*/  ISETP.GE.AND P3, PT, R14.reuse, R138, PT ;  /* 0x0000008a0e00720c */ /* 0x040fe40003f66270 */
[----:B------:R-:W-:Y:S02]  /*6980*/  ISETP.GE.AND P2, PT, R14, R137, PT ;  /* 0x000000890e00720c */ /* 0x000fe40003f46270 */
[----:B------:R-:W-:Y:S02]  /*6990*/  FSEL R9, R9, -INF , P1 ;  /* 0xff80000009097808 */ /* 0x000fe40000800000 */
[----:B------:R-:W-:Y:S02]  /*69a0*/  ISETP.GE.AND P0, PT, R13, R139, PT ;  /* 0x0000008b0d00720c */ /* 0x000fe40003f06270 */
[----:B------:R-:W-:Y:S02]  /*69b0*/  FSEL R108, R108, -INF , !P4 ;  /* 0xff8000006c6c7808 */ /* 0x000fe40006000000 */
[----:B------:R-:W-:-:S02]  /*69c0*/  ISETP.GE.AND P4, PT, R14, R136, PT ;  /* 0x000000880e00720c */ /* 0x000fc40003f86270 */
[----:B------:R-:W-:Y:S02]  /*69d0*/  FSEL R20, R20, -INF , !P5 ;  /* 0xff80000014147808 */ /* 0x000fe40006800000 */
[----:B------:R-:W-:Y:S01]  /*69e0*/  FSEL R24, R9, -INF , !P3 ;  /* 0xff80000009187808 */ /* 0x000fe20005800000 */
[----:B------:R-:W-:Y:S01]  /*69f0*/  VIADD R9, R21, 0xffffffa0 ;  /* 0xffffffa015097836 */ /* 0x000fe20000000000 */
[----:B------:R-:W-:Y:S02]  /*6a00*/  FSEL R11, R11, -INF , P2 ;  /* 0xff8000000b0b7808 */ /* 0x000fe40001000000 */
[C---:B------:R-:W-:Y:S02]  /*6a10*/  ISETP.GE.AND P5, PT, R13.reuse, R138, PT ;  /* 0x0000008a0d00720c */ /* 0x040fe40003fa6270 */
[----:B------:R-:W-:Y:S02]  /*6a20*/  ISETP.GE.AND P1, PT, R13, R137, PT ;  /* 0x000000890d00720c */ /* 0x000fe40003f26270 */
[----:B------:R-:W-:-:S02]  /*6a30*/  ISETP.GE.AND P2, PT, R10, R139, PT ;  /* 0x0000008b0a00720c */ /* 0x000fc40003f46270 */
[----:B------:R-:W-:Y:S02]  /*6a40*/  FSEL R4, R4, -INF , P0 ;  /* 0xff80000004047808 */ /* 0x000fe40000000000 */
[----:B------:R-:W-:Y:S02]  /*6a50*/  FSEL R112, R11, -INF , !P4 ;  /* 0xff8000000b707808 */ /* 0x000fe40006000000 */
[----:B------:R-:W-:Y:S02]  /*6a60*/  ISETP.GE.AND P3, PT, R13, R136, PT ;  /* 0x000000880d00720c */ /* 0x000fe40003f66270 */
[----:B------:R-:W-:Y:S02]  /*6a70*/  ISETP.GE.AND P4, PT, R10, R138, PT ;  /* 0x0000008a0a00720c */ /* 0x000fe40003f86270 */
[----:B------:R-:W-:Y:S01]  /*6a80*/  FSEL R26, R4, -INF , !P5 ;  /* 0xff800000041a7808 */ /* 0x000fe20006800000 */
[C---:B------:R-:W-:Y:S01]  /*6a90*/  VIADD R4, R21.reuse, 0xffffffa8 ;  /* 0xffffffa815047836 */ /* 0x040fe20000000000 */
[----:B------:R-:W-:Y:S01]  /*6aa0*/  FSEL R110, R6, -INF , P1 ;  /* 0xff800000066e7808 */ /* 0x000fe20000800000 */
[----:B------:R-:W-:Y:S01]  /*6ab0*/  VIADD R6, R21, 0xffffffa1 ;  /* 0xffffffa115067836 */ /* 0x000fe20000000000 */
[----:B------:R-:W-:-:S02]  /*6ac0*/  FSEL R5, R5, -INF , P2 ;  /* 0xff80000005057808 */ /* 0x000fc40001000000 */
[----:B------:R-:W-:Y:S02]  /*6ad0*/  ISETP.GE.AND P0, PT, R10, R137, PT ;  /* 0x000000890a00720c */ /* 0x000fe40003f06270 */
[C---:B------:R-:W-:Y:S02]  /*6ae0*/  ISETP.GE.AND P1, PT, R9.reuse, R139, PT ;  /* 0x0000008b0900720c */ /* 0x040fe40003f26270 */
[----:B------:R-:W-:Y:S02]  /*6af0*/  ISETP.GE.AND P2, PT, R9, R137, PT ;  /* 0x000000890900720c */ /* 0x000fe40003f46270 */
[----:B------:R-:W-:Y:S02]  /*6b00*/  FSEL R110, R110, -INF , !P3 ;  /* 0xff8000006e6e7808 */ /* 0x000fe40005800000 */
[----:B------:R-:W-:Y:S01]  /*6b10*/  FSEL R22, R5, -INF , !P4 ;  /* 0xff80000005167808 */ /* 0x000fe20006000000 */
[----:B------:R-:W-:Y:S01]  /*6b20*/  VIADD R5, R21, 0xffffffa9 ;  /* 0xffffffa915057836 */ /* 0x000fe20000000000 */
[----:B------:R-:W-:-:S02]  /*6b30*/  ISETP.GE.AND P5, PT, R10, R136, PT ;  /* 0x000000880a00720c */ /* 0x000fc40003fa6270 */
[C---:B------:R-:W-:Y:S02]  /*6b40*/  ISETP.GE.AND P3, PT, R9.reuse, R138, PT ;  /* 0x0000008a0900720c */ /* 0x040fe40003f66270 */
[----:B------:R-:W-:Y:S02]  /*6b50*/  ISETP.GE.AND P4, PT, R9, R136, PT ;  /* 0x000000880900720c */ /* 0x000fe40003f86270 */
[----:B------:R-:W-:Y:S02]  /*6b60*/  FSEL R7, R7, -INF , P0 ;  /* 0xff80000007077808 */ /* 0x000fe40000000000 */
[----:B------:R-:W-:Y:S02]  /*6b70*/  FSEL R104, R104, -INF , P1 ;  /* 0xff80000068687808 */ /* 0x000fe40000800000 */
[----:B------:R-:W-:Y:S02]  /*6b80*/  FSEL R106, R106, -INF , P2 ;  /* 0xff8000006a6a7808 */ /* 0x000fe40001000000 */
[----:B------:R-:W-:-:S02]  /*6b90*/  ISETP.GE.AND P0, PT, R6, R139, PT ;  /* 0x0000008b0600720c */ /* 0x000fc40003f06270 */
[----:B------:R-:W-:Y:S02]  /*6ba0*/  ISETP.GE.AND P1, PT, R6, R137, PT ;  /* 0x000000890600720c */ /* 0x000fe40003f26270 */
[----:B------:R-:W-:Y:S02]  /*6bb0*/  ISETP.GE.AND P2, PT, R4, R139, PT ;  /* 0x0000008b0400720c */ /* 0x000fe40003f46270 */
[----:B------:R-:W-:Y:S02]  /*6bc0*/  FSEL R154, R7, -INF , !P5 ;  /* 0xff800000079a7808 */ /* 0x000fe40006800000 */
[----:B------:R-:W-:Y:S02]  /*6bd0*/  FSEL R134, R104, -INF , !P3 ;  /* 0xff80000068867808 */ /* 0x000fe40005800000 */
[----:B------:R-:W-:Y:S02]  /*6be0*/  FSEL R116, R106, -INF , !P4 ;  /* 0xff8000006a747808 */ /* 0x000fe40006000000 */
        /* <DEDUP_REMOVED lines=8> */
[----:B------:R-:W-:Y:S02]  /*6c70*/  FSEL R126, R100, -INF , !P4 ;  /* 0xff800000647e7808 */ /* 0x000fe40006000000 */
[C---:B------:R-:W-:Y:S02]  /*6c80*/  ISETP.GE.AND P0, PT, R4.reuse, R137, PT ;  /* 0x000000890400720c */ /* 0x040fe40003f06270 */
[----:B------:R-:W-:Y:S01]  /*6c90*/  ISETP.GE.AND P5, PT, R4, R136, PT ;  /* 0x000000880400720c */ /* 0x000fe20003fa6270 */
[----:B------:R-:W-:Y:S01]  /*6ca0*/  VIADD R4, R21, 0xffffffb0 ;  /* 0xffffffb015047836 */ /* 0x000fe20000000000 */
[C---:B------:R-:W-:Y:S02]  /*6cb0*/  ISETP.GE.AND P1, PT, R5.reuse, R139, PT ;  /* 0x0000008b0500720c */ /* 0x040fe40003f26270 */
[----:B------:R-:W-:-:S02]  /*6cc0*/  ISETP.GE.AND P3, PT, R5, R138, PT ;  /* 0x0000008a0500720c */ /* 0x000fc40003f66270 */
[C---:B------:R-:W-:Y:S02]  /*6cd0*/  ISETP.GE.AND P2, PT, R5.reuse, R137, PT ;  /* 0x000000890500720c */ /* 0x040fe40003f46270 */
[----:B------:R-:W-:Y:S01]  /*6ce0*/  ISETP.GE.AND P4, PT, R5, R136, PT ;  /* 0x000000880500720c */ /* 0x000fe20003f86270 */
[----:B------:R-:W-:Y:S01]  /*6cf0*/  VIADD R5, R21, 0xffffffb1 ;  /* 0xffffffb115057836 */ /* 0x000fe20000000000 */
[----:B------:R-:W-:Y:S02]  /*6d00*/  FSEL R102, R102, -INF , P0 ;  /* 0xff80000066667808 */ /* 0x000fe40000000000 */
[----:B------:R-:W-:Y:S02]  /*6d10*/  FSEL R101, R101, -INF , P1 ;  /* 0xff80000065657808 */ /* 0x000fe40000800000 */
[----:B------:R-:W-:Y:S02]  /*6d20*/  FSEL R122, R103, -INF , P2 ;  /* 0xff800000677a7808 */ /* 0x000fe40001000000 */
[----:B------:R-:W-:-:S02]  /*6d30*/  ISETP.GE.AND P0, PT, R4, R139, PT ;  /* 0x0000008b0400720c */ /* 0x000fc40003f06270 */
[----:B------:R-:W-:Y:S02]  /*6d40*/  ISETP.GE.AND P1, PT, R4, R137, PT ;  /* 0x000000890400720c */ /* 0x000fe40003f26270 */
[----:B------:R-:W-:Y:S02]  /*6d50*/  ISETP.GE.AND P2, PT, R5, R139, PT ;  /* 0x0000008b0500720c */ /* 0x000fe40003f46270 */
[----:B------:R-:W-:Y:S02]  /*6d60*/  FSEL R96, R96, -INF , P0 ;  /* 0xff80000060607808 */ /* 0x000fe40000000000 */
[----:B------:R-:W-:Y:S02]  /*6d70*/  FSEL R98, R98, -INF , P1 ;  /* 0xff80000062627808 */ /* 0x000fe40000800000 */
[----:B------:R-:W-:Y:S02]  /*6d80*/  FSEL R97, R97, -INF , P2 ;  /* 0xff80000061617808 */ /* 0x000fe40001000000 */
[----:B------:R-:W-:-:S02]  /*6d90*/  ISETP.GE.AND P0, PT, R5, R137, PT ;  /* 0x000000890500720c */ /* 0x000fc40003f06270 */
[C---:B------:R-:W-:Y:S02]  /*6da0*/  ISETP.GE.AND P1, PT, R5.reuse, R138, PT ;  /* 0x0000008a0500720c */ /* 0x040fe40003f26270 */
[----:B------:R-:W-:Y:S02]  /*6db0*/  ISETP.GE.AND P2, PT, R5, R136, PT ;  /* 0x000000880500720c */ /* 0x000fe40003f46270 */
[----:B------:R-:W-:Y:S02]  /*6dc0*/  FMNMX3.FTZ R5, R86, R30, R17, !PT ;  /* 0x0000001e56057276 */ /* 0x000fe40007810011 */
[----:B------:R-:W-:Y:S02]  /*6dd0*/  FSEL R114, R102, -INF , !P5 ;  /* 0xff80000066727808 */ /* 0x000fe40006800000 */
[----:B------:R-:W-:Y:S02]  /*6de0*/  FSEL R120, R101, -INF , !P3 ;  /* 0xff80000065787808 */ /* 0x000fe40005800000 */
[----:B------:R-:W-:-:S02]  /*6df0*/  ISETP.GE.AND P5, PT, R4, R138, PT ;  /* 0x0000008a0400720c */ /* 0x000fc40003fa6270 */
[----:B------:R-:W-:Y:S01]  /*6e00*/  ISETP.GE.AND P3, PT, R4, R136, PT ;  /* 0x000000880400720c */ /* 0x000fe20003f66270 */
[----:B------:R-:W-:Y:S01]  /*6e10*/  VIADD R4, R21, 0xffffffb8 ;  /* 0xffffffb815047836 */ /* 0x000fe20000000000 */
[----:B------:R-:W-:Y:S01]  /*6e20*/  FMNMX3.FTZ R5, R5, R34, R12, !PT ;  /* 0x0000002205057276 */ /* 0x000fe2000781000c */
[----:B------:R-:W-:Y:S01]  /*6e30*/  VIADD R21, R21, 0xffffffb9 ;  /* 0xffffffb915157836 */ /* 0x000fe20000000000 */
[----:B------:R-:W-:Y:S02]  /*6e40*/  FSEL R104, R96, -INF , !P5 ;  /* 0xff80000060687808 */ /* 0x000fe40006800000 */
[----:B------:R-:W-:Y:S02]  /*6e50*/  FMNMX3.FTZ R7, R5, R108, R24, !PT ;  /* 0x0000006c05077276 */ /* 0x000fe40007810018 */
[----:B------:R-:W-:Y:S02]  /*6e60*/  FMNMX3.FTZ R5, R85, R28, R16, !PT ;  /* 0x0000001c55057276 */ /* 0x000fe40007810010 */
[----:B------:R-:W-:-:S02]  /*6e70*/  ISETP.GE.AND P5, PT, R4, R139, PT ;  /* 0x0000008b0400720c */ /* 0x000fc40003fa6270 */
[----:B------:R-:W-:Y:S02]  /*6e80*/  FSEL R99, R99, -INF , P0 ;  /* 0xff80000063637808 */ /* 0x000fe40000000000 */
[----:B------:R-:W-:Y:S02]  /*6e90*/  FMNMX3.FTZ R5, R5, R18, R8, !PT ;  /* 0x0000001205057276 */ /* 0x000fe40007810008 */
[----:B------:R-:W-:Y:S02]  /*6ea0*/  ISETP.GE.AND P0, PT, R4, R138, PT ;  /* 0x0000008a0400720c */ /* 0x000fe40003f06270 */
[----:B------:R-:W-:Y:S02]  /*6eb0*/  FSEL R92, R92, -INF , P5 ;  /* 0xff8000005c5c7808 */ /* 0x000fe40002800000 */
[----:B------:R-:W-:Y:S02]  /*6ec0*/  FMNMX3.FTZ R7, R7, R26, R22, !PT ;  /* 0x0000001a07077276 */ /* 0x000fe40007810016 */
[----:B------:R-:W-:-:S02]  /*6ed0*/  FMNMX3.FTZ R5, R5, R20, R112, !PT ;  /* 0x0000001405057276 */ /* 0x000fc40007810070 */
[----:B------:R-:W-:Y:S02]  /*6ee0*/  ISETP.GE.AND P5, PT, R4, R137, PT ;  /* 0x000000890400720c */ /* 0x000fe40003fa6270 */
[----:B------:R-:W-:Y:S02]  /*6ef0*/  FSEL R101, R92, -INF , !P0 ;  /* 0xff8000005c657808 */ /* 0x000fe40004000000 */
[----:B------:R-:W-:Y:S02]  /*6f00*/  ISETP.GE.AND P0, PT, R21, R139, PT ;  /* 0x0000008b1500720c */ /* 0x000fe40003f06270 */
[----:B------:R-:W-:Y:S02]  /*6f10*/  FMNMX3.FTZ R7, R7, R134, R152, !PT ;  /* 0x0000008607077276 */ /* 0x000fe40007810098 */
[----:B------:R-:W-:Y:S02]  /*6f20*/  FMNMX3.FTZ R5, R5, R110, R154, !PT ;  /* 0x0000006e05057276 */ /* 0x000fe4000781009a */
[----:B------:R-:W-:-:S02]  /*6f30*/  FSEL R94, R94, -INF , P5 ;  /* 0xff8000005e5e7808 */ /* 0x000fc40002800000 */
[----:B------:R-:W-:Y:S02]  /*6f40*/  FSEL R103, R97, -INF , !P1 ;  /* 0xff80000061677808 */ /* 0x000fe40004800000 */
[----:B------:R-:W-:Y:S02]  /*6f50*/  ISETP.GE.AND P5, PT, R21, R138, PT ;  /* 0x0000008a1500720c */ /* 0x000fe40003fa6270 */
[----:B------:R-:W-:Y:S02]  /*6f60*/  FSEL R93, R93, -INF , P0 ;  /* 0xff8000005d5d7808 */ /* 0x000fe40000000000 */
[----:B------:R-:W-:Y:S02]  /*6f70*/  FMNMX3.FTZ R7, R7, R126, R120, !PT ;  /* 0x0000007e07077276 */ /* 0x000fe40007810078 */
[----:B------:R-:W-:Y:S02]  /*6f80*/  ISETP.GE.AND P0, PT, R21, R137, PT ;  /* 0x000000891500720c */ /* 0x000fe40003f06270 */
[----:B------:R-:W-:-:S02]  /*6f90*/  FSEL R122, R122, -INF , !P4 ;  /* 0xff8000007a7a7808 */ /* 0x000fc40006000000 */
[----:B------:R-:W-:Y:S02]  /*6fa0*/  FMNMX3.FTZ R5, R5, R116, R118, !PT ;  /* 0x0000007405057276 */ /* 0x000fe40007810076 */
[----:B------:R-:W-:Y:S02]  /*6fb0*/  FSEL R102, R93, -INF , !P5 ;  /* 0xff8000005d667808 */ /* 0x000fe40006800000 */
[----:B------:R-:W-:Y:S02]  /*6fc0*/  FMNMX3.FTZ R7, R7, R104, R103, !PT ;  /* 0x0000006807077276 */ /* 0x000fe40007810067 */
[----:B------:R-:W-:Y:S02]  /*6fd0*/  FSEL R100, R98, -INF , !P3 ;  /* 0xff80000062647808 */ /* 0x000fe40005800000 */
[-C--:B------:R-:W-:Y:S02]  /*6fe0*/  ISETP.GE.AND P1, PT, R4, R136.reuse, PT ;  /* 0x000000880400720c */ /* 0x080fe40003f26270 */
[----:B------:R-:W-:-:S02]  /*6ff0*/  ISETP.GE.AND P5, PT, R21, R136, PT ;  /* 0x000000881500720c */ /* 0x000fc40003fa6270 */
[----:B------:R-:W-:Y:S02]  /*7000*/  FSEL R95, R95, -INF , P0 ;  /* 0xff8000005f5f7808 */ /* 0x000fe40000000000 */
[----:B------:R-:W-:Y:S02]  /*7010*/  FSEL R98, R99, -INF , !P2 ;  /* 0xff80000063627808 */ /* 0x000fe40005000000 */
[----:B------:R-:W-:Y:S02]  /*7020*/  FMNMX3.FTZ R5, R5, R114, R122, !PT ;  /* 0x0000007205057276 */ /* 0x000fe4000781007a */
[----:B------:R-:W-:Y:S02]  /*7030*/  FMNMX3.FTZ R7, R7, R101, R102, !PT ;  /* 0x0000006507077276 */ /* 0x000fe40007810066 */
[----:B------:R-:W-:Y:S02]  /*7040*/  FSEL R96, R94, -INF , !P1 ;  /* 0xff8000005e607808 */ /* 0x000fe40004800000 */
[----:B------:R-:W-:Y:S01]  /*7050*/  FSEL R97, R95, -INF , !P5 ;  /* 0xff8000005f617808 */ /* 0x000fe20006800000 */
[----:B------:R-:W1:Y:S01]  /*7060*/  SHFL.BFLY PT, R6, R7, 0x2, 0x1f ;  /* 0x0c401f0007067f89 */ /* 0x000e6200000e0000 */
[----:B------:R-:W-:-:S04]  /*7070*/  FMNMX3.FTZ R5, R5, R100, R98, !PT ;  /* 0x0000006405057276 */ /* 0x000fc80007810062 */
[----:B------:R-:W-:Y:S02]  /*7080*/  FMNMX3.FTZ R9, R5, R96, R97, !PT ;  /* 0x0000006005097276 */ /* 0x000fe40007810061 */
[----:B------:R-:W2:Y:S03]  /*7090*/  S2R R5, SR_CgaCtaId ;  /* 0x0000000000057919 */ /* 0x000ea60000008800 */
[----:B------:R-:W4:Y:S01]  /*70a0*/  SHFL.BFLY PT, R4, R9, 0x2, 0x1f ;  /* 0x0c401f0009047f89 */ /* 0x000f2200000e0000 */
[----:B-1----:R-:W-:-:S05]  /*70b0*/  FMNMX.FTZ R6, R7, R6, !PT ;  /* 0x0000000607067209 */ /* 0x002fca0007810000 */
[----:B------:R-:W1:Y:S01]  /*70c0*/  SHFL.BFLY PT, R89, R6, 0x1, 0x1f ;  /* 0x0c201f0006597f89 */ /* 0x000e6200000e0000 */
[----:B----4-:R-:W-:Y:S02]  /*70d0*/  FMNMX.FTZ R4, R9, R4, !PT ;  /* 0x0000000409047209 */ /* 0x010fe40007810000 */
[----:B--2---:R-:W-:-:S03]  /*70e0*/  LEA R132, R5, R124, 0x18 ;  /* 0x0000007c05847211 */ /* 0x004fc600078ec0ff */
[----:B------:R-:W2:Y:S02]  /*70f0*/  SHFL.BFLY PT, R35, R4, 0x1, 0x1f ;  /* 0x0c201f0004237f89 */ /* 0x000ea400000e0000 */
[----:B------:R-:W-:-:S04]  /*7100*/  IMAD R125, R125, 0x2, R132 ;  /* 0x000000027d7d7824 */ /* 0x000fc800078e0284 */
[----:B------:R-:W-:Y:S01]  /*7110*/  VIADD R95, R125, 0x6020 ;  /* 0x000060207d5f7836 */ /* 0x000fe20000000000 */
[----:B-1----:R-:W-:-:S04]  /*7120*/  FMNMX.FTZ R89, R6, R89, !PT ;  /* 0x0000005906597209 */ /* 0x002fc80007810000 */
[----:B------:R-:W-:Y:S01]  /*7130*/  FSETP.NEU.FTZ.AND P1, PT, R89, -INF , PT ;  /* 0xff8000005900780b */ /* 0x000fe20003f3d000 */
[----:B---3--:R-:W-:-:S03]  /*7140*/  FMUL.FTZ R105, R32, R89 ;  /* 0x0000005920697220 */ /* 0x008fc60000410000 */
[----:B------:R-:W-:Y:S02]  /*7150*/  FSEL R5, R89, RZ, P1 ;  /* 0x000000ff59057208 */ /* 0x000fe40000800000 */
[----:B------:R-:W-:Y:S02]  /*7160*/  FSEL R105, R105, RZ, P1 ;  /* 0x000000ff69697208 */ /* 0x000fe40000800000 */
[----:B--2---:R-:W-:Y:S01]  /*7170*/  FMNMX.FTZ R35, R4, R35, !PT ;  /* 0x0000002304237209 */ /* 0x004fe20007810000 */
[----:B------:R-:W-:Y:S01]  /*7180*/  FADD.FTZ R5, R86, -R5 ;  /* 0x8000000556057221 */ /* 0x000fe20000010000 */
[----:B------:R-:W-:Y:S01]  /*7190*/  LOP3.LUT P1, RZ, R129, 0x4, RZ, 0xc0, !PT ;  /* 0x0000000481ff7812 */ /* 0x000fe2000782c0ff */
[-CC-:B------:R-:W-:Y:S01]  /*71a0*/  FFMA.FTZ R88, R12, R32.reuse, -R105.reuse ;  /* 0x000000200c587223 */ /* 0x180fe20000010869 */
[C---:B------:R-:W-:Y:S01]  /*71b0*/  FSETP.NEU.FTZ.AND P0, PT, R35.reuse, -INF , PT ;  /* 0xff8000002300780b */ /* 0x040fe20003f1d000 */
[----:B------:R-:W-:Y:S01]  /*71c0*/  FMUL.FTZ R99, R32, R35 ;  /* 0x0000002320637220 */ /* 0x000fe20000410000 */
[----:B------:R-:W-:Y:S01]  /*71d0*/  LDSM.16.MT88.4 R12, [R125+0x6000] ;  /* 0x006000007d0c783b */ /* 0x000fe20000004200 */
[-CC-:B------:R-:W-:Y:S01]  /*71e0*/  FFMA.FTZ R93, R30, R32.reuse, -R105.reuse ;  /* 0x000000201e5d7223 */ /* 0x180fe20000010869 */
[----:B------:R-:W-:Y:S01]  /*71f0*/  FSEL R4, R35, RZ, P0 ;  /* 0x000000ff23047208 */ /* 0x000fe20000000000 */
[-CC-:B------:R-:W-:Y:S01]  /*7200*/  FFMA.FTZ R91, R34, R32.reuse, -R105.reuse ;  /* 0x00000020225b7223 */ /* 0x180fe20000010869 */
[----:B------:R-:W-:Y:S01]  /*7210*/  FSEL R99, R99, RZ, P0 ;  /* 0x000000ff63637208 */ /* 0x000fe20000000000 */
[----:B------:R-:W-:Y:S01]  /*7220*/  FMUL.FTZ R94, R32, R5 ;  /* 0x00000005205e7220 */ /* 0x000fe20000410000 */
[----:B------:R-:W-:Y:S01]  /*7230*/  FFMA.FTZ R17, R17, R32, -R105 ;  /* 0x0000002011117223 */ /* 0x000fe20000010869 */
[----:B------:R-:W-:Y:S01]  /*7240*/  FADD.FTZ R7, R85, -R4 ;  /* 0x8000000455077221 */ /* 0x000fe20000010000 */
[----:B------:R-:W-:-:S02]  /*7250*/  VIADD R4, R125, 0x6000 ;  /* 0x000060007d047836 */ /* 0x000fc40000000000 */
[-CC-:B------:R-:W-:Y:S01]  /*7260*/  FFMA.FTZ R84, R16, R32.reuse, -R99.reuse ;  /* 0x0000002010547223 */ /* 0x180fe20000010863 */
[-CC-:B------:R-:W-:Y:S01]  /*7270*/  FFMA.FTZ R16, R8, R32.reuse, -R99.reuse ;  /* 0x0000002008107223 */ /* 0x180fe20000010863 */
[-CC-:B------:R-:W-:Y:S01]  /*7280*/  FFMA.FTZ R90, R28, R32.reuse, -R99.reuse ;  /* 0x000000201c5a7223 */ /* 0x180fe20000010863 */
[----:B------:R-:W-:Y:S02]  /*7290*/  @P1 VIADD R95, R4, 0xffffffe0 ;  /* 0xffffffe0045f1836 */ /* 0x000fe40000000000 */
[----:B------:R-:W-:Y:S01]  /*72a0*/  FMUL.FTZ R92, R32, R7 ;  /* 0x00000007205c7220 */ /* 0x000fe20000410000 */
[-C--:B------:R-:W-:Y:S01]  /*72b0*/  FFMA.FTZ R18, R18, R32.reuse, -R99 ;  /* 0x0000002012127223 */ /* 0x080fe20000010863 */
[----:B------:R-:W-:Y:S01]  /*72c0*/  MUFU.EX2 R93, R93 ;  /* 0x0000005d005d7308 */ /* 0x000fe20000000800 */
[-CC-:B------:R-:W-:Y:S01]  /*72d0*/  FFMA.FTZ R109, R108, R32.reuse, -R105.reuse ;  /* 0x000000206c6d7223 */ /* 0x180fe20000010869 */
[----:B------:R-:W1:Y:S01]  /*72e0*/  LDSM.16.MT88.4 R8, [R95] ;  /* 0x000000005f08783b */ /* 0x000e620000004200 */
[-CC-:B------:R-:W-:Y:S01]  /*72f0*/  FFMA.FTZ R106, R24, R32.reuse, -R105.reuse ;  /* 0x00000020186a7223 */ /* 0x180fe20000010869 */
[----:B------:R-:W2:Y:S01]  /*7300*/  MUFU.EX2 R34, R17 ;  /* 0x0000001100227308 */ /* 0x000ea20000000800 */
[-CC-:B------:R-:W-:Y:S01]  /*7310*/  FFMA.FTZ R108, R26, R32.reuse, -R105.reuse ;  /* 0x000000201a6c7223 */ /* 0x180fe20000010869 */
[----:B------:R-:W-:Y:S01]  /*7320*/  LDSM.16.MT88.4 R28, [R95+0x2000] ;  /* 0x002000005f1c783b */ /* 0x000fe20000004200 */
[-C--:B------:R-:W-:Y:S01]  /*7330*/  FFMA.FTZ R107, R22, R32.reuse, -R105 ;  /* 0x00000020166b7223 */ /* 0x080fe20000010869 */
[----:B------:R-:W-:Y:S01]  /*7340*/  MUFU.EX2 R91, R91 ;  /* 0x0000005b005b7308 */ /* 0x000fe20000000800 */
[-CC-:B------:R-:W-:Y:S01]  /*7350*/  FFMA.FTZ R111, R112, R32.reuse, -R99.reuse ;  /* 0x00000020706f7223 */ /* 0x180fe20000010863 */
[----:B------:R-:W-:Y:S01]  /*7360*/  LDSM.16.MT88.4 R24, [R125+0x6400] ;  /* 0x006400007d18783b */ /* 0x000fe20000004200 */
[-CC-:B------:R-:W-:Y:S01]  /*7370*/  FFMA.FTZ R110, R110, R32.reuse, -R99.reuse ;  /* 0x000000206e6e7223 */ /* 0x180fe20000010863 */
[----:B------:R-:W3:Y:S01]  /*7380*/  MUFU.EX2 R88, R88 ;  /* 0x0000005800587308 */ /* 0x000ee20000000800 */
[-CC-:B------:R-:W-:Y:S01]  /*7390*/  FFMA.FTZ R113, R154, R32.reuse, -R99.reuse ;  /* 0x000000209a717223 */ /* 0x180fe20000010863 */
[-C--:B------:R-:W-:Y:S01]  /*73a0*/  FFMA.FTZ R121, R114, R32.reuse, -R99 ;  /* 0x0000002072797223 */ /* 0x080fe20000010863 */
[-CC-:B------:R-:W-:Y:S01]  /*73b0*/  FFMA.FTZ R115, R134, R32.reuse, -R105.reuse ;  /* 0x0000002086737223 */ /* 0x180fe20000010869 */
[----:B------:R-:W-:Y:S01]  /*73c0*/  MUFU.EX2 R90, R90 ;  /* 0x0000005a005a7308 */ /* 0x000fe20000000800 */
[-CC-:B------:R-:W-:Y:S01]  /*73d0*/  FFMA.FTZ R124, R152, R32.reuse, -R105.reuse ;  /* 0x00000020987c7223 */ /* 0x180fe20000010869 */
[----:B--2---:R-:W-:Y:S01]  /*73e0*/  F2FP.F16.F32.PACK_AB R4, R34, R93 ;  /* 0x0000005d2204723e */ /* 0x004fe200000000ff */
[-C--:B------:R-:W-:Y:S01]  /*73f0*/  FFMA.FTZ R117, R126, R32.reuse, -R105 ;  /* 0x000000207e757223 */ /* 0x080fe20000010869 */
[----:B------:R-:W2:Y:S01]  /*7400*/  MUFU.EX2 R84, R84 ;  /* 0x0000005400547308 */ /* 0x000ea20000000800 */
[-CC-:B------:R-:W-:Y:S01]  /*7410*/  FFMA.FTZ R119, R118, R32.reuse, -R99.reuse ;  /* 0x0000002076777223 */ /* 0x180fe20000010863 */
[-C--:B------:R-:W-:Y:S01]  /*7420*/  FFMA.FTZ R114, R122, R32.reuse, -R99 ;  /* 0x000000207a727223 */ /* 0x080fe20000010863 */
[----:B------:R-:W-:Y:S01]  /*7430*/  FFMA.FTZ R104, R104, R32, -R105 ;  /* 0x0000002068687223 */ /* 0x000fe20000010869 */
[----:B------:R-:W-:Y:S01]  /*7440*/  MUFU.EX2 R86, R18 ;  /* 0x0000001200567308 */ /* 0x000fe20000000800 */
[----:B---3--:R-:W-:-:S03]  /*7450*/  F2FP.F16.F32.PACK_AB R6, R88, R91 ;  /* 0x0000005b5806723e */ /* 0x008fc600000000ff */
[----:B------:R-:W3:Y:S04]  /*7460*/  MUFU.EX2 R85, R16 ;  /* 0x0000001000557308 */ /* 0x000ee80000000800 */
[----:B------:R-:W4:Y:S01]  /*7470*/  MUFU.EX2 R94, R94 ;  /* 0x0000005e005e7308 */ /* 0x000f220000000800 */
[----:B--2---:R-:W-:-:S03]  /*7480*/  F2FP.F16.F32.PACK_AB R5, R84, R90 ;  /* 0x0000005a5405723e */ /* 0x004fc600000000ff */
[----:B------:R-:W2:Y:S04]  /*7490*/  MUFU.EX2 R92, R92 ;  /* 0x0000005c005c7308 */ /* 0x000ea80000000800 */
[----:B------:R-:W-:Y:S01]  /*74a0*/  MUFU.EX2 R109, R109 ;  /* 0x0000006d006d7308 */ /* 0x000fe20000000800 */
[----:B---3--:R-:W-:Y:S01]  /*74b0*/  F2FP.F16.F32.PACK_AB R7, R85, R86 ;  /* 0x000000565507723e */ /* 0x008fe200000000ff */
[----:B------:R-:W3:Y:S02]  /*74c0*/  LDSM.16.MT88.4 R16, [R125+0x7000] ;  /* 0x007000007d10783b */ /* 0x000ee40000004200 */
[----:B------:R-:W5:Y:S01]  /*74d0*/  MUFU.EX2 R106, R106 ;  /* 0x0000006a006a7308 */ /* 0x000f620000000800 */
        /* <DEDUP_REMOVED lines=16> */
[C---:B-1----:R-:W-:Y:S01]  /*75e0*/  HMMA.16816.F32 R72, R4.reuse, R8, R72 ;  /* 0x000000080448723c */ /* 0x042fe20000001848 */
        /* <DEDUP_REMOVED lines=24> */
[----:B------:R-:W2:Y:S01]  /*7770*/  LDSM.16.MT88.4 R12, [R95+0x1000] ;  /* 0x001000005f0c783b */ /* 0x000ea20000004200 */
[-C--:B------:R-:W-:Y:S01]  /*7780*/  FMUL.FTZ R48, R48, R94.reuse ;  /* 0x0000005e30307220 */ /* 0x080fe20000410000 */
[----:B------:R-:W-:Y:S01]  /*7790*/  FMUL.FTZ R49, R49, R94 ;  /* 0x0000005e31317220 */ /* 0x000fe20000410000 */
[-C--:B------:R-:W-:Y:S01]  /*77a0*/  FMUL.FTZ R50, R50, R92.reuse ;  /* 0x0000005c32327220 */ /* 0x080fe20000410000 */
[----:B------:R-:W-:Y:S01]  /*77b0*/  FMUL.FTZ R51, R51, R92 ;  /* 0x0000005c33337220 */ /* 0x000fe20000410000 */
[----:B------:R-:W-:Y:S01]  /*77c0*/  MUFU.EX2 R108, R108 ;  /* 0x0000006c006c7308 */ /* 0x000fe20000000800 */
[-C--:B------:R-:W-:Y:S01]  /*77d0*/  FMUL.FTZ R60, R60, R94.reuse ;  /* 0x0000005e3c3c7220 */ /* 0x080fe20000410000 */
[C---:B---3--:R-:W-:Y:S01]  /*77e0*/  HMMA.16816.F32 R36, R4.reuse, R16, R36 ;  /* 0x000000100424723c */ /* 0x048fe20000001824 */
[----:B------:R-:W-:Y:S01]  /*77f0*/  FMUL.FTZ R61, R61, R94 ;  /* 0x0000005e3d3d7220 */ /* 0x000fe20000410000 */
[----:B------:R-:W3:Y:S01]  /*7800*/  MUFU.EX2 R107, R107 ;  /* 0x0000006b006b7308 */ /* 0x000ee20000000800 */
[-C--:B------:R-:W-:Y:S01]  /*7810*/  FMUL.FTZ R62, R62, R92.reuse ;  /* 0x0000005c3e3e7220 */ /* 0x080fe20000410000 */
[----:B------:R-:W-:Y:S01]  /*7820*/  FMUL.FTZ R63, R63, R92 ;  /* 0x0000005c3f3f7220 */ /* 0x000fe20000410000 */
[-C--:B------:R-:W-:Y:S01]  /*7830*/  FMUL.FTZ R64, R64, R94.reuse ;  /* 0x0000005e40407220 */ /* 0x080fe20000410000 */
[----:B------:R-:W-:Y:S01]  /*7840*/  MUFU.EX2 R111, R111 ;  /* 0x0000006f006f7308 */ /* 0x000fe20000000800 */
[----:B------:R-:W-:Y:S01]  /*7850*/  FMUL.FTZ R65, R65, R94 ;  /* 0x0000005e41417220 */ /* 0x000fe20000410000 */
[C---:B------:R-:W-:Y:S01]  /*7860*/  HMMA.16816.F32 R40, R4.reuse, R18, R40 ;  /* 0x000000120428723c */ /* 0x040fe20000001828 */
[----:B------:R-:W-:Y:S01]  /*7870*/  LDSM.16.MT88.4 R16, [R125+0x7400] ;  /* 0x007400007d10783b */ /* 0x000fe20000004200 */
[----:B------:R-:W-:Y:S01]  /*7880*/  MUFU.EX2 R110, R110 ;  /* 0x0000006e006e7308 */ /* 0x000fe20000000800 */
[-C--:B------:R-:W-:Y:S01]  /*7890*/  FMUL.FTZ R66, R66, R92.reuse ;  /* 0x0000005c42427220 */ /* 0x080fe20000410000 */
[----:B------:R-:W-:Y:S01]  /*78a0*/  FMUL.FTZ R67, R67, R92 ;  /* 0x0000005c43437220 */ /* 0x000fe20000410000 */
[----:B------:R-:W-:Y:S01]  /*78b0*/  FFMA.FTZ R93, R164, R94, R93 ;  /* 0x0000005ea45d7223 */ /* 0x000fe2000001005d */
[----:B------:R-:W-:Y:S01]  /*78c0*/  MUFU.EX2 R113, R113 ;  /* 0x0000007100717308 */ /* 0x000fe20000000800 */
[----:B------:R-:W-:Y:S01]  /*78d0*/  FFMA.FTZ R165, R165, R92, R90 ;  /* 0x0000005ca5a57223 */ /* 0x000fe2000001005a */
[----:B------:R-:W-:Y:S01]  /*78e0*/  HMMA.16816.F32 R60, R4, R28, R60 ;  /* 0x0000001c043c723c */ /* 0x000fe2000000183c */
[-C--:B------:R-:W-:Y:S01]  /*78f0*/  FFMA.FTZ R28, R120, R32.reuse, -R105 ;  /* 0x00000020781c7223 */ /* 0x080fe20000010869 */
[----:B------:R-:W-:Y:S01]  /*7900*/  FFMA.FTZ R120, R116, R32, -R99 ;  /* 0x0000002074787223 */ /* 0x000fe20000010863 */
[----:B------:R-:W-:Y:S01]  /*7910*/  MUFU.EX2 R115, R115 ;  /* 0x0000007300737308 */ /* 0x000fe20000000800 */
[----:B------:R-:W-:Y:S01]  /*7920*/  FADD.FTZ R34, R34, R93 ;  /* 0x0000005d22227221 */ /* 0x000fe20000010000 */
[----:B------:R-:W-:-:S02]  /*7930*/  FADD.FTZ R165, R84, R165 ;  /* 0x000000a554a57221 */ /* 0x000fc40000010000 */
[----:B------:R-:W-:Y:S01]  /*7940*/  MUFU.EX2 R124, R124 ;  /* 0x0000007c007c7308 */ /* 0x000fe20000000800 */
[C---:B-1----:R-:W-:Y:S01]  /*7950*/  HMMA.16816.F32 R52, R4.reuse, R8, R52 ;  /* 0x000000080434723c */ /* 0x042fe20000001834 */
[----:B------:R-:W-:Y:S01]  /*7960*/  FADD.FTZ R91, R91, R34 ;  /* 0x000000225b5b7221 */ /* 0x000fe20000010000 */
[----:B------:R-:W-:Y:S01]  /*7970*/  FADD.FTZ R86, R86, R165 ;  /* 0x000000a556567221 */ /* 0x000fe20000010000 */
[----:B------:R-:W-:Y:S02]  /*7980*/  MUFU.EX2 R117, R117 ;  /* 0x0000007500757308 */ /* 0x000fe40000000800 */
[----:B------:R-:W-:Y:S01]  /*7990*/  FADD.FTZ R88, R88, R91 ;  /* 0x0000005b58587221 */ /* 0x000fe20000010000 */
[----:B------:R-:W-:Y:S01]  /*79a0*/  FADD.FTZ R85, R85, R86 ;  /* 0x0000005655557221 */ /* 0x000fe20000010000 */
[----:B------:R1:W-:Y:S01]  /*79b0*/  MUFU.EX2 R116, R28 ;  /* 0x0000001c00747308 */ /* 0x0003e20000000800 */
[----:B------:R-:W-:Y:S01]  /*79c0*/  HMMA.16816.F32 R56, R4, R10, R56 ;  /* 0x0000000a0438723c */ /* 0x000fe20000001838 */
[----:B------:R-:W4:Y:S01]  /*79d0*/  LDSM.16.MT88.4 R8, [R95+0x1400] ;  /* 0x001400005f08783b */ /* 0x000f220000004200 */
[--C-:B------:R-:W-:Y:S01]  /*79e0*/  IMAD.MOV.U32 R86, RZ, RZ, R89.reuse ;  /* 0x000000ffff567224 */ /* 0x100fe200078e0059 */
[----:B------:R-:W-:Y:S01]  /*79f0*/  MUFU.EX2 R118, R120 ;  /* 0x0000007800767308 */ /* 0x000fe20000000800 */
[----:B------:R-:W-:-:S03]  /*7a00*/  @P6 IMAD.MOV.U32 R86, RZ, RZ, R89 ;  /* 0x000000ffff566224 */ /* 0x000fc600078e0059 */
[----:B------:R-:W-:Y:S01]  /*7a10*/  MUFU.EX2 R119, R119 ;  /* 0x0000007700777308 */ /* 0x000fe20000000800 */
[C---:B--2---:R-:W-:Y:S01]  /*7a20*/  HMMA.16816.F32 R44, R4.reuse, R12, R44 ;  /* 0x0000000c042c723c */ /* 0x044fe2000000182c */
[----:B------:R-:W-:Y:S02]  /*7a30*/  FFMA.FTZ R12, R20, R32, -R99 ;  /* 0x00000020140c7223 */ /* 0x000fe40000010863 */
[----:B------:R-:W-:Y:S01]  /*7a40*/  LDSM.16.MT88.4 R20, [R95+0x400] ;  /* 0x000400005f14783b */ /* 0x000fe20000004200 */
[----:B------:R-:W-:Y:S04]  /*7a50*/  MUFU.EX2 R121, R121 ;  /* 0x0000007900797308 */ /* 0x000fe80000000800 */
[----:B------:R-:W2:Y:S01]  /*7a60*/  MUFU.EX2 R112, R12 ;  /* 0x0000000c00707308 */ /* 0x000ea20000000800 */
[C---:B------:R-:W-:Y:S03]  /*7a70*/  HMMA.16816.F32 R48, R4.reuse, R14, R48 ;  /* 0x0000000e0430723c */ /* 0x040fe60000001830 */
[----:B------:R-:W4:Y:S04]  /*7a80*/  MUFU.EX2 R114, R114 ;  /* 0x0000007200727308 */ /* 0x000f280000000800 */
[----:B------:R-:W-:Y:S01]  /*7a90*/  MUFU.EX2 R104, R104 ;  /* 0x0000006800687308 */ /* 0x000fe20000000800 */
[----:B------:R-:W-:Y:S01]  /*7aa0*/  HMMA.16816.F32 R64, R4, R30, R64 ;  /* 0x0000001e0440723c */ /* 0x000fe20000001840 */
[----:B-----5:R-:W-:Y:S01]  /*7ab0*/  F2FP.F16.F32.PACK_AB R4, R106, R109 ;  /* 0x0000006d6a04723e */ /* 0x020fe200000000ff */
[----:B-1----:R-:W-:Y:S01]  /*7ac0*/  LDSM.16.MT88.4 R28, [R125+0x8800] ;  /* 0x008800007d1c783b */ /* 0x002fe20000004200 */
[----:B---3--:R-:W-:Y:S01]  /*7ad0*/  F2FP.F16.F32.PACK_AB R6, R107, R108 ;  /* 0x0000006c6b06723e */ /* 0x008fe200000000ff */
[----:B------:R-:W-:Y:S01]  /*7ae0*/  FADD.FTZ R109, R109, R88 ;  /* 0x000000586d6d7221 */ /* 0x000fe20000010000 */
[----:B--2---:R-:W-:Y:S01]  /*7af0*/  F2FP.F16.F32.PACK_AB R5, R111, R112 ;  /* 0x000000706f05723e */ /* 0x004fe200000000ff */
[----:B------:R-:W1:Y:S01]  /*7b00*/  LDSM.16.MT88.4 R12, [R125+0x8400] ;  /* 0x008400007d0c783b */ /* 0x000e620000004200 */
[----:B------:R-:W-:Y:S01]  /*7b10*/  F2FP.F16.F32.PACK_AB R7, R113, R110 ;  /* 0x0000006e7107723e */ /* 0x000fe200000000ff */
[----:B------:R-:W-:Y:S01]  /*7b20*/  FADD.FTZ R112, R112, R85 ;  /* 0x0000005570707221 */ /* 0x000fe20000010000 */
[----:B------:R-:W-:Y:S01]  /*7b30*/  FADD.FTZ R109, R106, R109 ;  /* 0x0000006d6a6d7221 */ /* 0x000fe20000010000 */
[----:B------:R-:W-:-:S02]  /*7b40*/  IMAD.MOV.U32 R85, RZ, RZ, R35 ;  /* 0x000000ffff557224 */ /* 0x000fc400078e0023 */
[----:B------:R-:W-:Y:S01]  /*7b50*/  FADD.FTZ R111, R111, R112 ;  /* 0x000000706f6f7221 */ /* 0x000fe20000010000 */
[----:B------:R-:W-:Y:S01]  /*7b60*/  FADD.FTZ R108, R108, R109 ;  /* 0x0000006d6c6c7221 */ /* 0x000fe20000010000 */
[----:B------:R-:W-:Y:S01]  /*7b70*/  HMMA.16816.F32 R80, R4, R24, R80 ;  /* 0x000000180450723c */ /* 0x000fe20000001850 */
[----:B------:R-:W-:Y:S02]  /*7b80*/  @P6 IMAD.MOV.U32 R85, RZ, RZ, R35 ;  /* 0x000000ffff556224 */ /* 0x000fe400078e0023 */
[----:B------:R-:W-:Y:S01]  /*7b90*/  FADD.FTZ R110, R110, R111 ;  /* 0x0000006f6e6e7221 */ /* 0x000fe20000010000 */
[----:B------:R-:W-:-:S03]  /*7ba0*/  FADD.FTZ R108, R107, R108 ;  /* 0x0000006c6b6c7221 */ /* 0x000fc60000010000 */
[----:B------:R-:W-:Y:S01]  /*7bb0*/  FADD.FTZ R113, R113, R110 ;  /* 0x0000006e71717221 */ /* 0x000fe20000010000 */
        /* <DEDUP_REMOVED lines=31> */
[----:B------:R-:W2:Y:S07]  /*7db0*/  LDSM.16.MT88.4 R8, [R95+0x2800] ;  /* 0x002800005f08783b */ /* 0x000eae0000004200 */
[C---:B----4-:R-:W-:Y:S08]  /*7dc0*/  HMMA.16816.F32 R72, R4.reuse, R16, R72 ;  /* 0x000000100448723c */ /* 0x050ff00000001848 */
[C---:B------:R-:W-:Y:S01]  /*7dd0*/  HMMA.16816.F32 R68, R4.reuse, R18, R68 ;  /* 0x000000120444723c */ /* 0x040fe20000001844 */
[----:B------:R-:W3:Y:S07]  /*7de0*/  LDSM.16.MT88.4 R16, [R125+0x8c00] ;  /* 0x008c00007d10783b */ /* 0x000eee0000004200 */
[C---:B-1----:R-:W-:Y:S01]  /*7df0*/  HMMA.16816.F32 R44, R4.reuse, R12, R44 ;  /* 0x0000000c042c723c */ /* 0x042fe2000000182c */
[-CC-:B------:R-:W-:Y:S01]  /*7e00*/  FFMA.FTZ R13, R103, R32.reuse, -R105.reuse ;  /* 0x00000020670d7223 */ /* 0x180fe20000010869 */
[-CC-:B------:R-:W-:Y:S01]  /*7e10*/  FFMA.FTZ R12, R101, R32.reuse, -R105.reuse ;  /* 0x00000020650c7223 */ /* 0x180fe20000010869 */
[-C--:B------:R-:W-:Y:S01]  /*7e20*/  FFMA.FTZ R103, R102, R32.reuse, -R105 ;  /* 0x0000002066677223 */ /* 0x080fe20000010869 */
[-CC-:B------:R-:W-:Y:S01]  /*7e30*/  FFMA.FTZ R105, R100, R32.reuse, -R99.reuse ;  /* 0x0000002064697223 */ /* 0x180fe20000010863 */
[-CC-:B------:R-:W-:Y:S01]  /*7e40*/  FFMA.FTZ R100, R98, R32.reuse, -R99.reuse ;  /* 0x0000002062647223 */ /* 0x180fe20000010863 */
[----:B------:R-:W1:Y:S02]  /*7e50*/  MUFU.EX2 R101, R13 ;  /* 0x0000000d00657308 */ /* 0x000e640000000800 */
[C---:B------:R-:W-:Y:S01]  /*7e60*/  HMMA.16816.F32 R52, R4.reuse, R28, R52 ;  /* 0x0000001c0434723c */ /* 0x040fe20000001834 */
[-CC-:B------:R-:W-:Y:S01]  /*7e70*/  FFMA.FTZ R28, R96, R32.reuse, -R99.reuse ;  /* 0x00000020601c7223 */ /* 0x180fe20000010863 */
[----:B------:R-:W-:Y:S01]  /*7e80*/  FFMA.FTZ R32, R97, R32, -R99 ;  /* 0x0000002061207223 */ /* 0x000fe20000010863 */
[----:B------:R4:W-:Y:S04]  /*7e90*/  MUFU.EX2 R102, R12 ;  /* 0x0000000c00667308 */ /* 0x0009e80000000800 */
[----:B------:R-:W-:Y:S01]  /*7ea0*/  MUFU.EX2 R103, R103 ;  /* 0x0000006700677308 */ /* 0x000fe20000000800 */
[C---:B------:R-:W-:Y:S03]  /*7eb0*/  HMMA.16816.F32 R56, R4.reuse, R30, R56 ;  /* 0x0000001e0438723c */ /* 0x040fe60000001838 */
[----:B------:R-:W-:Y:S04]  /*7ec0*/  MUFU.EX2 R98, R105 ;  /* 0x0000006900627308 */ /* 0x000fe80000000800 */
[----:B------:R-:W3:Y:S01]  /*7ed0*/  MUFU.EX2 R29, R100 ;  /* 0x00000064001d7308 */ /* 0x000ee20000000800 */
[C---:B-----5:R-:W-:Y:S03]  /*7ee0*/  HMMA.16816.F32 R80, R4.reuse, R20, R80 ;  /* 0x000000140450723c */ /* 0x060fe60000001850 */
[----:B------:R-:W-:Y:S04]  /*7ef0*/  MUFU.EX2 R28, R28 ;  /* 0x0000001c001c7308 */ /* 0x000fe80000000800 */
[----:B------:R-:W5:Y:S01]  /*7f00*/  MUFU.EX2 R31, R32 ;  /* 0x00000020001f7308 */ /* 0x000f620000000800 */
[C---:B------:R-:W-:Y:S01]  /*7f10*/  HMMA.16816.F32 R76, R4.reuse, R22, R76 ;  /* 0x00000016044c723c */ /* 0x040fe2000000184c */
[----:B------:R-:W5:Y:S07]  /*7f20*/  LDSM.16.MT88.4 R20, [R125+0x7c00] ;  /* 0x007c00007d14783b */ /* 0x000f6e0000004200 */
[C---:B------:R-:W-:Y:S01]  /*7f30*/  HMMA.16816.F32 R48, R4.reuse, R14, R48 ;  /* 0x0000000e0430723c */ /* 0x040fe20000001830 */
[----:B----4-:R-:W4:Y:S07]  /*7f40*/  LDSM.16.MT88.4 R12, [R95+0xc00] ;  /* 0x000c00005f0c783b */ /* 0x010f2e0000004200 */
[C---:B--2---:R-:W-:Y:S08]  /*7f50*/  HMMA.16816.F32 R60, R4.reuse, R8, R60 ;  /* 0x00000008043c723c */ /* 0x044ff0000000183c */
[----:B------:R-:W-:Y:S01]  /*7f60*/  HMMA.16816.F32 R64, R4, R10, R64 ;  /* 0x0000000a0440723c */ /* 0x000fe20000001840 */
[----:B-1----:R-:W-:Y:S01]  /*7f70*/  F2FP.F16.F32.PACK_AB R4, R101, R104 ;  /* 0x000000686504723e */ /* 0x002fe200000000ff */
[----:B------:R-:W1:Y:S01]  /*7f80*/  LDSM.16.MT88.4 R8, [R95+0x1c00] ;  /* 0x001c00005f08783b */ /* 0x000e620000004200 */
[----:B---3--:R-:W-:Y:S01]  /*7f90*/  F2FP.F16.F32.PACK_AB R5, R29, R98 ;  /* 0x000000621d05723e */ /* 0x008fe200000000ff */
[----:B------:R-:W-:Y:S01]  /*7fa0*/  FADD.FTZ R104, R104, R117 ;  /* 0x0000007568687221 */ /* 0x000fe20000010000 */
[----:B------:R-:W-:Y:S01]  /*7fb0*/  F2FP.F16.F32.PACK_AB R6, R103, R102 ;  /* 0x000000666706723e */ /* 0x000fe200000000ff */
[----:B------:R-:W-:Y:S01]  /*7fc0*/  FADD.FTZ R98, R98, R121 ;  /* 0x0000007962627221 */ /* 0x000fe20000010000 */
[----:B-----5:R-:W-:Y:S01]  /*7fd0*/  F2FP.F16.F32.PACK_AB R7, R31, R28 ;  /* 0x0000001c1f07723e */ /* 0x020fe200000000ff */
        /* <DEDUP_REMOVED lines=8> */
[----:B------:R-:W2:Y:S07]  /*8060*/  LDSM.16.MT88.4 R16, [R95+0x2c00] ;  /* 0x002c00005f10783b */ /* 0x000eae0000004200 */
[C---:B------:R-:W-:Y:S08]  /*8070*/  HMMA.16816.F32 R80, R4.reuse, R24, R80 ;  /* 0x000000180450723c */ /* 0x040ff00000001850 */
[C---:B------:R-:W-:Y:S08]  /*8080*/  HMMA.16816.F32 R76, R4.reuse, R26, R76 ;  /* 0x0000001a044c723c */ /* 0x040ff0000000184c */
[C---:B------:R-:W-:Y:S08]  /*8090*/  HMMA.16816.F32 R36, R4.reuse, R20, R36 ;  /* 0x000000140424723c */ /* 0x040ff00000001824 */
[C---:B------:R-:W-:Y:S08]  /*80a0*/  HMMA.16816.F32 R40, R4.reuse, R22, R40 ;  /* 0x000000160428723c */ /* 0x040ff00000001828 */
[C---:B----4-:R-:W-:Y:S08]  /*80b0*/  HMMA.16816.F32 R72, R4.reuse, R12, R72 ;  /* 0x0000000c0448723c */ /* 0x050ff00000001848 */
[C---:B------:R-:W-:Y:S08]  /*80c0*/  HMMA.16816.F32 R68, R4.reuse, R14, R68 ;  /* 0x0000000e0444723c */ /* 0x040ff00000001844 */
[C---:B-1----:R-:W-:Y:S08]  /*80d0*/  HMMA.16816.F32 R44, R4.reuse, R8, R44 ;  /* 0x00000008042c723c */ /* 0x042ff0000000182c */
[C---:B------:R-:W-:Y:S08]  /*80e0*/  HMMA.16816.F32 R48, R4.reuse, R10, R48 ;  /* 0x0000000a0430723c */ /* 0x040ff00000001830 */
[C---:B--2---:R-:W-:Y:S08]  /*80f0*/  HMMA.16816.F32 R60, R4.reuse, R16, R60 ;  /* 0x00000010043c723c */ /* 0x044ff0000000183c */
[----:B------:R-:W-:Y:S01]  /*8100*/  HMMA.16816.F32 R64, R4, R18, R64 ;  /* 0x000000120440723c */ /* 0x000fe20000001840 */
[----:B------:R-:W-:-:S04]  /*8110*/  NOP ;  /* 0x0000000000007918 */ /* 0x000fc80000000000 */
[----:B------:R-:W-:-:S15]  /*8120*/  @P6 BRA `(.L_x_8295) ;  /* 0x0000000000046947 */ /* 0x000fde0003800000 */
.L_x_8286:
[----:B------:R-:W-:-:S07]  /*8130*/  IADD3 R153, PT, PT, R33, -0x1, RZ ;  /* 0xffffffff21997810 */ /* 0x000fce0007ffe0ff */
.L_x_8295:
[----:B------:R-:W-:Y:S05]  /*8140*/  BSYNC B2 ;  /* 0x0000000000027941 */ /* 0x000fea0003800000 */
.L_x_8285:
        /* <DEDUP_REMOVED lines=10> */
.L_x_8303:
        /* <DEDUP_REMOVED lines=78> */
.L_x_8298:
[----:B------:R-:W-:Y:S05]  /*86d0*/  BSYNC.RECONVERGENT B0 ;  /* 0x0000000000007941 */ /* 0x000fea0003800200 */
.L_x_8297:
[----:B------:R-:W1:Y:S01]  /*86e0*/  S2UR UR6, SR_CgaCtaId ;  /* 0x00000000000679c3 */ /* 0x000e620000008800 */
[C---:B------:R-:W-:Y:S01]  /*86f0*/  IMAD.SHL.U32 R157, R129.reuse, 0x8, RZ ;  /* 0x00000008819d7824 */ /* 0x040fe200078e00ff */
[C---:B------:R-:W-:Y:S01]  /*8700*/  LOP3.LUT R156, R129.reuse, 0x18, RZ, 0xc0, !PT ;  /* 0x00000018819c7812 */ /* 0x040fe200078ec0ff */
[----:B------:R-:W-:Y:S01]  /*8710*/  UMOV UR7, 0x400 ;  /* 0x0000040000077882 */ /* 0x000fe20000000000 */
[C---:B------:R-:W-:Y:S01]  /*8720*/  IMAD.SHL.U32 R134, R129.reuse, 0x20, RZ ;  /* 0x0000002081867824 */ /* 0x040fe200078e00ff */
[----:B------:R-:W-:Y:S01]  /*8730*/  SHF.R.U32.HI R130, RZ, 0x1, R129 ;  /* 0x00000001ff827819 */ /* 0x000fe20000011681 */
[----:B------:R-:W-:Y:S01]  /*8740*/  IMAD.SHL.U32 R131, R129, 0x10, RZ ;  /* 0x0000001081837824 */ /* 0x000fe200078e00ff */
[----:B------:R-:W-:Y:S01]  /*8750*/  LOP3.LUT R147, R157, 0xc0, RZ, 0xc0, !PT ;  /* 0x000000c09d937812 */ /* 0x000fe200078ec0ff */
[----:B------:R-:W-:Y:S01]  /*8760*/  IMAD.SHL.U32 R128, R129, 0x4, RZ ;  /* 0x0000000481807824 */ /* 0x000fe200078e00ff */
[----:B------:R-:W-:Y:S01]  /*8770*/  LOP3.LUT R167, R157, 0x18, RZ, 0xc0, !PT ;  /* 0x000000189da77812 */ /* 0x000fe200078ec0ff */
[----:B------:R-:W-:Y:S01]  /*8780*/  IMAD.MOV.U32 R108, RZ, RZ, 0x20 ;  /* 0x00000020ff6c7424 */ /* 0x000fe200078e00ff */
[----:B------:R-:W-:Y:S01]  /*8790*/  LOP3.LUT R156, R147, R156, RZ, 0xfc, !PT ;  /* 0x0000009c939c7212 */ /* 0x000fe200078efcff */
[----:B------:R-:W-:Y:S01]  /*87a0*/  VIADD R153, R153, 0xffffffff ;  /* 0xffffffff99997836 */ /* 0x000fe20000000000 */
[----:B------:R-:W-:Y:S01]  /*87b0*/  LOP3.LUT R170, R157, 0x1f20, RZ, 0xc0, !PT ;  /* 0x00001f209daa7812 */ /* 0x000fe200078ec0ff */
[----:B------:R-:W-:Y:S01]  /*87c0*/  BSSY.RECONVERGENT B1, `(.L_x_8299) ;  /* 0x0000107000017945 */ /* 0x000fe20003800200 */
[----:B------:R-:W-:Y:S02]  /*87d0*/  LOP3.LUT R147, R156, R167, RZ, 0x3c, !PT ;  /* 0x000000a79c937212 */ /* 0x000fe400078e3cff */
[C---:B------:R-:W-:Y:S02]  /*87e0*/  ISETP.GE.AND P6, PT, R167.reuse, R155, PT ;  /* 0x0000009ba700720c */ /* 0x040fe40003fc6270 */
[C---:B------:R-:W-:Y:S02]  /*87f0*/  LOP3.LUT R166, R167.reuse, 0x40, RZ, 0xfc, !PT ;  /* 0x00000040a7a67812 */ /* 0x040fe400078efcff */
[----:B------:R-:W-:Y:S02]  /*8800*/  LOP3.LUT R147, R170, R147, RZ, 0xfc, !PT ;  /* 0x00000093aa937212 */ /* 0x000fe400078efcff */
[----:B------:R-:W-:Y:S01]  /*8810*/  LOP3.LUT R168, R167, 0x20, RZ, 0xfc, !PT ;  /* 0x00000020a7a87812 */ /* 0x000fe200078efcff */
[----:B-1----:R-:W-:Y:S01]  /*8820*/  ULEA UR6, UR6, UR7, 0x18 ;  /* 0x0000000706067291 */ /* 0x002fe2000f8ec0ff */
[-C--:B------:R-:W-:Y:S02]  /*8830*/  ISETP.GE.AND P4, PT, R166, R155.reuse, PT ;  /* 0x0000009ba600720c */ /* 0x080fe40003f86270 */
[----:B------:R-:W-:Y:S02]  /*8840*/  ISETP.GE.AND P5, PT, R168, R155, PT ;  /* 0x0000009ba800720c */ /* 0x000fe40003fa6270 */
[----:B------:R-:W-:Y:S01]  /*8850*/  LEA R168, P0, R140, R148, 0x1 ;  /* 0x000000948ca87211 */ /* 0x000fe200078008ff */
[----:B------:R-:W-:Y:S01]  /*8860*/  IMAD.U32 R132, RZ, RZ, UR6 ;  /* 0x00000006ff847e24 */ /* 0x000fe2000f8e00ff */
[----:B------:R-:W-:Y:S02]  /*8870*/  LOP3.LUT R88, R134, 0xc0, RZ, 0xc0, !PT ;  /* 0x000000c086587812 */ /* 0x000fe400078ec0ff */
[----:B------:R-:W-:Y:S01]  /*8880*/  LEA.HI.X R169, R140, R149, R141, 0x1, P0 ;  /* 0x000000958ca97211 */ /* 0x000fe200000f0c8d */
[----:B------:R-:W-:Y:S01]  /*8890*/  IMAD R166, R147, 0x2, R132 ;  /* 0x0000000293a67824 */ /* 0x000fe200078e0284 */
[----:B------:R-:W-:Y:S02]  /*88a0*/  LOP3.LUT R85, R131, 0x100, RZ, 0xc0, !PT ;  /* 0x0000010083557812 */ /* 0x000fe400078ec0ff */
[----:B------:R-:W-:Y:S02]  /*88b0*/  LOP3.LUT R87, R88, 0x8, R129, 0xf8, !PT ;  /* 0x0000000858577812 */ /* 0x000fe400078ef881 */
[----:B------:R-:W-:Y:S01]  /*88c0*/  @!PT LDS RZ, [RZ] ;  /* 0x00000000fffff984 */ /* 0x000fe20000000800 */
[----:B------:R-:W-:Y:S01]  /*88d0*/  @!PT LDS RZ, [RZ] ;  /* 0x00000000fffff984 */ /* 0x000fe20000000800 */
[----:B------:R-:W-:Y:S01]  /*88e0*/  @!PT LDS RZ, [RZ] ;  /* 0x00000000fffff984 */ /* 0x000fe20000000800 */
[----:B------:R1:W-:Y:S01]  /*88f0*/  @!P6 LDGSTS.E.BYPASS.LTC128B.128 [R166+0x6000], desc[UR4][R148.64] ;  /* 0x0600000094a6efae */ /* 0x0003e2000b981a04 */
[----:B------:R-:W-:Y:S02]  /*8900*/  LOP3.LUT R86, R128, 0x18, RZ, 0xc0, !PT ;  /* 0x0000001880567812 */ /* 0x000fe400078ec0ff */
[----:B------:R-:W-:Y:S01]  /*8910*/  LOP3.LUT R85, R85, 0x20, R134, 0xf8, !PT ;  /* 0x0000002055557812 */ /* 0x000fe200078ef886 */
[----:B------:R-:W-:Y:S01]  /*8920*/  @P6 STS.128 [R166+0x6000], RZ ;  /* 0x006000ffa6006388 */ /* 0x000fe20000000c00 */
[----:B------:R-:W-:Y:S02]  /*8930*/  LOP3.LUT R133, R130, 0x8, RZ, 0xc0, !PT ;  /* 0x0000000882857812 */ /* 0x000fe400078ec0ff */
[----:B------:R-:W-:Y:S01]  /*8940*/  LOP3.LUT R131, R131, 0x3e00, RZ, 0xc0, !PT ;  /* 0x00003e0083837812 */ /* 0x000fe200078ec0ff */
[----:B------:R-:W-:Y:S01]  /*8950*/  @!PT LDS RZ, [RZ] ;  /* 0x00000000fffff984 */ /* 0x000fe20000000800 */
[----:B------:R-:W-:Y:S01]  /*8960*/  @!PT LDS RZ, [RZ] ;  /* 0x00000000fffff984 */ /* 0x000fe20000000800 */
[----:B------:R-:W-:Y:S01]  /*8970*/  @!PT LDS RZ, [RZ] ;  /* 0x00000000fffff984 */ /* 0x000fe20000000800 */
[----:B------:R1:W-:Y:S01]  /*8980*/  @!P5 LDGSTS.E.BYPASS.LTC128B.128 [R166+0x7000], desc[UR4][R148.64+0x40] ;  /* 0x0700004094a6dfae */ /* 0x0003e2000b981a04 */
[----:B------:R-:W-:Y:S02]  /*8990*/  LOP3.LUT R87, R85, R87, R86, 0xf6, !PT ;  /* 0x0000005755577212 */ /* 0x000fe400078ef656 */
[--C-:B------:R-:W-:Y:S01]  /*89a0*/  LOP3.LUT R133, R133, 0xc0, R134.reuse, 0xf8, !PT ;  /* 0x000000c085857812 */ /* 0x100fe200078ef886 */
[----:B------:R-:W-:Y:S01]  /*89b0*/  @P5 STS.128 [R166+0x7000], RZ ;  /* 0x007000ffa6005388 */ /* 0x000fe20000000c00 */
[----:B------:R-:W-:Y:S01]  /*89c0*/  LOP3.LUT R85, R131, 0x20, R134, 0xf8, !PT ;  /* 0x0000002083557812 */ /* 0x000fe200078ef886 */
[----:B------:R-:W-:Y:S01]  /*89d0*/  IMAD R87, R87, 0x2, R132 ;  /* 0x0000000257577824 */ /* 0x000fe200078e0284 */
[----:B------:R-:W-:Y:S01]  /*89e0*/  LOP3.LUT R133, R133, R86, RZ, 0x3c, !PT ;  /* 0x0000005685857212 */ /* 0x000fe200078e3cff */
[----:B------:R-:W-:Y:S01]  /*89f0*/  @!PT LDS RZ, [RZ] ;  /* 0x00000000fffff984 */ /* 0x000fe20000000800 */
[----:B------:R-:W-:Y:S01]  /*8a00*/  @!PT LDS RZ, [RZ] ;  /* 0x00000000fffff984 */ /* 0x000fe20000000800 */
[----:B------:R-:W-:Y:S01]  /*8a10*/  @!PT LDS RZ, [RZ] ;  /* 0x00000000fffff984 */ /* 0x000fe20000000800 */
[----:B------:R1:W-:Y:S01]  /*8a20*/  @!P4 LDGSTS.E.BYPASS.LTC128B.128 [R166+0x8000], desc[UR4][R148.64+0x80] ;  /* 0x0800008094a6cfae */ /* 0x0003e2000b981a04 */
[----:B------:R-:W-:Y:S02]  /*8a30*/  LOP3.LUT R86, R85, 0x100, R134, 0xf8, !PT ;  /* 0x0000010055567812 */ /* 0x000fe400078ef886 */
[----:B------:R-:W-:Y:S01]  /*8a40*/  LOP3.LUT P2, RZ, R129, 0x4, RZ, 0xc0, !PT ;  /* 0x0000000481ff7812 */ /* 0x000fe2000784c0ff */
[----:B------:R-:W-:Y:S01]  /*8a50*/  @P4 STS.128 [R166+0x8000], RZ ;  /* 0x008000ffa6004388 */ /* 0x000fe20000000c00 */
[----:B------:R-:W-:Y:S02]  /*8a60*/  LOP3.LUT R85, R86, R133, RZ, 0xfc, !PT ;  /* 0x0000008556557212 */ /* 0x000fe400078efcff */
[----:B------:R-:W-:Y:S01]  /*8a70*/  SEL R108, R108, 0xffffffe0, !P2 ;  /* 0xffffffe06c6c7807 */ /* 0x000fe20005000000 */
[----:B------:R-:W-:Y:S01]  /*8a80*/  @!PT LDS RZ, [RZ] ;  /* 0x00000000fffff984 */ /* 0x000fe20000000800 */
[----:B------:R-:W-:Y:S01]  /*8a90*/  @!PT LDS RZ, [RZ] ;  /* 0x00000000fffff984 */ /* 0x000fe20000000800 */
[----:B------:R-:W-:Y:S01]  /*8aa0*/  @!PT LDS RZ, [RZ] ;  /* 0x00000000fffff984 */ /* 0x000fe20000000800 */
[----:B------:R1:W-:Y:S01]  /*8ab0*/  @!P6 LDGSTS.E.BYPASS.LTC128B.128 [R166+0x6800], desc[UR4][R168.64] ;  /* 0x06800000a8a6efae */ /* 0x0003e2000b981a04 */
[----:B------:R-:W-:Y:S01]  /*8ac0*/  ISETP.GT.AND P0, PT, R153, R144, PT ;  /* 0x000000909900720c */ /* 0x000fe20003f04270 */
[----:B------:R-:W-:Y:S02]  /*8ad0*/  IMAD R124, R85, 0x2, R132 ;  /* 0x00000002557c7824 */ /* 0x000fe400078e0284 */
        /* <DEDUP_REMOVED lines=21> */
[----:B------:R-:W-:Y:S04]  /*8c30*/  LDSM.16.M88.4 R116, [R85+0x3c00] ;  /* 0x003c00005574783b */ /* 0x000fe80000000200 */
        /* <DEDUP_REMOVED lines=22> */
[----:B------:R-:W2:Y:S07]  /*8da0*/  LDSM.16.M88.4 R96, [R86+0x1000] ;  /* 0x001000005660783b */ /* 0x000eae0000000200 */
[C---:B------:R-:W-:Y:S08]  /*8db0*/  HMMA.16816.F32 R28, R108.reuse, R116, R28 ;  /* 0x000000746c1c723c */ /* 0x040ff0000000181c */
[----:B------:R-:W-:Y:S01]  /*8dc0*/  HMMA.16816.F32 R32, R108, R118, R32 ;  /* 0x000000766c20723c */ /* 0x000fe20000001820 */
[----:B------:R-:W-:Y:S04]  /*8dd0*/  LDSM.16.M88.4 R108, [R85+0x4c00] ;  /* 0x004c0000556c783b */ /* 0x000fe80000000200 */
[----:B------:R-:W-:Y:S03]  /*8de0*/  LDSM.16.M88.4 R116, [R124+0x2000] ;  /* 0x002000007c74783b */ /* 0x000fe60000000200 */
[C---:B----4-:R-:W-:Y:S01]  /*8df0*/  HMMA.16816.F32 R4, R88.reuse, R100, R4 ;  /* 0x000000645804723c */ /* 0x050fe20000001804 */
[----:B------:R-:W-:Y:S07]  /*8e00*/  LDSM.16.M88.4 R124, [R85+0x5c00] ;  /* 0x005c0000557c783b */ /* 0x000fee0000000200 */
[C---:B------:R-:W-:Y:S01]  /*8e10*/  HMMA.16816.F32 R8, R88.reuse, R102, R8 ;  /* 0x000000665808723c */ /* 0x040fe20000001808 */
[----:B------:R-:W3:Y:S07]  /*8e20*/  LDSM.16.M88.4 R100, [R85+0x4400] ;  /* 0x004400005564783b */ /* 0x000eee0000000200 */
        /* <DEDUP_REMOVED lines=8> */
[----:B------:R-:W1:Y:S04]  /*8eb0*/  LDSM.16.M88.4 R88, [R87+0x5400] ;  /* 0x005400005758783b */ /* 0x000e680000000200 */
[----:B------:R-:W1:Y:S03]  /*8ec0*/  LDSM.16.M88.4 R92, [R87+0x5800] ;  /* 0x00580000575c783b */ /* 0x000e660000000200 */
        /* <DEDUP_REMOVED lines=12> */
[----:B------:R-:W4:Y:S03]  /*8f90*/  LDSM.16.M88.4 R108, [R85+0x5800] ;  /* 0x00580000556c783b */ /* 0x000f260000000200 */
[C---:B-----5:R-:W-:Y:S01]  /*8fa0*/  HMMA.16816.F32 R4, R116.reuse, R120, R4 ;  /* 0x000000787404723c */ /* 0x060fe20000001804 */
[----:B------:R-:W-:Y:S04]  /*8fb0*/  DEPBAR.LE SB0, 0x0 ;  /* 0x000080000000791a */ /* 0x000fe80000000000 */
[----:B------:R-:W-:Y:S03]  /*8fc0*/  BAR.SYNC.DEFER_BLOCKING 0x0 ;  /* 0x0000000000007b1d */ /* 0x000fe60000010000 */
[C---:B------:R-:W-:Y:S08]  /*8fd0*/  HMMA.16816.F32 R8, R116.reuse, R122, R8 ;  /* 0x0000007a7408723c */ /* 0x040ff00000001808 */
[C---:B-1----:R-:W-:Y:S08]  /*8fe0*/  HMMA.16816.F32 R12, R116.reuse, R88, R12 ;  /* 0x00000058740c723c */ /* 0x042ff0000000180c */
[C---:B------:R-:W-:Y:S08]  /*8ff0*/  HMMA.16816.F32 R16, R116.reuse, R90, R16 ;  /* 0x0000005a7410723c */ /* 0x040ff00000001810 */
[C---:B------:R-:W-:Y:S08]  /*9000*/  HMMA.16816.F32 R20, R116.reuse, R92, R20 ;  /* 0x0000005c7414723c */ /* 0x040ff00000001814 */
[C---:B------:R-:W-:Y:S08]  /*9010*/  HMMA.16816.F32 R24, R116.reuse, R94, R24 ;  /* 0x0000005e7418723c */ /* 0x040ff00000001818 */
[C---:B--2---:R-:W-:Y:S08]  /*9020*/  HMMA.16816.F32 R28, R116.reuse, R112, R28 ;  /* 0x00000070741c723c */ /* 0x044ff0000000181c */
[----:B------:R-:W-:Y:S08]  /*9030*/  HMMA.16816.F32 R32, R116, R114, R32 ;  /* 0x000000727420723c */ /* 0x000ff00000001820 */
[C---:B---3--:R-:W-:Y:S08]  /*9040*/  HMMA.16816.F32 R4, R96.reuse, R100, R4 ;  /* 0x000000646004723c */ /* 0x048ff00000001804 */
[C---:B------:R-:W-:Y:S08]  /*9050*/  HMMA.16816.F32 R8, R96.reuse, R102, R8 ;  /* 0x000000666008723c */ /* 0x040ff00000001808 */
[C---:B------:R-:W-:Y:S08]  /*9060*/  HMMA.16816.F32 R12, R96.reuse, R104, R12 ;  /* 0x00000068600c723c */ /* 0x040ff0000000180c */
[C---:B------:R-:W-:Y:S08]  /*9070*/  HMMA.16816.F32 R16, R96.reuse, R106, R16 ;  /* 0x0000006a6010723c */ /* 0x040ff00000001810 */
[C---:B----4-:R-:W-:Y:S08]  /*9080*/  HMMA.16816.F32 R20, R96.reuse, R108, R20 ;  /* 0x0000006c6014723c */ /* 0x050ff00000001814 */
        /* <DEDUP_REMOVED lines=81> */
.L_x_8302:
[----:B------:R-:W-:Y:S05]  /*95a0*/  BSYNC.RECONVERGENT B0 ;  /* 0x0000000000007941 */ /* 0x000fea0003800200 */
.L_x_8301:
        /* <DEDUP_REMOVED lines=40> */
.L_x_8300:
[----:B------:R-:W-:Y:S05]  /*9830*/  BSYNC.RECONVERGENT B1 ;  /* 0x0000000000017941 */ /* 0x000fea0003800200 */
.L_x_8299:
[----:B--2---:R-:W2:Y:S01]  /*9840*/  LD.E R87, desc[UR4][R2.64+0xdc] ;  /* 0x0000dc0402577980 */ /* 0x004ea2000c101900 */
[C---:B------:R-:W-:Y:S01]  /*9850*/  VIADD R93, R154.reuse, 0xffffffe1 ;  /* 0xffffffe19a5d7836 */ /* 0x040fe20000000000 */
[----:B------:R-:W-:Y:S01]  /*9860*/  LOP3.LUT R133, R133, 0x120, R134, 0xf8, !PT ;  /* 0x0000012085857812 */ /* 0x000fe200078ef886 */
[C---:B------:R-:W-:Y:S02]  /*9870*/  VIADD R95, R154.reuse, 0xffffffe0 ;  /* 0xffffffe09a5f7836 */ /* 0x040fe40000000000 */
[C---:B------:R-:W-:Y:S01]  /*9880*/  VIADD R86, R154.reuse, 0xffffffe9 ;  /* 0xffffffe99a567836 */ /* 0x040fe20000000000 */
[-C--:B------:R-:W-:Y:S01]  /*9890*/  ISETP.GE.AND P0, PT, R93, R137.reuse, PT ;  /* 0x000000895d00720c */ /* 0x080fe20003f06270 */
[C---:B------:R-:W-:Y:S01]  /*98a0*/  VIADD R89, R154.reuse, 0xffffffe8 ;  /* 0xffffffe89a597836 */ /* 0x040fe20000000000 */
[C---:B------:R-:W-:Y:S01]  /*98b0*/  ISETP.GE.AND P1, PT, R95.reuse, R137, PT ;  /* 0x000000895f00720c */ /* 0x040fe20003f26270 */
[C---:B------:R-:W-:Y:S01]  /*98c0*/  VIADD R97, R154.reuse, 0xfffffff1 ;  /* 0xfffffff19a617836 */ /* 0x040fe20000000000 */
[----:B------:R-:W-:Y:S01]  /*98d0*/  ISETP.GE.AND P5, PT, R95, R139, PT ;  /* 0x0000008b5f00720c */ /* 0x000fe20003fa6270 */
        /* <DEDUP_REMOVED lines=8> */
[C---:B------:R-:W-:Y:S01]  /*9960*/  VIADD R104, R154.reuse, 0x1 ;  /* 0x000000019a687836 */ /* 0x040fe20000000000 */
[----:B------:R-:W-:Y:S01]  /*9970*/  ISETP.GE.AND P4, PT, R93, R139, PT ;  /* 0x0000008b5d00720c */ /* 0x000fe20003f86270 */
[----:B------:R-:W-:Y:S01]  /*9980*/  VIADD R102, R154, 0x11 ;  /* 0x000000119a667836 */ /* 0x000fe20000000000 */
[C---:B------:R-:W-:Y:S01]  /*9990*/  ISETP.GE.AND P1, PT, R89.reuse, R137, PT ;  /* 0x000000895900720c */ /* 0x040fe20003f26270 */
[----:B------:R-:W-:Y:S01]  /*99a0*/  VIADD R152, R152, 0xffffffc0 ;  /* 0xffffffc098987836 */ /* 0x000fe20000000000 */
        /* <DEDUP_REMOVED lines=18> */
[----:B------:R-:W-:Y:S02]  /*9ad0*/  ISETP.GE.AND P0, PT, R154, R137, PT ;  /* 0x000000899a00720c */ /* 0x000fe40003f06270 */
[----:B------:R-:W-:Y:S02]  /*9ae0*/  FSEL R107, R18, -INF , P1 ;  /* 0xff800000126b7808 */ /* 0x000fe40000800000 */
[----:B------:R-:W-:Y:S02]  /*9af0*/  FSEL R167, R13, -INF , P4 ;  /* 0xff8000000da77808 */ /* 0x000fe40002000000 */
[-C--:B------:R-:W-:Y:S02]  /*9b00*/  ISETP.GE.AND P4, PT, R85, R139.reuse, PT ;  /* 0x0000008b5500720c */ /* 0x080fe40003f86270 */
[----:B------:R-:W-:Y:S02]  /*9b10*/  FSEL R103, R16, -INF , P5 ;  /* 0xff80000010677808 */ /* 0x000fe40002800000 */
[CC--:B------:R-:W-:Y:S02]  /*9b20*/  ISETP.GE.AND P1, PT, R154.reuse, R139.reuse, PT ;  /* 0x0000008b9a00720c */ /* 0x0c0fe40003f26270 */
        /* <DEDUP_REMOVED lines=9> */
[C---:B------:R-:W-:Y:S02]  /*9bc0*/  ISETP.GE.AND P4, PT, R104.reuse, R139, PT ;  /* 0x0000008b6800720c */ /* 0x040fe40003f86270 */
[-C--:B------:R-:W-:Y:S02]  /*9bd0*/  ISETP.GE.AND P1, PT, R104, R137.reuse, PT ;  /* 0x000000896800720c */ /* 0x080fe40003f26270 */
[----:B------:R-:W-:Y:S01]  /*9be0*/  FSEL R177, R24, -INF , P0 ;  /* 0xff80000018b17808 */ /* 0x000fe20000000000 */
[----:B------:R-:W-:Y:S01]  /*9bf0*/  VIADD R24, R154, 0x10 ;  /* 0x000000109a187836 */ /* 0x000fe20000000000 */
[-C--:B------:R-:W-:Y:S02]  /*9c00*/  ISETP.GE.AND P0, PT, R95, R137.reuse, PT ;  /* 0x000000895f00720c */ /* 0x080fe40003f06270 */
[----:B------:R-:W-:Y:S02]  /*9c10*/  FSEL R175, R23, -INF , P1 ;  /* 0xff80000017af7808 */ /* 0x000fe40000800000 */
[----:B------:R-:W-:Y:S02]  /*9c20*/  FSEL R181, R21, -INF , P4 ;  /* 0xff80000015b57808 */ /* 0x000fe40002000000 */
[----:B------:R-:W-:Y:S02]  /*9c30*/  ISETP.GE.AND P1, PT, R96, R137, PT ;  /* 0x000000896000720c */ /* 0x000fe40003f26270 */
[-C--:B------:R-:W-:Y:S02]  /*9c40*/  ISETP.GE.AND P4, PT, R95, R139.reuse, PT ;  /* 0x0000008b5f00720c */ /* 0x080fe40003f86270 */
        /* <DEDUP_REMOVED lines=17> */
[C---:B------:R-:W-:Y:S02]  /*9d60*/  ISETP.GE.AND P4, PT, R154.reuse, R138, PT ;  /* 0x0000008a9a00720c */ /* 0x040fe40003f86270 */
[----:B------:R-:W-:Y:S02]  /*9d70*/  FSEL R28, R35, -INF , P0 ;  /* 0xff800000231c7808 */ /* 0x000fe40000000000 */
[C---:B------:R-:W-:Y:S01]  /*9d80*/  ISETP.GE.AND P0, PT, R154.reuse, R136, PT ;  /* 0x000000889a00720c */ /* 0x040fe20003f06270 */
[----:B------:R-:W-:Y:S01]  /*9d90*/  VIADD R154, R154, 0xffffffc0 ;  /* 0xffffffc09a9a7836 */ /* 0x000fe20000000000 */
[----:B------:R-:W-:Y:S02]  /*9da0*/  FSEL R34, R34, -INF , P1 ;  /* 0xff80000022227808 */ /* 0x000fe40000800000 */
[----:B------:R-:W-:Y:S02]  /*9db0*/  FSEL R183, R183, -INF , !P4 ;  /* 0xff800000b7b77808 */ /* 0x000fe40006000000 */
[C---:B------:R-:W-:Y:S02]  /*9dc0*/  ISETP.GE.AND P1, PT, R93.reuse, R138, PT ;  /* 0x0000008a5d00720c */ /* 0x040fe40003f26270 */
[----:B------:R-:W-:Y:S02]  /*9dd0*/  ISETP.GE.AND P4, PT, R93, R136, PT ;  /* 0x000000885d00720c */ /* 0x000fe40003f86270 */
[----:B------:R-:W-:Y:S02]  /*9de0*/  FSEL R93, R99, -INF , !P6 ;  /* 0xff800000635d7808 */ /* 0x000fe40007000000 */
[----:B------:R-:W-:Y:S02]  /*9df0*/  FSEL R179, R179, -INF , !P0 ;  /* 0xff800000b3b37808 */ /* 0x000fe40004000000 */
[-C--:B------:R-:W-:Y:S02]  /*9e00*/  ISETP.GE.AND P6, PT, R86, R138.reuse, PT ;  /* 0x0000008a5600720c */ /* 0x080fe40003fc6270 */
[-C--:B------:R-:W-:Y:S02]  /*9e10*/  ISETP.GE.AND P0, PT, R89, R138.reuse, PT ;  /* 0x0000008a5900720c */ /* 0x080fe40003f06270 */
[----:B------:R-:W-:Y:S02]  /*9e20*/  FSEL R33, R106, -INF , !P6 ;  /* 0xff8000006a217808 */ /* 0x000fe40007000000 */
[----:B------:R-:W-:Y:S01]  /*9e30*/  FSEL R23, R108, -INF , !P0 ;  /* 0xff8000006c177808 */ /* 0x000fe20004000000 */
[----:B------:R-:W-:Y:S01]  /*9e40*/  IMAD R108, R133, 0x2, R132 ;  /* 0x00000002856c7824 */ /* 0x000fe200078e0284 */
[----:B------:R-:W-:Y:S02]  /*9e50*/  ISETP.GE.AND P6, PT, R100, R138, PT ;  /* 0x0000008a6400720c */ /* 0x000fe40003fc6270 */
[-C--:B------:R-:W-:Y:S01]  /*9e60*/  ISETP.GE.AND P0, PT, R86, R136.reuse, PT ;  /* 0x000000885600720c */ /* 0x080fe20003f06270 */
[----:B------:R-:W-:Y:S01]  /*9e70*/  VIADD R109, R108, 0x6020 ;  /* 0x000060206c6d7836 */ /* 0x000fe20000000000 */
[----:B------:R-:W-:Y:S02]  /*9e80*/  FSEL R185, R185, -INF , !P6 ;  /* 0xff800000b9b97808 */ /* 0x000fe40007000000 */
[----:B------:R-:W-:Y:S02]  /*9e90*/  FSEL R25, R90, -INF , !P0 ;  /* 0xff8000005a197808 */ /* 0x000fe40004000000 */
[-C--:B------:R-:W-:Y:S02]  /*9ea0*/  ISETP.GE.AND P6, PT, R97, R136.reuse, PT ;  /* 0x000000886100720c */ /* 0x080fe40003fc6270 */
[----:B------:R-:W-:Y:S02]  /*9eb0*/  ISETP.GE.AND P0, PT, R88, R136, PT ;  /* 0x000000885800720c */ /* 0x000fe40003f06270 */
[----:B------:R-:W-:Y:S02]  /*9ec0*/  FSEL R147, R147, -INF , !P6 ;  /* 0xff80000093937808 */ /* 0x000fe40007000000 */
[----:B------:R-:W-:Y:S02]  /*9ed0*/  FSEL R107, R107, -INF , !P0 ;  /* 0xff8000006b6b7808 */ /* 0x000fe40004000000 */
[----:B------:R-:W-:Y:S02]  /*9ee0*/  FSEL R35, R98, -INF , !P1 ;  /* 0xff80000062237808 */ /* 0x000fe40004800000 */
[-C--:B------:R-:W-:Y:S02]  /*9ef0*/  ISETP.GE.AND P6, PT, R96, R138.reuse, PT ;  /* 0x0000008a6000720c */ /* 0x080fe40003fc6270 */
[----:B------:R-:W-:Y:S02]  /*9f00*/  ISETP.GE.AND P0, PT, R95, R138, PT ;  /* 0x0000008a5f00720c */ /* 0x000fe40003f06270 */
[----:B------:R-:W-:Y:S02]  /*9f10*/  ISETP.GE.AND P1, PT, R89, R136, PT ;  /* 0x000000885900720c */ /* 0x000fe40003f26270 */
[----:B------:R-:W-:Y:S02]  /*9f20*/  FSEL R31, R94, -INF , !P5 ;  /* 0xff8000005e1f7808 */ /* 0x000fe40006800000 */
[----:B------:R-:W-:Y:S02]  /*9f30*/  FSEL R177, R177, -INF , !P6 ;  /* 0xff800000b1b17808 */ /* 0x000fe40007000000 */
[----:B------:R-:W-:Y:S02]  /*9f40*/  FSEL R173, R173, -INF , !P0 ;  /* 0xff800000adad7808 */ /* 0x000fe40004000000 */
[-C--:B------:R-:W-:Y:S02]  /*9f50*/  ISETP.GE.AND P5, PT, R97, R138.reuse, PT ;  /* 0x0000008a6100720c */ /* 0x080fe40003fa6270 */
[----:B------:R-:W-:Y:S02]  /*9f60*/  FSEL R29, R92, -INF , !P4 ;  /* 0xff8000005c1d7808 */ /* 0x000fe40006000000 */
[----:B------:R-:W-:Y:S02]  /*9f70*/  FSEL R27, R91, -INF , !P1 ;  /* 0xff8000005b1b7808 */ /* 0x000fe40004800000 */
[C---:B------:R-:W-:Y:S02]  /*9f80*/  ISETP.GE.AND P6, PT, R24.reuse, R138, PT ;  /* 0x0000008a1800720c */ /* 0x040fe40003fc6270 */
        /* <DEDUP_REMOVED lines=9> */
[C---:B------:R-:W-:Y:S02]  /*a020*/  ISETP.GE.AND P1, PT, R104.reuse, R138, PT ;  /* 0x0000008a6800720c */ /* 0x040fe40003f26270 */
[-C--:B------:R-:W-:Y:S02]  /*a030*/  ISETP.GE.AND P4, PT, R104, R136.reuse, PT ;  /* 0x000000886800720c */ /* 0x080fe40003f86270 */
[----:B------:R-:W-:Y:S02]  /*a040*/  FMNMX3.FTZ R86, R84, R31, R29, !PT ;  /* 0x0000001f54567276 */ /* 0x000fe4000781001d */
[----:B------:R-:W-:Y:S02]  /*a050*/  FSEL R103, R103, -INF , !P5 ;  /* 0xff80000067677808 */ /* 0x000fe40006800000 */
[----:B------:R-:W-:Y:S02]  /*a060*/  FMNMX3.FTZ R24, R24, R185, R167, !PT ;  /* 0x000000b918187276 */ /* 0x000fe400078100a7 */
[-C--:B------:R-:W-:Y:S02]  /*a070*/  ISETP.GE.AND P5, PT, R85, R136.reuse, PT ;  /* 0x000000885500720c */ /* 0x080fe40003fa6270 */
[----:B------:R-:W-:Y:S02]  /*a080*/  FSEL R181, R181, -INF , !P1 ;  /* 0xff800000b5b57808 */ /* 0x000fe40004800000 */
[----:B------:R-:W-:Y:S02]  /*a090*/  FSEL R175, R175, -INF , !P4 ;  /* 0xff800000afaf7808 */ /* 0x000fe40006000000 */
[----:B------:R-:W-:Y:S02]  /*a0a0*/  FMNMX3.FTZ R86, R86, R27, R25, !PT ;  /* 0x0000001b56567276 */ /* 0x000fe40007810019 */
[----:B------:R-:W-:Y:S02]  /*a0b0*/  ISETP.GE.AND P1, PT, R96, R136, PT ;  /* 0x000000886000720c */ /* 0x000fe40003f26270 */
[----:B------:R-:W-:Y:S02]  /*a0c0*/  ISETP.GE.AND P4, PT, R102, R138, PT ;  /* 0x0000008a6600720c */ /* 0x000fe40003f86270 */
        /* <DEDUP_REMOVED lines=61> */
[-C--:B------:R-:W-:Y:S01]  /*a4a0*/  FFMA.FTZ R134, R107, R87.reuse, -R90 ;  /* 0x000000576b867223 */ /* 0x080fe2000001085a */
[-C--:B------:R-:W-:Y:S01]  /*a4b0*/  FFMA.FTZ R167, R167, R87.reuse, -R120 ;  /* 0x00000057a7a77223 */ /* 0x080fe20000010878 */
[----:B------:R-:W2:Y:S06]  /*a4c0*/  LDSM.16.MT88.4 R96, [R109] ;  /* 0x000000006d60783b */ /* 0x000eac0000004200 */
[----:B------:R-:W3:Y:S01]  /*a4d0*/  MUFU.EX2 R114, R114 ;  /* 0x0000007200727308 */ /* 0x000ee20000000800 */
[-C--:B------:R-:W-:Y:S01]  /*a4e0*/  FFMA.FTZ R124, R147, R87.reuse, -R90 ;  /* 0x00000057937c7223 */ /* 0x080fe2000001085a */
        /* <DEDUP_REMOVED lines=29> */
[----:B------:R-:W4:Y:S01]  /*a6c0*/  MUFU.EX2 R122, R122 ;  /* 0x0000007a007a7308 */ /* 0x000f220000000800 */
        /* <DEDUP_REMOVED lines=13> */
[----:B------:R-:W-:Y:S02]  /*a7a0*/  MUFU.EX2 R133, R133 ;  /* 0x0000008500857308 */ /* 0x000fe40000000800 */
[----:B------:R-:W-:Y:S02]  /*a7b0*/  LDSM.16.MT88.4 R76, [R109+0x2000] ;  /* 0x002000006d4c783b */ /* 0x000fe40000004200 */
[C---:B------:R-:W-:Y:S01]  /*a7c0*/  FMUL.FTZ R28, R84.reuse, R72 ;  /* 0x00000048541c7220 */ /* 0x040fe20000410000 */
[----:B------:R-:W-:Y:S01]  /*a7d0*/  FMUL.FTZ R29, R84, R73 ;  /* 0x00000049541d7220 */ /* 0x000fe20000410000 */
[C---:B------:R-:W-:Y:S01]  /*a7e0*/  FMUL.FTZ R35, R0.reuse, R71 ;  /* 0x0000004700237220 */ /* 0x040fe20000410000 */
[C---:B------:R-:W-:Y:S03]  /*a7f0*/  HMMA.16816.F32 R24, R92.reuse, R30, R24 ;  /* 0x0000001e5c18723c */ /* 0x040fe60000001818 */
[----:B------:R-:W1:Y:S01]  /*a800*/  MUFU.EX2 R124, R124 ;  /* 0x0000007c007c7308 */ /* 0x000e620000000800 */
        /* <DEDUP_REMOVED lines=64> */
[----:B----4-:R-:W-:Y:S01]  /*ac10*/  F2FP.F16.F32.PACK_AB R68, R127, R122 ;  /* 0x0000007a7f44723e */ /* 0x010fe200000000ff */
[----:B------:R-:W-:Y:S01]  /*ac20*/  FADD.FTZ R0, R119, R0 ;  /* 0x0000000077007221 */ /* 0x000fe20000010000 */
[----:B-1----:R-:W-:Y:S07]  /*ac30*/  F2FP.F16.F32.PACK_AB R69, R124, R133 ;  /* 0x000000857c45723e */ /* 0x002fee00000000ff */
[----:B------:R-:W-:Y:S01]  /*ac40*/  MUFU.EX2 R123, R125 ;  /* 0x0000007d007b7308 */ /* 0x000fe20000000800 */
[C---:B------:R-:W-:Y:S09]  /*ac50*/  HMMA.16816.F32 R56, R92.reuse, R70, R56 ;  /* 0x000000465c38723c */ /* 0x040ff20000001838 */
[----:B------:R-:W1:Y:S01]  /*ac60*/  MUFU.EX2 R174, R174 ;  /* 0x000000ae00ae7308 */ /* 0x000e620000000800 */
[----:B-----5:R-:W-:Y:S02]  /*ac70*/  F2FP.F16.F32.PACK_AB R70, R147, R126 ;  /* 0x0000007e9346723e */ /* 0x020fe400000000ff */
[----:B---3--:R-:W-:Y:S07]  /*ac80*/  F2FP.F16.F32.PACK_AB R71, R167, R134 ;  /* 0x00000086a747723e */ /* 0x008fee00000000ff */
[----:B------:R-:W-:Y:S01]  /*ac90*/  MUFU.EX2 R121, R121 ;  /* 0x0000007900797308 */ /* 0x000fe20000000800 */
[C---:B------:R-:W-:Y:S08]  /*aca0*/  HMMA.16816.F32 R60, R92.reuse, R76, R60 ;  /* 0x0000004c5c3c723c */ /* 0x040ff0000000183c */
        /* <DEDUP_REMOVED lines=99> */
.L_x_8296:
        /* <DEDUP_REMOVED lines=11> */
.L_x_8317:
        /* <DEDUP_REMOVED lines=65> */
[----:B---3--:R-:W-:-:S02]  /*b7a0*/  IADD3 R9, PT, PT, R7, -R6, RZ ;  /* 0x8000000607097210 */ /* 0x008fc40007ffe0ff */
        /* <DEDUP_REMOVED lines=21> */
[----:B------:R3:W-:Y:S04]  /*b900*/  STS.64 [R6+0x4040], R60 ;  /* 0x0040403c06007388 */ /* 0x0007e80000000a00 */
[----:B------:R4:W-:Y:S04]  /*b910*/  STS.64 [R6+0x4440], R62 ;  /* 0x0044403e06007388 */ /* 0x0009e80000000a00 */
[----:B------:R1:W-:Y:S04]  /*b920*/  STS.64 [R8+0x4060], R64 ;  /* 0x0040604008007388 */ /* 0x0003e80000000a00 */
[----:B------:R1:W-:Y:S04]  /*b930*/  STS.64 [R8+0x4460], R66 ;  /* 0x0044604208007388 */ /* 0x0003e80000000a00 */
[----:B------:R-:W4:Y:S04]  /*b940*/  LD.E.64 R10, desc[UR4][R2.64+0xb0] ;  /* 0x0000b004020a7980 */ /* 0x000f28000c101b00 */
[----:B------:R-:W4:Y:S01]  /*b950*/  LD.E R13, desc[UR4][R2.64+0x60] ;  /* 0x00006004020d7980 */ /* 0x000f22000c101900 */
[----:B------:R-:W1:Y:S01]  /*b960*/  @P1 MUFU.LG2 R5, R5 ;  /* 0x0000000500051308 */ /* 0x000e620000000c00 */
[----:B--2---:R-:W-:-:S02]  /*b970*/  LOP3.LUT R7, R128, 0xd8, RZ, 0xc0, !PT ;  /* 0x000000d880077812 */ /* 0x004fc400078ec0ff */
[----:B------:R2:W5:Y:S01]  /*b980*/  LD.E R52, desc[UR4][R2.64+0xcc] ;  /* 0x0000cc0402347980 */ /* 0x000562000c101900 */
[----:B------:R-:W-:Y:S02]  /*b990*/  LOP3.LUT R15, R130, 0x30, RZ, 0xc0, !PT ;  /* 0x00000030820f7812 */ /* 0x000fe400078ec0ff */
[----:B------:R-:W-:Y:S01]  /*b9a0*/  SHF.R.U32.HI R54, RZ, 0x2, R129 ;  /* 0x00000002ff367819 */ /* 0x000fe20000011681 */
[----:B---3--:R2:W5:Y:S01]  /*b9b0*/  LD.E.64 R60, desc[UR4][R2.64+0xa8] ;  /* 0x0000a804023c7980 */ /* 0x008562000c101b00 */
[----:B------:R-:W3:Y:S03]  /*b9c0*/  @P0 MUFU.LG2 R4, R4 ;  /* 0x0000000400040308 */ /* 0x000ee60000000c00 */
[----:B----4-:R2:W5:Y:S01]  /*b9d0*/  LD.E.64 R62, desc[UR4][R2.64+0x78] ;  /* 0x00007804023e7980 */ /* 0x010562000c101b00 */
[----:B------:R-:W-:-:S04]  /*b9e0*/  LOP3.LUT R7, R7, 0x18, R130, 0x78, !PT ;  /* 0x0000001807077812 */ /* 0x000fc800078e7882 */
[----:B------:R-:W-:Y:S02]  /*b9f0*/  LOP3.LUT R7, R7, 0xf24, R128, 0xf8, !PT ;  /* 0x00000f2407077812 */ /* 0x000fe400078ef880 */
[----:B------:R-:W-:Y:S01]  /*ba00*/  SHF.L.U32 R6, R151, 0x6, RZ ;  /* 0x0000000697067819 */ /* 0x000fe200000006ff */
[----:B-1----:R-:W-:Y:S01]  /*ba10*/  @P1 FMUL.FTZ R5, R5, 0.69314718246459960938 ;  /* 0x3f31721805051820 */ /* 0x002fe20000410000 */
[----:B------:R-:W-:Y:S01]  /*ba20*/  LEA R132, R7, R132, 0x2 ;  /* 0x0000008407847211 */ /* 0x000fe200078e10ff */
[----:B------:R-:W-:Y:S01]  /*ba30*/  BAR.SYNC.DEFER_BLOCKING 0x0 ;  /* 0x0000000000007b1d */ /* 0x000fe20000010000 */
[----:B------:R-:W-:Y:S01]  /*ba40*/  MOV R55, 0xff800000 ;  /* 0xff80000000377802 */ /* 0x000fe20000000f00 */
[----:B---3--:R-:W-:Y:S01]  /*ba50*/  @P0 FMUL.FTZ R4, R4, 0.69314718246459960938 ;  /* 0x3f31721804040820 */ /* 0x008fe20000410000 */
[----:B------:R-:W-:Y:S01]  /*ba60*/  MOV R53, 0xff800000 ;  /* 0xff80000000357802 */ /* 0x000fe20000000f00 */
[C---:B-----5:R-:W-:Y:S01]  /*ba70*/  @P1 FFMA.FTZ R55, R0.reuse, R86, R5 ;  /* 0x0000005600371223 */ /* 0x060fe20000010005 */
[----:B------:R-:W-:Y:S01]  /*ba80*/  LOP3.LUT R54, R15, 0x7, R54, 0xf8, !PT ;  /* 0x000000070f367812 */ /* 0x000fe200078ef836 */
[----:B------:R-:W-:Y:S01]  /*ba90*/  @P0 FFMA.FTZ R53, R0, R85, R4 ;  /* 0x0000005500350223 */ /* 0x000fe20000010004 */
        /* <DEDUP_REMOVED lines=12> */
[----:B------:R-:W-:Y:S02]  /*bb60*/  IMAD R10, R10, R13, R158 ;  /* 0x0000000d0a0a7224 */ /* 0x000fe400078e029e */
[----:B------:R2:W1:Y:S02]  /*bb70*/  LDS.128 R12, [R132+0x4800] ;  /* 0x00480000840c7984 */ /* 0x0004640000000c00 */
[----:B------:R-:W-:Y:S02]  /*bb80*/  IMAD R57, R11, R10, R6 ;  /* 0x0000000a0b397224 */ /* 0x000fe400078e0206 */
[----:B------:R2:W1:Y:S04]  /*bb90*/  LDS.128 R8, [R132+0x5000] ;  /* 0x0050000084087984 */ /* 0x0004680000000c00 */
[----:B------:R2:W1:Y:S01]  /*bba0*/  LDS.128 R4, [R132+0x5800] ;  /* 0x0058000084047984 */ /* 0x0004620000000c00 */
[----:B---34-:R-:W-:Y:S05]  /*bbb0*/  @P0 BRA `(.L_x_8306) ;  /* 0x0000000000240947 */ /* 0x018fea0003800000 */
        /* <DEDUP_REMOVED lines=9> */
.L_x_8306:
[----:B------:R-:W-:Y:S05]  /*bc50*/  BSYNC.RECONVERGENT B0 ;  /* 0x0000000000007941 */ /* 0x000fea0003800200 */
.L_x_8305:
[----:B------:R-:W-:Y:S01]  /*bc60*/  SHF.R.U32.HI R54, RZ, 0x3, R129 ;  /* 0x00000003ff367819 */ /* 0x000fe20000011681 */
[----:B--2---:R2:W5:Y:S01]  /*bc70*/  LD.E R2, desc[UR4][R2.64+0xc0] ;  /* 0x0000c00402027980 */ /* 0x004562000c101900 */
[----:B---3--:R-:W-:Y:S01]  /*bc80*/  LOP3.LUT R53, R128, 0x1c, RZ, 0xc0, !PT ;  /* 0x0000001c80357812 */ /* 0x008fe200078ec0ff */
[----:B------:R-:W-:Y:S01]  /*bc90*/  IMAD R57, R57, R52, RZ ;  /* 0x0000003439397224 */ /* 0x000fe200078e02ff */
[CC--:B------:R-:W-:Y:S01]  /*bca0*/  ISETP.GE.AND P2, PT, R54.reuse, R135.reuse, PT ;  /* 0x000000873600720c */ /* 0x0c0fe20003f46270 */
[C---:B------:R-:W-:Y:S01]  /*bcb0*/  VIADD R0, R54.reuse, 0x10 ;  /* 0x0000001036007836 */ /* 0x040fe20000000000 */
[----:B------:R-:W-:Y:S01]  /*bcc0*/  BSSY.RECONVERGENT B0, `(.L_x_8307) ;  /* 0x0000014000007945 */ /* 0x000fe20003800200 */
[----:B------:R-:W-:Y:S01]  /*bcd0*/  VIADD R52, R54, 0x20 ;  /* 0x0000002036347836 */ /* 0x000fe20000000000 */
[----:B------:R-:W-:Y:S02]  /*bce0*/  LOP3.LUT R55, R53, 0x20, RZ, 0xfc, !PT ;  /* 0x0000002035377812 */ /* 0x000fe400078efcff */
[-C--:B------:R-:W-:Y:S01]  /*bcf0*/  ISETP.GE.AND P1, PT, R0, R135.reuse, PT ;  /* 0x000000870000720c */ /* 0x080fe20003f26270 */
[----:B------:R-:W-:Y:S01]  /*bd00*/  VIADD R0, R54, 0x30 ;  /* 0x0000003036007836 */ /* 0x000fe20000000000 */
[----:B------:R-:W-:Y:S01]  /*bd10*/  ISETP.GE.AND P5, PT, R52, R135, PT ;  /* 0x000000873400720c */ /* 0x000fe20003fa6270 */
[----:B------:R-:W-:-:S03]  /*bd20*/  IMAD R54, R54, 0x60, R53 ;  /* 0x0000006036367824 */ /* 0x000fc600078e0235 */
[----:B------:R-:W-:Y:S02]  /*bd30*/  ISETP.GE.AND P6, PT, R0, R135, PT ;  /* 0x000000870000720c */ /* 0x000fe40003fc6270 */
        /* <DEDUP_REMOVED lines=12> */
.L_x_8308:
[----:B------:R-:W-:Y:S05]  /*be00*/  BSYNC.RECONVERGENT B0 ;  /* 0x0000000000007941 */ /* 0x000fea0003800200 */
.L_x_8307:
        /* <DEDUP_REMOVED lines=14> */
.L_x_8310:
[----:B------:R-:W-:Y:S05]  /*bef0*/  BSYNC.RECONVERGENT B0 ;  /* 0x0000000000007941 */ /* 0x000fea0003800200 */
.L_x_8309:
        /* <DEDUP_REMOVED lines=14> */
.L_x_8312:
[----:B------:R-:W-:Y:S05]  /*bfe0*/  BSYNC.RECONVERGENT B0 ;  /* 0x0000000000007941 */ /* 0x000fea0003800200 */
.L_x_8311:
[----:B------:R-:W-:-:S04]  /*bff0*/  MOV R151, 0x0 ;  /* 0x0000000000977802 */ /* 0x000fc80000000f00 */
[----:B-12345:R-:W-:Y:S05]  /*c000*/  @P6 RET.REL.NODEC R150 `(_ZN5flash24flash_fwd_splitkv_kernelI23Flash_fwd_kernel_traitsILi96ELi64ELi64ELi4ELb0ELb0EN7cutlass6half_tE19Flash_kernel_traitsILi96ELi64ELi64ELi4ES3_EELb0ELb1ELb0ELb0ELb0ELb0ELb1ELb0EEEvNS_16Flash_fwd_paramsE) ;  /* 0xffffff3c96fc6950 */ /* 0x03efea0003c3ffff */
        /* <DEDUP_REMOVED lines=10> */
[----:B-1----:R-:W-:Y:S05]  /*c0b0*/  @P0 RET.REL.NODEC R150 `(_ZN5flash24flash_fwd_splitkv_kernelI23Flash_fwd_kernel_traitsILi96ELi64ELi64ELi4ELb0ELb0EN7cutlass6half_tE19Flash_kernel_traitsILi96ELi64ELi64ELi4ES3_EELb0ELb1ELb0ELb0ELb0ELb0ELb1ELb0EEEvNS_16Flash_fwd_paramsE) ;  /* 0xffffff3c96d00950 */ /* 0x002fea0003c3ffff */
[----:B------:R-:W-:Y:S01]  /*c0c0*/  LEA R2, P0, R59, R62, 0x2 ;  /* 0x0000003e3b027211 */ /* 0x000fe200078010ff */
[----:B------:R-:W-:-:S03]  /*c0d0*/  IMAD.MOV.U32 R151, RZ, RZ, 0x0 ;  /* 0x00000000ff977424 */ /* 0x000fc600078e00ff */
[----:B------:R-:W-:-:S05]  /*c0e0*/  LEA.HI.X R3, R59, R63, R57, 0x2, P0 ;  /* 0x0000003f3b037211 */ /* 0x000fca00000f1439 */
[----:B------:R1:W-:Y:S02]  /*c0f0*/  ST.E.128 desc[UR4][R2.64+0x4900], R4 ;  /* 0x0049000402007985 */ /* 0x0003e4000c101d04 */
[----:B-1----:R-:W-:Y:S05]  /*c100*/  RET.REL.NODEC R150 `(_ZN5flash24flash_fwd_splitkv_kernelI23Flash_fwd_kernel_traitsILi96ELi64ELi64ELi4ELb0ELb0EN7cutlass6half_tE19Flash_kernel_traitsILi96ELi64ELi64ELi4ES3_EELb0ELb1ELb0ELb0ELb0ELb0ELb1ELb0EEEvNS_16Flash_fwd_paramsE) ;  /* 0xffffff3c96bc7950 */ /* 0x002fea0003c3ffff */
.L_x_8304:
[----:B------:R-:W-:Y:S01]  /*c110*/  MOV R7, 0x2 ;  /* 0x0000000200077802 */ /* 0x000fe20000000f00 */
[----:B------:R-:W-:Y:S01]  /*c120*/  IMAD.MOV.U32 R4, RZ, RZ, 0x1f ;  /* 0x0000001fff047424 */ /* 0x000fe200078e00ff */
[----:B------:R-:W-:-:S07]  /*c130*/  MOV R6, 0xffffffff ;  /* 0xffffffff00067802 */ /* 0x000fce0000000f00 */
[----:B-1---5:R-:W-:Y:S05]  /*c140*/  WARPSYNC.COLLECTIVE R6, `(.L_x_8313) ;  /* 0x0000000006087348 */ /* 0x022fea0003c00000 */
[----:B------:R2:W3:Y:S02]  /*c150*/  SHFL.BFLY P0, R10, R164, R7, R4 ;  /* 0x0c000007a40a7389 */ /* 0x0004e40000000004 */
[----:B-123-5:R-:W-:Y:S05]  /*c160*/  ENDCOLLECTIVE ;  /* 0x000000000000791b */ /* 0x02efea0003800000 */
.L_x_8313:
[----:B------:R-:W-:Y:S02]  /*c170*/  IMAD.MOV.U32 R5, RZ, RZ, R10 ;  /* 0x000000ffff057224 */ /* 0x000fe400078e000a */
[----:B------:R-:W-:Y:S02]  /*c180*/  IMAD.MOV.U32 R7, RZ, RZ, 0x1 ;  /* 0x00000001ff077424 */ /* 0x000fe400078e00ff */
[----:B------:R-:W-:-:S05]  /*c190*/  FADD.FTZ R8, R5, R164 ;  /* 0x000000a405087221 */ /* 0x000fca0000010000 */
[----:B------:R-:W-:-:S07]  /*c1a0*/  MOV R164, R8 ;  /* 0x0000000800a47202 */ /* 0x000fce0000000f00 */
[----:B------:R-:W-:Y:S05]  /*c1b0*/  WARPSYNC.COLLECTIVE R6, `(.L_x_8314) ;  /* 0x0000000006087348 */ /* 0x000fea0003c00000 */
[----:B------:R1:W2:Y:S02]  /*c1c0*/  SHFL.BFLY P0, R10, R164, R7, R4 ;  /* 0x0c000007a40a7389 */ /* 0x0002a40000000004 */
[----:B-12---:R-:W-:Y:S05]  /*c1d0*/  ENDCOLLECTIVE ;  /* 0x000000000000791b */ /* 0x006fea0003800000 */
.L_x_8314:
[----:B------:R-:W-:Y:S01]  /*c1e0*/  MOV R164, R165 ;  /* 0x000000a500a47202 */ /* 0x000fe20000000f00 */
[----:B------:R-:W-:Y:S01]  /*c1f0*/  IMAD.MOV.U32 R7, RZ, RZ, 0x2 ;  /* 0x00000002ff077424 */ /* 0x000fe200078e00ff */
[----:B------:R-:W-:-:S07]  /*c200*/  MOV R5, R10 ;  /* 0x0000000a00057202 */ /* 0x000fce0000000f00 */
[----:B------:R-:W-:Y:S05]  /*c210*/  WARPSYNC.COLLECTIVE R6, `(.L_x_8315) ;  /* 0x0000000006087348 */ /* 0x000fea0003c00000 */
[----:B------:R1:W2:Y:S02]  /*c220*/  SHFL.BFLY P0, R10, R164, R7, R4 ;  /* 0x0c000007a40a7389 */ /* 0x0002a40000000004 */
[----:B-12---:R-:W-:Y:S05]  /*c230*/  ENDCOLLECTIVE ;  /* 0x000000000000791b */ /* 0x006fea0003800000 */
.L_x_8315:
[----:B------:R-:W-:Y:S01]  /*c240*/  FADD.FTZ R5, R8, R5 ;  /* 0x0000000508057221 */ /* 0x000fe20000010000 */
[----:B------:R-:W-:Y:S01]  /*c250*/  FADD.FTZ R9, R10, R165 ;  /* 0x000000a50a097221 */ /* 0x000fe20000010000 */
[----:B------:R-:W-:-:S04]  /*c260*/  MOV R7, 0x1 ;  /* 0x0000000100077802 */ /* 0x000fc80000000f00 */
[----:B------:R-:W-:-:S07]  /*c270*/  MOV R164, R9 ;  /* 0x0000000900a47202 */ /* 0x000fce0000000f00 */
[----:B------:R-:W-:Y:S05]  /*c280*/  WARPSYNC.COLLECTIVE R6, `(.L_x_8316) ;  /* 0x0000000006087348 */ /* 0x000fea0003c00000 */
[----:B------:R1:W2:Y:S02]  /*c290*/  SHFL.BFLY P0, R10, R164, R7, R4 ;  /* 0x0c000007a40a7389 */ /* 0x0002a40000000004 */
[----:B-12---:R-:W-:Y:S05]  /*c2a0*/  ENDCOLLECTIVE ;  /* 0x000000000000791b */ /* 0x006fea0003800000 */
.L_x_8316:
[----:B------:R-:W-:Y:S05]  /*c2b0*/  BRA `(.L_x_8317) ;  /* 0xfffffff000347947 */ /* 0x000fea000383ffff */
.L_x_8318:
        /* <DEDUP_REMOVED lines=12> */
.L_x_11706:


//--------------------- .text._ZN5flash24flash_fwd_splitkv_kernelI23Flash_fwd_kernel_traitsILi96ELi64ELi64ELi4ELb0ELb0EN7cutlass6half_tE19Flash_kernel_traitsILi96ELi64ELi64ELi4ES3_EELb0ELb1ELb0ELb0ELb0ELb1ELb1ELb0EEEvNS_16Flash_fwd_paramsE --------------------------
	.section	.text._ZN5flash24flash_fwd_splitkv_kernelI23Flash_fwd_kernel_traitsILi96ELi64ELi64ELi4ELb0ELb0EN7cutlass6half_tE19Flash_kernel_traitsILi96ELi64ELi64ELi4ES3_EELb0ELb1ELb0ELb0ELb0ELb1ELb1ELb0EEEvNS_16Flash_fwd_paramsE,"ax",@progbits
	.align	128
        .global         _ZN5flash24flash_fwd_splitkv_kernelI23Flash_fwd_kernel_traitsILi96ELi64ELi64ELi4ELb0ELb0EN7cutlass6half_tE19Flash_kernel_traitsILi96ELi64ELi64ELi4ES3_EELb0ELb1ELb0ELb0ELb0ELb1ELb1ELb0EEEvNS_16Flash_fwd_paramsE
        .type           _ZN5flash24flash_fwd_splitkv_kernelI23Flash_fwd_kernel_traitsILi96ELi64ELi64ELi4ELb0ELb0EN7cutlass6half_tE19Flash_kernel_traitsILi96ELi64ELi64ELi4ES3_EELb0ELb1ELb0ELb0ELb0ELb1ELb1ELb0EEEvNS_16Flash_fwd_paramsE,@function
        .size           _ZN5flash24flash_fwd_splitkv_kernelI23Flash_fwd_kernel_traitsILi96ELi64ELi64ELi4ELb0ELb0EN7cutlass6half_tE19Flash_kernel_traitsILi96ELi64ELi64ELi4ES3_EELb0ELb1ELb0ELb0ELb0ELb1ELb1ELb0EEEvNS_16Flash_fwd_paramsE,(.L_x_11707 - _ZN5flash24flash_fwd_splitkv_kernelI23Flash_fwd_kernel_traitsILi96ELi64ELi64ELi4ELb0ELb0EN7cutlass6half_tE19Flash_kernel_traitsILi96ELi64ELi64ELi4ES3_EELb0ELb1ELb0ELb0ELb0ELb1ELb1ELb0EEEvNS_16Flash_fwd_paramsE)
        .other          _ZN5flash24flash_fwd_splitkv_kernelI23Flash_fwd_kernel_traitsILi96ELi64ELi64ELi4ELb0ELb0EN7cutlass6half_tE19Flash_kernel_traitsILi96ELi64ELi64ELi4ES3_EELb0ELb1ELb0ELb0ELb0ELb1ELb1ELb0EEEvNS_16Flash_fwd_paramsE,@"STO_CUDA_ENTRY STV_DEFAULT"
_ZN5flash24flash_fwd_splitkv_kernelI23Flash_fwd_kernel_traitsILi96ELi64ELi64ELi4ELb0ELb0EN7cutlass6half_tE19Flash_kernel_traitsILi96ELi64ELi64ELi4ES3_EELb0ELb1ELb0ELb0ELb0ELb1ELb1ELb0EEEvNS_16Flash_fwd_paramsE:
.text._ZN5flash24flash_fwd_splitkv_kernelI23Flash_fwd_kernel_traitsILi96ELi64ELi64ELi4ELb0ELb0EN7cutlass6half_tE19Flash_kernel_traitsILi96ELi64ELi64ELi4ES3_EELb0ELb1ELb0ELb0ELb0ELb1ELb1ELb0EEEvNS_16Flash_fwd_paramsE:
        /* <DEDUP_REMOVED lines=29> */
[----:B------:R-:W-:Y:S05]  /*01d0*/  CALL.REL.NOINC `($_ZN5flash24flash_fwd_splitkv_kernelI23Flash_fwd_kernel_traitsILi96ELi64ELi64ELi4ELb0ELb0EN7cutlass6half_tE19Flash_kernel_traitsILi96ELi64ELi64ELi4ES3_EELb0ELb1ELb0ELb0ELb0ELb1ELb1ELb0EEEvNS_16Flash_fwd_paramsE$_ZN5flash30compute_attn_1rowblock_splitkvI23Flash_fwd_kernel_traitsILi96ELi64ELi64ELi4ELb0ELb0EN7cutlass6half_tE19Flash_kernel_traitsILi96ELi64ELi64ELi4ES3_EELb0ELb1ELb0ELb0ELb0ELb1ELb1ELb0ENS_16Flash_fwd_paramsEEEvRKT8_iiiii) ;  /* 0x0000000000087944 */ /* 0x000fea0003c00000 */
[----:B------:R-:W-:Y:S05]  /*01e0*/  BSYNC.RECONVERGENT B3 ;  /* 0x0000000000037941 */ /* 0x000fea0003800200 */
.L_x_8319:
[----:B------:R-:W-:Y:S05]  /*01f0*/  EXIT ;  /* 0x000000000000794d */ /* 0x000fea0003800000 */
        .type           $_ZN5flash24flash_fwd_splitkv_kernelI23Flash_fwd_kernel_traitsILi96ELi64ELi64ELi4ELb0ELb0EN7cutlass6half_tE19Flash_kernel_traitsILi96ELi64ELi64ELi4ES3_EELb0ELb1ELb0ELb0ELb0ELb1ELb1ELb0EEEvNS_16Flash_fwd_paramsE$_ZN5flash30compute_attn_1rowblock_splitkvI23Flash_fwd_kernel_traitsILi96ELi64ELi64ELi4ELb0ELb0EN7cutlass6half_tE19Flash_kernel_traitsILi96ELi64ELi64ELi4ES3_EELb0ELb1ELb0ELb0ELb0ELb1ELb1ELb0ENS_16Flash_fwd_paramsEEEvRKT8_iiiii,@function
        .size           $_ZN5flash24flash_fwd_splitkv_kernelI23Flash_fwd_kernel_traitsILi96ELi64ELi64ELi4ELb0ELb0EN7cutlass6half_tE19Flash_kernel_traitsILi96ELi64ELi64ELi4ES3_EELb0ELb1ELb0ELb0ELb0ELb1ELb1ELb0EEEvNS_16Flash_fwd_paramsE$_ZN5flash30compute_attn_1rowblock_splitkvI23Flash_fwd_kernel_traitsILi96ELi64ELi64ELi4ELb0ELb0EN7cutlass6half_tE19Flash_kernel_traitsILi96ELi64ELi64ELi4ES3_EELb0ELb1ELb0ELb0ELb0ELb1ELb1ELb0ENS_16Flash_fwd_paramsEEEvRKT8_iiiii,(.L_x_11707 - $_ZN5flash24flash_fwd_splitkv_kernelI23Flash_fwd_kernel_traitsILi96ELi64ELi64ELi4ELb0ELb0EN7cutlass6half_tE19Flash_kernel_traitsILi96ELi64ELi64ELi4ES3_EELb0ELb1ELb0ELb0ELb0ELb1ELb1ELb0EEEvNS_16Flash_fwd_paramsE$_ZN5flash30compute_attn_1rowblock_splitkvI23Flash_fwd_kernel_traitsILi96ELi64ELi64ELi4ELb0ELb0EN7cutlass6half_tE19Flash_kernel_traitsILi96ELi64ELi64ELi4ES3_EELb0ELb1ELb0ELb0ELb0ELb1ELb1ELb0ENS_16Flash_fwd_paramsEEEvRKT8_iiiii)
$_ZN5flash24flash_fwd_splitkv_kernelI23Flash_fwd_kernel_traitsILi96ELi64ELi64ELi4ELb0ELb0EN7cutlass6half_tE19Flash_kernel_traitsILi96ELi64ELi64ELi4ES3_EELb0ELb1ELb0ELb0ELb0ELb1ELb1ELb0EEEvNS_16Flash_fwd_paramsE$_ZN5flash30compute_attn_1rowblock_splitkvI23Flash_fwd_kernel_traitsILi96ELi64ELi64ELi4ELb0ELb0EN7cutlass6half_tE19Flash_kernel_traitsILi96ELi64ELi64ELi4ES3_EELb0ELb1ELb0ELb0ELb0ELb1ELb1ELb0ENS_16Flash_fwd_paramsEEEvRKT8_iiiii:
        /* <DEDUP_REMOVED lines=38> */
.L_x_8321:
[----:B------:R-:W-:Y:S05]  /*0460*/  BSYNC.RECONVERGENT B0 ;  /* 0x0000000000007941 */ /* 0x000fea0003800200 */
.L_x_8320:
[----:B------:R-:W-:Y:S04]  /*0470*/  BSSY.RECONVERGENT B0, `(.L_x_8322) ;  /* 0x0000007000007945 */ /* 0x000fe80003800200 */
[----:B------:R-:W-:Y:S05]  /*0480*/  @!P3 BRA `(.L_x_8323) ;  /* 0x000000000014b947 */ /* 0x000fea0003800000 */
[----:B-----5:R-:W3:Y:S02]  /*0490*/  LD.E.U8 R0, desc[UR4][R2.64+0x1b2] ;  /* 0x0001b20402007980 */ /* 0x020ee4000c101100 */
[----:B---3--:R-:W-:-:S13]  /*04a0*/  ISETP.NE.AND P1, PT, R0, RZ, PT ;  /* 0x000000ff0000720c */ /* 0x008fda0003f25270 */
[----:B------:R-:W3:Y:S02]  /*04b0*/  @P1 LD.E R7, desc[UR4][R12.64+0x4] ;  /* 0x000004040c071980 */ /* 0x000ee4000c101900 */
[----:B---3--:R-:W-:-:S06]  /*04c0*/  @P1 IADD3 R0, PT, PT, R7, -R18, RZ ;  /* 0x8000001207001210 */ /* 0x008fcc0007ffe0ff */
[----:B------:R3:W5:Y:S02]  /*04d0*/  @!P1 LD.E R0, desc[UR4][R12.64] ;  /* 0x000000040c009980 */ /* 0x000764000c101900 */
.L_x_8323:
[----:B------:R-:W-:Y:S05]  /*04e0*/  BSYNC.RECONVERGENT B0 ;  /* 0x0000000000007941 */ /* 0x000fea0003800200 */
.L_x_8322:
        /* <DEDUP_REMOVED lines=8> */
.L_x_8325:
[----:B------:R-:W4:Y:S01]  /*0570*/  LD.E.64 R6, desc[UR4][R2.64+0x108] ;  /* 0x0001080402067980 */ /* 0x000f22000c101b00 */
[----:B------:R-:W-:Y:S01]  /*0580*/  BSSY.RECONVERGENT B0, `(.L_x_8327) ;  /* 0x0000006000007945 */ /* 0x000fe20003800200 */
[----:B------:R-:W-:Y:S01]  /*0590*/  IMAD.MOV.U32 R83, RZ, RZ, RZ ;  /* 0x000000ffff537224 */ /* 0x000fe200078e00ff */
[----:B----4-:R-:W-:-:S04]  /*05a0*/  ISETP.NE.U32.AND P0, PT, R6, RZ, PT ;  /* 0x000000ff0600720c */ /* 0x010fc80003f05070 */
[----:B------:R-:W-:-:S13]  /*05b0*/  ISETP.NE.AND.EX P0, PT, R7, RZ, PT, P0 ;  /* 0x000000ff0700720c */ /* 0x000fda0003f05300 */
[----:B------:R-:W-:Y:S05]  /*05c0*/  @!P0 BRA `(.L_x_8328) ;  /* 0x0000000000048947 */ /* 0x000fea0003800000 */
[----:B------:R4:W5:Y:S02]  /*05d0*/  LD.E R83, desc[UR4][R2.64+0xbc] ;  /* 0x0000bc0402537980 */ /* 0x000964000c101900 */
.L_x_8328:
[----:B------:R-:W-:Y:S05]  /*05e0*/  BSYNC.RECONVERGENT B0 ;  /* 0x0000000000007941 */ /* 0x000fea0003800200 */
.L_x_8327:
[----:B-----5:R-:W-:Y:S02]  /*05f0*/  IADD3 R83, PT, PT, R83, R0, -R17 ;  /* 0x0000000053537210 */ /* 0x020fe40007ffe811 */
.L_x_8326:
[----:B------:R-:W-:Y:S05]  /*0600*/  BSYNC.RECONVERGENT B1 ;  /* 0x0000000000017941 */ /* 0x000fea0003800200 */
.L_x_8324:
[----:B-1----:R-:W-:Y:S01]  /*0610*/  IMAD.SHL.U32 R15, R151, 0x40, RZ ;  /* 0x00000040970f7824 */ /* 0x002fe200078e00ff */
[----:B------:R-:W-:Y:S01]  /*0620*/  MOV R6, R150 ;  /* 0x0000009600067202 */ /* 0x000fe20000000f00 */
[----:B------:R-:W-:-:S03]  /*0630*/  IMAD.MOV.U32 R7, RZ, RZ, 0x0 ;  /* 0x00000000ff077424 */ /* 0x000fc600078e00ff */
[----:B------:R-:W-:-:S13]  /*0640*/  ISETP.GT.AND P0, PT, R94, R15, PT ;  /* 0x0000000f5e00720c */ /* 0x000fda0003f04270 */
[----:B--234-:R-:W-:Y:S05]  /*0650*/  @!P0 RET.REL.NODEC R6 `(_ZN5flash24flash_fwd_splitkv_kernelI23Flash_fwd_kernel_traitsILi96ELi64ELi64ELi4ELb0ELb0EN7cutlass6half_tE19Flash_kernel_traitsILi96ELi64ELi64ELi4ES3_EELb0ELb1ELb0ELb0ELb0ELb1ELb1ELb0EEEvNS_16Flash_fwd_paramsE) ;  /* 0xfffffff806688950 */ /* 0x01cfea0003c3ffff */
        /* <DEDUP_REMOVED lines=35> */
[----:B------:R-:W-:Y:S01]  /*0890*/  SHF.R.S32.HI R9, RZ, 0x1f, R6 ;  /* 0x0000001fff097819 */ /* 0x000fe20000011406 */
[----:B------:R-:W-:Y:S02]  /*08a0*/  VIADD R7, R7, 0x40 ;  /* 0x0000004007077836 */ /* 0x000fe40000000000 */
[----:B------:R-:W-:Y:S01]  /*08b0*/  IMAD.MOV.U32 R0, RZ, RZ, R19 ;  /* 0x000000ffff007224 */ /* 0x000fe200078e0013 */
[----:B------:R-:W-:-:S03]  /*08c0*/  IADD3 R11, PT, PT, -R10, R15, R83 ;  /* 0x0000000f0a0b7210 */ /* 0x000fc60007ffe153 */
[----:B------:R-:W-:Y:S01]  /*08d0*/  @!P0 IMAD.MOV R0, RZ, RZ, -R0 ;  /* 0x000000ffff008224 */ /* 0x000fe200078e0a00 */
[----:B------:R-:W-:Y:S02]  /*08e0*/  @!P1 LOP3.LUT R0, RZ, R8, RZ, 0x33, !PT ;  /* 0x00000008ff009212 */ /* 0x000fe400078e33ff */
[----:B------:R-:W-:Y:S02]  /*08f0*/  LEA.HI R9, R9, R6, RZ, 0x6 ;  /* 0x0000000609097211 */ /* 0x000fe400078f30ff */
[----:B------:R-:W-:Y:S02]  /*0900*/  SHF.R.S32.HI R8, RZ, 0x1f, R11 ;  /* 0x0000001fff087819 */ /* 0x000fe4000001140b */
[----:B------:R-:W-:Y:S01]  /*0910*/  SHF.R.S32.HI R6, RZ, 0x1f, R7 ;  /* 0x0000001fff067819 */ /* 0x000fe20000011407 */
[----:B------:R-:W-:Y:S01]  /*0920*/  IMAD R145, R0, UR8, RZ ;  /* 0x0000000800917c24 */ /* 0x000fe2000f8e02ff */
[----:B------:R-:W-:Y:S02]  /*0930*/  SHF.R.S32.HI R9, RZ, 0x6, R9 ;  /* 0x00000006ff097819 */ /* 0x000fe40000011409 */
[----:B------:R-:W-:-:S02]  /*0940*/  LEA.HI R8, R8, R11, RZ, 0x6 ;  /* 0x0000000b08087211 */ /* 0x000fc400078f30ff */
[----:B------:R-:W-:Y:S02]  /*0950*/  LEA.HI R6, R6, R7, RZ, 0x6 ;  /* 0x0000000706067211 */ /* 0x000fe400078f30ff */
[C---:B------:R-:W-:Y:S02]  /*0960*/  VIADDMNMX R0, R145.reuse, R0, R9, PT ;  /* 0x0000000091007246 */ /* 0x040fe40003800109 */
[----:B------:R-:W-:Y:S02]  /*0970*/  SHF.R.S32.HI R8, RZ, 0x6, R8 ;  /* 0x00000006ff087819 */ /* 0x000fe40000011408 */
[----:B------:R-:W-:Y:S02]  /*0980*/  SHF.R.S32.HI R7, RZ, 0x6, R6 ;  /* 0x00000006ff077819 */ /* 0x000fe40000011406 */
[----:B------:R-:W-:Y:S02]  /*0990*/  VIMNMX R145, PT, PT, R145, R8, !PT ;  /* 0x0000000891917248 */ /* 0x000fe40007fe0100 */
        /* <DEDUP_REMOVED lines=38> */
.L_x_8331:
[----:B------:R-:W-:Y:S05]  /*0c00*/  BSYNC.RECONVERGENT B0 ;  /* 0x0000000000007941 */ /* 0x000fea0003800200 */
.L_x_8330:
        /* <DEDUP_REMOVED lines=16> */
.L_x_8333:
[----:B------:R-:W-:Y:S05]  /*0d10*/  BSYNC.RECONVERGENT B0 ;  /* 0x0000000000007941 */ /* 0x000fea0003800200 */
.L_x_8332:
        /* <DEDUP_REMOVED lines=15> */
.L_x_8335:
[----:B------:R-:W-:Y:S05]  /*0e10*/  BSYNC.RECONVERGENT B0 ;  /* 0x0000000000007941 */ /* 0x000fea0003800200 */
.L_x_8334:
        /* <DEDUP_REMOVED lines=15> */
.L_x_8337:
[----:B------:R-:W-:Y:S05]  /*0f10*/  BSYNC.RECONVERGENT B0 ;  /* 0x0000000000007941 */ /* 0x000fea0003800200 */
.L_x_8336:
        /* <DEDUP_REMOVED lines=13> */
[----:B-12---:R-:W-:Y:S05]  /*0ff0*/  @P6 RET.REL.NODEC R150 `(_ZN5flash24flash_fwd_splitkv_kernelI23Flash_fwd_kernel_traitsILi96ELi64ELi64ELi4ELb0ELb0EN7cutlass6half_tE19Flash_kernel_traitsILi96ELi64ELi64ELi4ES3_EELb0ELb1ELb0ELb0ELb0ELb1ELb1ELb0EEEvNS_16Flash_fwd_paramsE) ;  /* 0xfffffff096006950 */ /* 0x006fea0003c3ffff */
[----:B------:R-:W-:Y:S02]  /*1000*/  MOV R5, 0xff800000 ;  /* 0xff80000000057802 */ /* 0x000fe40000000f00 */
[----:B------:R-:W-:-:S03]  /*1010*/  MOV R151, 0x0 ;  /* 0x0000000000977802 */ /* 0x000fc60000000f00 */
[----:B------:R1:W-:Y:S02]  /*1020*/  ST.E desc[UR4][R2.64+0xc0], R5 ;  /* 0x0000c00502007985 */ /* 0x0003e4000c101904 */
[----:B-1----:R-:W-:Y:S05]  /*1030*/  RET.REL.NODEC R150 `(_ZN5flash24flash_fwd_splitkv_kernelI23Flash_fwd_kernel_traitsILi96ELi64ELi64ELi4ELb0ELb0EN7cutlass6half_tE19Flash_kernel_traitsILi96ELi64ELi64ELi4ES3_EELb0ELb1ELb0ELb0ELb0ELb1ELb1ELb0EEEvNS_16Flash_fwd_paramsE) ;  /* 0xffffffec96f07950 */ /* 0x002fea0003c3ffff */
.L_x_8329:
        /* <DEDUP_REMOVED lines=39> */
[----:B------:R-:W-:Y:S01]  /*12b0*/  ISETP.GE.AND P2, PT, R4, RZ, PT ;  /* 0x000000ff0400720c */ /* 0x000fe20003f46270 */
[----:B------:R-:W5:Y:S01]  /*12c0*/  LD.E.64 R6, desc[UR4][R2.64+0x40] ;  /* 0x0000400402067980 */ /* 0x000f62000c101b00 */
[----:B------:R-:W-:Y:S01]  /*12d0*/  ISETP.NE.AND P3, PT, R17, RZ, PT ;  /* 0x000000ff1100720c */ /* 0x000fe20003f65270 */
[-C--:B--2---:R-:W-:Y:S02]  /*12e0*/  IMAD R4, R11, R159.reuse, RZ ;  /* 0x0000009f0b047224 */ /* 0x084fe400078e02ff */
[----:B------:R-:W-:-:S04]  /*12f0*/  IMAD.WIDE.U32 R10, R10, R159, RZ ;  /* 0x0000009f0a0a7225 */ /* 0x000fc800078e00ff */
[----:B------:R-:W-:Y:S02]  /*1300*/  IMAD.IADD R161, R11, 0x1, R4 ;  /* 0x000000010ba17824 */ /* 0x000fe400078e0204 */
[----:B------:R-:W-:Y:S01]  /*1310*/  @P1 IADD3 R14, PT, PT, R14, 0x1, RZ ;  /* 0x000000010e0e1810 */ /* 0x000fe20007ffe0ff */
[----:B------:R-:W2:Y:S01]  /*1320*/  LD.E.64 R4, desc[UR4][R2.64+0x38] ;  /* 0x0000380402047980 */ /* 0x000ea2000c101b00 */
[----:B------:R-:W-:Y:S02]  /*1330*/  LEA R160, P1, R10, R162, 0x2 ;  /* 0x000000a20aa07211 */ /* 0x000fe400078210ff */
[----:B------:R-:W-:Y:S02]  /*1340*/  @!P2 IADD3 R14, PT, PT, -R14, RZ, RZ ;  /* 0x000000ff0e0ea210 */ /* 0x000fe40007ffe1ff */
[----:B------:R-:W-:Y:S02]  /*1350*/  LEA.HI.X R161, R10, R163, R161, 0x2, P1 ;  /* 0x000000a30aa17211 */ /* 0x000fe400008f14a1 */
[----:B------:R-:W-:-:S05]  /*1360*/  @!P3 LOP3.LUT R14, RZ, R17, RZ, 0x33, !PT ;  /* 0x00000011ff0eb212 */ /* 0x000fca00078e33ff */
[----:B------:R-:W-:-:S06]  /*1370*/  IMAD.WIDE R8, R14, 0x4, R160 ;  /* 0x000000040e087825 */ /* 0x000fcc00078e02a0 */
[----:B------:R1:W2:Y:S01]  /*1380*/  LD.E R8, desc[UR4][R8.64] ;  /* 0x0000000408087980 */ /* 0x0002a2000c101900 */
[----:B---3--:R-:W-:-:S04]  /*1390*/  IABS R12, R13 ;  /* 0x0000000d000c7213 */ /* 0x008fc80000000000 */
[----:B------:R-:W3:Y:S08]  /*13a0*/  I2F.RP R20, R12 ;  /* 0x0000000c00147306 */ /* 0x000ef00000209400 */
[----:B---3-5:R-:W3:Y:S02]  /*13b0*/  MUFU.RCP R16, R20 ;  /* 0x0000001400107308 */ /* 0x028ee40000001000 */
        /* <DEDUP_REMOVED lines=21> */
[----:B------:R-:W-:-:S05]  /*1510*/  MOV R17, R10 ;  /* 0x0000000a00117202 */ /* 0x000fca0000000f00 */
[----:B------:R-:W-:Y:S01]  /*1520*/  @!P1 IMAD.MOV R17, RZ, RZ, -R17 ;  /* 0x000000ffff119224 */ /* 0x000fe200078e0a11 */
[----:B------:R-:W-:-:S05]  /*1530*/  @!P2 LOP3.LUT R17, RZ, R13, RZ, 0x33, !PT ;  /* 0x0000000dff11a212 */ /* 0x000fca00078e33ff */
[----:B----4-:R-:W-:Y:S02]  /*1540*/  IMAD R25, R25, R17, RZ ;  /* 0x0000001119197224 */ /* 0x010fe400078e02ff */
[----:B--2---:R-:W-:Y:S01]  /*1550*/  IMAD R10, R5, R9, RZ ;  /* 0x00000009050a7224 */ /* 0x004fe200078e02ff */
[----:B------:R-:W-:Y:S01]  /*1560*/  SHF.R.S32.HI R11, RZ, 0x1f, R8 ;  /* 0x0000001fff0b7819 */ /* 0x000fe20000011408 */
        /* <DEDUP_REMOVED lines=18> */
.L_x_8339:
        /* <DEDUP_REMOVED lines=9> */
[----:B------:R-:W-:Y:S02]  /*1720*/  IABS R10, R158 ;  /* 0x0000009e000a7213 */ /* 0x000fe40000000000 */
[----:B------:R-:W-:Y:S02]  /*1730*/  LEA R82, R0, 0xffffffc0, 0x6 ;  /* 0xffffffc000527811 */ /* 0x000fe400078e30ff */
        /* <DEDUP_REMOVED lines=18> */
[----:B----45:R-:W-:-:S03]  /*1860*/  @!P3 IMAD R11, R23, R16, RZ ;  /* 0x00000010170bb224 */ /* 0x030fc600078e02ff */
        /* <DEDUP_REMOVED lines=17> */
[----:B------:R-:W-:Y:S01]  /*1980*/  @!P3 IMAD R8, R7, R17, RZ ;  /* 0x000000110708b224 */ /* 0x000fe200078e02ff */
[----:B------:R-:W-:Y:S01]  /*1990*/  @!P3 SHF.R.S32.HI R9, RZ, 0x1f, R17 ;  /* 0x0000001fff09b819 */ /* 0x000fe20000011411 */
[----:B------:R-:W-:Y:S01]  /*19a0*/  IMAD R10, R5, R82, RZ ;  /* 0x00000052050a7224 */ /* 0x000fe200078e02ff */
[----:B------:R-:W-:Y:S01]  /*19b0*/  SHF.R.S32.HI R23, RZ, 0x1f, R82 ;  /* 0x0000001fff177819 */ /* 0x000fe20000011452 */
[----:B------:R-:W-:Y:S01]  /*19c0*/  @P5 VIADD R14, R14, 0x1 ;  /* 0x000000010e0e5836 */ /* 0x000fe20000000000 */
[----:B------:R-:W-:Y:S02]  /*19d0*/  MOV R28, R12 ;  /* 0x0000000c001c7202 */ /* 0x000fe40000000f00 */
        /* <DEDUP_REMOVED lines=8> */
[----:B------:R-:W-:Y:S01]  /*1a60*/  @P3 IMAD.IADD R17, R17, 0x1, R18 ;  /* 0x0000000111113824 */ /* 0x000fe200078e0212 */
[----:B------:R-:W-:Y:S01]  /*1a70*/  @!P3 SHF.R.S32.HI R9, RZ, 0x1f, R16 ;  /* 0x0000001fff09b819 */ /* 0x000fe20000011410 */
[----:B------:R-:W-:Y:S01]  /*1a80*/  @!P3 IMAD R8, R27, R16, RZ ;  /* 0x000000101b08b224 */ /* 0x000fe200078e02ff */
[----:B------:R-:W-:Y:S01]  /*1a90*/  IADD3 R19, PT, PT, R29, R10, RZ ;  /* 0x0000000a1d137210 */ /* 0x000fe20007ffe0ff */
[----:B------:R-:W-:Y:S01]  /*1aa0*/  IMAD R11, R25, R14, RZ ;  /* 0x0000000e190b7224 */ /* 0x000fe200078e02ff */
[----:B------:R-:W-:-:S02]  /*1ab0*/  MOV R18, R28 ;  /* 0x0000001c00127202 */ /* 0x000fc40000000f00 */
[----:B------:R-:W-:Y:S01]  /*1ac0*/  SHF.R.S32.HI R10, RZ, 0x1f, R14 ;  /* 0x0000001fff0a7819 */ /* 0x000fe2000001140e */
[C---:B------:R-:W-:Y:S02]  /*1ad0*/  @!P3 IMAD R8, R26.reuse, R9, R8 ;  /* 0x000000091a08b224 */ /* 0x040fe400078e0208 */
[----:B------:R-:W-:-:S04]  /*1ae0*/  @!P3 IMAD.WIDE.U32 R26, R26, R16, R30 ;  /* 0x000000101a1ab225 */ /* 0x000fc800078e001e */
[----:B------:R-:W-:Y:S02]  /*1af0*/  @P3 IMAD R9, R7, R17, RZ ;  /* 0x0000001107093224 */ /* 0x000fe400078e02ff */
[----:B------:R-:W-:-:S04]  /*1b00*/  IMAD.WIDE.U32 R18, R24, R14, R18 ;  /* 0x0000000e18127225 */ /* 0x000fc800078e0012 */
[----:B------:R-:W-:Y:S02]  /*1b10*/  IMAD R10, R24, R10, R11 ;  /* 0x0000000a180a7224 */ /* 0x000fe400078e020b */
[----:B------:R-:W-:Y:S01]  /*1b20*/  @P3 IMAD.WIDE.U32 R16, R6, R17, RZ ;  /* 0x0000001106103225 */ /* 0x000fe200078e00ff */
[----:B------:R-:W-:-:S03]  /*1b30*/  MOV R12, R18 ;  /* 0x00000012000c7202 */ /* 0x000fc60000000f00 */
[----:B------:R-:W-:Y:S01]  /*1b40*/  @!P3 IMAD.IADD R20, R27, 0x1, R8 ;  /* 0x000000011b14b824 */ /* 0x000fe200078e0208 */
[----:B------:R-:W-:Y:S01]  /*1b50*/  IADD3 R8, PT, PT, R19, R10, RZ ;  /* 0x0000000a13087210 */ /* 0x000fe20007ffe0ff */
[----:B------:R-:W-:Y:S01]  /*1b60*/  @P3 IMAD.IADD R20, R17, 0x1, R9 ;  /* 0x0000000111143824 */ /* 0x000fe200078e0209 */
[----:B------:R-:W-:Y:S02]  /*1b70*/  @P3 MOV R26, R16 ;  /* 0x00000010001a3202 */ /* 0x000fe40000000f00 */
[----:B-1----:R-:W-:Y:S02]  /*1b80*/  MOV R9, R82 ;  /* 0x0000005200097202 */ /* 0x002fe40000000f00 */
.L_x_8340:
[----:B------:R-:W-:Y:S05]  /*1b90*/  BSYNC.RECONVERGENT B0 ;  /* 0x0000000000007941 */ /* 0x000fea0003800200 */
.L_x_8338:
        /* <DEDUP_REMOVED lines=29> */
[----:B------:R-:W-:-:S06]  /*1d70*/  IMAD R14, R23, R6, RZ ;  /* 0x00000006170e7224 */ /* 0x000fcc00078e02ff */
        /* <DEDUP_REMOVED lines=13> */
[----:B------:R-:W-:Y:S02]  /*1e50*/  LOP3.LUT R156, R157, 0xc0, RZ, 0xc0, !PT ;  /* 0x000000c09d9c7812 */ /* 0x000fe400078ec0ff */
[----:B------:R-:W-:Y:S01]  /*1e60*/  IADD3.X R22, PT, PT, R9, R20, RZ, P2, P1 ;  /* 0x0000001409167210 */ /* 0x000fe200017e24ff */
[----:B------:R-:W-:Y:S01]  /*1e70*/  IMAD R23, R23, R34, R14 ;  /* 0x0000002217177224 */ /* 0x000fe200078e020e */
[----:B------:R-:W-:-:S02]  /*1e80*/  LOP3.LUT R156, R156, 0x18, R129, 0xf8, !PT ;  /* 0x000000189c9c7812 */ /* 0x000fc400078ef881 */
[----:B------:R-:W-:Y:S02]  /*1e90*/  LOP3.LUT R27, R157, 0x1f20, RZ, 0xc0, !PT ;  /* 0x00001f209d1b7812 */ /* 0x000fe400078ec0ff */
[----:B------:R-:W-:Y:S01]  /*1ea0*/  LOP3.LUT R26, R156, R90, RZ, 0x3c, !PT ;  /* 0x0000005a9c1a7212 */ /* 0x000fe200078e3cff */
[----:B------:R-:W-:-:S03]  /*1eb0*/  IMAD.IADD R23, R33, 0x1, R23 ;  /* 0x0000000121177824 */ /* 0x000fc600078e0217 */
[----:B------:R-:W-:Y:S02]  /*1ec0*/  LOP3.LUT R9, R27, R26, RZ, 0xfc, !PT ;  /* 0x0000001a1b097212 */ /* 0x000fe400078efcff */
[----:B------:R-:W-:Y:S02]  /*1ed0*/  SHF.R.U32.HI R92, RZ, 0x2, R129 ;  /* 0x00000002ff5c7819 */ /* 0x000fe40000011681 */
[----:B------:R-:W-:Y:S02]  /*1ee0*/  IADD3 R136, PT, PT, -R15, R94, RZ ;  /* 0x0000005e0f887210 */ /* 0x000fe40007ffe1ff */
[----:B------:R-:W-:Y:S01]  /*1ef0*/  MOV R124, 0x400 ;  /* 0x00000400007c7802 */ /* 0x000fe20000000f00 */
[-C--:B------:R-:W-:Y:S02]  /*1f00*/  IMAD R149, R7, R92.reuse, RZ ;  /* 0x0000005c07957224 */ /* 0x080fe400078e02ff */
[----:B------:R-:W-:Y:S01]  /*1f10*/  IMAD R147, R5, R92, RZ ;  /* 0x0000005c05937224 */ /* 0x000fe200078e02ff */
[----:B------:R-:W-:Y:S01]  /*1f20*/  BSSY.RECONVERGENT B0, `(.L_x_8341) ;  /* 0x0000044000007945 */ /* 0x000fe20003800200 */
[----:B------:R-:W-:Y:S01]  /*1f30*/  IMAD.MOV.U32 R93, RZ, RZ, RZ ;  /* 0x000000ffff5d7224 */ /* 0x000fe200078e00ff */
[C---:B------:R-:W-:Y:S01]  /*1f40*/  SHF.L.U64.HI R142, R6.reuse, 0x5, R7 ;  /* 0x00000005068e7819 */ /* 0x040fe20000010207 */
[----:B------:R-:W-:Y:S01]  /*1f50*/  IMAD.SHL.U32 R141, R6, 0x20, RZ ;  /* 0x00000020068d7824 */ /* 0x000fe200078e00ff */
[C---:B------:R-:W-:Y:S01]  /*1f60*/  SHF.L.U64.HI R144, R4.reuse, 0x5, R5 ;  /* 0x0000000504907819 */ /* 0x040fe20000010205 */
[----:B------:R-:W-:Y:S01]  /*1f70*/  IMAD.SHL.U32 R143, R4, 0x20, RZ ;  /* 0x00000020048f7824 */ /* 0x000fe200078e00ff */
[----:B------:R-:W-:Y:S01]  /*1f80*/  LOP3.LUT R88, R90, 0x20, RZ, 0xfc, !PT ;  /* 0x000000205a587812 */ /* 0x000fe200078efcff */
[----:B--2---:R-:W-:-:S02]  /*1f90*/  @P4 IMAD R26, R19, R21, RZ ;  /* 0x00000015131a4224 */ /* 0x004fc400078e02ff */
[-C--:B---3--:R-:W-:Y:S01]  /*1fa0*/  @!P4 IMAD.WIDE.U32 R34, R30, R159.reuse, RZ ;  /* 0x0000009f1e22c225 */ /* 0x088fe200078e00ff */
[----:B------:R-:W-:Y:S02]  /*1fb0*/  IADD3 R30, P1, PT, R13, R32, RZ ;  /* 0x000000200d1e7210 */ /* 0x000fe40007f3e0ff */
[----:B------:R-:W1:Y:S01]  /*1fc0*/  S2R R13, SR_CgaCtaId ;  /* 0x00000000000d7919 */ /* 0x000e620000008800 */
[----:B------:R-:W-:Y:S01]  /*1fd0*/  @!P4 IMAD R14, R31, R159, RZ ;  /* 0x0000009f1f0ec224 */ /* 0x000fe200078e02ff */
[----:B------:R-:W-:-:S03]  /*1fe0*/  @!P4 MOV R20, R34 ;  /* 0x000000220014c202 */ /* 0x000fc60000000f00 */
[----:B------:R-:W-:Y:S02]  /*1ff0*/  @!P4 IMAD.IADD R14, R35, 0x1, R14 ;  /* 0x00000001230ec824 */ /* 0x000fe400078e020e */
[----:B------:R-:W-:-:S04]  /*2000*/  @P4 IMAD.WIDE.U32 R34, R18, R21, RZ ;  /* 0x0000001512224225 */ /* 0x000fc800078e00ff */
[----:B------:R-:W-:Y:S01]  /*2010*/  @P4 IMAD.MOV.U32 R20, RZ, RZ, R34 ;  /* 0x000000ffff144224 */ /* 0x000fe200078e0022 */
[----:B------:R-:W-:Y:S01]  /*2020*/  @P4 IADD3 R14, PT, PT, R35, R26, RZ ;  /* 0x0000001a230e4210 */ /* 0x000fe20007ffe0ff */
[----:B------:R-:W-:-:S03]  /*2030*/  IMAD.X R31, R22, 0x1, R23, P1 ;  /* 0x00000001161f7824 */ /* 0x000fc600008e0617 */
[C---:B------:R-:W-:Y:S02]  /*2040*/  IADD3 R20, P1, PT, R90.reuse, R20, RZ ;  /* 0x000000145a147210 */ /* 0x040fe40007f3e0ff */
[----:B------:R-:W-:-:S03]  /*2050*/  IADD3 R32, P2, PT, R90, R12, RZ ;  /* 0x0000000c5a207210 */ /* 0x000fc60007f5e0ff */
[----:B------:R-:W-:Y:S01]  /*2060*/  IMAD.X R21, RZ, RZ, R14, P1 ;  /* 0x000000ffff157224 */ /* 0x000fe200008e060e */
[C---:B------:R-:W-:Y:S01]  /*2070*/  ISETP.GE.AND P1, PT, R92.reuse, R136, PT ;  /* 0x000000885c00720c */ /* 0x040fe20003f26270 */
[----:B------:R-:W-:Y:S01]  /*2080*/  IMAD.X R33, RZ, RZ, R8, P2 ;  /* 0x000000ffff217224 */ /* 0x000fe200010e0608 */
[----:B------:R-:W-:Y:S01]  /*2090*/  SHF.R.S32.HI R8, RZ, 0x1f, R158 ;  /* 0x0000001fff087819 */ /* 0x000fe2000001149e */
[----:B------:R-:W-:-:S04]  /*20a0*/  IMAD.WIDE.U32 R30, R92, R6, R30 ;  /* 0x000000065c1e7225 */ /* 0x000fc800078e001e */
[----:B------:R-:W-:-:S04]  /*20b0*/  IMAD.WIDE.U32 R22, R92, R4, R32 ;  /* 0x000000045c167225 */ /* 0x000fc800078e0020 */
[----:B------:R-:W-:Y:S01]  /*20c0*/  IMAD R17, R17, R158, RZ ;  /* 0x0000009e11117224 */ /* 0x000fe200078e02ff */
[----:B------:R-:W-:Y:S01]  /*20d0*/  IADD3 R149, PT, PT, R31, R149, RZ ;  /* 0x000000951f957210 */ /* 0x000fe20007ffe0ff */
[----:B------:R-:W-:Y:S01]  /*20e0*/  IMAD.IADD R147, R23, 0x1, R147 ;  /* 0x0000000117937824 */ /* 0x000fe200078e0293 */
[----:B----4-:R-:W-:Y:S01]  /*20f0*/  LEA R148, P2, R30, R28, 0x1 ;  /* 0x0000001c1e947211 */ /* 0x010fe200078408ff */
[----:B------:R-:W-:Y:S01]  /*2100*/  IMAD R8, R16, R8, R17 ;  /* 0x0000000810087224 */ /* 0x000fe200078e0211 */
[----:B------:R-:W-:Y:S01]  /*2110*/  LEA R146, P3, R22, R24, 0x1 ;  /* 0x0000001816927211 */ /* 0x000fe200078608ff */
[----:B------:R-:W-:Y:S01]  /*2120*/  IMAD.WIDE.U32 R16, R158, R16, R20 ;  /* 0x000000109e107225 */ /* 0x000fe200078e0014 */
[----:B-1----:R-:W-:Y:S02]  /*2130*/  LEA R132, R13, R124, 0x18 ;  /* 0x0000007c0d847211 */ /* 0x002fe400078ec0ff */
[----:B------:R-:W-:Y:S01]  /*2140*/  LEA.HI.X R149, R30, R29, R149, 0x1, P2 ;  /* 0x0000001d1e957211 */ /* 0x000fe200010f0c95 */
[----:B------:R-:W-:Y:S01]  /*2150*/  IMAD.WIDE.U32 R6, R151, 0x40, R92 ;  /* 0x0000004097067825 */ /* 0x000fe200078e005c */
[----:B------:R-:W-:-:S02]  /*2160*/  LEA.HI.X R147, R22, R25, R147, 0x1, P3 ;  /* 0x0000001916937211 */ /* 0x000fc400018f0c93 */
[----:B------:R-:W-:Y:S01]  /*2170*/  LOP3.LUT R34, R90, 0x40, RZ, 0xfc, !PT ;  /* 0x000000405a227812 */ /* 0x000fe200078efcff */
[----:B------:R-:W-:Y:S01]  /*2180*/  IMAD.IADD R13, R17, 0x1, R8 ;  /* 0x00000001110d7824 */ /* 0x000fe200078e0208 */
[----:B------:R-:W-:Y:S01]  /*2190*/  LEA R84, R9, R132, 0x1 ;  /* 0x0000008409547211 */ /* 0x000fe200078e08ff */
        /* <DEDUP_REMOVED lines=27> */
.L_x_8343:
[----:B------:R3:W-:Y:S02]  /*2350*/  STS.128 [R84+0x2000], RZ ;  /* 0x002000ff54007388 */ /* 0x0007e40000000c00 */
.L_x_8342:
[----:B------:R-:W-:Y:S05]  /*2360*/  BSYNC.RECONVERGENT B0 ;  /* 0x0000000000007941 */ /* 0x000fea0003800200 */
.L_x_8341:
        /* <DEDUP_REMOVED lines=32> */
.L_x_8346:
[----:B------:R2:W-:Y:S02]  /*2570*/  STS.128 [R84+0x2800], RZ ;  /* 0x002800ff54007388 */ /* 0x0005e40000000c00 */
.L_x_8345:
[----:B------:R-:W-:Y:S05]  /*2580*/  BSYNC.RECONVERGENT B0 ;  /* 0x0000000000007941 */ /* 0x000fea0003800200 */
.L_x_8344:
        /* <DEDUP_REMOVED lines=26> */
.L_x_8349:
[----:B------:R4:W-:Y:S02]  /*2730*/  STS.128 [R84+0x5000], RZ ;  /* 0x005000ff54007388 */ /* 0x0009e40000000c00 */
.L_x_8348:
[----:B------:R-:W-:Y:S05]  /*2740*/  BSYNC.RECONVERGENT B0 ;  /* 0x0000000000007941 */ /* 0x000fea0003800200 */
.L_x_8347:
[----:B------:R-:W-:Y:S01]  /*2750*/  ISETP.GE.AND P1, PT, R5, R4, PT ;  /* 0x000000040500720c */ /* 0x000fe20003f26270 */
[----:B------:R-:W-:-:S12]  /*2760*/  BSSY.RECONVERGENT B0, `(.L_x_8350) ;  /* 0x0000016000007945 */ /* 0x000fd80003800200 */
[----:B------:R-:W-:Y:S05]  /*2770*/  @P1 BRA `(.L_x_8351) ;  /* 0x0000000000501947 */ /* 0x000fea0003800000 */
[-C--:B-----5:R-:W-:Y:S02]  /*2780*/  ISETP.GE.AND P3, PT, R90, R155.reuse, PT ;  /* 0x0000009b5a00720c */ /* 0x0a0fe40003f66270 */
        /* <DEDUP_REMOVED lines=19> */
.L_x_8351:
[----:B------:R-:W-:Y:S05]  /*28c0*/  BSYNC.RECONVERGENT B0 ;  /* 0x0000000000007941 */ /* 0x000fea0003800200 */
.L_x_8350:
        /* <DEDUP_REMOVED lines=29> */
.L_x_8354:
[----:B------:R4:W-:Y:S01]  /*2aa0*/  STS.128 [R84+0x8000], RZ ;  /* 0x008000ff54007388 */ /* 0x0009e20000000c00 */
[----:B------:R-:W-:Y:S05]  /*2ab0*/  BRA `(.L_x_8355) ;  /* 0x00000000000c7947 */ /* 0x000fea0003800000 */
.L_x_8353:
[----:B------:R1:W-:Y:S04]  /*2ac0*/  STS.128 [R84+0x6000], RZ ;  /* 0x006000ff54007388 */ /* 0x0003e80000000c00 */
[----:B------:R1:W-:Y:S04]  /*2ad0*/  STS.128 [R84+0x7000], RZ ;  /* 0x007000ff54007388 */ /* 0x0003e80000000c00 */
[----:B------:R1:W-:Y:S02]  /*2ae0*/  STS.128 [R84+0x8000], RZ ;  /* 0x008000ff54007388 */ /* 0x0003e40000000c00 */
.L_x_8355:
[----:B------:R-:W-:Y:S05]  /*2af0*/  BSYNC.RECONVERGENT B0 ;  /* 0x0000000000007941 */ /* 0x000fea0003800200 */
.L_x_8352:
        /* <DEDUP_REMOVED lines=27> */
.L_x_8358:
[----:B------:R1:W-:Y:S02]  /*2cb0*/  STS.128 [R84+0x8800], RZ ;  /* 0x008800ff54007388 */ /* 0x0003e40000000c00 */
.L_x_8357:
[----:B------:R-:W-:Y:S05]  /*2cc0*/  BSYNC.RECONVERGENT B0 ;  /* 0x0000000000007941 */ /* 0x000fea0003800200 */
.L_x_8356:
[----:B------:R-:W2:Y:S01]  /*2cd0*/  LD.E R85, desc[UR4][R2.64+0x18c] ;  /* 0x00018c0402557980 */ /* 0x000ea2000c101900 */
[----:B------:R-:W-:Y:S01]  /*2ce0*/  SHF.R.U32.HI R130, RZ, 0x1, R129 ;  /* 0x00000001ff827819 */ /* 0x000fe20000011681 */
[----:B------:R-:W-:Y:S01]  /*2cf0*/  IMAD.MOV.U32 R32, RZ, RZ, 0x20 ;  /* 0x00000020ff207424 */ /* 0x000fe200078e00ff */
[C---:B-----5:R-:W-:Y:S01]  /*2d00*/  SHF.L.U32 R10, R129.reuse, 0x4, RZ ;  /* 0x00000004810a7819 */ /* 0x060fe200000006ff */
[----:B------:R-:W0:Y:S01]  /*2d10*/  LDGDEPBAR ;  /* 0x00000000000079af */ /* 0x000e220000000000 */
[C---:B------:R-:W-:Y:S01]  /*2d20*/  SHF.L.U32 R81, R129.reuse, 0x5, RZ ;  /* 0x0000000581517819 */ /* 0x040fe200000006ff */
[----:B------:R-:W-:Y:S01]  /*2d30*/  BSSY.RECONVERGENT B1, `(.L_x_8359) ;  /* 0x0000123000017945 */ /* 0x000fe20003800200 */
[----:B------:R-:W-:Y:S02]  /*2d40*/  SHF.L.U32 R128, R129, 0x2, RZ ;  /* 0x0000000281807819 */ /* 0x000fe400000006ff */
[----:B------:R-:W-:Y:S02]  /*2d50*/  LOP3.LUT R8, R130, 0x8, RZ, 0xc0, !PT ;  /* 0x0000000882087812 */ /* 0x000fe400078ec0ff */
[----:B------:R-:W-:-:S02]  /*2d60*/  LOP3.LUT R131, R10, 0x3e00, RZ, 0xc0, !PT ;  /* 0x00003e000a837812 */ /* 0x000fc400078ec0ff */
[----:B-1--4-:R-:W-:Y:S02]  /*2d70*/  LOP3.LUT R6, R128, 0x18, RZ, 0xc0, !PT ;  /* 0x0000001880067812 */ /* 0x012fe400078ec0ff */
[--C-:B------:R-:W-:Y:S02]  /*2d80*/  LOP3.LUT R7, R8, 0xc0, R81.reuse, 0xf8, !PT ;  /* 0x000000c008077812 */ /* 0x100fe400078ef851 */
[----:B------:R-:W-:Y:S02]  /*2d90*/  LOP3.LUT R10, R10, 0x100, RZ, 0xc0, !PT ;  /* 0x000001000a0a7812 */ /* 0x000fe400078ec0ff */
[----:B------:R-:W-:Y:S02]  /*2da0*/  LOP3.LUT R4, R81, 0xc0, RZ, 0xc0, !PT ;  /* 0x000000c051047812 */ /* 0x000fe400078ec0ff */
[----:B------:R-:W-:Y:S02]  /*2db0*/  LOP3.LUT R8, R131, 0x20, R81, 0xf8, !PT ;  /* 0x0000002083087812 */ /* 0x000fe400078ef851 */
[----:B------:R-:W-:-:S02]  /*2dc0*/  LOP3.LUT R80, R7, R6, RZ, 0x3c, !PT ;  /* 0x0000000607507212 */ /* 0x000fc400078e3cff */
[----:B------:R-:W-:Y:S02]  /*2dd0*/  LOP3.LUT R5, R10, 0x20, R81, 0xf8, !PT ;  /* 0x000000200a057812 */ /* 0x000fe400078ef851 */
[----:B------:R-:W-:Y:S02]  /*2de0*/  LOP3.LUT R4, R4, 0x8, R129, 0xf8, !PT ;  /* 0x0000000804047812 */ /* 0x000fe400078ef881 */
[----:B------:R-:W-:Y:S02]  /*2df0*/  LOP3.LUT R7, R8, 0x100, R81, 0xf8, !PT ;  /* 0x0000010008077812 */ /* 0x000fe400078ef851 */
[----:B------:R-:W-:Y:S02]  /*2e00*/  LOP3.LUT R5, R5, R4, R6, 0xf6, !PT ;  /* 0x0000000405057212 */ /* 0x000fe400078ef606 */
[----:B------:R-:W-:Y:S02]  /*2e10*/  LOP3.LUT R7, R7, R80, RZ, 0xfc, !PT ;  /* 0x0000005007077212 */ /* 0x000fe400078efcff */
[----:B------:R-:W-:-:S02]  /*2e20*/  LEA R126, R5, R132, 0x1 ;  /* 0x00000084057e7211 */ /* 0x000fc400078e08ff */
[----:B------:R-:W-:Y:S02]  /*2e30*/  LEA R127, R7, R132, 0x1 ;  /* 0x00000084077f7211 */ /* 0x000fe400078e08ff */
[----:B------:R-:W-:Y:S01]  /*2e40*/  LOP3.LUT P1, R33, R129, 0x4, RZ, 0xc0, !PT ;  /* 0x0000000481217812 */ /* 0x000fe2000782c0ff */
[----:B------:R-:W-:Y:S01]  /*2e50*/  LDSM.16.M88.4 R28, [R126+0x3000] ;  /* 0x003000007e1c783b */ /* 0x000fe20000000200 */
[----:B------:R-:W-:Y:S02]  /*2e60*/  IADD3 R87, PT, PT, R87, R83, -R94 ;  /* 0x0000005357577210 */ /* 0x000fe40007ffe85e */
[----:B------:R-:W-:Y:S01]  /*2e70*/  SEL R35, R32, 0xffffffe0, !P1 ;  /* 0xffffffe020237807 */ /* 0x000fe20004800000 */
[----:B------:R-:W1:Y:S03]  /*2e80*/  LDSM.16.M88.4 R44, [R127] ;  /* 0x000000007f2c783b */ /* 0x000e660000000200 */
[-C--:B------:R-:W-:Y:S01]  /*2e90*/  IADD3 R89, PT, PT, R126, R35.reuse, RZ ;  /* 0x000000237e597210 */ /* 0x080fe20007ffe0ff */
[----:B------:R-:W4:Y:S01]  /*2ea0*/  LDSM.16.M88.4 R60, [R126+0x3400] ;  /* 0x003400007e3c783b */ /* 0x000f220000000200 */
[----:B------:R-:W-:-:S03]  /*2eb0*/  IADD3 R91, PT, PT, R127, R35, RZ ;  /* 0x000000237f5b7210 */ /* 0x000fc60007ffe0ff */
        /* <DEDUP_REMOVED lines=78> */
[C---:B------:R-:W-:Y:S08]  /*33a0*/  HMMA.16816.F32 R48, R40.reuse, R36, R48 ;  /* 0x000000242830723c */ /* 0x040ff00000001830 */
        /* <DEDUP_REMOVED lines=32> */
[----:B------:R-:W-:Y:S01]  /*35b0*/  LOP3.LUT R92, R15, 0x7, R92, 0xf8, !PT ;  /* 0x000000070f5c7812 */ /* 0x000fe200078ef85c */
[-C--:B------:R-:W-:Y:S01]  /*35c0*/  FMUL.FTZ R7, R54, R85.reuse ;  /* 0x0000005536077220 */ /* 0x080fe20000410000 */
[-C--:B------:R-:W-:Y:S01]  /*35d0*/  FMUL.FTZ R6, R55, R85.reuse ;  /* 0x0000005537067220 */ /* 0x080fe20000410000 */
[----:B------:R-:W1:Y:S01]  /*35e0*/  MUFU.TANH R30, R30 ;  /* 0x0000001e001e7308 */ /* 0x000e620000002400 */
[----:B------:R-:W-:Y:S01]  /*35f0*/  IADD3 R15, PT, PT, R83, -R94, -R86 ;  /* 0x8000005e530f7210 */ /* 0x000fe20007ffe856 */
[----:B------:R-:W-:Y:S01]  /*3600*/  IMAD R40, R151, 0x40, R92 ;  /* 0x0000004097287824 */ /* 0x000fe200078e025c */
[----:B------:R-:W-:Y:S01]  /*3610*/  IADD3 R92, PT, PT, R0, -0x1, RZ ;  /* 0xffffffff005c7810 */ /* 0x000fe20007ffe0ff */
[-C--:B------:R-:W-:Y:S01]  /*3620*/  FMUL.FTZ R20, R48, R85.reuse ;  /* 0x0000005530147220 */ /* 0x080fe20000410000 */
[-C--:B------:R-:W-:Y:S01]  /*3630*/  FMUL.FTZ R9, R49, R85.reuse ;  /* 0x0000005531097220 */ /* 0x080fe20000410000 */
[-C--:B------:R-:W-:Y:S01]  /*3640*/  FMUL.FTZ R8, R50, R85.reuse ;  /* 0x0000005532087220 */ /* 0x080fe20000410000 */
[----:B------:R-:W-:Y:S01]  /*3650*/  FMUL.FTZ R10, R51, R85 ;  /* 0x00000055330a7220 */ /* 0x000fe20000410000 */
[----:B------:R-:W-:Y:S01]  /*3660*/  ISETP.GT.AND P1, PT, R92, R145, PT ;  /* 0x000000915c00720c */ /* 0x000fe20003f24270 */
[----:B------:R-:W1:Y:S01]  /*3670*/  MUFU.TANH R31, R31 ;  /* 0x0000001f001f7308 */ /* 0x000e620000002400 */
[----:B------:R-:W-:Y:S01]  /*3680*/  IADD3 R42, PT, PT, R40, R87, RZ ;  /* 0x00000057282a7210 */ /* 0x000fe20007ffe0ff */
[-C--:B------:R-:W-:Y:S01]  /*3690*/  FMUL.FTZ R11, R44, R85.reuse ;  /* 0x000000552c0b7220 */ /* 0x080fe20000410000 */
[-C--:B------:R-:W-:Y:S01]  /*36a0*/  FMUL.FTZ R14, R46, R85.reuse ;  /* 0x000000552e0e7220 */ /* 0x080fe20000410000 */
[-C--:B------:R-:W-:Y:S01]  /*36b0*/  FMUL.FTZ R22, R47, R85.reuse ;  /* 0x000000552f167220 */ /* 0x080fe20000410000 */
[----:B------:R-:W-:Y:S01]  /*36c0*/  FMUL.FTZ R45, R45, R85 ;  /* 0x000000552d2d7220 */ /* 0x000fe20000410000 */
[----:B------:R-:W-:-:S02]  /*36d0*/  IADD3 R40, PT, PT, R40, R15, RZ ;  /* 0x0000000f28287210 */ /* 0x000fc40007ffe0ff */
[----:B------:R-:W1:Y:S01]  /*36e0*/  MUFU.TANH R18, R18 ;  /* 0x0000001200127308 */ /* 0x000e620000002400 */
[C-C-:B------:R-:W-:Y:S02]  /*36f0*/  VIADDMNMX R139, R42.reuse, 0x1, R83.reuse, PT ;  /* 0x000000012a8b7846 */ /* 0x140fe40003800153 */
[----:B------:R-:W-:Y:S02]  /*3700*/  VIADDMNMX R137, R42, 0x9, R83, PT ;  /* 0x000000092a897846 */ /* 0x000fe40003800153 */
[----:B------:R-:W-:Y:S02]  /*3710*/  VIMNMX R140, PT, PT, RZ, R40, !PT ;  /* 0x00000028ff8c7248 */ /* 0x000fe40007fe0100 */
[----:B------:R-:W-:Y:S01]  /*3720*/  VIADDMNMX R138, R40, 0x8, RZ, !PT ;  /* 0x00000008288a7846 */ /* 0x000fe200078001ff */
        /* <DEDUP_REMOVED lines=32> */
.L_x_8362:
        /* <DEDUP_REMOVED lines=33> */
[----:B-1----:R-:W3:Y:S01]  /*3b40*/  LD.E.64 R44, desc[UR4][R2.64+0x38] ;  /* 0x00003804022c7980 */ /* 0x002ee2000c101b00 */
        /* <DEDUP_REMOVED lines=26> */
.L_x_8363:
[----:B------:R-:W-:Y:S05]  /*3cf0*/  BSYNC.RECONVERGENT B0 ;  /* 0x0000000000007941 */ /* 0x000fea0003800200 */
.L_x_8361:
        /* <DEDUP_REMOVED lines=38> */
.L_x_8360:
[----:B------:R-:W-:Y:S05]  /*3f60*/  BSYNC.RECONVERGENT B1 ;  /* 0x0000000000017941 */ /* 0x000fea0003800200 */
.L_x_8359:
        /* <DEDUP_REMOVED lines=24> */
[----:B-1----:R-:W-:Y:S01]  /*40f0*/  FSEL R41, R16, -INF , P4 ;  /* 0xff80000010297808 */ /* 0x002fe20002000000 */
[----:B------:R-:W-:Y:S01]  /*4100*/  VIADD R48, R40, 0x21 ;  /* 0x0000002128307836 */ /* 0x000fe20000000000 */
[-C--:B------:R-:W-:Y:S01]  /*4110*/  ISETP.GE.AND P4, PT, R54, R140.reuse, PT ;  /* 0x0000008c3600720c */ /* 0x080fe20003f86270 */
[C---:B------:R-:W-:Y:S01]  /*4120*/  VIADD R47, R40.reuse, 0x28 ;  /* 0x00000028282f7836 */ /* 0x040fe20000000000 */
[----:B------:R-:W-:Y:S01]  /*4130*/  FSEL R43, R43, -INF , !P5 ;  /* 0xff8000002b2b7808 */ /* 0x000fe20006800000 */
[----:B------:R-:W-:Y:S01]  /*4140*/  VIADD R46, R40, 0x29 ;  /* 0x00000029282e7836 */ /* 0x000fe20000000000 */
[-C--:B------:R-:W-:Y:S01]  /*4150*/  ISETP.GE.AND P5, PT, R56, R139.reuse, PT ;  /* 0x0000008b3800720c */ /* 0x080fe20003fa6270 */
[----:B------:R-:W-:Y:S01]  /*4160*/  VIADD R45, R40, 0x30 ;  /* 0x00000030282d7836 */ /* 0x000fe20000000000 */
[----:B------:R-:W-:Y:S01]  /*4170*/  FSEL R24, R24, -INF , P3 ;  /* 0xff80000018187808 */ /* 0x000fe20001800000 */
[C---:B------:R-:W-:Y:S01]  /*4180*/  VIADD R44, R40.reuse, 0x31 ;  /* 0x00000031282c7836 */ /* 0x040fe20000000000 */
[----:B------:R-:W-:Y:S01]  /*4190*/  ISETP.GE.AND P3, PT, R53, R140, PT ;  /* 0x0000008c3500720c */ /* 0x000fe20003f66270 */
[----:B------:R-:W-:Y:S01]  /*41a0*/  VIADD R42, R40, 0x38 ;  /* 0x00000038282a7836 */ /* 0x000fe20000000000 */
[----:B------:R-:W-:Y:S01]  /*41b0*/  FSEL R21, R28, -INF , P4 ;  /* 0xff8000001c157808 */ /* 0x000fe20002000000 */
[----:B------:R-:W-:Y:S01]  /*41c0*/  LDSM.16.MT88.4 R68, [R103+0x6000] ;  /* 0x006000006744783b */ /* 0x000fe20000004200 */
[----:B------:R-:W-:-:S02]  /*41d0*/  ISETP.GE.AND P6, PT, R57, R139, PT ;  /* 0x0000008b3900720c */ /* 0x000fc40003fc6270 */
[-C--:B------:R-:W-:Y:S01]  /*41e0*/  ISETP.GE.AND P4, PT, R52, R140.reuse, PT ;  /* 0x0000008c3400720c */ /* 0x080fe20003f86270 */
[----:B------:R-:W-:Y:S01]  /*41f0*/  LDSM.16.MT88.4 R60, [R118+0x7000] ;  /* 0x00700000763c783b */ /* 0x000fe20000004200 */
[----:B------:R-:W-:Y:S02]  /*4200*/  FSEL R41, R41, -INF , !P5 ;  /* 0xff80000029297808 */ /* 0x000fe40006800000 */
[----:B------:R-:W-:Y:S02]  /*4210*/  ISETP.GE.AND P5, PT, R54, R139, PT ;  /* 0x0000008b3600720c */ /* 0x000fe40003fa6270 */
[----:B------:R-:W-:Y:S02]  /*4220*/  FSEL R23, R27, -INF , P3 ;  /* 0xff8000001b177808 */ /* 0x000fe40001800000 */
[----:B------:R-:W-:Y:S02]  /*4230*/  FSEL R16, R65, -INF , !P6 ;  /* 0xff80000041107808 */ /* 0x000fe40007000000 */
[----:B------:R-:W-:-:S02]  /*4240*/  ISETP.GE.AND P3, PT, R51, R140, PT ;  /* 0x0000008c3300720c */ /* 0x000fc40003f66270 */
[----:B------:R-:W-:Y:S02]  /*4250*/  FSEL R19, R30, -INF , P4 ;  /* 0xff8000001e137808 */ /* 0x000fe40002000000 */
[-C--:B------:R-:W-:Y:S02]  /*4260*/  ISETP.GE.AND P6, PT, R55, R139.reuse, PT ;  /* 0x0000008b3700720c */ /* 0x080fe40003fc6270 */
[----:B------:R-:W-:Y:S02]  /*4270*/  ISETP.GE.AND P4, PT, R50, R140, PT ;  /* 0x0000008c3200720c */ /* 0x000fe40003f86270 */
[----:B------:R-:W-:Y:S02]  /*4280*/  FSEL R21, R21, -INF , !P5 ;  /* 0xff80000015157808 */ /* 0x000fe40006800000 */
[----:B------:R-:W-:Y:S02]  /*4290*/  ISETP.GE.AND P5, PT, R52, R139, PT ;  /* 0x0000008b3400720c */ /* 0x000fe40003fa6270 */
[----:B------:R-:W-:-:S02]  /*42a0*/  FSEL R15, R31, -INF , P3 ;  /* 0xff8000001f0f7808 */ /* 0x000fc40001800000 */
[----:B------:R-:W-:Y:S02]  /*42b0*/  FSEL R39, R24, -INF , !P6 ;  /* 0xff80000018277808 */ /* 0x000fe40007000000 */
[-C--:B------:R-:W-:Y:S02]  /*42c0*/  ISETP.GE.AND P3, PT, R48, R140.reuse, PT ;  /* 0x0000008c3000720c */ /* 0x080fe40003f66270 */
[----:B------:R-:W-:Y:S02]  /*42d0*/  FSEL R37, R37, -INF , P4 ;  /* 0xff80000025257808 */ /* 0x000fe40002000000 */
[----:B------:R-:W-:Y:S02]  /*42e0*/  ISETP.GE.AND P6, PT, R53, R139, PT ;  /* 0x0000008b3500720c */ /* 0x000fe40003fc6270 */
[----:B------:R-:W-:Y:S02]  /*42f0*/  ISETP.GE.AND P4, PT, R47, R140, PT ;  /* 0x0000008c2f00720c */ /* 0x000fe40003f86270 */
[----:B------:R-:W-:-:S02]  /*4300*/  FSEL R19, R19, -INF , !P5 ;  /* 0xff80000013137808 */ /* 0x000fc40006800000 */
[-C--:B------:R-:W-:Y:S02]  /*4310*/  ISETP.GE.AND P5, PT, R50, R139.reuse, PT ;  /* 0x0000008b3200720c */ /* 0x080fe40003fa6270 */
[----:B------:R-:W-:Y:S02]  /*4320*/  FSEL R38, R38, -INF , P3 ;  /* 0xff80000026267808 */ /* 0x000fe40001800000 */
[----:B------:R-:W-:Y:S02]  /*4330*/  FSEL R23, R23, -INF , !P6 ;  /* 0xff80000017177808 */ /* 0x000fe40007000000 */
[----:B------:R-:W-:Y:S02]  /*4340*/  ISETP.GE.AND P3, PT, R46, R140, PT ;  /* 0x0000008c2e00720c */ /* 0x000fe40003f66270 */
[----:B------:R-:W-:Y:S02]  /*4350*/  FSEL R12, R12, -INF , P4 ;  /* 0xff8000000c0c7808 */ /* 0x000fe40002000000 */
        /* <DEDUP_REMOVED lines=8> */
[----:B------:R-:W-:Y:S02]  /*43e0*/  ISETP.GE.AND P6, PT, R48, R139, PT ;  /* 0x0000008b3000720c */ /* 0x000fe40003fc6270 */
[----:B------:R-:W-:Y:S02]  /*43f0*/  FSEL R119, R12, -INF , !P5 ;  /* 0xff8000000c777808 */ /* 0x000fe40006800000 */
[----:B------:R-:W-:Y:S02]  /*4400*/  ISETP.GE.AND P5, PT, R44, R140, PT ;  /* 0x0000008c2c00720c */ /* 0x000fe40003fa6270 */
[----:B------:R-:W-:Y:S02]  /*4410*/  FSEL R115, R20, -INF , !P3 ;  /* 0xff80000014737808 */ /* 0x000fe40005800000 */
[----:B------:R-:W-:-:S02]  /*4420*/  FSEL R153, R38, -INF , !P6 ;  /* 0xff80000026997808 */ /* 0x000fc40007000000 */
[-C--:B------:R-:W-:Y:S02]  /*4430*/  ISETP.GE.AND P3, PT, R57, R138.reuse, PT ;  /* 0x0000008a3900720c */ /* 0x080fe40003f66270 */
[----:B------:R-:W-:Y:S02]  /*4440*/  ISETP.GE.AND P6, PT, R46, R139, PT ;  /* 0x0000008b2e00720c */ /* 0x000fe40003fc6270 */
[----:B------:R-:W-:Y:S02]  /*4450*/  FSEL R9, R9, -INF , P5 ;  /* 0xff80000009097808 */ /* 0x000fe40002800000 */
[C---:B------:R-:W-:Y:S02]  /*4460*/  ISETP.GE.AND P2, PT, R40.reuse, R138, PT ;  /* 0x0000008a2800720c */ /* 0x040fe40003f46270 */
[CC--:B------:R-:W-:Y:S01]  /*4470*/  ISETP.GE.AND P1, PT, R40.reuse, R137.reuse, PT ;  /* 0x000000892800720c */ /* 0x0c0fe20003f26270 */
[----:B------:R-:W-:Y:S01]  /*4480*/  VIADD R40, R40, 0x39 ;  /* 0x0000003928287836 */ /* 0x000fe20000000000 */
[----:B------:R-:W-:-:S02]  /*4490*/  ISETP.GE.AND P5, PT, R57, R137, PT ;  /* 0x000000893900720c */ /* 0x000fc40003fa6270 */
[----:B------:R-:W-:Y:S02]  /*44a0*/  FSEL R12, R67, -INF , P3 ;  /* 0xff800000430c7808 */ /* 0x000fe40001800000 */
[----:B------:R-:W-:Y:S02]  /*44b0*/  FSEL R135, R13, -INF , !P6 ;  /* 0xff8000000d877808 */ /* 0x000fe40007000000 */
[----:B------:R-:W-:Y:S02]  /*44c0*/  ISETP.GE.AND P3, PT, R54, R138, PT ;  /* 0x0000008a3600720c */ /* 0x000fe40003f66270 */
[----:B------:R-:W-:Y:S02]  /*44d0*/  ISETP.GE.AND P6, PT, R42, R140, PT ;  /* 0x0000008c2a00720c */ /* 0x000fe40003fc6270 */
[----:B------:R-:W-:Y:S02]  /*44e0*/  FSEL R12, R12, -INF , !P5 ;  /* 0xff8000000c0c7808 */ /* 0x000fe40006800000 */
[----:B------:R-:W-:-:S02]  /*44f0*/  ISETP.GE.AND P5, PT, R54, R137, PT ;  /* 0x000000893600720c */ /* 0x000fc40003fa6270 */
[----:B------:R-:W-:Y:S02]  /*4500*/  FSEL R13, R26, -INF , P3 ;  /* 0xff8000001a0d7808 */ /* 0x000fe40001800000 */
[----:B------:R-:W-:Y:S02]  /*4510*/  ISETP.GE.AND P4, PT, R40, R140, PT ;  /* 0x0000008c2800720c */ /* 0x000fe40003f86270 */
[----:B------:R-:W-:Y:S02]  /*4520*/  FSEL R11, R11, -INF , P6 ;  /* 0xff8000000b0b7808 */ /* 0x000fe40003000000 */
[----:B------:R-:W-:Y:S02]  /*4530*/  FSEL R27, R66, -INF , P2 ;  /* 0xff800000421b7808 */ /* 0x000fe40001000000 */
[----:B------:R-:W-:Y:S02]  /*4540*/  ISETP.GE.AND P3, PT, R51, R138, PT ;  /* 0x0000008a3300720c */ /* 0x000fe40003f66270 */
[----:B------:R-:W-:-:S02]  /*4550*/  ISETP.GE.AND P6, PT, R44, R139, PT ;  /* 0x0000008b2c00720c */ /* 0x000fc40003fc6270 */
[----:B------:R-:W-:Y:S02]  /*4560*/  ISETP.GE.AND P2, PT, R56, R138, PT ;  /* 0x0000008a3800720c */ /* 0x000fe40003f46270 */
[----:B------:R-:W-:Y:S02]  /*4570*/  FSEL R13, R13, -INF , !P5 ;  /* 0xff8000000d0d7808 */ /* 0x000fe40006800000 */
[----:B------:R-:W-:Y:S02]  /*4580*/  FSEL R49, R49, -INF , P4 ;  /* 0xff80000031317808 */ /* 0x000fe40002000000 */
[----:B------:R-:W-:Y:S02]  /*4590*/  ISETP.GE.AND P5, PT, R51, R137, PT ;  /* 0x000000893300720c */ /* 0x000fe40003fa6270 */
[----:B------:R-:W-:Y:S02]  /*45a0*/  FSEL R4, R4, -INF , P3 ;  /* 0xff80000004047808 */ /* 0x000fe40001800000 */
[----:B------:R-:W-:-:S02]  /*45b0*/  ISETP.GE.AND P4, PT, R42, R139, PT ;  /* 0x0000008b2a00720c */ /* 0x000fc40003f86270 */
[----:B------:R-:W-:Y:S02]  /*45c0*/  FSEL R113, R9, -INF , !P6 ;  /* 0xff80000009717808 */ /* 0x000fe40007000000 */
[----:B------:R-:W-:Y:S02]  /*45d0*/  FSEL R17, R17, -INF , P2 ;  /* 0xff80000011117808 */ /* 0x000fe40001000000 */
[----:B------:R-:W-:Y:S02]  /*45e0*/  ISETP.GE.AND P6, PT, R40, R139, PT ;  /* 0x0000008b2800720c */ /* 0x000fe40003fc6270 */
[----:B------:R-:W-:Y:S02]  /*45f0*/  FSEL R27, R27, -INF , !P1 ;  /* 0xff8000001b1b7808 */ /* 0x000fe40004800000 */
[-C--:B------:R-:W-:Y:S02]  /*4600*/  ISETP.GE.AND P2, PT, R53, R138.reuse, PT ;  /* 0x0000008a3500720c */ /* 0x080fe40003f46270 */
[----:B------:R-:W-:-:S02]  /*4610*/  ISETP.GE.AND P1, PT, R55, R138, PT ;  /* 0x0000008a3700720c */ /* 0x000fc40003f26270 */
[----:B------:R-:W-:Y:S02]  /*4620*/  FSEL R37, R4, -INF , !P5 ;  /* 0xff80000004257808 */ /* 0x000fe40006800000 */
[----:B------:R-:W-:Y:S02]  /*4630*/  FSEL R111, R11, -INF , !P4 ;  /* 0xff8000000b6f7808 */ /* 0x000fe40006000000 */
[----:B------:R-:W-:Y:S02]  /*4640*/  FMNMX3.FTZ R4, R43, R16, R41, !PT ;  /* 0x000000102b047276 */ /* 0x000fe40007810029 */
[----:B------:R-:W-:Y:S02]  /*4650*/  ISETP.GE.AND P4, PT, R56, R137, PT ;  /* 0x000000893800720c */ /* 0x000fe40003f86270 */
[----:B------:R-:W-:Y:S02]  /*4660*/  FSEL R109, R49, -INF , !P6 ;  /* 0xff800000316d7808 */ /* 0x000fe40007000000 */
[----:B------:R-:W-:-:S02]  /*4670*/  FSEL R11, R29, -INF , P2 ;  /* 0xff8000001d0b7808 */ /* 0x000fc40001000000 */
[----:B------:R-:W-:Y:S01]  /*4680*/  ISETP.GE.AND P6, PT, R55, R137, PT ;  /* 0x000000893700720c */ /* 0x000fe20003fc6270 */
[----:B------:R-:W-:Y:S01]  /*4690*/  LDSM.16.MT88.4 R28, [R118+0x6400] ;  /* 0x00640000761c783b */ /* 0x000fe20000004200 */
[----:B------:R-:W-:Y:S02]  /*46a0*/  FSEL R9, R25, -INF , P1 ;  /* 0xff80000019097808 */ /* 0x000fe40000800000 */
[-C--:B------:R-:W-:Y:S02]  /*46b0*/  ISETP.GE.AND P2, PT, R50, R138.reuse, PT ;  /* 0x0000008a3200720c */ /* 0x080fe40003f46270 */
[----:B------:R-:W-:Y:S02]  /*46c0*/  ISETP.GE.AND P1, PT, R52, R138, PT ;  /* 0x0000008a3400720c */ /* 0x000fe40003f26270 */
[----:B------:R-:W-:Y:S02]  /*46d0*/  FMNMX3.FTZ R4, R4, R39, R21, !PT ;  /* 0x0000002704047276 */ /* 0x000fe40007810015 */
[----:B------:R-:W-:-:S02]  /*46e0*/  FSEL R25, R17, -INF , !P4 ;  /* 0xff80000011197808 */ /* 0x000fc40006000000 */
[----:B------:R-:W-:Y:S02]  /*46f0*/  FSEL R17, R9, -INF , !P6 ;  /* 0xff80000009117808 */ /* 0x000fe40007000000 */
[----:B------:R-:W-:Y:S02]  /*4700*/  FSEL R36, R36, -INF , P2 ;  /* 0xff80000024247808 */ /* 0x000fe40001000000 */
[----:B------:R-:W-:Y:S02]  /*4710*/  FSEL R9, R18, -INF , P1 ;  /* 0xff80000012097808 */ /* 0x000fe40000800000 */
[----:B------:R-:W-:Y:S02]  /*4720*/  ISETP.GE.AND P2, PT, R46, R138, PT ;  /* 0x0000008a2e00720c */ /* 0x000fe40003f46270 */
[----:B------:R-:W-:Y:S02]  /*4730*/  FMNMX3.FTZ R18, R4, R23, R19, !PT ;  /* 0x0000001704127276 */ /* 0x000fe40007810013 */
[----:B------:R-:W-:-:S02]  /*4740*/  FSEL R121, R6, -INF , P2 ;  /* 0xff80000006797808 */ /* 0x000fc40001000000 */
[----:B------:R-:W-:Y:S02]  /*4750*/  FMNMX3.FTZ R6, R18, R15, R165, !PT ;  /* 0x0000000f12067276 */ /* 0x000fe400078100a5 */
[-C--:B------:R-:W-:Y:S02]  /*4760*/  ISETP.GE.AND P4, PT, R53, R137.reuse, PT ;  /* 0x000000893500720c */ /* 0x080fe40003f86270 */
[----:B------:R-:W-:Y:S02]  /*4770*/  ISETP.GE.AND P6, PT, R52, R137, PT ;  /* 0x000000893400720c */ /* 0x000fe40003fc6270 */
[----:B------:R-:W-:Y:S01]  /*4780*/  FMNMX3.FTZ R4, R27, R12, R25, !PT ;  /* 0x0000000c1b047276 */ /* 0x000fe20007810019 */
[----:B------:R-:W-:Y:S01]  /*4790*/  LDSM.16.MT88.4 R52, [R103+0x7000] ;  /* 0x007000006734783b */ /* 0x000fe20000004200 */
[----:B------:R-:W-:Y:S02]  /*47a0*/  FMNMX3.FTZ R6, R6, R153, R119, !PT ;  /* 0x0000009906067276 */ /* 0x000fe40007810077 */
[----:B------:R-:W-:-:S02]  /*47b0*/  FSEL R11, R11, -INF , !P4 ;  /* 0xff8000000b0b7808 */ /* 0x000fc40006000000 */
[-C--:B------:R-:W-:Y:S02]  /*47c0*/  ISETP.GE.AND P1, PT, R48, R138.reuse, PT ;  /* 0x0000008a3000720c */ /* 0x080fe40003f26270 */
[----:B------:R-:W-:Y:S02]  /*47d0*/  ISETP.GE.AND P4, PT, R50, R137, PT ;  /* 0x000000893200720c */ /* 0x000fe40003f86270 */
[----:B------:R-:W-:Y:S02]  /*47e0*/  FSEL R9, R9, -INF , !P6 ;  /* 0xff80000009097808 */ /* 0x000fe40007000000 */
[----:B------:R-:W-:Y:S02]  /*47f0*/  ISETP.GE.AND P3, PT, R47, R138, PT ;  /* 0x0000008a2f00720c */ /* 0x000fe40003f66270 */
[----:B------:R-:W-:Y:S02]  /*4800*/  FMNMX3.FTZ R4, R4, R17, R13, !PT ;  /* 0x0000001104047276 */ /* 0x000fe4000781000d */
[----:B------:R-:W-:-:S02]  /*4810*/  FMNMX3.FTZ R6, R6, R135, R115, !PT ;  /* 0x0000008706067276 */ /* 0x000fc40007810073 */
[-C--:B------:R-:W-:Y:S02]  /*4820*/  ISETP.GE.AND P6, PT, R48, R137.reuse, PT ;  /* 0x000000893000720c */ /* 0x080fe40003fc6270 */
[----:B------:R-:W-:Y:S02]  /*4830*/  FSEL R5, R5, -INF , P1 ;  /* 0xff80000005057808 */ /* 0x000fe40000800000 */
[----:B------:R-:W-:Y:S02]  /*4840*/  ISETP.GE.AND P5, PT, R47, R137, PT ;  /* 0x000000892f00720c */ /* 0x000fe40003fa6270 */
[----:B------:R-:W-:Y:S02]  /*4850*/  FSEL R133, R36, -INF , !P4 ;  /* 0xff80000024857808 */ /* 0x000fe40006000000 */
[----:B------:R-:W-:Y:S02]  /*4860*/  ISETP.GE.AND P1, PT, R45, R138, PT ;  /* 0x0000008a2d00720c */ /* 0x000fe40003f26270 */
[----:B------:R-:W-:-:S02]  /*4870*/  FSEL R7, R7, -INF , P3 ;  /* 0xff80000007077808 */ /* 0x000fc40001800000 */
[----:B------:R-:W-:Y:S02]  /*4880*/  FMNMX3.FTZ R4, R4, R11, R9, !PT ;  /* 0x0000000b04047276 */ /* 0x000fe40007810009 */
[----:B------:R-:W-:Y:S02]  /*4890*/  FMNMX3.FTZ R6, R6, R113, R111, !PT ;  /* 0x0000007106067276 */ /* 0x000fe4000781006f */
[-C--:B------:R-:W-:Y:S02]  /*48a0*/  ISETP.GE.AND P4, PT, R46, R137.reuse, PT ;  /* 0x000000892e00720c */ /* 0x080fe40003f86270 */
[----:B------:R-:W-:Y:S02]  /*48b0*/  FSEL R123, R5, -INF , !P6 ;  /* 0xff800000057b7808 */ /* 0x000fe40007000000 */
[----:B------:R-:W-:Y:S02]  /*48c0*/  ISETP.GE.AND P6, PT, R45, R137, PT ;  /* 0x000000892d00720c */ /* 0x000fe40003fc6270 */
[----:B------:R-:W-:-:S02]  /*48d0*/  ISETP.GE.AND P3, PT, R44, R138, PT ;  /* 0x0000008a2c00720c */ /* 0x000fc40003f66270 */
[----:B------:R-:W-:Y:S02]  /*48e0*/  FSEL R117, R7, -INF , !P5 ;  /* 0xff80000007757808 */ /* 0x000fe40006800000 */
[----:B------:R-:W-:Y:S02]  /*48f0*/  ISETP.GE.AND P2, PT, R42, R138, PT ;  /* 0x0000008a2a00720c */ /* 0x000fe40003f46270 */
[----:B------:R-:W-:Y:S02]  /*4900*/  FSEL R8, R8, -INF , P1 ;  /* 0xff80000008087808 */ /* 0x000fe40000800000 */
[----:B------:R-:W-:Y:S02]  /*4910*/  FMNMX3.FTZ R4, R4, R37, R133, !PT ;  /* 0x0000002504047276 */ /* 0x000fe40007810085 */
[----:B------:R-:W-:Y:S02]  /*4920*/  FMNMX.FTZ R6, R109, R6, !PT ;  /* 0x000000066d067209 */ /* 0x000fe40007810000 */
[----:B------:R-:W-:-:S02]  /*4930*/  FSEL R121, R121, -INF , !P4 ;  /* 0xff80000079797808 */ /* 0x000fc40006000000 */
[-C--:B------:R-:W-:Y:S01]  /*4940*/  ISETP.GE.AND P5, PT, R44, R137.reuse, PT ;  /* 0x000000892c00720c */ /* 0x080fe20003fa6270 */
[----:B------:R-:W1:Y:S01]  /*4950*/  SHFL.BFLY PT, R5, R6, 0x2, 0x1f ;  /* 0x0c401f0006057f89 */ /* 0x000e6200000e0000 */
[----:B------:R-:W-:Y:S02]  /*4960*/  ISETP.GE.AND P4, PT, R42, R137, PT ;  /* 0x000000892a00720c */ /* 0x000fe40003f86270 */
[----:B------:R-:W-:Y:S02]  /*4970*/  ISETP.GE.AND P1, PT, R40, R138, PT ;  /* 0x0000008a2800720c */ /* 0x000fe40003f26270 */
[----:B------:R-:W-:Y:S02]  /*4980*/  FSEL R10, R10, -INF , P3 ;  /* 0xff8000000a0a7808 */ /* 0x000fe40001800000 */
[----:B------:R-:W-:Y:S02]  /*4990*/  FSEL R14, R14, -INF , P2 ;  /* 0xff8000000e0e7808 */ /* 0x000fe40001000000 */
[----:B------:R-:W-:-:S02]  /*49a0*/  FSEL R114, R8, -INF , !P6 ;  /* 0xff80000008727808 */ /* 0x000fc40007000000 */
[----:B------:R-:W-:Y:S02]  /*49b0*/  FMNMX3.FTZ R4, R4, R123, R117, !PT ;  /* 0x0000007b04047276 */ /* 0x000fe40007810075 */
[----:B------:R-:W-:Y:S02]  /*49c0*/  ISETP.GE.AND P3, PT, R40, R137, PT ;  /* 0x000000892800720c */ /* 0x000fe40003f66270 */
[----:B------:R-:W-:Y:S02]  /*49d0*/  FSEL R22, R22, -INF , P1 ;  /* 0xff80000016167808 */ /* 0x000fe40000800000 */
[----:B------:R-:W-:Y:S02]  /*49e0*/  FSEL R107, R10, -INF , !P5 ;  /* 0xff8000000a6b7808 */ /* 0x000fe40006800000 */
[----:B------:R-:W-:Y:S02]  /*49f0*/  FSEL R112, R14, -INF , !P4 ;  /* 0xff8000000e707808 */ /* 0x000fe40006000000 */
[----:B------:R-:W-:-:S02]  /*4a00*/  FMNMX3.FTZ R4, R4, R121, R114, !PT ;  /* 0x0000007904047276 */ /* 0x000fc40007810072 */
[----:B------:R-:W-:Y:S02]  /*4a10*/  FSEL R110, R22, -INF , !P3 ;  /* 0xff800000166e7808 */ /* 0x000fe40005800000 */
[----:B------:R-:W-:Y:S02]  /*4a20*/  FMNMX3.FTZ R7, R4, R107, R112, !PT ;  /* 0x0000006b04077276 */ /* 0x000fe40007810070 */
[----:B-1----:R-:W-:Y:S02]  /*4a30*/  FMNMX.FTZ R5, R6, R5, !PT ;  /* 0x0000000506057209 */ /* 0x002fe40007810000 */
[----:B------:R-:W-:-:S03]  /*4a40*/  FMNMX.FTZ R7, R110, R7, !PT ;  /* 0x000000076e077209 */ /* 0x000fc60007810000 */
[----:B------:R-:W1:Y:S04]  /*4a50*/  SHFL.BFLY PT, R86, R5, 0x1, 0x1f ;  /* 0x0c201f0005567f89 */ /* 0x000e6800000e0000 */
[----:B------:R-:W2:Y:S01]  /*4a60*/  SHFL.BFLY PT, R4, R7, 0x2, 0x1f ;  /* 0x0c401f0007047f89 */ /* 0x000ea200000e0000 */
[----:B-1----:R-:W-:Y:S02]  /*4a70*/  FMNMX.FTZ R86, R5, R86, !PT ;  /* 0x0000005605567209 */ /* 0x002fe40007810000 */
[----:B--2---:R-:W-:-:S03]  /*4a80*/  FMNMX.FTZ R4, R7, R4, !PT ;  /* 0x0000000407047209 */ /* 0x004fc60007810000 */
[----:B---3--:R-:W-:Y:S01]  /*4a90*/  FMUL.FTZ R120, R105, R86 ;  /* 0x0000005669787220 */ /* 0x008fe20000410000 */
[----:B------:R-:W-:Y:S01]  /*4aa0*/  FSETP.NEU.FTZ.AND P1, PT, R86, -INF , PT ;  /* 0xff8000005600780b */ /* 0x000fe20003f3d000 */
[----:B------:R-:W1:Y:S03]  /*4ab0*/  SHFL.BFLY PT, R85, R4, 0x1, 0x1f ;  /* 0x0c201f0004557f89 */ /* 0x000e6600000e0000 */
[----:B------:R-:W-:-:S05]  /*4ac0*/  FSEL R120, R120, RZ, P1 ;  /* 0x000000ff78787208 */ /* 0x000fca0000800000 */
[-CC-:B------:R-:W-:Y:S01]  /*4ad0*/  FFMA.FTZ R108, R43, R105.reuse, -R120.reuse ;  /* 0x000000692b6c7223 */ /* 0x180fe20000010878 */
[-CC-:B------:R-:W-:Y:S01]  /*4ae0*/  FFMA.FTZ R100, R41, R105.reuse, -R120.reuse ;  /* 0x0000006929647223 */ /* 0x180fe20000010878 */
[-CC-:B------:R-:W-:Y:S01]  /*4af0*/  FFMA.FTZ R101, R16, R105.reuse, -R120.reuse ;  /* 0x0000006910657223 */ /* 0x180fe20000010878 */
[----:B------:R-:W2:Y:S01]  /*4b00*/  LDSM.16.MT88.4 R40, [R118+0x8000] ;  /* 0x008000007628783b */ /* 0x000ea20000004200 */
[-CC-:B------:R-:W-:Y:S01]  /*4b10*/  FFMA.FTZ R95, R39, R105.reuse, -R120.reuse ;  /* 0x00000069275f7223 */ /* 0x180fe20000010878 */
[-CC-:B------:R-:W-:Y:S01]  /*4b20*/  FFMA.FTZ R94, R15, R105.reuse, -R120.reuse ;  /* 0x000000690f5e7223 */ /* 0x180fe20000010878 */
[----:B------:R-:W-:Y:S01]  /*4b30*/  MUFU.EX2 R108, R108 ;  /* 0x0000006c006c7308 */ /* 0x000fe20000000800 */
[-CC-:B------:R-:W-:Y:S01]  /*4b40*/  FFMA.FTZ R91, R21, R105.reuse, -R120.reuse ;  /* 0x00000069155b7223 */ /* 0x180fe20000010878 */
[-CC-:B------:R-:W-:Y:S01]  /*4b50*/  FFMA.FTZ R98, R23, R105.reuse, -R120.reuse ;  /* 0x0000006917627223 */ /* 0x180fe20000010878 */
[-CC-:B------:R-:W-:Y:S01]  /*4b60*/  FFMA.FTZ R35, R19, R105.reuse, -R120.reuse ;  /* 0x0000006913237223 */ /* 0x180fe20000010878 */
[----:B------:R-:W3:Y:S01]  /*4b70*/  MUFU.EX2 R101, R101 ;  /* 0x0000006500657308 */ /* 0x000ee20000000800 */
[----:B------:R-:W-:Y:S01]  /*4b80*/  LDSM.16.MT88.4 R20, [R118+0x7400] ;  /* 0x007400007614783b */ /* 0x000fe20000004200 */
[-CC-:B------:R-:W-:Y:S01]  /*4b90*/  FFMA.FTZ R153, R153, R105.reuse, -R120.reuse ;  /* 0x0000006999997223 */ /* 0x180fe20000010878 */
[-CC-:B------:R-:W-:Y:S01]  /*4ba0*/  FFMA.FTZ R115, R115, R105.reuse, -R120.reuse ;  /* 0x0000006973737223 */ /* 0x180fe20000010878 */
[----:B------:R-:W-:Y:S01]  /*4bb0*/  MUFU.EX2 R100, R100 ;  /* 0x0000006400647308 */ /* 0x000fe20000000800 */
[-CC-:B------:R-:W-:Y:S01]  /*4bc0*/  FFMA.FTZ R111, R111, R105.reuse, -R120.reuse ;  /* 0x000000696f6f7223 */ /* 0x180fe20000010878 */
[----:B------:R-:W-:Y:S01]  /*4bd0*/  FFMA.FTZ R164, R109, R105, -R120 ;  /* 0x000000696da47223 */ /* 0x000fe20000010878 */
[----:B-1----:R-:W-:Y:S01]  /*4be0*/  FMNMX.FTZ R85, R4, R85, !PT ;  /* 0x0000005504557209 */ /* 0x002fe20007810000 */
[----:B------:R-:W1:Y:S01]  /*4bf0*/  MUFU.EX2 R95, R95 ;  /* 0x0000005f005f7308 */ /* 0x000e620000000800 */
[----:B------:R-:W4:Y:S02]  /*4c00*/  LDSM.16.MT88.4 R4, [R103+0x8000] ;  /* 0x008000006704783b */ /* 0x000f240000004200 */
[----:B------:R-:W-:Y:S01]  /*4c10*/  FSETP.NEU.FTZ.AND P1, PT, R85, -INF , PT ;  /* 0xff8000005500780b */ /* 0x000fe20003f3d000 */
[----:B------:R-:W-:Y:S01]  /*4c20*/  FMUL.FTZ R116, R105, R85 ;  /* 0x0000005569747220 */ /* 0x000fe20000410000 */
[----:B---3--:R-:W-:Y:S01]  /*4c30*/  F2FP.F16.F32.PACK_AB R48, R101, R108 ;  /* 0x0000006c6530723e */ /* 0x008fe200000000ff */
[----:B------:R-:W-:Y:S01]  /*4c40*/  MUFU.EX2 R91, R91 ;  /* 0x0000005b005b7308 */ /* 0x000fe20000000800 */
[----:B------:R-:W-:-:S02]  /*4c50*/  FADD.FTZ R101, R108, R101 ;  /* 0x000000656c657221 */ /* 0x000fc40000010000 */
[----:B------:R-:W-:Y:S01]  /*4c60*/  FSEL R116, R116, RZ, P1 ;  /* 0x000000ff74747208 */ /* 0x000fe20000800000 */
[----:B------:R-:W-:Y:S01]  /*4c70*/  MUFU.EX2 R98, R98 ;  /* 0x0000006200627308 */ /* 0x000fe20000000800 */
[----:B------:R-:W-:-:S03]  /*4c80*/  ISETP.GT.AND P1, PT, R92, R145, PT ;  /* 0x000000915c00720c */ /* 0x000fc60003f24270 */
[-CC-:B------:R-:W-:Y:S01]  /*4c90*/  FFMA.FTZ R106, R27, R105.reuse, -R116.reuse ;  /* 0x000000691b6a7223 */ /* 0x180fe20000010874 */
[-CC-:B------:R-:W-:Y:S01]  /*4ca0*/  FFMA.FTZ R99, R12, R105.reuse, -R116.reuse ;  /* 0x000000690c637223 */ /* 0x180fe20000010874 */
[-CC-:B------:R-:W-:Y:S01]  /*4cb0*/  FFMA.FTZ R96, R25, R105.reuse, -R116.reuse ;  /* 0x0000006919607223 */ /* 0x180fe20000010874 */
[-CC-:B------:R-:W-:Y:S01]  /*4cc0*/  FFMA.FTZ R93, R17, R105.reuse, -R116.reuse ;  /* 0x00000069115d7223 */ /* 0x180fe20000010874 */
[-CC-:B------:R-:W-:Y:S01]  /*4cd0*/  FFMA.FTZ R97, R13, R105.reuse, -R116.reuse ;  /* 0x000000690d617223 */ /* 0x180fe20000010874 */
[----:B-1----:R-:W-:Y:S01]  /*4ce0*/  F2FP.F16.F32.PACK_AB R50, R95, R100 ;  /* 0x000000645f32723e */ /* 0x002fe200000000ff */
[----:B------:R-:W-:Y:S01]  /*4cf0*/  MUFU.EX2 R106, R106 ;  /* 0x0000006a006a7308 */ /* 0x000fe20000000800 */
[----:B------:R-:W1:Y:S01]  /*4d00*/  LDSM.16.MT88.4 R12, [R118+0x8400] ;  /* 0x00840000760c783b */ /* 0x000e620000004200 */
[-CC-:B------:R-:W-:Y:S01]  /*4d10*/  FFMA.FTZ R104, R11, R105.reuse, -R116.reuse ;  /* 0x000000690b687223 */ /* 0x180fe20000010874 */
[-CC-:B------:R-:W-:Y:S01]  /*4d20*/  FFMA.FTZ R89, R9, R105.reuse, -R116.reuse ;  /* 0x0000006909597223 */ /* 0x180fe20000010874 */
[----:B------:R-:W3:Y:S01]  /*4d30*/  MUFU.EX2 R99, R99 ;  /* 0x0000006300637308 */ /* 0x000ee20000000800 */
[-CC-:B------:R-:W-:Y:S01]  /*4d40*/  FFMA.FTZ R102, R37, R105.reuse, -R116.reuse ;  /* 0x0000006925667223 */ /* 0x180fe20000010874 */
[----:B------:R-:W5:Y:S01]  /*4d50*/  LDSM.16.MT88.4 R16, [R103+0x7400] ;  /* 0x007400006710783b */ /* 0x000f620000004200 */
[-CC-:B------:R-:W-:Y:S01]  /*4d60*/  FFMA.FTZ R122, R133, R105.reuse, -R116.reuse ;  /* 0x00000069857a7223 */ /* 0x180fe20000010874 */
[----:B------:R-:W-:Y:S01]  /*4d70*/  MUFU.EX2 R96, R96 ;  /* 0x0000006000607308 */ /* 0x000fe20000000800 */
[-CC-:B------:R-:W-:Y:S01]  /*4d80*/  FFMA.FTZ R134, R121, R105.reuse, -R116.reuse ;  /* 0x0000006979867223 */ /* 0x180fe20000010874 */
[----:B------:R-:W5:Y:S01]  /*4d90*/  LDSM.16.MT88.4 R24, [R103+0x6400] ;  /* 0x006400006718783b */ /* 0x000f620000004200 */
[-CC-:B------:R-:W-:Y:S01]  /*4da0*/  FFMA.FTZ R123, R123, R105.reuse, -R116.reuse ;  /* 0x000000697b7b7223 */ /* 0x180fe20000010874 */
[----:B------:R-:W2:Y:S01]  /*4db0*/  MUFU.EX2 R93, R93 ;  /* 0x0000005d005d7308 */ /* 0x000ea20000000800 */
[-CC-:B------:R-:W-:Y:S01]  /*4dc0*/  FFMA.FTZ R110, R110, R105.reuse, -R116.reuse ;  /* 0x000000696e6e7223 */ /* 0x180fe20000010874 */
[----:B------:R-:W5:Y:S01]  /*4dd0*/  LDSM.16.MT88.4 R8, [R103+0x8400] ;  /* 0x008400006708783b */ /* 0x000f620000004200 */
[-CC-:B------:R-:W-:Y:S01]  /*4de0*/  FFMA.FTZ R121, R114, R105.reuse, -R116.reuse ;  /* 0x0000006972797223 */ /* 0x180fe20000010874 */
[----:B------:R-:W-:Y:S01]  /*4df0*/  MUFU.EX2 R35, R35 ;  /* 0x0000002300237308 */ /* 0x000fe20000000800 */
[----:B------:R-:W-:Y:S01]  /*4e00*/  FFMA.FTZ R114, R112, R105, -R116 ;  /* 0x0000006970727223 */ /* 0x000fe20000010874 */
[----:B---3--:R-:W-:Y:S01]  /*4e10*/  F2FP.F16.F32.PACK_AB R49, R99, R106 ;  /* 0x0000006a6331723e */ /* 0x008fe200000000ff */
[----:B------:R-:W-:Y:S01]  /*4e20*/  FADD.FTZ R99, R106, R99 ;  /* 0x000000636a637221 */ /* 0x000fe20000010000 */
[----:B------:R-:W-:Y:S04]  /*4e30*/  MUFU.EX2 R94, R94 ;  /* 0x0000005e005e7308 */ /* 0x000fe80000000800 */
[----:B------:R-:W-:Y:S01]  /*4e40*/  MUFU.EX2 R97, R97 ;  /* 0x0000006100617308 */ /* 0x000fe20000000800 */
[----:B--2---:R-:W-:-:S03]  /*4e50*/  F2FP.F16.F32.PACK_AB R51, R93, R96 ;  /* 0x000000605d33723e */ /* 0x004fc600000000ff */
        /* <DEDUP_REMOVED lines=19> */
[----:B------:R-:W-:-:S02]  /*4f90*/  F2FP.F16.F32.PACK_AB R4, R98, R91 ;  /* 0x0000005b6204723e */ /* 0x000fc400000000ff */
[----:B--2---:R-:W-:-:S05]  /*4fa0*/  F2FP.F16.F32.PACK_AB R5, R104, R97 ;  /* 0x000000616805723e */ /* 0x004fca00000000ff */
[----:B------:R-:W-:Y:S01]  /*4fb0*/  HMMA.16816.F32 R48, R48, R6, RZ ;  /* 0x000000063030723c */ /* 0x000fe200000018ff */
[----:B------:R-:W-:Y:S02]  /*4fc0*/  F2FP.F16.F32.PACK_AB R6, R94, R35 ;  /* 0x000000235e06723e */ /* 0x000fe400000000ff */
[----:B---3--:R-:W-:-:S07]  /*4fd0*/  F2FP.F16.F32.PACK_AB R7, R102, R89 ;  /* 0x000000596607723e */ /* 0x008fce00000000ff */
[C---:B-1----:R-:W-:Y:S08]  /*4fe0*/  HMMA.16816.F32 R36, R4.reuse, R12, R36 ;  /* 0x0000000c0424723c */ /* 0x042ff00000001824 */
[C---:B------:R-:W-:Y:S01]  /*4ff0*/  HMMA.16816.F32 R40, R4.reuse, R14, R40 ;  /* 0x0000000e0428723c */ /* 0x040fe20000001828 */
[----:B------:R-:W1:Y:S07]  /*5000*/  LDSM.16.MT88.4 R12, [R103+0x6800] ;  /* 0x00680000670c783b */ /* 0x000e6e0000004200 */
[----:B------:R-:W-:Y:S01]  /*5010*/  HMMA.16816.F32 R80, R4, R28, R80 ;  /* 0x0000001c0450723c */ /* 0x000fe20000001850 */
[-C--:B------:R-:W-:Y:S01]  /*5020*/  FFMA.FTZ R28, R165, R105.reuse, -R120 ;  /* 0x00000069a51c7223 */ /* 0x080fe20000010878 */
[----:B------:R-:W-:-:S02]  /*5030*/  FFMA.FTZ R29, R117, R105, -R116 ;  /* 0x00000069751d7223 */ /* 0x000fc40000010874 */
[----:B------:R-:W-:Y:S04]  /*5040*/  MUFU.EX2 R117, R123 ;  /* 0x0000007b00757308 */ /* 0x000fe80000000800 */
[C---:B------:R-:W-:Y:S01]  /*5050*/  HMMA.16816.F32 R76, R4.reuse, R30, R76 ;  /* 0x0000001e044c723c */ /* 0x040fe2000000184c */
[-CC-:B------:R-:W-:Y:S01]  /*5060*/  FFMA.FTZ R31, R119, R105.reuse, -R120.reuse ;  /* 0x00000069771f7223 */ /* 0x180fe20000010878 */
[----:B------:R-:W-:Y:S01]  /*5070*/  FFMA.FTZ R30, R135, R105, -R120 ;  /* 0x00000069871e7223 */ /* 0x000fe20000010878 */
[----:B------:R-:W-:Y:S04]  /*5080*/  MUFU.EX2 R28, R28 ;  /* 0x0000001c001c7308 */ /* 0x000fe80000000800 */
[----:B------:R-:W2:Y:S01]  /*5090*/  MUFU.EX2 R119, R153 ;  /* 0x0000009900777308 */ /* 0x000ea20000000800 */
[C---:B-----5:R-:W-:Y:S03]  /*50a0*/  HMMA.16816.F32 R56, R4.reuse, R16, R56 ;  /* 0x000000100438723c */ /* 0x060fe60000001838 */
[----:B------:R-:W-:Y:S04]  /*50b0*/  MUFU.EX2 R31, R31 ;  /* 0x0000001f001f7308 */ /* 0x000fe80000000800 */
[----:B------:R-:W3:Y:S01]  /*50c0*/  MUFU.EX2 R30, R30 ;  /* 0x0000001e001e7308 */ /* 0x000ee20000000800 */
[C---:B------:R-:W-:Y:S01]  /*50d0*/  HMMA.16816.F32 R52, R4.reuse, R18, R52 ;  /* 0x000000120434723c */ /* 0x040fe20000001834 */
[----:B------:R-:W4:Y:S02]  /*50e0*/  LDSM.16.MT88.4 R16, [R103+0x7800] ;  /* 0x007800006710783b */ /* 0x000f240000004200 */
[----:B------:R-:W5:Y:S05]  /*50f0*/  MUFU.EX2 R29, R29 ;  /* 0x0000001d001d7308 */ /* 0x000f6a0000000800 */
[C---:B------:R-:W-:Y:S08]  /*5100*/  HMMA.16816.F32 R72, R4.reuse, R24, R72 ;  /* 0x000000180448723c */ /* 0x040ff00000001848 */
[C---:B------:R-:W-:Y:S01]  /*5110*/  HMMA.16816.F32 R68, R4.reuse, R26, R68 ;  /* 0x0000001a0444723c */ /* 0x040fe20000001844 */
[----:B------:R-:W-:Y:S07]  /*5120*/  LDSM.16.MT88.4 R24, [R118+0x6800] ;  /* 0x006800007618783b */ /* 0x000fee0000004200 */
[C---:B------:R-:W-:Y:S08]  /*5130*/  HMMA.16816.F32 R64, R4.reuse, R20, R64 ;  /* 0x000000140440723c */ /* 0x040ff00000001840 */
[C---:B------:R-:W-:Y:S01]  /*5140*/  HMMA.16816.F32 R60, R4.reuse, R22, R60 ;  /* 0x00000016043c723c */ /* 0x040fe2000000183c */
[----:B------:R-:W4:Y:S07]  /*5150*/  LDSM.16.MT88.4 R20, [R118+0x7800] ;  /* 0x007800007614783b */ /* 0x000f2e0000004200 */
[C---:B------:R-:W-:Y:S08]  /*5160*/  HMMA.16816.F32 R44, R4.reuse, R8, R44 ;  /* 0x00000008042c723c */ /* 0x040ff0000000182c */
[----:B------:R-:W-:Y:S01]  /*5170*/  HMMA.16816.F32 R48, R4, R10, R48 ;  /* 0x0000000a0430723c */ /* 0x000fe20000001830 */
[----:B--2---:R-:W-:Y:S01]  /*5180*/  F2FP.F16.F32.PACK_AB R4, R119, R28 ;  /* 0x0000001c7704723e */ /* 0x004fe200000000ff */
[----:B------:R-:W2:Y:S01]  /*5190*/  LDSM.16.MT88.4 R8, [R118+0x8800] ;  /* 0x008800007608783b */ /* 0x000ea20000004200 */
[----:B------:R-:W-:-:S02]  /*51a0*/  F2FP.F16.F32.PACK_AB R5, R117, R122 ;  /* 0x0000007a7505723e */ /* 0x000fc400000000ff */
[----:B---3--:R-:W-:Y:S02]  /*51b0*/  F2FP.F16.F32.PACK_AB R6, R30, R31 ;  /* 0x0000001f1e06723e */ /* 0x008fe400000000ff */
[----:B-----5:R-:W-:-:S07]  /*51c0*/  F2FP.F16.F32.PACK_AB R7, R134, R29 ;  /* 0x0000001d8607723e */ /* 0x020fce00000000ff */
[C---:B-1----:R-:W-:Y:S08]  /*51d0*/  HMMA.16816.F32 R72, R4.reuse, R12, R72 ;  /* 0x0000000c0448723c */ /* 0x042ff00000001848 */
[C---:B------:R-:W-:Y:S01]  /*51e0*/  HMMA.16816.F32 R68, R4.reuse, R14, R68 ;  /* 0x0000000e0444723c */ /* 0x040fe20000001844 */
[----:B------:R-:W1:Y:S07]  /*51f0*/  LDSM.16.MT88.4 R12, [R103+0x8800] ;  /* 0x00880000670c783b */ /* 0x000e6e0000004200 */
[----:B----4-:R-:W-:Y:S01]  /*5200*/  HMMA.16816.F32 R56, R4, R16, R56 ;  /* 0x000000100438723c */ /* 0x010fe20000001838 */
[----:B------:R-:W-:-:S02]  /*5210*/  FFMA.FTZ R16, R113, R105, -R120 ;  /* 0x0000006971107223 */ /* 0x000fc40000010878 */
[----:B------:R3:W-:Y:S04]  /*5220*/  MUFU.EX2 R113, R115 ;  /* 0x0000007300717308 */ /* 0x0007e80000000800 */
[----:B------:R4:W5:Y:S01]  /*5230*/  MUFU.EX2 R120, R16 ;  /* 0x0000001000787308 */ /* 0x0009620000000800 */
[C---:B------:R-:W-:Y:S08]  /*5240*/  HMMA.16816.F32 R64, R4.reuse, R20, R64 ;  /* 0x000000140440723c */ /* 0x040ff00000001840 */
[----:B------:R-:W-:Y:S01]  /*5250*/  HMMA.16816.F32 R60, R4, R22, R60 ;  /* 0x00000016043c723c */ /* 0x000fe2000000183c */
[----:B------:R-:W5:Y:S01]  /*5260*/  LDSM.16.MT88.4 R20, [R118+0x7c00] ;  /* 0x007c00007614783b */ /* 0x000f620000004200 */
[----:B---3--:R-:W-:-:S02]  /*5270*/  FFMA.FTZ R115, R107, R105, -R116 ;  /* 0x000000696b737223 */ /* 0x008fc40000010874 */
[----:B------:R-:W-:Y:S04]  /*5280*/  MUFU.EX2 R107, R121 ;  /* 0x00000079006b7308 */ /* 0x000fe80000000800 */
[C---:B------:R-:W-:Y:S01]  /*5290*/  HMMA.16816.F32 R52, R4.reuse, R18, R52 ;  /* 0x000000120434723c */ /* 0x040fe20000001834 */
[----:B----4-:R-:W3:Y:S01]  /*52a0*/  LDSM.16.MT88.4 R16, [R103+0x6c00] ;  /* 0x006c00006710783b */ /* 0x010ee20000004200 */
[----:B------:R-:W4:Y:S04]  /*52b0*/  MUFU.EX2 R112, R115 ;  /* 0x0000007300707308 */ /* 0x000f280000000800 */
[----:B------:R-:W4:Y:S02]  /*52c0*/  MUFU.EX2 R105, R114 ;  /* 0x0000007200697308 */ /* 0x000f240000000800 */
[C---:B--2---:R-:W-:Y:S08]  /*52d0*/  HMMA.16816.F32 R36, R4.reuse, R8, R36 ;  /* 0x000000080424723c */ /* 0x044ff00000001824 */
[C---:B------:R-:W-:Y:S01]  /*52e0*/  HMMA.16816.F32 R40, R4.reuse, R10, R40 ;  /* 0x0000000a0428723c */ /* 0x040fe20000001828 */
[----:B------:R-:W2:Y:S07]  /*52f0*/  LDSM.16.MT88.4 R8, [R118+0x8c00] ;  /* 0x008c00007608783b */ /* 0x000eae0000004200 */
        /* <DEDUP_REMOVED lines=9> */
[----:B------:R-:W-:-:S07]  /*5390*/  F2FP.F16.F32.PACK_AB R7, R110, R105 ;  /* 0x000000696e07723e */ /* 0x000fce00000000ff */
        /* <DEDUP_REMOVED lines=39> */
[C---:B--2---:R-:W-:Y:S08]  /*5610*/  HMMA.16816.F32 R44, R4.reuse, R8, R44 ;  /* 0x00000008042c723c */ /* 0x044ff0000000182c */
        /* <DEDUP_REMOVED lines=70> */
.L_x_8367:
        /* <DEDUP_REMOVED lines=8> */
.L_x_8368:
[----:B------:R-:W-:Y:S05]  /*5b00*/  BSYNC.RECONVERGENT B0 ;  /* 0x0000000000007941 */ /* 0x000fea0003800200 */
.L_x_8366:
        /* <DEDUP_REMOVED lines=37> */
[----:B------:R-:W2:Y:S01]  /*5d60*/  LD.E R132, desc[UR4][R2.64+0x18c] ;  /* 0x00018c0402847980 */ /* 0x000ea2000c101900 */
[----:B------:R-:W-:Y:S01]  /*5d70*/  ISETP.NE.AND P1, PT, R33, RZ, PT ;  /* 0x000000ff2100720c */ /* 0x000fe20003f25270 */
[----:B------:R-:W-:Y:S02]  /*5d80*/  BSSY.RECONVERGENT B1, `(.L_x_8369) ;  /* 0x0000106000017945 */ /* 0x000fe40003800200 */
[----:B------:R-:W-:Y:S01]  /*5d90*/  LDSM.16.M88.4 R112, [R127] ;  /* 0x000000007f70783b */ /* 0x000fe20000000200 */
[----:B------:R-:W-:-:S03]  /*5da0*/  SEL R133, R32, 0xffffffe0, !P1 ;  /* 0xffffffe020857807 */ /* 0x000fc60004800000 */
[----:B------:R-:W3:Y:S01]  /*5db0*/  LDSM.16.M88.4 R12, [R126+0x3000] ;  /* 0x003000007e0c783b */ /* 0x000ee20000000200 */
[-C--:B------:R-:W-:Y:S02]  /*5dc0*/  IADD3 R134, PT, PT, R127, R133.reuse, RZ ;  /* 0x000000857f867210 */ /* 0x080fe40007ffe0ff */
[----:B------:R-:W-:Y:S01]  /*5dd0*/  IADD3 R133, PT, PT, R126, R133, RZ ;  /* 0x000000857e857210 */ /* 0x000fe20007ffe0ff */
[----:B------:R-:W4:Y:S04]  /*5de0*/  LDSM.16.M88.4 R92, [R126+0x3400] ;  /* 0x003400007e5c783b */ /* 0x000f280000000200 */
[----:B------:R-:W5:Y:S04]  /*5df0*/  LDSM.16.M88.4 R32, [R126+0x3800] ;  /* 0x003800007e20783b */ /* 0x000f680000000200 */
[----:B------:R-:W5:Y:S04]  /*5e00*/  LDSM.16.M88.4 R24, [R126+0x3c00] ;  /* 0x003c00007e18783b */ /* 0x000f680000000200 */
[----:B------:R-:W-:Y:S04]  /*5e10*/  LDSM.16.M88.4 R28, [R134] ;  /* 0x00000000861c783b */ /* 0x000fe80000000200 */
[----:B------:R-:W5:Y:S04]  /*5e20*/  LDSM.16.M88.4 R8, [R133+0x3400] ;  /* 0x003400008508783b */ /* 0x000f680000000200 */
[----:B-1----:R-:W1:Y:S04]  /*5e30*/  LDSM.16.M88.4 R4, [R133+0x3800] ;  /* 0x003800008504783b */ /* 0x002e680000000200 */
[----:B------:R-:W1:Y:S04]  /*5e40*/  LDSM.16.M88.4 R20, [R133+0x3000] ;  /* 0x003000008514783b */ /* 0x000e680000000200 */
[----:B------:R-:W1:Y:S04]  /*5e50*/  LDSM.16.M88.4 R100, [R133+0x3c00] ;  /* 0x003c00008564783b */ /* 0x000e680000000200 */
[----:B------:R-:W-:Y:S01]  /*5e60*/  LDSM.16.M88.4 R120, [R127+0x1000] ;  /* 0x001000007f78783b */ /* 0x000fe20000000200 */
[C---:B---3--:R-:W-:Y:S03]  /*5e70*/  HMMA.16816.F32 R16, R112.reuse, R12, RZ ;  /* 0x0000000c7010723c */ /* 0x048fe600000018ff */
[----:B------:R-:W-:Y:S04]  /*5e80*/  LDSM.16.M88.4 R108, [R134+0x1000] ;  /* 0x00100000866c783b */ /* 0x000fe80000000200 */
[----:B------:R-:W-:Y:S01]  /*5e90*/  LDSM.16.M88.4 R104, [R133+0x4400] ;  /* 0x004400008568783b */ /* 0x000fe20000000200 */
[C---:B----4-:R-:W-:Y:S03]  /*5ea0*/  HMMA.16816.F32 R96, R112.reuse, R92, RZ ;  /* 0x0000005c7060723c */ /* 0x050fe600000018ff */
[----:B------:R-:W0:Y:S05]  /*5eb0*/  LDGDEPBAR ;  /* 0x00000000000079af */ /* 0x000e2a0000000000 */
[C---:B-----5:R-:W-:Y:S08]  /*5ec0*/  HMMA.16816.F32 R88, R112.reuse, R32, RZ ;  /* 0x000000207058723c */ /* 0x060ff000000018ff */
        /* <DEDUP_REMOVED lines=14> */
[----:B------:R-:W5:Y:S07]  /*5fb0*/  LDSM.16.M88.4 R20, [R126+0x4400] ;  /* 0x004400007e14783b */ /* 0x000f6e0000000200 */
[C---:B------:R-:W-:Y:S08]  /*5fc0*/  HMMA.16816.F32 R116, R28.reuse, R100, R116 ;  /* 0x000000641c74723c */ /* 0x040ff00000001874 */
[----:B------:R-:W-:Y:S01]  /*5fd0*/  HMMA.16816.F32 R112, R28, R102, R112 ;  /* 0x000000661c70723c */ /* 0x000fe20000001870 */
[----:B------:R-:W-:Y:S04]  /*5fe0*/  LDSM.16.M88.4 R28, [R127+0x2000] ;  /* 0x002000007f1c783b */ /* 0x000fe80000000200 */
[----:B------:R-:W-:Y:S03]  /*5ff0*/  LDSM.16.M88.4 R100, [R133+0x4800] ;  /* 0x004800008564783b */ /* 0x000fe60000000200 */
        /* <DEDUP_REMOVED lines=8> */
[----:B------:R-:W1:Y:S07]  /*6080*/  LDSM.16.M88.4 R4, [R133+0x5000] ;  /* 0x005000008504783b */ /* 0x000e6e0000000200 */
[C---:B-----5:R-:W-:Y:S08]  /*6090*/  HMMA.16816.F32 R96, R120.reuse, R20, R96 ;  /* 0x000000147860723c */ /* 0x060ff00000001860 */
[----:B------:R-:W-:Y:S01]  /*60a0*/  HMMA.16816.F32 R92, R120, R22, R92 ;  /* 0x00000016785c723c */ /* 0x000fe2000000185c */
[----:B------:R-:W4:Y:S07]  /*60b0*/  LDSM.16.M88.4 R20, [R126+0x5400] ;  /* 0x005400007e14783b */ /* 0x000f2e0000000200 */
[C---:B---3--:R-:W-:Y:S08]  /*60c0*/  HMMA.16816.F32 R12, R28.reuse, R26, R12 ;  /* 0x0000001a1c0c723c */ /* 0x048ff0000000180c */
[----:B------:R-:W-:Y:S01]  /*60d0*/  HMMA.16816.F32 R16, R28, R24, R16 ;  /* 0x000000181c10723c */ /* 0x000fe20000001810 */
[----:B------:R-:W3:Y:S07]  /*60e0*/  LDSM.16.M88.4 R24, [R126+0x4c00] ;  /* 0x004c00007e18783b */ /* 0x000eee0000000200 */
[C---:B------:R-:W-:Y:S08]  /*60f0*/  HMMA.16816.F32 R88, R108.reuse, R100, R88 ;  /* 0x000000646c58723c */ /* 0x040ff00000001858 */
[C---:B------:R-:W-:Y:S01]  /*6100*/  HMMA.16816.F32 R32, R108.reuse, R102, R32 ;  /* 0x000000666c20723c */ /* 0x040fe20000001820 */
[----:B------:R-:W5:Y:S07]  /*6110*/  LDSM.16.M88.4 R100, [R126+0x5800] ;  /* 0x005800007e64783b */ /* 0x000f6e0000000200 */
[C---:B------:R-:W-:Y:S08]  /*6120*/  HMMA.16816.F32 R96, R108.reuse, R104, R96 ;  /* 0x000000686c60723c */ /* 0x040ff00000001860 */
[----:B------:R-:W-:Y:S08]  /*6130*/  HMMA.16816.F32 R92, R108, R106, R92 ;  /* 0x0000006a6c5c723c */ /* 0x000ff0000000185c */
[----:B-1----:R-:W-:Y:S08]  /*6140*/  HMMA.16816.F32 R12, R8, R6, R12 ;  /* 0x00000006080c723c */ /* 0x002ff0000000180c */
[C---:B----4-:R-:W-:Y:S08]  /*6150*/  HMMA.16816.F32 R96, R28.reuse, R20, R96 ;  /* 0x000000141c60723c */ /* 0x050ff00000001860 */
[----:B------:R-:W-:Y:S01]  /*6160*/  HMMA.16816.F32 R92, R28, R22, R92 ;  /* 0x000000161c5c723c */ /* 0x000fe2000000185c */
[----:B------:R-:W1:Y:S02]  /*6170*/  LDSM.16.M88.4 R20, [R133+0x5400] ;  /* 0x005400008514783b */ /* 0x000e640000000200 */
[----:B--2---:R-:W-:-:S05]  /*6180*/  FMUL.FTZ R12, R12, R132 ;  /* 0x000000840c0c7220 */ /* 0x004fca0000410000 */
[----:B------:R-:W-:Y:S01]  /*6190*/  HMMA.16816.F32 R16, R8, R4, R16 ;  /* 0x000000040810723c */ /* 0x000fe20000001810 */
[----:B------:R-:W2:Y:S07]  /*61a0*/  LDSM.16.M88.4 R4, [R133+0x4c00] ;  /* 0x004c00008504783b */ /* 0x000eae0000000200 */
[----:B---3--:R-:W-:Y:S01]  /*61b0*/  HMMA.16816.F32 R116, R120, R24, R116 ;  /* 0x000000187874723c */ /* 0x008fe20000001874 */
[----:B------:R3:W4:Y:S07]  /*61c0*/  MUFU.TANH R25, R12 ;  /* 0x0000000c00197308 */ /* 0x00072e0000002400 */
[C---:B-----5:R-:W-:Y:S01]  /*61d0*/  HMMA.16816.F32 R88, R28.reuse, R100, R88 ;  /* 0x000000641c58723c */ /* 0x060fe20000001858 */
[-C--:B------:R-:W-:Y:S01]  /*61e0*/  FMUL.FTZ R100, R13, R132.reuse ;  /* 0x000000840d647220 */ /* 0x080fe20000410000 */
[-C--:B------:R-:W-:Y:S01]  /*61f0*/  FMUL.FTZ R101, R14, R132.reuse ;  /* 0x000000840e657220 */ /* 0x080fe20000410000 */
[-C--:B------:R-:W-:Y:S01]  /*6200*/  FMUL.FTZ R16, R16, R132.reuse ;  /* 0x0000008410107220 */ /* 0x080fe20000410000 */
[-C--:B------:R-:W-:Y:S01]  /*6210*/  FMUL.FTZ R17, R17, R132.reuse ;  /* 0x0000008411117220 */ /* 0x080fe20000410000 */
[-C--:B------:R-:W-:Y:S01]  /*6220*/  FMUL.FTZ R18, R18, R132.reuse ;  /* 0x0000008412127220 */ /* 0x080fe20000410000 */
[-C--:B------:R-:W-:Y:S01]  /*6230*/  FMUL.FTZ R24, R19, R132.reuse ;  /* 0x0000008413187220 */ /* 0x080fe20000410000 */
[----:B------:R-:W2:Y:S01]  /*6240*/  MUFU.TANH R104, R16 ;  /* 0x0000001000687308 */ /* 0x000ea20000002400 */
[----:B------:R-:W-:Y:S01]  /*6250*/  HMMA.16816.F32 R32, R28, R102, R32 ;  /* 0x000000661c20723c */ /* 0x000fe20000001820 */
[----:B------:R-:W-:-:S02]  /*6260*/  FMUL.FTZ R102, R15, R132 ;  /* 0x000000840f667220 */ /* 0x000fc40000410000 */
[----:B---3--:R-:W3:Y:S04]  /*6270*/  LDSM.16.M88.4 R12, [R126+0x5c00] ;  /* 0x005c00007e0c783b */ /* 0x008ee80000000200 */
[----:B------:R-:W2:Y:S01]  /*6280*/  MUFU.TANH R105, R17 ;  /* 0x0000001100697308 */ /* 0x000ea20000002400 */
[----:B------:R-:W-:Y:S07]  /*6290*/  HMMA.16816.F32 R112, R120, R26, R112 ;  /* 0x0000001a7870723c */ /* 0x000fee0000001870 */
[----:B------:R5:W3:Y:S01]  /*62a0*/  MUFU.TANH R106, R18 ;  /* 0x00000012006a7308 */ /* 0x000ae20000002400 */
[C---:B-1----:R-:W-:Y:S07]  /*62b0*/  HMMA.16816.F32 R96, R8.reuse, R20, R96 ;  /* 0x000000140860723c */ /* 0x042fee0000001860 */
[----:B------:R-:W1:Y:S01]  /*62c0*/  MUFU.TANH R24, R24 ;  /* 0x0000001800187308 */ /* 0x000e620000002400 */
[----:B------:R-:W-:Y:S01]  /*62d0*/  HMMA.16816.F32 R92, R8, R22, R92 ;  /* 0x00000016085c723c */ /* 0x000fe2000000185c */
[----:B------:R-:W4:Y:S06]  /*62e0*/  LDSM.16.M88.4 R20, [R133+0x5c00] ;  /* 0x005c00008514783b */ /* 0x000f2c0000000200 */
[----:B------:R-:W1:Y:S01]  /*62f0*/  MUFU.TANH R100, R100 ;  /* 0x0000006400647308 */ /* 0x000e620000002400 */
[----:B--2---:R-:W-:Y:S01]  /*6300*/  HMMA.16816.F32 R116, R108, R4, R116 ;  /* 0x000000046c74723c */ /* 0x004fe20000001874 */
[----:B-----5:R-:W2:Y:S01]  /*6310*/  LDSM.16.M88.4 R16, [R133+0x5800] ;  /* 0x005800008510783b */ /* 0x020ea20000000200 */
[----:B------:R-:W-:-:S04]  /*6320*/  DEPBAR.LE SB0, 0x0 ;  /* 0x000080000000791a */ /* 0x000fc80000000000 */
[-C--:B------:R-:W-:Y:S01]  /*6330*/  FMUL.FTZ R96, R96, R132.reuse ;  /* 0x0000008460607220 */ /* 0x080fe20000410000 */
[-C--:B------:R-:W-:Y:S01]  /*6340*/  FMUL.FTZ R97, R97, R132.reuse ;  /* 0x0000008461617220 */ /* 0x080fe20000410000 */
[----:B------:R-:W-:Y:S01]  /*6350*/  HMMA.16816.F32 R112, R108, R6, R112 ;  /* 0x000000066c70723c */ /* 0x000fe20000001870 */
[-C--:B------:R-:W-:Y:S01]  /*6360*/  FMUL.FTZ R98, R98, R132.reuse ;  /* 0x0000008462627220 */ /* 0x080fe20000410000 */
[-C--:B------:R-:W-:Y:S01]  /*6370*/  FMUL.FTZ R4, R99, R132.reuse ;  /* 0x0000008463047220 */ /* 0x080fe20000410000 */
[-C--:B------:R-:W-:Y:S01]  /*6380*/  FMUL.FTZ R5, R92, R132.reuse ;  /* 0x000000845c057220 */ /* 0x080fe20000410000 */
[----:B------:R-:W1:Y:S08]  /*6390*/  MUFU.TANH R101, R101 ;  /* 0x0000006500657308 */ /* 0x000e700000002400 */
[C---:B---3--:R-:W-:Y:S01]  /*63a0*/  HMMA.16816.F32 R116, R28.reuse, R12, R116 ;  /* 0x0000000c1c74723c */ /* 0x048fe20000001874 */
[-C--:B------:R-:W-:Y:S01]  /*63b0*/  FMUL.FTZ R12, R95, R132.reuse ;  /* 0x000000845f0c7220 */ /* 0x080fe20000410000 */
[----:B------:R-:W3:Y:S06]  /*63c0*/  MUFU.TANH R102, R102 ;  /* 0x0000006600667308 */ /* 0x000eec0000002400 */
[----:B------:R-:W-:Y:S02]  /*63d0*/  HMMA.16816.F32 R112, R28, R14, R112 ;  /* 0x0000000e1c70723c */ /* 0x000fe40000001870 */
[----:B------:R-:W1:Y:S08]  /*63e0*/  MUFU.TANH R96, R96 ;  /* 0x0000006000607308 */ /* 0x000e700000002400 */
[----:B------:R-:W1:Y:S02]  /*63f0*/  MUFU.TANH R97, R97 ;  /* 0x0000006100617308 */ /* 0x000e640000002400 */
[C---:B----4-:R-:W-:Y:S06]  /*6400*/  HMMA.16816.F32 R116, R8.reuse, R20, R116 ;  /* 0x000000140874723c */ /* 0x050fec0000001874 */
[----:B------:R-:W4:Y:S02]  /*6410*/  MUFU.TANH R98, R98 ;  /* 0x0000006200627308 */ /* 0x000f240000002400 */
[C---:B--2---:R-:W-:Y:S06]  /*6420*/  HMMA.16816.F32 R32, R8.reuse, R18, R32 ;  /* 0x000000120820723c */ /* 0x044fec0000001820 */
[----:B------:R-:W2:Y:S02]  /*6430*/  MUFU.TANH R4, R4 ;  /* 0x0000000400047308 */ /* 0x000ea40000002400 */
[----:B------:R-:W-:Y:S01]  /*6440*/  HMMA.16816.F32 R88, R8, R16, R88 ;  /* 0x000000100858723c */ /* 0x000fe20000001858 */
[-C--:B------:R-:W-:Y:S01]  /*6450*/  FMUL.FTZ R16, R93, R132.reuse ;  /* 0x000000845d107220 */ /* 0x080fe20000410000 */
[-C--:B------:R-:W-:Y:S01]  /*6460*/  FMUL.FTZ R17, R94, R132.reuse ;  /* 0x000000845e117220 */ /* 0x080fe20000410000 */
[-C--:B------:R-:W-:Y:S01]  /*6470*/  FMUL.FTZ R20, R116, R132.reuse ;  /* 0x0000008474147220 */ /* 0x080fe20000410000 */
[----:B------:R-:W-:-:S02]  /*6480*/  FMUL.FTZ R30, R119, R132 ;  /* 0x00000084771e7220 */ /* 0x000fc40000410000 */
[----:B------:R-:W1:Y:S02]  /*6490*/  MUFU.TANH R5, R5 ;  /* 0x0000000500057308 */ /* 0x000e640000002400 */
[----:B------:R-:W-:Y:S01]  /*64a0*/  HMMA.16816.F32 R112, R8, R22, R112 ;  /* 0x000000160870723c */ /* 0x000fe20000001870 */
[-C--:B------:R-:W-:Y:S01]  /*64b0*/  FMUL.FTZ R10, R117, R132.reuse ;  /* 0x00000084750a7220 */ /* 0x080fe20000410000 */
[-C--:B------:R-:W-:Y:S01]  /*64c0*/  FMUL.FTZ R22, R118, R132.reuse ;  /* 0x0000008476167220 */ /* 0x080fe20000410000 */
[-C--:B------:R-:W-:Y:S01]  /*64d0*/  FMUL.FTZ R19, R32, R132.reuse ;  /* 0x0000008420137220 */ /* 0x080fe20000410000 */
[-C--:B------:R-:W-:Y:S01]  /*64e0*/  FMUL.FTZ R14, R33, R132.reuse ;  /* 0x00000084210e7220 */ /* 0x080fe20000410000 */
[-C--:B------:R-:W-:Y:S01]  /*64f0*/  FMUL.FTZ R26, R34, R132.reuse ;  /* 0x00000084221a7220 */ /* 0x080fe20000410000 */
[----:B------:R-:W-:Y:S01]  /*6500*/  IADD3 R32, PT, PT, R0, -0x2, RZ ;  /* 0xfffffffe00207810 */ /* 0x000fe20007ffe0ff */
[-C--:B------:R-:W-:Y:S01]  /*6510*/  FMUL.FTZ R15, R35, R132.reuse ;  /* 0x00000084230f7220 */ /* 0x080fe20000410000 */
[----:B------:R-:W1:Y:S02]  /*6520*/  MUFU.TANH R16, R16 ;  /* 0x0000001000107308 */ /* 0x000e640000002400 */
[----:B------:R-:W-:Y:S01]  /*6530*/  ISETP.GT.AND P6, PT, R32, R145, PT ;  /* 0x000000912000720c */ /* 0x000fe20003fc4270 */
[-C--:B------:R-:W-:Y:S01]  /*6540*/  FMUL.FTZ R13, R88, R132.reuse ;  /* 0x00000084580d7220 */ /* 0x080fe20000410000 */
[-C--:B------:R-:W-:Y:S01]  /*6550*/  FMUL.FTZ R18, R90, R132.reuse ;  /* 0x000000845a127220 */ /* 0x080fe20000410000 */
[-C--:B------:R-:W-:Y:S01]  /*6560*/  FMUL.FTZ R6, R91, R132.reuse ;  /* 0x000000845b067220 */ /* 0x080fe20000410000 */
[----:B------:R-:W-:-:S02]  /*6570*/  FMUL.FTZ R89, R89, R132 ;  /* 0x0000008459597220 */ /* 0x000fc40000410000 */
[----:B------:R-:W1:Y:S03]  /*6580*/  MUFU.TANH R17, R17 ;  /* 0x0000001100117308 */ /* 0x000e660000002400 */
[-C--:B------:R-:W-:Y:S01]  /*6590*/  FMUL.FTZ R34, R112, R132.reuse ;  /* 0x0000008470227220 */ /* 0x080fe20000410000 */
[-C--:B------:R-:W-:Y:S01]  /*65a0*/  FMUL.FTZ R28, R113, R132.reuse ;  /* 0x00000084711c7220 */ /* 0x080fe20000410000 */
[-C--:B------:R-:W-:Y:S01]  /*65b0*/  FMUL.FTZ R33, R114, R132.reuse ;  /* 0x0000008472217220 */ /* 0x080fe20000410000 */
[----:B------:R-:W-:Y:S02]  /*65c0*/  FMUL.FTZ R88, R115, R132 ;  /* 0x0000008473587220 */ /* 0x000fe40000410000 */
        /* <DEDUP_REMOVED lines=27> */
[----:B------:R-:W2:Y:S01]  /*6780*/  I2F.RP R8, R21 ;  /* 0x0000001500087306 */ /* 0x000ea20000209400 */
[----:B------:R-:W-:-:S02]  /*6790*/  LOP3.LUT R11, R11, R94, RZ, 0x3c, !PT ;  /* 0x0000005e0b0b7212 */ /* 0x000fc400078e3cff */
[----:B------:R-:W-:-:S05]  /*67a0*/  IMAD.MOV R90, RZ, RZ, -R90 ;  /* 0x000000ffff5a7224 */ /* 0x000fca00078e0a5a */
[----:B--2---:R-:W2:Y:S02]  /*67b0*/  MUFU.RCP R108, R8 ;  /* 0x00000008006c7308 */ /* 0x004ea40000001000 */
[----:B--2---:R-:W-:Y:S01]  /*67c0*/  VIADD R108, R108, 0xffffffe ;  /* 0x0ffffffe6c6c7836 */ /* 0x004fe20000000000 */
[----:B------:R-:W-:Y:S02]  /*67d0*/  IABS R8, R23 ;  /* 0x0000001700087213 */ /* 0x000fe40000000000 */
[----:B------:R-:W-:-:S03]  /*67e0*/  LOP3.LUT R23, R23, R94, RZ, 0x3c, !PT ;  /* 0x0000005e17177212 */ /* 0x000fc600078e3cff */
[----:B------:R-:W2:Y:S02]  /*67f0*/  F2I.FTZ.U32.TRUNC.NTZ R109, R108 ;  /* 0x0000006c006d7305 */ /* 0x000ea4000021f000 */
[----:B--2---:R-:W-:Y:S01]  /*6800*/  IMAD.MOV R92, RZ, RZ, -R109 ;  /* 0x000000ffff5c7224 */ /* 0x004fe200078e0a6d */
        /* <DEDUP_REMOVED lines=13> */
[-C--:B------:R-:W-:Y:S01]  /*68e0*/  @!P1 IADD3 R8, PT, PT, R8, -R21.reuse, RZ ;  /* 0x8000001508089210 */ /* 0x080fe20007ffe0ff */
[----:B------:R-:W3:Y:S01]  /*68f0*/  LD.E.64 R108, desc[UR4][R2.64+0x20] ;  /* 0x00002004026c7980 */ /* 0x000ee2000c101b00 */
[----:B------:R-:W-:Y:S02]  /*6900*/  @!P1 IADD3 R9, PT, PT, R9, 0x1, RZ ;  /* 0x0000000109099810 */ /* 0x000fe40007ffe0ff */
[----:B------:R-:W-:Y:S02]  /*6910*/  ISETP.GE.U32.AND P2, PT, R8, R21, PT ;  /* 0x000000150800720c */ /* 0x000fe40003f46070 */
[----:B------:R-:W-:Y:S02]  /*6920*/  ISETP.GE.AND P1, PT, R11, RZ, PT ;  /* 0x000000ff0b00720c */ /* 0x000fe40003f26270 */
[----:B------:R-:W-:-:S03]  /*6930*/  LOP3.LUT R8, RZ, R94, RZ, 0x33, !PT ;  /* 0x0000005eff087212 */ /* 0x000fc600078e33ff */
[----:B------:R-:W-:Y:S01]  /*6940*/  @P0 VIADD R27, R27, 0x1 ;  /* 0x000000011b1b0836 */ /* 0x000fe20000000000 */
[----:B------:R-:W-:-:S05]  /*6950*/  ISETP.GE.AND P0, PT, R23, RZ, PT ;  /* 0x000000ff1700720c */ /* 0x000fca0003f06270 */
        /* <DEDUP_REMOVED lines=26> */
.L_x_8372:
        /* <DEDUP_REMOVED lines=8> */
.L_x_8373:
[----:B------:R-:W-:Y:S05]  /*6b80*/  BSYNC.RECONVERGENT B0 ;  /* 0x0000000000007941 */ /* 0x000fea0003800200 */
.L_x_8371:
        /* <DEDUP_REMOVED lines=37> */
.L_x_8370:
[----:B------:R-:W-:Y:S05]  /*6de0*/  BSYNC.RECONVERGENT B1 ;  /* 0x0000000000017941 */ /* 0x000fea0003800200 */
.L_x_8369:
[----:B------:R-:W3:Y:S01]  /*6df0*/  LD.E R95, desc[UR4][R2.64+0xdc] ;  /* 0x0000dc04025f7980 */ /* 0x000ee2000c101900 */
[C---:B--2---:R-:W-:Y:S02]  /*6e00*/  IMAD R84, R0.reuse, 0x40, R87 ;  /* 0x0000004000547824 */ /* 0x044fe400078e0257 */
[----:B------:R-:W-:Y:S02]  /*6e10*/  @P6 VIADD R152, R0, 0xfffffffd ;  /* 0xfffffffd00986836 */ /* 0x000fe40000000000 */
        /* <DEDUP_REMOVED lines=8> */
[C---:B------:R-:W-:Y:S02]  /*6ea0*/  ISETP.GE.AND P0, PT, R9.reuse, R138, PT ;  /* 0x0000008a0900720c */ /* 0x040fe40003f06270 */
[----:B------:R-:W-:Y:S01]  /*6eb0*/  ISETP.GE.AND P5, PT, R9, R137, PT ;  /* 0x000000890900720c */ /* 0x000fe20003fa6270 */
[----:B------:R-:W-:Y:S01]  /*6ec0*/  VIADD R9, R84, 0xffffff88 ;  /* 0xffffff8854097836 */ /* 0x000fe20000000000 */
[C---:B------:R-:W-:Y:S02]  /*6ed0*/  ISETP.GE.AND P3, PT, R8.reuse, R140, PT ;  /* 0x0000008c0800720c */ /* 0x040fe40003f66270 */
        /* <DEDUP_REMOVED lines=9> */
[C---:B------:R-:W-:Y:S02]  /*6f70*/  ISETP.GE.AND P5, PT, R9.reuse, R139, PT ;  /* 0x0000008b0900720c */ /* 0x040fe40003fa6270 */
[C---:B------:R-:W-:Y:S02]  /*6f80*/  ISETP.GE.AND P3, PT, R9.reuse, R138, PT ;  /* 0x0000008a0900720c */ /* 0x040fe40003f66270 */
[----:B------:R-:W-:Y:S02]  /*6f90*/  ISETP.GE.AND P4, PT, R9, R137, PT ;  /* 0x000000890900720c */ /* 0x000fe40003f86270 */
[----:B-1----:R-:W-:Y:S01]  /*6fa0*/  FSEL R9, R24, -INF , P1 ;  /* 0xff80000018097808 */ /* 0x002fe20000800000 */
[----:B------:R-:W-:Y:S01]  /*6fb0*/  VIADD R24, R84, 0xffffff98 ;  /* 0xffffff9854187836 */ /* 0x000fe20000000000 */
[----:B------:R-:W-:Y:S02]  /*6fc0*/  FSEL R25, R25, -INF , P0 ;  /* 0xff80000019197808 */ /* 0x000fe40000000000 */
[----:B------:R-:W-:-:S02]  /*6fd0*/  FSEL R9, R9, -INF , !P2 ;  /* 0xff80000009097808 */ /* 0x000fc40005000000 */
[----:B------:R-:W-:Y:S02]  /*6fe0*/  FSEL R35, R25, -INF , !P5 ;  /* 0xff80000019237808 */ /* 0x000fe40006800000 */
[C---:B------:R-:W-:Y:S02]  /*6ff0*/  ISETP.GE.AND P1, PT, R11.reuse, R140, PT ;  /* 0x0000008c0b00720c */ /* 0x040fe40003f26270 */
[C---:B------:R-:W-:Y:S02]  /*7000*/  ISETP.GE.AND P2, PT, R11.reuse, R139, PT ;  /* 0x0000008b0b00720c */ /* 0x040fe40003f46270 */
[C---:B------:R-:W-:Y:S02]  /*7010*/  ISETP.GE.AND P0, PT, R11.reuse, R138, PT ;  /* 0x0000008a0b00720c */ /* 0x040fe40003f06270 */
[----:B------:R-:W-:Y:S02]  /*7020*/  ISETP.GE.AND P5, PT, R11, R137, PT ;  /* 0x000000890b00720c */ /* 0x000fe40003fa6270 */
[----:B------:R-:W-:-:S02]  /*7030*/  FSEL R11, R101, -INF , P3 ;  /* 0xff800000650b7808 */ /* 0x000fc40001800000 */
[----:B------:R-:W-:Y:S02]  /*7040*/  ISETP.GE.AND P3, PT, R23, R140, PT ;  /* 0x0000008c1700720c */ /* 0x000fe40003f66270 */
[----:B------:R-:W-:Y:S02]  /*7050*/  FSEL R11, R11, -INF , !P4 ;  /* 0xff8000000b0b7808 */ /* 0x000fe40006000000 */
[----:B------:R-:W-:Y:S02]  /*7060*/  FSEL R89, R100, -INF , P1 ;  /* 0xff80000064597808 */ /* 0x000fe40000800000 */
[----:B------:R-:W-:Y:S02]  /*7070*/  ISETP.GE.AND P4, PT, R23, R139, PT ;  /* 0x0000008b1700720c */ /* 0x000fe40003f86270 */
[----:B------:R-:W-:Y:S02]  /*7080*/  FSEL R29, R102, -INF , P0 ;  /* 0xff800000661d7808 */ /* 0x000fe40000000000 */
[----:B------:R-:W-:-:S02]  /*7090*/  FSEL R96, R96, -INF , P3 ;  /* 0xff80000060607808 */ /* 0x000fc40001800000 */
[----:B------:R-:W-:Y:S02]  /*70a0*/  ISETP.GE.AND P1, PT, R23, R138, PT ;  /* 0x0000008a1700720c */ /* 0x000fe40003f26270 */
[----:B------:R-:W-:Y:S02]  /*70b0*/  FSEL R89, R89, -INF , !P2 ;  /* 0xff80000059597808 */ /* 0x000fe40005000000 */
[----:B------:R-:W-:Y:S02]  /*70c0*/  FSEL R29, R29, -INF , !P5 ;  /* 0xff8000001d1d7808 */ /* 0x000fe40006800000 */
[----:B------:R-:W-:Y:S02]  /*70d0*/  FSEL R111, R96, -INF , !P4 ;  /* 0xff800000606f7808 */ /* 0x000fe40006000000 */
[----:B------:R-:W-:Y:S01]  /*70e0*/  ISETP.GE.AND P2, PT, R23, R137, PT ;  /* 0x000000891700720c */ /* 0x000fe20003f46270 */
[----:B------:R-:W-:Y:S01]  /*70f0*/  VIADD R23, R84, 0xffffff99 ;  /* 0xffffff9954177836 */ /* 0x000fe20000000000 */
[----:B------:R-:W-:-:S02]  /*7100*/  ISETP.GE.AND P0, PT, R21, R140, PT ;  /* 0x0000008c1500720c */ /* 0x000fc40003f06270 */
[C---:B------:R-:W-:Y:S02]  /*7110*/  ISETP.GE.AND P5, PT, R21.reuse, R139, PT ;  /* 0x0000008b1500720c */ /* 0x040fe40003fa6270 */
[C---:B------:R-:W-:Y:S02]  /*7120*/  ISETP.GE.AND P3, PT, R21.reuse, R138, PT ;  /* 0x0000008a1500720c */ /* 0x040fe40003f66270 */
[----:B------:R-:W-:Y:S02]  /*7130*/  ISETP.GE.AND P4, PT, R21, R137, PT ;  /* 0x000000891500720c */ /* 0x000fe40003f86270 */
[----:B------:R-:W-:Y:S02]  /*7140*/  FSEL R21, R98, -INF , P1 ;  /* 0xff80000062157808 */ /* 0x000fe40000800000 */
[----:B------:R-:W-:Y:S02]  /*7150*/  ISETP.GE.AND P1, PT, R24, R140, PT ;  /* 0x0000008c1800720c */ /* 0x000fe40003f26270 */
[----:B------:R-:W-:-:S02]  /*7160*/  FSEL R27, R97, -INF , P0 ;  /* 0xff800000611b7808 */ /* 0x000fc40000000000 */
[----:B------:R-:W-:Y:S02]  /*7170*/  FSEL R21, R21, -INF , !P2 ;  /* 0xff80000015157808 */ /* 0x000fe40005000000 */
[----:B------:R-:W-:Y:S01]  /*7180*/  FSEL R115, R4, -INF , P3 ;  /* 0xff80000004737808 */ /* 0x000fe20001800000 */
[----:B------:R-:W-:Y:S01]  /*7190*/  VIADD R4, R84, 0xffffffa0 ;  /* 0xffffffa054047836 */ /* 0x000fe20000000000 */
[C---:B------:R-:W-:Y:S02]  /*71a0*/  ISETP.GE.AND P2, PT, R24.reuse, R139, PT ;  /* 0x0000008b1800720c */ /* 0x040fe40003f46270 */
[----:B------:R-:W-:Y:S02]  /*71b0*/  ISETP.GE.AND P0, PT, R24, R138, PT ;  /* 0x0000008a1800720c */ /* 0x000fe40003f06270 */
[----:B------:R-:W-:Y:S02]  /*71c0*/  ISETP.GE.AND P3, PT, R23, R140, PT ;  /* 0x0000008c1700720c */ /* 0x000fe40003f66270 */
[----:B------:R-:W-:-:S02]  /*71d0*/  FSEL R5, R5, -INF , P1 ;  /* 0xff80000005057808 */ /* 0x000fc40000800000 */
[----:B------:R-:W-:Y:S02]  /*71e0*/  FSEL R27, R27, -INF , !P5 ;  /* 0xff8000001b1b7808 */ /* 0x000fe40006800000 */
[----:B------:R-:W-:Y:S02]  /*71f0*/  FSEL R115, R115, -INF , !P4 ;  /* 0xff80000073737808 */ /* 0x000fe40006000000 */
[----:B------:R-:W-:Y:S02]  /*7200*/  ISETP.GE.AND P5, PT, R24, R137, PT ;  /* 0x000000891800720c */ /* 0x000fe40003fa6270 */
[----:B------:R-:W-:Y:S02]  /*7210*/  ISETP.GE.AND P4, PT, R23, R139, PT ;  /* 0x0000008b1700720c */ /* 0x000fe40003f86270 */
[----:B------:R-:W-:Y:S01]  /*7220*/  FSEL R25, R5, -INF , !P2 ;  /* 0xff80000005197808 */ /* 0x000fe20005000000 */
[----:B------:R-:W-:Y:S01]  /*7230*/  VIADD R5, R84, 0xffffffa1 ;  /* 0xffffffa154057836 */ /* 0x000fe20000000000 */
[----:B------:R-:W-:-:S02]  /*7240*/  FSEL R17, R17, -INF , P0 ;  /* 0xff80000011117808 */ /* 0x000fc40000000000 */
[----:B------:R-:W-:Y:S02]  /*7250*/  FSEL R16, R16, -INF , P3 ;  /* 0xff80000010107808 */ /* 0x000fe40001800000 */
[C---:B------:R-:W-:Y:S02]  /*7260*/  ISETP.GE.AND P1, PT, R23.reuse, R138, PT ;  /* 0x0000008a1700720c */ /* 0x040fe40003f26270 */
[----:B------:R-:W-:Y:S02]  /*7270*/  ISETP.GE.AND P2, PT, R23, R137, PT ;  /* 0x000000891700720c */ /* 0x000fe40003f46270 */
        /* <DEDUP_REMOVED lines=11> */
[----:B------:R-:W-:Y:S02]  /*7330*/  ISETP.GE.AND P0, PT, R5, R139, PT ;  /* 0x0000008b0500720c */ /* 0x000fe40003f06270 */
[----:B------:R-:W-:Y:S02]  /*7340*/  FSEL R18, R18, -INF , P3 ;  /* 0xff80000012127808 */ /* 0x000fe40001800000 */
[----:B------:R-:W-:Y:S02]  /*7350*/  FSEL R7, R7, -INF , P1 ;  /* 0xff80000007077808 */ /* 0x000fe40000800000 */
[----:B------:R-:W-:Y:S02]  /*7360*/  ISETP.GE.AND P2, PT, R5, R138, PT ;  /* 0x0000008a0500720c */ /* 0x000fe40003f46270 */
[----:B------:R-:W-:-:S02]  /*7370*/  ISETP.GE.AND P3, PT, R4, R140, PT ;  /* 0x0000008c0400720c */ /* 0x000fc40003f66270 */
[----:B------:R-:W-:Y:S02]  /*7380*/  FSEL R167, R13, -INF , !P5 ;  /* 0xff8000000da77808 */ /* 0x000fe40006800000 */
[----:B------:R-:W-:Y:S01]  /*7390*/  ISETP.GE.AND P5, PT, R5, R137, PT ;  /* 0x000000890500720c */ /* 0x000fe20003fa6270 */
[----:B------:R-:W-:Y:S01]  /*73a0*/  VIADD R5, R84, 0xffffffa9 ;  /* 0xffffffa954057836 */ /* 0x000fe20000000000 */
[----:B------:R-:W-:Y:S02]  /*73b0*/  FSEL R127, R18, -INF , !P4 ;  /* 0xff800000127f7808 */ /* 0x000fe40006000000 */
[----:B------:R-:W-:Y:S02]  /*73c0*/  FSEL R153, R7, -INF , !P0 ;  /* 0xff80000007997808 */ /* 0x000fe40004000000 */
[C---:B------:R-:W-:Y:S02]  /*73d0*/  ISETP.GE.AND P4, PT, R4.reuse, R139, PT ;  /* 0x0000008b0400720c */ /* 0x040fe40003f86270 */
[----:B------:R-:W-:-:S02]  /*73e0*/  ISETP.GE.AND P1, PT, R4, R138, PT ;  /* 0x0000008a0400720c */ /* 0x000fc40003f26270 */
[----:B------:R-:W-:Y:S01]  /*73f0*/  ISETP.GE.AND P0, PT, R4, R137, PT ;  /* 0x000000890400720c */ /* 0x000fe20003f06270 */
[----:B------:R-:W-:Y:S01]  /*7400*/  VIADD R4, R84, 0xffffffb0 ;  /* 0xffffffb054047836 */ /* 0x000fe20000000000 */
[----:B------:R-:W-:Y:S02]  /*7410*/  FSEL R6, R6, -INF , P2 ;  /* 0xff80000006067808 */ /* 0x000fe40001000000 */
[----:B------:R-:W-:Y:S02]  /*7420*/  FSEL R19, R19, -INF , P3 ;  /* 0xff80000013137808 */ /* 0x000fe40001800000 */
[----:B------:R-:W-:Y:S02]  /*7430*/  FSEL R123, R6, -INF , !P5 ;  /* 0xff800000067b7808 */ /* 0x000fe40006800000 */
[----:B------:R-:W-:Y:S02]  /*7440*/  FSEL R135, R19, -INF , !P4 ;  /* 0xff80000013877808 */ /* 0x000fe40006000000 */
[----:B------:R-:W-:-:S02]  /*7450*/  ISETP.GE.AND P2, PT, R5, R140, PT ;  /* 0x0000008c0500720c */ /* 0x000fc40003f46270 */
[C---:B------:R-:W-:Y:S02]  /*7460*/  ISETP.GE.AND P5, PT, R5.reuse, R139, PT ;  /* 0x0000008b0500720c */ /* 0x040fe40003fa6270 */
[C---:B------:R-:W-:Y:S02]  /*7470*/  ISETP.GE.AND P3, PT, R5.reuse, R138, PT ;  /* 0x0000008a0500720c */ /* 0x040fe40003f66270 */
[----:B------:R-:W-:Y:S02]  /*7480*/  FSEL R26, R26, -INF , P1 ;  /* 0xff8000001a1a7808 */ /* 0x000fe40000800000 */
[----:B------:R-:W-:Y:S01]  /*7490*/  ISETP.GE.AND P4, PT, R5, R137, PT ;  /* 0x000000890500720c */ /* 0x000fe20003f86270 */
[----:B------:R-:W-:Y:S01]  /*74a0*/  VIADD R5, R84, 0xffffffb1 ;  /* 0xffffffb154057836 */ /* 0x000fe20000000000 */
[----:B------:R-:W-:Y:S02]  /*74b0*/  ISETP.GE.AND P1, PT, R4, R140, PT ;  /* 0x0000008c0400720c */ /* 0x000fe40003f26270 */
[----:B------:R-:W-:-:S02]  /*74c0*/  FSEL R121, R26, -INF , !P0 ;  /* 0xff8000001a797808 */ /* 0x000fc40004000000 */
[----:B------:R-:W-:Y:S02]  /*74d0*/  FSEL R14, R14, -INF , P2 ;  /* 0xff8000000e0e7808 */ /* 0x000fe40001000000 */
[----:B------:R-:W-:Y:S02]  /*74e0*/  FSEL R15, R15, -INF , P3 ;  /* 0xff8000000f0f7808 */ /* 0x000fe40001800000 */
[C---:B------:R-:W-:Y:S02]  /*74f0*/  ISETP.GE.AND P0, PT, R4.reuse, R139, PT ;  /* 0x0000008b0400720c */ /* 0x040fe40003f06270 */
[C---:B------:R-:W-:Y:S02]  /*7500*/  ISETP.GE.AND P2, PT, R4.reuse, R138, PT ;  /* 0x0000008a0400720c */ /* 0x040fe40003f46270 */
[----:B------:R-:W-:Y:S01]  /*7510*/  ISETP.GE.AND P3, PT, R4, R137, PT ;  /* 0x000000890400720c */ /* 0x000fe20003f66270 */
[----:B------:R-:W-:Y:S01]  /*7520*/  VIADD R4, R84, 0xffffffb8 ;  /* 0xffffffb854047836 */ /* 0x000fe20000000000 */
[----:B------:R-:W-:Y:S01]  /*7530*/  FSEL R20, R20, -INF , P1 ;  /* 0xff80000014147808 */ /* 0x000fe20000800000 */
[----:B------:R-:W-:Y:S01]  /*7540*/  VIADD R84, R84, 0xffffffb9 ;  /* 0xffffffb954547836 */ /* 0x000fe20000000000 */
[----:B------:R-:W-:-:S02]  /*7550*/  ISETP.GE.AND P1, PT, R5, R140, PT ;  /* 0x0000008c0500720c */ /* 0x000fc40003f26270 */
[----:B------:R-:W-:Y:S02]  /*7560*/  FMNMX3.FTZ R6, R86, R31, R91, !PT ;  /* 0x0000001f56067276 */ /* 0x000fe4000781005b */
[----:B------:R-:W-:Y:S02]  /*7570*/  FSEL R133, R14, -INF , !P5 ;  /* 0xff8000000e857808 */ /* 0x000fe40006800000 */
[----:B------:R-:W-:Y:S02]  /*7580*/  FSEL R109, R20, -INF , !P0 ;  /* 0xff800000146d7808 */ /* 0x000fe40004000000 */
[----:B------:R-:W-:Y:S02]  /*7590*/  FSEL R10, R10, -INF , P1 ;  /* 0xff8000000a0a7808 */ /* 0x000fe40000800000 */
[C---:B------:R-:W-:Y:S02]  /*75a0*/  ISETP.GE.AND P5, PT, R5.reuse, R139, PT ;  /* 0x0000008b0500720c */ /* 0x040fe40003fa6270 */
[----:B------:R-:W-:-:S02]  /*75b0*/  ISETP.GE.AND P0, PT, R5, R138, PT ;  /* 0x0000008a0500720c */ /* 0x000fc40003f06270 */
[----:B------:R-:W-:Y:S02]  /*75c0*/  ISETP.GE.AND P1, PT, R4, R140, PT ;  /* 0x0000008c0400720c */ /* 0x000fe40003f26270 */
[----:B------:R-:W-:Y:S02]  /*75d0*/  FMNMX3.FTZ R6, R6, R35, R89, !PT ;  /* 0x0000002306067276 */ /* 0x000fe40007810059 */
[----:B------:R-:W-:Y:S02]  /*75e0*/  FSEL R30, R30, -INF , P0 ;  /* 0xff8000001e1e7808 */ /* 0x000fe40000000000 */
[----:B------:R-:W-:Y:S02]  /*75f0*/  FSEL R34, R34, -INF , P1 ;  /* 0xff80000022227808 */ /* 0x000fe40000800000 */
[----:B------:R-:W-:Y:S02]  /*7600*/  FSEL R107, R10, -INF , !P5 ;  /* 0xff8000000a6b7808 */ /* 0x000fe40006800000 */
[----:B------:R-:W-:-:S02]  /*7610*/  ISETP.GE.AND P0, PT, R4, R139, PT ;  /* 0x0000008b0400720c */ /* 0x000fc40003f06270 */
[C---:B------:R-:W-:Y:S02]  /*7620*/  ISETP.GE.AND P5, PT, R4.reuse, R138, PT ;  /* 0x0000008a0400720c */ /* 0x040fe40003fa6270 */
[----:B------:R-:W-:Y:S02]  /*7630*/  ISETP.GE.AND P1, PT, R4, R137, PT ;  /* 0x000000890400720c */ /* 0x000fe40003f26270 */
[----:B------:R-:W-:Y:S02]  /*7640*/  FMNMX3.FTZ R4, R6, R111, R27, !PT ;  /* 0x0000006f06047276 */ /* 0x000fe4000781001b */
[----:B------:R-:W-:Y:S02]  /*7650*/  FMNMX3.FTZ R6, R85, R8, R9, !PT ;  /* 0x0000000855067276 */ /* 0x000fe40007810009 */
[----:B------:R-:W-:Y:S02]  /*7660*/  FMNMX3.FTZ R4, R4, R25, R23, !PT ;  /* 0x0000001904047276 */ /* 0x000fe40007810017 */
[----:B------:R-:W-:-:S02]  /*7670*/  FSEL R105, R34, -INF , !P0 ;  /* 0xff80000022697808 */ /* 0x000fc40004000000 */
[----:B------:R-:W-:Y:S02]  /*7680*/  ISETP.GE.AND P0, PT, R84, R140, PT ;  /* 0x0000008c5400720c */ /* 0x000fe40003f06270 */
[----:B------:R-:W-:Y:S02]  /*7690*/  FMNMX3.FTZ R6, R6, R11, R29, !PT ;  /* 0x0000000b06067276 */ /* 0x000fe4000781001d */
[----:B------:R-:W-:Y:S02]  /*76a0*/  FMNMX3.FTZ R4, R4, R167, R153, !PT ;  /* 0x000000a704047276 */ /* 0x000fe40007810099 */
[----:B------:R-:W-:Y:S02]  /*76b0*/  FSEL R33, R33, -INF , P5 ;  /* 0xff80000021217808 */ /* 0x000fe40002800000 */
[----:B------:R-:W-:Y:S02]  /*76c0*/  ISETP.GE.AND P5, PT, R84, R139, PT ;  /* 0x0000008b5400720c */ /* 0x000fe40003fa6270 */
[----:B------:R-:W-:-:S02]  /*76d0*/  FSEL R28, R28, -INF , P0 ;  /* 0xff8000001c1c7808 */ /* 0x000fc40000000000 */
[----:B------:R-:W-:Y:S02]  /*76e0*/  FMNMX3.FTZ R6, R6, R21, R115, !PT ;  /* 0x0000001506067276 */ /* 0x000fe40007810073 */
[----:B------:R-:W-:Y:S02]  /*76f0*/  FMNMX3.FTZ R4, R4, R135, R133, !PT ;  /* 0x0000008704047276 */ /* 0x000fe40007810085 */
[----:B------:R-:W-:Y:S02]  /*7700*/  FSEL R103, R28, -INF , !P5 ;  /* 0xff8000001c677808 */ /* 0x000fe40006800000 */
[----:B------:R-:W-:Y:S02]  /*7710*/  FMNMX3.FTZ R6, R6, R169, R117, !PT ;  /* 0x000000a906067276 */ /* 0x000fe40007810075 */
[----:B------:R-:W-:Y:S02]  /*7720*/  FMNMX3.FTZ R4, R4, R109, R107, !PT ;  /* 0x0000006d04047276 */ /* 0x000fe4000781006b */
[----:B------:R-:W-:-:S02]  /*7730*/  FSEL R22, R22, -INF , P2 ;  /* 0xff80000016167808 */ /* 0x000fc40001000000 */
[----:B------:R-:W-:Y:S02]  /*7740*/  ISETP.GE.AND P2, PT, R5, R137, PT ;  /* 0x000000890500720c */ /* 0x000fe40003f46270 */
[----:B------:R-:W-:Y:S01]  /*7750*/  ISETP.GE.AND P0, PT, R84, R138, PT ;  /* 0x0000008a5400720c */ /* 0x000fe20003f06270 */
[----:B------:R-:W1:Y:S01]  /*7760*/  S2R R5, SR_CgaCtaId ;  /* 0x0000000000057919 */ /* 0x000e620000008800 */
[----:B------:R-:W-:Y:S02]  /*7770*/  FSEL R119, R15, -INF , !P4 ;  /* 0xff8000000f777808 */ /* 0x000fe40006000000 */
[----:B------:R-:W-:Y:S02]  /*7780*/  FMNMX3.FTZ R6, R6, R127, R123, !PT ;  /* 0x0000007f06067276 */ /* 0x000fe4000781007b */
[----:B------:R-:W-:Y:S02]  /*7790*/  FMNMX3.FTZ R4, R4, R105, R103, !PT ;  /* 0x0000006904047276 */ /* 0x000fe40007810067 */
[----:B------:R-:W-:-:S02]  /*77a0*/  ISETP.GE.AND P5, PT, R84, R137, PT ;  /* 0x000000895400720c */ /* 0x000fc40003fa6270 */
[----:B------:R-:W-:Y:S01]  /*77b0*/  FSEL R88, R88, -INF , P0 ;  /* 0xff80000058587808 */ /* 0x000fe20000000000 */
[----:B------:R-:W2:Y:S01]  /*77c0*/  SHFL.BFLY PT, R7, R4, 0x2, 0x1f ;  /* 0x0c401f0004077f89 */ /* 0x000ea200000e0000 */
[----:B------:R-:W-:Y:S02]  /*77d0*/  FSEL R101, R22, -INF , !P3 ;  /* 0xff80000016657808 */ /* 0x000fe40005800000 */
[----:B------:R-:W-:Y:S02]  /*77e0*/  FSEL R99, R30, -INF , !P2 ;  /* 0xff8000001e637808 */ /* 0x000fe40005000000 */
[----:B------:R-:W-:Y:S02]  /*77f0*/  FMNMX3.FTZ R6, R6, R121, R119, !PT ;  /* 0x0000007906067276 */ /* 0x000fe40007810077 */
[----:B------:R-:W-:Y:S02]  /*7800*/  FSEL R97, R33, -INF , !P1 ;  /* 0xff80000021617808 */ /* 0x000fe40004800000 */
[----:B------:R-:W-:-:S02]  /*7810*/  FSEL R96, R88, -INF , !P5 ;  /* 0xff80000058607808 */ /* 0x000fc40006800000 */
[----:B------:R-:W-:-:S04]  /*7820*/  FMNMX3.FTZ R6, R6, R101, R99, !PT ;  /* 0x0000006506067276 */ /* 0x000fc80007810063 */
[----:B------:R-:W-:-:S05]  /*7830*/  FMNMX3.FTZ R13, R6, R97, R96, !PT ;  /* 0x00000061060d7276 */ /* 0x000fca0007810060 */
[----:B------:R-:W4:Y:S01]  /*7840*/  SHFL.BFLY PT, R6, R13, 0x2, 0x1f ;  /* 0x0c401f000d067f89 */ /* 0x000f2200000e0000 */
[----:B-1----:R-:W-:Y:S02]  /*7850*/  LEA R132, R5, R124, 0x18 ;  /* 0x0000007c05847211 */ /* 0x002fe400078ec0ff */
[----:B--2---:R-:W-:-:S03]  /*7860*/  FMNMX.FTZ R7, R4, R7, !PT ;  /* 0x0000000704077209 */ /* 0x004fc60007810000 */
[----:B------:R-:W-:Y:S02]  /*7870*/  IMAD R125, R125, 0x2, R132 ;  /* 0x000000027d7d7824 */ /* 0x000fe400078e0284 */
[----:B------:R-:W1:Y:S02]  /*7880*/  SHFL.BFLY PT, R34, R7, 0x1, 0x1f ;  /* 0x0c201f0007227f89 */ /* 0x000e6400000e0000 */
[----:B------:R-:W-:Y:S02]  /*7890*/  VIADD R94, R125, 0x6020 ;  /* 0x000060207d5e7836 */ /* 0x000fe40000000000 */
[----:B------:R-:W-:Y:S01]  /*78a0*/  LDSM.16.MT88.4 R16, [R125+0x7000] ;  /* 0x007000007d10783b */ /* 0x000fe20000004200 */
[----:B----4-:R-:W-:-:S03]  /*78b0*/  FMNMX.FTZ R6, R13, R6, !PT ;  /* 0x000000060d067209 */ /* 0x010fc60007810000 */
[----:B------:R-:W-:Y:S04]  /*78c0*/  LDSM.16.MT88.4 R12, [R125+0x6000] ;  /* 0x006000007d0c783b */ /* 0x000fe80000004200 */
[----:B------:R-:W2:Y:S01]  /*78d0*/  SHFL.BFLY PT, R33, R6, 0x1, 0x1f ;  /* 0x0c201f0006217f89 */ /* 0x000ea200000e0000 */
[----:B-1----:R-:W-:-:S04]  /*78e0*/  FMNMX.FTZ R34, R7, R34, !PT ;  /* 0x0000002207227209 */ /* 0x002fc80007810000 */
[----:B------:R-:W-:Y:S01]  /*78f0*/  FSETP.NEU.FTZ.AND P1, PT, R34, -INF , PT ;  /* 0xff8000002200780b */ /* 0x000fe20003f3d000 */
[----:B---3--:R-:W-:-:S03]  /*7900*/  FMUL.FTZ R100, R95, R34 ;  /* 0x000000225f647220 */ /* 0x008fc60000410000 */
[----:B------:R-:W-:Y:S02]  /*7910*/  FSEL R5, R34, RZ, P1 ;  /* 0x000000ff22057208 */ /* 0x000fe40000800000 */
[----:B------:R-:W-:Y:S02]  /*7920*/  FSEL R100, R100, RZ, P1 ;  /* 0x000000ff64647208 */ /* 0x000fe40000800000 */
[----:B------:R-:W-:-:S03]  /*7930*/  LOP3.LUT P1, RZ, R129, 0x4, RZ, 0xc0, !PT ;  /* 0x0000000481ff7812 */ /* 0x000fc6000782c0ff */
[-CC-:B------:R-:W-:Y:S01]  /*7940*/  FFMA.FTZ R4, R91, R95.reuse, -R100.reuse ;  /* 0x0000005f5b047223 */ /* 0x180fe20000010864 */
[-CC-:B------:R-:W-:Y:S01]  /*7950*/  FFMA.FTZ R7, R35, R95.reuse, -R100.reuse ;  /* 0x0000005f23077223 */ /* 0x180fe20000010864 */
[-CC-:B------:R-:W-:Y:S01]  /*7960*/  FFMA.FTZ R88, R89, R95.reuse, -R100.reuse ;  /* 0x0000005f59587223 */ /* 0x180fe20000010864 */
[-CC-:B------:R-:W-:Y:S01]  /*7970*/  FFMA.FTZ R31, R31, R95.reuse, -R100.reuse ;  /* 0x0000005f1f1f7223 */ /* 0x180fe20000010864 */
[----:B------:R1:W-:Y:S01]  /*7980*/  MUFU.EX2 R35, R4 ;  /* 0x0000000400237308 */ /* 0x0003e20000000800 */
[--C-:B------:R-:W-:Y:S01]  /*7990*/  FFMA.FTZ R102, R27, R95, -R100.reuse ;  /* 0x0000005f1b667223 */ /* 0x100fe20000010864 */
[----:B--2---:R-:W-:Y:S01]  /*79a0*/  FMNMX.FTZ R33, R6, R33, !PT ;  /* 0x0000002106217209 */ /* 0x004fe20007810000 */
[--C-:B------:R-:W-:Y:S01]  /*79b0*/  FFMA.FTZ R113, R25, R95, -R100.reuse ;  /* 0x0000005f19717223 */ /* 0x100fe20000010864 */
[----:B------:R-:W2:Y:S01]  /*79c0*/  MUFU.EX2 R91, R31 ;  /* 0x0000001f005b7308 */ /* 0x000ea20000000800 */
[----:B------:R-:W-:Y:S01]  /*79d0*/  LDSM.16.MT88.4 R24, [R125+0x6400] ;  /* 0x006400007d18783b */ /* 0x000fe20000004200 */
[----:B------:R-:W-:Y:S01]  /*79e0*/  FSETP.NEU.FTZ.AND P0, PT, R33, -INF , PT ;  /* 0xff8000002100780b */ /* 0x000fe20003f1d000 */
[----:B------:R-:W-:Y:S01]  /*79f0*/  FMUL.FTZ R98, R95, R33 ;  /* 0x000000215f627220 */ /* 0x000fe20000410000 */
[----:B------:R-:W-:Y:S01]  /*7a00*/  MUFU.EX2 R89, R7 ;  /* 0x0000000700597308 */ /* 0x000fe20000000800 */
[-CC-:B------:R-:W-:Y:S01]  /*7a10*/  FFMA.FTZ R111, R111, R95.reuse, -R100.reuse ;  /* 0x0000005f6f6f7223 */ /* 0x180fe20000010864 */
[-CC-:B------:R-:W-:Y:S01]  /*7a20*/  FFMA.FTZ R104, R23, R95.reuse, -R100.reuse ;  /* 0x0000005f17687223 */ /* 0x180fe20000010864 */
[-CC-:B------:R-:W-:Y:S01]  /*7a30*/  FFMA.FTZ R110, R167, R95.reuse, -R100.reuse ;  /* 0x0000005fa76e7223 */ /* 0x180fe20000010864 */
[----:B------:R-:W-:Y:S01]  /*7a40*/  FSEL R98, R98, RZ, P0 ;  /* 0x000000ff62627208 */ /* 0x000fe20000000000 */
[----:B------:R-:W-:Y:S01]  /*7a50*/  MUFU.EX2 R88, R88 ;  /* 0x0000005800587308 */ /* 0x000fe20000000800 */
[----:B-1----:R-:W-:Y:S01]  /*7a60*/  FSEL R4, R33, RZ, P0 ;  /* 0x000000ff21047208 */ /* 0x002fe20000000000 */
[-CC-:B------:R-:W-:Y:S01]  /*7a70*/  FFMA.FTZ R112, R133, R95.reuse, -R100.reuse ;  /* 0x0000005f85707223 */ /* 0x180fe20000010864 */
[-C--:B------:R-:W-:Y:S01]  /*7a80*/  FFMA.FTZ R153, R153, R95.reuse, -R100 ;  /* 0x0000005f99997223 */ /* 0x080fe20000010864 */
[----:B------:R-:W-:Y:S01]  /*7a90*/  FFMA.FTZ R90, R8, R95, -R98 ;  /* 0x0000005f085a7223 */ /* 0x000fe20000010862 */
[----:B------:R-:W-:Y:S01]  /*7aa0*/  FADD.FTZ R8, R86, -R5 ;  /* 0x8000000556087221 */ /* 0x000fe20000010000 */
[----:B------:R-:W-:Y:S01]  /*7ab0*/  FADD.FTZ R10, R85, -R4 ;  /* 0x80000004550a7221 */ /* 0x000fe20000010000 */
[----:B------:R-:W-:-:S02]  /*7ac0*/  VIADD R4, R125, 0x6000 ;  /* 0x000060007d047836 */ /* 0x000fc40000000000 */
[-CC-:B------:R-:W-:Y:S01]  /*7ad0*/  FFMA.FTZ R84, R9, R95.reuse, -R98.reuse ;  /* 0x0000005f09547223 */ /* 0x180fe20000010862 */
[-CC-:B------:R-:W-:Y:S01]  /*7ae0*/  FFMA.FTZ R6, R11, R95.reuse, -R98.reuse ;  /* 0x0000005f0b067223 */ /* 0x180fe20000010862 */
[C---:B------:R-:W-:Y:S01]  /*7af0*/  FMUL.FTZ R93, R95.reuse, R8 ;  /* 0x000000085f5d7220 */ /* 0x040fe20000410000 */
[----:B------:R-:W-:Y:S02]  /*7b00*/  @P1 VIADD R94, R4, 0xffffffe0 ;  /* 0xffffffe0045e1836 */ /* 0x000fe40000000000 */
[----:B------:R-:W-:Y:S01]  /*7b10*/  FMUL.FTZ R92, R95, R10 ;  /* 0x0000000a5f5c7220 */ /* 0x000fe20000410000 */
[--C-:B------:R-:W-:Y:S01]  /*7b20*/  FFMA.FTZ R29, R29, R95, -R98.reuse ;  /* 0x0000005f1d1d7223 */ /* 0x100fe20000010862 */
[----:B------:R-:W-:Y:S01]  /*7b30*/  MUFU.EX2 R90, R90 ;  /* 0x0000005a005a7308 */ /* 0x000fe20000000800 */
[----:B--2---:R-:W-:Y:S01]  /*7b40*/  F2FP.F16.F32.PACK_AB R4, R35, R91 ;  /* 0x0000005b2304723e */ /* 0x004fe200000000ff */
[----:B------:R-:W1:Y:S01]  /*7b50*/  LDSM.16.MT88.4 R8, [R94] ;  /* 0x000000005e08783b */ /* 0x000e620000004200 */
[-CC-:B------:R-:W-:Y:S01]  /*7b60*/  FFMA.FTZ R108, R115, R95.reuse, -R98.reuse ;  /* 0x0000005f736c7223 */ /* 0x180fe20000010862 */
[----:B------:R-:W2:Y:S01]  /*7b70*/  MUFU.EX2 R84, R84 ;  /* 0x0000005400547308 */ /* 0x000ea20000000800 */
[-CC-:B------:R-:W-:Y:S01]  /*7b80*/  FFMA.FTZ R106, R169, R95.reuse, -R98.reuse ;  /* 0x0000005fa96a7223 */ /* 0x180fe20000010862 */
[-CC-:B------:R-:W-:Y:S01]  /*7b90*/  FFMA.FTZ R117, R117, R95.reuse, -R98.reuse ;  /* 0x0000005f75757223 */ /* 0x180fe20000010862 */
[-CC-:B------:R-:W-:Y:S01]  /*7ba0*/  FFMA.FTZ R116, R127, R95.reuse, -R98.reuse ;  /* 0x0000005f7f747223 */ /* 0x180fe20000010862 */
[----:B------:R3:W-:Y:S01]  /*7bb0*/  MUFU.EX2 R86, R6 ;  /* 0x0000000600567308 */ /* 0x0007e20000000800 */
[-CC-:B------:R-:W-:Y:S01]  /*7bc0*/  FFMA.FTZ R114, R119, R95.reuse, -R98.reuse ;  /* 0x0000005f77727223 */ /* 0x180fe20000010862 */
[-CC-:B------:R-:W-:Y:S01]  /*7bd0*/  FFMA.FTZ R123, R123, R95.reuse, -R98.reuse ;  /* 0x0000005f7b7b7223 */ /* 0x180fe20000010862 */
[-C--:B------:R-:W-:Y:S01]  /*7be0*/  FFMA.FTZ R118, R121, R95.reuse, -R98 ;  /* 0x0000005f79767223 */ /* 0x080fe20000010862 */
[----:B------:R-:W4:Y:S01]  /*7bf0*/  MUFU.EX2 R85, R29 ;  /* 0x0000001d00557308 */ /* 0x000f220000000800 */
[-C--:B------:R-:W-:Y:S01]  /*7c00*/  FFMA.FTZ R120, R109, R95.reuse, -R100 ;  /* 0x0000005f6d787223 */ /* 0x080fe20000010864 */
[-C--:B------:R-:W-:Y:S01]  /*7c10*/  FFMA.FTZ R109, R101, R95.reuse, -R98 ;  /* 0x0000005f656d7223 */ /* 0x080fe20000010862 */
[-C--:B------:R-:W-:Y:S01]  /*7c20*/  FFMA.FTZ R105, R105, R95.reuse, -R100 ;  /* 0x0000005f69697223 */ /* 0x080fe20000010864 */
[----:B------:R-:W5:Y:S01]  /*7c30*/  MUFU.EX2 R93, R93 ;  /* 0x0000005d005d7308 */ /* 0x000f620000000800 */
[----:B------:R-:W-:Y:S01]  /*7c40*/  FFMA.FTZ R101, R99, R95, -R98 ;  /* 0x0000005f63657223 */ /* 0x000fe20000010862 */
[----:B--2---:R-:W-:-:S02]  /*7c50*/  F2FP.F16.F32.PACK_AB R5, R84, R90 ;  /* 0x0000005a5405723e */ /* 0x004fc400000000ff */
[----:B------:R-:W2:Y:S01]  /*7c60*/  MUFU.EX2 R92, R92 ;  /* 0x0000005c005c7308 */ /* 0x000ea20000000800 */
[----:B---3--:R-:W-:-:S03]  /*7c70*/  F2FP.F16.F32.PACK_AB R6, R88, R89 ;  /* 0x000000595806723e */ /* 0x008fc600000000ff */
[----:B------:R-:W-:Y:S01]  /*7c80*/  MUFU.EX2 R111, R111 ;  /* 0x0000006f006f7308 */ /* 0x000fe20000000800 */
[----:B----4-:R-:W-:Y:S01]  /*7c90*/  F2FP.F16.F32.PACK_AB R7, R85, R86 ;  /* 0x000000565507723e */ /* 0x010fe200000000ff */
[----:B------:R-:W3:Y:S02]  /*7ca0*/  LDSM.16.MT88.4 R28, [R94+0x2000] ;  /* 0x002000005e1c783b */ /* 0x000ee40000004200 */
[----:B------:R-:W4:Y:S01]  /*7cb0*/  MUFU.EX2 R102, R102 ;  /* 0x0000006600667308 */ /* 0x000f220000000800 */
[-C--:B-----5:R-:W-:Y:S01]  /*7cc0*/  FMUL.FTZ R72, R72, R93.reuse ;  /* 0x0000005d48487220 */ /* 0x0a0fe20000410000 */
[-C--:B------:R-:W-:Y:S01]  /*7cd0*/  FMUL.FTZ R73, R73, R93.reuse ;  /* 0x0000005d49497220 */ /* 0x080fe20000410000 */
[-C--:B------:R-:W-:Y:S01]  /*7ce0*/  FMUL.FTZ R68, R68, R93.reuse ;  /* 0x0000005d44447220 */ /* 0x080fe20000410000 */
[-C--:B------:R-:W-:Y:S01]  /*7cf0*/  FMUL.FTZ R69, R69, R93.reuse ;  /* 0x0000005d45457220 */ /* 0x080fe20000410000 */
        /* <DEDUP_REMOVED lines=38> */
[----:B------:R-:W-:Y:S01]  /*7f60*/  MUFU.EX2 R113, R113 ;  /* 0x0000007100717308 */ /* 0x000fe20000000800 */
[-C--:B------:R-:W-:Y:S01]  /*7f70*/  FMUL.FTZ R52, R52, R93.reuse ;  /* 0x0000005d34347220 */ /* 0x080fe20000410000 */
[-C--:B------:R-:W-:Y:S01]  /*7f80*/  FMUL.FTZ R53, R53, R93.reuse ;  /* 0x0000005d35357220 */ /* 0x080fe20000410000 */
[-C--:B------:R-:W-:Y:S01]  /*7f90*/  FMUL.FTZ R54, R54, R92.reuse ;  /* 0x0000005c36367220 */ /* 0x080fe20000410000 */
[----:B------:R-:W5:Y:S01]  /*7fa0*/  MUFU.EX2 R104, R104 ;  /* 0x0000006800687308 */ /* 0x000f620000000800 */
        /* <DEDUP_REMOVED lines=9> */
[C---:B------:R-:W-:Y:S01]  /*8040*/  HMMA.16816.F32 R60, R4.reuse, R18, R60 ;  /* 0x00000012043c723c */ /* 0x040fe2000000183c */
[----:B------:R-:W-:Y:S01]  /*8050*/  LDSM.16.MT88.4 R16, [R125+0x7400] ;  /* 0x007400007d10783b */ /* 0x000fe20000004200 */
[----:B------:R-:W-:Y:S01]  /*8060*/  MUFU.EX2 R117, R117 ;  /* 0x0000007500757308 */ /* 0x000fe20000000800 */
[-C--:B------:R-:W-:Y:S01]  /*8070*/  FMUL.FTZ R49, R49, R93.reuse ;  /* 0x0000005d31317220 */ /* 0x080fe20000410000 */
[-C--:B------:R-:W-:Y:S01]  /*8080*/  FMUL.FTZ R50, R50, R92.reuse ;  /* 0x0000005c32327220 */ /* 0x080fe20000410000 */
[-C--:B------:R-:W-:Y:S01]  /*8090*/  FMUL.FTZ R51, R51, R92.reuse ;  /* 0x0000005c33337220 */ /* 0x080fe20000410000 */
[----:B------:R-:W-:Y:S01]  /*80a0*/  MUFU.EX2 R110, R110 ;  /* 0x0000006e006e7308 */ /* 0x000fe20000000800 */
[----:B------:R-:W-:Y:S01]  /*80b0*/  FFMA.FTZ R164, R164, R93, R91 ;  /* 0x0000005da4a47223 */ /* 0x000fe2000001005b */
[C---:B---3--:R-:W-:Y:S01]  /*80c0*/  HMMA.16816.F32 R44, R4.reuse, R28, R44 ;  /* 0x0000001c042c723c */ /* 0x048fe2000000182c */
[----:B------:R-:W-:Y:S01]  /*80d0*/  FFMA.FTZ R28, R135, R95, -R100 ;  /* 0x0000005f871c7223 */ /* 0x000fe20000010864 */
[----:B------:R-:W-:Y:S01]  /*80e0*/  MUFU.EX2 R112, R112 ;  /* 0x0000007000707308 */ /* 0x000fe20000000800 */
[----:B------:R-:W-:Y:S01]  /*80f0*/  FFMA.FTZ R165, R165, R92, R90 ;  /* 0x0000005ca5a57223 */ /* 0x000fe2000001005a */
[----:B------:R-:W-:Y:S01]  /*8100*/  FADD.FTZ R164, R35, R164 ;  /* 0x000000a423a47221 */ /* 0x000fe20000010000 */
[----:B------:R-:W-:Y:S01]  /*8110*/  IMAD.MOV.U32 R92, RZ, RZ, R32 ;  /* 0x000000ffff5c7224 */ /* 0x000fe200078e0020 */
[----:B------:R-:W-:Y:S01]  /*8120*/  MUFU.EX2 R135, R153 ;  /* 0x0000009900877308 */ /* 0x000fe20000000800 */
[----:B------:R-:W-:Y:S01]  /*8130*/  FADD.FTZ R165, R84, R165 ;  /* 0x000000a554a57221 */ /* 0x000fe20000010000 */
[----:B-1----:R-:W-:Y:S01]  /*8140*/  HMMA.16816.F32 R36, R4, R8, R36 ;  /* 0x000000080424723c */ /* 0x002fe20000001824 */
[----:B------:R-:W-:Y:S01]  /*8150*/  FADD.FTZ R89, R89, R164 ;  /* 0x000000a459597221 */ /* 0x000fe20000010000 */
[----:B------:R-:W-:Y:S01]  /*8160*/  MUFU.EX2 R133, R28 ;  /* 0x0000001c00857308 */ /* 0x000fe20000000800 */
[----:B------:R-:W-:-:S02]  /*8170*/  FADD.FTZ R86, R86, R165 ;  /* 0x000000a556567221 */ /* 0x000fc40000010000 */
[----:B------:R-:W-:Y:S01]  /*8180*/  FADD.FTZ R88, R88, R89 ;  /* 0x0000005958587221 */ /* 0x000fe20000010000 */
[----:B------:R-:W-:Y:S01]  /*8190*/  MUFU.EX2 R116, R116 ;  /* 0x0000007400747308 */ /* 0x000fe20000000800 */
[----:B------:R-:W-:Y:S01]  /*81a0*/  FADD.FTZ R86, R85, R86 ;  /* 0x0000005655567221 */ /* 0x000fe20000010000 */
[C---:B------:R-:W-:Y:S01]  /*81b0*/  HMMA.16816.F32 R40, R4.reuse, R10, R40 ;  /* 0x0000000a0428723c */ /* 0x040fe20000001828 */
[----:B------:R-:W1:Y:S01]  /*81c0*/  LDSM.16.MT88.4 R8, [R94+0x1400] ;  /* 0x001400005e08783b */ /* 0x000e620000004200 */
[----:B------:R-:W-:Y:S01]  /*81d0*/  MUFU.EX2 R121, R123 ;  /* 0x0000007b00797308 */ /* 0x000fe20000000800 */
[--C-:B------:R-:W-:Y:S02]  /*81e0*/  IMAD.MOV.U32 R85, RZ, RZ, R33.reuse ;  /* 0x000000ffff557224 */ /* 0x100fe400078e0021 */
[----:B------:R-:W-:Y:S01]  /*81f0*/  @P6 IMAD.MOV.U32 R85, RZ, RZ, R33 ;  /* 0x000000ffff556224 */ /* 0x000fe200078e0021 */
[----:B------:R3:W-:Y:S02]  /*8200*/  MUFU.EX2 R119, R118 ;  /* 0x0000007600777308 */ /* 0x0007e40000000800 */
[C---:B--2---:R-:W-:Y:S01]  /*8210*/  HMMA.16816.F32 R56, R4.reuse, R12, R56 ;  /* 0x0000000c0438723c */ /* 0x044fe20000001838 */
[-C--:B------:R-:W-:Y:S01]  /*8220*/  FFMA.FTZ R12, R21, R95.reuse, -R98 ;  /* 0x0000005f150c7223 */ /* 0x080fe20000010862 */
[----:B------:R-:W-:Y:S01]  /*8230*/  MUFU.EX2 R114, R114 ;  /* 0x0000007200727308 */ /* 0x000fe20000000800 */
[----:B------:R-:W-:Y:S03]  /*8240*/  LDSM.16.MT88.4 R20, [R94+0x400] ;  /* 0x000400005e14783b */ /* 0x000fe60000004200 */
[----:B------:R-:W2:Y:S02]  /*8250*/  MUFU.EX2 R115, R12 ;  /* 0x0000000c00737308 */ /* 0x000ea40000000800 */
[----:B------:R-:W-:Y:S02]  /*8260*/  HMMA.16816.F32 R52, R4, R14, R52 ;  /* 0x0000000e0434723c */ /* 0x000fe40000001834 */
[----:B------:R-:W-:Y:S01]  /*8270*/  MUFU.EX2 R99, R109 ;  /* 0x0000006d00637308 */ /* 0x000fe20000000800 */
[----:B---3--:R-:W-:-:S03]  /*8280*/  FFMA.FTZ R118, R103, R95, -R100 ;  /* 0x0000005f67767223 */ /* 0x008fc60000010864 */
[----:B------:R-:W-:Y:S02]  /*8290*/  MUFU.EX2 R103, R105 ;  /* 0x0000006900677308 */ /* 0x000fe40000000800 */
[----:B------:R-:W-:Y:S01]  /*82a0*/  HMMA.16816.F32 R48, R4, R30, R48 ;  /* 0x0000001e0430723c */ /* 0x000fe20000001830 */
[----:B----4-:R-:W-:Y:S01]  /*82b0*/  F2FP.F16.F32.PACK_AB R4, R102, R111 ;  /* 0x0000006f6604723e */ /* 0x010fe200000000ff */
[----:B------:R-:W-:Y:S01]  /*82c0*/  LDSM.16.MT88.4 R28, [R125+0x8800] ;  /* 0x008800007d1c783b */ /* 0x000fe20000004200 */
[----:B-----5:R-:W-:Y:S01]  /*82d0*/  F2FP.F16.F32.PACK_AB R6, R104, R113 ;  /* 0x000000716806723e */ /* 0x020fe200000000ff */
[----:B------:R-:W-:Y:S01]  /*82e0*/  MUFU.EX2 R118, R118 ;  /* 0x0000007600767308 */ /* 0x000fe20000000800 */
[----:B--2---:R-:W-:Y:S01]  /*82f0*/  F2FP.F16.F32.PACK_AB R5, R108, R115 ;  /* 0x000000736c05723e */ /* 0x004fe200000000ff */
[----:B------:R-:W2:Y:S01]  /*8300*/  LDSM.16.MT88.4 R12, [R125+0x8400] ;  /* 0x008400007d0c783b */ /* 0x000ea20000004200 */
        /* <DEDUP_REMOVED lines=11> */
[----:B------:R-:W-:Y:S01]  /*83c0*/  FADD.FTZ R117, R117, R106 ;  /* 0x0000006a75757221 */ /* 0x000fe20000010000 */
        /* <DEDUP_REMOVED lines=11> */
[C---:B------:R-:W-:Y:S08]  /*8480*/  HMMA.16816.F32 R72, R4.reuse, R20, R72 ;  /* 0x000000140448723c */ /* 0x040ff00000001848 */
[C---:B------:R-:W-:Y:S01]  /*8490*/  HMMA.16816.F32 R68, R4.reuse, R22, R68 ;  /* 0x000000160444723c */ /* 0x040fe20000001844 */
[----:B------:R-:W5:Y:S07]  /*84a0*/  LDSM.16.MT88.4 R20, [R125+0x6800] ;  /* 0x006800007d14783b */ /* 0x000f6e0000004200 */
[C---:B---3--:R-:W-:Y:S08]  /*84b0*/  HMMA.16816.F32 R44, R4.reuse, R24, R44 ;  /* 0x00000018042c723c */ /* 0x048ff0000000182c */
        /* <DEDUP_REMOVED lines=17> */
[C---:B----4-:R-:W-:Y:S08]  /*85d0*/  HMMA.16816.F32 R72, R4.reuse, R16, R72 ;  /* 0x000000100448723c */ /* 0x050ff00000001848 */
[C---:B------:R-:W-:Y:S01]  /*85e0*/  HMMA.16816.F32 R68, R4.reuse, R18, R68 ;  /* 0x000000120444723c */ /* 0x040fe20000001844 */
[----:B------:R-:W3:Y:S07]  /*85f0*/  LDSM.16.MT88.4 R16, [R125+0x8c00] ;  /* 0x008c00007d10783b */ /* 0x000eee0000004200 */
[C---:B------:R-:W-:Y:S01]  /*8600*/  HMMA.16816.F32 R36, R4.reuse, R28, R36 ;  /* 0x0000001c0424723c */ /* 0x040fe20000001824 */
[-C--:B------:R-:W-:Y:S01]  /*8610*/  FFMA.FTZ R29, R97, R95.reuse, -R98 ;  /* 0x0000005f611d7223 */ /* 0x080fe20000010862 */
[----:B------:R-:W-:Y:S05]  /*8620*/  MUFU.EX2 R28, R101 ;  /* 0x00000065001c7308 */ /* 0x000fea0000000800 */
[----:B------:R-:W-:Y:S01]  /*8630*/  MUFU.EX2 R29, R29 ;  /* 0x0000001d001d7308 */ /* 0x000fe20000000800 */
[C---:B--2---:R-:W-:Y:S01]  /*8640*/  HMMA.16816.F32 R56, R4.reuse, R12, R56 ;  /* 0x0000000c0438723c */ /* 0x044fe20000001838 */
[-C--:B------:R-:W-:Y:S01]  /*8650*/  FFMA.FTZ R12, R107, R95.reuse, -R100 ;  /* 0x0000005f6b0c7223 */ /* 0x080fe20000010864 */
[----:B------:R-:W-:Y:S01]  /*8660*/  FFMA.FTZ R95, R96, R95, -R98 ;  /* 0x0000005f605f7223 */ /* 0x000fe20000010862 */
[----:B------:R-:W-:Y:S04]  /*8670*/  MUFU.EX2 R107, R120 ;  /* 0x00000078006b7308 */ /* 0x000fe80000000800 */
[----:B------:R2:W4:Y:S01]  /*8680*/  MUFU.EX2 R100, R12 ;  /* 0x0000000c00647308 */ /* 0x0005220000000800 */
[C---:B------:R-:W-:Y:S03]  /*8690*/  HMMA.16816.F32 R40, R4.reuse, R30, R40 ;  /* 0x0000001e0428723c */ /* 0x040fe60000001828 */
[----:B------:R-:W3:Y:S05]  /*86a0*/  MUFU.EX2 R30, R95 ;  /* 0x0000005f001e7308 */ /* 0x000eea0000000800 */
[C---:B-----5:R-:W-:Y:S08]  /*86b0*/  HMMA.16816.F32 R80, R4.reuse, R20, R80 ;  /* 0x000000140450723c */ /* 0x060ff00000001850 */
[C---:B------:R-:W-:Y:S01]  /*86c0*/  HMMA.16816.F32 R76, R4.reuse, R22, R76 ;  /* 0x00000016044c723c */ /* 0x040fe2000000184c */
[----:B------:R-:W5:Y:S07]  /*86d0*/  LDSM.16.MT88.4 R20, [R125+0x7c00] ;  /* 0x007c00007d14783b */ /* 0x000f6e0000004200 */
[C---:B------:R-:W-:Y:S01]  /*86e0*/  HMMA.16816.F32 R52, R4.reuse, R14, R52 ;  /* 0x0000000e0434723c */ /* 0x040fe20000001834 */
[----:B--2---:R-:W2:Y:S07]  /*86f0*/  LDSM.16.MT88.4 R12, [R94+0xc00] ;  /* 0x000c00005e0c783b */ /* 0x004eae0000004200 */
[C---:B-1----:R-:W-:Y:S08]  /*8700*/  HMMA.16816.F32 R44, R4.reuse, R8, R44 ;  /* 0x00000008042c723c */ /* 0x042ff0000000182c */
[----:B------:R-:W-:Y:S01]  /*8710*/  HMMA.16816.F32 R48, R4, R10, R48 ;  /* 0x0000000a0430723c */ /* 0x000fe20000001830 */
[----:B----4-:R-:W-:Y:S01]  /*8720*/  F2FP.F16.F32.PACK_AB R4, R100, R107 ;  /* 0x0000006b6404723e */ /* 0x010fe200000000ff */
[----:B------:R-:W1:Y:S01]  /*8730*/  LDSM.16.MT88.4 R8, [R94+0x1c00] ;  /* 0x001c00005e08783b */ /* 0x000e620000004200 */
        /* <DEDUP_REMOVED lines=13> */
[----:B------:R-:W3:Y:S07]  /*8810*/  LDSM.16.MT88.4 R16, [R94+0x2c00] ;  /* 0x002c00005e10783b */ /* 0x000eee0000004200 */
[C---:B------:R-:W-:Y:S08]  /*8820*/  HMMA.16816.F32 R80, R4.reuse, R24, R80 ;  /* 0x000000180450723c */ /* 0x040ff00000001850 */
[C---:B------:R-:W-:Y:S08]  /*8830*/  HMMA.16816.F32 R76, R4.reuse, R26, R76 ;  /* 0x0000001a044c723c */ /* 0x040ff0000000184c */
[C---:B-----5:R-:W-:Y:S08]  /*8840*/  HMMA.16816.F32 R64, R4.reuse, R20, R64 ;  /* 0x000000140440723c */ /* 0x060ff00000001840 */
[C---:B------:R-:W-:Y:S08]  /*8850*/  HMMA.16816.F32 R60, R4.reuse, R22, R60 ;  /* 0x00000016043c723c */ /* 0x040ff0000000183c */
[C---:B--2---:R-:W-:Y:S08]  /*8860*/  HMMA.16816.F32 R72, R4.reuse, R12, R72 ;  /* 0x0000000c0448723c */ /* 0x044ff00000001848 */
[C---:B------:R-:W-:Y:S08]  /*8870*/  HMMA.16816.F32 R68, R4.reuse, R14, R68 ;  /* 0x0000000e0444723c */ /* 0x040ff00000001844 */
[C---:B-1----:R-:W-:Y:S08]  /*8880*/  HMMA.16816.F32 R56, R4.reuse, R8, R56 ;  /* 0x000000080438723c */ /* 0x042ff00000001838 */
[C---:B------:R-:W-:Y:S08]  /*8890*/  HMMA.16816.F32 R52, R4.reuse, R10, R52 ;  /* 0x0000000a0434723c */ /* 0x040ff00000001834 */
[C---:B---3--:R-:W-:Y:S08]  /*88a0*/  HMMA.16816.F32 R44, R4.reuse, R16, R44 ;  /* 0x00000010042c723c */ /* 0x048ff0000000182c */
[----:B------:R-:W-:Y:S01]  /*88b0*/  HMMA.16816.F32 R48, R4, R18, R48 ;  /* 0x000000120430723c */ /* 0x000fe20000001830 */
[----:B------:R-:W-:-:S04]  /*88c0*/  NOP ;  /* 0x0000000000007918 */ /* 0x000fc80000000000 */
[----:B------:R-:W-:-:S15]  /*88d0*/  @P6 BRA `(.L_x_8374) ;  /* 0x0000000000046947 */ /* 0x000fde0003800000 */
.L_x_8365:
[----:B------:R-:W-:-:S07]  /*88e0*/  IADD3 R152, PT, PT, R92, -0x1, RZ ;  /* 0xffffffff5c987810 */ /* 0x000fce0007ffe0ff */
.L_x_8374:
[----:B------:R-:W-:Y:S05]  /*88f0*/  BSYNC B2 ;  /* 0x0000000000027941 */ /* 0x000fea0003800000 */
.L_x_8364:
[----:B------:R-:W-:-:S13]  /*8900*/  ISETP.GE.AND P0, PT, R152, R145, PT ;  /* 0x000000919800720c */ /* 0x000fda0003f06270 */
[----:B------:R-:W-:Y:S05]  /*8910*/  @!P0 BRA `(.L_x_8375) ;  /* 0x0000003400588947 */ /* 0x000fea0003800000 */
[----:B------:R-:W-:Y:S01]  /*8920*/  IMAD.SHL.U32 R4, R152, 0x40, RZ ;  /* 0x0000004098047824 */ /* 0x000fe200078e00ff */
[----:B------:R-:W-:Y:S01]  /*8930*/  ISETP.NE.U32.AND P3, PT, R162, RZ, PT ;  /* 0x000000ffa200720c */ /* 0x000fe20003f65070 */
[----:B------:R-:W-:Y:S01]  /*8940*/  IMAD.MOV.U32 R84, RZ, RZ, R85 ;  /* 0x000000ffff547224 */ /* 0x000fe200078e0055 */
[----:B------:R-:W-:Y:S01]  /*8950*/  MOV R0, R86 ;  /* 0x0000005600007202 */ /* 0x000fe20000000f00 */
[----:B------:R-:W-:Y:S01]  /*8960*/  VIADD R152, R152, 0x1 ;  /* 0x0000000198987836 */ /* 0x000fe20000000000 */
[----:B------:R-:W-:Y:S02]  /*8970*/  ISETP.NE.AND.EX P3, PT, R163, RZ, PT, P3 ;  /* 0x000000ffa300720c */ /* 0x000fe40003f65330 */
[C---:B------:R-:W-:Y:S02]  /*8980*/  LOP3.LUT R154, R4.reuse, 0x20, R87, 0xfe, !PT ;  /* 0x00000020049a7812 */ /* 0x040fe400078efe57 */
[----:B------:R-:W-:-:S09]  /*8990*/  IADD3 R153, PT, PT, R4, 0x40, RZ ;  /* 0x0000004004997810 */ /* 0x000fd20007ffe0ff */
.L_x_8382:
        /* <DEDUP_REMOVED lines=78> */
.L_x_8377:
[----:B------:R-:W-:Y:S05]  /*8e80*/  BSYNC.RECONVERGENT B0 ;  /* 0x0000000000007941 */ /* 0x000fea0003800200 */
.L_x_8376:
[----:B------:R-:W1:Y:S01]  /*8e90*/  S2UR UR6, SR_CgaCtaId ;  /* 0x00000000000679c3 */ /* 0x000e620000008800 */
[C---:B------:R-:W-:Y:S01]  /*8ea0*/  SHF.L.U32 R157, R129.reuse, 0x3, RZ ;  /* 0x00000003819d7819 */ /* 0x040fe200000006ff */
[----:B------:R-:W-:Y:S01]  /*8eb0*/  UMOV UR7, 0x400 ;  /* 0x0000040000077882 */ /* 0x000fe20000000000 */
[C---:B------:R-:W-:Y:S01]  /*8ec0*/  LOP3.LUT R156, R129.reuse, 0x18, RZ, 0xc0, !PT ;  /* 0x00000018819c7812 */ /* 0x040fe200078ec0ff */
[----:B------:R-:W-:Y:S01]  /*8ed0*/  IMAD.SHL.U32 R87, R129, 0x10, RZ ;  /* 0x0000001081577824 */ /* 0x000fe200078e00ff */
[----:B------:R-:W-:Y:S01]  /*8ee0*/  LOP3.LUT R169, R157, 0xc0, RZ, 0xc0, !PT ;  /* 0x000000c09da97812 */ /* 0x000fe200078ec0ff */
[----:B------:R-:W-:Y:S01]  /*8ef0*/  IMAD.SHL.U32 R134, R129, 0x20, RZ ;  /* 0x0000002081867824 */ /* 0x000fe200078e00ff */
[----:B------:R-:W-:Y:S01]  /*8f00*/  LOP3.LUT R167, R157, 0x18, RZ, 0xc0, !PT ;  /* 0x000000189da77812 */ /* 0x000fe200078ec0ff */
[----:B------:R-:W-:Y:S01]  /*8f10*/  BSSY.RECONVERGENT B1, `(.L_x_8378) ;  /* 0x000014c000017945 */ /* 0x000fe20003800200 */
[----:B------:R-:W-:Y:S02]  /*8f20*/  LOP3.LUT R156, R169, R156, RZ, 0xfc, !PT ;  /* 0x0000009ca99c7212 */ /* 0x000fe400078efcff */
[C---:B------:R-:W-:Y:S02]  /*8f30*/  ISETP.GE.AND P6, PT, R167.reuse, R155, PT ;  /* 0x0000009ba700720c */ /* 0x040fe40003fc6270 */
[C---:B------:R-:W-:Y:S02]  /*8f40*/  LOP3.LUT R168, R167.reuse, 0x20, RZ, 0xfc, !PT ;  /* 0x00000020a7a87812 */ /* 0x040fe400078efcff */
[----:B------:R-:W-:Y:S02]  /*8f50*/  LOP3.LUT R166, R167, 0x40, RZ, 0xfc, !PT ;  /* 0x00000040a7a67812 */ /* 0x000fe400078efcff */
[----:B------:R-:W-:Y:S02]  /*8f60*/  LOP3.LUT R170, R157, 0x1f20, RZ, 0xc0, !PT ;  /* 0x00001f209daa7812 */ /* 0x000fe400078ec0ff */
[----:B------:R-:W-:Y:S02]  /*8f70*/  LOP3.LUT R167, R156, R167, RZ, 0x3c, !PT ;  /* 0x000000a79ca77212 */ /* 0x000fe400078e3cff */
[----:B------:R-:W-:Y:S02]  /*8f80*/  ISETP.GE.AND P4, PT, R166, R155, PT ;  /* 0x0000009ba600720c */ /* 0x000fe40003f86270 */
[----:B------:R-:W-:Y:S01]  /*8f90*/  LOP3.LUT R167, R170, R167, RZ, 0xfc, !PT ;  /* 0x000000a7aaa77212 */ /* 0x000fe200078efcff */
[----:B-1----:R-:W-:Y:S01]  /*8fa0*/  ULEA UR6, UR6, UR7, 0x18 ;  /* 0x0000000706067291 */ /* 0x002fe2000f8ec0ff */
[----:B------:R-:W-:Y:S02]  /*8fb0*/  ISETP.GE.AND P5, PT, R168, R155, PT ;  /* 0x0000009ba800720c */ /* 0x000fe40003fa6270 */
[C---:B------:R-:W-:Y:S02]  /*8fc0*/  LEA R168, P0, R141.reuse, R148, 0x1 ;  /* 0x000000948da87211 */ /* 0x040fe400078008ff */
[--C-:B------:R-:W-:Y:S01]  /*8fd0*/  SHF.R.U32.HI R130, RZ, 0x1, R129.reuse ;  /* 0x00000001ff827819 */ /* 0x100fe20000011681 */
[----:B------:R-:W-:Y:S01]  /*8fe0*/  IMAD.U32 R132, RZ, RZ, UR6 ;  /* 0x00000006ff847e24 */ /* 0x000fe2000f8e00ff */
[-C--:B------:R-:W-:Y:S02]  /*8ff0*/  LEA.HI.X R169, R141, R149.reuse, R142, 0x1, P0 ;  /* 0x000000958da97211 */ /* 0x080fe400000f0c8e */
[----:B------:R-:W-:Y:S01]  /*9000*/  SHF.L.U32 R128, R129, 0x2, RZ ;  /* 0x0000000281807819 */ /* 0x000fe200000006ff */
[----:B------:R-:W-:Y:S01]  /*9010*/  @!P4 IMAD.MOV.U32 R170, RZ, RZ, R148 ;  /* 0x000000ffffaac224 */ /* 0x000fe200078e0094 */
[----:B------:R-:W-:Y:S02]  /*9020*/  LEA R166, R167, R132, 0x1 ;  /* 0x00000084a7a67211 */ /* 0x000fe400078e08ff */
[----:B------:R-:W-:Y:S02]  /*9030*/  @!P4 MOV R171, R149 ;  /* 0x0000009500abc202 */ /* 0x000fe40000000f00 */
[C---:B------:R-:W-:Y:S01]  /*9040*/  LOP3.LUT R131, R87.reuse, 0x3e00, RZ, 0xc0, !PT ;  /* 0x00003e0057837812 */ /* 0x040fe200078ec0ff */
        /* <DEDUP_REMOVED lines=69> */
[C---:B----4-:R-:W-:Y:S08]  /*94a0*/  HMMA.16816.F32 R20, R88.reuse, R100, RZ ;  /* 0x000000645814723c */ /* 0x050ff000000018ff */
[C---:B------:R-:W-:Y:S01]  /*94b0*/  HMMA.16816.F32 R24, R88.reuse, R102, RZ ;  /* 0x000000665818723c */ /* 0x040fe200000018ff */
[----:B------:R-:W-:Y:S07]  /*94c0*/  LDSM.16.M88.4 R100, [R87+0x4800] ;  /* 0x004800005764783b */ /* 0x000fee0000000200 */
[C---:B-----5:R-:W-:Y:S08]  /*94d0*/  HMMA.16816.F32 R28, R88.reuse, R104, RZ ;  /* 0x00000068581c723c */ /* 0x060ff000000018ff */
[----:B------:R-:W-:Y:S01]  /*94e0*/  HMMA.16816.F32 R32, R88, R106, RZ ;  /* 0x0000006a5820723c */ /* 0x000fe200000018ff */
[----:B------:R-:W4:Y:S06]  /*94f0*/  LDSM.16.M88.4 R88, [R87+0x4400] ;  /* 0x004400005758783b */ /* 0x000f2c0000000200 */
[----:B------:R-:W5:Y:S01]  /*9500*/  LDSM.16.M88.4 R104, [R87+0x4c00] ;  /* 0x004c00005768783b */ /* 0x000f620000000200 */
        /* <DEDUP_REMOVED lines=10> */
[----:B------:R-:W-:Y:S01]  /*95b0*/  HMMA.16816.F32 R32, R108, R94, R32 ;  /* 0x0000005e6c20723c */ /* 0x000fe20000001820 */
[----:B------:R-:W-:Y:S06]  /*95c0*/  LDSM.16.M88.4 R92, [R86+0x1000] ;  /* 0x00100000565c783b */ /* 0x000fec0000000200 */
[----:B------:R-:W2:Y:S01]  /*95d0*/  LDSM.16.M88.4 R108, [R85+0x4000] ;  /* 0x00400000556c783b */ /* 0x000ea20000000200 */
[C---:B------:R-:W-:Y:S08]  /*95e0*/  HMMA.16816.F32 R4, R96.reuse, R124, R4 ;  /* 0x0000007c6004723c */ /* 0x040ff00000001804 */
[C---:B------:R-:W-:Y:S08]  /*95f0*/  HMMA.16816.F32 R8, R96.reuse, R126, R8 ;  /* 0x0000007e6008723c */ /* 0x040ff00000001808 */
[C---:B----4-:R-:W-:Y:S08]  /*9600*/  HMMA.16816.F32 R12, R96.reuse, R88, R12 ;  /* 0x00000058600c723c */ /* 0x050ff0000000180c */
[C---:B------:R-:W-:Y:S01]  /*9610*/  HMMA.16816.F32 R16, R96.reuse, R90, R16 ;  /* 0x0000005a6010723c */ /* 0x040fe20000001810 */
[----:B------:R-:W3:Y:S07]  /*9620*/  LDSM.16.M88.4 R88, [R85+0x4c00] ;  /* 0x004c00005558783b */ /* 0x000eee0000000200 */
[C---:B------:R-:W-:Y:S08]  /*9630*/  HMMA.16816.F32 R20, R96.reuse, R100, R20 ;  /* 0x000000646014723c */ /* 0x040ff00000001814 */
[C---:B------:R-:W-:Y:S01]  /*9640*/  HMMA.16816.F32 R24, R96.reuse, R102, R24 ;  /* 0x000000666018723c */ /* 0x040fe20000001818 */
[----:B------:R-:W4:Y:S07]  /*9650*/  LDSM.16.M88.4 R100, [R135+0x2000] ;  /* 0x002000008764783b */ /* 0x000f2e0000000200 */
[C---:B-----5:R-:W-:Y:S08]  /*9660*/  HMMA.16816.F32 R28, R96.reuse, R104, R28 ;  /* 0x00000068601c723c */ /* 0x060ff0000000181c */
[----:B------:R-:W-:Y:S01]  /*9670*/  HMMA.16816.F32 R32, R96, R106, R32 ;  /* 0x0000006a6020723c */ /* 0x000fe20000001820 */
[----:B------:R-:W5:Y:S06]  /*9680*/  LDSM.16.M88.4 R96, [R87+0x5400] ;  /* 0x005400005760783b */ /* 0x000f6c0000000200 */
[----:B------:R-:W5:Y:S01]  /*9690*/  LDSM.16.M88.4 R104, [R87+0x5800] ;  /* 0x005800005768783b */ /* 0x000f620000000200 */
        /* <DEDUP_REMOVED lines=8> */
[----:B------:R-:W1:Y:S07]  /*9720*/  LDSM.16.M88.4 R116, [R85+0x5000] ;  /* 0x005000005574783b */ /* 0x000e6e0000000200 */
[C---:B---3--:R-:W-:Y:S08]  /*9730*/  HMMA.16816.F32 R28, R92.reuse, R88, R28 ;  /* 0x000000585c1c723c */ /* 0x048ff0000000181c */
[----:B------:R-:W-:Y:S01]  /*9740*/  HMMA.16816.F32 R32, R92, R90, R32 ;  /* 0x0000005a5c20723c */ /* 0x000fe20000001820 */
[----:B------:R-:W3:Y:S06]  /*9750*/  LDSM.16.M88.4 R88, [R85+0x5400] ;  /* 0x005400005558783b */ /* 0x000eec0000000200 */
[----:B------:R-:W3:Y:S01]  /*9760*/  LDSM.16.M88.4 R92, [R85+0x5800] ;  /* 0x00580000555c783b */ /* 0x000ee20000000200 */
[C---:B----4-:R-:W-:Y:S08]  /*9770*/  HMMA.16816.F32 R4, R100.reuse, R120, R4 ;  /* 0x000000786404723c */ /* 0x050ff00000001804 */
[C---:B------:R-:W-:Y:S08]  /*9780*/  HMMA.16816.F32 R8, R100.reuse, R122, R8 ;  /* 0x0000007a6408723c */ /* 0x040ff00000001808 */
[C---:B-----5:R-:W-:Y:S08]  /*9790*/  HMMA.16816.F32 R12, R100.reuse, R96, R12 ;  /* 0x00000060640c723c */ /* 0x060ff0000000180c */
[C---:B------:R-:W-:Y:S08]  /*97a0*/  HMMA.16816.F32 R16, R100.reuse, R98, R16 ;  /* 0x000000626410723c */ /* 0x040ff00000001810 */
[C---:B------:R-:W-:Y:S08]  /*97b0*/  HMMA.16816.F32 R20, R100.reuse, R104, R20 ;  /* 0x000000686414723c */ /* 0x040ff00000001814 */
[C---:B------:R-:W-:Y:S08]  /*97c0*/  HMMA.16816.F32 R24, R100.reuse, R106, R24 ;  /* 0x0000006a6418723c */ /* 0x040ff00000001818 */
[C---:B--2---:R-:W-:Y:S08]  /*97d0*/  HMMA.16816.F32 R28, R100.reuse, R108, R28 ;  /* 0x0000006c641c723c */ /* 0x044ff0000000181c */
[----:B------:R-:W-:Y:S08]  /*97e0*/  HMMA.16816.F32 R32, R100, R110, R32 ;  /* 0x0000006e6420723c */ /* 0x000ff00000001820 */
[C---:B-1----:R-:W-:Y:S08]  /*97f0*/  HMMA.16816.F32 R4, R112.reuse, R116, R4 ;  /* 0x000000747004723c */ /* 0x042ff00000001804 */
[C---:B------:R-:W-:Y:S08]  /*9800*/  HMMA.16816.F32 R8, R112.reuse, R118, R8 ;  /* 0x000000767008723c */ /* 0x040ff00000001808 */
[C---:B---3--:R-:W-:Y:S03]  /*9810*/  HMMA.16816.F32 R12, R112.reuse, R88, R12 ;  /* 0x00000058700c723c */ /* 0x048fe6000000180c */
        /* <DEDUP_REMOVED lines=9> */
[C---:B------:R-:W-:Y:S03]  /*98b0*/  HMMA.16816.F32 R20, R112.reuse, R92, R20 ;  /* 0x0000005c7014723c */ /* 0x040fe60000001814 */
[----:B------:R-:W3:Y:S01]  /*98c0*/  MUFU.TANH R169, R169 ;  /* 0x000000a900a97308 */ /* 0x000ee20000002400 */
[----:B------:R-:W-:Y:S01]  /*98d0*/  BAR.SYNC.DEFER_BLOCKING 0x0 ;  /* 0x0000000000007b1d */ /* 0x000fe20000010000 */
[-C--:B------:R-:W-:Y:S01]  /*98e0*/  FMUL.FTZ R173, R9, R167.reuse ;  /* 0x000000a709ad7220 */ /* 0x080fe20000410000 */
[-C--:B------:R-:W-:Y:S01]  /*98f0*/  FMUL.FTZ R174, R10, R167.reuse ;  /* 0x000000a70aae7220 */ /* 0x080fe20000410000 */
[-C--:B------:R-:W-:Y:S01]  /*9900*/  FMUL.FTZ R175, R11, R167.reuse ;  /* 0x000000a70baf7220 */ /* 0x080fe20000410000 */
[C---:B------:R-:W-:Y:S05]  /*9910*/  HMMA.16816.F32 R24, R112.reuse, R94, R24 ;  /* 0x0000005e7018723c */ /* 0x040fea0000001818 */
[----:B------:R-:W4:Y:S01]  /*9920*/  MUFU.TANH R170, R170 ;  /* 0x000000aa00aa7308 */ /* 0x000f220000002400 */
        /* <DEDUP_REMOVED lines=132> */
.L_x_8381:
[----:B------:R-:W-:Y:S05]  /*a170*/  BSYNC.RECONVERGENT B0 ;  /* 0x0000000000007941 */ /* 0x000fea0003800200 */
.L_x_8380:
        /* <DEDUP_REMOVED lines=37> */
.L_x_8379:
[----:B------:R-:W-:Y:S05]  /*a3d0*/  BSYNC.RECONVERGENT B1 ;  /* 0x0000000000017941 */ /* 0x000fea0003800200 */
.L_x_8378:
[----:B------:R-:W3:Y:S01]  /*a3e0*/  LD.E R87, desc[UR4][R2.64+0xdc] ;  /* 0x0000dc0402577980 */ /* 0x000ee2000c101900 */
[C---:B------:R-:W-:Y:S01]  /*a3f0*/  VIADD R21, R154.reuse, 0xffffffe1 ;  /* 0xffffffe19a157836 */ /* 0x040fe20000000000 */
[C---:B------:R-:W-:Y:S01]  /*a400*/  ISETP.GE.AND P1, PT, R154.reuse, R140, PT ;  /* 0x0000008c9a00720c */ /* 0x040fe20003f26270 */
[C---:B------:R-:W-:Y:S01]  /*a410*/  VIADD R13, R154.reuse, 0xffffffe9 ;  /* 0xffffffe99a0d7836 */ /* 0x040fe20000000000 */
[C---:B------:R-:W-:Y:S01]  /*a420*/  ISETP.GE.AND P6, PT, R154.reuse, R138, PT ;  /* 0x0000008a9a00720c */ /* 0x040fe20003fc6270 */
[C---:B--2---:R-:W-:Y:S01]  /*a430*/  VIADD R4, R154.reuse, 0xffffffe0 ;  /* 0xffffffe09a047836 */ /* 0x044fe20000000000 */
[-C--:B------:R-:W-:Y:S01]  /*a440*/  ISETP.GE.AND P4, PT, R21, R140.reuse, PT ;  /* 0x0000008c1500720c */ /* 0x080fe20003f86270 */
[----:B------:R-:W-:Y:S01]  /*a450*/  VIADD R11, R154, 0xfffffff0 ;  /* 0xfffffff09a0b7836 */ /* 0x000fe20000000000 */
[----:B-1----:R-:W-:Y:S01]  /*a460*/  FSEL R24, R198, -INF , P1 ;  /* 0xff800000c6187808 */ /* 0x002fe20000800000 */
        /* <DEDUP_REMOVED lines=18> */
[----:B------:R-:W-:Y:S01]  /*a590*/  VIADD R16, R154, 0x19 ;  /* 0x000000199a107836 */ /* 0x000fe20000000000 */
        /* <DEDUP_REMOVED lines=24> */
[----:B------:R-:W-:Y:S02]  /*a720*/  ISETP.GE.AND P4, PT, R14, R138, PT ;  /* 0x0000008a0e00720c */ /* 0x000fe40003f86270 */
        /* <DEDUP_REMOVED lines=9> */
[-C--:B------:R-:W-:Y:S02]  /*a7c0*/  ISETP.GE.AND P1, PT, R12, R138.reuse, PT ;  /* 0x0000008a0c00720c */ /* 0x080fe40003f26270 */
[C---:B------:R-:W-:Y:S02]  /*a7d0*/  ISETP.GE.AND P6, PT, R4.reuse, R139, PT ;  /* 0x0000008b0400720c */ /* 0x040fe40003fc6270 */
        /* <DEDUP_REMOVED lines=23> */
[C---:B------:R-:W-:Y:S02]  /*a950*/  ISETP.GE.AND P4, PT, R21.reuse, R139, PT ;  /* 0x0000008b1500720c */ /* 0x040fe40003f86270 */
[----:B------:R-:W-:Y:S02]  /*a960*/  ISETP.GE.AND P0, PT, R21, R137, PT ;  /* 0x000000891500720c */ /* 0x000fe40003f06270 */
[----:B------:R-:W-:Y:S02]  /*a970*/  FSEL R21, R168, -INF , !P6 ;  /* 0xff800000a8157808 */ /* 0x000fe40007000000 */
[-C--:B------:R-:W-:Y:S02]  /*a980*/  ISETP.GE.AND P6, PT, R13, R139.reuse, PT ;  /* 0x0000008b0d00720c */ /* 0x080fe40003fc6270 */
[----:B------:R-:W-:Y:S02]  /*a990*/  FSEL R89, R193, -INF , P1 ;  /* 0xff800000c1597808 */ /* 0x000fe40000800000 */
        /* <DEDUP_REMOVED lines=8> */
[----:B------:R-:W-:Y:S02]  /*aa20*/  FSEL R181, R176, -INF , !P6 ;  /* 0xff800000b0b57808 */ /* 0x000fe40007000000 */
[C---:B------:R-:W-:Y:S02]  /*aa30*/  ISETP.GE.AND P5, PT, R9.reuse, R139, PT ;  /* 0x0000008b0900720c */ /* 0x040fe40003fa6270 */
[-C--:B------:R-:W-:Y:S02]  /*aa40*/  ISETP.GE.AND P6, PT, R9, R137.reuse, PT ;  /* 0x000000890900720c */ /* 0x080fe40003fc6270 */
[----:B------:R-:W-:Y:S02]  /*aa50*/  FSEL R9, R175, -INF , !P1 ;  /* 0xff800000af097808 */ /* 0x000fe40004800000 */
[----:B------:R-:W-:Y:S02]  /*aa60*/  ISETP.GE.AND P1, PT, R5, R137, PT ;  /* 0x000000890500720c */ /* 0x000fe40003f26270 */
[----:B------:R-:W-:Y:S02]  /*aa70*/  FSEL R13, R171, -INF , !P0 ;  /* 0xff800000ab0d7808 */ /* 0x000fe40004000000 */
[----:B------:R-:W-:Y:S02]  /*aa80*/  FSEL R117, R117, -INF , !P6 ;  /* 0xff80000075757808 */ /* 0x000fe40007000000 */
[----:B------:R-:W-:Y:S02]  /*aa90*/  FSEL R119, R119, -INF , !P1 ;  /* 0xff80000077777808 */ /* 0x000fe40004800000 */
[----:B------:R-:W-:Y:S02]  /*aaa0*/  ISETP.GE.AND P6, PT, R12, R139, PT ;  /* 0x0000008b0c00720c */ /* 0x000fe40003fc6270 */
[----:B------:R-:W-:Y:S02]  /*aab0*/  ISETP.GE.AND P0, PT, R11, R137, PT ;  /* 0x000000890b00720c */ /* 0x000fe40003f06270 */
[----:B------:R-:W-:Y:S02]  /*aac0*/  ISETP.GE.AND P1, PT, R10, R139, PT ;  /* 0x0000008b0a00720c */ /* 0x000fe40003f26270 */
[----:B------:R-:W-:Y:S02]  /*aad0*/  FSEL R115, R115, -INF , !P0 ;  /* 0xff80000073737808 */ /* 0x000fe40004000000 */
[----:B------:R-:W-:Y:S02]  /*aae0*/  FSEL R167, R167, -INF , !P6 ;  /* 0xff800000a7a77808 */ /* 0x000fe40007000000 */
[----:B------:R-:W-:Y:S02]  /*aaf0*/  FSEL R127, R127, -INF , !P1 ;  /* 0xff8000007f7f7808 */ /* 0x000fe40004800000 */
[----:B------:R-:W-:Y:S02]  /*ab00*/  ISETP.GE.AND P0, PT, R14, R137, PT ;  /* 0x000000890e00720c */ /* 0x000fe40003f06270 */
[C---:B------:R-:W-:Y:S02]  /*ab10*/  ISETP.GE.AND P6, PT, R8.reuse, R139, PT ;  /* 0x0000008b0800720c */ /* 0x040fe40003fc6270 */
        /* <DEDUP_REMOVED lines=13> */
[----:B------:R-:W-:Y:S02]  /*abf0*/  ISETP.GE.AND P4, PT, R14, R139, PT ;  /* 0x0000008b0e00720c */ /* 0x000fe40003f86270 */
        /* <DEDUP_REMOVED lines=9> */
[----:B------:R-:W-:Y:S02]  /*ac90*/  ISETP.GE.AND P0, PT, R16, R139, PT ;  /* 0x0000008b1000720c */ /* 0x000fe40003f06270 */
        /* <DEDUP_REMOVED lines=60> */
[-CC-:B------:R-:W-:Y:S07]  /*b060*/  FFMA.FTZ R166, R98, R87.reuse, -R108.reuse ;  /* 0x0000005762a67223 */ /* 0x180fee000001086c */
[----:B------:R-:W3:Y:S01]  /*b070*/  MUFU.EX2 R106, R106 ;  /* 0x0000006a006a7308 */ /* 0x000ee20000000800 */
[-C--:B------:R-:W-:Y:S01]  /*b080*/  FFMA.FTZ R110, R181, R87.reuse, -R108 ;  /* 0x00000057b56e7223 */ /* 0x080fe2000001086c */
[-C--:B------:R-:W-:Y:S01]  /*b090*/  FFMA.FTZ R112, R117, R87.reuse, -R90 ;  /* 0x0000005775707223 */ /* 0x080fe2000001085a */
        /* <DEDUP_REMOVED lines=209> */
[----:B------:R-:W-:Y:S03]  /*bdb0*/  IMAD.MOV.U32 R0, RZ, RZ, R86 ;  /* 0x000000ffff007224 */ /* 0x000fe600078e0056 */
        /* <DEDUP_REMOVED lines=9> */
[----:B------:R-:W-:Y:S05]  /*be50*/  FADD.FTZ R165, R169, R168 ;  /* 0x000000a8a9a57221 */ /* 0x000fea0000010000 */
[----:B------:R-:W-:Y:S01]  /*be60*/  @!UPT UIADD3 URZ, UPT, UPT, URZ, URZ, URZ ;  /* 0x000000fffffff290 */ /* 0x000fe2000fffe0ff */
[----:B------:R-:W-:Y:S11]  /*be70*/  @P0 BRA `(.L_x_8382) ;  /* 0xffffffc800c80947 */ /* 0x000ff6000383ffff */
.L_x_8375:
        /* <DEDUP_REMOVED lines=10> */
.L_x_8396:
        /* <DEDUP_REMOVED lines=92> */
[----:B------:R-:W3:Y:S01]  /*c4e0*/  LD.E R13, desc[UR4][R2.64+0x60] ;  /* 0x00006004020d7980 */ /* 0x000ee2000c101900 */
[----:B------:R-:W1:Y:S01]  /*c4f0*/  @P1 MUFU.LG2 R5, R5 ;  /* 0x0000000500051308 */ /* 0x000e620000000c00 */
[----:B--2---:R-:W-:-:S02]  /*c500*/  LOP3.LUT R7, R128, 0xd8, RZ, 0xc0, !PT ;  /* 0x000000d880077812 */ /* 0x004fc400078ec0ff */
[----:B------:R2:W5:Y:S01]  /*c510*/  LD.E R52, desc[UR4][R2.64+0xcc] ;  /* 0x0000cc0402347980 */ /* 0x000562000c101900 */
[----:B------:R-:W-:-:S04]  /*c520*/  LOP3.LUT R12, R130, 0x30, RZ, 0xc0, !PT ;  /* 0x00000030820c7812 */ /* 0x000fc800078ec0ff */
[----:B------:R-:W2:Y:S01]  /*c530*/  @P0 MUFU.LG2 R4, R4 ;  /* 0x0000000400040308 */ /* 0x000ea20000000c00 */
[----:B------:R3:W5:Y:S01]  /*c540*/  LD.E.64 R60, desc[UR4][R2.64+0x78] ;  /* 0x00007804023c7980 */ /* 0x000762000c101b00 */
[----:B------:R-:W-:Y:S02]  /*c550*/  SHF.L.U32 R56, R151, 0x6, RZ ;  /* 0x0000000697387819 */ /* 0x000fe400000006ff */
[----:B------:R-:W-:Y:S01]  /*c560*/  SHF.R.U32.HI R53, RZ, 0x2, R129 ;  /* 0x00000002ff357819 */ /* 0x000fe20000011681 */
[----:B------:R3:W5:Y:S01]  /*c570*/  LD.E.64 R58, desc[UR4][R2.64+0xa8] ;  /* 0x0000a804023a7980 */ /* 0x000762000c101b00 */
[----:B------:R-:W-:-:S04]  /*c580*/  LOP3.LUT R7, R7, 0x18, R130, 0x78, !PT ;  /* 0x0000001807077812 */ /* 0x000fc800078e7882 */
[----:B------:R-:W-:Y:S01]  /*c590*/  LOP3.LUT R7, R7, 0xf24, R128, 0xf8, !PT ;  /* 0x00000f2407077812 */ /* 0x000fe200078ef880 */
[----:B-1----:R-:W-:-:S03]  /*c5a0*/  @P1 FMUL.FTZ R5, R5, 0.69314718246459960938 ;  /* 0x3f31721805051820 */ /* 0x002fc60000410000 */
[----:B------:R-:W-:Y:S01]  /*c5b0*/  LEA R132, R7, R132, 0x2 ;  /* 0x0000008407847211 */ /* 0x000fe200078e10ff */
[----:B------:R-:W-:Y:S01]  /*c5c0*/  BAR.SYNC.DEFER_BLOCKING 0x0 ;  /* 0x0000000000007b1d */ /* 0x000fe20000010000 */
[----:B--2---:R-:W-:Y:S01]  /*c5d0*/  @P0 FMUL.FTZ R4, R4, 0.69314718246459960938 ;  /* 0x3f31721804040820 */ /* 0x004fe20000410000 */
[----:B------:R-:W-:Y:S01]  /*c5e0*/  MOV R55, 0xff800000 ;  /* 0xff80000000377802 */ /* 0x000fe20000000f00 */
[C---:B-----5:R-:W-:Y:S01]  /*c5f0*/  @P1 FFMA.FTZ R55, R0.reuse, R86, R5 ;  /* 0x0000005600371223 */ /* 0x060fe20000010005 */
[----:B------:R-:W-:Y:S01]  /*c600*/  MOV R54, 0xff800000 ;  /* 0xff80000000367802 */ /* 0x000fe20000000f00 */
[----:B------:R-:W-:Y:S01]  /*c610*/  @P0 FFMA.FTZ R54, R0, R85, R4 ;  /* 0x0000005500360223 */ /* 0x000fe20000010004 */
[----:B------:R-:W-:Y:S01]  /*c620*/  LOP3.LUT R53, R12, 0x7, R53, 0xf8, !PT ;  /* 0x000000070c357812 */ /* 0x000fe200078ef835 */
        /* <DEDUP_REMOVED lines=13> */
[----:B---3--:R-:W-:Y:S02]  /*c700*/  IMAD R10, R10, R13, R158 ;  /* 0x0000000d0a0a7224 */ /* 0x008fe400078e029e */
[----:B------:R3:W4:Y:S02]  /*c710*/  LDS.128 R12, [R132+0x4800] ;  /* 0x00480000840c7984 */ /* 0x0007240000000c00 */
[----:B------:R-:W-:Y:S02]  /*c720*/  IMAD R56, R11, R10, R56 ;  /* 0x0000000a0b387224 */ /* 0x000fe400078e0238 */
[----:B------:R3:W1:Y:S01]  /*c730*/  LDS.128 R8, [R132+0x5000] ;  /* 0x0050000084087984 */ /* 0x0006620000000c00 */
[----:B--2---:R-:W-:Y:S05]  /*c740*/  @P0 BRA `(.L_x_8385) ;  /* 0x0000000000240947 */ /* 0x004fea0003800000 */
        /* <DEDUP_REMOVED lines=9> */
.L_x_8385:
[----:B------:R-:W-:Y:S05]  /*c7e0*/  BSYNC.RECONVERGENT B0 ;  /* 0x0000000000007941 */ /* 0x000fea0003800200 */
.L_x_8384:
[----:B------:R-:W-:Y:S01]  /*c7f0*/  SHF.R.U32.HI R129, RZ, 0x3, R129 ;  /* 0x00000003ff817819 */ /* 0x000fe20000011681 */
[----:B------:R3:W5:Y:S01]  /*c800*/  LD.E R2, desc[UR4][R2.64+0xc0] ;  /* 0x0000c00402027980 */ /* 0x000762000c101900 */
[----:B--2---:R-:W-:Y:S01]  /*c810*/  LOP3.LUT R55, R128, 0x1c, RZ, 0xc0, !PT ;  /* 0x0000001c80377812 */ /* 0x004fe200078ec0ff */
[----:B------:R-:W-:Y:S01]  /*c820*/  IMAD R52, R56, R52, RZ ;  /* 0x0000003438347224 */ /* 0x000fe200078e02ff */
[C---:B------:R-:W-:Y:S01]  /*c830*/  ISETP.GE.AND P2, PT, R129.reuse, R136, PT ;  /* 0x000000888100720c */ /* 0x040fe20003f46270 */
[C---:B------:R-:W-:Y:S01]  /*c840*/  VIADD R53, R129.reuse, 0x10 ;  /* 0x0000001081357836 */ /* 0x040fe20000000000 */
[----:B------:R-:W-:Y:S01]  /*c850*/  BSSY.RECONVERGENT B0, `(.L_x_8386) ;  /* 0x0000014000007945 */ /* 0x000fe20003800200 */
[----:B------:R-:W-:-:S03]  /*c860*/  VIADD R57, R129, 0x20 ;  /* 0x0000002081397836 */ /* 0x000fc60000000000 */
[-C--:B------:R-:W-:Y:S01]  /*c870*/  ISETP.GE.AND P1, PT, R53, R136.reuse, PT ;  /* 0x000000883500720c */ /* 0x080fe20003f26270 */
[----:B------:R-:W-:Y:S01]  /*c880*/  VIADD R53, R129, 0x30 ;  /* 0x0000003081357836 */ /* 0x000fe20000000000 */
[----:B------:R-:W-:Y:S01]  /*c890*/  ISETP.GE.AND P5, PT, R57, R136, PT ;  /* 0x000000883900720c */ /* 0x000fe20003fa6270 */
[----:B------:R-:W-:-:S03]  /*c8a0*/  IMAD R129, R129, 0x60, R55 ;  /* 0x0000006081817824 */ /* 0x000fc600078e0237 */
[----:B------:R-:W-:Y:S02]  /*c8b0*/  ISETP.GE.AND P6, PT, R53, R136, PT ;  /* 0x000000883500720c */ /* 0x000fe40003fc6270 */
        /* <DEDUP_REMOVED lines=13> */
.L_x_8387:
[----:B------:R-:W-:Y:S05]  /*c990*/  BSYNC.RECONVERGENT B0 ;  /* 0x0000000000007941 */ /* 0x000fea0003800200 */
.L_x_8386:
        /* <DEDUP_REMOVED lines=14> */
.L_x_8389:
[----:B------:R-:W-:Y:S05]  /*ca80*/  BSYNC.RECONVERGENT B0 ;  /* 0x0000000000007941 */ /* 0x000fea0003800200 */
.L_x_8388:
        /* <DEDUP_REMOVED lines=14> */
.L_x_8391:
[----:B------:R-:W-:Y:S05]  /*cb70*/  BSYNC.RECONVERGENT B0 ;  /* 0x0000000000007941 */ /* 0x000fea0003800200 */
.L_x_8390:
[----:B------:R-:W-:-:S04]  /*cb80*/  MOV R151, 0x0 ;  /* 0x0000000000977802 */ /* 0x000fc80000000f00 */
[----:B-12345:R-:W-:Y:S05]  /*cb90*/  @P6 RET.REL.NODEC R150 `(_ZN5flash24flash_fwd_splitkv_kernelI23Flash_fwd_kernel_traitsILi96ELi64ELi64ELi4ELb0ELb0EN7cutlass6half_tE19Flash_kernel_traitsILi96ELi64ELi64ELi4ES3_EELb0ELb1ELb0ELb0ELb0ELb1ELb1ELb0EEEvNS_16Flash_fwd_paramsE) ;  /* 0xffffff3496186950 */ /* 0x03efea0003c3ffff */
        /* <DEDUP_REMOVED lines=10> */
[----:B-1----:R-:W-:Y:S05]  /*cc40*/  @P0 RET.REL.NODEC R150 `(_ZN5flash24flash_fwd_splitkv_kernelI23Flash_fwd_kernel_traitsILi96ELi64ELi64ELi4ELb0ELb0EN7cutlass6half_tE19Flash_kernel_traitsILi96ELi64ELi64ELi4ES3_EELb0ELb1ELb0ELb0ELb0ELb1ELb1ELb0EEEvNS_16Flash_fwd_paramsE) ;  /* 0xffffff3096ec0950 */ /* 0x002fea0003c3ffff */
[----:B------:R-:W-:Y:S01]  /*cc50*/  LEA R2, P0, R129, R60, 0x2 ;  /* 0x0000003c81027211 */ /* 0x000fe200078010ff */
[----:B------:R-:W-:-:S03]  /*cc60*/  IMAD.MOV.U32 R151, RZ, RZ, 0x0 ;  /* 0x00000000ff977424 */ /* 0x000fc600078e00ff */
[----:B------:R-:W-:-:S05]  /*cc70*/  LEA.HI.X R3, R129, R61, R52, 0x2, P0 ;  /* 0x0000003d81037211 */ /* 0x000fca00000f1434 */
[----:B------:R1:W-:Y:S02]  /*cc80*/  ST.E.128 desc[UR4][R2.64+0x4900], R4 ;  /* 0x0049000402007985 */ /* 0x0003e4000c101d04 */
[----:B-1----:R-:W-:Y:S05]  /*cc90*/  RET.REL.NODEC R150 `(_ZN5flash24flash_fwd_splitkv_kernelI23Flash_fwd_kernel_traitsILi96ELi64ELi64ELi4ELb0ELb0EN7cutlass6half_tE19Flash_kernel_traitsILi96ELi64ELi64ELi4ES3_EELb0ELb1ELb0ELb0ELb0ELb1ELb1ELb0EEEvNS_16Flash_fwd_paramsE) ;  /* 0xffffff3096d87950 */ /* 0x002fea0003c3ffff */
.L_x_8383:
[----:B------:R-:W-:Y:S01]  /*cca0*/  MOV R7, 0x2 ;  /* 0x0000000200077802 */ /* 0x000fe20000000f00 */
[----:B------:R-:W-:Y:S01]  /*ccb0*/  IMAD.MOV.U32 R4, RZ, RZ, 0x1f ;  /* 0x0000001fff047424 */ /* 0x000fe200078e00ff */
[----:B------:R-:W-:-:S07]  /*ccc0*/  MOV R6, 0xffffffff ;  /* 0xffffffff00067802 */ /* 0x000fce0000000f00 */
[----:B-1---5:R-:W-:Y:S05]  /*ccd0*/  WARPSYNC.COLLECTIVE R6, `(.L_x_8392) ;  /* 0x0000000006087348 */ /* 0x022fea0003c00000 */
[----:B------:R2:W3:Y:S02]  /*cce0*/  SHFL.BFLY P0, R10, R164, R7, R4 ;  /* 0x0c000007a40a7389 */ /* 0x0004e40000000004 */
[----:B-123-5:R-:W-:Y:S05]  /*ccf0*/  ENDCOLLECTIVE ;  /* 0x000000000000791b */ /* 0x02efea0003800000 */
.L_x_8392:
[----:B------:R-:W-:Y:S02]  /*cd00*/  IMAD.MOV.U32 R5, RZ, RZ, R10 ;  /* 0x000000ffff057224 */ /* 0x000fe400078e000a */
[----:B------:R-:W-:Y:S02]  /*cd10*/  IMAD.MOV.U32 R7, RZ, RZ, 0x1 ;  /* 0x00000001ff077424 */ /* 0x000fe400078e00ff */
[----:B------:R-:W-:-:S05]  /*cd20*/  FADD.FTZ R8, R5, R164 ;  /* 0x000000a405087221 */ /* 0x000fca0000010000 */
[----:B------:R-:W-:-:S07]  /*cd30*/  MOV R164, R8 ;  /* 0x0000000800a47202 */ /* 0x000fce0000000f00 */
[----:B------:R-:W-:Y:S05]  /*cd40*/  WARPSYNC.COLLECTIVE R6, `(.L_x_8393) ;  /* 0x0000000006087348 */ /* 0x000fea0003c00000 */
[----:B------:R1:W2:Y:S02]  /*cd50*/  SHFL.BFLY P0, R10, R164, R7, R4 ;  /* 0x0c000007a40a7389 */ /* 0x0002a40000000004 */
[----:B-12---:R-:W-:Y:S05]  /*cd60*/  ENDCOLLECTIVE ;  /* 0x000000000000791b */ /* 0x006fea0003800000 */
.L_x_8393:
[----:B------:R-:W-:Y:S01]  /*cd70*/  MOV R164, R165 ;  /* 0x000000a500a47202 */ /* 0x000fe20000000f00 */
[----:B------:R-:W-:Y:S01]  /*cd80*/  IMAD.MOV.U32 R7, RZ, RZ, 0x2 ;  /* 0x00000002ff077424 */ /* 0x000fe200078e00ff */
[----:B------:R-:W-:-:S07]  /*cd90*/  MOV R5, R10 ;  /* 0x0000000a00057202 */ /* 0x000fce0000000f00 */
[----:B------:R-:W-:Y:S05]  /*cda0*/  WARPSYNC.COLLECTIVE R6, `(.L_x_8394) ;  /* 0x0000000006087348 */ /* 0x000fea0003c00000 */
[----:B------:R1:W2:Y:S02]  /*cdb0*/  SHFL.BFLY P0, R10, R164, R7, R4 ;  /* 0x0c000007a40a7389 */ /* 0x0002a40000000004 */
[----:B-12---:R-:W-:Y:S05]  /*cdc0*/  ENDCOLLECTIVE ;  /* 0x000000000000791b */ /* 0x006fea0003800000 */
.L_x_8394:
[----:B------:R-:W-:Y:S01]  /*cdd0*/  FADD.FTZ R5, R8, R5 ;  /* 0x0000000508057221 */ /* 0x000fe20000010000 */
[----:B------:R-:W-:Y:S01]  /*cde0*/  FADD.FTZ R9, R10, R165 ;  /* 0x000000a50a097221 */ /* 0x000fe20000010000 */
[----:B------:R-:W-:-:S04]  /*cdf0*/  MOV R7, 0x1 ;  /* 0x0000000100077802 */ /* 0x000fc80000000f00 */
[----:B------:R-:W-:-:S07]  /*ce00*/  MOV R164, R9 ;  /* 0x0000000900a47202 */ /* 0x000fce0000000f00 */
[----:B------:R-:W-:Y:S05]  /*ce10*/  WARPSYNC.COLLECTIVE R6, `(.L_x_8395) ;  /* 0x0000000006087348 */ /* 0x000fea0003c00000 */
[----:B------:R1:W2:Y:S02]  /*ce20*/  SHFL.BFLY P0, R10, R164, R7, R4 ;  /* 0x0c000007a40a7389 */ /* 0x0002a40000000004 */
[----:B-12---:R-:W-:Y:S05]  /*ce30*/  ENDCOLLECTIVE ;  /* 0x000000000000791b */ /* 0x006fea0003800000 */
.L_x_8395:
[----:B------:R-:W-:Y:S05]  /*ce40*/  BRA `(.L_x_8396) ;  /* 0xfffffff000347947 */ /* 0x000fea000383ffff */
.L_x_8397:
        /* <DEDUP_REMOVED lines=11> */
.L_x_11707:


//--------------------- .text._ZN5flash24flash_fwd_splitkv_kernelI23Flash_fwd_kernel_traitsILi96ELi64ELi64ELi4ELb0ELb0EN7cutlass6half_tE19Flash_kernel_traitsILi96ELi64ELi64ELi4ES3_EELb0ELb1ELb0ELb0ELb0ELb0ELb1ELb1EEEvNS_16Flash_fwd_paramsE --------------------------
	.section	.text._ZN5flash24flash_fwd_splitkv_kernelI23Flash_fwd_kernel_traitsILi96ELi64ELi64ELi4ELb0ELb0EN7cutlass6half_tE19Flash_kernel_traitsILi96ELi64ELi64ELi4ES3_EELb0ELb1ELb0ELb0ELb0ELb0ELb1ELb1EEEvNS_16Flash_fwd_paramsE,"ax",@progbits
	.align	128
        .global         _ZN5flash24flash_fwd_splitkv_kernelI23Flash_fwd_kernel_traitsILi96ELi64ELi64ELi4ELb0ELb0EN7cutlass6half_tE19Flash_kernel_traitsILi96ELi64ELi64ELi4ES3_EELb0ELb1ELb0ELb0ELb0ELb0ELb1ELb1EEEvNS_16Flash_fwd_paramsE
        .type           _ZN5flash24flash_fwd_splitkv_kernelI23Flash_fwd_kernel_traitsILi96ELi64ELi64ELi4ELb0ELb0EN7cutlass6half_tE19Flash_kernel_traitsILi96ELi64ELi64ELi4ES3_EELb0ELb1ELb0ELb0ELb0ELb0ELb1ELb1EEEvNS_16Flash_fwd_paramsE,@function
        .size           _ZN5flash24flash_fwd_splitkv_kernelI23Flash_fwd_kernel_traitsILi96ELi64ELi64ELi4ELb0ELb0EN7cutlass6half_tE19Flash_kernel_traitsILi96ELi64ELi64ELi4ES3_EELb0ELb1ELb0ELb0ELb0ELb0ELb1ELb1EEEvNS_16Flash_fwd_paramsE,(.L_x_11708 - _ZN5flash24flash_fwd_splitkv_kernelI23Flash_fwd_kernel_traitsILi96ELi64ELi64ELi4ELb0ELb0EN7cutlass6half_tE19Flash_kernel_traitsILi96ELi64ELi64ELi4ES3_EELb0ELb1ELb0ELb0ELb0ELb0ELb1ELb1EEEvNS_16Flash_fwd_paramsE)
        .other          _ZN5flash24flash_fwd_splitkv_kernelI23Flash_fwd_kernel_traitsILi96ELi64ELi64ELi4ELb0ELb0EN7cutlass6half_tE19Flash_kernel_traitsILi96ELi64ELi64ELi4ES3_EELb0ELb1ELb0ELb0ELb0ELb0ELb1ELb1EEEvNS_16Flash_fwd_paramsE,@"STO_CUDA_ENTRY STV_DEFAULT"
_ZN5flash24flash_fwd_splitkv_kernelI23Flash_fwd_kernel_traitsILi96ELi64ELi64ELi4ELb0ELb0EN7cutlass6half_tE19Flash_kernel_traitsILi96ELi64ELi64ELi4ES3_EELb0ELb1ELb0ELb0ELb0ELb0ELb1ELb1EEEvNS_16Flash_fwd_paramsE:
.text._ZN5flash24flash_fwd_splitkv_kernelI23Flash_fwd_kernel_traitsILi96ELi64ELi64ELi4ELb0ELb0EN7cutlass6half_tE19Flash_kernel_traitsILi96ELi64ELi64ELi4ES3_EELb0ELb1ELb0ELb0ELb0ELb0ELb1ELb1EEEvNS_16Flash_fwd_paramsE:
        /* <DEDUP_REMOVED lines=29> */
[----:B------:R-:W-:Y:S05]  /*01d0*/  CALL.REL.NOINC `($_ZN5flash24flash_fwd_splitkv_kernelI23Flash_fwd_kernel_traitsILi96ELi64ELi64ELi4ELb0ELb0EN7cutlass6half_tE19Flash_kernel_traitsILi96ELi64ELi64ELi4ES3_EELb0ELb1ELb0ELb0ELb0ELb0ELb1ELb1EEEvNS_16Flash_fwd_paramsE$_ZN5flash30compute_attn_1rowblock_splitkvI23Flash_fwd_kernel_traitsILi96ELi64ELi64ELi4ELb0ELb0EN7cutlass6half_tE19Flash_kernel_traitsILi96ELi64ELi64ELi4ES3_EELb0ELb1ELb0ELb0ELb0ELb0ELb1ELb1ENS_16Flash_fwd_paramsEEEvRKT8_iiiii) ;  /* 0x0000000000087944 */ /* 0x000fea0003c00000 */
[----:B------:R-:W-:Y:S05]  /*01e0*/  BSYNC.RECONVERGENT B4 ;  /* 0x0000000000047941 */ /* 0x000fea0003800200 */
.L_x_8398:
[----:B------:R-:W-:Y:S05]  /*01f0*/  EXIT ;  /* 0x000000000000794d */ /* 0x000fea0003800000 */
        .type           $_ZN5flash24flash_fwd_splitkv_kernelI23Flash_fwd_kernel_traitsILi96ELi64ELi64ELi4ELb0ELb0EN7cutlass6half_tE19Flash_kernel_traitsILi96ELi64ELi64ELi4ES3_EELb0ELb1ELb0ELb0ELb0ELb0ELb1ELb1EEEvNS_16Flash_fwd_paramsE$_ZN5flash30compute_attn_1rowblock_splitkvI23Flash_fwd_kernel_traitsILi96ELi64ELi64ELi4ELb0ELb0EN7cutlass6half_tE19Flash_kernel_traitsILi96ELi64ELi64ELi4ES3_EELb0ELb1ELb0ELb0ELb0ELb0ELb1ELb1ENS_16Flash_fwd_paramsEEEvRKT8_iiiii,@function
        .size           $_ZN5flash24flash_fwd_splitkv_kernelI23Flash_fwd_kernel_traitsILi96ELi64ELi64ELi4ELb0ELb0EN7cutlass6half_tE19Flash_kernel_traitsILi96ELi64ELi64ELi4ES3_EELb0ELb1ELb0ELb0ELb0ELb0ELb1ELb1EEEvNS_16Flash_fwd_paramsE$_ZN5flash30compute_attn_1rowblock_splitkvI23Flash_fwd_kernel_traitsILi96ELi64ELi64ELi4ELb0ELb0EN7cutlass6half_tE19Flash_kernel_traitsILi96ELi64ELi64ELi4ES3_EELb0ELb1ELb0ELb0ELb0ELb0ELb1ELb1ENS_16Flash_fwd_paramsEEEvRKT8_iiiii,(.L_x_11708 - $_ZN5flash24flash_fwd_splitkv_kernelI23Flash_fwd_kernel_traitsILi96ELi64ELi64ELi4ELb0ELb0EN7cutlass6half_tE19Flash_kernel_traitsILi96ELi64ELi64ELi4ES3_EELb0ELb1ELb0ELb0ELb0ELb0ELb1ELb1EEEvNS_16Flash_fwd_paramsE$_ZN5flash30compute_attn_1rowblock_splitkvI23Flash_fwd_kernel_traitsILi96ELi64ELi64ELi4ELb0ELb0EN7cutlass6half_tE19Flash_kernel_traitsILi96ELi64ELi64ELi4ES3_EELb0ELb1ELb0ELb0ELb0ELb0ELb1ELb1ENS_16Flash_fwd_paramsEEEvRKT8_iiiii)
$_ZN5flash24flash_fwd_splitkv_kernelI23Flash_fwd_kernel_traitsILi96ELi64ELi64ELi4ELb0ELb0EN7cutlass6half_tE19Flash_kernel_traitsILi96ELi64ELi64ELi4ES3_EELb0ELb1ELb0ELb0ELb0ELb0ELb1ELb1EEEvNS_16Flash_fwd_paramsE$_ZN5flash30compute_attn_1rowblock_splitkvI23Flash_fwd_kernel_traitsILi96ELi64ELi64ELi4ELb0ELb0EN7cutlass6half_tE19Flash_kernel_traitsILi96ELi64ELi64ELi4ES3_EELb0ELb1ELb0ELb0ELb0ELb0ELb1ELb1ENS_16Flash_fwd_paramsEEEvRKT8_iiiii:
        /* <DEDUP_REMOVED lines=38> */
.L_x_8400:
[----:B------:R-:W-:Y:S05]  /*0460*/  BSYNC.RECONVERGENT B0 ;  /* 0x0000000000007941 */ /* 0x000fea0003800200 */
.L_x_8399:
[----:B------:R-:W-:Y:S04]  /*0470*/  BSSY.RECONVERGENT B0, `(.L_x_8401) ;  /* 0x0000007000007945 */ /* 0x000fe80003800200 */
[----:B------:R-:W-:Y:S05]  /*0480*/  @!P3 BRA `(.L_x_8402) ;  /* 0x000000000014b947 */ /* 0x000fea0003800000 */
[----:B------:R-:W2:Y:S02]  /*0490*/  LD.E.U8 R2, desc[UR4][R84.64+0x1b2] ;  /* 0x0001b20454027980 */ /* 0x000ea4000c101100 */
[----:B--2---:R-:W-:-:S13]  /*04a0*/  ISETP.NE.AND P1, PT, R2, RZ, PT ;  /* 0x000000ff0200720c */ /* 0x004fda0003f25270 */
[----:B-----5:R-:W2:Y:S02]  /*04b0*/  @P1 LD.E R53, desc[UR4][R8.64+0x4] ;  /* 0x0000040408351980 */ /* 0x020ea4000c101900 */
[----:B--2---:R-:W-:-:S06]  /*04c0*/  @P1 IADD3 R53, PT, PT, R53, -R15, RZ ;  /* 0x8000000f35351210 */ /* 0x004fcc0007ffe0ff */
[----:B------:R2:W5:Y:S02]  /*04d0*/  @!P1 LD.E R53, desc[UR4][R8.64] ;  /* 0x0000000408359980 */ /* 0x000564000c101900 */
.L_x_8402:
[----:B------:R-:W-:Y:S05]  /*04e0*/  BSYNC.RECONVERGENT B0 ;  /* 0x0000000000007941 */ /* 0x000fea0003800200 */
.L_x_8401:
        /* <DEDUP_REMOVED lines=9> */
.L_x_8404:
[----:B------:R-:W3:Y:S01]  /*0580*/  LD.E.64 R2, desc[UR4][R84.64+0x108] ;  /* 0x0001080454027980 */ /* 0x000ee2000c101b00 */
[----:B------:R-:W-:Y:S01]  /*0590*/  BSSY.RECONVERGENT B0, `(.L_x_8406) ;  /* 0x0000006000007945 */ /* 0x000fe20003800200 */
[----:B------:R-:W-:Y:S01]  /*05a0*/  IMAD.MOV.U32 R48, RZ, RZ, RZ ;  /* 0x000000ffff307224 */ /* 0x000fe200078e00ff */
[----:B---3--:R-:W-:-:S04]  /*05b0*/  ISETP.NE.U32.AND P0, PT, R2, RZ, PT ;  /* 0x000000ff0200720c */ /* 0x008fc80003f05070 */
[----:B------:R-:W-:-:S13]  /*05c0*/  ISETP.NE.AND.EX P0, PT, R3, RZ, PT, P0 ;  /* 0x000000ff0300720c */ /* 0x000fda0003f05300 */
[----:B------:R-:W-:Y:S05]  /*05d0*/  @!P0 BRA `(.L_x_8407) ;  /* 0x0000000000048947 */ /* 0x000fea0003800000 */
[----:B------:R3:W5:Y:S02]  /*05e0*/  LD.E R48, desc[UR4][R84.64+0xbc] ;  /* 0x0000bc0454307980 */ /* 0x000764000c101900 */
.L_x_8407:
[----:B------:R-:W-:Y:S05]  /*05f0*/  BSYNC.RECONVERGENT B0 ;  /* 0x0000000000007941 */ /* 0x000fea0003800200 */
.L_x_8406:
[----:B-----5:R-:W-:Y:S02]  /*0600*/  IADD3 R48, PT, PT, R53, R48, RZ ;  /* 0x0000003035307210 */ /* 0x020fe40007ffe0ff */
.L_x_8405:
[----:B------:R-:W-:Y:S05]  /*0610*/  BSYNC.RECONVERGENT B1 ;  /* 0x0000000000017941 */ /* 0x000fea0003800200 */
.L_x_8403:
[----:B------:R-:W-:Y:S01]  /*0620*/  IMAD.SHL.U32 R73, R141, 0x40, RZ ;  /* 0x000000408d497824 */ /* 0x000fe200078e00ff */
[----:B------:R-:W-:Y:S01]  /*0630*/  MOV R2, R140 ;  /* 0x0000008c00027202 */ /* 0x000fe20000000f00 */
[----:B------:R-:W-:-:S03]  /*0640*/  IMAD.MOV.U32 R3, RZ, RZ, 0x0 ;  /* 0x00000000ff037424 */ /* 0x000fc600078e00ff */
[----:B------:R-:W-:-:S13]  /*0650*/  ISETP.GT.AND P0, PT, R143, R73, PT ;  /* 0x000000498f00720c */ /* 0x000fda0003f04270 */
[----:B-123--:R-:W-:Y:S05]  /*0660*/  @!P0 RET.REL.NODEC R2 `(_ZN5flash24flash_fwd_splitkv_kernelI23Flash_fwd_kernel_traitsILi96ELi64ELi64ELi4ELb0ELb0EN7cutlass6half_tE19Flash_kernel_traitsILi96ELi64ELi64ELi4ES3_EELb0ELb1ELb0ELb0ELb0ELb0ELb1ELb1EEEvNS_16Flash_fwd_paramsE) ;  /* 0xfffffff802648950 */ /* 0x00efea0003c3ffff */
        /* <DEDUP_REMOVED lines=30> */
[----:B------:R-:W-:Y:S02]  /*0850*/  VIADD R2, R48, 0x3f ;  /* 0x0000003f30027836 */ /* 0x000fe40000000000 */
[----:B------:R-:W-:-:S06]  /*0860*/  IMAD R3, R141, 0x40, -R143 ;  /* 0x000000408d037824 */ /* 0x000fcc00078e0a8f */
[----:B------:R-:W-:Y:S01]  /*0870*/  @P2 VIADD R7, R7, 0x1 ;  /* 0x0000000107072836 */ /* 0x000fe20000000000 */
[----:B---3--:R-:W-:Y:S01]  /*0880*/  IADD3 R3, PT, PT, R5, R3, R2 ;  /* 0x0000000305037210 */ /* 0x008fe20007ffe002 */
[----:B----4-:R-:W-:Y:S02]  /*0890*/  IMAD.IADD R6, R6, 0x1, R143 ;  /* 0x0000000106067824 */ /* 0x010fe400078e028f */
[----:B------:R-:W-:Y:S02]  /*08a0*/  IMAD.MOV.U32 R0, RZ, RZ, R7 ;  /* 0x000000ffff007224 */ /* 0x000fe400078e0007 */
[----:B------:R-:W-:Y:S02]  /*08b0*/  VIADD R3, R3, 0x40 ;  /* 0x0000004003037836 */ /* 0x000fe40000000000 */
[----:B------:R-:W-:Y:S01]  /*08c0*/  @!P0 IMAD.MOV R0, RZ, RZ, -R0 ;  /* 0x000000ffff008224 */ /* 0x000fe200078e0a00 */
[----:B------:R-:W-:Y:S02]  /*08d0*/  @!P1 LOP3.LUT R0, RZ, R4, RZ, 0x33, !PT ;  /* 0x00000004ff009212 */ /* 0x000fe400078e33ff */
[----:B------:R-:W-:-:S02]  /*08e0*/  SHF.R.S32.HI R4, RZ, 0x1f, R2 ;  /* 0x0000001fff047819 */ /* 0x000fc40000011402 */
[----:B------:R-:W-:Y:S02]  /*08f0*/  IADD3 R6, PT, PT, -R6, R73, R48 ;  /* 0x0000004906067210 */ /* 0x000fe40007ffe130 */
        /* <DEDUP_REMOVED lines=27> */
[CC--:B------:R-:W-:Y:S01]  /*0ab0*/  ISETP.GE.AND P2, PT, R46.reuse, R143.reuse, PT ;  /* 0x0000008f2e00720c */ /* 0x0c0fe20003f46270 */
[----:B------:R-:W-:Y:S01]  /*0ac0*/  VIADD R5, R46, 0x10 ;  /* 0x000000102e057836 */ /* 0x000fe20000000000 */
[----:B------:R-:W-:Y:S01]  /*0ad0*/  LOP3.LUT R2, R2, 0x1c, RZ, 0xc0, !PT ;  /* 0x0000001c02027812 */ /* 0x000fe200078ec0ff */
[----:B----4-:R-:W-:Y:S02]  /*0ae0*/  IMAD R4, R3, R4, RZ ;  /* 0x0000000403047224 */ /* 0x010fe400078e02ff */
[----:B------:R-:W-:Y:S01]  /*0af0*/  VIADD R9, R46, 0x20 ;  /* 0x000000202e097836 */ /* 0x000fe20000000000 */
        /* <DEDUP_REMOVED lines=17> */
.L_x_8410:
[----:B------:R-:W-:Y:S05]  /*0c10*/  BSYNC.RECONVERGENT B0 ;  /* 0x0000000000007941 */ /* 0x000fea0003800200 */
.L_x_8409:
        /* <DEDUP_REMOVED lines=16> */
.L_x_8412:
[----:B------:R-:W-:Y:S05]  /*0d20*/  BSYNC.RECONVERGENT B0 ;  /* 0x0000000000007941 */ /* 0x000fea0003800200 */
.L_x_8411:
        /* <DEDUP_REMOVED lines=15> */
.L_x_8414:
[----:B------:R-:W-:Y:S05]  /*0e20*/  BSYNC.RECONVERGENT B0 ;  /* 0x0000000000007941 */ /* 0x000fea0003800200 */
.L_x_8413:
        /* <DEDUP_REMOVED lines=15> */
.L_x_8416:
[----:B------:R-:W-:Y:S05]  /*0f20*/  BSYNC.RECONVERGENT B0 ;  /* 0x0000000000007941 */ /* 0x000fea0003800200 */
.L_x_8415:
[-C--:B------:R-:W-:Y:S01]  /*0f30*/  ISETP.GE.OR P1, PT, R9, R143.reuse, P6 ;  /* 0x0000008f0900720c */ /* 0x080fe20003726670 */
[----:B------:R-:W-:Y:S01]  /*0f40*/  @!P5 IMAD.MOV.U32 R5, RZ, RZ, -0x800000 ;  /* 0xff800000ff05d424 */ /* 0x000fe200078e00ff */
[C---:B------:R-:W-:Y:S01]  /*0f50*/  IADD3 R46, P0, PT, R3.reuse, R46, RZ ;  /* 0x0000002e032e7210 */ /* 0x040fe20007f1e0ff */
[----:B------:R-:W-:Y:S01]  /*0f60*/  @!P4 IMAD.MOV.U32 R4, RZ, RZ, -0x800000 ;  /* 0xff800000ff04c424 */ /* 0x000fe200078e00ff */
[----:B------:R-:W-:Y:S02]  /*0f70*/  ISETP.GE.OR P6, PT, R8, R143, P6 ;  /* 0x0000008f0800720c */ /* 0x000fe400037c6670 */
[----:B------:R-:W-:Y:S02]  /*0f80*/  LEA.HI.X.SX32 R3, R3, RZ, 0x1, P0 ;  /* 0x000000ff03037211 */ /* 0x000fe400000f0eff */
[----:B-----5:R-:W-:-:S04]  /*0f90*/  LEA R2, P0, R46, R6, 0x2 ;  /* 0x000000062e027211 */ /* 0x020fc800078010ff */
[----:B------:R-:W-:Y:S01]  /*0fa0*/  LEA.HI.X R3, R46, R7, R3, 0x2, P0 ;  /* 0x000000072e037211 */ /* 0x000fe200000f1403 */
[----:B------:R-:W-:-:S04]  /*0fb0*/  @!P1 IMAD.MOV.U32 R0, RZ, RZ, -0x800000 ;  /* 0xff800000ff009424 */ /* 0x000fc800078e00ff */
[----:B------:R1:W-:Y:S04]  /*0fc0*/  @!P5 ST.E desc[UR4][R2.64], R5 ;  /* 0x000000050200d985 */ /* 0x0003e8000c101904 */
[----:B------:R2:W-:Y:S04]  /*0fd0*/  @!P4 ST.E desc[UR4][R2.64+0x40], R4 ;  /* 0x000040040200c985 */ /* 0x0005e8000c101904 */
[----:B------:R3:W-:Y:S01]  /*0fe0*/  @!P1 ST.E desc[UR4][R2.64+0x80], R0 ;  /* 0x0000800002009985 */ /* 0x0007e2000c101904 */
[----:B-1----:R-:W-:Y:S02]  /*0ff0*/  IMAD.MOV.U32 R5, RZ, RZ, 0x0 ;  /* 0x00000000ff057424 */ /* 0x002fe400078e00ff */
[----:B--2---:R-:W-:-:S04]  /*1000*/  IMAD.MOV.U32 R4, RZ, RZ, R140 ;  /* 0x000000ffff047224 */ /* 0x004fc800078e008c */
[----:B---34-:R-:W-:Y:S05]  /*1010*/  @P6 RET.REL.NODEC R4 `(_ZN5flash24flash_fwd_splitkv_kernelI23Flash_fwd_kernel_traitsILi96ELi64ELi64ELi4ELb0ELb0EN7cutlass6half_tE19Flash_kernel_traitsILi96ELi64ELi64ELi4ES3_EELb0ELb1ELb0ELb0ELb0ELb0ELb1ELb1EEEvNS_16Flash_fwd_paramsE) ;  /* 0xffffffec04f86950 */ /* 0x018fea0003c3ffff */
[----:B------:R-:W-:Y:S02]  /*1020*/  MOV R0, 0xff800000 ;  /* 0xff80000000007802 */ /* 0x000fe40000000f00 */
[----:B------:R-:W-:-:S03]  /*1030*/  MOV R141, 0x0 ;  /* 0x00000000008d7802 */ /* 0x000fc60000000f00 */
[----:B------:R1:W-:Y:S02]  /*1040*/  ST.E desc[UR4][R2.64+0xc0], R0 ;  /* 0x0000c00002007985 */ /* 0x0003e4000c101904 */
[----:B-1----:R-:W-:Y:S05]  /*1050*/  RET.REL.NODEC R140 `(_ZN5flash24flash_fwd_splitkv_kernelI23Flash_fwd_kernel_traitsILi96ELi64ELi64ELi4ELb0ELb0EN7cutlass6half_tE19Flash_kernel_traitsILi96ELi64ELi64ELi4ES3_EELb0ELb1ELb0ELb0ELb0ELb0ELb1ELb1EEEvNS_16Flash_fwd_paramsE) ;  /* 0xffffffec8ce87950 */ /* 0x002fea0003c3ffff */
.L_x_8408:
        /* <DEDUP_REMOVED lines=53> */
[----:B------:R-:W-:Y:S02]  /*13b0*/  IMAD.WIDE R6, R11, 0x4, R2 ;  /* 0x000000040b067825 */ /* 0x000fe400078e0202 */
[----:B------:R-:W5:Y:S04]  /*13c0*/  LD.E.64 R2, desc[UR4][R84.64+0x40] ;  /* 0x0000400454027980 */ /* 0x000f68000c101b00 */
[----:B------:R1:W3:Y:S01]  /*13d0*/  LD.E R6, desc[UR4][R6.64] ;  /* 0x0000000406067980 */ /* 0x0002e2000c101900 */
        /* <DEDUP_REMOVED lines=24> */
[----:B------:R-:W-:Y:S02]  /*1560*/  SHF.R.S32.HI R18, RZ, 0x1f, R19 ;  /* 0x0000001fff127819 */ /* 0x000fe40000011413 */
[----:B---3--:R-:W-:Y:S01]  /*1570*/  SHF.R.S32.HI R8, RZ, 0x1f, R6 ;  /* 0x0000001fff087819 */ /* 0x008fe20000011406 */
[----:B------:R-:W-:-:S04]  /*1580*/  IMAD R9, R21, R6, RZ ;  /* 0x0000000615097224 */ /* 0x000fc800078e02ff */
[C---:B------:R-:W-:Y:S02]  /*1590*/  IMAD R9, R20.reuse, R8, R9 ;  /* 0x0000000814097224 */ /* 0x040fe400078e0209 */
[----:B------:R-:W-:-:S05]  /*15a0*/  IMAD.WIDE.U32 R20, R20, R6, RZ ;  /* 0x0000000614147225 */ /* 0x000fca00078e00ff */
[----:B------:R-:W-:Y:S01]  /*15b0*/  IADD3 R21, PT, PT, R21, R9, RZ ;  /* 0x0000000915157210 */ /* 0x000fe20007ffe0ff */
[----:B------:R-:W-:Y:S02]  /*15c0*/  IMAD.MOV.U32 R9, RZ, RZ, R7 ;  /* 0x000000ffff097224 */ /* 0x000fe400078e0007 */
[----:B--2---:R-:W-:Y:S02]  /*15d0*/  IMAD R7, R5, R19, RZ ;  /* 0x0000001305077224 */ /* 0x004fe400078e02ff */
[----:B------:R-:W-:Y:S01]  /*15e0*/  IMAD.WIDE.U32 R20, R19, R4, R20 ;  /* 0x0000000413147225 */ /* 0x000fe200078e0014 */
[----:B------:R-:W-:Y:S02]  /*15f0*/  @!P0 IADD3 R9, PT, PT, -R9, RZ, RZ ;  /* 0x000000ff09098210 */ /* 0x000fe40007ffe1ff */
[----:B------:R-:W-:Y:S01]  /*1600*/  @!P1 LOP3.LUT R9, RZ, R0, RZ, 0x33, !PT ;  /* 0x00000000ff099212 */ /* 0x000fe200078e33ff */
[----:B------:R-:W-:-:S04]  /*1610*/  IMAD R7, R4, R18, R7 ;  /* 0x0000001204077224 */ /* 0x000fc800078e0207 */
        /* <DEDUP_REMOVED lines=13> */
.L_x_8418:
        /* <DEDUP_REMOVED lines=8> */
[----:B------:R-:W-:Y:S01]  /*1770*/  IMAD.MOV.U32 R24, RZ, RZ, RZ ;  /* 0x000000ffff187224 */ /* 0x000fe200078e00ff */
[----:B------:R-:W-:-:S02]  /*1780*/  IABS R10, R144 ;  /* 0x00000090000a7213 */ /* 0x000fc40000000000 */
[----:B------:R-:W-:Y:S02]  /*1790*/  @!P2 SHF.R.S32.HI R9, RZ, 0x1f, R14 ;  /* 0x0000001fff09a819 */ /* 0x000fe4000001140e */
        /* <DEDUP_REMOVED lines=12> */
[----:B------:R-:W-:Y:S02]  /*1860*/  IMAD R8, R11, R8, R10 ;  /* 0x000000080b087224 */ /* 0x000fe400078e020a */
[----:B---3--:R-:W-:-:S03]  /*1870*/  @!P2 IMAD R6, R5, R14, RZ ;  /* 0x0000000e0506a224 */ /* 0x008fc600078e02ff */
[----:B------:R-:W-:Y:S01]  /*1880*/  ISETP.GT.U32.AND P1, PT, R7, R8, PT ;  /* 0x000000080700720c */ /* 0x000fe20003f24070 */
[----:B------:R-:W-:Y:S02]  /*1890*/  @!P2 IMAD R6, R9, R4, R6 ;  /* 0x000000040906a224 */ /* 0x000fe400078e0206 */
[----:B------:R-:W-:-:S04]  /*18a0*/  @!P2 IMAD.WIDE.U32 R24, R4, R14, RZ ;  /* 0x0000000e0418a225 */ /* 0x000fc800078e00ff */
[----:B------:R-:W-:Y:S01]  /*18b0*/  @!P2 IMAD.IADD R25, R25, 0x1, R6 ;  /* 0x000000011919a824 */ /* 0x000fe200078e0206 */
[----:B-----5:R-:W-:Y:S01]  /*18c0*/  @!P2 SHF.R.S32.HI R6, RZ, 0x1f, R12 ;  /* 0x0000001fff06a819 */ /* 0x020fe2000001140c */
[----:B----4-:R-:W-:Y:S01]  /*18d0*/  @!P2 IMAD R9, R19, R12, RZ ;  /* 0x0000000c1309a224 */ /* 0x010fe200078e02ff */
[----:B------:R-:W-:-:S03]  /*18e0*/  @P2 IADD3 R10, PT, PT, R14, R15, RZ ;  /* 0x0000000f0e0a2210 */ /* 0x000fc60007ffe0ff */
[-C--:B------:R-:W-:Y:S01]  /*18f0*/  @!P1 IADD3 R8, PT, PT, R8, -R7.reuse, RZ ;  /* 0x8000000708089210 */ /* 0x080fe20007ffe0ff */
[C---:B------:R-:W-:Y:S02]  /*1900*/  @!P2 IMAD R9, R18.reuse, R6, R9 ;  /* 0x000000061209a224 */ /* 0x040fe400078e0209 */
[----:B------:R-:W-:Y:S01]  /*1910*/  @!P2 IMAD.WIDE.U32 R18, R18, R12, R24 ;  /* 0x0000000c1212a225 */ /* 0x000fe200078e0018 */
[----:B------:R-:W-:Y:S02]  /*1920*/  ISETP.GE.U32.AND P5, PT, R8, R7, PT ;  /* 0x000000070800720c */ /* 0x000fe40003fa6070 */
[----:B------:R-:W-:Y:S01]  /*1930*/  LOP3.LUT R7, R144, R0, RZ, 0x3c, !PT ;  /* 0x0000000090077212 */ /* 0x000fe200078e3cff */
[-C--:B------:R-:W-:Y:S02]  /*1940*/  @P2 IMAD R6, R5, R10.reuse, RZ ;  /* 0x0000000a05062224 */ /* 0x080fe400078e02ff */
[----:B------:R-:W-:Y:S01]  /*1950*/  @P2 IMAD.WIDE.U32 R24, R4, R10, RZ ;  /* 0x0000000a04182225 */ /* 0x000fe200078e00ff */
[----:B------:R-:W-:-:S02]  /*1960*/  ISETP.GE.AND P0, PT, R7, RZ, PT ;  /* 0x000000ff0700720c */ /* 0x000fc40003f06270 */
[----:B------:R-:W-:Y:S01]  /*1970*/  @!P2 MOV R10, R18 ;  /* 0x00000012000aa202 */ /* 0x000fe20000000f00 */
[----:B------:R-:W-:Y:S01]  /*1980*/  @!P2 IMAD.IADD R9, R19, 0x1, R9 ;  /* 0x000000011309a824 */ /* 0x000fe200078e0209 */
[----:B------:R-:W-:Y:S01]  /*1990*/  ISETP.NE.AND P3, PT, R0, RZ, PT ;  /* 0x000000ff0000720c */ /* 0x000fe20003f65270 */
[----:B------:R-:W-:Y:S01]  /*19a0*/  @P2 IMAD.MOV.U32 R10, RZ, RZ, R24 ;  /* 0x000000ffff0a2224 */ /* 0x000fe200078e0018 */
[----:B------:R-:W-:Y:S02]  /*19b0*/  LEA R19, R88, 0xffffffc0, 0x6 ;  /* 0xffffffc058137811 */ /* 0x000fe400078e30ff */
[----:B------:R-:W-:Y:S01]  /*19c0*/  @P2 IADD3 R9, PT, PT, R25, R6, RZ ;  /* 0x0000000619092210 */ /* 0x000fe20007ffe0ff */
[----:B------:R-:W-:Y:S01]  /*19d0*/  @!P2 IMAD R7, R3, R14, RZ ;  /* 0x0000000e0307a224 */ /* 0x000fe200078e02ff */
[----:B------:R-:W-:Y:S02]  /*19e0*/  @!P2 SHF.R.S32.HI R6, RZ, 0x1f, R14 ;  /* 0x0000001fff06a819 */ /* 0x000fe4000001140e */
[----:B------:R-:W-:Y:S01]  /*19f0*/  @!P1 IADD3 R11, PT, PT, R11, 0x1, RZ ;  /* 0x000000010b0b9810 */ /* 0x000fe20007ffe0ff */
[----:B------:R-:W-:Y:S01]  /*1a00*/  IMAD R8, R5, R19, RZ ;  /* 0x0000001305087224 */ /* 0x000fe200078e02ff */
[----:B------:R-:W-:Y:S01]  /*1a10*/  SHF.R.S32.HI R18, RZ, 0x1f, R19 ;  /* 0x0000001fff127819 */ /* 0x000fe20000011413 */
[----:B------:R-:W-:Y:S01]  /*1a20*/  IMAD.MOV.U32 R25, RZ, RZ, R9 ;  /* 0x000000ffff197224 */ /* 0x000fe200078e0009 */
[----:B------:R-:W-:Y:S01]  /*1a30*/  MOV R24, R10 ;  /* 0x0000000a00187202 */ /* 0x000fe20000000f00 */
[----:B------:R-:W-:Y:S01]  /*1a40*/  @!P2 IMAD R6, R6, R2, R7 ;  /* 0x000000020606a224 */ /* 0x000fe200078e0207 */
[----:B------:R-:W-:Y:S01]  /*1a50*/  @P5 IADD3 R11, PT, PT, R11, 0x1, RZ ;  /* 0x000000010b0b5810 */ /* 0x000fe20007ffe0ff */
        /* <DEDUP_REMOVED lines=24> */
.L_x_8419:
[----:B------:R-:W-:Y:S05]  /*1be0*/  BSYNC.RECONVERGENT B0 ;  /* 0x0000000000007941 */ /* 0x000fea0003800200 */
.L_x_8417:
[----:B------:R-:W-:Y:S01]  /*1bf0*/  ISETP.NE.AND P0, PT, R13, -0x1, PT ;  /* 0xffffffff0d00780c */ /* 0x000fe20003f05270 */
[----:B------:R-:W2:Y:S04]  /*1c00*/  LD.E.64 R24, desc[UR4][R84.64+0x30] ;  /* 0x0000300454187980 */ /* 0x000ea8000c101b00 */
[----:B------:R-:W3:Y:S04]  /*1c10*/  LD.E.64 R26, desc[UR4][R84.64+0x48] ;  /* 0x00004804541a7980 */ /* 0x000ee8000c101b00 */
[----:B------:R-:W4:Y:S04]  /*1c20*/  LD.E.64 R8, desc[UR4][R84.64] ;  /* 0x0000000454087980 */ /* 0x000f28000c101b00 */
[----:B------:R-:W3:Y:S04]  /*1c30*/  @!P0 LD.E.64 R30, desc[UR4][R84.64+0x18] ;  /* 0x00001804541e8980 */ /* 0x000ee8000c101b00 */
[----:B------:R-:W4:Y:S04]  /*1c40*/  LD.E.64 R14, desc[UR4][R84.64+0x10] ;  /* 0x00001004540e7980 */ /* 0x000f28000c101b00 */
[----:B------:R-:W4:Y:S04]  /*1c50*/  LD.E.64 R16, desc[UR4][R84.64+0x8] ;  /* 0x0000080454107980 */ /* 0x000f28000c101b00 */
[----:B------:R-:W5:Y:S01]  /*1c60*/  LD.E R142, desc[UR4][R84.64+0xc0] ;  /* 0x0000c004548e7980 */ /* 0x000f62000c101900 */
[----:B------:R-:W-:-:S04]  /*1c70*/  IABS R6, R0 ;  /* 0x0000000000067213 */ /* 0x000fc80000000000 */
[----:B------:R-:W1:Y:S08]  /*1c80*/  I2F.RP R12, R6 ;  /* 0x00000006000c7306 */ /* 0x000e700000209400 */
[----:B-1----:R-:W1:Y:S01]  /*1c90*/  MUFU.RCP R12, R12 ;  /* 0x0000000c000c7308 */ /* 0x002e620000001000 */
[----:B------:R-:W-:Y:S01]  /*1ca0*/  IMAD.MOV.U32 R7, RZ, RZ, RZ ;  /* 0x000000ffff077224 */ /* 0x000fe200078e00ff */
[----:B------:R-:W-:-:S05]  /*1cb0*/  MOV R32, RZ ;  /* 0x000000ff00207202 */ /* 0x000fca0000000f00 */
[----:B------:R1:W5:Y:S02]  /*1cc0*/  @P4 LD.E R7, desc[UR4][R22.64] ;  /* 0x0000000416074980 */ /* 0x000364000c101900 */
[----:B-1----:R-:W-:-:S04]  /*1cd0*/  VIADD R12, R12, 0xffffffe ;  /* 0x0ffffffe0c0c7836 */ /* 0x002fc80000000000 */
[----:B------:R-:W1:Y:S02]  /*1ce0*/  F2I.FTZ.U32.TRUNC.NTZ R33, R12 ;  /* 0x0000000c00217305 */ /* 0x000e64000021f000 */
[----:B-1----:R-:W-:-:S04]  /*1cf0*/  IMAD.MOV R12, RZ, RZ, -R33 ;  /* 0x000000ffff0c7224 */ /* 0x002fc800078e0a21 */
[----:B------:R-:W-:Y:S01]  /*1d00*/  IMAD R23, R12, R6, RZ ;  /* 0x000000060c177224 */ /* 0x000fe200078e02ff */
[----:B------:R-:W-:Y:S02]  /*1d10*/  IABS R22, R144 ;  /* 0x0000009000167213 */ /* 0x000fe40000000000 */
[----:B------:R-:W-:Y:S01]  /*1d20*/  IABS R12, R0 ;  /* 0x00000000000c7213 */ /* 0x000fe20000000000 */
[----:B------:R-:W-:-:S04]  /*1d30*/  IMAD.HI.U32 R23, R33, R23, R32 ;  /* 0x0000001721177227 */ /* 0x000fc800078e0020 */
[----:B------:R-:W-:Y:S02]  /*1d40*/  IMAD.MOV R12, RZ, RZ, -R12 ;  /* 0x000000ffff0c7224 */ /* 0x000fe400078e0a0c */
[----:B------:R-:W-:-:S04]  /*1d50*/  IMAD.HI.U32 R23, R23, R22, RZ ;  /* 0x0000001617177227 */ /* 0x000fc800078e00ff */
[----:B------:R-:W-:-:S05]  /*1d60*/  IMAD R22, R23, R12, R22 ;  /* 0x0000000c17167224 */ /* 0x000fca00078e0216 */
[----:B------:R-:W-:Y:S01]  /*1d70*/  ISETP.GT.U32.AND P2, PT, R6, R22, PT ;  /* 0x000000160600720c */ /* 0x000fe20003f44070 */
[----:B------:R-:W-:-:S05]  /*1d80*/  IMAD.SHL.U32 R90, R46, 0x8, RZ ;  /* 0x000000082e5a7824 */ /* 0x000fca00078e00ff */
[----:B------:R-:W-:-:S07]  /*1d90*/  LOP3.LUT R12, R90, 0x18, RZ, 0xc0, !PT ;  /* 0x000000185a0c7812 */ /* 0x000fce00078ec0ff */
[----:B------:R-:W-:-:S05]  /*1da0*/  @!P2 IMAD.IADD R22, R22, 0x1, -R6 ;  /* 0x000000011616a824 */ /* 0x000fca00078e0a06 */
[----:B------:R-:W-:Y:S02]  /*1db0*/  ISETP.GE.U32.AND P3, PT, R22, R6, PT ;  /* 0x000000061600720c */ /* 0x000fe40003f66070 */
[----:B------:R-:W-:Y:S02]  /*1dc0*/  IADD3 R32, P1, PT, R12, R21, RZ ;  /* 0x000000150c207210 */ /* 0x000fe40007f3e0ff */
[----:B------:R-:W-:Y:S01]  /*1dd0*/  LOP3.LUT R6, R144, R0, RZ, 0x3c, !PT ;  /* 0x0000000090067212 */ /* 0x000fe200078e3cff */
[----:B------:R-:W-:Y:S01]  /*1de0*/  @!P2 VIADD R23, R23, 0x1 ;  /* 0x000000011717a836 */ /* 0x000fe20000000000 */
[----:B------:R-:W-:Y:S02]  /*1df0*/  IADD3.X R33, PT, PT, RZ, R20, RZ, P1, !PT ;  /* 0x00000014ff217210 */ /* 0x000fe40000ffe4ff */
[----:B------:R-:W-:Y:S01]  /*1e00*/  ISETP.GE.AND P1, PT, R6, RZ, PT ;  /* 0x000000ff0600720c */ /* 0x000fe20003f26270 */
[----:B------:R-:W1:Y:S01]  /*1e10*/  S2R R45, SR_CgaCtaId ;  /* 0x00000000002d7919 */ /* 0x000e620000008800 */
[----:B------:R-:W-:Y:S01]  /*1e20*/  ISETP.NE.AND P2, PT, R0, RZ, PT ;  /* 0x000000ff0000720c */ /* 0x000fe20003f45270 */
[----:B-----5:R-:W-:-:S02]  /*1e30*/  IMAD R18, R18, R2, RZ ;  /* 0x0000000212127224 */ /* 0x020fc400078e02ff */
[----:B------:R-:W-:Y:S02]  /*1e40*/  @P3 VIADD R23, R23, 0x1 ;  /* 0x0000000117173836 */ /* 0x000fe40000000000 */
[C---:B------:R-:W-:Y:S02]  /*1e50*/  IMAD R18, R19.reuse, R3, R18 ;  /* 0x0000000313127224 */ /* 0x040fe400078e0212 */
[----:B------:R-:W-:Y:S01]  /*1e60*/  IMAD.WIDE.U32 R32, R19, R2, R32 ;  /* 0x0000000213207225 */ /* 0x000fe200078e0020 */
[----:B------:R-:W-:Y:S02]  /*1e70*/  MOV R6, R23 ;  /* 0x0000001700067202 */ /* 0x000fe40000000f00 */
[----:B------:R-:W-:-:S03]  /*1e80*/  LOP3.LUT R21, R90, 0xc0, RZ, 0xc0, !PT ;  /* 0x000000c05a157812 */ /* 0x000fc600078ec0ff */
[----:B------:R-:W-:Y:S01]  /*1e90*/  @!P1 IMAD.MOV R6, RZ, RZ, -R6 ;  /* 0x000000ffff069224 */ /* 0x000fe200078e0a06 */
[----:B------:R-:W-:Y:S02]  /*1ea0*/  @!P2 LOP3.LUT R6, RZ, R0, RZ, 0x33, !PT ;  /* 0x00000000ff06a212 */ /* 0x000fe400078e33ff */
[----:B------:R-:W-:Y:S02]  /*1eb0*/  LOP3.LUT R21, R21, 0x18, R46, 0xf8, !PT ;  /* 0x0000001815157812 */ /* 0x000fe400078ef82e */
[----:B------:R-:W-:Y:S02]  /*1ec0*/  SHF.R.S32.HI R0, RZ, 0x1f, R6 ;  /* 0x0000001fff007819 */ /* 0x000fe40000011406 */
[----:B------:R-:W-:Y:S02]  /*1ed0*/  LOP3.LUT R21, R21, 0x18, R90, 0x78, !PT ;  /* 0x0000001815157812 */ /* 0x000fe400078e785a */
[----:B------:R-:W-:Y:S02]  /*1ee0*/  SHF.R.U32.HI R76, RZ, 0x2, R46 ;  /* 0x00000002ff4c7819 */ /* 0x000fe4000001162e */
[----:B------:R-:W-:-:S02]  /*1ef0*/  MOV R77, RZ ;  /* 0x000000ff004d7202 */ /* 0x000fc40000000f00 */
[----:B------:R-:W-:Y:S02]  /*1f00*/  LOP3.LUT R90, R21, 0x1f20, R90, 0xf8, !PT ;  /* 0x00001f20155a7812 */ /* 0x000fe400078ef85a */
[----:B------:R-:W-:-:S04]  /*1f10*/  MOV R23, 0x400 ;  /* 0x0000040000177802 */ /* 0x000fc80000000f00 */
[----:B-1----:R-:W-:Y:S01]  /*1f20*/  LEA R45, R45, R23, 0x18 ;  /* 0x000000172d2d7211 */ /* 0x002fe200078ec0ff */
        /* <DEDUP_REMOVED lines=11> */
[----:B------:R-:W-:Y:S01]  /*1fe0*/  LOP3.LUT R72, R49, 0xc, RZ, 0xc0, !PT ;  /* 0x0000000c31487812 */ /* 0x000fe200078ec0ff */
[----:B------:R-:W-:Y:S01]  /*1ff0*/  IMAD R90, R90, 0x2, R45 ;  /* 0x000000025a5a7824 */ /* 0x000fe200078e022d */
[----:B------:R-:W-:-:S02]  /*2000*/  IADD3 R47, PT, PT, R87, -0x40, RZ ;  /* 0xffffffc0572f7810 */ /* 0x000fc40007ffe0ff */
[----:B------:R-:W-:Y:S01]  /*2010*/  LOP3.LUT R147, R147, R146, RZ, 0x3c, !PT ;  /* 0x0000009293937212 */ /* 0x000fe200078e3cff */
[----:B--2---:R-:W-:-:S04]  /*2020*/  @P0 IMAD.WIDE.U32 R36, R24, R13, RZ ;  /* 0x0000000d18240225 */ /* 0x004fc800078e00ff */
[----:B------:R-:W-:Y:S02]  /*2030*/  @P0 IMAD R20, R25, R13, RZ ;  /* 0x0000000d19140224 */ /* 0x000fe400078e02ff */
[----:B---3--:R-:W-:-:S04]  /*2040*/  @!P0 IMAD.WIDE.U32 R34, R30, R145, RZ ;  /* 0x000000911e228225 */ /* 0x008fc800078e00ff */
[----:B------:R-:W-:Y:S02]  /*2050*/  @!P0 IMAD R19, R31, R145, RZ ;  /* 0x000000911f138224 */ /* 0x000fe400078e02ff */
[----:B------:R-:W-:Y:S02]  /*2060*/  @!P0 IMAD.MOV.U32 R22, RZ, RZ, R34 ;  /* 0x000000ffff168224 */ /* 0x000fe400078e0022 */
[----:B------:R-:W-:Y:S01]  /*2070*/  @P0 IMAD.MOV.U32 R22, RZ, RZ, R36 ;  /* 0x000000ffff160224 */ /* 0x000fe200078e0024 */
[----:B------:R-:W-:Y:S01]  /*2080*/  @!P0 IADD3 R19, PT, PT, R35, R19, RZ ;  /* 0x0000001323138210 */ /* 0x000fe20007ffe0ff */
[----:B------:R-:W-:Y:S01]  /*2090*/  IMAD.MOV.U32 R30, RZ, RZ, R32 ;  /* 0x000000ffff1e7224 */ /* 0x000fe200078e0020 */
[----:B------:R-:W-:Y:S02]  /*20a0*/  @P0 IADD3 R19, PT, PT, R37, R20, RZ ;  /* 0x0000001425130210 */ /* 0x000fe40007ffe0ff */
[----:B------:R-:W-:Y:S01]  /*20b0*/  IADD3 R32, P1, PT, R12, R22, RZ ;  /* 0x000000160c207210 */ /* 0x000fe20007f3e0ff */
[----:B------:R-:W-:Y:S01]  /*20c0*/  IMAD.IADD R31, R33, 0x1, R18 ;  /* 0x00000001211f7824 */ /* 0x000fe200078e0212 */
[----:B------:R-:W-:Y:S01]  /*20d0*/  SHF.R.S32.HI R20, RZ, 0x1f, R144 ;  /* 0x0000001fff147819 */ /* 0x000fe20000011490 */
[----:B------:R-:W-:-:S02]  /*20e0*/  IMAD R18, R27, R144, RZ ;  /* 0x000000901b127224 */ /* 0x000fc400078e02ff */
[----:B------:R-:W-:Y:S02]  /*20f0*/  IMAD.X R33, RZ, RZ, R19, P1 ;  /* 0x000000ffff217224 */ /* 0x000fe400008e0613 */
[----:B------:R-:W-:Y:S02]  /*2100*/  IMAD R22, R29, R6, RZ ;  /* 0x000000061d167224 */ /* 0x000fe400078e02ff */
[----:B------:R-:W-:Y:S02]  /*2110*/  IMAD R18, R26, R20, R18 ;  /* 0x000000141a127224 */ /* 0x000fe400078e0212 */
[----:B------:R-:W-:-:S04]  /*2120*/  IMAD.WIDE.U32 R32, R144, R26, R32 ;  /* 0x0000001a90207225 */ /* 0x000fc800078e0020 */
[----:B------:R-:W-:-:S04]  /*2130*/  IMAD.WIDE.U32 R30, R6, R28, R30 ;  /* 0x0000001c061e7225 */ /* 0x000fc800078e001e */
[----:B------:R-:W-:Y:S02]  /*2140*/  IMAD R22, R0, R28, R22 ;  /* 0x0000001c00167224 */ /* 0x000fe400078e0216 */
[--C-:B------:R-:W-:Y:S02]  /*2150*/  @!P0 IMAD.MOV.U32 R20, RZ, RZ, R24.reuse ;  /* 0x000000ffff148224 */ /* 0x100fe400078e0018 */
[--C-:B------:R-:W-:Y:S02]  /*2160*/  @!P0 IMAD.MOV.U32 R21, RZ, RZ, R25.reuse ;  /* 0x000000ffff158224 */ /* 0x100fe400078e0019 */
[----:B------:R-:W-:Y:S02]  /*2170*/  @P0 IMAD.MOV.U32 R20, RZ, RZ, R24 ;  /* 0x000000ffff140224 */ /* 0x000fe400078e0018 */
[----:B------:R-:W-:Y:S01]  /*2180*/  @P0 IMAD.MOV.U32 R21, RZ, RZ, R25 ;  /* 0x000000ffff150224 */ /* 0x000fe200078e0019 */
[----:B------:R-:W-:Y:S01]  /*2190*/  IADD3 R19, PT, PT, R33, R18, RZ ;  /* 0x0000001221137210 */ /* 0x000fe20007ffe0ff */
[----:B------:R-:W-:Y:S01]  /*21a0*/  IMAD.WIDE.U32 R24, R141, 0x40, R76 ;  /* 0x000000408d187825 */ /* 0x000fe200078e004c */
[----:B------:R-:W-:-:S02]  /*21b0*/  IADD3 R31, PT, PT, R31, R22, RZ ;  /* 0x000000161f1f7210 */ /* 0x000fc40007ffe0ff */
[----:B------:R-:W-:Y:S01]  /*21c0*/  IADD3 R22, P0, PT, R12, R11, RZ ;  /* 0x0000000b0c167210 */ /* 0x000fe20007f1e0ff */
[----:B------:R-:W-:Y:S01]  /*21d0*/  IMAD.MOV.U32 R18, RZ, RZ, R32 ;  /* 0x000000ffff127224 */ /* 0x000fe200078e0020 */
[----:B------:R-:W-:-:S03]  /*21e0*/  SHF.R.S32.HI R11, RZ, 0x1f, R53 ;  /* 0x0000001fff0b7819 */ /* 0x000fc60000011435 */
[----:B------:R-:W-:-:S04]  /*21f0*/  IMAD.WIDE.U32 R18, R24, R20, R18 ;  /* 0x0000001418127225 */ /* 0x000fc800078e0012 */
[----:B------:R-:W-:Y:S02]  /*2200*/  IMAD.X R23, RZ, RZ, R10, P0 ;  /* 0x000000ffff177224 */ /* 0x000fe400000e060a */
[----:B------:R-:W-:Y:S01]  /*2210*/  IMAD R10, R25, R20, RZ ;  /* 0x00000014190a7224 */ /* 0x000fe200078e02ff */
[----:B----4-:R-:W-:Y:S02]  /*2220*/  LEA R78, P2, R18, R8, 0x1 ;  /* 0x00000008124e7211 */ /* 0x010fe400078408ff */
[----:B------:R-:W-:Y:S01]  /*2230*/  LEA.HI R8, R11, R53, RZ, 0x6 ;  /* 0x000000350b087211 */ /* 0x000fe200078f30ff */
[----:B------:R-:W-:Y:S01]  /*2240*/  IMAD R10, R24, R21, R10 ;  /* 0x00000015180a7224 */ /* 0x000fe200078e020a */
[C---:B------:R-:W-:Y:S02]  /*2250*/  SHF.L.U64.HI R52, R20.reuse, 0x5, R21 ;  /* 0x0000000514347819 */ /* 0x040fe40000010215 */
[----:B------:R-:W-:Y:S01]  /*2260*/  SHF.L.U32 R51, R20, 0x5, RZ ;  /* 0x0000000514337819 */ /* 0x000fe200000006ff */
[----:B------:R-:W-:Y:S01]  /*2270*/  IMAD.WIDE.U32 R20, R76, R2, R30 ;  /* 0x000000024c147225 */ /* 0x000fe200078e001e */
[----:B------:R-:W-:-:S04]  /*2280*/  SHF.R.S32.HI R8, RZ, 0x6, R8 ;  /* 0x00000006ff087819 */ /* 0x000fc80000011408 */
[----:B------:R-:W-:Y:S02]  /*2290*/  IADD3 R138, PT, PT, R21, R138, RZ ;  /* 0x0000008a158a7210 */ /* 0x000fe40007ffe0ff */
[C---:B------:R-:W-:Y:S02]  /*22a0*/  LEA R139, P0, R20.reuse, R14, 0x1 ;  /* 0x0000000e148b7211 */ /* 0x040fe400078008ff */
[----:B------:R-:W-:Y:S02]  /*22b0*/  VIMNMX R50, PT, PT, R135, R8, !PT ;  /* 0x0000000887327248 */ /* 0x000fe40007fe0100 */
[----:B------:R-:W-:Y:S02]  /*22c0*/  LEA.HI.X R138, R20, R15, R138, 0x1, P0 ;  /* 0x0000000f148a7211 */ /* 0x000fe400000f0c8a */
[----:B------:R-:W-:Y:S01]  /*22d0*/  ISETP.GT.AND P0, PT, R88, R50, PT ;  /* 0x000000325800720c */ /* 0x000fe20003f04270 */
[----:B------:R-:W-:-:S04]  /*22e0*/  IMAD.WIDE.U32 R22, R76, R4, R22 ;  /* 0x000000044c167225 */ /* 0x000fc800078e0016 */
[----:B------:R-:W-:Y:S01]  /*22f0*/  IMAD.IADD R10, R19, 0x1, R10 ;  /* 0x00000001130a7824 */ /* 0x000fe200078e020a */
[----:B------:R-:W-:Y:S01]  /*2300*/  LEA R137, P1, R22, R16, 0x1 ;  /* 0x0000001016897211 */ /* 0x000fe200078208ff */
[----:B------:R-:W-:-:S03]  /*2310*/  IMAD.IADD R136, R23, 0x1, R136 ;  /* 0x0000000117887824 */ /* 0x000fc600078e0288 */
        /* <DEDUP_REMOVED lines=8> */
[----:B------:R-:W5:Y:S04]  /*23a0*/  LD.E.64 R22, desc[UR4][R84.64+0x128] ;  /* 0x0001280454167980 */ /* 0x000f68000c101b00 */
[----:B------:R-:W5:Y:S04]  /*23b0*/  LD.E R14, desc[UR4][R84.64+0xd0] ;  /* 0x0000d004540e7980 */ /* 0x000f68000c101900 */
[----:B------:R-:W5:Y:S04]  /*23c0*/  LD.E.64 R26, desc[UR4][R84.64+0x140] ;  /* 0x00014004541a7980 */ /* 0x000f68000c101b00 */
[----:B------:R-:W5:Y:S04]  /*23d0*/  LD.E.64 R24, desc[UR4][R84.64+0x138] ;  /* 0x0001380454187980 */ /* 0x000f68000c101b00 */
[----:B------:R-:W5:Y:S04]  /*23e0*/  LD.E.64 R20, desc[UR4][R84.64+0x110] ;  /* 0x0001100454147980 */ /* 0x000f68000c101b00 */
[----:B------:R-:W5:Y:S04]  /*23f0*/  LD.E.64 R16, desc[UR4][R84.64+0x108] ;  /* 0x0001080454107980 */ /* 0x000f68000c101b00 */
[----:B------:R-:W5:Y:S04]  /*2400*/  LD.E.64 R18, desc[UR4][R84.64+0x150] ;  /* 0x0001500454127980 */ /* 0x000f68000c101b00 */
[----:B------:R-:W5:Y:S01]  /*2410*/  LD.E.64 R4, desc[UR4][R84.64+0x148] ;  /* 0x0001480454047980 */ /* 0x000f62000c101b00 */
[----:B------:R-:W-:Y:S01]  /*2420*/  MOV R13, RZ ;  /* 0x000000ff000d7202 */ /* 0x000fe20000000f00 */
[----:B------:R-:W-:-:S05]  /*2430*/  IMAD.MOV.U32 R71, RZ, RZ, R47 ;  /* 0x000000ffff477224 */ /* 0x000fca00078e002f */
[----:B------:R-:W-:Y:S01]  /*2440*/  SHF.R.S32.HI R11, RZ, 0x1f, R71 ;  /* 0x0000001fff0b7819 */ /* 0x000fe20000011447 */
[----:B------:R-:W-:Y:S01]  /*2450*/  IMAD.IADD R7, R7, 0x1, R47 ;  /* 0x0000000107077824 */ /* 0x000fe200078e022f */
[----:B------:R-:W-:Y:S01]  /*2460*/  MOV R67, R88 ;  /* 0x0000005800437202 */ /* 0x000fe20000000f00 */
[C---:B------:R-:W-:Y:S01]  /*2470*/  IMAD R69, R88.reuse, -0x40, R53 ;  /* 0xffffffc058457824 */ /* 0x040fe200078e0235 */
[----:B------:R-:W-:Y:S01]  /*2480*/  MOV R61, R139 ;  /* 0x0000008b003d7202 */ /* 0x000fe20000000f00 */
[----:B------:R-:W-:Y:S01]  /*2490*/  IMAD R68, R88, -0x40, R48 ;  /* 0xffffffc058447824 */ /* 0x000fe200078e0230 */
[----:B------:R-:W-:Y:S01]  /*24a0*/  MOV R80, R137 ;  /* 0x0000008900507202 */ /* 0x000fe20000000f00 */
[----:B------:R-:W-:Y:S01]  /*24b0*/  IMAD.MOV.U32 R60, RZ, RZ, R138 ;  /* 0x000000ffff3c7224 */ /* 0x000fe200078e008a */
[----:B------:R-:W-:Y:S01]  /*24c0*/  MOV R81, R136 ;  /* 0x0000008800517202 */ /* 0x000fe20000000f00 */
[----:B--2---:R-:W-:Y:S02]  /*24d0*/  IMAD R2, R31, R145, RZ ;  /* 0x000000911f027224 */ /* 0x004fe400078e02ff */
[----:B------:R-:W-:-:S04]  /*24e0*/  IMAD.WIDE.U32 R30, R145, R30, R12 ;  /* 0x0000001e911e7225 */ /* 0x000fc800078e000c */
[----:B---3--:R-:W-:Y:S01]  /*24f0*/  IMAD.WIDE.U32 R28, R145, R32, R12 ;  /* 0x00000020911c7225 */ /* 0x008fe200078e000c */
[----:B------:R-:W-:-:S03]  /*2500*/  IADD3 R31, PT, PT, R31, R2, RZ ;  /* 0x000000021f1f7210 */ /* 0x000fc60007ffe0ff */
[----:B------:R-:W-:Y:S02]  /*2510*/  IMAD R3, R33, R145, RZ ;  /* 0x0000009121037224 */ /* 0x000fe400078e02ff */
[-C--:B----4-:R-:W-:Y:S02]  /*2520*/  IMAD R8, R83, R71.reuse, RZ ;  /* 0x0000004753087224 */ /* 0x090fe400078e02ff */
[----:B-----5:R-:W-:Y:S02]  /*2530*/  IMAD R2, R23, R71, RZ ;  /* 0x0000004717027224 */ /* 0x020fe400078e02ff */
[----:B------:R-:W-:Y:S02]  /*2540*/  IMAD.IADD R29, R29, 0x1, R3 ;  /* 0x000000011d1d7824 */ /* 0x000fe400078e0203 */
[C---:B------:R-:W-:Y:S02]  /*2550*/  IMAD R8, R82.reuse, R11, R8 ;  /* 0x0000000b52087224 */ /* 0x040fe400078e0208 */
[----:B------:R-:W-:Y:S01]  /*2560*/  IMAD.WIDE.U32 R30, R82, R71, R30 ;  /* 0x00000047521e7225 */ /* 0x000fe200078e001e */
[----:B------:R-:W-:-:S03]  /*2570*/  LEA.HI R70, R14, R14, RZ, 0x1 ;  /* 0x0000000e0e467211 */ /* 0x000fc600078f08ff */
[C---:B------:R-:W-:Y:S02]  /*2580*/  IMAD R2, R22.reuse, R11, R2 ;  /* 0x0000000b16027224 */ /* 0x040fe400078e0202 */
[----:B------:R-:W-:Y:S01]  /*2590*/  IMAD.WIDE.U32 R28, R22, R71, R28 ;  /* 0x00000047161c7225 */ /* 0x000fe200078e001c */
[----:B------:R-:W-:-:S03]  /*25a0*/  IADD3 R31, PT, PT, R31, R8, RZ ;  /* 0x000000081f1f7210 */ /* 0x000fc60007ffe0ff */
[-C--:B------:R-:W-:Y:S02]  /*25b0*/  IMAD R8, R27, R6.reuse, RZ ;  /* 0x000000061b087224 */ /* 0x080fe400078e02ff */
[----:B------:R-:W-:Y:S01]  /*25c0*/  IMAD.IADD R29, R29, 0x1, R2 ;  /* 0x000000011d1d7824 */ /* 0x000fe200078e0202 */
[----:B------:R-:W-:Y:S01]  /*25d0*/  SHF.R.S32.HI R11, RZ, 0x1f, R53 ;  /* 0x0000001fff0b7819 */ /* 0x000fe20000011435 */
[----:B------:R-:W-:Y:S01]  /*25e0*/  IMAD R2, R25, R6, RZ ;  /* 0x0000000619027224 */ /* 0x000fe200078e02ff */
[----:B------:R-:W-:Y:S01]  /*25f0*/  IADD3 R3, P0, PT, -R53, R76, RZ ;  /* 0x0000004c35037210 */ /* 0x000fe20007f1e1ff */
[----:B------:R-:W-:Y:S01]  /*2600*/  IMAD R8, R26, R0, R8 ;  /* 0x000000001a087224 */ /* 0x000fe200078e0208 */
[----:B------:R-:W-:Y:S01]  /*2610*/  SHF.R.S32.HI R70, RZ, 0x1, R70 ;  /* 0x00000001ff467819 */ /* 0x000fe20000011446 */
[----:B------:R-:W-:Y:S01]  /*2620*/  IMAD.WIDE.U32 R26, R6, R26, R30 ;  /* 0x0000001a061a7225 */ /* 0x000fe200078e001e */
[----:B------:R-:W-:-:S03]  /*2630*/  IADD3.X R11, PT, PT, RZ, ~R11, RZ, P0, !PT ;  /* 0x8000000bff0b7210 */ /* 0x000fc600007fe4ff */
[----:B------:R-:W-:Y:S02]  /*2640*/  IMAD R2, R24, R0, R2 ;  /* 0x0000000018027224 */ /* 0x000fe400078e0202 */
[----:B------:R-:W-:Y:S01]  /*2650*/  IMAD.WIDE.U32 R24, R6, R24, R28 ;  /* 0x0000001806187225 */ /* 0x000fe200078e001c */
[----:B------:R-:W-:-:S03]  /*2660*/  IADD3 R27, PT, PT, R27, R8, RZ ;  /* 0x000000081b1b7210 */ /* 0x000fc60007ffe0ff */
[----:B------:R-:W-:Y:S02]  /*2670*/  IMAD R0, R76, R70, R72 ;  /* 0x000000464c007224 */ /* 0x000fe400078e0248 */
[----:B------:R-:W-:Y:S02]  /*2680*/  IMAD.IADD R25, R25, 0x1, R2 ;  /* 0x0000000119197824 */ /* 0x000fe400078e0202 */
[C---:B------:R-:W-:Y:S02]  /*2690*/  IMAD R54, R11.reuse, R82, RZ ;  /* 0x000000520b367224 */ /* 0x040fe400078e02ff */
[----:B------:R-:W-:Y:S02]  /*26a0*/  IMAD R15, R11, R22, RZ ;  /* 0x000000160b0f7224 */ /* 0x000fe400078e02ff */
[----:B------:R-:W-:Y:S02]  /*26b0*/  IMAD R2, R70, R7, RZ ;  /* 0x0000000746027224 */ /* 0x000fe400078e02ff */
[----:B------:R-:W-:-:S02]  /*26c0*/  IMAD.IADD R6, R72, 0x1, R0 ;  /* 0x0000000148067824 */ /* 0x000fc400078e0200 */
[-C--:B------:R-:W-:Y:S01]  /*26d0*/  IMAD R54, R83, R3.reuse, R54 ;  /* 0x0000000353367224 */ /* 0x080fe200078e0236 */
[----:B------:R-:W-:Y:S01]  /*26e0*/  SHF.R.S32.HI R58, RZ, 0x1f, R2 ;  /* 0x0000001fff3a7819 */ /* 0x000fe20000011402 */
[-C--:B------:R-:W-:Y:S02]  /*26f0*/  IMAD R15, R23, R3.reuse, R15 ;  /* 0x00000003170f7224 */ /* 0x080fe400078e020f */
[----:B------:R-:W-:-:S04]  /*2700*/  IMAD.WIDE.U32 R26, R82, R3, R26 ;  /* 0x00000003521a7225 */ /* 0x000fc800078e001a */
[----:B------:R-:W-:Y:S01]  /*2710*/  IMAD.WIDE.U32 R24, R22, R3, R24 ;  /* 0x0000000316187225 */ /* 0x000fe200078e0018 */
[C---:B------:R-:W-:Y:S02]  /*2720*/  IADD3 R3, P3, PT, R2.reuse, R0, RZ ;  /* 0x0000000002037210 */ /* 0x040fe40007f7e0ff */
[----:B------:R-:W-:Y:S01]  /*2730*/  IADD3 R2, P2, PT, R2, R6, RZ ;  /* 0x0000000602027210 */ /* 0x000fe20007f5e0ff */
[----:B------:R-:W-:Y:S01]  /*2740*/  IMAD.IADD R15, R25, 0x1, R15 ;  /* 0x00000001190f7824 */ /* 0x000fe200078e020f */
[----:B------:R-:W-:Y:S02]  /*2750*/  LEA.HI.X.SX32 R0, R0, R58, 0x1, P3 ;  /* 0x0000003a00007211 */ /* 0x000fe400018f0eff */
[----:B------:R-:W-:Y:S01]  /*2760*/  IADD3 R54, PT, PT, R27, R54, RZ ;  /* 0x000000361b367210 */ /* 0x000fe20007ffe0ff */
[----:B------:R-:W-:Y:S01]  /*2770*/  IMAD.SHL.U32 R59, R2, 0x2, RZ ;  /* 0x00000002023b7824 */ /* 0x000fe200078e00ff */
[----:B------:R-:W-:Y:S02]  /*2780*/  LEA R55, P1, R26, R20, 0x1 ;  /* 0x000000141a377211 */ /* 0x000fe400078208ff */
[----:B------:R-:W-:-:S02]  /*2790*/  LEA R14, P0, R24, R16, 0x1 ;  /* 0x00000010180e7211 */ /* 0x000fc400078008ff */
[----:B------:R-:W-:Y:S02]  /*27a0*/  LEA.HI.X.SX32 R58, R6, R58, 0x1, P2 ;  /* 0x0000003a063a7211 */ /* 0x000fe400010f0eff */
[----:B------:R-:W-:Y:S01]  /*27b0*/  SHF.L.U32 R16, R3, 0x1, RZ ;  /* 0x0000000103107819 */ /* 0x000fe200000006ff */
[----:B------:R-:W-:Y:S01]  /*27c0*/  IMAD.SHL.U32 R70, R70, 0x20, RZ ;  /* 0x0000002046467824 */ /* 0x000fe200078e00ff */
[----:B------:R-:W-:Y:S02]  /*27d0*/  LEA.HI.X R54, R26, R21, R54, 0x1, P1 ;  /* 0x000000151a367211 */ /* 0x000fe400008f0c36 */
[----:B------:R-:W-:Y:S02]  /*27e0*/  SHF.L.U64.HI R58, R2, 0x1, R58 ;  /* 0x00000001023a7819 */ /* 0x000fe4000001023a */
[----:B------:R-:W-:Y:S02]  /*27f0*/  IADD3 R57, P3, PT, R18, R59, RZ ;  /* 0x0000003b12397210 */ /* 0x000fe40007f7e0ff */
[----:B------:R-:W-:-:S02]  /*2800*/  LEA.HI.X R15, R24, R17, R15, 0x1, P0 ;  /* 0x00000011180f7211 */ /* 0x000fc400000f0c0f */
[-C--:B------:R-:W-:Y:S02]  /*2810*/  IADD3 R34, P1, PT, R18, R16.reuse, RZ ;  /* 0x0000001012227210 */ /* 0x080fe40007f3e0ff */
[----:B------:R-:W-:Y:S02]  /*2820*/  SHF.L.U64.HI R0, R3, 0x1, R0 ;  /* 0x0000000103007819 */ /* 0x000fe40000010200 */
[C---:B------:R-:W-:Y:S02]  /*2830*/  IADD3 R16, P0, PT, R4.reuse, R16, RZ ;  /* 0x0000001004107210 */ /* 0x040fe40007f1e0ff */
[----:B------:R-:W-:Y:S01]  /*2840*/  IADD3 R59, P2, PT, R4, R59, RZ ;  /* 0x0000003b043b7210 */ /* 0x000fe20007f5e0ff */
[----:B------:R-:W-:Y:S01]  /*2850*/  IMAD.X R56, R19, 0x1, R58, P3 ;  /* 0x0000000113387824 */ /* 0x000fe200018e063a */
[C---:B------:R-:W-:Y:S02]  /*2860*/  SHF.L.U64.HI R62, R22.reuse, 0x5, R23 ;  /* 0x00000005163e7819 */ /* 0x040fe40000010217 */
[----:B------:R-:W-:-:S02]  /*2870*/  SHF.L.U32 R63, R22, 0x5, RZ ;  /* 0x00000005163f7819 */ /* 0x000fc400000006ff */
[-C--:B------:R-:W-:Y:S02]  /*2880*/  IADD3.X R35, PT, PT, R19, R0.reuse, RZ, P1, !PT ;  /* 0x0000000013237210 */ /* 0x080fe40000ffe4ff */
[C---:B------:R-:W-:Y:S02]  /*2890*/  IADD3.X R17, PT, PT, R5.reuse, R0, RZ, P0, !PT ;  /* 0x0000000005117210 */ /* 0x040fe400007fe4ff */
[----:B------:R-:W-:Y:S02]  /*28a0*/  IADD3.X R58, PT, PT, R5, R58, RZ, P2, !PT ;  /* 0x0000003a053a7210 */ /* 0x000fe400017fe4ff */
[----:B------:R-:W-:-:S07]  /*28b0*/  SHF.R.S32.HI R64, RZ, 0x1f, R70 ;  /* 0x0000001fff407819 */ /* 0x000fce0000011446 */
.L_x_8457:
[----:B------:R-:W-:Y:S01]  /*28c0*/  IADD3 R69, PT, PT, R69, 0x40, RZ ;  /* 0x0000004045457810 */ /* 0x000fe20007ffe0ff */
[----:B------:R-:W-:Y:S01]  /*28d0*/  VIADD R68, R68, 0x40 ;  /* 0x0000004044447836 */ /* 0x000fe20000000000 */
[----:B------:R-:W-:Y:S01]  /*28e0*/  MOV R3, R54 ;  /* 0x0000003600037202 */ /* 0x000fe20000000f00 */
[C---:B------:R-:W-:Y:S01]  /*28f0*/  VIADD R0, R76.reuse, 0x20 ;  /* 0x000000204c007836 */ /* 0x040fe20000000000 */
[----:B------:R-:W-:Y:S01]  /*2900*/  BSSY.RECONVERGENT B0, `(.L_x_8421) ;  /* 0x0000016000007945 */ /* 0x000fe20003800200 */
        /* <DEDUP_REMOVED lines=21> */
.L_x_8422:
[----:B------:R-:W-:Y:S05]  /*2a60*/  BSYNC.RECONVERGENT B0 ;  /* 0x0000000000007941 */ /* 0x000fea0003800200 */
.L_x_8421:
        /* <DEDUP_REMOVED lines=15> */
.L_x_8424:
[----:B------:R-:W-:Y:S05]  /*2b60*/  BSYNC.RECONVERGENT B0 ;  /* 0x0000000000007941 */ /* 0x000fea0003800200 */
.L_x_8423:
[----:B------:R-:W3:Y:S01]  /*2b70*/  LD.E R54, desc[UR4][R84.64+0x130] ;  /* 0x0001300454367980 */ /* 0x000ee2000c101900 */
[----:B------:R-:W-:Y:S01]  /*2b80*/  UMOV UR6, URZ ;  /* 0x000000ff00067c82 */ /* 0x000fe20008000000 */
[----:B------:R-:W-:Y:S01]  /*2b90*/  BSSY.RECONVERGENT B2, `(.L_x_8425) ;  /* 0x00003c7000027945 */ /* 0x000fe20003800200 */
[----:B------:R-:W-:Y:S01]  /*2ba0*/  IADD3 R0, P0, PT, RZ, -UR6, RZ ;  /* 0x80000006ff007c10 */ /* 0x000fe2000ff1e0ff */
[----:B------:R-:W4:Y:S01]  /*2bb0*/  LD.E R11, desc[UR4][R84.64+0xd0] ;  /* 0x0000d004540b7980 */ /* 0x000f22000c101900 */
[----:B------:R-:W-:Y:S02]  /*2bc0*/  VIADD R67, R67, 0xffffffff ;  /* 0xffffffff43437836 */ /* 0x000fe40000000000 */
[----:B------:R-:W-:Y:S01]  /*2bd0*/  IMAD.MOV.U32 R74, RZ, RZ, R71 ;  /* 0x000000ffff4a7224 */ /* 0x000fe200078e0047 */
[----:B----4-:R-:W-:Y:S01]  /*2be0*/  ISETP.NE.AND P1, PT, R11, RZ, PT ;  /* 0x000000ff0b00720c */ /* 0x010fe20003f25270 */
[----:B---3--:R-:W-:Y:S04]  /*2bf0*/  IMAD.SHL.U32 R54, R54, 0x40, RZ ;  /* 0x0000004036367824 */ /* 0x008fe800078e00ff */
        /* <DEDUP_REMOVED lines=16> */
.L_x_8428:
[----:B------:R-:W-:Y:S05]  /*2d00*/  BSYNC.RECONVERGENT B0 ;  /* 0x0000000000007941 */ /* 0x000fea0003800200 */
.L_x_8427:
[----:B------:R-:W-:Y:S05]  /*2d10*/  @!P2 BRA `(.L_x_8429) ;  /* 0x0000003800b8a947 */ /* 0x000fea0003800000 */
[----:B------:R-:W-:Y:S02]  /*2d20*/  ISETP.GE.AND P1, PT, R12, R142, PT ;  /* 0x0000008e0c00720c */ /* 0x000fe40003f26270 */
[----:B-12---:R-:W-:Y:S02]  /*2d30*/  LEA R18, P0, R63, R14, 0x1 ;  /* 0x0000000e3f127211 */ /* 0x006fe400078008ff */
[----:B------:R-:W-:Y:S02]  /*2d40*/  LEA R2, P2, R133, R80, 0x1 ;  /* 0x0000005085027211 */ /* 0x000fe400078408ff */
        /* <DEDUP_REMOVED lines=13> */
.L_x_8426:
        /* <DEDUP_REMOVED lines=15> */
[----:B------:R-:W1:Y:S06]  /*2f10*/  @!P0 LD.E.64 R26, desc[UR4][R34.64] ;  /* 0x00000004221a8980 */ /* 0x000e6c000c101b00 */
[----:B------:R-:W5:Y:S01]  /*2f20*/  @!P0 LD.E.64 R2, desc[UR4][R16.64] ;  /* 0x0000000410028980 */ /* 0x000f62000c101b00 */
[--C-:B-12---:R-:W-:Y:S01]  /*2f30*/  @!P0 HADD2.F32 R19, -RZ, R26.reuse.H0_H0 ;  /* 0x2000001aff138230 */ /* 0x106fe20000004100 */
[----:B----4-:R-:W-:Y:S01]  /*2f40*/  @!P0 MOV R18, R20 ;  /* 0x0000001400128202 */ /* 0x010fe20000000f00 */
        /* <DEDUP_REMOVED lines=43> */
.L_x_8434:
[----:B------:R-:W-:Y:S05]  /*3200*/  BSYNC.RECONVERGENT B0 ;  /* 0x0000000000007941 */ /* 0x000fea0003800200 */
.L_x_8433:
[----:B------:R-:W-:Y:S04]  /*3210*/  BSSY.RECONVERGENT B0, `(.L_x_8435) ;  /* 0x0000034000007945 */ /* 0x000fe80003800200 */
[----:B------:R-:W-:Y:S05]  /*3220*/  @P3 BRA `(.L_x_8436) ;  /* 0x0000000000c83947 */ /* 0x000fea0003800000 */
[----:B------:R-:W-:Y:S01]  /*3230*/  ISETP.GE.AND P0, PT, R10, R11, PT ;  /* 0x0000000b0a00720c */ /* 0x000fe20003f06270 */
[----:B----4-:R-:W4:Y:S11]  /*3240*/  LD.E.128 R20, desc[UR4][R14.64+0x40] ;  /* 0x000040040e147980 */ /* 0x010f36000c101d00 */
        /* <DEDUP_REMOVED lines=48> */
.L_x_8436:
[----:B------:R-:W-:Y:S05]  /*3550*/  BSYNC.RECONVERGENT B0 ;  /* 0x0000000000007941 */ /* 0x000fea0003800200 */
.L_x_8435:
[----:B------:R-:W-:Y:S05]  /*3560*/  @P1 BRA `(.L_x_8432) ;  /* 0x0000000000c81947 */ /* 0x000fea0003800000 */
[----:B------:R-:W-:Y:S01]  /*3570*/  ISETP.GE.AND P0, PT, R9, R11, PT ;  /* 0x0000000b0900720c */ /* 0x000fe20003f06270 */
[----:B-1--4-:R-:W4:Y:S11]  /*3580*/  LD.E.128 R20, desc[UR4][R14.64+0x80] ;  /* 0x000080040e147980 */ /* 0x012f36000c101d00 */
[----:B------:R-:W-:Y:S01]  /*3590*/  @!UPT UIADD3 URZ, UPT, UPT, URZ, URZ, URZ ;  /* 0x000000fffffff290 */ /* 0x000fe2000fffe0ff */
[----:B------:R-:W2:Y:S06]  /*35a0*/  @!P0 LD.E.64 R26, desc[UR4][R34.64+0x40] ;  /* 0x00004004221a8980 */ /* 0x000eac000c101b00 */
[----:B------:R-:W5:Y:S01]  /*35b0*/  @!P0 LD.E.64 R2, desc[UR4][R16.64+0x40] ;  /* 0x0000400410028980 */ /* 0x000f62000c101b00 */
[--C-:B--2---:R-:W-:Y:S01]  /*35c0*/  @!P0 HADD2.F32 R19, -RZ, R26.reuse.H0_H0 ;  /* 0x2000001aff138230 */ /* 0x104fe20000004100 */
        /* <DEDUP_REMOVED lines=44> */
.L_x_8432:
[----:B------:R-:W-:Y:S05]  /*3890*/  BSYNC.RECONVERGENT B1 ;  /* 0x0000000000017941 */ /* 0x000fea0003800200 */
.L_x_8431:
        /* <DEDUP_REMOVED lines=67> */
.L_x_8440:
[----:B------:R-:W-:Y:S05]  /*3cd0*/  BSYNC.RECONVERGENT B0 ;  /* 0x0000000000007941 */ /* 0x000fea0003800200 */
.L_x_8439:
        /* <DEDUP_REMOVED lines=52> */
.L_x_8442:
[----:B------:R-:W-:Y:S05]  /*4020*/  BSYNC.RECONVERGENT B0 ;  /* 0x0000000000007941 */ /* 0x000fea0003800200 */
.L_x_8441:
        /* <DEDUP_REMOVED lines=51> */
.L_x_8438:
[----:B------:R-:W-:Y:S05]  /*4360*/  BSYNC.RECONVERGENT B1 ;  /* 0x0000000000017941 */ /* 0x000fea0003800200 */
.L_x_8437:
[----:B------:R-:W3:Y:S02]  /*4370*/  LD.E R0, desc[UR4][R84.64+0xd0] ;  /* 0x0000d00454007980 */ /* 0x000ee4000c101900 */
[----:B---3--:R-:W-:Y:S05]  /*4380*/  IMAD.U32 R0, R0, -0x20, RZ ;  /* 0xffffffe000007824 */ /* 0x008fea00078e00ff */
[C---:B------:R-:W-:Y:S02]  /*4390*/  LEA R16, P1, R0.reuse, R16, 0x1 ;  /* 0x0000001000107211 */ /* 0x040fe400078208ff */
[C---:B------:R-:W-:Y:S02]  /*43a0*/  LEA R34, P0, R0.reuse, R34, 0x1 ;  /* 0x0000002200227211 */ /* 0x040fe400078008ff */
[C---:B------:R-:W-:Y:S02]  /*43b0*/  LEA.HI.X.SX32 R17, R0.reuse, R17, 0x1, P1 ;  /* 0x0000001100117211 */ /* 0x040fe400008f0eff */
[----:B------:R-:W-:Y:S01]  /*43c0*/  LEA.HI.X.SX32 R35, R0, R35, 0x1, P0 ;  /* 0x0000002300237211 */ /* 0x000fe200000f0eff */
[----:B------:R-:W-:Y:S05]  /*43d0*/  BRA `(.L_x_8429) ;  /* 0x0000002400087947 */ /* 0x000fea0003800000 */
.L_x_8430:
[----:B------:R-:W-:Y:S01]  /*43e0*/  LEA.HI R20, R11, R11, RZ, 0x1 ;  /* 0x0000000b0b147211 */ /* 0x000fe200078f08ff */
[----:B------:R3:W5:Y:S01]  /*43f0*/  LD.E R44, desc[UR4][R84.64+0xc0] ;  /* 0x0000c004542c7980 */ /* 0x000762000c101900 */
[----:B------:R-:W-:Y:S02]  /*4400*/  BSSY.RECONVERGENT B1, `(.L_x_8443) ;  /* 0x0000119000017945 */ /* 0x000fe40003800200 */
[----:B------:R-:W-:Y:S05]  /*4410*/  SHF.R.S32.HI R20, RZ, 0x1, R20 ;  /* 0x00000001ff147819 */ /* 0x000fea0000011414 */
[----:B-12---:R-:W-:Y:S02]  /*4420*/  IMAD.MOV R18, RZ, RZ, -R20 ;  /* 0x000000ffff127224 */ /* 0x006fe400078e0a14 */
        /* <DEDUP_REMOVED lines=12> */
[----:B------:R-:W-:Y:S02]  /*44f0*/  @!P0 SEL R0, R20, R18, P1 ;  /* 0x0000001214008207 */ /* 0x000fe40000800000 */
[----:B------:R-:W-:Y:S02]  /*4500*/  @!P0 SHF.L.U32 R2, R6, 0x1, RZ ;  /* 0x0000000106028819 */ /* 0x000fe400000006ff */
[----:B------:R-:W-:Y:S01]  /*4510*/  @!P0 SEL R3, R75, RZ, !P1 ;  /* 0x000000ff4b038207 */ /* 0x000fe20004800000 */
[----:B------:R-:W-:Y:S01]  /*4520*/  @!P0 IMAD.WIDE R4, R0, 0x2, R14 ;  /* 0x0000000200048825 */ /* 0x000fe200078e020e */
[----:B------:R-:W-:Y:S02]  /*4530*/  @!P0 IADD3 R92, P1, PT, R2, R57, RZ ;  /* 0x00000039025c8210 */ /* 0x000fe40007f3e0ff */
[----:B------:R-:W-:Y:S03]  /*4540*/  @!P0 SHF.L.U64.HI R0, R6, 0x1, R3 ;  /* 0x0000000106008819 */ /* 0x000fe60000010203 */
[----:B------:R-:W4:Y:S01]  /*4550*/  @!P0 LD.E.128 R4, desc[UR4][R4.64] ;  /* 0x0000000404048980 */ /* 0x000f22000c101d00 */
[----:B------:R-:W-:Y:S02]  /*4560*/  @!P0 IADD3.X R93, PT, PT, R0, R56, RZ, P1, !PT ;  /* 0x00000038005d8210 */ /* 0x000fe40000ffe4ff */
[----:B------:R-:W-:Y:S04]  /*4570*/  @!P0 IADD3 R2, P1, PT, R2, R59, RZ ;  /* 0x0000003b02028210 */ /* 0x000fe80007f3e0ff */
[----:B------:R-:W-:Y:S01]  /*4580*/  @!P0 IADD3.X R3, PT, PT, R0, R58, RZ, P1, !PT ;  /* 0x0000003a00038210 */ /* 0x000fe20000ffe4ff */
[----:B------:R-:W5:Y:S01]  /*4590*/  @!P0 LD.E.128 R92, desc[UR4][R92.64] ;  /* 0x000000045c5c8980 */ /* 0x000f62000c101d00 */
[----:B------:R-:W-:Y:S07]  /*45a0*/  ISETP.GT.AND P1, PT, R19, RZ, !P0 ;  /* 0x000000ff1300720c */ /* 0x000fee0004724270 */
[----:B------:R1:W3:Y:S01]  /*45b0*/  @!P0 LD.E.128 R36, desc[UR4][R2.64] ;  /* 0x0000000402248980 */ /* 0x0002e2000c101d00 */
[--C-:B----4-:R-:W-:Y:S01]  /*45c0*/  @!P0 HADD2.F32 R0, -RZ, R4.reuse.H0_H0 ;  /* 0x20000004ff008230 */ /* 0x110fe20000004100 */
[----:B--2---:R-:W-:Y:S01]  /*45d0*/  @!P0 MOV R32, R41 ;  /* 0x0000002900208202 */ /* 0x004fe20000000f00 */
        /* <DEDUP_REMOVED lines=67> */
.L_x_8446:
[----:B------:R-:W-:Y:S05]  /*4a10*/  BSYNC.RECONVERGENT B0 ;  /* 0x0000000000007941 */ /* 0x000fea0003800200 */
.L_x_8445:
[----:B------:R-:W-:Y:S01]  /*4a20*/  ISETP.GE.AND P4, PT, R9, R44, PT ;  /* 0x0000002c0900720c */ /* 0x000fe20003f86270 */
[----:B------:R-:W-:Y:S04]  /*4a30*/  BSSY.RECONVERGENT B0, `(.L_x_8447) ;  /* 0x000005b000007945 */ /* 0x000fe80003800200 */
[----:B------:R-:W-:Y:S08]  /*4a40*/  @P3 BRA `(.L_x_8448) ;  /* 0x0000000400643947 */ /* 0x000ff00003800000 */
[----:B------:R-:W-:Y:S01]  /*4a50*/  ISETP.GE.AND P0, PT, R10, R11, PT ;  /* 0x0000000b0a00720c */ /* 0x000fe20003f06270 */
[----:B-1----:R-:W2:Y:S11]  /*4a60*/  LD.E.128 R40, desc[UR4][R14.64+0x40] ;  /* 0x000040040e287980 */ /* 0x002eb6000c101d00 */
        /* <DEDUP_REMOVED lines=11> */
[----:B------:R-:W4:Y:S02]  /*4b20*/  @!P0 LD.E.128 R4, desc[UR4][R4.64+0x40] ;  /* 0x0000400404048980 */ /* 0x000f24000c101d00 */
[----:B------:R-:W-:Y:S02]  /*4b30*/  @!P0 IADD3.X R93, PT, PT, R0, R56, RZ, P1, !PT ;  /* 0x00000038005d8210 */ /* 0x000fe40000ffe4ff */
[----:B------:R-:W-:Y:S04]  /*4b40*/  @!P0 IADD3 R2, P1, PT, R2, R59, RZ ;  /* 0x0000003b02028210 */ /* 0x000fe80007f3e0ff */
[----:B------:R-:W5:Y:S01]  /*4b50*/  @!P0 LD.E.128 R92, desc[UR4][R92.64] ;  /* 0x000000045c5c8980 */ /* 0x000f62000c101d00 */
[----:B------:R-:W-:Y:S02]  /*4b60*/  @!P0 IADD3.X R3, PT, PT, R0, R58, RZ, P1, !PT ;  /* 0x0000003a00038210 */ /* 0x000fe40000ffe4ff */
[----:B------:R-:W-:Y:S05]  /*4b70*/  ISETP.GT.AND P1, PT, R19, 0x20, !P0 ;  /* 0x000000201300780c */ /* 0x000fea0004724270 */
        /* <DEDUP_REMOVED lines=70> */
.L_x_8448:
[----:B------:R-:W-:Y:S05]  /*4fe0*/  BSYNC.RECONVERGENT B0 ;  /* 0x0000000000007941 */ /* 0x000fea0003800200 */
.L_x_8447:
[----:B------:R-:W-:Y:S05]  /*4ff0*/  @P4 BRA `(.L_x_8444) ;  /* 0x0000000400644947 */ /* 0x000fea0003800000 */
[----:B------:R-:W-:Y:S01]  /*5000*/  ISETP.GE.AND P0, PT, R9, R11, PT ;  /* 0x0000000b0900720c */ /* 0x000fe20003f06270 */
[----:B-12---:R-:W2:Y:S11]  /*5010*/  LD.E.128 R40, desc[UR4][R14.64+0x80] ;  /* 0x000080040e287980 */ /* 0x006eb6000c101d00 */
        /* <DEDUP_REMOVED lines=87> */
.L_x_8444:
[----:B------:R-:W-:Y:S05]  /*5590*/  BSYNC.RECONVERGENT B1 ;  /* 0x0000000000017941 */ /* 0x000fea0003800200 */
.L_x_8443:
        /* <DEDUP_REMOVED lines=12> */
[----:B-12-4-:R-:W2:Y:S11]  /*5660*/  LD.E.128 R40, desc[UR4][R22.64] ;  /* 0x0000000416287980 */ /* 0x016eb6000c101d00 */
[----:B------:R-:W-:Y:S01]  /*5670*/  @!UPT UIADD3 URZ, UPT, UPT, URZ, URZ, URZ ;  /* 0x000000fffffff290 */ /* 0x000fe2000fffe0ff */
        /* <DEDUP_REMOVED lines=86> */
.L_x_8452:
[----:B------:R-:W-:Y:S05]  /*5be0*/  BSYNC.RECONVERGENT B0 ;  /* 0x0000000000007941 */ /* 0x000fea0003800200 */
.L_x_8451:
[----:B------:R-:W-:Y:S04]  /*5bf0*/  BSSY.RECONVERGENT B0, `(.L_x_8453) ;  /* 0x000005b000007945 */ /* 0x000fe80003800200 */
[----:B------:R-:W-:Y:S05]  /*5c00*/  @P3 BRA `(.L_x_8454) ;  /* 0x0000000400643947 */ /* 0x000fea0003800000 */
[----:B------:R-:W-:Y:S01]  /*5c10*/  ISETP.GE.AND P0, PT, R10, R11, PT ;  /* 0x0000000b0a00720c */ /* 0x000fe20003f06270 */
[----:B-12-4-:R-:W2:Y:S11]  /*5c20*/  LD.E.128 R40, desc[UR4][R22.64+0x40] ;  /* 0x0000400416287980 */ /* 0x016eb6000c101d00 */
[----:B------:R-:W-:Y:S01]  /*5c30*/  @!UPT UIADD3 URZ, UPT, UPT, URZ, URZ, URZ ;  /* 0x000000fffffff290 */ /* 0x000fe2000fffe0ff */
[----:B------:R-:W-:Y:S04]  /*5c40*/  @!P0 ISETP.GT.AND P1, PT, R19, 0x20, PT ;  /* 0x000000201300880c */ /* 0x000fe80003f24270 */
        /* <DEDUP_REMOVED lines=14> */
[----:B------:R-:W-:Y:S07]  /*5d30*/  ISETP.GT.AND P1, PT, R19, 0x20, !P0 ;  /* 0x000000201300780c */ /* 0x000fee0004724270 */
        /* <DEDUP_REMOVED lines=70> */
.L_x_8454:
[----:B------:R-:W-:Y:S05]  /*61a0*/  BSYNC.RECONVERGENT B0 ;  /* 0x0000000000007941 */ /* 0x000fea0003800200 */
.L_x_8453:
[----:B------:R-:W-:Y:S05]  /*61b0*/  @P2 BRA `(.L_x_8450) ;  /* 0x0000000400642947 */ /* 0x000fea0003800000 */
[----:B------:R-:W-:Y:S01]  /*61c0*/  ISETP.GE.AND P0, PT, R9, R11, PT ;  /* 0x0000000b0900720c */ /* 0x000fe20003f06270 */
[----:B------:R-:W5:Y:S11]  /*61d0*/  LD.E.128 R36, desc[UR4][R22.64+0x80] ;  /* 0x0000800416247980 */ /* 0x000f76000c101d00 */
        /* <DEDUP_REMOVED lines=10> */
[----:B-12-4-:R-:W-:Y:S03]  /*6280*/  @!P0 IADD3 R40, P1, PT, R2, R57, RZ ;  /* 0x0000003902288210 */ /* 0x016fe60007f3e0ff */
        /* <DEDUP_REMOVED lines=76> */
.L_x_8450:
[----:B------:R-:W-:Y:S05]  /*6750*/  BSYNC.RECONVERGENT B1 ;  /* 0x0000000000017941 */ /* 0x000fea0003800200 */
.L_x_8449:
[----:B------:R-:W-:Y:S01]  /*6760*/  MOV R5, R58 ;  /* 0x0000003a00057202 */ /* 0x000fe20000000f00 */
[----:B------:R-:W3:Y:S01]  /*6770*/  LD.E R0, desc[UR4][R84.64+0xd0] ;  /* 0x0000d00454007980 */ /* 0x000ee2000c101900 */
[----:B------:R-:W-:Y:S01]  /*6780*/  MOV R3, R56 ;  /* 0x0000003800037202 */ /* 0x000fe20000000f00 */
[----:B------:R-:W-:Y:S02]  /*6790*/  IMAD.MOV.U32 R4, RZ, RZ, R59 ;  /* 0x000000ffff047224 */ /* 0x000fe400078e003b */
[----:B------:R-:W-:Y:S02]  /*67a0*/  IMAD.MOV.U32 R2, RZ, RZ, R57 ;  /* 0x000000ffff027224 */ /* 0x000fe400078e0039 */
[----:B---3--:R-:W-:Y:S05]  /*67b0*/  IMAD.U32 R0, R0, -0x20, RZ ;  /* 0xffffffe000007824 */ /* 0x008fea00078e00ff */
[C---:B------:R-:W-:Y:S02]  /*67c0*/  LEA R59, P1, R0.reuse, R4, 0x1 ;  /* 0x00000004003b7211 */ /* 0x040fe400078208ff */
[C---:B------:R-:W-:Y:S02]  /*67d0*/  LEA R57, P0, R0.reuse, R2, 0x1 ;  /* 0x0000000200397211 */ /* 0x040fe400078008ff */
[C---:B------:R-:W-:Y:S02]  /*67e0*/  LEA.HI.X.SX32 R58, R0.reuse, R5, 0x1, P1 ;  /* 0x00000005003a7211 */ /* 0x040fe400008f0eff */
[----:B------:R-:W-:Y:S09]  /*67f0*/  LEA.HI.X.SX32 R56, R0, R3, 0x1, P0 ;  /* 0x0000000300387211 */ /* 0x000ff200000f0eff */
.L_x_8429:
[----:B------:R-:W-:Y:S05]  /*6800*/  BSYNC.RECONVERGENT B2 ;  /* 0x0000000000027941 */ /* 0x000fea0003800200 */
.L_x_8425:
[----:B------:R-:W-:Y:S01]  /*6810*/  ISETP.NE.U32.AND P3, PT, R148, RZ, PT ;  /* 0x000000ff9400720c */ /* 0x000fe20003f65070 */
[----:B-1234-:R-:W2:Y:S01]  /*6820*/  LD.E R4, desc[UR4][R84.64+0x128] ;  /* 0x0001280454047980 */ /* 0x01eea2000c101900 */
[----:B------:R-:W-:Y:S01]  /*6830*/  UMOV UR6, URZ ;  /* 0x000000ff00067c82 */ /* 0x000fe20008000000 */
[----:B------:R-:W-:Y:S01]  /*6840*/  BSSY.RECONVERGENT B0, `(.L_x_8455) ;  /* 0x0000065000007945 */ /* 0x000fe20003800200 */
[----:B------:R-:W-:Y:S01]  /*6850*/  ISETP.NE.AND.EX P3, PT, R149, RZ, PT, P3 ;  /* 0x000000ff9500720c */ /* 0x000fe20003f65330 */
[----:B------:R-:W-:Y:S01]  /*6860*/  VIADD R71, R71, 0xffffffc0 ;  /* 0xffffffc047477836 */ /* 0x000fe20000000000 */
        /* <DEDUP_REMOVED lines=45> */
[C---:B------:R-:W-:Y:S01]  /*6b40*/  ISETP.GT.U32.AND P0, PT, R7.reuse, R3, PT ;  /* 0x000000030700720c */ /* 0x040fe20003f04070 */
        /* <DEDUP_REMOVED lines=52> */
.L_x_8456:
[----:B------:R-:W-:Y:S05]  /*6e90*/  BSYNC.RECONVERGENT B0 ;  /* 0x0000000000007941 */ /* 0x000fea0003800200 */
.L_x_8455:
[----:B------:R-:W-:Y:S11]  /*6ea0*/  ISETP.GT.AND P0, PT, R67, R50, PT ;  /* 0x000000324300720c */ /* 0x000ff60003f04270 */
[----:B------:R-:W-:Y:S02]  /*6eb0*/  @!UPT UIADD3 URZ, UPT, UPT, URZ, URZ, URZ ;  /* 0x000000fffffff290 */ /* 0x000fe4000fffe0ff */
[----:B------:R-:W-:Y:S05]  /*6ec0*/  @P0 BRA `(.L_x_8457) ;  /* 0xffffffb8007c0947 */ /* 0x000fea000383ffff */
.L_x_8420:
        /* <DEDUP_REMOVED lines=29> */
.L_x_8462:
[----:B------:R2:W-:Y:S02]  /*70a0*/  STS.128 [R90+0x2000], RZ ;  /* 0x002000ff5a007388 */ /* 0x0005e40000000c00 */
.L_x_8461:
[----:B------:R-:W-:Y:S05]  /*70b0*/  BSYNC.RECONVERGENT B0 ;  /* 0x0000000000007941 */ /* 0x000fea0003800200 */
.L_x_8460:
        /* <DEDUP_REMOVED lines=24> */
.L_x_8464:
[----:B------:R1:W-:Y:S01]  /*7240*/  STS.128 [R90+0x2800], RZ ;  /* 0x002800ff5a007388 */ /* 0x0003e20000000c00 */
[----:B------:R-:W-:Y:S05]  /*7250*/  BRA `(.L_x_8463) ;  /* 0x0000003c00447947 */ /* 0x000fea0003800000 */
.L_x_8459:
        /* <DEDUP_REMOVED lines=88> */
.L_x_8471:
[----:B------:R-:W-:Y:S05]  /*77e0*/  BSYNC.RECONVERGENT B0 ;  /* 0x0000000000007941 */ /* 0x000fea0003800200 */
.L_x_8470:
[----:B-----5:R-:W-:Y:S01]  /*77f0*/  IMAD.MOV.U32 R6, RZ, RZ, R18 ;  /* 0x000000ffff067224 */ /* 0x020fe200078e0012 */
[----:B------:R-:W-:Y:S01]  /*7800*/  MOV R4, R16 ;  /* 0x0000001000047202 */ /* 0x000fe20000000f00 */
[----:B------:R-:W-:Y:S01]  /*7810*/  IMAD.MOV.U32 R7, RZ, RZ, R19 ;  /* 0x000000ffff077224 */ /* 0x000fe200078e0013 */
[----:B------:R-:W-:Y:S02]  /*7820*/  MOV R5, R17 ;  /* 0x0000001100057202 */ /* 0x000fe40000000f00 */
.L_x_8469:
[----:B------:R-:W-:Y:S05]  /*7830*/  BSYNC.RECONVERGENT B1 ;  /* 0x0000000000017941 */ /* 0x000fea0003800200 */
.L_x_8468:
        /* <DEDUP_REMOVED lines=53> */
.L_x_8475:
[----:B------:R-:W-:Y:S05]  /*7b90*/  BSYNC.RECONVERGENT B0 ;  /* 0x0000000000007941 */ /* 0x000fea0003800200 */
.L_x_8474:
[----:B-----5:R1:W-:Y:S02]  /*7ba0*/  STS.128 [R90+0x1000], R16 ;  /* 0x001000105a007388 */ /* 0x0203e40000000c00 */
.L_x_8473:
[----:B------:R-:W-:Y:S05]  /*7bb0*/  BSYNC.RECONVERGENT B1 ;  /* 0x0000000000017941 */ /* 0x000fea0003800200 */
.L_x_8472:
        /* <DEDUP_REMOVED lines=51> */
.L_x_8477:
[----:B------:R-:W-:Y:S05]  /*7ef0*/  BSYNC.RECONVERGENT B0 ;  /* 0x0000000000007941 */ /* 0x000fea0003800200 */
.L_x_8476:
[----:B-----5:R1:W-:Y:S02]  /*7f00*/  STS.128 [R90+0x2000], R16 ;  /* 0x002000105a007388 */ /* 0x0203e40000000c00 */
.L_x_8467:
[----:B------:R-:W-:Y:S05]  /*7f10*/  BSYNC.RECONVERGENT B2 ;  /* 0x0000000000027941 */ /* 0x000fea0003800200 */
.L_x_8466:
        /* <DEDUP_REMOVED lines=42> */
[----:B------:R-:W-:Y:S01]  /*81c0*/  FFMA.FTZ R31, R28, R25, -R31 ;  /* 0x000000191c1f7223 */ /* 0x000fe2000001081f */
[----:B------:R-:W-:Y:S01]  /*81d0*/  FFMA.FTZ R26, R32, R18, R26 ;  /* 0x00000012201a7223 */ /* 0x000fe2000001001a */
        /* <DEDUP_REMOVED lines=21> */
.L_x_8481:
[----:B------:R-:W-:Y:S05]  /*8330*/  BSYNC.RECONVERGENT B0 ;  /* 0x0000000000007941 */ /* 0x000fea0003800200 */
.L_x_8480:
[----:B-----5:R1:W-:Y:S02]  /*8340*/  STS.128 [R90+0x800], R16 ;  /* 0x000800105a007388 */ /* 0x0203e40000000c00 */
.L_x_8479:
[----:B------:R-:W-:Y:S05]  /*8350*/  BSYNC.RECONVERGENT B1 ;  /* 0x0000000000017941 */ /* 0x000fea0003800200 */
.L_x_8478:
        /* <DEDUP_REMOVED lines=60> */
.L_x_8485:
[----:B------:R-:W-:Y:S05]  /*8720*/  BSYNC.RECONVERGENT B0 ;  /* 0x0000000000007941 */ /* 0x000fea0003800200 */
.L_x_8484:
[----:B-----5:R1:W-:Y:S02]  /*8730*/  STS.128 [R90+0x1800], R16 ;  /* 0x001800105a007388 */ /* 0x0203e40000000c00 */
.L_x_8483:
[----:B------:R-:W-:Y:S05]  /*8740*/  BSYNC.RECONVERGENT B1 ;  /* 0x0000000000017941 */ /* 0x000fea0003800200 */
.L_x_8482:
        /* <DEDUP_REMOVED lines=60> */
.L_x_8487:
[----:B------:R-:W-:Y:S05]  /*8b10*/  BSYNC.RECONVERGENT B0 ;  /* 0x0000000000007941 */ /* 0x000fea0003800200 */
.L_x_8486:
[----:B-----5:R1:W-:Y:S01]  /*8b20*/  STS.128 [R90+0x2800], R16 ;  /* 0x002800105a007388 */ /* 0x0203e20000000c00 */
[----:B------:R-:W-:Y:S05]  /*8b30*/  BRA `(.L_x_8463) ;  /* 0x00000024000c7947 */ /* 0x000fea0003800000 */
.L_x_8465:
[----:B------:R1:W5:Y:S01]  /*8b40*/  LD.E R26, desc[UR4][R84.64+0xc0] ;  /* 0x0000c004541a7980 */ /* 0x000362000c101900 */
[----:B------:R-:W-:Y:S01]  /*8b50*/  IMAD.IADD R73, R143, 0x1, -R73 ;  /* 0x000000018f497824 */ /* 0x000fe200078e0a49 */
[C---:B------:R-:W-:Y:S01]  /*8b60*/  IADD3 R27, PT, PT, -R11.reuse, RZ, RZ ;  /* 0x000000ff0b1b7210 */ /* 0x040fe20007ffe1ff */
[----:B------:R-:W-:Y:S01]  /*8b70*/  BSSY.RECONVERGENT B2, `(.L_x_8488) ;  /* 0x000011c000027945 */ /* 0x000fe20003800200 */
[----:B------:R-:W-:Y:S02]  /*8b80*/  IMAD.IADD R29, R11, 0x1, -R12 ;  /* 0x000000010b1d7824 */ /* 0x000fe400078e0a0c */
[----:B------:R-:W-:Y:S02]  /*8b90*/  ISETP.GE.AND P0, PT, R76, R73, PT ;  /* 0x000000494c00720c */ /* 0x000fe40003f06270 */
[----:B-----5:R-:W-:-:S11]  /*8ba0*/  SHF.R.S32.HI R28, RZ, 0x1f, R27 ;  /* 0x0000001fff1c7819 */ /* 0x020fd6000001141b */
        /* <DEDUP_REMOVED lines=27> */
[----:B------:R-:W-:Y:S01]  /*8d60*/  MOV R31, R35 ;  /* 0x00000023001f7202 */ /* 0x000fe20000000f00 */
[--C-:B---3--:R-:W-:Y:S02]  /*8d70*/  HADD2.F32 R33, -RZ, R20.reuse.H0_H0 ;  /* 0x20000014ff217230 */ /* 0x108fe40000004100 */
[----:B------:R-:W-:Y:S02]  /*8d80*/  HADD2.F32 R35, -RZ, R20.H1_H1 ;  /* 0x30000014ff237230 */ /* 0x000fe40000004100 */
[--C-:B------:R-:W-:Y:S02]  /*8d90*/  HADD2.F32 R20, -RZ, R21.reuse.H0_H0 ;  /* 0x20000015ff147230 */ /* 0x100fe40000004100 */
[----:B------:R-:W-:-:S02]  /*8da0*/  HADD2.F32 R36, -RZ, R21.H1_H1 ;  /* 0x30000015ff247230 */ /* 0x000fc40000004100 */
[--C-:B------:R-:W-:Y:S02]  /*8db0*/  HADD2.F32 R21, -RZ, R22.reuse.H0_H0 ;  /* 0x20000016ff157230 */ /* 0x100fe40000004100 */
        /* <DEDUP_REMOVED lines=17> */
[----:B------:R-:W-:Y:S01]  /*8ed0*/  @P1 FADD.FTZ R40, -R40, -RZ ;  /* 0x800000ff28281221 */ /* 0x000fe20000010100 */
[----:B------:R-:W-:Y:S01]  /*8ee0*/  @P1 FADD.FTZ R6, -R6, -RZ ;  /* 0x800000ff06061221 */ /* 0x000fe20000010100 */
[----:B------:R-:W-:Y:S01]  /*8ef0*/  FMUL.FTZ R21, R21, R5 ;  /* 0x0000000515157220 */ /* 0x000fe20000410000 */
[----:B------:R-:W-:Y:S01]  /*8f00*/  @P1 FADD.FTZ R7, -R7, -RZ ;  /* 0x800000ff07071221 */ /* 0x000fe20000010100 */
[----:B------:R-:W-:Y:S01]  /*8f10*/  FMUL.FTZ R35, R35, R39 ;  /* 0x0000002723237220 */ /* 0x000fe20000410000 */
[----:B------:R-:W-:Y:S01]  /*8f20*/  FMUL.FTZ R22, R22, R6 ;  /* 0x0000000616167220 */ /* 0x000fe20000410000 */
[----:B------:R-:W-:-:S02]  /*8f30*/  HADD2.F32 R6, -RZ, R30.H0_H0 ;  /* 0x2000001eff067230 */ /* 0x000fc40000004100 */
[----:B------:R-:W-:Y:S01]  /*8f40*/  FMUL.FTZ R38, R38, R7 ;  /* 0x0000000726267220 */ /* 0x000fe20000410000 */
[--C-:B--2---:R-:W-:Y:S02]  /*8f50*/  HADD2.F32 R7, -RZ, R17.reuse.H0_H0 ;  /* 0x20000011ff077230 */ /* 0x104fe40000004100 */
[----:B------:R-:W-:Y:S01]  /*8f60*/  FMUL.FTZ R36, R36, R40 ;  /* 0x0000002824247220 */ /* 0x000fe20000410000 */
[----:B------:R-:W-:Y:S02]  /*8f70*/  HADD2.F32 R4, -RZ, R32.H0_H0 ;  /* 0x20000020ff047230 */ /* 0x000fe40000004100 */
[----:B------:R-:W-:Y:S01]  /*8f80*/  @P1 FADD.FTZ R41, -R41, -RZ ;  /* 0x800000ff29291221 */ /* 0x000fe20000010100 */
[----:B------:R-:W-:Y:S02]  /*8f90*/  HADD2.F32 R5, -RZ, R16.H0_H0 ;  /* 0x20000010ff057230 */ /* 0x000fe40000004100 */
[----:B------:R-:W-:Y:S01]  /*8fa0*/  FFMA.FTZ R6, R6, R7, R20 ;  /* 0x0000000706067223 */ /* 0x000fe20000010014 */
[----:B------:R-:W-:-:S02]  /*8fb0*/  HADD2.F32 R23, -RZ, R17.H1_H1 ;  /* 0x30000011ff177230 */ /* 0x000fc40000004100 */
[----:B------:R-:W-:Y:S01]  /*8fc0*/  FMUL.FTZ R37, R37, R41 ;  /* 0x0000002925257220 */ /* 0x000fe20000410000 */
[--C-:B------:R-:W-:Y:S02]  /*8fd0*/  HADD2.F32 R17, -RZ, R18.reuse.H0_H0 ;  /* 0x20000012ff117230 */ /* 0x100fe40000004100 */
[----:B------:R-:W-:Y:S01]  /*8fe0*/  FFMA.FTZ R4, R4, R5, R33 ;  /* 0x0000000504047223 */ /* 0x000fe20000010021 */
[----:B------:R-:W-:Y:S02]  /*8ff0*/  HADD2.F32 R39, -RZ, R18.H1_H1 ;  /* 0x30000012ff277230 */ /* 0x000fe40000004100 */
[----:B------:R-:W-:Y:S02]  /*9000*/  HADD2.F32 R18, -RZ, R19.H0_H0 ;  /* 0x20000013ff127230 */ /* 0x000fe40000004100 */
[----:B------:R-:W-:Y:S02]  /*9010*/  HADD2.F32 R7, -RZ, R31.H0_H0 ;  /* 0x2000001fff077230 */ /* 0x000fe40000004100 */
[----:B------:R-:W-:-:S02]  /*9020*/  HADD2.F32 R32, -RZ, R32.H1_H1 ;  /* 0x30000020ff207230 */ /* 0x000fc40000004100 */
[----:B------:R-:W-:Y:S02]  /*9030*/  HADD2.F32 R16, -RZ, R16.H1_H1 ;  /* 0x30000010ff107230 */ /* 0x000fe40000004100 */
[----:B------:R-:W-:Y:S01]  /*9040*/  FFMA.FTZ R7, R7, R18, R22 ;  /* 0x0000001207077223 */ /* 0x000fe20000010016 */
[----:B------:R-:W-:Y:S02]  /*9050*/  HADD2.F32 R19, -RZ, R19.H1_H1 ;  /* 0x30000013ff137230 */ /* 0x000fe40000004100 */
[----:B------:R-:W-:Y:S02]  /*9060*/  HADD2.F32 R30, -RZ, R30.H1_H1 ;  /* 0x3000001eff1e7230 */ /* 0x000fe40000004100 */
[----:B------:R-:W-:Y:S01]  /*9070*/  FFMA.FTZ R16, R32, R16, R35 ;  /* 0x0000001020107223 */ /* 0x000fe20000010023 */
[----:B------:R-:W-:Y:S02]  /*9080*/  HADD2.F32 R31, -RZ, R31.H1_H1 ;  /* 0x3000001fff1f7230 */ /* 0x000fe40000004100 */
[----:B------:R-:W-:-:S02]  /*9090*/  HADD2.F32 R5, -RZ, R34.H0_H0 ;  /* 0x20000022ff057230 */ /* 0x000fc40000004100 */
[----:B------:R-:W-:Y:S01]  /*90a0*/  FFMA.FTZ R23, R30, R23, R36 ;  /* 0x000000171e177223 */ /* 0x000fe20000010024 */
[----:B------:R-:W-:Y:S02]  /*90b0*/  HADD2.F32 R34, -RZ, R34.H1_H1 ;  /* 0x30000022ff227230 */ /* 0x000fe40000004100 */
[----:B------:R-:W-:Y:S01]  /*90c0*/  FFMA.FTZ R19, R31, R19, R38 ;  /* 0x000000131f137223 */ /* 0x000fe20000010026 */
[----:B------:R-:W-:Y:S01]  /*90d0*/  F2FP.F16.F32.PACK_AB R4, R16, R4 ;  /* 0x000000041004723e */ /* 0x000fe200000000ff */
[----:B------:R-:W-:Y:S01]  /*90e0*/  FFMA.FTZ R5, R5, R17, R21 ;  /* 0x0000001105057223 */ /* 0x000fe20000010015 */
[----:B------:R-:W-:Y:S01]  /*90f0*/  F2FP.F16.F32.PACK_AB R6, R23, R6 ;  /* 0x000000061706723e */ /* 0x000fe200000000ff */
[----:B------:R-:W-:Y:S01]  /*9100*/  FFMA.FTZ R34, R34, R39, R37 ;  /* 0x0000002722227223 */ /* 0x000fe20000010025 */
[----:B------:R-:W-:Y:S02]  /*9110*/  F2FP.F16.F32.PACK_AB R7, R19, R7 ;  /* 0x000000071307723e */ /* 0x000fe400000000ff */
[----:B------:R-:W-:-:S02]  /*9120*/  MOV R32, R4 ;  /* 0x0000000400207202 */ /* 0x000fc40000000f00 */
[----:B------:R-:W-:Y:S02]  /*9130*/  F2FP.F16.F32.PACK_AB R34, R34, R5 ;  /* 0x000000052222723e */ /* 0x000fe400000000ff */
[----:B------:R-:W-:Y:S02]  /*9140*/  MOV R33, R6 ;  /* 0x0000000600217202 */ /* 0x000fe40000000f00 */
[----:B------:R-:W-:Y:S02]  /*9150*/  MOV R35, R7 ;  /* 0x0000000700237202 */ /* 0x000fe40000000f00 */
.L_x_8493:
[----:B------:R-:W-:Y:S05]  /*9160*/  BSYNC.RECONVERGENT B0 ;  /* 0x0000000000007941 */ /* 0x000fea0003800200 */
.L_x_8492:
[----:B-----5:R-:W-:Y:S01]  /*9170*/  IMAD.MOV.U32 R6, RZ, RZ, R34 ;  /* 0x000000ffff067224 */ /* 0x020fe200078e0022 */
[----:B------:R-:W-:Y:S01]  /*9180*/  MOV R4, R32 ;  /* 0x0000002000047202 */ /* 0x000fe20000000f00 */
[----:B------:R-:W-:Y:S01]  /*9190*/  IMAD.MOV.U32 R7, RZ, RZ, R35 ;  /* 0x000000ffff077224 */ /* 0x000fe200078e0023 */
[----:B------:R-:W-:Y:S02]  /*91a0*/  MOV R5, R33 ;  /* 0x0000002100057202 */ /* 0x000fe40000000f00 */
.L_x_8491:
[----:B------:R-:W-:Y:S05]  /*91b0*/  BSYNC.RECONVERGENT B1 ;  /* 0x0000000000017941 */ /* 0x000fea0003800200 */
.L_x_8490:
        /* <DEDUP_REMOVED lines=57> */
[--C-:B----4-:R-:W-:Y:S02]  /*9550*/  HADD2.F32 R7, -RZ, R17.reuse.H0_H0 ;  /* 0x20000011ff077230 */ /* 0x110fe40000004100 */
        /* <DEDUP_REMOVED lines=32> */
.L_x_8497:
[----:B------:R-:W-:Y:S05]  /*9760*/  BSYNC.RECONVERGENT B0 ;  /* 0x0000000000007941 */ /* 0x000fea0003800200 */
.L_x_8496:
[----:B-----5:R1:W-:Y:S02]  /*9770*/  STS.128 [R90+0x1000], R32 ;  /* 0x001000205a007388 */ /* 0x0203e40000000c00 */
.L_x_8495:
[----:B------:R-:W-:Y:S05]  /*9780*/  BSYNC.RECONVERGENT B1 ;  /* 0x0000000000017941 */ /* 0x000fea0003800200 */
.L_x_8494:
        /* <DEDUP_REMOVED lines=88> */
.L_x_8499:
[----:B------:R-:W-:Y:S05]  /*9d10*/  BSYNC.RECONVERGENT B0 ;  /* 0x0000000000007941 */ /* 0x000fea0003800200 */
.L_x_8498:
[----:B-----5:R1:W-:Y:S02]  /*9d20*/  STS.128 [R90+0x2000], R32 ;  /* 0x002000205a007388 */ /* 0x0203e40000000c00 */
.L_x_8489:
[----:B------:R-:W-:Y:S05]  /*9d30*/  BSYNC.RECONVERGENT B2 ;  /* 0x0000000000027941 */ /* 0x000fea0003800200 */
.L_x_8488:
        /* <DEDUP_REMOVED lines=38> */
[--C-:B------:R-:W-:Y:S02]  /*9fa0*/  HADD2.F32 R21, -RZ, R22.reuse.H0_H0 ;  /* 0x20000016ff157230 */ /* 0x100fe40000004100 */
[----:B------:R-:W-:Y:S02]  /*9fb0*/  HADD2.F32 R40, -RZ, R22.H1_H1 ;  /* 0x30000016ff287230 */ /* 0x000fe40000004100 */
[--C-:B------:R-:W-:Y:S02]  /*9fc0*/  HADD2.F32 R22, -RZ, R23.reuse.H0_H0 ;  /* 0x20000017ff167230 */ /* 0x100fe40000004100 */
[----:B------:R-:W-:-:S02]  /*9fd0*/  HADD2.F32 R41, -RZ, R23.H1_H1 ;  /* 0x30000017ff297230 */ /* 0x000fc40000004100 */
[--C-:B--2---:R-:W-:Y:S02]  /*9fe0*/  HADD2.F32 R23, -RZ, R4.reuse.H0_H0 ;  /* 0x20000004ff177230 */ /* 0x104fe40000004100 */
[----:B------:R-:W-:Y:S02]  /*9ff0*/  HADD2.F32 R42, -RZ, R4.H1_H1 ;  /* 0x30000004ff2a7230 */ /* 0x000fe40000004100 */
[--C-:B------:R-:W-:Y:S02]  /*a000*/  HADD2.F32 R4, -RZ, R5.reuse.H0_H0 ;  /* 0x20000005ff047230 */ /* 0x100fe40000004100 */
[----:B------:R-:W-:Y:S01]  /*a010*/  @P0 FADD.FTZ R23, -R23, -RZ ;  /* 0x800000ff17170221 */ /* 0x000fe20000010100 */
[----:B------:R-:W-:Y:S02]  /*a020*/  HADD2.F32 R43, -RZ, R5.H1_H1 ;  /* 0x30000005ff2b7230 */ /* 0x000fe40000004100 */
[----:B------:R-:W-:Y:S01]  /*a030*/  @P0 FADD.FTZ R42, -R42, -RZ ;  /* 0x800000ff2a2a0221 */ /* 0x000fe20000010100 */
[----:B------:R-:W-:-:S02]  /*a040*/  HADD2.F32 R5, -RZ, R6.H0_H0 ;  /* 0x20000006ff057230 */ /* 0x000fc40000004100 */
[----:B------:R-:W-:Y:S01]  /*a050*/  @P0 FADD.FTZ R4, -R4, -RZ ;  /* 0x800000ff04040221 */ /* 0x000fe20000010100 */
[----:B------:R-:W-:Y:S02]  /*a060*/  HADD2.F32 R44, -RZ, R6.H1_H1 ;  /* 0x30000006ff2c7230 */ /* 0x000fe40000004100 */
[----:B------:R-:W-:Y:S01]  /*a070*/  FMUL.FTZ R34, R34, R23 ;  /* 0x0000001722227220 */ /* 0x000fe20000410000 */
[--C-:B------:R-:W-:Y:S02]  /*a080*/  HADD2.F32 R6, -RZ, R7.reuse.H0_H0 ;  /* 0x20000007ff067230 */ /* 0x100fe40000004100 */
[----:B------:R-:W-:Y:S01]  /*a090*/  @P0 FADD.FTZ R5, -R5, -RZ ;  /* 0x800000ff05050221 */ /* 0x000fe20000010100 */
[----:B------:R-:W-:Y:S02]  /*a0a0*/  HADD2.F32 R7, -RZ, R7.H1_H1 ;  /* 0x30000007ff077230 */ /* 0x000fe40000004100 */
[----:B------:R-:W-:Y:S01]  /*a0b0*/  FMUL.FTZ R20, R20, R4 ;  /* 0x0000000414147220 */ /* 0x000fe20000410000 */
[----:B------:R-:W-:-:S02]  /*a0c0*/  HADD2.F32 R4, -RZ, R33.H0_H0 ;  /* 0x20000021ff047230 */ /* 0x000fc40000004100 */
[----:B------:R-:W-:Y:S01]  /*a0d0*/  @P0 FADD.FTZ R6, -R6, -RZ ;  /* 0x800000ff06060221 */ /* 0x000fe20000010100 */
[----:B------:R-:W-:Y:S01]  /*a0e0*/  FMUL.FTZ R21, R21, R5 ;  /* 0x0000000515157220 */ /* 0x000fe20000410000 */
[----:B------:R-:W-:Y:S01]  /*a0f0*/  @P0 FADD.FTZ R7, -R7, -RZ ;  /* 0x800000ff07070221 */ /* 0x000fe20000010100 */
[----:B----4-:R-:W-:Y:S02]  /*a100*/  HADD2.F32 R5, -RZ, R16.H0_H0 ;  /* 0x20000010ff057230 */ /* 0x010fe40000004100 */
[----:B------:R-:W-:Y:S01]  /*a110*/  FMUL.FTZ R22, R22, R6 ;  /* 0x0000000616167220 */ /* 0x000fe20000410000 */
[----:B------:R-:W-:Y:S02]  /*a120*/  HADD2.F32 R6, -RZ, R31.H0_H0 ;  /* 0x2000001fff067230 */ /* 0x000fe40000004100 */
[----:B------:R-:W-:Y:S01]  /*a130*/  FMUL.FTZ R41, R41, R7 ;  /* 0x0000000729297220 */ /* 0x000fe20000410000 */
[--C-:B------:R-:W-:Y:S02]  /*a140*/  HADD2.F32 R7, -RZ, R17.reuse.H0_H0 ;  /* 0x20000011ff077230 */ /* 0x100fe40000004100 */
[----:B------:R-:W-:Y:S01]  /*a150*/  @P0 FADD.FTZ R44, -R44, -RZ ;  /* 0x800000ff2c2c0221 */ /* 0x000fe20000010100 */
[----:B------:R-:W-:Y:S01]  /*a160*/  @P0 FADD.FTZ R43, -R43, -RZ ;  /* 0x800000ff2b2b0221 */ /* 0x000fe20000010100 */
[----:B------:R-:W-:Y:S01]  /*a170*/  FMUL.FTZ R38, R38, R42 ;  /* 0x0000002a26267220 */ /* 0x000fe20000410000 */
[----:B------:R-:W-:-:S02]  /*a180*/  HADD2.F32 R23, -RZ, R17.H1_H1 ;  /* 0x30000011ff177230 */ /* 0x000fc40000004100 */
[----:B------:R-:W-:Y:S01]  /*a190*/  FFMA.FTZ R4, R4, R5, R34 ;  /* 0x0000000504047223 */ /* 0x000fe20000010022 */
[--C-:B------:R-:W-:Y:S02]  /*a1a0*/  HADD2.F32 R17, -RZ, R18.reuse.H0_H0 ;  /* 0x20000012ff117230 */ /* 0x100fe40000004100 */
[----:B------:R-:W-:Y:S01]  /*a1b0*/  FFMA.FTZ R6, R6, R7, R20 ;  /* 0x0000000706067223 */ /* 0x000fe20000010014 */
[----:B------:R-:W-:Y:S02]  /*a1c0*/  HADD2.F32 R42, -RZ, R18.H1_H1 ;  /* 0x30000012ff2a7230 */ /* 0x000fe40000004100 */
[----:B------:R-:W-:Y:S01]  /*a1d0*/  FMUL.FTZ R40, R40, R44 ;  /* 0x0000002c28287220 */ /* 0x000fe20000410000 */
[----:B------:R-:W-:Y:S02]  /*a1e0*/  HADD2.F32 R5, -RZ, R35.H0_H0 ;  /* 0x20000023ff057230 */ /* 0x000fe40000004100 */
[----:B------:R-:W-:Y:S01]  /*a1f0*/  FMUL.FTZ R39, R39, R43 ;  /* 0x0000002b27277220 */ /* 0x000fe20000410000 */
[----:B------:R-:W-:-:S02]  /*a200*/  HADD2.F32 R18, -RZ, R19.H0_H0 ;  /* 0x20000013ff127230 */ /* 0x000fc40000004100 */
[----:B------:R-:W-:Y:S02]  /*a210*/  HADD2.F32 R35, -RZ, R35.H1_H1 ;  /* 0x30000023ff237230 */ /* 0x000fe40000004100 */
[----:B------:R-:W-:Y:S01]  /*a220*/  FFMA.FTZ R5, R5, R17, R21 ;  /* 0x0000001105057223 */ /* 0x000fe20000010015 */
[----:B------:R-:W-:Y:S02]  /*a230*/  HADD2.F32 R7, -RZ, R32.H0_H0 ;  /* 0x20000020ff077230 */ /* 0x000fe40000004100 */
[----:B------:R-:W-:Y:S02]  /*a240*/  HADD2.F32 R33, -RZ, R33.H1_H1 ;  /* 0x30000021ff217230 */ /* 0x000fe40000004100 */
[----:B------:R-:W-:Y:S01]  /*a250*/  FFMA.FTZ R35, R35, R42, R40 ;  /* 0x0000002a23237223 */ /* 0x000fe20000010028 */
[----:B------:R-:W-:Y:S02]  /*a260*/  HADD2.F32 R16, -RZ, R16.H1_H1 ;  /* 0x30000010ff107230 */ /* 0x000fe40000004100 */
[----:B------:R-:W-:Y:S01]  /*a270*/  FFMA.FTZ R7, R7, R18, R22 ;  /* 0x0000001207077223 */ /* 0x000fe20000010016 */
[----:B------:R-:W-:-:S02]  /*a280*/  HADD2.F32 R19, -RZ, R19.H1_H1 ;  /* 0x30000013ff137230 */ /* 0x000fc40000004100 */
[----:B------:R-:W-:Y:S02]  /*a290*/  HADD2.F32 R31, -RZ, R31.H1_H1 ;  /* 0x3000001fff1f7230 */ /* 0x000fe40000004100 */
[----:B------:R-:W-:Y:S01]  /*a2a0*/  FFMA.FTZ R16, R33, R16, R38 ;  /* 0x0000001021107223 */ /* 0x000fe20000010026 */
[----:B------:R-:W-:Y:S01]  /*a2b0*/  HADD2.F32 R32, -RZ, R32.H1_H1 ;  /* 0x30000020ff207230 */ /* 0x000fe20000004100 */
[----:B------:R-:W-:Y:S01]  /*a2c0*/  F2FP.F16.F32.PACK_AB R35, R35, R5 ;  /* 0x000000052323723e */ /* 0x000fe200000000ff */
[----:B------:R-:W-:Y:S02]  /*a2d0*/  FFMA.FTZ R23, R31, R23, R39 ;  /* 0x000000171f177223 */ /* 0x000fe40000010027 */
[----:B------:R-:W-:Y:S01]  /*a2e0*/  F2FP.F16.F32.PACK_AB R4, R16, R4 ;  /* 0x000000041004723e */ /* 0x000fe200000000ff */
[----:B------:R-:W-:Y:S01]  /*a2f0*/  FFMA.FTZ R19, R32, R19, R41 ;  /* 0x0000001320137223 */ /* 0x000fe20000010029 */
[----:B------:R-:W-:Y:S02]  /*a300*/  MOV R34, R35 ;  /* 0x0000002300227202 */ /* 0x000fe40000000f00 */
[----:B------:R-:W-:-:S02]  /*a310*/  F2FP.F16.F32.PACK_AB R6, R23, R6 ;  /* 0x000000061706723e */ /* 0x000fc400000000ff */
[----:B------:R-:W-:Y:S02]  /*a320*/  F2FP.F16.F32.PACK_AB R7, R19, R7 ;  /* 0x000000071307723e */ /* 0x000fe400000000ff */
[----:B------:R-:W-:Y:S02]  /*a330*/  MOV R32, R4 ;  /* 0x0000000400207202 */ /* 0x000fe40000000f00 */
[----:B------:R-:W-:Y:S02]  /*a340*/  MOV R33, R6 ;  /* 0x0000000600217202 */ /* 0x000fe40000000f00 */
[----:B------:R-:W-:Y:S02]  /*a350*/  MOV R35, R7 ;  /* 0x0000000700237202 */ /* 0x000fe40000000f00 */
.L_x_8503:
[----:B------:R-:W-:Y:S05]  /*a360*/  BSYNC.RECONVERGENT B0 ;  /* 0x0000000000007941 */ /* 0x000fea0003800200 */
.L_x_8502:
[----:B-----5:R1:W-:Y:S02]  /*a370*/  STS.128 [R90+0x800], R32 ;  /* 0x000800205a007388 */ /* 0x0203e40000000c00 */
.L_x_8501:
[----:B------:R-:W-:Y:S05]  /*a380*/  BSYNC.RECONVERGENT B1 ;  /* 0x0000000000017941 */ /* 0x000fea0003800200 */
.L_x_8500:
        /* <DEDUP_REMOVED lines=93> */
.L_x_8507:
[----:B------:R-:W-:Y:S05]  /*a960*/  BSYNC.RECONVERGENT B0 ;  /* 0x0000000000007941 */ /* 0x000fea0003800200 */
.L_x_8506:
[----:B-----5:R1:W-:Y:S02]  /*a970*/  STS.128 [R90+0x1800], R32 ;  /* 0x001800205a007388 */ /* 0x0203e40000000c00 */
.L_x_8505:
[----:B------:R-:W-:Y:S05]  /*a980*/  BSYNC.RECONVERGENT B1 ;  /* 0x0000000000017941 */ /* 0x000fea0003800200 */
.L_x_8504:
        /* <DEDUP_REMOVED lines=92> */
.L_x_8509:
[----:B------:R-:W-:Y:S05]  /*af50*/  BSYNC.RECONVERGENT B0 ;  /* 0x0000000000007941 */ /* 0x000fea0003800200 */
.L_x_8508:
[----:B-----5:R1:W-:Y:S02]  /*af60*/  STS.128 [R90+0x2800], R32 ;  /* 0x002800205a007388 */ /* 0x0203e40000000c00 */
.L_x_8463:
[----:B------:R-:W-:Y:S05]  /*af70*/  BSYNC.RECONVERGENT B3 ;  /* 0x0000000000037941 */ /* 0x000fea0003800200 */
.L_x_8458:
        /* <DEDUP_REMOVED lines=29> */
.L_x_8512:
[----:B------:R3:W-:Y:S02]  /*b150*/  STS.128 [R90+0x5000], RZ ;  /* 0x005000ff5a007388 */ /* 0x0007e40000000c00 */
.L_x_8511:
[----:B------:R-:W-:Y:S05]  /*b160*/  BSYNC.RECONVERGENT B0 ;  /* 0x0000000000007941 */ /* 0x000fea0003800200 */
.L_x_8510:
        /* <DEDUP_REMOVED lines=23> */
.L_x_8514:
[----:B------:R-:W-:Y:S05]  /*b2e0*/  BSYNC.RECONVERGENT B0 ;  /* 0x0000000000007941 */ /* 0x000fea0003800200 */
.L_x_8513:
        /* <DEDUP_REMOVED lines=32> */
.L_x_8517:
[----:B------:R3:W-:Y:S01]  /*b4f0*/  STS.128 [R90+0x8000], RZ ;  /* 0x008000ff5a007388 */ /* 0x0007e20000000c00 */
[----:B------:R-:W-:Y:S05]  /*b500*/  BRA `(.L_x_8518) ;  /* 0x00000000000c7947 */ /* 0x000fea0003800000 */
.L_x_8516:
[----:B------:R1:W-:Y:S04]  /*b510*/  STS.128 [R90+0x6000], RZ ;  /* 0x006000ff5a007388 */ /* 0x0003e80000000c00 */
[----:B------:R1:W-:Y:S04]  /*b520*/  STS.128 [R90+0x7000], RZ ;  /* 0x007000ff5a007388 */ /* 0x0003e80000000c00 */
[----:B------:R1:W-:Y:S02]  /*b530*/  STS.128 [R90+0x8000], RZ ;  /* 0x008000ff5a007388 */ /* 0x0003e40000000c00 */
.L_x_8518:
[----:B------:R-:W-:Y:S05]  /*b540*/  BSYNC.RECONVERGENT B0 ;  /* 0x0000000000007941 */ /* 0x000fea0003800200 */
.L_x_8515:
        /* <DEDUP_REMOVED lines=27> */
.L_x_8521:
[----:B------:R4:W-:Y:S02]  /*b700*/  STS.128 [R90+0x8800], RZ ;  /* 0x008800ff5a007388 */ /* 0x0009e40000000c00 */
.L_x_8520:
[----:B------:R-:W-:Y:S05]  /*b710*/  BSYNC.RECONVERGENT B0 ;  /* 0x0000000000007941 */ /* 0x000fea0003800200 */
.L_x_8519:
        /* <DEDUP_REMOVED lines=11> */
[----:B------:R-:W-:Y:S02]  /*b7d0*/  LOP3.LUT R2, R2, 0x8, R46, 0xf8, !PT ;  /* 0x0000000802027812 */ /* 0x000fe400078ef82e */
        /* <DEDUP_REMOVED lines=9> */
[--C-:B------:R-:W-:Y:S01]  /*b870*/  IMAD R2, R5, 0x2, R45.reuse ;  /* 0x0000000205027824 */ /* 0x100fe200078e022d */
[----:B------:R-:W-:Y:S01]  /*b880*/  ISETP.GT.AND P0, PT, R89, R135, PT ;  /* 0x000000875900720c */ /* 0x000fe20003f04270 */
[----:B------:R-:W-:Y:S01]  /*b890*/  IMAD R51, R4, 0x2, R45 ;  /* 0x0000000204337824 */ /* 0x000fe200078e022d */
[----:B-----5:R-:W-:Y:S01]  /*b8a0*/  IADD3 R15, PT, PT, R15, R48, -R143 ;  /* 0x000000300f0f7210 */ /* 0x020fe20007ffe88f */
[--C-:B------:R-:W-:Y:S01]  /*b8b0*/  IMAD.IADD R50, R2, 0x1, R14.reuse ;  /* 0x0000000102327824 */ /* 0x100fe200078e020e */
[----:B------:R-:W-:Y:S01]  /*b8c0*/  LDSM.16.M88.4 R100, [R2] ;  /* 0x000000000264783b */ /* 0x000fe20000000200 */
[----:B------:R-:W-:Y:S01]  /*b8d0*/  IMAD.IADD R49, R51, 0x1, R14 ;  /* 0x0000000133317824 */ /* 0x000fe200078e020e */
[----:B------:R-:W-:-:S02]  /*b8e0*/  IADD3 R44, PT, PT, R48, -R143, -R44 ;  /* 0x8000008f302c7210 */ /* 0x000fc40007ffe82c */
        /* <DEDUP_REMOVED lines=13> */
[C---:B------:R-:W-:Y:S03]  /*b9c0*/  HMMA.16816.F32 R60, R100.reuse, R62, RZ ;  /* 0x0000003e643c723c */ /* 0x040fe600000018ff */
[----:B------:R-:W-:Y:S04]  /*b9d0*/  LDSM.16.M88.4 R108, [R49+0x4c00] ;  /* 0x004c0000316c783b */ /* 0x000fe80000000200 */
[----:B------:R-:W-:Y:S01]  /*b9e0*/  LDSM.16.M88.4 R96, [R2+0x2000] ;  /* 0x002000000260783b */ /* 0x000fe20000000200 */
[C---:B---3--:R-:W-:Y:S03]  /*b9f0*/  HMMA.16816.F32 R56, R100.reuse, R52, RZ ;  /* 0x000000346438723c */ /* 0x048fe600000018ff */
[----:B------:R-:W-:Y:S05]  /*ba00*/  LDSM.16.M88.4 R92, [R51+0x5000] ;  /* 0x00500000335c783b */ /* 0x000fea0000000200 */
[C---:B------:R-:W-:Y:S08]  /*ba10*/  HMMA.16816.F32 R52, R100.reuse, R54, RZ ;  /* 0x000000366434723c */ /* 0x040ff000000018ff */
[C---:B----4-:R-:W-:Y:S08]  /*ba20*/  HMMA.16816.F32 R40, R100.reuse, R36, RZ ;  /* 0x000000246428723c */ /* 0x050ff000000018ff */
[C---:B------:R-:W-:Y:S08]  /*ba30*/  HMMA.16816.F32 R36, R100.reuse, R38, RZ ;  /* 0x000000266424723c */ /* 0x040ff000000018ff */
[C---:B--2---:R-:W-:Y:S08]  /*ba40*/  HMMA.16816.F32 R32, R100.reuse, R72, RZ ;  /* 0x000000486420723c */ /* 0x044ff000000018ff */
[----:B------:R-:W-:Y:S01]  /*ba50*/  HMMA.16816.F32 R100, R100, R74, RZ ;  /* 0x0000004a6464723c */ /* 0x000fe200000018ff */
        /* <DEDUP_REMOVED lines=16> */
[----:B------:R-:W1:Y:S07]  /*bb60*/  LDSM.16.M88.4 R68, [R51+0x5c00] ;  /* 0x005c00003344783b */ /* 0x000e6e0000000200 */
[C---:B--2---:R-:W-:Y:S08]  /*bb70*/  HMMA.16816.F32 R32, R24.reuse, R28, R32 ;  /* 0x0000001c1820723c */ /* 0x044ff00000001820 */
[C---:B------:R-:W-:Y:S08]  /*bb80*/  HMMA.16816.F32 R64, R24.reuse, R80, R64 ;  /* 0x000000501840723c */ /* 0x040ff00000001840 */
[C---:B------:R-:W-:Y:S01]  /*bb90*/  HMMA.16816.F32 R60, R24.reuse, R82, R60 ;  /* 0x00000052183c723c */ /* 0x040fe2000000183c */
[----:B------:R-:W2:Y:S07]  /*bba0*/  LDSM.16.M88.4 R80, [R51+0x5400] ;  /* 0x005400003350783b */ /* 0x000eae0000000200 */
[C---:B------:R-:W-:Y:S08]  /*bbb0*/  HMMA.16816.F32 R56, R24.reuse, R72, R56 ;  /* 0x000000481838723c */ /* 0x040ff00000001838 */
[C---:B------:R-:W-:Y:S01]  /*bbc0*/  HMMA.16816.F32 R52, R24.reuse, R74, R52 ;  /* 0x0000004a1834723c */ /* 0x040fe20000001834 */
[----:B------:R-:W2:Y:S07]  /*bbd0*/  LDSM.16.M88.4 R72, [R51+0x5800] ;  /* 0x005800003348783b */ /* 0x000eae0000000200 */
[----:B------:R-:W-:Y:S01]  /*bbe0*/  HMMA.16816.F32 R100, R24, R30, R100 ;  /* 0x0000001e1864723c */ /* 0x000fe20000001864 */
[----:B------:R-:W-:Y:S04]  /*bbf0*/  LDSM.16.M88.4 R28, [R50+0x2000] ;  /* 0x00200000321c783b */ /* 0x000fe80000000200 */
[----:B------:R-:W-:Y:S03]  /*bc00*/  LDSM.16.M88.4 R24, [R49+0x5000] ;  /* 0x005000003118783b */ /* 0x000fe60000000200 */
[C---:B---3--:R-:W-:Y:S08]  /*bc10*/  HMMA.16816.F32 R40, R104.reuse, R4, R40 ;  /* 0x000000046828723c */ /* 0x048ff00000001828 */
[C---:B------:R-:W-:Y:S01]  /*bc20*/  HMMA.16816.F32 R36, R104.reuse, R6, R36 ;  /* 0x000000066824723c */ /* 0x040fe20000001824 */
[----:B------:R-:W3:Y:S07]  /*bc30*/  LDSM.16.M88.4 R4, [R49+0x5c00] ;  /* 0x005c00003104783b */ /* 0x000eee0000000200 */
[C---:B------:R-:W-:Y:S08]  /*bc40*/  HMMA.16816.F32 R32, R104.reuse, R108, R32 ;  /* 0x0000006c6820723c */ /* 0x040ff00000001820 */
[C---:B------:R-:W-:Y:S08]  /*bc50*/  HMMA.16816.F32 R64, R104.reuse, R20, R64 ;  /* 0x000000146840723c */ /* 0x040ff00000001840 */
[C---:B------:R-:W-:Y:S01]  /*bc60*/  HMMA.16816.F32 R60, R104.reuse, R22, R60 ;  /* 0x00000016683c723c */ /* 0x040fe2000000183c */
[----:B------:R-:W3:Y:S07]  /*bc70*/  LDSM.16.M88.4 R20, [R49+0x5400] ;  /* 0x005400003114783b */ /* 0x000eee0000000200 */
[C---:B----4-:R-:W-:Y:S08]  /*bc80*/  HMMA.16816.F32 R56, R104.reuse, R16, R56 ;  /* 0x000000106838723c */ /* 0x050ff00000001838 */
[----:B------:R-:W-:Y:S01]  /*bc90*/  HMMA.16816.F32 R52, R104, R18, R52 ;  /* 0x000000126834723c */ /* 0x000fe20000001834 */
[----:B------:R-:W4:Y:S01]  /*bca0*/  LDSM.16.M88.4 R16, [R49+0x5800] ;  /* 0x005800003110783b */ /* 0x000f220000000200 */
[----:B------:R-:W-:-:S06]  /*bcb0*/  DEPBAR.LE SB0, 0x0 ;  /* 0x000080000000791a */ /* 0x000fcc0000000000 */
[----:B------:R-:W-:Y:S08]  /*bcc0*/  HMMA.16816.F32 R100, R104, R110, R100 ;  /* 0x0000006e6864723c */ /* 0x000ff00000001864 */
[C---:B-1----:R-:W-:Y:S08]  /*bcd0*/  HMMA.16816.F32 R32, R96.reuse, R68, R32 ;  /* 0x000000446020723c */ /* 0x042ff00000001820 */
[C---:B------:R-:W-:Y:S08]  /*bce0*/  HMMA.16816.F32 R64, R96.reuse, R92, R64 ;  /* 0x0000005c6040723c */ /* 0x040ff00000001840 */
[C---:B------:R-:W-:Y:S08]  /*bcf0*/  HMMA.16816.F32 R60, R96.reuse, R94, R60 ;  /* 0x0000005e603c723c */ /* 0x040ff0000000183c */
[C---:B--2---:R-:W-:Y:S08]  /*bd00*/  HMMA.16816.F32 R56, R96.reuse, R80, R56 ;  /* 0x000000506038723c */ /* 0x044ff00000001838 */
[C---:B------:R-:W-:Y:S08]  /*bd10*/  HMMA.16816.F32 R52, R96.reuse, R82, R52 ;  /* 0x000000526034723c */ /* 0x040ff00000001834 */
[C---:B------:R-:W-:Y:S08]  /*bd20*/  HMMA.16816.F32 R40, R96.reuse, R72, R40 ;  /* 0x000000486028723c */ /* 0x040ff00000001828 */
[C---:B------:R-:W-:Y:S08]  /*bd30*/  HMMA.16816.F32 R36, R96.reuse, R74, R36 ;  /* 0x0000004a6024723c */ /* 0x040ff00000001824 */
[----:B------:R-:W-:Y:S08]  /*bd40*/  HMMA.16816.F32 R100, R96, R70, R100 ;  /* 0x000000466064723c */ /* 0x000ff00000001864 */
[----:B---3--:R-:W-:Y:S01]  /*bd50*/  HMMA.16816.F32 R32, R28, R4, R32 ;  /* 0x000000041c20723c */ /* 0x008fe20000001820 */
        /* <DEDUP_REMOVED lines=31> */
.L_x_8525:
        /* <DEDUP_REMOVED lines=62> */
.L_x_8526:
[----:B------:R-:W-:Y:S05]  /*c330*/  BSYNC.RECONVERGENT B0 ;  /* 0x0000000000007941 */ /* 0x000fea0003800200 */
.L_x_8524:
        /* <DEDUP_REMOVED lines=42> */
.L_x_8523:
[----:B------:R-:W-:Y:S05]  /*c5e0*/  BSYNC.RECONVERGENT B1 ;  /* 0x0000000000017941 */ /* 0x000fea0003800200 */
.L_x_8522:
[----:B------:R-:W3:Y:S01]  /*c5f0*/  LD.E R110, desc[UR4][R84.64+0xdc] ;  /* 0x0000dc04546e7980 */ /* 0x000ee2000c101900 */
[----:B--2---:R-:W-:Y:S01]  /*c600*/  IMAD.SHL.U32 R4, R46, 0x2, RZ ;  /* 0x000000022e047824 */ /* 0x004fe200078e00ff */
[----:B------:R-:W-:Y:S01]  /*c610*/  LOP3.LUT R0, R0, 0x120, R3, 0xf8, !PT ;  /* 0x0000012000007812 */ /* 0x000fe200078ef803 */
[----:B------:R-:W-:Y:S03]  /*c620*/  BSSY B2, `(.L_x_8527) ;  /* 0x000047d000027945 */ /* 0x000fe60003800000 */
[----:B------:R-:W-:Y:S01]  /*c630*/  LOP3.LUT R4, R4, 0x6, RZ, 0xc0, !PT ;  /* 0x0000000604047812 */ /* 0x000fe200078ec0ff */
[----:B------:R-:W-:-:S03]  /*c640*/  IMAD R0, R0, 0x2, R45 ;  /* 0x0000000200007824 */ /* 0x000fc600078e022d */
[----:B------:R-:W-:Y:S01]  /*c650*/  LOP3.LUT R47, R47, R4, RZ, 0xfc, !PT ;  /* 0x000000042f2f7212 */ /* 0x000fe200078efcff */
[----:B------:R-:W-:Y:S01]  /*c660*/  IMAD.IADD R109, R14, 0x1, R0 ;  /* 0x000000010e6d7824 */ /* 0x000fe200078e0200 */
[----:B------:R-:W-:Y:S03]  /*c670*/  LDSM.16.MT88.4 R76, [R0+0x6000] ;  /* 0x00600000004c783b */ /* 0x000fe60000004200 */
[C---:B------:R-:W-:Y:S01]  /*c680*/  VIADD R4, R47.reuse, 0x1 ;  /* 0x000000012f047836 */ /* 0x040fe20000000000 */
[----:B------:R-:W-:Y:S01]  /*c690*/  LDSM.16.MT88.4 R68, [R109+0x6000] ;  /* 0x006000006d44783b */ /* 0x000fe20000004200 */
[C---:B------:R-:W-:Y:S02]  /*c6a0*/  VIADD R5, R47.reuse, 0x8 ;  /* 0x000000082f057836 */ /* 0x040fe40000000000 */
[C---:B------:R-:W-:Y:S01]  /*c6b0*/  VIADD R15, R47.reuse, 0x11 ;  /* 0x000000112f0f7836 */ /* 0x040fe20000000000 */
[C---:B------:R-:W-:Y:S01]  /*c6c0*/  ISETP.GE.AND P3, PT, R4.reuse, R153, PT ;  /* 0x000000990400720c */ /* 0x040fe20003f66270 */
[C---:B------:R-:W-:Y:S01]  /*c6d0*/  VIADD R16, R47.reuse, 0x18 ;  /* 0x000000182f107836 */ /* 0x040fe20000000000 */
[C---:B------:R-:W-:Y:S01]  /*c6e0*/  ISETP.GE.AND P0, PT, R4.reuse, R151, PT ;  /* 0x000000970400720c */ /* 0x040fe20003f06270 */
[C---:B------:R-:W-:Y:S01]  /*c6f0*/  VIADD R24, R47.reuse, 0x20 ;  /* 0x000000202f187836 */ /* 0x040fe20000000000 */
[C---:B------:R-:W-:Y:S01]  /*c700*/  ISETP.GE.AND P5, PT, R4.reuse, R152, PT ;  /* 0x000000980400720c */ /* 0x040fe20003fa6270 */
[C---:B------:R-:W-:Y:S01]  /*c710*/  VIADD R23, R47.reuse, 0x21 ;  /* 0x000000212f177836 */ /* 0x040fe20000000000 */
[----:B------:R-:W-:Y:S01]  /*c720*/  ISETP.GE.AND P1, PT, R4, R150, PT ;  /* 0x000000960400720c */ /* 0x000fe20003f26270 */
[----:B------:R-:W-:Y:S01]  /*c730*/  VIADD R4, R47, 0x9 ;  /* 0x000000092f047836 */ /* 0x000fe20000000000 */
[----:B------:R-:W-:Y:S01]  /*c740*/  ISETP.GE.AND P2, PT, R5, R153, PT ;  /* 0x000000990500720c */ /* 0x000fe20003f46270 */
[----:B------:R-:W-:Y:S01]  /*c750*/  VIADD R25, R47, 0x29 ;  /* 0x000000292f197836 */ /* 0x000fe20000000000 */
[----:B------:R-:W-:Y:S01]  /*c760*/  FSEL R22, R65, -INF , P3 ;  /* 0xff80000041167808 */ /* 0x000fe20001800000 */
[----:B------:R-:W-:Y:S01]  /*c770*/  LDSM.16.MT88.4 R92, [R0+0x8400] ;  /* 0x00840000005c783b */ /* 0x000fe20000004200 */
[----:B------:R-:W-:-:S02]  /*c780*/  FSEL R6, R67, -INF , P0 ;  /* 0xff80000043067808 */ /* 0x000fc40000000000 */
[C---:B------:R-:W-:Y:S02]  /*c790*/  ISETP.GE.AND P3, PT, R5.reuse, R151, PT ;  /* 0x000000970500720c */ /* 0x040fe40003f66270 */
[----:B------:R-:W-:Y:S02]  /*c7a0*/  FSEL R22, R22, -INF , !P5 ;  /* 0xff80000016167808 */ /* 0x000fe40006800000 */
[----:B------:R-:W-:Y:S02]  /*c7b0*/  FSEL R6, R6, -INF , !P1 ;  /* 0xff80000006067808 */ /* 0x000fe40004800000 */
[----:B------:R-:W-:Y:S02]  /*c7c0*/  FSEL R21, R60, -INF , P2 ;  /* 0xff8000003c157808 */ /* 0x000fe40001000000 */
[C---:B------:R-:W-:Y:S02]  /*c7d0*/  ISETP.GE.AND P6, PT, R5.reuse, R152, PT ;  /* 0x000000980500720c */ /* 0x040fe40003fc6270 */
[----:B------:R-:W-:-:S02]  /*c7e0*/  ISETP.GE.AND P4, PT, R5, R150, PT ;  /* 0x000000960500720c */ /* 0x000fc40003f86270 */
[C---:B------:R-:W-:Y:S02]  /*c7f0*/  ISETP.GE.AND P0, PT, R4.reuse, R153, PT ;  /* 0x000000990400720c */ /* 0x040fe40003f06270 */
[C---:B------:R-:W-:Y:S02]  /*c800*/  ISETP.GE.AND P5, PT, R4.reuse, R152, PT ;  /* 0x000000980400720c */ /* 0x040fe40003fa6270 */
[C---:B------:R-:W-:Y:S02]  /*c810*/  ISETP.GE.AND P1, PT, R4.reuse, R151, PT ;  /* 0x000000970400720c */ /* 0x040fe40003f26270 */
[----:B------:R-:W-:Y:S01]  /*c820*/  ISETP.GE.AND P2, PT, R4, R150, PT ;  /* 0x000000960400720c */ /* 0x000fe20003f46270 */
[----:B------:R-:W-:Y:S01]  /*c830*/  VIADD R4, R47, 0x10 ;  /* 0x000000102f047836 */ /* 0x000fe20000000000 */
[----:B------:R-:W-:Y:S02]  /*c840*/  FSEL R5, R62, -INF , P3 ;  /* 0xff8000003e057808 */ /* 0x000fe40001800000 */
[----:B------:R-:W-:-:S02]  /*c850*/  FSEL R21, R21, -INF , !P6 ;  /* 0xff80000015157808 */ /* 0x000fc40007000000 */
[----:B------:R-:W-:Y:S02]  /*c860*/  FSEL R7, R61, -INF , P0 ;  /* 0xff8000003d077808 */ /* 0x000fe40000000000 */
[----:B------:R-:W-:Y:S02]  /*c870*/  FSEL R5, R5, -INF , !P4 ;  /* 0xff80000005057808 */ /* 0x000fe40006000000 */
[C---:B------:R-:W-:Y:S02]  /*c880*/  ISETP.GE.AND P3, PT, R4.reuse, R153, PT ;  /* 0x000000990400720c */ /* 0x040fe40003f66270 */
[C---:B------:R-:W-:Y:S02]  /*c890*/  ISETP.GE.AND P6, PT, R4.reuse, R152, PT ;  /* 0x000000980400720c */ /* 0x040fe40003fc6270 */
[C---:B------:R-:W-:Y:S02]  /*c8a0*/  ISETP.GE.AND P0, PT, R4.reuse, R151, PT ;  /* 0x000000970400720c */ /* 0x040fe40003f06270 */
[----:B------:R-:W-:-:S02]  /*c8b0*/  ISETP.GE.AND P4, PT, R4, R150, PT ;  /* 0x000000960400720c */ /* 0x000fc40003f86270 */
[----:B------:R-:W-:Y:S02]  /*c8c0*/  FSEL R4, R63, -INF , P1 ;  /* 0xff8000003f047808 */ /* 0x000fe40000800000 */
[C---:B------:R-:W-:Y:S01]  /*c8d0*/  ISETP.GE.AND P1, PT, R15.reuse, R153, PT ;  /* 0x000000990f00720c */ /* 0x040fe20003f26270 */
[----:B------:R-:W-:Y:S01]  /*c8e0*/  LDSM.16.MT88.4 R60, [R0+0x7000] ;  /* 0x00700000003c783b */ /* 0x000fe20000004200 */
        /* <DEDUP_REMOVED lines=16> */
[----:B------:R-:W-:Y:S02]  /*c9f0*/  FSEL R44, R54, -INF , P4 ;  /* 0xff800000362c7808 */ /* 0x000fe40002000000 */
[----:B------:R-:W-:-:S02]  /*ca00*/  FSEL R16, R16, -INF , !P3 ;  /* 0xff80000010107808 */ /* 0x000fc40005800000 */
[----:B------:R-:W-:Y:S02]  /*ca10*/  ISETP.GE.AND P3, PT, R15, R151, PT ;  /* 0x000000970f00720c */ /* 0x000fe40003f66270 */
[----:B------:R-:W-:Y:S02]  /*ca20*/  FSEL R44, R44, -INF , !P1 ;  /* 0xff8000002c2c7808 */ /* 0x000fe40004800000 */
[----:B------:R-:W-:Y:S02]  /*ca30*/  FSEL R46, R55, -INF , P3 ;  /* 0xff800000372e7808 */ /* 0x000fe40001800000 */
[C---:B------:R-:W-:Y:S02]  /*ca40*/  ISETP.GE.AND P4, PT, R24.reuse, R153, PT ;  /* 0x000000991800720c */ /* 0x040fe40003f86270 */
[----:B------:R-:W-:Y:S02]  /*ca50*/  ISETP.GE.AND P1, PT, R24, R151, PT ;  /* 0x000000971800720c */ /* 0x000fe40003f26270 */
[----:B------:R-:W-:-:S02]  /*ca60*/  ISETP.GE.AND P3, PT, R23, R153, PT ;  /* 0x000000991700720c */ /* 0x000fc40003f66270 */
[----:B------:R-:W-:Y:S02]  /*ca70*/  FSEL R19, R19, -INF , !P5 ;  /* 0xff80000013137808 */ /* 0x000fe40006800000 */
[----:B------:R-:W-:Y:S02]  /*ca80*/  ISETP.GE.AND P5, PT, R15, R153, PT ;  /* 0x000000990f00720c */ /* 0x000fe40003fa6270 */
[----:B------:R-:W-:Y:S02]  /*ca90*/  FSEL R40, R40, -INF , P4 ;  /* 0xff80000028287808 */ /* 0x000fe40002000000 */
[----:B------:R-:W-:Y:S02]  /*caa0*/  FSEL R42, R42, -INF , P1 ;  /* 0xff8000002a2a7808 */ /* 0x000fe40000800000 */
[----:B------:R-:W-:Y:S02]  /*cab0*/  FSEL R41, R41, -INF , P3 ;  /* 0xff80000029297808 */ /* 0x000fe40001800000 */
[----:B------:R-:W-:-:S02]  /*cac0*/  ISETP.GE.AND P4, PT, R23, R152, PT ;  /* 0x000000981700720c */ /* 0x000fc40003f86270 */
[C---:B------:R-:W-:Y:S02]  /*cad0*/  ISETP.GE.AND P1, PT, R23.reuse, R151, PT ;  /* 0x000000971700720c */ /* 0x040fe40003f26270 */
[----:B------:R-:W-:Y:S01]  /*cae0*/  ISETP.GE.AND P3, PT, R23, R150, PT ;  /* 0x000000961700720c */ /* 0x000fe20003f66270 */
[----:B------:R-:W-:Y:S01]  /*caf0*/  VIADD R23, R47, 0x28 ;  /* 0x000000282f177836 */ /* 0x000fe20000000000 */
[----:B------:R-:W-:Y:S02]  /*cb00*/  ISETP.GE.AND P2, PT, R15, R152, PT ;  /* 0x000000980f00720c */ /* 0x000fe40003f46270 */
[----:B------:R-:W-:Y:S02]  /*cb10*/  FSEL R18, R53, -INF , P5 ;  /* 0xff80000035127808 */ /* 0x000fe40002800000 */
[----:B------:R-:W-:Y:S02]  /*cb20*/  FSEL R52, R52, -INF , P0 ;  /* 0xff80000034347808 */ /* 0x000fe40000000000 */
[----:B------:R-:W-:-:S02]  /*cb30*/  ISETP.GE.AND P0, PT, R15, R150, PT ;  /* 0x000000960f00720c */ /* 0x000fc40003f06270 */
[----:B------:R-:W-:Y:S02]  /*cb40*/  FSEL R43, R43, -INF , P1 ;  /* 0xff8000002b2b7808 */ /* 0x000fe40000800000 */
[----:B------:R-:W-:Y:S02]  /*cb50*/  FSEL R18, R18, -INF , !P2 ;  /* 0xff80000012127808 */ /* 0x000fe40005000000 */
[-C--:B------:R-:W-:Y:S02]  /*cb60*/  ISETP.GE.AND P2, PT, R23, R153.reuse, PT ;  /* 0x000000991700720c */ /* 0x080fe40003f46270 */
[----:B------:R-:W-:Y:S02]  /*cb70*/  ISETP.GE.AND P1, PT, R25, R153, PT ;  /* 0x000000991900720c */ /* 0x000fe40003f26270 */
[----:B------:R-:W-:Y:S02]  /*cb80*/  FSEL R46, R46, -INF , !P0 ;  /* 0xff8000002e2e7808 */ /* 0x000fe40004000000 */
[----:B------:R-:W-:-:S02]  /*cb90*/  ISETP.GE.AND P0, PT, R23, R151, PT ;  /* 0x000000971700720c */ /* 0x000fc40003f06270 */
[----:B------:R-:W-:Y:S02]  /*cba0*/  FSEL R15, R52, -INF , !P6 ;  /* 0xff800000340f7808 */ /* 0x000fe40007000000 */
[----:B------:R-:W-:Y:S01]  /*cbb0*/  FSEL R36, R36, -INF , P2 ;  /* 0xff80000024247808 */ /* 0x000fe20001000000 */
[----:B------:R-:W-:Y:S01]  /*cbc0*/  LDSM.16.MT88.4 R52, [R109+0x7000] ;  /* 0x007000006d34783b */ /* 0x000fe20000004200 */
[----:B------:R-:W-:Y:S02]  /*cbd0*/  FSEL R37, R37, -INF , P1 ;  /* 0xff80000025257808 */ /* 0x000fe40000800000 */
[C---:B------:R-:W-:Y:S02]  /*cbe0*/  ISETP.GE.AND P6, PT, R24.reuse, R152, PT ;  /* 0x000000981800720c */ /* 0x040fe40003fc6270 */
[----:B------:R-:W-:Y:S01]  /*cbf0*/  ISETP.GE.AND P5, PT, R24, R150, PT ;  /* 0x000000961800720c */ /* 0x000fe20003fa6270 */
[----:B------:R-:W-:Y:S01]  /*cc00*/  VIADD R24, R47, 0x30 ;  /* 0x000000302f187836 */ /* 0x000fe20000000000 */
[----:B------:R-:W-:-:S02]  /*cc10*/  ISETP.GE.AND P2, PT, R23, R152, PT ;  /* 0x000000981700720c */ /* 0x000fc40003f46270 */
[----:B------:R-:W-:Y:S01]  /*cc20*/  ISETP.GE.AND P1, PT, R23, R150, PT ;  /* 0x000000961700720c */ /* 0x000fe20003f26270 */
[----:B------:R-:W-:Y:S01]  /*cc30*/  VIADD R23, R47, 0x31 ;  /* 0x000000312f177836 */ /* 0x000fe20000000000 */
[----:B------:R-:W-:Y:S02]  /*cc40*/  FSEL R38, R38, -INF , P0 ;  /* 0xff80000026267808 */ /* 0x000fe40000000000 */
[-C--:B------:R-:W-:Y:S02]  /*cc50*/  ISETP.GE.AND P0, PT, R25, R151.reuse, PT ;  /* 0x000000971900720c */ /* 0x080fe40003f06270 */
[----:B------:R-:W-:Y:S02]  /*cc60*/  FSEL R116, R40, -INF , !P6 ;  /* 0xff80000028747808 */ /* 0x000fe40007000000 */
[----:B------:R-:W-:Y:S02]  /*cc70*/  FSEL R117, R42, -INF , !P5 ;  /* 0xff8000002a757808 */ /* 0x000fe40006800000 */
[----:B------:R-:W-:-:S02]  /*cc80*/  ISETP.GE.AND P6, PT, R24, R151, PT ;  /* 0x000000971800720c */ /* 0x000fc40003fc6270 */
[-C--:B------:R-:W-:Y:S02]  /*cc90*/  ISETP.GE.AND P5, PT, R23, R153.reuse, PT ;  /* 0x000000991700720c */ /* 0x080fe40003fa6270 */
[----:B------:R-:W-:Y:S02]  /*cca0*/  FSEL R39, R39, -INF , P0 ;  /* 0xff80000027277808 */ /* 0x000fe40000000000 */
[----:B------:R-:W-:Y:S02]  /*ccb0*/  ISETP.GE.AND P0, PT, R24, R153, PT ;  /* 0x000000991800720c */ /* 0x000fe40003f06270 */
[----:B------:R-:W-:Y:S02]  /*ccc0*/  FSEL R34, R34, -INF , P6 ;  /* 0xff80000022227808 */ /* 0x000fe40003000000 */
[----:B------:R-:W-:Y:S02]  /*ccd0*/  FSEL R33, R33, -INF , P5 ;  /* 0xff80000021217808 */ /* 0x000fe40002800000 */
[----:B------:R-:W-:-:S02]  /*cce0*/  ISETP.GE.AND P6, PT, R25, R152, PT ;  /* 0x000000981900720c */ /* 0x000fc40003fc6270 */
[----:B------:R-:W-:Y:S01]  /*ccf0*/  ISETP.GE.AND P5, PT, R25, R150, PT ;  /* 0x000000961900720c */ /* 0x000fe20003fa6270 */
[----:B------:R-:W-:Y:S01]  /*cd00*/  VIADD R25, R47, 0x38 ;  /* 0x000000382f197836 */ /* 0x000fe20000000000 */
[----:B------:R-:W-:Y:S02]  /*cd10*/  FSEL R32, R32, -INF , P0 ;  /* 0xff80000020207808 */ /* 0x000fe40000000000 */
[----:B------:R-:W-:Y:S02]  /*cd20*/  ISETP.GE.AND P0, PT, R23, R151, PT ;  /* 0x000000971700720c */ /* 0x000fe40003f06270 */
[----:B------:R-:W-:Y:S02]  /*cd30*/  FSEL R119, R43, -INF , !P3 ;  /* 0xff8000002b777808 */ /* 0x000fe40005800000 */
[----:B------:R-:W-:Y:S02]  /*cd40*/  FSEL R35, R35, -INF , P0 ;  /* 0xff80000023237808 */ /* 0x000fe40000000000 */
[----:B------:R-:W-:-:S02]  /*cd50*/  ISETP.GE.AND P3, PT, R25, R153, PT ;  /* 0x000000991900720c */ /* 0x000fc40003f66270 */
[----:B------:R-:W-:Y:S02]  /*cd60*/  ISETP.GE.AND P0, PT, R47, R153, PT ;  /* 0x000000992f00720c */ /* 0x000fe40003f06270 */
[----:B------:R-:W-:Y:S02]  /*cd70*/  FSEL R125, R41, -INF , !P4 ;  /* 0xff800000297d7808 */ /* 0x000fe40006000000 */
[----:B------:R-:W-:Y:S01]  /*cd80*/  FSEL R120, R36, -INF , !P2 ;  /* 0xff80000024787808 */ /* 0x000fe20005000000 */
[----:B------:R-:W-:Y:S01]  /*cd90*/  LDSM.16.MT88.4 R40, [R0+0x8000] ;  /* 0x008000000028783b */ /* 0x000fe20000004200 */
[C---:B------:R-:W-:Y:S02]  /*cda0*/  ISETP.GE.AND P2, PT, R24.reuse, R152, PT ;  /* 0x000000981800720c */ /* 0x040fe40003f46270 */
[----:B------:R-:W-:Y:S02]  /*cdb0*/  ISETP.GE.AND P4, PT, R24, R150, PT ;  /* 0x000000961800720c */ /* 0x000fe40003f86270 */
[----:B------:R-:W-:-:S02]  /*cdc0*/  FSEL R100, R100, -INF , P3 ;  /* 0xff80000064647808 */ /* 0x000fc40001800000 */
[CC--:B------:R-:W-:Y:S02]  /*cdd0*/  ISETP.GE.AND P3, PT, R47.reuse, R152.reuse, PT ;  /* 0x000000982f00720c */ /* 0x0c0fe40003f66270 */
[----:B------:R-:W-:Y:S02]  /*cde0*/  FSEL R24, R64, -INF , P0 ;  /* 0xff80000040187808 */ /* 0x000fe40000000000 */
[----:B------:R-:W-:Y:S02]  /*cdf0*/  FSEL R124, R38, -INF , !P1 ;  /* 0xff800000267c7808 */ /* 0x000fe40004800000 */
[----:B------:R-:W-:Y:S02]  /*ce00*/  ISETP.GE.AND P1, PT, R47, R151, PT ;  /* 0x000000972f00720c */ /* 0x000fe40003f26270 */
[----:B------:R-:W-:Y:S02]  /*ce10*/  FSEL R24, R24, -INF , !P3 ;  /* 0xff80000018187808 */ /* 0x000fe40005800000 */
[----:B------:R-:W-:-:S02]  /*ce20*/  ISETP.GE.AND P0, PT, R23, R152, PT ;  /* 0x000000981700720c */ /* 0x000fc40003f06270 */
[----:B------:R-:W-:Y:S02]  /*ce30*/  ISETP.GE.AND P3, PT, R23, R150, PT ;  /* 0x000000961700720c */ /* 0x000fe40003f66270 */
[----:B------:R-:W-:Y:S02]  /*ce40*/  FSEL R23, R66, -INF , P1 ;  /* 0xff80000042177808 */ /* 0x000fe40000800000 */
[----:B------:R-:W-:Y:S02]  /*ce50*/  FMNMX3.FTZ R26, R24, R22, R21, !PT ;  /* 0x00000016181a7276 */ /* 0x000fe40007810015 */
[C---:B------:R-:W-:Y:S01]  /*ce60*/  ISETP.GE.AND P1, PT, R47.reuse, R150, PT ;  /* 0x000000962f00720c */ /* 0x040fe20003f26270 */
[----:B------:R-:W-:Y:S01]  /*ce70*/  VIADD R47, R47, 0x39 ;  /* 0x000000392f2f7836 */ /* 0x000fe20000000000 */
[----:B------:R-:W-:Y:S02]  /*ce80*/  FSEL R118, R37, -INF , !P6 ;  /* 0xff80000025767808 */ /* 0x000fe40007000000 */
[----:B------:R-:W-:-:S02]  /*ce90*/  FSEL R127, R32, -INF , !P2 ;  /* 0xff800000207f7808 */ /* 0x000fc40005000000 */
[----:B------:R-:W-:Y:S02]  /*cea0*/  FSEL R123, R33, -INF , !P0 ;  /* 0xff800000217b7808 */ /* 0x000fe40004000000 */
[C---:B------:R-:W-:Y:S02]  /*ceb0*/  ISETP.GE.AND P6, PT, R25.reuse, R152, PT ;  /* 0x000000981900720c */ /* 0x040fe40003fc6270 */
[C---:B------:R-:W-:Y:S02]  /*cec0*/  ISETP.GE.AND P0, PT, R25.reuse, R151, PT ;  /* 0x000000971900720c */ /* 0x040fe40003f06270 */
[----:B------:R-:W-:Y:S02]  /*ced0*/  ISETP.GE.AND P2, PT, R25, R150, PT ;  /* 0x000000961900720c */ /* 0x000fe40003f46270 */
[----:B------:R-:W-:Y:S02]  /*cee0*/  FMNMX3.FTZ R25, R26, R7, R20, !PT ;  /* 0x000000071a197276 */ /* 0x000fe40007810014 */
[----:B------:R-:W-:-:S02]  /*cef0*/  FSEL R23, R23, -INF , !P1 ;  /* 0xff80000017177808 */ /* 0x000fc40004800000 */
[----:B------:R-:W-:Y:S02]  /*cf00*/  FMNMX3.FTZ R27, R25, R19, R15, !PT ;  /* 0x00000013191b7276 */ /* 0x000fe4000781000f */
[----:B------:R-:W-:Y:S02]  /*cf10*/  FMNMX3.FTZ R25, R23, R6, R5, !PT ;  /* 0x0000000617197276 */ /* 0x000fe40007810005 */
[----:B------:R-:W-:Y:S02]  /*cf20*/  FMNMX3.FTZ R27, R27, R18, R116, !PT ;  /* 0x000000121b1b7276 */ /* 0x000fe40007810074 */
[----:B------:R-:W-:Y:S02]  /*cf30*/  FMNMX3.FTZ R25, R25, R4, R17, !PT ;  /* 0x0000000419197276 */ /* 0x000fe40007810011 */
[----:B------:R-:W-:Y:S02]  /*cf40*/  ISETP.GE.AND P1, PT, R47, R153, PT ;  /* 0x000000992f00720c */ /* 0x000fe40003f26270 */
[----:B------:R-:W-:-:S02]  /*cf50*/  FMNMX3.FTZ R25, R25, R16, R44, !PT ;  /* 0x0000001019197276 */ /* 0x000fc4000781002c */
[----:B------:R-:W-:Y:S02]  /*cf60*/  FMNMX3.FTZ R27, R27, R125, R120, !PT ;  /* 0x0000007d1b1b7276 */ /* 0x000fe40007810078 */
[----:B------:R-:W-:Y:S02]  /*cf70*/  FMNMX3.FTZ R25, R25, R46, R117, !PT ;  /* 0x0000002e19197276 */ /* 0x000fe40007810075 */
[----:B------:R-:W-:Y:S02]  /*cf80*/  FSEL R122, R100, -INF , !P6 ;  /* 0xff800000647a7808 */ /* 0x000fe40007000000 */
[----:B------:R-:W-:Y:S02]  /*cf90*/  ISETP.GE.AND P6, PT, R47, R152, PT ;  /* 0x000000982f00720c */ /* 0x000fe40003fc6270 */
[----:B------:R-:W-:Y:S02]  /*cfa0*/  FSEL R102, R102, -INF , P0 ;  /* 0xff80000066667808 */ /* 0x000fe40000000000 */
[----:B------:R-:W-:-:S02]  /*cfb0*/  FSEL R101, R101, -INF , P1 ;  /* 0xff80000065657808 */ /* 0x000fc40000800000 */
[----:B------:R-:W-:Y:S02]  /*cfc0*/  FMNMX3.FTZ R27, R27, R118, R127, !PT ;  /* 0x000000761b1b7276 */ /* 0x000fe4000781007f */
        /* <DEDUP_REMOVED lines=9> */
[----:B------:R-:W-:Y:S01]  /*d060*/  FSEL R113, R102, -INF , !P2 ;  /* 0xff80000066717808 */ /* 0x000fe20005000000 */
[----:B------:R-:W-:Y:S01]  /*d070*/  LDSM.16.MT88.4 R32, [R109+0x8400] ;  /* 0x008400006d20783b */ /* 0x000fe20000004200 */
[----:B------:R-:W-:-:S02]  /*d080*/  FMNMX3.FTZ R25, R25, R121, R115, !PT ;  /* 0x0000007919197276 */ /* 0x000fc40007810073 */
[----:B------:R-:W-:Y:S02]  /*d090*/  FMNMX.FTZ R27, R126, R27, !PT ;  /* 0x0000001b7e1b7209 */ /* 0x000fe40007810000 */
[----:B------:R-:W-:Y:S02]  /*d0a0*/  FSEL R111, R103, -INF , !P1 ;  /* 0xff800000676f7808 */ /* 0x000fe40004800000 */
[----:B------:R-:W-:Y:S01]  /*d0b0*/  FMNMX3.FTZ R25, R25, R114, R113, !PT ;  /* 0x0000007219197276 */ /* 0x000fe20007810071 */
[----:B------:R-:W1:Y:S03]  /*d0c0*/  SHFL.BFLY PT, R28, R27, 0x2, 0x1f ;  /* 0x0c401f001b1c7f89 */ /* 0x000e6600000e0000 */
[----:B------:R-:W-:-:S05]  /*d0d0*/  FMNMX.FTZ R25, R111, R25, !PT ;  /* 0x000000196f197209 */ /* 0x000fca0007810000 */
[----:B------:R-:W2:Y:S01]  /*d0e0*/  SHFL.BFLY PT, R26, R25, 0x2, 0x1f ;  /* 0x0c401f00191a7f89 */ /* 0x000ea200000e0000 */
[----:B-1----:R-:W-:-:S03]  /*d0f0*/  FMNMX.FTZ R27, R27, R28, !PT ;  /* 0x0000001c1b1b7209 */ /* 0x002fc60007810000 */
[----:B------:R-:W-:Y:S04]  /*d100*/  LDSM.16.MT88.4 R28, [R0+0x6400] ;  /* 0x00640000001c783b */ /* 0x000fe80000004200 */
[----:B------:R-:W1:Y:S01]  /*d110*/  SHFL.BFLY PT, R86, R27, 0x1, 0x1f ;  /* 0x0c201f001b567f89 */ /* 0x000e6200000e0000 */
[----:B--2---:R-:W-:-:S05]  /*d120*/  FMNMX.FTZ R26, R25, R26, !PT ;  /* 0x0000001a191a7209 */ /* 0x004fca0007810000 */
[----:B------:R-:W2:Y:S01]  /*d130*/  SHFL.BFLY PT, R25, R26, 0x1, 0x1f ;  /* 0x0c201f001a197f89 */ /* 0x000ea200000e0000 */
[----:B-1----:R-:W-:-:S04]  /*d140*/  FMNMX.FTZ R86, R27, R86, !PT ;  /* 0x000000561b567209 */ /* 0x002fc80007810000 */
[----:B------:R-:W-:Y:S01]  /*d150*/  FSETP.NEU.FTZ.AND P0, PT, R86, -INF , PT ;  /* 0xff8000005600780b */ /* 0x000fe20003f1d000 */
[----:B---3--:R-:W-:Y:S01]  /*d160*/  FMUL.FTZ R130, R110, R86 ;  /* 0x000000566e827220 */ /* 0x008fe20000410000 */
[----:B--2---:R-:W-:-:S04]  /*d170*/  FMNMX.FTZ R3, R26, R25, !PT ;  /* 0x000000191a037209 */ /* 0x004fc80007810000 */
[----:B------:R-:W-:Y:S01]  /*d180*/  FSEL R130, R130, RZ, P0 ;  /* 0x000000ff82827208 */ /* 0x000fe20000000000 */
[----:B------:R-:W-:Y:S01]  /*d190*/  FMUL.FTZ R112, R110, R3 ;  /* 0x000000036e707220 */ /* 0x000fe20000410000 */
[----:B------:R-:W-:-:S03]  /*d1a0*/  FSETP.NEU.FTZ.AND P0, PT, R3, -INF , PT ;  /* 0xff8000000300780b */ /* 0x000fc60003f1d000 */
[-CC-:B------:R-:W-:Y:S01]  /*d1b0*/  FFMA.FTZ R103, R7, R110.reuse, -R130.reuse ;  /* 0x0000006e07677223 */ /* 0x180fe20000010882 */
[-CC-:B------:R-:W-:Y:S01]  /*d1c0*/  FFMA.FTZ R108, R24, R110.reuse, -R130.reuse ;  /* 0x0000006e186c7223 */ /* 0x180fe20000010882 */
[----:B------:R-:W-:Y:S01]  /*d1d0*/  FSEL R112, R112, RZ, P0 ;  /* 0x000000ff70707208 */ /* 0x000fe20000000000 */
[-CC-:B------:R-:W-:Y:S01]  /*d1e0*/  FFMA.FTZ R107, R22, R110.reuse, -R130.reuse ;  /* 0x0000006e166b7223 */ /* 0x180fe20000010882 */
[-CC-:B------:R-:W-:Y:S01]  /*d1f0*/  FFMA.FTZ R104, R21, R110.reuse, -R130.reuse ;  /* 0x0000006e15687223 */ /* 0x180fe20000010882 */
[-C--:B------:R-:W-:Y:S01]  /*d200*/  FFMA.FTZ R96, R19, R110.reuse, -R130 ;  /* 0x0000006e13607223 */ /* 0x080fe20000010882 */
[----:B------:R-:W-:Y:S01]  /*d210*/  MUFU.EX2 R103, R103 ;  /* 0x0000006700677308 */ /* 0x000fe20000000800 */
[-CC-:B------:R-:W-:Y:S01]  /*d220*/  FFMA.FTZ R105, R6, R110.reuse, -R112.reuse ;  /* 0x0000006e06697223 */ /* 0x180fe20000010870 */
[-CC-:B------:R-:W-:Y:S01]  /*d230*/  FFMA.FTZ R102, R5, R110.reuse, -R112.reuse ;  /* 0x0000006e05667223 */ /* 0x180fe20000010870 */
[-CC-:B------:R-:W-:Y:S01]  /*d240*/  FFMA.FTZ R101, R4, R110.reuse, -R112.reuse ;  /* 0x0000006e04657223 */ /* 0x180fe20000010870 */
[-C--:B------:R-:W-:Y:S01]  /*d250*/  FFMA.FTZ R106, R23, R110.reuse, -R112 ;  /* 0x0000006e176a7223 */ /* 0x080fe20000010870 */
[----:B------:R-:W1:Y:S01]  /*d260*/  LDSM.16.MT88.4 R4, [R109+0x8000] ;  /* 0x008000006d04783b */ /* 0x000e620000004200 */
[----:B------:R-:W-:Y:S01]  /*d270*/  MUFU.EX2 R108, R108 ;  /* 0x0000006c006c7308 */ /* 0x000fe20000000800 */
[-C--:B------:R-:W-:Y:S01]  /*d280*/  FFMA.FTZ R14, R18, R110.reuse, -R130 ;  /* 0x0000006e120e7223 */ /* 0x080fe20000010882 */
[-CC-:B------:R-:W-:Y:S01]  /*d290*/  FFMA.FTZ R99, R17, R110.reuse, -R112.reuse ;  /* 0x0000006e11637223 */ /* 0x180fe20000010870 */
[-C--:B------:R-:W-:Y:S01]  /*d2a0*/  FFMA.FTZ R100, R16, R110.reuse, -R112 ;  /* 0x0000006e10647223 */ /* 0x080fe20000010870 */
[----:B------:R-:W2:Y:S01]  /*d2b0*/  MUFU.EX2 R107, R107 ;  /* 0x0000006b006b7308 */ /* 0x000ea20000000800 */
[----:B------:R-:W3:Y:S01]  /*d2c0*/  LDSM.16.MT88.4 R16, [R109+0x7400] ;  /* 0x007400006d10783b */ /* 0x000ee20000004200 */
[-CC-:B------:R-:W-:Y:S01]  /*d2d0*/  FFMA.FTZ R97, R20, R110.reuse, -R130.reuse ;  /* 0x0000006e14617223 */ /* 0x180fe20000010882 */
[-C--:B------:R-:W-:Y:S01]  /*d2e0*/  FFMA.FTZ R15, R15, R110.reuse, -R130 ;  /* 0x0000006e0f0f7223 */ /* 0x080fe20000010882 */
[----:B------:R-:W4:Y:S01]  /*d2f0*/  MUFU.EX2 R104, R104 ;  /* 0x0000006800687308 */ /* 0x000f220000000800 */
[----:B------:R-:W5:Y:S01]  /*d300*/  LDSM.16.MT88.4 R20, [R0+0x7400] ;  /* 0x007400000014783b */ /* 0x000f620000004200 */
[-CC-:B------:R-:W-:Y:S01]  /*d310*/  FFMA.FTZ R91, R44, R110.reuse, -R112.reuse ;  /* 0x0000006e2c5b7223 */ /* 0x180fe20000010870 */
[-C--:B------:R-:W-:Y:S01]  /*d320*/  FFMA.FTZ R98, R46, R110.reuse, -R112 ;  /* 0x0000006e2e627223 */ /* 0x080fe20000010870 */
[----:B------:R-:W-:Y:S01]  /*d330*/  MUFU.EX2 R106, R106 ;  /* 0x0000006a006a7308 */ /* 0x000fe20000000800 */
[----:B------:R-:W5:Y:S01]  /*d340*/  LDSM.16.MT88.4 R24, [R109+0x6400] ;  /* 0x006400006d18783b */ /* 0x000f620000004200 */
[-CC-:B------:R-:W-:Y:S01]  /*d350*/  FFMA.FTZ R125, R125, R110.reuse, -R130.reuse ;  /* 0x0000006e7d7d7223 */ /* 0x180fe20000010882 */
[-CC-:B------:R-:W-:Y:S01]  /*d360*/  FFMA.FTZ R116, R116, R110.reuse, -R130.reuse ;  /* 0x0000006e74747223 */ /* 0x180fe20000010882 */
[----:B------:R-:W4:Y:S01]  /*d370*/  MUFU.EX2 R105, R105 ;  /* 0x0000006900697308 */ /* 0x000f220000000800 */
[----:B------:R-:W-:Y:S01]  /*d380*/  FFMA.FTZ R158, R126, R110, -R130 ;  /* 0x0000006e7e9e7223 */ /* 0x000fe20000010882 */
[----:B--2---:R-:W-:Y:S01]  /*d390*/  F2FP.F16.F32.PACK_AB R48, R107, R108 ;  /* 0x0000006c6b30723e */ /* 0x004fe200000000ff */
[-C--:B------:R-:W-:Y:S01]  /*d3a0*/  FFMA.FTZ R157, R111, R110.reuse, -R112 ;  /* 0x0000006e6f9d7223 */ /* 0x080fe20000010870 */
[----:B------:R-:W2:Y:S01]  /*d3b0*/  MUFU.EX2 R102, R102 ;  /* 0x0000006600667308 */ /* 0x000ea20000000800 */
[----:B------:R-:W-:Y:S01]  /*d3c0*/  FFMA.FTZ R127, R127, R110, -R130 ;  /* 0x0000006e7f7f7223 */ /* 0x000fe20000010882 */
[----:B----4-:R-:W-:Y:S01]  /*d3d0*/  F2FP.F16.F32.PACK_AB R50, R103, R104 ;  /* 0x000000686732723e */ /* 0x010fe200000000ff */
[----:B------:R-:W-:Y:S01]  /*d3e0*/  FFMA.FTZ R115, R115, R110, -R112 ;  /* 0x0000006e73737223 */ /* 0x000fe20000010870 */
[----:B------:R-:W4:Y:S01]  /*d3f0*/  MUFU.EX2 R101, R101 ;  /* 0x0000006500657308 */ /* 0x000f220000000800 */
[----:B------:R-:W-:Y:S01]  /*d400*/  FADD.FTZ R107, R108, R107 ;  /* 0x0000006b6c6b7221 */ /* 0x000fe20000010000 */
[----:B------:R-:W-:-:S02]  /*d410*/  ISETP.GT.AND P0, PT, R89, R135, PT ;  /* 0x000000875900720c */ /* 0x000fc40003f04270 */
[----:B------:R-:W1:Y:S01]  /*d420*/  MUFU.EX2 R97, R97 ;  /* 0x0000006100617308 */ /* 0x000e620000000800 */
[----:B------:R-:W-:Y:S01]  /*d430*/  FADD.FTZ R107, R104, R107 ;  /* 0x0000006b686b7221 */ /* 0x000fe20000010000 */
[----:B------:R-:W-:Y:S01]  /*d440*/  F2FP.F16.F32.PACK_AB R49, R105, R106 ;  /* 0x0000006a6931723e */ /* 0x000fe200000000ff */
[----:B------:R-:W-:Y:S01]  /*d450*/  FADD.FTZ R105, R106, R105 ;  /* 0x000000696a697221 */ /* 0x000fe20000010000 */
[----:B------:R-:W-:Y:S01]  /*d460*/  MUFU.EX2 R96, R96 ;  /* 0x0000006000607308 */ /* 0x000fe20000000800 */
[----:B------:R-:W-:Y:S02]  /*d470*/  FADD.FTZ R103, R103, R107 ;  /* 0x0000006b67677221 */ /* 0x000fe40000010000 */
[----:B--2---:R-:W-:Y:S01]  /*d480*/  FADD.FTZ R105, R102, R105 ;  /* 0x0000006966697221 */ /* 0x004fe20000010000 */
[----:B------:R-:W-:Y:S01]  /*d490*/  MUFU.EX2 R15, R15 ;  /* 0x0000000f000f7308 */ /* 0x000fe20000000800 */
[C---:B----4-:R-:W-:Y:S02]  /*d4a0*/  F2FP.F16.F32.PACK_AB R51, R101.reuse, R102 ;  /* 0x000000666533723e */ /* 0x050fe400000000ff */
[----:B------:R-:W-:Y:S01]  /*d4b0*/  FADD.FTZ R101, R101, R105 ;  /* 0x0000006965657221 */ /* 0x000fe20000010000 */
[----:B------:R-:W-:Y:S01]  /*d4c0*/  MUFU.EX2 R14, R14 ;  /* 0x0000000e000e7308 */ /* 0x000fe20000000800 */
[----:B-1----:R-:W-:-:S03]  /*d4d0*/  FADD.FTZ R103, R97, R103 ;  /* 0x0000006761677221 */ /* 0x002fc60000010000 */
[----:B------:R-:W1:Y:S01]  /*d4e0*/  MUFU.EX2 R99, R99 ;  /* 0x0000006300637308 */ /* 0x000e620000000800 */
[C---:B------:R-:W-:Y:S03]  /*d4f0*/  HMMA.16816.F32 R56, R48.reuse, R52, RZ ;  /* 0x000000343038723c */ /* 0x040fe600000018ff */
[----:B------:R-:W2:Y:S04]  /*d500*/  MUFU.EX2 R100, R100 ;  /* 0x0000006400647308 */ /* 0x000ea80000000800 */
[----:B------:R-:W4:Y:S01]  /*d510*/  MUFU.EX2 R91, R91 ;  /* 0x0000005b005b7308 */ /* 0x000f220000000800 */
[----:B------:R-:W-:Y:S03]  /*d520*/  HMMA.16816.F32 R80, R48, R76, RZ ;  /* 0x0000004c3050723c */ /* 0x000fe600000018ff */
[----:B------:R-:W3:Y:S01]  /*d530*/  MUFU.EX2 R98, R98 ;  /* 0x0000006200627308 */ /* 0x000ee20000000800 */
        /* <DEDUP_REMOVED lines=20> */
[----:B----4-:R-:W-:Y:S01]  /*d680*/  FADD.FTZ R100, R91, R100 ;  /* 0x000000645b647221 */ /* 0x010fe20000010000 */
[----:B---3--:R-:W-:Y:S01]  /*d690*/  F2FP.F16.F32.PACK_AB R7, R98, R91 ;  /* 0x0000005b6207723e */ /* 0x008fe200000000ff */
        /* <DEDUP_REMOVED lines=8> */
[C---:B-----5:R-:W-:Y:S08]  /*d720*/  HMMA.16816.F32 R64, R4.reuse, R20, R64 ;  /* 0x000000140440723c */ /* 0x060ff00000001840 */
        /* <DEDUP_REMOVED lines=8> */
[----:B------:R-:W-:Y:S02]  /*d7b0*/  MUFU.EX2 R121, R92 ;  /* 0x0000005c00797308 */ /* 0x000fe40000000800 */
[----:B------:R-:W-:Y:S01]  /*d7c0*/  HMMA.16816.F32 R52, R4, R18, R52 ;  /* 0x000000120434723c */ /* 0x000fe20000001834 */
[----:B-1----:R-:W-:-:S02]  /*d7d0*/  FFMA.FTZ R16, R119, R110, -R112 ;  /* 0x0000006e77107223 */ /* 0x002fc40000010870 */
[----:B------:R-:W1:Y:S05]  /*d7e0*/  MUFU.EX2 R119, R17 ;  /* 0x0000001100777308 */ /* 0x000e6a0000000800 */
[C---:B------:R-:W-:Y:S01]  /*d7f0*/  HMMA.16816.F32 R72, R4.reuse, R24, R72 ;  /* 0x000000180448723c */ /* 0x040fe20000001848 */
[----:B------:R2:W4:Y:S07]  /*d800*/  MUFU.EX2 R124, R16 ;  /* 0x00000010007c7308 */ /* 0x00052e0000000800 */
[----:B------:R-:W-:Y:S01]  /*d810*/  HMMA.16816.F32 R68, R4, R26, R68 ;  /* 0x0000001a0444723c */ /* 0x000fe20000001844 */
[----:B------:R-:W-:Y:S01]  /*d820*/  LDSM.16.MT88.4 R24, [R109+0x6800] ;  /* 0x006800006d18783b */ /* 0x000fe20000004200 */
[----:B-1----:R-:W-:-:S06]  /*d830*/  FADD.FTZ R98, R119, R98 ;  /* 0x0000006277627221 */ /* 0x002fcc0000010000 */
[C---:B------:R-:W-:Y:S01]  /*d840*/  HMMA.16816.F32 R40, R4.reuse, R94, R40 ;  /* 0x0000005e0428723c */ /* 0x040fe20000001828 */
[----:B--2---:R-:W1:Y:S04]  /*d850*/  LDSM.16.MT88.4 R16, [R109+0x7800] ;  /* 0x007800006d10783b */ /* 0x004e680000004200 */
[----:B------:R-:W2:Y:S03]  /*d860*/  LDSM.16.MT88.4 R92, [R0+0x8800] ;  /* 0x00880000005c783b */ /* 0x000ea60000004200 */
[C---:B------:R-:W-:Y:S08]  /*d870*/  HMMA.16816.F32 R80, R4.reuse, R28, R80 ;  /* 0x0000001c0450723c */ /* 0x040ff00000001850 */
[C---:B------:R-:W-:Y:S01]  /*d880*/  HMMA.16816.F32 R76, R4.reuse, R30, R76 ;  /* 0x0000001e044c723c */ /* 0x040fe2000000184c */
[----:B------:R-:W5:Y:S07]  /*d890*/  LDSM.16.MT88.4 R28, [R0+0x6800] ;  /* 0x00680000001c783b */ /* 0x000f6e0000004200 */
[C---:B------:R-:W-:Y:S08]  /*d8a0*/  HMMA.16816.F32 R44, R4.reuse, R32, R44 ;  /* 0x00000020042c723c */ /* 0x040ff0000000182c */
[----:B------:R-:W-:Y:S01]  /*d8b0*/  HMMA.16816.F32 R48, R4, R34, R48 ;  /* 0x000000220430723c */ /* 0x000fe20000001830 */
[----:B------:R-:W-:Y:S01]  /*d8c0*/  F2FP.F16.F32.PACK_AB R4, R120, R116 ;  /* 0x000000747804723e */ /* 0x000fe200000000ff */
[----:B------:R-:W-:Y:S01]  /*d8d0*/  LDSM.16.MT88.4 R32, [R0+0x6c00] ;  /* 0x006c00000020783b */ /* 0x000fe20000004200 */
[----:B----4-:R-:W-:Y:S01]  /*d8e0*/  F2FP.F16.F32.PACK_AB R5, R124, R119 ;  /* 0x000000777c05723e */ /* 0x010fe200000000ff */
        /* <DEDUP_REMOVED lines=12> */
[-CC-:B------:R-:W-:Y:S02]  /*d9b0*/  FFMA.FTZ R16, R123, R110.reuse, -R130.reuse ;  /* 0x0000006e7b107223 */ /* 0x180fe40000010882 */
[----:B------:R-:W1:Y:S05]  /*d9c0*/  MUFU.EX2 R123, R127 ;  /* 0x0000007f007b7308 */ /* 0x000e6a0000000800 */
[----:B------:R-:W-:Y:S01]  /*d9d0*/  HMMA.16816.F32 R72, R4, R24, R72 ;  /* 0x000000180448723c */ /* 0x000fe20000001848 */
[----:B------:R-:W-:-:S02]  /*d9e0*/  FFMA.FTZ R24, R122, R110, -R130 ;  /* 0x0000006e7a187223 */ /* 0x000fc40000010882 */
[----:B------:R4:W5:Y:S04]  /*d9f0*/  MUFU.EX2 R122, R16 ;  /* 0x00000010007a7308 */ /* 0x0009680000000800 */
[----:B------:R5:W3:Y:S01]  /*da00*/  MUFU.EX2 R126, R24 ;  /* 0x00000018007e7308 */ /* 0x000ae20000000800 */
[----:B------:R-:W-:Y:S01]  /*da10*/  HMMA.16816.F32 R52, R4, R18, R52 ;  /* 0x000000120434723c */ /* 0x000fe20000001834 */
[----:B-1----:R-:W-:-:S07]  /*da20*/  FADD.FTZ R117, R123, R117 ;  /* 0x000000757b757221 */ /* 0x002fce0000010000 */
[C---:B--2---:R-:W-:Y:S01]  /*da30*/  HMMA.16816.F32 R36, R4.reuse, R92, R36 ;  /* 0x0000005c0424723c */ /* 0x044fe20000001824 */
[----:B----4-:R-:W1:Y:S01]  /*da40*/  LDSM.16.MT88.4 R16, [R0+0x7c00] ;  /* 0x007c00000010783b */ /* 0x010e620000004200 */
[-CC-:B------:R-:W-:Y:S01]  /*da50*/  FFMA.FTZ R93, R113, R110.reuse, -R112.reuse ;  /* 0x0000006e715d7223 */ /* 0x180fe20000010870 */
[----:B-----5:R-:W-:Y:S01]  /*da60*/  FADD.FTZ R117, R122, R117 ;  /* 0x000000757a757221 */ /* 0x020fe20000010000 */
[----:B------:R-:W-:Y:S02]  /*da70*/  FFMA.FTZ R24, R114, R110, -R112 ;  /* 0x0000006e72187223 */ /* 0x000fe40000010870 */
[----:B------:R-:W2:Y:S02]  /*da80*/  MUFU.EX2 R114, R115 ;  /* 0x0000007300727308 */ /* 0x000ea40000000800 */
[C---:B------:R-:W-:Y:S01]  /*da90*/  HMMA.16816.F32 R80, R4.reuse, R28, R80 ;  /* 0x0000001c0450723c */ /* 0x040fe20000001850 */
[----:B---3--:R-:W-:Y:S01]  /*daa0*/  FADD.FTZ R117, R126, R117 ;  /* 0x000000757e757221 */ /* 0x008fe20000010000 */
[----:B------:R3:W4:Y:S04]  /*dab0*/  MUFU.EX2 R92, R24 ;  /* 0x00000018005c7308 */ /* 0x0007280000000800 */
[----:B------:R-:W5:Y:S02]  /*dac0*/  MUFU.EX2 R93, R93 ;  /* 0x0000005d005d7308 */ /* 0x000f640000000800 */
[----:B------:R-:W-:Y:S01]  /*dad0*/  HMMA.16816.F32 R76, R4, R30, R76 ;  /* 0x0000001e044c723c */ /* 0x000fe2000000184c */
[----:B------:R-:W1:Y:S01]  /*dae0*/  LDSM.16.MT88.4 R28, [R109+0x6c00] ;  /* 0x006c00006d1c783b */ /* 0x000e620000004200 */
[----:B--2---:R-:W-:-:S06]  /*daf0*/  FADD.FTZ R125, R114, R125 ;  /* 0x0000007d727d7221 */ /* 0x004fcc0000010000 */
[----:B------:R-:W-:Y:S01]  /*db00*/  HMMA.16816.F32 R68, R4, R26, R68 ;  /* 0x0000001a0444723c */ /* 0x000fe20000001844 */
[----:B---3--:R-:W2:Y:S01]  /*db10*/  LDSM.16.MT88.4 R24, [R109+0x7c00] ;  /* 0x007c00006d18783b */ /* 0x008ea20000004200 */
[----:B----4-:R-:W-:-:S04]  /*db20*/  FADD.FTZ R125, R92, R125 ;  /* 0x0000007d5c7d7221 */ /* 0x010fc80000010000 */
[----:B-----5:R-:W-:Y:S02]  /*db30*/  FADD.FTZ R125, R93, R125 ;  /* 0x0000007d5d7d7221 */ /* 0x020fe40000010000 */
[C---:B------:R-:W-:Y:S08]  /*db40*/  HMMA.16816.F32 R40, R4.reuse, R94, R40 ;  /* 0x0000005e0428723c */ /* 0x040ff00000001828 */
[C---:B------:R-:W-:Y:S08]  /*db50*/  HMMA.16816.F32 R44, R4.reuse, R20, R44 ;  /* 0x00000014042c723c */ /* 0x040ff0000000182c */
        /* <DEDUP_REMOVED lines=93> */
.L_x_8530:
        /* <DEDUP_REMOVED lines=8> */
.L_x_8531:
[----:B------:R-:W-:Y:S05]  /*e1b0*/  BSYNC.RECONVERGENT B0 ;  /* 0x0000000000007941 */ /* 0x000fea0003800200 */
.L_x_8529:
        /* <DEDUP_REMOVED lines=39> */
[----:B------:R-:W-:Y:S01]  /*e430*/  @!P3 LDGSTS.E.BYPASS.LTC128B.128 [R90+0x8000], desc[UR4][R6.64+0x80] ;  /* 0x08000080065abfae */ /* 0x000fe2000b981a04 */
        /* <DEDUP_REMOVED lines=25> */
[----:B-1----:R-:W-:Y:S04]  /*e5d0*/  LDSM.16.M88.4 R12, [R89] ;  /* 0x00000000590c783b */ /* 0x002fe80000000200 */
[----:B------:R-:W1:Y:S04]  /*e5e0*/  LDSM.16.M88.4 R116, [R87+0x3000] ;  /* 0x003000005774783b */ /* 0x000e680000000200 */
[----:B------:R-:W1:Y:S04]  /*e5f0*/  LDSM.16.M88.4 R20, [R87+0x3400] ;  /* 0x003400005714783b */ /* 0x000e680000000200 */
[----:B------:R-:W1:Y:S04]  /*e600*/  LDSM.16.M88.4 R4, [R87+0x3800] ;  /* 0x003800005704783b */ /* 0x000e680000000200 */
[----:B------:R-:W1:Y:S04]  /*e610*/  LDSM.16.M88.4 R16, [R87+0x3c00] ;  /* 0x003c00005710783b */ /* 0x000e680000000200 */
[----:B------:R-:W-:Y:S01]  /*e620*/  LDSM.16.M88.4 R112, [R2+0x1000] ;  /* 0x001000000270783b */ /* 0x000fe20000000200 */
[C---:B--2---:R-:W-:Y:S03]  /*e630*/  HMMA.16816.F32 R108, R24.reuse, R104, RZ ;  /* 0x00000068186c723c */ /* 0x044fe600000018ff */
[----:B------:R-:W2:Y:S04]  /*e640*/  LDSM.16.M88.4 R8, [R91+0x4000] ;  /* 0x004000005b08783b */ /* 0x000ea80000000200 */
[----:B------:R-:W2:Y:S01]  /*e650*/  LDSM.16.M88.4 R124, [R91+0x4400] ;  /* 0x004400005b7c783b */ /* 0x000ea20000000200 */
[C---:B------:R-:W-:Y:S03]  /*e660*/  HMMA.16816.F32 R104, R24.reuse, R106, RZ ;  /* 0x0000006a1868723c */ /* 0x040fe600000018ff */
[----:B------:R5:W-:Y:S04]  /*e670*/  LDSM.16.M88.4 R160, [R2+0x2000] ;  /* 0x0020000002a0783b */ /* 0x000be80000000200 */
[----:B------:R-:W0:Y:S01]  /*e680*/  LDGDEPBAR ;  /* 0x00000000000079af */ /* 0x000e220000000000 */
[C---:B---3--:R-:W-:Y:S08]  /*e690*/  HMMA.16816.F32 R100, R24.reuse, R96, RZ ;  /* 0x000000601864723c */ /* 0x048ff000000018ff */
[C---:B----4-:R-:W-:Y:S08]  /*e6a0*/  HMMA.16816.F32 R92, R24.reuse, R32, RZ ;  /* 0x00000020185c723c */ /* 0x050ff000000018ff */
[----:B------:R-:W-:Y:S01]  /*e6b0*/  HMMA.16816.F32 R96, R24, R98, RZ ;  /* 0x000000621860723c */ /* 0x000fe200000018ff */
[----:B-----5:R-:W-:-:S05]  /*e6c0*/  VIADD R2, R88, 0xfffffffe ;  /* 0xfffffffe58027836 */ /* 0x020fca0000000000 */
[----:B------:R-:W-:Y:S02]  /*e6d0*/  ISETP.GT.AND P6, PT, R2, R135, PT ;  /* 0x000000870200720c */ /* 0x000fe40003fc4270 */
        /* <DEDUP_REMOVED lines=15> */
[----:B------:R-:W5:Y:S04]  /*e7d0*/  LDSM.16.M88.4 R16, [R87+0x4400] ;  /* 0x004400005710783b */ /* 0x000f680000000200 */
[----:B------:R-:W5:Y:S03]  /*e7e0*/  LDSM.16.M88.4 R12, [R87+0x4800] ;  /* 0x00480000570c783b */ /* 0x000f660000000200 */
        /* <DEDUP_REMOVED lines=12> */
[----:B------:R-:W1:Y:S03]  /*e8b0*/  LDSM.16.M88.4 R112, [R91+0x5c00] ;  /* 0x005c00005b70783b */ /* 0x000e660000000200 */
        /* <DEDUP_REMOVED lines=9> */
[C---:B--2---:R-:W-:Y:S08]  /*e950*/  HMMA.16816.F32 R28, R4.reuse, R8, R28 ;  /* 0x00000008041c723c */ /* 0x044ff0000000181c */
[----:B------:R-:W-:Y:S01]  /*e960*/  HMMA.16816.F32 R24, R4, R10, R24 ;  /* 0x0000000a0418723c */ /* 0x000fe20000001818 */
[----:B------:R-:W2:Y:S04]  /*e970*/  LDSM.16.M88.4 R8, [R87+0x5800] ;  /* 0x005800005708783b */ /* 0x000ea80000000200 */
[----:B------:R-:W2:Y:S01]  /*e980*/  LDSM.16.M88.4 R4, [R87+0x5c00] ;  /* 0x005c00005704783b */ /* 0x000ea20000000200 */
[----:B------:R-:W-:-:S04]  /*e990*/  DEPBAR.LE SB0, 0x0 ;  /* 0x000080000000791a */ /* 0x000fc80000000000 */
[C---:B------:R-:W-:Y:S08]  /*e9a0*/  HMMA.16816.F32 R108, R160.reuse, R124, R108 ;  /* 0x0000007ca06c723c */ /* 0x040ff0000000186c */
[C---:B------:R-:W-:Y:S08]  /*e9b0*/  HMMA.16816.F32 R104, R160.reuse, R126, R104 ;  /* 0x0000007ea068723c */ /* 0x040ff00000001868 */
[C---:B---3--:R-:W-:Y:S08]  /*e9c0*/  HMMA.16816.F32 R100, R160.reuse, R120, R100 ;  /* 0x00000078a064723c */ /* 0x048ff00000001864 */
[C---:B------:R-:W-:Y:S08]  /*e9d0*/  HMMA.16816.F32 R96, R160.reuse, R122, R96 ;  /* 0x0000007aa060723c */ /* 0x040ff00000001860 */
[C---:B-1----:R-:W-:Y:S08]  /*e9e0*/  HMMA.16816.F32 R92, R160.reuse, R116, R92 ;  /* 0x00000074a05c723c */ /* 0x042ff0000000185c */
[C---:B------:R-:W-:Y:S08]  /*e9f0*/  HMMA.16816.F32 R32, R160.reuse, R118, R32 ;  /* 0x00000076a020723c */ /* 0x040ff00000001820 */
[C---:B------:R-:W-:Y:S08]  /*ea00*/  HMMA.16816.F32 R28, R160.reuse, R112, R28 ;  /* 0x00000070a01c723c */ /* 0x040ff0000000181c */
[----:B------:R-:W-:Y:S08]  /*ea10*/  HMMA.16816.F32 R24, R160, R114, R24 ;  /* 0x00000072a018723c */ /* 0x000ff00000001818 */
[C---:B----4-:R-:W-:Y:S08]  /*ea20*/  HMMA.16816.F32 R108, R20.reuse, R16, R108 ;  /* 0x00000010146c723c */ /* 0x050ff0000000186c */
[C---:B------:R-:W-:Y:S08]  /*ea30*/  HMMA.16816.F32 R104, R20.reuse, R18, R104 ;  /* 0x000000121468723c */ /* 0x040ff00000001868 */
[C---:B-----5:R-:W-:Y:S08]  /*ea40*/  HMMA.16816.F32 R100, R20.reuse, R12, R100 ;  /* 0x0000000c1464723c */ /* 0x060ff00000001864 */
[C---:B------:R-:W-:Y:S08]  /*ea50*/  HMMA.16816.F32 R96, R20.reuse, R14, R96 ;  /* 0x0000000e1460723c */ /* 0x040ff00000001860 */
[C---:B--2---:R-:W-:Y:S08]  /*ea60*/  HMMA.16816.F32 R92, R20.reuse, R8, R92 ;  /* 0x00000008145c723c */ /* 0x044ff0000000185c */
[C---:B------:R-:W-:Y:S08]  /*ea70*/  HMMA.16816.F32 R32, R20.reuse, R10, R32 ;  /* 0x0000000a1420723c */ /* 0x040ff00000001820 */
[C---:B------:R-:W-:Y:S08]  /*ea80*/  HMMA.16816.F32 R28, R20.reuse, R4, R28 ;  /* 0x00000004141c723c */ /* 0x040ff0000000181c */
        /* <DEDUP_REMOVED lines=70> */
.L_x_8535:
        /* <DEDUP_REMOVED lines=8> */
.L_x_8536:
[----:B------:R-:W-:Y:S05]  /*ef70*/  BSYNC.RECONVERGENT B0 ;  /* 0x0000000000007941 */ /* 0x000fea0003800200 */
.L_x_8534:
        /* <DEDUP_REMOVED lines=53> */
.L_x_8533:
[----:B------:R-:W-:Y:S05]  /*f2d0*/  BSYNC.RECONVERGENT B1 ;  /* 0x0000000000017941 */ /* 0x000fea0003800200 */
.L_x_8532:
[----:B------:R-:W3:Y:S01]  /*f2e0*/  LD.E R87, desc[UR4][R84.64+0xdc] ;  /* 0x0000dc0454577980 */ /* 0x000ee2000c101900 */
[----:B--2---:R-:W1:Y:S01]  /*f2f0*/  S2R R12, SR_TID.X ;  /* 0x00000000000c7919 */ /* 0x004e620000002100 */
[----:B------:R-:W2:Y:S01]  /*f300*/  S2R R16, SR_TID.X ;  /* 0x0000000000107919 */ /* 0x000ea20000002100 */
[----:B-1----:R-:W-:-:S05]  /*f310*/  IMAD.SHL.U32 R12, R12, 0x2, RZ ;  /* 0x000000020c0c7824 */ /* 0x002fca00078e00ff */
[----:B------:R-:W-:-:S05]  /*f320*/  LOP3.LUT R12, R12, 0x6, RZ, 0xc0, !PT ;  /* 0x000000060c0c7812 */ /* 0x000fca00078ec0ff */
[C---:B------:R-:W-:Y:S02]  /*f330*/  IMAD R12, R88.reuse, 0x40, R12 ;  /* 0x00000040580c7824 */ /* 0x040fe400078e020c */
[----:B------:R-:W-:Y:S02]  /*f340*/  @P6 VIADD R88, R88, 0xfffffffd ;  /* 0xfffffffd58586836 */ /* 0x000fe40000000000 */
[C---:B------:R-:W-:Y:S02]  /*f350*/  VIADD R4, R12.reuse, 0xffffff80 ;  /* 0xffffff800c047836 */ /* 0x040fe40000000000 */
[C---:B------:R-:W-:Y:S02]  /*f360*/  VIADD R5, R12.reuse, 0xffffff81 ;  /* 0xffffff810c057836 */ /* 0x040fe40000000000 */
[----:B------:R-:W-:Y:S01]  /*f370*/  VIADD R6, R12, 0xffffff90 ;  /* 0xffffff900c067836 */ /* 0x000fe20000000000 */
[----:B------:R-:W-:Y:S01]  /*f380*/  ISETP.GE.AND P0, PT, R4, R153, PT ;  /* 0x000000990400720c */ /* 0x000fe20003f06270 */
[----:B------:R-:W-:Y:S01]  /*f390*/  VIADD R14, R12, 0xffffff91 ;  /* 0xffffff910c0e7836 */ /* 0x000fe20000000000 */
[----:B------:R-:W-:Y:S01]  /*f3a0*/  ISETP.GE.AND P5, PT, R4, R152, PT ;  /* 0x000000980400720c */ /* 0x000fe20003fa6270 */
[----:B------:R-:W-:Y:S01]  /*f3b0*/  VIADD R13, R12, 0xffffff98 ;  /* 0xffffff980c0d7836 */ /* 0x000fe20000000000 */
[----:B------:R-:W-:-:S02]  /*f3c0*/  ISETP.GE.AND P1, PT, R4, R151, PT ;  /* 0x000000970400720c */ /* 0x000fc40003f26270 */
[----:B------:R-:W-:Y:S01]  /*f3d0*/  ISETP.GE.AND P3, PT, R4, R150, PT ;  /* 0x000000960400720c */ /* 0x000fe20003f66270 */
[----:B------:R-:W-:Y:S01]  /*f3e0*/  VIADD R4, R12, 0xffffff88 ;  /* 0xffffff880c047836 */ /* 0x000fe20000000000 */
[C---:B------:R-:W-:Y:S02]  /*f3f0*/  ISETP.GE.AND P2, PT, R5.reuse, R153, PT ;  /* 0x000000990500720c */ /* 0x040fe40003f46270 */
[----:B------:R-:W-:Y:S02]  /*f400*/  FSEL R8, R108, -INF , P0 ;  /* 0xff8000006c087808 */ /* 0x000fe40000000000 */
        /* <DEDUP_REMOVED lines=12> */
[----:B------:R-:W-:Y:S02]  /*f4d0*/  ISETP.GE.AND P4, PT, R4, R150, PT ;  /* 0x000000960400720c */ /* 0x000fe40003f86270 */
[----:B------:R-:W-:Y:S02]  /*f4e0*/  FSEL R4, R111, -INF , P0 ;  /* 0xff8000006f047808 */ /* 0x000fe40000000000 */
[----:B------:R-:W-:Y:S02]  /*f4f0*/  FSEL R9, R104, -INF , P1 ;  /* 0xff80000068097808 */ /* 0x000fe40000800000 */
[----:B------:R-:W-:-:S02]  /*f500*/  ISETP.GE.AND P0, PT, R5, R153, PT ;  /* 0x000000990500720c */ /* 0x000fc40003f06270 */
[----:B------:R-:W-:Y:S02]  /*f510*/  FSEL R4, R4, -INF , !P5 ;  /* 0xff80000004047808 */ /* 0x000fe40006800000 */
[----:B------:R-:W-:Y:S02]  /*f520*/  FSEL R9, R9, -INF , !P3 ;  /* 0xff80000009097808 */ /* 0x000fe40005800000 */
[C---:B------:R-:W-:Y:S02]  /*f530*/  ISETP.GE.AND P5, PT, R5.reuse, R152, PT ;  /* 0x000000980500720c */ /* 0x040fe40003fa6270 */
[C---:B------:R-:W-:Y:S02]  /*f540*/  ISETP.GE.AND P1, PT, R5.reuse, R151, PT ;  /* 0x000000970500720c */ /* 0x040fe40003f26270 */
[----:B------:R-:W-:Y:S02]  /*f550*/  ISETP.GE.AND P3, PT, R5, R150, PT ;  /* 0x000000960500720c */ /* 0x000fe40003f66270 */
[----:B------:R-:W-:-:S02]  /*f560*/  FSEL R5, R106, -INF , P2 ;  /* 0xff8000006a057808 */ /* 0x000fc40001000000 */
[----:B------:R-:W-:Y:S02]  /*f570*/  FSEL R11, R105, -INF , P0 ;  /* 0xff800000690b7808 */ /* 0x000fe40000000000 */
[C---:B------:R-:W-:Y:S02]  /*f580*/  ISETP.GE.AND P2, PT, R6.reuse, R153, PT ;  /* 0x000000990600720c */ /* 0x040fe40003f46270 */
        /* <DEDUP_REMOVED lines=62> */
[----:B------:R-:W-:Y:S01]  /*f970*/  FSEL R115, R95, -INF , !P3 ;  /* 0xff8000005f737808 */ /* 0x000fe20005800000 */
[----:B------:R-:W-:Y:S01]  /*f980*/  VIADD R95, R0, 0x6020 ;  /* 0x00006020005f7836 */ /* 0x000fe20000000000 */
        /* <DEDUP_REMOVED lines=38> */
[----:B------:R-:W-:Y:S02]  /*fbf0*/  FSEL R26, R26, -INF , P5 ;  /* 0xff8000001a1a7808 */ /* 0x000fe40002800000 */
[----:B------:R-:W-:-:S02]  /*fc00*/  ISETP.GE.AND P5, PT, R12, R152, PT ;  /* 0x000000980c00720c */ /* 0x000fc40003fa6270 */
[----:B------:R-:W-:Y:S02]  /*fc10*/  FSEL R25, R25, -INF , P0 ;  /* 0xff80000019197808 */ /* 0x000fe40000000000 */
[----:B------:R-:W-:Y:S02]  /*fc20*/  FMNMX3.FTZ R14, R14, R106, R111, !PT ;  /* 0x0000006a0e0e7276 */ /* 0x000fe4000781006f */
[----:B------:R-:W-:Y:S02]  /*fc30*/  FSEL R103, R25, -INF , !P5 ;  /* 0xff80000019677808 */ /* 0x000fe40006800000 */
[C---:B------:R-:W-:Y:S02]  /*fc40*/  ISETP.GE.AND P0, PT, R12.reuse, R151, PT ;  /* 0x000000970c00720c */ /* 0x040fe40003f06270 */
[----:B------:R-:W-:Y:S02]  /*fc50*/  ISETP.GE.AND P5, PT, R12, R150, PT ;  /* 0x000000960c00720c */ /* 0x000fe40003fa6270 */
[----:B------:R-:W-:-:S02]  /*fc60*/  FMNMX3.FTZ R12, R14, R110, R113, !PT ;  /* 0x0000006e0e0c7276 */ /* 0x000fc40007810071 */
[----:B------:R-:W-:Y:S02]  /*fc70*/  FSEL R118, R35, -INF , !P4 ;  /* 0xff80000023767808 */ /* 0x000fe40006000000 */
[----:B------:R-:W-:Y:S02]  /*fc80*/  FMNMX3.FTZ R12, R12, R116, R115, !PT ;  /* 0x000000740c0c7276 */ /* 0x000fe40007810073 */
[----:B------:R-:W-:Y:S02]  /*fc90*/  FMNMX3.FTZ R13, R13, R21, R20, !PT ;  /* 0x000000150d0d7276 */ /* 0x000fe40007810014 */
[----:B------:R-:W-:Y:S02]  /*fca0*/  FSEL R27, R27, -INF , P0 ;  /* 0xff8000001b1b7808 */ /* 0x000fe40000000000 */
[----:B------:R-:W-:Y:S02]  /*fcb0*/  FSEL R100, R30, -INF , !P3 ;  /* 0xff8000001e647808 */ /* 0x000fe40005800000 */
[----:B------:R-:W-:-:S02]  /*fcc0*/  FSEL R99, R31, -INF , !P2 ;  /* 0xff8000001f637808 */ /* 0x000fc40005000000 */
[----:B------:R-:W-:Y:S02]  /*fcd0*/  FMNMX3.FTZ R12, R12, R114, R118, !PT ;  /* 0x000000720c0c7276 */ /* 0x000fe40007810076 */
[----:B------:R-:W-:Y:S02]  /*fce0*/  FMNMX3.FTZ R13, R13, R121, R120, !PT ;  /* 0x000000790d0d7276 */ /* 0x000fe40007810078 */
[----:B------:R-:W-:Y:S02]  /*fcf0*/  FSEL R98, R26, -INF , !P1 ;  /* 0xff8000001a627808 */ /* 0x000fe40004800000 */
[----:B------:R-:W-:Y:S02]  /*fd00*/  FSEL R97, R27, -INF , !P5 ;  /* 0xff8000001b617808 */ /* 0x000fe40006800000 */
[----:B------:R-:W-:Y:S01]  /*fd10*/  FMNMX3.FTZ R12, R12, R100, R99, !PT ;  /* 0x000000640c0c7276 */ /* 0x000fe20007810063 */
[----:B------:R-:W-:Y:S01]  /*fd20*/  LDSM.16.MT88.4 R24, [R0+0x6400] ;  /* 0x006400000018783b */ /* 0x000fe20000004200 */
[----:B------:R-:W-:-:S02]  /*fd30*/  FMNMX3.FTZ R13, R13, R119, R117, !PT ;  /* 0x000000770d0d7276 */ /* 0x000fc40007810075 */
[----:B------:R-:W-:Y:S02]  /*fd40*/  FMNMX3.FTZ R14, R12, R98, R97, !PT ;  /* 0x000000620c0e7276 */ /* 0x000fe40007810061 */
[----:B------:R-:W-:-:S03]  /*fd50*/  FMNMX3.FTZ R13, R13, R105, R102, !PT ;  /* 0x000000690d0d7276 */ /* 0x000fc60007810066 */
[----:B------:R-:W1:Y:S01]  /*fd60*/  SHFL.BFLY PT, R12, R14, 0x2, 0x1f ;  /* 0x0c401f000e0c7f89 */ /* 0x000e6200000e0000 */
[----:B------:R-:W-:-:S05]  /*fd70*/  FMNMX3.FTZ R13, R13, R101, R103, !PT ;  /* 0x000000650d0d7276 */ /* 0x000fca0007810067 */
[----:B------:R-:W4:Y:S01]  /*fd80*/  SHFL.BFLY PT, R15, R13, 0x2, 0x1f ;  /* 0x0c401f000d0f7f89 */ /* 0x000f2200000e0000 */
[----:B-1----:R-:W-:-:S05]  /*fd90*/  FMNMX.FTZ R12, R14, R12, !PT ;  /* 0x0000000c0e0c7209 */ /* 0x002fca0007810000 */
[----:B------:R-:W1:Y:S01]  /*fda0*/  SHFL.BFLY PT, R32, R12, 0x1, 0x1f ;  /* 0x0c201f000c207f89 */ /* 0x000e6200000e0000 */
[----:B----4-:R-:W-:-:S05]  /*fdb0*/  FMNMX.FTZ R13, R13, R15, !PT ;  /* 0x0000000f0d0d7209 */ /* 0x010fca0007810000 */
[----:B------:R-:W4:Y:S01]  /*fdc0*/  SHFL.BFLY PT, R33, R13, 0x1, 0x1f ;  /* 0x0c201f000d217f89 */ /* 0x000f2200000e0000 */
[----:B-1----:R-:W-:-:S04]  /*fdd0*/  FMNMX.FTZ R32, R12, R32, !PT ;  /* 0x000000200c207209 */ /* 0x002fc80007810000 */
[----:B------:R-:W-:Y:S01]  /*fde0*/  FSETP.NEU.FTZ.AND P0, PT, R32, -INF , PT ;  /* 0xff8000002000780b */ /* 0x000fe20003f1d000 */
[----:B---3--:R-:W-:Y:S01]  /*fdf0*/  FMUL.FTZ R96, R87, R32 ;  /* 0x0000002057607220 */ /* 0x008fe20000410000 */
[----:B----4-:R-:W-:Y:S02]  /*fe00*/  FMNMX.FTZ R33, R13, R33, !PT ;  /* 0x000000210d217209 */ /* 0x010fe40007810000 */
[----:B------:R-:W1:Y:S02]  /*fe10*/  LDSM.16.MT88.4 R12, [R0+0x6000] ;  /* 0x00600000000c783b */ /* 0x000e640000004200 */
[----:B------:R-:W-:Y:S01]  /*fe20*/  FSEL R96, R96, RZ, P0 ;  /* 0x000000ff60607208 */ /* 0x000fe20000000000 */
[----:B------:R-:W-:Y:S01]  /*fe30*/  FMUL.FTZ R104, R87, R33 ;  /* 0x0000002157687220 */ /* 0x000fe20000410000 */
[----:B------:R-:W-:-:S03]  /*fe40*/  FSETP.NEU.FTZ.AND P1, PT, R33, -INF , PT ;  /* 0xff8000002100780b */ /* 0x000fc60003f3d000 */
[-CC-:B------:R-:W-:Y:S01]  /*fe50*/  FFMA.FTZ R91, R7, R87.reuse, -R96.reuse ;  /* 0x00000057075b7223 */ /* 0x180fe20000010860 */
[----:B------:R-:W-:Y:S01]  /*fe60*/  FSEL R104, R104, RZ, P1 ;  /* 0x000000ff68687208 */ /* 0x000fe20000800000 */
[-CC-:B------:R-:W-:Y:S01]  /*fe70*/  FFMA.FTZ R34, R4, R87.reuse, -R96.reuse ;  /* 0x0000005704227223 */ /* 0x180fe20000010860 */
[----:B------:R-:W-:Y:S01]  /*fe80*/  FSEL R7, R33, RZ, P1 ;  /* 0x000000ff21077208 */ /* 0x000fe20000800000 */
[-C--:B------:R-:W-:Y:S01]  /*fe90*/  FFMA.FTZ R5, R5, R87.reuse, -R96 ;  /* 0x0000005705057223 */ /* 0x080fe20000010860 */
[----:B--2---:R-:W-:Y:S01]  /*fea0*/  LOP3.LUT P1, RZ, R16, 0x4, RZ, 0xc0, !PT ;  /* 0x0000000410ff7812 */ /* 0x004fe2000782c0ff */
[-CC-:B------:R-:W-:Y:S01]  /*feb0*/  FFMA.FTZ R92, R8, R87.reuse, -R104.reuse ;  /* 0x00000057085c7223 */ /* 0x180fe20000010868 */
[----:B------:R-:W-:Y:S01]  /*fec0*/  FSEL R4, R32, RZ, P0 ;  /* 0x000000ff20047208 */ /* 0x000fe20000000000 */
[----:B------:R-:W-:Y:S01]  /*fed0*/  FADD.FTZ R7, R86, -R7 ;  /* 0x8000000756077221 */ /* 0x000fe20000010000 */
[-CC-:B------:R-:W-:Y:S01]  /*fee0*/  FFMA.FTZ R90, R10, R87.reuse, -R104.reuse ;  /* 0x000000570a5a7223 */ /* 0x180fe20000010868 */
[----:B------:R2:W-:Y:S01]  /*fef0*/  MUFU.EX2 R86, R5 ;  /* 0x0000000500567308 */ /* 0x0005e20000000800 */
[-CC-:B------:R-:W-:Y:S01]  /*ff00*/  FFMA.FTZ R89, R9, R87.reuse, -R104.reuse ;  /* 0x0000005709597223 */ /* 0x180fe20000010868 */
[-C--:B------:R-:W-:Y:S01]  /*ff10*/  FFMA.FTZ R35, R11, R87.reuse, -R104 ;  /* 0x000000570b237223 */ /* 0x080fe20000010868 */
[--C-:B------:R-:W-:Y:S01]  /*ff20*/  FFMA.FTZ R6, R6, R87, -R96.reuse ;  /* 0x0000005706067223 */ /* 0x100fe20000010860 */
[----:B------:R-:W-:Y:S01]  /*ff30*/  FMUL.FTZ R7, R87, R7 ;  /* 0x0000000757077220 */ /* 0x000fe20000410000 */
[----:B------:R-:W-:Y:S01]  /*ff40*/  MUFU.EX2 R92, R92 ;  /* 0x0000005c005c7308 */ /* 0x000fe20000000800 */
[----:B------:R-:W-:Y:S01]  /*ff50*/  LDSM.16.MT88.4 R16, [R0+0x7000] ;  /* 0x007000000010783b */ /* 0x000fe20000004200 */
[-C--:B------:R-:W-:Y:S01]  /*ff60*/  FFMA.FTZ R112, R106, R87.reuse, -R96 ;  /* 0x000000576a707223 */ /* 0x080fe20000010860 */
[-CC-:B------:R-:W-:Y:S01]  /*ff70*/  FFMA.FTZ R107, R22, R87.reuse, -R104.reuse ;  /* 0x00000057166b7223 */ /* 0x180fe20000010868 */
[----:B------:R-:W3:Y:S01]  /*ff80*/  MUFU.EX2 R90, R90 ;  /* 0x0000005a005a7308 */ /* 0x000ee20000000800 */
[-CC-:B------:R-:W-:Y:S01]  /*ff90*/  FFMA.FTZ R109, R23, R87.reuse, -R104.reuse ;  /* 0x00000057176d7223 */ /* 0x180fe20000010868 */
[-C--:B------:R-:W-:Y:S01]  /*ffa0*/  FFMA.FTZ R108, R21, R87.reuse, -R104 ;  /* 0x00000057156c7223 */ /* 0x080fe20000010868 */
[----:B------:R-:W-:Y:S01]  /*ffb0*/  FFMA.FTZ R111, R111, R87, -R96 ;  /* 0x000000576f6f7223 */ /* 0x000fe20000010860 */
[----:B------:R-:W-:Y:S01]  /*ffc0*/  MUFU.EX2 R89, R89 ;  /* 0x0000005900597308 */ /* 0x000fe20000000800 */
[----:B--2---:R-:W-:Y:S01]  /*ffd0*/  FADD.FTZ R5, R3, -R4 ;  /* 0x8000000403057221 */ /* 0x004fe20000010000 */
[----:B------:R-:W-:-:S02]  /*ffe0*/  VIADD R4, R0, 0x6000 ;  /* 0x0000600000047836 */ /* 0x000fc40000000000 */
[--C-:B------:R-:W-:Y:S01]  /*fff0*/  FFMA.FTZ R110, R110, R87, -R96.reuse ;  /* 0x000000576e6e7223 */ /* 0x100fe20000010860 */
[----:B------:R-:W2:Y:S01]  /*10000*/  MUFU.EX2 R35, R35 ;  /* 0x0000002300237308 */ /* 0x000ea20000000800 */
[----:B------:R-:W-:Y:S01]  /*10010*/  FMUL.FTZ R5, R87, R5 ;  /* 0x0000000557057220 */ /* 0x000fe20000410000 */
[----:B------:R-:W-:Y:S02]  /*10020*/  @P1 VIADD R95, R4, 0xffffffe0 ;  /* 0xffffffe0045f1836 */ /* 0x000fe40000000000 */
[-C--:B------:R-:W-:Y:S01]  /*10030*/  FFMA.FTZ R113, R113, R87.reuse, -R96 ;  /* 0x0000005771717223 */ /* 0x080fe20000010860 */
[----:B------:R-:W-:Y:S01]  /*10040*/  MUFU.EX2 R91, R91 ;  /* 0x0000005b005b7308 */ /* 0x000fe20000000800 */
[-C--:B------:R-:W-:Y:S01]  /*10050*/  FFMA.FTZ R121, R121, R87.reuse, -R104 ;  /* 0x0000005779797223 */ /* 0x080fe20000010868 */
[----:B---3--:R-:W-:Y:S01]  /*10060*/  F2FP.F16.F32.PACK_AB R4, R90, R92 ;  /* 0x0000005c5a04723e */ /* 0x008fe200000000ff */
[----:B------:R-:W3:Y:S01]  /*10070*/  LDSM.16.MT88.4 R8, [R95] ;  /* 0x000000005f08783b */ /* 0x000ee20000004200 */
[----:B------:R-:W-:Y:S01]  /*10080*/  MUFU.EX2 R34, R34 ;  /* 0x0000002200227308 */ /* 0x000fe20000000800 */
[-C--:B------:R-:W-:Y:S01]  /*10090*/  FFMA.FTZ R118, R118, R87.reuse, -R96 ;  /* 0x0000005776767223 */ /* 0x080fe20000010860 */
[-C--:B------:R-:W-:Y:S01]  /*100a0*/  FFMA.FTZ R105, R105, R87.reuse, -R104 ;  /* 0x0000005769697223 */ /* 0x080fe20000010868 */
[----:B------:R-:W4:Y:S01]  /*100b0*/  LDSM.16.MT88.4 R28, [R95+0x2000] ;  /* 0x002000005f1c783b */ /* 0x000f220000004200 */
[----:B------:R2:W5:Y:S01]  /*100c0*/  MUFU.EX2 R3, R6 ;  /* 0x0000000600037308 */ /* 0x0005620000000800 */
[----:B------:R-:W-:-:S03]  /*100d0*/  FFMA.FTZ R100, R100, R87, -R96 ;  /* 0x0000005764647223 */ /* 0x000fc60000010860 */
[----:B------:R5:W1:Y:S04]  /*100e0*/  MUFU.EX2 R94, R7 ;  /* 0x00000007005e7308 */ /* 0x000a680000000800 */
[----:B------:R1:W1:Y:S04]  /*100f0*/  MUFU.EX2 R93, R5 ;  /* 0x00000005005d7308 */ /* 0x0002680000000800 */
[----:B------:R-:W-:Y:S01]  /*10100*/  MUFU.EX2 R107, R107 ;  /* 0x0000006b006b7308 */ /* 0x000fe20000000800 */
[----:B--2---:R-:W-:-:S03]  /*10110*/  F2FP.F16.F32.PACK_AB R6, R35, R89 ;  /* 0x000000592306723e */ /* 0x004fc600000000ff */
[----:B------:R-:W2:Y:S01]  /*10120*/  MUFU.EX2 R109, R109 ;  /* 0x0000006d006d7308 */ /* 0x000ea20000000800 */
[----:B-----5:R-:W-:Y:S01]  /*10130*/  F2FP.F16.F32.PACK_AB R7, R3, R86 ;  /* 0x000000560307723e */ /* 0x020fe200000000ff */
[-C--:B-1----:R-:W-:Y:S01]  /*10140*/  FMUL.FTZ R80, R80, R94.reuse ;  /* 0x0000005e50507220 */ /* 0x082fe20000410000 */
        /* <DEDUP_REMOVED lines=42> */
[-C--:B------:R-:W-:Y:S01]  /*103f0*/  FMUL.FTZ R40, R40, R94.reuse ;  /* 0x0000005e28287220 */ /* 0x080fe20000410000 */
[-C--:B------:R-:W-:Y:S01]  /*10400*/  FMUL.FTZ R41, R41, R94.reuse ;  /* 0x0000005e29297220 */ /* 0x080fe20000410000 */
[-C--:B------:R-:W-:Y:S01]  /*10410*/  FMUL.FTZ R42, R42, R93.reuse ;  /* 0x0000005d2a2a7220 */ /* 0x080fe20000410000 */
[-C--:B------:R-:W-:Y:S01]  /*10420*/  FMUL.FTZ R43, R43, R93.reuse ;  /* 0x0000005d2b2b7220 */ /* 0x080fe20000410000 */
        /* <DEDUP_REMOVED lines=8> */
[----:B------:R-:W5:Y:S01]  /*104b0*/  MUFU.EX2 R111, R111 ;  /* 0x0000006f006f7308 */ /* 0x000f620000000800 */
[-C--:B------:R-:W-:Y:S01]  /*104c0*/  FMUL.FTZ R49, R49, R94.reuse ;  /* 0x0000005e31317220 */ /* 0x080fe20000410000 */
[C---:B------:R-:W-:Y:S01]  /*104d0*/  HMMA.16816.F32 R60, R4.reuse, R18, R60 ;  /* 0x00000012043c723c */ /* 0x040fe2000000183c */
[----:B------:R-:W5:Y:S01]  /*104e0*/  LDSM.16.MT88.4 R16, [R0+0x7400] ;  /* 0x007400000010783b */ /* 0x000f620000004200 */
[----:B------:R-:W-:Y:S01]  /*104f0*/  MUFU.EX2 R110, R110 ;  /* 0x0000006e006e7308 */ /* 0x000fe20000000800 */
[-C--:B------:R-:W-:Y:S01]  /*10500*/  FMUL.FTZ R50, R50, R93.reuse ;  /* 0x0000005d32327220 */ /* 0x080fe20000410000 */
[-C--:B------:R-:W-:Y:S01]  /*10510*/  FMUL.FTZ R51, R51, R93.reuse ;  /* 0x0000005d33337220 */ /* 0x080fe20000410000 */
[----:B------:R-:W-:Y:S01]  /*10520*/  FFMA.FTZ R92, R158, R94, R92 ;  /* 0x0000005e9e5c7223 */ /* 0x000fe2000001005c */
[----:B------:R-:W-:Y:S01]  /*10530*/  MUFU.EX2 R113, R113 ;  /* 0x0000007100717308 */ /* 0x000fe20000000800 */
[----:B------:R-:W-:Y:S01]  /*10540*/  FFMA.FTZ R91, R157, R93, R91 ;  /* 0x0000005d9d5b7223 */ /* 0x000fe2000001005b */
[----:B----4-:R-:W-:Y:S01]  /*10550*/  HMMA.16816.F32 R44, R4, R28, R44 ;  /* 0x0000001c042c723c */ /* 0x010fe2000000182c */
[----:B------:R-:W-:Y:S01]  /*10560*/  FADD.FTZ R92, R90, R92 ;  /* 0x0000005c5a5c7221 */ /* 0x000fe20000010000 */
[----:B------:R-:W-:Y:S01]  /*10570*/  MUFU.EX2 R118, R118 ;  /* 0x0000007600767308 */ /* 0x000fe20000000800 */
[----:B------:R-:W-:-:S02]  /*10580*/  FADD.FTZ R91, R34, R91 ;  /* 0x0000005b225b7221 */ /* 0x000fc40000010000 */
[----:B------:R-:W-:Y:S02]  /*10590*/  FADD.FTZ R89, R89, R92 ;  /* 0x0000005c59597221 */ /* 0x000fe40000010000 */
[----:B------:R-:W-:Y:S01]  /*105a0*/  FADD.FTZ R86, R86, R91 ;  /* 0x0000005b56567221 */ /* 0x000fe20000010000 */
[C---:B-1----:R-:W-:Y:S01]  /*105b0*/  HMMA.16816.F32 R56, R4.reuse, R12, R56 ;  /* 0x0000000c0438723c */ /* 0x042fe20000001838 */
[----:B------:R-:W-:Y:S02]  /*105c0*/  FADD.FTZ R89, R35, R89 ;  /* 0x0000005923597221 */ /* 0x000fe40000010000 */
[----:B------:R-:W-:Y:S01]  /*105d0*/  FADD.FTZ R86, R3, R86 ;  /* 0x0000005603567221 */ /* 0x000fe20000010000 */
[--C-:B------:R-:W-:Y:S02]  /*105e0*/  IMAD.MOV.U32 R3, RZ, RZ, R32.reuse ;  /* 0x000000ffff037224 */ /* 0x100fe400078e0020 */
[----:B------:R-:W-:Y:S02]  /*105f0*/  @P6 IMAD.MOV.U32 R3, RZ, RZ, R32 ;  /* 0x000000ffff036224 */ /* 0x000fe400078e0020 */
[C---:B------:R-:W-:Y:S01]  /*10600*/  HMMA.16816.F32 R52, R4.reuse, R14, R52 ;  /* 0x0000000e0434723c */ /* 0x040fe20000001834 */
[----:B------:R-:W1:Y:S07]  /*10610*/  LDSM.16.MT88.4 R12, [R95+0x1400] ;  /* 0x001400005f0c783b */ /* 0x000e6e0000004200 */
[----:B---3--:R-:W-:Y:S01]  /*10620*/  HMMA.16816.F32 R36, R4, R8, R36 ;  /* 0x000000080424723c */ /* 0x008fe20000001824 */
[----:B------:R-:W-:-:S02]  /*10630*/  FFMA.FTZ R8, R20, R87, -R104 ;  /* 0x0000005714087223 */ /* 0x000fc40000010868 */
[----:B------:R-:W-:Y:S02]  /*10640*/  LDSM.16.MT88.4 R20, [R95+0x400] ;  /* 0x000400005f14783b */ /* 0x000fe40000004200 */
[----:B------:R-:W3:Y:S03]  /*10650*/  MUFU.EX2 R106, R8 ;  /* 0x00000008006a7308 */ /* 0x000ee60000000800 */
[C---:B------:R-:W-:Y:S08]  /*10660*/  HMMA.16816.F32 R40, R4.reuse, R10, R40 ;  /* 0x0000000a0428723c */ /* 0x040ff00000001828 */
[----:B------:R-:W-:Y:S01]  /*10670*/  HMMA.16816.F32 R48, R4, R30, R48 ;  /* 0x0000001e0430723c */ /* 0x000fe20000001830 */
[----:B--2---:R-:W-:Y:S01]  /*10680*/  F2FP.F16.F32.PACK_AB R4, R109, R107 ;  /* 0x0000006b6d04723e */ /* 0x004fe200000000ff */
[----:B------:R-:W-:Y:S01]  /*10690*/  LDSM.16.MT88.4 R28, [R95+0x2400] ;  /* 0x002400005f1c783b */ /* 0x000fe20000004200 */
[----:B-----5:R-:W-:Y:S01]  /*106a0*/  F2FP.F16.F32.PACK_AB R5, R111, R112 ;  /* 0x000000706f05723e */ /* 0x020fe200000000ff */
[----:B------:R-:W-:Y:S01]  /*106b0*/  FADD.FTZ R107, R107, R89 ;  /* 0x000000596b6b7221 */ /* 0x000fe20000010000 */
[----:B---3--:R-:W-:Y:S01]  /*106c0*/  F2FP.F16.F32.PACK_AB R6, R106, R108 ;  /* 0x0000006c6a06723e */ /* 0x008fe200000000ff */
[----:B------:R-:W2:Y:S01]  /*106d0*/  LDSM.16.MT88.4 R8, [R0+0x8400] ;  /* 0x008400000008783b */ /* 0x000ea20000004200 */
[----:B------:R-:W-:Y:S01]  /*106e0*/  F2FP.F16.F32.PACK_AB R7, R113, R110 ;  /* 0x0000006e7107723e */ /* 0x000fe200000000ff */
[----:B------:R-:W-:Y:S01]  /*106f0*/  FADD.FTZ R112, R112, R86 ;  /* 0x0000005670707221 */ /* 0x000fe20000010000 */
[----:B------:R-:W-:Y:S01]  /*10700*/  FADD.FTZ R107, R109, R107 ;  /* 0x0000006b6d6b7221 */ /* 0x000fe20000010000 */
[----:B------:R-:W-:-:S02]  /*10710*/  IMAD.MOV.U32 R86, RZ, RZ, R33 ;  /* 0x000000ffff567224 */ /* 0x000fc400078e0021 */
[----:B------:R-:W-:Y:S01]  /*10720*/  FADD.FTZ R112, R111, R112 ;  /* 0x000000706f707221 */ /* 0x000fe20000010000 */
[----:B------:R-:W-:Y:S01]  /*10730*/  FADD.FTZ R108, R108, R107 ;  /* 0x0000006b6c6c7221 */ /* 0x000fe20000010000 */
[C---:B------:R-:W-:Y:S01]  /*10740*/  HMMA.16816.F32 R64, R4.reuse, R16, R64 ;  /* 0x000000100440723c */ /* 0x040fe20000001840 */
[----:B------:R-:W-:Y:S02]  /*10750*/  @P6 IMAD.MOV.U32 R86, RZ, RZ, R33 ;  /* 0x000000ffff566224 */ /* 0x000fe400078e0021 */
[----:B------:R-:W-:Y:S01]  /*10760*/  FADD.FTZ R110, R110, R112 ;  /* 0x000000706e6e7221 */ /* 0x000fe20000010000 */
[----:B------:R-:W-:Y:S01]  /*10770*/  FADD.FTZ R108, R106, R108 ;  /* 0x0000006c6a6c7221 */ /* 0x000fe20000010000 */
[----:B------:R-:W-:Y:S02]  /*10780*/  IMAD.MOV.U32 R89, RZ, RZ, R2 ;  /* 0x000000ffff597224 */ /* 0x000fe400078e0002 */
[----:B------:R-:W-:Y:S01]  /*10790*/  FADD.FTZ R110, R113, R110 ;  /* 0x0000006e716e7221 */ /* 0x000fe20000010000 */
[C---:B-1----:R-:W-:Y:S01]  /*107a0*/  HMMA.16816.F32 R56, R4.reuse, R12, R56 ;  /* 0x0000000c0438723c */ /* 0x042fe20000001838 */
[-CC-:B------:R-:W-:Y:S01]  /*107b0*/  FFMA.FTZ R12, R120, R87.reuse, -R104.reuse ;  /* 0x00000057780c7223 */ /* 0x180fe20000010868 */
[-C--:B------:R-:W-:Y:S01]  /*107c0*/  FFMA.FTZ R13, R119, R87.reuse, -R104 ;  /* 0x00000057770d7223 */ /* 0x080fe20000010868 */
[----:B------:R1:W-:Y:S04]  /*107d0*/  MUFU.EX2 R120, R121 ;  /* 0x0000007900787308 */ /* 0x0003e80000000800 */
[----:B------:R3:W4:Y:S01]  /*107e0*/  MUFU.EX2 R119, R12 ;  /* 0x0000000c00777308 */ /* 0x0007220000000800 */
[C---:B------:R-:W-:Y:S01]  /*107f0*/  HMMA.16816.F32 R60, R4.reuse, R18, R60 ;  /* 0x00000012043c723c */ /* 0x040fe2000000183c */
[----:B------:R-:W5:Y:S07]  /*10800*/  LDSM.16.MT88.4 R16, [R0+0x7800] ;  /* 0x007800000010783b */ /* 0x000f6e0000004200 */
[----:B------:R-:W-:Y:S01]  /*10810*/  HMMA.16816.F32 R52, R4, R14, R52 ;  /* 0x0000000e0434723c */ /* 0x000fe20000001834 */
[-C--:B-1----:R-:W-:Y:S01]  /*10820*/  FFMA.FTZ R121, R116, R87.reuse, -R96 ;  /* 0x0000005774797223 */ /* 0x082fe20000010860 */
[----:B---3--:R-:W-:-:S02]  /*10830*/  FFMA.FTZ R12, R117, R87, -R104 ;  /* 0x00000057750c7223 */ /* 0x008fc40000010868 */
[----:B------:R-:W-:Y:S04]  /*10840*/  MUFU.EX2 R117, R13 ;  /* 0x0000000d00757308 */ /* 0x000fe80000000800 */
[C---:B--2---:R-:W-:Y:S01]  /*10850*/  HMMA.16816.F32 R36, R4.reuse, R8, R36 ;  /* 0x000000080424723c */ /* 0x044fe20000001824 */
[-CC-:B------:R-:W-:Y:S01]  /*10860*/  FFMA.FTZ R8, R115, R87.reuse, -R96.reuse ;  /* 0x0000005773087223 */ /* 0x180fe20000010860 */
[----:B------:R-:W-:Y:S01]  /*10870*/  FFMA.FTZ R115, R114, R87, -R96 ;  /* 0x0000005772737223 */ /* 0x000fe20000010860 */
[----:B------:R1:W-:Y:S04]  /*10880*/  MUFU.EX2 R116, R12 ;  /* 0x0000000c00747308 */ /* 0x0003e80000000800 */
[----:B------:R2:W-:Y:S01]  /*10890*/  MUFU.EX2 R114, R8 ;  /* 0x0000000800727308 */ /* 0x0005e20000000800 */
[C---:B------:R-:W-:Y:S03]  /*108a0*/  HMMA.16816.F32 R40, R4.reuse, R10, R40 ;  /* 0x0000000a0428723c */ /* 0x040fe60000001828 */
[----:B------:R-:W3:Y:S04]  /*108b0*/  MUFU.EX2 R121, R121 ;  /* 0x0000007900797308 */ /* 0x000ee80000000800 */
[----:B------:R-:W5:Y:S01]  /*108c0*/  MUFU.EX2 R115, R115 ;  /* 0x0000007300737308 */ /* 0x000f620000000800 */
[C---:B------:R-:W-:Y:S01]  /*108d0*/  HMMA.16816.F32 R80, R4.reuse, R24, R80 ;  /* 0x000000180450723c */ /* 0x040fe20000001850 */
[----:B-1----:R-:W1:Y:S04]  /*108e0*/  LDSM.16.MT88.4 R12, [R95+0x1800] ;  /* 0x001800005f0c783b */ /* 0x002e680000004200 */
[----:B--2---:R-:W2:Y:S03]  /*108f0*/  LDSM.16.MT88.4 R8, [R0+0x8800] ;  /* 0x008800000008783b */ /* 0x004ea60000004200 */
[C---:B------:R-:W-:Y:S01]  /*10900*/  HMMA.16816.F32 R76, R4.reuse, R26, R76 ;  /* 0x0000001a044c723c */ /* 0x040fe2000000184c */
[----:B------:R-:W2:Y:S07]  /*10910*/  LDSM.16.MT88.4 R24, [R0+0x6800] ;  /* 0x006800000018783b */ /* 0x000eae0000004200 */
[C---:B------:R-:W-:Y:S08]  /*10920*/  HMMA.16816.F32 R72, R4.reuse, R20, R72 ;  /* 0x000000140448723c */ /* 0x040ff00000001848 */
[C---:B------:R-:W-:Y:S01]  /*10930*/  HMMA.16816.F32 R68, R4.reuse, R22, R68 ;  /* 0x000000160444723c */ /* 0x040fe20000001844 */
[----:B------:R-:W2:Y:S07]  /*10940*/  LDSM.16.MT88.4 R20, [R95+0x800] ;  /* 0x000800005f14783b */ /* 0x000eae0000004200 */
[C---:B------:R-:W-:Y:S08]  /*10950*/  HMMA.16816.F32 R44, R4.reuse, R28, R44 ;  /* 0x0000001c042c723c */ /* 0x040ff0000000182c */
[----:B------:R-:W-:Y:S01]  /*10960*/  HMMA.16816.F32 R48, R4, R30, R48 ;  /* 0x0000001e0430723c */ /* 0x000fe20000001830 */
[----:B----4-:R-:W-:Y:S01]  /*10970*/  F2FP.F16.F32.PACK_AB R4, R119, R120 ;  /* 0x000000787704723e */ /* 0x010fe200000000ff */
[----:B------:R-:W4:Y:S01]  /*10980*/  LDSM.16.MT88.4 R28, [R95+0x2800] ;  /* 0x002800005f1c783b */ /* 0x000f220000004200 */
        /* <DEDUP_REMOVED lines=14> */
[C---:B-1----:R-:W-:Y:S01]  /*10a70*/  HMMA.16816.F32 R56, R4.reuse, R12, R56 ;  /* 0x0000000c0438723c */ /* 0x042fe20000001838 */
[-CC-:B------:R-:W-:Y:S01]  /*10a80*/  FFMA.FTZ R12, R101, R87.reuse, -R104.reuse ;  /* 0x00000057650c7223 */ /* 0x180fe20000010868 */
[-CC-:B------:R-:W-:Y:S01]  /*10a90*/  FFMA.FTZ R13, R102, R87.reuse, -R104.reuse ;  /* 0x00000057660d7223 */ /* 0x180fe20000010868 */
[-C--:B------:R-:W-:Y:S01]  /*10aa0*/  FFMA.FTZ R104, R103, R87.reuse, -R104 ;  /* 0x0000005767687223 */ /* 0x080fe20000010868 */
[----:B------:R-:W-:Y:S04]  /*10ab0*/  MUFU.EX2 R102, R105 ;  /* 0x0000006900667308 */ /* 0x000fe80000000800 */
[----:B------:R1:W-:Y:S01]  /*10ac0*/  MUFU.EX2 R103, R12 ;  /* 0x0000000c00677308 */ /* 0x0003e20000000800 */
[----:B--2---:R-:W-:Y:S01]  /*10ad0*/  HMMA.16816.F32 R36, R4, R8, R36 ;  /* 0x000000080424723c */ /* 0x004fe20000001824 */
[----:B------:R-:W-:-:S02]  /*10ae0*/  FFMA.FTZ R8, R98, R87, -R96 ;  /* 0x0000005762087223 */ /* 0x000fc40000010860 */
[----:B------:R-:W2:Y:S05]  /*10af0*/  MUFU.EX2 R101, R13 ;  /* 0x0000000d00657308 */ /* 0x000eaa0000000800 */
[C---:B------:R-:W-:Y:S01]  /*10b00*/  HMMA.16816.F32 R80, R4.reuse, R24, R80 ;  /* 0x000000180450723c */ /* 0x040fe20000001850 */
[-CC-:B-1----:R-:W-:Y:S01]  /*10b10*/  FFMA.FTZ R12, R99, R87.reuse, -R96.reuse ;  /* 0x00000057630c7223 */ /* 0x182fe20000010860 */
[----:B------:R-:W-:Y:S01]  /*10b20*/  FFMA.FTZ R96, R97, R87, -R96 ;  /* 0x0000005761607223 */ /* 0x000fe20000010860 */
[----:B------:R-:W-:Y:S05]  /*10b30*/  MUFU.EX2 R99, R100 ;  /* 0x0000006400637308 */ /* 0x000fea0000000800 */
[C---:B------:R-:W-:Y:S01]  /*10b40*/  HMMA.16816.F32 R76, R4.reuse, R26, R76 ;  /* 0x0000001a044c723c */ /* 0x040fe2000000184c */
[----:B------:R-:W1:Y:S01]  /*10b50*/  LDSM.16.MT88.4 R24, [R0+0x6c00] ;  /* 0x006c00000018783b */ /* 0x000e620000004200 */
[----:B------:R-:W5:Y:S04]  /*10b60*/  MUFU.EX2 R98, R12 ;  /* 0x0000000c00627308 */ /* 0x000f680000000800 */
[----:B------:R4:W-:Y:S02]  /*10b70*/  MUFU.EX2 R87, R8 ;  /* 0x0000000800577308 */ /* 0x0009e40000000800 */
[C---:B------:R-:W-:Y:S02]  /*10b80*/  HMMA.16816.F32 R72, R4.reuse, R20, R72 ;  /* 0x000000140448723c */ /* 0x040fe40000001848 */
[----:B------:R-:W-:Y:S06]  /*10b90*/  MUFU.EX2 R96, R96 ;  /* 0x0000006000607308 */ /* 0x000fec0000000800 */
[C---:B------:R-:W-:Y:S01]  /*10ba0*/  HMMA.16816.F32 R68, R4.reuse, R22, R68 ;  /* 0x000000160444723c */ /* 0x040fe20000001844 */
[----:B------:R2:W1:Y:S07]  /*10bb0*/  LDSM.16.MT88.4 R20, [R0+0x7c00] ;  /* 0x007c00000014783b */ /* 0x00046e0000004200 */
[C---:B------:R-:W-:Y:S01]  /*10bc0*/  HMMA.16816.F32 R40, R4.reuse, R10, R40 ;  /* 0x0000000a0428723c */ /* 0x040fe20000001828 */
[----:B----4-:R-:W-:Y:S07]  /*10bd0*/  LDSM.16.MT88.4 R8, [R95+0x1c00] ;  /* 0x001c00005f08783b */ /* 0x010fee0000004200 */
[C---:B------:R-:W-:Y:S01]  /*10be0*/  HMMA.16816.F32 R52, R4.reuse, R14, R52 ;  /* 0x0000000e0434723c */ /* 0x040fe20000001834 */
[----:B------:R-:W4:Y:S01]  /*10bf0*/  LDSM.16.MT88.4 R12, [R95+0xc00] ;  /* 0x000c00005f0c783b */ /* 0x000f220000004200 */
[----:B--2---:R-:W2:Y:S06]  /*10c00*/  MUFU.EX2 R0, R104 ;  /* 0x0000006800007308 */ /* 0x004eac0000000800 */
[C---:B------:R-:W-:Y:S08]  /*10c10*/  HMMA.16816.F32 R44, R4.reuse, R28, R44 ;  /* 0x0000001c042c723c */ /* 0x040ff0000000182c */
[----:B------:R-:W-:Y:S01]  /*10c20*/  HMMA.16816.F32 R48, R4, R30, R48 ;  /* 0x0000001e0430723c */ /* 0x000fe20000001830 */
[----:B------:R-:W-:Y:S01]  /*10c30*/  F2FP.F16.F32.PACK_AB R4, R101, R102 ;  /* 0x000000666504723e */ /* 0x000fe200000000ff */
[----:B------:R-:W-:Y:S01]  /*10c40*/  FADD.FTZ R102, R102, R117 ;  /* 0x0000007566667221 */ /* 0x000fe20000010000 */
[----:B-----5:R-:W-:Y:S01]  /*10c50*/  F2FP.F16.F32.PACK_AB R5, R98, R99 ;  /* 0x000000636205723e */ /* 0x020fe200000000ff */
[----:B------:R-:W-:Y:S01]  /*10c60*/  FADD.FTZ R99, R99, R115 ;  /* 0x0000007363637221 */ /* 0x000fe20000010000 */
[----:B--2---:R-:W-:Y:S01]  /*10c70*/  F2FP.F16.F32.PACK_AB R6, R0, R103 ;  /* 0x000000670006723e */ /* 0x004fe200000000ff */
[----:B------:R-:W-:Y:S01]  /*10c80*/  FADD.FTZ R102, R101, R102 ;  /* 0x0000006665667221 */ /* 0x000fe20000010000 */
[----:B------:R-:W-:Y:S01]  /*10c90*/  F2FP.F16.F32.PACK_AB R7, R96, R87 ;  /* 0x000000576007723e */ /* 0x000fe200000000ff */
[----:B------:R-:W-:-:S02]  /*10ca0*/  FADD.FTZ R99, R98, R99 ;  /* 0x0000006362637221 */ /* 0x000fc40000010000 */
[----:B------:R-:W-:Y:S02]  /*10cb0*/  FADD.FTZ R102, R103, R102 ;  /* 0x0000006667667221 */ /* 0x000fe40000010000 */
[----:B------:R-:W-:Y:S02]  /*10cc0*/  FADD.FTZ R99, R87, R99 ;  /* 0x0000006357637221 */ /* 0x000fe40000010000 */
[----:B---3--:R-:W-:Y:S01]  /*10cd0*/  HMMA.16816.F32 R36, R4, R16, R36 ;  /* 0x000000100424723c */ /* 0x008fe20000001824 */
[----:B------:R-:W-:Y:S01]  /*10ce0*/  FADD.FTZ R158, R0, R102 ;  /* 0x00000066009e7221 */ /* 0x000fe20000010000 */
[----:B------:R-:W-:-:S06]  /*10cf0*/  FADD.FTZ R157, R96, R99 ;  /* 0x00000063609d7221 */ /* 0x000fcc0000010000 */
[C---:B------:R-:W-:Y:S01]  /*10d00*/  HMMA.16816.F32 R40, R4.reuse, R18, R40 ;  /* 0x000000120428723c */ /* 0x040fe20000001828 */
[----:B------:R-:W2:Y:S07]  /*10d10*/  LDSM.16.MT88.4 R16, [R95+0x2c00] ;  /* 0x002c00005f10783b */ /* 0x000eae0000004200 */
[C---:B-1----:R-:W-:Y:S08]  /*10d20*/  HMMA.16816.F32 R80, R4.reuse, R24, R80 ;  /* 0x000000180450723c */ /* 0x042ff00000001850 */
[C---:B------:R-:W-:Y:S08]  /*10d30*/  HMMA.16816.F32 R76, R4.reuse, R26, R76 ;  /* 0x0000001a044c723c */ /* 0x040ff0000000184c */
[C---:B------:R-:W-:Y:S08]  /*10d40*/  HMMA.16816.F32 R64, R4.reuse, R20, R64 ;  /* 0x000000140440723c */ /* 0x040ff00000001840 */
[C---:B------:R-:W-:Y:S08]  /*10d50*/  HMMA.16816.F32 R60, R4.reuse, R22, R60 ;  /* 0x00000016043c723c */ /* 0x040ff0000000183c */
[C---:B----4-:R-:W-:Y:S08]  /*10d60*/  HMMA.16816.F32 R72, R4.reuse, R12, R72 ;  /* 0x0000000c0448723c */ /* 0x050ff00000001848 */
[C---:B------:R-:W-:Y:S08]  /*10d70*/  HMMA.16816.F32 R68, R4.reuse, R14, R68 ;  /* 0x0000000e0444723c */ /* 0x040ff00000001844 */
[C---:B------:R-:W-:Y:S08]  /*10d80*/  HMMA.16816.F32 R56, R4.reuse, R8, R56 ;  /* 0x000000080438723c */ /* 0x040ff00000001838 */
[C---:B------:R-:W-:Y:S08]  /*10d90*/  HMMA.16816.F32 R52, R4.reuse, R10, R52 ;  /* 0x0000000a0434723c */ /* 0x040ff00000001834 */
[C---:B--2---:R-:W-:Y:S08]  /*10da0*/  HMMA.16816.F32 R44, R4.reuse, R16, R44 ;  /* 0x00000010042c723c */ /* 0x044ff0000000182c */
[----:B------:R-:W-:Y:S01]  /*10db0*/  HMMA.16816.F32 R48, R4, R18, R48 ;  /* 0x000000120430723c */ /* 0x000fe20000001830 */
[----:B------:R-:W-:-:S04]  /*10dc0*/  NOP ;  /* 0x0000000000007918 */ /* 0x000fc80000000000 */
[----:B------:R-:W-:-:S15]  /*10dd0*/  @P6 BRA `(.L_x_8537) ;  /* 0x0000000000046947 */ /* 0x000fde0003800000 */
.L_x_8528:
[----:B------:R-:W-:-:S07]  /*10de0*/  IADD3 R88, PT, PT, R89, -0x1, RZ ;  /* 0xffffffff59587810 */ /* 0x000fce0007ffe0ff */
.L_x_8537:
[----:B------:R-:W-:Y:S05]  /*10df0*/  BSYNC B2 ;  /* 0x0000000000027941 */ /* 0x000fea0003800000 */
.L_x_8527:
        /* <DEDUP_REMOVED lines=13> */
.L_x_8545:
        /* <DEDUP_REMOVED lines=79> */
.L_x_8540:
[----:B------:R-:W-:Y:S05]  /*113c0*/  BSYNC.RECONVERGENT B0 ;  /* 0x0000000000007941 */ /* 0x000fea0003800200 */
.L_x_8539:
        /* <DEDUP_REMOVED lines=252> */
.L_x_8544:
[----:B------:R-:W-:Y:S05]  /*12390*/  BSYNC.RECONVERGENT B0 ;  /* 0x0000000000007941 */ /* 0x000fea0003800200 */
.L_x_8543:
        /* <DEDUP_REMOVED lines=43> */
.L_x_8542:
[----:B------:R-:W-:Y:S05]  /*12650*/  BSYNC.RECONVERGENT B1 ;  /* 0x0000000000017941 */ /* 0x000fea0003800200 */
.L_x_8541:
[----:B------:R-:W3:Y:S01]  /*12660*/  LD.E R87, desc[UR4][R84.64+0xdc] ;  /* 0x0000dc0454577980 */ /* 0x000ee2000c101900 */
[C---:B------:R-:W-:Y:S02]  /*12670*/  VIADD R3, R156.reuse, 0xffffffe0 ;  /* 0xffffffe09c037836 */ /* 0x040fe40000000000 */
[C---:B--2---:R-:W-:Y:S02]  /*12680*/  VIADD R94, R156.reuse, 0xffffffe1 ;  /* 0xffffffe19c5e7836 */ /* 0x044fe40000000000 */
[C---:B------:R-:W-:Y:S01]  /*12690*/  VIADD R91, R156.reuse, 0xffffffe8 ;  /* 0xffffffe89c5b7836 */ /* 0x040fe20000000000 */
        /* <DEDUP_REMOVED lines=37> */
[C---:B------:R-:W-:Y:S01]  /*128f0*/  VIADD R16, R156.reuse, 0x9 ;  /* 0x000000099c107836 */ /* 0x040fe20000000000 */
        /* <DEDUP_REMOVED lines=14> */
[----:B------:R-:W-:Y:S01]  /*129e0*/  VIADD R20, R156, 0x19 ;  /* 0x000000199c147836 */ /* 0x000fe20000000000 */
        /* <DEDUP_REMOVED lines=77> */
[-C--:B------:R-:W-:Y:S02]  /*12ec0*/  ISETP.GE.AND P3, PT, R21, R152.reuse, PT ;  /* 0x000000981500720c */ /* 0x080fe40003f66270 */
        /* <DEDUP_REMOVED lines=159> */
[-CC-:B------:R-:W-:Y:S01]  /*138c0*/  FFMA.FTZ R76, R126, R87.reuse, -R91.reuse ;  /* 0x000000577e4c7223 */ /* 0x180fe2000001085b */
[----:B------:R-:W-:Y:S01]  /*138d0*/  FFMA.FTZ R104, R2, R158, R104 ;  /* 0x0000009e02687223 */ /* 0x000fe20000010068 */
[----:B-1----:R-:W-:Y:S01]  /*138e0*/  FFMA.FTZ R120, R118, R87, -R91 ;  /* 0x0000005776787223 */ /* 0x002fe2000001085b */
        /* <DEDUP_REMOVED lines=131> */
.L_x_8538:
        /* <DEDUP_REMOVED lines=11> */
.L_x_8559:
[----:B------:R-:W-:Y:S01]  /*141d0*/  FSETP.NE.FTZ.AND P1, PT, R6, RZ, PT ;  /* 0x000000ff0600720b */ /* 0x000fe20003f35000 */
[----:B------:R-:W2:Y:S01]  /*141e0*/  S2R R0, SR_TID.X ;  /* 0x0000000000007919 */ /* 0x000ea20000002100 */
[----:B------:R-:W1:Y:S01]  /*141f0*/  MUFU.RCP R7, R6 ;  /* 0x0000000600077308 */ /* 0x000e620000001000 */
[----:B------:R-:W-:Y:S10]  /*14200*/  WARPSYNC.ALL ;  /* 0x0000000000007948 */ /* 0x000ff40003800000 */
[----:B------:R4:W3:Y:S01]  /*14210*/  @P1 MUFU.LG2 R8, R6 ;  /* 0x0000000600081308 */ /* 0x0008e20000000c00 */
[----:B-1----:R-:W-:-:S05]  /*14220*/  FSEL R7, R7, 1, P1 ;  /* 0x3f80000007077808 */ /* 0x002fca0000800000 */
[C---:B------:R-:W-:Y:S01]  /*14230*/  FMUL.FTZ R80, R7.reuse, R80 ;  /* 0x0000005007507220 */ /* 0x040fe20000410000 */
[C---:B------:R-:W-:Y:S01]  /*14240*/  FMUL.FTZ R81, R7.reuse, R81 ;  /* 0x0000005107517220 */ /* 0x040fe20000410000 */
[C---:B------:R-:W-:Y:S01]  /*14250*/  FMUL.FTZ R76, R7.reuse, R76 ;  /* 0x0000004c074c7220 */ /* 0x040fe20000410000 */
[C---:B------:R-:W-:Y:S01]  /*14260*/  FMUL.FTZ R77, R7.reuse, R77 ;  /* 0x0000004d074d7220 */ /* 0x040fe20000410000 */
[C---:B------:R-:W-:Y:S01]  /*14270*/  FMUL.FTZ R72, R7.reuse, R72 ;  /* 0x0000004807487220 */ /* 0x040fe20000410000 */
[----:B------:R-:W-:Y:S01]  /*14280*/  FMUL.FTZ R73, R7, R73 ;  /* 0x0000004907497220 */ /* 0x000fe20000410000 */
[----:B----4-:R-:W-:Y:S01]  /*14290*/  FADD.FTZ R6, R157, R2 ;  /* 0x000000029d067221 */ /* 0x010fe20000010000 */
[----:B---3--:R-:W-:Y:S01]  /*142a0*/  @P1 FMUL.FTZ R8, R8, 0.69314718246459960938 ;  /* 0x3f31721808081820 */ /* 0x008fe20000410000 */
[C---:B------:R-:W-:Y:S01]  /*142b0*/  FMUL.FTZ R68, R7.reuse, R68 ;  /* 0x0000004407447220 */ /* 0x040fe20000410000 */
[C---:B------:R-:W-:Y:S01]  /*142c0*/  FMUL.FTZ R69, R7.reuse, R69 ;  /* 0x0000004507457220 */ /* 0x040fe20000410000 */
[----:B------:R-:W1:Y:S01]  /*142d0*/  MUFU.RCP R5, R6 ;  /* 0x0000000600057308 */ /* 0x000e620000001000 */
[----:B------:R-:W-:Y:S01]  /*142e0*/  FSETP.NE.FTZ.AND P0, PT, R6, RZ, PT ;  /* 0x000000ff0600720b */ /* 0x000fe20003f15000 */
        /* <DEDUP_REMOVED lines=12> */
[----:B------:R-:W3:Y:S01]  /*143b0*/  @P0 MUFU.LG2 R6, R6 ;  /* 0x0000000600060308 */ /* 0x000ee20000000c00 */
[C---:B------:R-:W-:Y:S01]  /*143c0*/  FMUL.FTZ R44, R7.reuse, R44 ;  /* 0x0000002c072c7220 */ /* 0x040fe20000410000 */
[C---:B------:R-:W-:Y:S01]  /*143d0*/  FMUL.FTZ R45, R7.reuse, R45 ;  /* 0x0000002d072d7220 */ /* 0x040fe20000410000 */
[C---:B------:R-:W-:Y:S01]  /*143e0*/  FMUL.FTZ R48, R7.reuse, R48 ;  /* 0x0000003007307220 */ /* 0x040fe20000410000 */
[----:B------:R-:W-:Y:S01]  /*143f0*/  FMUL.FTZ R49, R7, R49 ;  /* 0x0000003107317220 */ /* 0x000fe20000410000 */
[----:B--2---:R-:W-:-:S02]  /*14400*/  SHF.L.U32 R9, R0, 0x1, RZ ;  /* 0x0000000100097819 */ /* 0x004fc400000006ff */
[----:B------:R-:W-:Y:S02]  /*14410*/  SHF.L.U32 R7, R0, 0x3, RZ ;  /* 0x0000000300077819 */ /* 0x000fe400000006ff */
[----:B------:R-:W-:Y:S01]  /*14420*/  MOV R2, 0xff800000 ;  /* 0xff80000000027802 */ /* 0x000fe20000000f00 */
[----:B-----5:R-:W-:Y:S01]  /*14430*/  @P1 FFMA.FTZ R2, R4, R86, R8 ;  /* 0x0000005604021223 */ /* 0x020fe20000010008 */
[----:B------:R-:W-:Y:S02]  /*14440*/  LOP3.LUT R129, R129, 0x6, R9, 0xf8, !PT ;  /* 0x0000000681817812 */ /* 0x000fe400078ef809 */
[----:B------:R-:W-:Y:S02]  /*14450*/  LOP3.LUT R8, R7, 0xc0, RZ, 0xc0, !PT ;  /* 0x000000c007087812 */ /* 0x000fe400078ec0ff */
[----:B-1----:R-:W-:Y:S02]  /*14460*/  FSEL R5, R5, 1, P0 ;  /* 0x3f80000005057808 */ /* 0x002fe40000000000 */
[----:B------:R-:W-:Y:S01]  /*14470*/  LOP3.LUT R129, R129, 0x20, R7, 0xf8, !PT ;  /* 0x0000002081817812 */ /* 0x000fe200078ef807 */
[----:B---3--:R-:W-:Y:S01]  /*14480*/  @P0 FMUL.FTZ R6, R6, 0.69314718246459960938 ;  /* 0x3f31721806060820 */ /* 0x008fe20000410000 */
        /* <DEDUP_REMOVED lines=61> */
[----:B------:R4:W-:Y:S04]  /*14860*/  STS.64 [R7+0x4060], R48 ;  /* 0x0040603007007388 */ /* 0x0009e80000000a00 */
[----:B------:R4:W-:Y:S04]  /*14870*/  STS.64 [R7+0x4460], R50 ;  /* 0x0044603207007388 */ /* 0x0009e80000000a00 */
[----:B-1----:R-:W4:Y:S04]  /*14880*/  LD.E.64 R56, desc[UR4][R84.64+0xb0] ;  /* 0x0000b00454387980 */ /* 0x002f28000c101b00 */
[----:B--2---:R-:W2:Y:S01]  /*14890*/  LD.E R5, desc[UR4][R84.64+0x60] ;  /* 0x0000600454057980 */ /* 0x004ea2000c101900 */
[----:B---3--:R-:W-:-:S03]  /*148a0*/  IMAD.SHL.U32 R3, R0, 0x4, RZ ;  /* 0x0000000400037824 */ /* 0x008fc600078e00ff */
[----:B------:R1:W5:Y:S01]  /*148b0*/  LD.E R52, desc[UR4][R84.64+0xcc] ;  /* 0x0000cc0454347980 */ /* 0x000362000c101900 */
[----:B------:R-:W-:Y:S01]  /*148c0*/  IMAD.SHL.U32 R141, R141, 0x40, RZ ;  /* 0x000000408d8d7824 */ /* 0x000fe200078e00ff */
[----:B------:R-:W-:Y:S02]  /*148d0*/  LOP3.LUT P0, RZ, R0, 0x3, RZ, 0xc0, !PT ;  /* 0x0000000300ff7812 */ /* 0x000fe4000780c0ff */
[----:B------:R1:W5:Y:S01]  /*148e0*/  LD.E.64 R60, desc[UR4][R84.64+0x78] ;  /* 0x00007804543c7980 */ /* 0x000362000c101b00 */
[----:B----4-:R-:W-:-:S03]  /*148f0*/  LOP3.LUT R6, R3, 0xd8, RZ, 0xc0, !PT ;  /* 0x000000d803067812 */ /* 0x010fc600078ec0ff */
[----:B------:R1:W5:Y:S01]  /*14900*/  LD.E.64 R58, desc[UR4][R84.64+0xa8] ;  /* 0x0000a804543a7980 */ /* 0x000362000c101b00 */
[----:B------:R-:W-:Y:S02]  /*14910*/  LOP3.LUT R6, R6, 0x18, R128, 0x78, !PT ;  /* 0x0000001806067812 */ /* 0x000fe400078e7880 */
[----:B------:R-:W-:Y:S02]  /*14920*/  LOP3.LUT R128, R128, 0x30, RZ, 0xc0, !PT ;  /* 0x0000003080807812 */ /* 0x000fe400078ec0ff */
[----:B------:R-:W-:-:S04]  /*14930*/  LOP3.LUT R6, R6, 0xf24, R3, 0xf8, !PT ;  /* 0x00000f2406067812 */ /* 0x000fc800078ef803 */
[----:B------:R-:W-:Y:S01]  /*14940*/  LEA R53, R6, UR6, 0x2 ;  /* 0x0000000606357c11 */ /* 0x000fe2000f8e10ff */
[----:B------:R-:W-:Y:S06]  /*14950*/  BAR.SYNC.DEFER_BLOCKING 0x0 ;  /* 0x0000000000007b1d */ /* 0x000fec0000010000 */
        /* <DEDUP_REMOVED lines=13> */
[----:B--2---:R-:W-:Y:S01]  /*14a30*/  IMAD R5, R56, R5, R144 ;  /* 0x0000000538057224 */ /* 0x004fe200078e0290 */
[----:B------:R-:W-:-:S03]  /*14a40*/  LOP3.LUT R56, R128, 0x7, R4, 0xf8, !PT ;  /* 0x0000000780387812 */ /* 0x000fc600078ef804 */
[----:B------:R-:W-:Y:S02]  /*14a50*/  IMAD R57, R57, R5, R141 ;  /* 0x0000000539397224 */ /* 0x000fe400078e028d */
[----:B------:R2:W1:Y:S01]  /*14a60*/  LDS.128 R4, [R53+0x5800] ;  /* 0x0058000035047984 */ /* 0x0004620000000c00 */
[----:B---34-:R-:W-:Y:S05]  /*14a70*/  @P0 BRA `(.L_x_8548) ;  /* 0x0000000000280947 */ /* 0x018fea0003800000 */
[----:B-12---:R-:W-:Y:S01]  /*14a80*/  IMAD.IADD R53, R143, 0x1, -R141 ;  /* 0x000000018f357824 */ /* 0x006fe200078e0a8d */
        /* <DEDUP_REMOVED lines=9> */
.L_x_8548:
[----:B------:R-:W-:Y:S05]  /*14b20*/  BSYNC.RECONVERGENT B0 ;  /* 0x0000000000007941 */ /* 0x000fea0003800200 */
.L_x_8547:
[----:B-1----:R1:W5:Y:S01]  /*14b30*/  LD.E R84, desc[UR4][R84.64+0xc0] ;  /* 0x0000c00454547980 */ /* 0x002362000c101900 */
[----:B------:R-:W-:Y:S01]  /*14b40*/  SHF.R.U32.HI R0, RZ, 0x3, R0 ;  /* 0x00000003ff007819 */ /* 0x000fe20000011600 */
[----:B------:R-:W-:Y:S01]  /*14b50*/  IMAD.IADD R141, R143, 0x1, -R141 ;  /* 0x000000018f8d7824 */ /* 0x000fe200078e0a8d */
[----:B------:R-:W-:Y:S01]  /*14b60*/  LOP3.LUT R3, R3, 0x1c, RZ, 0xc0, !PT ;  /* 0x0000001c03037812 */ /* 0x000fe200078ec0ff */
[----:B-----5:R-:W-:Y:S01]  /*14b70*/  IMAD R57, R57, R52, RZ ;  /* 0x0000003439397224 */ /* 0x020fe200078e02ff */
[----:B------:R-:W-:Y:S01]  /*14b80*/  BSSY.RECONVERGENT B0, `(.L_x_8549) ;  /* 0x0000016000007945 */ /* 0x000fe20003800200 */
[C---:B---3--:R-:W-:Y:S01]  /*14b90*/  VIADD R2, R0.reuse, 0x10 ;  /* 0x0000001000027836 */ /* 0x048fe20000000000 */
[C---:B------:R-:W-:Y:S01]  /*14ba0*/  ISETP.GE.AND P2, PT, R0.reuse, R141, PT ;  /* 0x0000008d0000720c */ /* 0x040fe20003f46270 */
        /* <DEDUP_REMOVED lines=8> */
[----:B------:R-:W-:Y:S02]  /*14c30*/  LOP3.LUT R0, R3, 0x40, RZ, 0xfc, !PT ;  /* 0x0000004003007812 */ /* 0x000fe400078efcff */
[----:B------:R-:W-:Y:S01]  /*14c40*/  LEA.HI.X.SX32 R57, R57, RZ, 0x1, P0 ;  /* 0x000000ff39397211 */ /* 0x000fe200000f0eff */
[----:B------:R-:W-:Y:S06]  /*14c50*/  @P2 BRA `(.L_x_8550) ;  /* 0x0000000000202947 */ /* 0x000fec0003800000 */
        /* <DEDUP_REMOVED lines=8> */
.L_x_8550:
[----:B------:R-:W-:Y:S05]  /*14ce0*/  BSYNC.RECONVERGENT B0 ;  /* 0x0000000000007941 */ /* 0x000fea0003800200 */
.L_x_8549:
[----:B------:R-:W-:Y:S04]  /*14cf0*/  BSSY.RECONVERGENT B0, `(.L_x_8551) ;  /* 0x000000e000007945 */ /* 0x000fe80003800200 */
[----:B------:R-:W-:Y:S05]  /*14d00*/  @P1 BRA `(.L_x_8552) ;  /* 0x0000000000301947 */ /* 0x000fea0003800000 */
[-C--:B------:R-:W-:Y:S02]  /*14d10*/  ISETP.GE.AND P4, PT, R3, R84.reuse, PT ;  /* 0x000000540300720c */ /* 0x080fe40003f86270 */
        /* <DEDUP_REMOVED lines=11> */
.L_x_8552:
[----:B------:R-:W-:Y:S05]  /*14dd0*/  BSYNC.RECONVERGENT B0 ;  /* 0x0000000000007941 */ /* 0x000fea0003800200 */
.L_x_8551:
[----:B------:R-:W-:Y:S04]  /*14de0*/  BSSY.RECONVERGENT B0, `(.L_x_8553) ;  /* 0x000000e000007945 */ /* 0x000fe80003800200 */
[----:B------:R-:W-:Y:S05]  /*14df0*/  @P5 BRA `(.L_x_8554) ;  /* 0x0000000000305947 */ /* 0x000fea0003800000 */
[-C--:B------:R-:W-:Y:S02]  /*14e00*/  ISETP.GE.AND P5, PT, R3, R84.reuse, PT ;  /* 0x000000540300720c */ /* 0x080fe40003fa6270 */
        /* <DEDUP_REMOVED lines=11> */
.L_x_8554:
[----:B------:R-:W-:Y:S05]  /*14ec0*/  BSYNC.RECONVERGENT B0 ;  /* 0x0000000000007941 */ /* 0x000fea0003800200 */
.L_x_8553:
[----:B---3--:R-:W-:Y:S02]  /*14ed0*/  MOV R8, R140 ;  /* 0x0000008c00087202 */ /* 0x008fe40000000f00 */
[----:B------:R-:W-:-:S04]  /*14ee0*/  MOV R9, 0x0 ;  /* 0x0000000000097802 */ /* 0x000fc80000000f00 */
[----:B-12-4-:R-:W-:Y:S05]  /*14ef0*/  @P6 RET.REL.NODEC R8 `(_ZN5flash24flash_fwd_splitkv_kernelI23Flash_fwd_kernel_traitsILi96ELi64ELi64ELi4ELb0ELb0EN7cutlass6half_tE19Flash_kernel_traitsILi96ELi64ELi64ELi4ES3_EELb0ELb1ELb0ELb0ELb0ELb0ELb1ELb1EEEvNS_16Flash_fwd_paramsE) ;  /* 0xfffffeb008406950 */ /* 0x016fea0003c3ffff */
[-C--:B------:R-:W-:Y:S02]  /*14f00*/  ISETP.GE.AND P4, PT, R3, R84.reuse, PT ;  /* 0x000000540300720c */ /* 0x080fe40003f86270 */
        /* <DEDUP_REMOVED lines=8> */
[----:B-1----:R-:W-:Y:S02]  /*14f90*/  IMAD.MOV.U32 R2, RZ, RZ, R140 ;  /* 0x000000ffff027224 */ /* 0x002fe400078e008c */
[----:B------:R-:W-:-:S04]  /*14fa0*/  IMAD.MOV.U32 R3, RZ, RZ, 0x0 ;  /* 0x00000000ff037424 */ /* 0x000fc800078e00ff */
[----:B------:R-:W-:Y:S05]  /*14fb0*/  @P0 RET.REL.NODEC R2 `(_ZN5flash24flash_fwd_splitkv_kernelI23Flash_fwd_kernel_traitsILi96ELi64ELi64ELi4ELb0ELb0EN7cutlass6half_tE19Flash_kernel_traitsILi96ELi64ELi64ELi4ES3_EELb0ELb1ELb0ELb0ELb0ELb0ELb1ELb1EEEvNS_16Flash_fwd_paramsE) ;  /* 0xfffffeb002100950 */ /* 0x000fea0003c3ffff */
[----:B------:R-:W-:Y:S01]  /*14fc0*/  LEA R2, P0, R52, R60, 0x2 ;  /* 0x0000003c34027211 */ /* 0x000fe200078010ff */
[----:B------:R-:W-:-:S03]  /*14fd0*/  IMAD.MOV.U32 R141, RZ, RZ, 0x0 ;  /* 0x00000000ff8d7424 */ /* 0x000fc600078e00ff */
[----:B------:R-:W-:-:S05]  /*14fe0*/  LEA.HI.X R3, R52, R61, R57, 0x2, P0 ;  /* 0x0000003d34037211 */ /* 0x000fca00000f1439 */
[----:B------:R1:W-:Y:S02]  /*14ff0*/  ST.E.128 desc[UR4][R2.64+0x4900], R4 ;  /* 0x0049000402007985 */ /* 0x0003e4000c101d04 */
[----:B-1----:R-:W-:Y:S05]  /*15000*/  RET.REL.NODEC R140 `(_ZN5flash24flash_fwd_splitkv_kernelI23Flash_fwd_kernel_traitsILi96ELi64ELi64ELi4ELb0ELb0EN7cutlass6half_tE19Flash_kernel_traitsILi96ELi64ELi64ELi4ES3_EELb0ELb1ELb0ELb0ELb0ELb0ELb1ELb1EEEvNS_16Flash_fwd_paramsE) ;  /* 0xfffffeac8cfc7950 */ /* 0x002fea0003c3ffff */
.L_x_8546:
[----:B------:R-:W-:Y:S01]  /*15010*/  MOV R0, 0x1f ;  /* 0x0000001f00007802 */ /* 0x000fe20000000f00 */
[----:B------:R-:W-:Y:S01]  /*15020*/  IMAD.MOV.U32 R2, RZ, RZ, 0x2 ;  /* 0x00000002ff027424 */ /* 0x000fe200078e00ff */
[----:B------:R-:W-:Y:S01]  /*15030*/  MOV R7, R158 ;  /* 0x0000009e00077202 */ /* 0x000fe20000000f00 */
[----:B------:R-:W-:-:S07]  /*15040*/  IMAD.MOV.U32 R5, RZ, RZ, -0x1 ;  /* 0xffffffffff057424 */ /* 0x000fce00078e00ff */
[----:B-1---5:R-:W-:Y:S05]  /*15050*/  WARPSYNC.COLLECTIVE R5, `(.L_x_8555) ;  /* 0x0000000005087348 */ /* 0x022fea0003c00000 */
[----:B------:R2:W3:Y:S02]  /*15060*/  SHFL.BFLY P0, R0, R7, R2, R0 ;  /* 0x0c00000207007389 */ /* 0x0004e40000000000 */
[----:B-123-5:R-:W-:Y:S05]  /*15070*/  ENDCOLLECTIVE ;  /* 0x000000000000791b */ /* 0x02efea0003800000 */
.L_x_8555:
        /* <DEDUP_REMOVED lines=8> */
.L_x_8556:
[----:B------:R-:W-:Y:S01]  /*15100*/  MOV R6, R0 ;  /* 0x0000000000067202 */ /* 0x000fe20000000f00 */
[----:B------:R-:W-:Y:S01]  /*15110*/  IMAD.MOV.U32 R2, RZ, RZ, 0x2 ;  /* 0x00000002ff027424 */ /* 0x000fe200078e00ff */
[----:B------:R-:W-:Y:S02]  /*15120*/  MOV R0, 0x1f ;  /* 0x0000001f00007802 */ /* 0x000fe40000000f00 */
[----:B------:R-:W-:Y:S01]  /*15130*/  MOV R7, R157 ;  /* 0x0000009d00077202 */ /* 0x000fe20000000f00 */
[----:B------:R-:W-:-:S07]  /*15140*/  FADD.FTZ R6, R158, R6 ;  /* 0x000000069e067221 */ /* 0x000fce0000010000 */
[----:B------:R-:W-:Y:S05]  /*15150*/  WARPSYNC.COLLECTIVE R5, `(.L_x_8557) ;  /* 0x0000000005087348 */ /* 0x000fea0003c00000 */
[----:B------:R1:W2:Y:S02]  /*15160*/  SHFL.BFLY P0, R0, R7, R2, R0 ;  /* 0x0c00000207007389 */ /* 0x0002a40000000000 */
[----:B-12---:R-:W-:Y:S05]  /*15170*/  ENDCOLLECTIVE ;  /* 0x000000000000791b */ /* 0x006fea0003800000 */
.L_x_8557:
[----:B------:R-:W-:Y:S01]  /*15180*/  FADD.FTZ R157, R0, R157 ;  /* 0x0000009d009d7221 */ /* 0x000fe20000010000 */
[----:B------:R-:W-:Y:S01]  /*15190*/  MOV R0, 0x1f ;  /* 0x0000001f00007802 */ /* 0x000fe20000000f00 */
[----:B------:R-:W-:-:S03]  /*151a0*/  IMAD.MOV.U32 R2, RZ, RZ, 0x1 ;  /* 0x00000001ff027424 */ /* 0x000fc600078e00ff */
[----:B------:R-:W-:-:S07]  /*151b0*/  MOV R7, R157 ;  /* 0x0000009d00077202 */ /* 0x000fce0000000f00 */
[----:B------:R-:W-:Y:S05]  /*151c0*/  WARPSYNC.COLLECTIVE R5, `(.L_x_8558) ;  /* 0x0000000005087348 */ /* 0x000fea0003c00000 */
[----:B------:R1:W2:Y:S02]  /*151d0*/  SHFL.BFLY P0, R0, R7, R2, R0 ;  /* 0x0c00000207007389 */ /* 0x0002a40000000000 */
[----:B-12---:R-:W-:Y:S05]  /*151e0*/  ENDCOLLECTIVE ;  /* 0x000000000000791b */ /* 0x006fea0003800000 */
.L_x_8558:
[----:B------:R-:W-:Y:S01]  /*151f0*/  MOV R2, R0 ;  /* 0x0000000000027202 */ /* 0x000fe20000000f00 */
[----:B------:R-:W-:Y:S06]  /*15200*/  BRA `(.L_x_8559) ;  /* 0xffffffec00f07947 */ /* 0x000fec000383ffff */
.L_x_8560:
        /* <DEDUP_REMOVED lines=15> */
.L_x_11708:


//--------------------- .text._ZN5flash24flash_fwd_splitkv_kernelI23Flash_fwd_kernel_traitsILi96ELi64ELi64ELi4ELb0ELb0EN7cutlass6half_tE19Flash_kernel_traitsILi96ELi64ELi64ELi4ES3_EELb0ELb1ELb0ELb0ELb0ELb1ELb1ELb1EEEvNS_16Flash_fwd_paramsE --------------------------
	.section	.text._ZN5flash24flash_fwd_splitkv_kernelI23Flash_fwd_kernel_traitsILi96ELi64ELi64ELi4ELb0ELb0EN7cutlass6half_tE19Flash_kernel_traitsILi96ELi64ELi64ELi4ES3_EELb0ELb1ELb0ELb0ELb0ELb1ELb1ELb1EEEvNS_16Flash_fwd_paramsE,"ax",@progbits
	.align	128
        .global         _ZN5flash24flash_fwd_splitkv_kernelI23Flash_fwd_kernel_traitsILi96ELi64ELi64ELi4ELb0ELb0EN7cutlass6half_tE19Flash_kernel_traitsILi96ELi64ELi64ELi4ES3_EELb0ELb1ELb0ELb0ELb0ELb1ELb1ELb1EEEvNS_16Flash_fwd_paramsE
        .type           _ZN5flash24flash_fwd_splitkv_kernelI23Flash_fwd_kernel_traitsILi96ELi64ELi64ELi4ELb0ELb0EN7cutlass6half_tE19Flash_kernel_traitsILi96ELi64ELi64ELi4ES3_EELb0ELb1ELb0ELb0ELb0ELb1ELb1ELb1EEEvNS_16Flash_fwd_paramsE,@function
        .size           _ZN5flash24flash_fwd_splitkv_kernelI23Flash_fwd_kernel_traitsILi96ELi64ELi64ELi4ELb0ELb0EN7cutlass6half_tE19Flash_kernel_traitsILi96ELi64ELi64ELi4ES3_EELb0ELb1ELb0ELb0ELb0ELb1ELb1ELb1EEEvNS_16Flash_fwd_paramsE,(.L_x_11709 - _ZN5flash24flash_fwd_splitkv_kernelI23Flash_fwd_kernel_traitsILi96ELi64ELi64ELi4ELb0ELb0EN7cutlass6half_tE19Flash_kernel_traitsILi96ELi64ELi64ELi4ES3_EELb0ELb1ELb0ELb0ELb0ELb1ELb1ELb1EEEvNS_16Flash_fwd_paramsE)
        .other          _ZN5flash24flash_fwd_splitkv_kernelI23Flash_fwd_kernel_traitsILi96ELi64ELi64ELi4ELb0ELb0EN7cutlass6half_tE19Flash_kernel_traitsILi96ELi64ELi64ELi4ES3_EELb0ELb1ELb0ELb0ELb0ELb1ELb1ELb1EEEvNS_16Flash_fwd_paramsE,@"STO_CUDA_ENTRY STV_DEFAULT"
_ZN5flash24flash_fwd_splitkv_kernelI23Flash_fwd_kernel_traitsILi96ELi64ELi64ELi4ELb0ELb0EN7cutlass6half_tE19Flash_kernel_traitsILi96ELi64ELi64ELi4ES3_EELb0ELb1ELb0ELb0ELb0ELb1ELb1ELb1EEEvNS_16Flash_fwd_paramsE:
.text._ZN5flash24flash_fwd_splitkv_kernelI23Flash_fwd_kernel_traitsILi96ELi64ELi64ELi4ELb0ELb0EN7cutlass6half_tE19Flash_kernel_traitsILi96ELi64ELi64ELi4ES3_EELb0ELb1ELb0ELb0ELb0ELb1ELb1ELb1EEEvNS_16Flash_fwd_paramsE:
        /* <DEDUP_REMOVED lines=29> */
[----:B------:R-:W-:Y:S05]  /*01d0*/  CALL.REL.NOINC `($_ZN5flash24flash_fwd_splitkv_kernelI23Flash_fwd_kernel_traitsILi96ELi64ELi64ELi4ELb0ELb0EN7cutlass6half_tE19Flash_kernel_traitsILi96ELi64ELi64ELi4ES3_EELb0ELb1ELb0ELb0ELb0ELb1ELb1ELb1EEEvNS_16Flash_fwd_paramsE$_ZN5flash30compute_attn_1rowblock_splitkvI23Flash_fwd_kernel_traitsILi96ELi64ELi64ELi4ELb0ELb0EN7cutlass6half_tE19Flash_kernel_traitsILi96ELi64ELi64ELi4ES3_EELb0ELb1ELb0ELb0ELb0ELb1ELb1ELb1ENS_16Flash_fwd_paramsEEEvRKT8_iiiii) ;  /* 0x0000000000087944 */ /* 0x000fea0003c00000 */
[----:B------:R-:W-:Y:S05]  /*01e0*/  BSYNC.RECONVERGENT B4 ;  /* 0x0000000000047941 */ /* 0x000fea0003800200 */
.L_x_8561:
[----:B------:R-:W-:Y:S05]  /*01f0*/  EXIT ;  /* 0x000000000000794d */ /* 0x000fea0003800000 */
        .type           $_ZN5flash24flash_fwd_splitkv_kernelI23Flash_fwd_kernel_traitsILi96ELi64ELi64ELi4ELb0ELb0EN7cutlass6half_tE19Flash_kernel_traitsILi96ELi64ELi64ELi4ES3_EELb0ELb1ELb0ELb0ELb0ELb1ELb1ELb1EEEvNS_16Flash_fwd_paramsE$_ZN5flash30compute_attn_1rowblock_splitkvI23Flash_fwd_kernel_traitsILi96ELi64ELi64ELi4ELb0ELb0EN7cutlass6half_tE19Flash_kernel_traitsILi96ELi64ELi64ELi4ES3_EELb0ELb1ELb0ELb0ELb0ELb1ELb1ELb1ENS_16Flash_fwd_paramsEEEvRKT8_iiiii,@function
        .size           $_ZN5flash24flash_fwd_splitkv_kernelI23Flash_fwd_kernel_traitsILi96ELi64ELi64ELi4ELb0ELb0EN7cutlass6half_tE19Flash_kernel_traitsILi96ELi64ELi64ELi4ES3_EELb0ELb1ELb0ELb0ELb0ELb1ELb1ELb1EEEvNS_16Flash_fwd_paramsE$_ZN5flash30compute_attn_1rowblock_splitkvI23Flash_fwd_kernel_traitsILi96ELi64ELi64ELi4ELb0ELb0EN7cutlass6half_tE19Flash_kernel_traitsILi96ELi64ELi64ELi4ES3_EELb0ELb1ELb0ELb0ELb0ELb1ELb1ELb1ENS_16Flash_fwd_paramsEEEvRKT8_iiiii,(.L_x_11709 - $_ZN5flash24flash_fwd_splitkv_kernelI23Flash_fwd_kernel_traitsILi96ELi64ELi64ELi4ELb0ELb0EN7cutlass6half_tE19Flash_kernel_traitsILi96ELi64ELi64ELi4ES3_EELb0ELb1ELb0ELb0ELb0ELb1ELb1ELb1EEEvNS_16Flash_fwd_paramsE$_ZN5flash30compute_attn_1rowblock_splitkvI23Flash_fwd_kernel_traitsILi96ELi64ELi64ELi4ELb0ELb0EN7cutlass6half_tE19Flash_kernel_traitsILi96ELi64ELi64ELi4ES3_EELb0ELb1ELb0ELb0ELb0ELb1ELb1ELb1ENS_16Flash_fwd_paramsEEEvRKT8_iiiii)
$_ZN5flash24flash_fwd_splitkv_kernelI23Flash_fwd_kernel_traitsILi96ELi64ELi64ELi4ELb0ELb0EN7cutlass6half_tE19Flash_kernel_traitsILi96ELi64ELi64ELi4ES3_EELb0ELb1ELb0ELb0ELb0ELb1ELb1ELb1EEEvNS_16Flash_fwd_paramsE$_ZN5flash30compute_attn_1rowblock_splitkvI23Flash_fwd_kernel_traitsILi96ELi64ELi64ELi4ELb0ELb0EN7cutlass6half_tE19Flash_kernel_traitsILi96ELi64ELi64ELi4ES3_EELb0ELb1ELb0ELb0ELb0ELb1ELb1ELb1ENS_16Flash_fwd_paramsEEEvRKT8_iiiii:
        /* <DEDUP_REMOVED lines=38> */
.L_x_8563:
[----:B------:R-:W-:Y:S05]  /*0460*/  BSYNC.RECONVERGENT B0 ;  /* 0x0000000000007941 */ /* 0x000fea0003800200 */
.L_x_8562:
[----:B------:R-:W-:Y:S04]  /*0470*/  BSSY.RECONVERGENT B0, `(.L_x_8564) ;  /* 0x0000007000007945 */ /* 0x000fe80003800200 */
[----:B------:R-:W-:Y:S05]  /*0480*/  @!P3 BRA `(.L_x_8565) ;  /* 0x000000000014b947 */ /* 0x000fea0003800000 */
[----:B------:R-:W3:Y:S02]  /*0490*/  LD.E.U8 R2, desc[UR4][R84.64+0x1b2] ;  /* 0x0001b20454027980 */ /* 0x000ee4000c101100 */
[----:B---3--:R-:W-:-:S13]  /*04a0*/  ISETP.NE.AND P1, PT, R2, RZ, PT ;  /* 0x000000ff0200720c */ /* 0x008fda0003f25270 */
[----:B------:R-:W3:Y:S02]  /*04b0*/  @P1 LD.E R9, desc[UR4][R14.64+0x4] ;  /* 0x000004040e091980 */ /* 0x000ee4000c101900 */
[----:B---3-5:R-:W-:-:S06]  /*04c0*/  @P1 IADD3 R68, PT, PT, R9, -R12, RZ ;  /* 0x8000000c09441210 */ /* 0x028fcc0007ffe0ff */
[----:B------:R3:W5:Y:S02]  /*04d0*/  @!P1 LD.E R68, desc[UR4][R14.64] ;  /* 0x000000040e449980 */ /* 0x000764000c101900 */
.L_x_8565:
[----:B------:R-:W-:Y:S05]  /*04e0*/  BSYNC.RECONVERGENT B0 ;  /* 0x0000000000007941 */ /* 0x000fea0003800200 */
.L_x_8564:
        /* <DEDUP_REMOVED lines=9> */
.L_x_8567:
[----:B------:R-:W4:Y:S01]  /*0580*/  LD.E.64 R2, desc[UR4][R84.64+0x108] ;  /* 0x0001080454027980 */ /* 0x000f22000c101b00 */
[----:B------:R-:W-:Y:S01]  /*0590*/  BSSY.RECONVERGENT B0, `(.L_x_8569) ;  /* 0x0000006000007945 */ /* 0x000fe20003800200 */
[----:B----4-:R-:W-:-:S04]  /*05a0*/  ISETP.NE.U32.AND P0, PT, R2, RZ, PT ;  /* 0x000000ff0200720c */ /* 0x010fc80003f05070 */
[----:B------:R-:W-:Y:S01]  /*05b0*/  ISETP.NE.AND.EX P0, PT, R3, RZ, PT, P0 ;  /* 0x000000ff0300720c */ /* 0x000fe20003f05300 */
[----:B------:R-:W-:-:S12]  /*05c0*/  IMAD.MOV.U32 R3, RZ, RZ, RZ ;  /* 0x000000ffff037224 */ /* 0x000fd800078e00ff */
[----:B------:R-:W-:Y:S05]  /*05d0*/  @!P0 BRA `(.L_x_8570) ;  /* 0x0000000000048947 */ /* 0x000fea0003800000 */
[----:B------:R4:W5:Y:S02]  /*05e0*/  LD.E R3, desc[UR4][R84.64+0xbc] ;  /* 0x0000bc0454037980 */ /* 0x000964000c101900 */
.L_x_8570:
[----:B------:R-:W-:Y:S05]  /*05f0*/  BSYNC.RECONVERGENT B0 ;  /* 0x0000000000007941 */ /* 0x000fea0003800200 */
.L_x_8569:
[----:B-----5:R-:W-:Y:S02]  /*0600*/  IADD3 R62, PT, PT, R68, R3, RZ ;  /* 0x00000003443e7210 */ /* 0x020fe40007ffe0ff */
.L_x_8568:
[----:B------:R-:W-:Y:S05]  /*0610*/  BSYNC.RECONVERGENT B1 ;  /* 0x0000000000017941 */ /* 0x000fea0003800200 */
.L_x_8566:
[----:B------:R-:W-:Y:S01]  /*0620*/  IMAD.SHL.U32 R95, R147, 0x40, RZ ;  /* 0x00000040935f7824 */ /* 0x000fe200078e00ff */
[----:B------:R-:W-:Y:S01]  /*0630*/  MOV R2, R146 ;  /* 0x0000009200027202 */ /* 0x000fe20000000f00 */
[----:B------:R-:W-:-:S03]  /*0640*/  IMAD.MOV.U32 R3, RZ, RZ, 0x0 ;  /* 0x00000000ff037424 */ /* 0x000fc600078e00ff */
[----:B------:R-:W-:-:S13]  /*0650*/  ISETP.GT.AND P0, PT, R148, R95, PT ;  /* 0x0000005f9400720c */ /* 0x000fda0003f04270 */
[----:B-1234-:R-:W-:Y:S05]  /*0660*/  @!P0 RET.REL.NODEC R2 `(_ZN5flash24flash_fwd_splitkv_kernelI23Flash_fwd_kernel_traitsILi96ELi64ELi64ELi4ELb0ELb0EN7cutlass6half_tE19Flash_kernel_traitsILi96ELi64ELi64ELi4ES3_EELb0ELb1ELb0ELb0ELb0ELb1ELb1ELb1EEEvNS_16Flash_fwd_paramsE) ;  /* 0xfffffff802648950 */ /* 0x01efea0003c3ffff */
[----:B------:R-:W2:Y:S04]  /*0670*/  LD.E R3, desc[UR4][R84.64+0xb8] ;  /* 0x0000b80454037980 */ /* 0x000ea8000c101900 */
[----:B------:R-:W3:Y:S04]  /*0680*/  LD.E R6, desc[UR4][R84.64+0x188] ;  /* 0x0001880454067980 */ /* 0x000ee8000c101900 */
[----:B------:R-:W4:Y:S01]  /*0690*/  LD.E R7, desc[UR4][R84.64+0x184] ;  /* 0x0001840454077980 */ /* 0x000f22000c101900 */
[----:B------:R-:W-:-:S04]  /*06a0*/  IABS R4, R5 ;  /* 0x0000000500047213 */ /* 0x000fc80000000000 */
[----:B------:R-:W1:Y:S08]  /*06b0*/  I2F.RP R2, R4 ;  /* 0x0000000400027306 */ /* 0x000e700000209400 */
[----:B-1----:R-:W1:Y:S02]  /*06c0*/  MUFU.RCP R14, R2 ;  /* 0x00000002000e7308 */ /* 0x002e640000001000 */
[----:B-1----:R-:W-:-:S06]  /*06d0*/  VIADD R14, R14, 0xffffffe ;  /* 0x0ffffffe0e0e7836 */ /* 0x002fcc0000000000 */
[----:B------:R1:W5:Y:S01]  /*06e0*/  F2I.FTZ.U32.TRUNC.NTZ R15, R14 ;  /* 0x0000000e000f7305 */ /* 0x000362000021f000 */
[----:B------:R-:W-:Y:S01]  /*06f0*/  IABS R2, R5 ;  /* 0x0000000500027213 */ /* 0x000fe20000000000 */
[----:B-1----:R-:W-:-:S04]  /*0700*/  IMAD.MOV.U32 R14, RZ, RZ, RZ ;  /* 0x000000ffff0e7224 */ /* 0x002fc800078e00ff */
[----:B------:R-:W-:Y:S01]  /*0710*/  IMAD.MOV R2, RZ, RZ, -R2 ;  /* 0x000000ffff027224 */ /* 0x000fe200078e0a02 */
[----:B------:R-:W1:Y:S01]  /*0720*/  S2R R60, SR_TID.X ;  /* 0x00000000003c7919 */ /* 0x000e620000002100 */
        /* <DEDUP_REMOVED lines=8> */
[----:B------:R-:W-:-:S05]  /*07b0*/  IABS R3, R10 ;  /* 0x0000000a00037213 */ /* 0x000fca0000000000 */
        /* <DEDUP_REMOVED lines=69> */
.L_x_8573:
[----:B------:R-:W-:Y:S05]  /*0c10*/  BSYNC.RECONVERGENT B0 ;  /* 0x0000000000007941 */ /* 0x000fea0003800200 */
.L_x_8572:
        /* <DEDUP_REMOVED lines=16> */
.L_x_8575:
[----:B------:R-:W-:Y:S05]  /*0d20*/  BSYNC.RECONVERGENT B0 ;  /* 0x0000000000007941 */ /* 0x000fea0003800200 */
.L_x_8574:
        /* <DEDUP_REMOVED lines=15> */
.L_x_8577:
[----:B------:R-:W-:Y:S05]  /*0e20*/  BSYNC.RECONVERGENT B0 ;  /* 0x0000000000007941 */ /* 0x000fea0003800200 */
.L_x_8576:
        /* <DEDUP_REMOVED lines=15> */
.L_x_8579:
[----:B------:R-:W-:Y:S05]  /*0f20*/  BSYNC.RECONVERGENT B0 ;  /* 0x0000000000007941 */ /* 0x000fea0003800200 */
.L_x_8578:
        /* <DEDUP_REMOVED lines=13> */
[----:B-12---:R-:W-:Y:S05]  /*1000*/  @P6 RET.REL.NODEC R146 `(_ZN5flash24flash_fwd_splitkv_kernelI23Flash_fwd_kernel_traitsILi96ELi64ELi64ELi4ELb0ELb0EN7cutlass6half_tE19Flash_kernel_traitsILi96ELi64ELi64ELi4ES3_EELb0ELb1ELb0ELb0ELb0ELb1ELb1ELb1EEEvNS_16Flash_fwd_paramsE) ;  /* 0xffffffec92fc6950 */ /* 0x006fea0003c3ffff */
[----:B------:R-:W-:Y:S02]  /*1010*/  MOV R5, 0xff800000 ;  /* 0xff80000000057802 */ /* 0x000fe40000000f00 */
[----:B------:R-:W-:-:S03]  /*1020*/  MOV R147, 0x0 ;  /* 0x0000000000937802 */ /* 0x000fc60000000f00 */
[----:B------:R1:W-:Y:S02]  /*1030*/  ST.E desc[UR4][R2.64+0xc0], R5 ;  /* 0x0000c00502007985 */ /* 0x0003e4000c101904 */
[----:B-1----:R-:W-:Y:S05]  /*1040*/  RET.REL.NODEC R146 `(_ZN5flash24flash_fwd_splitkv_kernelI23Flash_fwd_kernel_traitsILi96ELi64ELi64ELi4ELb0ELb0EN7cutlass6half_tE19Flash_kernel_traitsILi96ELi64ELi64ELi4ES3_EELb0ELb1ELb0ELb0ELb0ELb1ELb1ELb1EEEvNS_16Flash_fwd_paramsE) ;  /* 0xffffffec92ec7950 */ /* 0x002fea0003c3ffff */
.L_x_8571:
        /* <DEDUP_REMOVED lines=53> */
[----:B------:R1:W3:Y:S01]  /*13a0*/  LD.E R2, desc[UR4][R2.64] ;  /* 0x0000000402027980 */ /* 0x0002e2000c101900 */
        /* <DEDUP_REMOVED lines=48> */
.L_x_8581:
        /* <DEDUP_REMOVED lines=10> */
[----:B------:R-:W-:Y:S02]  /*1750*/  LEA R13, R89, 0xffffffc0, 0x6 ;  /* 0xffffffc0590d7811 */ /* 0x000fe400078e30ff */
        /* <DEDUP_REMOVED lines=18> */
[----:B------:R-:W-:Y:S01]  /*1880*/  @P2 IADD3 R6, PT, PT, R11, R12, RZ ;  /* 0x0000000c0b062210 */ /* 0x000fe20007ffe0ff */
[-C--:B---3-5:R-:W-:Y:S02]  /*1890*/  @!P2 IMAD R5, R19, R10.reuse, RZ ;  /* 0x0000000a1305a224 */ /* 0x0a8fe400078e02ff */
        /* <DEDUP_REMOVED lines=14> */
[----:B------:R-:W-:-:S02]  /*1980*/  @P2 IADD3 R5, PT, PT, R19, R2, RZ ;  /* 0x0000000213052210 */ /* 0x000fc40007ffe0ff */
[----:B------:R-:W-:Y:S01]  /*1990*/  @!P1 IADD3 R8, PT, PT, R8, 0x1, RZ ;  /* 0x0000000108089810 */ /* 0x000fe20007ffe0ff */
[----:B------:R-:W-:Y:S01]  /*19a0*/  IMAD R4, R139, R13, RZ ;  /* 0x0000000d8b047224 */ /* 0x000fe200078e02ff */
[----:B------:R-:W-:Y:S01]  /*19b0*/  SHF.R.S32.HI R9, RZ, 0x1f, R13 ;  /* 0x0000001fff097819 */ /* 0x000fe2000001140d */
[----:B------:R-:W-:Y:S01]  /*19c0*/  IMAD.MOV.U32 R19, RZ, RZ, R5 ;  /* 0x000000ffff137224 */ /* 0x000fe200078e0005 */
[----:B------:R-:W-:Y:S02]  /*19d0*/  MOV R18, R6 ;  /* 0x0000000600127202 */ /* 0x000fe40000000f00 */
[----:B------:R-:W-:Y:S01]  /*19e0*/  @P5 IADD3 R8, PT, PT, R8, 0x1, RZ ;  /* 0x0000000108085810 */ /* 0x000fe20007ffe0ff */
[----:B------:R-:W-:Y:S01]  /*19f0*/  @!P2 IMAD R2, R137, R11, RZ ;  /* 0x0000000b8902a224 */ /* 0x000fe200078e02ff */
[----:B------:R-:W-:Y:S01]  /*1a00*/  @!P2 SHF.R.S32.HI R3, RZ, 0x1f, R11 ;  /* 0x0000001fff03a819 */ /* 0x000fe2000001140b */
[----:B------:R-:W-:Y:S02]  /*1a10*/  IMAD R4, R9, R138, R4 ;  /* 0x0000008a09047224 */ /* 0x000fe400078e0204 */
[----:B------:R-:W-:-:S04]  /*1a20*/  IMAD.WIDE.U32 R18, R138, R13, R18 ;  /* 0x0000000d8a127225 */ /* 0x000fc800078e0012 */
[----:B------:R-:W-:Y:S01]  /*1a30*/  @!P0 IMAD.MOV R8, RZ, RZ, -R8 ;  /* 0x000000ffff088224 */ /* 0x000fe200078e0a08 */
[----:B------:R-:W-:Y:S01]  /*1a40*/  @!P3 LOP3.LUT R8, RZ, R7, RZ, 0x33, !PT ;  /* 0x00000007ff08b212 */ /* 0x000fe200078e33ff */
[----:B------:R-:W-:Y:S02]  /*1a50*/  @!P2 IMAD R2, R3, R136, R2 ;  /* 0x000000880302a224 */ /* 0x000fe400078e0202 */
[----:B------:R-:W-:Y:S01]  /*1a60*/  @!P2 IMAD.WIDE.U32 R20, R136, R11, RZ ;  /* 0x0000000b8814a225 */ /* 0x000fe200078e00ff */
[----:B------:R-:W-:Y:S02]  /*1a70*/  IADD3 R19, PT, PT, R19, R4, RZ ;  /* 0x0000000413137210 */ /* 0x000fe40007ffe0ff */
[----:B------:R-:W-:Y:S01]  /*1a80*/  SHF.R.S32.HI R4, RZ, 0x1f, R8 ;  /* 0x0000001fff047819 */ /* 0x000fe20000011408 */
[----:B----4-:R-:W-:Y:S01]  /*1a90*/  IMAD R5, R15, R8, RZ ;  /* 0x000000080f057224 */ /* 0x010fe200078e02ff */
[----:B------:R-:W-:Y:S02]  /*1aa0*/  @P2 IADD3 R11, PT, PT, R11, R12, RZ ;  /* 0x0000000c0b0b2210 */ /* 0x000fe40007ffe0ff */
[----:B------:R-:W-:Y:S01]  /*1ab0*/  @!P2 IADD3 R21, PT, PT, R21, R2, RZ ;  /* 0x000000021515a210 */ /* 0x000fe20007ffe0ff */
[----:B------:R-:W-:Y:S01]  /*1ac0*/  @!P2 IMAD R2, R17, R10, RZ ;  /* 0x0000000a1102a224 */ /* 0x000fe200078e02ff */
[----:B------:R-:W-:Y:S01]  /*1ad0*/  @!P2 SHF.R.S32.HI R3, RZ, 0x1f, R10 ;  /* 0x0000001fff03a819 */ /* 0x000fe2000001140a */
[----:B------:R-:W-:-:S02]  /*1ae0*/  IMAD R5, R14, R4, R5 ;  /* 0x000000040e057224 */ /* 0x000fc400078e0205 */
[----:B------:R-:W-:-:S04]  /*1af0*/  @!P2 IMAD.WIDE.U32 R20, R16, R10, R20 ;  /* 0x0000000a1014a225 */ /* 0x000fc800078e0014 */
[----:B------:R-:W-:Y:S02]  /*1b00*/  @P2 IMAD R4, R137, R11, RZ ;  /* 0x0000000b89042224 */ /* 0x000fe400078e02ff */
[----:B------:R-:W-:Y:S02]  /*1b10*/  @!P2 IMAD R2, R16, R3, R2 ;  /* 0x000000031002a224 */ /* 0x000fe400078e0202 */
[----:B------:R-:W-:-:S04]  /*1b20*/  IMAD.WIDE.U32 R22, R14, R8, R18 ;  /* 0x000000080e167225 */ /* 0x000fc800078e0012 */
[----:B------:R-:W-:Y:S01]  /*1b30*/  @P2 IMAD.WIDE.U32 R10, R136, R11, RZ ;  /* 0x0000000b880a2225 */ /* 0x000fe200078e00ff */
[----:B------:R-:W-:Y:S02]  /*1b40*/  @!P2 MOV R18, R20 ;  /* 0x000000140012a202 */ /* 0x000fe40000000f00 */
[----:B------:R-:W-:Y:S01]  /*1b50*/  MOV R8, R22 ;  /* 0x0000001600087202 */ /* 0x000fe20000000f00 */
[----:B------:R-:W-:Y:S01]  /*1b60*/  @!P2 IMAD.IADD R16, R21, 0x1, R2 ;  /* 0x000000011510a824 */ /* 0x000fe200078e0202 */
[----:B------:R-:W-:Y:S01]  /*1b70*/  @P2 IADD3 R16, PT, PT, R11, R4, RZ ;  /* 0x000000040b102210 */ /* 0x000fe20007ffe0ff */
[----:B------:R-:W-:Y:S01]  /*1b80*/  IMAD.IADD R3, R23, 0x1, R5 ;  /* 0x0000000117037824 */ /* 0x000fe200078e0205 */
[----:B------:R-:W-:Y:S02]  /*1b90*/  @P2 MOV R18, R10 ;  /* 0x0000000a00122202 */ /* 0x000fe40000000f00 */
.L_x_8582:
[----:B------:R-:W-:Y:S05]  /*1ba0*/  BSYNC.RECONVERGENT B0 ;  /* 0x0000000000007941 */ /* 0x000fea0003800200 */
.L_x_8580:
        /* <DEDUP_REMOVED lines=25> */
[----:B------:R-:W-:Y:S01]  /*1d40*/  IMAD.SHL.U32 R88, R60, 0x8, RZ ;  /* 0x000000083c587824 */ /* 0x000fe200078e00ff */
[----:B------:R-:W1:Y:S04]  /*1d50*/  S2R R55, SR_CgaCtaId ;  /* 0x0000000000377919 */ /* 0x000e680000008800 */
[----:B------:R-:W-:-:S07]  /*1d60*/  LOP3.LUT R12, R88, 0x18, RZ, 0xc0, !PT ;  /* 0x00000018580c7812 */ /* 0x000fce00078ec0ff */
[----:B------:R-:W-:-:S04]  /*1d70*/  @!P2 IADD3 R17, PT, PT, R17, -R2, RZ ;  /* 0x800000021111a210 */ /* 0x000fc80007ffe0ff */
[----:B------:R-:W-:Y:S02]  /*1d80*/  ISETP.GE.U32.AND P3, PT, R17, R2, PT ;  /* 0x000000021100720c */ /* 0x000fe40003f66070 */
[----:B------:R-:W-:Y:S01]  /*1d90*/  IADD3 R28, P1, PT, R12, R18, RZ ;  /* 0x000000120c1c7210 */ /* 0x000fe20007f3e0ff */
[----:B------:R-:W-:Y:S01]  /*1da0*/  @!P2 VIADD R19, R19, 0x1 ;  /* 0x000000011313a836 */ /* 0x000fe20000000000 */
[----:B------:R-:W-:Y:S01]  /*1db0*/  LOP3.LUT R2, R150, R7, RZ, 0x3c, !PT ;  /* 0x0000000796027212 */ /* 0x000fe200078e3cff */
[-C--:B-----5:R-:W-:Y:S02]  /*1dc0*/  IMAD R18, R9, R136.reuse, RZ ;  /* 0x0000008809127224 */ /* 0x0a0fe400078e02ff */
[----:B------:R-:W-:Y:S01]  /*1dd0*/  IMAD.X R29, RZ, RZ, R16, P1 ;  /* 0x000000ffff1d7224 */ /* 0x000fe200008e0610 */
[----:B------:R-:W-:Y:S01]  /*1de0*/  ISETP.GE.AND P1, PT, R2, RZ, PT ;  /* 0x000000ff0200720c */ /* 0x000fe20003f26270 */
[----:B------:R-:W-:Y:S01]  /*1df0*/  IMAD R18, R13, R137, R18 ;  /* 0x000000890d127224 */ /* 0x000fe200078e0212 */
[----:B------:R-:W-:Y:S01]  /*1e00*/  ISETP.NE.AND P2, PT, R7, RZ, PT ;  /* 0x000000ff0700720c */ /* 0x000fe20003f45270 */
[----:B------:R-:W-:-:S02]  /*1e10*/  IMAD.WIDE.U32 R28, R13, R136, R28 ;  /* 0x000000880d1c7225 */ /* 0x000fc400078e001c */
[----:B------:R-:W-:-:S05]  /*1e20*/  @P3 IADD3 R19, PT, PT, R19, 0x1, RZ ;  /* 0x0000000113133810 */ /* 0x000fca0007ffe0ff */
[----:B------:R-:W-:Y:S01]  /*1e30*/  IMAD.MOV.U32 R2, RZ, RZ, R19 ;  /* 0x000000ffff027224 */ /* 0x000fe200078e0013 */
[----:B------:R-:W-:-:S04]  /*1e40*/  LOP3.LUT R17, R88, 0xc0, RZ, 0xc0, !PT ;  /* 0x000000c058117812 */ /* 0x000fc800078ec0ff */
[----:B------:R-:W-:Y:S02]  /*1e50*/  @!P1 IADD3 R2, PT, PT, -R2, RZ, RZ ;  /* 0x000000ff02029210 */ /* 0x000fe40007ffe1ff */
[----:B------:R-:W-:Y:S02]  /*1e60*/  @!P2 LOP3.LUT R2, RZ, R7, RZ, 0x33, !PT ;  /* 0x00000007ff02a212 */ /* 0x000fe400078e33ff */
[--C-:B------:R-:W-:Y:S02]  /*1e70*/  LOP3.LUT R17, R17, 0x18, R60.reuse, 0xf8, !PT ;  /* 0x0000001811117812 */ /* 0x100fe400078ef83c */
[----:B------:R-:W-:Y:S02]  /*1e80*/  SHF.R.U32.HI R98, RZ, 0x2, R60 ;  /* 0x00000002ff627819 */ /* 0x000fe4000001163c */
[----:B------:R-:W-:Y:S02]  /*1e90*/  LOP3.LUT R17, R17, 0x18, R88, 0x78, !PT ;  /* 0x0000001811117812 */ /* 0x000fe400078e7858 */
[----:B------:R-:W-:-:S02]  /*1ea0*/  MOV R99, RZ ;  /* 0x000000ff00637202 */ /* 0x000fc40000000f00 */
[----:B------:R-:W-:Y:S01]  /*1eb0*/  LOP3.LUT R88, R17, 0x1f20, R88, 0xf8, !PT ;  /* 0x00001f2011587812 */ /* 0x000fe200078ef858 */
[-C--:B------:R-:W-:Y:S02]  /*1ec0*/  IMAD R145, R137, R98.reuse, RZ ;  /* 0x0000006289917224 */ /* 0x080fe400078e02ff */
[----:B------:R-:W-:Y:S01]  /*1ed0*/  IMAD R141, R139, R98, RZ ;  /* 0x000000628b8d7224 */ /* 0x000fe200078e02ff */
[----:B------:R-:W-:Y:S01]  /*1ee0*/  SHF.L.U32 R63, R60, 0x2, RZ ;  /* 0x000000023c3f7819 */ /* 0x000fe200000006ff */
[C---:B------:R-:W-:Y:S01]  /*1ef0*/  IMAD.SHL.U32 R87, R89.reuse, 0x40, RZ ;  /* 0x0000004059577824 */ /* 0x040fe200078e00ff */
[----:B------:R-:W-:Y:S01]  /*1f00*/  SHF.L.U64.HI R139, R138, 0x5, R139 ;  /* 0x000000058a8b7819 */ /* 0x000fe2000001028b */
[----:B------:R-:W-:Y:S01]  /*1f10*/  VIADD R91, R89, 0xffffffff ;  /* 0xffffffff595b7836 */ /* 0x000fe20000000000 */
[----:B------:R-:W-:Y:S02]  /*1f20*/  SHF.L.U64.HI R137, R136, 0x5, R137 ;  /* 0x0000000588897819 */ /* 0x000fe40000010289 */
[----:B------:R-:W-:-:S02]  /*1f30*/  LOP3.LUT R94, R63, 0xc, RZ, 0xc0, !PT ;  /* 0x0000000c3f5e7812 */ /* 0x000fc400078ec0ff */
[----:B------:R-:W-:Y:S01]  /*1f40*/  IADD3 R61, PT, PT, R87, -0x40, RZ ;  /* 0xffffffc0573d7810 */ /* 0x000fe20007ffe0ff */
[----:B--2---:R-:W-:Y:S02]  /*1f50*/  @P0 IMAD R16, R21, R0, RZ ;  /* 0x0000000015100224 */ /* 0x004fe400078e02ff */
[-C--:B---3--:R-:W-:Y:S02]  /*1f60*/  @!P0 IMAD R9, R27, R151.reuse, RZ ;  /* 0x000000971b098224 */ /* 0x088fe400078e02ff */
[----:B------:R-:W-:-:S04]  /*1f70*/  @!P0 IMAD.WIDE.U32 R30, R26, R151, RZ ;  /* 0x000000971a1e8225 */ /* 0x000fc800078e00ff */
[----:B------:R-:W-:Y:S02]  /*1f80*/  IMAD.IADD R27, R29, 0x1, R18 ;  /* 0x000000011d1b7824 */ /* 0x000fe400078e0212 */
[----:B------:R-:W-:-:S04]  /*1f90*/  @P0 IMAD.WIDE.U32 R18, R20, R0, RZ ;  /* 0x0000000014120225 */ /* 0x000fc800078e00ff */
[----:B------:R-:W-:Y:S02]  /*1fa0*/  @!P0 IMAD.MOV.U32 R0, RZ, RZ, R30 ;  /* 0x000000ffff008224 */ /* 0x000fe400078e001e */
[----:B------:R-:W-:Y:S01]  /*1fb0*/  @P0 IMAD.MOV.U32 R0, RZ, RZ, R18 ;  /* 0x000000ffff000224 */ /* 0x000fe200078e0012 */
[----:B------:R-:W-:Y:S01]  /*1fc0*/  MOV R26, R28 ;  /* 0x0000001c001a7202 */ /* 0x000fe20000000f00 */
[----:B------:R-:W-:Y:S02]  /*1fd0*/  @!P0 IMAD.IADD R9, R31, 0x1, R9 ;  /* 0x000000011f098824 */ /* 0x000fe400078e0209 */
[----:B------:R-:W-:Y:S01]  /*1fe0*/  @P0 IMAD.IADD R9, R19, 0x1, R16 ;  /* 0x0000000113090824 */ /* 0x000fe200078e0210 */
[----:B------:R-:W-:Y:S01]  /*1ff0*/  IADD3 R28, P1, PT, R12, R0, RZ ;  /* 0x000000000c1c7210 */ /* 0x000fe20007f3e0ff */
[----:B------:R-:W-:Y:S01]  /*2000*/  IMAD R19, R25, R2, RZ ;  /* 0x0000000219137224 */ /* 0x000fe200078e02ff */
[----:B------:R-:W-:Y:S02]  /*2010*/  MOV R18, 0x400 ;  /* 0x0000040000127802 */ /* 0x000fe40000000f00 */
[----:B------:R-:W-:Y:S01]  /*2020*/  SHF.R.S32.HI R0, RZ, 0x1f, R2 ;  /* 0x0000001fff007819 */ /* 0x000fe20000011402 */
[----:B------:R-:W-:Y:S01]  /*2030*/  IMAD R7, R23, R150, RZ ;  /* 0x0000009617077224 */ /* 0x000fe200078e02ff */
[----:B------:R-:W-:-:S02]  /*2040*/  SHF.R.S32.HI R16, RZ, 0x1f, R150 ;  /* 0x0000001fff107819 */ /* 0x000fc40000011496 */
[----:B------:R-:W-:Y:S01]  /*2050*/  IADD3.X R29, PT, PT, RZ, R9, RZ, P1, !PT ;  /* 0x00000009ff1d7210 */ /* 0x000fe20000ffe4ff */
[----:B------:R-:W-:Y:S01]  /*2060*/  IMAD.WIDE.U32 R26, R2, R24, R26 ;  /* 0x00000018021a7225 */ /* 0x000fe200078e001a */
[----:B-1----:R-:W-:Y:S02]  /*2070*/  LEA R55, R55, R18, 0x18 ;  /* 0x0000001237377211 */ /* 0x002fe400078ec0ff */
[----:B------:R-:W-:Y:S01]  /*2080*/  IADD3 R18, P0, PT, R12, R8, RZ ;  /* 0x000000080c127210 */ /* 0x000fe20007f1e0ff */
[----:B------:R-:W-:Y:S02]  /*2090*/  IMAD R19, R0, R24, R19 ;  /* 0x0000001800137224 */ /* 0x000fe400078e0213 */
[----:B------:R-:W-:Y:S02]  /*20a0*/  IMAD R7, R22, R16, R7 ;  /* 0x0000001016077224 */ /* 0x000fe400078e0207 */
[----:B------:R-:W-:-:S04]  /*20b0*/  IMAD.WIDE.U32 R28, R150, R22, R28 ;  /* 0x00000016961c7225 */ /* 0x000fc800078e001c */
[----:B------:R-:W-:-:S04]  /*20c0*/  IMAD.WIDE.U32 R16, R147, 0x40, R98 ;  /* 0x0000004093107825 */ /* 0x000fc800078e0062 */
[----:B------:R-:W-:Y:S02]  /*20d0*/  IMAD.IADD R27, R27, 0x1, R19 ;  /* 0x000000011b1b7824 */ /* 0x000fe400078e0213 */
[----:B------:R-:W-:Y:S02]  /*20e0*/  IMAD.X R19, RZ, RZ, R3, P0 ;  /* 0x000000ffff137224 */ /* 0x000fe400000e0603 */
[----:B------:R-:W-:Y:S02]  /*20f0*/  IMAD.IADD R9, R29, 0x1, R7 ;  /* 0x000000011d097824 */ /* 0x000fe400078e0207 */
[----:B------:R-:W-:Y:S02]  /*2100*/  IMAD.MOV.U32 R8, RZ, RZ, R28 ;  /* 0x000000ffff087224 */ /* 0x000fe400078e001c */
[-C--:B------:R-:W-:Y:S02]  /*2110*/  IMAD R3, R17, R20.reuse, RZ ;  /* 0x0000001411037224 */ /* 0x080fe400078e02ff */
[----:B------:R-:W-:Y:S01]  /*2120*/  IMAD.WIDE.U32 R8, R16, R20, R8 ;  /* 0x0000001410087225 */ /* 0x000fe200078e0008 */
[----:B------:R-:W-:-:S03]  /*2130*/  SHF.R.S32.HI R7, RZ, 0x1f, R68 ;  /* 0x0000001fff077819 */ /* 0x000fc60000011444 */
[----:B------:R-:W-:Y:S01]  /*2140*/  IMAD R3, R16, R21, R3 ;  /* 0x0000001510037224 */ /* 0x000fe200078e0203 */
[----:B----4-:R-:W-:-:S03]  /*2150*/  LEA R100, P2, R8, R4, 0x1 ;  /* 0x0000000408647211 */ /* 0x010fc600078408ff */
[----:B------:R-:W-:Y:S01]  /*2160*/  IMAD.IADD R3, R9, 0x1, R3 ;  /* 0x0000000109037824 */ /* 0x000fe200078e0203 */
[----:B------:R-:W-:Y:S01]  /*2170*/  LEA.HI R4, R7, R68, RZ, 0x6 ;  /* 0x0000004407047211 */ /* 0x000fe200078f30ff */
[----:B------:R-:W-:-:S03]  /*2180*/  IMAD.WIDE.U32 R16, R98, R136, R26 ;  /* 0x0000008862107225 */ /* 0x000fc600078e001a */
[----:B------:R-:W-:Y:S02]  /*2190*/  LEA.HI.X R101, R8, R5, R3, 0x1, P2 ;  /* 0x0000000508657211 */ /* 0x000fe400010f0c03 */
[----:B------:R-:W-:Y:S02]  /*21a0*/  SHF.R.S32.HI R3, RZ, 0x6, R4 ;  /* 0x00000006ff037819 */ /* 0x000fe40000011404 */
[----:B------:R-:W-:Y:S02]  /*21b0*/  IADD3 R145, PT, PT, R17, R145, RZ ;  /* 0x0000009111917210 */ /* 0x000fe40007ffe0ff */
[----:B------:R-:W-:Y:S02]  /*21c0*/  LEA R144, P0, R16, R10, 0x1 ;  /* 0x0000000a10907211 */ /* 0x000fe400078008ff */
[----:B------:R-:W-:Y:S02]  /*21d0*/  VIMNMX R64, PT, PT, R140, R3, !PT ;  /* 0x000000038c407248 */ /* 0x000fe40007fe0100 */
[----:B------:R-:W-:-:S02]  /*21e0*/  LEA.HI.X R145, R16, R11, R145, 0x1, P0 ;  /* 0x0000000b10917211 */ /* 0x000fc400000f0c91 */
[----:B------:R-:W-:Y:S01]  /*21f0*/  ISETP.GT.AND P0, PT, R89, R64, PT ;  /* 0x000000405900720c */ /* 0x000fe20003f04270 */
[----:B------:R-:W-:-:S04]  /*2200*/  IMAD.WIDE.U32 R18, R98, R138, R18 ;  /* 0x0000008a62127225 */ /* 0x000fc800078e0012 */
[----:B------:R-:W-:Y:S01]  /*2210*/  IMAD.IADD R141, R19, 0x1, R141 ;  /* 0x00000001138d7824 */ /* 0x000fe200078e028d */
[----:B------:R-:W-:Y:S01]  /*2220*/  LEA R142, P1, R18, R14, 0x1 ;  /* 0x0000000e128e7211 */ /* 0x000fe200078208ff */
[----:B------:R-:W-:Y:S01]  /*2230*/  IMAD.SHL.U32 R138, R138, 0x20, RZ ;  /* 0x000000208a8a7824 */ /* 0x000fe200078e00ff */
[----:B------:R-:W-:Y:S01]  /*2240*/  SHF.L.U64.HI R66, R20, 0x5, R21 ;  /* 0x0000000514427819 */ /* 0x000fe20000010215 */
[----:B------:R-:W-:Y:S01]  /*2250*/  IMAD.SHL.U32 R136, R136, 0x20, RZ ;  /* 0x0000002088887824 */ /* 0x000fe200078e00ff */
[----:B------:R-:W-:Y:S01]  /*2260*/  SHF.L.U32 R65, R20, 0x5, RZ ;  /* 0x0000000514417819 */ /* 0x000fe200000006ff */
[----:B------:R-:W-:Y:S01]  /*2270*/  IMAD R88, R88, 0x2, R55 ;  /* 0x0000000258587824 */ /* 0x000fe200078e0237 */
        /* <DEDUP_REMOVED lines=8> */
[----:B------:R-:W5:Y:S04]  /*2300*/  LD.E.64 R26, desc[UR4][R84.64+0x140] ;  /* 0x00014004541a7980 */ /* 0x000f68000c101b00 */
[----:B------:R-:W5:Y:S04]  /*2310*/  LD.E R14, desc[UR4][R84.64+0xd0] ;  /* 0x0000d004540e7980 */ /* 0x000f68000c101900 */
        /* <DEDUP_REMOVED lines=24> */
[----:B------:R-:W-:Y:S02]  /*24a0*/  IMAD R7, R27, R2, RZ ;  /* 0x000000021b077224 */ /* 0x000fe400078e02ff */
[----:B------:R-:W-:-:S02]  /*24b0*/  IMAD R11, R104, R8, R11 ;  /* 0x00000008680b7224 */ /* 0x000fc400078e020b */
[----:B------:R-:W-:Y:S01]  /*24c0*/  IMAD.WIDE.U32 R30, R104, R92, R30 ;  /* 0x0000005c681e7225 */ /* 0x000fe200078e001e */
[----:B------:R-:W-:-:S03]  /*24d0*/  LEA.HI R93, R14, R14, RZ, 0x1 ;  /* 0x0000000e0e5d7211 */ /* 0x000fc600078f08ff */
[C---:B------:R-:W-:Y:S02]  /*24e0*/  IMAD R3, R22.reuse, R8, R3 ;  /* 0x0000000816037224 */ /* 0x040fe400078e0203 */
[----:B------:R-:W-:Y:S01]  /*24f0*/  IMAD.WIDE.U32 R28, R22, R92, R28 ;  /* 0x0000005c161c7225 */ /* 0x000fe200078e001c */
[----:B------:R-:W-:-:S03]  /*2500*/  IADD3 R31, PT, PT, R31, R11, RZ ;  /* 0x0000000b1f1f7210 */ /* 0x000fc60007ffe0ff */
[----:B------:R-:W-:Y:S02]  /*2510*/  IMAD R8, R26, R0, R7 ;  /* 0x000000001a087224 */ /* 0x000fe400078e0207 */
[----:B------:R-:W-:Y:S01]  /*2520*/  IMAD R7, R25, R2, RZ ;  /* 0x0000000219077224 */ /* 0x000fe200078e02ff */
[----:B------:R-:W-:Y:S01]  /*2530*/  SHF.R.S32.HI R93, RZ, 0x1, R93 ;  /* 0x00000001ff5d7819 */ /* 0x000fe2000001145d */
[----:B------:R-:W-:Y:S01]  /*2540*/  IMAD.IADD R29, R29, 0x1, R3 ;  /* 0x000000011d1d7824 */ /* 0x000fe200078e0203 */
[----:B------:R-:W-:Y:S01]  /*2550*/  SHF.R.S32.HI R11, RZ, 0x1f, R68 ;  /* 0x0000001fff0b7819 */ /* 0x000fe20000011444 */
[----:B------:R-:W-:Y:S01]  /*2560*/  IMAD R7, R24, R0, R7 ;  /* 0x0000000018077224 */ /* 0x000fe200078e0207 */
[----:B------:R-:W-:Y:S01]  /*2570*/  IADD3 R3, P0, PT, -R68, R98, RZ ;  /* 0x0000006244037210 */ /* 0x000fe20007f1e1ff */
[----:B------:R-:W-:-:S03]  /*2580*/  IMAD.WIDE.U32 R24, R2, R24, R28 ;  /* 0x0000001802187225 */ /* 0x000fc600078e001c */
[----:B------:R-:W-:Y:S01]  /*2590*/  IADD3.X R11, PT, PT, RZ, ~R11, RZ, P0, !PT ;  /* 0x8000000bff0b7210 */ /* 0x000fe200007fe4ff */
[----:B------:R-:W-:-:S04]  /*25a0*/  IMAD.WIDE.U32 R26, R2, R26, R30 ;  /* 0x0000001a021a7225 */ /* 0x000fc800078e001e */
[----:B------:R-:W-:Y:S02]  /*25b0*/  IMAD R0, R98, R93, R94 ;  /* 0x0000005d62007224 */ /* 0x000fe400078e025e */
[----:B------:R-:W-:Y:S01]  /*25c0*/  IMAD.IADD R25, R25, 0x1, R7 ;  /* 0x0000000119197824 */ /* 0x000fe200078e0207 */
[----:B------:R-:W-:Y:S01]  /*25d0*/  IADD3 R27, PT, PT, R27, R8, RZ ;  /* 0x000000081b1b7210 */ /* 0x000fe20007ffe0ff */
[----:B------:R-:W-:Y:S02]  /*25e0*/  IMAD R7, R93, R6, RZ ;  /* 0x000000065d077224 */ /* 0x000fe400078e02ff */
[----:B------:R-:W-:Y:S02]  /*25f0*/  IMAD.IADD R6, R94, 0x1, R0 ;  /* 0x000000015e067824 */ /* 0x000fe400078e0200 */
[C---:B------:R-:W-:Y:S02]  /*2600*/  IMAD R67, R11.reuse, R104, RZ ;  /* 0x000000680b437224 */ /* 0x040fe400078e02ff */
[----:B------:R-:W-:Y:S01]  /*2610*/  IMAD R15, R11, R22, RZ ;  /* 0x000000160b0f7224 */ /* 0x000fe200078e02ff */
[----:B------:R-:W-:Y:S01]  /*2620*/  IADD3 R2, P2, PT, R7, R6, RZ ;  /* 0x0000000607027210 */ /* 0x000fe20007f5e0ff */
[-C--:B------:R-:W-:Y:S01]  /*2630*/  IMAD R67, R105, R3.reuse, R67 ;  /* 0x0000000369437224 */ /* 0x080fe200078e0243 */
[----:B------:R-:W-:Y:S01]  /*2640*/  SHF.R.S32.HI R75, RZ, 0x1f, R7 ;  /* 0x0000001fff4b7819 */ /* 0x000fe20000011407 */
[----:B------:R-:W-:-:S02]  /*2650*/  IMAD R15, R23, R3, R15 ;  /* 0x00000003170f7224 */ /* 0x000fc400078e020f */
[----:B------:R-:W-:-:S04]  /*2660*/  IMAD.WIDE.U32 R26, R104, R3, R26 ;  /* 0x00000003681a7225 */ /* 0x000fc800078e001a */
[----:B------:R-:W-:Y:S01]  /*2670*/  IMAD.WIDE.U32 R24, R22, R3, R24 ;  /* 0x0000000316187225 */ /* 0x000fe200078e0018 */
[----:B------:R-:W-:Y:S02]  /*2680*/  IADD3 R3, P3, PT, R7, R0, RZ ;  /* 0x0000000007037210 */ /* 0x000fe40007f7e0ff */
[----:B------:R-:W-:Y:S01]  /*2690*/  IADD3 R67, PT, PT, R27, R67, RZ ;  /* 0x000000431b437210 */ /* 0x000fe20007ffe0ff */
[----:B------:R-:W-:Y:S01]  /*26a0*/  IMAD.SHL.U32 R74, R2, 0x2, RZ ;  /* 0x00000002024a7824 */ /* 0x000fe200078e00ff */
[-C--:B------:R-:W-:Y:S01]  /*26b0*/  LEA.HI.X.SX32 R0, R0, R75.reuse, 0x1, P3 ;  /* 0x0000004b00007211 */ /* 0x080fe200018f0eff */
[----:B------:R-:W-:Y:S01]  /*26c0*/  IMAD.IADD R15, R25, 0x1, R15 ;  /* 0x00000001190f7824 */ /* 0x000fe200078e020f */
[----:B------:R-:W-:Y:S02]  /*26d0*/  LEA R70, P1, R26, R20, 0x1 ;  /* 0x000000141a467211 */ /* 0x000fe400078208ff */
[----:B------:R-:W-:Y:S02]  /*26e0*/  LEA R14, P0, R24, R16, 0x1 ;  /* 0x00000010180e7211 */ /* 0x000fe400078008ff */
[----:B------:R-:W-:-:S02]  /*26f0*/  LEA.HI.X.SX32 R75, R6, R75, 0x1, P2 ;  /* 0x0000004b064b7211 */ /* 0x000fc400010f0eff */
[----:B------:R-:W-:Y:S01]  /*2700*/  SHF.L.U32 R16, R3, 0x1, RZ ;  /* 0x0000000103107819 */ /* 0x000fe200000006ff */
[----:B------:R-:W-:Y:S01]  /*2710*/  IMAD.SHL.U32 R93, R93, 0x20, RZ ;  /* 0x000000205d5d7824 */ /* 0x000fe200078e00ff */
[----:B------:R-:W-:Y:S02]  /*2720*/  LEA.HI.X R67, R26, R21, R67, 0x1, P1 ;  /* 0x000000151a437211 */ /* 0x000fe400008f0c43 */
[----:B------:R-:W-:Y:S02]  /*2730*/  SHF.L.U64.HI R75, R2, 0x1, R75 ;  /* 0x00000001024b7819 */ /* 0x000fe4000001024b */
[----:B------:R-:W-:Y:S02]  /*2740*/  IADD3 R72, P3, PT, R18, R74, RZ ;  /* 0x0000004a12487210 */ /* 0x000fe40007f7e0ff */
[----:B------:R-:W-:Y:S02]  /*2750*/  LEA.HI.X R15, R24, R17, R15, 0x1, P0 ;  /* 0x00000011180f7211 */ /* 0x000fe400000f0c0f */
[----:B------:R-:W-:-:S02]  /*2760*/  IADD3 R52, P1, PT, R18, R16, RZ ;  /* 0x0000001012347210 */ /* 0x000fc40007f3e0ff */
[----:B------:R-:W-:Y:S02]  /*2770*/  SHF.L.U64.HI R0, R3, 0x1, R0 ;  /* 0x0000000103007819 */ /* 0x000fe40000010200 */
[C---:B------:R-:W-:Y:S02]  /*2780*/  IADD3 R16, P0, PT, R4.reuse, R16, RZ ;  /* 0x0000001004107210 */ /* 0x040fe40007f1e0ff */
[----:B------:R-:W-:Y:S01]  /*2790*/  IADD3 R74, P2, PT, R4, R74, RZ ;  /* 0x0000004a044a7210 */ /* 0x000fe20007f5e0ff */
[C---:B------:R-:W-:Y:S01]  /*27a0*/  IMAD.X R69, R19.reuse, 0x1, R75, P3 ;  /* 0x0000000113457824 */ /* 0x040fe200018e064b */
[C---:B------:R-:W-:Y:S02]  /*27b0*/  SHF.L.U64.HI R79, R22.reuse, 0x5, R23 ;  /* 0x00000005164f7819 */ /* 0x040fe40000010217 */
[----:B------:R-:W-:Y:S02]  /*27c0*/  SHF.L.U32 R81, R22, 0x5, RZ ;  /* 0x0000000516517819 */ /* 0x000fe400000006ff */
[----:B------:R-:W-:-:S02]  /*27d0*/  IADD3.X R53, PT, PT, R19, R0, RZ, P1, !PT ;  /* 0x0000000013357210 */ /* 0x000fc40000ffe4ff */
[C---:B------:R-:W-:Y:S02]  /*27e0*/  IADD3.X R17, PT, PT, R5.reuse, R0, RZ, P0, !PT ;  /* 0x0000000005117210 */ /* 0x040fe400007fe4ff */
[----:B------:R-:W-:Y:S02]  /*27f0*/  IADD3.X R75, PT, PT, R5, R75, RZ, P2, !PT ;  /* 0x0000004b054b7210 */ /* 0x000fe400017fe4ff */
[----:B------:R-:W-:-:S07]  /*2800*/  SHF.R.S32.HI R78, RZ, 0x1f, R93 ;  /* 0x0000001fff4e7819 */ /* 0x000fce000001145d */
.L_x_8620:
[----:B------:R-:W-:Y:S01]  /*2810*/  VIADD R86, R86, 0x40 ;  /* 0x0000004056567836 */ /* 0x000fe20000000000 */
[----:B------:R-:W-:Y:S01]  /*2820*/  BSSY.RECONVERGENT B0, `(.L_x_8584) ;  /* 0x0000012000007945 */ /* 0x000fe20003800200 */
[----:B------:R-:W-:Y:S02]  /*2830*/  VIADD R90, R90, 0x40 ;  /* 0x000000405a5a7836 */ /* 0x000fe40000000000 */
[C---:B------:R-:W-:Y:S01]  /*2840*/  VIADD R3, R98.reuse, 0x20 ;  /* 0x0000002062037836 */ /* 0x040fe20000000000 */
[C---:B------:R-:W-:Y:S01]  /*2850*/  ISETP.GE.AND P3, PT, R98.reuse, R86, PT ;  /* 0x000000566200720c */ /* 0x040fe20003f66270 */
[----:B------:R-:W-:Y:S03]  /*2860*/  IMAD.MOV.U32 R71, RZ, RZ, R67 ;  /* 0x000000ffff477224 */ /* 0x000fe600078e0043 */
[----:B------:R-:W-:Y:S02]  /*2870*/  ISETP.GE.AND P3, PT, R98, R90, !P3 ;  /* 0x0000005a6200720c */ /* 0x000fe40005f66270 */
        /* <DEDUP_REMOVED lines=12> */
.L_x_8585:
[----:B------:R-:W-:Y:S05]  /*2940*/  BSYNC.RECONVERGENT B0 ;  /* 0x0000000000007941 */ /* 0x000fea0003800200 */
.L_x_8584:
        /* <DEDUP_REMOVED lines=15> */
.L_x_8587:
[----:B------:R-:W-:Y:S05]  /*2a40*/  BSYNC.RECONVERGENT B0 ;  /* 0x0000000000007941 */ /* 0x000fea0003800200 */
.L_x_8586:
        /* <DEDUP_REMOVED lines=25> */
.L_x_8591:
[----:B------:R-:W-:Y:S05]  /*2be0*/  BSYNC.RECONVERGENT B0 ;  /* 0x0000000000007941 */ /* 0x000fea0003800200 */
.L_x_8590:
        /* <DEDUP_REMOVED lines=17> */
.L_x_8589:
        /* <DEDUP_REMOVED lines=62> */
.L_x_8597:
[----:B------:R-:W-:Y:S05]  /*30e0*/  BSYNC.RECONVERGENT B0 ;  /* 0x0000000000007941 */ /* 0x000fea0003800200 */
.L_x_8596:
        /* <DEDUP_REMOVED lines=52> */
.L_x_8599:
[----:B------:R-:W-:Y:S05]  /*3430*/  BSYNC.RECONVERGENT B0 ;  /* 0x0000000000007941 */ /* 0x000fea0003800200 */
.L_x_8598:
        /* <DEDUP_REMOVED lines=51> */
.L_x_8595:
[----:B------:R-:W-:Y:S05]  /*3770*/  BSYNC.RECONVERGENT B1 ;  /* 0x0000000000017941 */ /* 0x000fea0003800200 */
.L_x_8594:
[----:B------:R-:W-:Y:S04]  /*3780*/  BSSY.RECONVERGENT B1, `(.L_x_8600) ;  /* 0x00000ac000017945 */ /* 0x000fe80003800200 */
[----:B------:R-:W-:Y:S05]  /*3790*/  @!P2 BRA `(.L_x_8601) ;  /* 0x0000000800a8a947 */ /* 0x000fea0003800000 */
[----:B-----5:R-:W-:Y:S01]  /*37a0*/  ISETP.GE.AND P4, PT, R12, R35, PT ;  /* 0x000000230c00720c */ /* 0x020fe20003f86270 */
[C---:B-1----:R-:W-:Y:S01]  /*37b0*/  IMAD.SHL.U32 R5, R93.reuse, 0x2, RZ ;  /* 0x000000025d057824 */ /* 0x042fe200078e00ff */
        /* <DEDUP_REMOVED lines=63> */
.L_x_8603:
[----:B------:R-:W-:Y:S05]  /*3bb0*/  BSYNC.RECONVERGENT B0 ;  /* 0x0000000000007941 */ /* 0x000fea0003800200 */
.L_x_8602:
        /* <DEDUP_REMOVED lines=52> */
.L_x_8605:
[----:B------:R-:W-:Y:S05]  /*3f00*/  BSYNC.RECONVERGENT B0 ;  /* 0x0000000000007941 */ /* 0x000fea0003800200 */
.L_x_8604:
        /* <DEDUP_REMOVED lines=51> */
.L_x_8601:
[----:B------:R-:W-:Y:S05]  /*4240*/  BSYNC.RECONVERGENT B1 ;  /* 0x0000000000017941 */ /* 0x000fea0003800200 */
.L_x_8600:
[----:B------:R-:W2:Y:S02]  /*4250*/  LD.E R3, desc[UR4][R84.64+0xd0] ;  /* 0x0000d00454037980 */ /* 0x000ea4000c101900 */
[----:B--2---:R-:W-:Y:S05]  /*4260*/  IMAD.U32 R3, R3, -0x20, RZ ;  /* 0xffffffe003037824 */ /* 0x004fea00078e00ff */
[C---:B------:R-:W-:Y:S02]  /*4270*/  LEA R16, P1, R3.reuse, R16, 0x1 ;  /* 0x0000001003107211 */ /* 0x040fe400078208ff */
[C---:B------:R-:W-:Y:S02]  /*4280*/  LEA R52, P0, R3.reuse, R52, 0x1 ;  /* 0x0000003403347211 */ /* 0x040fe400078008ff */
[C---:B------:R-:W-:Y:S02]  /*4290*/  LEA.HI.X.SX32 R17, R3.reuse, R17, 0x1, P1 ;  /* 0x0000001103117211 */ /* 0x040fe400008f0eff */
[----:B------:R-:W-:Y:S01]  /*42a0*/  LEA.HI.X.SX32 R53, R3, R53, 0x1, P0 ;  /* 0x0000003503357211 */ /* 0x000fe200000f0eff */
[----:B------:R-:W-:Y:S05]  /*42b0*/  BRA `(.L_x_8592) ;  /* 0x0000002000fc7947 */ /* 0x000fea0003800000 */
.L_x_8593:
        /* <DEDUP_REMOVED lines=99> */
.L_x_8609:
[----:B------:R-:W-:Y:S05]  /*48f0*/  BSYNC.RECONVERGENT B0 ;  /* 0x0000000000007941 */ /* 0x000fea0003800200 */
.L_x_8608:
        /* <DEDUP_REMOVED lines=92> */
.L_x_8611:
[----:B------:R-:W-:Y:S05]  /*4ec0*/  BSYNC.RECONVERGENT B0 ;  /* 0x0000000000007941 */ /* 0x000fea0003800200 */
.L_x_8610:
        /* <DEDUP_REMOVED lines=90> */
.L_x_8607:
[----:B------:R-:W-:Y:S05]  /*5470*/  BSYNC.RECONVERGENT B1 ;  /* 0x0000000000017941 */ /* 0x000fea0003800200 */
.L_x_8606:
        /* <DEDUP_REMOVED lines=100> */
.L_x_8615:
[----:B------:R-:W-:Y:S05]  /*5ac0*/  BSYNC.RECONVERGENT B0 ;  /* 0x0000000000007941 */ /* 0x000fea0003800200 */
.L_x_8614:
        /* <DEDUP_REMOVED lines=91> */
.L_x_8617:
[----:B------:R-:W-:Y:S05]  /*6080*/  BSYNC.RECONVERGENT B0 ;  /* 0x0000000000007941 */ /* 0x000fea0003800200 */
.L_x_8616:
        /* <DEDUP_REMOVED lines=90> */
.L_x_8613:
[----:B------:R-:W-:Y:S05]  /*6630*/  BSYNC.RECONVERGENT B1 ;  /* 0x0000000000017941 */ /* 0x000fea0003800200 */
.L_x_8612:
[----:B------:R-:W3:Y:S01]  /*6640*/  LD.E R3, desc[UR4][R84.64+0xd0] ;  /* 0x0000d00454037980 */ /* 0x000ee2000c101900 */
[----:B------:R-:W-:Y:S02]  /*6650*/  IMAD.MOV.U32 R73, RZ, RZ, R69 ;  /* 0x000000ffff497224 */ /* 0x000fe400078e0045 */
[----:B---3--:R-:W-:Y:S05]  /*6660*/  IMAD.U32 R3, R3, -0x20, RZ ;  /* 0xffffffe003037824 */ /* 0x008fea00078e00ff */
[C---:B------:R-:W-:Y:S02]  /*6670*/  LEA R74, P1, R3.reuse, R74, 0x1 ;  /* 0x0000004a034a7211 */ /* 0x040fe400078208ff */
[C---:B------:R-:W-:Y:S02]  /*6680*/  LEA R72, P0, R3.reuse, R72, 0x1 ;  /* 0x0000004803487211 */ /* 0x040fe400078008ff */
[C---:B------:R-:W-:Y:S02]  /*6690*/  LEA.HI.X.SX32 R75, R3.reuse, R75, 0x1, P1 ;  /* 0x0000004b034b7211 */ /* 0x040fe400008f0eff */
[----:B------:R-:W-:Y:S09]  /*66a0*/  LEA.HI.X.SX32 R69, R3, R73, 0x1, P0 ;  /* 0x0000004903457211 */ /* 0x000ff200000f0eff */
.L_x_8592:
[----:B------:R-:W-:Y:S05]  /*66b0*/  BSYNC.RECONVERGENT B2 ;  /* 0x0000000000027941 */ /* 0x000fea0003800200 */
.L_x_8588:
        /* <DEDUP_REMOVED lines=104> */
.L_x_8619:
[----:B------:R-:W-:Y:S05]  /*6d40*/  BSYNC.RECONVERGENT B0 ;  /* 0x0000000000007941 */ /* 0x000fea0003800200 */
.L_x_8618:
[----:B------:R-:W-:Y:S11]  /*6d50*/  ISETP.GT.AND P0, PT, R83, R64, PT ;  /* 0x000000405300720c */ /* 0x000ff60003f04270 */
[----:B------:R-:W-:Y:S02]  /*6d60*/  @!UPT UIADD3 URZ, UPT, UPT, URZ, URZ, URZ ;  /* 0x000000fffffff290 */ /* 0x000fe4000fffe0ff */
[----:B------:R-:W-:Y:S05]  /*6d70*/  @P0 BRA `(.L_x_8620) ;  /* 0xffffffb800a40947 */ /* 0x000fea000383ffff */
.L_x_8583:
        /* <DEDUP_REMOVED lines=29> */
.L_x_8625:
[----:B------:R2:W-:Y:S02]  /*6f50*/  STS.128 [R88+0x2000], RZ ;  /* 0x002000ff58007388 */ /* 0x0005e40000000c00 */
.L_x_8624:
[----:B------:R-:W-:Y:S05]  /*6f60*/  BSYNC.RECONVERGENT B0 ;  /* 0x0000000000007941 */ /* 0x000fea0003800200 */
.L_x_8623:
        /* <DEDUP_REMOVED lines=24> */
.L_x_8627:
[----:B------:R1:W-:Y:S01]  /*70f0*/  STS.128 [R88+0x2800], RZ ;  /* 0x002800ff58007388 */ /* 0x0003e20000000c00 */
[----:B------:R-:W-:Y:S05]  /*7100*/  BRA `(.L_x_8626) ;  /* 0x00000038003c7947 */ /* 0x000fea0003800000 */
.L_x_8622:
        /* <DEDUP_REMOVED lines=84> */
.L_x_8634:
[----:B------:R-:W-:Y:S05]  /*7650*/  BSYNC.RECONVERGENT B0 ;  /* 0x0000000000007941 */ /* 0x000fea0003800200 */
.L_x_8633:
[----:B-----5:R-:W-:Y:S01]  /*7660*/  IMAD.MOV.U32 R6, RZ, RZ, R18 ;  /* 0x000000ffff067224 */ /* 0x020fe200078e0012 */
[----:B------:R-:W-:Y:S01]  /*7670*/  MOV R4, R16 ;  /* 0x0000001000047202 */ /* 0x000fe20000000f00 */
[----:B------:R-:W-:Y:S01]  /*7680*/  IMAD.MOV.U32 R7, RZ, RZ, R19 ;  /* 0x000000ffff077224 */ /* 0x000fe200078e0013 */
[----:B------:R-:W-:Y:S02]  /*7690*/  MOV R5, R17 ;  /* 0x0000001100057202 */ /* 0x000fe40000000f00 */
.L_x_8632:
[----:B------:R-:W-:Y:S05]  /*76a0*/  BSYNC.RECONVERGENT B1 ;  /* 0x0000000000017941 */ /* 0x000fea0003800200 */
.L_x_8631:
        /* <DEDUP_REMOVED lines=49> */
.L_x_8638:
[----:B------:R-:W-:Y:S05]  /*79c0*/  BSYNC.RECONVERGENT B0 ;  /* 0x0000000000007941 */ /* 0x000fea0003800200 */
.L_x_8637:
[----:B-----5:R1:W-:Y:S02]  /*79d0*/  STS.128 [R88+0x1000], R16 ;  /* 0x0010001058007388 */ /* 0x0203e40000000c00 */
.L_x_8636:
[----:B------:R-:W-:Y:S05]  /*79e0*/  BSYNC.RECONVERGENT B1 ;  /* 0x0000000000017941 */ /* 0x000fea0003800200 */
.L_x_8635:
        /* <DEDUP_REMOVED lines=47> */
.L_x_8640:
[----:B------:R-:W-:Y:S05]  /*7ce0*/  BSYNC.RECONVERGENT B0 ;  /* 0x0000000000007941 */ /* 0x000fea0003800200 */
.L_x_8639:
[----:B-----5:R1:W-:Y:S02]  /*7cf0*/  STS.128 [R88+0x2000], R16 ;  /* 0x0020001058007388 */ /* 0x0203e40000000c00 */
.L_x_8630:
[----:B------:R-:W-:Y:S05]  /*7d00*/  BSYNC.RECONVERGENT B2 ;  /* 0x0000000000027941 */ /* 0x000fea0003800200 */
.L_x_8629:
        /* <DEDUP_REMOVED lines=61> */
.L_x_8644:
[----:B------:R-:W-:Y:S05]  /*80e0*/  BSYNC.RECONVERGENT B0 ;  /* 0x0000000000007941 */ /* 0x000fea0003800200 */
.L_x_8643:
[----:B-----5:R1:W-:Y:S02]  /*80f0*/  STS.128 [R88+0x800], R16 ;  /* 0x0008001058007388 */ /* 0x0203e40000000c00 */
.L_x_8642:
[----:B------:R-:W-:Y:S05]  /*8100*/  BSYNC.RECONVERGENT B1 ;  /* 0x0000000000017941 */ /* 0x000fea0003800200 */
.L_x_8641:
        /* <DEDUP_REMOVED lines=56> */
.L_x_8648:
[----:B------:R-:W-:Y:S05]  /*8490*/  BSYNC.RECONVERGENT B0 ;  /* 0x0000000000007941 */ /* 0x000fea0003800200 */
.L_x_8647:
[----:B-----5:R1:W-:Y:S02]  /*84a0*/  STS.128 [R88+0x1800], R16 ;  /* 0x0018001058007388 */ /* 0x0203e40000000c00 */
.L_x_8646:
[----:B------:R-:W-:Y:S05]  /*84b0*/  BSYNC.RECONVERGENT B1 ;  /* 0x0000000000017941 */ /* 0x000fea0003800200 */
.L_x_8645:
        /* <DEDUP_REMOVED lines=53> */
.L_x_8650:
[----:B------:R-:W-:Y:S05]  /*8810*/  BSYNC.RECONVERGENT B0 ;  /* 0x0000000000007941 */ /* 0x000fea0003800200 */
.L_x_8649:
[----:B-----5:R1:W-:Y:S01]  /*8820*/  STS.128 [R88+0x2800], R16 ;  /* 0x0028001058007388 */ /* 0x0203e20000000c00 */
[----:B------:R-:W-:Y:S05]  /*8830*/  BRA `(.L_x_8626) ;  /* 0x0000002000707947 */ /* 0x000fea0003800000 */
.L_x_8628:
        /* <DEDUP_REMOVED lines=93> */
.L_x_8656:
[----:B------:R-:W-:Y:S05]  /*8e10*/  BSYNC.RECONVERGENT B0 ;  /* 0x0000000000007941 */ /* 0x000fea0003800200 */
.L_x_8655:
[----:B-----5:R-:W-:Y:S01]  /*8e20*/  IMAD.MOV.U32 R6, RZ, RZ, R34 ;  /* 0x000000ffff067224 */ /* 0x020fe200078e0022 */
[----:B------:R-:W-:Y:S01]  /*8e30*/  MOV R4, R32 ;  /* 0x0000002000047202 */ /* 0x000fe20000000f00 */
[----:B------:R-:W-:Y:S01]  /*8e40*/  IMAD.MOV.U32 R7, RZ, RZ, R35 ;  /* 0x000000ffff077224 */ /* 0x000fe200078e0023 */
[----:B------:R-:W-:Y:S02]  /*8e50*/  MOV R5, R33 ;  /* 0x0000002100057202 */ /* 0x000fe40000000f00 */
.L_x_8654:
[----:B------:R-:W-:Y:S05]  /*8e60*/  BSYNC.RECONVERGENT B1 ;  /* 0x0000000000017941 */ /* 0x000fea0003800200 */
.L_x_8653:
        /* <DEDUP_REMOVED lines=85> */
.L_x_8660:
[----:B------:R-:W-:Y:S05]  /*93c0*/  BSYNC.RECONVERGENT B0 ;  /* 0x0000000000007941 */ /* 0x000fea0003800200 */
.L_x_8659:
[----:B-----5:R1:W-:Y:S02]  /*93d0*/  STS.128 [R88+0x1000], R32 ;  /* 0x0010002058007388 */ /* 0x0203e40000000c00 */
.L_x_8658:
[----:B------:R-:W-:Y:S05]  /*93e0*/  BSYNC.RECONVERGENT B1 ;  /* 0x0000000000017941 */ /* 0x000fea0003800200 */
.L_x_8657:
        /* <DEDUP_REMOVED lines=83> */
.L_x_8662:
[----:B------:R-:W-:Y:S05]  /*9920*/  BSYNC.RECONVERGENT B0 ;  /* 0x0000000000007941 */ /* 0x000fea0003800200 */
.L_x_8661:
[----:B-----5:R1:W-:Y:S02]  /*9930*/  STS.128 [R88+0x2000], R32 ;  /* 0x0020002058007388 */ /* 0x0203e40000000c00 */
.L_x_8652:
[----:B------:R-:W-:Y:S05]  /*9940*/  BSYNC.RECONVERGENT B2 ;  /* 0x0000000000027941 */ /* 0x000fea0003800200 */
.L_x_8651:
        /* <DEDUP_REMOVED lines=90> */
.L_x_8666:
[----:B------:R-:W-:Y:S05]  /*9ef0*/  BSYNC.RECONVERGENT B0 ;  /* 0x0000000000007941 */ /* 0x000fea0003800200 */
.L_x_8665:
[----:B-----5:R1:W-:Y:S02]  /*9f00*/  STS.128 [R88+0x800], R32 ;  /* 0x0008002058007388 */ /* 0x0203e40000000c00 */
.L_x_8664:
[----:B------:R-:W-:Y:S05]  /*9f10*/  BSYNC.RECONVERGENT B1 ;  /* 0x0000000000017941 */ /* 0x000fea0003800200 */
.L_x_8663:
        /* <DEDUP_REMOVED lines=85> */
.L_x_8670:
[----:B------:R-:W-:Y:S05]  /*a470*/  BSYNC.RECONVERGENT B0 ;  /* 0x0000000000007941 */ /* 0x000fea0003800200 */
.L_x_8669:
[----:B-----5:R1:W-:Y:S02]  /*a480*/  STS.128 [R88+0x1800], R32 ;  /* 0x0018002058007388 */ /* 0x0203e40000000c00 */
.L_x_8668:
[----:B------:R-:W-:Y:S05]  /*a490*/  BSYNC.RECONVERGENT B1 ;  /* 0x0000000000017941 */ /* 0x000fea0003800200 */
.L_x_8667:
        /* <DEDUP_REMOVED lines=84> */
.L_x_8672:
[----:B------:R-:W-:Y:S05]  /*a9e0*/  BSYNC.RECONVERGENT B0 ;  /* 0x0000000000007941 */ /* 0x000fea0003800200 */
.L_x_8671:
[----:B-----5:R1:W-:Y:S02]  /*a9f0*/  STS.128 [R88+0x2800], R32 ;  /* 0x0028002058007388 */ /* 0x0203e40000000c00 */
.L_x_8626:
[----:B------:R-:W-:Y:S05]  /*aa00*/  BSYNC.RECONVERGENT B3 ;  /* 0x0000000000037941 */ /* 0x000fea0003800200 */
.L_x_8621:
        /* <DEDUP_REMOVED lines=27> */
.L_x_8675:
[----:B------:R4:W-:Y:S02]  /*abc0*/  STS.128 [R88+0x5000], RZ ;  /* 0x005000ff58007388 */ /* 0x0009e40000000c00 */
.L_x_8674:
[----:B------:R-:W-:Y:S05]  /*abd0*/  BSYNC.RECONVERGENT B0 ;  /* 0x0000000000007941 */ /* 0x000fea0003800200 */
.L_x_8673:
[----:B------:R-:W-:Y:S01]  /*abe0*/  ISETP.GE.AND P0, PT, R30, R3, PT ;  /* 0x000000031e00720c */ /* 0x000fe20003f06270 */
[----:B------:R-:W-:-:S12]  /*abf0*/  BSSY.RECONVERGENT B0, `(.L_x_8676) ;  /* 0x0000016000007945 */ /* 0x000fd80003800200 */
[----:B------:R-:W-:Y:S05]  /*ac00*/  @P0 BRA `(.L_x_8677) ;  /* 0x0000000000500947 */ /* 0x000fea0003800000 */
[-C--:B------:R-:W-:Y:S02]  /*ac10*/  ISETP.GE.AND P2, PT, R12, R149.reuse, PT ;  /* 0x000000950c00720c */ /* 0x080fe40003f46270 */
[-C--:B------:R-:W-:Y:S02]  /*ac20*/  ISETP.GE.AND P1, PT, R10, R149.reuse, PT ;  /* 0x000000950a00720c */ /* 0x080fe40003f26270 */
[C---:B-1-3--:R-:W-:Y:S02]  /*ac30*/  LEA R4, P3, R138.reuse, R142, 0x1 ;  /* 0x0000008e8a047211 */ /* 0x04afe400078608ff */
        /* <DEDUP_REMOVED lines=17> */
.L_x_8677:
[----:B------:R-:W-:Y:S05]  /*ad50*/  BSYNC.RECONVERGENT B0 ;  /* 0x0000000000007941 */ /* 0x000fea0003800200 */
.L_x_8676:
        /* <DEDUP_REMOVED lines=28> */
.L_x_8680:
[----:B------:R3:W-:Y:S01]  /*af20*/  STS.128 [R88+0x8000], RZ ;  /* 0x008000ff58007388 */ /* 0x0007e20000000c00 */
[----:B------:R-:W-:Y:S05]  /*af30*/  BRA `(.L_x_8681) ;  /* 0x00000000000c7947 */ /* 0x000fea0003800000 */
.L_x_8679:
[----:B------:R1:W-:Y:S04]  /*af40*/  STS.128 [R88+0x6000], RZ ;  /* 0x006000ff58007388 */ /* 0x0003e80000000c00 */
[----:B------:R1:W-:Y:S04]  /*af50*/  STS.128 [R88+0x7000], RZ ;  /* 0x007000ff58007388 */ /* 0x0003e80000000c00 */
[----:B------:R1:W-:Y:S02]  /*af60*/  STS.128 [R88+0x8000], RZ ;  /* 0x008000ff58007388 */ /* 0x0003e40000000c00 */
.L_x_8681:
[----:B------:R-:W-:Y:S05]  /*af70*/  BSYNC.RECONVERGENT B0 ;  /* 0x0000000000007941 */ /* 0x000fea0003800200 */
.L_x_8678:
        /* <DEDUP_REMOVED lines=27> */
.L_x_8684:
[----:B------:R1:W-:Y:S02]  /*b130*/  STS.128 [R88+0x8800], RZ ;  /* 0x008800ff58007388 */ /* 0x0003e40000000c00 */
.L_x_8683:
[----:B------:R-:W-:Y:S05]  /*b140*/  BSYNC.RECONVERGENT B0 ;  /* 0x0000000000007941 */ /* 0x000fea0003800200 */
.L_x_8682:
[----:B-----5:R-:W4:Y:S01]  /*b150*/  LD.E R14, desc[UR4][R84.64+0x18c] ;  /* 0x00018c04540e7980 */ /* 0x020f22000c101900 */
[----:B------:R-:W-:Y:S01]  /*b160*/  SHF.R.U32.HI R132, RZ, 0x1, R60 ;  /* 0x00000001ff847819 */ /* 0x000fe2000001163c */
[----:B------:R-:W-:Y:S01]  /*b170*/  BSSY.RECONVERGENT B1, `(.L_x_8685) ;  /* 0x0000127000017945 */ /* 0x000fe20003800200 */
[C---:B-1----:R-:W-:Y:S01]  /*b180*/  SHF.L.U32 R3, R60.reuse, 0x5, RZ ;  /* 0x000000053c037819 */ /* 0x042fe200000006ff */
[----:B------:R-:W0:Y:S01]  /*b190*/  LDGDEPBAR ;  /* 0x00000000000079af */ /* 0x000e220000000000 */
[----:B---3--:R-:W-:Y:S02]  /*b1a0*/  SHF.L.U32 R4, R60, 0x4, RZ ;  /* 0x000000043c047819 */ /* 0x008fe400000006ff */
[----:B------:R-:W-:Y:S02]  /*b1b0*/  LOP3.LUT R0, R132, 0x8, RZ, 0xc0, !PT ;  /* 0x0000000884007812 */ /* 0x000fe400078ec0ff */
[----:B------:R-:W-:Y:S02]  /*b1c0*/  LOP3.LUT R5, R3, 0xc0, RZ, 0xc0, !PT ;  /* 0x000000c003057812 */ /* 0x000fe400078ec0ff */
[----:B------:R-:W-:-:S02]  /*b1d0*/  LOP3.LUT R133, R4, 0x3e00, RZ, 0xc0, !PT ;  /* 0x00003e0004857812 */ /* 0x000fc400078ec0ff */
[--C-:B------:R-:W-:Y:S02]  /*b1e0*/  LOP3.LUT R0, R0, 0xc0, R3.reuse, 0xf8, !PT ;  /* 0x000000c000007812 */ /* 0x100fe400078ef803 */
[----:B------:R-:W-:Y:S02]  /*b1f0*/  LOP3.LUT R2, R5, 0x8, R60, 0xf8, !PT ;  /* 0x0000000805027812 */ /* 0x000fe400078ef83c */
        /* <DEDUP_REMOVED lines=8> */
[-C--:B------:R-:W-:Y:S02]  /*b280*/  LEA R2, R4, R55.reuse, 0x1 ;  /* 0x0000003704027211 */ /* 0x080fe400078e08ff */
[----:B------:R-:W-:-:S02]  /*b290*/  LEA R54, R54, R55, 0x1 ;  /* 0x0000003736367211 */ /* 0x000fc400078e08ff */
[----:B------:R-:W-:Y:S01]  /*b2a0*/  LOP3.LUT P0, R11, R60, 0x4, RZ, 0xc0, !PT ;  /* 0x000000043c0b7812 */ /* 0x000fe2000780c0ff */
[----:B------:R-:W-:Y:S01]  /*b2b0*/  LDSM.16.M88.4 R48, [R2] ;  /* 0x000000000230783b */ /* 0x000fe20000000200 */
[----:B------:R-:W-:Y:S02]  /*b2c0*/  MOV R8, 0x20 ;  /* 0x0000002000087802 */ /* 0x000fe40000000f00 */
[----:B------:R-:W-:Y:S01]  /*b2d0*/  IADD3 R97, PT, PT, R62, -R148, -R97 ;  /* 0x800000943e617210 */ /* 0x000fe20007ffe861 */
[----:B------:R-:W1:Y:S01]  /*b2e0*/  LDSM.16.M88.4 R36, [R54+0x3000] ;  /* 0x003000003624783b */ /* 0x000e620000000200 */
[----:B------:R-:W-:Y:S02]  /*b2f0*/  SEL R15, R8, 0xffffffe0, !P0 ;  /* 0xffffffe0080f7807 */ /* 0x000fe40004000000 */
[----:B------:R-:W-:Y:S01]  /*b300*/  ISETP.GT.AND P0, PT, R91, R140, PT ;  /* 0x0000008c5b00720c */ /* 0x000fe20003f04270 */
[----:B------:R-:W3:Y:S01]  /*b310*/  LDSM.16.M88.4 R72, [R54+0x3400] ;  /* 0x003400003648783b */ /* 0x000ee20000000200 */
[----:B------:R-:W-:-:S02]  /*b320*/  IADD3 R63, PT, PT, R2, R15, RZ ;  /* 0x0000000f023f7210 */ /* 0x000fc40007ffe0ff */
[----:B------:R-:W-:Y:S01]  /*b330*/  IADD3 R52, PT, PT, R54, R15, RZ ;  /* 0x0000000f36347210 */ /* 0x000fe20007ffe0ff */
[----:B------:R-:W3:Y:S01]  /*b340*/  LDSM.16.M88.4 R64, [R54+0x3800] ;  /* 0x003800003640783b */ /* 0x000ee20000000200 */
[----:B------:R-:W-:-:S03]  /*b350*/  IADD3 R53, PT, PT, R53, R62, -R148 ;  /* 0x0000003e35357210 */ /* 0x000fc60007ffe894 */
[----:B------:R-:W3:Y:S04]  /*b360*/  LDSM.16.M88.4 R16, [R54+0x3c00] ;  /* 0x003c00003610783b */ /* 0x000ee80000000200 */
[----:B------:R-:W-:Y:S04]  /*b370*/  LDSM.16.M88.4 R4, [R63] ;  /* 0x000000003f04783b */ /* 0x000fe80000000200 */
[----:B------:R-:W3:Y:S04]  /*b380*/  LDSM.16.M88.4 R28, [R52+0x3000] ;  /* 0x00300000341c783b */ /* 0x000ee80000000200 */
[----:B------:R-:W3:Y:S04]  /*b390*/  LDSM.16.M88.4 R24, [R52+0x3400] ;  /* 0x003400003418783b */ /* 0x000ee80000000200 */
[----:B------:R-:W-:Y:S04]  /*b3a0*/  LDSM.16.M88.4 R80, [R2+0x1000] ;  /* 0x001000000250783b */ /* 0x000fe80000000200 */
[----:B------:R-:W3:Y:S04]  /*b3b0*/  LDSM.16.M88.4 R40, [R54+0x4000] ;  /* 0x004000003628783b */ /* 0x000ee80000000200 */
[----:B------:R-:W3:Y:S01]  /*b3c0*/  LDSM.16.M88.4 R76, [R52+0x3800] ;  /* 0x00380000344c783b */ /* 0x000ee20000000200 */
[C---:B-1----:R-:W-:Y:S03]  /*b3d0*/  HMMA.16816.F32 R20, R48.reuse, R36, RZ ;  /* 0x000000243014723c */ /* 0x042fe600000018ff */
[----:B------:R-:W-:Y:S04]  /*b3e0*/  LDSM.16.M88.4 R44, [R63+0x1000] ;  /* 0x001000003f2c783b */ /* 0x000fe80000000200 */
[----:B--2---:R-:W-:Y:S01]  /*b3f0*/  LDSM.16.M88.4 R100, [R52+0x4000] ;  /* 0x004000003464783b */ /* 0x004fe20000000200 */
[C---:B------:R-:W-:Y:S03]  /*b400*/  HMMA.16816.F32 R36, R48.reuse, R38, RZ ;  /* 0x000000263024723c */ /* 0x040fe600000018ff */
[----:B------:R-:W-:Y:S05]  /*b410*/  LDSM.16.M88.4 R92, [R54+0x4400] ;  /* 0x00440000365c783b */ /* 0x000fea0000000200 */
[C---:B---3--:R-:W-:Y:S08]  /*b420*/  HMMA.16816.F32 R32, R48.reuse, R72, RZ ;  /* 0x000000483020723c */ /* 0x048ff000000018ff */
        /* <DEDUP_REMOVED lines=27> */
[----:B------:R-:W-:Y:S07]  /*b5e0*/  LDSM.16.M88.4 R24, [R54+0x4c00] ;  /* 0x004c00003618783b */ /* 0x000fee0000000200 */
[----:B------:R-:W-:Y:S08]  /*b5f0*/  HMMA.16816.F32 R72, R80, R94, R72 ;  /* 0x0000005e5048723c */ /* 0x000ff00000001848 */
[C---:B-1----:R-:W-:Y:S08]  /*b600*/  HMMA.16816.F32 R20, R16.reuse, R4, R20 ;  /* 0x000000041014723c */ /* 0x042ff00000001814 */
[----:B------:R-:W-:Y:S01]  /*b610*/  HMMA.16816.F32 R36, R16, R6, R36 ;  /* 0x000000061024723c */ /* 0x000fe20000001824 */
[----:B------:R-:W1:Y:S07]  /*b620*/  LDSM.16.M88.4 R4, [R52+0x4800] ;  /* 0x004800003404783b */ /* 0x000e6e0000000200 */
[C---:B------:R-:W-:Y:S01]  /*b630*/  HMMA.16816.F32 R92, R80.reuse, R76, R68 ;  /* 0x0000004c505c723c */ /* 0x040fe20000001844 */
[----:B------:R-:W2:Y:S07]  /*b640*/  LDSM.16.M88.4 R68, [R54+0x5400] ;  /* 0x005400003644783b */ /* 0x000eae0000000200 */
[----:B------:R-:W-:Y:S01]  /*b650*/  HMMA.16816.F32 R64, R80, R78, R64 ;  /* 0x0000004e5040723c */ /* 0x000fe20000001840 */
[-C--:B----4-:R-:W-:Y:S01]  /*b660*/  FMUL.FTZ R20, R20, R14.reuse ;  /* 0x0000000e14147220 */ /* 0x090fe20000410000 */
[-C--:B------:R-:W-:Y:S01]  /*b670*/  FMUL.FTZ R77, R21, R14.reuse ;  /* 0x0000000e154d7220 */ /* 0x080fe20000410000 */
[-C--:B------:R-:W-:Y:S01]  /*b680*/  FMUL.FTZ R76, R22, R14.reuse ;  /* 0x0000000e164c7220 */ /* 0x080fe20000410000 */
[-C--:B------:R-:W-:Y:S01]  /*b690*/  FMUL.FTZ R78, R23, R14.reuse ;  /* 0x0000000e174e7220 */ /* 0x080fe20000410000 */
[----:B------:R3:W4:Y:S03]  /*b6a0*/  MUFU.TANH R63, R20 ;  /* 0x00000014003f7308 */ /* 0x0007260000002400 */
[C---:B------:R-:W-:Y:S01]  /*b6b0*/  HMMA.16816.F32 R100, R44.reuse, R40, R32 ;  /* 0x000000282c64723c */ /* 0x040fe20000001820 */
[----:B------:R-:W-:Y:S04]  /*b6c0*/  LDSM.16.M88.4 R32, [R52+0x5400] ;  /* 0x005400003420783b */ /* 0x000fe80000000200 */
[----:B------:R-:W2:Y:S03]  /*b6d0*/  MUFU.TANH R77, R77 ;  /* 0x0000004d004d7308 */ /* 0x000ea60000002400 */
[C---:B------:R-:W-:Y:S01]  /*b6e0*/  HMMA.16816.F32 R72, R44.reuse, R42, R72 ;  /* 0x0000002a2c48723c */ /* 0x040fe20000001848 */
[----:B------:R-:W-:Y:S04]  /*b6f0*/  LDSM.16.M88.4 R40, [R52+0x4c00] ;  /* 0x004c00003428783b */ /* 0x000fe80000000200 */
[----:B------:R-:W2:Y:S01]  /*b700*/  MUFU.TANH R76, R76 ;  /* 0x0000004c004c7308 */ /* 0x000ea20000002400 */
[----:B---3--:R-:W3:Y:S02]  /*b710*/  LDSM.16.M88.4 R20, [R54+0x5800] ;  /* 0x005800003614783b */ /* 0x008ee40000000200 */
[C---:B-1----:R-:W-:Y:S05]  /*b720*/  HMMA.16816.F32 R92, R44.reuse, R4, R92 ;  /* 0x000000042c5c723c */ /* 0x042fea000000185c */
[----:B------:R-:W1:Y:S03]  /*b730*/  MUFU.TANH R78, R78 ;  /* 0x0000004e004e7308 */ /* 0x000e660000002400 */
[----:B------:R-:W-:Y:S01]  /*b740*/  HMMA.16816.F32 R64, R44, R6, R64 ;  /* 0x000000062c40723c */ /* 0x000fe20000001840 */
[----:B------:R-:W4:Y:S07]  /*b750*/  LDSM.16.M88.4 R4, [R54+0x5c00] ;  /* 0x005c00003604783b */ /* 0x000f2e0000000200 */
[C---:B------:R-:W-:Y:S08]  /*b760*/  HMMA.16816.F32 R48, R80.reuse, R26, R48 ;  /* 0x0000001a5030723c */ /* 0x040ff00000001830 */
[----:B------:R-:W-:Y:S01]  /*b770*/  HMMA.16816.F32 R56, R80, R24, R56 ;  /* 0x000000185038723c */ /* 0x000fe20000001838 */
[-C--:B------:R-:W-:Y:S01]  /*b780*/  FMUL.FTZ R24, R36, R14.reuse ;  /* 0x0000000e24187220 */ /* 0x080fe20000410000 */
[----:B------:R-:W-:-:S05]  /*b790*/  FMUL.FTZ R25, R37, R14 ;  /* 0x0000000e25197220 */ /* 0x000fca0000410000 */
[----:B------:R-:W1:Y:S01]  /*b7a0*/  MUFU.TANH R24, R24 ;  /* 0x0000001800187308 */ /* 0x000e620000002400 */
[C---:B--2---:R-:W-:Y:S07]  /*b7b0*/  HMMA.16816.F32 R100, R28.reuse, R68, R100 ;  /* 0x000000441c64723c */ /* 0x044fee0000001864 */
[----:B------:R-:W2:Y:S01]  /*b7c0*/  MUFU.TANH R25, R25 ;  /* 0x0000001900197308 */ /* 0x000ea20000002400 */
[C---:B---3--:R-:W-:Y:S08]  /*b7d0*/  HMMA.16816.F32 R92, R28.reuse, R20, R92 ;  /* 0x000000141c5c723c */ /* 0x048ff0000000185c */
[----:B------:R-:W-:Y:S01]  /*b7e0*/  HMMA.16816.F32 R64, R28, R22, R64 ;  /* 0x000000161c40723c */ /* 0x000fe20000001840 */
[----:B------:R-:W3:Y:S07]  /*b7f0*/  LDSM.16.M88.4 R20, [R52+0x5c00] ;  /* 0x005c00003414783b */ /* 0x000eee0000000200 */
[----:B------:R-:W-:Y:S08]  /*b800*/  HMMA.16816.F32 R48, R44, R42, R48 ;  /* 0x0000002a2c30723c */ /* 0x000ff00000001830 */
[----:B------:R-:W-:Y:S01]  /*b810*/  HMMA.16816.F32 R72, R28, R70, R72 ;  /* 0x000000461c48723c */ /* 0x000fe20000001848 */
[----:B------:R-:W1:Y:S01]  /*b820*/  LDSM.16.M88.4 R68, [R52+0x5800] ;  /* 0x005800003444783b */ /* 0x000e620000000200 */
[----:B------:R-:W-:-:S06]  /*b830*/  DEPBAR.LE SB0, 0x0 ;  /* 0x000080000000791a */ /* 0x000fcc0000000000 */
[----:B------:R-:W-:Y:S08]  /*b840*/  HMMA.16816.F32 R56, R44, R40, R56 ;  /* 0x000000282c38723c */ /* 0x000ff00000001838 */
[----:B----4-:R-:W-:Y:S08]  /*b850*/  HMMA.16816.F32 R48, R28, R6, R48 ;  /* 0x000000061c30723c */ /* 0x010ff00000001830 */
[----:B------:R-:W-:Y:S01]  /*b860*/  HMMA.16816.F32 R100, R16, R32, R100 ;  /* 0x000000201064723c */ /* 0x000fe20000001864 */
[-C--:B------:R-:W-:Y:S01]  /*b870*/  FMUL.FTZ R32, R38, R14.reuse ;  /* 0x0000000e26207220 */ /* 0x080fe20000410000 */
[----:B------:R-:W-:-:S05]  /*b880*/  FMUL.FTZ R33, R39, R14 ;  /* 0x0000000e27217220 */ /* 0x000fca0000410000 */
[----:B------:R-:W4:Y:S01]  /*b890*/  MUFU.TANH R32, R32 ;  /* 0x0000002000207308 */ /* 0x000f220000002400 */
[----:B------:R-:W-:Y:S07]  /*b8a0*/  HMMA.16816.F32 R56, R28, R4, R56 ;  /* 0x000000041c38723c */ /* 0x000fee0000001838 */
[----:B------:R-:W2:Y:S01]  /*b8b0*/  MUFU.TANH R33, R33 ;  /* 0x0000002100217308 */ /* 0x000ea20000002400 */
[----:B---3--:R-:W-:Y:S03]  /*b8c0*/  HMMA.16816.F32 R48, R16, R22, R48 ;  /* 0x000000161030723c */ /* 0x008fe60000001830 */
[-C--:B------:R-:W-:Y:S01]  /*b8d0*/  FMUL.FTZ R36, R100, R14.reuse ;  /* 0x0000000e64247220 */ /* 0x080fe20000410000 */
[----:B------:R-:W-:-:S04]  /*b8e0*/  FMUL.FTZ R37, R103, R14 ;  /* 0x0000000e67257220 */ /* 0x000fc80000410000 */
[C---:B------:R-:W-:Y:S01]  /*b8f0*/  HMMA.16816.F32 R72, R16.reuse, R34, R72 ;  /* 0x000000221048723c */ /* 0x040fe20000001848 */
[-C--:B------:R-:W-:Y:S01]  /*b900*/  FMUL.FTZ R34, R101, R14.reuse ;  /* 0x0000000e65227220 */ /* 0x080fe20000410000 */
[-C--:B------:R-:W-:Y:S01]  /*b910*/  FMUL.FTZ R35, R102, R14.reuse ;  /* 0x0000000e66237220 */ /* 0x080fe20000410000 */
[----:B------:R-:W3:Y:S05]  /*b920*/  MUFU.TANH R36, R36 ;  /* 0x0000002400247308 */ /* 0x000eea0000002400 */
[C---:B-1----:R-:W-:Y:S03]  /*b930*/  HMMA.16816.F32 R92, R16.reuse, R68, R92 ;  /* 0x00000044105c723c */ /* 0x042fe6000000185c */
[-C--:B------:R-:W-:Y:S01]  /*b940*/  FMUL.FTZ R47, R48, R14.reuse ;  /* 0x0000000e302f7220 */ /* 0x080fe20000410000 */
[-C--:B------:R-:W-:Y:S01]  /*b950*/  FMUL.FTZ R23, R50, R14.reuse ;  /* 0x0000000e32177220 */ /* 0x080fe20000410000 */
[----:B------:R-:W1:Y:S03]  /*b960*/  MUFU.TANH R34, R34 ;  /* 0x0000002200227308 */ /* 0x000e660000002400 */
[C---:B------:R-:W-:Y:S03]  /*b970*/  HMMA.16816.F32 R64, R16.reuse, R70, R64 ;  /* 0x000000461040723c */ /* 0x040fe60000001840 */
[-C--:B------:R-:W-:Y:S01]  /*b980*/  FMUL.FTZ R38, R72, R14.reuse ;  /* 0x0000000e48267220 */ /* 0x080fe20000410000 */
[-C--:B------:R-:W-:Y:S01]  /*b990*/  FMUL.FTZ R39, R73, R14.reuse ;  /* 0x0000000e49277220 */ /* 0x080fe20000410000 */
[-C--:B------:R-:W-:Y:S01]  /*b9a0*/  FMUL.FTZ R26, R74, R14.reuse ;  /* 0x0000000e4a1a7220 */ /* 0x080fe20000410000 */
[-C--:B------:R-:W-:Y:S01]  /*b9b0*/  FMUL.FTZ R4, R75, R14.reuse ;  /* 0x0000000e4b047220 */ /* 0x080fe20000410000 */
[----:B------:R-:W1:Y:S01]  /*b9c0*/  MUFU.TANH R35, R35 ;  /* 0x0000002300237308 */ /* 0x000e620000002400 */
[----:B------:R-:W-:Y:S01]  /*b9d0*/  HMMA.16816.F32 R56, R16, R20, R56 ;  /* 0x000000141038723c */ /* 0x000fe20000001838 */
[-C--:B------:R-:W-:Y:S01]  /*b9e0*/  FMUL.FTZ R17, R49, R14.reuse ;  /* 0x0000000e31117220 */ /* 0x080fe20000410000 */
[----:B------:R-:W-:Y:S01]  /*b9f0*/  LOP3.LUT R49, R132, 0x1f0, RZ, 0xc0, !PT ;  /* 0x000001f084317812 */ /* 0x000fe200078ec0ff */
[-C--:B------:R-:W-:Y:S01]  /*ba00*/  FMUL.FTZ R5, R92, R14.reuse ;  /* 0x0000000e5c057220 */ /* 0x080fe20000410000 */
[-C--:B------:R-:W-:Y:S01]  /*ba10*/  FMUL.FTZ R27, R93, R14.reuse ;  /* 0x0000000e5d1b7220 */ /* 0x080fe20000410000 */
[-C--:B------:R-:W-:Y:S01]  /*ba20*/  FMUL.FTZ R41, R94, R14.reuse ;  /* 0x0000000e5e297220 */ /* 0x080fe20000410000 */
[----:B------:R-:W-:Y:S01]  /*ba30*/  LOP3.LUT R98, R49, 0x7, R98, 0xf8, !PT ;  /* 0x0000000731627812 */ /* 0x000fe200078ef862 */
[-C--:B------:R-:W-:Y:S01]  /*ba40*/  FMUL.FTZ R40, R95, R14.reuse ;  /* 0x0000000e5f287220 */ /* 0x080fe20000410000 */
[----:B------:R-:W-:Y:S01]  /*ba50*/  FMUL.FTZ R49, R51, R14 ;  /* 0x0000000e33317220 */ /* 0x000fe20000410000 */
[----:B------:R-:W1:Y:S01]  /*ba60*/  MUFU.TANH R37, R37 ;  /* 0x0000002500257308 */ /* 0x000e620000002400 */
[----:B------:R-:W-:Y:S01]  /*ba70*/  LEA R98, R147, R98, 0x6 ;  /* 0x0000006293627211 */ /* 0x000fe200078e30ff */
[-C--:B------:R-:W-:Y:S01]  /*ba80*/  FMUL.FTZ R21, R64, R14.reuse ;  /* 0x0000000e40157220 */ /* 0x080fe20000410000 */
[-C--:B------:R-:W-:Y:S01]  /*ba90*/  FMUL.FTZ R7, R65, R14.reuse ;  /* 0x0000000e41077220 */ /* 0x080fe20000410000 */
[-C--:B------:R-:W-:Y:S01]  /*baa0*/  FMUL.FTZ R42, R66, R14.reuse ;  /* 0x0000000e422a7220 */ /* 0x080fe20000410000 */
[----:B------:R-:W-:Y:S01]  /*bab0*/  FMUL.FTZ R29, R67, R14 ;  /* 0x0000000e431d7220 */ /* 0x000fe20000410000 */
[----:B------:R-:W-:-:S02]  /*bac0*/  IADD3 R157, PT, PT, R98, R97, RZ ;  /* 0x00000061629d7210 */ /* 0x000fc40007ffe0ff */
[----:B------:R-:W1:Y:S01]  /*bad0*/  MUFU.TANH R38, R38 ;  /* 0x0000002600267308 */ /* 0x000e620000002400 */
[----:B------:R-:W-:Y:S01]  /*bae0*/  IADD3 R53, PT, PT, R98, R53, RZ ;  /* 0x0000003562357210 */ /* 0x000fe20007ffe0ff */
[-C--:B------:R-:W-:Y:S01]  /*baf0*/  FMUL.FTZ R31, R56, R14.reuse ;  /* 0x0000000e381f7220 */ /* 0x080fe20000410000 */
[-C--:B------:R-:W-:Y:S01]  /*bb00*/  FMUL.FTZ R19, R57, R14.reuse ;  /* 0x0000000e39137220 */ /* 0x080fe20000410000 */
[-C--:B------:R-:W-:Y:S01]  /*bb10*/  FMUL.FTZ R43, R58, R14.reuse ;  /* 0x0000000e3a2b7220 */ /* 0x080fe20000410000 */
[----:B------:R-:W-:Y:S01]  /*bb20*/  FMUL.FTZ R45, R59, R14 ;  /* 0x0000000e3b2d7220 */ /* 0x000fe20000410000 */
[----:B------:R-:W-:Y:S02]  /*bb30*/  VIMNMX R159, PT, PT, RZ, R157, !PT ;  /* 0x0000009dff9f7248 */ /* 0x000fe40007fe0100 */
[----:B------:R-:W1:Y:S01]  /*bb40*/  MUFU.TANH R39, R39 ;  /* 0x0000002700277308 */ /* 0x000e620000002400 */
[C-C-:B------:R-:W-:Y:S02]  /*bb50*/  VIADDMNMX R158, R53.reuse, 0x1, R62.reuse, PT ;  /* 0x00000001359e7846 */ /* 0x140fe4000380013e */
[----:B------:R-:W-:-:S02]  /*bb60*/  VIADDMNMX R156, R53, 0x9, R62, PT ;  /* 0x00000009359c7846 */ /* 0x000fc4000380013e */
        /* <DEDUP_REMOVED lines=34> */
.L_x_8688:
        /* <DEDUP_REMOVED lines=60> */
.L_x_8689:
[----:B------:R-:W-:Y:S05]  /*c150*/  BSYNC.RECONVERGENT B0 ;  /* 0x0000000000007941 */ /* 0x000fea0003800200 */
.L_x_8687:
        /* <DEDUP_REMOVED lines=40> */
.L_x_8686:
[----:B------:R-:W-:Y:S05]  /*c3e0*/  BSYNC.RECONVERGENT B1 ;  /* 0x0000000000017941 */ /* 0x000fea0003800200 */
.L_x_8685:
[----:B------:R-:W2:Y:S01]  /*c3f0*/  LD.E R110, desc[UR4][R84.64+0xdc] ;  /* 0x0000dc04546e7980 */ /* 0x000ea2000c101900 */
[----:B------:R-:W-:Y:S01]  /*c400*/  IMAD.SHL.U32 R6, R60, 0x2, RZ ;  /* 0x000000023c067824 */ /* 0x000fe200078e00ff */
        /* <DEDUP_REMOVED lines=12> */
[----:B------:R-:W-:Y:S01]  /*c4d0*/  VIADD R18, R61, 0x19 ;  /* 0x000000193d127836 */ /* 0x000fe20000000000 */
[C---:B------:R-:W-:Y:S01]  /*c4e0*/  ISETP.GE.AND P3, PT, R6.reuse, R157, PT ;  /* 0x0000009d0600720c */ /* 0x040fe20003f66270 */
[----:B---3--:R-:W-:Y:S01]  /*c4f0*/  LDSM.16.MT88.4 R52, [R108+0x7000] ;  /* 0x007000006c34783b */ /* 0x008fe20000004200 */
[----:B------:R-:W-:-:S02]  /*c500*/  ISETP.GE.AND P4, PT, R6, R158, PT ;  /* 0x0000009e0600720c */ /* 0x000fc40003f86270 */
[----:B------:R-:W-:Y:S01]  /*c510*/  ISETP.GE.AND P2, PT, R6, R156, PT ;  /* 0x0000009c0600720c */ /* 0x000fe20003f46270 */
[----:B------:R-:W-:Y:S01]  /*c520*/  VIADD R6, R61, 0x9 ;  /* 0x000000093d067836 */ /* 0x000fe20000000000 */
        /* <DEDUP_REMOVED lines=27> */
[----:B------:R-:W-:Y:S02]  /*c6e0*/  FSEL R24, R36, -INF , P0 ;  /* 0xff80000024187808 */ /* 0x000fe40000000000 */
[C---:B------:R-:W-:Y:S02]  /*c6f0*/  ISETP.GE.AND P2, PT, R14.reuse, R159, PT ;  /* 0x0000009f0e00720c */ /* 0x040fe40003f46270 */
[C---:B------:R-:W-:Y:S02]  /*c700*/  ISETP.GE.AND P4, PT, R14.reuse, R158, PT ;  /* 0x0000009e0e00720c */ /* 0x040fe40003f86270 */
[C---:B------:R-:W-:Y:S02]  /*c710*/  ISETP.GE.AND P1, PT, R14.reuse, R157, PT ;  /* 0x0000009d0e00720c */ /* 0x040fe40003f26270 */
[----:B------:R-:W-:Y:S02]  /*c720*/  ISETP.GE.AND P0, PT, R14, R156, PT ;  /* 0x0000009c0e00720c */ /* 0x000fe40003f06270 */
[----:B-1----:R-:W-:-:S02]  /*c730*/  FSEL R14, R35, -INF , P3 ;  /* 0xff800000230e7808 */ /* 0x002fc40001800000 */
        /* <DEDUP_REMOVED lines=16> */
[----:B------:R-:W-:Y:S02]  /*c840*/  FSEL R26, R26, -INF , P2 ;  /* 0xff8000001a1a7808 */ /* 0x000fe40001000000 */
[----:B------:R-:W-:Y:S02]  /*c850*/  FSEL R4, R4, -INF , P0 ;  /* 0xff80000004047808 */ /* 0x000fe40000000000 */
[----:B------:R-:W-:-:S02]  /*c860*/  ISETP.GE.AND P2, PT, R18, R159, PT ;  /* 0x0000009f1200720c */ /* 0x000fc40003f46270 */
[----:B------:R-:W-:Y:S02]  /*c870*/  FSEL R34, R26, -INF , !P5 ;  /* 0xff8000001a227808 */ /* 0x000fe40006800000 */
[----:B------:R-:W-:Y:S01]  /*c880*/  FSEL R162, R5, -INF , P2 ;  /* 0xff80000005a27808 */ /* 0x000fe20001000000 */
[----:B------:R-:W-:Y:S01]  /*c890*/  VIADD R5, R61, 0x28 ;  /* 0x000000283d057836 */ /* 0x000fe20000000000 */
[----:B------:R-:W-:Y:S02]  /*c8a0*/  FSEL R39, R39, -INF , P1 ;  /* 0xff80000027277808 */ /* 0x000fe40000800000 */
[----:B------:R-:W-:Y:S02]  /*c8b0*/  ISETP.GE.AND P5, PT, R18, R157, PT ;  /* 0x0000009d1200720c */ /* 0x000fe40003fa6270 */
[----:B------:R-:W-:Y:S01]  /*c8c0*/  FSEL R32, R4, -INF , !P3 ;  /* 0xff80000004207808 */ /* 0x000fe20005800000 */
[----:B------:R-:W-:Y:S01]  /*c8d0*/  VIADD R4, R61, 0x29 ;  /* 0x000000293d047836 */ /* 0x000fe20000000000 */
[----:B------:R-:W-:-:S02]  /*c8e0*/  ISETP.GE.AND P0, PT, R25, R159, PT ;  /* 0x0000009f1900720c */ /* 0x000fc40003f06270 */
[----:B------:R-:W-:Y:S02]  /*c8f0*/  ISETP.GE.AND P3, PT, R25, R157, PT ;  /* 0x0000009d1900720c */ /* 0x000fe40003f66270 */
[----:B------:R-:W-:Y:S02]  /*c900*/  FSEL R20, R20, -INF , !P6 ;  /* 0xff80000014147808 */ /* 0x000fe40007000000 */
[C---:B------:R-:W-:Y:S02]  /*c910*/  ISETP.GE.AND P6, PT, R18.reuse, R158, PT ;  /* 0x0000009e1200720c */ /* 0x040fe40003fc6270 */
[----:B------:R-:W-:Y:S02]  /*c920*/  ISETP.GE.AND P1, PT, R18, R156, PT ;  /* 0x0000009c1200720c */ /* 0x000fe40003f26270 */
[----:B------:R-:W-:Y:S02]  /*c930*/  FSEL R18, R39, -INF , !P4 ;  /* 0xff80000027127808 */ /* 0x000fe40006000000 */
[----:B------:R-:W-:-:S02]  /*c940*/  FSEL R41, R41, -INF , P5 ;  /* 0xff80000029297808 */ /* 0x000fc40002800000 */
[C---:B------:R-:W-:Y:S02]  /*c950*/  ISETP.GE.AND P4, PT, R25.reuse, R158, PT ;  /* 0x0000009e1900720c */ /* 0x040fe40003f86270 */
[----:B------:R-:W-:Y:S02]  /*c960*/  ISETP.GE.AND P2, PT, R25, R156, PT ;  /* 0x0000009c1900720c */ /* 0x000fe40003f46270 */
[----:B------:R-:W-:Y:S02]  /*c970*/  ISETP.GE.AND P5, PT, R5, R159, PT ;  /* 0x0000009f0500720c */ /* 0x000fe40003fa6270 */
[----:B------:R-:W-:Y:S02]  /*c980*/  FSEL R27, R27, -INF , P0 ;  /* 0xff8000001b1b7808 */ /* 0x000fe40000000000 */
[----:B------:R-:W-:Y:S02]  /*c990*/  FSEL R40, R40, -INF , P3 ;  /* 0xff80000028287808 */ /* 0x000fe40001800000 */
[----:B------:R-:W-:-:S02]  /*c9a0*/  FSEL R134, R41, -INF , !P1 ;  /* 0xff80000029867808 */ /* 0x000fc40004800000 */
[----:B------:R-:W-:Y:S02]  /*c9b0*/  ISETP.GE.AND P1, PT, R5, R157, PT ;  /* 0x0000009d0500720c */ /* 0x000fe40003f26270 */
[----:B------:R-:W-:Y:S02]  /*c9c0*/  FSEL R160, R27, -INF , !P4 ;  /* 0xff8000001ba07808 */ /* 0x000fe40006000000 */
        /* <DEDUP_REMOVED lines=8> */
[C---:B------:R-:W-:Y:S02]  /*ca50*/  ISETP.GE.AND P6, PT, R5.reuse, R158, PT ;  /* 0x0000009e0500720c */ /* 0x040fe40003fc6270 */
[----:B------:R-:W-:Y:S01]  /*ca60*/  ISETP.GE.AND P0, PT, R5, R156, PT ;  /* 0x0000009c0500720c */ /* 0x000fe20003f06270 */
[----:B------:R-:W-:Y:S01]  /*ca70*/  VIADD R5, R61, 0x31 ;  /* 0x000000313d057836 */ /* 0x000fe20000000000 */
[----:B------:R-:W-:-:S02]  /*ca80*/  FSEL R42, R42, -INF , P1 ;  /* 0xff8000002a2a7808 */ /* 0x000fc40000800000 */
[----:B------:R-:W-:Y:S02]  /*ca90*/  FSEL R120, R21, -INF , !P6 ;  /* 0xff80000015787808 */ /* 0x000fe40007000000 */
[-C--:B------:R-:W-:Y:S02]  /*caa0*/  ISETP.GE.AND P6, PT, R4, R159.reuse, PT ;  /* 0x0000009f0400720c */ /* 0x080fe40003fc6270 */
[----:B------:R-:W-:Y:S02]  /*cab0*/  FSEL R29, R29, -INF , P2 ;  /* 0xff8000001d1d7808 */ /* 0x000fe40001000000 */
[----:B------:R-:W-:Y:S02]  /*cac0*/  FSEL R122, R42, -INF , !P0 ;  /* 0xff8000002a7a7808 */ /* 0x000fe40004000000 */
[----:B------:R-:W-:Y:S02]  /*cad0*/  FSEL R7, R7, -INF , P4 ;  /* 0xff80000007077808 */ /* 0x000fe40002000000 */
[----:B------:R-:W-:-:S02]  /*cae0*/  ISETP.GE.AND P2, PT, R5, R159, PT ;  /* 0x0000009f0500720c */ /* 0x000fc40003f46270 */
[C---:B------:R-:W-:Y:S02]  /*caf0*/  ISETP.GE.AND P1, PT, R4.reuse, R158, PT ;  /* 0x0000009e0400720c */ /* 0x040fe40003f26270 */
[CC--:B------:R-:W-:Y:S02]  /*cb00*/  ISETP.GE.AND P0, PT, R4.reuse, R157.reuse, PT ;  /* 0x0000009d0400720c */ /* 0x0c0fe40003f06270 */
[----:B------:R-:W-:Y:S01]  /*cb10*/  ISETP.GE.AND P4, PT, R4, R156, PT ;  /* 0x0000009c0400720c */ /* 0x000fe20003f86270 */
[----:B------:R-:W-:Y:S01]  /*cb20*/  VIADD R4, R61, 0x38 ;  /* 0x000000383d047836 */ /* 0x000fe20000000000 */
[----:B------:R-:W-:Y:S02]  /*cb30*/  FSEL R31, R31, -INF , P6 ;  /* 0xff8000001f1f7808 */ /* 0x000fe40003000000 */
[----:B------:R-:W-:Y:S02]  /*cb40*/  ISETP.GE.AND P6, PT, R5, R157, PT ;  /* 0x0000009d0500720c */ /* 0x000fe40003fc6270 */
[----:B------:R-:W-:-:S02]  /*cb50*/  FSEL R19, R19, -INF , P2 ;  /* 0xff80000013137808 */ /* 0x000fc40001000000 */
[-C--:B------:R-:W-:Y:S02]  /*cb60*/  ISETP.GE.AND P2, PT, R61, R159.reuse, PT ;  /* 0x0000009f3d00720c */ /* 0x080fe40003f46270 */
[----:B------:R-:W-:Y:S02]  /*cb70*/  FSEL R43, R43, -INF , P0 ;  /* 0xff8000002b2b7808 */ /* 0x000fe40000000000 */
[----:B------:R-:W-:Y:S02]  /*cb80*/  ISETP.GE.AND P0, PT, R4, R159, PT ;  /* 0x0000009f0400720c */ /* 0x000fe40003f06270 */
[----:B------:R-:W-:Y:S02]  /*cb90*/  FSEL R45, R45, -INF , P6 ;  /* 0xff8000002d2d7808 */ /* 0x000fe40003000000 */
[----:B------:R-:W-:Y:S02]  /*cba0*/  ISETP.GE.AND P6, PT, R61, R158, PT ;  /* 0x0000009e3d00720c */ /* 0x000fe40003fc6270 */
[----:B------:R-:W-:-:S02]  /*cbb0*/  FSEL R63, R63, -INF , P2 ;  /* 0xff8000003f3f7808 */ /* 0x000fc40001000000 */
[----:B------:R-:W-:Y:S02]  /*cbc0*/  FSEL R47, R47, -INF , P0 ;  /* 0xff8000002f2f7808 */ /* 0x000fe40000000000 */
[----:B------:R-:W-:Y:S02]  /*cbd0*/  FSEL R118, R7, -INF , !P3 ;  /* 0xff80000007767808 */ /* 0x000fe40005800000 */
[C---:B------:R-:W-:Y:S02]  /*cbe0*/  ISETP.GE.AND P0, PT, R5.reuse, R158, PT ;  /* 0x0000009e0500720c */ /* 0x040fe40003f06270 */
[----:B------:R-:W-:Y:S02]  /*cbf0*/  ISETP.GE.AND P3, PT, R5, R156, PT ;  /* 0x0000009c0500720c */ /* 0x000fe40003f66270 */
[----:B------:R-:W-:Y:S02]  /*cc00*/  FSEL R5, R63, -INF , !P6 ;  /* 0xff8000003f057808 */ /* 0x000fe40007000000 */
[----:B------:R-:W-:-:S02]  /*cc10*/  ISETP.GE.AND P2, PT, R61, R157, PT ;  /* 0x0000009d3d00720c */ /* 0x000fc40003f46270 */
[----:B------:R-:W-:Y:S02]  /*cc20*/  FSEL R128, R31, -INF , !P1 ;  /* 0xff8000001f807808 */ /* 0x000fe40004800000 */
[----:B------:R-:W-:Y:S02]  /*cc30*/  FMNMX3.FTZ R7, R5, R48, R46, !PT ;  /* 0x0000003005077276 */ /* 0x000fe4000781002e */
[C---:B------:R-:W-:Y:S01]  /*cc40*/  ISETP.GE.AND P1, PT, R61.reuse, R156, PT ;  /* 0x0000009c3d00720c */ /* 0x040fe20003f26270 */
[----:B------:R-:W-:Y:S01]  /*cc50*/  VIADD R61, R61, 0x39 ;  /* 0x000000393d3d7836 */ /* 0x000fe20000000000 */
[----:B------:R-:W-:Y:S02]  /*cc60*/  FSEL R76, R76, -INF , P2 ;  /* 0xff8000004c4c7808 */ /* 0x000fe40001000000 */
[----:B------:R-:W-:Y:S02]  /*cc70*/  FSEL R126, R19, -INF , !P0 ;  /* 0xff800000137e7808 */ /* 0x000fe40004000000 */
[----:B------:R-:W-:-:S02]  /*cc80*/  ISETP.GE.AND P6, PT, R4, R158, PT ;  /* 0x0000009e0400720c */ /* 0x000fc40003fc6270 */
[C---:B------:R-:W-:Y:S02]  /*cc90*/  ISETP.GE.AND P0, PT, R4.reuse, R157, PT ;  /* 0x0000009d0400720c */ /* 0x040fe40003f06270 */
[----:B------:R-:W-:Y:S02]  /*cca0*/  ISETP.GE.AND P2, PT, R4, R156, PT ;  /* 0x0000009c0400720c */ /* 0x000fe40003f46270 */
[----:B------:R-:W-:Y:S02]  /*ccb0*/  FMNMX3.FTZ R7, R7, R44, R24, !PT ;  /* 0x0000002c07077276 */ /* 0x000fe40007810018 */
[----:B------:R-:W-:Y:S02]  /*ccc0*/  FSEL R4, R76, -INF , !P1 ;  /* 0xff8000004c047808 */ /* 0x000fe40004800000 */
[----:B------:R-:W-:Y:S01]  /*ccd0*/  FMNMX3.FTZ R19, R7, R22, R20, !PT ;  /* 0x0000001607137276 */ /* 0x000fe20007810014 */
[----:B------:R-:W-:Y:S01]  /*cce0*/  LDSM.16.MT88.4 R76, [R0+0x6000] ;  /* 0x00600000004c783b */ /* 0x000fe20000004200 */
[----:B------:R-:W-:-:S02]  /*ccf0*/  FMNMX3.FTZ R7, R4, R30, R28, !PT ;  /* 0x0000001e04077276 */ /* 0x000fc4000781001c */
[----:B------:R-:W-:Y:S02]  /*cd00*/  FMNMX3.FTZ R19, R19, R18, R162, !PT ;  /* 0x0000001213137276 */ /* 0x000fe400078100a2 */
[----:B------:R-:W-:Y:S02]  /*cd10*/  FMNMX3.FTZ R7, R7, R6, R14, !PT ;  /* 0x0000000607077276 */ /* 0x000fe4000781000e */
[----:B------:R-:W-:Y:S02]  /*cd20*/  ISETP.GE.AND P1, PT, R61, R159, PT ;  /* 0x0000009f3d00720c */ /* 0x000fe40003f26270 */
[----:B------:R-:W-:Y:S02]  /*cd30*/  FMNMX3.FTZ R7, R7, R16, R34, !PT ;  /* 0x0000001007077276 */ /* 0x000fe40007810022 */
[----:B------:R-:W-:Y:S02]  /*cd40*/  FMNMX3.FTZ R19, R19, R160, R120, !PT ;  /* 0x000000a013137276 */ /* 0x000fe40007810078 */
[----:B------:R-:W-:-:S02]  /*cd50*/  FMNMX3.FTZ R7, R7, R32, R134, !PT ;  /* 0x0000002007077276 */ /* 0x000fc40007810086 */
[----:B------:R-:W-:Y:S02]  /*cd60*/  FSEL R125, R47, -INF , !P6 ;  /* 0xff8000002f7d7808 */ /* 0x000fe40007000000 */
[----:B------:R-:W-:Y:S02]  /*cd70*/  ISETP.GE.AND P6, PT, R61, R158, PT ;  /* 0x0000009e3d00720c */ /* 0x000fe40003fc6270 */
[----:B------:R-:W-:Y:S02]  /*cd80*/  FSEL R23, R23, -INF , P0 ;  /* 0xff80000017177808 */ /* 0x000fe40000000000 */
[----:B------:R-:W-:Y:S02]  /*cd90*/  FSEL R17, R17, -INF , P1 ;  /* 0xff80000011117808 */ /* 0x000fe40000800000 */
[----:B------:R-:W-:Y:S02]  /*cda0*/  FMNMX3.FTZ R26, R19, R118, R128, !PT ;  /* 0x00000076131a7276 */ /* 0x000fe40007810080 */
[----:B------:R-:W-:-:S02]  /*cdb0*/  ISETP.GE.AND P0, PT, R61, R157, PT ;  /* 0x0000009d3d00720c */ /* 0x000fc40003f06270 */
[----:B------:R-:W-:Y:S02]  /*cdc0*/  FSEL R124, R29, -INF , !P5 ;  /* 0xff8000001d7c7808 */ /* 0x000fe40006800000 */
[----:B------:R-:W-:Y:S02]  /*cdd0*/  FSEL R116, R43, -INF , !P4 ;  /* 0xff8000002b747808 */ /* 0x000fe40006000000 */
[----:B------:R-:W-:Y:S01]  /*cde0*/  FMNMX3.FTZ R7, R7, R130, R122, !PT ;  /* 0x0000008207077276 */ /* 0x000fe2000781007a */
[----:B------:R-:W-:Y:S01]  /*cdf0*/  LDSM.16.MT88.4 R40, [R0+0x8000] ;  /* 0x008000000028783b */ /* 0x000fe20000004200 */
[----:B------:R-:W-:Y:S02]  /*ce00*/  FSEL R123, R17, -INF , !P6 ;  /* 0xff800000117b7808 */ /* 0x000fe40007000000 */
[----:B------:R-:W-:Y:S02]  /*ce10*/  FMNMX3.FTZ R26, R26, R126, R125, !PT ;  /* 0x0000007e1a1a7276 */ /* 0x000fe4000781007d */
[----:B------:R-:W-:-:S02]  /*ce20*/  ISETP.GE.AND P1, PT, R61, R156, PT ;  /* 0x0000009c3d00720c */ /* 0x000fc40003f26270 */
[----:B------:R-:W-:Y:S01]  /*ce30*/  FSEL R49, R49, -INF , P0 ;  /* 0xff80000031317808 */ /* 0x000fe20000000000 */
[----:B------:R-:W-:Y:S01]  /*ce40*/  LDSM.16.MT88.4 R60, [R0+0x7000] ;  /* 0x00700000003c783b */ /* 0x000fe20000004200 */
        /* <DEDUP_REMOVED lines=22> */
[-CC-:B------:R-:W-:Y:S01]  /*cfb0*/  FFMA.FTZ R105, R46, R110.reuse, -R127.reuse ;  /* 0x0000006e2e697223 */ /* 0x180fe2000001087f */
        /* <DEDUP_REMOVED lines=8> */
[----:B------:R-:W1:Y:S01]  /*d040*/  LDSM.16.MT88.4 R4, [R108+0x8000] ;  /* 0x008000006c04783b */ /* 0x000e620000004200 */
[-C--:B------:R-:W-:Y:S01]  /*d050*/  FFMA.FTZ R103, R28, R110.reuse, -R113 ;  /* 0x0000006e1c677223 */ /* 0x080fe20000010871 */
[----:B------:R-:W2:Y:S01]  /*d060*/  MUFU.EX2 R106, R106 ;  /* 0x0000006a006a7308 */ /* 0x000ea20000000800 */
[-C--:B------:R-:W-:Y:S01]  /*d070*/  FFMA.FTZ R97, R24, R110.reuse, -R127 ;  /* 0x0000006e18617223 */ /* 0x080fe2000001087f */
[----:B------:R-:W3:Y:S01]  /*d080*/  LDSM.16.MT88.4 R20, [R0+0x7400] ;  /* 0x007400000014783b */ /* 0x000ee20000004200 */
[-CC-:B------:R-:W-:Y:S01]  /*d090*/  FFMA.FTZ R98, R14, R110.reuse, -R113.reuse ;  /* 0x0000006e0e627223 */ /* 0x180fe20000010871 */
[----:B------:R-:W-:Y:S01]  /*d0a0*/  MUFU.EX2 R105, R105 ;  /* 0x0000006900697308 */ /* 0x000fe20000000800 */
[-CC-:B------:R-:W-:Y:S01]  /*d0b0*/  FFMA.FTZ R101, R16, R110.reuse, -R113.reuse ;  /* 0x0000006e10657223 */ /* 0x180fe20000010871 */
[-CC-:B------:R-:W-:Y:S01]  /*d0c0*/  FFMA.FTZ R90, R34, R110.reuse, -R113.reuse ;  /* 0x0000006e225a7223 */ /* 0x180fe20000010871 */
[-C--:B------:R-:W-:Y:S01]  /*d0d0*/  FFMA.FTZ R99, R32, R110.reuse, -R113 ;  /* 0x0000006e20637223 */ /* 0x080fe20000010871 */
[----:B------:R-:W4:Y:S01]  /*d0e0*/  MUFU.EX2 R102, R102 ;  /* 0x0000006600667308 */ /* 0x000f220000000800 */
[-CC-:B------:R-:W-:Y:S01]  /*d0f0*/  FFMA.FTZ R33, R18, R110.reuse, -R127.reuse ;  /* 0x0000006e12217223 */ /* 0x180fe2000001087f */
[----:B------:R-:W5:Y:S01]  /*d100*/  LDSM.16.MT88.4 R24, [R108+0x6400] ;  /* 0x006400006c18783b */ /* 0x000f620000004200 */
[-CC-:B------:R-:W-:Y:S01]  /*d110*/  FFMA.FTZ R115, R162, R110.reuse, -R127.reuse ;  /* 0x0000006ea2737223 */ /* 0x180fe2000001087f */
        /* <DEDUP_REMOVED lines=10> */
[----:B----4-:R-:W-:Y:S01]  /*d1c0*/  F2FP.F16.F32.PACK_AB R50, R102, R105 ;  /* 0x000000696632723e */ /* 0x010fe200000000ff */
[-CC-:B------:R-:W-:Y:S01]  /*d1d0*/  FFMA.FTZ R160, R160, R110.reuse, -R127.reuse ;  /* 0x0000006ea0a07223 */ /* 0x180fe2000001087f */
[----:B------:R-:W4:Y:S01]  /*d1e0*/  MUFU.EX2 R100, R100 ;  /* 0x0000006400647308 */ /* 0x000f220000000800 */
[-C--:B------:R-:W-:Y:S01]  /*d1f0*/  FFMA.FTZ R129, R120, R110.reuse, -R127 ;  /* 0x0000006e78817223 */ /* 0x080fe2000001087f */
[-C--:B------:R-:W-:Y:S01]  /*d200*/  FFMA.FTZ R130, R130, R110.reuse, -R113 ;  /* 0x0000006e82827223 */ /* 0x080fe20000010871 */
[-CC-:B------:R-:W-:Y:S01]  /*d210*/  FFMA.FTZ R128, R128, R110.reuse, -R127.reuse ;  /* 0x0000006e80807223 */ /* 0x180fe2000001087f */
[----:B------:R-:W-:Y:S01]  /*d220*/  MUFU.EX2 R97, R97 ;  /* 0x0000006100617308 */ /* 0x000fe20000000800 */
[-C--:B------:R-:W-:Y:S01]  /*d230*/  FFMA.FTZ R125, R125, R110.reuse, -R127 ;  /* 0x0000006e7d7d7223 */ /* 0x080fe2000001087f */
[----:B-1----:R-:W-:Y:S01]  /*d240*/  F2FP.F16.F32.PACK_AB R49, R104, R107 ;  /* 0x0000006b6831723e */ /* 0x002fe200000000ff */
[----:B------:R-:W-:Y:S01]  /*d250*/  FFMA.FTZ R163, R111, R110, -R113 ;  /* 0x0000006e6fa37223 */ /* 0x000fe20000010871 */
[----:B------:R-:W1:Y:S01]  /*d260*/  MUFU.EX2 R96, R96 ;  /* 0x0000006000607308 */ /* 0x000e620000000800 */
[----:B------:R-:W-:Y:S01]  /*d270*/  FADD.FTZ R106, R109, R106 ;  /* 0x0000006a6d6a7221 */ /* 0x000fe20000010000 */
[----:B------:R-:W-:Y:S01]  /*d280*/  FADD.FTZ R104, R107, R104 ;  /* 0x000000686b687221 */ /* 0x000fe20000010000 */
[----:B------:R-:W-:Y:S01]  /*d290*/  ISETP.GT.AND P0, PT, R91, R140, PT ;  /* 0x0000008c5b00720c */ /* 0x000fe20003f04270 */
[----:B------:R-:W-:Y:S01]  /*d2a0*/  MUFU.EX2 R15, R15 ;  /* 0x0000000f000f7308 */ /* 0x000fe20000000800 */
[----:B------:R-:W-:Y:S01]  /*d2b0*/  FADD.FTZ R105, R105, R106 ;  /* 0x0000006a69697221 */ /* 0x000fe20000010000 */
[----:B----4-:R-:W-:-:S02]  /*d2c0*/  F2FP.F16.F32.PACK_AB R51, R100, R103 ;  /* 0x000000676433723e */ /* 0x010fc400000000ff */
[----:B------:R4:W-:Y:S01]  /*d2d0*/  MUFU.EX2 R14, R33 ;  /* 0x00000021000e7308 */ /* 0x0009e20000000800 */
[----:B------:R-:W-:-:S03]  /*d2e0*/  FADD.FTZ R102, R102, R105 ;  /* 0x0000006966667221 */ /* 0x000fc60000010000 */
[----:B------:R-:W-:Y:S01]  /*d2f0*/  MUFU.EX2 R98, R98 ;  /* 0x0000006200627308 */ /* 0x000fe20000000800 */
[C---:B------:R-:W-:Y:S03]  /*d300*/  HMMA.16816.F32 R64, R48.reuse, R60, RZ ;  /* 0x0000003c3040723c */ /* 0x040fe600000018ff */
[----:B------:R-:W3:Y:S04]  /*d310*/  MUFU.EX2 R101, R101 ;  /* 0x0000006500657308 */ /* 0x000ee80000000800 */
[----:B------:R-:W-:Y:S01]  /*d320*/  MUFU.EX2 R90, R90 ;  /* 0x0000005a005a7308 */ /* 0x000fe20000000800 */
[C---:B------:R-:W-:Y:S01]  /*d330*/  HMMA.16816.F32 R60, R48.reuse, R62, RZ ;  /* 0x0000003e303c723c */ /* 0x040fe200000018ff */
[----:B----4-:R-:W4:Y:S02]  /*d340*/  LDSM.16.MT88.4 R32, [R108+0x8400] ;  /* 0x008400006c20783b */ /* 0x010f240000004200 */
[----:B------:R-:W5:Y:S04]  /*d350*/  MUFU.EX2 R99, R99 ;  /* 0x0000006300637308 */ /* 0x000f680000000800 */
[----:B------:R-:W2:Y:S01]  /*d360*/  MUFU.EX2 R115, R115 ;  /* 0x0000007300737308 */ /* 0x000ea20000000800 */
[C---:B------:R-:W-:Y:S03]  /*d370*/  HMMA.16816.F32 R80, R48.reuse, R76, RZ ;  /* 0x0000004c3050723c */ /* 0x040fe600000018ff */
[----:B------:R-:W2:Y:S04]  /*d380*/  MUFU.EX2 R120, R160 ;  /* 0x000000a000787308 */ /* 0x000ea80000000800 */
[----:B------:R1:W-:Y:S01]  /*d390*/  MUFU.EX2 R118, R129 ;  /* 0x0000008100767308 */ /* 0x0003e20000000800 */
[C---:B------:R-:W-:Y:S03]  /*d3a0*/  HMMA.16816.F32 R72, R48.reuse, R68, RZ ;  /* 0x000000443048723c */ /* 0x040fe600000018ff */
[----:B------:R-:W-:Y:S04]  /*d3b0*/  MUFU.EX2 R117, R117 ;  /* 0x0000007500757308 */ /* 0x000fe80000000800 */
[----:B------:R-:W-:Y:S01]  /*d3c0*/  MUFU.EX2 R119, R119 ;  /* 0x0000007700777308 */ /* 0x000fe20000000800 */
[----:B------:R-:W-:Y:S03]  /*d3d0*/  HMMA.16816.F32 R56, R48, R52, RZ ;  /* 0x000000343038723c */ /* 0x000fe600000018ff */
[----:B------:R-:W4:Y:S01]  /*d3e0*/  MUFU.EX2 R122, R130 ;  /* 0x00000082007a7308 */ /* 0x000f220000000800 */
[----:B-1----:R-:W-:-:S03]  /*d3f0*/  FFMA.FTZ R129, R116, R110, -R113 ;  /* 0x0000006e74817223 */ /* 0x002fc60000010871 */
[----:B------:R-:W-:Y:S01]  /*d400*/  MUFU.EX2 R121, R121 ;  /* 0x0000007900797308 */ /* 0x000fe20000000800 */
[C---:B------:R-:W-:Y:S03]  /*d410*/  HMMA.16816.F32 R36, R48.reuse, R40, RZ ;  /* 0x000000283024723c */ /* 0x040fe600000018ff */
[----:B------:R-:W1:Y:S04]  /*d420*/  MUFU.EX2 R124, R124 ;  /* 0x0000007c007c7308 */ /* 0x000e680000000800 */
[----:B------:R-:W-:Y:S01]  /*d430*/  MUFU.EX2 R125, R125 ;  /* 0x0000007d007d7308 */ /* 0x000fe20000000800 */
[C---:B------:R-:W-:Y:S03]  /*d440*/  HMMA.16816.F32 R76, R48.reuse, R78, RZ ;  /* 0x0000004e304c723c */ /* 0x040fe600000018ff */
[----:B------:R-:W-:Y:S05]  /*d450*/  MUFU.EX2 R163, R163 ;  /* 0x000000a300a37308 */ /* 0x000fea0000000800 */
[C---:B------:R-:W-:Y:S08]  /*d460*/  HMMA.16816.F32 R68, R48.reuse, R70, RZ ;  /* 0x000000463044723c */ /* 0x040ff000000018ff */
[C---:B------:R-:W-:Y:S08]  /*d470*/  HMMA.16816.F32 R52, R48.reuse, R54, RZ ;  /* 0x000000363034723c */ /* 0x040ff000000018ff */
[C---:B------:R-:W-:Y:S08]  /*d480*/  HMMA.16816.F32 R40, R48.reuse, R42, RZ ;  /* 0x0000002a3028723c */ /* 0x040ff000000018ff */
[----:B------:R-:W-:Y:S01]  /*d490*/  HMMA.16816.F32 R44, R48, R4, RZ ;  /* 0x00000004302c723c */ /* 0x000fe200000018ff */
[----:B------:R-:W-:Y:S01]  /*d4a0*/  F2FP.F16.F32.PACK_AB R4, R96, R97 ;  /* 0x000000616004723e */ /* 0x000fe200000000ff */
[----:B------:R-:W-:Y:S01]  /*d4b0*/  FADD.FTZ R97, R97, R102 ;  /* 0x0000006661617221 */ /* 0x000fe20000010000 */
[----:B---3--:R-:W-:-:S03]  /*d4c0*/  F2FP.F16.F32.PACK_AB R5, R101, R98 ;  /* 0x000000626505723e */ /* 0x008fc600000000ff */
[----:B------:R-:W-:Y:S02]  /*d4d0*/  FADD.FTZ R96, R96, R97 ;  /* 0x0000006160607221 */ /* 0x000fe40000010000 */
[----:B------:R-:W-:Y:S01]  /*d4e0*/  HMMA.16816.F32 R48, R48, R6, RZ ;  /* 0x000000063030723c */ /* 0x000fe200000018ff */
[----:B------:R-:W-:Y:S01]  /*d4f0*/  F2FP.F16.F32.PACK_AB R6, R14, R15 ;  /* 0x0000000f0e06723e */ /* 0x000fe200000000ff */
[----:B------:R-:W-:Y:S01]  /*d500*/  FADD.FTZ R15, R15, R96 ;  /* 0x000000600f0f7221 */ /* 0x000fe20000010000 */
[----:B-----5:R-:W-:-:S03]  /*d510*/  F2FP.F16.F32.PACK_AB R7, R99, R90 ;  /* 0x0000005a6307723e */ /* 0x020fc600000000ff */
[----:B------:R-:W-:-:S04]  /*d520*/  FADD.FTZ R14, R14, R15 ;  /* 0x0000000f0e0e7221 */ /* 0x000fc80000010000 */
[----:B------:R-:W-:Y:S01]  /*d530*/  HMMA.16816.F32 R64, R4, R20, R64 ;  /* 0x000000140440723c */ /* 0x000fe20000001840 */
[----:B--2---:R-:W-:-:S04]  /*d540*/  FADD.FTZ R15, R115, R14 ;  /* 0x0000000e730f7221 */ /* 0x004fc80000010000 */
[----:B------:R-:W-:-:S03]  /*d550*/  FADD.FTZ R15, R120, R15 ;  /* 0x0000000f780f7221 */ /* 0x000fc60000010000 */
        /* <DEDUP_REMOVED lines=16> */
[----:B------:R-:W-:Y:S01]  /*d660*/  F2FP.F16.F32.PACK_AB R4, R120, R115 ;  /* 0x000000737804723e */ /* 0x000fe200000000ff */
[----:B------:R-:W-:Y:S01]  /*d670*/  LDSM.16.MT88.4 R32, [R0+0x6c00] ;  /* 0x006c00000020783b */ /* 0x000fe20000004200 */
[----:B------:R-:W-:-:S02]  /*d680*/  F2FP.F16.F32.PACK_AB R5, R122, R119 ;  /* 0x000000777a05723e */ /* 0x000fc400000000ff */
[----:B------:R-:W-:Y:S01]  /*d690*/  F2FP.F16.F32.PACK_AB R6, R117, R118 ;  /* 0x000000767506723e */ /* 0x000fe200000000ff */
[----:B------:R-:W-:Y:S01]  /*d6a0*/  FADD.FTZ R118, R118, R15 ;  /* 0x0000000f76767221 */ /* 0x000fe20000010000 */
[----:B-1----:R-:W-:-:S03]  /*d6b0*/  F2FP.F16.F32.PACK_AB R7, R124, R121 ;  /* 0x000000797c07723e */ /* 0x002fc600000000ff */
[----:B------:R-:W-:-:S04]  /*d6c0*/  FADD.FTZ R117, R117, R118 ;  /* 0x0000007675757221 */ /* 0x000fc80000010000 */
[C---:B--2---:R-:W-:Y:S08]  /*d6d0*/  HMMA.16816.F32 R64, R4.reuse, R20, R64 ;  /* 0x000000140440723c */ /* 0x044ff00000001840 */
[C---:B------:R-:W-:Y:S01]  /*d6e0*/  HMMA.16816.F32 R60, R4.reuse, R22, R60 ;  /* 0x00000016043c723c */ /* 0x040fe2000000183c */
[----:B------:R-:W1:Y:S07]  /*d6f0*/  LDSM.16.MT88.4 R20, [R108+0x8800] ;  /* 0x008800006c14783b */ /* 0x000e6e0000004200 */
[C---:B---3--:R-:W-:Y:S01]  /*d700*/  HMMA.16816.F32 R72, R4.reuse, R24, R72 ;  /* 0x000000180448723c */ /* 0x048fe20000001848 */
[-CC-:B------:R-:W-:Y:S01]  /*d710*/  FFMA.FTZ R24, R126, R110.reuse, -R127.reuse ;  /* 0x0000006e7e187223 */ /* 0x180fe2000001087f */
[-C--:B------:R-:W-:Y:S01]  /*d720*/  FFMA.FTZ R127, R123, R110.reuse, -R127 ;  /* 0x0000006e7b7f7223 */ /* 0x080fe2000001087f */
[----:B------:R2:W-:Y:S04]  /*d730*/  MUFU.EX2 R126, R128 ;  /* 0x00000080007e7308 */ /* 0x0005e80000000800 */
[----:B------:R3:W4:Y:S01]  /*d740*/  MUFU.EX2 R123, R24 ;  /* 0x00000018007b7308 */ /* 0x0007220000000800 */
[C---:B------:R-:W-:Y:S03]  /*d750*/  HMMA.16816.F32 R68, R4.reuse, R26, R68 ;  /* 0x0000001a0444723c */ /* 0x040fe60000001844 */
[----:B------:R-:W-:Y:S05]  /*d760*/  MUFU.EX2 R116, R127 ;  /* 0x0000007f00747308 */ /* 0x000fea0000000800 */
[----:B-----5:R-:W-:Y:S01]  /*d770*/  HMMA.16816.F32 R56, R4, R16, R56 ;  /* 0x000000100438723c */ /* 0x020fe20000001838 */
[----:B--2---:R-:W-:-:S02]  /*d780*/  FFMA.FTZ R128, R114, R110, -R113 ;  /* 0x0000006e72807223 */ /* 0x004fc40000010871 */
[----:B------:R-:W-:Y:S01]  /*d790*/  MUFU.EX2 R114, R129 ;  /* 0x0000008100727308 */ /* 0x000fe20000000800 */
[----:B---3--:R-:W2:Y:S04]  /*d7a0*/  LDSM.16.MT88.4 R24, [R108+0x7c00] ;  /* 0x007c00006c18783b */ /* 0x008ea80000004200 */
[C---:B------:R-:W-:Y:S01]  /*d7b0*/  HMMA.16816.F32 R52, R4.reuse, R18, R52 ;  /* 0x000000120434723c */ /* 0x040fe20000001834 */
[----:B------:R-:W3:Y:S07]  /*d7c0*/  LDSM.16.MT88.4 R16, [R0+0x7c00] ;  /* 0x007c00000010783b */ /* 0x000eee0000004200 */
[C---:B------:R-:W-:Y:S01]  /*d7d0*/  HMMA.16816.F32 R36, R4.reuse, R92, R36 ;  /* 0x0000005c0424723c */ /* 0x040fe20000001824 */
[----:B------:R-:W-:Y:S01]  /*d7e0*/  FFMA.FTZ R92, R112, R110, -R113 ;  /* 0x0000006e705c7223 */ /* 0x000fe20000010871 */
[----:B------:R-:W5:Y:S05]  /*d7f0*/  MUFU.EX2 R93, R128 ;  /* 0x00000080005d7308 */ /* 0x000f6a0000000800 */
[----:B------:R-:W5:Y:S01]  /*d800*/  MUFU.EX2 R92, R92 ;  /* 0x0000005c005c7308 */ /* 0x000f620000000800 */
[C---:B-1----:R-:W-:Y:S08]  /*d810*/  HMMA.16816.F32 R44, R4.reuse, R20, R44 ;  /* 0x00000014042c723c */ /* 0x042ff0000000182c */
[C---:B------:R-:W-:Y:S01]  /*d820*/  HMMA.16816.F32 R48, R4.reuse, R22, R48 ;  /* 0x000000160430723c */ /* 0x040fe20000001830 */
[----:B------:R-:W1:Y:S07]  /*d830*/  LDSM.16.MT88.4 R20, [R0+0x8c00] ;  /* 0x008c00000014783b */ /* 0x000e6e0000004200 */
[C---:B------:R-:W-:Y:S08]  /*d840*/  HMMA.16816.F32 R80, R4.reuse, R28, R80 ;  /* 0x0000001c0450723c */ /* 0x040ff00000001850 */
[C---:B------:R-:W-:Y:S01]  /*d850*/  HMMA.16816.F32 R76, R4.reuse, R30, R76 ;  /* 0x0000001e044c723c */ /* 0x040fe2000000184c */
[----:B------:R-:W1:Y:S07]  /*d860*/  LDSM.16.MT88.4 R28, [R108+0x6c00] ;  /* 0x006c00006c1c783b */ /* 0x000e6e0000004200 */
[----:B------:R-:W-:Y:S01]  /*d870*/  HMMA.16816.F32 R40, R4, R94, R40 ;  /* 0x0000005e0428723c */ /* 0x000fe20000001828 */
[----:B----4-:R-:W-:Y:S01]  /*d880*/  F2FP.F16.F32.PACK_AB R4, R123, R126 ;  /* 0x0000007e7b04723e */ /* 0x010fe200000000ff */
[----:B------:R-:W-:Y:S01]  /*d890*/  FADD.FTZ R126, R126, R117 ;  /* 0x000000757e7e7221 */ /* 0x000fe20000010000 */
[----:B-----5:R-:W-:-:S02]  /*d8a0*/  F2FP.F16.F32.PACK_AB R5, R93, R114 ;  /* 0x000000725d05723e */ /* 0x020fc400000000ff */
[----:B------:R-:W-:Y:S01]  /*d8b0*/  F2FP.F16.F32.PACK_AB R6, R116, R125 ;  /* 0x0000007d7406723e */ /* 0x000fe200000000ff */
[----:B------:R-:W-:Y:S01]  /*d8c0*/  FADD.FTZ R126, R123, R126 ;  /* 0x0000007e7b7e7221 */ /* 0x000fe20000010000 */
[----:B------:R-:W-:-:S03]  /*d8d0*/  F2FP.F16.F32.PACK_AB R7, R163, R92 ;  /* 0x0000005ca307723e */ /* 0x000fc600000000ff */
[----:B------:R-:W-:-:S04]  /*d8e0*/  FADD.FTZ R125, R125, R126 ;  /* 0x0000007e7d7d7221 */ /* 0x000fc80000010000 */
[----:B--2---:R-:W-:Y:S01]  /*d8f0*/  HMMA.16816.F32 R56, R4, R24, R56 ;  /* 0x000000180438723c */ /* 0x004fe20000001838 */
[----:B------:R-:W-:Y:S01]  /*d900*/  FADD.FTZ R25, R103, R104 ;  /* 0x0000006867197221 */ /* 0x000fe20000010000 */
[----:B------:R-:W-:-:S03]  /*d910*/  FADD.FTZ R165, R116, R125 ;  /* 0x0000007d74a57221 */ /* 0x000fc60000010000 */
[----:B------:R-:W-:-:S03]  /*d920*/  FADD.FTZ R25, R100, R25 ;  /* 0x0000001964197221 */ /* 0x000fc60000010000 */
[----:B---3--:R-:W-:Y:S01]  /*d930*/  HMMA.16816.F32 R64, R4, R16, R64 ;  /* 0x000000100440723c */ /* 0x008fe20000001840 */
[----:B------:R-:W-:-:S04]  /*d940*/  FADD.FTZ R98, R98, R25 ;  /* 0x0000001962627221 */ /* 0x000fc80000010000 */
[----:B------:R-:W-:-:S03]  /*d950*/  FADD.FTZ R101, R101, R98 ;  /* 0x0000006265657221 */ /* 0x000fc60000010000 */
[C---:B------:R-:W-:Y:S01]  /*d960*/  HMMA.16816.F32 R60, R4.reuse, R18, R60 ;  /* 0x00000012043c723c */ /* 0x040fe2000000183c */
[----:B------:R-:W2:Y:S07]  /*d970*/  LDSM.16.MT88.4 R16, [R108+0x8c00] ;  /* 0x008c00006c10783b */ /* 0x000eae0000004200 */
        /* <DEDUP_REMOVED lines=16> */
[C---:B------:R-:W-:Y:S08]  /*da80*/  HMMA.16816.F32 R40, R4.reuse, R22, R40 ;  /* 0x000000160428723c */ /* 0x040ff00000001828 */
[C---:B--2---:R-:W-:Y:S08]  /*da90*/  HMMA.16816.F32 R44, R4.reuse, R16, R44 ;  /* 0x00000010042c723c */ /* 0x044ff0000000182c */
        /* <DEDUP_REMOVED lines=72> */
.L_x_8693:
        /* <DEDUP_REMOVED lines=8> */
.L_x_8694:
[----:B------:R-:W-:Y:S05]  /*dfa0*/  BSYNC.RECONVERGENT B0 ;  /* 0x0000000000007941 */ /* 0x000fea0003800200 */
.L_x_8692:
        /* <DEDUP_REMOVED lines=37> */
[----:B------:R-:W3:Y:S01]  /*e200*/  LD.E R87, desc[UR4][R84.64+0x18c] ;  /* 0x00018c0454577980 */ /* 0x000ee2000c101900 */
[----:B------:R-:W4:Y:S01]  /*e210*/  S2UR UR6, SR_CgaCtaId ;  /* 0x00000000000679c3 */ /* 0x000f220000008800 */
[----:B------:R-:W-:Y:S01]  /*e220*/  UMOV UR7, 0x400 ;  /* 0x0000040000077882 */ /* 0x000fe20000000000 */
[----:B------:R-:W-:Y:S01]  /*e230*/  ISETP.NE.AND P1, PT, R11, RZ, PT ;  /* 0x000000ff0b00720c */ /* 0x000fe20003f25270 */
[----:B------:R-:W5:Y:S01]  /*e240*/  S2R R7, SR_TID.X ;  /* 0x0000000000077919 */ /* 0x000f620000002100 */
[----:B------:R-:W-:Y:S01]  /*e250*/  BSSY.RECONVERGENT B1, `(.L_x_8695) ;  /* 0x000011f000017945 */ /* 0x000fe20003800200 */
[----:B------:R-:W-:Y:S04]  /*e260*/  LDSM.16.M88.4 R32, [R2] ;  /* 0x000000000220783b */ /* 0x000fe80000000200 */
[----:B------:R-:W-:Y:S04]  /*e270*/  LDSM.16.M88.4 R120, [R2+0x1000] ;  /* 0x001000000278783b */ /* 0x000fe80000000200 */
[----:B------:R-:W0:Y:S01]  /*e280*/  LDGDEPBAR ;  /* 0x00000000000079af */ /* 0x000e220000000000 */
[----:B----4-:R-:W-:Y:S01]  /*e290*/  ULEA UR6, UR6, UR7, 0x18 ;  /* 0x0000000706067291 */ /* 0x010fe2000f8ec0ff */
[----:B-----5:R-:W-:-:S02]  /*e2a0*/  SHF.L.U32 R6, R7, 0x5, RZ ;  /* 0x0000000507067819 */ /* 0x020fc400000006ff */
[----:B-1----:R-:W-:Y:S02]  /*e2b0*/  SHF.L.U32 R5, R7, 0x4, RZ ;  /* 0x0000000407057819 */ /* 0x002fe400000006ff */
[----:B------:R-:W-:Y:S02]  /*e2c0*/  LOP3.LUT R4, R6, 0xc0, RZ, 0xc0, !PT ;  /* 0x000000c006047812 */ /* 0x000fe400078ec0ff */
[----:B------:R-:W-:Y:S02]  /*e2d0*/  LOP3.LUT R5, R5, 0x100, RZ, 0xc0, !PT ;  /* 0x0000010005057812 */ /* 0x000fe400078ec0ff */
[----:B------:R-:W-:Y:S02]  /*e2e0*/  LOP3.LUT R4, R4, 0x8, R7, 0xf8, !PT ;  /* 0x0000000804047812 */ /* 0x000fe400078ef807 */
[----:B------:R-:W-:Y:S02]  /*e2f0*/  SHF.L.U32 R7, R7, 0x2, RZ ;  /* 0x0000000207077819 */ /* 0x000fe400000006ff */
[----:B------:R-:W-:-:S02]  /*e300*/  LOP3.LUT R5, R5, 0x20, R6, 0xf8, !PT ;  /* 0x0000002005057812 */ /* 0x000fc400078ef806 */
[----:B------:R-:W-:-:S04]  /*e310*/  LOP3.LUT R4, R4, 0x18, R7, 0x78, !PT ;  /* 0x0000001804047812 */ /* 0x000fc800078e7807 */
[----:B------:R-:W-:Y:S02]  /*e320*/  LOP3.LUT R4, R5, R4, RZ, 0xfc, !PT ;  /* 0x0000000405047212 */ /* 0x000fe400078efcff */
[----:B------:R-:W-:Y:S02]  /*e330*/  SEL R5, R8, 0xffffffe0, !P1 ;  /* 0xffffffe008057807 */ /* 0x000fe40004800000 */
[----:B------:R-:W-:Y:S02]  /*e340*/  LEA R90, R4, UR6, 0x1 ;  /* 0x00000006045a7c11 */ /* 0x000fe4000f8e08ff */
[-C--:B------:R-:W-:Y:S02]  /*e350*/  IADD3 R91, PT, PT, R2, R5.reuse, RZ ;  /* 0x00000005025b7210 */ /* 0x080fe40007ffe0ff */
[----:B--2---:R-:W-:Y:S01]  /*e360*/  IADD3 R88, PT, PT, R90, R5, RZ ;  /* 0x000000055a587210 */ /* 0x004fe20007ffe0ff */
[----:B------:R-:W1:Y:S04]  /*e370*/  LDSM.16.M88.4 R24, [R90+0x3000] ;  /* 0x003000005a18783b */ /* 0x000e680000000200 */
[----:B------:R-:W2:Y:S04]  /*e380*/  LDSM.16.M88.4 R104, [R90+0x3400] ;  /* 0x003400005a68783b */ /* 0x000ea80000000200 */
[----:B------:R-:W4:Y:S04]  /*e390*/  LDSM.16.M88.4 R96, [R90+0x3800] ;  /* 0x003800005a60783b */ /* 0x000f280000000200 */
[----:B------:R-:W5:Y:S04]  /*e3a0*/  LDSM.16.M88.4 R8, [R90+0x3c00] ;  /* 0x003c00005a08783b */ /* 0x000f680000000200 */
[----:B------:R-:W-:Y:S04]  /*e3b0*/  LDSM.16.M88.4 R4, [R91] ;  /* 0x000000005b04783b */ /* 0x000fe80000000200 */
[----:B------:R-:W5:Y:S04]  /*e3c0*/  LDSM.16.M88.4 R28, [R88+0x3000] ;  /* 0x00300000581c783b */ /* 0x000f680000000200 */
[----:B------:R-:W5:Y:S04]  /*e3d0*/  LDSM.16.M88.4 R20, [R88+0x3400] ;  /* 0x003400005814783b */ /* 0x000f680000000200 */
[----:B------:R-:W5:Y:S04]  /*e3e0*/  LDSM.16.M88.4 R16, [R88+0x3800] ;  /* 0x003800005810783b */ /* 0x000f680000000200 */
[----:B------:R-:W5:Y:S04]  /*e3f0*/  LDSM.16.M88.4 R112, [R90+0x4000] ;  /* 0x004000005a70783b */ /* 0x000f680000000200 */
[----:B------:R-:W-:Y:S01]  /*e400*/  LDSM.16.M88.4 R124, [R88+0x4000] ;  /* 0x00400000587c783b */ /* 0x000fe20000000200 */
[C---:B-1----:R-:W-:Y:S03]  /*e410*/  HMMA.16816.F32 R12, R32.reuse, R24, RZ ;  /* 0x00000018200c723c */ /* 0x042fe600000018ff */
[----:B------:R-:W-:Y:S05]  /*e420*/  LDSM.16.M88.4 R116, [R90+0x4400] ;  /* 0x004400005a74783b */ /* 0x000fea0000000200 */
[C---:B------:R-:W-:Y:S08]  /*e430*/  HMMA.16816.F32 R24, R32.reuse, R26, RZ ;  /* 0x0000001a2018723c */ /* 0x040ff000000018ff */
[C---:B--2---:R-:W-:Y:S08]  /*e440*/  HMMA.16816.F32 R108, R32.reuse, R104, RZ ;  /* 0x00000068206c723c */ /* 0x044ff000000018ff */
        /* <DEDUP_REMOVED lines=14> */
[----:B------:R-:W4:Y:S07]  /*e530*/  LDSM.16.M88.4 R16, [R90+0x5000] ;  /* 0x005000005a10783b */ /* 0x000f2e0000000200 */
[C---:B------:R-:W-:Y:S08]  /*e540*/  HMMA.16816.F32 R12, R120.reuse, R112, R12 ;  /* 0x00000070780c723c */ /* 0x040ff0000000180c */
[----:B------:R-:W-:Y:S01]  /*e550*/  HMMA.16816.F32 R24, R120, R114, R24 ;  /* 0x000000727818723c */ /* 0x000fe20000001818 */
[----:B------:R-:W5:Y:S07]  /*e560*/  LDSM.16.M88.4 R112, [R90+0x4800] ;  /* 0x004800005a70783b */ /* 0x000f6e0000000200 */
[C---:B-1----:R-:W-:Y:S08]  /*e570*/  HMMA.16816.F32 R92, R4.reuse, R8, R92 ;  /* 0x00000008045c723c */ /* 0x042ff0000000185c */
[----:B------:R-:W-:Y:S01]  /*e580*/  HMMA.16816.F32 R32, R4, R10, R32 ;  /* 0x0000000a0420723c */ /* 0x000fe20000001820 */
[----:B------:R1:W-:Y:S04]  /*e590*/  LDSM.16.M88.4 R8, [R91+0x2000] ;  /* 0x002000005b08783b */ /* 0x0003e80000000200 */
[----:B------:R-:W5:Y:S03]  /*e5a0*/  LDSM.16.M88.4 R4, [R88+0x5000] ;  /* 0x005000005804783b */ /* 0x000f660000000200 */
[C---:B--2---:R-:W-:Y:S08]  /*e5b0*/  HMMA.16816.F32 R12, R28.reuse, R124, R12 ;  /* 0x0000007c1c0c723c */ /* 0x044ff0000000180c */
[----:B------:R-:W-:Y:S08]  /*e5c0*/  HMMA.16816.F32 R24, R28, R126, R24 ;  /* 0x0000007e1c18723c */ /* 0x000ff00000001818 */
[----:B------:R-:W-:Y:S01]  /*e5d0*/  HMMA.16816.F32 R108, R120, R116, R108 ;  /* 0x00000074786c723c */ /* 0x000fe2000000186c */
[----:B-1----:R-:W-:-:S04]  /*e5e0*/  IADD3 R91, PT, PT, R89, -0x2, RZ ;  /* 0xfffffffe595b7810 */ /* 0x002fc80007ffe0ff */
[----:B------:R-:W-:-:S03]  /*e5f0*/  ISETP.GT.AND P6, PT, R91, R140, PT ;  /* 0x0000008c5b00720c */ /* 0x000fc60003fc4270 */
[----:B------:R-:W-:Y:S01]  /*e600*/  HMMA.16816.F32 R104, R120, R118, R104 ;  /* 0x000000767868723c */ /* 0x000fe20000001868 */
[----:B------:R-:W1:Y:S07]  /*e610*/  LDSM.16.M88.4 R116, [R88+0x4400] ;  /* 0x004400005874783b */ /* 0x000e6e0000000200 */
[C---:B----4-:R-:W-:Y:S08]  /*e620*/  HMMA.16816.F32 R12, R20.reuse, R16, R12 ;  /* 0x00000010140c723c */ /* 0x050ff0000000180c */
[----:B------:R-:W-:Y:S01]  /*e630*/  HMMA.16816.F32 R24, R20, R18, R24 ;  /* 0x000000121418723c */ /* 0x000fe20000001818 */
[----:B------:R-:W2:Y:S07]  /*e640*/  LDSM.16.M88.4 R16, [R90+0x4c00] ;  /* 0x004c00005a10783b */ /* 0x000eae0000000200 */
[----:B-----5:R-:W-:Y:S01]  /*e650*/  HMMA.16816.F32 R124, R120, R112, R100 ;  /* 0x00000070787c723c */ /* 0x020fe20000001864 */
[----:B------:R-:W-:Y:S07]  /*e660*/  LDSM.16.M88.4 R100, [R90+0x5400] ;  /* 0x005400005a64783b */ /* 0x000fee0000000200 */
[C---:B------:R-:W-:Y:S08]  /*e670*/  HMMA.16816.F32 R12, R8.reuse, R4, R12 ;  /* 0x00000004080c723c */ /* 0x040ff0000000180c */
[----:B------:R-:W-:Y:S01]  /*e680*/  HMMA.16816.F32 R24, R8, R6, R24 ;  /* 0x000000060818723c */ /* 0x000fe20000001818 */
[----:B------:R-:W4:Y:S07]  /*e690*/  LDSM.16.M88.4 R4, [R88+0x4800] ;  /* 0x004800005804783b */ /* 0x000f2e0000000200 */
[----:B-1----:R-:W-:Y:S01]  /*e6a0*/  HMMA.16816.F32 R128, R28, R116, R108 ;  /* 0x000000741c80723c */ /* 0x002fe2000000186c */
[----:B------:R-:W-:Y:S02]  /*e6b0*/  LDSM.16.M88.4 R108, [R88+0x5400] ;  /* 0x00540000586c783b */ /* 0x000fe40000000200 */
[-C--:B---3--:R-:W-:Y:S01]  /*e6c0*/  FMUL.FTZ R2, R12, R87.reuse ;  /* 0x000000570c027220 */ /* 0x088fe20000410000 */
[-C--:B------:R-:W-:Y:S01]  /*e6d0*/  FMUL.FTZ R116, R13, R87.reuse ;  /* 0x000000570d747220 */ /* 0x080fe20000410000 */
[----:B------:R-:W-:-:S03]  /*e6e0*/  FMUL.FTZ R117, R14, R87 ;  /* 0x000000570e757220 */ /* 0x000fc60000410000 */
[----:B------:R-:W-:Y:S01]  /*e6f0*/  HMMA.16816.F32 R104, R28, R118, R104 ;  /* 0x000000761c68723c */ /* 0x000fe20000001868 */
[-C--:B------:R-:W-:Y:S01]  /*e700*/  FMUL.FTZ R118, R15, R87.reuse ;  /* 0x000000570f767220 */ /* 0x080fe20000410000 */
[----:B------:R-:W1:Y:S01]  /*e710*/  MUFU.TANH R2, R2 ;  /* 0x0000000200027308 */ /* 0x000e620000002400 */
[----:B------:R-:W3:Y:S05]  /*e720*/  LDSM.16.M88.4 R12, [R90+0x5800] ;  /* 0x005800005a0c783b */ /* 0x000eea0000000200 */
[C---:B------:R-:W-:Y:S01]  /*e730*/  HMMA.16816.F32 R96, R120.reuse, R114, R96 ;  /* 0x000000727860723c */ /* 0x040fe20000001860 */
[----:B------:R-:W5:Y:S01]  /*e740*/  LDSM.16.M88.4 R112, [R88+0x4c00] ;  /* 0x004c00005870783b */ /* 0x000f620000000200 */
[----:B------:R-:W1:Y:S06]  /*e750*/  MUFU.TANH R116, R116 ;  /* 0x0000007400747308 */ /* 0x000e6c0000002400 */
[C---:B--2---:R-:W-:Y:S01]  /*e760*/  HMMA.16816.F32 R92, R120.reuse, R16, R92 ;  /* 0x00000010785c723c */ /* 0x044fe2000000185c */
[-C--:B------:R-:W-:Y:S01]  /*e770*/  FMUL.FTZ R16, R24, R87.reuse ;  /* 0x0000005718107220 */ /* 0x080fe20000410000 */
[-C--:B------:R-:W-:Y:S01]  /*e780*/  FMUL.FTZ R17, R25, R87.reuse ;  /* 0x0000005719117220 */ /* 0x080fe20000410000 */
[-C--:B------:R-:W-:Y:S01]  /*e790*/  FMUL.FTZ R24, R26, R87.reuse ;  /* 0x000000571a187220 */ /* 0x080fe20000410000 */
[----:B------:R-:W-:Y:S01]  /*e7a0*/  FMUL.FTZ R25, R27, R87 ;  /* 0x000000571b197220 */ /* 0x000fe20000410000 */
[----:B------:R-:W2:Y:S03]  /*e7b0*/  MUFU.TANH R117, R117 ;  /* 0x0000007500757308 */ /* 0x000ea60000002400 */
[----:B------:R-:W-:Y:S05]  /*e7c0*/  HMMA.16816.F32 R32, R120, R18, R32 ;  /* 0x000000127820723c */ /* 0x000fea0000001820 */
[----:B------:R-:W1:Y:S03]  /*e7d0*/  MUFU.TANH R118, R118 ;  /* 0x0000007600767308 */ /* 0x000e660000002400 */
[C---:B----4-:R-:W-:Y:S05]  /*e7e0*/  HMMA.16816.F32 R124, R28.reuse, R4, R124 ;  /* 0x000000041c7c723c */ /* 0x050fea000000187c */
[----:B------:R-:W4:Y:S03]  /*e7f0*/  MUFU.TANH R16, R16 ;  /* 0x0000001000107308 */ /* 0x000f260000002400 */
[----:B------:R-:W-:Y:S01]  /*e800*/  HMMA.16816.F32 R96, R28, R6, R96 ;  /* 0x000000061c60723c */ /* 0x000fe20000001860 */
[----:B------:R-:W2:Y:S04]  /*e810*/  LDSM.16.M88.4 R4, [R90+0x5c00] ;  /* 0x005c00005a04783b */ /* 0x000ea80000000200 */
[----:B------:R-:W1:Y:S03]  /*e820*/  MUFU.TANH R17, R17 ;  /* 0x0000001100117308 */ /* 0x000e660000002400 */
[C---:B------:R-:W-:Y:S05]  /*e830*/  HMMA.16816.F32 R128, R20.reuse, R100, R128 ;  /* 0x000000641480723c */ /* 0x040fea0000001880 */
[----:B------:R-:W1:Y:S03]  /*e840*/  MUFU.TANH R24, R24 ;  /* 0x0000001800187308 */ /* 0x000e660000002400 */
[C---:B---3--:R-:W-:Y:S05]  /*e850*/  HMMA.16816.F32 R124, R20.reuse, R12, R124 ;  /* 0x0000000c147c723c */ /* 0x048fea000000187c */
[----:B------:R-:W3:Y:S03]  /*e860*/  MUFU.TANH R25, R25 ;  /* 0x0000001900197308 */ /* 0x000ee60000002400 */
[----:B------:R-:W-:Y:S01]  /*e870*/  HMMA.16816.F32 R96, R20, R14, R96 ;  /* 0x0000000e1460723c */ /* 0x000fe20000001860 */
[----:B------:R-:W4:Y:S07]  /*e880*/  LDSM.16.M88.4 R12, [R88+0x5c00] ;  /* 0x005c0000580c783b */ /* 0x000f2e0000000200 */
[----:B-----5:R-:W-:Y:S08]  /*e890*/  HMMA.16816.F32 R92, R28, R112, R92 ;  /* 0x000000701c5c723c */ /* 0x020ff0000000185c */
[----:B------:R-:W-:Y:S01]  /*e8a0*/  HMMA.16816.F32 R104, R20, R102, R104 ;  /* 0x000000661468723c */ /* 0x000fe20000001868 */
[----:B------:R-:W5:Y:S01]  /*e8b0*/  LDSM.16.M88.4 R100, [R88+0x5800] ;  /* 0x005800005864783b */ /* 0x000f620000000200 */
[----:B------:R-:W-:-:S06]  /*e8c0*/  DEPBAR.LE SB0, 0x0 ;  /* 0x000080000000791a */ /* 0x000fcc0000000000 */
[----:B------:R-:W-:Y:S08]  /*e8d0*/  HMMA.16816.F32 R32, R28, R114, R32 ;  /* 0x000000721c20723c */ /* 0x000ff00000001820 */
[----:B--2---:R-:W-:Y:S08]  /*e8e0*/  HMMA.16816.F32 R92, R20, R4, R92 ;  /* 0x00000004145c723c */ /* 0x004ff0000000185c */
[----:B------:R-:W-:Y:S08]  /*e8f0*/  HMMA.16816.F32 R128, R8, R108, R128 ;  /* 0x0000006c0880723c */ /* 0x000ff00000001880 */
[----:B------:R-:W-:Y:S08]  /*e900*/  HMMA.16816.F32 R32, R20, R6, R32 ;  /* 0x000000061420723c */ /* 0x000ff00000001820 */
[----:B----4-:R-:W-:Y:S03]  /*e910*/  HMMA.16816.F32 R92, R8, R12, R92 ;  /* 0x0000000c085c723c */ /* 0x010fe6000000185c */
[-C--:B------:R-:W-:Y:S01]  /*e920*/  FMUL.FTZ R26, R128, R87.reuse ;  /* 0x00000057801a7220 */ /* 0x080fe20000410000 */
[-C--:B------:R-:W-:Y:S01]  /*e930*/  FMUL.FTZ R27, R129, R87.reuse ;  /* 0x00000057811b7220 */ /* 0x080fe20000410000 */
[-C--:B------:R-:W-:Y:S01]  /*e940*/  FMUL.FTZ R108, R130, R87.reuse ;  /* 0x00000057826c7220 */ /* 0x080fe20000410000 */
[----:B------:R-:W-:-:S02]  /*e950*/  FMUL.FTZ R109, R131, R87 ;  /* 0x00000057836d7220 */ /* 0x000fc40000410000 */
[C---:B------:R-:W-:Y:S01]  /*e960*/  HMMA.16816.F32 R104, R8.reuse, R110, R104 ;  /* 0x0000006e0868723c */ /* 0x040fe20000001868 */
[----:B------:R-:W2:Y:S07]  /*e970*/  MUFU.TANH R26, R26 ;  /* 0x0000001a001a7308 */ /* 0x000eae0000002400 */
[----:B------:R-:W-:Y:S01]  /*e980*/  HMMA.16816.F32 R32, R8, R14, R32 ;  /* 0x0000000e0820723c */ /* 0x000fe20000001820 */
[----:B------:R-:W4:Y:S02]  /*e990*/  MUFU.TANH R27, R27 ;  /* 0x0000001b001b7308 */ /* 0x000f240000002400 */
[-C--:B------:R-:W-:Y:S01]  /*e9a0*/  FMUL.FTZ R13, R92, R87.reuse ;  /* 0x000000575c0d7220 */ /* 0x080fe20000410000 */
[-C--:B------:R-:W-:Y:S01]  /*e9b0*/  FMUL.FTZ R15, R94, R87.reuse ;  /* 0x000000575e0f7220 */ /* 0x080fe20000410000 */
[----:B------:R-:W-:-:S03]  /*e9c0*/  FMUL.FTZ R31, R95, R87 ;  /* 0x000000575f1f7220 */ /* 0x000fc60000410000 */
[C---:B-----5:R-:W-:Y:S01]  /*e9d0*/  HMMA.16816.F32 R124, R8.reuse, R100, R124 ;  /* 0x00000064087c723c */ /* 0x060fe2000000187c */
        /* <DEDUP_REMOVED lines=12> */
[----:B------:R1:W1:Y:S01]  /*eaa0*/  MUFU.TANH R90, R104 ;  /* 0x00000068005a7308 */ /* 0x0002620000002400 */
        /* <DEDUP_REMOVED lines=32> */
[----:B------:R-:W-:-:S03]  /*ecb0*/  SHF.L.U32 R22, R89, 0x6, RZ ;  /* 0x0000000659167819 */ /* 0x000fc600000006ff */
[----:B------:R-:W3:Y:S02]  /*ecc0*/  LD.E.64 R96, desc[UR4][R84.64+0x20] ;  /* 0x0000200454607980 */ /* 0x000ee4000c101b00 */
        /* <DEDUP_REMOVED lines=34> */
[----:B------:R-:W-:Y:S02]  /*eef0*/  @!P1 IADD3 R30, PT, PT, -R30, RZ, RZ ;  /* 0x000000ff1e1e9210 */ /* 0x000fe40007ffe1ff */
[----:B------:R-:W-:Y:S02]  /*ef00*/  @P2 IADD3 R87, PT, PT, R87, 0x1, RZ ;  /* 0x0000000157572810 */ /* 0x000fe40007ffe0ff */
[----:B------:R-:W-:-:S07]  /*ef10*/  ISETP.NE.AND P2, PT, R35, RZ, PT ;  /* 0x000000ff2300720c */ /* 0x000fce0003f45270 */
[----:B------:R-:W-:-:S05]  /*ef20*/  @!P0 IMAD.MOV R87, RZ, RZ, -R87 ;  /* 0x000000ffff578224 */ /* 0x000fca00078e0a57 */
[C---:B------:R-:W-:Y:S02]  /*ef30*/  SEL R10, R8.reuse, R87, !P2 ;  /* 0x00000057080a7207 */ /* 0x040fe40005000000 */
[----:B------:R-:W-:-:S03]  /*ef40*/  SEL R87, R8, R30, !P2 ;  /* 0x0000001e08577207 */ /* 0x000fc60005000000 */
[----:B-1----:R-:W-:-:S04]  /*ef50*/  IMAD.WIDE R104, R10, 0x4, R152 ;  /* 0x000000040a687825 */ /* 0x002fc800078e0298 */
        /* <DEDUP_REMOVED lines=19> */
.L_x_8698:
        /* <DEDUP_REMOVED lines=8> */
.L_x_8699:
[----:B------:R-:W-:Y:S05]  /*f110*/  BSYNC.RECONVERGENT B0 ;  /* 0x0000000000007941 */ /* 0x000fea0003800200 */
.L_x_8697:
[----:B------:R-:W2:Y:S01]  /*f120*/  S2R R35, SR_TID.X ;  /* 0x0000000000237919 */ /* 0x000ea20000002100 */
[----:B------:R-:W3:Y:S01]  /*f130*/  S2UR UR6, SR_CgaCtaId ;  /* 0x00000000000679c3 */ /* 0x000ee20000008800 */
[----:B------:R-:W-:Y:S01]  /*f140*/  UMOV UR7, 0x400 ;  /* 0x0000040000077882 */ /* 0x000fe20000000000 */
[----:B------:R-:W-:Y:S01]  /*f150*/  @!P5 IMAD.MOV.U32 R143, RZ, RZ, R141 ;  /* 0x000000ffff8fd224 */ /* 0x000fe200078e008d */
[CC--:B------:R-:W-:Y:S02]  /*f160*/  @!P5 LEA R96, P2, R138.reuse, R142.reuse, 0x1 ;  /* 0x0000008e8a60d211 */ /* 0x0c0fe400078408ff */
[CC--:B------:R-:W-:Y:S02]  /*f170*/  @!P4 LEA R94, P1, R138.reuse, R142.reuse, 0x1 ;  /* 0x0000008e8a5ec211 */ /* 0x0c0fe400078208ff */
[C---:B------:R-:W-:Y:S02]  /*f180*/  @!P3 LEA R34, P0, R138.reuse, R142, 0x1 ;  /* 0x0000008e8a22b211 */ /* 0x040fe400078008ff */
[----:B------:R-:W-:-:S02]  /*f190*/  @!P5 LEA.HI.X R97, R138, R141, R139, 0x1, P2 ;  /* 0x0000008d8a61d211 */ /* 0x000fc400010f0c8b */
[----:B------:R-:W-:Y:S01]  /*f1a0*/  @!P4 LEA.HI.X R95, R138, R141, R139, 0x1, P1 ;  /* 0x0000008d8a5fc211 */ /* 0x000fe200008f0c8b */
[----:B---3--:R-:W-:Y:S01]  /*f1b0*/  ULEA UR6, UR6, UR7, 0x18 ;  /* 0x0000000706067291 */ /* 0x008fe2000f8ec0ff */
[----:B--2---:R-:W-:-:S05]  /*f1c0*/  IMAD.SHL.U32 R9, R35, 0x8, RZ ;  /* 0x0000000823097824 */ /* 0x004fca00078e00ff */
[----:B------:R-:W-:-:S04]  /*f1d0*/  LOP3.LUT R8, R9, 0xc0, RZ, 0xc0, !PT ;  /* 0x000000c009087812 */ /* 0x000fc800078ec0ff */
[----:B------:R-:W-:Y:S02]  /*f1e0*/  LOP3.LUT R8, R8, 0x18, R35, 0xf8, !PT ;  /* 0x0000001808087812 */ /* 0x000fe400078ef823 */
[----:B------:R-:W-:Y:S02]  /*f1f0*/  @!P3 LEA.HI.X R35, R138, R141, R139, 0x1, P0 ;  /* 0x0000008d8a23b211 */ /* 0x000fe400000f0c8b */
        /* <DEDUP_REMOVED lines=36> */
.L_x_8696:
[----:B------:R-:W-:Y:S05]  /*f440*/  BSYNC.RECONVERGENT B1 ;  /* 0x0000000000017941 */ /* 0x000fea0003800200 */
.L_x_8695:
[----:B---3--:R-:W2:Y:S01]  /*f450*/  LD.E R96, desc[UR4][R84.64+0xdc] ;  /* 0x0000dc0454607980 */ /* 0x008ea2000c101900 */
        /* <DEDUP_REMOVED lines=8> */
[C---:B------:R-:W-:Y:S01]  /*f4e0*/  VIADD R10, R35.reuse, 0xffffff89 ;  /* 0xffffff89230a7836 */ /* 0x040fe20000000000 */
[C---:B------:R-:W-:Y:S01]  /*f4f0*/  ISETP.GE.AND P1, PT, R8.reuse, R159, PT ;  /* 0x0000009f0800720c */ /* 0x040fe20003f26270 */
[----:B------:R-:W-:Y:S01]  /*f500*/  VIADD R20, R35, 0xffffff91 ;  /* 0xffffff9123147836 */ /* 0x000fe20000000000 */
[----:B------:R-:W-:-:S02]  /*f510*/  ISETP.GE.AND P2, PT, R8, R158, PT ;  /* 0x0000009e0800720c */ /* 0x000fc40003f46270 */
[----:B-1----:R-:W-:Y:S02]  /*f520*/  FSEL R2, R2, -INF , P1 ;  /* 0xff80000002027808 */ /* 0x002fe40000800000 */
        /* <DEDUP_REMOVED lines=25> */
[----:B------:R-:W-:Y:S02]  /*f6c0*/  FSEL R10, R24, -INF , P3 ;  /* 0xff800000180a7808 */ /* 0x000fe40001800000 */
        /* <DEDUP_REMOVED lines=12> */
[----:B------:R-:W-:-:S02]  /*f790*/  FSEL R99, R108, -INF , P1 ;  /* 0xff8000006c637808 */ /* 0x000fc40000800000 */
[----:B------:R-:W-:Y:S02]  /*f7a0*/  ISETP.GE.AND P3, PT, R20, R157, PT ;  /* 0x0000009d1400720c */ /* 0x000fe40003f66270 */
[----:B------:R-:W-:Y:S02]  /*f7b0*/  ISETP.GE.AND P1, PT, R2, R159, PT ;  /* 0x0000009f0200720c */ /* 0x000fe40003f26270 */
[----:B------:R-:W-:Y:S02]  /*f7c0*/  FSEL R16, R16, -INF , !P5 ;  /* 0xff80000010107808 */ /* 0x000fe40006800000 */
[----:B------:R-:W-:Y:S02]  /*f7d0*/  ISETP.GE.AND P5, PT, R20, R158, PT ;  /* 0x0000009e1400720c */ /* 0x000fe40003fa6270 */
[----:B------:R-:W-:Y:S02]  /*f7e0*/  FSEL R26, R26, -INF , !P4 ;  /* 0xff8000001a1a7808 */ /* 0x000fe40006000000 */
[----:B------:R-:W-:-:S02]  /*f7f0*/  FSEL R24, R27, -INF , P0 ;  /* 0xff8000001b187808 */ /* 0x000fc40000000000 */
[----:B------:R-:W-:Y:S02]  /*f800*/  FSEL R99, R99, -INF , !P2 ;  /* 0xff80000063637808 */ /* 0x000fe40005000000 */
[----:B------:R-:W-:Y:S02]  /*f810*/  ISETP.GE.AND P4, PT, R20, R156, PT ;  /* 0x0000009c1400720c */ /* 0x000fe40003f86270 */
[----:B------:R-:W-:Y:S02]  /*f820*/  ISETP.GE.AND P2, PT, R2, R158, PT ;  /* 0x0000009e0200720c */ /* 0x000fe40003f46270 */
[----:B------:R-:W-:Y:S02]  /*f830*/  FSEL R109, R109, -INF , P3 ;  /* 0xff8000006d6d7808 */ /* 0x000fe40001800000 */
[----:B------:R-:W-:Y:S02]  /*f840*/  FSEL R22, R90, -INF , P1 ;  /* 0xff8000005a167808 */ /* 0x000fe40000800000 */
[----:B------:R-:W-:-:S02]  /*f850*/  ISETP.GE.AND P0, PT, R2, R157, PT ;  /* 0x0000009d0200720c */ /* 0x000fc40003f06270 */
[----:B------:R-:W-:Y:S02]  /*f860*/  ISETP.GE.AND P3, PT, R17, R159, PT ;  /* 0x0000009f1100720c */ /* 0x000fe40003f66270 */
[----:B------:R-:W-:Y:S02]  /*f870*/  FSEL R24, R24, -INF , !P5 ;  /* 0xff80000018187808 */ /* 0x000fe40006800000 */
[----:B------:R-:W-:Y:S01]  /*f880*/  ISETP.GE.AND P5, PT, R2, R156, PT ;  /* 0x0000009c0200720c */ /* 0x000fe20003fa6270 */
[----:B------:R-:W-:Y:S01]  /*f890*/  VIADD R2, R35, 0xffffffa0 ;  /* 0xffffffa023027836 */ /* 0x000fe20000000000 */
[----:B------:R-:W-:Y:S02]  /*f8a0*/  FSEL R118, R109, -INF , !P4 ;  /* 0xff8000006d767808 */ /* 0x000fe40006000000 */
[----:B------:R-:W-:Y:S02]  /*f8b0*/  FSEL R22, R22, -INF , !P2 ;  /* 0xff80000016167808 */ /* 0x000fe40005000000 */
[----:B------:R-:W-:-:S02]  /*f8c0*/  ISETP.GE.AND P4, PT, R17, R158, PT ;  /* 0x0000009e1100720c */ /* 0x000fc40003f86270 */
[C---:B------:R-:W-:Y:S02]  /*f8d0*/  ISETP.GE.AND P1, PT, R17.reuse, R157, PT ;  /* 0x0000009d1100720c */ /* 0x040fe40003f26270 */
[----:B------:R-:W-:Y:S01]  /*f8e0*/  ISETP.GE.AND P2, PT, R17, R156, PT ;  /* 0x0000009c1100720c */ /* 0x000fe20003f46270 */
[----:B------:R-:W-:Y:S01]  /*f8f0*/  VIADD R17, R35, 0xffffffa1 ;  /* 0xffffffa123117836 */ /* 0x000fe20000000000 */
[----:B------:R-:W-:Y:S02]  /*f900*/  FSEL R18, R18, -INF , P0 ;  /* 0xff80000012127808 */ /* 0x000fe40000000000 */
[----:B------:R-:W-:Y:S02]  /*f910*/  FSEL R20, R100, -INF , P3 ;  /* 0xff80000064147808 */ /* 0x000fe40001800000 */
[----:B------:R-:W-:Y:S02]  /*f920*/  FSEL R164, R18, -INF , !P5 ;  /* 0xff80000012a47808 */ /* 0x000fe40006800000 */
[----:B------:R-:W-:-:S02]  /*f930*/  FSEL R20, R20, -INF , !P4 ;  /* 0xff80000014147808 */ /* 0x000fc40006000000 */
[C---:B------:R-:W-:Y:S02]  /*f940*/  ISETP.GE.AND P0, PT, R2.reuse, R159, PT ;  /* 0x0000009f0200720c */ /* 0x040fe40003f06270 */
[C---:B------:R-:W-:Y:S02]  /*f950*/  ISETP.GE.AND P5, PT, R2.reuse, R158, PT ;  /* 0x0000009e0200720c */ /* 0x040fe40003fa6270 */
[C---:B------:R-:W-:Y:S02]  /*f960*/  ISETP.GE.AND P3, PT, R2.reuse, R157, PT ;  /* 0x0000009d0200720c */ /* 0x040fe40003f66270 */
[----:B------:R-:W-:Y:S01]  /*f970*/  ISETP.GE.AND P4, PT, R2, R156, PT ;  /* 0x0000009c0200720c */ /* 0x000fe20003f86270 */
[----:B------:R-:W-:Y:S01]  /*f980*/  VIADD R2, R35, 0xffffffa8 ;  /* 0xffffffa823027836 */ /* 0x000fe20000000000 */
[----:B------:R-:W-:Y:S02]  /*f990*/  FSEL R4, R4, -INF , P1 ;  /* 0xff80000004047808 */ /* 0x000fe40000800000 */
[----:B------:R-:W-:-:S02]  /*f9a0*/  ISETP.GE.AND P1, PT, R17, R159, PT ;  /* 0x0000009f1100720c */ /* 0x000fc40003f26270 */
[----:B------:R-:W-:Y:S02]  /*f9b0*/  FSEL R5, R5, -INF , P0 ;  /* 0xff80000005057808 */ /* 0x000fe40000000000 */
[----:B------:R-:W-:Y:S01]  /*f9c0*/  FSEL R120, R4, -INF , !P2 ;  /* 0xff80000004787808 */ /* 0x000fe20005000000 */
[----:B------:R-:W-:Y:S01]  /*f9d0*/  VIADD R4, R35, 0xffffffa9 ;  /* 0xffffffa923047836 */ /* 0x000fe20000000000 */
[----:B------:R-:W-:Y:S02]  /*f9e0*/  ISETP.GE.AND P0, PT, R17, R158, PT ;  /* 0x0000009e1100720c */ /* 0x000fe40003f06270 */
[----:B------:R-:W-:Y:S02]  /*f9f0*/  FSEL R29, R29, -INF , P3 ;  /* 0xff8000001d1d7808 */ /* 0x000fe40001800000 */
[----:B------:R-:W-:Y:S02]  /*fa00*/  FSEL R28, R28, -INF , P1 ;  /* 0xff8000001c1c7808 */ /* 0x000fe40000800000 */
[----:B------:R-:W-:-:S02]  /*fa10*/  ISETP.GE.AND P2, PT, R17, R157, PT ;  /* 0x0000009d1100720c */ /* 0x000fc40003f46270 */
[----:B------:R-:W-:Y:S02]  /*fa20*/  ISETP.GE.AND P3, PT, R2, R159, PT ;  /* 0x0000009f0200720c */ /* 0x000fe40003f66270 */
        /* <DEDUP_REMOVED lines=15> */
[----:B------:R-:W-:Y:S02]  /*fb20*/  FSEL R21, R21, -INF , P1 ;  /* 0xff80000015157808 */ /* 0x000fe40000800000 */
[----:B------:R-:W-:Y:S01]  /*fb30*/  ISETP.GE.AND P4, PT, R4, R156, PT ;  /* 0x0000009c0400720c */ /* 0x000fe20003f86270 */
[----:B------:R-:W-:Y:S01]  /*fb40*/  VIADD R4, R35, 0xffffffb1 ;  /* 0xffffffb123047836 */ /* 0x000fe20000000000 */
[----:B------:R-:W-:-:S02]  /*fb50*/  ISETP.GE.AND P1, PT, R2, R159, PT ;  /* 0x0000009f0200720c */ /* 0x000fc40003f26270 */
[----:B------:R-:W-:Y:S02]  /*fb60*/  FSEL R6, R6, -INF , P2 ;  /* 0xff80000006067808 */ /* 0x000fe40001000000 */
[----:B------:R-:W-:Y:S02]  /*fb70*/  FSEL R13, R13, -INF , P1 ;  /* 0xff8000000d0d7808 */ /* 0x000fe40000800000 */
[----:B------:R-:W-:Y:S02]  /*fb80*/  ISETP.GE.AND P1, PT, R4, R159, PT ;  /* 0x0000009f0400720c */ /* 0x000fe40003f26270 */
[----:B------:R-:W-:Y:S02]  /*fb90*/  FMNMX3.FTZ R5, R86, R30, R9, !PT ;  /* 0x0000001e56057276 */ /* 0x000fe40007810009 */
[----:B------:R-:W-:Y:S02]  /*fba0*/  FSEL R130, R6, -INF , !P5 ;  /* 0xff80000006827808 */ /* 0x000fe40006800000 */
[----:B------:R-:W-:-:S02]  /*fbb0*/  FSEL R124, R21, -INF , !P0 ;  /* 0xff800000157c7808 */ /* 0x000fc40004000000 */
[----:B------:R-:W-:Y:S02]  /*fbc0*/  FSEL R7, R7, -INF , P3 ;  /* 0xff80000007077808 */ /* 0x000fe40001800000 */
[-C--:B------:R-:W-:Y:S02]  /*fbd0*/  ISETP.GE.AND P5, PT, R4, R158.reuse, PT ;  /* 0x0000009e0400720c */ /* 0x080fe40003fa6270 */
[----:B------:R-:W-:Y:S02]  /*fbe0*/  FSEL R11, R11, -INF , P1 ;  /* 0xff8000000b0b7808 */ /* 0x000fe40000800000 */
[C---:B------:R-:W-:Y:S02]  /*fbf0*/  ISETP.GE.AND P0, PT, R2.reuse, R158, PT ;  /* 0x0000009e0200720c */ /* 0x040fe40003f06270 */
[C---:B------:R-:W-:Y:S02]  /*fc00*/  ISETP.GE.AND P2, PT, R2.reuse, R157, PT ;  /* 0x0000009d0200720c */ /* 0x040fe40003f46270 */
[----:B------:R-:W-:Y:S01]  /*fc10*/  ISETP.GE.AND P3, PT, R2, R156, PT ;  /* 0x0000009c0200720c */ /* 0x000fe20003f66270 */
[----:B------:R-:W-:Y:S01]  /*fc20*/  VIADD R2, R35, 0xffffffb8 ;  /* 0xffffffb823027836 */ /* 0x000fe20000000000 */
[----:B------:R-:W-:Y:S01]  /*fc30*/  FMNMX3.FTZ R5, R5, R34, R88, !PT ;  /* 0x0000002205057276 */ /* 0x000fe20007810058 */
[----:B------:R-:W-:Y:S01]  /*fc40*/  VIADD R35, R35, 0xffffffb9 ;  /* 0xffffffb923237836 */ /* 0x000fe20000000000 */
[----:B------:R-:W-:-:S02]  /*fc50*/  FSEL R110, R11, -INF , !P5 ;  /* 0xff8000000b6e7808 */ /* 0x000fc40006800000 */
[----:B------:R-:W-:Y:S02]  /*fc60*/  FSEL R112, R13, -INF , !P0 ;  /* 0xff8000000d707808 */ /* 0x000fe40004000000 */
[----:B------:R-:W-:Y:S02]  /*fc70*/  FMNMX3.FTZ R11, R5, R26, R24, !PT ;  /* 0x0000001a050b7276 */ /* 0x000fe40007810018 */
[----:B------:R-:W-:Y:S02]  /*fc80*/  ISETP.GE.AND P0, PT, R4, R157, PT ;  /* 0x0000009d0400720c */ /* 0x000fe40003f06270 */
[----:B------:R-:W-:Y:S02]  /*fc90*/  FMNMX3.FTZ R5, R3, R14, R8, !PT ;  /* 0x0000000e03057276 */ /* 0x000fe40007810008 */
[----:B------:R-:W-:Y:S02]  /*fca0*/  ISETP.GE.AND P1, PT, R2, R159, PT ;  /* 0x0000009f0200720c */ /* 0x000fe40003f26270 */
[----:B------:R-:W-:-:S02]  /*fcb0*/  FSEL R31, R31, -INF , P0 ;  /* 0xff8000001f1f7808 */ /* 0x000fc40000000000 */
[----:B------:R-:W-:Y:S02]  /*fcc0*/  FMNMX3.FTZ R5, R5, R10, R16, !PT ;  /* 0x0000000a05057276 */ /* 0x000fe40007810010 */
[----:B------:R-:W-:Y:S02]  /*fcd0*/  ISETP.GE.AND P0, PT, R2, R158, PT ;  /* 0x0000009e0200720c */ /* 0x000fe40003f06270 */
[----:B------:R-:W-:Y:S02]  /*fce0*/  FSEL R92, R92, -INF , P1 ;  /* 0xff8000005c5c7808 */ /* 0x000fe40000800000 */
[----:B------:R-:W-:Y:S02]  /*fcf0*/  FMNMX3.FTZ R11, R11, R22, R20, !PT ;  /* 0x000000160b0b7276 */ /* 0x000fe40007810014 */
[----:B------:R-:W-:Y:S02]  /*fd00*/  FMNMX3.FTZ R5, R5, R99, R118, !PT ;  /* 0x0000006305057276 */ /* 0x000fe40007810076 */
[----:B------:R-:W-:-:S02]  /*fd10*/  ISETP.GE.AND P5, PT, R2, R157, PT ;  /* 0x0000009d0200720c */ /* 0x000fc40003fa6270 */
[----:B------:R-:W-:Y:S02]  /*fd20*/  FSEL R108, R92, -INF , !P0 ;  /* 0xff8000005c6c7808 */ /* 0x000fe40004000000 */
[----:B------:R-:W-:Y:S02]  /*fd30*/  ISETP.GE.AND P0, PT, R35, R159, PT ;  /* 0x0000009f2300720c */ /* 0x000fe40003f06270 */
[----:B------:R-:W-:Y:S02]  /*fd40*/  FMNMX3.FTZ R11, R11, R162, R160, !PT ;  /* 0x000000a20b0b7276 */ /* 0x000fe400078100a0 */
[----:B------:R-:W-:Y:S02]  /*fd50*/  FMNMX3.FTZ R5, R5, R164, R120, !PT ;  /* 0x000000a405057276 */ /* 0x000fe40007810078 */
[----:B------:R-:W-:Y:S02]  /*fd60*/  FSEL R32, R32, -INF , P5 ;  /* 0xff80000020207808 */ /* 0x000fe40002800000 */
[----:B------:R-:W-:-:S02]  /*fd70*/  ISETP.GE.AND P5, PT, R35, R158, PT ;  /* 0x0000009e2300720c */ /* 0x000fc40003fa6270 */
[----:B------:R-:W-:Y:S02]  /*fd80*/  FSEL R23, R23, -INF , P0 ;  /* 0xff80000017177808 */ /* 0x000fe40000000000 */
[----:B------:R-:W-:Y:S02]  /*fd90*/  FMNMX3.FTZ R11, R11, R134, R130, !PT ;  /* 0x000000860b0b7276 */ /* 0x000fe40007810082 */
[----:B------:R-:W-:Y:S02]  /*fda0*/  FSEL R15, R15, -INF , P2 ;  /* 0xff8000000f0f7808 */ /* 0x000fe40001000000 */
[----:B------:R-:W-:Y:S02]  /*fdb0*/  ISETP.GE.AND P2, PT, R4, R156, PT ;  /* 0x0000009c0400720c */ /* 0x000fe40003f46270 */
[----:B------:R-:W-:Y:S01]  /*fdc0*/  ISETP.GE.AND P0, PT, R35, R157, PT ;  /* 0x0000009d2300720c */ /* 0x000fe20003f06270 */
[----:B------:R-:W1:Y:S01]  /*fdd0*/  S2R R4, SR_TID.X ;  /* 0x0000000000047919 */ /* 0x000e620000002100 */
[----:B------:R-:W-:-:S02]  /*fde0*/  FSEL R122, R7, -INF , !P4 ;  /* 0xff800000077a7808 */ /* 0x000fc40006000000 */
[----:B------:R-:W-:Y:S02]  /*fdf0*/  FMNMX3.FTZ R5, R5, R128, R126, !PT ;  /* 0x0000008005057276 */ /* 0x000fe4000781007e */
[----:B------:R-:W-:Y:S02]  /*fe00*/  FSEL R106, R23, -INF , !P5 ;  /* 0xff800000176a7808 */ /* 0x000fe40006800000 */
[----:B------:R-:W-:Y:S02]  /*fe10*/  FMNMX3.FTZ R11, R11, R112, R110, !PT ;  /* 0x000000700b0b7276 */ /* 0x000fe4000781006e */
[-C--:B------:R-:W-:Y:S02]  /*fe20*/  ISETP.GE.AND P1, PT, R2, R156.reuse, PT ;  /* 0x0000009c0200720c */ /* 0x080fe40003f26270 */
[----:B------:R-:W-:Y:S02]  /*fe30*/  ISETP.GE.AND P5, PT, R35, R156, PT ;  /* 0x0000009c2300720c */ /* 0x000fe40003fa6270 */
[----:B------:R-:W-:-:S02]  /*fe40*/  FSEL R33, R33, -INF , P0 ;  /* 0xff80000021217808 */ /* 0x000fc40000000000 */
[----:B------:R-:W-:Y:S02]  /*fe50*/  FSEL R104, R15, -INF , !P3 ;  /* 0xff8000000f687808 */ /* 0x000fe40005800000 */
[----:B------:R-:W-:Y:S02]  /*fe60*/  FSEL R102, R31, -INF , !P2 ;  /* 0xff8000001f667808 */ /* 0x000fe40005000000 */
[----:B------:R-:W-:Y:S02]  /*fe70*/  FMNMX3.FTZ R5, R5, R124, R122, !PT ;  /* 0x0000007c05057276 */ /* 0x000fe4000781007a */
[----:B------:R-:W-:Y:S02]  /*fe80*/  FMNMX3.FTZ R11, R11, R108, R106, !PT ;  /* 0x0000006c0b0b7276 */ /* 0x000fe4000781006a */
[----:B------:R-:W-:Y:S02]  /*fe90*/  FSEL R100, R32, -INF , !P1 ;  /* 0xff80000020647808 */ /* 0x000fe40004800000 */
[----:B------:R-:W-:Y:S01]  /*fea0*/  FSEL R98, R33, -INF , !P5 ;  /* 0xff80000021627808 */ /* 0x000fe20006800000 */
[----:B------:R-:W3:Y:S01]  /*feb0*/  SHFL.BFLY PT, R2, R11, 0x2, 0x1f ;  /* 0x0c401f000b027f89 */ /* 0x000ee200000e0000 */
[----:B------:R-:W-:-:S04]  /*fec0*/  FMNMX3.FTZ R5, R5, R104, R102, !PT ;  /* 0x0000006805057276 */ /* 0x000fc80007810066 */
[----:B------:R-:W-:-:S05]  /*fed0*/  FMNMX3.FTZ R6, R5, R100, R98, !PT ;  /* 0x0000006405067276 */ /* 0x000fca0007810062 */
[----:B------:R-:W4:Y:S01]  /*fee0*/  SHFL.BFLY PT, R5, R6, 0x2, 0x1f ;  /* 0x0c401f0006057f89 */ /* 0x000f2200000e0000 */
[----:B---3--:R-:W-:-:S05]  /*fef0*/  FMNMX.FTZ R7, R11, R2, !PT ;  /* 0x000000020b077209 */ /* 0x008fca0007810000 */
[----:B------:R-:W3:Y:S01]  /*ff00*/  SHFL.BFLY PT, R32, R7, 0x1, 0x1f ;  /* 0x0c201f0007207f89 */ /* 0x000ee200000e0000 */
[----:B----4-:R-:W-:-:S05]  /*ff10*/  FMNMX.FTZ R5, R6, R5, !PT ;  /* 0x0000000506057209 */ /* 0x010fca0007810000 */
[----:B------:R-:W4:Y:S01]  /*ff20*/  SHFL.BFLY PT, R2, R5, 0x1, 0x1f ;  /* 0x0c201f0005027f89 */ /* 0x000f2200000e0000 */
[----:B---3--:R-:W-:-:S04]  /*ff30*/  FMNMX.FTZ R32, R7, R32, !PT ;  /* 0x0000002007207209 */ /* 0x008fc80007810000 */
        /* <DEDUP_REMOVED lines=8> */
[----:B-1----:R-:W-:Y:S01]  /*ffc0*/  LOP3.LUT P1, RZ, R4, 0x4, RZ, 0xc0, !PT ;  /* 0x0000000404ff7812 */ /* 0x002fe2000782c0ff */
[-CC-:B------:R-:W-:Y:S01]  /*ffd0*/  FFMA.FTZ R34, R88, R96.reuse, -R97.reuse ;  /* 0x0000006058227223 */ /* 0x180fe20000010861 */
[----:B------:R-:W-:Y:S01]  /*ffe0*/  FSEL R4, R2, RZ, P0 ;  /* 0x000000ff02047208 */ /* 0x000fe20000000000 */
[-C--:B------:R-:W-:Y:S01]  /*fff0*/  FFMA.FTZ R87, R9, R96.reuse, -R97 ;  /* 0x0000006009577223 */ /* 0x080fe20000010861 */
[----:B------:R-:W-:Y:S01]  /*10000*/  FSEL R95, R95, RZ, P0 ;  /* 0x000000ff5f5f7208 */ /* 0x000fe20000000000 */
[----:B------:R-:W-:Y:S01]  /*10010*/  FADD.FTZ R5, R86, -R5 ;  /* 0x8000000556057221 */ /* 0x000fe20000010000 */
[----:B------:R-:W-:Y:S01]  /*10020*/  FFMA.FTZ R90, R30, R96, -R97 ;  /* 0x000000601e5a7223 */ /* 0x000fe20000010861 */
[----:B------:R-:W-:Y:S01]  /*10030*/  FADD.FTZ R7, R3, -R4 ;  /* 0x8000000403077221 */ /* 0x000fe20000010000 */
[----:B------:R-:W-:-:S02]  /*10040*/  VIADD R4, R0, 0x6000 ;  /* 0x0000600000047836 */ /* 0x000fc40000000000 */
[-CC-:B------:R-:W-:Y:S01]  /*10050*/  FFMA.FTZ R88, R14, R96.reuse, -R95.reuse ;  /* 0x000000600e587223 */ /* 0x180fe2000001085f */
[-CC-:B------:R-:W-:Y:S01]  /*10060*/  FFMA.FTZ R33, R8, R96.reuse, -R95.reuse ;  /* 0x0000006008217223 */ /* 0x180fe2000001085f */
[----:B------:R-:W1:Y:S01]  /*10070*/  LDSM.16.MT88.4 R12, [R0+0x6000] ;  /* 0x00600000000c783b */ /* 0x000e620000004200 */
[-CC-:B------:R-:W-:Y:S01]  /*10080*/  FFMA.FTZ R6, R10, R96.reuse, -R95.reuse ;  /* 0x000000600a067223 */ /* 0x180fe2000001085f */
[----:B------:R-:W-:Y:S02]  /*10090*/  @P1 VIADD R94, R4, 0xffffffe0 ;  /* 0xffffffe0045e1836 */ /* 0x000fe40000000000 */
[C---:B------:R-:W-:Y:S01]  /*100a0*/  FMUL.FTZ R93, R96.reuse, R5 ;  /* 0x00000005605d7220 */ /* 0x040fe20000410000 */
[----:B------:R-:W-:Y:S01]  /*100b0*/  FMUL.FTZ R92, R96, R7 ;  /* 0x00000007605c7220 */ /* 0x000fe20000410000 */
[-C--:B------:R-:W-:Y:S01]  /*100c0*/  FFMA.FTZ R16, R16, R96.reuse, -R95 ;  /* 0x0000006010107223 */ /* 0x080fe2000001085f */
[----:B------:R-:W-:Y:S01]  /*100d0*/  MUFU.EX2 R90, R90 ;  /* 0x0000005a005a7308 */ /* 0x000fe20000000800 */
[----:B------:R-:W2:Y:S01]  /*100e0*/  LDSM.16.MT88.4 R8, [R94] ;  /* 0x000000005e08783b */ /* 0x000ea20000004200 */
[-CC-:B------:R-:W-:Y:S01]  /*100f0*/  FFMA.FTZ R101, R26, R96.reuse, -R97.reuse ;  /* 0x000000601a657223 */ /* 0x180fe20000010861 */
[-CC-:B------:R-:W-:Y:S01]  /*10100*/  FFMA.FTZ R116, R24, R96.reuse, -R97.reuse ;  /* 0x0000006018747223 */ /* 0x180fe20000010861 */
[----:B------:R-:W3:Y:S01]  /*10110*/  MUFU.EX2 R87, R87 ;  /* 0x0000005700577308 */ /* 0x000ee20000000800 */
[----:B------:R-:W-:Y:S01]  /*10120*/  LDSM.16.MT88.4 R28, [R94+0x2000] ;  /* 0x002000005e1c783b */ /* 0x000fe20000004200 */
[-C--:B------:R-:W-:Y:S01]  /*10130*/  FFMA.FTZ R114, R22, R96.reuse, -R97 ;  /* 0x0000006016727223 */ /* 0x080fe20000010861 */
[-CC-:B------:R-:W-:Y:S01]  /*10140*/  FFMA.FTZ R105, R118, R96.reuse, -R95.reuse ;  /* 0x0000006076697223 */ /* 0x180fe2000001085f */
[----:B------:R-:W-:Y:S01]  /*10150*/  MUFU.EX2 R35, R35 ;  /* 0x0000002300237308 */ /* 0x000fe20000000800 */
[-CC-:B------:R-:W-:Y:S01]  /*10160*/  FFMA.FTZ R103, R164, R96.reuse, -R95.reuse ;  /* 0x00000060a4677223 */ /* 0x180fe2000001085f */
[-C--:B------:R-:W-:Y:S01]  /*10170*/  FFMA.FTZ R120, R120, R96.reuse, -R95 ;  /* 0x0000006078787223 */ /* 0x080fe2000001085f */
[----:B------:R-:W-:Y:S01]  /*10180*/  LDSM.16.MT88.4 R24, [R0+0x6400] ;  /* 0x006400000018783b */ /* 0x000fe20000004200 */
[----:B------:R-:W-:Y:S01]  /*10190*/  MUFU.EX2 R34, R34 ;  /* 0x0000002200227308 */ /* 0x000fe20000000800 */
[-CC-:B------:R-:W-:Y:S01]  /*101a0*/  FFMA.FTZ R109, R160, R96.reuse, -R97.reuse ;  /* 0x00000060a06d7223 */ /* 0x180fe20000010861 */
[-C--:B------:R-:W-:Y:S01]  /*101b0*/  FFMA.FTZ R107, R130, R96.reuse, -R97 ;  /* 0x00000060826b7223 */ /* 0x080fe20000010861 */
[-CC-:B------:R-:W-:Y:S01]  /*101c0*/  FFMA.FTZ R111, R126, R96.reuse, -R95.reuse ;  /* 0x000000607e6f7223 */ /* 0x180fe2000001085f */
[----:B------:R-:W-:Y:S01]  /*101d0*/  MUFU.EX2 R88, R88 ;  /* 0x0000005800587308 */ /* 0x000fe20000000800 */
[--C-:B------:R-:W-:Y:S01]  /*101e0*/  FFMA.FTZ R113, R124, R96, -R95.reuse ;  /* 0x000000607c717223 */ /* 0x100fe2000001085f */
[----:B---3--:R-:W-:Y:S01]  /*101f0*/  F2FP.F16.F32.PACK_AB R4, R87, R90 ;  /* 0x0000005a5704723e */ /* 0x008fe200000000ff */
[-C--:B------:R-:W-:Y:S01]  /*10200*/  FFMA.FTZ R122, R122, R96.reuse, -R95 ;  /* 0x000000607a7a7223 */ /* 0x080fe2000001085f */
[----:B------:R-:W3:Y:S01]  /*10210*/  MUFU.EX2 R33, R33 ;  /* 0x0000002100217308 */ /* 0x000ee20000000800 */
[-CC-:B------:R-:W-:Y:S01]  /*10220*/  FFMA.FTZ R162, R162, R96.reuse, -R97.reuse ;  /* 0x00000060a2a27223 */ /* 0x180fe20000010861 */
[-C--:B------:R-:W-:Y:S01]  /*10230*/  FFMA.FTZ R134, R134, R96.reuse, -R97 ;  /* 0x0000006086867223 */ /* 0x080fe20000010861 */
[-C--:B------:R-:W-:Y:S01]  /*10240*/  FFMA.FTZ R128, R128, R96.reuse, -R95 ;  /* 0x0000006080807223 */ /* 0x080fe2000001085f */
[----:B------:R4:W-:Y:S01]  /*10250*/  MUFU.EX2 R86, R6 ;  /* 0x0000000600567308 */ /* 0x0009e20000000800 */
[-C--:B------:R-:W-:Y:S01]  /*10260*/  FFMA.FTZ R115, R106, R96.reuse, -R97 ;  /* 0x000000606a737223 */ /* 0x080fe20000010861 */
[-C--:B------:R-:W-:Y:S01]  /*10270*/  FFMA.FTZ R117, R102, R96.reuse, -R95 ;  /* 0x0000006066757223 */ /* 0x080fe2000001085f */
[-CC-:B------:R-:W-:Y:S01]  /*10280*/  FFMA.FTZ R112, R112, R96.reuse, -R97.reuse ;  /* 0x0000006070707223 */ /* 0x180fe20000010861 */
[----:B------:R5:W1:Y:S01]  /*10290*/  MUFU.EX2 R3, R16 ;  /* 0x0000001000037308 */ /* 0x000a620000000800 */
[-C--:B------:R-:W-:Y:S01]  /*102a0*/  FFMA.FTZ R108, R108, R96.reuse, -R97 ;  /* 0x000000606c6c7223 */ /* 0x080fe20000010861 */
[-CC-:B------:R-:W-:Y:S01]  /*102b0*/  FFMA.FTZ R104, R104, R96.reuse, -R95.reuse ;  /* 0x0000006068687223 */ /* 0x180fe2000001085f */
[----:B------:R-:W-:Y:S01]  /*102c0*/  FFMA.FTZ R100, R100, R96, -R95 ;  /* 0x0000006064647223 */ /* 0x000fe2000001085f */
[----:B------:R-:W2:Y:S01]  /*102d0*/  MUFU.EX2 R93, R93 ;  /* 0x0000005d005d7308 */ /* 0x000ea20000000800 */
[----:B---3--:R-:W-:-:S03]  /*102e0*/  F2FP.F16.F32.PACK_AB R5, R33, R88 ;  /* 0x000000582105723e */ /* 0x008fc600000000ff */
[----:B------:R-:W3:Y:S01]  /*102f0*/  MUFU.EX2 R92, R92 ;  /* 0x0000005c005c7308 */ /* 0x000ee20000000800 */
[----:B----4-:R-:W-:-:S03]  /*10300*/  F2FP.F16.F32.PACK_AB R6, R34, R35 ;  /* 0x000000232206723e */ /* 0x010fc600000000ff */
[----:B------:R-:W-:Y:S01]  /*10310*/  MUFU.EX2 R101, R101 ;  /* 0x0000006500657308 */ /* 0x000fe20000000800 */
[----:B-----5:R-:W4:Y:S01]  /*10320*/  LDSM.16.MT88.4 R16, [R0+0x7000] ;  /* 0x007000000010783b */ /* 0x020f220000004200 */
[----:B-1----:R-:W-:Y:S02]  /*10330*/  F2FP.F16.F32.PACK_AB R7, R3, R86 ;  /* 0x000000560307723e */ /* 0x002fe400000000ff */
[----:B------:R-:W1:Y:S01]  /*10340*/  MUFU.EX2 R116, R116 ;  /* 0x0000007400747308 */ /* 0x000e620000000800 */
[-C--:B--2---:R-:W-:Y:S01]  /*10350*/  FMUL.FTZ R80, R80, R93.reuse ;  /* 0x0000005d50507220 */ /* 0x084fe20000410000 */
[-C--:B------:R-:W-:Y:S01]  /*10360*/  FMUL.FTZ R81, R81, R93.reuse ;  /* 0x0000005d51517220 */ /* 0x080fe20000410000 */
[-C--:B------:R-:W-:Y:S01]  /*10370*/  FMUL.FTZ R76, R76, R93.reuse ;  /* 0x0000005d4c4c7220 */ /* 0x080fe20000410000 */
[-C--:B------:R-:W-:Y:S01]  /*10380*/  FMUL.FTZ R77, R77, R93.reuse ;  /* 0x0000005d4d4d7220 */ /* 0x080fe20000410000 */
[-C--:B---3--:R-:W-:Y:S01]  /*10390*/  FMUL.FTZ R82, R82, R92.reuse ;  /* 0x0000005c52527220 */ /* 0x088fe20000410000 */
        /* <DEDUP_REMOVED lines=43> */
[C---:B----4-:R-:W-:Y:S01]  /*10650*/  HMMA.16816.F32 R64, R4.reuse, R16, R64 ;  /* 0x000000100440723c */ /* 0x050fe20000001840 */
        /* <DEDUP_REMOVED lines=8> */
[----:B------:R-:W4:Y:S01]  /*106e0*/  LDSM.16.MT88.4 R16, [R0+0x7400] ;  /* 0x007400000010783b */ /* 0x000f220000004200 */
[----:B------:R-:W5:Y:S01]  /*106f0*/  MUFU.EX2 R120, R120 ;  /* 0x0000007800787308 */ /* 0x000f620000000800 */
[-C--:B------:R-:W-:Y:S01]  /*10700*/  FMUL.FTZ R50, R50, R92.reuse ;  /* 0x0000005c32327220 */ /* 0x080fe20000410000 */
[-C--:B------:R-:W-:Y:S01]  /*10710*/  FMUL.FTZ R51, R51, R92.reuse ;  /* 0x0000005c33337220 */ /* 0x080fe20000410000 */
        /* <DEDUP_REMOVED lines=10> */
[C---:B--2---:R-:W-:Y:S01]  /*107c0*/  HMMA.16816.F32 R56, R4.reuse, R12, R56 ;  /* 0x0000000c0438723c */ /* 0x044fe20000001838 */
[----:B------:R-:W-:Y:S01]  /*107d0*/  FADD.FTZ R34, R34, R35 ;  /* 0x0000002322227221 */ /* 0x000fe20000010000 */
[----:B------:R-:W-:Y:S01]  /*107e0*/  MUFU.EX2 R107, R107 ;  /* 0x0000006b006b7308 */ /* 0x000fe20000000800 */
[----:B------:R-:W-:Y:S01]  /*107f0*/  FADD.FTZ R3, R3, R86 ;  /* 0x0000005603037221 */ /* 0x000fe20000010000 */
[--C-:B------:R-:W-:Y:S02]  /*10800*/  IMAD.MOV.U32 R86, RZ, RZ, R32.reuse ;  /* 0x000000ffff567224 */ /* 0x100fe400078e0020 */
[----:B------:R-:W-:Y:S01]  /*10810*/  MUFU.EX2 R126, R128 ;  /* 0x00000080007e7308 */ /* 0x000fe20000000800 */
[----:B------:R-:W-:Y:S01]  /*10820*/  @P6 IMAD.MOV.U32 R86, RZ, RZ, R32 ;  /* 0x000000ffff566224 */ /* 0x000fe200078e0020 */
[C---:B------:R-:W-:Y:S01]  /*10830*/  HMMA.16816.F32 R52, R4.reuse, R14, R52 ;  /* 0x0000000e0434723c */ /* 0x040fe20000001834 */
[----:B------:R-:W2:Y:S01]  /*10840*/  LDSM.16.MT88.4 R12, [R94+0x1400] ;  /* 0x001400005e0c783b */ /* 0x000ea20000004200 */
[----:B------:R-:W-:Y:S04]  /*10850*/  MUFU.EX2 R111, R111 ;  /* 0x0000006f006f7308 */ /* 0x000fe80000000800 */
[----:B------:R-:W-:Y:S02]  /*10860*/  MUFU.EX2 R113, R113 ;  /* 0x0000007100717308 */ /* 0x000fe40000000800 */
[C---:B---3--:R-:W-:Y:S01]  /*10870*/  HMMA.16816.F32 R36, R4.reuse, R8, R36 ;  /* 0x000000080424723c */ /* 0x048fe20000001824 */
[-C--:B------:R-:W-:Y:S01]  /*10880*/  FFMA.FTZ R9, R20, R96.reuse, -R97 ;  /* 0x0000006014097223 */ /* 0x080fe20000010861 */
[----:B------:R-:W-:Y:S01]  /*10890*/  FFMA.FTZ R8, R99, R96, -R95 ;  /* 0x0000006063087223 */ /* 0x000fe2000001085f */
[----:B------:R-:W3:Y:S01]  /*108a0*/  LDSM.16.MT88.4 R20, [R94+0x400] ;  /* 0x000400005e14783b */ /* 0x000ee20000004200 */
[----:B------:R-:W-:Y:S04]  /*108b0*/  MUFU.EX2 R122, R122 ;  /* 0x0000007a007a7308 */ /* 0x000fe80000000800 */
[----:B------:R-:W4:Y:S01]  /*108c0*/  MUFU.EX2 R99, R9 ;  /* 0x0000000900637308 */ /* 0x000f220000000800 */
[C---:B------:R-:W-:Y:S03]  /*108d0*/  HMMA.16816.F32 R40, R4.reuse, R10, R40 ;  /* 0x0000000a0428723c */ /* 0x040fe60000001828 */
[----:B------:R4:W4:Y:S04]  /*108e0*/  MUFU.EX2 R118, R8 ;  /* 0x0000000800767308 */ /* 0x0009280000000800 */
[----:B------:R-:W-:Y:S01]  /*108f0*/  MUFU.EX2 R106, R108 ;  /* 0x0000006c006a7308 */ /* 0x000fe20000000800 */
[----:B------:R-:W-:Y:S01]  /*10900*/  HMMA.16816.F32 R48, R4, R30, R48 ;  /* 0x0000001e0430723c */ /* 0x000fe20000001830 */
[----:B-1----:R-:W-:Y:S01]  /*10910*/  F2FP.F16.F32.PACK_AB R4, R116, R101 ;  /* 0x000000657404723e */ /* 0x002fe200000000ff */
[----:B------:R-:W-:Y:S01]  /*10920*/  LDSM.16.MT88.4 R28, [R94+0x2400] ;  /* 0x002400005e1c783b */ /* 0x000fe20000004200 */
[----:B-----5:R-:W-:Y:S01]  /*10930*/  F2FP.F16.F32.PACK_AB R7, R120, R103 ;  /* 0x000000677807723e */ /* 0x020fe200000000ff */
[----:B------:R-:W-:Y:S01]  /*10940*/  MUFU.EX2 R115, R115 ;  /* 0x0000007300737308 */ /* 0x000fe20000000800 */
[----:B----4-:R-:W-:Y:S01]  /*10950*/  F2FP.F16.F32.PACK_AB R6, R99, R114 ;  /* 0x000000726306723e */ /* 0x010fe200000000ff */
[----:B------:R-:W-:-:S02]  /*10960*/  FADD.FTZ R101, R101, R34 ;  /* 0x0000002265657221 */ /* 0x000fc40000010000 */
[----:B------:R-:W-:Y:S01]  /*10970*/  MUFU.EX2 R102, R104 ;  /* 0x0000006800667308 */ /* 0x000fe20000000800 */
[----:B------:R-:W1:Y:S01]  /*10980*/  LDSM.16.MT88.4 R8, [R0+0x8400] ;  /* 0x008400000008783b */ /* 0x000e620000004200 */
        /* <DEDUP_REMOVED lines=26> */
[C---:B------:R-:W-:Y:S08]  /*10b30*/  HMMA.16816.F32 R44, R4.reuse, R28, R44 ;  /* 0x0000001c042c723c */ /* 0x040ff0000000182c */
[----:B------:R-:W-:Y:S01]  /*10b40*/  HMMA.16816.F32 R48, R4, R30, R48 ;  /* 0x0000001e0430723c */ /* 0x000fe20000001830 */
[----:B------:R-:W-:Y:S01]  /*10b50*/  F2FP.F16.F32.PACK_AB R4, R109, R160 ;  /* 0x000000a06d04723e */ /* 0x000fe200000000ff */
[----:B------:R-:W1:Y:S01]  /*10b60*/  LDSM.16.MT88.4 R28, [R94+0x2800] ;  /* 0x002800005e1c783b */ /* 0x000e620000004200 */
        /* <DEDUP_REMOVED lines=8> */
[----:B----4-:R-:W-:Y:S01]  /*10bf0*/  HMMA.16816.F32 R64, R4, R16, R64 ;  /* 0x000000100440723c */ /* 0x010fe20000001840 */
[----:B------:R-:W-:Y:S01]  /*10c00*/  FADD.FTZ R113, R113, R126 ;  /* 0x0000007e71717221 */ /* 0x000fe20000010000 */
[----:B------:R-:W-:-:S03]  /*10c10*/  FADD.FTZ R107, R107, R130 ;  /* 0x000000826b6b7221 */ /* 0x000fc60000010000 */
[----:B------:R-:W-:-:S03]  /*10c20*/  FADD.FTZ R113, R122, R113 ;  /* 0x000000717a717221 */ /* 0x000fc60000010000 */
[C---:B------:R-:W-:Y:S01]  /*10c30*/  HMMA.16816.F32 R60, R4.reuse, R18, R60 ;  /* 0x00000012043c723c */ /* 0x040fe2000000183c */
[----:B------:R-:W4:Y:S07]  /*10c40*/  LDSM.16.MT88.4 R16, [R0+0x8c00] ;  /* 0x008c00000010783b */ /* 0x000f2e0000004200 */
[C---:B--2---:R-:W-:Y:S01]  /*10c50*/  HMMA.16816.F32 R56, R4.reuse, R12, R56 ;  /* 0x0000000c0438723c */ /* 0x044fe20000001838 */
[-C--:B------:R-:W-:Y:S01]  /*10c60*/  FFMA.FTZ R12, R110, R96.reuse, -R97 ;  /* 0x000000606e0c7223 */ /* 0x080fe20000010861 */
[----:B------:R-:W-:Y:S01]  /*10c70*/  FFMA.FTZ R96, R98, R96, -R95 ;  /* 0x0000006062607223 */ /* 0x000fe2000001085f */
[----:B------:R-:W-:Y:S04]  /*10c80*/  MUFU.EX2 R110, R112 ;  /* 0x00000070006e7308 */ /* 0x000fe80000000800 */
[----:B------:R2:W4:Y:S01]  /*10c90*/  MUFU.EX2 R97, R12 ;  /* 0x0000000c00617308 */ /* 0x0005220000000800 */
[C---:B-----5:R-:W-:Y:S03]  /*10ca0*/  HMMA.16816.F32 R80, R4.reuse, R24, R80 ;  /* 0x000000180450723c */ /* 0x060fe60000001850 */
[----:B------:R-:W-:Y:S05]  /*10cb0*/  MUFU.EX2 R95, R100 ;  /* 0x00000064005f7308 */ /* 0x000fea0000000800 */
[C---:B------:R-:W-:Y:S01]  /*10cc0*/  HMMA.16816.F32 R76, R4.reuse, R26, R76 ;  /* 0x0000001a044c723c */ /* 0x040fe2000000184c */
[----:B------:R-:W5:Y:S07]  /*10cd0*/  LDSM.16.MT88.4 R24, [R0+0x6c00] ;  /* 0x006c00000018783b */ /* 0x000f6e0000004200 */
[C---:B---3--:R-:W-:Y:S08]  /*10ce0*/  HMMA.16816.F32 R72, R4.reuse, R20, R72 ;  /* 0x000000140448723c */ /* 0x048ff00000001848 */
[C---:B------:R-:W-:Y:S01]  /*10cf0*/  HMMA.16816.F32 R68, R4.reuse, R22, R68 ;  /* 0x000000160444723c */ /* 0x040fe20000001844 */
[----:B------:R3:W5:Y:S07]  /*10d00*/  LDSM.16.MT88.4 R20, [R0+0x7c00] ;  /* 0x007c00000014783b */ /* 0x00076e0000004200 */
[C---:B-1----:R-:W-:Y:S08]  /*10d10*/  HMMA.16816.F32 R36, R4.reuse, R8, R36 ;  /* 0x000000080424723c */ /* 0x042ff00000001824 */
[C---:B------:R-:W-:Y:S01]  /*10d20*/  HMMA.16816.F32 R40, R4.reuse, R10, R40 ;  /* 0x0000000a0428723c */ /* 0x040fe20000001828 */
[----:B------:R-:W-:Y:S01]  /*10d30*/  LDSM.16.MT88.4 R8, [R94+0x1c00] ;  /* 0x001c00005e08783b */ /* 0x000fe20000004200 */
[----:B---3--:R-:W1:Y:S06]  /*10d40*/  MUFU.EX2 R0, R96 ;  /* 0x0000006000007308 */ /* 0x008e6c0000000800 */
[C---:B------:R-:W-:Y:S01]  /*10d50*/  HMMA.16816.F32 R52, R4.reuse, R14, R52 ;  /* 0x0000000e0434723c */ /* 0x040fe20000001834 */
[----:B--2---:R-:W2:Y:S07]  /*10d60*/  LDSM.16.MT88.4 R12, [R94+0xc00] ;  /* 0x000c00005e0c783b */ /* 0x004eae0000004200 */
[C---:B------:R-:W-:Y:S08]  /*10d70*/  HMMA.16816.F32 R44, R4.reuse, R28, R44 ;  /* 0x0000001c042c723c */ /* 0x040ff0000000182c */
[----:B------:R-:W-:Y:S01]  /*10d80*/  HMMA.16816.F32 R48, R4, R30, R48 ;  /* 0x0000001e0430723c */ /* 0x000fe20000001830 */
[----:B----4-:R-:W-:Y:S01]  /*10d90*/  F2FP.F16.F32.PACK_AB R4, R97, R110 ;  /* 0x0000006e6104723e */ /* 0x010fe200000000ff */
[----:B------:R-:W-:Y:S01]  /*10da0*/  FADD.FTZ R110, R110, R107 ;  /* 0x0000006b6e6e7221 */ /* 0x000fe20000010000 */
[----:B------:R-:W-:Y:S01]  /*10db0*/  F2FP.F16.F32.PACK_AB R5, R117, R102 ;  /* 0x000000667505723e */ /* 0x000fe200000000ff */
        /* <DEDUP_REMOVED lines=12> */
[C---:B-----5:R-:W-:Y:S08]  /*10e80*/  HMMA.16816.F32 R80, R4.reuse, R24, R80 ;  /* 0x000000180450723c */ /* 0x060ff00000001850 */
        /* <DEDUP_REMOVED lines=11> */
.L_x_8691:
[----:B------:R-:W-:-:S07]  /*10f40*/  IADD3 R89, PT, PT, R91, -0x1, RZ ;  /* 0xffffffff5b597810 */ /* 0x000fce0007ffe0ff */
.L_x_8700:
[----:B------:R-:W-:Y:S05]  /*10f50*/  BSYNC B2 ;  /* 0x0000000000027941 */ /* 0x000fea0003800000 */
.L_x_8690:
[----:B------:R-:W-:-:S13]  /*10f60*/  ISETP.GE.AND P0, PT, R89, R140, PT ;  /* 0x0000008c5900720c */ /* 0x000fda0003f06270 */
[----:B------:R-:W-:Y:S05]  /*10f70*/  @!P0 BRA `(.L_x_8701) ;  /* 0x0000003400a48947 */ /* 0x000fea0003800000 */
[----:B------:R-:W1:Y:S01]  /*10f80*/  S2R R5, SR_TID.X ;  /* 0x0000000000057919 */ /* 0x000e620000002100 */
[C---:B------:R-:W-:Y:S01]  /*10f90*/  IMAD.SHL.U32 R160, R89.reuse, 0x40, RZ ;  /* 0x0000004059a07824 */ /* 0x040fe200078e00ff */
        /* <DEDUP_REMOVED lines=9> */
.L_x_8708:
        /* <DEDUP_REMOVED lines=78> */
.L_x_8703:
[----:B------:R-:W-:Y:S05]  /*11510*/  BSYNC.RECONVERGENT B0 ;  /* 0x0000000000007941 */ /* 0x000fea0003800200 */
.L_x_8702:
        /* <DEDUP_REMOVED lines=9> */
[----:B------:R-:W-:Y:S02]  /*115b0*/  LOP3.LUT R33, R130, 0x18, R3, 0xf8, !PT ;  /* 0x0000001882217812 */ /* 0x000fe400078ef803 */
        /* <DEDUP_REMOVED lines=8> */
[C---:B------:R-:W-:Y:S02]  /*11640*/  LEA R32, P0, R136.reuse, R144, 0x1 ;  /* 0x0000009088207211 */ /* 0x040fe400078008ff */
        /* <DEDUP_REMOVED lines=26> */
[----:B------:R1:W-:Y:S01]  /*117f0*/  @!P1 LDGSTS.E.BYPASS.LTC128B.128 [R35+0x8000], desc[UR4][R128.64+0x80] ;  /* 0x0800008080239fae */ /* 0x0003e2000b981a04 */
        /* <DEDUP_REMOVED lines=13> */
[----:B------:R-:W2:Y:S01]  /*118d0*/  S2UR UR6, SR_CgaCtaId ;  /* 0x00000000000679c3 */ /* 0x000ea20000008800 */
        /* <DEDUP_REMOVED lines=18> */
[----:B------:R-:W4:Y:S01]  /*11a00*/  LDSM.16.M88.4 R92, [R87+0x3000] ;  /* 0x00300000575c783b */ /* 0x000f220000000200 */
[----:B--2---:R-:W-:Y:S05]  /*11a10*/  ULEA UR6, UR6, UR7, 0x18 ;  /* 0x0000000706067291 */ /* 0x004fea000f8ec0ff */
[----:B------:R-:W2:Y:S06]  /*11a20*/  LDSM.16.M88.4 R96, [R87+0x3400] ;  /* 0x003400005760783b */ /* 0x000eac0000000200 */
[----:B------:R-:W5:Y:S06]  /*11a30*/  LDSM.16.M88.4 R100, [R87+0x3800] ;  /* 0x003800005764783b */ /* 0x000f6c0000000200 */
[----:B------:R-:W3:Y:S06]  /*11a40*/  LD.E R143, desc[UR4][R84.64+0x18c] ;  /* 0x00018c04548f7980 */ /* 0x000eec000c101900 */
[----:B------:R-:W1:Y:S06]  /*11a50*/  LDSM.16.M88.4 R104, [R87+0x3c00] ;  /* 0x003c00005768783b */ /* 0x000e6c0000000200 */
[----:B------:R-:W0:Y:S06]  /*11a60*/  LDGDEPBAR ;  /* 0x00000000000079af */ /* 0x000e2c0000000000 */
[----:B------:R-:W-:Y:S06]  /*11a70*/  LDSM.16.M88.4 R108, [R86] ;  /* 0x00000000566c783b */ /* 0x000fec0000000200 */
[----:B------:R-:W3:Y:S01]  /*11a80*/  LDSM.16.M88.4 R112, [R3+0x3000] ;  /* 0x003000000370783b */ /* 0x000ee20000000200 */
[C---:B----4-:R-:W-:Y:S05]  /*11a90*/  HMMA.16816.F32 R4, R88.reuse, R92, RZ ;  /* 0x0000005c5804723c */ /* 0x050fea00000018ff */
[----:B------:R-:W4:Y:S03]  /*11aa0*/  LDSM.16.M88.4 R116, [R3+0x3400] ;  /* 0x003400000374783b */ /* 0x000f260000000200 */
[C---:B------:R-:W-:Y:S03]  /*11ab0*/  HMMA.16816.F32 R8, R88.reuse, R94, RZ ;  /* 0x0000005e5808723c */ /* 0x040fe600000018ff */
[----:B------:R-:W4:Y:S05]  /*11ac0*/  LDSM.16.M88.4 R92, [R3+0x3800] ;  /* 0x00380000035c783b */ /* 0x000f2a0000000200 */
[C---:B--2---:R-:W-:Y:S01]  /*11ad0*/  HMMA.16816.F32 R12, R88.reuse, R96, RZ ;  /* 0x00000060580c723c */ /* 0x044fe200000018ff */
[----:B------:R-:W-:Y:S06]  /*11ae0*/  LDSM.16.M88.4 R120, [R135+0x1000] ;  /* 0x001000008778783b */ /* 0x000fec0000000200 */
[----:B------:R-:W-:Y:S01]  /*11af0*/  LDSM.16.M88.4 R124, [R87+0x4000] ;  /* 0x00400000577c783b */ /* 0x000fe20000000200 */
[C---:B------:R-:W-:Y:S05]  /*11b00*/  HMMA.16816.F32 R16, R88.reuse, R98, RZ ;  /* 0x000000625810723c */ /* 0x040fea00000018ff */
[----:B------:R-:W2:Y:S03]  /*11b10*/  LDSM.16.M88.4 R96, [R3+0x3c00] ;  /* 0x003c00000360783b */ /* 0x000ea60000000200 */
[C---:B-----5:R-:W-:Y:S03]  /*11b20*/  HMMA.16816.F32 R20, R88.reuse, R100, RZ ;  /* 0x000000645814723c */ /* 0x060fe600000018ff */
[----:B-1----:R-:W-:Y:S05]  /*11b30*/  LDSM.16.M88.4 R128, [R87+0x5000] ;  /* 0x005000005780783b */ /* 0x002fea0000000200 */
[C---:B------:R-:W-:Y:S01]  /*11b40*/  HMMA.16816.F32 R24, R88.reuse, R102, RZ ;  /* 0x000000665818723c */ /* 0x040fe200000018ff */
[----:B------:R-:W1:Y:S07]  /*11b50*/  LDSM.16.M88.4 R100, [R87+0x4400] ;  /* 0x004400005764783b */ /* 0x000e6e0000000200 */
[C---:B------:R-:W-:Y:S08]  /*11b60*/  HMMA.16816.F32 R28, R88.reuse, R104, RZ ;  /* 0x00000068581c723c */ /* 0x040ff000000018ff */
[----:B---3--:R-:W-:Y:S01]  /*11b70*/  HMMA.16816.F32 R32, R88, R106, RZ ;  /* 0x0000006a5820723c */ /* 0x008fe200000018ff */
[----:B------:R-:W3:Y:S06]  /*11b80*/  LDSM.16.M88.4 R88, [R87+0x4800] ;  /* 0x004800005758783b */ /* 0x000eec0000000200 */
[----:B------:R-:W5:Y:S01]  /*11b90*/  LDSM.16.M88.4 R104, [R87+0x4c00] ;  /* 0x004c00005768783b */ /* 0x000f620000000200 */
[C---:B------:R-:W-:Y:S08]  /*11ba0*/  HMMA.16816.F32 R4, R108.reuse, R112, R4 ;  /* 0x000000706c04723c */ /* 0x040ff00000001804 */
[C---:B------:R-:W-:Y:S01]  /*11bb0*/  HMMA.16816.F32 R8, R108.reuse, R114, R8 ;  /* 0x000000726c08723c */ /* 0x040fe20000001808 */
[----:B------:R-:W-:Y:S07]  /*11bc0*/  LDSM.16.M88.4 R112, [R86+0x1000] ;  /* 0x001000005670783b */ /* 0x000fee0000000200 */
        /* <DEDUP_REMOVED lines=8> */
[----:B------:R-:W2:Y:S06]  /*11c50*/  LDSM.16.M88.4 R96, [R3+0x4800] ;  /* 0x004800000360783b */ /* 0x000eac0000000200 */
[----:B------:R-:W2:Y:S01]  /*11c60*/  LDSM.16.M88.4 R108, [R3+0x4c00] ;  /* 0x004c0000036c783b */ /* 0x000ea20000000200 */
[C---:B------:R-:W-:Y:S08]  /*11c70*/  HMMA.16816.F32 R4, R120.reuse, R124, R4 ;  /* 0x0000007c7804723c */ /* 0x040ff00000001804 */
[C---:B------:R-:W-:Y:S01]  /*11c80*/  HMMA.16816.F32 R8, R120.reuse, R126, R8 ;  /* 0x0000007e7808723c */ /* 0x040fe20000001808 */
[----:B------:R-:W2:Y:S07]  /*11c90*/  LDSM.16.M88.4 R124, [R135+0x2000] ;  /* 0x00200000877c783b */ /* 0x000eae0000000200 */
[C---:B-1----:R-:W-:Y:S08]  /*11ca0*/  HMMA.16816.F32 R12, R120.reuse, R100, R12 ;  /* 0x00000064780c723c */ /* 0x042ff0000000180c */
[C---:B------:R-:W-:Y:S01]  /*11cb0*/  HMMA.16816.F32 R16, R120.reuse, R102, R16 ;  /* 0x000000667810723c */ /* 0x040fe20000001810 */
[----:B------:R-:W-:Y:S07]  /*11cc0*/  LDSM.16.M88.4 R100, [R87+0x5800] ;  /* 0x005800005764783b */ /* 0x000fee0000000200 */
[C---:B---3--:R-:W-:Y:S08]  /*11cd0*/  HMMA.16816.F32 R20, R120.reuse, R88, R20 ;  /* 0x000000587814723c */ /* 0x048ff00000001814 */
[C---:B------:R-:W-:Y:S01]  /*11ce0*/  HMMA.16816.F32 R24, R120.reuse, R90, R24 ;  /* 0x0000005a7818723c */ /* 0x040fe20000001818 */
[----:B------:R-:W1:Y:S07]  /*11cf0*/  LDSM.16.M88.4 R88, [R87+0x5400] ;  /* 0x005400005758783b */ /* 0x000e6e0000000200 */
[C---:B-----5:R-:W-:Y:S08]  /*11d00*/  HMMA.16816.F32 R28, R120.reuse, R104, R28 ;  /* 0x00000068781c723c */ /* 0x060ff0000000181c */
[----:B------:R-:W-:Y:S01]  /*11d10*/  HMMA.16816.F32 R32, R120, R106, R32 ;  /* 0x0000006a7820723c */ /* 0x000fe20000001820 */
[----:B------:R-:W3:Y:S06]  /*11d20*/  LDSM.16.M88.4 R104, [R87+0x5c00] ;  /* 0x005c00005768783b */ /* 0x000eec0000000200 */
[----:B------:R-:W-:Y:S01]  /*11d30*/  LDSM.16.M88.4 R120, [R3+0x5000] ;  /* 0x005000000378783b */ /* 0x000fe20000000200 */
[C---:B----4-:R-:W-:Y:S08]  /*11d40*/  HMMA.16816.F32 R4, R112.reuse, R116, R4 ;  /* 0x000000747004723c */ /* 0x050ff00000001804 */
[C---:B------:R-:W-:Y:S01]  /*11d50*/  HMMA.16816.F32 R8, R112.reuse, R118, R8 ;  /* 0x000000767008723c */ /* 0x040fe20000001808 */
[----:B------:R-:W4:Y:S07]  /*11d60*/  LDSM.16.M88.4 R116, [R86+0x2000] ;  /* 0x002000005674783b */ /* 0x000f2e0000000200 */
[C---:B------:R-:W-:Y:S08]  /*11d70*/  HMMA.16816.F32 R12, R112.reuse, R92, R12 ;  /* 0x0000005c700c723c */ /* 0x040ff0000000180c */
[C---:B------:R-:W-:Y:S01]  /*11d80*/  HMMA.16816.F32 R16, R112.reuse, R94, R16 ;  /* 0x0000005e7010723c */ /* 0x040fe20000001810 */
[----:B------:R-:W-:Y:S07]  /*11d90*/  LDSM.16.M88.4 R92, [R3+0x5800] ;  /* 0x00580000035c783b */ /* 0x000fee0000000200 */
[C---:B--2---:R-:W-:Y:S08]  /*11da0*/  HMMA.16816.F32 R20, R112.reuse, R96, R20 ;  /* 0x000000607014723c */ /* 0x044ff00000001814 */
[C---:B------:R-:W-:Y:S08]  /*11db0*/  HMMA.16816.F32 R24, R112.reuse, R98, R24 ;  /* 0x000000627018723c */ /* 0x040ff00000001818 */
[C---:B------:R-:W-:Y:S08]  /*11dc0*/  HMMA.16816.F32 R28, R112.reuse, R108, R28 ;  /* 0x0000006c701c723c */ /* 0x040ff0000000181c */
        /* <DEDUP_REMOVED lines=10> */
[C---:B----4-:R-:W-:Y:S08]  /*11e70*/  HMMA.16816.F32 R4, R116.reuse, R120, R4 ;  /* 0x000000787404723c */ /* 0x050ff00000001804 */
        /* <DEDUP_REMOVED lines=51> */
[----:B------:R-:W1:Y:S01]  /*121b0*/  MUFU.TANH R10, R10 ;  /* 0x0000000a000a7308 */ /* 0x000e620000002400 */
[----:B------:R-:W1:Y:S09]  /*121c0*/  S2R R32, SR_TID.X ;  /* 0x0000000000207919 */ /* 0x000e720000002100 */
        /* <DEDUP_REMOVED lines=21> */
[----:B------:R1:W1:Y:S01]  /*12320*/  MUFU.TANH R106, R35 ;  /* 0x00000023006a7308 */ /* 0x0002620000002400 */
        /* <DEDUP_REMOVED lines=88> */
.L_x_8707:
[----:B------:R-:W-:Y:S05]  /*128b0*/  BSYNC.RECONVERGENT B0 ;  /* 0x0000000000007941 */ /* 0x000fea0003800200 */
.L_x_8706:
        /* <DEDUP_REMOVED lines=40> */
.L_x_8705:
[----:B------:R-:W-:Y:S05]  /*12b40*/  BSYNC.RECONVERGENT B1 ;  /* 0x0000000000017941 */ /* 0x000fea0003800200 */
.L_x_8704:
[----:B--2---:R-:W2:Y:S01]  /*12b50*/  LD.E R87, desc[UR4][R84.64+0xdc] ;  /* 0x0000dc0454577980 */ /* 0x004ea2000c101900 */
[C---:B------:R-:W-:Y:S01]  /*12b60*/  ISETP.GE.AND P4, PT, R162.reuse, R159, PT ;  /* 0x0000009fa200720c */ /* 0x040fe20003f86270 */
[C---:B------:R-:W-:Y:S01]  /*12b70*/  VIADD R88, R162.reuse, 0xffffffe1 ;  /* 0xffffffe1a2587836 */ /* 0x040fe20000000000 */
[C---:B------:R-:W-:Y:S01]  /*12b80*/  ISETP.GE.AND P1, PT, R162.reuse, R157, PT ;  /* 0x0000009da200720c */ /* 0x040fe20003f26270 */
[----:B------:R-:W-:Y:S01]  /*12b90*/  VIADD R28, R162, 0xffffffe9 ;  /* 0xffffffe9a21c7836 */ /* 0x000fe20000000000 */
[----:B-1----:R-:W-:Y:S01]  /*12ba0*/  FSEL R118, R110, -INF , P4 ;  /* 0xff8000006e767808 */ /* 0x002fe20002000000 */
[----:B------:R-:W-:Y:S01]  /*12bb0*/  VIADD R3, R162, 0xffffffe0 ;  /* 0xffffffe0a2037836 */ /* 0x000fe20000000000 */
[-C--:B------:R-:W-:Y:S01]  /*12bc0*/  ISETP.GE.AND P4, PT, R88, R159.reuse, PT ;  /* 0x0000009f5800720c */ /* 0x080fe20003f86270 */
[C---:B------:R-:W-:Y:S01]  /*12bd0*/  VIADD R31, R162.reuse, 0xfffffff0 ;  /* 0xfffffff0a21f7836 */ /* 0x040fe20000000000 */
[----:B------:R-:W-:Y:S01]  /*12be0*/  FSEL R135, R113, -INF , P1 ;  /* 0xff80000071877808 */ /* 0x000fe20000800000 */
[C---:B------:R-:W-:Y:S01]  /*12bf0*/  VIADD R24, R162.reuse, 0xfffffff1 ;  /* 0xfffffff1a2187836 */ /* 0x040fe20000000000 */
[----:B------:R-:W-:Y:S01]  /*12c00*/  FSEL R129, R129, -INF , P4 ;  /* 0xff80000081817808 */ /* 0x000fe20002000000 */
[----:B------:R-:W-:Y:S01]  /*12c10*/  VIADD R34, R162, 0xffffffe8 ;  /* 0xffffffe8a2227836 */ /* 0x000fe20000000000 */
[----:B------:R-:W-:Y:S01]  /*12c20*/  ISETP.GE.AND P4, PT, R28, R159, PT ;  /* 0x0000009f1c00720c */ /* 0x000fe20003f86270 */
[C---:B------:R-:W-:Y:S01]  /*12c30*/  VIADD R20, R162.reuse, 0xfffffff8 ;  /* 0xfffffff8a2147836 */ /* 0x040fe20000000000 */
        /* <DEDUP_REMOVED lines=13> */
[-C--:B------:R-:W-:Y:S02]  /*12d10*/  ISETP.GE.AND P3, PT, R34, R157.reuse, PT ;  /* 0x0000009d2200720c */ /* 0x080fe40003f66270 */
[----:B------:R-:W-:Y:S01]  /*12d20*/  FSEL R110, R10, -INF , P4 ;  /* 0xff8000000a6e7808 */ /* 0x000fe20002000000 */
[----:B------:R-:W-:Y:S01]  /*12d30*/  VIADD R10, R162, 0x8 ;  /* 0x00000008a20a7836 */ /* 0x000fe20000000000 */
[----:B------:R-:W-:Y:S02]  /*12d40*/  ISETP.GE.AND P4, PT, R28, R157, PT ;  /* 0x0000009d1c00720c */ /* 0x000fe40003f86270 */
[----:B------:R-:W-:Y:S01]  /*12d50*/  FSEL R35, R6, -INF , P3 ;  /* 0xff80000006237808 */ /* 0x000fe20001800000 */
[----:B------:R-:W-:Y:S01]  /*12d60*/  VIADD R6, R162, 0x10 ;  /* 0x00000010a2067836 */ /* 0x000fe20000000000 */
[-C--:B------:R-:W-:Y:S02]  /*12d70*/  ISETP.GE.AND P3, PT, R20, R159.reuse, PT ;  /* 0x0000009f1400720c */ /* 0x080fe40003f66270 */
[----:B------:R-:W-:Y:S02]  /*12d80*/  FSEL R9, R7, -INF , P4 ;  /* 0xff80000007097808 */ /* 0x000fe40002000000 */
[----:B------:R-:W-:Y:S01]  /*12d90*/  FSEL R112, R14, -INF , P3 ;  /* 0xff8000000e707808 */ /* 0x000fe20001800000 */
[----:B------:R-:W-:Y:S01]  /*12da0*/  VIADD R14, R162, 0x19 ;  /* 0x00000019a20e7836 */ /* 0x000fe20000000000 */
[----:B------:R-:W-:Y:S02]  /*12db0*/  ISETP.GE.AND P4, PT, R16, R159, PT ;  /* 0x0000009f1000720c */ /* 0x000fe40003f86270 */
[-C--:B------:R-:W-:Y:S02]  /*12dc0*/  ISETP.GE.AND P3, PT, R31, R157.reuse, PT ;  /* 0x0000009d1f00720c */ /* 0x080fe40003f66270 */
[----:B------:R-:W-:Y:S02]  /*12dd0*/  FSEL R114, R15, -INF , P4 ;  /* 0xff8000000f727808 */ /* 0x000fe40002000000 */
        /* <DEDUP_REMOVED lines=12> */
[----:B------:R-:W-:Y:S02]  /*12ea0*/  ISETP.GE.AND P4, PT, R12, R157, PT ;  /* 0x0000009d0c00720c */ /* 0x000fe40003f86270 */
[----:B------:R-:W-:Y:S02]  /*12eb0*/  FSEL R23, R23, -INF , P3 ;  /* 0xff80000017177808 */ /* 0x000fe40001800000 */
[-C--:B------:R-:W-:Y:S02]  /*12ec0*/  ISETP.GE.AND P3, PT, R6, R159.reuse, PT ;  /* 0x0000009f0600720c */ /* 0x080fe40003f66270 */
[-C--:B------:R-:W-:Y:S02]  /*12ed0*/  ISETP.GE.AND P0, PT, R3, R159.reuse, PT ;  /* 0x0000009f0300720c */ /* 0x080fe40003f06270 */
[----:B------:R-:W-:Y:S02]  /*12ee0*/  FSEL R21, R21, -INF , P4 ;  /* 0xff80000015157808 */ /* 0x000fe40002000000 */
[----:B------:R-:W-:Y:S02]  /*12ef0*/  ISETP.GE.AND P4, PT, R4, R159, PT ;  /* 0x0000009f0400720c */ /* 0x000fe40003f86270 */
[----:B------:R-:W-:Y:S02]  /*12f00*/  FSEL R27, R27, -INF , P3 ;  /* 0xff8000001b1b7808 */ /* 0x000fe40001800000 */
[----:B------:R-:W-:Y:S02]  /*12f10*/  ISETP.GE.AND P3, PT, R10, R157, PT ;  /* 0x0000009d0a00720c */ /* 0x000fe40003f66270 */
[C---:B------:R-:W-:Y:S02]  /*12f20*/  ISETP.GE.AND P6, PT, R3.reuse, R158, PT ;  /* 0x0000009e0300720c */ /* 0x040fe40003fc6270 */
[----:B------:R-:W-:Y:S01]  /*12f30*/  ISETP.GE.AND P5, PT, R3, R156, PT ;  /* 0x0000009c0300720c */ /* 0x000fe20003fa6270 */
[----:B------:R-:W-:Y:S01]  /*12f40*/  VIADD R3, R162, 0x18 ;  /* 0x00000018a2037836 */ /* 0x000fe20000000000 */
[----:B------:R-:W-:Y:S02]  /*12f50*/  FSEL R128, R128, -INF , P0 ;  /* 0xff80000080807808 */ /* 0x000fe40000000000 */
[----:B------:R-:W-:Y:S02]  /*12f60*/  ISETP.GE.AND P0, PT, R162, R158, PT ;  /* 0x0000009ea200720c */ /* 0x000fe40003f06270 */
[----:B------:R-:W-:Y:S02]  /*12f70*/  FSEL R99, R111, -INF , P4 ;  /* 0xff8000006f637808 */ /* 0x000fe40002000000 */
[----:B------:R-:W-:Y:S02]  /*12f80*/  ISETP.GE.AND P1, PT, R34, R159, PT ;  /* 0x0000009f2200720c */ /* 0x000fe40003f26270 */
[----:B------:R-:W-:Y:S02]  /*12f90*/  ISETP.GE.AND P4, PT, R8, R157, PT ;  /* 0x0000009d0800720c */ /* 0x000fe40003f86270 */
[----:B------:R-:W-:Y:S02]  /*12fa0*/  FSEL R26, R26, -INF , P3 ;  /* 0xff8000001a1a7808 */ /* 0x000fe40001800000 */
[-C--:B------:R-:W-:Y:S02]  /*12fb0*/  ISETP.GE.AND P3, PT, R14, R159.reuse, PT ;  /* 0x0000009f0e00720c */ /* 0x080fe40003f66270 */
[----:B------:R-:W-:Y:S02]  /*12fc0*/  FSEL R118, R118, -INF , !P0 ;  /* 0xff80000076767808 */ /* 0x000fe40004000000 */
[----:B------:R-:W-:Y:S02]  /*12fd0*/  ISETP.GE.AND P0, PT, R3, R159, PT ;  /* 0x0000009f0300720c */ /* 0x000fe40003f06270 */
[----:B------:R-:W-:Y:S02]  /*12fe0*/  FSEL R25, R25, -INF , P4 ;  /* 0xff80000019197808 */ /* 0x000fe40002000000 */
[----:B------:R-:W-:Y:S02]  /*12ff0*/  FSEL R164, R164, -INF , P1 ;  /* 0xff800000a4a47808 */ /* 0x000fe40000800000 */
[-C--:B------:R-:W-:Y:S02]  /*13000*/  ISETP.GE.AND P4, PT, R6, R157.reuse, PT ;  /* 0x0000009d0600720c */ /* 0x080fe40003f86270 */
[----:B------:R-:W-:Y:S02]  /*13010*/  FSEL R96, R109, -INF , P3 ;  /* 0xff8000006d607808 */ /* 0x000fe40001800000 */
[C---:B------:R-:W-:Y:S01]  /*13020*/  ISETP.GE.AND P1, PT, R162.reuse, R156, PT ;  /* 0x0000009ca200720c */ /* 0x040fe20003f26270 */
[----:B------:R-:W-:Y:S01]  /*13030*/  VIADD R162, R162, 0xffffffc0 ;  /* 0xffffffc0a2a27836 */ /* 0x000fe20000000000 */
[-C--:B------:R-:W-:Y:S02]  /*13040*/  ISETP.GE.AND P3, PT, R4, R157.reuse, PT ;  /* 0x0000009d0400720c */ /* 0x080fe40003f66270 */
[----:B------:R-:W-:Y:S02]  /*13050*/  FSEL R98, R107, -INF , P0 ;  /* 0xff8000006b627808 */ /* 0x000fe40000000000 */
[-C--:B------:R-:W-:Y:S02]  /*13060*/  ISETP.GE.AND P0, PT, R14, R157.reuse, PT ;  /* 0x0000009d0e00720c */ /* 0x080fe40003f06270 */
[----:B------:R-:W-:Y:S02]  /*13070*/  FSEL R97, R30, -INF , P4 ;  /* 0xff8000001e617808 */ /* 0x000fe40002000000 */
[----:B------:R-:W-:Y:S02]  /*13080*/  FSEL R5, R128, -INF , !P6 ;  /* 0xff80000080057808 */ /* 0x000fe40007000000 */
[----:B------:R-:W-:Y:S02]  /*13090*/  FSEL R135, R135, -INF , !P1 ;  /* 0xff80000087877808 */ /* 0x000fe40004800000 */
[----:B------:R-:W-:Y:S02]  /*130a0*/  FSEL R91, R29, -INF , P3 ;  /* 0xff8000001d5b7808 */ /* 0x000fe40001800000 */
[-C--:B------:R-:W-:Y:S02]  /*130b0*/  ISETP.GE.AND P6, PT, R28, R158.reuse, PT ;  /* 0x0000009e1c00720c */ /* 0x080fe40003fc6270 */
[----:B------:R-:W-:Y:S02]  /*130c0*/  ISETP.GE.AND P1, PT, R3, R157, PT ;  /* 0x0000009d0300720c */ /* 0x000fe40003f26270 */
[C---:B------:R-:W-:Y:S02]  /*130d0*/  ISETP.GE.AND P4, PT, R88.reuse, R158, PT ;  /* 0x0000009e5800720c */ /* 0x040fe40003f86270 */
[----:B------:R-:W-:Y:S02]  /*130e0*/  ISETP.GE.AND P3, PT, R88, R156, PT ;  /* 0x0000009c5800720c */ /* 0x000fe40003f66270 */
[----:B------:R-:W-:Y:S02]  /*130f0*/  FSEL R88, R106, -INF , P0 ;  /* 0xff8000006a587808 */ /* 0x000fe40000000000 */
[----:B------:R-:W-:Y:S02]  /*13100*/  ISETP.GE.AND P0, PT, R34, R158, PT ;  /* 0x0000009e2200720c */ /* 0x000fe40003f06270 */
[----:B------:R-:W-:Y:S02]  /*13110*/  FSEL R89, R33, -INF , P1 ;  /* 0xff80000021597808 */ /* 0x000fe40000800000 */
[----:B------:R-:W-:Y:S02]  /*13120*/  FSEL R19, R129, -INF , !P4 ;  /* 0xff80000081137808 */ /* 0x000fe40006000000 */
[----:B------:R-:W-:Y:S02]  /*13130*/  FSEL R17, R86, -INF , !P6 ;  /* 0xff80000056117808 */ /* 0x000fe40007000000 */
[-C--:B------:R-:W-:Y:S02]  /*13140*/  ISETP.GE.AND P4, PT, R28, R156.reuse, PT ;  /* 0x0000009c1c00720c */ /* 0x080fe40003f86270 */
[CC--:B------:R-:W-:Y:S02]  /*13150*/  ISETP.GE.AND P6, PT, R31.reuse, R156.reuse, PT ;  /* 0x0000009c1f00720c */ /* 0x0c0fe40003fc6270 */
        /* <DEDUP_REMOVED lines=11> */
[----:B------:R-:W-:Y:S02]  /*13210*/  ISETP.GE.AND P0, PT, R20, R158, PT ;  /* 0x0000009e1400720c */ /* 0x000fe40003f06270 */
[----:B------:R-:W-:Y:S02]  /*13220*/  FSEL R131, R22, -INF , !P6 ;  /* 0xff80000016837808 */ /* 0x000fe40007000000 */
[----:B------:R-:W-:Y:S02]  /*13230*/  FSEL R114, R114, -INF , !P1 ;  /* 0xff80000072727808 */ /* 0x000fe40004800000 */
[----:B------:R-:W-:Y:S02]  /*13240*/  FSEL R121, R18, -INF , !P4 ;  /* 0xff80000012797808 */ /* 0x000fe40006000000 */
[----:B------:R-:W-:Y:S02]  /*13250*/  FSEL R15, R130, -INF , !P5 ;  /* 0xff800000820f7808 */ /* 0x000fe40006800000 */
[----:B------:R-:W-:Y:S02]  /*13260*/  ISETP.GE.AND P1, PT, R12, R156, PT ;  /* 0x0000009c0c00720c */ /* 0x000fe40003f26270 */
[C---:B------:R-:W-:Y:S02]  /*13270*/  ISETP.GE.AND P4, PT, R6.reuse, R158, PT ;  /* 0x0000009e0600720c */ /* 0x040fe40003f86270 */
[----:B------:R-:W-:Y:S02]  /*13280*/  ISETP.GE.AND P6, PT, R6, R156, PT ;  /* 0x0000009c0600720c */ /* 0x000fe40003fc6270 */
[-C--:B------:R-:W-:Y:S02]  /*13290*/  ISETP.GE.AND P5, PT, R24, R158.reuse, PT ;  /* 0x0000009e1800720c */ /* 0x080fe40003fa6270 */
[----:B------:R-:W-:Y:S02]  /*132a0*/  FMNMX3.FTZ R6, R0, R5, R19, !PT ;  /* 0x0000000500067276 */ /* 0x000fe40007810013 */
[----:B------:R-:W-:Y:S02]  /*132b0*/  FSEL R112, R112, -INF , !P0 ;  /* 0xff80000070707808 */ /* 0x000fe40004000000 */
[-C--:B------:R-:W-:Y:S02]  /*132c0*/  ISETP.GE.AND P0, PT, R12, R158.reuse, PT ;  /* 0x0000009e0c00720c */ /* 0x080fe40003f06270 */
[----:B------:R-:W-:Y:S02]  /*132d0*/  FSEL R129, R21, -INF , !P1 ;  /* 0xff80000015817808 */ /* 0x000fe40004800000 */
[----:B------:R-:W-:Y:S02]  /*132e0*/  FSEL R110, R110, -INF , !P5 ;  /* 0xff8000006e6e7808 */ /* 0x000fe40006800000 */
[----:B------:R-:W-:Y:S02]  /*132f0*/  FMNMX3.FTZ R21, R6, R7, R17, !PT ;  /* 0x0000000706157276 */ /* 0x000fe40007810011 */
[----:B------:R-:W-:Y:S02]  /*13300*/  FSEL R143, R143, -INF , !P0 ;  /* 0xff8000008f8f7808 */ /* 0x000fe40004000000 */
[----:B------:R-:W-:Y:S02]  /*13310*/  ISETP.GE.AND P0, PT, R8, R158, PT ;  /* 0x0000009e0800720c */ /* 0x000fe40003f06270 */
[----:B------:R-:W-:Y:S02]  /*13320*/  FMNMX3.FTZ R21, R21, R116, R110, !PT ;  /* 0x0000007415157276 */ /* 0x000fe4000781006e */
[----:B------:R-:W-:Y:S02]  /*13330*/  ISETP.GE.AND P3, PT, R24, R156, PT ;  /* 0x0000009c1800720c */ /* 0x000fe40003f66270 */
[----:B------:R-:W-:Y:S02]  /*13340*/  FSEL R127, R23, -INF , !P0 ;  /* 0xff800000177f7808 */ /* 0x000fe40004000000 */
[C---:B------:R-:W-:Y:S02]  /*13350*/  ISETP.GE.AND P0, PT, R4.reuse, R158, PT ;  /* 0x0000009e0400720c */ /* 0x040fe40003f06270 */
[----:B------:R-:W-:Y:S02]  /*13360*/  ISETP.GE.AND P1, PT, R4, R156, PT ;  /* 0x0000009c0400720c */ /* 0x000fe40003f26270 */
[----:B------:R-:W-:Y:S02]  /*13370*/  FMNMX3.FTZ R6, R21, R112, R114, !PT ;  /* 0x0000007015067276 */ /* 0x000fe40007810072 */
[-C--:B------:R-:W-:Y:S02]  /*13380*/  ISETP.GE.AND P5, PT, R20, R156.reuse, PT ;  /* 0x0000009c1400720c */ /* 0x080fe40003fa6270 */
        /* <DEDUP_REMOVED lines=58> */
[-CC-:B------:R-:W-:Y:S01]  /*13730*/  FFMA.FTZ R126, R99, R87.reuse, -R108.reuse ;  /* 0x00000057637e7223 */ /* 0x180fe2000001086c */
        /* <DEDUP_REMOVED lines=12> */
[-CC-:B------:R-:W-:Y:S06]  /*13800*/  FFMA.FTZ R116, R116, R87.reuse, -R108.reuse ;  /* 0x0000005774747223 */ /* 0x180fec000001086c */
[----:B------:R-:W3:Y:S01]  /*13810*/  MUFU.EX2 R107, R107 ;  /* 0x0000006b006b7308 */ /* 0x000ee20000000800 */
[----:B------:R-:W-:Y:S01]  /*13820*/  LDSM.16.MT88.4 R28, [R100+0x7000] ;  /* 0x00700000641c783b */ /* 0x000fe20000004200 */
[-CC-:B------:R-:W-:Y:S01]  /*13830*/  FFMA.FTZ R118, R118, R87.reuse, -R108.reuse ;  /* 0x0000005776767223 */ /* 0x180fe2000001086c */
[--C-:B------:R-:W-:Y:S07]  /*13840*/  FFMA.FTZ R122, R131, R87, -R108.reuse ;  /* 0x00000057837a7223 */ /* 0x100fee000001086c */
[----:B------:R-:W-:Y:S01]  /*13850*/  MUFU.EX2 R102, R102 ;  /* 0x0000006600667308 */ /* 0x000fe20000000800 */
[----:B-1----:R-:W-:Y:S01]  /*13860*/  F2FP.F16.F32.PACK_AB R92, R106, R105 ;  /* 0x000000696a5c723e */ /* 0x002fe200000000ff */
[-CC-:B------:R-:W-:Y:S01]  /*13870*/  FFMA.FTZ R143, R143, R87.reuse, -R108.reuse ;  /* 0x000000578f8f7223 */ /* 0x180fe2000001086c */
[-CC-:B------:R-:W-:Y:S07]  /*13880*/  FFMA.FTZ R127, R127, R87.reuse, -R108.reuse ;  /* 0x000000577f7f7223 */ /* 0x180fee000001086c */
[----:B------:R-:W1:Y:S01]  /*13890*/  MUFU.EX2 R103, R103 ;  /* 0x0000006700677308 */ /* 0x000e620000000800 */
[----:B------:R-:W4:Y:S01]  /*138a0*/  LDSM.16.MT88.4 R20, [R101] ;  /* 0x000000006514783b */ /* 0x000f220000004200 */
[-C--:B------:R-:W-:Y:S01]  /*138b0*/  FFMA.FTZ R113, R113, R87.reuse, -R108 ;  /* 0x0000005771717223 */ /* 0x080fe2000001086c */
[-CC-:B------:R-:W-:Y:S07]  /*138c0*/  FFMA.FTZ R128, R91, R87.reuse, -R90.reuse ;  /* 0x000000575b807223 */ /* 0x180fee000001085a */
[----:B------:R-:W-:Y:S01]  /*138d0*/  MUFU.EX2 R104, R104 ;  /* 0x0000006800687308 */ /* 0x000fe20000000800 */
[--C-:B------:R-:W-:Y:S01]  /*138e0*/  FFMA.FTZ R134, R89, R87, -R90.reuse ;  /* 0x0000005759867223 */ /* 0x100fe2000001085a */
[----:B---3--:R-:W-:Y:S01]  /*138f0*/  F2FP.F16.F32.PACK_AB R93, R107, R109 ;  /* 0x0000006d6b5d723e */ /* 0x008fe200000000ff */
[-CC-:B------:R-:W-:Y:S07]  /*13900*/  FFMA.FTZ R121, R121, R87.reuse, -R90.reuse ;  /* 0x0000005779797223 */ /* 0x180fee000001085a */
[----:B------:R-:W3:Y:S01]  /*13910*/  MUFU.EX2 R111, R111 ;  /* 0x0000006f006f7308 */ /* 0x000ee20000000800 */
[-CC-:B------:R-:W-:Y:S01]  /*13920*/  FFMA.FTZ R120, R135, R87.reuse, -R90.reuse ;  /* 0x0000005787787223 */ /* 0x180fe2000001085a */
[-CC-:B------:R-:W-:Y:S01]  /*13930*/  FFMA.FTZ R129, R129, R87.reuse, -R90.reuse ;  /* 0x0000005781817223 */ /* 0x180fe2000001085a */
[----:B------:R-:W-:Y:S07]  /*13940*/  FFMA.FTZ R124, R123, R87, -R90 ;  /* 0x000000577b7c7223 */ /* 0x000fee000001085a */
[----:B------:R-:W5:Y:S01]  /*13950*/  MUFU.EX2 R2, R7 ;  /* 0x0000000700027308 */ /* 0x000f620000000800 */
[----:B------:R-:W-:Y:S02]  /*13960*/  ISETP.GT.AND P0, PT, R161, R140, PT ;  /* 0x0000008ca100720c */ /* 0x000fe40003f04270 */
[----:B-1----:R-:W-:Y:S07]  /*13970*/  F2FP.F16.F32.PACK_AB R94, R103, R102 ;  /* 0x00000066675e723e */ /* 0x002fee00000000ff */
        /* <DEDUP_REMOVED lines=39> */
[-C--:B------:R-:W-:Y:S01]  /*13bf0*/  FFMA.FTZ R69, R115, R87.reuse, -R90 ;  /* 0x0000005773457223 */ /* 0x080fe2000001085a */
[----:B------:R-:W-:Y:S01]  /*13c00*/  FFMA.FTZ R76, R114, R87, -R108 ;  /* 0x00000057724c7223 */ /* 0x000fe2000001086c */
[C---:B------:R-:W-:Y:S01]  /*13c10*/  HMMA.16816.F32 R16, R92.reuse, R22, R16 ;  /* 0x000000165c10723c */ /* 0x040fe20000001810 */
[----:B------:R-:W-:Y:S01]  /*13c20*/  MUFU.EX2 R115, R68 ;  /* 0x0000004400737308 */ /* 0x000fe20000000800 */
        /* <DEDUP_REMOVED lines=9> */
[C---:B------:R-:W-:Y:S01]  /*13cc0*/  HMMA.16816.F32 R20, R92.reuse, R28, R20 ;  /* 0x0000001c5c14723c */ /* 0x040fe20000001814 */
[----:B------:R3:W4:Y:S02]  /*13cd0*/  MUFU.EX2 R110, R116 ;  /* 0x00000074006e7308 */ /* 0x0007240000000800 */
[C---:B------:R-:W-:Y:S01]  /*13ce0*/  FMUL.FTZ R28, R2.reuse, R56 ;  /* 0x00000038021c7220 */ /* 0x040fe20000410000 */
[C---:B------:R-:W-:Y:S01]  /*13cf0*/  FMUL.FTZ R29, R2.reuse, R57 ;  /* 0x00000039021d7220 */ /* 0x040fe20000410000 */
[----:B------:R-:W-:Y:S01]  /*13d00*/  FMUL.FTZ R41, R2, R41 ;  /* 0x0000002902297220 */ /* 0x000fe20000410000 */
[C---:B------:R-:W-:Y:S01]  /*13d10*/  FMUL.FTZ R42, R0.reuse, R42 ;  /* 0x0000002a002a7220 */ /* 0x040fe20000410000 */
[C---:B------:R-:W-:Y:S01]  /*13d20*/  FMUL.FTZ R43, R0.reuse, R43 ;  /* 0x0000002b002b7220 */ /* 0x040fe20000410000 */
[C---:B------:R-:W-:Y:S03]  /*13d30*/  HMMA.16816.F32 R24, R92.reuse, R30, R24 ;  /* 0x0000001e5c18723c */ /* 0x040fe60000001818 */
[----:B------:R-:W-:Y:S01]  /*13d40*/  MUFU.EX2 R122, R122 ;  /* 0x0000007a007a7308 */ /* 0x000fe20000000800 */
[C---:B------:R-:W-:Y:S01]  /*13d50*/  FMUL.FTZ R30, R0.reuse, R58 ;  /* 0x0000003a001e7220 */ /* 0x040fe20000410000 */
[----:B------:R-:W-:Y:S01]  /*13d60*/  FMUL.FTZ R31, R0, R59 ;  /* 0x0000003b001f7220 */ /* 0x000fe20000410000 */
[C---:B------:R-:W-:Y:S01]  /*13d70*/  FMUL.FTZ R44, R2.reuse, R44 ;  /* 0x0000002c022c7220 */ /* 0x040fe20000410000 */
[----:B------:R-:W5:Y:S01]  /*13d80*/  LDSM.16.MT88.4 R56, [R100+0x6400] ;  /* 0x006400006438783b */ /* 0x000f620000004200 */
[--C-:B---3--:R-:W-:Y:S01]  /*13d90*/  FFMA.FTZ R116, R119, R87, -R90.reuse ;  /* 0x0000005777747223 */ /* 0x108fe2000001085a */
[----:B------:R-:W-:Y:S04]  /*13da0*/  FMUL.FTZ R45, R2, R45 ;  /* 0x0000002d022d7220 */ /* 0x000fe80000410000 */
[----:B------:R3:W-:Y:S01]  /*13db0*/  MUFU.EX2 R119, R76 ;  /* 0x0000004c00777308 */ /* 0x0007e20000000800 */
[----:B------:R-:W-:Y:S01]  /*13dc0*/  FMUL.FTZ R46, R0, R46 ;  /* 0x0000002e002e7220 */ /* 0x000fe20000410000 */
[C---:B-1----:R-:W-:Y:S08]  /*13dd0*/  HMMA.16816.F32 R28, R92.reuse, R72, R28 ;  /* 0x000000485c1c723c */ /* 0x042ff0000000181c */
[----:B------:R-:W-:Y:S01]  /*13de0*/  MUFU.EX2 R116, R116 ;  /* 0x0000007400747308 */ /* 0x000fe20000000800 */
[-C--:B------:R-:W-:Y:S01]  /*13df0*/  FFMA.FTZ R73, R117, R87.reuse, -R90 ;  /* 0x0000005775497223 */ /* 0x080fe2000001085a */
[-CC-:B------:R-:W-:Y:S01]  /*13e00*/  FFMA.FTZ R72, R112, R87.reuse, -R108.reuse ;  /* 0x0000005770487223 */ /* 0x180fe2000001086c */
[----:B------:R-:W-:Y:S07]  /*13e10*/  FFMA.FTZ R108, R96, R87, -R108 ;  /* 0x00000057606c7223 */ /* 0x000fee000001086c */
[----:B------:R1:W-:Y:S01]  /*13e20*/  MUFU.EX2 R117, R69 ;  /* 0x0000004500757308 */ /* 0x0003e20000000800 */
[----:B------:R-:W-:Y:S01]  /*13e30*/  FMUL.FTZ R47, R0, R47 ;  /* 0x0000002f002f7220 */ /* 0x000fe20000410000 */
[C---:B------:R-:W-:Y:S08]  /*13e40*/  HMMA.16816.F32 R32, R92.reuse, R74, R32 ;  /* 0x0000004a5c20723c */ /* 0x040ff00000001820 */
[----:B------:R-:W5:Y:S01]  /*13e50*/  MUFU.EX2 R112, R73 ;  /* 0x0000004900707308 */ /* 0x000f620000000800 */
[C---:B------:R-:W-:Y:S01]  /*13e60*/  FMUL.FTZ R48, R2.reuse, R48 ;  /* 0x0000003002307220 */ /* 0x040fe20000410000 */
[----:B---3--:R-:W-:Y:S01]  /*13e70*/  LDSM.16.MT88.4 R76, [R101+0x1800] ;  /* 0x00180000654c783b */ /* 0x008fe20000004200 */
[----:B------:R-:W-:Y:S07]  /*13e80*/  FMUL.FTZ R49, R2, R49 ;  /* 0x0000003102317220 */ /* 0x000fee0000410000 */
[----:B------:R3:W5:Y:S01]  /*13e90*/  MUFU.EX2 R114, R72 ;  /* 0x0000004800727308 */ /* 0x0007620000000800 */
[C---:B------:R-:W-:Y:S01]  /*13ea0*/  FMUL.FTZ R50, R0.reuse, R50 ;  /* 0x0000003200327220 */ /* 0x040fe20000410000 */
[----:B------:R-:W-:Y:S01]  /*13eb0*/  FMUL.FTZ R51, R0, R51 ;  /* 0x0000003300337220 */ /* 0x000fe20000410000 */
[----:B------:R-:W-:Y:S07]  /*13ec0*/  FFMA.FTZ R105, R2, R165, R105 ;  /* 0x000000a502697223 */ /* 0x000fee0000010069 */
[----:B------:R-:W-:Y:S01]  /*13ed0*/  MUFU.EX2 R124, R124 ;  /* 0x0000007c007c7308 */ /* 0x000fe20000000800 */
[----:B------:R-:W-:Y:S01]  /*13ee0*/  IMAD.MOV.U32 R2, RZ, RZ, R3 ;  /* 0x000000ffff027224 */ /* 0x000fe200078e0003 */
[C---:B--2---:R-:W-:Y:S01]  /*13ef0*/  HMMA.16816.F32 R36, R92.reuse, R64, R36 ;  /* 0x000000405c24723c */ /* 0x044fe20000001824 */
[----:B-1----:R-:W-:Y:S07]  /*13f00*/  LDSM.16.MT88.4 R68, [R101+0x1400] ;  /* 0x001400006544783b */ /* 0x002fee0000004200 */
[----:B------:R-:W-:Y:S01]  /*13f10*/  MUFU.EX2 R113, R113 ;  /* 0x0000007100717308 */ /* 0x000fe20000000800 */
[----:B------:R-:W-:Y:S01]  /*13f20*/  FFMA.FTZ R109, R0, R163, R109 ;  /* 0x000000a3006d7223 */ /* 0x000fe2000001006d */
[----:B------:R-:W-:Y:S08]  /*13f30*/  FADD.FTZ R105, R106, R105 ;  /* 0x000000696a697221 */ /* 0x000ff00000010000 */
[----:B------:R-:W1:Y:S01]  /*13f40*/  MUFU.EX2 R126, R126 ;  /* 0x0000007e007e7308 */ /* 0x000e620000000800 */
[----:B------:R-:W-:Y:S01]  /*13f50*/  FADD.FTZ R109, R107, R109 ;  /* 0x0000006d6b6d7221 */ /* 0x000fe20000010000 */
[C---:B------:R-:W-:Y:S01]  /*13f60*/  HMMA.16816.F32 R40, R92.reuse, R66, R40 ;  /* 0x000000425c28723c */ /* 0x040fe20000001828 */
[----:B------:R-:W2:Y:S07]  /*13f70*/  LDSM.16.MT88.4 R64, [R100+0x7400] ;  /* 0x007400006440783b */ /* 0x000eae0000004200 */
[----:B------:R-:W-:Y:S01]  /*13f80*/  MUFU.EX2 R128, R128 ;  /* 0x0000008000807308 */ /* 0x000fe20000000800 */
[----:B------:R-:W-:Y:S01]  /*13f90*/  FADD.FTZ R102, R102, R105 ;  /* 0x0000006966667221 */ /* 0x000fe20000010000 */
[----:B------:R-:W-:Y:S08]  /*13fa0*/  FADD.FTZ R0, R104, R109 ;  /* 0x0000006d68007221 */ /* 0x000ff00000010000 */
[----:B------:R-:W-:Y:S01]  /*13fb0*/  MUFU.EX2 R130, R130 ;  /* 0x0000008200827308 */ /* 0x000fe20000000800 */
[----:B------:R-:W-:Y:S01]  /*13fc0*/  FADD.FTZ R103, R103, R102 ;  /* 0x0000006667677221 */ /* 0x000fe20000010000 */
[C---:B------:R-:W-:Y:S01]  /*13fd0*/  HMMA.16816.F32 R44, R92.reuse, R52, R44 ;  /* 0x000000345c2c723c */ /* 0x040fe2000000182c */
[----:B---3--:R-:W3:Y:S07]  /*13fe0*/  LDSM.16.MT88.4 R72, [R100+0x8400] ;  /* 0x008400006448783b */ /* 0x008eee0000004200 */
[----:B------:R-:W-:Y:S01]  /*13ff0*/  MUFU.EX2 R131, R108 ;  /* 0x0000006c00837308 */ /* 0x000fe20000000800 */
[----:B----4-:R-:W-:Y:S01]  /*14000*/  F2FP.F16.F32.PACK_AB R52, R115, R110 ;  /* 0x0000006e7334723e */ /* 0x010fe200000000ff */
[----:B------:R-:W-:Y:S01]  /*14010*/  FADD.FTZ R0, R111, R0 ;  /* 0x000000006f007221 */ /* 0x000fe20000010000 */
[----:B-----5:R-:W-:Y:S07]  /*14020*/  F2FP.F16.F32.PACK_AB R53, R112, R117 ;  /* 0x000000757035723e */ /* 0x020fee00000000ff */
[----:B------:R-:W-:Y:S01]  /*14030*/  MUFU.EX2 R134, R134 ;  /* 0x0000008600867308 */ /* 0x000fe20000000800 */
[----:B------:R-:W-:Y:S01]  /*14040*/  FADD.FTZ R110, R110, R103 ;  /* 0x000000676e6e7221 */ /* 0x000fe20000010000 */
[----:B------:R-:W-:Y:S01]  /*14050*/  HMMA.16816.F32 R48, R92, R54, R48 ;  /* 0x000000365c30723c */ /* 0x000fe20000001830 */
[----:B------:R-:W-:Y:S02]  /*14060*/  LDSM.16.MT88.4 R92, [R100+0x7c00] ;  /* 0x007c0000645c783b */ /* 0x000fe40000004200 */
[----:B------:R-:W-:Y:S01]  /*14070*/  F2FP.F16.F32.PACK_AB R54, R119, R114 ;  /* 0x000000727736723e */ /* 0x000fe200000000ff */
[----:B------:R-:W-:Y:S01]  /*14080*/  FADD.FTZ R115, R115, R110 ;  /* 0x0000006e73737221 */ /* 0x000fe20000010000 */
[----:B------:R-:W-:Y:S03]  /*14090*/  F2FP.F16.F32.PACK_AB R55, R121, R116 ;  /* 0x000000747937723e */ /* 0x000fe600000000ff */
[----:B------:R-:W-:Y:S04]  /*140a0*/  FADD.FTZ R114, R114, R115 ;  /* 0x0000007372727221 */ /* 0x000fe80000010000 */
[C---:B------:R-:W-:Y:S05]  /*140b0*/  HMMA.16816.F32 R4, R52.reuse, R56, R4 ;  /* 0x000000383404723c */ /* 0x040fea0000001804 */
[----:B------:R-:W-:Y:S03]  /*140c0*/  FADD.FTZ R119, R119, R114 ;  /* 0x0000007277777221 */ /* 0x000fe60000010000 */
[C---:B------:R-:W-:Y:S01]  /*140d0*/  HMMA.16816.F32 R8, R52.reuse, R58, R8 ;  /* 0x0000003a3408723c */ /* 0x040fe20000001808 */
[----:B------:R-:W4:Y:S07]  /*140e0*/  LDSM.16.MT88.4 R56, [R101+0x2400] ;  /* 0x002400006538783b */ /* 0x000f2e0000004200 */
        /* <DEDUP_REMOVED lines=9> */
[C---:B---3--:R-:W-:Y:S03]  /*14180*/  HMMA.16816.F32 R36, R52.reuse, R72, R36 ;  /* 0x000000483424723c */ /* 0x048fe60000001824 */
[-CC-:B------:R-:W-:Y:S02]  /*14190*/  FFMA.FTZ R72, R125, R87.reuse, -R90.reuse ;  /* 0x000000577d487223 */ /* 0x180fe4000001085a */
[----:B------:R3:W5:Y:S03]  /*141a0*/  MUFU.EX2 R125, R127 ;  /* 0x0000007f007d7308 */ /* 0x0007660000000800 */
[C---:B------:R-:W-:Y:S07]  /*141b0*/  HMMA.16816.F32 R40, R52.reuse, R74, R40 ;  /* 0x0000004a3428723c */ /* 0x040fee0000001828 */
[----:B------:R-:W2:Y:S01]  /*141c0*/  MUFU.EX2 R123, R72 ;  /* 0x00000048007b7308 */ /* 0x000ea20000000800 */
[C---:B----4-:R-:W-:Y:S03]  /*141d0*/  HMMA.16816.F32 R44, R52.reuse, R56, R44 ;  /* 0x00000038342c723c */ /* 0x050fe6000000182c */
[-CC-:B---3--:R-:W-:Y:S01]  /*141e0*/  FFMA.FTZ R127, R97, R87.reuse, -R90.reuse ;  /* 0x00000057617f7223 */ /* 0x188fe2000001085a */
[----:B------:R-:W-:Y:S01]  /*141f0*/  FFMA.FTZ R90, R88, R87, -R90 ;  /* 0x00000057585a7223 */ /* 0x000fe2000001085a */
[----:B------:R-:W-:Y:S01]  /*14200*/  LDSM.16.MT88.4 R96, [R101+0x1c00] ;  /* 0x001c00006560783b */ /* 0x000fe20000004200 */
[----:B-1----:R-:W-:Y:S02]  /*14210*/  F2FP.F16.F32.PACK_AB R88, R126, R113 ;  /* 0x000000717e58723e */ /* 0x002fe400000000ff */
[----:B------:R-:W-:Y:S01]  /*14220*/  HMMA.16816.F32 R48, R52, R58, R48 ;  /* 0x0000003a3430723c */ /* 0x000fe20000001830 */
[----:B------:R-:W1:Y:S02]  /*14230*/  MUFU.EX2 R127, R127 ;  /* 0x0000007f007f7308 */ /* 0x000e640000000800 */
[----:B------:R-:W-:Y:S01]  /*14240*/  F2FP.F16.F32.PACK_AB R52, R135, R118 ;  /* 0x000000768734723e */ /* 0x000fe200000000ff */
[----:B------:R-:W-:Y:S01]  /*14250*/  FADD.FTZ R118, R118, R119 ;  /* 0x0000007776767221 */ /* 0x000fe20000010000 */
[----:B------:R-:W-:Y:S01]  /*14260*/  F2FP.F16.F32.PACK_AB R53, R129, R120 ;  /* 0x000000788135723e */ /* 0x000fe200000000ff */
[----:B------:R-:W3:Y:S01]  /*14270*/  LDSM.16.MT88.4 R56, [R100+0x8800] ;  /* 0x008800006438783b */ /* 0x000ee20000004200 */
[----:B-----5:R-:W-:Y:S04]  /*14280*/  F2FP.F16.F32.PACK_AB R54, R125, R122 ;  /* 0x0000007a7d36723e */ /* 0x020fe800000000ff */
[----:B------:R4:W5:Y:S01]  /*14290*/  MUFU.EX2 R143, R90 ;  /* 0x0000005a008f7308 */ /* 0x0009620000000800 */
[----:B--2---:R-:W-:Y:S01]  /*142a0*/  F2FP.F16.F32.PACK_AB R55, R124, R123 ;  /* 0x0000007b7c37723e */ /* 0x004fe200000000ff */
[----:B------:R-:W-:Y:S04]  /*142b0*/  FADD.FTZ R135, R135, R118 ;  /* 0x0000007687877221 */ /* 0x000fe80000010000 */
[----:B------:R-:W-:Y:S01]  /*142c0*/  FADD.FTZ R122, R122, R135 ;  /* 0x000000877a7a7221 */ /* 0x000fe20000010000 */
[----:B-1----:R-:W-:Y:S01]  /*142d0*/  F2FP.F16.F32.PACK_AB R89, R128, R127 ;  /* 0x0000007f8059723e */ /* 0x002fe200000000ff */
[C---:B------:R-:W-:Y:S03]  /*142e0*/  HMMA.16816.F32 R4, R52.reuse, R60, R4 ;  /* 0x0000003c3404723c */ /* 0x040fe60000001804 */
[----:B----4-:R-:W-:Y:S05]  /*142f0*/  F2FP.F16.F32.PACK_AB R90, R131, R130 ;  /* 0x00000082835a723e */ /* 0x010fea00000000ff */
        /* <DEDUP_REMOVED lines=10> */
[----:B------:R-:W2:Y:S07]  /*143a0*/  LDSM.16.MT88.4 R76, [R100+0x6c00] ;  /* 0x006c0000644c783b */ /* 0x000eae0000004200 */
[C---:B---3--:R-:W-:Y:S08]  /*143b0*/  HMMA.16816.F32 R36, R52.reuse, R56, R36 ;  /* 0x000000383424723c */ /* 0x048ff00000001824 */
[C---:B------:R-:W-:Y:S08]  /*143c0*/  HMMA.16816.F32 R40, R52.reuse, R58, R40 ;  /* 0x0000003a3428723c */ /* 0x040ff00000001828 */
[C---:B-1----:R-:W-:Y:S08]  /*143d0*/  HMMA.16816.F32 R44, R52.reuse, R60, R44 ;  /* 0x0000003c342c723c */ /* 0x042ff0000000182c */
[----:B------:R-:W-:Y:S08]  /*143e0*/  HMMA.16816.F32 R48, R52, R62, R48 ;  /* 0x0000003e3430723c */ /* 0x000ff00000001830 */
[C---:B--2---:R-:W-:Y:S01]  /*143f0*/  HMMA.16816.F32 R80, R88.reuse, R76, R4 ;  /* 0x0000004c5850723c */ /* 0x044fe20000001804 */
        /* <DEDUP_REMOVED lines=16> */
[C---:B------:R-:W-:Y:S08]  /*14500*/  HMMA.16816.F32 R56, R88.reuse, R96, R28 ;  /* 0x000000605838723c */ /* 0x040ff0000000181c */
[C---:B------:R-:W-:Y:S08]  /*14510*/  HMMA.16816.F32 R52, R88.reuse, R98, R32 ;  /* 0x000000625834723c */ /* 0x040ff00000001820 */
[C---:B-1----:R-:W-:Y:S03]  /*14520*/  HMMA.16816.F32 R36, R88.reuse, R4, R36 ;  /* 0x000000045824723c */ /* 0x042fe60000001824 */
[----:B------:R-:W-:Y:S01]  /*14530*/  FADD.FTZ R5, R113, R0 ;  /* 0x0000000071057221 */ /* 0x000fe20000010000 */
[----:B------:R-:W-:Y:S03]  /*14540*/  IMAD.MOV.U32 R0, RZ, RZ, R86 ;  /* 0x000000ffff007224 */ /* 0x000fe600078e0056 */
        /* <DEDUP_REMOVED lines=12> */
.L_x_8701:
        /* <DEDUP_REMOVED lines=11> */
.L_x_8722:
        /* <DEDUP_REMOVED lines=18> */
[C---:B------:R-:W-:Y:S01]  /*147e0*/  FMUL.FTZ R68, R7.reuse, R68 ;  /* 0x0000004407447220 */ /* 0x040fe20000410000 */
[----:B------:R-:W-:Y:S01]  /*147f0*/  FMUL.FTZ R69, R7, R69 ;  /* 0x0000004507457220 */ /* 0x000fe20000410000 */
[----:B------:R-:W-:Y:S01]  /*14800*/  LOP3.LUT R133, R133, 0x6, R8, 0xf8, !PT ;  /* 0x0000000685857812 */ /* 0x000fe200078ef808 */
[----:B----4-:R-:W-:Y:S01]  /*14810*/  @P1 FMUL.FTZ R9, R9, 0.69314718246459960938 ;  /* 0x3f31721809091820 */ /* 0x010fe20000410000 */
[----:B------:R-:W-:Y:S01]  /*14820*/  SHF.L.U32 R8, R0, 0x3, RZ ;  /* 0x0000000300087819 */ /* 0x000fe200000006ff */
[C---:B------:R-:W-:Y:S01]  /*14830*/  FMUL.FTZ R64, R7.reuse, R64 ;  /* 0x0000004007407220 */ /* 0x040fe20000410000 */
[C---:B------:R-:W-:Y:S01]  /*14840*/  FMUL.FTZ R65, R7.reuse, R65 ;  /* 0x0000004107417220 */ /* 0x040fe20000410000 */
[----:B-----5:R-:W-:Y:S01]  /*14850*/  @P1 FFMA.FTZ R2, R4, R86, R9 ;  /* 0x0000005604021223 */ /* 0x020fe20000010009 */
        /* <DEDUP_REMOVED lines=82> */
[----:B------:R-:W4:Y:S01]  /*14d80*/  LD.E R9, desc[UR4][R84.64+0x60] ;  /* 0x0000600454097980 */ /* 0x000f22000c101900 */
[----:B------:R-:W-:-:S03]  /*14d90*/  IMAD.SHL.U32 R3, R0, 0x4, RZ ;  /* 0x0000000400037824 */ /* 0x000fc600078e00ff */
[----:B--2---:R1:W5:Y:S01]  /*14da0*/  LD.E R52, desc[UR4][R84.64+0xcc] ;  /* 0x0000cc0454347980 */ /* 0x004362000c101900 */
[----:B------:R-:W-:Y:S01]  /*14db0*/  IMAD.SHL.U32 R147, R147, 0x40, RZ ;  /* 0x0000004093937824 */ /* 0x000fe200078e00ff */
[----:B------:R-:W-:Y:S02]  /*14dc0*/  LOP3.LUT R13, R3, 0xd8, RZ, 0xc0, !PT ;  /* 0x000000d8030d7812 */ /* 0x000fe400078ec0ff */
[----:B------:R1:W5:Y:S01]  /*14dd0*/  LD.E.64 R62, desc[UR4][R84.64+0x78] ;  /* 0x00007804543e7980 */ /* 0x000362000c101b00 */
[----:B------:R-:W-:Y:S02]  /*14de0*/  LOP3.LUT P0, RZ, R0, 0x3, RZ, 0xc0, !PT ;  /* 0x0000000300ff7812 */ /* 0x000fe4000780c0ff */
[----:B---3--:R-:W-:Y:S01]  /*14df0*/  LOP3.LUT R6, R13, 0x18, R132, 0x78, !PT ;  /* 0x000000180d067812 */ /* 0x008fe200078e7884 */
[----:B------:R1:W5:Y:S01]  /*14e00*/  LD.E.64 R60, desc[UR4][R84.64+0xa8] ;  /* 0x0000a804543c7980 */ /* 0x000362000c101b00 */
[----:B----4-:R-:W-:Y:S02]  /*14e10*/  LOP3.LUT R7, R132, 0x30, RZ, 0xc0, !PT ;  /* 0x0000003084077812 */ /* 0x010fe400078ec0ff */
[----:B------:R-:W-:-:S02]  /*14e20*/  LOP3.LUT R6, R6, 0xf24, R3, 0xf8, !PT ;  /* 0x00000f2406067812 */ /* 0x000fc400078ef803 */
[----:B------:R-:W-:Y:S02]  /*14e30*/  LOP3.LUT R58, R7, 0x7, R4, 0xf8, !PT ;  /* 0x00000007073a7812 */ /* 0x000fe400078ef804 */
[----:B------:R-:W-:Y:S01]  /*14e40*/  LEA R53, R6, UR6, 0x2 ;  /* 0x0000000606357c11 */ /* 0x000fe2000f8e10ff */
[----:B------:R-:W-:Y:S06]  /*14e50*/  BAR.SYNC.DEFER_BLOCKING 0x0 ;  /* 0x0000000000007b1d */ /* 0x000fec0000010000 */
        /* <DEDUP_REMOVED lines=27> */
.L_x_8711:
[----:B------:R-:W-:Y:S05]  /*15010*/  BSYNC.RECONVERGENT B0 ;  /* 0x0000000000007941 */ /* 0x000fea0003800200 */
.L_x_8710:
        /* <DEDUP_REMOVED lines=9> */
[C---:B------:R-:W-:Y:S02]  /*150b0*/  LOP3.LUT R57, R3.reuse, 0x20, RZ, 0xfc, !PT ;  /* 0x0000002003397812 */ /* 0x040fe400078efcff */
[-C--:B------:R-:W-:Y:S01]  /*150c0*/  ISETP.GE.AND P1, PT, R2, R147.reuse, PT ;  /* 0x000000930200720c */ /* 0x080fe20003f26270 */
[----:B------:R-:W-:Y:S01]  /*150d0*/  VIADD R2, R0, 0x30 ;  /* 0x0000003000027836 */ /* 0x000fe20000000000 */
[----:B------:R-:W-:Y:S01]  /*150e0*/  ISETP.GE.AND P5, PT, R52, R147, PT ;  /* 0x000000933400720c */ /* 0x000fe20003fa6270 */
[----:B------:R-:W-:Y:S01]  /*150f0*/  IMAD R0, R0, 0x60, R3 ;  /* 0x0000006000007824 */ /* 0x000fe200078e0203 */
[----:B------:R-:W-:-:S02]  /*15100*/  LOP3.LUT R53, R3, 0x40, RZ, 0xfc, !PT ;  /* 0x0000004003357812 */ /* 0x000fc400078efcff */
[----:B------:R-:W-:Y:S02]  /*15110*/  ISETP.GE.AND P6, PT, R2, R147, PT ;  /* 0x000000930200720c */ /* 0x000fe40003fc6270 */
[----:B------:R-:W-:-:S04]  /*15120*/  IADD3 R59, P0, PT, R0, R55, RZ ;  /* 0x00000037003b7210 */ /* 0x000fc80007f1e0ff */
        /* <DEDUP_REMOVED lines=10> */
.L_x_8713:
[----:B------:R-:W-:Y:S05]  /*151d0*/  BSYNC.RECONVERGENT B0 ;  /* 0x0000000000007941 */ /* 0x000fea0003800200 */
.L_x_8712:
        /* <DEDUP_REMOVED lines=14> */
.L_x_8715:
[----:B------:R-:W-:Y:S05]  /*152c0*/  BSYNC.RECONVERGENT B0 ;  /* 0x0000000000007941 */ /* 0x000fea0003800200 */
.L_x_8714:
        /* <DEDUP_REMOVED lines=14> */
.L_x_8717:
[----:B------:R-:W-:Y:S05]  /*153b0*/  BSYNC.RECONVERGENT B0 ;  /* 0x0000000000007941 */ /* 0x000fea0003800200 */
.L_x_8716:
[----:B------:R-:W-:-:S04]  /*153c0*/  MOV R147, 0x0 ;  /* 0x0000000000937802 */ /* 0x000fc80000000f00 */
[----:B-1234-:R-:W-:Y:S05]  /*153d0*/  @P6 RET.REL.NODEC R146 `(_ZN5flash24flash_fwd_splitkv_kernelI23Flash_fwd_kernel_traitsILi96ELi64ELi64ELi4ELb0ELb0EN7cutlass6half_tE19Flash_kernel_traitsILi96ELi64ELi64ELi4ES3_EELb0ELb1ELb0ELb0ELb0ELb1ELb1ELb1EEEvNS_16Flash_fwd_paramsE) ;  /* 0xfffffeac92086950 */ /* 0x01efea0003c3ffff */
        /* <DEDUP_REMOVED lines=10> */
[----:B-1----:R-:W-:Y:S05]  /*15480*/  @P0 RET.REL.NODEC R146 `(_ZN5flash24flash_fwd_splitkv_kernelI23Flash_fwd_kernel_traitsILi96ELi64ELi64ELi4ELb0ELb0EN7cutlass6half_tE19Flash_kernel_traitsILi96ELi64ELi64ELi4ES3_EELb0ELb1ELb0ELb0ELb0ELb1ELb1ELb1EEEvNS_16Flash_fwd_paramsE) ;  /* 0xfffffea892dc0950 */ /* 0x002fea0003c3ffff */
[----:B------:R-:W-:Y:S01]  /*15490*/  LEA R2, P0, R59, R62, 0x2 ;  /* 0x0000003e3b027211 */ /* 0x000fe200078010ff */
[----:B------:R-:W-:-:S03]  /*154a0*/  IMAD.MOV.U32 R147, RZ, RZ, 0x0 ;  /* 0x00000000ff937424 */ /* 0x000fc600078e00ff */
[----:B------:R-:W-:-:S05]  /*154b0*/  LEA.HI.X R3, R59, R63, R55, 0x2, P0 ;  /* 0x0000003f3b037211 */ /* 0x000fca00000f1437 */
[----:B------:R1:W-:Y:S02]  /*154c0*/  ST.E.128 desc[UR4][R2.64+0x4900], R4 ;  /* 0x0049000402007985 */ /* 0x0003e4000c101d04 */
[----:B-1----:R-:W-:Y:S05]  /*154d0*/  RET.REL.NODEC R146 `(_ZN5flash24flash_fwd_splitkv_kernelI23Flash_fwd_kernel_traitsILi96ELi64ELi64ELi4ELb0ELb0EN7cutlass6half_tE19Flash_kernel_traitsILi96ELi64ELi64ELi4ES3_EELb0ELb1ELb0ELb0ELb0ELb1ELb1ELb1EEEvNS_16Flash_fwd_paramsE) ;  /* 0xfffffea892c87950 */ /* 0x002fea0003c3ffff */
.L_x_8709:
[----:B------:R-:W-:Y:S01]  /*154e0*/  MOV R5, 0x2 ;  /* 0x0000000200057802 */ /* 0x000fe20000000f00 */
[----:B------:R-:W-:Y:S01]  /*154f0*/  IMAD.MOV.U32 R0, RZ, RZ, 0x1f ;  /* 0x0000001fff007424 */ /* 0x000fe200078e00ff */
[----:B------:R-:W-:-:S07]  /*15500*/  MOV R2, 0xffffffff ;  /* 0xffffffff00027802 */ /* 0x000fce0000000f00 */
[----:B-1---5:R-:W-:Y:S05]  /*15510*/  WARPSYNC.COLLECTIVE R2, `(.L_x_8718) ;  /* 0x0000000002087348 */ /* 0x022fea0003c00000 */
[----:B------:R2:W3:Y:S02]  /*15520*/  SHFL.BFLY P0, R11, R165, R5, R0 ;  /* 0x0c000005a50b7389 */ /* 0x0004e40000000000 */
[----:B-123-5:R-:W-:Y:S05]  /*15530*/  ENDCOLLECTIVE ;  /* 0x000000000000791b */ /* 0x02efea0003800000 */
.L_x_8718:
[----:B------:R-:W-:Y:S02]  /*15540*/  IMAD.MOV.U32 R8, RZ, RZ, R11 ;  /* 0x000000ffff087224 */ /* 0x000fe400078e000b */
[----:B------:R-:W-:Y:S02]  /*15550*/  IMAD.MOV.U32 R5, RZ, RZ, 0x1 ;  /* 0x00000001ff057424 */ /* 0x000fe400078e00ff */
[----:B------:R-:W-:-:S05]  /*15560*/  FADD.FTZ R8, R8, R165 ;  /* 0x000000a508087221 */ /* 0x000fca0000010000 */
[----:B------:R-:W-:-:S07]  /*15570*/  MOV R165, R8 ;  /* 0x0000000800a57202 */ /* 0x000fce0000000f00 */
[----:B------:R-:W-:Y:S05]  /*15580*/  WARPSYNC.COLLECTIVE R2, `(.L_x_8719) ;  /* 0x0000000002087348 */ /* 0x000fea0003c00000 */
[----:B------:R1:W2:Y:S02]  /*15590*/  SHFL.BFLY P0, R11, R165, R5, R0 ;  /* 0x0c000005a50b7389 */ /* 0x0002a40000000000 */
[----:B-12---:R-:W-:Y:S05]  /*155a0*/  ENDCOLLECTIVE ;  /* 0x000000000000791b */ /* 0x006fea0003800000 */
.L_x_8719:
[----:B------:R-:W-:Y:S01]  /*155b0*/  MOV R165, R163 ;  /* 0x000000a300a57202 */ /* 0x000fe20000000f00 */
[----:B------:R-:W-:Y:S01]  /*155c0*/  IMAD.MOV.U32 R5, RZ, RZ, 0x2 ;  /* 0x00000002ff057424 */ /* 0x000fe200078e00ff */
[----:B------:R-:W-:-:S07]  /*155d0*/  MOV R7, R11 ;  /* 0x0000000b00077202 */ /* 0x000fce0000000f00 */
[----:B------:R-:W-:Y:S05]  /*155e0*/  WARPSYNC.COLLECTIVE R2, `(.L_x_8720) ;  /* 0x0000000002087348 */ /* 0x000fea0003c00000 */
[----:B------:R1:W2:Y:S02]  /*155f0*/  SHFL.BFLY P0, R11, R165, R5, R0 ;  /* 0x0c000005a50b7389 */ /* 0x0002a40000000000 */
[----:B-12---:R-:W-:Y:S05]  /*15600*/  ENDCOLLECTIVE ;  /* 0x000000000000791b */ /* 0x006fea0003800000 */
.L_x_8720:
[----:B------:R-:W-:Y:S01]  /*15610*/  FADD.FTZ R10, R8, R7 ;  /* 0x00000007080a7221 */ /* 0x000fe20000010000 */
[----:B------:R-:W-:Y:S01]  /*15620*/  FADD.FTZ R6, R11, R163 ;  /* 0x000000a30b067221 */ /* 0x000fe20000010000 */
[----:B------:R-:W-:-:S04]  /*15630*/  MOV R5, 0x1 ;  /* 0x0000000100057802 */ /* 0x000fc80000000f00 */
[----:B------:R-:W-:-:S07]  /*15640*/  MOV R165, R6 ;  /* 0x0000000600a57202 */ /* 0x000fce0000000f00 */
[----:B------:R-:W-:Y:S05]  /*15650*/  WARPSYNC.COLLECTIVE R2, `(.L_x_8721) ;  /* 0x0000000002087348 */ /* 0x000fea0003c00000 */
[----:B------:R1:W2:Y:S02]  /*15660*/  SHFL.BFLY P0, R11, R165, R5, R0 ;  /* 0x0c000005a50b7389 */ /* 0x0002a40000000000 */
[----:B-12---:R-:W-:Y:S05]  /*15670*/  ENDCOLLECTIVE ;  /* 0x000000000000791b */ /* 0x006fea0003800000 */
.L_x_8721:
[----:B------:R-:W-:Y:S05]  /*15680*/  BRA `(.L_x_8722) ;  /* 0xfffffff0000c7947 */ /* 0x000fea000383ffff */
.L_x_8723:
        /* <DEDUP_REMOVED lines=15> */
.L_x_11709:


//--------------------- .text._ZN5flash24flash_fwd_splitkv_kernelI23Flash_fwd_kernel_traitsILi96ELi64ELi64ELi4ELb0ELb0EN7cutlass6half_tE19Flash_kernel_traitsILi96ELi64ELi64ELi4ES3_EELb0ELb0ELb0ELb1ELb1ELb0ELb0ELb0EEEvNS_16Flash_fwd_paramsE --------------------------
	.section	.text._ZN5flash24flash_fwd_splitkv_kernelI23Flash_fwd_kernel_traitsILi96ELi64ELi64ELi4ELb0ELb0EN7cutlass6half_tE19Flash_kernel_traitsILi96ELi64ELi64ELi4ES3_EELb0ELb0ELb0ELb1ELb1ELb0ELb0ELb0EEEvNS_16Flash_fwd_paramsE,"ax",@progbits
	.align	128
        .global         _ZN5flash24flash_fwd_splitkv_kernelI23Flash_fwd_kernel_traitsILi96ELi64ELi64ELi4ELb0ELb0EN7cutlass6half_tE19Flash_kernel_traitsILi96ELi64ELi64ELi4ES3_EELb0ELb0ELb0ELb1ELb1ELb0ELb0ELb0EEEvNS_16Flash_fwd_paramsE
        .type           _ZN5flash24flash_fwd_splitkv_kernelI23Flash_fwd_kernel_traitsILi96ELi64ELi64ELi4ELb0ELb0EN7cutlass6half_tE19Flash_kernel_traitsILi96ELi64ELi64ELi4ES3_EELb0ELb0ELb0ELb1ELb1ELb0ELb0ELb0EEEvNS_16Flash_fwd_paramsE,@function
        .size           _ZN5flash24flash_fwd_splitkv_kernelI23Flash_fwd_kernel_traitsILi96ELi64ELi64ELi4ELb0ELb0EN7cutlass6half_tE19Flash_kernel_traitsILi96ELi64ELi64ELi4ES3_EELb0ELb0ELb0ELb1ELb1ELb0ELb0ELb0EEEvNS_16Flash_fwd_paramsE,(.L_x_11710 - _ZN5flash24flash_fwd_splitkv_kernelI23Flash_fwd_kernel_traitsILi96ELi64ELi64ELi4ELb0ELb0EN7cutlass6half_tE19Flash_kernel_traitsILi96ELi64ELi64ELi4ES3_EELb0ELb0ELb0ELb1ELb1ELb0ELb0ELb0EEEvNS_16Flash_fwd_paramsE)
        .other          _ZN5flash24flash_fwd_splitkv_kernelI23Flash_fwd_kernel_traitsILi96ELi64ELi64ELi4ELb0ELb0EN7cutlass6half_tE19Flash_kernel_traitsILi96ELi64ELi64ELi4ES3_EELb0ELb0ELb0ELb1ELb1ELb0ELb0ELb0EEEvNS_16Flash_fwd_paramsE,@"STO_CUDA_ENTRY STV_DEFAULT"
_ZN5flash24flash_fwd_splitkv_kernelI23Flash_fwd_kernel_traitsILi96ELi64ELi64ELi4ELb0ELb0EN7cutlass6half_tE19Flash_kernel_traitsILi96ELi64ELi64ELi4ES3_EELb0ELb0ELb0ELb1ELb1ELb0ELb0ELb0EEEvNS_16Flash_fwd_paramsE:
.text._ZN5flash24flash_fwd_splitkv_kernelI23Flash_fwd_kernel_traitsILi96ELi64ELi64ELi4ELb0ELb0EN7cutlass6half_tE19Flash_kernel_traitsILi96ELi64ELi64ELi4ES3_EELb0ELb0ELb0ELb1ELb1ELb0ELb0ELb0EEEvNS_16Flash_fwd_paramsE:
[----:B------:R-:W-:Y:S01]  /*0000*/  LDC R1, c[0x0][0x37c] ;  /* 0x0000df00ff017b82 */ /* 0x000fe20000000800 */
[----:B------:R-:W1:Y:S07]  /*0010*/  S2R R157, SR_CTAID.X ;  /* 0x00000000009d7919 */ /* 0x000e6e0000002500 */
[----:B------:R-:W2:Y:S01]  /*0020*/  LDC.64 R2, c[0x0][0x348] ;  /* 0x0000d200ff027b82 */ /* 0x000ea20000000a00 */
[----:B------:R-:W-:Y:S01]  /*0030*/  BSSY.RECONVERGENT B2, `(.L_x_8724) ;  /* 0x0000005000027945 */ /* 0x000fe20003800200 */
[----:B------:R-:W-:Y:S01]  /*0040*/  MOV R154, 0x80 ;  /* 0x00000080009a7802 */ /* 0x000fe20000000f00 */
[----:B------:R-:W3:Y:S01]  /*0050*/  S2R R156, SR_CTAID.Y ;  /* 0x00000000009c7919 */ /* 0x000ee20000002600 */
[----:B------:R-:W4:Y:S05]  /*0060*/  S2R R155, SR_CTAID.Z ;  /* 0x00000000009b7919 */ /* 0x000f2a0000002700 */
[----:B-1234-:R-:W-:Y:S05]  /*0070*/  CALL.REL.NOINC `($_ZN5flash24flash_fwd_splitkv_kernelI23Flash_fwd_kernel_traitsILi96ELi64ELi64ELi4ELb0ELb0EN7cutlass6half_tE19Flash_kernel_traitsILi96ELi64ELi64ELi4ES3_EELb0ELb0ELb0ELb1ELb1ELb0ELb0ELb0EEEvNS_16Flash_fwd_paramsE$_ZN5flash30compute_attn_1rowblock_splitkvI23Flash_fwd_kernel_traitsILi96ELi64ELi64ELi4ELb0ELb0EN7cutlass6half_tE19Flash_kernel_traitsILi96ELi64ELi64ELi4ES3_EELb0ELb0ELb0ELb1ELb1ELb0ELb0ELb0ENS_16Flash_fwd_paramsEEEvRKT8_iiiii) ;  /* 0x0000000000087944 */ /* 0x01efea0003c00000 */
[----:B------:R-:W-:Y:S05]  /*0080*/  BSYNC.RECONVERGENT B2 ;  /* 0x0000000000027941 */ /* 0x000fea0003800200 */
.L_x_8724:
[----:B------:R-:W-:Y:S05]  /*0090*/  EXIT ;  /* 0x000000000000794d */ /* 0x000fea0003800000 */
        .type           $_ZN5flash24flash_fwd_splitkv_kernelI23Flash_fwd_kernel_traitsILi96ELi64ELi64ELi4ELb0ELb0EN7cutlass6half_tE19Flash_kernel_traitsILi96ELi64ELi64ELi4ES3_EELb0ELb0ELb0ELb1ELb1ELb0ELb0ELb0EEEvNS_16Flash_fwd_paramsE$_ZN5flash30compute_attn_1rowblock_splitkvI23Flash_fwd_kernel_traitsILi96ELi64ELi64ELi4ELb0ELb0EN7cutlass6half_tE19Flash_kernel_traitsILi96ELi64ELi64ELi4ES3_EELb0ELb0ELb0ELb1ELb1ELb0ELb0ELb0ENS_16Flash_fwd_paramsEEEvRKT8_iiiii,@function
        .size           $_ZN5flash24flash_fwd_splitkv_kernelI23Flash_fwd_kernel_traitsILi96ELi64ELi64ELi4ELb0ELb0EN7cutlass6half_tE19Flash_kernel_traitsILi96ELi64ELi64ELi4ES3_EELb0ELb0ELb0ELb1ELb1ELb0ELb0ELb0EEEvNS_16Flash_fwd_paramsE$_ZN5flash30compute_attn_1rowblock_splitkvI23Flash_fwd_kernel_traitsILi96ELi64ELi64ELi4ELb0ELb0EN7cutlass6half_tE19Flash_kernel_traitsILi96ELi64ELi64ELi4ES3_EELb0ELb0ELb0ELb1ELb1ELb0ELb0ELb0ENS_16Flash_fwd_paramsEEEvRKT8_iiiii,(.L_x_11710 - $_ZN5flash24flash_fwd_splitkv_kernelI23Flash_fwd_kernel_traitsILi96ELi64ELi64ELi4ELb0ELb0EN7cutlass6half_tE19Flash_kernel_traitsILi96ELi64ELi64ELi4ES3_EELb0ELb0ELb0ELb1ELb1ELb0ELb0ELb0EEEvNS_16Flash_fwd_paramsE$_ZN5flash30compute_attn_1rowblock_splitkvI23Flash_fwd_kernel_traitsILi96ELi64ELi64ELi4ELb0ELb0EN7cutlass6half_tE19Flash_kernel_traitsILi96ELi64ELi64ELi4ES3_EELb0ELb0ELb0ELb1ELb1ELb0ELb0ELb0ENS_16Flash_fwd_paramsEEEvRKT8_iiiii)
$_ZN5flash24flash_fwd_splitkv_kernelI23Flash_fwd_kernel_traitsILi96ELi64ELi64ELi4ELb0ELb0EN7cutlass6half_tE19Flash_kernel_traitsILi96ELi64ELi64ELi4ES3_EELb0ELb0ELb0ELb1ELb1ELb0ELb0ELb0EEEvNS_16Flash_fwd_paramsE$_ZN5flash30compute_attn_1rowblock_splitkvI23Flash_fwd_kernel_traitsILi96ELi64ELi64ELi4ELb0ELb0EN7cutlass6half_tE19Flash_kernel_traitsILi96ELi64ELi64ELi4ES3_EELb0ELb0ELb0ELb1ELb1ELb0ELb0ELb0ENS_16Flash_fwd_paramsEEEvRKT8_iiiii:
        /* <DEDUP_REMOVED lines=24> */
.L_x_8728:
[----:B------:R-:W-:Y:S05]  /*0220*/  BSYNC.RECONVERGENT B0 ;  /* 0x0000000000007941 */ /* 0x000fea0003800200 */
.L_x_8727:
[----:B-----5:R-:W-:Y:S02]  /*0230*/  IADD3 R7, PT, PT, R7, R0, -R9 ;  /* 0x0000000007077210 */ /* 0x020fe40007ffe809 */
.L_x_8726:
[----:B------:R-:W-:Y:S05]  /*0240*/  BSYNC.RECONVERGENT B1 ;  /* 0x0000000000017941 */ /* 0x000fea0003800200 */
.L_x_8725:
[----:B------:R-:W-:Y:S01]  /*0250*/  IMAD.SHL.U32 R5, R157, 0x40, RZ ;  /* 0x000000409d057824 */ /* 0x000fe200078e00ff */
[----:B------:R-:W-:Y:S01]  /*0260*/  MOV R10, R154 ;  /* 0x0000009a000a7202 */ /* 0x000fe20000000f00 */
[----:B------:R-:W-:-:S03]  /*0270*/  IMAD.MOV.U32 R11, RZ, RZ, 0x0 ;  /* 0x00000000ff0b7424 */ /* 0x000fc600078e00ff */
[----:B-----5:R-:W-:-:S13]  /*0280*/  ISETP.GT.AND P0, PT, R162, R5, PT ;  /* 0x00000005a200720c */ /* 0x020fda0003f04270 */
[----:B-1----:R-:W-:Y:S05]  /*0290*/  @!P0 RET.REL.NODEC R10 `(_ZN5flash24flash_fwd_splitkv_kernelI23Flash_fwd_kernel_traitsILi96ELi64ELi64ELi4ELb0ELb0EN7cutlass6half_tE19Flash_kernel_traitsILi96ELi64ELi64ELi4ES3_EELb0ELb0ELb0ELb1ELb1ELb0ELb0ELb0EEEvNS_16Flash_fwd_paramsE) ;  /* 0xfffffffc0a588950 */ /* 0x002fea0003c3ffff */
[----:B------:R-:W-:Y:S01]  /*02a0*/  VIADD R11, R0, 0x3f ;  /* 0x0000003f000b7836 */ /* 0x000fe20000000000 */
[----:B------:R-:W1:Y:S01]  /*02b0*/  S2R R136, SR_TID.X ;  /* 0x0000000000887919 */ /* 0x000e620000002100 */
[----:B------:R-:W-:-:S03]  /*02c0*/  VIADD R7, R7, 0x3f ;  /* 0x0000003f07077836 */ /* 0x000fc60000000000 */
[----:B------:R-:W-:Y:S02]  /*02d0*/  SHF.R.S32.HI R4, RZ, 0x1f, R11 ;  /* 0x0000001fff047819 */ /* 0x000fe4000001140b */
[----:B------:R-:W-:Y:S02]  /*02e0*/  SHF.R.S32.HI R0, RZ, 0x1f, R7 ;  /* 0x0000001fff007819 */ /* 0x000fe40000011407 */
[----:B------:R-:W-:Y:S02]  /*02f0*/  LEA.HI R4, R4, R11, RZ, 0x6 ;  /* 0x0000000b04047211 */ /* 0x000fe400078f30ff */
[----:B------:R-:W-:Y:S02]  /*0300*/  LEA.HI R0, R0, R7, RZ, 0x6 ;  /* 0x0000000700007211 */ /* 0x000fe400078f30ff */
[----:B------:R-:W-:Y:S02]  /*0310*/  SHF.R.S32.HI R4, RZ, 0x6, R4 ;  /* 0x00000006ff047819 */ /* 0x000fe40000011404 */
[----:B------:R-:W-:-:S04]  /*0320*/  SHF.R.S32.HI R7, RZ, 0x6, R0 ;  /* 0x00000006ff077819 */ /* 0x000fc80000011400 */
[----:B------:R-:W-:-:S04]  /*0330*/  VIMNMX R84, PT, PT, R4, R7, PT ;  /* 0x0000000704547248 */ /* 0x000fc80003fe0100 */
[----:B------:R-:W-:-:S13]  /*0340*/  ISETP.GT.AND P0, PT, R84, RZ, PT ;  /* 0x000000ff5400720c */ /* 0x000fda0003f04270 */
[----:B-1----:R-:W-:Y:S05]  /*0350*/  @P0 BRA `(.L_x_8729) ;  /* 0x0000000000d00947 */ /* 0x002fea0003800000 */
[----:B------:R-:W2:Y:S04]  /*0360*/  LD.E.64 R10, desc[UR4][R2.64+0x88] ;  /* 0x00008804020a7980 */ /* 0x000ea8000c101b00 */
[----:B------:R-:W3:Y:S04]  /*0370*/  LD.E.64 R14, desc[UR4][R2.64+0x80] ;  /* 0x00008004020e7980 */ /* 0x000ee8000c101b00 */
[----:B------:R-:W4:Y:S04]  /*0380*/  LD.E.64 R8, desc[UR4][R2.64+0x90] ;  /* 0x0000900402087980 */ /* 0x000f28000c101b00 */
[----:B------:R-:W5:Y:S04]  /*0390*/  LD.E R0, desc[UR4][R2.64+0x60] ;  /* 0x0000600402007980 */ /* 0x000f68000c101900 */
[----:B------:R-:W5:Y:S04]  /*03a0*/  LD.E.64 R6, desc[UR4][R2.64+0x70] ;  /* 0x0000700402067980 */ /* 0x000f68000c101b00 */
[----:B------:R1:W5:Y:S01]  /*03b0*/  LD.E.64 R12, desc[UR4][R2.64+0xa0] ;  /* 0x0000a004020c7980 */ /* 0x000362000c101b00 */
[----:B------:R-:W-:-:S02]  /*03c0*/  IMAD.SHL.U32 R4, R136, 0x8, RZ ;  /* 0x0000000888047824 */ /* 0x000fc400078e00ff */
[----:B------:R-:W-:-:S03]  /*03d0*/  IMAD.MOV.U32 R17, RZ, RZ, RZ ;  /* 0x000000ffff117224 */ /* 0x000fc600078e00ff */
[----:B------:R-:W-:Y:S02]  /*03e0*/  LOP3.LUT R16, R4, 0x18, RZ, 0xc0, !PT ;  /* 0x0000001804107812 */ /* 0x000fe400078ec0ff */
[----:B-1----:R-:W-:Y:S02]  /*03f0*/  SHF.R.U32.HI R3, RZ, 0x2, R136 ;  /* 0x00000002ff037819 */ /* 0x002fe40000011688 */
[----:B------:R-:W-:Y:S01]  /*0400*/  LOP3.LUT P2, R136, R136, 0x3, RZ, 0xc0, !PT ;  /* 0x0000000388887812 */ /* 0x000fe2000784c0ff */
[----:B--2---:R-:W-:Y:S02]  /*0410*/  IMAD R4, R11, R5, RZ ;  /* 0x000000050b047224 */ /* 0x004fe400078e02ff */
[----:B------:R-:W-:-:S05]  /*0420*/  IMAD.WIDE.U32 R16, R5, R10, R16 ;  /* 0x0000000a05107225 */ /* 0x000fca00078e0010 */
[----:B------:R-:W-:Y:S01]  /*0430*/  IADD3 R17, PT, PT, R17, R4, RZ ;  /* 0x0000000411117210 */ /* 0x000fe20007ffe0ff */
[-C--:B---3--:R-:W-:Y:S02]  /*0440*/  IMAD R4, R15, R156.reuse, RZ ;  /* 0x0000009c0f047224 */ /* 0x088fe400078e02ff */
        /* <DEDUP_REMOVED lines=13> */
[C---:B------:R-:W-:Y:S02]  /*0520*/  IADD3 R9, P0, PT, R2.reuse, R3, RZ ;  /* 0x0000000302097210 */ /* 0x040fe40007f1e0ff */
[C---:B------:R-:W-:Y:S01]  /*0530*/  ISETP.GE.OR P2, PT, R3.reuse, R162, P2 ;  /* 0x000000a20300720c */ /* 0x040fe20001746670 */
[----:B------:R-:W-:Y:S01]  /*0540*/  VIADD R3, R3, 0x20 ;  /* 0x0000002003037836 */ /* 0x000fe20000000000 */
[----:B------:R-:W-:Y:S02]  /*0550*/  LEA.HI.X.SX32 R2, R2, RZ, 0x1, P0 ;  /* 0x000000ff02027211 */ /* 0x000fe400000f0eff */
[----:B------:R-:W-:-:S02]  /*0560*/  LEA R6, P0, R9, R12, 0x2 ;  /* 0x0000000c09067211 */ /* 0x000fc400078010ff */
[----:B------:R-:W-:Y:S02]  /*0570*/  LEA.HI.X R5, R8, R7, R5, 0x1, P1 ;  /* 0x0000000708057211 */ /* 0x000fe400008f0c05 */
[----:B------:R-:W-:Y:S02]  /*0580*/  LEA.HI.X R7, R9, R13, R2, 0x2, P0 ;  /* 0x0000000d09077211 */ /* 0x000fe400000f1402 */
[----:B------:R-:W-:Y:S01]  /*0590*/  ISETP.GE.AND P0, PT, R3, R162, PT ;  /* 0x000000a20300720c */ /* 0x000fe20003f06270 */
[----:B------:R-:W-:Y:S01]  /*05a0*/  ST.E.128 desc[UR4][R4.64], RZ ;  /* 0x000000ff04007985 */ /* 0x000fe2000c101d04 */
[----:B------:R-:W-:Y:S02]  /*05b0*/  LEA R8, P1, R10, R4, 0x6 ;  /* 0x000000040a087211 */ /* 0x000fe400078230ff */
[----:B------:R-:W-:Y:S01]  /*05c0*/  ISETP.NE.OR P0, PT, R136, RZ, P0 ;  /* 0x000000ff8800720c */ /* 0x000fe20000705670 */
[----:B------:R-:W-:Y:S01]  /*05d0*/  ST.E.128 desc[UR4][R4.64+0x40], RZ ;  /* 0x000040ff04007985 */ /* 0x000fe2000c101d04 */
[----:B------:R-:W-:-:S02]  /*05e0*/  LEA.HI.X R9, R10, R5, R11, 0x6, P1 ;  /* 0x000000050a097211 */ /* 0x000fc400008f340b */
[----:B------:R-:W-:Y:S01]  /*05f0*/  @!P2 MOV R11, 0x7f800000 ;  /* 0x7f800000000ba802 */ /* 0x000fe20000000f00 */
[----:B------:R-:W-:Y:S04]  /*0600*/  ST.E.128 desc[UR4][R4.64+0x80], RZ ;  /* 0x000080ff04007985 */ /* 0x000fe8000c101d04 */
[----:B------:R-:W-:Y:S04]  /*0610*/  ST.E.128 desc[UR4][R8.64], RZ ;  /* 0x000000ff08007985 */ /* 0x000fe8000c101d04 */
[----:B------:R-:W-:Y:S04]  /*0620*/  ST.E.128 desc[UR4][R8.64+0x40], RZ ;  /* 0x000040ff08007985 */ /* 0x000fe8000c101d04 */
[----:B------:R-:W-:Y:S04]  /*0630*/  ST.E.128 desc[UR4][R8.64+0x80], RZ ;  /* 0x000080ff08007985 */ /* 0x000fe8000c101d04 */
[----:B------:R1:W-:Y:S02]  /*0640*/  @!P2 ST.E desc[UR4][R6.64], R11 ;  /* 0x0000000b0600a985 */ /* 0x0003e4000c101904 */
[----:B-1----:R-:W-:Y:S05]  /*0650*/  @P0 RET.REL.NODEC R154 `(_ZN5flash24flash_fwd_splitkv_kernelI23Flash_fwd_kernel_traitsILi96ELi64ELi64ELi4ELb0ELb0EN7cutlass6half_tE19Flash_kernel_traitsILi96ELi64ELi64ELi4ES3_EELb0ELb0ELb0ELb1ELb1ELb0ELb0ELb0EEEvNS_16Flash_fwd_paramsE) ;  /* 0xfffffff89a680950 */ /* 0x002fea0003c3ffff */
[----:B------:R-:W-:Y:S02]  /*0660*/  MOV R3, 0x7f800000 ;  /* 0x7f80000000037802 */ /* 0x000fe40000000f00 */
[----:B------:R-:W-:-:S03]  /*0670*/  MOV R155, 0x0 ;  /* 0x00000000009b7802 */ /* 0x000fc60000000f00 */
[----:B------:R1:W-:Y:S02]  /*0680*/  ST.E desc[UR4][R6.64+0x80], R3 ;  /* 0x0000800306007985 */ /* 0x0003e4000c101904 */
[----:B-1----:R-:W-:Y:S05]  /*0690*/  RET.REL.NODEC R154 `(_ZN5flash24flash_fwd_splitkv_kernelI23Flash_fwd_kernel_traitsILi96ELi64ELi64ELi4ELb0ELb0EN7cutlass6half_tE19Flash_kernel_traitsILi96ELi64ELi64ELi4ES3_EELb0ELb0ELb0ELb1ELb1ELb0ELb0ELb0EEEvNS_16Flash_fwd_paramsE) ;  /* 0xfffffff89a587950 */ /* 0x002fea0003c3ffff */
.L_x_8729:
        /* <DEDUP_REMOVED lines=30> */
[----:B-----5:R-:W-:Y:S01]  /*0880*/  IMAD R7, R0, R5, RZ ;  /* 0x0000000500077224 */ /* 0x020fe200078e02ff */
        /* <DEDUP_REMOVED lines=50> */
[-C--:B------:R-:W-:Y:S02]  /*0bb0*/  IMAD R7, R17, R0.reuse, RZ ;  /* 0x0000000011077224 */ /* 0x080fe400078e02ff */
[----:B------:R-:W-:-:S04]  /*0bc0*/  IMAD.WIDE.U32 R18, R16, R0, RZ ;  /* 0x0000000010127225 */ /* 0x000fc800078e00ff */
[----:B------:R-:W-:Y:S02]  /*0bd0*/  IMAD R7, R16, R5, R7 ;  /* 0x0000000510077224 */ /* 0x000fe400078e0207 */
[----:B------:R-:W-:Y:S02]  /*0be0*/  IMAD.MOV.U32 R17, RZ, RZ, R4 ;  /* 0x000000ffff117224 */ /* 0x000fe400078e0004 */
[----:B------:R-:W-:Y:S01]  /*0bf0*/  IMAD R4, R81, R11, RZ ;  /* 0x0000000b51047224 */ /* 0x000fe200078e02ff */
[----:B------:R-:W-:Y:S02]  /*0c00*/  IADD3 R19, PT, PT, R19, R7, RZ ;  /* 0x0000000713137210 */ /* 0x000fe40007ffe0ff */
[----:B------:R-:W-:Y:S01]  /*0c10*/  @!P0 IADD3 R17, PT, PT, -R17, RZ, RZ ;  /* 0x000000ff11118210 */ /* 0x000fe20007ffe1ff */
[----:B------:R-:W-:Y:S01]  /*0c20*/  IMAD R4, R80, R9, R4 ;  /* 0x0000000950047224 */ /* 0x000fe200078e0204 */
[----:B------:R-:W-:Y:S01]  /*0c30*/  @!P1 LOP3.LUT R17, RZ, R6, RZ, 0x33, !PT ;  /* 0x00000006ff119212 */ /* 0x000fe200078e33ff */
        /* <DEDUP_REMOVED lines=14> */
.L_x_8731:
[----:B------:R-:W2:Y:S04]  /*0d20*/  LD.E R6, desc[UR4][R2.64+0x68] ;  /* 0x0000680402067980 */ /* 0x000ea8000c101900 */
[----:B------:R-:W3:Y:S01]  /*0d30*/  LD.E.64 R80, desc[UR4][R2.64+0x38] ;  /* 0x0000380402507980 */ /* 0x000ee2000c101b00 */
[----:B------:R-:W-:-:S03]  /*0d40*/  MOV R90, R2 ;  /* 0x00000002005a7202 */ /* 0x000fc60000000f00 */
[----:B------:R-:W4:Y:S01]  /*0d50*/  LD.E.64 R16, desc[UR4][R2.64+0x20] ;  /* 0x0000200402107980 */ /* 0x000f22000c101b00 */
[----:B------:R-:W-:-:S05]  /*0d60*/  MOV R91, R3 ;  /* 0x00000003005b7202 */ /* 0x000fca0000000f00 */
[----:B------:R-:W4:Y:S04]  /*0d70*/  LD.E.64 R86, desc[UR4][R90.64+0x40] ;  /* 0x000040045a567980 */ /* 0x000f28000c101b00 */
[----:B------:R-:W4:Y:S04]  /*0d80*/  LD.E.64 R14, desc[UR4][R90.64+0x50] ;  /* 0x000050045a0e7980 */ /* 0x000f28000c101b00 */
[----:B------:R-:W4:Y:S04]  /*0d90*/  LD.E.64 R12, desc[UR4][R90.64+0x28] ;  /* 0x000028045a0c7980 */ /* 0x000f28000c101b00 */
[----:B------:R2:W5:Y:S01]  /*0da0*/  LD.E.64 R24, desc[UR4][R90.64+0x58] ;  /* 0x000058045a187980 */ /* 0x000562000c101b00 */
[----:B------:R-:W-:Y:S01]  /*0db0*/  IMAD.MOV.U32 R18, RZ, RZ, RZ ;  /* 0x000000ffff127224 */ /* 0x000fe200078e00ff */
[----:B-1----:R-:W-:-:S02]  /*0dc0*/  IABS R5, R155 ;  /* 0x0000009b00057213 */ /* 0x002fc40000000000 */
[----:B------:R-:W-:Y:S02]  /*0dd0*/  CS2R R164, SRZ ;  /* 0x0000000000a47805 */ /* 0x000fe4000001ff00 */
[----:B------:R-:W-:Y:S02]  /*0de0*/  LEA R159, R84, 0xffffffc0, 0x6 ;  /* 0xffffffc0549f7811 */ /* 0x000fe400078e30ff */
[-C--:B--2---:R-:W-:Y:S02]  /*0df0*/  IABS R0, R6.reuse ;  /* 0x0000000600007213 */ /* 0x084fe40000000000 */
[----:B------:R-:W-:Y:S02]  /*0e00*/  IABS R11, R6 ;  /* 0x00000006000b7213 */ /* 0x000fe40000000000 */
[----:B------:R-:W1:Y:S02]  /*0e10*/  I2F.RP R10, R0 ;  /* 0x00000000000a7306 */ /* 0x000e640000209400 */
[----:B------:R-:W-:-:S06]  /*0e20*/  IADD3 R11, PT, PT, RZ, -R11, RZ ;  /* 0x8000000bff0b7210 */ /* 0x000fcc0007ffe0ff */
[----:B-1----:R-:W1:Y:S02]  /*0e30*/  MUFU.RCP R8, R10 ;  /* 0x0000000a00087308 */ /* 0x002e640000001000 */
[----:B-1----:R-:W-:Y:S01]  /*0e40*/  VIADD R8, R8, 0xffffffe ;  /* 0x0ffffffe08087836 */ /* 0x002fe20000000000 */
[----:B------:R-:W-:-:S05]  /*0e50*/  LOP3.LUT R10, R155, R6, RZ, 0x3c, !PT ;  /* 0x000000069b0a7212 */ /* 0x000fca00078e3cff */
[----:B------:R-:W1:Y:S01]  /*0e60*/  F2I.FTZ.U32.TRUNC.NTZ R19, R8 ;  /* 0x0000000800137305 */ /* 0x000e62000021f000 */
[----:B------:R-:W-:Y:S02]  /*0e70*/  ISETP.GE.AND P0, PT, R10, RZ, PT ;  /* 0x000000ff0a00720c */ /* 0x000fe40003f06270 */
[----:B-1----:R-:W-:Y:S01]  /*0e80*/  IADD3 R4, PT, PT, RZ, -R19, RZ ;  /* 0x80000013ff047210 */ /* 0x002fe20007ffe0ff */
[----:B---3--:R-:W-:-:S04]  /*0e90*/  IMAD R8, R81, R9, RZ ;  /* 0x0000000951087224 */ /* 0x008fc800078e02ff */
[----:B------:R-:W-:-:S04]  /*0ea0*/  IMAD R4, R4, R0, RZ ;  /* 0x0000000004047224 */ /* 0x000fc800078e02ff */
[----:B------:R-:W-:-:S04]  /*0eb0*/  IMAD.HI.U32 R4, R19, R4, R18 ;  /* 0x0000000413047227 */ /* 0x000fc800078e0012 */
[----:B------:R-:W-:-:S04]  /*0ec0*/  IMAD.WIDE.U32 R18, R80, R9, RZ ;  /* 0x0000000950127225 */ /* 0x000fc800078e00ff */
[----:B------:R-:W-:-:S04]  /*0ed0*/  IMAD.HI.U32 R4, R4, R5, RZ ;  /* 0x0000000504047227 */ /* 0x000fc800078e00ff */
[----:B------:R-:W-:Y:S01]  /*0ee0*/  IMAD R11, R4, R11, R5 ;  /* 0x0000000b040b7224 */ /* 0x000fe200078e0205 */
[----:B------:R-:W-:-:S04]  /*0ef0*/  SHF.R.S32.HI R5, RZ, 0x1f, R9 ;  /* 0x0000001fff057819 */ /* 0x000fc80000011409 */
[----:B------:R-:W-:Y:S01]  /*0f00*/  ISETP.GT.U32.AND P1, PT, R0, R11, PT ;  /* 0x0000000b0000720c */ /* 0x000fe20003f24070 */
[----:B------:R-:W-:-:S05]  /*0f10*/  IMAD R8, R80, R5, R8 ;  /* 0x0000000550087224 */ /* 0x000fca00078e0208 */
[----:B------:R-:W-:-:S07]  /*0f20*/  IADD3 R19, PT, PT, R19, R8, RZ ;  /* 0x0000000813137210 */ /* 0x000fce0007ffe0ff */
[----:B------:R-:W-:Y:S01]  /*0f30*/  @!P1 IMAD.IADD R11, R11, 0x1, -R0 ;  /* 0x000000010b0b9824 */ /* 0x000fe200078e0a00 */
[----:B------:R-:W-:Y:S02]  /*0f40*/  @!P1 IADD3 R4, PT, PT, R4, 0x1, RZ ;  /* 0x0000000104049810 */ /* 0x000fe40007ffe0ff */
[----:B------:R-:W-:Y:S02]  /*0f50*/  ISETP.NE.AND P1, PT, R6, RZ, PT ;  /* 0x000000ff0600720c */ /* 0x000fe40003f25270 */
[----:B------:R-:W-:Y:S01]  /*0f60*/  ISETP.GE.U32.AND P2, PT, R11, R0, PT ;  /* 0x000000000b00720c */ /* 0x000fe20003f46070 */
[----:B----45:R-:W-:Y:S01]  /*0f70*/  IMAD R11, R17, R7, RZ ;  /* 0x00000007110b7224 */ /* 0x030fe200078e02ff */
[----:B------:R-:W-:-:S05]  /*0f80*/  SHF.R.S32.HI R0, RZ, 0x1f, R7 ;  /* 0x0000001fff007819 */ /* 0x000fca0000011407 */
[C---:B------:R-:W-:Y:S02]  /*0f90*/  IMAD R8, R16.reuse, R0, R11 ;  /* 0x0000000010087224 */ /* 0x040fe400078e020b */
[----:B------:R-:W-:-:S04]  /*0fa0*/  IMAD.WIDE.U32 R16, R16, R7, R18 ;  /* 0x0000000710107225 */ /* 0x000fc800078e0012 */
[----:B------:R-:W-:Y:S01]  /*0fb0*/  @P2 IADD3 R4, PT, PT, R4, 0x1, RZ ;  /* 0x0000000104042810 */ /* 0x000fe20007ffe0ff */
[----:B------:R-:W-:Y:S02]  /*0fc0*/  IMAD.IADD R17, R17, 0x1, R8 ;  /* 0x0000000111117824 */ /* 0x000fe400078e0208 */
[----:B------:R-:W-:Y:S01]  /*0fd0*/  IMAD.WIDE.U32 R18, R86, R9, RZ ;  /* 0x0000000956127225 */ /* 0x000fe200078e00ff */
[----:B------:R-:W-:-:S03]  /*0fe0*/  MOV R11, R4 ;  /* 0x00000004000b7202 */ /* 0x000fc60000000f00 */
[----:B------:R-:W-:Y:S02]  /*0ff0*/  IMAD R4, R87, R9, RZ ;  /* 0x0000000957047224 */ /* 0x000fe400078e02ff */
[----:B------:R-:W-:Y:S02]  /*1000*/  IMAD R8, R81, R159, RZ ;  /* 0x0000009f51087224 */ /* 0x000fe400078e02ff */
[----:B------:R-:W-:Y:S02]  /*1010*/  IMAD R4, R86, R5, R4 ;  /* 0x0000000556047224 */ /* 0x000fe400078e0204 */
[----:B------:R-:W-:-:S03]  /*1020*/  IMAD.WIDE.U32 R16, R80, R159, R16 ;  /* 0x0000009f50107225 */ /* 0x000fc600078e0010 */
[----:B------:R-:W-:Y:S01]  /*1030*/  IADD3 R19, PT, PT, R19, R4, RZ ;  /* 0x0000000413137210 */ /* 0x000fe20007ffe0ff */
[----:B------:R-:W-:Y:S01]  /*1040*/  @!P0 IMAD.MOV R11, RZ, RZ, -R11 ;  /* 0x000000ffff0b8224 */ /* 0x000fe200078e0a0b */
[----:B------:R-:W-:Y:S01]  /*1050*/  @!P1 LOP3.LUT R11, RZ, R6, RZ, 0x33, !PT ;  /* 0x00000006ff0b9212 */ /* 0x000fe200078e33ff */
[----:B------:R-:W-:Y:S01]  /*1060*/  IMAD R5, R13, R7, RZ ;  /* 0x000000070d057224 */ /* 0x000fe200078e02ff */
[----:B------:R-:W-:Y:S02]  /*1070*/  IADD3 R17, PT, PT, R17, R8, RZ ;  /* 0x0000000811117210 */ /* 0x000fe40007ffe0ff */
[----:B------:R-:W-:Y:S01]  /*1080*/  SHF.R.S32.HI R4, RZ, 0x1f, R11 ;  /* 0x0000001fff047819 */ /* 0x000fe2000001140b */
[-C--:B------:R-:W-:Y:S02]  /*1090*/  IMAD R9, R15, R11.reuse, RZ ;  /* 0x0000000b0f097224 */ /* 0x080fe400078e02ff */
[----:B------:R-:W-:-:S04]  /*10a0*/  IMAD.WIDE.U32 R10, R14, R11, R16 ;  /* 0x0000000b0e0a7225 */ /* 0x000fc800078e0010 */
[----:B------:R-:W-:Y:S02]  /*10b0*/  IMAD R9, R14, R4, R9 ;  /* 0x000000040e097224 */ /* 0x000fe400078e0209 */
[C---:B------:R-:W-:Y:S02]  /*10c0*/  IMAD R5, R12.reuse, R0, R5 ;  /* 0x000000000c057224 */ /* 0x040fe400078e0205 */
[----:B------:R-:W-:Y:S01]  /*10d0*/  IMAD.WIDE.U32 R12, R12, R7, R18 ;  /* 0x000000070c0c7225 */ /* 0x000fe200078e0012 */
[----:B------:R-:W-:Y:S02]  /*10e0*/  IADD3 R0, PT, PT, R11, R9, RZ ;  /* 0x000000090b007210 */ /* 0x000fe40007ffe0ff */
[----:B------:R-:W-:Y:S01]  /*10f0*/  MOV R9, RZ ;  /* 0x000000ff00097202 */ /* 0x000fe20000000f00 */
[----:B------:R-:W-:Y:S01]  /*1100*/  IMAD.MOV.U32 R4, RZ, RZ, R10 ;  /* 0x000000ffff047224 */ /* 0x000fe200078e000a */
[----:B------:R-:W-:Y:S01]  /*1110*/  IADD3 R8, PT, PT, R13, R5, RZ ;  /* 0x000000050d087210 */ /* 0x000fe20007ffe0ff */
[----:B------:R-:W-:Y:S01]  /*1120*/  IMAD.MOV.U32 R10, RZ, RZ, R12 ;  /* 0x000000ffff0a7224 */ /* 0x000fe200078e000c */
[----:B------:R-:W-:-:S02]  /*1130*/  MOV R11, R159 ;  /* 0x0000009f000b7202 */ /* 0x000fc40000000f00 */
.L_x_8732:
[----:B------:R-:W-:Y:S05]  /*1140*/  BSYNC.RECONVERGENT B0 ;  /* 0x0000000000007941 */ /* 0x000fea0003800200 */
.L_x_8730:
        /* <DEDUP_REMOVED lines=22> */
[----:B------:R-:W-:-:S04]  /*12b0*/  LOP3.LUT R144, R145, 0x18, RZ, 0xc0, !PT ;  /* 0x0000001891907812 */ /* 0x000fc800078ec0ff */
[----:B------:R-:W-:-:S03]  /*12c0*/  IADD3 R28, P0, PT, R144, R10, RZ ;  /* 0x0000000a901c7210 */ /* 0x000fc60007f1e0ff */
[----:B------:R-:W-:Y:S01]  /*12d0*/  @!P1 IMAD.IADD R14, R14, 0x1, -R7 ;  /* 0x000000010e0e9824 */ /* 0x000fe200078e0a07 */
[----:B------:R-:W-:Y:S01]  /*12e0*/  LOP3.LUT R10, R155, R6, RZ, 0x3c, !PT ;  /* 0x000000069b0a7212 */ /* 0x000fe200078e3cff */
[----:B------:R-:W-:-:S03]  /*12f0*/  IMAD R9, R9, R86, RZ ;  /* 0x0000005609097224 */ /* 0x000fc600078e02ff */
[----:B------:R-:W-:Y:S01]  /*1300*/  ISETP.GE.U32.AND P2, PT, R14, R7, PT ;  /* 0x000000070e00720c */ /* 0x000fe20003f46070 */
[----:B------:R-:W-:Y:S01]  /*1310*/  IMAD.X R29, RZ, RZ, R8, P0 ;  /* 0x000000ffff1d7224 */ /* 0x000fe200000e0608 */
[----:B------:R-:W-:Y:S01]  /*1320*/  ISETP.GE.AND P0, PT, R10, RZ, PT ;  /* 0x000000ff0a00720c */ /* 0x000fe20003f06270 */
[----:B------:R-:W-:Y:S01]  /*1330*/  @!P1 VIADD R5, R5, 0x1 ;  /* 0x0000000105059836 */ /* 0x000fe20000000000 */
[----:B------:R-:W-:Y:S01]  /*1340*/  ISETP.NE.AND P1, PT, R6, RZ, PT ;  /* 0x000000ff0600720c */ /* 0x000fe20003f25270 */
[----:B------:R-:W-:Y:S01]  /*1350*/  IMAD R9, R11, R87, R9 ;  /* 0x000000570b097224 */ /* 0x000fe200078e0209 */
[----:B------:R-:W-:Y:S01]  /*1360*/  LOP3.LUT R161, R145, 0xc0, RZ, 0xc0, !PT ;  /* 0x000000c091a17812 */ /* 0x000fe200078ec0ff */
[----:B------:R-:W-:Y:S01]  /*1370*/  IMAD.WIDE.U32 R14, R11, R86, R28 ;  /* 0x000000560b0e7225 */ /* 0x000fe200078e001c */
[----:B------:R-:W1:Y:S01]  /*1380*/  S2UR UR6, SR_CgaCtaId ;  /* 0x00000000000679c3 */ /* 0x000e620000008800 */
[----:B------:R-:W-:Y:S02]  /*1390*/  MOV R11, RZ ;  /* 0x000000ff000b7202 */ /* 0x000fe40000000f00 */
[----:B------:R-:W-:Y:S01]  /*13a0*/  IMAD.MOV.U32 R10, RZ, RZ, R144 ;  /* 0x000000ffff0a7224 */ /* 0x000fe200078e0090 */
[----:B------:R-:W-:Y:S01]  /*13b0*/  LOP3.LUT R161, R161, 0x18, R136, 0xf8, !PT ;  /* 0x00000018a1a17812 */ /* 0x000fe200078ef888 */
[----:B------:R-:W-:Y:S01]  /*13c0*/  @P2 VIADD R5, R5, 0x1 ;  /* 0x0000000105052836 */ /* 0x000fe20000000000 */
[----:B------:R-:W-:-:S03]  /*13d0*/  LOP3.LUT R8, R145, 0x1f20, RZ, 0xc0, !PT ;  /* 0x00001f2091087812 */ /* 0x000fc600078ec0ff */
[----:B------:R-:W-:Y:S01]  /*13e0*/  @!P0 IMAD.MOV R5, RZ, RZ, -R5 ;  /* 0x000000ffff058224 */ /* 0x000fe200078e0a05 */
[----:B------:R-:W-:Y:S01]  /*13f0*/  @!P1 LOP3.LUT R5, RZ, R6, RZ, 0x33, !PT ;  /* 0x00000006ff059212 */ /* 0x000fe200078e33ff */
[----:B------:R-:W-:-:S04]  /*1400*/  IMAD.IADD R15, R15, 0x1, R9 ;  /* 0x000000010f0f7824 */ /* 0x000fc800078e0209 */
[----:B------:R-:W-:Y:S02]  /*1410*/  IMAD R9, R25, R5, RZ ;  /* 0x0000000519097224 */ /* 0x000fe400078e02ff */
[----:B------:R-:W-:Y:S01]  /*1420*/  IMAD.WIDE.U32 R14, R5, R24, R14 ;  /* 0x00000018050e7225 */ /* 0x000fe200078e000e */
[----:B------:R-:W-:Y:S02]  /*1430*/  UMOV UR7, 0x400 ;  /* 0x0000040000077882 */ /* 0x000fe40000000000 */
[----:B-1----:R-:W-:-:S06]  /*1440*/  ULEA UR6, UR6, UR7, 0x18 ;  /* 0x0000000706067291 */ /* 0x002fcc000f8ec0ff */
[----:B------:R-:W-:Y:S01]  /*1450*/  IMAD.U32 R137, RZ, RZ, UR6 ;  /* 0x00000006ff897e24 */ /* 0x000fe2000f8e00ff */
[----:B------:R-:W-:Y:S01]  /*1460*/  SHF.R.U32.HI R140, RZ, 0x1, R136 ;  /* 0x00000001ff8c7819 */ /* 0x000fe20000011688 */
[C---:B------:R-:W-:Y:S02]  /*1470*/  IMAD.SHL.U32 R88, R136.reuse, 0x20, RZ ;  /* 0x0000002088587824 */ /* 0x040fe400078e00ff */
[----:B------:R-:W-:Y:S01]  /*1480*/  IMAD.SHL.U32 R138, R136, 0x4, RZ ;  /* 0x00000004888a7824 */ /* 0x000fe200078e00ff */
[----:B------:R-:W-:-:S04]  /*1490*/  LOP3.LUT R83, R140, 0x8, RZ, 0xc0, !PT ;  /* 0x000000088c537812 */ /* 0x000fc800078ec0ff */
[----:B------:R-:W-:Y:S01]  /*14a0*/  LOP3.LUT R83, R83, 0xc0, R88, 0xf8, !PT ;  /* 0x000000c053537812 */ /* 0x000fe200078ef858 */
[----:B------:R-:W-:Y:S02]  /*14b0*/  IMAD.MOV.U32 R82, RZ, RZ, 0x20 ;  /* 0x00000020ff527424 */ /* 0x000fe400078e00ff */
[-C--:B--2---:R-:W-:Y:S02]  /*14c0*/  IMAD R7, R27, R156.reuse, RZ ;  /* 0x0000009c1b077224 */ /* 0x084fe400078e02ff */
[----:B------:R-:W-:Y:S01]  /*14d0*/  IMAD.WIDE.U32 R26, R26, R156, R10 ;  /* 0x0000009c1a1a7225 */ /* 0x000fe200078e000a */
[----:B------:R-:W-:Y:S02]  /*14e0*/  LOP3.LUT R11, R161, R144, RZ, 0x3c, !PT ;  /* 0x00000090a10b7212 */ /* 0x000fe400078e3cff */
[----:B------:R-:W-:Y:S02]  /*14f0*/  SHF.R.U32.HI R10, RZ, 0x2, R136 ;  /* 0x00000002ff0a7819 */ /* 0x000fe40000011688 */
[----:B------:R-:W-:Y:S01]  /*1500*/  LOP3.LUT R8, R8, R11, RZ, 0xfc, !PT ;  /* 0x0000000b08087212 */ /* 0x000fe200078efcff */
[----:B------:R-:W-:-:S02]  /*1510*/  IMAD.MOV.U32 R11, RZ, RZ, RZ ;  /* 0x000000ffff0b7224 */ /* 0x000fc400078e00ff */
[----:B------:R-:W-:Y:S02]  /*1520*/  IMAD.IADD R29, R27, 0x1, R7 ;  /* 0x000000011b1d7824 */ /* 0x000fe400078e0207 */
[----:B------:R-:W-:Y:S01]  /*1530*/  IMAD.MOV.U32 R28, RZ, RZ, R26 ;  /* 0x000000ffff1c7224 */ /* 0x000fe200078e001a */
[----:B------:R-:W-:Y:S01]  /*1540*/  SHF.R.S32.HI R7, RZ, 0x1f, R5 ;  /* 0x0000001fff077819 */ /* 0x000fe20000011405 */
[----:B------:R-:W-:Y:S01]  /*1550*/  IMAD.WIDE.U32 R26, R157, 0x40, R10 ;  /* 0x000000409d1a7825 */ /* 0x000fe200078e000a */
[C---:B----4-:R-:W-:Y:S02]  /*1560*/  SHF.L.U64.HI R31, R22.reuse, 0x5, R23 ;  /* 0x00000005161f7819 */ /* 0x050fe40000010217 */
[----:B------:R-:W-:Y:S01]  /*1570*/  SHF.L.U32 R30, R22, 0x5, RZ ;  /* 0x00000005161e7819 */ /* 0x000fe200000006ff */
[----:B---3--:R-:W-:Y:S02]  /*1580*/  IMAD R6, R21, R155, RZ ;  /* 0x0000009b15067224 */ /* 0x008fe400078e02ff */
[----:B------:R-:W-:-:S04]  /*1590*/  IMAD.WIDE.U32 R28, R155, R20, R28 ;  /* 0x000000149b1c7225 */ /* 0x000fc800078e001c */
[----:B------:R-:W-:Y:S02]  /*15a0*/  IMAD R5, R27, R22, RZ ;  /* 0x000000161b057224 */ /* 0x000fe400078e02ff */
[----:B------:R-:W-:Y:S01]  /*15b0*/  IMAD R7, R7, R24, R9 ;  /* 0x0000001807077224 */ /* 0x000fe200078e0209 */
[----:B------:R-:W-:Y:S01]  /*15c0*/  IADD3 R24, P1, PT, R144, R4, RZ ;  /* 0x0000000490187210 */ /* 0x000fe20007f3e0ff */
[----:B------:R-:W-:Y:S02]  /*15d0*/  IMAD.IADD R29, R29, 0x1, R6 ;  /* 0x000000011d1d7824 */ /* 0x000fe400078e0206 */
[----:B------:R-:W-:-:S04]  /*15e0*/  IMAD.WIDE.U32 R20, R22, R26, R30 ;  /* 0x0000001a16147225 */ /* 0x000fc800078e001e */
[-C--:B------:R-:W-:Y:S02]  /*15f0*/  IMAD R4, R23, R26.reuse, R5 ;  /* 0x0000001a17047224 */ /* 0x080fe400078e0205 */
[----:B------:R-:W-:Y:S01]  /*1600*/  IMAD.WIDE.U32 R22, R22, R26, R28 ;  /* 0x0000001a16167225 */ /* 0x000fe200078e001c */
[----:B------:R-:W-:-:S03]  /*1610*/  IADD3 R5, P0, PT, R28, R20, RZ ;  /* 0x000000141c057210 */ /* 0x000fc60007f1e0ff */
[----:B------:R-:W-:Y:S01]  /*1620*/  IMAD.X R25, RZ, RZ, R0, P1 ;  /* 0x000000ffff197224 */ /* 0x000fe200008e0600 */
[----:B-----5:R-:W-:Y:S01]  /*1630*/  LEA R20, P1, R22, R16, 0x1 ;  /* 0x0000001016147211 */ /* 0x020fe200078208ff */
[----:B------:R-:W-:Y:S02]  /*1640*/  IMAD.IADD R9, R23, 0x1, R4 ;  /* 0x0000000117097824 */ /* 0x000fe400078e0204 */
[----:B------:R-:W-:Y:S02]  /*1650*/  IMAD R6, R81, R10, RZ ;  /* 0x0000000a51067224 */ /* 0x000fe400078e02ff */
[----:B------:R-:W-:Y:S01]  /*1660*/  IMAD.WIDE.U32 R24, R10, R80, R24 ;  /* 0x000000500a187225 */ /* 0x000fe200078e0018 */
[----:B------:R-:W-:Y:S02]  /*1670*/  IADD3.X R0, PT, PT, R29, R4, R21, P0, !PT ;  /* 0x000000041d007210 */ /* 0x000fe400007fe415 */
[----:B------:R-:W-:Y:S01]  /*1680*/  LEA R4, P0, R5, R16, 0x1 ;  /* 0x0000001005047211 */ /* 0x000fe200078008ff */
[----:B------:R-:W-:Y:S01]  /*1690*/  IMAD R167, R8, 0x2, R137 ;  /* 0x0000000208a77824 */ /* 0x000fe200078e0289 */
[----:B------:R-:W-:-:S02]  /*16a0*/  LEA.HI.X R21, R22, R17, R9, 0x1, P1 ;  /* 0x0000001116157211 */ /* 0x000fc400008f0c09 */
[----:B------:R-:W-:Y:S02]  /*16b0*/  IADD3 R151, PT, PT, R25, R6, RZ ;  /* 0x0000000619977210 */ /* 0x000fe40007ffe0ff */
[C---:B------:R-:W-:Y:S01]  /*16c0*/  LEA R150, P1, R24.reuse, R18, 0x1 ;  /* 0x0000001218967211 */ /* 0x040fe200078208ff */
[----:B------:R-:W-:Y:S01]  /*16d0*/  @!PT LDS RZ, [RZ] ;  /* 0x00000000fffff984 */ /* 0x000fe20000000800 */
[----:B------:R-:W-:Y:S01]  /*16e0*/  @!PT LDS RZ, [RZ] ;  /* 0x00000000fffff984 */ /* 0x000fe20000000800 */
[----:B------:R-:W-:Y:S01]  /*16f0*/  @!PT LDS RZ, [RZ] ;  /* 0x00000000fffff984 */ /* 0x000fe20000000800 */
[----:B------:R1:W-:Y:S01]  /*1700*/  LDGSTS.E.BYPASS.LTC128B.128 [R167], desc[UR4][R20.64] ;  /* 0x0000000014a77fae */ /* 0x0003e2000b981a04 */
[----:B------:R-:W-:Y:S02]  /*1710*/  LEA.HI.X R5, R5, R17, R0, 0x1, P0 ;  /* 0x0000001105057211 */ /* 0x000fe400000f0c00 */
[----:B------:R-:W-:Y:S01]  /*1720*/  LEA.HI.X R151, R24, R19, R151, 0x1, P1 ;  /* 0x0000001318977211 */ /* 0x000fe200008f0c97 */
[----:B------:R1:W-:Y:S01]  /*1730*/  LDGSTS.E.BYPASS.LTC128B.128 [R167+0x1000], desc[UR4][R20.64+0x40] ;  /* 0x0100004014a77fae */ /* 0x0003e2000b981a04 */
[----:B------:R-:W-:-:S03]  /*1740*/  LEA R16, P0, R80, R150, 0x6 ;  /* 0x0000009650107211 */ /* 0x000fc600078030ff */
[----:B------:R1:W-:Y:S01]  /*1750*/  LDGSTS.E.BYPASS.LTC128B.128 [R167+0x2000], desc[UR4][R20.64+0x80] ;  /* 0x0200008014a77fae */ /* 0x0003e2000b981a04 */
[----:B------:R-:W-:-:S03]  /*1760*/  LEA.HI.X R17, R80, R151, R81, 0x6, P0 ;  /* 0x0000009750117211 */ /* 0x000fc600000f3451 */
        /* <DEDUP_REMOVED lines=10> */
[----:B------:R-:W-:-:S02]  /*1810*/  IMAD.IADD R15, R15, 0x1, R7 ;  /* 0x000000010f0f7824 */ /* 0x000fc400078e0207 */
[----:B------:R-:W-:Y:S02]  /*1820*/  IMAD R7, R87, R10, RZ ;  /* 0x0000000a57077224 */ /* 0x000fe400078e02ff */
[----:B------:R-:W-:-:S04]  /*1830*/  IMAD.WIDE.U32 R14, R10, R86, R14 ;  /* 0x000000560a0e7225 */ /* 0x000fc800078e000e */
[----:B------:R-:W-:Y:S01]  /*1840*/  IMAD.SHL.U32 R9, R136, 0x10, RZ ;  /* 0x0000001088097824 */ /* 0x000fe200078e00ff */
[----:B------:R-:W-:Y:S01]  /*1850*/  LEA R152, P0, R14, R12, 0x1 ;  /* 0x0000000c0e987211 */ /* 0x000fe200078008ff */
[----:B------:R-:W-:Y:S01]  /*1860*/  IMAD.IADD R7, R15, 0x1, R7 ;  /* 0x000000010f077824 */ /* 0x000fe200078e0207 */
[----:B------:R-:W-:-:S11]  /*1870*/  DEPBAR.LE SB0, 0x0 ;  /* 0x000080000000791a */ /* 0x000fd60000000000 */
[----:B------:R-:W-:Y:S05]  /*1880*/  WARPSYNC.ALL ;  /* 0x0000000000007948 */ /* 0x000fea0003800000 */
[C---:B------:R-:W-:Y:S02]  /*1890*/  LOP3.LUT R139, R9.reuse, 0x3e00, RZ, 0xc0, !PT ;  /* 0x00003e00098b7812 */ /* 0x040fe400078ec0ff */
[----:B------:R-:W-:Y:S01]  /*18a0*/  LEA.HI.X R153, R14, R13, R7, 0x1, P0 ;  /* 0x0000000d0e997211 */ /* 0x000fe200000f0c07 */
[----:B------:R-:W-:Y:S01]  /*18b0*/  BAR.SYNC.DEFER_BLOCKING 0x0 ;  /* 0x0000000000007b1d */ /* 0x000fe20000010000 */
[----:B------:R-:W-:Y:S02]  /*18c0*/  LOP3.LUT R9, R9, 0x100, RZ, 0xc0, !PT ;  /* 0x0000010009097812 */ /* 0x000fe400078ec0ff */
[----:B-1----:R-:W-:-:S02]  /*18d0*/  LOP3.LUT R5, R88, 0xc0, RZ, 0xc0, !PT ;  /* 0x000000c058057812 */ /* 0x002fc400078ec0ff */
[----:B------:R-:W-:Y:S02]  /*18e0*/  LOP3.LUT R6, R138, 0x18, RZ, 0xc0, !PT ;  /* 0x000000188a067812 */ /* 0x000fe400078ec0ff */
[--C-:B------:R-:W-:Y:S02]  /*18f0*/  LOP3.LUT R7, R139, 0x20, R88.reuse, 0xf8, !PT ;  /* 0x000000208b077812 */ /* 0x100fe400078ef858 */
[----:B------:R-:W-:Y:S02]  /*1900*/  LOP3.LUT R0, R9, 0x20, R88, 0xf8, !PT ;  /* 0x0000002009007812 */ /* 0x000fe400078ef858 */
[----:B------:R-:W-:Y:S02]  /*1910*/  LOP3.LUT R5, R5, 0x8, R136, 0xf8, !PT ;  /* 0x0000000805057812 */ /* 0x000fe400078ef888 */
[----:B------:R-:W-:Y:S02]  /*1920*/  LOP3.LUT R83, R83, R6, RZ, 0x3c, !PT ;  /* 0x0000000653537212 */ /* 0x000fe400078e3cff */
[----:B------:R-:W-:-:S02]  /*1930*/  LOP3.LUT R4, R7, 0x100, R88, 0xf8, !PT ;  /* 0x0000010007047812 */ /* 0x000fc400078ef858 */
[----:B------:R-:W-:Y:S02]  /*1940*/  LEA R8, P0, R86, R152, 0x6 ;  /* 0x0000009856087211 */ /* 0x000fe400078030ff */
[----:B------:R-:W-:Y:S02]  /*1950*/  LOP3.LUT R0, R0, R5, R6, 0xf6, !PT ;  /* 0x0000000500007212 */ /* 0x000fe400078ef606 */
[----:B------:R-:W-:Y:S02]  /*1960*/  LOP3.LUT R4, R4, R83, RZ, 0xfc, !PT ;  /* 0x0000005304047212 */ /* 0x000fe400078efcff */
[----:B------:R-:W-:Y:S01]  /*1970*/  LEA.HI.X R9, R86, R153, R87, 0x6, P0 ;  /* 0x0000009956097211 */ /* 0x000fe200000f3457 */
[----:B------:R-:W-:Y:S01]  /*1980*/  @!PT LDS RZ, [RZ] ;  /* 0x00000000fffff984 */ /* 0x000fe20000000800 */
[----:B------:R-:W-:Y:S01]  /*1990*/  @!PT LDS RZ, [RZ] ;  /* 0x00000000fffff984 */ /* 0x000fe20000000800 */
[----:B------:R-:W-:Y:S01]  /*19a0*/  @!PT LDS RZ, [RZ] ;  /* 0x00000000fffff984 */ /* 0x000fe20000000800 */
[----:B------:R-:W-:Y:S01]  /*19b0*/  LDGSTS.E.BYPASS.LTC128B.128 [R167+0x6000], desc[UR4][R152.64] ;  /* 0x0600000098a77fae */ /* 0x000fe2000b981a04 */
[----:B------:R-:W-:Y:S01]  /*19c0*/  IMAD R89, R0, 0x2, R137 ;  /* 0x0000000200597824 */ /* 0x000fe200078e0289 */
[----:B------:R-:W-:Y:S02]  /*19d0*/  LEA R99, R4, R137, 0x1 ;  /* 0x0000008904637211 */ /* 0x000fe400078e08ff */
[----:B------:R-:W-:Y:S04]  /*19e0*/  LDGSTS.E.BYPASS.LTC128B.128 [R167+0x7000], desc[UR4][R152.64+0x40] ;  /* 0x0700004098a77fae */ /* 0x000fe8000b981a04 */
[----:B------:R-:W-:Y:S04]  /*19f0*/  LDGSTS.E.BYPASS.LTC128B.128 [R167+0x8000], desc[UR4][R152.64+0x80] ;  /* 0x0800008098a77fae */ /* 0x000fe8000b981a04 */
[----:B------:R-:W-:Y:S04]  /*1a00*/  LDGSTS.E.BYPASS.LTC128B.128 [R167+0x6800], desc[UR4][R8.64] ;  /* 0x0680000008a77fae */ /* 0x000fe8000b981a04 */
[----:B------:R-:W-:Y:S04]  /*1a10*/  LDGSTS.E.BYPASS.LTC128B.128 [R167+0x7800], desc[UR4][R8.64+0x40] ;  /* 0x0780004008a77fae */ /* 0x000fe8000b981a04 */
[----:B------:R1:W-:Y:S04]  /*1a20*/  LDGSTS.E.BYPASS.LTC128B.128 [R167+0x8800], desc[UR4][R8.64+0x80] ;  /* 0x0880008008a77fae */ /* 0x0003e8000b981a04 */
[----:B------:R-:W-:Y:S04]  /*1a30*/  LDSM.16.M88.4 R32, [R99] ;  /* 0x000000006320783b */ /* 0x000fe80000000200 */
[----:B------:R-:W2:Y:S04]  /*1a40*/  LDSM.16.M88.4 R4, [R89+0x3000] ;  /* 0x003000005904783b */ /* 0x000ea80000000200 */
[----:B------:R-:W1:Y:S04]  /*1a50*/  LDSM.16.M88.4 R68, [R89+0x3400] ;  /* 0x003400005944783b */ /* 0x000e680000000200 */
[----:B------:R-:W3:Y:S04]  /*1a60*/  LDSM.16.M88.4 R92, [R89+0x3800] ;  /* 0x00380000595c783b */ /* 0x000ee80000000200 */
[----:B------:R-:W4:Y:S01]  /*1a70*/  LDSM.16.M88.4 R44, [R89+0x3c00] ;  /* 0x003c0000592c783b */ /* 0x000f220000000200 */
[----:B------:R-:W-:-:S03]  /*1a80*/  LOP3.LUT P0, RZ, R136, 0x4, RZ, 0xc0, !PT ;  /* 0x0000000488ff7812 */ /* 0x000fc6000780c0ff */
[----:B------:R-:W-:Y:S01]  /*1a90*/  LDSM.16.M88.4 R40, [R99+0x1000] ;  /* 0x001000006328783b */ /* 0x000fe20000000200 */
[----:B------:R-:W-:-:S03]  /*1aa0*/  SEL R82, R82, 0xffffffe0, !P0 ;  /* 0xffffffe052527807 */ /* 0x000fc60004000000 */
[----:B------:R-:W-:Y:S02]  /*1ab0*/  LDSM.16.M88.4 R56, [R89+0x4000] ;  /* 0x004000005938783b */ /* 0x000fe40000000200 */
[C---:B------:R-:W-:Y:S02]  /*1ac0*/  IMAD.IADD R85, R82.reuse, 0x1, R99 ;  /* 0x0000000152557824 */ /* 0x040fe400078e0263 */
[----:B------:R-:W-:Y:S01]  /*1ad0*/  IMAD.IADD R0, R82, 0x1, R89 ;  /* 0x0000000152007824 */ /* 0x000fe200078e0259 */
[----:B------:R-:W-:Y:S04]  /*1ae0*/  LDSM.16.M88.4 R52, [R89+0x4400] ;  /* 0x004400005934783b */ /* 0x000fe80000000200 */
[----:B------:R-:W-:Y:S04]  /*1af0*/  LDSM.16.M88.4 R24, [R85] ;  /* 0x000000005518783b */ /* 0x000fe80000000200 */
[----:B------:R-:W5:Y:S04]  /*1b00*/  LDSM.16.M88.4 R64, [R0+0x3000] ;  /* 0x003000000040783b */ /* 0x000f680000000200 */
[----:B------:R-:W5:Y:S04]  /*1b10*/  LDSM.16.M88.4 R60, [R0+0x3400] ;  /* 0x00340000003c783b */ /* 0x000f680000000200 */
[----:B------:R-:W5:Y:S04]  /*1b20*/  LDSM.16.M88.4 R36, [R0+0x3800] ;  /* 0x003800000024783b */ /* 0x000f680000000200 */
[----:B------:R-:W5:Y:S01]  /*1b30*/  LDSM.16.M88.4 R28, [R0+0x3c00] ;  /* 0x003c0000001c783b */ /* 0x000f620000000200 */
[C---:B--2---:R-:W-:Y:S03]  /*1b40*/  HMMA.16816.F32 R20, R32.reuse, R4, RZ ;  /* 0x000000042014723c */ /* 0x044fe600000018ff */
[----:B------:R-:W2:Y:S04]  /*1b50*/  LDSM.16.M88.4 R48, [R89+0x4800] ;  /* 0x004800005930783b */ /* 0x000ea80000000200 */
[----:B------:R-:W-:Y:S01]  /*1b60*/  LDSM.16.M88.4 R72, [R85+0x1000] ;  /* 0x001000005548783b */ /* 0x000fe20000000200 */
[C---:B-1----:R-:W-:Y:S03]  /*1b70*/  HMMA.16816.F32 R8, R32.reuse, R68, RZ ;  /* 0x000000442008723c */ /* 0x042fe600000018ff */
[----:B------:R-:W-:Y:S04]  /*1b80*/  LDSM.16.M88.4 R76, [R0+0x4c00] ;  /* 0x004c0000004c783b */ /* 0x000fe80000000200 */
[----:B------:R-:W0:Y:S01]  /*1b90*/  LDGDEPBAR ;  /* 0x00000000000079af */ /* 0x000e220000000000 */
[C---:B---3--:R-:W-:Y:S08]  /*1ba0*/  HMMA.16816.F32 R16, R32.reuse, R92, RZ ;  /* 0x0000005c2010723c */ /* 0x048ff000000018ff */
[C---:B------:R-:W-:Y:S08]  /*1bb0*/  HMMA.16816.F32 R4, R32.reuse, R6, RZ ;  /* 0x000000062004723c */ /* 0x040ff000000018ff */
[C---:B------:R-:W-:Y:S08]  /*1bc0*/  HMMA.16816.F32 R68, R32.reuse, R70, RZ ;  /* 0x000000462044723c */ /* 0x040ff000000018ff */
[C---:B------:R-:W-:Y:S08]  /*1bd0*/  HMMA.16816.F32 R92, R32.reuse, R94, RZ ;  /* 0x0000005e205c723c */ /* 0x040ff000000018ff */
[C---:B----4-:R-:W-:Y:S08]  /*1be0*/  HMMA.16816.F32 R12, R32.reuse, R44, RZ ;  /* 0x0000002c200c723c */ /* 0x050ff000000018ff */
[----:B------:R-:W-:Y:S01]  /*1bf0*/  HMMA.16816.F32 R32, R32, R46, RZ ;  /* 0x0000002e2020723c */ /* 0x000fe200000018ff */
[----:B------:R-:W1:Y:S07]  /*1c00*/  LDSM.16.M88.4 R44, [R89+0x4c00] ;  /* 0x004c0000592c783b */ /* 0x000e6e0000000200 */
        /* <DEDUP_REMOVED lines=11> */
[----:B------:R-:W4:Y:S04]  /*1cc0*/  LDSM.16.M88.4 R28, [R0+0x4400] ;  /* 0x00440000001c783b */ /* 0x000f280000000200 */
[----:B------:R-:W5:Y:S03]  /*1cd0*/  LDSM.16.M88.4 R24, [R0+0x4800] ;  /* 0x004800000018783b */ /* 0x000f660000000200 */
        /* <DEDUP_REMOVED lines=9> */
[C---:B-1----:R-:W-:Y:S08]  /*1d70*/  HMMA.16816.F32 R12, R40.reuse, R44, R12 ;  /* 0x0000002c280c723c */ /* 0x042ff0000000180c */
[----:B------:R-:W-:Y:S01]  /*1d80*/  HMMA.16816.F32 R32, R40, R46, R32 ;  /* 0x0000002e2820723c */ /* 0x000fe20000001820 */
[----:B------:R-:W-:Y:S04]  /*1d90*/  LDSM.16.M88.4 R44, [R0+0x5000] ;  /* 0x00500000002c783b */ /* 0x000fe80000000200 */
[----:B------:R-:W-:Y:S03]  /*1da0*/  LDSM.16.M88.4 R40, [R0+0x5400] ;  /* 0x005400000028783b */ /* 0x000fe60000000200 */
[C---:B---3--:R-:W-:Y:S08]  /*1db0*/  HMMA.16816.F32 R20, R72.reuse, R36, R20 ;  /* 0x000000244814723c */ /* 0x048ff00000001814 */
[C---:B------:R-:W-:Y:S01]  /*1dc0*/  HMMA.16816.F32 R4, R72.reuse, R38, R4 ;  /* 0x000000264804723c */ /* 0x040fe20000001804 */
[----:B------:R-:W-:Y:S07]  /*1dd0*/  LDSM.16.M88.4 R36, [R0+0x5800] ;  /* 0x005800000024783b */ /* 0x000fee0000000200 */
[C---:B----4-:R-:W-:Y:S08]  /*1de0*/  HMMA.16816.F32 R8, R72.reuse, R28, R8 ;  /* 0x0000001c4808723c */ /* 0x050ff00000001808 */
[C---:B------:R-:W-:Y:S01]  /*1df0*/  HMMA.16816.F32 R68, R72.reuse, R30, R68 ;  /* 0x0000001e4844723c */ /* 0x040fe20000001844 */
[----:B------:R1:W-:Y:S07]  /*1e00*/  LDSM.16.M88.4 R28, [R0+0x5c00] ;  /* 0x005c0000001c783b */ /* 0x0003ee0000000200 */
[C---:B-----5:R-:W-:Y:S08]  /*1e10*/  HMMA.16816.F32 R16, R72.reuse, R24, R16 ;  /* 0x000000184810723c */ /* 0x060ff00000001810 */
[----:B------:R-:W-:Y:S01]  /*1e20*/  HMMA.16816.F32 R92, R72, R26, R92 ;  /* 0x0000001a485c723c */ /* 0x000fe2000000185c */
[----:B------:R-:W3:Y:S01]  /*1e30*/  LDSM.16.M88.4 R24, [R85+0x2000] ;  /* 0x002000005518783b */ /* 0x000ee20000000200 */
[----:B------:R-:W-:Y:S01]  /*1e40*/  ISETP.NE.AND P4, PT, R84, 0x1, PT ;  /* 0x000000015400780c */ /* 0x000fe20003f85270 */
[----:B------:R-:W-:-:S05]  /*1e50*/  DEPBAR.LE SB0, 0x0 ;  /* 0x000080000000791a */ /* 0x000fca0000000000 */
[C---:B------:R-:W-:Y:S08]  /*1e60*/  HMMA.16816.F32 R12, R72.reuse, R76, R12 ;  /* 0x0000004c480c723c */ /* 0x040ff0000000180c */
[----:B------:R-:W-:Y:S08]  /*1e70*/  HMMA.16816.F32 R32, R72, R78, R32 ;  /* 0x0000004e4820723c */ /* 0x000ff00000001820 */
[C---:B--2---:R-:W-:Y:S08]  /*1e80*/  HMMA.16816.F32 R20, R48.reuse, R64, R20 ;  /* 0x000000403014723c */ /* 0x044ff00000001814 */
        /* <DEDUP_REMOVED lines=9> */
[----:B-1----:R-:W-:Y:S01]  /*1f20*/  IMAD.SHL.U32 R0, R86, 0x20, RZ ;  /* 0x0000002056007824 */ /* 0x002fe200078e00ff */
[C---:B------:R-:W-:Y:S01]  /*1f30*/  SHF.L.U64.HI R149, R80.reuse, 0x5, R81 ;  /* 0x0000000550957819 */ /* 0x040fe20000010251 */
[----:B------:R-:W-:-:S03]  /*1f40*/  IMAD.SHL.U32 R148, R80, 0x20, RZ ;  /* 0x0000002050947824 */ /* 0x000fc600078e00ff */
[C---:B---3--:R-:W-:Y:S08]  /*1f50*/  HMMA.16816.F32 R20, R24.reuse, R44, R20 ;  /* 0x0000002c1814723c */ /* 0x048ff00000001814 */
[C---:B------:R-:W-:Y:S08]  /*1f60*/  HMMA.16816.F32 R4, R24.reuse, R46, R4 ;  /* 0x0000002e1804723c */ /* 0x040ff00000001804 */
[C---:B------:R-:W-:Y:S08]  /*1f70*/  HMMA.16816.F32 R8, R24.reuse, R40, R8 ;  /* 0x000000281808723c */ /* 0x040ff00000001808 */
[C---:B------:R-:W-:Y:S08]  /*1f80*/  HMMA.16816.F32 R68, R24.reuse, R42, R68 ;  /* 0x0000002a1844723c */ /* 0x040ff00000001844 */
[C---:B------:R-:W-:Y:S08]  /*1f90*/  HMMA.16816.F32 R16, R24.reuse, R36, R16 ;  /* 0x000000241810723c */ /* 0x040ff00000001810 */
        /* <DEDUP_REMOVED lines=18> */
.L_x_8736:
[----:B------:R-:W2:Y:S01]  /*20c0*/  LD.E R36, desc[UR4][R2.64+0x170] ;  /* 0x0001700402247980 */ /* 0x000ea2000c101900 */
[C---:B------:R-:W-:Y:S02]  /*20d0*/  LEA R29, R84.reuse, 0xffffff80, 0x6 ;  /* 0xffffff80541d7811 */ /* 0x040fe400078e30ff */
[----:B------:R-:W-:-:S04]  /*20e0*/  LEA R31, R84, 0xffffffc0, 0x6 ;  /* 0xffffffc0541f7811 */ /* 0x000fc800078e30ff */
[----:B------:R-:W-:Y:S02]  /*20f0*/  IABS R26, R31 ;  /* 0x0000001f001a7213 */ /* 0x000fe40000000000 */
[-C--:B--2---:R-:W-:Y:S02]  /*2100*/  IABS R27, R36.reuse ;  /* 0x00000024001b7213 */ /* 0x084fe40000000000 */
[-C--:B------:R-:W-:Y:S02]  /*2110*/  IABS R25, R36.reuse ;  /* 0x0000002400197213 */ /* 0x080fe40000000000 */
[----:B------:R-:W1:Y:S01]  /*2120*/  I2F.RP R28, R27 ;  /* 0x0000001b001c7306 */ /* 0x000e620000209400 */
[----:B------:R-:W-:Y:S02]  /*2130*/  LOP3.LUT R31, R31, R36, RZ, 0x3c, !PT ;  /* 0x000000241f1f7212 */ /* 0x000fe400078e3cff */
        /* <DEDUP_REMOVED lines=53> */
.L_x_8737:
[----:B------:R-:W-:Y:S05]  /*2490*/  BSYNC.RECONVERGENT B0 ;  /* 0x0000000000007941 */ /* 0x000fea0003800200 */
.L_x_8735:
        /* <DEDUP_REMOVED lines=12> */
.L_x_8734:
[----:B------:R-:W-:Y:S05]  /*2560*/  BSYNC.RECONVERGENT B1 ;  /* 0x0000000000017941 */ /* 0x000fea0003800200 */
.L_x_8733:
        /* <DEDUP_REMOVED lines=60> */
[----:B------:R-:W-:Y:S01]  /*2930*/  MUFU.EX2 R98, R98 ;  /* 0x0000006200627308 */ /* 0x000fe20000000800 */
[-CC-:B------:R-:W-:Y:S01]  /*2940*/  FFMA.FTZ R111, R70, R115.reuse, -R116.reuse ;  /* 0x00000073466f7223 */ /* 0x180fe20000010874 */
[-C--:B------:R-:W-:Y:S01]  /*2950*/  FFMA.FTZ R114, R71, R115.reuse, -R116 ;  /* 0x0000007347727223 */ /* 0x080fe20000010874 */
[----:B------:R-:W4:Y:S01]  /*2960*/  LDSM.16.MT88.4 R20, [R117+0x7400] ;  /* 0x007400007514783b */ /* 0x000f220000004200 */
[----:B------:R-:W5:Y:S01]  /*2970*/  MUFU.EX2 R99, R99 ;  /* 0x0000006300637308 */ /* 0x000f620000000800 */
[-CC-:B------:R-:W-:Y:S01]  /*2980*/  FFMA.FTZ R119, R16, R115.reuse, -R118.reuse ;  /* 0x0000007310777223 */ /* 0x180fe20000010876 */
[-CC-:B------:R-:W-:Y:S01]  /*2990*/  FFMA.FTZ R120, R17, R115.reuse, -R118.reuse ;  /* 0x0000007311787223 */ /* 0x180fe20000010876 */
[-CC-:B------:R-:W-:Y:S01]  /*29a0*/  FFMA.FTZ R92, R92, R115.reuse, -R118.reuse ;  /* 0x000000735c5c7223 */ /* 0x180fe20000010876 */
[----:B------:R-:W-:Y:S01]  /*29b0*/  MUFU.EX2 R105, R105 ;  /* 0x0000006900697308 */ /* 0x000fe20000000800 */
[-C--:B------:R-:W-:Y:S01]  /*29c0*/  FFMA.FTZ R93, R93, R115.reuse, -R118 ;  /* 0x000000735d5d7223 */ /* 0x080fe20000010876 */
[----:B--2---:R-:W-:Y:S01]  /*29d0*/  F2FP.F16.F32.PACK_AB R80, R101, R100 ;  /* 0x000000646550723e */ /* 0x004fe200000000ff */
[-CC-:B------:R-:W-:Y:S01]  /*29e0*/  FFMA.FTZ R121, R18, R115.reuse, -R116.reuse ;  /* 0x0000007312797223 */ /* 0x180fe20000010874 */
[----:B------:R-:W2:Y:S01]  /*29f0*/  MUFU.EX2 R106, R106 ;  /* 0x0000006a006a7308 */ /* 0x000ea20000000800 */
[-C--:B------:R-:W-:Y:S01]  /*2a00*/  FFMA.FTZ R122, R19, R115.reuse, -R116 ;  /* 0x00000073137a7223 */ /* 0x080fe20000010874 */
[-CC-:B------:R-:W-:Y:S01]  /*2a10*/  FFMA.FTZ R13, R13, R115.reuse, -R118.reuse ;  /* 0x000000730d0d7223 */ /* 0x180fe20000010876 */
[----:B------:R-:W-:Y:S01]  /*2a20*/  LDSM.16.MT88.4 R16, [R102+0x7800] ;  /* 0x007800006610783b */ /* 0x000fe20000004200 */
[----:B------:R-:W-:Y:S01]  /*2a30*/  MUFU.EX2 R104, R104 ;  /* 0x0000006800687308 */ /* 0x000fe20000000800 */
[-C--:B------:R-:W-:Y:S01]  /*2a40*/  FFMA.FTZ R32, R32, R115.reuse, -R118 ;  /* 0x0000007320207223 */ /* 0x080fe20000010876 */
[----:B-----5:R-:W-:Y:S01]  /*2a50*/  F2FP.F16.F32.PACK_AB R82, R99, R98 ;  /* 0x000000626352723e */ /* 0x020fe200000000ff */
[----:B------:R-:W-:Y:S01]  /*2a60*/  FFMA.FTZ R35, R35, R115, -R116 ;  /* 0x0000007323237223 */ /* 0x000fe20000010874 */
[----:B------:R-:W5:Y:S01]  /*2a70*/  MUFU.EX2 R103, R103 ;  /* 0x0000006700677308 */ /* 0x000f620000000800 */
[----:B------:R-:W-:-:S03]  /*2a80*/  FADD.FTZ R101, R100, R101 ;  /* 0x0000006564657221 */ /* 0x000fc60000010000 */
[----:B------:R-:W-:Y:S01]  /*2a90*/  MUFU.EX2 R108, R108 ;  /* 0x0000006c006c7308 */ /* 0x000fe20000000800 */
[----:B------:R-:W-:Y:S01]  /*2aa0*/  FADD.FTZ R98, R98, R101 ;  /* 0x0000006562627221 */ /* 0x000fe20000010000 */
[----:B--2---:R-:W-:Y:S01]  /*2ab0*/  F2FP.F16.F32.PACK_AB R81, R106, R105 ;  /* 0x000000696a51723e */ /* 0x004fe200000000ff */
[----:B------:R-:W-:Y:S01]  /*2ac0*/  FADD.FTZ R105, R105, R106 ;  /* 0x0000006a69697221 */ /* 0x000fe20000010000 */
[----:B------:R-:W2:Y:S01]  /*2ad0*/  MUFU.EX2 R109, R109 ;  /* 0x0000006d006d7308 */ /* 0x000ea20000000800 */
[----:B------:R-:W-:-:S03]  /*2ae0*/  FADD.FTZ R99, R99, R98 ;  /* 0x0000006263637221 */ /* 0x000fc60000010000 */
[----:B------:R-:W-:Y:S01]  /*2af0*/  MUFU.EX2 R107, R107 ;  /* 0x0000006b006b7308 */ /* 0x000fe20000000800 */
[C---:B-----5:R-:W-:Y:S01]  /*2b00*/  F2FP.F16.F32.PACK_AB R83, R103.reuse, R104 ;  /* 0x000000686753723e */ /* 0x060fe200000000ff */
[----:B------:R-:W-:Y:S02]  /*2b10*/  FADD.FTZ R104, R104, R105 ;  /* 0x0000006968687221 */ /* 0x000fe40000010000 */
[----:B------:R-:W-:Y:S02]  /*2b20*/  MUFU.EX2 R110, R110 ;  /* 0x0000006e006e7308 */ /* 0x000fe40000000800 */
[----:B------:R-:W-:Y:S02]  /*2b30*/  FADD.FTZ R103, R103, R104 ;  /* 0x0000006867677221 */ /* 0x000fe40000010000 */
[----:B------:R-:W-:Y:S01]  /*2b40*/  MUFU.EX2 R112, R112 ;  /* 0x0000007000707308 */ /* 0x000fe20000000800 */
[C---:B------:R-:W-:Y:S03]  /*2b50*/  HMMA.16816.F32 R36, R80.reuse, R40, RZ ;  /* 0x000000285024723c */ /* 0x040fe600000018ff */
[----:B------:R-:W5:Y:S04]  /*2b60*/  MUFU.EX2 R113, R113 ;  /* 0x0000007100717308 */ /* 0x000f680000000800 */
        /* <DEDUP_REMOVED lines=17> */
[----:B-1----:R-:W-:Y:S01]  /*2c80*/  HMMA.16816.F32 R76, R80, R4, RZ ;  /* 0x00000004504c723c */ /* 0x002fe200000018ff */
[----:B--2---:R-:W-:-:S02]  /*2c90*/  F2FP.F16.F32.PACK_AB R4, R109, R108 ;  /* 0x0000006c6d04723e */ /* 0x004fc400000000ff */
[----:B-----5:R-:W-:-:S05]  /*2ca0*/  F2FP.F16.F32.PACK_AB R5, R113, R112 ;  /* 0x000000707105723e */ /* 0x020fca00000000ff */
[----:B------:R-:W-:Y:S01]  /*2cb0*/  HMMA.16816.F32 R80, R80, R6, RZ ;  /* 0x000000065050723c */ /* 0x000fe200000018ff */
[----:B------:R-:W-:Y:S02]  /*2cc0*/  F2FP.F16.F32.PACK_AB R6, R110, R107 ;  /* 0x0000006b6e06723e */ /* 0x000fe400000000ff */
[----:B---3--:R-:W-:-:S07]  /*2cd0*/  F2FP.F16.F32.PACK_AB R7, R114, R111 ;  /* 0x0000006f7207723e */ /* 0x008fce00000000ff */
[C---:B------:R-:W-:Y:S08]  /*2ce0*/  HMMA.16816.F32 R36, R4.reuse, R28, R36 ;  /* 0x0000001c0424723c */ /* 0x040ff00000001824 */
[C---:B------:R-:W-:Y:S01]  /*2cf0*/  HMMA.16816.F32 R40, R4.reuse, R30, R40 ;  /* 0x0000001e0428723c */ /* 0x040fe20000001828 */
[----:B------:R-:W1:Y:S07]  /*2d00*/  LDSM.16.MT88.4 R28, [R102+0x8400] ;  /* 0x00840000661c783b */ /* 0x000e6e0000004200 */
[C---:B------:R-:W-:Y:S08]  /*2d10*/  HMMA.16816.F32 R60, R4.reuse, R8, R60 ;  /* 0x00000008043c723c */ /* 0x040ff0000000183c */
[C---:B------:R-:W-:Y:S01]  /*2d20*/  HMMA.16816.F32 R64, R4.reuse, R10, R64 ;  /* 0x0000000a0440723c */ /* 0x040fe20000001840 */
[----:B------:R-:W2:Y:S07]  /*2d30*/  LDSM.16.MT88.4 R8, [R117+0x7800] ;  /* 0x007800007508783b */ /* 0x000eae0000004200 */
[----:B------:R-:W-:Y:S01]  /*2d40*/  HMMA.16816.F32 R68, R4, R88, R68 ;  /* 0x000000580444723c */ /* 0x000fe20000001844 */
[-CC-:B------:R-:W-:Y:S01]  /*2d50*/  FFMA.FTZ R88, R94, R115.reuse, -R116.reuse ;  /* 0x000000735e587223 */ /* 0x180fe20000010874 */
[-CC-:B------:R-:W-:Y:S01]  /*2d60*/  FFMA.FTZ R89, R95, R115.reuse, -R116.reuse ;  /* 0x000000735f597223 */ /* 0x180fe20000010874 */
[----:B------:R-:W3:Y:S01]  /*2d70*/  MUFU.EX2 R94, R122 ;  /* 0x0000007a005e7308 */ /* 0x000ee20000000800 */
[----:B------:R-:W-:-:S03]  /*2d80*/  FFMA.FTZ R95, R14, R115, -R116 ;  /* 0x000000730e5f7223 */ /* 0x000fc60000010874 */
[----:B------:R-:W-:Y:S01]  /*2d90*/  MUFU.EX2 R88, R88 ;  /* 0x0000005800587308 */ /* 0x000fe20000000800 */
[C---:B----4-:R-:W-:Y:S03]  /*2da0*/  HMMA.16816.F32 R52, R4.reuse, R20, R52 ;  /* 0x000000140434723c */ /* 0x050fe60000001834 */
[----:B------:R-:W4:Y:S04]  /*2db0*/  MUFU.EX2 R89, R89 ;  /* 0x0000005900597308 */ /* 0x000f280000000800 */
[----:B------:R-:W-:Y:S01]  /*2dc0*/  MUFU.EX2 R95, R95 ;  /* 0x0000005f005f7308 */ /* 0x000fe20000000800 */
[C---:B------:R-:W-:Y:S01]  /*2dd0*/  HMMA.16816.F32 R56, R4.reuse, R22, R56 ;  /* 0x000000160438723c */ /* 0x040fe20000001838 */
[----:B------:R-:W-:Y:S07]  /*2de0*/  LDSM.16.MT88.4 R20, [R102+0x6800] ;  /* 0x006800006614783b */ /* 0x000fee0000004200 */
[C---:B------:R-:W-:Y:S08]  /*2df0*/  HMMA.16816.F32 R44, R4.reuse, R24, R44 ;  /* 0x00000018042c723c */ /* 0x040ff0000000182c */
[C---:B------:R-:W-:Y:S01]  /*2e00*/  HMMA.16816.F32 R48, R4.reuse, R26, R48 ;  /* 0x0000001a0430723c */ /* 0x040fe20000001830 */
[----:B------:R-:W-:Y:S07]  /*2e10*/  LDSM.16.MT88.4 R24, [R117+0x6800] ;  /* 0x006800007518783b */ /* 0x000fee0000004200 */
[C---:B------:R-:W-:Y:S01]  /*2e20*/  HMMA.16816.F32 R72, R4.reuse, R90, R72 ;  /* 0x0000005a0448723c */ /* 0x040fe20000001848 */
[-CC-:B------:R-:W-:Y:S01]  /*2e30*/  FFMA.FTZ R90, R12, R115.reuse, -R118.reuse ;  /* 0x000000730c5a7223 */ /* 0x180fe20000010876 */
[-C--:B------:R-:W-:Y:S01]  /*2e40*/  FFMA.FTZ R91, R33, R115.reuse, -R118 ;  /* 0x00000073215b7223 */ /* 0x080fe20000010876 */
[----:B------:R-:W-:Y:S01]  /*2e50*/  FFMA.FTZ R118, R15, R115, -R116 ;  /* 0x000000730f767223 */ /* 0x000fe20000010874 */
[----:B------:R5:W-:Y:S04]  /*2e60*/  MUFU.EX2 R33, R13 ;  /* 0x0000000d00217308 */ /* 0x000be80000000800 */
[C---:B-1----:R-:W-:Y:S01]  /*2e70*/  HMMA.16816.F32 R76, R4.reuse, R28, R76 ;  /* 0x0000001c044c723c */ /* 0x042fe2000000184c */
[----:B------:R-:W1:Y:S04]  /*2e80*/  MUFU.EX2 R90, R90 ;  /* 0x0000005a005a7308 */ /* 0x000e680000000800 */
[----:B------:R-:W-:Y:S03]  /*2e90*/  MUFU.EX2 R91, R91 ;  /* 0x0000005b005b7308 */ /* 0x000fe60000000800 */
[----:B------:R-:W-:Y:S01]  /*2ea0*/  HMMA.16816.F32 R80, R4, R30, R80 ;  /* 0x0000001e0450723c */ /* 0x000fe20000001850 */
[----:B------:R-:W-:Y:S01]  /*2eb0*/  F2FP.F16.F32.PACK_AB R4, R120, R119 ;  /* 0x000000777804723e */ /* 0x000fe200000000ff */
[----:B------:R-:W1:Y:S01]  /*2ec0*/  LDSM.16.MT88.4 R28, [R117+0x8800] ;  /* 0x00880000751c783b */ /* 0x000e620000004200 */
[----:B---3--:R-:W-:-:S02]  /*2ed0*/  F2FP.F16.F32.PACK_AB R5, R94, R121 ;  /* 0x000000795e05723e */ /* 0x008fc400000000ff */
[----:B------:R-:W-:Y:S01]  /*2ee0*/  F2FP.F16.F32.PACK_AB R6, R93, R92 ;  /* 0x0000005c5d06723e */ /* 0x000fe200000000ff */
[----:B-----5:R-:W-:Y:S01]  /*2ef0*/  LDSM.16.MT88.4 R12, [R102+0x6c00] ;  /* 0x006c0000660c783b */ /* 0x020fe20000004200 */
[----:B----4-:R-:W-:-:S07]  /*2f00*/  F2FP.F16.F32.PACK_AB R7, R89, R88 ;  /* 0x000000585907723e */ /* 0x010fce00000000ff */
[C---:B--2---:R-:W-:Y:S08]  /*2f10*/  HMMA.16816.F32 R52, R4.reuse, R8, R52 ;  /* 0x000000080434723c */ /* 0x044ff00000001834 */
[C---:B------:R-:W-:Y:S01]  /*2f20*/  HMMA.16816.F32 R56, R4.reuse, R10, R56 ;  /* 0x0000000a0438723c */ /* 0x040fe20000001838 */
[----:B------:R-:W2:Y:S07]  /*2f30*/  LDSM.16.MT88.4 R8, [R102+0x8800] ;  /* 0x008800006608783b */ /* 0x000eae0000004200 */
[C---:B------:R-:W-:Y:S08]  /*2f40*/  HMMA.16816.F32 R60, R4.reuse, R16, R60 ;  /* 0x00000010043c723c */ /* 0x040ff0000000183c */
[C---:B------:R-:W-:Y:S01]  /*2f50*/  HMMA.16816.F32 R64, R4.reuse, R18, R64 ;  /* 0x000000120440723c */ /* 0x040fe20000001840 */
[----:B------:R-:W3:Y:S07]  /*2f60*/  LDSM.16.MT88.4 R16, [R117+0x8c00] ;  /* 0x008c00007510783b */ /* 0x000eee0000004200 */
[C---:B-1----:R-:W-:Y:S01]  /*2f70*/  HMMA.16816.F32 R68, R4.reuse, R28, R68 ;  /* 0x0000001c0444723c */ /* 0x042fe20000001844 */
[----:B------:R-:W-:Y:S01]  /*2f80*/  FFMA.FTZ R29, R34, R115, -R116 ;  /* 0x00000073221d7223 */ /* 0x000fe20000010874 */
[----:B------:R-:W1:Y:S05]  /*2f90*/  MUFU.EX2 R28, R118 ;  /* 0x00000076001c7308 */ /* 0x000e6a0000000800 */
[----:B------:R-:W-:Y:S01]  /*2fa0*/  MUFU.EX2 R29, R29 ;  /* 0x0000001d001d7308 */ /* 0x000fe20000000800 */
[C---:B------:R-:W-:Y:S03]  /*2fb0*/  HMMA.16816.F32 R72, R4.reuse, R30, R72 ;  /* 0x0000001e0448723c */ /* 0x040fe60000001848 */
[----:B------:R-:W4:Y:S05]  /*2fc0*/  MUFU.EX2 R30, R35 ;  /* 0x00000023001e7308 */ /* 0x000f2a0000000800 */
[C---:B------:R-:W-:Y:S08]  /*2fd0*/  HMMA.16816.F32 R44, R4.reuse, R20, R44 ;  /* 0x00000014042c723c */ /* 0x040ff0000000182c */
[C---:B--2---:R-:W-:Y:S08]  /*2fe0*/  HMMA.16816.F32 R76, R4.reuse, R8, R76 ;  /* 0x00000008044c723c */ /* 0x044ff0000000184c */
[C---:B------:R-:W-:Y:S01]  /*2ff0*/  HMMA.16816.F32 R80, R4.reuse, R10, R80 ;  /* 0x0000000a0450723c */ /* 0x040fe20000001850 */
[----:B------:R-:W2:Y:S07]  /*3000*/  LDSM.16.MT88.4 R8, [R102+0x7c00] ;  /* 0x007c00006608783b */ /* 0x000eae0000004200 */
[C---:B------:R-:W-:Y:S01]  /*3010*/  HMMA.16816.F32 R48, R4.reuse, R22, R48 ;  /* 0x000000160430723c */ /* 0x040fe20000001830 */
[----:B------:R-:W-:Y:S07]  /*3020*/  LDSM.16.MT88.4 R20, [R117+0x7c00] ;  /* 0x007c00007514783b */ /* 0x000fee0000004200 */
[C---:B------:R-:W-:Y:S08]  /*3030*/  HMMA.16816.F32 R36, R4.reuse, R24, R36 ;  /* 0x000000180424723c */ /* 0x040ff00000001824 */
[----:B------:R-:W-:Y:S01]  /*3040*/  HMMA.16816.F32 R40, R4, R26, R40 ;  /* 0x0000001a0428723c */ /* 0x000fe20000001828 */
[----:B------:R-:W-:Y:S01]  /*3050*/  F2FP.F16.F32.PACK_AB R4, R33, R90 ;  /* 0x0000005a2104723e */ /* 0x000fe200000000ff */
[----:B------:R-:W5:Y:S01]  /*3060*/  LDSM.16.MT88.4 R24, [R117+0x6c00] ;  /* 0x006c00007518783b */ /* 0x000f620000004200 */
[----:B-1----:R-:W-:-:S02]  /*3070*/  F2FP.F16.F32.PACK_AB R5, R28, R95 ;  /* 0x0000005f1c05723e */ /* 0x002fc400000000ff */
[----:B------:R-:W-:Y:S02]  /*3080*/  F2FP.F16.F32.PACK_AB R6, R91, R32 ;  /* 0x000000205b06723e */ /* 0x000fe400000000ff */
[----:B----4-:R-:W-:-:S07]  /*3090*/  F2FP.F16.F32.PACK_AB R7, R30, R29 ;  /* 0x0000001d1e07723e */ /* 0x010fce00000000ff */
[----:B------:R-:W-:Y:S01]  /*30a0*/  HMMA.16816.F32 R44, R4, R12, R44 ;  /* 0x0000000c042c723c */ /* 0x000fe2000000182c */
        /* <DEDUP_REMOVED lines=8> */
[----:B------:R-:W-:-:S04]  /*3130*/  FADD.FTZ R111, R111, R14 ;  /* 0x0000000e6f6f7221 */ /* 0x000fc80000010000 */
[----:B------:R-:W-:-:S03]  /*3140*/  FADD.FTZ R114, R114, R111 ;  /* 0x0000006f72727221 */ /* 0x000fc60000010000 */
[C---:B------:R-:W-:Y:S01]  /*3150*/  HMMA.16816.F32 R72, R4.reuse, R18, R72 ;  /* 0x000000120448723c */ /* 0x040fe20000001848 */
[----:B------:R-:W1:Y:S07]  /*3160*/  LDSM.16.MT88.4 R16, [R102+0x8c00] ;  /* 0x008c00006610783b */ /* 0x000e6e0000004200 */
        /* <DEDUP_REMOVED lines=34> */
.L_x_8745:
        /* <DEDUP_REMOVED lines=79> */
.L_x_8740:
[----:B------:R-:W-:Y:S05]  /*3880*/  BSYNC.RECONVERGENT B0 ;  /* 0x0000000000007941 */ /* 0x000fea0003800200 */
.L_x_8739:
        /* <DEDUP_REMOVED lines=13> */
[----:B------:R-:W-:Y:S01]  /*3960*/  SHF.R.U32.HI R140, RZ, 0x1, R136 ;  /* 0x00000001ff8c7819 */ /* 0x000fe20000011688 */
[----:B------:R-:W-:Y:S01]  /*3970*/  BSSY.RECONVERGENT B1, `(.L_x_8741) ;  /* 0x00000cd000017945 */ /* 0x000fe20003800200 */
[----:B------:R-:W-:Y:S02]  /*3980*/  LOP3.LUT R168, R167, R168, RZ, 0xfc, !PT ;  /* 0x000000a8a7a87212 */ /* 0x000fe400078efcff */
[----:B------:R-:W-:Y:S02]  /*3990*/  IADD3 R170, P0, PT, R146, R152, RZ ;  /* 0x0000009892aa7210 */ /* 0x000fe40007f1e0ff */
[----:B------:R-:W-:Y:S02]  /*39a0*/  LOP3.LUT R139, R93, 0x3e00, RZ, 0xc0, !PT ;  /* 0x00003e005d8b7812 */ /* 0x000fe400078ec0ff */
[----:B------:R-:W-:Y:S01]  /*39b0*/  LOP3.LUT R91, R140, 0x8, RZ, 0xc0, !PT ;  /* 0x000000088c5b7812 */ /* 0x000fe200078ec0ff */
[----:B------:R-:W-:Y:S01]  /*39c0*/  IMAD.X R171, R147, 0x1, R153, P0 ;  /* 0x0000000193ab7824 */ /* 0x000fe200000e0699 */
[----:B------:R-:W-:Y:S01]  /*39d0*/  LOP3.LUT R93, R93, 0x100, RZ, 0xc0, !PT ;  /* 0x000001005d5d7812 */ /* 0x000fe200078ec0ff */
[----:B-1----:R-:W-:Y:S01]  /*39e0*/  ULEA UR6, UR6, UR7, 0x18 ;  /* 0x0000000706067291 */ /* 0x002fe2000f8ec0ff */
[----:B------:R-:W-:Y:S02]  /*39f0*/  LOP3.LUT R87, R136, 0x8, RZ, 0xc0, !PT ;  /* 0x0000000888577812 */ /* 0x000fe400078ec0ff */
[----:B------:R-:W-:Y:S02]  /*3a00*/  LOP3.LUT R84, R138, 0x18, RZ, 0xc0, !PT ;  /* 0x000000188a547812 */ /* 0x000fe400078ec0ff */
[--C-:B------:R-:W-:Y:S01]  /*3a10*/  LOP3.LUT R91, R91, 0xc0, R90.reuse, 0xf8, !PT ;  /* 0x000000c05b5b7812 */ /* 0x100fe200078ef85a */
[----:B------:R-:W-:Y:S01]  /*3a20*/  IMAD.U32 R137, RZ, RZ, UR6 ;  /* 0x00000006ff897e24 */ /* 0x000fe2000f8e00ff */
[--C-:B------:R-:W-:Y:S02]  /*3a30*/  LOP3.LUT R85, R139, 0x20, R90.reuse, 0xf8, !PT ;  /* 0x000000208b557812 */ /* 0x100fe400078ef85a */
[--C-:B------:R-:W-:Y:S01]  /*3a40*/  LOP3.LUT R87, R87, 0xc0, R90.reuse, 0xf8, !PT ;  /* 0x000000c057577812 */ /* 0x100fe200078ef85a */
[--C-:B------:R-:W-:Y:S01]  /*3a50*/  IMAD R167, R168, 0x2, R137.reuse ;  /* 0x00000002a8a77824 */ /* 0x100fe200078e0289 */
[--C-:B------:R-:W-:Y:S02]  /*3a60*/  LOP3.LUT R86, R93, 0x20, R90.reuse, 0xf8, !PT ;  /* 0x000000205d567812 */ /* 0x100fe400078ef85a */
[----:B------:R-:W-:Y:S02]  /*3a70*/  LOP3.LUT R85, R85, 0x100, R90, 0xf8, !PT ;  /* 0x0000010055557812 */ /* 0x000fe400078ef85a */
[----:B------:R-:W-:Y:S01]  /*3a80*/  @!PT LDS RZ, [RZ] ;  /* 0x00000000fffff984 */ /* 0x000fe20000000800 */
[----:B------:R-:W-:Y:S01]  /*3a90*/  @!PT LDS RZ, [RZ] ;  /* 0x00000000fffff984 */ /* 0x000fe20000000800 */
[----:B------:R-:W-:Y:S01]  /*3aa0*/  @!PT LDS RZ, [RZ] ;  /* 0x00000000fffff984 */ /* 0x000fe20000000800 */
[----:B------:R1:W-:Y:S01]  /*3ab0*/  LDGSTS.E.BYPASS.LTC128B.128 [R167+0x6000], desc[UR4][R152.64] ;  /* 0x0600000098a77fae */ /* 0x0003e2000b981a04 */
[----:B------:R-:W-:Y:S02]  /*3ac0*/  LOP3.LUT R88, R91, R84, RZ, 0x3c, !PT ;  /* 0x000000545b587212 */ /* 0x000fe400078e3cff */
[----:B------:R-:W-:Y:S02]  /*3ad0*/  LOP3.LUT R86, R86, R87, R84, 0xf6, !PT ;  /* 0x0000005756567212 */ /* 0x000fe400078ef654 */
[----:B------:R1:W-:Y:S01]  /*3ae0*/  LDGSTS.E.BYPASS.LTC128B.128 [R167+0x7000], desc[UR4][R152.64+0x40] ;  /* 0x0700004098a77fae */ /* 0x0003e2000b981a04 */
[----:B------:R-:W-:Y:S02]  /*3af0*/  LOP3.LUT R84, R85, R88, RZ, 0xfc, !PT ;  /* 0x0000005855547212 */ /* 0x000fe400078efcff */
[----:B------:R-:W-:Y:S02]  /*3b00*/  LOP3.LUT P0, RZ, R136, 0x4, RZ, 0xc0, !PT ;  /* 0x0000000488ff7812 */ /* 0x000fe4000780c0ff */
[----:B------:R1:W-:Y:S01]  /*3b10*/  LDGSTS.E.BYPASS.LTC128B.128 [R167+0x8000], desc[UR4][R152.64+0x80] ;  /* 0x0800008098a77fae */ /* 0x0003e2000b981a04 */
[--C-:B------:R-:W-:Y:S01]  /*3b20*/  IMAD R142, R86, 0x2, R137.reuse ;  /* 0x00000002568e7824 */ /* 0x100fe200078e0289 */
[----:B------:R-:W-:Y:S01]  /*3b30*/  ISETP.NE.AND P2, PT, R158, RZ, PT ;  /* 0x000000ff9e00720c */ /* 0x000fe20003f45270 */
[----:B------:R-:W-:Y:S02]  /*3b40*/  IMAD R143, R84, 0x2, R137 ;  /* 0x00000002548f7824 */ /* 0x000fe400078e0289 */
[----:B------:R1:W-:Y:S01]  /*3b50*/  LDGSTS.E.BYPASS.LTC128B.128 [R167+0x6800], desc[UR4][R170.64] ;  /* 0x06800000aaa77fae */ /* 0x0003e2000b981a04 */
[----:B------:R-:W-:Y:S04]  /*3b60*/  SEL R108, R108, 0xffffffe0, !P0 ;  /* 0xffffffe06c6c7807 */ /* 0x000fe80004000000 */
[----:B------:R1:W-:Y:S01]  /*3b70*/  LDGSTS.E.BYPASS.LTC128B.128 [R167+0x7800], desc[UR4][R170.64+0x40] ;  /* 0x07800040aaa77fae */ /* 0x0003e2000b981a04 */
[C---:B------:R-:W-:Y:S04]  /*3b80*/  IMAD.IADD R141, R108.reuse, 0x1, R143 ;  /* 0x000000016c8d7824 */ /* 0x040fe800078e028f */
[----:B------:R1:W-:Y:S01]  /*3b90*/  LDGSTS.E.BYPASS.LTC128B.128 [R167+0x8800], desc[UR4][R170.64+0x80] ;  /* 0x08800080aaa77fae */ /* 0x0003e2000b981a04 */
[----:B------:R-:W-:Y:S04]  /*3ba0*/  IMAD.IADD R91, R108, 0x1, R142 ;  /* 0x000000016c5b7824 */ /* 0x000fe800078e028e */
        /* <DEDUP_REMOVED lines=11> */
[----:B------:R-:W2:Y:S04]  /*3c60*/  LDSM.16.M88.4 R124, [R91+0x3c00] ;  /* 0x003c00005b7c783b */ /* 0x000ea80000000200 */
[C---:B------:R-:W-:Y:S01]  /*3c70*/  HMMA.16816.F32 R8, R84.reuse, R94, RZ ;  /* 0x0000005e5408723c */ /* 0x040fe200000018ff */
[----:B------:R-:W-:Y:S05]  /*3c80*/  LDSM.16.M88.4 R128, [R143+0x1000] ;  /* 0x001000008f80783b */ /* 0x000fea0000000200 */
        /* <DEDUP_REMOVED lines=9> */
[----:B------:R-:W-:Y:S01]  /*3d20*/  HMMA.16816.F32 R32, R84, R106, RZ ;  /* 0x0000006a5420723c */ /* 0x000fe200000018ff */
[----:B------:R-:W3:Y:S05]  /*3d30*/  LDSM.16.M88.4 R84, [R142+0x4400] ;  /* 0x004400008e54783b */ /* 0x000eea0000000200 */
[----:B------:R-:W4:Y:S02]  /*3d40*/  LDSM.16.M88.4 R104, [R91+0x4000] ;  /* 0x004000005b68783b */ /* 0x000f240000000200 */
        /* <DEDUP_REMOVED lines=11> */
[----:B------:R-:W1:Y:S05]  /*3e00*/  LDSM.16.M88.4 R108, [R91+0x4400] ;  /* 0x004400005b6c783b */ /* 0x000e6a0000000200 */
[----:B------:R-:W-:Y:S02]  /*3e10*/  LDSM.16.M88.4 R124, [R142+0x5800] ;  /* 0x005800008e7c783b */ /* 0x000fe40000000200 */
        /* <DEDUP_REMOVED lines=9> */
[C---:B------:R-:W-:Y:S08]  /*3eb0*/  HMMA.16816.F32 R28, R128.reuse, R96, R28 ;  /* 0x00000060801c723c */ /* 0x040ff0000000181c */
[----:B------:R-:W-:Y:S01]  /*3ec0*/  HMMA.16816.F32 R32, R128, R98, R32 ;  /* 0x000000628020723c */ /* 0x000fe20000001820 */
[----:B------:R-:W3:Y:S05]  /*3ed0*/  LDSM.16.M88.4 R96, [R142+0x5c00] ;  /* 0x005c00008e60783b */ /* 0x000eea0000000200 */
[----:B------:R-:W-:Y:S02]  /*3ee0*/  LDSM.16.M88.4 R128, [R91+0x5800] ;  /* 0x005800005b80783b */ /* 0x000fe40000000200 */
        /* <DEDUP_REMOVED lines=8> */
[----:B------:R-:W4:Y:S01]  /*3f70*/  LDSM.16.M88.4 R112, [R91+0x5400] ;  /* 0x005400005b70783b */ /* 0x000f220000000200 */
[----:B------:R-:W-:Y:S04]  /*3f80*/  DEPBAR.LE SB0, 0x0 ;  /* 0x000080000000791a */ /* 0x000fe80000000000 */
[----:B------:R-:W-:Y:S02]  /*3f90*/  BAR.SYNC.DEFER_BLOCKING 0x0 ;  /* 0x0000000000007b1d */ /* 0x000fe40000010000 */
        /* <DEDUP_REMOVED lines=12> */
[C---:B----4-:R-:W-:Y:S08]  /*4060*/  HMMA.16816.F32 R12, R104.reuse, R112, R12 ;  /* 0x00000070680c723c */ /* 0x050ff0000000180c */
[C---:B------:R-:W-:Y:S08]  /*4070*/  HMMA.16816.F32 R16, R104.reuse, R114, R16 ;  /* 0x000000726810723c */ /* 0x040ff00000001810 */
[C---:B------:R-:W-:Y:S08]  /*4080*/  HMMA.16816.F32 R20, R104.reuse, R128, R20 ;  /* 0x000000806814723c */ /* 0x040ff00000001814 */
[C---:B------:R-:W-:Y:S08]  /*4090*/  HMMA.16816.F32 R24, R104.reuse, R130, R24 ;  /* 0x000000826818723c */ /* 0x040ff00000001818 */
[C---:B------:R-:W-:Y:S08]  /*40a0*/  HMMA.16816.F32 R28, R104.reuse, R132, R28 ;  /* 0x00000084681c723c */ /* 0x040ff0000000181c */
[----:B------:R-:W-:Y:S01]  /*40b0*/  HMMA.16816.F32 R32, R104, R134, R32 ;  /* 0x000000866820723c */ /* 0x000fe20000001820 */
[----:B------:R-:W-:Y:S08]  /*40c0*/  @!UPT UIADD3 URZ, UPT, UPT, URZ, URZ, URZ ;  /* 0x000000fffffff290 */ /* 0x000ff0000fffe0ff */
[----:B------:R-:W-:Y:S11]  /*40d0*/  @!P2 BRA `(.L_x_8742) ;  /* 0x000000040058a947 */ /* 0x000ff60003800000 */
[----:B------:R-:W2:Y:S01]  /*40e0*/  @!P1 LD.E R84, desc[UR4][R2.64+0x38] ;  /* 0x0000380402549980 */ /* 0x000ea2000c101900 */
[----:B------:R-:W-:Y:S01]  /*40f0*/  @!P1 IMAD.MOV.U32 R85, RZ, RZ, RZ ;  /* 0x000000ffff559224 */ /* 0x000fe200078e00ff */
[----:B------:R-:W-:Y:S04]  /*4100*/  BSSY.RECONVERGENT B0, `(.L_x_8743) ;  /* 0x0000047000007945 */ /* 0x000fe80003800200 */
        /* <DEDUP_REMOVED lines=70> */
.L_x_8744:
[----:B------:R-:W-:Y:S05]  /*4570*/  BSYNC.RECONVERGENT B0 ;  /* 0x0000000000007941 */ /* 0x000fea0003800200 */
.L_x_8743:
        /* <DEDUP_REMOVED lines=12> */
.L_x_8742:
[----:B------:R-:W-:Y:S05]  /*4640*/  BSYNC.RECONVERGENT B1 ;  /* 0x0000000000017941 */ /* 0x000fea0003800200 */
.L_x_8741:
        /* <DEDUP_REMOVED lines=20> */
[----:B------:R-:W-:Y:S05]  /*4790*/  IADD3 R159, PT, PT, R159, -0x40, RZ ;  /* 0xffffffc09f9f7810 */ /* 0x000fea0007ffe0ff */
        /* <DEDUP_REMOVED lines=260> */
.L_x_8738:
        /* <DEDUP_REMOVED lines=11> */
.L_x_8753:
        /* <DEDUP_REMOVED lines=8> */
[----:B------:R-:W-:-:S04]  /*5910*/  LOP3.LUT R8, R8, R161, RZ, 0xfc, !PT ;  /* 0x000000a108087212 */ /* 0x000fc800078efcff */
[----:B------:R-:W-:Y:S02]  /*5920*/  LEA R137, R8, R137, 0x1 ;  /* 0x0000008908897211 */ /* 0x000fe400078e08ff */
[----:B--2---:R-:W-:-:S05]  /*5930*/  FSEL R0, R0, 1, P4 ;  /* 0x3f80000000007808 */ /* 0x004fca0002000000 */
        /* <DEDUP_REMOVED lines=50> */
[----:B------:R-:W-:Y:S02]  /*5c60*/  LOP3.LUT R138, R138, 0x40, RZ, 0xc0, !PT ;  /* 0x000000408a8a7812 */ /* 0x000fe400078ec0ff */
[----:B------:R-:W-:Y:S02]  /*5c70*/  F2FP.F16.F32.PACK_AB R82, R5, R82 ;  /* 0x000000520552723e */ /* 0x000fe400000000ff */
[----:B------:R-:W-:Y:S02]  /*5c80*/  IADD3 R5, PT, PT, R137, -R0, RZ ;  /* 0x8000000089057210 */ /* 0x000fe40007ffe0ff */
[----:B------:R-:W-:Y:S02]  /*5c90*/  F2FP.F16.F32.PACK_AB R36, R37, R36 ;  /* 0x000000242524723e */ /* 0x000fe400000000ff */
[----:B------:R-:W-:Y:S02]  /*5ca0*/  F2FP.F16.F32.PACK_AB R38, R39, R38 ;  /* 0x000000262726723e */ /* 0x000fe400000000ff */
[----:B------:R-:W-:Y:S01]  /*5cb0*/  F2FP.F16.F32.PACK_AB R40, R41, R40 ;  /* 0x000000282928723e */ /* 0x000fe200000000ff */
[----:B------:R-:W-:Y:S01]  /*5cc0*/  STS [R137], R36 ;  /* 0x0000002489007388 */ /* 0x000fe20000000800 */
[----:B------:R-:W-:-:S02]  /*5cd0*/  F2FP.F16.F32.PACK_AB R42, R43, R42 ;  /* 0x0000002a2b2a723e */ /* 0x000fc400000000ff */
[----:B------:R-:W-:Y:S01]  /*5ce0*/  F2FP.F16.F32.PACK_AB R44, R45, R44 ;  /* 0x0000002c2d2c723e */ /* 0x000fe200000000ff */
[----:B------:R-:W-:Y:S01]  /*5cf0*/  STS [R137+0x200], R38 ;  /* 0x0002002689007388 */ /* 0x000fe20000000800 */
[----:B------:R-:W-:Y:S02]  /*5d00*/  F2FP.F16.F32.PACK_AB R46, R47, R46 ;  /* 0x0000002e2f2e723e */ /* 0x000fe400000000ff */
[----:B---3--:R-:W-:Y:S01]  /*5d10*/  IADD3 R9, PT, PT, R137, -R138, RZ ;  /* 0x8000008a89097210 */ /* 0x008fe20007ffe0ff */
[----:B------:R-:W-:Y:S01]  /*5d20*/  STS [R5+0x10], R40 ;  /* 0x0000102805007388 */ /* 0x000fe20000000800 */
[----:B------:R-:W-:Y:S02]  /*5d30*/  F2FP.F16.F32.PACK_AB R48, R49, R48 ;  /* 0x000000303130723e */ /* 0x000fe400000000ff */
[----:B------:R-:W-:Y:S01]  /*5d40*/  F2FP.F16.F32.PACK_AB R50, R51, R50 ;  /* 0x000000323332723e */ /* 0x000fe200000000ff */
[----:B------:R2:W-:Y:S01]  /*5d50*/  STS [R5+0x210], R42 ;  /* 0x0002102a05007388 */ /* 0x0005e20000000800 */
[----:B------:R-:W-:-:S02]  /*5d60*/  IADD3 R11, PT, PT, R5, -R138, RZ ;  /* 0x8000008a050b7210 */ /* 0x000fc40007ffe0ff */
        /* <DEDUP_REMOVED lines=35> */
[----:B------:R-:W3:Y:S04]  /*5fa0*/  LD.E.U8 R0, desc[UR4][R2.64+0x1c8] ;  /* 0x0001c80402007980 */ /* 0x000ee8000c101100 */
[----:B------:R-:W4:Y:S04]  /*5fb0*/  LD.E.64 R12, desc[UR4][R2.64+0x80] ;  /* 0x00008004020c7980 */ /* 0x000f28000c101b00 */
[----:B--2---:R-:W2:Y:S04]  /*5fc0*/  LD.E.64 R42, desc[UR4][R2.64+0x90] ;  /* 0x00009004022a7980 */ /* 0x004ea8000c101b00 */
[----:B------:R-:W2:Y:S04]  /*5fd0*/  LD.E.64 R38, desc[UR4][R2.64+0x88] ;  /* 0x0000880402267980 */ /* 0x000ea8000c101b00 */
[----:B------:R-:W2:Y:S01]  /*5fe0*/  LD.E.64 R36, desc[UR4][R2.64+0x70] ;  /* 0x0000700402247980 */ /* 0x000ea2000c101b00 */
[----:B------:R-:W-:Y:S05]  /*5ff0*/  WARPSYNC.ALL ;  /* 0x0000000000007948 */ /* 0x000fea0003800000 */
[----:B------:R-:W5:Y:S01]  /*6000*/  LD.E.64 R40, desc[UR4][R2.64+0xa0] ;  /* 0x0000a00402287980 */ /* 0x000f62000c101b00 */
[----:B------:R-:W-:-:S02]  /*6010*/  SHF.L.U32 R157, R157, 0x6, RZ ;  /* 0x000000069d9d7819 */ /* 0x000fc400000006ff */
[----:B------:R-:W-:Y:S02]  /*6020*/  MOV R145, RZ ;  /* 0x000000ff00917202 */ /* 0x000fe40000000f00 */
[----:B---3--:R-:W-:-:S13]  /*6030*/  ISETP.NE.AND P2, PT, R0, RZ, PT ;  /* 0x000000ff0000720c */ /* 0x008fda0003f45270 */
[----:B------:R-:W3:Y:S04]  /*6040*/  @!P2 LD.E R33, desc[UR4][R2.64+0x60] ;  /* 0x000060040221a980 */ /* 0x000ee8000c101900 */
[----:B------:R-:W3:Y:S04]  /*6050*/  @P2 LD.E R0, desc[UR4][R2.64+0xd4] ;  /* 0x0000d40402002980 */ /* 0x000ee8000c101900 */
[----:B------:R-:W3:Y:S04]  /*6060*/  @!P2 LD.E R32, desc[UR4][R2.64+0xb4] ;  /* 0x0000b4040220a980 */ /* 0x000ee8000c101900 */
[----:B------:R1:W3:Y:S01]  /*6070*/  @P2 LD.E R5, desc[UR4][R2.64+0xb4] ;  /* 0x0000b40402052980 */ /* 0x0002e2000c101900 */
[----:B------:R-:W-:Y:S01]  /*6080*/  BAR.SYNC.DEFER_BLOCKING 0x0 ;  /* 0x0000000000007b1d */ /* 0x000fe20000010000 */
[----:B----4-:R-:W-:-:S02]  /*6090*/  IMAD R34, R13, R156, RZ ;  /* 0x0000009c0d227224 */ /* 0x010fc400078e02ff */
[----:B------:R-:W-:-:S04]  /*60a0*/  IMAD.WIDE.U32 R8, R12, R156, RZ ;  /* 0x0000009c0c087225 */ /* 0x000fc800078e00ff */
[-C--:B--2---:R-:W-:Y:S02]  /*60b0*/  IMAD R35, R43, R155.reuse, RZ ;  /* 0x0000009b2b237224 */ /* 0x084fe400078e02ff */
[----:B------:R-:W-:-:S04]  /*60c0*/  IMAD.WIDE.U32 R42, R42, R155, RZ ;  /* 0x0000009b2a2a7225 */ /* 0x000fc800078e00ff */
[----:B------:R-:W-:Y:S01]  /*60d0*/  IMAD.WIDE.U32 R12, R157, R38, R144 ;  /* 0x000000269d0c7225 */ /* 0x000fe200078e0090 */
[----:B------:R-:W-:-:S03]  /*60e0*/  IADD3 R34, PT, PT, R9, R34, RZ ;  /* 0x0000002209227210 */ /* 0x000fc60007ffe0ff */
[----:B-1----:R-:W-:Y:S01]  /*60f0*/  IMAD R2, R39, R157, RZ ;  /* 0x0000009d27027224 */ /* 0x002fe200078e02ff */
[----:B------:R-:W-:Y:S01]  /*6100*/  IADD3 R42, P1, P0, R42, R12, R8 ;  /* 0x0000000c2a2a7210 */ /* 0x000fe2000783e008 */
[----:B------:R1:W2:Y:S03]  /*6110*/  LDS.128 R24, [R167] ;  /* 0x00000000a7187984 */ /* 0x0002a60000000c00 */
[----:B------:R-:W-:Y:S01]  /*6120*/  IADD3 R2, PT, PT, R13, R2, RZ ;  /* 0x000000020d027210 */ /* 0x000fe20007ffe0ff */
[----:B------:R1:W4:Y:S04]  /*6130*/  LDS.128 R16, [R167+0x1000] ;  /* 0x00100000a7107984 */ /* 0x0003280000000c00 */
[----:B------:R1:W1:Y:S04]  /*6140*/  LDS.128 R8, [R167+0x2000] ;  /* 0x00200000a7087984 */ /* 0x0002680000000c00 */
[----:B------:R1:W1:Y:S04]  /*6150*/  LDS.128 R20, [R167+0x800] ;  /* 0x00080000a7147984 */ /* 0x0002680000000c00 */
[----:B------:R1:W1:Y:S04]  /*6160*/  LDS.128 R12, [R167+0x1800] ;  /* 0x00180000a70c7984 */ /* 0x0002680000000c00 */
[----:B------:R1:W1:Y:S01]  /*6170*/  LDS.128 R28, [R167+0x2800] ;  /* 0x00280000a71c7984 */ /* 0x0002620000000c00 */
[----:B------:R-:W2:Y:S01]  /*6180*/  @P4 MUFU.LG2 R7, R7 ;  /* 0x0000000700074308 */ /* 0x000ea20000000c00 */
[----:B------:R-:W-:-:S07]  /*6190*/  IADD3 R35, PT, PT, R43, R35, RZ ;  /* 0x000000232b237210 */ /* 0x000fce0007ffe0ff */
[----:B------:R-:W4:Y:S01]  /*61a0*/  @P3 MUFU.LG2 R4, R4 ;  /* 0x0000000400043308 */ /* 0x000f220000000c00 */
[----:B------:R-:W-:Y:S02]  /*61b0*/  IADD3.X R43, PT, PT, R35, R2, R34, P1, P0 ;  /* 0x00000002232b7210 */ /* 0x000fe40000fe0422 */
[----:B------:R-:W-:Y:S02]  /*61c0*/  LOP3.LUT P5, RZ, R136, 0x3, RZ, 0xc0, !PT ;  /* 0x0000000388ff7812 */ /* 0x000fe400078ac0ff */
[----:B------:R-:W-:-:S05]  /*61d0*/  SHF.R.U32.HI R2, RZ, 0x2, R136 ;  /* 0x00000002ff027819 */ /* 0x000fca0000011688 */
[----:B------:R-:W-:-:S04]  /*61e0*/  IMAD.WIDE.U32 R42, R2, R38, R42 ;  /* 0x00000026022a7225 */ /* 0x000fc800078e002a */
[----:B------:R-:W-:Y:S01]  /*61f0*/  IMAD R3, R39, R2, RZ ;  /* 0x0000000227037224 */ /* 0x000fe200078e02ff */
[----:B------:R-:W-:Y:S01]  /*6200*/  LEA R36, P1, R42, R36, 0x1 ;  /* 0x000000242a247211 */ /* 0x000fe200078208ff */
[----:B--2---:R-:W-:Y:S01]  /*6210*/  @P4 FMUL.FTZ R7, R7, 0.69314718246459960938 ;  /* 0x3f31721807074820 */ /* 0x004fe20000410000 */
[----:B------:R-:W-:Y:S01]  /*6220*/  BSSY.RECONVERGENT B0, `(.L_x_8747) ;  /* 0x000001b000007945 */ /* 0x000fe20003800200 */
[----:B----4-:R-:W-:Y:S01]  /*6230*/  @P3 FMUL.FTZ R4, R4, 0.69314718246459960938 ;  /* 0x3f31721804043820 */ /* 0x010fe20000410000 */
[----:B------:R-:W-:Y:S02]  /*6240*/  IADD3 R3, PT, PT, R43, R3, RZ ;  /* 0x000000032b037210 */ /* 0x000fe40007ffe0ff */
[----:B------:R-:W-:Y:S01]  /*6250*/  MOV R34, 0x7f800000 ;  /* 0x7f80000000227802 */ /* 0x000fe20000000f00 */
[----:B-----5:R-:W-:Y:S01]  /*6260*/  @P4 FFMA.FTZ R34, R6, R86, R7 ;  /* 0x0000005606224223 */ /* 0x020fe20000010007 */
[----:B------:R-:W-:Y:S02]  /*6270*/  LEA R44, P0, R38, R36, 0x6 ;  /* 0x00000024262c7211 */ /* 0x000fe400078030ff */
[----:B------:R-:W-:Y:S01]  /*6280*/  LEA.HI.X R37, R42, R37, R3, 0x1, P1 ;  /* 0x000000252a257211 */ /* 0x000fe200008f0c03 */
[----:B---3--:R-:W-:-:S02]  /*6290*/  @!P2 IMAD R33, R33, R156, R155 ;  /* 0x0000009c2121a224 */ /* 0x008fc400078e029b */
[----:B------:R-:W-:Y:S02]  /*62a0*/  @P2 IMAD R0, R0, R155, RZ ;  /* 0x0000009b00002224 */ /* 0x000fe400078e02ff */
[----:B------:R-:W-:Y:S01]  /*62b0*/  @!P2 IMAD R32, R33, R32, RZ ;  /* 0x000000202120a224 */ /* 0x000fe200078e02ff */
[----:B------:R-:W-:Y:S01]  /*62c0*/  MOV R33, 0x7f800000 ;  /* 0x7f80000000217802 */ /* 0x000fe20000000f00 */
[----:B------:R-:W-:Y:S01]  /*62d0*/  @P3 FFMA.FTZ R33, R6, R85, R4 ;  /* 0x0000005506213223 */ /* 0x000fe20000010004 */
[----:B------:R-:W-:Y:S01]  /*62e0*/  @P2 IMAD R32, R5, R156, R0 ;  /* 0x0000009c05202224 */ /* 0x000fe200078e0200 */
[----:B-1----:R-:W-:Y:S06]  /*62f0*/  @P5 BRA `(.L_x_8748) ;  /* 0x0000000000345947 */ /* 0x002fec0003800000 */
[----:B------:R-:W-:-:S04]  /*6300*/  LOP3.LUT R3, R140, 0x30, RZ, 0xc0, !PT ;  /* 0x000000308c037812 */ /* 0x000fc800078ec0ff */
[----:B------:R-:W-:Y:S01]  /*6310*/  LOP3.LUT R2, R3, 0x7, R2, 0xf8, !PT ;  /* 0x0000000703027812 */ /* 0x000fe200078ef802 */
[----:B------:R-:W-:Y:S02]  /*6320*/  IMAD.IADD R3, R157, 0x1, R32 ;  /* 0x000000019d037824 */ /* 0x000fe400078e0220 */
[----:B------:R-:W-:Y:S02]  /*6330*/  IMAD.IADD R157, R162, 0x1, -R157 ;  /* 0x00000001a29d7824 */ /* 0x000fe400078e0a9d */
[C---:B------:R-:W-:Y:S01]  /*6340*/  VIADD R0, R2.reuse, 0x8 ;  /* 0x0000000802007836 */ /* 0x040fe20000000000 */
[C---:B------:R-:W-:Y:S02]  /*6350*/  IADD3 R5, P1, PT, R2.reuse, R3, RZ ;  /* 0x0000000302057210 */ /* 0x040fe40007f3e0ff */
[-C--:B------:R-:W-:Y:S02]  /*6360*/  ISETP.GE.AND P3, PT, R2, R157.reuse, PT ;  /* 0x0000009d0200720c */ /* 0x080fe40003f66270 */
[----:B------:R-:W-:-:S02]  /*6370*/  ISETP.GE.AND P2, PT, R0, R157, PT ;  /* 0x0000009d0000720c */ /* 0x000fc40003f46270 */
[----:B------:R-:W-:Y:S02]  /*6380*/  LEA.HI.X.SX32 R3, R3, RZ, 0x1, P1 ;  /* 0x000000ff03037211 */ /* 0x000fe400008f0eff */
[----:B------:R-:W-:-:S04]  /*6390*/  LEA R2, P1, R5, R40, 0x2 ;  /* 0x0000002805027211 */ /* 0x000fc800078210ff */
[----:B------:R-:W-:-:S05]  /*63a0*/  LEA.HI.X R3, R5, R41, R3, 0x2, P1 ;  /* 0x0000002905037211 */ /* 0x000fca00008f1403 */
[----:B------:R1:W-:Y:S04]  /*63b0*/  @!P3 ST.E desc[UR4][R2.64], R34 ;  /* 0x000000220200b985 */ /* 0x0003e8000c101904 */
[----:B------:R1:W-:Y:S02]  /*63c0*/  @!P2 ST.E desc[UR4][R2.64+0x20], R33 ;  /* 0x000020210200a985 */ /* 0x0003e4000c101904 */
.L_x_8748:
[----:B------:R-:W-:Y:S05]  /*63d0*/  BSYNC.RECONVERGENT B0 ;  /* 0x0000000000007941 */ /* 0x000fea0003800200 */
.L_x_8747:
        /* <DEDUP_REMOVED lines=8> */
[----:B-1----:R-:W-:Y:S05]  /*6460*/  RET.REL.NODEC R154 `(_ZN5flash24flash_fwd_splitkv_kernelI23Flash_fwd_kernel_traitsILi96ELi64ELi64ELi4ELb0ELb0EN7cutlass6half_tE19Flash_kernel_traitsILi96ELi64ELi64ELi4ES3_EELb0ELb0ELb0ELb1ELb1ELb0ELb0ELb0EEEvNS_16Flash_fwd_paramsE) ;  /* 0xffffff989ae47950 */ /* 0x002fea0003c3ffff */
.L_x_8746:
[----:B------:R-:W-:Y:S01]  /*6470*/  MOV R5, 0x2 ;  /* 0x0000000200057802 */ /* 0x000fe20000000f00 */
[----:B------:R-:W-:Y:S01]  /*6480*/  IMAD.MOV.U32 R0, RZ, RZ, 0x1f ;  /* 0x0000001fff007424 */ /* 0x000fe200078e00ff */
[----:B------:R-:W-:-:S07]  /*6490*/  MOV R4, 0xffffffff ;  /* 0xffffffff00047802 */ /* 0x000fce0000000f00 */
[----:B-1---5:R-:W-:Y:S05]  /*64a0*/  WARPSYNC.COLLECTIVE R4, `(.L_x_8749) ;  /* 0x0000000004087348 */ /* 0x022fea0003c00000 */
[----:B------:R2:W3:Y:S02]  /*64b0*/  SHFL.BFLY P0, R10, R166, R5, R0 ;  /* 0x0c000005a60a7389 */ /* 0x0004e40000000000 */
[----:B-123-5:R-:W-:Y:S05]  /*64c0*/  ENDCOLLECTIVE ;  /* 0x000000000000791b */ /* 0x02efea0003800000 */
.L_x_8749:
[----:B------:R-:W-:Y:S02]  /*64d0*/  IMAD.MOV.U32 R7, RZ, RZ, R10 ;  /* 0x000000ffff077224 */ /* 0x000fe400078e000a */
[----:B------:R-:W-:Y:S02]  /*64e0*/  IMAD.MOV.U32 R5, RZ, RZ, 0x1 ;  /* 0x00000001ff057424 */ /* 0x000fe400078e00ff */
[----:B------:R-:W-:-:S05]  /*64f0*/  FADD.FTZ R8, R7, R166 ;  /* 0x000000a607087221 */ /* 0x000fca0000010000 */
[----:B------:R-:W-:-:S07]  /*6500*/  MOV R166, R8 ;  /* 0x0000000800a67202 */ /* 0x000fce0000000f00 */
[----:B------:R-:W-:Y:S05]  /*6510*/  WARPSYNC.COLLECTIVE R4, `(.L_x_8750) ;  /* 0x0000000004087348 */ /* 0x000fea0003c00000 */
[----:B------:R1:W2:Y:S02]  /*6520*/  SHFL.BFLY P0, R10, R166, R5, R0 ;  /* 0x0c000005a60a7389 */ /* 0x0002a40000000000 */
[----:B-12---:R-:W-:Y:S05]  /*6530*/  ENDCOLLECTIVE ;  /* 0x000000000000791b */ /* 0x006fea0003800000 */
.L_x_8750:
[----:B------:R-:W-:Y:S01]  /*6540*/  MOV R166, R163 ;  /* 0x000000a300a67202 */ /* 0x000fe20000000f00 */
[----:B------:R-:W-:Y:S01]  /*6550*/  IMAD.MOV.U32 R5, RZ, RZ, 0x2 ;  /* 0x00000002ff057424 */ /* 0x000fe200078e00ff */
[----:B------:R-:W-:-:S07]  /*6560*/  MOV R7, R10 ;  /* 0x0000000a00077202 */ /* 0x000fce0000000f00 */
[----:B------:R-:W-:Y:S05]  /*6570*/  WARPSYNC.COLLECTIVE R4, `(.L_x_8751) ;  /* 0x0000000004087348 */ /* 0x000fea0003c00000 */
[----:B------:R1:W2:Y:S02]  /*6580*/  SHFL.BFLY P0, R10, R166, R5, R0 ;  /* 0x0c000005a60a7389 */ /* 0x0002a40000000000 */
[----:B-12---:R-:W-:Y:S05]  /*6590*/  ENDCOLLECTIVE ;  /* 0x000000000000791b */ /* 0x006fea0003800000 */
.L_x_8751:
[----:B------:R-:W-:Y:S01]  /*65a0*/  FADD.FTZ R7, R8, R7 ;  /* 0x0000000708077221 */ /* 0x000fe20000010000 */
[----:B------:R-:W-:Y:S01]  /*65b0*/  FADD.FTZ R9, R10, R163 ;  /* 0x000000a30a097221 */ /* 0x000fe20000010000 */
[----:B------:R-:W-:-:S04]  /*65c0*/  MOV R5, 0x1 ;  /* 0x0000000100057802 */ /* 0x000fc80000000f00 */
[----:B------:R-:W-:-:S07]  /*65d0*/  MOV R166, R9 ;  /* 0x0000000900a67202 */ /* 0x000fce0000000f00 */
[----:B------:R-:W-:Y:S05]  /*65e0*/  WARPSYNC.COLLECTIVE R4, `(.L_x_8752) ;  /* 0x0000000004087348 */ /* 0x000fea0003c00000 */
[----:B------:R1:W2:Y:S02]  /*65f0*/  SHFL.BFLY P0, R10, R166, R5, R0 ;  /* 0x0c000005a60a7389 */ /* 0x0002a40000000000 */
[----:B-12---:R-:W-:Y:S05]  /*6600*/  ENDCOLLECTIVE ;  /* 0x000000000000791b */ /* 0x006fea0003800000 */
.L_x_8752:
[----:B------:R-:W-:Y:S05]  /*6610*/  BRA `(.L_x_8753) ;  /* 0xfffffff0009c7947 */ /* 0x000fea000383ffff */
.L_x_8754:
        /* <DEDUP_REMOVED lines=14> */
.L_x_11710:


//--------------------- .text._ZN5flash24flash_fwd_splitkv_kernelI23Flash_fwd_kernel_traitsILi96ELi64ELi64ELi4ELb0ELb0EN7cutlass6half_tE19Flash_kernel_traitsILi96ELi64ELi64ELi4ES3_EELb0ELb0ELb0ELb1ELb1ELb1ELb0ELb0EEEvNS_16Flash_fwd_paramsE --------------------------
	.section	.text._ZN5flash24flash_fwd_splitkv_kernelI23Flash_fwd_kernel_traitsILi96ELi64ELi64ELi4ELb0ELb0EN7cutlass6half_tE19Flash_kernel_traitsILi96ELi64ELi64ELi4ES3_EELb0ELb0ELb0ELb1ELb1ELb1ELb0ELb0EEEvNS_16Flash_fwd_paramsE,"ax",@progbits
	.align	128
        .global         _ZN5flash24flash_fwd_splitkv_kernelI23Flash_fwd_kernel_traitsILi96ELi64ELi64ELi4ELb0ELb0EN7cutlass6half_tE19Flash_kernel_traitsILi96ELi64ELi64ELi4ES3_EELb0ELb0ELb0ELb1ELb1ELb1ELb0ELb0EEEvNS_16Flash_fwd_paramsE
        .type           _ZN5flash24flash_fwd_splitkv_kernelI23Flash_fwd_kernel_traitsILi96ELi64ELi64ELi4ELb0ELb0EN7cutlass6half_tE19Flash_kernel_traitsILi96ELi64ELi64ELi4ES3_EELb0ELb0ELb0ELb1ELb1ELb1ELb0ELb0EEEvNS_16Flash_fwd_paramsE,@function
        .size           _ZN5flash24flash_fwd_splitkv_kernelI23Flash_fwd_kernel_traitsILi96ELi64ELi64ELi4ELb0ELb0EN7cutlass6half_tE19Flash_kernel_traitsILi96ELi64ELi64ELi4ES3_EELb0ELb0ELb0ELb1ELb1ELb1ELb0ELb0EEEvNS_16Flash_fwd_paramsE,(.L_x_11711 - _ZN5flash24flash_fwd_splitkv_kernelI23Flash_fwd_kernel_traitsILi96ELi64ELi64ELi4ELb0ELb0EN7cutlass6half_tE19Flash_kernel_traitsILi96ELi64ELi64ELi4ES3_EELb0ELb0ELb0ELb1ELb1ELb1ELb0ELb0EEEvNS_16Flash_fwd_paramsE)
        .other          _ZN5flash24flash_fwd_splitkv_kernelI23Flash_fwd_kernel_traitsILi96ELi64ELi64ELi4ELb0ELb0EN7cutlass6half_tE19Flash_kernel_traitsILi96ELi64ELi64ELi4ES3_EELb0ELb0ELb0ELb1ELb1ELb1ELb0ELb0EEEvNS_16Flash_fwd_paramsE,@"STO_CUDA_ENTRY STV_DEFAULT"
_ZN5flash24flash_fwd_splitkv_kernelI23Flash_fwd_kernel_traitsILi96ELi64ELi64ELi4ELb0ELb0EN7cutlass6half_tE19Flash_kernel_traitsILi96ELi64ELi64ELi4ES3_EELb0ELb0ELb0ELb1ELb1ELb1ELb0ELb0EEEvNS_16Flash_fwd_paramsE:
.text._ZN5flash24flash_fwd_splitkv_kernelI23Flash_fwd_kernel_traitsILi96ELi64ELi64ELi4ELb0ELb0EN7cutlass6half_tE19Flash_kernel_traitsILi96ELi64ELi64ELi4ES3_EELb0ELb0ELb0ELb1ELb1ELb1ELb0ELb0EEEvNS_16Flash_fwd_paramsE:
[----:B------:R-:W-:Y:S01]  /*0000*/  LDC R1, c[0x0][0x37c] ;  /* 0x0000df00ff017b82 */ /* 0x000fe20000000800 */
[----:B------:R-:W1:Y:S07]  /*0010*/  S2R R153, SR_CTAID.X ;  /* 0x0000000000997919 */ /* 0x000e6e0000002500 */
[----:B------:R-:W2:Y:S01]  /*0020*/  LDC.64 R2, c[0x0][0x348] ;  /* 0x0000d200ff027b82 */ /* 0x000ea20000000a00 */
[----:B------:R-:W-:Y:S01]  /*0030*/  BSSY.RECONVERGENT B2, `(.L_x_8755) ;  /* 0x0000005000027945 */ /* 0x000fe20003800200 */
[----:B------:R-:W-:Y:S01]  /*0040*/  MOV R150, 0x80 ;  /* 0x0000008000967802 */ /* 0x000fe20000000f00 */
[----:B------:R-:W3:Y:S01]  /*0050*/  S2R R152, SR_CTAID.Y ;  /* 0x0000000000987919 */ /* 0x000ee20000002600 */
[----:B------:R-:W4:Y:S05]  /*0060*/  S2R R151, SR_CTAID.Z ;  /* 0x0000000000977919 */ /* 0x000f2a0000002700 */
[----:B-1234-:R-:W-:Y:S05]  /*0070*/  CALL.REL.NOINC `($_ZN5flash24flash_fwd_splitkv_kernelI23Flash_fwd_kernel_traitsILi96ELi64ELi64ELi4ELb0ELb0EN7cutlass6half_tE19Flash_kernel_traitsILi96ELi64ELi64ELi4ES3_EELb0ELb0ELb0ELb1ELb1ELb1ELb0ELb0EEEvNS_16Flash_fwd_paramsE$_ZN5flash30compute_attn_1rowblock_splitkvI23Flash_fwd_kernel_traitsILi96ELi64ELi64ELi4ELb0ELb0EN7cutlass6half_tE19Flash_kernel_traitsILi96ELi64ELi64ELi4ES3_EELb0ELb0ELb0ELb1ELb1ELb1ELb0ELb0ENS_16Flash_fwd_paramsEEEvRKT8_iiiii) ;  /* 0x0000000000087944 */ /* 0x01efea0003c00000 */
[----:B------:R-:W-:Y:S05]  /*0080*/  BSYNC.RECONVERGENT B2 ;  /* 0x0000000000027941 */ /* 0x000fea0003800200 */
.L_x_8755:
[----:B------:R-:W-:Y:S05]  /*0090*/  EXIT ;  /* 0x000000000000794d */ /* 0x000fea0003800000 */
        .type           $_ZN5flash24flash_fwd_splitkv_kernelI23Flash_fwd_kernel_traitsILi96ELi64ELi64ELi4ELb0ELb0EN7cutlass6half_tE19Flash_kernel_traitsILi96ELi64ELi64ELi4ES3_EELb0ELb0ELb0ELb1ELb1ELb1ELb0ELb0EEEvNS_16Flash_fwd_paramsE$_ZN5flash30compute_attn_1rowblock_splitkvI23Flash_fwd_kernel_traitsILi96ELi64ELi64ELi4ELb0ELb0EN7cutlass6half_tE19Flash_kernel_traitsILi96ELi64ELi64ELi4ES3_EELb0ELb0ELb0ELb1ELb1ELb1ELb0ELb0ENS_16Flash_fwd_paramsEEEvRKT8_iiiii,@function
        .size           $_ZN5flash24flash_fwd_splitkv_kernelI23Flash_fwd_kernel_traitsILi96ELi64ELi64ELi4ELb0ELb0EN7cutlass6half_tE19Flash_kernel_traitsILi96ELi64ELi64ELi4ES3_EELb0ELb0ELb0ELb1ELb1ELb1ELb0ELb0EEEvNS_16Flash_fwd_paramsE$_ZN5flash30compute_attn_1rowblock_splitkvI23Flash_fwd_kernel_traitsILi96ELi64ELi64ELi4ELb0ELb0EN7cutlass6half_tE19Flash_kernel_traitsILi96ELi64ELi64ELi4ES3_EELb0ELb0ELb0ELb1ELb1ELb1ELb0ELb0ENS_16Flash_fwd_paramsEEEvRKT8_iiiii,(.L_x_11711 - $_ZN5flash24flash_fwd_splitkv_kernelI23Flash_fwd_kernel_traitsILi96ELi64ELi64ELi4ELb0ELb0EN7cutlass6half_tE19Flash_kernel_traitsILi96ELi64ELi64ELi4ES3_EELb0ELb0ELb0ELb1ELb1ELb1ELb0ELb0EEEvNS_16Flash_fwd_paramsE$_ZN5flash30compute_attn_1rowblock_splitkvI23Flash_fwd_kernel_traitsILi96ELi64ELi64ELi4ELb0ELb0EN7cutlass6half_tE19Flash_kernel_traitsILi96ELi64ELi64ELi4ES3_EELb0ELb0ELb0ELb1ELb1ELb1ELb0ELb0ENS_16Flash_fwd_paramsEEEvRKT8_iiiii)
$_ZN5flash24flash_fwd_splitkv_kernelI23Flash_fwd_kernel_traitsILi96ELi64ELi64ELi4ELb0ELb0EN7cutlass6half_tE19Flash_kernel_traitsILi96ELi64ELi64ELi4ES3_EELb0ELb0ELb0ELb1ELb1ELb1ELb0ELb0EEEvNS_16Flash_fwd_paramsE$_ZN5flash30compute_attn_1rowblock_splitkvI23Flash_fwd_kernel_traitsILi96ELi64ELi64ELi4ELb0ELb0EN7cutlass6half_tE19Flash_kernel_traitsILi96ELi64ELi64ELi4ES3_EELb0ELb0ELb0ELb1ELb1ELb1ELb0ELb0ENS_16Flash_fwd_paramsEEEvRKT8_iiiii:
[----:B------:R-:W1:Y:S02]  /*00a0*/  LDCU.64 UR4, c[0x0][0x358] ;  /* 0x00006b00ff0477ac */ /* 0x000e640008000a00 */
[----:B-1----:R-:W2:Y:S04]  /*00b0*/  LD.E.64 R4, desc[UR4][R2.64+0xf8] ;  /* 0x0000f80402047980 */ /* 0x002ea8000c101b00 */
[----:B------:R-:W3:Y:S01]  /*00c0*/  LD.E.64 R6, desc[UR4][R2.64+0xf0] ;  /* 0x0000f00402067980 */ /* 0x000ee2000c101b00 */
[----:B------:R-:W-:-:S03]  /*00d0*/  IMAD.MOV.U32 R8, RZ, RZ, RZ ;  /* 0x000000ffff087224 */ /* 0x000fc600078e00ff */
        /* <DEDUP_REMOVED lines=8> */
[----:B------:R-:W2:Y:S04]  /*0160*/  @P1 LD.E R8, desc[UR4][R6.64] ;  /* 0x0000000406081980 */ /* 0x000ea8000c101900 */
[----:B------:R1:W5:Y:S01]  /*0170*/  LD.E R7, desc[UR4][R2.64+0xb8] ;  /* 0x0000b80402077980 */ /* 0x000362000c101900 */
        /* <DEDUP_REMOVED lines=10> */
.L_x_8759:
[----:B------:R-:W-:Y:S05]  /*0220*/  BSYNC.RECONVERGENT B0 ;  /* 0x0000000000007941 */ /* 0x000fea0003800200 */
.L_x_8758:
[----:B-----5:R-:W-:Y:S02]  /*0230*/  IADD3 R5, PT, PT, R5, R7, -R8 ;  /* 0x0000000705057210 */ /* 0x020fe40007ffe808 */
.L_x_8757:
[----:B------:R-:W-:Y:S05]  /*0240*/  BSYNC.RECONVERGENT B1 ;  /* 0x0000000000017941 */ /* 0x000fea0003800200 */
.L_x_8756:
[----:B------:R-:W-:Y:S01]  /*0250*/  IMAD.SHL.U32 R0, R153, 0x40, RZ ;  /* 0x0000004099007824 */ /* 0x000fe200078e00ff */
[----:B------:R-:W-:Y:S01]  /*0260*/  MOV R10, R150 ;  /* 0x00000096000a7202 */ /* 0x000fe20000000f00 */
[----:B------:R-:W-:-:S03]  /*0270*/  IMAD.MOV.U32 R11, RZ, RZ, 0x0 ;  /* 0x00000000ff0b7424 */ /* 0x000fc600078e00ff */
[----:B-----5:R-:W-:-:S13]  /*0280*/  ISETP.GT.AND P0, PT, R159, R0, PT ;  /* 0x000000009f00720c */ /* 0x020fda0003f04270 */
[----:B-1----:R-:W-:Y:S05]  /*0290*/  @!P0 RET.REL.NODEC R10 `(_ZN5flash24flash_fwd_splitkv_kernelI23Flash_fwd_kernel_traitsILi96ELi64ELi64ELi4ELb0ELb0EN7cutlass6half_tE19Flash_kernel_traitsILi96ELi64ELi64ELi4ES3_EELb0ELb0ELb0ELb1ELb1ELb1ELb0ELb0EEEvNS_16Flash_fwd_paramsE) ;  /* 0xfffffffc0a588950 */ /* 0x002fea0003c3ffff */
        /* <DEDUP_REMOVED lines=18> */
[----:B------:R-:W-:-:S02]  /*03c0*/  IMAD.MOV.U32 R17, RZ, RZ, RZ ;  /* 0x000000ffff117224 */ /* 0x000fc400078e00ff */
[----:B-1----:R-:W-:-:S05]  /*03d0*/  IMAD.SHL.U32 R2, R132, 0x8, RZ ;  /* 0x0000000884027824 */ /* 0x002fca00078e00ff */
[----:B------:R-:W-:Y:S01]  /*03e0*/  LOP3.LUT R16, R2, 0x18, RZ, 0xc0, !PT ;  /* 0x0000001802107812 */ /* 0x000fe200078ec0ff */
[----:B--2---:R-:W-:-:S04]  /*03f0*/  IMAD R2, R11, R0, RZ ;  /* 0x000000000b027224 */ /* 0x004fc800078e02ff */
[----:B------:R-:W-:-:S05]  /*0400*/  IMAD.WIDE.U32 R16, R0, R10, R16 ;  /* 0x0000000a00107225 */ /* 0x000fca00078e0010 */
[----:B------:R-:W-:Y:S01]  /*0410*/  IADD3 R17, PT, PT, R17, R2, RZ ;  /* 0x0000000211117210 */ /* 0x000fe20007ffe0ff */
[-C--:B---3--:R-:W-:Y:S02]  /*0420*/  IMAD R2, R15, R152.reuse, RZ ;  /* 0x000000980f027224 */ /* 0x088fe400078e02ff */
[----:B------:R-:W-:-:S04]  /*0430*/  IMAD.WIDE.U32 R14, R14, R152, R16 ;  /* 0x000000980e0e7225 */ /* 0x000fc800078e0010 */
[----:B------:R-:W-:Y:S02]  /*0440*/  IMAD.IADD R15, R15, 0x1, R2 ;  /* 0x000000010f0f7824 */ /* 0x000fe400078e0202 */
[-C--:B----4-:R-:W-:Y:S02]  /*0450*/  IMAD R2, R9, R151.reuse, RZ ;  /* 0x0000009709027224 */ /* 0x090fe400078e02ff */
[----:B------:R-:W-:-:S04]  /*0460*/  IMAD.WIDE.U32 R8, R8, R151, R14 ;  /* 0x0000009708087225 */ /* 0x000fc800078e000e */
[----:B-----5:R-:W-:Y:S01]  /*0470*/  IMAD R4, R4, R152, R151 ;  /* 0x0000009804047224 */ /* 0x020fe200078e0297 */
[----:B------:R-:W-:Y:S02]  /*0480*/  IADD3 R9, PT, PT, R9, R2, RZ ;  /* 0x0000000209097210 */ /* 0x000fe40007ffe0ff */
[----:B------:R-:W-:Y:S01]  /*0490*/  SHF.R.U32.HI R2, RZ, 0x2, R132 ;  /* 0x00000002ff027819 */ /* 0x000fe20000011684 */
[C-C-:B------:R-:W-:Y:S01]  /*04a0*/  IMAD R4, R159.reuse, R4, R0.reuse ;  /* 0x000000049f047224 */ /* 0x140fe200078e0200 */
[----:B------:R-:W-:Y:S01]  /*04b0*/  LOP3.LUT P2, R132, R132, 0x3, RZ, 0xc0, !PT ;  /* 0x0000000384847812 */ /* 0x000fe2000784c0ff */
[----:B------:R-:W-:Y:S02]  /*04c0*/  IMAD.IADD R0, R159, 0x1, -R0 ;  /* 0x000000019f007824 */ /* 0x000fe400078e0a00 */
[-C--:B------:R-:W-:Y:S01]  /*04d0*/  IMAD R3, R11, R2.reuse, RZ ;  /* 0x000000020b037224 */ /* 0x080fe200078e02ff */
[-C--:B------:R-:W-:Y:S01]  /*04e0*/  IADD3 R5, P0, PT, R4, R2.reuse, RZ ;  /* 0x0000000204057210 */ /* 0x080fe20007f1e0ff */
[----:B------:R-:W-:Y:S01]  /*04f0*/  IMAD.WIDE.U32 R8, R10, R2, R8 ;  /* 0x000000020a087225 */ /* 0x000fe200078e0008 */
[----:B------:R-:W-:-:S02]  /*0500*/  ISETP.GE.OR P2, PT, R2, R0, P2 ;  /* 0x000000000200720c */ /* 0x000fc40001746670 */
[----:B------:R-:W-:Y:S02]  /*0510*/  LEA.HI.X.SX32 R4, R4, RZ, 0x1, P0 ;  /* 0x000000ff04047211 */ /* 0x000fe400000f0eff */
[----:B------:R-:W-:Y:S02]  /*0520*/  IADD3 R3, PT, PT, R9, R3, RZ ;  /* 0x0000000309037210 */ /* 0x000fe40007ffe0ff */
[----:B------:R-:W-:Y:S02]  /*0530*/  LEA R6, P1, R8, R6, 0x1 ;  /* 0x0000000608067211 */ /* 0x000fe400078208ff */
[----:B------:R-:W-:Y:S02]  /*0540*/  IADD3 R2, PT, PT, R2, 0x20, RZ ;  /* 0x0000002002027810 */ /* 0x000fe40007ffe0ff */
[----:B------:R-:W-:Y:S02]  /*0550*/  LEA.HI.X R7, R8, R7, R3, 0x1, P1 ;  /* 0x0000000708077211 */ /* 0x000fe400008f0c03 */
[C---:B------:R-:W-:Y:S01]  /*0560*/  LEA R8, P0, R5.reuse, R12, 0x2 ;  /* 0x0000000c05087211 */ /* 0x040fe200078010ff */
[----:B------:R-:W-:Y:S01]  /*0570*/  @!P2 IMAD.MOV.U32 R3, RZ, RZ, 0x7f800000 ;  /* 0x7f800000ff03a424 */ /* 0x000fe200078e00ff */
[----:B------:R-:W-:Y:S01]  /*0580*/  LEA R12, P1, R10, R6, 0x6 ;  /* 0x000000060a0c7211 */ /* 0x000fe200078230ff */
[----:B------:R-:W-:Y:S01]  /*0590*/  ST.E.128 desc[UR4][R6.64], RZ ;  /* 0x000000ff06007985 */ /* 0x000fe2000c101d04 */
[----:B------:R-:W-:-:S02]  /*05a0*/  LEA.HI.X R9, R5, R13, R4, 0x2, P0 ;  /* 0x0000000d05097211 */ /* 0x000fc400000f1404 */
[----:B------:R-:W-:Y:S01]  /*05b0*/  ISETP.GE.AND P0, PT, R2, R0, PT ;  /* 0x000000000200720c */ /* 0x000fe20003f06270 */
[----:B------:R-:W-:Y:S01]  /*05c0*/  ST.E.128 desc[UR4][R6.64+0x40], RZ ;  /* 0x000040ff06007985 */ /* 0x000fe2000c101d04 */
[----:B------:R-:W-:Y:S01]  /*05d0*/  LEA.HI.X R13, R10, R7, R11, 0x6, P1 ;  /* 0x000000070a0d7211 */ /* 0x000fe200008f340b */
[----:B------:R-:W-:Y:S01]  /*05e0*/  IMAD.MOV.U32 R2, RZ, RZ, R150 ;  /* 0x000000ffff027224 */ /* 0x000fe200078e0096 */
[----:B------:R-:W-:Y:S01]  /*05f0*/  ISETP.NE.OR P0, PT, R132, RZ, P0 ;  /* 0x000000ff8400720c */ /* 0x000fe20000705670 */
[----:B------:R-:W-:Y:S04]  /*0600*/  ST.E.128 desc[UR4][R6.64+0x80], RZ ;  /* 0x000080ff06007985 */ /* 0x000fe8000c101d04 */
[----:B------:R-:W-:Y:S04]  /*0610*/  ST.E.128 desc[UR4][R12.64], RZ ;  /* 0x000000ff0c007985 */ /* 0x000fe8000c101d04 */
[----:B------:R-:W-:Y:S04]  /*0620*/  ST.E.128 desc[UR4][R12.64+0x40], RZ ;  /* 0x000040ff0c007985 */ /* 0x000fe8000c101d04 */
[----:B------:R-:W-:Y:S04]  /*0630*/  ST.E.128 desc[UR4][R12.64+0x80], RZ ;  /* 0x000080ff0c007985 */ /* 0x000fe8000c101d04 */
[----:B------:R1:W-:Y:S02]  /*0640*/  @!P2 ST.E desc[UR4][R8.64], R3 ;  /* 0x000000030800a985 */ /* 0x0003e4000c101904 */
[----:B-1----:R-:W-:-:S04]  /*0650*/  MOV R3, 0x0 ;  /* 0x0000000000037802 */ /* 0x002fc80000000f00 */
[----:B------:R-:W-:Y:S05]  /*0660*/  @P0 RET.REL.NODEC R2 `(_ZN5flash24flash_fwd_splitkv_kernelI23Flash_fwd_kernel_traitsILi96ELi64ELi64ELi4ELb0ELb0EN7cutlass6half_tE19Flash_kernel_traitsILi96ELi64ELi64ELi4ES3_EELb0ELb0ELb0ELb1ELb1ELb1ELb0ELb0EEEvNS_16Flash_fwd_paramsE) ;  /* 0xfffffff802640950 */ /* 0x000fea0003c3ffff */
[----:B------:R-:W-:Y:S02]  /*0670*/  MOV R0, 0x7f800000 ;  /* 0x7f80000000007802 */ /* 0x000fe40000000f00 */
[----:B------:R-:W-:-:S03]  /*0680*/  MOV R151, 0x0 ;  /* 0x0000000000977802 */ /* 0x000fc60000000f00 */
[----:B------:R1:W-:Y:S02]  /*0690*/  ST.E desc[UR4][R8.64+0x80], R0 ;  /* 0x0000800008007985 */ /* 0x0003e4000c101904 */
[----:B-1----:R-:W-:Y:S05]  /*06a0*/  RET.REL.NODEC R150 `(_ZN5flash24flash_fwd_splitkv_kernelI23Flash_fwd_kernel_traitsILi96ELi64ELi64ELi4ELb0ELb0EN7cutlass6half_tE19Flash_kernel_traitsILi96ELi64ELi64ELi4ES3_EELb0ELb0ELb0ELb1ELb1ELb1ELb0ELb0EEEvNS_16Flash_fwd_paramsE) ;  /* 0xfffffff896547950 */ /* 0x002fea0003c3ffff */
.L_x_8760:
        /* <DEDUP_REMOVED lines=27> */
[----:B-1---5:R-:W-:Y:S01]  /*0860*/  IADD3 R7, PT, PT, RZ, -R13, RZ ;  /* 0x8000000dff077210 */ /* 0x022fe20007ffe0ff */
[----:B------:R-:W-:-:S04]  /*0870*/  IMAD.MOV.U32 R12, RZ, RZ, RZ ;  /* 0x000000ffff0c7224 */ /* 0x000fc800078e00ff */
[----:B------:R-:W-:-:S04]  /*0880*/  IMAD R7, R7, R6, RZ ;  /* 0x0000000607077224 */ /* 0x000fc800078e02ff */
        /* <DEDUP_REMOVED lines=9> */
[----:B------:R-:W-:Y:S01]  /*0920*/  @!P2 IADD3 R7, PT, PT, R7, 0x1, RZ ;  /* 0x000000010707a810 */ /* 0x000fe20007ffe0ff */
[-C--:B---3--:R-:W-:Y:S01]  /*0930*/  IMAD.WIDE.U32 R86, R8, R152.reuse, RZ ;  /* 0x0000009808567225 */ /* 0x088fe200078e00ff */
[----:B------:R-:W-:Y:S02]  /*0940*/  ISETP.GE.AND P1, PT, R4, RZ, PT ;  /* 0x000000ff0400720c */ /* 0x000fe40003f26270 */
[----:B------:R-:W-:Y:S01]  /*0950*/  ISETP.NE.AND P2, PT, R10, RZ, PT ;  /* 0x000000ff0a00720c */ /* 0x000fe20003f45270 */
[----:B------:R-:W-:-:S04]  /*0960*/  IMAD R4, R9, R152, RZ ;  /* 0x0000009809047224 */ /* 0x000fc800078e02ff */
[----:B------:R-:W-:Y:S02]  /*0970*/  @P0 VIADD R7, R7, 0x1 ;  /* 0x0000000107070836 */ /* 0x000fe40000000000 */
[----:B------:R-:W-:Y:S01]  /*0980*/  IMAD.IADD R4, R87, 0x1, R4 ;  /* 0x0000000157047824 */ /* 0x000fe200078e0204 */
[C---:B------:R-:W-:Y:S02]  /*0990*/  LEA R87, P0, R86.reuse, R34, 0x2 ;  /* 0x0000002256577211 */ /* 0x040fe400078010ff */
[----:B------:R-:W-:Y:S02]  /*09a0*/  MOV R9, R7 ;  /* 0x0000000700097202 */ /* 0x000fe40000000f00 */
[----:B------:R-:W-:Y:S02]  /*09b0*/  LEA.HI.X R86, R86, R35, R4, 0x2, P0 ;  /* 0x0000002356567211 */ /* 0x000fe400000f1404 */
[----:B------:R-:W-:Y:S01]  /*09c0*/  @!P1 IADD3 R9, PT, PT, -R9, RZ, RZ ;  /* 0x000000ff09099210 */ /* 0x000fe20007ffe1ff */
[----:B------:R-:W-:Y:S01]  /*09d0*/  IMAD.MOV.U32 R4, RZ, RZ, R87 ;  /* 0x000000ffff047224 */ /* 0x000fe200078e0057 */
[----:B------:R-:W-:-:S02]  /*09e0*/  @!P2 LOP3.LUT R9, RZ, R10, RZ, 0x33, !PT ;  /* 0x0000000aff09a212 */ /* 0x000fc400078e33ff */
[----:B------:R-:W-:-:S03]  /*09f0*/  MOV R5, R86 ;  /* 0x0000005600057202 */ /* 0x000fc60000000f00 */
[----:B------:R-:W-:-:S06]  /*0a00*/  IMAD.WIDE R4, R9, 0x4, R4 ;  /* 0x0000000409047825 */ /* 0x000fcc00078e0204 */
[----:B------:R1:W3:Y:S01]  /*0a10*/  LD.E R4, desc[UR4][R4.64] ;  /* 0x0000000404047980 */ /* 0x0002e2000c101900 */
[----:B----4-:R-:W-:-:S04]  /*0a20*/  IABS R8, R14 ;  /* 0x0000000e00087213 */ /* 0x010fc80000000000 */
[----:B-1----:R-:W1:Y:S08]  /*0a30*/  I2F.RP R5, R8 ;  /* 0x0000000800057306 */ /* 0x002e700000209400 */
[----:B-1----:R-:W1:Y:S02]  /*0a40*/  MUFU.RCP R5, R5 ;  /* 0x0000000500057308 */ /* 0x002e640000001000 */
[----:B-1----:R-:W-:-:S06]  /*0a50*/  VIADD R5, R5, 0xffffffe ;  /* 0x0ffffffe05057836 */ /* 0x002fcc0000000000 */
        /* <DEDUP_REMOVED lines=13> */
[----:B------:R-:W-:Y:S01]  /*0b30*/  IADD3 R6, PT, PT, -R9, RZ, RZ ;  /* 0x000000ff09067210 */ /* 0x000fe20007ffe1ff */
[----:B------:R-:W-:Y:S01]  /*0b40*/  @!P1 VIADD R5, R5, 0x1 ;  /* 0x0000000105059836 */ /* 0x000fe20000000000 */
[----:B------:R-:W-:Y:S02]  /*0b50*/  LOP3.LUT R9, R151, R14, RZ, 0x3c, !PT ;  /* 0x0000000e97097212 */ /* 0x000fe400078e3cff */
[----:B------:R-:W-:Y:S02]  /*0b60*/  ISETP.NE.AND P1, PT, R14, RZ, PT ;  /* 0x000000ff0e00720c */ /* 0x000fe40003f25270 */
[----:B------:R-:W-:Y:S01]  /*0b70*/  ISETP.GE.AND P0, PT, R9, RZ, PT ;  /* 0x000000ff0900720c */ /* 0x000fe20003f06270 */
[----:B------:R-:W-:-:S04]  /*0b80*/  IMAD R6, R10, R6, R0 ;  /* 0x000000060a067224 */ /* 0x000fc800078e0200 */
[----:B------:R-:W-:-:S04]  /*0b90*/  @P2 IADD3 R5, PT, PT, R5, 0x1, RZ ;  /* 0x0000000105052810 */ /* 0x000fc80007ffe0ff */
[----:B------:R-:W-:Y:S02]  /*0ba0*/  MOV R10, R5 ;  /* 0x00000005000a7202 */ /* 0x000fe40000000f00 */
[----:B------:R-:W-:-:S03]  /*0bb0*/  SHF.R.S32.HI R5, RZ, 0x1f, R6 ;  /* 0x0000001fff057819 */ /* 0x000fc60000011406 */
[----:B------:R-:W-:Y:S01]  /*0bc0*/  @!P0 IMAD.MOV R10, RZ, RZ, -R10 ;  /* 0x000000ffff0a8224 */ /* 0x000fe200078e0a0a */
[----:B------:R-:W-:-:S05]  /*0bd0*/  @!P1 LOP3.LUT R10, RZ, R14, RZ, 0x33, !PT ;  /* 0x0000000eff0a9212 */ /* 0x000fca00078e33ff */
[----:B------:R-:W-:Y:S01]  /*0be0*/  IMAD R9, R17, R10, RZ ;  /* 0x0000000a11097224 */ /* 0x000fe200078e02ff */
[----:B---3--:R-:W-:Y:S01]  /*0bf0*/  SHF.R.S32.HI R7, RZ, 0x1f, R4 ;  /* 0x0000001fff077819 */ /* 0x008fe20000011404 */
[----:B------:R-:W-:-:S04]  /*0c00*/  IMAD R8, R19, R4, RZ ;  /* 0x0000000413087224 */ /* 0x000fc800078e02ff */
[C---:B------:R-:W-:Y:S02]  /*0c10*/  IMAD R8, R18.reuse, R7, R8 ;  /* 0x0000000712087224 */ /* 0x040fe400078e0208 */
[----:B------:R-:W-:-:S04]  /*0c20*/  IMAD.WIDE.U32 R18, R18, R4, RZ ;  /* 0x0000000412127225 */ /* 0x000fc800078e00ff */
[----:B------:R-:W-:Y:S02]  /*0c30*/  IMAD.IADD R19, R19, 0x1, R8 ;  /* 0x0000000113137824 */ /* 0x000fe400078e0208 */
[----:B------:R-:W-:Y:S02]  /*0c40*/  IMAD R8, R81, R6, RZ ;  /* 0x0000000651087224 */ /* 0x000fe400078e02ff */
[----:B------:R-:W-:-:S04]  /*0c50*/  IMAD.WIDE.U32 R18, R6, R80, R18 ;  /* 0x0000005006127225 */ /* 0x000fc800078e0012 */
[----:B------:R-:W-:-:S05]  /*0c60*/  IMAD R8, R80, R5, R8 ;  /* 0x0000000550087224 */ /* 0x000fca00078e0208 */
[----:B------:R-:W-:Y:S02]  /*0c70*/  IADD3 R19, PT, PT, R19, R8, RZ ;  /* 0x0000000813137210 */ /* 0x000fe40007ffe0ff */
[----:B------:R-:W-:-:S05]  /*0c80*/  SHF.R.S32.HI R8, RZ, 0x1f, R10 ;  /* 0x0000001fff087819 */ /* 0x000fca000001140a */
[----:B------:R-:W-:Y:S02]  /*0c90*/  IMAD R9, R16, R8, R9 ;  /* 0x0000000810097224 */ /* 0x000fe400078e0209 */
        /* <DEDUP_REMOVED lines=8> */
.L_x_8762:
        /* <DEDUP_REMOVED lines=8> */
[----:B------:R-:W-:-:S02]  /*0da0*/  CS2R R86, SRZ ;  /* 0x0000000000567805 */ /* 0x000fc4000001ff00 */
[----:B--2---:R-:W-:-:S04]  /*0db0*/  IABS R0, R14 ;  /* 0x0000000e00007213 */ /* 0x004fc80000000000 */
[----:B-1----:R-:W1:Y:S08]  /*0dc0*/  I2F.RP R4, R0 ;  /* 0x0000000000047306 */ /* 0x002e700000209400 */
[----:B-1----:R-:W1:Y:S02]  /*0dd0*/  MUFU.RCP R4, R4 ;  /* 0x0000000400047308 */ /* 0x002e640000001000 */
[----:B-1----:R-:W-:-:S06]  /*0de0*/  IADD3 R4, PT, PT, R4, 0xffffffe, RZ ;  /* 0x0ffffffe04047810 */ /* 0x002fcc0007ffe0ff */
        /* <DEDUP_REMOVED lines=10> */
[-C--:B---3--:R-:W-:Y:S01]  /*0e90*/  IMAD R5, R81, R8.reuse, RZ ;  /* 0x0000000851057224 */ /* 0x088fe200078e02ff */
[----:B------:R-:W-:Y:S01]  /*0ea0*/  SHF.R.S32.HI R4, RZ, 0x1f, R8 ;  /* 0x0000001fff047819 */ /* 0x000fe20000011408 */
[----:B------:R-:W-:-:S10]  /*0eb0*/  IMAD.WIDE.U32 R18, R80, R8, RZ ;  /* 0x0000000850127225 */ /* 0x000fd400078e00ff */
[----:B------:R-:W-:Y:S01]  /*0ec0*/  @!P1 IADD3 R9, PT, PT, R9, -R0, RZ ;  /* 0x8000000009099210 */ /* 0x000fe20007ffe0ff */
[----:B------:R-:W-:-:S03]  /*0ed0*/  IMAD R5, R80, R4, R5 ;  /* 0x0000000450057224 */ /* 0x000fc600078e0205 */
[----:B------:R-:W-:Y:S01]  /*0ee0*/  ISETP.GE.U32.AND P2, PT, R9, R0, PT ;  /* 0x000000000900720c */ /* 0x000fe20003f46070 */
[----:B------:R-:W-:Y:S01]  /*0ef0*/  IMAD.IADD R19, R19, 0x1, R5 ;  /* 0x0000000113137824 */ /* 0x000fe200078e0205 */
[----:B------:R-:W-:Y:S01]  /*0f00*/  LOP3.LUT R9, R151, R14, RZ, 0x3c, !PT ;  /* 0x0000000e97097212 */ /* 0x000fe200078e3cff */
[----:B----45:R-:W-:Y:S01]  /*0f10*/  IMAD R0, R17, R7, RZ ;  /* 0x0000000711007224 */ /* 0x030fe200078e02ff */
[----:B------:R-:W-:Y:S02]  /*0f20*/  SHF.R.S32.HI R5, RZ, 0x1f, R7 ;  /* 0x0000001fff057819 */ /* 0x000fe40000011407 */
[----:B------:R-:W-:Y:S02]  /*0f30*/  @!P1 IADD3 R6, PT, PT, R6, 0x1, RZ ;  /* 0x0000000106069810 */ /* 0x000fe40007ffe0ff */
[----:B------:R-:W-:Y:S02]  /*0f40*/  ISETP.GE.AND P0, PT, R9, RZ, PT ;  /* 0x000000ff0900720c */ /* 0x000fe40003f06270 */
[----:B------:R-:W-:Y:S01]  /*0f50*/  ISETP.NE.AND P1, PT, R14, RZ, PT ;  /* 0x000000ff0e00720c */ /* 0x000fe20003f25270 */
[----:B------:R-:W-:-:S02]  /*0f60*/  IMAD R0, R16, R5, R0 ;  /* 0x0000000510007224 */ /* 0x000fc400078e0200 */
[----:B------:R-:W-:Y:S02]  /*0f70*/  @P2 VIADD R6, R6, 0x1 ;  /* 0x0000000106062836 */ /* 0x000fe40000000000 */
[----:B------:R-:W-:-:S03]  /*0f80*/  IMAD.WIDE.U32 R16, R16, R7, R18 ;  /* 0x0000000710107225 */ /* 0x000fc600078e0012 */
[----:B------:R-:W-:Y:S01]  /*0f90*/  MOV R15, R6 ;  /* 0x00000006000f7202 */ /* 0x000fe20000000f00 */
[----:B------:R-:W-:Y:S01]  /*0fa0*/  IMAD R6, R91, R8, RZ ;  /* 0x000000085b067224 */ /* 0x000fe200078e02ff */
[----:B------:R-:W-:Y:S02]  /*0fb0*/  IADD3 R17, PT, PT, R17, R0, RZ ;  /* 0x0000000011117210 */ /* 0x000fe40007ffe0ff */
[----:B------:R-:W-:Y:S01]  /*0fc0*/  LEA R0, R32, 0xffffffc0, 0x6 ;  /* 0xffffffc020007811 */ /* 0x000fe200078e30ff */
[C---:B------:R-:W-:Y:S01]  /*0fd0*/  IMAD R6, R90.reuse, R4, R6 ;  /* 0x000000045a067224 */ /* 0x040fe200078e0206 */
[----:B------:R-:W-:Y:S01]  /*0fe0*/  @!P0 IADD3 R15, PT, PT, -R15, RZ, RZ ;  /* 0x000000ff0f0f8210 */ /* 0x000fe20007ffe1ff */
[----:B------:R-:W-:Y:S01]  /*0ff0*/  IMAD.WIDE.U32 R18, R90, R8, RZ ;  /* 0x000000085a127225 */ /* 0x000fe200078e00ff */
[----:B------:R-:W-:-:S03]  /*1000*/  @!P1 LOP3.LUT R15, RZ, R14, RZ, 0x33, !PT ;  /* 0x0000000eff0f9212 */ /* 0x000fc600078e33ff */
[-C--:B------:R-:W-:Y:S02]  /*1010*/  IMAD R9, R81, R0.reuse, RZ ;  /* 0x0000000051097224 */ /* 0x080fe400078e02ff */
[----:B------:R-:W-:Y:S01]  /*1020*/  IMAD.WIDE.U32 R16, R80, R0, R16 ;  /* 0x0000000050107225 */ /* 0x000fe200078e0010 */
[----:B------:R-:W-:Y:S02]  /*1030*/  IADD3 R19, PT, PT, R19, R6, RZ ;  /* 0x0000000613137210 */ /* 0x000fe40007ffe0ff */
[----:B------:R-:W-:Y:S01]  /*1040*/  SHF.R.S32.HI R8, RZ, 0x1f, R15 ;  /* 0x0000001fff087819 */ /* 0x000fe2000001140f */
[----:B------:R-:W-:Y:S02]  /*1050*/  IMAD R4, R11, R7, RZ ;  /* 0x000000070b047224 */ /* 0x000fe400078e02ff */
[----:B------:R-:W-:Y:S02]  /*1060*/  IMAD.IADD R17, R17, 0x1, R9 ;  /* 0x0000000111117824 */ /* 0x000fe400078e0209 */
[----:B------:R-:W-:-:S02]  /*1070*/  IMAD R6, R13, R15, RZ ;  /* 0x0000000f0d067224 */ /* 0x000fc400078e02ff */
[----:B------:R-:W-:Y:S02]  /*1080*/  IMAD R4, R10, R5, R4 ;  /* 0x000000050a047224 */ /* 0x000fe400078e0204 */
[----:B------:R-:W-:-:S04]  /*1090*/  IMAD.WIDE.U32 R16, R12, R15, R16 ;  /* 0x0000000f0c107225 */ /* 0x000fc800078e0010 */
[----:B------:R-:W-:Y:S02]  /*10a0*/  IMAD R6, R12, R8, R6 ;  /* 0x000000080c067224 */ /* 0x000fe400078e0206 */
[----:B------:R-:W-:Y:S01]  /*10b0*/  IMAD.WIDE.U32 R10, R10, R7, R18 ;  /* 0x000000070a0a7225 */ /* 0x000fe200078e0012 */
[----:B------:R-:W-:Y:S02]  /*10c0*/  MOV R8, R16 ;  /* 0x0000001000087202 */ /* 0x000fe40000000f00 */
[----:B------:R-:W-:Y:S01]  /*10d0*/  MOV R5, RZ ;  /* 0x000000ff00057202 */ /* 0x000fe20000000f00 */
[----:B------:R-:W-:Y:S01]  /*10e0*/  IMAD.IADD R7, R17, 0x1, R6 ;  /* 0x0000000111077824 */ /* 0x000fe200078e0206 */
[----:B------:R-:W-:Y:S02]  /*10f0*/  IADD3 R9, PT, PT, R11, R4, RZ ;  /* 0x000000040b097210 */ /* 0x000fe40007ffe0ff */
[----:B------:R-:W-:Y:S02]  /*1100*/  MOV R6, R0 ;  /* 0x0000000000067202 */ /* 0x000fe40000000f00 */
.L_x_8763:
[----:B------:R-:W-:Y:S05]  /*1110*/  BSYNC.RECONVERGENT B0 ;  /* 0x0000000000007941 */ /* 0x000fea0003800200 */
.L_x_8761:
[----:B------:R-:W2:Y:S04]  /*1120*/  LD.E.64 R28, desc[UR4][R2.64+0x18] ;  /* 0x00001804021c7980 */ /* 0x000ea8000c101b00 */
[----:B------:R-:W3:Y:S04]  /*1130*/  LD.E.64 R24, desc[UR4][R2.64+0x48] ;  /* 0x0000480402187980 */ /* 0x000ee8000c101b00 */
[----:B------:R-:W4:Y:S04]  /*1140*/  LD.E.64 R26, desc[UR4][R2.64+0x30] ;  /* 0x00003004021a7980 */ /* 0x000f28000c101b00 */
[----:B------:R-:W4:Y:S04]  /*1150*/  LD.E.64 R18, desc[UR4][R2.64] ;  /* 0x0000000402127980 */ /* 0x000f28000c101b00 */
[----:B------:R-:W4:Y:S04]  /*1160*/  LD.E.64 R20, desc[UR4][R2.64+0x8] ;  /* 0x0000080402147980 */ /* 0x000f28000c101b00 */
        /* <DEDUP_REMOVED lines=8> */
[----:B------:R-:W-:Y:S01]  /*11f0*/  SHF.L.U32 R140, R132, 0x3, RZ ;  /* 0x00000003848c7819 */ /* 0x000fe200000006ff */
[----:B-1----:R-:W-:-:S04]  /*1200*/  IMAD.MOV R11, RZ, RZ, -R31 ;  /* 0x000000ffff0b7224 */ /* 0x002fc800078e0a1f */
[----:B------:R-:W-:Y:S01]  /*1210*/  IMAD R13, R11, R4, RZ ;  /* 0x000000040b0d7224 */ /* 0x000fe200078e02ff */
[----:B------:R-:W-:-:S03]  /*1220*/  IABS R11, R14 ;  /* 0x0000000e000b7213 */ /* 0x000fc60000000000 */
[----:B------:R-:W-:Y:S01]  /*1230*/  IMAD.HI.U32 R13, R31, R13, R30 ;  /* 0x0000000d1f0d7227 */ /* 0x000fe200078e001e */
[----:B------:R-:W-:-:S03]  /*1240*/  LOP3.LUT R139, R140, 0x18, RZ, 0xc0, !PT ;  /* 0x000000188c8b7812 */ /* 0x000fc600078ec0ff */
[----:B------:R-:W-:Y:S02]  /*1250*/  IMAD.MOV R11, RZ, RZ, -R11 ;  /* 0x000000ffff0b7224 */ /* 0x000fe400078e0a0b */
[----:B------:R-:W-:Y:S01]  /*1260*/  IMAD.HI.U32 R13, R13, R12, RZ ;  /* 0x0000000c0d0d7227 */ /* 0x000fe200078e00ff */
[----:B------:R-:W-:Y:S02]  /*1270*/  LOP3.LUT R158, R140, 0xc0, RZ, 0xc0, !PT ;  /* 0x000000c08c9e7812 */ /* 0x000fe400078ec0ff */
[----:B------:R-:W-:Y:S01]  /*1280*/  IADD3 R30, P0, PT, R139, R10, RZ ;  /* 0x0000000a8b1e7210 */ /* 0x000fe20007f1e0ff */
[----:B------:R-:W-:Y:S01]  /*1290*/  IMAD R12, R13, R11, R12 ;  /* 0x0000000b0d0c7224 */ /* 0x000fe200078e020c */
[----:B------:R-:W-:-:S03]  /*12a0*/  LOP3.LUT R158, R158, 0x18, R132, 0xf8, !PT ;  /* 0x000000189e9e7812 */ /* 0x000fc600078ef884 */
[----:B------:R-:W-:Y:S01]  /*12b0*/  IMAD.X R31, RZ, RZ, R9, P0 ;  /* 0x000000ffff1f7224 */ /* 0x000fe200000e0609 */
[----:B------:R-:W-:Y:S02]  /*12c0*/  ISETP.GT.U32.AND P0, PT, R4, R12, PT ;  /* 0x0000000c0400720c */ /* 0x000fe40003f04070 */
[----:B------:R-:W-:Y:S02]  /*12d0*/  LOP3.LUT R11, R151, R14, RZ, 0x3c, !PT ;  /* 0x0000000e970b7212 */ /* 0x000fe400078e3cff */
[----:B------:R-:W-:Y:S02]  /*12e0*/  LOP3.LUT R9, R140, 0x1f20, RZ, 0xc0, !PT ;  /* 0x00001f208c097812 */ /* 0x000fe400078ec0ff */
[----:B------:R-:W-:Y:S01]  /*12f0*/  LOP3.LUT R10, R158, R139, RZ, 0x3c, !PT ;  /* 0x0000008b9e0a7212 */ /* 0x000fe200078e3cff */
[----:B------:R-:W1:Y:S01]  /*1300*/  S2UR UR6, SR_CgaCtaId ;  /* 0x00000000000679c3 */ /* 0x000e620000008800 */
[----:B------:R-:W-:Y:S01]  /*1310*/  IMAD R5, R5, R90, RZ ;  /* 0x0000005a05057224 */ /* 0x000fe200078e02ff */
[----:B------:R-:W-:-:S02]  /*1320*/  ISETP.GE.AND P2, PT, R11, RZ, PT ;  /* 0x000000ff0b00720c */ /* 0x000fc40003f46270 */
[----:B------:R-:W-:Y:S01]  /*1330*/  LOP3.LUT R9, R9, R10, RZ, 0xfc, !PT ;  /* 0x0000000a09097212 */ /* 0x000fe200078efcff */
[----:B------:R-:W-:Y:S01]  /*1340*/  IMAD.MOV.U32 R10, RZ, RZ, R139 ;  /* 0x000000ffff0a7224 */ /* 0x000fe200078e008b */
[----:B------:R-:W-:Y:S01]  /*1350*/  MOV R11, RZ ;  /* 0x000000ff000b7202 */ /* 0x000fe20000000f00 */
[C---:B------:R-:W-:Y:S02]  /*1360*/  IMAD R5, R6.reuse, R91, R5 ;  /* 0x0000005b06057224 */ /* 0x040fe400078e0205 */
[----:B------:R-:W-:-:S04]  /*1370*/  IMAD.WIDE.U32 R30, R6, R90, R30 ;  /* 0x0000005a061e7225 */ /* 0x000fc800078e001e */
[----:B------:R-:W-:-:S05]  /*1380*/  @!P0 IMAD.IADD R12, R12, 0x1, -R4 ;  /* 0x000000010c0c8824 */ /* 0x000fca00078e0a04 */
[----:B------:R-:W-:Y:S01]  /*1390*/  ISETP.GE.U32.AND P4, PT, R12, R4, PT ;  /* 0x000000040c00720c */ /* 0x000fe20003f86070 */
[----:B------:R-:W-:Y:S01]  /*13a0*/  UMOV UR7, 0x400 ;  /* 0x0000040000077882 */ /* 0x000fe20000000000 */
[----:B------:R-:W-:Y:S01]  /*13b0*/  @!P0 VIADD R13, R13, 0x1 ;  /* 0x000000010d0d8836 */ /* 0x000fe20000000000 */
[----:B-1----:R-:W-:-:S06]  /*13c0*/  ULEA UR6, UR6, UR7, 0x18 ;  /* 0x0000000706067291 */ /* 0x002fcc000f8ec0ff */
[----:B------:R-:W-:-:S04]  /*13d0*/  MOV R133, UR6 ;  /* 0x0000000600857c02 */ /* 0x000fc80008000f00 */
[----:B------:R-:W-:Y:S02]  /*13e0*/  LEA R157, R9, R133, 0x1 ;  /* 0x00000085099d7211 */ /* 0x000fe400078e08ff */
[----:B------:R-:W-:Y:S02]  /*13f0*/  ISETP.NE.AND P3, PT, R14, RZ, PT ;  /* 0x000000ff0e00720c */ /* 0x000fe40003f65270 */
[----:B------:R-:W-:-:S04]  /*1400*/  @P4 IADD3 R13, PT, PT, R13, 0x1, RZ ;  /* 0x000000010d0d4810 */ /* 0x000fc80007ffe0ff */
[----:B------:R-:W-:-:S07]  /*1410*/  @!P2 IADD3 R13, PT, PT, -R13, RZ, RZ ;  /* 0x000000ff0d0da210 */ /* 0x000fce0007ffe1ff */
[----:B------:R-:W-:Y:S01]  /*1420*/  @!P3 LOP3.LUT R13, RZ, R14, RZ, 0x33, !PT ;  /* 0x0000000eff0db212 */ /* 0x000fe200078e33ff */
[-C--:B--2---:R-:W-:Y:S02]  /*1430*/  IMAD R6, R29, R152.reuse, RZ ;  /* 0x000000981d067224 */ /* 0x084fe400078e02ff */
[----:B------:R-:W-:Y:S01]  /*1440*/  IMAD.WIDE.U32 R38, R28, R152, R10 ;  /* 0x000000981c267225 */ /* 0x000fe200078e000a */
[----:B------:R-:W-:Y:S02]  /*1450*/  IADD3 R29, PT, PT, R31, R5, RZ ;  /* 0x000000051f1d7210 */ /* 0x000fe40007ffe0ff */
[----:B------:R-:W-:Y:S01]  /*1460*/  MOV R28, R30 ;  /* 0x0000001e001c7202 */ /* 0x000fe20000000f00 */
[----:B------:R-:W-:Y:S01]  /*1470*/  IMAD.IADD R31, R39, 0x1, R6 ;  /* 0x00000001271f7824 */ /* 0x000fe200078e0206 */
[----:B------:R-:W-:Y:S01]  /*1480*/  SHF.R.U32.HI R10, RZ, 0x2, R132 ;  /* 0x00000002ff0a7819 */ /* 0x000fe20000011684 */
[----:B------:R-:W-:Y:S02]  /*1490*/  IMAD.MOV.U32 R30, RZ, RZ, R38 ;  /* 0x000000ffff1e7224 */ /* 0x000fe400078e0026 */
[----:B---3--:R-:W-:-:S02]  /*14a0*/  IMAD R4, R25, R151, RZ ;  /* 0x0000009719047224 */ /* 0x008fc400078e02ff */
[----:B------:R-:W-:Y:S01]  /*14b0*/  IMAD.WIDE.U32 R30, R151, R24, R30 ;  /* 0x00000018971e7225 */ /* 0x000fe200078e001e */
[----:B----4-:R-:W-:-:S03]  /*14c0*/  SHF.L.U64.HI R41, R26, 0x5, R27 ;  /* 0x000000051a297819 */ /* 0x010fc6000001021b */
[----:B------:R-:W-:Y:S01]  /*14d0*/  IMAD.WIDE.U32 R36, R153, 0x40, R10 ;  /* 0x0000004099247825 */ /* 0x000fe200078e000a */
[C---:B------:R-:W-:Y:S02]  /*14e0*/  SHF.L.U32 R40, R26.reuse, 0x5, RZ ;  /* 0x000000051a287819 */ /* 0x040fe400000006ff */
[----:B------:R-:W-:Y:S01]  /*14f0*/  IADD3 R31, PT, PT, R31, R4, RZ ;  /* 0x000000041f1f7210 */ /* 0x000fe20007ffe0ff */
[----:B------:R-:W-:Y:S01]  /*1500*/  IMAD R5, R37, R26, RZ ;  /* 0x0000001a25057224 */ /* 0x000fe200078e02ff */
[----:B------:R-:W-:Y:S01]  /*1510*/  IADD3 R38, P1, PT, R139, R8, RZ ;  /* 0x000000088b267210 */ /* 0x000fe20007f3e0ff */
[----:B------:R-:W-:-:S04]  /*1520*/  IMAD.WIDE.U32 R24, R26, R36, R40 ;  /* 0x000000241a187225 */ /* 0x000fc800078e0028 */
[-C--:B------:R-:W-:Y:S02]  /*1530*/  IMAD R5, R27, R36.reuse, R5 ;  /* 0x000000241b057224 */ /* 0x080fe400078e0205 */
[----:B------:R-:W-:Y:S01]  /*1540*/  IMAD.WIDE.U32 R36, R26, R36, R30 ;  /* 0x000000241a247225 */ /* 0x000fe200078e001e */
[----:B------:R-:W-:-:S03]  /*1550*/  IADD3 R4, P0, PT, R30, R24, RZ ;  /* 0x000000181e047210 */ /* 0x000fc60007f1e0ff */
[----:B------:R-:W-:Y:S01]  /*1560*/  IMAD.X R39, RZ, RZ, R7, P1 ;  /* 0x000000ffff277224 */ /* 0x000fe200008e0607 */
[----:B------:R-:W-:Y:S01]  /*1570*/  LEA R24, P1, R36, R18, 0x1 ;  /* 0x0000001224187211 */ /* 0x000fe200078208ff */
[----:B------:R-:W-:Y:S01]  /*1580*/  IMAD.IADD R7, R37, 0x1, R5 ;  /* 0x0000000125077824 */ /* 0x000fe200078e0205 */
[----:B------:R-:W-:Y:S01]  /*1590*/  IADD3.X R5, PT, PT, R31, R5, R25, P0, !PT ;  /* 0x000000051f057210 */ /* 0x000fe200007fe419 */
[----:B------:R-:W-:Y:S01]  /*15a0*/  IMAD R6, R81, R10, RZ ;  /* 0x0000000a51067224 */ /* 0x000fe200078e02ff */
[----:B------:R-:W-:Y:S01]  /*15b0*/  LEA R8, P0, R4, R18, 0x1 ;  /* 0x0000001204087211 */ /* 0x000fe200078008ff */
[----:B------:R-:W-:Y:S01]  /*15c0*/  IMAD.WIDE.U32 R26, R10, R80, R38 ;  /* 0x000000500a1a7225 */ /* 0x000fe200078e0026 */
[-C--:B------:R-:W-:Y:S02]  /*15d0*/  LEA.HI.X R25, R36, R19.reuse, R7, 0x1, P1 ;  /* 0x0000001324197211 */ /* 0x080fe400008f0c07 */
[----:B------:R-:W-:Y:S01]  /*15e0*/  LEA.HI.X R9, R4, R19, R5, 0x1, P0 ;  /* 0x0000001304097211 */ /* 0x000fe200000f0c05 */
[----:B------:R-:W-:Y:S01]  /*15f0*/  IMAD.IADD R6, R27, 0x1, R6 ;  /* 0x000000011b067824 */ /* 0x000fe200078e0206 */
[C---:B------:R-:W-:Y:S01]  /*1600*/  LEA R146, P1, R26.reuse, R20, 0x1 ;  /* 0x000000141a927211 */ /* 0x040fe200078208ff */
[----:B------:R-:W-:Y:S01]  /*1610*/  @!PT LDS RZ, [RZ] ;  /* 0x00000000fffff984 */ /* 0x000fe20000000800 */
[----:B------:R-:W-:Y:S01]  /*1620*/  @!PT LDS RZ, [RZ] ;  /* 0x00000000fffff984 */ /* 0x000fe20000000800 */
[----:B------:R-:W-:Y:S01]  /*1630*/  @!PT LDS RZ, [RZ] ;  /* 0x00000000fffff984 */ /* 0x000fe20000000800 */
[----:B------:R-:W-:Y:S03]  /*1640*/  LDGSTS.E.BYPASS.LTC128B.128 [R157], desc[UR4][R24.64] ;  /* 0x00000000189d7fae */ /* 0x000fe6000b981a04 */
[----:B------:R-:W-:Y:S01]  /*1650*/  LEA.HI.X R145, R26, R21, R6, 0x1, P1 ;  /* 0x000000151a917211 */ /* 0x000fe200008f0c06 */
[----:B------:R-:W-:Y:S01]  /*1660*/  LDGSTS.E.BYPASS.LTC128B.128 [R157+0x1000], desc[UR4][R24.64+0x40] ;  /* 0x01000040189d7fae */ /* 0x000fe2000b981a04 */
[----:B------:R-:W-:-:S03]  /*1670*/  LEA R4, P0, R80, R146, 0x6 ;  /* 0x0000009250047211 */ /* 0x000fc600078030ff */
[----:B------:R-:W-:Y:S04]  /*1680*/  LDGSTS.E.BYPASS.LTC128B.128 [R157+0x2000], desc[UR4][R24.64+0x80] ;  /* 0x02000080189d7fae */ /* 0x000fe8000b981a04 */
[----:B------:R-:W-:Y:S04]  /*1690*/  LDGSTS.E.BYPASS.LTC128B.128 [R157+0x800], desc[UR4][R8.64] ;  /* 0x00800000089d7fae */ /* 0x000fe8000b981a04 */
[----:B------:R-:W-:Y:S04]  /*16a0*/  LDGSTS.E.BYPASS.LTC128B.128 [R157+0x1800], desc[UR4][R8.64+0x40] ;  /* 0x01800040089d7fae */ /* 0x000fe8000b981a04 */
[----:B------:R1:W-:Y:S01]  /*16b0*/  LDGSTS.E.BYPASS.LTC128B.128 [R157+0x2800], desc[UR4][R8.64+0x80] ;  /* 0x02800080089d7fae */ /* 0x0003e2000b981a04 */
[-C--:B------:R-:W-:Y:S01]  /*16c0*/  LEA.HI.X R5, R80, R145.reuse, R81, 0x6, P0 ;  /* 0x0000009150057211 */ /* 0x080fe200000f3451 */
[----:B-1----:R-:W-:Y:S01]  /*16d0*/  IMAD.MOV.U32 R8, RZ, RZ, R146 ;  /* 0x000000ffff087224 */ /* 0x002fe200078e0092 */
[----:B------:R-:W-:-:S05]  /*16e0*/  MOV R9, R145 ;  /* 0x0000009100097202 */ /* 0x000fca0000000f00 */
[----:B------:R1:W-:Y:S04]  /*16f0*/  LDGSTS.E.BYPASS.LTC128B.128 [R157+0x3000], desc[UR4][R8.64] ;  /* 0x03000000089d7fae */ /* 0x0003e8000b981a04 */
[----:B------:R1:W-:Y:S04]  /*1700*/  LDGSTS.E.BYPASS.LTC128B.128 [R157+0x4000], desc[UR4][R8.64+0x40] ;  /* 0x04000040089d7fae */ /* 0x0003e8000b981a04 */
[----:B------:R1:W-:Y:S04]  /*1710*/  LDGSTS.E.BYPASS.LTC128B.128 [R157+0x5000], desc[UR4][R8.64+0x80] ;  /* 0x05000080089d7fae */ /* 0x0003e8000b981a04 */
[----:B------:R1:W-:Y:S04]  /*1720*/  LDGSTS.E.BYPASS.LTC128B.128 [R157+0x3800], desc[UR4][R4.64] ;  /* 0x03800000049d7fae */ /* 0x0003e8000b981a04 */
[----:B------:R1:W-:Y:S04]  /*1730*/  LDGSTS.E.BYPASS.LTC128B.128 [R157+0x4800], desc[UR4][R4.64+0x40] ;  /* 0x04800040049d7fae */ /* 0x0003e8000b981a04 */
[----:B------:R1:W-:Y:S04]  /*1740*/  LDGSTS.E.BYPASS.LTC128B.128 [R157+0x5800], desc[UR4][R4.64+0x80] ;  /* 0x05800080049d7fae */ /* 0x0003e8000b981a04 */
[----:B------:R-:W0:Y:S01]  /*1750*/  LDGDEPBAR ;  /* 0x00000000000079af */ /* 0x000e220000000000 */
[----:B------:R-:W-:Y:S01]  /*1760*/  IMAD.WIDE.U32 R28, R13, R22, R28 ;  /* 0x000000160d1c7225 */ /* 0x000fe200078e001c */
[----:B------:R-:W-:-:S03]  /*1770*/  SHF.R.S32.HI R7, RZ, 0x1f, R13 ;  /* 0x0000001fff077819 */ /* 0x000fc6000001140d */
[----:B------:R-:W-:-:S04]  /*1780*/  IMAD R13, R23, R13, RZ ;  /* 0x0000000d170d7224 */ /* 0x000fc800078e02ff */
[----:B------:R-:W-:-:S04]  /*1790*/  IMAD R7, R7, R22, R13 ;  /* 0x0000001607077224 */ /* 0x000fc800078e020d */
[----:B------:R-:W-:Y:S01]  /*17a0*/  IMAD.IADD R29, R29, 0x1, R7 ;  /* 0x000000011d1d7824 */ /* 0x000fe200078e0207 */
[----:B------:R-:W-:-:S06]  /*17b0*/  DEPBAR.LE SB0, 0x0 ;  /* 0x000080000000791a */ /* 0x000fcc0000000000 */
[----:B------:R-:W-:Y:S05]  /*17c0*/  WARPSYNC.ALL ;  /* 0x0000000000007948 */ /* 0x000fea0003800000 */
[----:B-1----:R-:W-:Y:S02]  /*17d0*/  IMAD R4, R91, R10, RZ ;  /* 0x0000000a5b047224 */ /* 0x002fe400078e02ff */
[----:B------:R-:W-:-:S05]  /*17e0*/  IMAD.WIDE.U32 R10, R10, R90, R28 ;  /* 0x0000005a0a0a7225 */ /* 0x000fca00078e001c */
[----:B------:R-:W-:Y:S02]  /*17f0*/  IADD3 R4, PT, PT, R11, R4, RZ ;  /* 0x000000040b047210 */ /* 0x000fe40007ffe0ff */
[----:B-----5:R-:W-:-:S04]  /*1800*/  LEA R88, P0, R10, R16, 0x1 ;  /* 0x000000100a587211 */ /* 0x020fc800078008ff */
[----:B------:R-:W-:Y:S01]  /*1810*/  LEA.HI.X R89, R10, R17, R4, 0x1, P0 ;  /* 0x000000110a597211 */ /* 0x000fe200000f0c04 */
[----:B------:R-:W-:Y:S01]  /*1820*/  BAR.SYNC.DEFER_BLOCKING 0x0 ;  /* 0x0000000000007b1d */ /* 0x000fe20000010000 */
[----:B------:R-:W-:-:S04]  /*1830*/  LEA R8, P0, R90, R88, 0x6 ;  /* 0x000000585a087211 */ /* 0x000fc800078030ff */
[----:B------:R-:W-:Y:S01]  /*1840*/  LEA.HI.X R9, R90, R89, R91, 0x6, P0 ;  /* 0x000000595a097211 */ /* 0x000fe200000f345b */
        /* <DEDUP_REMOVED lines=9> */
[----:B------:R-:W2:Y:S01]  /*18e0*/  LD.E R33, desc[UR4][R2.64+0x18c] ;  /* 0x00018c0402217980 */ /* 0x000ea2000c101900 */
[C---:B------:R-:W-:Y:S01]  /*18f0*/  IMAD.SHL.U32 R4, R132.reuse, 0x10, RZ ;  /* 0x0000001084047824 */ /* 0x040fe200078e00ff */
[----:B------:R-:W-:Y:S01]  /*1900*/  SHF.R.U32.HI R136, RZ, 0x1, R132 ;  /* 0x00000001ff887819 */ /* 0x000fe20000011684 */
[C---:B------:R-:W-:Y:S01]  /*1910*/  IMAD.SHL.U32 R134, R132.reuse, 0x4, RZ ;  /* 0x0000000484867824 */ /* 0x040fe200078e00ff */
[----:B------:R-:W-:Y:S01]  /*1920*/  SHF.L.U32 R85, R132, 0x5, RZ ;  /* 0x0000000584557819 */ /* 0x000fe200000006ff */
[----:B------:R-:W0:Y:S01]  /*1930*/  LDGDEPBAR ;  /* 0x00000000000079af */ /* 0x000e220000000000 */
[----:B------:R-:W-:-:S02]  /*1940*/  LOP3.LUT R83, R136, 0x8, RZ, 0xc0, !PT ;  /* 0x0000000888537812 */ /* 0x000fc400078ec0ff */
[C---:B------:R-:W-:Y:S02]  /*1950*/  LOP3.LUT R135, R4.reuse, 0x3e00, RZ, 0xc0, !PT ;  /* 0x00003e0004877812 */ /* 0x040fe400078ec0ff */
[----:B------:R-:W-:Y:S02]  /*1960*/  LOP3.LUT R4, R4, 0x100, RZ, 0xc0, !PT ;  /* 0x0000010004047812 */ /* 0x000fe400078ec0ff */
[----:B------:R-:W-:Y:S02]  /*1970*/  LOP3.LUT R7, R85, 0xc0, RZ, 0xc0, !PT ;  /* 0x000000c055077812 */ /* 0x000fe400078ec0ff */
[----:B------:R-:W-:Y:S02]  /*1980*/  LOP3.LUT R6, R134, 0x18, RZ, 0xc0, !PT ;  /* 0x0000001886067812 */ /* 0x000fe400078ec0ff */
[--C-:B------:R-:W-:Y:S02]  /*1990*/  LOP3.LUT R83, R83, 0xc0, R85.reuse, 0xf8, !PT ;  /* 0x000000c053537812 */ /* 0x100fe400078ef855 */
[----:B------:R-:W-:-:S02]  /*19a0*/  LOP3.LUT R5, R135, 0x20, R85, 0xf8, !PT ;  /* 0x0000002087057812 */ /* 0x000fc400078ef855 */
[--C-:B------:R-:W-:Y:S02]  /*19b0*/  LOP3.LUT R4, R4, 0x20, R85.reuse, 0xf8, !PT ;  /* 0x0000002004047812 */ /* 0x100fe400078ef855 */
[----:B------:R-:W-:Y:S02]  /*19c0*/  LOP3.LUT R7, R7, 0x8, R132, 0xf8, !PT ;  /* 0x0000000807077812 */ /* 0x000fe400078ef884 */
[----:B------:R-:W-:Y:S02]  /*19d0*/  LOP3.LUT R83, R83, R6, RZ, 0x3c, !PT ;  /* 0x0000000653537212 */ /* 0x000fe400078e3cff */
[----:B------:R-:W-:Y:S02]  /*19e0*/  LOP3.LUT R5, R5, 0x100, R85, 0xf8, !PT ;  /* 0x0000010005057812 */ /* 0x000fe400078ef855 */
[----:B------:R-:W-:Y:S02]  /*19f0*/  LOP3.LUT R4, R4, R7, R6, 0xf6, !PT ;  /* 0x0000000704047212 */ /* 0x000fe400078ef606 */
[----:B------:R-:W-:-:S03]  /*1a00*/  LOP3.LUT R5, R5, R83, RZ, 0xfc, !PT ;  /* 0x0000005305057212 */ /* 0x000fc600078efcff */
[----:B------:R-:W-:Y:S01]  /*1a10*/  IMAD R92, R4, 0x2, R133 ;  /* 0x00000002045c7824 */ /* 0x000fe200078e0285 */
[----:B------:R-:W-:-:S04]  /*1a20*/  LEA R94, R5, R133, 0x1 ;  /* 0x00000085055e7211 */ /* 0x000fc800078e08ff */
[----:B------:R-:W-:Y:S04]  /*1a30*/  LDSM.16.M88.4 R28, [R92+0x3000] ;  /* 0x003000005c1c783b */ /* 0x000fe80000000200 */
[----:B------:R-:W3:Y:S01]  /*1a40*/  LDSM.16.M88.4 R44, [R94] ;  /* 0x000000005e2c783b */ /* 0x000ee20000000200 */
[----:B------:R-:W-:Y:S02]  /*1a50*/  LOP3.LUT P0, RZ, R132, 0x4, RZ, 0xc0, !PT ;  /* 0x0000000484ff7812 */ /* 0x000fe4000780c0ff */
[----:B------:R-:W-:Y:S01]  /*1a60*/  MOV R82, 0x20 ;  /* 0x0000002000527802 */ /* 0x000fe20000000f00 */
[----:B------:R-:W4:Y:S03]  /*1a70*/  LDSM.16.M88.4 R60, [R92+0x3400] ;  /* 0x003400005c3c783b */ /* 0x000f260000000200 */
[----:B------:R-:W-:Y:S01]  /*1a80*/  SEL R82, R82, 0xffffffe0, !P0 ;  /* 0xffffffe052527807 */ /* 0x000fe20004000000 */
[----:B------:R-:W4:Y:S03]  /*1a90*/  LDSM.16.M88.4 R52, [R92+0x3800] ;  /* 0x003800005c34783b */ /* 0x000f260000000200 */
[C---:B------:R-:W-:Y:S01]  /*1aa0*/  IADD3 R84, PT, PT, R82.reuse, R92, RZ ;  /* 0x0000005c52547210 */ /* 0x040fe20007ffe0ff */
[----:B------:R-:W-:Y:S01]  /*1ab0*/  IMAD.IADD R93, R82, 0x1, R94 ;  /* 0x00000001525d7824 */ /* 0x000fe200078e025e */
[----:B-1----:R-:W1:Y:S04]  /*1ac0*/  LDSM.16.M88.4 R8, [R92+0x3c00] ;  /* 0x003c00005c08783b */ /* 0x002e680000000200 */
[----:B------:R-:W-:Y:S04]  /*1ad0*/  LDSM.16.M88.4 R4, [R93] ;  /* 0x000000005d04783b */ /* 0x000fe80000000200 */
[----:B------:R-:W1:Y:S04]  /*1ae0*/  LDSM.16.M88.4 R20, [R84+0x3000] ;  /* 0x003000005414783b */ /* 0x000e680000000200 */
[----:B------:R-:W1:Y:S04]  /*1af0*/  LDSM.16.M88.4 R16, [R84+0x3400] ;  /* 0x003400005410783b */ /* 0x000e680000000200 */
[----:B------:R-:W-:Y:S04]  /*1b00*/  LDSM.16.M88.4 R68, [R94+0x1000] ;  /* 0x001000005e44783b */ /* 0x000fe80000000200 */
[----:B------:R-:W1:Y:S04]  /*1b10*/  LDSM.16.M88.4 R36, [R92+0x4000] ;  /* 0x004000005c24783b */ /* 0x000e680000000200 */
[----:B------:R-:W1:Y:S01]  /*1b20*/  LDSM.16.M88.4 R64, [R84+0x3800] ;  /* 0x003800005440783b */ /* 0x000e620000000200 */
[C---:B---3--:R-:W-:Y:S03]  /*1b30*/  HMMA.16816.F32 R12, R44.reuse, R28, RZ ;  /* 0x0000001c2c0c723c */ /* 0x048fe600000018ff */
[----:B------:R-:W-:Y:S04]  /*1b40*/  LDSM.16.M88.4 R40, [R93+0x1000] ;  /* 0x001000005d28783b */ /* 0x000fe80000000200 */
[----:B------:R-:W-:Y:S01]  /*1b50*/  LDSM.16.M88.4 R76, [R84+0x4000] ;  /* 0x00400000544c783b */ /* 0x000fe20000000200 */
[C---:B------:R-:W-:Y:S03]  /*1b60*/  HMMA.16816.F32 R28, R44.reuse, R30, RZ ;  /* 0x0000001e2c1c723c */ /* 0x040fe600000018ff */
[----:B------:R-:W-:Y:S05]  /*1b70*/  LDSM.16.M88.4 R72, [R92+0x4400] ;  /* 0x004400005c48783b */ /* 0x000fea0000000200 */
[C---:B----4-:R-:W-:Y:S08]  /*1b80*/  HMMA.16816.F32 R24, R44.reuse, R60, RZ ;  /* 0x0000003c2c18723c */ /* 0x050ff000000018ff */
        /* <DEDUP_REMOVED lines=23> */
[----:B------:R-:W-:-:S12]  /*1d00*/  HMMA.16816.F32 R28, R40, R78, R28 ;  /* 0x0000004e281c723c */ /* 0x000fd8000000181c */
[C---:B---3--:R-:W-:Y:S08]  /*1d10*/  HMMA.16816.F32 R12, R20.reuse, R16, R12 ;  /* 0x00000010140c723c */ /* 0x048ff0000000180c */
[----:B------:R-:W-:Y:S01]  /*1d20*/  HMMA.16816.F32 R28, R20, R18, R28 ;  /* 0x00000012141c723c */ /* 0x000fe2000000181c */
[----:B------:R-:W-:Y:S11]  /*1d30*/  LDSM.16.M88.4 R16, [R92+0x4c00] ;  /* 0x004c00005c10783b */ /* 0x000ff60000000200 */
[C---:B-1----:R-:W-:Y:S08]  /*1d40*/  HMMA.16816.F32 R12, R8.reuse, R4, R12 ;  /* 0x00000004080c723c */ /* 0x042ff0000000180c */
[----:B------:R-:W-:Y:S01]  /*1d50*/  HMMA.16816.F32 R28, R8, R6, R28 ;  /* 0x00000006081c723c */ /* 0x000fe2000000181c */
[----:B------:R-:W1:Y:S07]  /*1d60*/  LDSM.16.M88.4 R4, [R84+0x4800] ;  /* 0x004800005404783b */ /* 0x000e6e0000000200 */
[C---:B------:R-:W-:Y:S08]  /*1d70*/  HMMA.16816.F32 R24, R68.reuse, R72, R24 ;  /* 0x000000484418723c */ /* 0x040ff00000001818 */
[----:B------:R-:W-:Y:S01]  /*1d80*/  HMMA.16816.F32 R60, R68, R74, R60 ;  /* 0x0000004a443c723c */ /* 0x000fe2000000183c */
[-C--:B--2---:R-:W-:Y:S01]  /*1d90*/  FMUL.FTZ R12, R12, R33.reuse ;  /* 0x000000210c0c7220 */ /* 0x084fe20000410000 */
[-C--:B------:R-:W-:Y:S01]  /*1da0*/  FMUL.FTZ R13, R13, R33.reuse ;  /* 0x000000210d0d7220 */ /* 0x080fe20000410000 */
[-C--:B------:R-:W-:Y:S01]  /*1db0*/  FMUL.FTZ R14, R14, R33.reuse ;  /* 0x000000210e0e7220 */ /* 0x080fe20000410000 */
[----:B------:R-:W-:-:S04]  /*1dc0*/  FMUL.FTZ R15, R15, R33 ;  /* 0x000000210f0f7220 */ /* 0x000fc80000410000 */
[C---:B------:R-:W-:Y:S01]  /*1dd0*/  HMMA.16816.F32 R72, R68.reuse, R64, R56 ;  /* 0x000000404448723c */ /* 0x040fe20000001838 */
[----:B------:R-:W2:Y:S01]  /*1de0*/  MUFU.TANH R64, R12 ;  /* 0x0000000c00407308 */ /* 0x000ea20000002400 */
[----:B------:R-:W3:Y:S06]  /*1df0*/  LDSM.16.M88.4 R56, [R92+0x5400] ;  /* 0x005400005c38783b */ /* 0x000eec0000000200 */
[----:B------:R-:W-:Y:S01]  /*1e00*/  HMMA.16816.F32 R52, R68, R66, R52 ;  /* 0x000000424434723c */ /* 0x000fe20000001834 */
[----:B------:R-:W4:Y:S07]  /*1e10*/  MUFU.TANH R66, R13 ;  /* 0x0000000d00427308 */ /* 0x000f2e0000002400 */
[C---:B------:R-:W-:Y:S01]  /*1e20*/  HMMA.16816.F32 R76, R40.reuse, R36, R24 ;  /* 0x00000024284c723c */ /* 0x040fe20000001818 */
[----:B------:R-:W1:Y:S01]  /*1e30*/  MUFU.TANH R65, R14 ;  /* 0x0000000e00417308 */ /* 0x000e620000002400 */
[----:B------:R-:W-:Y:S06]  /*1e40*/  LDSM.16.M88.4 R24, [R84+0x5400] ;  /* 0x005400005418783b */ /* 0x000fec0000000200 */
[C---:B------:R-:W-:Y:S01]  /*1e50*/  HMMA.16816.F32 R60, R40.reuse, R38, R60 ;  /* 0x00000026283c723c */ /* 0x040fe2000000183c */
[----:B------:R2:W1:Y:S01]  /*1e60*/  MUFU.TANH R67, R15 ;  /* 0x0000000f00437308 */ /* 0x0004620000002400 */
[----:B------:R-:W-:Y:S04]  /*1e70*/  LDSM.16.M88.4 R36, [R84+0x4c00] ;  /* 0x004c00005424783b */ /* 0x000fe80000000200 */
[----:B--2---:R-:W2:Y:S02]  /*1e80*/  LDSM.16.M88.4 R12, [R92+0x5800] ;  /* 0x005800005c0c783b */ /* 0x004ea40000000200 */
[C---:B-1----:R-:W-:Y:S08]  /*1e90*/  HMMA.16816.F32 R72, R40.reuse, R4, R72 ;  /* 0x000000042848723c */ /* 0x042ff00000001848 */
[----:B------:R-:W-:Y:S01]  /*1ea0*/  HMMA.16816.F32 R52, R40, R6, R52 ;  /* 0x000000062834723c */ /* 0x000fe20000001834 */
[----:B------:R-:W1:Y:S07]  /*1eb0*/  LDSM.16.M88.4 R4, [R92+0x5c00] ;  /* 0x005c00005c04783b */ /* 0x000e6e0000000200 */
[C---:B------:R-:W-:Y:S08]  /*1ec0*/  HMMA.16816.F32 R48, R68.reuse, R16, R48 ;  /* 0x000000104430723c */ /* 0x040ff00000001830 */
[----:B------:R-:W-:Y:S08]  /*1ed0*/  HMMA.16816.F32 R44, R68, R18, R44 ;  /* 0x00000012442c723c */ /* 0x000ff0000000182c */
[C---:B---3--:R-:W-:Y:S08]  /*1ee0*/  HMMA.16816.F32 R76, R20.reuse, R56, R76 ;  /* 0x00000038144c723c */ /* 0x048ff0000000184c */
[C---:B------:R-:W-:Y:S01]  /*1ef0*/  HMMA.16816.F32 R60, R20.reuse, R58, R60 ;  /* 0x0000003a143c723c */ /* 0x040fe2000000183c */
[----:B------:R-:W3:Y:S07]  /*1f00*/  LDSM.16.M88.4 R56, [R84+0x5800] ;  /* 0x005800005438783b */ /* 0x000eee0000000200 */
[C---:B--2---:R-:W-:Y:S08]  /*1f10*/  HMMA.16816.F32 R72, R20.reuse, R12, R72 ;  /* 0x0000000c1448723c */ /* 0x044ff00000001848 */
[----:B------:R-:W-:Y:S01]  /*1f20*/  HMMA.16816.F32 R52, R20, R14, R52 ;  /* 0x0000000e1434723c */ /* 0x000fe20000001834 */
[----:B------:R-:W2:Y:S01]  /*1f30*/  LDSM.16.M88.4 R12, [R84+0x5c00] ;  /* 0x005c0000540c783b */ /* 0x000ea20000000200 */
[-C--:B------:R-:W-:Y:S01]  /*1f40*/  FMUL.FTZ R28, R28, R33.reuse ;  /* 0x000000211c1c7220 */ /* 0x080fe20000410000 */
[-C--:B------:R-:W-:Y:S01]  /*1f50*/  FMUL.FTZ R29, R29, R33.reuse ;  /* 0x000000211d1d7220 */ /* 0x080fe20000410000 */
[-C--:B------:R-:W-:Y:S01]  /*1f60*/  FMUL.FTZ R30, R30, R33.reuse ;  /* 0x000000211e1e7220 */ /* 0x080fe20000410000 */
[----:B------:R-:W-:-:S03]  /*1f70*/  FMUL.FTZ R31, R31, R33 ;  /* 0x000000211f1f7220 */ /* 0x000fc60000410000 */
[----:B------:R-:W-:Y:S01]  /*1f80*/  HMMA.16816.F32 R48, R40, R36, R48 ;  /* 0x000000242830723c */ /* 0x000fe20000001830 */
[----:B------:R-:W-:Y:S01]  /*1f90*/  ISETP.NE.AND P4, PT, R32, 0x1, PT ;  /* 0x000000012000780c */ /* 0x000fe20003f85270 */
[----:B------:R-:W-:-:S06]  /*1fa0*/  DEPBAR.LE SB0, 0x0 ;  /* 0x000080000000791a */ /* 0x000fcc0000000000 */
[----:B------:R-:W-:-:S12]  /*1fb0*/  HMMA.16816.F32 R44, R40, R38, R44 ;  /* 0x00000026282c723c */ /* 0x000fd8000000182c */
[C---:B-1----:R-:W-:Y:S08]  /*1fc0*/  HMMA.16816.F32 R48, R20.reuse, R4, R48 ;  /* 0x000000041430723c */ /* 0x042ff00000001830 */
[----:B------:R-:W-:Y:S08]  /*1fd0*/  HMMA.16816.F32 R44, R20, R6, R44 ;  /* 0x00000006142c723c */ /* 0x000ff0000000182c */
[C---:B------:R-:W-:Y:S08]  /*1fe0*/  HMMA.16816.F32 R76, R8.reuse, R24, R76 ;  /* 0x00000018084c723c */ /* 0x040ff0000000184c */
[C---:B------:R-:W-:Y:S08]  /*1ff0*/  HMMA.16816.F32 R60, R8.reuse, R26, R60 ;  /* 0x0000001a083c723c */ /* 0x040ff0000000183c */
[C---:B---3--:R-:W-:Y:S08]  /*2000*/  HMMA.16816.F32 R72, R8.reuse, R56, R72 ;  /* 0x000000380848723c */ /* 0x048ff00000001848 */
[C---:B------:R-:W-:Y:S08]  /*2010*/  HMMA.16816.F32 R52, R8.reuse, R58, R52 ;  /* 0x0000003a0834723c */ /* 0x040ff00000001834 */
[C---:B--2---:R-:W-:Y:S08]  /*2020*/  HMMA.16816.F32 R48, R8.reuse, R12, R48 ;  /* 0x0000000c0830723c */ /* 0x044ff00000001830 */
[----:B------:R-:W-:Y:S01]  /*2030*/  HMMA.16816.F32 R44, R8, R14, R44 ;  /* 0x0000000e082c723c */ /* 0x000fe2000000182c */
[----:B------:R1:W2:Y:S01]  /*2040*/  MUFU.TANH R93, R28 ;  /* 0x0000001c005d7308 */ /* 0x0002a20000002400 */
[-C--:B------:R-:W-:Y:S01]  /*2050*/  FMUL.FTZ R16, R76, R33.reuse ;  /* 0x000000214c107220 */ /* 0x080fe20000410000 */
[-C--:B------:R-:W-:Y:S01]  /*2060*/  FMUL.FTZ R17, R77, R33.reuse ;  /* 0x000000214d117220 */ /* 0x080fe20000410000 */
[-C--:B------:R-:W-:Y:S01]  /*2070*/  FMUL.FTZ R24, R78, R33.reuse ;  /* 0x000000214e187220 */ /* 0x080fe20000410000 */
[-C--:B------:R-:W-:Y:S01]  /*2080*/  FMUL.FTZ R25, R79, R33.reuse ;  /* 0x000000214f197220 */ /* 0x080fe20000410000 */
[-C--:B------:R-:W-:Y:S01]  /*2090*/  FMUL.FTZ R27, R60, R33.reuse ;  /* 0x000000213c1b7220 */ /* 0x080fe20000410000 */
[----:B------:R-:W-:-:S02]  /*20a0*/  FMUL.FTZ R26, R62, R33 ;  /* 0x000000213e1a7220 */ /* 0x000fc40000410000 */
[----:B------:R3:W2:Y:S01]  /*20b0*/  MUFU.TANH R94, R29 ;  /* 0x0000001d005e7308 */ /* 0x0006a20000002400 */
        /* <DEDUP_REMOVED lines=8> */
[-C--:B-1----:R-:W-:Y:S01]  /*2140*/  FMUL.FTZ R28, R63, R33.reuse ;  /* 0x000000213f1c7220 */ /* 0x082fe20000410000 */
[-C--:B------:R-:W-:Y:S01]  /*2150*/  FMUL.FTZ R48, R48, R33.reuse ;  /* 0x0000002130307220 */ /* 0x080fe20000410000 */
[-C--:B------:R-:W-:Y:S01]  /*2160*/  FMUL.FTZ R49, R49, R33.reuse ;  /* 0x0000002131317220 */ /* 0x080fe20000410000 */
[-C--:B------:R-:W-:Y:S01]  /*2170*/  FMUL.FTZ R50, R50, R33.reuse ;  /* 0x0000002132327220 */ /* 0x080fe20000410000 */
[-C--:B------:R-:W-:Y:S01]  /*2180*/  FMUL.FTZ R51, R51, R33.reuse ;  /* 0x0000002133337220 */ /* 0x080fe20000410000 */
[-C--:B------:R-:W-:Y:S01]  /*2190*/  FMUL.FTZ R44, R44, R33.reuse ;  /* 0x000000212c2c7220 */ /* 0x080fe20000410000 */
[-C--:B------:R-:W-:Y:S01]  /*21a0*/  FMUL.FTZ R45, R45, R33.reuse ;  /* 0x000000212d2d7220 */ /* 0x080fe20000410000 */
[-C--:B---3--:R-:W-:Y:S01]  /*21b0*/  FMUL.FTZ R29, R61, R33.reuse ;  /* 0x000000213d1d7220 */ /* 0x088fe20000410000 */
[-C--:B------:R-:W-:Y:S01]  /*21c0*/  FMUL.FTZ R46, R46, R33.reuse ;  /* 0x000000212e2e7220 */ /* 0x080fe20000410000 */
[----:B------:R-:W-:Y:S01]  /*21d0*/  FMUL.FTZ R47, R47, R33 ;  /* 0x000000212f2f7220 */ /* 0x000fe20000410000 */
[----:B------:R-:W1:Y:S08]  /*21e0*/  MUFU.TANH R30, R30 ;  /* 0x0000001e001e7308 */ /* 0x000e700000002400 */
        /* <DEDUP_REMOVED lines=24> */
[----:B------:R1:W1:Y:S01]  /*2370*/  MUFU.TANH R104, R47 ;  /* 0x0000002f00687308 */ /* 0x0002620000002400 */
[----:B------:R-:W-:Y:S01]  /*2380*/  BSSY.RECONVERGENT B1, `(.L_x_8764) ;  /* 0x0000066000017945 */ /* 0x000fe20003800200 */
[C---:B------:R-:W-:Y:S01]  /*2390*/  SHF.L.U64.HI R84, R90.reuse, 0x5, R91 ;  /* 0x000000055a547819 */ /* 0x040fe2000001025b */
[----:B------:R-:W-:Y:S01]  /*23a0*/  IMAD.SHL.U32 R33, R90, 0x20, RZ ;  /* 0x000000205a217824 */ /* 0x000fe200078e00ff */
[C---:B------:R-:W-:Y:S01]  /*23b0*/  SHF.L.U64.HI R144, R80.reuse, 0x5, R81 ;  /* 0x0000000550907819 */ /* 0x040fe20000010251 */
[----:B------:R-:W-:Y:S01]  /*23c0*/  IMAD.MOV.U32 R148, RZ, RZ, R89 ;  /* 0x000000ffff947224 */ /* 0x000fe200078e0059 */
[----:B------:R-:W-:-:S02]  /*23d0*/  SHF.L.U32 R143, R80, 0x5, RZ ;  /* 0x00000005508f7819 */ /* 0x000fc400000006ff */
[----:B------:R-:W-:Y:S02]  /*23e0*/  MOV R149, R88 ;  /* 0x0000005800957202 */ /* 0x000fe40000000f00 */
[----:B------:R-:W-:Y:S02]  /*23f0*/  MOV R160, R87 ;  /* 0x0000005700a07202 */ /* 0x000fe40000000f00 */
[----:B------:R-:W-:Y:S01]  /*2400*/  MOV R161, R86 ;  /* 0x0000005600a17202 */ /* 0x000fe20000000f00 */
        /* <DEDUP_REMOVED lines=15> */
.L_x_8767:
[----:B------:R-:W2:Y:S01]  /*2500*/  LD.E R11, desc[UR4][R2.64+0x170] ;  /* 0x00017004020b7980 */ /* 0x000ea2000c101900 */
[C---:B------:R-:W-:Y:S02]  /*2510*/  LEA R9, R32.reuse, 0xffffff80, 0x6 ;  /* 0xffffff8020097811 */ /* 0x040fe400078e30ff */
[----:B------:R-:W-:Y:S02]  /*2520*/  LEA R12, R32, 0xffffffc0, 0x6 ;  /* 0xffffffc0200c7811 */ /* 0x000fe400078e30ff */
[----:B------:R-:W-:Y:S02]  /*2530*/  IABS R4, R9 ;  /* 0x0000000900047213 */ /* 0x000fe40000000000 */
[----:B------:R-:W-:Y:S02]  /*2540*/  IABS R6, R12 ;  /* 0x0000000c00067213 */ /* 0x000fe40000000000 */
[-C--:B--2---:R-:W-:Y:S02]  /*2550*/  IABS R7, R11.reuse ;  /* 0x0000000b00077213 */ /* 0x084fe40000000000 */
[----:B------:R-:W-:-:S02]  /*2560*/  IABS R5, R11 ;  /* 0x0000000b00057213 */ /* 0x000fc40000000000 */
[----:B------:R-:W2:Y:S01]  /*2570*/  I2F.RP R14, R7 ;  /* 0x00000007000e7306 */ /* 0x000ea20000209400 */
[-C--:B------:R-:W-:Y:S02]  /*2580*/  LOP3.LUT R12, R12, R11.reuse, RZ, 0x3c, !PT ;  /* 0x0000000b0c0c7212 */ /* 0x080fe400078e3cff */
        /* <DEDUP_REMOVED lines=23> */
[----:B------:R-:W-:Y:S02]  /*2700*/  LOP3.LUT R4, RZ, R11, RZ, 0x33, !PT ;  /* 0x0000000bff047212 */ /* 0x000fe400078e33ff */
[----:B------:R-:W-:-:S07]  /*2710*/  ISETP.GE.U32.AND P6, PT, R5, R7, PT ;  /* 0x000000070500720c */ /* 0x000fce0003fc6070 */
[----:B------:R-:W-:-:S05]  /*2720*/  @P5 IADD3 R8, PT, PT, R8, 0x1, RZ ;  /* 0x0000000108085810 */ /* 0x000fca0007ffe0ff */
[----:B------:R-:W-:Y:S02]  /*2730*/  IMAD.MOV.U32 R7, RZ, RZ, R8 ;  /* 0x000000ffff077224 */ /* 0x000fe400078e0008 */
[----:B------:R-:W-:Y:S01]  /*2740*/  @P6 VIADD R10, R10, 0x1 ;  /* 0x000000010a0a6836 */ /* 0x000fe20000000000 */
[----:B------:R-:W2:Y:S02]  /*2750*/  LD.E.64 R8, desc[UR4][R2.64+0x38] ;  /* 0x0000380402087980 */ /* 0x000ea4000c101b00 */
[----:B------:R-:W-:Y:S01]  /*2760*/  @!P0 IADD3 R7, PT, PT, -R7, RZ, RZ ;  /* 0x000000ff07078210 */ /* 0x000fe20007ffe1ff */
[----:B------:R-:W-:-:S03]  /*2770*/  @!P2 IMAD.MOV R10, RZ, RZ, -R10 ;  /* 0x000000ffff0aa224 */ /* 0x000fc600078e0a0a */
        /* <DEDUP_REMOVED lines=23> */
.L_x_8768:
[----:B------:R-:W-:Y:S05]  /*28f0*/  BSYNC.RECONVERGENT B0 ;  /* 0x0000000000007941 */ /* 0x000fea0003800200 */
.L_x_8766:
        /* <DEDUP_REMOVED lines=14> */
.L_x_8765:
[----:B------:R-:W-:Y:S05]  /*29e0*/  BSYNC.RECONVERGENT B1 ;  /* 0x0000000000017941 */ /* 0x000fea0003800200 */
.L_x_8764:
[----:B------:R-:W3:Y:S01]  /*29f0*/  LD.E R108, desc[UR4][R2.64+0xdc] ;  /* 0x0000dc04026c7980 */ /* 0x000ee2000c101900 */
[----:B--2---:R-:W-:Y:S02]  /*2a00*/  FMNMX3.FTZ R7, R64, R66, R93, !PT ;  /* 0x0000004240077276 */ /* 0x004fe4000781005d */
        /* <DEDUP_REMOVED lines=67> */
[--C-:B------:R-:W-:Y:S01]  /*2e40*/  FFMA.FTZ R119, R119, R108, -R123.reuse ;  /* 0x0000006c77777223 */ /* 0x100fe2000001087b */
[----:B---3--:R-:W-:Y:S01]  /*2e50*/  F2FP.F16.F32.PACK_AB R48, R101, R102 ;  /* 0x000000666530723e */ /* 0x008fe200000000ff */
[-CC-:B------:R-:W-:Y:S01]  /*2e60*/  FFMA.FTZ R112, R112, R108.reuse, -R123.reuse ;  /* 0x0000006c70707223 */ /* 0x180fe2000001087b */
[----:B------:R-:W3:Y:S01]  /*2e70*/  MUFU.EX2 R99, R99 ;  /* 0x0000006300637308 */ /* 0x000ee20000000800 */
[-CC-:B------:R-:W-:Y:S01]  /*2e80*/  FFMA.FTZ R113, R113, R108.reuse, -R123.reuse ;  /* 0x0000006c71717223 */ /* 0x180fe2000001087b */
[-CC-:B------:R-:W-:Y:S01]  /*2e90*/  FFMA.FTZ R115, R115, R108.reuse, -R123.reuse ;  /* 0x0000006c73737223 */ /* 0x180fe2000001087b */
[-C--:B------:R-:W-:Y:S01]  /*2ea0*/  FFMA.FTZ R163, R114, R108.reuse, -R123 ;  /* 0x0000006c72a37223 */ /* 0x080fe2000001087b */
[----:B------:R-:W1:Y:S01]  /*2eb0*/  MUFU.EX2 R96, R96 ;  /* 0x0000006000607308 */ /* 0x000e620000000800 */
[----:B------:R-:W-:Y:S01]  /*2ec0*/  FFMA.FTZ R162, R104, R108, -R109 ;  /* 0x0000006c68a27223 */ /* 0x000fe2000001086d */
[----:B-----5:R-:W-:Y:S01]  /*2ed0*/  F2FP.F16.F32.PACK_AB R50, R97, R98 ;  /* 0x000000626132723e */ /* 0x020fe200000000ff */
[-C--:B------:R-:W-:Y:S01]  /*2ee0*/  FFMA.FTZ R116, R116, R108.reuse, -R123 ;  /* 0x0000006c74747223 */ /* 0x080fe2000001087b */
[----:B------:R-:W5:Y:S01]  /*2ef0*/  MUFU.EX2 R95, R95 ;  /* 0x0000005f005f7308 */ /* 0x000f620000000800 */
[----:B------:R-:W-:Y:S01]  /*2f00*/  FFMA.FTZ R107, R107, R108, -R109 ;  /* 0x0000006c6b6b7223 */ /* 0x000fe2000001086d */
[----:B------:R-:W-:-:S02]  /*2f10*/  FADD.FTZ R101, R102, R101 ;  /* 0x0000006566657221 */ /* 0x000fc40000010000 */
[----:B------:R-:W2:Y:S01]  /*2f20*/  MUFU.EX2 R91, R91 ;  /* 0x0000005b005b7308 */ /* 0x000ea20000000800 */
[----:B---3--:R-:W-:Y:S01]  /*2f30*/  F2FP.F16.F32.PACK_AB R49, R99, R100 ;  /* 0x000000646331723e */ /* 0x008fe200000000ff */
[----:B------:R-:W-:Y:S02]  /*2f40*/  FADD.FTZ R99, R100, R99 ;  /* 0x0000006364637221 */ /* 0x000fe40000010000 */
[----:B------:R-:W-:Y:S01]  /*2f50*/  MUFU.EX2 R90, R90 ;  /* 0x0000005a005a7308 */ /* 0x000fe20000000800 */
[----:B------:R-:W-:Y:S01]  /*2f60*/  FADD.FTZ R101, R98, R101 ;  /* 0x0000006562657221 */ /* 0x000fe20000010000 */
[----:B-1----:R-:W-:Y:S02]  /*2f70*/  FADD.FTZ R99, R96, R99 ;  /* 0x0000006360637221 */ /* 0x002fe40000010000 */
[----:B------:R-:W-:Y:S01]  /*2f80*/  MUFU.EX2 R88, R88 ;  /* 0x0000005800587308 */ /* 0x000fe20000000800 */
[----:B------:R-:W-:Y:S01]  /*2f90*/  FADD.FTZ R97, R97, R101 ;  /* 0x0000006561617221 */ /* 0x000fe20000010000 */
[C---:B-----5:R-:W-:Y:S01]  /*2fa0*/  F2FP.F16.F32.PACK_AB R51, R95.reuse, R96 ;  /* 0x000000605f33723e */ /* 0x060fe200000000ff */
[----:B------:R-:W-:Y:S01]  /*2fb0*/  FADD.FTZ R95, R95, R99 ;  /* 0x000000635f5f7221 */ /* 0x000fe20000010000 */
[----:B------:R-:W-:Y:S01]  /*2fc0*/  MUFU.EX2 R87, R87 ;  /* 0x0000005700577308 */ /* 0x000fe20000000800 */
[----:B--2---:R-:W-:-:S03]  /*2fd0*/  FADD.FTZ R97, R91, R97 ;  /* 0x000000615b617221 */ /* 0x004fc60000010000 */
        /* <DEDUP_REMOVED lines=36> */
[C---:B------:R-:W-:Y:S08]  /*3220*/  HMMA.16816.F32 R64, R4.reuse, R12, R64 ;  /* 0x0000000c0440723c */ /* 0x040ff00000001840 */
[C---:B------:R-:W-:Y:S01]  /*3230*/  HMMA.16816.F32 R60, R4.reuse, R14, R60 ;  /* 0x0000000e043c723c */ /* 0x040fe2000000183c */
[----:B------:R-:W1:Y:S07]  /*3240*/  LDSM.16.MT88.4 R12, [R117+0x7800] ;  /* 0x00780000750c783b */ /* 0x000e6e0000004200 */
[C---:B------:R-:W-:Y:S01]  /*3250*/  HMMA.16816.F32 R56, R4.reuse, R8, R56 ;  /* 0x000000080438723c */ /* 0x040fe20000001838 */
[-CC-:B------:R-:W-:Y:S01]  /*3260*/  FFMA.FTZ R9, R111, R108.reuse, -R109.reuse ;  /* 0x0000006c6f097223 */ /* 0x180fe2000001086d */
[-CC-:B------:R-:W-:Y:S01]  /*3270*/  FFMA.FTZ R8, R118, R108.reuse, -R109.reuse ;  /* 0x0000006c76087223 */ /* 0x180fe2000001086d */
[----:B------:R2:W-:Y:S04]  /*3280*/  MUFU.EX2 R111, R122 ;  /* 0x0000007a006f7308 */ /* 0x0005e80000000800 */
[----:B------:R-:W3:Y:S01]  /*3290*/  MUFU.EX2 R118, R9 ;  /* 0x0000000900767308 */ /* 0x000ee20000000800 */
[----:B------:R-:W-:Y:S01]  /*32a0*/  HMMA.16816.F32 R36, R4, R28, R36 ;  /* 0x0000001c0424723c */ /* 0x000fe20000001824 */
[----:B------:R-:W-:-:S02]  /*32b0*/  FFMA.FTZ R28, R121, R108, -R109 ;  /* 0x0000006c791c7223 */ /* 0x000fc4000001086d */
[----:B------:R5:W1:Y:S05]  /*32c0*/  MUFU.EX2 R121, R8 ;  /* 0x0000000800797308 */ /* 0x000a6a0000000800 */
[----:B------:R-:W-:Y:S01]  /*32d0*/  HMMA.16816.F32 R52, R4, R10, R52 ;  /* 0x0000000a0434723c */ /* 0x000fe20000001834 */
[----:B--2---:R-:W-:Y:S02]  /*32e0*/  FFMA.FTZ R122, R120, R108, -R109 ;  /* 0x0000006c787a7223 */ /* 0x004fe4000001086d */
[----:B------:R2:W-:Y:S01]  /*32f0*/  MUFU.EX2 R120, R28 ;  /* 0x0000001c00787308 */ /* 0x0005e20000000800 */
[----:B---3--:R-:W-:-:S03]  /*3300*/  FADD.FTZ R92, R118, R92 ;  /* 0x0000005c765c7221 */ /* 0x008fc60000010000 */
[----:B------:R-:W3:Y:S01]  /*3310*/  MUFU.EX2 R122, R122 ;  /* 0x0000007a007a7308 */ /* 0x000ee20000000800 */
[C---:B------:R-:W-:Y:S01]  /*3320*/  HMMA.16816.F32 R40, R4.reuse, R30, R40 ;  /* 0x0000001e0428723c */ /* 0x040fe20000001828 */
[----:B-----5:R-:W5:Y:S07]  /*3330*/  LDSM.16.MT88.4 R8, [R103+0x7800] ;  /* 0x007800006708783b */ /* 0x020f6e0000004200 */
[C---:B----4-:R-:W-:Y:S01]  /*3340*/  HMMA.16816.F32 R72, R4.reuse, R16, R72 ;  /* 0x000000100448723c */ /* 0x050fe20000001848 */
[----:B--2---:R-:W2:Y:S07]  /*3350*/  LDSM.16.MT88.4 R28, [R117+0x8800] ;  /* 0x00880000751c783b */ /* 0x004eae0000004200 */
[C---:B------:R-:W-:Y:S01]  /*3360*/  HMMA.16816.F32 R68, R4.reuse, R18, R68 ;  /* 0x000000120444723c */ /* 0x040fe20000001844 */
[----:B------:R-:W4:Y:S07]  /*3370*/  LDSM.16.MT88.4 R16, [R103+0x6800] ;  /* 0x006800006710783b */ /* 0x000f2e0000004200 */
[C---:B------:R-:W-:Y:S08]  /*3380*/  HMMA.16816.F32 R80, R4.reuse, R20, R80 ;  /* 0x000000140450723c */ /* 0x040ff00000001850 */
[C---:B------:R-:W-:Y:S01]  /*3390*/  HMMA.16816.F32 R76, R4.reuse, R22, R76 ;  /* 0x00000016044c723c */ /* 0x040fe2000000184c */
[----:B------:R-:W4:Y:S07]  /*33a0*/  LDSM.16.MT88.4 R20, [R117+0x6800] ;  /* 0x006800007514783b */ /* 0x000f2e0000004200 */
[C---:B------:R-:W-:Y:S08]  /*33b0*/  HMMA.16816.F32 R44, R4.reuse, R24, R44 ;  /* 0x00000018042c723c */ /* 0x040ff0000000182c */
[----:B------:R-:W-:Y:S01]  /*33c0*/  HMMA.16816.F32 R48, R4, R26, R48 ;  /* 0x0000001a0430723c */ /* 0x000fe20000001830 */
[----:B------:R-:W-:Y:S01]  /*33d0*/  F2FP.F16.F32.PACK_AB R4, R119, R110 ;  /* 0x0000006e7704723e */ /* 0x000fe200000000ff */
[----:B------:R-:W-:Y:S01]  /*33e0*/  LDSM.16.MT88.4 R24, [R117+0x6c00] ;  /* 0x006c00007518783b */ /* 0x000fe20000004200 */
[----:B-1----:R-:W-:Y:S01]  /*33f0*/  F2FP.F16.F32.PACK_AB R5, R121, R118 ;  /* 0x000000767905723e */ /* 0x002fe200000000ff */
        /* <DEDUP_REMOVED lines=9> */
[----:B------:R-:W-:-:S04]  /*3490*/  FADD.FTZ R111, R113, R111 ;  /* 0x0000006f716f7221 */ /* 0x000fc80000010000 */
[----:B------:R-:W-:Y:S02]  /*34a0*/  FADD.FTZ R111, R114, R111 ;  /* 0x0000006f726f7221 */ /* 0x000fe40000010000 */
[----:B------:R-:W-:Y:S01]  /*34b0*/  HMMA.16816.F32 R60, R4, R14, R60 ;  /* 0x0000000e043c723c */ /* 0x000fe2000000183c */
[----:B------:R-:W1:Y:S01]  /*34c0*/  LDSM.16.MT88.4 R12, [R103+0x8800] ;  /* 0x00880000670c783b */ /* 0x000e620000004200 */
[----:B------:R-:W-:-:S06]  /*34d0*/  FADD.FTZ R111, R115, R111 ;  /* 0x0000006f736f7221 */ /* 0x000fcc0000010000 */
[C---:B-----5:R-:W-:Y:S08]  /*34e0*/  HMMA.16816.F32 R56, R4.reuse, R8, R56 ;  /* 0x000000080438723c */ /* 0x060ff00000001838 */
[C---:B------:R-:W-:Y:S01]  /*34f0*/  HMMA.16816.F32 R52, R4.reuse, R10, R52 ;  /* 0x0000000a0434723c */ /* 0x040fe20000001834 */
[----:B------:R-:W3:Y:S07]  /*3500*/  LDSM.16.MT88.4 R8, [R117+0x8c00] ;  /* 0x008c00007508783b */ /* 0x000eee0000004200 */
[----:B--2---:R-:W-:Y:S01]  /*3510*/  HMMA.16816.F32 R36, R4, R28, R36 ;  /* 0x0000001c0424723c */ /* 0x004fe20000001824 */
[----:B------:R-:W-:-:S06]  /*3520*/  FFMA.FTZ R29, R105, R108, -R109 ;  /* 0x0000006c691d7223 */ /* 0x000fcc000001086d */
[----:B------:R-:W-:Y:S01]  /*3530*/  MUFU.EX2 R29, R29 ;  /* 0x0000001d001d7308 */ /* 0x000fe20000000800 */
[C---:B----4-:R-:W-:Y:S01]  /*3540*/  HMMA.16816.F32 R72, R4.reuse, R16, R72 ;  /* 0x000000100448723c */ /* 0x050fe20000001848 */
[----:B------:R-:W-:Y:S02]  /*3550*/  FFMA.FTZ R16, R106, R108, -R109 ;  /* 0x0000006c6a107223 */ /* 0x000fe4000001086d */
[----:B------:R-:W2:Y:S04]  /*3560*/  MUFU.EX2 R106, R107 ;  /* 0x0000006b006a7308 */ /* 0x000ea80000000800 */
[----:B------:R-:W4:Y:S01]  /*3570*/  MUFU.EX2 R28, R16 ;  /* 0x00000010001c7308 */ /* 0x000f220000000800 */
[C---:B------:R-:W-:Y:S08]  /*3580*/  HMMA.16816.F32 R40, R4.reuse, R30, R40 ;  /* 0x0000001e0428723c */ /* 0x040ff00000001828 */
[----:B------:R-:W-:Y:S01]  /*3590*/  HMMA.16816.F32 R80, R4, R20, R80 ;  /* 0x000000140450723c */ /* 0x000fe20000001850 */
[----:B--2---:R-:W-:-:S04]  /*35a0*/  FADD.FTZ R122, R106, R122 ;  /* 0x0000007a6a7a7221 */ /* 0x004fc80000010000 */
[----:B----4-:R-:W-:-:S03]  /*35b0*/  FADD.FTZ R122, R28, R122 ;  /* 0x0000007a1c7a7221 */ /* 0x010fc60000010000 */
[----:B------:R-:W-:Y:S01]  /*35c0*/  HMMA.16816.F32 R76, R4, R22, R76 ;  /* 0x00000016044c723c */ /* 0x000fe2000000184c */
[----:B------:R-:W2:Y:S01]  /*35d0*/  LDSM.16.MT88.4 R20, [R117+0x7c00] ;  /* 0x007c00007514783b */ /* 0x000ea20000004200 */
[----:B------:R-:W-:-:S06]  /*35e0*/  FADD.FTZ R122, R29, R122 ;  /* 0x0000007a1d7a7221 */ /* 0x000fcc0000010000 */
[C---:B------:R-:W-:Y:S01]  /*35f0*/  HMMA.16816.F32 R68, R4.reuse, R18, R68 ;  /* 0x000000120444723c */ /* 0x040fe20000001844 */
[----:B------:R-:W4:Y:S07]  /*3600*/  LDSM.16.MT88.4 R16, [R103+0x6c00] ;  /* 0x006c00006710783b */ /* 0x000f2e0000004200 */
[C---:B-1----:R-:W-:Y:S08]  /*3610*/  HMMA.16816.F32 R44, R4.reuse, R12, R44 ;  /* 0x0000000c042c723c */ /* 0x042ff0000000182c */
[----:B------:R-:W-:Y:S01]  /*3620*/  HMMA.16816.F32 R48, R4, R14, R48 ;  /* 0x0000000e0430723c */ /* 0x000fe20000001830 */
[----:B------:R-:W-:Y:S01]  /*3630*/  F2FP.F16.F32.PACK_AB R4, R114, R113 ;  /* 0x000000717204723e */ /* 0x000fe200000000ff */
[----:B------:R-:W1:Y:S01]  /*3640*/  LDSM.16.MT88.4 R12, [R103+0x7c00] ;  /* 0x007c0000670c783b */ /* 0x000e620000004200 */
[----:B------:R-:W-:-:S02]  /*3650*/  F2FP.F16.F32.PACK_AB R5, R28, R106 ;  /* 0x0000006a1c05723e */ /* 0x000fc400000000ff */
[C---:B------:R-:W-:Y:S01]  /*3660*/  F2FP.F16.F32.PACK_AB R6, R163.reuse, R115 ;  /* 0x00000073a306723e */ /* 0x040fe200000000ff */
[----:B------:R-:W-:Y:S01]  /*3670*/  FADD.FTZ R163, R163, R111 ;  /* 0x0000006fa3a37221 */ /* 0x000fe20000010000 */
[C---:B------:R-:W-:Y:S01]  /*3680*/  F2FP.F16.F32.PACK_AB R7, R162.reuse, R29 ;  /* 0x0000001da207723e */ /* 0x040fe200000000ff */
[----:B------:R-:W-:-:S06]  /*3690*/  FADD.FTZ R162, R162, R122 ;  /* 0x0000007aa2a27221 */ /* 0x000fcc0000010000 */
[C---:B---3--:R-:W-:Y:S08]  /*36a0*/  HMMA.16816.F32 R36, R4.reuse, R8, R36 ;  /* 0x000000080424723c */ /* 0x048ff00000001824 */
[C---:B------:R-:W-:Y:S01]  /*36b0*/  HMMA.16816.F32 R40, R4.reuse, R10, R40 ;  /* 0x0000000a0428723c */ /* 0x040fe20000001828 */
[----:B------:R-:W3:Y:S07]  /*36c0*/  LDSM.16.MT88.4 R8, [R103+0x8c00] ;  /* 0x008c00006708783b */ /* 0x000eee0000004200 */
[C---:B------:R-:W-:Y:S08]  /*36d0*/  HMMA.16816.F32 R80, R4.reuse, R24, R80 ;  /* 0x000000180450723c */ /* 0x040ff00000001850 */
[C---:B------:R-:W-:Y:S08]  /*36e0*/  HMMA.16816.F32 R76, R4.reuse, R26, R76 ;  /* 0x0000001a044c723c */ /* 0x040ff0000000184c */
[C---:B--2---:R-:W-:Y:S08]  /*36f0*/  HMMA.16816.F32 R64, R4.reuse, R20, R64 ;  /* 0x000000140440723c */ /* 0x044ff00000001840 */
[C---:B------:R-:W-:Y:S08]  /*3700*/  HMMA.16816.F32 R60, R4.reuse, R22, R60 ;  /* 0x00000016043c723c */ /* 0x040ff0000000183c */
[C---:B----4-:R-:W-:Y:S08]  /*3710*/  HMMA.16816.F32 R72, R4.reuse, R16, R72 ;  /* 0x000000100448723c */ /* 0x050ff00000001848 */
        /* <DEDUP_REMOVED lines=8> */
[----:B------:R-:W-:Y:S01]  /*37a0*/  IMAD.MOV.U32 R155, RZ, RZ, R0 ;  /* 0x000000ffff9b7224 */ /* 0x000fe200078e0000 */
[C---:B------:R-:W-:Y:S01]  /*37b0*/  SHF.L.U64.HI R142, R33.reuse, 0x1, R84 ;  /* 0x00000001218e7819 */ /* 0x040fe20000010254 */
[----:B------:R-:W-:Y:S01]  /*37c0*/  IMAD.SHL.U32 R141, R33, 0x2, RZ ;  /* 0x00000002218d7824 */ /* 0x000fe200078e00ff */
[----:B------:R-:W-:Y:S01]  /*37d0*/  ISETP.NE.AND.EX P1, PT, R35, RZ, PT, P1 ;  /* 0x000000ff2300720c */ /* 0x000fe20003f25310 */
[----:B------:R-:W-:Y:S01]  /*37e0*/  IMAD.MOV.U32 R0, RZ, RZ, R86 ;  /* 0x000000ffff007224 */ /* 0x000fe200078e0056 */
[----:B------:R-:W-:Y:S02]  /*37f0*/  MOV R84, R85 ;  /* 0x0000005500547202 */ /* 0x000fe40000000f00 */
[C---:B------:R-:W-:Y:S02]  /*3800*/  IADD3 R156, PT, PT, R32.reuse, -0x2, RZ ;  /* 0xfffffffe209c7810 */ /* 0x040fe40007ffe0ff */
[----:B------:R-:W-:-:S07]  /*3810*/  IADD3 R154, PT, PT, -R32, 0x1, RZ ;  /* 0x00000001209a7810 */ /* 0x000fce0007ffe1ff */
.L_x_8776:
        /* <DEDUP_REMOVED lines=15> */
[----:B-1----:R-:W-:Y:S08]  /*3910*/  @!P1 BRA `(.L_x_8771) ;  /* 0x0000000000f89947 */ /* 0x002ff00003800000 */
        /* <DEDUP_REMOVED lines=62> */
.L_x_8771:
[----:B------:R-:W-:Y:S05]  /*3d00*/  BSYNC.RECONVERGENT B0 ;  /* 0x0000000000007941 */ /* 0x000fea0003800200 */
.L_x_8770:
[----:B------:R-:W1:Y:S01]  /*3d10*/  S2UR UR6, SR_CgaCtaId ;  /* 0x00000000000679c3 */ /* 0x000e620000008800 */
[C---:B------:R-:W-:Y:S01]  /*3d20*/  SHF.L.U32 R140, R132.reuse, 0x3, RZ ;  /* 0x00000003848c7819 */ /* 0x040fe200000006ff */
[----:B------:R-:W-:Y:S01]  /*3d30*/  UMOV UR7, 0x400 ;  /* 0x0000040000077882 */ /* 0x000fe20000000000 */
[----:B------:R-:W-:Y:S01]  /*3d40*/  LOP3.LUT R158, R132, 0x18, RZ, 0xc0, !PT ;  /* 0x00000018849e7812 */ /* 0x000fe200078ec0ff */
[----:B------:R-:W-:Y:S01]  /*3d50*/  IMAD.MOV.U32 R7, RZ, RZ, R148 ;  /* 0x000000ffff077224 */ /* 0x000fe200078e0094 */
[----:B------:R-:W-:Y:S01]  /*3d60*/  LOP3.LUT R4, R140, 0xc0, RZ, 0xc0, !PT ;  /* 0x000000c08c047812 */ /* 0x000fe200078ec0ff */
[----:B------:R-:W-:Y:S01]  /*3d70*/  IMAD.SHL.U32 R138, R132, 0x20, RZ ;  /* 0x00000020848a7824 */ /* 0x000fe200078e00ff */
[----:B------:R-:W-:Y:S01]  /*3d80*/  LOP3.LUT R139, R140, 0x18, RZ, 0xc0, !PT ;  /* 0x000000188c8b7812 */ /* 0x000fe200078ec0ff */
[----:B------:R-:W-:Y:S01]  /*3d90*/  IMAD.MOV.U32 R85, RZ, RZ, 0x20 ;  /* 0x00000020ff557424 */ /* 0x000fe200078e00ff */
[----:B------:R-:W-:Y:S01]  /*3da0*/  LOP3.LUT R158, R4, R158, RZ, 0xfc, !PT ;  /* 0x0000009e049e7212 */ /* 0x000fe200078efcff */
[----:B------:R-:W-:Y:S01]  /*3db0*/  BSSY.RECONVERGENT B1, `(.L_x_8772) ;  /* 0x0000115000017945 */ /* 0x000fe20003800200 */
[----:B------:R-:W-:Y:S02]  /*3dc0*/  LOP3.LUT R4, R140, 0x1f20, RZ, 0xc0, !PT ;  /* 0x00001f208c047812 */ /* 0x000fe400078ec0ff */
[----:B------:R-:W-:Y:S02]  /*3dd0*/  LOP3.LUT R157, R158, R139, RZ, 0x3c, !PT ;  /* 0x0000008b9e9d7212 */ /* 0x000fe400078e3cff */
[----:B------:R-:W-:Y:S02]  /*3de0*/  MOV R6, R149 ;  /* 0x0000009500067202 */ /* 0x000fe40000000f00 */
[----:B------:R-:W-:Y:S02]  /*3df0*/  LOP3.LUT R157, R4, R157, RZ, 0xfc, !PT ;  /* 0x0000009d049d7212 */ /* 0x000fe400078efcff */
[----:B------:R-:W-:Y:S02]  /*3e00*/  IADD3 R4, P0, PT, R141, R149, RZ ;  /* 0x000000958d047210 */ /* 0x000fe40007f1e0ff */
[----:B------:R-:W-:Y:S02]  /*3e10*/  SHF.R.U32.HI R136, RZ, 0x1, R132 ;  /* 0x00000001ff887819 */ /* 0x000fe40000011684 */
[----:B------:R-:W-:Y:S01]  /*3e20*/  SHF.L.U32 R134, R132, 0x2, RZ ;  /* 0x0000000284867819 */ /* 0x000fe200000006ff */
[----:B-1----:R-:W-:Y:S01]  /*3e30*/  ULEA UR6, UR6, UR7, 0x18 ;  /* 0x0000000706067291 */ /* 0x002fe2000f8ec0ff */
[----:B------:R-:W-:Y:S01]  /*3e40*/  IMAD.X R5, R142, 0x1, R148, P0 ;  /* 0x000000018e057824 */ /* 0x000fe200000e0694 */
[----:B------:R-:W-:Y:S02]  /*3e50*/  LOP3.LUT R137, R136, 0x8, RZ, 0xc0, !PT ;  /* 0x0000000888897812 */ /* 0x000fe400078ec0ff */
[----:B------:R-:W-:Y:S02]  /*3e60*/  LOP3.LUT P0, RZ, R132, 0x4, RZ, 0xc0, !PT ;  /* 0x0000000484ff7812 */ /* 0x000fe4000780c0ff */
[----:B------:R-:W-:Y:S02]  /*3e70*/  MOV R133, UR6 ;  /* 0x0000000600857c02 */ /* 0x000fe40008000f00 */
[--C-:B------:R-:W-:Y:S02]  /*3e80*/  LOP3.LUT R137, R137, 0xc0, R138.reuse, 0xf8, !PT ;  /* 0x000000c089897812 */ /* 0x100fe400078ef88a */
[----:B------:R-:W-:Y:S02]  /*3e90*/  LEA R157, R157, R133, 0x1 ;  /* 0x000000859d9d7211 */ /* 0x000fe400078e08ff */
[----:B------:R-:W-:Y:S02]  /*3ea0*/  SEL R85, R85, 0xffffffe0, !P0 ;  /* 0xffffffe055557807 */ /* 0x000fe40004000000 */
[----:B------:R-:W-:Y:S01]  /*3eb0*/  IADD3 R154, PT, PT, R154, 0x1, RZ ;  /* 0x000000019a9a7810 */ /* 0x000fe20007ffe0ff */
[----:B------:R-:W-:Y:S01]  /*3ec0*/  @!PT LDS RZ, [RZ] ;  /* 0x00000000fffff984 */ /* 0x000fe20000000800 */
[----:B------:R-:W-:Y:S01]  /*3ed0*/  @!PT LDS RZ, [RZ] ;  /* 0x00000000fffff984 */ /* 0x000fe20000000800 */
[----:B------:R-:W-:Y:S01]  /*3ee0*/  @!PT LDS RZ, [RZ] ;  /* 0x00000000fffff984 */ /* 0x000fe20000000800 */
[----:B------:R-:W-:Y:S03]  /*3ef0*/  LDGSTS.E.BYPASS.LTC128B.128 [R157+0x6000], desc[UR4][R6.64] ;  /* 0x06000000069d7fae */ /* 0x000fe6000b981a04 */
[----:B------:R-:W-:Y:S05]  /*3f00*/  ISETP.NE.AND P2, PT, R154, RZ, PT ;  /* 0x000000ff9a00720c */ /* 0x000fea0003f45270 */
[----:B------:R-:W-:Y:S08]  /*3f10*/  LDGSTS.E.BYPASS.LTC128B.128 [R157+0x7000], desc[UR4][R6.64+0x40] ;  /* 0x07000040069d7fae */ /* 0x000ff0000b981a04 */
[----:B------:R1:W-:Y:S08]  /*3f20*/  LDGSTS.E.BYPASS.LTC128B.128 [R157+0x8000], desc[UR4][R6.64+0x80] ;  /* 0x08000080069d7fae */ /* 0x0003f0000b981a04 */
[----:B------:R-:W-:Y:S08]  /*3f30*/  LDGSTS.E.BYPASS.LTC128B.128 [R157+0x6800], desc[UR4][R4.64] ;  /* 0x06800000049d7fae */ /* 0x000ff0000b981a04 */
[----:B------:R-:W-:Y:S08]  /*3f40*/  LDGSTS.E.BYPASS.LTC128B.128 [R157+0x7800], desc[UR4][R4.64+0x40] ;  /* 0x07800040049d7fae */ /* 0x000ff0000b981a04 */
[----:B------:R2:W-:Y:S01]  /*3f50*/  LDGSTS.E.BYPASS.LTC128B.128 [R157+0x8800], desc[UR4][R4.64+0x80] ;  /* 0x08800080049d7fae */ /* 0x0005e2000b981a04 */
[----:B-1----:R-:W-:Y:S04]  /*3f60*/  SHF.L.U32 R6, R132, 0x4, RZ ;  /* 0x0000000484067819 */ /* 0x002fe800000006ff */
[C---:B------:R-:W-:Y:S03]  /*3f70*/  LOP3.LUT R135, R6.reuse, 0x3e00, RZ, 0xc0, !PT ;  /* 0x00003e0006877812 */ /* 0x040fe600078ec0ff */
[----:B------:R-:W3:Y:S01]  /*3f80*/  LD.E R147, desc[UR4][R2.64+0x18c] ;  /* 0x00018c0402937980 */ /* 0x000ee2000c101900 */
[----:B------:R-:W-:Y:S02]  /*3f90*/  LOP3.LUT R6, R6, 0x100, RZ, 0xc0, !PT ;  /* 0x0000010006067812 */ /* 0x000fe400078ec0ff */
[--C-:B------:R-:W-:Y:S01]  /*3fa0*/  LOP3.LUT R128, R135, 0x20, R138.reuse, 0xf8, !PT ;  /* 0x0000002087807812 */ /* 0x100fe200078ef88a */
[----:B------:R-:W0:Y:S01]  /*3fb0*/  LDGDEPBAR ;  /* 0x00000000000079af */ /* 0x000e220000000000 */
[--C-:B------:R-:W-:Y:S02]  /*3fc0*/  LOP3.LUT R6, R6, 0x20, R138.reuse, 0xf8, !PT ;  /* 0x0000002006067812 */ /* 0x100fe400078ef88a */
[--C-:B------:R-:W-:Y:S02]  /*3fd0*/  LOP3.LUT R128, R128, 0x100, R138.reuse, 0xf8, !PT ;  /* 0x0000010080807812 */ /* 0x100fe400078ef88a */
[----:B--2---:R-:W-:Y:S02]  /*3fe0*/  LOP3.LUT R4, R134, 0x18, RZ, 0xc0, !PT ;  /* 0x0000001886047812 */ /* 0x004fe400078ec0ff */
[----:B------:R-:W-:Y:S02]  /*3ff0*/  LOP3.LUT R5, R132, 0x8, RZ, 0xc0, !PT ;  /* 0x0000000884057812 */ /* 0x000fe400078ec0ff */
[----:B------:R-:W-:Y:S02]  /*4000*/  LOP3.LUT R137, R137, R4, RZ, 0x3c, !PT ;  /* 0x0000000489897212 */ /* 0x000fe400078e3cff */
[----:B------:R-:W-:Y:S02]  /*4010*/  LOP3.LUT R5, R5, 0xc0, R138, 0xf8, !PT ;  /* 0x000000c005057812 */ /* 0x000fe400078ef88a */
[----:B------:R-:W-:Y:S02]  /*4020*/  LOP3.LUT R128, R128, R137, RZ, 0xfc, !PT ;  /* 0x0000008980807212 */ /* 0x000fe400078efcff */
[----:B------:R-:W-:Y:S02]  /*4030*/  LOP3.LUT R5, R6, R5, R4, 0xf6, !PT ;  /* 0x0000000506057212 */ /* 0x000fe400078ef604 */
[-C--:B------:R-:W-:Y:S02]  /*4040*/  LEA R128, R128, R133.reuse, 0x1 ;  /* 0x0000008580807211 */ /* 0x080fe400078e08ff */
[----:B------:R-:W-:Y:S02]  /*4050*/  LEA R87, R5, R133, 0x1 ;  /* 0x0000008505577211 */ /* 0x000fe400078e08ff */
[C---:B------:R-:W-:Y:S01]  /*4060*/  IADD3 R86, PT, PT, R85.reuse, R128, RZ ;  /* 0x0000008055567210 */ /* 0x040fe20007ffe0ff */
[----:B------:R-:W-:Y:S01]  /*4070*/  LDSM.16.M88.4 R32, [R128] ;  /* 0x000000008020783b */ /* 0x000fe20000000200 */
[----:B------:R-:W-:Y:S07]  /*4080*/  IADD3 R85, PT, PT, R85, R87, RZ ;  /* 0x0000005755557210 */ /* 0x000fee0007ffe0ff */
[----:B------:R-:W1:Y:S08]  /*4090*/  LDSM.16.M88.4 R8, [R87+0x3000] ;  /* 0x003000005708783b */ /* 0x000e700000000200 */
[----:B------:R-:W2:Y:S08]  /*40a0*/  LDSM.16.M88.4 R16, [R87+0x3400] ;  /* 0x003400005710783b */ /* 0x000eb00000000200 */
[----:B------:R-:W4:Y:S08]  /*40b0*/  LDSM.16.M88.4 R24, [R87+0x3800] ;  /* 0x003800005718783b */ /* 0x000f300000000200 */
[----:B------:R-:W5:Y:S08]  /*40c0*/  LDSM.16.M88.4 R88, [R87+0x3c00] ;  /* 0x003c00005758783b */ /* 0x000f700000000200 */
[----:B------:R-:W-:Y:S01]  /*40d0*/  LDSM.16.M88.4 R92, [R86] ;  /* 0x00000000565c783b */ /* 0x000fe20000000200 */
[C---:B-1----:R-:W-:Y:S07]  /*40e0*/  HMMA.16816.F32 R4, R32.reuse, R8, RZ ;  /* 0x000000082004723c */ /* 0x042fee00000018ff */
[----:B------:R-:W1:Y:S01]  /*40f0*/  LDSM.16.M88.4 R96, [R85+0x3000] ;  /* 0x003000005560783b */ /* 0x000e620000000200 */
[C---:B------:R-:W-:Y:S07]  /*4100*/  HMMA.16816.F32 R8, R32.reuse, R10, RZ ;  /* 0x0000000a2008723c */ /* 0x040fee00000018ff */
[----:B------:R-:W1:Y:S01]  /*4110*/  LDSM.16.M88.4 R100, [R85+0x3400] ;  /* 0x003400005564783b */ /* 0x000e620000000200 */
[C---:B--2---:R-:W-:Y:S07]  /*4120*/  HMMA.16816.F32 R12, R32.reuse, R16, RZ ;  /* 0x00000010200c723c */ /* 0x044fee00000018ff */
[----:B------:R-:W2:Y:S01]  /*4130*/  LDSM.16.M88.4 R104, [R85+0x3800] ;  /* 0x003800005568783b */ /* 0x000ea20000000200 */
[C---:B------:R-:W-:Y:S07]  /*4140*/  HMMA.16816.F32 R16, R32.reuse, R18, RZ ;  /* 0x000000122010723c */ /* 0x040fee00000018ff */
[----:B------:R-:W2:Y:S01]  /*4150*/  LDSM.16.M88.4 R108, [R85+0x3c00] ;  /* 0x003c0000556c783b */ /* 0x000ea20000000200 */
[C---:B----4-:R-:W-:Y:S07]  /*4160*/  HMMA.16816.F32 R20, R32.reuse, R24, RZ ;  /* 0x000000182014723c */ /* 0x050fee00000018ff */
[----:B------:R-:W-:Y:S01]  /*4170*/  LDSM.16.M88.4 R112, [R128+0x1000] ;  /* 0x001000008070783b */ /* 0x000fe20000000200 */
[C---:B------:R-:W-:Y:S07]  /*4180*/  HMMA.16816.F32 R24, R32.reuse, R26, RZ ;  /* 0x0000001a2018723c */ /* 0x040fee00000018ff */
[----:B------:R-:W4:Y:S01]  /*4190*/  LDSM.16.M88.4 R116, [R87+0x4000] ;  /* 0x004000005774783b */ /* 0x000f220000000200 */
[C---:B-----5:R-:W-:Y:S07]  /*41a0*/  HMMA.16816.F32 R28, R32.reuse, R88, RZ ;  /* 0x00000058201c723c */ /* 0x060fee00000018ff */
[----:B------:R-:W5:Y:S01]  /*41b0*/  LDSM.16.M88.4 R120, [R87+0x4400] ;  /* 0x004400005778783b */ /* 0x000f620000000200 */
[----:B------:R-:W-:Y:S07]  /*41c0*/  HMMA.16816.F32 R32, R32, R90, RZ ;  /* 0x0000005a2020723c */ /* 0x000fee00000018ff */
[----:B------:R-:W5:Y:S01]  /*41d0*/  LDSM.16.M88.4 R88, [R87+0x4800] ;  /* 0x004800005758783b */ /* 0x000f620000000200 */
[C---:B-1----:R-:W-:Y:S07]  /*41e0*/  HMMA.16816.F32 R4, R92.reuse, R96, R4 ;  /* 0x000000605c04723c */ /* 0x042fee0000001804 */
[----:B------:R-:W-:Y:S01]  /*41f0*/  LDSM.16.M88.4 R124, [R85+0x4000] ;  /* 0x00400000557c783b */ /* 0x000fe20000000200 */
[C---:B------:R-:W-:Y:S07]  /*4200*/  HMMA.16816.F32 R8, R92.reuse, R98, R8 ;  /* 0x000000625c08723c */ /* 0x040fee0000001808 */
[----:B------:R-:W1:Y:S01]  /*4210*/  LDSM.16.M88.4 R96, [R87+0x4c00] ;  /* 0x004c00005760783b */ /* 0x000e620000000200 */
[C---:B------:R-:W-:Y:S08]  /*4220*/  HMMA.16816.F32 R12, R92.reuse, R100, R12 ;  /* 0x000000645c0c723c */ /* 0x040ff0000000180c */
[C---:B------:R-:W-:Y:S01]  /*4230*/  HMMA.16816.F32 R16, R92.reuse, R102, R16 ;  /* 0x000000665c10723c */ /* 0x040fe20000001810 */
[----:B------:R-:W1:Y:S07]  /*4240*/  LDSM.16.M88.4 R100, [R86+0x1000] ;  /* 0x001000005664783b */ /* 0x000e6e0000000200 */
[C---:B--2---:R-:W-:Y:S08]  /*4250*/  HMMA.16816.F32 R20, R92.reuse, R104, R20 ;  /* 0x000000685c14723c */ /* 0x044ff00000001814 */
[C---:B------:R-:W-:Y:S01]  /*4260*/  HMMA.16816.F32 R24, R92.reuse, R106, R24 ;  /* 0x0000006a5c18723c */ /* 0x040fe20000001818 */
[----:B------:R-:W-:Y:S07]  /*4270*/  LDSM.16.M88.4 R104, [R85+0x4800] ;  /* 0x004800005568783b */ /* 0x000fee0000000200 */
[C---:B------:R-:W-:Y:S08]  /*4280*/  HMMA.16816.F32 R28, R92.reuse, R108, R28 ;  /* 0x0000006c5c1c723c */ /* 0x040ff0000000181c */
[----:B------:R-:W-:Y:S01]  /*4290*/  HMMA.16816.F32 R32, R92, R110, R32 ;  /* 0x0000006e5c20723c */ /* 0x000fe20000001820 */
[----:B------:R-:W2:Y:S07]  /*42a0*/  LDSM.16.M88.4 R92, [R85+0x4400] ;  /* 0x00440000555c783b */ /* 0x000eae0000000200 */
[C---:B----4-:R-:W-:Y:S01]  /*42b0*/  HMMA.16816.F32 R4, R112.reuse, R116, R4 ;  /* 0x000000747004723c */ /* 0x050fe20000001804 */
[----:B------:R-:W4:Y:S07]  /*42c0*/  LDSM.16.M88.4 R108, [R85+0x4c00] ;  /* 0x004c0000556c783b */ /* 0x000f2e0000000200 */
[C---:B------:R-:W-:Y:S01]  /*42d0*/  HMMA.16816.F32 R8, R112.reuse, R118, R8 ;  /* 0x000000767008723c */ /* 0x040fe20000001808 */
[----:B------:R-:W-:Y:S07]  /*42e0*/  LDSM.16.M88.4 R116, [R128+0x2000] ;  /* 0x002000008074783b */ /* 0x000fee0000000200 */
[C---:B-----5:R-:W-:Y:S01]  /*42f0*/  HMMA.16816.F32 R12, R112.reuse, R120, R12 ;  /* 0x00000078700c723c */ /* 0x060fe2000000180c */
[----:B------:R-:W5:Y:S07]  /*4300*/  LDSM.16.M88.4 R128, [R87+0x5000] ;  /* 0x005000005780783b */ /* 0x000f6e0000000200 */
[C---:B------:R-:W-:Y:S01]  /*4310*/  HMMA.16816.F32 R16, R112.reuse, R122, R16 ;  /* 0x0000007a7010723c */ /* 0x040fe20000001810 */
[----:B------:R-:W-:Y:S07]  /*4320*/  LDSM.16.M88.4 R120, [R86+0x2000] ;  /* 0x002000005678783b */ /* 0x000fee0000000200 */
[C---:B------:R-:W-:Y:S08]  /*4330*/  HMMA.16816.F32 R20, R112.reuse, R88, R20 ;  /* 0x000000587014723c */ /* 0x040ff00000001814 */
[C---:B------:R-:W-:Y:S01]  /*4340*/  HMMA.16816.F32 R24, R112.reuse, R90, R24 ;  /* 0x0000005a7018723c */ /* 0x040fe20000001818 */
[----:B------:R-:W3:Y:S07]  /*4350*/  LDSM.16.M88.4 R88, [R87+0x5400] ;  /* 0x005400005758783b */ /* 0x000eee0000000200 */
[C---:B-1----:R-:W-:Y:S08]  /*4360*/  HMMA.16816.F32 R28, R112.reuse, R96, R28 ;  /* 0x00000060701c723c */ /* 0x042ff0000000181c */
[----:B------:R-:W-:Y:S01]  /*4370*/  HMMA.16816.F32 R32, R112, R98, R32 ;  /* 0x000000627020723c */ /* 0x000fe20000001820 */
[----:B------:R-:W1:Y:S07]  /*4380*/  LDSM.16.M88.4 R96, [R87+0x5800] ;  /* 0x005800005760783b */ /* 0x000e6e0000000200 */
[C---:B------:R-:W-:Y:S01]  /*4390*/  HMMA.16816.F32 R4, R100.reuse, R124, R4 ;  /* 0x0000007c6404723c */ /* 0x040fe20000001804 */
[----:B------:R-:W1:Y:S07]  /*43a0*/  LDSM.16.M88.4 R112, [R87+0x5c00] ;  /* 0x005c00005770783b */ /* 0x000e6e0000000200 */
[C---:B------:R-:W-:Y:S01]  /*43b0*/  HMMA.16816.F32 R8, R100.reuse, R126, R8 ;  /* 0x0000007e6408723c */ /* 0x040fe20000001808 */
[----:B------:R-:W1:Y:S07]  /*43c0*/  LDSM.16.M88.4 R124, [R85+0x5000] ;  /* 0x00500000557c783b */ /* 0x000e6e0000000200 */
[C---:B--2---:R-:W-:Y:S08]  /*43d0*/  HMMA.16816.F32 R12, R100.reuse, R92, R12 ;  /* 0x0000005c640c723c */ /* 0x044ff0000000180c */
[C---:B------:R-:W-:Y:S08]  /*43e0*/  HMMA.16816.F32 R16, R100.reuse, R94, R16 ;  /* 0x0000005e6410723c */ /* 0x040ff00000001810 */
[C---:B------:R-:W-:Y:S08]  /*43f0*/  HMMA.16816.F32 R20, R100.reuse, R104, R20 ;  /* 0x000000686414723c */ /* 0x040ff00000001814 */
[C---:B------:R-:W-:Y:S08]  /*4400*/  HMMA.16816.F32 R24, R100.reuse, R106, R24 ;  /* 0x0000006a6418723c */ /* 0x040ff00000001818 */
[C---:B----4-:R-:W-:Y:S08]  /*4410*/  HMMA.16816.F32 R28, R100.reuse, R108, R28 ;  /* 0x0000006c641c723c */ /* 0x050ff0000000181c */
[----:B------:R-:W-:Y:S08]  /*4420*/  HMMA.16816.F32 R32, R100, R110, R32 ;  /* 0x0000006e6420723c */ /* 0x000ff00000001820 */
[C---:B-----5:R-:W-:Y:S08]  /*4430*/  HMMA.16816.F32 R4, R116.reuse, R128, R4 ;  /* 0x000000807404723c */ /* 0x060ff00000001804 */
[C---:B------:R-:W-:Y:S08]  /*4440*/  HMMA.16816.F32 R8, R116.reuse, R130, R8 ;  /* 0x000000827408723c */ /* 0x040ff00000001808 */
[C---:B---3--:R-:W-:Y:S08]  /*4450*/  HMMA.16816.F32 R12, R116.reuse, R88, R12 ;  /* 0x00000058740c723c */ /* 0x048ff0000000180c */
[C---:B------:R-:W-:Y:S01]  /*4460*/  HMMA.16816.F32 R16, R116.reuse, R90, R16 ;  /* 0x0000005a7410723c */ /* 0x040fe20000001810 */
[----:B------:R-:W2:Y:S07]  /*4470*/  LDSM.16.M88.4 R88, [R85+0x5400] ;  /* 0x005400005558783b */ /* 0x000eae0000000200 */
[C---:B-1----:R-:W-:Y:S08]  /*4480*/  HMMA.16816.F32 R20, R116.reuse, R96, R20 ;  /* 0x000000607414723c */ /* 0x042ff00000001814 */
[C---:B------:R-:W-:Y:S08]  /*4490*/  HMMA.16816.F32 R24, R116.reuse, R98, R24 ;  /* 0x000000627418723c */ /* 0x040ff00000001818 */
[C---:B------:R-:W-:Y:S08]  /*44a0*/  HMMA.16816.F32 R28, R116.reuse, R112, R28 ;  /* 0x00000070741c723c */ /* 0x040ff0000000181c */
[----:B------:R-:W-:Y:S08]  /*44b0*/  HMMA.16816.F32 R32, R116, R114, R32 ;  /* 0x000000727420723c */ /* 0x000ff00000001820 */
[C---:B------:R-:W-:Y:S08]  /*44c0*/  HMMA.16816.F32 R4, R120.reuse, R124, R4 ;  /* 0x0000007c7804723c */ /* 0x040ff00000001804 */
[C---:B------:R-:W-:Y:S08]  /*44d0*/  HMMA.16816.F32 R8, R120.reuse, R126, R8 ;  /* 0x0000007e7808723c */ /* 0x040ff00000001808 */
[C---:B--2---:R-:W-:Y:S03]  /*44e0*/  HMMA.16816.F32 R12, R120.reuse, R88, R12 ;  /* 0x00000058780c723c */ /* 0x044fe6000000180c */
        /* <DEDUP_REMOVED lines=87> */
[----:B------:R-:W-:Y:S02]  /*4a60*/  IABS R5, R10 ;  /* 0x0000000a00057213 */ /* 0x000fe40000000000 */
        /* <DEDUP_REMOVED lines=10> */
[----:B----4-:R-:W1:Y:S02]  /*4b10*/  F2I.FTZ.U32.TRUNC.NTZ R15, R14 ;  /* 0x0000000e000f7305 */ /* 0x010e64000021f000 */
[--C-:B-1----:R-:W-:Y:S02]  /*4b20*/  IMAD.MOV R11, RZ, RZ, -R15.reuse ;  /* 0x000000ffff0b7224 */ /* 0x102fe400078e0a0f */
[----:B------:R-:W-:Y:S02]  /*4b30*/  IMAD.MOV.U32 R14, RZ, RZ, RZ ;  /* 0x000000ffff0e7224 */ /* 0x000fe400078e00ff */
[----:B------:R-:W-:Y:S04]  /*4b40*/  IMAD R11, R11, R8, RZ ;  /* 0x000000080b0b7224 */ /* 0x000fe800078e02ff */
[----:B------:R-:W-:Y:S06]  /*4b50*/  IMAD.HI.U32 R11, R15, R11, R14 ;  /* 0x0000000b0f0b7227 */ /* 0x000fec00078e000e */
        /* <DEDUP_REMOVED lines=19> */
[----:B------:R-:W-:Y:S01]  /*4c90*/  @!P3 IADD3 R11, PT, PT, -R11, RZ, RZ ;  /* 0x000000ff0b0bb210 */ /* 0x000fe20007ffe1ff */
[----:B------:R-:W2:Y:S03]  /*4ca0*/  LD.E.64 R8, desc[UR4][R2.64+0x38] ;  /* 0x0000380402087980 */ /* 0x000ea6000c101b00 */
[----:B------:R-:W-:Y:S02]  /*4cb0*/  SEL R11, R4, R11, !P4 ;  /* 0x0000000b040b7207 */ /* 0x000fe40006000000 */
[CC--:B------:R-:W-:Y:S02]  /*4cc0*/  LEA R4, P3, R6.reuse, R160.reuse, 0x2 ;  /* 0x000000a006047211 */ /* 0x0c0fe400078610ff */
[C---:B------:R-:W-:Y:S02]  /*4cd0*/  LEA R14, P2, R11.reuse, R160, 0x2 ;  /* 0x000000a00b0e7211 */ /* 0x040fe400078410ff */
[-C--:B------:R-:W-:Y:S01]  /*4ce0*/  LEA.HI.X.SX32 R5, R6, R161.reuse, 0x2, P3 ;  /* 0x000000a106057211 */ /* 0x080fe200018f16ff */
[C---:B------:R-:W-:Y:S01]  /*4cf0*/  IMAD.IADD R6, R11.reuse, 0x1, -R6 ;  /* 0x000000010b067824 */ /* 0x040fe200078e0a06 */
[----:B------:R-:W-:Y:S03]  /*4d00*/  LEA.HI.X.SX32 R15, R11, R161, 0x2, P2 ;  /* 0x000000a10b0f7211 */ /* 0x000fe600010f16ff */
[----:B------:R-:W-:Y:S01]  /*4d10*/  IMAD R12, R12, R6, -0x40 ;  /* 0xffffffc00c0c7424 */ /* 0x000fe200078e0206 */
[----:B------:R-:W3:Y:S04]  /*4d20*/  LD.E R5, desc[UR4][R4.64] ;  /* 0x0000000404057980 */ /* 0x000ee8000c101900 */
        /* <DEDUP_REMOVED lines=15> */
.L_x_8775:
[----:B------:R-:W-:Y:S05]  /*4e20*/  BSYNC.RECONVERGENT B0 ;  /* 0x0000000000007941 */ /* 0x000fea0003800200 */
.L_x_8774:
        /* <DEDUP_REMOVED lines=13> */
.L_x_8773:
[----:B------:R-:W-:Y:S05]  /*4f00*/  BSYNC.RECONVERGENT B1 ;  /* 0x0000000000017941 */ /* 0x000fea0003800200 */
.L_x_8772:
        /* <DEDUP_REMOVED lines=281> */
.L_x_8769:
        /* <DEDUP_REMOVED lines=11> */
.L_x_8784:
        /* <DEDUP_REMOVED lines=55> */
[----:B------:R-:W-:Y:S01]  /*64c0*/  IADD3 R9, PT, PT, R133, -R134, RZ ;  /* 0x8000008685097210 */ /* 0x000fe20007ffe0ff */
        /* <DEDUP_REMOVED lines=53> */
[----:B------:R-:W-:Y:S04]  /*6820*/  STS [R9+0x2020], R44 ;  /* 0x0020202c09007388 */ /* 0x000fe80000000800 */
[----:B------:R-:W-:Y:S04]  /*6830*/  STS [R9+0x2220], R46 ;  /* 0x0022202e09007388 */ /* 0x000fe80000000800 */
[----:B------:R1:W-:Y:S04]  /*6840*/  STS [R134+0x2030], R4 ;  /* 0x0020300486007388 */ /* 0x0003e80000000800 */
[----:B------:R3:W-:Y:S04]  /*6850*/  STS [R134+0x2230], R7 ;  /* 0x0022300786007388 */ /* 0x0007e80000000800 */
[----:B------:R-:W3:Y:S04]  /*6860*/  LD.E.64 R10, desc[UR4][R2.64+0x80] ;  /* 0x00008004020a7980 */ /* 0x000ee8000c101b00 */
[----:B--2---:R-:W2:Y:S04]  /*6870*/  LD.E.64 R38, desc[UR4][R2.64+0x88] ;  /* 0x0000880402267980 */ /* 0x004ea8000c101b00 */
[----:B----4-:R-:W4:Y:S04]  /*6880*/  LD.E.64 R42, desc[UR4][R2.64+0x90] ;  /* 0x00009004022a7980 */ /* 0x010f28000c101b00 */
[----:B------:R-:W4:Y:S01]  /*6890*/  LD.E.64 R36, desc[UR4][R2.64+0x70] ;  /* 0x0000700402247980 */ /* 0x000f22000c101b00 */
[----:B------:R-:W-:Y:S05]  /*68a0*/  WARPSYNC.ALL ;  /* 0x0000000000007948 */ /* 0x000fea0003800000 */
[----:B-1----:R-:W3:Y:S04]  /*68b0*/  LD.E.U8 R4, desc[UR4][R2.64+0x1c8] ;  /* 0x0001c80402047980 */ /* 0x002ee8000c101100 */
[----:B------:R-:W5:Y:S01]  /*68c0*/  LD.E.64 R40, desc[UR4][R2.64+0xa0] ;  /* 0x0000a00402287980 */ /* 0x000f62000c101b00 */
[----:B------:R-:W-:-:S02]  /*68d0*/  SHF.L.U32 R153, R153, 0x6, RZ ;  /* 0x0000000699997819 */ /* 0x000fc400000006ff */
[----:B------:R-:W-:Y:S02]  /*68e0*/  MOV R12, R139 ;  /* 0x0000008b000c7202 */ /* 0x000fe40000000f00 */
[----:B------:R-:W-:Y:S01]  /*68f0*/  MOV R13, RZ ;  /* 0x000000ff000d7202 */ /* 0x000fe20000000f00 */
[----:B------:R1:W1:Y:S01]  /*6900*/  @P4 MUFU.LG2 R34, R8 ;  /* 0x0000000800224308 */ /* 0x0002620000000c00 */
[----:B---3--:R-:W-:-:S13]  /*6910*/  ISETP.NE.AND P2, PT, R4, RZ, PT ;  /* 0x000000ff0400720c */ /* 0x008fda0003f45270 */
[----:B------:R-:W3:Y:S04]  /*6920*/  @!P2 LD.E R32, desc[UR4][R2.64+0x60] ;  /* 0x000060040220a980 */ /* 0x000ee8000c101900 */
[----:B------:R-:W3:Y:S04]  /*6930*/  @P2 LD.E R5, desc[UR4][R2.64+0xd4] ;  /* 0x0000d40402052980 */ /* 0x000ee8000c101900 */
[----:B------:R-:W3:Y:S04]  /*6940*/  @!P2 LD.E R7, desc[UR4][R2.64+0xb4] ;  /* 0x0000b4040207a980 */ /* 0x000ee8000c101900 */
[----:B------:R1:W3:Y:S01]  /*6950*/  @P2 LD.E R4, desc[UR4][R2.64+0xb4] ;  /* 0x0000b40402042980 */ /* 0x0002e2000c101900 */
[----:B------:R-:W-:Y:S01]  /*6960*/  BAR.SYNC.DEFER_BLOCKING 0x0 ;  /* 0x0000000000007b1d */ /* 0x000fe20000010000 */
[----:B--2---:R-:W-:-:S04]  /*6970*/  IMAD.WIDE.U32 R12, R153, R38, R12 ;  /* 0x00000026990c7225 */ /* 0x004fc800078e000c */
[----:B------:R-:W-:-:S05]  /*6980*/  IMAD R33, R39, R153, RZ ;  /* 0x0000009927217224 */ /* 0x000fca00078e02ff */
[----:B------:R-:W-:Y:S01]  /*6990*/  IADD3 R33, PT, PT, R13, R33, RZ ;  /* 0x000000210d217210 */ /* 0x000fe20007ffe0ff */
[-C--:B-1----:R-:W-:Y:S02]  /*69a0*/  IMAD R2, R11, R152.reuse, RZ ;  /* 0x000000980b027224 */ /* 0x082fe400078e02ff */
[----:B----4-:R-:W-:Y:S01]  /*69b0*/  IMAD R3, R43, R151, RZ ;  /* 0x000000972b037224 */ /* 0x010fe200078e02ff */
[----:B------:R1:W2:Y:S01]  /*69c0*/  LDS.128 R24, [R157] ;  /* 0x000000009d187984 */ /* 0x0002a20000000c00 */
[----:B------:R-:W-:-:S03]  /*69d0*/  IMAD.WIDE.U32 R10, R10, R152, RZ ;  /* 0x000000980a0a7225 */ /* 0x000fc600078e00ff */
[----:B------:R1:W4:Y:S01]  /*69e0*/  LDS.128 R16, [R157+0x1000] ;  /* 0x001000009d107984 */ /* 0x0003220000000c00 */
[----:B------:R-:W-:Y:S01]  /*69f0*/  IMAD.WIDE.U32 R42, R42, R151, RZ ;  /* 0x000000972a2a7225 */ /* 0x000fe200078e00ff */
[----:B------:R-:W-:Y:S02]  /*6a00*/  IADD3 R2, PT, PT, R11, R2, RZ ;  /* 0x000000020b027210 */ /* 0x000fe40007ffe0ff */
[----:B------:R1:W1:Y:S01]  /*6a10*/  LDS.128 R20, [R157+0x800] ;  /* 0x000800009d147984 */ /* 0x0002620000000c00 */
[----:B------:R-:W-:-:S03]  /*6a20*/  IADD3 R42, P1, P0, R42, R12, R10 ;  /* 0x0000000c2a2a7210 */ /* 0x000fc6000783e00a */
[----:B------:R1:W1:Y:S04]  /*6a30*/  LDS.128 R8, [R157+0x2000] ;  /* 0x002000009d087984 */ /* 0x0002680000000c00 */
[----:B------:R1:W1:Y:S04]  /*6a40*/  LDS.128 R12, [R157+0x1800] ;  /* 0x001800009d0c7984 */ /* 0x0002680000000c00 */
[----:B------:R1:W1:Y:S01]  /*6a50*/  LDS.128 R28, [R157+0x2800] ;  /* 0x002800009d1c7984 */ /* 0x0002620000000c00 */
[----:B------:R-:W2:Y:S01]  /*6a60*/  @P3 MUFU.LG2 R0, R0 ;  /* 0x0000000000003308 */ /* 0x000ea20000000c00 */
[----:B------:R-:W-:-:S02]  /*6a70*/  IADD3 R3, PT, PT, R43, R3, RZ ;  /* 0x000000032b037210 */ /* 0x000fc40007ffe0ff */
[----:B------:R-:W-:Y:S02]  /*6a80*/  LOP3.LUT P5, RZ, R132, 0x3, RZ, 0xc0, !PT ;  /* 0x0000000384ff7812 */ /* 0x000fe400078ac0ff */
[----:B------:R-:W-:Y:S02]  /*6a90*/  IADD3.X R43, PT, PT, R3, R33, R2, P1, P0 ;  /* 0x00000021032b7210 */ /* 0x000fe40000fe0402 */
[----:B------:R-:W-:-:S05]  /*6aa0*/  SHF.R.U32.HI R2, RZ, 0x2, R132 ;  /* 0x00000002ff027819 */ /* 0x000fca0000011684 */
[----:B------:R-:W-:-:S04]  /*6ab0*/  IMAD.WIDE.U32 R42, R2, R38, R42 ;  /* 0x00000026022a7225 */ /* 0x000fc800078e002a */
[----:B------:R-:W-:Y:S01]  /*6ac0*/  IMAD R3, R39, R2, RZ ;  /* 0x0000000227037224 */ /* 0x000fe200078e02ff */
[----:B------:R-:W-:Y:S01]  /*6ad0*/  LEA R36, P1, R42, R36, 0x1 ;  /* 0x000000242a247211 */ /* 0x000fe200078208ff */
[----:B------:R-:W-:Y:S01]  /*6ae0*/  @P4 FMUL.FTZ R34, R34, 0.69314718246459960938 ;  /* 0x3f31721822224820 */ /* 0x000fe20000410000 */
[----:B--2---:R-:W-:Y:S01]  /*6af0*/  @P3 FMUL.FTZ R0, R0, 0.69314718246459960938 ;  /* 0x3f31721800003820 */ /* 0x004fe20000410000 */
[----:B------:R-:W-:Y:S01]  /*6b00*/  BSSY.RECONVERGENT B0, `(.L_x_8778) ;  /* 0x000001a000007945 */ /* 0x000fe20003800200 */
        /* <DEDUP_REMOVED lines=11> */
[----:B-1--4-:R-:W-:Y:S06]  /*6bc0*/  @P5 BRA `(.L_x_8779) ;  /* 0x0000000000345947 */ /* 0x012fec0003800000 */
        /* <DEDUP_REMOVED lines=13> */
.L_x_8779:
[----:B------:R-:W-:Y:S05]  /*6ca0*/  BSYNC.RECONVERGENT B0 ;  /* 0x0000000000007941 */ /* 0x000fea0003800200 */
.L_x_8778:
        /* <DEDUP_REMOVED lines=8> */
[----:B-1----:R-:W-:Y:S05]  /*6d30*/  RET.REL.NODEC R150 `(_ZN5flash24flash_fwd_splitkv_kernelI23Flash_fwd_kernel_traitsILi96ELi64ELi64ELi4ELb0ELb0EN7cutlass6half_tE19Flash_kernel_traitsILi96ELi64ELi64ELi4ES3_EELb0ELb0ELb0ELb1ELb1ELb1ELb0ELb0EEEvNS_16Flash_fwd_paramsE) ;  /* 0xffffff9096b07950 */ /* 0x002fea0003c3ffff */
.L_x_8777:
[----:B------:R-:W-:Y:S01]  /*6d40*/  MOV R0, 0x1f ;  /* 0x0000001f00007802 */ /* 0x000fe20000000f00 */
[----:B------:R-:W-:Y:S01]  /*6d50*/  IMAD.MOV.U32 R4, RZ, RZ, 0x2 ;  /* 0x00000002ff047424 */ /* 0x000fe200078e00ff */
[----:B------:R-:W-:Y:S01]  /*6d60*/  MOV R7, R163 ;  /* 0x000000a300077202 */ /* 0x000fe20000000f00 */
[----:B------:R-:W-:-:S07]  /*6d70*/  IMAD.MOV.U32 R5, RZ, RZ, -0x1 ;  /* 0xffffffffff057424 */ /* 0x000fce00078e00ff */
[----:B-1---5:R-:W-:Y:S05]  /*6d80*/  WARPSYNC.COLLECTIVE R5, `(.L_x_8780) ;  /* 0x0000000005087348 */ /* 0x022fea0003c00000 */
[----:B------:R2:W3:Y:S02]  /*6d90*/  SHFL.BFLY P0, R0, R7, R4, R0 ;  /* 0x0c00000407007389 */ /* 0x0004e40000000000 */
[----:B-123-5:R-:W-:Y:S05]  /*6da0*/  ENDCOLLECTIVE ;  /* 0x000000000000791b */ /* 0x02efea0003800000 */
.L_x_8780:
        /* <DEDUP_REMOVED lines=8> */
.L_x_8781:
        /* <DEDUP_REMOVED lines=8> */
.L_x_8782:
[----:B------:R-:W-:Y:S01]  /*6eb0*/  FADD.FTZ R162, R0, R162 ;  /* 0x000000a200a27221 */ /* 0x000fe20000010000 */
[----:B------:R-:W-:Y:S02]  /*6ec0*/  MOV R0, 0x1f ;  /* 0x0000001f00007802 */ /* 0x000fe40000000f00 */
[----:B------:R-:W-:Y:S01]  /*6ed0*/  MOV R4, 0x1 ;  /* 0x0000000100047802 */ /* 0x000fe20000000f00 */
[----:B------:R-:W-:-:S07]  /*6ee0*/  IMAD.MOV.U32 R7, RZ, RZ, R162 ;  /* 0x000000ffff077224 */ /* 0x000fce00078e00a2 */
[----:B------:R-:W-:Y:S05]  /*6ef0*/  WARPSYNC.COLLECTIVE R5, `(.L_x_8783) ;  /* 0x0000000005087348 */ /* 0x000fea0003c00000 */
[----:B------:R1:W2:Y:S02]  /*6f00*/  SHFL.BFLY P0, R0, R7, R4, R0 ;  /* 0x0c00000407007389 */ /* 0x0002a40000000000 */
[----:B-12---:R-:W-:Y:S05]  /*6f10*/  ENDCOLLECTIVE ;  /* 0x000000000000791b */ /* 0x006fea0003800000 */
.L_x_8783:
[----:B------:R-:W-:Y:S05]  /*6f20*/  BRA `(.L_x_8784) ;  /* 0xfffffff000887947 */ /* 0x000fea000383ffff */
.L_x_8785:
        /* <DEDUP_REMOVED lines=13> */
.L_x_11711:


//--------------------- .text._ZN5flash24flash_fwd_splitkv_kernelI23Flash_fwd_kernel_traitsILi96ELi64ELi64ELi4ELb0ELb0EN7cutlass6half_tE19Flash_kernel_traitsILi96ELi64ELi64ELi4ES3_EELb0ELb0ELb1ELb0ELb0ELb0ELb0ELb0EEEvNS_16Flash_fwd_paramsE --------------------------
	.section	.text._ZN5flash24flash_fwd_splitkv_kernelI23Flash_fwd_kernel_traitsILi96ELi64ELi64ELi4ELb0ELb0EN7cutlass6half_tE19Flash_kernel_traitsILi96ELi64ELi64ELi4ES3_EELb0ELb0ELb1ELb0ELb0ELb0ELb0ELb0EEEvNS_16Flash_fwd_paramsE,"ax",@progbits
	.align	128
        .global         _ZN5flash24flash_fwd_splitkv_kernelI23Flash_fwd_kernel_traitsILi96ELi64ELi64ELi4ELb0ELb0EN7cutlass6half_tE19Flash_kernel_traitsILi96ELi64ELi64ELi4ES3_EELb0ELb0ELb1ELb0ELb0ELb0ELb0ELb0EEEvNS_16Flash_fwd_paramsE
        .type           _ZN5flash24flash_fwd_splitkv_kernelI23Flash_fwd_kernel_traitsILi96ELi64ELi64ELi4ELb0ELb0EN7cutlass6half_tE19Flash_kernel_traitsILi96ELi64ELi64ELi4ES3_EELb0ELb0ELb1ELb0ELb0ELb0ELb0ELb0EEEvNS_16Flash_fwd_paramsE,@function
        .size           _ZN5flash24flash_fwd_splitkv_kernelI23Flash_fwd_kernel_traitsILi96ELi64ELi64ELi4ELb0ELb0EN7cutlass6half_tE19Flash_kernel_traitsILi96ELi64ELi64ELi4ES3_EELb0ELb0ELb1ELb0ELb0ELb0ELb0ELb0EEEvNS_16Flash_fwd_paramsE,(.L_x_11712 - _ZN5flash24flash_fwd_splitkv_kernelI23Flash_fwd_kernel_traitsILi96ELi64ELi64ELi4ELb0ELb0EN7cutlass6half_tE19Flash_kernel_traitsILi96ELi64ELi64ELi4ES3_EELb0ELb0ELb1ELb0ELb0ELb0ELb0ELb0EEEvNS_16Flash_fwd_paramsE)
        .other          _ZN5flash24flash_fwd_splitkv_kernelI23Flash_fwd_kernel_traitsILi96ELi64ELi64ELi4ELb0ELb0EN7cutlass6half_tE19Flash_kernel_traitsILi96ELi64ELi64ELi4ES3_EELb0ELb0ELb1ELb0ELb0ELb0ELb0ELb0EEEvNS_16Flash_fwd_paramsE,@"STO_CUDA_ENTRY STV_DEFAULT"
_ZN5flash24flash_fwd_splitkv_kernelI23Flash_fwd_kernel_traitsILi96ELi64ELi64ELi4ELb0ELb0EN7cutlass6half_tE19Flash_kernel_traitsILi96ELi64ELi64ELi4ES3_EELb0ELb0ELb1ELb0ELb0ELb0ELb0ELb0EEEvNS_16Flash_fwd_paramsE:
.text._ZN5flash24flash_fwd_splitkv_kernelI23Flash_fwd_kernel_traitsILi96ELi64ELi64ELi4ELb0ELb0EN7cutlass6half_tE19Flash_kernel_traitsILi96ELi64ELi64ELi4ES3_EELb0ELb0ELb1ELb0ELb0ELb0ELb0ELb0EEEvNS_16Flash_fwd_paramsE:
[----:B------:R-:W-:Y:S01]  /*0000*/  LDC R1, c[0x0][0x37c] ;  /* 0x0000df00ff017b82 */ /* 0x000fe20000000800 */
[----:B------:R-:W1:Y:S07]  /*0010*/  S2R R147, SR_CTAID.X ;  /* 0x0000000000937919 */ /* 0x000e6e0000002500 */
[----:B------:R-:W2:Y:S01]  /*0020*/  LDC.64 R2, c[0x0][0x348] ;  /* 0x0000d200ff027b82 */ /* 0x000ea20000000a00 */
[----:B------:R-:W-:Y:S01]  /*0030*/  BSSY.RECONVERGENT B2, `(.L_x_8786) ;  /* 0x0000005000027945 */ /* 0x000fe20003800200 */
[----:B------:R-:W-:Y:S01]  /*0040*/  MOV R144, 0x80 ;  /* 0x0000008000907802 */ /* 0x000fe20000000f00 */
[----:B------:R-:W3:Y:S01]  /*0050*/  S2R R145, SR_CTAID.Y ;  /* 0x0000000000917919 */ /* 0x000ee20000002600 */
[----:B------:R-:W4:Y:S05]  /*0060*/  S2R R146, SR_CTAID.Z ;  /* 0x0000000000927919 */ /* 0x000f2a0000002700 */
[----:B-1234-:R-:W-:Y:S05]  /*0070*/  CALL.REL.NOINC `($_ZN5flash24flash_fwd_splitkv_kernelI23Flash_fwd_kernel_traitsILi96ELi64ELi64ELi4ELb0ELb0EN7cutlass6half_tE19Flash_kernel_traitsILi96ELi64ELi64ELi4ES3_EELb0ELb0ELb1ELb0ELb0ELb0ELb0ELb0EEEvNS_16Flash_fwd_paramsE$_ZN5flash30compute_attn_1rowblock_splitkvI23Flash_fwd_kernel_traitsILi96ELi64ELi64ELi4ELb0ELb0EN7cutlass6half_tE19Flash_kernel_traitsILi96ELi64ELi64ELi4ES3_EELb0ELb0ELb1ELb0ELb0ELb0ELb0ELb0ENS_16Flash_fwd_paramsEEEvRKT8_iiiii) ;  /* 0x0000000000087944 */ /* 0x01efea0003c00000 */
[----:B------:R-:W-:Y:S05]  /*0080*/  BSYNC.RECONVERGENT B2 ;  /* 0x0000000000027941 */ /* 0x000fea0003800200 */
.L_x_8786:
[----:B------:R-:W-:Y:S05]  /*0090*/  EXIT ;  /* 0x000000000000794d */ /* 0x000fea0003800000 */
        .type           $_ZN5flash24flash_fwd_splitkv_kernelI23Flash_fwd_kernel_traitsILi96ELi64ELi64ELi4ELb0ELb0EN7cutlass6half_tE19Flash_kernel_traitsILi96ELi64ELi64ELi4ES3_EELb0ELb0ELb1ELb0ELb0ELb0ELb0ELb0EEEvNS_16Flash_fwd_paramsE$_ZN5flash30compute_attn_1rowblock_splitkvI23Flash_fwd_kernel_traitsILi96ELi64ELi64ELi4ELb0ELb0EN7cutlass6half_tE19Flash_kernel_traitsILi96ELi64ELi64ELi4ES3_EELb0ELb0ELb1ELb0ELb0ELb0ELb0ELb0ENS_16Flash_fwd_paramsEEEvRKT8_iiiii,@function
        .size           $_ZN5flash24flash_fwd_splitkv_kernelI23Flash_fwd_kernel_traitsILi96ELi64ELi64ELi4ELb0ELb0EN7cutlass6half_tE19Flash_kernel_traitsILi96ELi64ELi64ELi4ES3_EELb0ELb0ELb1ELb0ELb0ELb0ELb0ELb0EEEvNS_16Flash_fwd_paramsE$_ZN5flash30compute_attn_1rowblock_splitkvI23Flash_fwd_kernel_traitsILi96ELi64ELi64ELi4ELb0ELb0EN7cutlass6half_tE19Flash_kernel_traitsILi96ELi64ELi64ELi4ES3_EELb0ELb0ELb1ELb0ELb0ELb0ELb0ELb0ENS_16Flash_fwd_paramsEEEvRKT8_iiiii,(.L_x_11712 - $_ZN5flash24flash_fwd_splitkv_kernelI23Flash_fwd_kernel_traitsILi96ELi64ELi64ELi4ELb0ELb0EN7cutlass6half_tE19Flash_kernel_traitsILi96ELi64ELi64ELi4ES3_EELb0ELb0ELb1ELb0ELb0ELb0ELb0ELb0EEEvNS_16Flash_fwd_paramsE$_ZN5flash30compute_attn_1rowblock_splitkvI23Flash_fwd_kernel_traitsILi96ELi64ELi64ELi4ELb0ELb0EN7cutlass6half_tE19Flash_kernel_traitsILi96ELi64ELi64ELi4ES3_EELb0ELb0ELb1ELb0ELb0ELb0ELb0ELb0ENS_16Flash_fwd_paramsEEEvRKT8_iiiii)
$_ZN5flash24flash_fwd_splitkv_kernelI23Flash_fwd_kernel_traitsILi96ELi64ELi64ELi4ELb0ELb0EN7cutlass6half_tE19Flash_kernel_traitsILi96ELi64ELi64ELi4ES3_EELb0ELb0ELb1ELb0ELb0ELb0ELb0ELb0EEEvNS_16Flash_fwd_paramsE$_ZN5flash30compute_attn_1rowblock_splitkvI23Flash_fwd_kernel_traitsILi96ELi64ELi64ELi4ELb0ELb0EN7cutlass6half_tE19Flash_kernel_traitsILi96ELi64ELi64ELi4ES3_EELb0ELb0ELb1ELb0ELb0ELb0ELb0ELb0ENS_16Flash_fwd_paramsEEEvRKT8_iiiii:
        /* <DEDUP_REMOVED lines=38> */
.L_x_8788:
[----:B------:R-:W-:Y:S05]  /*0300*/  BSYNC.RECONVERGENT B0 ;  /* 0x0000000000007941 */ /* 0x000fea0003800200 */
.L_x_8787:
[----:B------:R-:W-:Y:S04]  /*0310*/  BSSY.RECONVERGENT B0, `(.L_x_8789) ;  /* 0x0000007000007945 */ /* 0x000fe80003800200 */
[----:B------:R-:W-:Y:S05]  /*0320*/  @!P3 BRA `(.L_x_8790) ;  /* 0x000000000014b947 */ /* 0x000fea0003800000 */
[----:B------:R-:W3:Y:S02]  /*0330*/  LD.E.U8 R0, desc[UR4][R2.64+0x1b2] ;  /* 0x0001b20402007980 */ /* 0x000ee4000c101100 */
[----:B---3--:R-:W-:-:S13]  /*0340*/  ISETP.NE.AND P1, PT, R0, RZ, PT ;  /* 0x000000ff0000720c */ /* 0x008fda0003f25270 */
[----:B------:R-:W3:Y:S02]  /*0350*/  @P1 LD.E R13, desc[UR4][R14.64+0x4] ;  /* 0x000004040e0d1980 */ /* 0x000ee4000c101900 */
[----:B---3-5:R-:W-:-:S06]  /*0360*/  @P1 IADD3 R84, PT, PT, R13, -R12, RZ ;  /* 0x8000000c0d541210 */ /* 0x028fcc0007ffe0ff */
[----:B------:R3:W5:Y:S02]  /*0370*/  @!P1 LD.E R84, desc[UR4][R14.64] ;  /* 0x000000040e549980 */ /* 0x000764000c101900 */
.L_x_8790:
[----:B------:R-:W-:Y:S05]  /*0380*/  BSYNC.RECONVERGENT B0 ;  /* 0x0000000000007941 */ /* 0x000fea0003800200 */
.L_x_8789:
        /* <DEDUP_REMOVED lines=8> */
.L_x_8792:
[----:B------:R-:W4:Y:S01]  /*0410*/  LD.E.64 R6, desc[UR4][R2.64+0x108] ;  /* 0x0001080402067980 */ /* 0x000f22000c101b00 */
[----:B------:R-:W-:Y:S01]  /*0420*/  BSSY.RECONVERGENT B0, `(.L_x_8794) ;  /* 0x0000006000007945 */ /* 0x000fe20003800200 */
[----:B------:R-:W-:Y:S01]  /*0430*/  IMAD.MOV.U32 R0, RZ, RZ, RZ ;  /* 0x000000ffff007224 */ /* 0x000fe200078e00ff */
[----:B----4-:R-:W-:-:S04]  /*0440*/  ISETP.NE.U32.AND P0, PT, R6, RZ, PT ;  /* 0x000000ff0600720c */ /* 0x010fc80003f05070 */
[----:B------:R-:W-:-:S13]  /*0450*/  ISETP.NE.AND.EX P0, PT, R7, RZ, PT, P0 ;  /* 0x000000ff0700720c */ /* 0x000fda0003f05300 */
[----:B------:R-:W-:Y:S05]  /*0460*/  @!P0 BRA `(.L_x_8795) ;  /* 0x0000000000048947 */ /* 0x000fea0003800000 */
[----:B------:R4:W5:Y:S02]  /*0470*/  LD.E R0, desc[UR4][R2.64+0xbc] ;  /* 0x0000bc0402007980 */ /* 0x000964000c101900 */
.L_x_8795:
[----:B------:R-:W-:Y:S05]  /*0480*/  BSYNC.RECONVERGENT B0 ;  /* 0x0000000000007941 */ /* 0x000fea0003800200 */
.L_x_8794:
[----:B-----5:R-:W-:Y:S02]  /*0490*/  IADD3 R84, PT, PT, R0, R84, -R11 ;  /* 0x0000005400547210 */ /* 0x020fe40007ffe80b */
.L_x_8793:
[----:B------:R-:W-:Y:S05]  /*04a0*/  BSYNC.RECONVERGENT B1 ;  /* 0x0000000000017941 */ /* 0x000fea0003800200 */
.L_x_8791:
[----:B------:R-:W-:Y:S01]  /*04b0*/  IMAD.SHL.U32 R0, R147, 0x40, RZ ;  /* 0x0000004093007824 */ /* 0x000fe200078e00ff */
[----:B------:R-:W-:Y:S01]  /*04c0*/  MOV R6, R144 ;  /* 0x0000009000067202 */ /* 0x000fe20000000f00 */
[----:B------:R-:W-:-:S03]  /*04d0*/  IMAD.MOV.U32 R7, RZ, RZ, 0x0 ;  /* 0x00000000ff077424 */ /* 0x000fc600078e00ff */
[----:B------:R-:W-:-:S13]  /*04e0*/  ISETP.GT.AND P0, PT, R85, R0, PT ;  /* 0x000000005500720c */ /* 0x000fda0003f04270 */
[----:B-1234-:R-:W-:Y:S05]  /*04f0*/  @!P0 RET.REL.NODEC R6 `(_ZN5flash24flash_fwd_splitkv_kernelI23Flash_fwd_kernel_traitsILi96ELi64ELi64ELi4ELb0ELb0EN7cutlass6half_tE19Flash_kernel_traitsILi96ELi64ELi64ELi4ES3_EELb0ELb0ELb1ELb0ELb0ELb0ELb0ELb0EEEvNS_16Flash_fwd_paramsE) ;  /* 0xfffffff806c08950 */ /* 0x01efea0003c3ffff */
        /* <DEDUP_REMOVED lines=17> */
[----:B------:R-:W3:Y:S04]  /*0610*/  @!P0 LD.E.64 R16, desc[UR4][R2.64+0x80] ;  /* 0x0000800402108980 */ /* 0x000ee8000c101b00 */
[----:B------:R-:W4:Y:S04]  /*0620*/  LD.E.64 R10, desc[UR4][R2.64+0xa0] ;  /* 0x0000a004020a7980 */ /* 0x000f28000c101b00 */
[----:B------:R-:W4:Y:S01]  /*0630*/  LD.E.64 R12, desc[UR4][R2.64+0x90] ;  /* 0x00009004020c7980 */ /* 0x000f22000c101b00 */
[----:B------:R-:W-:Y:S01]  /*0640*/  IMAD.SHL.U32 R9, R128, 0x8, RZ ;  /* 0x0000000880097824 */ /* 0x000fe200078e00ff */
[----:B------:R-:W-:-:S02]  /*0650*/  MOV R21, RZ ;  /* 0x000000ff00157202 */ /* 0x000fc40000000f00 */
[----:B------:R-:W5:Y:S02]  /*0660*/  LD.E R4, desc[UR4][R2.64+0xc0] ;  /* 0x0000c00402047980 */ /* 0x000f64000c101900 */
[----:B------:R-:W-:Y:S01]  /*0670*/  LOP3.LUT R20, R9, 0x18, RZ, 0xc0, !PT ;  /* 0x0000001809147812 */ /* 0x000fe200078ec0ff */
[----:B------:R-:W-:Y:S01]  /*0680*/  IMAD.IADD R85, R85, 0x1, -R0 ;  /* 0x0000000155557824 */ /* 0x000fe200078e0a00 */
[----:B------:R-:W-:Y:S01]  /*0690*/  SHF.R.U32.HI R128, RZ, 0x2, R128 ;  /* 0x00000002ff807819 */ /* 0x000fe20000011680 */
[----:B------:R1:W5:Y:S01]  /*06a0*/  LD.E.64 R18, desc[UR4][R2.64+0x70] ;  /* 0x0000700402127980 */ /* 0x000362000c101b00 */
[----:B------:R-:W-:Y:S02]  /*06b0*/  ISETP.NE.AND P5, PT, R20, RZ, PT ;  /* 0x000000ff1400720c */ /* 0x000fe40003fa5270 */
[CC--:B------:R-:W-:Y:S02]  /*06c0*/  ISETP.GE.AND P2, PT, R128.reuse, R85.reuse, PT ;  /* 0x000000558000720c */ /* 0x0c0fe40003f46270 */
[----:B------:R-:W-:Y:S01]  /*06d0*/  ISETP.GE.OR P6, PT, R128, R85, P5 ;  /* 0x000000558000720c */ /* 0x000fe20002fc6670 */
[----:B------:R-:W-:Y:S01]  /*06e0*/  BSSY.RECONVERGENT B0, `(.L_x_8797) ;  /* 0x0000028000007945 */ /* 0x000fe20003800200 */
[----:B------:R-:W-:Y:S01]  /*06f0*/  LOP3.LUT R9, R20, 0x20, RZ, 0xfc, !PT ;  /* 0x0000002014097812 */ /* 0x000fe200078efcff */
[----:B--2---:R-:W-:-:S02]  /*0700*/  @P0 IMAD R7, R15, R152, RZ ;  /* 0x000000980f070224 */ /* 0x004fc400078e02ff */
[----:B------:R-:W-:-:S04]  /*0710*/  @P0 IMAD.WIDE.U32 R152, R14, R152, RZ ;  /* 0x000000980e980225 */ /* 0x000fc800078e00ff */
[----:B------:R-:W-:-:S04]  /*0720*/  IMAD.WIDE.U32 R22, R0, R14, R20 ;  /* 0x0000000e00167225 */ /* 0x000fc800078e0014 */
[-C--:B---3--:R-:W-:Y:S02]  /*0730*/  @!P0 IMAD R8, R17, R145.reuse, RZ ;  /* 0x0000009111088224 */ /* 0x088fe400078e02ff */
[----:B------:R-:W-:-:S04]  /*0740*/  @!P0 IMAD.WIDE.U32 R16, R16, R145, RZ ;  /* 0x0000009110108225 */ /* 0x000fc800078e00ff */
[----:B------:R-:W-:Y:S02]  /*0750*/  @P0 IMAD.MOV.U32 R16, RZ, RZ, R152 ;  /* 0x000000ffff100224 */ /* 0x000fe400078e0098 */
[----:B------:R-:W-:Y:S02]  /*0760*/  IMAD R6, R6, R145, R146 ;  /* 0x0000009106067224 */ /* 0x000fe400078e0292 */
[----:B------:R-:W-:Y:S02]  /*0770*/  @!P0 IMAD.IADD R8, R17, 0x1, R8 ;  /* 0x0000000111088824 */ /* 0x000fe400078e0208 */
[----:B------:R-:W-:Y:S01]  /*0780*/  @P0 IMAD.IADD R8, R153, 0x1, R7 ;  /* 0x0000000199080824 */ /* 0x000fe200078e0207 */
[----:B------:R-:W-:Y:S01]  /*0790*/  IADD3 R16, P0, PT, R16, R22, RZ ;  /* 0x0000001610107210 */ /* 0x000fe20007f1e0ff */
[----:B-1----:R-:W-:Y:S02]  /*07a0*/  IMAD R3, R15, R0, RZ ;  /* 0x000000000f037224 */ /* 0x002fe400078e02ff */
[----:B----4-:R-:W-:Y:S01]  /*07b0*/  IMAD R5, R5, R6, R0 ;  /* 0x0000000605057224 */ /* 0x010fe200078e0200 */
[----:B------:R-:W-:-:S02]  /*07c0*/  IADD3 R0, PT, PT, R128, 0x20, RZ ;  /* 0x0000002080007810 */ /* 0x000fc40007ffe0ff */
[----:B------:R-:W-:Y:S02]  /*07d0*/  IADD3.X R17, PT, PT, R8, R23, R3, P0, !PT ;  /* 0x0000001708117210 */ /* 0x000fe400007fe403 */
[C---:B------:R-:W-:Y:S02]  /*07e0*/  IADD3 R3, P0, PT, R5.reuse, R128, RZ ;  /* 0x0000008005037210 */ /* 0x040fe40007f1e0ff */
[-C--:B------:R-:W-:Y:S01]  /*07f0*/  ISETP.GE.AND P1, PT, R0, R85.reuse, PT ;  /* 0x000000550000720c */ /* 0x080fe20003f26270 */
[-C--:B------:R-:W-:Y:S01]  /*0800*/  IMAD.WIDE.U32 R16, R12, R146.reuse, R16 ;  /* 0x000000920c107225 */ /* 0x080fe200078e0010 */
[----:B------:R-:W-:Y:S02]  /*0810*/  ISETP.GE.OR P5, PT, R0, R85, P5 ;  /* 0x000000550000720c */ /* 0x000fe40002fa6670 */
[----:B------:R-:W-:Y:S01]  /*0820*/  LEA.HI.X.SX32 R5, R5, RZ, 0x1, P0 ;  /* 0x000000ff05057211 */ /* 0x000fe200000f0eff */
[----:B------:R-:W-:Y:S01]  /*0830*/  IMAD R0, R13, R146, RZ ;  /* 0x000000920d007224 */ /* 0x000fe200078e02ff */
[----:B------:R-:W-:-:S02]  /*0840*/  LEA R2, P0, R3, R10, 0x2 ;  /* 0x0000000a03027211 */ /* 0x000fc400078010ff */
[----:B------:R-:W-:Y:S02]  /*0850*/  LOP3.LUT R7, R20, 0x40, RZ, 0xfc, !PT ;  /* 0x0000004014077812 */ /* 0x000fe400078efcff */
[----:B------:R-:W-:Y:S01]  /*0860*/  LEA.HI.X R3, R3, R11, R5, 0x2, P0 ;  /* 0x0000000b03037211 */ /* 0x000fe200000f1405 */
[----:B------:R-:W-:Y:S01]  /*0870*/  @!P6 IMAD.MOV.U32 R5, RZ, RZ, 0x7f800000 ;  /* 0x7f800000ff05e424 */ /* 0x000fe200078e00ff */
[----:B------:R-:W-:Y:S01]  /*0880*/  IADD3 R23, PT, PT, R17, R0, RZ ;  /* 0x0000000011177210 */ /* 0x000fe20007ffe0ff */
[----:B------:R-:W-:Y:S06]  /*0890*/  @P2 BRA `(.L_x_8798) ;  /* 0x0000000000302947 */ /* 0x000fec0003800000 */
        /* <DEDUP_REMOVED lines=12> */
.L_x_8798:
[----:B------:R-:W-:Y:S05]  /*0960*/  BSYNC.RECONVERGENT B0 ;  /* 0x0000000000007941 */ /* 0x000fea0003800200 */
.L_x_8797:
[----:B------:R-:W-:Y:S04]  /*0970*/  BSSY.RECONVERGENT B0, `(.L_x_8799) ;  /* 0x0000011000007945 */ /* 0x000fe80003800200 */
[----:B------:R-:W-:Y:S05]  /*0980*/  @P1 BRA `(.L_x_8800) ;  /* 0x00000000003c1947 */ /* 0x000fea0003800000 */
[----:B-1----:R-:W-:Y:S01]  /*0990*/  IADD3 R13, P0, PT, R128, 0x20, RZ ;  /* 0x00000020800d7810 */ /* 0x002fe20007f1e0ff */
        /* <DEDUP_REMOVED lines=14> */
.L_x_8800:
[----:B------:R-:W-:Y:S05]  /*0a80*/  BSYNC.RECONVERGENT B0 ;  /* 0x0000000000007941 */ /* 0x000fea0003800200 */
.L_x_8799:
[----:B------:R-:W-:Y:S01]  /*0a90*/  MOV R145, 0x0 ;  /* 0x0000000000917802 */ /* 0x000fe20000000f00 */
[----:B------:R1:W-:Y:S03]  /*0aa0*/  @!P6 ST.E desc[UR4][R2.64], R5 ;  /* 0x000000050200e985 */ /* 0x0003e6000c101904 */
[----:B-12--5:R-:W-:Y:S05]  /*0ab0*/  @P5 RET.REL.NODEC R144 `(_ZN5flash24flash_fwd_splitkv_kernelI23Flash_fwd_kernel_traitsILi96ELi64ELi64ELi4ELb0ELb0EN7cutlass6half_tE19Flash_kernel_traitsILi96ELi64ELi64ELi4ES3_EELb0ELb0ELb1ELb0ELb0ELb0ELb0ELb0EEEvNS_16Flash_fwd_paramsE) ;  /* 0xfffffff490505950 */ /* 0x026fea0003c3ffff */
[----:B------:R-:W-:Y:S02]  /*0ac0*/  MOV R5, 0x7f800000 ;  /* 0x7f80000000057802 */ /* 0x000fe40000000f00 */
[----:B------:R-:W-:-:S03]  /*0ad0*/  MOV R145, 0x0 ;  /* 0x0000000000917802 */ /* 0x000fc60000000f00 */
[----:B------:R1:W-:Y:S02]  /*0ae0*/  ST.E desc[UR4][R2.64+0x80], R5 ;  /* 0x0000800502007985 */ /* 0x0003e4000c101904 */
[----:B-1----:R-:W-:Y:S05]  /*0af0*/  RET.REL.NODEC R144 `(_ZN5flash24flash_fwd_splitkv_kernelI23Flash_fwd_kernel_traitsILi96ELi64ELi64ELi4ELb0ELb0EN7cutlass6half_tE19Flash_kernel_traitsILi96ELi64ELi64ELi4ES3_EELb0ELb0ELb1ELb0ELb0ELb0ELb0ELb0EEEvNS_16Flash_fwd_paramsE) ;  /* 0xfffffff490407950 */ /* 0x002fea0003c3ffff */
.L_x_8796:
        /* <DEDUP_REMOVED lines=13> */
[----:B------:R-:W2:Y:S01]  /*0bd0*/  LD.E.64 R12, desc[UR4][R2.64+0x168] ;  /* 0x00016804020c7980 */ /* 0x000ea2000c101b00 */
[----:B------:R-:W-:Y:S02]  /*0be0*/  IMAD.MOV.U32 R92, RZ, RZ, R2 ;  /* 0x000000ffff5c7224 */ /* 0x000fe400078e0002 */
[----:B------:R-:W-:-:S05]  /*0bf0*/  IMAD.MOV.U32 R93, RZ, RZ, R3 ;  /* 0x000000ffff5d7224 */ /* 0x000fca00078e0003 */
        /* <DEDUP_REMOVED lines=64> */
[----:B----4-:R-:W-:-:S04]  /*1000*/  IMAD R5, R141, R9, RZ ;  /* 0x000000098d057224 */ /* 0x010fc800078e02ff */
[----:B------:R-:W-:Y:S01]  /*1010*/  @!P0 IMAD.MOV R11, RZ, RZ, -R11 ;  /* 0x000000ffff0b8224 */ /* 0x000fe200078e0a0b */
        /* <DEDUP_REMOVED lines=21> */
.L_x_8802:
[----:B------:R-:W2:Y:S01]  /*1170*/  LD.E R25, desc[UR4][R2.64+0x68] ;  /* 0x0000680402197980 */ /* 0x000ea2000c101900 */
[----:B------:R-:W-:-:S03]  /*1180*/  ISETP.NE.AND P2, PT, R12, -0x1, PT ;  /* 0xffffffff0c00780c */ /* 0x000fc60003f45270 */
[----:B------:R-:W3:Y:S01]  /*1190*/  LD.E.64 R140, desc[UR4][R2.64+0x38] ;  /* 0x00003804028c7980 */ /* 0x000ee2000c101b00 */
        /* <DEDUP_REMOVED lines=8> */
[----:B------:R-:W-:Y:S02]  /*1220*/  IABS R13, R146 ;  /* 0x00000092000d7213 */ /* 0x000fe40000000000 */
        /* <DEDUP_REMOVED lines=39> */
[----:B------:R-:W-:Y:S01]  /*14a0*/  MOV R19, R7 ;  /* 0x0000000700137202 */ /* 0x000fe20000000f00 */
[----:B------:R-:W-:Y:S01]  /*14b0*/  IMAD.MOV.U32 R18, RZ, RZ, R8 ;  /* 0x000000ffff127224 */ /* 0x000fe200078e0008 */
[----:B------:R-:W-:Y:S01]  /*14c0*/  @P3 IADD3 R9, PT, PT, R9, 0x1, RZ ;  /* 0x0000000109093810 */ /* 0x000fe20007ffe0ff */
[-C--:B------:R-:W-:Y:S02]  /*14d0*/  IMAD R6, R141, R87.reuse, RZ ;  /* 0x000000578d067224 */ /* 0x080fe400078e02ff */
[----:B------:R-:W-:Y:S01]  /*14e0*/  IMAD.WIDE.U32 R18, R140, R87, R18 ;  /* 0x000000578c127225 */ /* 0x000fe200078e0012 */
[----:B------:R-:W-:-:S02]  /*14f0*/  @!P0 IADD3 R9, PT, PT, -R9, RZ, RZ ;  /* 0x000000ff09098210 */ /* 0x000fc40007ffe1ff */
[----:B------:R-:W-:Y:S01]  /*1500*/  @!P1 LOP3.LUT R9, RZ, R25, RZ, 0x33, !PT ;  /* 0x00000019ff099212 */ /* 0x000fe200078e33ff */
[----:B------:R-:W-:Y:S02]  /*1510*/  @!P2 IMAD R4, R5, R138, R4 ;  /* 0x0000008a0504a224 */ /* 0x000fe400078e0204 */
[----:B------:R-:W-:Y:S01]  /*1520*/  @!P2 IMAD.WIDE.U32 R20, R138, R11, RZ ;  /* 0x0000000b8a14a225 */ /* 0x000fe200078e00ff */
[----:B------:R-:W-:Y:S02]  /*1530*/  @P2 IADD3 R11, PT, PT, R11, R12, RZ ;  /* 0x0000000c0b0b2210 */ /* 0x000fe40007ffe0ff */
[----:B------:R-:W-:Y:S01]  /*1540*/  @!P2 SHF.R.S32.HI R5, RZ, 0x1f, R10 ;  /* 0x0000001fff05a819 */ /* 0x000fe2000001140a */
[----:B------:R-:W-:Y:S01]  /*1550*/  IMAD.IADD R13, R19, 0x1, R6 ;  /* 0x00000001130d7824 */ /* 0x000fe200078e0206 */
[----:B------:R-:W-:Y:S01]  /*1560*/  MOV R12, R18 ;  /* 0x00000012000c7202 */ /* 0x000fe20000000f00 */
[----:B------:R-:W-:Y:S01]  /*1570*/  @!P2 IMAD.IADD R21, R21, 0x1, R4 ;  /* 0x000000011515a824 */ /* 0x000fe200078e0204 */
[----:B------:R-:W-:Y:S01]  /*1580*/  SHF.R.S32.HI R6, RZ, 0x1f, R9 ;  /* 0x0000001fff067819 */ /* 0x000fe20000011409 */
[----:B------:R-:W-:-:S02]  /*1590*/  @!P2 IMAD R4, R17, R10, RZ ;  /* 0x0000000a1104a224 */ /* 0x000fc400078e02ff */
[----:B------:R-:W-:Y:S02]  /*15a0*/  IMAD R7, R15, R9, RZ ;  /* 0x000000090f077224 */ /* 0x000fe400078e02ff */
        /* <DEDUP_REMOVED lines=9> */
[----:B------:R-:W-:Y:S01]  /*1640*/  @P2 IADD3 R7, PT, PT, R11, R5, RZ ;  /* 0x000000050b072210 */ /* 0x000fe20007ffe0ff */
[----:B------:R-:W-:Y:S01]  /*1650*/  @P2 IMAD.MOV.U32 R12, RZ, RZ, R10 ;  /* 0x000000ffff0c2224 */ /* 0x000fe200078e000a */
[----:B------:R-:W-:-:S02]  /*1660*/  MOV R19, RZ ;  /* 0x000000ff00137202 */ /* 0x000fc40000000f00 */
[----:B------:R-:W-:Y:S02]  /*1670*/  MOV R9, R87 ;  /* 0x0000005700097202 */ /* 0x000fe40000000f00 */
.L_x_8803:
[----:B------:R-:W-:Y:S05]  /*1680*/  BSYNC.RECONVERGENT B0 ;  /* 0x0000000000007941 */ /* 0x000fea0003800200 */
.L_x_8801:
        /* <DEDUP_REMOVED lines=29> */
[----:B-----5:R-:W-:Y:S01]  /*1860*/  IMAD R16, R19, R138, RZ ;  /* 0x0000008a13107224 */ /* 0x020fe200078e02ff */
[----:B------:R-:W-:-:S07]  /*1870*/  SHF.L.U32 R137, R128, 0x3, RZ ;  /* 0x0000000380897819 */ /* 0x000fce00000006ff */
[----:B------:R-:W-:-:S04]  /*1880*/  @P3 VIADD R23, R23, 0x1 ;  /* 0x0000000117173836 */ /* 0x000fc80000000000 */
[----:B------:R-:W-:Y:S01]  /*1890*/  @!P1 IMAD.MOV R23, RZ, RZ, -R23 ;  /* 0x000000ffff179224 */ /* 0x000fe200078e0a17 */
[----:B------:R-:W-:Y:S01]  /*18a0*/  @!P2 LOP3.LUT R23, RZ, R25, RZ, 0x33, !PT ;  /* 0x00000019ff17a212 */ /* 0x000fe200078e33ff */
[----:B------:R-:W-:Y:S01]  /*18b0*/  IMAD R13, R9, R139, R16 ;  /* 0x0000008b090d7224 */ /* 0x000fe200078e0210 */
[----:B------:R-:W-:Y:S01]  /*18c0*/  LOP3.LUT R136, R137, 0x18, RZ, 0xc0, !PT ;  /* 0x0000001889887812 */ /* 0x000fe200078ec0ff */
[----:B------:R-:W-:Y:S01]  /*18d0*/  IMAD.WIDE.U32 R24, R9, R138, RZ ;  /* 0x0000008a09187225 */ /* 0x000fe200078e00ff */
[----:B------:R-:W-:-:S03]  /*18e0*/  SHF.R.S32.HI R16, RZ, 0x1f, R23 ;  /* 0x0000001fff107819 */ /* 0x000fc60000011417 */
[-C--:B------:R-:W-:Y:S01]  /*18f0*/  IMAD R9, R31, R23.reuse, RZ ;  /* 0x000000171f097224 */ /* 0x080fe200078e02ff */
[----:B------:R-:W-:Y:S01]  /*1900*/  IADD3 R12, P2, P1, R24, R12, R136 ;  /* 0x0000000c180c7210 */ /* 0x000fe2000795e088 */
[----:B------:R-:W-:Y:S01]  /*1910*/  IMAD.IADD R18, R25, 0x1, R13 ;  /* 0x0000000119127824 */ /* 0x000fe200078e020d */
[----:B------:R-:W1:Y:S01]  /*1920*/  S2UR UR6, SR_CgaCtaId ;  /* 0x00000000000679c3 */ /* 0x000e620000008800 */
[----:B------:R-:W-:-:S04]  /*1930*/  IMAD.WIDE.U32 R22, R30, R23, RZ ;  /* 0x000000171e167225 */ /* 0x000fc800078e00ff */
[----:B------:R-:W-:Y:S01]  /*1940*/  IMAD R9, R16, R30, R9 ;  /* 0x0000001e10097224 */ /* 0x000fe200078e0209 */
[----:B------:R-:W-:Y:S02]  /*1950*/  IADD3.X R18, PT, PT, R18, R7, RZ, P2, P1 ;  /* 0x0000000712127210 */ /* 0x000fe400017e24ff */
[----:B------:R-:W-:Y:S01]  /*1960*/  IADD3 R16, P1, PT, R12, R22, RZ ;  /* 0x000000160c107210 */ /* 0x000fe20007f3e0ff */
[----:B------:R-:W-:-:S05]  /*1970*/  IMAD.IADD R9, R23, 0x1, R9 ;  /* 0x0000000117097824 */ /* 0x000fca00078e0209 */
[----:B------:R-:W-:Y:S02]  /*1980*/  IADD3.X R17, PT, PT, R18, R9, RZ, P1, !PT ;  /* 0x0000000912117210 */ /* 0x000fe40000ffe4ff */
[----:B------:R-:W-:Y:S01]  /*1990*/  IADD3 R18, P1, PT, R136, R8, RZ ;  /* 0x0000000888127210 */ /* 0x000fe20007f3e0ff */
[----:B------:R-:W-:Y:S01]  /*19a0*/  IMAD.IADD R135, R85, 0x1, -R0 ;  /* 0x0000000155877824 */ /* 0x000fe200078e0a00 */
[----:B------:R-:W-:-:S03]  /*19b0*/  SHF.R.U32.HI R90, RZ, 0x2, R128 ;  /* 0x00000002ff5a7819 */ /* 0x000fc60000011680 */
[----:B------:R-:W-:Y:S01]  /*19c0*/  IMAD.X R19, RZ, RZ, R6, P1 ;  /* 0x000000ffff137224 */ /* 0x000fe200008e0606 */
[----:B------:R-:W-:Y:S01]  /*19d0*/  LOP3.LUT R155, R137, 0xc0, RZ, 0xc0, !PT ;  /* 0x000000c0899b7812 */ /* 0x000fe200078ec0ff */
[----:B------:R-:W-:-:S03]  /*19e0*/  UMOV UR7, 0x400 ;  /* 0x0000040000077882 */ /* 0x000fc60000000000 */
[----:B------:R-:W-:Y:S01]  /*19f0*/  LOP3.LUT R155, R155, 0x18, R128, 0xf8, !PT ;  /* 0x000000189b9b7812 */ /* 0x000fe200078ef880 */
[----:B-1----:R-:W-:Y:S01]  /*1a00*/  ULEA UR6, UR6, UR7, 0x18 ;  /* 0x0000000706067291 */ /* 0x002fe2000f8ec0ff */
[----:B------:R-:W-:Y:S01]  /*1a10*/  IMAD R9, R139, R90, RZ ;  /* 0x0000005a8b097224 */ /* 0x000fe200078e02ff */
[----:B------:R-:W-:Y:S01]  /*1a20*/  LOP3.LUT R8, R137, 0x1f20, RZ, 0xc0, !PT ;  /* 0x00001f2089087812 */ /* 0x000fe200078ec0ff */
[----:B------:R-:W-:Y:S01]  /*1a30*/  IMAD.WIDE.U32 R16, R90, R138, R16 ;  /* 0x0000008a5a107225 */ /* 0x000fe200078e0010 */
[----:B------:R-:W-:-:S03]  /*1a40*/  LOP3.LUT R163, R155, R136, RZ, 0x3c, !PT ;  /* 0x000000889ba37212 */ /* 0x000fc600078e3cff */
[----:B------:R-:W-:Y:S02]  /*1a50*/  IMAD R143, R141, R90, RZ ;  /* 0x0000005a8d8f7224 */ /* 0x000fe400078e02ff */
[----:B------:R-:W-:Y:S01]  /*1a60*/  IMAD.WIDE.U32 R18, R90, R140, R18 ;  /* 0x0000008c5a127225 */ /* 0x000fe200078e0012 */
[----:B------:R-:W-:Y:S02]  /*1a70*/  LOP3.LUT R163, R8, R163, RZ, 0xfc, !PT ;  /* 0x000000a308a37212 */ /* 0x000fe400078efcff */
[----:B------:R-:W-:Y:S01]  /*1a80*/  IADD3 R9, PT, PT, R17, R9, RZ ;  /* 0x0000000911097210 */ /* 0x000fe20007ffe0ff */
[----:B------:R-:W-:Y:S01]  /*1a90*/  IMAD.IADD R143, R19, 0x1, R143 ;  /* 0x00000001138f7824 */ /* 0x000fe200078e028f */
[----:B------:R-:W-:Y:S01]  /*1aa0*/  MOV R132, UR6 ;  /* 0x0000000600847c02 */ /* 0x000fe20008000f00 */
[----:B------:R-:W-:Y:S01]  /*1ab0*/  IMAD.MOV.U32 R91, RZ, RZ, RZ ;  /* 0x000000ffff5b7224 */ /* 0x000fe200078e00ff */
[----:B------:R-:W-:Y:S01]  /*1ac0*/  BSSY.RECONVERGENT B0, `(.L_x_8804) ;  /* 0x0000036000007945 */ /* 0x000fe20003800200 */
[----:B------:R-:W-:-:S02]  /*1ad0*/  SHF.L.U64.HI R139, R138, 0x5, R139 ;  /* 0x000000058a8b7819 */ /* 0x000fc4000001028b */
[C---:B------:R-:W-:Y:S01]  /*1ae0*/  SHF.L.U64.HI R141, R140.reuse, 0x5, R141 ;  /* 0x000000058c8d7819 */ /* 0x040fe2000001028d */
[----:B------:R-:W-:Y:S01]  /*1af0*/  IMAD.SHL.U32 R140, R140, 0x20, RZ ;  /* 0x000000208c8c7824 */ /* 0x000fe200078e00ff */
[----:B------:R-:W-:Y:S01]  /*1b00*/  SHF.L.U32 R138, R138, 0x5, RZ ;  /* 0x000000058a8a7819 */ /* 0x000fe200000006ff */
[----:B------:R-:W-:Y:S01]  /*1b10*/  IMAD R163, R163, 0x2, R132 ;  /* 0x00000002a3a37824 */ /* 0x000fe200078e0284 */
[C---:B------:R-:W-:Y:S02]  /*1b20*/  LOP3.LUT R160, R136.reuse, 0x20, RZ, 0xfc, !PT ;  /* 0x0000002088a07812 */ /* 0x040fe400078efcff */
[----:B------:R-:W-:Y:S01]  /*1b30*/  LOP3.LUT R154, R136, 0x40, RZ, 0xfc, !PT ;  /* 0x00000040889a7812 */ /* 0x000fe200078efcff */
[----:B--2---:R-:W-:-:S04]  /*1b40*/  @P0 IMAD.WIDE.U32 R22, R14, R152, RZ ;  /* 0x000000980e160225 */ /* 0x004fc800078e00ff */
[----:B------:R-:W-:Y:S02]  /*1b50*/  @P0 IMAD R6, R15, R152, RZ ;  /* 0x000000980f060224 */ /* 0x000fe400078e02ff */
[-C--:B---3--:R-:W-:Y:S02]  /*1b60*/  @!P0 IMAD R7, R29, R145.reuse, RZ ;  /* 0x000000911d078224 */ /* 0x088fe400078e02ff */
[----:B------:R-:W-:Y:S01]  /*1b70*/  @!P0 IMAD.WIDE.U32 R12, R28, R145, RZ ;  /* 0x000000911c0c8225 */ /* 0x000fe200078e00ff */
[----:B------:R-:W-:-:S03]  /*1b80*/  @P0 MOV R12, R22 ;  /* 0x00000016000c0202 */ /* 0x000fc60000000f00 */
[----:B------:R-:W-:Y:S02]  /*1b90*/  @!P0 IMAD.IADD R7, R13, 0x1, R7 ;  /* 0x000000010d078824 */ /* 0x000fe400078e0207 */
        /* <DEDUP_REMOVED lines=9> */
[----:B------:R-:W-:Y:S01]  /*1c30*/  LEA.HI.X R143, R18, R21, R143, 0x1, P3 ;  /* 0x00000015128f7211 */ /* 0x000fe200018f0c8f */
[----:B------:R-:W-:Y:S01]  /*1c40*/  IMAD.WIDE.U32 R16, R147, 0x40, R90 ;  /* 0x0000004093107825 */ /* 0x000fe200078e005a */
        /* <DEDUP_REMOVED lines=28> */
.L_x_8806:
[----:B------:R3:W-:Y:S02]  /*1e10*/  STS.128 [R163+0x2000], RZ ;  /* 0x002000ffa3007388 */ /* 0x0007e40000000c00 */
.L_x_8805:
[----:B------:R-:W-:Y:S05]  /*1e20*/  BSYNC.RECONVERGENT B0 ;  /* 0x0000000000007941 */ /* 0x000fea0003800200 */
.L_x_8804:
        /* <DEDUP_REMOVED lines=32> */
.L_x_8809:
[----:B------:R2:W-:Y:S02]  /*2030*/  STS.128 [R163+0x2800], RZ ;  /* 0x002800ffa3007388 */ /* 0x0005e40000000c00 */
.L_x_8808:
[----:B------:R-:W-:Y:S05]  /*2040*/  BSYNC.RECONVERGENT B0 ;  /* 0x0000000000007941 */ /* 0x000fea0003800200 */
.L_x_8807:
        /* <DEDUP_REMOVED lines=26> */
.L_x_8812:
[----:B------:R4:W-:Y:S02]  /*21f0*/  STS.128 [R163+0x5000], RZ ;  /* 0x005000ffa3007388 */ /* 0x0009e40000000c00 */
.L_x_8811:
[----:B------:R-:W-:Y:S05]  /*2200*/  BSYNC.RECONVERGENT B0 ;  /* 0x0000000000007941 */ /* 0x000fea0003800200 */
.L_x_8810:
[----:B------:R-:W-:Y:S01]  /*2210*/  ISETP.GE.AND P0, PT, R6, R5, PT ;  /* 0x000000050600720c */ /* 0x000fe20003f06270 */
[----:B------:R-:W-:-:S12]  /*2220*/  BSSY.RECONVERGENT B0, `(.L_x_8813) ;  /* 0x0000016000007945 */ /* 0x000fd80003800200 */
[----:B------:R-:W-:Y:S05]  /*2230*/  @P0 BRA `(.L_x_8814) ;  /* 0x0000000000500947 */ /* 0x000fea0003800000 */
[-C--:B------:R-:W-:Y:S02]  /*2240*/  ISETP.GE.AND P2, PT, R136, R153.reuse, PT ;  /* 0x000000998800720c */ /* 0x080fe40003f46270 */
[-C--:B------:R-:W-:Y:S02]  /*2250*/  ISETP.GE.AND P1, PT, R160, R153.reuse, PT ;  /* 0x00000099a000720c */ /* 0x080fe40003f26270 */
[----:B-1----:R-:W-:Y:S02]  /*2260*/  LEA R8, P3, R140, R142, 0x1 ;  /* 0x0000008e8c087211 */ /* 0x002fe400078608ff */
        /* <DEDUP_REMOVED lines=17> */
.L_x_8814:
[----:B------:R-:W-:Y:S05]  /*2380*/  BSYNC.RECONVERGENT B0 ;  /* 0x0000000000007941 */ /* 0x000fea0003800200 */
.L_x_8813:
[----:B------:R-:W2:Y:S04]  /*2390*/  LD.E.64 R12, desc[UR4][R2.64+0x1c0] ;  /* 0x0001c004020c7980 */ /* 0x000ea8000c101b00 */
[----:B------:R-:W3:Y:S01]  /*23a0*/  LD.E.64 R10, desc[UR4][R2.64+0x1b8] ;  /* 0x0001b804020a7980 */ /* 0x000ee2000c101b00 */
[----:B-1----:R-:W-:Y:S02]  /*23b0*/  MOV R8, R146 ;  /* 0x0000009200087202 */ /* 0x002fe40000000f00 */
        /* <DEDUP_REMOVED lines=35> */
.L_x_8817:
[----:B------:R3:W-:Y:S01]  /*25f0*/  STS.128 [R163+0x8000], RZ ;  /* 0x008000ffa3007388 */ /* 0x0007e20000000c00 */
[----:B------:R-:W-:Y:S05]  /*2600*/  BRA `(.L_x_8818) ;  /* 0x00000000000c7947 */ /* 0x000fea0003800000 */
.L_x_8816:
[----:B------:R2:W-:Y:S04]  /*2610*/  STS.128 [R163+0x6000], RZ ;  /* 0x006000ffa3007388 */ /* 0x0005e80000000c00 */
[----:B------:R2:W-:Y:S04]  /*2620*/  STS.128 [R163+0x7000], RZ ;  /* 0x007000ffa3007388 */ /* 0x0005e80000000c00 */
[----:B------:R2:W-:Y:S02]  /*2630*/  STS.128 [R163+0x8000], RZ ;  /* 0x008000ffa3007388 */ /* 0x0005e40000000c00 */
.L_x_8818:
[----:B------:R-:W-:Y:S05]  /*2640*/  BSYNC.RECONVERGENT B0 ;  /* 0x0000000000007941 */ /* 0x000fea0003800200 */
.L_x_8815:
        /* <DEDUP_REMOVED lines=27> */
.L_x_8821:
[----:B------:R1:W-:Y:S02]  /*2800*/  STS.128 [R163+0x8800], RZ ;  /* 0x008800ffa3007388 */ /* 0x0003e40000000c00 */
.L_x_8820:
[----:B------:R-:W-:Y:S05]  /*2810*/  BSYNC.RECONVERGENT B0 ;  /* 0x0000000000007941 */ /* 0x000fea0003800200 */
.L_x_8819:
[C---:B-1----:R-:W-:Y:S01]  /*2820*/  IMAD.SHL.U32 R4, R128.reuse, 0x10, RZ ;  /* 0x0000001080047824 */ /* 0x042fe200078e00ff */
[----:B------:R-:W-:Y:S01]  /*2830*/  SHF.R.U32.HI R130, RZ, 0x1, R128 ;  /* 0x00000001ff827819 */ /* 0x000fe20000011680 */
[C---:B------:R-:W-:Y:S01]  /*2840*/  IMAD.SHL.U32 R89, R128.reuse, 0x20, RZ ;  /* 0x0000002080597824 */ /* 0x040fe200078e00ff */
[C---:B------:R-:W-:Y:S01]  /*2850*/  LOP3.LUT P6, RZ, R128.reuse, 0x4, RZ, 0xc0, !PT ;  /* 0x0000000480ff7812 */ /* 0x040fe200078cc0ff */
[----:B------:R-:W-:Y:S01]  /*2860*/  IMAD.SHL.U32 R129, R128, 0x4, RZ ;  /* 0x0000000480817824 */ /* 0x000fe200078e00ff */
[----:B------:R-:W-:Y:S01]  /*2870*/  LOP3.LUT R8, R130, 0x8, RZ, 0xc0, !PT ;  /* 0x0000000882087812 */ /* 0x000fe200078ec0ff */
[----:B------:R-:W-:Y:S01]  /*2880*/  IMAD.MOV.U32 R95, RZ, RZ, 0x20 ;  /* 0x00000020ff5f7424 */ /* 0x000fe200078e00ff */
[C---:B------:R-:W-:Y:S01]  /*2890*/  LOP3.LUT R131, R4.reuse, 0x3e00, RZ, 0xc0, !PT ;  /* 0x00003e0004837812 */ /* 0x040fe200078ec0ff */
[----:B------:R-:W0:Y:S01]  /*28a0*/  LDGDEPBAR ;  /* 0x00000000000079af */ /* 0x000e220000000000 */
[----:B------:R-:W-:Y:S01]  /*28b0*/  LOP3.LUT R4, R4, 0x100, RZ, 0xc0, !PT ;  /* 0x0000010004047812 */ /* 0x000fe200078ec0ff */
[----:B------:R-:W-:Y:S01]  /*28c0*/  BSSY.RECONVERGENT B1, `(.L_x_8822) ;  /* 0x00000d2000017945 */ /* 0x000fe20003800200 */
[----:B------:R-:W-:-:S02]  /*28d0*/  LOP3.LUT R6, R129, 0x18, RZ, 0xc0, !PT ;  /* 0x0000001881067812 */ /* 0x000fc400078ec0ff */
        /* <DEDUP_REMOVED lines=8> */
[----:B------:R-:W-:Y:S02]  /*2960*/  LOP3.LUT R7, R7, R86, RZ, 0xfc, !PT ;  /* 0x0000005607077212 */ /* 0x000fe400078efcff */
[----:B------:R-:W-:Y:S01]  /*2970*/  SEL R95, R95, 0xffffffe0, !P6 ;  /* 0xffffffe05f5f7807 */ /* 0x000fe20007000000 */
[--C-:B------:R-:W-:Y:S01]  /*2980*/  IMAD R96, R5, 0x2, R132.reuse ;  /* 0x0000000205607824 */ /* 0x100fe200078e0284 */
[----:B------:R-:W-:Y:S01]  /*2990*/  ISETP.NE.AND P5, PT, R88, 0x1, PT ;  /* 0x000000015800780c */ /* 0x000fe20003fa5270 */
[----:B------:R-:W-:Y:S02]  /*29a0*/  IMAD R97, R7, 0x2, R132 ;  /* 0x0000000207617824 */ /* 0x000fe400078e0284 */
[--C-:B------:R-:W-:Y:S01]  /*29b0*/  IMAD.IADD R94, R96, 0x1, R95.reuse ;  /* 0x00000001605e7824 */ /* 0x100fe200078e025f */
[----:B------:R-:W-:Y:S01]  /*29c0*/  LDSM.16.M88.4 R44, [R96+0x3000] ;  /* 0x00300000602c783b */ /* 0x000fe20000000200 */
[----:B------:R-:W-:-:S03]  /*29d0*/  IMAD.IADD R95, R97, 0x1, R95 ;  /* 0x00000001615f7824 */ /* 0x000fc600078e025f */
[----:B------:R-:W1:Y:S04]  /*29e0*/  LDSM.16.M88.4 R72, [R97] ;  /* 0x000000006148783b */ /* 0x000e680000000200 */
[----:B------:R-:W5:Y:S04]  /*29f0*/  LDSM.16.M88.4 R36, [R96+0x3400] ;  /* 0x003400006024783b */ /* 0x000f680000000200 */
[----:B------:R-:W2:Y:S04]  /*2a00*/  LDSM.16.M88.4 R28, [R96+0x3800] ;  /* 0x00380000601c783b */ /* 0x000ea80000000200 */
[----:B------:R-:W3:Y:S04]  /*2a10*/  LDSM.16.M88.4 R20, [R96+0x3c00] ;  /* 0x003c00006014783b */ /* 0x000ee80000000200 */
        /* <DEDUP_REMOVED lines=8> */
[----:B------:R-:W1:Y:S01]  /*2aa0*/  LDSM.16.M88.4 R56, [R96+0x4400] ;  /* 0x004400006038783b */ /* 0x000e620000000200 */
[C---:B-----5:R-:W-:Y:S03]  /*2ab0*/  HMMA.16816.F32 R40, R72.reuse, R36, RZ ;  /* 0x000000244828723c */ /* 0x060fe600000018ff */
[----:B------:R-:W5:Y:S04]  /*2ac0*/  LDSM.16.M88.4 R52, [R96+0x4800] ;  /* 0x004800006034783b */ /* 0x000f680000000200 */
        /* <DEDUP_REMOVED lines=9> */
[C---:B----4-:R-:W-:Y:S08]  /*2b60*/  HMMA.16816.F32 R32, R4.reuse, R12, R32 ;  /* 0x0000000c0420723c */ /* 0x050ff00000001820 */
        /* <DEDUP_REMOVED lines=15> */
[C---:B------:R-:W-:Y:S08]  /*2c60*/  HMMA.16816.F32 R40, R16.reuse, R56, R40 ;  /* 0x000000381028723c */ /* 0x040ff00000001828 */
[C---:B------:R-:W-:Y:S01]  /*2c70*/  HMMA.16816.F32 R36, R16.reuse, R58, R36 ;  /* 0x0000003a1024723c */ /* 0x040fe20000001824 */
[----:B------:R-:W1:Y:S07]  /*2c80*/  LDSM.16.M88.4 R56, [R96+0x5800] ;  /* 0x005800006038783b */ /* 0x000e6e0000000200 */
[C---:B-----5:R-:W-:Y:S08]  /*2c90*/  HMMA.16816.F32 R32, R16.reuse, R52, R32 ;  /* 0x000000341020723c */ /* 0x060ff00000001820 */
[C---:B------:R-:W-:Y:S01]  /*2ca0*/  HMMA.16816.F32 R28, R16.reuse, R54, R28 ;  /* 0x00000036101c723c */ /* 0x040fe2000000181c */
[----:B------:R-:W5:Y:S07]  /*2cb0*/  LDSM.16.M88.4 R52, [R96+0x5c00] ;  /* 0x005c00006034783b */ /* 0x000f6e0000000200 */
[C---:B--2---:R-:W-:Y:S08]  /*2cc0*/  HMMA.16816.F32 R24, R16.reuse, R20, R24 ;  /* 0x000000141018723c */ /* 0x044ff00000001818 */
[----:B------:R-:W-:Y:S01]  /*2cd0*/  HMMA.16816.F32 R72, R16, R22, R72 ;  /* 0x000000161048723c */ /* 0x000fe20000001848 */
[----:B------:R-:W-:Y:S04]  /*2ce0*/  LDSM.16.M88.4 R20, [R95+0x2000] ;  /* 0x002000005f14783b */ /* 0x000fe80000000200 */
[----:B------:R-:W-:Y:S03]  /*2cf0*/  LDSM.16.M88.4 R16, [R94+0x5000] ;  /* 0x005000005e10783b */ /* 0x000fe60000000200 */
[C---:B---3--:R-:W-:Y:S08]  /*2d00*/  HMMA.16816.F32 R48, R76.reuse, R12, R48 ;  /* 0x0000000c4c30723c */ /* 0x048ff00000001830 */
[C---:B------:R-:W-:Y:S01]  /*2d10*/  HMMA.16816.F32 R44, R76.reuse, R14, R44 ;  /* 0x0000000e4c2c723c */ /* 0x040fe2000000182c */
[----:B------:R-:W2:Y:S07]  /*2d20*/  LDSM.16.M88.4 R12, [R94+0x5400] ;  /* 0x005400005e0c783b */ /* 0x000eae0000000200 */
[C---:B----4-:R-:W-:Y:S08]  /*2d30*/  HMMA.16816.F32 R40, R76.reuse, R8, R40 ;  /* 0x000000084c28723c */ /* 0x050ff00000001828 */
[C---:B------:R-:W-:Y:S01]  /*2d40*/  HMMA.16816.F32 R36, R76.reuse, R10, R36 ;  /* 0x0000000a4c24723c */ /* 0x040fe20000001824 */
[----:B------:R-:W3:Y:S07]  /*2d50*/  LDSM.16.M88.4 R8, [R94+0x5800] ;  /* 0x005800005e08783b */ /* 0x000eee0000000200 */
        /* <DEDUP_REMOVED lines=12> */
[C---:B-----5:R-:W-:Y:S08]  /*2e20*/  HMMA.16816.F32 R24, R68.reuse, R52, R24 ;  /* 0x000000344418723c */ /* 0x060ff00000001818 */
[----:B------:R-:W-:Y:S08]  /*2e30*/  HMMA.16816.F32 R72, R68, R54, R72 ;  /* 0x000000364448723c */ /* 0x000ff00000001848 */
[C---:B--2---:R-:W-:Y:S08]  /*2e40*/  HMMA.16816.F32 R40, R20.reuse, R12, R40 ;  /* 0x0000000c1428723c */ /* 0x044ff00000001828 */
[C---:B------:R-:W-:Y:S08]  /*2e50*/  HMMA.16816.F32 R36, R20.reuse, R14, R36 ;  /* 0x0000000e1424723c */ /* 0x040ff00000001824 */
[C---:B------:R-:W-:Y:S08]  /*2e60*/  HMMA.16816.F32 R48, R20.reuse, R16, R48 ;  /* 0x000000101430723c */ /* 0x040ff00000001830 */
[C---:B------:R-:W-:Y:S08]  /*2e70*/  HMMA.16816.F32 R44, R20.reuse, R18, R44 ;  /* 0x00000012142c723c */ /* 0x040ff0000000182c */
[C---:B---3--:R-:W-:Y:S08]  /*2e80*/  HMMA.16816.F32 R12, R20.reuse, R8, R32 ;  /* 0x00000008140c723c */ /* 0x048ff00000001820 */
        /* <DEDUP_REMOVED lines=18> */
.L_x_8825:
        /* <DEDUP_REMOVED lines=28> */
[----:B------:R-:W-:Y:S01]  /*3170*/  ISETP.GE.AND P0, PT, R9, RZ, PT ;  /* 0x000000ff0900720c */ /* 0x000fe20003f06270 */
[----:B------:R-:W-:Y:S01]  /*3180*/  @!P1 VIADD R8, R8, 0x1 ;  /* 0x0000000108089836 */ /* 0x000fe20000000000 */
[-C--:B------:R-:W-:Y:S02]  /*3190*/  ISETP.GE.U32.AND P3, PT, R4, R7.reuse, PT ;  /* 0x000000070400720c */ /* 0x080fe40003f66070 */
[----:B------:R-:W-:Y:S02]  /*31a0*/  ISETP.GE.U32.AND P4, PT, R6, R7, PT ;  /* 0x000000070600720c */ /* 0x000fe40003f86070 */
[----:B------:R-:W-:-:S09]  /*31b0*/  ISETP.NE.AND P1, PT, R16, RZ, PT ;  /* 0x000000ff1000720c */ /* 0x000fd20003f25270 */
[----:B------:R-:W-:Y:S02]  /*31c0*/  @P3 IADD3 R8, PT, PT, R8, 0x1, RZ ;  /* 0x0000000108083810 */ /* 0x000fe40007ffe0ff */
[----:B------:R-:W-:-:S03]  /*31d0*/  @P4 VIADD R10, R10, 0x1 ;  /* 0x000000010a0a4836 */ /* 0x000fc60000000000 */
        /* <DEDUP_REMOVED lines=25> */
.L_x_8826:
[----:B------:R-:W-:Y:S05]  /*3370*/  BSYNC.RECONVERGENT B0 ;  /* 0x0000000000007941 */ /* 0x000fea0003800200 */
.L_x_8824:
        /* <DEDUP_REMOVED lines=38> */
.L_x_8823:
[----:B------:R-:W-:Y:S05]  /*35e0*/  BSYNC.RECONVERGENT B1 ;  /* 0x0000000000017941 */ /* 0x000fea0003800200 */
.L_x_8822:
[----:B------:R-:W2:Y:S01]  /*35f0*/  LD.E R103, desc[UR4][R2.64+0xdc] ;  /* 0x0000dc0402677980 */ /* 0x000ea2000c101900 */
[----:B------:R-:W-:Y:S01]  /*3600*/  LOP3.LUT R33, R90, 0x7, RZ, 0xc0, !PT ;  /* 0x000000075a217812 */ /* 0x000fe200078ec0ff */
[----:B------:R-:W-:Y:S01]  /*3610*/  IMAD.SHL.U32 R32, R128, 0x2, RZ ;  /* 0x0000000280207824 */ /* 0x000fe200078e00ff */
[----:B------:R-:W-:Y:S02]  /*3620*/  LEA R151, R88, 0xffffffc0, 0x6 ;  /* 0xffffffc058977811 */ /* 0x000fe400078e30ff */
[----:B-1----:R-:W-:Y:S02]  /*3630*/  LOP3.LUT R6, R33, 0x1f0, R130, 0xf8, !PT ;  /* 0x000001f021067812 */ /* 0x002fe400078ef882 */
[----:B------:R-:W-:-:S03]  /*3640*/  LOP3.LUT R32, R32, 0x6, RZ, 0xc0, !PT ;  /* 0x0000000620207812 */ /* 0x000fc600078ec0ff */
[----:B------:R-:W-:Y:S01]  /*3650*/  IMAD R6, R147, 0x40, R6 ;  /* 0x0000004093067824 */ /* 0x000fe200078e0206 */
[----:B------:R-:W-:-:S04]  /*3660*/  LOP3.LUT R9, R151, 0x8, R32, 0xfe, !PT ;  /* 0x0000000897097812 */ /* 0x000fc800078efe20 */
[----:B------:R-:W-:-:S05]  /*3670*/  IADD3 R6, PT, PT, R84, R6, -R85 ;  /* 0x0000000654067210 */ /* 0x000fca0007ffe855 */
[----:B------:R-:W-:-:S05]  /*3680*/  IMAD.IADD R7, R6, 0x1, -R9 ;  /* 0x0000000106077824 */ /* 0x000fca00078e0a09 */
[----:B------:R-:W-:Y:S02]  /*3690*/  IABS R7, R7 ;  /* 0x0000000700077213 */ /* 0x000fe40000000000 */
[----:B------:R-:W-:Y:S02]  /*36a0*/  LOP3.LUT R5, R151, 0x1, R32, 0xfe, !PT ;  /* 0x0000000197057812 */ /* 0x000fe400078efe20 */
[----:B------:R-:W-:-:S03]  /*36b0*/  I2FP.F32.S32 R7, R7 ;  /* 0x0000000700077245 */ /* 0x000fc60000201400 */
[----:B------:R-:W-:Y:S02]  /*36c0*/  IMAD.IADD R8, R6, 0x1, -R5 ;  /* 0x0000000106087824 */ /* 0x000fe400078e0a05 */
[----:B------:R-:W-:Y:S01]  /*36d0*/  FFMA.FTZ R44, -R0, R7, R44 ;  /* 0x00000007002c7223 */ /* 0x000fe2000001012c */
[----:B------:R-:W-:Y:S02]  /*36e0*/  LOP3.LUT R7, R151, 0x11, R32, 0xfe, !PT ;  /* 0x0000001197077812 */ /* 0x000fe400078efe20 */
[----:B------:R-:W-:-:S03]  /*36f0*/  IABS R8, R8 ;  /* 0x0000000800087213 */ /* 0x000fc60000000000 */
[C---:B------:R-:W-:Y:S01]  /*3700*/  IMAD.IADD R4, R6.reuse, 0x1, -R7 ;  /* 0x0000000106047824 */ /* 0x040fe200078e0a07 */
[C-C-:B------:R-:W-:Y:S02]  /*3710*/  LOP3.LUT R55, R151.reuse, 0x9, R32.reuse, 0xfe, !PT ;  /* 0x0000000997377812 */ /* 0x140fe400078efe20 */
[--C-:B------:R-:W-:Y:S02]  /*3720*/  LOP3.LUT R17, R151, 0x18, R32.reuse, 0xfe, !PT ;  /* 0x0000001897117812 */ /* 0x100fe400078efe20 */
[----:B------:R-:W-:Y:S02]  /*3730*/  I2FP.F32.S32 R8, R8 ;  /* 0x0000000800087245 */ /* 0x000fe40000201400 */
[----:B------:R-:W-:Y:S01]  /*3740*/  IABS R4, R4 ;  /* 0x0000000400047213 */ /* 0x000fe20000000000 */
[C---:B------:R-:W-:Y:S01]  /*3750*/  IMAD.IADD R35, R6.reuse, 0x1, -R55 ;  /* 0x0000000106237824 */ /* 0x040fe200078e0a37 */
[----:B------:R-:W-:Y:S01]  /*3760*/  ISETP.GE.AND P3, PT, R9, R84, PT ;  /* 0x000000540900720c */ /* 0x000fe20003f66270 */
[----:B------:R-:W-:Y:S01]  /*3770*/  IMAD.IADD R23, R6, 0x1, -R17 ;  /* 0x0000000106177824 */ /* 0x000fe200078e0a11 */
[----:B------:R-:W-:Y:S01]  /*3780*/  LOP3.LUT R9, R151, 0x19, R32, 0xfe, !PT ;  /* 0x0000001997097812 */ /* 0x000fe200078efe20 */
[----:B------:R-:W-:Y:S01]  /*3790*/  FFMA.FTZ R8, -R0, R8, R49 ;  /* 0x0000000800087223 */ /* 0x000fe20000010131 */
[----:B------:R-:W-:-:S02]  /*37a0*/  I2FP.F32.S32 R4, R4 ;  /* 0x0000000400047245 */ /* 0x000fc40000201400 */
[----:B------:R-:W-:Y:S01]  /*37b0*/  LOP3.LUT R49, R151, 0x21, R32, 0xfe, !PT ;  /* 0x0000002197317812 */ /* 0x000fe200078efe20 */
[----:B------:R-:W-:Y:S01]  /*37c0*/  IMAD.IADD R16, R6, 0x1, -R9 ;  /* 0x0000000106107824 */ /* 0x000fe200078e0a09 */
[----:B------:R-:W-:Y:S02]  /*37d0*/  IABS R35, R35 ;  /* 0x0000002300237213 */ /* 0x000fe40000000000 */
[----:B------:R-:W-:Y:S01]  /*37e0*/  IABS R23, R23 ;  /* 0x0000001700177213 */ /* 0x000fe20000000000 */
[----:B------:R-:W-:Y:S01]  /*37f0*/  FFMA.FTZ R19, -R0, R4, R41 ;  /* 0x0000000400137223 */ /* 0x000fe20000010129 */
[----:B------:R-:W-:Y:S01]  /*3800*/  IMAD.IADD R4, R6, 0x1, -R49 ;  /* 0x0000000106047824 */ /* 0x000fe200078e0a31 */
[----:B------:R-:W-:Y:S02]  /*3810*/  I2FP.F32.S32 R35, R35 ;  /* 0x0000002300237245 */ /* 0x000fe40000201400 */
[----:B------:R-:W-:Y:S02]  /*3820*/  I2FP.F32.S32 R23, R23 ;  /* 0x0000001700177245 */ /* 0x000fe40000201400 */
[----:B------:R-:W-:Y:S01]  /*3830*/  IABS R16, R16 ;  /* 0x0000001000107213 */ /* 0x000fe20000000000 */
[C---:B------:R-:W-:Y:S01]  /*3840*/  FFMA.FTZ R35, -R0.reuse, R35, R45 ;  /* 0x0000002300237223 */ /* 0x040fe2000001012d */
[----:B------:R-:W-:Y:S01]  /*3850*/  IABS R4, R4 ;  /* 0x0000000400047213 */ /* 0x000fe20000000000 */
[----:B------:R-:W-:Y:S01]  /*3860*/  FFMA.FTZ R36, -R0, R23, R36 ;  /* 0x0000001700247223 */ /* 0x000fe20000010124 */
[----:B------:R-:W-:-:S02]  /*3870*/  I2FP.F32.S32 R16, R16 ;  /* 0x0000001000107245 */ /* 0x000fc40000201400 */
[C---:B------:R-:W-:Y:S02]  /*3880*/  LOP3.LUT R23, R151.reuse, R32, RZ, 0xfc, !PT ;  /* 0x0000002097177212 */ /* 0x040fe400078efcff */
[--C-:B------:R-:W-:Y:S01]  /*3890*/  LOP3.LUT R45, R151, 0x28, R32.reuse, 0xfe, !PT ;  /* 0x00000028972d7812 */ /* 0x100fe200078efe20 */
[----:B------:R-:W-:Y:S01]  /*38a0*/  VIADD R10, R6, 0x8 ;  /* 0x00000008060a7836 */ /* 0x000fe20000000000 */
[----:B------:R-:W-:Y:S01]  /*38b0*/  I2FP.F32.S32 R4, R4 ;  /* 0x0000000400047245 */ /* 0x000fe20000201400 */
[----:B------:R-:W-:Y:S01]  /*38c0*/  FFMA.FTZ R16, -R0, R16, R37 ;  /* 0x0000001000107223 */ /* 0x000fe20000010125 */
[----:B------:R-:W-:Y:S01]  /*38d0*/  ISETP.GE.AND P0, PT, R23, R84, PT ;  /* 0x000000541700720c */ /* 0x000fe20003f06270 */
[C---:B------:R-:W-:Y:S01]  /*38e0*/  IMAD.IADD R37, R6.reuse, 0x1, -R45 ;  /* 0x0000000106257824 */ /* 0x040fe200078e0a2d */
[----:B------:R-:W-:Y:S01]  /*38f0*/  LOP3.LUT R11, R151, 0x10, R32, 0xfe, !PT ;  /* 0x00000010970b7812 */ /* 0x000fe200078efe20 */
[----:B------:R-:W-:Y:S02]  /*3900*/  IMAD.IADD R41, R6, 0x1, -R23 ;  /* 0x0000000106297824 */ /* 0x000fe400078e0a17 */
[----:B------:R-:W-:Y:S01]  /*3910*/  FFMA.FTZ R107, -R0, R4, R13 ;  /* 0x00000004006b7223 */ /* 0x000fe2000001010d */
[----:B------:R-:W-:-:S02]  /*3920*/  IMAD.IADD R23, R10, 0x1, -R23 ;  /* 0x000000010a177824 */ /* 0x000fc400078e0a17 */
[----:B------:R-:W-:Y:S01]  /*3930*/  IMAD.IADD R4, R10, 0x1, -R7 ;  /* 0x000000010a047824 */ /* 0x000fe200078e0a07 */
[----:B------:R-:W-:Y:S01]  /*3940*/  IABS R37, R37 ;  /* 0x0000002500257213 */ /* 0x000fe20000000000 */
[--C-:B------:R-:W-:Y:S01]  /*3950*/  IMAD.IADD R21, R6, 0x1, -R11.reuse ;  /* 0x0000000106157824 */ /* 0x100fe200078e0a0b */
[----:B------:R-:W-:Y:S01]  /*3960*/  IABS R41, R41 ;  /* 0x0000002900297213 */ /* 0x000fe20000000000 */
[C---:B------:R-:W-:Y:S01]  /*3970*/  IMAD.IADD R13, R10.reuse, 0x1, -R11 ;  /* 0x000000010a0d7824 */ /* 0x040fe200078e0a0b */
[----:B------:R-:W-:Y:S01]  /*3980*/  IABS R23, R23 ;  /* 0x0000001700177213 */ /* 0x000fe20000000000 */
[C---:B------:R-:W-:Y:S01]  /*3990*/  IMAD.IADD R20, R10.reuse, 0x1, -R5 ;  /* 0x000000010a147824 */ /* 0x040fe200078e0a05 */
[----:B------:R-:W-:Y:S01]  /*39a0*/  LOP3.LUT R53, R151, 0x20, R32, 0xfe, !PT ;  /* 0x0000002097357812 */ /* 0x000fe200078efe20 */
[----:B------:R-:W-:Y:S01]  /*39b0*/  IMAD.IADD R18, R10, 0x1, -R55 ;  /* 0x000000010a127824 */ /* 0x000fe200078e0a37 */
[----:B------:R-:W-:Y:S02]  /*39c0*/  IABS R4, R4 ;  /* 0x0000000400047213 */ /* 0x000fe40000000000 */
[----:B------:R-:W-:-:S02]  /*39d0*/  I2FP.F32.S32 R37, R37 ;  /* 0x0000002500257245 */ /* 0x000fc40000201400 */
[----:B------:R-:W-:Y:S02]  /*39e0*/  I2FP.F32.S32 R41, R41 ;  /* 0x0000002900297245 */ /* 0x000fe40000201400 */
[----:B------:R-:W-:Y:S01]  /*39f0*/  I2FP.F32.S32 R23, R23 ;  /* 0x0000001700177245 */ /* 0x000fe20000201400 */
[----:B------:R-:W-:Y:S01]  /*3a00*/  IMAD.IADD R57, R6, 0x1, -R53 ;  /* 0x0000000106397824 */ /* 0x000fe200078e0a35 */
[----:B------:R-:W-:Y:S02]  /*3a10*/  IABS R21, R21 ;  /* 0x0000001500157213 */ /* 0x000fe40000000000 */
[----:B------:R-:W-:Y:S02]  /*3a20*/  IABS R13, R13 ;  /* 0x0000000d000d7213 */ /* 0x000fe40000000000 */
[----:B------:R-:W-:Y:S02]  /*3a30*/  IABS R20, R20 ;  /* 0x0000001400147213 */ /* 0x000fe40000000000 */
[----:B------:R-:W-:-:S02]  /*3a40*/  IABS R18, R18 ;  /* 0x0000001200127213 */ /* 0x000fc40000000000 */
[----:B------:R-:W-:Y:S01]  /*3a50*/  I2FP.F32.S32 R4, R4 ;  /* 0x0000000400047245 */ /* 0x000fe20000201400 */
[C---:B------:R-:W-:Y:S01]  /*3a60*/  FFMA.FTZ R28, -R0.reuse, R37, R28 ;  /* 0x00000025001c7223 */ /* 0x040fe2000001011c */
[----:B------:R-:W-:Y:S01]  /*3a70*/  I2FP.F32.S32 R21, R21 ;  /* 0x0000001500157245 */ /* 0x000fe20000201400 */
[C---:B------:R-:W-:Y:S01]  /*3a80*/  FFMA.FTZ R37, -R0.reuse, R41, R48 ;  /* 0x0000002900257223 */ /* 0x040fe20000010130 */
[C---:B------:R-:W-:Y:S01]  /*3a90*/  FFMA.FTZ R23, -R0.reuse, R23, R50 ;  /* 0x0000001700177223 */ /* 0x040fe20000010132 */
[----:B------:R-:W-:Y:S02]  /*3aa0*/  I2FP.F32.S32 R13, R13 ;  /* 0x0000000d000d7245 */ /* 0x000fe40000201400 */
[----:B------:R-:W-:Y:S01]  /*3ab0*/  ISETP.GE.AND P1, PT, R11, R84, PT ;  /* 0x000000540b00720c */ /* 0x000fe20003f26270 */
[----:B------:R-:W-:Y:S01]  /*3ac0*/  FFMA.FTZ R11, -R0, R4, R43 ;  /* 0x00000004000b7223 */ /* 0x000fe2000001012b */
[----:B------:R-:W-:Y:S02]  /*3ad0*/  I2FP.F32.S32 R20, R20 ;  /* 0x0000001400147245 */ /* 0x000fe40000201400 */
[----:B------:R-:W-:Y:S01]  /*3ae0*/  I2FP.F32.S32 R18, R18 ;  /* 0x0000001200127245 */ /* 0x000fe20000201400 */
[----:B------:R-:W-:Y:S01]  /*3af0*/  IMAD.IADD R43, R10, 0x1, -R53 ;  /* 0x000000010a2b7824 */ /* 0x000fe200078e0a35 */
[----:B------:R-:W-:Y:S01]  /*3b00*/  IABS R57, R57 ;  /* 0x0000003900397213 */ /* 0x000fe20000000000 */
[C---:B------:R-:W-:Y:S01]  /*3b10*/  FFMA.FTZ R21, -R0.reuse, R21, R40 ;  /* 0x0000001500157223 */ /* 0x040fe20000010128 */
[----:B------:R-:W-:Y:S01]  /*3b20*/  ISETP.GE.AND P4, PT, R5, R84, PT ;  /* 0x000000540500720c */ /* 0x000fe20003f86270 */
[C---:B------:R-:W-:Y:S01]  /*3b30*/  FFMA.FTZ R13, -R0.reuse, R13, R42 ;  /* 0x0000000d000d7223 */ /* 0x040fe2000001012a */
[----:B------:R-:W-:Y:S01]  /*3b40*/  FSEL R37, R37, -INF , !P0 ;  /* 0xff80000025257808 */ /* 0x000fe20004000000 */
[C---:B------:R-:W-:Y:S01]  /*3b50*/  FFMA.FTZ R20, -R0.reuse, R20, R51 ;  /* 0x0000001400147223 */ /* 0x040fe20000010133 */
[----:B------:R-:W-:Y:S01]  /*3b60*/  FSEL R23, R23, -INF , !P0 ;  /* 0xff80000017177808 */ /* 0x000fe20004000000 */
[----:B------:R-:W-:Y:S01]  /*3b70*/  FFMA.FTZ R5, -R0, R18, R47 ;  /* 0x0000001200057223 */ /* 0x000fe2000001012f */
[----:B------:R-:W-:-:S02]  /*3b80*/  I2FP.F32.S32 R57, R57 ;  /* 0x0000003900397245 */ /* 0x000fc40000201400 */
[-C--:B------:R-:W-:Y:S01]  /*3b90*/  ISETP.GE.AND P0, PT, R7, R84.reuse, PT ;  /* 0x000000540700720c */ /* 0x080fe20003f06270 */
[----:B------:R-:W-:Y:S01]  /*3ba0*/  FFMA.FTZ R7, -R0, R41, R46 ;  /* 0x0000002900077223 */ /* 0x000fe2000001012e */
[----:B------:R-:W-:Y:S01]  /*3bb0*/  ISETP.GE.AND P2, PT, R55, R84, PT ;  /* 0x000000543700720c */ /* 0x000fe20003f46270 */
[C---:B------:R-:W-:Y:S01]  /*3bc0*/  IMAD.IADD R18, R10.reuse, 0x1, -R49 ;  /* 0x000000010a127824 */ /* 0x040fe200078e0a31 */
[----:B------:R-:W-:Y:S01]  /*3bd0*/  IABS R43, R43 ;  /* 0x0000002b002b7213 */ /* 0x000fe20000000000 */
[----:B------:R-:W-:Y:S01]  /*3be0*/  IMAD.IADD R22, R10, 0x1, -R17 ;  /* 0x000000010a167824 */ /* 0x000fe200078e0a11 */
[----:B------:R-:W-:Y:S01]  /*3bf0*/  FSEL R21, R21, -INF , !P1 ;  /* 0xff80000015157808 */ /* 0x000fe20004800000 */
[----:B------:R-:W-:Y:S01]  /*3c00*/  FFMA.FTZ R12, -R0, R57, R12 ;  /* 0x00000039000c7223 */ /* 0x000fe2000001010c */
[----:B------:R-:W-:Y:S02]  /*3c10*/  FSEL R13, R13, -INF , !P1 ;  /* 0xff8000000d0d7808 */ /* 0x000fe40004800000 */
[----:B------:R-:W-:-:S02]  /*3c20*/  FSEL R8, R8, -INF , !P4 ;  /* 0xff80000008087808 */ /* 0x000fc40006000000 */
[----:B------:R-:W-:Y:S02]  /*3c30*/  FSEL R4, R20, -INF , !P4 ;  /* 0xff80000014047808 */ /* 0x000fe40006000000 */
[----:B------:R-:W-:Y:S02]  /*3c40*/  FSEL R35, R35, -INF , !P2 ;  /* 0xff80000023237808 */ /* 0x000fe40005000000 */
[----:B------:R-:W-:Y:S02]  /*3c50*/  FSEL R5, R5, -INF , !P2 ;  /* 0xff80000005057808 */ /* 0x000fe40005000000 */
[-C--:B------:R-:W-:Y:S01]  /*3c60*/  ISETP.GE.AND P1, PT, R49, R84.reuse, PT ;  /* 0x000000543100720c */ /* 0x080fe20003f26270 */
[C---:B------:R-:W-:Y:S01]  /*3c70*/  IMAD.IADD R20, R10.reuse, 0x1, -R9 ;  /* 0x000000010a147824 */ /* 0x040fe200078e0a09 */
[----:B------:R-:W-:Y:S01]  /*3c80*/  ISETP.GE.AND P4, PT, R17, R84, PT ;  /* 0x000000541100720c */ /* 0x000fe20003f86270 */
[----:B------:R-:W-:Y:S01]  /*3c90*/  IMAD.IADD R17, R10, 0x1, -R45 ;  /* 0x000000010a117824 */ /* 0x000fe200078e0a2d */
[----:B------:R-:W-:-:S02]  /*3ca0*/  FSEL R41, R44, -INF , !P3 ;  /* 0xff8000002c297808 */ /* 0x000fc40005800000 */
[----:B------:R-:W-:Y:S02]  /*3cb0*/  FSEL R7, R7, -INF , !P3 ;  /* 0xff80000007077808 */ /* 0x000fe40005800000 */
[-C--:B------:R-:W-:Y:S02]  /*3cc0*/  ISETP.GE.AND P2, PT, R53, R84.reuse, PT ;  /* 0x000000543500720c */ /* 0x080fe40003f46270 */
[----:B------:R-:W-:Y:S02]  /*3cd0*/  I2FP.F32.S32 R43, R43 ;  /* 0x0000002b002b7245 */ /* 0x000fe40000201400 */
[----:B------:R-:W-:Y:S02]  /*3ce0*/  LOP3.LUT R49, R151, 0x29, R32, 0xfe, !PT ;  /* 0x0000002997317812 */ /* 0x000fe400078efe20 */
[----:B------:R-:W-:Y:S02]  /*3cf0*/  ISETP.GE.AND P3, PT, R9, R84, PT ;  /* 0x000000540900720c */ /* 0x000fe40003f66270 */
[----:B------:R-:W-:-:S02]  /*3d00*/  IABS R18, R18 ;  /* 0x0000001200127213 */ /* 0x000fc40000000000 */
[----:B------:R-:W-:Y:S01]  /*3d10*/  IABS R9, R22 ;  /* 0x0000001600097213 */ /* 0x000fe20000000000 */
[----:B------:R-:W-:Y:S01]  /*3d20*/  FFMA.FTZ R14, -R0, R43, R14 ;  /* 0x0000002b000e7223 */ /* 0x000fe2000001010e */
[----:B------:R-:W-:Y:S01]  /*3d30*/  FSEL R123, R12, -INF , !P2 ;  /* 0xff8000000c7b7808 */ /* 0x000fe20005000000 */
[----:B------:R-:W-:Y:S01]  /*3d40*/  IMAD.IADD R12, R6, 0x1, -R49 ;  /* 0x00000001060c7824 */ /* 0x000fe200078e0a31 */
[----:B------:R-:W-:Y:S02]  /*3d50*/  I2FP.F32.S32 R18, R18 ;  /* 0x0000001200127245 */ /* 0x000fe40000201400 */
[----:B------:R-:W-:Y:S02]  /*3d60*/  IABS R17, R17 ;  /* 0x0000001100117213 */ /* 0x000fe40000000000 */
[----:B------:R-:W-:Y:S02]  /*3d70*/  I2FP.F32.S32 R9, R9 ;  /* 0x0000000900097245 */ /* 0x000fe40000201400 */
[----:B------:R-:W-:Y:S01]  /*3d80*/  LOP3.LUT R43, R151, 0x38, R32, 0xfe, !PT ;  /* 0x00000038972b7812 */ /* 0x000fe200078efe20 */
[C---:B------:R-:W-:Y:S01]  /*3d90*/  FFMA.FTZ R115, -R0.reuse, R18, R15 ;  /* 0x0000001200737223 */ /* 0x040fe2000001010f */
[----:B------:R-:W-:Y:S01]  /*3da0*/  I2FP.F32.S32 R17, R17 ;  /* 0x0000001100117245 */ /* 0x000fe20000201400 */
[----:B------:R-:W-:Y:S01]  /*3db0*/  FFMA.FTZ R38, -R0, R9, R38 ;  /* 0x0000000900267223 */ /* 0x000fe20000010126 */
[----:B------:R-:W-:Y:S01]  /*3dc0*/  IABS R12, R12 ;  /* 0x0000000c000c7213 */ /* 0x000fe20000000000 */
[----:B------:R-:W-:Y:S01]  /*3dd0*/  IMAD.IADD R18, R6, 0x1, -R43 ;  /* 0x0000000106127824 */ /* 0x000fe200078e0a2b */
[----:B------:R-:W-:-:S02]  /*3de0*/  IABS R20, R20 ;  /* 0x0000001400147213 */ /* 0x000fc40000000000 */
[----:B------:R-:W-:Y:S01]  /*3df0*/  LOP3.LUT R47, R151, 0x30, R32, 0xfe, !PT ;  /* 0x00000030972f7812 */ /* 0x000fe200078efe20 */
[----:B------:R-:W-:Y:S01]  /*3e00*/  FFMA.FTZ R30, -R0, R17, R30 ;  /* 0x00000011001e7223 */ /* 0x000fe2000001011e */
[----:B------:R-:W-:Y:S02]  /*3e10*/  I2FP.F32.S32 R12, R12 ;  /* 0x0000000c000c7245 */ /* 0x000fe40000201400 */
[----:B------:R-:W-:Y:S02]  /*3e20*/  FSEL R19, R19, -INF , !P0 ;  /* 0xff80000013137808 */ /* 0x000fe40004000000 */
[----:B------:R-:W-:Y:S02]  /*3e30*/  FSEL R11, R11, -INF , !P0 ;  /* 0xff8000000b0b7808 */ /* 0x000fe40004000000 */
[----:B------:R-:W-:Y:S02]  /*3e40*/  I2FP.F32.S32 R20, R20 ;  /* 0x0000001400147245 */ /* 0x000fe40000201400 */
[----:B------:R-:W-:-:S02]  /*3e50*/  ISETP.GE.AND P0, PT, R45, R84, PT ;  /* 0x000000542d00720c */ /* 0x000fc40003f06270 */
[----:B------:R-:W-:Y:S02]  /*3e60*/  FSEL R17, R36, -INF , !P4 ;  /* 0xff80000024117808 */ /* 0x000fe40006000000 */
[----:B------:R-:W-:Y:S02]  /*3e70*/  FSEL R77, R38, -INF , !P4 ;  /* 0xff800000264d7808 */ /* 0x000fe40006000000 */
[----:B------:R-:W-:Y:S01]  /*3e80*/  FSEL R15, R16, -INF , !P3 ;  /* 0xff800000100f7808 */ /* 0x000fe20005800000 */
[----:B------:R-:W-:Y:S01]  /*3e90*/  IMAD.IADD R16, R6, 0x1, -R47 ;  /* 0x0000000106107824 */ /* 0x000fe200078e0a2f */
[----:B------:R-:W-:Y:S02]  /*3ea0*/  IABS R18, R18 ;  /* 0x0000001200127213 */ /* 0x000fe40000000000 */
[----:B------:R-:W-:Y:S02]  /*3eb0*/  LOP3.LUT R45, R151, 0x31, R32, 0xfe, !PT ;  /* 0x00000031972d7812 */ /* 0x000fe400078efe20 */
[----:B------:R-:W-:Y:S01]  /*3ec0*/  ISETP.GE.AND P4, PT, R49, R84, PT ;  /* 0x000000543100720c */ /* 0x000fe20003f86270 */
[----:B------:R-:W-:-:S02]  /*3ed0*/  IMAD.IADD R49, R10, 0x1, -R49 ;  /* 0x000000010a317824 */ /* 0x000fc400078e0a31 */
[C---:B------:R-:W-:Y:S01]  /*3ee0*/  FFMA.FTZ R12, -R0.reuse, R12, R29 ;  /* 0x0000000c000c7223 */ /* 0x040fe2000001011d */
[----:B------:R-:W-:Y:S01]  /*3ef0*/  FFMA.FTZ R9, -R0, R20, R39 ;  /* 0x0000001400097223 */ /* 0x000fe20000010127 */
[----:B------:R-:W-:Y:S02]  /*3f00*/  I2FP.F32.S32 R29, R18 ;  /* 0x00000012001d7245 */ /* 0x000fe40000201400 */
[----:B------:R-:W-:Y:S02]  /*3f10*/  LOP3.LUT R39, R151, 0x39, R32, 0xfe, !PT ;  /* 0x0000003997277812 */ /* 0x000fe400078efe20 */
[----:B------:R-:W-:Y:S01]  /*3f20*/  FSEL R121, R14, -INF , !P2 ;  /* 0xff8000000e797808 */ /* 0x000fe20005000000 */
[----:B------:R-:W-:Y:S01]  /*3f30*/  IMAD.IADD R14, R6, 0x1, -R45 ;  /* 0x00000001060e7824 */ /* 0x000fe200078e0a2d */
[----:B------:R-:W-:Y:S02]  /*3f40*/  FMNMX3.FTZ R18, R37, R8, R41, !PT ;  /* 0x0000000825127276 */ /* 0x000fe40007810029 */
[----:B------:R-:W-:-:S02]  /*3f50*/  IABS R16, R16 ;  /* 0x0000001000107213 */ /* 0x000fc40000000000 */
[----:B------:R-:W-:Y:S01]  /*3f60*/  IABS R49, R49 ;  /* 0x0000003100317213 */ /* 0x000fe20000000000 */
[----:B------:R-:W-:Y:S01]  /*3f70*/  IMAD.IADD R6, R6, 0x1, -R39 ;  /* 0x0000000106067824 */ /* 0x000fe200078e0a27 */
[----:B------:R-:W-:Y:S02]  /*3f80*/  FMNMX3.FTZ R20, R18, R35, R21, !PT ;  /* 0x0000002312147276 */ /* 0x000fe40007810015 */
[----:B------:R-:W-:Y:S02]  /*3f90*/  I2FP.F32.S32 R51, R16 ;  /* 0x0000001000337245 */ /* 0x000fe40000201400 */
[----:B------:R-:W-:Y:S02]  /*3fa0*/  IABS R14, R14 ;  /* 0x0000000e000e7213 */ /* 0x000fe40000000000 */
[----:B------:R-:W-:Y:S02]  /*3fb0*/  I2FP.F32.S32 R16, R49 ;  /* 0x0000003100107245 */ /* 0x000fe40000201400 */
[----:B------:R-:W-:-:S02]  /*3fc0*/  FSEL R9, R9, -INF , !P3 ;  /* 0xff80000009097808 */ /* 0x000fc40005800000 */
[----:B------:R-:W-:Y:S02]  /*3fd0*/  FMNMX3.FTZ R20, R20, R19, R17, !PT ;  /* 0x0000001314147276 */ /* 0x000fe40007810011 */
[----:B------:R-:W-:Y:S01]  /*3fe0*/  ISETP.GE.AND P3, PT, R47, R84, PT ;  /* 0x000000542f00720c */ /* 0x000fe20003f66270 */
[----:B------:R-:W-:Y:S01]  /*3ff0*/  IMAD.IADD R47, R10, 0x1, -R47 ;  /* 0x000000010a2f7824 */ /* 0x000fe200078e0a2f */
[----:B------:R-:W-:Y:S01]  /*4000*/  IABS R6, R6 ;  /* 0x0000000600067213 */ /* 0x000fe20000000000 */
[C---:B------:R-:W-:Y:S01]  /*4010*/  FFMA.FTZ R24, -R0.reuse, R51, R24 ;  /* 0x0000003300187223 */ /* 0x040fe20000010118 */
[----:B------:R-:W-:Y:S01]  /*4020*/  I2FP.F32.S32 R14, R14 ;  /* 0x0000000e000e7245 */ /* 0x000fe20000201400 */
[----:B------:R-:W-:Y:S01]  /*4030*/  FFMA.FTZ R16, -R0, R16, R31 ;  /* 0x0000001000107223 */ /* 0x000fe2000001011f */
[----:B------:R-:W-:Y:S02]  /*4040*/  FSEL R107, R107, -INF , !P1 ;  /* 0xff8000006b6b7808 */ /* 0x000fe40004800000 */
[----:B------:R-:W-:-:S02]  /*4050*/  FSEL R115, R115, -INF , !P1 ;  /* 0xff80000073737808 */ /* 0x000fc40004800000 */
[----:B------:R-:W-:Y:S02]  /*4060*/  FSEL R113, R28, -INF , !P0 ;  /* 0xff8000001c717808 */ /* 0x000fe40004000000 */
[----:B------:R-:W-:Y:S02]  /*4070*/  FMNMX3.FTZ R20, R20, R15, R123, !PT ;  /* 0x0000000f14147276 */ /* 0x000fe4000781007b */
[----:B------:R-:W-:Y:S02]  /*4080*/  FSEL R31, R12, -INF , !P4 ;  /* 0xff8000000c1f7808 */ /* 0x000fe40006000000 */
[-C--:B------:R-:W-:Y:S01]  /*4090*/  ISETP.GE.AND P2, PT, R45, R84.reuse, PT ;  /* 0x000000542d00720c */ /* 0x080fe20003f46270 */
[C---:B------:R-:W-:Y:S01]  /*40a0*/  IMAD.IADD R45, R10.reuse, 0x1, -R45 ;  /* 0x000000010a2d7824 */ /* 0x040fe200078e0a2d */
[----:B------:R-:W-:Y:S01]  /*40b0*/  ISETP.GE.AND P1, PT, R43, R84, PT ;  /* 0x000000542b00720c */ /* 0x000fe20003f26270 */
[----:B------:R-:W-:Y:S01]  /*40c0*/  IMAD.IADD R43, R10, 0x1, -R43 ;  /* 0x000000010a2b7824 */ /* 0x000fe200078e0a2b */
[----:B------:R-:W-:Y:S01]  /*40d0*/  FMNMX3.FTZ R12, R23, R4, R7, !PT ;  /* 0x00000004170c7276 */ /* 0x000fe20007810007 */
[C---:B------:R-:W-:Y:S01]  /*40e0*/  FFMA.FTZ R14, -R0.reuse, R14, R25 ;  /* 0x0000000e000e7223 */ /* 0x040fe20000010119 */
[----:B------:R-:W-:Y:S01]  /*40f0*/  I2FP.F32.S32 R6, R6 ;  /* 0x0000000600067245 */ /* 0x000fe20000201400 */
[----:B------:R-:W-:Y:S01]  /*4100*/  FFMA.FTZ R29, -R0, R29, R72 ;  /* 0x0000001d001d7223 */ /* 0x000fe20000010148 */
[----:B------:R-:W-:Y:S01]  /*4110*/  IABS R47, R47 ;  /* 0x0000002f002f7213 */ /* 0x000fe20000000000 */
[----:B------:R-:W-:Y:S01]  /*4120*/  IMAD.IADD R10, R10, 0x1, -R39 ;  /* 0x000000010a0a7824 */ /* 0x000fe200078e0a27 */
[----:B------:R-:W-:-:S02]  /*4130*/  FSEL R122, R24, -INF , !P3 ;  /* 0xff800000187a7808 */ /* 0x000fc40005800000 */
[----:B------:R-:W-:Y:S02]  /*4140*/  FMNMX3.FTZ R20, R20, R107, R113, !PT ;  /* 0x0000006b14147276 */ /* 0x000fe40007810071 */
[----:B------:R-:W-:Y:S01]  /*4150*/  FMNMX3.FTZ R12, R12, R5, R13, !PT ;  /* 0x000000050c0c7276 */ /* 0x000fe2000781000d */
[----:B------:R-:W-:Y:S01]  /*4160*/  FFMA.FTZ R6, -R0, R6, R73 ;  /* 0x0000000600067223 */ /* 0x000fe20000010149 */
[----:B------:R-:W-:Y:S02]  /*4170*/  FSEL R117, R30, -INF , !P0 ;  /* 0xff8000001e757808 */ /* 0x000fe40004000000 */
[----:B------:R-:W-:Y:S02]  /*4180*/  I2FP.F32.S32 R47, R47 ;  /* 0x0000002f002f7245 */ /* 0x000fe40000201400 */
[----:B------:R-:W-:Y:S02]  /*4190*/  IABS R45, R45 ;  /* 0x0000002d002d7213 */ /* 0x000fe40000000000 */
[----:B------:R-:W-:-:S02]  /*41a0*/  IABS R43, R43 ;  /* 0x0000002b002b7213 */ /* 0x000fc40000000000 */
[----:B------:R-:W-:Y:S02]  /*41b0*/  ISETP.GE.AND P0, PT, R39, R84, PT ;  /* 0x000000542700720c */ /* 0x000fe40003f06270 */
[----:B------:R-:W-:Y:S02]  /*41c0*/  FSEL R119, R14, -INF , !P2 ;  /* 0xff8000000e777808 */ /* 0x000fe40005000000 */
[----:B------:R-:W-:Y:S02]  /*41d0*/  FSEL R118, R29, -INF , !P1 ;  /* 0xff8000001d767808 */ /* 0x000fe40004800000 */
[----:B------:R-:W-:Y:S02]  /*41e0*/  FMNMX3.FTZ R20, R20, R31, R122, !PT ;  /* 0x0000001f14147276 */ /* 0x000fe4000781007a */
[----:B------:R-:W-:Y:S02]  /*41f0*/  FMNMX3.FTZ R12, R12, R11, R77, !PT ;  /* 0x0000000b0c0c7276 */ /* 0x000fe4000781004d */
[----:B------:R-:W-:Y:S01]  /*4200*/  IABS R18, R10 ;  /* 0x0000000a00127213 */ /* 0x000fe20000000000 */
[----:B------:R-:W-:Y:S01]  /*4210*/  FFMA.FTZ R26, -R0, R47, R26 ;  /* 0x0000002f001a7223 */ /* 0x000fe2000001011a */
[----:B------:R-:W-:-:S02]  /*4220*/  I2FP.F32.S32 R10, R45 ;  /* 0x0000002d000a7245 */ /* 0x000fc40000201400 */
[----:B------:R-:W-:Y:S02]  /*4230*/  I2FP.F32.S32 R25, R43 ;  /* 0x0000002b00197245 */ /* 0x000fe40000201400 */
[----:B------:R-:W-:Y:S02]  /*4240*/  FSEL R116, R6, -INF , !P0 ;  /* 0xff80000006747808 */ /* 0x000fe40004000000 */
[----:B------:R-:W-:Y:S02]  /*4250*/  FMNMX3.FTZ R29, R20, R119, R118, !PT ;  /* 0x00000077141d7276 */ /* 0x000fe40007810076 */
[----:B------:R-:W-:Y:S01]  /*4260*/  FMNMX3.FTZ R12, R12, R9, R121, !PT ;  /* 0x000000090c0c7276 */ /* 0x000fe20007810079 */
[C---:B------:R-:W-:Y:S01]  /*4270*/  FFMA.FTZ R10, -R0.reuse, R10, R27 ;  /* 0x0000000a000a7223 */ /* 0x040fe2000001011b */
[----:B------:R-:W-:Y:S01]  /*4280*/  I2FP.F32.S32 R18, R18 ;  /* 0x0000001200127245 */ /* 0x000fe20000201400 */
[----:B------:R-:W-:Y:S01]  /*4290*/  FFMA.FTZ R25, -R0, R25, R74 ;  /* 0x0000001900197223 */ /* 0x000fe2000001014a */
[----:B------:R-:W-:-:S02]  /*42a0*/  FMNMX.FTZ R6, R116, R29, !PT ;  /* 0x0000001d74067209 */ /* 0x000fc40007810000 */
[----:B------:R-:W-:Y:S02]  /*42b0*/  FSEL R29, R16, -INF , !P4 ;  /* 0xff800000101d7808 */ /* 0x000fe40006000000 */
[----:B------:R-:W-:Y:S02]  /*42c0*/  FSEL R111, R26, -INF , !P3 ;  /* 0xff8000001a6f7808 */ /* 0x000fe40005800000 */
[----:B------:R-:W-:Y:S01]  /*42d0*/  FMNMX3.FTZ R12, R12, R115, R117, !PT ;  /* 0x000000730c0c7276 */ /* 0x000fe20007810075 */
[----:B------:R-:W-:Y:S01]  /*42e0*/  FFMA.FTZ R18, -R0, R18, R75 ;  /* 0x0000001200127223 */ /* 0x000fe2000001014b */
[----:B------:R-:W-:Y:S01]  /*42f0*/  FSEL R109, R10, -INF , !P2 ;  /* 0xff8000000a6d7808 */ /* 0x000fe20005000000 */
[----:B------:R-:W1:Y:S01]  /*4300*/  SHFL.BFLY PT, R27, R6, 0x2, 0x1f ;  /* 0x0c401f00061b7f89 */ /* 0x000e6200000e0000 */
[----:B------:R-:W-:Y:S02]  /*4310*/  FSEL R105, R25, -INF , !P1 ;  /* 0xff80000019697808 */ /* 0x000fe40004800000 */
[----:B------:R-:W-:-:S02]  /*4320*/  FMNMX3.FTZ R12, R12, R29, R111, !PT ;  /* 0x0000001d0c0c7276 */ /* 0x000fc4000781006f */
[----:B------:R-:W-:Y:S02]  /*4330*/  FSEL R106, R18, -INF , !P0 ;  /* 0xff800000126a7808 */ /* 0x000fe40004000000 */
[----:B------:R-:W-:-:S04]  /*4340*/  FMNMX3.FTZ R25, R12, R109, R105, !PT ;  /* 0x0000006d0c197276 */ /* 0x000fc80007810069 */
[----:B------:R-:W-:-:S05]  /*4350*/  FMNMX.FTZ R10, R106, R25, !PT ;  /* 0x000000196a0a7209 */ /* 0x000fca0007810000 */
[----:B------:R-:W3:Y:S01]  /*4360*/  SHFL.BFLY PT, R25, R10, 0x2, 0x1f ;  /* 0x0c401f000a197f89 */ /* 0x000ee200000e0000 */
[----:B-1----:R-:W-:-:S05]  /*4370*/  FMNMX.FTZ R12, R6, R27, !PT ;  /* 0x0000001b060c7209 */ /* 0x002fca0007810000 */
[----:B------:R-:W1:Y:S01]  /*4380*/  SHFL.BFLY PT, R87, R12, 0x1, 0x1f ;  /* 0x0c201f000c577f89 */ /* 0x000e6200000e0000 */
[----:B---3--:R-:W-:-:S05]  /*4390*/  FMNMX.FTZ R25, R10, R25, !PT ;  /* 0x000000190a197209 */ /* 0x008fca0007810000 */
[----:B------:R-:W3:Y:S01]  /*43a0*/  SHFL.BFLY PT, R6, R25, 0x1, 0x1f ;  /* 0x0c201f0019067f89 */ /* 0x000ee200000e0000 */
[----:B------:R-:W-:Y:S02]  /*43b0*/  LOP3.LUT R89, R86, 0x120, R89, 0xf8, !PT ;  /* 0x0000012056597812 */ /* 0x000fe400078ef859 */
[----:B-1----:R-:W-:-:S04]  /*43c0*/  FMNMX.FTZ R87, R12, R87, !PT ;  /* 0x000000570c577209 */ /* 0x002fc80007810000 */
[----:B------:R-:W-:Y:S01]  /*43d0*/  FSETP.NEU.FTZ.AND P0, PT, R87, -INF , PT ;  /* 0xff8000005700780b */ /* 0x000fe20003f1d000 */
[----:B--2---:R-:W-:Y:S01]  /*43e0*/  FMUL.FTZ R126, R103, R87 ;  /* 0x00000057677e7220 */ /* 0x004fe20000410000 */
[----:B------:R-:W-:-:S04]  /*43f0*/  IMAD R112, R89, 0x2, R132 ;  /* 0x0000000259707824 */ /* 0x000fc800078e0284 */
[----:B------:R-:W-:Y:S01]  /*4400*/  FSEL R126, R126, RZ, P0 ;  /* 0x000000ff7e7e7208 */ /* 0x000fe20000000000 */
[C---:B------:R-:W-:Y:S01]  /*4410*/  VIADD R10, R112.reuse, 0x6000 ;  /* 0x00006000700a7836 */ /* 0x040fe20000000000 */
[----:B------:R-:W-:Y:S01]  /*4420*/  LDSM.16.MT88.4 R56, [R112+0x7000] ;  /* 0x007000007038783b */ /* 0x000fe20000004200 */
[----:B---3--:R-:W-:Y:S02]  /*4430*/  FMNMX.FTZ R86, R25, R6, !PT ;  /* 0x0000000619567209 */ /* 0x008fe40007810000 */
[----:B------:R-:W-:Y:S01]  /*4440*/  FFMA.FTZ R91, R41, R103, -R126 ;  /* 0x00000067295b7223 */ /* 0x000fe2000001087e */
[----:B------:R-:W-:Y:S01]  /*4450*/  VIADD R98, R112, 0x6020 ;  /* 0x0000602070627836 */ /* 0x000fe20000000000 */
[----:B------:R-:W1:Y:S01]  /*4460*/  LDSM.16.MT88.4 R40, [R112+0x6000] ;  /* 0x006000007028783b */ /* 0x000e620000004200 */
[----:B------:R-:W-:Y:S01]  /*4470*/  FSETP.NEU.FTZ.AND P0, PT, R86, -INF , PT ;  /* 0xff8000005600780b */ /* 0x000fe20003f1d000 */
[----:B------:R-:W-:Y:S01]  /*4480*/  FMUL.FTZ R108, R103, R86 ;  /* 0x00000056676c7220 */ /* 0x000fe20000410000 */
[----:B------:R-:W-:-:S02]  /*4490*/  @P6 VIADD R98, R10, 0xffffffe0 ;  /* 0xffffffe00a626836 */ /* 0x000fc40000000000 */
[----:B------:R-:W-:Y:S01]  /*44a0*/  FFMA.FTZ R90, R35, R103, -R126 ;  /* 0x00000067235a7223 */ /* 0x000fe2000001087e */
[----:B------:R-:W-:Y:S01]  /*44b0*/  LDSM.16.MT88.4 R72, [R112+0x8000] ;  /* 0x008000007048783b */ /* 0x000fe20000004200 */
[----:B------:R-:W-:-:S03]  /*44c0*/  FSEL R108, R108, RZ, P0 ;  /* 0x000000ff6c6c7208 */ /* 0x000fc60000000000 */
[----:B------:R-:W2:Y:S01]  /*44d0*/  LDSM.16.MT88.4 R64, [R98+0x1000] ;  /* 0x001000006240783b */ /* 0x000ea20000004200 */
[-C--:B------:R-:W-:Y:S01]  /*44e0*/  FFMA.FTZ R97, R37, R103.reuse, -R126 ;  /* 0x0000006725617223 */ /* 0x080fe2000001087e */
[-CC-:B------:R-:W-:Y:S02]  /*44f0*/  FFMA.FTZ R94, R4, R103.reuse, -R108.reuse ;  /* 0x00000067045e7223 */ /* 0x180fe4000001086c */
[----:B------:R-:W3:Y:S01]  /*4500*/  LDSM.16.MT88.4 R48, [R98] ;  /* 0x000000006230783b */ /* 0x000ee20000004200 */
[-CC-:B------:R-:W-:Y:S01]  /*4510*/  FFMA.FTZ R35, R7, R103.reuse, -R108.reuse ;  /* 0x0000006707237223 */ /* 0x180fe2000001086c */
[-C--:B------:R-:W-:Y:S01]  /*4520*/  FFMA.FTZ R34, R5, R103.reuse, -R108 ;  /* 0x0000006705227223 */ /* 0x080fe2000001086c */
[-C--:B------:R-:W-:Y:S01]  /*4530*/  FFMA.FTZ R96, R8, R103.reuse, -R126 ;  /* 0x0000006708607223 */ /* 0x080fe2000001087e */
[----:B------:R-:W4:Y:S01]  /*4540*/  LDSM.16.MT88.4 R4, [R98+0x2000] ;  /* 0x002000006204783b */ /* 0x000f220000004200 */
[-C--:B------:R-:W-:Y:S01]  /*4550*/  FFMA.FTZ R95, R23, R103.reuse, -R108 ;  /* 0x00000067175f7223 */ /* 0x080fe2000001086c */
[----:B------:R-:W-:Y:S02]  /*4560*/  MUFU.EX2 R97, R97 ;  /* 0x0000006100617308 */ /* 0x000fe40000000800 */
[----:B------:R-:W5:Y:S02]  /*4570*/  LDSM.16.MT88.4 R24, [R112+0x6400] ;  /* 0x006400007018783b */ /* 0x000f640000004200 */
[----:B------:R-:W1:Y:S04]  /*4580*/  MUFU.EX2 R96, R96 ;  /* 0x0000006000607308 */ /* 0x000e680000000800 */
[----:B------:R-:W-:Y:S04]  /*4590*/  MUFU.EX2 R91, R91 ;  /* 0x0000005b005b7308 */ /* 0x000fe80000000800 */
[----:B------:R-:W1:Y:S04]  /*45a0*/  MUFU.EX2 R90, R90 ;  /* 0x0000005a005a7308 */ /* 0x000e680000000800 */
[----:B------:R-:W-:Y:S04]  /*45b0*/  MUFU.EX2 R95, R95 ;  /* 0x0000005f005f7308 */ /* 0x000fe80000000800 */
[----:B------:R-:W2:Y:S04]  /*45c0*/  MUFU.EX2 R94, R94 ;  /* 0x0000005e005e7308 */ /* 0x000ea80000000800 */
[----:B------:R-:W-:Y:S04]  /*45d0*/  MUFU.EX2 R35, R35 ;  /* 0x0000002300237308 */ /* 0x000fe80000000800 */
[----:B------:R-:W3:Y:S01]  /*45e0*/  MUFU.EX2 R34, R34 ;  /* 0x0000002200227308 */ /* 0x000ee20000000800 */
[-C--:B------:R-:W-:Y:S01]  /*45f0*/  FFMA.FTZ R92, R15, R103.reuse, -R126 ;  /* 0x000000670f5c7223 */ /* 0x080fe2000001087e */
[----:B------:R-:W-:-:S02]  /*4600*/  FFMA.FTZ R101, R13, R103, -R108 ;  /* 0x000000670d657223 */ /* 0x000fc4000001086c */
[----:B------:R-:W5:Y:S01]  /*4610*/  LDSM.16.MT88.4 R12, [R98+0x1400] ;  /* 0x00140000620c783b */ /* 0x000f620000004200 */
[----:B-1----:R-:W-:Y:S01]  /*4620*/  F2FP.F16.F32.PACK_AB R80, R96, R97 ;  /* 0x000000616050723e */ /* 0x002fe200000000ff */
[--C-:B------:R-:W-:Y:S01]  /*4630*/  FFMA.FTZ R93, R21, R103, -R126.reuse ;  /* 0x00000067155d7223 */ /* 0x100fe2000001087e */
[----:B------:R-:W-:Y:S01]  /*4640*/  F2FP.F16.F32.PACK_AB R82, R90, R91 ;  /* 0x0000005b5a52723e */ /* 0x000fe200000000ff */
[--C-:B------:R-:W-:Y:S01]  /*4650*/  FFMA.FTZ R102, R19, R103, -R126.reuse ;  /* 0x0000006713667223 */ /* 0x100fe2000001087e */
[----:B--2---:R-:W-:Y:S01]  /*4660*/  F2FP.F16.F32.PACK_AB R81, R94, R95 ;  /* 0x0000005f5e51723e */ /* 0x004fe200000000ff */
[-C--:B------:R-:W-:Y:S01]  /*4670*/  FFMA.FTZ R89, R17, R103.reuse, -R126 ;  /* 0x0000006711597223 */ /* 0x080fe2000001087e */
[-CC-:B------:R-:W-:Y:S01]  /*4680*/  FFMA.FTZ R104, R11, R103.reuse, -R108.reuse ;  /* 0x000000670b687223 */ /* 0x180fe2000001086c */
[-CC-:B------:R-:W-:Y:S01]  /*4690*/  FFMA.FTZ R100, R77, R103.reuse, -R108.reuse ;  /* 0x000000674d647223 */ /* 0x180fe2000001086c */
[----:B------:R-:W-:Y:S01]  /*46a0*/  FFMA.FTZ R99, R9, R103, -R108 ;  /* 0x0000006709637223 */ /* 0x000fe2000001086c */
[----:B---3--:R-:W-:Y:S01]  /*46b0*/  F2FP.F16.F32.PACK_AB R83, R34, R35 ;  /* 0x000000232253723e */ /* 0x008fe200000000ff */
[----:B------:R-:W-:Y:S01]  /*46c0*/  MUFU.EX2 R93, R93 ;  /* 0x0000005d005d7308 */ /* 0x000fe20000000800 */
[----:B------:R-:W1:Y:S03]  /*46d0*/  LDSM.16.MT88.4 R8, [R112+0x8400] ;  /* 0x008400007008783b */ /* 0x000e660000004200 */
[----:B------:R-:W2:Y:S01]  /*46e0*/  MUFU.EX2 R102, R102 ;  /* 0x0000006600667308 */ /* 0x000ea20000000800 */
[----:B------:R-:W3:Y:S01]  /*46f0*/  LDSM.16.MT88.4 R20, [R98+0x400] ;  /* 0x000400006214783b */ /* 0x000ee20000004200 */
[C---:B------:R-:W-:Y:S02]  /*4700*/  HMMA.16816.F32 R36, R80.reuse, R40, RZ ;  /* 0x000000285024723c */ /* 0x040fe400000018ff */
[----:B------:R-:W-:Y:S01]  /*4710*/  MUFU.EX2 R89, R89 ;  /* 0x0000005900597308 */ /* 0x000fe20000000800 */
[----:B------:R-:W3:Y:S03]  /*4720*/  LDSM.16.MT88.4 R16, [R112+0x7400] ;  /* 0x007400007010783b */ /* 0x000ee60000004200 */
[----:B------:R-:W-:Y:S02]  /*4730*/  MUFU.EX2 R92, R92 ;  /* 0x0000005c005c7308 */ /* 0x000fe40000000800 */
[C---:B------:R-:W-:Y:S02]  /*4740*/  HMMA.16816.F32 R40, R80.reuse, R42, RZ ;  /* 0x0000002a5028723c */ /* 0x040fe400000018ff */
[----:B------:R-:W-:Y:S04]  /*4750*/  MUFU.EX2 R101, R101 ;  /* 0x0000006500657308 */ /* 0x000fe80000000800 */
[----:B------:R-:W5:Y:S04]  /*4760*/  MUFU.EX2 R104, R104 ;  /* 0x0000006800687308 */ /* 0x000f680000000800 */
        /* <DEDUP_REMOVED lines=12> */
[----:B-----5:R-:W-:-:S05]  /*4830*/  F2FP.F16.F32.PACK_AB R5, R104, R101 ;  /* 0x000000656805723e */ /* 0x020fca00000000ff */
[----:B------:R-:W-:Y:S01]  /*4840*/  HMMA.16816.F32 R80, R80, R6, RZ ;  /* 0x000000065050723c */ /* 0x000fe200000018ff */
[----:B------:R-:W-:Y:S02]  /*4850*/  F2FP.F16.F32.PACK_AB R6, R92, R89 ;  /* 0x000000595c06723e */ /* 0x000fe400000000ff */
[----:B-1----:R-:W-:-:S07]  /*4860*/  F2FP.F16.F32.PACK_AB R7, R99, R100 ;  /* 0x000000646307723e */ /* 0x002fce00000000ff */
[C---:B------:R-:W-:Y:S08]  /*4870*/  HMMA.16816.F32 R36, R4.reuse, R24, R36 ;  /* 0x000000180424723c */ /* 0x040ff00000001824 */
[C---:B------:R-:W-:Y:S01]  /*4880*/  HMMA.16816.F32 R40, R4.reuse, R26, R40 ;  /* 0x0000001a0428723c */ /* 0x040fe20000001828 */
[----:B------:R-:W1:Y:S07]  /*4890*/  LDSM.16.MT88.4 R24, [R98+0x2400] ;  /* 0x002400006218783b */ /* 0x000e6e0000004200 */
[C---:B------:R-:W-:Y:S08]  /*48a0*/  HMMA.16816.F32 R60, R4.reuse, R12, R60 ;  /* 0x0000000c043c723c */ /* 0x040ff0000000183c */
[C---:B------:R-:W-:Y:S01]  /*48b0*/  HMMA.16816.F32 R64, R4.reuse, R14, R64 ;  /* 0x0000000e0440723c */ /* 0x040fe20000001840 */
[----:B------:R-:W2:Y:S01]  /*48c0*/  LDSM.16.MT88.4 R12, [R98+0x800] ;  /* 0x00080000620c783b */ /* 0x000ea20000004200 */
[-C--:B------:R-:W-:Y:S01]  /*48d0*/  FFMA.FTZ R110, R113, R103.reuse, -R126 ;  /* 0x00000067716e7223 */ /* 0x080fe2000001087e */
[-C--:B------:R-:W-:Y:S01]  /*48e0*/  FFMA.FTZ R120, R117, R103.reuse, -R108 ;  /* 0x0000006775787223 */ /* 0x080fe2000001086c */
[-CC-:B------:R-:W-:Y:S01]  /*48f0*/  FFMA.FTZ R114, R107, R103.reuse, -R126.reuse ;  /* 0x000000676b727223 */ /* 0x180fe2000001087e */
[-C--:B------:R-:W-:Y:S01]  /*4900*/  FFMA.FTZ R113, R31, R103.reuse, -R126 ;  /* 0x000000671f717223 */ /* 0x080fe2000001087e */
[-CC-:B------:R-:W-:Y:S01]  /*4910*/  FFMA.FTZ R124, R115, R103.reuse, -R108.reuse ;  /* 0x00000067737c7223 */ /* 0x180fe2000001086c */
[-C--:B------:R-:W-:Y:S01]  /*4920*/  FFMA.FTZ R117, R29, R103.reuse, -R108 ;  /* 0x000000671d757223 */ /* 0x080fe2000001086c */
[-C--:B------:R-:W-:Y:S01]  /*4930*/  FFMA.FTZ R123, R123, R103.reuse, -R126 ;  /* 0x000000677b7b7223 */ /* 0x080fe2000001087e */
[C---:B------:R-:W-:Y:S01]  /*4940*/  HMMA.16816.F32 R68, R4.reuse, R8, R68 ;  /* 0x000000080444723c */ /* 0x040fe20000001844 */
[----:B------:R-:W-:Y:S01]  /*4950*/  FFMA.FTZ R121, R121, R103, -R108 ;  /* 0x0000006779797223 */ /* 0x000fe2000001086c */
[----:B------:R-:W-:Y:S01]  /*4960*/  MUFU.EX2 R114, R114 ;  /* 0x0000007200727308 */ /* 0x000fe20000000800 */
[----:B------:R-:W-:Y:S05]  /*4970*/  LDSM.16.MT88.4 R28, [R112+0x8800] ;  /* 0x00880000701c783b */ /* 0x000fea0000004200 */
[C---:B------:R-:W-:Y:S01]  /*4980*/  HMMA.16816.F32 R72, R4.reuse, R10, R72 ;  /* 0x0000000a0448723c */ /* 0x040fe20000001848 */
[----:B------:R-:W4:Y:S01]  /*4990*/  LDSM.16.MT88.4 R8, [R98+0x1800] ;  /* 0x001800006208783b */ /* 0x000f220000004200 */
[----:B------:R-:W5:Y:S04]  /*49a0*/  MUFU.EX2 R107, R123 ;  /* 0x0000007b006b7308 */ /* 0x000f680000000800 */
[----:B------:R-:W-:Y:S02]  /*49b0*/  MUFU.EX2 R110, R110 ;  /* 0x0000006e006e7308 */ /* 0x000fe40000000800 */
[C---:B---3--:R-:W-:Y:S02]  /*49c0*/  HMMA.16816.F32 R44, R4.reuse, R20, R44 ;  /* 0x00000014042c723c */ /* 0x048fe4000000182c */
[----:B------:R-:W3:Y:S04]  /*49d0*/  MUFU.EX2 R113, R113 ;  /* 0x0000007100717308 */ /* 0x000ee80000000800 */
[----:B------:R2:W-:Y:S02]  /*49e0*/  MUFU.EX2 R115, R121 ;  /* 0x0000007900737308 */ /* 0x0005e40000000800 */
        /* <DEDUP_REMOVED lines=9> */
[----:B------:R-:W-:Y:S01]  /*4a80*/  HMMA.16816.F32 R80, R4, R26, R80 ;  /* 0x0000001a0450723c */ /* 0x000fe20000001850 */
[----:B-----5:R-:W-:Y:S01]  /*4a90*/  F2FP.F16.F32.PACK_AB R4, R114, R107 ;  /* 0x0000006b7204723e */ /* 0x020fe200000000ff */
[-CC-:B------:R-:W-:Y:S01]  /*4aa0*/  FFMA.FTZ R122, R122, R103.reuse, -R126.reuse ;  /* 0x000000677a7a7223 */ /* 0x180fe2000001087e */
[----:B---3--:R-:W-:Y:S01]  /*4ab0*/  F2FP.F16.F32.PACK_AB R6, R113, R110 ;  /* 0x0000006e7106723e */ /* 0x008fe200000000ff */
[----:B--2---:R-:W-:Y:S01]  /*4ac0*/  FFMA.FTZ R121, R116, R103, -R126 ;  /* 0x0000006774797223 */ /* 0x004fe2000001087e */
[----:B------:R-:W-:Y:S01]  /*4ad0*/  F2FP.F16.F32.PACK_AB R5, R124, R115 ;  /* 0x000000737c05723e */ /* 0x000fe200000000ff */
[----:B------:R-:W-:Y:S01]  /*4ae0*/  FADD.FTZ R96, R97, R96 ;  /* 0x0000006061607221 */ /* 0x000fe20000010000 */
[----:B----4-:R-:W-:Y:S01]  /*4af0*/  F2FP.F16.F32.PACK_AB R7, R117, R120 ;  /* 0x000000787507723e */ /* 0x010fe200000000ff */
[----:B------:R-:W-:Y:S01]  /*4b00*/  FADD.FTZ R94, R95, R94 ;  /* 0x0000005e5f5e7221 */ /* 0x000fe20000010000 */
[----:B------:R-:W-:Y:S05]  /*4b10*/  LDSM.16.MT88.4 R24, [R112+0x6c00] ;  /* 0x006c00007018783b */ /* 0x000fea0000004200 */
[C---:B------:R-:W-:Y:S08]  /*4b20*/  HMMA.16816.F32 R44, R4.reuse, R12, R44 ;  /* 0x0000000c042c723c */ /* 0x040ff0000000182c */
[C---:B------:R-:W-:Y:S01]  /*4b30*/  HMMA.16816.F32 R48, R4.reuse, R14, R48 ;  /* 0x0000000e0430723c */ /* 0x040fe20000001830 */
[----:B------:R-:W1:Y:S07]  /*4b40*/  LDSM.16.MT88.4 R12, [R98+0x2800] ;  /* 0x00280000620c783b */ /* 0x000e6e0000004200 */
[C---:B------:R-:W-:Y:S08]  /*4b50*/  HMMA.16816.F32 R60, R4.reuse, R8, R60 ;  /* 0x00000008043c723c */ /* 0x040ff0000000183c */
[C---:B------:R-:W-:Y:S01]  /*4b60*/  HMMA.16816.F32 R64, R4.reuse, R10, R64 ;  /* 0x0000000a0440723c */ /* 0x040fe20000001840 */
[----:B------:R-:W2:Y:S07]  /*4b70*/  LDSM.16.MT88.4 R8, [R112+0x8c00] ;  /* 0x008c00007008783b */ /* 0x000eae0000004200 */
[C---:B------:R-:W-:Y:S01]  /*4b80*/  HMMA.16816.F32 R52, R4.reuse, R16, R52 ;  /* 0x000000100434723c */ /* 0x040fe20000001834 */
[-CC-:B------:R-:W-:Y:S01]  /*4b90*/  FFMA.FTZ R16, R119, R103.reuse, -R126.reuse ;  /* 0x0000006777107223 */ /* 0x180fe2000001087e */
[-C--:B------:R-:W-:Y:S01]  /*4ba0*/  FFMA.FTZ R17, R118, R103.reuse, -R126 ;  /* 0x0000006776117223 */ /* 0x080fe2000001087e */
[----:B------:R3:W-:Y:S05]  /*4bb0*/  MUFU.EX2 R119, R122 ;  /* 0x0000007a00777308 */ /* 0x0007ea0000000800 */
[C---:B------:R-:W-:Y:S01]  /*4bc0*/  HMMA.16816.F32 R68, R4.reuse, R28, R68 ;  /* 0x0000001c0444723c */ /* 0x040fe20000001844 */
[-CC-:B------:R-:W-:Y:S01]  /*4bd0*/  FFMA.FTZ R29, R105, R103.reuse, -R108.reuse ;  /* 0x00000067691d7223 */ /* 0x180fe2000001086c */
[----:B------:R-:W4:Y:S04]  /*4be0*/  MUFU.EX2 R118, R16 ;  /* 0x0000001000767308 */ /* 0x000f280000000800 */
[----:B------:R5:W-:Y:S01]  /*4bf0*/  MUFU.EX2 R116, R17 ;  /* 0x0000001100747308 */ /* 0x000be20000000800 */
[-CC-:B---3--:R-:W-:Y:S01]  /*4c00*/  FFMA.FTZ R122, R111, R103.reuse, -R108.reuse ;  /* 0x000000676f7a7223 */ /* 0x188fe2000001086c */
[-CC-:B------:R-:W-:Y:S01]  /*4c10*/  FFMA.FTZ R111, R109, R103.reuse, -R108.reuse ;  /* 0x000000676d6f7223 */ /* 0x180fe2000001086c */
[----:B------:R-:W-:Y:S01]  /*4c20*/  FFMA.FTZ R103, R106, R103, -R108 ;  /* 0x000000676a677223 */ /* 0x000fe2000001086c */
[C---:B------:R-:W-:Y:S01]  /*4c30*/  HMMA.16816.F32 R56, R4.reuse, R18, R56 ;  /* 0x000000120438723c */ /* 0x040fe20000001838 */
[----:B------:R-:W3:Y:S04]  /*4c40*/  MUFU.EX2 R121, R121 ;  /* 0x0000007900797308 */ /* 0x000ee80000000800 */
[----:B------:R-:W-:Y:S01]  /*4c50*/  MUFU.EX2 R109, R122 ;  /* 0x0000007a006d7308 */ /* 0x000fe20000000800 */
[----:B-----5:R-:W5:Y:S02]  /*4c60*/  LDSM.16.MT88.4 R16, [R98+0xc00] ;  /* 0x000c00006210783b */ /* 0x020f640000004200 */
[C---:B------:R-:W-:Y:S01]  /*4c70*/  HMMA.16816.F32 R72, R4.reuse, R30, R72 ;  /* 0x0000001e0448723c */ /* 0x040fe20000001848 */
        /* <DEDUP_REMOVED lines=9> */
[----:B------:R-:W-:Y:S01]  /*4d10*/  FADD.FTZ R91, R91, R96 ;  /* 0x000000605b5b7221 */ /* 0x000fe20000010000 */
[----:B---3--:R-:W-:Y:S01]  /*4d20*/  F2FP.F16.F32.PACK_AB R6, R121, R116 ;  /* 0x000000747906723e */ /* 0x008fe200000000ff */
[----:B------:R-:W-:Y:S01]  /*4d30*/  FADD.FTZ R35, R35, R94 ;  /* 0x0000005e23237221 */ /* 0x000fe20000010000 */
[----:B--2---:R-:W-:-:S02]  /*4d40*/  F2FP.F16.F32.PACK_AB R5, R28, R109 ;  /* 0x0000006d1c05723e */ /* 0x004fc400000000ff */
[----:B------:R-:W-:Y:S01]  /*4d50*/  F2FP.F16.F32.PACK_AB R7, R30, R29 ;  /* 0x0000001d1e07723e */ /* 0x000fe200000000ff */
[----:B------:R-:W-:Y:S06]  /*4d60*/  LDSM.16.MT88.4 R20, [R112+0x7c00] ;  /* 0x007c00007014783b */ /* 0x000fec0000004200 */
[C---:B------:R-:W-:Y:S08]  /*4d70*/  HMMA.16816.F32 R68, R4.reuse, R8, R68 ;  /* 0x000000080444723c */ /* 0x040ff00000001844 */
[----:B------:R-:W-:Y:S01]  /*4d80*/  HMMA.16816.F32 R72, R4, R10, R72 ;  /* 0x0000000a0448723c */ /* 0x000fe20000001848 */
[----:B------:R-:W2:Y:S01]  /*4d90*/  LDSM.16.MT88.4 R8, [R98+0x2c00] ;  /* 0x002c00006208783b */ /* 0x000ea20000004200 */
[----:B------:R-:W-:Y:S01]  /*4da0*/  FADD.FTZ R90, R90, R91 ;  /* 0x0000005b5a5a7221 */ /* 0x000fe20000010000 */
[----:B------:R-:W-:-:S03]  /*4db0*/  FADD.FTZ R34, R34, R35 ;  /* 0x0000002322227221 */ /* 0x000fc60000010000 */
[----:B------:R-:W-:Y:S02]  /*4dc0*/  FADD.FTZ R93, R93, R90 ;  /* 0x0000005a5d5d7221 */ /* 0x000fe40000010000 */
[----:B-----5:R-:W-:Y:S01]  /*4dd0*/  HMMA.16816.F32 R44, R4, R16, R44 ;  /* 0x00000010042c723c */ /* 0x020fe2000000182c */
        /* <DEDUP_REMOVED lines=12> */
[----:B------:R-:W-:-:S04]  /*4ea0*/  FADD.FTZ R15, R124, R15 ;  /* 0x0000000f7c0f7221 */ /* 0x000fc80000010000 */
        /* <DEDUP_REMOVED lines=10> */
[----:B------:R-:W-:Y:S01]  /*4f50*/  HMMA.16816.F32 R36, R4, R24, R36 ;  /* 0x000000180424723c */ /* 0x000fe20000001824 */
[----:B------:R-:W-:Y:S02]  /*4f60*/  FADD.FTZ R116, R116, R119 ;  /* 0x0000007774747221 */ /* 0x000fe40000010000 */
[----:B------:R-:W-:-:S05]  /*4f70*/  FADD.FTZ R161, R30, R29 ;  /* 0x0000001d1ea17221 */ /* 0x000fca0000010000 */
[----:B------:R-:W-:Y:S01]  /*4f80*/  HMMA.16816.F32 R40, R4, R26, R40 ;  /* 0x0000001a0428723c */ /* 0x000fe20000001828 */
[----:B------:R-:W-:-:S07]  /*4f90*/  FADD.FTZ R162, R121, R116 ;  /* 0x0000007479a27221 */ /* 0x000fce0000010000 */
[C---:B------:R-:W-:Y:S08]  /*4fa0*/  HMMA.16816.F32 R52, R4.reuse, R20, R52 ;  /* 0x000000140434723c */ /* 0x040ff00000001834 */
[C---:B------:R-:W-:Y:S08]  /*4fb0*/  HMMA.16816.F32 R56, R4.reuse, R22, R56 ;  /* 0x000000160438723c */ /* 0x040ff00000001838 */
[C---:B------:R-:W-:Y:S08]  /*4fc0*/  HMMA.16816.F32 R48, R4.reuse, R18, R48 ;  /* 0x000000120430723c */ /* 0x040ff00000001830 */
[----:B------:R-:W-:Y:S01]  /*4fd0*/  HMMA.16816.F32 R80, R4, R10, R80 ;  /* 0x0000000a0450723c */ /* 0x000fe20000001850 */
[----:B------:R-:W-:-:S04]  /*4fe0*/  NOP ;  /* 0x0000000000007918 */ /* 0x000fc80000000000 */
[----:B------:R-:W-:-:S15]  /*4ff0*/  @!P5 BRA `(.L_x_8827) ;  /* 0x0000002c007cd947 */ /* 0x000fde0003800000 */
[----:B------:R-:W-:Y:S01]  /*5000*/  IMAD R84, R147, 0x40, R84 ;  /* 0x0000004093547824 */ /* 0x000fe200078e0254 */
[----:B------:R-:W-:Y:S01]  /*5010*/  LOP3.LUT R130, R130, 0x1f0, RZ, 0xc0, !PT ;  /* 0x000001f082827812 */ /* 0x000fe200078ec0ff */
[----:B------:R-:W-:Y:S01]  /*5020*/  VIADD R150, R88, 0xfffffffe ;  /* 0xfffffffe58967836 */ /* 0x000fe20000000000 */
[----:B------:R-:W-:Y:S02]  /*5030*/  ISETP.NE.U32.AND P6, PT, R164, RZ, PT ;  /* 0x000000ffa400720c */ /* 0x000fe40003fc5070 */
[----:B------:R-:W-:Y:S02]  /*5040*/  IADD3 R84, PT, PT, R33, R84, R130 ;  /* 0x0000005421547210 */ /* 0x000fe40007ffe082 */
[----:B------:R-:W-:Y:S02]  /*5050*/  ISETP.NE.AND.EX P6, PT, R165, RZ, PT, P6 ;  /* 0x000000ffa500720c */ /* 0x000fe40003fc5360 */
[----:B------:R-:W-:Y:S01]  /*5060*/  IADD3 R149, PT, PT, -R32, R84, -R85 ;  /* 0x0000005420957210 */ /* 0x000fe20007ffe955 */
[----:B------:R-:W-:Y:S01]  /*5070*/  IMAD.MOV.U32 R85, RZ, RZ, R86 ;  /* 0x000000ffff557224 */ /* 0x000fe200078e0056 */
[----:B------:R-:W-:Y:S01]  /*5080*/  IADD3 R148, PT, PT, -R88, 0x1, RZ ;  /* 0x0000000158947810 */ /* 0x000fe20007ffe1ff */
[----:B------:R-:W-:-:S02]  /*5090*/  IMAD.MOV.U32 R84, RZ, RZ, R87 ;  /* 0x000000ffff547224 */ /* 0x000fc400078e0057 */
[----:B------:R-:W-:-:S04]  /*50a0*/  IMAD R149, R88, -0x40, R149 ;  /* 0xffffffc058957824 */ /* 0x000fc800078e0295 */
[----:B------:R-:W-:-:S07]  /*50b0*/  VIADD R149, R149, 0x88 ;  /* 0x0000008895957836 */ /* 0x000fce0000000000 */
.L_x_8834:
        /* <DEDUP_REMOVED lines=85> */
.L_x_8829:
[----:B------:R-:W-:Y:S05]  /*5610*/  BSYNC.RECONVERGENT B0 ;  /* 0x0000000000007941 */ /* 0x000fea0003800200 */
.L_x_8828:
        /* <DEDUP_REMOVED lines=20> */
[----:B------:R-:W-:Y:S02]  /*5760*/  LOP3.LUT R93, R130, 0x8, RZ, 0xc0, !PT ;  /* 0x00000008825d7812 */ /* 0x000fe400078ec0ff */
[----:B------:R-:W-:Y:S02]  /*5770*/  LOP3.LUT R91, R134, 0xc0, RZ, 0xc0, !PT ;  /* 0x000000c0865b7812 */ /* 0x000fe400078ec0ff */
[C---:B------:R-:W-:Y:S01]  /*5780*/  LOP3.LUT R89, R131.reuse, 0x100, RZ, 0xc0, !PT ;  /* 0x0000010083597812 */ /* 0x040fe200078ec0ff */
[----:B------:R-:W-:Y:S01]  /*5790*/  IMAD.U32 R132, RZ, RZ, UR6 ;  /* 0x00000006ff847e24 */ /* 0x000fe2000f8e00ff */
[----:B------:R-:W-:Y:S02]  /*57a0*/  LOP3.LUT R131, R131, 0x3e00, RZ, 0xc0, !PT ;  /* 0x00003e0083837812 */ /* 0x000fe400078ec0ff */
[----:B------:R-:W-:Y:S01]  /*57b0*/  LOP3.LUT R86, R93, 0xc0, R134, 0xf8, !PT ;  /* 0x000000c05d567812 */ /* 0x000fe200078ef886 */
[----:B------:R-:W-:Y:S01]  /*57c0*/  IMAD R163, R163, 0x2, R132 ;  /* 0x00000002a3a37824 */ /* 0x000fe200078e0284 */
[----:B------:R-:W-:Y:S02]  /*57d0*/  LOP3.LUT R88, R91, 0x8, R128, 0xf8, !PT ;  /* 0x000000085b587812 */ /* 0x000fe400078ef880 */
[----:B------:R-:W-:Y:S02]  /*57e0*/  LOP3.LUT R87, R129, 0x18, RZ, 0xc0, !PT ;  /* 0x0000001881577812 */ /* 0x000fe400078ec0ff */
[----:B------:R-:W-:Y:S01]  /*57f0*/  @!PT LDS RZ, [RZ] ;  /* 0x00000000fffff984 */ /* 0x000fe20000000800 */
[----:B------:R-:W-:Y:S01]  /*5800*/  @!PT LDS RZ, [RZ] ;  /* 0x00000000fffff984 */ /* 0x000fe20000000800 */
[----:B------:R-:W-:Y:S01]  /*5810*/  @!PT LDS RZ, [RZ] ;  /* 0x00000000fffff984 */ /* 0x000fe20000000800 */
[----:B------:R-:W-:Y:S01]  /*5820*/  @!P5 LDGSTS.E.BYPASS.LTC128B.128 [R163+0x6000], desc[UR4][R158.64] ;  /* 0x060000009ea3dfae */ /* 0x000fe2000b981a04 */
[--C-:B------:R-:W-:Y:S02]  /*5830*/  LOP3.LUT R91, R131, 0x20, R134.reuse, 0xf8, !PT ;  /* 0x00000020835b7812 */ /* 0x100fe400078ef886 */
[----:B------:R-:W-:Y:S01]  /*5840*/  LOP3.LUT R133, R86, R87, RZ, 0x3c, !PT ;  /* 0x0000005756857212 */ /* 0x000fe200078e3cff */
[----:B------:R-:W-:Y:S01]  /*5850*/  @P5 STS.128 [R163+0x6000], RZ ;  /* 0x006000ffa3005388 */ /* 0x000fe20000000c00 */
[--C-:B------:R-:W-:Y:S02]  /*5860*/  LOP3.LUT R86, R91, 0x100, R134.reuse, 0xf8, !PT ;  /* 0x000001005b567812 */ /* 0x100fe400078ef886 */
[----:B------:R-:W-:Y:S01]  /*5870*/  LOP3.LUT R89, R89, 0x20, R134, 0xf8, !PT ;  /* 0x0000002059597812 */ /* 0x000fe200078ef886 */
[----:B------:R-:W-:Y:S01]  /*5880*/  @!PT LDS RZ, [RZ] ;  /* 0x00000000fffff984 */ /* 0x000fe20000000800 */
[----:B------:R-:W-:Y:S01]  /*5890*/  @!PT LDS RZ, [RZ] ;  /* 0x00000000fffff984 */ /* 0x000fe20000000800 */
[----:B------:R-:W-:Y:S01]  /*58a0*/  @!PT LDS RZ, [RZ] ;  /* 0x00000000fffff984 */ /* 0x000fe20000000800 */
[----:B------:R-:W-:Y:S01]  /*58b0*/  @!P4 LDGSTS.E.BYPASS.LTC128B.128 [R163+0x7000], desc[UR4][R158.64+0x40] ;  /* 0x070000409ea3cfae */ /* 0x000fe2000b981a04 */
[----:B------:R-:W-:Y:S02]  /*58c0*/  LOP3.LUT R125, R86, R133, RZ, 0xfc, !PT ;  /* 0x00000085567d7212 */ /* 0x000fe400078efcff */
[----:B------:R-:W-:Y:S01]  /*58d0*/  LOP3.LUT R89, R89, R88, R87, 0xf6, !PT ;  /* 0x0000005859597212 */ /* 0x000fe200078ef657 */
[----:B------:R-:W-:Y:S01]  /*58e0*/  @P4 STS.128 [R163+0x7000], RZ ;  /* 0x007000ffa3004388 */ /* 0x000fe20000000c00 */
[----:B------:R-:W-:Y:S01]  /*58f0*/  LOP3.LUT P0, RZ, R128, 0x4, RZ, 0xc0, !PT ;  /* 0x0000000480ff7812 */ /* 0x000fe2000780c0ff */
[--C-:B------:R-:W-:Y:S01]  /*5900*/  IMAD R125, R125, 0x2, R132.reuse ;  /* 0x000000027d7d7824 */ /* 0x100fe200078e0284 */
[----:B------:R-:W-:Y:S01]  /*5910*/  ISETP.NE.AND P1, PT, R148, RZ, PT ;  /* 0x000000ff9400720c */ /* 0x000fe20003f25270 */
[----:B------:R-:W-:Y:S01]  /*5920*/  @!PT LDS RZ, [RZ] ;  /* 0x00000000fffff984 */ /* 0x000fe20000000800 */
[----:B------:R-:W-:Y:S01]  /*5930*/  @!PT LDS RZ, [RZ] ;  /* 0x00000000fffff984 */ /* 0x000fe20000000800 */
[----:B------:R-:W-:Y:S01]  /*5940*/  @!PT LDS RZ, [RZ] ;  /* 0x00000000fffff984 */ /* 0x000fe20000000800 */
[----:B------:R-:W-:Y:S01]  /*5950*/  @!P3 LDGSTS.E.BYPASS.LTC128B.128 [R163+0x8000], desc[UR4][R158.64+0x80] ;  /* 0x080000809ea3bfae */ /* 0x000fe2000b981a04 */
[----:B------:R-:W-:Y:S01]  /*5960*/  IMAD R124, R89, 0x2, R132 ;  /* 0x00000002597c7824 */ /* 0x000fe200078e0284 */
[----:B------:R-:W-:Y:S02]  /*5970*/  SEL R108, R108, 0xffffffe0, !P0 ;  /* 0xffffffe06c6c7807 */ /* 0x000fe40004000000 */
[----:B------:R-:W-:Y:S03]  /*5980*/  @P3 STS.128 [R163+0x8000], RZ ;  /* 0x008000ffa3003388 */ /* 0x000fe60000000c00 */
[--C-:B------:R-:W-:Y:S01]  /*5990*/  IMAD.IADD R87, R125, 0x1, R108.reuse ;  /* 0x000000017d577824 */ /* 0x100fe200078e026c */
        /* <DEDUP_REMOVED lines=47> */
[----:B------:R-:W-:Y:S07]  /*5c90*/  LDSM.16.M88.4 R92, [R87+0x1000] ;  /* 0x00100000575c783b */ /* 0x000fee0000000200 */
[C---:B---3--:R-:W-:Y:S08]  /*5ca0*/  HMMA.16816.F32 R28, R108.reuse, R96, R28 ;  /* 0x000000606c1c723c */ /* 0x048ff0000000181c */
[----:B------:R-:W-:Y:S01]  /*5cb0*/  HMMA.16816.F32 R32, R108, R98, R32 ;  /* 0x000000626c20723c */ /* 0x000fe20000001820 */
[----:B------:R-:W2:Y:S04]  /*5cc0*/  LDSM.16.M88.4 R96, [R86+0x4000] ;  /* 0x004000005660783b */ /* 0x000ea80000000200 */
[----:B------:R-:W-:Y:S03]  /*5cd0*/  LDSM.16.M88.4 R108, [R86+0x4c00] ;  /* 0x004c0000566c783b */ /* 0x000fe60000000200 */
[C---:B----4-:R-:W-:Y:S08]  /*5ce0*/  HMMA.16816.F32 R4, R88.reuse, R100, R4 ;  /* 0x000000645804723c */ /* 0x050ff00000001804 */
        /* <DEDUP_REMOVED lines=14> */
[----:B------:R-:W2:Y:S04]  /*5dd0*/  LDSM.16.M88.4 R96, [R124+0x5c00] ;  /* 0x005c00007c60783b */ /* 0x000ea80000000200 */
[----:B------:R-:W-:Y:S03]  /*5de0*/  LDSM.16.M88.4 R124, [R86+0x5c00] ;  /* 0x005c0000567c783b */ /* 0x000fe60000000200 */
        /* <DEDUP_REMOVED lines=106> */
.L_x_8833:
[----:B------:R-:W-:Y:S05]  /*6490*/  BSYNC.RECONVERGENT B0 ;  /* 0x0000000000007941 */ /* 0x000fea0003800200 */
.L_x_8832:
        /* <DEDUP_REMOVED lines=37> */
.L_x_8831:
[----:B------:R-:W-:Y:S05]  /*66f0*/  BSYNC.RECONVERGENT B1 ;  /* 0x0000000000017941 */ /* 0x000fea0003800200 */
.L_x_8830:
[----:B-1----:R-:W2:Y:S01]  /*6700*/  LD.E R88, desc[UR4][R2.64+0xdc] ;  /* 0x0000dc0402587980 */ /* 0x002ea2000c101900 */
[----:B------:R-:W-:Y:S02]  /*6710*/  IABS R86, R149 ;  /* 0x0000009500567213 */ /* 0x000fe40000000000 */
[C---:B------:R-:W-:Y:S02]  /*6720*/  IADD3 R89, PT, PT, R149.reuse, -0x8, RZ ;  /* 0xfffffff895597810 */ /* 0x040fe40007ffe0ff */
[----:B------:R-:W-:Y:S02]  /*6730*/  I2FP.F32.S32 R87, R86 ;  /* 0x0000005600577245 */ /* 0x000fe40000201400 */
[----:B------:R-:W-:Y:S02]  /*6740*/  IABS R89, R89 ;  /* 0x0000005900597213 */ /* 0x000fe40000000000 */
[C---:B------:R-:W-:Y:S01]  /*6750*/  IADD3 R91, PT, PT, R149.reuse, -0x1, RZ ;  /* 0xffffffff955b7810 */ /* 0x040fe20007ffe0ff */
[C---:B------:R-:W-:Y:S01]  /*6760*/  FFMA.FTZ R6, -R0.reuse, R87, R6 ;  /* 0x0000005700067223 */ /* 0x040fe20000010106 */
[C---:B------:R-:W-:Y:S02]  /*6770*/  IADD3 R87, PT, PT, R149.reuse, -0x10, RZ ;  /* 0xfffffff095577810 */ /* 0x040fe40007ffe0ff */
[----:B------:R-:W-:Y:S02]  /*6780*/  I2FP.F32.S32 R89, R89 ;  /* 0x0000005900597245 */ /* 0x000fe40000201400 */
[C---:B------:R-:W-:Y:S02]  /*6790*/  IADD3 R86, PT, PT, R149.reuse, -0x9, RZ ;  /* 0xfffffff795567810 */ /* 0x040fe40007ffe0ff */
[----:B------:R-:W-:Y:S01]  /*67a0*/  IABS R87, R87 ;  /* 0x0000005700577213 */ /* 0x000fe20000000000 */
[C---:B------:R-:W-:Y:S01]  /*67b0*/  FFMA.FTZ R10, -R0.reuse, R89, R10 ;  /* 0x00000059000a7223 */ /* 0x040fe2000001010a */
[----:B------:R-:W-:Y:S01]  /*67c0*/  IABS R91, R91 ;  /* 0x0000005b005b7213 */ /* 0x000fe20000000000 */
[C---:B------:R-:W-:Y:S01]  /*67d0*/  FFMA.FTZ R4, -R0.reuse, R89, R4 ;  /* 0x0000005900047223 */ /* 0x040fe20000010104 */
[----:B------:R-:W-:Y:S02]  /*67e0*/  IABS R86, R86 ;  /* 0x0000005600567213 */ /* 0x000fe40000000000 */
[----:B------:R-:W-:Y:S02]  /*67f0*/  I2FP.F32.S32 R87, R87 ;  /* 0x0000005700577245 */ /* 0x000fe40000201400 */
[----:B------:R-:W-:Y:S02]  /*6800*/  I2FP.F32.S32 R91, R91 ;  /* 0x0000005b005b7245 */ /* 0x000fe40000201400 */
[C---:B------:R-:W-:Y:S01]  /*6810*/  IADD3 R90, PT, PT, R149.reuse, -0x11, RZ ;  /* 0xffffffef955a7810 */ /* 0x040fe20007ffe0ff */
[C---:B------:R-:W-:Y:S01]  /*6820*/  FFMA.FTZ R14, -R0.reuse, R87, R14 ;  /* 0x00000057000e7223 */ /* 0x040fe2000001010e */
[C---:B------:R-:W-:Y:S01]  /*6830*/  IADD3 R89, PT, PT, R149.reuse, -0x18, RZ ;  /* 0xffffffe895597810 */ /* 0x040fe20007ffe0ff */
[C---:B------:R-:W-:Y:S01]  /*6840*/  FFMA.FTZ R7, -R0.reuse, R91, R7 ;  /* 0x0000005b00077223 */ /* 0x040fe20000010107 */
[----:B------:R-:W-:Y:S01]  /*6850*/  I2FP.F32.S32 R86, R86 ;  /* 0x0000005600567245 */ /* 0x000fe20000201400 */
[C---:B------:R-:W-:Y:S01]  /*6860*/  FFMA.FTZ R8, -R0.reuse, R87, R8 ;  /* 0x0000005700087223 */ /* 0x040fe20000010108 */
[----:B------:R-:W-:Y:S02]  /*6870*/  IABS R90, R90 ;  /* 0x0000005a005a7213 */ /* 0x000fe40000000000 */
[----:B------:R-:W-:Y:S01]  /*6880*/  IABS R89, R89 ;  /* 0x0000005900597213 */ /* 0x000fe20000000000 */
[CC--:B------:R-:W-:Y:S01]  /*6890*/  FFMA.FTZ R11, -R0.reuse, R86.reuse, R11 ;  /* 0x00000056000b7223 */ /* 0x0c0fe2000001010b */
[C---:B------:R-:W-:Y:S01]  /*68a0*/  IADD3 R91, PT, PT, R149.reuse, -0x19, RZ ;  /* 0xffffffe7955b7810 */ /* 0x040fe20007ffe0ff */
[C---:B------:R-:W-:Y:S01]  /*68b0*/  FFMA.FTZ R5, -R0.reuse, R86, R5 ;  /* 0x0000005600057223 */ /* 0x040fe20000010105 */
[C---:B------:R-:W-:Y:S02]  /*68c0*/  IADD3 R87, PT, PT, R149.reuse, -0x20, RZ ;  /* 0xffffffe095577810 */ /* 0x040fe40007ffe0ff */
[----:B------:R-:W-:Y:S02]  /*68d0*/  I2FP.F32.S32 R90, R90 ;  /* 0x0000005a005a7245 */ /* 0x000fe40000201400 */
[----:B------:R-:W-:Y:S02]  /*68e0*/  I2FP.F32.S32 R89, R89 ;  /* 0x0000005900597245 */ /* 0x000fe40000201400 */
[C---:B------:R-:W-:Y:S01]  /*68f0*/  IADD3 R86, PT, PT, R149.reuse, -0x21, RZ ;  /* 0xffffffdf95567810 */ /* 0x040fe20007ffe0ff */
[CC--:B------:R-:W-:Y:S01]  /*6900*/  FFMA.FTZ R9, -R0.reuse, R90.reuse, R9 ;  /* 0x0000005a00097223 */ /* 0x0c0fe20000010109 */
[----:B------:R-:W-:Y:S01]  /*6910*/  IABS R91, R91 ;  /* 0x0000005b005b7213 */ /* 0x000fe20000000000 */
[C---:B------:R-:W-:Y:S01]  /*6920*/  FFMA.FTZ R15, -R0.reuse, R90, R15 ;  /* 0x0000005a000f7223 */ /* 0x040fe2000001010f */
[----:B------:R-:W-:Y:S01]  /*6930*/  IABS R87, R87 ;  /* 0x0000005700577213 */ /* 0x000fe20000000000 */
[CC--:B------:R-:W-:Y:S01]  /*6940*/  FFMA.FTZ R12, -R0.reuse, R89.reuse, R12 ;  /* 0x00000059000c7223 */ /* 0x0c0fe2000001010c */
        /* <DEDUP_REMOVED lines=10> */
[----:B------:R-:W-:Y:S01]  /*69f0*/  IABS R89, R89 ;  /* 0x0000005900597213 */ /* 0x000fe20000000000 */
[C---:B------:R-:W-:Y:S01]  /*6a00*/  FFMA.FTZ R22, -R0.reuse, R87, R22 ;  /* 0x0000005700167223 */ /* 0x040fe20000010116 */
[----:B------:R-:W-:Y:S01]  /*6a10*/  IABS R91, R91 ;  /* 0x0000005b005b7213 */ /* 0x000fe20000000000 */
[CC--:B------:R-:W-:Y:S01]  /*6a20*/  FFMA.FTZ R17, -R0.reuse, R86.reuse, R17 ;  /* 0x0000005600117223 */ /* 0x0c0fe20000010111 */
[C---:B------:R-:W-:Y:S01]  /*6a30*/  IADD3 R90, PT, PT, R149.reuse, -0x29, RZ ;  /* 0xffffffd7955a7810 */ /* 0x040fe20007ffe0ff */
[C---:B------:R-:W-:Y:S01]  /*6a40*/  FFMA.FTZ R23, -R0.reuse, R86, R23 ;  /* 0x0000005600177223 */ /* 0x040fe20000010117 */
[----:B------:R-:W-:Y:S02]  /*6a50*/  IADD3 R87, PT, PT, R149, -0x30, RZ ;  /* 0xffffffd095577810 */ /* 0x000fe40007ffe0ff */
[----:B------:R-:W-:Y:S02]  /*6a60*/  I2FP.F32.S32 R89, R89 ;  /* 0x0000005900597245 */ /* 0x000fe40000201400 */
[----:B------:R-:W-:Y:S02]  /*6a70*/  MOV R86, R91 ;  /* 0x0000005b00567202 */ /* 0x000fe40000000f00 */
[----:B------:R-:W-:Y:S01]  /*6a80*/  IABS R90, R90 ;  /* 0x0000005a005a7213 */ /* 0x000fe20000000000 */
[C---:B------:R-:W-:Y:S01]  /*6a90*/  FFMA.FTZ R20, -R0.reuse, R89, R20 ;  /* 0x0000005900147223 */ /* 0x040fe20000010114 */
[----:B------:R-:W-:Y:S01]  /*6aa0*/  IABS R87, R87 ;  /* 0x0000005700577213 */ /* 0x000fe20000000000 */
[----:B------:R-:W-:Y:S01]  /*6ab0*/  FFMA.FTZ R26, -R0, R89, R26 ;  /* 0x00000059001a7223 */ /* 0x000fe2000001011a */
[----:B------:R-:W-:Y:S02]  /*6ac0*/  I2FP.F32.S32 R86, R86 ;  /* 0x0000005600567245 */ /* 0x000fe40000201400 */
[----:B------:R-:W-:Y:S02]  /*6ad0*/  I2FP.F32.S32 R90, R90 ;  /* 0x0000005a005a7245 */ /* 0x000fe40000201400 */
[----:B------:R-:W-:Y:S01]  /*6ae0*/  FMNMX3.FTZ R89, R84, R4, R5, !PT ;  /* 0x0000000454597276 */ /* 0x000fe20007810005 */
[CC--:B------:R-:W-:Y:S01]  /*6af0*/  FFMA.FTZ R25, -R0.reuse, R86.reuse, R25 ;  /* 0x0000005600197223 */ /* 0x0c0fe20000010119 */
[----:B------:R-:W-:Y:S01]  /*6b00*/  I2FP.F32.S32 R87, R87 ;  /* 0x0000005700577245 */ /* 0x000fe20000201400 */
[C---:B------:R-:W-:Y:S01]  /*6b10*/  FFMA.FTZ R31, -R0.reuse, R86, R31 ;  /* 0x00000056001f7223 */ /* 0x040fe2000001011f */
[----:B------:R-:W-:Y:S01]  /*6b20*/  FMNMX3.FTZ R89, R89, R8, R9, !PT ;  /* 0x0000000859597276 */ /* 0x000fe20007810009 */
[C---:B------:R-:W-:Y:S01]  /*6b30*/  FFMA.FTZ R21, -R0.reuse, R90, R21 ;  /* 0x0000005a00157223 */ /* 0x040fe20000010115 */
[----:B------:R-:W-:Y:S01]  /*6b40*/  FMNMX3.FTZ R86, R85, R6, R7, !PT ;  /* 0x0000000655567276 */ /* 0x000fe20007810007 */
[C---:B------:R-:W-:Y:S01]  /*6b50*/  FFMA.FTZ R27, -R0.reuse, R90, R27 ;  /* 0x0000005a001b7223 */ /* 0x040fe2000001011b */
[CC--:B------:R-:W-:Y:S01]  /*6b60*/  FFMA.FTZ R24, -R0.reuse, R87.reuse, R24 ;  /* 0x0000005700187223 */ /* 0x0c0fe20000010118 */
[----:B------:R-:W-:Y:S01]  /*6b70*/  FFMA.FTZ R30, -R0, R87, R30 ;  /* 0x00000057001e7223 */ /* 0x000fe2000001011e */
[C---:B------:R-:W-:Y:S02]  /*6b80*/  IADD3 R87, PT, PT, R149.reuse, -0x38, RZ ;  /* 0xffffffc895577810 */ /* 0x040fe40007ffe0ff */
[----:B------:R-:W-:Y:S02]  /*6b90*/  IADD3 R90, PT, PT, R149, -0x39, RZ ;  /* 0xffffffc7955a7810 */ /* 0x000fe40007ffe0ff */
[----:B------:R-:W-:Y:S02]  /*6ba0*/  FMNMX3.FTZ R89, R89, R12, R13, !PT ;  /* 0x0000000c59597276 */ /* 0x000fe4000781000d */
[----:B------:R-:W-:Y:S02]  /*6bb0*/  FMNMX3.FTZ R86, R86, R10, R11, !PT ;  /* 0x0000000a56567276 */ /* 0x000fe4000781000b */
[----:B------:R-:W-:Y:S02]  /*6bc0*/  IABS R87, R87 ;  /* 0x0000005700577213 */ /* 0x000fe40000000000 */
[----:B------:R-:W-:Y:S02]  /*6bd0*/  IABS R90, R90 ;  /* 0x0000005a005a7213 */ /* 0x000fe40000000000 */
[C---:B------:R-:W-:Y:S02]  /*6be0*/  IADD3 R92, PT, PT, R149.reuse, -0x41, RZ ;  /* 0xffffffbf955c7810 */ /* 0x040fe40007ffe0ff */
[----:B------:R-:W-:Y:S02]  /*6bf0*/  IADD3 R91, PT, PT, R149, -0x40, RZ ;  /* 0xffffffc0955b7810 */ /* 0x000fe40007ffe0ff */
[----:B------:R-:W-:Y:S02]  /*6c00*/  FMNMX3.FTZ R89, R89, R16, R17, !PT ;  /* 0x0000001059597276 */ /* 0x000fe40007810011 */
[----:B------:R-:W-:Y:S02]  /*6c10*/  FMNMX3.FTZ R86, R86, R14, R15, !PT ;  /* 0x0000000e56567276 */ /* 0x000fe4000781000f */
[----:B------:R-:W-:Y:S02]  /*6c20*/  I2FP.F32.S32 R87, R87 ;  /* 0x0000005700577245 */ /* 0x000fe40000201400 */
[----:B------:R-:W-:Y:S02]  /*6c30*/  I2FP.F32.S32 R90, R90 ;  /* 0x0000005a005a7245 */ /* 0x000fe40000201400 */
[----:B------:R-:W-:Y:S01]  /*6c40*/  IABS R92, R92 ;  /* 0x0000005c005c7213 */ /* 0x000fe20000000000 */
[C---:B------:R-:W-:Y:S01]  /*6c50*/  FFMA.FTZ R28, -R0.reuse, R87, R28 ;  /* 0x00000057001c7223 */ /* 0x040fe2000001011c */
[----:B------:R-:W-:Y:S01]  /*6c60*/  IABS R91, R91 ;  /* 0x0000005b005b7213 */ /* 0x000fe20000000000 */
[C---:B------:R-:W-:Y:S01]  /*6c70*/  FFMA.FTZ R29, -R0.reuse, R90, R29 ;  /* 0x0000005a001d7223 */ /* 0x040fe2000001011d */
[----:B------:R-:W-:Y:S01]  /*6c80*/  FMNMX3.FTZ R89, R89, R20, R21, !PT ;  /* 0x0000001459597276 */ /* 0x000fe20007810015 */
[----:B------:R-:W-:Y:S01]  /*6c90*/  FFMA.FTZ R34, -R0, R87, R34 ;  /* 0x0000005700227223 */ /* 0x000fe20000010122 */
[----:B------:R-:W-:Y:S01]  /*6ca0*/  FMNMX3.FTZ R86, R86, R18, R19, !PT ;  /* 0x0000001256567276 */ /* 0x000fe20007810013 */
[C---:B------:R-:W-:Y:S01]  /*6cb0*/  FFMA.FTZ R35, -R0.reuse, R90, R35 ;  /* 0x0000005a00237223 */ /* 0x040fe20000010123 */
        /* <DEDUP_REMOVED lines=10> */
[----:B------:R-:W-:Y:S01]  /*6d60*/  LOP3.LUT R133, R133, 0x120, R134, 0xf8, !PT ;  /* 0x0000012085857812 */ /* 0x000fe200078ef886 */
[----:B------:R-:W1:Y:S01]  /*6d70*/  SHFL.BFLY PT, R87, R92, 0x2, 0x1f ;  /* 0x0c401f005c577f89 */ /* 0x000e6200000e0000 */
[----:B------:R-:W-:Y:S02]  /*6d80*/  FMNMX3.FTZ R89, R86, R34, R35, !PT ;  /* 0x0000002256597276 */ /* 0x000fe40007810023 */
[----:B------:R-:W-:Y:S02]  /*6d90*/  IADD3 R150, PT, PT, R150, -0x1, RZ ;  /* 0xffffffff96967810 */ /* 0x000fe40007ffe0ff */
[----:B------:R-:W-:Y:S03]  /*6da0*/  IADD3 R151, PT, PT, R151, -0x40, RZ ;  /* 0xffffffc097977810 */ /* 0x000fe60007ffe0ff */
[----:B------:R-:W3:Y:S01]  /*6db0*/  SHFL.BFLY PT, R86, R89, 0x2, 0x1f ;  /* 0x0c401f0059567f89 */ /* 0x000ee200000e0000 */
[----:B------:R-:W-:Y:S02]  /*6dc0*/  IADD3 R149, PT, PT, R149, 0x40, RZ ;  /* 0x0000004095957810 */ /* 0x000fe40007ffe0ff */
[----:B-1----:R-:W-:Y:S05]  /*6dd0*/  FMNMX.FTZ R90, R92, R87, !PT ;  /* 0x000000575c5a7209 */ /* 0x002fea0007810000 */
[----:B------:R-:W1:Y:S01]  /*6de0*/  SHFL.BFLY PT, R87, R90, 0x1, 0x1f ;  /* 0x0c201f005a577f89 */ /* 0x000e6200000e0000 */
[----:B---3--:R-:W-:Y:S07]  /*6df0*/  FMNMX.FTZ R93, R89, R86, !PT ;  /* 0x00000056595d7209 */ /* 0x008fee0007810000 */
[----:B------:R-:W3:Y:S01]  /*6e00*/  SHFL.BFLY PT, R86, R93, 0x1, 0x1f ;  /* 0x0c201f005d567f89 */ /* 0x000ee200000e0000 */
[----:B-1----:R-:W-:Y:S02]  /*6e10*/  FMNMX.FTZ R87, R90, R87, !PT ;  /* 0x000000575a577209 */ /* 0x002fe40007810000 */
[----:B------:R-:W-:Y:S02]  /*6e20*/  LEA R90, R133, R132, 0x1 ;  /* 0x00000084855a7211 */ /* 0x000fe400078e08ff */
[C---:B------:R-:W-:Y:S01]  /*6e30*/  FSETP.NEU.FTZ.AND P1, PT, R87.reuse, -INF , PT ;  /* 0xff8000005700780b */ /* 0x040fe20003f3d000 */
[----:B------:R-:W-:Y:S01]  /*6e40*/  FADD.FTZ R91, -R87, R84 ;  /* 0x00000054575b7221 */ /* 0x000fe20000010100 */
[----:B---3--:R-:W-:Y:S01]  /*6e50*/  FMNMX.FTZ R86, R93, R86, !PT ;  /* 0x000000565d567209 */ /* 0x008fe20007810000 */
[----:B------:R-:W1:Y:S04]  /*6e60*/  LDSM.16.MT88.4 R96, [R90+0x6000] ;  /* 0x006000005a60783b */ /* 0x000e680000004200 */
[----:B------:R-:W-:Y:S04]  /*6e70*/  FADD.FTZ R89, -R86, R85 ;  /* 0x0000005556597221 */ /* 0x000fe80000010100 */
[----:B------:R-:W-:Y:S01]  /*6e80*/  LDSM.16.MT88.4 R104, [R90+0x7000] ;  /* 0x007000005a68783b */ /* 0x000fe20000004200 */
[C---:B--2---:R-:W-:Y:S01]  /*6e90*/  FMUL.FTZ R134, R88.reuse, R87 ;  /* 0x0000005758867220 */ /* 0x044fe20000410000 */
[C---:B------:R-:W-:Y:S01]  /*6ea0*/  FMUL.FTZ R127, R88.reuse, R86 ;  /* 0x00000056587f7220 */ /* 0x040fe20000410000 */
[----:B------:R-:W-:Y:S01]  /*6eb0*/  FMUL.FTZ R85, R88, R91 ;  /* 0x0000005b58557220 */ /* 0x000fe20000410000 */
[----:B------:R-:W-:Y:S01]  /*6ec0*/  IADD3 R91, PT, PT, R90, 0x6000, RZ ;  /* 0x000060005a5b7810 */ /* 0x000fe20007ffe0ff */
[----:B------:R-:W-:Y:S01]  /*6ed0*/  FMUL.FTZ R84, R88, R89 ;  /* 0x0000005958547220 */ /* 0x000fe20000410000 */
[----:B------:R-:W-:Y:S02]  /*6ee0*/  FSEL R134, R134, RZ, P1 ;  /* 0x000000ff86867208 */ /* 0x000fe40000800000 */
[----:B------:R-:W-:Y:S01]  /*6ef0*/  FSETP.NEU.FTZ.AND P1, PT, R86, -INF , PT ;  /* 0xff8000005600780b */ /* 0x000fe20003f3d000 */
[----:B------:R-:W2:Y:S01]  /*6f00*/  MUFU.EX2 R85, R85 ;  /* 0x0000005500557308 */ /* 0x000ea20000000800 */
[----:B------:R-:W-:Y:S01]  /*6f10*/  IADD3 R89, PT, PT, R90, 0x6020, RZ ;  /* 0x000060205a597810 */ /* 0x000fe20007ffe0ff */
[-CC-:B------:R-:W-:Y:S01]  /*6f20*/  FFMA.FTZ R126, R4, R88.reuse, -R134.reuse ;  /* 0x00000058047e7223 */ /* 0x180fe20000010886 */
[----:B------:R-:W-:Y:S01]  /*6f30*/  FSEL R127, R127, RZ, P1 ;  /* 0x000000ff7f7f7208 */ /* 0x000fe20000800000 */
[-CC-:B------:R-:W-:Y:S01]  /*6f40*/  FFMA.FTZ R124, R5, R88.reuse, -R134.reuse ;  /* 0x00000058057c7223 */ /* 0x180fe20000010886 */
[----:B------:R-:W-:Y:S01]  /*6f50*/  @P0 IADD3 R89, PT, PT, R91, -0x20, RZ ;  /* 0xffffffe05b590810 */ /* 0x000fe20007ffe0ff */
[-CC-:B------:R-:W-:Y:S01]  /*6f60*/  FFMA.FTZ R122, R8, R88.reuse, -R134.reuse ;  /* 0x00000058087a7223 */ /* 0x180fe20000010886 */
[-CC-:B------:R-:W-:Y:S01]  /*6f70*/  FFMA.FTZ R121, R9, R88.reuse, -R134.reuse ;  /* 0x0000005809797223 */ /* 0x180fe20000010886 */
[-CC-:B------:R-:W-:Y:S01]  /*6f80*/  FFMA.FTZ R125, R6, R88.reuse, -R127.reuse ;  /* 0x00000058067d7223 */ /* 0x180fe2000001087f */
[-CC-:B------:R-:W-:Y:S01]  /*6f90*/  FFMA.FTZ R123, R7, R88.reuse, -R127.reuse ;  /* 0x00000058077b7223 */ /* 0x180fe2000001087f */
[-CC-:B------:R-:W-:Y:S01]  /*6fa0*/  FFMA.FTZ R120, R10, R88.reuse, -R127.reuse ;  /* 0x000000580a787223 */ /* 0x180fe2000001087f */
[--C-:B------:R-:W-:Y:S01]  /*6fb0*/  FFMA.FTZ R108, R11, R88, -R127.reuse ;  /* 0x000000580b6c7223 */ /* 0x100fe2000001087f */
[----:B------:R-:W3:Y:S01]  /*6fc0*/  LDSM.16.MT88.4 R100, [R89] ;  /* 0x000000005964783b */ /* 0x000ee20000004200 */
[----:B------:R-:W4:Y:S01]  /*6fd0*/  MUFU.EX2 R84, R84 ;  /* 0x0000005400547308 */ /* 0x000f220000000800 */
[C---:B--2---:R-:W-:Y:S01]  /*6fe0*/  FMUL.FTZ R36, R85.reuse, R36 ;  /* 0x0000002455247220 */ /* 0x044fe20000410000 */
[C---:B------:R-:W-:Y:S01]  /*6ff0*/  FMUL.FTZ R37, R85.reuse, R37 ;  /* 0x0000002555257220 */ /* 0x040fe20000410000 */
[C---:B------:R-:W-:Y:S07]  /*7000*/  FMUL.FTZ R40, R85.reuse, R40 ;  /* 0x0000002855287220 */ /* 0x040fee0000410000 */
[----:B------:R2:W-:Y:S01]  /*7010*/  MUFU.EX2 R91, R108 ;  /* 0x0000006c005b7308 */ /* 0x0005e20000000800 */
[C---:B------:R-:W-:Y:S01]  /*7020*/  FMUL.FTZ R41, R85.reuse, R41 ;  /* 0x0000002955297220 */ /* 0x040fe20000410000 */
[C---:B------:R-:W-:Y:S01]  /*7030*/  FMUL.FTZ R44, R85.reuse, R44 ;  /* 0x0000002c552c7220 */ /* 0x040fe20000410000 */
[----:B------:R-:W-:Y:S07]  /*7040*/  FMUL.FTZ R45, R85, R45 ;  /* 0x0000002d552d7220 */ /* 0x000fee0000410000 */
[----:B------:R-:W-:Y:S01]  /*7050*/  MUFU.EX2 R126, R126 ;  /* 0x0000007e007e7308 */ /* 0x000fe20000000800 */
[-CC-:B------:R-:W-:Y:S01]  /*7060*/  FFMA.FTZ R112, R13, R88.reuse, -R134.reuse ;  /* 0x000000580d707223 */ /* 0x180fe20000010886 */
[-CC-:B------:R-:W-:Y:S01]  /*7070*/  FFMA.FTZ R118, R14, R88.reuse, -R127.reuse ;  /* 0x000000580e767223 */ /* 0x180fe2000001087f */
[-CC-:B------:R-:W-:Y:S07]  /*7080*/  FFMA.FTZ R117, R15, R88.reuse, -R127.reuse ;  /* 0x000000580f757223 */ /* 0x180fee000001087f */
[----:B------:R-:W5:Y:S01]  /*7090*/  MUFU.EX2 R124, R124 ;  /* 0x0000007c007c7308 */ /* 0x000f620000000800 */
[--C-:B------:R-:W-:Y:S01]  /*70a0*/  FFMA.FTZ R116, R16, R88, -R134.reuse ;  /* 0x0000005810747223 */ /* 0x100fe20000010886 */
        /* <DEDUP_REMOVED lines=8> */
[----:B--2---:R-:W-:Y:S01]  /*7130*/  LDSM.16.MT88.4 R108, [R90+0x7400] ;  /* 0x007400005a6c783b */ /* 0x004fe20000004200 */
[C---:B------:R-:W-:Y:S07]  /*7140*/  FMUL.FTZ R48, R85.reuse, R48 ;  /* 0x0000003055307220 */ /* 0x040fee0000410000 */
[----:B------:R-:W-:Y:S01]  /*7150*/  MUFU.EX2 R122, R122 ;  /* 0x0000007a007a7308 */ /* 0x000fe20000000800 */
[C---:B------:R-:W-:Y:S01]  /*7160*/  FMUL.FTZ R49, R85.reuse, R49 ;  /* 0x0000003155317220 */ /* 0x040fe20000410000 */
[----:B-----5:R-:W-:Y:S01]  /*7170*/  F2FP.F16.F32.PACK_AB R92, R124, R126 ;  /* 0x0000007e7c5c723e */ /* 0x020fe200000000ff */
[C---:B------:R-:W-:Y:S07]  /*7180*/  FMUL.FTZ R50, R84.reuse, R50 ;  /* 0x0000003254327220 */ /* 0x040fee0000410000 */
[----:B------:R-:W2:Y:S01]  /*7190*/  MUFU.EX2 R121, R121 ;  /* 0x0000007900797308 */ /* 0x000ea20000000800 */
[C---:B------:R-:W-:Y:S01]  /*71a0*/  FMUL.FTZ R51, R84.reuse, R51 ;  /* 0x0000003354337220 */ /* 0x040fe20000410000 */
[C---:B------:R-:W-:Y:S01]  /*71b0*/  FMUL.FTZ R52, R85.reuse, R52 ;  /* 0x0000003455347220 */ /* 0x040fe20000410000 */
[----:B------:R-:W-:Y:S07]  /*71c0*/  FMUL.FTZ R53, R85, R53 ;  /* 0x0000003555357220 */ /* 0x000fee0000410000 */
[----:B------:R-:W5:Y:S01]  /*71d0*/  MUFU.EX2 R120, R120 ;  /* 0x0000007800787308 */ /* 0x000f620000000800 */
[C---:B------:R-:W-:Y:S01]  /*71e0*/  FMUL.FTZ R54, R84.reuse, R54 ;  /* 0x0000003654367220 */ /* 0x040fe20000410000 */
[----:B----4-:R-:W-:Y:S01]  /*71f0*/  F2FP.F16.F32.PACK_AB R93, R123, R125 ;  /* 0x0000007d7b5d723e */ /* 0x010fe200000000ff */
[C---:B------:R-:W-:Y:S07]  /*7200*/  FMUL.FTZ R55, R84.reuse, R55 ;  /* 0x0000003754377220 */ /* 0x040fee0000410000 */
[----:B------:R4:W-:Y:S01]  /*7210*/  MUFU.EX2 R14, R112 ;  /* 0x00000070000e7308 */ /* 0x0009e20000000800 */
[C---:B------:R-:W-:Y:S01]  /*7220*/  FMUL.FTZ R56, R85.reuse, R56 ;  /* 0x0000003855387220 */ /* 0x040fe20000410000 */
[----:B------:R-:W-:Y:S01]  /*7230*/  FMUL.FTZ R57, R85, R57 ;  /* 0x0000003955397220 */ /* 0x000fe20000410000 */
[C---:B------:R-:W-:Y:S07]  /*7240*/  FMUL.FTZ R58, R84.reuse, R58 ;  /* 0x0000003a543a7220 */ /* 0x040fee0000410000 */
[----:B------:R-:W-:Y:S01]  /*7250*/  MUFU.EX2 R6, R118 ;  /* 0x0000007600067308 */ /* 0x000fe20000000800 */
[C---:B------:R-:W-:Y:S01]  /*7260*/  FMUL.FTZ R59, R84.reuse, R59 ;  /* 0x0000003b543b7220 */ /* 0x040fe20000410000 */
[----:B--2---:R-:W-:Y:S01]  /*7270*/  F2FP.F16.F32.PACK_AB R94, R121, R122 ;  /* 0x0000007a795e723e */ /* 0x004fe200000000ff */
[C---:B------:R-:W-:Y:S07]  /*7280*/  FMUL.FTZ R60, R85.reuse, R60 ;  /* 0x0000003c553c7220 */ /* 0x040fee0000410000 */
[----:B------:R-:W-:Y:S01]  /*7290*/  MUFU.EX2 R9, R117 ;  /* 0x0000007500097308 */ /* 0x000fe20000000800 */
[----:B------:R-:W-:Y:S01]  /*72a0*/  FMUL.FTZ R61, R85, R61 ;  /* 0x0000003d553d7220 */ /* 0x000fe20000410000 */
[----:B-----5:R-:W-:Y:S01]  /*72b0*/  F2FP.F16.F32.PACK_AB R95, R91, R120 ;  /* 0x000000785b5f723e */ /* 0x020fe200000000ff */
[C---:B------:R-:W-:Y:S07]  /*72c0*/  FMUL.FTZ R62, R84.reuse, R62 ;  /* 0x0000003e543e7220 */ /* 0x040fee0000410000 */
[----:B------:R2:W-:Y:S01]  /*72d0*/  MUFU.EX2 R10, R116 ;  /* 0x00000074000a7308 */ /* 0x0005e20000000800 */
[C---:B------:R-:W-:Y:S01]  /*72e0*/  FMUL.FTZ R63, R84.reuse, R63 ;  /* 0x0000003f543f7220 */ /* 0x040fe20000410000 */
[----:B----4-:R-:W-:Y:S01]  /*72f0*/  LDSM.16.MT88.4 R112, [R89+0x1400] ;  /* 0x001400005970783b */ /* 0x010fe20000004200 */
[C---:B------:R-:W-:Y:S01]  /*7300*/  FMUL.FTZ R64, R85.reuse, R64 ;  /* 0x0000004055407220 */ /* 0x040fe20000410000 */
[C---:B------:R-:W-:Y:S01]  /*7310*/  FMUL.FTZ R65, R85.reuse, R65 ;  /* 0x0000004155417220 */ /* 0x040fe20000410000 */
[C---:B-1----:R-:W-:Y:S05]  /*7320*/  HMMA.16816.F32 R36, R92.reuse, R96, R36 ;  /* 0x000000605c24723c */ /* 0x042fea0000001824 */
[C---:B------:R-:W-:Y:S01]  /*7330*/  FMUL.FTZ R66, R84.reuse, R66 ;  /* 0x0000004254427220 */ /* 0x040fe20000410000 */
[C---:B------:R-:W-:Y:S01]  /*7340*/  FMUL.FTZ R67, R84.reuse, R67 ;  /* 0x0000004354437220 */ /* 0x040fe20000410000 */
[C---:B------:R-:W-:Y:S01]  /*7350*/  FMUL.FTZ R68, R85.reuse, R68 ;  /* 0x0000004455447220 */ /* 0x040fe20000410000 */
[C---:B------:R-:W-:Y:S01]  /*7360*/  HMMA.16816.F32 R40, R92.reuse, R98, R40 ;  /* 0x000000625c28723c */ /* 0x040fe20000001828 */
[----:B------:R-:W1:Y:S02]  /*7370*/  LDSM.16.MT88.4 R96, [R89+0x1000] ;  /* 0x001000005960783b */ /* 0x000e640000004200 */
[C---:B------:R-:W-:Y:S01]  /*7380*/  FMUL.FTZ R69, R85.reuse, R69 ;  /* 0x0000004555457220 */ /* 0x040fe20000410000 */
[C---:B------:R-:W-:Y:S01]  /*7390*/  FMUL.FTZ R70, R84.reuse, R70 ;  /* 0x0000004654467220 */ /* 0x040fe20000410000 */
[C---:B------:R-:W-:Y:S01]  /*73a0*/  FMUL.FTZ R71, R84.reuse, R71 ;  /* 0x0000004754477220 */ /* 0x040fe20000410000 */
[C---:B------:R-:W-:Y:S01]  /*73b0*/  FMUL.FTZ R72, R85.reuse, R72 ;  /* 0x0000004855487220 */ /* 0x040fe20000410000 */
[----:B------:R-:W-:Y:S01]  /*73c0*/  FMUL.FTZ R73, R85, R73 ;  /* 0x0000004955497220 */ /* 0x000fe20000410000 */
[C---:B---3--:R-:W-:Y:S01]  /*73d0*/  HMMA.16816.F32 R44, R92.reuse, R100, R44 ;  /* 0x000000645c2c723c */ /* 0x048fe2000000182c */
[----:B--2---:R-:W-:Y:S02]  /*73e0*/  LDSM.16.MT88.4 R116, [R90+0x8400] ;  /* 0x008400005a74783b */ /* 0x004fe40000004200 */
[C---:B------:R-:W-:Y:S01]  /*73f0*/  FMUL.FTZ R74, R84.reuse, R74 ;  /* 0x0000004a544a7220 */ /* 0x040fe20000410000 */
[----:B------:R-:W-:Y:S01]  /*7400*/  FMUL.FTZ R75, R84, R75 ;  /* 0x0000004b544b7220 */ /* 0x000fe20000410000 */
[-CC-:B------:R-:W-:Y:S01]  /*7410*/  FFMA.FTZ R5, R18, R88.reuse, -R127.reuse ;  /* 0x0000005812057223 */ /* 0x180fe2000001087f */
[-CC-:B------:R-:W-:Y:S01]  /*7420*/  FFMA.FTZ R133, R12, R88.reuse, -R134.reuse ;  /* 0x000000580c857223 */ /* 0x180fe20000010886 */
[-CC-:B------:R-:W-:Y:S01]  /*7430*/  FFMA.FTZ R7, R17, R88.reuse, -R134.reuse ;  /* 0x0000005811077223 */ /* 0x180fe20000010886 */
[C---:B------:R-:W-:Y:S01]  /*7440*/  HMMA.16816.F32 R48, R92.reuse, R102, R48 ;  /* 0x000000665c30723c */ /* 0x040fe20000001830 */
[----:B------:R-:W2:Y:S02]  /*7450*/  LDSM.16.MT88.4 R100, [R90+0x8000] ;  /* 0x008000005a64783b */ /* 0x000ea40000004200 */
[--C-:B------:R-:W-:Y:S01]  /*7460*/  FFMA.FTZ R18, R19, R88, -R127.reuse ;  /* 0x0000005813127223 */ /* 0x100fe2000001087f */
[C---:B------:R-:W-:Y:S01]  /*7470*/  FMUL.FTZ R76, R85.reuse, R76 ;  /* 0x0000004c554c7220 */ /* 0x040fe20000410000 */
[C---:B------:R-:W-:Y:S01]  /*7480*/  FMUL.FTZ R77, R85.reuse, R77 ;  /* 0x0000004d554d7220 */ /* 0x040fe20000410000 */
[C---:B------:R-:W-:Y:S01]  /*7490*/  FMUL.FTZ R78, R84.reuse, R78 ;  /* 0x0000004e544e7220 */ /* 0x040fe20000410000 */
[C---:B------:R-:W-:Y:S01]  /*74a0*/  FMUL.FTZ R79, R84.reuse, R79 ;  /* 0x0000004f544f7220 */ /* 0x040fe20000410000 */
[C---:B------:R-:W-:Y:S01]  /*74b0*/  HMMA.16816.F32 R52, R92.reuse, R104, R52 ;  /* 0x000000685c34723c */ /* 0x040fe20000001834 */
[----:B------:R-:W3:Y:S02]  /*74c0*/  MUFU.EX2 R133, R133 ;  /* 0x0000008500857308 */ /* 0x000ee40000000800 */
[C---:B------:R-:W-:Y:S01]  /*74d0*/  FMUL.FTZ R80, R85.reuse, R80 ;  /* 0x0000005055507220 */ /* 0x040fe20000410000 */
[----:B------:R-:W-:Y:S01]  /*74e0*/  FMUL.FTZ R81, R85, R81 ;  /* 0x0000005155517220 */ /* 0x000fe20000410000 */
[C---:B------:R-:W-:Y:S01]  /*74f0*/  FMUL.FTZ R82, R84.reuse, R82 ;  /* 0x0000005254527220 */ /* 0x040fe20000410000 */
[----:B------:R-:W-:Y:S01]  /*7500*/  FMUL.FTZ R83, R84, R83 ;  /* 0x0000005354537220 */ /* 0x000fe20000410000 */
[-CC-:B------:R-:W-:Y:S01]  /*7510*/  FFMA.FTZ R11, R22, R88.reuse, -R127.reuse ;  /* 0x00000058160b7223 */ /* 0x180fe2000001087f */
[C---:B------:R-:W-:Y:S01]  /*7520*/  HMMA.16816.F32 R56, R92.reuse, R106, R56 ;  /* 0x0000006a5c38723c */ /* 0x040fe20000001838 */
[----:B------:R-:W4:Y:S02]  /*7530*/  LDSM.16.MT88.4 R104, [R89+0x2000] ;  /* 0x002000005968783b */ /* 0x000f240000004200 */
[----:B------:R-:W5:Y:S01]  /*7540*/  MUFU.EX2 R7, R7 ;  /* 0x0000000700077308 */ /* 0x000f620000000800 */
[-CC-:B------:R-:W-:Y:S01]  /*7550*/  FFMA.FTZ R15, R21, R88.reuse, -R134.reuse ;  /* 0x00000058150f7223 */ /* 0x180fe20000010886 */
[-CC-:B------:R-:W-:Y:S01]  /*7560*/  FFMA.FTZ R23, R23, R88.reuse, -R127.reuse ;  /* 0x0000005817177223 */ /* 0x180fe2000001087f */
[-C--:B------:R-:W-:Y:S01]  /*7570*/  FFMA.FTZ R13, R24, R88.reuse, -R134 ;  /* 0x00000058180d7223 */ /* 0x080fe20000010886 */
[-CC-:B------:R-:W-:Y:S06]  /*7580*/  FFMA.FTZ R26, R26, R88.reuse, -R127.reuse ;  /* 0x000000581a1a7223 */ /* 0x180fec000001087f */
[----:B------:R-:W-:Y:S01]  /*7590*/  MUFU.EX2 R22, R15 ;  /* 0x0000000f00167308 */ /* 0x000fe20000000800 */
[-CC-:B------:R-:W-:Y:S01]  /*75a0*/  FFMA.FTZ R30, R30, R88.reuse, -R127.reuse ;  /* 0x000000581e1e7223 */ /* 0x180fe2000001087f */
[C---:B-1----:R-:W-:Y:S08]  /*75b0*/  HMMA.16816.F32 R60, R92.reuse, R96, R60 ;  /* 0x000000605c3c723c */ /* 0x042ff0000000183c */
[----:B------:R-:W-:Y:S01]  /*75c0*/  MUFU.EX2 R11, R11 ;  /* 0x0000000b000b7308 */ /* 0x000fe20000000800 */
[----:B------:R-:W-:Y:S01]  /*75d0*/  FFMA.FTZ R31, R31, R88, -R127 ;  /* 0x000000581f1f7223 */ /* 0x000fe2000001087f */
[----:B------:R-:W-:Y:S01]  /*75e0*/  FFMA.FTZ R126, R85, R162, R126 ;  /* 0x000000a2557e7223 */ /* 0x000fe2000001007e */
[----:B------:R-:W-:Y:S07]  /*75f0*/  ISETP.NE.AND P0, PT, R150, -0x1, PT ;  /* 0xffffffff9600780c */ /* 0x000fee0003f05270 */
[----:B------:R-:W-:Y:S01]  /*7600*/  MUFU.EX2 R24, R23 ;  /* 0x0000001700187308 */ /* 0x000fe20000000800 */
[----:B------:R-:W-:Y:S01]  /*7610*/  FFMA.FTZ R125, R84, R161, R125 ;  /* 0x000000a1547d7223 */ /* 0x000fe2000001007d */
[C---:B------:R-:W-:Y:S01]  /*7620*/  HMMA.16816.F32 R64, R92.reuse, R98, R64 ;  /* 0x000000625c40723c */ /* 0x040fe20000001840 */
[----:B------:R-:W1:Y:S07]  /*7630*/  LDSM.16.MT88.4 R96, [R90+0x6400] ;  /* 0x006400005a60783b */ /* 0x000e6e0000004200 */
[----:B------:R-:W-:Y:S01]  /*7640*/  MUFU.EX2 R5, R5 ;  /* 0x0000000500057308 */ /* 0x000fe20000000800 */
[----:B------:R-:W-:Y:S01]  /*7650*/  FADD.FTZ R85, R124, R126 ;  /* 0x0000007e7c557221 */ /* 0x000fe20000010000 */
[----:B------:R-:W-:Y:S08]  /*7660*/  FADD.FTZ R125, R123, R125 ;  /* 0x0000007d7b7d7221 */ /* 0x000ff00000010000 */
[----:B------:R-:W5:Y:S01]  /*7670*/  MUFU.EX2 R18, R18 ;  /* 0x0000001200127308 */ /* 0x000f620000000800 */
[----:B------:R-:W-:Y:S01]  /*7680*/  FADD.FTZ R84, R122, R85 ;  /* 0x000000557a547221 */ /* 0x000fe20000010000 */
[C---:B--2---:R-:W-:Y:S03]  /*7690*/  HMMA.16816.F32 R68, R92.reuse, R100, R68 ;  /* 0x000000645c44723c */ /* 0x044fe60000001844 */
[----:B------:R-:W-:Y:S01]  /*76a0*/  FADD.FTZ R120, R120, R125 ;  /* 0x0000007d78787221 */ /* 0x000fe20000010000 */
[----:B------:R-:W-:Y:S01]  /*76b0*/  FADD.FTZ R84, R121, R84 ;  /* 0x0000005479547221 */ /* 0x000fe20000010000 */
[----:B------:R-:W-:Y:S02]  /*76c0*/  MOV R85, R86 ;  /* 0x0000005600557202 */ /* 0x000fe40000000f00 */
[----:B------:R-:W-:Y:S01]  /*76d0*/  FADD.FTZ R91, R91, R120 ;  /* 0x000000785b5b7221 */ /* 0x000fe20000010000 */
[C---:B------:R-:W-:Y:S01]  /*76e0*/  HMMA.16816.F32 R72, R92.reuse, R102, R72 ;  /* 0x000000665c48723c */ /* 0x040fe20000001848 */
[----:B------:R-:W2:Y:S07]  /*76f0*/  LDSM.16.MT88.4 R100, [R89+0x400] ;  /* 0x000400005964783b */ /* 0x000eae0000004200 */
[C---:B----4-:R-:W-:Y:S08]  /*7700*/  HMMA.16816.F32 R76, R92.reuse, R104, R76 ;  /* 0x000000685c4c723c */ /* 0x050ff0000000184c */
[----:B------:R-:W-:Y:S01]  /*7710*/  HMMA.16816.F32 R80, R92, R106, R80 ;  /* 0x0000006a5c50723c */ /* 0x000fe20000001850 */
[----:B------:R-:W-:Y:S02]  /*7720*/  LDSM.16.MT88.4 R104, [R89+0x800] ;  /* 0x000800005968783b */ /* 0x000fe40000004200 */
[----:B---3--:R-:W-:Y:S02]  /*7730*/  F2FP.F16.F32.PACK_AB R92, R14, R133 ;  /* 0x000000850e5c723e */ /* 0x008fe400000000ff */
[----:B------:R-:W-:Y:S02]  /*7740*/  F2FP.F16.F32.PACK_AB R93, R9, R6 ;  /* 0x00000006095d723e */ /* 0x000fe400000000ff */
        /* <DEDUP_REMOVED lines=11> */
[C---:B------:R-:W-:Y:S03]  /*7800*/  HMMA.16816.F32 R60, R92.reuse, R112, R60 ;  /* 0x000000705c3c723c */ /* 0x040fe6000000183c */
[-CC-:B------:R-:W-:Y:S04]  /*7810*/  FFMA.FTZ R112, R20, R88.reuse, -R134.reuse ;  /* 0x0000005814707223 */ /* 0x180fe80000010886 */
[----:B------:R4:W5:Y:S01]  /*7820*/  MUFU.EX2 R21, R112 ;  /* 0x0000007000157308 */ /* 0x0009620000000800 */
[C---:B------:R-:W-:Y:S08]  /*7830*/  HMMA.16816.F32 R64, R92.reuse, R114, R64 ;  /* 0x000000725c40723c */ /* 0x040ff00000001840 */
[C---:B------:R-:W-:Y:S03]  /*7840*/  HMMA.16816.F32 R68, R92.reuse, R116, R68 ;  /* 0x000000745c44723c */ /* 0x040fe60000001844 */
[-CC-:B------:R-:W-:Y:S01]  /*7850*/  FFMA.FTZ R116, R25, R88.reuse, -R134.reuse ;  /* 0x0000005819747223 */ /* 0x180fe20000010886 */
[-CC-:B------:R-:W-:Y:S01]  /*7860*/  FFMA.FTZ R117, R27, R88.reuse, -R127.reuse ;  /* 0x000000581b757223 */ /* 0x180fe2000001087f */
[----:B----4-:R-:W4:Y:S01]  /*7870*/  LDSM.16.MT88.4 R112, [R89+0x1800] ;  /* 0x001800005970783b */ /* 0x010f220000004200 */
[----:B------:R-:W-:Y:S02]  /*7880*/  MUFU.EX2 R25, R13 ;  /* 0x0000000d00197308 */ /* 0x000fe40000000800 */
[C---:B------:R-:W-:Y:S08]  /*7890*/  HMMA.16816.F32 R72, R92.reuse, R118, R72 ;  /* 0x000000765c48723c */ /* 0x040ff00000001848 */
[----:B------:R-:W2:Y:S01]  /*78a0*/  MUFU.EX2 R116, R116 ;  /* 0x0000007400747308 */ /* 0x000ea20000000800 */
[-CC-:B------:R-:W-:Y:S09]  /*78b0*/  FFMA.FTZ R119, R29, R88.reuse, -R134.reuse ;  /* 0x000000581d777223 */ /* 0x180ff20000010886 */
[----:B------:R-:W-:Y:S01]  /*78c0*/  MUFU.EX2 R27, R26 ;  /* 0x0000001a001b7308 */ /* 0x000fe20000000800 */
[C---:B-1----:R-:W-:Y:S09]  /*78d0*/  HMMA.16816.F32 R76, R92.reuse, R96, R76 ;  /* 0x000000605c4c723c */ /* 0x042ff2000000184c */
[----:B------:R1:W3:Y:S10]  /*78e0*/  MUFU.EX2 R118, R117 ;  /* 0x0000007500767308 */ /* 0x0002f40000000800 */
[----:B------:R-:W-:Y:S01]  /*78f0*/  MUFU.EX2 R119, R119 ;  /* 0x0000007700777308 */ /* 0x000fe20000000800 */
[----:B------:R-:W-:Y:S01]  /*7900*/  HMMA.16816.F32 R80, R92, R98, R80 ;  /* 0x000000625c50723c */ /* 0x000fe20000001850 */
[----:B------:R-:W4:Y:S08]  /*7910*/  LDSM.16.MT88.4 R96, [R90+0x8800] ;  /* 0x008800005a60783b */ /* 0x000f300000004200 */
[----:B------:R-:W-:Y:S01]  /*7920*/  MUFU.EX2 R13, R30 ;  /* 0x0000001e000d7308 */ /* 0x000fe20000000800 */
[----:B-----5:R-:W-:Y:S02]  /*7930*/  F2FP.F16.F32.PACK_AB R92, R22, R21 ;  /* 0x00000015165c723e */ /* 0x020fe400000000ff */
[----:B------:R-:W-:Y:S07]  /*7940*/  F2FP.F16.F32.PACK_AB R93, R24, R11 ;  /* 0x0000000b185d723e */ /* 0x000fee00000000ff */
[----:B------:R-:W5:Y:S01]  /*7950*/  MUFU.EX2 R26, R31 ;  /* 0x0000001f001a7308 */ /* 0x000f620000000800 */
[----:B--2---:R-:W-:Y:S01]  /*7960*/  F2FP.F16.F32.PACK_AB R94, R116, R25 ;  /* 0x00000019745e723e */ /* 0x004fe200000000ff */
[-CC-:B-1----:R-:W-:Y:S01]  /*7970*/  FFMA.FTZ R117, R28, R88.reuse, -R134.reuse ;  /* 0x000000581c757223 */ /* 0x182fe20000010886 */
[----:B---3--:R-:W-:Y:S01]  /*7980*/  F2FP.F16.F32.PACK_AB R95, R118, R27 ;  /* 0x0000001b765f723e */ /* 0x008fe200000000ff */
[-CC-:B------:R-:W-:Y:S01]  /*7990*/  FFMA.FTZ R28, R32, R88.reuse, -R134.reuse ;  /* 0x00000058201c7223 */ /* 0x180fe20000010886 */
[-C--:B------:R-:W-:Y:S05]  /*79a0*/  FFMA.FTZ R134, R33, R88.reuse, -R134 ;  /* 0x0000005821867223 */ /* 0x080fea0000010886 */
[----:B------:R-:W1:Y:S01]  /*79b0*/  MUFU.EX2 R117, R117 ;  /* 0x0000007500757308 */ /* 0x000e620000000800 */
[C---:B------:R-:W-:Y:S09]  /*79c0*/  HMMA.16816.F32 R36, R92.reuse, R100, R36 ;  /* 0x000000645c24723c */ /* 0x040ff20000001824 */
[----:B------:R1:W-:Y:S01]  /*79d0*/  MUFU.EX2 R15, R28 ;  /* 0x0000001c000f7308 */ /* 0x0003e20000000800 */
[----:B-----5:R-:W-:Y:S09]  /*79e0*/  F2FP.F16.F32.PACK_AB R29, R26, R13 ;  /* 0x0000000d1a1d723e */ /* 0x020ff200000000ff */
[----:B------:R-:W2:Y:S01]  /*79f0*/  MUFU.EX2 R134, R134 ;  /* 0x0000008600867308 */ /* 0x000ea20000000800 */
[C---:B------:R-:W-:Y:S01]  /*7a00*/  HMMA.16816.F32 R40, R92.reuse, R102, R40 ;  /* 0x000000665c28723c */ /* 0x040fe20000001828 */
[----:B------:R-:W3:Y:S07]  /*7a10*/  LDSM.16.MT88.4 R100, [R89+0x2800] ;  /* 0x002800005964783b */ /* 0x000eee0000004200 */
[C---:B------:R-:W-:Y:S03]  /*7a20*/  HMMA.16816.F32 R44, R92.reuse, R104, R44 ;  /* 0x000000685c2c723c */ /* 0x040fe6000000182c */
[----:B-1----:R-:W-:Y:S02]  /*7a30*/  F2FP.F16.F32.PACK_AB R28, R119, R117 ;  /* 0x00000075771c723e */ /* 0x002fe400000000ff */
[----:B--2---:R-:W-:Y:S03]  /*7a40*/  F2FP.F16.F32.PACK_AB R30, R134, R15 ;  /* 0x0000000f861e723e */ /* 0x004fe600000000ff */
        /* <DEDUP_REMOVED lines=8> */
[C---:B------:R-:W-:Y:S03]  /*7ad0*/  HMMA.16816.F32 R68, R92.reuse, R96, R68 ;  /* 0x000000605c44723c */ /* 0x040fe60000001844 */
[-CC-:B------:R-:W-:Y:S01]  /*7ae0*/  FFMA.FTZ R96, R34, R88.reuse, -R127.reuse ;  /* 0x0000005822607223 */ /* 0x180fe2000001087f */
[----:B------:R-:W-:Y:S02]  /*7af0*/  FFMA.FTZ R127, R35, R88, -R127 ;  /* 0x00000058237f7223 */ /* 0x000fe4000001087f */
[----:B------:R-:W5:Y:S01]  /*7b00*/  LDSM.16.MT88.4 R32, [R89+0x1c00] ;  /* 0x001c00005920783b */ /* 0x000f620000004200 */
[----:B------:R1:W-:Y:S01]  /*7b10*/  MUFU.EX2 R17, R96 ;  /* 0x0000006000117308 */ /* 0x0003e20000000800 */
[C---:B------:R-:W-:Y:S09]  /*7b20*/  HMMA.16816.F32 R72, R92.reuse, R98, R72 ;  /* 0x000000625c48723c */ /* 0x040ff20000001848 */
[----:B------:R-:W2:Y:S01]  /*7b30*/  MUFU.EX2 R127, R127 ;  /* 0x0000007f007f7308 */ /* 0x000ea20000000800 */
[C---:B---3--:R-:W-:Y:S01]  /*7b40*/  HMMA.16816.F32 R76, R92.reuse, R100, R76 ;  /* 0x000000645c4c723c */ /* 0x048fe2000000184c */
[----:B-1----:R-:W-:Y:S07]  /*7b50*/  LDSM.16.MT88.4 R96, [R89+0x2c00] ;  /* 0x002c00005960783b */ /* 0x002fee0000004200 */
[----:B------:R-:W-:Y:S03]  /*7b60*/  HMMA.16816.F32 R80, R92, R102, R80 ;  /* 0x000000665c50723c */ /* 0x000fe60000001850 */
[----:B--2---:R-:W-:Y:S01]  /*7b70*/  F2FP.F16.F32.PACK_AB R31, R127, R17 ;  /* 0x000000117f1f723e */ /* 0x004fe200000000ff */
[----:B------:R-:W1:Y:S06]  /*7b80*/  LDSM.16.MT88.4 R92, [R90+0x8c00] ;  /* 0x008c00005a5c783b */ /* 0x000e6c0000004200 */
[C---:B------:R-:W-:Y:S08]  /*7b90*/  HMMA.16816.F32 R36, R28.reuse, R104, R36 ;  /* 0x000000681c24723c */ /* 0x040ff00000001824 */
[C---:B------:R-:W-:Y:S08]  /*7ba0*/  HMMA.16816.F32 R40, R28.reuse, R106, R40 ;  /* 0x0000006a1c28723c */ /* 0x040ff00000001828 */
[C---:B------:R-:W-:Y:S08]  /*7bb0*/  HMMA.16816.F32 R44, R28.reuse, R108, R44 ;  /* 0x0000006c1c2c723c */ /* 0x040ff0000000182c */
[C---:B------:R-:W-:Y:S08]  /*7bc0*/  HMMA.16816.F32 R48, R28.reuse, R110, R48 ;  /* 0x0000006e1c30723c */ /* 0x040ff00000001830 */
[C---:B----4-:R-:W-:Y:S08]  /*7bd0*/  HMMA.16816.F32 R52, R28.reuse, R112, R52 ;  /* 0x000000701c34723c */ /* 0x050ff00000001834 */
[C---:B------:R-:W-:Y:S08]  /*7be0*/  HMMA.16816.F32 R56, R28.reuse, R114, R56 ;  /* 0x000000721c38723c */ /* 0x040ff00000001838 */
[C---:B-----5:R-:W-:Y:S03]  /*7bf0*/  HMMA.16816.F32 R60, R28.reuse, R32, R60 ;  /* 0x000000201c3c723c */ /* 0x060fe6000000183c */
        /* <DEDUP_REMOVED lines=31> */
.L_x_8827:
        /* <DEDUP_REMOVED lines=10> */
.L_x_8846:
        /* <DEDUP_REMOVED lines=140> */
.L_x_8837:
[----:B------:R-:W-:Y:S05]  /*8750*/  BSYNC.RECONVERGENT B0 ;  /* 0x0000000000007941 */ /* 0x000fea0003800200 */
.L_x_8836:
        /* <DEDUP_REMOVED lines=27> */
.L_x_8839:
[----:B------:R-:W-:Y:S05]  /*8910*/  BSYNC.RECONVERGENT B0 ;  /* 0x0000000000007941 */ /* 0x000fea0003800200 */
.L_x_8838:
        /* <DEDUP_REMOVED lines=31> */
.L_x_8841:
[----:B------:R-:W-:Y:S05]  /*8b10*/  BSYNC.RECONVERGENT B0 ;  /* 0x0000000000007941 */ /* 0x000fea0003800200 */
.L_x_8840:
[----:B------:R-:W-:-:S04]  /*8b20*/  MOV R145, 0x0 ;  /* 0x0000000000917802 */ /* 0x000fc80000000f00 */
[----:B-12345:R-:W-:Y:S05]  /*8b30*/  @P0 RET.REL.NODEC R144 `(_ZN5flash24flash_fwd_splitkv_kernelI23Flash_fwd_kernel_traitsILi96ELi64ELi64ELi4ELb0ELb0EN7cutlass6half_tE19Flash_kernel_traitsILi96ELi64ELi64ELi4ES3_EELb0ELb0ELb1ELb0ELb0ELb0ELb0ELb0EEEvNS_16Flash_fwd_paramsE) ;  /* 0xffffff7490300950 */ /* 0x03efea0003c3ffff */
        /* <DEDUP_REMOVED lines=16> */
[----:B-1----:R-:W-:Y:S05]  /*8c40*/  @P0 RET.REL.NODEC R144 `(_ZN5flash24flash_fwd_splitkv_kernelI23Flash_fwd_kernel_traitsILi96ELi64ELi64ELi4ELb0ELb0EN7cutlass6half_tE19Flash_kernel_traitsILi96ELi64ELi64ELi4ES3_EELb0ELb0ELb1ELb0ELb0ELb0ELb0ELb0EEEvNS_16Flash_fwd_paramsE) ;  /* 0xffffff7090ec0950 */ /* 0x002fea0003c3ffff */
[----:B------:R-:W-:Y:S01]  /*8c50*/  MOV R145, 0x0 ;  /* 0x0000000000917802 */ /* 0x000fe20000000f00 */
[----:B------:R1:W-:Y:S03]  /*8c60*/  ST.E.128 desc[UR4][R2.64+0x80], R24 ;  /* 0x0000801802007985 */ /* 0x0003e6000c101d04 */
[----:B-1----:R-:W-:Y:S05]  /*8c70*/  RET.REL.NODEC R144 `(_ZN5flash24flash_fwd_splitkv_kernelI23Flash_fwd_kernel_traitsILi96ELi64ELi64ELi4ELb0ELb0EN7cutlass6half_tE19Flash_kernel_traitsILi96ELi64ELi64ELi4ES3_EELb0ELb0ELb1ELb0ELb0ELb0ELb0ELb0EEEvNS_16Flash_fwd_paramsE) ;  /* 0xffffff7090e07950 */ /* 0x002fea0003c3ffff */
.L_x_8835:
[----:B------:R-:W-:Y:S01]  /*8c80*/  MOV R5, 0x2 ;  /* 0x0000000200057802 */ /* 0x000fe20000000f00 */
[----:B------:R-:W-:Y:S01]  /*8c90*/  IMAD.MOV.U32 R0, RZ, RZ, 0x1f ;  /* 0x0000001fff007424 */ /* 0x000fe200078e00ff */
[----:B------:R-:W-:-:S07]  /*8ca0*/  MOV R4, 0xffffffff ;  /* 0xffffffff00047802 */ /* 0x000fce0000000f00 */
[----:B-1---5:R-:W-:Y:S05]  /*8cb0*/  WARPSYNC.COLLECTIVE R4, `(.L_x_8842) ;  /* 0x0000000004087348 */ /* 0x022fea0003c00000 */
[----:B------:R2:W3:Y:S02]  /*8cc0*/  SHFL.BFLY P0, R10, R162, R5, R0 ;  /* 0x0c000005a20a7389 */ /* 0x0004e40000000000 */
[----:B-123-5:R-:W-:Y:S05]  /*8cd0*/  ENDCOLLECTIVE ;  /* 0x000000000000791b */ /* 0x02efea0003800000 */
.L_x_8842:
[----:B------:R-:W-:Y:S02]  /*8ce0*/  IMAD.MOV.U32 R7, RZ, RZ, R10 ;  /* 0x000000ffff077224 */ /* 0x000fe400078e000a */
[----:B------:R-:W-:Y:S02]  /*8cf0*/  IMAD.MOV.U32 R5, RZ, RZ, 0x1 ;  /* 0x00000001ff057424 */ /* 0x000fe400078e00ff */
[----:B------:R-:W-:-:S05]  /*8d00*/  FADD.FTZ R8, R7, R162 ;  /* 0x000000a207087221 */ /* 0x000fca0000010000 */
[----:B------:R-:W-:-:S07]  /*8d10*/  MOV R162, R8 ;  /* 0x0000000800a27202 */ /* 0x000fce0000000f00 */
[----:B------:R-:W-:Y:S05]  /*8d20*/  WARPSYNC.COLLECTIVE R4, `(.L_x_8843) ;  /* 0x0000000004087348 */ /* 0x000fea0003c00000 */
[----:B------:R1:W2:Y:S02]  /*8d30*/  SHFL.BFLY P0, R10, R162, R5, R0 ;  /* 0x0c000005a20a7389 */ /* 0x0002a40000000000 */
[----:B-12---:R-:W-:Y:S05]  /*8d40*/  ENDCOLLECTIVE ;  /* 0x000000000000791b */ /* 0x006fea0003800000 */
.L_x_8843:
[----:B------:R-:W-:Y:S01]  /*8d50*/  MOV R162, R161 ;  /* 0x000000a100a27202 */ /* 0x000fe20000000f00 */
[----:B------:R-:W-:Y:S01]  /*8d60*/  IMAD.MOV.U32 R5, RZ, RZ, 0x2 ;  /* 0x00000002ff057424 */ /* 0x000fe200078e00ff */
[----:B------:R-:W-:-:S07]  /*8d70*/  MOV R7, R10 ;  /* 0x0000000a00077202 */ /* 0x000fce0000000f00 */
[----:B------:R-:W-:Y:S05]  /*8d80*/  WARPSYNC.COLLECTIVE R4, `(.L_x_8844) ;  /* 0x0000000004087348 */ /* 0x000fea0003c00000 */
[----:B------:R1:W2:Y:S02]  /*8d90*/  SHFL.BFLY P0, R10, R162, R5, R0 ;  /* 0x0c000005a20a7389 */ /* 0x0002a40000000000 */
[----:B-12---:R-:W-:Y:S05]  /*8da0*/  ENDCOLLECTIVE ;  /* 0x000000000000791b */ /* 0x006fea0003800000 */
.L_x_8844:
[----:B------:R-:W-:Y:S01]  /*8db0*/  FADD.FTZ R7, R8, R7 ;  /* 0x0000000708077221 */ /* 0x000fe20000010000 */
[----:B------:R-:W-:Y:S01]  /*8dc0*/  FADD.FTZ R9, R10, R161 ;  /* 0x000000a10a097221 */ /* 0x000fe20000010000 */
[----:B------:R-:W-:-:S04]  /*8dd0*/  MOV R5, 0x1 ;  /* 0x0000000100057802 */ /* 0x000fc80000000f00 */
[----:B------:R-:W-:-:S07]  /*8de0*/  MOV R162, R9 ;  /* 0x0000000900a27202 */ /* 0x000fce0000000f00 */
[----:B------:R-:W-:Y:S05]  /*8df0*/  WARPSYNC.COLLECTIVE R4, `(.L_x_8845) ;  /* 0x0000000004087348 */ /* 0x000fea0003c00000 */
[----:B------:R1:W2:Y:S02]  /*8e00*/  SHFL.BFLY P0, R10, R162, R5, R0 ;  /* 0x0c000005a20a7389 */ /* 0x0002a40000000000 */
[----:B-12---:R-:W-:Y:S05]  /*8e10*/  ENDCOLLECTIVE ;  /* 0x000000000000791b */ /* 0x006fea0003800000 */
.L_x_8845:
[----:B------:R-:W-:Y:S05]  /*8e20*/  BRA `(.L_x_8846) ;  /* 0xfffffff000187947 */ /* 0x000fea000383ffff */
.L_x_8847:
        /* <DEDUP_REMOVED lines=13> */
.L_x_11712:


//--------------------- .text._ZN5flash24flash_fwd_splitkv_kernelI23Flash_fwd_kernel_traitsILi96ELi64ELi64ELi4ELb0ELb0EN7cutlass6half_tE19Flash_kernel_traitsILi96ELi64ELi64ELi4ES3_EELb0ELb0ELb1ELb0ELb0ELb1ELb0ELb0EEEvNS_16Flash_fwd_paramsE --------------------------
	.section	.text._ZN5flash24flash_fwd_splitkv_kernelI23Flash_fwd_kernel_traitsILi96ELi64ELi64ELi4ELb0ELb0EN7cutlass6half_tE19Flash_kernel_traitsILi96ELi64ELi64ELi4ES3_EELb0ELb0ELb1ELb0ELb0ELb1ELb0ELb0EEEvNS_16Flash_fwd_paramsE,"ax",@progbits
	.align	128
        .global         _ZN5flash24flash_fwd_splitkv_kernelI23Flash_fwd_kernel_traitsILi96ELi64ELi64ELi4ELb0ELb0EN7cutlass6half_tE19Flash_kernel_traitsILi96ELi64ELi64ELi4ES3_EELb0ELb0ELb1ELb0ELb0ELb1ELb0ELb0EEEvNS_16Flash_fwd_paramsE
        .type           _ZN5flash24flash_fwd_splitkv_kernelI23Flash_fwd_kernel_traitsILi96ELi64ELi64ELi4ELb0ELb0EN7cutlass6half_tE19Flash_kernel_traitsILi96ELi64ELi64ELi4ES3_EELb0ELb0ELb1ELb0ELb0ELb1ELb0ELb0EEEvNS_16Flash_fwd_paramsE,@function
        .size           _ZN5flash24flash_fwd_splitkv_kernelI23Flash_fwd_kernel_traitsILi96ELi64ELi64ELi4ELb0ELb0EN7cutlass6half_tE19Flash_kernel_traitsILi96ELi64ELi64ELi4ES3_EELb0ELb0ELb1ELb0ELb0ELb1ELb0ELb0EEEvNS_16Flash_fwd_paramsE,(.L_x_11713 - _ZN5flash24flash_fwd_splitkv_kernelI23Flash_fwd_kernel_traitsILi96ELi64ELi64ELi4ELb0ELb0EN7cutlass6half_tE19Flash_kernel_traitsILi96ELi64ELi64ELi4ES3_EELb0ELb0ELb1ELb0ELb0ELb1ELb0ELb0EEEvNS_16Flash_fwd_paramsE)
        .other          _ZN5flash24flash_fwd_splitkv_kernelI23Flash_fwd_kernel_traitsILi96ELi64ELi64ELi4ELb0ELb0EN7cutlass6half_tE19Flash_kernel_traitsILi96ELi64ELi64ELi4ES3_EELb0ELb0ELb1ELb0ELb0ELb1ELb0ELb0EEEvNS_16Flash_fwd_paramsE,@"STO_CUDA_ENTRY STV_DEFAULT"
_ZN5flash24flash_fwd_splitkv_kernelI23Flash_fwd_kernel_traitsILi96ELi64ELi64ELi4ELb0ELb0EN7cutlass6half_tE19Flash_kernel_traitsILi96ELi64ELi64ELi4ES3_EELb0ELb0ELb1ELb0ELb0ELb1ELb0ELb0EEEvNS_16Flash_fwd_paramsE:
.text._ZN5flash24flash_fwd_splitkv_kernelI23Flash_fwd_kernel_traitsILi96ELi64ELi64ELi4ELb0ELb0EN7cutlass6half_tE19Flash_kernel_traitsILi96ELi64ELi64ELi4ES3_EELb0ELb0ELb1ELb0ELb0ELb1ELb0ELb0EEEvNS_16Flash_fwd_paramsE:
[----:B------:R-:W-:Y:S01]  /*0000*/  LDC R1, c[0x0][0x37c] ;  /* 0x0000df00ff017b82 */ /* 0x000fe20000000800 */
[----:B------:R-:W1:Y:S07]  /*0010*/  S2R R157, SR_CTAID.X ;  /* 0x00000000009d7919 */ /* 0x000e6e0000002500 */
[----:B------:R-:W2:Y:S01]  /*0020*/  LDC.64 R2, c[0x0][0x348] ;  /* 0x0000d200ff027b82 */ /* 0x000ea20000000a00 */
[----:B------:R-:W-:Y:S01]  /*0030*/  BSSY.RECONVERGENT B2, `(.L_x_8848) ;  /* 0x0000005000027945 */ /* 0x000fe20003800200 */
[----:B------:R-:W-:Y:S01]  /*0040*/  MOV R154, 0x80 ;  /* 0x00000080009a7802 */ /* 0x000fe20000000f00 */
[----:B------:R-:W3:Y:S01]  /*0050*/  S2R R155, SR_CTAID.Y ;  /* 0x00000000009b7919 */ /* 0x000ee20000002600 */
[----:B------:R-:W4:Y:S05]  /*0060*/  S2R R156, SR_CTAID.Z ;  /* 0x00000000009c7919 */ /* 0x000f2a0000002700 */
[----:B-1234-:R-:W-:Y:S05]  /*0070*/  CALL.REL.NOINC `($_ZN5flash24flash_fwd_splitkv_kernelI23Flash_fwd_kernel_traitsILi96ELi64ELi64ELi4ELb0ELb0EN7cutlass6half_tE19Flash_kernel_traitsILi96ELi64ELi64ELi4ES3_EELb0ELb0ELb1ELb0ELb0ELb1ELb0ELb0EEEvNS_16Flash_fwd_paramsE$_ZN5flash30compute_attn_1rowblock_splitkvI23Flash_fwd_kernel_traitsILi96ELi64ELi64ELi4ELb0ELb0EN7cutlass6half_tE19Flash_kernel_traitsILi96ELi64ELi64ELi4ES3_EELb0ELb0ELb1ELb0ELb0ELb1ELb0ELb0ENS_16Flash_fwd_paramsEEEvRKT8_iiiii) ;  /* 0x0000000000087944 */ /* 0x01efea0003c00000 */
[----:B------:R-:W-:Y:S05]  /*0080*/  BSYNC.RECONVERGENT B2 ;  /* 0x0000000000027941 */ /* 0x000fea0003800200 */
.L_x_8848:
[----:B------:R-:W-:Y:S05]  /*0090*/  EXIT ;  /* 0x000000000000794d */ /* 0x000fea0003800000 */
        .type           $_ZN5flash24flash_fwd_splitkv_kernelI23Flash_fwd_kernel_traitsILi96ELi64ELi64ELi4ELb0ELb0EN7cutlass6half_tE19Flash_kernel_traitsILi96ELi64ELi64ELi4ES3_EELb0ELb0ELb1ELb0ELb0ELb1ELb0ELb0EEEvNS_16Flash_fwd_paramsE$_ZN5flash30compute_attn_1rowblock_splitkvI23Flash_fwd_kernel_traitsILi96ELi64ELi64ELi4ELb0ELb0EN7cutlass6half_tE19Flash_kernel_traitsILi96ELi64ELi64ELi4ES3_EELb0ELb0ELb1ELb0ELb0ELb1ELb0ELb0ENS_16Flash_fwd_paramsEEEvRKT8_iiiii,@function
        .size           $_ZN5flash24flash_fwd_splitkv_kernelI23Flash_fwd_kernel_traitsILi96ELi64ELi64ELi4ELb0ELb0EN7cutlass6half_tE19Flash_kernel_traitsILi96ELi64ELi64ELi4ES3_EELb0ELb0ELb1ELb0ELb0ELb1ELb0ELb0EEEvNS_16Flash_fwd_paramsE$_ZN5flash30compute_attn_1rowblock_splitkvI23Flash_fwd_kernel_traitsILi96ELi64ELi64ELi4ELb0ELb0EN7cutlass6half_tE19Flash_kernel_traitsILi96ELi64ELi64ELi4ES3_EELb0ELb0ELb1ELb0ELb0ELb1ELb0ELb0ENS_16Flash_fwd_paramsEEEvRKT8_iiiii,(.L_x_11713 - $_ZN5flash24flash_fwd_splitkv_kernelI23Flash_fwd_kernel_traitsILi96ELi64ELi64ELi4ELb0ELb0EN7cutlass6half_tE19Flash_kernel_traitsILi96ELi64ELi64ELi4ES3_EELb0ELb0ELb1ELb0ELb0ELb1ELb0ELb0EEEvNS_16Flash_fwd_paramsE$_ZN5flash30compute_attn_1rowblock_splitkvI23Flash_fwd_kernel_traitsILi96ELi64ELi64ELi4ELb0ELb0EN7cutlass6half_tE19Flash_kernel_traitsILi96ELi64ELi64ELi4ES3_EELb0ELb0ELb1ELb0ELb0ELb1ELb0ELb0ENS_16Flash_fwd_paramsEEEvRKT8_iiiii)
$_ZN5flash24flash_fwd_splitkv_kernelI23Flash_fwd_kernel_traitsILi96ELi64ELi64ELi4ELb0ELb0EN7cutlass6half_tE19Flash_kernel_traitsILi96ELi64ELi64ELi4ES3_EELb0ELb0ELb1ELb0ELb0ELb1ELb0ELb0EEEvNS_16Flash_fwd_paramsE$_ZN5flash30compute_attn_1rowblock_splitkvI23Flash_fwd_kernel_traitsILi96ELi64ELi64ELi4ELb0ELb0EN7cutlass6half_tE19Flash_kernel_traitsILi96ELi64ELi64ELi4ES3_EELb0ELb0ELb1ELb0ELb0ELb1ELb0ELb0ENS_16Flash_fwd_paramsEEEvRKT8_iiiii:
        /* <DEDUP_REMOVED lines=38> */
.L_x_8850:
[----:B------:R-:W-:Y:S05]  /*0300*/  BSYNC.RECONVERGENT B0 ;  /* 0x0000000000007941 */ /* 0x000fea0003800200 */
.L_x_8849:
[----:B------:R-:W-:Y:S04]  /*0310*/  BSSY.RECONVERGENT B0, `(.L_x_8851) ;  /* 0x0000007000007945 */ /* 0x000fe80003800200 */
[----:B------:R-:W-:Y:S05]  /*0320*/  @!P3 BRA `(.L_x_8852) ;  /* 0x000000000014b947 */ /* 0x000fea0003800000 */
[----:B------:R-:W3:Y:S02]  /*0330*/  LD.E.U8 R0, desc[UR4][R2.64+0x1b2] ;  /* 0x0001b20402007980 */ /* 0x000ee4000c101100 */
[----:B---3--:R-:W-:-:S13]  /*0340*/  ISETP.NE.AND P1, PT, R0, RZ, PT ;  /* 0x000000ff0000720c */ /* 0x008fda0003f25270 */
[----:B------:R-:W3:Y:S02]  /*0350*/  @P1 LD.E R13, desc[UR4][R14.64+0x4] ;  /* 0x000004040e0d1980 */ /* 0x000ee4000c101900 */
[----:B---3-5:R-:W-:-:S06]  /*0360*/  @P1 IADD3 R84, PT, PT, R13, -R12, RZ ;  /* 0x8000000c0d541210 */ /* 0x028fcc0007ffe0ff */
[----:B------:R3:W5:Y:S02]  /*0370*/  @!P1 LD.E R84, desc[UR4][R14.64] ;  /* 0x000000040e549980 */ /* 0x000764000c101900 */
.L_x_8852:
[----:B------:R-:W-:Y:S05]  /*0380*/  BSYNC.RECONVERGENT B0 ;  /* 0x0000000000007941 */ /* 0x000fea0003800200 */
.L_x_8851:
        /* <DEDUP_REMOVED lines=8> */
.L_x_8854:
[----:B------:R-:W4:Y:S01]  /*0410*/  LD.E.64 R6, desc[UR4][R2.64+0x108] ;  /* 0x0001080402067980 */ /* 0x000f22000c101b00 */
[----:B------:R-:W-:Y:S01]  /*0420*/  BSSY.RECONVERGENT B0, `(.L_x_8856) ;  /* 0x0000006000007945 */ /* 0x000fe20003800200 */
[----:B------:R-:W-:Y:S01]  /*0430*/  IMAD.MOV.U32 R0, RZ, RZ, RZ ;  /* 0x000000ffff007224 */ /* 0x000fe200078e00ff */
[----:B----4-:R-:W-:-:S04]  /*0440*/  ISETP.NE.U32.AND P0, PT, R6, RZ, PT ;  /* 0x000000ff0600720c */ /* 0x010fc80003f05070 */
[----:B------:R-:W-:-:S13]  /*0450*/  ISETP.NE.AND.EX P0, PT, R7, RZ, PT, P0 ;  /* 0x000000ff0700720c */ /* 0x000fda0003f05300 */
[----:B------:R-:W-:Y:S05]  /*0460*/  @!P0 BRA `(.L_x_8857) ;  /* 0x0000000000048947 */ /* 0x000fea0003800000 */
[----:B------:R4:W5:Y:S02]  /*0470*/  LD.E R0, desc[UR4][R2.64+0xbc] ;  /* 0x0000bc0402007980 */ /* 0x000964000c101900 */
.L_x_8857:
[----:B------:R-:W-:Y:S05]  /*0480*/  BSYNC.RECONVERGENT B0 ;  /* 0x0000000000007941 */ /* 0x000fea0003800200 */
.L_x_8856:
[----:B-----5:R-:W-:Y:S02]  /*0490*/  IADD3 R84, PT, PT, R0, R84, -R11 ;  /* 0x0000005400547210 */ /* 0x020fe40007ffe80b */
.L_x_8855:
[----:B------:R-:W-:Y:S05]  /*04a0*/  BSYNC.RECONVERGENT B1 ;  /* 0x0000000000017941 */ /* 0x000fea0003800200 */
.L_x_8853:
[----:B------:R-:W-:Y:S01]  /*04b0*/  IMAD.SHL.U32 R0, R157, 0x40, RZ ;  /* 0x000000409d007824 */ /* 0x000fe200078e00ff */
[----:B------:R-:W-:Y:S01]  /*04c0*/  MOV R6, R154 ;  /* 0x0000009a00067202 */ /* 0x000fe20000000f00 */
[----:B------:R-:W-:-:S03]  /*04d0*/  IMAD.MOV.U32 R7, RZ, RZ, 0x0 ;  /* 0x00000000ff077424 */ /* 0x000fc600078e00ff */
[----:B------:R-:W-:-:S13]  /*04e0*/  ISETP.GT.AND P0, PT, R85, R0, PT ;  /* 0x000000005500720c */ /* 0x000fda0003f04270 */
[----:B-1234-:R-:W-:Y:S05]  /*04f0*/  @!P0 RET.REL.NODEC R6 `(_ZN5flash24flash_fwd_splitkv_kernelI23Flash_fwd_kernel_traitsILi96ELi64ELi64ELi4ELb0ELb0EN7cutlass6half_tE19Flash_kernel_traitsILi96ELi64ELi64ELi4ES3_EELb0ELb0ELb1ELb0ELb0ELb1ELb0ELb0EEEvNS_16Flash_fwd_paramsE) ;  /* 0xfffffff806c08950 */ /* 0x01efea0003c3ffff */
        /* <DEDUP_REMOVED lines=70> */
.L_x_8860:
[----:B------:R-:W-:Y:S05]  /*0960*/  BSYNC.RECONVERGENT B0 ;  /* 0x0000000000007941 */ /* 0x000fea0003800200 */
.L_x_8859:
        /* <DEDUP_REMOVED lines=17> */
.L_x_8862:
[----:B------:R-:W-:Y:S05]  /*0a80*/  BSYNC.RECONVERGENT B0 ;  /* 0x0000000000007941 */ /* 0x000fea0003800200 */
.L_x_8861:
[----:B------:R-:W-:Y:S01]  /*0a90*/  MOV R155, 0x0 ;  /* 0x00000000009b7802 */ /* 0x000fe20000000f00 */
[----:B------:R1:W-:Y:S03]  /*0aa0*/  @!P6 ST.E desc[UR4][R2.64], R5 ;  /* 0x000000050200e985 */ /* 0x0003e6000c101904 */
[----:B-12--5:R-:W-:Y:S05]  /*0ab0*/  @P5 RET.REL.NODEC R154 `(_ZN5flash24flash_fwd_splitkv_kernelI23Flash_fwd_kernel_traitsILi96ELi64ELi64ELi4ELb0ELb0EN7cutlass6half_tE19Flash_kernel_traitsILi96ELi64ELi64ELi4ES3_EELb0ELb0ELb1ELb0ELb0ELb1ELb0ELb0EEEvNS_16Flash_fwd_paramsE) ;  /* 0xfffffff49a505950 */ /* 0x026fea0003c3ffff */
[----:B------:R-:W-:Y:S02]  /*0ac0*/  MOV R5, 0x7f800000 ;  /* 0x7f80000000057802 */ /* 0x000fe40000000f00 */
[----:B------:R-:W-:-:S03]  /*0ad0*/  MOV R155, 0x0 ;  /* 0x00000000009b7802 */ /* 0x000fc60000000f00 */
[----:B------:R1:W-:Y:S02]  /*0ae0*/  ST.E desc[UR4][R2.64+0x80], R5 ;  /* 0x0000800502007985 */ /* 0x0003e4000c101904 */
[----:B-1----:R-:W-:Y:S05]  /*0af0*/  RET.REL.NODEC R154 `(_ZN5flash24flash_fwd_splitkv_kernelI23Flash_fwd_kernel_traitsILi96ELi64ELi64ELi4ELb0ELb0EN7cutlass6half_tE19Flash_kernel_traitsILi96ELi64ELi64ELi4ES3_EELb0ELb0ELb1ELb0ELb0ELb1ELb0ELb0EEEvNS_16Flash_fwd_paramsE) ;  /* 0xfffffff49a407950 */ /* 0x002fea0003c3ffff */
.L_x_8858:
        /* <DEDUP_REMOVED lines=64> */
[----:B-----5:R-:W-:-:S04]  /*0f00*/  IMAD R10, R5, R8, RZ ;  /* 0x00000008050a7224 */ /* 0x020fc800078e02ff */
        /* <DEDUP_REMOVED lines=39> */
.L_x_8864:
        /* <DEDUP_REMOVED lines=81> */
.L_x_8865:
[----:B------:R-:W-:Y:S05]  /*1690*/  BSYNC.RECONVERGENT B0 ;  /* 0x0000000000007941 */ /* 0x000fea0003800200 */
.L_x_8863:
        /* <DEDUP_REMOVED lines=29> */
[----:B------:R-:W-:Y:S01]  /*1870*/  IMAD R16, R19, R148, RZ ;  /* 0x0000009413107224 */ /* 0x000fe200078e02ff */
        /* <DEDUP_REMOVED lines=22> */
[----:B------:R-:W-:Y:S01]  /*19e0*/  UMOV UR7, 0x400 ;  /* 0x0000040000077882 */ /* 0x000fe20000000000 */
[----:B------:R-:W-:Y:S01]  /*19f0*/  IMAD R9, R149, R80, RZ ;  /* 0x0000005095097224 */ /* 0x000fe200078e02ff */
[----:B-1----:R-:W-:Y:S01]  /*1a00*/  ULEA UR6, UR6, UR7, 0x18 ;  /* 0x0000000706067291 */ /* 0x002fe2000f8ec0ff */
[----:B------:R-:W-:Y:S01]  /*1a10*/  IMAD.WIDE.U32 R16, R80, R148, R16 ;  /* 0x0000009450107225 */ /* 0x000fe200078e0010 */
[----:B------:R-:W-:-:S03]  /*1a20*/  LOP3.LUT R8, R147, 0x1f20, RZ, 0xc0, !PT ;  /* 0x00001f2093087812 */ /* 0x000fc600078ec0ff */
[----:B------:R-:W-:Y:S02]  /*1a30*/  IMAD R153, R151, R80, RZ ;  /* 0x0000005097997224 */ /* 0x000fe400078e02ff */
[----:B------:R-:W-:Y:S01]  /*1a40*/  IMAD.WIDE.U32 R18, R80, R150, R18 ;  /* 0x0000009650127225 */ /* 0x000fe200078e0012 */
[----:B------:R-:W-:Y:S02]  /*1a50*/  IADD3 R9, PT, PT, R17, R9, RZ ;  /* 0x0000000911097210 */ /* 0x000fe40007ffe0ff */
[----:B------:R-:W-:Y:S01]  /*1a60*/  MOV R140, UR6 ;  /* 0x00000006008c7c02 */ /* 0x000fe20008000f00 */
[----:B------:R-:W-:Y:S01]  /*1a70*/  IMAD.IADD R153, R19, 0x1, R153 ;  /* 0x0000000113997824 */ /* 0x000fe200078e0299 */
[----:B------:R-:W-:Y:S01]  /*1a80*/  BSSY.RECONVERGENT B0, `(.L_x_8866) ;  /* 0x000003b000007945 */ /* 0x000fe20003800200 */
[----:B------:R-:W-:Y:S01]  /*1a90*/  IMAD.MOV.U32 R81, RZ, RZ, RZ ;  /* 0x000000ffff517224 */ /* 0x000fe200078e00ff */
[----:B------:R-:W-:Y:S02]  /*1aa0*/  SHF.L.U64.HI R149, R148, 0x5, R149 ;  /* 0x0000000594957819 */ /* 0x000fe40000010295 */
[C---:B------:R-:W-:Y:S01]  /*1ab0*/  SHF.L.U64.HI R151, R150.reuse, 0x5, R151 ;  /* 0x0000000596977819 */ /* 0x040fe20000010297 */
[----:B------:R-:W-:Y:S01]  /*1ac0*/  IMAD.SHL.U32 R150, R150, 0x20, RZ ;  /* 0x0000002096967824 */ /* 0x000fe200078e00ff */
[----:B------:R-:W-:-:S02]  /*1ad0*/  SHF.L.U32 R148, R148, 0x5, RZ ;  /* 0x0000000594947819 */ /* 0x000fc400000006ff */
[C---:B------:R-:W-:Y:S02]  /*1ae0*/  LOP3.LUT R145, R146.reuse, 0x20, RZ, 0xfc, !PT ;  /* 0x0000002092917812 */ /* 0x040fe400078efcff */
[----:B------:R-:W-:Y:S01]  /*1af0*/  LOP3.LUT R144, R146, 0x40, RZ, 0xfc, !PT ;  /* 0x0000004092907812 */ /* 0x000fe200078efcff */
[----:B--2---:R-:W-:-:S04]  /*1b00*/  @P0 IMAD.WIDE.U32 R22, R14, R164, RZ ;  /* 0x000000a40e160225 */ /* 0x004fc800078e00ff */
[----:B------:R-:W-:Y:S02]  /*1b10*/  @P0 IMAD R6, R15, R164, RZ ;  /* 0x000000a40f060224 */ /* 0x000fe400078e02ff */
[-C--:B---3--:R-:W-:Y:S02]  /*1b20*/  @!P0 IMAD R7, R29, R155.reuse, RZ ;  /* 0x0000009b1d078224 */ /* 0x088fe400078e02ff */
[----:B------:R-:W-:Y:S01]  /*1b30*/  @!P0 IMAD.WIDE.U32 R12, R28, R155, RZ ;  /* 0x0000009b1c0c8225 */ /* 0x000fe200078e00ff */
[----:B------:R-:W-:-:S03]  /*1b40*/  @P0 MOV R12, R22 ;  /* 0x00000016000c0202 */ /* 0x000fc60000000f00 */
[----:B------:R-:W-:Y:S01]  /*1b50*/  @!P0 IMAD.IADD R7, R13, 0x1, R7 ;  /* 0x000000010d078824 */ /* 0x000fe200078e0207 */
[----:B------:R-:W-:Y:S01]  /*1b60*/  LOP3.LUT R13, R147, 0xc0, RZ, 0xc0, !PT ;  /* 0x000000c0930d7812 */ /* 0x000fe200078ec0ff */
[----:B------:R-:W-:Y:S01]  /*1b70*/  @P0 IMAD.IADD R7, R23, 0x1, R6 ;  /* 0x0000000117070824 */ /* 0x000fe200078e0206 */
[----:B------:R-:W-:Y:S02]  /*1b80*/  ISETP.GE.AND P0, PT, R80, R143, PT ;  /* 0x0000008f5000720c */ /* 0x000fe40003f06270 */
[----:B------:R-:W-:Y:S02]  /*1b90*/  IADD3 R12, P1, PT, R146, R12, RZ ;  /* 0x0000000c920c7210 */ /* 0x000fe40007f3e0ff */
[----:B------:R-:W-:-:S03]  /*1ba0*/  LOP3.LUT R162, R13, 0x18, R136, 0xf8, !PT ;  /* 0x000000180da27812 */ /* 0x000fc600078ef888 */
[----:B------:R-:W-:Y:S01]  /*1bb0*/  IMAD.X R13, RZ, RZ, R7, P1 ;  /* 0x000000ffff0d7224 */ /* 0x000fe200008e0607 */
[----:B------:R-:W-:Y:S01]  /*1bc0*/  LOP3.LUT R165, R162, R146, RZ, 0x3c, !PT ;  /* 0x00000092a2a57212 */ /* 0x000fe200078e3cff */
[----:B------:R-:W-:Y:S01]  /*1bd0*/  IMAD R6, R11, R156, RZ ;  /* 0x0000009c0b067224 */ /* 0x000fe200078e02ff */
[----:B----4-:R-:W-:Y:S01]  /*1be0*/  LEA R168, P2, R16, R26, 0x1 ;  /* 0x0000001a10a87211 */ /* 0x010fe200078408ff */
[----:B------:R-:W-:Y:S01]  /*1bf0*/  IMAD.WIDE.U32 R10, R10, R156, R12 ;  /* 0x0000009c0a0a7225 */ /* 0x000fe200078e000c */
[----:B------:R-:W-:Y:S02]  /*1c00*/  LOP3.LUT R165, R8, R165, RZ, 0xfc, !PT ;  /* 0x000000a508a57212 */ /* 0x000fe400078efcff */
[----:B------:R-:W-:Y:S02]  /*1c10*/  LEA R152, P3, R18, R20, 0x1 ;  /* 0x0000001412987211 */ /* 0x000fe400078608ff */
[----:B------:R-:W-:Y:S01]  /*1c20*/  LEA.HI.X R169, R16, R27, R9, 0x1, P2 ;  /* 0x0000001b10a97211 */ /* 0x000fe200010f0c09 */
[----:B------:R-:W-:Y:S01]  /*1c30*/  IMAD.WIDE.U32 R16, R157, 0x40, R80 ;  /* 0x000000409d107825 */ /* 0x000fe200078e0050 */
[----:B------:R-:W-:-:S02]  /*1c40*/  LEA.HI.X R153, R18, R21, R153, 0x1, P3 ;  /* 0x0000001512997211 */ /* 0x000fc400018f0c99 */
[----:B------:R-:W-:Y:S01]  /*1c50*/  IADD3 R13, PT, PT, R11, R6, RZ ;  /* 0x000000060b0d7210 */ /* 0x000fe20007ffe0ff */
[----:B------:R-:W-:Y:S01]  /*1c60*/  IMAD R165, R165, 0x2, R140 ;  /* 0x00000002a5a57824 */ /* 0x000fe200078e028c */
        /* <DEDUP_REMOVED lines=27> */
.L_x_8868:
[----:B------:R3:W-:Y:S02]  /*1e20*/  STS.128 [R165+0x2000], RZ ;  /* 0x002000ffa5007388 */ /* 0x0007e40000000c00 */
.L_x_8867:
[----:B------:R-:W-:Y:S05]  /*1e30*/  BSYNC.RECONVERGENT B0 ;  /* 0x0000000000007941 */ /* 0x000fea0003800200 */
.L_x_8866:
        /* <DEDUP_REMOVED lines=32> */
.L_x_8871:
[----:B------:R2:W-:Y:S02]  /*2040*/  STS.128 [R165+0x2800], RZ ;  /* 0x002800ffa5007388 */ /* 0x0005e40000000c00 */
.L_x_8870:
[----:B------:R-:W-:Y:S05]  /*2050*/  BSYNC.RECONVERGENT B0 ;  /* 0x0000000000007941 */ /* 0x000fea0003800200 */
.L_x_8869:
[----:B-1--45:R-:W-:Y:S01]  /*2060*/  IMAD R5, R88, -0x40, R84 ;  /* 0xffffffc058057824 */ /* 0x032fe200078e0254 */
        /* <DEDUP_REMOVED lines=25> */
.L_x_8874:
[----:B------:R4:W-:Y:S02]  /*2200*/  STS.128 [R165+0x5000], RZ ;  /* 0x005000ffa5007388 */ /* 0x0009e40000000c00 */
.L_x_8873:
[----:B------:R-:W-:Y:S05]  /*2210*/  BSYNC.RECONVERGENT B0 ;  /* 0x0000000000007941 */ /* 0x000fea0003800200 */
.L_x_8872:
        /* <DEDUP_REMOVED lines=23> */
.L_x_8876:
[----:B------:R-:W-:Y:S05]  /*2390*/  BSYNC.RECONVERGENT B0 ;  /* 0x0000000000007941 */ /* 0x000fea0003800200 */
.L_x_8875:
        /* <DEDUP_REMOVED lines=38> */
.L_x_8879:
[----:B------:R3:W-:Y:S01]  /*2600*/  STS.128 [R165+0x8000], RZ ;  /* 0x008000ffa5007388 */ /* 0x0007e20000000c00 */
[----:B------:R-:W-:Y:S05]  /*2610*/  BRA `(.L_x_8880) ;  /* 0x00000000000c7947 */ /* 0x000fea0003800000 */
.L_x_8878:
[----:B------:R2:W-:Y:S04]  /*2620*/  STS.128 [R165+0x6000], RZ ;  /* 0x006000ffa5007388 */ /* 0x0005e80000000c00 */
[----:B------:R2:W-:Y:S04]  /*2630*/  STS.128 [R165+0x7000], RZ ;  /* 0x007000ffa5007388 */ /* 0x0005e80000000c00 */
[----:B------:R2:W-:Y:S02]  /*2640*/  STS.128 [R165+0x8000], RZ ;  /* 0x008000ffa5007388 */ /* 0x0005e40000000c00 */
.L_x_8880:
[----:B------:R-:W-:Y:S05]  /*2650*/  BSYNC.RECONVERGENT B0 ;  /* 0x0000000000007941 */ /* 0x000fea0003800200 */
.L_x_8877:
        /* <DEDUP_REMOVED lines=27> */
.L_x_8883:
[----:B------:R1:W-:Y:S02]  /*2810*/  STS.128 [R165+0x8800], RZ ;  /* 0x008800ffa5007388 */ /* 0x0003e40000000c00 */
.L_x_8882:
[----:B------:R-:W-:Y:S05]  /*2820*/  BSYNC.RECONVERGENT B0 ;  /* 0x0000000000007941 */ /* 0x000fea0003800200 */
.L_x_8881:
[----:B------:R-:W5:Y:S01]  /*2830*/  LD.E R79, desc[UR4][R2.64+0x18c] ;  /* 0x00018c04024f7980 */ /* 0x000f62000c101900 */
[----:B------:R-:W-:Y:S01]  /*2840*/  SHF.R.U32.HI R138, RZ, 0x1, R136 ;  /* 0x00000001ff8a7819 */ /* 0x000fe20000011688 */
[----:B------:R-:W-:Y:S01]  /*2850*/  BSSY.RECONVERGENT B1, `(.L_x_8884) ;  /* 0x000011b000017945 */ /* 0x000fe20003800200 */
[C---:B-1----:R-:W-:Y:S01]  /*2860*/  SHF.L.U32 R4, R136.reuse, 0x4, RZ ;  /* 0x0000000488047819 */ /* 0x042fe200000006ff */
[----:B------:R-:W0:Y:S01]  /*2870*/  LDGDEPBAR ;  /* 0x00000000000079af */ /* 0x000e220000000000 */
[C---:B------:R-:W-:Y:S02]  /*2880*/  SHF.L.U32 R77, R136.reuse, 0x5, RZ ;  /* 0x00000005884d7819 */ /* 0x040fe400000006ff */
[----:B------:R-:W-:Y:S02]  /*2890*/  SHF.L.U32 R137, R136, 0x2, RZ ;  /* 0x0000000288897819 */ /* 0x000fe400000006ff */
[----:B------:R-:W-:Y:S02]  /*28a0*/  LOP3.LUT R8, R138, 0x8, RZ, 0xc0, !PT ;  /* 0x000000088a087812 */ /* 0x000fe400078ec0ff */
[----:B------:R-:W-:-:S02]  /*28b0*/  LOP3.LUT R139, R4, 0x3e00, RZ, 0xc0, !PT ;  /* 0x00003e00048b7812 */ /* 0x000fc400078ec0ff */
[----:B------:R-:W-:Y:S02]  /*28c0*/  LOP3.LUT R4, R4, 0x100, RZ, 0xc0, !PT ;  /* 0x0000010004047812 */ /* 0x000fe400078ec0ff */
[----:B------:R-:W-:Y:S02]  /*28d0*/  LOP3.LUT R6, R137, 0x18, RZ, 0xc0, !PT ;  /* 0x0000001889067812 */ /* 0x000fe400078ec0ff */
[--C-:B------:R-:W-:Y:S02]  /*28e0*/  LOP3.LUT R7, R8, 0xc0, R77.reuse, 0xf8, !PT ;  /* 0x000000c008077812 */ /* 0x100fe400078ef84d */
[----:B------:R-:W-:Y:S02]  /*28f0*/  LOP3.LUT R9, R77, 0xc0, RZ, 0xc0, !PT ;  /* 0x000000c04d097812 */ /* 0x000fe400078ec0ff */
[--C-:B------:R-:W-:Y:S02]  /*2900*/  LOP3.LUT R8, R139, 0x20, R77.reuse, 0xf8, !PT ;  /* 0x000000208b087812 */ /* 0x100fe400078ef84d */
[----:B------:R-:W-:-:S02]  /*2910*/  LOP3.LUT R5, R4, 0x20, R77, 0xf8, !PT ;  /* 0x0000002004057812 */ /* 0x000fc400078ef84d */
[----:B------:R-:W-:Y:S02]  /*2920*/  LOP3.LUT R76, R7, R6, RZ, 0x3c, !PT ;  /* 0x00000006074c7212 */ /* 0x000fe400078e3cff */
[----:B------:R-:W-:Y:S02]  /*2930*/  LOP3.LUT R4, R9, 0x8, R136, 0xf8, !PT ;  /* 0x0000000809047812 */ /* 0x000fe400078ef888 */
[----:B------:R-:W-:Y:S02]  /*2940*/  LOP3.LUT R7, R8, 0x100, R77, 0xf8, !PT ;  /* 0x0000010008077812 */ /* 0x000fe400078ef84d */
[----:B------:R-:W-:Y:S02]  /*2950*/  LOP3.LUT R5, R5, R4, R6, 0xf6, !PT ;  /* 0x0000000405057212 */ /* 0x000fe400078ef606 */
[----:B------:R-:W-:Y:S02]  /*2960*/  LOP3.LUT R7, R7, R76, RZ, 0xfc, !PT ;  /* 0x0000004c07077212 */ /* 0x000fe400078efcff */
[----:B------:R-:W-:-:S02]  /*2970*/  LEA R87, R5, R140, 0x1 ;  /* 0x0000008c05577211 */ /* 0x000fc400078e08ff */
[----:B------:R-:W-:Y:S02]  /*2980*/  LEA R90, R7, R140, 0x1 ;  /* 0x0000008c075a7211 */ /* 0x000fe400078e08ff */
[----:B------:R-:W-:Y:S01]  /*2990*/  LOP3.LUT P6, RZ, R136, 0x4, RZ, 0xc0, !PT ;  /* 0x0000000488ff7812 */ /* 0x000fe200078cc0ff */
[----:B------:R-:W-:Y:S01]  /*29a0*/  LDSM.16.M88.4 R28, [R87+0x3000] ;  /* 0x00300000571c783b */ /* 0x000fe20000000200 */
[----:B------:R-:W-:Y:S02]  /*29b0*/  MOV R89, 0x20 ;  /* 0x0000002000597802 */ /* 0x000fe40000000f00 */
[----:B------:R-:W-:Y:S01]  /*29c0*/  ISETP.NE.AND P5, PT, R88, 0x1, PT ;  /* 0x000000015800780c */ /* 0x000fe20003fa5270 */
[----:B------:R-:W1:Y:S01]  /*29d0*/  LDSM.16.M88.4 R40, [R90] ;  /* 0x000000005a28783b */ /* 0x000e620000000200 */
[----:B------:R-:W-:-:S03]  /*29e0*/  SEL R89, R89, 0xffffffe0, !P6 ;  /* 0xffffffe059597807 */ /* 0x000fc60007000000 */
[----:B------:R-:W2:Y:S01]  /*29f0*/  LDSM.16.M88.4 R56, [R87+0x3400] ;  /* 0x003400005738783b */ /* 0x000ea20000000200 */
[-C--:B------:R-:W-:Y:S02]  /*2a00*/  IADD3 R86, PT, PT, R87, R89.reuse, RZ ;  /* 0x0000005957567210 */ /* 0x080fe40007ffe0ff */
[----:B------:R-:W-:Y:S01]  /*2a10*/  IADD3 R89, PT, PT, R90, R89, RZ ;  /* 0x000000595a597210 */ /* 0x000fe20007ffe0ff */
[----:B------:R-:W3:Y:S04]  /*2a20*/  LDSM.16.M88.4 R48, [R87+0x3800] ;  /* 0x003800005730783b */ /* 0x000ee80000000200 */
[----:B------:R-:W4:Y:S04]  /*2a30*/  LDSM.16.M88.4 R8, [R87+0x3c00] ;  /* 0x003c00005708783b */ /* 0x000f280000000200 */
[----:B------:R-:W-:Y:S04]  /*2a40*/  LDSM.16.M88.4 R20, [R86+0x3000] ;  /* 0x003000005614783b */ /* 0x000fe80000000200 */
[----:B------:R-:W4:Y:S04]  /*2a50*/  LDSM.16.M88.4 R4, [R89] ;  /* 0x000000005904783b */ /* 0x000f280000000200 */
[----:B------:R-:W4:Y:S04]  /*2a60*/  LDSM.16.M88.4 R16, [R86+0x3400] ;  /* 0x003400005610783b */ /* 0x000f280000000200 */
[----:B------:R-:W-:Y:S04]  /*2a70*/  LDSM.16.M88.4 R32, [R87+0x4000] ;  /* 0x004000005720783b */ /* 0x000fe80000000200 */
[----:B------:R-:W4:Y:S04]  /*2a80*/  LDSM.16.M88.4 R64, [R90+0x1000] ;  /* 0x001000005a40783b */ /* 0x000f280000000200 */
[----:B------:R-:W4:Y:S01]  /*2a90*/  LDSM.16.M88.4 R60, [R86+0x3800] ;  /* 0x00380000563c783b */ /* 0x000f220000000200 */
[C---:B-1----:R-:W-:Y:S03]  /*2aa0*/  HMMA.16816.F32 R12, R40.reuse, R28, RZ ;  /* 0x0000001c280c723c */ /* 0x042fe600000018ff */
[----:B------:R-:W-:Y:S04]  /*2ab0*/  LDSM.16.M88.4 R72, [R86+0x4000] ;  /* 0x004000005648783b */ /* 0x000fe80000000200 */
[----:B------:R-:W-:Y:S01]  /*2ac0*/  LDSM.16.M88.4 R36, [R89+0x1000] ;  /* 0x001000005924783b */ /* 0x000fe20000000200 */
[C---:B------:R-:W-:Y:S03]  /*2ad0*/  HMMA.16816.F32 R28, R40.reuse, R30, RZ ;  /* 0x0000001e281c723c */ /* 0x040fe600000018ff */
[----:B------:R-:W-:Y:S05]  /*2ae0*/  LDSM.16.M88.4 R68, [R87+0x4400] ;  /* 0x004400005744783b */ /* 0x000fea0000000200 */
[C---:B--2---:R-:W-:Y:S08]  /*2af0*/  HMMA.16816.F32 R24, R40.reuse, R56, RZ ;  /* 0x000000382818723c */ /* 0x044ff000000018ff */
[C---:B---3--:R-:W-:Y:S08]  /*2b00*/  HMMA.16816.F32 R52, R40.reuse, R48, RZ ;  /* 0x000000302834723c */ /* 0x048ff000000018ff */
[C---:B------:R-:W-:Y:S08]  /*2b10*/  HMMA.16816.F32 R56, R40.reuse, R58, RZ ;  /* 0x0000003a2838723c */ /* 0x040ff000000018ff */
[C---:B------:R-:W-:Y:S08]  /*2b20*/  HMMA.16816.F32 R48, R40.reuse, R50, RZ ;  /* 0x000000322830723c */ /* 0x040ff000000018ff */
[C---:B----4-:R-:W-:Y:S08]  /*2b30*/  HMMA.16816.F32 R44, R40.reuse, R8, RZ ;  /* 0x00000008282c723c */ /* 0x050ff000000018ff */
        /* <DEDUP_REMOVED lines=28> */
[----:B------:R-:W-:Y:S01]  /*2d00*/  HMMA.16816.F32 R68, R64, R60, R52 ;  /* 0x0000003c4044723c */ /* 0x000fe20000001834 */
[----:B------:R-:W2:Y:S02]  /*2d10*/  LDSM.16.M88.4 R52, [R87+0x5400] ;  /* 0x005400005734783b */ /* 0x000ea40000000200 */
[----:B-----5:R-:W-:-:S05]  /*2d20*/  FMUL.FTZ R12, R12, R79 ;  /* 0x0000004f0c0c7220 */ /* 0x020fca0000410000 */
[----:B------:R-:W-:Y:S01]  /*2d30*/  HMMA.16816.F32 R48, R64, R62, R48 ;  /* 0x0000003e4030723c */ /* 0x000fe20000001830 */
[-C--:B------:R-:W-:Y:S01]  /*2d40*/  FMUL.FTZ R63, R13, R79.reuse ;  /* 0x0000004f0d3f7220 */ /* 0x080fe20000410000 */
[-C--:B------:R-:W-:Y:S01]  /*2d50*/  FMUL.FTZ R89, R14, R79.reuse ;  /* 0x0000004f0e597220 */ /* 0x080fe20000410000 */
[----:B------:R3:W4:Y:S01]  /*2d60*/  MUFU.TANH R61, R12 ;  /* 0x0000000c003d7308 */ /* 0x0007220000002400 */
[-C--:B------:R-:W-:Y:S01]  /*2d70*/  FMUL.FTZ R91, R15, R79.reuse ;  /* 0x0000004f0f5b7220 */ /* 0x080fe20000410000 */
[----:B------:R-:W-:-:S03]  /*2d80*/  FMUL.FTZ R31, R31, R79 ;  /* 0x0000004f1f1f7220 */ /* 0x000fc60000410000 */
[C---:B------:R-:W-:Y:S01]  /*2d90*/  HMMA.16816.F32 R72, R36.reuse, R32, R24 ;  /* 0x000000202448723c */ /* 0x040fe20000001818 */
[----:B------:R-:W-:Y:S02]  /*2da0*/  LDSM.16.M88.4 R24, [R86+0x5400] ;  /* 0x005400005618783b */ /* 0x000fe40000000200 */
[----:B------:R-:W2:Y:S05]  /*2db0*/  MUFU.TANH R63, R63 ;  /* 0x0000003f003f7308 */ /* 0x000eaa0000002400 */
[C---:B------:R-:W-:Y:S01]  /*2dc0*/  HMMA.16816.F32 R56, R36.reuse, R34, R56 ;  /* 0x000000222438723c */ /* 0x040fe20000001838 */
[----:B------:R-:W-:Y:S02]  /*2dd0*/  LDSM.16.M88.4 R32, [R86+0x4c00] ;  /* 0x004c00005620783b */ /* 0x000fe40000000200 */
[----:B------:R-:W2:Y:S02]  /*2de0*/  MUFU.TANH R89, R89 ;  /* 0x0000005900597308 */ /* 0x000ea40000002400 */
[----:B---3--:R-:W3:Y:S03]  /*2df0*/  LDSM.16.M88.4 R12, [R87+0x5800] ;  /* 0x00580000570c783b */ /* 0x008ee60000000200 */
[C---:B-1----:R-:W-:Y:S03]  /*2e00*/  HMMA.16816.F32 R68, R36.reuse, R4, R68 ;  /* 0x000000042444723c */ /* 0x042fe60000001844 */
[----:B------:R-:W1:Y:S05]  /*2e10*/  MUFU.TANH R91, R91 ;  /* 0x0000005b005b7308 */ /* 0x000e6a0000002400 */
[----:B------:R-:W-:Y:S01]  /*2e20*/  HMMA.16816.F32 R48, R36, R6, R48 ;  /* 0x000000062430723c */ /* 0x000fe20000001830 */
[----:B------:R-:W5:Y:S02]  /*2e30*/  LDSM.16.M88.4 R4, [R87+0x5c00] ;  /* 0x005c00005704783b */ /* 0x000f640000000200 */
[----:B------:R-:W1:Y:S05]  /*2e40*/  MUFU.TANH R31, R31 ;  /* 0x0000001f001f7308 */ /* 0x000e6a0000002400 */
[C---:B------:R-:W-:Y:S08]  /*2e50*/  HMMA.16816.F32 R40, R64.reuse, R18, R40 ;  /* 0x000000124028723c */ /* 0x040ff00000001828 */
[----:B------:R-:W-:Y:S01]  /*2e60*/  HMMA.16816.F32 R44, R64, R16, R44 ;  /* 0x00000010402c723c */ /* 0x000fe2000000182c */
[----:B------:R-:W-:-:S06]  /*2e70*/  FMUL.FTZ R17, R28, R79 ;  /* 0x0000004f1c117220 */ /* 0x000fcc0000410000 */
[----:B------:R-:W1:Y:S01]  /*2e80*/  MUFU.TANH R17, R17 ;  /* 0x0000001100117308 */ /* 0x000e620000002400 */
[C---:B--2---:R-:W-:Y:S08]  /*2e90*/  HMMA.16816.F32 R72, R20.reuse, R52, R72 ;  /* 0x000000341448723c */ /* 0x044ff00000001848 */
[C---:B---3--:R-:W-:Y:S08]  /*2ea0*/  HMMA.16816.F32 R68, R20.reuse, R12, R68 ;  /* 0x0000000c1444723c */ /* 0x048ff00000001844 */
[C---:B------:R-:W-:Y:S01]  /*2eb0*/  HMMA.16816.F32 R48, R20.reuse, R14, R48 ;  /* 0x0000000e1430723c */ /* 0x040fe20000001830 */
[----:B------:R-:W2:Y:S07]  /*2ec0*/  LDSM.16.M88.4 R12, [R86+0x5c00] ;  /* 0x005c0000560c783b */ /* 0x000eae0000000200 */
[----:B------:R-:W-:Y:S01]  /*2ed0*/  HMMA.16816.F32 R56, R20, R54, R56 ;  /* 0x000000361438723c */ /* 0x000fe20000001838 */
[----:B------:R-:W3:Y:S01]  /*2ee0*/  LDSM.16.M88.4 R52, [R86+0x5800] ;  /* 0x005800005634783b */ /* 0x000ee20000000200 */
[----:B------:R-:W-:-:S06]  /*2ef0*/  DEPBAR.LE SB0, 0x0 ;  /* 0x000080000000791a */ /* 0x000fcc0000000000 */
[C---:B------:R-:W-:Y:S08]  /*2f00*/  HMMA.16816.F32 R40, R36.reuse, R34, R40 ;  /* 0x000000222428723c */ /* 0x040ff00000001828 */
[----:B------:R-:W-:Y:S08]  /*2f10*/  HMMA.16816.F32 R44, R36, R32, R44 ;  /* 0x00000020242c723c */ /* 0x000ff0000000182c */
[----:B------:R-:W-:Y:S01]  /*2f20*/  HMMA.16816.F32 R72, R8, R24, R72 ;  /* 0x000000180848723c */ /* 0x000fe20000001848 */
[-C--:B------:R-:W-:Y:S01]  /*2f30*/  FMUL.FTZ R25, R29, R79.reuse ;  /* 0x0000004f1d197220 */ /* 0x080fe20000410000 */
[----:B------:R-:W-:-:S05]  /*2f40*/  FMUL.FTZ R29, R30, R79 ;  /* 0x0000004f1e1d7220 */ /* 0x000fca0000410000 */
[----:B------:R-:W1:Y:S01]  /*2f50*/  MUFU.TANH R25, R25 ;  /* 0x0000001900197308 */ /* 0x000e620000002400 */
[C---:B-----5:R-:W-:Y:S07]  /*2f60*/  HMMA.16816.F32 R40, R20.reuse, R6, R40 ;  /* 0x000000061428723c */ /* 0x060fee0000001828 */
[----:B------:R-:W1:Y:S01]  /*2f70*/  MUFU.TANH R29, R29 ;  /* 0x0000001d001d7308 */ /* 0x000e620000002400 */
[----:B------:R-:W-:Y:S03]  /*2f80*/  HMMA.16816.F32 R44, R20, R4, R44 ;  /* 0x00000004142c723c */ /* 0x000fe6000000182c */
[-C--:B------:R-:W-:Y:S01]  /*2f90*/  FMUL.FTZ R75, R75, R79.reuse ;  /* 0x0000004f4b4b7220 */ /* 0x080fe20000410000 */
[----:B------:R-:W-:-:S04]  /*2fa0*/  FMUL.FTZ R72, R72, R79 ;  /* 0x0000004f48487220 */ /* 0x000fc80000410000 */
[C---:B------:R-:W-:Y:S01]  /*2fb0*/  HMMA.16816.F32 R56, R8.reuse, R26, R56 ;  /* 0x0000001a0838723c */ /* 0x040fe20000001838 */
[-C--:B------:R-:W-:Y:S01]  /*2fc0*/  FMUL.FTZ R27, R73, R79.reuse ;  /* 0x0000004f491b7220 */ /* 0x080fe20000410000 */
[-C--:B------:R-:W-:Y:S01]  /*2fd0*/  FMUL.FTZ R73, R74, R79.reuse ;  /* 0x0000004f4a497220 */ /* 0x080fe20000410000 */
[----:B------:R1:W1:Y:S05]  /*2fe0*/  MUFU.TANH R93, R72 ;  /* 0x00000048005d7308 */ /* 0x00026a0000002400 */
[C---:B--2---:R-:W-:Y:S03]  /*2ff0*/  HMMA.16816.F32 R40, R8.reuse, R14, R40 ;  /* 0x0000000e0828723c */ /* 0x044fe60000001828 */
[----:B------:R-:W2:Y:S05]  /*3000*/  MUFU.TANH R27, R27 ;  /* 0x0000001b001b7308 */ /* 0x000eaa0000002400 */
        /* <DEDUP_REMOVED lines=60> */
.L_x_8887:
        /* <DEDUP_REMOVED lines=9> */
[----:B------:R-:W-:Y:S01]  /*3460*/  IMAD.MOV R9, RZ, RZ, -R9 ;  /* 0x000000ffff097224 */ /* 0x000fe200078e0a09 */
[----:B------:R-:W-:-:S04]  /*3470*/  LOP3.LUT R78, R78, R14, RZ, 0x3c, !PT ;  /* 0x0000000e4e4e7212 */ /* 0x000fc800078e3cff */
        /* <DEDUP_REMOVED lines=22> */
[----:B------:R-:W-:-:S02]  /*35e0*/  ISETP.NE.AND P1, PT, R14, RZ, PT ;  /* 0x000000ff0e00720c */ /* 0x000fc40003f25270 */
[----:B------:R-:W-:-:S07]  /*35f0*/  LOP3.LUT R9, RZ, R14, RZ, 0x33, !PT ;  /* 0x0000000eff097212 */ /* 0x000fce00078e33ff */
[----:B------:R-:W-:Y:S02]  /*3600*/  @P3 IADD3 R10, PT, PT, R10, 0x1, RZ ;  /* 0x000000010a0a3810 */ /* 0x000fe40007ffe0ff */
[----:B------:R-:W-:-:S03]  /*3610*/  @P4 VIADD R12, R12, 0x1 ;  /* 0x000000010c0c4836 */ /* 0x000fc60000000000 */
[----:B------:R-:W-:Y:S02]  /*3620*/  @!P0 IMAD.MOV R10, RZ, RZ, -R10 ;  /* 0x000000ffff0a8224 */ /* 0x000fe400078e0a0a */
[----:B------:R-:W-:-:S03]  /*3630*/  @!P2 IADD3 R12, PT, PT, -R12, RZ, RZ ;  /* 0x000000ff0c0ca210 */ /* 0x000fc60007ffe1ff */
        /* <DEDUP_REMOVED lines=21> */
.L_x_8888:
[----:B------:R-:W-:Y:S05]  /*3790*/  BSYNC.RECONVERGENT B0 ;  /* 0x0000000000007941 */ /* 0x000fea0003800200 */
.L_x_8886:
        /* <DEDUP_REMOVED lines=38> */
.L_x_8885:
[----:B------:R-:W-:Y:S05]  /*3a00*/  BSYNC.RECONVERGENT B1 ;  /* 0x0000000000017941 */ /* 0x000fea0003800200 */
.L_x_8884:
[----:B------:R-:W3:Y:S01]  /*3a10*/  LD.E R103, desc[UR4][R2.64+0xdc] ;  /* 0x0000dc0402677980 */ /* 0x000ee2000c101900 */
[----:B------:R-:W-:Y:S01]  /*3a20*/  LOP3.LUT R33, R80, 0x7, RZ, 0xc0, !PT ;  /* 0x0000000750217812 */ /* 0x000fe200078ec0ff */
[----:B------:R-:W-:Y:S01]  /*3a30*/  IMAD.SHL.U32 R32, R136, 0x2, RZ ;  /* 0x0000000288207824 */ /* 0x000fe200078e00ff */
[----:B------:R-:W-:Y:S02]  /*3a40*/  LEA R161, R88, 0xffffffc0, 0x6 ;  /* 0xffffffc058a17811 */ /* 0x000fe400078e30ff */
[----:B------:R-:W-:Y:S02]  /*3a50*/  LOP3.LUT R6, R33, 0x1f0, R138, 0xf8, !PT ;  /* 0x000001f021067812 */ /* 0x000fe400078ef88a */
[----:B------:R-:W-:-:S03]  /*3a60*/  LOP3.LUT R32, R32, 0x6, RZ, 0xc0, !PT ;  /* 0x0000000620207812 */ /* 0x000fc600078ec0ff */
[----:B------:R-:W-:Y:S01]  /*3a70*/  IMAD R6, R157, 0x40, R6 ;  /* 0x000000409d067824 */ /* 0x000fe200078e0206 */
[C-C-:B-1----:R-:W-:Y:S02]  /*3a80*/  LOP3.LUT R45, R161.reuse, 0x1, R32.reuse, 0xfe, !PT ;  /* 0x00000001a12d7812 */ /* 0x142fe400078efe20 */
[C-C-:B--2---:R-:W-:Y:S02]  /*3a90*/  LOP3.LUT R9, R161.reuse, 0x8, R32.reuse, 0xfe, !PT ;  /* 0x00000008a1097812 */ /* 0x144fe400078efe20 */
[----:B------:R-:W-:Y:S02]  /*3aa0*/  IADD3 R6, PT, PT, R84, R6, -R85 ;  /* 0x0000000654067210 */ /* 0x000fe40007ffe855 */
[C-C-:B------:R-:W-:Y:S02]  /*3ab0*/  LOP3.LUT R81, R161.reuse, 0x11, R32.reuse, 0xfe, !PT ;  /* 0x00000011a1517812 */ /* 0x140fe400078efe20 */
[C-C-:B------:R-:W-:Y:S01]  /*3ac0*/  LOP3.LUT R11, R161.reuse, 0x18, R32.reuse, 0xfe, !PT ;  /* 0x00000018a10b7812 */ /* 0x140fe200078efe20 */
[C---:B------:R-:W-:Y:S01]  /*3ad0*/  IMAD.IADD R8, R6.reuse, 0x1, -R45 ;  /* 0x0000000106087824 */ /* 0x040fe200078e0a2d */
[----:B------:R-:W-:Y:S01]  /*3ae0*/  LOP3.LUT R83, R161, 0x10, R32, 0xfe, !PT ;  /* 0x00000010a1537812 */ /* 0x000fe200078efe20 */
[----:B------:R-:W-:-:S02]  /*3af0*/  IMAD.IADD R4, R6, 0x1, -R9 ;  /* 0x0000000106047824 */ /* 0x000fc400078e0a09 */
[C---:B------:R-:W-:Y:S02]  /*3b00*/  IMAD.IADD R12, R6.reuse, 0x1, -R81 ;  /* 0x00000001060c7824 */ /* 0x040fe400078e0a51 */
[C---:B------:R-:W-:Y:S01]  /*3b10*/  IMAD.IADD R10, R6.reuse, 0x1, -R11 ;  /* 0x00000001060a7824 */ /* 0x040fe200078e0a0b */
[----:B------:R-:W-:Y:S01]  /*3b20*/  IABS R8, R8 ;  /* 0x0000000800087213 */ /* 0x000fe20000000000 */
[----:B------:R-:W-:Y:S01]  /*3b30*/  IMAD.IADD R14, R6, 0x1, -R83 ;  /* 0x00000001060e7824 */ /* 0x000fe200078e0a53 */
[----:B------:R-:W-:Y:S02]  /*3b40*/  IABS R4, R4 ;  /* 0x0000000400047213 */ /* 0x000fe40000000000 */
[----:B------:R-:W-:Y:S02]  /*3b50*/  IABS R12, R12 ;  /* 0x0000000c000c7213 */ /* 0x000fe40000000000 */
[----:B------:R-:W-:Y:S02]  /*3b60*/  IABS R10, R10 ;  /* 0x0000000a000a7213 */ /* 0x000fe40000000000 */
[----:B------:R-:W-:-:S02]  /*3b70*/  I2FP.F32.S32 R8, R8 ;  /* 0x0000000800087245 */ /* 0x000fc40000201400 */
[----:B------:R-:W-:Y:S02]  /*3b80*/  I2FP.F32.S32 R4, R4 ;  /* 0x0000000400047245 */ /* 0x000fe40000201400 */
[----:B------:R-:W-:Y:S02]  /*3b90*/  I2FP.F32.S32 R12, R12 ;  /* 0x0000000c000c7245 */ /* 0x000fe40000201400 */
[----:B------:R-:W-:Y:S02]  /*3ba0*/  IABS R14, R14 ;  /* 0x0000000e000e7213 */ /* 0x000fe40000000000 */
[----:B------:R-:W-:Y:S01]  /*3bb0*/  I2FP.F32.S32 R10, R10 ;  /* 0x0000000a000a7245 */ /* 0x000fe20000201400 */
[C---:B------:R-:W-:Y:S01]  /*3bc0*/  FFMA.FTZ R8, -R0.reuse, R8, R63 ;  /* 0x0000000800087223 */ /* 0x040fe2000001013f */
[C---:B------:R-:W-:Y:S01]  /*3bd0*/  FFMA.FTZ R63, -R0.reuse, R4, R17 ;  /* 0x00000004003f7223 */ /* 0x040fe20000010111 */
[----:B------:R-:W-:Y:S01]  /*3be0*/  I2FP.F32.S32 R14, R14 ;  /* 0x0000000e000e7245 */ /* 0x000fe20000201400 */
[C---:B------:R-:W-:Y:S01]  /*3bf0*/  FFMA.FTZ R12, -R0.reuse, R12, R27 ;  /* 0x0000000c000c7223 */ /* 0x040fe2000001011b */
[----:B------:R-:W-:Y:S01]  /*3c00*/  FFMA.FTZ R17, -R0, R10, R87 ;  /* 0x0000000a00117223 */ /* 0x000fe20000010157 */
[----:B------:R-:W-:Y:S01]  /*3c10*/  LOP3.LUT R27, R161, R32, RZ, 0xfc, !PT ;  /* 0x00000020a11b7212 */ /* 0x000fe200078efcff */
[----:B------:R-:W-:-:S02]  /*3c20*/  VIADD R10, R6, 0x8 ;  /* 0x00000008060a7836 */ /* 0x000fc40000000000 */
[----:B------:R-:W-:Y:S01]  /*3c30*/  FFMA.FTZ R21, -R0, R14, R93 ;  /* 0x0000000e00157223 */ /* 0x000fe2000001015d */
[--C-:B------:R-:W-:Y:S02]  /*3c40*/  LOP3.LUT R71, R161, 0x21, R32.reuse, 0xfe, !PT ;  /* 0x00000021a1477812 */ /* 0x100fe400078efe20 */
[----:B------:R-:W-:Y:S01]  /*3c50*/  ISETP.GE.AND P3, PT, R9, R84, PT ;  /* 0x000000540900720c */ /* 0x000fe20003f66270 */
[----:B------:R-:W-:Y:S01]  /*3c60*/  IMAD.IADD R14, R10, 0x1, -R27 ;  /* 0x000000010a0e7824 */ /* 0x000fe200078e0a1b */
[C-C-:B------:R-:W-:Y:S02]  /*3c70*/  LOP3.LUT R95, R161.reuse, 0x9, R32.reuse, 0xfe, !PT ;  /* 0x00000009a15f7812 */ /* 0x140fe400078efe20 */
[C-C-:B------:R-:W-:Y:S01]  /*3c80*/  LOP3.LUT R9, R161.reuse, 0x19, R32.reuse, 0xfe, !PT ;  /* 0x00000019a1097812 */ /* 0x140fe200078efe20 */
[C---:B------:R-:W-:Y:S01]  /*3c90*/  IMAD.IADD R18, R6.reuse, 0x1, -R71 ;  /* 0x0000000106127824 */ /* 0x040fe200078e0a47 */
[----:B------:R-:W-:Y:S01]  /*3ca0*/  LOP3.LUT R69, R161, 0x28, R32, 0xfe, !PT ;  /* 0x00000028a1457812 */ /* 0x000fe200078efe20 */
[C---:B------:R-:W-:Y:S01]  /*3cb0*/  IMAD.IADD R15, R6.reuse, 0x1, -R95 ;  /* 0x00000001060f7824 */ /* 0x040fe200078e0a5f */
[----:B------:R-:W-:Y:S01]  /*3cc0*/  IABS R14, R14 ;  /* 0x0000000e000e7213 */ /* 0x000fe20000000000 */
[C---:B------:R-:W-:Y:S01]  /*3cd0*/  IMAD.IADD R4, R6.reuse, 0x1, -R9 ;  /* 0x0000000106047824 */ /* 0x040fe200078e0a09 */
[----:B------:R-:W-:Y:S01]  /*3ce0*/  IABS R18, R18 ;  /* 0x0000001200127213 */ /* 0x000fe20000000000 */
[----:B------:R-:W-:Y:S01]  /*3cf0*/  IMAD.IADD R16, R6, 0x1, -R69 ;  /* 0x0000000106107824 */ /* 0x000fe200078e0a45 */
[----:B------:R-:W-:-:S02]  /*3d00*/  I2FP.F32.S32 R14, R14 ;  /* 0x0000000e000e7245 */ /* 0x000fc40000201400 */
[----:B------:R-:W-:Y:S02]  /*3d10*/  IABS R15, R15 ;  /* 0x0000000f000f7213 */ /* 0x000fe40000000000 */
[----:B------:R-:W-:Y:S01]  /*3d20*/  IABS R4, R4 ;  /* 0x0000000400047213 */ /* 0x000fe20000000000 */
[----:B------:R-:W-:Y:S01]  /*3d30*/  FFMA.FTZ R14, -R0, R14, R89 ;  /* 0x0000000e000e7223 */ /* 0x000fe20000010159 */
[----:B------:R-:W-:Y:S02]  /*3d40*/  I2FP.F32.S32 R18, R18 ;  /* 0x0000001200127245 */ /* 0x000fe40000201400 */
[----:B------:R-:W-:Y:S02]  /*3d50*/  I2FP.F32.S32 R15, R15 ;  /* 0x0000000f000f7245 */ /* 0x000fe40000201400 */
[----:B------:R-:W-:Y:S02]  /*3d60*/  I2FP.F32.S32 R4, R4 ;  /* 0x0000000400047245 */ /* 0x000fe40000201400 */
[----:B------:R-:W-:-:S02]  /*3d70*/  ISETP.GE.AND P0, PT, R27, R84, PT ;  /* 0x000000541b00720c */ /* 0x000fc40003f06270 */
[----:B------:R-:W-:Y:S01]  /*3d80*/  IABS R16, R16 ;  /* 0x0000001000107213 */ /* 0x000fe20000000000 */
[C---:B------:R-:W-:Y:S01]  /*3d90*/  FFMA.FTZ R107, -R0.reuse, R18, R39 ;  /* 0x00000012006b7223 */ /* 0x040fe20000010127 */
[----:B------:R-:W-:Y:S01]  /*3da0*/  FFMA.FTZ R25, -R0, R15, R25 ;  /* 0x0000000f00197223 */ /* 0x000fe20000010119 */
[----:B------:R-:W-:Y:S01]  /*3db0*/  FSEL R39, R14, -INF , !P0 ;  /* 0xff8000000e277808 */ /* 0x000fe20004000000 */
[----:B------:R-:W-:Y:S01]  /*3dc0*/  FFMA.FTZ R15, -R0, R4, R53 ;  /* 0x00000004000f7223 */ /* 0x000fe20000010135 */
[----:B------:R-:W-:Y:S01]  /*3dd0*/  I2FP.F32.S32 R16, R16 ;  /* 0x0000001000107245 */ /* 0x000fe20000201400 */
[----:B------:R-:W-:Y:S02]  /*3de0*/  IMAD.IADD R14, R10, 0x1, -R81 ;  /* 0x000000010a0e7824 */ /* 0x000fe400078e0a51 */
[----:B------:R-:W-:Y:S01]  /*3df0*/  IMAD.IADD R4, R6, 0x1, -R27 ;  /* 0x0000000106047824 */ /* 0x000fe200078e0a1b */
[----:B------:R-:W-:Y:S01]  /*3e00*/  LOP3.LUT R79, R161, 0x20, R32, 0xfe, !PT ;  /* 0x00000020a14f7812 */ /* 0x000fe200078efe20 */
[----:B------:R-:W-:Y:S01]  /*3e10*/  FFMA.FTZ R123, -R0, R16, R13 ;  /* 0x00000010007b7223 */ /* 0x000fe2000001010d */
[----:B------:R-:W-:Y:S01]  /*3e20*/  IMAD.IADD R16, R10, 0x1, -R83 ;  /* 0x000000010a107824 */ /* 0x000fe200078e0a53 */
[----:B------:R-:W-:-:S02]  /*3e30*/  IABS R14, R14 ;  /* 0x0000000e000e7213 */ /* 0x000fc40000000000 */
[----:B------:R-:W-:Y:S01]  /*3e40*/  IABS R4, R4 ;  /* 0x0000000400047213 */ /* 0x000fe20000000000 */
[----:B------:R-:W-:Y:S01]  /*3e50*/  IMAD.IADD R125, R6, 0x1, -R79 ;  /* 0x00000001067d7824 */ /* 0x000fe200078e0a4f */
[----:B------:R-:W-:Y:S01]  /*3e60*/  I2FP.F32.S32 R14, R14 ;  /* 0x0000000e000e7245 */ /* 0x000fe20000201400 */
[----:B------:R-:W-:Y:S01]  /*3e70*/  IMAD.IADD R20, R10, 0x1, -R45 ;  /* 0x000000010a147824 */ /* 0x000fe200078e0a2d */
[----:B------:R-:W-:Y:S02]  /*3e80*/  I2FP.F32.S32 R4, R4 ;  /* 0x0000000400047245 */ /* 0x000fe40000201400 */
[----:B------:R-:W-:Y:S02]  /*3e90*/  IABS R16, R16 ;  /* 0x0000001000107213 */ /* 0x000fe40000000000 */
[----:B------:R-:W-:Y:S01]  /*3ea0*/  ISETP.GE.AND P4, PT, R45, R84, PT ;  /* 0x000000542d00720c */ /* 0x000fe20003f86270 */
[C---:B------:R-:W-:Y:S01]  /*3eb0*/  FFMA.FTZ R45, -R0.reuse, R14, R75 ;  /* 0x0000000e002d7223 */ /* 0x040fe2000001014b */
[----:B------:R-:W-:Y:S01]  /*3ec0*/  I2FP.F32.S32 R16, R16 ;  /* 0x0000001000107245 */ /* 0x000fe20000201400 */
[----:B------:R-:W-:Y:S01]  /*3ed0*/  FFMA.FTZ R61, -R0, R4, R61 ;  /* 0x00000004003d7223 */ /* 0x000fe2000001013d */
[----:B------:R-:W-:Y:S01]  /*3ee0*/  IABS R125, R125 ;  /* 0x0000007d007d7213 */ /* 0x000fe20000000000 */
[C---:B------:R-:W-:Y:S01]  /*3ef0*/  IMAD.IADD R18, R10.reuse, 0x1, -R95 ;  /* 0x000000010a127824 */ /* 0x040fe200078e0a5f */
[----:B------:R-:W-:Y:S01]  /*3f00*/  IABS R20, R20 ;  /* 0x0000001400147213 */ /* 0x000fe20000000000 */
[----:B------:R-:W-:Y:S01]  /*3f10*/  IMAD.IADD R14, R10, 0x1, -R71 ;  /* 0x000000010a0e7824 */ /* 0x000fe200078e0a47 */
[----:B------:R-:W-:Y:S01]  /*3f20*/  I2FP.F32.S32 R125, R125 ;  /* 0x0000007d007d7245 */ /* 0x000fe20000201400 */
[----:B------:R-:W-:Y:S01]  /*3f30*/  FFMA.FTZ R13, -R0, R16, R73 ;  /* 0x00000010000d7223 */ /* 0x000fe20000010149 */
[----:B------:R-:W-:Y:S01]  /*3f40*/  I2FP.F32.S32 R20, R20 ;  /* 0x0000001400147245 */ /* 0x000fe20000201400 */
[----:B------:R-:W-:Y:S01]  /*3f50*/  IMAD.IADD R16, R10, 0x1, -R79 ;  /* 0x000000010a107824 */ /* 0x000fe200078e0a4f */
[----:B------:R-:W-:-:S02]  /*3f60*/  FSEL R61, R61, -INF , !P0 ;  /* 0xff8000003d3d7808 */ /* 0x000fc40004000000 */
[----:B------:R-:W-:Y:S02]  /*3f70*/  IABS R18, R18 ;  /* 0x0000001200127213 */ /* 0x000fe40000000000 */
[----:B------:R-:W-:Y:S02]  /*3f80*/  IABS R14, R14 ;  /* 0x0000000e000e7213 */ /* 0x000fe40000000000 */
[----:B------:R-:W-:Y:S01]  /*3f90*/  ISETP.GE.AND P0, PT, R81, R84, PT ;  /* 0x000000545100720c */ /* 0x000fe20003f06270 */
[C---:B------:R-:W-:Y:S01]  /*3fa0*/  FFMA.FTZ R27, -R0.reuse, R4, R29 ;  /* 0x00000004001b7223 */ /* 0x040fe2000001011d */
[C---:B------:R-:W-:Y:S01]  /*3fb0*/  FFMA.FTZ R125, -R0.reuse, R125, R19 ;  /* 0x0000007d007d7223 */ /* 0x040fe20000010113 */
[----:B------:R-:W-:Y:S01]  /*3fc0*/  I2FP.F32.S32 R18, R18 ;  /* 0x0000001200127245 */ /* 0x000fe20000201400 */
[----:B------:R-:W-:Y:S01]  /*3fd0*/  FFMA.FTZ R4, -R0, R20, R91 ;  /* 0x0000001400047223 */ /* 0x000fe2000001015b */
[----:B------:R-:W-:Y:S02]  /*3fe0*/  I2FP.F32.S32 R14, R14 ;  /* 0x0000000e000e7245 */ /* 0x000fe40000201400 */
[----:B------:R-:W-:Y:S01]  /*3ff0*/  FSEL R19, R12, -INF , !P0 ;  /* 0xff8000000c137808 */ /* 0x000fe20004000000 */
[----:B------:R-:W-:Y:S01]  /*4000*/  IMAD.IADD R12, R10, 0x1, -R69 ;  /* 0x000000010a0c7824 */ /* 0x000fe200078e0a45 */
[----:B------:R-:W-:Y:S01]  /*4010*/  IABS R16, R16 ;  /* 0x0000001000107213 */ /* 0x000fe20000000000 */
[----:B------:R-:W-:Y:S01]  /*4020*/  FFMA.FTZ R31, -R0, R18, R31 ;  /* 0x00000012001f7223 */ /* 0x000fe2000001011f */
[----:B------:R-:W-:Y:S01]  /*4030*/  FSEL R8, R8, -INF , !P4 ;  /* 0xff80000008087808 */ /* 0x000fe20006000000 */
[----:B------:R-:W-:Y:S01]  /*4040*/  FFMA.FTZ R115, -R0, R14, R37 ;  /* 0x0000000e00737223 */ /* 0x000fe20000010125 */
[----:B------:R-:W-:Y:S01]  /*4050*/  FSEL R4, R4, -INF , !P4 ;  /* 0xff80000004047808 */ /* 0x000fe20006000000 */
[----:B------:R-:W-:Y:S01]  /*4060*/  IMAD.IADD R18, R10, 0x1, -R9 ;  /* 0x000000010a127824 */ /* 0x000fe200078e0a09 */
[----:B------:R-:W-:-:S02]  /*4070*/  I2FP.F32.S32 R16, R16 ;  /* 0x0000001000107245 */ /* 0x000fc40000201400 */
[----:B------:R-:W-:Y:S01]  /*4080*/  ISETP.GE.AND P4, PT, R11, R84, PT ;  /* 0x000000540b00720c */ /* 0x000fe20003f86270 */
[----:B------:R-:W-:Y:S01]  /*4090*/  IMAD.IADD R11, R10, 0x1, -R11 ;  /* 0x000000010a0b7824 */ /* 0x000fe200078e0a0b */
[----:B------:R-:W-:Y:S02]  /*40a0*/  LOP3.LUT R37, R161, 0x30, R32, 0xfe, !PT ;  /* 0x00000030a1257812 */ /* 0x000fe400078efe20 */
[----:B------:R-:W-:Y:S01]  /*40b0*/  IABS R12, R12 ;  /* 0x0000000c000c7213 */ /* 0x000fe20000000000 */
[----:B------:R-:W-:Y:S01]  /*40c0*/  FFMA.FTZ R117, -R0, R16, R35 ;  /* 0x0000001000757223 */ /* 0x000fe20000010123 */
[----:B------:R-:W-:Y:S01]  /*40d0*/  ISETP.GE.AND P2, PT, R95, R84, PT ;  /* 0x000000545f00720c */ /* 0x000fe20003f46270 */
[----:B------:R-:W-:Y:S01]  /*40e0*/  IMAD.IADD R16, R6, 0x1, -R37 ;  /* 0x0000000106107824 */ /* 0x000fe200078e0a25 */
[----:B------:R-:W-:Y:S02]  /*40f0*/  IABS R18, R18 ;  /* 0x0000001200127213 */ /* 0x000fe40000000000 */
[----:B------:R-:W-:-:S02]  /*4100*/  I2FP.F32.S32 R12, R12 ;  /* 0x0000000c000c7245 */ /* 0x000fc40000201400 */
[----:B------:R-:W-:Y:S02]  /*4110*/  IABS R11, R11 ;  /* 0x0000000b000b7213 */ /* 0x000fe40000000000 */
[----:B------:R-:W-:Y:S02]  /*4120*/  FSEL R53, R25, -INF , !P2 ;  /* 0xff80000019357808 */ /* 0x000fe40005000000 */
[----:B------:R-:W-:Y:S01]  /*4130*/  FSEL R25, R31, -INF , !P2 ;  /* 0xff8000001f197808 */ /* 0x000fe20005000000 */
[----:B------:R-:W-:Y:S01]  /*4140*/  FFMA.FTZ R31, -R0, R12, R55 ;  /* 0x0000000c001f7223 */ /* 0x000fe20000010137 */
[----:B------:R-:W-:Y:S02]  /*4150*/  I2FP.F32.S32 R18, R18 ;  /* 0x0000001200127245 */ /* 0x000fe40000201400 */
[----:B------:R-:W-:Y:S02]  /*4160*/  I2FP.F32.S32 R11, R11 ;  /* 0x0000000b000b7245 */ /* 0x000fe40000201400 */
[----:B------:R-:W-:-:S02]  /*4170*/  IABS R16, R16 ;  /* 0x0000001000107213 */ /* 0x000fc40000000000 */
[--C-:B------:R-:W-:Y:S02]  /*4180*/  LOP3.LUT R55, R161, 0x29, R32.reuse, 0xfe, !PT ;  /* 0x00000029a1377812 */ /* 0x100fe400078efe20 */
[----:B------:R-:W-:Y:S02]  /*4190*/  FSEL R63, R63, -INF , !P3 ;  /* 0xff8000003f3f7808 */ /* 0x000fe40005800000 */
[----:B------:R-:W-:Y:S02]  /*41a0*/  FSEL R27, R27, -INF , !P3 ;  /* 0xff8000001b1b7808 */ /* 0x000fe40005800000 */
[----:B------:R-:W-:Y:S01]  /*41b0*/  ISETP.GE.AND P3, PT, R9, R84, PT ;  /* 0x000000540900720c */ /* 0x000fe20003f66270 */
[C---:B------:R-:W-:Y:S01]  /*41c0*/  FFMA.FTZ R9, -R0.reuse, R18, R5 ;  /* 0x0000001200097223 */ /* 0x040fe20000010105 */
[----:B------:R-:W-:Y:S01]  /*41d0*/  I2FP.F32.S32 R16, R16 ;  /* 0x0000001000107245 */ /* 0x000fe20000201400 */
[----:B------:R-:W-:Y:S01]  /*41e0*/  FFMA.FTZ R11, -R0, R11, R57 ;  /* 0x0000000b000b7223 */ /* 0x000fe20000010139 */
[----:B------:R-:W-:Y:S01]  /*41f0*/  ISETP.GE.AND P1, PT, R83, R84, PT ;  /* 0x000000545300720c */ /* 0x000fe20003f26270 */
[----:B------:R-:W-:Y:S01]  /*4200*/  IMAD.IADD R12, R6, 0x1, -R55 ;  /* 0x00000001060c7824 */ /* 0x000fe200078e0a37 */
[----:B------:R-:W-:-:S02]  /*4210*/  LOP3.LUT R35, R161, 0x31, R32, 0xfe, !PT ;  /* 0x00000031a1237812 */ /* 0x000fc400078efe20 */
[----:B------:R-:W-:Y:S01]  /*4220*/  LOP3.LUT R29, R161, 0x38, R32, 0xfe, !PT ;  /* 0x00000038a11d7812 */ /* 0x000fe200078efe20 */
[----:B------:R-:W-:Y:S01]  /*4230*/  FFMA.FTZ R16, -R0, R16, R49 ;  /* 0x0000001000107223 */ /* 0x000fe20000010131 */
[----:B------:R-:W-:Y:S02]  /*4240*/  FSEL R21, R21, -INF , !P1 ;  /* 0xff80000015157808 */ /* 0x000fe40004800000 */
[----:B------:R-:W-:Y:S02]  /*4250*/  FSEL R13, R13, -INF , !P1 ;  /* 0xff8000000d0d7808 */ /* 0x000fe40004800000 */
[----:B------:R-:W-:Y:S02]  /*4260*/  FSEL R15, R15, -INF , !P3 ;  /* 0xff8000000f0f7808 */ /* 0x000fe40005800000 */
[----:B------:R-:W-:Y:S01]  /*4270*/  FSEL R9, R9, -INF , !P3 ;  /* 0xff80000009097808 */ /* 0x000fe20005800000 */
[C---:B------:R-:W-:Y:S01]  /*4280*/  IMAD.IADD R14, R6.reuse, 0x1, -R35 ;  /* 0x00000001060e7824 */ /* 0x040fe200078e0a23 */
[-C--:B------:R-:W-:Y:S01]  /*4290*/  ISETP.GE.AND P2, PT, R79, R84.reuse, PT ;  /* 0x000000544f00720c */ /* 0x080fe20003f46270 */
[----:B------:R-:W-:Y:S01]  /*42a0*/  IMAD.IADD R18, R6, 0x1, -R29 ;  /* 0x0000000106127824 */ /* 0x000fe200078e0a1d */
[----:B------:R-:W-:-:S02]  /*42b0*/  ISETP.GE.AND P1, PT, R71, R84, PT ;  /* 0x000000544700720c */ /* 0x000fc40003f26270 */
[----:B------:R-:W-:Y:S02]  /*42c0*/  LOP3.LUT R5, R161, 0x39, R32, 0xfe, !PT ;  /* 0x00000039a1057812 */ /* 0x000fe400078efe20 */
[----:B------:R-:W-:Y:S02]  /*42d0*/  FSEL R17, R17, -INF , !P4 ;  /* 0xff80000011117808 */ /* 0x000fe40006000000 */
[----:B------:R-:W-:Y:S02]  /*42e0*/  FSEL R11, R11, -INF , !P4 ;  /* 0xff8000000b0b7808 */ /* 0x000fe40006000000 */
[----:B------:R-:W-:Y:S02]  /*42f0*/  ISETP.GE.AND P3, PT, R37, R84, PT ;  /* 0x000000542500720c */ /* 0x000fe40003f66270 */
[----:B------:R-:W-:Y:S01]  /*4300*/  FMNMX3.FTZ R20, R61, R8, R63, !PT ;  /* 0x000000083d147276 */ /* 0x000fe2000781003f */
[C---:B------:R-:W-:Y:S01]  /*4310*/  IMAD.IADD R37, R10.reuse, 0x1, -R37 ;  /* 0x000000010a257824 */ /* 0x040fe200078e0a25 */
[----:B------:R-:W-:Y:S01]  /*4320*/  ISETP.GE.AND P4, PT, R55, R84, PT ;  /* 0x000000543700720c */ /* 0x000fe20003f86270 */
[----:B------:R-:W-:Y:S01]  /*4330*/  IMAD.IADD R55, R10, 0x1, -R55 ;  /* 0x000000010a377824 */ /* 0x000fe200078e0a37 */
[----:B------:R-:W-:-:S02]  /*4340*/  IABS R12, R12 ;  /* 0x0000000c000c7213 */ /* 0x000fc40000000000 */
[----:B------:R-:W-:Y:S02]  /*4350*/  FSEL R45, R45, -INF , !P0 ;  /* 0xff8000002d2d7808 */ /* 0x000fe40004000000 */
[----:B------:R-:W-:Y:S01]  /*4360*/  ISETP.GE.AND P0, PT, R69, R84, PT ;  /* 0x000000544500720c */ /* 0x000fe20003f06270 */
[----:B------:R-:W-:Y:S01]  /*4370*/  IMAD.IADD R6, R6, 0x1, -R5 ;  /* 0x0000000106067824 */ /* 0x000fe200078e0a05 */
[----:B------:R-:W-:Y:S02]  /*4380*/  FSEL R125, R125, -INF , !P2 ;  /* 0xff8000007d7d7808 */ /* 0x000fe40005000000 */
[----:B------:R-:W-:Y:S02]  /*4390*/  FSEL R117, R117, -INF , !P2 ;  /* 0xff80000075757808 */ /* 0x000fe40005000000 */
[----:B------:R-:W-:Y:S02]  /*43a0*/  FSEL R107, R107, -INF , !P1 ;  /* 0xff8000006b6b7808 */ /* 0x000fe40004800000 */
[----:B------:R-:W-:-:S02]  /*43b0*/  FSEL R115, R115, -INF , !P1 ;  /* 0xff80000073737808 */ /* 0x000fc40004800000 */
[----:B------:R-:W-:Y:S02]  /*43c0*/  FMNMX3.FTZ R20, R20, R53, R21, !PT ;  /* 0x0000003514147276 */ /* 0x000fe40007810015 */
[----:B------:R-:W-:Y:S02]  /*43d0*/  FSEL R121, R16, -INF , !P3 ;  /* 0xff80000010797808 */ /* 0x000fe40005800000 */
[-C--:B------:R-:W-:Y:S01]  /*43e0*/  ISETP.GE.AND P2, PT, R35, R84.reuse, PT ;  /* 0x000000542300720c */ /* 0x080fe20003f46270 */
[C---:B------:R-:W-:Y:S01]  /*43f0*/  IMAD.IADD R35, R10.reuse, 0x1, -R35 ;  /* 0x000000010a237824 */ /* 0x040fe200078e0a23 */
[----:B------:R-:W-:Y:S01]  /*4400*/  ISETP.GE.AND P1, PT, R29, R84, PT ;  /* 0x000000541d00720c */ /* 0x000fe20003f26270 */
[----:B------:R-:W-:Y:S01]  /*4410*/  IMAD.IADD R29, R10, 0x1, -R29 ;  /* 0x000000010a1d7824 */ /* 0x000fe200078e0a1d */
[----:B------:R-:W-:Y:S02]  /*4420*/  I2FP.F32.S32 R12, R12 ;  /* 0x0000000c000c7245 */ /* 0x000fe40000201400 */
[----:B------:R-:W-:-:S02]  /*4430*/  FMNMX3.FTZ R16, R39, R4, R27, !PT ;  /* 0x0000000427107276 */ /* 0x000fc4000781001b */
[----:B------:R-:W-:Y:S02]  /*4440*/  IABS R14, R14 ;  /* 0x0000000e000e7213 */ /* 0x000fe40000000000 */
[----:B------:R-:W-:Y:S02]  /*4450*/  IABS R18, R18 ;  /* 0x0000001200127213 */ /* 0x000fe40000000000 */
[----:B------:R-:W-:Y:S02]  /*4460*/  FSEL R123, R123, -INF , !P0 ;  /* 0xff8000007b7b7808 */ /* 0x000fe40004000000 */
[----:B------:R-:W-:Y:S02]  /*4470*/  FSEL R31, R31, -INF , !P0 ;  /* 0xff8000001f1f7808 */ /* 0x000fe40004000000 */
[----:B------:R-:W-:Y:S02]  /*4480*/  IABS R55, R55 ;  /* 0x0000003700377213 */ /* 0x000fe40000000000 */
[----:B------:R-:W-:-:S02]  /*4490*/  IABS R37, R37 ;  /* 0x0000002500257213 */ /* 0x000fc40000000000 */
[----:B------:R-:W-:Y:S01]  /*44a0*/  ISETP.GE.AND P0, PT, R5, R84, PT ;  /* 0x000000540500720c */ /* 0x000fe20003f06270 */
[----:B------:R-:W-:Y:S01]  /*44b0*/  IMAD.IADD R5, R10, 0x1, -R5 ;  /* 0x000000010a057824 */ /* 0x000fe200078e0a05 */
[----:B------:R-:W-:Y:S01]  /*44c0*/  FMNMX3.FTZ R24, R20, R19, R17, !PT ;  /* 0x0000001314187276 */ /* 0x000fe20007810011 */
[----:B------:R-:W-:Y:S01]  /*44d0*/  FFMA.FTZ R7, -R0, R12, R7 ;  /* 0x0000000c00077223 */ /* 0x000fe20000010107 */
[----:B------:R-:W-:Y:S02]  /*44e0*/  FMNMX3.FTZ R16, R16, R25, R13, !PT ;  /* 0x0000001910107276 */ /* 0x000fe4000781000d */
[----:B------:R-:W-:Y:S02]  /*44f0*/  IABS R6, R6 ;  /* 0x0000000600067213 */ /* 0x000fe40000000000 */
[----:B------:R-:W-:Y:S02]  /*4500*/  I2FP.F32.S32 R14, R14 ;  /* 0x0000000e000e7245 */ /* 0x000fe40000201400 */
[----:B------:R-:W-:-:S02]  /*4510*/  I2FP.F32.S32 R18, R18 ;  /* 0x0000001200127245 */ /* 0x000fc40000201400 */
[----:B------:R-:W-:Y:S02]  /*4520*/  I2FP.F32.S32 R10, R55 ;  /* 0x00000037000a7245 */ /* 0x000fe40000201400 */
[----:B------:R-:W-:Y:S02]  /*4530*/  I2FP.F32.S32 R12, R37 ;  /* 0x00000025000c7245 */ /* 0x000fe40000201400 */
[----:B------:R-:W-:Y:S02]  /*4540*/  IABS R35, R35 ;  /* 0x0000002300237213 */ /* 0x000fe40000000000 */
[----:B------:R-:W-:Y:S02]  /*4550*/  IABS R29, R29 ;  /* 0x0000001d001d7213 */ /* 0x000fe40000000000 */
        /* <DEDUP_REMOVED lines=11> */
[----:B------:R-:W-:Y:S02]  /*4610*/  FMNMX3.FTZ R24, R24, R107, R123, !PT ;  /* 0x0000006b18187276 */ /* 0x000fe4000781007b */
[----:B------:R-:W-:Y:S01]  /*4620*/  FMNMX3.FTZ R16, R16, R9, R117, !PT ;  /* 0x0000000910107276 */ /* 0x000fe20007810075 */
[C---:B------:R-:W-:Y:S01]  /*4630*/  FFMA.FTZ R6, -R0.reuse, R6, R67 ;  /* 0x0000000600067223 */ /* 0x040fe20000010143 */
[----:B------:R-:W-:Y:S01]  /*4640*/  I2FP.F32.S32 R22, R22 ;  /* 0x0000001600167245 */ /* 0x000fe20000201400 */
[----:B------:R-:W-:Y:S01]  /*4650*/  FFMA.FTZ R47, -R0, R5, R47 ;  /* 0x00000005002f7223 */ /* 0x000fe2000001012f */
        /* <DEDUP_REMOVED lines=24> */
[----:B------:R-:W-:Y:S01]  /*47e0*/  IMAD R112, R77, 0x2, R140 ;  /* 0x000000024d707824 */ /* 0x000fe200078e028c */
[----:B-1----:R-:W-:-:S03]  /*47f0*/  FMNMX.FTZ R87, R6, R87, !PT ;  /* 0x0000005706577209 */ /* 0x002fc60007810000 */
[C---:B------:R-:W-:Y:S01]  /*4800*/  VIADD R5, R112.reuse, 0x6000 ;  /* 0x0000600070057836 */ /* 0x040fe20000000000 */
[----:B------:R-:W1:Y:S01]  /*4810*/  LDSM.16.MT88.4 R76, [R112+0x6000] ;  /* 0x00600000704c783b */ /* 0x000e620000004200 */
[----:B------:R-:W-:Y:S01]  /*4820*/  FSETP.NEU.FTZ.AND P0, PT, R87, -INF , PT ;  /* 0xff8000005700780b */ /* 0x000fe20003f1d000 */
[----:B---3--:R-:W-:Y:S01]  /*4830*/  FMUL.FTZ R124, R103, R87 ;  /* 0x00000057677c7220 */ /* 0x008fe20000410000 */
[----:B--2---:R-:W-:Y:S01]  /*4840*/  FMNMX.FTZ R86, R7, R86, !PT ;  /* 0x0000005607567209 */ /* 0x004fe20007810000 */
[----:B------:R-:W-:-:S03]  /*4850*/  VIADD R98, R112, 0x6020 ;  /* 0x0000602070627836 */ /* 0x000fc60000000000 */
[----:B------:R-:W-:Y:S01]  /*4860*/  FSEL R124, R124, RZ, P0 ;  /* 0x000000ff7c7c7208 */ /* 0x000fe20000000000 */
[----:B------:R-:W-:Y:S01]  /*4870*/  @P6 VIADD R98, R5, 0xffffffe0 ;  /* 0xffffffe005626836 */ /* 0x000fe20000000000 */
[----:B------:R-:W-:Y:S01]  /*4880*/  FSETP.NEU.FTZ.AND P0, PT, R86, -INF , PT ;  /* 0xff8000005600780b */ /* 0x000fe20003f1d000 */
[----:B------:R-:W-:Y:S01]  /*4890*/  FMUL.FTZ R108, R103, R86 ;  /* 0x00000056676c7220 */ /* 0x000fe20000410000 */
[----:B------:R-:W-:Y:S01]  /*48a0*/  LDSM.16.MT88.4 R40, [R112+0x8000] ;  /* 0x008000007028783b */ /* 0x000fe20000004200 */
[----:B------:R-:W-:-:S03]  /*48b0*/  FFMA.FTZ R90, R53, R103, -R124 ;  /* 0x00000067355a7223 */ /* 0x000fc6000001087c */
[----:B------:R-:W-:Y:S01]  /*48c0*/  FSEL R108, R108, RZ, P0 ;  /* 0x000000ff6c6c7208 */ /* 0x000fe20000000000 */
[----:B------:R-:W2:Y:S01]  /*48d0*/  LDSM.16.MT88.4 R52, [R98+0x1000] ;  /* 0x001000006234783b */ /* 0x000ea20000004200 */
[-CC-:B------:R-:W-:Y:S01]  /*48e0*/  FFMA.FTZ R97, R61, R103.reuse, -R124.reuse ;  /* 0x000000673d617223 */ /* 0x180fe2000001087c */
[-C--:B------:R-:W-:Y:S02]  /*48f0*/  FFMA.FTZ R91, R63, R103.reuse, -R124 ;  /* 0x000000673f5b7223 */ /* 0x080fe4000001087c */
[----:B------:R-:W3:Y:S01]  /*4900*/  LDSM.16.MT88.4 R68, [R98] ;  /* 0x000000006244783b */ /* 0x000ee20000004200 */
[-C--:B------:R-:W-:Y:S01]  /*4910*/  FFMA.FTZ R94, R4, R103.reuse, -R108 ;  /* 0x00000067045e7223 */ /* 0x080fe2000001086c */
[-C--:B------:R-:W-:Y:S02]  /*4920*/  FFMA.FTZ R96, R8, R103.reuse, -R124 ;  /* 0x0000006708607223 */ /* 0x080fe4000001087c */
[----:B------:R-:W4:Y:S01]  /*4930*/  LDSM.16.MT88.4 R60, [R112+0x7000] ;  /* 0x00700000703c783b */ /* 0x000f220000004200 */
[-CC-:B------:R-:W-:Y:S01]  /*4940*/  FFMA.FTZ R95, R39, R103.reuse, -R108.reuse ;  /* 0x00000067275f7223 */ /* 0x180fe2000001086c */
[-CC-:B------:R-:W-:Y:S01]  /*4950*/  FFMA.FTZ R35, R27, R103.reuse, -R108.reuse ;  /* 0x000000671b237223 */ /* 0x180fe2000001086c */
[-C--:B------:R-:W-:Y:S01]  /*4960*/  FFMA.FTZ R34, R25, R103.reuse, -R108 ;  /* 0x0000006719227223 */ /* 0x080fe2000001086c */
[----:B------:R-:W5:Y:S01]  /*4970*/  LDSM.16.MT88.4 R4, [R98+0x2000] ;  /* 0x002000006204783b */ /* 0x000f620000004200 */
[----:B------:R-:W-:Y:S03]  /*4980*/  MUFU.EX2 R97, R97 ;  /* 0x0000006100617308 */ /* 0x000fe60000000800 */
[----:B------:R-:W5:Y:S01]  /*4990*/  LDSM.16.MT88.4 R24, [R112+0x6400] ;  /* 0x006400007018783b */ /* 0x000f620000004200 */
[----:B------:R-:W1:Y:S04]  /*49a0*/  MUFU.EX2 R96, R96 ;  /* 0x0000006000607308 */ /* 0x000e680000000800 */
[----:B------:R-:W-:Y:S04]  /*49b0*/  MUFU.EX2 R91, R91 ;  /* 0x0000005b005b7308 */ /* 0x000fe80000000800 */
[----:B------:R-:W2:Y:S04]  /*49c0*/  MUFU.EX2 R90, R90 ;  /* 0x0000005a005a7308 */ /* 0x000ea80000000800 */
[----:B------:R-:W-:Y:S04]  /*49d0*/  MUFU.EX2 R95, R95 ;  /* 0x0000005f005f7308 */ /* 0x000fe80000000800 */
[----:B------:R-:W3:Y:S04]  /*49e0*/  MUFU.EX2 R94, R94 ;  /* 0x0000005e005e7308 */ /* 0x000ee80000000800 */
[----:B------:R-:W-:Y:S04]  /*49f0*/  MUFU.EX2 R35, R35 ;  /* 0x0000002300237308 */ /* 0x000fe80000000800 */
[----:B------:R-:W4:Y:S01]  /*4a00*/  MUFU.EX2 R34, R34 ;  /* 0x0000002200227308 */ /* 0x000f220000000800 */
[-C--:B------:R-:W-:Y:S01]  /*4a10*/  FFMA.FTZ R92, R15, R103.reuse, -R124 ;  /* 0x000000670f5c7223 */ /* 0x080fe2000001087c */
[----:B------:R-:W-:-:S02]  /*4a20*/  FFMA.FTZ R101, R13, R103, -R108 ;  /* 0x000000670d657223 */ /* 0x000fc4000001086c */
[----:B------:R-:W5:Y:S01]  /*4a30*/  LDSM.16.MT88.4 R12, [R98+0x1400] ;  /* 0x00140000620c783b */ /* 0x000f620000004200 */
[----:B-1----:R-:W-:Y:S01]  /*4a40*/  F2FP.F16.F32.PACK_AB R48, R96, R97 ;  /* 0x000000616030723e */ /* 0x002fe200000000ff */
[--C-:B------:R-:W-:Y:S01]  /*4a50*/  FFMA.FTZ R93, R21, R103, -R124.reuse ;  /* 0x00000067155d7223 */ /* 0x100fe2000001087c */
[----:B--2---:R-:W-:Y:S01]  /*4a60*/  F2FP.F16.F32.PACK_AB R50, R90, R91 ;  /* 0x0000005b5a32723e */ /* 0x004fe200000000ff */
[--C-:B------:R-:W-:Y:S01]  /*4a70*/  FFMA.FTZ R102, R19, R103, -R124.reuse ;  /* 0x0000006713667223 */ /* 0x100fe2000001087c */
[----:B---3--:R-:W-:Y:S01]  /*4a80*/  F2FP.F16.F32.PACK_AB R49, R94, R95 ;  /* 0x0000005f5e31723e */ /* 0x008fe200000000ff */
[-C--:B------:R-:W-:Y:S01]  /*4a90*/  FFMA.FTZ R89, R17, R103.reuse, -R124 ;  /* 0x0000006711597223 */ /* 0x080fe2000001087c */
        /* <DEDUP_REMOVED lines=45> */
[C---:B------:R-:W-:Y:S01]  /*4d70*/  HMMA.16816.F32 R36, R4.reuse, R8, R36 ;  /* 0x000000080424723c */ /* 0x040fe20000001824 */
[----:B------:R-:W-:Y:S01]  /*4d80*/  MUFU.EX2 R114, R114 ;  /* 0x0000007200727308 */ /* 0x000fe20000000800 */
[----:B------:R-:W-:Y:S06]  /*4d90*/  LDSM.16.MT88.4 R28, [R112+0x8800] ;  /* 0x00880000701c783b */ /* 0x000fec0000004200 */
[C---:B------:R-:W-:Y:S01]  /*4da0*/  HMMA.16816.F32 R40, R4.reuse, R10, R40 ;  /* 0x0000000a0428723c */ /* 0x040fe20000001828 */
[----:B------:R-:W5:Y:S01]  /*4db0*/  LDSM.16.MT88.4 R8, [R98+0x1800] ;  /* 0x001800006208783b */ /* 0x000f620000004200 */
[----:B------:R-:W2:Y:S04]  /*4dc0*/  MUFU.EX2 R107, R125 ;  /* 0x0000007d006b7308 */ /* 0x000ea80000000800 */
[----:B------:R-:W-:Y:S02]  /*4dd0*/  MUFU.EX2 R110, R110 ;  /* 0x0000006e006e7308 */ /* 0x000fe40000000800 */
[C---:B---3--:R-:W-:Y:S02]  /*4de0*/  HMMA.16816.F32 R72, R4.reuse, R20, R72 ;  /* 0x000000140448723c */ /* 0x048fe40000001848 */
[----:B------:R-:W3:Y:S04]  /*4df0*/  MUFU.EX2 R113, R113 ;  /* 0x0000007100717308 */ /* 0x000ee80000000800 */
[----:B------:R3:W-:Y:S02]  /*4e00*/  MUFU.EX2 R115, R123 ;  /* 0x0000007b00737308 */ /* 0x0007e40000000800 */
[C---:B------:R-:W-:Y:S01]  /*4e10*/  HMMA.16816.F32 R68, R4.reuse, R22, R68 ;  /* 0x000000160444723c */ /* 0x040fe20000001844 */
[----:B------:R-:W-:Y:S01]  /*4e20*/  LDSM.16.MT88.4 R20, [R112+0x6800] ;  /* 0x006800007014783b */ /* 0x000fe20000004200 */
[----:B------:R-:W3:Y:S04]  /*4e30*/  MUFU.EX2 R122, R122 ;  /* 0x0000007a007a7308 */ /* 0x000ee80000000800 */
[----:B------:R-:W-:Y:S04]  /*4e40*/  MUFU.EX2 R117, R117 ;  /* 0x0000007500757308 */ /* 0x000fe80000000800 */
[----:B------:R-:W5:Y:S01]  /*4e50*/  MUFU.EX2 R116, R116 ;  /* 0x0000007400747308 */ /* 0x000f620000000800 */
[C---:B----4-:R-:W-:Y:S08]  /*4e60*/  HMMA.16816.F32 R64, R4.reuse, R16, R64 ;  /* 0x000000100440723c */ /* 0x050ff00000001840 */
[C---:B------:R-:W-:Y:S01]  /*4e70*/  HMMA.16816.F32 R60, R4.reuse, R18, R60 ;  /* 0x00000012043c723c */ /* 0x040fe2000000183c */
[----:B------:R-:W4:Y:S07]  /*4e80*/  LDSM.16.MT88.4 R16, [R112+0x7800] ;  /* 0x007800007010783b */ /* 0x000f2e0000004200 */
[C---:B-1----:R-:W-:Y:S08]  /*4e90*/  HMMA.16816.F32 R44, R4.reuse, R24, R44 ;  /* 0x00000018042c723c */ /* 0x042ff0000000182c */
[----:B------:R-:W-:Y:S01]  /*4ea0*/  HMMA.16816.F32 R48, R4, R26, R48 ;  /* 0x0000001a0430723c */ /* 0x000fe20000001830 */
[----:B--2---:R-:W-:Y:S01]  /*4eb0*/  F2FP.F16.F32.PACK_AB R4, R114, R107 ;  /* 0x0000006b7204723e */ /* 0x004fe200000000ff */
[----:B---3--:R-:W-:Y:S01]  /*4ec0*/  FFMA.FTZ R123, R111, R103, -R108 ;  /* 0x000000676f7b7223 */ /* 0x008fe2000001086c */
[----:B------:R-:W-:-:S02]  /*4ed0*/  F2FP.F16.F32.PACK_AB R6, R113, R110 ;  /* 0x0000006e7106723e */ /* 0x000fc400000000ff */
[----:B------:R-:W-:Y:S02]  /*4ee0*/  F2FP.F16.F32.PACK_AB R5, R122, R115 ;  /* 0x000000737a05723e */ /* 0x000fe400000000ff */
[----:B-----5:R-:W-:Y:S01]  /*4ef0*/  F2FP.F16.F32.PACK_AB R7, R116, R117 ;  /* 0x000000757407723e */ /* 0x020fe200000000ff */
[----:B------:R-:W-:Y:S01]  /*4f00*/  FADD.FTZ R96, R97, R96 ;  /* 0x0000006061607221 */ /* 0x000fe20000010000 */
[----:B------:R-:W-:Y:S01]  /*4f10*/  FADD.FTZ R94, R95, R94 ;  /* 0x0000005e5f5e7221 */ /* 0x000fe20000010000 */
[----:B------:R-:W-:Y:S04]  /*4f20*/  LDSM.16.MT88.4 R24, [R112+0x6c00] ;  /* 0x006c00007018783b */ /* 0x000fe80000004200 */
[C---:B------:R-:W-:Y:S08]  /*4f30*/  HMMA.16816.F32 R72, R4.reuse, R12, R72 ;  /* 0x0000000c0448723c */ /* 0x040ff00000001848 */
[C---:B------:R-:W-:Y:S01]  /*4f40*/  HMMA.16816.F32 R68, R4.reuse, R14, R68 ;  /* 0x0000000e0444723c */ /* 0x040fe20000001844 */
[----:B------:R-:W1:Y:S07]  /*4f50*/  LDSM.16.MT88.4 R12, [R98+0x2800] ;  /* 0x00280000620c783b */ /* 0x000e6e0000004200 */
        /* <DEDUP_REMOVED lines=8> */
[-CC-:B------:R-:W-:Y:S01]  /*4fe0*/  FFMA.FTZ R18, R121, R103.reuse, -R124.reuse ;  /* 0x0000006779127223 */ /* 0x180fe2000001087c */
[-C--:B------:R-:W-:Y:S01]  /*4ff0*/  FFMA.FTZ R121, R118, R103.reuse, -R124 ;  /* 0x0000006776797223 */ /* 0x080fe2000001087c */
[----:B------:R-:W-:Y:S05]  /*5000*/  MUFU.EX2 R120, R16 ;  /* 0x0000001000787308 */ /* 0x000fea0000000800 */
[C---:B------:R-:W-:Y:S01]  /*5010*/  HMMA.16816.F32 R36, R4.reuse, R28, R36 ;  /* 0x0000001c0424723c */ /* 0x040fe20000001824 */
[-CC-:B------:R-:W-:Y:S01]  /*5020*/  FFMA.FTZ R29, R105, R103.reuse, -R108.reuse ;  /* 0x00000067691d7223 */ /* 0x180fe2000001086c */
[----:B------:R-:W-:Y:S01]  /*5030*/  FFMA.FTZ R103, R106, R103, -R108 ;  /* 0x000000676a677223 */ /* 0x000fe2000001086c */
[----:B------:R-:W3:Y:S04]  /*5040*/  MUFU.EX2 R119, R18 ;  /* 0x0000001200777308 */ /* 0x000ee80000000800 */
[----:B------:R4:W-:Y:S01]  /*5050*/  MUFU.EX2 R118, R17 ;  /* 0x0000001100767308 */ /* 0x0009e20000000800 */
[C---:B------:R-:W-:Y:S03]  /*5060*/  HMMA.16816.F32 R40, R4.reuse, R30, R40 ;  /* 0x0000001e0428723c */ /* 0x040fe60000001828 */
[----:B------:R-:W5:Y:S04]  /*5070*/  MUFU.EX2 R121, R121 ;  /* 0x0000007900797308 */ /* 0x000f680000000800 */
[----:B------:R-:W-:Y:S04]  /*5080*/  MUFU.EX2 R109, R123 ;  /* 0x0000007b006d7308 */ /* 0x000fe80000000800 */
[----:B------:R-:W2:Y:S01]  /*5090*/  MUFU.EX2 R28, R111 ;  /* 0x0000006f001c7308 */ /* 0x000ea20000000800 */
[----:B----4-:R-:W4:Y:S03]  /*50a0*/  LDSM.16.MT88.4 R16, [R98+0xc00] ;  /* 0x000c00006210783b */ /* 0x010f260000004200 */
[----:B------:R-:W-:Y:S04]  /*50b0*/  MUFU.EX2 R29, R29 ;  /* 0x0000001d001d7308 */ /* 0x000fe80000000800 */
[----:B------:R-:W2:Y:S01]  /*50c0*/  MUFU.EX2 R30, R103 ;  /* 0x00000067001e7308 */ /* 0x000ea20000000800 */
[C---:B-1----:R-:W-:Y:S08]  /*50d0*/  HMMA.16816.F32 R44, R4.reuse, R12, R44 ;  /* 0x0000000c042c723c */ /* 0x042ff0000000182c */
[C---:B------:R-:W-:Y:S01]  /*50e0*/  HMMA.16816.F32 R48, R4.reuse, R14, R48 ;  /* 0x0000000e0430723c */ /* 0x040fe20000001830 */
[----:B------:R-:W1:Y:S07]  /*50f0*/  LDSM.16.MT88.4 R12, [R98+0x1c00] ;  /* 0x001c0000620c783b */ /* 0x000e6e0000004200 */
[C---:B------:R-:W-:Y:S08]  /*5100*/  HMMA.16816.F32 R80, R4.reuse, R20, R80 ;  /* 0x000000140450723c */ /* 0x040ff00000001850 */
[----:B------:R-:W-:Y:S01]  /*5110*/  HMMA.16816.F32 R76, R4, R22, R76 ;  /* 0x00000016044c723c */ /* 0x000fe2000000184c */
[----:B---3--:R-:W-:Y:S01]  /*5120*/  F2FP.F16.F32.PACK_AB R4, R120, R119 ;  /* 0x000000777804723e */ /* 0x008fe200000000ff */
[----:B------:R-:W-:Y:S01]  /*5130*/  FADD.FTZ R91, R91, R96 ;  /* 0x000000605b5b7221 */ /* 0x000fe20000010000 */
[----:B-----5:R-:W-:Y:S01]  /*5140*/  F2FP.F16.F32.PACK_AB R6, R121, R118 ;  /* 0x000000767906723e */ /* 0x020fe200000000ff */
        /* <DEDUP_REMOVED lines=19> */
[----:B------:R-:W-:-:S03]  /*5280*/  FADD.FTZ R13, R107, R92 ;  /* 0x0000005c6b0d7221 */ /* 0x000fc60000010000 */
        /* <DEDUP_REMOVED lines=37> */
.L_x_8896:
        /* <DEDUP_REMOVED lines=80> */
.L_x_8891:
[----:B------:R-:W-:Y:S05]  /*59e0*/  BSYNC.RECONVERGENT B0 ;  /* 0x0000000000007941 */ /* 0x000fea0003800200 */
.L_x_8890:
[----:B------:R-:W1:Y:S01]  /*59f0*/  S2UR UR6, SR_CgaCtaId ;  /* 0x00000000000679c3 */ /* 0x000e620000008800 */
[C---:B------:R-:W-:Y:S01]  /*5a00*/  SHF.L.U32 R147, R136.reuse, 0x3, RZ ;  /* 0x0000000388937819 */ /* 0x040fe200000006ff */
[----:B------:R-:W-:Y:S01]  /*5a10*/  UMOV UR7, 0x400 ;  /* 0x0000040000077882 */ /* 0x000fe20000000000 */
[C---:B------:R-:W-:Y:S01]  /*5a20*/  LOP3.LUT R162, R136.reuse, 0x18, RZ, 0xc0, !PT ;  /* 0x0000001888a27812 */ /* 0x040fe200078ec0ff */
[C---:B------:R-:W-:Y:S01]  /*5a30*/  IMAD.SHL.U32 R93, R136.reuse, 0x10, RZ ;  /* 0x00000010885d7824 */ /* 0x040fe200078e00ff */
[C---:B------:R-:W-:Y:S01]  /*5a40*/  LOP3.LUT R89, R147.reuse, 0xc0, RZ, 0xc0, !PT ;  /* 0x000000c093597812 */ /* 0x040fe200078ec0ff */
[----:B------:R-:W-:Y:S01]  /*5a50*/  IMAD.SHL.U32 R142, R136, 0x20, RZ ;  /* 0x00000020888e7824 */ /* 0x000fe200078e00ff */
[----:B------:R-:W-:Y:S01]  /*5a60*/  LOP3.LUT R146, R147, 0x18, RZ, 0xc0, !PT ;  /* 0x0000001893927812 */ /* 0x000fe200078ec0ff */
[----:B------:R-:W-:Y:S01]  /*5a70*/  BSSY.RECONVERGENT B1, `(.L_x_8892) ;  /* 0x000014a000017945 */ /* 0x000fe20003800200 */
[----:B------:R-:W-:Y:S02]  /*5a80*/  LOP3.LUT R162, R89, R162, RZ, 0xfc, !PT ;  /* 0x000000a259a27212 */ /* 0x000fe400078efcff */
[----:B------:R-:W-:Y:S02]  /*5a90*/  ISETP.GE.AND P5, PT, R146, R163, PT ;  /* 0x000000a39200720c */ /* 0x000fe40003fa6270 */
[----:B------:R-:W-:Y:S02]  /*5aa0*/  LOP3.LUT R89, R162, R146, RZ, 0x3c, !PT ;  /* 0x00000092a2597212 */ /* 0x000fe400078e3cff */
[----:B------:R-:W-:Y:S02]  /*5ab0*/  LOP3.LUT R90, R147, 0x1f20, RZ, 0xc0, !PT ;  /* 0x00001f20935a7812 */ /* 0x000fe400078ec0ff */
        /* <DEDUP_REMOVED lines=85> */
[C---:B-1----:R-:W-:Y:S08]  /*6010*/  HMMA.16816.F32 R28, R96.reuse, R112, RZ ;  /* 0x00000070601c723c */ /* 0x042ff000000018ff */
[----:B------:R-:W-:Y:S01]  /*6020*/  HMMA.16816.F32 R32, R96, R114, RZ ;  /* 0x000000726020723c */ /* 0x000fe200000018ff */
[----:B------:R-:W1:Y:S06]  /*6030*/  LDSM.16.M88.4 R96, [R87+0x4400] ;  /* 0x004400005760783b */ /* 0x000e6c0000000200 */
[----:B------:R-:W4:Y:S01]  /*6040*/  LDSM.16.M88.4 R112, [R87+0x4c00] ;  /* 0x004c00005770783b */ /* 0x000f220000000200 */
        /* <DEDUP_REMOVED lines=13> */
[C---:B------:R-:W-:Y:S05]  /*6120*/  HMMA.16816.F32 R4, R104.reuse, R132, R4 ;  /* 0x000000846804723c */ /* 0x040fea0000001804 */
[----:B------:R-:W-:Y:S03]  /*6130*/  LDSM.16.M88.4 R88, [R88+0x2000] ;  /* 0x002000005858783b */ /* 0x000fe60000000200 */
[C---:B------:R-:W-:Y:S08]  /*6140*/  HMMA.16816.F32 R8, R104.reuse, R134, R8 ;  /* 0x000000866808723c */ /* 0x040ff00000001808 */
[C---:B-1----:R-:W-:Y:S08]  /*6150*/  HMMA.16816.F32 R12, R104.reuse, R96, R12 ;  /* 0x00000060680c723c */ /* 0x042ff0000000180c */
[C---:B------:R-:W-:Y:S01]  /*6160*/  HMMA.16816.F32 R16, R104.reuse, R98, R16 ;  /* 0x000000626810723c */ /* 0x040fe20000001810 */
[----:B------:R-:W1:Y:S07]  /*6170*/  LDSM.16.M88.4 R96, [R86+0x4c00] ;  /* 0x004c00005660783b */ /* 0x000e6e0000000200 */
[C---:B------:R-:W-:Y:S08]  /*6180*/  HMMA.16816.F32 R20, R104.reuse, R108, R20 ;  /* 0x0000006c6814723c */ /* 0x040ff00000001814 */
[C---:B------:R-:W-:Y:S01]  /*6190*/  HMMA.16816.F32 R24, R104.reuse, R110, R24 ;  /* 0x0000006e6818723c */ /* 0x040fe20000001818 */
[----:B------:R-:W3:Y:S06]  /*61a0*/  LDSM.16.M88.4 R108, [R93+0x2000] ;  /* 0x002000005d6c783b */ /* 0x000eec0000000200 */
[----:B------:R-:W-:Y:S01]  /*61b0*/  LDSM.16.M88.4 R92, [R86+0x5000] ;  /* 0x00500000565c783b */ /* 0x000fe20000000200 */
[C---:B----4-:R-:W-:Y:S08]  /*61c0*/  HMMA.16816.F32 R28, R104.reuse, R112, R28 ;  /* 0x00000070681c723c */ /* 0x050ff0000000181c */
[----:B------:R-:W-:Y:S01]  /*61d0*/  HMMA.16816.F32 R32, R104, R114, R32 ;  /* 0x000000726820723c */ /* 0x000fe20000001820 */
[----:B------:R-:W4:Y:S06]  /*61e0*/  LDSM.16.M88.4 R104, [R87+0x5400] ;  /* 0x005400005768783b */ /* 0x000f2c0000000200 */
[----:B------:R-:W4:Y:S01]  /*61f0*/  LDSM.16.M88.4 R112, [R87+0x5800] ;  /* 0x005800005770783b */ /* 0x000f220000000200 */
[C---:B--2---:R-:W-:Y:S08]  /*6200*/  HMMA.16816.F32 R4, R100.reuse, R116, R4 ;  /* 0x000000746404723c */ /* 0x044ff00000001804 */
[C---:B------:R-:W-:Y:S01]  /*6210*/  HMMA.16816.F32 R8, R100.reuse, R118, R8 ;  /* 0x000000766408723c */ /* 0x040fe20000001808 */
[----:B------:R-:W2:Y:S07]  /*6220*/  LDSM.16.M88.4 R116, [R87+0x5c00] ;  /* 0x005c00005774783b */ /* 0x000eae0000000200 */
[C---:B------:R-:W-:Y:S08]  /*6230*/  HMMA.16816.F32 R12, R100.reuse, R120, R12 ;  /* 0x00000078640c723c */ /* 0x040ff0000000180c */
[C---:B------:R-:W-:Y:S08]  /*6240*/  HMMA.16816.F32 R16, R100.reuse, R122, R16 ;  /* 0x0000007a6410723c */ /* 0x040ff00000001810 */
[C---:B------:R-:W-:Y:S08]  /*6250*/  HMMA.16816.F32 R20, R100.reuse, R124, R20 ;  /* 0x0000007c6414723c */ /* 0x040ff00000001814 */
[C---:B------:R-:W-:Y:S08]  /*6260*/  HMMA.16816.F32 R24, R100.reuse, R126, R24 ;  /* 0x0000007e6418723c */ /* 0x040ff00000001818 */
[C---:B-1----:R-:W-:Y:S08]  /*6270*/  HMMA.16816.F32 R28, R100.reuse, R96, R28 ;  /* 0x00000060641c723c */ /* 0x042ff0000000181c */
        /* <DEDUP_REMOVED lines=8> */
[C---:B--2---:R-:W-:Y:S08]  /*6300*/  HMMA.16816.F32 R28, R108.reuse, R116, R28 ;  /* 0x000000746c1c723c */ /* 0x044ff0000000181c */
        /* <DEDUP_REMOVED lines=26> */
[-C--:B------:R-:W-:Y:S07]  /*64b0*/  FMUL.FTZ R191, R16, R174.reuse ;  /* 0x000000ae10bf7220 */ /* 0x080fee0000410000 */
[----:B------:R4:W1:Y:S01]  /*64c0*/  MUFU.TANH R118, R184 ;  /* 0x000000b800767308 */ /* 0x0008620000002400 */
[C---:B--2---:R-:W-:Y:S09]  /*64d0*/  HMMA.16816.F32 R20, R88.reuse, R92, R20 ;  /* 0x0000005c5814723c */ /* 0x044ff20000001814 */
[----:B------:R2:W1:Y:S01]  /*64e0*/  MUFU.TANH R134, R180 ;  /* 0x000000b400867308 */ /* 0x0004620000002400 */
[C---:B------:R-:W-:Y:S03]  /*64f0*/  HMMA.16816.F32 R24, R88.reuse, R94, R24 ;  /* 0x0000005e5818723c */ /* 0x040fe60000001818 */
[-C--:B-----5:R-:W-:Y:S06]  /*6500*/  FMUL.FTZ R182, R19, R174.reuse ;  /* 0x000000ae13b67220 */ /* 0x0a0fec0000410000 */
[----:B------:R5:W1:Y:S01]  /*6510*/  MUFU.TANH R116, R186 ;  /* 0x000000ba00747308 */ /* 0x000a620000002400 */
[C---:B---3--:R-:W-:Y:S03]  /*6520*/  HMMA.16816.F32 R28, R88.reuse, R96, R28 ;  /* 0x00000060581c723c */ /* 0x048fe6000000181c */
[-C--:B------:R-:W-:Y:S01]  /*6530*/  FMUL.FTZ R92, R20, R174.reuse ;  /* 0x000000ae145c7220 */ /* 0x080fe20000410000 */
[-C--:B----4-:R-:W-:Y:S01]  /*6540*/  FMUL.FTZ R184, R23, R174.reuse ;  /* 0x000000ae17b87220 */ /* 0x090fe20000410000 */
[-C--:B------:R-:W-:Y:S04]  /*6550*/  FMUL.FTZ R188, R21, R174.reuse ;  /* 0x000000ae15bc7220 */ /* 0x080fe80000410000 */
[----:B------:R3:W4:Y:S01]  /*6560*/  MUFU.TANH R132, R92 ;  /* 0x0000005c00847308 */ /* 0x0007220000002400 */
[----:B------:R-:W-:Y:S03]  /*6570*/  HMMA.16816.F32 R32, R88, R98, R32 ;  /* 0x000000625820723c */ /* 0x000fe60000001820 */
[-C--:B--2---:R-:W-:Y:S01]  /*6580*/  FMUL.FTZ R180, R24, R174.reuse ;  /* 0x000000ae18b47220 */ /* 0x084fe20000410000 */
[-C--:B------:R-:W-:Y:S01]  /*6590*/  FMUL.FTZ R193, R27, R174.reuse ;  /* 0x000000ae1bc17220 */ /* 0x080fe20000410000 */
[-C--:B------:R-:W-:Y:S01]  /*65a0*/  FMUL.FTZ R192, R25, R174.reuse ;  /* 0x000000ae19c07220 */ /* 0x080fe20000410000 */
[-C--:B------:R-:W-:Y:S03]  /*65b0*/  FMUL.FTZ R190, R26, R174.reuse ;  /* 0x000000ae1abe7220 */ /* 0x080fe60000410000 */
[----:B------:R2:W1:Y:S01]  /*65c0*/  MUFU.TANH R122, R182 ;  /* 0x000000b6007a7308 */ /* 0x0004620000002400 */
[-C--:B-----5:R-:W-:Y:S01]  /*65d0*/  FMUL.FTZ R186, R22, R174.reuse ;  /* 0x000000ae16ba7220 */ /* 0x0a0fe20000410000 */
[-C--:B------:R-:W-:Y:S01]  /*65e0*/  FMUL.FTZ R89, R29, R174.reuse ;  /* 0x000000ae1d597220 */ /* 0x080fe20000410000 */
[-C--:B------:R-:W-:Y:S07]  /*65f0*/  FMUL.FTZ R91, R31, R174.reuse ;  /* 0x000000ae1f5b7220 */ /* 0x080fee0000410000 */
[----:B------:R5:W1:Y:S01]  /*6600*/  MUFU.TANH R95, R89 ;  /* 0x00000059005f7308 */ /* 0x000a620000002400 */
[-C--:B---3--:R-:W-:Y:S01]  /*6610*/  FMUL.FTZ R92, R30, R174.reuse ;  /* 0x000000ae1e5c7220 */ /* 0x088fe20000410000 */
[-C--:B------:R-:W-:Y:S08]  /*6620*/  FMUL.FTZ R90, R34, R174.reuse ;  /* 0x000000ae225a7220 */ /* 0x080ff00000410000 */
[----:B------:R3:W1:Y:S01]  /*6630*/  MUFU.TANH R124, R184 ;  /* 0x000000b8007c7308 */ /* 0x0006620000002400 */
[-C--:B--2---:R-:W-:Y:S09]  /*6640*/  FMUL.FTZ R182, R28, R174.reuse ;  /* 0x000000ae1cb67220 */ /* 0x084ff20000410000 */
[----:B------:R2:W1:Y:S01]  /*6650*/  MUFU.TANH R126, R180 ;  /* 0x000000b4007e7308 */ /* 0x0004620000002400 */
[-C--:B-----5:R-:W-:Y:S09]  /*6660*/  FMUL.FTZ R89, R35, R174.reuse ;  /* 0x000000ae23597220 */ /* 0x0a0ff20000410000 */
[----:B------:R-:W1:Y:S01]  /*6670*/  MUFU.TANH R179, R179 ;  /* 0x000000b300b37308 */ /* 0x000e620000002400 */
[-C--:B---3--:R-:W-:Y:S09]  /*6680*/  FMUL.FTZ R184, R32, R174.reuse ;  /* 0x000000ae20b87220 */ /* 0x088ff20000410000 */
[----:B------:R-:W3:Y:S01]  /*6690*/  MUFU.TANH R181, R181 ;  /* 0x000000b500b57308 */ /* 0x000ee20000002400 */
[----:B--2---:R-:W-:Y:S09]  /*66a0*/  FMUL.FTZ R180, R33, R174 ;  /* 0x000000ae21b47220 */ /* 0x004ff20000410000 */
[----:B------:R-:W2:Y:S10]  /*66b0*/  MUFU.TANH R185, R185 ;  /* 0x000000b900b97308 */ /* 0x000eb40000002400 */
        /* <DEDUP_REMOVED lines=95> */
.L_x_8895:
[----:B------:R-:W-:Y:S05]  /*6cb0*/  BSYNC.RECONVERGENT B0 ;  /* 0x0000000000007941 */ /* 0x000fea0003800200 */
.L_x_8894:
        /* <DEDUP_REMOVED lines=37> */
.L_x_8893:
[----:B------:R-:W-:Y:S05]  /*6f10*/  BSYNC.RECONVERGENT B1 ;  /* 0x0000000000017941 */ /* 0x000fea0003800200 */
.L_x_8892:
[----:B------:R-:W3:Y:S01]  /*6f20*/  LD.E R88, desc[UR4][R2.64+0xdc] ;  /* 0x0000dc0402587980 */ /* 0x000ee2000c101900 */
[----:B--2---:R-:W-:Y:S02]  /*6f30*/  IABS R5, R159 ;  /* 0x0000009f00057213 */ /* 0x004fe40000000000 */
[C---:B------:R-:W-:Y:S02]  /*6f40*/  IADD3 R4, PT, PT, R159.reuse, -0x9, RZ ;  /* 0xfffffff79f047810 */ /* 0x040fe40007ffe0ff */
[----:B------:R-:W-:Y:S02]  /*6f50*/  I2FP.F32.S32 R5, R5 ;  /* 0x0000000500057245 */ /* 0x000fe40000201400 */
[----:B------:R-:W-:Y:S02]  /*6f60*/  IABS R4, R4 ;  /* 0x0000000400047213 */ /* 0x000fe40000000000 */
[C---:B------:R-:W-:Y:S01]  /*6f70*/  IADD3 R7, PT, PT, R159.reuse, -0x18, RZ ;  /* 0xffffffe89f077810 */ /* 0x040fe20007ffe0ff */
[C---:B-1----:R-:W-:Y:S01]  /*6f80*/  FFMA.FTZ R179, -R0.reuse, R5, R179 ;  /* 0x0000000500b37223 */ /* 0x042fe200000101b3 */
        /* <DEDUP_REMOVED lines=8> */
[C---:B------:R-:W-:Y:S02]  /*7010*/  IADD3 R11, PT, PT, R159.reuse, -0x10, RZ ;  /* 0xfffffff09f0b7810 */ /* 0x040fe40007ffe0ff */
[----:B------:R-:W-:Y:S01]  /*7020*/  IABS R4, R4 ;  /* 0x0000000400047213 */ /* 0x000fe20000000000 */
[CC--:B------:R-:W-:Y:S01]  /*7030*/  FFMA.FTZ R176, -R0.reuse, R5.reuse, R176 ;  /* 0x0000000500b07223 */ /* 0x0c0fe200000101b0 */
[C---:B------:R-:W-:Y:S01]  /*7040*/  IADD3 R6, PT, PT, R159.reuse, -0x8, RZ ;  /* 0xfffffff89f067810 */ /* 0x040fe20007ffe0ff */
[C---:B------:R-:W-:Y:S01]  /*7050*/  FFMA.FTZ R122, -R0.reuse, R5, R122 ;  /* 0x00000005007a7223 */ /* 0x040fe2000001017a */
[C---:B------:R-:W-:Y:S02]  /*7060*/  IADD3 R9, PT, PT, R159.reuse, -0x11, RZ ;  /* 0xffffffef9f097810 */ /* 0x040fe40007ffe0ff */
[----:B------:R-:W-:Y:S02]  /*7070*/  I2FP.F32.S32 R7, R7 ;  /* 0x0000000700077245 */ /* 0x000fe40000201400 */
[----:B------:R-:W-:Y:S02]  /*7080*/  IABS R11, R11 ;  /* 0x0000000b000b7213 */ /* 0x000fe40000000000 */
[----:B------:R-:W-:Y:S01]  /*7090*/  I2FP.F32.S32 R4, R4 ;  /* 0x0000000400047245 */ /* 0x000fe20000201400 */
[CC--:B------:R-:W-:Y:S01]  /*70a0*/  FFMA.FTZ R178, -R0.reuse, R7.reuse, R178 ;  /* 0x0000000700b27223 */ /* 0x0c0fe200000101b2 */
[----:B------:R-:W-:Y:S01]  /*70b0*/  IABS R6, R6 ;  /* 0x0000000600067213 */ /* 0x000fe20000000000 */
[C---:B------:R-:W-:Y:S01]  /*70c0*/  FFMA.FTZ R134, -R0.reuse, R7, R134 ;  /* 0x0000000700867223 */ /* 0x040fe20000010186 */
[----:B------:R-:W-:Y:S01]  /*70d0*/  IABS R9, R9 ;  /* 0x0000000900097213 */ /* 0x000fe20000000000 */
[CC--:B------:R-:W-:Y:S01]  /*70e0*/  FFMA.FTZ R174, -R0.reuse, R4.reuse, R191 ;  /* 0x0000000400ae7223 */ /* 0x0c0fe200000101bf */
[C---:B------:R-:W-:Y:S01]  /*70f0*/  IADD3 R5, PT, PT, R159.reuse, -0x28, RZ ;  /* 0xffffffd89f057810 */ /* 0x040fe20007ffe0ff */
[C---:B------:R-:W-:Y:S01]  /*7100*/  FFMA.FTZ R128, -R0.reuse, R4, R128 ;  /* 0x0000000400807223 */ /* 0x040fe20000010180 */
[C---:B------:R-:W-:Y:S02]  /*7110*/  IADD3 R8, PT, PT, R159.reuse, -0x1, RZ ;  /* 0xffffffff9f087810 */ /* 0x040fe40007ffe0ff */
[----:B------:R-:W-:Y:S02]  /*7120*/  I2FP.F32.S32 R11, R11 ;  /* 0x0000000b000b7245 */ /* 0x000fe40000201400 */
[----:B------:R-:W-:Y:S02]  /*7130*/  I2FP.F32.S32 R6, R6 ;  /* 0x0000000600067245 */ /* 0x000fe40000201400 */
[----:B------:R-:W-:Y:S01]  /*7140*/  I2FP.F32.S32 R9, R9 ;  /* 0x0000000900097245 */ /* 0x000fe20000201400 */
[C---:B------:R-:W-:Y:S01]  /*7150*/  FFMA.FTZ R185, -R0.reuse, R11, R185 ;  /* 0x0000000b00b97223 */ /* 0x040fe200000101b9 */
[----:B------:R-:W-:Y:S01]  /*7160*/  IABS R5, R5 ;  /* 0x0000000500057213 */ /* 0x000fe20000000000 */
[C---:B------:R-:W-:Y:S01]  /*7170*/  FFMA.FTZ R120, -R0.reuse, R11, R120 ;  /* 0x0000000b00787223 */ /* 0x040fe20000010178 */
[C---:B------:R-:W-:Y:S01]  /*7180*/  IADD3 R7, PT, PT, R159.reuse, -0x30, RZ ;  /* 0xffffffd09f077810 */ /* 0x040fe20007ffe0ff */
[C---:B------:R-:W-:Y:S01]  /*7190*/  FFMA.FTZ R175, -R0.reuse, R6, R175 ;  /* 0x0000000600af7223 */ /* 0x040fe200000101af */
[----:B------:R-:W-:Y:S01]  /*71a0*/  IABS R8, R8 ;  /* 0x0000000800087213 */ /* 0x000fe20000000000 */
[CC--:B------:R-:W-:Y:S01]  /*71b0*/  FFMA.FTZ R183, -R0.reuse, R9.reuse, R183 ;  /* 0x0000000900b77223 */ /* 0x0c0fe200000101b7 */
[C---:B------:R-:W-:Y:S01]  /*71c0*/  IADD3 R4, PT, PT, R159.reuse, -0x31, RZ ;  /* 0xffffffcf9f047810 */ /* 0x040fe20007ffe0ff */
[C---:B------:R-:W-:Y:S01]  /*71d0*/  FFMA.FTZ R116, -R0.reuse, R9, R116 ;  /* 0x0000000900747223 */ /* 0x040fe20000010174 */
[----:B------:R-:W-:Y:S01]  /*71e0*/  I2FP.F32.S32 R5, R5 ;  /* 0x0000000500057245 */ /* 0x000fe20000201400 */
[C---:B------:R-:W-:Y:S01]  /*71f0*/  FFMA.FTZ R187, -R0.reuse, R6, R187 ;  /* 0x0000000600bb7223 */ /* 0x040fe200000101bb */
[----:B------:R-:W-:Y:S02]  /*7200*/  IABS R7, R7 ;  /* 0x0000000700077213 */ /* 0x000fe40000000000 */
[C---:B------:R-:W-:Y:S01]  /*7210*/  IADD3 R11, PT, PT, R159.reuse, -0x21, RZ ;  /* 0xffffffdf9f0b7810 */ /* 0x040fe20007ffe0ff */
[CC--:B------:R-:W-:Y:S01]  /*7220*/  FFMA.FTZ R100, -R0.reuse, R5.reuse, R100 ;  /* 0x0000000500647223 */ /* 0x0c0fe20000010164 */
[----:B------:R-:W-:Y:S01]  /*7230*/  I2FP.F32.S32 R8, R8 ;  /* 0x0000000800087245 */ /* 0x000fe20000201400 */
[C---:B------:R-:W-:Y:S01]  /*7240*/  FFMA.FTZ R132, -R0.reuse, R5, R132 ;  /* 0x0000000500847223 */ /* 0x040fe20000010184 */
[----:B------:R-:W-:Y:S02]  /*7250*/  IABS R4, R4 ;  /* 0x0000000400047213 */ /* 0x000fe40000000000 */
[----:B------:R-:W-:Y:S01]  /*7260*/  IADD3 R9, PT, PT, R159, -0x29, RZ ;  /* 0xffffffd79f097810 */ /* 0x000fe20007ffe0ff */
[C---:B------:R-:W-:Y:S01]  /*7270*/  FFMA.FTZ R181, -R0.reuse, R8, R181 ;  /* 0x0000000800b57223 */ /* 0x040fe200000101b5 */
[----:B------:R-:W-:Y:S02]  /*7280*/  I2FP.F32.S32 R7, R7 ;  /* 0x0000000700077245 */ /* 0x000fe40000201400 */
[----:B------:R-:W-:Y:S02]  /*7290*/  IABS R11, R11 ;  /* 0x0000000b000b7213 */ /* 0x000fe40000000000 */
[----:B------:R-:W-:Y:S01]  /*72a0*/  I2FP.F32.S32 R5, R4 ;  /* 0x0000000400057245 */ /* 0x000fe20000201400 */
[----:B------:R-:W-:Y:S01]  /*72b0*/  FFMA.FTZ R126, -R0, R7, R126 ;  /* 0x00000007007e7223 */ /* 0x000fe2000001017e */
[----:B------:R-:W-:Y:S01]  /*72c0*/  FMNMX3.FTZ R10, R84, R175, R177, !PT ;  /* 0x000000af540a7276 */ /* 0x000fe200078100b1 */
[C---:B------:R-:W-:Y:S01]  /*72d0*/  FFMA.FTZ R92, -R0.reuse, R7, R92 ;  /* 0x00000007005c7223 */ /* 0x040fe2000001015c */
[----:B------:R-:W-:Y:S01]  /*72e0*/  IABS R9, R9 ;  /* 0x0000000900097213 */ /* 0x000fe20000000000 */
[C---:B------:R-:W-:Y:S01]  /*72f0*/  FFMA.FTZ R102, -R0.reuse, R5, R102 ;  /* 0x0000000500667223 */ /* 0x040fe20000010166 */
[----:B------:R-:W-:Y:S01]  /*7300*/  I2FP.F32.S32 R11, R11 ;  /* 0x0000000b000b7245 */ /* 0x000fe20000201400 */
[----:B------:R-:W-:Y:S01]  /*7310*/  FFMA.FTZ R91, -R0, R5, R91 ;  /* 0x00000005005b7223 */ /* 0x000fe2000001015b */
[----:B------:R-:W-:Y:S02]  /*7320*/  I2FP.F32.S32 R9, R9 ;  /* 0x0000000900097245 */ /* 0x000fe40000201400 */
[----:B------:R-:W-:Y:S01]  /*7330*/  FMNMX3.FTZ R7, R10, R185, R183, !PT ;  /* 0x000000b90a077276 */ /* 0x000fe200078100b7 */
[C---:B------:R-:W-:Y:S01]  /*7340*/  FFMA.FTZ R118, -R0.reuse, R11, R118 ;  /* 0x0000000b00767223 */ /* 0x040fe20000010176 */
[----:B------:R-:W-:Y:S01]  /*7350*/  FMNMX3.FTZ R8, R85, R179, R181, !PT ;  /* 0x000000b355087276 */ /* 0x000fe200078100b5 */
[C---:B------:R-:W-:Y:S01]  /*7360*/  FFMA.FTZ R124, -R0.reuse, R11, R124 ;  /* 0x0000000b007c7223 */ /* 0x040fe2000001017c */
[C---:B------:R-:W-:Y:S01]  /*7370*/  IADD3 R5, PT, PT, R159.reuse, -0x38, RZ ;  /* 0xffffffc89f057810 */ /* 0x040fe20007ffe0ff */
[CC--:B------:R-:W-:Y:S01]  /*7380*/  FFMA.FTZ R98, -R0.reuse, R9.reuse, R193 ;  /* 0x0000000900627223 */ /* 0x0c0fe200000101c1 */
[----:B------:R-:W-:Y:S01]  /*7390*/  IADD3 R6, PT, PT, R159, -0x39, RZ ;  /* 0xffffffc79f067810 */ /* 0x000fe20007ffe0ff */
[----:B------:R-:W-:Y:S01]  /*73a0*/  FFMA.FTZ R130, -R0, R9, R130 ;  /* 0x0000000900827223 */ /* 0x000fe20000010182 */
[----:B------:R-:W-:Y:S02]  /*73b0*/  FMNMX3.FTZ R7, R7, R178, R176, !PT ;  /* 0x000000b207077276 */ /* 0x000fe400078100b0 */
[----:B------:R-:W-:Y:S02]  /*73c0*/  FMNMX3.FTZ R11, R8, R187, R189, !PT ;  /* 0x000000bb080b7276 */ /* 0x000fe400078100bd */
[----:B------:R-:W-:Y:S02]  /*73d0*/  IABS R5, R5 ;  /* 0x0000000500057213 */ /* 0x000fe40000000000 */
[C---:B------:R-:W-:Y:S02]  /*73e0*/  IADD3 R4, PT, PT, R159.reuse, -0x41, RZ ;  /* 0xffffffbf9f047810 */ /* 0x040fe40007ffe0ff */
[----:B------:R-:W-:Y:S02]  /*73f0*/  IABS R6, R6 ;  /* 0x0000000600067213 */ /* 0x000fe40000000000 */
[----:B------:R-:W-:Y:S02]  /*7400*/  IADD3 R9, PT, PT, R159, -0x40, RZ ;  /* 0xffffffc09f097810 */ /* 0x000fe40007ffe0ff */
[----:B------:R-:W-:Y:S02]  /*7410*/  FMNMX3.FTZ R7, R7, R174, R118, !PT ;  /* 0x000000ae07077276 */ /* 0x000fe40007810076 */
[----:B------:R-:W-:Y:S02]  /*7420*/  FMNMX3.FTZ R11, R11, R120, R116, !PT ;  /* 0x000000780b0b7276 */ /* 0x000fe40007810074 */
[----:B------:R-:W-:Y:S02]  /*7430*/  I2FP.F32.S32 R5, R5 ;  /* 0x0000000500057245 */ /* 0x000fe40000201400 */
[----:B------:R-:W-:Y:S02]  /*7440*/  IABS R4, R4 ;  /* 0x0000000400047213 */ /* 0x000fe40000000000 */
[----:B------:R-:W-:Y:S01]  /*7450*/  I2FP.F32.S32 R6, R6 ;  /* 0x0000000600067245 */ /* 0x000fe20000201400 */
[C---:B------:R-:W-:Y:S01]  /*7460*/  FFMA.FTZ R96, -R0.reuse, R5, R96 ;  /* 0x0000000500607223 */ /* 0x040fe20000010160 */
[----:B------:R-:W-:Y:S01]  /*7470*/  IABS R9, R9 ;  /* 0x0000000900097213 */ /* 0x000fe20000000000 */
[C---:B------:R-:W-:Y:S01]  /*7480*/  FFMA.FTZ R90, -R0.reuse, R5, R90 ;  /* 0x00000005005a7223 */ /* 0x040fe2000001015a */
[----:B------:R-:W-:Y:S01]  /*7490*/  FMNMX3.FTZ R7, R7, R132, R130, !PT ;  /* 0x0000008407077276 */ /* 0x000fe20007810082 */
[C---:B------:R-:W-:Y:S01]  /*74a0*/  FFMA.FTZ R95, -R0.reuse, R6, R95 ;  /* 0x00000006005f7223 */ /* 0x040fe2000001015f */
[----:B------:R-:W-:Y:S01]  /*74b0*/  FMNMX3.FTZ R11, R11, R134, R122, !PT ;  /* 0x000000860b0b7276 */ /* 0x000fe2000781007a */
[C---:B------:R-:W-:Y:S01]  /*74c0*/  FFMA.FTZ R89, -R0.reuse, R6, R89 ;  /* 0x0000000600597223 */ /* 0x040fe20000010159 */
        /* <DEDUP_REMOVED lines=13> */
[----:B------:R-:W-:Y:S02]  /*75a0*/  LEA R105, R105, R140, 0x1 ;  /* 0x0000008c69697211 */ /* 0x000fe400078e08ff */
[----:B------:R-:W-:Y:S03]  /*75b0*/  IADD3 R160, PT, PT, R160, -0x1, RZ ;  /* 0xffffffffa0a07810 */ /* 0x000fe60007ffe0ff */
[----:B------:R-:W2:Y:S01]  /*75c0*/  SHFL.BFLY PT, R4, R5, 0x2, 0x1f ;  /* 0x0c401f0005047f89 */ /* 0x000ea200000e0000 */
[----:B------:R-:W-:Y:S02]  /*75d0*/  IADD3 R104, PT, PT, R105, 0x6020, RZ ;  /* 0x0000602069687810 */ /* 0x000fe40007ffe0ff */
[----:B------:R-:W-:Y:S05]  /*75e0*/  IADD3 R161, PT, PT, R161, -0x40, RZ ;  /* 0xffffffc0a1a17810 */ /* 0x000fea0007ffe0ff */
[----:B------:R-:W-:Y:S01]  /*75f0*/  LDSM.16.MT88.4 R12, [R105+0x6000] ;  /* 0x00600000690c783b */ /* 0x000fe20000004200 */
[----:B------:R-:W-:Y:S07]  /*7600*/  IADD3 R159, PT, PT, R159, 0x40, RZ ;  /* 0x000000409f9f7810 */ /* 0x000fee0007ffe0ff */
[----:B------:R-:W-:Y:S01]  /*7610*/  LDSM.16.MT88.4 R28, [R105+0x7000] ;  /* 0x00700000691c783b */ /* 0x000fe20000004200 */
[----:B-1----:R-:W-:Y:S07]  /*7620*/  FMNMX.FTZ R6, R8, R7, !PT ;  /* 0x0000000708067209 */ /* 0x002fee0007810000 */
[----:B------:R-:W1:Y:S01]  /*7630*/  SHFL.BFLY PT, R87, R6, 0x1, 0x1f ;  /* 0x0c201f0006577f89 */ /* 0x000e6200000e0000 */
[----:B--2---:R-:W-:Y:S02]  /*7640*/  FMNMX.FTZ R9, R5, R4, !PT ;  /* 0x0000000405097209 */ /* 0x004fe40007810000 */
[----:B------:R-:W-:Y:S05]  /*7650*/  IADD3 R4, PT, PT, R105, 0x6000, RZ ;  /* 0x0000600069047810 */ /* 0x000fea0007ffe0ff */
[----:B------:R-:W2:Y:S01]  /*7660*/  SHFL.BFLY PT, R86, R9, 0x1, 0x1f ;  /* 0x0c201f0009567f89 */ /* 0x000ea200000e0000 */
[----:B------:R-:W-:Y:S02]  /*7670*/  @P0 IADD3 R104, PT, PT, R4, -0x20, RZ ;  /* 0xffffffe004680810 */ /* 0x000fe40007ffe0ff */
[----:B------:R-:W-:Y:S05]  /*7680*/  ISETP.NE.AND P0, PT, R160, -0x1, PT ;  /* 0xffffffffa000780c */ /* 0x000fea0003f05270 */
[----:B------:R-:W4:Y:S01]  /*7690*/  LDSM.16.MT88.4 R20, [R104] ;  /* 0x000000006814783b */ /* 0x000f220000004200 */
[----:B-1----:R-:W-:Y:S04]  /*76a0*/  FMNMX.FTZ R87, R6, R87, !PT ;  /* 0x0000005706577209 */ /* 0x002fe80007810000 */
[C---:B------:R-:W-:Y:S01]  /*76b0*/  FSETP.NEU.FTZ.AND P1, PT, R87.reuse, -INF , PT ;  /* 0xff8000005700780b */ /* 0x040fe20003f3d000 */
[----:B------:R-:W-:Y:S01]  /*76c0*/  FADD.FTZ R7, -R87, R84 ;  /* 0x0000005457077221 */ /* 0x000fe20000010100 */
[----:B--2---:R-:W-:Y:S05]  /*76d0*/  FMNMX.FTZ R86, R9, R86, !PT ;  /* 0x0000005609567209 */ /* 0x004fea0007810000 */
        /* <DEDUP_REMOVED lines=12> */
[-C--:B------:R-:W-:Y:S04]  /*77a0*/  FFMA.FTZ R108, R183, R88.reuse, -R97 ;  /* 0x00000058b76c7223 */ /* 0x080fe80000010861 */
[----:B------:R-:W2:Y:S01]  /*77b0*/  MUFU.EX2 R84, R84 ;  /* 0x0000005400547308 */ /* 0x000ea20000000800 */
[-CC-:B------:R-:W-:Y:S01]  /*77c0*/  FFMA.FTZ R111, R179, R88.reuse, -R101.reuse ;  /* 0x00000058b36f7223 */ /* 0x180fe20000010865 */
[-CC-:B------:R-:W-:Y:S01]  /*77d0*/  FFMA.FTZ R110, R181, R88.reuse, -R101.reuse ;  /* 0x00000058b56e7223 */ /* 0x180fe20000010865 */
[-CC-:B------:R-:W-:Y:S01]  /*77e0*/  FFMA.FTZ R107, R187, R88.reuse, -R101.reuse ;  /* 0x00000058bb6b7223 */ /* 0x180fe20000010865 */
[-C--:B------:R-:W-:Y:S06]  /*77f0*/  FFMA.FTZ R106, R189, R88.reuse, -R101 ;  /* 0x00000058bd6a7223 */ /* 0x080fec0000010865 */
[----:B------:R-:W-:Y:S01]  /*7800*/  MUFU.EX2 R114, R114 ;  /* 0x0000007200727308 */ /* 0x000fe20000000800 */
[--C-:B------:R-:W-:Y:S01]  /*7810*/  FFMA.FTZ R113, R178, R88, -R97.reuse ;  /* 0x00000058b2717223 */ /* 0x100fe20000010861 */
[C---:B-1----:R-:W-:Y:S01]  /*7820*/  FMUL.FTZ R4, R85.reuse, R80 ;  /* 0x0000005055047220 */ /* 0x042fe20000410000 */
[C---:B------:R-:W-:Y:S07]  /*7830*/  FMUL.FTZ R5, R85.reuse, R81 ;  /* 0x0000005155057220 */ /* 0x040fee0000410000 */
[----:B------:R-:W1:Y:S01]  /*7840*/  MUFU.EX2 R112, R112 ;  /* 0x0000007000707308 */ /* 0x000e620000000800 */
[C---:B------:R-:W-:Y:S01]  /*7850*/  FMUL.FTZ R8, R85.reuse, R76 ;  /* 0x0000004c55087220 */ /* 0x040fe20000410000 */
[C---:B------:R-:W-:Y:S01]  /*7860*/  FMUL.FTZ R9, R85.reuse, R77 ;  /* 0x0000004d55097220 */ /* 0x040fe20000410000 */
[C---:B------:R-:W-:Y:S07]  /*7870*/  FMUL.FTZ R16, R85.reuse, R68 ;  /* 0x0000004455107220 */ /* 0x040fee0000410000 */
[----:B------:R-:W-:Y:S01]  /*7880*/  MUFU.EX2 R111, R111 ;  /* 0x0000006f006f7308 */ /* 0x000fe20000000800 */
[C---:B--2---:R-:W-:Y:S01]  /*7890*/  FMUL.FTZ R6, R84.reuse, R82 ;  /* 0x0000005254067220 */ /* 0x044fe20000410000 */
[C---:B------:R-:W-:Y:S01]  /*78a0*/  FMUL.FTZ R7, R84.reuse, R83 ;  /* 0x0000005354077220 */ /* 0x040fe20000410000 */
        /* <DEDUP_REMOVED lines=15> */
[----:B--2---:R-:W-:Y:S01]  /*79a0*/  F2FP.F16.F32.PACK_AB R81, R110, R111 ;  /* 0x0000006f6e51723e */ /* 0x004fe200000000ff */
[----:B------:R-:W-:Y:S07]  /*79b0*/  LDSM.16.MT88.4 R60, [R104+0x400] ;  /* 0x00040000683c783b */ /* 0x000fee0000004200 */
[----:B------:R-:W2:Y:S01]  /*79c0*/  MUFU.EX2 R106, R106 ;  /* 0x0000006a006a7308 */ /* 0x000ea20000000800 */
[C---:B------:R-:W-:Y:S01]  /*79d0*/  FMUL.FTZ R32, R85.reuse, R52 ;  /* 0x0000003455207220 */ /* 0x040fe20000410000 */
[----:B------:R-:W-:Y:S01]  /*79e0*/  FMUL.FTZ R33, R85, R53 ;  /* 0x0000003555217220 */ /* 0x000fe20000410000 */
[C---:B------:R-:W-:Y:S01]  /*79f0*/  FMUL.FTZ R34, R84.reuse, R54 ;  /* 0x0000003654227220 */ /* 0x040fe20000410000 */
[----:B------:R-:W-:Y:S01]  /*7a00*/  FMUL.FTZ R35, R84, R55 ;  /* 0x0000003754237220 */ /* 0x000fe20000410000 */
        /* <DEDUP_REMOVED lines=8> */
[-C--:B------:R-:W-:Y:S01]  /*7a90*/  FFMA.FTZ R126, R102, R88.reuse, -R97 ;  /* 0x00000058667e7223 */ /* 0x080fe20000010861 */
[----:B--2---:R-:W-:Y:S01]  /*7aa0*/  F2FP.F16.F32.PACK_AB R83, R106, R107 ;  /* 0x0000006b6a53723e */ /* 0x004fe200000000ff */
[----:B------:R-:W-:Y:S01]  /*7ab0*/  LDSM.16.MT88.4 R76, [R104+0x1800] ;  /* 0x00180000684c783b */ /* 0x000fe20000004200 */
[-C--:B------:R-:W-:Y:S01]  /*7ac0*/  FFMA.FTZ R127, R100, R88.reuse, -R101 ;  /* 0x00000058647f7223 */ /* 0x080fe20000010865 */
[-CC-:B------:R-:W-:Y:S01]  /*7ad0*/  FFMA.FTZ R129, R96, R88.reuse, -R97.reuse ;  /* 0x0000005860817223 */ /* 0x180fe20000010861 */
[-CC-:B------:R-:W-:Y:S01]  /*7ae0*/  FFMA.FTZ R132, R95, R88.reuse, -R97.reuse ;  /* 0x000000585f847223 */ /* 0x180fe20000010861 */
[----:B------:R-:W-:Y:S01]  /*7af0*/  FFMA.FTZ R131, R94, R88, -R97 ;  /* 0x000000585e837223 */ /* 0x000fe20000010861 */
[C---:B------:R-:W-:Y:S01]  /*7b00*/  FMUL.FTZ R36, R85.reuse, R36 ;  /* 0x0000002455247220 */ /* 0x040fe20000410000 */
[C---:B------:R-:W-:Y:S01]  /*7b10*/  HMMA.16816.F32 R4, R80.reuse, R12, R4 ;  /* 0x0000000c5004723c */ /* 0x040fe20000001804 */
[----:B------:R-:W-:Y:S04]  /*7b20*/  MUFU.EX2 R113, R113 ;  /* 0x0000007100717308 */ /* 0x000fe80000000800 */
[C---:B------:R-:W-:Y:S01]  /*7b30*/  FMUL.FTZ R12, R85.reuse, R72 ;  /* 0x00000048550c7220 */ /* 0x040fe20000410000 */
[C---:B------:R-:W-:Y:S01]  /*7b40*/  FMUL.FTZ R13, R85.reuse, R73 ;  /* 0x00000049550d7220 */ /* 0x040fe20000410000 */
[C---:B------:R-:W-:Y:S01]  /*7b50*/  FMUL.FTZ R37, R85.reuse, R37 ;  /* 0x0000002555257220 */ /* 0x040fe20000410000 */
[C---:B------:R-:W-:Y:S03]  /*7b60*/  HMMA.16816.F32 R8, R80.reuse, R14, R8 ;  /* 0x0000000e5008723c */ /* 0x040fe60000001808 */
[----:B------:R-:W-:Y:S01]  /*7b70*/  MUFU.EX2 R118, R174 ;  /* 0x000000ae00767308 */ /* 0x000fe20000000800 */
[C---:B------:R-:W-:Y:S01]  /*7b80*/  FMUL.FTZ R14, R84.reuse, R74 ;  /* 0x0000004a540e7220 */ /* 0x040fe20000410000 */
[C---:B------:R-:W-:Y:S01]  /*7b90*/  FMUL.FTZ R15, R84.reuse, R75 ;  /* 0x0000004b540f7220 */ /* 0x040fe20000410000 */
[C---:B------:R-:W-:Y:S01]  /*7ba0*/  FMUL.FTZ R38, R84.reuse, R38 ;  /* 0x0000002654267220 */ /* 0x040fe20000410000 */
[----:B------:R-:W1:Y:S01]  /*7bb0*/  LDSM.16.MT88.4 R72, [R104+0x1000] ;  /* 0x001000006848783b */ /* 0x000e620000004200 */
[C---:B------:R-:W-:Y:S01]  /*7bc0*/  FMUL.FTZ R39, R84.reuse, R39 ;  /* 0x0000002754277220 */ /* 0x040fe20000410000 */
[C---:B------:R-:W-:Y:S01]  /*7bd0*/  FMUL.FTZ R40, R85.reuse, R40 ;  /* 0x0000002855287220 */ /* 0x040fe20000410000 */
[C---:B------:R-:W-:Y:S01]  /*7be0*/  FMUL.FTZ R41, R85.reuse, R41 ;  /* 0x0000002955297220 */ /* 0x040fe20000410000 */
[C---:B------:R-:W-:Y:S01]  /*7bf0*/  FMUL.FTZ R42, R84.reuse, R42 ;  /* 0x0000002a542a7220 */ /* 0x040fe20000410000 */
[C---:B----4-:R-:W-:Y:S01]  /*7c00*/  HMMA.16816.F32 R12, R80.reuse, R20, R12 ;  /* 0x00000014500c723c */ /* 0x050fe2000000180c */
[----:B------:R-:W-:Y:S02]  /*7c10*/  MUFU.EX2 R117, R117 ;  /* 0x0000007500757308 */ /* 0x000fe40000000800 */
[C---:B------:R-:W-:Y:S01]  /*7c20*/  FMUL.FTZ R20, R85.reuse, R64 ;  /* 0x0000004055147220 */ /* 0x040fe20000410000 */
[----:B------:R-:W-:Y:S01]  /*7c30*/  FMUL.FTZ R21, R85, R65 ;  /* 0x0000004155157220 */ /* 0x000fe20000410000 */
[----:B------:R-:W-:Y:S01]  /*7c40*/  FMUL.FTZ R43, R84, R43 ;  /* 0x0000002b542b7220 */ /* 0x000fe20000410000 */
        /* <DEDUP_REMOVED lines=9> */
[-CC-:B------:R-:W-:Y:S04]  /*7ce0*/  FFMA.FTZ R124, R124, R88.reuse, -R101.reuse ;  /* 0x000000587c7c7223 */ /* 0x180fe80000010865 */
[----:B------:R3:W-:Y:S01]  /*7cf0*/  MUFU.EX2 R128, R130 ;  /* 0x0000008200807308 */ /* 0x0007e20000000800 */
[--C-:B------:R-:W-:Y:S01]  /*7d00*/  FFMA.FTZ R134, R91, R88, -R101.reuse ;  /* 0x000000585b867223 */ /* 0x100fe20000010865 */
[C---:B------:R-:W-:Y:S08]  /*7d10*/  HMMA.16816.F32 R20, R80.reuse, R28, R20 ;  /* 0x0000001c5014723c */ /* 0x040ff00000001814 */
[----:B------:R-:W-:Y:S01]  /*7d20*/  MUFU.EX2 R119, R119 ;  /* 0x0000007700777308 */ /* 0x000fe20000000800 */
[C---:B------:R-:W-:Y:S01]  /*7d30*/  FMUL.FTZ R28, R85.reuse, R56 ;  /* 0x00000038551c7220 */ /* 0x040fe20000410000 */
[C---:B------:R-:W-:Y:S01]  /*7d40*/  FMUL.FTZ R29, R85.reuse, R57 ;  /* 0x00000039551d7220 */ /* 0x040fe20000410000 */
[--C-:B------:R-:W-:Y:S01]  /*7d50*/  FFMA.FTZ R92, R92, R88, -R101.reuse ;  /* 0x000000585c5c7223 */ /* 0x100fe20000010865 */
[C---:B------:R-:W-:Y:S01]  /*7d60*/  FMUL.FTZ R44, R85.reuse, R44 ;  /* 0x0000002c552c7220 */ /* 0x040fe20000410000 */
[C---:B------:R-:W-:Y:S01]  /*7d70*/  FMUL.FTZ R45, R85.reuse, R45 ;  /* 0x0000002d552d7220 */ /* 0x040fe20000410000 */
[C---:B------:R-:W-:Y:S04]  /*7d80*/  HMMA.16816.F32 R24, R80.reuse, R30, R24 ;  /* 0x0000001e5018723c */ /* 0x040fe80000001818 */
[----:B------:R-:W-:Y:S01]  /*7d90*/  MUFU.EX2 R115, R115 ;  /* 0x0000007300737308 */ /* 0x000fe20000000800 */
[C---:B------:R-:W-:Y:S01]  /*7da0*/  FMUL.FTZ R30, R84.reuse, R58 ;  /* 0x0000003a541e7220 */ /* 0x040fe20000410000 */
[----:B------:R-:W-:Y:S01]  /*7db0*/  FMUL.FTZ R31, R84, R59 ;  /* 0x0000003b541f7220 */ /* 0x000fe20000410000 */
[--C-:B---3--:R-:W-:Y:S01]  /*7dc0*/  FFMA.FTZ R130, R98, R88, -R101.reuse ;  /* 0x0000005862827223 */ /* 0x108fe20000010865 */
[----:B------:R-:W3:Y:S01]  /*7dd0*/  LDSM.16.MT88.4 R56, [R105+0x6400] ;  /* 0x006400006938783b */ /* 0x000ee20000004200 */
[C---:B------:R-:W-:Y:S01]  /*7de0*/  FMUL.FTZ R46, R84.reuse, R46 ;  /* 0x0000002e542e7220 */ /* 0x040fe20000410000 */
[----:B------:R-:W-:Y:S04]  /*7df0*/  FMUL.FTZ R47, R84, R47 ;  /* 0x0000002f542f7220 */ /* 0x000fe80000410000 */
[----:B------:R-:W-:Y:S01]  /*7e00*/  MUFU.EX2 R122, R122 ;  /* 0x0000007a007a7308 */ /* 0x000fe20000000800 */
[C---:B------:R-:W-:Y:S01]  /*7e10*/  FMUL.FTZ R48, R85.reuse, R48 ;  /* 0x0000003055307220 */ /* 0x040fe20000410000 */
[C---:B-1----:R-:W-:Y:S08]  /*7e20*/  HMMA.16816.F32 R28, R80.reuse, R72, R28 ;  /* 0x00000048501c723c */ /* 0x042ff0000000181c */
[----:B------:R-:W-:Y:S01]  /*7e30*/  MUFU.EX2 R123, R123 ;  /* 0x0000007b007b7308 */ /* 0x000fe20000000800 */
[----:B------:R-:W-:Y:S01]  /*7e40*/  FFMA.FTZ R72, R120, R88, -R101 ;  /* 0x0000005878487223 */ /* 0x000fe20000010865 */
[C---:B------:R-:W-:Y:S01]  /*7e50*/  FMUL.FTZ R49, R85.reuse, R49 ;  /* 0x0000003155317220 */ /* 0x040fe20000410000 */
[C---:B------:R-:W-:Y:S07]  /*7e60*/  FMUL.FTZ R50, R84.reuse, R50 ;  /* 0x0000003254327220 */ /* 0x040fee0000410000 */
[----:B------:R-:W1:Y:S01]  /*7e70*/  MUFU.EX2 R120, R176 ;  /* 0x000000b000787308 */ /* 0x000e620000000800 */
[C---:B------:R-:W-:Y:S01]  /*7e80*/  FMUL.FTZ R51, R84.reuse, R51 ;  /* 0x0000003354337220 */ /* 0x040fe20000410000 */
[C---:B------:R-:W-:Y:S08]  /*7e90*/  HMMA.16816.F32 R32, R80.reuse, R74, R32 ;  /* 0x0000004a5020723c */ /* 0x040ff00000001820 */
[----:B------:R4:W5:Y:S01]  /*7ea0*/  MUFU.EX2 R116, R72 ;  /* 0x0000004800747308 */ /* 0x0009620000000800 */
[----:B------:R-:W-:Y:S01]  /*7eb0*/  FFMA.FTZ R114, R85, R170, R114 ;  /* 0x000000aa55727223 */ /* 0x000fe20000010072 */
[----:B------:R-:W-:Y:S01]  /*7ec0*/  MOV R85, R86 ;  /* 0x0000005600557202 */ /* 0x000fe20000000f00 */
[----:B------:R-:W-:Y:S07]  /*7ed0*/  FFMA.FTZ R111, R84, R171, R111 ;  /* 0x000000ab546f7223 */ /* 0x000fee000001006f */
[----:B------:R-:W-:Y:S01]  /*7ee0*/  MUFU.EX2 R124, R124 ;  /* 0x0000007c007c7308 */ /* 0x000fe20000000800 */
[----:B------:R-:W-:Y:S01]  /*7ef0*/  FADD.FTZ R114, R112, R114 ;  /* 0x0000007270727221 */ /* 0x000fe20000010000 */
[C---:B--2---:R-:W-:Y:S08]  /*7f00*/  HMMA.16816.F32 R36, R80.reuse, R64, R36 ;  /* 0x000000405024723c */ /* 0x044ff00000001824 */
[----:B------:R-:W-:Y:S01]  /*7f10*/  MUFU.EX2 R125, R125 ;  /* 0x0000007d007d7308 */ /* 0x000fe20000000800 */
[----:B------:R-:W-:Y:S01]  /*7f20*/  FADD.FTZ R110, R110, R111 ;  /* 0x0000006f6e6e7221 */ /* 0x000fe20000010000 */
[----:B------:R-:W-:Y:S01]  /*7f30*/  FADD.FTZ R109, R109, R114 ;  /* 0x000000726d6d7221 */ /* 0x000fe20000010000 */
[----:B------:R-:W-:Y:S07]  /*7f40*/  MOV R84, R87 ;  /* 0x0000005700547202 */ /* 0x000fee0000000f00 */
[----:B------:R-:W-:Y:S01]  /*7f50*/  MUFU.EX2 R126, R126 ;  /* 0x0000007e007e7308 */ /* 0x000fe20000000800 */
[C---:B------:R-:W-:Y:S01]  /*7f60*/  HMMA.16816.F32 R40, R80.reuse, R66, R40 ;  /* 0x000000425028723c */ /* 0x040fe20000001828 */
[----:B------:R-:W2:Y:S08]  /*7f70*/  LDSM.16.MT88.4 R64, [R105+0x7400] ;  /* 0x007400006940783b */ /* 0x000eb00000004200 */
[----:B------:R-:W-:Y:S01]  /*7f80*/  MUFU.EX2 R127, R127 ;  /* 0x0000007f007f7308 */ /* 0x000fe20000000800 */
[----:B------:R-:W-:Y:S09]  /*7f90*/  FADD.FTZ R108, R108, R109 ;  /* 0x0000006d6c6c7221 */ /* 0x000ff20000010000 */
[----:B------:R-:W-:Y:S01]  /*7fa0*/  MUFU.EX2 R130, R130 ;  /* 0x0000008200827308 */ /* 0x000fe20000000800 */
[C---:B------:R-:W-:Y:S01]  /*7fb0*/  HMMA.16816.F32 R44, R80.reuse, R52, R44 ;  /* 0x00000034502c723c */ /* 0x040fe2000000182c */
[----:B----4-:R-:W4:Y:S08]  /*7fc0*/  LDSM.16.MT88.4 R72, [R105+0x8400] ;  /* 0x008400006948783b */ /* 0x010f300000004200 */
[----:B------:R-:W-:Y:S01]  /*7fd0*/  MUFU.EX2 R129, R129 ;  /* 0x0000008100817308 */ /* 0x000fe20000000800 */
[----:B-1----:R-:W-:Y:S01]  /*7fe0*/  F2FP.F16.F32.PACK_AB R52, R120, R113 ;  /* 0x000000717834723e */ /* 0x002fe200000000ff */
[----:B------:R-:W-:Y:S01]  /*7ff0*/  FADD.FTZ R113, R113, R108 ;  /* 0x0000006c71717221 */ /* 0x000fe20000010000 */
[----:B-----5:R-:W-:Y:S07]  /*8000*/  F2FP.F16.F32.PACK_AB R53, R119, R116 ;  /* 0x000000747735723e */ /* 0x020fee00000000ff */
[----:B------:R-:W1:Y:S01]  /*8010*/  MUFU.EX2 R132, R132 ;  /* 0x0000008400847308 */ /* 0x000e620000000800 */
[----:B------:R-:W-:Y:S09]  /*8020*/  HMMA.16816.F32 R48, R80, R54, R48 ;  /* 0x000000365030723c */ /* 0x000ff20000001830 */
[----:B------:R1:W-:Y:S01]  /*8030*/  MUFU.EX2 R91, R92 ;  /* 0x0000005c005b7308 */ /* 0x0003e20000000800 */
[----:B------:R-:W-:Y:S02]  /*8040*/  F2FP.F16.F32.PACK_AB R54, R117, R118 ;  /* 0x000000767536723e */ /* 0x000fe400000000ff */
[----:B------:R-:W-:Y:S07]  /*8050*/  F2FP.F16.F32.PACK_AB R55, R122, R115 ;  /* 0x000000737a37723e */ /* 0x000fee00000000ff */
[----:B------:R-:W5:Y:S10]  /*8060*/  MUFU.EX2 R134, R134 ;  /* 0x0000008600867308 */ /* 0x000f740000000800 */
[----:B------:R-:W-:Y:S01]  /*8070*/  MUFU.EX2 R131, R131 ;  /* 0x0000008300837308 */ /* 0x000fe20000000800 */
[C---:B---3--:R-:W-:Y:S05]  /*8080*/  HMMA.16816.F32 R4, R52.reuse, R56, R4 ;  /* 0x000000383404723c */ /* 0x048fea0000001804 */
[----:B-1----:R-:W-:Y:S03]  /*8090*/  F2FP.F16.F32.PACK_AB R92, R132, R129 ;  /* 0x00000081845c723e */ /* 0x002fe600000000ff */
        /* <DEDUP_REMOVED lines=11> */
[C---:B----4-:R-:W-:Y:S08]  /*8150*/  HMMA.16816.F32 R36, R52.reuse, R72, R36 ;  /* 0x000000483424723c */ /* 0x050ff00000001824 */
[C---:B------:R-:W-:Y:S08]  /*8160*/  HMMA.16816.F32 R40, R52.reuse, R74, R40 ;  /* 0x0000004a3428723c */ /* 0x040ff00000001828 */
[C---:B-1----:R-:W-:Y:S08]  /*8170*/  HMMA.16816.F32 R44, R52.reuse, R56, R44 ;  /* 0x00000038342c723c */ /* 0x042ff0000000182c */
[----:B------:R-:W-:Y:S01]  /*8180*/  HMMA.16816.F32 R48, R52, R58, R48 ;  /* 0x0000003a3430723c */ /* 0x000fe20000001830 */
[----:B------:R-:W1:Y:S02]  /*8190*/  LDSM.16.MT88.4 R56, [R105+0x8800] ;  /* 0x008800006938783b */ /* 0x000e640000004200 */
[----:B------:R-:W-:Y:S02]  /*81a0*/  F2FP.F16.F32.PACK_AB R52, R128, R121 ;  /* 0x000000798034723e */ /* 0x000fe400000000ff */
[----:B------:R-:W-:Y:S02]  /*81b0*/  F2FP.F16.F32.PACK_AB R53, R124, R123 ;  /* 0x0000007b7c35723e */ /* 0x000fe400000000ff */
[----:B------:R-:W-:Y:S02]  /*81c0*/  F2FP.F16.F32.PACK_AB R54, R126, R125 ;  /* 0x0000007d7e36723e */ /* 0x000fe400000000ff */
[----:B------:R-:W-:Y:S07]  /*81d0*/  F2FP.F16.F32.PACK_AB R55, R130, R127 ;  /* 0x0000007f8237723e */ /* 0x000fee00000000ff */
[C---:B---3--:R-:W-:Y:S08]  /*81e0*/  HMMA.16816.F32 R4, R52.reuse, R60, R4 ;  /* 0x0000003c3404723c */ /* 0x048ff00000001804 */
[C---:B------:R-:W-:Y:S01]  /*81f0*/  HMMA.16816.F32 R8, R52.reuse, R62, R8 ;  /* 0x0000003e3408723c */ /* 0x040fe20000001808 */
[----:B------:R-:W3:Y:S07]  /*8200*/  LDSM.16.MT88.4 R60, [R104+0x2800] ;  /* 0x00280000683c783b */ /* 0x000eee0000004200 */
[C---:B--2---:R-:W-:Y:S03]  /*8210*/  HMMA.16816.F32 R12, R52.reuse, R64, R12 ;  /* 0x00000040340c723c */ /* 0x044fe6000000180c */
[-C--:B------:R-:W-:Y:S01]  /*8220*/  FFMA.FTZ R64, R93, R88.reuse, -R97 ;  /* 0x000000585d407223 */ /* 0x080fe20000010861 */
[----:B-----5:R-:W-:Y:S01]  /*8230*/  F2FP.F16.F32.PACK_AB R93, R134, R91 ;  /* 0x0000005b865d723e */ /* 0x020fe200000000ff */
[----:B------:R-:W-:Y:S03]  /*8240*/  LDSM.16.MT88.4 R96, [R105+0x7c00] ;  /* 0x007c00006960783b */ /* 0x000fe60000004200 */
[C---:B------:R-:W-:Y:S08]  /*8250*/  HMMA.16816.F32 R16, R52.reuse, R66, R16 ;  /* 0x000000423410723c */ /* 0x040ff00000001810 */
[C---:B------:R-:W-:Y:S08]  /*8260*/  HMMA.16816.F32 R20, R52.reuse, R68, R20 ;  /* 0x000000443414723c */ /* 0x040ff00000001814 */
[C---:B------:R-:W-:Y:S01]  /*8270*/  HMMA.16816.F32 R24, R52.reuse, R70, R24 ;  /* 0x000000463418723c */ /* 0x040fe20000001818 */
[----:B------:R-:W-:Y:S07]  /*8280*/  LDSM.16.MT88.4 R68, [R104+0xc00] ;  /* 0x000c00006844783b */ /* 0x000fee0000004200 */
[C---:B------:R-:W-:Y:S08]  /*8290*/  HMMA.16816.F32 R28, R52.reuse, R76, R28 ;  /* 0x0000004c341c723c */ /* 0x040ff0000000181c */
[C---:B------:R-:W-:Y:S01]  /*82a0*/  HMMA.16816.F32 R32, R52.reuse, R78, R32 ;  /* 0x0000004e3420723c */ /* 0x040fe20000001820 */
[----:B------:R-:W2:Y:S07]  /*82b0*/  LDSM.16.MT88.4 R76, [R105+0x6c00] ;  /* 0x006c0000694c783b */ /* 0x000eae0000004200 */
[C---:B-1----:R-:W-:Y:S03]  /*82c0*/  HMMA.16816.F32 R36, R52.reuse, R56, R36 ;  /* 0x000000383424723c */ /* 0x042fe60000001824 */
[-CC-:B------:R-:W-:Y:S01]  /*82d0*/  FFMA.FTZ R56, R90, R88.reuse, -R101.reuse ;  /* 0x000000585a387223 */ /* 0x180fe20000010865 */
[----:B------:R-:W-:Y:S01]  /*82e0*/  FFMA.FTZ R101, R89, R88, -R101 ;  /* 0x0000005859657223 */ /* 0x000fe20000010865 */
[----:B------:R-:W1:Y:S03]  /*82f0*/  MUFU.EX2 R90, R64 ;  /* 0x00000040005a7308 */ /* 0x000e660000000800 */
[C---:B------:R-:W-:Y:S07]  /*8300*/  HMMA.16816.F32 R40, R52.reuse, R58, R40 ;  /* 0x0000003a3428723c */ /* 0x040fee0000001828 */
[----:B------:R4:W-:Y:S10]  /*8310*/  MUFU.EX2 R142, R101 ;  /* 0x00000065008e7308 */ /* 0x0009f40000000800 */
[----:B------:R-:W5:Y:S01]  /*8320*/  MUFU.EX2 R89, R56 ;  /* 0x0000003800597308 */ /* 0x000f620000000800 */
[C---:B---3--:R-:W-:Y:S03]  /*8330*/  HMMA.16816.F32 R44, R52.reuse, R60, R44 ;  /* 0x0000003c342c723c */ /* 0x048fe6000000182c */
[----:B-1----:R-:W-:Y:S01]  /*8340*/  F2FP.F16.F32.PACK_AB R94, R90, R131 ;  /* 0x000000835a5e723e */ /* 0x002fe200000000ff */
[----:B----4-:R-:W1:Y:S04]  /*8350*/  LDSM.16.MT88.4 R100, [R104+0x1c00] ;  /* 0x001c00006864783b */ /* 0x010e680000004200 */
[----:B------:R-:W-:Y:S03]  /*8360*/  HMMA.16816.F32 R48, R52, R62, R48 ;  /* 0x0000003e3430723c */ /* 0x000fe60000001830 */
[----:B-----5:R-:W-:Y:S07]  /*8370*/  F2FP.F16.F32.PACK_AB R95, R142, R89 ;  /* 0x000000598e5f723e */ /* 0x020fee00000000ff */
[C---:B--2---:R-:W-:Y:S01]  /*8380*/  HMMA.16816.F32 R80, R92.reuse, R76, R4 ;  /* 0x0000004c5c50723c */ /* 0x044fe20000001804 */
[----:B------:R-:W2:Y:S07]  /*8390*/  LDSM.16.MT88.4 R4, [R105+0x8c00] ;  /* 0x008c00006904783b */ /* 0x000eae0000004200 */
[C---:B------:R-:W-:Y:S01]  /*83a0*/  HMMA.16816.F32 R76, R92.reuse, R78, R8 ;  /* 0x0000004e5c4c723c */ /* 0x040fe20000001808 */
[----:B------:R-:W3:Y:S07]  /*83b0*/  LDSM.16.MT88.4 R8, [R104+0x2c00] ;  /* 0x002c00006808783b */ /* 0x000eee0000004200 */
        /* <DEDUP_REMOVED lines=33> */
[----:B------:R-:W-:Y:S04]  /*85d0*/  FADD.FTZ R171, R142, R89 ;  /* 0x000000598eab7221 */ /* 0x000fe80000010000 */
[----:B------:R-:W-:Y:S01]  /*85e0*/  HMMA.16816.F32 R48, R92, R10, R48 ;  /* 0x0000000a5c30723c */ /* 0x000fe20000001830 */
[----:B------:R-:W-:Y:S08]  /*85f0*/  @!UPT UIADD3 URZ, UPT, UPT, URZ, URZ, URZ ;  /* 0x000000fffffff290 */ /* 0x000ff0000fffe0ff */
[----:B------:R-:W-:Y:S11]  /*8600*/  @P0 BRA `(.L_x_8896) ;  /* 0xffffffcc00b40947 */ /* 0x000ff6000383ffff */
.L_x_8889:
        /* <DEDUP_REMOVED lines=11> */
.L_x_8908:
        /* <DEDUP_REMOVED lines=8> */
[----:B------:R-:W-:Y:S02]  /*8740*/  LOP3.LUT R4, R137, 0x40, RZ, 0xc0, !PT ;  /* 0x0000004089047812 */ /* 0x000fe400078ec0ff */
[----:B------:R-:W-:-:S04]  /*8750*/  LOP3.LUT R147, R147, R162, RZ, 0xfc, !PT ;  /* 0x000000a293937212 */ /* 0x000fc800078efcff */
        /* <DEDUP_REMOVED lines=130> */
.L_x_8899:
[----:B------:R-:W-:Y:S05]  /*8f80*/  BSYNC.RECONVERGENT B0 ;  /* 0x0000000000007941 */ /* 0x000fea0003800200 */
.L_x_8898:
        /* <DEDUP_REMOVED lines=27> */
.L_x_8901:
[----:B------:R-:W-:Y:S05]  /*9140*/  BSYNC.RECONVERGENT B0 ;  /* 0x0000000000007941 */ /* 0x000fea0003800200 */
.L_x_8900:
        /* <DEDUP_REMOVED lines=31> */
.L_x_8903:
[----:B------:R-:W-:Y:S05]  /*9340*/  BSYNC.RECONVERGENT B0 ;  /* 0x0000000000007941 */ /* 0x000fea0003800200 */
.L_x_8902:
[----:B------:R-:W-:-:S04]  /*9350*/  MOV R155, 0x0 ;  /* 0x00000000009b7802 */ /* 0x000fc80000000f00 */
[----:B-12345:R-:W-:Y:S05]  /*9360*/  @P0 RET.REL.NODEC R154 `(_ZN5flash24flash_fwd_splitkv_kernelI23Flash_fwd_kernel_traitsILi96ELi64ELi64ELi4ELb0ELb0EN7cutlass6half_tE19Flash_kernel_traitsILi96ELi64ELi64ELi4ES3_EELb0ELb0ELb1ELb0ELb0ELb1ELb0ELb0EEEvNS_16Flash_fwd_paramsE) ;  /* 0xffffff6c9a240950 */ /* 0x03efea0003c3ffff */
        /* <DEDUP_REMOVED lines=16> */
[----:B-1----:R-:W-:Y:S05]  /*9470*/  @P0 RET.REL.NODEC R154 `(_ZN5flash24flash_fwd_splitkv_kernelI23Flash_fwd_kernel_traitsILi96ELi64ELi64ELi4ELb0ELb0EN7cutlass6half_tE19Flash_kernel_traitsILi96ELi64ELi64ELi4ES3_EELb0ELb0ELb1ELb0ELb0ELb1ELb0ELb0EEEvNS_16Flash_fwd_paramsE) ;  /* 0xffffff689ae00950 */ /* 0x002fea0003c3ffff */
[----:B------:R-:W-:Y:S01]  /*9480*/  MOV R155, 0x0 ;  /* 0x00000000009b7802 */ /* 0x000fe20000000f00 */
[----:B------:R1:W-:Y:S03]  /*9490*/  ST.E.128 desc[UR4][R2.64+0x80], R24 ;  /* 0x0000801802007985 */ /* 0x0003e6000c101d04 */
[----:B-1----:R-:W-:Y:S05]  /*94a0*/  RET.REL.NODEC R154 `(_ZN5flash24flash_fwd_splitkv_kernelI23Flash_fwd_kernel_traitsILi96ELi64ELi64ELi4ELb0ELb0EN7cutlass6half_tE19Flash_kernel_traitsILi96ELi64ELi64ELi4ES3_EELb0ELb0ELb1ELb0ELb0ELb1ELb0ELb0EEEvNS_16Flash_fwd_paramsE) ;  /* 0xffffff689ad47950 */ /* 0x002fea0003c3ffff */
.L_x_8897:
[----:B------:R-:W-:Y:S01]  /*94b0*/  MOV R5, 0x2 ;  /* 0x0000000200057802 */ /* 0x000fe20000000f00 */
[----:B------:R-:W-:Y:S01]  /*94c0*/  IMAD.MOV.U32 R0, RZ, RZ, 0x1f ;  /* 0x0000001fff007424 */ /* 0x000fe200078e00ff */
[----:B------:R-:W-:-:S07]  /*94d0*/  MOV R4, 0xffffffff ;  /* 0xffffffff00047802 */ /* 0x000fce0000000f00 */
[----:B-1---5:R-:W-:Y:S05]  /*94e0*/  WARPSYNC.COLLECTIVE R4, `(.L_x_8904) ;  /* 0x0000000004087348 */ /* 0x022fea0003c00000 */
[----:B------:R2:W3:Y:S02]  /*94f0*/  SHFL.BFLY P0, R10, R170, R5, R0 ;  /* 0x0c000005aa0a7389 */ /* 0x0004e40000000000 */
[----:B-123-5:R-:W-:Y:S05]  /*9500*/  ENDCOLLECTIVE ;  /* 0x000000000000791b */ /* 0x02efea0003800000 */
.L_x_8904:
[----:B------:R-:W-:Y:S02]  /*9510*/  IMAD.MOV.U32 R7, RZ, RZ, R10 ;  /* 0x000000ffff077224 */ /* 0x000fe400078e000a */
[----:B------:R-:W-:Y:S02]  /*9520*/  IMAD.MOV.U32 R5, RZ, RZ, 0x1 ;  /* 0x00000001ff057424 */ /* 0x000fe400078e00ff */
[----:B------:R-:W-:-:S05]  /*9530*/  FADD.FTZ R8, R7, R170 ;  /* 0x000000aa07087221 */ /* 0x000fca0000010000 */
[----:B------:R-:W-:-:S07]  /*9540*/  MOV R170, R8 ;  /* 0x0000000800aa7202 */ /* 0x000fce0000000f00 */
[----:B------:R-:W-:Y:S05]  /*9550*/  WARPSYNC.COLLECTIVE R4, `(.L_x_8905) ;  /* 0x0000000004087348 */ /* 0x000fea0003c00000 */
[----:B------:R1:W2:Y:S02]  /*9560*/  SHFL.BFLY P0, R10, R170, R5, R0 ;  /* 0x0c000005aa0a7389 */ /* 0x0002a40000000000 */
[----:B-12---:R-:W-:Y:S05]  /*9570*/  ENDCOLLECTIVE ;  /* 0x000000000000791b */ /* 0x006fea0003800000 */
.L_x_8905:
[----:B------:R-:W-:Y:S01]  /*9580*/  MOV R170, R171 ;  /* 0x000000ab00aa7202 */ /* 0x000fe20000000f00 */
[----:B------:R-:W-:Y:S01]  /*9590*/  IMAD.MOV.U32 R5, RZ, RZ, 0x2 ;  /* 0x00000002ff057424 */ /* 0x000fe200078e00ff */
[----:B------:R-:W-:-:S07]  /*95a0*/  MOV R7, R10 ;  /* 0x0000000a00077202 */ /* 0x000fce0000000f00 */
[----:B------:R-:W-:Y:S05]  /*95b0*/  WARPSYNC.COLLECTIVE R4, `(.L_x_8906) ;  /* 0x0000000004087348 */ /* 0x000fea0003c00000 */
[----:B------:R1:W2:Y:S02]  /*95c0*/  SHFL.BFLY P0, R10, R170, R5, R0 ;  /* 0x0c000005aa0a7389 */ /* 0x0002a40000000000 */
[----:B-12---:R-:W-:Y:S05]  /*95d0*/  ENDCOLLECTIVE ;  /* 0x000000000000791b */ /* 0x006fea0003800000 */
.L_x_8906:
[----:B------:R-:W-:Y:S01]  /*95e0*/  FADD.FTZ R7, R8, R7 ;  /* 0x0000000708077221 */ /* 0x000fe20000010000 */
[----:B------:R-:W-:Y:S01]  /*95f0*/  FADD.FTZ R9, R10, R171 ;  /* 0x000000ab0a097221 */ /* 0x000fe20000010000 */
[----:B------:R-:W-:-:S04]  /*9600*/  MOV R5, 0x1 ;  /* 0x0000000100057802 */ /* 0x000fc80000000f00 */
[----:B------:R-:W-:-:S07]  /*9610*/  MOV R170, R9 ;  /* 0x0000000900aa7202 */ /* 0x000fce0000000f00 */
[----:B------:R-:W-:Y:S05]  /*9620*/  WARPSYNC.COLLECTIVE R4, `(.L_x_8907) ;  /* 0x0000000004087348 */ /* 0x000fea0003c00000 */
[----:B------:R1:W2:Y:S02]  /*9630*/  SHFL.BFLY P0, R10, R170, R5, R0 ;  /* 0x0c000005aa0a7389 */ /* 0x0002a40000000000 */
[----:B-12---:R-:W-:Y:S05]  /*9640*/  ENDCOLLECTIVE ;  /* 0x000000000000791b */ /* 0x006fea0003800000 */
.L_x_8907:
[----:B------:R-:W-:Y:S05]  /*9650*/  BRA `(.L_x_8908) ;  /* 0xfffffff000187947 */ /* 0x000fea000383ffff */
.L_x_8909:
        /* <DEDUP_REMOVED lines=10> */
.L_x_11713:


//--------------------- .text._ZN5flash24flash_fwd_splitkv_kernelI23Flash_fwd_kernel_traitsILi96ELi64ELi64ELi4ELb0ELb0EN7cutlass6half_tE19Flash_kernel_traitsILi96ELi64ELi64ELi4ES3_EELb0ELb0ELb0ELb0ELb1ELb0ELb0ELb1EEEvNS_16Flash_fwd_paramsE --------------------------
	.section	.text._ZN5flash24flash_fwd_splitkv_kernelI23Flash_fwd_kernel_traitsILi96ELi64ELi64ELi4ELb0ELb0EN7cutlass6half_tE19Flash_kernel_traitsILi96ELi64ELi64ELi4ES3_EELb0ELb0ELb0ELb0ELb1ELb0ELb0ELb1EEEvNS_16Flash_fwd_paramsE,"ax",@progbits
	.align	128
        .global         _ZN5flash24flash_fwd_splitkv_kernelI23Flash_fwd_kernel_traitsILi96ELi64ELi64ELi4ELb0ELb0EN7cutlass6half_tE19Flash_kernel_traitsILi96ELi64ELi64ELi4ES3_EELb0ELb0ELb0ELb0ELb1ELb0ELb0ELb1EEEvNS_16Flash_fwd_paramsE
        .type           _ZN5flash24flash_fwd_splitkv_kernelI23Flash_fwd_kernel_traitsILi96ELi64ELi64ELi4ELb0ELb0EN7cutlass6half_tE19Flash_kernel_traitsILi96ELi64ELi64ELi4ES3_EELb0ELb0ELb0ELb0ELb1ELb0ELb0ELb1EEEvNS_16Flash_fwd_paramsE,@function
        .size           _ZN5flash24flash_fwd_splitkv_kernelI23Flash_fwd_kernel_traitsILi96ELi64ELi64ELi4ELb0ELb0EN7cutlass6half_tE19Flash_kernel_traitsILi96ELi64ELi64ELi4ES3_EELb0ELb0ELb0ELb0ELb1ELb0ELb0ELb1EEEvNS_16Flash_fwd_paramsE,(.L_x_11714 - _ZN5flash24flash_fwd_splitkv_kernelI23Flash_fwd_kernel_traitsILi96ELi64ELi64ELi4ELb0ELb0EN7cutlass6half_tE19Flash_kernel_traitsILi96ELi64ELi64ELi4ES3_EELb0ELb0ELb0ELb0ELb1ELb0ELb0ELb1EEEvNS_16Flash_fwd_paramsE)
        .other          _ZN5flash24flash_fwd_splitkv_kernelI23Flash_fwd_kernel_traitsILi96ELi64ELi64ELi4ELb0ELb0EN7cutlass6half_tE19Flash_kernel_traitsILi96ELi64ELi64ELi4ES3_EELb0ELb0ELb0ELb0ELb1ELb0ELb0ELb1EEEvNS_16Flash_fwd_paramsE,@"STO_CUDA_ENTRY STV_DEFAULT"
_ZN5flash24flash_fwd_splitkv_kernelI23Flash_fwd_kernel_traitsILi96ELi64ELi64ELi4ELb0ELb0EN7cutlass6half_tE19Flash_kernel_traitsILi96ELi64ELi64ELi4ES3_EELb0ELb0ELb0ELb0ELb1ELb0ELb0ELb1EEEvNS_16Flash_fwd_paramsE:
.text._ZN5flash24flash_fwd_splitkv_kernelI23Flash_fwd_kernel_traitsILi96ELi64ELi64ELi4ELb0ELb0EN7cutlass6half_tE19Flash_kernel_traitsILi96ELi64ELi64ELi4ES3_EELb0ELb0ELb0ELb0ELb1ELb0ELb0ELb1EEEvNS_16Flash_fwd_paramsE:
[----:B------:R-:W-:Y:S01]  /*0000*/  LDC R1, c[0x0][0x37c] ;  /* 0x0000df00ff017b82 */ /* 0x000fe20000000800 */
[----:B------:R-:W1:Y:S07]  /*0010*/  S2R R115, SR_CTAID.X ;  /* 0x0000000000737919 */ /* 0x000e6e0000002500 */
[----:B------:R-:W2:Y:S01]  /*0020*/  LDC.64 R84, c[0x0][0x348] ;  /* 0x0000d200ff547b82 */ /* 0x000ea20000000a00 */
[----:B------:R-:W-:Y:S01]  /*0030*/  BSSY.RECONVERGENT B3, `(.L_x_8910) ;  /* 0x0000005000037945 */ /* 0x000fe20003800200 */
[----:B------:R-:W-:Y:S01]  /*0040*/  MOV R112, 0x80 ;  /* 0x0000008000707802 */ /* 0x000fe20000000f00 */
[----:B------:R-:W3:Y:S01]  /*0050*/  S2R R114, SR_CTAID.Y ;  /* 0x0000000000727919 */ /* 0x000ee20000002600 */
[----:B------:R-:W4:Y:S05]  /*0060*/  S2R R113, SR_CTAID.Z ;  /* 0x0000000000717919 */ /* 0x000f2a0000002700 */
[----:B-1234-:R-:W-:Y:S05]  /*0070*/  CALL.REL.NOINC `($_ZN5flash24flash_fwd_splitkv_kernelI23Flash_fwd_kernel_traitsILi96ELi64ELi64ELi4ELb0ELb0EN7cutlass6half_tE19Flash_kernel_traitsILi96ELi64ELi64ELi4ES3_EELb0ELb0ELb0ELb0ELb1ELb0ELb0ELb1EEEvNS_16Flash_fwd_paramsE$_ZN5flash30compute_attn_1rowblock_splitkvI23Flash_fwd_kernel_traitsILi96ELi64ELi64ELi4ELb0ELb0EN7cutlass6half_tE19Flash_kernel_traitsILi96ELi64ELi64ELi4ES3_EELb0ELb0ELb0ELb0ELb1ELb0ELb0ELb1ENS_16Flash_fwd_paramsEEEvRKT8_iiiii) ;  /* 0x0000000000087944 */ /* 0x01efea0003c00000 */
[----:B------:R-:W-:Y:S05]  /*0080*/  BSYNC.RECONVERGENT B3 ;  /* 0x0000000000037941 */ /* 0x000fea0003800200 */
.L_x_8910:
[----:B------:R-:W-:Y:S05]  /*0090*/  EXIT ;  /* 0x000000000000794d */ /* 0x000fea0003800000 */
        .type           $_ZN5flash24flash_fwd_splitkv_kernelI23Flash_fwd_kernel_traitsILi96ELi64ELi64ELi4ELb0ELb0EN7cutlass6half_tE19Flash_kernel_traitsILi96ELi64ELi64ELi4ES3_EELb0ELb0ELb0ELb0ELb1ELb0ELb0ELb1EEEvNS_16Flash_fwd_paramsE$_ZN5flash30compute_attn_1rowblock_splitkvI23Flash_fwd_kernel_traitsILi96ELi64ELi64ELi4ELb0ELb0EN7cutlass6half_tE19Flash_kernel_traitsILi96ELi64ELi64ELi4ES3_EELb0ELb0ELb0ELb0ELb1ELb0ELb0ELb1ENS_16Flash_fwd_paramsEEEvRKT8_iiiii,@function
        .size           $_ZN5flash24flash_fwd_splitkv_kernelI23Flash_fwd_kernel_traitsILi96ELi64ELi64ELi4ELb0ELb0EN7cutlass6half_tE19Flash_kernel_traitsILi96ELi64ELi64ELi4ES3_EELb0ELb0ELb0ELb0ELb1ELb0ELb0ELb1EEEvNS_16Flash_fwd_paramsE$_ZN5flash30compute_attn_1rowblock_splitkvI23Flash_fwd_kernel_traitsILi96ELi64ELi64ELi4ELb0ELb0EN7cutlass6half_tE19Flash_kernel_traitsILi96ELi64ELi64ELi4ES3_EELb0ELb0ELb0ELb0ELb1ELb0ELb0ELb1ENS_16Flash_fwd_paramsEEEvRKT8_iiiii,(.L_x_11714 - $_ZN5flash24flash_fwd_splitkv_kernelI23Flash_fwd_kernel_traitsILi96ELi64ELi64ELi4ELb0ELb0EN7cutlass6half_tE19Flash_kernel_traitsILi96ELi64ELi64ELi4ES3_EELb0ELb0ELb0ELb0ELb1ELb0ELb0ELb1EEEvNS_16Flash_fwd_paramsE$_ZN5flash30compute_attn_1rowblock_splitkvI23Flash_fwd_kernel_traitsILi96ELi64ELi64ELi4ELb0ELb0EN7cutlass6half_tE19Flash_kernel_traitsILi96ELi64ELi64ELi4ES3_EELb0ELb0ELb0ELb0ELb1ELb0ELb0ELb1ENS_16Flash_fwd_paramsEEEvRKT8_iiiii)
$_ZN5flash24flash_fwd_splitkv_kernelI23Flash_fwd_kernel_traitsILi96ELi64ELi64ELi4ELb0ELb0EN7cutlass6half_tE19Flash_kernel_traitsILi96ELi64ELi64ELi4ES3_EELb0ELb0ELb0ELb0ELb1ELb0ELb0ELb1EEEvNS_16Flash_fwd_paramsE$_ZN5flash30compute_attn_1rowblock_splitkvI23Flash_fwd_kernel_traitsILi96ELi64ELi64ELi4ELb0ELb0EN7cutlass6half_tE19Flash_kernel_traitsILi96ELi64ELi64ELi4ES3_EELb0ELb0ELb0ELb0ELb1ELb0ELb0ELb1ENS_16Flash_fwd_paramsEEEvRKT8_iiiii:
        /* <DEDUP_REMOVED lines=38> */
.L_x_8912:
[----:B------:R-:W-:Y:S05]  /*0300*/  BSYNC.RECONVERGENT B0 ;  /* 0x0000000000007941 */ /* 0x000fea0003800200 */
.L_x_8911:
[----:B------:R-:W-:Y:S04]  /*0310*/  BSSY.RECONVERGENT B0, `(.L_x_8913) ;  /* 0x0000007000007945 */ /* 0x000fe80003800200 */
[----:B------:R-:W-:Y:S05]  /*0320*/  @!P3 BRA `(.L_x_8914) ;  /* 0x000000000014b947 */ /* 0x000fea0003800000 */
[----:B-----5:R-:W3:Y:S02]  /*0330*/  LD.E.U8 R0, desc[UR4][R84.64+0x1b2] ;  /* 0x0001b20454007980 */ /* 0x020ee4000c101100 */
[----:B---3--:R-:W-:-:S13]  /*0340*/  ISETP.NE.AND P1, PT, R0, RZ, PT ;  /* 0x000000ff0000720c */ /* 0x008fda0003f25270 */
[----:B------:R-:W3:Y:S02]  /*0350*/  @P1 LD.E R5, desc[UR4][R8.64+0x4] ;  /* 0x0000040408051980 */ /* 0x000ee4000c101900 */
[----:B---3--:R-:W-:-:S06]  /*0360*/  @P1 IADD3 R0, PT, PT, R5, -R16, RZ ;  /* 0x8000001005001210 */ /* 0x008fcc0007ffe0ff */
[----:B------:R3:W5:Y:S02]  /*0370*/  @!P1 LD.E R0, desc[UR4][R8.64] ;  /* 0x0000000408009980 */ /* 0x000764000c101900 */
.L_x_8914:
[----:B------:R-:W-:Y:S05]  /*0380*/  BSYNC.RECONVERGENT B0 ;  /* 0x0000000000007941 */ /* 0x000fea0003800200 */
.L_x_8913:
        /* <DEDUP_REMOVED lines=9> */
.L_x_8916:
[----:B------:R-:W4:Y:S01]  /*0420*/  LD.E.64 R4, desc[UR4][R84.64+0x108] ;  /* 0x0001080454047980 */ /* 0x000f22000c101b00 */
[----:B------:R-:W-:Y:S01]  /*0430*/  BSSY.RECONVERGENT B0, `(.L_x_8918) ;  /* 0x0000006000007945 */ /* 0x000fe20003800200 */
[----:B------:R-:W-:Y:S01]  /*0440*/  IMAD.MOV.U32 R0, RZ, RZ, RZ ;  /* 0x000000ffff007224 */ /* 0x000fe200078e00ff */
[----:B----4-:R-:W-:-:S04]  /*0450*/  ISETP.NE.U32.AND P0, PT, R4, RZ, PT ;  /* 0x000000ff0400720c */ /* 0x010fc80003f05070 */
[----:B------:R-:W-:-:S13]  /*0460*/  ISETP.NE.AND.EX P0, PT, R5, RZ, PT, P0 ;  /* 0x000000ff0500720c */ /* 0x000fda0003f05300 */
[----:B------:R-:W-:Y:S05]  /*0470*/  @!P0 BRA `(.L_x_8919) ;  /* 0x0000000000048947 */ /* 0x000fea0003800000 */
[----:B------:R4:W5:Y:S02]  /*0480*/  LD.E R0, desc[UR4][R84.64+0xbc] ;  /* 0x0000bc0454007980 */ /* 0x000964000c101900 */
.L_x_8919:
[----:B------:R-:W-:Y:S05]  /*0490*/  BSYNC.RECONVERGENT B0 ;  /* 0x0000000000007941 */ /* 0x000fea0003800200 */
.L_x_8918:
[----:B-----5:R-:W-:Y:S02]  /*04a0*/  IADD3 R77, PT, PT, R83, R0, RZ ;  /* 0x00000000534d7210 */ /* 0x020fe40007ffe0ff */
.L_x_8917:
[----:B------:R-:W-:Y:S05]  /*04b0*/  BSYNC.RECONVERGENT B1 ;  /* 0x0000000000017941 */ /* 0x000fea0003800200 */
.L_x_8915:
[----:B------:R-:W-:Y:S01]  /*04c0*/  IMAD.SHL.U32 R125, R115, 0x40, RZ ;  /* 0x00000040737d7824 */ /* 0x000fe200078e00ff */
[----:B------:R-:W-:Y:S01]  /*04d0*/  MOV R4, R112 ;  /* 0x0000007000047202 */ /* 0x000fe20000000f00 */
[----:B------:R-:W-:-:S03]  /*04e0*/  IMAD.MOV.U32 R5, RZ, RZ, 0x0 ;  /* 0x00000000ff057424 */ /* 0x000fc600078e00ff */
[----:B------:R-:W-:-:S13]  /*04f0*/  ISETP.GT.AND P0, PT, R116, R125, PT ;  /* 0x0000007d7400720c */ /* 0x000fda0003f04270 */
[----:B-1234-:R-:W-:Y:S05]  /*0500*/  @!P0 RET.REL.NODEC R4 `(_ZN5flash24flash_fwd_splitkv_kernelI23Flash_fwd_kernel_traitsILi96ELi64ELi64ELi4ELb0ELb0EN7cutlass6half_tE19Flash_kernel_traitsILi96ELi64ELi64ELi4ES3_EELb0ELb0ELb0ELb0ELb1ELb0ELb0ELb1EEEvNS_16Flash_fwd_paramsE) ;  /* 0xfffffff804bc8950 */ /* 0x01efea0003c3ffff */
        /* <DEDUP_REMOVED lines=21> */
[----:B------:R-:W-:-:S02]  /*0660*/  IMAD.SHL.U32 R8, R0, 0x8, RZ ;  /* 0x0000000800087824 */ /* 0x000fc400078e00ff */
[----:B------:R-:W-:-:S03]  /*0670*/  IMAD.MOV.U32 R23, RZ, RZ, RZ ;  /* 0x000000ffff177224 */ /* 0x000fc600078e00ff */
[----:B------:R-:W-:Y:S01]  /*0680*/  LOP3.LUT R22, R8, 0x18, RZ, 0xc0, !PT ;  /* 0x0000001808167812 */ /* 0x000fe200078ec0ff */
[----:B------:R-:W-:Y:S01]  /*0690*/  IMAD.IADD R116, R116, 0x1, -R125 ;  /* 0x0000000174747824 */ /* 0x000fe200078e0a7d */
[----:B------:R-:W-:Y:S02]  /*06a0*/  SHF.R.U32.HI R11, RZ, 0x2, R0 ;  /* 0x00000002ff0b7819 */ /* 0x000fe40000011600 */
[----:B------:R-:W-:Y:S02]  /*06b0*/  LOP3.LUT P4, R0, R0, 0x3, RZ, 0xc0, !PT ;  /* 0x0000000300007812 */ /* 0x000fe4000788c0ff */
[C---:B------:R-:W-:Y:S02]  /*06c0*/  IADD3 R9, PT, PT, R11.reuse, 0x20, RZ ;  /* 0x000000200b097810 */ /* 0x040fe40007ffe0ff */
[CC--:B------:R-:W-:Y:S02]  /*06d0*/  ISETP.GE.AND P2, PT, R11.reuse, R116.reuse, PT ;  /* 0x000000740b00720c */ /* 0x0c0fe40003f46270 */
[----:B------:R-:W-:-:S02]  /*06e0*/  ISETP.GE.OR P4, PT, R11, R116, P4 ;  /* 0x000000740b00720c */ /* 0x000fc40002786670 */
[----:B------:R-:W-:Y:S01]  /*06f0*/  ISETP.GE.AND P1, PT, R9, R116, PT ;  /* 0x000000740900720c */ /* 0x000fe20003f26270 */
[----:B------:R-:W-:Y:S01]  /*0700*/  BSSY.RECONVERGENT B0, `(.L_x_8921) ;  /* 0x0000022000007945 */ /* 0x000fe20003800200 */
[----:B--2---:R-:W-:-:S04]  /*0710*/  @P0 IMAD.WIDE.U32 R18, R14, R117, RZ ;  /* 0x000000750e120225 */ /* 0x004fc800078e00ff */
[----:B------:R-:W-:Y:S02]  /*0720*/  @P0 IMAD R6, R15, R117, RZ ;  /* 0x000000750f060224 */ /* 0x000fe400078e02ff */
[-C--:B---3--:R-:W-:Y:S02]  /*0730*/  IMAD R3, R3, R114.reuse, R113 ;  /* 0x0000007203037224 */ /* 0x088fe400078e0271 */
        /* <DEDUP_REMOVED lines=13> */
[-C--:B------:R-:W-:Y:S01]  /*0810*/  IMAD R0, R13, R113.reuse, RZ ;  /* 0x000000710d007224 */ /* 0x080fe200078e02ff */
[----:B------:R-:W-:Y:S01]  /*0820*/  LEA.HI.X.SX32 R2, R2, RZ, 0x1, P0 ;  /* 0x000000ff02027211 */ /* 0x000fe200000f0eff */
[----:B------:R-:W-:Y:S01]  /*0830*/  IMAD.WIDE.U32 R8, R12, R113, R8 ;  /* 0x000000710c087225 */ /* 0x000fe200078e0008 */
[----:B------:R-:W-:-:S04]  /*0840*/  LEA R4, P0, R3, R4, 0x2 ;  /* 0x0000000403047211 */ /* 0x000fc800078010ff */
[----:B------:R-:W-:Y:S01]  /*0850*/  LEA.HI.X R5, R3, R5, R2, 0x2, P0 ;  /* 0x0000000503057211 */ /* 0x000fe200000f1402 */
[----:B------:R-:W-:Y:S01]  /*0860*/  @!P4 IMAD.MOV.U32 R3, RZ, RZ, 0x7f800000 ;  /* 0x7f800000ff03c424 */ /* 0x000fe200078e00ff */
[----:B------:R-:W-:Y:S01]  /*0870*/  IADD3 R13, PT, PT, R9, R0, RZ ;  /* 0x00000000090d7210 */ /* 0x000fe20007ffe0ff */
[----:B-1----:R-:W-:Y:S06]  /*0880*/  @P2 BRA `(.L_x_8922) ;  /* 0x0000000000242947 */ /* 0x002fec0003800000 */
        /* <DEDUP_REMOVED lines=9> */
.L_x_8922:
[----:B------:R-:W-:Y:S05]  /*0920*/  BSYNC.RECONVERGENT B0 ;  /* 0x0000000000007941 */ /* 0x000fea0003800200 */
.L_x_8921:
        /* <DEDUP_REMOVED lines=14> */
.L_x_8924:
[----:B------:R-:W-:Y:S05]  /*0a10*/  BSYNC.RECONVERGENT B0 ;  /* 0x0000000000007941 */ /* 0x000fea0003800200 */
.L_x_8923:
[----:B------:R-:W-:Y:S01]  /*0a20*/  MOV R113, 0x0 ;  /* 0x0000000000717802 */ /* 0x000fe20000000f00 */
[----:B------:R1:W-:Y:S03]  /*0a30*/  @!P4 ST.E desc[UR4][R4.64], R3 ;  /* 0x000000030400c985 */ /* 0x0003e6000c101904 */
[----:B-12--5:R-:W-:Y:S05]  /*0a40*/  @P3 RET.REL.NODEC R112 `(_ZN5flash24flash_fwd_splitkv_kernelI23Flash_fwd_kernel_traitsILi96ELi64ELi64ELi4ELb0ELb0EN7cutlass6half_tE19Flash_kernel_traitsILi96ELi64ELi64ELi4ES3_EELb0ELb0ELb0ELb0ELb1ELb0ELb0ELb1EEEvNS_16Flash_fwd_paramsE) ;  /* 0xfffffff4706c3950 */ /* 0x026fea0003c3ffff */
[----:B------:R-:W-:Y:S02]  /*0a50*/  MOV R3, 0x7f800000 ;  /* 0x7f80000000037802 */ /* 0x000fe40000000f00 */
[----:B------:R-:W-:-:S03]  /*0a60*/  MOV R113, 0x0 ;  /* 0x0000000000717802 */ /* 0x000fc60000000f00 */
[----:B------:R1:W-:Y:S02]  /*0a70*/  ST.E desc[UR4][R4.64+0x80], R3 ;  /* 0x0000800304007985 */ /* 0x0003e4000c101904 */
[----:B-1----:R-:W-:Y:S05]  /*0a80*/  RET.REL.NODEC R112 `(_ZN5flash24flash_fwd_splitkv_kernelI23Flash_fwd_kernel_traitsILi96ELi64ELi64ELi4ELb0ELb0EN7cutlass6half_tE19Flash_kernel_traitsILi96ELi64ELi64ELi4ES3_EELb0ELb0ELb0ELb0ELb1ELb0ELb0ELb1EEEvNS_16Flash_fwd_paramsE) ;  /* 0xfffffff4705c7950 */ /* 0x002fea0003c3ffff */
.L_x_8920:
        /* <DEDUP_REMOVED lines=14> */
[----:B------:R-:W-:Y:S02]  /*0b70*/  IMAD.MOV.U32 R14, RZ, RZ, R84 ;  /* 0x000000ffff0e7224 */ /* 0x000fe400078e0054 */
[----:B------:R-:W-:-:S05]  /*0b80*/  IMAD.MOV.U32 R15, RZ, RZ, R85 ;  /* 0x000000ffff0f7224 */ /* 0x000fca00078e0055 */
[----:B-1----:R-:W4:Y:S01]  /*0b90*/  LD.E R4, desc[UR4][R14.64+0x68] ;  /* 0x000068040e047980 */ /* 0x002f22000c101900 */
[----:B------:R-:W-:-:S03]  /*0ba0*/  LEA R8, R88, 0xffffffc0, 0x6 ;  /* 0xffffffc058087811 */ /* 0x000fc600078e30ff */
[----:B------:R-:W4:Y:S01]  /*0bb0*/  LD.E.64 R20, desc[UR4][R14.64+0x20] ;  /* 0x000020040e147980 */ /* 0x000f22000c101b00 */
[----:B------:R-:W-:-:S03]  /*0bc0*/  IABS R3, R8 ;  /* 0x0000000800037213 */ /* 0x000fc60000000000 */
[----:B------:R-:W4:Y:S04]  /*0bd0*/  LD.E.64 R108, desc[UR4][R14.64+0x38] ;  /* 0x000038040e6c7980 */ /* 0x000f28000c101b00 */
[----:B------:R-:W4:Y:S04]  /*0be0*/  LD.E.64 R18, desc[UR4][R14.64+0x50] ;  /* 0x000050040e127980 */ /* 0x000f28000c101b00 */
[----:B------:R-:W5:Y:S01]  /*0bf0*/  LD.E.64 R26, desc[UR4][R14.64+0x58] ;  /* 0x000058040e1a7980 */ /* 0x000f62000c101b00 */
        /* <DEDUP_REMOVED lines=24> */
[C---:B------:R-:W-:Y:S01]  /*0d80*/  LEA R118, P0, R16.reuse, R90, 0x2 ;  /* 0x0000005a10767211 */ /* 0x040fe200078010ff */
[----:B------:R-:W5:Y:S03]  /*0d90*/  LD.E.64 R2, desc[UR4][R14.64+0x40] ;  /* 0x000040040e027980 */ /* 0x000f66000c101b00 */
        /* <DEDUP_REMOVED lines=8> */
[----:B----45:R-:W4:Y:S02]  /*0e20*/  MUFU.RCP R12, R22 ;  /* 0x00000016000c7308 */ /* 0x030f240000001000 */
        /* <DEDUP_REMOVED lines=28> */
[----:B---3--:R-:W-:Y:S01]  /*0ff0*/  SHF.R.S32.HI R9, RZ, 0x1f, R5 ;  /* 0x0000001fff097819 */ /* 0x008fe20000011405 */
        /* <DEDUP_REMOVED lines=8> */
[----:B--2---:R-:W-:Y:S02]  /*1080*/  IMAD R6, R17, R5, RZ ;  /* 0x0000000511067224 */ /* 0x004fe400078e02ff */
[----:B------:R-:W-:-:S04]  /*1090*/  IMAD.WIDE.U32 R20, R11, R18, R20 ;  /* 0x000000120b147225 */ /* 0x000fc800078e0014 */
[----:B------:R-:W-:-:S04]  /*10a0*/  IMAD.WIDE.U32 R18, R16, R5, RZ ;  /* 0x0000000510127225 */ /* 0x000fc800078e00ff */
[----:B------:R-:W-:Y:S01]  /*10b0*/  IMAD R16, R16, R9, R6 ;  /* 0x0000000910107224 */ /* 0x000fe200078e0206 */
[----:B------:R-:W-:Y:S01]  /*10c0*/  MOV R6, R20 ;  /* 0x0000001400067202 */ /* 0x000fe20000000f00 */
[----:B------:R-:W-:-:S03]  /*10d0*/  IMAD.IADD R5, R21, 0x1, R10 ;  /* 0x0000000115057824 */ /* 0x000fc600078e020a */
[----:B------:R-:W-:Y:S01]  /*10e0*/  IADD3 R16, PT, PT, R19, R16, RZ ;  /* 0x0000001013107210 */ /* 0x000fe20007ffe0ff */
[----:B------:R-:W-:Y:S05]  /*10f0*/  BRA `(.L_x_8927) ;  /* 0x0000000400447947 */ /* 0x000fea0003800000 */
.L_x_8926:
[----:B-1----:R-:W2:Y:S01]  /*1100*/  LD.E R4, desc[UR4][R84.64+0x68] ;  /* 0x0000680454047980 */ /* 0x002ea2000c101900 */
        /* <DEDUP_REMOVED lines=10> */
[----:B-----5:R-:W-:Y:S02]  /*11b0*/  @!P2 SHF.R.S32.HI R10, RZ, 0x1f, R12 ;  /* 0x0000001fff0aa819 */ /* 0x020fe4000001140c */
        /* <DEDUP_REMOVED lines=48> */
[----:B------:R-:W-:-:S03]  /*14c0*/  SHF.R.S32.HI R9, RZ, 0x1f, R11 ;  /* 0x0000001fff097819 */ /* 0x000fc6000001140b */
[----:B------:R-:W-:Y:S01]  /*14d0*/  @!P2 IMAD.IADD R25, R25, 0x1, R5 ;  /* 0x000000011919a824 */ /* 0x000fe200078e0205 */
[----:B------:R-:W-:Y:S01]  /*14e0*/  @!P2 SHF.R.S32.HI R5, RZ, 0x1f, R12 ;  /* 0x0000001fff05a819 */ /* 0x000fe2000001140c */
[----:B------:R-:W-:Y:S01]  /*14f0*/  IMAD.IADD R17, R23, 0x1, R7 ;  /* 0x0000000117117824 */ /* 0x000fe200078e0207 */
[----:B------:R-:W-:Y:S01]  /*1500*/  @P2 IADD3 R13, PT, PT, R13, R16, RZ ;  /* 0x000000100d0d2210 */ /* 0x000fe20007ffe0ff */
[----:B------:R-:W-:Y:S01]  /*1510*/  @!P2 IMAD R6, R21, R12, RZ ;  /* 0x0000000c1506a224 */ /* 0x000fe200078e02ff */
[----:B------:R-:W-:Y:S01]  /*1520*/  MOV R16, R22 ;  /* 0x0000001600107202 */ /* 0x000fe20000000f00 */
[----:B------:R-:W-:Y:S02]  /*1530*/  IMAD R7, R19, R11, RZ ;  /* 0x0000000b13077224 */ /* 0x000fe400078e02ff */
[C---:B------:R-:W-:Y:S02]  /*1540*/  @!P2 IMAD R5, R20.reuse, R5, R6 ;  /* 0x000000051405a224 */ /* 0x040fe400078e0206 */
[----:B------:R-:W-:-:S04]  /*1550*/  @!P2 IMAD.WIDE.U32 R20, R20, R12, R24 ;  /* 0x0000000c1414a225 */ /* 0x000fc800078e0018 */
[C---:B------:R-:W-:Y:S02]  /*1560*/  IMAD R9, R18.reuse, R9, R7 ;  /* 0x0000000912097224 */ /* 0x040fe400078e0207 */
[----:B------:R-:W-:Y:S02]  /*1570*/  @P2 IMAD R7, R3, R13, RZ ;  /* 0x0000000d03072224 */ /* 0x000fe400078e02ff */
[----:B------:R-:W-:Y:S01]  /*1580*/  IMAD.WIDE.U32 R10, R18, R11, R16 ;  /* 0x0000000b120a7225 */ /* 0x000fe200078e0010 */
[----:B------:R-:W-:-:S03]  /*1590*/  @!P2 IADD3 R16, PT, PT, R21, R5, RZ ;  /* 0x000000051510a210 */ /* 0x000fc60007ffe0ff */
[----:B------:R-:W-:Y:S01]  /*15a0*/  @P2 IMAD.WIDE.U32 R12, R2, R13, RZ ;  /* 0x0000000d020c2225 */ /* 0x000fe200078e00ff */
[----:B------:R-:W-:Y:S02]  /*15b0*/  MOV R6, R10 ;  /* 0x0000000a00067202 */ /* 0x000fe40000000f00 */
[----:B------:R-:W-:Y:S01]  /*15c0*/  IADD3 R5, PT, PT, R11, R9, RZ ;  /* 0x000000090b057210 */ /* 0x000fe20007ffe0ff */
[----:B------:R-:W-:Y:S01]  /*15d0*/  @!P2 IMAD.MOV.U32 R18, RZ, RZ, R20 ;  /* 0x000000ffff12a224 */ /* 0x000fe200078e0014 */
[----:B------:R-:W-:Y:S01]  /*15e0*/  @P2 MOV R18, R12 ;  /* 0x0000000c00122202 */ /* 0x000fe20000000f00 */
[----:B------:R-:W-:Y:S01]  /*15f0*/  @P2 IMAD.IADD R16, R13, 0x1, R7 ;  /* 0x000000010d102824 */ /* 0x000fe200078e0207 */
[----:B-1----:R-:W-:Y:S02]  /*1600*/  MOV R7, RZ ;  /* 0x000000ff00077202 */ /* 0x002fe40000000f00 */
.L_x_8927:
[----:B------:R-:W-:Y:S05]  /*1610*/  BSYNC.RECONVERGENT B0 ;  /* 0x0000000000007941 */ /* 0x000fea0003800200 */
.L_x_8925:
        /* <DEDUP_REMOVED lines=25> */
[-C--:B------:R-:W-:Y:S02]  /*17b0*/  @!P3 IADD3 R22, PT, PT, R22, -R17.reuse, RZ ;  /* 0x800000111616b210 */ /* 0x080fe40007ffe0ff */
[----:B------:R-:W-:Y:S02]  /*17c0*/  LOP3.LUT R28, R79, 0x18, RZ, 0xc0, !PT ;  /* 0x000000184f1c7812 */ /* 0x000fe400078ec0ff */
[----:B------:R-:W-:-:S02]  /*17d0*/  ISETP.GE.U32.AND P4, PT, R22, R17, PT ;  /* 0x000000111600720c */ /* 0x000fc40003f86070 */
[----:B------:R-:W-:Y:S02]  /*17e0*/  IADD3 R22, P1, PT, R28, R18, RZ ;  /* 0x000000121c167210 */ /* 0x000fe40007f3e0ff */
[----:B------:R-:W-:Y:S02]  /*17f0*/  LOP3.LUT R17, R113, R4, RZ, 0x3c, !PT ;  /* 0x0000000471117212 */ /* 0x000fe400078e3cff */
[----:B------:R-:W-:Y:S01]  /*1800*/  @!P3 IADD3 R19, PT, PT, R19, 0x1, RZ ;  /* 0x000000011313b810 */ /* 0x000fe20007ffe0ff */
[----:B------:R-:W-:Y:S01]  /*1810*/  IMAD.X R23, RZ, RZ, R16, P1 ;  /* 0x000000ffff177224 */ /* 0x000fe200008e0610 */
[----:B------:R-:W-:Y:S01]  /*1820*/  ISETP.GE.AND P2, PT, R17, RZ, PT ;  /* 0x000000ff1100720c */ /* 0x000fe20003f46270 */
[----:B------:R-:W-:Y:S01]  /*1830*/  IMAD R7, R7, R2, RZ ;  /* 0x0000000207077224 */ /* 0x000fe200078e02ff */
[----:B------:R-:W-:-:S03]  /*1840*/  ISETP.NE.AND P1, PT, R4, RZ, PT ;  /* 0x000000ff0400720c */ /* 0x000fc60003f25270 */
[----:B------:R-:W-:Y:S02]  /*1850*/  @P4 VIADD R19, R19, 0x1 ;  /* 0x0000000113134836 */ /* 0x000fe40000000000 */
[C---:B------:R-:W-:Y:S02]  /*1860*/  IMAD R7, R8.reuse, R3, R7 ;  /* 0x0000000308077224 */ /* 0x040fe400078e0207 */
[----:B------:R-:W-:-:S04]  /*1870*/  IMAD.WIDE.U32 R22, R8, R2, R22 ;  /* 0x0000000208167225 */ /* 0x000fc800078e0016 */
[----:B------:R-:W-:Y:S01]  /*1880*/  IMAD.MOV.U32 R8, RZ, RZ, R19 ;  /* 0x000000ffff087224 */ /* 0x000fe200078e0013 */
[----:B------:R-:W-:-:S03]  /*1890*/  IADD3 R23, PT, PT, R23, R7, RZ ;  /* 0x0000000717177210 */ /* 0x000fc60007ffe0ff */
[----:B------:R-:W-:Y:S01]  /*18a0*/  @!P2 IMAD.MOV R8, RZ, RZ, -R8 ;  /* 0x000000ffff08a224 */ /* 0x000fe200078e0a08 */
[----:B------:R-:W-:-:S04]  /*18b0*/  @!P1 LOP3.LUT R8, RZ, R4, RZ, 0x33, !PT ;  /* 0x00000004ff089212 */ /* 0x000fc800078e33ff */
[----:B------:R-:W-:Y:S01]  /*18c0*/  SHF.R.S32.HI R4, RZ, 0x1f, R8 ;  /* 0x0000001fff047819 */ /* 0x000fe20000011408 */
[----:B------:R-:W-:Y:S01]  /*18d0*/  IMAD.WIDE.U32 R22, R8, R26, R22 ;  /* 0x0000001a08167225 */ /* 0x000fe200078e0016 */
[----:B------:R-:W-:-:S03]  /*18e0*/  SHF.R.U32.HI R126, RZ, 0x2, R0 ;  /* 0x00000002ff7e7819 */ /* 0x000fc60000011600 */
[----:B------:R-:W-:Y:S01]  /*18f0*/  IMAD.MOV.U32 R127, RZ, RZ, RZ ;  /* 0x000000ffff7f7224 */ /* 0x000fe200078e00ff */
[----:B------:R-:W1:Y:S01]  /*1900*/  S2UR UR6, SR_CgaCtaId ;  /* 0x00000000000679c3 */ /* 0x000e620000008800 */
[----:B------:R-:W-:Y:S01]  /*1910*/  UMOV UR7, 0x400 ;  /* 0x0000040000077882 */ /* 0x000fe20000000000 */
[----:B------:R-:W-:Y:S01]  /*1920*/  IMAD R111, R109, R126, RZ ;  /* 0x0000007e6d6f7224 */ /* 0x000fe200078e02ff */
[----:B------:R-:W-:Y:S01]  /*1930*/  SHF.L.U64.HI R109, R108, 0x5, R109 ;  /* 0x000000056c6d7819 */ /* 0x000fe2000001026d */
[C---:B------:R-:W-:Y:S01]  /*1940*/  IMAD.SHL.U32 R87, R2.reuse, 0x20, RZ ;  /* 0x0000002002577824 */ /* 0x040fe200078e00ff */
[----:B------:R-:W-:Y:S02]  /*1950*/  SHF.L.U64.HI R86, R2, 0x5, R3 ;  /* 0x0000000502567819 */ /* 0x000fe40000010203 */
[----:B------:R-:W-:Y:S01]  /*1960*/  SHF.L.U32 R102, R0, 0x2, RZ ;  /* 0x0000000200667819 */ /* 0x000fe200000006ff */
[----:B-1----:R-:W-:Y:S01]  /*1970*/  ULEA UR6, UR6, UR7, 0x18 ;  /* 0x0000000706067291 */ /* 0x002fe2000f8ec0ff */
[----:B--2---:R-:W-:-:S04]  /*1980*/  @P0 IMAD.WIDE.U32 R18, R20, R117, RZ ;  /* 0x0000007514120225 */ /* 0x004fc800078e00ff */
[----:B------:R-:W-:Y:S02]  /*1990*/  @P0 IMAD R7, R21, R117, RZ ;  /* 0x0000007515070224 */ /* 0x000fe400078e02ff */
[----:B---3--:R-:W-:Y:S01]  /*19a0*/  @!P0 IMAD.WIDE.U32 R16, R30, R114, RZ ;  /* 0x000000721e108225 */ /* 0x008fe200078e00ff */
[----:B------:R-:W-:-:S03]  /*19b0*/  @P0 MOV R16, R18 ;  /* 0x0000001200100202 */ /* 0x000fc60000000f00 */
[----:B------:R-:W-:Y:S01]  /*19c0*/  @!P0 IMAD R30, R31, R114, RZ ;  /* 0x000000721f1e8224 */ /* 0x000fe200078e02ff */
[----:B------:R-:W-:-:S03]  /*19d0*/  IADD3 R32, P1, PT, R28, R16, RZ ;  /* 0x000000101c207210 */ /* 0x000fc60007f3e0ff */
[----:B------:R-:W-:Y:S01]  /*19e0*/  @!P0 IMAD.IADD R30, R17, 0x1, R30 ;  /* 0x00000001111e8824 */ /* 0x000fe200078e021e */
[----:B------:R-:W-:Y:S01]  /*19f0*/  LOP3.LUT R17, R79, 0xc0, RZ, 0xc0, !PT ;  /* 0x000000c04f117812 */ /* 0x000fe200078ec0ff */
[----:B------:R-:W-:Y:S02]  /*1a00*/  @P0 IMAD.IADD R30, R19, 0x1, R7 ;  /* 0x00000001131e0824 */ /* 0x000fe400078e0207 */
[----:B------:R-:W-:Y:S01]  /*1a10*/  IMAD R7, R27, R8, RZ ;  /* 0x000000081b077224 */ /* 0x000fe200078e02ff */
[----:B------:R-:W-:Y:S01]  /*1a20*/  LOP3.LUT R18, R17, 0x18, R0, 0xf8, !PT ;  /* 0x0000001811127812 */ /* 0x000fe200078ef800 */
[----:B------:R-:W-:Y:S02]  /*1a30*/  IMAD.X R33, RZ, RZ, R30, P1 ;  /* 0x000000ffff217224 */ /* 0x000fe400008e061e */
[----:B------:R-:W-:Y:S01]  /*1a40*/  IMAD R16, R4, R26, R7 ;  /* 0x0000001a04107224 */ /* 0x000fe200078e0207 */
[----:B------:R-:W-:Y:S01]  /*1a50*/  LOP3.LUT R18, R18, 0x18, R79, 0x78, !PT ;  /* 0x0000001812127812 */ /* 0x000fe200078e784f */
[----:B------:R-:W-:-:S02]  /*1a60*/  IMAD R7, R25, R113, RZ ;  /* 0x0000007119077224 */ /* 0x000fc400078e02ff */
[----:B------:R-:W-:Y:S01]  /*1a70*/  IMAD.WIDE.U32 R32, R24, R113, R32 ;  /* 0x0000007118207225 */ /* 0x000fe200078e0020 */
[----:B------:R-:W-:Y:S02]  /*1a80*/  IADD3 R17, PT, PT, R23, R16, RZ ;  /* 0x0000001017117210 */ /* 0x000fe40007ffe0ff */
[----:B------:R-:W-:Y:S01]  /*1a90*/  LOP3.LUT R79, R18, 0x1f20, R79, 0xf8, !PT ;  /* 0x00001f20124f7812 */ /* 0x000fe200078ef84f */
[----:B------:R-:W-:Y:S01]  /*1aa0*/  IMAD.IADD R23, R33, 0x1, R7 ;  /* 0x0000000121177824 */ /* 0x000fe200078e0207 */
[----:B------:R-:W-:Y:S01]  /*1ab0*/  IADD3 R18, P0, PT, R28, R6, RZ ;  /* 0x000000061c127210 */ /* 0x000fe20007f1e0ff */
[----:B------:R-:W-:-:S04]  /*1ac0*/  IMAD.WIDE.U32 R6, R115, 0x40, R126 ;  /* 0x0000004073067825 */ /* 0x000fc800078e007e */
[----:B------:R-:W-:Y:S01]  /*1ad0*/  IMAD.MOV.U32 R16, RZ, RZ, R22 ;  /* 0x000000ffff107224 */ /* 0x000fe200078e0016 */
[----:B------:R-:W-:Y:S01]  /*1ae0*/  MOV R22, R32 ;  /* 0x0000002000167202 */ /* 0x000fe20000000f00 */
[----:B------:R-:W-:Y:S01]  /*1af0*/  IMAD R7, R7, R20, RZ ;  /* 0x0000001407077224 */ /* 0x000fe200078e02ff */
[C---:B------:R-:W-:Y:S01]  /*1b00*/  SHF.L.U64.HI R81, R20.reuse, 0x5, R21 ;  /* 0x0000000514517819 */ /* 0x040fe20000010215 */
[----:B------:R-:W-:Y:S01]  /*1b10*/  IMAD.X R19, RZ, RZ, R5, P0 ;  /* 0x000000ffff137224 */ /* 0x000fe200000e0605 */
[----:B------:R-:W-:Y:S01]  /*1b20*/  SHF.L.U32 R80, R20, 0x5, RZ ;  /* 0x0000000514507819 */ /* 0x000fe200000006ff */
[----:B------:R-:W-:Y:S02]  /*1b30*/  IMAD R7, R6, R21, R7 ;  /* 0x0000001506077224 */ /* 0x000fe400078e0207 */
        /* <DEDUP_REMOVED lines=9> */
[----:B------:R-:W-:Y:S01]  /*1bd0*/  ISETP.GE.AND P0, PT, R5, R88, PT ;  /* 0x000000580500720c */ /* 0x000fe20003f06270 */
[----:B------:R-:W-:Y:S01]  /*1be0*/  IMAD.WIDE.U32 R18, R126, R108, R18 ;  /* 0x0000006c7e127225 */ /* 0x000fe200078e0012 */
[----:B------:R-:W-:Y:S02]  /*1bf0*/  IADD3 R7, PT, PT, R21, R7, RZ ;  /* 0x0000000715077210 */ /* 0x000fe40007ffe0ff */
[----:B------:R-:W-:Y:S01]  /*1c00*/  LEA R128, P2, R20, R14, 0x1 ;  /* 0x0000000e14807211 */ /* 0x000fe200078408ff */
[----:B------:R-:W-:Y:S01]  /*1c10*/  IMAD.IADD R111, R19, 0x1, R111 ;  /* 0x00000001136f7824 */ /* 0x000fe200078e026f */
[----:B------:R-:W-:Y:S02]  /*1c20*/  LEA R110, P1, R18, R12, 0x1 ;  /* 0x0000000c126e7211 */ /* 0x000fe400078208ff */
[----:B------:R-:W-:Y:S02]  /*1c30*/  LEA R79, R79, UR6, 0x1 ;  /* 0x000000064f4f7c11 */ /* 0x000fe4000f8e08ff */
[----:B------:R-:W-:-:S02]  /*1c40*/  LEA.HI.X R129, R20, R15, R7, 0x1, P2 ;  /* 0x0000000f14817211 */ /* 0x000fc400010f0c07 */
[----:B------:R-:W-:Y:S02]  /*1c50*/  LEA.HI.X R111, R18, R13, R111, 0x1, P1 ;  /* 0x0000000d126f7211 */ /* 0x000fe400008f0c6f */
[----:B------:R-:W-:Y:S01]  /*1c60*/  SHF.L.U32 R108, R108, 0x5, RZ ;  /* 0x000000056c6c7819 */ /* 0x000fe200000006ff */
[----:B------:R-:W-:Y:S06]  /*1c70*/  @P0 BRA `(.L_x_8928) ;  /* 0x0000004400840947 */ /* 0x000fec0003800000 */
[----:B------:R-:W2:Y:S04]  /*1c80*/  LD.E.64 R30, desc[UR4][R84.64+0x120] ;  /* 0x00012004541e7980 */ /* 0x000ea8000c101b00 */
[----:B------:R-:W3:Y:S04]  /*1c90*/  LD.E.64 R132, desc[UR4][R84.64+0x130] ;  /* 0x0001300454847980 */ /* 0x000ee8000c101b00 */
[----:B------:R-:W4:Y:S04]  /*1ca0*/  LD.E.64 R18, desc[UR4][R84.64+0x118] ;  /* 0x0001180454127980 */ /* 0x000f28000c101b00 */
[----:B------:R-:W4:Y:S04]  /*1cb0*/  LD.E.64 R24, desc[UR4][R84.64+0x140] ;  /* 0x0001400454187980 */ /* 0x000f28000c101b00 */
[----:B------:R-:W4:Y:S04]  /*1cc0*/  LD.E.64 R16, desc[UR4][R84.64+0x128] ;  /* 0x0001280454107980 */ /* 0x000f28000c101b00 */
[----:B------:R-:W4:Y:S04]  /*1cd0*/  LD.E.64 R22, desc[UR4][R84.64+0x138] ;  /* 0x0001380454167980 */ /* 0x000f28000c101b00 */
[----:B------:R-:W4:Y:S04]  /*1ce0*/  LD.E R12, desc[UR4][R84.64+0xd0] ;  /* 0x0000d004540c7980 */ /* 0x000f28000c101900 */
[----:B------:R-:W4:Y:S04]  /*1cf0*/  LD.E.64 R20, desc[UR4][R84.64+0x110] ;  /* 0x0001100454147980 */ /* 0x000f28000c101b00 */
[----:B------:R-:W4:Y:S04]  /*1d00*/  LD.E.64 R14, desc[UR4][R84.64+0x108] ;  /* 0x00010804540e7980 */ /* 0x000f28000c101b00 */
[----:B------:R-:W4:Y:S04]  /*1d10*/  LD.E.64 R10, desc[UR4][R84.64+0x150] ;  /* 0x00015004540a7980 */ /* 0x000f28000c101b00 */
[----:B------:R-:W4:Y:S01]  /*1d20*/  LD.E.64 R6, desc[UR4][R84.64+0x148] ;  /* 0x0001480454067980 */ /* 0x000f22000c101b00 */
[----:B------:R-:W-:Y:S01]  /*1d30*/  IMAD.MOV.U32 R29, RZ, RZ, RZ ;  /* 0x000000ffff1d7224 */ /* 0x000fe200078e00ff */
[----:B------:R-:W-:Y:S01]  /*1d40*/  LEA R100, R88, 0xffffffc0, 0x6 ;  /* 0xffffffc058647811 */ /* 0x000fe200078e30ff */
[----:B------:R-:W-:Y:S01]  /*1d50*/  VIADD R76, R126, 0x20 ;  /* 0x000000207e4c7836 */ /* 0x000fe20000000000 */
[--C-:B------:R-:W-:Y:S01]  /*1d60*/  SHF.R.S32.HI R13, RZ, 0x1f, R83.reuse ;  /* 0x0000001fff0d7819 */ /* 0x100fe20000011453 */
[C---:B------:R-:W-:Y:S01]  /*1d70*/  IMAD R107, R88.reuse, -0x40, R83 ;  /* 0xffffffc0586b7824 */ /* 0x040fe200078e0253 */
[----:B------:R-:W-:Y:S01]  /*1d80*/  IADD3 R3, P0, PT, -R83, R126, RZ ;  /* 0x0000007e53037210 */ /* 0x000fe20007f1e1ff */
[----:B------:R-:W-:Y:S01]  /*1d90*/  IMAD R105, R88, -0x40, R77 ;  /* 0xffffffc058697824 */ /* 0x000fe200078e024d */
[----:B------:R-:W-:Y:S01]  /*1da0*/  LOP3.LUT R0, R0, 0x3, RZ, 0xc0, !PT ;  /* 0x0000000300007812 */ /* 0x000fe200078ec0ff */
[----:B------:R-:W-:Y:S01]  /*1db0*/  IMAD.MOV.U32 R103, RZ, RZ, R88 ;  /* 0x000000ffff677224 */ /* 0x000fe200078e0058 */
[----:B------:R-:W-:Y:S01]  /*1dc0*/  VIMNMX R78, PT, PT, RZ, R5, !PT ;  /* 0x00000005ff4e7248 */ /* 0x000fe20007fe0100 */
[----:B------:R-:W-:Y:S01]  /*1dd0*/  IMAD.X R13, RZ, RZ, ~R13, P0 ;  /* 0x000000ffff0d7224 */ /* 0x000fe200000e0e0d */
[----:B------:R-:W-:Y:S01]  /*1de0*/  MOV R96, R120 ;  /* 0x0000007800607202 */ /* 0x000fe20000000f00 */
[----:B------:R-:W-:Y:S01]  /*1df0*/  IMAD.MOV.U32 R97, RZ, RZ, R121 ;  /* 0x000000ffff617224 */ /* 0x000fe200078e0079 */
[----:B------:R-:W-:Y:S01]  /*1e00*/  MOV R130, R110 ;  /* 0x0000006e00827202 */ /* 0x000fe20000000f00 */
[----:B------:R-:W-:-:S02]  /*1e10*/  IMAD.MOV.U32 R131, RZ, RZ, R111 ;  /* 0x000000ffff837224 */ /* 0x000fc400078e006f */
[----:B--2---:R-:W-:Y:S02]  /*1e20*/  IMAD R2, R31, R114, RZ ;  /* 0x000000721f027224 */ /* 0x004fe400078e02ff */
[----:B------:R-:W-:-:S05]  /*1e30*/  IMAD.WIDE.U32 R30, R114, R30, R28 ;  /* 0x0000001e721e7225 */ /* 0x000fca00078e001c */
[----:B------:R-:W-:Y:S01]  /*1e40*/  IADD3 R31, PT, PT, R31, R2, RZ ;  /* 0x000000021f1f7210 */ /* 0x000fe20007ffe0ff */
[----:B---3--:R-:W-:Y:S02]  /*1e50*/  IMAD R2, R133, R100, RZ ;  /* 0x0000006485027224 */ /* 0x008fe400078e02ff */
[----:B----4-:R-:W-:-:S04]  /*1e60*/  IMAD.WIDE.U32 R26, R114, R18, R28 ;  /* 0x00000012721a7225 */ /* 0x010fc800078e001c */
[----:B------:R-:W-:Y:S01]  /*1e70*/  IMAD.WIDE.U32 R30, R100, R132, R30 ;  /* 0x00000084641e7225 */ /* 0x000fe200078e001e */
[----:B------:R-:W-:-:S03]  /*1e80*/  SHF.L.U64.HI R99, R16, 0x5, R17 ;  /* 0x0000000510637819 */ /* 0x000fc60000010211 */
[----:B------:R-:W-:Y:S01]  /*1e90*/  IMAD.IADD R31, R31, 0x1, R2 ;  /* 0x000000011f1f7824 */ /* 0x000fe200078e0202 */
[----:B------:R-:W-:Y:S01]  /*1ea0*/  SHF.L.U32 R101, R16, 0x5, RZ ;  /* 0x0000000510657819 */ /* 0x000fe200000006ff */
[----:B------:R-:W-:Y:S02]  /*1eb0*/  IMAD R2, R19, R114, RZ ;  /* 0x0000007213027224 */ /* 0x000fe400078e02ff */
[----:B------:R-:W-:Y:S02]  /*1ec0*/  IMAD R19, R25, R8, RZ ;  /* 0x0000000819137224 */ /* 0x000fe400078e02ff */
[----:B------:R-:W-:Y:S01]  /*1ed0*/  IMAD R18, R17, R100, RZ ;  /* 0x0000006411127224 */ /* 0x000fe200078e02ff */
[----:B------:R-:W-:Y:S01]  /*1ee0*/  IADD3 R27, PT, PT, R27, R2, RZ ;  /* 0x000000021b1b7210 */ /* 0x000fe20007ffe0ff */
[----:B------:R-:W-:Y:S01]  /*1ef0*/  IMAD R2, R24, R4, R19 ;  /* 0x0000000418027224 */ /* 0x000fe200078e0213 */
[----:B------:R-:W-:Y:S01]  /*1f00*/  LEA.HI R123, R12, R12, RZ, 0x1 ;  /* 0x0000000c0c7b7211 */ /* 0x000fe200078f08ff */
[----:B------:R-:W-:-:S03]  /*1f10*/  IMAD.WIDE.U32 R24, R8, R24, R30 ;  /* 0x0000001808187225 */ /* 0x000fc600078e001e */
[----:B------:R-:W-:Y:S01]  /*1f20*/  SHF.R.S32.HI R123, RZ, 0x1, R123 ;  /* 0x00000001ff7b7819 */ /* 0x000fe2000001147b */
[----:B------:R-:W-:Y:S01]  /*1f30*/  IMAD.WIDE.U32 R26, R100, R16, R26 ;  /* 0x00000010641a7225 */ /* 0x000fe200078e001a */
[----:B------:R-:W-:-:S03]  /*1f40*/  IADD3 R25, PT, PT, R25, R2, RZ ;  /* 0x0000000219197210 */ /* 0x000fc60007ffe0ff */
[----:B------:R-:W-:Y:S02]  /*1f50*/  IMAD R19, R23, R8, RZ ;  /* 0x0000000817137224 */ /* 0x000fe400078e02ff */
[----:B------:R-:W-:Y:S02]  /*1f60*/  IMAD.IADD R27, R27, 0x1, R18 ;  /* 0x000000011b1b7824 */ /* 0x000fe400078e0212 */
[----:B------:R-:W-:Y:S02]  /*1f70*/  IMAD R4, R22, R4, R19 ;  /* 0x0000000416047224 */ /* 0x000fe400078e0213 */
[----:B------:R-:W-:Y:S01]  /*1f80*/  IMAD.WIDE.U32 R18, R8, R22, R26 ;  /* 0x0000001608127225 */ /* 0x000fe200078e001a */
[----:B------:R-:W-:-:S03]  /*1f90*/  LOP3.LUT R26, R28, 0x20, RZ, 0xfc, !PT ;  /* 0x000000201c1a7812 */ /* 0x000fc600078efcff */
[----:B------:R-:W-:Y:S02]  /*1fa0*/  IMAD R2, R13, R132, RZ ;  /* 0x000000840d027224 */ /* 0x000fe400078e02ff */
[----:B------:R-:W-:Y:S01]  /*1fb0*/  IMAD.IADD R19, R19, 0x1, R4 ;  /* 0x0000000113137824 */ /* 0x000fe200078e0204 */
[----:B-----5:R-:W-:Y:S01]  /*1fc0*/  IADD3 R4, PT, PT, R100, R9, RZ ;  /* 0x0000000964047210 */ /* 0x020fe20007ffe0ff */
[-C--:B------:R-:W-:Y:S02]  /*1fd0*/  IMAD R2, R133, R3.reuse, R2 ;  /* 0x0000000385027224 */ /* 0x080fe400078e0202 */
[----:B------:R-:W-:-:S04]  /*1fe0*/  IMAD.WIDE.U32 R24, R132, R3, R24 ;  /* 0x0000000384187225 */ /* 0x000fc800078e0018 */
[----:B------:R-:W-:Y:S01]  /*1ff0*/  IMAD R95, R126, R123, RZ ;  /* 0x0000007b7e5f7224 */ /* 0x000fe200078e02ff */
[----:B------:R-:W-:Y:S01]  /*2000*/  IADD3 R2, PT, PT, R25, R2, RZ ;  /* 0x0000000219027210 */ /* 0x000fe20007ffe0ff */
[----:B------:R-:W-:Y:S01]  /*2010*/  IMAD R4, R123, R4, RZ ;  /* 0x000000047b047224 */ /* 0x000fe200078e02ff */
[----:B------:R-:W-:Y:S01]  /*2020*/  LEA R82, P0, R24, R20, 0x1 ;  /* 0x0000001418527211 */ /* 0x000fe200078008ff */
[C---:B------:R-:W-:Y:S01]  /*2030*/  IMAD R9, R0.reuse, 0x4, R95 ;  /* 0x0000000400097824 */ /* 0x040fe200078e025f */
[----:B------:R-:W-:Y:S01]  /*2040*/  LEA R95, R0, R95, 0x3 ;  /* 0x0000005f005f7211 */ /* 0x000fe200078e18ff */
[----:B------:R-:W-:Y:S01]  /*2050*/  IMAD R31, R13, R16, RZ ;  /* 0x000000100d1f7224 */ /* 0x000fe200078e02ff */
[----:B------:R-:W-:Y:S01]  /*2060*/  LEA.HI.X R89, R24, R21, R2, 0x1, P0 ;  /* 0x0000001518597211 */ /* 0x000fe200000f0c02 */
[----:B------:R-:W-:Y:S01]  /*2070*/  IMAD.WIDE.U32 R18, R16, R3, R18 ;  /* 0x0000000310127225 */ /* 0x000fe200078e0012 */
[C---:B------:R-:W-:Y:S02]  /*2080*/  IADD3 R2, P1, PT, R4.reuse, R95, RZ ;  /* 0x0000005f04027210 */ /* 0x040fe40007f3e0ff */
[----:B------:R-:W-:Y:S01]  /*2090*/  SHF.R.S32.HI R0, RZ, 0x1f, R4 ;  /* 0x0000001fff007819 */ /* 0x000fe20000011404 */
[----:B------:R-:W-:Y:S01]  /*20a0*/  IMAD R31, R17, R3, R31 ;  /* 0x00000003111f7224 */ /* 0x000fe200078e021f */
[----:B------:R-:W-:Y:S01]  /*20b0*/  IADD3 R3, P2, PT, R4, R9, RZ ;  /* 0x0000000904037210 */ /* 0x000fe20007f5e0ff */
[----:B------:R-:W-:Y:S01]  /*20c0*/  IMAD.SHL.U32 R94, R2, 0x2, RZ ;  /* 0x00000002025e7824 */ /* 0x000fe200078e00ff */
[----:B------:R-:W-:Y:S01]  /*20d0*/  LEA.HI.X.SX32 R95, R95, R0, 0x1, P1 ;  /* 0x000000005f5f7211 */ /* 0x000fe200008f0eff */
[----:B------:R-:W-:Y:S01]  /*20e0*/  IMAD.IADD R31, R19, 0x1, R31 ;  /* 0x00000001131f7824 */ /* 0x000fe200078e021f */
[----:B------:R-:W-:-:S02]  /*20f0*/  LEA R30, P0, R18, R14, 0x1 ;  /* 0x0000000e121e7211 */ /* 0x000fc400078008ff */
[----:B------:R-:W-:Y:S02]  /*2100*/  SHF.L.U32 R32, R3, 0x1, RZ ;  /* 0x0000000103207819 */ /* 0x000fe400000006ff */
[----:B------:R-:W-:Y:S02]  /*2110*/  LEA.HI.X.SX32 R0, R9, R0, 0x1, P2 ;  /* 0x0000000009007211 */ /* 0x000fe400010f0eff */
        /* <DEDUP_REMOVED lines=9> */
[----:B------:R-:W-:Y:S02]  /*21b0*/  SHF.L.U32 R123, R123, 0x5, RZ ;  /* 0x000000057b7b7819 */ /* 0x000fe400000006ff */
[-C--:B------:R-:W-:Y:S02]  /*21c0*/  IADD3.X R67, PT, PT, R11, R0.reuse, RZ, P1, !PT ;  /* 0x000000000b437210 */ /* 0x080fe40000ffe4ff */
[----:B------:R-:W-:Y:S02]  /*21d0*/  IADD3.X R33, PT, PT, R7, R0, RZ, P0, !PT ;  /* 0x0000000007217210 */ /* 0x000fe400007fe4ff */
[----:B------:R-:W-:-:S02]  /*21e0*/  LOP3.LUT R25, R28, 0x40, RZ, 0xfc, !PT ;  /* 0x000000401c197812 */ /* 0x000fc400078efcff */
[----:B------:R-:W-:-:S07]  /*21f0*/  SHF.R.S32.HI R98, RZ, 0x1f, R123 ;  /* 0x0000001fff627819 */ /* 0x000fce000001147b */
.L_x_8943:
[----:B------:R-:W-:Y:S01]  /*2200*/  VIADD R105, R105, 0x40 ;  /* 0x0000004069697836 */ /* 0x000fe20000000000 */
[----:B------:R-:W-:Y:S01]  /*2210*/  UMOV UR6, URZ ;  /* 0x000000ff00067c82 */ /* 0x000fe20008000000 */
[----:B------:R-:W-:Y:S01]  /*2220*/  VIADD R107, R107, 0x40 ;  /* 0x000000406b6b7836 */ /* 0x000fe20000000000 */
[----:B------:R-:W-:Y:S01]  /*2230*/  BSSY.RECONVERGENT B1, `(.L_x_8929) ;  /* 0x000039c000017945 */ /* 0x000fe20003800200 */
[----:B------:R-:W-:Y:S01]  /*2240*/  IMAD.MOV.U32 R2, RZ, RZ, R82 ;  /* 0x000000ffff027224 */ /* 0x000fe200078e0052 */
[-C--:B------:R-:W-:Y:S01]  /*2250*/  ISETP.GE.AND P0, PT, R126, R105.reuse, PT ;  /* 0x000000697e00720c */ /* 0x080fe20003f06270 */
[----:B------:R-:W-:Y:S01]  /*2260*/  IMAD.MOV.U32 R3, RZ, RZ, R89 ;  /* 0x000000ffff037224 */ /* 0x000fe200078e0059 */
[----:B------:R-:W-:Y:S01]  /*2270*/  ISETP.GE.AND P4, PT, R76, R105, PT ;  /* 0x000000694c00720c */ /* 0x000fe20003f86270 */
[----:B------:R-:W-:Y:S01]  /*2280*/  VIADD R103, R103, 0xffffffff ;  /* 0xffffffff67677836 */ /* 0x000fe20000000000 */
[-C--:B------:R-:W-:Y:S01]  /*2290*/  ISETP.GE.AND P0, PT, R126, R107.reuse, !P0 ;  /* 0x0000006b7e00720c */ /* 0x080fe20004706270 */
[----:B------:R-:W-:Y:S01]  /*22a0*/  IMAD.MOV.U32 R104, RZ, RZ, R100 ;  /* 0x000000ffff687224 */ /* 0x000fe200078e0064 */
[----:B------:R-:W-:Y:S01]  /*22b0*/  ISETP.GE.AND P4, PT, R76, R107, !P4 ;  /* 0x0000006b4c00720c */ /* 0x000fe20006786270 */
[----:B------:R-:W-:Y:S01]  /*22c0*/  VIADD R100, R100, 0xffffffc0 ;  /* 0xffffffc064647836 */ /* 0x000fe20000000000 */
[----:B------:R-:W-:Y:S09]  /*22d0*/  ISETP.GT.AND P3, PT, R103, R78, PT ;  /* 0x0000004e6700720c */ /* 0x000ff20003f64270 */
[----:B------:R-:W2:Y:S02]  /*22e0*/  @P0 LD.E.128 R8, desc[UR4][R2.64] ;  /* 0x0000000402080980 */ /* 0x000ea4000c101d00 */
[C---:B------:R-:W-:Y:S04]  /*22f0*/  @P4 LEA R20, P1, R132.reuse, R2, 0x6 ;  /* 0x0000000284144211 */ /* 0x040fe800078230ff */
[----:B------:R-:W-:Y:S02]  /*2300*/  @P4 LEA.HI.X R21, R132, R3, R133, 0x6, P1 ;  /* 0x0000000384154211 */ /* 0x000fe400008f3485 */
[C---:B------:R-:W-:Y:S04]  /*2310*/  @P4 LEA R22, P1, R87.reuse, R96, 0x1 ;  /* 0x0000006057164211 */ /* 0x040fe800078208ff */
[----:B------:R-:W-:Y:S02]  /*2320*/  @P4 LEA.HI.X R23, R87, R97, R86, 0x1, P1 ;  /* 0x0000006157174211 */ /* 0x000fe400008f0c56 */
[----:B------:R-:W-:Y:S01]  /*2330*/  IADD3 R0, P1, PT, RZ, -UR6, RZ ;  /* 0x80000006ff007c10 */ /* 0x000fe2000ff3e0ff */
[----:B--2---:R1:W-:Y:S04]  /*2340*/  @P0 ST.E.128 desc[UR4][R96.64], R8 ;  /* 0x0000000860000985 */ /* 0x0043e8000c101d04 */
[----:B------:R-:W2:Y:S04]  /*2350*/  @P0 LD.E.128 R4, desc[UR4][R2.64+0x40] ;  /* 0x0000400402040980 */ /* 0x000ea8000c101d00 */
[----:B--2---:R2:W-:Y:S04]  /*2360*/  @P0 ST.E.128 desc[UR4][R96.64+0x40], R4 ;  /* 0x0000400460000985 */ /* 0x0045e8000c101d04 */
[----:B------:R-:W3:Y:S04]  /*2370*/  @P0 LD.E.128 R16, desc[UR4][R2.64+0x80] ;  /* 0x0000800402100980 */ /* 0x000ee8000c101d00 */
[----:B---3--:R-:W-:Y:S04]  /*2380*/  @P0 ST.E.128 desc[UR4][R96.64+0x80], R16 ;  /* 0x0000801060000985 */ /* 0x008fe8000c101d04 */
[----:B------:R-:W3:Y:S04]  /*2390*/  @P4 LD.E.128 R12, desc[UR4][R20.64] ;  /* 0x00000004140c4980 */ /* 0x000ee8000c101d00 */
[----:B---3--:R3:W-:Y:S04]  /*23a0*/  @P4 ST.E.128 desc[UR4][R22.64], R12 ;  /* 0x0000000c16004985 */ /* 0x0087e8000c101d04 */
[----:B-1----:R-:W4:Y:S04]  /*23b0*/  @P4 LD.E.128 R8, desc[UR4][R20.64+0x40] ;  /* 0x0000400414084980 */ /* 0x002f28000c101d00 */
[----:B----4-:R1:W-:Y:S04]  /*23c0*/  @P4 ST.E.128 desc[UR4][R22.64+0x40], R8 ;  /* 0x0000400816004985 */ /* 0x0103e8000c101d04 */
[----:B--2---:R-:W2:Y:S04]  /*23d0*/  @P4 LD.E.128 R4, desc[UR4][R20.64+0x80] ;  /* 0x0000800414044980 */ /* 0x004ea8000c101d00 */
[----:B--2---:R1:W-:Y:S04]  /*23e0*/  @P4 ST.E.128 desc[UR4][R22.64+0x80], R4 ;  /* 0x0000800416004985 */ /* 0x0043e8000c101d04 */
[----:B------:R-:W2:Y:S04]  /*23f0*/  LD.E R89, desc[UR4][R84.64+0x130] ;  /* 0x0001300454597980 */ /* 0x000ea8000c101900 */
[----:B------:R-:W4:Y:S01]  /*2400*/  LD.E R27, desc[UR4][R84.64+0xd0] ;  /* 0x0000d004541b7980 */ /* 0x000f22000c101900 */
[----:B--2---:R-:W-:Y:S01]  /*2410*/  IMAD.SHL.U32 R89, R89, 0x40, RZ ;  /* 0x0000004059597824 */ /* 0x004fe200078e00ff */
[----:B----4-:R-:W-:Y:S03]  /*2420*/  ISETP.NE.AND P2, PT, R27, RZ, PT ;  /* 0x000000ff1b00720c */ /* 0x010fe60003f45270 */
[----:B------:R-:W-:Y:S05]  /*2430*/  IMAD.X R89, RZ, RZ, ~R89, P1 ;  /* 0x000000ffff597224 */ /* 0x000fea00008e0e59 */
[----:B---3--:R-:W-:Y:S04]  /*2440*/  SHF.R.S64 R13, R0, 0x1f, R89 ;  /* 0x0000001f000d7819 */ /* 0x008fe80000001059 */
[----:B------:R-:W-:Y:S04]  /*2450*/  IADD3 R82, P1, PT, R2, R13, RZ ;  /* 0x0000000d02527210 */ /* 0x000fe80007f3e0ff */
[----:B------:R-:W-:Y:S01]  /*2460*/  LEA.HI.X.SX32 R89, R89, R3, 0x1, P1 ;  /* 0x0000000359597211 */ /* 0x000fe200008f0eff */
[----:B-1----:R-:W-:Y:S08]  /*2470*/  @P2 BRA `(.L_x_8930) ;  /* 0x0000000000482947 */ /* 0x002ff00003800000 */
[----:B------:R-:W2:Y:S04]  /*2480*/  @P0 LD.E.128 R12, desc[UR4][R30.64] ;  /* 0x000000041e0c0980 */ /* 0x000ea8000c101d00 */
[----:B--2---:R1:W-:Y:S04]  /*2490*/  @P0 ST.E.128 desc[UR4][R130.64], R12 ;  /* 0x0000000c82000985 */ /* 0x0043e8000c101d04 */
[----:B------:R-:W2:Y:S04]  /*24a0*/  @P0 LD.E.128 R8, desc[UR4][R30.64+0x40] ;  /* 0x000040041e080980 */ /* 0x000ea8000c101d00 */
[----:B--2---:R1:W-:Y:S04]  /*24b0*/  @P0 ST.E.128 desc[UR4][R130.64+0x40], R8 ;  /* 0x0000400882000985 */ /* 0x0043e8000c101d04 */
[----:B------:R-:W2:Y:S04]  /*24c0*/  @P0 LD.E.128 R4, desc[UR4][R30.64+0x80] ;  /* 0x000080041e040980 */ /* 0x000ea8000c101d00 */
[----:B--2---:R1:W-:Y:S01]  /*24d0*/  @P0 ST.E.128 desc[UR4][R130.64+0x80], R4 ;  /* 0x0000800482000985 */ /* 0x0043e2000c101d04 */
[----:B------:R-:W-:Y:S05]  /*24e0*/  @!P4 BRA `(.L_x_8931) ;  /* 0x0000003400c0c947 */ /* 0x000fea0003800000 */
[C---:B------:R-:W-:Y:S04]  /*24f0*/  LEA R16, P0, R101.reuse, R30, 0x1 ;  /* 0x0000001e65107211 */ /* 0x040fe800078008ff */
[----:B------:R-:W-:Y:S02]  /*2500*/  LEA.HI.X R17, R101, R31, R99, 0x1, P0 ;  /* 0x0000001f65117211 */ /* 0x000fe400000f0c63 */
[C---:B------:R-:W-:Y:S03]  /*2510*/  LEA R2, P0, R108.reuse, R130, 0x1 ;  /* 0x000000826c027211 */ /* 0x040fe600078008ff */
[----:B-1----:R-:W2:Y:S01]  /*2520*/  LD.E.128 R12, desc[UR4][R16.64] ;  /* 0x00000004100c7980 */ /* 0x002ea2000c101d00 */
[----:B------:R-:W-:Y:S05]  /*2530*/  LEA.HI.X R3, R108, R131, R109, 0x1, P0 ;  /* 0x000000836c037211 */ /* 0x000fea00000f0c6d */
[----:B--2---:R2:W-:Y:S04]  /*2540*/  ST.E.128 desc[UR4][R2.64], R12 ;  /* 0x0000000c02007985 */ /* 0x0045e8000c101d04 */
[----:B------:R-:W3:Y:S04]  /*2550*/  LD.E.128 R8, desc[UR4][R16.64+0x40] ;  /* 0x0000400410087980 */ /* 0x000ee8000c101d00 */
[----:B---3--:R2:W-:Y:S04]  /*2560*/  ST.E.128 desc[UR4][R2.64+0x40], R8 ;  /* 0x0000400802007985 */ /* 0x0085e8000c101d04 */
[----:B------:R-:W3:Y:S04]  /*2570*/  LD.E.128 R4, desc[UR4][R16.64+0x80] ;  /* 0x0000800410047980 */ /* 0x000ee8000c101d00 */
[----:B---3--:R2:W-:Y:S01]  /*2580*/  ST.E.128 desc[UR4][R2.64+0x80], R4 ;  /* 0x0000800402007985 */ /* 0x0085e2000c101d04 */
[----:B------:R-:W-:Y:S05]  /*2590*/  BRA `(.L_x_8931) ;  /* 0x0000003400947947 */ /* 0x000fea0003800000 */
.L_x_8930:
[----:B------:R-:W2:Y:S02]  /*25a0*/  LD.E.U8 R0, desc[UR4][R84.64+0x1b3] ;  /* 0x0001b30454007980 */ /* 0x000ea4000c101100 */
[----:B--2---:R-:W-:Y:S11]  /*25b0*/  ISETP.NE.AND P1, PT, R0, RZ, PT ;  /* 0x000000ff0000720c */ /* 0x004ff60003f25270 */
[----:B------:R-:W-:Y:S02]  /*25c0*/  @!UPT UIADD3 URZ, UPT, UPT, URZ, URZ, URZ ;  /* 0x000000fffffff290 */ /* 0x000fe4000fffe0ff */
[----:B------:R-:W-:Y:S05]  /*25d0*/  @!P1 BRA `(.L_x_8932) ;  /* 0x0000001000f49947 */ /* 0x000fea0003800000 */
[----:B------:R-:W-:Y:S04]  /*25e0*/  BSSY.RECONVERGENT B0, `(.L_x_8933) ;  /* 0x0000095000007945 */ /* 0x000fe80003800200 */
[----:B------:R-:W-:Y:S05]  /*25f0*/  @!P0 BRA `(.L_x_8934) ;  /* 0x00000008004c8947 */ /* 0x000fea0003800000 */
        /* <DEDUP_REMOVED lines=16> */
[----:B------:R-:W-:Y:S01]  /*2700*/  @!P0 HADD2.F32 R23, -RZ, R20.H1_H1 ;  /* 0x30000014ff178230 */ /* 0x000fe20000004100 */
[----:B------:R-:W-:Y:S01]  /*2710*/  @!P0 MOV R22, R18 ;  /* 0x0000001200168202 */ /* 0x000fe20000000f00 */
        /* <DEDUP_REMOVED lines=46> */
[--C-:B----4-:R-:W-:Y:S02]  /*2a00*/  @!P1 HADD2.F32 R36, -RZ, R40.reuse.H0_H0 ;  /* 0x20000028ff249230 */ /* 0x110fe40000004100 */
[----:B------:R-:W-:Y:S02]  /*2a10*/  @!P1 HADD2.F32 R13, -RZ, R15.H0_H0 ;  /* 0x2000000fff0d9230 */ /* 0x000fe40000004100 */
[----:B------:R-:W-:Y:S01]  /*2a20*/  @!P1 FMUL.FTZ R6, R19, R14 ;  /* 0x0000000e13069220 */ /* 0x000fe20000410000 */
[----:B------:R-:W-:Y:S02]  /*2a30*/  @!P1 HADD2.F32 R38, -RZ, R41.H0_H0 ;  /* 0x20000029ff269230 */ /* 0x000fe40000004100 */
[----:B------:R-:W-:Y:S01]  /*2a40*/  @!P1 FMUL.FTZ R42, R35, R36 ;  /* 0x00000024232a9220 */ /* 0x000fe20000410000 */
[----:B------:R-:W-:Y:S02]  /*2a50*/  @!P1 HADD2.F32 R15, -RZ, R15.H1_H1 ;  /* 0x3000000fff0f9230 */ /* 0x000fe40000004100 */
[----:B------:R-:W-:Y:S01]  /*2a60*/  @!P1 FFMA.FTZ R5, R36, R37, R5 ;  /* 0x0000002524059223 */ /* 0x000fe20000010005 */
[----:B------:R-:W-:Y:S02]  /*2a70*/  @!P1 HADD2.F32 R39, -RZ, R40.H1_H1 ;  /* 0x30000028ff279230 */ /* 0x000fe40000004100 */
[----:B------:R-:W-:Y:S01]  /*2a80*/  @!P1 FFMA.FTZ R42, R37, R24, -R42 ;  /* 0x00000018252a9223 */ /* 0x000fe2000001082a */
[----:B------:R-:W-:Y:S02]  /*2a90*/  @!P1 HADD2.F32 R37, -RZ, R16.H0_H0 ;  /* 0x20000010ff259230 */ /* 0x000fe40000004100 */
[--C-:B------:R-:W-:Y:S02]  /*2aa0*/  @!P1 HADD2.F32 R24, -RZ, R18.reuse.H1_H1 ;  /* 0x30000012ff189230 */ /* 0x100fe40000004100 */
[----:B------:R-:W-:Y:S01]  /*2ab0*/  @!P1 FMUL.FTZ R43, R19, R39 ;  /* 0x00000027132b9220 */ /* 0x000fe20000410000 */
[----:B------:R-:W-:Y:S01]  /*2ac0*/  @!P1 F2FP.F16.F32.PACK_AB R42, R5, R42 ;  /* 0x0000002a052a923e */ /* 0x000fe200000000ff */
[----:B------:R-:W-:Y:S02]  /*2ad0*/  @!P1 HADD2.F32 R41, -RZ, R41.H1_H1 ;  /* 0x30000029ff299230 */ /* 0x000fe40000004100 */
[----:B------:R-:W-:Y:S01]  /*2ae0*/  @!P1 FFMA.FTZ R6, R39, R37, R6 ;  /* 0x0000002527069223 */ /* 0x000fe20000010006 */
[--C-:B------:R-:W-:Y:S01]  /*2af0*/  @!P1 HADD2.F32 R16, -RZ, R17.reuse.H1_H1 ;  /* 0x30000011ff109230 */ /* 0x100fe20000004100 */
[----:B------:R-:W-:Y:S01]  /*2b00*/  @!P1 MOV R20, R42 ;  /* 0x0000002a00149202 */ /* 0x000fe20000000f00 */
[----:B------:R-:W-:Y:S02]  /*2b10*/  @!P1 HADD2.F32 R36, -RZ, R18.H0_H0 ;  /* 0x20000012ff249230 */ /* 0x000fe40000004100 */
[----:B------:R-:W-:Y:S01]  /*2b20*/  @!P1 FMUL.FTZ R7, R24, R13 ;  /* 0x0000000d18079220 */ /* 0x000fe20000410000 */
[----:B------:R-:W-:Y:S02]  /*2b30*/  @!P1 HADD2.F32 R40, -RZ, R17.H0_H0 ;  /* 0x20000011ff289230 */ /* 0x000fe40000004100 */
[C---:B------:R-:W-:Y:S01]  /*2b40*/  @!P1 FMUL.FTZ R45, R16.reuse, R41 ;  /* 0x00000029102d9220 */ /* 0x040fe20000410000 */
[-C--:B------:R-:W-:Y:S01]  /*2b50*/  @!P1 FMUL.FTZ R8, R16, R15.reuse ;  /* 0x0000000f10089220 */ /* 0x080fe20000410000 */
[----:B------:R-:W-:Y:S01]  /*2b60*/  @!P1 FMUL.FTZ R44, R24, R38 ;  /* 0x00000026182c9220 */ /* 0x000fe20000410000 */
        /* <DEDUP_REMOVED lines=26> */
[----:B------:R-:W-:Y:S02]  /*2d10*/  @!P0 HADD2.F32 R13, -RZ, R15.H0_H0 ;  /* 0x2000000fff0d8230 */ /* 0x000fe40000004100 */
[----:B------:R-:W-:Y:S01]  /*2d20*/  @!P0 FMUL.FTZ R10, R23, R14 ;  /* 0x0000000e170a8220 */ /* 0x000fe20000410000 */
[----:B------:R-:W-:Y:S02]  /*2d30*/  @!P0 HADD2.F32 R38, -RZ, R41.H0_H0 ;  /* 0x20000029ff268230 */ /* 0x000fe40000004100 */
[----:B------:R-:W-:Y:S01]  /*2d40*/  @!P0 FMUL.FTZ R42, R35, R36 ;  /* 0x00000024232a8220 */ /* 0x000fe20000410000 */
[----:B------:R-:W-:Y:S01]  /*2d50*/  @!P0 FFMA.FTZ R9, R36, R37, R9 ;  /* 0x0000002524098223 */ /* 0x000fe20000010009 */
[----:B------:R-:W-:Y:S02]  /*2d60*/  @!P0 HADD2.F32 R15, -RZ, R15.H1_H1 ;  /* 0x3000000fff0f8230 */ /* 0x000fe40000004100 */
[----:B------:R-:W-:Y:S01]  /*2d70*/  @!P0 FFMA.FTZ R42, R37, R24, -R42 ;  /* 0x00000018252a8223 */ /* 0x000fe2000001082a */
[----:B------:R-:W-:Y:S02]  /*2d80*/  @!P0 HADD2.F32 R37, -RZ, R20.H0_H0 ;  /* 0x20000014ff258230 */ /* 0x000fe40000004100 */
[----:B------:R-:W-:Y:S02]  /*2d90*/  @!P0 HADD2.F32 R24, -RZ, R22.H1_H1 ;  /* 0x30000016ff188230 */ /* 0x000fe40000004100 */
[----:B------:R-:W-:Y:S01]  /*2da0*/  @!P0 F2FP.F16.F32.PACK_AB R42, R9, R42 ;  /* 0x0000002a092a823e */ /* 0x000fe200000000ff */
[----:B------:R-:W-:Y:S02]  /*2db0*/  @!P0 HADD2.F32 R39, -RZ, R40.H1_H1 ;  /* 0x30000028ff278230 */ /* 0x000fe40000004100 */
[----:B------:R-:W-:Y:S01]  /*2dc0*/  @!P0 HADD2.F32 R41, -RZ, R41.H1_H1 ;  /* 0x30000029ff298230 */ /* 0x000fe20000004100 */
[----:B------:R-:W-:Y:S01]  /*2dd0*/  @!P0 MOV R16, R42 ;  /* 0x0000002a00108202 */ /* 0x000fe20000000f00 */
[--C-:B------:R-:W-:Y:S02]  /*2de0*/  @!P0 HADD2.F32 R20, -RZ, R21.reuse.H1_H1 ;  /* 0x30000015ff148230 */ /* 0x100fe40000004100 */
[C---:B------:R-:W-:Y:S01]  /*2df0*/  @!P0 FMUL.FTZ R11, R24.reuse, R13 ;  /* 0x0000000d180b8220 */ /* 0x040fe20000410000 */
[----:B------:R-:W-:Y:S02]  /*2e00*/  @!P0 HADD2.F32 R36, -RZ, R22.H0_H0 ;  /* 0x20000016ff248230 */ /* 0x000fe40000004100 */
[----:B------:R-:W-:Y:S01]  /*2e10*/  @!P0 FMUL.FTZ R43, R23, R39 ;  /* 0x00000027172b8220 */ /* 0x000fe20000410000 */
        /* <DEDUP_REMOVED lines=17> */
.L_x_8934:
[----:B------:R-:W-:Y:S05]  /*2f30*/  BSYNC.RECONVERGENT B0 ;  /* 0x0000000000007941 */ /* 0x000fea0003800200 */
.L_x_8933:
[----:B------:R-:W-:Y:S04]  /*2f40*/  BSSY.RECONVERGENT B0, `(.L_x_8935) ;  /* 0x000009f000007945 */ /* 0x000fe80003800200 */
[----:B------:R-:W-:Y:S05]  /*2f50*/  @!P4 BRA `(.L_x_8936) ;  /* 0x000000080074c947 */ /* 0x000fea0003800000 */
[----:B------:R-:W-:Y:S02]  /*2f60*/  LEA R48, P1, R101, R30, 0x1 ;  /* 0x0000001e65307211 */ /* 0x000fe400078208ff */
[----:B------:R-:W-:Y:S02]  /*2f70*/  SHF.L.U32 R51, R123, 0x1, RZ ;  /* 0x000000017b337819 */ /* 0x000fe400000006ff */
[----:B------:R-:W-:Y:S02]  /*2f80*/  ISETP.GE.AND P0, PT, R28, R27, PT ;  /* 0x0000001b1c00720c */ /* 0x000fe40003f06270 */
[----:B------:R-:W-:Y:S02]  /*2f90*/  LEA.HI.X R49, R101, R31, R99, 0x1, P1 ;  /* 0x0000001f65317211 */ /* 0x000fe400008f0c63 */
[-C--:B------:R-:W-:Y:S02]  /*2fa0*/  IADD3 R44, P1, PT, R66, R51.reuse, RZ ;  /* 0x00000033422c7210 */ /* 0x080fe40007f3e0ff */
[----:B------:R-:W-:Y:S01]  /*2fb0*/  SHF.L.U64.HI R47, R123, 0x1, R98 ;  /* 0x000000017b2f7819 */ /* 0x000fe20000010262 */
[----:B------:R-:W1:Y:S01]  /*2fc0*/  LD.E.128 R20, desc[UR4][R48.64] ;  /* 0x0000000430147980 */ /* 0x000e62000c101d00 */
[----:B------:R-:W-:Y:S02]  /*2fd0*/  IADD3 R34, P2, PT, R32, R51, RZ ;  /* 0x0000003320227210 */ /* 0x000fe40007f5e0ff */
[-C--:B------:R-:W-:Y:S02]  /*2fe0*/  IADD3.X R45, PT, PT, R67, R47.reuse, RZ, P1, !PT ;  /* 0x0000002f432d7210 */ /* 0x080fe40000ffe4ff */
[----:B------:R-:W-:Y:S02]  /*2ff0*/  IADD3.X R35, PT, PT, R33, R47, RZ, P2, !PT ;  /* 0x0000002f21237210 */ /* 0x000fe400017fe4ff */
[----:B------:R-:W-:Y:S01]  /*3000*/  LEA R46, P2, R108, R130, 0x1 ;  /* 0x000000826c2e7211 */ /* 0x000fe200078408ff */
[----:B------:R-:W2:Y:S01]  /*3010*/  @!P0 LD.E.64 R42, desc[UR4][R44.64] ;  /* 0x000000042c2a8980 */ /* 0x000ea2000c101b00 */
[----:B------:R-:W-:Y:S05]  /*3020*/  ISETP.GE.AND P1, PT, R26, R27, PT ;  /* 0x0000001b1a00720c */ /* 0x000fea0003f26270 */
[----:B------:R-:W3:Y:S01]  /*3030*/  @!P0 LD.E.64 R14, desc[UR4][R34.64] ;  /* 0x00000004220e8980 */ /* 0x000ee2000c101b00 */
[--C-:B--2---:R-:W-:Y:S01]  /*3040*/  @!P0 HADD2.F32 R39, -RZ, R42.reuse.H0_H0 ;  /* 0x2000002aff278230 */ /* 0x104fe20000004100 */
[----:B-1----:R-:W-:Y:S01]  /*3050*/  @!P0 MOV R19, R20 ;  /* 0x0000001400138202 */ /* 0x002fe20000000f00 */
[----:B------:R-:W-:Y:S01]  /*3060*/  @!P0 HADD2.F32 R38, -RZ, R43.H0_H0 ;  /* 0x2000002bff268230 */ /* 0x000fe20000004100 */
[----:B------:R-:W-:Y:S01]  /*3070*/  @!P0 MOV R16, R21 ;  /* 0x0000001500108202 */ /* 0x000fe20000000f00 */
[----:B------:R-:W-:Y:S02]  /*3080*/  @!P0 HADD2.F32 R41, -RZ, R42.H1_H1 ;  /* 0x3000002aff298230 */ /* 0x000fe40000004100 */
[--C-:B------:R-:W-:Y:S02]  /*3090*/  @!P0 HADD2.F32 R18, -RZ, R19.reuse.H1_H1 ;  /* 0x30000013ff128230 */ /* 0x100fe40000004100 */
[--C-:B---3--:R-:W-:Y:S02]  /*30a0*/  @!P0 HADD2.F32 R17, -RZ, R14.reuse.H0_H0 ;  /* 0x2000000eff118230 */ /* 0x108fe40000004100 */
        /* <DEDUP_REMOVED lines=110> */
[--C-:B------:R-:W-:Y:S02]  /*3790*/  @!P0 HADD2.F32 R24, -RZ, R18.reuse.H1_H1 ;  /* 0x30000012ff188230 */ /* 0x100fe40000004100 */
[----:B------:R-:W-:Y:S01]  /*37a0*/  @!P0 FMUL.FTZ R49, R19, R41 ;  /* 0x0000002913318220 */ /* 0x000fe20000410000 */
        /* <DEDUP_REMOVED lines=24> */
.L_x_8936:
[----:B------:R-:W-:Y:S05]  /*3930*/  BSYNC.RECONVERGENT B0 ;  /* 0x0000000000007941 */ /* 0x000fea0003800200 */
.L_x_8935:
[----:B------:R-:W3:Y:S02]  /*3940*/  LD.E R3, desc[UR4][R84.64+0xd0] ;  /* 0x0000d00454037980 */ /* 0x000ee4000c101900 */
[----:B---3--:R-:W-:Y:S05]  /*3950*/  IMAD.U32 R3, R3, -0x20, RZ ;  /* 0xffffffe003037824 */ /* 0x008fea00078e00ff */
[C---:B------:R-:W-:Y:S02]  /*3960*/  LEA R32, P1, R3.reuse, R32, 0x1 ;  /* 0x0000002003207211 */ /* 0x040fe400078208ff */
[C---:B------:R-:W-:Y:S02]  /*3970*/  LEA R66, P0, R3.reuse, R66, 0x1 ;  /* 0x0000004203427211 */ /* 0x040fe400078008ff */
[C---:B------:R-:W-:Y:S02]  /*3980*/  LEA.HI.X.SX32 R33, R3.reuse, R33, 0x1, P1 ;  /* 0x0000002103217211 */ /* 0x040fe400008f0eff */
[----:B------:R-:W-:Y:S01]  /*3990*/  LEA.HI.X.SX32 R67, R3, R67, 0x1, P0 ;  /* 0x0000004303437211 */ /* 0x000fe200000f0eff */
[----:B------:R-:W-:Y:S05]  /*39a0*/  BRA `(.L_x_8931) ;  /* 0x0000002000907947 */ /* 0x000fea0003800000 */
.L_x_8932:
        /* <DEDUP_REMOVED lines=34> */
[--C-:B------:R-:W-:Y:S02]  /*3bd0*/  @!P0 HADD2.F32 R50, -RZ, R137.reuse.H0_H0 ;  /* 0x20000089ff328230 */ /* 0x100fe40000004100 */
[----:B------:R-:W-:Y:S01]  /*3be0*/  @P1 FADD.FTZ R53, -R53, -RZ ;  /* 0x800000ff35351221 */ /* 0x000fe20000010100 */
[--C-:B-1----:R-:W-:Y:S02]  /*3bf0*/  @!P0 HADD2.F32 R55, -RZ, R52.reuse.H0_H0 ;  /* 0x20000034ff378230 */ /* 0x102fe40000004100 */
        /* <DEDUP_REMOVED lines=18> */
[----:B------:R-:W-:Y:S01]  /*3d20*/  @!P0 FFMA.FTZ R0, R55, R52, R0 ;  /* 0x0000003437008223 */ /* 0x000fe20000010000 */
[----:B------:R-:W-:Y:S01]  /*3d30*/  @!P0 HADD2.F32 R44, -RZ, R37.H1_H1 ;  /* 0x30000025ff2c8230 */ /* 0x000fe20000004100 */
[----:B------:R-:W-:Y:S01]  /*3d40*/  ISETP.GE.AND P1, PT, R26, R27, PT ;  /* 0x0000001b1a00720c */ /* 0x000fe20003f26270 */
[--C-:B------:R-:W-:Y:S02]  /*3d50*/  @!P0 HADD2.F32 R52, -RZ, R56.reuse.H0_H0 ;  /* 0x20000038ff348230 */ /* 0x100fe40000004100 */
[----:B------:R-:W-:Y:S01]  /*3d60*/  @!P0 FFMA.FTZ R2, R57, R54, R2 ;  /* 0x0000003639028223 */ /* 0x000fe20000010002 */
[--C-:B------:R-:W-:Y:S02]  /*3d70*/  @!P0 HADD2.F32 R54, -RZ, R61.reuse.H0_H0 ;  /* 0x2000003dff368230 */ /* 0x100fe40000004100 */
[----:B------:R-:W-:Y:S01]  /*3d80*/  @!P0 FMUL.FTZ R3, R45, R50 ;  /* 0x000000322d038220 */ /* 0x000fe20000410000 */
[----:B------:R-:W-:Y:S02]  /*3d90*/  @!P0 HADD2.F32 R55, -RZ, R56.H1_H1 ;  /* 0x30000038ff378230 */ /* 0x000fe40000004100 */
[----:B------:R-:W-:Y:S01]  /*3da0*/  @!P0 FMUL.FTZ R4, R44, R49 ;  /* 0x000000312c048220 */ /* 0x000fe20000410000 */
[----:B------:R-:W-:Y:S02]  /*3db0*/  @!P0 HADD2.F32 R56, -RZ, R61.H1_H1 ;  /* 0x3000003dff388230 */ /* 0x000fe40000004100 */
[----:B------:R-:W-:Y:S01]  /*3dc0*/  @!P0 FFMA.FTZ R3, R52, R54, R3 ;  /* 0x0000003634038223 */ /* 0x000fe20000010003 */
[----:B------:R-:W-:Y:S01]  /*3dd0*/  @!P0 HADD2.F32 R57, -RZ, R62.H0_H0 ;  /* 0x2000003eff398230 */ /* 0x000fe20000004100 */
[----:B------:R-:W-:Y:S01]  /*3de0*/  @!P0 MOV R54, R75 ;  /* 0x0000004b00368202 */ /* 0x000fe20000000f00 */
[----:B------:R-:W-:Y:S02]  /*3df0*/  @!P0 HADD2.F32 R58, -RZ, R64.H0_H0 ;  /* 0x20000040ff3a8230 */ /* 0x000fe40000004100 */
[----:B------:R-:W-:Y:S01]  /*3e00*/  @!P0 FMUL.FTZ R5, R42, R47 ;  /* 0x0000002f2a058220 */ /* 0x000fe20000410000 */
        /* <DEDUP_REMOVED lines=8> */
[--C-:B------:R-:W-:Y:S02]  /*3e90*/  @!P0 HADD2.F32 R60, -RZ, R63.reuse.H0_H0 ;  /* 0x2000003fff3c8230 */ /* 0x100fe40000004100 */
[----:B------:R-:W-:Y:S01]  /*3ea0*/  @!P0 FMUL.FTZ R7, R37, R38 ;  /* 0x0000002625078220 */ /* 0x000fe20000410000 */
[--C-:B------:R-:W-:Y:S01]  /*3eb0*/  @!P0 HADD2.F32 R52, -RZ, R54.reuse.H0_H0 ;  /* 0x20000036ff348230 */ /* 0x100fe20000004100 */
[----:B------:R-:W-:Y:S01]  /*3ec0*/  @!P1 IADD3 R124, P5, PT, R34, 0x20, RZ ;  /* 0x00000020227c9810 */ /* 0x000fe20007fbe0ff */
[----:B------:R-:W-:Y:S02]  /*3ed0*/  @!P0 HADD2.F32 R61, -RZ, R63.H1_H1 ;  /* 0x3000003fff3d8230 */ /* 0x000fe40000004100 */
[----:B------:R-:W-:Y:S01]  /*3ee0*/  @!P0 FFMA.FTZ R6, R55, R59, R6 ;  /* 0x0000003b37068223 */ /* 0x000fe20000010006 */
[----:B------:R-:W-:Y:S01]  /*3ef0*/  @!P0 HADD2.F32 R57, -RZ, R54.H1_H1 ;  /* 0x30000036ff398230 */ /* 0x000fe20000004100 */
[----:B------:R-:W-:Y:S01]  /*3f00*/  @!P1 ISETP.GT.AND P2, PT, R35, 0x20, PT ;  /* 0x000000202300980c */ /* 0x000fe20003f44270 */
[----:B------:R-:W-:Y:S01]  /*3f10*/  @!P0 FFMA.FTZ R7, R52, R60, R7 ;  /* 0x0000003c34078223 */ /* 0x000fe20000010007 */
[----:B------:R-:W-:Y:S02]  /*3f20*/  @!P1 IADD3.X R134, PT, PT, RZ, R106, RZ, P5, !PT ;  /* 0x0000006aff869210 */ /* 0x000fe40002ffe4ff */
[----:B------:R-:W-:Y:S01]  /*3f30*/  @!P0 FFMA.FTZ R8, R57, R61, R8 ;  /* 0x0000003d39088223 */ /* 0x000fe20000010008 */
[----:B------:R-:W-:Y:S02]  /*3f40*/  @!P1 SEL R141, R124, 0x20, !P2 ;  /* 0x000000207c8d9807 */ /* 0x000fe40005000000 */
[----:B------:R-:W-:Y:S02]  /*3f50*/  @!P1 SEL R124, R134, RZ, !P2 ;  /* 0x000000ff867c9207 */ /* 0x000fe40005000000 */
[----:B------:R-:W-:Y:S02]  /*3f60*/  @!P0 F2FP.F16.F32.PACK_AB R137, R8, R7 ;  /* 0x000000070889823e */ /* 0x000fe400000000ff */
[----:B------:R-:W-:Y:S02]  /*3f70*/  @!P0 F2FP.F16.F32.PACK_AB R122, R2, R0 ;  /* 0x00000000027a823e */ /* 0x000fe400000000ff */
[----:B------:R-:W-:Y:S02]  /*3f80*/  @!P0 F2FP.F16.F32.PACK_AB R135, R4, R3 ;  /* 0x000000030487823e */ /* 0x000fe400000000ff */
[----:B------:R-:W-:Y:S02]  /*3f90*/  @!P0 F2FP.F16.F32.PACK_AB R134, R6, R5 ;  /* 0x000000050686823e */ /* 0x000fe400000000ff */
[C---:B------:R-:W-:Y:S02]  /*3fa0*/  @!P1 SHF.L.U64.HI R124, R141.reuse, 0x1, R124 ;  /* 0x000000018d7c9819 */ /* 0x040fe4000001027c */
[----:B------:R-:W-:Y:S02]  /*3fb0*/  @!P1 SHF.L.U32 R141, R141, 0x1, RZ ;  /* 0x000000018d8d9819 */ /* 0x000fe400000006ff */
[----:B------:R-:W-:Y:S02]  /*3fc0*/  @!P0 MOV R72, R122 ;  /* 0x0000007a00488202 */ /* 0x000fe40000000f00 */
        /* <DEDUP_REMOVED lines=10> */
[----:B------:R-:W2:Y:S01]  /*4070*/  @!P1 LD.E.128 R136, desc[UR4][R138.64] ;  /* 0x000000048a889980 */ /* 0x000ea2000c101d00 */
[----:B------:R-:W-:Y:S07]  /*4080*/  ISETP.GT.AND P0, PT, R35, 0x20, !P1 ;  /* 0x000000202300780c */ /* 0x000fee0004f04270 */
[----:B------:R-:W3:Y:S08]  /*4090*/  LD.E.128 R68, desc[UR4][R30.64+0x40] ;  /* 0x000040041e447980 */ /* 0x000ef0000c101d00 */
[----:B------:R-:W4:Y:S08]  /*40a0*/  @!P1 LD.E.128 R36, desc[UR4][R38.64+0x40] ;  /* 0x0000400426249980 */ /* 0x000f30000c101d00 */
[----:B------:R3:W5:Y:S01]  /*40b0*/  @!P1 LD.E.128 R60, desc[UR4][R54.64] ;  /* 0x00000004363c9980 */ /* 0x000762000c101d00 */
[--C-:B--2---:R-:W-:Y:S02]  /*40c0*/  @!P1 HADD2.F32 R53, -RZ, R136.reuse.H0_H0 ;  /* 0x20000088ff359230 */ /* 0x104fe40000004100 */
[----:B------:R-:W-:Y:S02]  /*40d0*/  @!P1 HADD2.F32 R51, -RZ, R136.H1_H1 ;  /* 0x30000088ff339230 */ /* 0x000fe40000004100 */
[--C-:B------:R-:W-:Y:S02]  /*40e0*/  @!P1 HADD2.F32 R50, -RZ, R137.reuse.H0_H0 ;  /* 0x20000089ff329230 */ /* 0x100fe40000004100 */
[----:B------:R-:W-:Y:S01]  /*40f0*/  @P0 FADD.FTZ R53, -R53, -RZ ;  /* 0x800000ff35350221 */ /* 0x000fe20000010100 */
[----:B------:R-:W-:Y:S02]  /*4100*/  @!P1 HADD2.F32 R49, -RZ, R137.H1_H1 ;  /* 0x30000089ff319230 */ /* 0x000fe40000004100 */
[----:B------:R-:W-:Y:S01]  /*4110*/  @P0 FADD.FTZ R51, -R51, -RZ ;  /* 0x800000ff33330221 */ /* 0x000fe20000010100 */
[--C-:B------:R-:W-:Y:S01]  /*4120*/  @!P1 HADD2.F32 R47, -RZ, R138.reuse.H0_H0 ;  /* 0x2000008aff2f9230 */ /* 0x100fe20000004100 */
[----:B---3--:R-:W-:Y:S01]  /*4130*/  @!P1 MOV R55, R68 ;  /* 0x0000004400379202 */ /* 0x008fe20000000f00 */
[----:B------:R-:W-:Y:S02]  /*4140*/  @!P1 HADD2.F32 R43, -RZ, R138.H1_H1 ;  /* 0x3000008aff2b9230 */ /* 0x000fe40000004100 */
[----:B------:R-:W-:Y:S01]  /*4150*/  @P0 FADD.FTZ R50, -R50, -RZ ;  /* 0x800000ff32320221 */ /* 0x000fe20000010100 */
[----:B------:R-:W-:Y:S01]  /*4160*/  @P0 FADD.FTZ R49, -R49, -RZ ;  /* 0x800000ff31310221 */ /* 0x000fe20000010100 */
[----:B------:R-:W-:Y:S01]  /*4170*/  @P0 FADD.FTZ R47, -R47, -RZ ;  /* 0x800000ff2f2f0221 */ /* 0x000fe20000010100 */
[--C-:B------:R-:W-:Y:S02]  /*4180*/  @!P1 HADD2.F32 R52, -RZ, R55.reuse.H0_H0 ;  /* 0x20000037ff349230 */ /* 0x100fe40000004100 */
[----:B------:R-:W-:Y:S01]  /*4190*/  @P0 FADD.FTZ R43, -R43, -RZ ;  /* 0x800000ff2b2b0221 */ /* 0x000fe20000010100 */
[--C-:B----4-:R-:W-:Y:S02]  /*41a0*/  @!P1 HADD2.F32 R48, -RZ, R36.reuse.H0_H0 ;  /* 0x20000024ff309230 */ /* 0x110fe40000004100 */
[----:B------:R-:W-:Y:S02]  /*41b0*/  @!P1 HADD2.F32 R46, -RZ, R36.H1_H1 ;  /* 0x30000024ff2e9230 */ /* 0x000fe40000004100 */
[----:B------:R-:W-:Y:S02]  /*41c0*/  @!P1 HADD2.F32 R55, -RZ, R55.H1_H1 ;  /* 0x30000037ff379230 */ /* 0x000fe40000004100 */
[----:B------:R-:W-:Y:S01]  /*41d0*/  @!P1 FMUL.FTZ R9, R48, R53 ;  /* 0x0000003530099220 */ /* 0x000fe20000410000 */
[----:B------:R-:W-:Y:S02]  /*41e0*/  @!P1 HADD2.F32 R42, -RZ, R38.H0_H0 ;  /* 0x20000026ff2a9230 */ /* 0x000fe40000004100 */
[----:B------:R-:W-:Y:S01]  /*41f0*/  @!P1 FMUL.FTZ R10, R46, R51 ;  /* 0x000000332e0a9220 */ /* 0x000fe20000410000 */
[--C-:B-----5:R-:W-:Y:S02]  /*4200*/  @!P1 HADD2.F32 R54, -RZ, R60.reuse.H0_H0 ;  /* 0x2000003cff369230 */ /* 0x120fe40000004100 */
[----:B------:R-:W-:Y:S02]  /*4210*/  @!P1 HADD2.F32 R56, -RZ, R60.H1_H1 ;  /* 0x3000003cff389230 */ /* 0x000fe40000004100 */
[----:B------:R-:W-:Y:S01]  /*4220*/  @!P1 FMUL.FTZ R13, R42, R47 ;  /* 0x0000002f2a0d9220 */ /* 0x000fe20000410000 */
[----:B------:R-:W-:Y:S02]  /*4230*/  @!P1 HADD2.F32 R40, -RZ, R38.H1_H1 ;  /* 0x30000026ff289230 */ /* 0x000fe40000004100 */
[----:B------:R-:W-:Y:S01]  /*4240*/  @!P1 FFMA.FTZ R9, R52, R54, R9 ;  /* 0x0000003634099223 */ /* 0x000fe20000010009 */
[--C-:B------:R-:W-:Y:S02]  /*4250*/  @!P1 HADD2.F32 R38, -RZ, R139.reuse.H0_H0 ;  /* 0x2000008bff269230 */ /* 0x100fe40000004100 */
[----:B------:R-:W-:Y:S01]  /*4260*/  @!P1 FFMA.FTZ R10, R55, R56, R10 ;  /* 0x00000038370a9223 */ /* 0x000fe2000001000a */
[----:B------:R-:W-:Y:S01]  /*4270*/  @!P1 HADD2.F32 R36, -RZ, R139.H1_H1 ;  /* 0x3000008bff249230 */ /* 0x000fe20000004100 */
[----:B------:R-:W-:Y:S01]  /*4280*/  @!P1 MOV R55, R69 ;  /* 0x0000004500379202 */ /* 0x000fe20000000f00 */
[--C-:B------:R-:W-:Y:S02]  /*4290*/  @!P1 HADD2.F32 R45, -RZ, R37.reuse.H0_H0 ;  /* 0x20000025ff2d9230 */ /* 0x100fe40000004100 */
[----:B------:R-:W-:Y:S01]  /*42a0*/  @P0 FADD.FTZ R38, -R38, -RZ ;  /* 0x800000ff26260221 */ /* 0x000fe20000010100 */
[----:B------:R-:W-:Y:S02]  /*42b0*/  @!P1 HADD2.F32 R44, -RZ, R37.H1_H1 ;  /* 0x30000025ff2c9230 */ /* 0x000fe40000004100 */
[----:B------:R-:W-:Y:S01]  /*42c0*/  @P0 FADD.FTZ R36, -R36, -RZ ;  /* 0x800000ff24240221 */ /* 0x000fe20000010100 */
[----:B------:R-:W-:Y:S01]  /*42d0*/  @!P1 HADD2.F32 R54, -RZ, R61.H0_H0 ;  /* 0x2000003dff369230 */ /* 0x000fe20000004100 */
[----:B------:R-:W-:Y:S01]  /*42e0*/  ISETP.GE.AND P0, PT, R25, R27, PT ;  /* 0x0000001b1900720c */ /* 0x000fe20003f06270 */
[--C-:B------:R-:W-:Y:S02]  /*42f0*/  @!P1 HADD2.F32 R57, -RZ, R62.reuse.H0_H0 ;  /* 0x2000003eff399230 */ /* 0x100fe40000004100 */
[----:B------:R-:W-:Y:S01]  /*4300*/  @!P1 FMUL.FTZ R11, R45, R50 ;  /* 0x000000322d0b9220 */ /* 0x000fe20000410000 */
[----:B------:R-:W-:Y:S01]  /*4310*/  @!P1 HADD2.F32 R59, -RZ, R62.H1_H1 ;  /* 0x3000003eff3b9230 */ /* 0x000fe20000004100 */
[----:B------:R-:W-:Y:S01]  /*4320*/  @!P1 MOV R62, R70 ;  /* 0x00000046003e9202 */ /* 0x000fe20000000f00 */
[----:B------:R-:W-:Y:S02]  /*4330*/  @!P1 HADD2.F32 R52, -RZ, R55.H0_H0 ;  /* 0x20000037ff349230 */ /* 0x000fe40000004100 */
[----:B------:R-:W-:Y:S01]  /*4340*/  @!P1 FMUL.FTZ R12, R44, R49 ;  /* 0x000000312c0c9220 */ /* 0x000fe20000410000 */
[----:B------:R-:W-:Y:S02]  /*4350*/  @!P1 HADD2.F32 R56, -RZ, R61.H1_H1 ;  /* 0x3000003dff389230 */ /* 0x000fe40000004100 */
[----:B------:R-:W-:Y:S01]  /*4360*/  @!P1 FMUL.FTZ R14, R40, R43 ;  /* 0x0000002b280e9220 */ /* 0x000fe20000410000 */
        /* <DEDUP_REMOVED lines=9> */
[----:B------:R-:W-:Y:S01]  /*4400*/  @!P1 FMUL.FTZ R15, R37, R38 ;  /* 0x00000026250f9220 */ /* 0x000fe20000410000 */
[--C-:B------:R-:W-:Y:S02]  /*4410*/  @!P1 HADD2.F32 R60, -RZ, R63.reuse.H0_H0 ;  /* 0x2000003fff3c9230 */ /* 0x100fe40000004100 */
[----:B------:R-:W-:Y:S01]  /*4420*/  @!P1 FMUL.FTZ R16, R39, R36 ;  /* 0x0000002427109220 */ /* 0x000fe20000410000 */
[--C-:B------:R-:W-:Y:S02]  /*4430*/  @!P1 HADD2.F32 R52, -RZ, R54.reuse.H0_H0 ;  /* 0x20000036ff349230 */ /* 0x100fe40000004100 */
[----:B------:R-:W-:Y:S01]  /*4440*/  @!P1 FFMA.FTZ R14, R55, R59, R14 ;  /* 0x0000003b370e9223 */ /* 0x000fe2000001000e */
[----:B------:R-:W-:Y:S01]  /*4450*/  @!P1 HADD2.F32 R61, -RZ, R63.H1_H1 ;  /* 0x3000003fff3d9230 */ /* 0x000fe20000004100 */
[----:B------:R-:W-:Y:S01]  /*4460*/  @!P0 ISETP.GT.AND P2, PT, R35, 0x40, PT ;  /* 0x000000402300880c */ /* 0x000fe20003f44270 */
[----:B------:R-:W-:Y:S01]  /*4470*/  @!P1 HADD2.F32 R57, -RZ, R54.H1_H1 ;  /* 0x30000036ff399230 */ /* 0x000fe20000004100 */
[----:B------:R-:W-:Y:S01]  /*4480*/  @!P0 IADD3 R124, P5, PT, R34, 0x40, RZ ;  /* 0x00000040227c8810 */ /* 0x000fe20007fbe0ff */
[----:B------:R-:W-:Y:S01]  /*4490*/  @!P1 FFMA.FTZ R15, R52, R60, R15 ;  /* 0x0000003c340f9223 */ /* 0x000fe2000001000f */
[----:B------:R-:W-:Y:S02]  /*44a0*/  @!P1 F2FP.F16.F32.PACK_AB R122, R10, R9 ;  /* 0x000000090a7a923e */ /* 0x000fe400000000ff */
[----:B------:R-:W-:Y:S01]  /*44b0*/  @!P0 IADD3.X R134, PT, PT, RZ, R106, RZ, P5, !PT ;  /* 0x0000006aff868210 */ /* 0x000fe20002ffe4ff */
[----:B------:R-:W-:Y:S01]  /*44c0*/  @!P1 FFMA.FTZ R16, R57, R61, R16 ;  /* 0x0000003d39109223 */ /* 0x000fe20000010010 */
[----:B------:R-:W-:Y:S02]  /*44d0*/  @!P0 SEL R141, R124, 0x40, !P2 ;  /* 0x000000407c8d8807 */ /* 0x000fe40005000000 */
[----:B------:R-:W-:Y:S02]  /*44e0*/  @!P0 SEL R124, R134, RZ, !P2 ;  /* 0x000000ff867c8207 */ /* 0x000fe40005000000 */
        /* <DEDUP_REMOVED lines=18> */
[----:B-1----:R-:W4:Y:S08]  /*4610*/  LD.E.128 R72, desc[UR4][R30.64+0x80] ;  /* 0x000080041e487980 */ /* 0x002f30000c101d00 */
[----:B------:R-:W5:Y:S08]  /*4620*/  @!P0 LD.E.128 R36, desc[UR4][R38.64+0x80] ;  /* 0x0000800426248980 */ /* 0x000f70000c101d00 */
[----:B------:R4:W2:Y:S01]  /*4630*/  @!P0 LD.E.128 R60, desc[UR4][R54.64] ;  /* 0x00000004363c8980 */ /* 0x0008a2000c101d00 */
        /* <DEDUP_REMOVED lines=12> */
[----:B------:R-:W-:Y:S02]  /*4700*/  @!P0 HADD2.F32 R52, -RZ, R55.H0_H0 ;  /* 0x20000037ff348230 */ /* 0x000fe40000004100 */
[----:B------:R-:W-:Y:S01]  /*4710*/  @P1 FADD.FTZ R47, -R47, -RZ ;  /* 0x800000ff2f2f1221 */ /* 0x000fe20000010100 */
[--C-:B-----5:R-:W-:Y:S02]  /*4720*/  @!P0 HADD2.F32 R48, -RZ, R36.reuse.H0_H0 ;  /* 0x20000024ff308230 */ /* 0x120fe40000004100 */
[----:B------:R-:W-:Y:S01]  /*4730*/  @P1 FADD.FTZ R43, -R43, -RZ ;  /* 0x800000ff2b2b1221 */ /* 0x000fe20000010100 */
[----:B------:R-:W-:Y:S02]  /*4740*/  @!P0 HADD2.F32 R46, -RZ, R36.H1_H1 ;  /* 0x30000024ff2e8230 */ /* 0x000fe40000004100 */
[----:B------:R-:W-:Y:S02]  /*4750*/  @!P0 HADD2.F32 R45, -RZ, R37.H0_H0 ;  /* 0x20000025ff2d8230 */ /* 0x000fe40000004100 */
[----:B------:R-:W-:Y:S01]  /*4760*/  @!P0 FMUL.FTZ R17, R48, R53 ;  /* 0x0000003530118220 */ /* 0x000fe20000410000 */
[----:B------:R-:W-:Y:S02]  /*4770*/  @!P0 HADD2.F32 R55, -RZ, R55.H1_H1 ;  /* 0x30000037ff378230 */ /* 0x000fe40000004100 */
[----:B------:R-:W-:Y:S01]  /*4780*/  @!P0 FMUL.FTZ R18, R46, R51 ;  /* 0x000000332e128220 */ /* 0x000fe20000410000 */
[--C-:B--2---:R-:W-:Y:S02]  /*4790*/  @!P0 HADD2.F32 R54, -RZ, R60.reuse.H0_H0 ;  /* 0x2000003cff368230 */ /* 0x104fe40000004100 */
[----:B------:R-:W-:Y:S01]  /*47a0*/  @!P0 FMUL.FTZ R19, R45, R50 ;  /* 0x000000322d138220 */ /* 0x000fe20000410000 */
[----:B------:R-:W-:Y:S02]  /*47b0*/  @!P0 HADD2.F32 R56, -RZ, R60.H1_H1 ;  /* 0x3000003cff388230 */ /* 0x000fe40000004100 */
[--C-:B------:R-:W-:Y:S02]  /*47c0*/  @!P0 HADD2.F32 R42, -RZ, R38.reuse.H0_H0 ;  /* 0x20000026ff2a8230 */ /* 0x100fe40000004100 */
[----:B------:R-:W-:Y:S01]  /*47d0*/  @!P0 FFMA.FTZ R17, R52, R54, R17 ;  /* 0x0000003634118223 */ /* 0x000fe20000010011 */
[----:B------:R-:W-:Y:S01]  /*47e0*/  @!P0 HADD2.F32 R40, -RZ, R38.H1_H1 ;  /* 0x30000026ff288230 */ /* 0x000fe20000004100 */
[----:B------:R-:W-:Y:S01]  /*47f0*/  @!P0 MOV R54, R74 ;  /* 0x0000004a00368202 */ /* 0x000fe20000000f00 */
[----:B------:R-:W-:Y:S02]  /*4800*/  @!P0 HADD2.F32 R38, -RZ, R139.H0_H0 ;  /* 0x2000008bff268230 */ /* 0x000fe40000004100 */
[----:B------:R-:W-:Y:S01]  /*4810*/  @!P0 FFMA.FTZ R18, R55, R56, R18 ;  /* 0x0000003837128223 */ /* 0x000fe20000010012 */
[----:B------:R-:W-:Y:S01]  /*4820*/  @!P0 HADD2.F32 R44, -RZ, R37.H1_H1 ;  /* 0x30000025ff2c8230 */ /* 0x000fe20000004100 */
[----:B------:R-:W-:Y:S01]  /*4830*/  @!P0 MOV R56, R75 ;  /* 0x0000004b00388202 */ /* 0x000fe20000000f00 */
[----:B------:R-:W-:Y:S02]  /*4840*/  @!P0 HADD2.F32 R36, -RZ, R139.H1_H1 ;  /* 0x3000008bff248230 */ /* 0x000fe40000004100 */
[----:B------:R-:W-:Y:S01]  /*4850*/  @!P0 FMUL.FTZ R21, R42, R47 ;  /* 0x0000002f2a158220 */ /* 0x000fe20000410000 */
[----:B------:R-:W-:Y:S01]  /*4860*/  @!P0 HADD2.F32 R57, -RZ, R61.H0_H0 ;  /* 0x2000003dff398230 */ /* 0x000fe20000004100 */
[----:B------:R-:W-:Y:S01]  /*4870*/  @!P0 F2FP.F16.F32.PACK_AB R122, R18, R17 ;  /* 0x00000011127a823e */ /* 0x000fe200000000ff */
[----:B------:R-:W-:Y:S02]  /*4880*/  @!P0 HADD2.F32 R58, -RZ, R65.H0_H0 ;  /* 0x20000041ff3a8230 */ /* 0x000fe40000004100 */
[----:B------:R-:W-:Y:S01]  /*4890*/  @!P0 FMUL.FTZ R20, R44, R49 ;  /* 0x000000312c148220 */ /* 0x000fe20000410000 */
[--C-:B------:R-:W-:Y:S01]  /*48a0*/  @!P0 HADD2.F32 R37, -RZ, R39.reuse.H0_H0 ;  /* 0x20000027ff258230 */ /* 0x100fe20000004100 */
[----:B------:R-:W-:Y:S01]  /*48b0*/  @!P0 MOV R72, R122 ;  /* 0x0000007a00488202 */ /* 0x000fe20000000f00 */
[----:B------:R-:W-:Y:S02]  /*48c0*/  @!P0 HADD2.F32 R39, -RZ, R39.H1_H1 ;  /* 0x30000027ff278230 */ /* 0x000fe40000004100 */
[----:B------:R-:W-:Y:S01]  /*48d0*/  @!P0 FFMA.FTZ R19, R58, R57, R19 ;  /* 0x000000393a138223 */ /* 0x000fe20000010013 */
[----:B------:R-:W-:Y:S02]  /*48e0*/  @!P0 HADD2.F32 R59, -RZ, R61.H1_H1 ;  /* 0x3000003dff3b8230 */ /* 0x000fe40000004100 */
[----:B------:R-:W-:Y:S01]  /*48f0*/  @!P0 FMUL.FTZ R22, R40, R43 ;  /* 0x0000002b28168220 */ /* 0x000fe20000410000 */
[----:B------:R-:W-:Y:S02]  /*4900*/  @!P0 HADD2.F32 R55, -RZ, R65.H1_H1 ;  /* 0x30000041ff378230 */ /* 0x000fe40000004100 */
[----:B------:R-:W-:Y:S01]  /*4910*/  @P1 FADD.FTZ R38, -R38, -RZ ;  /* 0x800000ff26261221 */ /* 0x000fe20000010100 */
[----:B------:R-:W-:Y:S02]  /*4920*/  @!P0 HADD2.F32 R60, -RZ, R62.H0_H0 ;  /* 0x2000003eff3c8230 */ /* 0x000fe40000004100 */
[----:B------:R-:W-:Y:S01]  /*4930*/  @P1 FADD.FTZ R36, -R36, -RZ ;  /* 0x800000ff24241221 */ /* 0x000fe20000010100 */
        /* <DEDUP_REMOVED lines=14> */
[----:B------:R-:W-:Y:S01]  /*4a20*/  @!P0 F2FP.F16.F32.PACK_AB R124, R22, R21 ;  /* 0x00000015167c823e */ /* 0x000fe200000000ff */
[----:B------:R-:W-:Y:S02]  /*4a30*/  @!P0 FFMA.FTZ R23, R54, R62, R23 ;  /* 0x0000003e36178223 */ /* 0x000fe40000010017 */
[----:B------:R-:W-:Y:S01]  /*4a40*/  @!P0 FFMA.FTZ R24, R63, R64, R24 ;  /* 0x000000403f188223 */ /* 0x000fe20000010018 */
[----:B------:R-:W-:Y:S04]  /*4a50*/  @!P0 MOV R74, R124 ;  /* 0x0000007c004a8202 */ /* 0x000fe80000000f00 */
[----:B------:R-:W-:Y:S04]  /*4a60*/  @!P0 F2FP.F16.F32.PACK_AB R137, R24, R23 ;  /* 0x000000171889823e */ /* 0x000fe800000000ff */
[----:B------:R-:W-:Y:S05]  /*4a70*/  @!P0 MOV R75, R137 ;  /* 0x00000089004b8202 */ /* 0x000fea0000000f00 */
[----:B------:R1:W-:Y:S02]  /*4a80*/  ST.E.128 desc[UR4][R130.64+0x80], R72 ;  /* 0x0000804882007985 */ /* 0x0003e4000c101d04 */
.L_x_8938:
[----:B------:R-:W-:Y:S05]  /*4a90*/  BSYNC.RECONVERGENT B0 ;  /* 0x0000000000007941 */ /* 0x000fea0003800200 */
.L_x_8937:
[----:B------:R-:W-:Y:S04]  /*4aa0*/  BSSY.RECONVERGENT B0, `(.L_x_8939) ;  /* 0x000010e000007945 */ /* 0x000fe80003800200 */
[----:B------:R-:W-:Y:S05]  /*4ab0*/  @!P4 BRA `(.L_x_8940) ;  /* 0x000000100030c947 */ /* 0x000fea0003800000 */
[----:B------:R-:W-:Y:S02]  /*4ac0*/  ISETP.GE.AND P0, PT, R28, R27, PT ;  /* 0x0000001b1c00720c */ /* 0x000fe40003f06270 */
[C---:B------:R-:W-:Y:S02]  /*4ad0*/  LEA R18, P2, R101.reuse, R30, 0x1 ;  /* 0x0000001e65127211 */ /* 0x040fe400078408ff */
[C---:B------:R-:W-:Y:S02]  /*4ae0*/  LEA R64, P4, R108.reuse, R130, 0x1 ;  /* 0x000000826c407211 */ /* 0x040fe400078808ff */
        /* <DEDUP_REMOVED lines=50> */
[----:B------:R-:W-:Y:S01]  /*4e10*/  @!P0 FMUL.FTZ R6, R24, R23 ;  /* 0x0000001718068220 */ /* 0x000fe20000410000 */
[--C-:B------:R-:W-:Y:S02]  /*4e20*/  @!P0 HADD2.F32 R46, -RZ, R52.reuse.H0_H0 ;  /* 0x20000034ff2e8230 */ /* 0x100fe40000004100 */
[----:B------:R-:W-:Y:S01]  /*4e30*/  @!P0 FMUL.FTZ R7, R21, R22 ;  /* 0x0000001615078220 */ /* 0x000fe20000410000 */
[----:B------:R-:W-:Y:S02]  /*4e40*/  @!P0 HADD2.F32 R48, -RZ, R52.H1_H1 ;  /* 0x30000034ff308230 */ /* 0x000fe40000004100 */
[----:B------:R-:W-:Y:S01]  /*4e50*/  @P1 FADD.FTZ R17, -R17, -RZ ;  /* 0x800000ff11111221 */ /* 0x000fe20000010100 */
[----:B------:R-:W-:Y:S01]  /*4e60*/  @!P0 HADD2.F32 R52, -RZ, R54.H1_H1 ;  /* 0x30000036ff348230 */ /* 0x000fe20000004100 */
[----:B------:R-:W-:Y:S01]  /*4e70*/  ISETP.GE.AND P1, PT, R26, R27, PT ;  /* 0x0000001b1a00720c */ /* 0x000fe20003f26270 */
[----:B------:R-:W-:Y:S01]  /*4e80*/  @!P0 FFMA.FTZ R0, R49, R46, R0 ;  /* 0x0000002e31008223 */ /* 0x000fe20000010000 */
[--C-:B------:R-:W-:Y:S02]  /*4e90*/  @!P0 HADD2.F32 R46, -RZ, R50.reuse.H0_H0 ;  /* 0x20000032ff2e8230 */ /* 0x100fe40000004100 */
[----:B------:R-:W-:Y:S01]  /*4ea0*/  @!P0 FFMA.FTZ R2, R51, R48, R2 ;  /* 0x0000003033028223 */ /* 0x000fe20000010002 */
[----:B------:R-:W-:Y:S02]  /*4eb0*/  @!P0 HADD2.F32 R49, -RZ, R50.H1_H1 ;  /* 0x30000032ff318230 */ /* 0x000fe40000004100 */
[----:B------:R-:W-:Y:S01]  /*4ec0*/  @!P0 FMUL.FTZ R3, R38, R43 ;  /* 0x0000002b26038220 */ /* 0x000fe20000410000 */
[--C-:B------:R-:W-:Y:S02]  /*4ed0*/  @!P0 HADD2.F32 R48, -RZ, R53.reuse.H0_H0 ;  /* 0x20000035ff308230 */ /* 0x100fe40000004100 */
[----:B------:R-:W-:Y:S01]  /*4ee0*/  @!P0 FMUL.FTZ R4, R37, R44 ;  /* 0x0000002c25048220 */ /* 0x000fe20000410000 */
[----:B------:R-:W-:Y:S02]  /*4ef0*/  @!P0 HADD2.F32 R50, -RZ, R53.H1_H1 ;  /* 0x30000035ff328230 */ /* 0x000fe40000004100 */
[----:B------:R-:W-:Y:S01]  /*4f00*/  @!P0 FMUL.FTZ R5, R36, R39 ;  /* 0x0000002724058220 */ /* 0x000fe20000410000 */
[----:B------:R-:W-:Y:S02]  /*4f10*/  @!P0 HADD2.F32 R51, -RZ, R54.H0_H0 ;  /* 0x20000036ff338230 */ /* 0x000fe40000004100 */
[----:B------:R-:W-:Y:S01]  /*4f20*/  @!P0 FFMA.FTZ R3, R46, R48, R3 ;  /* 0x000000302e038223 */ /* 0x000fe20000010003 */
[--C-:B------:R-:W-:Y:S02]  /*4f30*/  @!P0 HADD2.F32 R46, -RZ, R56.reuse.H0_H0 ;  /* 0x20000038ff2e8230 */ /* 0x100fe40000004100 */
[----:B------:R-:W-:Y:S01]  /*4f40*/  @!P0 FFMA.FTZ R4, R49, R50, R4 ;  /* 0x0000003231048223 */ /* 0x000fe20000010004 */
[----:B------:R-:W-:Y:S01]  /*4f50*/  @!P0 HADD2.F32 R49, -RZ, R56.H1_H1 ;  /* 0x30000038ff318230 */ /* 0x000fe20000004100 */
[----:B------:R-:W-:Y:S01]  /*4f60*/  @!P0 MOV R48, R71 ;  /* 0x0000004700308202 */ /* 0x000fe20000000f00 */
[--C-:B------:R-:W-:Y:S01]  /*4f70*/  @!P0 HADD2.F32 R53, -RZ, R55.reuse.H0_H0 ;  /* 0x20000037ff358230 */ /* 0x100fe20000004100 */
[----:B------:R-:W-:Y:S01]  /*4f80*/  @!P1 ISETP.GT.AND P2, PT, R35, 0x20, PT ;  /* 0x000000202300980c */ /* 0x000fe20003f44270 */
[----:B------:R-:W-:Y:S02]  /*4f90*/  @!P0 HADD2.F32 R54, -RZ, R55.H1_H1 ;  /* 0x30000037ff368230 */ /* 0x000fe40000004100 */
[----:B------:R-:W-:Y:S01]  /*4fa0*/  @!P0 FFMA.FTZ R5, R46, R51, R5 ;  /* 0x000000332e058223 */ /* 0x000fe20000010005 */
[--C-:B------:R-:W-:Y:S01]  /*4fb0*/  @!P0 HADD2.F32 R46, -RZ, R48.reuse.H0_H0 ;  /* 0x20000030ff2e8230 */ /* 0x100fe20000004100 */
[----:B------:R-:W-:Y:S01]  /*4fc0*/  @!P0 F2FP.F16.F32.PACK_AB R9, R2, R0 ;  /* 0x000000000209823e */ /* 0x000fe200000000ff */
[----:B------:R-:W-:Y:S01]  /*4fd0*/  @!P0 FFMA.FTZ R6, R49, R52, R6 ;  /* 0x0000003431068223 */ /* 0x000fe20000010006 */
[----:B------:R-:W-:Y:S01]  /*4fe0*/  @!P0 HADD2.F32 R49, -RZ, R48.H1_H1 ;  /* 0x30000030ff318230 */ /* 0x000fe20000004100 */
[----:B------:R-:W-:Y:S01]  /*4ff0*/  @!P1 SEL R12, R34, RZ, !P2 ;  /* 0x000000ff220c9207 */ /* 0x000fe20005000000 */
[----:B------:R-:W-:Y:S01]  /*5000*/  @!P0 FMUL.FTZ R8, R20, R17 ;  /* 0x0000001114088220 */ /* 0x000fe20000410000 */
[----:B------:R-:W-:Y:S01]  /*5010*/  @!P0 MOV R68, R9 ;  /* 0x0000000900448202 */ /* 0x000fe20000000f00 */
[----:B------:R-:W-:Y:S01]  /*5020*/  @!P0 FFMA.FTZ R7, R46, R53, R7 ;  /* 0x000000352e078223 */ /* 0x000fe20000010007 */
[----:B------:R-:W-:Y:S01]  /*5030*/  @!P1 SEL R9, R106, RZ, !P2 ;  /* 0x000000ff6a099207 */ /* 0x000fe20005000000 */
[----:B------:R-:W-:Y:S01]  /*5040*/  @!P0 FFMA.FTZ R8, R49, R54, R8 ;  /* 0x0000003631088223 */ /* 0x000fe20000010008 */
[----:B------:R-:W-:Y:S02]  /*5050*/  @!P1 IADD3 R12, P5, PT, R123, R12, RZ ;  /* 0x0000000c7b0c9210 */ /* 0x000fe40007fbe0ff */
[----:B------:R-:W-:Y:S02]  /*5060*/  @!P0 F2FP.F16.F32.PACK_AB R10, R4, R3 ;  /* 0x00000003040a823e */ /* 0x000fe400000000ff */
[----:B------:R-:W-:Y:S02]  /*5070*/  @!P1 IADD3.X R9, PT, PT, R98, R9, RZ, P5, !PT ;  /* 0x0000000962099210 */ /* 0x000fe40002ffe4ff */
[----:B------:R-:W-:Y:S02]  /*5080*/  @!P0 F2FP.F16.F32.PACK_AB R11, R6, R5 ;  /* 0x00000005060b823e */ /* 0x000fe400000000ff */
[----:B------:R-:W-:Y:S02]  /*5090*/  @!P0 F2FP.F16.F32.PACK_AB R14, R8, R7 ;  /* 0x00000007080e823e */ /* 0x000fe400000000ff */
[----:B------:R-:W-:Y:S02]  /*50a0*/  @!P0 MOV R69, R10 ;  /* 0x0000000a00458202 */ /* 0x000fe40000000f00 */
[C---:B------:R-:W-:Y:S02]  /*50b0*/  @!P1 SHF.L.U64.HI R10, R12.reuse, 0x1, R9 ;  /* 0x000000010c0a9819 */ /* 0x040fe40000010209 */
[----:B------:R-:W-:Y:S02]  /*50c0*/  @!P1 SHF.L.U32 R9, R12, 0x1, RZ ;  /* 0x000000010c099819 */ /* 0x000fe400000006ff */
[----:B------:R-:W-:Y:S02]  /*50d0*/  @!P0 MOV R70, R11 ;  /* 0x0000000b00468202 */ /* 0x000fe40000000f00 */
[----:B------:R-:W-:Y:S02]  /*50e0*/  @!P0 MOV R71, R14 ;  /* 0x0000000e00478202 */ /* 0x000fe40000000f00 */
[----:B-1----:R-:W-:Y:S02]  /*50f0*/  @!P1 IADD3 R72, P0, PT, R9, R92, RZ ;  /* 0x0000005c09489210 */ /* 0x002fe40007f1e0ff */
[----:B------:R-:W-:Y:S01]  /*5100*/  @!P1 SEL R17, R41, R34, P2 ;  /* 0x0000002229119207 */ /* 0x000fe20001000000 */
[----:B------:R1:W-:Y:S01]  /*5110*/  ST.E.128 desc[UR4][R64.64], R68 ;  /* 0x0000004440007985 */ /* 0x0003e2000c101d04 */
[C---:B------:R-:W-:Y:S02]  /*5120*/  @!P1 IADD3.X R73, PT, PT, R10.reuse, R93, RZ, P0, !PT ;  /* 0x0000005d0a499210 */ /* 0x040fe400007fe4ff */
[----:B------:R-:W-:Y:S01]  /*5130*/  @!P1 IADD3 R48, P0, PT, R9, R94, RZ ;  /* 0x0000005e09309210 */ /* 0x000fe20007f1e0ff */
[----:B------:R-:W-:Y:S01]  /*5140*/  @!P1 IMAD.WIDE R20, R17, 0x2, R18 ;  /* 0x0000000211149825 */ /* 0x000fe200078e0212 */
[----:B------:R-:W-:Y:S02]  /*5150*/  ISETP.GT.AND P2, PT, R35, 0x20, !P1 ;  /* 0x000000202300780c */ /* 0x000fe40004f44270 */
[----:B------:R-:W-:Y:S01]  /*5160*/  @!P1 IADD3.X R49, PT, PT, R10, R95, RZ, P0, !PT ;  /* 0x0000005f0a319210 */ /* 0x000fe200007fe4ff */
[----:B------:R-:W2:Y:S01]  /*5170*/  @!P1 LD.E.128 R72, desc[UR4][R72.64+0x40] ;  /* 0x0000400448489980 */ /* 0x000ea2000c101d00 */
[----:B------:R-:W-:Y:S07]  /*5180*/  ISETP.GE.AND P0, PT, R25, R27, PT ;  /* 0x0000001b1900720c */ /* 0x000fee0003f06270 */
[----:B------:R-:W3:Y:S08]  /*5190*/  LD.E.128 R60, desc[UR4][R18.64+0x40] ;  /* 0x00004004123c7980 */ /* 0x000ef0000c101d00 */
[----:B------:R-:W4:Y:S08]  /*51a0*/  @!P1 LD.E.128 R20, desc[UR4][R20.64+0x40] ;  /* 0x0000400414149980 */ /* 0x000f30000c101d00 */
[----:B------:R3:W5:Y:S01]  /*51b0*/  @!P1 LD.E.128 R56, desc[UR4][R48.64+0x40] ;  /* 0x0000400430389980 */ /* 0x000762000c101d00 */
[--C-:B--2---:R-:W-:Y:S02]  /*51c0*/  @!P1 HADD2.F32 R36, -RZ, R72.reuse.H0_H0 ;  /* 0x20000048ff249230 */ /* 0x104fe40000004100 */
[----:B------:R-:W-:Y:S02]  /*51d0*/  @!P1 HADD2.F32 R27, -RZ, R72.H1_H1 ;  /* 0x30000048ff1b9230 */ /* 0x000fe40000004100 */
[----:B------:R-:W-:Y:S02]  /*51e0*/  @!P1 HADD2.F32 R24, -RZ, R73.H0_H0 ;  /* 0x20000049ff189230 */ /* 0x000fe40000004100 */
[----:B------:R-:W-:Y:S01]  /*51f0*/  @P2 FADD.FTZ R36, -R36, -RZ ;  /* 0x800000ff24242221 */ /* 0x000fe20000010100 */
[----:B------:R-:W-:Y:S02]  /*5200*/  @!P1 HADD2.F32 R16, -RZ, R75.H1_H1 ;  /* 0x3000004bff109230 */ /* 0x000fe40000004100 */
[----:B------:R-:W-:Y:S01]  /*5210*/  @P2 FADD.FTZ R27, -R27, -RZ ;  /* 0x800000ff1b1b2221 */ /* 0x000fe20000010100 */
[----:B---3--:R-:W-:Y:S01]  /*5220*/  @!P1 MOV R49, R60 ;  /* 0x0000003c00319202 */ /* 0x008fe20000000f00 */
[----:B------:R-:W-:Y:S01]  /*5230*/  @P2 FADD.FTZ R24, -R24, -RZ ;  /* 0x800000ff18182221 */ /* 0x000fe20000010100 */
[----:B------:R-:W-:Y:S01]  /*5240*/  @!P1 MOV R53, R61 ;  /* 0x0000003d00359202 */ /* 0x000fe20000000f00 */
[----:B------:R-:W-:Y:S02]  /*5250*/  @P2 FADD.FTZ R16, -R16, -RZ ;  /* 0x800000ff10102221 */ /* 0x000fe40000010100 */
[--C-:B------:R-:W-:Y:S02]  /*5260*/  @!P1 HADD2.F32 R46, -RZ, R49.reuse.H0_H0 ;  /* 0x20000031ff2e9230 */ /* 0x100fe40000004100 */
[----:B------:R-:W-:Y:S02]  /*5270*/  @!P1 HADD2.F32 R49, -RZ, R49.H1_H1 ;  /* 0x30000031ff319230 */ /* 0x000fe40000004100 */
[----:B----4-:R-:W-:Y:S02]  /*5280*/  @!P1 HADD2.F32 R9, -RZ, R20.H0_H0 ;  /* 0x20000014ff099230 */ /* 0x010fe40000004100 */
[--C-:B------:R-:W-:Y:S02]  /*5290*/  @!P1 HADD2.F32 R15, -RZ, R23.reuse.H0_H0 ;  /* 0x20000017ff0f9230 */ /* 0x100fe40000004100 */
[----:B------:R-:W-:Y:S02]  /*52a0*/  @!P1 HADD2.F32 R17, -RZ, R23.H1_H1 ;  /* 0x30000017ff119230 */ /* 0x000fe40000004100 */
[----:B------:R-:W-:Y:S01]  /*52b0*/  @!P1 FMUL.FTZ R9, R9, R36 ;  /* 0x0000002409099220 */ /* 0x000fe20000410000 */
[--C-:B------:R-:W-:Y:S02]  /*52c0*/  @!P1 HADD2.F32 R13, -RZ, R22.reuse.H0_H0 ;  /* 0x20000016ff0d9230 */ /* 0x100fe40000004100 */
[----:B------:R-:W-:Y:S02]  /*52d0*/  @!P1 HADD2.F32 R14, -RZ, R22.H1_H1 ;  /* 0x30000016ff0e9230 */ /* 0x000fe40000004100 */
[----:B------:R-:W-:Y:S01]  /*52e0*/  @!P1 FMUL.FTZ R16, R17, R16 ;  /* 0x0000001011109220 */ /* 0x000fe20000410000 */
[----:B------:R-:W-:Y:S02]  /*52f0*/  @!P1 HADD2.F32 R23, -RZ, R73.H1_H1 ;  /* 0x30000049ff179230 */ /* 0x000fe40000004100 */
[----:B------:R-:W-:Y:S02]  /*5300*/  @!P1 HADD2.F32 R22, -RZ, R74.H0_H0 ;  /* 0x2000004aff169230 */ /* 0x000fe40000004100 */
[--C-:B-----5:R-:W-:Y:S02]  /*5310*/  @!P1 HADD2.F32 R48, -RZ, R56.reuse.H0_H0 ;  /* 0x20000038ff309230 */ /* 0x120fe40000004100 */
[----:B------:R-:W-:Y:S01]  /*5320*/  @P2 FADD.FTZ R23, -R23, -RZ ;  /* 0x800000ff17172221 */ /* 0x000fe20000010100 */
[----:B------:R-:W-:Y:S02]  /*5330*/  @!P1 HADD2.F32 R50, -RZ, R56.H1_H1 ;  /* 0x30000038ff329230 */ /* 0x000fe40000004100 */
[----:B------:R-:W-:Y:S01]  /*5340*/  @P2 FADD.FTZ R22, -R22, -RZ ;  /* 0x800000ff16162221 */ /* 0x000fe20000010100 */
[----:B------:R-:W-:Y:S02]  /*5350*/  @!P1 HADD2.F32 R10, -RZ, R20.H1_H1 ;  /* 0x30000014ff0a9230 */ /* 0x000fe40000004100 */
[----:B------:R-:W-:Y:S01]  /*5360*/  @!P1 FFMA.FTZ R9, R46, R48, R9 ;  /* 0x000000302e099223 */ /* 0x000fe20000010009 */
[--C-:B------:R-:W-:Y:S02]  /*5370*/  @!P1 HADD2.F32 R51, -RZ, R57.reuse.H0_H0 ;  /* 0x20000039ff339230 */ /* 0x100fe40000004100 */
[----:B------:R-:W-:Y:S01]  /*5380*/  @!P1 FMUL.FTZ R13, R13, R22 ;  /* 0x000000160d0d9220 */ /* 0x000fe20000410000 */
[----:B------:R-:W-:Y:S02]  /*5390*/  @!P1 HADD2.F32 R54, -RZ, R57.H1_H1 ;  /* 0x30000039ff369230 */ /* 0x000fe40000004100 */
[----:B------:R-:W-:Y:S01]  /*53a0*/  @!P1 FMUL.FTZ R10, R10, R27 ;  /* 0x0000001b0a0a9220 */ /* 0x000fe20000410000 */
[--C-:B------:R-:W-:Y:S01]  /*53b0*/  @!P1 HADD2.F32 R55, -RZ, R58.reuse.H0_H0 ;  /* 0x2000003aff379230 */ /* 0x100fe20000004100 */
[----:B------:R-:W-:Y:S01]  /*53c0*/  @!P1 MOV R48, R63 ;  /* 0x0000003f00309202 */ /* 0x000fe20000000f00 */
[----:B------:R-:W-:Y:S02]  /*53d0*/  @!P1 HADD2.F32 R56, -RZ, R58.H1_H1 ;  /* 0x3000003aff389230 */ /* 0x000fe40000004100 */
[----:B------:R-:W-:Y:S01]  /*53e0*/  @!P1 FFMA.FTZ R10, R49, R50, R10 ;  /* 0x00000032310a9223 */ /* 0x000fe2000001000a */
[----:B------:R-:W-:Y:S02]  /*53f0*/  @!P1 HADD2.F32 R11, -RZ, R21.H0_H0 ;  /* 0x20000015ff0b9230 */ /* 0x000fe40000004100 */
[--C-:B------:R-:W-:Y:S02]  /*5400*/  @!P1 HADD2.F32 R57, -RZ, R59.reuse.H0_H0 ;  /* 0x2000003bff399230 */ /* 0x100fe40000004100 */
[----:B------:R-:W-:Y:S01]  /*5410*/  @!P1 HADD2.F32 R58, -RZ, R59.H1_H1 ;  /* 0x3000003bff3a9230 */ /* 0x000fe20000004100 */
[----:B------:R-:W-:Y:S01]  /*5420*/  @!P1 MOV R59, R62 ;  /* 0x0000003e003b9202 */ /* 0x000fe20000000f00 */
[----:B------:R-:W-:Y:S02]  /*5430*/  @!P1 HADD2.F32 R12, -RZ, R21.H1_H1 ;  /* 0x30000015ff0c9230 */ /* 0x000fe40000004100 */
[----:B------:R-:W-:Y:S01]  /*5440*/  @!P1 FMUL.FTZ R11, R11, R24 ;  /* 0x000000180b0b9220 */ /* 0x000fe20000410000 */
[----:B------:R-:W-:Y:S02]  /*5450*/  @!P1 HADD2.F32 R21, -RZ, R74.H1_H1 ;  /* 0x3000004aff159230 */ /* 0x000fe40000004100 */
        /* <DEDUP_REMOVED lines=10> */
[--C-:B------:R-:W-:Y:S02]  /*5500*/  @!P1 HADD2.F32 R51, -RZ, R48.reuse.H1_H1 ;  /* 0x30000030ff339230 */ /* 0x100fe40000004100 */
[----:B------:R-:W-:Y:S01]  /*5510*/  @!P1 FFMA.FTZ R13, R46, R55, R13 ;  /* 0x000000372e0d9223 */ /* 0x000fe2000001000d */
[----:B------:R-:W-:Y:S02]  /*5520*/  @!P1 HADD2.F32 R46, -RZ, R48.H0_H0 ;  /* 0x20000030ff2e9230 */ /* 0x000fe40000004100 */
[----:B------:R-:W-:Y:S01]  /*5530*/  @!P1 FMUL.FTZ R14, R14, R21 ;  /* 0x000000150e0e9220 */ /* 0x000fe20000410000 */
[----:B------:R-:W-:Y:S01]  /*5540*/  @!P1 FMUL.FTZ R15, R15, R20 ;  /* 0x000000140f0f9220 */ /* 0x000fe20000410000 */
[----:B------:R-:W-:Y:S02]  /*5550*/  @!P0 ISETP.GT.AND P2, PT, R35, 0x40, PT ;  /* 0x000000402300880c */ /* 0x000fe40003f44270 */
[----:B------:R-:W-:Y:S01]  /*5560*/  @!P1 FFMA.FTZ R14, R49, R56, R14 ;  /* 0x00000038310e9223 */ /* 0x000fe2000001000e */
[----:B------:R-:W-:Y:S01]  /*5570*/  @!P1 FFMA.FTZ R15, R46, R57, R15 ;  /* 0x000000392e0f9223 */ /* 0x000fe2000001000f */
[----:B------:R-:W-:Y:S01]  /*5580*/  @!P0 SEL R72, R34, RZ, !P2 ;  /* 0x000000ff22488207 */ /* 0x000fe20005000000 */
[----:B------:R-:W-:Y:S01]  /*5590*/  @!P1 FFMA.FTZ R16, R51, R58, R16 ;  /* 0x0000003a33109223 */ /* 0x000fe20000010010 */
[----:B------:R-:W-:Y:S02]  /*55a0*/  @!P0 SEL R17, R41, R34, P2 ;  /* 0x0000002229118207 */ /* 0x000fe40001000000 */
[----:B------:R-:W-:Y:S02]  /*55b0*/  @!P0 SEL R59, R106, RZ, !P2 ;  /* 0x000000ff6a3b8207 */ /* 0x000fe40005000000 */
[----:B------:R-:W-:Y:S02]  /*55c0*/  @!P0 IADD3 R72, P2, PT, R123, R72, RZ ;  /* 0x000000487b488210 */ /* 0x000fe40007f5e0ff */
[----:B------:R-:W-:Y:S02]  /*55d0*/  @!P1 F2FP.F16.F32.PACK_AB R57, R10, R9 ;  /* 0x000000090a39923e */ /* 0x000fe400000000ff */
[----:B------:R-:W-:Y:S02]  /*55e0*/  @!P1 F2FP.F16.F32.PACK_AB R58, R12, R11 ;  /* 0x0000000b0c3a923e */ /* 0x000fe400000000ff */
[----:B------:R-:W-:Y:S01]  /*55f0*/  @!P1 F2FP.F16.F32.PACK_AB R14, R14, R13 ;  /* 0x0000000d0e0e923e */ /* 0x000fe200000000ff */
[----:B------:R-:W-:Y:S01]  /*5600*/  @!P0 IMAD.WIDE R12, R17, 0x2, R18 ;  /* 0x00000002110c8825 */ /* 0x000fe200078e0212 */
[----:B------:R-:W-:Y:S02]  /*5610*/  @!P1 F2FP.F16.F32.PACK_AB R15, R16, R15 ;  /* 0x0000000f100f923e */ /* 0x000fe400000000ff */
[----:B------:R-:W-:Y:S02]  /*5620*/  @!P0 IADD3.X R59, PT, PT, R98, R59, RZ, P2, !PT ;  /* 0x0000003b623b8210 */ /* 0x000fe400017fe4ff */
[C---:B------:R-:W-:Y:S02]  /*5630*/  @!P0 SHF.L.U32 R9, R72.reuse, 0x1, RZ ;  /* 0x0000000148098819 */ /* 0x040fe400000006ff */
[----:B------:R-:W-:Y:S02]  /*5640*/  @!P1 MOV R60, R57 ;  /* 0x00000039003c9202 */ /* 0x000fe40000000f00 */
[----:B------:R-:W-:Y:S02]  /*5650*/  @!P1 MOV R61, R58 ;  /* 0x0000003a003d9202 */ /* 0x000fe40000000f00 */
[----:B------:R-:W-:Y:S02]  /*5660*/  @!P1 MOV R62, R14 ;  /* 0x0000000e003e9202 */ /* 0x000fe40000000f00 */
[----:B------:R-:W-:Y:S02]  /*5670*/  @!P1 MOV R63, R15 ;  /* 0x0000000f003f9202 */ /* 0x000fe40000000f00 */
[----:B------:R-:W-:Y:S02]  /*5680*/  @!P0 SHF.L.U64.HI R10, R72, 0x1, R59 ;  /* 0x00000001480a8819 */ /* 0x000fe4000001023b */
[C---:B------:R-:W-:Y:S01]  /*5690*/  @!P0 IADD3 R72, P1, PT, R9.reuse, R92, RZ ;  /* 0x0000005c09488210 */ /* 0x040fe20007f3e0ff */
[----:B------:R2:W-:Y:S03]  /*56a0*/  ST.E.128 desc[UR4][R64.64+0x40], R60 ;  /* 0x0000403c40007985 */ /* 0x0005e6000c101d04 */
[C---:B------:R-:W-:Y:S02]  /*56b0*/  @!P0 IADD3.X R73, PT, PT, R10.reuse, R93, RZ, P1, !PT ;  /* 0x0000005d0a498210 */ /* 0x040fe40000ffe4ff */
[----:B------:R-:W-:Y:S03]  /*56c0*/  @!P0 IADD3 R48, P1, PT, R9, R94, RZ ;  /* 0x0000005e09308210 */ /* 0x000fe60007f3e0ff */
[----:B-1----:R-:W3:Y:S01]  /*56d0*/  LD.E.128 R68, desc[UR4][R18.64+0x80] ;  /* 0x0000800412447980 */ /* 0x002ee2000c101d00 */
[----:B------:R-:W-:Y:S02]  /*56e0*/  @!P0 IADD3.X R49, PT, PT, R10, R95, RZ, P1, !PT ;  /* 0x0000005f0a318210 */ /* 0x000fe40000ffe4ff */
[----:B------:R-:W-:Y:S05]  /*56f0*/  ISETP.GT.AND P1, PT, R35, 0x40, !P0 ;  /* 0x000000402300780c */ /* 0x000fea0004724270 */
[----:B------:R-:W4:Y:S08]  /*5700*/  @!P0 LD.E.128 R72, desc[UR4][R72.64+0x80] ;  /* 0x0000800448488980 */ /* 0x000f30000c101d00 */
[----:B------:R-:W5:Y:S08]  /*5710*/  @!P0 LD.E.128 R12, desc[UR4][R12.64+0x80] ;  /* 0x000080040c0c8980 */ /* 0x000f70000c101d00 */
[----:B------:R3:W5:Y:S02]  /*5720*/  @!P0 LD.E.128 R56, desc[UR4][R48.64+0x80] ;  /* 0x0000800430388980 */ /* 0x000764000c101d00 */
[----:B---3--:R-:W-:Y:S02]  /*5730*/  @!P0 MOV R49, R68 ;  /* 0x0000004400318202 */ /* 0x008fe40000000f00 */
[----:B--2---:R-:W-:Y:S03]  /*5740*/  @!P0 MOV R60, R69 ;  /* 0x00000045003c8202 */ /* 0x004fe60000000f00 */
        /* <DEDUP_REMOVED lines=13> */
[----:B------:R-:W-:Y:S01]  /*5820*/  @!P0 FMUL.FTZ R9, R9, R24 ;  /* 0x0000001809098220 */ /* 0x000fe20000410000 */
        /* <DEDUP_REMOVED lines=8> */
[----:B------:R-:W-:Y:S01]  /*58b0*/  @!P0 HADD2.F32 R17, -RZ, R15.H1_H1 ;  /* 0x3000000fff118230 */ /* 0x000fe20000004100 */
[----:B------:R-:W-:Y:S01]  /*58c0*/  @!P0 MOV R48, R70 ;  /* 0x0000004600308202 */ /* 0x000fe20000000f00 */
[----:B------:R-:W-:Y:S02]  /*58d0*/  @!P0 HADD2.F32 R19, -RZ, R74.H1_H1 ;  /* 0x3000004aff138230 */ /* 0x000fe40000004100 */
[----:B------:R-:W-:Y:S01]  /*58e0*/  @!P0 FFMA.FTZ R10, R49, R50, R10 ;  /* 0x00000032310a8223 */ /* 0x000fe2000001000a */
[----:B------:R-:W-:Y:S01]  /*58f0*/  @!P0 HADD2.F32 R15, -RZ, R75.H0_H0 ;  /* 0x2000004bff0f8230 */ /* 0x000fe20000004100 */
[----:B------:R-:W-:Y:S01]  /*5900*/  @!P0 MOV R50, R71 ;  /* 0x0000004700328202 */ /* 0x000fe20000000f00 */
[----:B------:R-:W-:Y:S02]  /*5910*/  @!P0 HADD2.F32 R12, -RZ, R13.H1_H1 ;  /* 0x3000000dff0c8230 */ /* 0x000fe40000004100 */
[----:B------:R-:W-:Y:S01]  /*5920*/  @P1 FADD.FTZ R19, -R19, -RZ ;  /* 0x800000ff13131221 */ /* 0x000fe20000010100 */
[----:B------:R-:W-:Y:S01]  /*5930*/  @!P0 HADD2.F32 R16, -RZ, R75.H1_H1 ;  /* 0x3000004bff108230 */ /* 0x000fe20000004100 */
[----:B------:R-:W-:Y:S01]  /*5940*/  @!P0 F2FP.F16.F32.PACK_AB R9, R10, R9 ;  /* 0x000000090a09823e */ /* 0x000fe200000000ff */
[--C-:B------:R-:W-:Y:S02]  /*5950*/  @!P0 HADD2.F32 R51, -RZ, R57.reuse.H0_H0 ;  /* 0x20000039ff338230 */ /* 0x100fe40000004100 */
[----:B------:R-:W-:Y:S01]  /*5960*/  @!P0 FMUL.FTZ R12, R12, R21 ;  /* 0x000000150c0c8220 */ /* 0x000fe20000410000 */
[----:B------:R-:W-:Y:S01]  /*5970*/  @!P0 HADD2.F32 R52, -RZ, R60.H0_H0 ;  /* 0x2000003cff348230 */ /* 0x000fe20000004100 */
[----:B------:R-:W-:Y:S01]  /*5980*/  @!P0 MOV R68, R9 ;  /* 0x0000000900448202 */ /* 0x000fe20000000f00 */
[--C-:B------:R-:W-:Y:S02]  /*5990*/  @!P0 HADD2.F32 R13, -RZ, R14.reuse.H0_H0 ;  /* 0x2000000eff0d8230 */ /* 0x100fe40000004100 */
[----:B------:R-:W-:Y:S01]  /*59a0*/  @P1 FADD.FTZ R15, -R15, -RZ ;  /* 0x800000ff0f0f1221 */ /* 0x000fe20000010100 */
[----:B------:R-:W-:Y:S02]  /*59b0*/  @!P0 HADD2.F32 R14, -RZ, R14.H1_H1 ;  /* 0x3000000eff0e8230 */ /* 0x000fe40000004100 */
[----:B------:R-:W-:Y:S01]  /*59c0*/  @!P0 FFMA.FTZ R11, R52, R51, R11 ;  /* 0x00000033340b8223 */ /* 0x000fe2000001000b */
[----:B------:R-:W-:Y:S02]  /*59d0*/  @!P0 HADD2.F32 R53, -RZ, R57.H1_H1 ;  /* 0x30000039ff358230 */ /* 0x000fe40000004100 */
[----:B------:R-:W-:Y:S01]  /*59e0*/  @!P0 FMUL.FTZ R13, R13, R18 ;  /* 0x000000120d0d8220 */ /* 0x000fe20000410000 */
[----:B------:R-:W-:Y:S02]  /*59f0*/  @!P0 HADD2.F32 R49, -RZ, R60.H1_H1 ;  /* 0x3000003cff318230 */ /* 0x000fe40000004100 */
[----:B------:R-:W-:Y:S01]  /*5a00*/  @!P0 FMUL.FTZ R14, R14, R19 ;  /* 0x000000130e0e8220 */ /* 0x000fe20000410000 */
        /* <DEDUP_REMOVED lines=23> */
.L_x_8940:
[----:B------:R-:W-:Y:S05]  /*5b80*/  BSYNC.RECONVERGENT B0 ;  /* 0x0000000000007941 */ /* 0x000fea0003800200 */
.L_x_8939:
[----:B------:R-:W3:Y:S02]  /*5b90*/  LD.E R3, desc[UR4][R84.64+0xd0] ;  /* 0x0000d00454037980 */ /* 0x000ee4000c101900 */
[----:B---3--:R-:W-:Y:S05]  /*5ba0*/  IMAD.U32 R3, R3, -0x20, RZ ;  /* 0xffffffe003037824 */ /* 0x008fea00078e00ff */
[C---:B------:R-:W-:Y:S02]  /*5bb0*/  LEA R94, P1, R3.reuse, R94, 0x1 ;  /* 0x0000005e035e7211 */ /* 0x040fe400078208ff */
[C---:B------:R-:W-:Y:S02]  /*5bc0*/  LEA R92, P0, R3.reuse, R92, 0x1 ;  /* 0x0000005c035c7211 */ /* 0x040fe400078008ff */
[C---:B------:R-:W-:Y:S02]  /*5bd0*/  LEA.HI.X.SX32 R95, R3.reuse, R95, 0x1, P1 ;  /* 0x0000005f035f7211 */ /* 0x040fe400008f0eff */
[----:B------:R-:W-:Y:S09]  /*5be0*/  LEA.HI.X.SX32 R93, R3, R93, 0x1, P0 ;  /* 0x0000005d035d7211 */ /* 0x000ff200000f0eff */
.L_x_8931:
[----:B------:R-:W-:Y:S05]  /*5bf0*/  BSYNC.RECONVERGENT B1 ;  /* 0x0000000000017941 */ /* 0x000fea0003800200 */
.L_x_8929:
[----:B------:R-:W-:Y:S01]  /*5c00*/  ISETP.NE.U32.AND P4, PT, R90, RZ, PT ;  /* 0x000000ff5a00720c */ /* 0x000fe20003f85070 */
[----:B-12---:R-:W2:Y:S01]  /*5c10*/  LD.E R5, desc[UR4][R84.64+0x128] ;  /* 0x0001280454057980 */ /* 0x006ea2000c101900 */
        /* <DEDUP_REMOVED lines=30> */
[----:B------:R-:W3:Y:S06]  /*5e00*/  LD.E.64 R14, desc[UR4][R84.64+0x40] ;  /* 0x00004004540e7980 */ /* 0x000eec000c101b00 */
[----:B------:R-:W4:Y:S01]  /*5e10*/  LD.E.64 R12, desc[UR4][R84.64+0x20] ;  /* 0x00002004540c7980 */ /* 0x000f22000c101b00 */
        /* <DEDUP_REMOVED lines=28> */
[----:B------:R-:W5:Y:S01]  /*5fe0*/  LD.E.64 R8, desc[UR4][R84.64+0x38] ;  /* 0x0000380454087980 */ /* 0x000f62000c101b00 */
        /* <DEDUP_REMOVED lines=19> */
[----:B-1----:R-:W-:Y:S04]  /*6120*/  IMAD.WIDE.U32 R16, R14, R0, RZ ;  /* 0x000000000e107225 */ /* 0x002fe800078e00ff */
[----:B----4-:R-:W-:Y:S04]  /*6130*/  IMAD.IADD R6, R7, 0x1, -R2 ;  /* 0x0000000107067824 */ /* 0x010fe800078e0a02 */
[-C--:B------:R-:W-:Y:S01]  /*6140*/  IMAD R2, R13, R6.reuse, RZ ;  /* 0x000000060d027224 */ /* 0x080fe200078e02ff */
[----:B------:R-:W-:Y:S01]  /*6150*/  SHF.R.S32.HI R7, RZ, 0x1f, R6 ;  /* 0x0000001fff077819 */ /* 0x000fe20000011406 */
[C---:B------:R-:W-:Y:S01]  /*6160*/  IMAD.WIDE.U32 R14, R12.reuse, R6, RZ ;  /* 0x000000060c0e7225 */ /* 0x040fe200078e00ff */
[----:B------:R-:W-:Y:S03]  /*6170*/  IADD3 R13, PT, PT, R17, R5, RZ ;  /* 0x00000005110d7210 */ /* 0x000fe60007ffe0ff */
[-C--:B------:R-:W-:Y:S01]  /*6180*/  IMAD R2, R12, R7.reuse, R2 ;  /* 0x000000070c027224 */ /* 0x080fe200078e0202 */
[----:B------:R-:W-:Y:S01]  /*6190*/  MOV R12, R16 ;  /* 0x00000010000c7202 */ /* 0x000fe20000000f00 */
[----:B-----5:R-:W-:Y:S02]  /*61a0*/  IMAD R5, R9, R0, RZ ;  /* 0x0000000009057224 */ /* 0x020fe400078e02ff */
        /* <DEDUP_REMOVED lines=12> */
.L_x_8942:
[----:B------:R-:W-:Y:S05]  /*6270*/  BSYNC.RECONVERGENT B0 ;  /* 0x0000000000007941 */ /* 0x000fea0003800200 */
.L_x_8941:
[----:B------:R-:W-:Y:S05]  /*6280*/  @P3 BRA `(.L_x_8943) ;  /* 0xffffffbc00dc3947 */ /* 0x000fea000383ffff */
.L_x_8928:
        /* <DEDUP_REMOVED lines=18> */
.L_x_8947:
[----:B------:R-:W-:Y:S05]  /*63b0*/  BSYNC.RECONVERGENT B0 ;  /* 0x0000000000007941 */ /* 0x000fea0003800200 */
.L_x_8946:
        /* <DEDUP_REMOVED lines=10> */
.L_x_8945:
[----:B------:R-:W2:Y:S01]  /*6460*/  LD.E.64 R2, desc[UR4][R84.64+0xf0] ;  /* 0x0000f00454027980 */ /* 0x000ea2000c101b00 */
[----:B------:R-:W-:-:S03]  /*6470*/  IMAD.MOV.U32 R4, RZ, RZ, RZ ;  /* 0x000000ffff047224 */ /* 0x000fc600078e00ff */
[----:B------:R-:W3:Y:S04]  /*6480*/  LD.E.U8 R0, desc[UR4][R84.64+0x1b3] ;  /* 0x0001b30454007980 */ /* 0x000ee8000c101100 */
[----:B------:R1:W5:Y:S01]  /*6490*/  LD.E.64 R22, desc[UR4][R84.64+0x150] ;  /* 0x0001500454167980 */ /* 0x000362000c101b00 */
[----:B--2---:R-:W-:-:S04]  /*64a0*/  ISETP.NE.U32.AND P1, PT, R2, RZ, PT ;  /* 0x000000ff0200720c */ /* 0x004fc80003f25070 */
[----:B------:R-:W-:-:S13]  /*64b0*/  ISETP.NE.AND.EX P1, PT, R3, RZ, PT, P1 ;  /* 0x000000ff0300720c */ /* 0x000fda0003f25310 */
[----:B------:R-:W-:-:S04]  /*64c0*/  @P1 LEA R6, P0, R114, R2, 0x2 ;  /* 0x0000000272061211 */ /* 0x000fc800078010ff */
[----:B------:R-:W-:Y:S02]  /*64d0*/  @P1 LEA.HI.X R7, R114, R3, RZ, 0x2, P0 ;  /* 0x0000000372071211 */ /* 0x000fe400000f14ff */
[----:B------:R1:W5:Y:S04]  /*64e0*/  LD.E.64 R2, desc[UR4][R84.64+0x148] ;  /* 0x0001480454027980 */ /* 0x000368000c101b00 */
        /* <DEDUP_REMOVED lines=31> */
[----:B------:R-:W-:Y:S02]  /*66e0*/  HADD2.F32 R13, -RZ, R11.H1_H1 ;  /* 0x3000000bff0d7230 */ /* 0x000fe40000004100 */
[--C-:B------:R-:W-:Y:S02]  /*66f0*/  HADD2.F32 R15, -RZ, R9.reuse.H0_H0 ;  /* 0x20000009ff0f7230 */ /* 0x100fe40000004100 */
[----:B------:R-:W-:-:S02]  /*6700*/  HADD2.F32 R16, -RZ, R9.H1_H1 ;  /* 0x30000009ff107230 */ /* 0x000fc40000004100 */
[----:B------:R-:W-:Y:S02]  /*6710*/  HADD2.F32 R22, -RZ, R11.H0_H0 ;  /* 0x2000000bff167230 */ /* 0x000fe40000004100 */
        /* <DEDUP_REMOVED lines=10> */
[----:B------:R-:W-:Y:S02]  /*67c0*/  HADD2.F32 R2, -RZ, R2.H0_H0 ;  /* 0x20000002ff027230 */ /* 0x000fe40000004100 */
[----:B------:R-:W-:Y:S01]  /*67d0*/  FFMA.FTZ R0, R22, R0, R13 ;  /* 0x0000000016007223 */ /* 0x000fe2000001000d */
[----:B------:R-:W-:Y:S02]  /*67e0*/  HADD2.F32 R13, -RZ, R8.H1_H1 ;  /* 0x30000008ff0d7230 */ /* 0x000fe40000004100 */
[C---:B------:R-:W-:Y:S01]  /*67f0*/  FFMA.FTZ R20, R15.reuse, R12, -R20 ;  /* 0x0000000c0f147223 */ /* 0x040fe20000010814 */
[----:B------:R-:W-:Y:S02]  /*6800*/  HADD2.F32 R3, -RZ, R3.H0_H0 ;  /* 0x20000003ff037230 */ /* 0x000fe40000004100 */
[----:B------:R-:W-:Y:S01]  /*6810*/  FFMA.FTZ R9, R15, R9, R16 ;  /* 0x000000090f097223 */ /* 0x000fe20000010010 */
        /* <DEDUP_REMOVED lines=16> */
.L_x_8953:
[----:B------:R-:W-:Y:S05]  /*6920*/  BSYNC.RECONVERGENT B0 ;  /* 0x0000000000007941 */ /* 0x000fea0003800200 */
.L_x_8952:
[----:B-----5:R2:W-:Y:S04]  /*6930*/  STS.128 [R79], R8 ;  /* 0x000000084f007388 */ /* 0x0205e80000000c00 */
[----:B------:R2:W5:Y:S01]  /*6940*/  LD.E.128 R12, desc[UR4][R128.64+0x40] ;  /* 0x00004004800c7980 */ /* 0x000562000c101d00 */
[----:B------:R-:W-:Y:S04]  /*6950*/  BSSY.RECONVERGENT B0, `(.L_x_8954) ;  /* 0x0000029000007945 */ /* 0x000fe80003800200 */
[----:B------:R-:W-:Y:S05]  /*6960*/  @P0 BRA `(.L_x_8955) ;  /* 0x00000000009c0947 */ /* 0x000fea0003800000 */
[----:B------:R-:W3:Y:S04]  /*6970*/  LD.E.64 R2, desc[UR4][R18.64+0x20] ;  /* 0x0000200412027980 */ /* 0x000ee8000c101b00 */
[----:B------:R-:W4:Y:S01]  /*6980*/  LD.E.64 R4, desc[UR4][R6.64+0x20] ;  /* 0x0000200406047980 */ /* 0x000f22000c101b00 */
[----:B-----5:R-:W-:Y:S01]  /*6990*/  MOV R23, R13 ;  /* 0x0000000d00177202 */ /* 0x020fe20000000f00 */
[--C-:B--2---:R-:W-:Y:S02]  /*69a0*/  HADD2.F32 R11, -RZ, R15.reuse.H1_H1 ;  /* 0x3000000fff0b7230 */ /* 0x104fe40000004100 */
[----:B------:R-:W-:Y:S02]  /*69b0*/  HADD2.F32 R21, -RZ, R15.H0_H0 ;  /* 0x2000000fff157230 */ /* 0x000fe40000004100 */
[----:B------:R-:W-:-:S02]  /*69c0*/  HADD2.F32 R13, -RZ, R23.H0_H0 ;  /* 0x20000017ff0d7230 */ /* 0x000fc40000004100 */
[----:B------:R-:W-:Y:S02]  /*69d0*/  HADD2.F32 R23, -RZ, R23.H1_H1 ;  /* 0x30000017ff177230 */ /* 0x000fe40000004100 */
        /* <DEDUP_REMOVED lines=13> */
[C---:B------:R-:W-:Y:S01]  /*6ab0*/  FFMA.FTZ R15, R13.reuse, R8, R15 ;  /* 0x000000080d0f7223 */ /* 0x040fe2000001000f */
        /* <DEDUP_REMOVED lines=18> */
.L_x_8955:
[----:B------:R-:W-:Y:S05]  /*6be0*/  BSYNC.RECONVERGENT B0 ;  /* 0x0000000000007941 */ /* 0x000fea0003800200 */
.L_x_8954:
        /* <DEDUP_REMOVED lines=9> */
[----:B------:R-:W-:Y:S02]  /*6c80*/  HADD2.F32 R13, -RZ, R11.H1_H1 ;  /* 0x3000000bff0d7230 */ /* 0x000fe40000004100 */
[--C-:B------:R-:W-:Y:S02]  /*6c90*/  HADD2.F32 R15, -RZ, R9.reuse.H0_H0 ;  /* 0x20000009ff0f7230 */ /* 0x100fe40000004100 */
[----:B------:R-:W-:-:S02]  /*6ca0*/  HADD2.F32 R16, -RZ, R9.H1_H1 ;  /* 0x30000009ff107230 */ /* 0x000fc40000004100 */
[----:B------:R-:W-:Y:S02]  /*6cb0*/  HADD2.F32 R22, -RZ, R11.H0_H0 ;  /* 0x2000000bff167230 */ /* 0x000fe40000004100 */
        /* <DEDUP_REMOVED lines=32> */
.L_x_8957:
[----:B------:R-:W-:Y:S05]  /*6ec0*/  BSYNC.RECONVERGENT B0 ;  /* 0x0000000000007941 */ /* 0x000fea0003800200 */
.L_x_8956:
[----:B-----5:R2:W-:Y:S02]  /*6ed0*/  STS.128 [R79+0x2000], R8 ;  /* 0x002000084f007388 */ /* 0x0205e40000000c00 */
.L_x_8951:
[----:B------:R-:W-:Y:S05]  /*6ee0*/  BSYNC.RECONVERGENT B1 ;  /* 0x0000000000017941 */ /* 0x000fea0003800200 */
.L_x_8950:
        /* <DEDUP_REMOVED lines=14> */
[----:B------:R-:W-:Y:S02]  /*6fd0*/  HADD2.F32 R13, -RZ, R11.H1_H1 ;  /* 0x3000000bff0d7230 */ /* 0x000fe40000004100 */
[--C-:B------:R-:W-:Y:S02]  /*6fe0*/  HADD2.F32 R15, -RZ, R9.reuse.H0_H0 ;  /* 0x20000009ff0f7230 */ /* 0x100fe40000004100 */
[----:B------:R-:W-:-:S02]  /*6ff0*/  HADD2.F32 R16, -RZ, R9.H1_H1 ;  /* 0x30000009ff107230 */ /* 0x000fc40000004100 */
[----:B------:R-:W-:Y:S02]  /*7000*/  HADD2.F32 R24, -RZ, R11.H0_H0 ;  /* 0x2000000bff187230 */ /* 0x000fe40000004100 */
[----:B----4-:R-:W-:Y:S02]  /*7010*/  HADD2.F32 R0, -RZ, R3.H1_H1 ;  /* 0x30000003ff007230 */ /* 0x010fe40000004100 */
[----:B------:R-:W-:Y:S02]  /*7020*/  HADD2.F32 R9, -RZ, R2.H1_H1 ;  /* 0x30000002ff097230 */ /* 0x000fe40000004100 */
[----:B--2---:R-:W-:Y:S02]  /*7030*/  HADD2.F32 R10, -RZ, R5.H1_H1 ;  /* 0x30000005ff0a7230 */ /* 0x004fe40000004100 */
        /* <DEDUP_REMOVED lines=29> */
.L_x_8959:
[----:B------:R-:W-:Y:S05]  /*7210*/  BSYNC.RECONVERGENT B0 ;  /* 0x0000000000007941 */ /* 0x000fea0003800200 */
.L_x_8958:
[----:B-----5:R4:W-:Y:S04]  /*7220*/  STS.128 [R79+0x800], R8 ;  /* 0x000800084f007388 */ /* 0x0209e80000000c00 */
[----:B---3--:R4:W5:Y:S01]  /*7230*/  LD.E.128 R12, desc[UR4][R20.64+0x40] ;  /* 0x00004004140c7980 */ /* 0x008962000c101d00 */
[----:B------:R-:W-:Y:S04]  /*7240*/  BSSY.RECONVERGENT B0, `(.L_x_8960) ;  /* 0x0000029000007945 */ /* 0x000fe80003800200 */
[----:B------:R-:W-:Y:S05]  /*7250*/  @P0 BRA `(.L_x_8961) ;  /* 0x00000000009c0947 */ /* 0x000fea0003800000 */
[----:B------:R-:W3:Y:S04]  /*7260*/  LD.E.64 R2, desc[UR4][R18.64+0x20] ;  /* 0x0000200412027980 */ /* 0x000ee8000c101b00 */
[----:B------:R-:W2:Y:S01]  /*7270*/  LD.E.64 R4, desc[UR4][R6.64+0x20] ;  /* 0x0000200406047980 */ /* 0x000ea2000c101b00 */
[----:B-----5:R-:W-:Y:S01]  /*7280*/  MOV R25, R13 ;  /* 0x0000000d00197202 */ /* 0x020fe20000000f00 */
[--C-:B----4-:R-:W-:Y:S02]  /*7290*/  HADD2.F32 R11, -RZ, R15.reuse.H1_H1 ;  /* 0x3000000fff0b7230 */ /* 0x110fe40000004100 */
[----:B------:R-:W-:Y:S02]  /*72a0*/  HADD2.F32 R23, -RZ, R15.H0_H0 ;  /* 0x2000000fff177230 */ /* 0x000fe40000004100 */
[----:B------:R-:W-:-:S02]  /*72b0*/  HADD2.F32 R13, -RZ, R25.H0_H0 ;  /* 0x20000019ff0d7230 */ /* 0x000fc40000004100 */
[----:B------:R-:W-:Y:S02]  /*72c0*/  HADD2.F32 R25, -RZ, R25.H1_H1 ;  /* 0x30000019ff197230 */ /* 0x000fe40000004100 */
[----:B---3--:R-:W-:Y:S02]  /*72d0*/  HADD2.F32 R0, -RZ, R3.H1_H1 ;  /* 0x30000003ff007230 */ /* 0x008fe40000004100 */
        /* <DEDUP_REMOVED lines=31> */
.L_x_8961:
[----:B------:R-:W-:Y:S05]  /*74d0*/  BSYNC.RECONVERGENT B0 ;  /* 0x0000000000007941 */ /* 0x000fea0003800200 */
.L_x_8960:
[----:B-----5:R3:W-:Y:S04]  /*74e0*/  STS.128 [R79+0x1800], R12 ;  /* 0x0018000c4f007388 */ /* 0x0207e80000000c00 */
[----:B----4-:R3:W5:Y:S01]  /*74f0*/  LD.E.128 R8, desc[UR4][R20.64+0x80] ;  /* 0x0000800414087980 */ /* 0x010762000c101d00 */
[----:B------:R-:W-:Y:S01]  /*7500*/  LOP3.LUT R28, R28, 0x40, RZ, 0xfc, !PT ;  /* 0x000000401c1c7812 */ /* 0x000fe200078efcff */
[----:B------:R-:W-:Y:S03]  /*7510*/  BSSY.RECONVERGENT B0, `(.L_x_8962) ;  /* 0x000002b000007945 */ /* 0x000fe60003800200 */
[----:B------:R-:W-:-:S13]  /*7520*/  ISETP.GE.AND P0, PT, R28, R17, PT ;  /* 0x000000111c00720c */ /* 0x000fda0003f06270 */
[----:B------:R-:W-:Y:S05]  /*7530*/  @P0 BRA `(.L_x_8963) ;  /* 0x0000000000a00947 */ /* 0x000fea0003800000 */
[----:B------:R4:W2:Y:S04]  /*7540*/  LD.E.64 R2, desc[UR4][R18.64+0x40] ;  /* 0x0000400412027980 */ /* 0x0008a8000c101b00 */
[----:B------:R-:W2:Y:S01]  /*7550*/  LD.E.64 R4, desc[UR4][R6.64+0x40] ;  /* 0x0000400406047980 */ /* 0x000ea2000c101b00 */
[--C-:B---3-5:R-:W-:Y:S01]  /*7560*/  HADD2.F32 R14, -RZ, R9.reuse.H0_H0 ;  /* 0x20000009ff0e7230 */ /* 0x128fe20000004100 */
[----:B------:R-:W-:Y:S01]  /*7570*/  MOV R12, R10 ;  /* 0x0000000a000c7202 */ /* 0x000fe20000000f00 */
[----:B------:R-:W-:Y:S02]  /*7580*/  HADD2.F32 R16, -RZ, R9.H1_H1 ;  /* 0x30000009ff107230 */ /* 0x000fe40000004100 */
[--C-:B------:R-:W-:Y:S02]  /*7590*/  HADD2.F32 R13, -RZ, R11.reuse.H1_H1 ;  /* 0x3000000bff0d7230 */ /* 0x100fe40000004100 */
[----:B----4-:R-:W-:-:S02]  /*75a0*/  HADD2.F32 R18, -RZ, R11.H0_H0 ;  /* 0x2000000bff127230 */ /* 0x010fc40000004100 */
        /* <DEDUP_REMOVED lines=33> */
.L_x_8963:
[----:B------:R-:W-:Y:S05]  /*77c0*/  BSYNC.RECONVERGENT B0 ;  /* 0x0000000000007941 */ /* 0x000fea0003800200 */
.L_x_8962:
[----:B-----5:R4:W-:Y:S01]  /*77d0*/  STS.128 [R79+0x2800], R8 ;  /* 0x002800084f007388 */ /* 0x0209e20000000c00 */
[----:B------:R-:W-:Y:S05]  /*77e0*/  BRA `(.L_x_8948) ;  /* 0x0000002000007947 */ /* 0x000fea0003800000 */
.L_x_8949:
        /* <DEDUP_REMOVED lines=15> */
[----:B-----5:R-:W-:Y:S02]  /*78e0*/  SEL R9, R20, RZ, !P2 ;  /* 0x000000ff14097207 */ /* 0x020fe40005000000 */
        /* <DEDUP_REMOVED lines=74> */
.L_x_8967:
[----:B------:R-:W-:Y:S05]  /*7d90*/  BSYNC.RECONVERGENT B0 ;  /* 0x0000000000007941 */ /* 0x000fea0003800200 */
.L_x_8966:
        /* <DEDUP_REMOVED lines=80> */
.L_x_8969:
[----:B------:R-:W-:Y:S05]  /*82a0*/  BSYNC.RECONVERGENT B0 ;  /* 0x0000000000007941 */ /* 0x000fea0003800200 */
.L_x_8968:
        /* <DEDUP_REMOVED lines=24> */
[----:B------:R-:W-:Y:S02]  /*8430*/  HADD2.F32 R31, -RZ, R12.H1_H1 ;  /* 0x3000000cff1f7230 */ /* 0x000fe40000004100 */
[--C-:B------:R-:W-:Y:S02]  /*8440*/  HADD2.F32 R12, -RZ, R13.reuse.H0_H0 ;  /* 0x2000000dff0c7230 */ /* 0x100fe40000004100 */
[----:B---3--:R-:W-:Y:S02]  /*8450*/  HADD2.F32 R32, -RZ, R13.H1_H1 ;  /* 0x3000000dff207230 */ /* 0x008fe40000004100 */
        /* <DEDUP_REMOVED lines=56> */
.L_x_8971:
[----:B------:R-:W-:Y:S05]  /*87e0*/  BSYNC.RECONVERGENT B0 ;  /* 0x0000000000007941 */ /* 0x000fea0003800200 */
.L_x_8970:
[----:B-----5:R2:W-:Y:S02]  /*87f0*/  STS.128 [R79+0x2000], R24 ;  /* 0x002000184f007388 */ /* 0x0205e40000000c00 */
.L_x_8965:
[----:B------:R-:W-:Y:S05]  /*8800*/  BSYNC.RECONVERGENT B1 ;  /* 0x0000000000017941 */ /* 0x000fea0003800200 */
.L_x_8964:
        /* <DEDUP_REMOVED lines=17> */
[C---:B-----5:R-:W-:Y:S01]  /*8920*/  SHF.L.U32 R9, R4.reuse, 0x1, RZ ;  /* 0x0000000104097819 */ /* 0x060fe200000006ff */
        /* <DEDUP_REMOVED lines=9> */
[----:B------:R-:W-:Y:S01]  /*89c0*/  MOV R31, R26 ;  /* 0x0000001a001f7202 */ /* 0x000fe20000000f00 */
[--C-:B----4-:R-:W-:Y:S02]  /*89d0*/  HADD2.F32 R26, -RZ, R12.reuse.H0_H0 ;  /* 0x2000000cff1a7230 */ /* 0x110fe40000004100 */
[----:B---3--:R-:W-:Y:S02]  /*89e0*/  HADD2.F32 R32, -RZ, R12.H1_H1 ;  /* 0x3000000cff207230 */ /* 0x008fe40000004100 */
        /* <DEDUP_REMOVED lines=20> */
[----:B------:R-:W-:Y:S02]  /*8b30*/  HADD2.F32 R4, -RZ, R8.H0_H0 ;  /* 0x20000008ff047230 */ /* 0x000fe40000004100 */
        /* <DEDUP_REMOVED lines=37> */
.L_x_8973:
[----:B------:R-:W-:Y:S05]  /*8d90*/  BSYNC.RECONVERGENT B0 ;  /* 0x0000000000007941 */ /* 0x000fea0003800200 */
.L_x_8972:
        /* <DEDUP_REMOVED lines=80> */
.L_x_8975:
[----:B------:R-:W-:Y:S05]  /*92a0*/  BSYNC.RECONVERGENT B0 ;  /* 0x0000000000007941 */ /* 0x000fea0003800200 */
.L_x_8974:
        /* <DEDUP_REMOVED lines=12> */
[----:B------:R-:W-:Y:S01]  /*9370*/  SHF.L.U32 R9, R5, 0x1, RZ ;  /* 0x0000000105097819 */ /* 0x000fe200000006ff */
        /* <DEDUP_REMOVED lines=69> */
.L_x_8977:
[----:B------:R-:W-:Y:S05]  /*97d0*/  BSYNC.RECONVERGENT B0 ;  /* 0x0000000000007941 */ /* 0x000fea0003800200 */
.L_x_8976:
[----:B-----5:R4:W-:Y:S02]  /*97e0*/  STS.128 [R79+0x2800], R24 ;  /* 0x002800184f007388 */ /* 0x0209e40000000c00 */
.L_x_8948:
[----:B------:R-:W-:Y:S05]  /*97f0*/  BSYNC.RECONVERGENT B2 ;  /* 0x0000000000027941 */ /* 0x000fea0003800200 */
.L_x_8944:
[----:B------:R-:W-:Y:S01]  /*9800*/  IMAD R0, R88, -0x40, R77 ;  /* 0xffffffc058007824 */ /* 0x000fe200078e024d */
[----:B------:R-:W3:Y:S01]  /*9810*/  S2R R105, SR_TID.X ;  /* 0x0000000000697919 */ /* 0x000ee20000002100 */
[----:B------:R-:W1:Y:S01]  /*9820*/  S2UR UR6, SR_CgaCtaId ;  /* 0x00000000000679c3 */ /* 0x000e620000008800 */
[----:B------:R-:W-:Y:S01]  /*9830*/  UMOV UR7, 0x400 ;  /* 0x0000040000077882 */ /* 0x000fe20000000000 */
[----:B--2--5:R-:W-:Y:S01]  /*9840*/  VIADD R3, R0, 0x40 ;  /* 0x0000004000037836 */ /* 0x024fe20000000000 */
[----:B------:R-:W-:Y:S01]  /*9850*/  LEA R122, R88, 0xffffffc0, 0x6 ;  /* 0xffffffc0587a7811 */ /* 0x000fe200078e30ff */
[----:B------:R-:W-:Y:S03]  /*9860*/  BSSY.RECONVERGENT B1, `(.L_x_8978) ;  /* 0x000012f000017945 */ /* 0x000fe60003800200 */
[-C--:B------:R-:W-:Y:S02]  /*9870*/  ISETP.GE.AND P2, PT, R30, R3.reuse, PT ;  /* 0x000000031e00720c */ /* 0x080fe40003f46270 */
[----:B------:R-:W-:-:S02]  /*9880*/  ISETP.GE.AND P3, PT, R126, R3, PT ;  /* 0x000000037e00720c */ /* 0x000fc40003f66270 */
[----:B------:R-:W-:-:S09]  /*9890*/  ISETP.GE.AND P1, PT, R30, R3, PT ;  /* 0x000000031e00720c */ /* 0x000fd20003f26270 */
[C---:B----4-:R-:W-:Y:S02]  /*98a0*/  @!P2 LEA R8, P0, R108.reuse, R110, 0x1 ;  /* 0x0000006e6c08a211 */ /* 0x050fe400078008ff */
[----:B------:R-:W-:Y:S01]  /*98b0*/  @!PT LDS RZ, [RZ] ;  /* 0x00000000fffff984 */ /* 0x000fe20000000800 */
[----:B------:R-:W-:Y:S01]  /*98c0*/  @!PT LDS RZ, [RZ] ;  /* 0x00000000fffff984 */ /* 0x000fe20000000800 */
[----:B------:R-:W-:Y:S01]  /*98d0*/  @!PT LDS RZ, [RZ] ;  /* 0x00000000fffff984 */ /* 0x000fe20000000800 */
[----:B------:R-:W-:Y:S02]  /*98e0*/  @!P3 LDGSTS.E.BYPASS.LTC128B.128 [R79+0x3000], desc[UR4][R110.64] ;  /* 0x030000006e4fbfae */ /* 0x000fe4000b981a04 */
[----:B------:R-:W-:Y:S01]  /*98f0*/  @!P2 LEA.HI.X R9, R108, R111, R109, 0x1, P0 ;  /* 0x0000006f6c09a211 */ /* 0x000fe200000f0c6d */
[----:B-1----:R-:W-:Y:S01]  /*9900*/  ULEA UR6, UR6, UR7, 0x18 ;  /* 0x0000000706067291 */ /* 0x002fe2000f8ec0ff */
[----:B------:R-:W-:Y:S01]  /*9910*/  @!P3 LDGSTS.E.BYPASS.LTC128B.128 [R79+0x4000], desc[UR4][R110.64+0x40] ;  /* 0x040000406e4fbfae */ /* 0x000fe2000b981a04 */
[----:B------:R-:W-:-:S03]  /*9920*/  @!P1 LEA R6, P0, R87, R120, 0x1 ;  /* 0x0000007857069211 */ /* 0x000fc600078008ff */
[----:B------:R-:W-:Y:S01]  /*9930*/  @!P3 LDGSTS.E.BYPASS.LTC128B.128 [R79+0x5000], desc[UR4][R110.64+0x80] ;  /* 0x050000806e4fbfae */ /* 0x000fe2000b981a04 */
[C---:B---3--:R-:W-:Y:S01]  /*9940*/  IMAD.SHL.U32 R3, R105.reuse, 0x10, RZ ;  /* 0x0000001069037824 */ /* 0x048fe200078e00ff */
[----:B------:R-:W-:Y:S01]  /*9950*/  SHF.R.U32.HI R106, RZ, 0x1, R105 ;  /* 0x00000001ff6a7819 */ /* 0x000fe20000011669 */
[C---:B------:R-:W-:Y:S01]  /*9960*/  IMAD.SHL.U32 R76, R105.reuse, 0x20, RZ ;  /* 0x00000020694c7824 */ /* 0x040fe200078e00ff */
[----:B------:R-:W-:Y:S01]  /*9970*/  @!P2 LDGSTS.E.BYPASS.LTC128B.128 [R79+0x3800], desc[UR4][R8.64] ;  /* 0x03800000084fafae */ /* 0x000fe2000b981a04 */
[C---:B------:R-:W-:Y:S01]  /*9980*/  LOP3.LUT R5, R105.reuse, 0x8, RZ, 0xc0, !PT ;  /* 0x0000000869057812 */ /* 0x040fe200078ec0ff */
[----:B------:R-:W-:Y:S01]  /*9990*/  IMAD.SHL.U32 R104, R105, 0x4, RZ ;  /* 0x0000000469687824 */ /* 0x000fe200078e00ff */
[----:B------:R-:W-:Y:S01]  /*99a0*/  LOP3.LUT R107, R3, 0x3e00, RZ, 0xc0, !PT ;  /* 0x00003e00036b7812 */ /* 0x000fe200078ec0ff */
[----:B------:R-:W-:Y:S01]  /*99b0*/  @!P2 LDGSTS.E.BYPASS.LTC128B.128 [R79+0x4800], desc[UR4][R8.64+0x40] ;  /* 0x04800040084fafae */ /* 0x000fe2000b981a04 */
[----:B------:R-:W-:Y:S02]  /*99c0*/  LOP3.LUT R7, R106, 0x8, RZ, 0xc0, !PT ;  /* 0x000000086a077812 */ /* 0x000fe400078ec0ff */
[----:B------:R-:W-:Y:S01]  /*99d0*/  LOP3.LUT R2, R5, 0xc0, R76, 0xf8, !PT ;  /* 0x000000c005027812 */ /* 0x000fe200078ef84c */
[----:B------:R1:W-:Y:S01]  /*99e0*/  @!P2 LDGSTS.E.BYPASS.LTC128B.128 [R79+0x5800], desc[UR4][R8.64+0x80] ;  /* 0x05800080084fafae */ /* 0x0003e2000b981a04 */
[----:B------:R-:W-:-:S02]  /*99f0*/  LOP3.LUT R3, R3, 0x100, RZ, 0xc0, !PT ;  /* 0x0000010003037812 */ /* 0x000fc400078ec0ff */
[----:B------:R-:W-:Y:S01]  /*9a00*/  LOP3.LUT R4, R104, 0x18, RZ, 0xc0, !PT ;  /* 0x0000001868047812 */ /* 0x000fe200078ec0ff */
[----:B------:R-:W0:Y:S01]  /*9a10*/  LDGDEPBAR ;  /* 0x00000000000079af */ /* 0x000e220000000000 */
[--C-:B------:R-:W-:Y:S02]  /*9a20*/  LOP3.LUT R7, R7, 0xc0, R76.reuse, 0xf8, !PT ;  /* 0x000000c007077812 */ /* 0x100fe400078ef84c */
[--C-:B------:R-:W-:Y:S02]  /*9a30*/  LOP3.LUT R5, R107, 0x20, R76.reuse, 0xf8, !PT ;  /* 0x000000206b057812 */ /* 0x100fe400078ef84c */
[--C-:B------:R-:W-:Y:S02]  /*9a40*/  LOP3.LUT R3, R3, 0x20, R76.reuse, 0xf8, !PT ;  /* 0x0000002003037812 */ /* 0x100fe400078ef84c */
[----:B------:R-:W-:Y:S02]  /*9a50*/  LOP3.LUT R0, R7, R4, RZ, 0x3c, !PT ;  /* 0x0000000407007212 */ /* 0x000fe400078e3cff */
[----:B------:R-:W-:-:S02]  /*9a60*/  LOP3.LUT R5, R5, 0x100, R76, 0xf8, !PT ;  /* 0x0000010005057812 */ /* 0x000fc400078ef84c */
[----:B------:R-:W-:Y:S01]  /*9a70*/  LOP3.LUT R2, R3, R2, R4, 0xf6, !PT ;  /* 0x0000000203027212 */ /* 0x000fe200078ef604 */
[----:B------:R-:W-:Y:S01]  /*9a80*/  IMAD.MOV.U32 R3, RZ, RZ, 0x20 ;  /* 0x00000020ff037424 */ /* 0x000fe200078e00ff */
[----:B------:R-:W-:Y:S02]  /*9a90*/  LOP3.LUT R5, R5, R0, RZ, 0xfc, !PT ;  /* 0x0000000005057212 */ /* 0x000fe400078efcff */
[----:B------:R-:W-:Y:S02]  /*9aa0*/  @!P1 LEA.HI.X R7, R87, R121, R86, 0x1, P0 ;  /* 0x0000007957079211 */ /* 0x000fe400000f0c56 */
[----:B------:R-:W-:Y:S02]  /*9ab0*/  LEA R96, R2, UR6, 0x1 ;  /* 0x0000000602607c11 */ /* 0x000fe4000f8e08ff */
[----:B------:R-:W-:Y:S02]  /*9ac0*/  LEA R98, R5, UR6, 0x1 ;  /* 0x0000000605627c11 */ /* 0x000fe4000f8e08ff */
[----:B------:R-:W-:Y:S01]  /*9ad0*/  LOP3.LUT P0, RZ, R105, 0x4, RZ, 0xc0, !PT ;  /* 0x0000000469ff7812 */ /* 0x000fe2000780c0ff */
[----:B------:R-:W-:-:S04]  /*9ae0*/  DEPBAR.LE SB0, 0x0 ;  /* 0x000080000000791a */ /* 0x000fc80000000000 */
[----:B------:R-:W-:Y:S01]  /*9af0*/  BAR.SYNC.DEFER_BLOCKING 0x0 ;  /* 0x0000000000007b1d */ /* 0x000fe20000010000 */
[----:B------:R-:W-:-:S05]  /*9b00*/  SEL R3, R3, 0xffffffe0, !P0 ;  /* 0xffffffe003037807 */ /* 0x000fca0004000000 */
[--C-:B------:R-:W-:Y:S02]  /*9b10*/  IMAD.IADD R78, R98, 0x1, R3.reuse ;  /* 0x00000001624e7824 */ /* 0x100fe400078e0203 */
[----:B------:R-:W-:Y:S01]  /*9b20*/  IMAD.IADD R2, R96, 0x1, R3 ;  /* 0x0000000160027824 */ /* 0x000fe200078e0203 */
        /* <DEDUP_REMOVED lines=20> */
[----:B------:R-:W4:Y:S04]  /*9c70*/  LDSM.16.M88.4 R56, [R96+0x3400] ;  /* 0x003400006038783b */ /* 0x000f280000000200 */
[----:B------:R-:W4:Y:S04]  /*9c80*/  LDSM.16.M88.4 R48, [R96+0x3800] ;  /* 0x003800006030783b */ /* 0x000f280000000200 */
[----:B------:R-:W4:Y:S04]  /*9c90*/  LDSM.16.M88.4 R20, [R96+0x3c00] ;  /* 0x003c00006014783b */ /* 0x000f280000000200 */
[----:B-1----:R-:W-:Y:S04]  /*9ca0*/  LDSM.16.M88.4 R8, [R78] ;  /* 0x000000004e08783b */ /* 0x002fe80000000200 */
[----:B------:R-:W1:Y:S04]  /*9cb0*/  LDSM.16.M88.4 R68, [R2+0x3000] ;  /* 0x003000000244783b */ /* 0x000e680000000200 */
[----:B------:R-:W1:Y:S04]  /*9cc0*/  LDSM.16.M88.4 R64, [R2+0x3400] ;  /* 0x003400000240783b */ /* 0x000e680000000200 */
[----:B------:R-:W1:Y:S04]  /*9cd0*/  LDSM.16.M88.4 R36, [R2+0x3800] ;  /* 0x003800000224783b */ /* 0x000e680000000200 */
[----:B------:R-:W1:Y:S04]  /*9ce0*/  LDSM.16.M88.4 R32, [R2+0x3c00] ;  /* 0x003c00000220783b */ /* 0x000e680000000200 */
[----:B--2---:R-:W-:Y:S01]  /*9cf0*/  LDSM.16.M88.4 R4, [R98+0x1000] ;  /* 0x001000006204783b */ /* 0x004fe20000000200 */
[C---:B---3--:R-:W-:Y:S03]  /*9d00*/  HMMA.16816.F32 R16, R40.reuse, R12, RZ ;  /* 0x0000000c2810723c */ /* 0x048fe600000018ff */
[----:B------:R-:W2:Y:S04]  /*9d10*/  LDSM.16.M88.4 R28, [R96+0x4000] ;  /* 0x00400000601c783b */ /* 0x000ea80000000200 */
        /* <DEDUP_REMOVED lines=25> */
[----:B------:R-:W4:Y:S03]  /*9eb0*/  LDSM.16.M88.4 R32, [R96+0x5000] ;  /* 0x005000006020783b */ /* 0x000f260000000200 */
[C---:B--2---:R-:W-:Y:S08]  /*9ec0*/  HMMA.16816.F32 R16, R4.reuse, R28, R16 ;  /* 0x0000001c0410723c */ /* 0x044ff00000001810 */
[C---:B------:R-:W-:Y:S01]  /*9ed0*/  HMMA.16816.F32 R12, R4.reuse, R30, R12 ;  /* 0x0000001e040c723c */ /* 0x040fe2000000180c */
[----:B------:R-:W-:Y:S07]  /*9ee0*/  LDSM.16.M88.4 R28, [R96+0x5400] ;  /* 0x00540000601c783b */ /* 0x000fee0000000200 */
[C---:B---3--:R-:W-:Y:S08]  /*9ef0*/  HMMA.16816.F32 R52, R4.reuse, R20, R52 ;  /* 0x000000140434723c */ /* 0x048ff00000001834 */
        /* <DEDUP_REMOVED lines=13> */
[----:B------:R-:W3:Y:S07]  /*9fd0*/  LDSM.16.M88.4 R40, [R2+0x5400] ;  /* 0x005400000228783b */ /* 0x000eee0000000200 */
[----:B----4-:R-:W-:Y:S08]  /*9fe0*/  HMMA.16816.F32 R16, R36, R32, R16 ;  /* 0x000000202410723c */ /* 0x010ff00000001810 */
[C---:B------:R-:W-:Y:S08]  /*9ff0*/  HMMA.16816.F32 R52, R80.reuse, R68, R52 ;  /* 0x000000445034723c */ /* 0x040ff00000001834 */
[----:B------:R-:W-:Y:S08]  /*a000*/  HMMA.16816.F32 R60, R80, R72, R60 ;  /* 0x00000048503c723c */ /* 0x000ff0000000183c */
[C---:B------:R-:W-:Y:S08]  /*a010*/  HMMA.16816.F32 R12, R36.reuse, R34, R12 ;  /* 0x00000022240c723c */ /* 0x040ff0000000180c */
[C---:B--2---:R-:W-:Y:S08]  /*a020*/  HMMA.16816.F32 R44, R36.reuse, R20, R44 ;  /* 0x00000014242c723c */ /* 0x044ff0000000182c */
[----:B------:R-:W-:Y:S01]  /*a030*/  HMMA.16816.F32 R64, R36, R22, R64 ;  /* 0x000000162440723c */ /* 0x000fe20000001840 */
[----:B------:R-:W2:Y:S07]  /*a040*/  LDSM.16.M88.4 R20, [R2+0x5800] ;  /* 0x005800000214783b */ /* 0x000eae0000000200 */
[----:B------:R-:W-:Y:S08]  /*a050*/  HMMA.16816.F32 R48, R80, R70, R48 ;  /* 0x000000465030723c */ /* 0x000ff00000001830 */
[----:B-1----:R-:W-:Y:S05]  /*a060*/  HMMA.16816.F32 R16, R4, R8, R16 ;  /* 0x000000080410723c */ /* 0x002fea0000001810 */
[----:B------:R-:W-:-:S03]  /*a070*/  IMAD.SHL.U32 R9, R105, 0x2, RZ ;  /* 0x0000000269097824 */ /* 0x000fc600078e00ff */
[----:B------:R-:W-:Y:S05]  /*a080*/  HMMA.16816.F32 R52, R36, R24, R52 ;  /* 0x000000182434723c */ /* 0x000fea0000001834 */
[----:B------:R-:W-:-:S04]  /*a090*/  LOP3.LUT R24, R122, 0x6, R9, 0xf8, !PT ;  /* 0x000000067a187812 */ /* 0x000fc800078ef809 */
[C---:B------:R-:W-:Y:S02]  /*a0a0*/  LOP3.LUT R8, R24.reuse, 0x1, RZ, 0xfc, !PT ;  /* 0x0000000118087812 */ /* 0x040fe400078efcff */
[-C--:B------:R-:W-:Y:S01]  /*a0b0*/  ISETP.GE.AND P1, PT, R24, R77.reuse, PT ;  /* 0x0000004d1800720c */ /* 0x080fe20003f26270 */
[----:B------:R-:W-:Y:S05]  /*a0c0*/  HMMA.16816.F32 R56, R80, R74, R56 ;  /* 0x0000004a5038723c */ /* 0x000fea0000001838 */
[----:B------:R-:W-:Y:S02]  /*a0d0*/  ISETP.GE.AND P0, PT, R8, R77, PT ;  /* 0x0000004d0800720c */ /* 0x000fe40003f06270 */
[----:B------:R-:W-:-:S02]  /*a0e0*/  LOP3.LUT R32, R24, 0x9, RZ, 0xfc, !PT ;  /* 0x0000000918207812 */ /* 0x000fc400078efcff */
[----:B------:R-:W-:Y:S02]  /*a0f0*/  FSEL R25, R19, -INF , !P0 ;  /* 0xff80000013197808 */ /* 0x000fe40004000000 */
[----:B------:R-:W-:Y:S01]  /*a100*/  ISETP.GE.AND P5, PT, R32, R77, PT ;  /* 0x0000004d2000720c */ /* 0x000fe20003fa6270 */
[----:B------:R-:W-:Y:S05]  /*a110*/  HMMA.16816.F32 R60, R36, R28, R60 ;  /* 0x0000001c243c723c */ /* 0x000fea000000183c */
[----:B------:R-:W-:Y:S02]  /*a120*/  FSEL R29, R16, -INF , !P1 ;  /* 0xff800000101d7808 */ /* 0x000fe40004800000 */
[----:B------:R-:W-:-:S02]  /*a130*/  LOP3.LUT R16, R24, 0x21, RZ, 0xfc, !PT ;  /* 0x0000002118107812 */ /* 0x000fc400078efcff */
[----:B------:R-:W-:Y:S01]  /*a140*/  LOP3.LUT R28, R24, 0x11, RZ, 0xfc, !PT ;  /* 0x00000011181c7812 */ /* 0x000fe200078efcff */
[----:B------:R-:W-:Y:S01]  /*a150*/  HMMA.16816.F32 R12, R4, R10, R12 ;  /* 0x0000000a040c723c */ /* 0x000fe2000000180c */
[----:B------:R1:W4:Y:S04]  /*a160*/  LDSM.16.M88.4 R8, [R2+0x5c00] ;  /* 0x005c00000208783b */ /* 0x0003280000000200 */
[----:B------:R-:W-:-:S03]  /*a170*/  ISETP.GE.AND P3, PT, R28, R77, PT ;  /* 0x0000004d1c00720c */ /* 0x000fc60003f66270 */
[----:B------:R-:W-:-:S04]  /*a180*/  DEPBAR.LE SB0, 0x0 ;  /* 0x000080000000791a */ /* 0x000fc80000000000 */
[C---:B------:R-:W-:Y:S05]  /*a190*/  HMMA.16816.F32 R48, R36.reuse, R26, R48 ;  /* 0x0000001a2430723c */ /* 0x040fea0000001830 */
[----:B------:R-:W-:Y:S02]  /*a1a0*/  LOP3.LUT R26, R24, 0x8, RZ, 0xfc, !PT ;  /* 0x00000008181a7812 */ /* 0x000fe400078efcff */
[----:B------:R-:W-:Y:S02]  /*a1b0*/  FSEL R27, R18, -INF , !P1 ;  /* 0xff800000121b7808 */ /* 0x000fe40004800000 */
[----:B------:R-:W-:Y:S02]  /*a1c0*/  ISETP.GE.AND P6, PT, R26, R77, PT ;  /* 0x0000004d1a00720c */ /* 0x000fe40003fc6270 */
[C---:B------:R-:W-:Y:S01]  /*a1d0*/  LOP3.LUT R26, R24.reuse, 0x18, RZ, 0xfc, !PT ;  /* 0x00000018181a7812 */ /* 0x040fe200078efcff */
[----:B------:R-:W-:Y:S03]  /*a1e0*/  HMMA.16816.F32 R56, R36, R30, R56 ;  /* 0x0000001e2438723c */ /* 0x000fe60000001838 */
[----:B------:R-:W-:-:S02]  /*a1f0*/  LOP3.LUT R30, R24, 0x10, RZ, 0xfc, !PT ;  /* 0x00000010181e7812 */ /* 0x000fc400078efcff */
[----:B------:R-:W-:Y:S02]  /*a200*/  FSEL R14, R14, -INF , !P6 ;  /* 0xff8000000e0e7808 */ /* 0x000fe40007000000 */
[----:B------:R-:W-:Y:S02]  /*a210*/  FSEL R12, R12, -INF , !P6 ;  /* 0xff8000000c0c7808 */ /* 0x000fe40007000000 */
[-C--:B------:R-:W-:Y:S01]  /*a220*/  ISETP.GE.AND P4, PT, R30, R77.reuse, PT ;  /* 0x0000004d1e00720c */ /* 0x080fe20003f86270 */
[----:B---3--:R-:W-:Y:S05]  /*a230*/  HMMA.16816.F32 R60, R4, R40, R60 ;  /* 0x00000028043c723c */ /* 0x008fea000000183c */
[----:B------:R-:W-:-:S02]  /*a240*/  ISETP.GE.AND P6, PT, R16, R77, PT ;  /* 0x0000004d1000720c */ /* 0x000fc40003fc6270 */
[C---:B-1----:R-:W-:Y:S02]  /*a250*/  LOP3.LUT R2, R24.reuse, 0x20, RZ, 0xfc, !PT ;  /* 0x0000002018027812 */ /* 0x042fe400078efcff */
[----:B------:R-:W-:Y:S02]  /*a260*/  LOP3.LUT R16, R24, 0x29, RZ, 0xfc, !PT ;  /* 0x0000002918107812 */ /* 0x000fe400078efcff */
[----:B------:R-:W-:Y:S01]  /*a270*/  FSEL R31, R17, -INF , !P0 ;  /* 0xff800000111f7808 */ /* 0x000fe20004000000 */
[----:B--2---:R-:W-:Y:S03]  /*a280*/  HMMA.16816.F32 R48, R4, R22, R48 ;  /* 0x000000160430723c */ /* 0x004fe60000001830 */
[----:B------:R-:W-:Y:S02]  /*a290*/  ISETP.GE.AND P0, PT, R2, R77, PT ;  /* 0x0000004d0200720c */ /* 0x000fe40003f06270 */
[----:B------:R-:W-:-:S02]  /*a2a0*/  LOP3.LUT R2, R24, 0x28, RZ, 0xfc, !PT ;  /* 0x0000002818027812 */ /* 0x000fc400078efcff */
[----:B------:R-:W-:Y:S02]  /*a2b0*/  FSEL R15, R15, -INF , !P5 ;  /* 0xff8000000f0f7808 */ /* 0x000fe40006800000 */
[----:B------:R-:W-:Y:S01]  /*a2c0*/  FSEL R33, R13, -INF , !P5 ;  /* 0xff8000000d217808 */ /* 0x000fe20006800000 */
[----:B------:R-:W-:Y:S03]  /*a2d0*/  HMMA.16816.F32 R56, R4, R42, R56 ;  /* 0x0000002a0438723c */ /* 0x000fe60000001838 */
[----:B------:R-:W-:Y:S02]  /*a2e0*/  ISETP.GE.AND P5, PT, R2, R77, PT ;  /* 0x0000004d0200720c */ /* 0x000fe40003fa6270 */
[----:B------:R-:W-:Y:S02]  /*a2f0*/  FSEL R17, R62, -INF , !P4 ;  /* 0xff8000003e117808 */ /* 0x000fe40006000000 */
[----:B------:R-:W-:-:S02]  /*a300*/  FSEL R23, R60, -INF , !P4 ;  /* 0xff8000003c177808 */ /* 0x000fc40006000000 */
[-C--:B------:R-:W-:Y:S01]  /*a310*/  ISETP.GE.AND P4, PT, R16, R77.reuse, PT ;  /* 0x0000004d1000720c */ /* 0x080fe20003f86270 */
[C---:B------:R-:W-:Y:S03]  /*a320*/  HMMA.16816.F32 R52, R4.reuse, R20, R52 ;  /* 0x000000140434723c */ /* 0x040fe60000001834 */
[----:B------:R-:W-:Y:S02]  /*a330*/  ISETP.GE.AND P2, PT, R26, R77, PT ;  /* 0x0000004d1a00720c */ /* 0x000fe40003f46270 */
[----:B------:R-:W-:Y:S02]  /*a340*/  FSEL R133, R51, -INF , !P4 ;  /* 0xff80000033857808 */ /* 0x000fe40006000000 */
[----:B------:R-:W-:Y:S02]  /*a350*/  FSEL R135, R49, -INF , !P4 ;  /* 0xff80000031877808 */ /* 0x000fe40006000000 */
[----:B------:R-:W-:Y:S01]  /*a360*/  ISETP.NE.AND P4, PT, R88, 0x1, PT ;  /* 0x000000015800780c */ /* 0x000fe20003f85270 */
[----:B----4-:R-:W-:Y:S03]  /*a370*/  HMMA.16816.F32 R44, R4, R8, R44 ;  /* 0x00000008042c723c */ /* 0x010fe6000000182c */
[----:B------:R-:W-:-:S02]  /*a380*/  LOP3.LUT R2, R24, 0x30, RZ, 0xfc, !PT ;  /* 0x0000003018027812 */ /* 0x000fc400078efcff */
[----:B------:R-:W-:Y:S02]  /*a390*/  LOP3.LUT R26, R24, 0x19, RZ, 0xfc, !PT ;  /* 0x00000019181a7812 */ /* 0x000fe400078efcff */
[----:B------:R-:W-:Y:S02]  /*a3a0*/  FSEL R63, R63, -INF , !P3 ;  /* 0xff8000003f3f7808 */ /* 0x000fe40005800000 */
[----:B------:R-:W-:Y:S01]  /*a3b0*/  FSEL R61, R61, -INF , !P3 ;  /* 0xff8000003d3d7808 */ /* 0x000fe20005800000 */
[----:B------:R-:W-:Y:S03]  /*a3c0*/  HMMA.16816.F32 R64, R4, R10, R64 ;  /* 0x0000000a0440723c */ /* 0x000fe60000001840 */
[-C--:B------:R-:W-:Y:S02]  /*a3d0*/  ISETP.GE.AND P3, PT, R2, R77.reuse, PT ;  /* 0x0000004d0200720c */ /* 0x080fe40003f66270 */
[----:B------:R-:W-:-:S02]  /*a3e0*/  ISETP.GE.AND P1, PT, R26, R77, PT ;  /* 0x0000004d1a00720c */ /* 0x000fc40003f26270 */
[C---:B------:R-:W-:Y:S02]  /*a3f0*/  LOP3.LUT R8, R24.reuse, 0x31, RZ, 0xfc, !PT ;  /* 0x0000003118087812 */ /* 0x040fe400078efcff */
[C---:B------:R-:W-:Y:S02]  /*a400*/  LOP3.LUT R2, R24.reuse, 0x38, RZ, 0xfc, !PT ;  /* 0x0000003818027812 */ /* 0x040fe400078efcff */
[----:B------:R-:W-:Y:S02]  /*a410*/  LOP3.LUT R24, R24, 0x39, RZ, 0xfc, !PT ;  /* 0x0000003918187812 */ /* 0x000fe400078efcff */
        /* <DEDUP_REMOVED lines=36> */
.L_x_8981:
        /* <DEDUP_REMOVED lines=60> */
.L_x_8982:
[----:B------:R-:W-:Y:S05]  /*aa20*/  BSYNC.RECONVERGENT B0 ;  /* 0x0000000000007941 */ /* 0x000fea0003800200 */
.L_x_8980:
[----:B------:R-:W-:Y:S01]  /*aa30*/  IMAD.SHL.U32 R5, R105, 0x8, RZ ;  /* 0x0000000869057824 */ /* 0x000fe200078e00ff */
[----:B------:R-:W-:-:S04]  /*aa40*/  LEA R4, P0, R108, R110, 0x1 ;  /* 0x0000006e6c047211 */ /* 0x000fc800078008ff */
[----:B------:R-:W-:-:S04]  /*aa50*/  LOP3.LUT R2, R5, 0xc0, RZ, 0xc0, !PT ;  /* 0x000000c005027812 */ /* 0x000fc800078ec0ff */
[----:B------:R-:W-:-:S04]  /*aa60*/  LOP3.LUT R2, R2, 0x18, R105, 0xf8, !PT ;  /* 0x0000001802027812 */ /* 0x000fc800078ef869 */
[----:B------:R-:W-:-:S04]  /*aa70*/  LOP3.LUT R2, R2, 0x18, R5, 0x78, !PT ;  /* 0x0000001802027812 */ /* 0x000fc800078e7805 */
[----:B------:R-:W-:Y:S02]  /*aa80*/  LOP3.LUT R2, R2, 0x1f20, R5, 0xf8, !PT ;  /* 0x00001f2002027812 */ /* 0x000fe400078ef805 */
[----:B------:R-:W-:Y:S02]  /*aa90*/  LEA.HI.X R5, R108, R111, R109, 0x1, P0 ;  /* 0x0000006f6c057211 */ /* 0x000fe400000f0c6d */
[----:B------:R-:W-:-:S05]  /*aaa0*/  LEA R2, R2, UR6, 0x1 ;  /* 0x0000000602027c11 */ /* 0x000fca000f8e08ff */
        /* <DEDUP_REMOVED lines=10> */
.L_x_8979:
[----:B------:R-:W-:Y:S05]  /*ab50*/  BSYNC.RECONVERGENT B1 ;  /* 0x0000000000017941 */ /* 0x000fea0003800200 */
.L_x_8978:
        /* <DEDUP_REMOVED lines=18> */
[----:B------:R-:W3:Y:S03]  /*ac80*/  SHFL.BFLY PT, R7, R8, 0x2, 0x1f ;  /* 0x0c401f0008077f89 */ /* 0x000ee600000e0000 */
[----:B------:R-:W-:Y:S01]  /*ac90*/  LEA R34, R34, UR6, 0x1 ;  /* 0x0000000622227c11 */ /* 0x000fe2000f8e08ff */
[----:B-1----:R-:W1:Y:S04]  /*aca0*/  SHFL.BFLY PT, R5, R6, 0x2, 0x1f ;  /* 0x0c401f0006057f89 */ /* 0x002e6800000e0000 */
[----:B------:R-:W-:Y:S04]  /*acb0*/  LDSM.16.MT88.4 R48, [R34+0x7000] ;  /* 0x007000002230783b */ /* 0x000fe80000004200 */
[----:B------:R-:W-:Y:S04]  /*acc0*/  LDSM.16.MT88.4 R64, [R34+0x8000] ;  /* 0x008000002240783b */ /* 0x000fe80000004200 */
[----:B------:R-:W-:Y:S01]  /*acd0*/  LDSM.16.MT88.4 R76, [R34+0x6000] ;  /* 0x00600000224c783b */ /* 0x000fe20000004200 */
[----:B---3--:R-:W-:-:S02]  /*ace0*/  FMNMX.FTZ R7, R8, R7, !PT ;  /* 0x0000000708077209 */ /* 0x008fc40007810000 */
[----:B-1----:R-:W-:-:S03]  /*acf0*/  FMNMX.FTZ R5, R6, R5, !PT ;  /* 0x0000000506057209 */ /* 0x002fc60007810000 */
        /* <DEDUP_REMOVED lines=13> */
[-C--:B------:R-:W-:Y:S01]  /*add0*/  FFMA.FTZ R32, R33, R97.reuse, -R102 ;  /* 0x0000006121207223 */ /* 0x080fe20000010866 */
        /* <DEDUP_REMOVED lines=10> */
[----:B------:R-:W3:Y:S01]  /*ae80*/  LDSM.16.MT88.4 R8, [R34+0x7400] ;  /* 0x007400002208783b */ /* 0x000ee20000004200 */
[-CC-:B------:R-:W-:Y:S01]  /*ae90*/  FFMA.FTZ R29, R61, R97.reuse, -R102.reuse ;  /* 0x000000613d1d7223 */ /* 0x180fe20000010866 */
[-CC-:B------:R-:W-:Y:S01]  /*aea0*/  FFMA.FTZ R22, R13, R97.reuse, -R102.reuse ;  /* 0x000000610d167223 */ /* 0x180fe20000010866 */
[----:B------:R-:W-:Y:S01]  /*aeb0*/  MUFU.EX2 R99, R99 ;  /* 0x0000006300637308 */ /* 0x000fe20000000800 */
[-C--:B------:R-:W-:Y:S01]  /*aec0*/  FFMA.FTZ R21, R21, R97.reuse, -R102 ;  /* 0x0000006115157223 */ /* 0x080fe20000010866 */
[-CC-:B------:R-:W-:Y:S01]  /*aed0*/  FFMA.FTZ R28, R17, R97.reuse, -R98.reuse ;  /* 0x00000061111c7223 */ /* 0x180fe20000010862 */
[-CC-:B------:R-:W-:Y:S01]  /*aee0*/  FFMA.FTZ R23, R63, R97.reuse, -R98.reuse ;  /* 0x000000613f177223 */ /* 0x180fe20000010862 */
[----:B------:R-:W4:Y:S01]  /*aef0*/  MUFU.EX2 R32, R32 ;  /* 0x0000002000207308 */ /* 0x000f220000000800 */
[-C--:B------:R-:W-:Y:S01]  /*af00*/  FFMA.FTZ R20, R19, R97.reuse, -R98 ;  /* 0x0000006113147223 */ /* 0x080fe20000010862 */
[----:B------:R-:W5:Y:S01]  /*af10*/  LDSM.16.MT88.4 R12, [R33+0x6400] ;  /* 0x00640000210c783b */ /* 0x000f620000004200 */
[-C--:B------:R-:W-:Y:S01]  /*af20*/  FFMA.FTZ R130, R127, R97.reuse, -R102 ;  /* 0x000000617f827223 */ /* 0x080fe20000010866 */
[----:B------:R-:W-:Y:S01]  /*af30*/  MUFU.EX2 R126, R126 ;  /* 0x0000007e007e7308 */ /* 0x000fe20000000800 */
[----:B------:R-:W-:Y:S01]  /*af40*/  FFMA.FTZ R128, R125, R97, -R98 ;  /* 0x000000617d807223 */ /* 0x000fe20000010862 */
[----:B--2---:R-:W-:Y:S01]  /*af50*/  F2FP.F16.F32.PACK_AB R72, R100, R101 ;  /* 0x000000656448723e */ /* 0x004fe200000000ff */
[----:B------:R-:W-:Y:S01]  /*af60*/  LDSM.16.MT88.4 R56, [R33+0x7000] ;  /* 0x007000002138783b */ /* 0x000fe20000004200 */
[----:B------:R-:W2:Y:S01]  /*af70*/  MUFU.EX2 R103, R103 ;  /* 0x0000006700677308 */ /* 0x000ea20000000800 */
[-C--:B------:R-:W-:Y:S01]  /*af80*/  FFMA.FTZ R127, R137, R97.reuse, -R102 ;  /* 0x00000061897f7223 */ /* 0x080fe20000010866 */
[-C--:B------:R-:W-:Y:S01]  /*af90*/  FFMA.FTZ R125, R129, R97.reuse, -R98 ;  /* 0x00000061817d7223 */ /* 0x080fe20000010862 */
[----:B------:R-:W-:Y:S01]  /*afa0*/  LDSM.16.MT88.4 R24, [R34+0x6400] ;  /* 0x006400002218783b */ /* 0x000fe20000004200 */
[----:B------:R-:W-:Y:S01]  /*afb0*/  MUFU.EX2 R124, R124 ;  /* 0x0000007c007c7308 */ /* 0x000fe20000000800 */
[--C-:B------:R-:W-:Y:S01]  /*afc0*/  FFMA.FTZ R123, R123, R97, -R102.reuse ;  /* 0x000000617b7b7223 */ /* 0x100fe20000010866 */
[----:B----4-:R-:W-:Y:S01]  /*afd0*/  F2FP.F16.F32.PACK_AB R74, R32, R99 ;  /* 0x00000063204a723e */ /* 0x010fe200000000ff */
[----:B------:R-:W-:Y:S01]  /*afe0*/  LDSM.16.MT88.4 R16, [R33+0x7400] ;  /* 0x007400002110783b */ /* 0x000fe20000004200 */
[----:B------:R-:W4:Y:S01]  /*aff0*/  MUFU.EX2 R31, R31 ;  /* 0x0000001f001f7308 */ /* 0x000f220000000800 */
[----:B------:R-:W-:Y:S01]  /*b000*/  FFMA.FTZ R95, R95, R97, -R102 ;  /* 0x000000615f5f7223 */ /* 0x000fe20000010866 */
[----:B------:R-:W-:-:S02]  /*b010*/  FADD.FTZ R100, R101, R100 ;  /* 0x0000006465647221 */ /* 0x000fc40000010000 */
[----:B------:R-:W-:Y:S01]  /*b020*/  MUFU.EX2 R30, R30 ;  /* 0x0000001e001e7308 */ /* 0x000fe20000000800 */
[----:B--2---:R-:W-:Y:S01]  /*b030*/  F2FP.F16.F32.PACK_AB R73, R103, R126 ;  /* 0x0000007e6749723e */ /* 0x004fe200000000ff */
[----:B------:R-:W-:Y:S02]  /*b040*/  FADD.FTZ R103, R126, R103 ;  /* 0x000000677e677221 */ /* 0x000fe40000010000 */
        /* <DEDUP_REMOVED lines=15> */
[C---:B------:R-:W-:Y:S01]  /*b140*/  HMMA.16816.F32 R48, R72.reuse, R50, RZ ;  /* 0x000000324830723c */ /* 0x040fe200000018ff */
[C---:B----4-:R-:W-:Y:S01]  /*b150*/  F2FP.F16.F32.PACK_AB R6, R21.reuse, R22 ;  /* 0x000000161506723e */ /* 0x050fe200000000ff */
[----:B------:R-:W-:Y:S01]  /*b160*/  FADD.FTZ R22, R22, R29 ;  /* 0x0000001d16167221 */ /* 0x000fe20000010000 */
[----:B------:R-:W4:Y:S03]  /*b170*/  MUFU.EX2 R3, R3 ;  /* 0x0000000300037308 */ /* 0x000f260000000800 */
[----:B------:R-:W-:Y:S01]  /*b180*/  FADD.FTZ R21, R21, R22 ;  /* 0x0000001615157221 */ /* 0x000fe20000010000 */
        /* <DEDUP_REMOVED lines=8> */
[C---:B----4-:R-:W-:Y:S01]  /*b210*/  F2FP.F16.F32.PACK_AB R7, R3.reuse, R20 ;  /* 0x000000140307723e */ /* 0x050fe200000000ff */
[----:B------:R-:W-:Y:S01]  /*b220*/  FADD.FTZ R20, R20, R23 ;  /* 0x0000001714147221 */ /* 0x000fe20000010000 */
[----:B------:R-:W2:Y:S03]  /*b230*/  MUFU.EX2 R125, R125 ;  /* 0x0000007d007d7308 */ /* 0x000ea60000000800 */
[----:B------:R-:W-:Y:S01]  /*b240*/  FADD.FTZ R3, R3, R20 ;  /* 0x0000001403037221 */ /* 0x000fe20000010000 */
[----:B------:R-:W-:Y:S01]  /*b250*/  MUFU.EX2 R95, R95 ;  /* 0x0000005f005f7308 */ /* 0x000fe20000000800 */
[C---:B---3--:R-:W-:Y:S08]  /*b260*/  HMMA.16816.F32 R44, R4.reuse, R8, R44 ;  /* 0x00000008042c723c */ /* 0x048ff0000000182c */
        /* <DEDUP_REMOVED lines=52> */
[----:B-1----:R-:W-:Y:S03]  /*b5b0*/  HMMA.16816.F32 R68, R4, R8, R68 ;  /* 0x000000080444723c */ /* 0x002fe60000001844 */
[----:B------:R-:W-:-:S05]  /*b5c0*/  FFMA.FTZ R8, R94, R97, -R98 ;  /* 0x000000615e087223 */ /* 0x000fca0000010862 */
[----:B------:R-:W-:Y:S03]  /*b5d0*/  HMMA.16816.F32 R72, R4, R10, R72 ;  /* 0x0000000a0448723c */ /* 0x000fe60000001848 */
[-CC-:B------:R-:W-:Y:S01]  /*b5e0*/  FFMA.FTZ R5, R92, R97.reuse, -R102.reuse ;  /* 0x000000615c057223 */ /* 0x180fe20000010866 */
[-C--:B------:R-:W-:Y:S01]  /*b5f0*/  FFMA.FTZ R102, R35, R97.reuse, -R102 ;  /* 0x0000006123667223 */ /* 0x080fe20000010866 */
[-CC-:B------:R-:W-:Y:S01]  /*b600*/  FFMA.FTZ R35, R89, R97.reuse, -R98.reuse ;  /* 0x0000006159237223 */ /* 0x180fe20000010862 */
[-CC-:B------:R-:W-:Y:S01]  /*b610*/  FFMA.FTZ R92, R93, R97.reuse, -R98.reuse ;  /* 0x000000615d5c7223 */ /* 0x180fe20000010862 */
[----:B------:R1:W-:Y:S01]  /*b620*/  MUFU.EX2 R89, R8 ;  /* 0x0000000800597308 */ /* 0x0003e20000000800 */
[----:B------:R-:W-:-:S03]  /*b630*/  FFMA.FTZ R7, R96, R97, -R98 ;  /* 0x0000006160077223 */ /* 0x000fc60000010862 */
[----:B------:R-:W2:Y:S04]  /*b640*/  MUFU.EX2 R98, R123 ;  /* 0x0000007b00627308 */ /* 0x000ea80000000800 */
[----:B------:R-:W-:Y:S04]  /*b650*/  MUFU.EX2 R96, R5 ;  /* 0x0000000500607308 */ /* 0x000fe80000000800 */
[----:B------:R-:W3:Y:S01]  /*b660*/  MUFU.EX2 R93, R102 ;  /* 0x00000066005d7308 */ /* 0x000ee20000000800 */
[----:B-1----:R-:W1:Y:S03]  /*b670*/  LDSM.16.MT88.4 R8, [R34+0x8c00] ;  /* 0x008c00002208783b */ /* 0x002e660000004200 */
[----:B------:R-:W4:Y:S01]  /*b680*/  MUFU.EX2 R94, R7 ;  /* 0x00000007005e7308 */ /* 0x000f220000000800 */
[----:B--2---:R-:W-:-:S03]  /*b690*/  F2FP.F16.F32.PACK_AB R4, R95, R98 ;  /* 0x000000625f04723e */ /* 0x004fc600000000ff */
[----:B------:R-:W-:Y:S04]  /*b6a0*/  MUFU.EX2 R92, R92 ;  /* 0x0000005c005c7308 */ /* 0x000fe80000000800 */
[----:B------:R-:W2:Y:S01]  /*b6b0*/  MUFU.EX2 R35, R35 ;  /* 0x0000002300237308 */ /* 0x000ea20000000800 */
[----:B---3--:R-:W-:Y:S02]  /*b6c0*/  F2FP.F16.F32.PACK_AB R6, R93, R96 ;  /* 0x000000605d06723e */ /* 0x008fe400000000ff */
[----:B----4-:R-:W-:Y:S02]  /*b6d0*/  F2FP.F16.F32.PACK_AB R5, R89, R94 ;  /* 0x0000005e5905723e */ /* 0x010fe400000000ff */
[----:B--2---:R-:W-:-:S07]  /*b6e0*/  F2FP.F16.F32.PACK_AB R7, R35, R92 ;  /* 0x0000005c2307723e */ /* 0x004fce00000000ff */
        /* <DEDUP_REMOVED lines=40> */
.L_x_8990:
        /* <DEDUP_REMOVED lines=15> */
[----:B------:R-:W-:Y:S03]  /*ba60*/  @!P1 IMAD.MOV.U32 R120, RZ, RZ, R4 ;  /* 0x000000ffff789224 */ /* 0x000fe600078e0004 */
        /* <DEDUP_REMOVED lines=64> */
.L_x_8985:
[----:B------:R-:W-:Y:S05]  /*be70*/  BSYNC.RECONVERGENT B0 ;  /* 0x0000000000007941 */ /* 0x000fea0003800200 */
.L_x_8984:
[----:B------:R-:W1:Y:S01]  /*be80*/  S2UR UR7, SR_CgaCtaId ;  /* 0x00000000000779c3 */ /* 0x000e620000008800 */
[C---:B------:R-:W-:Y:S01]  /*be90*/  IMAD.SHL.U32 R4, R105.reuse, 0x8, RZ ;  /* 0x0000000869047824 */ /* 0x040fe200078e00ff */
[C---:B------:R-:W-:Y:S01]  /*bea0*/  LOP3.LUT R9, R105.reuse, 0x18, RZ, 0xc0, !PT ;  /* 0x0000001869097812 */ /* 0x040fe200078ec0ff */
[----:B------:R-:W-:Y:S01]  /*beb0*/  UMOV UR8, 0x400 ;  /* 0x0000040000087882 */ /* 0x000fe20000000000 */
[C---:B------:R-:W-:Y:S01]  /*bec0*/  IMAD.SHL.U32 R107, R105.reuse, 0x10, RZ ;  /* 0x00000010696b7824 */ /* 0x040fe200078e00ff */
[----:B------:R-:W-:Y:S01]  /*bed0*/  SHF.R.U32.HI R106, RZ, 0x1, R105 ;  /* 0x00000001ff6a7819 */ /* 0x000fe20000011669 */
[----:B------:R-:W-:Y:S01]  /*bee0*/  IMAD.SHL.U32 R88, R105, 0x20, RZ ;  /* 0x0000002069587824 */ /* 0x000fe200078e00ff */
[--C-:B------:R-:W-:Y:S01]  /*bef0*/  LOP3.LUT R9, R9, 0xc0, R4.reuse, 0xf8, !PT ;  /* 0x000000c009097812 */ /* 0x100fe200078ef804 */
[----:B------:R-:W-:Y:S01]  /*bf00*/  IMAD.SHL.U32 R104, R105, 0x4, RZ ;  /* 0x0000000469687824 */ /* 0x000fe200078e00ff */
[----:B------:R-:W-:Y:S01]  /*bf10*/  IADD3 R28, P0, PT, R120, R124, RZ ;  /* 0x0000007c781c7210 */ /* 0x000fe20007f1e0ff */
[----:B------:R-:W-:Y:S01]  /*bf20*/  IMAD.MOV.U32 R90, RZ, RZ, 0x20 ;  /* 0x00000020ff5a7424 */ /* 0x000fe200078e00ff */
[--C-:B------:R-:W-:Y:S01]  /*bf30*/  LOP3.LUT R9, R9, 0x18, R4.reuse, 0x78, !PT ;  /* 0x0000001809097812 */ /* 0x100fe200078e7804 */
[----:B------:R-:W-:Y:S01]  /*bf40*/  BSSY.RECONVERGENT B1, `(.L_x_8986) ;  /* 0x00000cb000017945 */ /* 0x000fe20003800200 */
[----:B------:R-:W-:Y:S01]  /*bf50*/  LOP3.LUT R3, R107, 0x100, RZ, 0xc0, !PT ;  /* 0x000001006b037812 */ /* 0x000fe200078ec0ff */
[----:B------:R-:W-:Y:S01]  /*bf60*/  IMAD.X R29, R121, 0x1, R125, P0 ;  /* 0x00000001791d7824 */ /* 0x000fe200000e067d */
[----:B------:R-:W-:Y:S02]  /*bf70*/  LOP3.LUT R9, R9, 0x1f20, R4, 0xf8, !PT ;  /* 0x00001f2009097812 */ /* 0x000fe400078ef804 */
[----:B------:R-:W-:Y:S02]  /*bf80*/  LOP3.LUT R7, R106, 0x8, RZ, 0xc0, !PT ;  /* 0x000000086a077812 */ /* 0x000fe400078ec0ff */
[----:B------:R-:W-:Y:S02]  /*bf90*/  LOP3.LUT R107, R107, 0x3e00, RZ, 0xc0, !PT ;  /* 0x00003e006b6b7812 */ /* 0x000fe400078ec0ff */
[--C-:B------:R-:W-:Y:S02]  /*bfa0*/  LOP3.LUT R2, R3, 0x20, R88.reuse, 0xf8, !PT ;  /* 0x0000002003027812 */ /* 0x100fe400078ef858 */
[----:B------:R-:W-:Y:S01]  /*bfb0*/  LOP3.LUT R5, R105, 0x8, RZ, 0xc0, !PT ;  /* 0x0000000869057812 */ /* 0x000fe200078ec0ff */
[----:B-1----:R-:W-:Y:S01]  /*bfc0*/  ULEA UR6, UR7, UR8, 0x18 ;  /* 0x0000000807067291 */ /* 0x002fe2000f8ec0ff */
[----:B------:R-:W-:Y:S02]  /*bfd0*/  LOP3.LUT R0, R104, 0x18, RZ, 0xc0, !PT ;  /* 0x0000001868007812 */ /* 0x000fe400078ec0ff */
[--C-:B------:R-:W-:Y:S02]  /*bfe0*/  LOP3.LUT R7, R7, 0xc0, R88.reuse, 0xf8, !PT ;  /* 0x000000c007077812 */ /* 0x100fe400078ef858 */
[--C-:B------:R-:W-:Y:S02]  /*bff0*/  LOP3.LUT R3, R107, 0x20, R88.reuse, 0xf8, !PT ;  /* 0x000000206b037812 */ /* 0x100fe400078ef858 */
[----:B------:R-:W-:Y:S02]  /*c000*/  LEA R91, R9, UR6, 0x1 ;  /* 0x00000006095b7c11 */ /* 0x000fe4000f8e08ff */
[--C-:B------:R-:W-:Y:S02]  /*c010*/  LOP3.LUT R5, R5, 0xc0, R88.reuse, 0xf8, !PT ;  /* 0x000000c005057812 */ /* 0x100fe400078ef858 */
[----:B------:R-:W-:Y:S01]  /*c020*/  LOP3.LUT R3, R3, 0x100, R88, 0xf8, !PT ;  /* 0x0000010003037812 */ /* 0x000fe200078ef858 */
[----:B------:R-:W-:Y:S01]  /*c030*/  @!PT LDS RZ, [RZ] ;  /* 0x00000000fffff984 */ /* 0x000fe20000000800 */
[----:B------:R-:W-:Y:S01]  /*c040*/  @!PT LDS RZ, [RZ] ;  /* 0x00000000fffff984 */ /* 0x000fe20000000800 */
[----:B------:R-:W-:Y:S01]  /*c050*/  @!PT LDS RZ, [RZ] ;  /* 0x00000000fffff984 */ /* 0x000fe20000000800 */
[----:B------:R-:W-:Y:S01]  /*c060*/  LDGSTS.E.BYPASS.LTC128B.128 [R91+0x6000], desc[UR4][R120.64] ;  /* 0x06000000785b7fae */ /* 0x000fe2000b981a04 */
[----:B------:R-:W-:Y:S02]  /*c070*/  LOP3.LUT R86, R7, R0, RZ, 0x3c, !PT ;  /* 0x0000000007567212 */ /* 0x000fe400078e3cff */
[----:B------:R-:W-:Y:S02]  /*c080*/  LOP3.LUT R2, R2, R5, R0, 0xf6, !PT ;  /* 0x0000000502027212 */ /* 0x000fe400078ef600 */
[----:B------:R-:W-:Y:S01]  /*c090*/  LDGSTS.E.BYPASS.LTC128B.128 [R91+0x7000], desc[UR4][R120.64+0x40] ;  /* 0x07000040785b7fae */ /* 0x000fe2000b981a04 */
[----:B------:R-:W-:Y:S02]  /*c0a0*/  LOP3.LUT R0, R3, R86, RZ, 0xfc, !PT ;  /* 0x0000005603007212 */ /* 0x000fe400078efcff */
[----:B------:R-:W-:Y:S02]  /*c0b0*/  LEA R2, R2, UR6, 0x1 ;  /* 0x0000000602027c11 */ /* 0x000fe4000f8e08ff */
[----:B------:R-:W-:Y:S01]  /*c0c0*/  LDGSTS.E.BYPASS.LTC128B.128 [R91+0x8000], desc[UR4][R120.64+0x80] ;  /* 0x08000080785b7fae */ /* 0x000fe2000b981a04 */
[----:B------:R-:W-:Y:S02]  /*c0d0*/  LEA R3, R0, UR6, 0x1 ;  /* 0x0000000600037c11 */ /* 0x000fe4000f8e08ff */
[----:B------:R-:W-:Y:S02]  /*c0e0*/  LOP3.LUT P0, RZ, R105, 0x4, RZ, 0xc0, !PT ;  /* 0x0000000469ff7812 */ /* 0x000fe4000780c0ff */
[----:B------:R-:W-:Y:S01]  /*c0f0*/  LDGSTS.E.BYPASS.LTC128B.128 [R91+0x6800], desc[UR4][R28.64] ;  /* 0x068000001c5b7fae */ /* 0x000fe2000b981a04 */
[----:B------:R-:W-:Y:S02]  /*c100*/  ISETP.NE.AND P2, PT, R123, RZ, PT ;  /* 0x000000ff7b00720c */ /* 0x000fe40003f45270 */
[----:B------:R-:W-:Y:S02]  /*c110*/  SEL R90, R90, 0xffffffe0, !P0 ;  /* 0xffffffe05a5a7807 */ /* 0x000fe40004000000 */
[----:B------:R-:W-:Y:S05]  /*c120*/  LDGSTS.E.BYPASS.LTC128B.128 [R91+0x7800], desc[UR4][R28.64+0x40] ;  /* 0x078000401c5b7fae */ /* 0x000fea000b981a04 */
[----:B------:R1:W-:Y:S01]  /*c130*/  LDGSTS.E.BYPASS.LTC128B.128 [R91+0x8800], desc[UR4][R28.64+0x80] ;  /* 0x088000801c5b7fae */ /* 0x0003e2000b981a04 */
[--C-:B------:R-:W-:Y:S02]  /*c140*/  IMAD.IADD R100, R3, 0x1, R90.reuse ;  /* 0x0000000103647824 */ /* 0x100fe400078e025a */
[----:B------:R-:W-:Y:S02]  /*c150*/  IMAD.IADD R0, R2, 0x1, R90 ;  /* 0x0000000102007824 */ /* 0x000fe400078e025a */
[----:B------:R-:W-:Y:S05]  /*c160*/  LDSM.16.M88.4 R32, [R3] ;  /* 0x000000000320783b */ /* 0x000fea0000000200 */
[----:B------:R-:W2:Y:S05]  /*c170*/  LDSM.16.M88.4 R8, [R2+0x3000] ;  /* 0x003000000208783b */ /* 0x000eaa0000000200 */
[----:B------:R-:W3:Y:S05]  /*c180*/  LDSM.16.M88.4 R16, [R2+0x3400] ;  /* 0x003400000210783b */ /* 0x000eea0000000200 */
[----:B------:R-:W4:Y:S05]  /*c190*/  LDSM.16.M88.4 R24, [R2+0x3800] ;  /* 0x003800000218783b */ /* 0x000f2a0000000200 */
[----:B------:R-:W0:Y:S05]  /*c1a0*/  LDGDEPBAR ;  /* 0x00000000000079af */ /* 0x000e2a0000000000 */
[----:B------:R-:W1:Y:S05]  /*c1b0*/  LDSM.16.M88.4 R92, [R2+0x3c00] ;  /* 0x003c0000025c783b */ /* 0x000e6a0000000200 */
[----:B------:R-:W-:Y:S01]  /*c1c0*/  LDSM.16.M88.4 R96, [R100] ;  /* 0x000000006460783b */ /* 0x000fe20000000200 */
[C---:B--2---:R-:W-:Y:S08]  /*c1d0*/  HMMA.16816.F32 R4, R32.reuse, R8, RZ ;  /* 0x000000082004723c */ /* 0x044ff000000018ff */
[C---:B------:R-:W-:Y:S08]  /*c1e0*/  HMMA.16816.F32 R8, R32.reuse, R10, RZ ;  /* 0x0000000a2008723c */ /* 0x040ff000000018ff */
[C---:B---3--:R-:W-:Y:S08]  /*c1f0*/  HMMA.16816.F32 R12, R32.reuse, R16, RZ ;  /* 0x00000010200c723c */ /* 0x048ff000000018ff */
[C---:B------:R-:W-:Y:S08]  /*c200*/  HMMA.16816.F32 R16, R32.reuse, R18, RZ ;  /* 0x000000122010723c */ /* 0x040ff000000018ff */
[C---:B----4-:R-:W-:Y:S08]  /*c210*/  HMMA.16816.F32 R20, R32.reuse, R24, RZ ;  /* 0x000000182014723c */ /* 0x050ff000000018ff */
[C---:B------:R-:W-:Y:S08]  /*c220*/  HMMA.16816.F32 R24, R32.reuse, R26, RZ ;  /* 0x0000001a2018723c */ /* 0x040ff000000018ff */
[C---:B-1----:R-:W-:Y:S08]  /*c230*/  HMMA.16816.F32 R28, R32.reuse, R92, RZ ;  /* 0x0000005c201c723c */ /* 0x042ff000000018ff */
        /* <DEDUP_REMOVED lines=27> */
[----:B------:R-:W1:Y:S05]  /*c3f0*/  LDSM.16.M88.4 R96, [R0+0x4000] ;  /* 0x004000000060783b */ /* 0x000e6a0000000200 */
        /* <DEDUP_REMOVED lines=114> */
.L_x_8989:
[----:B------:R-:W-:Y:S05]  /*cb20*/  BSYNC.RECONVERGENT B0 ;  /* 0x0000000000007941 */ /* 0x000fea0003800200 */
.L_x_8988:
        /* <DEDUP_REMOVED lines=12> */
.L_x_8987:
[----:B------:R-:W-:Y:S05]  /*cbf0*/  BSYNC.RECONVERGENT B1 ;  /* 0x0000000000017941 */ /* 0x000fea0003800200 */
.L_x_8986:
        /* <DEDUP_REMOVED lines=45> */
[-CC-:B------:R-:W-:Y:S01]  /*ced0*/  FFMA.FTZ R102, R4, R3.reuse, -R100.reuse ;  /* 0x0000000304667223 */ /* 0x180fe20000010864 */
[-C--:B------:R-:W-:Y:S01]  /*cee0*/  FFMA.FTZ R95, R5, R3.reuse, -R100 ;  /* 0x00000003055f7223 */ /* 0x080fe20000010864 */
[-CC-:B------:R-:W-:Y:S01]  /*cef0*/  FFMA.FTZ R97, R7, R3.reuse, -R96.reuse ;  /* 0x0000000307617223 */ /* 0x180fe20000010860 */
        /* <DEDUP_REMOVED lines=27> */
[----:B--2---:R-:W-:Y:S01]  /*d0b0*/  F2FP.F16.F32.PACK_AB R80, R95, R102 ;  /* 0x000000665f50723e */ /* 0x004fe200000000ff */
[C---:B------:R-:W-:Y:S07]  /*d0c0*/  FMUL.FTZ R47, R86.reuse, R47 ;  /* 0x0000002f562f7220 */ /* 0x040fee0000410000 */
[----:B------:R-:W2:Y:S01]  /*d0d0*/  MUFU.EX2 R94, R94 ;  /* 0x0000005e005e7308 */ /* 0x000ea20000000800 */
[----:B------:R-:W-:Y:S01]  /*d0e0*/  FMUL.FTZ R48, R87, R48 ;  /* 0x0000003057307220 */ /* 0x000fe20000410000 */
[----:B---3--:R-:W-:Y:S01]  /*d0f0*/  F2FP.F16.F32.PACK_AB R81, R97, R101 ;  /* 0x000000656151723e */ /* 0x008fe200000000ff */
[C---:B------:R-:W-:Y:S01]  /*d100*/  FMUL.FTZ R49, R87.reuse, R49 ;  /* 0x0000003157317220 */ /* 0x040fe20000410000 */
[C---:B------:R-:W-:Y:S01]  /*d110*/  FMUL.FTZ R50, R86.reuse, R50 ;  /* 0x0000003256327220 */ /* 0x040fe20000410000 */
[C---:B------:R-:W-:Y:S01]  /*d120*/  FMUL.FTZ R51, R86.reuse, R51 ;  /* 0x0000003356337220 */ /* 0x040fe20000410000 */
[C---:B------:R-:W-:Y:S01]  /*d130*/  FMUL.FTZ R52, R87.reuse, R52 ;  /* 0x0000003457347220 */ /* 0x040fe20000410000 */
[----:B------:R-:W-:Y:S01]  /*d140*/  FMUL.FTZ R53, R87, R53 ;  /* 0x0000003557357220 */ /* 0x000fe20000410000 */
[C---:B------:R-:W-:Y:S01]  /*d150*/  FMUL.FTZ R54, R86.reuse, R54 ;  /* 0x0000003656367220 */ /* 0x040fe20000410000 */
[C---:B------:R-:W-:Y:S01]  /*d160*/  FMUL.FTZ R55, R86.reuse, R55 ;  /* 0x0000003756377220 */ /* 0x040fe20000410000 */
[----:B----4-:R-:W-:Y:S01]  /*d170*/  F2FP.F16.F32.PACK_AB R82, R93, R98 ;  /* 0x000000625d52723e */ /* 0x010fe200000000ff */
[C---:B------:R-:W-:Y:S01]  /*d180*/  FMUL.FTZ R56, R87.reuse, R56 ;  /* 0x0000003857387220 */ /* 0x040fe20000410000 */
[----:B------:R-:W-:Y:S01]  /*d190*/  FMUL.FTZ R57, R87, R57 ;  /* 0x0000003957397220 */ /* 0x000fe20000410000 */
[----:B------:R-:W-:Y:S01]  /*d1a0*/  FMUL.FTZ R58, R86, R58 ;  /* 0x0000003a563a7220 */ /* 0x000fe20000410000 */
[----:B--2---:R-:W-:Y:S01]  /*d1b0*/  F2FP.F16.F32.PACK_AB R83, R94, R99 ;  /* 0x000000635e53723e */ /* 0x004fe200000000ff */
[-C--:B------:R-:W-:Y:S01]  /*d1c0*/  FFMA.FTZ R128, R17, R3.reuse, -R100 ;  /* 0x0000000311807223 */ /* 0x080fe20000010864 */
[-CC-:B------:R-:W-:Y:S01]  /*d1d0*/  FFMA.FTZ R130, R18, R3.reuse, -R96.reuse ;  /* 0x0000000312827223 */ /* 0x180fe20000010860 */
[-C--:B------:R-:W-:Y:S01]  /*d1e0*/  FFMA.FTZ R103, R19, R3.reuse, -R96 ;  /* 0x0000000313677223 */ /* 0x080fe20000010860 */
[-CC-:B------:R-:W-:Y:S01]  /*d1f0*/  FFMA.FTZ R131, R20, R3.reuse, -R100.reuse ;  /* 0x0000000314837223 */ /* 0x180fe20000010864 */
[-C--:B------:R-:W-:Y:S01]  /*d200*/  FFMA.FTZ R136, R21, R3.reuse, -R100 ;  /* 0x0000000315887223 */ /* 0x080fe20000010864 */
[-CC-:B------:R-:W-:Y:S01]  /*d210*/  FFMA.FTZ R135, R22, R3.reuse, -R96.reuse ;  /* 0x0000000316877223 */ /* 0x180fe20000010860 */
[C---:B-1----:R-:W-:Y:S01]  /*d220*/  HMMA.16816.F32 R4, R80.reuse, R88, R4 ;  /* 0x000000585004723c */ /* 0x042fe20000001804 */
[----:B------:R-:W-:Y:S04]  /*d230*/  MUFU.EX2 R128, R128 ;  /* 0x0000008000807308 */ /* 0x000fe80000000800 */
[C---:B------:R-:W-:Y:S01]  /*d240*/  IADD3 R89, PT, PT, R92.reuse, 0x6000, RZ ;  /* 0x000060005c597810 */ /* 0x040fe20007ffe0ff */
[----:B------:R-:W-:Y:S01]  /*d250*/  FFMA.FTZ R138, R23, R3, -R96 ;  /* 0x00000003178a7223 */ /* 0x000fe20000010860 */
[----:B------:R-:W-:Y:S01]  /*d260*/  IADD3 R88, PT, PT, R92, 0x6020, RZ ;  /* 0x000060205c587810 */ /* 0x000fe20007ffe0ff */
[C---:B------:R-:W-:Y:S03]  /*d270*/  HMMA.16816.F32 R8, R80.reuse, R90, R8 ;  /* 0x0000005a5008723c */ /* 0x040fe60000001808 */
[----:B------:R-:W-:Y:S01]  /*d280*/  MUFU.EX2 R130, R130 ;  /* 0x0000008200827308 */ /* 0x000fe20000000800 */
[----:B------:R-:W-:Y:S01]  /*d290*/  @P0 IADD3 R88, PT, PT, R89, -0x20, RZ ;  /* 0xffffffe059580810 */ /* 0x000fe20007ffe0ff */
[C---:B------:R-:W-:Y:S01]  /*d2a0*/  FMUL.FTZ R59, R86.reuse, R59 ;  /* 0x0000003b563b7220 */ /* 0x040fe20000410000 */
[C---:B------:R-:W-:Y:S01]  /*d2b0*/  FMUL.FTZ R60, R87.reuse, R60 ;  /* 0x0000003c573c7220 */ /* 0x040fe20000410000 */
[----:B------:R-:W-:Y:S01]  /*d2c0*/  FMUL.FTZ R61, R87, R61 ;  /* 0x0000003d573d7220 */ /* 0x000fe20000410000 */
[----:B------:R-:W-:Y:S01]  /*d2d0*/  FMUL.FTZ R62, R86, R62 ;  /* 0x0000003e563e7220 */ /* 0x000fe20000410000 */
[----:B------:R-:W1:Y:S01]  /*d2e0*/  LDSM.16.MT88.4 R76, [R88] ;  /* 0x00000000584c783b */ /* 0x000e620000004200 */
[-C--:B------:R-:W-:Y:S01]  /*d2f0*/  FFMA.FTZ R89, R16, R3.reuse, -R100 ;  /* 0x0000000310597223 */ /* 0x080fe20000010864 */
[-CC-:B------:R-:W-:Y:S01]  /*d300*/  FFMA.FTZ R26, R26, R3.reuse, -R96.reuse ;  /* 0x000000031a1a7223 */ /* 0x180fe20000010860 */
[----:B------:R-:W-:Y:S01]  /*d310*/  FFMA.FTZ R27, R27, R3, -R96 ;  /* 0x000000031b1b7223 */ /* 0x000fe20000010860 */
        /* <DEDUP_REMOVED lines=11> */
[----:B------:R-:W-:Y:S01]  /*d3d0*/  FMUL.FTZ R73, R87, R73 ;  /* 0x0000004957497220 */ /* 0x000fe20000410000 */
[----:B------:R-:W-:Y:S01]  /*d3e0*/  LDSM.16.MT88.4 R20, [R88+0x800] ;  /* 0x000800005814783b */ /* 0x000fe20000004200 */
[C---:B------:R-:W-:Y:S01]  /*d3f0*/  FMUL.FTZ R74, R86.reuse, R74 ;  /* 0x0000004a564a7220 */ /* 0x040fe20000410000 */
[----:B------:R-:W-:Y:S01]  /*d400*/  FMUL.FTZ R75, R86, R75 ;  /* 0x0000004b564b7220 */ /* 0x000fe20000410000 */
[-CC-:B------:R-:W-:Y:S01]  /*d410*/  FFMA.FTZ R133, R24, R3.reuse, -R100.reuse ;  /* 0x0000000318857223 */ /* 0x180fe20000010864 */
[-CC-:B------:R-:W-:Y:S01]  /*d420*/  FFMA.FTZ R24, R29, R3.reuse, -R100.reuse ;  /* 0x000000031d187223 */ /* 0x180fe20000010864 */
[-CC-:B------:R-:W-:Y:S01]  /*d430*/  FFMA.FTZ R134, R25, R3.reuse, -R100.reuse ;  /* 0x0000000319867223 */ /* 0x180fe20000010864 */
[--C-:B------:R-:W-:Y:S01]  /*d440*/  FFMA.FTZ R25, R28, R3, -R100.reuse ;  /* 0x000000031c197223 */ /* 0x100fe20000010864 */
[----:B------:R-:W-:Y:S01]  /*d450*/  MUFU.EX2 R29, R27 ;  /* 0x0000001b001d7308 */ /* 0x000fe20000000800 */
[----:B------:R-:W-:Y:S01]  /*d460*/  FFMA.FTZ R101, R86, R127, R101 ;  /* 0x0000007f56657223 */ /* 0x000fe20000010065 */
[-CC-:B------:R-:W-:Y:S01]  /*d470*/  FFMA.FTZ R90, R12, R3.reuse, -R100.reuse ;  /* 0x000000030c5a7223 */ /* 0x180fe20000010864 */
[-C--:B------:R-:W-:Y:S07]  /*d480*/  FFMA.FTZ R91, R13, R3.reuse, -R100 ;  /* 0x000000030d5b7223 */ /* 0x080fee0000010864 */
[----:B------:R-:W-:Y:S01]  /*d490*/  MUFU.EX2 R28, R26 ;  /* 0x0000001a001c7308 */ /* 0x000fe20000000800 */
[-CC-:B------:R-:W-:Y:S01]  /*d4a0*/  FFMA.FTZ R129, R14, R3.reuse, -R96.reuse ;  /* 0x000000030e817223 */ /* 0x180fe20000010860 */
[-CC-:B------:R-:W-:Y:S01]  /*d4b0*/  FFMA.FTZ R132, R15, R3.reuse, -R96.reuse ;  /* 0x000000030f847223 */ /* 0x180fe20000010860 */
[-CC-:B------:R-:W-:Y:S07]  /*d4c0*/  FFMA.FTZ R86, R30, R3.reuse, -R96.reuse ;  /* 0x000000031e567223 */ /* 0x180fee0000010860 */
[----:B------:R-:W-:Y:S01]  /*d4d0*/  MUFU.EX2 R90, R90 ;  /* 0x0000005a005a7308 */ /* 0x000fe20000000800 */
[-C--:B------:R-:W-:Y:S01]  /*d4e0*/  FFMA.FTZ R31, R31, R3.reuse, -R96 ;  /* 0x000000031f1f7223 */ /* 0x080fe20000010860 */
[----:B------:R-:W-:Y:S01]  /*d4f0*/  FFMA.FTZ R102, R87, R126, R102 ;  /* 0x0000007e57667223 */ /* 0x000fe20000010066 */
[-CC-:B------:R-:W-:Y:S07]  /*d500*/  FFMA.FTZ R87, R34, R3.reuse, -R96.reuse ;  /* 0x0000000322577223 */ /* 0x180fee0000010860 */
[----:B------:R-:W2:Y:S01]  /*d510*/  MUFU.EX2 R91, R91 ;  /* 0x0000005b005b7308 */ /* 0x000ea20000000800 */
[----:B------:R-:W-:Y:S01]  /*d520*/  FFMA.FTZ R96, R35, R3, -R96 ;  /* 0x0000000323607223 */ /* 0x000fe20000010860 */
[----:B------:R-:W-:Y:S01]  /*d530*/  FADD.FTZ R95, R95, R102 ;  /* 0x000000665f5f7221 */ /* 0x000fe20000010000 */
[C---:B------:R-:W-:Y:S07]  /*d540*/  ISETP.GT.AND P0, PT, R123.reuse, RZ, PT ;  /* 0x000000ff7b00720c */ /* 0x040fee0003f04270 */
[----:B------:R-:W-:Y:S01]  /*d550*/  MUFU.EX2 R129, R129 ;  /* 0x0000008100817308 */ /* 0x000fe20000000800 */
[C---:B-1----:R-:W-:Y:S09]  /*d560*/  HMMA.16816.F32 R36, R80.reuse, R76, R36 ;  /* 0x0000004c5024723c */ /* 0x042ff20000001824 */
[----:B------:R-:W1:Y:S01]  /*d570*/  MUFU.EX2 R132, R132 ;  /* 0x0000008400847308 */ /* 0x000e620000000800 */
[----:B------:R-:W-:Y:S01]  /*d580*/  FADD.FTZ R98, R98, R95 ;  /* 0x0000005f62627221 */ /* 0x000fe20000010000 */
[----:B------:R-:W-:Y:S08]  /*d590*/  IADD3 R123, PT, PT, R123, -0x1, RZ ;  /* 0xffffffff7b7b7810 */ /* 0x000ff00007ffe0ff */
[----:B------:R-:W3:Y:S01]  /*d5a0*/  MUFU.EX2 R89, R89 ;  /* 0x0000005900597308 */ /* 0x000ee20000000800 */
[C---:B------:R-:W-:Y:S01]  /*d5b0*/  HMMA.16816.F32 R40, R80.reuse, R78, R40 ;  /* 0x0000004e5028723c */ /* 0x040fe20000001828 */
[----:B------:R-:W4:Y:S02]  /*d5c0*/  LDSM.16.MT88.4 R76, [R92+0x7000] ;  /* 0x007000005c4c783b */ /* 0x000f240000004200 */
[----:B--2---:R-:W-:Y:S06]  /*d5d0*/  F2FP.F16.F32.PACK_AB R12, R91, R90 ;  /* 0x0000005a5b0c723e */ /* 0x004fec00000000ff */
[----:B------:R-:W2:Y:S01]  /*d5e0*/  MUFU.EX2 R103, R103 ;  /* 0x0000006700677308 */ /* 0x000ea20000000800 */
[----:B------:R-:W-:Y:S09]  /*d5f0*/  FADD.FTZ R93, R93, R98 ;  /* 0x000000625d5d7221 */ /* 0x000ff20000010000 */
[----:B------:R-:W-:Y:S01]  /*d600*/  MUFU.EX2 R131, R131 ;  /* 0x0000008300837308 */ /* 0x000fe20000000800 */
[----:B-1----:R-:W-:Y:S09]  /*d610*/  F2FP.F16.F32.PACK_AB R13, R132, R129 ;  /* 0x00000081840d723e */ /* 0x002ff200000000ff */
[----:B------:R-:W1:Y:S01]  /*d620*/  MUFU.EX2 R136, R136 ;  /* 0x0000008800887308 */ /* 0x000e620000000800 */
[----:B---3--:R-:W-:Y:S09]  /*d630*/  F2FP.F16.F32.PACK_AB R14, R128, R89 ;  /* 0x00000059800e723e */ /* 0x008ff200000000ff */
[----:B------:R-:W-:Y:S01]  /*d640*/  MUFU.EX2 R135, R135 ;  /* 0x0000008700877308 */ /* 0x000fe20000000800 */
[----:B--2---:R-:W-:Y:S09]  /*d650*/  F2FP.F16.F32.PACK_AB R15, R103, R130 ;  /* 0x00000082670f723e */ /* 0x004ff200000000ff */
[----:B------:R-:W2:Y:S10]  /*d660*/  MUFU.EX2 R138, R138 ;  /* 0x0000008a008a7308 */ /* 0x000eb40000000800 */
[----:B------:R-:W-:Y:S10]  /*d670*/  MUFU.EX2 R133, R133 ;  /* 0x0000008500857308 */ /* 0x000ff40000000800 */
[----:B------:R-:W3:Y:S10]  /*d680*/  MUFU.EX2 R134, R134 ;  /* 0x0000008600867308 */ /* 0x000ef40000000800 */
[----:B------:R-:W-:Y:S10]  /*d690*/  MUFU.EX2 R86, R86 ;  /* 0x0000005600567308 */ /* 0x000ff40000000800 */
[----:B------:R-:W-:Y:S10]  /*d6a0*/  MUFU.EX2 R31, R31 ;  /* 0x0000001f001f7308 */ /* 0x000ff40000000800 */
[----:B------:R-:W-:Y:S01]  /*d6b0*/  MUFU.EX2 R87, R87 ;  /* 0x0000005700577308 */ /* 0x000fe20000000800 */
[C---:B----4-:R-:W-:Y:S09]  /*d6c0*/  HMMA.16816.F32 R44, R80.reuse, R76, R44 ;  /* 0x0000004c502c723c */ /* 0x050ff2000000182c */
        /* <DEDUP_REMOVED lines=12> */
[-CC-:B------:R-:W-:Y:S01]  /*d790*/  FFMA.FTZ R80, R32, R3.reuse, -R100.reuse ;  /* 0x0000000320507223 */ /* 0x180fe20000010864 */
[----:B------:R-:W-:Y:S01]  /*d7a0*/  FFMA.FTZ R100, R33, R3, -R100 ;  /* 0x0000000321647223 */ /* 0x000fe20000010864 */
[----:B------:R-:W-:Y:S10]  /*d7b0*/  MUFU.EX2 R32, R25 ;  /* 0x0000001900207308 */ /* 0x000ff40000000800 */
[----:B------:R5:W3:Y:S10]  /*d7c0*/  MUFU.EX2 R33, R24 ;  /* 0x0000001800217308 */ /* 0x000af40000000800 */
[----:B------:R-:W-:Y:S10]  /*d7d0*/  MUFU.EX2 R30, R80 ;  /* 0x00000050001e7308 */ /* 0x000ff40000000800 */
[----:B------:R-:W3:Y:S01]  /*d7e0*/  MUFU.EX2 R35, R100 ;  /* 0x0000006400237308 */ /* 0x000ee20000000800 */
[----:B-----5:R-:W-:Y:S01]  /*d7f0*/  LDSM.16.MT88.4 R24, [R92+0x7c00] ;  /* 0x007c00005c18783b */ /* 0x020fe20000004200 */
[C---:B----4-:R-:W-:Y:S08]  /*d800*/  HMMA.16816.F32 R4, R12.reuse, R76, R4 ;  /* 0x0000004c0c04723c */ /* 0x050ff00000001804 */
[C---:B------:R-:W-:Y:S01]  /*d810*/  HMMA.16816.F32 R8, R12.reuse, R78, R8 ;  /* 0x0000004e0c08723c */ /* 0x040fe20000001808 */
[----:B------:R-:W-:Y:S07]  /*d820*/  LDSM.16.MT88.4 R76, [R92+0x6c00] ;  /* 0x006c00005c4c783b */ /* 0x000fee0000004200 */
[C---:B------:R-:W-:Y:S08]  /*d830*/  HMMA.16816.F32 R36, R12.reuse, R16, R36 ;  /* 0x000000100c24723c */ /* 0x040ff00000001824 */
        /* <DEDUP_REMOVED lines=14> */
[----:B-1----:R-:W-:Y:S02]  /*d920*/  F2FP.F16.F32.PACK_AB R12, R136, R131 ;  /* 0x00000083880c723e */ /* 0x002fe400000000ff */
[----:B--2---:R-:W-:Y:S02]  /*d930*/  F2FP.F16.F32.PACK_AB R13, R138, R135 ;  /* 0x000000878a0d723e */ /* 0x004fe400000000ff */
[----:B---3--:R-:W-:Y:S02]  /*d940*/  F2FP.F16.F32.PACK_AB R14, R134, R133 ;  /* 0x00000085860e723e */ /* 0x008fe400000000ff */
[----:B------:R-:W-:Y:S07]  /*d950*/  F2FP.F16.F32.PACK_AB R15, R29, R28 ;  /* 0x0000001c1d0f723e */ /* 0x000fee00000000ff */
        /* <DEDUP_REMOVED lines=13> */
[----:B------:R-:W-:Y:S04]  /*da30*/  FADD.FTZ R16, R97, R101 ;  /* 0x0000006561107221 */ /* 0x000fe80000010000 */
[----:B------:R-:W-:Y:S01]  /*da40*/  FADD.FTZ R99, R99, R16 ;  /* 0x0000001063637221 */ /* 0x000fe20000010000 */
[C---:B------:R-:W-:Y:S01]  /*da50*/  HMMA.16816.F32 R64, R12.reuse, R18, R64 ;  /* 0x000000120c40723c */ /* 0x040fe20000001840 */
[----:B------:R-:W1:Y:S02]  /*da60*/  LDSM.16.MT88.4 R16, [R88+0xc00] ;  /* 0x000c00005810783b */ /* 0x000e640000004200 */
[----:B------:R-:W-:Y:S05]  /*da70*/  FADD.FTZ R94, R94, R99 ;  /* 0x000000635e5e7221 */ /* 0x000fea0000010000 */
[C---:B--2---:R-:W-:Y:S08]  /*da80*/  HMMA.16816.F32 R68, R12.reuse, R20, R68 ;  /* 0x000000140c44723c */ /* 0x044ff00000001844 */
[----:B------:R-:W-:Y:S01]  /*da90*/  HMMA.16816.F32 R72, R12, R22, R72 ;  /* 0x000000160c48723c */ /* 0x000fe20000001848 */
[----:B------:R-:W2:Y:S02]  /*daa0*/  LDSM.16.MT88.4 R20, [R88+0x1c00] ;  /* 0x001c00005814783b */ /* 0x000ea40000004200 */
[----:B------:R-:W-:Y:S02]  /*dab0*/  F2FP.F16.F32.PACK_AB R12, R33, R32 ;  /* 0x00000020210c723e */ /* 0x000fe400000000ff */
[----:B------:R-:W-:Y:S02]  /*dac0*/  F2FP.F16.F32.PACK_AB R13, R31, R86 ;  /* 0x000000561f0d723e */ /* 0x000fe400000000ff */
[----:B------:R-:W-:Y:S02]  /*dad0*/  F2FP.F16.F32.PACK_AB R14, R35, R30 ;  /* 0x0000001e230e723e */ /* 0x000fe400000000ff */
[----:B------:R-:W-:Y:S07]  /*dae0*/  F2FP.F16.F32.PACK_AB R15, R96, R87 ;  /* 0x00000057600f723e */ /* 0x000fee00000000ff */
[C---:B------:R-:W-:Y:S01]  /*daf0*/  HMMA.16816.F32 R80, R12.reuse, R76, R4 ;  /* 0x0000004c0c50723c */ /* 0x040fe20000001804 */
[----:B------:R-:W3:Y:S07]  /*db00*/  LDSM.16.MT88.4 R4, [R92+0x8c00] ;  /* 0x008c00005c04783b */ /* 0x000eee0000004200 */
[C---:B------:R-:W-:Y:S01]  /*db10*/  HMMA.16816.F32 R76, R12.reuse, R78, R8 ;  /* 0x0000004e0c4c723c */ /* 0x040fe20000001808 */
[----:B------:R-:W4:Y:S07]  /*db20*/  LDSM.16.MT88.4 R8, [R88+0x2c00] ;  /* 0x002c00005808783b */ /* 0x000f2e0000004200 */
        /* <DEDUP_REMOVED lines=11> */
[----:B------:R-:W-:Y:S03]  /*dbe0*/  MOV R89, R0 ;  /* 0x0000000000597202 */ /* 0x000fe60000000f00 */
[C---:B------:R-:W-:Y:S03]  /*dbf0*/  HMMA.16816.F32 R48, R12.reuse, R26, R48 ;  /* 0x0000001a0c30723c */ /* 0x040fe60000001830 */
[----:B------:R-:W-:Y:S04]  /*dc00*/  FADD.FTZ R131, R131, R128 ;  /* 0x0000008083837221 */ /* 0x000fe80000010000 */
[----:B------:R-:W-:Y:S01]  /*dc10*/  FADD.FTZ R136, R136, R131 ;  /* 0x0000008388887221 */ /* 0x000fe20000010000 */
[C---:B--2---:R-:W-:Y:S03]  /*dc20*/  HMMA.16816.F32 R52, R12.reuse, R20, R52 ;  /* 0x000000140c34723c */ /* 0x044fe60000001834 */
[----:B------:R-:W-:Y:S05]  /*dc30*/  FADD.FTZ R133, R133, R136 ;  /* 0x0000008885857221 */ /* 0x000fea0000010000 */
[C---:B------:R-:W-:Y:S08]  /*dc40*/  HMMA.16816.F32 R56, R12.reuse, R22, R56 ;  /* 0x000000160c38723c */ /* 0x040ff00000001838 */
[C---:B---3--:R-:W-:Y:S03]  /*dc50*/  HMMA.16816.F32 R60, R12.reuse, R4, R60 ;  /* 0x000000040c3c723c */ /* 0x048fe6000000183c */
[----:B------:R-:W-:Y:S04]  /*dc60*/  FADD.FTZ R5, R135, R16 ;  /* 0x0000001087057221 */ /* 0x000fe80000010000 */
        /* <DEDUP_REMOVED lines=16> */
[----:B------:R-:W-:Y:S08]  /*dd70*/  @P0 BRA `(.L_x_8990) ;  /* 0xffffffd800fc0947 */ /* 0x000ff0000383ffff */
.L_x_8983:
        /* <DEDUP_REMOVED lines=10> */
.L_x_9001:
[----:B------:R-:W2:Y:S01]  /*de20*/  MUFU.RCP R3, R6 ;  /* 0x0000000600037308 */ /* 0x000ea20000001000 */
[----:B------:R-:W-:Y:S01]  /*de30*/  FSETP.NE.FTZ.AND P2, PT, R6, RZ, PT ;  /* 0x000000ff0600720b */ /* 0x000fe20003f55000 */
[----:B----4-:R-:W-:Y:S01]  /*de40*/  FADD.FTZ R10, R8, R10 ;  /* 0x0000000a080a7221 */ /* 0x010fe20000010000 */
[----:B------:R-:W-:Y:S02]  /*de50*/  SHF.L.U32 R4, R105, 0x1, RZ ;  /* 0x0000000169047819 */ /* 0x000fe400000006ff */
[----:B------:R-:W-:Y:S02]  /*de60*/  LOP3.LUT R9, R104, 0x20, RZ, 0xc0, !PT ;  /* 0x0000002068097812 */ /* 0x000fe400078ec0ff */
[----:B------:R-:W-:Y:S01]  /*de70*/  LOP3.LUT R4, R107, 0x6, R4, 0xf8, !PT ;  /* 0x000000066b047812 */ /* 0x000fe200078ef804 */
[----:B------:R-:W4:Y:S01]  /*de80*/  MUFU.RCP R5, R10 ;  /* 0x0000000a00057308 */ /* 0x000f220000001000 */
[----:B------:R-:W-:Y:S02]  /*de90*/  FSETP.NE.FTZ.AND P1, PT, R10, RZ, PT ;  /* 0x000000ff0a00720b */ /* 0x000fe40003f35000 */
[----:B------:R-:W-:-:S02]  /*dea0*/  LOP3.LUT R104, R104, 0x40, RZ, 0xc0, !PT ;  /* 0x0000004068687812 */ /* 0x000fc400078ec0ff */
        /* <DEDUP_REMOVED lines=25> */
[----:B----4-:R-:W-:-:S02]  /*e040*/  FSEL R5, R5, 1, P1 ;  /* 0x3f80000005057808 */ /* 0x010fc40000800000 */
[----:B------:R-:W-:Y:S02]  /*e050*/  F2FP.F16.F32.PACK_AB R80, R81, R80 ;  /* 0x000000505150723e */ /* 0x000fe400000000ff */
[----:B------:R-:W-:Y:S01]  /*e060*/  F2FP.F16.F32.PACK_AB R72, R3, R72 ;  /* 0x000000480348723e */ /* 0x000fe200000000ff */
[----:B------:R-:W-:Y:S01]  /*e070*/  FMUL.FTZ R82, R5, R82 ;  /* 0x0000005205527220 */ /* 0x000fe20000410000 */
[----:B------:R-:W-:Y:S01]  /*e080*/  SHF.L.U32 R3, R105, 0x3, RZ ;  /* 0x0000000369037819 */ /* 0x000fe200000006ff */
[C---:B------:R-:W-:Y:S01]  /*e090*/  FMUL.FTZ R83, R5.reuse, R83 ;  /* 0x0000005305537220 */ /* 0x040fe20000410000 */
[C---:B------:R-:W-:Y:S01]  /*e0a0*/  FMUL.FTZ R78, R5.reuse, R78 ;  /* 0x0000004e054e7220 */ /* 0x040fe20000410000 */
[----:B------:R-:W-:Y:S01]  /*e0b0*/  FMUL.FTZ R79, R5, R79 ;  /* 0x0000004f054f7220 */ /* 0x000fe20000410000 */
[----:B---3--:R-:W-:Y:S01]  /*e0c0*/  LOP3.LUT R8, R3, 0xc0, RZ, 0xc0, !PT ;  /* 0x000000c003087812 */ /* 0x008fe200078ec0ff */
[C---:B------:R-:W-:Y:S01]  /*e0d0*/  FMUL.FTZ R38, R5.reuse, R38 ;  /* 0x0000002605267220 */ /* 0x040fe20000410000 */
[----:B------:R-:W-:Y:S01]  /*e0e0*/  LOP3.LUT R4, R4, 0x20, R3, 0xf8, !PT ;  /* 0x0000002004047812 */ /* 0x000fe200078ef803 */
[C---:B------:R-:W-:Y:S01]  /*e0f0*/  FMUL.FTZ R39, R5.reuse, R39 ;  /* 0x0000002705277220 */ /* 0x040fe20000410000 */
[----:B------:R-:W-:Y:S01]  /*e100*/  LOP3.LUT R8, R8, 0x18, R105, 0xf8, !PT ;  /* 0x0000001808087812 */ /* 0x000fe200078ef869 */
[C---:B------:R-:W-:Y:S01]  /*e110*/  FMUL.FTZ R42, R5.reuse, R42 ;  /* 0x0000002a052a7220 */ /* 0x040fe20000410000 */
[C---:B------:R-:W-:Y:S01]  /*e120*/  FMUL.FTZ R43, R5.reuse, R43 ;  /* 0x0000002b052b7220 */ /* 0x040fe20000410000 */
[C---:B------:R-:W-:Y:S01]  /*e130*/  FMUL.FTZ R46, R5.reuse, R46 ;  /* 0x0000002e052e7220 */ /* 0x040fe20000410000 */
[----:B------:R-:W-:Y:S01]  /*e140*/  LOP3.LUT R4, R4, R8, RZ, 0xfc, !PT ;  /* 0x0000000804047212 */ /* 0x000fe200078efcff */
[C---:B------:R-:W-:Y:S01]  /*e150*/  FMUL.FTZ R47, R5.reuse, R47 ;  /* 0x0000002f052f7220 */ /* 0x040fe20000410000 */
[C---:B------:R-:W-:Y:S01]  /*e160*/  FMUL.FTZ R50, R5.reuse, R50 ;  /* 0x0000003205327220 */ /* 0x040fe20000410000 */
[C---:B------:R-:W-:Y:S01]  /*e170*/  FMUL.FTZ R51, R5.reuse, R51 ;  /* 0x0000003305337220 */ /* 0x040fe20000410000 */
[----:B------:R-:W-:Y:S01]  /*e180*/  LEA R11, R4, UR6, 0x1 ;  /* 0x00000006040b7c11 */ /* 0x000fe2000f8e08ff */
        /* <DEDUP_REMOVED lines=41> */
[----:B------:R2:W-:Y:S01]  /*e420*/  STS [R15+0x30], R40 ;  /* 0x000030280f007388 */ /* 0x0005e20000000800 */
        /* <DEDUP_REMOVED lines=24> */
[----:B------:R-:W2:Y:S04]  /*e5b0*/  @!P0 LD.E.64 R20, desc[UR4][R84.64+0x80] ;  /* 0x0000800454148980 */ /* 0x000ea8000c101b00 */
[----:B------:R1:W5:Y:S01]  /*e5c0*/  LD.E.64 R38, desc[UR4][R84.64+0x70] ;  /* 0x0000700454267980 */ /* 0x000362000c101b00 */
[----:B----4-:R-:W-:-:S13]  /*e5d0*/  ISETP.NE.AND P5, PT, R4, RZ, PT ;  /* 0x000000ff0400720c */ /* 0x010fda0003fa5270 */
[----:B------:R-:W4:Y:S04]  /*e5e0*/  @!P5 LD.E R14, desc[UR4][R84.64+0x60] ;  /* 0x00006004540ed980 */ /* 0x000f28000c101900 */
[----:B------:R-:W4:Y:S01]  /*e5f0*/  @!P5 LD.E R12, desc[UR4][R84.64+0xb4] ;  /* 0x0000b404540cd980 */ /* 0x000f22000c101900 */
[----:B------:R-:W1:Y:S01]  /*e600*/  @P2 MUFU.LG2 R6, R6 ;  /* 0x0000000600062308 */ /* 0x000e620000000c00 */
[----:B---3--:R-:W-:-:S07]  /*e610*/  SHF.L.U32 R5, R115, 0x6, RZ ;  /* 0x0000000673057819 */ /* 0x008fce00000006ff */
[----:B------:R-:W3:Y:S01]  /*e620*/  @P1 MUFU.LG2 R10, R10 ;  /* 0x0000000a000a1308 */ /* 0x000ee20000000c00 */
[----:B------:R-:W-:Y:S02]  /*e630*/  SHF.R.U32.HI R4, RZ, 0x2, R105 ;  /* 0x00000002ff047819 */ /* 0x000fe40000011669 */
[----:B------:R-:W-:Y:S02]  /*e640*/  IADD3 R13, PT, PT, -R5, R116, RZ ;  /* 0x00000074050d7210 */ /* 0x000fe40007ffe1ff */
[----:B------:R-:W-:-:S04]  /*e650*/  IADD3 R18, PT, PT, R4, 0x20, RZ ;  /* 0x0000002004127810 */ /* 0x000fc80007ffe0ff */
[----:B------:R-:W-:Y:S01]  /*e660*/  ISETP.GE.AND P3, PT, R18, R13, PT ;  /* 0x0000000d1200720c */ /* 0x000fe20003f66270 */
[----:B-1----:R-:W-:Y:S01]  /*e670*/  @P2 FMUL.FTZ R18, R6, 0.69314718246459960938 ;  /* 0x3f31721806122820 */ /* 0x002fe20000410000 */
[----:B------:R-:W-:Y:S01]  /*e680*/  MOV R11, 0x7f800000 ;  /* 0x7f800000000b7802 */ /* 0x000fe20000000f00 */
[-C--:B--2---:R-:W-:Y:S01]  /*e690*/  @!P0 IMAD R6, R21, R114.reuse, RZ ;  /* 0x0000007215068224 */ /* 0x084fe200078e02ff */
[----:B------:R-:W-:Y:S01]  /*e6a0*/  MOV R21, RZ ;  /* 0x000000ff00157202 */ /* 0x000fe20000000f00 */
[----:B------:R-:W-:Y:S01]  /*e6b0*/  @!P0 IMAD.WIDE.U32 R42, R20, R114, RZ ;  /* 0x00000072142a8225 */ /* 0x000fe200078e00ff */
[----:B------:R-:W-:-:S03]  /*e6c0*/  LOP3.LUT R20, R3, 0x18, RZ, 0xc0, !PT ;  /* 0x0000001803147812 */ /* 0x000fc600078ec0ff */
[----:B-----5:R-:W-:Y:S01]  /*e6d0*/  @P2 FFMA.FTZ R11, R7, R2, R18 ;  /* 0x00000002070b2223 */ /* 0x020fe20000010012 */
[----:B---3--:R-:W-:Y:S01]  /*e6e0*/  @P1 FMUL.FTZ R15, R10, 0.69314718246459960938 ;  /* 0x3f3172180a0f1820 */ /* 0x008fe20000410000 */
[----:B------:R-:W-:Y:S01]  /*e6f0*/  @P0 IMAD.WIDE.U32 R18, R40, R117, RZ ;  /* 0x0000007528120225 */ /* 0x000fe200078e00ff */
[----:B------:R-:W-:-:S03]  /*e700*/  MOV R9, 0x7f800000 ;  /* 0x7f80000000097802 */ /* 0x000fc60000000f00 */
[----:B------:R-:W-:Y:S01]  /*e710*/  @P1 FFMA.FTZ R9, R7, R0, R15 ;  /* 0x0000000007091223 */ /* 0x000fe2000001000f */
[----:B------:R-:W-:Y:S01]  /*e720*/  IMAD R7, R17, R113, RZ ;  /* 0x0000007111077224 */ /* 0x000fe200078e02ff */
[----:B------:R-:W-:Y:S01]  /*e730*/  @P0 MOV R42, R18 ;  /* 0x00000012002a0202 */ /* 0x000fe20000000f00 */
[----:B------:R-:W-:Y:S02]  /*e740*/  @P0 IMAD R0, R41, R117, RZ ;  /* 0x0000007529000224 */ /* 0x000fe400078e02ff */
[----:B------:R-:W-:-:S04]  /*e750*/  IMAD.WIDE.U32 R20, R5, R40, R20 ;  /* 0x0000002805147225 */ /* 0x000fc800078e0014 */
[----:B------:R-:W-:Y:S02]  /*e760*/  IMAD R2, R41, R5, RZ ;  /* 0x0000000529027224 */ /* 0x000fe400078e02ff */
[----:B------:R-:W-:Y:S01]  /*e770*/  IMAD.WIDE.U32 R16, R16, R113, RZ ;  /* 0x0000007110107225 */ /* 0x000fe200078e00ff */
[----:B------:R-:W-:Y:S02]  /*e780*/  ISETP.GE.AND P4, PT, R4, R13, PT ;  /* 0x0000000d0400720c */ /* 0x000fe40003f86270 */
[----:B------:R-:W-:Y:S02]  /*e790*/  @!P0 IADD3 R6, PT, PT, R43, R6, RZ ;  /* 0x000000062b068210 */ /* 0x000fe40007ffe0ff */
[----:B------:R-:W-:Y:S02]  /*e7a0*/  @P0 IADD3 R6, PT, PT, R19, R0, RZ ;  /* 0x0000000013060210 */ /* 0x000fe40007ffe0ff */
[----:B------:R-:W-:Y:S02]  /*e7b0*/  LOP3.LUT R8, R8, 0x18, R3, 0x78, !PT ;  /* 0x0000001808087812 */ /* 0x000fe400078e7803 */
[----:B------:R-:W-:-:S02]  /*e7c0*/  IADD3 R13, PT, PT, R21, R2, RZ ;  /* 0x00000002150d7210 */ /* 0x000fc40007ffe0ff */
[----:B------:R-:W-:Y:S02]  /*e7d0*/  IADD3 R7, PT, PT, R17, R7, RZ ;  /* 0x0000000711077210 */ /* 0x000fe40007ffe0ff */
[----:B------:R-:W-:Y:S02]  /*e7e0*/  IADD3 R42, P2, P1, R16, R20, R42 ;  /* 0x00000014102a7210 */ /* 0x000fe4000795e02a */
[----:B------:R-:W-:Y:S02]  /*e7f0*/  LOP3.LUT P6, RZ, R105, 0x3, RZ, 0xc0, !PT ;  /* 0x0000000369ff7812 */ /* 0x000fe400078cc0ff */
[----:B------:R-:W-:Y:S02]  /*e800*/  LOP3.LUT R2, R8, 0x1f20, R3, 0xf8, !PT ;  /* 0x00001f2008027812 */ /* 0x000fe400078ef803 */
        /* <DEDUP_REMOVED lines=9> */
.L_x_8992:
[----:B------:R-:W-:Y:S05]  /*e8a0*/  WARPSYNC.ALL ;  /* 0x0000000000007948 */ /* 0x000fea0003800000 */
[----:B------:R-:W-:Y:S01]  /*e8b0*/  BAR.SYNC.DEFER_BLOCKING 0x0 ;  /* 0x0000000000007b1d */ /* 0x000fe20000010000 */
[----:B------:R-:W-:-:S05]  /*e8c0*/  LEA R2, R2, UR6, 0x1 ;  /* 0x0000000602027c11 */ /* 0x000fca000f8e08ff */
        /* <DEDUP_REMOVED lines=21> */
.L_x_8994:
[----:B------:R-:W-:Y:S05]  /*ea20*/  BSYNC.RECONVERGENT B0 ;  /* 0x0000000000007941 */ /* 0x000fea0003800200 */
.L_x_8993:
        /* <DEDUP_REMOVED lines=10> */
.L_x_8996:
[----:B------:R-:W-:Y:S05]  /*ead0*/  BSYNC.RECONVERGENT B0 ;  /* 0x0000000000007941 */ /* 0x000fea0003800200 */
.L_x_8995:
[----:B------:R-:W-:-:S04]  /*eae0*/  MOV R113, 0x0 ;  /* 0x0000000000717802 */ /* 0x000fc80000000f00 */
[----:B-1234-:R-:W-:Y:S05]  /*eaf0*/  @P3 RET.REL.NODEC R112 `(_ZN5flash24flash_fwd_splitkv_kernelI23Flash_fwd_kernel_traitsILi96ELi64ELi64ELi4ELb0ELb0EN7cutlass6half_tE19Flash_kernel_traitsILi96ELi64ELi64ELi4ES3_EELb0ELb0ELb0ELb0ELb1ELb0ELb0ELb1EEEvNS_16Flash_fwd_paramsE) ;  /* 0xffffff1470403950 */ /* 0x01efea0003c3ffff */
        /* <DEDUP_REMOVED lines=14> */
[----:B-1----:R-:W-:Y:S05]  /*ebe0*/  RET.REL.NODEC R112 `(_ZN5flash24flash_fwd_splitkv_kernelI23Flash_fwd_kernel_traitsILi96ELi64ELi64ELi4ELb0ELb0EN7cutlass6half_tE19Flash_kernel_traitsILi96ELi64ELi64ELi4ES3_EELb0ELb0ELb0ELb0ELb1ELb0ELb0ELb1EEEvNS_16Flash_fwd_paramsE) ;  /* 0xffffff1470047950 */ /* 0x002fea0003c3ffff */
.L_x_8991:
[----:B------:R-:W-:Y:S01]  /*ebf0*/  MOV R4, 0x2 ;  /* 0x0000000200047802 */ /* 0x000fe20000000f00 */
[----:B------:R-:W-:Y:S01]  /*ec00*/  IMAD.MOV.U32 R3, RZ, RZ, 0x1f ;  /* 0x0000001fff037424 */ /* 0x000fe200078e00ff */
[----:B------:R-:W-:-:S07]  /*ec10*/  MOV R5, 0xffffffff ;  /* 0xffffffff00057802 */ /* 0x000fce0000000f00 */
[----:B-1---5:R-:W-:Y:S05]  /*ec20*/  WARPSYNC.COLLECTIVE R5, `(.L_x_8997) ;  /* 0x0000000005087348 */ /* 0x022fea0003c00000 */
[----:B------:R2:W3:Y:S02]  /*ec30*/  SHFL.BFLY P0, R10, R126, R4, R3 ;  /* 0x0c0000047e0a7389 */ /* 0x0004e40000000003 */
[----:B-123-5:R-:W-:Y:S05]  /*ec40*/  ENDCOLLECTIVE ;  /* 0x000000000000791b */ /* 0x02efea0003800000 */
.L_x_8997:
[----:B------:R-:W-:Y:S02]  /*ec50*/  IMAD.MOV.U32 R9, RZ, RZ, R10 ;  /* 0x000000ffff097224 */ /* 0x000fe400078e000a */
[----:B------:R-:W-:Y:S02]  /*ec60*/  IMAD.MOV.U32 R4, RZ, RZ, 0x1 ;  /* 0x00000001ff047424 */ /* 0x000fe400078e00ff */
[----:B------:R-:W-:-:S05]  /*ec70*/  FADD.FTZ R9, R9, R126 ;  /* 0x0000007e09097221 */ /* 0x000fca0000010000 */
[----:B------:R-:W-:-:S07]  /*ec80*/  MOV R126, R9 ;  /* 0x00000009007e7202 */ /* 0x000fce0000000f00 */
[----:B------:R-:W-:Y:S05]  /*ec90*/  WARPSYNC.COLLECTIVE R5, `(.L_x_8998) ;  /* 0x0000000005087348 */ /* 0x000fea0003c00000 */
[----:B------:R1:W2:Y:S02]  /*eca0*/  SHFL.BFLY P0, R10, R126, R4, R3 ;  /* 0x0c0000047e0a7389 */ /* 0x0002a40000000003 */
[----:B-12---:R-:W-:Y:S05]  /*ecb0*/  ENDCOLLECTIVE ;  /* 0x000000000000791b */ /* 0x006fea0003800000 */
.L_x_8998:
[----:B------:R-:W-:Y:S01]  /*ecc0*/  MOV R126, R127 ;  /* 0x0000007f007e7202 */ /* 0x000fe20000000f00 */
[----:B------:R-:W-:Y:S01]  /*ecd0*/  IMAD.MOV.U32 R4, RZ, RZ, 0x2 ;  /* 0x00000002ff047424 */ /* 0x000fe200078e00ff */
[----:B------:R-:W-:-:S07]  /*ece0*/  MOV R6, R10 ;  /* 0x0000000a00067202 */ /* 0x000fce0000000f00 */
[----:B------:R-:W-:Y:S05]  /*ecf0*/  WARPSYNC.COLLECTIVE R5, `(.L_x_8999) ;  /* 0x0000000005087348 */ /* 0x000fea0003c00000 */
[----:B------:R1:W2:Y:S02]  /*ed00*/  SHFL.BFLY P0, R10, R126, R4, R3 ;  /* 0x0c0000047e0a7389 */ /* 0x0002a40000000003 */
[----:B-12---:R-:W-:Y:S05]  /*ed10*/  ENDCOLLECTIVE ;  /* 0x000000000000791b */ /* 0x006fea0003800000 */
.L_x_8999:
[----:B------:R-:W-:Y:S01]  /*ed20*/  FADD.FTZ R6, R9, R6 ;  /* 0x0000000609067221 */ /* 0x000fe20000010000 */
[----:B------:R-:W-:Y:S01]  /*ed30*/  FADD.FTZ R8, R10, R127 ;  /* 0x0000007f0a087221 */ /* 0x000fe20000010000 */
[----:B------:R-:W-:-:S04]  /*ed40*/  MOV R4, 0x1 ;  /* 0x0000000100047802 */ /* 0x000fc80000000f00 */
[----:B------:R-:W-:-:S07]  /*ed50*/  MOV R126, R8 ;  /* 0x00000008007e7202 */ /* 0x000fce0000000f00 */
[----:B------:R-:W-:Y:S05]  /*ed60*/  WARPSYNC.COLLECTIVE R5, `(.L_x_9000) ;  /* 0x0000000005087348 */ /* 0x000fea0003c00000 */
[----:B------:R1:W2:Y:S02]  /*ed70*/  SHFL.BFLY P0, R10, R126, R4, R3 ;  /* 0x0c0000047e0a7389 */ /* 0x0002a40000000003 */
[----:B-12---:R-:W-:Y:S05]  /*ed80*/  ENDCOLLECTIVE ;  /* 0x000000000000791b */ /* 0x006fea0003800000 */
.L_x_9000:
[----:B------:R-:W-:Y:S05]  /*ed90*/  BRA `(.L_x_9001) ;  /* 0xfffffff000207947 */ /* 0x000fea000383ffff */
.L_x_9002:
        /* <DEDUP_REMOVED lines=14> */
.L_x_11714:


//--------------------- .text._ZN5flash24flash_fwd_splitkv_kernelI23Flash_fwd_kernel_traitsILi96ELi64ELi64ELi4ELb0ELb0EN7cutlass6half_tE19Flash_kernel_traitsILi96ELi64ELi64ELi4ES3_EELb0ELb0ELb0ELb0ELb1ELb1ELb0ELb1EEEvNS_16Flash_fwd_paramsE --------------------------
	.section	.text._ZN5flash24flash_fwd_splitkv_kernelI23Flash_fwd_kernel_traitsILi96ELi64ELi64ELi4ELb0ELb0EN7cutlass6half_tE19Flash_kernel_traitsILi96ELi64ELi64ELi4ES3_EELb0ELb0ELb0ELb0ELb1ELb1ELb0ELb1EEEvNS_16Flash_fwd_paramsE,"ax",@progbits
	.align	128
        .global         _ZN5flash24flash_fwd_splitkv_kernelI23Flash_fwd_kernel_traitsILi96ELi64ELi64ELi4ELb0ELb0EN7cutlass6half_tE19Flash_kernel_traitsILi96ELi64ELi64ELi4ES3_EELb0ELb0ELb0ELb0ELb1ELb1ELb0ELb1EEEvNS_16Flash_fwd_paramsE
        .type           _ZN5flash24flash_fwd_splitkv_kernelI23Flash_fwd_kernel_traitsILi96ELi64ELi64ELi4ELb0ELb0EN7cutlass6half_tE19Flash_kernel_traitsILi96ELi64ELi64ELi4ES3_EELb0ELb0ELb0ELb0ELb1ELb1ELb0ELb1EEEvNS_16Flash_fwd_paramsE,@function
        .size           _ZN5flash24flash_fwd_splitkv_kernelI23Flash_fwd_kernel_traitsILi96ELi64ELi64ELi4ELb0ELb0EN7cutlass6half_tE19Flash_kernel_traitsILi96ELi64ELi64ELi4ES3_EELb0ELb0ELb0ELb0ELb1ELb1ELb0ELb1EEEvNS_16Flash_fwd_paramsE,(.L_x_11715 - _ZN5flash24flash_fwd_splitkv_kernelI23Flash_fwd_kernel_traitsILi96ELi64ELi64ELi4ELb0ELb0EN7cutlass6half_tE19Flash_kernel_traitsILi96ELi64ELi64ELi4ES3_EELb0ELb0ELb0ELb0ELb1ELb1ELb0ELb1EEEvNS_16Flash_fwd_paramsE)
        .other          _ZN5flash24flash_fwd_splitkv_kernelI23Flash_fwd_kernel_traitsILi96ELi64ELi64ELi4ELb0ELb0EN7cutlass6half_tE19Flash_kernel_traitsILi96ELi64ELi64ELi4ES3_EELb0ELb0ELb0ELb0ELb1ELb1ELb0ELb1EEEvNS_16Flash_fwd_paramsE,@"STO_CUDA_ENTRY STV_DEFAULT"
_ZN5flash24flash_fwd_splitkv_kernelI23Flash_fwd_kernel_traitsILi96ELi64ELi64ELi4ELb0ELb0EN7cutlass6half_tE19Flash_kernel_traitsILi96ELi64ELi64ELi4ES3_EELb0ELb0ELb0ELb0ELb1ELb1ELb0ELb1EEEvNS_16Flash_fwd_paramsE:
.text._ZN5flash24flash_fwd_splitkv_kernelI23Flash_fwd_kernel_traitsILi96ELi64ELi64ELi4ELb0ELb0EN7cutlass6half_tE19Flash_kernel_traitsILi96ELi64ELi64ELi4ES3_EELb0ELb0ELb0ELb0ELb1ELb1ELb0ELb1EEEvNS_16Flash_fwd_paramsE:
[----:B------:R-:W-:Y:S01]  /*0000*/  LDC R1, c[0x0][0x37c] ;  /* 0x0000df00ff017b82 */ /* 0x000fe20000000800 */
[----:B------:R-:W1:Y:S07]  /*0010*/  S2R R113, SR_CTAID.X ;  /* 0x0000000000717919 */ /* 0x000e6e0000002500 */
[----:B------:R-:W2:Y:S01]  /*0020*/  LDC.64 R84, c[0x0][0x348] ;  /* 0x0000d200ff547b82 */ /* 0x000ea20000000a00 */
[----:B------:R-:W-:Y:S01]  /*0030*/  BSSY.RECONVERGENT B3, `(.L_x_9003) ;  /* 0x0000005000037945 */ /* 0x000fe20003800200 */
[----:B------:R-:W-:Y:S01]  /*0040*/  MOV R110, 0x80 ;  /* 0x00000080006e7802 */ /* 0x000fe20000000f00 */
[----:B------:R-:W3:Y:S01]  /*0050*/  S2R R112, SR_CTAID.Y ;  /* 0x0000000000707919 */ /* 0x000ee20000002600 */
[----:B------:R-:W4:Y:S05]  /*0060*/  S2R R111, SR_CTAID.Z ;  /* 0x00000000006f7919 */ /* 0x000f2a0000002700 */
[----:B-1234-:R-:W-:Y:S05]  /*0070*/  CALL.REL.NOINC `($_ZN5flash24flash_fwd_splitkv_kernelI23Flash_fwd_kernel_traitsILi96ELi64ELi64ELi4ELb0ELb0EN7cutlass6half_tE19Flash_kernel_traitsILi96ELi64ELi64ELi4ES3_EELb0ELb0ELb0ELb0ELb1ELb1ELb0ELb1EEEvNS_16Flash_fwd_paramsE$_ZN5flash30compute_attn_1rowblock_splitkvI23Flash_fwd_kernel_traitsILi96ELi64ELi64ELi4ELb0ELb0EN7cutlass6half_tE19Flash_kernel_traitsILi96ELi64ELi64ELi4ES3_EELb0ELb0ELb0ELb0ELb1ELb1ELb0ELb1ENS_16Flash_fwd_paramsEEEvRKT8_iiiii) ;  /* 0x0000000000087944 */ /* 0x01efea0003c00000 */
[----:B------:R-:W-:Y:S05]  /*0080*/  BSYNC.RECONVERGENT B3 ;  /* 0x0000000000037941 */ /* 0x000fea0003800200 */
.L_x_9003:
[----:B------:R-:W-:Y:S05]  /*0090*/  EXIT ;  /* 0x000000000000794d */ /* 0x000fea0003800000 */
        .type           $_ZN5flash24flash_fwd_splitkv_kernelI23Flash_fwd_kernel_traitsILi96ELi64ELi64ELi4ELb0ELb0EN7cutlass6half_tE19Flash_kernel_traitsILi96ELi64ELi64ELi4ES3_EELb0ELb0ELb0ELb0ELb1ELb1ELb0ELb1EEEvNS_16Flash_fwd_paramsE$_ZN5flash30compute_attn_1rowblock_splitkvI23Flash_fwd_kernel_traitsILi96ELi64ELi64ELi4ELb0ELb0EN7cutlass6half_tE19Flash_kernel_traitsILi96ELi64ELi64ELi4ES3_EELb0ELb0ELb0ELb0ELb1ELb1ELb0ELb1ENS_16Flash_fwd_paramsEEEvRKT8_iiiii,@function
        .size           $_ZN5flash24flash_fwd_splitkv_kernelI23Flash_fwd_kernel_traitsILi96ELi64ELi64ELi4ELb0ELb0EN7cutlass6half_tE19Flash_kernel_traitsILi96ELi64ELi64ELi4ES3_EELb0ELb0ELb0ELb0ELb1ELb1ELb0ELb1EEEvNS_16Flash_fwd_paramsE$_ZN5flash30compute_attn_1rowblock_splitkvI23Flash_fwd_kernel_traitsILi96ELi64ELi64ELi4ELb0ELb0EN7cutlass6half_tE19Flash_kernel_traitsILi96ELi64ELi64ELi4ES3_EELb0ELb0ELb0ELb0ELb1ELb1ELb0ELb1ENS_16Flash_fwd_paramsEEEvRKT8_iiiii,(.L_x_11715 - $_ZN5flash24flash_fwd_splitkv_kernelI23Flash_fwd_kernel_traitsILi96ELi64ELi64ELi4ELb0ELb0EN7cutlass6half_tE19Flash_kernel_traitsILi96ELi64ELi64ELi4ES3_EELb0ELb0ELb0ELb0ELb1ELb1ELb0ELb1EEEvNS_16Flash_fwd_paramsE$_ZN5flash30compute_attn_1rowblock_splitkvI23Flash_fwd_kernel_traitsILi96ELi64ELi64ELi4ELb0ELb0EN7cutlass6half_tE19Flash_kernel_traitsILi96ELi64ELi64ELi4ES3_EELb0ELb0ELb0ELb0ELb1ELb1ELb0ELb1ENS_16Flash_fwd_paramsEEEvRKT8_iiiii)
$_ZN5flash24flash_fwd_splitkv_kernelI23Flash_fwd_kernel_traitsILi96ELi64ELi64ELi4ELb0ELb0EN7cutlass6half_tE19Flash_kernel_traitsILi96ELi64ELi64ELi4ES3_EELb0ELb0ELb0ELb0ELb1ELb1ELb0ELb1EEEvNS_16Flash_fwd_paramsE$_ZN5flash30compute_attn_1rowblock_splitkvI23Flash_fwd_kernel_traitsILi96ELi64ELi64ELi4ELb0ELb0EN7cutlass6half_tE19Flash_kernel_traitsILi96ELi64ELi64ELi4ES3_EELb0ELb0ELb0ELb0ELb1ELb1ELb0ELb1ENS_16Flash_fwd_paramsEEEvRKT8_iiiii:
        /* <DEDUP_REMOVED lines=38> */
.L_x_9005:
[----:B------:R-:W-:Y:S05]  /*0300*/  BSYNC.RECONVERGENT B0 ;  /* 0x0000000000007941 */ /* 0x000fea0003800200 */
.L_x_9004:
[----:B------:R-:W-:Y:S04]  /*0310*/  BSSY.RECONVERGENT B0, `(.L_x_9006) ;  /* 0x0000007000007945 */ /* 0x000fe80003800200 */
[----:B------:R-:W-:Y:S05]  /*0320*/  @!P3 BRA `(.L_x_9007) ;  /* 0x000000000014b947 */ /* 0x000fea0003800000 */
[----:B-----5:R-:W3:Y:S02]  /*0330*/  LD.E.U8 R0, desc[UR4][R84.64+0x1b2] ;  /* 0x0001b20454007980 */ /* 0x020ee4000c101100 */
[----:B---3--:R-:W-:-:S13]  /*0340*/  ISETP.NE.AND P1, PT, R0, RZ, PT ;  /* 0x000000ff0000720c */ /* 0x008fda0003f25270 */
[----:B------:R-:W3:Y:S02]  /*0350*/  @P1 LD.E R5, desc[UR4][R8.64+0x4] ;  /* 0x0000040408051980 */ /* 0x000ee4000c101900 */
[----:B---3--:R-:W-:-:S06]  /*0360*/  @P1 IADD3 R0, PT, PT, R5, -R16, RZ ;  /* 0x8000001005001210 */ /* 0x008fcc0007ffe0ff */
[----:B------:R3:W5:Y:S02]  /*0370*/  @!P1 LD.E R0, desc[UR4][R8.64] ;  /* 0x0000000408009980 */ /* 0x000764000c101900 */
.L_x_9007:
[----:B------:R-:W-:Y:S05]  /*0380*/  BSYNC.RECONVERGENT B0 ;  /* 0x0000000000007941 */ /* 0x000fea0003800200 */
.L_x_9006:
        /* <DEDUP_REMOVED lines=9> */
.L_x_9009:
[----:B------:R-:W4:Y:S01]  /*0420*/  LD.E.64 R4, desc[UR4][R84.64+0x108] ;  /* 0x0001080454047980 */ /* 0x000f22000c101b00 */
[----:B------:R-:W-:Y:S01]  /*0430*/  BSSY.RECONVERGENT B0, `(.L_x_9011) ;  /* 0x0000006000007945 */ /* 0x000fe20003800200 */
[----:B------:R-:W-:Y:S01]  /*0440*/  IMAD.MOV.U32 R0, RZ, RZ, RZ ;  /* 0x000000ffff007224 */ /* 0x000fe200078e00ff */
[----:B----4-:R-:W-:-:S04]  /*0450*/  ISETP.NE.U32.AND P0, PT, R4, RZ, PT ;  /* 0x000000ff0400720c */ /* 0x010fc80003f05070 */
[----:B------:R-:W-:-:S13]  /*0460*/  ISETP.NE.AND.EX P0, PT, R5, RZ, PT, P0 ;  /* 0x000000ff0500720c */ /* 0x000fda0003f05300 */
[----:B------:R-:W-:Y:S05]  /*0470*/  @!P0 BRA `(.L_x_9012) ;  /* 0x0000000000048947 */ /* 0x000fea0003800000 */
[----:B------:R4:W5:Y:S02]  /*0480*/  LD.E R0, desc[UR4][R84.64+0xbc] ;  /* 0x0000bc0454007980 */ /* 0x000964000c101900 */
.L_x_9012:
[----:B------:R-:W-:Y:S05]  /*0490*/  BSYNC.RECONVERGENT B0 ;  /* 0x0000000000007941 */ /* 0x000fea0003800200 */
.L_x_9011:
[----:B-----5:R-:W-:Y:S02]  /*04a0*/  IADD3 R77, PT, PT, R81, R0, RZ ;  /* 0x00000000514d7210 */ /* 0x020fe40007ffe0ff */
.L_x_9010:
[----:B------:R-:W-:Y:S05]  /*04b0*/  BSYNC.RECONVERGENT B1 ;  /* 0x0000000000017941 */ /* 0x000fea0003800200 */
.L_x_9008:
[----:B------:R-:W-:Y:S01]  /*04c0*/  IMAD.SHL.U32 R104, R113, 0x40, RZ ;  /* 0x0000004071687824 */ /* 0x000fe200078e00ff */
[----:B------:R-:W-:Y:S01]  /*04d0*/  MOV R4, R110 ;  /* 0x0000006e00047202 */ /* 0x000fe20000000f00 */
[----:B------:R-:W-:-:S03]  /*04e0*/  IMAD.MOV.U32 R5, RZ, RZ, 0x0 ;  /* 0x00000000ff057424 */ /* 0x000fc600078e00ff */
[----:B------:R-:W-:-:S13]  /*04f0*/  ISETP.GT.AND P0, PT, R114, R104, PT ;  /* 0x000000687200720c */ /* 0x000fda0003f04270 */
[----:B-1234-:R-:W-:Y:S05]  /*0500*/  @!P0 RET.REL.NODEC R4 `(_ZN5flash24flash_fwd_splitkv_kernelI23Flash_fwd_kernel_traitsILi96ELi64ELi64ELi4ELb0ELb0EN7cutlass6half_tE19Flash_kernel_traitsILi96ELi64ELi64ELi4ES3_EELb0ELb0ELb0ELb0ELb1ELb1ELb0ELb1EEEvNS_16Flash_fwd_paramsE) ;  /* 0xfffffff804bc8950 */ /* 0x01efea0003c3ffff */
        /* <DEDUP_REMOVED lines=33> */
[-C--:B---3--:R-:W-:Y:S02]  /*0720*/  IMAD R2, R2, R112.reuse, R111 ;  /* 0x0000007002027224 */ /* 0x088fe400078e026f */
[----:B------:R-:W-:Y:S02]  /*0730*/  @P0 IMAD R6, R15, R115, RZ ;  /* 0x000000730f060224 */ /* 0x000fe400078e02ff */
        /* <DEDUP_REMOVED lines=30> */
.L_x_9015:
[----:B------:R-:W-:Y:S05]  /*0920*/  BSYNC.RECONVERGENT B0 ;  /* 0x0000000000007941 */ /* 0x000fea0003800200 */
.L_x_9014:
        /* <DEDUP_REMOVED lines=14> */
.L_x_9017:
[----:B------:R-:W-:Y:S05]  /*0a10*/  BSYNC.RECONVERGENT B0 ;  /* 0x0000000000007941 */ /* 0x000fea0003800200 */
.L_x_9016:
[----:B------:R-:W-:Y:S01]  /*0a20*/  MOV R111, 0x0 ;  /* 0x00000000006f7802 */ /* 0x000fe20000000f00 */
[----:B------:R1:W-:Y:S03]  /*0a30*/  @!P4 ST.E desc[UR4][R4.64], R3 ;  /* 0x000000030400c985 */ /* 0x0003e6000c101904 */
[----:B-12--5:R-:W-:Y:S05]  /*0a40*/  @P3 RET.REL.NODEC R110 `(_ZN5flash24flash_fwd_splitkv_kernelI23Flash_fwd_kernel_traitsILi96ELi64ELi64ELi4ELb0ELb0EN7cutlass6half_tE19Flash_kernel_traitsILi96ELi64ELi64ELi4ES3_EELb0ELb0ELb0ELb0ELb1ELb1ELb0ELb1EEEvNS_16Flash_fwd_paramsE) ;  /* 0xfffffff46e6c3950 */ /* 0x026fea0003c3ffff */
[----:B------:R-:W-:Y:S02]  /*0a50*/  MOV R3, 0x7f800000 ;  /* 0x7f80000000037802 */ /* 0x000fe40000000f00 */
[----:B------:R-:W-:-:S03]  /*0a60*/  MOV R111, 0x0 ;  /* 0x00000000006f7802 */ /* 0x000fc60000000f00 */
[----:B------:R1:W-:Y:S02]  /*0a70*/  ST.E desc[UR4][R4.64+0x80], R3 ;  /* 0x0000800304007985 */ /* 0x0003e4000c101904 */
[----:B-1----:R-:W-:Y:S05]  /*0a80*/  RET.REL.NODEC R110 `(_ZN5flash24flash_fwd_splitkv_kernelI23Flash_fwd_kernel_traitsILi96ELi64ELi64ELi4ELb0ELb0EN7cutlass6half_tE19Flash_kernel_traitsILi96ELi64ELi64ELi4ES3_EELb0ELb0ELb0ELb0ELb1ELb1ELb0ELb1EEEvNS_16Flash_fwd_paramsE) ;  /* 0xfffffff46e5c7950 */ /* 0x002fea0003c3ffff */
.L_x_9013:
        /* <DEDUP_REMOVED lines=103> */
.L_x_9019:
        /* <DEDUP_REMOVED lines=81> */
.L_x_9020:
[----:B------:R-:W-:Y:S05]  /*1610*/  BSYNC.RECONVERGENT B0 ;  /* 0x0000000000007941 */ /* 0x000fea0003800200 */
.L_x_9018:
        /* <DEDUP_REMOVED lines=190> */
.L_x_9036:
        /* <DEDUP_REMOVED lines=56> */
.L_x_9023:
        /* <DEDUP_REMOVED lines=153> */
.L_x_9027:
[----:B------:R-:W-:Y:S05]  /*2f10*/  BSYNC.RECONVERGENT B0 ;  /* 0x0000000000007941 */ /* 0x000fea0003800200 */
.L_x_9026:
        /* <DEDUP_REMOVED lines=159> */
.L_x_9029:
[----:B------:R-:W-:Y:S05]  /*3910*/  BSYNC.RECONVERGENT B0 ;  /* 0x0000000000007941 */ /* 0x000fea0003800200 */
.L_x_9028:
[----:B------:R-:W3:Y:S02]  /*3920*/  LD.E R3, desc[UR4][R84.64+0xd0] ;  /* 0x0000d00454037980 */ /* 0x000ee4000c101900 */
[----:B---3--:R-:W-:Y:S05]  /*3930*/  IMAD.U32 R3, R3, -0x20, RZ ;  /* 0xffffffe003037824 */ /* 0x008fea00078e00ff */
[C---:B------:R-:W-:Y:S02]  /*3940*/  LEA R32, P1, R3.reuse, R32, 0x1 ;  /* 0x0000002003207211 */ /* 0x040fe400078208ff */
[C---:B------:R-:W-:Y:S02]  /*3950*/  LEA R66, P0, R3.reuse, R66, 0x1 ;  /* 0x0000004203427211 */ /* 0x040fe400078008ff */
[C---:B------:R-:W-:Y:S02]  /*3960*/  LEA.HI.X.SX32 R33, R3.reuse, R33, 0x1, P1 ;  /* 0x0000002103217211 */ /* 0x040fe400008f0eff */
[----:B------:R-:W-:Y:S01]  /*3970*/  LEA.HI.X.SX32 R67, R3, R67, 0x1, P0 ;  /* 0x0000004303437211 */ /* 0x000fe200000f0eff */
[----:B------:R-:W-:Y:S05]  /*3980*/  BRA `(.L_x_9024) ;  /* 0x0000002000947947 */ /* 0x000fea0003800000 */
.L_x_9025:
        /* <DEDUP_REMOVED lines=270> */
.L_x_9031:
[----:B------:R-:W-:Y:S05]  /*4a70*/  BSYNC.RECONVERGENT B0 ;  /* 0x0000000000007941 */ /* 0x000fea0003800200 */
.L_x_9030:
        /* <DEDUP_REMOVED lines=270> */
.L_x_9033:
[----:B------:R-:W-:Y:S05]  /*5b60*/  BSYNC.RECONVERGENT B0 ;  /* 0x0000000000007941 */ /* 0x000fea0003800200 */
.L_x_9032:
[----:B------:R-:W3:Y:S01]  /*5b70*/  LD.E R3, desc[UR4][R84.64+0xd0] ;  /* 0x0000d00454037980 */ /* 0x000ee2000c101900 */
[----:B------:R-:W-:Y:S02]  /*5b80*/  IMAD.MOV.U32 R93, RZ, RZ, R89 ;  /* 0x000000ffff5d7224 */ /* 0x000fe400078e0059 */
[----:B---3--:R-:W-:Y:S05]  /*5b90*/  IMAD.U32 R3, R3, -0x20, RZ ;  /* 0xffffffe003037824 */ /* 0x008fea00078e00ff */
[C---:B------:R-:W-:Y:S02]  /*5ba0*/  LEA R94, P1, R3.reuse, R94, 0x1 ;  /* 0x0000005e035e7211 */ /* 0x040fe400078208ff */
[C---:B------:R-:W-:Y:S02]  /*5bb0*/  LEA R92, P0, R3.reuse, R92, 0x1 ;  /* 0x0000005c035c7211 */ /* 0x040fe400078008ff */
[C---:B------:R-:W-:Y:S02]  /*5bc0*/  LEA.HI.X.SX32 R95, R3.reuse, R95, 0x1, P1 ;  /* 0x0000005f035f7211 */ /* 0x040fe400008f0eff */
[----:B------:R-:W-:Y:S09]  /*5bd0*/  LEA.HI.X.SX32 R89, R3, R93, 0x1, P0 ;  /* 0x0000005d03597211 */ /* 0x000ff200000f0eff */
.L_x_9024:
[----:B------:R-:W-:Y:S05]  /*5be0*/  BSYNC.RECONVERGENT B1 ;  /* 0x0000000000017941 */ /* 0x000fea0003800200 */
.L_x_9022:
        /* <DEDUP_REMOVED lines=103> */
.L_x_9035:
[----:B------:R-:W-:Y:S05]  /*6260*/  BSYNC.RECONVERGENT B0 ;  /* 0x0000000000007941 */ /* 0x000fea0003800200 */
.L_x_9034:
[----:B------:R-:W-:Y:S05]  /*6270*/  @P3 BRA `(.L_x_9036) ;  /* 0xffffffbc00e03947 */ /* 0x000fea000383ffff */
.L_x_9021:
        /* <DEDUP_REMOVED lines=18> */
.L_x_9040:
[----:B------:R-:W-:Y:S05]  /*63a0*/  BSYNC.RECONVERGENT B0 ;  /* 0x0000000000007941 */ /* 0x000fea0003800200 */
.L_x_9039:
        /* <DEDUP_REMOVED lines=10> */
.L_x_9038:
        /* <DEDUP_REMOVED lines=77> */
.L_x_9046:
[----:B------:R-:W-:Y:S05]  /*6920*/  BSYNC.RECONVERGENT B0 ;  /* 0x0000000000007941 */ /* 0x000fea0003800200 */
.L_x_9045:
        /* <DEDUP_REMOVED lines=44> */
.L_x_9048:
[----:B------:R-:W-:Y:S05]  /*6bf0*/  BSYNC.RECONVERGENT B0 ;  /* 0x0000000000007941 */ /* 0x000fea0003800200 */
.L_x_9047:
        /* <DEDUP_REMOVED lines=46> */
.L_x_9050:
[----:B------:R-:W-:Y:S05]  /*6ee0*/  BSYNC.RECONVERGENT B0 ;  /* 0x0000000000007941 */ /* 0x000fea0003800200 */
.L_x_9049:
[----:B-----5:R2:W-:Y:S02]  /*6ef0*/  STS.128 [R125+0x2000], R8 ;  /* 0x002000087d007388 */ /* 0x0205e40000000c00 */
.L_x_9044:
[----:B------:R-:W-:Y:S05]  /*6f00*/  BSYNC.RECONVERGENT B1 ;  /* 0x0000000000017941 */ /* 0x000fea0003800200 */
.L_x_9043:
        /* <DEDUP_REMOVED lines=50> */
.L_x_9052:
[----:B------:R-:W-:Y:S05]  /*7230*/  BSYNC.RECONVERGENT B0 ;  /* 0x0000000000007941 */ /* 0x000fea0003800200 */
.L_x_9051:
        /* <DEDUP_REMOVED lines=43> */
.L_x_9054:
[----:B------:R-:W-:Y:S05]  /*74f0*/  BSYNC.RECONVERGENT B0 ;  /* 0x0000000000007941 */ /* 0x000fea0003800200 */
.L_x_9053:
[----:B-----5:R3:W-:Y:S04]  /*7500*/  STS.128 [R125+0x1800], R12 ;  /* 0x0018000c7d007388 */ /* 0x0207e80000000c00 */
[----:B----4-:R3:W5:Y:S01]  /*7510*/  LD.E.128 R8, desc[UR4][R6.64+0x80] ;  /* 0x0000800406087980 */ /* 0x010762000c101d00 */
        /* <DEDUP_REMOVED lines=43> */
.L_x_9056:
[----:B------:R-:W-:Y:S05]  /*77d0*/  BSYNC.RECONVERGENT B0 ;  /* 0x0000000000007941 */ /* 0x000fea0003800200 */
.L_x_9055:
[----:B-----5:R4:W-:Y:S01]  /*77e0*/  STS.128 [R125+0x2800], R8 ;  /* 0x002800087d007388 */ /* 0x0209e20000000c00 */
[----:B------:R-:W-:Y:S05]  /*77f0*/  BRA `(.L_x_9041) ;  /* 0x0000002000007947 */ /* 0x000fea0003800000 */
.L_x_9042:
        /* <DEDUP_REMOVED lines=90> */
.L_x_9060:
[----:B------:R-:W-:Y:S05]  /*7da0*/  BSYNC.RECONVERGENT B0 ;  /* 0x0000000000007941 */ /* 0x000fea0003800200 */
.L_x_9059:
        /* <DEDUP_REMOVED lines=80> */
.L_x_9062:
[----:B------:R-:W-:Y:S05]  /*82b0*/  BSYNC.RECONVERGENT B0 ;  /* 0x0000000000007941 */ /* 0x000fea0003800200 */
.L_x_9061:
        /* <DEDUP_REMOVED lines=83> */
.L_x_9064:
[----:B------:R-:W-:Y:S05]  /*87f0*/  BSYNC.RECONVERGENT B0 ;  /* 0x0000000000007941 */ /* 0x000fea0003800200 */
.L_x_9063:
[----:B-----5:R2:W-:Y:S02]  /*8800*/  STS.128 [R125+0x2000], R24 ;  /* 0x002000187d007388 */ /* 0x0205e40000000c00 */
.L_x_9058:
[----:B------:R-:W-:Y:S05]  /*8810*/  BSYNC.RECONVERGENT B1 ;  /* 0x0000000000017941 */ /* 0x000fea0003800200 */
.L_x_9057:
        /* <DEDUP_REMOVED lines=88> */
.L_x_9066:
[----:B------:R-:W-:Y:S05]  /*8da0*/  BSYNC.RECONVERGENT B0 ;  /* 0x0000000000007941 */ /* 0x000fea0003800200 */
.L_x_9065:
        /* <DEDUP_REMOVED lines=80> */
.L_x_9068:
[----:B------:R-:W-:Y:S05]  /*92b0*/  BSYNC.RECONVERGENT B0 ;  /* 0x0000000000007941 */ /* 0x000fea0003800200 */
.L_x_9067:
        /* <DEDUP_REMOVED lines=82> */
.L_x_9070:
[----:B------:R-:W-:Y:S05]  /*97e0*/  BSYNC.RECONVERGENT B0 ;  /* 0x0000000000007941 */ /* 0x000fea0003800200 */
.L_x_9069:
[----:B-----5:R4:W-:Y:S02]  /*97f0*/  STS.128 [R125+0x2800], R24 ;  /* 0x002800187d007388 */ /* 0x0209e40000000c00 */
.L_x_9041:
[----:B------:R-:W-:Y:S05]  /*9800*/  BSYNC.RECONVERGENT B2 ;  /* 0x0000000000027941 */ /* 0x000fea0003800200 */
.L_x_9037:
[----:B------:R-:W-:-:S04]  /*9810*/  IMAD R0, R88, -0x40, R77 ;  /* 0xffffffc058007824 */ /* 0x000fc800078e024d */
[----:B--2--5:R-:W-:-:S05]  /*9820*/  VIADD R3, R0, 0x40 ;  /* 0x0000004000037836 */ /* 0x024fca0000000000 */
[-C--:B------:R-:W-:Y:S02]  /*9830*/  ISETP.GE.AND P0, PT, R30, R3.reuse, PT ;  /* 0x000000031e00720c */ /* 0x080fe40003f06270 */
[----:B------:R-:W-:-:S11]  /*9840*/  ISETP.GE.AND P2, PT, R128, R3, PT ;  /* 0x000000038000720c */ /* 0x000fd60003f46270 */
[C---:B------:R-:W-:Y:S02]  /*9850*/  @!P0 LEA R4, P1, R106.reuse, R108, 0x1 ;  /* 0x0000006c6a048211 */ /* 0x040fe400078208ff */
[----:B------:R-:W-:Y:S01]  /*9860*/  @!PT LDS RZ, [RZ] ;  /* 0x00000000fffff984 */ /* 0x000fe20000000800 */
[----:B------:R-:W-:Y:S01]  /*9870*/  @!PT LDS RZ, [RZ] ;  /* 0x00000000fffff984 */ /* 0x000fe20000000800 */
[----:B------:R-:W-:Y:S01]  /*9880*/  @!PT LDS RZ, [RZ] ;  /* 0x00000000fffff984 */ /* 0x000fe20000000800 */
[----:B------:R-:W-:Y:S02]  /*9890*/  @!P2 LDGSTS.E.BYPASS.LTC128B.128 [R125+0x3000], desc[UR4][R108.64] ;  /* 0x030000006c7dafae */ /* 0x000fe4000b981a04 */
[----:B------:R-:W-:Y:S02]  /*98a0*/  @!P0 LEA.HI.X R5, R106, R109, R107, 0x1, P1 ;  /* 0x0000006d6a058211 */ /* 0x000fe400008f0c6b */
[----:B------:R-:W-:Y:S01]  /*98b0*/  @!P2 LDGSTS.E.BYPASS.LTC128B.128 [R125+0x4000], desc[UR4][R108.64+0x40] ;  /* 0x040000406c7dafae */ /* 0x000fe2000b981a04 */
[----:B------:R-:W-:-:S03]  /*98c0*/  ISETP.GE.AND P1, PT, R30, R3, PT ;  /* 0x000000031e00720c */ /* 0x000fc60003f26270 */
[----:B------:R-:W-:Y:S04]  /*98d0*/  @!P2 LDGSTS.E.BYPASS.LTC128B.128 [R125+0x5000], desc[UR4][R108.64+0x80] ;  /* 0x050000806c7dafae */ /* 0x000fe8000b981a04 */
[----:B------:R-:W-:Y:S04]  /*98e0*/  @!P0 LDGSTS.E.BYPASS.LTC128B.128 [R125+0x3800], desc[UR4][R4.64] ;  /* 0x03800000047d8fae */ /* 0x000fe8000b981a04 */
[----:B------:R-:W-:Y:S04]  /*98f0*/  @!P0 LDGSTS.E.BYPASS.LTC128B.128 [R125+0x4800], desc[UR4][R4.64+0x40] ;  /* 0x04800040047d8fae */ /* 0x000fe8000b981a04 */
[----:B------:R2:W-:Y:S01]  /*9900*/  @!P0 LDGSTS.E.BYPASS.LTC128B.128 [R125+0x5800], desc[UR4][R4.64+0x80] ;  /* 0x05800080047d8fae */ /* 0x0005e2000b981a04 */
[----:B---3--:R-:W-:-:S03]  /*9910*/  @!P1 LEA R6, P0, R87, R118, 0x1 ;  /* 0x0000007657069211 */ /* 0x008fc600078008ff */
        /* <DEDUP_REMOVED lines=23> */
[----:B------:R-:W1:Y:S01]  /*9a90*/  S2UR UR6, SR_CgaCtaId ;  /* 0x00000000000679c3 */ /* 0x000e620000008800 */
[----:B------:R-:W-:Y:S01]  /*9aa0*/  UMOV UR7, 0x400 ;  /* 0x0000040000077882 */ /* 0x000fe20000000000 */
[----:B------:R-:W-:Y:S01]  /*9ab0*/  LEA R122, R88, 0xffffffc0, 0x6 ;  /* 0xffffffc0587a7811 */ /* 0x000fe200078e30ff */
[----:B------:R-:W4:Y:S01]  /*9ac0*/  S2R R94, SR_TID.X ;  /* 0x00000000005e7919 */ /* 0x000f220000002100 */
[----:B------:R-:W-:Y:S01]  /*9ad0*/  BSSY.RECONVERGENT B1, `(.L_x_9071) ;  /* 0x000014a000017945 */ /* 0x000fe20003800200 */
[----:B------:R-:W0:Y:S01]  /*9ae0*/  LDGDEPBAR ;  /* 0x00000000000079af */ /* 0x000e220000000000 */
[----:B-1----:R-:W-:Y:S01]  /*9af0*/  ULEA UR6, UR6, UR7, 0x18 ;  /* 0x0000000706067291 */ /* 0x002fe2000f8ec0ff */
[----:B----4-:R-:W-:Y:S01]  /*9b00*/  SHF.R.U32.HI R95, RZ, 0x1, R94 ;  /* 0x00000001ff5f7819 */ /* 0x010fe2000001165e */
[C---:B--2---:R-:W-:Y:S01]  /*9b10*/  IMAD.SHL.U32 R4, R94.reuse, 0x10, RZ ;  /* 0x000000105e047824 */ /* 0x044fe200078e00ff */
[C---:B------:R-:W-:Y:S01]  /*9b20*/  LOP3.LUT R0, R94.reuse, 0x8, RZ, 0xc0, !PT ;  /* 0x000000085e007812 */ /* 0x040fe200078ec0ff */
[C---:B------:R-:W-:Y:S01]  /*9b30*/  IMAD.SHL.U32 R79, R94.reuse, 0x20, RZ ;  /* 0x000000205e4f7824 */ /* 0x040fe200078e00ff */
[----:B------:R-:W-:Y:S01]  /*9b40*/  LOP3.LUT R8, R95, 0x8, RZ, 0xc0, !PT ;  /* 0x000000085f087812 */ /* 0x000fe200078ec0ff */
[----:B------:R-:W-:Y:S01]  /*9b50*/  IMAD.SHL.U32 R92, R94, 0x4, RZ ;  /* 0x000000045e5c7824 */ /* 0x000fe200078e00ff */
[----:B------:R-:W-:-:S02]  /*9b60*/  LOP3.LUT R104, R4, 0x3e00, RZ, 0xc0, !PT ;  /* 0x00003e0004687812 */ /* 0x000fc400078ec0ff */
[--C-:B------:R-:W-:Y:S02]  /*9b70*/  LOP3.LUT R5, R8, 0xc0, R79.reuse, 0xf8, !PT ;  /* 0x000000c008057812 */ /* 0x100fe400078ef84f */
[----:B---3--:R-:W-:Y:S02]  /*9b80*/  LOP3.LUT R6, R92, 0x18, RZ, 0xc0, !PT ;  /* 0x000000185c067812 */ /* 0x008fe400078ec0ff */
[--C-:B------:R-:W-:Y:S02]  /*9b90*/  LOP3.LUT R8, R104, 0x20, R79.reuse, 0xf8, !PT ;  /* 0x0000002068087812 */ /* 0x100fe400078ef84f */
[----:B------:R-:W-:Y:S02]  /*9ba0*/  LOP3.LUT R4, R4, 0x100, RZ, 0xc0, !PT ;  /* 0x0000010004047812 */ /* 0x000fe400078ec0ff */
[----:B------:R-:W-:Y:S02]  /*9bb0*/  LOP3.LUT R3, R0, 0xc0, R79, 0xf8, !PT ;  /* 0x000000c000037812 */ /* 0x000fe400078ef84f */
[----:B------:R-:W-:-:S02]  /*9bc0*/  LOP3.LUT R0, R5, R6, RZ, 0x3c, !PT ;  /* 0x0000000605007212 */ /* 0x000fc400078e3cff */
[--C-:B------:R-:W-:Y:S02]  /*9bd0*/  LOP3.LUT R5, R8, 0x100, R79.reuse, 0xf8, !PT ;  /* 0x0000010008057812 */ /* 0x100fe400078ef84f */
[----:B------:R-:W-:Y:S02]  /*9be0*/  LOP3.LUT R4, R4, 0x20, R79, 0xf8, !PT ;  /* 0x0000002004047812 */ /* 0x000fe400078ef84f */
[----:B------:R-:W-:Y:S02]  /*9bf0*/  LOP3.LUT R5, R5, R0, RZ, 0xfc, !PT ;  /* 0x0000000005057212 */ /* 0x000fe400078efcff */
[----:B------:R-:W-:Y:S02]  /*9c00*/  LOP3.LUT R3, R4, R3, R6, 0xf6, !PT ;  /* 0x0000000304037212 */ /* 0x000fe400078ef606 */
[----:B------:R-:W-:Y:S02]  /*9c10*/  LEA R100, R5, UR6, 0x1 ;  /* 0x0000000605647c11 */ /* 0x000fe4000f8e08ff */
[----:B------:R-:W-:Y:S01]  /*9c20*/  LEA R78, R3, UR6, 0x1 ;  /* 0x00000006034e7c11 */ /* 0x000fe2000f8e08ff */
[----:B------:R-:W-:Y:S01]  /*9c30*/  IMAD.MOV.U32 R3, RZ, RZ, 0x20 ;  /* 0x00000020ff037424 */ /* 0x000fe200078e00ff */
[----:B------:R-:W-:Y:S01]  /*9c40*/  LOP3.LUT P0, RZ, R94, 0x4, RZ, 0xc0, !PT ;  /* 0x000000045eff7812 */ /* 0x000fe2000780c0ff */
[----:B------:R-:W-:Y:S03]  /*9c50*/  LDSM.16.M88.4 R36, [R100] ;  /* 0x000000006424783b */ /* 0x000fe60000000200 */
[----:B------:R-:W-:Y:S01]  /*9c60*/  SEL R3, R3, 0xffffffe0, !P0 ;  /* 0xffffffe003037807 */ /* 0x000fe20004000000 */
[----:B------:R-:W1:Y:S04]  /*9c70*/  LDSM.16.M88.4 R24, [R78+0x3000] ;  /* 0x003000004e18783b */ /* 0x000e680000000200 */
[--C-:B------:R-:W-:Y:S01]  /*9c80*/  IMAD.IADD R89, R100, 0x1, R3.reuse ;  /* 0x0000000164597824 */ /* 0x100fe200078e0203 */
[----:B------:R-:W2:Y:S01]  /*9c90*/  LDSM.16.M88.4 R52, [R78+0x3400] ;  /* 0x003400004e34783b */ /* 0x000ea20000000200 */
[----:B------:R-:W-:-:S03]  /*9ca0*/  IMAD.IADD R76, R78, 0x1, R3 ;  /* 0x000000014e4c7824 */ /* 0x000fc600078e0203 */
[----:B------:R-:W-:Y:S04]  /*9cb0*/  LDSM.16.M88.4 R72, [R89] ;  /* 0x000000005948783b */ /* 0x000fe80000000200 */
[----:B------:R-:W3:Y:S04]  /*9cc0*/  LDSM.16.M88.4 R96, [R76+0x3000] ;  /* 0x003000004c60783b */ /* 0x000ee80000000200 */
[----:B------:R-:W4:Y:S04]  /*9cd0*/  LDSM.16.M88.4 R44, [R78+0x3800] ;  /* 0x003800004e2c783b */ /* 0x000f280000000200 */
[----:B------:R-:W4:Y:S04]  /*9ce0*/  LDSM.16.M88.4 R4, [R78+0x3c00] ;  /* 0x003c00004e04783b */ /* 0x000f280000000200 */
[----:B------:R-:W-:Y:S04]  /*9cf0*/  LDSM.16.M88.4 R32, [R100+0x1000] ;  /* 0x001000006420783b */ /* 0x000fe80000000200 */
[----:B------:R-:W4:Y:S04]  /*9d00*/  LDSM.16.M88.4 R80, [R78+0x4000] ;  /* 0x004000004e50783b */ /* 0x000f280000000200 */
[----:B------:R-:W4:Y:S04]  /*9d10*/  LDSM.16.M88.4 R68, [R76+0x3400] ;  /* 0x003400004c44783b */ /* 0x000f280000000200 */
[----:B------:R-:W4:Y:S01]  /*9d20*/  LDSM.16.M88.4 R64, [R76+0x3800] ;  /* 0x003800004c40783b */ /* 0x000f220000000200 */
        /* <DEDUP_REMOVED lines=11> */
[C---:B----4-:R-:W-:Y:S08]  /*9de0*/  HMMA.16816.F32 R48, R36.reuse, R44, RZ ;  /* 0x0000002c2430723c */ /* 0x050ff000000018ff */
        /* <DEDUP_REMOVED lines=17> */
[----:B------:R-:W4:Y:S07]  /*9f00*/  LDSM.16.M88.4 R16, [R78+0x5400] ;  /* 0x005400004e10783b */ /* 0x000f2e0000000200 */
        /* <DEDUP_REMOVED lines=12> */
[----:B----4-:R-:W-:Y:S05]  /*9fd0*/  HMMA.16816.F32 R56, R4, R16, R56 ;  /* 0x000000100438723c */ /* 0x010fea0000001838 */
[-C--:B------:R-:W-:Y:S01]  /*9fe0*/  FMUL.FTZ R64, R64, R2.reuse ;  /* 0x0000000240407220 */ /* 0x080fe20000410000 */
[-C--:B------:R-:W-:Y:S01]  /*9ff0*/  FMUL.FTZ R65, R65, R2.reuse ;  /* 0x0000000241417220 */ /* 0x080fe20000410000 */
[----:B------:R-:W-:-:S02]  /*a000*/  FMUL.FTZ R66, R66, R2 ;  /* 0x0000000242427220 */ /* 0x000fc40000410000 */
[----:B------:R-:W-:Y:S01]  /*a010*/  MUFU.TANH R72, R64 ;  /* 0x0000004000487308 */ /* 0x000fe20000002400 */
[----:B------:R-:W-:Y:S01]  /*a020*/  HMMA.16816.F32 R52, R4, R18, R52 ;  /* 0x000000120434723c */ /* 0x000fe20000001834 */
[----:B------:R-:W4:Y:S02]  /*a030*/  LDSM.16.M88.4 R16, [R78+0x5800] ;  /* 0x005800004e10783b */ /* 0x000f240000000200 */
[-C--:B------:R-:W-:Y:S01]  /*a040*/  FMUL.FTZ R24, R24, R2.reuse ;  /* 0x0000000218187220 */ /* 0x080fe20000410000 */
[-C--:B------:R-:W-:Y:S01]  /*a050*/  FMUL.FTZ R25, R25, R2.reuse ;  /* 0x0000000219197220 */ /* 0x080fe20000410000 */
[-C--:B------:R-:W-:Y:S01]  /*a060*/  FMUL.FTZ R26, R26, R2.reuse ;  /* 0x000000021a1a7220 */ /* 0x080fe20000410000 */
[-C--:B------:R-:W-:Y:S01]  /*a070*/  FMUL.FTZ R27, R27, R2.reuse ;  /* 0x000000021b1b7220 */ /* 0x080fe20000410000 */
[----:B------:R-:W-:Y:S01]  /*a080*/  MUFU.TANH R73, R65 ;  /* 0x0000004100497308 */ /* 0x000fe20000002400 */
[----:B------:R-:W-:Y:S05]  /*a090*/  HMMA.16816.F32 R48, R32, R28, R48 ;  /* 0x0000001c2030723c */ /* 0x000fea0000001830 */
[----:B------:R-:W-:-:S02]  /*a0a0*/  FMUL.FTZ R28, R67, R2 ;  /* 0x00000002431c7220 */ /* 0x000fc40000410000 */
[----:B------:R-:W-:Y:S01]  /*a0b0*/  MUFU.TANH R29, R24 ;  /* 0x00000018001d7308 */ /* 0x000fe20000002400 */
[----:B--2---:R-:W-:Y:S07]  /*a0c0*/  HMMA.16816.F32 R56, R12, R8, R56 ;  /* 0x000000080c38723c */ /* 0x004fee0000001838 */
[----:B------:R-:W-:Y:S01]  /*a0d0*/  MUFU.TANH R75, R25 ;  /* 0x00000019004b7308 */ /* 0x000fe20000002400 */
[----:B------:R-:W-:Y:S07]  /*a0e0*/  HMMA.16816.F32 R44, R32, R30, R44 ;  /* 0x0000001e202c723c */ /* 0x000fee000000182c */
[----:B------:R-:W-:Y:S01]  /*a0f0*/  MUFU.TANH R30, R27 ;  /* 0x0000001b001e7308 */ /* 0x000fe20000002400 */
[----:B------:R-:W-:Y:S01]  /*a100*/  HMMA.16816.F32 R52, R12, R10, R52 ;  /* 0x0000000a0c34723c */ /* 0x000fe20000001834 */
[----:B------:R-:W2:Y:S04]  /*a110*/  LDSM.16.M88.4 R8, [R76+0x4c00] ;  /* 0x004c00004c08783b */ /* 0x000ea80000000200 */
[-C--:B------:R-:W-:Y:S01]  /*a120*/  FMUL.FTZ R31, R56, R2.reuse ;  /* 0x00000002381f7220 */ /* 0x080fe20000410000 */
[-C--:B------:R-:W-:Y:S01]  /*a130*/  FMUL.FTZ R56, R57, R2.reuse ;  /* 0x0000000239387220 */ /* 0x080fe20000410000 */
[-C--:B------:R-:W-:Y:S01]  /*a140*/  FMUL.FTZ R57, R58, R2.reuse ;  /* 0x000000023a397220 */ /* 0x080fe20000410000 */
[-C--:B------:R-:W-:Y:S01]  /*a150*/  FMUL.FTZ R58, R59, R2.reuse ;  /* 0x000000023b3a7220 */ /* 0x080fe20000410000 */
[----:B------:R4:W2:Y:S01]  /*a160*/  MUFU.TANH R74, R66 ;  /* 0x00000042004a7308 */ /* 0x0008a20000002400 */
[C---:B---3--:R-:W-:Y:S07]  /*a170*/  HMMA.16816.F32 R48, R20.reuse, R68, R48 ;  /* 0x000000441430723c */ /* 0x048fee0000001830 */
[----:B------:R3:W-:Y:S01]  /*a180*/  MUFU.TANH R68, R26 ;  /* 0x0000001a00447308 */ /* 0x0007e20000002400 */
[----:B------:R-:W-:Y:S03]  /*a190*/  HMMA.16816.F32 R44, R20, R70, R44 ;  /* 0x00000046142c723c */ /* 0x000fe6000000182c */
[-C--:B------:R-:W-:Y:S01]  /*a1a0*/  FMUL.FTZ R52, R52, R2.reuse ;  /* 0x0000000234347220 */ /* 0x080fe20000410000 */
[-C--:B------:R-:W-:Y:S01]  /*a1b0*/  FMUL.FTZ R54, R54, R2.reuse ;  /* 0x0000000236367220 */ /* 0x080fe20000410000 */
[----:B------:R-:W-:-:S02]  /*a1c0*/  FMUL.FTZ R53, R53, R2 ;  /* 0x0000000235357220 */ /* 0x000fc40000410000 */
[----:B------:R-:W2:Y:S01]  /*a1d0*/  MUFU.TANH R28, R28 ;  /* 0x0000001c001c7308 */ /* 0x000ea20000002400 */
[C---:B-1----:R-:W-:Y:S01]  /*a1e0*/  HMMA.16816.F32 R36, R32.reuse, R62, R36 ;  /* 0x0000003e2024723c */ /* 0x042fe20000001824 */
[----:B----4-:R-:W1:Y:S06]  /*a1f0*/  LDSM.16.M88.4 R64, [R76+0x5800] ;  /* 0x005800004c40783b */ /* 0x010e6c0000000200 */
[----:B------:R-:W-:Y:S01]  /*a200*/  MUFU.TANH R31, R31 ;  /* 0x0000001f001f7308 */ /* 0x000fe20000002400 */
[----:B------:R-:W-:Y:S01]  /*a210*/  HMMA.16816.F32 R40, R32, R60, R40 ;  /* 0x0000003c2028723c */ /* 0x000fe20000001828 */
[----:B---3--:R-:W3:Y:S06]  /*a220*/  LDSM.16.M88.4 R24, [R78+0x5c00] ;  /* 0x005c00004e18783b */ /* 0x008eec0000000200 */
[----:B------:R-:W-:Y:S01]  /*a230*/  MUFU.TANH R57, R57 ;  /* 0x0000003900397308 */ /* 0x000fe20000002400 */
[C---:B------:R-:W-:Y:S07]  /*a240*/  HMMA.16816.F32 R48, R4.reuse, R16, R48 ;  /* 0x000000100430723c */ /* 0x040fee0000001830 */
[----:B------:R-:W-:Y:S01]  /*a250*/  MUFU.TANH R56, R56 ;  /* 0x0000003800387308 */ /* 0x000fe20000002400 */
[----:B------:R-:W-:Y:S01]  /*a260*/  HMMA.16816.F32 R44, R4, R18, R44 ;  /* 0x00000012042c723c */ /* 0x000fe2000000182c */
[----:B------:R-:W4:Y:S01]  /*a270*/  LDSM.16.M88.4 R16, [R76+0x5c00] ;  /* 0x005c00004c10783b */ /* 0x000f220000000200 */
[----:B------:R-:W-:-:S05]  /*a280*/  DEPBAR.LE SB0, 0x0 ;  /* 0x000080000000791a */ /* 0x000fca0000000000 */
[----:B------:R-:W-:Y:S01]  /*a290*/  MUFU.TANH R58, R58 ;  /* 0x0000003a003a7308 */ /* 0x000fe20000002400 */
[C---:B--2---:R-:W-:Y:S07]  /*a2a0*/  HMMA.16816.F32 R36, R20.reuse, R10, R36 ;  /* 0x0000000a1424723c */ /* 0x044fee0000001824 */
[----:B------:R-:W-:Y:S01]  /*a2b0*/  MUFU.TANH R52, R52 ;  /* 0x0000003400347308 */ /* 0x000fe20000002400 */
[----:B------:R-:W-:Y:S03]  /*a2c0*/  HMMA.16816.F32 R40, R20, R8, R40 ;  /* 0x000000081428723c */ /* 0x000fe60000001828 */
[----:B------:R-:W-:-:S02]  /*a2d0*/  IMAD.SHL.U32 R9, R94, 0x2, RZ ;  /* 0x000000025e097824 */ /* 0x000fc400078e00ff */
[----:B------:R-:W-:-:S03]  /*a2e0*/  FMUL.FTZ R8, R55, R2 ;  /* 0x0000000237087220 */ /* 0x000fc60000410000 */
[----:B------:R-:W-:Y:S01]  /*a2f0*/  LOP3.LUT R20, R122, 0x6, R9, 0xf8, !PT ;  /* 0x000000067a147812 */ /* 0x000fe200078ef809 */
[----:B------:R-:W-:Y:S01]  /*a300*/  MUFU.TANH R54, R54 ;  /* 0x0000003600367308 */ /* 0x000fe20000002400 */
[----:B-1----:R-:W-:Y:S05]  /*a310*/  HMMA.16816.F32 R48, R12, R64, R48 ;  /* 0x000000400c30723c */ /* 0x002fea0000001830 */
[C---:B------:R-:W-:Y:S02]  /*a320*/  ISETP.GE.AND P2, PT, R20.reuse, R77, PT ;  /* 0x0000004d1400720c */ /* 0x040fe40003f46270 */
[----:B------:R-:W-:Y:S02]  /*a330*/  LOP3.LUT R10, R20, 0x9, RZ, 0xfc, !PT ;  /* 0x00000009140a7812 */ /* 0x000fe400078efcff */
[----:B------:R-:W-:Y:S01]  /*a340*/  FSEL R74, R74, -INF , !P2 ;  /* 0xff8000004a4a7808 */ /* 0x000fe20005000000 */
[----:B------:R-:W-:Y:S01]  /*a350*/  MUFU.TANH R53, R53 ;  /* 0x0000003500357308 */ /* 0x000fe20000002400 */
[----:B---3--:R-:W-:Y:S05]  /*a360*/  HMMA.16816.F32 R36, R4, R26, R36 ;  /* 0x0000001a0424723c */ /* 0x008fea0000001824 */
[----:B------:R-:W-:-:S02]  /*a370*/  FSEL R72, R72, -INF , !P2 ;  /* 0xff80000048487808 */ /* 0x000fc40005000000 */
[-C--:B------:R-:W-:Y:S02]  /*a380*/  ISETP.GE.AND P6, PT, R10, R77.reuse, PT ;  /* 0x0000004d0a00720c */ /* 0x080fe40003fc6270 */
[C---:B------:R-:W-:Y:S01]  /*a390*/  LOP3.LUT R10, R20.reuse, 0x31, RZ, 0xfc, !PT ;  /* 0x00000031140a7812 */ /* 0x040fe200078efcff */
[----:B------:R-:W-:Y:S01]  /*a3a0*/  MUFU.TANH R8, R8 ;  /* 0x0000000800087308 */ /* 0x000fe20000002400 */
[----:B------:R-:W-:Y:S03]  /*a3b0*/  HMMA.16816.F32 R40, R4, R24, R40 ;  /* 0x000000180428723c */ /* 0x000fe60000001828 */
[----:B------:R-:W-:Y:S01]  /*a3c0*/  LOP3.LUT R4, R20, 0x8, RZ, 0xfc, !PT ;  /* 0x0000000814047812 */ /* 0x000fe200078efcff */
[-C--:B------:R-:W-:Y:S01]  /*a3d0*/  FMUL.FTZ R49, R49, R2.reuse ;  /* 0x0000000231317220 */ /* 0x080fe20000410000 */
[-C--:B------:R-:W-:Y:S02]  /*a3e0*/  FMUL.FTZ R51, R51, R2.reuse ;  /* 0x0000000233337220 */ /* 0x080fe40000410000 */
[-C--:B------:R-:W-:Y:S01]  /*a3f0*/  ISETP.GE.AND P0, PT, R4, R77.reuse, PT ;  /* 0x0000004d0400720c */ /* 0x080fe20003f06270 */
[-C--:B------:R-:W-:Y:S01]  /*a400*/  FMUL.FTZ R48, R48, R2.reuse ;  /* 0x0000000230307220 */ /* 0x080fe20000410000 */
[C---:B------:R-:W-:Y:S01]  /*a410*/  LOP3.LUT R4, R20.reuse, 0x11, RZ, 0xfc, !PT ;  /* 0x0000001114047812 */ /* 0x040fe200078efcff */
[----:B------:R-:W-:Y:S01]  /*a420*/  HMMA.16816.F32 R44, R12, R66, R44 ;  /* 0x000000420c2c723c */ /* 0x000fe2000000182c */
[----:B------:R-:W-:Y:S04]  /*a430*/  MUFU.TANH R142, R49 ;  /* 0x00000031008e7308 */ /* 0x000fe80000002400 */
[----:B------:R-:W-:Y:S01]  /*a440*/  LOP3.LUT R6, R20, 0x1, RZ, 0xfc, !PT ;  /* 0x0000000114067812 */ /* 0x000fe200078efcff */
[----:B------:R-:W-:Y:S01]  /*a450*/  FMUL.FTZ R50, R50, R2 ;  /* 0x0000000232327220 */ /* 0x000fe20000410000 */
[----:B------:R-:W-:-:S02]  /*a460*/  ISETP.GE.AND P4, PT, R4, R77, PT ;  /* 0x0000004d0400720c */ /* 0x000fc40003f86270 */
[----:B------:R-:W-:Y:S01]  /*a470*/  LOP3.LUT R4, R20, 0x18, RZ, 0xfc, !PT ;  /* 0x0000001814047812 */ /* 0x000fe200078efcff */
[C---:B----4-:R-:W-:Y:S01]  /*a480*/  HMMA.16816.F32 R36, R12.reuse, R18, R36 ;  /* 0x000000120c24723c */ /* 0x050fe20000001824 */
[----:B------:R-:W1:Y:S02]  /*a490*/  MUFU.TANH R128, R51 ;  /* 0x0000003300807308 */ /* 0x000e640000002400 */
[-C--:B------:R-:W-:Y:S02]  /*a4a0*/  ISETP.GE.AND P3, PT, R4, R77.reuse, PT ;  /* 0x0000004d0400720c */ /* 0x080fe40003f66270 */
[----:B------:R-:W-:Y:S02]  /*a4b0*/  LOP3.LUT R4, R20, 0x19, RZ, 0xfc, !PT ;  /* 0x0000001914047812 */ /* 0x000fe400078efcff */
[-C--:B------:R-:W-:Y:S01]  /*a4c0*/  ISETP.GE.AND P1, PT, R6, R77.reuse, PT ;  /* 0x0000004d0600720c */ /* 0x080fe20003f26270 */
[----:B------:R-:W-:Y:S03]  /*a4d0*/  HMMA.16816.F32 R40, R12, R16, R40 ;  /* 0x000000100c28723c */ /* 0x000fe60000001828 */
[-C--:B------:R-:W-:Y:S01]  /*a4e0*/  ISETP.GE.AND P2, PT, R4, R77.reuse, PT ;  /* 0x0000004d0400720c */ /* 0x080fe20003f46270 */
[----:B------:R-:W-:Y:S01]  /*a4f0*/  MUFU.TANH R130, R48 ;  /* 0x0000003000827308 */ /* 0x000fe20000002400 */
[----:B------:R-:W-:Y:S01]  /*a500*/  LOP3.LUT R4, R20, 0x20, RZ, 0xfc, !PT ;  /* 0x0000002014047812 */ /* 0x000fe200078efcff */
[-C--:B------:R-:W-:Y:S01]  /*a510*/  FMUL.FTZ R44, R44, R2.reuse ;  /* 0x000000022c2c7220 */ /* 0x080fe20000410000 */
[----:B------:R-:W-:Y:S01]  /*a520*/  FSEL R28, R28, -INF , !P1 ;  /* 0xff8000001c1c7808 */ /* 0x000fe20004800000 */
[-C--:B------:R-:W-:Y:S01]  /*a530*/  FMUL.FTZ R45, R45, R2.reuse ;  /* 0x000000022d2d7220 */ /* 0x080fe20000410000 */
[----:B------:R-:W-:Y:S01]  /*a540*/  FSEL R73, R73, -INF , !P1 ;  /* 0xff80000049497808 */ /* 0x000fe20004800000 */
[-C--:B------:R-:W-:Y:S01]  /*a550*/  FMUL.FTZ R46, R46, R2.reuse ;  /* 0x000000022e2e7220 */ /* 0x080fe20000410000 */
[-C--:B------:R-:W-:Y:S01]  /*a560*/  ISETP.GE.AND P1, PT, R4, R77.reuse, PT ;  /* 0x0000004d0400720c */ /* 0x080fe20003f26270 */
[----:B------:R-:W2:Y:S01]  /*a570*/  MUFU.TANH R136, R50 ;  /* 0x0000003200887308 */ /* 0x000ea20000002400 */
[C---:B------:R-:W-:Y:S01]  /*a580*/  LOP3.LUT R4, R20.reuse, 0x21, RZ, 0xfc, !PT ;  /* 0x0000002114047812 */ /* 0x040fe200078efcff */
[-C--:B------:R-:W-:Y:S01]  /*a590*/  FMUL.FTZ R35, R37, R2.reuse ;  /* 0x0000000225237220 */ /* 0x080fe20000410000 */
[-C--:B------:R-:W-:Y:S01]  /*a5a0*/  FMUL.FTZ R47, R47, R2.reuse ;  /* 0x000000022f2f7220 */ /* 0x080fe20000410000 */
[----:B------:R-:W-:Y:S01]  /*a5b0*/  LOP3.LUT R6, R20, 0x10, RZ, 0xfc, !PT ;  /* 0x0000001014067812 */ /* 0x000fe200078efcff */
[-C--:B------:R-:W-:Y:S01]  /*a5c0*/  FMUL.FTZ R36, R36, R2.reuse ;  /* 0x0000000224247220 */ /* 0x080fe20000410000 */
[-C--:B------:R-:W-:Y:S01]  /*a5d0*/  FMUL.FTZ R38, R38, R2.reuse ;  /* 0x0000000226267220 */ /* 0x080fe20000410000 */
[-C--:B------:R-:W-:Y:S01]  /*a5e0*/  FMUL.FTZ R39, R39, R2.reuse ;  /* 0x0000000227277220 */ /* 0x080fe20000410000 */
[----:B------:R-:W-:Y:S01]  /*a5f0*/  FSEL R68, R68, -INF , !P0 ;  /* 0xff80000044447808 */ /* 0x000fe20004000000 */
[-C--:B------:R-:W-:Y:S01]  /*a600*/  FMUL.FTZ R40, R40, R2.reuse ;  /* 0x0000000228287220 */ /* 0x080fe20000410000 */
[-C--:B------:R-:W-:Y:S01]  /*a610*/  FMUL.FTZ R41, R41, R2.reuse ;  /* 0x0000000229297220 */ /* 0x080fe20000410000 */
[-C--:B------:R-:W-:Y:S01]  /*a620*/  FMUL.FTZ R42, R42, R2.reuse ;  /* 0x000000022a2a7220 */ /* 0x080fe20000410000 */
[----:B------:R-:W-:Y:S01]  /*a630*/  FMUL.FTZ R43, R43, R2 ;  /* 0x000000022b2b7220 */ /* 0x000fe20000410000 */
[----:B------:R-:W-:Y:S01]  /*a640*/  FSEL R14, R29, -INF , !P0 ;  /* 0xff8000001d0e7808 */ /* 0x000fe20004000000 */
[----:B------:R-:W-:Y:S01]  /*a650*/  MUFU.TANH R140, R44 ;  /* 0x0000002c008c7308 */ /* 0x000fe20000002400 */
[----:B------:R-:W-:-:S02]  /*a660*/  ISETP.GE.AND P0, PT, R4, R77, PT ;  /* 0x0000004d0400720c */ /* 0x000fc40003f06270 */
[----:B------:R-:W-:Y:S02]  /*a670*/  LOP3.LUT R4, R20, 0x28, RZ, 0xfc, !PT ;  /* 0x0000002814047812 */ /* 0x000fe400078efcff */
[----:B------:R-:W-:Y:S02]  /*a680*/  ISETP.GE.AND P5, PT, R6, R77, PT ;  /* 0x0000004d0600720c */ /* 0x000fe40003fa6270 */
[----:B------:R-:W-:Y:S01]  /*a690*/  LOP3.LUT R6, R20, 0x29, RZ, 0xfc, !PT ;  /* 0x0000002914067812 */ /* 0x000fe200078efcff */
[----:B------:R-:W-:Y:S01]  /*a6a0*/  MUFU.TANH R138, R45 ;  /* 0x0000002d008a7308 */ /* 0x000fe20000002400 */
[----:B------:R-:W-:Y:S02]  /*a6b0*/  FSEL R30, R30, -INF , !P6 ;  /* 0xff8000001e1e7808 */ /* 0x000fe40007000000 */
[----:B------:R-:W-:Y:S02]  /*a6c0*/  FSEL R16, R75, -INF , !P6 ;  /* 0xff8000004b107808 */ /* 0x000fe40007000000 */
[----:B-1----:R-:W-:-:S02]  /*a6d0*/  FSEL R128, R128, -INF , !P0 ;  /* 0xff80000080807808 */ /* 0x002fc40004000000 */
[----:B------:R-:W-:Y:S01]  /*a6e0*/  FSEL R142, R142, -INF , !P0 ;  /* 0xff8000008e8e7808 */ /* 0x000fe20004000000 */
[----:B------:R-:W1:Y:S01]  /*a6f0*/  MUFU.TANH R134, R46 ;  /* 0x0000002e00867308 */ /* 0x000e620000002400 */
[-C--:B------:R-:W-:Y:S02]  /*a700*/  ISETP.GE.AND P6, PT, R4, R77.reuse, PT ;  /* 0x0000004d0400720c */ /* 0x080fe40003fc6270 */
[----:B------:R-:W-:Y:S02]  /*a710*/  ISETP.NE.AND P0, PT, R88, 0x1, PT ;  /* 0x000000015800780c */ /* 0x000fe40003f05270 */
[----:B------:R-:W-:Y:S02]  /*a720*/  FSEL R4, R57, -INF , !P5 ;  /* 0xff80000039047808 */ /* 0x000fe40006800000 */
[----:B------:R-:W-:Y:S01]  /*a730*/  FSEL R12, R31, -INF , !P5 ;  /* 0xff8000001f0c7808 */ /* 0x000fe20006800000 */
[----:B------:R-:W3:Y:S01]  /*a740*/  MUFU.TANH R132, R47 ;  /* 0x0000002f00847308 */ /* 0x000ee20000002400 */
[----:B------:R-:W-:-:S02]  /*a750*/  ISETP.GE.AND P5, PT, R6, R77, PT ;  /* 0x0000004d0600720c */ /* 0x000fc40003fa6270 */
[----:B------:R-:W-:Y:S02]  /*a760*/  LOP3.LUT R6, R20, 0x30, RZ, 0xfc, !PT ;  /* 0x0000003014067812 */ /* 0x000fe400078efcff */
[----:B------:R-:W-:Y:S02]  /*a770*/  FSEL R58, R58, -INF , !P4 ;  /* 0xff8000003a3a7808 */ /* 0x000fe40006000000 */
[----:B------:R-:W-:Y:S01]  /*a780*/  FSEL R56, R56, -INF , !P4 ;  /* 0xff80000038387808 */ /* 0x000fe20006000000 */
[----:B------:R-:W4:Y:S01]  /*a790*/  MUFU.TANH R126, R40 ;  /* 0x00000028007e7308 */ /* 0x000f220000002400 */
[----:B------:R-:W-:Y:S02]  /*a7a0*/  LOP3.LUT R18, R20, 0x38, RZ, 0xfc, !PT ;  /* 0x0000003814127812 */ /* 0x000fe400078efcff */
[----:B------:R-:W-:Y:S02]  /*a7b0*/  ISETP.GE.AND P4, PT, R6, R77, PT ;  /* 0x0000004d0600720c */ /* 0x000fe40003f86270 */
[----:B------:R-:W-:-:S02]  /*a7c0*/  LOP3.LUT R20, R20, 0x39, RZ, 0xfc, !PT ;  /* 0x0000003914147812 */ /* 0x000fc400078efcff */
[----:B------:R-:W-:Y:S01]  /*a7d0*/  FSEL R6, R54, -INF , !P3 ;  /* 0xff80000036067808 */ /* 0x000fe20005800000 */
[----:B------:R-:W-:Y:S01]  /*a7e0*/  MUFU.TANH R98, R41 ;  /* 0x0000002900627308 */ /* 0x000fe20000002400 */
[----:B------:R-:W-:Y:S02]  /*a7f0*/  FSEL R52, R52, -INF , !P3 ;  /* 0xff80000034347808 */ /* 0x000fe40005800000 */
[----:B------:R-:W-:Y:S02]  /*a800*/  ISETP.GE.AND P3, PT, R10, R77, PT ;  /* 0x0000004d0a00720c */ /* 0x000fe40003f66270 */
[----:B------:R-:W-:Y:S02]  /*a810*/  FSEL R8, R8, -INF , !P2 ;  /* 0xff80000008087808 */ /* 0x000fe40005000000 */
[----:B------:R-:W-:Y:S01]  /*a820*/  FSEL R10, R53, -INF , !P2 ;  /* 0xff800000350a7808 */ /* 0x000fe20005000000 */
[----:B------:R-:W4:Y:S01]  /*a830*/  MUFU.TANH R99, R42 ;  /* 0x0000002a00637308 */ /* 0x000f220000002400 */
[----:B--2---:R-:W-:-:S02]  /*a840*/  FSEL R136, R136, -INF , !P1 ;  /* 0xff80000088887808 */ /* 0x004fc40004800000 */
[----:B------:R-:W-:Y:S02]  /*a850*/  FSEL R130, R130, -INF , !P1 ;  /* 0xff80000082827808 */ /* 0x000fe40004800000 */
[-C--:B------:R-:W-:Y:S02]  /*a860*/  ISETP.GE.AND P2, PT, R18, R77.reuse, PT ;  /* 0x0000004d1200720c */ /* 0x080fe40003f46270 */
[----:B------:R-:W-:Y:S01]  /*a870*/  ISETP.GE.AND P1, PT, R20, R77, PT ;  /* 0x0000004d1400720c */ /* 0x000fe20003f26270 */
[----:B------:R-:W2:Y:S01]  /*a880*/  MUFU.TANH R97, R43 ;  /* 0x0000002b00617308 */ /* 0x000ea20000002400 */
[----:B-1----:R-:W-:Y:S02]  /*a890*/  FSEL R134, R134, -INF , !P6 ;  /* 0xff80000086867808 */ /* 0x002fe40007000000 */
[----:B------:R-:W-:Y:S02]  /*a8a0*/  FSEL R140, R140, -INF , !P6 ;  /* 0xff8000008c8c7808 */ /* 0x000fe40007000000 */
[----:B---3--:R-:W-:-:S02]  /*a8b0*/  FSEL R132, R132, -INF , !P5 ;  /* 0xff80000084847808 */ /* 0x008fc40006800000 */
[----:B------:R-:W-:Y:S01]  /*a8c0*/  FSEL R138, R138, -INF , !P5 ;  /* 0xff8000008a8a7808 */ /* 0x000fe20006800000 */
[----:B------:R-:W1:Y:S01]  /*a8d0*/  MUFU.TANH R93, R36 ;  /* 0x00000024005d7308 */ /* 0x000e620000002400 */
[----:B----4-:R-:W-:Y:S02]  /*a8e0*/  FSEL R126, R126, -INF , !P4 ;  /* 0xff8000007e7e7808 */ /* 0x010fe40006000000 */
[----:B------:R-:W-:Y:S02]  /*a8f0*/  FSEL R99, R99, -INF , !P4 ;  /* 0xff80000063637808 */ /* 0x000fe40006000000 */
[----:B------:R-:W-:-:S03]  /*a900*/  FSEL R98, R98, -INF , !P3 ;  /* 0xff80000062627808 */ /* 0x000fc60005800000 */
[----:B------:R-:W3:Y:S01]  /*a910*/  MUFU.TANH R96, R38 ;  /* 0x0000002600607308 */ /* 0x000ee20000002400 */
[----:B--2---:R-:W-:-:S07]  /*a920*/  FSEL R97, R97, -INF , !P3 ;  /* 0xff80000061617808 */ /* 0x004fce0005800000 */
[----:B------:R-:W2:Y:S01]  /*a930*/  MUFU.TANH R89, R39 ;  /* 0x0000002700597308 */ /* 0x000ea20000002400 */
[----:B-1----:R-:W-:-:S07]  /*a940*/  FSEL R93, R93, -INF , !P2 ;  /* 0xff8000005d5d7808 */ /* 0x002fce0005000000 */
[----:B------:R-:W1:Y:S01]  /*a950*/  MUFU.TANH R35, R35 ;  /* 0x0000002300237308 */ /* 0x000e620000002400 */
[----:B---3--:R-:W-:Y:S02]  /*a960*/  FSEL R96, R96, -INF , !P2 ;  /* 0xff80000060607808 */ /* 0x008fe40005000000 */
[----:B--2---:R-:W-:Y:S02]  /*a970*/  FSEL R89, R89, -INF , !P1 ;  /* 0xff80000059597808 */ /* 0x004fe40004800000 */
        /* <DEDUP_REMOVED lines=16> */
.L_x_9074:
[----:B------:R-:W2:Y:S01]  /*aa80*/  LD.E R15, desc[UR4][R84.64+0x170] ;  /* 0x00017004540f7980 */ /* 0x000ea2000c101900 */
[----:B------:R-:W-:Y:S02]  /*aa90*/  LEA R11, R88, 0xffffff80, 0x6 ;  /* 0xffffff80580b7811 */ /* 0x000fe400078e30ff */
        /* <DEDUP_REMOVED lines=31> */
[----:B------:R-:W-:Y:S02]  /*ac90*/  ISETP.GE.AND P3, PT, R2, RZ, PT ;  /* 0x000000ff0200720c */ /* 0x000fe40003f66270 */
[----:B------:R-:W-:-:S03]  /*aca0*/  LOP3.LUT R2, RZ, R15, RZ, 0x33, !PT ;  /* 0x0000000fff027212 */ /* 0x000fc600078e33ff */
[----:B------:R-:W-:Y:S02]  /*acb0*/  @P5 IADD3 R9, PT, PT, R9, 0x1, RZ ;  /* 0x0000000109095810 */ /* 0x000fe40007ffe0ff */
[----:B------:R-:W-:-:S03]  /*acc0*/  @P6 VIADD R13, R13, 0x1 ;  /* 0x000000010d0d6836 */ /* 0x000fc60000000000 */
        /* <DEDUP_REMOVED lines=23> */
.L_x_9075:
[----:B------:R-:W-:Y:S05]  /*ae40*/  BSYNC.RECONVERGENT B0 ;  /* 0x0000000000007941 */ /* 0x000fea0003800200 */
.L_x_9073:
[----:B------:R-:W-:Y:S01]  /*ae50*/  IMAD.SHL.U32 R5, R94, 0x8, RZ ;  /* 0x000000085e057824 */ /* 0x000fe200078e00ff */
[----:B------:R-:W-:-:S04]  /*ae60*/  LEA R18, P1, R106, R108, 0x1 ;  /* 0x0000006c6a127211 */ /* 0x000fc800078208ff */
[----:B------:R-:W-:Y:S02]  /*ae70*/  LOP3.LUT R7, R5, 0xc0, RZ, 0xc0, !PT ;  /* 0x000000c005077812 */ /* 0x000fe400078ec0ff */
[----:B------:R-:W-:Y:S02]  /*ae80*/  LEA.HI.X R19, R106, R109, R107, 0x1, P1 ;  /* 0x0000006d6a137211 */ /* 0x000fe400008f0c6b */
[----:B------:R-:W-:-:S04]  /*ae90*/  LOP3.LUT R2, R7, 0x18, R94, 0xf8, !PT ;  /* 0x0000001807027812 */ /* 0x000fc800078ef85e */
[----:B------:R-:W-:-:S04]  /*aea0*/  LOP3.LUT R2, R2, 0x18, R5, 0x78, !PT ;  /* 0x0000001802027812 */ /* 0x000fc800078e7805 */
[----:B------:R-:W-:-:S04]  /*aeb0*/  LOP3.LUT R2, R2, 0x1f20, R5, 0xf8, !PT ;  /* 0x00001f2002027812 */ /* 0x000fc800078ef805 */
        /* <DEDUP_REMOVED lines=11> */
.L_x_9072:
[----:B------:R-:W-:Y:S05]  /*af70*/  BSYNC.RECONVERGENT B1 ;  /* 0x0000000000017941 */ /* 0x000fea0003800200 */
.L_x_9071:
        /* <DEDUP_REMOVED lines=19> */
[----:B------:R-:W-:Y:S01]  /*b0b0*/  LEA R34, R34, UR6, 0x1 ;  /* 0x0000000622227c11 */ /* 0x000fe2000f8e08ff */
        /* <DEDUP_REMOVED lines=34> */
[-C--:B------:R-:W-:Y:S01]  /*b2e0*/  FFMA.FTZ R22, R52, R100.reuse, -R121 ;  /* 0x0000006434167223 */ /* 0x080fe20000010879 */
[----:B------:R-:W-:Y:S01]  /*b2f0*/  MUFU.EX2 R103, R103 ;  /* 0x0000006700677308 */ /* 0x000fe20000000800 */
[-CC-:B------:R-:W-:Y:S01]  /*b300*/  FFMA.FTZ R28, R4, R100.reuse, -R101.reuse ;  /* 0x00000064041c7223 */ /* 0x180fe20000010865 */
[-CC-:B------:R-:W-:Y:S01]  /*b310*/  FFMA.FTZ R23, R58, R100.reuse, -R101.reuse ;  /* 0x000000643a177223 */ /* 0x180fe20000010865 */
[-C--:B------:R-:W-:Y:S01]  /*b320*/  FFMA.FTZ R20, R6, R100.reuse, -R101 ;  /* 0x0000006406147223 */ /* 0x080fe20000010865 */
[----:B------:R-:W4:Y:S01]  /*b330*/  MUFU.EX2 R32, R32 ;  /* 0x0000002000207308 */ /* 0x000f220000000800 */
[----:B------:R-:W5:Y:S01]  /*b340*/  LDSM.16.MT88.4 R12, [R33+0x6400] ;  /* 0x00640000210c783b */ /* 0x000f620000004200 */
[-CC-:B------:R-:W-:Y:S01]  /*b350*/  FFMA.FTZ R130, R130, R100.reuse, -R121.reuse ;  /* 0x0000006482827223 */ /* 0x180fe20000010879 */
[-C--:B------:R-:W-:Y:S01]  /*b360*/  FFMA.FTZ R127, R142, R100.reuse, -R121 ;  /* 0x000000648e7f7223 */ /* 0x080fe20000010879 */
[----:B------:R-:W-:Y:S01]  /*b370*/  MUFU.EX2 R124, R124 ;  /* 0x0000007c007c7308 */ /* 0x000fe20000000800 */
[----:B------:R-:W-:Y:S01]  /*b380*/  LDSM.16.MT88.4 R52, [R33+0x7000] ;  /* 0x007000002134783b */ /* 0x000fe20000004200 */
[----:B--2---:R-:W-:Y:S01]  /*b390*/  F2FP.F16.F32.PACK_AB R48, R102, R105 ;  /* 0x000000696630723e */ /* 0x004fe200000000ff */
[-CC-:B------:R-:W-:Y:S01]  /*b3a0*/  FFMA.FTZ R125, R128, R100.reuse, -R101.reuse ;  /* 0x00000064807d7223 */ /* 0x180fe20000010865 */
[----:B------:R-:W2:Y:S01]  /*b3b0*/  MUFU.EX2 R123, R123 ;  /* 0x0000007b007b7308 */ /* 0x000ea20000000800 */
[----:B------:R-:W-:Y:S01]  /*b3c0*/  LDSM.16.MT88.4 R16, [R33+0x7400] ;  /* 0x007400002110783b */ /* 0x000fe20000004200 */
[-C--:B------:R-:W-:Y:S01]  /*b3d0*/  FFMA.FTZ R136, R136, R100.reuse, -R101 ;  /* 0x0000006488887223 */ /* 0x080fe20000010865 */
[-C--:B------:R-:W-:Y:S01]  /*b3e0*/  FFMA.FTZ R126, R126, R100.reuse, -R121 ;  /* 0x000000647e7e7223 */ /* 0x080fe20000010879 */
[----:B------:R-:W-:Y:S01]  /*b3f0*/  MUFU.EX2 R120, R120 ;  /* 0x0000007800787308 */ /* 0x000fe20000000800 */
[----:B------:R-:W-:Y:S01]  /*b400*/  FFMA.FTZ R96, R96, R100, -R101 ;  /* 0x0000006460607223 */ /* 0x000fe20000010865 */
[----:B----4-:R-:W-:Y:S01]  /*b410*/  F2FP.F16.F32.PACK_AB R50, R32, R103 ;  /* 0x000000672032723e */ /* 0x010fe200000000ff */
[----:B------:R-:W-:Y:S01]  /*b420*/  FADD.FTZ R102, R105, R102 ;  /* 0x0000006669667221 */ /* 0x000fe20000010000 */
[----:B------:R-:W4:Y:S03]  /*b430*/  MUFU.EX2 R31, R31 ;  /* 0x0000001f001f7308 */ /* 0x000f260000000800 */
[----:B------:R-:W-:Y:S01]  /*b440*/  FADD.FTZ R103, R103, R102 ;  /* 0x0000006667677221 */ /* 0x000fe20000010000 */
[----:B------:R-:W-:Y:S01]  /*b450*/  MUFU.EX2 R30, R30 ;  /* 0x0000001e001e7308 */ /* 0x000fe20000000800 */
[----:B--2---:R-:W-:Y:S01]  /*b460*/  F2FP.F16.F32.PACK_AB R49, R123, R124 ;  /* 0x0000007c7b31723e */ /* 0x004fe200000000ff */
[----:B------:R-:W-:-:S02]  /*b470*/  FADD.FTZ R123, R124, R123 ;  /* 0x0000007b7c7b7221 */ /* 0x000fc40000010000 */
[----:B------:R-:W2:Y:S01]  /*b480*/  MUFU.EX2 R29, R29 ;  /* 0x0000001d001d7308 */ /* 0x000ea20000000800 */
[----:B------:R-:W-:-:S03]  /*b490*/  FADD.FTZ R103, R32, R103 ;  /* 0x0000006720677221 */ /* 0x000fc60000010000 */
[----:B------:R-:W-:Y:S01]  /*b4a0*/  MUFU.EX2 R22, R22 ;  /* 0x0000001600167308 */ /* 0x000fe20000000800 */
[C---:B----4-:R-:W-:Y:S01]  /*b4b0*/  F2FP.F16.F32.PACK_AB R51, R31.reuse, R120 ;  /* 0x000000781f33723e */ /* 0x050fe200000000ff */
[----:B------:R-:W-:Y:S02]  /*b4c0*/  FADD.FTZ R120, R120, R123 ;  /* 0x0000007b78787221 */ /* 0x000fe40000010000 */
[----:B------:R-:W4:Y:S02]  /*b4d0*/  MUFU.EX2 R21, R21 ;  /* 0x0000001500157308 */ /* 0x000f240000000800 */
[----:B------:R-:W-:Y:S02]  /*b4e0*/  FADD.FTZ R31, R31, R120 ;  /* 0x000000781f1f7221 */ /* 0x000fe40000010000 */
        /* <DEDUP_REMOVED lines=25> */
[C---:B---3--:R-:W-:Y:S03]  /*b680*/  HMMA.16816.F32 R64, R4.reuse, R8, R64 ;  /* 0x000000080440723c */ /* 0x048fe60000001840 */
[----:B------:R-:W-:Y:S05]  /*b690*/  MUFU.EX2 R96, R96 ;  /* 0x0000006000607308 */ /* 0x000fea0000000800 */
        /* <DEDUP_REMOVED lines=57> */
[-C--:B------:R-:W-:Y:S01]  /*ba30*/  FFMA.FTZ R35, R89, R100.reuse, -R101 ;  /* 0x0000006459237223 */ /* 0x080fe20000010865 */
[-C--:B------:R-:W-:Y:S01]  /*ba40*/  FFMA.FTZ R4, R98, R100.reuse, -R121 ;  /* 0x0000006462047223 */ /* 0x080fe20000010879 */
        /* <DEDUP_REMOVED lines=52> */
.L_x_9083:
        /* <DEDUP_REMOVED lines=80> */
.L_x_9078:
[----:B------:R-:W-:Y:S05]  /*c290*/  BSYNC.RECONVERGENT B0 ;  /* 0x0000000000007941 */ /* 0x000fea0003800200 */
.L_x_9077:
[----:B------:R-:W1:Y:S01]  /*c2a0*/  S2UR UR7, SR_CgaCtaId ;  /* 0x00000000000779c3 */ /* 0x000e620000008800 */
[C---:B------:R-:W-:Y:S01]  /*c2b0*/  SHF.L.U32 R6, R94.reuse, 0x3, RZ ;  /* 0x000000035e067819 */ /* 0x040fe200000006ff */
[----:B------:R-:W-:Y:S01]  /*c2c0*/  UMOV UR8, 0x400 ;  /* 0x0000040000087882 */ /* 0x000fe20000000000 */
[----:B------:R-:W-:Y:S01]  /*c2d0*/  LOP3.LUT R7, R94, 0x18, RZ, 0xc0, !PT ;  /* 0x000000185e077812 */ /* 0x000fe200078ec0ff */
[----:B------:R-:W-:Y:S01]  /*c2e0*/  BSSY.RECONVERGENT B1, `(.L_x_9079) ;  /* 0x0000113000017945 */ /* 0x000fe20003800200 */
[----:B------:R-:W-:Y:S02]  /*c2f0*/  IADD3 R28, P0, PT, R118, R121, RZ ;  /* 0x00000079761c7210 */ /* 0x000fe40007f1e0ff */
[--C-:B------:R-:W-:Y:S02]  /*c300*/  LOP3.LUT R7, R7, 0xc0, R6.reuse, 0xf8, !PT ;  /* 0x000000c007077812 */ /* 0x100fe400078ef806 */
[----:B------:R-:W-:Y:S02]  /*c310*/  IADD3.X R29, PT, PT, R119, R123, RZ, P0, !PT ;  /* 0x0000007b771d7210 */ /* 0x000fe400007fe4ff */
[----:B------:R-:W-:Y:S02]  /*c320*/  LOP3.LUT R7, R7, 0x18, R6, 0x78, !PT ;  /* 0x0000001807077812 */ /* 0x000fe400078e7806 */
[----:B------:R-:W-:Y:S02]  /*c330*/  SHF.R.U32.HI R95, RZ, 0x1, R94 ;  /* 0x00000001ff5f7819 */ /* 0x000fe4000001165e */
[----:B------:R-:W-:Y:S02]  /*c340*/  LOP3.LUT R7, R7, 0x1f20, R6, 0xf8, !PT ;  /* 0x00001f2007077812 */ /* 0x000fe400078ef806 */
[C---:B------:R-:W-:Y:S02]  /*c350*/  SHF.L.U32 R104, R94.reuse, 0x4, RZ ;  /* 0x000000045e687819 */ /* 0x040fe400000006ff */
[C---:B------:R-:W-:Y:S02]  /*c360*/  SHF.L.U32 R105, R94.reuse, 0x5, RZ ;  /* 0x000000055e697819 */ /* 0x040fe400000006ff */
[C---:B------:R-:W-:Y:S02]  /*c370*/  LOP3.LUT R2, R94.reuse, 0x8, RZ, 0xc0, !PT ;  /* 0x000000085e027812 */ /* 0x040fe400078ec0ff */
[----:B------:R-:W-:Y:S01]  /*c380*/  LOP3.LUT R0, R95, 0x8, RZ, 0xc0, !PT ;  /* 0x000000085f007812 */ /* 0x000fe200078ec0ff */
[----:B-1----:R-:W-:Y:S01]  /*c390*/  ULEA UR6, UR7, UR8, 0x18 ;  /* 0x0000000807067291 */ /* 0x002fe2000f8ec0ff */
[----:B------:R-:W-:Y:S02]  /*c3a0*/  SHF.L.U32 R92, R94, 0x2, RZ ;  /* 0x000000025e5c7819 */ /* 0x000fe400000006ff */
[C---:B------:R-:W-:Y:S02]  /*c3b0*/  LOP3.LUT R4, R104.reuse, 0x100, RZ, 0xc0, !PT ;  /* 0x0000010068047812 */ /* 0x040fe400078ec0ff */
[----:B------:R-:W-:Y:S02]  /*c3c0*/  LOP3.LUT R104, R104, 0x3e00, RZ, 0xc0, !PT ;  /* 0x00003e0068687812 */ /* 0x000fe400078ec0ff */
[----:B------:R-:W-:Y:S02]  /*c3d0*/  LEA R127, R7, UR6, 0x1 ;  /* 0x00000006077f7c11 */ /* 0x000fe4000f8e08ff */
[--C-:B------:R-:W-:Y:S02]  /*c3e0*/  LOP3.LUT R3, R2, 0xc0, R105.reuse, 0xf8, !PT ;  /* 0x000000c002037812 */ /* 0x100fe400078ef869 */
[----:B------:R-:W-:Y:S01]  /*c3f0*/  LOP3.LUT R2, R92, 0x18, RZ, 0xc0, !PT ;  /* 0x000000185c027812 */ /* 0x000fe200078ec0ff */
[----:B------:R-:W-:Y:S01]  /*c400*/  @!PT LDS RZ, [RZ] ;  /* 0x00000000fffff984 */ /* 0x000fe20000000800 */
[----:B------:R-:W-:Y:S01]  /*c410*/  @!PT LDS RZ, [RZ] ;  /* 0x00000000fffff984 */ /* 0x000fe20000000800 */
[----:B------:R-:W-:Y:S01]  /*c420*/  @!PT LDS RZ, [RZ] ;  /* 0x00000000fffff984 */ /* 0x000fe20000000800 */
[----:B------:R-:W-:Y:S01]  /*c430*/  LDGSTS.E.BYPASS.LTC128B.128 [R127+0x6000], desc[UR4][R118.64] ;  /* 0x06000000767f7fae */ /* 0x000fe2000b981a04 */
[--C-:B------:R-:W-:Y:S02]  /*c440*/  LOP3.LUT R5, R0, 0xc0, R105.reuse, 0xf8, !PT ;  /* 0x000000c000057812 */ /* 0x100fe400078ef869 */
[--C-:B------:R-:W-:Y:S02]  /*c450*/  LOP3.LUT R0, R104, 0x20, R105.reuse, 0xf8, !PT ;  /* 0x0000002068007812 */ /* 0x100fe400078ef869 */
[----:B------:R-:W-:Y:S02]  /*c460*/  LOP3.LUT R90, R5, R2, RZ, 0x3c, !PT ;  /* 0x00000002055a7212 */ /* 0x000fe400078e3cff */
[--C-:B------:R-:W-:Y:S01]  /*c470*/  LOP3.LUT R5, R0, 0x100, R105.reuse, 0xf8, !PT ;  /* 0x0000010000057812 */ /* 0x100fe200078ef869 */
[----:B------:R-:W-:Y:S01]  /*c480*/  LDGSTS.E.BYPASS.LTC128B.128 [R127+0x7000], desc[UR4][R118.64+0x40] ;  /* 0x07000040767f7fae */ /* 0x000fe2000b981a04 */
[----:B------:R-:W-:Y:S02]  /*c490*/  LOP3.LUT R4, R4, 0x20, R105, 0xf8, !PT ;  /* 0x0000002004047812 */ /* 0x000fe400078ef869 */
[----:B------:R-:W-:Y:S02]  /*c4a0*/  LOP3.LUT R5, R5, R90, RZ, 0xfc, !PT ;  /* 0x0000005a05057212 */ /* 0x000fe400078efcff */
[----:B------:R-:W-:Y:S02]  /*c4b0*/  LOP3.LUT R2, R4, R3, R2, 0xf6, !PT ;  /* 0x0000000304027212 */ /* 0x000fe400078ef602 */
[----:B------:R-:W-:Y:S01]  /*c4c0*/  LEA R86, R5, UR6, 0x1 ;  /* 0x0000000605567c11 */ /* 0x000fe2000f8e08ff */
[----:B------:R-:W-:Y:S01]  /*c4d0*/  LDGSTS.E.BYPASS.LTC128B.128 [R127+0x8000], desc[UR4][R118.64+0x80] ;  /* 0x08000080767f7fae */ /* 0x000fe2000b981a04 */
[----:B------:R-:W-:Y:S02]  /*c4e0*/  LEA R2, R2, UR6, 0x1 ;  /* 0x0000000602027c11 */ /* 0x000fe4000f8e08ff */
[----:B------:R-:W-:Y:S02]  /*c4f0*/  MOV R87, 0x20 ;  /* 0x0000002000577802 */ /* 0x000fe40000000f00 */
[----:B------:R-:W-:Y:S02]  /*c500*/  LOP3.LUT P0, RZ, R94, 0x4, RZ, 0xc0, !PT ;  /* 0x000000045eff7812 */ /* 0x000fe4000780c0ff */
[----:B------:R-:W-:Y:S01]  /*c510*/  ISETP.NE.AND P2, PT, R120, RZ, PT ;  /* 0x000000ff7800720c */ /* 0x000fe20003f45270 */
[----:B------:R-:W-:Y:S01]  /*c520*/  LDGSTS.E.BYPASS.LTC128B.128 [R127+0x6800], desc[UR4][R28.64] ;  /* 0x068000001c7f7fae */ /* 0x000fe2000b981a04 */
[----:B------:R-:W-:Y:S04]  /*c530*/  SEL R87, R87, 0xffffffe0, !P0 ;  /* 0xffffffe057577807 */ /* 0x000fe80004000000 */
[-C--:B------:R-:W-:Y:S02]  /*c540*/  IADD3 R3, PT, PT, R86, R87.reuse, RZ ;  /* 0x0000005756037210 */ /* 0x080fe40007ffe0ff */
[----:B------:R-:W-:Y:S01]  /*c550*/  IADD3 R0, PT, PT, R2, R87, RZ ;  /* 0x0000005702007210 */ /* 0x000fe20007ffe0ff */
[----:B------:R-:W-:Y:S08]  /*c560*/  LDGSTS.E.BYPASS.LTC128B.128 [R127+0x7800], desc[UR4][R28.64+0x40] ;  /* 0x078000401c7f7fae */ /* 0x000ff0000b981a04 */
[----:B------:R1:W-:Y:S08]  /*c570*/  LDGSTS.E.BYPASS.LTC128B.128 [R127+0x8800], desc[UR4][R28.64+0x80] ;  /* 0x088000801c7f7fae */ /* 0x0003f0000b981a04 */
[----:B------:R-:W-:Y:S08]  /*c580*/  LDSM.16.M88.4 R32, [R86] ;  /* 0x000000005620783b */ /* 0x000ff00000000200 */
[----:B------:R-:W2:Y:S08]  /*c590*/  LDSM.16.M88.4 R8, [R2+0x3000] ;  /* 0x003000000208783b */ /* 0x000eb00000000200 */
[----:B------:R-:W3:Y:S08]  /*c5a0*/  LDSM.16.M88.4 R16, [R2+0x3400] ;  /* 0x003400000210783b */ /* 0x000ef00000000200 */
[----:B------:R-:W4:Y:S08]  /*c5b0*/  LDSM.16.M88.4 R24, [R2+0x3800] ;  /* 0x003800000218783b */ /* 0x000f300000000200 */
[----:B------:R-:W0:Y:S08]  /*c5c0*/  LDGDEPBAR ;  /* 0x00000000000079af */ /* 0x000e300000000000 */
[----:B------:R-:W1:Y:S08]  /*c5d0*/  LDSM.16.M88.4 R96, [R2+0x3c00] ;  /* 0x003c00000260783b */ /* 0x000e700000000200 */
[----:B------:R-:W-:Y:S01]  /*c5e0*/  LDSM.16.M88.4 R100, [R3] ;  /* 0x000000000364783b */ /* 0x000fe20000000200 */
[C---:B--2---:R-:W-:Y:S07]  /*c5f0*/  HMMA.16816.F32 R4, R32.reuse, R8, RZ ;  /* 0x000000082004723c */ /* 0x044fee00000018ff */
[----:B------:R-:W2:Y:S01]  /*c600*/  LD.E R141, desc[UR4][R84.64+0x18c] ;  /* 0x00018c04548d7980 */ /* 0x000ea2000c101900 */
        /* <DEDUP_REMOVED lines=63> */
[-C--:B--2---:R-:W-:Y:S01]  /*ca00*/  FMUL.FTZ R148, R4, R141.reuse ;  /* 0x0000008d04947220 */ /* 0x084fe20000410000 */
[-C--:B------:R-:W-:Y:S01]  /*ca10*/  FMUL.FTZ R146, R5, R141.reuse ;  /* 0x0000008d05927220 */ /* 0x080fe20000410000 */
[-C--:B------:R-:W-:Y:S01]  /*ca20*/  FMUL.FTZ R151, R6, R141.reuse ;  /* 0x0000008d06977220 */ /* 0x080fe20000410000 */
[-C--:B------:R-:W-:Y:S02]  /*ca30*/  FMUL.FTZ R2, R7, R141.reuse ;  /* 0x0000008d07027220 */ /* 0x080fe40000410000 */
[----:B------:R-:W2:Y:S01]  /*ca40*/  LDSM.16.M88.4 R4, [R0+0x5800] ;  /* 0x005800000004783b */ /* 0x000ea20000000200 */
[----:B------:R-:W3:Y:S02]  /*ca50*/  MUFU.TANH R148, R148 ;  /* 0x0000009400947308 */ /* 0x000ee40000002400 */
[-C--:B------:R-:W-:Y:S01]  /*ca60*/  FMUL.FTZ R8, R8, R141.reuse ;  /* 0x0000008d08087220 */ /* 0x080fe20000410000 */
[-C--:B------:R-:W-:Y:S01]  /*ca70*/  FMUL.FTZ R9, R9, R141.reuse ;  /* 0x0000008d09097220 */ /* 0x080fe20000410000 */
[-C--:B------:R-:W-:Y:S01]  /*ca80*/  FMUL.FTZ R10, R10, R141.reuse ;  /* 0x0000008d0a0a7220 */ /* 0x080fe20000410000 */
[-C--:B------:R-:W-:Y:S05]  /*ca90*/  FMUL.FTZ R11, R11, R141.reuse ;  /* 0x0000008d0b0b7220 */ /* 0x080fea0000410000 */
[----:B------:R-:W4:Y:S10]  /*caa0*/  MUFU.TANH R152, R8 ;  /* 0x0000000800987308 */ /* 0x000f340000002400 */
[----:B------:R-:W2:Y:S10]  /*cab0*/  MUFU.TANH R155, R10 ;  /* 0x0000000a009b7308 */ /* 0x000eb40000002400 */
[----:B------:R-:W2:Y:S01]  /*cac0*/  MUFU.TANH R153, R11 ;  /* 0x0000000b00997308 */ /* 0x000ea20000002400 */
[C---:B-1----:R-:W-:Y:S09]  /*cad0*/  HMMA.16816.F32 R12, R96.reuse, R100, R12 ;  /* 0x00000064600c723c */ /* 0x042ff2000000180c */
[----:B------:R-:W1:Y:S01]  /*cae0*/  MUFU.TANH R146, R146 ;  /* 0x0000009200927308 */ /* 0x000e620000002400 */
[C---:B------:R-:W-:Y:S09]  /*caf0*/  HMMA.16816.F32 R16, R96.reuse, R102, R16 ;  /* 0x000000666010723c */ /* 0x040ff20000001810 */
[----:B------:R5:W1:Y:S01]  /*cb00*/  MUFU.TANH R102, R9 ;  /* 0x0000000900667308 */ /* 0x000a620000002400 */
[C---:B--2---:R-:W-:Y:S03]  /*cb10*/  HMMA.16816.F32 R20, R96.reuse, R4, R20 ;  /* 0x000000046014723c */ /* 0x044fe60000001814 */
[-C--:B------:R-:W-:Y:S01]  /*cb20*/  FMUL.FTZ R12, R12, R141.reuse ;  /* 0x0000008d0c0c7220 */ /* 0x080fe20000410000 */
[-C--:B------:R-:W-:Y:S01]  /*cb30*/  FMUL.FTZ R13, R13, R141.reuse ;  /* 0x0000008d0d0d7220 */ /* 0x080fe20000410000 */
[-C--:B------:R-:W-:Y:S01]  /*cb40*/  FMUL.FTZ R14, R14, R141.reuse ;  /* 0x0000008d0e0e7220 */ /* 0x080fe20000410000 */
[-C--:B------:R-:W-:Y:S03]  /*cb50*/  FMUL.FTZ R15, R15, R141.reuse ;  /* 0x0000008d0f0f7220 */ /* 0x080fe60000410000 */
[----:B------:R-:W2:Y:S01]  /*cb60*/  MUFU.TANH R151, R151 ;  /* 0x0000009700977308 */ /* 0x000ea20000002400 */
[C---:B------:R-:W-:Y:S03]  /*cb70*/  HMMA.16816.F32 R24, R96.reuse, R6, R24 ;  /* 0x000000066018723c */ /* 0x040fe60000001818 */
[-C--:B------:R-:W-:Y:S01]  /*cb80*/  FMUL.FTZ R16, R16, R141.reuse ;  /* 0x0000008d10107220 */ /* 0x080fe20000410000 */
[-C--:B------:R-:W-:Y:S01]  /*cb90*/  FMUL.FTZ R17, R17, R141.reuse ;  /* 0x0000008d11117220 */ /* 0x080fe20000410000 */
[-C--:B------:R-:W-:Y:S01]  /*cba0*/  FMUL.FTZ R18, R18, R141.reuse ;  /* 0x0000008d12127220 */ /* 0x080fe20000410000 */
[-C--:B------:R-:W-:Y:S03]  /*cbb0*/  FMUL.FTZ R19, R19, R141.reuse ;  /* 0x0000008d13137220 */ /* 0x080fe60000410000 */
[----:B------:R1:W1:Y:S01]  /*cbc0*/  MUFU.TANH R101, R2 ;  /* 0x0000000200657308 */ /* 0x0002620000002400 */
[----:B-----5:R-:W5:Y:S01]  /*cbd0*/  LDSM.16.M88.4 R8, [R0+0x5c00] ;  /* 0x005c00000008783b */ /* 0x020f620000000200 */
[----:B------:R-:W-:Y:S04]  /*cbe0*/  DEPBAR.LE SB0, 0x0 ;  /* 0x000080000000791a */ /* 0x000fe80000000000 */
[-C--:B------:R-:W-:Y:S04]  /*cbf0*/  FMUL.FTZ R20, R20, R141.reuse ;  /* 0x0000008d14147220 */ /* 0x080fe80000410000 */
[----:B------:R1:W1:Y:S01]  /*cc00*/  MUFU.TANH R144, R12 ;  /* 0x0000000c00907308 */ /* 0x0002620000002400 */
        /* <DEDUP_REMOVED lines=8> */
[----:B------:R-:W-:Y:S09]  /*cc90*/  BAR.SYNC.DEFER_BLOCKING 0x0 ;  /* 0x0000000000007b1d */ /* 0x000ff20000010000 */
[----:B------:R1:W1:Y:S10]  /*cca0*/  MUFU.TANH R143, R14 ;  /* 0x0000000e008f7308 */ /* 0x0002740000002400 */
[----:B------:R1:W1:Y:S10]  /*ccb0*/  MUFU.TANH R139, R15 ;  /* 0x0000000f008b7308 */ /* 0x0002740000002400 */
[----:B------:R1:W1:Y:S01]  /*ccc0*/  MUFU.TANH R150, R16 ;  /* 0x0000001000967308 */ /* 0x0002620000002400 */
[C---:B-----5:R-:W-:Y:S09]  /*ccd0*/  HMMA.16816.F32 R28, R96.reuse, R8, R28 ;  /* 0x00000008601c723c */ /* 0x060ff2000000181c */
        /* <DEDUP_REMOVED lines=41> */
[----:B-1----:R-:W-:Y:S02]  /*cf70*/  IABS R2, R7 ;  /* 0x0000000700027213 */ /* 0x002fe40000000000 */
        /* <DEDUP_REMOVED lines=60> */
.L_x_9082:
[----:B------:R-:W-:Y:S05]  /*d340*/  BSYNC.RECONVERGENT B0 ;  /* 0x0000000000007941 */ /* 0x000fea0003800200 */
.L_x_9081:
[----:B------:R-:W-:Y:S01]  /*d350*/  @!PT LDS RZ, [RZ] ;  /* 0x00000000fffff984 */ /* 0x000fe20000000800 */
[----:B------:R-:W-:Y:S01]  /*d360*/  @!PT LDS RZ, [RZ] ;  /* 0x00000000fffff984 */ /* 0x000fe20000000800 */
[----:B------:R-:W-:Y:S01]  /*d370*/  @!PT LDS RZ, [RZ] ;  /* 0x00000000fffff984 */ /* 0x000fe20000000800 */
[----:B------:R2:W-:Y:S01]  /*d380*/  LDGSTS.E.BYPASS.LTC128B.128 [R127+0x3000], desc[UR4][R108.64] ;  /* 0x030000006c7f7fae */ /* 0x0005e2000b981a04 */
[C---:B-1----:R-:W-:Y:S03]  /*d390*/  LEA R2, P2, R106.reuse, R108, 0x1 ;  /* 0x0000006c6a027211 */ /* 0x042fe600078408ff */
[----:B------:R2:W-:Y:S01]  /*d3a0*/  LDGSTS.E.BYPASS.LTC128B.128 [R127+0x4000], desc[UR4][R108.64+0x40] ;  /* 0x040000406c7f7fae */ /* 0x0005e2000b981a04 */
[----:B------:R-:W-:Y:S03]  /*d3b0*/  LEA.HI.X R3, R106, R109, R107, 0x1, P2 ;  /* 0x0000006d6a037211 */ /* 0x000fe600010f0c6b */
[----:B------:R2:W-:Y:S04]  /*d3c0*/  LDGSTS.E.BYPASS.LTC128B.128 [R127+0x5000], desc[UR4][R108.64+0x80] ;  /* 0x050000806c7f7fae */ /* 0x0005e8000b981a04 */
[----:B------:R2:W-:Y:S04]  /*d3d0*/  LDGSTS.E.BYPASS.LTC128B.128 [R127+0x3800], desc[UR4][R2.64] ;  /* 0x03800000027f7fae */ /* 0x0005e8000b981a04 */
[----:B------:R2:W-:Y:S04]  /*d3e0*/  LDGSTS.E.BYPASS.LTC128B.128 [R127+0x4800], desc[UR4][R2.64+0x40] ;  /* 0x04800040027f7fae */ /* 0x0005e8000b981a04 */
[----:B------:R2:W-:Y:S04]  /*d3f0*/  LDGSTS.E.BYPASS.LTC128B.128 [R127+0x5800], desc[UR4][R2.64+0x80] ;  /* 0x05800080027f7fae */ /* 0x0005e8000b981a04 */
[----:B------:R-:W0:Y:S02]  /*d400*/  LDGDEPBAR ;  /* 0x00000000000079af */ /* 0x000e240000000000 */
.L_x_9080:
[----:B------:R-:W-:Y:S05]  /*d410*/  BSYNC.RECONVERGENT B1 ;  /* 0x0000000000017941 */ /* 0x000fea0003800200 */
.L_x_9079:
[----:B--2---:R-:W2:Y:S01]  /*d420*/  LD.E R3, desc[UR4][R84.64+0xdc] ;  /* 0x0000dc0454037980 */ /* 0x004ea2000c101900 */
        /* <DEDUP_REMOVED lines=28> */
[----:B------:R-:W-:Y:S01]  /*d5f0*/  FSETP.NEU.FTZ.AND P2, PT, R0, -INF , PT ;  /* 0xff8000000000780b */ /* 0x000fe20003f5d000 */
[C---:B------:R-:W-:Y:S01]  /*d600*/  FADD.FTZ R6, -R2.reuse, R91 ;  /* 0x0000005b02067221 */ /* 0x040fe20000010100 */
        /* <DEDUP_REMOVED lines=22> */
[----:B------:R-:W-:Y:S07]  /*d770*/  FFMA.FTZ R139, R139, R3, -R100 ;  /* 0x000000038b8b7223 */ /* 0x000fee0000010864 */
        /* <DEDUP_REMOVED lines=34> */
[----:B--2---:R-:W-:Y:S01]  /*d9a0*/  F2FP.F16.F32.PACK_AB R82, R98, R101 ;  /* 0x000000656252723e */ /* 0x004fe200000000ff */
[C---:B------:R-:W-:Y:S01]  /*d9b0*/  FMUL.FTZ R39, R90.reuse, R39 ;  /* 0x000000275a277220 */ /* 0x040fe20000410000 */
[C---:B------:R-:W-:Y:S01]  /*d9c0*/  FMUL.FTZ R40, R91.reuse, R40 ;  /* 0x000000285b287220 */ /* 0x040fe20000410000 */
        /* <DEDUP_REMOVED lines=8> */
[----:B------:R-:W-:Y:S01]  /*da50*/  FMUL.FTZ R47, R90, R47 ;  /* 0x0000002f5a2f7220 */ /* 0x000fe20000410000 */
[----:B------:R-:W-:Y:S01]  /*da60*/  MUFU.EX2 R146, R146 ;  /* 0x0000009200927308 */ /* 0x000fe20000000800 */
[C---:B------:R-:W-:Y:S01]  /*da70*/  FMUL.FTZ R48, R91.reuse, R48 ;  /* 0x000000305b307220 */ /* 0x040fe20000410000 */
[----:B------:R-:W-:Y:S01]  /*da80*/  FMUL.FTZ R49, R91, R49 ;  /* 0x000000315b317220 */ /* 0x000fe20000410000 */
[C---:B-1----:R-:W-:Y:S07]  /*da90*/  HMMA.16816.F32 R4, R80.reuse, R12, R4 ;  /* 0x0000000c5004723c */ /* 0x042fee0000001804 */
[----:B------:R-:W-:Y:S01]  /*daa0*/  MUFU.EX2 R144, R144 ;  /* 0x0000009000907308 */ /* 0x000fe20000000800 */
[----:B------:R-:W-:Y:S01]  /*dab0*/  IADD3 R12, PT, PT, R93, 0x6000, RZ ;  /* 0x000060005d0c7810 */ /* 0x000fe20007ffe0ff */
[C---:B------:R-:W-:Y:S08]  /*dac0*/  FMUL.FTZ R13, R91.reuse, R73 ;  /* 0x000000495b0d7220 */ /* 0x040ff00000410000 */
[----:B------:R-:W-:Y:S01]  /*dad0*/  MUFU.EX2 R139, R139 ;  /* 0x0000008b008b7308 */ /* 0x000fe20000000800 */
[C---:B------:R-:W-:Y:S03]  /*dae0*/  HMMA.16816.F32 R8, R80.reuse, R14, R8 ;  /* 0x0000000e5008723c */ /* 0x040fe60000001808 */
[----:B------:R-:W-:Y:S01]  /*daf0*/  @P0 IADD3 R96, PT, PT, R12, -0x20, RZ ;  /* 0xffffffe00c600810 */ /* 0x000fe20007ffe0ff */
[C---:B------:R-:W-:Y:S01]  /*db00*/  FMUL.FTZ R12, R91.reuse, R72 ;  /* 0x000000485b0c7220 */ /* 0x040fe20000410000 */
[C---:B------:R-:W-:Y:S01]  /*db10*/  FMUL.FTZ R14, R90.reuse, R74 ;  /* 0x0000004a5a0e7220 */ /* 0x040fe20000410000 */
[----:B------:R-:W-:Y:S01]  /*db20*/  FMUL.FTZ R15, R90, R75 ;  /* 0x0000004b5a0f7220 */ /* 0x000fe20000410000 */
[--C-:B------:R-:W-:Y:S01]  /*db30*/  FFMA.FTZ R127, R142, R3, -R145.reuse ;  /* 0x000000038e7f7223 */ /* 0x100fe20000010891 */
[----:B------:R-:W1:Y:S01]  /*db40*/  LDSM.16.MT88.4 R20, [R96] ;  /* 0x000000006014783b */ /* 0x000e620000004200 */
[C---:B------:R-:W-:Y:S01]  /*db50*/  FMUL.FTZ R50, R90.reuse, R50 ;  /* 0x000000325a327220 */ /* 0x040fe20000410000 */
[----:B------:R-:W-:Y:S01]  /*db60*/  FMUL.FTZ R51, R90, R51 ;  /* 0x000000335a337220 */ /* 0x000fe20000410000 */
[----:B------:R-:W-:Y:S01]  /*db70*/  FFMA.FTZ R126, R126, R3, -R145 ;  /* 0x000000037e7e7223 */ /* 0x000fe20000010891 */
[----:B------:R-:W-:Y:S01]  /*db80*/  FFMA.FTZ R141, R90, R125, R141 ;  /* 0x0000007d5a8d7223 */ /* 0x000fe2000001008d */
[----:B------:R-:W-:Y:S01]  /*db90*/  MUFU.EX2 R127, R127 ;  /* 0x0000007f007f7308 */ /* 0x000fe20000000800 */
[----:B------:R-:W-:Y:S01]  /*dba0*/  FFMA.FTZ R148, R91, R124, R148 ;  /* 0x0000007c5b947223 */ /* 0x000fe20000010094 */
        /* <DEDUP_REMOVED lines=8> */
[-CC-:B------:R-:W-:Y:S01]  /*dc30*/  FFMA.FTZ R136, R136, R3.reuse, -R145.reuse ;  /* 0x0000000388887223 */ /* 0x180fe20000010891 */
[----:B------:R-:W-:Y:S07]  /*dc40*/  LDSM.16.MT88.4 R68, [R96+0xc00] ;  /* 0x000c00006044783b */ /* 0x000fee0000004200 */
[----:B------:R-:W-:Y:S01]  /*dc50*/  MUFU.EX2 R147, R147 ;  /* 0x0000009300937308 */ /* 0x000fe20000000800 */
[----:B------:R-:W-:Y:S01]  /*dc60*/  FFMA.FTZ R138, R138, R3, -R145 ;  /* 0x000000038a8a7223 */ /* 0x000fe20000010891 */
[----:B------:R-:W-:Y:S01]  /*dc70*/  FADD.FTZ R141, R99, R141 ;  /* 0x0000008d638d7221 */ /* 0x000fe20000010000 */
[----:B------:R-:W-:Y:S07]  /*dc80*/  FADD.FTZ R148, R103, R148 ;  /* 0x0000009467947221 */ /* 0x000fee0000010000 */
[----:B------:R-:W-:Y:S01]  /*dc90*/  MUFU.EX2 R128, R128 ;  /* 0x0000008000807308 */ /* 0x000fe20000000800 */
[----:B------:R-:W-:Y:S01]  /*dca0*/  ISETP.GT.AND P0, PT, R120, RZ, PT ;  /* 0x000000ff7800720c */ /* 0x000fe20003f04270 */
[----:B------:R-:W-:Y:S01]  /*dcb0*/  FADD.FTZ R102, R102, R141 ;  /* 0x0000008d66667221 */ /* 0x000fe20000010000 */
[----:B------:R-:W-:Y:S07]  /*dcc0*/  FADD.FTZ R101, R101, R148 ;  /* 0x0000009465657221 */ /* 0x000fee0000010000 */
[----:B------:R-:W-:Y:S01]  /*dcd0*/  MUFU.EX2 R142, R150 ;  /* 0x00000096008e7308 */ /* 0x000fe20000000800 */
[----:B------:R-:W-:Y:S01]  /*dce0*/  IADD3 R120, PT, PT, R120, -0x1, RZ ;  /* 0xffffffff78787810 */ /* 0x000fe20007ffe0ff */
[----:B------:R-:W-:Y:S01]  /*dcf0*/  FADD.FTZ R97, R97, R102 ;  /* 0x0000006661617221 */ /* 0x000fe20000010000 */
[----:B------:R-:W-:Y:S07]  /*dd00*/  FADD.FTZ R101, R98, R101 ;  /* 0x0000006562657221 */ /* 0x000fee0000010000 */
[----:B------:R-:W-:Y:S10]  /*dd10*/  MUFU.EX2 R125, R136 ;  /* 0x00000088007d7308 */ /* 0x000ff40000000800 */
[----:B------:R-:W-:Y:S10]  /*dd20*/  MUFU.EX2 R99, R138 ;  /* 0x0000008a00637308 */ /* 0x000ff40000000800 */
[----:B------:R-:W-:Y:S01]  /*dd30*/  MUFU.EX2 R87, R87 ;  /* 0x0000005700577308 */ /* 0x000fe20000000800 */
[C---:B-1----:R-:W-:Y:S03]  /*dd40*/  HMMA.16816.F32 R12, R80.reuse, R20, R12 ;  /* 0x00000014500c723c */ /* 0x042fe6000000180c */
[C---:B------:R-:W-:Y:S01]  /*dd50*/  FMUL.FTZ R20, R91.reuse, R64 ;  /* 0x000000405b147220 */ /* 0x040fe20000410000 */
[C---:B------:R-:W-:Y:S01]  /*dd60*/  FMUL.FTZ R21, R91.reuse, R65 ;  /* 0x000000415b157220 */ /* 0x040fe20000410000 */
[-CC-:B------:R-:W-:Y:S01]  /*dd70*/  FFMA.FTZ R64, R134, R3.reuse, -R145.reuse ;  /* 0x0000000386407223 */ /* 0x180fe20000010891 */
[--C-:B------:R-:W-:Y:S02]  /*dd80*/  FFMA.FTZ R134, R88, R3, -R100.reuse ;  /* 0x0000000358867223 */ /* 0x100fe40000010864 */
[C---:B------:R-:W-:Y:S01]  /*dd90*/  HMMA.16816.F32 R16, R80.reuse, R22, R16 ;  /* 0x000000165010723c */ /* 0x040fe20000001810 */
[----:B------:R-:W1:Y:S02]  /*dda0*/  MUFU.EX2 R124, R64 ;  /* 0x00000040007c7308 */ /* 0x000e640000000800 */
[C---:B------:R-:W-:Y:S01]  /*ddb0*/  FMUL.FTZ R22, R90.reuse, R66 ;  /* 0x000000425a167220 */ /* 0x040fe20000410000 */
[C---:B------:R-:W-:Y:S07]  /*ddc0*/  FMUL.FTZ R23, R90.reuse, R67 ;  /* 0x000000435a177220 */ /* 0x040fee0000410000 */
[----:B------:R-:W-:Y:S01]  /*ddd0*/  MUFU.EX2 R134, R134 ;  /* 0x0000008600867308 */ /* 0x000fe20000000800 */
[C---:B------:R-:W-:Y:S03]  /*dde0*/  HMMA.16816.F32 R20, R80.reuse, R28, R20 ;  /* 0x0000001c5014723c */ /* 0x040fe60000001814 */
[C---:B------:R-:W-:Y:S01]  /*ddf0*/  FMUL.FTZ R28, R91.reuse, R56 ;  /* 0x000000385b1c7220 */ /* 0x040fe20000410000 */
[----:B------:R-:W-:Y:S01]  /*de00*/  FMUL.FTZ R29, R91, R57 ;  /* 0x000000395b1d7220 */ /* 0x000fe20000410000 */
[----:B-1----:R-:W-:Y:S03]  /*de10*/  F2FP.F16.F32.PACK_AB R88, R125, R124 ;  /* 0x0000007c7d58723e */ /* 0x002fe600000000ff */
[C---:B------:R-:W-:Y:S03]  /*de20*/  HMMA.16816.F32 R24, R80.reuse, R30, R24 ;  /* 0x0000001e5018723c */ /* 0x040fe60000001818 */
[C---:B------:R-:W-:Y:S01]  /*de30*/  FMUL.FTZ R30, R90.reuse, R58 ;  /* 0x0000003a5a1e7220 */ /* 0x040fe20000410000 */
[----:B------:R-:W-:Y:S02]  /*de40*/  FMUL.FTZ R31, R90, R59 ;  /* 0x0000003b5a1f7220 */ /* 0x000fe40000410000 */
[----:B------:R-:W-:Y:S05]  /*de50*/  LDSM.16.MT88.4 R56, [R93+0x6400] ;  /* 0x006400005d38783b */ /* 0x000fea0000004200 */
[C---:B--2---:R-:W-:Y:S08]  /*de60*/  HMMA.16816.F32 R28, R80.reuse, R60, R28 ;  /* 0x0000003c501c723c */ /* 0x044ff0000000181c */
[C---:B------:R-:W-:Y:S01]  /*de70*/  HMMA.16816.F32 R32, R80.reuse, R62, R32 ;  /* 0x0000003e5020723c */ /* 0x040fe20000001820 */
[----:B------:R-:W-:Y:S07]  /*de80*/  LDSM.16.MT88.4 R60, [R96+0x800] ;  /* 0x00080000603c783b */ /* 0x000fee0000004200 */
[C---:B------:R-:W-:Y:S08]  /*de90*/  HMMA.16816.F32 R36, R80.reuse, R52, R36 ;  /* 0x000000345024723c */ /* 0x040ff00000001824 */
[C---:B------:R-:W-:Y:S01]  /*dea0*/  HMMA.16816.F32 R40, R80.reuse, R54, R40 ;  /* 0x000000365028723c */ /* 0x040fe20000001828 */
[----:B------:R-:W1:Y:S07]  /*deb0*/  LDSM.16.MT88.4 R52, [R96+0x2000] ;  /* 0x002000006034783b */ /* 0x000e6e0000004200 */
[C---:B-1----:R-:W-:Y:S03]  /*dec0*/  HMMA.16816.F32 R44, R80.reuse, R52, R44 ;  /* 0x00000034502c723c */ /* 0x042fe6000000182c */
[-C--:B------:R-:W-:Y:S01]  /*ded0*/  FFMA.FTZ R52, R140, R3.reuse, -R145 ;  /* 0x000000038c347223 */ /* 0x080fe20000010891 */
[-C--:B------:R-:W-:Y:S01]  /*dee0*/  FFMA.FTZ R140, R149, R3.reuse, -R100 ;  /* 0x00000003958c7223 */ /* 0x080fe20000010864 */
[----:B------:R-:W-:Y:S01]  /*def0*/  F2FP.F16.F32.PACK_AB R53, R139, R144 ;  /* 0x000000908b35723e */ /* 0x000fe200000000ff */
[----:B------:R-:W-:Y:S01]  /*df00*/  FADD.FTZ R144, R144, R97 ;  /* 0x0000006190907221 */ /* 0x000fe20000010000 */
[----:B------:R-:W1:Y:S01]  /*df10*/  MUFU.EX2 R143, R52 ;  /* 0x00000034008f7308 */ /* 0x000e620000000800 */
[----:B------:R-:W-:Y:S09]  /*df20*/  HMMA.16816.F32 R48, R80, R54, R48 ;  /* 0x000000365030723c */ /* 0x000ff20000001830 */
[----:B------:R-:W2:Y:S01]  /*df30*/  MUFU.EX2 R140, R140 ;  /* 0x0000008c008c7308 */ /* 0x000ea20000000800 */
[----:B------:R-:W-:Y:S01]  /*df40*/  F2FP.F16.F32.PACK_AB R54, R127, R142 ;  /* 0x0000008e7f36723e */ /* 0x000fe200000000ff */
[----:B------:R-:W-:Y:S01]  /*df50*/  FADD.FTZ R139, R139, R144 ;  /* 0x000000908b8b7221 */ /* 0x000fe20000010000 */
[----:B-1----:R-:W-:Y:S01]  /*df60*/  F2FP.F16.F32.PACK_AB R52, R143, R146 ;  /* 0x000000928f34723e */ /* 0x002fe200000000ff */
[----:B------:R-:W-:Y:S01]  /*df70*/  FADD.FTZ R146, R146, R101 ;  /* 0x0000006592927221 */ /* 0x000fe20000010000 */
[----:B--2---:R-:W-:Y:S03]  /*df80*/  F2FP.F16.F32.PACK_AB R55, R105, R140 ;  /* 0x0000008c6937723e */ /* 0x004fe600000000ff */
[----:B------:R-:W-:Y:S04]  /*df90*/  FADD.FTZ R143, R143, R146 ;  /* 0x000000928f8f7221 */ /* 0x000fe80000010000 */
[----:B------:R-:W-:Y:S01]  /*dfa0*/  FADD.FTZ R142, R142, R143 ;  /* 0x0000008f8e8e7221 */ /* 0x000fe20000010000 */
[C---:B------:R-:W-:Y:S05]  /*dfb0*/  HMMA.16816.F32 R4, R52.reuse, R56, R4 ;  /* 0x000000383404723c */ /* 0x040fea0000001804 */
[----:B------:R-:W-:Y:S03]  /*dfc0*/  FADD.FTZ R127, R127, R142 ;  /* 0x0000008e7f7f7221 */ /* 0x000fe60000010000 */
        /* <DEDUP_REMOVED lines=20> */
[-CC-:B------:R-:W-:Y:S01]  /*e110*/  FFMA.FTZ R133, R135, R3.reuse, -R100.reuse ;  /* 0x0000000387857223 */ /* 0x180fe20000010864 */
[-CC-:B------:R-:W-:Y:S01]  /*e120*/  FFMA.FTZ R53, R131, R3.reuse, -R100.reuse ;  /* 0x0000000383357223 */ /* 0x180fe20000010864 */
[-CC-:B------:R-:W-:Y:S01]  /*e130*/  FFMA.FTZ R135, R89, R3.reuse, -R100.reuse ;  /* 0x0000000359877223 */ /* 0x180fe20000010864 */
[----:B------:R2:W-:Y:S01]  /*e140*/  MUFU.EX2 R131, R52 ;  /* 0x0000003400837308 */ /* 0x0005e20000000800 */
[-C--:B------:R-:W-:Y:S01]  /*e150*/  FFMA.FTZ R100, R86, R3.reuse, -R100 ;  /* 0x0000000356647223 */ /* 0x080fe20000010864 */
[----:B------:R-:W-:Y:S08]  /*e160*/  FFMA.FTZ R145, R137, R3, -R145 ;  /* 0x0000000389917223 */ /* 0x000ff00000010891 */
[----:B------:R-:W3:Y:S10]  /*e170*/  MUFU.EX2 R130, R53 ;  /* 0x0000003500827308 */ /* 0x000ef40000000800 */
[----:B------:R-:W4:Y:S10]  /*e180*/  MUFU.EX2 R129, R129 ;  /* 0x0000008100817308 */ /* 0x000f340000000800 */
[----:B------:R-:W-:Y:S01]  /*e190*/  MUFU.EX2 R132, R132 ;  /* 0x0000008400847308 */ /* 0x000fe20000000800 */
[C---:B--2---:R-:W-:Y:S01]  /*e1a0*/  F2FP.F16.F32.PACK_AB R52, R147.reuse, R126 ;  /* 0x0000007e9334723e */ /* 0x044fe200000000ff */
[----:B------:R-:W-:Y:S08]  /*e1b0*/  FADD.FTZ R126, R126, R127 ;  /* 0x0000007f7e7e7221 */ /* 0x000ff00000010000 */
[----:B------:R-:W2:Y:S01]  /*e1c0*/  MUFU.EX2 R133, R133 ;  /* 0x0000008500857308 */ /* 0x000ea20000000800 */
[----:B---3--:R-:W-:Y:S01]  /*e1d0*/  F2FP.F16.F32.PACK_AB R53, R130, R131 ;  /* 0x000000838235723e */ /* 0x008fe200000000ff */
[----:B------:R-:W-:Y:S08]  /*e1e0*/  FADD.FTZ R147, R147, R126 ;  /* 0x0000007e93937221 */ /* 0x000ff00000010000 */
[----:B------:R-:W3:Y:S01]  /*e1f0*/  MUFU.EX2 R135, R135 ;  /* 0x0000008700877308 */ /* 0x000ee20000000800 */
[C---:B----4-:R-:W-:Y:S01]  /*e200*/  F2FP.F16.F32.PACK_AB R54, R129.reuse, R128 ;  /* 0x000000808136723e */ /* 0x050fe200000000ff */
[----:B------:R-:W-:Y:S08]  /*e210*/  FADD.FTZ R128, R128, R147 ;  /* 0x0000009380807221 */ /* 0x000ff00000010000 */
[----:B------:R-:W4:Y:S01]  /*e220*/  MUFU.EX2 R86, R145 ;  /* 0x0000009100567308 */ /* 0x000f220000000800 */
[----:B------:R-:W-:Y:S09]  /*e230*/  FADD.FTZ R129, R129, R128 ;  /* 0x0000008081817221 */ /* 0x000ff20000010000 */
[----:B------:R-:W5:Y:S01]  /*e240*/  MUFU.EX2 R100, R100 ;  /* 0x0000006400647308 */ /* 0x000f620000000800 */
[----:B--2---:R-:W-:Y:S01]  /*e250*/  F2FP.F16.F32.PACK_AB R55, R133, R132 ;  /* 0x000000848537723e */ /* 0x004fe200000000ff */
[----:B------:R-:W-:Y:S01]  /*e260*/  FADD.FTZ R124, R124, R129 ;  /* 0x000000817c7c7221 */ /* 0x000fe20000010000 */
[----:B---3--:R-:W-:Y:S05]  /*e270*/  F2FP.F16.F32.PACK_AB R89, R134, R135 ;  /* 0x000000878659723e */ /* 0x008fea00000000ff */
[C---:B-1----:R-:W-:Y:S03]  /*e280*/  HMMA.16816.F32 R4, R52.reuse, R56, R4 ;  /* 0x000000383404723c */ /* 0x042fe60000001804 */
[----:B----4-:R-:W-:Y:S02]  /*e290*/  F2FP.F16.F32.PACK_AB R90, R86, R99 ;  /* 0x00000063565a723e */ /* 0x010fe400000000ff */
[----:B-----5:R-:W-:Y:S03]  /*e2a0*/  F2FP.F16.F32.PACK_AB R91, R100, R87 ;  /* 0x00000057645b723e */ /* 0x020fe600000000ff */
        /* <DEDUP_REMOVED lines=16> */
[----:B------:R-:W2:Y:S07]  /*e3b0*/  LDSM.16.MT88.4 R52, [R96+0x1c00] ;  /* 0x001c00006034783b */ /* 0x000eae0000004200 */
[C---:B------:R-:W-:Y:S01]  /*e3c0*/  HMMA.16816.F32 R80, R88.reuse, R76, R4 ;  /* 0x0000004c5850723c */ /* 0x040fe20000001804 */
[----:B------:R3:W4:Y:S07]  /*e3d0*/  LDSM.16.MT88.4 R4, [R93+0x8c00] ;  /* 0x008c00005d04783b */ /* 0x00072e0000004200 */
[C---:B------:R-:W-:Y:S01]  /*e3e0*/  HMMA.16816.F32 R76, R88.reuse, R78, R8 ;  /* 0x0000004e584c723c */ /* 0x040fe20000001808 */
[----:B------:R-:W5:Y:S07]  /*e3f0*/  LDSM.16.MT88.4 R8, [R96+0x2c00] ;  /* 0x002c00006008783b */ /* 0x000f6e0000004200 */
[C---:B------:R-:W-:Y:S03]  /*e400*/  HMMA.16816.F32 R72, R88.reuse, R68, R12 ;  /* 0x000000445848723c */ /* 0x040fe6000000180c */
[----:B------:R-:W-:Y:S04]  /*e410*/  FADD.FTZ R12, R140, R139 ;  /* 0x0000008b8c0c7221 */ /* 0x000fe80000010000 */
[----:B------:R-:W-:Y:S01]  /*e420*/  FADD.FTZ R12, R105, R12 ;  /* 0x0000000c690c7221 */ /* 0x000fe20000010000 */
[C---:B------:R-:W-:Y:S03]  /*e430*/  HMMA.16816.F32 R68, R88.reuse, R70, R16 ;  /* 0x000000465844723c */ /* 0x040fe60000001810 */
[----:B---3--:R-:W-:Y:S05]  /*e440*/  MOV R93, R0 ;  /* 0x00000000005d7202 */ /* 0x008fea0000000f00 */
[C---:B-1----:R-:W-:Y:S08]  /*e450*/  HMMA.16816.F32 R64, R88.reuse, R56, R20 ;  /* 0x000000385840723c */ /* 0x042ff00000001814 */
[C---:B------:R-:W-:Y:S08]  /*e460*/  HMMA.16816.F32 R60, R88.reuse, R58, R24 ;  /* 0x0000003a583c723c */ /* 0x040ff00000001818 */
[C---:B--2---:R-:W-:Y:S08]  /*e470*/  HMMA.16816.F32 R56, R88.reuse, R52, R28 ;  /* 0x000000345838723c */ /* 0x044ff0000000181c */
        /* <DEDUP_REMOVED lines=16> */
[----:B------:R-:W-:Y:S01]  /*e580*/  FADD.FTZ R125, R100, R87 ;  /* 0x00000057647d7221 */ /* 0x000fe20000010000 */
[----:B------:R-:W-:Y:S11]  /*e590*/  @P0 BRA `(.L_x_9083) ;  /* 0xffffffd400fc0947 */ /* 0x000ff6000383ffff */
.L_x_9076:
        /* <DEDUP_REMOVED lines=10> */
.L_x_9094:
[----:B----4-:R-:W-:Y:S01]  /*e640*/  FADD.FTZ R10, R8, R10 ;  /* 0x0000000a080a7221 */ /* 0x010fe20000010000 */
[----:B------:R-:W2:Y:S01]  /*e650*/  MUFU.RCP R3, R6 ;  /* 0x0000000600037308 */ /* 0x000ea20000001000 */
[----:B------:R-:W-:Y:S02]  /*e660*/  SHF.L.U32 R5, R94, 0x1, RZ ;  /* 0x000000015e057819 */ /* 0x000fe400000006ff */
[----:B------:R-:W-:Y:S02]  /*e670*/  FSETP.NE.FTZ.AND P2, PT, R6, RZ, PT ;  /* 0x000000ff0600720b */ /* 0x000fe40003f55000 */
[----:B------:R-:W-:Y:S02]  /*e680*/  FSETP.NE.FTZ.AND P1, PT, R10, RZ, PT ;  /* 0x000000ff0a00720b */ /* 0x000fe40003f35000 */
[----:B------:R-:W-:Y:S01]  /*e690*/  LOP3.LUT R5, R104, 0x6, R5, 0xf8, !PT ;  /* 0x0000000668057812 */ /* 0x000fe200078ef805 */
[----:B------:R-:W4:Y:S01]  /*e6a0*/  MUFU.RCP R4, R10 ;  /* 0x0000000a00047308 */ /* 0x000f220000001000 */
[----:B---3--:R-:W-:-:S02]  /*e6b0*/  LOP3.LUT R8, R92, 0x20, RZ, 0xc0, !PT ;  /* 0x000000205c087812 */ /* 0x008fc400078ec0ff */
[----:B------:R-:W-:Y:S02]  /*e6c0*/  LOP3.LUT R92, R92, 0x40, RZ, 0xc0, !PT ;  /* 0x000000405c5c7812 */ /* 0x000fe400078ec0ff */
[----:B--2---:R-:W-:-:S05]  /*e6d0*/  FSEL R3, R3, 1, P2 ;  /* 0x3f80000003037808 */ /* 0x004fca0001000000 */
        /* <DEDUP_REMOVED lines=33> */
[C---:B------:R-:W-:Y:S01]  /*e8f0*/  FMUL.FTZ R69, R3.reuse, R69 ;  /* 0x0000004503457220 */ /* 0x040fe20000410000 */
[C---:B------:R-:W-:Y:S01]  /*e900*/  FMUL.FTZ R64, R3.reuse, R64 ;  /* 0x0000004003407220 */ /* 0x040fe20000410000 */
[C---:B------:R-:W-:Y:S01]  /*e910*/  FMUL.FTZ R65, R3.reuse, R65 ;  /* 0x0000004103417220 */ /* 0x040fe20000410000 */
[----:B------:R-:W-:Y:S01]  /*e920*/  LOP3.LUT R9, R4, 0xc0, RZ, 0xc0, !PT ;  /* 0x000000c004097812 */ /* 0x000fe200078ec0ff */
[----:B------:R-:W-:Y:S01]  /*e930*/  FMUL.FTZ R60, R3, R60 ;  /* 0x0000003c033c7220 */ /* 0x000fe20000410000 */
[----:B------:R-:W-:Y:S01]  /*e940*/  LOP3.LUT R5, R5, 0x20, R4, 0xf8, !PT ;  /* 0x0000002005057812 */ /* 0x000fe200078ef804 */
[----:B------:R-:W-:Y:S01]  /*e950*/  FMUL.FTZ R61, R3, R61 ;  /* 0x0000003d033d7220 */ /* 0x000fe20000410000 */
[----:B------:R-:W-:Y:S01]  /*e960*/  LOP3.LUT R9, R9, 0x18, R94, 0xf8, !PT ;  /* 0x0000001809097812 */ /* 0x000fe200078ef85e */
[----:B------:R-:W-:Y:S01]  /*e970*/  FMUL.FTZ R56, R3, R56 ;  /* 0x0000003803387220 */ /* 0x000fe20000410000 */
[----:B------:R-:W-:Y:S01]  /*e980*/  F2FP.F16.F32.PACK_AB R80, R81, R80 ;  /* 0x000000505150723e */ /* 0x000fe200000000ff */
[----:B------:R-:W-:Y:S01]  /*e990*/  FMUL.FTZ R57, R3, R57 ;  /* 0x0000003903397220 */ /* 0x000fe20000410000 */
[----:B------:R-:W-:Y:S01]  /*e9a0*/  LOP3.LUT R5, R5, R9, RZ, 0xfc, !PT ;  /* 0x0000000905057212 */ /* 0x000fe200078efcff */
[----:B------:R-:W-:Y:S01]  /*e9b0*/  FMUL.FTZ R52, R3, R52 ;  /* 0x0000003403347220 */ /* 0x000fe20000410000 */
[----:B------:R-:W-:Y:S01]  /*e9c0*/  F2FP.F16.F32.PACK_AB R82, R83, R82 ;  /* 0x000000525352723e */ /* 0x000fe200000000ff */
[----:B------:R-:W-:Y:S01]  /*e9d0*/  FMUL.FTZ R53, R3, R53 ;  /* 0x0000003503357220 */ /* 0x000fe20000410000 */
        /* <DEDUP_REMOVED lines=57> */
[----:B------:R1:W-:Y:S04]  /*ed70*/  STS [R15+0x2230], R50 ;  /* 0x002230320f007388 */ /* 0x0003e80000000800 */
[----:B------:R-:W4:Y:S01]  /*ed80*/  LD.E.U8 R8, desc[UR4][R84.64+0x1c8] ;  /* 0x0001c80454087980 */ /* 0x000f22000c101100 */
[----:B------:R-:W-:-:S03]  /*ed90*/  ISETP.NE.AND P0, PT, R115, -0x1, PT ;  /* 0xffffffff7300780c */ /* 0x000fc60003f05270 */
[----:B------:R-:W4:Y:S04]  /*eda0*/  LD.E.64 R48, desc[UR4][R84.64+0x88] ;  /* 0x0000880454307980 */ /* 0x000f28000c101b00 */
[----:B------:R-:W4:Y:S04]  /*edb0*/  LD.E.64 R18, desc[UR4][R84.64+0x90] ;  /* 0x0000900454127980 */ /* 0x000f28000c101b00 */
[----:B--2---:R2:W5:Y:S04]  /*edc0*/  LD.E.64 R36, desc[UR4][R84.64+0xa0] ;  /* 0x0000a00454247980 */ /* 0x004568000c101b00 */
[----:B------:R-:W2:Y:S04]  /*edd0*/  @!P0 LD.E.64 R22, desc[UR4][R84.64+0x80] ;  /* 0x0000800454168980 */ /* 0x000ea8000c101b00 */
[----:B---3--:R3:W5:Y:S01]  /*ede0*/  LD.E.64 R38, desc[UR4][R84.64+0x70] ;  /* 0x0000700454267980 */ /* 0x008762000c101b00 */
[----:B----4-:R-:W-:-:S13]  /*edf0*/  ISETP.NE.AND P5, PT, R8, RZ, PT ;  /* 0x000000ff0800720c */ /* 0x010fda0003fa5270 */
[----:B------:R-:W1:Y:S04]  /*ee00*/  @!P5 LD.E R14, desc[UR4][R84.64+0x60] ;  /* 0x00006004540ed980 */ /* 0x000e68000c101900 */
[----:B------:R-:W4:Y:S01]  /*ee10*/  @!P5 LD.E R12, desc[UR4][R84.64+0xb4] ;  /* 0x0000b404540cd980 */ /* 0x000f22000c101900 */
[----:B------:R-:W3:Y:S08]  /*ee20*/  @P2 MUFU.LG2 R6, R6 ;  /* 0x0000000600062308 */ /* 0x000ef00000000c00 */
[----:B------:R-:W2:Y:S01]  /*ee30*/  @P1 MUFU.LG2 R10, R10 ;  /* 0x0000000a000a1308 */ /* 0x000ea20000000c00 */
[----:B------:R-:W-:-:S02]  /*ee40*/  SHF.L.U32 R5, R113, 0x6, RZ ;  /* 0x0000000671057819 */ /* 0x000fc400000006ff */
[----:B------:R-:W-:Y:S02]  /*ee50*/  SHF.R.U32.HI R3, RZ, 0x2, R94 ;  /* 0x00000002ff037819 */ /* 0x000fe4000001165e */
[----:B------:R-:W-:Y:S02]  /*ee60*/  IADD3 R16, PT, PT, -R5, R114, RZ ;  /* 0x0000007205107210 */ /* 0x000fe40007ffe1ff */
[----:B------:R-:W-:Y:S01]  /*ee70*/  IADD3 R11, PT, PT, R3, 0x20, RZ ;  /* 0x00000020030b7810 */ /* 0x000fe20007ffe0ff */
[----:B---3--:R-:W-:-:S03]  /*ee80*/  @P2 FMUL.FTZ R20, R6, 0.69314718246459960938 ;  /* 0x3f31721806142820 */ /* 0x008fc60000410000 */
[----:B------:R-:W-:Y:S02]  /*ee90*/  ISETP.GE.AND P3, PT, R11, R16, PT ;  /* 0x000000100b00720c */ /* 0x000fe40003f66270 */
[----:B------:R-:W-:Y:S01]  /*eea0*/  MOV R11, 0x7f800000 ;  /* 0x7f800000000b7802 */ /* 0x000fe20000000f00 */
[----:B-----5:R-:W-:Y:S01]  /*eeb0*/  @P2 FFMA.FTZ R11, R7, R2, R20 ;  /* 0x00000002070b2223 */ /* 0x020fe20000010014 */
[----:B------:R-:W-:Y:S01]  /*eec0*/  ISETP.GE.AND P4, PT, R3, R16, PT ;  /* 0x000000100300720c */ /* 0x000fe20003f86270 */
[----:B------:R-:W-:Y:S01]  /*eed0*/  @P0 IMAD.WIDE.U32 R20, R48, R115, RZ ;  /* 0x0000007330140225 */ /* 0x000fe200078e00ff */
[----:B------:R-:W-:-:S03]  /*eee0*/  LOP3.LUT R16, R4, 0x18, RZ, 0xc0, !PT ;  /* 0x0000001804107812 */ /* 0x000fc600078ec0ff */
[----:B--2---:R-:W-:Y:S01]  /*eef0*/  @P1 FMUL.FTZ R13, R10, 0.69314718246459960938 ;  /* 0x3f3172180a0d1820 */ /* 0x004fe20000410000 */
[----:B------:R-:W-:Y:S02]  /*ef00*/  MOV R17, RZ ;  /* 0x000000ff00117202 */ /* 0x000fe40000000f00 */
[----:B------:R-:W-:Y:S01]  /*ef10*/  MOV R8, 0x7f800000 ;  /* 0x7f80000000087802 */ /* 0x000fe20000000f00 */
[----:B------:R-:W-:Y:S01]  /*ef20*/  @P1 FFMA.FTZ R8, R7, R0, R13 ;  /* 0x0000000007081223 */ /* 0x000fe2000001000d */
[-C--:B------:R-:W-:Y:S02]  /*ef30*/  @!P0 IMAD R6, R23, R112.reuse, RZ ;  /* 0x0000007017068224 */ /* 0x080fe400078e02ff */
[----:B------:R-:W-:Y:S01]  /*ef40*/  @!P0 IMAD.WIDE.U32 R40, R22, R112, RZ ;  /* 0x0000007016288225 */ /* 0x000fe200078e00ff */
[----:B------:R-:W-:-:S03]  /*ef50*/  @P0 MOV R40, R20 ;  /* 0x0000001400280202 */ /* 0x000fc60000000f00 */
[----:B------:R-:W-:Y:S02]  /*ef60*/  IMAD R7, R19, R111, RZ ;  /* 0x0000006f13077224 */ /* 0x000fe400078e02ff */
[----:B------:R-:W-:Y:S02]  /*ef70*/  @P0 IMAD R0, R49, R115, RZ ;  /* 0x0000007331000224 */ /* 0x000fe400078e02ff */
[----:B------:R-:W-:-:S04]  /*ef80*/  IMAD.WIDE.U32 R16, R5, R48, R16 ;  /* 0x0000003005107225 */ /* 0x000fc800078e0010 */
[----:B------:R-:W-:Y:S02]  /*ef90*/  IMAD R2, R49, R5, RZ ;  /* 0x0000000531027224 */ /* 0x000fe400078e02ff */
[----:B------:R-:W-:Y:S01]  /*efa0*/  IMAD.WIDE.U32 R18, R18, R111, RZ ;  /* 0x0000006f12127225 */ /* 0x000fe200078e00ff */
[----:B------:R-:W-:Y:S02]  /*efb0*/  @!P0 IADD3 R6, PT, PT, R41, R6, RZ ;  /* 0x0000000629068210 */ /* 0x000fe40007ffe0ff */
[----:B------:R-:W-:Y:S02]  /*efc0*/  @P0 IADD3 R6, PT, PT, R21, R0, RZ ;  /* 0x0000000015060210 */ /* 0x000fe40007ffe0ff */
[----:B------:R-:W-:Y:S02]  /*efd0*/  LOP3.LUT R9, R9, 0x18, R4, 0x78, !PT ;  /* 0x0000001809097812 */ /* 0x000fe400078e7804 */
[----:B------:R-:W-:Y:S02]  /*efe0*/  IADD3 R13, PT, PT, R17, R2, RZ ;  /* 0x00000002110d7210 */ /* 0x000fe40007ffe0ff */
[----:B------:R-:W-:-:S02]  /*eff0*/  IADD3 R7, PT, PT, R19, R7, RZ ;  /* 0x0000000713077210 */ /* 0x000fc40007ffe0ff */
[----:B------:R-:W-:Y:S02]  /*f000*/  IADD3 R40, P2, P1, R18, R16, R40 ;  /* 0x0000001012287210 */ /* 0x000fe4000795e028 */
[----:B------:R-:W-:Y:S02]  /*f010*/  LOP3.LUT P6, RZ, R94, 0x3, RZ, 0xc0, !PT ;  /* 0x000000035eff7812 */ /* 0x000fe400078cc0ff */
[----:B------:R-:W-:Y:S02]  /*f020*/  LOP3.LUT R2, R9, 0x1f20, R4, 0xf8, !PT ;  /* 0x00001f2009027812 */ /* 0x000fe400078ef804 */
[----:B------:R-:W-:Y:S01]  /*f030*/  IADD3.X R41, PT, PT, R7, R13, R6, P2, P1 ;  /* 0x0000000d07297210 */ /* 0x000fe200017e2406 */
[----:B-1----:R-:W-:-:S04]  /*f040*/  @!P5 IMAD R15, R14, R112, R111 ;  /* 0x000000700e0fd224 */ /* 0x002fc800078e026f */
[----:B----4-:R-:W-:Y:S01]  /*f050*/  @!P5 IMAD R0, R15, R12, RZ ;  /* 0x0000000c0f00d224 */ /* 0x010fe200078e02ff */
[----:B------:R-:W-:Y:S06]  /*f060*/  @!P5 BRA `(.L_x_9085) ;  /* 0x000000000014d947 */ /* 0x000fec0003800000 */
[----:B------:R-:W2:Y:S04]  /*f070*/  @!P0 LD.E R7, desc[UR4][R84.64+0xb4] ;  /* 0x0000b40454078980 */ /* 0x000ea8000c101900 */
[----:B------:R-:W3:Y:S01]  /*f080*/  LD.E R0, desc[UR4][R84.64+0xd4] ;  /* 0x0000d40454007980 */ /* 0x000ee2000c101900 */
[----:B--2---:R-:W-:Y:S02]  /*f090*/  @!P0 IMAD R115, R7, R112, RZ ;  /* 0x0000007007738224 */ /* 0x004fe400078e02ff */
[----:B---3--:R-:W-:-:S05]  /*f0a0*/  IMAD R0, R0, R111, RZ ;  /* 0x0000006f00007224 */ /* 0x008fca00078e02ff */
[----:B------:R-:W-:Y:S02]  /*f0b0*/  IADD3 R0, PT, PT, R0, R115, RZ ;  /* 0x0000007300007210 */ /* 0x000fe40007ffe0ff */
.L_x_9085:
        /* <DEDUP_REMOVED lines=24> */
.L_x_9087:
[----:B------:R-:W-:Y:S05]  /*f240*/  BSYNC.RECONVERGENT B0 ;  /* 0x0000000000007941 */ /* 0x000fea0003800200 */
.L_x_9086:
        /* <DEDUP_REMOVED lines=10> */
.L_x_9089:
[----:B------:R-:W-:Y:S05]  /*f2f0*/  BSYNC.RECONVERGENT B0 ;  /* 0x0000000000007941 */ /* 0x000fea0003800200 */
.L_x_9088:
[----:B------:R-:W-:-:S04]  /*f300*/  MOV R111, 0x0 ;  /* 0x00000000006f7802 */ /* 0x000fc80000000f00 */
[----:B-1234-:R-:W-:Y:S05]  /*f310*/  @P3 RET.REL.NODEC R110 `(_ZN5flash24flash_fwd_splitkv_kernelI23Flash_fwd_kernel_traitsILi96ELi64ELi64ELi4ELb0ELb0EN7cutlass6half_tE19Flash_kernel_traitsILi96ELi64ELi64ELi4ES3_EELb0ELb0ELb0ELb0ELb1ELb1ELb0ELb1EEEvNS_16Flash_fwd_paramsE) ;  /* 0xffffff0c6e383950 */ /* 0x01efea0003c3ffff */
        /* <DEDUP_REMOVED lines=14> */
[----:B-1----:R-:W-:Y:S05]  /*f400*/  RET.REL.NODEC R110 `(_ZN5flash24flash_fwd_splitkv_kernelI23Flash_fwd_kernel_traitsILi96ELi64ELi64ELi4ELb0ELb0EN7cutlass6half_tE19Flash_kernel_traitsILi96ELi64ELi64ELi4ES3_EELb0ELb0ELb0ELb0ELb1ELb1ELb0ELb1EEEvNS_16Flash_fwd_paramsE) ;  /* 0xffffff086efc7950 */ /* 0x002fea0003c3ffff */
.L_x_9084:
[----:B------:R-:W-:Y:S01]  /*f410*/  MOV R4, 0x2 ;  /* 0x0000000200047802 */ /* 0x000fe20000000f00 */
[----:B------:R-:W-:Y:S01]  /*f420*/  IMAD.MOV.U32 R3, RZ, RZ, 0x1f ;  /* 0x0000001fff037424 */ /* 0x000fe200078e00ff */
[----:B------:R-:W-:-:S07]  /*f430*/  MOV R5, 0xffffffff ;  /* 0xffffffff00057802 */ /* 0x000fce0000000f00 */
[----:B-1---5:R-:W-:Y:S05]  /*f440*/  WARPSYNC.COLLECTIVE R5, `(.L_x_9090) ;  /* 0x0000000005087348 */ /* 0x022fea0003c00000 */
[----:B------:R2:W3:Y:S02]  /*f450*/  SHFL.BFLY P0, R10, R124, R4, R3 ;  /* 0x0c0000047c0a7389 */ /* 0x0004e40000000003 */
[----:B-123-5:R-:W-:Y:S05]  /*f460*/  ENDCOLLECTIVE ;  /* 0x000000000000791b */ /* 0x02efea0003800000 */
.L_x_9090:
[----:B------:R-:W-:Y:S02]  /*f470*/  IMAD.MOV.U32 R9, RZ, RZ, R10 ;  /* 0x000000ffff097224 */ /* 0x000fe400078e000a */
[----:B------:R-:W-:Y:S02]  /*f480*/  IMAD.MOV.U32 R4, RZ, RZ, 0x1 ;  /* 0x00000001ff047424 */ /* 0x000fe400078e00ff */
[----:B------:R-:W-:-:S05]  /*f490*/  FADD.FTZ R9, R9, R124 ;  /* 0x0000007c09097221 */ /* 0x000fca0000010000 */
[----:B------:R-:W-:-:S07]  /*f4a0*/  MOV R124, R9 ;  /* 0x00000009007c7202 */ /* 0x000fce0000000f00 */
[----:B------:R-:W-:Y:S05]  /*f4b0*/  WARPSYNC.COLLECTIVE R5, `(.L_x_9091) ;  /* 0x0000000005087348 */ /* 0x000fea0003c00000 */
[----:B------:R1:W2:Y:S02]  /*f4c0*/  SHFL.BFLY P0, R10, R124, R4, R3 ;  /* 0x0c0000047c0a7389 */ /* 0x0002a40000000003 */
[----:B-12---:R-:W-:Y:S05]  /*f4d0*/  ENDCOLLECTIVE ;  /* 0x000000000000791b */ /* 0x006fea0003800000 */
.L_x_9091:
[----:B------:R-:W-:Y:S01]  /*f4e0*/  MOV R124, R125 ;  /* 0x0000007d007c7202 */ /* 0x000fe20000000f00 */
[----:B------:R-:W-:Y:S01]  /*f4f0*/  IMAD.MOV.U32 R4, RZ, RZ, 0x2 ;  /* 0x00000002ff047424 */ /* 0x000fe200078e00ff */
[----:B------:R-:W-:-:S07]  /*f500*/  MOV R6, R10 ;  /* 0x0000000a00067202 */ /* 0x000fce0000000f00 */
[----:B------:R-:W-:Y:S05]  /*f510*/  WARPSYNC.COLLECTIVE R5, `(.L_x_9092) ;  /* 0x0000000005087348 */ /* 0x000fea0003c00000 */
[----:B------:R1:W2:Y:S02]  /*f520*/  SHFL.BFLY P0, R10, R124, R4, R3 ;  /* 0x0c0000047c0a7389 */ /* 0x0002a40000000003 */
[----:B-12---:R-:W-:Y:S05]  /*f530*/  ENDCOLLECTIVE ;  /* 0x000000000000791b */ /* 0x006fea0003800000 */
.L_x_9092:
[----:B------:R-:W-:Y:S01]  /*f540*/  FADD.FTZ R6, R9, R6 ;  /* 0x0000000609067221 */ /* 0x000fe20000010000 */
[----:B------:R-:W-:Y:S01]  /*f550*/  FADD.FTZ R8, R10, R125 ;  /* 0x0000007d0a087221 */ /* 0x000fe20000010000 */
[----:B------:R-:W-:-:S04]  /*f560*/  MOV R4, 0x1 ;  /* 0x0000000100047802 */ /* 0x000fc80000000f00 */
[----:B------:R-:W-:-:S07]  /*f570*/  MOV R124, R8 ;  /* 0x00000008007c7202 */ /* 0x000fce0000000f00 */
[----:B------:R-:W-:Y:S05]  /*f580*/  WARPSYNC.COLLECTIVE R5, `(.L_x_9093) ;  /* 0x0000000005087348 */ /* 0x000fea0003c00000 */
[----:B------:R1:W2:Y:S02]  /*f590*/  SHFL.BFLY P0, R10, R124, R4, R3 ;  /* 0x0c0000047c0a7389 */ /* 0x0002a40000000003 */
[----:B-12---:R-:W-:Y:S05]  /*f5a0*/  ENDCOLLECTIVE ;  /* 0x000000000000791b */ /* 0x006fea0003800000 */
.L_x_9093:
[----:B------:R-:W-:Y:S05]  /*f5b0*/  BRA `(.L_x_9094) ;  /* 0xfffffff000207947 */ /* 0x000fea000383ffff */
.L_x_9095:
        /* <DEDUP_REMOVED lines=12> */
.L_x_11715:


//--------------------- .text._ZN5flash24flash_fwd_splitkv_kernelI23Flash_fwd_kernel_traitsILi96ELi64ELi64ELi4ELb0ELb0EN7cutlass6half_tE19Flash_kernel_traitsILi96ELi64ELi64ELi4ES3_EELb0ELb0ELb1ELb0ELb0ELb0ELb0ELb1EEEvNS_16Flash_fwd_paramsE --------------------------
	.section	.text._ZN5flash24flash_fwd_splitkv_kernelI23Flash_fwd_kernel_traitsILi96ELi64ELi64ELi4ELb0ELb0EN7cutlass6half_tE19Flash_kernel_traitsILi96ELi64ELi64ELi4ES3_EELb0ELb0ELb1ELb0ELb0ELb0ELb0ELb1EEEvNS_16Flash_fwd_paramsE,"ax",@progbits
	.align	128
        .global         _ZN5flash24flash_fwd_splitkv_kernelI23Flash_fwd_kernel_traitsILi96ELi64ELi64ELi4ELb0ELb0EN7cutlass6half_tE19Flash_kernel_traitsILi96ELi64ELi64ELi4ES3_EELb0ELb0ELb1ELb0ELb0ELb0ELb0ELb1EEEvNS_16Flash_fwd_paramsE
        .type           _ZN5flash24flash_fwd_splitkv_kernelI23Flash_fwd_kernel_traitsILi96ELi64ELi64ELi4ELb0ELb0EN7cutlass6half_tE19Flash_kernel_traitsILi96ELi64ELi64ELi4ES3_EELb0ELb0ELb1ELb0ELb0ELb0ELb0ELb1EEEvNS_16Flash_fwd_paramsE,@function
        .size           _ZN5flash24flash_fwd_splitkv_kernelI23Flash_fwd_kernel_traitsILi96ELi64ELi64ELi4ELb0ELb0EN7cutlass6half_tE19Flash_kernel_traitsILi96ELi64ELi64ELi4ES3_EELb0ELb0ELb1ELb0ELb0ELb0ELb0ELb1EEEvNS_16Flash_fwd_paramsE,(.L_x_11716 - _ZN5flash24flash_fwd_splitkv_kernelI23Flash_fwd_kernel_traitsILi96ELi64ELi64ELi4ELb0ELb0EN7cutlass6half_tE19Flash_kernel_traitsILi96ELi64ELi64ELi4ES3_EELb0ELb0ELb1ELb0ELb0ELb0ELb0ELb1EEEvNS_16Flash_fwd_paramsE)
        .other          _ZN5flash24flash_fwd_splitkv_kernelI23Flash_fwd_kernel_traitsILi96ELi64ELi64ELi4ELb0ELb0EN7cutlass6half_tE19Flash_kernel_traitsILi96ELi64ELi64ELi4ES3_EELb0ELb0ELb1ELb0ELb0ELb0ELb0ELb1EEEvNS_16Flash_fwd_paramsE,@"STO_CUDA_ENTRY STV_DEFAULT"
_ZN5flash24flash_fwd_splitkv_kernelI23Flash_fwd_kernel_traitsILi96ELi64ELi64ELi4ELb0ELb0EN7cutlass6half_tE19Flash_kernel_traitsILi96ELi64ELi64ELi4ES3_EELb0ELb0ELb1ELb0ELb0ELb0ELb0ELb1EEEvNS_16Flash_fwd_paramsE:
.text._ZN5flash24flash_fwd_splitkv_kernelI23Flash_fwd_kernel_traitsILi96ELi64ELi64ELi4ELb0ELb0EN7cutlass6half_tE19Flash_kernel_traitsILi96ELi64ELi64ELi4ES3_EELb0ELb0ELb1ELb0ELb0ELb0ELb0ELb1EEEvNS_16Flash_fwd_paramsE:
[----:B------:R-:W-:Y:S01]  /*0000*/  LDC R1, c[0x0][0x37c] ;  /* 0x0000df00ff017b82 */ /* 0x000fe20000000800 */
[----:B------:R-:W1:Y:S07]  /*0010*/  S2R R145, SR_CTAID.X ;  /* 0x0000000000917919 */ /* 0x000e6e0000002500 */
[----:B------:R-:W2:Y:S01]  /*0020*/  LDC.64 R84, c[0x0][0x348] ;  /* 0x0000d200ff547b82 */ /* 0x000ea20000000a00 */
[----:B------:R-:W-:Y:S01]  /*0030*/  BSSY.RECONVERGENT B4, `(.L_x_9096) ;  /* 0x0000005000047945 */ /* 0x000fe20003800200 */
[----:B------:R-:W-:Y:S01]  /*0040*/  MOV R142, 0x80 ;  /* 0x00000080008e7802 */ /* 0x000fe20000000f00 */
[----:B------:R-:W3:Y:S01]  /*0050*/  S2R R143, SR_CTAID.Y ;  /* 0x00000000008f7919 */ /* 0x000ee20000002600 */
[----:B------:R-:W4:Y:S05]  /*0060*/  S2R R144, SR_CTAID.Z ;  /* 0x0000000000907919 */ /* 0x000f2a0000002700 */
[----:B-1234-:R-:W-:Y:S05]  /*0070*/  CALL.REL.NOINC `($_ZN5flash24flash_fwd_splitkv_kernelI23Flash_fwd_kernel_traitsILi96ELi64ELi64ELi4ELb0ELb0EN7cutlass6half_tE19Flash_kernel_traitsILi96ELi64ELi64ELi4ES3_EELb0ELb0ELb1ELb0ELb0ELb0ELb0ELb1EEEvNS_16Flash_fwd_paramsE$_ZN5flash30compute_attn_1rowblock_splitkvI23Flash_fwd_kernel_traitsILi96ELi64ELi64ELi4ELb0ELb0EN7cutlass6half_tE19Flash_kernel_traitsILi96ELi64ELi64ELi4ES3_EELb0ELb0ELb1ELb0ELb0ELb0ELb0ELb1ENS_16Flash_fwd_paramsEEEvRKT8_iiiii) ;  /* 0x0000000000087944 */ /* 0x01efea0003c00000 */
[----:B------:R-:W-:Y:S05]  /*0080*/  BSYNC.RECONVERGENT B4 ;  /* 0x0000000000047941 */ /* 0x000fea0003800200 */
.L_x_9096:
[----:B------:R-:W-:Y:S05]  /*0090*/  EXIT ;  /* 0x000000000000794d */ /* 0x000fea0003800000 */
        .type           $_ZN5flash24flash_fwd_splitkv_kernelI23Flash_fwd_kernel_traitsILi96ELi64ELi64ELi4ELb0ELb0EN7cutlass6half_tE19Flash_kernel_traitsILi96ELi64ELi64ELi4ES3_EELb0ELb0ELb1ELb0ELb0ELb0ELb0ELb1EEEvNS_16Flash_fwd_paramsE$_ZN5flash30compute_attn_1rowblock_splitkvI23Flash_fwd_kernel_traitsILi96ELi64ELi64ELi4ELb0ELb0EN7cutlass6half_tE19Flash_kernel_traitsILi96ELi64ELi64ELi4ES3_EELb0ELb0ELb1ELb0ELb0ELb0ELb0ELb1ENS_16Flash_fwd_paramsEEEvRKT8_iiiii,@function
        .size           $_ZN5flash24flash_fwd_splitkv_kernelI23Flash_fwd_kernel_traitsILi96ELi64ELi64ELi4ELb0ELb0EN7cutlass6half_tE19Flash_kernel_traitsILi96ELi64ELi64ELi4ES3_EELb0ELb0ELb1ELb0ELb0ELb0ELb0ELb1EEEvNS_16Flash_fwd_paramsE$_ZN5flash30compute_attn_1rowblock_splitkvI23Flash_fwd_kernel_traitsILi96ELi64ELi64ELi4ELb0ELb0EN7cutlass6half_tE19Flash_kernel_traitsILi96ELi64ELi64ELi4ES3_EELb0ELb0ELb1ELb0ELb0ELb0ELb0ELb1ENS_16Flash_fwd_paramsEEEvRKT8_iiiii,(.L_x_11716 - $_ZN5flash24flash_fwd_splitkv_kernelI23Flash_fwd_kernel_traitsILi96ELi64ELi64ELi4ELb0ELb0EN7cutlass6half_tE19Flash_kernel_traitsILi96ELi64ELi64ELi4ES3_EELb0ELb0ELb1ELb0ELb0ELb0ELb0ELb1EEEvNS_16Flash_fwd_paramsE$_ZN5flash30compute_attn_1rowblock_splitkvI23Flash_fwd_kernel_traitsILi96ELi64ELi64ELi4ELb0ELb0EN7cutlass6half_tE19Flash_kernel_traitsILi96ELi64ELi64ELi4ES3_EELb0ELb0ELb1ELb0ELb0ELb0ELb0ELb1ENS_16Flash_fwd_paramsEEEvRKT8_iiiii)
$_ZN5flash24flash_fwd_splitkv_kernelI23Flash_fwd_kernel_traitsILi96ELi64ELi64ELi4ELb0ELb0EN7cutlass6half_tE19Flash_kernel_traitsILi96ELi64ELi64ELi4ES3_EELb0ELb0ELb1ELb0ELb0ELb0ELb0ELb1EEEvNS_16Flash_fwd_paramsE$_ZN5flash30compute_attn_1rowblock_splitkvI23Flash_fwd_kernel_traitsILi96ELi64ELi64ELi4ELb0ELb0EN7cutlass6half_tE19Flash_kernel_traitsILi96ELi64ELi64ELi4ES3_EELb0ELb0ELb1ELb0ELb0ELb0ELb0ELb1ENS_16Flash_fwd_paramsEEEvRKT8_iiiii:
        /* <DEDUP_REMOVED lines=39> */
.L_x_9098:
[----:B------:R-:W-:Y:S05]  /*0310*/  BSYNC.RECONVERGENT B0 ;  /* 0x0000000000007941 */ /* 0x000fea0003800200 */
.L_x_9097:
[----:B------:R-:W-:Y:S04]  /*0320*/  BSSY.RECONVERGENT B0, `(.L_x_9099) ;  /* 0x0000007000007945 */ /* 0x000fe80003800200 */
[----:B------:R-:W-:Y:S05]  /*0330*/  @!P3 BRA `(.L_x_9100) ;  /* 0x000000000014b947 */ /* 0x000fea0003800000 */
[----:B-----5:R-:W2:Y:S02]  /*0340*/  LD.E.U8 R0, desc[UR4][R84.64+0x1b2] ;  /* 0x0001b20454007980 */ /* 0x020ea4000c101100 */
[----:B--2---:R-:W-:-:S13]  /*0350*/  ISETP.NE.AND P1, PT, R0, RZ, PT ;  /* 0x000000ff0000720c */ /* 0x004fda0003f25270 */
[----:B------:R-:W2:Y:S02]  /*0360*/  @P1 LD.E R7, desc[UR4][R10.64+0x4] ;  /* 0x000004040a071980 */ /* 0x000ea4000c101900 */
[----:B--2---:R-:W-:-:S06]  /*0370*/  @P1 IADD3 R0, PT, PT, R7, -R12, RZ ;  /* 0x8000000c07001210 */ /* 0x004fcc0007ffe0ff */
[----:B------:R2:W5:Y:S02]  /*0380*/  @!P1 LD.E R0, desc[UR4][R10.64] ;  /* 0x000000040a009980 */ /* 0x000564000c101900 */
.L_x_9100:
[----:B------:R-:W-:Y:S05]  /*0390*/  BSYNC.RECONVERGENT B0 ;  /* 0x0000000000007941 */ /* 0x000fea0003800200 */
.L_x_9099:
        /* <DEDUP_REMOVED lines=9> */
.L_x_9102:
[----:B------:R-:W3:Y:S01]  /*0430*/  LD.E.64 R2, desc[UR4][R84.64+0x108] ;  /* 0x0001080454027980 */ /* 0x000ee2000c101b00 */
[----:B------:R-:W-:Y:S01]  /*0440*/  BSSY.RECONVERGENT B0, `(.L_x_9104) ;  /* 0x0000006000007945 */ /* 0x000fe20003800200 */
[----:B------:R-:W-:Y:S01]  /*0450*/  IMAD.MOV.U32 R0, RZ, RZ, RZ ;  /* 0x000000ffff007224 */ /* 0x000fe200078e00ff */
[----:B---3--:R-:W-:-:S04]  /*0460*/  ISETP.NE.U32.AND P0, PT, R2, RZ, PT ;  /* 0x000000ff0200720c */ /* 0x008fc80003f05070 */
[----:B------:R-:W-:-:S13]  /*0470*/  ISETP.NE.AND.EX P0, PT, R3, RZ, PT, P0 ;  /* 0x000000ff0300720c */ /* 0x000fda0003f05300 */
[----:B------:R-:W-:Y:S05]  /*0480*/  @!P0 BRA `(.L_x_9105) ;  /* 0x0000000000048947 */ /* 0x000fea0003800000 */
[----:B------:R3:W5:Y:S02]  /*0490*/  LD.E R0, desc[UR4][R84.64+0xbc] ;  /* 0x0000bc0454007980 */ /* 0x000764000c101900 */
.L_x_9105:
[----:B------:R-:W-:Y:S05]  /*04a0*/  BSYNC.RECONVERGENT B0 ;  /* 0x0000000000007941 */ /* 0x000fea0003800200 */
.L_x_9104:
[----:B-----5:R-:W-:Y:S02]  /*04b0*/  IADD3 R89, PT, PT, R65, R0, RZ ;  /* 0x0000000041597210 */ /* 0x020fe40007ffe0ff */
.L_x_9103:
[----:B------:R-:W-:Y:S05]  /*04c0*/  BSYNC.RECONVERGENT B1 ;  /* 0x0000000000017941 */ /* 0x000fea0003800200 */
.L_x_9101:
[----:B------:R-:W-:Y:S01]  /*04d0*/  IMAD.SHL.U32 R67, R145, 0x40, RZ ;  /* 0x0000004091437824 */ /* 0x000fe200078e00ff */
[----:B------:R-:W-:Y:S01]  /*04e0*/  MOV R2, R142 ;  /* 0x0000008e00027202 */ /* 0x000fe20000000f00 */
[----:B------:R-:W-:-:S03]  /*04f0*/  IMAD.MOV.U32 R3, RZ, RZ, 0x0 ;  /* 0x00000000ff037424 */ /* 0x000fc600078e00ff */
[----:B------:R-:W-:-:S13]  /*0500*/  ISETP.GT.AND P0, PT, R146, R67, PT ;  /* 0x000000439200720c */ /* 0x000fda0003f04270 */
[----:B-123--:R-:W-:Y:S05]  /*0510*/  @!P0 RET.REL.NODEC R2 `(_ZN5flash24flash_fwd_splitkv_kernelI23Flash_fwd_kernel_traitsILi96ELi64ELi64ELi4ELb0ELb0EN7cutlass6half_tE19Flash_kernel_traitsILi96ELi64ELi64ELi4ES3_EELb0ELb0ELb1ELb0ELb0ELb0ELb0ELb1EEEvNS_16Flash_fwd_paramsE) ;  /* 0xfffffff802b88950 */ /* 0x00efea0003c3ffff */
        /* <DEDUP_REMOVED lines=70> */
.L_x_9108:
[----:B------:R-:W-:Y:S05]  /*0980*/  BSYNC.RECONVERGENT B0 ;  /* 0x0000000000007941 */ /* 0x000fea0003800200 */
.L_x_9107:
        /* <DEDUP_REMOVED lines=18> */
.L_x_9110:
[----:B------:R-:W-:Y:S05]  /*0ab0*/  BSYNC.RECONVERGENT B0 ;  /* 0x0000000000007941 */ /* 0x000fea0003800200 */
.L_x_9109:
[----:B------:R-:W-:Y:S01]  /*0ac0*/  MOV R143, 0x0 ;  /* 0x00000000008f7802 */ /* 0x000fe20000000f00 */
[----:B------:R1:W-:Y:S03]  /*0ad0*/  @!P6 ST.E desc[UR4][R8.64], R3 ;  /* 0x000000030800e985 */ /* 0x0003e6000c101904 */
[----:B-12--5:R-:W-:Y:S05]  /*0ae0*/  @P5 RET.REL.NODEC R142 `(_ZN5flash24flash_fwd_splitkv_kernelI23Flash_fwd_kernel_traitsILi96ELi64ELi64ELi4ELb0ELb0EN7cutlass6half_tE19Flash_kernel_traitsILi96ELi64ELi64ELi4ES3_EELb0ELb0ELb1ELb0ELb0ELb0ELb0ELb1EEEvNS_16Flash_fwd_paramsE) ;  /* 0xfffffff48e445950 */ /* 0x026fea0003c3ffff */
[----:B------:R-:W-:Y:S02]  /*0af0*/  MOV R3, 0x7f800000 ;  /* 0x7f80000000037802 */ /* 0x000fe40000000f00 */
[----:B------:R-:W-:-:S03]  /*0b00*/  MOV R143, 0x0 ;  /* 0x00000000008f7802 */ /* 0x000fc60000000f00 */
[----:B------:R1:W-:Y:S02]  /*0b10*/  ST.E desc[UR4][R8.64+0x80], R3 ;  /* 0x0000800308007985 */ /* 0x0003e4000c101904 */
[----:B-1----:R-:W-:Y:S05]  /*0b20*/  RET.REL.NODEC R142 `(_ZN5flash24flash_fwd_splitkv_kernelI23Flash_fwd_kernel_traitsILi96ELi64ELi64ELi4ELb0ELb0EN7cutlass6half_tE19Flash_kernel_traitsILi96ELi64ELi64ELi4ES3_EELb0ELb0ELb1ELb0ELb0ELb0ELb0ELb1EEEvNS_16Flash_fwd_paramsE) ;  /* 0xfffffff48e347950 */ /* 0x002fea0003c3ffff */
.L_x_9106:
        /* <DEDUP_REMOVED lines=103> */
.L_x_9112:
        /* <DEDUP_REMOVED lines=32> */
[----:B------:R-:W-:Y:S01]  /*13a0*/  @!P1 IMAD.IADD R3, R3, 0x1, -R2 ;  /* 0x0000000103039824 */ /* 0x000fe200078e0a02 */
[----:B------:R-:W-:Y:S02]  /*13b0*/  @!P2 IADD3 R21, PT, PT, R21, R0, RZ ;  /* 0x000000001515a210 */ /* 0x000fe40007ffe0ff */
[----:B------:R-:W-:Y:S02]  /*13c0*/  @P2 IADD3 R0, PT, PT, R9, R12, RZ ;  /* 0x0000000c09002210 */ /* 0x000fe40007ffe0ff */
[----:B------:R-:W-:Y:S01]  /*13d0*/  ISETP.GE.U32.AND P3, PT, R3, R2, PT ;  /* 0x000000020300720c */ /* 0x000fe20003f66070 */
[----:B------:R-:W-:Y:S01]  /*13e0*/  @!P2 IMAD R5, R18, R4, R5 ;  /* 0x000000041205a224 */ /* 0x000fe200078e0205 */
[----:B------:R-:W-:Y:S01]  /*13f0*/  LOP3.LUT R3, R144, R13, RZ, 0x3c, !PT ;  /* 0x0000000d90037212 */ /* 0x000fe200078e3cff */
[----:B------:R-:W-:Y:S01]  /*1400*/  @!P2 IMAD.WIDE.U32 R20, R18, R8, R20 ;  /* 0x000000081214a225 */ /* 0x000fe200078e0014 */
[----:B------:R-:W-:Y:S02]  /*1410*/  @!P1 IADD3 R7, PT, PT, R7, 0x1, RZ ;  /* 0x0000000107079810 */ /* 0x000fe40007ffe0ff */
[----:B------:R-:W-:Y:S01]  /*1420*/  ISETP.GE.AND P0, PT, R3, RZ, PT ;  /* 0x000000ff0300720c */ /* 0x000fe20003f06270 */
[----:B------:R-:W-:-:S02]  /*1430*/  @P2 IMAD R2, R139, R0, RZ ;  /* 0x000000008b022224 */ /* 0x000fc400078e02ff */
[----:B------:R-:W-:Y:S01]  /*1440*/  @P2 IMAD.WIDE.U32 R18, R138, R0, RZ ;  /* 0x000000008a122225 */ /* 0x000fe200078e00ff */
[----:B------:R-:W-:Y:S02]  /*1450*/  ISETP.NE.AND P1, PT, R13, RZ, PT ;  /* 0x000000ff0d00720c */ /* 0x000fe40003f25270 */
[----:B------:R-:W-:Y:S01]  /*1460*/  @!P2 IADD3 R5, PT, PT, R21, R5, RZ ;  /* 0x000000051505a210 */ /* 0x000fe20007ffe0ff */
[----:B------:R-:W-:Y:S01]  /*1470*/  @P2 IMAD.IADD R5, R19, 0x1, R2 ;  /* 0x0000000113052824 */ /* 0x000fe200078e0202 */
[----:B------:R-:W-:Y:S02]  /*1480*/  @!P2 MOV R6, R20 ;  /* 0x000000140006a202 */ /* 0x000fe40000000f00 */
[----:B------:R-:W-:Y:S02]  /*1490*/  @P2 MOV R6, R18 ;  /* 0x0000001200062202 */ /* 0x000fe40000000f00 */
[----:B------:R-:W-:Y:S02]  /*14a0*/  LEA R0, R88, 0xffffffc0, 0x6 ;  /* 0xffffffc058007811 */ /* 0x000fe400078e30ff */
[----:B------:R-:W-:Y:S01]  /*14b0*/  MOV R19, R5 ;  /* 0x0000000500137202 */ /* 0x000fe20000000f00 */
[----:B------:R-:W-:Y:S01]  /*14c0*/  IMAD.MOV.U32 R18, RZ, RZ, R6 ;  /* 0x000000ffff127224 */ /* 0x000fe200078e0006 */
[----:B------:R-:W-:Y:S01]  /*14d0*/  @!P2 SHF.R.S32.HI R3, RZ, 0x1f, R9 ;  /* 0x0000001fff03a819 */ /* 0x000fe20000011409 */
[----:B------:R-:W-:Y:S01]  /*14e0*/  @!P2 IMAD R2, R137, R9, RZ ;  /* 0x000000098902a224 */ /* 0x000fe200078e02ff */
[----:B------:R-:W-:Y:S01]  /*14f0*/  @P3 IADD3 R7, PT, PT, R7, 0x1, RZ ;  /* 0x0000000107073810 */ /* 0x000fe20007ffe0ff */
[----:B------:R-:W-:-:S02]  /*1500*/  IMAD R4, R139, R0, RZ ;  /* 0x000000008b047224 */ /* 0x000fc400078e02ff */
        /* <DEDUP_REMOVED lines=19> */
[----:B------:R-:W-:Y:S01]  /*1640*/  IADD3 R3, PT, PT, R7, R5, RZ ;  /* 0x0000000507037210 */ /* 0x000fe20007ffe0ff */
[----:B------:R-:W-:Y:S01]  /*1650*/  @P2 IMAD.IADD R2, R9, 0x1, R4 ;  /* 0x0000000109022824 */ /* 0x000fe200078e0204 */
[----:B------:R-:W-:Y:S02]  /*1660*/  @P2 MOV R16, R8 ;  /* 0x0000000800102202 */ /* 0x000fe40000000f00 */
[----:B------:R-:W-:Y:S02]  /*1670*/  MOV R15, RZ ;  /* 0x000000ff000f7202 */ /* 0x000fe40000000f00 */
.L_x_9113:
[----:B------:R-:W-:Y:S05]  /*1680*/  BSYNC.RECONVERGENT B0 ;  /* 0x0000000000007941 */ /* 0x000fea0003800200 */
.L_x_9111:
        /* <DEDUP_REMOVED lines=36> */
[----:B------:R-:W-:-:S02]  /*18d0*/  IMAD R15, R15, R136, RZ ;  /* 0x000000880f0f7224 */ /* 0x000fc400078e02ff */
[----:B------:R-:W-:Y:S02]  /*18e0*/  @P4 VIADD R14, R14, 0x1 ;  /* 0x000000010e0e4836 */ /* 0x000fe40000000000 */
[C---:B------:R-:W-:Y:S02]  /*18f0*/  IMAD R15, R0.reuse, R137, R15 ;  /* 0x00000089000f7224 */ /* 0x040fe400078e020f */
[----:B------:R-:W-:-:S04]  /*1900*/  IMAD.WIDE.U32 R20, R0, R136, R20 ;  /* 0x0000008800147225 */ /* 0x000fc800078e0014 */
[----:B------:R-:W-:-:S04]  /*1910*/  IMAD.MOV.U32 R2, RZ, RZ, R14 ;  /* 0x000000ffff027224 */ /* 0x000fc800078e000e */
[----:B------:R-:W-:Y:S01]  /*1920*/  @!P2 IMAD.MOV R2, RZ, RZ, -R2 ;  /* 0x000000ffff02a224 */ /* 0x000fe200078e0a02 */
[----:B------:R-:W-:Y:S01]  /*1930*/  @!P1 LOP3.LUT R2, RZ, R13, RZ, 0x33, !PT ;  /* 0x0000000dff029212 */ /* 0x000fe200078e33ff */
[----:B------:R-:W-:-:S04]  /*1940*/  IMAD.IADD R21, R21, 0x1, R15 ;  /* 0x0000000115157824 */ /* 0x000fc800078e020f */
[----:B------:R-:W-:Y:S02]  /*1950*/  IMAD R15, R25, R2, RZ ;  /* 0x00000002190f7224 */ /* 0x000fe400078e02ff */
[----:B------:R-:W-:Y:S01]  /*1960*/  IMAD.WIDE.U32 R20, R2, R24, R20 ;  /* 0x0000001802147225 */ /* 0x000fe200078e0014 */
[----:B------:R-:W-:Y:S02]  /*1970*/  SHF.R.U32.HI R94, RZ, 0x2, R55 ;  /* 0x00000002ff5e7819 */ /* 0x000fe40000011637 */
[----:B------:R-:W-:-:S03]  /*1980*/  MOV R95, RZ ;  /* 0x000000ff005f7202 */ /* 0x000fc60000000f00 */
        /* <DEDUP_REMOVED lines=10> */
[----:B------:R-:W-:Y:S02]  /*1a30*/  IADD3 R28, P1, PT, R12, R0, RZ ;  /* 0x000000000c1c7210 */ /* 0x000fe40007f3e0ff */
[----:B------:R-:W-:Y:S02]  /*1a40*/  SHF.R.S32.HI R0, RZ, 0x1f, R2 ;  /* 0x0000001fff007819 */ /* 0x000fe40000011402 */
[----:B------:R-:W-:Y:S02]  /*1a50*/  IADD3.X R29, PT, PT, RZ, R26, RZ, P1, !PT ;  /* 0x0000001aff1d7210 */ /* 0x000fe40000ffe4ff */
[----:B------:R-:W-:Y:S01]  /*1a60*/  MOV R17, 0x400 ;  /* 0x0000040000117802 */ /* 0x000fe20000000f00 */
[----:B------:R-:W-:Y:S02]  /*1a70*/  IMAD R15, R0, R24, R15 ;  /* 0x00000018000f7224 */ /* 0x000fe400078e020f */
[-C--:B------:R-:W-:Y:S01]  /*1a80*/  IMAD R16, R23, R144.reuse, RZ ;  /* 0x0000009017107224 */ /* 0x080fe200078e02ff */
[----:B------:R-:W-:Y:S01]  /*1a90*/  @!P0 MOV R23, R19 ;  /* 0x0000001300178202 */ /* 0x000fe20000000f00 */
[----:B------:R-:W-:Y:S01]  /*1aa0*/  IMAD.WIDE.U32 R24, R22, R144, R28 ;  /* 0x0000009016187225 */ /* 0x000fe200078e001c */
[----:B-1----:R-:W-:-:S03]  /*1ab0*/  LEA R60, R60, R17, 0x18 ;  /* 0x000000113c3c7211 */ /* 0x002fc600078ec0ff */
[----:B------:R-:W-:Y:S01]  /*1ac0*/  @!P0 IMAD.MOV.U32 R22, RZ, RZ, R18 ;  /* 0x000000ffff168224 */ /* 0x000fe200078e0012 */
[----:B------:R-:W-:Y:S01]  /*1ad0*/  @P0 MOV R22, R18 ;  /* 0x0000001200160202 */ /* 0x000fe20000000f00 */
[----:B------:R-:W-:Y:S01]  /*1ae0*/  @P0 IMAD.MOV.U32 R23, RZ, RZ, R19 ;  /* 0x000000ffff170224 */ /* 0x000fe200078e0013 */
[----:B------:R-:W-:Y:S01]  /*1af0*/  IADD3 R18, P0, PT, R12, R6, RZ ;  /* 0x000000060c127210 */ /* 0x000fe20007f1e0ff */
[----:B------:R-:W-:Y:S01]  /*1b00*/  IMAD.IADD R17, R21, 0x1, R15 ;  /* 0x0000000115117824 */ /* 0x000fe200078e020f */
[----:B------:R-:W-:Y:S01]  /*1b10*/  LOP3.LUT R14, R61, 0xc0, RZ, 0xc0, !PT ;  /* 0x000000c03d0e7812 */ /* 0x000fe200078ec0ff */
[----:B------:R-:W-:Y:S02]  /*1b20*/  IMAD.IADD R21, R25, 0x1, R16 ;  /* 0x0000000119157824 */ /* 0x000fe400078e0210 */
[----:B------:R-:W-:Y:S01]  /*1b30*/  IMAD.MOV.U32 R16, RZ, RZ, R20 ;  /* 0x000000ffff107224 */ /* 0x000fe200078e0014 */
[----:B------:R-:W-:Y:S01]  /*1b40*/  SHF.R.S32.HI R6, RZ, 0x1f, R65 ;  /* 0x0000001fff067819 */ /* 0x000fe20000011441 */
[----:B------:R-:W-:Y:S01]  /*1b50*/  IMAD.X R19, RZ, RZ, R3, P0 ;  /* 0x000000ffff137224 */ /* 0x000fe200000e0603 */
[----:B------:R-:W-:Y:S01]  /*1b60*/  LOP3.LUT R14, R14, 0x18, R55, 0xf8, !PT ;  /* 0x000000180e0e7812 */ /* 0x000fe200078ef837 */
[----:B------:R-:W-:-:S02]  /*1b70*/  IMAD R3, R137, R94, RZ ;  /* 0x0000005e89037224 */ /* 0x000fc400078e02ff */
[----:B------:R-:W-:Y:S01]  /*1b80*/  IMAD.WIDE.U32 R16, R94, R136, R16 ;  /* 0x000000885e107225 */ /* 0x000fe200078e0010 */
[----:B------:R-:W-:Y:S02]  /*1b90*/  LEA.HI R69, R6, R65, RZ, 0x6 ;  /* 0x0000004106457211 */ /* 0x000fe400078f30ff */
[----:B------:R-:W-:Y:S01]  /*1ba0*/  LOP3.LUT R14, R14, 0x18, R61, 0x78, !PT ;  /* 0x000000180e0e7812 */ /* 0x000fe200078e783d */
[----:B------:R-:W-:Y:S01]  /*1bb0*/  IMAD.IADD R3, R17, 0x1, R3 ;  /* 0x0000000111037824 */ /* 0x000fe200078e0203 */
[----:B----4-:R-:W-:Y:S02]  /*1bc0*/  LEA R152, P0, R16, R4, 0x1 ;  /* 0x0000000410987211 */ /* 0x010fe400078008ff */
[----:B------:R-:W-:Y:S02]  /*1bd0*/  SHF.R.S32.HI R69, RZ, 0x6, R69 ;  /* 0x00000006ff457819 */ /* 0x000fe40000011445 */
[----:B------:R-:W-:Y:S01]  /*1be0*/  LOP3.LUT R61, R14, 0x1f20, R61, 0xf8, !PT ;  /* 0x00001f200e3d7812 */ /* 0x000fe200078ef83d */
[----:B------:R-:W-:Y:S01]  /*1bf0*/  IMAD.WIDE.U32 R14, R145, 0x40, R94 ;  /* 0x00000040910e7825 */ /* 0x000fe200078e005e */
[----:B------:R-:W-:-:S02]  /*1c00*/  LEA.HI.X R153, R16, R5, R3, 0x1, P0 ;  /* 0x0000000510997211 */ /* 0x000fc400000f0c03 */
[----:B------:R-:W-:Y:S01]  /*1c10*/  ISETP.GE.AND P0, PT, R69, R88, PT ;  /* 0x000000584500720c */ /* 0x000fe20003f06270 */
[----:B------:R-:W-:Y:S02]  /*1c20*/  IMAD.MOV.U32 R20, RZ, RZ, R24 ;  /* 0x000000ffff147224 */ /* 0x000fe400078e0018 */
[----:B------:R-:W-:Y:S02]  /*1c30*/  IMAD R15, R15, R22, RZ ;  /* 0x000000160f0f7224 */ /* 0x000fe400078e02ff */
[----:B------:R-:W-:-:S04]  /*1c40*/  IMAD.WIDE.U32 R18, R94, R138, R18 ;  /* 0x0000008a5e127225 */ /* 0x000fc800078e0012 */
[C---:B------:R-:W-:Y:S02]  /*1c50*/  IMAD R15, R14.reuse, R23, R15 ;  /* 0x000000170e0f7224 */ /* 0x040fe400078e020f */
[----:B------:R-:W-:Y:S01]  /*1c60*/  IMAD.WIDE.U32 R20, R14, R22, R20 ;  /* 0x000000160e147225 */ /* 0x000fe200078e0014 */
[----:B------:R-:W-:Y:S02]  /*1c70*/  IADD3 R141, PT, PT, R19, R141, RZ ;  /* 0x0000008d138d7210 */ /* 0x000fe40007ffe0ff */
[----:B------:R-:W-:Y:S01]  /*1c80*/  LEA R140, P1, R18, R8, 0x1 ;  /* 0x00000008128c7211 */ /* 0x000fe200078208ff */
[----:B------:R-:W-:Y:S01]  /*1c90*/  IMAD.IADD R15, R21, 0x1, R15 ;  /* 0x00000001150f7824 */ /* 0x000fe200078e020f */
[----:B------:R-:W-:Y:S01]  /*1ca0*/  LEA R92, P2, R20, R10, 0x1 ;  /* 0x0000000a145c7211 */ /* 0x000fe200078408ff */
[----:B------:R-:W-:Y:S01]  /*1cb0*/  IMAD.SHL.U32 R62, R22, 0x20, RZ ;  /* 0x00000020163e7824 */ /* 0x000fe200078e00ff */
[----:B------:R-:W-:Y:S02]  /*1cc0*/  LEA.HI.X R141, R18, R9, R141, 0x1, P1 ;  /* 0x00000009128d7211 */ /* 0x000fe400008f0c8d */
[C---:B------:R-:W-:Y:S01]  /*1cd0*/  SHF.L.U64.HI R137, R136.reuse, 0x5, R137 ;  /* 0x0000000588897819 */ /* 0x040fe20000010289 */
[----:B------:R-:W-:Y:S01]  /*1ce0*/  IMAD.SHL.U32 R136, R136, 0x20, RZ ;  /* 0x0000002088887824 */ /* 0x000fe200078e00ff */
[----:B------:R-:W-:-:S02]  /*1cf0*/  SHF.L.U64.HI R63, R22, 0x5, R23 ;  /* 0x00000005163f7819 */ /* 0x000fc40000010217 */
[----:B------:R-:W-:Y:S02]  /*1d00*/  LEA.HI.X R93, R20, R11, R15, 0x1, P2 ;  /* 0x0000000b145d7211 */ /* 0x000fe400010f0c0f */
        /* <DEDUP_REMOVED lines=17> */
[----:B------:R-:W-:Y:S01]  /*1e20*/  VIADD R68, R94, 0x20 ;  /* 0x000000205e447836 */ /* 0x000fe20000000000 */
[C---:B------:R-:W-:Y:S01]  /*1e30*/  LEA R82, R88.reuse, 0xffffffc0, 0x6 ;  /* 0xffffffc058527811 */ /* 0x040fe200078e30ff */
[C-C-:B------:R-:W-:Y:S01]  /*1e40*/  IMAD R87, R88.reuse, -0x40, R65.reuse ;  /* 0xffffffc058577824 */ /* 0x140fe200078e0241 */
[----:B------:R-:W-:Y:S01]  /*1e50*/  SHF.R.S32.HI R11, RZ, 0x1f, R65 ;  /* 0x0000001fff0b7819 */ /* 0x000fe20000011441 */
[----:B------:R-:W-:Y:S01]  /*1e60*/  IMAD R83, R88, -0x40, R89 ;  /* 0xffffffc058537824 */ /* 0x000fe200078e0259 */
[----:B------:R-:W-:Y:S01]  /*1e70*/  VIMNMX R69, PT, PT, RZ, R69, !PT ;  /* 0x00000045ff457248 */ /* 0x000fe20007fe0100 */
[----:B------:R-:W-:Y:S01]  /*1e80*/  IMAD.MOV.U32 R80, RZ, RZ, R88 ;  /* 0x000000ffff507224 */ /* 0x000fe200078e0058 */
        /* <DEDUP_REMOVED lines=18> */
[----:B------:R-:W-:Y:S01]  /*1fb0*/  IADD3 R3, P0, PT, -R65, R94, RZ ;  /* 0x0000005e41037210 */ /* 0x000fe20007f1e1ff */
[----:B------:R-:W-:Y:S01]  /*1fc0*/  IMAD.WIDE.U32 R26, R2, R26, R30 ;  /* 0x0000001a021a7225 */ /* 0x000fe200078e001e */
[----:B------:R-:W-:-:S03]  /*1fd0*/  LEA.HI R91, R8, R8, RZ, 0x1 ;  /* 0x00000008085b7211 */ /* 0x000fc600078f08ff */
[----:B------:R-:W-:Y:S01]  /*1fe0*/  IMAD.X R11, RZ, RZ, ~R11, P0 ;  /* 0x000000ffff0b7224 */ /* 0x000fe200000e0e0b */
[----:B------:R-:W-:Y:S01]  /*1ff0*/  IADD3 R27, PT, PT, R27, R6, RZ ;  /* 0x000000061b1b7210 */ /* 0x000fe20007ffe0ff */
[----:B------:R-:W-:Y:S01]  /*2000*/  IMAD.WIDE.U32 R28, R82, R20, R28 ;  /* 0x00000014521c7225 */ /* 0x000fe200078e001c */
[----:B------:R-:W-:-:S03]  /*2010*/  SHF.R.S32.HI R91, RZ, 0x1, R91 ;  /* 0x00000001ff5b7819 */ /* 0x000fc6000001145b */
[----:B------:R-:W-:Y:S02]  /*2020*/  IMAD R6, R11, R98, RZ ;  /* 0x000000620b067224 */ /* 0x000fe400078e02ff */
[----:B------:R-:W-:Y:S02]  /*2030*/  IMAD R15, R25, R2, RZ ;  /* 0x00000002190f7224 */ /* 0x000fe400078e02ff */
[-C--:B------:R-:W-:Y:S02]  /*2040*/  IMAD R6, R99, R3.reuse, R6 ;  /* 0x0000000363067224 */ /* 0x080fe400078e0206 */
[----:B------:R-:W-:-:S04]  /*2050*/  IMAD.WIDE.U32 R26, R98, R3, R26 ;  /* 0x00000003621a7225 */ /* 0x000fc800078e001a */
[----:B------:R-:W-:Y:S01]  /*2060*/  IMAD.IADD R29, R29, 0x1, R14 ;  /* 0x000000011d1d7824 */ /* 0x000fe200078e020e */
[----:B------:R-:W-:Y:S01]  /*2070*/  IADD3 R6, PT, PT, R27, R6, RZ ;  /* 0x000000061b067210 */ /* 0x000fe20007ffe0ff */
[----:B------:R-:W-:Y:S01]  /*2080*/  IMAD R0, R24, R0, R15 ;  /* 0x0000000018007224 */ /* 0x000fe200078e020f */
[----:B------:R-:W-:Y:S01]  /*2090*/  LEA R70, P0, R26, R22, 0x1 ;  /* 0x000000161a467211 */ /* 0x000fe200078008ff */
[----:B------:R-:W-:-:S03]  /*20a0*/  IMAD.WIDE.U32 R24, R2, R24, R28 ;  /* 0x0000001802187225 */ /* 0x000fc600078e001c */
[----:B------:R-:W-:Y:S01]  /*20b0*/  LEA.HI.X R71, R26, R23, R6, 0x1, P0 ;  /* 0x000000171a477211 */ /* 0x000fe200000f0c06 */
[----:B------:R-:W-:Y:S01]  /*20c0*/  IMAD.IADD R25, R25, 0x1, R0 ;  /* 0x0000000119197824 */ /* 0x000fe200078e0200 */
[----:B-----5:R-:W-:Y:S01]  /*20d0*/  IADD3 R6, PT, PT, R82, R7, RZ ;  /* 0x0000000752067210 */ /* 0x020fe20007ffe0ff */
        /* <DEDUP_REMOVED lines=30> */
.L_x_9151:
        /* <DEDUP_REMOVED lines=17> */
.L_x_9116:
[----:B------:R-:W-:Y:S05]  /*23d0*/  BSYNC.RECONVERGENT B0 ;  /* 0x0000000000007941 */ /* 0x000fea0003800200 */
.L_x_9115:
        /* <DEDUP_REMOVED lines=15> */
.L_x_9118:
[----:B------:R-:W-:Y:S05]  /*24d0*/  BSYNC.RECONVERGENT B0 ;  /* 0x0000000000007941 */ /* 0x000fea0003800200 */
.L_x_9117:
        /* <DEDUP_REMOVED lines=26> */
.L_x_9122:
[----:B------:R-:W-:Y:S05]  /*2680*/  BSYNC.RECONVERGENT B0 ;  /* 0x0000000000007941 */ /* 0x000fea0003800200 */
.L_x_9121:
        /* <DEDUP_REMOVED lines=17> */
.L_x_9120:
        /* <DEDUP_REMOVED lines=62> */
.L_x_9128:
[----:B------:R-:W-:Y:S05]  /*2b80*/  BSYNC.RECONVERGENT B0 ;  /* 0x0000000000007941 */ /* 0x000fea0003800200 */
.L_x_9127:
        /* <DEDUP_REMOVED lines=52> */
.L_x_9130:
[----:B------:R-:W-:Y:S05]  /*2ed0*/  BSYNC.RECONVERGENT B0 ;  /* 0x0000000000007941 */ /* 0x000fea0003800200 */
.L_x_9129:
        /* <DEDUP_REMOVED lines=51> */
.L_x_9126:
[----:B------:R-:W-:Y:S05]  /*3210*/  BSYNC.RECONVERGENT B1 ;  /* 0x0000000000017941 */ /* 0x000fea0003800200 */
.L_x_9125:
        /* <DEDUP_REMOVED lines=67> */
.L_x_9134:
[----:B------:R-:W-:Y:S05]  /*3650*/  BSYNC.RECONVERGENT B0 ;  /* 0x0000000000007941 */ /* 0x000fea0003800200 */
.L_x_9133:
        /* <DEDUP_REMOVED lines=52> */
.L_x_9136:
[----:B------:R-:W-:Y:S05]  /*39a0*/  BSYNC.RECONVERGENT B0 ;  /* 0x0000000000007941 */ /* 0x000fea0003800200 */
.L_x_9135:
        /* <DEDUP_REMOVED lines=51> */
.L_x_9132:
[----:B------:R-:W-:Y:S05]  /*3ce0*/  BSYNC.RECONVERGENT B1 ;  /* 0x0000000000017941 */ /* 0x000fea0003800200 */
.L_x_9131:
[----:B------:R-:W3:Y:S02]  /*3cf0*/  LD.E R3, desc[UR4][R84.64+0xd0] ;  /* 0x0000d00454037980 */ /* 0x000ee4000c101900 */
[----:B---3--:R-:W-:Y:S05]  /*3d00*/  IMAD.U32 R3, R3, -0x20, RZ ;  /* 0xffffffe003037824 */ /* 0x008fea00078e00ff */
[C---:B------:R-:W-:Y:S02]  /*3d10*/  LEA R16, P1, R3.reuse, R16, 0x1 ;  /* 0x0000001003107211 */ /* 0x040fe400078208ff */
[C---:B------:R-:W-:Y:S02]  /*3d20*/  LEA R52, P0, R3.reuse, R52, 0x1 ;  /* 0x0000003403347211 */ /* 0x040fe400078008ff */
[C---:B------:R-:W-:Y:S02]  /*3d30*/  LEA.HI.X.SX32 R17, R3.reuse, R17, 0x1, P1 ;  /* 0x0000001103117211 */ /* 0x040fe400008f0eff */
[----:B------:R-:W-:Y:S01]  /*3d40*/  LEA.HI.X.SX32 R53, R3, R53, 0x1, P0 ;  /* 0x0000003503357211 */ /* 0x000fe200000f0eff */
[----:B------:R-:W-:Y:S05]  /*3d50*/  BRA `(.L_x_9123) ;  /* 0x0000002000f87947 */ /* 0x000fea0003800000 */
.L_x_9124:
        /* <DEDUP_REMOVED lines=99> */
.L_x_9140:
[----:B------:R-:W-:Y:S05]  /*4390*/  BSYNC.RECONVERGENT B0 ;  /* 0x0000000000007941 */ /* 0x000fea0003800200 */
.L_x_9139:
        /* <DEDUP_REMOVED lines=92> */
.L_x_9142:
[----:B------:R-:W-:Y:S05]  /*4960*/  BSYNC.RECONVERGENT B0 ;  /* 0x0000000000007941 */ /* 0x000fea0003800200 */
.L_x_9141:
        /* <DEDUP_REMOVED lines=90> */
.L_x_9138:
[----:B------:R-:W-:Y:S05]  /*4f10*/  BSYNC.RECONVERGENT B1 ;  /* 0x0000000000017941 */ /* 0x000fea0003800200 */
.L_x_9137:
        /* <DEDUP_REMOVED lines=100> */
.L_x_9146:
[----:B------:R-:W-:Y:S05]  /*5560*/  BSYNC.RECONVERGENT B0 ;  /* 0x0000000000007941 */ /* 0x000fea0003800200 */
.L_x_9145:
        /* <DEDUP_REMOVED lines=91> */
.L_x_9148:
[----:B------:R-:W-:Y:S05]  /*5b20*/  BSYNC.RECONVERGENT B0 ;  /* 0x0000000000007941 */ /* 0x000fea0003800200 */
.L_x_9147:
        /* <DEDUP_REMOVED lines=90> */
.L_x_9144:
[----:B------:R-:W-:Y:S05]  /*60d0*/  BSYNC.RECONVERGENT B1 ;  /* 0x0000000000017941 */ /* 0x000fea0003800200 */
.L_x_9143:
[----:B------:R-:W3:Y:S02]  /*60e0*/  LD.E R3, desc[UR4][R84.64+0xd0] ;  /* 0x0000d00454037980 */ /* 0x000ee4000c101900 */
[----:B---3--:R-:W-:Y:S05]  /*60f0*/  IMAD.U32 R3, R3, -0x20, RZ ;  /* 0xffffffe003037824 */ /* 0x008fea00078e00ff */
[C---:B------:R-:W-:Y:S02]  /*6100*/  LEA R74, P1, R3.reuse, R74, 0x1 ;  /* 0x0000004a034a7211 */ /* 0x040fe400078208ff */
[C---:B------:R-:W-:Y:S02]  /*6110*/  LEA R72, P0, R3.reuse, R72, 0x1 ;  /* 0x0000004803487211 */ /* 0x040fe400078008ff */
[C---:B------:R-:W-:Y:S02]  /*6120*/  LEA.HI.X.SX32 R75, R3.reuse, R75, 0x1, P1 ;  /* 0x0000004b034b7211 */ /* 0x040fe400008f0eff */
[----:B------:R-:W-:Y:S09]  /*6130*/  LEA.HI.X.SX32 R73, R3, R73, 0x1, P0 ;  /* 0x0000004903497211 */ /* 0x000ff200000f0eff */
.L_x_9123:
[----:B------:R-:W-:Y:S05]  /*6140*/  BSYNC.RECONVERGENT B2 ;  /* 0x0000000000027941 */ /* 0x000fea0003800200 */
.L_x_9119:
        /* <DEDUP_REMOVED lines=103> */
.L_x_9150:
[----:B------:R-:W-:Y:S05]  /*67c0*/  BSYNC.RECONVERGENT B0 ;  /* 0x0000000000007941 */ /* 0x000fea0003800200 */
.L_x_9149:
[----:B------:R-:W-:Y:S11]  /*67d0*/  ISETP.GT.AND P0, PT, R80, R69, PT ;  /* 0x000000455000720c */ /* 0x000ff60003f04270 */
[----:B------:R-:W-:Y:S02]  /*67e0*/  @!UPT UIADD3 URZ, UPT, UPT, URZ, URZ, URZ ;  /* 0x000000fffffff290 */ /* 0x000fe4000fffe0ff */
[----:B------:R-:W-:Y:S05]  /*67f0*/  @P0 BRA `(.L_x_9151) ;  /* 0xffffffb800b00947 */ /* 0x000fea000383ffff */
.L_x_9114:
        /* <DEDUP_REMOVED lines=30> */
.L_x_9156:
[----:B------:R3:W-:Y:S02]  /*69e0*/  STS.128 [R61+0x2000], RZ ;  /* 0x002000ff3d007388 */ /* 0x0007e40000000c00 */
.L_x_9155:
[----:B------:R-:W-:Y:S05]  /*69f0*/  BSYNC.RECONVERGENT B0 ;  /* 0x0000000000007941 */ /* 0x000fea0003800200 */
.L_x_9154:
        /* <DEDUP_REMOVED lines=24> */
.L_x_9158:
[----:B------:R1:W-:Y:S01]  /*6b80*/  STS.128 [R61+0x2800], RZ ;  /* 0x002800ff3d007388 */ /* 0x0003e20000000c00 */
[----:B------:R-:W-:Y:S05]  /*6b90*/  BRA `(.L_x_9157) ;  /* 0x0000003400b87947 */ /* 0x000fea0003800000 */
.L_x_9153:
        /* <DEDUP_REMOVED lines=8> */
[----:B-----5:R-:W-:-:S05]  /*6c20*/  @P1 IMAD.X R7, R5, 0x1, R64, P0 ;  /* 0x0000000105071824 */ /* 0x020fca00000e0640 */
        /* <DEDUP_REMOVED lines=71> */
.L_x_9165:
[----:B------:R-:W-:Y:S05]  /*70a0*/  BSYNC.RECONVERGENT B0 ;  /* 0x0000000000007941 */ /* 0x000fea0003800200 */
.L_x_9164:
[----:B-----5:R-:W-:Y:S01]  /*70b0*/  IMAD.MOV.U32 R6, RZ, RZ, R18 ;  /* 0x000000ffff067224 */ /* 0x020fe200078e0012 */
[----:B------:R-:W-:Y:S01]  /*70c0*/  MOV R4, R16 ;  /* 0x0000001000047202 */ /* 0x000fe20000000f00 */
[----:B------:R-:W-:Y:S01]  /*70d0*/  IMAD.MOV.U32 R7, RZ, RZ, R19 ;  /* 0x000000ffff077224 */ /* 0x000fe200078e0013 */
[----:B------:R-:W-:Y:S02]  /*70e0*/  MOV R5, R17 ;  /* 0x0000001100057202 */ /* 0x000fe40000000f00 */
.L_x_9163:
[----:B------:R-:W-:Y:S05]  /*70f0*/  BSYNC.RECONVERGENT B1 ;  /* 0x0000000000017941 */ /* 0x000fea0003800200 */
.L_x_9162:
        /* <DEDUP_REMOVED lines=48> */
.L_x_9169:
[----:B------:R-:W-:Y:S05]  /*7400*/  BSYNC.RECONVERGENT B0 ;  /* 0x0000000000007941 */ /* 0x000fea0003800200 */
.L_x_9168:
[----:B-----5:R1:W-:Y:S02]  /*7410*/  STS.128 [R61+0x1000], R16 ;  /* 0x001000103d007388 */ /* 0x0203e40000000c00 */
.L_x_9167:
[----:B------:R-:W-:Y:S05]  /*7420*/  BSYNC.RECONVERGENT B1 ;  /* 0x0000000000017941 */ /* 0x000fea0003800200 */
.L_x_9166:
        /* <DEDUP_REMOVED lines=46> */
.L_x_9171:
[----:B------:R-:W-:Y:S05]  /*7710*/  BSYNC.RECONVERGENT B0 ;  /* 0x0000000000007941 */ /* 0x000fea0003800200 */
.L_x_9170:
[----:B-----5:R1:W-:Y:S02]  /*7720*/  STS.128 [R61+0x2000], R16 ;  /* 0x002000103d007388 */ /* 0x0203e40000000c00 */
.L_x_9161:
[----:B------:R-:W-:Y:S05]  /*7730*/  BSYNC.RECONVERGENT B2 ;  /* 0x0000000000027941 */ /* 0x000fea0003800200 */
.L_x_9160:
        /* <DEDUP_REMOVED lines=52> */
.L_x_9175:
[----:B------:R-:W-:Y:S05]  /*7a80*/  BSYNC.RECONVERGENT B0 ;  /* 0x0000000000007941 */ /* 0x000fea0003800200 */
.L_x_9174:
[----:B-----5:R1:W-:Y:S02]  /*7a90*/  STS.128 [R61+0x800], R16 ;  /* 0x000800103d007388 */ /* 0x0203e40000000c00 */
.L_x_9173:
[----:B------:R-:W-:Y:S05]  /*7aa0*/  BSYNC.RECONVERGENT B1 ;  /* 0x0000000000017941 */ /* 0x000fea0003800200 */
.L_x_9172:
        /* <DEDUP_REMOVED lines=47> */
.L_x_9179:
[----:B------:R-:W-:Y:S05]  /*7da0*/  BSYNC.RECONVERGENT B0 ;  /* 0x0000000000007941 */ /* 0x000fea0003800200 */
.L_x_9178:
[----:B-----5:R1:W-:Y:S02]  /*7db0*/  STS.128 [R61+0x1800], R16 ;  /* 0x001800103d007388 */ /* 0x0203e40000000c00 */
.L_x_9177:
[----:B------:R-:W-:Y:S05]  /*7dc0*/  BSYNC.RECONVERGENT B1 ;  /* 0x0000000000017941 */ /* 0x000fea0003800200 */
.L_x_9176:
        /* <DEDUP_REMOVED lines=47> */
.L_x_9181:
[----:B------:R-:W-:Y:S05]  /*80c0*/  BSYNC.RECONVERGENT B0 ;  /* 0x0000000000007941 */ /* 0x000fea0003800200 */
.L_x_9180:
[----:B-----5:R1:W-:Y:S01]  /*80d0*/  STS.128 [R61+0x2800], R16 ;  /* 0x002800103d007388 */ /* 0x0203e20000000c00 */
[----:B------:R-:W-:Y:S05]  /*80e0*/  BRA `(.L_x_9157) ;  /* 0x0000002000647947 */ /* 0x000fea0003800000 */
.L_x_9159:
        /* <DEDUP_REMOVED lines=93> */
.L_x_9187:
[----:B------:R-:W-:Y:S05]  /*86c0*/  BSYNC.RECONVERGENT B0 ;  /* 0x0000000000007941 */ /* 0x000fea0003800200 */
.L_x_9186:
[----:B-----5:R-:W-:Y:S01]  /*86d0*/  IMAD.MOV.U32 R6, RZ, RZ, R30 ;  /* 0x000000ffff067224 */ /* 0x020fe200078e001e */
[----:B------:R-:W-:Y:S01]  /*86e0*/  MOV R4, R28 ;  /* 0x0000001c00047202 */ /* 0x000fe20000000f00 */
[----:B------:R-:W-:Y:S01]  /*86f0*/  IMAD.MOV.U32 R7, RZ, RZ, R31 ;  /* 0x000000ffff077224 */ /* 0x000fe200078e001f */
[----:B------:R-:W-:Y:S02]  /*8700*/  MOV R5, R29 ;  /* 0x0000001d00057202 */ /* 0x000fe40000000f00 */
.L_x_9185:
[----:B------:R-:W-:Y:S05]  /*8710*/  BSYNC.RECONVERGENT B1 ;  /* 0x0000000000017941 */ /* 0x000fea0003800200 */
.L_x_9184:
        /* <DEDUP_REMOVED lines=85> */
.L_x_9191:
[----:B------:R-:W-:Y:S05]  /*8c70*/  BSYNC.RECONVERGENT B0 ;  /* 0x0000000000007941 */ /* 0x000fea0003800200 */
.L_x_9190:
[----:B-----5:R1:W-:Y:S02]  /*8c80*/  STS.128 [R61+0x1000], R28 ;  /* 0x0010001c3d007388 */ /* 0x0203e40000000c00 */
.L_x_9189:
[----:B------:R-:W-:Y:S05]  /*8c90*/  BSYNC.RECONVERGENT B1 ;  /* 0x0000000000017941 */ /* 0x000fea0003800200 */
.L_x_9188:
        /* <DEDUP_REMOVED lines=83> */
.L_x_9193:
[----:B------:R-:W-:Y:S05]  /*91d0*/  BSYNC.RECONVERGENT B0 ;  /* 0x0000000000007941 */ /* 0x000fea0003800200 */
.L_x_9192:
[----:B-----5:R1:W-:Y:S02]  /*91e0*/  STS.128 [R61+0x2000], R28 ;  /* 0x0020001c3d007388 */ /* 0x0203e40000000c00 */
.L_x_9183:
[----:B------:R-:W-:Y:S05]  /*91f0*/  BSYNC.RECONVERGENT B2 ;  /* 0x0000000000027941 */ /* 0x000fea0003800200 */
.L_x_9182:
        /* <DEDUP_REMOVED lines=89> */
.L_x_9197:
[----:B------:R-:W-:Y:S05]  /*9790*/  BSYNC.RECONVERGENT B0 ;  /* 0x0000000000007941 */ /* 0x000fea0003800200 */
.L_x_9196:
[----:B-----5:R1:W-:Y:S02]  /*97a0*/  STS.128 [R61+0x800], R28 ;  /* 0x0008001c3d007388 */ /* 0x0203e40000000c00 */
.L_x_9195:
[----:B------:R-:W-:Y:S05]  /*97b0*/  BSYNC.RECONVERGENT B1 ;  /* 0x0000000000017941 */ /* 0x000fea0003800200 */
.L_x_9194:
        /* <DEDUP_REMOVED lines=84> */
.L_x_9201:
[----:B------:R-:W-:Y:S05]  /*9d00*/  BSYNC.RECONVERGENT B0 ;  /* 0x0000000000007941 */ /* 0x000fea0003800200 */
.L_x_9200:
[----:B-----5:R1:W-:Y:S02]  /*9d10*/  STS.128 [R61+0x1800], R28 ;  /* 0x0018001c3d007388 */ /* 0x0203e40000000c00 */
.L_x_9199:
[----:B------:R-:W-:Y:S05]  /*9d20*/  BSYNC.RECONVERGENT B1 ;  /* 0x0000000000017941 */ /* 0x000fea0003800200 */
.L_x_9198:
        /* <DEDUP_REMOVED lines=83> */
.L_x_9203:
[----:B------:R-:W-:Y:S05]  /*a260*/  BSYNC.RECONVERGENT B0 ;  /* 0x0000000000007941 */ /* 0x000fea0003800200 */
.L_x_9202:
[----:B-----5:R1:W-:Y:S02]  /*a270*/  STS.128 [R61+0x2800], R28 ;  /* 0x0028001c3d007388 */ /* 0x0203e40000000c00 */
.L_x_9157:
[----:B------:R-:W-:Y:S05]  /*a280*/  BSYNC.RECONVERGENT B3 ;  /* 0x0000000000037941 */ /* 0x000fea0003800200 */
.L_x_9152:
[----:B-1--4-:R-:W-:Y:S01]  /*a290*/  IMAD R3, R88, -0x40, R89 ;  /* 0xffffffc058037824 */ /* 0x012fe200078e0259 */
[----:B------:R-:W-:Y:S04]  /*a2a0*/  BSSY.RECONVERGENT B0, `(.L_x_9204) ;  /* 0x000001a000007945 */ /* 0x000fe80003800200 */
[----:B------:R-:W-:-:S04]  /*a2b0*/  IADD3 R3, PT, PT, R3, 0x40, RZ ;  /* 0x0000004003037810 */ /* 0x000fc80007ffe0ff */
        /* <DEDUP_REMOVED lines=23> */
.L_x_9206:
[----:B------:R3:W-:Y:S02]  /*a430*/  STS.128 [R61+0x5000], RZ ;  /* 0x005000ff3d007388 */ /* 0x0007e40000000c00 */
.L_x_9205:
[----:B------:R-:W-:Y:S05]  /*a440*/  BSYNC.RECONVERGENT B0 ;  /* 0x0000000000007941 */ /* 0x000fea0003800200 */
.L_x_9204:
[----:B------:R-:W-:Y:S01]  /*a450*/  ISETP.GE.AND P0, PT, R34, R3, PT ;  /* 0x000000032200720c */ /* 0x000fe20003f06270 */
[----:B------:R-:W-:-:S12]  /*a460*/  BSSY.RECONVERGENT B0, `(.L_x_9207) ;  /* 0x0000016000007945 */ /* 0x000fd80003800200 */
[----:B------:R-:W-:Y:S05]  /*a470*/  @P0 BRA `(.L_x_9208) ;  /* 0x0000000000500947 */ /* 0x000fea0003800000 */
[-C--:B-----5:R-:W-:Y:S02]  /*a480*/  ISETP.GE.AND P2, PT, R12, R147.reuse, PT ;  /* 0x000000930c00720c */ /* 0x0a0fe40003f46270 */
        /* <DEDUP_REMOVED lines=19> */
.L_x_9208:
[----:B------:R-:W-:Y:S05]  /*a5c0*/  BSYNC.RECONVERGENT B0 ;  /* 0x0000000000007941 */ /* 0x000fea0003800200 */
.L_x_9207:
[----:B------:R-:W2:Y:S04]  /*a5d0*/  LD.E.64 R14, desc[UR4][R84.64+0x1c0] ;  /* 0x0001c004540e7980 */ /* 0x000ea8000c101b00 */
[----:B---3-5:R-:W3:Y:S01]  /*a5e0*/  LD.E.64 R6, desc[UR4][R84.64+0x1b8] ;  /* 0x0001b80454067980 */ /* 0x028ee2000c101b00 */
        /* <DEDUP_REMOVED lines=35> */
.L_x_9211:
[----:B------:R3:W-:Y:S01]  /*a820*/  STS.128 [R61+0x8000], RZ ;  /* 0x008000ff3d007388 */ /* 0x0007e20000000c00 */
[----:B------:R-:W-:Y:S05]  /*a830*/  BRA `(.L_x_9212) ;  /* 0x00000000000c7947 */ /* 0x000fea0003800000 */
.L_x_9210:
[----:B------:R1:W-:Y:S04]  /*a840*/  STS.128 [R61+0x6000], RZ ;  /* 0x006000ff3d007388 */ /* 0x0003e80000000c00 */
[----:B------:R1:W-:Y:S04]  /*a850*/  STS.128 [R61+0x7000], RZ ;  /* 0x007000ff3d007388 */ /* 0x0003e80000000c00 */
[----:B------:R1:W-:Y:S02]  /*a860*/  STS.128 [R61+0x8000], RZ ;  /* 0x008000ff3d007388 */ /* 0x0003e40000000c00 */
.L_x_9212:
[----:B------:R-:W-:Y:S05]  /*a870*/  BSYNC.RECONVERGENT B0 ;  /* 0x0000000000007941 */ /* 0x000fea0003800200 */
.L_x_9209:
        /* <DEDUP_REMOVED lines=27> */
.L_x_9215:
[----:B------:R1:W-:Y:S02]  /*aa30*/  STS.128 [R61+0x8800], RZ ;  /* 0x008800ff3d007388 */ /* 0x0003e40000000c00 */
.L_x_9214:
[----:B------:R-:W-:Y:S05]  /*aa40*/  BSYNC.RECONVERGENT B0 ;  /* 0x0000000000007941 */ /* 0x000fea0003800200 */
.L_x_9213:
[C---:B------:R-:W-:Y:S01]  /*aa50*/  IMAD.SHL.U32 R11, R55.reuse, 0x10, RZ ;  /* 0x00000010370b7824 */ /* 0x040fe200078e00ff */
[----:B------:R-:W-:Y:S01]  /*aa60*/  SHF.R.U32.HI R129, RZ, 0x1, R55 ;  /* 0x00000001ff817819 */ /* 0x000fe20000011637 */
[C---:B------:R-:W-:Y:S01]  /*aa70*/  IMAD.SHL.U32 R8, R55.reuse, 0x20, RZ ;  /* 0x0000002037087824 */ /* 0x040fe200078e00ff */
[----:B------:R-:W-:Y:S01]  /*aa80*/  LOP3.LUT P6, RZ, R55, 0x4, RZ, 0xc0, !PT ;  /* 0x0000000437ff7812 */ /* 0x000fe200078cc0ff */
[----:B------:R-:W0:Y:S01]  /*aa90*/  LDGDEPBAR ;  /* 0x00000000000079af */ /* 0x000e220000000000 */
[----:B-1----:R-:W-:Y:S01]  /*aaa0*/  LOP3.LUT R3, R129, 0x8, RZ, 0xc0, !PT ;  /* 0x0000000881037812 */ /* 0x002fe200078ec0ff */
[----:B------:R-:W-:Y:S01]  /*aab0*/  BSSY.RECONVERGENT B1, `(.L_x_9216) ;  /* 0x00000d6000017945 */ /* 0x000fe20003800200 */
[----:B------:R-:W-:Y:S02]  /*aac0*/  LOP3.LUT R130, R11, 0x3e00, RZ, 0xc0, !PT ;  /* 0x00003e000b827812 */ /* 0x000fe400078ec0ff */
[----:B------:R-:W-:Y:S02]  /*aad0*/  LOP3.LUT R2, R8, 0xc0, RZ, 0xc0, !PT ;  /* 0x000000c008027812 */ /* 0x000fe400078ec0ff */
[----:B------:R-:W-:-:S02]  /*aae0*/  LOP3.LUT R3, R3, 0xc0, R8, 0xf8, !PT ;  /* 0x000000c003037812 */ /* 0x000fc400078ef808 */
[----:B------:R-:W-:Y:S02]  /*aaf0*/  LOP3.LUT R7, R130, 0x20, R8, 0xf8, !PT ;  /* 0x0000002082077812 */ /* 0x000fe400078ef808 */
[----:B------:R-:W-:Y:S02]  /*ab00*/  LOP3.LUT R11, R11, 0x100, RZ, 0xc0, !PT ;  /* 0x000001000b0b7812 */ /* 0x000fe400078ec0ff */
[----:B------:R-:W-:Y:S02]  /*ab10*/  LOP3.LUT R5, R2, 0x8, R55, 0xf8, !PT ;  /* 0x0000000802057812 */ /* 0x000fe400078ef837 */
[----:B------:R-:W-:Y:S02]  /*ab20*/  LOP3.LUT R3, R3, 0x18, R128, 0x78, !PT ;  /* 0x0000001803037812 */ /* 0x000fe400078e7880 */
[--C-:B------:R-:W-:Y:S02]  /*ab30*/  LOP3.LUT R4, R7, 0x100, R8.reuse, 0xf8, !PT ;  /* 0x0000010007047812 */ /* 0x100fe400078ef808 */
[----:B------:R-:W-:-:S02]  /*ab40*/  LOP3.LUT R2, R11, 0x20, R8, 0xf8, !PT ;  /* 0x000000200b027812 */ /* 0x000fc400078ef808 */
[----:B------:R-:W-:Y:S02]  /*ab50*/  LOP3.LUT R5, R5, 0x18, R128, 0x78, !PT ;  /* 0x0000001805057812 */ /* 0x000fe400078e7880 */
[----:B------:R-:W-:Y:S02]  /*ab60*/  LOP3.LUT R7, R4, R3, RZ, 0xfc, !PT ;  /* 0x0000000304077212 */ /* 0x000fe400078efcff */
[----:B------:R-:W-:Y:S02]  /*ab70*/  LOP3.LUT R5, R2, R5, RZ, 0xfc, !PT ;  /* 0x0000000502057212 */ /* 0x000fe400078efcff */
[----:B------:R-:W-:Y:S01]  /*ab80*/  ISETP.NE.AND P5, PT, R88, 0x1, PT ;  /* 0x000000015800780c */ /* 0x000fe20003fa5270 */
[--C-:B------:R-:W-:Y:S02]  /*ab90*/  IMAD R14, R7, 0x2, R60.reuse ;  /* 0x00000002070e7824 */ /* 0x100fe400078e023c */
[----:B------:R-:W-:Y:S02]  /*aba0*/  IMAD R60, R5, 0x2, R60 ;  /* 0x00000002053c7824 */ /* 0x000fe400078e023c */
[----:B------:R-:W-:Y:S01]  /*abb0*/  IMAD.MOV.U32 R5, RZ, RZ, 0x20 ;  /* 0x00000020ff057424 */ /* 0x000fe200078e00ff */
[----:B------:R-:W-:Y:S04]  /*abc0*/  LDSM.16.M88.4 R92, [R14] ;  /* 0x000000000e5c783b */ /* 0x000fe80000000200 */
[----:B------:R-:W1:Y:S01]  /*abd0*/  LDSM.16.M88.4 R32, [R60+0x3000] ;  /* 0x003000003c20783b */ /* 0x000e620000000200 */
[----:B------:R-:W-:-:S03]  /*abe0*/  SEL R5, R5, 0xffffffe0, !P6 ;  /* 0xffffffe005057807 */ /* 0x000fc60007000000 */
[----:B------:R-:W5:Y:S02]  /*abf0*/  LDSM.16.M88.4 R44, [R60+0x3400] ;  /* 0x003400003c2c783b */ /* 0x000f640000000200 */
[--C-:B------:R-:W-:Y:S02]  /*ac00*/  IMAD.IADD R11, R14, 0x1, R5.reuse ;  /* 0x000000010e0b7824 */ /* 0x100fe400078e0205 */
[----:B------:R-:W2:Y:S01]  /*ac10*/  LDSM.16.M88.4 R36, [R60+0x3800] ;  /* 0x003800003c24783b */ /* 0x000ea20000000200 */
[----:B------:R-:W-:-:S03]  /*ac20*/  IMAD.IADD R2, R60, 0x1, R5 ;  /* 0x000000013c027824 */ /* 0x000fc600078e0205 */
[----:B------:R-:W3:Y:S04]  /*ac30*/  LDSM.16.M88.4 R28, [R60+0x3c00] ;  /* 0x003c00003c1c783b */ /* 0x000ee80000000200 */
[----:B------:R-:W-:Y:S04]  /*ac40*/  LDSM.16.M88.4 R4, [R11] ;  /* 0x000000000b04783b */ /* 0x000fe80000000200 */
[----:B------:R-:W-:Y:S04]  /*ac50*/  LDSM.16.M88.4 R16, [R2+0x3c00] ;  /* 0x003c00000210783b */ /* 0x000fe80000000200 */
[----:B------:R-:W4:Y:S04]  /*ac60*/  LDSM.16.M88.4 R80, [R2+0x3000] ;  /* 0x003000000250783b */ /* 0x000f280000000200 */
[----:B------:R-:W4:Y:S04]  /*ac70*/  LDSM.16.M88.4 R76, [R2+0x3400] ;  /* 0x00340000024c783b */ /* 0x000f280000000200 */
[----:B------:R-:W4:Y:S04]  /*ac80*/  LDSM.16.M88.4 R20, [R2+0x3800] ;  /* 0x003800000214783b */ /* 0x000f280000000200 */
[----:B------:R-:W-:Y:S01]  /*ac90*/  LDSM.16.M88.4 R24, [R14+0x1000] ;  /* 0x001000000e18783b */ /* 0x000fe20000000200 */
[C---:B-1----:R-:W-:Y:S03]  /*aca0*/  HMMA.16816.F32 R56, R92.reuse, R32, RZ ;  /* 0x000000205c38723c */ /* 0x042fe600000018ff */
[----:B------:R-:W1:Y:S04]  /*acb0*/  LDSM.16.M88.4 R68, [R60+0x4400] ;  /* 0x004400003c44783b */ /* 0x000e680000000200 */
[----:B------:R-:W1:Y:S01]  /*acc0*/  LDSM.16.M88.4 R72, [R60+0x4000] ;  /* 0x004000003c48783b */ /* 0x000e620000000200 */
[C---:B------:R-:W-:Y:S03]  /*acd0*/  HMMA.16816.F32 R52, R92.reuse, R34, RZ ;  /* 0x000000225c34723c */ /* 0x040fe600000018ff */
[----:B------:R-:W1:Y:S04]  /*ace0*/  LDSM.16.M88.4 R64, [R60+0x4800] ;  /* 0x004800003c40783b */ /* 0x000e680000000200 */
[----:B------:R-:W-:Y:S01]  /*acf0*/  LDSM.16.M88.4 R96, [R11+0x1000] ;  /* 0x001000000b60783b */ /* 0x000fe20000000200 */
[C---:B-----5:R-:W-:Y:S03]  /*ad00*/  HMMA.16816.F32 R48, R92.reuse, R44, RZ ;  /* 0x0000002c5c30723c */ /* 0x060fe600000018ff */
[----:B------:R-:W-:Y:S05]  /*ad10*/  LDSM.16.M88.4 R100, [R2+0x4c00] ;  /* 0x004c00000264783b */ /* 0x000fea0000000200 */
[C---:B--2---:R-:W-:Y:S08]  /*ad20*/  HMMA.16816.F32 R40, R92.reuse, R36, RZ ;  /* 0x000000245c28723c */ /* 0x044ff000000018ff */
[C---:B------:R-:W-:Y:S08]  /*ad30*/  HMMA.16816.F32 R44, R92.reuse, R46, RZ ;  /* 0x0000002e5c2c723c */ /* 0x040ff000000018ff */
[C---:B------:R-:W-:Y:S08]  /*ad40*/  HMMA.16816.F32 R36, R92.reuse, R38, RZ ;  /* 0x000000265c24723c */ /* 0x040ff000000018ff */
[C---:B---3--:R-:W-:Y:S08]  /*ad50*/  HMMA.16816.F32 R32, R92.reuse, R28, RZ ;  /* 0x0000001c5c20723c */ /* 0x048ff000000018ff */
[----:B------:R-:W-:Y:S01]  /*ad60*/  HMMA.16816.F32 R92, R92, R30, RZ ;  /* 0x0000001e5c5c723c */ /* 0x000fe200000018ff */
[----:B------:R-:W2:Y:S07]  /*ad70*/  LDSM.16.M88.4 R28, [R60+0x4c00] ;  /* 0x004c00003c1c783b */ /* 0x000eae0000000200 */
[C---:B----4-:R-:W-:Y:S08]  /*ad80*/  HMMA.16816.F32 R56, R4.reuse, R80, R56 ;  /* 0x000000500438723c */ /* 0x050ff00000001838 */
[C---:B------:R-:W-:Y:S08]  /*ad90*/  HMMA.16816.F32 R32, R4.reuse, R16, R32 ;  /* 0x000000100420723c */ /* 0x040ff00000001820 */
[C---:B------:R-:W-:Y:S01]  /*ada0*/  HMMA.16816.F32 R92, R4.reuse, R18, R92 ;  /* 0x00000012045c723c */ /* 0x040fe2000000185c */
[----:B------:R-:W3:Y:S07]  /*adb0*/  LDSM.16.M88.4 R16, [R2+0x4400] ;  /* 0x004400000210783b */ /* 0x000eee0000000200 */
        /* <DEDUP_REMOVED lines=8> */
[----:B------:R-:W5:Y:S03]  /*ae40*/  LDSM.16.M88.4 R4, [R2+0x4800] ;  /* 0x004800000204783b */ /* 0x000f660000000200 */
        /* <DEDUP_REMOVED lines=8> */
[----:B------:R-:W1:Y:S07]  /*aed0*/  LDSM.16.M88.4 R64, [R60+0x5c00] ;  /* 0x005c00003c40783b */ /* 0x000e6e0000000200 */
        /* <DEDUP_REMOVED lines=10> */
[C---:B-----5:R-:W-:Y:S08]  /*af80*/  HMMA.16816.F32 R40, R96.reuse, R4, R40 ;  /* 0x000000046028723c */ /* 0x060ff00000001828 */
        /* <DEDUP_REMOVED lines=11> */
[C---:B------:R-:W-:Y:S08]  /*b040*/  HMMA.16816.F32 R32, R80.reuse, R64, R32 ;  /* 0x000000405020723c */ /* 0x040ff00000001820 */
        /* <DEDUP_REMOVED lines=24> */
.L_x_9219:
        /* <DEDUP_REMOVED lines=9> */
[----:B------:R-:W-:-:S02]  /*b260*/  ISETP.GE.AND P2, PT, R2, RZ, PT ;  /* 0x000000ff0200720c */ /* 0x000fc40003f46270 */
[----:B------:R-:W-:Y:S01]  /*b270*/  LOP3.LUT R2, RZ, R21, RZ, 0x33, !PT ;  /* 0x00000015ff027212 */ /* 0x000fe200078e33ff */
        /* <DEDUP_REMOVED lines=50> */
.L_x_9220:
[----:B------:R-:W-:Y:S05]  /*b5a0*/  BSYNC.RECONVERGENT B0 ;  /* 0x0000000000007941 */ /* 0x000fea0003800200 */
.L_x_9218:
        /* <DEDUP_REMOVED lines=38> */
.L_x_9217:
[----:B------:R-:W-:Y:S05]  /*b810*/  BSYNC.RECONVERGENT B1 ;  /* 0x0000000000017941 */ /* 0x000fea0003800200 */
.L_x_9216:
[----:B------:R-:W2:Y:S01]  /*b820*/  LD.E R103, desc[UR4][R84.64+0xdc] ;  /* 0x0000dc0454677980 */ /* 0x000ea2000c101900 */
[----:B------:R-:W-:Y:S01]  /*b830*/  LEA R157, R88, 0xffffffc0, 0x6 ;  /* 0xffffffc0589d7811 */ /* 0x000fe200078e30ff */
[----:B------:R-:W3:Y:S02]  /*b840*/  S2R R131, SR_TID.X ;  /* 0x0000000000837919 */ /* 0x000ee40000002100 */
[----:B---3--:R-:W-:Y:S01]  /*b850*/  SHF.R.U32.HI R2, RZ, 0x2, R131 ;  /* 0x00000002ff027819 */ /* 0x008fe20000011683 */
[----:B------:R-:W-:-:S03]  /*b860*/  IMAD.SHL.U32 R32, R131, 0x2, RZ ;  /* 0x0000000283207824 */ /* 0x000fc600078e00ff */
[----:B------:R-:W-:Y:S02]  /*b870*/  LOP3.LUT R2, R2, 0x7, RZ, 0xc0, !PT ;  /* 0x0000000702027812 */ /* 0x000fe400078ec0ff */
[----:B------:R-:W-:Y:S02]  /*b880*/  LOP3.LUT R32, R32, 0x6, RZ, 0xc0, !PT ;  /* 0x0000000620207812 */ /* 0x000fe400078ec0ff */
[----:B-1----:R-:W-:-:S05]  /*b890*/  LOP3.LUT R6, R2, 0x1f0, R129, 0xf8, !PT ;  /* 0x000001f002067812 */ /* 0x002fca00078ef881 */
[----:B------:R-:W-:Y:S01]  /*b8a0*/  IMAD R6, R145, 0x40, R6 ;  /* 0x0000004091067824 */ /* 0x000fe200078e0206 */
[----:B------:R-:W-:-:S04]  /*b8b0*/  LOP3.LUT R7, R157, 0x11, R32, 0xfe, !PT ;  /* 0x000000119d077812 */ /* 0x000fc800078efe20 */
[----:B------:R-:W-:Y:S02]  /*b8c0*/  IADD3 R6, PT, PT, R89, R6, -R146 ;  /* 0x0000000659067210 */ /* 0x000fe40007ffe892 */
[C-C-:B------:R-:W-:Y:S02]  /*b8d0*/  LOP3.LUT R4, R157.reuse, 0x8, R32.reuse, 0xfe, !PT ;  /* 0x000000089d047812 */ /* 0x140fe400078efe20 */
[----:B------:R-:W-:Y:S01]  /*b8e0*/  LOP3.LUT R9, R157, 0x19, R32, 0xfe, !PT ;  /* 0x000000199d097812 */ /* 0x000fe200078efe20 */
[----:B------:R-:W-:Y:S01]  /*b8f0*/  IMAD.IADD R12, R6, 0x1, -R7 ;  /* 0x00000001060c7824 */ /* 0x000fe200078e0a07 */
[----:B------:R-:W-:Y:S01]  /*b900*/  ISETP.GE.AND P3, PT, R4, R89, PT ;  /* 0x000000590400720c */ /* 0x000fe20003f66270 */
[C---:B------:R-:W-:Y:S02]  /*b910*/  IMAD.IADD R35, R6.reuse, 0x1, -R4 ;  /* 0x0000000106237824 */ /* 0x040fe400078e0a04 */
[----:B------:R-:W-:Y:S01]  /*b920*/  IMAD.IADD R4, R6, 0x1, -R9 ;  /* 0x0000000106047824 */ /* 0x000fe200078e0a09 */
[----:B------:R-:W-:-:S04]  /*b930*/  IABS R12, R12 ;  /* 0x0000000c000c7213 */ /* 0x000fc80000000000 */
[----:B------:R-:W-:Y:S02]  /*b940*/  I2FP.F32.S32 R12, R12 ;  /* 0x0000000c000c7245 */ /* 0x000fe40000201400 */
[----:B------:R-:W-:-:S03]  /*b950*/  IABS R4, R4 ;  /* 0x0000000400047213 */ /* 0x000fc60000000000 */
[C---:B------:R-:W-:Y:S01]  /*b960*/  FFMA.FTZ R21, -R0.reuse, R12, R49 ;  /* 0x0000000c00157223 */ /* 0x040fe20000010131 */
[----:B------:R-:W-:Y:S02]  /*b970*/  I2FP.F32.S32 R4, R4 ;  /* 0x0000000400047245 */ /* 0x000fe40000201400 */
[C-C-:B------:R-:W-:Y:S02]  /*b980*/  LOP3.LUT R49, R157.reuse, 0x21, R32.reuse, 0xfe, !PT ;  /* 0x000000219d317812 */ /* 0x140fe400078efe20 */
[C-C-:B------:R-:W-:Y:S01]  /*b990*/  LOP3.LUT R5, R157.reuse, 0x1, R32.reuse, 0xfe, !PT ;  /* 0x000000019d057812 */ /* 0x140fe200078efe20 */
[----:B------:R-:W-:Y:S01]  /*b9a0*/  FFMA.FTZ R45, -R0, R4, R45 ;  /* 0x00000004002d7223 */ /* 0x000fe2000001012d */
[----:B------:R-:W-:Y:S01]  /*b9b0*/  LOP3.LUT R27, R157, 0x9, R32, 0xfe, !PT ;  /* 0x000000099d1b7812 */ /* 0x000fe200078efe20 */
[C---:B------:R-:W-:Y:S02]  /*b9c0*/  IMAD.IADD R4, R6.reuse, 0x1, -R49 ;  /* 0x0000000106047824 */ /* 0x040fe400078e0a31 */
[----:B------:R-:W-:-:S02]  /*b9d0*/  IMAD.IADD R10, R6, 0x1, -R5 ;  /* 0x00000001060a7824 */ /* 0x000fc400078e0a05 */
[C---:B------:R-:W-:Y:S01]  /*b9e0*/  VIADD R12, R6.reuse, 0x8 ;  /* 0x00000008060c7836 */ /* 0x040fe20000000000 */
[----:B------:R-:W-:Y:S01]  /*b9f0*/  LOP3.LUT R11, R157, 0x10, R32, 0xfe, !PT ;  /* 0x000000109d0b7812 */ /* 0x000fe200078efe20 */
[--C-:B------:R-:W-:Y:S01]  /*ba00*/  IMAD.IADD R31, R6, 0x1, -R27.reuse ;  /* 0x00000001061f7824 */ /* 0x100fe200078e0a1b */
[----:B------:R-:W-:Y:S01]  /*ba10*/  IABS R4, R4 ;  /* 0x0000000400047213 */ /* 0x000fe20000000000 */
[----:B------:R-:W-:Y:S01]  /*ba20*/  IMAD.IADD R14, R12, 0x1, -R27 ;  /* 0x000000010c0e7824 */ /* 0x000fe200078e0a1b */
[----:B------:R-:W-:Y:S01]  /*ba30*/  IABS R10, R10 ;  /* 0x0000000a000a7213 */ /* 0x000fe20000000000 */
[--C-:B------:R-:W-:Y:S01]  /*ba40*/  IMAD.IADD R23, R6, 0x1, -R11.reuse ;  /* 0x0000000106177824 */ /* 0x100fe200078e0a0b */
[----:B------:R-:W-:Y:S02]  /*ba50*/  I2FP.F32.S32 R4, R4 ;  /* 0x0000000400047245 */ /* 0x000fe40000201400 */
[----:B------:R-:W-:Y:S01]  /*ba60*/  ISETP.GE.AND P2, PT, R27, R89, PT ;  /* 0x000000591b00720c */ /* 0x000fe20003f46270 */
[C---:B------:R-:W-:Y:S01]  /*ba70*/  IMAD.IADD R27, R12.reuse, 0x1, -R11 ;  /* 0x000000010c1b7824 */ /* 0x040fe200078e0a0b */
[----:B------:R-:W-:Y:S01]  /*ba80*/  I2FP.F32.S32 R10, R10 ;  /* 0x0000000a000a7245 */ /* 0x000fe20000201400 */
[----:B------:R-:W-:Y:S01]  /*ba90*/  IMAD.IADD R20, R12, 0x1, -R5 ;  /* 0x000000010c147824 */ /* 0x000fe200078e0a05 */
[----:B------:R-:W-:-:S02]  /*baa0*/  IABS R31, R31 ;  /* 0x0000001f001f7213 */ /* 0x000fc40000000000 */
[----:B------:R-:W-:Y:S02]  /*bab0*/  IABS R14, R14 ;  /* 0x0000000e000e7213 */ /* 0x000fe40000000000 */
[C---:B------:R-:W-:Y:S02]  /*bac0*/  LOP3.LUT R29, R157.reuse, R32, RZ, 0xfc, !PT ;  /* 0x000000209d1d7212 */ /* 0x040fe400078efcff */
[----:B------:R-:W-:Y:S01]  /*bad0*/  LOP3.LUT R25, R157, 0x28, R32, 0xfe, !PT ;  /* 0x000000289d197812 */ /* 0x000fe200078efe20 */
[C---:B------:R-:W-:Y:S01]  /*bae0*/  FFMA.FTZ R41, -R0.reuse, R4, R41 ;  /* 0x0000000400297223 */ /* 0x040fe20000010129 */
[----:B------:R-:W-:Y:S01]  /*baf0*/  I2FP.F32.S32 R31, R31 ;  /* 0x0000001f001f7245 */ /* 0x000fe20000201400 */
[----:B------:R-:W-:Y:S01]  /*bb00*/  FFMA.FTZ R10, -R0, R10, R57 ;  /* 0x0000000a000a7223 */ /* 0x000fe20000010139 */
[----:B------:R-:W-:Y:S01]  /*bb10*/  I2FP.F32.S32 R14, R14 ;  /* 0x0000000e000e7245 */ /* 0x000fe20000201400 */
[----:B------:R-:W-:Y:S01]  /*bb20*/  IMAD.IADD R4, R12, 0x1, -R7 ;  /* 0x000000010c047824 */ /* 0x000fe200078e0a07 */
[----:B------:R-:W-:Y:S01]  /*bb30*/  IABS R23, R23 ;  /* 0x0000001700177213 */ /* 0x000fe20000000000 */
[C---:B------:R-:W-:Y:S01]  /*bb40*/  IMAD.IADD R33, R6.reuse, 0x1, -R25 ;  /* 0x0000000106217824 */ /* 0x040fe200078e0a19 */
[----:B------:R-:W-:Y:S01]  /*bb50*/  IABS R27, R27 ;  /* 0x0000001b001b7213 */ /* 0x000fe20000000000 */
[--C-:B------:R-:W-:Y:S01]  /*bb60*/  IMAD.IADD R57, R6, 0x1, -R29.reuse ;  /* 0x0000000106397824 */ /* 0x100fe200078e0a1d */
[----:B------:R-:W-:Y:S01]  /*bb70*/  ISETP.GE.AND P0, PT, R29, R89, PT ;  /* 0x000000591d00720c */ /* 0x000fe20003f06270 */
[----:B------:R-:W-:Y:S01]  /*bb80*/  IMAD.IADD R29, R12, 0x1, -R29 ;  /* 0x000000010c1d7824 */ /* 0x000fe200078e0a1d */
[----:B------:R-:W-:Y:S01]  /*bb90*/  IABS R20, R20 ;  /* 0x0000001400147213 */ /* 0x000fe20000000000 */
[C---:B------:R-:W-:Y:S01]  /*bba0*/  FFMA.FTZ R31, -R0.reuse, R31, R53 ;  /* 0x0000001f001f7223 */ /* 0x040fe20000010135 */
[----:B------:R-:W-:Y:S01]  /*bbb0*/  ISETP.GE.AND P4, PT, R5, R89, PT ;  /* 0x000000590500720c */ /* 0x000fe20003f86270 */
[----:B------:R-:W-:Y:S01]  /*bbc0*/  FFMA.FTZ R5, -R0, R14, R55 ;  /* 0x0000000e00057223 */ /* 0x000fe20000010137 */
[----:B------:R-:W-:-:S02]  /*bbd0*/  I2FP.F32.S32 R23, R23 ;  /* 0x0000001700177245 */ /* 0x000fc40000201400 */
[----:B------:R-:W-:Y:S02]  /*bbe0*/  I2FP.F32.S32 R27, R27 ;  /* 0x0000001b001b7245 */ /* 0x000fe40000201400 */
[----:B------:R-:W-:Y:S02]  /*bbf0*/  LOP3.LUT R53, R157, 0x20, R32, 0xfe, !PT ;  /* 0x000000209d357812 */ /* 0x000fe400078efe20 */
[----:B------:R-:W-:Y:S02]  /*bc00*/  IABS R4, R4 ;  /* 0x0000000400047213 */ /* 0x000fe40000000000 */
[----:B------:R-:W-:Y:S02]  /*bc10*/  I2FP.F32.S32 R20, R20 ;  /* 0x0000001400147245 */ /* 0x000fe40000201400 */
[----:B------:R-:W-:Y:S02]  /*bc20*/  IABS R33, R33 ;  /* 0x0000002100217213 */ /* 0x000fe40000000000 */
[----:B------:R-:W-:-:S02]  /*bc30*/  IABS R57, R57 ;  /* 0x0000003900397213 */ /* 0x000fc40000000000 */
[----:B------:R-:W-:Y:S01]  /*bc40*/  IABS R29, R29 ;  /* 0x0000001d001d7213 */ /* 0x000fe20000000000 */
[C---:B------:R-:W-:Y:S01]  /*bc50*/  FFMA.FTZ R23, -R0.reuse, R23, R48 ;  /* 0x0000001700177223 */ /* 0x040fe20000010130 */
[----:B------:R-:W-:Y:S01]  /*bc60*/  I2FP.F32.S32 R4, R4 ;  /* 0x0000000400047245 */ /* 0x000fe20000201400 */
[----:B------:R-:W-:Y:S01]  /*bc70*/  FFMA.FTZ R27, -R0, R27, R50 ;  /* 0x0000001b001b7223 */ /* 0x000fe20000010132 */
[----:B------:R-:W-:Y:S01]  /*bc80*/  FSEL R31, R31, -INF , !P2 ;  /* 0xff8000001f1f7808 */ /* 0x000fe20005000000 */
[----:B------:R-:W-:Y:S01]  /*bc90*/  IMAD.IADD R61, R6, 0x1, -R53 ;  /* 0x00000001063d7824 */ /* 0x000fe200078e0a35 */
[----:B------:R-:W-:Y:S01]  /*bca0*/  FSEL R5, R5, -INF , !P2 ;  /* 0xff80000005057808 */ /* 0x000fe20005000000 */
[----:B------:R-:W-:Y:S01]  /*bcb0*/  FFMA.FTZ R20, -R0, R20, R59 ;  /* 0x0000001400147223 */ /* 0x000fe2000001013b */
[----:B------:R-:W-:Y:S02]  /*bcc0*/  I2FP.F32.S32 R33, R33 ;  /* 0x0000002100217245 */ /* 0x000fe40000201400 */
[----:B------:R-:W-:-:S02]  /*bcd0*/  ISETP.GE.AND P1, PT, R11, R89, PT ;  /* 0x000000590b00720c */ /* 0x000fc40003f26270 */
[----:B------:R-:W-:Y:S01]  /*bce0*/  ISETP.GE.AND P2, PT, R53, R89, PT ;  /* 0x000000593500720c */ /* 0x000fe20003f46270 */
[----:B------:R-:W-:Y:S01]  /*bcf0*/  IMAD.IADD R53, R12, 0x1, -R53 ;  /* 0x000000010c357824 */ /* 0x000fe200078e0a35 */
[----:B------:R-:W-:Y:S02]  /*bd00*/  I2FP.F32.S32 R57, R57 ;  /* 0x0000003900397245 */ /* 0x000fe40000201400 */
[----:B------:R-:W-:Y:S01]  /*bd10*/  I2FP.F32.S32 R29, R29 ;  /* 0x0000001d001d7245 */ /* 0x000fe20000201400 */
[C---:B------:R-:W-:Y:S01]  /*bd20*/  FFMA.FTZ R11, -R0.reuse, R4, R51 ;  /* 0x00000004000b7223 */ /* 0x040fe20000010133 */
[----:B------:R-:W-:Y:S01]  /*bd30*/  IABS R35, R35 ;  /* 0x0000002300237213 */ /* 0x000fe20000000000 */
[----:B------:R-:W-:Y:S01]  /*bd40*/  FFMA.FTZ R36, -R0, R33, R36 ;  /* 0x0000002100247223 */ /* 0x000fe20000010124 */
[----:B------:R-:W-:Y:S01]  /*bd50*/  FSEL R23, R23, -INF , !P1 ;  /* 0xff80000017177808 */ /* 0x000fe20004800000 */
[----:B------:R-:W-:Y:S01]  /*bd60*/  IMAD.IADD R14, R12, 0x1, -R49 ;  /* 0x000000010c0e7824 */ /* 0x000fe200078e0a31 */
[----:B------:R-:W-:Y:S01]  /*bd70*/  FSEL R27, R27, -INF , !P1 ;  /* 0xff8000001b1b7808 */ /* 0x000fe20004800000 */
[----:B------:R-:W-:Y:S01]  /*bd80*/  FFMA.FTZ R33, -R0, R57, R56 ;  /* 0x0000003900217223 */ /* 0x000fe20000010138 */
[----:B------:R-:W-:Y:S01]  /*bd90*/  FSEL R4, R20, -INF , !P4 ;  /* 0xff80000014047808 */ /* 0x000fe20006000000 */
[----:B------:R-:W-:Y:S01]  /*bda0*/  FFMA.FTZ R29, -R0, R29, R58 ;  /* 0x0000001d001d7223 */ /* 0x000fe2000001013a */
[----:B------:R-:W-:Y:S01]  /*bdb0*/  ISETP.GE.AND P1, PT, R49, R89, PT ;  /* 0x000000593100720c */ /* 0x000fe20003f26270 */
[----:B------:R-:W-:Y:S01]  /*bdc0*/  IMAD.IADD R20, R12, 0x1, -R9 ;  /* 0x000000010c147824 */ /* 0x000fe200078e0a09 */
[----:B------:R-:W-:-:S02]  /*bdd0*/  IABS R49, R53 ;  /* 0x0000003500317213 */ /* 0x000fc40000000000 */
[----:B------:R-:W-:Y:S02]  /*bde0*/  I2FP.F32.S32 R35, R35 ;  /* 0x0000002300237245 */ /* 0x000fe40000201400 */
[----:B------:R-:W-:Y:S02]  /*bdf0*/  LOP3.LUT R13, R157, 0x18, R32, 0xfe, !PT ;  /* 0x000000189d0d7812 */ /* 0x000fe400078efe20 */
[----:B------:R-:W-:Y:S02]  /*be00*/  I2FP.F32.S32 R49, R49 ;  /* 0x0000003100317245 */ /* 0x000fe40000201400 */
[----:B------:R-:W-:Y:S02]  /*be10*/  FSEL R33, R33, -INF , !P0 ;  /* 0xff80000021217808 */ /* 0x000fe40004000000 */
[----:B------:R-:W-:Y:S02]  /*be20*/  FSEL R29, R29, -INF , !P0 ;  /* 0xff8000001d1d7808 */ /* 0x000fe40004000000 */
[----:B------:R-:W-:-:S02]  /*be30*/  IABS R20, R20 ;  /* 0x0000001400147213 */ /* 0x000fc40000000000 */
[----:B------:R-:W-:Y:S01]  /*be40*/  IABS R14, R14 ;  /* 0x0000000e000e7213 */ /* 0x000fe20000000000 */
[C---:B------:R-:W-:Y:S01]  /*be50*/  FFMA.FTZ R35, -R0.reuse, R35, R52 ;  /* 0x0000002300237223 */ /* 0x040fe20000010134 */
[----:B------:R-:W-:Y:S01]  /*be60*/  ISETP.GE.AND P0, PT, R7, R89, PT ;  /* 0x000000590700720c */ /* 0x000fe20003f06270 */
[----:B------:R-:W-:Y:S01]  /*be70*/  FFMA.FTZ R7, -R0, R57, R54 ;  /* 0x0000003900077223 */ /* 0x000fe20000010136 */
[--C-:B------:R-:W-:Y:S01]  /*be80*/  IMAD.IADD R15, R6, 0x1, -R13.reuse ;  /* 0x00000001060f7824 */ /* 0x100fe200078e0a0d */
[----:B------:R-:W-:Y:S01]  /*be90*/  I2FP.F32.S32 R20, R20 ;  /* 0x0000001400147245 */ /* 0x000fe20000201400 */
[----:B------:R-:W-:Y:S01]  /*bea0*/  IMAD.IADD R22, R12, 0x1, -R13 ;  /* 0x000000010c167824 */ /* 0x000fe200078e0a0d */
[----:B------:R-:W-:Y:S01]  /*beb0*/  I2FP.F32.S32 R14, R14 ;  /* 0x0000000e000e7245 */ /* 0x000fe20000201400 */
[----:B------:R-:W-:Y:S01]  /*bec0*/  FFMA.FTZ R42, -R0, R49, R42 ;  /* 0x00000031002a7223 */ /* 0x000fe2000001012a */
[C-C-:B------:R-:W-:Y:S02]  /*bed0*/  LOP3.LUT R53, R157.reuse, 0x29, R32.reuse, 0xfe, !PT ;  /* 0x000000299d357812 */ /* 0x140fe400078efe20 */
[----:B------:R-:W-:-:S02]  /*bee0*/  LOP3.LUT R49, R157, 0x31, R32, 0xfe, !PT ;  /* 0x000000319d317812 */ /* 0x000fc400078efe20 */
[----:B------:R-:W-:Y:S02]  /*bef0*/  FSEL R10, R10, -INF , !P4 ;  /* 0xff8000000a0a7808 */ /* 0x000fe40006000000 */
[-C--:B------:R-:W-:Y:S01]  /*bf00*/  ISETP.GE.AND P4, PT, R13, R89.reuse, PT ;  /* 0x000000590d00720c */ /* 0x080fe20003f86270 */
[----:B------:R-:W-:Y:S01]  /*bf10*/  IMAD.IADD R13, R12, 0x1, -R25 ;  /* 0x000000010c0d7824 */ /* 0x000fe200078e0a19 */
[----:B------:R-:W-:Y:S02]  /*bf20*/  FSEL R35, R35, -INF , !P3 ;  /* 0xff80000023237808 */ /* 0x000fe40005800000 */
[----:B------:R-:W-:Y:S02]  /*bf30*/  FSEL R7, R7, -INF , !P3 ;  /* 0xff80000007077808 */ /* 0x000fe40005800000 */
[----:B------:R-:W-:Y:S02]  /*bf40*/  FSEL R21, R21, -INF , !P0 ;  /* 0xff80000015157808 */ /* 0x000fe40004000000 */
[----:B------:R-:W-:Y:S01]  /*bf50*/  FSEL R11, R11, -INF , !P0 ;  /* 0xff8000000b0b7808 */ /* 0x000fe20004000000 */
[----:B------:R-:W-:Y:S01]  /*bf60*/  FFMA.FTZ R117, -R0, R14, R43 ;  /* 0x0000000e00757223 */ /* 0x000fe2000001012b */
[----:B------:R-:W-:-:S02]  /*bf70*/  ISETP.GE.AND P3, PT, R9, R89, PT ;  /* 0x000000590900720c */ /* 0x000fc40003f66270 */
[----:B------:R-:W-:Y:S01]  /*bf80*/  ISETP.GE.AND P0, PT, R25, R89, PT ;  /* 0x000000591900720c */ /* 0x000fe20003f06270 */
[----:B------:R-:W-:Y:S01]  /*bf90*/  FFMA.FTZ R25, -R0, R20, R47 ;  /* 0x0000001400197223 */ /* 0x000fe2000001012f */
[----:B------:R-:W-:Y:S01]  /*bfa0*/  IABS R15, R15 ;  /* 0x0000000f000f7213 */ /* 0x000fe20000000000 */
[C---:B------:R-:W-:Y:S01]  /*bfb0*/  IMAD.IADD R14, R6.reuse, 0x1, -R53 ;  /* 0x00000001060e7824 */ /* 0x040fe200078e0a35 */
[----:B------:R-:W-:Y:S01]  /*bfc0*/  IABS R9, R22 ;  /* 0x0000001600097213 */ /* 0x000fe20000000000 */
[----:B------:R-:W-:Y:S01]  /*bfd0*/  IMAD.IADD R20, R6, 0x1, -R49 ;  /* 0x0000000106147824 */ /* 0x000fe200078e0a31 */
[----:B------:R-:W-:Y:S02]  /*bfe0*/  I2FP.F32.S32 R15, R15 ;  /* 0x0000000f000f7245 */ /* 0x000fe40000201400 */
[----:B------:R-:W-:Y:S02]  /*bff0*/  I2FP.F32.S32 R9, R9 ;  /* 0x0000000900097245 */ /* 0x000fe40000201400 */
[----:B------:R-:W-:-:S02]  /*c000*/  LOP3.LUT R47, R157, 0x38, R32, 0xfe, !PT ;  /* 0x000000389d2f7812 */ /* 0x000fc400078efe20 */
[----:B------:R-:W-:Y:S02]  /*c010*/  IABS R61, R61 ;  /* 0x0000003d003d7213 */ /* 0x000fe40000000000 */
[----:B------:R-:W-:Y:S02]  /*c020*/  IABS R13, R13 ;  /* 0x0000000d000d7213 */ /* 0x000fe40000000000 */
[----:B------:R-:W-:Y:S02]  /*c030*/  IABS R14, R14 ;  /* 0x0000000e000e7213 */ /* 0x000fe40000000000 */
[----:B------:R-:W-:Y:S02]  /*c040*/  IABS R20, R20 ;  /* 0x0000001400147213 */ /* 0x000fe40000000000 */
[----:B------:R-:W-:Y:S01]  /*c050*/  LOP3.LUT R51, R157, 0x30, R32, 0xfe, !PT ;  /* 0x000000309d337812 */ /* 0x000fe200078efe20 */
[C---:B------:R-:W-:Y:S01]  /*c060*/  FFMA.FTZ R15, -R0.reuse, R15, R44 ;  /* 0x0000000f000f7223 */ /* 0x040fe2000001012c */
[----:B------:R-:W-:Y:S01]  /*c070*/  FFMA.FTZ R9, -R0, R9, R46 ;  /* 0x0000000900097223 */ /* 0x000fe2000001012e */
[----:B------:R-:W-:Y:S01]  /*c080*/  I2FP.F32.S32 R61, R61 ;  /* 0x0000003d003d7245 */ /* 0x000fe20000201400 */
[----:B------:R-:W-:Y:S01]  /*c090*/  IMAD.IADD R24, R6, 0x1, -R47 ;  /* 0x0000000106187824 */ /* 0x000fe200078e0a2f */
[----:B------:R-:W-:-:S02]  /*c0a0*/  I2FP.F32.S32 R13, R13 ;  /* 0x0000000d000d7245 */ /* 0x000fc40000201400 */
[----:B------:R-:W-:Y:S02]  /*c0b0*/  I2FP.F32.S32 R14, R14 ;  /* 0x0000000e000e7245 */ /* 0x000fe40000201400 */
[----:B------:R-:W-:Y:S01]  /*c0c0*/  I2FP.F32.S32 R20, R20 ;  /* 0x0000001400147245 */ /* 0x000fe20000201400 */
[----:B------:R-:W-:Y:S01]  /*c0d0*/  IMAD.IADD R22, R6, 0x1, -R51 ;  /* 0x0000000106167824 */ /* 0x000fe200078e0a33 */
[----:B------:R-:W-:Y:S01]  /*c0e0*/  FSEL R15, R15, -INF , !P4 ;  /* 0xff8000000f0f7808 */ /* 0x000fe20006000000 */
[C---:B------:R-:W-:Y:S01]  /*c0f0*/  FFMA.FTZ R40, -R0.reuse, R61, R40 ;  /* 0x0000003d00287223 */ /* 0x040fe20000010128 */
[----:B------:R-:W-:Y:S01]  /*c100*/  FSEL R9, R9, -INF , !P4 ;  /* 0xff80000009097808 */ /* 0x000fe20006000000 */
[C---:B------:R-:W-:Y:S01]  /*c110*/  FFMA.FTZ R38, -R0.reuse, R13, R38 ;  /* 0x0000000d00267223 */ /* 0x040fe20000010126 */
[----:B------:R-:W-:Y:S01]  /*c120*/  ISETP.GE.AND P4, PT, R53, R89, PT ;  /* 0x000000593500720c */ /* 0x000fe20003f86270 */
[C---:B------:R-:W-:Y:S01]  /*c130*/  FFMA.FTZ R14, -R0.reuse, R14, R37 ;  /* 0x0000000e000e7223 */ /* 0x040fe20000010125 */
[----:B------:R-:W-:Y:S01]  /*c140*/  IABS R24, R24 ;  /* 0x0000001800187213 */ /* 0x000fe20000000000 */
[----:B------:R-:W-:Y:S01]  /*c150*/  FFMA.FTZ R17, -R0, R20, R17 ;  /* 0x0000001400117223 */ /* 0x000fe20000010111 */
[----:B------:R-:W-:Y:S01]  /*c160*/  LOP3.LUT R43, R157, 0x39, R32, 0xfe, !PT ;  /* 0x000000399d2b7812 */ /* 0x000fe200078efe20 */
[----:B------:R-:W-:Y:S01]  /*c170*/  IMAD.IADD R53, R12, 0x1, -R53 ;  /* 0x000000010c357824 */ /* 0x000fe200078e0a35 */
[----:B------:R-:W-:-:S02]  /*c180*/  FSEL R13, R45, -INF , !P3 ;  /* 0xff8000002d0d7808 */ /* 0x000fc40005800000 */
[----:B------:R-:W-:Y:S02]  /*c190*/  FSEL R25, R25, -INF , !P3 ;  /* 0xff80000019197808 */ /* 0x000fe40005800000 */
[----:B------:R-:W-:Y:S02]  /*c1a0*/  FMNMX3.FTZ R20, R33, R10, R35, !PT ;  /* 0x0000000a21147276 */ /* 0x000fe40007810023 */
[----:B------:R-:W-:Y:S01]  /*c1b0*/  ISETP.GE.AND P3, PT, R51, R89, PT ;  /* 0x000000593300720c */ /* 0x000fe20003f66270 */
[----:B------:R-:W-:Y:S01]  /*c1c0*/  IMAD.IADD R51, R12, 0x1, -R51 ;  /* 0x000000010c337824 */ /* 0x000fe200078e0a33 */
[----:B------:R-:W-:Y:S02]  /*c1d0*/  IABS R22, R22 ;  /* 0x0000001600167213 */ /* 0x000fe40000000000 */
[----:B------:R-:W-:Y:S01]  /*c1e0*/  I2FP.F32.S32 R37, R24 ;  /* 0x0000001800257245 */ /* 0x000fe20000201400 */
[----:B------:R-:W-:Y:S01]  /*c1f0*/  IMAD.IADD R6, R6, 0x1, -R43 ;  /* 0x0000000106067824 */ /* 0x000fe200078e0a2b */
[----:B------:R-:W-:-:S02]  /*c200*/  FSEL R127, R40, -INF , !P2 ;  /* 0xff800000287f7808 */ /* 0x000fc40005000000 */
[----:B------:R-:W-:Y:S02]  /*c210*/  FSEL R123, R42, -INF , !P2 ;  /* 0xff8000002a7b7808 */ /* 0x000fe40005000000 */
[----:B------:R-:W-:Y:S02]  /*c220*/  FSEL R107, R41, -INF , !P1 ;  /* 0xff800000296b7808 */ /* 0x000fe40004800000 */
[----:B------:R-:W-:Y:S02]  /*c230*/  FSEL R117, R117, -INF , !P1 ;  /* 0xff80000075757808 */ /* 0x000fe40004800000 */
[----:B------:R-:W-:Y:S02]  /*c240*/  FMNMX3.FTZ R24, R20, R31, R23, !PT ;  /* 0x0000001f14187276 */ /* 0x000fe40007810017 */
[----:B------:R-:W-:Y:S02]  /*c250*/  FSEL R125, R14, -INF , !P4 ;  /* 0xff8000000e7d7808 */ /* 0x000fe40006000000 */
[-C--:B------:R-:W-:Y:S01]  /*c260*/  ISETP.GE.AND P2, PT, R49, R89.reuse, PT ;  /* 0x000000593100720c */ /* 0x080fe20003f46270 */
[C---:B------:R-:W-:Y:S01]  /*c270*/  IMAD.IADD R49, R12.reuse, 0x1, -R49 ;  /* 0x000000010c317824 */ /* 0x040fe200078e0a31 */
[----:B------:R-:W-:Y:S01]  /*c280*/  ISETP.GE.AND P1, PT, R47, R89, PT ;  /* 0x000000592f00720c */ /* 0x000fe20003f26270 */
[----:B------:R-:W-:Y:S01]  /*c290*/  IMAD.IADD R47, R12, 0x1, -R47 ;  /* 0x000000010c2f7824 */ /* 0x000fe200078e0a2f */
[----:B------:R-:W-:-:S02]  /*c2a0*/  I2FP.F32.S32 R41, R22 ;  /* 0x0000001600297245 */ /* 0x000fc40000201400 */
[----:B------:R-:W-:Y:S02]  /*c2b0*/  IABS R53, R53 ;  /* 0x0000003500357213 */ /* 0x000fe40000000000 */
[----:B------:R-:W-:Y:S02]  /*c2c0*/  FMNMX3.FTZ R14, R29, R4, R7, !PT ;  /* 0x000000041d0e7276 */ /* 0x000fe40007810007 */
[----:B------:R-:W-:Y:S01]  /*c2d0*/  IABS R51, R51 ;  /* 0x0000003300337213 */ /* 0x000fe20000000000 */
[----:B------:R-:W-:Y:S01]  /*c2e0*/  IMAD.IADD R12, R12, 0x1, -R43 ;  /* 0x000000010c0c7824 */ /* 0x000fe200078e0a2b */
[----:B------:R-:W-:Y:S01]  /*c2f0*/  FMNMX3.FTZ R24, R24, R21, R15, !PT ;  /* 0x0000001518187276 */ /* 0x000fe2000781000f */
[----:B------:R-:W-:Y:S01]  /*c300*/  FFMA.FTZ R16, -R0, R41, R16 ;  /* 0x0000002900107223 */ /* 0x000fe20000010110 */
[----:B------:R-:W-:Y:S02]  /*c310*/  I2FP.F32.S32 R22, R53 ;  /* 0x0000003500167245 */ /* 0x000fe40000201400 */
[----:B------:R-:W-:-:S02]  /*c320*/  FMNMX3.FTZ R14, R14, R5, R27, !PT ;  /* 0x000000050e0e7276 */ /* 0x000fc4000781001b */
[----:B------:R-:W-:Y:S02]  /*c330*/  IABS R6, R6 ;  /* 0x0000000600067213 */ /* 0x000fe40000000000 */
[----:B------:R-:W-:Y:S02]  /*c340*/  I2FP.F32.S32 R51, R51 ;  /* 0x0000003300337245 */ /* 0x000fe40000201400 */
[----:B------:R-:W-:Y:S02]  /*c350*/  IABS R49, R49 ;  /* 0x0000003100317213 */ /* 0x000fe40000000000 */
[----:B------:R-:W-:Y:S02]  /*c360*/  IABS R47, R47 ;  /* 0x0000002f002f7213 */ /* 0x000fe40000000000 */
[----:B------:R-:W-:Y:S02]  /*c370*/  FSEL R105, R36, -INF , !P0 ;  /* 0xff80000024697808 */ /* 0x000fe40004000000 */
[----:B------:R-:W-:Y:S01]  /*c380*/  FMNMX3.FTZ R24, R24, R13, R127, !PT ;  /* 0x0000000d18187276 */ /* 0x000fe2000781007f */
[----:B------:R-:W-:Y:S01]  /*c390*/  FFMA.FTZ R22, -R0, R22, R39 ;  /* 0x0000001600167223 */ /* 0x000fe20000010127 */
[----:B------:R-:W-:Y:S01]  /*c3a0*/  FMNMX3.FTZ R14, R14, R11, R9, !PT ;  /* 0x0000000b0e0e7276 */ /* 0x000fe20007810009 */
[----:B------:R-:W-:Y:S01]  /*c3b0*/  FFMA.FTZ R37, -R0, R37, R92 ;  /* 0x0000002500257223 */ /* 0x000fe2000001015c */
[----:B------:R-:W-:-:S02]  /*c3c0*/  I2FP.F32.S32 R6, R6 ;  /* 0x0000000600067245 */ /* 0x000fc40000201400 */
[----:B------:R-:W-:Y:S01]  /*c3d0*/  IABS R20, R12 ;  /* 0x0000000c00147213 */ /* 0x000fe20000000000 */
[----:B------:R-:W-:Y:S01]  /*c3e0*/  FFMA.FTZ R18, -R0, R51, R18 ;  /* 0x0000003300127223 */ /* 0x000fe20000010112 */
[----:B------:R-:W-:Y:S02]  /*c3f0*/  I2FP.F32.S32 R12, R49 ;  /* 0x00000031000c7245 */ /* 0x000fe40000201400 */
[----:B------:R-:W-:Y:S02]  /*c400*/  I2FP.F32.S32 R39, R47 ;  /* 0x0000002f00277245 */ /* 0x000fe40000201400 */
[----:B------:R-:W-:Y:S02]  /*c410*/  FSEL R122, R16, -INF , !P3 ;  /* 0xff800000107a7808 */ /* 0x000fe40005800000 */
[----:B------:R-:W-:Y:S02]  /*c420*/  FMNMX3.FTZ R16, R24, R107, R105, !PT ;  /* 0x0000006b18107276 */ /* 0x000fe40007810069 */
[----:B------:R-:W-:-:S02]  /*c430*/  FSEL R115, R38, -INF , !P0 ;  /* 0xff80000026737808 */ /* 0x000fc40004000000 */
[----:B------:R-:W-:Y:S01]  /*c440*/  FMNMX3.FTZ R14, R14, R25, R123, !PT ;  /* 0x000000190e0e7276 */ /* 0x000fe2000781007b */
[C---:B------:R-:W-:Y:S01]  /*c450*/  FFMA.FTZ R6, -R0.reuse, R6, R93 ;  /* 0x0000000600067223 */ /* 0x040fe2000001015d */
[----:B------:R-:W-:Y:S01]  /*c460*/  I2FP.F32.S32 R20, R20 ;  /* 0x0000001400147245 */ /* 0x000fe20000201400 */
[C---:B------:R-:W-:Y:S01]  /*c470*/  FFMA.FTZ R12, -R0.reuse, R12, R19 ;  /* 0x0000000c000c7223 */ /* 0x040fe20000010113 */
[----:B------:R-:W-:Y:S01]  /*c480*/  ISETP.GE.AND P0, PT, R43, R89, PT ;  /* 0x000000592b00720c */ /* 0x000fe20003f06270 */
[----:B------:R-:W-:Y:S01]  /*c490*/  FFMA.FTZ R39, -R0, R39, R94 ;  /* 0x0000002700277223 */ /* 0x000fe2000001015e */
[----:B------:R-:W-:Y:S02]  /*c4a0*/  FSEL R119, R17, -INF , !P2 ;  /* 0xff80000011777808 */ /* 0x000fe40005000000 */
[----:B------:R-:W-:Y:S02]  /*c4b0*/  FSEL R118, R37, -INF , !P1 ;  /* 0xff80000025767808 */ /* 0x000fe40004800000 */
[----:B------:R-:W-:-:S02]  /*c4c0*/  FMNMX3.FTZ R16, R16, R125, R122, !PT ;  /* 0x0000007d10107276 */ /* 0x000fc4000781007a */
[----:B------:R-:W-:Y:S02]  /*c4d0*/  FSEL R121, R22, -INF , !P4 ;  /* 0xff80000016797808 */ /* 0x000fe40006000000 */
[----:B------:R-:W-:Y:S02]  /*c4e0*/  FSEL R113, R18, -INF , !P3 ;  /* 0xff80000012717808 */ /* 0x000fe40005800000 */
[----:B------:R-:W-:Y:S01]  /*c4f0*/  FMNMX3.FTZ R14, R14, R117, R115, !PT ;  /* 0x000000750e0e7276 */ /* 0x000fe20007810073 */
[----:B------:R-:W-:Y:S01]  /*c500*/  FFMA.FTZ R20, -R0, R20, R95 ;  /* 0x0000001400147223 */ /* 0x000fe2000001015f */
[----:B------:R-:W-:Y:S02]  /*c510*/  FSEL R116, R6, -INF , !P0 ;  /* 0xff80000006747808 */ /* 0x000fe40004000000 */
[----:B------:R-:W-:Y:S02]  /*c520*/  FMNMX3.FTZ R17, R16, R119, R118, !PT ;  /* 0x0000007710117276 */ /* 0x000fe40007810076 */
        /* <DEDUP_REMOVED lines=15> */
[----:B----4-:R-:W-:Y:S01]  /*c620*/  ULEA UR6, UR6, UR7, 0x18 ;  /* 0x0000000706067291 */ /* 0x010fe2000f8ec0ff */
[----:B------:R-:W-:-:S05]  /*c630*/  LOP3.LUT R112, R3, 0x120, R8, 0xf8, !PT ;  /* 0x0000012003707812 */ /* 0x000fca00078ef808 */
[----:B------:R-:W-:-:S05]  /*c640*/  LEA R112, R112, UR6, 0x1 ;  /* 0x0000000670707c11 */ /* 0x000fca000f8e08ff */
[----:B------:R-:W4:Y:S01]  /*c650*/  LDSM.16.MT88.4 R48, [R112+0x7000] ;  /* 0x007000007030783b */ /* 0x000f220000004200 */
[----:B-1----:R-:W-:-:S03]  /*c660*/  FMNMX.FTZ R87, R14, R87, !PT ;  /* 0x000000570e577209 */ /* 0x002fc60007810000 */
[----:B------:R-:W1:Y:S01]  /*c670*/  LDSM.16.MT88.4 R76, [R112+0x6000] ;  /* 0x00600000704c783b */ /* 0x000e620000004200 */
[----:B------:R-:W-:Y:S01]  /*c680*/  FSETP.NEU.FTZ.AND P0, PT, R87, -INF , PT ;  /* 0xff8000005700780b */ /* 0x000fe20003f1d000 */
[----:B--2---:R-:W-:Y:S01]  /*c690*/  FMUL.FTZ R124, R103, R87 ;  /* 0x00000057677c7220 */ /* 0x004fe20000410000 */
[----:B---3--:R-:W-:Y:S01]  /*c6a0*/  FMNMX.FTZ R86, R17, R86, !PT ;  /* 0x0000005611567209 */ /* 0x008fe20007810000 */
[----:B------:R-:W-:-:S03]  /*c6b0*/  VIADD R3, R112, 0x6000 ;  /* 0x0000600070037836 */ /* 0x000fc60000000000 */
[----:B------:R-:W-:Y:S01]  /*c6c0*/  FSEL R124, R124, RZ, P0 ;  /* 0x000000ff7c7c7208 */ /* 0x000fe20000000000 */
[----:B------:R-:W-:Y:S01]  /*c6d0*/  LDSM.16.MT88.4 R64, [R112+0x8000] ;  /* 0x008000007040783b */ /* 0x000fe20000004200 */
[----:B------:R-:W-:Y:S01]  /*c6e0*/  FSETP.NEU.FTZ.AND P0, PT, R86, -INF , PT ;  /* 0xff8000005600780b */ /* 0x000fe20003f1d000 */
[----:B------:R-:W-:Y:S01]  /*c6f0*/  FMUL.FTZ R108, R103, R86 ;  /* 0x00000056676c7220 */ /* 0x000fe20000410000 */
[----:B------:R-:W-:Y:S02]  /*c700*/  VIADD R101, R112, 0x6020 ;  /* 0x0000602070657836 */ /* 0x000fe40000000000 */
[----:B------:R-:W-:Y:S02]  /*c710*/  @P6 VIADD R101, R3, 0xffffffe0 ;  /* 0xffffffe003656836 */ /* 0x000fe40000000000 */
[----:B------:R-:W-:Y:S01]  /*c720*/  FSEL R108, R108, RZ, P0 ;  /* 0x000000ff6c6c7208 */ /* 0x000fe20000000000 */
[-C--:B------:R-:W-:Y:S02]  /*c730*/  FFMA.FTZ R102, R33, R103.reuse, -R124 ;  /* 0x0000006721667223 */ /* 0x080fe4000001087c */
[----:B------:R-:W2:Y:S02]  /*c740*/  LDSM.16.MT88.4 R40, [R101] ;  /* 0x000000006528783b */ /* 0x000ea40000004200 */
[-CC-:B------:R-:W-:Y:S01]  /*c750*/  FFMA.FTZ R97, R4, R103.reuse, -R108.reuse ;  /* 0x0000006704617223 */ /* 0x180fe2000001086c */
[-CC-:B------:R-:W-:Y:S01]  /*c760*/  FFMA.FTZ R96, R7, R103.reuse, -R108.reuse ;  /* 0x0000006707607223 */ /* 0x180fe2000001086c */
[-C--:B------:R-:W-:Y:S01]  /*c770*/  FFMA.FTZ R93, R5, R103.reuse, -R108 ;  /* 0x00000067055d7223 */ /* 0x080fe2000001086c */
[----:B------:R-:W3:Y:S01]  /*c780*/  LDSM.16.MT88.4 R56, [R101+0x1000] ;  /* 0x001000006538783b */ /* 0x000ee20000004200 */
[-CC-:B------:R-:W-:Y:S01]  /*c790*/  FFMA.FTZ R99, R10, R103.reuse, -R124.reuse ;  /* 0x000000670a637223 */ /* 0x180fe2000001087c */
[-CC-:B------:R-:W-:Y:S01]  /*c7a0*/  FFMA.FTZ R98, R35, R103.reuse, -R124.reuse ;  /* 0x0000006723627223 */ /* 0x180fe2000001087c */
[-C--:B------:R-:W-:Y:S01]  /*c7b0*/  FFMA.FTZ R95, R31, R103.reuse, -R124 ;  /* 0x000000671f5f7223 */ /* 0x080fe2000001087c */
[----:B------:R-:W5:Y:S01]  /*c7c0*/  LDSM.16.MT88.4 R4, [R101+0x2000] ;  /* 0x002000006504783b */ /* 0x000f620000004200 */
[-C--:B------:R-:W-:Y:S01]  /*c7d0*/  FFMA.FTZ R100, R29, R103.reuse, -R108 ;  /* 0x000000671d647223 */ /* 0x080fe2000001086c */
[----:B------:R-:W-:Y:S01]  /*c7e0*/  MUFU.EX2 R102, R102 ;  /* 0x0000006600667308 */ /* 0x000fe20000000800 */
[-CC-:B------:R-:W-:Y:S01]  /*c7f0*/  FFMA.FTZ R3, R15, R103.reuse, -R124.reuse ;  /* 0x000000670f037223 */ /* 0x180fe2000001087c */
[-CC-:B------:R-:W-:Y:S01]  /*c800*/  FFMA.FTZ R34, R13, R103.reuse, -R124.reuse ;  /* 0x000000670d227223 */ /* 0x180fe2000001087c */
[-CC-:B------:R-:W-:Y:S01]  /*c810*/  FFMA.FTZ R90, R23, R103.reuse, -R124.reuse ;  /* 0x00000067175a7223 */ /* 0x180fe2000001087c */
[----:B------:R-:W4:Y:S01]  /*c820*/  MUFU.EX2 R99, R99 ;  /* 0x0000006300637308 */ /* 0x000f220000000800 */
[----:B------:R-:W5:Y:S03]  /*c830*/  LDSM.16.MT88.4 R12, [R112+0x7400] ;  /* 0x00740000700c783b */ /* 0x000f660000004200 */
[----:B------:R-:W-:Y:S01]  /*c840*/  MUFU.EX2 R98, R98 ;  /* 0x0000006200627308 */ /* 0x000fe20000000800 */
[----:B------:R-:W5:Y:S03]  /*c850*/  LDSM.16.MT88.4 R16, [R101+0x400] ;  /* 0x000400006510783b */ /* 0x000f660000004200 */
[----:B------:R-:W1:Y:S04]  /*c860*/  MUFU.EX2 R95, R95 ;  /* 0x0000005f005f7308 */ /* 0x000e680000000800 */
[----:B------:R-:W-:Y:S04]  /*c870*/  MUFU.EX2 R97, R97 ;  /* 0x0000006100617308 */ /* 0x000fe80000000800 */
[----:B------:R-:W-:Y:S04]  /*c880*/  MUFU.EX2 R96, R96 ;  /* 0x0000006000607308 */ /* 0x000fe80000000800 */
[----:B------:R-:W2:Y:S01]  /*c890*/  MUFU.EX2 R93, R93 ;  /* 0x0000005d005d7308 */ /* 0x000ea20000000800 */
[-C--:B------:R-:W-:Y:S01]  /*c8a0*/  FFMA.FTZ R35, R21, R103.reuse, -R124 ;  /* 0x0000006715237223 */ /* 0x080fe2000001087c */
[-CC-:B------:R-:W-:Y:S01]  /*c8b0*/  FFMA.FTZ R91, R27, R103.reuse, -R108.reuse ;  /* 0x000000671b5b7223 */ /* 0x180fe2000001086c */
[-CC-:B------:R-:W-:Y:S01]  /*c8c0*/  FFMA.FTZ R94, R11, R103.reuse, -R108.reuse ;  /* 0x000000670b5e7223 */ /* 0x180fe2000001086c */
[----:B------:R-:W3:Y:S01]  /*c8d0*/  MUFU.EX2 R100, R100 ;  /* 0x0000006400647308 */ /* 0x000ee20000000800 */
[----:B----4-:R-:W-:Y:S01]  /*c8e0*/  F2FP.F16.F32.PACK_AB R68, R99, R102 ;  /* 0x000000666344723e */ /* 0x010fe200000000ff */
[-CC-:B------:R-:W-:Y:S01]  /*c8f0*/  FFMA.FTZ R33, R9, R103.reuse, -R108.reuse ;  /* 0x0000006709217223 */ /* 0x180fe2000001086c */
[----:B-1----:R-:W-:Y:S01]  /*c900*/  F2FP.F16.F32.PACK_AB R70, R95, R98 ;  /* 0x000000625f46723e */ /* 0x002fe200000000ff */
[----:B------:R-:W-:Y:S01]  /*c910*/  FFMA.FTZ R92, R25, R103, -R108 ;  /* 0x00000067195c7223 */ /* 0x000fe2000001086c */
[----:B------:R-:W-:Y:S01]  /*c920*/  LDSM.16.MT88.4 R28, [R112+0x8400] ;  /* 0x00840000701c783b */ /* 0x000fe20000004200 */
[----:B--2---:R-:W-:Y:S01]  /*c930*/  F2FP.F16.F32.PACK_AB R71, R93, R96 ;  /* 0x000000605d47723e */ /* 0x004fe200000000ff */
[----:B------:R-:W-:Y:S02]  /*c940*/  MUFU.EX2 R90, R90 ;  /* 0x0000005a005a7308 */ /* 0x000fe40000000800 */
[----:B------:R-:W1:Y:S01]  /*c950*/  LDSM.16.MT88.4 R20, [R112+0x6400] ;  /* 0x006400007014783b */ /* 0x000e620000004200 */
[----:B---3--:R-:W-:Y:S01]  /*c960*/  F2FP.F16.F32.PACK_AB R69, R97, R100 ;  /* 0x000000646145723e */ /* 0x008fe200000000ff */
[----:B------:R-:W2:Y:S02]  /*c970*/  MUFU.EX2 R35, R35 ;  /* 0x0000002300237308 */ /* 0x000ea40000000800 */
[----:B------:R-:W3:Y:S02]  /*c980*/  LDSM.16.MT88.4 R8, [R101+0x1400] ;  /* 0x001400006508783b */ /* 0x000ee40000004200 */
[----:B------:R-:W-:Y:S02]  /*c990*/  MUFU.EX2 R3, R3 ;  /* 0x0000000300037308 */ /* 0x000fe40000000800 */
[----:B------:R-:W4:Y:S01]  /*c9a0*/  LDSM.16.MT88.4 R24, [R101+0x2400] ;  /* 0x002400006518783b */ /* 0x000f220000004200 */
[C---:B------:R-:W-:Y:S01]  /*c9b0*/  HMMA.16816.F32 R44, R68.reuse, R48, RZ ;  /* 0x00000030442c723c */ /* 0x040fe200000018ff */
[----:B------:R-:W-:Y:S04]  /*c9c0*/  MUFU.EX2 R34, R34 ;  /* 0x0000002200227308 */ /* 0x000fe80000000800 */
[----:B------:R-:W-:Y:S03]  /*c9d0*/  MUFU.EX2 R91, R91 ;  /* 0x0000005b005b7308 */ /* 0x000fe60000000800 */
[C---:B------:R-:W-:Y:S01]  /*c9e0*/  HMMA.16816.F32 R48, R68.reuse, R50, RZ ;  /* 0x000000324430723c */ /* 0x040fe200000018ff */
        /* <DEDUP_REMOVED lines=28> */
[C---:B------:R-:W-:Y:S01]  /*cbb0*/  HMMA.16816.F32 R36, R4.reuse, R16, R36 ;  /* 0x000000100424723c */ /* 0x040fe20000001824 */
[----:B------:R-:W-:Y:S04]  /*cbc0*/  MUFU.EX2 R104, R104 ;  /* 0x0000006800687308 */ /* 0x000fe80000000800 */
[----:B------:R-:W2:Y:S03]  /*cbd0*/  MUFU.EX2 R107, R107 ;  /* 0x0000006b006b7308 */ /* 0x000ea60000000800 */
[C---:B------:R-:W-:Y:S01]  /*cbe0*/  HMMA.16816.F32 R40, R4.reuse, R18, R40 ;  /* 0x000000120428723c */ /* 0x040fe20000001828 */
[----:B------:R-:W-:Y:S01]  /*cbf0*/  MUFU.EX2 R105, R105 ;  /* 0x0000006900697308 */ /* 0x000fe20000000800 */
[----:B------:R-:W5:Y:S03]  /*cc00*/  LDSM.16.MT88.4 R16, [R112+0x7800] ;  /* 0x007800007010783b */ /* 0x000f660000004200 */
[----:B------:R-:W2:Y:S04]  /*cc10*/  MUFU.EX2 R110, R110 ;  /* 0x0000006e006e7308 */ /* 0x000ea80000000800 */
        /* <DEDUP_REMOVED lines=12> */
[----:B------:R-:W3:Y:S07]  /*cce0*/  LDSM.16.MT88.4 R28, [R112+0x8800] ;  /* 0x00880000701c783b */ /* 0x000eee0000004200 */
[C---:B----4-:R-:W-:Y:S08]  /*ccf0*/  HMMA.16816.F32 R72, R4.reuse, R24, R72 ;  /* 0x000000180448723c */ /* 0x050ff00000001848 */
[----:B------:R-:W-:Y:S01]  /*cd00*/  HMMA.16816.F32 R68, R4, R26, R68 ;  /* 0x0000001a0444723c */ /* 0x000fe20000001844 */
[----:B--2---:R-:W-:Y:S01]  /*cd10*/  F2FP.F16.F32.PACK_AB R4, R107, R104 ;  /* 0x000000686b04723e */ /* 0x004fe200000000ff */
[--C-:B------:R-:W-:Y:S01]  /*cd20*/  FFMA.FTZ R121, R116, R103, -R124.reuse ;  /* 0x0000006774797223 */ /* 0x100fe2000001087c */
[----:B------:R-:W-:Y:S01]  /*cd30*/  F2FP.F16.F32.PACK_AB R6, R110, R105 ;  /* 0x000000696e06723e */ /* 0x000fe200000000ff */
[--C-:B------:R-:W-:Y:S01]  /*cd40*/  FFMA.FTZ R122, R122, R103, -R124.reuse ;  /* 0x000000677a7a7223 */ /* 0x100fe2000001087c */
[----:B-1----:R-:W-:Y:S01]  /*cd50*/  F2FP.F16.F32.PACK_AB R5, R117, R114 ;  /* 0x000000727505723e */ /* 0x002fe200000000ff */
[----:B------:R-:W-:Y:S01]  /*cd60*/  FADD.FTZ R99, R102, R99 ;  /* 0x0000006366637221 */ /* 0x000fe20000010000 */
[----:B------:R-:W-:Y:S01]  /*cd70*/  F2FP.F16.F32.PACK_AB R7, R120, R115 ;  /* 0x000000737807723e */ /* 0x000fe200000000ff */
[----:B------:R-:W-:Y:S01]  /*cd80*/  FADD.FTZ R97, R100, R97 ;  /* 0x0000006164617221 */ /* 0x000fe20000010000 */
[----:B------:R-:W-:Y:S05]  /*cd90*/  LDSM.16.MT88.4 R24, [R112+0x6c00] ;  /* 0x006c00007018783b */ /* 0x000fea0000004200 */
[C---:B------:R-:W-:Y:S08]  /*cda0*/  HMMA.16816.F32 R36, R4.reuse, R12, R36 ;  /* 0x0000000c0424723c */ /* 0x040ff00000001824 */
[C---:B------:R-:W-:Y:S01]  /*cdb0*/  HMMA.16816.F32 R40, R4.reuse, R14, R40 ;  /* 0x0000000e0428723c */ /* 0x040fe20000001828 */
[----:B------:R-:W1:Y:S07]  /*cdc0*/  LDSM.16.MT88.4 R12, [R101+0x2800] ;  /* 0x00280000650c783b */ /* 0x000e6e0000004200 */
[----:B-----5:R-:W-:Y:S01]  /*cdd0*/  HMMA.16816.F32 R44, R4, R16, R44 ;  /* 0x00000010042c723c */ /* 0x020fe2000000182c */
[-CC-:B------:R-:W-:Y:S01]  /*cde0*/  FFMA.FTZ R16, R119, R103.reuse, -R124.reuse ;  /* 0x0000006777107223 */ /* 0x180fe2000001087c */
[----:B------:R-:W-:-:S03]  /*cdf0*/  FFMA.FTZ R17, R118, R103, -R124 ;  /* 0x0000006776117223 */ /* 0x000fc6000001087c */
[----:B------:R-:W-:Y:S03]  /*ce00*/  MUFU.EX2 R118, R16 ;  /* 0x0000001000767308 */ /* 0x000fe60000000800 */
[C---:B------:R-:W-:Y:S01]  /*ce10*/  HMMA.16816.F32 R48, R4.reuse, R18, R48 ;  /* 0x000000120430723c */ /* 0x040fe20000001830 */
[----:B------:R2:W-:Y:S02]  /*ce20*/  MUFU.EX2 R116, R17 ;  /* 0x0000001100747308 */ /* 0x0005e40000000800 */
[----:B--2---:R-:W2:Y:S05]  /*ce30*/  LDSM.16.MT88.4 R16, [R101+0xc00] ;  /* 0x000c00006510783b */ /* 0x004eaa0000004200 */
[C---:B---3--:R-:W-:Y:S01]  /*ce40*/  HMMA.16816.F32 R52, R4.reuse, R8, R52 ;  /* 0x000000080434723c */ /* 0x048fe20000001834 */
[----:B------:R3:W4:Y:S07]  /*ce50*/  MUFU.EX2 R119, R122 ;  /* 0x0000007a00777308 */ /* 0x00072e0000000800 */
[----:B------:R-:W-:Y:S01]  /*ce60*/  HMMA.16816.F32 R56, R4, R10, R56 ;  /* 0x0000000a0438723c */ /* 0x000fe20000001838 */
[----:B------:R-:W5:Y:S01]  /*ce70*/  LDSM.16.MT88.4 R8, [R112+0x8c00] ;  /* 0x008c00007008783b */ /* 0x000f620000004200 */
[----:B---3--:R-:W-:-:S06]  /*ce80*/  FFMA.FTZ R122, R113, R103, -R108 ;  /* 0x00000067717a7223 */ /* 0x008fcc000001086c */
[C---:B------:R-:W-:Y:S01]  /*ce90*/  HMMA.16816.F32 R60, R4.reuse, R28, R60 ;  /* 0x0000001c043c723c */ /* 0x040fe2000000183c */
[-CC-:B------:R-:W-:Y:S01]  /*cea0*/  FFMA.FTZ R29, R109, R103.reuse, -R108.reuse ;  /* 0x000000676d1d7223 */ /* 0x180fe2000001086c */
[-CC-:B------:R-:W-:Y:S01]  /*ceb0*/  FFMA.FTZ R113, R111, R103.reuse, -R108.reuse ;  /* 0x000000676f717223 */ /* 0x180fe2000001086c */
[----:B------:R-:W-:Y:S01]  /*cec0*/  FFMA.FTZ R103, R106, R103, -R108 ;  /* 0x000000676a677223 */ /* 0x000fe2000001086c */
[----:B------:R-:W3:Y:S04]  /*ced0*/  MUFU.EX2 R121, R121 ;  /* 0x0000007900797308 */ /* 0x000ee80000000800 */
[C---:B-1----:R-:W-:Y:S01]  /*cee0*/  HMMA.16816.F32 R72, R4.reuse, R12, R72 ;  /* 0x0000000c0448723c */ /* 0x042fe20000001848 */
[----:B------:R-:W-:Y:S07]  /*cef0*/  MUFU.EX2 R111, R122 ;  /* 0x0000007a006f7308 */ /* 0x000fee0000000800 */
[C---:B------:R-:W-:Y:S01]  /*cf00*/  HMMA.16816.F32 R68, R4.reuse, R14, R68 ;  /* 0x0000000e0444723c */ /* 0x040fe20000001844 */
[----:B------:R-:W1:Y:S01]  /*cf10*/  LDSM.16.MT88.4 R12, [R101+0x1c00] ;  /* 0x001c0000650c783b */ /* 0x000e620000004200 */
[----:B------:R-:W2:Y:S04]  /*cf20*/  MUFU.EX2 R28, R113 ;  /* 0x00000071001c7308 */ /* 0x000ea80000000800 */
[----:B------:R-:W-:Y:S02]  /*cf30*/  MUFU.EX2 R29, R29 ;  /* 0x0000001d001d7308 */ /* 0x000fe40000000800 */
[C---:B------:R-:W-:Y:S02]  /*cf40*/  HMMA.16816.F32 R64, R4.reuse, R30, R64 ;  /* 0x0000001e0440723c */ /* 0x040fe40000001840 */
[----:B------:R-:W5:Y:S06]  /*cf50*/  MUFU.EX2 R30, R103 ;  /* 0x00000067001e7308 */ /* 0x000f6c0000000800 */
[C---:B------:R-:W-:Y:S08]  /*cf60*/  HMMA.16816.F32 R80, R4.reuse, R20, R80 ;  /* 0x000000140450723c */ /* 0x040ff00000001850 */
[----:B------:R-:W-:Y:S01]  /*cf70*/  HMMA.16816.F32 R76, R4, R22, R76 ;  /* 0x00000016044c723c */ /* 0x000fe2000000184c */
[----:B----4-:R-:W-:Y:S01]  /*cf80*/  F2FP.F16.F32.PACK_AB R4, R118, R119 ;  /* 0x000000777604723e */ /* 0x010fe200000000ff */
[----:B------:R-:W-:Y:S01]  /*cf90*/  FADD.FTZ R98, R98, R99 ;  /* 0x0000006362627221 */ /* 0x000fe20000010000 */
[----:B---3--:R-:W-:Y:S01]  /*cfa0*/  F2FP.F16.F32.PACK_AB R6, R121, R116 ;  /* 0x000000747906723e */ /* 0x008fe200000000ff */
[----:B------:R-:W3:Y:S01]  /*cfb0*/  LDSM.16.MT88.4 R20, [R112+0x7c00] ;  /* 0x007c00007014783b */ /* 0x000ee20000004200 */
[----:B--2---:R-:W-:-:S02]  /*cfc0*/  F2FP.F16.F32.PACK_AB R5, R28, R111 ;  /* 0x0000006f1c05723e */ /* 0x004fc400000000ff */
[----:B-----5:R-:W-:Y:S01]  /*cfd0*/  F2FP.F16.F32.PACK_AB R7, R30, R29 ;  /* 0x0000001d1e07723e */ /* 0x020fe200000000ff */
[----:B------:R-:W-:-:S06]  /*cfe0*/  FADD.FTZ R95, R95, R98 ;  /* 0x000000625f5f7221 */ /* 0x000fcc0000010000 */
[----:B------:R-:W-:Y:S01]  /*cff0*/  HMMA.16816.F32 R36, R4, R16, R36 ;  /* 0x000000100424723c */ /* 0x000fe20000001824 */
[----:B------:R-:W-:-:S04]  /*d000*/  FADD.FTZ R16, R96, R97 ;  /* 0x0000006160107221 */ /* 0x000fc80000010000 */
[----:B------:R-:W-:Y:S01]  /*d010*/  FADD.FTZ R16, R93, R16 ;  /* 0x000000105d107221 */ /* 0x000fe20000010000 */
        /* <DEDUP_REMOVED lines=31> */
[C---:B---3--:R-:W-:Y:S08]  /*d210*/  HMMA.16816.F32 R44, R4.reuse, R20, R44 ;  /* 0x00000014042c723c */ /* 0x048ff0000000182c */
[C---:B------:R-:W-:Y:S08]  /*d220*/  HMMA.16816.F32 R48, R4.reuse, R22, R48 ;  /* 0x000000160430723c */ /* 0x040ff00000001830 */
[C---:B------:R-:W-:Y:S08]  /*d230*/  HMMA.16816.F32 R40, R4.reuse, R18, R40 ;  /* 0x000000120428723c */ /* 0x040ff00000001828 */
[C---:B--2---:R-:W-:Y:S08]  /*d240*/  HMMA.16816.F32 R72, R4.reuse, R8, R72 ;  /* 0x000000080448723c */ /* 0x044ff00000001848 */
[----:B------:R-:W-:Y:S01]  /*d250*/  HMMA.16816.F32 R68, R4, R10, R68 ;  /* 0x0000000a0444723c */ /* 0x000fe20000001844 */
[----:B------:R-:W-:-:S04]  /*d260*/  NOP ;  /* 0x0000000000007918 */ /* 0x000fc80000000000 */
[----:B------:R-:W-:-:S15]  /*d270*/  @!P5 BRA `(.L_x_9221) ;  /* 0x0000002c0080d947 */ /* 0x000fde0003800000 */
[----:B------:R-:W-:Y:S01]  /*d280*/  IMAD R89, R145, 0x40, R89 ;  /* 0x0000004091597824 */ /* 0x000fe200078e0259 */
[----:B------:R-:W-:Y:S01]  /*d290*/  LOP3.LUT R129, R129, 0x1f0, RZ, 0xc0, !PT ;  /* 0x000001f081817812 */ /* 0x000fe200078ec0ff */
[----:B------:R-:W-:Y:S01]  /*d2a0*/  IMAD.MOV.U32 R3, RZ, RZ, R86 ;  /* 0x000000ffff037224 */ /* 0x000fe200078e0056 */
[----:B------:R-:W-:Y:S01]  /*d2b0*/  ISETP.NE.U32.AND P6, PT, R154, RZ, PT ;  /* 0x000000ff9a00720c */ /* 0x000fe20003fc5070 */
[----:B------:R-:W-:Y:S01]  /*d2c0*/  VIADD R156, R88, 0xfffffffe ;  /* 0xfffffffe589c7836 */ /* 0x000fe20000000000 */
[----:B------:R-:W-:Y:S02]  /*d2d0*/  IADD3 R89, PT, PT, R2, R89, R129 ;  /* 0x0000005902597210 */ /* 0x000fe40007ffe081 */
[----:B------:R-:W-:Y:S02]  /*d2e0*/  ISETP.NE.AND.EX P6, PT, R155, RZ, PT, P6 ;  /* 0x000000ff9b00720c */ /* 0x000fe40003fc5360 */
[----:B------:R-:W-:Y:S02]  /*d2f0*/  IADD3 R89, PT, PT, -R32, R89, -R146 ;  /* 0x0000005920597210 */ /* 0x000fe40007ffe992 */
[----:B------:R-:W-:-:S03]  /*d300*/  MOV R2, R87 ;  /* 0x0000005700027202 */ /* 0x000fc60000000f00 */
[----:B------:R-:W-:-:S05]  /*d310*/  IMAD R149, R88, -0x40, R89 ;  /* 0xffffffc058957824 */ /* 0x000fca00078e0259 */
[----:B------:R-:W-:-:S07]  /*d320*/  IADD3 R149, PT, PT, R149, 0x88, RZ ;  /* 0x0000008895957810 */ /* 0x000fce0007ffe0ff */
.L_x_9228:
        /* <DEDUP_REMOVED lines=10> */
[----:B------:R-:W-:Y:S01]  /*d3d0*/  LOP3.LUT R161, R161, 0xc0, R160, 0xf8, !PT ;  /* 0x000000c0a1a17812 */ /* 0x000fe200078ef8a0 */
        /* <DEDUP_REMOVED lines=72> */
.L_x_9223:
[----:B------:R-:W-:Y:S05]  /*d860*/  BSYNC.RECONVERGENT B0 ;  /* 0x0000000000007941 */ /* 0x000fea0003800200 */
.L_x_9222:
[----:B------:R-:W1:Y:S01]  /*d870*/  S2UR UR7, SR_CgaCtaId ;  /* 0x00000000000779c3 */ /* 0x000e620000008800 */
[--C-:B------:R-:W-:Y:S01]  /*d880*/  LOP3.LUT R161, R161, 0x18, R160.reuse, 0x78, !PT ;  /* 0x00000018a1a17812 */ /* 0x100fe200078e78a0 */
[----:B------:R-:W-:Y:S01]  /*d890*/  UMOV UR8, 0x400 ;  /* 0x0000040000087882 */ /* 0x000fe20000000000 */
[----:B------:R-:W-:Y:S01]  /*d8a0*/  LEA R126, P0, R136, R152, 0x1 ;  /* 0x00000098887e7211 */ /* 0x000fe200078008ff */
[----:B------:R-:W-:Y:S01]  /*d8b0*/  IMAD.SHL.U32 R130, R131, 0x10, RZ ;  /* 0x0000001083827824 */ /* 0x000fe200078e00ff */
[----:B------:R-:W-:Y:S01]  /*d8c0*/  LOP3.LUT R161, R161, 0x1f20, R160, 0xf8, !PT ;  /* 0x00001f20a1a17812 */ /* 0x000fe200078ef8a0 */
[C---:B------:R-:W-:Y:S01]  /*d8d0*/  IMAD.SHL.U32 R133, R131.reuse, 0x20, RZ ;  /* 0x0000002083857824 */ /* 0x040fe200078e00ff */
[----:B------:R-:W-:Y:S01]  /*d8e0*/  LOP3.LUT R160, R160, 0x18, RZ, 0xc0, !PT ;  /* 0x00000018a0a07812 */ /* 0x000fe200078ec0ff */
[----:B------:R-:W-:Y:S01]  /*d8f0*/  IMAD.SHL.U32 R128, R131, 0x4, RZ ;  /* 0x0000000483807824 */ /* 0x000fe200078e00ff */
[----:B------:R-:W-:Y:S01]  /*d900*/  LEA.HI.X R127, R136, R153, R137, 0x1, P0 ;  /* 0x00000099887f7211 */ /* 0x000fe200000f0c89 */
[----:B------:R-:W-:Y:S01]  /*d910*/  IMAD.MOV.U32 R104, RZ, RZ, 0x20 ;  /* 0x00000020ff687424 */ /* 0x000fe200078e00ff */
[CC--:B------:R-:W-:Y:S01]  /*d920*/  ISETP.GE.AND P3, PT, R160.reuse, R147.reuse, PT ;  /* 0x00000093a000720c */ /* 0x0c0fe20003f66270 */
[----:B------:R-:W-:Y:S01]  /*d930*/  BSSY.RECONVERGENT B1, `(.L_x_9224) ;  /* 0x0000104000017945 */ /* 0x000fe20003800200 */
[C---:B------:R-:W-:Y:S02]  /*d940*/  LOP3.LUT R164, R160.reuse, 0x20, RZ, 0xfc, !PT ;  /* 0x00000020a0a47812 */ /* 0x040fe400078efcff */
[----:B------:R-:W-:Y:S02]  /*d950*/  LOP3.LUT R162, R160, 0x40, RZ, 0xfc, !PT ;  /* 0x00000040a0a27812 */ /* 0x000fe400078efcff */
[-C--:B------:R-:W-:Y:S02]  /*d960*/  ISETP.GE.AND P2, PT, R164, R147.reuse, PT ;  /* 0x00000093a400720c */ /* 0x080fe40003f46270 */
[----:B------:R-:W-:Y:S02]  /*d970*/  ISETP.GE.AND P1, PT, R162, R147, PT ;  /* 0x00000093a200720c */ /* 0x000fe40003f26270 */
[----:B------:R-:W-:Y:S02]  /*d980*/  SHF.R.U32.HI R129, RZ, 0x1, R131 ;  /* 0x00000001ff817819 */ /* 0x000fe40000011683 */
[C---:B------:R-:W-:Y:S01]  /*d990*/  LOP3.LUT R86, R130.reuse, 0x100, RZ, 0xc0, !PT ;  /* 0x0000010082567812 */ /* 0x040fe200078ec0ff */
[----:B-1----:R-:W-:Y:S01]  /*d9a0*/  ULEA UR6, UR7, UR8, 0x18 ;  /* 0x0000000807067291 */ /* 0x002fe2000f8ec0ff */
[----:B------:R-:W-:Y:S02]  /*d9b0*/  LOP3.LUT R130, R130, 0x3e00, RZ, 0xc0, !PT ;  /* 0x00003e0082827812 */ /* 0x000fe400078ec0ff */
[----:B------:R-:W-:Y:S02]  /*d9c0*/  LOP3.LUT R132, R129, 0x8, RZ, 0xc0, !PT ;  /* 0x0000000881847812 */ /* 0x000fe400078ec0ff */
[--C-:B------:R-:W-:Y:S02]  /*d9d0*/  LOP3.LUT R89, R86, 0x20, R133.reuse, 0xf8, !PT ;  /* 0x0000002056597812 */ /* 0x100fe400078ef885 */
[----:B------:R-:W-:Y:S02]  /*d9e0*/  LEA R161, R161, UR6, 0x1 ;  /* 0x00000006a1a17c11 */ /* 0x000fe4000f8e08ff */
[----:B------:R-:W-:Y:S02]  /*d9f0*/  LOP3.LUT R88, R133, 0xc0, RZ, 0xc0, !PT ;  /* 0x000000c085587812 */ /* 0x000fe400078ec0ff */
[----:B------:R-:W-:Y:S01]  /*da00*/  LOP3.LUT R87, R128, 0x18, RZ, 0xc0, !PT ;  /* 0x0000001880577812 */ /* 0x000fe200078ec0ff */
[----:B------:R-:W-:Y:S01]  /*da10*/  @!PT LDS RZ, [RZ] ;  /* 0x00000000fffff984 */ /* 0x000fe20000000800 */
[----:B------:R-:W-:Y:S01]  /*da20*/  @!PT LDS RZ, [RZ] ;  /* 0x00000000fffff984 */ /* 0x000fe20000000800 */
[----:B------:R-:W-:Y:S01]  /*da30*/  @!PT LDS RZ, [RZ] ;  /* 0x00000000fffff984 */ /* 0x000fe20000000800 */
[----:B------:R-:W-:Y:S01]  /*da40*/  @!P3 LDGSTS.E.BYPASS.LTC128B.128 [R161+0x6000], desc[UR4][R152.64] ;  /* 0x0600000098a1bfae */ /* 0x000fe2000b981a04 */
[--C-:B------:R-:W-:Y:S02]  /*da50*/  LOP3.LUT R86, R130, 0x20, R133.reuse, 0xf8, !PT ;  /* 0x0000002082567812 */ /* 0x100fe400078ef885 */
[----:B------:R-:W-:Y:S01]  /*da60*/  LOP3.LUT R132, R132, 0xc0, R133, 0xf8, !PT ;  /* 0x000000c084847812 */ /* 0x000fe200078ef885 */
        /* <DEDUP_REMOVED lines=11> */
[----:B------:R-:W-:Y:S01]  /*db20*/  LEA R87, R87, UR6, 0x1 ;  /* 0x0000000657577c11 */ /* 0x000fe2000f8e08ff */
[----:B------:R-:W-:Y:S01]  /*db30*/  @!PT LDS RZ, [RZ] ;  /* 0x00000000fffff984 */ /* 0x000fe20000000800 */
[----:B------:R-:W-:Y:S01]  /*db40*/  @!PT LDS RZ, [RZ] ;  /* 0x00000000fffff984 */ /* 0x000fe20000000800 */
[----:B------:R-:W-:Y:S01]  /*db50*/  @!PT LDS RZ, [RZ] ;  /* 0x00000000fffff984 */ /* 0x000fe20000000800 */
[----:B------:R-:W-:Y:S01]  /*db60*/  @!P1 LDGSTS.E.BYPASS.LTC128B.128 [R161+0x8000], desc[UR4][R152.64+0x80] ;  /* 0x0800008098a19fae */ /* 0x000fe2000b981a04 */
[----:B------:R-:W-:Y:S02]  /*db70*/  LEA R135, R91, UR6, 0x1 ;  /* 0x000000065b877c11 */ /* 0x000fe4000f8e08ff */
[----:B------:R-:W-:Y:S01]  /*db80*/  LOP3.LUT P0, RZ, R131, 0x4, RZ, 0xc0, !PT ;  /* 0x0000000483ff7812 */ /* 0x000fe2000780c0ff */
[----:B------:R-:W-:Y:S03]  /*db90*/  @P1 STS.128 [R161+0x8000], RZ ;  /* 0x008000ffa1001388 */ /* 0x000fe60000000c00 */
[----:B------:R-:W-:Y:S01]  /*dba0*/  SEL R104, R104, 0xffffffe0, !P0 ;  /* 0xffffffe068687807 */ /* 0x000fe20004000000 */
[----:B------:R-:W-:Y:S01]  /*dbb0*/  @!PT LDS RZ, [RZ] ;  /* 0x00000000fffff984 */ /* 0x000fe20000000800 */
[----:B------:R-:W-:Y:S01]  /*dbc0*/  @!PT LDS RZ, [RZ] ;  /* 0x00000000fffff984 */ /* 0x000fe20000000800 */
[----:B------:R-:W-:Y:S01]  /*dbd0*/  @!PT LDS RZ, [RZ] ;  /* 0x00000000fffff984 */ /* 0x000fe20000000800 */
[----:B------:R-:W-:Y:S04]  /*dbe0*/  @!P3 LDGSTS.E.BYPASS.LTC128B.128 [R161+0x6800], desc[UR4][R126.64] ;  /* 0x068000007ea1bfae */ /* 0x000fe8000b981a04 */
[----:B------:R-:W-:Y:S01]  /*dbf0*/  @P3 STS.128 [R161+0x6800], RZ ;  /* 0x006800ffa1003388 */ /* 0x000fe20000000c00 */
[--C-:B------:R-:W-:Y:S02]  /*dc00*/  IMAD.IADD R86, R135, 0x1, R104.reuse ;  /* 0x0000000187567824 */ /* 0x100fe400078e0268 */
[C---:B------:R-:W-:Y:S01]  /*dc10*/  IMAD.IADD R134, R87.reuse, 0x1, R104 ;  /* 0x0000000157867824 */ /* 0x040fe200078e0268 */
        /* <DEDUP_REMOVED lines=9> */
[----:B------:R-:W-:Y:S01]  /*dcb0*/  @P1 STS.128 [R161+0x8800], RZ ;  /* 0x008800ffa1001388 */ /* 0x000fe20000000c00 */
[----:B------:R-:W-:Y:S03]  /*dcc0*/  ISETP.NE.AND P1, PT, R156, RZ, PT ;  /* 0x000000ff9c00720c */ /* 0x000fe60003f25270 */
[----:B------:R-:W-:Y:S04]  /*dcd0*/  LDSM.16.M88.4 R88, [R135] ;  /* 0x000000008758783b */ /* 0x000fe80000000200 */
[----:B------:R-:W2:Y:S04]  /*dce0*/  LDSM.16.M88.4 R92, [R87+0x3000] ;  /* 0x00300000575c783b */ /* 0x000ea80000000200 */
[----:B------:R-:W3:Y:S04]  /*dcf0*/  LDSM.16.M88.4 R96, [R87+0x3400] ;  /* 0x003400005760783b */ /* 0x000ee80000000200 */
[----:B------:R-:W4:Y:S04]  /*dd00*/  LDSM.16.M88.4 R100, [R87+0x3800] ;  /* 0x003800005764783b */ /* 0x000f280000000200 */
[----:B------:R-:W0:Y:S04]  /*dd10*/  LDGDEPBAR ;  /* 0x00000000000079af */ /* 0x000e280000000000 */
[----:B------:R-:W5:Y:S04]  /*dd20*/  LDSM.16.M88.4 R104, [R87+0x3c00] ;  /* 0x003c00005768783b */ /* 0x000f680000000200 */
[----:B------:R-:W-:Y:S04]  /*dd30*/  LDSM.16.M88.4 R108, [R86] ;  /* 0x00000000566c783b */ /* 0x000fe80000000200 */
[----:B------:R-:W5:Y:S04]  /*dd40*/  LDSM.16.M88.4 R112, [R134+0x3000] ;  /* 0x003000008670783b */ /* 0x000f680000000200 */
[----:B------:R-:W5:Y:S04]  /*dd50*/  LDSM.16.M88.4 R116, [R134+0x3400] ;  /* 0x003400008674783b */ /* 0x000f680000000200 */
[----:B------:R-:W5:Y:S04]  /*dd60*/  LDSM.16.M88.4 R120, [R134+0x3800] ;  /* 0x003800008678783b */ /* 0x000f680000000200 */
[----:B-1----:R-:W-:Y:S01]  /*dd70*/  LDSM.16.M88.4 R124, [R87+0x4000] ;  /* 0x00400000577c783b */ /* 0x002fe20000000200 */
[C---:B--2---:R-:W-:Y:S08]  /*dd80*/  HMMA.16816.F32 R4, R88.reuse, R92, RZ ;  /* 0x0000005c5804723c */ /* 0x044ff000000018ff */
[C---:B------:R-:W-:Y:S01]  /*dd90*/  HMMA.16816.F32 R8, R88.reuse, R94, RZ ;  /* 0x0000005e5808723c */ /* 0x040fe200000018ff */
[----:B------:R1:W2:Y:S07]  /*dda0*/  LDSM.16.M88.4 R92, [R134+0x3c00] ;  /* 0x003c0000865c783b */ /* 0x0002ae0000000200 */
[C---:B---3--:R-:W-:Y:S08]  /*ddb0*/  HMMA.16816.F32 R12, R88.reuse, R96, RZ ;  /* 0x00000060580c723c */ /* 0x048ff000000018ff */
[C---:B------:R-:W-:Y:S01]  /*ddc0*/  HMMA.16816.F32 R16, R88.reuse, R98, RZ ;  /* 0x000000625810723c */ /* 0x040fe200000018ff */
[----:B------:R-:W3:Y:S07]  /*ddd0*/  LDSM.16.M88.4 R96, [R135+0x1000] ;  /* 0x001000008760783b */ /* 0x000eee0000000200 */
[C---:B----4-:R-:W-:Y:S08]  /*dde0*/  HMMA.16816.F32 R20, R88.reuse, R100, RZ ;  /* 0x000000645814723c */ /* 0x050ff000000018ff */
[C---:B------:R-:W-:Y:S01]  /*ddf0*/  HMMA.16816.F32 R24, R88.reuse, R102, RZ ;  /* 0x000000665818723c */ /* 0x040fe200000018ff */
[----:B------:R-:W-:Y:S07]  /*de00*/  LDSM.16.M88.4 R100, [R87+0x4800] ;  /* 0x004800005764783b */ /* 0x000fee0000000200 */
[C---:B-----5:R-:W-:Y:S01]  /*de10*/  HMMA.16816.F32 R28, R88.reuse, R104, RZ ;  /* 0x00000068581c723c */ /* 0x060fe200000018ff */
[----:B------:R-:W-:Y:S07]  /*de20*/  IMAD.MOV.U32 R104, RZ, RZ, 0x20 ;  /* 0x00000020ff687424 */ /* 0x000fee00078e00ff */
[----:B------:R-:W-:Y:S01]  /*de30*/  HMMA.16816.F32 R32, R88, R106, RZ ;  /* 0x0000006a5820723c */ /* 0x000fe200000018ff */
[----:B------:R-:W4:Y:S07]  /*de40*/  LDSM.16.M88.4 R88, [R87+0x4400] ;  /* 0x004400005758783b */ /* 0x000f2e0000000200 */
[C---:B------:R-:W-:Y:S05]  /*de50*/  HMMA.16816.F32 R4, R108.reuse, R112, R4 ;  /* 0x000000706c04723c */ /* 0x040fea0000001804 */
[----:B------:R-:W-:Y:S02]  /*de60*/  SEL R112, R104, 0xffffffe0, !P0 ;  /* 0xffffffe068707807 */ /* 0x000fe40004000000 */
[----:B------:R-:W5:Y:S01]  /*de70*/  LDSM.16.M88.4 R104, [R87+0x4c00] ;  /* 0x004c00005768783b */ /* 0x000f620000000200 */
[C---:B------:R-:W-:Y:S03]  /*de80*/  HMMA.16816.F32 R8, R108.reuse, R114, R8 ;  /* 0x000000726c08723c */ /* 0x040fe60000001808 */
[----:B-1----:R-:W-:Y:S02]  /*de90*/  IMAD.IADD R134, R87, 0x1, R112 ;  /* 0x0000000157867824 */ /* 0x002fe400078e0270 */
[----:B------:R-:W-:Y:S03]  /*dea0*/  LDSM.16.M88.4 R112, [R86+0x1000] ;  /* 0x001000005670783b */ /* 0x000fe60000000200 */
        /* <DEDUP_REMOVED lines=57> */
[----:B------:R-:W-:Y:S01]  /*e240*/  BSSY.RECONVERGENT B0, `(.L_x_9226) ;  /* 0x000004d000007945 */ /* 0x000fe20003800200 */
[-C--:B------:R-:W-:Y:S02]  /*e250*/  ISETP.GE.AND P5, PT, R160, R147.reuse, PT ;  /* 0x00000093a000720c */ /* 0x080fe40003fa6270 */
[----:B------:R-:W-:Y:S02]  /*e260*/  ISETP.NE.AND.EX P6, PT, R155, RZ, PT, P6 ;  /* 0x000000ff9b00720c */ /* 0x000fe40003fc5360 */
[-C--:B------:R-:W-:Y:S02]  /*e270*/  ISETP.GE.AND P4, PT, R164, R147.reuse, PT ;  /* 0x00000093a400720c */ /* 0x080fe40003f86270 */
[----:B------:R-:W-:Y:S09]  /*e280*/  ISETP.GE.AND P3, PT, R162, R147, PT ;  /* 0x00000093a200720c */ /* 0x000ff20003f66270 */
        /* <DEDUP_REMOVED lines=72> */
.L_x_9227:
[----:B------:R-:W-:Y:S05]  /*e710*/  BSYNC.RECONVERGENT B0 ;  /* 0x0000000000007941 */ /* 0x000fea0003800200 */
.L_x_9226:
        /* <DEDUP_REMOVED lines=37> */
.L_x_9225:
[----:B------:R-:W-:Y:S05]  /*e970*/  BSYNC.RECONVERGENT B1 ;  /* 0x0000000000017941 */ /* 0x000fea0003800200 */
.L_x_9224:
        /* <DEDUP_REMOVED lines=9> */
[----:B------:R-:W-:Y:S02]  /*ea10*/  IABS R87, R87 ;  /* 0x0000005700577213 */ /* 0x000fe40000000000 */
[----:B------:R-:W-:Y:S01]  /*ea20*/  IABS R91, R91 ;  /* 0x0000005b005b7213 */ /* 0x000fe20000000000 */
[CC--:B------:R-:W-:Y:S01]  /*ea30*/  FFMA.FTZ R10, -R0.reuse, R89.reuse, R10 ;  /* 0x00000059000a7223 */ /* 0x0c0fe2000001010a */
[C---:B------:R-:W-:Y:S01]  /*ea40*/  IADD3 R86, PT, PT, R149.reuse, -0x9, RZ ;  /* 0xfffffff795567810 */ /* 0x040fe20007ffe0ff */
[C---:B------:R-:W-:Y:S01]  /*ea50*/  FFMA.FTZ R4, -R0.reuse, R89, R4 ;  /* 0x0000005900047223 */ /* 0x040fe20000010104 */
[----:B------:R-:W-:Y:S02]  /*ea60*/  I2FP.F32.S32 R87, R87 ;  /* 0x0000005700577245 */ /* 0x000fe40000201400 */
[----:B------:R-:W-:Y:S02]  /*ea70*/  I2FP.F32.S32 R91, R91 ;  /* 0x0000005b005b7245 */ /* 0x000fe40000201400 */
[C---:B------:R-:W-:Y:S01]  /*ea80*/  IADD3 R90, PT, PT, R149.reuse, -0x11, RZ ;  /* 0xffffffef955a7810 */ /* 0x040fe20007ffe0ff */
[CC--:B------:R-:W-:Y:S01]  /*ea90*/  FFMA.FTZ R8, -R0.reuse, R87.reuse, R8 ;  /* 0x0000005700087223 */ /* 0x0c0fe20000010108 */
[C---:B------:R-:W-:Y:S01]  /*eaa0*/  IADD3 R89, PT, PT, R149.reuse, -0x18, RZ ;  /* 0xffffffe895597810 */ /* 0x040fe20007ffe0ff */
[C---:B------:R-:W-:Y:S01]  /*eab0*/  FFMA.FTZ R14, -R0.reuse, R87, R14 ;  /* 0x00000057000e7223 */ /* 0x040fe2000001010e */
[----:B------:R-:W-:Y:S01]  /*eac0*/  IABS R86, R86 ;  /* 0x0000005600567213 */ /* 0x000fe20000000000 */
[C---:B------:R-:W-:Y:S01]  /*ead0*/  FFMA.FTZ R7, -R0.reuse, R91, R7 ;  /* 0x0000005b00077223 */ /* 0x040fe20000010107 */
[----:B------:R-:W-:Y:S02]  /*eae0*/  IABS R90, R90 ;  /* 0x0000005a005a7213 */ /* 0x000fe40000000000 */
[----:B------:R-:W-:Y:S02]  /*eaf0*/  IABS R89, R89 ;  /* 0x0000005900597213 */ /* 0x000fe40000000000 */
[----:B------:R-:W-:Y:S02]  /*eb00*/  I2FP.F32.S32 R86, R86 ;  /* 0x0000005600567245 */ /* 0x000fe40000201400 */
[C---:B------:R-:W-:Y:S02]  /*eb10*/  IADD3 R91, PT, PT, R149.reuse, -0x19, RZ ;  /* 0xffffffe7955b7810 */ /* 0x040fe40007ffe0ff */
[C---:B------:R-:W-:Y:S01]  /*eb20*/  IADD3 R87, PT, PT, R149.reuse, -0x20, RZ ;  /* 0xffffffe095577810 */ /* 0x040fe20007ffe0ff */
[C---:B------:R-:W-:Y:S01]  /*eb30*/  FFMA.FTZ R11, -R0.reuse, R86, R11 ;  /* 0x00000056000b7223 */ /* 0x040fe2000001010b */
[----:B------:R-:W-:Y:S01]  /*eb40*/  I2FP.F32.S32 R90, R90 ;  /* 0x0000005a005a7245 */ /* 0x000fe20000201400 */
[C---:B------:R-:W-:Y:S01]  /*eb50*/  FFMA.FTZ R5, -R0.reuse, R86, R5 ;  /* 0x0000005600057223 */ /* 0x040fe20000010105 */
[----:B------:R-:W-:Y:S02]  /*eb60*/  I2FP.F32.S32 R89, R89 ;  /* 0x0000005900597245 */ /* 0x000fe40000201400 */
[----:B------:R-:W-:Y:S01]  /*eb70*/  IABS R91, R91 ;  /* 0x0000005b005b7213 */ /* 0x000fe20000000000 */
[CC--:B------:R-:W-:Y:S01]  /*eb80*/  FFMA.FTZ R9, -R0.reuse, R90.reuse, R9 ;  /* 0x0000005a00097223 */ /* 0x0c0fe20000010109 */
[----:B------:R-:W-:Y:S01]  /*eb90*/  IABS R87, R87 ;  /* 0x0000005700577213 */ /* 0x000fe20000000000 */
[C---:B------:R-:W-:Y:S01]  /*eba0*/  FFMA.FTZ R15, -R0.reuse, R90, R15 ;  /* 0x0000005a000f7223 */ /* 0x040fe2000001010f */
[C---:B------:R-:W-:Y:S01]  /*ebb0*/  IADD3 R86, PT, PT, R149.reuse, -0x21, RZ ;  /* 0xffffffdf95567810 */ /* 0x040fe20007ffe0ff */
[CC--:B------:R-:W-:Y:S01]  /*ebc0*/  FFMA.FTZ R12, -R0.reuse, R89.reuse, R12 ;  /* 0x00000059000c7223 */ /* 0x0c0fe2000001010c */
[C---:B------:R-:W-:Y:S01]  /*ebd0*/  FFMA.FTZ R18, -R0.reuse, R89, R18 ;  /* 0x0000005900127223 */ /* 0x040fe20000010112 */
[----:B------:R-:W-:Y:S02]  /*ebe0*/  I2FP.F32.S32 R90, R91 ;  /* 0x0000005b005a7245 */ /* 0x000fe40000201400 */
[----:B------:R-:W-:Y:S02]  /*ebf0*/  I2FP.F32.S32 R87, R87 ;  /* 0x0000005700577245 */ /* 0x000fe40000201400 */
[C---:B------:R-:W-:Y:S01]  /*ec00*/  IADD3 R89, PT, PT, R149.reuse, -0x28, RZ ;  /* 0xffffffd895597810 */ /* 0x040fe20007ffe0ff */
[C---:B------:R-:W-:Y:S01]  /*ec10*/  FFMA.FTZ R13, -R0.reuse, R90, R13 ;  /* 0x0000005a000d7223 */ /* 0x040fe2000001010d */
[----:B------:R-:W-:Y:S01]  /*ec20*/  IABS R86, R86 ;  /* 0x0000005600567213 */ /* 0x000fe20000000000 */
[C---:B------:R-:W-:Y:S01]  /*ec30*/  FFMA.FTZ R19, -R0.reuse, R90, R19 ;  /* 0x0000005a00137223 */ /* 0x040fe20000010113 */
[C---:B------:R-:W-:Y:S01]  /*ec40*/  IADD3 R91, PT, PT, R149.reuse, -0x31, RZ ;  /* 0xffffffcf955b7810 */ /* 0x040fe20007ffe0ff */
[C---:B------:R-:W-:Y:S01]  /*ec50*/  FFMA.FTZ R16, -R0.reuse, R87, R16 ;  /* 0x0000005700107223 */ /* 0x040fe20000010110 */
[----:B------:R-:W-:Y:S01]  /*ec60*/  IABS R89, R89 ;  /* 0x0000005900597213 */ /* 0x000fe20000000000 */
[C---:B------:R-:W-:Y:S01]  /*ec70*/  FFMA.FTZ R22, -R0.reuse, R87, R22 ;  /* 0x0000005700167223 */ /* 0x040fe20000010116 */
[----:B------:R-:W-:Y:S02]  /*ec80*/  I2FP.F32.S32 R86, R86 ;  /* 0x0000005600567245 */ /* 0x000fe40000201400 */
[C---:B------:R-:W-:Y:S02]  /*ec90*/  IADD3 R90, PT, PT, R149.reuse, -0x29, RZ ;  /* 0xffffffd7955a7810 */ /* 0x040fe40007ffe0ff */
[----:B------:R-:W-:Y:S01]  /*eca0*/  IADD3 R87, PT, PT, R149, -0x30, RZ ;  /* 0xffffffd095577810 */ /* 0x000fe20007ffe0ff */
[CC--:B------:R-:W-:Y:S01]  /*ecb0*/  FFMA.FTZ R17, -R0.reuse, R86.reuse, R17 ;  /* 0x0000005600117223 */ /* 0x0c0fe20000010111 */
[----:B------:R-:W-:Y:S01]  /*ecc0*/  IABS R91, R91 ;  /* 0x0000005b005b7213 */ /* 0x000fe20000000000 */
[C---:B------:R-:W-:Y:S01]  /*ecd0*/  FFMA.FTZ R23, -R0.reuse, R86, R23 ;  /* 0x0000005600177223 */ /* 0x040fe20000010117 */
[----:B------:R-:W-:Y:S02]  /*ece0*/  I2FP.F32.S32 R89, R89 ;  /* 0x0000005900597245 */ /* 0x000fe40000201400 */
[----:B------:R-:W-:Y:S02]  /*ecf0*/  IABS R90, R90 ;  /* 0x0000005a005a7213 */ /* 0x000fe40000000000 */
[----:B------:R-:W-:Y:S01]  /*ed00*/  IABS R87, R87 ;  /* 0x0000005700577213 */ /* 0x000fe20000000000 */
[C---:B------:R-:W-:Y:S01]  /*ed10*/  FFMA.FTZ R26, -R0.reuse, R89, R26 ;  /* 0x00000059001a7223 */ /* 0x040fe2000001011a */
[----:B------:R-:W-:Y:S01]  /*ed20*/  MOV R86, R91 ;  /* 0x0000005b00567202 */ /* 0x000fe20000000f00 */
[----:B------:R-:W-:Y:S01]  /*ed30*/  FFMA.FTZ R20, -R0, R89, R20 ;  /* 0x0000005900147223 */ /* 0x000fe20000010114 */
[----:B------:R-:W-:Y:S02]  /*ed40*/  I2FP.F32.S32 R90, R90 ;  /* 0x0000005a005a7245 */ /* 0x000fe40000201400 */
[----:B------:R-:W-:Y:S02]  /*ed50*/  I2FP.F32.S32 R87, R87 ;  /* 0x0000005700577245 */ /* 0x000fe40000201400 */
[----:B------:R-:W-:Y:S01]  /*ed60*/  FMNMX3.FTZ R89, R2, R4, R5, !PT ;  /* 0x0000000402597276 */ /* 0x000fe20007810005 */
[C---:B------:R-:W-:Y:S01]  /*ed70*/  FFMA.FTZ R27, -R0.reuse, R90, R27 ;  /* 0x0000005a001b7223 */ /* 0x040fe2000001011b */
[----:B------:R-:W-:Y:S01]  /*ed80*/  I2FP.F32.S32 R86, R86 ;  /* 0x0000005600567245 */ /* 0x000fe20000201400 */
[CC--:B------:R-:W-:Y:S01]  /*ed90*/  FFMA.FTZ R24, -R0.reuse, R87.reuse, R24 ;  /* 0x0000005700187223 */ /* 0x0c0fe20000010118 */
[----:B------:R-:W-:Y:S01]  /*eda0*/  FMNMX3.FTZ R89, R89, R8, R9, !PT ;  /* 0x0000000859597276 */ /* 0x000fe20007810009 */
[C---:B------:R-:W-:Y:S01]  /*edb0*/  FFMA.FTZ R30, -R0.reuse, R87, R30 ;  /* 0x00000057001e7223 */ /* 0x040fe2000001011e */
        /* <DEDUP_REMOVED lines=18> */
[----:B------:R-:W-:Y:S01]  /*eee0*/  FFMA.FTZ R29, -R0, R90, R29 ;  /* 0x0000005a001d7223 */ /* 0x000fe2000001011d */
[----:B------:R-:W-:Y:S01]  /*eef0*/  FMNMX3.FTZ R86, R86, R14, R15, !PT ;  /* 0x0000000e56567276 */ /* 0x000fe2000781000f */
[C---:B------:R-:W-:Y:S01]  /*ef00*/  FFMA.FTZ R34, -R0.reuse, R87, R34 ;  /* 0x0000005700227223 */ /* 0x040fe20000010122 */
        /* <DEDUP_REMOVED lines=12> */
[----:B------:R-:W-:Y:S02]  /*efd0*/  FMNMX3.FTZ R86, R86, R30, R31, !PT ;  /* 0x0000001e56567276 */ /* 0x000fe4000781001f */
[----:B------:R-:W-:Y:S01]  /*efe0*/  LOP3.LUT R90, R132, 0x120, R133, 0xf8, !PT ;  /* 0x00000120845a7812 */ /* 0x000fe200078ef885 */
[----:B------:R-:W1:Y:S01]  /*eff0*/  SHFL.BFLY PT, R87, R94, 0x2, 0x1f ;  /* 0x0c401f005e577f89 */ /* 0x000e6200000e0000 */
[----:B------:R-:W-:Y:S02]  /*f000*/  FMNMX3.FTZ R89, R86, R34, R35, !PT ;  /* 0x0000002256597276 */ /* 0x000fe40007810023 */
[----:B------:R-:W-:Y:S02]  /*f010*/  LEA R90, R90, UR6, 0x1 ;  /* 0x000000065a5a7c11 */ /* 0x000fe4000f8e08ff */
[----:B------:R-:W-:Y:S03]  /*f020*/  IADD3 R157, PT, PT, R157, -0x40, RZ ;  /* 0xffffffc09d9d7810 */ /* 0x000fe60007ffe0ff */
[----:B------:R-:W3:Y:S01]  /*f030*/  SHFL.BFLY PT, R86, R89, 0x2, 0x1f ;  /* 0x0c401f0059567f89 */ /* 0x000ee200000e0000 */
[----:B------:R-:W-:Y:S07]  /*f040*/  IADD3 R149, PT, PT, R149, 0x40, RZ ;  /* 0x0000004095957810 */ /* 0x000fee0007ffe0ff */
[----:B------:R-:W-:Y:S08]  /*f050*/  LDSM.16.MT88.4 R100, [R90+0x7000] ;  /* 0x007000005a64783b */ /* 0x000ff00000004200 */
[----:B------:R-:W-:Y:S01]  /*f060*/  LDSM.16.MT88.4 R104, [R90+0x8400] ;  /* 0x008400005a68783b */ /* 0x000fe20000004200 */
[----:B-1----:R-:W-:Y:S07]  /*f070*/  FMNMX.FTZ R92, R94, R87, !PT ;  /* 0x000000575e5c7209 */ /* 0x002fee0007810000 */
[----:B------:R-:W1:Y:S01]  /*f080*/  SHFL.BFLY PT, R87, R92, 0x1, 0x1f ;  /* 0x0c201f005c577f89 */ /* 0x000e6200000e0000 */
[----:B---3--:R-:W-:Y:S07]  /*f090*/  FMNMX.FTZ R93, R89, R86, !PT ;  /* 0x00000056595d7209 */ /* 0x008fee0007810000 */
[----:B------:R-:W3:Y:S01]  /*f0a0*/  SHFL.BFLY PT, R86, R93, 0x1, 0x1f ;  /* 0x0c201f005d567f89 */ /* 0x000ee200000e0000 */
[----:B-1----:R-:W-:Y:S04]  /*f0b0*/  FMNMX.FTZ R87, R92, R87, !PT ;  /* 0x000000575c577209 */ /* 0x002fe80007810000 */
[C---:B------:R-:W-:Y:S01]  /*f0c0*/  FSETP.NEU.FTZ.AND P1, PT, R87.reuse, -INF , PT ;  /* 0xff8000005700780b */ /* 0x040fe20003f3d000 */
[----:B------:R-:W-:Y:S01]  /*f0d0*/  FADD.FTZ R91, -R87, R2 ;  /* 0x00000002575b7221 */ /* 0x000fe20000010100 */
[----:B---3--:R-:W-:Y:S02]  /*f0e0*/  FMNMX.FTZ R86, R93, R86, !PT ;  /* 0x000000565d567209 */ /* 0x008fe40007810000 */
[----:B------:R-:W1:Y:S03]  /*f0f0*/  LDSM.16.MT88.4 R92, [R90+0x6000] ;  /* 0x006000005a5c783b */ /* 0x000e660000004200 */
        /* <DEDUP_REMOVED lines=15> */
[-C--:B------:R-:W-:Y:S02]  /*f1f0*/  FFMA.FTZ R113, R5, R88.reuse, -R117 ;  /* 0x0000005805717223 */ /* 0x080fe40000010875 */
[----:B------:R-:W3:Y:S01]  /*f200*/  MUFU.EX2 R3, R3 ;  /* 0x0000000300037308 */ /* 0x000ee20000000800 */
[-CC-:B------:R-:W-:Y:S01]  /*f210*/  FFMA.FTZ R108, R10, R88.reuse, -R115.reuse ;  /* 0x000000580a6c7223 */ /* 0x180fe20000010873 */
[-CC-:B------:R-:W-:Y:S01]  /*f220*/  FFMA.FTZ R91, R11, R88.reuse, -R115.reuse ;  /* 0x000000580b5b7223 */ /* 0x180fe20000010873 */
[-CC-:B------:R-:W-:Y:S01]  /*f230*/  FFMA.FTZ R111, R6, R88.reuse, -R115.reuse ;  /* 0x00000058066f7223 */ /* 0x180fe20000010873 */
[----:B------:R-:W-:Y:S01]  /*f240*/  FFMA.FTZ R110, R7, R88, -R115 ;  /* 0x00000058076e7223 */ /* 0x000fe20000010873 */
        /* <DEDUP_REMOVED lines=20> */
[-C--:B------:R-:W-:Y:S07]  /*f390*/  FFMA.FTZ R127, R24, R88.reuse, -R117 ;  /* 0x00000058187f7223 */ /* 0x080fee0000010875 */
[----:B------:R-:W2:Y:S01]  /*f3a0*/  MUFU.EX2 R109, R109 ;  /* 0x0000006d006d7308 */ /* 0x000ea20000000800 */
[----:B------:R-:W-:Y:S01]  /*f3b0*/  FFMA.FTZ R124, R27, R88, -R115 ;  /* 0x000000581b7c7223 */ /* 0x000fe20000010873 */
        /* <DEDUP_REMOVED lines=34> */
[C---:B------:R-:W-:Y:S01]  /*f5e0*/  FMUL.FTZ R65, R3.reuse, R65 ;  /* 0x0000004103417220 */ /* 0x040fe20000410000 */
[C---:B------:R-:W-:Y:S01]  /*f5f0*/  FMUL.FTZ R66, R2.reuse, R66 ;  /* 0x0000004202427220 */ /* 0x040fe20000410000 */
[----:B------:R-:W-:Y:S01]  /*f600*/  FMUL.FTZ R67, R2, R67 ;  /* 0x0000004302437220 */ /* 0x000fe20000410000 */
[--C-:B------:R-:W-:Y:S01]  /*f610*/  FFMA.FTZ R116, R12, R88, -R117.reuse ;  /* 0x000000580c747223 */ /* 0x100fe20000010875 */
[----:B------:R-:W-:Y:S01]  /*f620*/  FMUL.FTZ R12, R3, R72 ;  /* 0x00000048030c7220 */ /* 0x000fe20000410000 */
[C---:B----4-:R-:W-:Y:S03]  /*f630*/  HMMA.16816.F32 R36, R80.reuse, R96, R36 ;  /* 0x000000605024723c */ /* 0x050fe60000001824 */
[-C--:B------:R-:W-:Y:S01]  /*f640*/  FFMA.FTZ R121, R13, R88.reuse, -R117 ;  /* 0x000000580d797223 */ /* 0x080fe20000010875 */
[----:B------:R-:W-:Y:S01]  /*f650*/  FMUL.FTZ R13, R3, R73 ;  /* 0x00000049030d7220 */ /* 0x000fe20000410000 */
[--C-:B------:R-:W-:Y:S01]  /*f660*/  FFMA.FTZ R119, R14, R88, -R115.reuse ;  /* 0x000000580e777223 */ /* 0x100fe20000010873 */
[C---:B------:R-:W-:Y:S01]  /*f670*/  FMUL.FTZ R14, R2.reuse, R74 ;  /* 0x0000004a020e7220 */ /* 0x040fe20000410000 */
[-C--:B------:R-:W-:Y:S01]  /*f680*/  FFMA.FTZ R122, R15, R88.reuse, -R115 ;  /* 0x000000580f7a7223 */ /* 0x080fe20000010873 */
[C---:B------:R-:W-:Y:S01]  /*f690*/  HMMA.16816.F32 R40, R80.reuse, R98, R40 ;  /* 0x000000625028723c */ /* 0x040fe20000001828 */
[----:B------:R-:W2:Y:S01]  /*f6a0*/  LDSM.16.MT88.4 R96, [R89+0x2000] ;  /* 0x002000005960783b */ /* 0x000ea20000004200 */
[----:B------:R-:W-:Y:S01]  /*f6b0*/  MUFU.EX2 R116, R116 ;  /* 0x0000007400747308 */ /* 0x000fe20000000800 */
[----:B------:R-:W-:Y:S01]  /*f6c0*/  FMUL.FTZ R15, R2, R75 ;  /* 0x0000004b020f7220 */ /* 0x000fe20000410000 */
[--C-:B------:R-:W-:Y:S01]  /*f6d0*/  FFMA.FTZ R123, R16, R88, -R117.reuse ;  /* 0x00000058107b7223 */ /* 0x100fe20000010875 */
[----:B------:R-:W-:Y:S07]  /*f6e0*/  FMUL.FTZ R16, R3, R68 ;  /* 0x0000004403107220 */ /* 0x000fee0000410000 */
[----:B------:R-:W3:Y:S01]  /*f6f0*/  MUFU.EX2 R121, R121 ;  /* 0x0000007900797308 */ /* 0x000ee20000000800 */
[-C--:B------:R-:W-:Y:S01]  /*f700*/  FFMA.FTZ R120, R17, R88.reuse, -R117 ;  /* 0x0000005811787223 */ /* 0x080fe20000010875 */
[C---:B------:R-:W-:Y:S01]  /*f710*/  HMMA.16816.F32 R44, R80.reuse, R100, R44 ;  /* 0x00000064502c723c */ /* 0x040fe2000000182c */
[----:B------:R-:W-:Y:S07]  /*f720*/  LDSM.16.MT88.4 R72, [R89+0x1400] ;  /* 0x001400005948783b */ /* 0x000fee0000004200 */
[----:B------:R-:W-:Y:S01]  /*f730*/  MUFU.EX2 R119, R119 ;  /* 0x0000007700777308 */ /* 0x000fe20000000800 */
[----:B------:R-:W-:Y:S01]  /*f740*/  FMUL.FTZ R17, R3, R69 ;  /* 0x0000004503117220 */ /* 0x000fe20000410000 */
[--C-:B------:R-:W-:Y:S01]  /*f750*/  FFMA.FTZ R118, R18, R88, -R115.reuse ;  /* 0x0000005812767223 */ /* 0x100fe20000010873 */
[C---:B------:R-:W-:Y:S07]  /*f760*/  FMUL.FTZ R18, R2.reuse, R70 ;  /* 0x0000004602127220 */ /* 0x040fee0000410000 */
[----:B------:R-:W4:Y:S01]  /*f770*/  MUFU.EX2 R122, R122 ;  /* 0x0000007a007a7308 */ /* 0x000f220000000800 */
[----:B------:R-:W-:Y:S01]  /*f780*/  FFMA.FTZ R125, R19, R88, -R115 ;  /* 0x00000058137d7223 */ /* 0x000fe20000010873 */
[C---:B------:R-:W-:Y:S01]  /*f790*/  HMMA.16816.F32 R48, R80.reuse, R102, R48 ;  /* 0x000000665030723c */ /* 0x040fe20000001830 */
[----:B------:R-:W-:Y:S07]  /*f7a0*/  LDSM.16.MT88.4 R100, [R90+0x7400] ;  /* 0x007400005a64783b */ /* 0x000fee0000004200 */
[----:B------:R-:W-:Y:S01]  /*f7b0*/  MUFU.EX2 R123, R123 ;  /* 0x0000007b007b7308 */ /* 0x000fe20000000800 */
[----:B------:R-:W-:Y:S01]  /*f7c0*/  FMUL.FTZ R19, R2, R71 ;  /* 0x0000004702137220 */ /* 0x000fe20000410000 */
[----:B---3--:R-:W-:Y:S01]  /*f7d0*/  F2FP.F16.F32.PACK_AB R68, R121, R116 ;  /* 0x000000747944723e */ /* 0x008fe200000000ff */
[----:B------:R-:W-:Y:S07]  /*f7e0*/  FFMA.FTZ R114, R3, R158, R114 ;  /* 0x0000009e03727223 */ /* 0x000fee0000010072 */
[----:B------:R-:W3:Y:S01]  /*f7f0*/  MUFU.EX2 R120, R120 ;  /* 0x0000007800787308 */ /* 0x000ee20000000800 */
[----:B------:R-:W-:Y:S01]  /*f800*/  ISETP.GT.AND P0, PT, R156, RZ, PT ;  /* 0x000000ff9c00720c */ /* 0x000fe20003f04270 */
[C---:B-----5:R-:W-:Y:S08]  /*f810*/  HMMA.16816.F32 R52, R80.reuse, R76, R52 ;  /* 0x0000004c5034723c */ /* 0x060ff00000001834 */
[----:B------:R-:W-:Y:S01]  /*f820*/  MUFU.EX2 R118, R118 ;  /* 0x0000007600767308 */ /* 0x000fe20000000800 */
[----:B------:R-:W-:Y:S01]  /*f830*/  FFMA.FTZ R111, R2, R159, R111 ;  /* 0x0000009f026f7223 */ /* 0x000fe2000001006f */
[----:B----4-:R-:W-:Y:S01]  /*f840*/  F2FP.F16.F32.PACK_AB R69, R122, R119 ;  /* 0x000000777a45723e */ /* 0x010fe200000000ff */
[----:B------:R-:W-:Y:S07]  /*f850*/  FADD.FTZ R113, R113, R114 ;  /* 0x0000007271717221 */ /* 0x000fee0000010000 */
[----:B------:R-:W4:Y:S01]  /*f860*/  MUFU.EX2 R125, R125 ;  /* 0x0000007d007d7308 */ /* 0x000f220000000800 */
[----:B------:R-:W-:Y:S01]  /*f870*/  IADD3 R156, PT, PT, R156, -0x1, RZ ;  /* 0xffffffff9c9c7810 */ /* 0x000fe20007ffe0ff */
[C---:B------:R-:W-:Y:S01]  /*f880*/  HMMA.16816.F32 R56, R80.reuse, R78, R56 ;  /* 0x0000004e5038723c */ /* 0x040fe20000001838 */
[----:B------:R-:W5:Y:S02]  /*f890*/  LDSM.16.MT88.4 R76, [R90+0x6400] ;  /* 0x006400005a4c783b */ /* 0x000f640000004200 */
[----:B------:R-:W-:Y:S01]  /*f8a0*/  FADD.FTZ R111, R110, R111 ;  /* 0x0000006f6e6f7221 */ /* 0x000fe20000010000 */
[----:B---3--:R-:W-:Y:S01]  /*f8b0*/  F2FP.F16.F32.PACK_AB R70, R120, R123 ;  /* 0x0000007b7846723e */ /* 0x008fe200000000ff */
[----:B------:R-:W-:Y:S02]  /*f8c0*/  FADD.FTZ R112, R112, R113 ;  /* 0x0000007170707221 */ /* 0x000fe40000010000 */
[----:B------:R-:W-:Y:S01]  /*f8d0*/  FADD.FTZ R2, R108, R111 ;  /* 0x0000006f6c027221 */ /* 0x000fe20000010000 */
[C---:B-1----:R-:W-:Y:S03]  /*f8e0*/  HMMA.16816.F32 R60, R80.reuse, R92, R60 ;  /* 0x0000005c503c723c */ /* 0x042fe6000000183c */
[----:B------:R-:W-:Y:S01]  /*f8f0*/  FADD.FTZ R109, R109, R112 ;  /* 0x000000706d6d7221 */ /* 0x000fe20000010000 */
[----:B----4-:R-:W-:Y:S01]  /*f900*/  F2FP.F16.F32.PACK_AB R71, R125, R118 ;  /* 0x000000767d47723e */ /* 0x010fe200000000ff */
[----:B------:R-:W-:Y:S02]  /*f910*/  FADD.FTZ R2, R91, R2 ;  /* 0x000000025b027221 */ /* 0x000fe40000010000 */
[----:B------:R-:W-:Y:S01]  /*f920*/  FADD.FTZ R116, R116, R109 ;  /* 0x0000006d74747221 */ /* 0x000fe20000010000 */
[C---:B------:R-:W-:Y:S01]  /*f930*/  HMMA.16816.F32 R64, R80.reuse, R94, R64 ;  /* 0x0000005e5040723c */ /* 0x040fe20000001840 */
[----:B------:R-:W1:Y:S02]  /*f940*/  LDSM.16.MT88.4 R92, [R89+0x400] ;  /* 0x00040000595c783b */ /* 0x000e640000004200 */
        /* <DEDUP_REMOVED lines=8> */
[----:B------:R-:W-:Y:S01]  /*f9d0*/  HMMA.16816.F32 R16, R80, R98, R16 ;  /* 0x000000625010723c */ /* 0x000fe20000001810 */
[----:B------:R-:W-:Y:S02]  /*f9e0*/  LDSM.16.MT88.4 R80, [R89+0x800] ;  /* 0x000800005950783b */ /* 0x000fe40000004200 */
[----:B------:R-:W-:Y:S05]  /*f9f0*/  FADD.FTZ R2, R125, R2 ;  /* 0x000000027d027221 */ /* 0x000fea0000010000 */
[C---:B-----5:R-:W-:Y:S01]  /*fa00*/  HMMA.16816.F32 R4, R68.reuse, R76, R4 ;  /* 0x0000004c4404723c */ /* 0x060fe20000001804 */
[----:B------:R-:W-:Y:S07]  /*fa10*/  LDSM.16.MT88.4 R96, [R89+0x1800] ;  /* 0x001800005960783b */ /* 0x000fee0000004200 */
[C---:B------:R-:W-:Y:S01]  /*fa20*/  HMMA.16816.F32 R8, R68.reuse, R78, R8 ;  /* 0x0000004e4408723c */ /* 0x040fe20000001808 */
[----:B------:R-:W2:Y:S07]  /*fa30*/  LDSM.16.MT88.4 R76, [R89+0x2400] ;  /* 0x00240000594c783b */ /* 0x000eae0000004200 */
[C---:B-1----:R-:W-:Y:S08]  /*fa40*/  HMMA.16816.F32 R36, R68.reuse, R92, R36 ;  /* 0x0000005c4424723c */ /* 0x042ff00000001824 */
[C---:B------:R-:W-:Y:S01]  /*fa50*/  HMMA.16816.F32 R40, R68.reuse, R94, R40 ;  /* 0x0000005e4428723c */ /* 0x040fe20000001828 */
[----:B------:R-:W-:Y:S07]  /*fa60*/  LDSM.16.MT88.4 R92, [R90+0x7800] ;  /* 0x007800005a5c783b */ /* 0x000fee0000004200 */
[C---:B------:R-:W-:Y:S03]  /*fa70*/  HMMA.16816.F32 R44, R68.reuse, R100, R44 ;  /* 0x00000064442c723c */ /* 0x040fe6000000182c */
[-C--:B------:R-:W-:Y:S01]  /*fa80*/  FFMA.FTZ R100, R21, R88.reuse, -R117 ;  /* 0x0000005815647223 */ /* 0x080fe20000010875 */
[-C--:B------:R-:W-:Y:S04]  /*fa90*/  FFMA.FTZ R101, R22, R88.reuse, -R115 ;  /* 0x0000005816657223 */ /* 0x080fe80000010873 */
[C---:B------:R-:W-:Y:S01]  /*faa0*/  HMMA.16816.F32 R48, R68.reuse, R102, R48 ;  /* 0x000000664430723c */ /* 0x040fe20000001830 */
[----:B------:R-:W-:Y:S02]  /*fab0*/  MUFU.EX2 R100, R100 ;  /* 0x0000006400647308 */ /* 0x000fe40000000800 */
[-C--:B------:R-:W-:Y:S01]  /*fac0*/  FFMA.FTZ R103, R20, R88.reuse, -R117 ;  /* 0x0000005814677223 */ /* 0x080fe20000010875 */
[-C--:B------:R-:W-:Y:S07]  /*fad0*/  FFMA.FTZ R102, R23, R88.reuse, -R115 ;  /* 0x0000005817667223 */ /* 0x080fee0000010873 */
[----:B------:R-:W-:Y:S01]  /*fae0*/  MUFU.EX2 R101, R101 ;  /* 0x0000006500657308 */ /* 0x000fe20000000800 */
[C---:B------:R-:W-:Y:S09]  /*faf0*/  HMMA.16816.F32 R52, R68.reuse, R72, R52 ;  /* 0x000000484434723c */ /* 0x040ff20000001834 */
[----:B------:R-:W1:Y:S10]  /*fb00*/  MUFU.EX2 R103, R103 ;  /* 0x0000006700677308 */ /* 0x000e740000000800 */
[----:B------:R-:W3:Y:S01]  /*fb10*/  MUFU.EX2 R102, R102 ;  /* 0x0000006600667308 */ /* 0x000ee20000000800 */
[C---:B------:R-:W-:Y:S01]  /*fb20*/  HMMA.16816.F32 R56, R68.reuse, R74, R56 ;  /* 0x0000004a4438723c */ /* 0x040fe20000001838 */
[----:B------:R-:W4:Y:S02]  /*fb30*/  LDSM.16.MT88.4 R72, [R90+0x6800] ;  /* 0x006800005a48783b */ /* 0x000f240000004200 */
[----:B-1----:R-:W-:Y:S05]  /*fb40*/  F2FP.F16.F32.PACK_AB R20, R100, R103 ;  /* 0x000000676414723e */ /* 0x002fea00000000ff */
[C---:B------:R-:W-:Y:S03]  /*fb50*/  HMMA.16816.F32 R60, R68.reuse, R104, R60 ;  /* 0x00000068443c723c */ /* 0x040fe6000000183c */
[-C--:B------:R-:W-:Y:S01]  /*fb60*/  FFMA.FTZ R104, R25, R88.reuse, -R117 ;  /* 0x0000005819687223 */ /* 0x080fe20000010875 */
[-C--:B------:R-:W-:Y:S01]  /*fb70*/  FFMA.FTZ R105, R26, R88.reuse, -R115 ;  /* 0x000000581a697223 */ /* 0x080fe20000010873 */
[----:B---3--:R-:W-:Y:S01]  /*fb80*/  F2FP.F16.F32.PACK_AB R21, R102, R101 ;  /* 0x000000656615723e */ /* 0x008fe200000000ff */
[----:B------:R-:W1:Y:S01]  /*fb90*/  LDSM.16.MT88.4 R24, [R90+0x8800] ;  /* 0x008800005a18783b */ /* 0x000e620000004200 */
[----:B------:R-:W-:Y:S01]  /*fba0*/  FADD.FTZ R103, R103, R120 ;  /* 0x0000007867677221 */ /* 0x000fe20000010000 */
[C---:B------:R-:W-:Y:S01]  /*fbb0*/  HMMA.16816.F32 R64, R68.reuse, R106, R64 ;  /* 0x0000006a4440723c */ /* 0x040fe20000001840 */
[----:B------:R-:W3:Y:S02]  /*fbc0*/  MUFU.EX2 R104, R104 ;  /* 0x0000006800687308 */ /* 0x000ee40000000800 */
[----:B------:R-:W-:Y:S01]  /*fbd0*/  FADD.FTZ R101, R101, R2 ;  /* 0x0000000265657221 */ /* 0x000fe20000010000 */
[----:B------:R-:W-:Y:S07]  /*fbe0*/  MOV R2, R87 ;  /* 0x0000005700027202 */ /* 0x000fee0000000f00 */
[----:B------:R-:W-:Y:S01]  /*fbf0*/  MUFU.EX2 R105, R105 ;  /* 0x0000006900697308 */ /* 0x000fe20000000800 */
[----:B------:R-:W-:Y:S01]  /*fc00*/  FADD.FTZ R100, R100, R103 ;  /* 0x0000006764647221 */ /* 0x000fe20000010000 */
[----:B------:R-:W-:Y:S01]  /*fc10*/  FADD.FTZ R102, R102, R101 ;  /* 0x0000006566667221 */ /* 0x000fe20000010000 */
[C---:B--2---:R-:W-:Y:S07]  /*fc20*/  HMMA.16816.F32 R12, R68.reuse, R76, R12 ;  /* 0x0000004c440c723c */ /* 0x044fee000000180c */
[----:B------:R-:W2:Y:S01]  /*fc30*/  MUFU.EX2 R106, R124 ;  /* 0x0000007c006a7308 */ /* 0x000ea20000000800 */
[----:B---3--:R-:W-:Y:S01]  /*fc40*/  F2FP.F16.F32.PACK_AB R22, R104, R127 ;  /* 0x0000007f6816723e */ /* 0x008fe200000000ff */
[----:B------:R-:W-:Y:S01]  /*fc50*/  HMMA.16816.F32 R16, R68, R78, R16 ;  /* 0x0000004e4410723c */ /* 0x000fe20000001810 */
[----:B------:R-:W3:Y:S02]  /*fc60*/  LDSM.16.MT88.4 R68, [R89+0x2800] ;  /* 0x002800005944783b */ /* 0x000ee40000004200 */
[----:B------:R-:W-:Y:S01]  /*fc70*/  FADD.FTZ R127, R127, R100 ;  /* 0x000000647f7f7221 */ /* 0x000fe20000010000 */
[----:B--2---:R-:W-:Y:S01]  /*fc80*/  F2FP.F16.F32.PACK_AB R23, R106, R105 ;  /* 0x000000696a17723e */ /* 0x004fe200000000ff */
[----:B------:R-:W-:Y:S04]  /*fc90*/  FADD.FTZ R105, R105, R102 ;  /* 0x0000006669697221 */ /* 0x000fe80000010000 */
[----:B------:R-:W2:Y:S01]  /*fca0*/  LDSM.16.MT88.4 R76, [R90+0x6c00] ;  /* 0x006c00005a4c783b */ /* 0x000ea20000004200 */
[----:B------:R-:W-:Y:S01]  /*fcb0*/  FADD.FTZ R104, R104, R127 ;  /* 0x0000007f68687221 */ /* 0x000fe20000010000 */
[----:B------:R-:W-:Y:S01]  /*fcc0*/  FADD.FTZ R106, R106, R105 ;  /* 0x000000696a6a7221 */ /* 0x000fe20000010000 */
[C---:B----4-:R-:W-:Y:S08]  /*fcd0*/  HMMA.16816.F32 R4, R20.reuse, R72, R4 ;  /* 0x000000481404723c */ /* 0x050ff00000001804 */
[C---:B------:R-:W-:Y:S01]  /*fce0*/  HMMA.16816.F32 R8, R20.reuse, R74, R8 ;  /* 0x0000004a1408723c */ /* 0x040fe20000001808 */
[----:B------:R-:W4:Y:S07]  /*fcf0*/  LDSM.16.MT88.4 R72, [R89+0xc00] ;  /* 0x000c00005948783b */ /* 0x000f2e0000004200 */
[C---:B------:R-:W-:Y:S03]  /*fd00*/  HMMA.16816.F32 R36, R20.reuse, R80, R36 ;  /* 0x000000501424723c */ /* 0x040fe60000001824 */
[-C--:B------:R-:W-:Y:S05]  /*fd10*/  FFMA.FTZ R80, R31, R88.reuse, -R115 ;  /* 0x000000581f507223 */ /* 0x080fea0000010873 */
[C---:B------:R-:W-:Y:S08]  /*fd20*/  HMMA.16816.F32 R40, R20.reuse, R82, R40 ;  /* 0x000000521428723c */ /* 0x040ff00000001828 */
[C---:B------:R-:W-:Y:S03]  /*fd30*/  HMMA.16816.F32 R44, R20.reuse, R92, R44 ;  /* 0x0000005c142c723c */ /* 0x040fe6000000182c */
[-C--:B------:R-:W-:Y:S01]  /*fd40*/  FFMA.FTZ R92, R29, R88.reuse, -R117 ;  /* 0x000000581d5c7223 */ /* 0x080fe20000010875 */
[-C--:B------:R-:W-:Y:S04]  /*fd50*/  FFMA.FTZ R93, R30, R88.reuse, -R115 ;  /* 0x000000581e5d7223 */ /* 0x080fe80000010873 */
[C---:B------:R-:W-:Y:S01]  /*fd60*/  HMMA.16816.F32 R48, R20.reuse, R94, R48 ;  /* 0x0000005e1430723c */ /* 0x040fe20000001830 */
[----:B------:R-:W-:Y:S02]  /*fd70*/  MUFU.EX2 R92, R92 ;  /* 0x0000005c005c7308 */ /* 0x000fe40000000800 */
[-CC-:B------:R-:W-:Y:S01]  /*fd80*/  FFMA.FTZ R95, R28, R88.reuse, -R117.reuse ;  /* 0x000000581c5f7223 */ /* 0x180fe20000010875 */
[-CC-:B------:R-:W-:Y:S01]  /*fd90*/  FFMA.FTZ R94, R32, R88.reuse, -R117.reuse ;  /* 0x00000058205e7223 */ /* 0x180fe20000010875 */
[----:B------:R-:W5:Y:S06]  /*fda0*/  LDSM.16.MT88.4 R28, [R90+0x7c00] ;  /* 0x007c00005a1c783b */ /* 0x000f6c0000004200 */
[----:B------:R-:W-:Y:S01]  /*fdb0*/  MUFU.EX2 R32, R80 ;  /* 0x0000005000207308 */ /* 0x000fe20000000800 */
[-C--:B------:R-:W-:Y:S01]  /*fdc0*/  FFMA.FTZ R117, R33, R88.reuse, -R117 ;  /* 0x0000005821757223 */ /* 0x080fe20000010875 */
[C---:B------:R-:W-:Y:S08]  /*fdd0*/  HMMA.16816.F32 R52, R20.reuse, R96, R52 ;  /* 0x000000601434723c */ /* 0x040ff00000001834 */
[----:B------:R-:W2:Y:S01]  /*fde0*/  MUFU.EX2 R95, R95 ;  /* 0x0000005f005f7308 */ /* 0x000ea20000000800 */
[-CC-:B------:R-:W-:Y:S01]  /*fdf0*/  FFMA.FTZ R33, R34, R88.reuse, -R115.reuse ;  /* 0x0000005822217223 */ /* 0x180fe20000010873 */
[----:B------:R-:W-:Y:S08]  /*fe00*/  FFMA.FTZ R115, R35, R88, -R115 ;  /* 0x0000005823737223 */ /* 0x000ff00000010873 */
[----:B------:R-:W4:Y:S01]  /*fe10*/  MUFU.EX2 R93, R93 ;  /* 0x0000005d005d7308 */ /* 0x000f220000000800 */
[C---:B------:R-:W-:Y:S09]  /*fe20*/  HMMA.16816.F32 R56, R20.reuse, R98, R56 ;  /* 0x000000621438723c */ /* 0x040ff20000001838 */
[----:B------:R-:W-:Y:S10]  /*fe30*/  MUFU.EX2 R94, R94 ;  /* 0x0000005e005e7308 */ /* 0x000ff40000000800 */
[----:B------:R-:W5:Y:S01]  /*fe40*/  MUFU.EX2 R117, R117 ;  /* 0x0000007500757308 */ /* 0x000f620000000800 */
[C---:B-1----:R-:W-:Y:S09]  /*fe50*/  HMMA.16816.F32 R60, R20.reuse, R24, R60 ;  /* 0x00000018143c723c */ /* 0x042ff2000000183c */
[----:B------:R-:W-:Y:S10]  /*fe60*/  MUFU.EX2 R33, R33 ;  /* 0x0000002100217308 */ /* 0x000ff40000000800 */
[----:B------:R-:W1:Y:S01]  /*fe70*/  MUFU.EX2 R34, R115 ;  /* 0x0000007300227308 */ /* 0x000e620000000800 */
[C---:B------:R-:W-:Y:S01]  /*fe80*/  HMMA.16816.F32 R64, R20.reuse, R26, R64 ;  /* 0x0000001a1440723c */ /* 0x040fe20000001840 */
[----:B------:R-:W1:Y:S07]  /*fe90*/  LDSM.16.MT88.4 R24, [R89+0x1c00] ;  /* 0x001c00005918783b */ /* 0x000e6e0000004200 */
[C---:B---3--:R-:W-:Y:S03]  /*fea0*/  HMMA.16816.F32 R12, R20.reuse, R68, R12 ;  /* 0x00000044140c723c */ /* 0x048fe6000000180c */
[----:B--2---:R-:W-:Y:S01]  /*feb0*/  F2FP.F16.F32.PACK_AB R68, R92, R95 ;  /* 0x0000005f5c44723e */ /* 0x004fe200000000ff */
[----:B------:R-:W-:Y:S01]  /*fec0*/  FADD.FTZ R95, R95, R104 ;  /* 0x000000685f5f7221 */ /* 0x000fe20000010000 */
[----:B----4-:R-:W-:Y:S01]  /*fed0*/  F2FP.F16.F32.PACK_AB R69, R32, R93 ;  /* 0x0000005d2045723e */ /* 0x010fe200000000ff */
[----:B------:R-:W-:Y:S02]  /*fee0*/  FADD.FTZ R93, R93, R106 ;  /* 0x0000006a5d5d7221 */ /* 0x000fe40000010000 */
[----:B------:R-:W-:Y:S03]  /*fef0*/  HMMA.16816.F32 R16, R20, R70, R16 ;  /* 0x000000461410723c */ /* 0x000fe60000001810 */
[----:B-----5:R-:W-:Y:S01]  /*ff00*/  F2FP.F16.F32.PACK_AB R70, R117, R94 ;  /* 0x0000005e7546723e */ /* 0x020fe200000000ff */
[----:B------:R-:W-:Y:S01]  /*ff10*/  FADD.FTZ R95, R92, R95 ;  /* 0x0000005f5c5f7221 */ /* 0x000fe20000010000 */
[----:B-1----:R-:W-:Y:S01]  /*ff20*/  F2FP.F16.F32.PACK_AB R71, R34, R33 ;  /* 0x000000212247723e */ /* 0x002fe200000000ff */
[----:B------:R-:W-:Y:S02]  /*ff30*/  FADD.FTZ R32, R32, R93 ;  /* 0x0000005d20207221 */ /* 0x000fe40000010000 */
[----:B------:R-:W-:Y:S02]  /*ff40*/  FADD.FTZ R94, R94, R95 ;  /* 0x0000005f5e5e7221 */ /* 0x000fe40000010000 */
[----:B------:R-:W-:Y:S02]  /*ff50*/  FADD.FTZ R33, R33, R32 ;  /* 0x0000002021217221 */ /* 0x000fe40000010000 */
[C---:B------:R-:W-:Y:S01]  /*ff60*/  HMMA.16816.F32 R80, R68.reuse, R76, R4 ;  /* 0x0000004c4450723c */ /* 0x040fe20000001804 */
[----:B------:R-:W1:Y:S04]  /*ff70*/  LDSM.16.MT88.4 R4, [R90+0x8c00] ;  /* 0x008c00005a04783b */ /* 0x000e680000004200 */
[----:B------:R-:W-:Y:S01]  /*ff80*/  FADD.FTZ R158, R117, R94 ;  /* 0x0000005e759e7221 */ /* 0x000fe20000010000 */
[----:B------:R-:W-:Y:S02]  /*ff90*/  FADD.FTZ R159, R34, R33 ;  /* 0x00000021229f7221 */ /* 0x000fe40000010000 */
        /* <DEDUP_REMOVED lines=14> */
.L_x_9221:
        /* <DEDUP_REMOVED lines=11> */
.L_x_9240:
[----:B------:R-:W2:Y:S01]  /*10130*/  MUFU.RCP R0, R5 ;  /* 0x0000000500007308 */ /* 0x000ea20000001000 */
[----:B----4-:R-:W-:Y:S01]  /*10140*/  FADD.FTZ R8, R7, R8 ;  /* 0x0000000807087221 */ /* 0x010fe20000010000 */
[----:B------:R-:W-:Y:S02]  /*10150*/  FSETP.NE.FTZ.AND P3, PT, R5, RZ, PT ;  /* 0x000000ff0500720b */ /* 0x000fe40003f75000 */
[----:B------:R-:W-:Y:S02]  /*10160*/  SHF.L.U32 R3, R131, 0x1, RZ ;  /* 0x0000000183037819 */ /* 0x000fe400000006ff */
[----:B------:R-:W-:Y:S02]  /*10170*/  FSETP.NE.FTZ.AND P2, PT, R8, RZ, PT ;  /* 0x000000ff0800720b */ /* 0x000fe40003f55000 */
[----:B------:R-:W4:Y:S01]  /*10180*/  MUFU.RCP R2, R8 ;  /* 0x0000000800027308 */ /* 0x000f220000001000 */
[----:B------:R-:W-:Y:S02]  /*10190*/  LOP3.LUT R3, R130, 0x6, R3, 0xf8, !PT ;  /* 0x0000000682037812 */ /* 0x000fe400078ef803 */
[----:B------:R-:W-:-:S02]  /*101a0*/  LOP3.LUT R6, R128, 0x20, RZ, 0xc0, !PT ;  /* 0x0000002080067812 */ /* 0x000fc400078ec0ff */
[----:B------:R-:W-:Y:S02]  /*101b0*/  LOP3.LUT R128, R128, 0x40, RZ, 0xc0, !PT ;  /* 0x0000004080807812 */ /* 0x000fe400078ec0ff */
[----:B--2---:R-:W-:-:S05]  /*101c0*/  FSEL R0, R0, 1, P3 ;  /* 0x3f80000000007808 */ /* 0x004fca0001800000 */
[C---:B------:R-:W-:Y:S01]  /*101d0*/  FMUL.FTZ R80, R0.reuse, R80 ;  /* 0x0000005000507220 */ /* 0x040fe20000410000 */
[C---:B------:R-:W-:Y:S01]  /*101e0*/  FMUL.FTZ R81, R0.reuse, R81 ;  /* 0x0000005100517220 */ /* 0x040fe20000410000 */
[----:B------:R-:W-:Y:S01]  /*101f0*/  FMUL.FTZ R76, R0, R76 ;  /* 0x0000004c004c7220 */ /* 0x000fe20000410000 */
        /* <DEDUP_REMOVED lines=48> */
[----:B------:R-:W-:Y:S02]  /*10500*/  LOP3.LUT R3, R3, 0x20, R0, 0xf8, !PT ;  /* 0x0000002003037812 */ /* 0x000fe400078ef800 */
[----:B------:R-:W-:Y:S02]  /*10510*/  LOP3.LUT R2, R2, 0x18, R131, 0xf8, !PT ;  /* 0x0000001802027812 */ /* 0x000fe400078ef883 */
[----:B------:R-:W-:Y:S02]  /*10520*/  F2FP.F16.F32.PACK_AB R80, R81, R80 ;  /* 0x000000505150723e */ /* 0x000fe400000000ff */
[----:B------:R-:W-:Y:S02]  /*10530*/  LOP3.LUT R3, R3, R2, RZ, 0xfc, !PT ;  /* 0x0000000203037212 */ /* 0x000fe400078efcff */
[----:B------:R-:W-:Y:S02]  /*10540*/  F2FP.F16.F32.PACK_AB R82, R83, R82 ;  /* 0x000000525352723e */ /* 0x000fe400000000ff */
[----:B------:R-:W-:-:S02]  /*10550*/  LEA R3, R3, UR6, 0x1 ;  /* 0x0000000603037c11 */ /* 0x000fc4000f8e08ff */
[----:B------:R-:W-:Y:S02]  /*10560*/  F2FP.F16.F32.PACK_AB R76, R77, R76 ;  /* 0x0000004c4d4c723e */ /* 0x000fe400000000ff */
[----:B---3--:R-:W-:Y:S01]  /*10570*/  IADD3 R7, PT, PT, R3, -R6, RZ ;  /* 0x8000000603077210 */ /* 0x008fe20007ffe0ff */
[----:B------:R-:W-:Y:S01]  /*10580*/  STS [R3], R80 ;  /* 0x0000005003007388 */ /* 0x000fe20000000800 */
[----:B------:R-:W-:Y:S02]  /*10590*/  F2FP.F16.F32.PACK_AB R78, R79, R78 ;  /* 0x0000004e4f4e723e */ /* 0x000fe400000000ff */
[----:B------:R-:W-:Y:S01]  /*105a0*/  F2FP.F16.F32.PACK_AB R36, R37, R36 ;  /* 0x000000242524723e */ /* 0x000fe200000000ff */
[----:B------:R-:W-:Y:S01]  /*105b0*/  STS [R3+0x200], R82 ;  /* 0x0002005203007388 */ /* 0x000fe20000000800 */
        /* <DEDUP_REMOVED lines=40> */
[----:B------:R1:W-:Y:S04]  /*10840*/  STS [R9+0x2220], R74 ;  /* 0x0022204a09007388 */ /* 0x0003e80000000800 */
        /* <DEDUP_REMOVED lines=12> */
[----:B------:R-:W-:Y:S01]  /*10910*/  MOV R28, 0x7f800000 ;  /* 0x7f800000001c7802 */ /* 0x000fe20000000f00 */
[----:B------:R-:W-:Y:S01]  /*10920*/  BSSY.RECONVERGENT B0, `(.L_x_9230) ;  /* 0x0000011000007945 */ /* 0x000fe20003800200 */
[----:B------:R-:W-:Y:S01]  /*10930*/  MOV R3, 0x7f800000 ;  /* 0x7f80000000037802 */ /* 0x000fe20000000f00 */
[----:B--2---:R-:W-:-:S04]  /*10940*/  @P0 IMAD.WIDE.U32 R40, R38, R148, RZ ;  /* 0x0000009426280225 */ /* 0x004fc800078e00ff */
[----:B----4-:R-:W-:-:S04]  /*10950*/  @P3 FMUL.FTZ R7, R5, 0.69314718246459960938 ;  /* 0x3f31721805073820 */ /* 0x010fc80000410000 */
[----:B-----5:R-:W-:Y:S01]  /*10960*/  @P3 FFMA.FTZ R28, R4, R87, R7 ;  /* 0x00000057041c3223 */ /* 0x020fe20000010007 */
[----:B------:R-:W-:Y:S01]  /*10970*/  LOP3.LUT R7, R2, 0x18, R0, 0x78, !PT ;  /* 0x0000001802077812 */ /* 0x000fe200078e7800 */
[----:B-1----:R-:W-:Y:S01]  /*10980*/  @P2 FMUL.FTZ R9, R8, 0.69314718246459960938 ;  /* 0x3f31721808092820 */ /* 0x002fe20000410000 */
        /* <DEDUP_REMOVED lines=10> */
.L_x_9231:
[----:B------:R-:W-:Y:S05]  /*10a30*/  BSYNC.RECONVERGENT B0 ;  /* 0x0000000000007941 */ /* 0x000fea0003800200 */
.L_x_9230:
[----:B------:R1:W5:Y:S01]  /*10a40*/  LD.E.64 R42, desc[UR4][R84.64+0x70] ;  /* 0x00007004542a7980 */ /* 0x000362000c101b00 */
[----:B------:R-:W-:Y:S05]  /*10a50*/  WARPSYNC.ALL ;  /* 0x0000000000007948 */ /* 0x000fea0003800000 */
[----:B------:R1:W5:Y:S01]  /*10a60*/  LD.E.64 R44, desc[UR4][R84.64+0xa0] ;  /* 0x0000a004542c7980 */ /* 0x000362000c101b00 */
[----:B------:R-:W-:Y:S01]  /*10a70*/  LOP3.LUT R30, R7, 0x1f20, R0, 0xf8, !PT ;  /* 0x00001f20071e7812 */ /* 0x000fe200078ef800 */
[----:B------:R-:W-:Y:S01]  /*10a80*/  IMAD.SHL.U32 R145, R145, 0x40, RZ ;  /* 0x0000004091917824 */ /* 0x000fe200078e00ff */
[----:B------:R-:W-:Y:S02]  /*10a90*/  BAR.SYNC.DEFER_BLOCKING 0x0 ;  /* 0x0000000000007b1d */ /* 0x000fe40000010000 */
[----:B------:R-:W-:-:S02]  /*10aa0*/  LEA R30, R30, UR6, 0x1 ;  /* 0x000000061e1e7c11 */ /* 0x000fc4000f8e08ff */
[----:B------:R-:W-:Y:S02]  /*10ab0*/  LOP3.LUT P1, RZ, R131, 0x3, RZ, 0xc0, !PT ;  /* 0x0000000383ff7812 */ /* 0x000fe4000782c0ff */
[----:B------:R-:W-:Y:S01]  /*10ac0*/  SHF.R.U32.HI R131, RZ, 0x2, R131 ;  /* 0x00000002ff837819 */ /* 0x000fe20000011683 */
        /* <DEDUP_REMOVED lines=21> */
.L_x_9233:
[----:B------:R-:W-:Y:S05]  /*10c20*/  BSYNC.RECONVERGENT B0 ;  /* 0x0000000000007941 */ /* 0x000fea0003800200 */
.L_x_9232:
[----:B-1----:R1:W5:Y:S01]  /*10c30*/  LD.E R84, desc[UR4][R84.64+0xc0] ;  /* 0x0000c00454547980 */ /* 0x002362000c101900 */
[----:B------:R-:W-:Y:S01]  /*10c40*/  IMAD.IADD R146, R146, 0x1, -R145 ;  /* 0x0000000192927824 */ /* 0x000fe200078e0a91 */
[----:B------:R-:W-:Y:S01]  /*10c50*/  IADD3 R28, PT, PT, R131, 0x20, RZ ;  /* 0x00000020831c7810 */ /* 0x000fe20007ffe0ff */
[-C--:B------:R-:W-:Y:S01]  /*10c60*/  @!P0 IMAD R3, R37, R143.reuse, RZ ;  /* 0x0000008f25038224 */ /* 0x080fe200078e02ff */
[----:B------:R-:W-:Y:S01]  /*10c70*/  LOP3.LUT R30, R0, 0x18, RZ, 0xc0, !PT ;  /* 0x00000018001e7812 */ /* 0x000fe200078ec0ff */
        /* <DEDUP_REMOVED lines=8> */
[----:B------:R-:W-:Y:S01]  /*10d00*/  IMAD.WIDE.U32 R32, R145, R38, R30 ;  /* 0x0000002691207225 */ /* 0x000fe200078e001e */
[----:B------:R-:W-:-:S03]  /*10d10*/  LOP3.LUT R29, R30, 0x20, RZ, 0xfc, !PT ;  /* 0x000000201e1d7812 */ /* 0x000fc600078efcff */
[----:B------:R-:W-:Y:S02]  /*10d20*/  IMAD R145, R39, R145, RZ ;  /* 0x0000009127917224 */ /* 0x000fe400078e02ff */
[----:B------:R-:W-:-:S04]  /*10d30*/  IMAD.WIDE.U32 R34, R34, R144, RZ ;  /* 0x0000009022227225 */ /* 0x000fc800078e00ff */
[----:B------:R-:W-:Y:S02]  /*10d40*/  @!P0 IMAD.IADD R3, R37, 0x1, R3 ;  /* 0x0000000125038824 */ /* 0x000fe400078e0203 */
[----:B------:R-:W-:Y:S01]  /*10d50*/  @P0 IMAD.IADD R3, R41, 0x1, R2 ;  /* 0x0000000129030824 */ /* 0x000fe200078e0202 */
[----:B------:R-:W-:Y:S01]  /*10d60*/  IADD3 R2, PT, PT, R33, R145, RZ ;  /* 0x0000009121027210 */ /* 0x000fe20007ffe0ff */
[----:B------:R-:W-:Y:S01]  /*10d70*/  IMAD.IADD R28, R35, 0x1, R28 ;  /* 0x00000001231c7824 */ /* 0x000fe200078e021c */
        /* <DEDUP_REMOVED lines=15> */
.L_x_9235:
[----:B------:R-:W-:Y:S05]  /*10e70*/  BSYNC.RECONVERGENT B0 ;  /* 0x0000000000007941 */ /* 0x000fea0003800200 */
.L_x_9234:
[----:B------:R-:W-:-:S04]  /*10e80*/  MOV R143, 0x0 ;  /* 0x00000000008f7802 */ /* 0x000fc80000000f00 */
[----:B-12345:R-:W-:Y:S05]  /*10e90*/  @P1 RET.REL.NODEC R142 `(_ZN5flash24flash_fwd_splitkv_kernelI23Flash_fwd_kernel_traitsILi96ELi64ELi64ELi4ELb0ELb0EN7cutlass6half_tE19Flash_kernel_traitsILi96ELi64ELi64ELi4ES3_EELb0ELb0ELb1ELb0ELb0ELb0ELb0ELb1EEEvNS_16Flash_fwd_paramsE) ;  /* 0xfffffef08e581950 */ /* 0x03efea0003c3ffff */
        /* <DEDUP_REMOVED lines=16> */
[----:B-1----:R-:W-:Y:S05]  /*10fa0*/  @P0 RET.REL.NODEC R142 `(_ZN5flash24flash_fwd_splitkv_kernelI23Flash_fwd_kernel_traitsILi96ELi64ELi64ELi4ELb0ELb0EN7cutlass6half_tE19Flash_kernel_traitsILi96ELi64ELi64ELi4ES3_EELb0ELb0ELb1ELb0ELb0ELb0ELb0ELb1EEEvNS_16Flash_fwd_paramsE) ;  /* 0xfffffef08e140950 */ /* 0x002fea0003c3ffff */
[----:B------:R-:W-:Y:S01]  /*10fb0*/  MOV R143, 0x0 ;  /* 0x00000000008f7802 */ /* 0x000fe20000000f00 */
[----:B------:R1:W-:Y:S03]  /*10fc0*/  ST.E.128 desc[UR4][R2.64+0x80], R4 ;  /* 0x0000800402007985 */ /* 0x0003e6000c101d04 */
[----:B-1----:R-:W-:Y:S05]  /*10fd0*/  RET.REL.NODEC R142 `(_ZN5flash24flash_fwd_splitkv_kernelI23Flash_fwd_kernel_traitsILi96ELi64ELi64ELi4ELb0ELb0EN7cutlass6half_tE19Flash_kernel_traitsILi96ELi64ELi64ELi4ES3_EELb0ELb0ELb1ELb0ELb0ELb0ELb0ELb1EEEvNS_16Flash_fwd_paramsE) ;  /* 0xfffffef08e087950 */ /* 0x002fea0003c3ffff */
.L_x_9229:
[----:B------:R-:W-:Y:S01]  /*10fe0*/  MOV R3, 0x2 ;  /* 0x0000000200037802 */ /* 0x000fe20000000f00 */
[----:B------:R-:W-:Y:S01]  /*10ff0*/  IMAD.MOV.U32 R0, RZ, RZ, 0x1f ;  /* 0x0000001fff007424 */ /* 0x000fe200078e00ff */
[----:B------:R-:W-:-:S07]  /*11000*/  MOV R2, 0xffffffff ;  /* 0xffffffff00027802 */ /* 0x000fce0000000f00 */
[----:B-1---5:R-:W-:Y:S05]  /*11010*/  WARPSYNC.COLLECTIVE R2, `(.L_x_9236) ;  /* 0x0000000002087348 */ /* 0x022fea0003c00000 */
[----:B------:R2:W3:Y:S02]  /*11020*/  SHFL.BFLY P0, R8, R158, R3, R0 ;  /* 0x0c0000039e087389 */ /* 0x0004e40000000000 */
[----:B-123-5:R-:W-:Y:S05]  /*11030*/  ENDCOLLECTIVE ;  /* 0x000000000000791b */ /* 0x02efea0003800000 */
.L_x_9236:
[----:B------:R-:W-:Y:S02]  /*11040*/  IMAD.MOV.U32 R5, RZ, RZ, R8 ;  /* 0x000000ffff057224 */ /* 0x000fe400078e0008 */
[----:B------:R-:W-:Y:S02]  /*11050*/  IMAD.MOV.U32 R3, RZ, RZ, 0x1 ;  /* 0x00000001ff037424 */ /* 0x000fe400078e00ff */
[----:B------:R-:W-:-:S05]  /*11060*/  FADD.FTZ R6, R5, R158 ;  /* 0x0000009e05067221 */ /* 0x000fca0000010000 */
[----:B------:R-:W-:-:S07]  /*11070*/  MOV R158, R6 ;  /* 0x00000006009e7202 */ /* 0x000fce0000000f00 */
[----:B------:R-:W-:Y:S05]  /*11080*/  WARPSYNC.COLLECTIVE R2, `(.L_x_9237) ;  /* 0x0000000002087348 */ /* 0x000fea0003c00000 */
[----:B------:R1:W2:Y:S02]  /*11090*/  SHFL.BFLY P0, R8, R158, R3, R0 ;  /* 0x0c0000039e087389 */ /* 0x0002a40000000000 */
[----:B-12---:R-:W-:Y:S05]  /*110a0*/  ENDCOLLECTIVE ;  /* 0x000000000000791b */ /* 0x006fea0003800000 */
.L_x_9237:
[----:B------:R-:W-:Y:S01]  /*110b0*/  MOV R158, R159 ;  /* 0x0000009f009e7202 */ /* 0x000fe20000000f00 */
[----:B------:R-:W-:Y:S01]  /*110c0*/  IMAD.MOV.U32 R3, RZ, RZ, 0x2 ;  /* 0x00000002ff037424 */ /* 0x000fe200078e00ff */
[----:B------:R-:W-:-:S07]  /*110d0*/  MOV R5, R8 ;  /* 0x0000000800057202 */ /* 0x000fce0000000f00 */
[----:B------:R-:W-:Y:S05]  /*110e0*/  WARPSYNC.COLLECTIVE R2, `(.L_x_9238) ;  /* 0x0000000002087348 */ /* 0x000fea0003c00000 */
[----:B------:R1:W2:Y:S02]  /*110f0*/  SHFL.BFLY P0, R8, R158, R3, R0 ;  /* 0x0c0000039e087389 */ /* 0x0002a40000000000 */
[----:B-12---:R-:W-:Y:S05]  /*11100*/  ENDCOLLECTIVE ;  /* 0x000000000000791b */ /* 0x006fea0003800000 */
.L_x_9238:
[----:B------:R-:W-:Y:S01]  /*11110*/  FADD.FTZ R5, R6, R5 ;  /* 0x0000000506057221 */ /* 0x000fe20000010000 */
[----:B------:R-:W-:Y:S01]  /*11120*/  FADD.FTZ R7, R8, R159 ;  /* 0x0000009f08077221 */ /* 0x000fe20000010000 */
[----:B------:R-:W-:-:S04]  /*11130*/  MOV R3, 0x1 ;  /* 0x0000000100037802 */ /* 0x000fc80000000f00 */
[----:B------:R-:W-:-:S07]  /*11140*/  MOV R158, R7 ;  /* 0x00000007009e7202 */ /* 0x000fce0000000f00 */
[----:B------:R-:W-:Y:S05]  /*11150*/  WARPSYNC.COLLECTIVE R2, `(.L_x_9239) ;  /* 0x0000000002087348 */ /* 0x000fea0003c00000 */
[----:B------:R1:W2:Y:S02]  /*11160*/  SHFL.BFLY P0, R8, R158, R3, R0 ;  /* 0x0c0000039e087389 */ /* 0x0002a40000000000 */
[----:B-12---:R-:W-:Y:S05]  /*11170*/  ENDCOLLECTIVE ;  /* 0x000000000000791b */ /* 0x006fea0003800000 */
.L_x_9239:
[----:B------:R-:W-:Y:S05]  /*11180*/  BRA `(.L_x_9240) ;  /* 0xffffffec00e87947 */ /* 0x000fea000383ffff */
.L_x_9241:
        /* <DEDUP_REMOVED lines=15> */
.L_x_11716:


//--------------------- .text._ZN5flash24flash_fwd_splitkv_kernelI23Flash_fwd_kernel_traitsILi96ELi64ELi64ELi4ELb0ELb0EN7cutlass6half_tE19Flash_kernel_traitsILi96ELi64ELi64ELi4ES3_EELb0ELb0ELb1ELb0ELb0ELb1ELb0ELb1EEEvNS_16Flash_fwd_paramsE --------------------------
	.section	.text._ZN5flash24flash_fwd_splitkv_kernelI23Flash_fwd_kernel_traitsILi96ELi64ELi64ELi4ELb0ELb0EN7cutlass6half_tE19Flash_kernel_traitsILi96ELi64ELi64ELi4ES3_EELb0ELb0ELb1ELb0ELb0ELb1ELb0ELb1EEEvNS_16Flash_fwd_paramsE,"ax",@progbits
	.align	128
        .global         _ZN5flash24flash_fwd_splitkv_kernelI23Flash_fwd_kernel_traitsILi96ELi64ELi64ELi4ELb0ELb0EN7cutlass6half_tE19Flash_kernel_traitsILi96ELi64ELi64ELi4ES3_EELb0ELb0ELb1ELb0ELb0ELb1ELb0ELb1EEEvNS_16Flash_fwd_paramsE
        .type           _ZN5flash24flash_fwd_splitkv_kernelI23Flash_fwd_kernel_traitsILi96ELi64ELi64ELi4ELb0ELb0EN7cutlass6half_tE19Flash_kernel_traitsILi96ELi64ELi64ELi4ES3_EELb0ELb0ELb1ELb0ELb0ELb1ELb0ELb1EEEvNS_16Flash_fwd_paramsE,@function
        .size           _ZN5flash24flash_fwd_splitkv_kernelI23Flash_fwd_kernel_traitsILi96ELi64ELi64ELi4ELb0ELb0EN7cutlass6half_tE19Flash_kernel_traitsILi96ELi64ELi64ELi4ES3_EELb0ELb0ELb1ELb0ELb0ELb1ELb0ELb1EEEvNS_16Flash_fwd_paramsE,(.L_x_11717 - _ZN5flash24flash_fwd_splitkv_kernelI23Flash_fwd_kernel_traitsILi96ELi64ELi64ELi4ELb0ELb0EN7cutlass6half_tE19Flash_kernel_traitsILi96ELi64ELi64ELi4ES3_EELb0ELb0ELb1ELb0ELb0ELb1ELb0ELb1EEEvNS_16Flash_fwd_paramsE)
        .other          _ZN5flash24flash_fwd_splitkv_kernelI23Flash_fwd_kernel_traitsILi96ELi64ELi64ELi4ELb0ELb0EN7cutlass6half_tE19Flash_kernel_traitsILi96ELi64ELi64ELi4ES3_EELb0ELb0ELb1ELb0ELb0ELb1ELb0ELb1EEEvNS_16Flash_fwd_paramsE,@"STO_CUDA_ENTRY STV_DEFAULT"
_ZN5flash24flash_fwd_splitkv_kernelI23Flash_fwd_kernel_traitsILi96ELi64ELi64ELi4ELb0ELb0EN7cutlass6half_tE19Flash_kernel_traitsILi96ELi64ELi64ELi4ES3_EELb0ELb0ELb1ELb0ELb0ELb1ELb0ELb1EEEvNS_16Flash_fwd_paramsE:
.text._ZN5flash24flash_fwd_splitkv_kernelI23Flash_fwd_kernel_traitsILi96ELi64ELi64ELi4ELb0ELb0EN7cutlass6half_tE19Flash_kernel_traitsILi96ELi64ELi64ELi4ES3_EELb0ELb0ELb1ELb0ELb0ELb1ELb0ELb1EEEvNS_16Flash_fwd_paramsE:
[----:B------:R-:W-:Y:S01]  /*0000*/  LDC R1, c[0x0][0x37c] ;  /* 0x0000df00ff017b82 */ /* 0x000fe20000000800 */
[----:B------:R-:W1:Y:S07]  /*0010*/  S2R R145, SR_CTAID.X ;  /* 0x0000000000917919 */ /* 0x000e6e0000002500 */
[----:B------:R-:W2:Y:S01]  /*0020*/  LDC.64 R84, c[0x0][0x348] ;  /* 0x0000d200ff547b82 */ /* 0x000ea20000000a00 */
[----:B------:R-:W-:Y:S01]  /*0030*/  BSSY.RECONVERGENT B4, `(.L_x_9242) ;  /* 0x0000005000047945 */ /* 0x000fe20003800200 */
[----:B------:R-:W-:Y:S01]  /*0040*/  MOV R142, 0x80 ;  /* 0x00000080008e7802 */ /* 0x000fe20000000f00 */
[----:B------:R-:W3:Y:S01]  /*0050*/  S2R R144, SR_CTAID.Y ;  /* 0x0000000000907919 */ /* 0x000ee20000002600 */
[----:B------:R-:W4:Y:S05]  /*0060*/  S2R R143, SR_CTAID.Z ;  /* 0x00000000008f7919 */ /* 0x000f2a0000002700 */
[----:B-1234-:R-:W-:Y:S05]  /*0070*/  CALL.REL.NOINC `($_ZN5flash24flash_fwd_splitkv_kernelI23Flash_fwd_kernel_traitsILi96ELi64ELi64ELi4ELb0ELb0EN7cutlass6half_tE19Flash_kernel_traitsILi96ELi64ELi64ELi4ES3_EELb0ELb0ELb1ELb0ELb0ELb1ELb0ELb1EEEvNS_16Flash_fwd_paramsE$_ZN5flash30compute_attn_1rowblock_splitkvI23Flash_fwd_kernel_traitsILi96ELi64ELi64ELi4ELb0ELb0EN7cutlass6half_tE19Flash_kernel_traitsILi96ELi64ELi64ELi4ES3_EELb0ELb0ELb1ELb0ELb0ELb1ELb0ELb1ENS_16Flash_fwd_paramsEEEvRKT8_iiiii) ;  /* 0x0000000000087944 */ /* 0x01efea0003c00000 */
[----:B------:R-:W-:Y:S05]  /*0080*/  BSYNC.RECONVERGENT B4 ;  /* 0x0000000000047941 */ /* 0x000fea0003800200 */
.L_x_9242:
[----:B------:R-:W-:Y:S05]  /*0090*/  EXIT ;  /* 0x000000000000794d */ /* 0x000fea0003800000 */
        .type           $_ZN5flash24flash_fwd_splitkv_kernelI23Flash_fwd_kernel_traitsILi96ELi64ELi64ELi4ELb0ELb0EN7cutlass6half_tE19Flash_kernel_traitsILi96ELi64ELi64ELi4ES3_EELb0ELb0ELb1ELb0ELb0ELb1ELb0ELb1EEEvNS_16Flash_fwd_paramsE$_ZN5flash30compute_attn_1rowblock_splitkvI23Flash_fwd_kernel_traitsILi96ELi64ELi64ELi4ELb0ELb0EN7cutlass6half_tE19Flash_kernel_traitsILi96ELi64ELi64ELi4ES3_EELb0ELb0ELb1ELb0ELb0ELb1ELb0ELb1ENS_16Flash_fwd_paramsEEEvRKT8_iiiii,@function
        .size           $_ZN5flash24flash_fwd_splitkv_kernelI23Flash_fwd_kernel_traitsILi96ELi64ELi64ELi4ELb0ELb0EN7cutlass6half_tE19Flash_kernel_traitsILi96ELi64ELi64ELi4ES3_EELb0ELb0ELb1ELb0ELb0ELb1ELb0ELb1EEEvNS_16Flash_fwd_paramsE$_ZN5flash30compute_attn_1rowblock_splitkvI23Flash_fwd_kernel_traitsILi96ELi64ELi64ELi4ELb0ELb0EN7cutlass6half_tE19Flash_kernel_traitsILi96ELi64ELi64ELi4ES3_EELb0ELb0ELb1ELb0ELb0ELb1ELb0ELb1ENS_16Flash_fwd_paramsEEEvRKT8_iiiii,(.L_x_11717 - $_ZN5flash24flash_fwd_splitkv_kernelI23Flash_fwd_kernel_traitsILi96ELi64ELi64ELi4ELb0ELb0EN7cutlass6half_tE19Flash_kernel_traitsILi96ELi64ELi64ELi4ES3_EELb0ELb0ELb1ELb0ELb0ELb1ELb0ELb1EEEvNS_16Flash_fwd_paramsE$_ZN5flash30compute_attn_1rowblock_splitkvI23Flash_fwd_kernel_traitsILi96ELi64ELi64ELi4ELb0ELb0EN7cutlass6half_tE19Flash_kernel_traitsILi96ELi64ELi64ELi4ES3_EELb0ELb0ELb1ELb0ELb0ELb1ELb0ELb1ENS_16Flash_fwd_paramsEEEvRKT8_iiiii)
$_ZN5flash24flash_fwd_splitkv_kernelI23Flash_fwd_kernel_traitsILi96ELi64ELi64ELi4ELb0ELb0EN7cutlass6half_tE19Flash_kernel_traitsILi96ELi64ELi64ELi4ES3_EELb0ELb0ELb1ELb0ELb0ELb1ELb0ELb1EEEvNS_16Flash_fwd_paramsE$_ZN5flash30compute_attn_1rowblock_splitkvI23Flash_fwd_kernel_traitsILi96ELi64ELi64ELi4ELb0ELb0EN7cutlass6half_tE19Flash_kernel_traitsILi96ELi64ELi64ELi4ES3_EELb0ELb0ELb1ELb0ELb0ELb1ELb0ELb1ENS_16Flash_fwd_paramsEEEvRKT8_iiiii:
        /* <DEDUP_REMOVED lines=32> */
[----:B--2---:R-:W-:-:S05]  /*02a0*/  IADD3 R6, P1, PT, R2, R52, RZ ;  /* 0x0000003402067210 */ /* 0x004fca0007f3e0ff */
[----:B------:R-:W-:Y:S01]  /*02b0*/  IMAD.X R7, R3, 0x1, R51, P1 ;  /* 0x0000000103077824 */ /* 0x000fe200008e0633 */
[----:B-1----:R-:W-:Y:S07]  /*02c0*/  @!P2 BRA `(.L_x_9244) ;  /* 0x000000000010a947 */ /* 0x002fee0003800000 */
[----:B------:R-:W2:Y:S02]  /*02d0*/  LD.E.U8 R2, desc[UR4][R84.64+0x1b2] ;  /* 0x0001b20454027980 */ /* 0x000ea4000c101100 */
[----:B--2---:R-:W-:-:S13]  /*02e0*/  ISETP.NE.AND P1, PT, R2, RZ, PT ;  /* 0x000000ff0200720c */ /* 0x004fda0003f25270 */
[----:B------:R-:W-:Y:S05]  /*02f0*/  @!P1 BRA `(.L_x_9244) ;  /* 0x0000000000049947 */ /* 0x000fea0003800000 */
[----:B------:R1:W5:Y:S02]  /*0300*/  LD.E R17, desc[UR4][R6.64] ;  /* 0x0000000406117980 */ /* 0x000364000c101900 */
.L_x_9244:
[----:B------:R-:W-:Y:S05]  /*0310*/  BSYNC.RECONVERGENT B0 ;  /* 0x0000000000007941 */ /* 0x000fea0003800200 */
.L_x_9243:
[----:B------:R-:W-:Y:S04]  /*0320*/  BSSY.RECONVERGENT B0, `(.L_x_9245) ;  /* 0x0000007000007945 */ /* 0x000fe80003800200 */
[----:B------:R-:W-:Y:S05]  /*0330*/  @!P3 BRA `(.L_x_9246) ;  /* 0x000000000014b947 */ /* 0x000fea0003800000 */
[----:B------:R-:W2:Y:S02]  /*0340*/  LD.E.U8 R2, desc[UR4][R84.64+0x1b2] ;  /* 0x0001b20454027980 */ /* 0x000ea4000c101100 */
[----:B--2---:R-:W-:-:S13]  /*0350*/  ISETP.NE.AND P1, PT, R2, RZ, PT ;  /* 0x000000ff0200720c */ /* 0x004fda0003f25270 */
[----:B-----5:R-:W2:Y:S02]  /*0360*/  @P1 LD.E R50, desc[UR4][R6.64+0x4] ;  /* 0x0000040406321980 */ /* 0x020ea4000c101900 */
[----:B--2---:R-:W-:-:S06]  /*0370*/  @P1 IADD3 R50, PT, PT, R50, -R17, RZ ;  /* 0x8000001132321210 */ /* 0x004fcc0007ffe0ff */
[----:B------:R2:W5:Y:S02]  /*0380*/  @!P1 LD.E R50, desc[UR4][R6.64] ;  /* 0x0000000406329980 */ /* 0x000564000c101900 */
.L_x_9246:
[----:B------:R-:W-:Y:S05]  /*0390*/  BSYNC.RECONVERGENT B0 ;  /* 0x0000000000007941 */ /* 0x000fea0003800200 */
.L_x_9245:
        /* <DEDUP_REMOVED lines=9> */
.L_x_9248:
[----:B------:R-:W3:Y:S01]  /*0430*/  LD.E.64 R2, desc[UR4][R84.64+0x108] ;  /* 0x0001080454027980 */ /* 0x000ee2000c101b00 */
[----:B------:R-:W-:Y:S01]  /*0440*/  BSSY.RECONVERGENT B0, `(.L_x_9250) ;  /* 0x0000006000007945 */ /* 0x000fe20003800200 */
[----:B------:R-:W-:Y:S01]  /*0450*/  IMAD.MOV.U32 R89, RZ, RZ, RZ ;  /* 0x000000ffff597224 */ /* 0x000fe200078e00ff */
[----:B---3--:R-:W-:-:S04]  /*0460*/  ISETP.NE.U32.AND P0, PT, R2, RZ, PT ;  /* 0x000000ff0200720c */ /* 0x008fc80003f05070 */
[----:B------:R-:W-:-:S13]  /*0470*/  ISETP.NE.AND.EX P0, PT, R3, RZ, PT, P0 ;  /* 0x000000ff0300720c */ /* 0x000fda0003f05300 */
[----:B------:R-:W-:Y:S05]  /*0480*/  @!P0 BRA `(.L_x_9251) ;  /* 0x0000000000048947 */ /* 0x000fea0003800000 */
[----:B------:R3:W5:Y:S02]  /*0490*/  LD.E R89, desc[UR4][R84.64+0xbc] ;  /* 0x0000bc0454597980 */ /* 0x000764000c101900 */
.L_x_9251:
[----:B------:R-:W-:Y:S05]  /*04a0*/  BSYNC.RECONVERGENT B0 ;  /* 0x0000000000007941 */ /* 0x000fea0003800200 */
.L_x_9250:
[----:B-----5:R-:W-:Y:S02]  /*04b0*/  IADD3 R89, PT, PT, R50, R89, RZ ;  /* 0x0000005932597210 */ /* 0x020fe40007ffe0ff */
.L_x_9249:
[----:B------:R-:W-:Y:S05]  /*04c0*/  BSYNC.RECONVERGENT B1 ;  /* 0x0000000000017941 */ /* 0x000fea0003800200 */
.L_x_9247:
[----:B------:R-:W-:Y:S01]  /*04d0*/  IMAD.SHL.U32 R53, R145, 0x40, RZ ;  /* 0x0000004091357824 */ /* 0x000fe200078e00ff */
[----:B------:R-:W-:Y:S01]  /*04e0*/  MOV R2, R142 ;  /* 0x0000008e00027202 */ /* 0x000fe20000000f00 */
[----:B------:R-:W-:-:S03]  /*04f0*/  IMAD.MOV.U32 R3, RZ, RZ, 0x0 ;  /* 0x00000000ff037424 */ /* 0x000fc600078e00ff */
[----:B------:R-:W-:-:S13]  /*0500*/  ISETP.GT.AND P0, PT, R147, R53, PT ;  /* 0x000000359300720c */ /* 0x000fda0003f04270 */
[----:B-123--:R-:W-:Y:S05]  /*0510*/  @!P0 RET.REL.NODEC R2 `(_ZN5flash24flash_fwd_splitkv_kernelI23Flash_fwd_kernel_traitsILi96ELi64ELi64ELi4ELb0ELb0EN7cutlass6half_tE19Flash_kernel_traitsILi96ELi64ELi64ELi4ES3_EELb0ELb0ELb1ELb0ELb0ELb1ELb0ELb1EEEvNS_16Flash_fwd_paramsE) ;  /* 0xfffffff802b88950 */ /* 0x00efea0003c3ffff */
        /* <DEDUP_REMOVED lines=70> */
.L_x_9254:
[----:B------:R-:W-:Y:S05]  /*0980*/  BSYNC.RECONVERGENT B0 ;  /* 0x0000000000007941 */ /* 0x000fea0003800200 */
.L_x_9253:
        /* <DEDUP_REMOVED lines=17> */
.L_x_9256:
[----:B------:R-:W-:Y:S05]  /*0aa0*/  BSYNC.RECONVERGENT B0 ;  /* 0x0000000000007941 */ /* 0x000fea0003800200 */
.L_x_9255:
[----:B------:R3:W-:Y:S01]  /*0ab0*/  @!P6 ST.E desc[UR4][R8.64], R3 ;  /* 0x000000030800e985 */ /* 0x0007e2000c101904 */
[----:B-----5:R-:W-:Y:S02]  /*0ac0*/  MOV R2, R142 ;  /* 0x0000008e00027202 */ /* 0x020fe40000000f00 */
[----:B---3--:R-:W-:-:S04]  /*0ad0*/  MOV R3, 0x0 ;  /* 0x0000000000037802 */ /* 0x008fc80000000f00 */
[----:B-12---:R-:W-:Y:S05]  /*0ae0*/  @P5 RET.REL.NODEC R2 `(_ZN5flash24flash_fwd_splitkv_kernelI23Flash_fwd_kernel_traitsILi96ELi64ELi64ELi4ELb0ELb0EN7cutlass6half_tE19Flash_kernel_traitsILi96ELi64ELi64ELi4ES3_EELb0ELb0ELb1ELb0ELb0ELb1ELb0ELb1EEEvNS_16Flash_fwd_paramsE) ;  /* 0xfffffff402445950 */ /* 0x006fea0003c3ffff */
[----:B------:R-:W-:Y:S02]  /*0af0*/  MOV R0, 0x7f800000 ;  /* 0x7f80000000007802 */ /* 0x000fe40000000f00 */
[----:B------:R-:W-:-:S03]  /*0b00*/  MOV R143, 0x0 ;  /* 0x00000000008f7802 */ /* 0x000fc60000000f00 */
[----:B------:R1:W-:Y:S02]  /*0b10*/  ST.E desc[UR4][R8.64+0x80], R0 ;  /* 0x0000800008007985 */ /* 0x0003e4000c101904 */
[----:B-1----:R-:W-:Y:S05]  /*0b20*/  RET.REL.NODEC R142 `(_ZN5flash24flash_fwd_splitkv_kernelI23Flash_fwd_kernel_traitsILi96ELi64ELi64ELi4ELb0ELb0EN7cutlass6half_tE19Flash_kernel_traitsILi96ELi64ELi64ELi4ES3_EELb0ELb0ELb1ELb0ELb0ELb1ELb0ELb1EEEvNS_16Flash_fwd_paramsE) ;  /* 0xfffffff48e347950 */ /* 0x002fea0003c3ffff */
.L_x_9252:
        /* <DEDUP_REMOVED lines=81> */
[----:B------:R-:W-:-:S04]  /*1040*/  @P2 VIADD R10, R10, 0x1 ;  /* 0x000000010a0a2836 */ /* 0x000fc80000000000 */
[----:B------:R-:W-:-:S05]  /*1050*/  IMAD.MOV.U32 R13, RZ, RZ, R10 ;  /* 0x000000ffff0d7224 */ /* 0x000fca00078e000a */
[----:B------:R-:W-:Y:S02]  /*1060*/  @!P0 IADD3 R13, PT, PT, -R13, RZ, RZ ;  /* 0x000000ff0d0d8210 */ /* 0x000fe40007ffe1ff */
[----:B------:R-:W-:Y:S01]  /*1070*/  @!P1 LOP3.LUT R13, RZ, R6, RZ, 0x33, !PT ;  /* 0x00000006ff0d9212 */ /* 0x000fe200078e33ff */
[----:B--2---:R-:W-:Y:S01]  /*1080*/  IMAD R10, R5, R7, RZ ;  /* 0x00000007050a7224 */ /* 0x004fe200078e02ff */
[----:B---3--:R-:W-:Y:S01]  /*1090*/  SHF.R.S32.HI R11, RZ, 0x1f, R0 ;  /* 0x0000001fff0b7819 */ /* 0x008fe20000011400 */
[-C--:B------:R-:W-:Y:S02]  /*10a0*/  IMAD R12, R19, R0.reuse, RZ ;  /* 0x00000000130c7224 */ /* 0x080fe400078e02ff */
[----:B------:R-:W-:-:S04]  /*10b0*/  IMAD.WIDE.U32 R14, R18, R0, RZ ;  /* 0x00000000120e7225 */ /* 0x000fc800078e00ff */
[----:B------:R-:W-:Y:S01]  /*10c0*/  IMAD R12, R18, R11, R12 ;  /* 0x0000000b120c7224 */ /* 0x000fe200078e020c */
[----:B------:R-:W-:-:S04]  /*10d0*/  SHF.R.S32.HI R19, RZ, 0x1f, R7 ;  /* 0x0000001fff137819 */ /* 0x000fc80000011407 */
        /* <DEDUP_REMOVED lines=16> */
.L_x_9258:
        /* <DEDUP_REMOVED lines=11> */
[----:B------:R-:W-:Y:S02]  /*1290*/  @!P2 SHF.R.S32.HI R11, RZ, 0x1f, R16 ;  /* 0x0000001fff0ba819 */ /* 0x000fe40000011410 */
        /* <DEDUP_REMOVED lines=13> */
[----:B------:R-:W-:Y:S02]  /*1370*/  IMAD R10, R14, R10, R7 ;  /* 0x0000000a0e0a7224 */ /* 0x000fe400078e0207 */
        /* <DEDUP_REMOVED lines=19> */
[-C--:B------:R-:W-:Y:S02]  /*14b0*/  LOP3.LUT R13, R13, R12.reuse, RZ, 0x3c, !PT ;  /* 0x0000000c0d0d7212 */ /* 0x080fe400078e3cff */
[----:B------:R-:W-:Y:S02]  /*14c0*/  ISETP.GE.AND P0, PT, R10, RZ, PT ;  /* 0x000000ff0a00720c */ /* 0x000fe40003f06270 */
[----:B------:R-:W-:Y:S02]  /*14d0*/  @!P1 IADD3 R14, PT, PT, R14, 0x1, RZ ;  /* 0x000000010e0e9810 */ /* 0x000fe40007ffe0ff */
[----:B------:R-:W-:Y:S02]  /*14e0*/  ISETP.NE.AND P1, PT, R6, RZ, PT ;  /* 0x000000ff0600720c */ /* 0x000fe40003f25270 */
[----:B------:R-:W-:Y:S02]  /*14f0*/  LOP3.LUT R12, R13, R12, RZ, 0x3c, !PT ;  /* 0x0000000c0d0c7212 */ /* 0x000fe400078e3cff */
[----:B------:R-:W-:-:S02]  /*1500*/  LEA R7, R88, 0xffffffc0, 0x6 ;  /* 0xffffffc058077811 */ /* 0x000fc400078e30ff */
[----:B------:R-:W-:Y:S01]  /*1510*/  LOP3.LUT R13, R13, R12, RZ, 0x3c, !PT ;  /* 0x0000000c0d0d7212 */ /* 0x000fe200078e3cff */
[----:B------:R-:W-:Y:S01]  /*1520*/  @!P2 IMAD R10, R3, R16, RZ ;  /* 0x00000010030aa224 */ /* 0x000fe200078e02ff */
[----:B------:R-:W-:Y:S01]  /*1530*/  @!P2 SHF.R.S32.HI R0, RZ, 0x1f, R16 ;  /* 0x0000001fff00a819 */ /* 0x000fe20000011410 */
[----:B------:R-:W-:Y:S02]  /*1540*/  @P3 VIADD R14, R14, 0x1 ;  /* 0x000000010e0e3836 */ /* 0x000fe40000000000 */
        /* <DEDUP_REMOVED lines=14> */
[----:B------:R-:W-:Y:S02]  /*1630*/  @!P2 IMAD R0, R20, R0, R10 ;  /* 0x000000001400a224 */ /* 0x000fe400078e020a */
[----:B------:R-:W-:Y:S02]  /*1640*/  IMAD R10, R18, R12, R11 ;  /* 0x0000000c120a7224 */ /* 0x000fe400078e020b */
[----:B------:R-:W-:-:S04]  /*1650*/  @!P2 IMAD.WIDE.U32 R20, R20, R15, R26 ;  /* 0x0000000f1414a225 */ /* 0x000fc800078e001a */
[----:B------:R-:W-:Y:S02]  /*1660*/  @P2 IMAD R12, R3, R16, RZ ;  /* 0x00000010030c2224 */ /* 0x000fe400078e02ff */
[----:B------:R-:W-:-:S04]  /*1670*/  IMAD.WIDE.U32 R14, R18, R14, R22 ;  /* 0x0000000e120e7225 */ /* 0x000fc800078e0016 */
[----:B------:R-:W-:Y:S01]  /*1680*/  @P2 IMAD.WIDE.U32 R16, R2, R16, RZ ;  /* 0x0000001002102225 */ /* 0x000fe200078e00ff */
[----:B------:R-:W-:Y:S02]  /*1690*/  MOV R11, R14 ;  /* 0x0000000e000b7202 */ /* 0x000fe40000000f00 */
[----:B------:R-:W-:Y:S01]  /*16a0*/  IADD3 R10, PT, PT, R15, R10, RZ ;  /* 0x0000000a0f0a7210 */ /* 0x000fe20007ffe0ff */
[----:B------:R-:W-:Y:S01]  /*16b0*/  @!P2 IMAD.IADD R13, R21, 0x1, R0 ;  /* 0x00000001150da824 */ /* 0x000fe200078e0200 */
[----:B------:R-:W-:Y:S01]  /*16c0*/  @P2 MOV R20, R16 ;  /* 0x0000001000142202 */ /* 0x000fe20000000f00 */
[----:B------:R-:W-:Y:S01]  /*16d0*/  @P2 IMAD.IADD R13, R17, 0x1, R12 ;  /* 0x00000001110d2824 */ /* 0x000fe200078e020c */
[----:B------:R-:W-:Y:S02]  /*16e0*/  MOV R19, RZ ;  /* 0x000000ff00137202 */ /* 0x000fe40000000f00 */
.L_x_9259:
[----:B------:R-:W-:Y:S05]  /*16f0*/  BSYNC.RECONVERGENT B0 ;  /* 0x0000000000007941 */ /* 0x000fea0003800200 */
.L_x_9257:
        /* <DEDUP_REMOVED lines=14> */
[----:B------:R-:W-:Y:S02]  /*17e0*/  MOV R32, RZ ;  /* 0x000000ff00207202 */ /* 0x000fe40000000f00 */
[----:B------:R-:W-:-:S03]  /*17f0*/  IABS R21, R143 ;  /* 0x0000008f00157213 */ /* 0x000fc60000000000 */
        /* <DEDUP_REMOVED lines=9> */
[----:B------:R-:W-:Y:S01]  /*1890*/  IMAD.SHL.U32 R46, R45, 0x8, RZ ;  /* 0x000000082d2e7824 */ /* 0x000fe200078e00ff */
[----:B------:R-:W1:Y:S11]  /*18a0*/  S2R R47, SR_CgaCtaId ;  /* 0x00000000002f7919 */ /* 0x000e760000008800 */
[----:B------:R-:W-:-:S05]  /*18b0*/  @!P3 IMAD.IADD R21, R21, 0x1, -R12 ;  /* 0x000000011515b824 */ /* 0x000fca00078e0a0c */
[----:B------:R-:W-:Y:S02]  /*18c0*/  ISETP.GE.U32.AND P4, PT, R21, R12, PT ;  /* 0x0000000c1500720c */ /* 0x000fe40003f86070 */
[----:B------:R-:W-:Y:S02]  /*18d0*/  LOP3.LUT R12, R46, 0x18, RZ, 0xc0, !PT ;  /* 0x000000182e0c7812 */ /* 0x000fe400078ec0ff */
[----:B------:R-:W-:Y:S02]  /*18e0*/  LOP3.LUT R21, R143, R6, RZ, 0x3c, !PT ;  /* 0x000000068f157212 */ /* 0x000fe400078e3cff */
[----:B------:R-:W-:Y:S01]  /*18f0*/  IADD3 R24, P1, PT, R12, R20, RZ ;  /* 0x000000140c187210 */ /* 0x000fe20007f3e0ff */
[----:B------:R-:W-:Y:S01]  /*1900*/  @!P3 VIADD R18, R18, 0x1 ;  /* 0x000000011212b836 */ /* 0x000fe20000000000 */
[----:B------:R-:W-:Y:S01]  /*1910*/  ISETP.GE.AND P2, PT, R21, RZ, PT ;  /* 0x000000ff1500720c */ /* 0x000fe20003f46270 */
[----:B-----5:R-:W-:Y:S01]  /*1920*/  IMAD R19, R19, R2, RZ ;  /* 0x0000000213137224 */ /* 0x020fe200078e02ff */
[----:B------:R-:W-:-:S02]  /*1930*/  IADD3.X R25, PT, PT, RZ, R13, RZ, P1, !PT ;  /* 0x0000000dff197210 */ /* 0x000fc40000ffe4ff */
[----:B------:R-:W-:Y:S01]  /*1940*/  ISETP.NE.AND P1, PT, R6, RZ, PT ;  /* 0x000000ff0600720c */ /* 0x000fe20003f25270 */
[----:B------:R-:W-:Y:S02]  /*1950*/  @P4 VIADD R18, R18, 0x1 ;  /* 0x0000000112124836 */ /* 0x000fe40000000000 */
[C---:B------:R-:W-:Y:S02]  /*1960*/  IMAD R19, R7.reuse, R3, R19 ;  /* 0x0000000307137224 */ /* 0x040fe400078e0213 */
[----:B------:R-:W-:-:S04]  /*1970*/  IMAD.WIDE.U32 R24, R7, R2, R24 ;  /* 0x0000000207187225 */ /* 0x000fc800078e0018 */
[----:B------:R-:W-:Y:S02]  /*1980*/  IMAD.MOV.U32 R7, RZ, RZ, R18 ;  /* 0x000000ffff077224 */ /* 0x000fe400078e0012 */
[----:B------:R-:W-:Y:S02]  /*1990*/  IMAD.IADD R25, R25, 0x1, R19 ;  /* 0x0000000119197824 */ /* 0x000fe400078e0213 */
[----:B------:R-:W-:Y:S01]  /*19a0*/  @!P2 IMAD.MOV R7, RZ, RZ, -R7 ;  /* 0x000000ffff07a224 */ /* 0x000fe200078e0a07 */
[----:B------:R-:W-:-:S04]  /*19b0*/  @!P1 LOP3.LUT R7, RZ, R6, RZ, 0x33, !PT ;  /* 0x00000006ff079212 */ /* 0x000fc800078e33ff */
[----:B------:R-:W-:Y:S01]  /*19c0*/  SHF.R.S32.HI R6, RZ, 0x1f, R7 ;  /* 0x0000001fff067819 */ /* 0x000fe20000011407 */
[----:B------:R-:W-:Y:S01]  /*19d0*/  IMAD.WIDE.U32 R24, R7, R28, R24 ;  /* 0x0000001c07187225 */ /* 0x000fe200078e0018 */
[----:B------:R-:W-:Y:S02]  /*19e0*/  SHF.R.U32.HI R76, RZ, 0x2, R45 ;  /* 0x00000002ff4c7819 */ /* 0x000fe4000001162d */
[----:B------:R-:W-:Y:S01]  /*19f0*/  SHF.R.S32.HI R55, RZ, 0x1f, R50 ;  /* 0x0000001fff377819 */ /* 0x000fe20000011432 */
[----:B------:R-:W-:-:S03]  /*1a00*/  IMAD.MOV.U32 R77, RZ, RZ, RZ ;  /* 0x000000ffff4d7224 */ /* 0x000fc600078e00ff */
[----:B------:R-:W-:-:S04]  /*1a10*/  LEA.HI R55, R55, R50, RZ, 0x6 ;  /* 0x0000003237377211 */ /* 0x000fc800078f30ff */
[----:B------:R-:W-:Y:S01]  /*1a20*/  SHF.R.S32.HI R55, RZ, 0x6, R55 ;  /* 0x00000006ff377819 */ /* 0x000fe20000011437 */
[----:B------:R-:W-:Y:S01]  /*1a30*/  IMAD R139, R5, R76, RZ ;  /* 0x0000004c058b7224 */ /* 0x000fe200078e02ff */
[----:B------:R-:W-:-:S04]  /*1a40*/  LOP3.LUT R151, R151, R150, RZ, 0x3c, !PT ;  /* 0x0000009697977212 */ /* 0x000fc800078e3cff */
[C---:B------:R-:W-:Y:S01]  /*1a50*/  LOP3.LUT R150, R151.reuse, R150, RZ, 0x3c, !PT ;  /* 0x0000009697967212 */ /* 0x040fe200078e3cff */
[C---:B------:R-:W-:Y:S01]  /*1a60*/  IMAD.SHL.U32 R137, R4.reuse, 0x20, RZ ;  /* 0x0000002004897824 */ /* 0x040fe200078e00ff */
[----:B------:R-:W-:Y:S02]  /*1a70*/  SHF.L.U64.HI R138, R4, 0x5, R5 ;  /* 0x00000005048a7819 */ /* 0x000fe40000010205 */
[C---:B------:R-:W-:Y:S02]  /*1a80*/  SHF.L.U64.HI R136, R2.reuse, 0x5, R3 ;  /* 0x0000000502887819 */ /* 0x040fe40000010203 */
[----:B------:R-:W-:Y:S02]  /*1a90*/  SHF.L.U32 R135, R2, 0x5, RZ ;  /* 0x0000000502877819 */ /* 0x000fe400000006ff */
[----:B------:R-:W-:Y:S01]  /*1aa0*/  LOP3.LUT R151, R151, R150, RZ, 0x3c, !PT ;  /* 0x0000009697977212 */ /* 0x000fe200078e3cff */
        /* <DEDUP_REMOVED lines=9> */
[----:B------:R-:W-:Y:S01]  /*1b40*/  IMAD R18, R29, R7, RZ ;  /* 0x000000071d127224 */ /* 0x000fe200078e02ff */
[----:B------:R-:W-:Y:S02]  /*1b50*/  LOP3.LUT R19, R46, 0xc0, RZ, 0xc0, !PT ;  /* 0x000000c02e137812 */ /* 0x000fe400078ec0ff */
[----:B------:R-:W-:Y:S02]  /*1b60*/  IADD3.X R33, PT, PT, RZ, R30, RZ, P1, !PT ;  /* 0x0000001eff217210 */ /* 0x000fe40000ffe4ff */
[----:B------:R-:W-:Y:S01]  /*1b70*/  MOV R21, 0x400 ;  /* 0x0000040000157802 */ /* 0x000fe20000000f00 */
[----:B------:R-:W-:Y:S01]  /*1b80*/  IMAD R18, R6, R28, R18 ;  /* 0x0000001c06127224 */ /* 0x000fe200078e0212 */
[----:B------:R-:W-:Y:S01]  /*1b90*/  LOP3.LUT R19, R19, 0x18, R45, 0xf8, !PT ;  /* 0x0000001813137812 */ /* 0x000fe200078ef82d */
[----:B------:R-:W-:Y:S01]  /*1ba0*/  IMAD R20, R27, R143, RZ ;  /* 0x0000008f1b147224 */ /* 0x000fe200078e02ff */
[----:B-1----:R-:W-:Y:S01]  /*1bb0*/  LEA R47, R47, R21, 0x18 ;  /* 0x000000152f2f7211 */ /* 0x002fe200078ec0ff */
[----:B------:R-:W-:Y:S01]  /*1bc0*/  IMAD.WIDE.U32 R26, R26, R143, R32 ;  /* 0x0000008f1a1a7225 */ /* 0x000fe200078e0020 */
[----:B------:R-:W-:-:S03]  /*1bd0*/  LOP3.LUT R21, R19, 0x18, R46, 0x78, !PT ;  /* 0x0000001813157812 */ /* 0x000fc600078e782e */
[----:B------:R-:W-:Y:S01]  /*1be0*/  IMAD.IADD R19, R25, 0x1, R18 ;  /* 0x0000000119137824 */ /* 0x000fe200078e0212 */
[----:B------:R-:W-:Y:S01]  /*1bf0*/  MOV R18, R24 ;  /* 0x0000001800127202 */ /* 0x000fe20000000f00 */
[----:B------:R-:W-:Y:S01]  /*1c00*/  IMAD.IADD R25, R27, 0x1, R20 ;  /* 0x000000011b197824 */ /* 0x000fe200078e0214 */
[----:B------:R-:W-:Y:S02]  /*1c10*/  IADD3 R20, P0, PT, R12, R11, RZ ;  /* 0x0000000b0c147210 */ /* 0x000fe40007f1e0ff */
[----:B------:R-:W-:Y:S01]  /*1c20*/  LOP3.LUT R46, R21, 0x1f20, R46, 0xf8, !PT ;  /* 0x00001f20152e7812 */ /* 0x000fe200078ef82e */
[----:B------:R-:W-:Y:S01]  /*1c30*/  IMAD.WIDE.U32 R18, R76, R2, R18 ;  /* 0x000000024c127225 */ /* 0x000fe200078e0012 */
[----:B------:R-:W-:-:S03]  /*1c40*/  IADD3.X R21, PT, PT, RZ, R10, RZ, P0, !PT ;  /* 0x0000000aff157210 */ /* 0x000fc600007fe4ff */
[----:B------:R-:W-:Y:S01]  /*1c50*/  IMAD R10, R3, R76, RZ ;  /* 0x0000004c030a7224 */ /* 0x000fe200078e02ff */
[----:B----4-:R-:W-:Y:S01]  /*1c60*/  LEA R152, P0, R18, R8, 0x1 ;  /* 0x0000000812987211 */ /* 0x010fe200078008ff */
[----:B------:R-:W-:Y:S02]  /*1c70*/  IMAD.MOV.U32 R24, RZ, RZ, R26 ;  /* 0x000000ffff187224 */ /* 0x000fe400078e001a */
[----:B------:R-:W-:Y:S02]  /*1c80*/  IMAD.IADD R10, R19, 0x1, R10 ;  /* 0x00000001130a7824 */ /* 0x000fe400078e020a */
[----:B------:R-:W-:-:S03]  /*1c90*/  IMAD.WIDE.U32 R26, R145, 0x40, R76 ;  /* 0x00000040911a7825 */ /* 0x000fc600078e004c */
[----:B------:R-:W-:Y:S01]  /*1ca0*/  LEA.HI.X R153, R18, R9, R10, 0x1, P0 ;  /* 0x0000000912997211 */ /* 0x000fe200000f0c0a */
[----:B------:R-:W-:Y:S01]  /*1cb0*/  IMAD R11, R27, R22, RZ ;  /* 0x000000161b0b7224 */ /* 0x000fe200078e02ff */
[----:B------:R-:W-:Y:S01]  /*1cc0*/  ISETP.GE.AND P0, PT, R55, R88, PT ;  /* 0x000000583700720c */ /* 0x000fe20003f06270 */
[C---:B------:R-:W-:Y:S01]  /*1cd0*/  IMAD.SHL.U32 R48, R22.reuse, 0x20, RZ ;  /* 0x0000002016307824 */ /* 0x040fe200078e00ff */
[----:B------:R-:W-:Y:S01]  /*1ce0*/  SHF.L.U64.HI R49, R22, 0x5, R23 ;  /* 0x0000000516317819 */ /* 0x000fe20000010217 */
[----:B------:R-:W-:Y:S02]  /*1cf0*/  IMAD R11, R26, R23, R11 ;  /* 0x000000171a0b7224 */ /* 0x000fe400078e020b */
[----:B------:R-:W-:-:S04]  /*1d00*/  IMAD.WIDE.U32 R20, R76, R4, R20 ;  /* 0x000000044c147225 */ /* 0x000fc800078e0014 */
[----:B------:R-:W-:Y:S01]  /*1d10*/  IMAD.WIDE.U32 R22, R26, R22, R24 ;  /* 0x000000161a167225 */ /* 0x000fe200078e0018 */
[----:B------:R-:W-:-:S03]  /*1d20*/  LEA R140, P1, R20, R14, 0x1 ;  /* 0x0000000e148c7211 */ /* 0x000fc600078208ff */
[----:B------:R-:W-:Y:S01]  /*1d30*/  IMAD.IADD R139, R21, 0x1, R139 ;  /* 0x00000001158b7824 */ /* 0x000fe200078e028b */
[----:B------:R-:W-:Y:S02]  /*1d40*/  IADD3 R11, PT, PT, R23, R11, RZ ;  /* 0x0000000b170b7210 */ /* 0x000fe40007ffe0ff */
[----:B------:R-:W-:Y:S01]  /*1d50*/  LEA R74, P2, R22, R16, 0x1 ;  /* 0x00000010164a7211 */ /* 0x000fe200078408ff */
[----:B------:R-:W-:Y:S01]  /*1d60*/  IMAD R46, R46, 0x2, R47 ;  /* 0x000000022e2e7824 */ /* 0x000fe200078e022f */
[----:B------:R-:W-:Y:S02]  /*1d70*/  LEA.HI.X R139, R20, R15, R139, 0x1, P1 ;  /* 0x0000000f148b7211 */ /* 0x000fe400008f0c8b */
[----:B------:R-:W-:Y:S02]  /*1d80*/  LEA.HI.X R75, R22, R17, R11, 0x1, P2 ;  /* 0x00000011164b7211 */ /* 0x000fe400010f0c0b */
[C---:B------:R-:W-:Y:S02]  /*1d90*/  LOP3.LUT R10, R12.reuse, 0x20, RZ, 0xfc, !PT ;  /* 0x000000200c0a7812 */ /* 0x040fe400078efcff */
[----:B------:R-:W-:Y:S01]  /*1da0*/  LOP3.LUT R9, R12, 0x40, RZ, 0xfc, !PT ;  /* 0x000000400c097812 */ /* 0x000fe200078efcff */
        /* <DEDUP_REMOVED lines=12> */
[----:B------:R-:W-:Y:S01]  /*1e70*/  MOV R13, RZ ;  /* 0x000000ff000d7202 */ /* 0x000fe20000000f00 */
[----:B------:R-:W-:Y:S01]  /*1e80*/  VIADD R54, R76, 0x20 ;  /* 0x000000204c367836 */ /* 0x000fe20000000000 */
[C---:B------:R-:W-:Y:S01]  /*1e90*/  LEA R71, R88.reuse, 0xffffffc0, 0x6 ;  /* 0xffffffc058477811 */ /* 0x040fe200078e30ff */
[----:B------:R-:W-:Y:S01]  /*1ea0*/  IMAD R69, R88, -0x40, R50 ;  /* 0xffffffc058457824 */ /* 0x000fe200078e0232 */
[----:B------:R-:W-:Y:S01]  /*1eb0*/  IADD3 R3, P0, PT, -R50, R76, RZ ;  /* 0x0000004c32037210 */ /* 0x000fe20007f1e1ff */
        /* <DEDUP_REMOVED lines=13> */
[----:B-----5:R-:W-:-:S03]  /*1f90*/  SHF.L.U64.HI R64, R20, 0x5, R21 ;  /* 0x0000000514407819 */ /* 0x020fc60000010215 */
[----:B------:R-:W-:Y:S01]  /*1fa0*/  IMAD.IADD R15, R15, 0x1, R2 ;  /* 0x000000010f0f7824 */ /* 0x000fe200078e0202 */
[----:B------:R-:W-:Y:S01]  /*1fb0*/  SHF.L.U32 R65, R20, 0x5, RZ ;  /* 0x0000000514417819 */ /* 0x000fe200000006ff */
[----:B------:R-:W-:Y:S02]  /*1fc0*/  IMAD R2, R29, R144, RZ ;  /* 0x000000901d027224 */ /* 0x000fe400078e02ff */
[----:B------:R-:W-:Y:S01]  /*1fd0*/  IMAD R8, R57, R7, RZ ;  /* 0x0000000739087224 */ /* 0x000fe200078e02ff */
[----:B------:R-:W-:Y:S02]  /*1fe0*/  LEA.HI R70, R11, R11, RZ, 0x1 ;  /* 0x0000000b0b467211 */ /* 0x000fe400078f08ff */
[----:B------:R-:W-:Y:S01]  /*1ff0*/  IADD3 R27, PT, PT, R27, R2, RZ ;  /* 0x000000021b1b7210 */ /* 0x000fe20007ffe0ff */
[----:B------:R-:W-:Y:S01]  /*2000*/  IMAD R8, R56, R6, R8 ;  /* 0x0000000638087224 */ /* 0x000fe200078e0208 */
[----:B------:R-:W-:Y:S01]  /*2010*/  SHF.R.S32.HI R2, RZ, 0x1f, R50 ;  /* 0x0000001fff027819 */ /* 0x000fe20000011432 */
[----:B------:R-:W-:Y:S01]  /*2020*/  IMAD.WIDE.U32 R56, R7, R56, R14 ;  /* 0x0000003807387225 */ /* 0x000fe200078e000e */
[----:B------:R-:W-:-:S03]  /*2030*/  SHF.R.S32.HI R70, RZ, 0x1, R70 ;  /* 0x00000001ff467819 */ /* 0x000fc60000011446 */
[----:B------:R-:W-:Y:S01]  /*2040*/  IMAD R14, R21, R71, RZ ;  /* 0x00000047150e7224 */ /* 0x000fe200078e02ff */
[----:B------:R-:W-:Y:S01]  /*2050*/  IADD3 R57, PT, PT, R57, R8, RZ ;  /* 0x0000000839397210 */ /* 0x000fe20007ffe0ff */
[----:B------:R-:W-:-:S04]  /*2060*/  IMAD.WIDE.U32 R26, R71, R20, R26 ;  /* 0x00000014471a7225 */ /* 0x000fc800078e001a */
[----:B------:R-:W-:Y:S02]  /*2070*/  IMAD.IADD R27, R27, 0x1, R14 ;  /* 0x000000011b1b7824 */ /* 0x000fe400078e020e */
[----:B------:R-:W-:Y:S02]  /*2080*/  IMAD R14, R25, R7, RZ ;  /* 0x00000007190e7224 */ /* 0x000fe400078e02ff */
[----:B------:R-:W-:Y:S02]  /*2090*/  IMAD.X R2, RZ, RZ, ~R2, P0 ;  /* 0x000000ffff027224 */ /* 0x000fe400000e0e02 */
[----:B------:R-:W-:Y:S02]  /*20a0*/  IMAD R6, R24, R6, R14 ;  /* 0x0000000618067224 */ /* 0x000fe400078e020e */
[----:B------:R-:W-:Y:S02]  /*20b0*/  IMAD R8, R2, R80, RZ ;  /* 0x0000005002087224 */ /* 0x000fe400078e02ff */
[----:B------:R-:W-:-:S04]  /*20c0*/  IMAD.WIDE.U32 R24, R7, R24, R26 ;  /* 0x0000001807187225 */ /* 0x000fc800078e001a */
[-C--:B------:R-:W-:Y:S02]  /*20d0*/  IMAD R8, R81, R3.reuse, R8 ;  /* 0x0000000351087224 */ /* 0x080fe400078e0208 */
[----:B------:R-:W-:-:S04]  /*20e0*/  IMAD.WIDE.U32 R56, R80, R3, R56 ;  /* 0x0000000350387225 */ /* 0x000fc800078e0038 */
[----:B------:R-:W-:Y:S01]  /*20f0*/  IMAD.IADD R25, R25, 0x1, R6 ;  /* 0x0000000119197824 */ /* 0x000fe200078e0206 */
[----:B------:R-:W-:Y:S01]  /*2100*/  IADD3 R6, PT, PT, R71, R0, RZ ;  /* 0x0000000047067210 */ /* 0x000fe20007ffe0ff */
[----:B------:R-:W-:Y:S01]  /*2110*/  IMAD R60, R76, R70, RZ ;  /* 0x000000464c3c7224 */ /* 0x000fe200078e02ff */
[----:B------:R-:W-:Y:S01]  /*2120*/  LOP3.LUT R0, R45, 0x3, RZ, 0xc0, !PT ;  /* 0x000000032d007812 */ /* 0x000fe200078ec0ff */
[----:B------:R-:W-:Y:S01]  /*2130*/  IMAD R15, R2, R20, RZ ;  /* 0x00000014020f7224 */ /* 0x000fe200078e02ff */
[----:B------:R-:W-:Y:S01]  /*2140*/  IADD3 R8, PT, PT, R57, R8, RZ ;  /* 0x0000000839087210 */ /* 0x000fe20007ffe0ff */
[----:B------:R-:W-:Y:S01]  /*2150*/  IMAD R2, R70, R6, RZ ;  /* 0x0000000646027224 */ /* 0x000fe200078e02ff */
[----:B------:R-:W-:Y:S01]  /*2160*/  LEA R57, P0, R56, R22, 0x1 ;  /* 0x0000001638397211 */ /* 0x000fe200078008ff */
[C---:B------:R-:W-:Y:S01]  /*2170*/  IMAD R6, R0.reuse, 0x4, R60 ;  /* 0x0000000400067824 */ /* 0x040fe200078e023c */
[----:B------:R-:W-:Y:S01]  /*2180*/  LEA R60, R0, R60, 0x3 ;  /* 0x0000003c003c7211 */ /* 0x000fe200078e18ff */
[----:B------:R-:W-:Y:S01]  /*2190*/  IMAD R15, R21, R3, R15 ;  /* 0x00000003150f7224 */ /* 0x000fe200078e020f */
[----:B------:R-:W-:Y:S01]  /*21a0*/  LEA.HI.X R56, R56, R23, R8, 0x1, P0 ;  /* 0x0000001738387211 */ /* 0x000fe200000f0c08 */
[----:B------:R-:W-:Y:S01]  /*21b0*/  IMAD.WIDE.U32 R22, R20, R3, R24 ;  /* 0x0000000314167225 */ /* 0x000fe200078e0018 */
[----:B------:R-:W-:-:S02]  /*21c0*/  IADD3 R3, P1, PT, R2, R60, RZ ;  /* 0x0000003c02037210 */ /* 0x000fc40007f3e0ff */
[----:B------:R-:W-:Y:S01]  /*21d0*/  SHF.R.S32.HI R0, RZ, 0x1f, R2 ;  /* 0x0000001fff007819 */ /* 0x000fe20000011402 */
[----:B------:R-:W-:Y:S01]  /*21e0*/  IMAD.IADD R15, R23, 0x1, R15 ;  /* 0x00000001170f7824 */ /* 0x000fe200078e020f */
[----:B------:R-:W-:Y:S01]  /*21f0*/  IADD3 R2, P2, PT, R2, R6, RZ ;  /* 0x0000000602027210 */ /* 0x000fe20007f5e0ff */
[----:B------:R-:W-:Y:S01]  /*2200*/  IMAD.SHL.U32 R61, R3, 0x2, RZ ;  /* 0x00000002033d7824 */ /* 0x000fe200078e00ff */
[----:B------:R-:W-:Y:S02]  /*2210*/  LEA R14, P0, R22, R16, 0x1 ;  /* 0x00000010160e7211 */ /* 0x000fe400078008ff */
[-C--:B------:R-:W-:Y:S02]  /*2220*/  LEA.HI.X.SX32 R60, R60, R0.reuse, 0x1, P1 ;  /* 0x000000003c3c7211 */ /* 0x080fe400008f0eff */
        /* <DEDUP_REMOVED lines=11> */
[----:B------:R-:W-:Y:S02]  /*22e0*/  SHF.L.U32 R70, R70, 0x5, RZ ;  /* 0x0000000546467819 */ /* 0x000fe400000006ff */
[-C--:B------:R-:W-:Y:S02]  /*22f0*/  IADD3.X R35, PT, PT, R19, R0.reuse, RZ, P1, !PT ;  /* 0x0000000013237210 */ /* 0x080fe40000ffe4ff */
[----:B------:R-:W-:Y:S02]  /*2300*/  IADD3.X R17, PT, PT, R5, R0, RZ, P0, !PT ;  /* 0x0000000005117210 */ /* 0x000fe400007fe4ff */
[----:B------:R-:W-:-:S07]  /*2310*/  SHF.R.S32.HI R66, RZ, 0x1f, R70 ;  /* 0x0000001fff427819 */ /* 0x000fce0000011446 */
.L_x_9297:
[----:B------:R-:W-:Y:S01]  /*2320*/  VIADD R68, R68, 0x40 ;  /* 0x0000004044447836 */ /* 0x000fe20000000000 */
[----:B------:R-:W-:Y:S01]  /*2330*/  BSSY.RECONVERGENT B0, `(.L_x_9261) ;  /* 0x0000018000007945 */ /* 0x000fe20003800200 */
[----:B------:R-:W-:Y:S02]  /*2340*/  VIADD R69, R69, 0x40 ;  /* 0x0000004045457836 */ /* 0x000fe40000000000 */
[----:B------:R-:W-:Y:S01]  /*2350*/  IMAD.MOV.U32 R2, RZ, RZ, R57 ;  /* 0x000000ffff027224 */ /* 0x000fe200078e0039 */
[-C--:B------:R-:W-:Y:S01]  /*2360*/  ISETP.GE.AND P3, PT, R76, R68.reuse, PT ;  /* 0x000000444c00720c */ /* 0x080fe20003f66270 */
[----:B------:R-:W-:Y:S01]  /*2370*/  IMAD.MOV.U32 R3, RZ, RZ, R56 ;  /* 0x000000ffff037224 */ /* 0x000fe200078e0038 */
        /* <DEDUP_REMOVED lines=19> */
.L_x_9262:
[----:B------:R-:W-:Y:S05]  /*24b0*/  BSYNC.RECONVERGENT B0 ;  /* 0x0000000000007941 */ /* 0x000fea0003800200 */
.L_x_9261:
        /* <DEDUP_REMOVED lines=15> */
.L_x_9264:
[----:B------:R-:W-:Y:S05]  /*25b0*/  BSYNC.RECONVERGENT B0 ;  /* 0x0000000000007941 */ /* 0x000fea0003800200 */
.L_x_9263:
[----:B------:R-:W-:Y:S01]  /*25c0*/  IMAD.MOV.U32 R72, RZ, RZ, R71 ;  /* 0x000000ffff487224 */ /* 0x000fe200078e0047 */
[----:B------:R-:W3:Y:S01]  /*25d0*/  LD.E R56, desc[UR4][R84.64+0x130] ;  /* 0x0001300454387980 */ /* 0x000ee2000c101900 */
[----:B------:R-:W-:Y:S01]  /*25e0*/  UMOV UR6, URZ ;  /* 0x000000ff00067c82 */ /* 0x000fe20008000000 */
[----:B------:R-:W-:Y:S01]  /*25f0*/  BSSY.RECONVERGENT B2, `(.L_x_9265) ;  /* 0x00003c7000027945 */ /* 0x000fe20003800200 */
[----:B------:R-:W-:Y:S01]  /*2600*/  IADD3 R0, P0, PT, RZ, -UR6, RZ ;  /* 0x80000006ff007c10 */ /* 0x000fe2000ff1e0ff */
[----:B------:R-:W4:Y:S01]  /*2610*/  LD.E R11, desc[UR4][R84.64+0xd0] ;  /* 0x0000d004540b7980 */ /* 0x000f22000c101900 */
[----:B------:R-:W-:Y:S02]  /*2620*/  VIADD R67, R67, 0xffffffff ;  /* 0xffffffff43437836 */ /* 0x000fe40000000000 */
[----:B------:R-:W-:Y:S01]  /*2630*/  VIADD R71, R71, 0xffffffc0 ;  /* 0xffffffc047477836 */ /* 0x000fe20000000000 */
        /* <DEDUP_REMOVED lines=18> */
.L_x_9268:
[----:B------:R-:W-:Y:S05]  /*2760*/  BSYNC.RECONVERGENT B0 ;  /* 0x0000000000007941 */ /* 0x000fea0003800200 */
.L_x_9267:
        /* <DEDUP_REMOVED lines=17> */
.L_x_9266:
        /* <DEDUP_REMOVED lines=62> */
.L_x_9274:
[----:B------:R-:W-:Y:S05]  /*2c60*/  BSYNC.RECONVERGENT B0 ;  /* 0x0000000000007941 */ /* 0x000fea0003800200 */
.L_x_9273:
        /* <DEDUP_REMOVED lines=52> */
.L_x_9276:
[----:B------:R-:W-:Y:S05]  /*2fb0*/  BSYNC.RECONVERGENT B0 ;  /* 0x0000000000007941 */ /* 0x000fea0003800200 */
.L_x_9275:
        /* <DEDUP_REMOVED lines=51> */
.L_x_9272:
[----:B------:R-:W-:Y:S05]  /*32f0*/  BSYNC.RECONVERGENT B1 ;  /* 0x0000000000017941 */ /* 0x000fea0003800200 */
.L_x_9271:
        /* <DEDUP_REMOVED lines=67> */
.L_x_9280:
[----:B------:R-:W-:Y:S05]  /*3730*/  BSYNC.RECONVERGENT B0 ;  /* 0x0000000000007941 */ /* 0x000fea0003800200 */
.L_x_9279:
        /* <DEDUP_REMOVED lines=52> */
.L_x_9282:
[----:B------:R-:W-:Y:S05]  /*3a80*/  BSYNC.RECONVERGENT B0 ;  /* 0x0000000000007941 */ /* 0x000fea0003800200 */
.L_x_9281:
        /* <DEDUP_REMOVED lines=51> */
.L_x_9278:
[----:B------:R-:W-:Y:S05]  /*3dc0*/  BSYNC.RECONVERGENT B1 ;  /* 0x0000000000017941 */ /* 0x000fea0003800200 */
.L_x_9277:
[----:B------:R-:W3:Y:S02]  /*3dd0*/  LD.E R0, desc[UR4][R84.64+0xd0] ;  /* 0x0000d00454007980 */ /* 0x000ee4000c101900 */
[----:B---3--:R-:W-:Y:S05]  /*3de0*/  IMAD.U32 R0, R0, -0x20, RZ ;  /* 0xffffffe000007824 */ /* 0x008fea00078e00ff */
[C---:B------:R-:W-:Y:S02]  /*3df0*/  LEA R16, P1, R0.reuse, R16, 0x1 ;  /* 0x0000001000107211 */ /* 0x040fe400078208ff */
[C---:B------:R-:W-:Y:S02]  /*3e00*/  LEA R34, P0, R0.reuse, R34, 0x1 ;  /* 0x0000002200227211 */ /* 0x040fe400078008ff */
[C---:B------:R-:W-:Y:S02]  /*3e10*/  LEA.HI.X.SX32 R17, R0.reuse, R17, 0x1, P1 ;  /* 0x0000001100117211 */ /* 0x040fe400008f0eff */
[----:B------:R-:W-:Y:S01]  /*3e20*/  LEA.HI.X.SX32 R35, R0, R35, 0x1, P0 ;  /* 0x0000002300237211 */ /* 0x000fe200000f0eff */
[----:B------:R-:W-:Y:S05]  /*3e30*/  BRA `(.L_x_9269) ;  /* 0x0000002400087947 */ /* 0x000fea0003800000 */
.L_x_9270:
        /* <DEDUP_REMOVED lines=99> */
.L_x_9286:
[----:B------:R-:W-:Y:S05]  /*4470*/  BSYNC.RECONVERGENT B0 ;  /* 0x0000000000007941 */ /* 0x000fea0003800200 */
.L_x_9285:
        /* <DEDUP_REMOVED lines=92> */
.L_x_9288:
[----:B------:R-:W-:Y:S05]  /*4a40*/  BSYNC.RECONVERGENT B0 ;  /* 0x0000000000007941 */ /* 0x000fea0003800200 */
.L_x_9287:
        /* <DEDUP_REMOVED lines=90> */
.L_x_9284:
[----:B------:R-:W-:Y:S05]  /*4ff0*/  BSYNC.RECONVERGENT B1 ;  /* 0x0000000000017941 */ /* 0x000fea0003800200 */
.L_x_9283:
        /* <DEDUP_REMOVED lines=100> */
.L_x_9292:
[----:B------:R-:W-:Y:S05]  /*5640*/  BSYNC.RECONVERGENT B0 ;  /* 0x0000000000007941 */ /* 0x000fea0003800200 */
.L_x_9291:
        /* <DEDUP_REMOVED lines=91> */
.L_x_9294:
[----:B------:R-:W-:Y:S05]  /*5c00*/  BSYNC.RECONVERGENT B0 ;  /* 0x0000000000007941 */ /* 0x000fea0003800200 */
.L_x_9293:
        /* <DEDUP_REMOVED lines=90> */
.L_x_9290:
[----:B------:R-:W-:Y:S05]  /*61b0*/  BSYNC.RECONVERGENT B1 ;  /* 0x0000000000017941 */ /* 0x000fea0003800200 */
.L_x_9289:
        /* <DEDUP_REMOVED lines=10> */
.L_x_9269:
[----:B------:R-:W-:Y:S05]  /*6260*/  BSYNC.RECONVERGENT B2 ;  /* 0x0000000000027941 */ /* 0x000fea0003800200 */
.L_x_9265:
        /* <DEDUP_REMOVED lines=103> */
.L_x_9296:
[----:B------:R-:W-:Y:S05]  /*68e0*/  BSYNC.RECONVERGENT B0 ;  /* 0x0000000000007941 */ /* 0x000fea0003800200 */
.L_x_9295:
[----:B------:R-:W-:Y:S11]  /*68f0*/  ISETP.GT.AND P0, PT, R67, R55, PT ;  /* 0x000000374300720c */ /* 0x000ff60003f04270 */
[----:B------:R-:W-:Y:S02]  /*6900*/  @!UPT UIADD3 URZ, UPT, UPT, URZ, URZ, URZ ;  /* 0x000000fffffff290 */ /* 0x000fe4000fffe0ff */
[----:B------:R-:W-:Y:S05]  /*6910*/  @P0 BRA `(.L_x_9297) ;  /* 0xffffffb800800947 */ /* 0x000fea000383ffff */
.L_x_9260:
        /* <DEDUP_REMOVED lines=30> */
.L_x_9302:
[----:B------:R3:W-:Y:S02]  /*6b00*/  STS.128 [R46+0x2000], RZ ;  /* 0x002000ff2e007388 */ /* 0x0007e40000000c00 */
.L_x_9301:
[----:B------:R-:W-:Y:S05]  /*6b10*/  BSYNC.RECONVERGENT B0 ;  /* 0x0000000000007941 */ /* 0x000fea0003800200 */
.L_x_9300:
        /* <DEDUP_REMOVED lines=24> */
.L_x_9304:
[----:B------:R1:W-:Y:S01]  /*6ca0*/  STS.128 [R46+0x2800], RZ ;  /* 0x002800ff2e007388 */ /* 0x0003e20000000c00 */
[----:B------:R-:W-:Y:S05]  /*6cb0*/  BRA `(.L_x_9303) ;  /* 0x0000003c00007947 */ /* 0x000fea0003800000 */
.L_x_9299:
[----:B------:R-:W2:Y:S01]  /*6cc0*/  LD.E.64 R2, desc[UR4][R84.64+0xf0] ;  /* 0x0000f00454027980 */ /* 0x000ea2000c101b00 */
[----:B------:R-:W-:-:S03]  /*6cd0*/  IMAD.MOV.U32 R6, RZ, RZ, RZ ;  /* 0x000000ffff067224 */ /* 0x000fc600078e00ff */
[----:B------:R-:W3:Y:S04]  /*6ce0*/  LD.E.U8 R4, desc[UR4][R84.64+0x1b3] ;  /* 0x0001b30454047980 */ /* 0x000ee8000c101100 */
[----:B------:R1:W5:Y:S01]  /*6cf0*/  LD.E.64 R32, desc[UR4][R84.64+0x150] ;  /* 0x0001500454207980 */ /* 0x000362000c101b00 */
[----:B--2---:R-:W-:-:S04]  /*6d00*/  ISETP.NE.U32.AND P1, PT, R2, RZ, PT ;  /* 0x000000ff0200720c */ /* 0x004fc80003f25070 */
[----:B------:R-:W-:-:S13]  /*6d10*/  ISETP.NE.AND.EX P1, PT, R3, RZ, PT, P1 ;  /* 0x000000ff0300720c */ /* 0x000fda0003f25310 */
[----:B------:R-:W-:-:S05]  /*6d20*/  @P1 IADD3 R2, P0, PT, R2, R52, RZ ;  /* 0x0000003402021210 */ /* 0x000fca0007f1e0ff */
[----:B------:R-:W-:-:S05]  /*6d30*/  @P1 IMAD.X R3, R3, 0x1, R51, P0 ;  /* 0x0000000103031824 */ /* 0x000fca00000e0633 */
[----:B------:R-:W2:Y:S04]  /*6d40*/  @P1 LD.E R6, desc[UR4][R2.64] ;  /* 0x0000000402061980 */ /* 0x000ea8000c101900 */
[----:B------:R1:W5:Y:S01]  /*6d50*/  LD.E.64 R2, desc[UR4][R84.64+0x148] ;  /* 0x0001480454027980 */ /* 0x000362000c101b00 */
        /* <DEDUP_REMOVED lines=36> */
[----:B------:R-:W-:Y:S01]  /*6fa0*/  HADD2.F32 R23, -RZ, R24.H0_H0 ;  /* 0x20000018ff177230 */ /* 0x000fe20000004100 */
[----:B------:R-:W-:Y:S01]  /*6fb0*/  MOV R22, R18 ;  /* 0x0000001200167202 */ /* 0x000fe20000000f00 */
[----:B------:R-:W-:-:S02]  /*6fc0*/  HADD2.F32 R19, -RZ, R6.H1_H1 ;  /* 0x30000006ff137230 */ /* 0x000fc40000004100 */
[----:B------:R-:W-:Y:S02]  /*6fd0*/  HADD2.F32 R24, -RZ, R24.H1_H1 ;  /* 0x30000018ff187230 */ /* 0x000fe40000004100 */
[----:B------:R-:W-:Y:S02]  /*6fe0*/  HADD2.F32 R26, -RZ, R6.H0_H0 ;  /* 0x20000006ff1a7230 */ /* 0x000fe40000004100 */
[----:B---3--:R-:W-:Y:S02]  /*6ff0*/  HADD2.F32 R11, -RZ, R3.H1_H1 ;  /* 0x30000003ff0b7230 */ /* 0x008fe40000004100 */
[----:B------:R-:W-:Y:S02]  /*7000*/  HADD2.F32 R16, -RZ, R2.H1_H1 ;  /* 0x30000002ff107230 */ /* 0x000fe40000004100 */
[----:B----4-:R-:W-:Y:S02]  /*7010*/  HADD2.F32 R17, -RZ, R5.H1_H1 ;  /* 0x30000005ff117230 */ /* 0x010fe40000004100 */
[----:B------:R-:W-:Y:S01]  /*7020*/  FMUL.FTZ R6, R19, R11 ;  /* 0x0000000b13067220 */ /* 0x000fe20000410000 */
[----:B------:R-:W-:-:S02]  /*7030*/  HADD2.F32 R18, -RZ, R4.H1_H1 ;  /* 0x30000004ff127230 */ /* 0x000fc40000004100 */
[C---:B------:R-:W-:Y:S01]  /*7040*/  FMUL.FTZ R25, R24.reuse, R16 ;  /* 0x0000001018197220 */ /* 0x040fe20000410000 */
[----:B------:R-:W-:Y:S02]  /*7050*/  HADD2.F32 R4, -RZ, R4.H0_H0 ;  /* 0x20000004ff047230 */ /* 0x000fe40000004100 */
[----:B------:R-:W-:Y:S01]  /*7060*/  FMUL.FTZ R19, R19, R17 ;  /* 0x0000001113137220 */ /* 0x000fe20000410000 */
[----:B------:R-:W-:Y:S02]  /*7070*/  HADD2.F32 R2, -RZ, R2.H0_H0 ;  /* 0x20000002ff027230 */ /* 0x000fe40000004100 */
[----:B------:R-:W-:Y:S01]  /*7080*/  FMUL.FTZ R24, R24, R18 ;  /* 0x0000001218187220 */ /* 0x000fe20000410000 */
[----:B------:R-:W-:Y:S02]  /*7090*/  HADD2.F32 R3, -RZ, R3.H0_H0 ;  /* 0x20000003ff037230 */ /* 0x000fe40000004100 */
[----:B------:R-:W-:Y:S01]  /*70a0*/  FFMA.FTZ R19, R26, R11, R19 ;  /* 0x0000000b1a137223 */ /* 0x000fe20000010013 */
[----:B------:R-:W-:-:S02]  /*70b0*/  HADD2.F32 R11, -RZ, R7.H1_H1 ;  /* 0x30000007ff0b7230 */ /* 0x000fc40000004100 */
[C---:B------:R-:W-:Y:S01]  /*70c0*/  FFMA.FTZ R24, R23.reuse, R16, R24 ;  /* 0x0000001017187223 */ /* 0x040fe20000010018 */
[--C-:B------:R-:W-:Y:S02]  /*70d0*/  HADD2.F32 R16, -RZ, R22.reuse.H1_H1 ;  /* 0x30000016ff107230 */ /* 0x100fe40000004100 */
[----:B------:R-:W-:Y:S01]  /*70e0*/  FFMA.FTZ R25, R23, R18, -R25 ;  /* 0x0000001217197223 */ /* 0x000fe20000010819 */
[----:B------:R-:W-:Y:S02]  /*70f0*/  HADD2.F32 R5, -RZ, R5.H0_H0 ;  /* 0x20000005ff057230 */ /* 0x000fe40000004100 */
        /* <DEDUP_REMOVED lines=14> */
[----:B------:R-:W-:Y:S02]  /*71e0*/  MOV R16, R17 ;  /* 0x0000001100107202 */ /* 0x000fe40000000f00 */
[----:B------:R-:W-:Y:S02]  /*71f0*/  F2FP.F16.F32.PACK_AB R19, R19, R6 ;  /* 0x000000061313723e */ /* 0x000fe400000000ff */
[----:B------:R-:W-:Y:S02]  /*7200*/  MOV R17, R24 ;  /* 0x0000001800117202 */ /* 0x000fe40000000f00 */
[----:B------:R-:W-:Y:S02]  /*7210*/  MOV R18, R11 ;  /* 0x0000000b00127202 */ /* 0x000fe40000000f00 */
.L_x_9311:
[----:B------:R-:W-:Y:S05]  /*7220*/  BSYNC.RECONVERGENT B0 ;  /* 0x0000000000007941 */ /* 0x000fea0003800200 */
.L_x_9310:
[----:B-----5:R-:W-:Y:S01]  /*7230*/  IMAD.MOV.U32 R6, RZ, RZ, R18 ;  /* 0x000000ffff067224 */ /* 0x020fe200078e0012 */
[----:B------:R-:W-:Y:S01]  /*7240*/  MOV R4, R16 ;  /* 0x0000001000047202 */ /* 0x000fe20000000f00 */
[----:B------:R-:W-:Y:S01]  /*7250*/  IMAD.MOV.U32 R7, RZ, RZ, R19 ;  /* 0x000000ffff077224 */ /* 0x000fe200078e0013 */
[----:B------:R-:W-:Y:S02]  /*7260*/  MOV R5, R17 ;  /* 0x0000001100057202 */ /* 0x000fe40000000f00 */
.L_x_9309:
[----:B------:R-:W-:Y:S05]  /*7270*/  BSYNC.RECONVERGENT B1 ;  /* 0x0000000000017941 */ /* 0x000fea0003800200 */
.L_x_9308:
        /* <DEDUP_REMOVED lines=9> */
[----:B------:R-:W2:Y:S04]  /*7310*/  LD.E.64 R2, desc[UR4][R20.64+0x20] ;  /* 0x0000200414027980 */ /* 0x000ea8000c101b00 */
[----:B---3--:R-:W3:Y:S01]  /*7320*/  LD.E.64 R4, desc[UR4][R14.64+0x20] ;  /* 0x000020040e047980 */ /* 0x008ee2000c101b00 */
        /* <DEDUP_REMOVED lines=8> */
[----:B--2---:R-:W-:Y:S02]  /*73b0*/  HADD2.F32 R11, -RZ, R3.H1_H1 ;  /* 0x30000003ff0b7230 */ /* 0x004fe40000004100 */
[----:B------:R-:W-:Y:S02]  /*73c0*/  HADD2.F32 R16, -RZ, R2.H1_H1 ;  /* 0x30000002ff107230 */ /* 0x000fe40000004100 */
[----:B---3--:R-:W-:Y:S02]  /*73d0*/  HADD2.F32 R17, -RZ, R5.H1_H1 ;  /* 0x30000005ff117230 */ /* 0x008fe40000004100 */
        /* <DEDUP_REMOVED lines=32> */
.L_x_9315:
[----:B------:R-:W-:Y:S05]  /*75e0*/  BSYNC.RECONVERGENT B0 ;  /* 0x0000000000007941 */ /* 0x000fea0003800200 */
.L_x_9314:
[----:B-----5:R1:W-:Y:S02]  /*75f0*/  STS.128 [R46+0x1000], R16 ;  /* 0x001000102e007388 */ /* 0x0203e40000000c00 */
.L_x_9313:
[----:B------:R-:W-:Y:S05]  /*7600*/  BSYNC.RECONVERGENT B1 ;  /* 0x0000000000017941 */ /* 0x000fea0003800200 */
.L_x_9312:
        /* <DEDUP_REMOVED lines=52> */
.L_x_9317:
[----:B------:R-:W-:Y:S05]  /*7950*/  BSYNC.RECONVERGENT B0 ;  /* 0x0000000000007941 */ /* 0x000fea0003800200 */
.L_x_9316:
[----:B-----5:R1:W-:Y:S02]  /*7960*/  STS.128 [R46+0x2000], R16 ;  /* 0x002000102e007388 */ /* 0x0203e40000000c00 */
.L_x_9307:
[----:B------:R-:W-:Y:S05]  /*7970*/  BSYNC.RECONVERGENT B2 ;  /* 0x0000000000027941 */ /* 0x000fea0003800200 */
.L_x_9306:
        /* <DEDUP_REMOVED lines=58> */
.L_x_9321:
[----:B------:R-:W-:Y:S05]  /*7d20*/  BSYNC.RECONVERGENT B0 ;  /* 0x0000000000007941 */ /* 0x000fea0003800200 */
.L_x_9320:
[----:B-----5:R1:W-:Y:S02]  /*7d30*/  STS.128 [R46+0x800], R16 ;  /* 0x000800102e007388 */ /* 0x0203e40000000c00 */
.L_x_9319:
[----:B------:R-:W-:Y:S05]  /*7d40*/  BSYNC.RECONVERGENT B1 ;  /* 0x0000000000017941 */ /* 0x000fea0003800200 */
.L_x_9318:
        /* <DEDUP_REMOVED lines=53> */
.L_x_9325:
[----:B------:R-:W-:Y:S05]  /*80a0*/  BSYNC.RECONVERGENT B0 ;  /* 0x0000000000007941 */ /* 0x000fea0003800200 */
.L_x_9324:
[----:B-----5:R1:W-:Y:S02]  /*80b0*/  STS.128 [R46+0x1800], R16 ;  /* 0x001800102e007388 */ /* 0x0203e40000000c00 */
.L_x_9323:
[----:B------:R-:W-:Y:S05]  /*80c0*/  BSYNC.RECONVERGENT B1 ;  /* 0x0000000000017941 */ /* 0x000fea0003800200 */
.L_x_9322:
[----:B------:R-:W-:-:S13]  /*80d0*/  ISETP.GE.AND P0, PT, R9, R8, PT ;  /* 0x000000080900720c */ /* 0x000fda0003f06270 */
[----:B------:R1:W-:Y:S01]  /*80e0*/  @P0 STS.128 [R46+0x2800], RZ ;  /* 0x002800ff2e000388 */ /* 0x0003e20000000c00 */
[----:B------:R-:W-:Y:S05]  /*80f0*/  @P0 BRA `(.L_x_9303) ;  /* 0x0000002400f00947 */ /* 0x000fea0003800000 */
[----:B-1----:R1:W5:Y:S01]  /*8100*/  LD.E.128 R16, desc[UR4][R22.64+0x80] ;  /* 0x0000800416107980 */ /* 0x002362000c101d00 */
[----:B------:R-:W-:Y:S01]  /*8110*/  ISETP.GE.AND P0, PT, R9, R0, PT ;  /* 0x000000000900720c */ /* 0x000fe20003f06270 */
[----:B------:R-:W-:-:S12]  /*8120*/  BSSY.RECONVERGENT B0, `(.L_x_9326) ;  /* 0x0000030000007945 */ /* 0x000fd80003800200 */
[----:B------:R-:W-:Y:S05]  /*8130*/  @P0 BRA `(.L_x_9327) ;  /* 0x0000000000b80947 */ /* 0x000fea0003800000 */
[----:B------:R2:W4:Y:S04]  /*8140*/  LD.E.64 R2, desc[UR4][R20.64+0x40] ;  /* 0x0000400414027980 */ /* 0x000528000c101b00 */
[----:B---3--:R3:W4:Y:S01]  /*8150*/  LD.E.64 R4, desc[UR4][R14.64+0x40] ;  /* 0x000040040e047980 */ /* 0x008722000c101b00 */
[----:B-----5:R-:W-:Y:S02]  /*8160*/  MOV R7, R17 ;  /* 0x0000001100077202 */ /* 0x020fe40000000f00 */
[----:B------:R-:W-:Y:S02]  /*8170*/  MOV R0, R19 ;  /* 0x0000001300007202 */ /* 0x000fe40000000f00 */
[----:B------:R-:W-:Y:S01]  /*8180*/  MOV R6, R16 ;  /* 0x0000001000067202 */ /* 0x000fe20000000f00 */
[--C-:B------:R-:W-:Y:S01]  /*8190*/  HADD2.F32 R17, -RZ, R7.reuse.H0_H0 ;  /* 0x20000007ff117230 */ /* 0x100fe20000004100 */
[----:B------:R-:W-:Y:S01]  /*81a0*/  MOV R16, R18 ;  /* 0x0000001200107202 */ /* 0x000fe20000000f00 */
[----:B------:R-:W-:-:S02]  /*81b0*/  HADD2.F32 R18, -RZ, R7.H1_H1 ;  /* 0x30000007ff127230 */ /* 0x000fc40000004100 */
[--C-:B--2---:R-:W-:Y:S02]  /*81c0*/  HADD2.F32 R20, -RZ, R0.reuse.H0_H0 ;  /* 0x20000000ff147230 */ /* 0x104fe40000004100 */
[----:B---3--:R-:W-:Y:S02]  /*81d0*/  HADD2.F32 R15, -RZ, R0.H1_H1 ;  /* 0x30000000ff0f7230 */ /* 0x008fe40000004100 */
[----:B----4-:R-:W-:Y:S02]  /*81e0*/  HADD2.F32 R7, -RZ, R3.H1_H1 ;  /* 0x30000003ff077230 */ /* 0x010fe40000004100 */
[----:B------:R-:W-:Y:S02]  /*81f0*/  HADD2.F32 R8, -RZ, R2.H1_H1 ;  /* 0x30000002ff087230 */ /* 0x000fe40000004100 */
[----:B------:R-:W-:Y:S02]  /*8200*/  HADD2.F32 R11, -RZ, R5.H1_H1 ;  /* 0x30000005ff0b7230 */ /* 0x000fe40000004100 */
        /* <DEDUP_REMOVED lines=11> */
[----:B------:R-:W-:Y:S02]  /*82c0*/  HADD2.F32 R8, -RZ, R16.H1_H1 ;  /* 0x30000010ff087230 */ /* 0x000fe40000004100 */
[----:B------:R-:W-:Y:S01]  /*82d0*/  FFMA.FTZ R19, R17, R14, -R19 ;  /* 0x0000000e11137223 */ /* 0x000fe20000010813 */
[----:B------:R-:W-:Y:S02]  /*82e0*/  HADD2.F32 R5, -RZ, R5.H0_H0 ;  /* 0x20000005ff057230 */ /* 0x000fe40000004100 */
[----:B------:R-:W-:Y:S01]  /*82f0*/  FFMA.FTZ R0, R20, R11, -R0 ;  /* 0x0000000b14007223 */ /* 0x000fe20000010800 */
[C---:B------:R-:W-:Y:S01]  /*8300*/  FMUL.FTZ R11, R7.reuse, R2 ;  /* 0x00000002070b7220 */ /* 0x040fe20000410000 */
[----:B------:R-:W-:Y:S01]  /*8310*/  FMUL.FTZ R14, R7, R4 ;  /* 0x00000004070e7220 */ /* 0x000fe20000410000 */
[----:B------:R-:W-:Y:S02]  /*8320*/  HADD2.F32 R6, -RZ, R6.H0_H0 ;  /* 0x20000006ff067230 */ /* 0x000fe40000004100 */
[----:B------:R-:W-:Y:S01]  /*8330*/  FMUL.FTZ R7, R8, R3 ;  /* 0x0000000308077220 */ /* 0x000fe20000410000 */
[----:B------:R-:W-:-:S02]  /*8340*/  HADD2.F32 R16, -RZ, R16.H0_H0 ;  /* 0x20000010ff107230 */ /* 0x000fc40000004100 */
[----:B------:R-:W-:Y:S01]  /*8350*/  FMUL.FTZ R8, R8, R5 ;  /* 0x0000000508087220 */ /* 0x000fe20000410000 */
[----:B------:R-:W-:Y:S01]  /*8360*/  F2FP.F16.F32.PACK_AB R18, R18, R19 ;  /* 0x000000131212723e */ /* 0x000fe200000000ff */
        /* <DEDUP_REMOVED lines=8> */
[----:B------:R-:W-:Y:S02]  /*83f0*/  MOV R16, R11 ;  /* 0x0000000b00107202 */ /* 0x000fe40000000f00 */
[----:B------:R-:W-:Y:S02]  /*8400*/  MOV R18, R7 ;  /* 0x0000000700127202 */ /* 0x000fe40000000f00 */
[----:B------:R-:W-:Y:S02]  /*8410*/  MOV R19, R0 ;  /* 0x0000000000137202 */ /* 0x000fe40000000f00 */
.L_x_9327:
[----:B------:R-:W-:Y:S05]  /*8420*/  BSYNC.RECONVERGENT B0 ;  /* 0x0000000000007941 */ /* 0x000fea0003800200 */
.L_x_9326:
[----:B-----5:R1:W-:Y:S01]  /*8430*/  STS.128 [R46+0x2800], R16 ;  /* 0x002800102e007388 */ /* 0x0203e20000000c00 */
[----:B------:R-:W-:Y:S05]  /*8440*/  BRA `(.L_x_9303) ;  /* 0x00000024001c7947 */ /* 0x000fea0003800000 */
.L_x_9305:
        /* <DEDUP_REMOVED lines=45> */
[--C-:B----4-:R-:W-:Y:S02]  /*8720*/  HADD2.F32 R23, -RZ, R4.reuse.H0_H0 ;  /* 0x20000004ff177230 */ /* 0x110fe40000004100 */
        /* <DEDUP_REMOVED lines=17> */
[----:B--2---:R-:W-:Y:S02]  /*8840*/  HADD2.F32 R5, -RZ, R16.H0_H0 ;  /* 0x20000010ff057230 */ /* 0x004fe40000004100 */
        /* <DEDUP_REMOVED lines=37> */
.L_x_9333:
[----:B------:R-:W-:Y:S05]  /*8aa0*/  BSYNC.RECONVERGENT B0 ;  /* 0x0000000000007941 */ /* 0x000fea0003800200 */
.L_x_9332:
[----:B-----5:R-:W-:Y:S01]  /*8ab0*/  IMAD.MOV.U32 R6, RZ, RZ, R30 ;  /* 0x000000ffff067224 */ /* 0x020fe200078e001e */
[----:B------:R-:W-:Y:S01]  /*8ac0*/  MOV R4, R28 ;  /* 0x0000001c00047202 */ /* 0x000fe20000000f00 */
[----:B------:R-:W-:Y:S01]  /*8ad0*/  IMAD.MOV.U32 R7, RZ, RZ, R31 ;  /* 0x000000ffff077224 */ /* 0x000fe200078e001f */
[----:B------:R-:W-:Y:S02]  /*8ae0*/  MOV R5, R29 ;  /* 0x0000001d00057202 */ /* 0x000fe40000000f00 */
.L_x_9331:
[----:B------:R-:W-:Y:S05]  /*8af0*/  BSYNC.RECONVERGENT B1 ;  /* 0x0000000000017941 */ /* 0x000fea0003800200 */
.L_x_9330:
        /* <DEDUP_REMOVED lines=93> */
.L_x_9337:
[----:B------:R-:W-:Y:S05]  /*90d0*/  BSYNC.RECONVERGENT B0 ;  /* 0x0000000000007941 */ /* 0x000fea0003800200 */
.L_x_9336:
[----:B-----5:R1:W-:Y:S02]  /*90e0*/  STS.128 [R46+0x1000], R28 ;  /* 0x0010001c2e007388 */ /* 0x0203e40000000c00 */
.L_x_9335:
[----:B------:R-:W-:Y:S05]  /*90f0*/  BSYNC.RECONVERGENT B1 ;  /* 0x0000000000017941 */ /* 0x000fea0003800200 */
.L_x_9334:
        /* <DEDUP_REMOVED lines=91> */
.L_x_9339:
[----:B------:R-:W-:Y:S05]  /*96b0*/  BSYNC.RECONVERGENT B0 ;  /* 0x0000000000007941 */ /* 0x000fea0003800200 */
.L_x_9338:
[----:B-----5:R1:W-:Y:S02]  /*96c0*/  STS.128 [R46+0x2000], R28 ;  /* 0x0020001c2e007388 */ /* 0x0203e40000000c00 */
.L_x_9329:
[----:B------:R-:W-:Y:S05]  /*96d0*/  BSYNC.RECONVERGENT B2 ;  /* 0x0000000000027941 */ /* 0x000fea0003800200 */
.L_x_9328:
        /* <DEDUP_REMOVED lines=96> */
.L_x_9343:
[----:B------:R-:W-:Y:S05]  /*9ce0*/  BSYNC.RECONVERGENT B0 ;  /* 0x0000000000007941 */ /* 0x000fea0003800200 */
.L_x_9342:
[----:B-----5:R1:W-:Y:S02]  /*9cf0*/  STS.128 [R46+0x800], R28 ;  /* 0x0008001c2e007388 */ /* 0x0203e40000000c00 */
.L_x_9341:
[----:B------:R-:W-:Y:S05]  /*9d00*/  BSYNC.RECONVERGENT B1 ;  /* 0x0000000000017941 */ /* 0x000fea0003800200 */
.L_x_9340:
        /* <DEDUP_REMOVED lines=91> */
.L_x_9347:
[----:B------:R-:W-:Y:S05]  /*a2c0*/  BSYNC.RECONVERGENT B0 ;  /* 0x0000000000007941 */ /* 0x000fea0003800200 */
.L_x_9346:
[----:B-----5:R1:W-:Y:S02]  /*a2d0*/  STS.128 [R46+0x1800], R28 ;  /* 0x0018001c2e007388 */ /* 0x0203e40000000c00 */
.L_x_9345:
[----:B------:R-:W-:Y:S05]  /*a2e0*/  BSYNC.RECONVERGENT B1 ;  /* 0x0000000000017941 */ /* 0x000fea0003800200 */
.L_x_9344:
        /* <DEDUP_REMOVED lines=16> */
[----:B---3--:R-:W-:-:S03]  /*a3f0*/  IADD3 R4, P0, PT, R32, R0, RZ ;  /* 0x0000000020047210 */ /* 0x008fc60007f1e0ff */
        /* <DEDUP_REMOVED lines=74> */
.L_x_9349:
[----:B------:R-:W-:Y:S05]  /*a8a0*/  BSYNC.RECONVERGENT B0 ;  /* 0x0000000000007941 */ /* 0x000fea0003800200 */
.L_x_9348:
[----:B-----5:R1:W-:Y:S02]  /*a8b0*/  STS.128 [R46+0x2800], R28 ;  /* 0x0028001c2e007388 */ /* 0x0203e40000000c00 */
.L_x_9303:
[----:B------:R-:W-:Y:S05]  /*a8c0*/  BSYNC.RECONVERGENT B3 ;  /* 0x0000000000037941 */ /* 0x000fea0003800200 */
.L_x_9298:
[----:B-1--45:R-:W-:Y:S01]  /*a8d0*/  IMAD R2, R88, -0x40, R89 ;  /* 0xffffffc058027824 */ /* 0x032fe200078e0259 */
[----:B------:R-:W-:Y:S04]  /*a8e0*/  BSSY.RECONVERGENT B0, `(.L_x_9350) ;  /* 0x000001e000007945 */ /* 0x000fe80003800200 */
[----:B------:R-:W-:-:S04]  /*a8f0*/  IADD3 R2, PT, PT, R2, 0x40, RZ ;  /* 0x0000004002027810 */ /* 0x000fc80007ffe0ff */
[----:B------:R-:W-:-:S13]  /*a900*/  ISETP.GE.AND P4, PT, R76, R2, PT ;  /* 0x000000024c00720c */ /* 0x000fda0003f86270 */
[----:B------:R-:W-:Y:S05]  /*a910*/  @P4 BRA `(.L_x_9351) ;  /* 0x0000000000684947 */ /* 0x000fea0003800000 */
[-C--:B------:R-:W-:Y:S02]  /*a920*/  ISETP.GE.AND P1, PT, R12, R146.reuse, PT ;  /* 0x000000920c00720c */ /* 0x080fe40003f26270 */
[----:B------:R-:W-:-:S11]  /*a930*/  ISETP.GE.AND P0, PT, R10, R146, PT ;  /* 0x000000920a00720c */ /* 0x000fd60003f06270 */
[----:B---3--:R-:W-:Y:S02]  /*a940*/  @!P1 IMAD.MOV.U32 R6, RZ, RZ, R140 ;  /* 0x000000ffff069224 */ /* 0x008fe400078e008c */
        /* <DEDUP_REMOVED lines=22> */
.L_x_9352:
[----:B------:R4:W-:Y:S02]  /*aab0*/  STS.128 [R46+0x5000], RZ ;  /* 0x005000ff2e007388 */ /* 0x0009e40000000c00 */
.L_x_9351:
[----:B------:R-:W-:Y:S05]  /*aac0*/  BSYNC.RECONVERGENT B0 ;  /* 0x0000000000007941 */ /* 0x000fea0003800200 */
.L_x_9350:
[----:B------:R-:W-:Y:S01]  /*aad0*/  ISETP.GE.AND P0, PT, R27, R2, PT ;  /* 0x000000021b00720c */ /* 0x000fe20003f06270 */
[----:B------:R-:W-:-:S12]  /*aae0*/  BSSY.RECONVERGENT B0, `(.L_x_9353) ;  /* 0x0000016000007945 */ /* 0x000fd80003800200 */
[----:B------:R-:W-:Y:S05]  /*aaf0*/  @P0 BRA `(.L_x_9354) ;  /* 0x0000000000500947 */ /* 0x000fea0003800000 */
[-C--:B------:R-:W-:Y:S02]  /*ab00*/  ISETP.GE.AND P2, PT, R12, R146.reuse, PT ;  /* 0x000000920c00720c */ /* 0x080fe40003f46270 */
[----:B------:R-:W-:Y:S02]  /*ab10*/  ISETP.GE.AND P1, PT, R10, R146, PT ;  /* 0x000000920a00720c */ /* 0x000fe40003f26270 */
        /* <DEDUP_REMOVED lines=18> */
.L_x_9354:
[----:B------:R-:W-:Y:S05]  /*ac40*/  BSYNC.RECONVERGENT B0 ;  /* 0x0000000000007941 */ /* 0x000fea0003800200 */
.L_x_9353:
[----:B------:R-:W5:Y:S04]  /*ac50*/  LD.E.64 R14, desc[UR4][R84.64+0x1c0] ;  /* 0x0001c004540e7980 */ /* 0x000f68000c101b00 */
[----:B-1-3--:R-:W3:Y:S01]  /*ac60*/  LD.E.64 R6, desc[UR4][R84.64+0x1b8] ;  /* 0x0001b80454067980 */ /* 0x00aee2000c101b00 */
[----:B------:R-:W-:Y:S02]  /*ac70*/  MOV R4, R143 ;  /* 0x0000008f00047202 */ /* 0x000fe40000000f00 */
[----:B------:R-:W-:Y:S01]  /*ac80*/  MOV R5, RZ ;  /* 0x000000ff00057202 */ /* 0x000fe20000000f00 */
[----:B------:R-:W2:Y:S04]  /*ac90*/  LD.E R3, desc[UR4][R84.64+0xd8] ;  /* 0x0000d80454037980 */ /* 0x000ea8000c101900 */
[----:B------:R-:W0:Y:S01]  /*aca0*/  LDGDEPBAR ;  /* 0x00000000000079af */ /* 0x000e220000000000 */
[----:B-----5:R-:W-:-:S04]  /*acb0*/  IMAD.WIDE.U32 R4, R144, R14, R4 ;  /* 0x0000000e90047225 */ /* 0x020fc800078e0004 */
[----:B------:R-:W-:Y:S01]  /*acc0*/  IMAD R0, R15, R144, RZ ;  /* 0x000000900f007224 */ /* 0x000fe200078e02ff */
[----:B---3--:R-:W-:-:S04]  /*acd0*/  LEA R6, P0, R4, R6, 0x2 ;  /* 0x0000000604067211 */ /* 0x008fc800078010ff */
[----:B------:R-:W-:-:S04]  /*ace0*/  IADD3 R0, PT, PT, R5, R0, RZ ;  /* 0x0000000005007210 */ /* 0x000fc80007ffe0ff */
[----:B------:R-:W-:-:S05]  /*acf0*/  LEA.HI.X R7, R4, R7, R0, 0x2, P0 ;  /* 0x0000000704077211 */ /* 0x000fca00000f1400 */
[----:B------:R-:W3:Y:S01]  /*ad00*/  LD.E R0, desc[UR4][R6.64] ;  /* 0x0000000406007980 */ /* 0x000ee2000c101900 */
[----:B--2---:R-:W3:Y:S01]  /*ad10*/  MUFU.RCP R3, R3 ;  /* 0x0000000300037308 */ /* 0x004ee20000001000 */
[----:B------:R-:W-:-:S04]  /*ad20*/  DEPBAR.LE SB0, 0x0 ;  /* 0x000080000000791a */ /* 0x000fc80000000000 */
[----:B------:R-:W-:Y:S01]  /*ad30*/  BSSY.RECONVERGENT B0, `(.L_x_9355) ;  /* 0x000001c000007945 */ /* 0x000fe20003800200 */
[----:B------:R-:W-:Y:S01]  /*ad40*/  BAR.SYNC.DEFER_BLOCKING 0x0 ;  /* 0x0000000000007b1d */ /* 0x000fe20000010000 */
[----:B---3--:R-:W-:-:S05]  /*ad50*/  FMUL.FTZ R0, R0, R3 ;  /* 0x0000000300007220 */ /* 0x008fca0000410000 */
        /* <DEDUP_REMOVED lines=20> */
.L_x_9357:
[----:B------:R3:W-:Y:S01]  /*aea0*/  STS.128 [R46+0x8000], RZ ;  /* 0x008000ff2e007388 */ /* 0x0007e20000000c00 */
[----:B------:R-:W-:Y:S05]  /*aeb0*/  BRA `(.L_x_9358) ;  /* 0x00000000000c7947 */ /* 0x000fea0003800000 */
.L_x_9356:
[----:B------:R1:W-:Y:S04]  /*aec0*/  STS.128 [R46+0x6000], RZ ;  /* 0x006000ff2e007388 */ /* 0x0003e80000000c00 */
[----:B------:R1:W-:Y:S04]  /*aed0*/  STS.128 [R46+0x7000], RZ ;  /* 0x007000ff2e007388 */ /* 0x0003e80000000c00 */
[----:B------:R1:W-:Y:S02]  /*aee0*/  STS.128 [R46+0x8000], RZ ;  /* 0x008000ff2e007388 */ /* 0x0003e40000000c00 */
.L_x_9358:
[----:B------:R-:W-:Y:S05]  /*aef0*/  BSYNC.RECONVERGENT B0 ;  /* 0x0000000000007941 */ /* 0x000fea0003800200 */
.L_x_9355:
        /* <DEDUP_REMOVED lines=27> */
.L_x_9361:
[----:B------:R1:W-:Y:S02]  /*b0b0*/  STS.128 [R46+0x8800], RZ ;  /* 0x008800ff2e007388 */ /* 0x0003e40000000c00 */
.L_x_9360:
[----:B------:R-:W-:Y:S05]  /*b0c0*/  BSYNC.RECONVERGENT B0 ;  /* 0x0000000000007941 */ /* 0x000fea0003800200 */
.L_x_9359:
[----:B-1----:R-:W5:Y:S01]  /*b0d0*/  LD.E R2, desc[UR4][R84.64+0x18c] ;  /* 0x00018c0454027980 */ /* 0x002f62000c101900 */
[----:B------:R-:W-:Y:S01]  /*b0e0*/  SHF.R.U32.HI R129, RZ, 0x1, R45 ;  /* 0x00000001ff817819 */ /* 0x000fe2000001162d */
[----:B------:R-:W-:Y:S01]  /*b0f0*/  BSSY.RECONVERGENT B1, `(.L_x_9362) ;  /* 0x0000121000017945 */ /* 0x000fe20003800200 */
[C---:B------:R-:W-:Y:S01]  /*b100*/  SHF.L.U32 R3, R45.reuse, 0x4, RZ ;  /* 0x000000042d037819 */ /* 0x040fe200000006ff */
[----:B------:R-:W0:Y:S01]  /*b110*/  LDGDEPBAR ;  /* 0x00000000000079af */ /* 0x000e220000000000 */
[----:B------:R-:W-:Y:S02]  /*b120*/  SHF.L.U32 R11, R45, 0x5, RZ ;  /* 0x000000052d0b7819 */ /* 0x000fe400000006ff */
[----:B------:R-:W-:Y:S02]  /*b130*/  LOP3.LUT R8, R129, 0x8, RZ, 0xc0, !PT ;  /* 0x0000000881087812 */ /* 0x000fe400078ec0ff */
[----:B------:R-:W-:Y:S02]  /*b140*/  LOP3.LUT R130, R3, 0x3e00, RZ, 0xc0, !PT ;  /* 0x00003e0003827812 */ /* 0x000fe400078ec0ff */
[----:B------:R-:W-:-:S02]  /*b150*/  LOP3.LUT R14, R11, 0xc0, RZ, 0xc0, !PT ;  /* 0x000000c00b0e7812 */ /* 0x000fc400078ec0ff */
[----:B------:R-:W-:Y:S02]  /*b160*/  LOP3.LUT R3, R3, 0x100, RZ, 0xc0, !PT ;  /* 0x0000010003037812 */ /* 0x000fe400078ec0ff */
[--C-:B------:R-:W-:Y:S02]  /*b170*/  LOP3.LUT R8, R8, 0xc0, R11.reuse, 0xf8, !PT ;  /* 0x000000c008087812 */ /* 0x100fe400078ef80b */
[----:B------:R-:W-:Y:S02]  /*b180*/  LOP3.LUT R44, R130, 0x20, R11, 0xf8, !PT ;  /* 0x00000020822c7812 */ /* 0x000fe400078ef80b */
[----:B------:R-:W-:Y:S02]  /*b190*/  LOP3.LUT R14, R14, 0x8, R45, 0xf8, !PT ;  /* 0x000000080e0e7812 */ /* 0x000fe400078ef82d */
[----:B------:R-:W-:Y:S02]  /*b1a0*/  LOP3.LUT R3, R3, 0x20, R11, 0xf8, !PT ;  /* 0x0000002003037812 */ /* 0x000fe400078ef80b */
[----:B------:R-:W-:-:S02]  /*b1b0*/  LOP3.LUT R8, R8, 0x18, R128, 0x78, !PT ;  /* 0x0000001808087812 */ /* 0x000fc400078e7880 */
[----:B------:R-:W-:Y:S02]  /*b1c0*/  LOP3.LUT R44, R44, 0x100, R11, 0xf8, !PT ;  /* 0x000001002c2c7812 */ /* 0x000fe400078ef80b */
[----:B------:R-:W-:Y:S02]  /*b1d0*/  LOP3.LUT R14, R14, 0x18, R128, 0x78, !PT ;  /* 0x000000180e0e7812 */ /* 0x000fe400078e7880 */
[----:B------:R-:W-:Y:S02]  /*b1e0*/  LOP3.LUT R44, R44, R8, RZ, 0xfc, !PT ;  /* 0x000000082c2c7212 */ /* 0x000fe400078efcff */
[----:B------:R-:W-:Y:S02]  /*b1f0*/  LOP3.LUT R14, R3, R14, RZ, 0xfc, !PT ;  /* 0x0000000e030e7212 */ /* 0x000fe400078efcff */
[-C--:B------:R-:W-:Y:S02]  /*b200*/  LEA R44, R44, R47.reuse, 0x1 ;  /* 0x0000002f2c2c7211 */ /* 0x080fe400078e08ff */
[----:B------:R-:W-:-:S02]  /*b210*/  LEA R14, R14, R47, 0x1 ;  /* 0x0000002f0e0e7211 */ /* 0x000fc400078e08ff */
[----:B------:R-:W-:Y:S01]  /*b220*/  LOP3.LUT P6, RZ, R45, 0x4, RZ, 0xc0, !PT ;  /* 0x000000042dff7812 */ /* 0x000fe200078cc0ff */
[----:B------:R-:W-:Y:S01]  /*b230*/  LDSM.16.M88.4 R52, [R44] ;  /* 0x000000002c34783b */ /* 0x000fe20000000200 */
[----:B------:R-:W-:Y:S02]  /*b240*/  MOV R3, 0x20 ;  /* 0x0000002000037802 */ /* 0x000fe40000000f00 */
[----:B------:R-:W-:Y:S01]  /*b250*/  ISETP.NE.AND P5, PT, R88, 0x1, PT ;  /* 0x000000015800780c */ /* 0x000fe20003fa5270 */
[----:B------:R-:W1:Y:S01]  /*b260*/  LDSM.16.M88.4 R36, [R14+0x3000] ;  /* 0x003000000e24783b */ /* 0x000e620000000200 */
[----:B------:R-:W-:-:S03]  /*b270*/  SEL R3, R3, 0xffffffe0, !P6 ;  /* 0xffffffe003037807 */ /* 0x000fc60007000000 */
[----:B------:R-:W2:Y:S01]  /*b280*/  LDSM.16.M88.4 R68, [R14+0x3400] ;  /* 0x003400000e44783b */ /* 0x000ea20000000200 */
[-C--:B------:R-:W-:Y:S02]  /*b290*/  IADD3 R15, PT, PT, R44, R3.reuse, RZ ;  /* 0x000000032c0f7210 */ /* 0x080fe40007ffe0ff */
[----:B------:R-:W-:Y:S01]  /*b2a0*/  IADD3 R3, PT, PT, R14, R3, RZ ;  /* 0x000000030e037210 */ /* 0x000fe20007ffe0ff */
[----:B------:R-:W3:Y:S04]  /*b2b0*/  LDSM.16.M88.4 R60, [R14+0x3800] ;  /* 0x003800000e3c783b */ /* 0x000ee80000000200 */
[----:B------:R-:W4:Y:S04]  /*b2c0*/  LDSM.16.M88.4 R16, [R14+0x3c00] ;  /* 0x003c00000e10783b */ /* 0x000f280000000200 */
[----:B------:R-:W-:Y:S04]  /*b2d0*/  LDSM.16.M88.4 R4, [R15] ;  /* 0x000000000f04783b */ /* 0x000fe80000000200 */
[----:B------:R-:W4:Y:S04]  /*b2e0*/  LDSM.16.M88.4 R28, [R3+0x3000] ;  /* 0x00300000031c783b */ /* 0x000f280000000200 */
        /* <DEDUP_REMOVED lines=42> */
[----:B------:R-:W-:Y:S01]  /*b590*/  HMMA.16816.F32 R80, R76, R72, R64 ;  /* 0x000000484c50723c */ /* 0x000fe20000001840 */
[----:B------:R-:W3:Y:S07]  /*b5a0*/  LDSM.16.M88.4 R64, [R14+0x5400] ;  /* 0x005400000e40783b */ /* 0x000eee0000000200 */
[----:B------:R-:W-:Y:S01]  /*b5b0*/  HMMA.16816.F32 R92, R48, R40, R32 ;  /* 0x00000028305c723c */ /* 0x000fe20000001820 */
[----:B------:R-:W-:Y:S01]  /*b5c0*/  LDSM.16.M88.4 R32, [R3+0x5400] ;  /* 0x005400000320783b */ /* 0x000fe20000000200 */
[-C--:B-----5:R-:W-:Y:S01]  /*b5d0*/  FMUL.FTZ R21, R21, R2.reuse ;  /* 0x0000000215157220 */ /* 0x0a0fe20000410000 */
[-C--:B------:R-:W-:Y:S01]  /*b5e0*/  FMUL.FTZ R22, R22, R2.reuse ;  /* 0x0000000216167220 */ /* 0x080fe20000410000 */
[-C--:B------:R-:W-:Y:S01]  /*b5f0*/  FMUL.FTZ R23, R23, R2.reuse ;  /* 0x0000000217177220 */ /* 0x080fe20000410000 */
[-C--:B------:R-:W-:Y:S01]  /*b600*/  FMUL.FTZ R15, R20, R2.reuse ;  /* 0x00000002140f7220 */ /* 0x080fe20000410000 */
[----:B------:R-:W4:Y:S02]  /*b610*/  MUFU.TANH R44, R21 ;  /* 0x00000015002c7308 */ /* 0x000f240000002400 */
[----:B------:R-:W-:Y:S06]  /*b620*/  HMMA.16816.F32 R60, R76, R74, R60 ;  /* 0x0000004a4c3c723c */ /* 0x000fec000000183c */
[----:B------:R-:W1:Y:S02]  /*b630*/  MUFU.TANH R45, R22 ;  /* 0x00000016002d7308 */ /* 0x000e640000002400 */
[----:B------:R-:W-:Y:S01]  /*b640*/  HMMA.16816.F32 R68, R48, R42, R68 ;  /* 0x0000002a3044723c */ /* 0x000fe20000001844 */
[----:B------:R-:W5:Y:S05]  /*b650*/  LDSM.16.M88.4 R40, [R3+0x4c00] ;  /* 0x004c00000328783b */ /* 0x000f6a0000000200 */
[----:B------:R4:W3:Y:S02]  /*b660*/  MUFU.TANH R47, R23 ;  /* 0x00000017002f7308 */ /* 0x0008e40000002400 */
[----:B--2---:R-:W-:Y:S01]  /*b670*/  HMMA.16816.F32 R56, R76, R24, R56 ;  /* 0x000000184c38723c */ /* 0x004fe20000001838 */
[-C--:B------:R-:W-:Y:S01]  /*b680*/  FMUL.FTZ R24, R36, R2.reuse ;  /* 0x0000000224187220 */ /* 0x080fe20000410000 */
[-C--:B------:R-:W-:Y:S01]  /*b690*/  FMUL.FTZ R25, R37, R2.reuse ;  /* 0x0000000225197220 */ /* 0x080fe20000410000 */
[----:B------:R-:W-:-:S03]  /*b6a0*/  FMUL.FTZ R36, R39, R2 ;  /* 0x0000000227247220 */ /* 0x000fc60000410000 */
[----:B------:R-:W2:Y:S02]  /*b6b0*/  MUFU.TANH R15, R15 ;  /* 0x0000000f000f7308 */ /* 0x000ea40000002400 */
[C---:B-1----:R-:W-:Y:S06]  /*b6c0*/  HMMA.16816.F32 R80, R48.reuse, R4, R80 ;  /* 0x000000043050723c */ /* 0x042fec0000001850 */
[----:B------:R-:W1:Y:S01]  /*b6d0*/  MUFU.TANH R24, R24 ;  /* 0x0000001800187308 */ /* 0x000e620000002400 */
[----:B----4-:R-:W4:Y:S01]  /*b6e0*/  LDSM.16.M88.4 R20, [R14+0x5800] ;  /* 0x005800000e14783b */ /* 0x010f220000000200 */
[----:B------:R-:W-:Y:S03]  /*b6f0*/  HMMA.16816.F32 R60, R48, R6, R60 ;  /* 0x00000006303c723c */ /* 0x000fe6000000183c */
[----:B------:R-:W2:Y:S03]  /*b700*/  LDSM.16.M88.4 R4, [R14+0x5c00] ;  /* 0x005c00000e04783b */ /* 0x000ea60000000200 */
[----:B------:R-:W1:Y:S02]  /*b710*/  MUFU.TANH R25, R25 ;  /* 0x0000001900197308 */ /* 0x000e640000002400 */
[----:B------:R-:W-:Y:S06]  /*b720*/  HMMA.16816.F32 R52, R76, R26, R52 ;  /* 0x0000001a4c34723c */ /* 0x000fec0000001834 */
[----:B------:R-:W1:Y:S02]  /*b730*/  MUFU.TANH R36, R36 ;  /* 0x0000002400247308 */ /* 0x000e640000002400 */
[C---:B---3--:R-:W-:Y:S08]  /*b740*/  HMMA.16816.F32 R92, R28.reuse, R64, R92 ;  /* 0x000000401c5c723c */ /* 0x048ff0000000185c */
[----:B------:R-:W-:Y:S01]  /*b750*/  HMMA.16816.F32 R68, R28, R66, R68 ;  /* 0x000000421c44723c */ /* 0x000fe20000001844 */
[----:B------:R-:W3:Y:S07]  /*b760*/  LDSM.16.M88.4 R64, [R3+0x5800] ;  /* 0x005800000340783b */ /* 0x000eee0000000200 */
[----:B-----5:R-:W-:Y:S08]  /*b770*/  HMMA.16816.F32 R56, R48, R40, R56 ;  /* 0x000000283038723c */ /* 0x020ff00000001838 */
[C---:B----4-:R-:W-:Y:S08]  /*b780*/  HMMA.16816.F32 R80, R28.reuse, R20, R80 ;  /* 0x000000141c50723c */ /* 0x050ff00000001850 */
[----:B------:R-:W-:Y:S01]  /*b790*/  HMMA.16816.F32 R60, R28, R22, R60 ;  /* 0x000000161c3c723c */ /* 0x000fe2000000183c */
[----:B------:R-:W4:Y:S01]  /*b7a0*/  LDSM.16.M88.4 R20, [R3+0x5c00] ;  /* 0x005c00000314783b */ /* 0x000f220000000200 */
[----:B------:R-:W-:-:S06]  /*b7b0*/  DEPBAR.LE SB0, 0x0 ;  /* 0x000080000000791a */ /* 0x000fcc0000000000 */
[----:B------:R-:W-:Y:S08]  /*b7c0*/  HMMA.16816.F32 R52, R48, R42, R52 ;  /* 0x0000002a3034723c */ /* 0x000ff00000001834 */
[----:B--2---:R-:W-:Y:S08]  /*b7d0*/  HMMA.16816.F32 R56, R28, R4, R56 ;  /* 0x000000041c38723c */ /* 0x004ff00000001838 */
[----:B------:R-:W-:Y:S01]  /*b7e0*/  HMMA.16816.F32 R92, R16, R32, R92 ;  /* 0x00000020105c723c */ /* 0x000fe2000000185c */
[----:B------:R-:W-:-:S06]  /*b7f0*/  FMUL.FTZ R33, R38, R2 ;  /* 0x0000000226217220 */ /* 0x000fcc0000410000 */
[----:B------:R-:W2:Y:S01]  /*b800*/  MUFU.TANH R33, R33 ;  /* 0x0000002100217308 */ /* 0x000ea20000002400 */
[----:B------:R-:W-:Y:S08]  /*b810*/  HMMA.16816.F32 R52, R28, R6, R52 ;  /* 0x000000061c34723c */ /* 0x000ff00000001834 */
[----:B------:R-:W-:Y:S03]  /*b820*/  HMMA.16816.F32 R68, R16, R34, R68 ;  /* 0x000000221044723c */ /* 0x000fe60000001844 */
[-C--:B------:R-:W-:Y:S01]  /*b830*/  FMUL.FTZ R37, R92, R2.reuse ;  /* 0x000000025c257220 */ /* 0x080fe20000410000 */
[-C--:B------:R-:W-:Y:S01]  /*b840*/  FMUL.FTZ R14, R93, R2.reuse ;  /* 0x000000025d0e7220 */ /* 0x080fe20000410000 */
[-C--:B------:R-:W-:Y:S01]  /*b850*/  FMUL.FTZ R34, R94, R2.reuse ;  /* 0x000000025e227220 */ /* 0x080fe20000410000 */
[----:B------:R-:W-:-:S02]  /*b860*/  FMUL.FTZ R35, R95, R2 ;  /* 0x000000025f237220 */ /* 0x000fc40000410000 */
[C---:B---3--:R-:W-:Y:S01]  /*b870*/  HMMA.16816.F32 R80, R16.reuse, R64, R80 ;  /* 0x000000401050723c */ /* 0x048fe20000001850 */
[----:B------:R-:W3:Y:S07]  /*b880*/  MUFU.TANH R37, R37 ;  /* 0x0000002500257308 */ /* 0x000eee0000002400 */
[----:B------:R-:W-:Y:S01]  /*b890*/  HMMA.16816.F32 R60, R16, R66, R60 ;  /* 0x00000042103c723c */ /* 0x000fe2000000183c */
[----:B------:R-:W1:Y:S02]  /*b8a0*/  MUFU.TANH R14, R14 ;  /* 0x0000000e000e7308 */ /* 0x000e640000002400 */
[-C--:B------:R-:W-:Y:S01]  /*b8b0*/  FMUL.FTZ R38, R68, R2.reuse ;  /* 0x0000000244267220 */ /* 0x080fe20000410000 */
[-C--:B------:R-:W-:Y:S01]  /*b8c0*/  FMUL.FTZ R39, R69, R2.reuse ;  /* 0x0000000245277220 */ /* 0x080fe20000410000 */
[-C--:B------:R-:W-:Y:S01]  /*b8d0*/  FMUL.FTZ R26, R70, R2.reuse ;  /* 0x00000002461a7220 */ /* 0x080fe20000410000 */
[----:B------:R-:W-:-:S02]  /*b8e0*/  FMUL.FTZ R4, R71, R2 ;  /* 0x0000000247047220 */ /* 0x000fc40000410000 */
[C---:B----4-:R-:W-:Y:S01]  /*b8f0*/  HMMA.16816.F32 R56, R16.reuse, R20, R56 ;  /* 0x000000141038723c */ /* 0x050fe20000001838 */
[----:B------:R-:W4:Y:S02]  /*b900*/  MUFU.TANH R34, R34 ;  /* 0x0000002200227308 */ /* 0x000f240000002400 */
        /* <DEDUP_REMOVED lines=53> */
.L_x_9365:
        /* <DEDUP_REMOVED lines=30> */
[-C--:B------:R-:W-:Y:S02]  /*be40*/  @!P0 IADD3 R16, PT, PT, R16, -R32.reuse, RZ ;  /* 0x8000002010108210 */ /* 0x080fe40007ffe0ff */
[----:B------:R-:W-:Y:S02]  /*be50*/  ISETP.GE.AND P0, PT, R43, RZ, PT ;  /* 0x000000ff2b00720c */ /* 0x000fe40003f06270 */
[----:B------:R-:W-:-:S02]  /*be60*/  ISETP.GE.U32.AND P4, PT, R16, R32, PT ;  /* 0x000000201000720c */ /* 0x000fc40003f86070 */
[----:B------:R-:W-:-:S05]  /*be70*/  LOP3.LUT R16, RZ, R49, RZ, 0x33, !PT ;  /* 0x00000031ff107212 */ /* 0x000fca00078e33ff */
        /* <DEDUP_REMOVED lines=29> */
.L_x_9366:
[----:B------:R-:W-:Y:S05]  /*c050*/  BSYNC.RECONVERGENT B0 ;  /* 0x0000000000007941 */ /* 0x000fea0003800200 */
.L_x_9364:
        /* <DEDUP_REMOVED lines=19> */
[----:B--2---:R-:W-:Y:S01]  /*c190*/  @!P1 IMAD.MOV.U32 R12, RZ, RZ, R140 ;  /* 0x000000ffff0c9224 */ /* 0x004fe200078e008c */
        /* <DEDUP_REMOVED lines=22> */
.L_x_9363:
[----:B------:R-:W-:Y:S05]  /*c300*/  BSYNC.RECONVERGENT B1 ;  /* 0x0000000000017941 */ /* 0x000fea0003800200 */
.L_x_9362:
[----:B------:R-:W2:Y:S01]  /*c310*/  LD.E R106, desc[UR4][R84.64+0xdc] ;  /* 0x0000dc04546a7980 */ /* 0x000ea2000c101900 */
[----:B---3--:R-:W-:Y:S01]  /*c320*/  LEA R2, R88, 0xffffffc0, 0x6 ;  /* 0xffffffc058027811 */ /* 0x008fe200078e30ff */
[----:B------:R-:W3:Y:S02]  /*c330*/  S2R R131, SR_TID.X ;  /* 0x0000000000837919 */ /* 0x000ee40000002100 */
[----:B---3--:R-:W-:Y:S01]  /*c340*/  SHF.R.U32.HI R3, RZ, 0x2, R131 ;  /* 0x00000002ff037819 */ /* 0x008fe20000011683 */
[----:B------:R-:W-:-:S03]  /*c350*/  IMAD.SHL.U32 R32, R131, 0x2, RZ ;  /* 0x0000000283207824 */ /* 0x000fc600078e00ff */
[----:B------:R-:W-:Y:S02]  /*c360*/  LOP3.LUT R3, R3, 0x7, RZ, 0xc0, !PT ;  /* 0x0000000703037812 */ /* 0x000fe400078ec0ff */
[----:B------:R-:W-:Y:S02]  /*c370*/  LOP3.LUT R32, R32, 0x6, RZ, 0xc0, !PT ;  /* 0x0000000620207812 */ /* 0x000fe400078ec0ff */
[----:B------:R-:W-:-:S05]  /*c380*/  LOP3.LUT R42, R3, 0x1f0, R129, 0xf8, !PT ;  /* 0x000001f0032a7812 */ /* 0x000fca00078ef881 */
[----:B------:R-:W-:Y:S01]  /*c390*/  IMAD R42, R145, 0x40, R42 ;  /* 0x00000040912a7824 */ /* 0x000fe200078e022a */
[----:B------:R-:W-:-:S04]  /*c3a0*/  LOP3.LUT R9, R2, 0x8, R32, 0xfe, !PT ;  /* 0x0000000802097812 */ /* 0x000fc800078efe20 */
[----:B------:R-:W-:-:S05]  /*c3b0*/  IADD3 R42, PT, PT, R89, R42, -R147 ;  /* 0x0000002a592a7210 */ /* 0x000fca0007ffe893 */
[----:B------:R-:W-:Y:S01]  /*c3c0*/  IMAD.IADD R16, R42, 0x1, -R9 ;  /* 0x000000012a107824 */ /* 0x000fe200078e0a09 */
[----:B------:R-:W-:Y:S02]  /*c3d0*/  ISETP.GE.AND P3, PT, R9, R89, PT ;  /* 0x000000590900720c */ /* 0x000fe40003f66270 */
[C-C-:B------:R-:W-:Y:S02]  /*c3e0*/  LOP3.LUT R9, R2.reuse, 0x19, R32.reuse, 0xfe, !PT ;  /* 0x0000001902097812 */ /* 0x140fe400078efe20 */
[----:B------:R-:W-:Y:S02]  /*c3f0*/  IABS R16, R16 ;  /* 0x0000001000107213 */ /* 0x000fe40000000000 */
[--C-:B------:R-:W-:Y:S02]  /*c400*/  LOP3.LUT R12, R2, 0x18, R32.reuse, 0xfe, !PT ;  /* 0x00000018020c7812 */ /* 0x100fe400078efe20 */
[----:B------:R-:W-:Y:S01]  /*c410*/  I2FP.F32.S32 R16, R16 ;  /* 0x0000001000107245 */ /* 0x000fe20000201400 */
[----:B------:R-:W-:Y:S01]  /*c420*/  IMAD.IADD R18, R42, 0x1, -R9 ;  /* 0x000000012a127824 */ /* 0x000fe200078e0a09 */
[----:B------:R-:W-:-:S02]  /*c430*/  LOP3.LUT R46, R2, 0x1, R32, 0xfe, !PT ;  /* 0x00000001022e7812 */ /* 0x000fc400078efe20 */
[C-C-:B------:R-:W-:Y:S02]  /*c440*/  LOP3.LUT R51, R2.reuse, 0x9, R32.reuse, 0xfe, !PT ;  /* 0x0000000902337812 */ /* 0x140fe400078efe20 */
[----:B------:R-:W-:Y:S01]  /*c450*/  LOP3.LUT R49, R2, 0x11, R32, 0xfe, !PT ;  /* 0x0000001102317812 */ /* 0x000fe200078efe20 */
[----:B------:R-:W-:Y:S02]  /*c460*/  IMAD.IADD R13, R42, 0x1, -R12 ;  /* 0x000000012a0d7824 */ /* 0x000fe400078e0a0c */
[----:B-1----:R-:W-:Y:S01]  /*c470*/  FFMA.FTZ R16, -R0, R16, R24 ;  /* 0x0000001000107223 */ /* 0x002fe20000010118 */
[----:B------:R-:W-:Y:S01]  /*c480*/  IMAD.IADD R48, R42, 0x1, -R46 ;  /* 0x000000012a307824 */ /* 0x000fe200078e0a2e */
[----:B------:R-:W-:Y:S01]  /*c490*/  LOP3.LUT R50, R2, 0x10, R32, 0xfe, !PT ;  /* 0x0000001002327812 */ /* 0x000fe200078efe20 */
[C---:B------:R-:W-:Y:S01]  /*c4a0*/  IMAD.IADD R43, R42.reuse, 0x1, -R51 ;  /* 0x000000012a2b7824 */ /* 0x040fe200078e0a33 */
[----:B------:R-:W-:Y:S01]  /*c4b0*/  IABS R18, R18 ;  /* 0x0000001200127213 */ /* 0x000fe20000000000 */
[C---:B------:R-:W-:Y:S01]  /*c4c0*/  IMAD.IADD R24, R42.reuse, 0x1, -R49 ;  /* 0x000000012a187824 */ /* 0x040fe200078e0a31 */
[----:B------:R-:W-:Y:S01]  /*c4d0*/  IABS R13, R13 ;  /* 0x0000000d000d7213 */ /* 0x000fe20000000000 */
[----:B------:R-:W-:Y:S01]  /*c4e0*/  IMAD.IADD R10, R42, 0x1, -R50 ;  /* 0x000000012a0a7824 */ /* 0x000fe200078e0a32 */
[----:B------:R-:W-:-:S02]  /*c4f0*/  IABS R48, R48 ;  /* 0x0000003000307213 */ /* 0x000fc40000000000 */
[----:B------:R-:W-:Y:S02]  /*c500*/  IABS R43, R43 ;  /* 0x0000002b002b7213 */ /* 0x000fe40000000000 */
[----:B------:R-:W-:Y:S02]  /*c510*/  IABS R24, R24 ;  /* 0x0000001800187213 */ /* 0x000fe40000000000 */
[----:B------:R-:W-:Y:S02]  /*c520*/  I2FP.F32.S32 R18, R18 ;  /* 0x0000001200127245 */ /* 0x000fe40000201400 */
[----:B------:R-:W-:Y:S02]  /*c530*/  I2FP.F32.S32 R13, R13 ;  /* 0x0000000d000d7245 */ /* 0x000fe40000201400 */
[----:B------:R-:W-:Y:S01]  /*c540*/  I2FP.F32.S32 R48, R48 ;  /* 0x0000003000307245 */ /* 0x000fe20000201400 */
[----:B------:R-:W-:Y:S01]  /*c550*/  FFMA.FTZ R39, -R0, R18, R39 ;  /* 0x0000001200277223 */ /* 0x000fe20000010127 */
[----:B------:R-:W-:-:S02]  /*c560*/  I2FP.F32.S32 R43, R43 ;  /* 0x0000002b002b7245 */ /* 0x000fc40000201400 */
[----:B------:R-:W-:Y:S02]  /*c570*/  I2FP.F32.S32 R24, R24 ;  /* 0x0000001800187245 */ /* 0x000fe40000201400 */
[----:B------:R-:W-:Y:S01]  /*c580*/  IABS R10, R10 ;  /* 0x0000000a000a7213 */ /* 0x000fe20000000000 */
[----:B------:R-:W-:Y:S01]  /*c590*/  FFMA.FTZ R13, -R0, R13, R38 ;  /* 0x0000000d000d7223 */ /* 0x000fe20000010126 */
[----:B------:R-:W-:Y:S01]  /*c5a0*/  LOP3.LUT R18, R2, R32, RZ, 0xfc, !PT ;  /* 0x0000002002127212 */ /* 0x000fe200078efcff */
[----:B------:R-:W-:Y:S02]  /*c5b0*/  VIADD R38, R42, 0x8 ;  /* 0x000000082a267836 */ /* 0x000fe40000000000 */
[C---:B------:R-:W-:Y:S01]  /*c5c0*/  FFMA.FTZ R48, -R0.reuse, R48, R44 ;  /* 0x0000003000307223 */ /* 0x040fe2000001012c */
[----:B------:R-:W-:Y:S01]  /*c5d0*/  I2FP.F32.S32 R10, R10 ;  /* 0x0000000a000a7245 */ /* 0x000fe20000201400 */
[C---:B------:R-:W-:Y:S01]  /*c5e0*/  FFMA.FTZ R25, -R0.reuse, R43, R25 ;  /* 0x0000002b00197223 */ /* 0x040fe20000010119 */
[----:B------:R-:W-:Y:S01]  /*c5f0*/  FFMA.FTZ R14, -R0, R24, R14 ;  /* 0x00000018000e7223 */ /* 0x000fe2000001010e */
[----:B------:R-:W-:Y:S01]  /*c600*/  LOP3.LUT R44, R2, 0x20, R32, 0xfe, !PT ;  /* 0x00000020022c7812 */ /* 0x000fe200078efe20 */
[----:B------:R-:W-:Y:S01]  /*c610*/  IMAD.IADD R52, R42, 0x1, -R18 ;  /* 0x000000012a347824 */ /* 0x000fe200078e0a12 */
[----:B------:R-:W-:-:S02]  /*c620*/  LOP3.LUT R43, R2, 0x21, R32, 0xfe, !PT ;  /* 0x00000021022b7812 */ /* 0x000fc400078efe20 */
[----:B------:R-:W-:Y:S02]  /*c630*/  LOP3.LUT R24, R2, 0x28, R32, 0xfe, !PT ;  /* 0x0000002802187812 */ /* 0x000fe400078efe20 */
[----:B------:R-:W-:Y:S01]  /*c640*/  ISETP.GE.AND P0, PT, R18, R89, PT ;  /* 0x000000591200720c */ /* 0x000fe20003f06270 */
[----:B------:R-:W-:Y:S02]  /*c650*/  IMAD.IADD R18, R38, 0x1, -R18 ;  /* 0x0000000126127824 */ /* 0x000fe400078e0a12 */
[----:B------:R-:W-:Y:S01]  /*c660*/  FFMA.FTZ R10, -R0, R10, R37 ;  /* 0x0000000a000a7223 */ /* 0x000fe20000010125 */
[C---:B------:R-:W-:Y:S01]  /*c670*/  IMAD.IADD R111, R42.reuse, 0x1, -R44 ;  /* 0x000000012a6f7824 */ /* 0x040fe200078e0a2c */
[----:B------:R-:W-:Y:S01]  /*c680*/  IABS R52, R52 ;  /* 0x0000003400347213 */ /* 0x000fe20000000000 */
[C---:B------:R-:W-:Y:S02]  /*c690*/  IMAD.IADD R37, R42.reuse, 0x1, -R43 ;  /* 0x000000012a257824 */ /* 0x040fe400078e0a2b */
[----:B------:R-:W-:Y:S01]  /*c6a0*/  IMAD.IADD R109, R42, 0x1, -R24 ;  /* 0x000000012a6d7824 */ /* 0x000fe200078e0a18 */
[----:B------:R-:W-:-:S02]  /*c6b0*/  IABS R18, R18 ;  /* 0x0000001200127213 */ /* 0x000fc40000000000 */
[----:B------:R-:W-:Y:S02]  /*c6c0*/  IABS R111, R111 ;  /* 0x0000006f006f7213 */ /* 0x000fe40000000000 */
[----:B------:R-:W-:Y:S02]  /*c6d0*/  IABS R37, R37 ;  /* 0x0000002500257213 */ /* 0x000fe40000000000 */
[----:B------:R-:W-:Y:S02]  /*c6e0*/  IABS R109, R109 ;  /* 0x0000006d006d7213 */ /* 0x000fe40000000000 */
[----:B------:R-:W-:Y:S02]  /*c6f0*/  I2FP.F32.S32 R52, R52 ;  /* 0x0000003400347245 */ /* 0x000fe40000201400 */
[----:B------:R-:W-:Y:S02]  /*c700*/  I2FP.F32.S32 R18, R18 ;  /* 0x0000001200127245 */ /* 0x000fe40000201400 */
[----:B------:R-:W-:Y:S01]  /*c710*/  I2FP.F32.S32 R111, R111 ;  /* 0x0000006f006f7245 */ /* 0x000fe20000201400 */
[----:B------:R-:W-:Y:S01]  /*c720*/  FFMA.FTZ R15, -R0, R52, R15 ;  /* 0x00000034000f7223 */ /* 0x000fe2000001010f */
[----:B------:R-:W-:-:S02]  /*c730*/  I2FP.F32.S32 R37, R37 ;  /* 0x0000002500257245 */ /* 0x000fc40000201400 */
[----:B------:R-:W-:Y:S01]  /*c740*/  I2FP.F32.S32 R109, R109 ;  /* 0x0000006d006d7245 */ /* 0x000fe20000201400 */
[----:B------:R-:W-:Y:S01]  /*c750*/  FFMA.FTZ R18, -R0, R18, R45 ;  /* 0x0000001200127223 */ /* 0x000fe2000001012d */
[----:B------:R-:W-:Y:S02]  /*c760*/  IMAD.IADD R45, R38, 0x1, -R50 ;  /* 0x00000001262d7824 */ /* 0x000fe400078e0a32 */
[C---:B------:R-:W-:Y:S01]  /*c770*/  FFMA.FTZ R111, -R0.reuse, R111, R5 ;  /* 0x0000006f006f7223 */ /* 0x040fe20000010105 */
[C---:B------:R-:W-:Y:S01]  /*c780*/  FFMA.FTZ R41, -R0.reuse, R37, R41 ;  /* 0x0000002500297223 */ /* 0x040fe20000010129 */
[----:B------:R-:W-:Y:S01]  /*c790*/  FFMA.FTZ R109, -R0, R109, R21 ;  /* 0x0000006d006d7223 */ /* 0x000fe20000010115 */
[----:B------:R-:W-:Y:S01]  /*c7a0*/  FSEL R37, R15, -INF , !P0 ;  /* 0xff8000000f257808 */ /* 0x000fe20004000000 */
[C---:B------:R-:W-:Y:S02]  /*c7b0*/  IMAD.IADD R21, R38.reuse, 0x1, -R46 ;  /* 0x0000000126157824 */ /* 0x040fe400078e0a2e */
[C---:B------:R-:W-:Y:S01]  /*c7c0*/  IMAD.IADD R5, R38.reuse, 0x1, -R51 ;  /* 0x0000000126057824 */ /* 0x040fe200078e0a33 */
[----:B------:R-:W-:Y:S01]  /*c7d0*/  IABS R45, R45 ;  /* 0x0000002d002d7213 */ /* 0x000fe20000000000 */
[----:B------:R-:W-:Y:S01]  /*c7e0*/  IMAD.IADD R15, R38, 0x1, -R49 ;  /* 0x00000001260f7824 */ /* 0x000fe200078e0a31 */
[----:B------:R-:W-:-:S02]  /*c7f0*/  IABS R21, R21 ;  /* 0x0000001500157213 */ /* 0x000fc40000000000 */
[----:B------:R-:W-:Y:S02]  /*c800*/  IABS R5, R5 ;  /* 0x0000000500057213 */ /* 0x000fe40000000000 */
[----:B------:R-:W-:Y:S02]  /*c810*/  IABS R15, R15 ;  /* 0x0000000f000f7213 */ /* 0x000fe40000000000 */
[----:B------:R-:W-:Y:S01]  /*c820*/  I2FP.F32.S32 R45, R45 ;  /* 0x0000002d002d7245 */ /* 0x000fe20000201400 */
[C---:B------:R-:W-:Y:S01]  /*c830*/  FFMA.FTZ R33, -R0.reuse, R52, R33 ;  /* 0x0000003400217223 */ /* 0x040fe20000010121 */
[----:B------:R-:W-:Y:S02]  /*c840*/  I2FP.F32.S32 R21, R21 ;  /* 0x0000001500157245 */ /* 0x000fe40000201400 */
[----:B------:R-:W-:Y:S01]  /*c850*/  I2FP.F32.S32 R5, R5 ;  /* 0x0000000500057245 */ /* 0x000fe20000201400 */
[----:B------:R-:W-:Y:S01]  /*c860*/  FFMA.FTZ R45, -R0, R45, R34 ;  /* 0x0000002d002d7223 */ /* 0x000fe20000010122 */
[----:B------:R-:W-:-:S02]  /*c870*/  I2FP.F32.S32 R15, R15 ;  /* 0x0000000f000f7245 */ /* 0x000fc40000201400 */
[-C--:B------:R-:W-:Y:S02]  /*c880*/  ISETP.GE.AND P2, PT, R51, R89.reuse, PT ;  /* 0x000000593300720c */ /* 0x080fe40003f46270 */
[----:B------:R-:W-:Y:S01]  /*c890*/  ISETP.GE.AND P1, PT, R50, R89, PT ;  /* 0x000000593200720c */ /* 0x000fe20003f26270 */
[----:B------:R-:W-:Y:S01]  /*c8a0*/  FFMA.FTZ R21, -R0, R21, R47 ;  /* 0x0000001500157223 */ /* 0x000fe2000001012f */
[----:B------:R-:W-:Y:S01]  /*c8b0*/  FSEL R34, R16, -INF , !P3 ;  /* 0xff80000010227808 */ /* 0x000fe20005800000 */
[C---:B------:R-:W-:Y:S01]  /*c8c0*/  FFMA.FTZ R5, -R0.reuse, R5, R36 ;  /* 0x0000000500057223 */ /* 0x040fe20000010124 */
[----:B------:R-:W-:Y:S01]  /*c8d0*/  FSEL R16, R33, -INF , !P3 ;  /* 0xff80000021107808 */ /* 0x000fe20005800000 */
[----:B------:R-:W-:Y:S01]  /*c8e0*/  FFMA.FTZ R36, -R0, R15, R35 ;  /* 0x0000000f00247223 */ /* 0x000fe20000010123 */
[----:B------:R-:W-:Y:S02]  /*c8f0*/  ISETP.GE.AND P4, PT, R46, R89, PT ;  /* 0x000000592e00720c */ /* 0x000fe40003f86270 */
[----:B------:R-:W-:-:S02]  /*c900*/  FSEL R18, R18, -INF , !P0 ;  /* 0xff80000012127808 */ /* 0x000fc40004000000 */
[----:B------:R-:W-:Y:S02]  /*c910*/  FSEL R33, R25, -INF , !P2 ;  /* 0xff80000019217808 */ /* 0x000fe40005000000 */
[-C--:B------:R-:W-:Y:S02]  /*c920*/  ISETP.GE.AND P0, PT, R49, R89.reuse, PT ;  /* 0x000000593100720c */ /* 0x080fe40003f06270 */
[----:B------:R-:W-:Y:S01]  /*c930*/  FSEL R25, R45, -INF , !P1 ;  /* 0xff8000002d197808 */ /* 0x000fe20004800000 */
[----:B------:R-:W-:Y:S01]  /*c940*/  IMAD.IADD R45, R38, 0x1, -R12 ;  /* 0x00000001262d7824 */ /* 0x000fe200078e0a0c */
[----:B------:R-:W-:Y:S02]  /*c950*/  FSEL R35, R48, -INF , !P4 ;  /* 0xff80000030237808 */ /* 0x000fe40006000000 */
[----:B------:R-:W-:Y:S02]  /*c960*/  FSEL R21, R21, -INF , !P4 ;  /* 0xff80000015157808 */ /* 0x000fe40006000000 */
[----:B------:R-:W-:Y:S01]  /*c970*/  FSEL R15, R10, -INF , !P1 ;  /* 0xff8000000a0f7808 */ /* 0x000fe20004800000 */
[----:B------:R-:W-:Y:S01]  /*c980*/  IMAD.IADD R117, R38, 0x1, -R24 ;  /* 0x0000000126757824 */ /* 0x000fe200078e0a18 */
[-C--:B------:R-:W-:Y:S01]  /*c990*/  ISETP.GE.AND P4, PT, R12, R89.reuse, PT ;  /* 0x000000590c00720c */ /* 0x080fe20003f86270 */
[----:B------:R-:W-:Y:S01]  /*c9a0*/  IMAD.IADD R12, R38, 0x1, -R43 ;  /* 0x00000001260c7824 */ /* 0x000fe200078e0a2b */
[----:B------:R-:W-:Y:S01]  /*c9b0*/  FSEL R10, R36, -INF , !P0 ;  /* 0xff800000240a7808 */ /* 0x000fe20004000000 */
[----:B------:R-:W-:Y:S01]  /*c9c0*/  IMAD.IADD R36, R38, 0x1, -R9 ;  /* 0x0000000126247824 */ /* 0x000fe200078e0a09 */
[----:B------:R-:W-:-:S02]  /*c9d0*/  ISETP.GE.AND P3, PT, R9, R89, PT ;  /* 0x000000590900720c */ /* 0x000fc40003f66270 */
[----:B------:R-:W-:Y:S02]  /*c9e0*/  IABS R9, R45 ;  /* 0x0000002d00097213 */ /* 0x000fe40000000000 */
[----:B------:R-:W-:Y:S02]  /*c9f0*/  FSEL R14, R14, -INF , !P0 ;  /* 0xff8000000e0e7808 */ /* 0x000fe40004000000 */
[----:B------:R-:W-:Y:S02]  /*ca00*/  ISETP.GE.AND P0, PT, R24, R89, PT ;  /* 0x000000591800720c */ /* 0x000fe40003f06270 */
[----:B------:R-:W-:Y:S02]  /*ca10*/  IABS R24, R36 ;  /* 0x0000002400187213 */ /* 0x000fe40000000000 */
[----:B------:R-:W-:Y:S02]  /*ca20*/  IABS R12, R12 ;  /* 0x0000000c000c7213 */ /* 0x000fe40000000000 */
[----:B------:R-:W-:-:S02]  /*ca30*/  IABS R117, R117 ;  /* 0x0000007500757213 */ /* 0x000fc40000000000 */
[----:B------:R-:W-:Y:S02]  /*ca40*/  I2FP.F32.S32 R9, R9 ;  /* 0x0000000900097245 */ /* 0x000fe40000201400 */
[----:B------:R-:W-:Y:S02]  /*ca50*/  I2FP.F32.S32 R24, R24 ;  /* 0x0000001800187245 */ /* 0x000fe40000201400 */
[----:B------:R-:W-:Y:S01]  /*ca60*/  I2FP.F32.S32 R12, R12 ;  /* 0x0000000c000c7245 */ /* 0x000fe20000201400 */
[----:B------:R-:W-:Y:S01]  /*ca70*/  FFMA.FTZ R9, -R0, R9, R26 ;  /* 0x0000000900097223 */ /* 0x000fe2000001011a */
[----:B------:R-:W-:Y:S01]  /*ca80*/  I2FP.F32.S32 R117, R117 ;  /* 0x0000007500757245 */ /* 0x000fe20000201400 */
[----:B------:R-:W-:Y:S01]  /*ca90*/  IMAD.IADD R118, R38, 0x1, -R44 ;  /* 0x0000000126767824 */ /* 0x000fe200078e0a2c */
[----:B------:R-:W-:Y:S01]  /*caa0*/  LOP3.LUT R36, R2, 0x29, R32, 0xfe, !PT ;  /* 0x0000002902247812 */ /* 0x000fe200078efe20 */
[C---:B------:R-:W-:Y:S01]  /*cab0*/  FFMA.FTZ R24, -R0.reuse, R24, R4 ;  /* 0x0000001800187223 */ /* 0x040fe20000010104 */
[C---:B------:R-:W-:Y:S01]  /*cac0*/  FFMA.FTZ R40, -R0.reuse, R12, R40 ;  /* 0x0000000c00287223 */ /* 0x040fe20000010128 */
[----:B------:R-:W-:Y:S01]  /*cad0*/  FFMA.FTZ R117, -R0, R117, R28 ;  /* 0x0000007500757223 */ /* 0x000fe2000001011c */
[----:B------:R-:W-:-:S02]  /*cae0*/  ISETP.GE.AND P1, PT, R43, R89, PT ;  /* 0x000000592b00720c */ /* 0x000fc40003f26270 */
[----:B------:R-:W-:Y:S02]  /*caf0*/  LOP3.LUT R28, R2, 0x30, R32, 0xfe, !PT ;  /* 0x00000030021c7812 */ /* 0x000fe400078efe20 */
[----:B------:R-:W-:Y:S02]  /*cb00*/  FSEL R13, R13, -INF , !P4 ;  /* 0xff8000000d0d7808 */ /* 0x000fe40006000000 */
[----:B------:R-:W-:Y:S02]  /*cb10*/  FSEL R9, R9, -INF , !P4 ;  /* 0xff80000009097808 */ /* 0x000fe40006000000 */
[----:B------:R-:W-:Y:S01]  /*cb20*/  FSEL R12, R39, -INF , !P3 ;  /* 0xff800000270c7808 */ /* 0x000fe20005800000 */
[--C-:B------:R-:W-:Y:S01]  /*cb30*/  IMAD.IADD R39, R42, 0x1, -R36.reuse ;  /* 0x000000012a277824 */ /* 0x100fe200078e0a24 */
[----:B------:R-:W-:Y:S02]  /*cb40*/  IABS R118, R118 ;  /* 0x0000007600767213 */ /* 0x000fe40000000000 */
[----:B------:R-:W-:Y:S01]  /*cb50*/  ISETP.GE.AND P4, PT, R36, R89, PT ;  /* 0x000000592400720c */ /* 0x000fe20003f86270 */
[----:B------:R-:W-:Y:S01]  /*cb60*/  IMAD.IADD R36, R38, 0x1, -R36 ;  /* 0x0000000126247824 */ /* 0x000fe200078e0a24 */
[----:B------:R-:W-:-:S02]  /*cb70*/  FSEL R24, R24, -INF , !P3 ;  /* 0xff80000018187808 */ /* 0x000fc40005800000 */
[----:B------:R-:W-:Y:S01]  /*cb80*/  FSEL R104, R41, -INF , !P1 ;  /* 0xff80000029687808 */ /* 0x000fe20004800000 */
[--C-:B------:R-:W-:Y:S01]  /*cb90*/  IMAD.IADD R41, R42, 0x1, -R28.reuse ;  /* 0x000000012a297824 */ /* 0x100fe200078e0a1c */
[----:B------:R-:W-:Y:S02]  /*cba0*/  I2FP.F32.S32 R118, R118 ;  /* 0x0000007600767245 */ /* 0x000fe40000201400 */
[----:B------:R-:W-:Y:S01]  /*cbb0*/  ISETP.GE.AND P3, PT, R28, R89, PT ;  /* 0x000000591c00720c */ /* 0x000fe20003f66270 */
[----:B------:R-:W-:Y:S01]  /*cbc0*/  IMAD.IADD R28, R38, 0x1, -R28 ;  /* 0x00000001261c7824 */ /* 0x000fe200078e0a1c */
[----:B------:R-:W-:Y:S02]  /*cbd0*/  IABS R39, R39 ;  /* 0x0000002700277213 */ /* 0x000fe40000000000 */
[----:B------:R-:W-:Y:S01]  /*cbe0*/  IABS R36, R36 ;  /* 0x0000002400247213 */ /* 0x000fe20000000000 */
[----:B------:R-:W-:Y:S01]  /*cbf0*/  FFMA.FTZ R118, -R0, R118, R27 ;  /* 0x0000007600767223 */ /* 0x000fe2000001011b */
[----:B------:R-:W-:-:S02]  /*cc00*/  FSEL R5, R5, -INF , !P2 ;  /* 0xff80000005057808 */ /* 0x000fc40005000000 */
[----:B------:R-:W-:Y:S02]  /*cc10*/  ISETP.GE.AND P2, PT, R44, R89, PT ;  /* 0x000000592c00720c */ /* 0x000fe40003f46270 */
[C-C-:B------:R-:W-:Y:S02]  /*cc20*/  LOP3.LUT R27, R2.reuse, 0x31, R32.reuse, 0xfe, !PT ;  /* 0x00000031021b7812 */ /* 0x140fe400078efe20 */
[----:B------:R-:W-:Y:S02]  /*cc30*/  LOP3.LUT R26, R2, 0x38, R32, 0xfe, !PT ;  /* 0x00000038021a7812 */ /* 0x000fe400078efe20 */
[----:B------:R-:W-:Y:S02]  /*cc40*/  I2FP.F32.S32 R39, R39 ;  /* 0x0000002700277245 */ /* 0x000fe40000201400 */
[----:B------:R-:W-:Y:S02]  /*cc50*/  IABS R28, R28 ;  /* 0x0000001c001c7213 */ /* 0x000fe40000000000 */
[----:B------:R-:W-:Y:S01]  /*cc60*/  I2FP.F32.S32 R36, R36 ;  /* 0x0000002400247245 */ /* 0x000fe20000201400 */
[----:B------:R-:W-:Y:S01]  /*cc70*/  IMAD.IADD R43, R42, 0x1, -R26 ;  /* 0x000000012a2b7824 */ /* 0x000fe200078e0a1a */
[----:B------:R-:W-:Y:S01]  /*cc80*/  LOP3.LUT R4, R2, 0x39, R32, 0xfe, !PT ;  /* 0x0000003902047812 */ /* 0x000fe200078efe20 */
[C---:B------:R-:W-:Y:S01]  /*cc90*/  FFMA.FTZ R6, -R0.reuse, R39, R6 ;  /* 0x0000002700067223 */ /* 0x040fe20000010106 */
[----:B------:R-:W-:Y:S01]  /*cca0*/  FSEL R111, R111, -INF , !P2 ;  /* 0xff8000006f6f7808 */ /* 0x000fe20005000000 */
[----:B------:R-:W-:Y:S01]  /*ccb0*/  FFMA.FTZ R7, -R0, R36, R7 ;  /* 0x0000002400077223 */ /* 0x000fe20000010107 */
[----:B------:R-:W-:-:S02]  /*ccc0*/  FSEL R118, R118, -INF , !P2 ;  /* 0xff80000076767808 */ /* 0x000fc40005000000 */
[----:B------:R-:W-:Y:S01]  /*ccd0*/  FSEL R115, R40, -INF , !P1 ;  /* 0xff80000028737808 */ /* 0x000fe20004800000 */
[--C-:B------:R-:W-:Y:S01]  /*cce0*/  IMAD.IADD R40, R42, 0x1, -R27.reuse ;  /* 0x000000012a287824 */ /* 0x100fe200078e0a1b */
[----:B------:R-:W-:Y:S02]  /*ccf0*/  I2FP.F32.S32 R28, R28 ;  /* 0x0000001c001c7245 */ /* 0x000fe40000201400 */
[-C--:B------:R-:W-:Y:S01]  /*cd00*/  ISETP.GE.AND P2, PT, R27, R89.reuse, PT ;  /* 0x000000591b00720c */ /* 0x080fe20003f46270 */
[----:B------:R-:W-:Y:S01]  /*cd10*/  IMAD.IADD R27, R38, 0x1, -R27 ;  /* 0x00000001261b7824 */ /* 0x000fe200078e0a1b */
[----:B------:R-:W-:Y:S01]  /*cd20*/  ISETP.GE.AND P1, PT, R26, R89, PT ;  /* 0x000000591a00720c */ /* 0x000fe20003f26270 */
[----:B------:R-:W-:Y:S01]  /*cd30*/  IMAD.IADD R26, R38, 0x1, -R26 ;  /* 0x00000001261a7824 */ /* 0x000fe200078e0a1a */
[----:B------:R-:W-:Y:S02]  /*cd40*/  FMNMX3.FTZ R36, R37, R35, R34, !PT ;  /* 0x0000002325247276 */ /* 0x000fe40007810022 */
[----:B------:R-:W-:Y:S01]  /*cd50*/  IABS R41, R41 ;  /* 0x0000002900297213 */ /* 0x000fe20000000000 */
[----:B------:R-:W-:Y:S01]  /*cd60*/  IMAD.IADD R42, R42, 0x1, -R4 ;  /* 0x000000012a2a7824 */ /* 0x000fe200078e0a04 */
[----:B------:R-:W-:Y:S01]  /*cd70*/  FSEL R109, R109, -INF , !P0 ;  /* 0xff8000006d6d7808 */ /* 0x000fe20004000000 */
[----:B------:R-:W-:Y:S01]  /*cd80*/  FFMA.FTZ R23, -R0, R28, R23 ;  /* 0x0000001c00177223 */ /* 0x000fe20000010117 */
[----:B------:R-:W-:-:S02]  /*cd90*/  FSEL R117, R117, -INF , !P0 ;  /* 0xff80000075757808 */ /* 0x000fc40004000000 */
[----:B------:R-:W-:Y:S01]  /*cda0*/  ISETP.GE.AND P0, PT, R4, R89, PT ;  /* 0x000000590400720c */ /* 0x000fe20003f06270 */
[----:B------:R-:W-:Y:S01]  /*cdb0*/  IMAD.IADD R4, R38, 0x1, -R4 ;  /* 0x0000000126047824 */ /* 0x000fe200078e0a04 */
[----:B------:R-:W-:Y:S02]  /*cdc0*/  FMNMX3.FTZ R28, R36, R33, R15, !PT ;  /* 0x00000021241c7276 */ /* 0x000fe4000781000f */
[----:B------:R-:W-:Y:S02]  /*cdd0*/  FSEL R105, R6, -INF , !P4 ;  /* 0xff80000006697808 */ /* 0x000fe40006000000 */
[----:B------:R-:W-:Y:S02]  /*cde0*/  I2FP.F32.S32 R41, R41 ;  /* 0x0000002900297245 */ /* 0x000fe40000201400 */
[----:B------:R-:W-:Y:S02]  /*cdf0*/  IABS R27, R27 ;  /* 0x0000001b001b7213 */ /* 0x000fe40000000000 */
[----:B------:R-:W-:-:S02]  /*ce00*/  IABS R26, R26 ;  /* 0x0000001a001a7213 */ /* 0x000fc40000000000 */
[----:B------:R-:W-:Y:S02]  /*ce10*/  FMNMX3.FTZ R6, R18, R21, R16, !PT ;  /* 0x0000001512067276 */ /* 0x000fe40007810010 */
[----:B------:R-:W-:Y:S02]  /*ce20*/  IABS R40, R40 ;  /* 0x0000002800287213 */ /* 0x000fe40000000000 */
[----:B------:R-:W-:Y:S02]  /*ce30*/  IABS R43, R43 ;  /* 0x0000002b002b7213 */ /* 0x000fe40000000000 */
[----:B------:R-:W-:Y:S01]  /*ce40*/  FMNMX3.FTZ R28, R28, R14, R13, !PT ;  /* 0x0000000e1c1c7276 */ /* 0x000fe2000781000d */
[----:B------:R-:W-:Y:S01]  /*ce50*/  FFMA.FTZ R20, -R0, R41, R20 ;  /* 0x0000002900147223 */ /* 0x000fe20000010114 */
[----:B------:R-:W-:Y:S01]  /*ce60*/  IABS R4, R4 ;  /* 0x0000000400047213 */ /* 0x000fe20000000000 */
[----:B------:R-:W-:Y:S01]  /*ce70*/  IMAD.MOV.U32 R38, RZ, RZ, R27 ;  /* 0x000000ffff267224 */ /* 0x000fe200078e001b */
[----:B------:R-:W-:Y:S01]  /*ce80*/  FMNMX3.FTZ R6, R6, R5, R25, !PT ;  /* 0x0000000506067276 */ /* 0x000fe20007810019 */
[----:B------:R-:W-:Y:S01]  /*ce90*/  IMAD.MOV.U32 R36, RZ, RZ, R26 ;  /* 0x000000ffff247224 */ /* 0x000fe200078e001a */
[----:B------:R-:W-:-:S02]  /*cea0*/  IABS R42, R42 ;  /* 0x0000002a002a7213 */ /* 0x000fc40000000000 */
[----:B------:R-:W-:Y:S02]  /*ceb0*/  I2FP.F32.S32 R40, R40 ;  /* 0x0000002800287245 */ /* 0x000fe40000201400 */
[----:B------:R-:W-:Y:S02]  /*cec0*/  I2FP.F32.S32 R43, R43 ;  /* 0x0000002b002b7245 */ /* 0x000fe40000201400 */
[----:B------:R-:W-:Y:S01]  /*ced0*/  FMNMX3.FTZ R28, R28, R12, R111, !PT ;  /* 0x0000000c1c1c7276 */ /* 0x000fe2000781006f */
[----:B------:R-:W-:Y:S01]  /*cee0*/  IMAD.MOV.U32 R27, RZ, RZ, R4 ;  /* 0x000000ffff1b7224 */ /* 0x000fe200078e0004 */
[----:B------:R-:W-:Y:S01]  /*cef0*/  FMNMX3.FTZ R6, R6, R10, R9, !PT ;  /* 0x0000000a06067276 */ /* 0x000fe20007810009 */
[C---:B------:R-:W-:Y:S01]  /*cf00*/  FFMA.FTZ R22, -R0.reuse, R40, R22 ;  /* 0x0000002800167223 */ /* 0x040fe20000010116 */
[----:B------:R-:W-:Y:S01]  /*cf10*/  I2FP.F32.S32 R42, R42 ;  /* 0x0000002a002a7245 */ /* 0x000fe20000201400 */
        /* <DEDUP_REMOVED lines=36> */
[----:B------:R-:W-:Y:S02]  /*d160*/  LEA R114, R114, UR6, 0x1 ;  /* 0x0000000672727c11 */ /* 0x000fe4000f8e08ff */
[----:B-1----:R-:W-:-:S03]  /*d170*/  FMNMX.FTZ R87, R4, R87, !PT ;  /* 0x0000005704577209 */ /* 0x002fc60007810000 */
[C---:B------:R-:W-:Y:S01]  /*d180*/  VIADD R4, R114.reuse, 0x6000 ;  /* 0x0000600072047836 */ /* 0x040fe20000000000 */
[----:B------:R-:W-:Y:S01]  /*d190*/  LDSM.16.MT88.4 R60, [R114+0x7000] ;  /* 0x00700000723c783b */ /* 0x000fe20000004200 */
[----:B------:R-:W-:Y:S01]  /*d1a0*/  VIADD R103, R114, 0x6020 ;  /* 0x0000602072677836 */ /* 0x000fe20000000000 */
[----:B------:R-:W-:Y:S01]  /*d1b0*/  FSETP.NEU.FTZ.AND P0, PT, R87, -INF , PT ;  /* 0xff8000005700780b */ /* 0x000fe20003f1d000 */
[----:B--2---:R-:W-:Y:S01]  /*d1c0*/  FMUL.FTZ R121, R106, R87 ;  /* 0x000000576a797220 */ /* 0x004fe20000410000 */
[----:B------:R-:W-:Y:S01]  /*d1d0*/  @P6 VIADD R103, R4, 0xffffffe0 ;  /* 0xffffffe004676836 */ /* 0x000fe20000000000 */
[----:B------:R-:W-:Y:S01]  /*d1e0*/  LDSM.16.MT88.4 R40, [R114+0x8000] ;  /* 0x008000007228783b */ /* 0x000fe20000004200 */
[----:B---3--:R-:W-:Y:S02]  /*d1f0*/  FMNMX.FTZ R86, R6, R86, !PT ;  /* 0x0000005606567209 */ /* 0x008fe40007810000 */
[----:B------:R-:W-:Y:S01]  /*d200*/  FSEL R121, R121, RZ, P0 ;  /* 0x000000ff79797208 */ /* 0x000fe20000000000 */
[----:B------:R-:W1:Y:S01]  /*d210*/  LDSM.16.MT88.4 R52, [R103+0x1000] ;  /* 0x001000006734783b */ /* 0x000e620000004200 */
[----:B------:R-:W-:Y:S01]  /*d220*/  FSETP.NEU.FTZ.AND P0, PT, R86, -INF , PT ;  /* 0xff8000005600780b */ /* 0x000fe20003f1d000 */
[----:B------:R-:W-:-:S02]  /*d230*/  FMUL.FTZ R108, R106, R86 ;  /* 0x000000566a6c7220 */ /* 0x000fc40000410000 */
[----:B------:R-:W2:Y:S03]  /*d240*/  LDSM.16.MT88.4 R76, [R114+0x6000] ;  /* 0x00600000724c783b */ /* 0x000ea60000004200 */
[----:B------:R-:W-:Y:S01]  /*d250*/  FSEL R108, R108, RZ, P0 ;  /* 0x000000ff6c6c7208 */ /* 0x000fe20000000000 */
[----:B------:R-:W3:Y:S01]  /*d260*/  LDSM.16.MT88.4 R68, [R103] ;  /* 0x000000006744783b */ /* 0x000ee20000004200 */
[----:B------:R-:W-:-:S03]  /*d270*/  FFMA.FTZ R102, R37, R106, -R121 ;  /* 0x0000006a25667223 */ /* 0x000fc60000010879 */
[-CC-:B------:R-:W-:Y:S01]  /*d280*/  FFMA.FTZ R95, R5, R106.reuse, -R108.reuse ;  /* 0x0000006a055f7223 */ /* 0x180fe2000001086c */
[----:B------:R-:W-:Y:S01]  /*d290*/  LDSM.16.MT88.4 R28, [R114+0x8400] ;  /* 0x00840000721c783b */ /* 0x000fe20000004200 */
[-CC-:B------:R-:W-:Y:S01]  /*d2a0*/  FFMA.FTZ R101, R35, R106.reuse, -R121.reuse ;  /* 0x0000006a23657223 */ /* 0x180fe20000010879 */
[-CC-:B------:R-:W-:Y:S02]  /*d2b0*/  FFMA.FTZ R98, R34, R106.reuse, -R121.reuse ;  /* 0x0000006a22627223 */ /* 0x180fe40000010879 */
[----:B------:R-:W4:Y:S01]  /*d2c0*/  LDSM.16.MT88.4 R4, [R103+0x2000] ;  /* 0x002000006704783b */ /* 0x000f220000004200 */
        /* <DEDUP_REMOVED lines=13> */
[----:B------:R-:W4:Y:S03]  /*d3a0*/  LDSM.16.MT88.4 R8, [R103+0x1400] ;  /* 0x001400006708783b */ /* 0x000f260000004200 */
[----:B------:R-:W1:Y:S01]  /*d3b0*/  MUFU.EX2 R97, R97 ;  /* 0x0000006100617308 */ /* 0x000e620000000800 */
[----:B------:R-:W4:Y:S03]  /*d3c0*/  LDSM.16.MT88.4 R12, [R114+0x7400] ;  /* 0x00740000720c783b */ /* 0x000f260000004200 */
[----:B------:R-:W-:Y:S01]  /*d3d0*/  MUFU.EX2 R100, R100 ;  /* 0x0000006400647308 */ /* 0x000fe20000000800 */
[-CC-:B------:R-:W-:Y:S01]  /*d3e0*/  FFMA.FTZ R93, R25, R106.reuse, -R108.reuse ;  /* 0x0000006a195d7223 */ /* 0x180fe2000001086c */
[-C--:B------:R-:W-:Y:S01]  /*d3f0*/  FFMA.FTZ R92, R24, R106.reuse, -R108 ;  /* 0x0000006a185c7223 */ /* 0x080fe2000001086c */
[----:B------:R-:W4:Y:S01]  /*d400*/  LDSM.16.MT88.4 R16, [R103+0x400] ;  /* 0x000400006710783b */ /* 0x000f220000004200 */
[----:B------:R-:W2:Y:S01]  /*d410*/  MUFU.EX2 R99, R99 ;  /* 0x0000006300637308 */ /* 0x000ea20000000800 */
[----:B------:R-:W-:-:S02]  /*d420*/  FFMA.FTZ R111, R111, R106, -R121 ;  /* 0x0000006a6f6f7223 */ /* 0x000fc40000010879 */
[----:B------:R-:W4:Y:S01]  /*d430*/  LDSM.16.MT88.4 R20, [R114+0x6400] ;  /* 0x006400007214783b */ /* 0x000f220000004200 */
[----:B------:R-:W-:Y:S04]  /*d440*/  MUFU.EX2 R96, R96 ;  /* 0x0000006000607308 */ /* 0x000fe80000000800 */
[----:B------:R-:W3:Y:S01]  /*d450*/  MUFU.EX2 R95, R95 ;  /* 0x0000005f005f7308 */ /* 0x000ee20000000800 */
[----:B-----5:R-:W-:Y:S01]  /*d460*/  F2FP.F16.F32.PACK_AB R48, R101, R102 ;  /* 0x000000666530723e */ /* 0x020fe200000000ff */
[----:B------:R-:W5:Y:S01]  /*d470*/  LDSM.16.MT88.4 R24, [R103+0x2400] ;  /* 0x002400006718783b */ /* 0x000f620000004200 */
[----:B-1----:R-:W-:Y:S02]  /*d480*/  F2FP.F16.F32.PACK_AB R50, R97, R98 ;  /* 0x000000626132723e */ /* 0x002fe400000000ff */
[----:B--2---:R-:W-:Y:S01]  /*d490*/  F2FP.F16.F32.PACK_AB R49, R99, R100 ;  /* 0x000000646331723e */ /* 0x004fe200000000ff */
[----:B------:R-:W-:Y:S01]  /*d4a0*/  MUFU.EX2 R91, R91 ;  /* 0x0000005b005b7308 */ /* 0x000fe20000000800 */
[----:B---3--:R-:W-:-:S03]  /*d4b0*/  F2FP.F16.F32.PACK_AB R51, R95, R96 ;  /* 0x000000605f33723e */ /* 0x008fc600000000ff */
        /* <DEDUP_REMOVED lines=23> */
[----:B------:R-:W-:Y:S01]  /*d630*/  HMMA.16816.F32 R56, R4, R8, R56 ;  /* 0x000000080438723c */ /* 0x000fe20000001838 */
[----:B------:R-:W-:-:S07]  /*d640*/  FFMA.FTZ R8, R109, R106, -R121 ;  /* 0x0000006a6d087223 */ /* 0x000fce0000010879 */
[C---:B------:R-:W-:Y:S01]  /*d650*/  HMMA.16816.F32 R64, R4.reuse, R12, R64 ;  /* 0x0000000c0440723c */ /* 0x040fe20000001840 */
[-CC-:B------:R-:W-:Y:S02]  /*d660*/  FFMA.FTZ R12, R104, R106.reuse, -R121.reuse ;  /* 0x0000006a680c7223 */ /* 0x180fe40000010879 */
[----:B------:R1:W-:Y:S04]  /*d670*/  MUFU.EX2 R104, R111 ;  /* 0x0000006f00687308 */ /* 0x0003e80000000800 */
[----:B------:R2:W3:Y:S01]  /*d680*/  MUFU.EX2 R109, R12 ;  /* 0x0000000c006d7308 */ /* 0x0004e20000000800 */
[C---:B------:R-:W-:Y:S01]  /*d690*/  HMMA.16816.F32 R60, R4.reuse, R14, R60 ;  /* 0x0000000e043c723c */ /* 0x040fe2000000183c */
[-C--:B-1----:R-:W-:Y:S02]  /*d6a0*/  FFMA.FTZ R111, R105, R106.reuse, -R121 ;  /* 0x0000006a696f7223 */ /* 0x082fe40000010879 */
[----:B------:R1:W-:Y:S05]  /*d6b0*/  MUFU.EX2 R105, R8 ;  /* 0x0000000800697308 */ /* 0x0003ea0000000800 */
[----:B------:R-:W-:Y:S01]  /*d6c0*/  HMMA.16816.F32 R36, R4, R28, R36 ;  /* 0x0000001c0424723c */ /* 0x000fe20000001824 */
[----:B--2---:R-:W2:Y:S01]  /*d6d0*/  LDSM.16.MT88.4 R12, [R103+0x800] ;  /* 0x00080000670c783b */ /* 0x004ea20000004200 */
[----:B------:R-:W-:-:S06]  /*d6e0*/  FFMA.FTZ R28, R117, R106, -R108 ;  /* 0x0000006a751c7223 */ /* 0x000fcc000001086c */
[----:B------:R-:W-:Y:S01]  /*d6f0*/  HMMA.16816.F32 R52, R4, R10, R52 ;  /* 0x0000000a0434723c */ /* 0x000fe20000001834 */
[----:B-1----:R-:W-:-:S04]  /*d700*/  FFMA.FTZ R8, R115, R106, -R108 ;  /* 0x0000006a73087223 */ /* 0x002fc8000001086c */
[----:B------:R1:W-:Y:S01]  /*d710*/  MUFU.EX2 R117, R8 ;  /* 0x0000000800757308 */ /* 0x0003e20000000800 */
[-CC-:B------:R-:W-:Y:S01]  /*d720*/  FFMA.FTZ R118, R118, R106.reuse, -R108.reuse ;  /* 0x0000006a76767223 */ /* 0x180fe2000001086c */
[----:B-1----:R-:W1:Y:S03]  /*d730*/  LDSM.16.MT88.4 R8, [R103+0x1800] ;  /* 0x001800006708783b */ /* 0x002e660000004200 */
[----:B------:R4:W-:Y:S01]  /*d740*/  MUFU.EX2 R115, R118 ;  /* 0x0000007600737308 */ /* 0x0009e20000000800 */
[C---:B------:R-:W-:Y:S03]  /*d750*/  HMMA.16816.F32 R72, R4.reuse, R16, R72 ;  /* 0x000000100448723c */ /* 0x040fe60000001848 */
[----:B------:R-:W2:Y:S05]  /*d760*/  MUFU.EX2 R111, R111 ;  /* 0x0000006f006f7308 */ /* 0x000eaa0000000800 */
[----:B------:R-:W-:Y:S01]  /*d770*/  HMMA.16816.F32 R68, R4, R18, R68 ;  /* 0x000000120444723c */ /* 0x000fe20000001844 */
[----:B------:R-:W1:Y:S01]  /*d780*/  LDSM.16.MT88.4 R16, [R114+0x7800] ;  /* 0x007800007210783b */ /* 0x000e620000004200 */
[----:B----4-:R-:W-:-:S02]  /*d790*/  FFMA.FTZ R118, R116, R106, -R108 ;  /* 0x0000006a74767223 */ /* 0x010fc4000001086c */
[----:B------:R4:W-:Y:S04]  /*d7a0*/  MUFU.EX2 R116, R28 ;  /* 0x0000001c00747308 */ /* 0x0009e80000000800 */
[C---:B------:R-:W-:Y:S01]  /*d7b0*/  HMMA.16816.F32 R40, R4.reuse, R30, R40 ;  /* 0x0000001e0428723c */ /* 0x040fe20000001828 */
[----:B------:R-:W2:Y:S01]  /*d7c0*/  MUFU.EX2 R118, R118 ;  /* 0x0000007600767308 */ /* 0x000ea20000000800 */
[----:B----4-:R-:W4:Y:S06]  /*d7d0*/  LDSM.16.MT88.4 R28, [R114+0x8800] ;  /* 0x00880000721c783b */ /* 0x010f2c0000004200 */
[C---:B------:R-:W-:Y:S08]  /*d7e0*/  HMMA.16816.F32 R80, R4.reuse, R20, R80 ;  /* 0x000000140450723c */ /* 0x040ff00000001850 */
[C---:B------:R-:W-:Y:S01]  /*d7f0*/  HMMA.16816.F32 R76, R4.reuse, R22, R76 ;  /* 0x00000016044c723c */ /* 0x040fe2000000184c */
[----:B------:R-:W4:Y:S07]  /*d800*/  LDSM.16.MT88.4 R20, [R114+0x6800] ;  /* 0x006800007214783b */ /* 0x000f2e0000004200 */
[C---:B-----5:R-:W-:Y:S08]  /*d810*/  HMMA.16816.F32 R44, R4.reuse, R24, R44 ;  /* 0x00000018042c723c */ /* 0x060ff0000000182c */
[----:B------:R-:W-:Y:S01]  /*d820*/  HMMA.16816.F32 R48, R4, R26, R48 ;  /* 0x0000001a0430723c */ /* 0x000fe20000001830 */
[----:B---3--:R-:W-:Y:S01]  /*d830*/  F2FP.F16.F32.PACK_AB R4, R109, R104 ;  /* 0x000000686d04723e */ /* 0x008fe200000000ff */
[-CC-:B------:R-:W-:Y:S01]  /*d840*/  FFMA.FTZ R159, R119, R106.reuse, -R121.reuse ;  /* 0x0000006a779f7223 */ /* 0x180fe20000010879 */
[----:B--2---:R-:W-:Y:S01]  /*d850*/  F2FP.F16.F32.PACK_AB R6, R111, R105 ;  /* 0x000000696f06723e */ /* 0x004fe200000000ff */
[-CC-:B------:R-:W-:Y:S01]  /*d860*/  FFMA.FTZ R158, R107, R106.reuse, -R108.reuse ;  /* 0x0000006a6b9e7223 */ /* 0x180fe2000001086c */
[----:B------:R-:W-:Y:S01]  /*d870*/  F2FP.F16.F32.PACK_AB R5, R117, R115 ;  /* 0x000000737505723e */ /* 0x000fe200000000ff */
[----:B------:R-:W-:Y:S01]  /*d880*/  FFMA.FTZ R123, R123, R106, -R121 ;  /* 0x0000006a7b7b7223 */ /* 0x000fe20000010879 */
[----:B------:R-:W-:Y:S01]  /*d890*/  F2FP.F16.F32.PACK_AB R7, R118, R116 ;  /* 0x000000747607723e */ /* 0x000fe200000000ff */
[-C--:B------:R-:W-:Y:S01]  /*d8a0*/  FFMA.FTZ R113, R113, R106.reuse, -R108 ;  /* 0x0000006a71717223 */ /* 0x080fe2000001086c */
[----:B------:R-:W-:Y:S01]  /*d8b0*/  FADD.FTZ R101, R102, R101 ;  /* 0x0000006566657221 */ /* 0x000fe20000010000 */
[----:B------:R-:W-:Y:S01]  /*d8c0*/  FADD.FTZ R99, R100, R99 ;  /* 0x0000006364637221 */ /* 0x000fe20000010000 */
[----:B------:R-:W-:Y:S03]  /*d8d0*/  LDSM.16.MT88.4 R24, [R114+0x6c00] ;  /* 0x006c00007218783b */ /* 0x000fe60000004200 */
[C---:B------:R-:W-:Y:S08]  /*d8e0*/  HMMA.16816.F32 R72, R4.reuse, R12, R72 ;  /* 0x0000000c0448723c */ /* 0x040ff00000001848 */
[C---:B------:R-:W-:Y:S01]  /*d8f0*/  HMMA.16816.F32 R68, R4.reuse, R14, R68 ;  /* 0x0000000e0444723c */ /* 0x040fe20000001844 */
[----:B------:R-:W2:Y:S07]  /*d900*/  LDSM.16.MT88.4 R12, [R103+0x2800] ;  /* 0x00280000670c783b */ /* 0x000eae0000004200 */
[----:B-1----:R-:W-:Y:S01]  /*d910*/  HMMA.16816.F32 R56, R4, R8, R56 ;  /* 0x000000080438723c */ /* 0x002fe20000001838 */
[----:B------:R-:W-:-:S04]  /*d920*/  FFMA.FTZ R8, R120, R106, -R121 ;  /* 0x0000006a78087223 */ /* 0x000fc80000010879 */
[----:B------:R1:W-:Y:S03]  /*d930*/  MUFU.EX2 R119, R8 ;  /* 0x0000000800777308 */ /* 0x0003e60000000800 */
[C---:B------:R-:W-:Y:S01]  /*d940*/  HMMA.16816.F32 R52, R4.reuse, R10, R52 ;  /* 0x0000000a0434723c */ /* 0x040fe20000001834 */
[----:B-1----:R-:W1:Y:S07]  /*d950*/  LDSM.16.MT88.4 R8, [R114+0x8c00] ;  /* 0x008c00007208783b */ /* 0x002e6e0000004200 */
[----:B------:R-:W-:Y:S01]  /*d960*/  HMMA.16816.F32 R64, R4, R16, R64 ;  /* 0x000000100440723c */ /* 0x000fe20000001840 */
[----:B------:R-:W-:-:S04]  /*d970*/  FFMA.FTZ R16, R122, R106, -R121 ;  /* 0x0000006a7a107223 */ /* 0x000fc80000010879 */
[----:B------:R3:W-:Y:S03]  /*d980*/  MUFU.EX2 R120, R16 ;  /* 0x0000001000787308 */ /* 0x0007e60000000800 */
[----:B----4-:R-:W-:Y:S01]  /*d990*/  HMMA.16816.F32 R36, R4, R28, R36 ;  /* 0x0000001c0424723c */ /* 0x010fe20000001824 */
[-CC-:B------:R-:W-:Y:S01]  /*d9a0*/  FFMA.FTZ R29, R110, R106.reuse, -R108.reuse ;  /* 0x0000006a6e1d7223 */ /* 0x180fe2000001086c */
[----:B------:R-:W4:Y:S04]  /*d9b0*/  MUFU.EX2 R122, R123 ;  /* 0x0000007b007a7308 */ /* 0x000f280000000800 */
[----:B------:R-:W5:Y:S01]  /*d9c0*/  MUFU.EX2 R159, R159 ;  /* 0x0000009f009f7308 */ /* 0x000f620000000800 */
[----:B---3--:R-:W-:-:S03]  /*d9d0*/  FFMA.FTZ R16, R112, R106, -R108 ;  /* 0x0000006a70107223 */ /* 0x008fc6000001086c */
[----:B------:R-:W-:Y:S01]  /*d9e0*/  MUFU.EX2 R29, R29 ;  /* 0x0000001d001d7308 */ /* 0x000fe20000000800 */
[C---:B------:R-:W-:Y:S03]  /*d9f0*/  HMMA.16816.F32 R40, R4.reuse, R30, R40 ;  /* 0x0000001e0428723c */ /* 0x040fe60000001828 */
[----:B------:R-:W-:Y:S04]  /*da00*/  MUFU.EX2 R112, R113 ;  /* 0x0000007100707308 */ /* 0x000fe80000000800 */
[----:B------:R-:W3:Y:S04]  /*da10*/  MUFU.EX2 R28, R16 ;  /* 0x00000010001c7308 */ /* 0x000ee80000000800 */
[----:B------:R-:W1:Y:S01]  /*da20*/  MUFU.EX2 R158, R158 ;  /* 0x0000009e009e7308 */ /* 0x000e620000000800 */
[----:B------:R-:W-:Y:S01]  /*da30*/  HMMA.16816.F32 R80, R4, R20, R80 ;  /* 0x000000140450723c */ /* 0x000fe20000001850 */
[----:B------:R-:W-:Y:S01]  /*da40*/  FADD.FTZ R101, R98, R101 ;  /* 0x0000006562657221 */ /* 0x000fe20000010000 */
[----:B------:R-:W-:-:S06]  /*da50*/  FADD.FTZ R99, R96, R99 ;  /* 0x0000006360637221 */ /* 0x000fcc0000010000 */
[C---:B------:R-:W-:Y:S01]  /*da60*/  HMMA.16816.F32 R76, R4.reuse, R22, R76 ;  /* 0x00000016044c723c */ /* 0x040fe2000000184c */
[----:B------:R-:W-:Y:S01]  /*da70*/  FADD.FTZ R97, R97, R101 ;  /* 0x0000006561617221 */ /* 0x000fe20000010000 */
[----:B------:R-:W-:Y:S01]  /*da80*/  FADD.FTZ R95, R95, R99 ;  /* 0x000000635f5f7221 */ /* 0x000fe20000010000 */
[----:B------:R-:W1:Y:S05]  /*da90*/  LDSM.16.MT88.4 R20, [R114+0x7c00] ;  /* 0x007c00007214783b */ /* 0x000e6a0000004200 */
[C---:B------:R-:W-:Y:S08]  /*daa0*/  HMMA.16816.F32 R60, R4.reuse, R18, R60 ;  /* 0x00000012043c723c */ /* 0x040ff0000000183c */
[C---:B--2---:R-:W-:Y:S08]  /*dab0*/  HMMA.16816.F32 R44, R4.reuse, R12, R44 ;  /* 0x0000000c042c723c */ /* 0x044ff0000000182c */
[----:B------:R-:W-:Y:S01]  /*dac0*/  HMMA.16816.F32 R48, R4, R14, R48 ;  /* 0x0000000e0430723c */ /* 0x000fe20000001830 */
[----:B----4-:R-:W-:Y:S01]  /*dad0*/  F2FP.F16.F32.PACK_AB R4, R120, R122 ;  /* 0x0000007a7804723e */ /* 0x010fe200000000ff */
[----:B------:R-:W-:Y:S01]  /*dae0*/  FADD.FTZ R97, R91, R97 ;  /* 0x000000615b617221 */ /* 0x000fe20000010000 */
[----:B-----5:R-:W-:Y:S01]  /*daf0*/  F2FP.F16.F32.PACK_AB R6, R159, R119 ;  /* 0x000000779f06723e */ /* 0x020fe200000000ff */
[----:B------:R-:W-:Y:S01]  /*db00*/  FADD.FTZ R95, R93, R95 ;  /* 0x0000005f5d5f7221 */ /* 0x000fe20000010000 */
[----:B---3--:R-:W-:Y:S01]  /*db10*/  F2FP.F16.F32.PACK_AB R5, R28, R112 ;  /* 0x000000701c05723e */ /* 0x008fe200000000ff */
[----:B------:R-:W2:Y:S01]  /*db20*/  LDSM.16.MT88.4 R16, [R103+0xc00] ;  /* 0x000c00006710783b */ /* 0x000ea20000004200 */
[----:B-1----:R-:W-:-:S03]  /*db30*/  F2FP.F16.F32.PACK_AB R7, R158, R29 ;  /* 0x0000001d9e07723e */ /* 0x002fc600000000ff */
[----:B------:R-:W1:Y:S04]  /*db40*/  LDSM.16.MT88.4 R12, [R103+0x1c00] ;  /* 0x001c0000670c783b */ /* 0x000e680000004200 */
        /* <DEDUP_REMOVED lines=42> */
[----:B------:R-:W-:Y:S01]  /*ddf0*/  IADD3 R89, PT, PT, R3, R89, R129 ;  /* 0x0000005903597210 */ /* 0x000fe20007ffe081 */
[----:B------:R-:W-:Y:S01]  /*de00*/  IMAD.MOV.U32 R3, RZ, RZ, R86 ;  /* 0x000000ffff037224 */ /* 0x000fe200078e0056 */
[----:B------:R-:W-:Y:S02]  /*de10*/  ISETP.NE.AND.EX P6, PT, R155, RZ, PT, P6 ;  /* 0x000000ff9b00720c */ /* 0x000fe40003fc5360 */
[----:B------:R-:W-:Y:S02]  /*de20*/  IADD3 R89, PT, PT, -R32, R89, -R147 ;  /* 0x0000005920597210 */ /* 0x000fe40007ffe993 */
[----:B------:R-:W-:-:S03]  /*de30*/  MOV R2, R87 ;  /* 0x0000005700027202 */ /* 0x000fc60000000f00 */
[----:B------:R-:W-:-:S05]  /*de40*/  IMAD R149, R88, -0x40, R89 ;  /* 0xffffffc058957824 */ /* 0x000fca00078e0259 */
[----:B------:R-:W-:-:S07]  /*de50*/  IADD3 R149, PT, PT, R149, 0x88, RZ ;  /* 0x0000008895957810 */ /* 0x000fce0007ffe0ff */
.L_x_9374:
        /* <DEDUP_REMOVED lines=80> */
.L_x_9369:
[----:B------:R-:W-:Y:S05]  /*e360*/  BSYNC.RECONVERGENT B0 ;  /* 0x0000000000007941 */ /* 0x000fea0003800200 */
.L_x_9368:
[----:B------:R-:W1:Y:S01]  /*e370*/  S2UR UR7, SR_CgaCtaId ;  /* 0x00000000000779c3 */ /* 0x000e620000008800 */
[C---:B------:R-:W-:Y:S01]  /*e380*/  IMAD.SHL.U32 R4, R131.reuse, 0x8, RZ ;  /* 0x0000000883047824 */ /* 0x040fe200078e00ff */
[C---:B------:R-:W-:Y:S01]  /*e390*/  LOP3.LUT R161, R131.reuse, 0x18, RZ, 0xc0, !PT ;  /* 0x0000001883a17812 */ /* 0x040fe200078ec0ff */
[----:B------:R-:W-:Y:S01]  /*e3a0*/  UMOV UR8, 0x400 ;  /* 0x0000040000087882 */ /* 0x000fe20000000000 */
[C---:B------:R-:W-:Y:S01]  /*e3b0*/  SHF.L.U32 R6, R131.reuse, 0x4, RZ ;  /* 0x0000000483067819 */ /* 0x040fe200000006ff */
[----:B------:R-:W-:Y:S01]  /*e3c0*/  IMAD.SHL.U32 R128, R131, 0x4, RZ ;  /* 0x0000000483807824 */ /* 0x000fe200078e00ff */
[--C-:B------:R-:W-:Y:S01]  /*e3d0*/  LOP3.LUT R161, R161, 0xc0, R4.reuse, 0xf8, !PT ;  /* 0x000000c0a1a17812 */ /* 0x100fe200078ef804 */
[----:B------:R-:W-:Y:S01]  /*e3e0*/  IMAD.MOV.U32 R108, RZ, RZ, 0x20 ;  /* 0x00000020ff6c7424 */ /* 0x000fe200078e00ff */
[----:B------:R-:W-:Y:S01]  /*e3f0*/  LOP3.LUT R162, R4, 0x18, RZ, 0xc0, !PT ;  /* 0x0000001804a27812 */ /* 0x000fe200078ec0ff */
[----:B------:R-:W-:Y:S01]  /*e400*/  BSSY.RECONVERGENT B1, `(.L_x_9370) ;  /* 0x000014d000017945 */ /* 0x000fe20003800200 */
[--C-:B------:R-:W-:Y:S02]  /*e410*/  LOP3.LUT R161, R161, 0x18, R4.reuse, 0x78, !PT ;  /* 0x00000018a1a17812 */ /* 0x100fe400078e7804 */
[CC--:B------:R-:W-:Y:S02]  /*e420*/  ISETP.GE.AND P3, PT, R162.reuse, R146.reuse, PT ;  /* 0x00000092a200720c */ /* 0x0c0fe40003f66270 */
[----:B------:R-:W-:Y:S02]  /*e430*/  LOP3.LUT R161, R161, 0x1f20, R4, 0xf8, !PT ;  /* 0x00001f20a1a17812 */ /* 0x000fe400078ef804 */
[C---:B------:R-:W-:Y:S02]  /*e440*/  LOP3.LUT R160, R162.reuse, 0x20, RZ, 0xfc, !PT ;  /* 0x00000020a2a07812 */ /* 0x040fe400078efcff */
[----:B------:R-:W-:Y:S02]  /*e450*/  LOP3.LUT R141, R162, 0x40, RZ, 0xfc, !PT ;  /* 0x00000040a28d7812 */ /* 0x000fe400078efcff */
[-C--:B------:R-:W-:Y:S02]  /*e460*/  ISETP.GE.AND P2, PT, R160, R146.reuse, PT ;  /* 0x00000092a000720c */ /* 0x080fe40003f46270 */
[----:B------:R-:W-:Y:S01]  /*e470*/  ISETP.GE.AND P1, PT, R141, R146, PT ;  /* 0x000000928d00720c */ /* 0x000fe20003f26270 */
[----:B-1----:R-:W-:Y:S01]  /*e480*/  ULEA UR6, UR7, UR8, 0x18 ;  /* 0x0000000807067291 */ /* 0x002fe2000f8ec0ff */
[C---:B------:R-:W-:Y:S02]  /*e490*/  LEA R4, P0, R135.reuse, R152, 0x1 ;  /* 0x0000009887047211 */ /* 0x040fe400078008ff */
[----:B------:R-:W-:Y:S02]  /*e4a0*/  SHF.R.U32.HI R129, RZ, 0x1, R131 ;  /* 0x00000001ff817819 */ /* 0x000fe40000011683 */
[----:B------:R-:W-:Y:S02]  /*e4b0*/  LEA.HI.X R5, R135, R153, R136, 0x1, P0 ;  /* 0x0000009987057211 */ /* 0x000fe400000f0c88 */
[----:B------:R-:W-:Y:S02]  /*e4c0*/  LEA R161, R161, UR6, 0x1 ;  /* 0x00000006a1a17c11 */ /* 0x000fe4000f8e08ff */
[----:B------:R-:W-:Y:S02]  /*e4d0*/  SHF.L.U32 R133, R131, 0x5, RZ ;  /* 0x0000000583857819 */ /* 0x000fe400000006ff */
[----:B------:R-:W-:Y:S01]  /*e4e0*/  LOP3.LUT R132, R129, 0x8, RZ, 0xc0, !PT ;  /* 0x0000000881847812 */ /* 0x000fe200078ec0ff */
        /* <DEDUP_REMOVED lines=17> */
[----:B------:R-:W-:Y:S03]  /*e600*/  MOV R86, 0x20 ;  /* 0x0000002000567802 */ /* 0x000fe60000000f00 */
[----:B------:R-:W-:Y:S01]  /*e610*/  @!PT LDS RZ, [RZ] ;  /* 0x00000000fffff984 */ /* 0x000fe20000000800 */
[----:B------:R-:W-:Y:S01]  /*e620*/  @!PT LDS RZ, [RZ] ;  /* 0x00000000fffff984 */ /* 0x000fe20000000800 */
[----:B------:R-:W-:Y:S01]  /*e630*/  @!PT LDS RZ, [RZ] ;  /* 0x00000000fffff984 */ /* 0x000fe20000000800 */
[----:B------:R-:W-:Y:S01]  /*e640*/  @!P1 LDGSTS.E.BYPASS.LTC128B.128 [R161+0x8000], desc[UR4][R152.64+0x80] ;  /* 0x0800008098a19fae */ /* 0x000fe2000b981a04 */
[----:B------:R-:W-:Y:S02]  /*e650*/  SEL R108, R108, 0xffffffe0, !P0 ;  /* 0xffffffe06c6c7807 */ /* 0x000fe40004000000 */
[----:B------:R-:W-:Y:S03]  /*e660*/  SEL R86, R86, 0xffffffe0, !P0 ;  /* 0xffffffe056567807 */ /* 0x000fe60004000000 */
        /* <DEDUP_REMOVED lines=16> */
[----:B------:R-:W-:Y:S05]  /*e770*/  ISETP.NE.AND P1, PT, R156, RZ, PT ;  /* 0x000000ff9c00720c */ /* 0x000fea0003f25270 */
[----:B------:R-:W2:Y:S06]  /*e780*/  LD.E R163, desc[UR4][R84.64+0x18c] ;  /* 0x00018c0454a37980 */ /* 0x000eac000c101900 */
[----:B------:R-:W0:Y:S01]  /*e790*/  LDGDEPBAR ;  /* 0x00000000000079af */ /* 0x000e220000000000 */
[----:B-1----:R-:W-:Y:S02]  /*e7a0*/  LOP3.LUT R4, R128, 0x18, RZ, 0xc0, !PT ;  /* 0x0000001880047812 */ /* 0x002fe400078ec0ff */
[----:B------:R-:W-:Y:S02]  /*e7b0*/  LOP3.LUT R5, R133, 0xc0, RZ, 0xc0, !PT ;  /* 0x000000c085057812 */ /* 0x000fe400078ec0ff */
[----:B------:R-:W-:Y:S02]  /*e7c0*/  LOP3.LUT R132, R132, R4, RZ, 0x3c, !PT ;  /* 0x0000000484847212 */ /* 0x000fe400078e3cff */
[----:B------:R-:W-:Y:S02]  /*e7d0*/  LOP3.LUT R5, R5, 0x8, R131, 0xf8, !PT ;  /* 0x0000000805057812 */ /* 0x000fe400078ef883 */
[----:B------:R-:W-:Y:S02]  /*e7e0*/  LOP3.LUT R124, R124, R132, RZ, 0xfc, !PT ;  /* 0x000000847c7c7212 */ /* 0x000fe400078efcff */
[----:B------:R-:W-:Y:S02]  /*e7f0*/  LOP3.LUT R5, R6, R5, R4, 0xf6, !PT ;  /* 0x0000000506057212 */ /* 0x000fe400078ef604 */
[----:B------:R-:W-:Y:S02]  /*e800*/  LEA R124, R124, UR6, 0x1 ;  /* 0x000000067c7c7c11 */ /* 0x000fe4000f8e08ff */
[----:B------:R-:W-:Y:S02]  /*e810*/  LEA R134, R5, UR6, 0x1 ;  /* 0x0000000605867c11 */ /* 0x000fe4000f8e08ff */
[----:B------:R-:W-:Y:S01]  /*e820*/  IADD3 R87, PT, PT, R124, R108, RZ ;  /* 0x0000006c7c577210 */ /* 0x000fe20007ffe0ff */
[----:B------:R-:W-:Y:S02]  /*e830*/  LDSM.16.M88.4 R32, [R124] ;  /* 0x000000007c20783b */ /* 0x000fe40000000200 */
[C---:B------:R-:W-:Y:S02]  /*e840*/  IMAD.IADD R108, R134.reuse, 0x1, R108 ;  /* 0x00000001866c7824 */ /* 0x040fe400078e026c */
[----:B------:R-:W-:Y:S02]  /*e850*/  IMAD.IADD R86, R134, 0x1, R86 ;  /* 0x0000000186567824 */ /* 0x000fe400078e0256 */
[----:B------:R-:W1:Y:S06]  /*e860*/  LDSM.16.M88.4 R8, [R134+0x3000] ;  /* 0x003000008608783b */ /* 0x000e6c0000000200 */
        /* <DEDUP_REMOVED lines=15> */
[C---:B----4-:R-:W-:Y:S08]  /*e960*/  HMMA.16816.F32 R20, R32.reuse, R24, RZ ;  /* 0x000000182014723c */ /* 0x050ff000000018ff */
[C---:B------:R-:W-:Y:S08]  /*e970*/  HMMA.16816.F32 R24, R32.reuse, R26, RZ ;  /* 0x0000001a2018723c */ /* 0x040ff000000018ff */
[C---:B-----5:R-:W-:Y:S08]  /*e980*/  HMMA.16816.F32 R28, R32.reuse, R88, RZ ;  /* 0x00000058201c723c */ /* 0x060ff000000018ff */
[----:B------:R-:W-:Y:S01]  /*e990*/  HMMA.16816.F32 R32, R32, R90, RZ ;  /* 0x0000005a2020723c */ /* 0x000fe200000018ff */
        /* <DEDUP_REMOVED lines=11> */
[----:B------:R-:W-:Y:S01]  /*ea50*/  HMMA.16816.F32 R32, R92, R110, R32 ;  /* 0x0000006e5c20723c */ /* 0x000fe20000001820 */
[----:B------:R-:W5:Y:S06]  /*ea60*/  LDSM.16.M88.4 R92, [R86+0x4400] ;  /* 0x00440000565c783b */ /* 0x000f6c0000000200 */
[----:B------:R-:W-:Y:S01]  /*ea70*/  LDSM.16.M88.4 R108, [R124+0x2000] ;  /* 0x002000007c6c783b */ /* 0x000fe20000000200 */
[C---:B---3--:R-:W-:Y:S05]  /*ea80*/  HMMA.16816.F32 R4, R88.reuse, R96, R4 ;  /* 0x000000605804723c */ /* 0x048fea0000001804 */
[----:B------:R-:W-:Y:S03]  /*ea90*/  LDSM.16.M88.4 R124, [R134+0x5000] ;  /* 0x00500000867c783b */ /* 0x000fe60000000200 */
[C---:B------:R-:W-:Y:S03]  /*eaa0*/  HMMA.16816.F32 R8, R88.reuse, R98, R8 ;  /* 0x000000625808723c */ /* 0x040fe60000001808 */
[----:B------:R-:W3:Y:S05]  /*eab0*/  LDSM.16.M88.4 R96, [R86+0x4800] ;  /* 0x004800005660783b */ /* 0x000eea0000000200 */
[C---:B----4-:R-:W-:Y:S08]  /*eac0*/  HMMA.16816.F32 R12, R88.reuse, R100, R12 ;  /* 0x00000064580c723c */ /* 0x050ff0000000180c */
[C---:B------:R-:W-:Y:S01]  /*ead0*/  HMMA.16816.F32 R16, R88.reuse, R102, R16 ;  /* 0x000000665810723c */ /* 0x040fe20000001810 */
[----:B------:R-:W4:Y:S07]  /*eae0*/  LDSM.16.M88.4 R100, [R86+0x4c00] ;  /* 0x004c00005664783b */ /* 0x000f2e0000000200 */
[C---:B-1----:R-:W-:Y:S08]  /*eaf0*/  HMMA.16816.F32 R20, R88.reuse, R104, R20 ;  /* 0x000000685814723c */ /* 0x042ff00000001814 */
[C---:B------:R-:W-:Y:S01]  /*eb00*/  HMMA.16816.F32 R24, R88.reuse, R106, R24 ;  /* 0x0000006a5818723c */ /* 0x040fe20000001818 */
[----:B------:R-:W-:Y:S07]  /*eb10*/  LDSM.16.M88.4 R104, [R134+0x5800] ;  /* 0x005800008668783b */ /* 0x000fee0000000200 */
[C---:B------:R-:W-:Y:S08]  /*eb20*/  HMMA.16816.F32 R28, R88.reuse, R112, R28 ;  /* 0x00000070581c723c */ /* 0x040ff0000000181c */
[----:B------:R-:W-:Y:S01]  /*eb30*/  HMMA.16816.F32 R32, R88, R114, R32 ;  /* 0x000000725820723c */ /* 0x000fe20000001820 */
[----:B------:R-:W1:Y:S06]  /*eb40*/  LDSM.16.M88.4 R88, [R134+0x5400] ;  /* 0x005400008658783b */ /* 0x000e6c0000000200 */
[----:B------:R-:W-:Y:S01]  /*eb50*/  LDSM.16.M88.4 R112, [R87+0x2000] ;  /* 0x002000005770783b */ /* 0x000fe20000000200 */
[C---:B------:R-:W-:Y:S08]  /*eb60*/  HMMA.16816.F32 R4, R116.reuse, R120, R4 ;  /* 0x000000787404723c */ /* 0x040ff00000001804 */
[C---:B------:R-:W-:Y:S01]  /*eb70*/  HMMA.16816.F32 R8, R116.reuse, R122, R8 ;  /* 0x0000007a7408723c */ /* 0x040fe20000001808 */
[----:B------:R-:W-:Y:S07]  /*eb80*/  LDSM.16.M88.4 R120, [R86+0x5000] ;  /* 0x005000005678783b */ /* 0x000fee0000000200 */
[C---:B-----5:R-:W-:Y:S08]  /*eb90*/  HMMA.16816.F32 R12, R116.reuse, R92, R12 ;  /* 0x0000005c740c723c */ /* 0x060ff0000000180c */
[C---:B------:R-:W-:Y:S01]  /*eba0*/  HMMA.16816.F32 R16, R116.reuse, R94, R16 ;  /* 0x0000005e7410723c */ /* 0x040fe20000001810 */
[----:B------:R-:W5:Y:S07]  /*ebb0*/  LDSM.16.M88.4 R92, [R134+0x5c00] ;  /* 0x005c0000865c783b */ /* 0x000f6e0000000200 */
[C---:B---3--:R-:W-:Y:S08]  /*ebc0*/  HMMA.16816.F32 R20, R116.reuse, R96, R20 ;  /* 0x000000607414723c */ /* 0x048ff00000001814 */
        /* <DEDUP_REMOVED lines=10> */
[C---:B-----5:R-:W-:Y:S08]  /*ec70*/  HMMA.16816.F32 R28, R108.reuse, R92, R28 ;  /* 0x0000005c6c1c723c */ /* 0x060ff0000000181c */
[----:B------:R-:W-:Y:S08]  /*ec80*/  HMMA.16816.F32 R32, R108, R94, R32 ;  /* 0x0000005e6c20723c */ /* 0x000ff00000001820 */
[C---:B------:R-:W-:Y:S08]  /*ec90*/  HMMA.16816.F32 R4, R112.reuse, R120, R4 ;  /* 0x000000787004723c */ /* 0x040ff00000001804 */
        /* <DEDUP_REMOVED lines=14> */
[-C--:B------:R-:W-:Y:S07]  /*ed80*/  FMUL.FTZ R13, R13, R163.reuse ;  /* 0x000000a30d0d7220 */ /* 0x080fee0000410000 */
[----:B------:R-:W3:Y:S01]  /*ed90*/  MUFU.TANH R98, R6 ;  /* 0x0000000600627308 */ /* 0x000ee20000002400 */
[-C--:B------:R-:W-:Y:S01]  /*eda0*/  FMUL.FTZ R16, R16, R163.reuse ;  /* 0x000000a310107220 */ /* 0x080fe20000410000 */
[-C--:B------:R-:W-:Y:S08]  /*edb0*/  FMUL.FTZ R19, R19, R163.reuse ;  /* 0x000000a313137220 */ /* 0x080ff00000410000 */
        /* <DEDUP_REMOVED lines=12> */
[C---:B----4-:R-:W-:Y:S05]  /*ee80*/  HMMA.16816.F32 R20, R112.reuse, R4, R20 ;  /* 0x000000047014723c */ /* 0x050fea0000001814 */
[-C--:B--2---:R-:W-:Y:S03]  /*ee90*/  FMUL.FTZ R12, R15, R163.reuse ;  /* 0x000000a30f0c7220 */ /* 0x084fe60000410000 */
[----:B------:R2:W4:Y:S01]  /*eea0*/  MUFU.TANH R111, R19 ;  /* 0x00000013006f7308 */ /* 0x0005220000002400 */
[-C--:B------:R-:W-:Y:S01]  /*eeb0*/  FMUL.FTZ R4, R17, R163.reuse ;  /* 0x000000a311047220 */ /* 0x080fe20000410000 */
[C---:B------:R-:W-:Y:S03]  /*eec0*/  HMMA.16816.F32 R24, R112.reuse, R6, R24 ;  /* 0x000000067018723c */ /* 0x040fe60000001818 */
[-C--:B---3--:R-:W-:Y:S01]  /*eed0*/  FMUL.FTZ R13, R14, R163.reuse ;  /* 0x000000a30e0d7220 */ /* 0x088fe20000410000 */
[-C--:B------:R-:W-:Y:S04]  /*eee0*/  FMUL.FTZ R5, R18, R163.reuse ;  /* 0x000000a312057220 */ /* 0x080fe80000410000 */
[----:B------:R-:W3:Y:S01]  /*eef0*/  MUFU.TANH R12, R12 ;  /* 0x0000000c000c7308 */ /* 0x000ee20000002400 */
        /* <DEDUP_REMOVED lines=37> */
[----:B---34-:R-:W-:Y:S05]  /*f150*/  @!P1 BRA `(.L_x_9371) ;  /* 0x0000000400dc9947 */ /* 0x018fea0003800000 */
[----:B------:R-:W-:Y:S01]  /*f160*/  ISETP.NE.U32.AND P6, PT, R154, RZ, PT ;  /* 0x000000ff9a00720c */ /* 0x000fe20003fc5070 */
[----:B------:R-:W-:Y:S01]  /*f170*/  BSSY.RECONVERGENT B0, `(.L_x_9372) ;  /* 0x000004d000007945 */ /* 0x000fe20003800200 */
[-C--:B------:R-:W-:Y:S02]  /*f180*/  ISETP.GE.AND P5, PT, R162, R146.reuse, PT ;  /* 0x00000092a200720c */ /* 0x080fe40003fa6270 */
[----:B------:R-:W-:Y:S02]  /*f190*/  ISETP.NE.AND.EX P6, PT, R155, RZ, PT, P6 ;  /* 0x000000ff9b00720c */ /* 0x000fe40003fc5360 */
[-C--:B------:R-:W-:Y:S02]  /*f1a0*/  ISETP.GE.AND P4, PT, R160, R146.reuse, PT ;  /* 0x00000092a000720c */ /* 0x080fe40003f86270 */
[----:B------:R-:W-:Y:S09]  /*f1b0*/  ISETP.GE.AND P3, PT, R141, R146, PT ;  /* 0x000000928d00720c */ /* 0x000ff20003f66270 */
[----:B------:R-:W3:Y:S01]  /*f1c0*/  @!P6 LD.E R6, desc[UR4][R84.64+0x38] ;  /* 0x000038045406e980 */ /* 0x000ee2000c101900 */
[----:B------:R-:W-:Y:S05]  /*f1d0*/  @!P6 IMAD.MOV.U32 R7, RZ, RZ, RZ ;  /* 0x000000ffff07e224 */ /* 0x000fea00078e00ff */
[----:B------:R-:W-:Y:S01]  /*f1e0*/  @!P6 IADD3 R7, P1, PT, RZ, -R7, RZ ;  /* 0x80000007ff07e210 */ /* 0x000fe20007f3e0ff */
[----:B---3--:R-:W-:Y:S04]  /*f1f0*/  @!P6 IMAD.SHL.U32 R6, R6, 0x40, RZ ;  /* 0x000000400606e824 */ /* 0x008fe800078e00ff */
[----:B------:R-:W-:Y:S05]  /*f200*/  @!P6 IMAD.X R6, RZ, RZ, ~R6, P1 ;  /* 0x000000ffff06e224 */ /* 0x000fea00008e0e06 */
[----:B------:R-:W-:Y:S04]  /*f210*/  @!P6 SHF.R.S64 R7, R7, 0x1f, R6 ;  /* 0x0000001f0707e819 */ /* 0x000fe80000001006 */
[----:B------:R-:W-:Y:S04]  /*f220*/  @!P6 IADD3 R140, P1, PT, R7, R140, RZ ;  /* 0x0000008c078ce210 */ /* 0x000fe80007f3e0ff */
[----:B------:R-:W-:Y:S01]  /*f230*/  @!P6 LEA.HI.X.SX32 R139, R6, R139, 0x1, P1 ;  /* 0x0000008b068be211 */ /* 0x000fe200008f0eff */
[----:B------:R-:W-:Y:S08]  /*f240*/  @!P6 BRA `(.L_x_9373) ;  /* 0x0000000000fce947 */ /* 0x000ff00003800000 */
[C---:B------:R-:W-:Y:S01]  /*f250*/  VIADD R14, R157.reuse, 0xffffff80 ;  /* 0xffffff809d0e7836 */ /* 0x040fe20000000000 */
[----:B-1----:R-:W3:Y:S01]  /*f260*/  LD.E R16, desc[UR4][R84.64+0x170] ;  /* 0x0001700454107980 */ /* 0x002ee2000c101900 */
[----:B------:R-:W-:Y:S03]  /*f270*/  IADD3 R6, PT, PT, R157, -0x40, RZ ;  /* 0xffffffc09d067810 */ /* 0x000fe60007ffe0ff */
[----:B------:R-:W-:Y:S01]  /*f280*/  IABS R7, R14 ;  /* 0x0000000e00077213 */ /* 0x000fe20000000000 */
[----:B--2---:R-:W2:Y:S01]  /*f290*/  LD.E.64 R20, desc[UR4][R84.64+0x20] ;  /* 0x0000200454147980 */ /* 0x004ea2000c101b00 */
[----:B------:R-:W-:Y:S02]  /*f2a0*/  IABS R9, R6 ;  /* 0x0000000600097213 */ /* 0x000fe40000000000 */
[-C--:B---3--:R-:W-:Y:S02]  /*f2b0*/  IABS R10, R16.reuse ;  /* 0x00000010000a7213 */ /* 0x088fe40000000000 */
        /* <DEDUP_REMOVED lines=12> */
[----:B------:R-:W3:Y:S04]  /*f380*/  LD.E.64 R18, desc[UR4][R84.64+0x38] ;  /* 0x0000380454127980 */ /* 0x000ee8000c101b00 */
        /* <DEDUP_REMOVED lines=43> */
.L_x_9373:
[----:B------:R-:W-:Y:S05]  /*f640*/  BSYNC.RECONVERGENT B0 ;  /* 0x0000000000007941 */ /* 0x000fea0003800200 */
.L_x_9372:
        /* <DEDUP_REMOVED lines=12> */
[--C-:B---3--:R-:W-:Y:S05]  /*f710*/  @!P4 IMAD.MOV.U32 R141, RZ, RZ, R139.reuse ;  /* 0x000000ffff8dc224 */ /* 0x108fea00078e008b */
[----:B------:R-:W-:Y:S01]  /*f720*/  @!PT LDS RZ, [RZ] ;  /* 0x00000000fffff984 */ /* 0x000fe20000000800 */
[----:B------:R-:W-:Y:S01]  /*f730*/  @!PT LDS RZ, [RZ] ;  /* 0x00000000fffff984 */ /* 0x000fe20000000800 */
[----:B------:R-:W-:Y:S01]  /*f740*/  @!PT LDS RZ, [RZ] ;  /* 0x00000000fffff984 */ /* 0x000fe20000000800 */
[----:B------:R3:W-:Y:S04]  /*f750*/  @!P4 LDGSTS.E.BYPASS.LTC128B.128 [R161+0x4000], desc[UR4][R140.64+0x40] ;  /* 0x040000408ca1cfae */ /* 0x0007e8000b981a04 */
[----:B------:R4:W-:Y:S01]  /*f760*/  @P4 STS.128 [R161+0x4000], RZ ;  /* 0x004000ffa1004388 */ /* 0x0009e20000000c00 */
[----:B---3--:R-:W-:Y:S05]  /*f770*/  @!P3 IMAD.MOV.U32 R141, RZ, RZ, R139 ;  /* 0x000000ffff8db224 */ /* 0x008fea00078e008b */
        /* <DEDUP_REMOVED lines=21> */
.L_x_9371:
[----:B------:R-:W-:Y:S05]  /*f8d0*/  BSYNC.RECONVERGENT B1 ;  /* 0x0000000000017941 */ /* 0x000fea0003800200 */
.L_x_9370:
[----:B------:R-:W3:Y:S01]  /*f8e0*/  LD.E R88, desc[UR4][R84.64+0xdc] ;  /* 0x0000dc0454587980 */ /* 0x000ee2000c101900 */
[C---:B----4-:R-:W-:Y:S02]  /*f8f0*/  IADD3 R9, PT, PT, R149.reuse, -0x1, RZ ;  /* 0xffffffff95097810 */ /* 0x050fe40007ffe0ff */
[C---:B------:R-:W-:Y:S02]  /*f900*/  IADD3 R6, PT, PT, R149.reuse, -0x8, RZ ;  /* 0xfffffff895067810 */ /* 0x040fe40007ffe0ff */
[----:B------:R-:W-:Y:S02]  /*f910*/  IABS R9, R9 ;  /* 0x0000000900097213 */ /* 0x000fe40000000000 */
[----:B------:R-:W-:Y:S02]  /*f920*/  IABS R6, R6 ;  /* 0x0000000600067213 */ /* 0x000fe40000000000 */
[C---:B------:R-:W-:Y:S02]  /*f930*/  IADD3 R114, PT, PT, R149.reuse, -0x10, RZ ;  /* 0xfffffff095727810 */ /* 0x040fe40007ffe0ff */
[----:B------:R-:W-:Y:S02]  /*f940*/  I2FP.F32.S32 R9, R9 ;  /* 0x0000000900097245 */ /* 0x000fe40000201400 */
[C---:B------:R-:W-:Y:S02]  /*f950*/  IADD3 R112, PT, PT, R149.reuse, -0x11, RZ ;  /* 0xffffffef95707810 */ /* 0x040fe40007ffe0ff */
[----:B------:R-:W-:Y:S01]  /*f960*/  I2FP.F32.S32 R6, R6 ;  /* 0x0000000600067245 */ /* 0x000fe20000201400 */
[C---:B-1----:R-:W-:Y:S01]  /*f970*/  FFMA.FTZ R100, -R0.reuse, R9, R100 ;  /* 0x0000000900647223 */ /* 0x042fe20000010164 */
[----:B------:R-:W-:Y:S02]  /*f980*/  IABS R114, R114 ;  /* 0x0000007200727213 */ /* 0x000fe40000000000 */
[----:B------:R-:W-:Y:S01]  /*f990*/  IABS R112, R112 ;  /* 0x0000007000707213 */ /* 0x000fe20000000000 */
[CC--:B------:R-:W-:Y:S01]  /*f9a0*/  FFMA.FTZ R11, -R0.reuse, R6.reuse, R87 ;  /* 0x00000006000b7223 */ /* 0x0c0fe20000010157 */
[C---:B------:R-:W-:Y:S01]  /*f9b0*/  IADD3 R9, PT, PT, R149.reuse, -0x19, RZ ;  /* 0xffffffe795097810 */ /* 0x040fe20007ffe0ff */
[C---:B------:R-:W-:Y:S01]  /*f9c0*/  FFMA.FTZ R103, -R0.reuse, R6, R103 ;  /* 0x0000000600677223 */ /* 0x040fe20000010167 */
[----:B------:R-:W-:Y:S02]  /*f9d0*/  I2FP.F32.S32 R114, R114 ;  /* 0x0000007200727245 */ /* 0x000fe40000201400 */
[C---:B------:R-:W-:Y:S02]  /*f9e0*/  IADD3 R113, PT, PT, R149.reuse, -0x18, RZ ;  /* 0xffffffe895717810 */ /* 0x040fe40007ffe0ff */
[C---:B------:R-:W-:Y:S01]  /*f9f0*/  IADD3 R6, PT, PT, R149.reuse, -0x20, RZ ;  /* 0xffffffe095067810 */ /* 0x040fe20007ffe0ff */
[C---:B------:R-:W-:Y:S01]  /*fa00*/  FFMA.FTZ R102, -R0.reuse, R114, R102 ;  /* 0x0000007200667223 */ /* 0x040fe20000010166 */
[----:B------:R-:W-:Y:S01]  /*fa10*/  I2FP.F32.S32 R112, R112 ;  /* 0x0000007000707245 */ /* 0x000fe20000201400 */
[C---:B------:R-:W-:Y:S01]  /*fa20*/  FFMA.FTZ R114, -R0.reuse, R114, R13 ;  /* 0x0000007200727223 */ /* 0x040fe2000001010d */
[----:B------:R-:W-:Y:S02]  /*fa30*/  IABS R9, R9 ;  /* 0x0000000900097213 */ /* 0x000fe40000000000 */
[----:B------:R-:W-:Y:S02]  /*fa40*/  IABS R113, R113 ;  /* 0x0000007100717213 */ /* 0x000fe40000000000 */
[----:B------:R-:W-:Y:S02]  /*fa50*/  IABS R6, R6 ;  /* 0x0000000600067213 */ /* 0x000fe40000000000 */
[C---:B------:R-:W-:Y:S02]  /*fa60*/  IADD3 R7, PT, PT, R149.reuse, -0x9, RZ ;  /* 0xfffffff795077810 */ /* 0x040fe40007ffe0ff */
[----:B------:R-:W-:Y:S01]  /*fa70*/  I2FP.F32.S32 R13, R9 ;  /* 0x00000009000d7245 */ /* 0x000fe20000201400 */
[CC--:B------:R-:W-:Y:S01]  /*fa80*/  FFMA.FTZ R9, -R0.reuse, R112.reuse, R101 ;  /* 0x0000007000097223 */ /* 0x0c0fe20000010165 */
[C---:B------:R-:W-:Y:S01]  /*fa90*/  FFMA.FTZ R112, -R0.reuse, R112, R12 ;  /* 0x0000007000707223 */ /* 0x040fe2000001010c */
[----:B------:R-:W-:Y:S02]  /*faa0*/  I2FP.F32.S32 R113, R113 ;  /* 0x0000007100717245 */ /* 0x000fe40000201400 */
[C---:B------:R-:W-:Y:S01]  /*fab0*/  IADD3 R14, PT, PT, R149.reuse, -0x21, RZ ;  /* 0xffffffdf950e7810 */ /* 0x040fe20007ffe0ff */
[CC--:B------:R-:W-:Y:S01]  /*fac0*/  FFMA.FTZ R110, -R0.reuse, R13.reuse, R110 ;  /* 0x0000000d006e7223 */ /* 0x0c0fe2000001016e */
[----:B------:R-:W-:Y:S01]  /*fad0*/  I2FP.F32.S32 R6, R6 ;  /* 0x0000000600067245 */ /* 0x000fe20000201400 */
[C---:B------:R-:W-:Y:S01]  /*fae0*/  FFMA.FTZ R111, -R0.reuse, R13, R111 ;  /* 0x0000000d006f7223 */ /* 0x040fe2000001016f */
[----:B------:R-:W-:Y:S01]  /*faf0*/  IABS R7, R7 ;  /* 0x0000000700077213 */ /* 0x000fe20000000000 */
[CC--:B------:R-:W-:Y:S01]  /*fb00*/  FFMA.FTZ R117, -R0.reuse, R113.reuse, R117 ;  /* 0x0000007100757223 */ /* 0x0c0fe20000010175 */
[C---:B------:R-:W-:Y:S01]  /*fb10*/  IADD3 R12, PT, PT, R149.reuse, -0x28, RZ ;  /* 0xffffffd8950c7810 */ /* 0x040fe20007ffe0ff */
[C---:B------:R-:W-:Y:S01]  /*fb20*/  FFMA.FTZ R113, -R0.reuse, R113, R5 ;  /* 0x0000007100717223 */ /* 0x040fe20000010105 */
[----:B------:R-:W-:Y:S01]  /*fb30*/  IABS R14, R14 ;  /* 0x0000000e000e7213 */ /* 0x000fe20000000000 */
[CC--:B------:R-:W-:Y:S01]  /*fb40*/  FFMA.FTZ R122, -R0.reuse, R6.reuse, R122 ;  /* 0x00000006007a7223 */ /* 0x0c0fe2000001017a */
[----:B------:R-:W-:Y:S01]  /*fb50*/  IABS R8, R149 ;  /* 0x0000009500087213 */ /* 0x000fe20000000000 */
[C---:B------:R-:W-:Y:S01]  /*fb60*/  FFMA.FTZ R116, -R0.reuse, R6, R116 ;  /* 0x0000000600747223 */ /* 0x040fe20000010174 */
[----:B------:R-:W-:Y:S02]  /*fb70*/  I2FP.F32.S32 R7, R7 ;  /* 0x0000000700077245 */ /* 0x000fe40000201400 */
[----:B------:R-:W-:Y:S02]  /*fb80*/  IABS R12, R12 ;  /* 0x0000000c000c7213 */ /* 0x000fe40000000000 */
[C---:B------:R-:W-:Y:S01]  /*fb90*/  IADD3 R13, PT, PT, R149.reuse, -0x31, RZ ;  /* 0xffffffcf950d7810 */ /* 0x040fe20007ffe0ff */
[CC--:B------:R-:W-:Y:S01]  /*fba0*/  FFMA.FTZ R10, -R0.reuse, R7.reuse, R96 ;  /* 0x00000007000a7223 */ /* 0x0c0fe20000010160 */
[C---:B------:R-:W-:Y:S01]  /*fbb0*/  IADD3 R6, PT, PT, R149.reuse, -0x29, RZ ;  /* 0xffffffd795067810 */ /* 0x040fe20007ffe0ff */
[C---:B------:R-:W-:Y:S01]  /*fbc0*/  FFMA.FTZ R7, -R0.reuse, R7, R104 ;  /* 0x0000000700077223 */ /* 0x040fe20000010168 */
[----:B------:R-:W-:Y:S02]  /*fbd0*/  IADD3 R5, PT, PT, R149, -0x30, RZ ;  /* 0xffffffd095057810 */ /* 0x000fe40007ffe0ff */
[----:B------:R-:W-:Y:S02]  /*fbe0*/  I2FP.F32.S32 R14, R14 ;  /* 0x0000000e000e7245 */ /* 0x000fe40000201400 */
[----:B------:R-:W-:Y:S02]  /*fbf0*/  I2FP.F32.S32 R8, R8 ;  /* 0x0000000800087245 */ /* 0x000fe40000201400 */
[----:B------:R-:W-:Y:S01]  /*fc00*/  I2FP.F32.S32 R12, R12 ;  /* 0x0000000c000c7245 */ /* 0x000fe20000201400 */
[C---:B------:R-:W-:Y:S01]  /*fc10*/  FFMA.FTZ R115, -R0.reuse, R14, R4 ;  /* 0x0000000e00737223 */ /* 0x040fe20000010104 */
[----:B------:R-:W-:Y:S01]  /*fc20*/  IABS R13, R13 ;  /* 0x0000000d000d7213 */ /* 0x000fe20000000000 */
[C---:B------:R-:W-:Y:S01]  /*fc30*/  FFMA.FTZ R8, -R0.reuse, R8, R98 ;  /* 0x0000000800087223 */ /* 0x040fe20000010162 */
[----:B------:R-:W-:Y:S01]  /*fc40*/  IABS R6, R6 ;  /* 0x0000000600067213 */ /* 0x000fe20000000000 */
[CC--:B------:R-:W-:Y:S01]  /*fc50*/  FFMA.FTZ R118, -R0.reuse, R12.reuse, R118 ;  /* 0x0000000c00767223 */ /* 0x0c0fe20000010176 */
        /* <DEDUP_REMOVED lines=11> */
[----:B------:R-:W-:Y:S01]  /*fd10*/  FFMA.FTZ R123, -R0, R6, R123 ;  /* 0x00000006007b7223 */ /* 0x000fe2000001017b */
        /* <DEDUP_REMOVED lines=8> */
[C---:B------:R-:W-:Y:S02]  /*fda0*/  IADD3 R4, PT, PT, R149.reuse, -0x40, RZ ;  /* 0xffffffc095047810 */ /* 0x040fe40007ffe0ff */
[----:B------:R-:W-:Y:S02]  /*fdb0*/  IADD3 R14, PT, PT, R149, -0x41, RZ ;  /* 0xffffffbf950e7810 */ /* 0x000fe40007ffe0ff */
[----:B------:R-:W-:Y:S02]  /*fdc0*/  IABS R6, R6 ;  /* 0x0000000600067213 */ /* 0x000fe40000000000 */
[----:B------:R-:W-:Y:S02]  /*fdd0*/  IABS R5, R5 ;  /* 0x0000000500057213 */ /* 0x000fe40000000000 */
[----:B------:R-:W-:Y:S02]  /*fde0*/  FMNMX3.FTZ R13, R13, R114, R112, !PT ;  /* 0x000000720d0d7276 */ /* 0x000fe40007810070 */
[----:B------:R-:W-:Y:S02]  /*fdf0*/  FMNMX3.FTZ R12, R12, R116, R115, !PT ;  /* 0x000000740c0c7276 */ /* 0x000fe40007810073 */
[----:B------:R-:W-:Y:S02]  /*fe00*/  IABS R4, R4 ;  /* 0x0000000400047213 */ /* 0x000fe40000000000 */
[----:B------:R-:W-:Y:S02]  /*fe10*/  IABS R14, R14 ;  /* 0x0000000e000e7213 */ /* 0x000fe40000000000 */
[----:B------:R-:W-:Y:S02]  /*fe20*/  I2FP.F32.S32 R6, R6 ;  /* 0x0000000600067245 */ /* 0x000fe40000201400 */
[----:B------:R-:W-:Y:S02]  /*fe30*/  I2FP.F32.S32 R5, R5 ;  /* 0x0000000500057245 */ /* 0x000fe40000201400 */
[----:B------:R-:W-:Y:S01]  /*fe40*/  FMNMX3.FTZ R13, R13, R113, R111, !PT ;  /* 0x000000710d0d7276 */ /* 0x000fe2000781006f */
[----:B------:R-:W-:Y:S01]  /*fe50*/  FFMA.FTZ R97, -R0, R6, R97 ;  /* 0x0000000600617223 */ /* 0x000fe20000010161 */
[----:B------:R-:W-:Y:S01]  /*fe60*/  FMNMX3.FTZ R12, R12, R124, R123, !PT ;  /* 0x0000007c0c0c7276 */ /* 0x000fe2000781007b */
[CC--:B------:R-:W-:Y:S01]  /*fe70*/  FFMA.FTZ R95, -R0.reuse, R5.reuse, R95 ;  /* 0x00000005005f7223 */ /* 0x0c0fe2000001015f */
[----:B------:R-:W-:Y:S01]  /*fe80*/  I2FP.F32.S32 R4, R4 ;  /* 0x0000000400047245 */ /* 0x000fe20000201400 */
[C---:B------:R-:W-:Y:S01]  /*fe90*/  FFMA.FTZ R89, -R0.reuse, R5, R89 ;  /* 0x0000000500597223 */ /* 0x040fe20000010159 */
[----:B------:R-:W-:Y:S01]  /*fea0*/  I2FP.F32.S32 R14, R14 ;  /* 0x0000000e000e7245 */ /* 0x000fe20000201400 */
[C---:B------:R-:W-:Y:S01]  /*feb0*/  FFMA.FTZ R90, -R0.reuse, R6, R90 ;  /* 0x00000006005a7223 */ /* 0x040fe2000001015a */
        /* <DEDUP_REMOVED lines=13> */
[----:B------:R-:W4:Y:S01]  /*ff90*/  SHFL.BFLY PT, R4, R5, 0x2, 0x1f ;  /* 0x0c401f0005047f89 */ /* 0x000f2200000e0000 */
[----:B------:R-:W-:Y:S07]  /*ffa0*/  IADD3 R149, PT, PT, R149, 0x40, RZ ;  /* 0x0000004095957810 */ /* 0x000fee0007ffe0ff */
[----:B--2---:R-:W-:Y:S01]  /*ffb0*/  LDSM.16.MT88.4 R28, [R101+0x7000] ;  /* 0x00700000651c783b */ /* 0x004fe20000004200 */
[----:B-1----:R-:W-:Y:S07]  /*ffc0*/  FMNMX.FTZ R87, R12, R87, !PT ;  /* 0x000000570c577209 */ /* 0x002fee0007810000 */
[----:B------:R-:W-:Y:S01]  /*ffd0*/  LDSM.16.MT88.4 R12, [R101+0x6000] ;  /* 0x00600000650c783b */ /* 0x000fe20000004200 */
[----:B----4-:R-:W-:Y:S07]  /*ffe0*/  FMNMX.FTZ R4, R5, R4, !PT ;  /* 0x0000000405047209 */ /* 0x010fee0007810000 */
        /* <DEDUP_REMOVED lines=10> */
[----:B------:R-:W-:Y:S01]  /*10090*/  IADD3 R4, PT, PT, R101, 0x6000, RZ ;  /* 0x0000600065047810 */ /* 0x000fe20007ffe0ff */
[----:B------:R-:W-:Y:S01]  /*100a0*/  FMUL.FTZ R2, R88, R2 ;  /* 0x0000000258027220 */ /* 0x000fe20000410000 */
        /* <DEDUP_REMOVED lines=10> */
[----:B------:R-:W-:Y:S01]  /*10150*/  IADD3 R100, PT, PT, R101, 0x6020, RZ ;  /* 0x0000602065647810 */ /* 0x000fe20007ffe0ff */
[-CC-:B------:R-:W-:Y:S01]  /*10160*/  FFMA.FTZ R106, R8, R88.reuse, -R96.reuse ;  /* 0x00000058086a7223 */ /* 0x180fe20000010860 */
[----:B------:R-:W-:Y:S01]  /*10170*/  @P0 IADD3 R100, PT, PT, R4, -0x20, RZ ;  /* 0xffffffe004640810 */ /* 0x000fe20007ffe0ff */
[-CC-:B------:R-:W-:Y:S01]  /*10180*/  FFMA.FTZ R103, R103, R88.reuse, -R96.reuse ;  /* 0x0000005867677223 */ /* 0x180fe20000010860 */
[--C-:B------:R-:W-:Y:S04]  /*10190*/  FFMA.FTZ R102, R7, R88, -R96.reuse ;  /* 0x0000005807667223 */ /* 0x100fe80000010860 */
[----:B------:R-:W-:Y:S01]  /*101a0*/  MUFU.EX2 R109, R109 ;  /* 0x0000006d006d7308 */ /* 0x000fe20000000800 */
[C---:B-1----:R-:W-:Y:S01]  /*101b0*/  FMUL.FTZ R4, R3.reuse, R80 ;  /* 0x0000005003047220 */ /* 0x042fe20000410000 */
[----:B------:R-:W1:Y:S01]  /*101c0*/  LDSM.16.MT88.4 R20, [R100] ;  /* 0x000000006414783b */ /* 0x000e620000004200 */
[C---:B------:R-:W-:Y:S07]  /*101d0*/  FMUL.FTZ R5, R3.reuse, R81 ;  /* 0x0000005103057220 */ /* 0x040fee0000410000 */
[----:B------:R-:W3:Y:S01]  /*101e0*/  MUFU.EX2 R108, R108 ;  /* 0x0000006c006c7308 */ /* 0x000ee20000000800 */
[C---:B------:R-:W-:Y:S01]  /*101f0*/  FMUL.FTZ R8, R3.reuse, R76 ;  /* 0x0000004c03087220 */ /* 0x040fe20000410000 */
[C---:B------:R-:W-:Y:S01]  /*10200*/  FMUL.FTZ R9, R3.reuse, R77 ;  /* 0x0000004d03097220 */ /* 0x040fe20000410000 */
[C---:B--2---:R-:W-:Y:S07]  /*10210*/  FMUL.FTZ R6, R2.reuse, R82 ;  /* 0x0000005202067220 */ /* 0x044fee0000410000 */
        /* <DEDUP_REMOVED lines=8> */
[----:B------:R-:W-:Y:S01]  /*102a0*/  MUFU.EX2 R107, R107 ;  /* 0x0000006b006b7308 */ /* 0x000fe20000000800 */
[C---:B------:R-:W-:Y:S01]  /*102b0*/  FMUL.FTZ R17, R3.reuse, R69 ;  /* 0x0000004503117220 */ /* 0x040fe20000410000 */
[----:B---3--:R-:W-:Y:S01]  /*102c0*/  F2FP.F16.F32.PACK_AB R80, R108, R109 ;  /* 0x0000006d6c50723e */ /* 0x008fe200000000ff */
        /* <DEDUP_REMOVED lines=10> */
[----:B------:R-:W-:Y:S01]  /*10370*/  FMUL.FTZ R35, R2, R55 ;  /* 0x0000003702237220 */ /* 0x000fe20000410000 */
[-CC-:B------:R-:W-:Y:S01]  /*10380*/  FFMA.FTZ R69, R114, R88.reuse, -R96.reuse ;  /* 0x0000005872457223 */ /* 0x180fe20000010860 */
[----:B------:R-:W-:Y:S01]  /*10390*/  LDSM.16.MT88.4 R52, [R100+0x2000] ;  /* 0x002000006434783b */ /* 0x000fe20000004200 */
[-CC-:B------:R-:W-:Y:S01]  /*103a0*/  FFMA.FTZ R68, R112, R88.reuse, -R96.reuse ;  /* 0x0000005870447223 */ /* 0x180fe20000010860 */
[-CC-:B------:R-:W-:Y:S01]  /*103b0*/  FFMA.FTZ R125, R99, R88.reuse, -R96.reuse ;  /* 0x00000058637d7223 */ /* 0x180fe20000010860 */
[----:B---3--:R-:W-:Y:S04]  /*103c0*/  F2FP.F16.F32.PACK_AB R82, R104, R107 ;  /* 0x0000006b6852723e */ /* 0x008fe800000000ff */
[----:B------:R-:W-:Y:S01]  /*103d0*/  MUFU.EX2 R112, R69 ;  /* 0x0000004500707308 */ /* 0x000fe20000000800 */
[-CC-:B------:R-:W-:Y:S01]  /*103e0*/  FFMA.FTZ R77, R122, R88.reuse, -R96.reuse ;  /* 0x000000587a4d7223 */ /* 0x180fe20000010860 */
[-C--:B------:R-:W-:Y:S01]  /*103f0*/  FFMA.FTZ R76, R120, R88.reuse, -R96 ;  /* 0x00000058784c7223 */ /* 0x080fe20000010860 */
[-CC-:B------:R-:W-:Y:S01]  /*10400*/  FFMA.FTZ R133, R97, R88.reuse, -R98.reuse ;  /* 0x0000005861857223 */ /* 0x180fe20000010862 */
[-C--:B------:R-:W-:Y:S06]  /*10410*/  FFMA.FTZ R126, R95, R88.reuse, -R98 ;  /* 0x000000585f7e7223 */ /* 0x080fec0000010862 */
[----:B------:R-:W-:Y:S01]  /*10420*/  MUFU.EX2 R120, R77 ;  /* 0x0000004d00787308 */ /* 0x000fe20000000800 */
[-C--:B------:R-:W-:Y:S01]  /*10430*/  FFMA.FTZ R127, R92, R88.reuse, -R96 ;  /* 0x000000585c7f7223 */ /* 0x080fe20000010860 */
[----:B--2---:R-:W-:Y:S01]  /*10440*/  F2FP.F16.F32.PACK_AB R83, R102, R103 ;  /* 0x000000676653723e */ /* 0x004fe200000000ff */
[--C-:B------:R-:W-:Y:S01]  /*10450*/  FFMA.FTZ R160, R94, R88, -R98.reuse ;  /* 0x000000585ea07223 */ /* 0x100fe20000010862 */
[----:B------:R-:W-:Y:S01]  /*10460*/  FMUL.FTZ R24, R3, R60 ;  /* 0x0000003c03187220 */ /* 0x000fe20000410000 */
[-CC-:B------:R-:W-:Y:S01]  /*10470*/  FFMA.FTZ R60, R110, R88.reuse, -R98.reuse ;  /* 0x000000586e3c7223 */ /* 0x180fe20000010862 */
[--C-:B------:R-:W-:Y:S01]  /*10480*/  FFMA.FTZ R117, R117, R88, -R98.reuse ;  /* 0x0000005875757223 */ /* 0x100fe20000010862 */
[C---:B------:R-:W-:Y:S01]  /*10490*/  FMUL.FTZ R36, R3.reuse, R36 ;  /* 0x0000002403247220 */ /* 0x040fe20000410000 */
[C---:B------:R-:W-:Y:S01]  /*104a0*/  FMUL.FTZ R37, R3.reuse, R37 ;  /* 0x0000002503257220 */ /* 0x040fe20000410000 */
[C---:B------:R-:W-:Y:S01]  /*104b0*/  HMMA.16816.F32 R4, R80.reuse, R12, R4 ;  /* 0x0000000c5004723c */ /* 0x040fe20000001804 */
[----:B------:R2:W-:Y:S04]  /*104c0*/  MUFU.EX2 R114, R60 ;  /* 0x0000003c00727308 */ /* 0x0005e80000000800 */
[C---:B------:R-:W-:Y:S01]  /*104d0*/  FMUL.FTZ R12, R3.reuse, R72 ;  /* 0x00000048030c7220 */ /* 0x040fe20000410000 */
[C---:B------:R-:W-:Y:S01]  /*104e0*/  FMUL.FTZ R13, R3.reuse, R73 ;  /* 0x00000049030d7220 */ /* 0x040fe20000410000 */
[C---:B------:R-:W-:Y:S01]  /*104f0*/  FMUL.FTZ R38, R2.reuse, R38 ;  /* 0x0000002602267220 */ /* 0x040fe20000410000 */
[C---:B------:R-:W-:Y:S03]  /*10500*/  HMMA.16816.F32 R8, R80.reuse, R14, R8 ;  /* 0x0000000e5008723c */ /* 0x040fe60000001808 */
[----:B------:R3:W4:Y:S01]  /*10510*/  MUFU.EX2 R110, R117 ;  /* 0x00000075006e7308 */ /* 0x0007220000000800 */
[C---:B------:R-:W-:Y:S01]  /*10520*/  FMUL.FTZ R14, R2.reuse, R74 ;  /* 0x0000004a020e7220 */ /* 0x040fe20000410000 */
[C---:B------:R-:W-:Y:S01]  /*10530*/  FMUL.FTZ R15, R2.reuse, R75 ;  /* 0x0000004b020f7220 */ /* 0x040fe20000410000 */
[C---:B------:R-:W-:Y:S01]  /*10540*/  FMUL.FTZ R39, R2.reuse, R39 ;  /* 0x0000002702277220 */ /* 0x040fe20000410000 */
[----:B------:R-:W5:Y:S01]  /*10550*/  LDSM.16.MT88.4 R72, [R100+0x1000] ;  /* 0x001000006448783b */ /* 0x000f620000004200 */
[C---:B------:R-:W-:Y:S01]  /*10560*/  FMUL.FTZ R40, R3.reuse, R40 ;  /* 0x0000002803287220 */ /* 0x040fe20000410000 */
[C---:B------:R-:W-:Y:S01]  /*10570*/  FMUL.FTZ R41, R3.reuse, R41 ;  /* 0x0000002903297220 */ /* 0x040fe20000410000 */
[C---:B------:R-:W-:Y:S01]  /*10580*/  FMUL.FTZ R42, R2.reuse, R42 ;  /* 0x0000002a022a7220 */ /* 0x040fe20000410000 */
[----:B------:R-:W-:Y:S01]  /*10590*/  FMUL.FTZ R43, R2, R43 ;  /* 0x0000002b022b7220 */ /* 0x000fe20000410000 */
[C---:B-1----:R-:W-:Y:S01]  /*105a0*/  HMMA.16816.F32 R12, R80.reuse, R20, R12 ;  /* 0x00000014500c723c */ /* 0x042fe2000000180c */
[----:B------:R-:W-:Y:S02]  /*105b0*/  MUFU.EX2 R125, R125 ;  /* 0x0000007d007d7308 */ /* 0x000fe40000000800 */
[----:B--2---:R-:W-:Y:S01]  /*105c0*/  LDSM.16.MT88.4 R60, [R100+0x400] ;  /* 0x00040000643c783b */ /* 0x004fe20000004200 */
[C---:B------:R-:W-:Y:S01]  /*105d0*/  FMUL.FTZ R20, R3.reuse, R64 ;  /* 0x0000004003147220 */ /* 0x040fe20000410000 */
[----:B------:R-:W-:Y:S01]  /*105e0*/  FMUL.FTZ R21, R3, R65 ;  /* 0x0000004103157220 */ /* 0x000fe20000410000 */
[-C--:B------:R-:W-:Y:S01]  /*105f0*/  FFMA.FTZ R116, R116, R88.reuse, -R98 ;  /* 0x0000005874747223 */ /* 0x080fe20000010862 */
[----:B---3--:R-:W-:Y:S01]  /*10600*/  FFMA.FTZ R117, R111, R88, -R96 ;  /* 0x000000586f757223 */ /* 0x008fe20000010860 */
[C---:B------:R-:W-:Y:S03]  /*10610*/  HMMA.16816.F32 R16, R80.reuse, R22, R16 ;  /* 0x000000165010723c */ /* 0x040fe60000001810 */
[----:B------:R-:W-:Y:S01]  /*10620*/  MUFU.EX2 R133, R133 ;  /* 0x0000008500857308 */ /* 0x000fe20000000800 */
[C---:B------:R-:W-:Y:S01]  /*10630*/  FMUL.FTZ R22, R2.reuse, R66 ;  /* 0x0000004202167220 */ /* 0x040fe20000410000 */
[----:B------:R-:W-:Y:S01]  /*10640*/  FMUL.FTZ R23, R2, R67 ;  /* 0x0000004302177220 */ /* 0x000fe20000410000 */
[-C--:B------:R-:W-:Y:S01]  /*10650*/  FFMA.FTZ R124, R124, R88.reuse, -R98 ;  /* 0x000000587c7c7223 */ /* 0x080fe20000010862 */
[----:B------:R-:W1:Y:S01]  /*10660*/  LDSM.16.MT88.4 R64, [R101+0x8000] ;  /* 0x008000006540783b */ /* 0x000e620000004200 */
[-CC-:B------:R-:W-:Y:S01]  /*10670*/  FFMA.FTZ R132, R91, R88.reuse, -R96.reuse ;  /* 0x000000585b847223 */ /* 0x180fe20000010860 */
[----:B------:R-:W-:Y:S01]  /*10680*/  FFMA.FTZ R141, R90, R88, -R96 ;  /* 0x000000585a8d7223 */ /* 0x000fe20000010860 */
[C---:B------:R-:W-:Y:S01]  /*10690*/  FMUL.FTZ R44, R3.reuse, R44 ;  /* 0x0000002c032c7220 */ /* 0x040fe20000410000 */
[C---:B------:R-:W-:Y:S01]  /*106a0*/  FMUL.FTZ R45, R3.reuse, R45 ;  /* 0x0000002d032d7220 */ /* 0x040fe20000410000 */
[C---:B------:R-:W-:Y:S01]  /*106b0*/  HMMA.16816.F32 R20, R80.reuse, R28, R20 ;  /* 0x0000001c5014723c */ /* 0x040fe20000001814 */
[----:B------:R-:W-:Y:S02]  /*106c0*/  MUFU.EX2 R116, R116 ;  /* 0x0000007400747308 */ /* 0x000fe40000000800 */
[C---:B------:R-:W-:Y:S01]  /*106d0*/  FMUL.FTZ R28, R3.reuse, R56 ;  /* 0x00000038031c7220 */ /* 0x040fe20000410000 */
[C---:B------:R-:W-:Y:S01]  /*106e0*/  FMUL.FTZ R29, R3.reuse, R57 ;  /* 0x00000039031d7220 */ /* 0x040fe20000410000 */
[C---:B------:R-:W-:Y:S01]  /*106f0*/  FMUL.FTZ R46, R2.reuse, R46 ;  /* 0x0000002e022e7220 */ /* 0x040fe20000410000 */
[C---:B------:R-:W-:Y:S05]  /*10700*/  FMUL.FTZ R47, R2.reuse, R47 ;  /* 0x0000002f022f7220 */ /* 0x040fea0000410000 */
[----:B------:R-:W-:Y:S01]  /*10710*/  MUFU.EX2 R117, R117 ;  /* 0x0000007500757308 */ /* 0x000fe20000000800 */
[C---:B------:R-:W-:Y:S03]  /*10720*/  HMMA.16816.F32 R24, R80.reuse, R30, R24 ;  /* 0x0000001e5018723c */ /* 0x040fe60000001818 */
[C---:B------:R-:W-:Y:S01]  /*10730*/  FMUL.FTZ R30, R2.reuse, R58 ;  /* 0x0000003a021e7220 */ /* 0x040fe20000410000 */
[C---:B------:R-:W-:Y:S01]  /*10740*/  FMUL.FTZ R31, R2.reuse, R59 ;  /* 0x0000003b021f7220 */ /* 0x040fe20000410000 */
[C---:B------:R-:W-:Y:S01]  /*10750*/  FMUL.FTZ R48, R3.reuse, R48 ;  /* 0x0000003003307220 */ /* 0x040fe20000410000 */
[----:B------:R-:W2:Y:S01]  /*10760*/  LDSM.16.MT88.4 R56, [R101+0x6400] ;  /* 0x006400006538783b */ /* 0x000ea20000004200 */
[----:B------:R-:W-:Y:S01]  /*10770*/  FMUL.FTZ R49, R3, R49 ;  /* 0x0000003103317220 */ /* 0x000fe20000410000 */
[C---:B------:R-:W-:Y:S01]  /*10780*/  FMUL.FTZ R50, R2.reuse, R50 ;  /* 0x0000003202327220 */ /* 0x040fe20000410000 */
[----:B------:R-:W-:Y:S01]  /*10790*/  FMUL.FTZ R51, R2, R51 ;  /* 0x0000003302337220 */ /* 0x000fe20000410000 */
[----:B------:R-:W-:Y:S01]  /*107a0*/  MUFU.EX2 R126, R126 ;  /* 0x0000007e007e7308 */ /* 0x000fe20000000800 */
[C---:B-----5:R-:W-:Y:S03]  /*107b0*/  HMMA.16816.F32 R28, R80.reuse, R72, R28 ;  /* 0x00000048501c723c */ /* 0x060fe6000000181c */
[-C--:B------:R-:W-:Y:S01]  /*107c0*/  FFMA.FTZ R72, R115, R88.reuse, -R98 ;  /* 0x0000005873487223 */ /* 0x080fe20000010862 */
[----:B------:R-:W-:Y:S05]  /*107d0*/  FFMA.FTZ R73, R113, R88, -R96 ;  /* 0x0000005871497223 */ /* 0x000fea0000010860 */
[----:B------:R3:W5:Y:S01]  /*107e0*/  MUFU.EX2 R115, R68 ;  /* 0x0000004400737308 */ /* 0x0007620000000800 */
[----:B------:R-:W-:Y:S01]  /*107f0*/  FFMA.FTZ R109, R3, R159, R109 ;  /* 0x0000009f036d7223 */ /* 0x000fe2000001006d */
[----:B------:R-:W-:Y:S01]  /*10800*/  ISETP.GT.AND P0, PT, R156, RZ, PT ;  /* 0x000000ff9c00720c */ /* 0x000fe20003f04270 */
[C---:B------:R-:W-:Y:S07]  /*10810*/  HMMA.16816.F32 R32, R80.reuse, R74, R32 ;  /* 0x0000004a5020723c */ /* 0x040fee0000001820 */
[----:B------:R-:W2:Y:S01]  /*10820*/  MUFU.EX2 R113, R72 ;  /* 0x0000004800717308 */ /* 0x000ea20000000800 */
[----:B------:R-:W-:Y:S01]  /*10830*/  FFMA.FTZ R106, R2, R158, R106 ;  /* 0x0000009e026a7223 */ /* 0x000fe2000001006a */
[----:B------:R-:W-:Y:S08]  /*10840*/  FADD.FTZ R109, R108, R109 ;  /* 0x0000006d6c6d7221 */ /* 0x000ff00000010000 */
[----:B------:R4:W2:Y:S01]  /*10850*/  MUFU.EX2 R111, R73 ;  /* 0x00000049006f7308 */ /* 0x0008a20000000800 */
[----:B------:R-:W-:Y:S01]  /*10860*/  IADD3 R156, PT, PT, R156, -0x1, RZ ;  /* 0xffffffff9c9c7810 */ /* 0x000fe20007ffe0ff */
[----:B------:R-:W-:Y:S01]  /*10870*/  FADD.FTZ R106, R105, R106 ;  /* 0x0000006a696a7221 */ /* 0x000fe20000010000 */
[C---:B-1----:R-:W-:Y:S07]  /*10880*/  HMMA.16816.F32 R36, R80.reuse, R64, R36 ;  /* 0x000000405024723c */ /* 0x042fee0000001824 */
[----:B------:R-:W-:Y:S01]  /*10890*/  MUFU.EX2 R127, R127 ;  /* 0x0000007f007f7308 */ /* 0x000fe20000000800 */
[----:B---3--:R-:W-:Y:S01]  /*108a0*/  LDSM.16.MT88.4 R68, [R100+0x1400] ;  /* 0x001400006444783b */ /* 0x008fe20000004200 */
[----:B------:R-:W-:Y:S08]  /*108b0*/  FADD.FTZ R107, R107, R109 ;  /* 0x0000006d6b6b7221 */ /* 0x000ff00000010000 */
[----:B------:R-:W1:Y:S01]  /*108c0*/  MUFU.EX2 R132, R132 ;  /* 0x0000008400847308 */ /* 0x000e620000000800 */
[----:B------:R-:W-:Y:S01]  /*108d0*/  FADD.FTZ R106, R103, R106 ;  /* 0x0000006a676a7221 */ /* 0x000fe20000010000 */
[----:B------:R-:W-:Y:S01]  /*108e0*/  MOV R3, R86 ;  /* 0x0000005600037202 */ /* 0x000fe20000000f00 */
[C---:B------:R-:W-:Y:S07]  /*108f0*/  HMMA.16816.F32 R40, R80.reuse, R66, R40 ;  /* 0x000000425028723c */ /* 0x040fee0000001828 */
[----:B------:R-:W-:Y:S01]  /*10900*/  MUFU.EX2 R160, R160 ;  /* 0x000000a000a07308 */ /* 0x000fe20000000800 */
[----:B------:R-:W3:Y:S01]  /*10910*/  LDSM.16.MT88.4 R64, [R101+0x7400] ;  /* 0x007400006540783b */ /* 0x000ee20000004200 */
[----:B------:R-:W-:Y:S08]  /*10920*/  FADD.FTZ R107, R104, R107 ;  /* 0x0000006b686b7221 */ /* 0x000ff00000010000 */
[----:B------:R-:W-:Y:S01]  /*10930*/  MUFU.EX2 R141, R141 ;  /* 0x0000008d008d7308 */ /* 0x000fe20000000800 */
[----:B------:R-:W-:Y:S01]  /*10940*/  FADD.FTZ R102, R102, R106 ;  /* 0x0000006a66667221 */ /* 0x000fe20000010000 */
[----:B------:R-:W-:Y:S01]  /*10950*/  MOV R2, R87 ;  /* 0x0000005700027202 */ /* 0x000fe20000000f00 */
[C---:B------:R-:W-:Y:S01]  /*10960*/  HMMA.16816.F32 R44, R80.reuse, R52, R44 ;  /* 0x00000034502c723c */ /* 0x040fe2000000182c */
[----:B----4-:R-:W4:Y:S02]  /*10970*/  LDSM.16.MT88.4 R72, [R101+0x8400] ;  /* 0x008400006548783b */ /* 0x010f240000004200 */
[----:B------:R-:W-:Y:S01]  /*10980*/  F2FP.F16.F32.PACK_AB R52, R114, R110 ;  /* 0x0000006e7234723e */ /* 0x000fe200000000ff */
[----:B------:R-:W-:Y:S01]  /*10990*/  FADD.FTZ R110, R110, R107 ;  /* 0x0000006b6e6e7221 */ /* 0x000fe20000010000 */
[----:B-----5:R-:W-:Y:S01]  /*109a0*/  F2FP.F16.F32.PACK_AB R53, R115, R112 ;  /* 0x000000707335723e */ /* 0x020fe200000000ff */
[----:B------:R-:W-:Y:S02]  /*109b0*/  FADD.FTZ R102, R112, R102 ;  /* 0x0000006670667221 */ /* 0x000fe40000010000 */
[----:B------:R-:W-:Y:S03]  /*109c0*/  HMMA.16816.F32 R48, R80, R54, R48 ;  /* 0x000000365030723c */ /* 0x000fe60000001830 */
[----:B--2---:R-:W-:Y:S01]  /*109d0*/  F2FP.F16.F32.PACK_AB R54, R113, R116 ;  /* 0x000000747136723e */ /* 0x004fe200000000ff */
[----:B------:R-:W-:Y:S01]  /*109e0*/  FADD.FTZ R110, R114, R110 ;  /* 0x0000006e726e7221 */ /* 0x000fe20000010000 */
[----:B------:R-:W-:Y:S01]  /*109f0*/  F2FP.F16.F32.PACK_AB R55, R117, R111 ;  /* 0x0000006f7537723e */ /* 0x000fe200000000ff */
[----:B------:R-:W-:Y:S02]  /*10a00*/  FADD.FTZ R115, R115, R102 ;  /* 0x0000006673737221 */ /* 0x000fe40000010000 */
[----:B------:R-:W-:Y:S02]  /*10a10*/  FADD.FTZ R116, R116, R110 ;  /* 0x0000006e74747221 */ /* 0x000fe40000010000 */
[----:B------:R-:W-:Y:S02]  /*10a20*/  FADD.FTZ R115, R111, R115 ;  /* 0x000000736f737221 */ /* 0x000fe40000010000 */
[C---:B------:R-:W-:Y:S05]  /*10a30*/  HMMA.16816.F32 R4, R52.reuse, R56, R4 ;  /* 0x000000383404723c */ /* 0x040fea0000001804 */
[----:B------:R-:W-:Y:S01]  /*10a40*/  FADD.FTZ R116, R113, R116 ;  /* 0x0000007471747221 */ /* 0x000fe20000010000 */
[----:B------:R-:W-:Y:S02]  /*10a50*/  FADD.FTZ R117, R117, R115 ;  /* 0x0000007375757221 */ /* 0x000fe40000010000 */
[C---:B------:R-:W-:Y:S01]  /*10a60*/  HMMA.16816.F32 R8, R52.reuse, R58, R8 ;  /* 0x0000003a3408723c */ /* 0x040fe20000001808 */
[----:B------:R-:W2:Y:S02]  /*10a70*/  LDSM.16.MT88.4 R56, [R100+0x2400] ;  /* 0x002400006438783b */ /* 0x000ea40000004200 */
[----:B------:R-:W-:Y:S05]  /*10a80*/  FADD.FTZ R117, R120, R117 ;  /* 0x0000007578757221 */ /* 0x000fea0000010000 */
[C---:B------:R-:W-:Y:S08]  /*10a90*/  HMMA.16816.F32 R12, R52.reuse, R60, R12 ;  /* 0x0000003c340c723c */ /* 0x040ff0000000180c */
[C---:B------:R-:W-:Y:S01]  /*10aa0*/  HMMA.16816.F32 R16, R52.reuse, R62, R16 ;  /* 0x0000003e3410723c */ /* 0x040fe20000001810 */
[----:B------:R-:W5:Y:S07]  /*10ab0*/  LDSM.16.MT88.4 R60, [R101+0x6800] ;  /* 0x00680000653c783b */ /* 0x000f6e0000004200 */
[C---:B---3--:R-:W-:Y:S08]  /*10ac0*/  HMMA.16816.F32 R20, R52.reuse, R64, R20 ;  /* 0x000000403414723c */ /* 0x048ff00000001814 */
[C---:B------:R-:W-:Y:S01]  /*10ad0*/  HMMA.16816.F32 R24, R52.reuse, R66, R24 ;  /* 0x000000423418723c */ /* 0x040fe20000001818 */
[----:B------:R-:W3:Y:S07]  /*10ae0*/  LDSM.16.MT88.4 R64, [R100+0x800] ;  /* 0x000800006440783b */ /* 0x000eee0000004200 */
[C---:B------:R-:W-:Y:S03]  /*10af0*/  HMMA.16816.F32 R28, R52.reuse, R68, R28 ;  /* 0x00000044341c723c */ /* 0x040fe6000000181c */
[-CC-:B------:R-:W-:Y:S02]  /*10b00*/  FFMA.FTZ R68, R123, R88.reuse, -R98.reuse ;  /* 0x000000587b447223 */ /* 0x180fe40000010862 */
[----:B------:R1:W-:Y:S03]  /*10b10*/  MUFU.EX2 R123, R124 ;  /* 0x0000007c007b7308 */ /* 0x0003e60000000800 */
[C---:B------:R-:W-:Y:S07]  /*10b20*/  HMMA.16816.F32 R32, R52.reuse, R70, R32 ;  /* 0x000000463420723c */ /* 0x040fee0000001820 */
[----:B------:R2:W5:Y:S01]  /*10b30*/  MUFU.EX2 R122, R68 ;  /* 0x00000044007a7308 */ /* 0x0005620000000800 */
[C---:B----4-:R-:W-:Y:S03]  /*10b40*/  HMMA.16816.F32 R36, R52.reuse, R72, R36 ;  /* 0x000000483424723c */ /* 0x050fe60000001824 */
[-CC-:B------:R-:W-:Y:S01]  /*10b50*/  FFMA.FTZ R72, R119, R88.reuse, -R98.reuse ;  /* 0x0000005877487223 */ /* 0x180fe20000010862 */
[-C--:B-1----:R-:W-:Y:S01]  /*10b60*/  FFMA.FTZ R124, R121, R88.reuse, -R98 ;  /* 0x00000058797c7223 */ /* 0x082fe20000010862 */
[-C--:B------:R-:W-:Y:S04]  /*10b70*/  FFMA.FTZ R119, R118, R88.reuse, -R96 ;  /* 0x0000005876777223 */ /* 0x080fe80000010860 */
[----:B------:R1:W4:Y:S01]  /*10b80*/  MUFU.EX2 R121, R76 ;  /* 0x0000004c00797308 */ /* 0x0003220000000800 */
[----:B--2---:R-:W2:Y:S01]  /*10b90*/  LDSM.16.MT88.4 R68, [R101+0x7800] ;  /* 0x007800006544783b */ /* 0x004ea20000004200 */
[C---:B------:R-:W-:Y:S08]  /*10ba0*/  HMMA.16816.F32 R40, R52.reuse, R74, R40 ;  /* 0x0000004a3428723c */ /* 0x040ff00000001828 */
[----:B------:R-:W-:Y:S01]  /*10bb0*/  MUFU.EX2 R124, R124 ;  /* 0x0000007c007c7308 */ /* 0x000fe20000000800 */
[-C--:B------:R-:W-:Y:S01]  /*10bc0*/  FFMA.FTZ R98, R93, R88.reuse, -R98 ;  /* 0x000000585d627223 */ /* 0x080fe20000010862 */
[----:B------:R-:W-:Y:S01]  /*10bd0*/  FFMA.FTZ R96, R89, R88, -R96 ;  /* 0x0000005859607223 */ /* 0x000fe20000010860 */
[----:B------:R-:W-:Y:S07]  /*10be0*/  F2FP.F16.F32.PACK_AB R88, R126, R133 ;  /* 0x000000857e58723e */ /* 0x000fee00000000ff */
[----:B------:R-:W3:Y:S01]  /*10bf0*/  MUFU.EX2 R118, R72 ;  /* 0x0000004800767308 */ /* 0x000ee20000000800 */
[----:B------:R-:W-:Y:S01]  /*10c00*/  LDSM.16.MT88.4 R92, [R101+0x7c00] ;  /* 0x007c0000655c783b */ /* 0x000fe20000004200 */
[C---:B------:R-:W-:Y:S08]  /*10c10*/  HMMA.16816.F32 R44, R52.reuse, R56, R44 ;  /* 0x00000038342c723c */ /* 0x040ff0000000182c */
[----:B------:R-:W2:Y:S01]  /*10c20*/  MUFU.EX2 R119, R119 ;  /* 0x0000007700777308 */ /* 0x000ea20000000800 */
[----:B------:R-:W-:Y:S09]  /*10c30*/  F2FP.F16.F32.PACK_AB R89, R132, R127 ;  /* 0x0000007f8459723e */ /* 0x000ff200000000ff */
[----:B------:R-:W2:Y:S01]  /*10c40*/  MUFU.EX2 R134, R98 ;  /* 0x0000006200867308 */ /* 0x000ea20000000800 */
[----:B-1----:R-:W1:Y:S01]  /*10c50*/  LDSM.16.MT88.4 R76, [R100+0x1800] ;  /* 0x00180000644c783b */ /* 0x002e620000004200 */
[----:B------:R-:W-:Y:S08]  /*10c60*/  HMMA.16816.F32 R48, R52, R58, R48 ;  /* 0x0000003a3430723c */ /* 0x000ff00000001830 */
[----:B------:R2:W2:Y:S01]  /*10c70*/  MUFU.EX2 R161, R96 ;  /* 0x0000006000a17308 */ /* 0x0004a20000000800 */
[----:B-----5:R-:W-:Y:S01]  /*10c80*/  F2FP.F16.F32.PACK_AB R52, R122, R123 ;  /* 0x0000007b7a34723e */ /* 0x020fe200000000ff */
[----:B------:R-:W-:Y:S01]  /*10c90*/  FADD.FTZ R123, R123, R116 ;  /* 0x000000747b7b7221 */ /* 0x000fe20000010000 */
[C---:B----4-:R-:W-:Y:S01]  /*10ca0*/  F2FP.F16.F32.PACK_AB R53, R121.reuse, R120 ;  /* 0x000000787935723e */ /* 0x050fe200000000ff */
[----:B------:R-:W-:Y:S01]  /*10cb0*/  FADD.FTZ R121, R121, R117 ;  /* 0x0000007579797221 */ /* 0x000fe20000010000 */
[----:B---3--:R-:W-:Y:S01]  /*10cc0*/  F2FP.F16.F32.PACK_AB R54, R118, R124 ;  /* 0x0000007c7636723e */ /* 0x008fe200000000ff */
[----:B------:R-:W3:Y:S01]  /*10cd0*/  LDSM.16.MT88.4 R56, [R101+0x8800] ;  /* 0x008800006538783b */ /* 0x000ee20000004200 */
[----:B--2---:R-:W-:Y:S01]  /*10ce0*/  F2FP.F16.F32.PACK_AB R55, R125, R119 ;  /* 0x000000777d37723e */ /* 0x004fe200000000ff */
[----:B------:R-:W-:Y:S01]  /*10cf0*/  FADD.FTZ R123, R122, R123 ;  /* 0x0000007b7a7b7221 */ /* 0x000fe20000010000 */
[----:B------:R-:W-:Y:S01]  /*10d00*/  FADD.FTZ R121, R119, R121 ;  /* 0x0000007977797221 */ /* 0x000fe20000010000 */
[----:B------:R-:W-:Y:S02]  /*10d10*/  F2FP.F16.F32.PACK_AB R90, R134, R160 ;  /* 0x000000a0865a723e */ /* 0x000fe400000000ff */
[----:B------:R-:W-:Y:S01]  /*10d20*/  FADD.FTZ R124, R124, R123 ;  /* 0x0000007b7c7c7221 */ /* 0x000fe20000010000 */
[----:B------:R-:W-:Y:S01]  /*10d30*/  FADD.FTZ R125, R125, R121 ;  /* 0x000000797d7d7221 */ /* 0x000fe20000010000 */
[C---:B------:R-:W-:Y:S01]  /*10d40*/  HMMA.16816.F32 R4, R52.reuse, R60, R4 ;  /* 0x0000003c3404723c */ /* 0x040fe20000001804 */
[----:B------:R-:W-:Y:S02]  /*10d50*/  LDSM.16.MT88.4 R96, [R100+0x1c00] ;  /* 0x001c00006460783b */ /* 0x000fe40000004200 */
[----:B------:R-:W-:Y:S01]  /*10d60*/  F2FP.F16.F32.PACK_AB R91, R161, R141 ;  /* 0x0000008da15b723e */ /* 0x000fe200000000ff */
[----:B------:R-:W-:Y:S01]  /*10d70*/  FADD.FTZ R124, R118, R124 ;  /* 0x0000007c767c7221 */ /* 0x000fe20000010000 */
[----:B------:R-:W-:Y:S03]  /*10d80*/  FADD.FTZ R125, R127, R125 ;  /* 0x0000007d7f7d7221 */ /* 0x000fe60000010000 */
        /* <DEDUP_REMOVED lines=14> */
[C---:B-1----:R-:W-:Y:S08]  /*10e70*/  HMMA.16816.F32 R28, R52.reuse, R76, R28 ;  /* 0x0000004c341c723c */ /* 0x042ff0000000181c */
[C---:B------:R-:W-:Y:S01]  /*10e80*/  HMMA.16816.F32 R32, R52.reuse, R78, R32 ;  /* 0x0000004e3420723c */ /* 0x040fe20000001820 */
[----:B------:R-:W1:Y:S07]  /*10e90*/  LDSM.16.MT88.4 R76, [R101+0x6c00] ;  /* 0x006c0000654c783b */ /* 0x000e6e0000004200 */
[C---:B---3--:R-:W-:Y:S08]  /*10ea0*/  HMMA.16816.F32 R36, R52.reuse, R56, R36 ;  /* 0x000000383424723c */ /* 0x048ff00000001824 */
[C---:B------:R-:W-:Y:S08]  /*10eb0*/  HMMA.16816.F32 R40, R52.reuse, R58, R40 ;  /* 0x0000003a3428723c */ /* 0x040ff00000001828 */
[C---:B--2---:R-:W-:Y:S08]  /*10ec0*/  HMMA.16816.F32 R44, R52.reuse, R60, R44 ;  /* 0x0000003c342c723c */ /* 0x044ff0000000182c */
        /* <DEDUP_REMOVED lines=17> */
.L_x_9367:
        /* <DEDUP_REMOVED lines=11> */
.L_x_9386:
[----:B------:R-:W2:Y:S01]  /*11090*/  MUFU.RCP R2, R6 ;  /* 0x0000000600027308 */ /* 0x000ea20000001000 */
[----:B------:R-:W-:Y:S01]  /*110a0*/  FSETP.NE.FTZ.AND P3, PT, R6, RZ, PT ;  /* 0x000000ff0600720b */ /* 0x000fe20003f75000 */
[----:B---34-:R-:W-:Y:S01]  /*110b0*/  FADD.FTZ R158, R158, R0 ;  /* 0x000000009e9e7221 */ /* 0x018fe20000010000 */
[----:B------:R-:W-:Y:S02]  /*110c0*/  SHF.L.U32 R0, R131, 0x1, RZ ;  /* 0x0000000183007819 */ /* 0x000fe400000006ff */
[----:B------:R-:W-:Y:S02]  /*110d0*/  LOP3.LUT R7, R128, 0x20, RZ, 0xc0, !PT ;  /* 0x0000002080077812 */ /* 0x000fe400078ec0ff */
[----:B------:R-:W-:Y:S01]  /*110e0*/  LOP3.LUT R0, R130, 0x6, R0, 0xf8, !PT ;  /* 0x0000000682007812 */ /* 0x000fe200078ef800 */
[----:B------:R-:W3:Y:S01]  /*110f0*/  MUFU.RCP R3, R158 ;  /* 0x0000009e00037308 */ /* 0x000ee20000001000 */
        /* <DEDUP_REMOVED lines=27> */
[----:B---3--:R-:W-:-:S02]  /*112b0*/  FSEL R3, R3, 1, P2 ;  /* 0x3f80000003037808 */ /* 0x008fc40001000000 */
[----:B------:R-:W-:Y:S02]  /*112c0*/  F2FP.F16.F32.PACK_AB R80, R81, R80 ;  /* 0x000000505150723e */ /* 0x000fe400000000ff */
[----:B------:R-:W-:Y:S01]  /*112d0*/  F2FP.F16.F32.PACK_AB R48, R2, R48 ;  /* 0x000000300230723e */ /* 0x000fe200000000ff */
[----:B------:R-:W-:Y:S01]  /*112e0*/  FMUL.FTZ R82, R3, R82 ;  /* 0x0000005203527220 */ /* 0x000fe20000410000 */
[----:B------:R-:W-:Y:S01]  /*112f0*/  SHF.L.U32 R2, R131, 0x3, RZ ;  /* 0x0000000383027819 */ /* 0x000fe200000006ff */
[C---:B------:R-:W-:Y:S01]  /*11300*/  FMUL.FTZ R83, R3.reuse, R83 ;  /* 0x0000005303537220 */ /* 0x040fe20000410000 */
[C---:B------:R-:W-:Y:S01]  /*11310*/  FMUL.FTZ R78, R3.reuse, R78 ;  /* 0x0000004e034e7220 */ /* 0x040fe20000410000 */
[C---:B------:R-:W-:Y:S01]  /*11320*/  FMUL.FTZ R79, R3.reuse, R79 ;  /* 0x0000004f034f7220 */ /* 0x040fe20000410000 */
[----:B------:R-:W-:Y:S01]  /*11330*/  LOP3.LUT R5, R2, 0xc0, RZ, 0xc0, !PT ;  /* 0x000000c002057812 */ /* 0x000fe200078ec0ff */
[C---:B------:R-:W-:Y:S01]  /*11340*/  FMUL.FTZ R74, R3.reuse, R74 ;  /* 0x0000004a034a7220 */ /* 0x040fe20000410000 */
[----:B------:R-:W-:Y:S01]  /*11350*/  LOP3.LUT R0, R0, 0x20, R2, 0xf8, !PT ;  /* 0x0000002000007812 */ /* 0x000fe200078ef802 */
[----:B------:R-:W-:Y:S01]  /*11360*/  FMUL.FTZ R75, R3, R75 ;  /* 0x0000004b034b7220 */ /* 0x000fe20000410000 */
        /* <DEDUP_REMOVED lines=11> */
[C---:B------:R-:W-:Y:S01]  /*11420*/  FMUL.FTZ R59, R3.reuse, R59 ;  /* 0x0000003b033b7220 */ /* 0x040fe20000410000 */
[C---:B------:R-:W-:Y:S01]  /*11430*/  IADD3 R7, PT, PT, R0.reuse, -R7, RZ ;  /* 0x8000000700077210 */ /* 0x040fe20007ffe0ff */
        /* <DEDUP_REMOVED lines=8> */
[C---:B------:R-:W-:Y:S01]  /*114c0*/  FMUL.FTZ R42, R3.reuse, R42 ;  /* 0x0000002a032a7220 */ /* 0x040fe20000410000 */
        /* <DEDUP_REMOVED lines=46> */
[----:B------:R-:W-:Y:S04]  /*117b0*/  STS [R128+0x2030], R48 ;  /* 0x0020303080007388 */ /* 0x000fe80000000800 */
[----:B------:R4:W-:Y:S04]  /*117c0*/  STS [R128+0x2230], R3 ;  /* 0x0022300380007388 */ /* 0x0009e80000000800 */
[----:B--2---:R-:W2:Y:S01]  /*117d0*/  LD.E.U8 R0, desc[UR4][R84.64+0x1c8] ;  /* 0x0001c80454007980 */ /* 0x004ea2000c101100 */
[----:B------:R-:W-:-:S03]  /*117e0*/  ISETP.NE.AND P0, PT, R148, -0x1, PT ;  /* 0xffffffff9400780c */ /* 0x000fc60003f05270 */
[----:B------:R-:W4:Y:S04]  /*117f0*/  LD.E.64 R38, desc[UR4][R84.64+0x88] ;  /* 0x0000880454267980 */ /* 0x000f28000c101b00 */
[----:B------:R1:W5:Y:S06]  /*11800*/  LD.E.64 R34, desc[UR4][R84.64+0x90] ;  /* 0x0000900454227980 */ /* 0x00036c000c101b00 */
[----:B------:R1:W5:Y:S01]  /*11810*/  @!P0 LD.E.64 R36, desc[UR4][R84.64+0x80] ;  /* 0x0000800454248980 */ /* 0x000362000c101b00 */
[----:B--2---:R-:W-:-:S13]  /*11820*/  ISETP.NE.AND P1, PT, R0, RZ, PT ;  /* 0x000000ff0000720c */ /* 0x004fda0003f25270 */
[----:B---3--:R-:W2:Y:S04]  /*11830*/  @!P1 LD.E R7, desc[UR4][R84.64+0x60] ;  /* 0x0000600454079980 */ /* 0x008ea8000c101900 */
[----:B------:R-:W3:Y:S01]  /*11840*/  @!P1 LD.E R28, desc[UR4][R84.64+0xb4] ;  /* 0x0000b404541c9980 */ /* 0x000ee2000c101900 */
[----:B------:R-:W1:Y:S08]  /*11850*/  @P3 MUFU.LG2 R6, R6 ;  /* 0x0000000600063308 */ /* 0x000e700000000c00 */
[----:B------:R-:W1:Y:S01]  /*11860*/  @P2 MUFU.LG2 R158, R158 ;  /* 0x0000009e009e2308 */ /* 0x000e620000000c00 */
[----:B------:R-:W-:Y:S01]  /*11870*/  BSSY.RECONVERGENT B0, `(.L_x_9376) ;  /* 0x0000012000007945 */ /* 0x000fe20003800200 */
[----:B----4-:R-:W-:-:S02]  /*11880*/  MOV R3, 0x7f800000 ;  /* 0x7f80000000037802 */ /* 0x010fc40000000f00 */
[----:B------:R-:W-:Y:S01]  /*11890*/  MOV R0, 0x7f800000 ;  /* 0x7f80000000007802 */ /* 0x000fe20000000f00 */
[-C--:B------:R-:W-:Y:S02]  /*118a0*/  @P0 IMAD R29, R39, R148.reuse, RZ ;  /* 0x00000094271d0224 */ /* 0x080fe400078e02ff */
[----:B-1----:R-:W-:Y:S01]  /*118b0*/  @P3 FMUL.FTZ R6, R6, 0.69314718246459960938 ;  /* 0x3f31721806063820 */ /* 0x002fe20000410000 */
[----:B------:R-:W-:-:S04]  /*118c0*/  @P0 IMAD.WIDE.U32 R40, R38, R148, RZ ;  /* 0x0000009426280225 */ /* 0x000fc800078e00ff */
[----:B-----5:R-:W-:Y:S01]  /*118d0*/  @P3 FFMA.FTZ R3, R4, R87, R6 ;  /* 0x0000005704033223 */ /* 0x020fe20000010006 */
[----:B------:R-:W-:-:S04]  /*118e0*/  @P2 FMUL.FTZ R158, R158, 0.69314718246459960938 ;  /* 0x3f3172189e9e2820 */ /* 0x000fc80000410000 */
[----:B------:R-:W-:Y:S01]  /*118f0*/  @P2 FFMA.FTZ R0, R4, R86, R158 ;  /* 0x0000005604002223 */ /* 0x000fe2000001009e */
[----:B------:R-:W-:Y:S01]  /*11900*/  LOP3.LUT R4, R5, 0x18, R2, 0x78, !PT ;  /* 0x0000001805047812 */ /* 0x000fe200078e7802 */
[----:B--2---:R-:W-:-:S04]  /*11910*/  @!P1 IMAD R7, R7, R144, R143 ;  /* 0x0000009007079224 */ /* 0x004fc800078e028f */
[----:B---3--:R-:W-:Y:S01]  /*11920*/  @!P1 IMAD R28, R7, R28, RZ ;  /* 0x0000001c071c9224 */ /* 0x008fe200078e02ff */
[----:B------:R-:W-:Y:S06]  /*11930*/  @!P1 BRA `(.L_x_9377) ;  /* 0x0000000000149947 */ /* 0x000fec0003800000 */
[----:B------:R-:W2:Y:S04]  /*11940*/  @!P0 LD.E R5, desc[UR4][R84.64+0xb4] ;  /* 0x0000b40454058980 */ /* 0x000ea8000c101900 */
[----:B------:R-:W3:Y:S01]  /*11950*/  LD.E R6, desc[UR4][R84.64+0xd4] ;  /* 0x0000d40454067980 */ /* 0x000ee2000c101900 */
[----:B--2---:R-:W-:Y:S02]  /*11960*/  @!P0 IMAD R148, R5, R144, RZ ;  /* 0x0000009005948224 */ /* 0x004fe400078e02ff */
[----:B---3--:R-:W-:-:S05]  /*11970*/  IMAD R6, R6, R143, RZ ;  /* 0x0000008f06067224 */ /* 0x008fca00078e02ff */
[----:B------:R-:W-:Y:S02]  /*11980*/  IADD3 R28, PT, PT, R6, R148, RZ ;  /* 0x00000094061c7210 */ /* 0x000fe40007ffe0ff */
.L_x_9377:
[----:B------:R-:W-:Y:S05]  /*11990*/  BSYNC.RECONVERGENT B0 ;  /* 0x0000000000007941 */ /* 0x000fea0003800200 */
.L_x_9376:
        /* <DEDUP_REMOVED lines=30> */
.L_x_9379:
[----:B------:R-:W-:Y:S05]  /*11b80*/  BSYNC.RECONVERGENT B0 ;  /* 0x0000000000007941 */ /* 0x000fea0003800200 */
.L_x_9378:
        /* <DEDUP_REMOVED lines=14> */
[----:B------:R-:W-:Y:S02]  /*11c70*/  IMAD R145, R39, R145, RZ ;  /* 0x0000009127917224 */ /* 0x000fe400078e02ff */
[----:B------:R-:W-:-:S03]  /*11c80*/  IMAD.WIDE.U32 R34, R34, R143, RZ ;  /* 0x0000008f22227225 */ /* 0x000fc600078e00ff */
[----:B------:R-:W-:Y:S01]  /*11c90*/  IADD3 R145, PT, PT, R33, R145, RZ ;  /* 0x0000009121917210 */ /* 0x000fe20007ffe0ff */
[----:B------:R-:W-:Y:S02]  /*11ca0*/  @!P0 IMAD.IADD R0, R37, 0x1, R0 ;  /* 0x0000000125008824 */ /* 0x000fe400078e0200 */
[----:B------:R-:W-:Y:S01]  /*11cb0*/  @P0 IMAD.IADD R0, R41, 0x1, R29 ;  /* 0x0000000129000824 */ /* 0x000fe200078e021d */
[----:B------:R-:W-:Y:S01]  /*11cc0*/  IADD3 R32, P2, P0, R34, R32, R2 ;  /* 0x0000002022207210 */ /* 0x000fe2000785e002 */
[----:B------:R-:W-:Y:S01]  /*11cd0*/  IMAD.IADD R3, R35, 0x1, R3 ;  /* 0x0000000123037824 */ /* 0x000fe200078e0203 */
[----:B------:R-:W-:-:S04]  /*11ce0*/  LOP3.LUT R2, R30, 0x20, RZ, 0xfc, !PT ;  /* 0x000000201e027812 */ /* 0x000fc800078efcff */
        /* <DEDUP_REMOVED lines=14> */
.L_x_9381:
[----:B------:R-:W-:Y:S05]  /*11dd0*/  BSYNC.RECONVERGENT B0 ;  /* 0x0000000000007941 */ /* 0x000fea0003800200 */
.L_x_9380:
[----:B-1----:R-:W-:Y:S02]  /*11de0*/  MOV R8, R142 ;  /* 0x0000008e00087202 */ /* 0x002fe40000000f00 */
[----:B------:R-:W-:-:S04]  /*11df0*/  MOV R9, 0x0 ;  /* 0x0000000000097802 */ /* 0x000fc80000000f00 */
[----:B--2345:R-:W-:Y:S05]  /*11e00*/  @P1 RET.REL.NODEC R8 `(_ZN5flash24flash_fwd_splitkv_kernelI23Flash_fwd_kernel_traitsILi96ELi64ELi64ELi4ELb0ELb0EN7cutlass6half_tE19Flash_kernel_traitsILi96ELi64ELi64ELi4ES3_EELb0ELb0ELb1ELb0ELb0ELb1ELb0ELb1EEEvNS_16Flash_fwd_paramsE) ;  /* 0xfffffee0087c1950 */ /* 0x03cfea0003c3ffff */
[----:B------:R-:W-:Y:S01]  /*11e10*/  IADD3 R131, P0, PT, R131, 0x20, RZ ;  /* 0x0000002083837810 */ /* 0x000fe20007f1e0ff */
[----:B------:R-:W-:Y:S01]  /*11e20*/  IMAD.MOV.U32 R8, RZ, RZ, R32 ;  /* 0x000000ffff087224 */ /* 0x000fe200078e0020 */
[----:B------:R-:W-:Y:S02]  /*11e30*/  MOV R9, R33 ;  /* 0x0000002100097202 */ /* 0x000fe40000000f00 */
[-C--:B------:R-:W-:Y:S01]  /*11e40*/  ISETP.GE.AND P2, PT, R30, R84.reuse, PT ;  /* 0x000000541e00720c */ /* 0x080fe20003f46270 */
[----:B------:R-:W-:Y:S01]  /*11e50*/  IMAD.X R3, RZ, RZ, RZ, P0 ;  /* 0x000000ffff037224 */ /* 0x000fe200000e06ff */
[-C--:B------:R-:W-:Y:S01]  /*11e60*/  ISETP.GE.AND P1, PT, R2, R84.reuse, PT ;  /* 0x000000540200720c */ /* 0x080fe20003f26270 */
        /* <DEDUP_REMOVED lines=11> */
[----:B-1----:R-:W-:Y:S05]  /*11f20*/  @P0 RET.REL.NODEC R8 `(_ZN5flash24flash_fwd_splitkv_kernelI23Flash_fwd_kernel_traitsILi96ELi64ELi64ELi4ELb0ELb0EN7cutlass6half_tE19Flash_kernel_traitsILi96ELi64ELi64ELi4ES3_EELb0ELb0ELb1ELb0ELb0ELb1ELb0ELb1EEEvNS_16Flash_fwd_paramsE) ;  /* 0xfffffee008340950 */ /* 0x002fea0003c3ffff */
[----:B------:R-:W-:Y:S01]  /*11f30*/  MOV R143, 0x0 ;  /* 0x00000000008f7802 */ /* 0x000fe20000000f00 */
[----:B------:R1:W-:Y:S03]  /*11f40*/  ST.E.128 desc[UR4][R2.64+0x80], R4 ;  /* 0x0000800402007985 */ /* 0x0003e6000c101d04 */
[----:B-1----:R-:W-:Y:S05]  /*11f50*/  RET.REL.NODEC R142 `(_ZN5flash24flash_fwd_splitkv_kernelI23Flash_fwd_kernel_traitsILi96ELi64ELi64ELi4ELb0ELb0EN7cutlass6half_tE19Flash_kernel_traitsILi96ELi64ELi64ELi4ES3_EELb0ELb0ELb1ELb0ELb0ELb1ELb0ELb1EEEvNS_16Flash_fwd_paramsE) ;  /* 0xfffffee08e287950 */ /* 0x002fea0003c3ffff */
.L_x_9375:
[----:B------:R-:W-:Y:S01]  /*11f60*/  MOV R0, 0x1f ;  /* 0x0000001f00007802 */ /* 0x000fe20000000f00 */
[----:B------:R-:W-:Y:S01]  /*11f70*/  IMAD.MOV.U32 R2, RZ, RZ, 0x2 ;  /* 0x00000002ff027424 */ /* 0x000fe200078e00ff */
[----:B------:R-:W-:Y:S01]  /*11f80*/  MOV R5, R159 ;  /* 0x0000009f00057202 */ /* 0x000fe20000000f00 */
[----:B------:R-:W-:-:S07]  /*11f90*/  IMAD.MOV.U32 R3, RZ, RZ, -0x1 ;  /* 0xffffffffff037424 */ /* 0x000fce00078e00ff */
[----:B-1---5:R-:W-:Y:S05]  /*11fa0*/  WARPSYNC.COLLECTIVE R3, `(.L_x_9382) ;  /* 0x0000000003087348 */ /* 0x022fea0003c00000 */
[----:B------:R2:W3:Y:S02]  /*11fb0*/  SHFL.BFLY P0, R0, R5, R2, R0 ;  /* 0x0c00000205007389 */ /* 0x0004e40000000000 */
[----:B-123-5:R-:W-:Y:S05]  /*11fc0*/  ENDCOLLECTIVE ;  /* 0x000000000000791b */ /* 0x02efea0003800000 */
.L_x_9382:
        /* <DEDUP_REMOVED lines=8> */
.L_x_9383:
        /* <DEDUP_REMOVED lines=8> */
.L_x_9384:
[----:B------:R-:W-:Y:S01]  /*120d0*/  FADD.FTZ R158, R0, R158 ;  /* 0x0000009e009e7221 */ /* 0x000fe20000010000 */
[----:B------:R-:W-:Y:S02]  /*120e0*/  MOV R0, 0x1f ;  /* 0x0000001f00007802 */ /* 0x000fe40000000f00 */
[----:B------:R-:W-:Y:S01]  /*120f0*/  MOV R2, 0x1 ;  /* 0x0000000100027802 */ /* 0x000fe20000000f00 */
[----:B------:R-:W-:-:S07]  /*12100*/  IMAD.MOV.U32 R5, RZ, RZ, R158 ;  /* 0x000000ffff057224 */ /* 0x000fce00078e009e */
[----:B------:R-:W-:Y:S05]  /*12110*/  WARPSYNC.COLLECTIVE R3, `(.L_x_9385) ;  /* 0x0000000003087348 */ /* 0x000fea0003c00000 */
[----:B------:R1:W2:Y:S02]  /*12120*/  SHFL.BFLY P0, R0, R5, R2, R0 ;  /* 0x0c00000205007389 */ /* 0x0002a40000000000 */
[----:B-12---:R-:W-:Y:S05]  /*12130*/  ENDCOLLECTIVE ;  /* 0x000000000000791b */ /* 0x006fea0003800000 */
.L_x_9385:
[----:B------:R-:W-:Y:S05]  /*12140*/  BRA `(.L_x_9386) ;  /* 0xffffffec00d07947 */ /* 0x000fea000383ffff */
.L_x_9387:
        /* <DEDUP_REMOVED lines=11> */
.L_x_11717:


//--------------------- .text._ZN5flash24flash_fwd_splitkv_kernelI23Flash_fwd_kernel_traitsILi96ELi64ELi64ELi4ELb0ELb0EN7cutlass6half_tE19Flash_kernel_traitsILi96ELi64ELi64ELi4ES3_EELb0ELb0ELb0ELb1ELb1ELb0ELb1ELb0EEEvNS_16Flash_fwd_paramsE --------------------------
	.section	.text._ZN5flash24flash_fwd_splitkv_kernelI23Flash_fwd_kernel_traitsILi96ELi64ELi64ELi4ELb0ELb0EN7cutlass6half_tE19Flash_kernel_traitsILi96ELi64ELi64ELi4ES3_EELb0ELb0ELb0ELb1ELb1ELb0ELb1ELb0EEEvNS_16Flash_fwd_paramsE,"ax",@progbits
	.align	128
        .global         _ZN5flash24flash_fwd_splitkv_kernelI23Flash_fwd_kernel_traitsILi96ELi64ELi64ELi4ELb0ELb0EN7cutlass6half_tE19Flash_kernel_traitsILi96ELi64ELi64ELi4ES3_EELb0ELb0ELb0ELb1ELb1ELb0ELb1ELb0EEEvNS_16Flash_fwd_paramsE
        .type           _ZN5flash24flash_fwd_splitkv_kernelI23Flash_fwd_kernel_traitsILi96ELi64ELi64ELi4ELb0ELb0EN7cutlass6half_tE19Flash_kernel_traitsILi96ELi64ELi64ELi4ES3_EELb0ELb0ELb0ELb1ELb1ELb0ELb1ELb0EEEvNS_16Flash_fwd_paramsE,@function
        .size           _ZN5flash24flash_fwd_splitkv_kernelI23Flash_fwd_kernel_traitsILi96ELi64ELi64ELi4ELb0ELb0EN7cutlass6half_tE19Flash_kernel_traitsILi96ELi64ELi64ELi4ES3_EELb0ELb0ELb0ELb1ELb1ELb0ELb1ELb0EEEvNS_16Flash_fwd_paramsE,(.L_x_11718 - _ZN5flash24flash_fwd_splitkv_kernelI23Flash_fwd_kernel_traitsILi96ELi64ELi64ELi4ELb0ELb0EN7cutlass6half_tE19Flash_kernel_traitsILi96ELi64ELi64ELi4ES3_EELb0ELb0ELb0ELb1ELb1ELb0ELb1ELb0EEEvNS_16Flash_fwd_paramsE)
        .other          _ZN5flash24flash_fwd_splitkv_kernelI23Flash_fwd_kernel_traitsILi96ELi64ELi64ELi4ELb0ELb0EN7cutlass6half_tE19Flash_kernel_traitsILi96ELi64ELi64ELi4ES3_EELb0ELb0ELb0ELb1ELb1ELb0ELb1ELb0EEEvNS_16Flash_fwd_paramsE,@"STO_CUDA_ENTRY STV_DEFAULT"
_ZN5flash24flash_fwd_splitkv_kernelI23Flash_fwd_kernel_traitsILi96ELi64ELi64ELi4ELb0ELb0EN7cutlass6half_tE19Flash_kernel_traitsILi96ELi64ELi64ELi4ES3_EELb0ELb0ELb0ELb1ELb1ELb0ELb1ELb0EEEvNS_16Flash_fwd_paramsE:
.text._ZN5flash24flash_fwd_splitkv_kernelI23Flash_fwd_kernel_traitsILi96ELi64ELi64ELi4ELb0ELb0EN7cutlass6half_tE19Flash_kernel_traitsILi96ELi64ELi64ELi4ES3_EELb0ELb0ELb0ELb1ELb1ELb0ELb1ELb0EEEvNS_16Flash_fwd_paramsE:
        /* <DEDUP_REMOVED lines=29> */
[----:B------:R-:W-:Y:S05]  /*01d0*/  CALL.REL.NOINC `($_ZN5flash24flash_fwd_splitkv_kernelI23Flash_fwd_kernel_traitsILi96ELi64ELi64ELi4ELb0ELb0EN7cutlass6half_tE19Flash_kernel_traitsILi96ELi64ELi64ELi4ES3_EELb0ELb0ELb0ELb1ELb1ELb0ELb1ELb0EEEvNS_16Flash_fwd_paramsE$_ZN5flash30compute_attn_1rowblock_splitkvI23Flash_fwd_kernel_traitsILi96ELi64ELi64ELi4ELb0ELb0EN7cutlass6half_tE19Flash_kernel_traitsILi96ELi64ELi64ELi4ES3_EELb0ELb0ELb0ELb1ELb1ELb0ELb1ELb0ENS_16Flash_fwd_paramsEEEvRKT8_iiiii) ;  /* 0x0000000000087944 */ /* 0x000fea0003c00000 */
[----:B------:R-:W-:Y:S05]  /*01e0*/  BSYNC.RECONVERGENT B2 ;  /* 0x0000000000027941 */ /* 0x000fea0003800200 */
.L_x_9388:
[----:B------:R-:W-:Y:S05]  /*01f0*/  EXIT ;  /* 0x000000000000794d */ /* 0x000fea0003800000 */
        .type           $_ZN5flash24flash_fwd_splitkv_kernelI23Flash_fwd_kernel_traitsILi96ELi64ELi64ELi4ELb0ELb0EN7cutlass6half_tE19Flash_kernel_traitsILi96ELi64ELi64ELi4ES3_EELb0ELb0ELb0ELb1ELb1ELb0ELb1ELb0EEEvNS_16Flash_fwd_paramsE$_ZN5flash30compute_attn_1rowblock_splitkvI23Flash_fwd_kernel_traitsILi96ELi64ELi64ELi4ELb0ELb0EN7cutlass6half_tE19Flash_kernel_traitsILi96ELi64ELi64ELi4ES3_EELb0ELb0ELb0ELb1ELb1ELb0ELb1ELb0ENS_16Flash_fwd_paramsEEEvRKT8_iiiii,@function
        .size           $_ZN5flash24flash_fwd_splitkv_kernelI23Flash_fwd_kernel_traitsILi96ELi64ELi64ELi4ELb0ELb0EN7cutlass6half_tE19Flash_kernel_traitsILi96ELi64ELi64ELi4ES3_EELb0ELb0ELb0ELb1ELb1ELb0ELb1ELb0EEEvNS_16Flash_fwd_paramsE$_ZN5flash30compute_attn_1rowblock_splitkvI23Flash_fwd_kernel_traitsILi96ELi64ELi64ELi4ELb0ELb0EN7cutlass6half_tE19Flash_kernel_traitsILi96ELi64ELi64ELi4ES3_EELb0ELb0ELb0ELb1ELb1ELb0ELb1ELb0ENS_16Flash_fwd_paramsEEEvRKT8_iiiii,(.L_x_11718 - $_ZN5flash24flash_fwd_splitkv_kernelI23Flash_fwd_kernel_traitsILi96ELi64ELi64ELi4ELb0ELb0EN7cutlass6half_tE19Flash_kernel_traitsILi96ELi64ELi64ELi4ES3_EELb0ELb0ELb0ELb1ELb1ELb0ELb1ELb0EEEvNS_16Flash_fwd_paramsE$_ZN5flash30compute_attn_1rowblock_splitkvI23Flash_fwd_kernel_traitsILi96ELi64ELi64ELi4ELb0ELb0EN7cutlass6half_tE19Flash_kernel_traitsILi96ELi64ELi64ELi4ES3_EELb0ELb0ELb0ELb1ELb1ELb0ELb1ELb0ENS_16Flash_fwd_paramsEEEvRKT8_iiiii)
$_ZN5flash24flash_fwd_splitkv_kernelI23Flash_fwd_kernel_traitsILi96ELi64ELi64ELi4ELb0ELb0EN7cutlass6half_tE19Flash_kernel_traitsILi96ELi64ELi64ELi4ES3_EELb0ELb0ELb0ELb1ELb1ELb0ELb1ELb0EEEvNS_16Flash_fwd_paramsE$_ZN5flash30compute_attn_1rowblock_splitkvI23Flash_fwd_kernel_traitsILi96ELi64ELi64ELi4ELb0ELb0EN7cutlass6half_tE19Flash_kernel_traitsILi96ELi64ELi64ELi4ES3_EELb0ELb0ELb0ELb1ELb1ELb0ELb1ELb0ENS_16Flash_fwd_paramsEEEvRKT8_iiiii:
        /* <DEDUP_REMOVED lines=24> */
.L_x_9392:
[----:B------:R-:W-:Y:S05]  /*0380*/  BSYNC.RECONVERGENT B0 ;  /* 0x0000000000007941 */ /* 0x000fea0003800200 */
.L_x_9391:
[----:B-----5:R-:W-:Y:S02]  /*0390*/  IADD3 R10, PT, PT, R10, R4, -R13 ;  /* 0x000000040a0a7210 */ /* 0x020fe40007ffe80d */
.L_x_9390:
[----:B------:R-:W-:Y:S05]  /*03a0*/  BSYNC.RECONVERGENT B1 ;  /* 0x0000000000017941 */ /* 0x000fea0003800200 */
.L_x_9389:
[----:B------:R-:W-:Y:S01]  /*03b0*/  IMAD.SHL.U32 R0, R151, 0x40, RZ ;  /* 0x0000004097007824 */ /* 0x000fe200078e00ff */
[----:B------:R-:W-:Y:S01]  /*03c0*/  MOV R6, R150 ;  /* 0x0000009600067202 */ /* 0x000fe20000000f00 */
[----:B------:R-:W-:-:S03]  /*03d0*/  IMAD.MOV.U32 R7, RZ, RZ, 0x0 ;  /* 0x00000000ff077424 */ /* 0x000fc600078e00ff */
[----:B-----5:R-:W-:-:S13]  /*03e0*/  ISETP.GT.AND P0, PT, R155, R0, PT ;  /* 0x000000009b00720c */ /* 0x020fda0003f04270 */
[----:B-1----:R-:W-:Y:S05]  /*03f0*/  @!P0 RET.REL.NODEC R6 `(_ZN5flash24flash_fwd_splitkv_kernelI23Flash_fwd_kernel_traitsILi96ELi64ELi64ELi4ELb0ELb0EN7cutlass6half_tE19Flash_kernel_traitsILi96ELi64ELi64ELi4ES3_EELb0ELb0ELb0ELb1ELb1ELb0ELb1ELb0EEEvNS_16Flash_fwd_paramsE) ;  /* 0xfffffffc06008950 */ /* 0x002fea0003c3ffff */
[----:B------:R-:W-:Y:S01]  /*0400*/  IABS R7, R8 ;  /* 0x0000000800077213 */ /* 0x000fe20000000000 */
[----:B------:R-:W-:Y:S01]  /*0410*/  VIADD R4, R4, 0x3f ;  /* 0x0000003f04047836 */ /* 0x000fe20000000000 */
[----:B------:R-:W1:Y:S02]  /*0420*/  S2R R137, SR_TID.X ;  /* 0x0000000000897919 */ /* 0x000e640000002100 */
[----:B------:R-:W2:Y:S02]  /*0430*/  I2F.RP R5, R7 ;  /* 0x0000000700057306 */ /* 0x000ea40000209400 */
[----:B------:R-:W-:-:S04]  /*0440*/  SHF.R.S32.HI R9, RZ, 0x1f, R4 ;  /* 0x0000001fff097819 */ /* 0x000fc80000011404 */
[----:B------:R-:W-:Y:S02]  /*0450*/  LEA.HI R9, R9, R4, RZ, 0x6 ;  /* 0x0000000409097211 */ /* 0x000fe400078f30ff */
[-C--:B------:R-:W-:Y:S02]  /*0460*/  IABS R4, R8.reuse ;  /* 0x0000000800047213 */ /* 0x080fe40000000000 */
[----:B------:R-:W-:-:S03]  /*0470*/  LEA.HI.SX32 R9, R9, R8, 0x1a ;  /* 0x0000000809097211 */ /* 0x000fc600078fd2ff */
[----:B------:R-:W-:Y:S01]  /*0480*/  IMAD.MOV R4, RZ, RZ, -R4 ;  /* 0x000000ffff047224 */ /* 0x000fe200078e0a04 */
[----:B--2---:R-:W2:Y:S01]  /*0490*/  MUFU.RCP R14, R5 ;  /* 0x00000005000e7308 */ /* 0x004ea20000001000 */
[----:B------:R-:W-:Y:S02]  /*04a0*/  VIADD R9, R9, 0xffffffff ;  /* 0xffffffff09097836 */ /* 0x000fe40000000000 */
[----:B--2---:R-:W-:-:S03]  /*04b0*/  VIADD R14, R14, 0xffffffe ;  /* 0x0ffffffe0e0e7836 */ /* 0x004fc60000000000 */
[----:B------:R-:W-:Y:S02]  /*04c0*/  IABS R5, R9 ;  /* 0x0000000900057213 */ /* 0x000fe40000000000 */
[----:B------:R-:W-:Y:S01]  /*04d0*/  LOP3.LUT R9, R9, R8, RZ, 0x3c, !PT ;  /* 0x0000000809097212 */ /* 0x000fe200078e3cff */
[----:B------:R-:W2:Y:S03]  /*04e0*/  F2I.FTZ.U32.TRUNC.NTZ R15, R14 ;  /* 0x0000000e000f7305 */ /* 0x000ea6000021f000 */
[----:B------:R-:W-:Y:S01]  /*04f0*/  ISETP.GE.AND P0, PT, R9, RZ, PT ;  /* 0x000000ff0900720c */ /* 0x000fe20003f06270 */
[----:B--2---:R-:W-:Y:S02]  /*0500*/  IMAD.MOV R6, RZ, RZ, -R15 ;  /* 0x000000ffff067224 */ /* 0x004fe400078e0a0f */
[----:B------:R-:W-:Y:S02]  /*0510*/  IMAD.MOV.U32 R14, RZ, RZ, RZ ;  /* 0x000000ffff0e7224 */ /* 0x000fe400078e00ff */
[----:B------:R-:W-:-:S04]  /*0520*/  IMAD R6, R6, R7, RZ ;  /* 0x0000000706067224 */ /* 0x000fc800078e02ff */
[----:B------:R-:W-:-:S06]  /*0530*/  IMAD.HI.U32 R6, R15, R6, R14 ;  /* 0x000000060f067227 */ /* 0x000fcc00078e000e */
[----:B------:R-:W-:-:S04]  /*0540*/  IMAD.HI.U32 R6, R6, R5, RZ ;  /* 0x0000000506067227 */ /* 0x000fc800078e00ff */
        /* <DEDUP_REMOVED lines=17> */
[----:B------:R-:W2:Y:S04]  /*0660*/  LD.E R10, desc[UR4][R2.64+0xb0] ;  /* 0x0000b004020a7980 */ /* 0x000ea8000c101900 */
[----:B------:R-:W3:Y:S04]  /*0670*/  LD.E R5, desc[UR4][R2.64+0x60] ;  /* 0x0000600402057980 */ /* 0x000ee8000c101900 */
[----:B------:R-:W4:Y:S04]  /*0680*/  LD.E R4, desc[UR4][R2.64+0xcc] ;  /* 0x0000cc0402047980 */ /* 0x000f28000c101900 */
[----:B------:R-:W5:Y:S04]  /*0690*/  LD.E.64 R12, desc[UR4][R2.64+0xa8] ;  /* 0x0000a804020c7980 */ /* 0x000f68000c101b00 */
[----:B------:R1:W5:Y:S01]  /*06a0*/  LD.E.64 R8, desc[UR4][R2.64+0x78] ;  /* 0x0000780402087980 */ /* 0x000362000c101b00 */
[----:B------:R-:W-:Y:S01]  /*06b0*/  SHF.R.U32.HI R6, RZ, 0x3, R137 ;  /* 0x00000003ff067819 */ /* 0x000fe20000011689 */
[----:B------:R-:W-:-:S04]  /*06c0*/  IMAD.SHL.U32 R11, R137, 0x4, RZ ;  /* 0x00000004890b7824 */ /* 0x000fc800078e00ff */
[C---:B------:R-:W-:Y:S01]  /*06d0*/  VIADD R7, R6.reuse, 0x10 ;  /* 0x0000001006077836 */ /* 0x040fe20000000000 */
[----:B------:R-:W-:Y:S01]  /*06e0*/  LOP3.LUT R15, R11, 0x1c, RZ, 0xc0, !PT ;  /* 0x0000001c0b0f7812 */ /* 0x000fe200078ec0ff */
[----:B------:R-:W-:Y:S01]  /*06f0*/  VIADD R11, R6, 0x20 ;  /* 0x00000020060b7836 */ /* 0x000fe20000000000 */
[----:B------:R-:W-:-:S03]  /*0700*/  LOP3.LUT P4, R137, R137, 0x7, RZ, 0xc0, !PT ;  /* 0x0000000789897812 */ /* 0x000fc6000788c0ff */
[----:B------:R-:W-:Y:S02]  /*0710*/  IMAD R15, R6, 0x60, R15 ;  /* 0x00000060060f7824 */ /* 0x000fe400078e020f */
[----:B------:R-:W-:Y:S02]  /*0720*/  IMAD.MOV.U32 R151, RZ, RZ, 0x0 ;  /* 0x00000000ff977424 */ /* 0x000fe400078e00ff */
[----:B--2---:R-:W-:-:S04]  /*0730*/  IMAD R157, R10, UR8, R157 ;  /* 0x000000080a9d7c24 */ /* 0x004fc8000f8e029d */
[----:B---3--:R-:W-:-:S04]  /*0740*/  IMAD R5, R157, R5, R156 ;  /* 0x000000059d057224 */ /* 0x008fc800078e029c */
[----:B------:R-:W-:-:S05]  /*0750*/  IMAD R5, R155, R5, R0 ;  /* 0x000000059b057224 */ /* 0x000fca00078e0200 */
[C---:B-1----:R-:W-:Y:S01]  /*0760*/  IADD3 R3, P0, PT, R5.reuse, R6, RZ ;  /* 0x0000000605037210 */ /* 0x042fe20007f1e0ff */
[----:B----4-:R-:W-:Y:S02]  /*0770*/  IMAD R4, R5, R4, RZ ;  /* 0x0000000405047224 */ /* 0x010fe400078e02ff */
[----:B------:R-:W-:Y:S01]  /*0780*/  IMAD.IADD R10, R155, 0x1, -R0 ;  /* 0x000000019b0a7824 */ /* 0x000fe200078e0a00 */
[----:B------:R-:W-:Y:S02]  /*0790*/  LEA.HI.X.SX32 R5, R5, RZ, 0x1, P0 ;  /* 0x000000ff05057211 */ /* 0x000fe400000f0eff */
[----:B-----5:R-:W-:Y:S02]  /*07a0*/  LEA R2, P0, R3, R12, 0x2 ;  /* 0x0000000c03027211 */ /* 0x020fe400078010ff */
[-C--:B------:R-:W-:Y:S02]  /*07b0*/  ISETP.GE.AND P3, PT, R7, R10.reuse, PT ;  /* 0x0000000a0700720c */ /* 0x080fe40003f66270 */
[----:B------:R-:W-:-:S02]  /*07c0*/  ISETP.GE.AND P2, PT, R11, R10, PT ;  /* 0x0000000a0b00720c */ /* 0x000fc40003f46270 */
[----:B------:R-:W-:Y:S01]  /*07d0*/  LEA.HI.X R3, R3, R13, R5, 0x2, P0 ;  /* 0x0000000d03037211 */ /* 0x000fe200000f1405 */
[C---:B------:R-:W-:Y:S01]  /*07e0*/  VIADD R13, R6.reuse, 0x30 ;  /* 0x00000030060d7836 */ /* 0x040fe20000000000 */
[-C--:B------:R-:W-:Y:S02]  /*07f0*/  ISETP.GE.OR P4, PT, R6, R10.reuse, P4 ;  /* 0x0000000a0600720c */ /* 0x080fe40002786670 */
[C---:B------:R-:W-:Y:S02]  /*0800*/  ISETP.NE.OR P3, PT, R137.reuse, RZ, P3 ;  /* 0x000000ff8900720c */ /* 0x040fe40001f65670 */
[----:B------:R-:W-:Y:S02]  /*0810*/  ISETP.NE.OR P2, PT, R137, RZ, P2 ;  /* 0x000000ff8900720c */ /* 0x000fe40001745670 */
[----:B------:R-:W-:Y:S02]  /*0820*/  ISETP.GE.AND P0, PT, R13, R10, PT ;  /* 0x0000000a0d00720c */ /* 0x000fe40003f06270 */
[----:B------:R-:W-:-:S02]  /*0830*/  IADD3 R15, P1, PT, R4, R15, RZ ;  /* 0x0000000f040f7210 */ /* 0x000fc40007f3e0ff */
[----:B------:R-:W-:Y:S02]  /*0840*/  ISETP.NE.OR P0, PT, R137, RZ, P0 ;  /* 0x000000ff8900720c */ /* 0x000fe40000705670 */
[----:B------:R-:W-:Y:S02]  /*0850*/  LEA.HI.X.SX32 R4, R4, RZ, 0x1, P1 ;  /* 0x000000ff04047211 */ /* 0x000fe400008f0eff */
[C---:B------:R-:W-:Y:S01]  /*0860*/  LEA R8, P1, R15.reuse, R8, 0x2 ;  /* 0x000000080f087211 */ /* 0x040fe200078210ff */
[----:B------:R-:W-:Y:S02]  /*0870*/  @!P4 IMAD.MOV.U32 R11, RZ, RZ, -0x800000 ;  /* 0xff800000ff0bc424 */ /* 0x000fe400078e00ff */
[----:B------:R-:W-:Y:S01]  /*0880*/  @!P3 IMAD.MOV.U32 R7, RZ, RZ, -0x800000 ;  /* 0xff800000ff07b424 */ /* 0x000fe200078e00ff */
[----:B------:R-:W-:Y:S01]  /*0890*/  LEA.HI.X R9, R15, R9, R4, 0x2, P1 ;  /* 0x000000090f097211 */ /* 0x000fe200008f1404 */
[----:B------:R-:W-:-:S04]  /*08a0*/  @!P2 IMAD.MOV.U32 R5, RZ, RZ, -0x800000 ;  /* 0xff800000ff05a424 */ /* 0x000fc800078e00ff */
        /* <DEDUP_REMOVED lines=15> */
[----:B-1----:R-:W-:Y:S05]  /*09a0*/  @P0 RET.REL.NODEC R150 `(_ZN5flash24flash_fwd_splitkv_kernelI23Flash_fwd_kernel_traitsILi96ELi64ELi64ELi4ELb0ELb0EN7cutlass6half_tE19Flash_kernel_traitsILi96ELi64ELi64ELi4ES3_EELb0ELb0ELb0ELb1ELb1ELb0ELb1ELb0EEEvNS_16Flash_fwd_paramsE) ;  /* 0xfffffff496940950 */ /* 0x002fea0003c3ffff */
[----:B------:R-:W-:Y:S02]  /*09b0*/  MOV R5, 0xff800000 ;  /* 0xff80000000057802 */ /* 0x000fe40000000f00 */
[----:B------:R-:W-:-:S03]  /*09c0*/  MOV R151, 0x0 ;  /* 0x0000000000977802 */ /* 0x000fc60000000f00 */
[----:B------:R1:W-:Y:S02]  /*09d0*/  ST.E desc[UR4][R2.64+0xc0], R5 ;  /* 0x0000c00502007985 */ /* 0x0003e4000c101904 */
[----:B-1----:R-:W-:Y:S05]  /*09e0*/  RET.REL.NODEC R150 `(_ZN5flash24flash_fwd_splitkv_kernelI23Flash_fwd_kernel_traitsILi96ELi64ELi64ELi4ELb0ELb0EN7cutlass6half_tE19Flash_kernel_traitsILi96ELi64ELi64ELi4ES3_EELb0ELb0ELb0ELb1ELb1ELb0ELb1ELb0EEEvNS_16Flash_fwd_paramsE) ;  /* 0xfffffff496847950 */ /* 0x002fea0003c3ffff */
.L_x_9393:
        /* <DEDUP_REMOVED lines=50> */
[----:B------:R-:W-:Y:S02]  /*0d10*/  LEA.HI.X R165, R12, R97, R165, 0x2, P0 ;  /* 0x000000610ca57211 */ /* 0x000fe400000f14a5 */
[----:B------:R-:W3:Y:S01]  /*0d20*/  LD.E.64 R12, desc[UR4][R88.64+0x20] ;  /* 0x00002004580c7980 */ /* 0x000ee2000c101b00 */
[----:B------:R-:W-:-:S05]  /*0d30*/  IMAD.WIDE R4, R8, 0x4, R164 ;  /* 0x0000000408047825 */ /* 0x000fca00078e02a4 */
        /* <DEDUP_REMOVED lines=22> */
[----:B------:R-:W-:-:S05]  /*0ea0*/  ISETP.NE.AND P1, PT, R9, RZ, PT ;  /* 0x000000ff0900720c */ /* 0x000fca0003f25270 */
[----:B------:R-:W-:-:S04]  /*0eb0*/  @P2 VIADD R4, R4, 0x1 ;  /* 0x0000000104042836 */ /* 0x000fc80000000000 */
[----:B------:R-:W-:-:S05]  /*0ec0*/  IMAD.MOV.U32 R7, RZ, RZ, R4 ;  /* 0x000000ffff077224 */ /* 0x000fca00078e0004 */
[----:B------:R-:W-:Y:S02]  /*0ed0*/  @!P0 IADD3 R7, PT, PT, -R7, RZ, RZ ;  /* 0x000000ff07078210 */ /* 0x000fe40007ffe1ff */
[----:B------:R-:W-:-:S05]  /*0ee0*/  @!P1 LOP3.LUT R7, RZ, R9, RZ, 0x33, !PT ;  /* 0x00000009ff079212 */ /* 0x000fca00078e33ff */
[----:B------:R-:W-:Y:S01]  /*0ef0*/  IMAD R17, R17, R7, RZ ;  /* 0x0000000711117224 */ /* 0x000fe200078e02ff */
[----:B--2---:R-:W-:Y:S01]  /*0f00*/  SHF.R.S32.HI R5, RZ, 0x1f, R0 ;  /* 0x0000001fff057819 */ /* 0x004fe20000011400 */
[----:B---3--:R-:W-:Y:S02]  /*0f10*/  IMAD R6, R13, R0, RZ ;  /* 0x000000000d067224 */ /* 0x008fe400078e02ff */
[----:B------:R-:W-:Y:S02]  /*0f20*/  IMAD R13, R10, R8, R161 ;  /* 0x000000080a0d7224 */ /* 0x000fe400078e02a1 */
[C---:B------:R-:W-:Y:S02]  /*0f30*/  IMAD R6, R12.reuse, R5, R6 ;  /* 0x000000050c067224 */ /* 0x040fe400078e0206 */
[----:B------:R-:W-:Y:S01]  /*0f40*/  IMAD.WIDE.U32 R18, R12, R0, RZ ;  /* 0x000000000c127225 */ /* 0x000fe200078e00ff */
[----:B------:R-:W-:-:S03]  /*0f50*/  SHF.R.S32.HI R11, RZ, 0x1f, R13 ;  /* 0x0000001fff0b7819 */ /* 0x000fc6000001140d */
[----:B------:R-:W-:Y:S01]  /*0f60*/  IMAD R4, R81, R13, RZ ;  /* 0x0000000d51047224 */ /* 0x000fe200078e02ff */
[----:B------:R-:W-:-:S03]  /*0f70*/  IADD3 R19, PT, PT, R19, R6, RZ ;  /* 0x0000000613137210 */ /* 0x000fc60007ffe0ff */
[----:B------:R-:W-:Y:S02]  /*0f80*/  IMAD R4, R80, R11, R4 ;  /* 0x0000000b50047224 */ /* 0x000fe400078e0204 */
[----:B------:R-:W-:Y:S01]  /*0f90*/  IMAD.WIDE.U32 R18, R13, R80, R18 ;  /* 0x000000500d127225 */ /* 0x000fe200078e0012 */
[----:B------:R-:W-:-:S03]  /*0fa0*/  SHF.R.S32.HI R6, RZ, 0x1f, R7 ;  /* 0x0000001fff067819 */ /* 0x000fc60000011407 */
        /* <DEDUP_REMOVED lines=11> */
.L_x_9395:
[----:B------:R-:W2:Y:S04]  /*1060*/  LD.E R9, desc[UR4][R2.64+0x68] ;  /* 0x0000680402097980 */ /* 0x000ea8000c101900 */
[----:B------:R-:W3:Y:S04]  /*1070*/  LD.E.64 R80, desc[UR4][R2.64+0x38] ;  /* 0x0000380402507980 */ /* 0x000ee8000c101b00 */
[----:B------:R-:W4:Y:S01]  /*1080*/  LD.E.64 R18, desc[UR4][R2.64+0x20] ;  /* 0x0000200402127980 */ /* 0x000f22000c101b00 */
[----:B------:R-:W-:Y:S02]  /*1090*/  MOV R88, R2 ;  /* 0x0000000200587202 */ /* 0x000fe40000000f00 */
[----:B------:R-:W-:-:S05]  /*10a0*/  MOV R89, R3 ;  /* 0x0000000300597202 */ /* 0x000fca0000000f00 */
[----:B------:R-:W4:Y:S04]  /*10b0*/  LD.E.64 R86, desc[UR4][R88.64+0x40] ;  /* 0x0000400458567980 */ /* 0x000f28000c101b00 */
[----:B------:R-:W4:Y:S04]  /*10c0*/  LD.E.64 R14, desc[UR4][R88.64+0x28] ;  /* 0x00002804580e7980 */ /* 0x000f28000c101b00 */
[----:B------:R-:W4:Y:S04]  /*10d0*/  LD.E.64 R16, desc[UR4][R88.64+0x50] ;  /* 0x0000500458107980 */ /* 0x000f28000c101b00 */
[----:B------:R1:W5:Y:S01]  /*10e0*/  LD.E.64 R26, desc[UR4][R88.64+0x58] ;  /* 0x00005804581a7980 */ /* 0x000362000c101b00 */
[----:B------:R-:W-:-:S02]  /*10f0*/  MOV R20, RZ ;  /* 0x000000ff00147202 */ /* 0x000fc40000000f00 */
[----:B------:R-:W-:Y:S02]  /*1100*/  IABS R11, R156 ;  /* 0x0000009c000b7213 */ /* 0x000fe40000000000 */
[----:B------:R-:W-:Y:S02]  /*1110*/  LEA R161, R84, 0xffffffc0, 0x6 ;  /* 0xffffffc054a17811 */ /* 0x000fe400078e30ff */
[----:B------:R-:W-:Y:S02]  /*1120*/  CS2R R164, SRZ ;  /* 0x0000000000a47805 */ /* 0x000fe4000001ff00 */
[----:B--2---:R-:W-:-:S04]  /*1130*/  IABS R0, R9 ;  /* 0x0000000900007213 */ /* 0x004fc80000000000 */
[----:B------:R-:W1:Y:S08]  /*1140*/  I2F.RP R7, R0 ;  /* 0x0000000000077306 */ /* 0x000e700000209400 */
[----:B-1----:R-:W1:Y:S02]  /*1150*/  MUFU.RCP R5, R7 ;  /* 0x0000000700057308 */ /* 0x002e640000001000 */
[----:B-1----:R-:W-:-:S06]  /*1160*/  VIADD R5, R5, 0xffffffe ;  /* 0x0ffffffe05057836 */ /* 0x002fcc0000000000 */
[----:B------:R-:W1:Y:S02]  /*1170*/  F2I.FTZ.U32.TRUNC.NTZ R21, R5 ;  /* 0x0000000500157305 */ /* 0x000e64000021f000 */
        /* <DEDUP_REMOVED lines=8> */
[-C--:B---3--:R-:W-:Y:S01]  /*1200*/  IMAD R4, R81, R13.reuse, RZ ;  /* 0x0000000d51047224 */ /* 0x088fe200078e02ff */
[----:B------:R-:W-:Y:S01]  /*1210*/  SHF.R.S32.HI R5, RZ, 0x1f, R13 ;  /* 0x0000001fff057819 */ /* 0x000fe2000001140d */
[----:B------:R-:W-:-:S04]  /*1220*/  IMAD.WIDE.U32 R20, R80, R13, RZ ;  /* 0x0000000d50147225 */ /* 0x000fc800078e00ff */
[----:B------:R-:W-:-:S06]  /*1230*/  IMAD R4, R80, R5, R4 ;  /* 0x0000000550047224 */ /* 0x000fcc00078e0204 */
[----:B------:R-:W-:Y:S02]  /*1240*/  @!P1 IADD3 R11, PT, PT, R11, -R0, RZ ;  /* 0x800000000b0b9210 */ /* 0x000fe40007ffe0ff */
[----:B------:R-:W-:Y:S02]  /*1250*/  IADD3 R21, PT, PT, R21, R4, RZ ;  /* 0x0000000415157210 */ /* 0x000fe40007ffe0ff */
[----:B------:R-:W-:Y:S01]  /*1260*/  ISETP.GE.U32.AND P2, PT, R11, R0, PT ;  /* 0x000000000b00720c */ /* 0x000fe20003f46070 */
[----:B----45:R-:W-:Y:S01]  /*1270*/  IMAD R11, R19, R8, RZ ;  /* 0x00000008130b7224 */ /* 0x030fe200078e02ff */
[----:B------:R-:W-:Y:S02]  /*1280*/  SHF.R.S32.HI R0, RZ, 0x1f, R8 ;  /* 0x0000001fff007819 */ /* 0x000fe40000011408 */
[----:B------:R-:W-:Y:S01]  /*1290*/  LOP3.LUT R6, R156, R9, RZ, 0x3c, !PT ;  /* 0x000000099c067212 */ /* 0x000fe200078e3cff */
[----:B------:R-:W-:Y:S01]  /*12a0*/  @!P1 VIADD R7, R7, 0x1 ;  /* 0x0000000107079836 */ /* 0x000fe20000000000 */
[----:B------:R-:W-:Y:S01]  /*12b0*/  ISETP.NE.AND P1, PT, R9, RZ, PT ;  /* 0x000000ff0900720c */ /* 0x000fe20003f25270 */
[----:B------:R-:W-:Y:S01]  /*12c0*/  IMAD R4, R18, R0, R11 ;  /* 0x0000000012047224 */ /* 0x000fe200078e020b */
[----:B------:R-:W-:Y:S01]  /*12d0*/  ISETP.GE.AND P0, PT, R6, RZ, PT ;  /* 0x000000ff0600720c */ /* 0x000fe20003f06270 */
[----:B------:R-:W-:Y:S01]  /*12e0*/  IMAD.WIDE.U32 R18, R18, R8, R20 ;  /* 0x0000000812127225 */ /* 0x000fe200078e0014 */
[----:B------:R-:W-:-:S03]  /*12f0*/  SHF.R.S32.HI R11, RZ, 0x1f, R161 ;  /* 0x0000001fff0b7819 */ /* 0x000fc600000114a1 */
[----:B------:R-:W-:Y:S01]  /*1300*/  IMAD R6, R81, R161, RZ ;  /* 0x000000a151067224 */ /* 0x000fe200078e02ff */
[----:B------:R-:W-:Y:S01]  /*1310*/  IADD3 R19, PT, PT, R19, R4, RZ ;  /* 0x0000000413137210 */ /* 0x000fe20007ffe0ff */
[----:B------:R-:W-:Y:S01]  /*1320*/  IMAD R4, R87, R13, RZ ;  /* 0x0000000d57047224 */ /* 0x000fe200078e02ff */
[----:B------:R-:W-:Y:S01]  /*1330*/  @P2 IADD3 R7, PT, PT, R7, 0x1, RZ ;  /* 0x0000000107072810 */ /* 0x000fe20007ffe0ff */
[C---:B------:R-:W-:Y:S02]  /*1340*/  IMAD R6, R80.reuse, R11, R6 ;  /* 0x0000000b50067224 */ /* 0x040fe400078e0206 */
[----:B------:R-:W-:-:S04]  /*1350*/  IMAD.WIDE.U32 R18, R80, R161, R18 ;  /* 0x000000a150127225 */ /* 0x000fc800078e0012 */
[C---:B------:R-:W-:Y:S02]  /*1360*/  IMAD R4, R86.reuse, R5, R4 ;  /* 0x0000000556047224 */ /* 0x040fe400078e0204 */
[----:B------:R-:W-:Y:S01]  /*1370*/  IMAD.WIDE.U32 R12, R86, R13, RZ ;  /* 0x0000000d560c7225 */ /* 0x000fe200078e00ff */
[----:B------:R-:W-:-:S03]  /*1380*/  IADD3 R21, PT, PT, R19, R6, RZ ;  /* 0x0000000613157210 */ /* 0x000fc60007ffe0ff */
[----:B------:R-:W-:Y:S01]  /*1390*/  @!P0 IMAD.MOV R7, RZ, RZ, -R7 ;  /* 0x000000ffff078224 */ /* 0x000fe200078e0a07 */
[----:B------:R-:W-:Y:S01]  /*13a0*/  @!P1 LOP3.LUT R7, RZ, R9, RZ, 0x33, !PT ;  /* 0x00000009ff079212 */ /* 0x000fe200078e33ff */
[----:B------:R-:W-:Y:S01]  /*13b0*/  IMAD.MOV.U32 R20, RZ, RZ, R18 ;  /* 0x000000ffff147224 */ /* 0x000fe200078e0012 */
[----:B------:R-:W-:Y:S01]  /*13c0*/  IADD3 R19, PT, PT, R13, R4, RZ ;  /* 0x000000040d137210 */ /* 0x000fe20007ffe0ff */
[----:B------:R-:W-:Y:S01]  /*13d0*/  IMAD R5, R15, R8, RZ ;  /* 0x000000080f057224 */ /* 0x000fe200078e02ff */
[----:B------:R-:W-:Y:S01]  /*13e0*/  SHF.R.S32.HI R4, RZ, 0x1f, R7 ;  /* 0x0000001fff047819 */ /* 0x000fe20000011407 */
[-C--:B------:R-:W-:Y:S01]  /*13f0*/  IMAD R13, R17, R7.reuse, RZ ;  /* 0x00000007110d7224 */ /* 0x080fe200078e02ff */
[----:B------:R-:W-:Y:S01]  /*1400*/  MOV R18, R12 ;  /* 0x0000000c00127202 */ /* 0x000fe20000000f00 */
[----:B------:R-:W-:Y:S02]  /*1410*/  IMAD R5, R14, R0, R5 ;  /* 0x000000000e057224 */ /* 0x000fe400078e0205 */
[----:B------:R-:W-:-:S04]  /*1420*/  IMAD.WIDE.U32 R6, R16, R7, R20 ;  /* 0x0000000710067225 */ /* 0x000fc800078e0014 */
[----:B------:R-:W-:Y:S02]  /*1430*/  IMAD R4, R16, R4, R13 ;  /* 0x0000000410047224 */ /* 0x000fe400078e020d */
[----:B------:R-:W-:Y:S01]  /*1440*/  IMAD.WIDE.U32 R14, R14, R8, R18 ;  /* 0x000000080e0e7225 */ /* 0x000fe200078e0012 */
[----:B------:R-:W-:Y:S02]  /*1450*/  MOV R13, R161 ;  /* 0x000000a1000d7202 */ /* 0x000fe40000000f00 */
[----:B------:R-:W-:Y:S01]  /*1460*/  IADD3 R4, PT, PT, R7, R4, RZ ;  /* 0x0000000407047210 */ /* 0x000fe20007ffe0ff */
[----:B------:R-:W-:Y:S01]  /*1470*/  IMAD.IADD R8, R15, 0x1, R5 ;  /* 0x000000010f087824 */ /* 0x000fe200078e0205 */
[----:B------:R-:W-:Y:S02]  /*1480*/  MOV R10, R14 ;  /* 0x0000000e000a7202 */ /* 0x000fe40000000f00 */
.L_x_9396:
[----:B------:R-:W-:Y:S05]  /*1490*/  BSYNC.RECONVERGENT B0 ;  /* 0x0000000000007941 */ /* 0x000fea0003800200 */
.L_x_9394:
[----:B------:R-:W2:Y:S04]  /*14a0*/  LD.E.64 R24, desc[UR4][R88.64+0x18] ;  /* 0x0000180458187980 */ /* 0x000ea8000c101b00 */
[----:B------:R-:W3:Y:S04]  /*14b0*/  LD.E.64 R20, desc[UR4][R88.64+0x48] ;  /* 0x0000480458147980 */ /* 0x000ee8000c101b00 */
[----:B------:R-:W4:Y:S04]  /*14c0*/  LD.E.64 R22, desc[UR4][R88.64+0x30] ;  /* 0x0000300458167980 */ /* 0x000f28000c101b00 */
[----:B------:R-:W5:Y:S04]  /*14d0*/  LD.E.64 R16, desc[UR4][R88.64] ;  /* 0x0000000458107980 */ /* 0x000f68000c101b00 */
[----:B------:R-:W5:Y:S04]  /*14e0*/  LD.E.64 R18, desc[UR4][R88.64+0x8] ;  /* 0x0000080458127980 */ /* 0x000f68000c101b00 */
[----:B------:R-:W5:Y:S01]  /*14f0*/  LD.E.64 R14, desc[UR4][R88.64+0x10] ;  /* 0x00001004580e7980 */ /* 0x000f62000c101b00 */
[----:B------:R-:W-:Y:S01]  /*1500*/  IABS R0, R9 ;  /* 0x0000000900007213 */ /* 0x000fe20000000000 */
[----:B------:R-:W-:Y:S01]  /*1510*/  IMAD.MOV.U32 R30, RZ, RZ, RZ ;  /* 0x000000ffff1e7224 */ /* 0x000fe200078e00ff */
[----:B------:R-:W-:Y:S01]  /*1520*/  IABS R12, R156 ;  /* 0x0000009c000c7213 */ /* 0x000fe20000000000 */
[----:B------:R-:W-:Y:S01]  /*1530*/  IMAD.SHL.U32 R154, R137, 0x8, RZ ;  /* 0x00000008899a7824 */ /* 0x000fe200078e00ff */
[----:B------:R-:W1:Y:S01]  /*1540*/  I2F.RP R29, R0 ;  /* 0x00000000001d7306 */ /* 0x000e620000209400 */
[----:B------:R-:W-:Y:S01]  /*1550*/  IMAD R11, R11, R86, RZ ;  /* 0x000000560b0b7224 */ /* 0x000fe200078e02ff */
[----:B------:R-:W1:Y:S01]  /*1560*/  S2UR UR6, SR_CgaCtaId ;  /* 0x00000000000679c3 */ /* 0x000e620000008800 */
[----:B------:R-:W-:Y:S01]  /*1570*/  ISETP.NE.AND P2, PT, R9, RZ, PT ;  /* 0x000000ff0900720c */ /* 0x000fe20003f45270 */
[----:B------:R-:W-:Y:S01]  /*1580*/  UMOV UR7, 0x400 ;  /* 0x0000040000077882 */ /* 0x000fe20000000000 */
[----:B------:R-:W-:Y:S01]  /*1590*/  SHF.R.U32.HI R141, RZ, 0x1, R137 ;  /* 0x00000001ff8d7819 */ /* 0x000fe20000011689 */
[C---:B------:R-:W-:Y:S01]  /*15a0*/  IMAD.SHL.U32 R85, R137.reuse, 0x20, RZ ;  /* 0x0000002089557824 */ /* 0x040fe200078e00ff */
[----:B------:R-:W-:Y:S01]  /*15b0*/  SHF.L.U64.HI R144, R80, 0x5, R81 ;  /* 0x0000000550907819 */ /* 0x000fe20000010251 */
[----:B------:R-:W-:-:S02]  /*15c0*/  IMAD.SHL.U32 R136, R137, 0x4, RZ ;  /* 0x0000000489887824 */ /* 0x000fc400078e00ff */
[----:B------:R-:W-:Y:S02]  /*15d0*/  IMAD.MOV.U32 R83, RZ, RZ, 0x20 ;  /* 0x00000020ff537424 */ /* 0x000fe400078e00ff */
[----:B------:R-:W-:Y:S02]  /*15e0*/  VIADD R152, R84, 0xffffffff ;  /* 0xffffffff54987836 */ /* 0x000fe40000000000 */
[----:B------:R-:W-:Y:S01]  /*15f0*/  IMAD.SHL.U32 R143, R80, 0x20, RZ ;  /* 0x00000020508f7824 */ /* 0x000fe200078e00ff */
[----:B-1----:R1:W1:Y:S01]  /*1600*/  MUFU.RCP R28, R29 ;  /* 0x0000001d001c7308 */ /* 0x0022620000001000 */
[----:B------:R-:W-:-:S06]  /*1610*/  ULEA UR6, UR6, UR7, 0x18 ;  /* 0x0000000706067291 */ /* 0x000fcc000f8ec0ff */
[----:B------:R-:W-:Y:S01]  /*1620*/  IMAD.U32 R139, RZ, RZ, UR6 ;  /* 0x00000006ff8b7e24 */ /* 0x000fe2000f8e00ff */
[----:B-1----:R-:W-:Y:S01]  /*1630*/  MOV R29, RZ ;  /* 0x000000ff001d7202 */ /* 0x002fe20000000f00 */
[----:B------:R-:W-:-:S04]  /*1640*/  VIADD R28, R28, 0xffffffe ;  /* 0x0ffffffe1c1c7836 */ /* 0x000fc80000000000 */
[----:B------:R-:W1:Y:S02]  /*1650*/  F2I.FTZ.U32.TRUNC.NTZ R31, R28 ;  /* 0x0000001c001f7305 */ /* 0x000e64000021f000 */
[----:B-1----:R-:W-:Y:S01]  /*1660*/  IMAD.MOV R5, RZ, RZ, -R31 ;  /* 0x000000ffff057224 */ /* 0x002fe200078e0a1f */
[----:B------:R-:W-:-:S03]  /*1670*/  SHF.R.U32.HI R28, RZ, 0x2, R137 ;  /* 0x00000002ff1c7819 */ /* 0x000fc60000011689 */
[----:B------:R-:W-:Y:S01]  /*1680*/  IMAD R7, R5, R0, RZ ;  /* 0x0000000005077224 */ /* 0x000fe200078e02ff */
[----:B------:R-:W-:-:S03]  /*1690*/  IABS R5, R9 ;  /* 0x0000000900057213 */ /* 0x000fc60000000000 */
[----:B------:R-:W-:-:S04]  /*16a0*/  IMAD.HI.U32 R7, R31, R7, R30 ;  /* 0x000000071f077227 */ /* 0x000fc800078e001e */
[----:B------:R-:W-:Y:S02]  /*16b0*/  IMAD.MOV R5, RZ, RZ, -R5 ;  /* 0x000000ffff057224 */ /* 0x000fe400078e0a05 */
[----:B------:R-:W-:-:S04]  /*16c0*/  IMAD.HI.U32 R7, R7, R12, RZ ;  /* 0x0000000c07077227 */ /* 0x000fc800078e00ff */
[----:B------:R-:W-:Y:S01]  /*16d0*/  IMAD R5, R7, R5, R12 ;  /* 0x0000000507057224 */ /* 0x000fe200078e020c */
[----:B------:R-:W-:-:S04]  /*16e0*/  LOP3.LUT R12, R154, 0x18, RZ, 0xc0, !PT ;  /* 0x000000189a0c7812 */ /* 0x000fc800078ec0ff */
[----:B------:R-:W-:Y:S02]  /*16f0*/  ISETP.GT.U32.AND P0, PT, R0, R5, PT ;  /* 0x000000050000720c */ /* 0x000fe40003f04070 */
[----:B------:R-:W-:Y:S02]  /*1700*/  IADD3 R30, P1, PT, R12, R10, RZ ;  /* 0x0000000a0c1e7210 */ /* 0x000fe40007f3e0ff */
[----:B------:R-:W-:-:S03]  /*1710*/  LOP3.LUT R10, R154, 0xc0, RZ, 0xc0, !PT ;  /* 0x000000c09a0a7812 */ /* 0x000fc600078ec0ff */
[----:B------:R-:W-:Y:S01]  /*1720*/  IMAD.X R31, RZ, RZ, R8, P1 ;  /* 0x000000ffff1f7224 */ /* 0x000fe200008e0608 */
[----:B------:R-:W-:Y:S01]  /*1730*/  LOP3.LUT R153, R10, 0x18, R137, 0xf8, !PT ;  /* 0x000000180a997812 */ /* 0x000fe200078ef889 */
[C---:B------:R-:W-:Y:S01]  /*1740*/  IMAD R8, R13.reuse, R87, R11 ;  /* 0x000000570d087224 */ /* 0x040fe200078e020b */
[----:B------:R-:W-:Y:S01]  /*1750*/  LOP3.LUT R10, R156, R9, RZ, 0x3c, !PT ;  /* 0x000000099c0a7212 */ /* 0x000fe200078e3cff */
[----:B------:R-:W-:Y:S01]  /*1760*/  IMAD.WIDE.U32 R30, R13, R86, R30 ;  /* 0x000000560d1e7225 */ /* 0x000fe200078e001e */
[----:B------:R-:W-:Y:S02]  /*1770*/  SHF.R.S32.HI R11, RZ, 0x1f, R156 ;  /* 0x0000001fff0b7819 */ /* 0x000fe4000001149c */
[----:B------:R-:W-:Y:S01]  /*1780*/  ISETP.GE.AND P1, PT, R10, RZ, PT ;  /* 0x000000ff0a00720c */ /* 0x000fe20003f26270 */
[----:B------:R-:W-:Y:S02]  /*1790*/  @!P0 IMAD.IADD R5, R5, 0x1, -R0 ;  /* 0x0000000105058824 */ /* 0x000fe400078e0a00 */
[----:B------:R-:W-:-:S02]  /*17a0*/  IMAD.MOV.U32 R13, RZ, RZ, RZ ;  /* 0x000000ffff0d7224 */ /* 0x000fc400078e00ff */
[----:B------:R-:W-:Y:S01]  /*17b0*/  @!P0 VIADD R7, R7, 0x1 ;  /* 0x0000000107078836 */ /* 0x000fe20000000000 */
[----:B------:R-:W-:Y:S01]  /*17c0*/  ISETP.GE.U32.AND P3, PT, R5, R0, PT ;  /* 0x000000000500720c */ /* 0x000fe20003f66070 */
[----:B------:R-:W-:Y:S01]  /*17d0*/  IMAD.IADD R31, R31, 0x1, R8 ;  /* 0x000000011f1f7824 */ /* 0x000fe200078e0208 */
[----:B------:R-:W-:Y:S02]  /*17e0*/  LOP3.LUT R0, R154, 0x1f20, RZ, 0xc0, !PT ;  /* 0x00001f209a007812 */ /* 0x000fe400078ec0ff */
[----:B------:R-:W-:Y:S02]  /*17f0*/  LOP3.LUT R5, R153, R12, RZ, 0x3c, !PT ;  /* 0x0000000c99057212 */ /* 0x000fe400078e3cff */
[----:B------:R-:W-:Y:S02]  /*1800*/  IADD3 R10, P0, PT, R12, R6, RZ ;  /* 0x000000060c0a7210 */ /* 0x000fe40007f1e0ff */
[----:B------:R-:W-:-:S05]  /*1810*/  LOP3.LUT R0, R0, R5, RZ, 0xfc, !PT ;  /* 0x0000000500007212 */ /* 0x000fca00078efcff */
[----:B------:R-:W-:Y:S02]  /*1820*/  @P3 VIADD R7, R7, 0x1 ;  /* 0x0000000107073836 */ /* 0x000fe40000000000 */
[----:B------:R-:W-:Y:S01]  /*1830*/  IMAD R82, R0, 0x2, R139 ;  /* 0x0000000200527824 */ /* 0x000fe200078e028b */
[----:B------:R-:W-:Y:S01]  /*1840*/  LOP3.LUT R0, R85, 0xc0, RZ, 0xc0, !PT ;  /* 0x000000c055007812 */ /* 0x000fe200078ec0ff */
[----:B------:R-:W-:Y:S01]  /*1850*/  @!P1 IMAD.MOV R7, RZ, RZ, -R7 ;  /* 0x000000ffff079224 */ /* 0x000fe200078e0a07 */
[----:B------:R-:W-:-:S04]  /*1860*/  @!P2 LOP3.LUT R7, RZ, R9, RZ, 0x33, !PT ;  /* 0x00000009ff07a212 */ /* 0x000fc800078e33ff */
[----:B------:R-:W-:Y:S01]  /*1870*/  SHF.R.S32.HI R8, RZ, 0x1f, R7 ;  /* 0x0000001fff087819 */ /* 0x000fe20000011407 */
[----:B------:R-:W-:Y:S02]  /*1880*/  IMAD R9, R27, R7, RZ ;  /* 0x000000071b097224 */ /* 0x000fe400078e02ff */
[----:B------:R-:W-:-:S04]  /*1890*/  IMAD.WIDE.U32 R30, R7, R26, R30 ;  /* 0x0000001a071e7225 */ /* 0x000fc800078e001e */
[----:B------:R-:W-:-:S05]  /*18a0*/  IMAD R8, R8, R26, R9 ;  /* 0x0000001a08087224 */ /* 0x000fca00078e0209 */
[----:B------:R-:W-:Y:S02]  /*18b0*/  IADD3 R31, PT, PT, R31, R8, RZ ;  /* 0x000000081f1f7210 */ /* 0x000fe40007ffe0ff */
[----:B------:R-:W-:Y:S01]  /*18c0*/  LOP3.LUT R8, R141, 0x8, RZ, 0xc0, !PT ;  /* 0x000000088d087812 */ /* 0x000fe200078ec0ff */
[----:B------:R-:W-:-:S04]  /*18d0*/  IMAD.WIDE.U32 R30, R28, R86, R30 ;  /* 0x000000561c1e7225 */ /* 0x000fc800078e001e */
[-C--:B--2---:R-:W-:Y:S02]  /*18e0*/  IMAD R5, R25, R157.reuse, RZ ;  /* 0x0000009d19057224 */ /* 0x084fe400078e02ff */
[----:B------:R-:W-:-:S04]  /*18f0*/  IMAD.WIDE.U32 R24, R24, R157, R12 ;  /* 0x0000009d18187225 */ /* 0x000fc800078e000c */
[----:B---3--:R-:W-:Y:S02]  /*1900*/  IMAD R6, R21, R156, RZ ;  /* 0x0000009c15067224 */ /* 0x008fe400078e02ff */
[----:B------:R-:W-:Y:S01]  /*1910*/  IMAD.IADD R25, R25, 0x1, R5 ;  /* 0x0000000119197824 */ /* 0x000fe200078e0205 */
[----:B----4-:R-:W-:Y:S01]  /*1920*/  SHF.L.U64.HI R33, R22, 0x5, R23 ;  /* 0x0000000516217819 */ /* 0x010fe20000010217 */
[----:B------:R-:W-:-:S04]  /*1930*/  IMAD.WIDE.U32 R12, R151, 0x40, R28 ;  /* 0x00000040970c7825 */ /* 0x000fc800078e001c */
[----:B------:R-:W-:Y:S02]  /*1940*/  IMAD R6, R20, R11, R6 ;  /* 0x0000000b14067224 */ /* 0x000fe400078e0206 */
[----:B------:R-:W-:-:S04]  /*1950*/  IMAD.WIDE.U32 R24, R156, R20, R24 ;  /* 0x000000149c187225 */ /* 0x000fc800078e0018 */
[C---:B------:R-:W-:Y:S02]  /*1960*/  IMAD.SHL.U32 R32, R22.reuse, 0x20, RZ ;  /* 0x0000002016207824 */ /* 0x040fe400078e00ff */
[----:B------:R-:W-:Y:S02]  /*1970*/  IMAD R5, R13, R22, RZ ;  /* 0x000000160d057224 */ /* 0x000fe400078e02ff */
[----:B------:R-:W-:Y:S02]  /*1980*/  IMAD.IADD R25, R25, 0x1, R6 ;  /* 0x0000000119197824 */ /* 0x000fe400078e0206 */
[----:B------:R-:W-:-:S04]  /*1990*/  IMAD.WIDE.U32 R20, R22, R12, R32 ;  /* 0x0000000c16147225 */ /* 0x000fc800078e0020 */
[----:B------:R-:W-:Y:S01]  /*19a0*/  IMAD R6, R23, R12, R5 ;  /* 0x0000000c17067224 */ /* 0x000fe200078e0205 */
[----:B------:R-:W-:Y:S01]  /*19b0*/  IADD3 R5, P1, PT, R24, R20, RZ ;  /* 0x0000001418057210 */ /* 0x000fe20007f3e0ff */
[----:B------:R-:W-:-:S04]  /*19c0*/  IMAD.WIDE.U32 R22, R22, R12, R24 ;  /* 0x0000000c16167225 */ /* 0x000fc800078e0018 */
[----:B------:R-:W-:Y:S01]  /*19d0*/  IMAD.X R11, RZ, RZ, R4, P0 ;  /* 0x000000ffff0b7224 */ /* 0x000fe200000e0604 */
[----:B-----5:R-:W-:Y:S01]  /*19e0*/  LEA R12, P0, R22, R16, 0x1 ;  /* 0x00000010160c7211 */ /* 0x020fe200078008ff */
[----:B------:R-:W-:Y:S01]  /*19f0*/  IMAD.IADD R7, R23, 0x1, R6 ;  /* 0x0000000117077824 */ /* 0x000fe200078e0206 */
[----:B------:R-:W-:Y:S01]  /*1a00*/  IADD3.X R6, PT, PT, R25, R6, R21, P1, !PT ;  /* 0x0000000619067210 */ /* 0x000fe20000ffe415 */
[----:B------:R-:W-:Y:S02]  /*1a10*/  IMAD R4, R81, R28, RZ ;  /* 0x0000001c51047224 */ /* 0x000fe400078e02ff */
[----:B------:R-:W-:Y:S01]  /*1a20*/  IMAD.WIDE.U32 R10, R28, R80, R10 ;  /* 0x000000501c0a7225 */ /* 0x000fe200078e000a */
[----:B------:R-:W-:-:S03]  /*1a30*/  LEA.HI.X R13, R22, R17, R7, 0x1, P0 ;  /* 0x00000011160d7211 */ /* 0x000fc600000f0c07 */
[----:B------:R-:W-:Y:S01]  /*1a40*/  IMAD.IADD R147, R11, 0x1, R4 ;  /* 0x000000010b937824 */ /* 0x000fe200078e0204 */
[----:B------:R-:W-:Y:S01]  /*1a50*/  LEA R4, P0, R5, R16, 0x1 ;  /* 0x0000001005047211 */ /* 0x000fe200078008ff */
[----:B------:R-:W-:Y:S01]  /*1a60*/  @!PT LDS RZ, [RZ] ;  /* 0x00000000fffff984 */ /* 0x000fe20000000800 */
[----:B------:R-:W-:Y:S01]  /*1a70*/  @!PT LDS RZ, [RZ] ;  /* 0x00000000fffff984 */ /* 0x000fe20000000800 */
[----:B------:R-:W-:Y:S01]  /*1a80*/  @!PT LDS RZ, [RZ] ;  /* 0x00000000fffff984 */ /* 0x000fe20000000800 */
[----:B------:R-:W-:Y:S01]  /*1a90*/  LDGSTS.E.BYPASS.LTC128B.128 [R82], desc[UR4][R12.64] ;  /* 0x000000000c527fae */ /* 0x000fe2000b981a04 */
[C---:B------:R-:W-:Y:S01]  /*1aa0*/  LEA R146, P1, R10.reuse, R18, 0x1 ;  /* 0x000000120a927211 */ /* 0x040fe200078208ff */
[----:B------:R-:W-:Y:S01]  /*1ab0*/  IMAD R7, R87, R28, RZ ;  /* 0x0000001c57077224 */ /* 0x000fe200078e02ff */
[----:B------:R-:W-:Y:S01]  /*1ac0*/  LEA.HI.X R5, R5, R17, R6, 0x1, P0 ;  /* 0x0000001105057211 */ /* 0x000fe200000f0c06 */
[----:B------:R-:W-:Y:S01]  /*1ad0*/  LDGSTS.E.BYPASS.LTC128B.128 [R82+0x1000], desc[UR4][R12.64+0x40] ;  /* 0x010000400c527fae */ /* 0x000fe2000b981a04 */
[----:B------:R-:W-:Y:S01]  /*1ae0*/  LEA.HI.X R147, R10, R19, R147, 0x1, P1 ;  /* 0x000000130a937211 */ /* 0x000fe200008f0c93 */
[----:B------:R-:W-:Y:S01]  /*1af0*/  IMAD.IADD R7, R31, 0x1, R7 ;  /* 0x000000011f077824 */ /* 0x000fe200078e0207 */
[----:B------:R-:W-:Y:S01]  /*1b00*/  LEA R10, P0, R80, R146, 0x6 ;  /* 0x00000092500a7211 */ /* 0x000fe200078030ff */
[----:B------:R-:W-:Y:S01]  /*1b10*/  LDGSTS.E.BYPASS.LTC128B.128 [R82+0x2000], desc[UR4][R12.64+0x80] ;  /* 0x020000800c527fae */ /* 0x000fe2000b981a04 */
[----:B------:R-:W-:-:S02]  /*1b20*/  LOP3.LUT R6, R136, 0x18, RZ, 0xc0, !PT ;  /* 0x0000001888067812 */ /* 0x000fc400078ec0ff */
[----:B------:R-:W-:Y:S01]  /*1b30*/  LEA.HI.X R11, R80, R147, R81, 0x6, P0 ;  /* 0x00000093500b7211 */ /* 0x000fe200000f3451 */
[----:B------:R-:W-:Y:S01]  /*1b40*/  LDGSTS.E.BYPASS.LTC128B.128 [R82+0x800], desc[UR4][R4.64] ;  /* 0x0080000004527fae */ /* 0x000fe2000b981a04 */
[----:B------:R-:W-:-:S03]  /*1b50*/  LEA R148, P0, R30, R14, 0x1 ;  /* 0x0000000e1e947211 */ /* 0x000fc600078008ff */
[----:B------:R-:W-:Y:S01]  /*1b60*/  LDGSTS.E.BYPASS.LTC128B.128 [R82+0x1800], desc[UR4][R4.64+0x40] ;  /* 0x0180004004527fae */ /* 0x000fe2000b981a04 */
[----:B------:R-:W-:Y:S02]  /*1b70*/  LEA.HI.X R149, R30, R15, R7, 0x1, P0 ;  /* 0x0000000f1e957211 */ /* 0x000fe400000f0c07 */
[----:B------:R-:W-:Y:S01]  /*1b80*/  LOP3.LUT R7, R8, 0xc0, R85, 0xf8, !PT ;  /* 0x000000c008077812 */ /* 0x000fe200078ef855 */
[----:B------:R1:W-:Y:S04]  /*1b90*/  LDGSTS.E.BYPASS.LTC128B.128 [R82+0x2800], desc[UR4][R4.64+0x80] ;  /* 0x0280008004527fae */ /* 0x0003e8000b981a04 */
[----:B------:R2:W-:Y:S04]  /*1ba0*/  LDGSTS.E.BYPASS.LTC128B.128 [R82+0x3000], desc[UR4][R146.64] ;  /* 0x0300000092527fae */ /* 0x0005e8000b981a04 */
[----:B------:R2:W-:Y:S04]  /*1bb0*/  LDGSTS.E.BYPASS.LTC128B.128 [R82+0x4000], desc[UR4][R146.64+0x40] ;  /* 0x0400004092527fae */ /* 0x0005e8000b981a04 */
[----:B------:R2:W-:Y:S04]  /*1bc0*/  LDGSTS.E.BYPASS.LTC128B.128 [R82+0x5000], desc[UR4][R146.64+0x80] ;  /* 0x0500008092527fae */ /* 0x0005e8000b981a04 */
[----:B------:R2:W-:Y:S04]  /*1bd0*/  LDGSTS.E.BYPASS.LTC128B.128 [R82+0x3800], desc[UR4][R10.64] ;  /* 0x038000000a527fae */ /* 0x0005e8000b981a04 */
[----:B------:R2:W-:Y:S04]  /*1be0*/  LDGSTS.E.BYPASS.LTC128B.128 [R82+0x4800], desc[UR4][R10.64+0x40] ;  /* 0x048000400a527fae */ /* 0x0005e8000b981a04 */
[----:B------:R2:W-:Y:S01]  /*1bf0*/  LDGSTS.E.BYPASS.LTC128B.128 [R82+0x5800], desc[UR4][R10.64+0x80] ;  /* 0x058000800a527fae */ /* 0x0005e2000b981a04 */
[----:B-1----:R-:W-:-:S03]  /*1c00*/  IMAD.SHL.U32 R4, R137, 0x10, RZ ;  /* 0x0000001089047824 */ /* 0x002fc600078e00ff */
[----:B------:R-:W0:Y:S01]  /*1c10*/  LDGDEPBAR ;  /* 0x00000000000079af */ /* 0x000e220000000000 */
[----:B------:R-:W-:Y:S02]  /*1c20*/  LOP3.LUT R5, R0, 0x8, R137, 0xf8, !PT ;  /* 0x0000000800057812 */ /* 0x000fe400078ef889 */
[----:B------:R-:W-:Y:S02]  /*1c30*/  LOP3.LUT R0, R7, R6, RZ, 0x3c, !PT ;  /* 0x0000000607007212 */ /* 0x000fe400078e3cff */
[C---:B------:R-:W-:Y:S02]  /*1c40*/  LOP3.LUT R140, R4.reuse, 0x3e00, RZ, 0xc0, !PT ;  /* 0x00003e00048c7812 */ /* 0x040fe400078ec0ff */
[----:B------:R-:W-:Y:S02]  /*1c50*/  LOP3.LUT R4, R4, 0x100, RZ, 0xc0, !PT ;  /* 0x0000010004047812 */ /* 0x000fe400078ec0ff */
[--C-:B------:R-:W-:Y:S02]  /*1c60*/  LOP3.LUT R8, R140, 0x20, R85.reuse, 0xf8, !PT ;  /* 0x000000208c087812 */ /* 0x100fe400078ef855 */
[----:B------:R-:W-:-:S02]  /*1c70*/  LOP3.LUT R4, R4, 0x20, R85, 0xf8, !PT ;  /* 0x0000002004047812 */ /* 0x000fc400078ef855 */
[----:B------:R-:W-:Y:S02]  /*1c80*/  LOP3.LUT R7, R8, 0x100, R85, 0xf8, !PT ;  /* 0x0000010008077812 */ /* 0x000fe400078ef855 */
[----:B------:R-:W-:Y:S02]  /*1c90*/  LEA R8, P0, R86, R148, 0x6 ;  /* 0x0000009456087211 */ /* 0x000fe400078030ff */
[----:B------:R-:W-:Y:S02]  /*1ca0*/  LOP3.LUT R4, R4, R5, R6, 0xf6, !PT ;  /* 0x0000000504047212 */ /* 0x000fe400078ef606 */
[----:B------:R-:W-:Y:S02]  /*1cb0*/  LOP3.LUT R100, R7, R0, RZ, 0xfc, !PT ;  /* 0x0000000007647212 */ /* 0x000fe400078efcff */
[----:B------:R-:W-:Y:S01]  /*1cc0*/  LEA.HI.X R9, R86, R149, R87, 0x6, P0 ;  /* 0x0000009556097211 */ /* 0x000fe200000f3457 */
[----:B------:R-:W-:Y:S01]  /*1cd0*/  IMAD R98, R4, 0x2, R139 ;  /* 0x0000000204627824 */ /* 0x000fe200078e028b */
[----:B------:R-:W-:Y:S01]  /*1ce0*/  LEA R100, R100, R139, 0x1 ;  /* 0x0000008b64647211 */ /* 0x000fe200078e08ff */
[----:B--2---:R-:W-:-:S06]  /*1cf0*/  DEPBAR.LE SB0, 0x0 ;  /* 0x000080000000791a */ /* 0x004fcc0000000000 */
[----:B------:R-:W-:Y:S05]  /*1d00*/  WARPSYNC.ALL ;  /* 0x0000000000007948 */ /* 0x000fea0003800000 */
[----:B------:R-:W-:Y:S01]  /*1d10*/  BAR.SYNC.DEFER_BLOCKING 0x0 ;  /* 0x0000000000007b1d */ /* 0x000fe20000010000 */
        /* <DEDUP_REMOVED lines=19> */
[----:B------:R-:W4:Y:S04]  /*1e50*/  LDSM.16.M88.4 R44, [R98+0x3c00] ;  /* 0x003c0000622c783b */ /* 0x000f280000000200 */
[----:B------:R-:W-:Y:S04]  /*1e60*/  LDSM.16.M88.4 R24, [R91] ;  /* 0x000000005b18783b */ /* 0x000fe80000000200 */
[----:B------:R-:W5:Y:S04]  /*1e70*/  LDSM.16.M88.4 R64, [R90+0x3000] ;  /* 0x003000005a40783b */ /* 0x000f680000000200 */
[----:B------:R-:W5:Y:S04]  /*1e80*/  LDSM.16.M88.4 R60, [R90+0x3400] ;  /* 0x003400005a3c783b */ /* 0x000f680000000200 */
[----:B------:R-:W5:Y:S04]  /*1e90*/  LDSM.16.M88.4 R36, [R90+0x3800] ;  /* 0x003800005a24783b */ /* 0x000f680000000200 */
[----:B------:R-:W5:Y:S04]  /*1ea0*/  LDSM.16.M88.4 R28, [R90+0x3c00] ;  /* 0x003c00005a1c783b */ /* 0x000f680000000200 */
[----:B------:R-:W-:Y:S01]  /*1eb0*/  LDSM.16.M88.4 R40, [R100+0x1000] ;  /* 0x001000006428783b */ /* 0x000fe20000000200 */
[C---:B--2---:R-:W-:Y:S03]  /*1ec0*/  HMMA.16816.F32 R20, R32.reuse, R4, RZ ;  /* 0x000000042014723c */ /* 0x044fe600000018ff */
[----:B------:R-:W2:Y:S04]  /*1ed0*/  LDSM.16.M88.4 R56, [R98+0x4000] ;  /* 0x004000006238783b */ /* 0x000ea80000000200 */
[----:B------:R-:W2:Y:S01]  /*1ee0*/  LDSM.16.M88.4 R52, [R98+0x4400] ;  /* 0x004400006234783b */ /* 0x000ea20000000200 */
[C---:B-1----:R-:W-:Y:S03]  /*1ef0*/  HMMA.16816.F32 R8, R32.reuse, R68, RZ ;  /* 0x000000442008723c */ /* 0x042fe600000018ff */
[----:B------:R-:W1:Y:S04]  /*1f00*/  LDSM.16.M88.4 R48, [R98+0x4800] ;  /* 0x004800006230783b */ /* 0x000e680000000200 */
[----:B------:R-:W-:Y:S01]  /*1f10*/  LDSM.16.M88.4 R72, [R91+0x1000] ;  /* 0x001000005b48783b */ /* 0x000fe20000000200 */
[C---:B---3--:R-:W-:Y:S03]  /*1f20*/  HMMA.16816.F32 R16, R32.reuse, R92, RZ ;  /* 0x0000005c2010723c */ /* 0x048fe600000018ff */
[----:B------:R-:W-:Y:S04]  /*1f30*/  LDSM.16.M88.4 R76, [R90+0x4c00] ;  /* 0x004c00005a4c783b */ /* 0x000fe80000000200 */
[----:B------:R-:W0:Y:S01]  /*1f40*/  LDGDEPBAR ;  /* 0x00000000000079af */ /* 0x000e220000000000 */
[C---:B------:R-:W-:Y:S08]  /*1f50*/  HMMA.16816.F32 R4, R32.reuse, R6, RZ ;  /* 0x000000062004723c */ /* 0x040ff000000018ff */
[C---:B------:R-:W-:Y:S08]  /*1f60*/  HMMA.16816.F32 R68, R32.reuse, R70, RZ ;  /* 0x000000462044723c */ /* 0x040ff000000018ff */
[C---:B------:R-:W-:Y:S08]  /*1f70*/  HMMA.16816.F32 R92, R32.reuse, R94, RZ ;  /* 0x0000005e205c723c */ /* 0x040ff000000018ff */
[C---:B----4-:R-:W-:Y:S08]  /*1f80*/  HMMA.16816.F32 R12, R32.reuse, R44, RZ ;  /* 0x0000002c200c723c */ /* 0x050ff000000018ff */
[----:B------:R-:W-:Y:S01]  /*1f90*/  HMMA.16816.F32 R32, R32, R46, RZ ;  /* 0x0000002e2020723c */ /* 0x000fe200000018ff */
[----:B------:R-:W3:Y:S07]  /*1fa0*/  LDSM.16.M88.4 R44, [R98+0x4c00] ;  /* 0x004c0000622c783b */ /* 0x000eee0000000200 */
        /* <DEDUP_REMOVED lines=15> */
[----:B------:R-:W-:Y:S07]  /*20a0*/  LDSM.16.M88.4 R56, [R98+0x5800] ;  /* 0x005800006238783b */ /* 0x000fee0000000200 */
[C---:B------:R-:W-:Y:S08]  /*20b0*/  HMMA.16816.F32 R8, R40.reuse, R52, R8 ;  /* 0x000000342808723c */ /* 0x040ff00000001808 */
[C---:B------:R-:W-:Y:S01]  /*20c0*/  HMMA.16816.F32 R68, R40.reuse, R54, R68 ;  /* 0x000000362844723c */ /* 0x040fe20000001844 */
[----:B------:R2:W-:Y:S07]  /*20d0*/  LDSM.16.M88.4 R52, [R98+0x5c00] ;  /* 0x005c00006234783b */ /* 0x0005ee0000000200 */
[C---:B-1----:R-:W-:Y:S08]  /*20e0*/  HMMA.16816.F32 R16, R40.reuse, R48, R16 ;  /* 0x000000302810723c */ /* 0x042ff00000001810 */
[C---:B------:R-:W-:Y:S01]  /*20f0*/  HMMA.16816.F32 R92, R40.reuse, R50, R92 ;  /* 0x00000032285c723c */ /* 0x040fe2000000185c */
[----:B------:R-:W1:Y:S07]  /*2100*/  LDSM.16.M88.4 R48, [R100+0x2000] ;  /* 0x002000006430783b */ /* 0x000e6e0000000200 */
[----:B---3--:R-:W-:Y:S01]  /*2110*/  HMMA.16816.F32 R12, R40, R44, R12 ;  /* 0x0000002c280c723c */ /* 0x008fe2000000180c */
[C---:B--2---:R-:W-:Y:S01]  /*2120*/  SHF.L.U64.HI R98, R86.reuse, 0x5, R87 ;  /* 0x0000000556627819 */ /* 0x044fe20000010257 */
[----:B------:R-:W-:-:S06]  /*2130*/  IMAD.SHL.U32 R87, R86, 0x20, RZ ;  /* 0x0000002056577824 */ /* 0x000fcc00078e00ff */
[----:B------:R-:W-:Y:S01]  /*2140*/  HMMA.16816.F32 R32, R40, R46, R32 ;  /* 0x0000002e2820723c */ /* 0x000fe20000001820 */
[----:B------:R-:W-:Y:S04]  /*2150*/  LDSM.16.M88.4 R44, [R90+0x5000] ;  /* 0x005000005a2c783b */ /* 0x000fe80000000200 */
[----:B------:R-:W-:Y:S03]  /*2160*/  LDSM.16.M88.4 R40, [R90+0x5400] ;  /* 0x005400005a28783b */ /* 0x000fe60000000200 */
[C---:B----4-:R-:W-:Y:S08]  /*2170*/  HMMA.16816.F32 R20, R72.reuse, R36, R20 ;  /* 0x000000244814723c */ /* 0x050ff00000001814 */
[C---:B------:R-:W-:Y:S01]  /*2180*/  HMMA.16816.F32 R4, R72.reuse, R38, R4 ;  /* 0x000000264804723c */ /* 0x040fe20000001804 */
[----:B------:R-:W-:Y:S07]  /*2190*/  LDSM.16.M88.4 R36, [R90+0x5800] ;  /* 0x005800005a24783b */ /* 0x000fee0000000200 */
[C---:B-----5:R-:W-:Y:S08]  /*21a0*/  HMMA.16816.F32 R8, R72.reuse, R28, R8 ;  /* 0x0000001c4808723c */ /* 0x060ff00000001808 */
[C---:B------:R-:W-:Y:S01]  /*21b0*/  HMMA.16816.F32 R68, R72.reuse, R30, R68 ;  /* 0x0000001e4844723c */ /* 0x040fe20000001844 */
[----:B------:R-:W-:Y:S07]  /*21c0*/  LDSM.16.M88.4 R28, [R90+0x5c00] ;  /* 0x005c00005a1c783b */ /* 0x000fee0000000200 */
[C---:B------:R-:W-:Y:S08]  /*21d0*/  HMMA.16816.F32 R16, R72.reuse, R24, R16 ;  /* 0x000000184810723c */ /* 0x040ff00000001810 */
[----:B------:R-:W-:Y:S01]  /*21e0*/  HMMA.16816.F32 R92, R72, R26, R92 ;  /* 0x0000001a485c723c */ /* 0x000fe2000000185c */
[----:B------:R-:W2:Y:S01]  /*21f0*/  LDSM.16.M88.4 R24, [R91+0x2000] ;  /* 0x002000005b18783b */ /* 0x000ea20000000200 */
        /* <DEDUP_REMOVED lines=34> */
.L_x_9400:
        /* <DEDUP_REMOVED lines=61> */
.L_x_9401:
[----:B------:R-:W-:Y:S05]  /*27f0*/  BSYNC.RECONVERGENT B0 ;  /* 0x0000000000007941 */ /* 0x000fea0003800200 */
.L_x_9399:
        /* <DEDUP_REMOVED lines=12> */
.L_x_9398:
[----:B------:R-:W-:Y:S05]  /*28c0*/  BSYNC.RECONVERGENT B1 ;  /* 0x0000000000017941 */ /* 0x000fea0003800200 */
.L_x_9397:
        /* <DEDUP_REMOVED lines=18> */
[----:B------:R-:W3:Y:S01]  /*29f0*/  SHFL.BFLY PT, R27, R28, 0x2, 0x1f ;  /* 0x0c401f001c1b7f89 */ /* 0x000ee200000e0000 */
[----:B------:R-:W-:-:S02]  /*2a00*/  IADD3 R84, PT, PT, R84, -0x2, RZ ;  /* 0xfffffffe54547810 */ /* 0x000fc40007ffe0ff */
[----:B------:R-:W-:Y:S01]  /*2a10*/  LEA R138, R0, R139, 0x1 ;  /* 0x0000008b008a7211 */ /* 0x000fe200078e08ff */
[----:B-1----:R-:W1:Y:S03]  /*2a20*/  SHFL.BFLY PT, R25, R26, 0x2, 0x1f ;  /* 0x0c401f001a197f89 */ /* 0x002e6600000e0000 */
[----:B------:R-:W-:Y:S01]  /*2a30*/  IADD3 R102, PT, PT, R83, R138, RZ ;  /* 0x0000008a53667210 */ /* 0x000fe20007ffe0ff */
[----:B------:R-:W-:Y:S04]  /*2a40*/  LDSM.16.MT88.4 R40, [R138+0x6000] ;  /* 0x006000008a28783b */ /* 0x000fe80000004200 */
[----:B------:R-:W-:Y:S04]  /*2a50*/  LDSM.16.MT88.4 R64, [R102+0x7000] ;  /* 0x007000006640783b */ /* 0x000fe80000004200 */
[----:B------:R-:W-:Y:S04]  /*2a60*/  LDSM.16.MT88.4 R48, [R102+0x6000] ;  /* 0x006000006630783b */ /* 0x000fe80000004200 */
[----:B------:R-:W-:Y:S01]  /*2a70*/  LDSM.16.MT88.4 R56, [R138+0x7000] ;  /* 0x007000008a38783b */ /* 0x000fe20000004200 */
[----:B---3--:R-:W-:-:S03]  /*2a80*/  FMNMX.FTZ R27, R28, R27, !PT ;  /* 0x0000001b1c1b7209 */ /* 0x008fc60007810000 */
[----:B------:R-:W-:Y:S01]  /*2a90*/  LDSM.16.MT88.4 R72, [R138+0x8000] ;  /* 0x008000008a48783b */ /* 0x000fe20000004200 */
[----:B-1----:R-:W-:-:S03]  /*2aa0*/  FMNMX.FTZ R25, R26, R25, !PT ;  /* 0x000000191a197209 */ /* 0x002fc60007810000 */
        /* <DEDUP_REMOVED lines=52> */
[----:B------:R-:W-:Y:S01]  /*2df0*/  FADD.FTZ R101, R100, R101 ;  /* 0x0000006564657221 */ /* 0x000fe20000010000 */
[----:B------:R-:W-:-:S02]  /*2e00*/  ISETP.GE.AND P0, PT, R84, R145, PT ;  /* 0x000000915400720c */ /* 0x000fc40003f06270 */
[----:B------:R-:W1:Y:S01]  /*2e10*/  MUFU.EX2 R108, R108 ;  /* 0x0000006c006c7308 */ /* 0x000e620000000800 */
        /* <DEDUP_REMOVED lines=8> */
[----:B------:R-:W-:Y:S01]  /*2ea0*/  MUFU.EX2 R110, R110 ;  /* 0x0000006e006e7308 */ /* 0x000fe20000000800 */
[----:B-1----:R-:W-:Y:S01]  /*2eb0*/  FADD.FTZ R0, R108, R99 ;  /* 0x000000636c007221 */ /* 0x002fe20000010000 */
[----:B------:R-:W-:Y:S02]  /*2ec0*/  FADD.FTZ R103, R103, R104 ;  /* 0x0000006867677221 */ /* 0x000fe40000010000 */
[----:B------:R-:W-:Y:S01]  /*2ed0*/  MUFU.EX2 R112, R112 ;  /* 0x0000007000707308 */ /* 0x000fe20000000800 */
[----:B------:R-:W-:Y:S01]  /*2ee0*/  HMMA.16816.F32 R36, R80, R40, RZ ;  /* 0x000000285024723c */ /* 0x000fe200000018ff */
[----:B--2---:R-:W-:-:S02]  /*2ef0*/  FADD.FTZ R0, R109, R0 ;  /* 0x000000006d007221 */ /* 0x004fc40000010000 */
[----:B------:R-:W1:Y:S04]  /*2f00*/  MUFU.EX2 R113, R113 ;  /* 0x0000007100717308 */ /* 0x000e680000000800 */
[----:B------:R-:W-:Y:S01]  /*2f10*/  MUFU.EX2 R111, R111 ;  /* 0x0000006f006f7308 */ /* 0x000fe20000000800 */
[C---:B------:R-:W-:Y:S03]  /*2f20*/  HMMA.16816.F32 R40, R80.reuse, R42, RZ ;  /* 0x0000002a5028723c */ /* 0x040fe600000018ff */
[----:B------:R-:W2:Y:S04]  /*2f30*/  MUFU.EX2 R114, R114 ;  /* 0x0000007200727308 */ /* 0x000ea80000000800 */
        /* <DEDUP_REMOVED lines=14> */
[----:B------:R-:W-:Y:S01]  /*3020*/  HMMA.16816.F32 R76, R80, R4, RZ ;  /* 0x00000004504c723c */ /* 0x000fe200000018ff */
[----:B------:R-:W-:-:S02]  /*3030*/  F2FP.F16.F32.PACK_AB R4, R109, R108 ;  /* 0x0000006c6d04723e */ /* 0x000fc400000000ff */
[----:B-1----:R-:W-:-:S05]  /*3040*/  F2FP.F16.F32.PACK_AB R5, R113, R112 ;  /* 0x000000707105723e */ /* 0x002fca00000000ff */
        /* <DEDUP_REMOVED lines=8> */
[C---:B---3--:R-:W-:Y:S08]  /*30d0*/  HMMA.16816.F32 R60, R4.reuse, R8, R60 ;  /* 0x00000008043c723c */ /* 0x048ff0000000183c */
        /* <DEDUP_REMOVED lines=25> */
[----:B-----5:R-:W-:Y:S01]  /*3270*/  F2FP.F16.F32.PACK_AB R4, R120, R117 ;  /* 0x000000757804723e */ /* 0x020fe200000000ff */
[----:B------:R-:W5:Y:S01]  /*3280*/  LDSM.16.MT88.4 R28, [R138+0x8800] ;  /* 0x008800008a1c783b */ /* 0x000f620000004200 */
[----:B---3--:R-:W-:-:S02]  /*3290*/  F2FP.F16.F32.PACK_AB R5, R94, R119 ;  /* 0x000000775e05723e */ /* 0x008fc400000000ff */
[----:B------:R-:W-:Y:S01]  /*32a0*/  F2FP.F16.F32.PACK_AB R6, R93, R92 ;  /* 0x0000005c5d06723e */ /* 0x000fe200000000ff */
[----:B----4-:R-:W-:Y:S01]  /*32b0*/  LDSM.16.MT88.4 R12, [R102+0x7c00] ;  /* 0x007c0000660c783b */ /* 0x010fe20000004200 */
[----:B------:R-:W-:-:S07]  /*32c0*/  F2FP.F16.F32.PACK_AB R7, R89, R88 ;  /* 0x000000585907723e */ /* 0x000fce00000000ff */
[C---:B--2---:R-:W-:Y:S08]  /*32d0*/  HMMA.16816.F32 R52, R4.reuse, R8, R52 ;  /* 0x000000080434723c */ /* 0x044ff00000001834 */
[C---:B------:R-:W-:Y:S01]  /*32e0*/  HMMA.16816.F32 R56, R4.reuse, R10, R56 ;  /* 0x0000000a0438723c */ /* 0x040fe20000001838 */
[----:B------:R-:W2:Y:S07]  /*32f0*/  LDSM.16.MT88.4 R8, [R102+0x8800] ;  /* 0x008800006608783b */ /* 0x000eae0000004200 */
[C---:B------:R-:W-:Y:S08]  /*3300*/  HMMA.16816.F32 R60, R4.reuse, R16, R60 ;  /* 0x00000010043c723c */ /* 0x040ff0000000183c */
[C---:B------:R-:W-:Y:S01]  /*3310*/  HMMA.16816.F32 R64, R4.reuse, R18, R64 ;  /* 0x000000120440723c */ /* 0x040fe20000001840 */
[----:B------:R-:W3:Y:S07]  /*3320*/  LDSM.16.MT88.4 R16, [R138+0x7c00] ;  /* 0x007c00008a10783b */ /* 0x000eee0000004200 */
[C---:B-----5:R-:W-:Y:S01]  /*3330*/  HMMA.16816.F32 R68, R4.reuse, R28, R68 ;  /* 0x0000001c0444723c */ /* 0x060fe20000001844 */
[----:B------:R-:W-:Y:S01]  /*3340*/  FFMA.FTZ R29, R34, R115, -R116 ;  /* 0x00000073221d7223 */ /* 0x000fe20000010874 */
[----:B------:R-:W4:Y:S05]  /*3350*/  MUFU.EX2 R28, R118 ;  /* 0x00000076001c7308 */ /* 0x000f2a0000000800 */
[----:B------:R-:W-:Y:S01]  /*3360*/  MUFU.EX2 R29, R29 ;  /* 0x0000001d001d7308 */ /* 0x000fe20000000800 */
[C---:B------:R-:W-:Y:S03]  /*3370*/  HMMA.16816.F32 R72, R4.reuse, R30, R72 ;  /* 0x0000001e0448723c */ /* 0x040fe60000001848 */
[----:B------:R-:W5:Y:S05]  /*3380*/  MUFU.EX2 R30, R35 ;  /* 0x00000023001e7308 */ /* 0x000f6a0000000800 */
[C---:B------:R-:W-:Y:S08]  /*3390*/  HMMA.16816.F32 R36, R4.reuse, R24, R36 ;  /* 0x000000180424723c */ /* 0x040ff00000001824 */
[C---:B--2---:R-:W-:Y:S08]  /*33a0*/  HMMA.16816.F32 R76, R4.reuse, R8, R76 ;  /* 0x00000008044c723c */ /* 0x044ff0000000184c */
[C---:B------:R-:W-:Y:S01]  /*33b0*/  HMMA.16816.F32 R80, R4.reuse, R10, R80 ;  /* 0x0000000a0450723c */ /* 0x040fe20000001850 */
[----:B------:R-:W2:Y:S07]  /*33c0*/  LDSM.16.MT88.4 R8, [R138+0x8c00] ;  /* 0x008c00008a08783b */ /* 0x000eae0000004200 */
[C---:B------:R-:W-:Y:S01]  /*33d0*/  HMMA.16816.F32 R40, R4.reuse, R26, R40 ;  /* 0x0000001a0428723c */ /* 0x040fe20000001828 */
[----:B------:R-:W2:Y:S07]  /*33e0*/  LDSM.16.MT88.4 R24, [R138+0x6c00] ;  /* 0x006c00008a18783b */ /* 0x000eae0000004200 */
[C---:B------:R-:W-:Y:S08]  /*33f0*/  HMMA.16816.F32 R44, R4.reuse, R20, R44 ;  /* 0x00000014042c723c */ /* 0x040ff0000000182c */
[----:B------:R-:W-:Y:S01]  /*3400*/  HMMA.16816.F32 R48, R4, R22, R48 ;  /* 0x000000160430723c */ /* 0x000fe20000001830 */
[----:B-1----:R-:W-:Y:S01]  /*3410*/  F2FP.F16.F32.PACK_AB R4, R33, R90 ;  /* 0x0000005a2104723e */ /* 0x002fe200000000ff */
[----:B------:R-:W1:Y:S01]  /*3420*/  LDSM.16.MT88.4 R20, [R102+0x6c00] ;  /* 0x006c00006614783b */ /* 0x000e620000004200 */
[----:B----4-:R-:W-:-:S02]  /*3430*/  F2FP.F16.F32.PACK_AB R5, R28, R95 ;  /* 0x0000005f1c05723e */ /* 0x010fc400000000ff */
[----:B------:R-:W-:Y:S02]  /*3440*/  F2FP.F16.F32.PACK_AB R6, R91, R32 ;  /* 0x000000205b06723e */ /* 0x000fe400000000ff */
[----:B-----5:R-:W-:-:S07]  /*3450*/  F2FP.F16.F32.PACK_AB R7, R30, R29 ;  /* 0x0000001d1e07723e */ /* 0x020fce00000000ff */
[----:B------:R-:W-:Y:S01]  /*3460*/  HMMA.16816.F32 R60, R4, R12, R60 ;  /* 0x0000000c043c723c */ /* 0x000fe2000000183c */
[----:B------:R-:W-:-:S04]  /*3470*/  FADD.FTZ R12, R112, R103 ;  /* 0x00000067700c7221 */ /* 0x000fc80000010000 */
[----:B------:R-:W-:-:S03]  /*3480*/  FADD.FTZ R12, R113, R12 ;  /* 0x0000000c710c7221 */ /* 0x000fc60000010000 */
[----:B---3--:R-:W-:Y:S01]  /*3490*/  HMMA.16816.F32 R52, R4, R16, R52 ;  /* 0x000000100434723c */ /* 0x008fe20000001834 */
[----:B------:R-:W-:-:S04]  /*34a0*/  FADD.FTZ R111, R111, R12 ;  /* 0x0000000c6f6f7221 */ /* 0x000fc80000010000 */
[----:B------:R-:W-:-:S03]  /*34b0*/  FADD.FTZ R114, R114, R111 ;  /* 0x0000006f72727221 */ /* 0x000fc60000010000 */
        /* <DEDUP_REMOVED lines=21> */
[----:B------:R-:W-:-:S04]  /*3610*/  FADD.FTZ R29, R29, R28 ;  /* 0x0000001c1d1d7221 */ /* 0x000fc80000010000 */
[----:B------:R-:W-:-:S03]  /*3620*/  FADD.FTZ R163, R30, R29 ;  /* 0x0000001d1ea37221 */ /* 0x000fc60000010000 */
[C---:B------:R-:W-:Y:S08]  /*3630*/  HMMA.16816.F32 R48, R4.reuse, R22, R48 ;  /* 0x000000160430723c */ /* 0x040ff00000001830 */
        /* <DEDUP_REMOVED lines=13> */
.L_x_9409:
        /* <DEDUP_REMOVED lines=79> */
.L_x_9404:
[----:B------:R-:W-:Y:S05]  /*3c00*/  BSYNC.RECONVERGENT B0 ;  /* 0x0000000000007941 */ /* 0x000fea0003800200 */
.L_x_9403:
[----:B------:R-:W1:Y:S01]  /*3c10*/  S2UR UR6, SR_CgaCtaId ;  /* 0x00000000000679c3 */ /* 0x000e620000008800 */
[C---:B------:R-:W-:Y:S01]  /*3c20*/  LOP3.LUT R170, R154.reuse, 0xc0, RZ, 0xc0, !PT ;  /* 0x000000c09aaa7812 */ /* 0x040fe200078ec0ff */
[----:B------:R-:W-:Y:S01]  /*3c30*/  UMOV UR7, 0x400 ;  /* 0x0000040000077882 */ /* 0x000fe20000000000 */
[C---:B------:R-:W-:Y:S01]  /*3c40*/  LOP3.LUT R153, R137.reuse, 0x18, RZ, 0xc0, !PT ;  /* 0x0000001889997812 */ /* 0x040fe200078ec0ff */
[C---:B------:R-:W-:Y:S01]  /*3c50*/  IMAD.SHL.U32 R93, R137.reuse, 0x10, RZ ;  /* 0x00000010895d7824 */ /* 0x040fe200078e00ff */
[----:B------:R-:W-:Y:S01]  /*3c60*/  LOP3.LUT R168, R154, 0x18, RZ, 0xc0, !PT ;  /* 0x000000189aa87812 */ /* 0x000fe200078ec0ff */
[C---:B------:R-:W-:Y:S01]  /*3c70*/  IMAD.SHL.U32 R90, R137.reuse, 0x20, RZ ;  /* 0x00000020895a7824 */ /* 0x040fe200078e00ff */
[----:B------:R-:W-:Y:S01]  /*3c80*/  LOP3.LUT R153, R170, R153, RZ, 0xfc, !PT ;  /* 0x00000099aa997212 */ /* 0x000fe200078efcff */
        /* <DEDUP_REMOVED lines=8> */
[----:B------:R-:W-:Y:S02]  /*3d10*/  IADD3 R170, P0, PT, R159, R148, RZ ;  /* 0x000000949faa7210 */ /* 0x000fe40007f1e0ff */
[----:B------:R-:W-:Y:S02]  /*3d20*/  LOP3.LUT R140, R93, 0x3e00, RZ, 0xc0, !PT ;  /* 0x00003e005d8c7812 */ /* 0x000fe400078ec0ff */
[----:B------:R-:W-:Y:S01]  /*3d30*/  SHF.R.U32.HI R141, RZ, 0x1, R137 ;  /* 0x00000001ff8d7819 */ /* 0x000fe20000011689 */
[----:B------:R-:W-:Y:S01]  /*3d40*/  IMAD.X R171, R160, 0x1, R149, P0 ;  /* 0x00000001a0ab7824 */ /* 0x000fe200000e0695 */
[--C-:B------:R-:W-:Y:S01]  /*3d50*/  LOP3.LUT R86, R85, 0xc0, R90.reuse, 0xf8, !PT ;  /* 0x000000c055567812 */ /* 0x100fe200078ef85a */
[----:B-1----:R-:W-:Y:S01]  /*3d60*/  ULEA UR6, UR6, UR7, 0x18 ;  /* 0x0000000706067291 */ /* 0x002fe2000f8ec0ff */
[----:B------:R-:W-:Y:S02]  /*3d70*/  LOP3.LUT R93, R93, 0x100, RZ, 0xc0, !PT ;  /* 0x000001005d5d7812 */ /* 0x000fe400078ec0ff */
[----:B------:R-:W-:Y:S02]  /*3d80*/  LOP3.LUT R91, R141, 0x8, RZ, 0xc0, !PT ;  /* 0x000000088d5b7812 */ /* 0x000fe400078ec0ff */
[--C-:B------:R-:W-:Y:S01]  /*3d90*/  LOP3.LUT R85, R140, 0x20, R90.reuse, 0xf8, !PT ;  /* 0x000000208c557812 */ /* 0x100fe200078ef85a */
[----:B------:R-:W-:Y:S01]  /*3da0*/  IMAD.U32 R139, RZ, RZ, UR6 ;  /* 0x00000006ff8b7e24 */ /* 0x000fe2000f8e00ff */
[----:B------:R-:W-:Y:S02]  /*3db0*/  LOP3.LUT R87, R136, 0x18, RZ, 0xc0, !PT ;  /* 0x0000001888577812 */ /* 0x000fe400078ec0ff */
[--C-:B------:R-:W-:Y:S01]  /*3dc0*/  LOP3.LUT R88, R93, 0x20, R90.reuse, 0xf8, !PT ;  /* 0x000000205d587812 */ /* 0x100fe200078ef85a */
[----:B------:R-:W-:Y:S01]  /*3dd0*/  IMAD R167, R168, 0x2, R139 ;  /* 0x00000002a8a77824 */ /* 0x000fe200078e028b */
[--C-:B------:R-:W-:Y:S02]  /*3de0*/  LOP3.LUT R85, R85, 0x100, R90.reuse, 0xf8, !PT ;  /* 0x0000010055557812 */ /* 0x100fe400078ef85a */
[----:B------:R-:W-:Y:S02]  /*3df0*/  LOP3.LUT R84, R91, 0xc0, R90, 0xf8, !PT ;  /* 0x000000c05b547812 */ /* 0x000fe400078ef85a */
[----:B------:R-:W-:Y:S01]  /*3e00*/  @!PT LDS RZ, [RZ] ;  /* 0x00000000fffff984 */ /* 0x000fe20000000800 */
[----:B------:R-:W-:Y:S01]  /*3e10*/  @!PT LDS RZ, [RZ] ;  /* 0x00000000fffff984 */ /* 0x000fe20000000800 */
[----:B------:R-:W-:Y:S01]  /*3e20*/  @!PT LDS RZ, [RZ] ;  /* 0x00000000fffff984 */ /* 0x000fe20000000800 */
[----:B------:R1:W-:Y:S01]  /*3e30*/  LDGSTS.E.BYPASS.LTC128B.128 [R167+0x6000], desc[UR4][R148.64] ;  /* 0x0600000094a77fae */ /* 0x0003e2000b981a04 */
[--C-:B------:R-:W-:Y:S02]  /*3e40*/  LOP3.LUT R86, R88, R86, R87.reuse, 0xf6, !PT ;  /* 0x0000005658567212 */ /* 0x100fe400078ef657 */
[----:B------:R-:W-:Y:S02]  /*3e50*/  LOP3.LUT R84, R85, R84, R87, 0xf6, !PT ;  /* 0x0000005455547212 */ /* 0x000fe400078ef657 */
[----:B------:R1:W-:Y:S01]  /*3e60*/  LDGSTS.E.BYPASS.LTC128B.128 [R167+0x7000], desc[UR4][R148.64+0x40] ;  /* 0x0700004094a77fae */ /* 0x0003e2000b981a04 */
[----:B------:R-:W-:Y:S01]  /*3e70*/  LOP3.LUT P0, RZ, R137, 0x4, RZ, 0xc0, !PT ;  /* 0x0000000489ff7812 */ /* 0x000fe2000780c0ff */
[--C-:B------:R-:W-:Y:S01]  /*3e80*/  IMAD R91, R86, 0x2, R139.reuse ;  /* 0x00000002565b7824 */ /* 0x100fe200078e028b */
[----:B------:R-:W-:Y:S02]  /*3e90*/  ISETP.GT.AND P2, PT, R152, R145, PT ;  /* 0x000000919800720c */ /* 0x000fe40003f44270 */
[----:B------:R1:W-:Y:S01]  /*3ea0*/  LDGSTS.E.BYPASS.LTC128B.128 [R167+0x8000], desc[UR4][R148.64+0x80] ;  /* 0x0800008094a77fae */ /* 0x0003e2000b981a04 */
[----:B------:R-:W-:Y:S01]  /*3eb0*/  IMAD R142, R84, 0x2, R139 ;  /* 0x00000002548e7824 */ /* 0x000fe200078e028b */
[----:B------:R-:W-:Y:S03]  /*3ec0*/  SEL R108, R108, 0xffffffe0, !P0 ;  /* 0xffffffe06c6c7807 */ /* 0x000fe60004000000 */
[----:B------:R1:W-:Y:S02]  /*3ed0*/  LDGSTS.E.BYPASS.LTC128B.128 [R167+0x6800], desc[UR4][R170.64] ;  /* 0x06800000aaa77fae */ /* 0x0003e4000b981a04 */
[C---:B------:R-:W-:Y:S03]  /*3ee0*/  IMAD.IADD R90, R108.reuse, 0x1, R142 ;  /* 0x000000016c5a7824 */ /* 0x040fe600078e028e */
[----:B------:R1:W-:Y:S01]  /*3ef0*/  LDGSTS.E.BYPASS.LTC128B.128 [R167+0x7800], desc[UR4][R170.64+0x40] ;  /* 0x07800040aaa77fae */ /* 0x0003e2000b981a04 */
        /* <DEDUP_REMOVED lines=135> */
[----:B------:R-:W-:Y:S01]  /*4770*/  SEL R87, R87, R92, !P4 ;  /* 0x0000005c57577207 */ /* 0x000fe20006000000 */
[----:B------:R-:W2:Y:S01]  /*4780*/  LD.E.64 R90, desc[UR4][R2.64+0x38] ;  /* 0x00003804025a7980 */ /* 0x000ea2000c101b00 */
        /* <DEDUP_REMOVED lines=21> */
.L_x_9408:
[----:B------:R-:W-:Y:S05]  /*48e0*/  BSYNC.RECONVERGENT B0 ;  /* 0x0000000000007941 */ /* 0x000fea0003800200 */
.L_x_9407:
        /* <DEDUP_REMOVED lines=12> */
.L_x_9406:
[----:B------:R-:W-:Y:S05]  /*49b0*/  BSYNC.RECONVERGENT B1 ;  /* 0x0000000000017941 */ /* 0x000fea0003800200 */
.L_x_9405:
        /* <DEDUP_REMOVED lines=31> */
[-C--:B------:R-:W-:Y:S01]  /*4bb0*/  MOV R89, R86.reuse ;  /* 0x0000005600597202 */ /* 0x080fe20000000f00 */
[----:B------:R-:W-:Y:S01]  /*4bc0*/  FADD.FTZ R88, -R85, R0 ;  /* 0x0000000055587221 */ /* 0x000fe20000010100 */
[C---:B--2---:R-:W-:Y:S01]  /*4bd0*/  FMUL.FTZ R128, R87.reuse, R86 ;  /* 0x0000005657807220 */ /* 0x044fe20000410000 */
[C---:B------:R-:W-:Y:S02]  /*4be0*/  FMUL.FTZ R126, R87.reuse, R85 ;  /* 0x00000055577e7220 */ /* 0x040fe40000410000 */
[C---:B------:R-:W-:Y:S01]  /*4bf0*/  FMUL.FTZ R0, R87.reuse, R88 ;  /* 0x0000005857007220 */ /* 0x040fe20000410000 */
[----:B------:R-:W-:Y:S01]  /*4c00*/  MOV R88, R158 ;  /* 0x0000009e00587202 */ /* 0x000fe20000000f00 */
        /* <DEDUP_REMOVED lines=16> */
[----:B------:R-:W-:Y:S01]  /*4d10*/  FFMA.FTZ R173, R32, R87, -R128 ;  /* 0x0000005720ad7223 */ /* 0x000fe20000010880 */
[C---:B-1----:R-:W-:Y:S01]  /*4d20*/  FMUL.FTZ R38, R0.reuse, R38 ;  /* 0x0000002600267220 */ /* 0x042fe20000410000 */
[C---:B------:R-:W-:Y:S07]  /*4d30*/  FMUL.FTZ R39, R0.reuse, R39 ;  /* 0x0000002700277220 */ /* 0x040fee0000410000 */
[----:B------:R-:W-:Y:S01]  /*4d40*/  MUFU.EX2 R121, R121 ;  /* 0x0000007900797308 */ /* 0x000fe20000000800 */
[C---:B------:R-:W-:Y:S01]  /*4d50*/  FMUL.FTZ R42, R0.reuse, R42 ;  /* 0x0000002a002a7220 */ /* 0x040fe20000410000 */
[C---:B------:R-:W-:Y:S01]  /*4d60*/  FMUL.FTZ R43, R0.reuse, R43 ;  /* 0x0000002b002b7220 */ /* 0x040fe20000410000 */
[C---:B------:R-:W-:Y:S07]  /*4d70*/  FMUL.FTZ R46, R0.reuse, R46 ;  /* 0x0000002e002e7220 */ /* 0x040fee0000410000 */
[----:B------:R-:W1:Y:S01]  /*4d80*/  MUFU.EX2 R122, R122 ;  /* 0x0000007a007a7308 */ /* 0x000e620000000800 */
[----:B------:R-:W-:Y:S01]  /*4d90*/  FMUL.FTZ R47, R0, R47 ;  /* 0x0000002f002f7220 */ /* 0x000fe20000410000 */
[----:B------:R-:W-:Y:S01]  /*4da0*/  LDSM.16.MT88.4 R112, [R88+0x1400] ;  /* 0x001400005870783b */ /* 0x000fe20000004200 */
[----:B------:R-:W-:Y:S07]  /*4db0*/  FFMA.FTZ R175, R34, R87, -R126 ;  /* 0x0000005722af7223 */ /* 0x000fee000001087e */
        /* <DEDUP_REMOVED lines=14> */
[----:B------:R-:W-:Y:S01]  /*4ea0*/  FMUL.FTZ R49, R84, R49 ;  /* 0x0000003154317220 */ /* 0x000fe20000410000 */
[----:B------:R-:W-:Y:S07]  /*4eb0*/  FMUL.FTZ R51, R0, R51 ;  /* 0x0000003300337220 */ /* 0x000fee0000410000 */
[----:B------:R-:W-:Y:S01]  /*4ec0*/  MUFU.EX2 R124, R124 ;  /* 0x0000007c007c7308 */ /* 0x000fe20000000800 */
[----:B------:R-:W-:Y:S01]  /*4ed0*/  FMUL.FTZ R52, R84, R52 ;  /* 0x0000003454347220 */ /* 0x000fe20000410000 */
[----:B---3--:R-:W-:Y:S01]  /*4ee0*/  F2FP.F16.F32.PACK_AB R93, R90, R125 ;  /* 0x0000007d5a5d723e */ /* 0x008fe200000000ff */
[----:B------:R-:W-:Y:S07]  /*4ef0*/  FMUL.FTZ R53, R84, R53 ;  /* 0x0000003554357220 */ /* 0x000fee0000410000 */
[----:B------:R-:W3:Y:S01]  /*4f00*/  MUFU.EX2 R123, R123 ;  /* 0x0000007b007b7308 */ /* 0x000ee20000000800 */
[C---:B------:R-:W-:Y:S01]  /*4f10*/  FMUL.FTZ R54, R0.reuse, R54 ;  /* 0x0000003600367220 */ /* 0x040fe20000410000 */
[----:B------:R-:W-:Y:S01]  /*4f20*/  FMUL.FTZ R55, R0, R55 ;  /* 0x0000003700377220 */ /* 0x000fe20000410000 */
[C---:B------:R-:W-:Y:S01]  /*4f30*/  FMUL.FTZ R56, R84.reuse, R56 ;  /* 0x0000003854387220 */ /* 0x040fe20000410000 */
[----:B------:R-:W-:Y:S01]  /*4f40*/  FMUL.FTZ R57, R84, R57 ;  /* 0x0000003954397220 */ /* 0x000fe20000410000 */
[----:B------:R-:W-:Y:S01]  /*4f50*/  FMUL.FTZ R58, R0, R58 ;  /* 0x0000003a003a7220 */ /* 0x000fe20000410000 */
[----:B-1----:R-:W-:Y:S01]  /*4f60*/  F2FP.F16.F32.PACK_AB R94, R120, R91 ;  /* 0x0000005b785e723e */ /* 0x002fe200000000ff */
        /* <DEDUP_REMOVED lines=14> */
[C---:B------:R-:W-:Y:S01]  /*5050*/  HMMA.16816.F32 R36, R92.reuse, R96, R36 ;  /* 0x000000605c24723c */ /* 0x040fe20000001824 */
        /* <DEDUP_REMOVED lines=8> */
[-CC-:B------:R-:W-:Y:S01]  /*50e0*/  FFMA.FTZ R127, R12, R87.reuse, -R128.reuse ;  /* 0x000000570c7f7223 */ /* 0x180fe20000010880 */
[-C--:B------:R-:W-:Y:S01]  /*50f0*/  FFMA.FTZ R130, R13, R87.reuse, -R128 ;  /* 0x000000570d827223 */ /* 0x080fe20000010880 */
[-CC-:B------:R-:W-:Y:S01]  /*5100*/  FFMA.FTZ R132, R14, R87.reuse, -R126.reuse ;  /* 0x000000570e847223 */ /* 0x180fe2000001087e */
[-C--:B------:R-:W-:Y:S01]  /*5110*/  FFMA.FTZ R129, R15, R87.reuse, -R126 ;  /* 0x000000570f817223 */ /* 0x080fe2000001087e */
[C---:B--2---:R-:W-:Y:S04]  /*5120*/  HMMA.16816.F32 R44, R92.reuse, R100, R44 ;  /* 0x000000645c2c723c */ /* 0x044fe8000000182c */
[----:B------:R-:W-:Y:S01]  /*5130*/  MUFU.EX2 R127, R127 ;  /* 0x0000007f007f7308 */ /* 0x000fe20000000800 */
[-CC-:B------:R-:W-:Y:S01]  /*5140*/  FFMA.FTZ R131, R16, R87.reuse, -R128.reuse ;  /* 0x0000005710837223 */ /* 0x180fe20000010880 */
[-C--:B------:R-:W-:Y:S01]  /*5150*/  FFMA.FTZ R134, R17, R87.reuse, -R128 ;  /* 0x0000005711867223 */ /* 0x080fe20000010880 */
[-CC-:B------:R-:W-:Y:S01]  /*5160*/  FFMA.FTZ R133, R18, R87.reuse, -R126.reuse ;  /* 0x0000005712857223 */ /* 0x180fe2000001087e */
[----:B------:R-:W-:Y:S01]  /*5170*/  FFMA.FTZ R142, R19, R87, -R126 ;  /* 0x00000057138e7223 */ /* 0x000fe2000001087e */
[C---:B------:R-:W-:Y:S01]  /*5180*/  FMUL.FTZ R76, R84.reuse, R76 ;  /* 0x0000004c544c7220 */ /* 0x040fe20000410000 */
[C---:B------:R-:W-:Y:S01]  /*5190*/  HMMA.16816.F32 R48, R92.reuse, R102, R48 ;  /* 0x000000665c30723c */ /* 0x040fe20000001830 */
[----:B------:R-:W2:Y:S03]  /*51a0*/  LDSM.16.MT88.4 R100, [R138+0x8000] ;  /* 0x008000008a64783b */ /* 0x000ea60000004200 */
[----:B------:R-:W3:Y:S01]  /*51b0*/  MUFU.EX2 R130, R130 ;  /* 0x0000008200827308 */ /* 0x000ee20000000800 */
[----:B------:R-:W-:Y:S01]  /*51c0*/  FMUL.FTZ R77, R84, R77 ;  /* 0x0000004d544d7220 */ /* 0x000fe20000410000 */
[C---:B------:R-:W-:Y:S01]  /*51d0*/  FMUL.FTZ R78, R0.reuse, R78 ;  /* 0x0000004e004e7220 */ /* 0x040fe20000410000 */
[----:B------:R-:W-:Y:S01]  /*51e0*/  FMUL.FTZ R79, R0, R79 ;  /* 0x0000004f004f7220 */ /* 0x000fe20000410000 */
[C---:B------:R-:W-:Y:S01]  /*51f0*/  FMUL.FTZ R80, R84.reuse, R80 ;  /* 0x0000005054507220 */ /* 0x040fe20000410000 */
[----:B------:R-:W-:Y:S01]  /*5200*/  FMUL.FTZ R81, R84, R81 ;  /* 0x0000005154517220 */ /* 0x000fe20000410000 */
[C---:B------:R-:W-:Y:S04]  /*5210*/  HMMA.16816.F32 R52, R92.reuse, R104, R52 ;  /* 0x000000685c34723c */ /* 0x040fe80000001834 */
[----:B------:R-:W-:Y:S01]  /*5220*/  MUFU.EX2 R132, R132 ;  /* 0x0000008400847308 */ /* 0x000fe20000000800 */
[C---:B------:R-:W-:Y:S01]  /*5230*/  FMUL.FTZ R82, R0.reuse, R82 ;  /* 0x0000005200527220 */ /* 0x040fe20000410000 */
[----:B------:R-:W-:Y:S01]  /*5240*/  FMUL.FTZ R83, R0, R83 ;  /* 0x0000005300537220 */ /* 0x000fe20000410000 */
[-CC-:B------:R-:W-:Y:S01]  /*5250*/  FFMA.FTZ R135, R20, R87.reuse, -R128.reuse ;  /* 0x0000005714877223 */ /* 0x180fe20000010880 */
[-C--:B------:R-:W-:Y:S01]  /*5260*/  FFMA.FTZ R168, R21, R87.reuse, -R128 ;  /* 0x0000005715a87223 */ /* 0x080fe20000010880 */
[-CC-:B------:R-:W-:Y:S01]  /*5270*/  FFMA.FTZ R170, R22, R87.reuse, -R126.reuse ;  /* 0x0000005716aa7223 */ /* 0x180fe2000001087e */
[C---:B------:R-:W-:Y:S01]  /*5280*/  HMMA.16816.F32 R56, R92.reuse, R106, R56 ;  /* 0x0000006a5c38723c */ /* 0x040fe20000001838 */
[----:B------:R-:W4:Y:S03]  /*5290*/  LDSM.16.MT88.4 R104, [R88+0x2000] ;  /* 0x002000005868783b */ /* 0x000f260000004200 */
[----:B------:R-:W5:Y:S01]  /*52a0*/  MUFU.EX2 R129, R129 ;  /* 0x0000008100817308 */ /* 0x000f620000000800 */
[-C--:B------:R-:W-:Y:S01]  /*52b0*/  FFMA.FTZ R167, R23, R87.reuse, -R126 ;  /* 0x0000005717a77223 */ /* 0x080fe2000001087e */
[-CC-:B------:R-:W-:Y:S01]  /*52c0*/  FFMA.FTZ R169, R24, R87.reuse, -R128.reuse ;  /* 0x0000005718a97223 */ /* 0x180fe20000010880 */
[-C--:B------:R-:W-:Y:S01]  /*52d0*/  FFMA.FTZ R172, R25, R87.reuse, -R128 ;  /* 0x0000005719ac7223 */ /* 0x080fe20000010880 */
[-CC-:B------:R-:W-:Y:S01]  /*52e0*/  FFMA.FTZ R171, R26, R87.reuse, -R126.reuse ;  /* 0x000000571aab7223 */ /* 0x180fe2000001087e */
[----:B------:R-:W-:Y:S05]  /*52f0*/  FFMA.FTZ R174, R27, R87, -R126 ;  /* 0x000000571bae7223 */ /* 0x000fea000001087e */
[----:B------:R-:W-:Y:S01]  /*5300*/  MUFU.EX2 R135, R135 ;  /* 0x0000008700877308 */ /* 0x000fe20000000800 */
[C---:B-1----:R-:W-:Y:S09]  /*5310*/  HMMA.16816.F32 R60, R92.reuse, R96, R60 ;  /* 0x000000605c3c723c */ /* 0x042ff2000000183c */
[----:B------:R-:W-:Y:S01]  /*5320*/  MUFU.EX2 R168, R168 ;  /* 0x000000a800a87308 */ /* 0x000fe20000000800 */
[----:B------:R-:W-:Y:S01]  /*5330*/  FFMA.FTZ R121, R84, R166, R121 ;  /* 0x000000a654797223 */ /* 0x000fe20000010079 */
[----:B------:R-:W-:Y:S01]  /*5340*/  ISETP.GT.AND P0, PT, R152, R145, PT ;  /* 0x000000919800720c */ /* 0x000fe20003f04270 */
[----:B------:R-:W-:Y:S07]  /*5350*/  FFMA.FTZ R125, R0, R163, R125 ;  /* 0x000000a3007d7223 */ /* 0x000fee000001007d */
[----:B------:R-:W-:Y:S01]  /*5360*/  MUFU.EX2 R170, R170 ;  /* 0x000000aa00aa7308 */ /* 0x000fe20000000800 */
[C---:B------:R-:W-:Y:S01]  /*5370*/  HMMA.16816.F32 R64, R92.reuse, R98, R64 ;  /* 0x000000625c40723c */ /* 0x040fe20000001840 */
[----:B------:R-:W1:Y:S08]  /*5380*/  LDSM.16.MT88.4 R96, [R138+0x6400] ;  /* 0x006400008a60783b */ /* 0x000e700000004200 */
[----:B------:R-:W-:Y:S01]  /*5390*/  MUFU.EX2 R167, R167 ;  /* 0x000000a700a77308 */ /* 0x000fe20000000800 */
[----:B------:R-:W-:Y:S01]  /*53a0*/  FADD.FTZ R122, R122, R121 ;  /* 0x000000797a7a7221 */ /* 0x000fe20000010000 */
[----:B------:R-:W-:Y:S01]  /*53b0*/  FADD.FTZ R125, R90, R125 ;  /* 0x0000007d5a7d7221 */ /* 0x000fe20000010000 */
[----:B------:R-:W-:Y:S07]  /*53c0*/  MOV R0, R85 ;  /* 0x0000005500007202 */ /* 0x000fee0000000f00 */
[----:B------:R-:W-:Y:S01]  /*53d0*/  MUFU.EX2 R169, R169 ;  /* 0x000000a900a97308 */ /* 0x000fe20000000800 */
[C---:B--2---:R-:W-:Y:S09]  /*53e0*/  HMMA.16816.F32 R68, R92.reuse, R100, R68 ;  /* 0x000000645c44723c */ /* 0x044ff20000001844 */
[----:B------:R-:W-:Y:S01]  /*53f0*/  MUFU.EX2 R172, R172 ;  /* 0x000000ac00ac7308 */ /* 0x000fe20000000800 */
[----:B------:R-:W-:Y:S01]  /*5400*/  FADD.FTZ R91, R91, R122 ;  /* 0x0000007a5b5b7221 */ /* 0x000fe20000010000 */
[----:B------:R-:W-:Y:S08]  /*5410*/  FADD.FTZ R124, R124, R125 ;  /* 0x0000007d7c7c7221 */ /* 0x000ff00000010000 */
[----:B------:R-:W-:Y:S01]  /*5420*/  MUFU.EX2 R171, R171 ;  /* 0x000000ab00ab7308 */ /* 0x000fe20000000800 */
[C---:B------:R-:W-:Y:S01]  /*5430*/  HMMA.16816.F32 R72, R92.reuse, R102, R72 ;  /* 0x000000665c48723c */ /* 0x040fe20000001848 */
[----:B------:R-:W2:Y:S08]  /*5440*/  LDSM.16.MT88.4 R100, [R88+0x400] ;  /* 0x000400005864783b */ /* 0x000eb00000004200 */
[----:B------:R-:W-:Y:S01]  /*5450*/  MUFU.EX2 R131, R131 ;  /* 0x0000008300837308 */ /* 0x000fe20000000800 */
[----:B------:R-:W-:Y:S01]  /*5460*/  FADD.FTZ R120, R120, R91 ;  /* 0x0000005b78787221 */ /* 0x000fe20000010000 */
[----:B------:R-:W-:Y:S08]  /*5470*/  FADD.FTZ R123, R123, R124 ;  /* 0x0000007c7b7b7221 */ /* 0x000ff00000010000 */
[----:B------:R-:W1:Y:S01]  /*5480*/  MUFU.EX2 R134, R134 ;  /* 0x0000008600867308 */ /* 0x000e620000000800 */
[C---:B----4-:R-:W-:Y:S09]  /*5490*/  HMMA.16816.F32 R76, R92.reuse, R104, R76 ;  /* 0x000000685c4c723c */ /* 0x050ff2000000184c */
[----:B------:R-:W-:Y:S10]  /*54a0*/  MUFU.EX2 R133, R133 ;  /* 0x0000008500857308 */ /* 0x000ff40000000800 */
[----:B------:R-:W4:Y:S01]  /*54b0*/  MUFU.EX2 R142, R142 ;  /* 0x0000008e008e7308 */ /* 0x000f220000000800 */
[----:B------:R-:W-:Y:S01]  /*54c0*/  HMMA.16816.F32 R80, R92, R106, R80 ;  /* 0x0000006a5c50723c */ /* 0x000fe20000001850 */
[----:B------:R-:W2:Y:S02]  /*54d0*/  LDSM.16.MT88.4 R104, [R138+0x8400] ;  /* 0x008400008a68783b */ /* 0x000ea40000004200 */
[----:B---3--:R-:W-:Y:S06]  /*54e0*/  F2FP.F16.F32.PACK_AB R92, R130, R127 ;  /* 0x0000007f825c723e */ /* 0x008fec00000000ff */
[----:B------:R-:W3:Y:S01]  /*54f0*/  MUFU.EX2 R174, R174 ;  /* 0x000000ae00ae7308 */ /* 0x000ee20000000800 */
[----:B-----5:R-:W-:Y:S01]  /*5500*/  F2FP.F16.F32.PACK_AB R93, R129, R132 ;  /* 0x00000084815d723e */ /* 0x020fe200000000ff */
[----:B------:R-:W-:Y:S01]  /*5510*/  FADD.FTZ R127, R127, R120 ;  /* 0x000000787f7f7221 */ /* 0x000fe20000010000 */
[----:B-1----:R-:W-:Y:S01]  /*5520*/  F2FP.F16.F32.PACK_AB R94, R134, R131 ;  /* 0x00000083865e723e */ /* 0x002fe200000000ff */
[----:B------:R-:W-:Y:S02]  /*5530*/  FADD.FTZ R132, R132, R123 ;  /* 0x0000007b84847221 */ /* 0x000fe40000010000 */
[----:B------:R-:W-:Y:S02]  /*5540*/  FADD.FTZ R130, R130, R127 ;  /* 0x0000007f82827221 */ /* 0x000fe40000010000 */
[----:B------:R-:W-:Y:S01]  /*5550*/  FADD.FTZ R132, R129, R132 ;  /* 0x0000008481847221 */ /* 0x000fe20000010000 */
[----:B----4-:R-:W-:Y:S01]  /*5560*/  F2FP.F16.F32.PACK_AB R95, R142, R133 ;  /* 0x000000858e5f723e */ /* 0x010fe200000000ff */
[----:B------:R-:W-:Y:S02]  /*5570*/  FADD.FTZ R131, R131, R130 ;  /* 0x0000008283837221 */ /* 0x000fe40000010000 */
[----:B------:R-:W-:Y:S02]  /*5580*/  FADD.FTZ R133, R133, R132 ;  /* 0x0000008485857221 */ /* 0x000fe40000010000 */
[----:B------:R-:W-:Y:S02]  /*5590*/  FADD.FTZ R134, R134, R131 ;  /* 0x0000008386867221 */ /* 0x000fe40000010000 */
[C---:B------:R-:W-:Y:S03]  /*55a0*/  HMMA.16816.F32 R36, R92.reuse, R96, R36 ;  /* 0x000000605c24723c */ /* 0x040fe60000001824 */
        /* <DEDUP_REMOVED lines=24> */
[----:B---3--:R-:W-:Y:S01]  /*5730*/  F2FP.F16.F32.PACK_AB R95, R174, R171 ;  /* 0x000000abae5f723e */ /* 0x008fe200000000ff */
[----:B------:R-:W-:Y:S02]  /*5740*/  FADD.FTZ R170, R167, R170 ;  /* 0x000000aaa7aa7221 */ /* 0x000fe40000010000 */
[----:B------:R-:W-:Y:S02]  /*5750*/  FADD.FTZ R169, R169, R168 ;  /* 0x000000a8a9a97221 */ /* 0x000fe40000010000 */
[----:B------:R-:W-:Y:S02]  /*5760*/  FADD.FTZ R171, R171, R170 ;  /* 0x000000aaabab7221 */ /* 0x000fe40000010000 */
[C---:B--2---:R-:W-:Y:S03]  /*5770*/  HMMA.16816.F32 R36, R92.reuse, R100, R36 ;  /* 0x000000645c24723c */ /* 0x044fe60000001824 */
[----:B------:R-:W-:Y:S01]  /*5780*/  FADD.FTZ R172, R172, R169 ;  /* 0x000000a9acac7221 */ /* 0x000fe20000010000 */
[----:B------:R-:W-:Y:S04]  /*5790*/  FADD.FTZ R174, R174, R171 ;  /* 0x000000abaeae7221 */ /* 0x000fe80000010000 */
        /* <DEDUP_REMOVED lines=29> */
[----:B---3--:R-:W-:Y:S01]  /*5970*/  F2FP.F16.F32.PACK_AB R29, R116, R119 ;  /* 0x00000077741d723e */ /* 0x008fe200000000ff */
[----:B------:R-:W-:Y:S02]  /*5980*/  FADD.FTZ R119, R119, R174 ;  /* 0x000000ae77777221 */ /* 0x000fe40000010000 */
[----:B------:R-:W-:Y:S01]  /*5990*/  HMMA.16816.F32 R80, R92, R102, R80 ;  /* 0x000000665c50723c */ /* 0x000fe20000001850 */
[----:B------:R-:W2:Y:S02]  /*59a0*/  LDSM.16.MT88.4 R92, [R138+0x8c00] ;  /* 0x008c00008a5c783b */ /* 0x000ea40000004200 */
[----:B----4-:R-:W-:Y:S01]  /*59b0*/  F2FP.F16.F32.PACK_AB R30, R128, R173 ;  /* 0x000000ad801e723e */ /* 0x010fe200000000ff */
[----:B------:R-:W-:Y:S01]  /*59c0*/  FADD.FTZ R118, R118, R117 ;  /* 0x0000007576767221 */ /* 0x000fe20000010000 */
[----:B-1----:R-:W-:Y:S01]  /*59d0*/  F2FP.F16.F32.PACK_AB R31, R126, R175 ;  /* 0x000000af7e1f723e */ /* 0x002fe200000000ff */
[----:B------:R-:W-:Y:S02]  /*59e0*/  FADD.FTZ R116, R116, R119 ;  /* 0x0000007774747221 */ /* 0x000fe40000010000 */
[----:B------:R-:W-:Y:S02]  /*59f0*/  FADD.FTZ R173, R173, R118 ;  /* 0x00000076adad7221 */ /* 0x000fe40000010000 */
[----:B------:R-:W-:Y:S02]  /*5a00*/  FADD.FTZ R163, R175, R116 ;  /* 0x00000074afa37221 */ /* 0x000fe40000010000 */
[C---:B------:R-:W-:Y:S05]  /*5a10*/  HMMA.16816.F32 R36, R28.reuse, R104, R36 ;  /* 0x000000681c24723c */ /* 0x040fea0000001824 */
[----:B------:R-:W-:Y:S01]  /*5a20*/  FADD.FTZ R166, R128, R173 ;  /* 0x000000ad80a67221 */ /* 0x000fe20000010000 */
[----:B------:R-:W-:Y:S02]  /*5a30*/  FADD.FTZ R163, R126, R163 ;  /* 0x000000a37ea37221 */ /* 0x000fe40000010000 */
        /* <DEDUP_REMOVED lines=10> */
[----:B------:R-:W-:Y:S01]  /*5ae0*/  HMMA.16816.F32 R80, R28, R98, R80 ;  /* 0x000000621c50723c */ /* 0x000fe20000001850 */
[----:B------:R-:W-:Y:S08]  /*5af0*/  @!UPT UIADD3 URZ, UPT, UPT, URZ, URZ, URZ ;  /* 0x000000fffffff290 */ /* 0x000ff0000fffe0ff */
[----:B------:R-:W-:Y:S11]  /*5b00*/  @P0 BRA `(.L_x_9409) ;  /* 0xffffffdc00000947 */ /* 0x000ff6000383ffff */
.L_x_9402:
        /* <DEDUP_REMOVED lines=11> */
.L_x_9417:
[----:B----4-:R-:W-:Y:S01]  /*5bc0*/  FADD.FTZ R6, R10, R11 ;  /* 0x0000000b0a067221 */ /* 0x010fe20000010000 */
[----:B------:R-:W-:Y:S01]  /*5bd0*/  FSETP.NE.FTZ.AND P1, PT, R12, RZ, PT ;  /* 0x000000ff0c00720b */ /* 0x000fe20003f35000 */
[----:B------:R-:W2:Y:S01]  /*5be0*/  MUFU.RCP R8, R12 ;  /* 0x0000000c00087308 */ /* 0x000ea20000001000 */
[----:B------:R-:W-:Y:S01]  /*5bf0*/  SHF.L.U32 R7, R137, 0x1, RZ ;  /* 0x0000000189077819 */ /* 0x000fe200000006ff */
[----:B------:R-:W-:Y:S05]  /*5c00*/  WARPSYNC.ALL ;  /* 0x0000000000007948 */ /* 0x000fea0003800000 */
[----:B------:R-:W-:Y:S01]  /*5c10*/  FSETP.NE.FTZ.AND P0, PT, R6, RZ, PT ;  /* 0x000000ff0600720b */ /* 0x000fe20003f15000 */
[----:B------:R-:W-:Y:S01]  /*5c20*/  MUFU.RCP R5, R6 ;  /* 0x0000000600057308 */ /* 0x000fe20000001000 */
[----:B------:R-:W-:-:S02]  /*5c30*/  LOP3.LUT R7, R140, 0x6, R7, 0xf8, !PT ;  /* 0x000000068c077812 */ /* 0x000fc400078ef807 */
[----:B------:R-:W-:Y:S02]  /*5c40*/  MOV R84, 0xff800000 ;  /* 0xff80000000547802 */ /* 0x000fe40000000f00 */
[----:B------:R-:W-:-:S03]  /*5c50*/  MOV R0, 0xff800000 ;  /* 0xff80000000007802 */ /* 0x000fc60000000f00 */
[----:B------:R-:W-:Y:S01]  /*5c60*/  @P1 MUFU.LG2 R9, R12 ;  /* 0x0000000c00091308 */ /* 0x000fe20000000c00 */
[----:B--2---:R-:W-:-:S05]  /*5c70*/  FSEL R8, R8, 1, P1 ;  /* 0x3f80000008087808 */ /* 0x004fca0000800000 */
[C---:B------:R-:W-:Y:S02]  /*5c80*/  FMUL.FTZ R36, R8.reuse, R36 ;  /* 0x0000002408247220 */ /* 0x040fe40000410000 */
[----:B------:R-:W2:Y:S01]  /*5c90*/  @P0 MUFU.LG2 R6, R6 ;  /* 0x0000000600060308 */ /* 0x000ea20000000c00 */
        /* <DEDUP_REMOVED lines=23> */
[----:B------:R-:W-:Y:S01]  /*5e10*/  LOP3.LUT R8, R7, 0x20, R154, 0xf8, !PT ;  /* 0x0000002007087812 */ /* 0x000fe200078ef89a */
[----:B--2---:R-:W-:Y:S01]  /*5e20*/  @P0 FMUL.FTZ R7, R6, 0.69314718246459960938 ;  /* 0x3f31721806070820 */ /* 0x004fe20000410000 */
[----:B------:R-:W-:Y:S01]  /*5e30*/  FSEL R5, R5, 1, P0 ;  /* 0x3f80000005057808 */ /* 0x000fe20000000000 */
[----:B------:R-:W-:Y:S01]  /*5e40*/  @P1 FMUL.FTZ R9, R9, 0.69314718246459960938 ;  /* 0x3f31721809091820 */ /* 0x000fe20000410000 */
[----:B------:R-:W-:Y:S01]  /*5e50*/  LOP3.LUT R8, R8, R153, RZ, 0xfc, !PT ;  /* 0x0000009908087212 */ /* 0x000fe200078efcff */
[C---:B-----5:R-:W-:Y:S01]  /*5e60*/  @P0 FFMA.FTZ R84, R4.reuse, R85, R7 ;  /* 0x0000005504540223 */ /* 0x060fe20000010007 */
[----:B------:R-:W-:Y:S01]  /*5e70*/  SHF.R.U32.HI R85, RZ, 0x2, R137 ;  /* 0x00000002ff557819 */ /* 0x000fe20000011689 */
        /* <DEDUP_REMOVED lines=25> */
[----:B------:R-:W-:Y:S01]  /*6010*/  BAR.SYNC.DEFER_BLOCKING 0x0 ;  /* 0x0000000000007b1d */ /* 0x000fe20000010000 */
[----:B------:R-:W-:Y:S01]  /*6020*/  LOP3.LUT R4, R154, 0x40, RZ, 0xc0, !PT ;  /* 0x000000409a047812 */ /* 0x000fe200078ec0ff */
[----:B------:R-:W-:Y:S01]  /*6030*/  IMAD R5, R8, 0x4, R139 ;  /* 0x0000000408057824 */ /* 0x000fe200078e028b */
        /* <DEDUP_REMOVED lines=28> */
[----:B--2---:R-:W2:Y:S04]  /*6200*/  LD.E.64 R52, desc[UR4][R2.64+0xb0] ;  /* 0x0000b00402347980 */ /* 0x004ea8000c101b00 */
[----:B------:R-:W2:Y:S04]  /*6210*/  LD.E R9, desc[UR4][R2.64+0x60] ;  /* 0x0000600402097980 */ /* 0x000ea8000c101900 */
[----:B----4-:R-:W4:Y:S04]  /*6220*/  LD.E R54, desc[UR4][R2.64+0xcc] ;  /* 0x0000cc0402367980 */ /* 0x010f28000c101900 */
[----:B-1----:R-:W4:Y:S04]  /*6230*/  LD.E.64 R56, desc[UR4][R2.64+0x78] ;  /* 0x0000780402387980 */ /* 0x002f28000c101b00 */
[----:B---3--:R1:W5:Y:S01]  /*6240*/  LD.E.64 R58, desc[UR4][R2.64+0xa8] ;  /* 0x0000a804023a7980 */ /* 0x008362000c101b00 */
[----:B------:R-:W-:Y:S01]  /*6250*/  LOP3.LUT R6, R136, 0xd8, RZ, 0xc0, !PT ;  /* 0x000000d888067812 */ /* 0x000fe200078ec0ff */
[----:B------:R-:W-:Y:S01]  /*6260*/  BSSY.RECONVERGENT B0, `(.L_x_9411) ;  /* 0x000002b000007945 */ /* 0x000fe20003800200 */
[----:B------:R-:W-:-:S02]  /*6270*/  SHF.R.U32.HI R55, RZ, 0x3, R137 ;  /* 0x00000003ff377819 */ /* 0x000fc40000011689 */
[----:B------:R-:W-:Y:S01]  /*6280*/  LOP3.LUT R5, R6, 0x18, R141, 0x78, !PT ;  /* 0x0000001806057812 */ /* 0x000fe200078e788d */
[----:B------:R-:W-:Y:S01]  /*6290*/  BAR.SYNC.DEFER_BLOCKING 0x0 ;  /* 0x0000000000007b1d */ /* 0x000fe20000010000 */
[----:B------:R-:W-:Y:S02]  /*62a0*/  LOP3.LUT P1, RZ, R137, 0x3, RZ, 0xc0, !PT ;  /* 0x0000000389ff7812 */ /* 0x000fe4000782c0ff */
[----:B------:R-:W-:Y:S02]  /*62b0*/  LOP3.LUT R6, R5, 0xf24, R136, 0xf8, !PT ;  /* 0x00000f2405067812 */ /* 0x000fe400078ef888 */
[----:B------:R-:W-:-:S03]  /*62c0*/  LOP3.LUT R136, R136, 0x1c, RZ, 0xc0, !PT ;  /* 0x0000001c88887812 */ /* 0x000fc600078ec0ff */
[----:B------:R-:W-:Y:S02]  /*62d0*/  IMAD R139, R6, 0x4, R139 ;  /* 0x00000004068b7824 */ /* 0x000fe400078e028b */
[----:B------:R-:W-:Y:S01]  /*62e0*/  IMAD R55, R55, 0x60, R136 ;  /* 0x0000006037377824 */ /* 0x000fe200078e0288 */
[----:B-1----:R-:W-:-:S04]  /*62f0*/  LOP3.LUT R2, R141, 0x30, RZ, 0xc0, !PT ;  /* 0x000000308d027812 */ /* 0x002fc800078ec0ff */
        /* <DEDUP_REMOVED lines=12> */
[----:B--2---:R-:W-:-:S04]  /*63c0*/  IMAD R52, R52, UR8, R157 ;  /* 0x0000000834347c24 */ /* 0x004fc8000f8e029d */
[----:B------:R-:W-:Y:S02]  /*63d0*/  IMAD R156, R52, R9, R156 ;  /* 0x00000009349c7224 */ /* 0x000fe400078e029c */
[----:B------:R2:W1:Y:S01]  /*63e0*/  LDS.128 R8, [R139+0x5000] ;  /* 0x005000008b087984 */ /* 0x0004620000000c00 */
[----:B------:R-:W-:-:S04]  /*63f0*/  IMAD.SHL.U32 R52, R151, 0x40, RZ ;  /* 0x0000004097347824 */ /* 0x000fc800078e00ff */
[----:B------:R-:W-:-:S04]  /*6400*/  IMAD R53, R53, R156, R52 ;  /* 0x0000009c35357224 */ /* 0x000fc800078e0234 */
[----:B----4-:R-:W-:-:S05]  /*6410*/  IMAD R54, R53, R54, RZ ;  /* 0x0000003635367224 */ /* 0x010fca00078e02ff */
        /* <DEDUP_REMOVED lines=15> */
.L_x_9412:
[----:B------:R-:W-:Y:S05]  /*6510*/  BSYNC.RECONVERGENT B0 ;  /* 0x0000000000007941 */ /* 0x000fea0003800200 */
.L_x_9411:
[----:B------:R-:W-:Y:S01]  /*6520*/  MOV R151, 0x0 ;  /* 0x0000000000977802 */ /* 0x000fe20000000f00 */
[----:B------:R-:W-:Y:S04]  /*6530*/  ST.E.128 desc[UR4][R56.64], R48 ;  /* 0x0000003038007985 */ /* 0x000fe8000c101d04 */
[----:B-1----:R-:W-:Y:S04]  /*6540*/  ST.E.128 desc[UR4][R56.64+0x80], R32 ;  /* 0x0000802038007985 */ /* 0x002fe8000c101d04 */
        /* <DEDUP_REMOVED lines=9> */
[----:B------:R2:W-:Y:S02]  /*65e0*/  ST.E.128 desc[UR4][R56.64+0x4900], R4 ;  /* 0x0049000438007985 */ /* 0x0005e4000c101d04 */
[----:B--2--5:R-:W-:Y:S05]  /*65f0*/  RET.REL.NODEC R150 `(_ZN5flash24flash_fwd_splitkv_kernelI23Flash_fwd_kernel_traitsILi96ELi64ELi64ELi4ELb0ELb0EN7cutlass6half_tE19Flash_kernel_traitsILi96ELi64ELi64ELi4ES3_EELb0ELb0ELb0ELb1ELb1ELb0ELb1ELb0EEEvNS_16Flash_fwd_paramsE) ;  /* 0xffffff9896807950 */ /* 0x024fea0003c3ffff */
.L_x_9410:
[----:B------:R-:W-:Y:S01]  /*6600*/  MOV R5, 0x2 ;  /* 0x0000000200057802 */ /* 0x000fe20000000f00 */
[----:B------:R-:W-:Y:S01]  /*6610*/  IMAD.MOV.U32 R6, RZ, RZ, -0x1 ;  /* 0xffffffffff067424 */ /* 0x000fe200078e00ff */
[----:B------:R-:W-:-:S07]  /*6620*/  MOV R0, 0x1f ;  /* 0x0000001f00007802 */ /* 0x000fce0000000f00 */
[----:B-1---5:R-:W-:Y:S05]  /*6630*/  WARPSYNC.COLLECTIVE R6, `(.L_x_9413) ;  /* 0x0000000006087348 */ /* 0x022fea0003c00000 */
[----:B------:R2:W3:Y:S02]  /*6640*/  SHFL.BFLY P0, R9, R166, R5, R0 ;  /* 0x0c000005a6097389 */ /* 0x0004e40000000000 */
[----:B-123-5:R-:W-:Y:S05]  /*6650*/  ENDCOLLECTIVE ;  /* 0x000000000000791b */ /* 0x02efea0003800000 */
.L_x_9413:
[----:B------:R-:W-:Y:S02]  /*6660*/  MOV R7, R9 ;  /* 0x0000000900077202 */ /* 0x000fe40000000f00 */
[----:B------:R-:W-:-:S03]  /*6670*/  MOV R5, 0x1 ;  /* 0x0000000100057802 */ /* 0x000fc60000000f00 */
[----:B------:R-:W-:-:S04]  /*6680*/  FADD.FTZ R8, R7, R166 ;  /* 0x000000a607087221 */ /* 0x000fc80000010000 */
[----:B------:R-:W-:-:S07]  /*6690*/  IMAD.MOV.U32 R166, RZ, RZ, R8 ;  /* 0x000000ffffa67224 */ /* 0x000fce00078e0008 */
[----:B------:R-:W-:Y:S05]  /*66a0*/  WARPSYNC.COLLECTIVE R6, `(.L_x_9414) ;  /* 0x0000000006087348 */ /* 0x000fea0003c00000 */
[----:B------:R1:W2:Y:S02]  /*66b0*/  SHFL.BFLY P0, R9, R166, R5, R0 ;  /* 0x0c000005a6097389 */ /* 0x0002a40000000000 */
[----:B-12---:R-:W-:Y:S05]  /*66c0*/  ENDCOLLECTIVE ;  /* 0x000000000000791b */ /* 0x006fea0003800000 */
.L_x_9414:
[----:B------:R-:W-:Y:S01]  /*66d0*/  MOV R166, R163 ;  /* 0x000000a300a67202 */ /* 0x000fe20000000f00 */
[----:B------:R-:W-:Y:S01]  /*66e0*/  IMAD.MOV.U32 R7, RZ, RZ, R9 ;  /* 0x000000ffff077224 */ /* 0x000fe200078e0009 */
[----:B------:R-:W-:-:S03]  /*66f0*/  MOV R5, 0x2 ;  /* 0x0000000200057802 */ /* 0x000fc60000000f00 */
[----:B------:R-:W-:-:S07]  /*6700*/  FADD.FTZ R12, R8, R7 ;  /* 0x00000007080c7221 */ /* 0x000fce0000010000 */
[----:B------:R-:W-:Y:S05]  /*6710*/  WARPSYNC.COLLECTIVE R6, `(.L_x_9415) ;  /* 0x0000000006087348 */ /* 0x000fea0003c00000 */
[----:B------:R1:W2:Y:S02]  /*6720*/  SHFL.BFLY P0, R9, R166, R5, R0 ;  /* 0x0c000005a6097389 */ /* 0x0002a40000000000 */
[----:B-12---:R-:W-:Y:S05]  /*6730*/  ENDCOLLECTIVE ;  /* 0x000000000000791b */ /* 0x006fea0003800000 */
.L_x_9415:
[----:B------:R-:W-:Y:S01]  /*6740*/  FADD.FTZ R10, R9, R163 ;  /* 0x000000a3090a7221 */ /* 0x000fe20000010000 */
[----:B------:R-:W-:-:S03]  /*6750*/  MOV R5, 0x1 ;  /* 0x0000000100057802 */ /* 0x000fc60000000f00 */
[----:B------:R-:W-:-:S07]  /*6760*/  IMAD.MOV.U32 R166, RZ, RZ, R10 ;  /* 0x000000ffffa67224 */ /* 0x000fce00078e000a */
[----:B------:R-:W-:Y:S05]  /*6770*/  WARPSYNC.COLLECTIVE R6, `(.L_x_9416) ;  /* 0x0000000006087348 */ /* 0x000fea0003c00000 */
[----:B------:R1:W2:Y:S02]  /*6780*/  SHFL.BFLY P0, R9, R166, R5, R0 ;  /* 0x0c000005a6097389 */ /* 0x0002a40000000000 */
[----:B-12---:R-:W-:Y:S05]  /*6790*/  ENDCOLLECTIVE ;  /* 0x000000000000791b */ /* 0x006fea0003800000 */
.L_x_9416:
[----:B------:R-:W-:Y:S01]  /*67a0*/  MOV R11, R9 ;  /* 0x00000009000b7202 */ /* 0x000fe20000000f00 */
[----:B------:R-:W-:Y:S06]  /*67b0*/  BRA `(.L_x_9417) ;  /* 0xfffffff400007947 */ /* 0x000fec000383ffff */
.L_x_9418:
        /* <DEDUP_REMOVED lines=12> */
.L_x_11718:


//--------------------- .text._ZN5flash24flash_fwd_splitkv_kernelI23Flash_fwd_kernel_traitsILi96ELi64ELi64ELi4ELb0ELb0EN7cutlass6half_tE19Flash_kernel_traitsILi96ELi64ELi64ELi4ES3_EELb0ELb0ELb0ELb1ELb1ELb1ELb1ELb0EEEvNS_16Flash_fwd_paramsE --------------------------
	.section	.text._ZN5flash24flash_fwd_splitkv_kernelI23Flash_fwd_kernel_traitsILi96ELi64ELi64ELi4ELb0ELb0EN7cutlass6half_tE19Flash_kernel_traitsILi96ELi64ELi64ELi4ES3_EELb0ELb0ELb0ELb1ELb1ELb1ELb1ELb0EEEvNS_16Flash_fwd_paramsE,"ax",@progbits
	.align	128
        .global         _ZN5flash24flash_fwd_splitkv_kernelI23Flash_fwd_kernel_traitsILi96ELi64ELi64ELi4ELb0ELb0EN7cutlass6half_tE19Flash_kernel_traitsILi96ELi64ELi64ELi4ES3_EELb0ELb0ELb0ELb1ELb1ELb1ELb1ELb0EEEvNS_16Flash_fwd_paramsE
        .type           _ZN5flash24flash_fwd_splitkv_kernelI23Flash_fwd_kernel_traitsILi96ELi64ELi64ELi4ELb0ELb0EN7cutlass6half_tE19Flash_kernel_traitsILi96ELi64ELi64ELi4ES3_EELb0ELb0ELb0ELb1ELb1ELb1ELb1ELb0EEEvNS_16Flash_fwd_paramsE,@function
        .size           _ZN5flash24flash_fwd_splitkv_kernelI23Flash_fwd_kernel_traitsILi96ELi64ELi64ELi4ELb0ELb0EN7cutlass6half_tE19Flash_kernel_traitsILi96ELi64ELi64ELi4ES3_EELb0ELb0ELb0ELb1ELb1ELb1ELb1ELb0EEEvNS_16Flash_fwd_paramsE,(.L_x_11719 - _ZN5flash24flash_fwd_splitkv_kernelI23Flash_fwd_kernel_traitsILi96ELi64ELi64ELi4ELb0ELb0EN7cutlass6half_tE19Flash_kernel_traitsILi96ELi64ELi64ELi4ES3_EELb0ELb0ELb0ELb1ELb1ELb1ELb1ELb0EEEvNS_16Flash_fwd_paramsE)
        .other          _ZN5flash24flash_fwd_splitkv_kernelI23Flash_fwd_kernel_traitsILi96ELi64ELi64ELi4ELb0ELb0EN7cutlass6half_tE19Flash_kernel_traitsILi96ELi64ELi64ELi4ES3_EELb0ELb0ELb0ELb1ELb1ELb1ELb1ELb0EEEvNS_16Flash_fwd_paramsE,@"STO_CUDA_ENTRY STV_DEFAULT"
_ZN5flash24flash_fwd_splitkv_kernelI23Flash_fwd_kernel_traitsILi96ELi64ELi64ELi4ELb0ELb0EN7cutlass6half_tE19Flash_kernel_traitsILi96ELi64ELi64ELi4ES3_EELb0ELb0ELb0ELb1ELb1ELb1ELb1ELb0EEEvNS_16Flash_fwd_paramsE:
.text._ZN5flash24flash_fwd_splitkv_kernelI23Flash_fwd_kernel_traitsILi96ELi64ELi64ELi4ELb0ELb0EN7cutlass6half_tE19Flash_kernel_traitsILi96ELi64ELi64ELi4ES3_EELb0ELb0ELb0ELb1ELb1ELb1ELb1ELb0EEEvNS_16Flash_fwd_paramsE:
        /* <DEDUP_REMOVED lines=29> */
[----:B-1----:R-:W-:Y:S05]  /*01d0*/  CALL.REL.NOINC `($_ZN5flash24flash_fwd_splitkv_kernelI23Flash_fwd_kernel_traitsILi96ELi64ELi64ELi4ELb0ELb0EN7cutlass6half_tE19Flash_kernel_traitsILi96ELi64ELi64ELi4ES3_EELb0ELb0ELb0ELb1ELb1ELb1ELb1ELb0EEEvNS_16Flash_fwd_paramsE$_ZN5flash30compute_attn_1rowblock_splitkvI23Flash_fwd_kernel_traitsILi96ELi64ELi64ELi4ELb0ELb0EN7cutlass6half_tE19Flash_kernel_traitsILi96ELi64ELi64ELi4ES3_EELb0ELb0ELb0ELb1ELb1ELb1ELb1ELb0ENS_16Flash_fwd_paramsEEEvRKT8_iiiii) ;  /* 0x0000000000087944 */ /* 0x002fea0003c00000 */
[----:B------:R-:W-:Y:S05]  /*01e0*/  BSYNC.RECONVERGENT B2 ;  /* 0x0000000000027941 */ /* 0x000fea0003800200 */
.L_x_9419:
[----:B------:R-:W-:Y:S05]  /*01f0*/  EXIT ;  /* 0x000000000000794d */ /* 0x000fea0003800000 */
        .type           $_ZN5flash24flash_fwd_splitkv_kernelI23Flash_fwd_kernel_traitsILi96ELi64ELi64ELi4ELb0ELb0EN7cutlass6half_tE19Flash_kernel_traitsILi96ELi64ELi64ELi4ES3_EELb0ELb0ELb0ELb1ELb1ELb1ELb1ELb0EEEvNS_16Flash_fwd_paramsE$_ZN5flash30compute_attn_1rowblock_splitkvI23Flash_fwd_kernel_traitsILi96ELi64ELi64ELi4ELb0ELb0EN7cutlass6half_tE19Flash_kernel_traitsILi96ELi64ELi64ELi4ES3_EELb0ELb0ELb0ELb1ELb1ELb1ELb1ELb0ENS_16Flash_fwd_paramsEEEvRKT8_iiiii,@function
        .size           $_ZN5flash24flash_fwd_splitkv_kernelI23Flash_fwd_kernel_traitsILi96ELi64ELi64ELi4ELb0ELb0EN7cutlass6half_tE19Flash_kernel_traitsILi96ELi64ELi64ELi4ES3_EELb0ELb0ELb0ELb1ELb1ELb1ELb1ELb0EEEvNS_16Flash_fwd_paramsE$_ZN5flash30compute_attn_1rowblock_splitkvI23Flash_fwd_kernel_traitsILi96ELi64ELi64ELi4ELb0ELb0EN7cutlass6half_tE19Flash_kernel_traitsILi96ELi64ELi64ELi4ES3_EELb0ELb0ELb0ELb1ELb1ELb1ELb1ELb0ENS_16Flash_fwd_paramsEEEvRKT8_iiiii,(.L_x_11719 - $_ZN5flash24flash_fwd_splitkv_kernelI23Flash_fwd_kernel_traitsILi96ELi64ELi64ELi4ELb0ELb0EN7cutlass6half_tE19Flash_kernel_traitsILi96ELi64ELi64ELi4ES3_EELb0ELb0ELb0ELb1ELb1ELb1ELb1ELb0EEEvNS_16Flash_fwd_paramsE$_ZN5flash30compute_attn_1rowblock_splitkvI23Flash_fwd_kernel_traitsILi96ELi64ELi64ELi4ELb0ELb0EN7cutlass6half_tE19Flash_kernel_traitsILi96ELi64ELi64ELi4ES3_EELb0ELb0ELb0ELb1ELb1ELb1ELb1ELb0ENS_16Flash_fwd_paramsEEEvRKT8_iiiii)
$_ZN5flash24flash_fwd_splitkv_kernelI23Flash_fwd_kernel_traitsILi96ELi64ELi64ELi4ELb0ELb0EN7cutlass6half_tE19Flash_kernel_traitsILi96ELi64ELi64ELi4ES3_EELb0ELb0ELb0ELb1ELb1ELb1ELb1ELb0EEEvNS_16Flash_fwd_paramsE$_ZN5flash30compute_attn_1rowblock_splitkvI23Flash_fwd_kernel_traitsILi96ELi64ELi64ELi4ELb0ELb0EN7cutlass6half_tE19Flash_kernel_traitsILi96ELi64ELi64ELi4ES3_EELb0ELb0ELb0ELb1ELb1ELb1ELb1ELb0ENS_16Flash_fwd_paramsEEEvRKT8_iiiii:
        /* <DEDUP_REMOVED lines=24> */
.L_x_9423:
[----:B------:R-:W-:Y:S05]  /*0380*/  BSYNC.RECONVERGENT B0 ;  /* 0x0000000000007941 */ /* 0x000fea0003800200 */
.L_x_9422:
[----:B-----5:R-:W-:Y:S02]  /*0390*/  IADD3 R10, PT, PT, R10, R4, -R11 ;  /* 0x000000040a0a7210 */ /* 0x020fe40007ffe80b */
.L_x_9421:
[----:B------:R-:W-:Y:S05]  /*03a0*/  BSYNC.RECONVERGENT B1 ;  /* 0x0000000000017941 */ /* 0x000fea0003800200 */
.L_x_9420:
[----:B------:R-:W-:Y:S01]  /*03b0*/  IMAD.SHL.U32 R0, R147, 0x40, RZ ;  /* 0x0000004093007824 */ /* 0x000fe200078e00ff */
[----:B------:R-:W-:Y:S01]  /*03c0*/  MOV R6, R146 ;  /* 0x0000009200067202 */ /* 0x000fe20000000f00 */
[----:B------:R-:W-:-:S03]  /*03d0*/  IMAD.MOV.U32 R7, RZ, RZ, 0x0 ;  /* 0x00000000ff077424 */ /* 0x000fc600078e00ff */
[----:B-----5:R-:W-:-:S13]  /*03e0*/  ISETP.GT.AND P0, PT, R151, R0, PT ;  /* 0x000000009700720c */ /* 0x020fda0003f04270 */
[----:B-1----:R-:W-:Y:S05]  /*03f0*/  @!P0 RET.REL.NODEC R6 `(_ZN5flash24flash_fwd_splitkv_kernelI23Flash_fwd_kernel_traitsILi96ELi64ELi64ELi4ELb0ELb0EN7cutlass6half_tE19Flash_kernel_traitsILi96ELi64ELi64ELi4ES3_EELb0ELb0ELb0ELb1ELb1ELb1ELb1ELb0EEEvNS_16Flash_fwd_paramsE) ;  /* 0xfffffffc06008950 */ /* 0x002fea0003c3ffff */
[----:B------:R-:W-:Y:S01]  /*0400*/  IABS R7, R8 ;  /* 0x0000000800077213 */ /* 0x000fe20000000000 */
[----:B------:R-:W-:Y:S01]  /*0410*/  VIADD R4, R4, 0x3f ;  /* 0x0000003f04047836 */ /* 0x000fe20000000000 */
[----:B------:R-:W1:Y:S01]  /*0420*/  S2R R133, SR_TID.X ;  /* 0x0000000000857919 */ /* 0x000e620000002100 */
[----:B------:R-:W-:Y:S01]  /*0430*/  VIADD R10, R10, 0x3f ;  /* 0x0000003f0a0a7836 */ /* 0x000fe20000000000 */
[----:B------:R-:W2:Y:S02]  /*0440*/  I2F.RP R12, R7 ;  /* 0x00000007000c7306 */ /* 0x000ea40000209400 */
[----:B------:R-:W-:-:S04]  /*0450*/  SHF.R.S32.HI R9, RZ, 0x1f, R4 ;  /* 0x0000001fff097819 */ /* 0x000fc80000011404 */
[----:B------:R-:W-:Y:S02]  /*0460*/  LEA.HI R9, R9, R4, RZ, 0x6 ;  /* 0x0000000409097211 */ /* 0x000fe400078f30ff */
[-C--:B------:R-:W-:Y:S02]  /*0470*/  IABS R4, R8.reuse ;  /* 0x0000000800047213 */ /* 0x080fe40000000000 */
[----:B------:R-:W-:-:S03]  /*0480*/  LEA.HI.SX32 R9, R9, R8, 0x1a ;  /* 0x0000000809097211 */ /* 0x000fc600078fd2ff */
[----:B------:R-:W-:Y:S01]  /*0490*/  IMAD.MOV R4, RZ, RZ, -R4 ;  /* 0x000000ffff047224 */ /* 0x000fe200078e0a04 */
[----:B--2---:R-:W2:Y:S01]  /*04a0*/  MUFU.RCP R12, R12 ;  /* 0x0000000c000c7308 */ /* 0x004ea20000001000 */
[----:B------:R-:W-:-:S05]  /*04b0*/  VIADD R9, R9, 0xffffffff ;  /* 0xffffffff09097836 */ /* 0x000fca0000000000 */
[----:B------:R-:W-:Y:S02]  /*04c0*/  IABS R5, R9 ;  /* 0x0000000900057213 */ /* 0x000fe40000000000 */
[----:B------:R-:W-:-:S04]  /*04d0*/  LOP3.LUT R9, R9, R8, RZ, 0x3c, !PT ;  /* 0x0000000809097212 */ /* 0x000fc800078e3cff */
[----:B------:R-:W-:Y:S01]  /*04e0*/  ISETP.GE.AND P0, PT, R9, RZ, PT ;  /* 0x000000ff0900720c */ /* 0x000fe20003f06270 */
[----:B--2---:R-:W-:-:S04]  /*04f0*/  VIADD R12, R12, 0xffffffe ;  /* 0x0ffffffe0c0c7836 */ /* 0x004fc80000000000 */
[----:B------:R-:W2:Y:S02]  /*0500*/  F2I.FTZ.U32.TRUNC.NTZ R13, R12 ;  /* 0x0000000c000d7305 */ /* 0x000ea4000021f000 */
[----:B--2---:R-:W-:Y:S02]  /*0510*/  IMAD.MOV R6, RZ, RZ, -R13 ;  /* 0x000000ffff067224 */ /* 0x004fe400078e0a0d */
        /* <DEDUP_REMOVED lines=25> */
[----:B------:R-:W-:-:S05]  /*06b0*/  IMAD.SHL.U32 R9, R133, 0x4, RZ ;  /* 0x0000000485097824 */ /* 0x000fca00078e00ff */
[----:B------:R-:W-:Y:S02]  /*06c0*/  LOP3.LUT R12, R9, 0x1c, RZ, 0xc0, !PT ;  /* 0x0000001c090c7812 */ /* 0x000fe400078ec0ff */
[----:B-1----:R-:W-:-:S05]  /*06d0*/  SHF.R.U32.HI R2, RZ, 0x3, R133 ;  /* 0x00000003ff027819 */ /* 0x002fca0000011685 */
[C---:B------:R-:W-:Y:S01]  /*06e0*/  VIADD R3, R2.reuse, 0x10 ;  /* 0x0000001002037836 */ /* 0x040fe20000000000 */
[----:B------:R-:W-:Y:S01]  /*06f0*/  LOP3.LUT P4, R133, R133, 0x7, RZ, 0xc0, !PT ;  /* 0x0000000785857812 */ /* 0x000fe2000788c0ff */
[C---:B------:R-:W-:Y:S02]  /*0700*/  VIADD R9, R2.reuse, 0x20 ;  /* 0x0000002002097836 */ /* 0x040fe40000000000 */
[----:B------:R-:W-:Y:S02]  /*0710*/  IMAD R12, R2, 0x60, R12 ;  /* 0x00000060020c7824 */ /* 0x000fe400078e020c */
[----:B--2---:R-:W-:-:S04]  /*0720*/  IMAD R153, R8, UR8, R153 ;  /* 0x0000000808997c24 */ /* 0x004fc8000f8e0299 */
[----:B---3--:R-:W-:Y:S02]  /*0730*/  IMAD R5, R153, R5, R152 ;  /* 0x0000000599057224 */ /* 0x008fe400078e0298 */
[C-C-:B------:R-:W-:Y:S02]  /*0740*/  IMAD.IADD R8, R151.reuse, 0x1, -R0.reuse ;  /* 0x0000000197087824 */ /* 0x140fe400078e0a00 */
[----:B------:R-:W-:-:S03]  /*0750*/  IMAD R5, R151, R5, R0 ;  /* 0x0000000597057224 */ /* 0x000fc600078e0200 */
[----:B------:R-:W-:Y:S02]  /*0760*/  ISETP.GE.AND P3, PT, R3, R8, PT ;  /* 0x000000080300720c */ /* 0x000fe40003f66270 */
[C---:B------:R-:W-:Y:S01]  /*0770*/  IADD3 R0, P0, PT, R5.reuse, R2, RZ ;  /* 0x0000000205007210 */ /* 0x040fe20007f1e0ff */
[----:B----4-:R-:W-:Y:S01]  /*0780*/  IMAD R4, R5, R4, RZ ;  /* 0x0000000405047224 */ /* 0x010fe200078e02ff */
[-C--:B------:R-:W-:Y:S02]  /*0790*/  ISETP.GE.AND P2, PT, R9, R8.reuse, PT ;  /* 0x000000080900720c */ /* 0x080fe40003f46270 */
[C---:B------:R-:W-:Y:S01]  /*07a0*/  ISETP.GE.OR P4, PT, R2.reuse, R8, P4 ;  /* 0x000000080200720c */ /* 0x040fe20002786670 */
[----:B------:R-:W-:Y:S01]  /*07b0*/  VIADD R2, R2, 0x30 ;  /* 0x0000003002027836 */ /* 0x000fe20000000000 */
[----:B------:R-:W-:Y:S02]  /*07c0*/  ISETP.NE.OR P3, PT, R133, RZ, P3 ;  /* 0x000000ff8500720c */ /* 0x000fe40001f65670 */
[----:B------:R-:W-:-:S02]  /*07d0*/  LEA.HI.X.SX32 R5, R5, RZ, 0x1, P0 ;  /* 0x000000ff05057211 */ /* 0x000fc400000f0eff */
[----:B-----5:R-:W-:Y:S02]  /*07e0*/  LEA R10, P0, R0, R10, 0x2 ;  /* 0x0000000a000a7211 */ /* 0x020fe400078010ff */
[----:B------:R-:W-:Y:S02]  /*07f0*/  IADD3 R12, P1, PT, R4, R12, RZ ;  /* 0x0000000c040c7210 */ /* 0x000fe40007f3e0ff */
[----:B------:R-:W-:Y:S02]  /*0800*/  ISETP.NE.OR P2, PT, R133, RZ, P2 ;  /* 0x000000ff8500720c */ /* 0x000fe40001745670 */
[----:B------:R-:W-:Y:S02]  /*0810*/  LEA.HI.X R11, R0, R11, R5, 0x2, P0 ;  /* 0x0000000b000b7211 */ /* 0x000fe400000f1405 */
[----:B------:R-:W-:Y:S02]  /*0820*/  ISETP.GE.AND P0, PT, R2, R8, PT ;  /* 0x000000080200720c */ /* 0x000fe40003f06270 */
[----:B------:R-:W-:-:S02]  /*0830*/  LEA.HI.X.SX32 R4, R4, RZ, 0x1, P1 ;  /* 0x000000ff04047211 */ /* 0x000fc400008f0eff */
[C---:B------:R-:W-:Y:S02]  /*0840*/  LEA R6, P1, R12.reuse, R6, 0x2 ;  /* 0x000000060c067211 */ /* 0x040fe400078210ff */
[----:B------:R-:W-:Y:S01]  /*0850*/  ISETP.NE.OR P0, PT, R133, RZ, P0 ;  /* 0x000000ff8500720c */ /* 0x000fe20000705670 */
[----:B------:R-:W-:Y:S01]  /*0860*/  @!P3 IMAD.MOV.U32 R3, RZ, RZ, -0x800000 ;  /* 0xff800000ff03b424 */ /* 0x000fe200078e00ff */
[----:B------:R-:W-:Y:S01]  /*0870*/  LEA.HI.X R7, R12, R7, R4, 0x2, P1 ;  /* 0x000000070c077211 */ /* 0x000fe200008f1404 */
[----:B------:R-:W-:Y:S02]  /*0880*/  @!P4 IMAD.MOV.U32 R4, RZ, RZ, -0x800000 ;  /* 0xff800000ff04c424 */ /* 0x000fe400078e00ff */
[----:B------:R-:W-:Y:S02]  /*0890*/  @!P2 IMAD.MOV.U32 R0, RZ, RZ, -0x800000 ;  /* 0xff800000ff00a424 */ /* 0x000fe400078e00ff */
[----:B------:R-:W-:Y:S01]  /*08a0*/  ST.E.128 desc[UR4][R6.64], RZ ;  /* 0x000000ff06007985 */ /* 0x000fe2000c101d04 */
[----:B------:R-:W-:-:S03]  /*08b0*/  IMAD.MOV.U32 R2, RZ, RZ, R146 ;  /* 0x000000ffff027224 */ /* 0x000fc600078e0092 */
        /* <DEDUP_REMOVED lines=11> */
[----:B------:R1:W-:Y:S04]  /*0970*/  @!P3 ST.E desc[UR4][R10.64+0x40], R3 ;  /* 0x000040030a00b985 */ /* 0x0003e8000c101904 */
[----:B------:R-:W-:Y:S04]  /*0980*/  @!P4 ST.E desc[UR4][R10.64], R4 ;  /* 0x000000040a00c985 */ /* 0x000fe8000c101904 */
[----:B------:R2:W-:Y:S01]  /*0990*/  @!P2 ST.E desc[UR4][R10.64+0x80], R0 ;  /* 0x000080000a00a985 */ /* 0x0005e2000c101904 */
[----:B-1----:R-:W-:-:S04]  /*09a0*/  IMAD.MOV.U32 R3, RZ, RZ, 0x0 ;  /* 0x00000000ff037424 */ /* 0x002fc800078e00ff */
[----:B--2---:R-:W-:Y:S05]  /*09b0*/  @P0 RET.REL.NODEC R2 `(_ZN5flash24flash_fwd_splitkv_kernelI23Flash_fwd_kernel_traitsILi96ELi64ELi64ELi4ELb0ELb0EN7cutlass6half_tE19Flash_kernel_traitsILi96ELi64ELi64ELi4ES3_EELb0ELb0ELb0ELb1ELb1ELb1ELb1ELb0EEEvNS_16Flash_fwd_paramsE) ;  /* 0xfffffff402900950 */ /* 0x004fea0003c3ffff */
[----:B------:R-:W-:Y:S02]  /*09c0*/  MOV R0, 0xff800000 ;  /* 0xff80000000007802 */ /* 0x000fe40000000f00 */
[----:B------:R-:W-:-:S03]  /*09d0*/  MOV R147, 0x0 ;  /* 0x0000000000937802 */ /* 0x000fc60000000f00 */
[----:B------:R1:W-:Y:S02]  /*09e0*/  ST.E desc[UR4][R10.64+0xc0], R0 ;  /* 0x0000c0000a007985 */ /* 0x0003e4000c101904 */
[----:B-1----:R-:W-:Y:S05]  /*09f0*/  RET.REL.NODEC R146 `(_ZN5flash24flash_fwd_splitkv_kernelI23Flash_fwd_kernel_traitsILi96ELi64ELi64ELi4ELb0ELb0EN7cutlass6half_tE19Flash_kernel_traitsILi96ELi64ELi64ELi4ES3_EELb0ELb0ELb0ELb1ELb1ELb1ELb1ELb0EEEvNS_16Flash_fwd_paramsE) ;  /* 0xfffffff492807950 */ /* 0x002fea0003c3ffff */
.L_x_9424:
        /* <DEDUP_REMOVED lines=43> */
[----:B------:R-:W-:Y:S01]  /*0cb0*/  @P0 VIADD R7, R7, 0x1 ;  /* 0x0000000107070836 */ /* 0x000fe20000000000 */
[----:B------:R-:W-:Y:S01]  /*0cc0*/  LEA R88, P0, R12, R34, 0x2 ;  /* 0x000000220c587211 */ /* 0x000fe200078010ff */
[----:B------:R-:W-:-:S03]  /*0cd0*/  IMAD.IADD R4, R13, 0x1, R4 ;  /* 0x000000010d047824 */ /* 0x000fc600078e0204 */
[----:B------:R-:W-:Y:S02]  /*0ce0*/  MOV R9, R7 ;  /* 0x0000000700097202 */ /* 0x000fe40000000f00 */
[----:B------:R-:W-:Y:S02]  /*0cf0*/  LEA.HI.X R87, R12, R35, R4, 0x2, P0 ;  /* 0x000000230c577211 */ /* 0x000fe400000f1404 */
[----:B------:R-:W-:Y:S01]  /*0d00*/  @!P1 IADD3 R9, PT, PT, -R9, RZ, RZ ;  /* 0x000000ff09099210 */ /* 0x000fe20007ffe1ff */
[----:B------:R-:W-:Y:S01]  /*0d10*/  IMAD.MOV.U32 R4, RZ, RZ, R88 ;  /* 0x000000ffff047224 */ /* 0x000fe200078e0058 */
[----:B------:R-:W-:Y:S01]  /*0d20*/  @!P2 LOP3.LUT R9, RZ, R10, RZ, 0x33, !PT ;  /* 0x0000000aff09a212 */ /* 0x000fe200078e33ff */
[----:B------:R-:W2:Y:S01]  /*0d30*/  LD.E.64 R12, desc[UR4][R2.64+0x28] ;  /* 0x00002804020c7980 */ /* 0x000ea2000c101b00 */
        /* <DEDUP_REMOVED lines=51> */
.L_x_9426:
        /* <DEDUP_REMOVED lines=8> */
[----:B------:R-:W-:-:S02]  /*10f0*/  MOV R88, RZ ;  /* 0x000000ff00587202 */ /* 0x000fc40000000f00 */
[----:B------:R-:W-:Y:S02]  /*1100*/  MOV R87, RZ ;  /* 0x000000ff00577202 */ /* 0x000fe40000000f00 */
[-C--:B--2---:R-:W-:Y:S02]  /*1110*/  IABS R0, R15.reuse ;  /* 0x0000000f00007213 */ /* 0x084fe40000000000 */
[----:B------:R-:W-:Y:S02]  /*1120*/  IABS R6, R15 ;  /* 0x0000000f00067213 */ /* 0x000fe40000000000 */
[----:B-1----:R-:W1:Y:S01]  /*1130*/  I2F.RP R4, R0 ;  /* 0x0000000000047306 */ /* 0x002e620000209400 */
[-C--:B---3--:R-:W-:Y:S01]  /*1140*/  IMAD R5, R81, R11.reuse, RZ ;  /* 0x0000000b51057224 */ /* 0x088fe200078e02ff */
[----:B------:R-:W-:Y:S01]  /*1150*/  IADD3 R6, PT, PT, RZ, -R6, RZ ;  /* 0x80000006ff067210 */ /* 0x000fe20007ffe0ff */
[----:B----4-:R-:W-:-:S05]  /*1160*/  IMAD R7, R93, R11, RZ ;  /* 0x0000000b5d077224 */ /* 0x010fca00078e02ff */
[----:B-1----:R-:W1:Y:S02]  /*1170*/  MUFU.RCP R4, R4 ;  /* 0x0000000400047308 */ /* 0x002e640000001000 */
[----:B-1----:R-:W-:-:S06]  /*1180*/  IADD3 R4, PT, PT, R4, 0xffffffe, RZ ;  /* 0x0ffffffe04047810 */ /* 0x002fcc0007ffe0ff */
[----:B------:R-:W1:Y:S02]  /*1190*/  F2I.FTZ.U32.TRUNC.NTZ R21, R4 ;  /* 0x0000000400157305 */ /* 0x000e64000021f000 */
[----:B-1----:R-:W-:-:S05]  /*11a0*/  IADD3 R4, PT, PT, RZ, -R21, RZ ;  /* 0x80000015ff047210 */ /* 0x002fca0007ffe0ff */
[----:B------:R-:W-:Y:S01]  /*11b0*/  IMAD R9, R4, R0, RZ ;  /* 0x0000000004097224 */ /* 0x000fe200078e02ff */
[----:B------:R-:W-:-:S03]  /*11c0*/  IABS R4, R152 ;  /* 0x0000009800047213 */ /* 0x000fc60000000000 */
[----:B------:R-:W-:-:S04]  /*11d0*/  IMAD.HI.U32 R9, R21, R9, R20 ;  /* 0x0000000915097227 */ /* 0x000fc800078e0014 */
[----:B------:R-:W-:-:S04]  /*11e0*/  IMAD.WIDE.U32 R20, R80, R11, RZ ;  /* 0x0000000b50147225 */ /* 0x000fc800078e00ff */
[----:B------:R-:W-:-:S04]  /*11f0*/  IMAD.HI.U32 R9, R9, R4, RZ ;  /* 0x0000000409097227 */ /* 0x000fc800078e00ff */
[----:B------:R-:W-:Y:S01]  /*1200*/  IMAD R6, R9, R6, R4 ;  /* 0x0000000609067224 */ /* 0x000fe200078e0204 */
[----:B------:R-:W-:-:S04]  /*1210*/  SHF.R.S32.HI R4, RZ, 0x1f, R11 ;  /* 0x0000001fff047819 */ /* 0x000fc8000001140b */
[----:B------:R-:W-:Y:S01]  /*1220*/  ISETP.GT.U32.AND P1, PT, R0, R6, PT ;  /* 0x000000060000720c */ /* 0x000fe20003f24070 */
[-C--:B------:R-:W-:Y:S02]  /*1230*/  IMAD R5, R80, R4.reuse, R5 ;  /* 0x0000000450057224 */ /* 0x080fe400078e0205 */
[----:B------:R-:W-:Y:S02]  /*1240*/  IMAD R7, R92, R4, R7 ;  /* 0x000000045c077224 */ /* 0x000fe400078e0207 */
[----:B------:R-:W-:Y:S02]  /*1250*/  IMAD.IADD R21, R21, 0x1, R5 ;  /* 0x0000000115157824 */ /* 0x000fe400078e0205 */
[-C--:B-----5:R-:W-:Y:S02]  /*1260*/  IMAD R5, R19, R10.reuse, RZ ;  /* 0x0000000a13057224 */ /* 0x0a0fe400078e02ff */
[----:B------:R-:W-:-:S04]  /*1270*/  IMAD R4, R13, R10, RZ ;  /* 0x0000000a0d047224 */ /* 0x000fc800078e02ff */
[-C--:B------:R-:W-:Y:S02]  /*1280*/  @!P1 IADD3 R6, PT, PT, R6, -R0.reuse, RZ ;  /* 0x8000000006069210 */ /* 0x080fe40007ffe0ff */
[----:B------:R-:W-:Y:S02]  /*1290*/  @!P1 IADD3 R9, PT, PT, R9, 0x1, RZ ;  /* 0x0000000109099810 */ /* 0x000fe40007ffe0ff */
[----:B------:R-:W-:Y:S02]  /*12a0*/  ISETP.GE.U32.AND P2, PT, R6, R0, PT ;  /* 0x000000000600720c */ /* 0x000fe40003f46070 */
[----:B------:R-:W-:Y:S02]  /*12b0*/  SHF.R.S32.HI R6, RZ, 0x1f, R10 ;  /* 0x0000001fff067819 */ /* 0x000fe4000001140a */
[----:B------:R-:W-:Y:S02]  /*12c0*/  LOP3.LUT R0, R152, R15, RZ, 0x3c, !PT ;  /* 0x0000000f98007212 */ /* 0x000fe400078e3cff */
[----:B------:R-:W-:Y:S01]  /*12d0*/  ISETP.NE.AND P1, PT, R15, RZ, PT ;  /* 0x000000ff0f00720c */ /* 0x000fe20003f25270 */
[----:B------:R-:W-:Y:S01]  /*12e0*/  IMAD R5, R18, R6, R5 ;  /* 0x0000000612057224 */ /* 0x000fe200078e0205 */
[----:B------:R-:W-:Y:S01]  /*12f0*/  ISETP.GE.AND P0, PT, R0, RZ, PT ;  /* 0x000000ff0000720c */ /* 0x000fe20003f06270 */
[----:B------:R-:W-:Y:S01]  /*1300*/  IMAD.WIDE.U32 R18, R18, R10, R20 ;  /* 0x0000000a12127225 */ /* 0x000fe200078e0014 */
[----:B------:R-:W-:-:S03]  /*1310*/  LEA R0, R32, 0xffffffc0, 0x6 ;  /* 0xffffffc020007811 */ /* 0x000fc600078e30ff */
[----:B------:R-:W-:Y:S01]  /*1320*/  @P2 VIADD R9, R9, 0x1 ;  /* 0x0000000109092836 */ /* 0x000fe20000000000 */
[----:B------:R-:W-:Y:S01]  /*1330*/  IADD3 R19, PT, PT, R19, R5, RZ ;  /* 0x0000000513137210 */ /* 0x000fe20007ffe0ff */
[----:B------:R-:W-:Y:S01]  /*1340*/  IMAD R8, R81, R0, RZ ;  /* 0x0000000051087224 */ /* 0x000fe200078e02ff */
[----:B------:R-:W-:Y:S01]  /*1350*/  SHF.R.S32.HI R5, RZ, 0x1f, R0 ;  /* 0x0000001fff057819 */ /* 0x000fe20000011400 */
[----:B------:R-:W-:-:S04]  /*1360*/  IMAD.WIDE.U32 R20, R92, R11, RZ ;  /* 0x0000000b5c147225 */ /* 0x000fc800078e00ff */
[C---:B------:R-:W-:Y:S01]  /*1370*/  IMAD R8, R80.reuse, R5, R8 ;  /* 0x0000000550087224 */ /* 0x040fe200078e0208 */
[----:B------:R-:W-:Y:S01]  /*1380*/  @!P0 IADD3 R9, PT, PT, -R9, RZ, RZ ;  /* 0x000000ff09098210 */ /* 0x000fe20007ffe1ff */
[----:B------:R-:W-:Y:S01]  /*1390*/  IMAD.WIDE.U32 R18, R80, R0, R18 ;  /* 0x0000000050127225 */ /* 0x000fe200078e0012 */
[----:B------:R-:W-:-:S03]  /*13a0*/  @!P1 LOP3.LUT R9, RZ, R15, RZ, 0x33, !PT ;  /* 0x0000000fff099212 */ /* 0x000fc600078e33ff */
[----:B------:R-:W-:Y:S01]  /*13b0*/  IMAD.IADD R21, R21, 0x1, R7 ;  /* 0x0000000115157824 */ /* 0x000fe200078e0207 */
[----:B------:R-:W-:Y:S01]  /*13c0*/  IADD3 R19, PT, PT, R19, R8, RZ ;  /* 0x0000000813137210 */ /* 0x000fe20007ffe0ff */
[-C--:B------:R-:W-:Y:S01]  /*13d0*/  IMAD R7, R17, R9.reuse, RZ ;  /* 0x0000000911077224 */ /* 0x080fe200078e02ff */
[----:B------:R-:W-:Y:S01]  /*13e0*/  SHF.R.S32.HI R8, RZ, 0x1f, R9 ;  /* 0x0000001fff087819 */ /* 0x000fe20000011409 */
[----:B------:R-:W-:Y:S01]  /*13f0*/  IMAD R4, R12, R6, R4 ;  /* 0x000000060c047224 */ /* 0x000fe200078e0204 */
[----:B------:R-:W-:Y:S01]  /*1400*/  MOV R6, R0 ;  /* 0x0000000000067202 */ /* 0x000fe20000000f00 */
[----:B------:R-:W-:-:S04]  /*1410*/  IMAD.WIDE.U32 R18, R16, R9, R18 ;  /* 0x0000000910127225 */ /* 0x000fc800078e0012 */
[----:B------:R-:W-:Y:S01]  /*1420*/  IMAD R7, R16, R8, R7 ;  /* 0x0000000810077224 */ /* 0x000fe200078e0207 */
[----:B------:R-:W-:Y:S01]  /*1430*/  MOV R8, R18 ;  /* 0x0000001200087202 */ /* 0x000fe20000000f00 */
[----:B------:R-:W-:-:S03]  /*1440*/  IMAD.WIDE.U32 R10, R12, R10, R20 ;  /* 0x0000000a0c0a7225 */ /* 0x000fc600078e0014 */
[----:B------:R-:W-:Y:S01]  /*1450*/  IADD3 R7, PT, PT, R19, R7, RZ ;  /* 0x0000000713077210 */ /* 0x000fe20007ffe0ff */
[----:B------:R-:W-:Y:S02]  /*1460*/  IMAD.IADD R9, R11, 0x1, R4 ;  /* 0x000000010b097824 */ /* 0x000fe400078e0204 */
.L_x_9427:
[----:B------:R-:W-:Y:S05]  /*1470*/  BSYNC.RECONVERGENT B0 ;  /* 0x0000000000007941 */ /* 0x000fea0003800200 */
.L_x_9425:
[----:B------:R-:W2:Y:S04]  /*1480*/  LD.E.64 R28, desc[UR4][R2.64+0x18] ;  /* 0x00001804021c7980 */ /* 0x000ea8000c101b00 */
[----:B------:R-:W3:Y:S04]  /*1490*/  LD.E.64 R24, desc[UR4][R2.64+0x48] ;  /* 0x0000480402187980 */ /* 0x000ee8000c101b00 */
[----:B------:R-:W4:Y:S04]  /*14a0*/  LD.E.64 R26, desc[UR4][R2.64+0x30] ;  /* 0x00003004021a7980 */ /* 0x000f28000c101b00 */
[----:B------:R-:W4:Y:S04]  /*14b0*/  LD.E.64 R18, desc[UR4][R2.64] ;  /* 0x0000000402127980 */ /* 0x000f28000c101b00 */
[----:B------:R-:W4:Y:S04]  /*14c0*/  LD.E.64 R20, desc[UR4][R2.64+0x8] ;  /* 0x0000080402147980 */ /* 0x000f28000c101b00 */
[----:B------:R-:W4:Y:S01]  /*14d0*/  LD.E.64 R16, desc[UR4][R2.64+0x10] ;  /* 0x0000100402107980 */ /* 0x000f22000c101b00 */
[----:B------:R-:W-:Y:S01]  /*14e0*/  IABS R4, R15 ;  /* 0x0000000f00047213 */ /* 0x000fe20000000000 */
[----:B------:R-:W1:Y:S01]  /*14f0*/  S2UR UR6, SR_CgaCtaId ;  /* 0x00000000000679c3 */ /* 0x000e620000008800 */
[----:B------:R-:W-:Y:S01]  /*1500*/  MOV R30, RZ ;  /* 0x000000ff001e7202 */ /* 0x000fe20000000f00 */
[----:B-----5:R-:W-:Y:S01]  /*1510*/  IMAD R5, R5, R92, RZ ;  /* 0x0000005c05057224 */ /* 0x020fe200078e02ff */
[----:B------:R-:W1:Y:S01]  /*1520*/  I2F.RP R11, R4 ;  /* 0x00000004000b7306 */ /* 0x000e620000209400 */
[----:B------:R-:W-:Y:S01]  /*1530*/  IABS R13, R152 ;  /* 0x00000098000d7213 */ /* 0x000fe20000000000 */
[----:B------:R-:W-:Y:S01]  /*1540*/  UMOV UR7, 0x400 ;  /* 0x0000040000077882 */ /* 0x000fe20000000000 */
[----:B------:R-:W-:Y:S01]  /*1550*/  SHF.L.U32 R150, R133, 0x3, RZ ;  /* 0x0000000385967819 */ /* 0x000fe200000006ff */
[----:B------:R-:W-:Y:S01]  /*1560*/  IMAD R5, R6, R93, R5 ;  /* 0x0000005d06057224 */ /* 0x000fe200078e0205 */
[----:B------:R-:W-:-:S02]  /*1570*/  LOP3.LUT R12, R152, R15, RZ, 0x3c, !PT ;  /* 0x0000000f980c7212 */ /* 0x000fc400078e3cff */
[----:B------:R-:W-:Y:S02]  /*1580*/  LOP3.LUT R149, R150, 0xc0, RZ, 0xc0, !PT ;  /* 0x000000c096957812 */ /* 0x000fe400078ec0ff */
[----:B------:R-:W-:Y:S02]  /*1590*/  ISETP.GE.AND P2, PT, R12, RZ, PT ;  /* 0x000000ff0c00720c */ /* 0x000fe40003f46270 */
[--C-:B------:R-:W-:Y:S02]  /*15a0*/  SHF.R.U32.HI R12, RZ, 0x2, R133.reuse ;  /* 0x00000002ff0c7819 */ /* 0x100fe40000011685 */
[----:B------:R-:W-:Y:S01]  /*15b0*/  LOP3.LUT R149, R149, 0x18, R133, 0xf8, !PT ;  /* 0x0000001895957812 */ /* 0x000fe200078ef885 */
[----:B-1----:R-:W1:Y:S01]  /*15c0*/  MUFU.RCP R11, R11 ;  /* 0x0000000b000b7308 */ /* 0x002e620000001000 */
[----:B------:R-:W-:Y:S01]  /*15d0*/  ISETP.NE.AND P3, PT, R15, RZ, PT ;  /* 0x000000ff0f00720c */ /* 0x000fe20003f65270 */
[----:B------:R-:W-:-:S06]  /*15e0*/  ULEA UR6, UR6, UR7, 0x18 ;  /* 0x0000000706067291 */ /* 0x000fcc000f8ec0ff */
[----:B------:R-:W-:Y:S02]  /*15f0*/  MOV R135, UR6 ;  /* 0x0000000600877c02 */ /* 0x000fe40008000f00 */
[----:B-1----:R-:W-:-:S04]  /*1600*/  IADD3 R11, PT, PT, R11, 0xffffffe, RZ ;  /* 0x0ffffffe0b0b7810 */ /* 0x002fc80007ffe0ff */
[----:B------:R-:W1:Y:S02]  /*1610*/  F2I.FTZ.U32.TRUNC.NTZ R31, R11 ;  /* 0x0000000b001f7305 */ /* 0x000e64000021f000 */
[----:B-1----:R-:W-:-:S04]  /*1620*/  IMAD.MOV R11, RZ, RZ, -R31 ;  /* 0x000000ffff0b7224 */ /* 0x002fc800078e0a1f */
[----:B------:R-:W-:Y:S01]  /*1630*/  IMAD R14, R11, R4, RZ ;  /* 0x000000040b0e7224 */ /* 0x000fe200078e02ff */
[----:B------:R-:W-:-:S03]  /*1640*/  IABS R11, R15 ;  /* 0x0000000f000b7213 */ /* 0x000fc60000000000 */
[----:B------:R-:W-:Y:S01]  /*1650*/  IMAD.HI.U32 R14, R31, R14, R30 ;  /* 0x0000000e1f0e7227 */ /* 0x000fe200078e001e */
[----:B------:R-:W-:-:S03]  /*1660*/  LOP3.LUT R30, R150, 0x18, RZ, 0xc0, !PT ;  /* 0x00000018961e7812 */ /* 0x000fc600078ec0ff */
[----:B------:R-:W-:Y:S01]  /*1670*/  IMAD.MOV R11, RZ, RZ, -R11 ;  /* 0x000000ffff0b7224 */ /* 0x000fe200078e0a0b */
[----:B------:R-:W-:Y:S01]  /*1680*/  IADD3 R36, P1, PT, R30, R10, RZ ;  /* 0x0000000a1e247210 */ /* 0x000fe20007f3e0ff */
[----:B------:R-:W-:Y:S01]  /*1690*/  IMAD.HI.U32 R14, R14, R13, RZ ;  /* 0x0000000d0e0e7227 */ /* 0x000fe200078e00ff */
[----:B------:R-:W-:-:S03]  /*16a0*/  LOP3.LUT R10, R150, 0x1f20, RZ, 0xc0, !PT ;  /* 0x00001f20960a7812 */ /* 0x000fc600078ec0ff */
[----:B------:R-:W-:Y:S01]  /*16b0*/  IMAD R13, R14, R11, R13 ;  /* 0x0000000b0e0d7224 */ /* 0x000fe200078e020d */
[----:B------:R-:W-:Y:S01]  /*16c0*/  LOP3.LUT R11, R149, R30, RZ, 0x3c, !PT ;  /* 0x0000001e950b7212 */ /* 0x000fe200078e3cff */
[----:B------:R-:W-:Y:S02]  /*16d0*/  IMAD.MOV.U32 R31, RZ, RZ, RZ ;  /* 0x000000ffff1f7224 */ /* 0x000fe400078e00ff */
[----:B------:R-:W-:Y:S01]  /*16e0*/  IMAD.X R37, RZ, RZ, R9, P1 ;  /* 0x000000ffff257224 */ /* 0x000fe200008e0609 */
[----:B------:R-:W-:Y:S02]  /*16f0*/  ISETP.GT.U32.AND P0, PT, R4, R13, PT ;  /* 0x0000000d0400720c */ /* 0x000fe40003f04070 */
[----:B------:R-:W-:Y:S01]  /*1700*/  LOP3.LUT R10, R10, R11, RZ, 0xfc, !PT ;  /* 0x0000000b0a0a7212 */ /* 0x000fe200078efcff */
[----:B------:R-:W-:Y:S01]  /*1710*/  IMAD.WIDE.U32 R38, R6, R92, R36 ;  /* 0x0000005c06267225 */ /* 0x000fe200078e0024 */
[----:B------:R-:W-:Y:S02]  /*1720*/  IADD3 R36, P1, PT, R30, R8, RZ ;  /* 0x000000081e247210 */ /* 0x000fe40007f3e0ff */
[----:B------:R-:W-:Y:S01]  /*1730*/  SHF.R.S32.HI R8, RZ, 0x1f, R152 ;  /* 0x0000001fff087819 */ /* 0x000fe20000011498 */
[----:B------:R-:W-:Y:S01]  /*1740*/  IMAD.IADD R9, R39, 0x1, R5 ;  /* 0x0000000127097824 */ /* 0x000fe200078e0205 */
[----:B------:R-:W-:Y:S01]  /*1750*/  LEA R86, R10, R135, 0x1 ;  /* 0x000000870a567211 */ /* 0x000fe200078e08ff */
[----:B------:R-:W-:-:S04]  /*1760*/  IMAD.X R37, RZ, RZ, R7, P1 ;  /* 0x000000ffff257224 */ /* 0x000fc800008e0607 */
[----:B------:R-:W-:Y:S01]  /*1770*/  @!P0 IADD3 R13, PT, PT, R13, -R4, RZ ;  /* 0x800000040d0d8210 */ /* 0x000fe20007ffe0ff */
[----:B------:R-:W-:Y:S01]  /*1780*/  IMAD.WIDE.U32 R36, R12, R80, R36 ;  /* 0x000000500c247225 */ /* 0x000fe200078e0024 */
[----:B------:R-:W-:Y:S02]  /*1790*/  @!P0 IADD3 R14, PT, PT, R14, 0x1, RZ ;  /* 0x000000010e0e8810 */ /* 0x000fe40007ffe0ff */
[----:B------:R-:W-:Y:S02]  /*17a0*/  ISETP.GE.U32.AND P4, PT, R13, R4, PT ;  /* 0x000000040d00720c */ /* 0x000fe40003f86070 */
[----:B------:R-:W-:-:S11]  /*17b0*/  MOV R13, RZ ;  /* 0x000000ff000d7202 */ /* 0x000fd60000000f00 */
[----:B------:R-:W-:-:S04]  /*17c0*/  @P4 IADD3 R14, PT, PT, R14, 0x1, RZ ;  /* 0x000000010e0e4810 */ /* 0x000fc80007ffe0ff */
[----:B------:R-:W-:Y:S02]  /*17d0*/  @!P2 IADD3 R14, PT, PT, -R14, RZ, RZ ;  /* 0x000000ff0e0ea210 */ /* 0x000fe40007ffe1ff */
[----:B------:R-:W-:Y:S01]  /*17e0*/  @!P3 LOP3.LUT R14, RZ, R15, RZ, 0x33, !PT ;  /* 0x0000000fff0eb212 */ /* 0x000fe200078e33ff */
[-C--:B--2---:R-:W-:Y:S02]  /*17f0*/  IMAD R4, R29, R153.reuse, RZ ;  /* 0x000000991d047224 */ /* 0x084fe400078e02ff */
[----:B------:R-:W-:-:S04]  /*1800*/  IMAD.WIDE.U32 R40, R28, R153, R30 ;  /* 0x000000991c287225 */ /* 0x000fc800078e001e */
[----:B---3--:R-:W-:Y:S02]  /*1810*/  IMAD R6, R25, R152, RZ ;  /* 0x0000009819067224 */ /* 0x008fe400078e02ff */
[----:B------:R-:W-:Y:S01]  /*1820*/  IMAD.IADD R41, R41, 0x1, R4 ;  /* 0x0000000129297824 */ /* 0x000fe200078e0204 */
[C---:B----4-:R-:W-:Y:S01]  /*1830*/  SHF.L.U64.HI R31, R26.reuse, 0x5, R27 ;  /* 0x000000051a1f7819 */ /* 0x050fe2000001021b */
[----:B------:R-:W-:Y:S01]  /*1840*/  IMAD.WIDE.U32 R28, R147, 0x40, R12 ;  /* 0x00000040931c7825 */ /* 0x000fe200078e000c */
[----:B------:R-:W-:-:S03]  /*1850*/  SHF.L.U32 R30, R26, 0x5, RZ ;  /* 0x000000051a1e7819 */ /* 0x000fc600000006ff */
[----:B------:R-:W-:Y:S01]  /*1860*/  IMAD R6, R24, R8, R6 ;  /* 0x0000000818067224 */ /* 0x000fe200078e0206 */
[----:B------:R-:W-:Y:S01]  /*1870*/  MOV R8, R38 ;  /* 0x0000002600087202 */ /* 0x000fe20000000f00 */
[----:B------:R-:W-:-:S04]  /*1880*/  IMAD.WIDE.U32 R40, R152, R24, R40 ;  /* 0x0000001898287225 */ /* 0x000fc800078e0028 */
[----:B------:R-:W-:-:S04]  /*1890*/  IMAD.WIDE.U32 R24, R26, R28, R30 ;  /* 0x0000001c1a187225 */ /* 0x000fc800078e001e */
[----:B------:R-:W-:Y:S01]  /*18a0*/  IMAD R5, R29, R26, RZ ;  /* 0x0000001a1d057224 */ /* 0x000fe200078e02ff */
[----:B------:R-:W-:Y:S01]  /*18b0*/  IADD3 R4, P0, PT, R40, R24, RZ ;  /* 0x0000001828047210 */ /* 0x000fe20007f1e0ff */
[----:B------:R-:W-:Y:S02]  /*18c0*/  IMAD.IADD R31, R41, 0x1, R6 ;  /* 0x00000001291f7824 */ /* 0x000fe400078e0206 */
[----:B------:R-:W-:Y:S02]  /*18d0*/  IMAD.MOV.U32 R30, RZ, RZ, R40 ;  /* 0x000000ffff1e7224 */ /* 0x000fe400078e0028 */
[-C--:B------:R-:W-:Y:S02]  /*18e0*/  IMAD R5, R27, R28.reuse, R5 ;  /* 0x0000001c1b057224 */ /* 0x080fe400078e0205 */
[----:B------:R-:W-:-:S04]  /*18f0*/  IMAD.WIDE.U32 R26, R26, R28, R30 ;  /* 0x0000001c1a1a7225 */ /* 0x000fc800078e001e */
[----:B------:R-:W-:Y:S01]  /*1900*/  IMAD.IADD R7, R27, 0x1, R5 ;  /* 0x000000011b077824 */ /* 0x000fe200078e0205 */
[----:B------:R-:W-:Y:S01]  /*1910*/  LEA R24, P1, R26, R18, 0x1 ;  /* 0x000000121a187211 */ /* 0x000fe200078208ff */
[----:B------:R-:W-:Y:S01]  /*1920*/  IMAD R6, R81, R12, RZ ;  /* 0x0000000c51067224 */ /* 0x000fe200078e02ff */
[----:B------:R-:W-:Y:S01]  /*1930*/  IADD3.X R5, PT, PT, R31, R5, R25, P0, !PT ;  /* 0x000000051f057210 */ /* 0x000fe200007fe419 */
[----:B------:R-:W-:Y:S01]  /*1940*/  IMAD.WIDE.U32 R8, R14, R22, R8 ;  /* 0x000000160e087225 */ /* 0x000fe200078e0008 */
[----:B------:R-:W-:Y:S02]  /*1950*/  LEA.HI.X R25, R26, R19, R7, 0x1, P1 ;  /* 0x000000131a197211 */ /* 0x000fe400008f0c07 */
[----:B------:R-:W-:Y:S01]  /*1960*/  LEA R142, P1, R36, R20, 0x1 ;  /* 0x00000014248e7211 */ /* 0x000fe200078208ff */
[----:B------:R-:W-:Y:S01]  /*1970*/  IMAD.IADD R6, R37, 0x1, R6 ;  /* 0x0000000125067824 */ /* 0x000fe200078e0206 */
[----:B------:R-:W-:Y:S01]  /*1980*/  LEA R18, P0, R4, R18, 0x1 ;  /* 0x0000001204127211 */ /* 0x000fe200078008ff */
[----:B------:R-:W-:Y:S01]  /*1990*/  @!PT LDS RZ, [RZ] ;  /* 0x00000000fffff984 */ /* 0x000fe20000000800 */
[----:B------:R-:W-:Y:S01]  /*19a0*/  @!PT LDS RZ, [RZ] ;  /* 0x00000000fffff984 */ /* 0x000fe20000000800 */
[----:B------:R-:W-:Y:S01]  /*19b0*/  @!PT LDS RZ, [RZ] ;  /* 0x00000000fffff984 */ /* 0x000fe20000000800 */
[----:B------:R-:W-:Y:S01]  /*19c0*/  LDGSTS.E.BYPASS.LTC128B.128 [R86], desc[UR4][R24.64] ;  /* 0x0000000018567fae */ /* 0x000fe2000b981a04 */
[----:B------:R-:W-:Y:S01]  /*19d0*/  SHF.R.S32.HI R7, RZ, 0x1f, R14 ;  /* 0x0000001fff077819 */ /* 0x000fe2000001140e */
[----:B------:R-:W-:Y:S01]  /*19e0*/  IMAD.MOV.U32 R10, RZ, RZ, R142 ;  /* 0x000000ffff0a7224 */ /* 0x000fe200078e008e */
[----:B------:R-:W-:Y:S01]  /*19f0*/  LEA.HI.X R141, R36, R21, R6, 0x1, P1 ;  /* 0x00000015248d7211 */ /* 0x000fe200008f0c06 */
[----:B------:R-:W-:Y:S01]  /*1a00*/  LDGSTS.E.BYPASS.LTC128B.128 [R86+0x1000], desc[UR4][R24.64+0x40] ;  /* 0x0100004018567fae */ /* 0x000fe2000b981a04 */
[----:B------:R-:W-:Y:S01]  /*1a10*/  LEA.HI.X R19, R4, R19, R5, 0x1, P0 ;  /* 0x0000001304137211 */ /* 0x000fe200000f0c05 */
[----:B------:R-:W-:Y:S01]  /*1a20*/  IMAD R14, R23, R14, RZ ;  /* 0x0000000e170e7224 */ /* 0x000fe200078e02ff */
[C---:B------:R-:W-:Y:S01]  /*1a30*/  LEA R4, P0, R80.reuse, R142, 0x6 ;  /* 0x0000008e50047211 */ /* 0x040fe200078030ff */
[----:B------:R-:W-:Y:S01]  /*1a40*/  LDGSTS.E.BYPASS.LTC128B.128 [R86+0x2000], desc[UR4][R24.64+0x80] ;  /* 0x0200008018567fae */ /* 0x000fe2000b981a04 */
[-C--:B------:R-:W-:Y:S01]  /*1a50*/  MOV R11, R141.reuse ;  /* 0x0000008d000b7202 */ /* 0x080fe20000000f00 */
[----:B------:R-:W-:Y:S01]  /*1a60*/  IMAD R7, R7, R22, R14 ;  /* 0x0000001607077224 */ /* 0x000fe200078e020e */
[----:B------:R-:W-:Y:S01]  /*1a70*/  LEA.HI.X R5, R80, R141, R81, 0x6, P0 ;  /* 0x0000008d50057211 */ /* 0x000fe200000f3451 */
[----:B------:R-:W-:Y:S02]  /*1a80*/  LDGSTS.E.BYPASS.LTC128B.128 [R86+0x800], desc[UR4][R18.64] ;  /* 0x0080000012567fae */ /* 0x000fe4000b981a04 */
[----:B------:R-:W-:-:S02]  /*1a90*/  IMAD.IADD R9, R9, 0x1, R7 ;  /* 0x0000000109097824 */ /* 0x000fc400078e0207 */
[----:B------:R-:W-:Y:S01]  /*1aa0*/  LDGSTS.E.BYPASS.LTC128B.128 [R86+0x1800], desc[UR4][R18.64+0x40] ;  /* 0x0180004012567fae */ /* 0x000fe2000b981a04 */
[----:B------:R-:W-:-:S03]  /*1ab0*/  IMAD.WIDE.U32 R8, R12, R92, R8 ;  /* 0x0000005c0c087225 */ /* 0x000fc600078e0008 */
[----:B------:R-:W-:Y:S01]  /*1ac0*/  LDGSTS.E.BYPASS.LTC128B.128 [R86+0x2800], desc[UR4][R18.64+0x80] ;  /* 0x0280008012567fae */ /* 0x000fe2000b981a04 */
[----:B------:R-:W-:-:S03]  /*1ad0*/  LEA R90, P0, R8, R16, 0x1 ;  /* 0x00000010085a7211 */ /* 0x000fc600078008ff */
[----:B------:R-:W-:Y:S04]  /*1ae0*/  LDGSTS.E.BYPASS.LTC128B.128 [R86+0x3000], desc[UR4][R10.64] ;  /* 0x030000000a567fae */ /* 0x000fe8000b981a04 */
[----:B------:R-:W-:Y:S04]  /*1af0*/  LDGSTS.E.BYPASS.LTC128B.128 [R86+0x4000], desc[UR4][R10.64+0x40] ;  /* 0x040000400a567fae */ /* 0x000fe8000b981a04 */
[----:B------:R-:W-:Y:S04]  /*1b00*/  LDGSTS.E.BYPASS.LTC128B.128 [R86+0x5000], desc[UR4][R10.64+0x80] ;  /* 0x050000800a567fae */ /* 0x000fe8000b981a04 */
[----:B------:R-:W-:Y:S04]  /*1b10*/  LDGSTS.E.BYPASS.LTC128B.128 [R86+0x3800], desc[UR4][R4.64] ;  /* 0x0380000004567fae */ /* 0x000fe8000b981a04 */
[----:B------:R-:W-:Y:S04]  /*1b20*/  LDGSTS.E.BYPASS.LTC128B.128 [R86+0x4800], desc[UR4][R4.64+0x40] ;  /* 0x0480004004567fae */ /* 0x000fe8000b981a04 */
[----:B------:R1:W-:Y:S04]  /*1b30*/  LDGSTS.E.BYPASS.LTC128B.128 [R86+0x5800], desc[UR4][R4.64+0x80] ;  /* 0x0580008004567fae */ /* 0x0003e8000b981a04 */
[----:B------:R-:W0:Y:S01]  /*1b40*/  LDGDEPBAR ;  /* 0x00000000000079af */ /* 0x000e220000000000 */
[----:B-1----:R-:W-:Y:S01]  /*1b50*/  IMAD R4, R93, R12, RZ ;  /* 0x0000000c5d047224 */ /* 0x002fe200078e02ff */
[----:B------:R-:W-:-:S06]  /*1b60*/  DEPBAR.LE SB0, 0x0 ;  /* 0x000080000000791a */ /* 0x000fcc0000000000 */
[----:B------:R-:W-:Y:S05]  /*1b70*/  WARPSYNC.ALL ;  /* 0x0000000000007948 */ /* 0x000fea0003800000 */
[----:B------:R-:W-:-:S04]  /*1b80*/  IADD3 R4, PT, PT, R9, R4, RZ ;  /* 0x0000000409047210 */ /* 0x000fc80007ffe0ff */
        /* <DEDUP_REMOVED lines=19> */
[----:B------:R-:W-:Y:S01]  /*1cc0*/  LOP3.LUT R83, R137, 0x8, RZ, 0xc0, !PT ;  /* 0x0000000889537812 */ /* 0x000fe200078ec0ff */
[----:B------:R-:W-:Y:S01]  /*1cd0*/  VIADD R148, R32, 0xffffffff ;  /* 0xffffffff20947836 */ /* 0x000fe20000000000 */
[C---:B------:R-:W-:Y:S01]  /*1ce0*/  LOP3.LUT R136, R4.reuse, 0x3e00, RZ, 0xc0, !PT ;  /* 0x00003e0004887812 */ /* 0x040fe200078ec0ff */
[----:B------:R-:W-:Y:S01]  /*1cf0*/  BSSY.RECONVERGENT B1, `(.L_x_9428) ;  /* 0x0000108000017945 */ /* 0x000fe20003800200 */
[----:B------:R-:W-:Y:S01]  /*1d00*/  LOP3.LUT R4, R4, 0x100, RZ, 0xc0, !PT ;  /* 0x0000010004047812 */ /* 0x000fe200078ec0ff */
[----:B------:R-:W-:Y:S01]  /*1d10*/  IMAD.SHL.U32 R138, R80, 0x20, RZ ;  /* 0x00000020508a7824 */ /* 0x000fe200078e00ff */
[----:B------:R-:W-:Y:S01]  /*1d20*/  LOP3.LUT R7, R85, 0xc0, RZ, 0xc0, !PT ;  /* 0x000000c055077812 */ /* 0x000fe200078ec0ff */
[----:B------:R-:W-:Y:S01]  /*1d30*/  IMAD.MOV.U32 R144, RZ, RZ, R91 ;  /* 0x000000ffff907224 */ /* 0x000fe200078e005b */
        /* <DEDUP_REMOVED lines=9> */
[----:B------:R-:W-:Y:S01]  /*1dd0*/  LOP3.LUT P0, RZ, R133, 0x4, RZ, 0xc0, !PT ;  /* 0x0000000485ff7812 */ /* 0x000fe2000780c0ff */
[----:B------:R-:W-:Y:S01]  /*1de0*/  IMAD R89, R4, 0x2, R135 ;  /* 0x0000000204597824 */ /* 0x000fe200078e0287 */
[----:B------:R-:W-:Y:S02]  /*1df0*/  LEA R95, R5, R135, 0x1 ;  /* 0x00000087055f7211 */ /* 0x000fe400078e08ff */
[----:B------:R-:W-:Y:S02]  /*1e00*/  MOV R82, 0x20 ;  /* 0x0000002000527802 */ /* 0x000fe40000000f00 */
[----:B------:R-:W-:Y:S01]  /*1e10*/  LDSM.16.M88.4 R28, [R89+0x3000] ;  /* 0x00300000591c783b */ /* 0x000fe20000000200 */
[----:B------:R-:W-:-:S02]  /*1e20*/  SHF.L.U64.HI R139, R80, 0x5, R81 ;  /* 0x00000005508b7819 */ /* 0x000fc40000010251 */
[----:B------:R-:W-:Y:S01]  /*1e30*/  SEL R82, R82, 0xffffffe0, !P0 ;  /* 0xffffffe052527807 */ /* 0x000fe20004000000 */
[----:B------:R-:W3:Y:S01]  /*1e40*/  LDSM.16.M88.4 R44, [R95] ;  /* 0x000000005f2c783b */ /* 0x000ee20000000200 */
[----:B------:R-:W-:Y:S02]  /*1e50*/  ISETP.GT.AND P0, PT, R148, R140, PT ;  /* 0x0000008c9400720c */ /* 0x000fe40003f04270 */
[C---:B------:R-:W-:Y:S01]  /*1e60*/  IADD3 R84, PT, PT, R82.reuse, R89, RZ ;  /* 0x0000005952547210 */ /* 0x040fe20007ffe0ff */
[----:B------:R-:W-:Y:S01]  /*1e70*/  IMAD.IADD R94, R82, 0x1, R95 ;  /* 0x00000001525e7824 */ /* 0x000fe200078e025f */
[----:B------:R-:W4:Y:S01]  /*1e80*/  LDSM.16.M88.4 R60, [R89+0x3400] ;  /* 0x00340000593c783b */ /* 0x000f220000000200 */
[----:B------:R-:W-:Y:S02]  /*1e90*/  MOV R145, R90 ;  /* 0x0000005a00917202 */ /* 0x000fe40000000f00 */
[----:B------:R-:W-:Y:S01]  /*1ea0*/  MOV R160, R88 ;  /* 0x0000005800a07202 */ /* 0x000fe20000000f00 */
[----:B------:R-:W5:Y:S01]  /*1eb0*/  LDSM.16.M88.4 R52, [R89+0x3800] ;  /* 0x003800005934783b */ /* 0x000f620000000200 */
[----:B------:R-:W-:-:S03]  /*1ec0*/  MOV R161, R87 ;  /* 0x0000005700a17202 */ /* 0x000fc60000000f00 */
        /* <DEDUP_REMOVED lines=13> */
[C---:B-----5:R-:W-:Y:S08]  /*1fa0*/  HMMA.16816.F32 R56, R44.reuse, R52, RZ ;  /* 0x000000342c38723c */ /* 0x060ff000000018ff */
        /* <DEDUP_REMOVED lines=32> */
[----:B------:R-:W4:Y:S07]  /*21b0*/  LDSM.16.M88.4 R56, [R89+0x5400] ;  /* 0x005400005938783b */ /* 0x000f2e0000000200 */
[----:B------:R-:W-:Y:S01]  /*21c0*/  HMMA.16816.F32 R52, R68, R66, R52 ;  /* 0x000000424434723c */ /* 0x000fe20000001834 */
[-C--:B--2---:R-:W-:Y:S01]  /*21d0*/  FMUL.FTZ R12, R12, R33.reuse ;  /* 0x000000210c0c7220 */ /* 0x084fe20000410000 */
[-C--:B------:R-:W-:Y:S01]  /*21e0*/  FMUL.FTZ R13, R13, R33.reuse ;  /* 0x000000210d0d7220 */ /* 0x080fe20000410000 */
[-C--:B------:R-:W-:Y:S01]  /*21f0*/  FMUL.FTZ R14, R14, R33.reuse ;  /* 0x000000210e0e7220 */ /* 0x080fe20000410000 */
[-C--:B------:R-:W-:Y:S01]  /*2200*/  FMUL.FTZ R15, R15, R33.reuse ;  /* 0x000000210f0f7220 */ /* 0x080fe20000410000 */
[----:B------:R-:W2:Y:S01]  /*2210*/  MUFU.TANH R64, R12 ;  /* 0x0000000c00407308 */ /* 0x000ea20000002400 */
[----:B------:R-:W-:-:S02]  /*2220*/  FMUL.FTZ R28, R28, R33 ;  /* 0x000000211c1c7220 */ /* 0x000fc40000410000 */
[C---:B------:R-:W-:Y:S01]  /*2230*/  HMMA.16816.F32 R76, R40.reuse, R36, R24 ;  /* 0x00000024284c723c */ /* 0x040fe20000001818 */
[----:B------:R-:W-:Y:S01]  /*2240*/  LDSM.16.M88.4 R24, [R84+0x5400] ;  /* 0x005400005418783b */ /* 0x000fe20000000200 */
[-C--:B------:R-:W-:Y:S01]  /*2250*/  FMUL.FTZ R29, R29, R33.reuse ;  /* 0x000000211d1d7220 */ /* 0x080fe20000410000 */
[-C--:B------:R-:W-:Y:S01]  /*2260*/  FMUL.FTZ R30, R30, R33.reuse ;  /* 0x000000211e1e7220 */ /* 0x080fe20000410000 */
[----:B------:R-:W-:Y:S01]  /*2270*/  FMUL.FTZ R31, R31, R33 ;  /* 0x000000211f1f7220 */ /* 0x000fe20000410000 */
[----:B------:R-:W1:Y:S03]  /*2280*/  MUFU.TANH R66, R13 ;  /* 0x0000000d00427308 */ /* 0x000e660000002400 */
[----:B------:R-:W-:Y:S01]  /*2290*/  HMMA.16816.F32 R60, R40, R38, R60 ;  /* 0x00000026283c723c */ /* 0x000fe2000000183c */
[----:B------:R-:W5:Y:S04]  /*22a0*/  LDSM.16.M88.4 R36, [R84+0x4c00] ;  /* 0x004c00005424783b */ /* 0x000f680000000200 */
[----:B------:R-:W2:Y:S03]  /*22b0*/  MUFU.TANH R65, R14 ;  /* 0x0000000e00417308 */ /* 0x000ea60000002400 */
[----:B---3--:R-:W-:Y:S05]  /*22c0*/  HMMA.16816.F32 R48, R68, R16, R48 ;  /* 0x000000104430723c */ /* 0x008fea0000001830 */
[----:B------:R3:W2:Y:S03]  /*22d0*/  MUFU.TANH R67, R15 ;  /* 0x0000000f00437308 */ /* 0x0006a60000002400 */
[C---:B-1----:R-:W-:Y:S05]  /*22e0*/  HMMA.16816.F32 R72, R40.reuse, R4, R72 ;  /* 0x000000042848723c */ /* 0x042fea0000001848 */
[----:B------:R-:W1:Y:S03]  /*22f0*/  MUFU.TANH R94, R28 ;  /* 0x0000001c005e7308 */ /* 0x000e660000002400 */
[----:B------:R-:W-:Y:S01]  /*2300*/  HMMA.16816.F32 R52, R40, R6, R52 ;  /* 0x000000062834723c */ /* 0x000fe20000001834 */
[----:B------:R-:W-:Y:S04]  /*2310*/  LDSM.16.M88.4 R4, [R89+0x5c00] ;  /* 0x005c00005904783b */ /* 0x000fe80000000200 */
[----:B------:R2:W1:Y:S01]  /*2320*/  MUFU.TANH R95, R29 ;  /* 0x0000001d005f7308 */ /* 0x0004620000002400 */
[----:B---3--:R-:W3:Y:S02]  /*2330*/  LDSM.16.M88.4 R12, [R89+0x5800] ;  /* 0x00580000590c783b */ /* 0x008ee40000000200 */
[----:B------:R-:W-:Y:S05]  /*2340*/  HMMA.16816.F32 R44, R68, R18, R44 ;  /* 0x00000012442c723c */ /* 0x000fea000000182c */
[----:B------:R-:W1:Y:S03]  /*2350*/  MUFU.TANH R30, R30 ;  /* 0x0000001e001e7308 */ /* 0x000e660000002400 */
[C---:B----4-:R-:W-:Y:S05]  /*2360*/  HMMA.16816.F32 R76, R20.reuse, R56, R76 ;  /* 0x00000038144c723c */ /* 0x050fea000000184c */
[----:B------:R-:W4:Y:S03]  /*2370*/  MUFU.TANH R31, R31 ;  /* 0x0000001f001f7308 */ /* 0x000f260000002400 */
[----:B------:R-:W-:Y:S01]  /*2380*/  HMMA.16816.F32 R60, R20, R58, R60 ;  /* 0x0000003a143c723c */ /* 0x000fe2000000183c */
[----:B------:R-:W2:Y:S07]  /*2390*/  LDSM.16.M88.4 R56, [R84+0x5800] ;  /* 0x005800005438783b */ /* 0x000eae0000000200 */
[C---:B-----5:R-:W-:Y:S08]  /*23a0*/  HMMA.16816.F32 R48, R40.reuse, R36, R48 ;  /* 0x000000242830723c */ /* 0x060ff00000001830 */
[----:B------:R-:W-:Y:S08]  /*23b0*/  HMMA.16816.F32 R44, R40, R38, R44 ;  /* 0x00000026282c723c */ /* 0x000ff0000000182c */
[C---:B---3--:R-:W-:Y:S08]  /*23c0*/  HMMA.16816.F32 R72, R20.reuse, R12, R72 ;  /* 0x0000000c1448723c */ /* 0x048ff00000001848 */
[----:B------:R-:W-:Y:S01]  /*23d0*/  HMMA.16816.F32 R52, R20, R14, R52 ;  /* 0x0000000e1434723c */ /* 0x000fe20000001834 */
[----:B------:R3:W5:Y:S01]  /*23e0*/  LDSM.16.M88.4 R12, [R84+0x5c00] ;  /* 0x005c0000540c783b */ /* 0x0007620000000200 */
[----:B------:R-:W-:-:S06]  /*23f0*/  DEPBAR.LE SB0, 0x0 ;  /* 0x000080000000791a */ /* 0x000fcc0000000000 */
[C---:B------:R-:W-:Y:S08]  /*2400*/  HMMA.16816.F32 R48, R20.reuse, R4, R48 ;  /* 0x000000041430723c */ /* 0x040ff00000001830 */
[----:B------:R-:W-:Y:S08]  /*2410*/  HMMA.16816.F32 R44, R20, R6, R44 ;  /* 0x00000006142c723c */ /* 0x000ff0000000182c */
[----:B------:R-:W-:Y:S01]  /*2420*/  HMMA.16816.F32 R76, R8, R24, R76 ;  /* 0x00000018084c723c */ /* 0x000fe2000000184c */
[----:B---3--:R-:W-:-:S07]  /*2430*/  SHF.L.U64.HI R84, R92, 0x5, R93 ;  /* 0x000000055c547819 */ /* 0x008fce000001025d */
[C---:B------:R-:W-:Y:S08]  /*2440*/  HMMA.16816.F32 R60, R8.reuse, R26, R60 ;  /* 0x0000001a083c723c */ /* 0x040ff0000000183c */
[----:B--2---:R-:W-:Y:S03]  /*2450*/  HMMA.16816.F32 R72, R8, R56, R72 ;  /* 0x000000380848723c */ /* 0x004fe60000001848 */
[-C--:B------:R-:W-:Y:S01]  /*2460*/  FMUL.FTZ R16, R76, R33.reuse ;  /* 0x000000214c107220 */ /* 0x080fe20000410000 */
[-C--:B------:R-:W-:Y:S01]  /*2470*/  FMUL.FTZ R17, R77, R33.reuse ;  /* 0x000000214d117220 */ /* 0x080fe20000410000 */
[-C--:B------:R-:W-:Y:S01]  /*2480*/  FMUL.FTZ R24, R78, R33.reuse ;  /* 0x000000214e187220 */ /* 0x080fe20000410000 */
[----:B------:R-:W-:-:S02]  /*2490*/  FMUL.FTZ R25, R79, R33 ;  /* 0x000000214f197220 */ /* 0x000fc40000410000 */
[C---:B------:R-:W-:Y:S01]  /*24a0*/  HMMA.16816.F32 R52, R8.reuse, R58, R52 ;  /* 0x0000003a0834723c */ /* 0x040fe20000001834 */
[----:B------:R-:W2:Y:S02]  /*24b0*/  MUFU.TANH R16, R16 ;  /* 0x0000001000107308 */ /* 0x000ea40000002400 */
[-C--:B------:R-:W-:Y:S01]  /*24c0*/  FMUL.FTZ R27, R60, R33.reuse ;  /* 0x000000213c1b7220 */ /* 0x080fe20000410000 */
[-C--:B------:R-:W-:Y:S01]  /*24d0*/  FMUL.FTZ R29, R61, R33.reuse ;  /* 0x000000213d1d7220 */ /* 0x080fe20000410000 */
[-C--:B------:R-:W-:Y:S01]  /*24e0*/  FMUL.FTZ R26, R62, R33.reuse ;  /* 0x000000213e1a7220 */ /* 0x080fe20000410000 */
[-C--:B------:R-:W-:Y:S02]  /*24f0*/  FMUL.FTZ R28, R63, R33.reuse ;  /* 0x000000213f1c7220 */ /* 0x080fe40000410000 */
[----:B-----5:R-:W-:Y:S01]  /*2500*/  HMMA.16816.F32 R48, R8, R12, R48 ;  /* 0x0000000c0830723c */ /* 0x020fe20000001830 */
[----:B------:R-:W3:Y:S02]  /*2510*/  MUFU.TANH R17, R17 ;  /* 0x0000001100117308 */ /* 0x000ee40000002400 */
[-C--:B------:R-:W-:Y:S01]  /*2520*/  FMUL.FTZ R72, R72, R33.reuse ;  /* 0x0000002148487220 */ /* 0x080fe20000410000 */
[-C--:B------:R-:W-:Y:S01]  /*2530*/  FMUL.FTZ R73, R73, R33.reuse ;  /* 0x0000002149497220 */ /* 0x080fe20000410000 */
[-C--:B------:R-:W-:Y:S01]  /*2540*/  FMUL.FTZ R74, R74, R33.reuse ;  /* 0x000000214a4a7220 */ /* 0x080fe20000410000 */
[----:B------:R-:W-:-:S02]  /*2550*/  FMUL.FTZ R75, R75, R33 ;  /* 0x000000214b4b7220 */ /* 0x000fc40000410000 */
        /* <DEDUP_REMOVED lines=16> */
[----:B------:R-:W-:Y:S02]  /*2660*/  SHF.L.U32 R33, R92, 0x5, RZ ;  /* 0x000000055c217819 */ /* 0x000fe400000006ff */
        /* <DEDUP_REMOVED lines=34> */
.L_x_9431:
[----:B------:R-:W2:Y:S01]  /*2890*/  LD.E R12, desc[UR4][R2.64+0x170] ;  /* 0x00017004020c7980 */ /* 0x000ea2000c101900 */
[----:B------:R-:W-:-:S04]  /*28a0*/  SHF.L.U32 R4, R148, 0x6, RZ ;  /* 0x0000000694047819 */ /* 0x000fc800000006ff */
[----:B------:R-:W-:Y:S01]  /*28b0*/  IABS R7, R4 ;  /* 0x0000000400077213 */ /* 0x000fe20000000000 */
[----:B------:R-:W-:-:S05]  /*28c0*/  VIADD R10, R4, 0xffffffc0 ;  /* 0xffffffc0040a7836 */ /* 0x000fca0000000000 */
[----:B------:R-:W-:Y:S02]  /*28d0*/  IABS R5, R10 ;  /* 0x0000000a00057213 */ /* 0x000fe40000000000 */
[-C--:B--2---:R-:W-:Y:S02]  /*28e0*/  IABS R8, R12.reuse ;  /* 0x0000000c00087213 */ /* 0x084fe40000000000 */
[-C--:B------:R-:W-:Y:S02]  /*28f0*/  IABS R6, R12.reuse ;  /* 0x0000000c00067213 */ /* 0x080fe40000000000 */
[----:B------:R-:W2:Y:S01]  /*2900*/  I2F.RP R14, R8 ;  /* 0x00000008000e7306 */ /* 0x000ea20000209400 */
[----:B------:R-:W-:Y:S02]  /*2910*/  LOP3.LUT R4, R4, R12, RZ, 0x3c, !PT ;  /* 0x0000000c04047212 */ /* 0x000fe400078e3cff */
[----:B------:R-:W-:Y:S02]  /*2920*/  IADD3 R6, PT, PT, RZ, -R6, RZ ;  /* 0x80000006ff067210 */ /* 0x000fe40007ffe0ff */
[----:B------:R-:W-:-:S02]  /*2930*/  LOP3.LUT R10, R10, R12, RZ, 0x3c, !PT ;  /* 0x0000000c0a0a7212 */ /* 0x000fc400078e3cff */
[----:B------:R-:W-:Y:S02]  /*2940*/  ISETP.GE.AND P2, PT, R4, RZ, PT ;  /* 0x000000ff0400720c */ /* 0x000fe40003f46270 */
[----:B------:R-:W-:Y:S02]  /*2950*/  ISETP.GE.AND P0, PT, R10, RZ, PT ;  /* 0x000000ff0a00720c */ /* 0x000fe40003f06270 */
[----:B------:R-:W-:Y:S01]  /*2960*/  LOP3.LUT R4, RZ, R12, RZ, 0x33, !PT ;  /* 0x0000000cff047212 */ /* 0x000fe200078e33ff */
        /* <DEDUP_REMOVED lines=16> */
[-C--:B------:R-:W-:Y:S02]  /*2a70*/  ISETP.GE.U32.AND P4, PT, R5, R8.reuse, PT ;  /* 0x000000080500720c */ /* 0x080fe40003f86070 */
[-C--:B------:R-:W-:Y:S02]  /*2a80*/  @!P3 IADD3 R6, PT, PT, R6, -R8.reuse, RZ ;  /* 0x800000080606b210 */ /* 0x080fe40007ffe0ff */
[----:B------:R-:W-:Y:S02]  /*2a90*/  @!P3 IADD3 R11, PT, PT, R11, 0x1, RZ ;  /* 0x000000010b0bb810 */ /* 0x000fe40007ffe0ff */
[----:B------:R-:W-:-:S07]  /*2aa0*/  ISETP.GE.U32.AND P5, PT, R6, R8, PT ;  /* 0x000000080600720c */ /* 0x000fce0003fa6070 */
[----:B------:R-:W-:-:S04]  /*2ab0*/  @P4 VIADD R9, R9, 0x1 ;  /* 0x0000000109094836 */ /* 0x000fc80000000000 */
[----:B------:R-:W-:Y:S02]  /*2ac0*/  IMAD.MOV.U32 R7, RZ, RZ, R9 ;  /* 0x000000ffff077224 */ /* 0x000fe400078e0009 */
[----:B------:R-:W-:Y:S01]  /*2ad0*/  @P5 IADD3 R11, PT, PT, R11, 0x1, RZ ;  /* 0x000000010b0b5810 */ /* 0x000fe20007ffe0ff */
[----:B------:R-:W2:Y:S02]  /*2ae0*/  LD.E.64 R8, desc[UR4][R2.64+0x38] ;  /* 0x0000380402087980 */ /* 0x000ea4000c101b00 */
[----:B------:R-:W-:Y:S02]  /*2af0*/  @!P0 IADD3 R7, PT, PT, -R7, RZ, RZ ;  /* 0x000000ff07078210 */ /* 0x000fe40007ffe1ff */
[----:B------:R-:W-:Y:S02]  /*2b00*/  @!P2 IMAD.MOV R11, RZ, RZ, -R11 ;  /* 0x000000ffff0ba224 */ /* 0x000fe400078e0a0b */
[----:B------:R-:W-:-:S03]  /*2b10*/  SEL R7, R4, R7, !P1 ;  /* 0x0000000704077207 */ /* 0x000fc60004800000 */
[----:B------:R-:W-:Y:S02]  /*2b20*/  SEL R4, R4, R11, !P1 ;  /* 0x0000000b04047207 */ /* 0x000fe40004800000 */
        /* <DEDUP_REMOVED lines=21> */
.L_x_9432:
[----:B------:R-:W-:Y:S05]  /*2c80*/  BSYNC.RECONVERGENT B0 ;  /* 0x0000000000007941 */ /* 0x000fea0003800200 */
.L_x_9430:
        /* <DEDUP_REMOVED lines=14> */
.L_x_9429:
[----:B------:R-:W-:Y:S05]  /*2d70*/  BSYNC.RECONVERGENT B1 ;  /* 0x0000000000017941 */ /* 0x000fea0003800200 */
.L_x_9428:
[----:B------:R-:W3:Y:S01]  /*2d80*/  LD.E R108, desc[UR4][R2.64+0xdc] ;  /* 0x0000dc04026c7980 */ /* 0x000ee2000c101900 */
        /* <DEDUP_REMOVED lines=55> */
[----:B------:R-:W2:Y:S01]  /*3100*/  LDSM.16.MT88.4 R28, [R134+0x8400] ;  /* 0x00840000861c783b */ /* 0x000ea20000004200 */
[----:B------:R-:W3:Y:S01]  /*3110*/  MUFU.EX2 R101, R101 ;  /* 0x0000006500657308 */ /* 0x000ee20000000800 */
[-CC-:B------:R-:W-:Y:S01]  /*3120*/  FFMA.FTZ R90, R17, R108.reuse, -R122.reuse ;  /* 0x0000006c115a7223 */ /* 0x180fe2000001087a */
[-CC-:B------:R-:W-:Y:S01]  /*3130*/  FFMA.FTZ R88, R27, R108.reuse, -R122.reuse ;  /* 0x0000006c1b587223 */ /* 0x180fe2000001087a */
[-CC-:B------:R-:W-:Y:S01]  /*3140*/  FFMA.FTZ R93, R24, R108.reuse, -R109.reuse ;  /* 0x0000006c185d7223 */ /* 0x180fe2000001086d */
[----:B------:R-:W-:Y:S01]  /*3150*/  MUFU.EX2 R98, R98 ;  /* 0x0000006200627308 */ /* 0x000fe20000000800 */
[-CC-:B------:R-:W-:Y:S01]  /*3160*/  FFMA.FTZ R94, R25, R108.reuse, -R109.reuse ;  /* 0x0000006c195e7223 */ /* 0x180fe2000001086d */
[-CC-:B------:R-:W-:Y:S01]  /*3170*/  FFMA.FTZ R89, R26, R108.reuse, -R109.reuse ;  /* 0x0000006c1a597223 */ /* 0x180fe2000001086d */
        /* <DEDUP_REMOVED lines=12> */
[-CC-:B------:R-:W-:Y:S01]  /*3240*/  FFMA.FTZ R162, R114, R108.reuse, -R122.reuse ;  /* 0x0000006c72a27223 */ /* 0x180fe2000001087a */
[----:B------:R-:W1:Y:S01]  /*3250*/  MUFU.EX2 R96, R96 ;  /* 0x0000006000607308 */ /* 0x000e620000000800 */
[--C-:B------:R-:W-:Y:S01]  /*3260*/  FFMA.FTZ R159, R104, R108, -R109.reuse ;  /* 0x0000006c689f7223 */ /* 0x100fe2000001086d */
[----:B-----5:R-:W-:Y:S01]  /*3270*/  F2FP.F16.F32.PACK_AB R50, R97, R98 ;  /* 0x000000626132723e */ /* 0x020fe200000000ff */
[-C--:B------:R-:W-:Y:S01]  /*3280*/  FFMA.FTZ R116, R116, R108.reuse, -R122 ;  /* 0x0000006c74747223 */ /* 0x080fe2000001087a */
[----:B------:R-:W5:Y:S01]  /*3290*/  MUFU.EX2 R95, R95 ;  /* 0x0000005f005f7308 */ /* 0x000f620000000800 */
[----:B------:R-:W-:Y:S01]  /*32a0*/  FFMA.FTZ R107, R107, R108, -R109 ;  /* 0x0000006c6b6b7223 */ /* 0x000fe2000001086d */
[----:B------:R-:W-:Y:S01]  /*32b0*/  FADD.FTZ R101, R102, R101 ;  /* 0x0000006566657221 */ /* 0x000fe20000010000 */
[----:B------:R-:W-:Y:S01]  /*32c0*/  ISETP.GE.AND P0, PT, R32, R140, PT ;  /* 0x0000008c2000720c */ /* 0x000fe20003f06270 */
[----:B------:R-:W2:Y:S01]  /*32d0*/  MUFU.EX2 R91, R91 ;  /* 0x0000005b005b7308 */ /* 0x000ea20000000800 */
[----:B---3--:R-:W-:Y:S01]  /*32e0*/  F2FP.F16.F32.PACK_AB R49, R99, R100 ;  /* 0x000000646331723e */ /* 0x008fe200000000ff */
[----:B------:R-:W-:-:S02]  /*32f0*/  FADD.FTZ R99, R100, R99 ;  /* 0x0000006364637221 */ /* 0x000fc40000010000 */
        /* <DEDUP_REMOVED lines=101> */
[----:B------:R-:W5:Y:S01]  /*3950*/  LDSM.16.MT88.4 R20, [R103+0x6c00] ;  /* 0x006c00006714783b */ /* 0x000f620000004200 */
[----:B--2---:R-:W-:-:S04]  /*3960*/  FADD.FTZ R121, R106, R121 ;  /* 0x000000796a797221 */ /* 0x004fc80000010000 */
[----:B----4-:R-:W-:Y:S02]  /*3970*/  FADD.FTZ R121, R28, R121 ;  /* 0x000000791c797221 */ /* 0x010fe40000010000 */
[----:B------:R-:W-:Y:S01]  /*3980*/  HMMA.16816.F32 R68, R4, R18, R68 ;  /* 0x000000120444723c */ /* 0x000fe20000001844 */
[----:B------:R-:W2:Y:S01]  /*3990*/  LDSM.16.MT88.4 R16, [R103+0x7c00] ;  /* 0x007c00006710783b */ /* 0x000ea20000004200 */
[----:B------:R-:W-:-:S06]  /*39a0*/  FADD.FTZ R121, R29, R121 ;  /* 0x000000791d797221 */ /* 0x000fcc0000010000 */
[C---:B------:R-:W-:Y:S08]  /*39b0*/  HMMA.16816.F32 R40, R4.reuse, R30, R40 ;  /* 0x0000001e0428723c */ /* 0x040ff00000001828 */
        /* <DEDUP_REMOVED lines=30> */
[----:B------:R-:W-:Y:S01]  /*3ba0*/  MOV R84, R85 ;  /* 0x0000005500547202 */ /* 0x000fe20000000f00 */
[C---:B------:R-:W-:Y:S01]  /*3bb0*/  VIADD R154, R134.reuse, 0x6020 ;  /* 0x00006020869a7836 */ /* 0x040fe20000000000 */
[----:B------:R-:W-:-:S09]  /*3bc0*/  IADD3 R158, PT, PT, R134, 0x6000, RZ ;  /* 0x00006000869e7810 */ /* 0x000fd20007ffe0ff */
.L_x_9440:
        /* <DEDUP_REMOVED lines=78> */
.L_x_9435:
[----:B------:R-:W-:Y:S05]  /*40b0*/  BSYNC.RECONVERGENT B0 ;  /* 0x0000000000007941 */ /* 0x000fea0003800200 */
.L_x_9434:
        /* <DEDUP_REMOVED lines=12> */
[-C--:B------:R-:W-:Y:S02]  /*4180*/  MOV R5, R144.reuse ;  /* 0x0000009000057202 */ /* 0x080fe40000000f00 */
[----:B------:R-:W-:Y:S01]  /*4190*/  LOP3.LUT R163, R4, R163, RZ, 0xfc, !PT ;  /* 0x000000a304a37212 */ /* 0x000fe200078efcff */
[----:B------:R-:W-:Y:S01]  /*41a0*/  IMAD.MOV.U32 R4, RZ, RZ, R145 ;  /* 0x000000ffff047224 */ /* 0x000fe200078e0091 */
[----:B------:R-:W-:Y:S02]  /*41b0*/  IADD3 R10, P0, PT, R155, R145, RZ ;  /* 0x000000919b0a7210 */ /* 0x000fe40007f1e0ff */
[----:B------:R-:W-:Y:S02]  /*41c0*/  SHF.L.U32 R9, R133, 0x4, RZ ;  /* 0x0000000485097819 */ /* 0x000fe400000006ff */
[----:B------:R-:W-:Y:S01]  /*41d0*/  IADD3.X R11, PT, PT, R156, R144, RZ, P0, !PT ;  /* 0x000000909c0b7210 */ /* 0x000fe200007fe4ff */
[----:B-1----:R-:W-:Y:S01]  /*41e0*/  ULEA UR6, UR6, UR7, 0x18 ;  /* 0x0000000706067291 */ /* 0x002fe2000f8ec0ff */
[----:B------:R-:W-:Y:S02]  /*41f0*/  LOP3.LUT R136, R9, 0x3e00, RZ, 0xc0, !PT ;  /* 0x00003e0009887812 */ /* 0x000fe400078ec0ff */
[----:B------:R-:W-:Y:S02]  /*4200*/  SHF.R.U32.HI R137, RZ, 0x1, R133 ;  /* 0x00000001ff897819 */ /* 0x000fe40000011685 */
[----:B------:R-:W-:Y:S02]  /*4210*/  LOP3.LUT R7, R133, 0x8, RZ, 0xc0, !PT ;  /* 0x0000000885077812 */ /* 0x000fe400078ec0ff */
[----:B------:R-:W-:Y:S02]  /*4220*/  MOV R135, UR6 ;  /* 0x0000000600877c02 */ /* 0x000fe40008000f00 */
[----:B------:R-:W-:Y:S02]  /*4230*/  LOP3.LUT R9, R9, 0x100, RZ, 0xc0, !PT ;  /* 0x0000010009097812 */ /* 0x000fe400078ec0ff */
[----:B------:R-:W-:Y:S02]  /*4240*/  LEA R163, R163, R135, 0x1 ;  /* 0x00000087a3a37211 */ /* 0x000fe400078e08ff */
[----:B------:R-:W-:Y:S02]  /*4250*/  SHF.L.U32 R132, R133, 0x2, RZ ;  /* 0x0000000285847819 */ /* 0x000fe400000006ff */
[--C-:B------:R-:W-:Y:S01]  /*4260*/  LOP3.LUT R7, R7, 0xc0, R8.reuse, 0xf8, !PT ;  /* 0x000000c007077812 */ /* 0x100fe200078ef808 */
[----:B------:R-:W-:Y:S01]  /*4270*/  @!PT LDS RZ, [RZ] ;  /* 0x00000000fffff984 */ /* 0x000fe20000000800 */
[----:B------:R-:W-:Y:S01]  /*4280*/  @!PT LDS RZ, [RZ] ;  /* 0x00000000fffff984 */ /* 0x000fe20000000800 */
[----:B------:R-:W-:Y:S01]  /*4290*/  @!PT LDS RZ, [RZ] ;  /* 0x00000000fffff984 */ /* 0x000fe20000000800 */
[----:B------:R-:W-:Y:S01]  /*42a0*/  LDGSTS.E.BYPASS.LTC128B.128 [R163+0x6000], desc[UR4][R4.64] ;  /* 0x0600000004a37fae */ /* 0x000fe2000b981a04 */
[----:B------:R-:W-:Y:S02]  /*42b0*/  LOP3.LUT R9, R9, 0x20, R8, 0xf8, !PT ;  /* 0x0000002009097812 */ /* 0x000fe400078ef808 */
[----:B------:R-:W-:Y:S02]  /*42c0*/  LOP3.LUT R6, R132, 0x18, RZ, 0xc0, !PT ;  /* 0x0000001884067812 */ /* 0x000fe400078ec0ff */
[----:B------:R-:W-:Y:S02]  /*42d0*/  LOP3.LUT P0, RZ, R133, 0x4, RZ, 0xc0, !PT ;  /* 0x0000000485ff7812 */ /* 0x000fe4000780c0ff */
[----:B------:R-:W-:Y:S01]  /*42e0*/  LOP3.LUT R7, R9, R7, R6, 0xf6, !PT ;  /* 0x0000000709077212 */ /* 0x000fe200078ef606 */
[----:B------:R-:W-:Y:S01]  /*42f0*/  LDGSTS.E.BYPASS.LTC128B.128 [R163+0x7000], desc[UR4][R4.64+0x40] ;  /* 0x0700004004a37fae */ /* 0x000fe2000b981a04 */
[----:B------:R-:W-:Y:S02]  /*4300*/  SEL R85, R85, 0xffffffe0, !P0 ;  /* 0xffffffe055557807 */ /* 0x000fe40004000000 */
[-C--:B------:R-:W-:Y:S02]  /*4310*/  LEA R87, R7, R135.reuse, 0x1 ;  /* 0x0000008707577211 */ /* 0x080fe400078e08ff */
[----:B------:R-:W-:Y:S03]  /*4320*/  IADD3 R148, PT, PT, R148, -0x1, RZ ;  /* 0xffffffff94947810 */ /* 0x000fe60007ffe0ff */
[----:B------:R1:W-:Y:S01]  /*4330*/  LDGSTS.E.BYPASS.LTC128B.128 [R163+0x8000], desc[UR4][R4.64+0x80] ;  /* 0x0800008004a37fae */ /* 0x0003e2000b981a04 */
[----:B------:R-:W-:Y:S07]  /*4340*/  ISETP.GT.AND P2, PT, R148, R140, PT ;  /* 0x0000008c9400720c */ /* 0x000fee0003f44270 */
[----:B------:R-:W-:Y:S08]  /*4350*/  LDGSTS.E.BYPASS.LTC128B.128 [R163+0x6800], desc[UR4][R10.64] ;  /* 0x068000000aa37fae */ /* 0x000ff0000b981a04 */
[----:B------:R-:W-:Y:S08]  /*4360*/  LDGSTS.E.BYPASS.LTC128B.128 [R163+0x7800], desc[UR4][R10.64+0x40] ;  /* 0x078000400aa37fae */ /* 0x000ff0000b981a04 */
[----:B------:R2:W-:Y:S01]  /*4370*/  LDGSTS.E.BYPASS.LTC128B.128 [R163+0x8800], desc[UR4][R10.64+0x80] ;  /* 0x088000800aa37fae */ /* 0x0005e2000b981a04 */
[--C-:B-1----:R-:W-:Y:S02]  /*4380*/  LOP3.LUT R5, R136, 0x20, R8.reuse, 0xf8, !PT ;  /* 0x0000002088057812 */ /* 0x102fe400078ef808 */
[----:B------:R-:W-:Y:S02]  /*4390*/  LOP3.LUT R4, R137, 0x8, RZ, 0xc0, !PT ;  /* 0x0000000889047812 */ /* 0x000fe400078ec0ff */
[--C-:B------:R-:W-:Y:S03]  /*43a0*/  LOP3.LUT R5, R5, 0x100, R8.reuse, 0xf8, !PT ;  /* 0x0000010005057812 */ /* 0x100fe600078ef808 */
[----:B------:R-:W-:Y:S01]  /*43b0*/  LDSM.16.M88.4 R16, [R87+0x3400] ;  /* 0x003400005710783b */ /* 0x000fe20000000200 */
[----:B------:R-:W-:Y:S04]  /*43c0*/  LOP3.LUT R4, R4, 0xc0, R8, 0xf8, !PT ;  /* 0x000000c004047812 */ /* 0x000fe800078ef808 */
[----:B------:R-:W-:Y:S03]  /*43d0*/  LOP3.LUT R4, R5, R4, R6, 0xf6, !PT ;  /* 0x0000000405047212 */ /* 0x000fe600078ef606 */
[----:B------:R-:W-:Y:S01]  /*43e0*/  LDSM.16.M88.4 R24, [R87+0x3800] ;  /* 0x003800005718783b */ /* 0x000fe20000000200 */
[----:B------:R-:W-:Y:S04]  /*43f0*/  LEA R128, R4, R135, 0x1 ;  /* 0x0000008704807211 */ /* 0x000fe800078e08ff */
[C---:B------:R-:W-:Y:S02]  /*4400*/  IADD3 R86, PT, PT, R85.reuse, R128, RZ ;  /* 0x0000008055567210 */ /* 0x040fe40007ffe0ff */
[----:B------:R-:W-:Y:S01]  /*4410*/  IADD3 R85, PT, PT, R85, R87, RZ ;  /* 0x0000005755557210 */ /* 0x000fe20007ffe0ff */
[----:B------:R-:W-:Y:S08]  /*4420*/  LDSM.16.M88.4 R32, [R128] ;  /* 0x000000008020783b */ /* 0x000ff00000000200 */
[----:B--2---:R-:W1:Y:S08]  /*4430*/  LDSM.16.M88.4 R8, [R87+0x3000] ;  /* 0x003000005708783b */ /* 0x004e700000000200 */
[----:B------:R-:W0:Y:S08]  /*4440*/  LDGDEPBAR ;  /* 0x00000000000079af */ /* 0x000e300000000000 */
[----:B------:R-:W2:Y:S08]  /*4450*/  LDSM.16.M88.4 R88, [R87+0x3c00] ;  /* 0x003c00005758783b */ /* 0x000eb00000000200 */
[----:B------:R-:W-:Y:S08]  /*4460*/  LDSM.16.M88.4 R92, [R86] ;  /* 0x00000000565c783b */ /* 0x000ff00000000200 */
[----:B------:R-:W3:Y:S08]  /*4470*/  LDSM.16.M88.4 R96, [R85+0x3000] ;  /* 0x003000005560783b */ /* 0x000ef00000000200 */
[----:B------:R-:W4:Y:S01]  /*4480*/  LD.E R143, desc[UR4][R2.64+0x18c] ;  /* 0x00018c04028f7980 */ /* 0x000f22000c101900 */
[C---:B-1----:R-:W-:Y:S03]  /*4490*/  HMMA.16816.F32 R4, R32.reuse, R8, RZ ;  /* 0x000000082004723c */ /* 0x042fe600000018ff */
[----:B------:R-:W1:Y:S05]  /*44a0*/  LDSM.16.M88.4 R100, [R85+0x3400] ;  /* 0x003400005564783b */ /* 0x000e6a0000000200 */
[C---:B------:R-:W-:Y:S03]  /*44b0*/  HMMA.16816.F32 R8, R32.reuse, R10, RZ ;  /* 0x0000000a2008723c */ /* 0x040fe600000018ff */
[----:B------:R-:W5:Y:S05]  /*44c0*/  LDSM.16.M88.4 R104, [R85+0x3800] ;  /* 0x003800005568783b */ /* 0x000f6a0000000200 */
[C---:B------:R-:W-:Y:S03]  /*44d0*/  HMMA.16816.F32 R12, R32.reuse, R16, RZ ;  /* 0x00000010200c723c */ /* 0x040fe600000018ff */
[----:B------:R-:W5:Y:S05]  /*44e0*/  LDSM.16.M88.4 R108, [R85+0x3c00] ;  /* 0x003c0000556c783b */ /* 0x000f6a0000000200 */
[C---:B------:R-:W-:Y:S03]  /*44f0*/  HMMA.16816.F32 R16, R32.reuse, R18, RZ ;  /* 0x000000122010723c */ /* 0x040fe600000018ff */
[----:B------:R-:W-:Y:S05]  /*4500*/  LDSM.16.M88.4 R112, [R128+0x1000] ;  /* 0x001000008070783b */ /* 0x000fea0000000200 */
[C---:B------:R-:W-:Y:S03]  /*4510*/  HMMA.16816.F32 R20, R32.reuse, R24, RZ ;  /* 0x000000182014723c */ /* 0x040fe600000018ff */
[----:B------:R-:W5:Y:S05]  /*4520*/  LDSM.16.M88.4 R116, [R87+0x4000] ;  /* 0x004000005774783b */ /* 0x000f6a0000000200 */
[C---:B------:R-:W-:Y:S03]  /*4530*/  HMMA.16816.F32 R24, R32.reuse, R26, RZ ;  /* 0x0000001a2018723c */ /* 0x040fe600000018ff */
[----:B------:R-:W5:Y:S05]  /*4540*/  LDSM.16.M88.4 R120, [R87+0x4400] ;  /* 0x004400005778783b */ /* 0x000f6a0000000200 */
[C---:B--2---:R-:W-:Y:S03]  /*4550*/  HMMA.16816.F32 R28, R32.reuse, R88, RZ ;  /* 0x00000058201c723c */ /* 0x044fe600000018ff */
[----:B------:R-:W-:Y:S05]  /*4560*/  LDSM.16.M88.4 R124, [R85+0x4000] ;  /* 0x00400000557c783b */ /* 0x000fea0000000200 */
[----:B------:R-:W-:Y:S03]  /*4570*/  HMMA.16816.F32 R32, R32, R90, RZ ;  /* 0x0000005a2020723c */ /* 0x000fe600000018ff */
[----:B------:R-:W2:Y:S05]  /*4580*/  LDSM.16.M88.4 R88, [R87+0x4800] ;  /* 0x004800005758783b */ /* 0x000eaa0000000200 */
[C---:B---3--:R-:W-:Y:S08]  /*4590*/  HMMA.16816.F32 R4, R92.reuse, R96, R4 ;  /* 0x000000605c04723c */ /* 0x048ff00000001804 */
[C---:B------:R-:W-:Y:S01]  /*45a0*/  HMMA.16816.F32 R8, R92.reuse, R98, R8 ;  /* 0x000000625c08723c */ /* 0x040fe20000001808 */
[----:B------:R-:W3:Y:S07]  /*45b0*/  LDSM.16.M88.4 R96, [R87+0x4c00] ;  /* 0x004c00005760783b */ /* 0x000eee0000000200 */
[C---:B-1----:R-:W-:Y:S08]  /*45c0*/  HMMA.16816.F32 R12, R92.reuse, R100, R12 ;  /* 0x000000645c0c723c */ /* 0x042ff0000000180c */
[C---:B------:R-:W-:Y:S01]  /*45d0*/  HMMA.16816.F32 R16, R92.reuse, R102, R16 ;  /* 0x000000665c10723c */ /* 0x040fe20000001810 */
[----:B------:R-:W1:Y:S07]  /*45e0*/  LDSM.16.M88.4 R100, [R86+0x1000] ;  /* 0x001000005664783b */ /* 0x000e6e0000000200 */
[C---:B-----5:R-:W-:Y:S08]  /*45f0*/  HMMA.16816.F32 R20, R92.reuse, R104, R20 ;  /* 0x000000685c14723c */ /* 0x060ff00000001814 */
[C---:B------:R-:W-:Y:S01]  /*4600*/  HMMA.16816.F32 R24, R92.reuse, R106, R24 ;  /* 0x0000006a5c18723c */ /* 0x040fe20000001818 */
[----:B------:R-:W-:Y:S07]  /*4610*/  LDSM.16.M88.4 R104, [R85+0x4800] ;  /* 0x004800005568783b */ /* 0x000fee0000000200 */
[C---:B------:R-:W-:Y:S08]  /*4620*/  HMMA.16816.F32 R28, R92.reuse, R108, R28 ;  /* 0x0000006c5c1c723c */ /* 0x040ff0000000181c */
[----:B------:R-:W-:Y:S01]  /*4630*/  HMMA.16816.F32 R32, R92, R110, R32 ;  /* 0x0000006e5c20723c */ /* 0x000fe20000001820 */
[----:B------:R-:W5:Y:S07]  /*4640*/  LDSM.16.M88.4 R92, [R85+0x4400] ;  /* 0x00440000555c783b */ /* 0x000f6e0000000200 */
[C---:B------:R-:W-:Y:S01]  /*4650*/  HMMA.16816.F32 R4, R112.reuse, R116, R4 ;  /* 0x000000747004723c */ /* 0x040fe20000001804 */
[----:B------:R-:W5:Y:S07]  /*4660*/  LDSM.16.M88.4 R108, [R85+0x4c00] ;  /* 0x004c0000556c783b */ /* 0x000f6e0000000200 */
[C---:B------:R-:W-:Y:S01]  /*4670*/  HMMA.16816.F32 R8, R112.reuse, R118, R8 ;  /* 0x000000767008723c */ /* 0x040fe20000001808 */
[----:B------:R-:W-:Y:S07]  /*4680*/  LDSM.16.M88.4 R116, [R128+0x2000] ;  /* 0x002000008074783b */ /* 0x000fee0000000200 */
[C---:B------:R-:W-:Y:S01]  /*4690*/  HMMA.16816.F32 R12, R112.reuse, R120, R12 ;  /* 0x00000078700c723c */ /* 0x040fe2000000180c */
[----:B------:R-:W5:Y:S07]  /*46a0*/  LDSM.16.M88.4 R128, [R87+0x5000] ;  /* 0x005000005780783b */ /* 0x000f6e0000000200 */
        /* <DEDUP_REMOVED lines=8> */
[C---:B-1----:R-:W-:Y:S01]  /*4730*/  HMMA.16816.F32 R4, R100.reuse, R124, R4 ;  /* 0x0000007c6404723c */ /* 0x042fe20000001804 */
[----:B------:R-:W1:Y:S07]  /*4740*/  LDSM.16.M88.4 R112, [R87+0x5c00] ;  /* 0x005c00005770783b */ /* 0x000e6e0000000200 */
[C---:B------:R-:W-:Y:S01]  /*4750*/  HMMA.16816.F32 R8, R100.reuse, R126, R8 ;  /* 0x0000007e6408723c */ /* 0x040fe20000001808 */
[----:B------:R-:W1:Y:S07]  /*4760*/  LDSM.16.M88.4 R124, [R85+0x5000] ;  /* 0x00500000557c783b */ /* 0x000e6e0000000200 */
        /* <DEDUP_REMOVED lines=9> */
[C---:B------:R-:W-:Y:S01]  /*4800*/  HMMA.16816.F32 R16, R116.reuse, R90, R16 ;  /* 0x0000005a7410723c */ /* 0x040fe20000001810 */
[----:B------:R-:W2:Y:S07]  /*4810*/  LDSM.16.M88.4 R88, [R85+0x5400] ;  /* 0x005400005558783b */ /* 0x000eae0000000200 */
[C---:B---3--:R-:W-:Y:S08]  /*4820*/  HMMA.16816.F32 R20, R116.reuse, R96, R20 ;  /* 0x000000607414723c */ /* 0x048ff00000001814 */
[C---:B------:R-:W-:Y:S08]  /*4830*/  HMMA.16816.F32 R24, R116.reuse, R98, R24 ;  /* 0x000000627418723c */ /* 0x040ff00000001818 */
[C---:B-1----:R-:W-:Y:S08]  /*4840*/  HMMA.16816.F32 R28, R116.reuse, R112, R28 ;  /* 0x00000070741c723c */ /* 0x042ff0000000181c */
[----:B------:R-:W-:Y:S08]  /*4850*/  HMMA.16816.F32 R32, R116, R114, R32 ;  /* 0x000000727420723c */ /* 0x000ff00000001820 */
[C---:B------:R-:W-:Y:S08]  /*4860*/  HMMA.16816.F32 R4, R120.reuse, R124, R4 ;  /* 0x0000007c7804723c */ /* 0x040ff00000001804 */
[C---:B------:R-:W-:Y:S08]  /*4870*/  HMMA.16816.F32 R8, R120.reuse, R126, R8 ;  /* 0x0000007e7808723c */ /* 0x040ff00000001808 */
[C---:B--2---:R-:W-:Y:S03]  /*4880*/  HMMA.16816.F32 R12, R120.reuse, R88, R12 ;  /* 0x00000058780c723c */ /* 0x044fe6000000180c */
[-C--:B----4-:R-:W-:Y:S01]  /*4890*/  FMUL.FTZ R4, R4, R143.reuse ;  /* 0x0000008f04047220 */ /* 0x090fe20000410000 */
        /* <DEDUP_REMOVED lines=146> */
.L_x_9439:
[----:B------:R-:W-:Y:S05]  /*51c0*/  BSYNC.RECONVERGENT B0 ;  /* 0x0000000000007941 */ /* 0x000fea0003800200 */
.L_x_9438:
        /* <DEDUP_REMOVED lines=13> */
.L_x_9437:
[----:B------:R-:W-:Y:S05]  /*52a0*/  BSYNC.RECONVERGENT B1 ;  /* 0x0000000000017941 */ /* 0x000fea0003800200 */
.L_x_9436:
[----:B------:R-:W3:Y:S01]  /*52b0*/  LD.E R87, desc[UR4][R2.64+0xdc] ;  /* 0x0000dc0402577980 */ /* 0x000ee2000c101900 */
[----:B-1----:R-:W-:Y:S02]  /*52c0*/  FMNMX3.FTZ R86, R0, R96, R102, !PT ;  /* 0x0000006000567276 */ /* 0x002fe40007810066 */
[----:B--2---:R-:W-:Y:S01]  /*52d0*/  FMNMX3.FTZ R5, R84, R101, R100, !PT ;  /* 0x0000006554057276 */ /* 0x004fe20007810064 */
[----:B----4-:R-:W-:Y:S01]  /*52e0*/  LDSM.16.MT88.4 R12, [R134+0x6000] ;  /* 0x00600000860c783b */ /* 0x010fe20000004200 */
        /* <DEDUP_REMOVED lines=42> */
[-CC-:B------:R-:W-:Y:S01]  /*5590*/  FFMA.FTZ R102, R104, R87.reuse, -R96.reuse ;  /* 0x0000005768667223 */ /* 0x180fe20000010860 */
[-CC-:B------:R-:W-:Y:S06]  /*55a0*/  FFMA.FTZ R101, R127, R87.reuse, -R96.reuse ;  /* 0x000000577f657223 */ /* 0x180fec0000010860 */
[----:B------:R3:W-:Y:S01]  /*55b0*/  MUFU.EX2 R103, R100 ;  /* 0x0000006400677308 */ /* 0x0007e20000000800 */
[--C-:B------:R-:W-:Y:S01]  /*55c0*/  FFMA.FTZ R98, R98, R87, -R96.reuse ;  /* 0x0000005762627223 */ /* 0x100fe20000010860 */
[C---:B-1----:R-:W-:Y:S01]  /*55d0*/  FMUL.FTZ R8, R84.reuse, R76 ;  /* 0x0000004c54087220 */ /* 0x042fe20000410000 */
[C---:B------:R-:W-:Y:S07]  /*55e0*/  FMUL.FTZ R9, R84.reuse, R77 ;  /* 0x0000004d54097220 */ /* 0x040fee0000410000 */
[----:B------:R1:W-:Y:S01]  /*55f0*/  MUFU.EX2 R105, R5 ;  /* 0x0000000500697308 */ /* 0x0003e20000000800 */
[C---:B------:R-:W-:Y:S01]  /*5600*/  FMUL.FTZ R16, R84.reuse, R68 ;  /* 0x0000004454107220 */ /* 0x040fe20000410000 */
[C---:B------:R-:W-:Y:S01]  /*5610*/  FMUL.FTZ R17, R84.reuse, R69 ;  /* 0x0000004554117220 */ /* 0x040fe20000410000 */
[----:B------:R-:W-:Y:S07]  /*5620*/  FMUL.FTZ R24, R84, R60 ;  /* 0x0000003c54187220 */ /* 0x000fee0000410000 */
[----:B------:R4:W5:Y:S01]  /*5630*/  MUFU.EX2 R104, R4 ;  /* 0x0000000400687308 */ /* 0x0009620000000800 */
[C---:B--2---:R-:W-:Y:S01]  /*5640*/  FMUL.FTZ R6, R0.reuse, R82 ;  /* 0x0000005200067220 */ /* 0x044fe20000410000 */
[C---:B------:R-:W-:Y:S01]  /*5650*/  FMUL.FTZ R7, R0.reuse, R83 ;  /* 0x0000005300077220 */ /* 0x040fe20000410000 */
[C---:B------:R-:W-:Y:S07]  /*5660*/  FMUL.FTZ R10, R0.reuse, R78 ;  /* 0x0000004e000a7220 */ /* 0x040fee0000410000 */
[----:B------:R-:W-:Y:S01]  /*5670*/  MUFU.EX2 R108, R108 ;  /* 0x0000006c006c7308 */ /* 0x000fe20000000800 */
[C---:B------:R-:W-:Y:S01]  /*5680*/  FMUL.FTZ R11, R0.reuse, R79 ;  /* 0x0000004f000b7220 */ /* 0x040fe20000410000 */
[----:B---3--:R-:W-:Y:S01]  /*5690*/  MOV R100, R154 ;  /* 0x0000009a00647202 */ /* 0x008fe20000000f00 */
[----:B------:R-:W-:Y:S01]  /*56a0*/  FMUL.FTZ R18, R0, R70 ;  /* 0x0000004600127220 */ /* 0x000fe20000410000 */
[----:B------:R-:W-:Y:S06]  /*56b0*/  @P0 IADD3 R100, PT, PT, R158, -0x20, RZ ;  /* 0xffffffe09e640810 */ /* 0x000fec0007ffe0ff */
[----:B------:R-:W2:Y:S01]  /*56c0*/  MUFU.EX2 R107, R107 ;  /* 0x0000006b006b7308 */ /* 0x000ea20000000800 */
[----:B-1----:R-:W-:Y:S01]  /*56d0*/  FMUL.FTZ R5, R84, R81 ;  /* 0x0000005154057220 */ /* 0x002fe20000410000 */
[----:B------:R-:W-:Y:S01]  /*56e0*/  FMUL.FTZ R19, R0, R71 ;  /* 0x0000004700137220 */ /* 0x000fe20000410000 */
[C---:B------:R-:W-:Y:S01]  /*56f0*/  FMUL.FTZ R25, R84.reuse, R61 ;  /* 0x0000003d54197220 */ /* 0x040fe20000410000 */
[----:B------:R-:W1:Y:S06]  /*5700*/  LDSM.16.MT88.4 R20, [R100] ;  /* 0x000000006414783b */ /* 0x000e6c0000004200 */
[----:B------:R-:W3:Y:S01]  /*5710*/  MUFU.EX2 R106, R106 ;  /* 0x0000006a006a7308 */ /* 0x000ee20000000800 */
[----:B----4-:R-:W-:Y:S01]  /*5720*/  FMUL.FTZ R4, R84, R80 ;  /* 0x0000005054047220 */ /* 0x010fe20000410000 */
[----:B-----5:R-:W-:Y:S01]  /*5730*/  F2FP.F16.F32.PACK_AB R82, R104, R105 ;  /* 0x000000696852723e */ /* 0x020fe200000000ff */
[C---:B------:R-:W-:Y:S07]  /*5740*/  FMUL.FTZ R26, R0.reuse, R62 ;  /* 0x0000003e001a7220 */ /* 0x040fee0000410000 */
[----:B------:R-:W-:Y:S01]  /*5750*/  MUFU.EX2 R102, R102 ;  /* 0x0000006600667308 */ /* 0x000fe20000000800 */
[----:B------:R-:W-:Y:S01]  /*5760*/  FMUL.FTZ R27, R0, R63 ;  /* 0x0000003f001b7220 */ /* 0x000fe20000410000 */
[C---:B------:R-:W-:Y:S01]  /*5770*/  FMUL.FTZ R32, R84.reuse, R52 ;  /* 0x0000003454207220 */ /* 0x040fe20000410000 */
[----:B------:R-:W-:Y:S07]  /*5780*/  LDSM.16.MT88.4 R60, [R100+0x400] ;  /* 0x00040000643c783b */ /* 0x000fee0000004200 */
[----:B------:R-:W4:Y:S01]  /*5790*/  MUFU.EX2 R101, R101 ;  /* 0x0000006500657308 */ /* 0x000f220000000800 */
[----:B--2---:R-:W-:Y:S01]  /*57a0*/  F2FP.F16.F32.PACK_AB R80, R107, R108 ;  /* 0x0000006c6b50723e */ /* 0x004fe200000000ff */
[----:B------:R-:W-:Y:S01]  /*57b0*/  FMUL.FTZ R33, R84, R53 ;  /* 0x0000003554217220 */ /* 0x000fe20000410000 */
[C---:B------:R-:W-:Y:S01]  /*57c0*/  FMUL.FTZ R34, R0.reuse, R54 ;  /* 0x0000003600227220 */ /* 0x040fe20000410000 */
[----:B------:R-:W-:Y:S01]  /*57d0*/  FMUL.FTZ R35, R0, R55 ;  /* 0x0000003700237220 */ /* 0x000fe20000410000 */
[-CC-:B------:R-:W-:Y:S01]  /*57e0*/  FFMA.FTZ R127, R95, R87.reuse, -R97.reuse ;  /* 0x000000575f7f7223 */ /* 0x180fe20000010861 */
[----:B---3--:R-:W-:Y:S01]  /*57f0*/  F2FP.F16.F32.PACK_AB R81, R103, R106 ;  /* 0x0000006a6751723e */ /* 0x008fe200000000ff */
[----:B------:R-:W-:Y:S01]  /*5800*/  LDSM.16.MT88.4 R52, [R100+0x2000] ;  /* 0x002000006434783b */ /* 0x000fe20000004200 */
[--C-:B------:R-:W-:Y:S01]  /*5810*/  FFMA.FTZ R129, R93, R87, -R97.reuse ;  /* 0x000000575d817223 */ /* 0x100fe20000010861 */
[C---:B------:R-:W-:Y:S01]  /*5820*/  FMUL.FTZ R36, R84.reuse, R36 ;  /* 0x0000002454247220 */ /* 0x040fe20000410000 */
[----:B------:R-:W-:Y:S01]  /*5830*/  FMUL.FTZ R37, R84, R37 ;  /* 0x0000002554257220 */ /* 0x000fe20000410000 */
[C---:B------:R-:W-:Y:S01]  /*5840*/  FMUL.FTZ R38, R0.reuse, R38 ;  /* 0x0000002600267220 */ /* 0x040fe20000410000 */
[----:B------:R-:W-:Y:S01]  /*5850*/  FMUL.FTZ R39, R0, R39 ;  /* 0x0000002700277220 */ /* 0x000fe20000410000 */
[C---:B------:R-:W-:Y:S01]  /*5860*/  FMUL.FTZ R40, R84.reuse, R40 ;  /* 0x0000002854287220 */ /* 0x040fe20000410000 */
[----:B----4-:R-:W-:Y:S01]  /*5870*/  F2FP.F16.F32.PACK_AB R83, R101, R102 ;  /* 0x000000666553723e */ /* 0x010fe200000000ff */
[----:B------:R-:W-:Y:S01]  /*5880*/  LDSM.16.MT88.4 R68, [R100+0x1400] ;  /* 0x001400006444783b */ /* 0x000fe20000004200 */
[----:B------:R-:W-:Y:S01]  /*5890*/  FMUL.FTZ R41, R84, R41 ;  /* 0x0000002954297220 */ /* 0x000fe20000410000 */
[C---:B------:R-:W-:Y:S01]  /*58a0*/  FMUL.FTZ R42, R0.reuse, R42 ;  /* 0x0000002a002a7220 */ /* 0x040fe20000410000 */
[----:B------:R-:W-:Y:S01]  /*58b0*/  FMUL.FTZ R43, R0, R43 ;  /* 0x0000002b002b7220 */ /* 0x000fe20000410000 */
[-CC-:B------:R-:W-:Y:S01]  /*58c0*/  FFMA.FTZ R109, R109, R87.reuse, -R97.reuse ;  /* 0x000000576d6d7223 */ /* 0x180fe20000010861 */
[--C-:B------:R-:W-:Y:S01]  /*58d0*/  FFMA.FTZ R118, R118, R87, -R97.reuse ;  /* 0x0000005776767223 */ /* 0x100fe20000010861 */
[C---:B------:R-:W-:Y:S01]  /*58e0*/  HMMA.16816.F32 R4, R80.reuse, R12, R4 ;  /* 0x0000000c5004723c */ /* 0x040fe20000001804 */
[----:B------:R-:W-:Y:S01]  /*58f0*/  MUFU.EX2 R127, R127 ;  /* 0x0000007f007f7308 */ /* 0x000fe20000000800 */
[----:B------:R-:W-:Y:S03]  /*5900*/  LDSM.16.MT88.4 R76, [R100+0x1800] ;  /* 0x00180000644c783b */ /* 0x000fe60000004200 */
[C---:B------:R-:W-:Y:S01]  /*5910*/  FMUL.FTZ R12, R84.reuse, R72 ;  /* 0x00000048540c7220 */ /* 0x040fe20000410000 */
[----:B------:R-:W-:Y:S01]  /*5920*/  FMUL.FTZ R13, R84, R73 ;  /* 0x00000049540d7220 */ /* 0x000fe20000410000 */
        /* <DEDUP_REMOVED lines=11> */
[C---:B-1----:R-:W-:Y:S01]  /*59e0*/  HMMA.16816.F32 R12, R80.reuse, R20, R12 ;  /* 0x00000014500c723c */ /* 0x042fe2000000180c */
[----:B------:R-:W1:Y:S02]  /*59f0*/  MUFU.EX2 R118, R118 ;  /* 0x0000007600767308 */ /* 0x000e640000000800 */
        /* <DEDUP_REMOVED lines=10> */
[----:B------:R-:W3:Y:S06]  /*5aa0*/  LDSM.16.MT88.4 R64, [R134+0x8000] ;  /* 0x008000008640783b */ /* 0x000eec0000004200 */
[----:B------:R-:W-:Y:S01]  /*5ab0*/  MUFU.EX2 R112, R98 ;  /* 0x0000006200707308 */ /* 0x000fe20000000800 */
[-CC-:B------:R-:W-:Y:S01]  /*5ac0*/  FFMA.FTZ R119, R119, R87.reuse, -R97.reuse ;  /* 0x0000005777777223 */ /* 0x180fe20000010861 */
[-CC-:B------:R-:W-:Y:S01]  /*5ad0*/  FFMA.FTZ R128, R91, R87.reuse, -R96.reuse ;  /* 0x000000575b807223 */ /* 0x180fe20000010860 */
[--C-:B------:R-:W-:Y:S01]  /*5ae0*/  FFMA.FTZ R125, R90, R87, -R96.reuse ;  /* 0x000000575a7d7223 */ /* 0x100fe20000010860 */
[C---:B------:R-:W-:Y:S06]  /*5af0*/  HMMA.16816.F32 R20, R80.reuse, R28, R20 ;  /* 0x0000001c5014723c */ /* 0x040fec0000001814 */
[----:B------:R-:W4:Y:S01]  /*5b00*/  MUFU.EX2 R110, R110 ;  /* 0x0000006e006e7308 */ /* 0x000f220000000800 */
[C---:B------:R-:W-:Y:S01]  /*5b10*/  FMUL.FTZ R28, R84.reuse, R56 ;  /* 0x00000038541c7220 */ /* 0x040fe20000410000 */
[C---:B------:R-:W-:Y:S01]  /*5b20*/  FMUL.FTZ R29, R84.reuse, R57 ;  /* 0x00000039541d7220 */ /* 0x040fe20000410000 */
[--C-:B------:R-:W-:Y:S01]  /*5b30*/  FFMA.FTZ R89, R89, R87, -R96.reuse ;  /* 0x0000005759597223 */ /* 0x100fe20000010860 */
[C---:B------:R-:W-:Y:S01]  /*5b40*/  FMUL.FTZ R44, R84.reuse, R44 ;  /* 0x0000002c542c7220 */ /* 0x040fe20000410000 */
[----:B------:R-:W-:Y:S01]  /*5b50*/  FMUL.FTZ R45, R84, R45 ;  /* 0x0000002d542d7220 */ /* 0x000fe20000410000 */
[C---:B------:R-:W-:Y:S04]  /*5b60*/  HMMA.16816.F32 R24, R80.reuse, R30, R24 ;  /* 0x0000001e5018723c */ /* 0x040fe80000001818 */
[----:B------:R-:W-:Y:S01]  /*5b70*/  MUFU.EX2 R117, R117 ;  /* 0x0000007500757308 */ /* 0x000fe20000000800 */
[C---:B------:R-:W-:Y:S01]  /*5b80*/  FMUL.FTZ R30, R0.reuse, R58 ;  /* 0x0000003a001e7220 */ /* 0x040fe20000410000 */
[C---:B------:R-:W-:Y:S01]  /*5b90*/  FMUL.FTZ R31, R0.reuse, R59 ;  /* 0x0000003b001f7220 */ /* 0x040fe20000410000 */
[C---:B------:R-:W-:Y:S01]  /*5ba0*/  FMUL.FTZ R46, R0.reuse, R46 ;  /* 0x0000002e002e7220 */ /* 0x040fe20000410000 */
[----:B------:R-:W5:Y:S01]  /*5bb0*/  LDSM.16.MT88.4 R56, [R134+0x6400] ;  /* 0x006400008638783b */ /* 0x000f620000004200 */
[----:B------:R-:W-:Y:S05]  /*5bc0*/  FMUL.FTZ R47, R0, R47 ;  /* 0x0000002f002f7220 */ /* 0x000fea0000410000 */
[----:B------:R-:W-:Y:S01]  /*5bd0*/  MUFU.EX2 R120, R120 ;  /* 0x0000007800787308 */ /* 0x000fe20000000800 */
[C---:B------:R-:W-:Y:S01]  /*5be0*/  FMUL.FTZ R48, R84.reuse, R48 ;  /* 0x0000003054307220 */ /* 0x040fe20000410000 */
[----:B------:R-:W-:Y:S01]  /*5bf0*/  FMUL.FTZ R49, R84, R49 ;  /* 0x0000003154317220 */ /* 0x000fe20000410000 */
[C---:B--2---:R-:W-:Y:S07]  /*5c00*/  HMMA.16816.F32 R28, R80.reuse, R72, R28 ;  /* 0x00000048501c723c */ /* 0x044fee000000181c */
[----:B------:R-:W-:Y:S01]  /*5c10*/  MUFU.EX2 R121, R121 ;  /* 0x0000007900797308 */ /* 0x000fe20000000800 */
[----:B------:R-:W-:Y:S01]  /*5c20*/  FFMA.FTZ R72, R116, R87, -R96 ;  /* 0x0000005774487223 */ /* 0x000fe20000010860 */
[C---:B------:R-:W-:Y:S08]  /*5c30*/  FMUL.FTZ R50, R0.reuse, R50 ;  /* 0x0000003200327220 */ /* 0x040ff00000410000 */
[----:B------:R2:W5:Y:S01]  /*5c40*/  MUFU.EX2 R116, R126 ;  /* 0x0000007e00747308 */ /* 0x0005620000000800 */
[----:B------:R-:W-:Y:S01]  /*5c50*/  FMUL.FTZ R51, R0, R51 ;  /* 0x0000003300337220 */ /* 0x000fe20000410000 */
[----:B------:R-:W-:Y:S01]  /*5c60*/  FFMA.FTZ R108, R84, R162, R108 ;  /* 0x000000a2546c7223 */ /* 0x000fe2000001006c */
[C---:B------:R-:W-:Y:S07]  /*5c70*/  HMMA.16816.F32 R32, R80.reuse, R74, R32 ;  /* 0x0000004a5020723c */ /* 0x040fee0000001820 */
[----:B------:R5:W5:Y:S01]  /*5c80*/  MUFU.EX2 R114, R72 ;  /* 0x0000004800727308 */ /* 0x000b620000000800 */
[----:B------:R-:W-:Y:S01]  /*5c90*/  ISETP.GT.AND P0, PT, R148, R140, PT ;  /* 0x0000008c9400720c */ /* 0x000fe20003f04270 */
[----:B------:R-:W-:Y:S08]  /*5ca0*/  FFMA.FTZ R106, R0, R159, R106 ;  /* 0x0000009f006a7223 */ /* 0x000ff0000001006a */
[----:B------:R-:W-:Y:S01]  /*5cb0*/  MUFU.EX2 R122, R122 ;  /* 0x0000007a007a7308 */ /* 0x000fe20000000800 */
[----:B------:R-:W-:Y:S01]  /*5cc0*/  FADD.FTZ R108, R107, R108 ;  /* 0x0000006c6b6c7221 */ /* 0x000fe20000010000 */
[----:B------:R-:W-:Y:S01]  /*5cd0*/  MOV R84, R85 ;  /* 0x0000005500547202 */ /* 0x000fe20000000f00 */
[C---:B---3--:R-:W-:Y:S07]  /*5ce0*/  HMMA.16816.F32 R36, R80.reuse, R64, R36 ;  /* 0x000000405024723c */ /* 0x048fee0000001824 */
[----:B------:R-:W-:Y:S01]  /*5cf0*/  MUFU.EX2 R123, R123 ;  /* 0x0000007b007b7308 */ /* 0x000fe20000000800 */
[-CC-:B--2---:R-:W-:Y:S01]  /*5d00*/  FFMA.FTZ R126, R92, R87.reuse, -R97.reuse ;  /* 0x000000575c7e7223 */ /* 0x184fe20000010861 */
[----:B------:R-:W-:Y:S08]  /*5d10*/  FFMA.FTZ R97, R94, R87, -R97 ;  /* 0x000000575e617223 */ /* 0x000ff00000010861 */
[----:B------:R-:W-:Y:S01]  /*5d20*/  MUFU.EX2 R113, R113 ;  /* 0x0000007100717308 */ /* 0x000fe20000000800 */
[----:B------:R-:W-:Y:S01]  /*5d30*/  LDSM.16.MT88.4 R92, [R134+0x7c00] ;  /* 0x007c0000865c783b */ /* 0x000fe20000004200 */
[----:B------:R-:W-:Y:S01]  /*5d40*/  FADD.FTZ R106, R103, R106 ;  /* 0x0000006a676a7221 */ /* 0x000fe20000010000 */
[C---:B------:R-:W-:Y:S07]  /*5d50*/  HMMA.16816.F32 R40, R80.reuse, R66, R40 ;  /* 0x000000425028723c */ /* 0x040fee0000001828 */
[----:B------:R-:W-:Y:S01]  /*5d60*/  MUFU.EX2 R130, R97 ;  /* 0x0000006100827308 */ /* 0x000fe20000000800 */
[----:B------:R-:W-:Y:S01]  /*5d70*/  FADD.FTZ R108, R105, R108 ;  /* 0x0000006c696c7221 */ /* 0x000fe20000010000 */
[----:B------:R-:W-:Y:S08]  /*5d80*/  FADD.FTZ R102, R102, R106 ;  /* 0x0000006a66667221 */ /* 0x000ff00000010000 */
[----:B------:R-:W-:Y:S01]  /*5d90*/  MUFU.EX2 R124, R124 ;  /* 0x0000007c007c7308 */ /* 0x000fe20000000800 */
[----:B------:R-:W2:Y:S01]  /*5da0*/  LDSM.16.MT88.4 R64, [R134+0x7400] ;  /* 0x007400008640783b */ /* 0x000ea20000004200 */
[----:B------:R-:W-:Y:S01]  /*5db0*/  FADD.FTZ R104, R104, R108 ;  /* 0x0000006c68687221 */ /* 0x000fe20000010000 */
[C---:B------:R-:W-:Y:S07]  /*5dc0*/  HMMA.16816.F32 R44, R80.reuse, R52, R44 ;  /* 0x00000034502c723c */ /* 0x040fee000000182c */
[----:B------:R-:W-:Y:S01]  /*5dd0*/  MUFU.EX2 R126, R126 ;  /* 0x0000007e007e7308 */ /* 0x000fe20000000800 */
[----:B-1----:R-:W-:Y:S01]  /*5de0*/  F2FP.F16.F32.PACK_AB R52, R118, R109 ;  /* 0x0000006d7634723e */ /* 0x002fe200000000ff */
[----:B------:R-:W-:Y:S01]  /*5df0*/  FADD.FTZ R102, R101, R102 ;  /* 0x0000006665667221 */ /* 0x000fe20000010000 */
[----:B----4-:R-:W-:Y:S01]  /*5e00*/  F2FP.F16.F32.PACK_AB R53, R110, R115 ;  /* 0x000000736e35723e */ /* 0x010fe200000000ff */
[----:B-----5:R-:W1:Y:S06]  /*5e10*/  LDSM.16.MT88.4 R72, [R134+0x8400] ;  /* 0x008400008648783b */ /* 0x020e6c0000004200 */
[----:B------:R-:W-:Y:S01]  /*5e20*/  MUFU.EX2 R128, R128 ;  /* 0x0000008000807308 */ /* 0x000fe20000000800 */
[----:B------:R-:W-:Y:S03]  /*5e30*/  HMMA.16816.F32 R48, R80, R54, R48 ;  /* 0x000000365030723c */ /* 0x000fe60000001830 */
[----:B------:R-:W-:Y:S06]  /*5e40*/  F2FP.F16.F32.PACK_AB R54, R116, R117 ;  /* 0x000000757436723e */ /* 0x000fec00000000ff */
[----:B------:R-:W-:Y:S01]  /*5e50*/  MUFU.EX2 R125, R125 ;  /* 0x0000007d007d7308 */ /* 0x000fe20000000800 */
[----:B------:R-:W-:Y:S01]  /*5e60*/  F2FP.F16.F32.PACK_AB R55, R120, R114 ;  /* 0x000000727837723e */ /* 0x000fe200000000ff */
[----:B------:R-:W-:Y:S01]  /*5e70*/  FADD.FTZ R104, R109, R104 ;  /* 0x000000686d687221 */ /* 0x000fe20000010000 */
[----:B------:R-:W-:Y:S07]  /*5e80*/  MOV R0, R86 ;  /* 0x0000005600007202 */ /* 0x000fee0000000f00 */
[----:B------:R-:W3:Y:S01]  /*5e90*/  MUFU.EX2 R129, R129 ;  /* 0x0000008100817308 */ /* 0x000ee20000000800 */
[----:B------:R-:W-:Y:S01]  /*5ea0*/  FADD.FTZ R115, R115, R102 ;  /* 0x0000006673737221 */ /* 0x000fe20000010000 */
[----:B------:R-:W-:Y:S01]  /*5eb0*/  FADD.FTZ R118, R118, R104 ;  /* 0x0000006876767221 */ /* 0x000fe20000010000 */
[C---:B------:R-:W-:Y:S05]  /*5ec0*/  HMMA.16816.F32 R4, R52.reuse, R56, R4 ;  /* 0x000000383404723c */ /* 0x040fea0000001804 */
[----:B------:R-:W-:Y:S01]  /*5ed0*/  FADD.FTZ R115, R110, R115 ;  /* 0x000000736e737221 */ /* 0x000fe20000010000 */
[----:B------:R-:W-:Y:S02]  /*5ee0*/  FADD.FTZ R118, R117, R118 ;  /* 0x0000007675767221 */ /* 0x000fe40000010000 */
[C---:B------:R-:W-:Y:S01]  /*5ef0*/  HMMA.16816.F32 R8, R52.reuse, R58, R8 ;  /* 0x0000003a3408723c */ /* 0x040fe20000001808 */
[----:B------:R-:W4:Y:S02]  /*5f00*/  LDSM.16.MT88.4 R56, [R100+0x2400] ;  /* 0x002400006438783b */ /* 0x000f240000004200 */
[----:B---3--:R-:W-:Y:S01]  /*5f10*/  F2FP.F16.F32.PACK_AB R90, R130, R129 ;  /* 0x00000081825a723e */ /* 0x008fe200000000ff */
[----:B------:R-:W-:Y:S01]  /*5f20*/  FADD.FTZ R114, R114, R115 ;  /* 0x0000007372727221 */ /* 0x000fe20000010000 */
[----:B------:R-:W-:Y:S03]  /*5f30*/  FADD.FTZ R116, R116, R118 ;  /* 0x0000007674747221 */ /* 0x000fe60000010000 */
[C---:B------:R-:W-:Y:S03]  /*5f40*/  HMMA.16816.F32 R12, R52.reuse, R60, R12 ;  /* 0x0000003c340c723c */ /* 0x040fe6000000180c */
[----:B------:R-:W-:Y:S01]  /*5f50*/  FADD.FTZ R114, R120, R114 ;  /* 0x0000007278727221 */ /* 0x000fe20000010000 */
[----:B------:R-:W-:Y:S04]  /*5f60*/  FADD.FTZ R116, R121, R116 ;  /* 0x0000007479747221 */ /* 0x000fe80000010000 */
        /* <DEDUP_REMOVED lines=8> */
[C---:B-1----:R-:W-:Y:S03]  /*5ff0*/  HMMA.16816.F32 R36, R52.reuse, R72, R36 ;  /* 0x000000483424723c */ /* 0x042fe60000001824 */
[-CC-:B------:R-:W-:Y:S01]  /*6000*/  FFMA.FTZ R72, R111, R87.reuse, -R96.reuse ;  /* 0x000000576f487223 */ /* 0x180fe20000010860 */
[----:B------:R-:W-:Y:S01]  /*6010*/  FFMA.FTZ R96, R88, R87, -R96 ;  /* 0x0000005758607223 */ /* 0x000fe20000010860 */
[----:B------:R-:W-:Y:S01]  /*6020*/  F2FP.F16.F32.PACK_AB R88, R127, R126 ;  /* 0x0000007e7f58723e */ /* 0x000fe200000000ff */
[----:B------:R-:W1:Y:S02]  /*6030*/  MUFU.EX2 R111, R119 ;  /* 0x00000077006f7308 */ /* 0x000e640000000800 */
[C---:B------:R-:W-:Y:S08]  /*6040*/  HMMA.16816.F32 R40, R52.reuse, R74, R40 ;  /* 0x0000004a3428723c */ /* 0x040ff00000001828 */
[----:B------:R-:W3:Y:S10]  /*6050*/  MUFU.EX2 R119, R72 ;  /* 0x0000004800777308 */ /* 0x000ef40000000800 */
[----:B------:R2:W-:Y:S01]  /*6060*/  MUFU.EX2 R131, R96 ;  /* 0x0000006000837308 */ /* 0x0005e20000000800 */
[C---:B----4-:R-:W-:Y:S09]  /*6070*/  HMMA.16816.F32 R44, R52.reuse, R56, R44 ;  /* 0x00000038342c723c */ /* 0x050ff2000000182c */
        /* <DEDUP_REMOVED lines=10> */
[----:B--2---:R-:W-:Y:S01]  /*6120*/  LDSM.16.MT88.4 R96, [R100+0x1c00] ;  /* 0x001c00006460783b */ /* 0x004fe20000004200 */
[----:B----4-:R-:W-:Y:S01]  /*6130*/  F2FP.F16.F32.PACK_AB R89, R125, R128 ;  /* 0x000000807d59723e */ /* 0x010fe200000000ff */
        /* <DEDUP_REMOVED lines=44> */
.L_x_9433:
        /* <DEDUP_REMOVED lines=11> */
.L_x_9448:
[----:B----4-:R-:W-:Y:S01]  /*64b0*/  FADD.FTZ R6, R159, R6 ;  /* 0x000000069f067221 */ /* 0x010fe20000010000 */
[----:B------:R-:W-:Y:S01]  /*64c0*/  FSETP.NE.FTZ.AND P1, PT, R8, RZ, PT ;  /* 0x000000ff0800720b */ /* 0x000fe20003f35000 */
[----:B------:R-:W2:Y:S01]  /*64d0*/  MUFU.RCP R7, R8 ;  /* 0x0000000800077308 */ /* 0x000ea20000001000 */
[----:B------:R-:W-:Y:S01]  /*64e0*/  SHF.L.U32 R9, R133, 0x1, RZ ;  /* 0x0000000185097819 */ /* 0x000fe200000006ff */
[----:B------:R-:W-:Y:S05]  /*64f0*/  WARPSYNC.ALL ;  /* 0x0000000000007948 */ /* 0x000fea0003800000 */
[----:B------:R-:W-:Y:S01]  /*6500*/  FSETP.NE.FTZ.AND P0, PT, R6, RZ, PT ;  /* 0x000000ff0600720b */ /* 0x000fe20003f15000 */
[----:B------:R-:W4:Y:S01]  /*6510*/  MUFU.RCP R5, R6 ;  /* 0x0000000600057308 */ /* 0x000f220000001000 */
[----:B------:R-:W-:-:S02]  /*6520*/  LOP3.LUT R136, R136, 0x6, R9, 0xf8, !PT ;  /* 0x0000000688887812 */ /* 0x000fc400078ef809 */
[----:B------:R-:W-:Y:S02]  /*6530*/  MOV R84, 0xff800000 ;  /* 0xff80000000547802 */ /* 0x000fe40000000f00 */
[----:B------:R-:W-:Y:S02]  /*6540*/  LOP3.LUT R136, R136, 0x20, R150, 0xf8, !PT ;  /* 0x0000002088887812 */ /* 0x000fe400078ef896 */
[----:B------:R-:W-:Y:S01]  /*6550*/  MOV R0, 0xff800000 ;  /* 0xff80000000007802 */ /* 0x000fe20000000f00 */
[----:B------:R-:W1:Y:S01]  /*6560*/  @P1 MUFU.LG2 R8, R8 ;  /* 0x0000000800081308 */ /* 0x000e620000000c00 */
[----:B------:R-:W-:Y:S02]  /*6570*/  LOP3.LUT R136, R136, R149, RZ, 0xfc, !PT ;  /* 0x0000009588887212 */ /* 0x000fe400078efcff */
[----:B--2---:R-:W-:-:S05]  /*6580*/  FSEL R7, R7, 1, P1 ;  /* 0x3f80000007077808 */ /* 0x004fca0000800000 */
[----:B------:R-:W2:Y:S01]  /*6590*/  @P0 MUFU.LG2 R6, R6 ;  /* 0x0000000600060308 */ /* 0x000ea20000000c00 */
        /* <DEDUP_REMOVED lines=9> */
[----:B-1----:R-:W-:Y:S01]  /*6630*/  @P1 FMUL.FTZ R8, R8, 0.69314718246459960938 ;  /* 0x3f31721808081820 */ /* 0x002fe20000410000 */
[C---:B------:R-:W-:Y:S01]  /*6640*/  FMUL.FTZ R64, R7.reuse, R64 ;  /* 0x0000004007407220 */ /* 0x040fe20000410000 */
[C---:B------:R-:W-:Y:S01]  /*6650*/  FMUL.FTZ R65, R7.reuse, R65 ;  /* 0x0000004107417220 */ /* 0x040fe20000410000 */
[C---:B------:R-:W-:Y:S01]  /*6660*/  FMUL.FTZ R60, R7.reuse, R60 ;  /* 0x0000003c073c7220 */ /* 0x040fe20000410000 */
[----:B-----5:R-:W-:Y:S01]  /*6670*/  @P1 FFMA.FTZ R0, R4, R86, R8 ;  /* 0x0000005604001223 */ /* 0x020fe20000010008 */
[C---:B------:R-:W-:Y:S01]  /*6680*/  FMUL.FTZ R61, R7.reuse, R61 ;  /* 0x0000003d073d7220 */ /* 0x040fe20000410000 */
[C---:B------:R-:W-:Y:S01]  /*6690*/  FMUL.FTZ R56, R7.reuse, R56 ;  /* 0x0000003807387220 */ /* 0x040fe20000410000 */
[C---:B------:R-:W-:Y:S01]  /*66a0*/  FMUL.FTZ R57, R7.reuse, R57 ;  /* 0x0000003907397220 */ /* 0x040fe20000410000 */
[----:B--2---:R-:W-:Y:S01]  /*66b0*/  @P0 FMUL.FTZ R6, R6, 0.69314718246459960938 ;  /* 0x3f31721806060820 */ /* 0x004fe20000410000 */
[C---:B------:R-:W-:Y:S01]  /*66c0*/  FMUL.FTZ R52, R7.reuse, R52 ;  /* 0x0000003407347220 */ /* 0x040fe20000410000 */
[C---:B------:R-:W-:Y:S01]  /*66d0*/  FMUL.FTZ R53, R7.reuse, R53 ;  /* 0x0000003507357220 */ /* 0x040fe20000410000 */
[C---:B------:R-:W-:Y:S01]  /*66e0*/  FMUL.FTZ R36, R7.reuse, R36 ;  /* 0x0000002407247220 */ /* 0x040fe20000410000 */
[----:B------:R-:W-:Y:S01]  /*66f0*/  @P0 FFMA.FTZ R84, R4, R85, R6 ;  /* 0x0000005504540223 */ /* 0x000fe20000010006 */
        /* <DEDUP_REMOVED lines=31> */
[----:B------:R-:W-:Y:S01]  /*68f0*/  SHF.R.U32.HI R85, RZ, 0x2, R133 ;  /* 0x00000002ff557819 */ /* 0x000fe20000011685 */
        /* <DEDUP_REMOVED lines=31> */
[----:B-1----:R-:W3:Y:S04]  /*6af0*/  LD.E.64 R52, desc[UR4][R2.64+0xb0] ;  /* 0x0000b00402347980 */ /* 0x002ee8000c101b00 */
[----:B--2---:R-:W2:Y:S04]  /*6b00*/  LD.E R54, desc[UR4][R2.64+0xcc] ;  /* 0x0000cc0402367980 */ /* 0x004ea8000c101900 */
[----:B----4-:R-:W4:Y:S04]  /*6b10*/  LD.E R4, desc[UR4][R2.64+0x60] ;  /* 0x0000600402047980 */ /* 0x010f28000c101900 */
[----:B------:R-:W2:Y:S01]  /*6b20*/  LD.E.64 R56, desc[UR4][R2.64+0x78] ;  /* 0x0000780402387980 */ /* 0x000ea2000c101b00 */
[----:B---3--:R-:W-:-:S04]  /*6b30*/  LOP3.LUT R5, R132, 0xd8, RZ, 0xc0, !PT ;  /* 0x000000d884057812 */ /* 0x008fc800078ec0ff */
[----:B------:R-:W-:Y:S01]  /*6b40*/  LOP3.LUT R5, R5, 0x18, R137, 0x78, !PT ;  /* 0x0000001805057812 */ /* 0x000fe200078e7889 */
[----:B------:R-:W5:Y:S03]  /*6b50*/  LD.E.64 R2, desc[UR4][R2.64+0xa8] ;  /* 0x0000a80402027980 */ /* 0x000f66000c101b00 */
[----:B------:R-:W-:-:S05]  /*6b60*/  LOP3.LUT R5, R5, 0xf24, R132, 0xf8, !PT ;  /* 0x00000f2405057812 */ /* 0x000fca00078ef884 */
[----:B------:R-:W-:Y:S01]  /*6b70*/  IMAD R135, R5, 0x4, R135 ;  /* 0x0000000405877824 */ /* 0x000fe200078e0287 */
[----:B------:R-:W-:Y:S01]  /*6b80*/  BAR.SYNC.DEFER_BLOCKING 0x0 ;  /* 0x0000000000007b1d */ /* 0x000fe20000010000 */
[----:B------:R-:W-:Y:S01]  /*6b90*/  IMAD.SHL.U32 R147, R147, 0x40, RZ ;  /* 0x0000004093937824 */ /* 0x000fe200078e00ff */
[----:B------:R-:W-:-:S04]  /*6ba0*/  LOP3.LUT R132, R132, 0x1c, RZ, 0xc0, !PT ;  /* 0x0000001c84847812 */ /* 0x000fc800078ec0ff */
        /* <DEDUP_REMOVED lines=13> */
[----:B------:R-:W-:-:S04]  /*6c80*/  LOP3.LUT R137, R137, 0x30, RZ, 0xc0, !PT ;  /* 0x0000003089897812 */ /* 0x000fc800078ec0ff */
[----:B------:R-:W-:Y:S01]  /*6c90*/  LOP3.LUT R85, R137, 0x7, R85, 0xf8, !PT ;  /* 0x0000000789557812 */ /* 0x000fe200078ef855 */
[----:B------:R-:W-:-:S04]  /*6ca0*/  IMAD R52, R52, UR8, R153 ;  /* 0x0000000834347c24 */ /* 0x000fc8000f8e0299 */
[----:B----4-:R-:W-:Y:S02]  /*6cb0*/  IMAD R152, R52, R4, R152 ;  /* 0x0000000434987224 */ /* 0x010fe400078e0298 */
[----:B------:R4:W1:Y:S01]  /*6cc0*/  LDS.128 R4, [R135+0x5800] ;  /* 0x0058000087047984 */ /* 0x0008620000000c00 */
[----:B------:R-:W-:Y:S01]  /*6cd0*/  SHF.R.U32.HI R52, RZ, 0x3, R133 ;  /* 0x00000003ff347819 */ /* 0x000fe20000011685 */
[----:B------:R-:W-:-:S04]  /*6ce0*/  IMAD R53, R53, R152, R147 ;  /* 0x0000009835357224 */ /* 0x000fc800078e0293 */
[----:B------:R-:W-:Y:S02]  /*6cf0*/  IMAD R52, R52, 0x60, R132 ;  /* 0x0000006034347824 */ /* 0x000fe400078e0284 */
[----:B--2---:R-:W-:-:S05]  /*6d00*/  IMAD R54, R53, R54, RZ ;  /* 0x0000003635367224 */ /* 0x004fca00078e02ff */
[----:B------:R-:W-:-:S04]  /*6d10*/  IADD3 R52, P0, PT, R52, R54, RZ ;  /* 0x0000003634347210 */ /* 0x000fc80007f1e0ff */
[----:B------:R-:W-:Y:S02]  /*6d20*/  LEA.HI.X.SX32 R54, R54, RZ, 0x1, P0 ;  /* 0x000000ff36367211 */ /* 0x000fe400000f0eff */
[----:B------:R-:W-:-:S04]  /*6d30*/  LEA R56, P0, R52, R56, 0x2 ;  /* 0x0000003834387211 */ /* 0x000fc800078010ff */
[----:B------:R-:W-:Y:S01]  /*6d40*/  LEA.HI.X R57, R52, R57, R54, 0x2, P0 ;  /* 0x0000003934397211 */ /* 0x000fe200000f1436 */
[----:B---34-:R-:W-:Y:S08]  /*6d50*/  @P1 BRA `(.L_x_9443) ;  /* 0x0000000000281947 */ /* 0x018ff00003800000 */
        /* <DEDUP_REMOVED lines=10> */
.L_x_9443:
[----:B------:R-:W-:Y:S05]  /*6e00*/  BSYNC.RECONVERGENT B0 ;  /* 0x0000000000007941 */ /* 0x000fea0003800200 */
.L_x_9442:
        /* <DEDUP_REMOVED lines=13> */
[----:B--2--5:R-:W-:Y:S05]  /*6ee0*/  RET.REL.NODEC R146 `(_ZN5flash24flash_fwd_splitkv_kernelI23Flash_fwd_kernel_traitsILi96ELi64ELi64ELi4ELb0ELb0EN7cutlass6half_tE19Flash_kernel_traitsILi96ELi64ELi64ELi4ES3_EELb0ELb0ELb0ELb1ELb1ELb1ELb1ELb0EEEvNS_16Flash_fwd_paramsE) ;  /* 0xffffff9092447950 */ /* 0x024fea0003c3ffff */
.L_x_9441:
[----:B------:R-:W-:Y:S01]  /*6ef0*/  MOV R0, 0x1f ;  /* 0x0000001f00007802 */ /* 0x000fe20000000f00 */
[----:B------:R-:W-:Y:S01]  /*6f00*/  IMAD.MOV.U32 R5, RZ, RZ, 0x2 ;  /* 0x00000002ff057424 */ /* 0x000fe200078e00ff */
[----:B------:R-:W-:Y:S01]  /*6f10*/  MOV R7, R162 ;  /* 0x000000a200077202 */ /* 0x000fe20000000f00 */
[----:B------:R-:W-:-:S07]  /*6f20*/  IMAD.MOV.U32 R6, RZ, RZ, -0x1 ;  /* 0xffffffffff067424 */ /* 0x000fce00078e00ff */
[----:B-1---5:R-:W-:Y:S05]  /*6f30*/  WARPSYNC.COLLECTIVE R6, `(.L_x_9444) ;  /* 0x0000000006087348 */ /* 0x022fea0003c00000 */
[----:B------:R2:W3:Y:S02]  /*6f40*/  SHFL.BFLY P0, R0, R7, R5, R0 ;  /* 0x0c00000507007389 */ /* 0x0004e40000000000 */
[----:B-123-5:R-:W-:Y:S05]  /*6f50*/  ENDCOLLECTIVE ;  /* 0x000000000000791b */ /* 0x02efea0003800000 */
.L_x_9444:
        /* <DEDUP_REMOVED lines=8> */
.L_x_9445:
        /* <DEDUP_REMOVED lines=8> */
.L_x_9446:
[----:B------:R-:W-:Y:S01]  /*7060*/  FADD.FTZ R159, R0, R159 ;  /* 0x0000009f009f7221 */ /* 0x000fe20000010000 */
[----:B------:R-:W-:Y:S01]  /*7070*/  MOV R0, 0x1f ;  /* 0x0000001f00007802 */ /* 0x000fe20000000f00 */
[----:B------:R-:W-:-:S03]  /*7080*/  IMAD.MOV.U32 R5, RZ, RZ, 0x1 ;  /* 0x00000001ff057424 */ /* 0x000fc600078e00ff */
[----:B------:R-:W-:-:S07]  /*7090*/  MOV R7, R159 ;  /* 0x0000009f00077202 */ /* 0x000fce0000000f00 */
[----:B------:R-:W-:Y:S05]  /*70a0*/  WARPSYNC.COLLECTIVE R6, `(.L_x_9447) ;  /* 0x0000000006087348 */ /* 0x000fea0003c00000 */
[----:B------:R1:W2:Y:S02]  /*70b0*/  SHFL.BFLY P0, R0, R7, R5, R0 ;  /* 0x0c00000507007389 */ /* 0x0002a40000000000 */
[----:B-12---:R-:W-:Y:S05]  /*70c0*/  ENDCOLLECTIVE ;  /* 0x000000000000791b */ /* 0x006fea0003800000 */
.L_x_9447:
[----:B------:R-:W-:Y:S01]  /*70d0*/  MOV R6, R0 ;  /* 0x0000000000067202 */ /* 0x000fe20000000f00 */
[----:B------:R-:W-:Y:S06]  /*70e0*/  BRA `(.L_x_9448) ;  /* 0xfffffff000f07947 */ /* 0x000fec000383ffff */
.L_x_9449:
        /* <DEDUP_REMOVED lines=9> */
.L_x_11719:


//--------------------- .text._ZN5flash24flash_fwd_splitkv_kernelI23Flash_fwd_kernel_traitsILi96ELi64ELi64ELi4ELb0ELb0EN7cutlass6half_tE19Flash_kernel_traitsILi96ELi64ELi64ELi4ES3_EELb0ELb0ELb1ELb0ELb0ELb0ELb1ELb0EEEvNS_16Flash_fwd_paramsE --------------------------
	.section	.text._ZN5flash24flash_fwd_splitkv_kernelI23Flash_fwd_kernel_traitsILi96ELi64ELi64ELi4ELb0ELb0EN7cutlass6half_tE19Flash_kernel_traitsILi96ELi64ELi64ELi4ES3_EELb0ELb0ELb1ELb0ELb0ELb0ELb1ELb0EEEvNS_16Flash_fwd_paramsE,"ax",@progbits
	.align	128
        .global         _ZN5flash24flash_fwd_splitkv_kernelI23Flash_fwd_kernel_traitsILi96ELi64ELi64ELi4ELb0ELb0EN7cutlass6half_tE19Flash_kernel_traitsILi96ELi64ELi64ELi4ES3_EELb0ELb0ELb1ELb0ELb0ELb0ELb1ELb0EEEvNS_16Flash_fwd_paramsE
        .type           _ZN5flash24flash_fwd_splitkv_kernelI23Flash_fwd_kernel_traitsILi96ELi64ELi64ELi4ELb0ELb0EN7cutlass6half_tE19Flash_kernel_traitsILi96ELi64ELi64ELi4ES3_EELb0ELb0ELb1ELb0ELb0ELb0ELb1ELb0EEEvNS_16Flash_fwd_paramsE,@function
        .size           _ZN5flash24flash_fwd_splitkv_kernelI23Flash_fwd_kernel_traitsILi96ELi64ELi64ELi4ELb0ELb0EN7cutlass6half_tE19Flash_kernel_traitsILi96ELi64ELi64ELi4ES3_EELb0ELb0ELb1ELb0ELb0ELb0ELb1ELb0EEEvNS_16Flash_fwd_paramsE,(.L_x_11720 - _ZN5flash24flash_fwd_splitkv_kernelI23Flash_fwd_kernel_traitsILi96ELi64ELi64ELi4ELb0ELb0EN7cutlass6half_tE19Flash_kernel_traitsILi96ELi64ELi64ELi4ES3_EELb0ELb0ELb1ELb0ELb0ELb0ELb1ELb0EEEvNS_16Flash_fwd_paramsE)
        .other          _ZN5flash24flash_fwd_splitkv_kernelI23Flash_fwd_kernel_traitsILi96ELi64ELi64ELi4ELb0ELb0EN7cutlass6half_tE19Flash_kernel_traitsILi96ELi64ELi64ELi4ES3_EELb0ELb0ELb1ELb0ELb0ELb0ELb1ELb0EEEvNS_16Flash_fwd_paramsE,@"STO_CUDA_ENTRY STV_DEFAULT"
_ZN5flash24flash_fwd_splitkv_kernelI23Flash_fwd_kernel_traitsILi96ELi64ELi64ELi4ELb0ELb0EN7cutlass6half_tE19Flash_kernel_traitsILi96ELi64ELi64ELi4ES3_EELb0ELb0ELb1ELb0ELb0ELb0ELb1ELb0EEEvNS_16Flash_fwd_paramsE:
.text._ZN5flash24flash_fwd_splitkv_kernelI23Flash_fwd_kernel_traitsILi96ELi64ELi64ELi4ELb0ELb0EN7cutlass6half_tE19Flash_kernel_traitsILi96ELi64ELi64ELi4ES3_EELb0ELb0ELb1ELb0ELb0ELb0ELb1ELb0EEEvNS_16Flash_fwd_paramsE:
        /* <DEDUP_REMOVED lines=29> */
[----:B------:R-:W-:Y:S05]  /*01d0*/  CALL.REL.NOINC `($_ZN5flash24flash_fwd_splitkv_kernelI23Flash_fwd_kernel_traitsILi96ELi64ELi64ELi4ELb0ELb0EN7cutlass6half_tE19Flash_kernel_traitsILi96ELi64ELi64ELi4ES3_EELb0ELb0ELb1ELb0ELb0ELb0ELb1ELb0EEEvNS_16Flash_fwd_paramsE$_ZN5flash30compute_attn_1rowblock_splitkvI23Flash_fwd_kernel_traitsILi96ELi64ELi64ELi4ELb0ELb0EN7cutlass6half_tE19Flash_kernel_traitsILi96ELi64ELi64ELi4ES3_EELb0ELb0ELb1ELb0ELb0ELb0ELb1ELb0ENS_16Flash_fwd_paramsEEEvRKT8_iiiii) ;  /* 0x0000000000087944 */ /* 0x000fea0003c00000 */
[----:B------:R-:W-:Y:S05]  /*01e0*/  BSYNC.RECONVERGENT B2 ;  /* 0x0000000000027941 */ /* 0x000fea0003800200 */
.L_x_9450:
[----:B------:R-:W-:Y:S05]  /*01f0*/  EXIT ;  /* 0x000000000000794d */ /* 0x000fea0003800000 */
        .type           $_ZN5flash24flash_fwd_splitkv_kernelI23Flash_fwd_kernel_traitsILi96ELi64ELi64ELi4ELb0ELb0EN7cutlass6half_tE19Flash_kernel_traitsILi96ELi64ELi64ELi4ES3_EELb0ELb0ELb1ELb0ELb0ELb0ELb1ELb0EEEvNS_16Flash_fwd_paramsE$_ZN5flash30compute_attn_1rowblock_splitkvI23Flash_fwd_kernel_traitsILi96ELi64ELi64ELi4ELb0ELb0EN7cutlass6half_tE19Flash_kernel_traitsILi96ELi64ELi64ELi4ES3_EELb0ELb0ELb1ELb0ELb0ELb0ELb1ELb0ENS_16Flash_fwd_paramsEEEvRKT8_iiiii,@function
        .size           $_ZN5flash24flash_fwd_splitkv_kernelI23Flash_fwd_kernel_traitsILi96ELi64ELi64ELi4ELb0ELb0EN7cutlass6half_tE19Flash_kernel_traitsILi96ELi64ELi64ELi4ES3_EELb0ELb0ELb1ELb0ELb0ELb0ELb1ELb0EEEvNS_16Flash_fwd_paramsE$_ZN5flash30compute_attn_1rowblock_splitkvI23Flash_fwd_kernel_traitsILi96ELi64ELi64ELi4ELb0ELb0EN7cutlass6half_tE19Flash_kernel_traitsILi96ELi64ELi64ELi4ES3_EELb0ELb0ELb1ELb0ELb0ELb0ELb1ELb0ENS_16Flash_fwd_paramsEEEvRKT8_iiiii,(.L_x_11720 - $_ZN5flash24flash_fwd_splitkv_kernelI23Flash_fwd_kernel_traitsILi96ELi64ELi64ELi4ELb0ELb0EN7cutlass6half_tE19Flash_kernel_traitsILi96ELi64ELi64ELi4ES3_EELb0ELb0ELb1ELb0ELb0ELb0ELb1ELb0EEEvNS_16Flash_fwd_paramsE$_ZN5flash30compute_attn_1rowblock_splitkvI23Flash_fwd_kernel_traitsILi96ELi64ELi64ELi4ELb0ELb0EN7cutlass6half_tE19Flash_kernel_traitsILi96ELi64ELi64ELi4ES3_EELb0ELb0ELb1ELb0ELb0ELb0ELb1ELb0ENS_16Flash_fwd_paramsEEEvRKT8_iiiii)
$_ZN5flash24flash_fwd_splitkv_kernelI23Flash_fwd_kernel_traitsILi96ELi64ELi64ELi4ELb0ELb0EN7cutlass6half_tE19Flash_kernel_traitsILi96ELi64ELi64ELi4ES3_EELb0ELb0ELb1ELb0ELb0ELb0ELb1ELb0EEEvNS_16Flash_fwd_paramsE$_ZN5flash30compute_attn_1rowblock_splitkvI23Flash_fwd_kernel_traitsILi96ELi64ELi64ELi4ELb0ELb0EN7cutlass6half_tE19Flash_kernel_traitsILi96ELi64ELi64ELi4ES3_EELb0ELb0ELb1ELb0ELb0ELb0ELb1ELb0ENS_16Flash_fwd_paramsEEEvRKT8_iiiii:
        /* <DEDUP_REMOVED lines=38> */
.L_x_9452:
[----:B------:R-:W-:Y:S05]  /*0460*/  BSYNC.RECONVERGENT B0 ;  /* 0x0000000000007941 */ /* 0x000fea0003800200 */
.L_x_9451:
[----:B------:R-:W-:Y:S04]  /*0470*/  BSSY.RECONVERGENT B0, `(.L_x_9453) ;  /* 0x0000007000007945 */ /* 0x000fe80003800200 */
[----:B------:R-:W-:Y:S05]  /*0480*/  @!P3 BRA `(.L_x_9454) ;  /* 0x000000000014b947 */ /* 0x000fea0003800000 */
[----:B-----5:R-:W3:Y:S02]  /*0490*/  LD.E.U8 R0, desc[UR4][R84.64+0x1b2] ;  /* 0x0001b20454007980 */ /* 0x020ee4000c101100 */
[----:B---3--:R-:W-:-:S13]  /*04a0*/  ISETP.NE.AND P1, PT, R0, RZ, PT ;  /* 0x000000ff0000720c */ /* 0x008fda0003f25270 */
[----:B------:R-:W3:Y:S02]  /*04b0*/  @P1 LD.E R7, desc[UR4][R10.64+0x4] ;  /* 0x000004040a071980 */ /* 0x000ee4000c101900 */
[----:B---3--:R-:W-:-:S06]  /*04c0*/  @P1 IADD3 R0, PT, PT, R7, -R14, RZ ;  /* 0x8000000e07001210 */ /* 0x008fcc0007ffe0ff */
[----:B------:R3:W5:Y:S02]  /*04d0*/  @!P1 LD.E R0, desc[UR4][R10.64] ;  /* 0x000000040a009980 */ /* 0x000764000c101900 */
.L_x_9454:
[----:B------:R-:W-:Y:S05]  /*04e0*/  BSYNC.RECONVERGENT B0 ;  /* 0x0000000000007941 */ /* 0x000fea0003800200 */
.L_x_9453:
        /* <DEDUP_REMOVED lines=8> */
.L_x_9456:
[----:B------:R-:W4:Y:S01]  /*0570*/  LD.E.64 R6, desc[UR4][R84.64+0x108] ;  /* 0x0001080454067980 */ /* 0x000f22000c101b00 */
[----:B------:R-:W-:Y:S01]  /*0580*/  BSSY.RECONVERGENT B0, `(.L_x_9458) ;  /* 0x0000006000007945 */ /* 0x000fe20003800200 */
[----:B----4-:R-:W-:Y:S01]  /*0590*/  ISETP.NE.U32.AND P0, PT, R6, RZ, PT ;  /* 0x000000ff0600720c */ /* 0x010fe20003f05070 */
[----:B------:R-:W-:-:S03]  /*05a0*/  IMAD.MOV.U32 R6, RZ, RZ, RZ ;  /* 0x000000ffff067224 */ /* 0x000fc600078e00ff */
[----:B------:R-:W-:-:S13]  /*05b0*/  ISETP.NE.AND.EX P0, PT, R7, RZ, PT, P0 ;  /* 0x000000ff0700720c */ /* 0x000fda0003f05300 */
[----:B------:R-:W-:Y:S05]  /*05c0*/  @!P0 BRA `(.L_x_9459) ;  /* 0x0000000000048947 */ /* 0x000fea0003800000 */
[----:B------:R4:W5:Y:S02]  /*05d0*/  LD.E R6, desc[UR4][R84.64+0xbc] ;  /* 0x0000bc0454067980 */ /* 0x000964000c101900 */
.L_x_9459:
[----:B------:R-:W-:Y:S05]  /*05e0*/  BSYNC.RECONVERGENT B0 ;  /* 0x0000000000007941 */ /* 0x000fea0003800200 */
.L_x_9458:
[----:B-----5:R-:W-:Y:S02]  /*05f0*/  IADD3 R0, PT, PT, R6, R0, -R13 ;  /* 0x0000000006007210 */ /* 0x020fe40007ffe80d */
.L_x_9457:
[----:B------:R-:W-:Y:S05]  /*0600*/  BSYNC.RECONVERGENT B1 ;  /* 0x0000000000017941 */ /* 0x000fea0003800200 */
.L_x_9455:
[----:B------:R-:W-:Y:S01]  /*0610*/  IMAD.SHL.U32 R8, R147, 0x40, RZ ;  /* 0x0000004093087824 */ /* 0x000fe200078e00ff */
[----:B------:R-:W-:Y:S01]  /*0620*/  MOV R6, R146 ;  /* 0x0000009200067202 */ /* 0x000fe20000000f00 */
[----:B------:R-:W-:-:S03]  /*0630*/  IMAD.MOV.U32 R7, RZ, RZ, 0x0 ;  /* 0x00000000ff077424 */ /* 0x000fc600078e00ff */
[----:B------:R-:W-:-:S13]  /*0640*/  ISETP.GT.AND P0, PT, R89, R8, PT ;  /* 0x000000085900720c */ /* 0x000fda0003f04270 */
[----:B-1234-:R-:W-:Y:S05]  /*0650*/  @!P0 RET.REL.NODEC R6 `(_ZN5flash24flash_fwd_splitkv_kernelI23Flash_fwd_kernel_traitsILi96ELi64ELi64ELi4ELb0ELb0EN7cutlass6half_tE19Flash_kernel_traitsILi96ELi64ELi64ELi4ES3_EELb0ELb0ELb1ELb0ELb0ELb0ELb1ELb0EEEvNS_16Flash_fwd_paramsE) ;  /* 0xfffffff806688950 */ /* 0x01efea0003c3ffff */
        /* <DEDUP_REMOVED lines=74> */
.L_x_9462:
[----:B------:R-:W-:Y:S05]  /*0b00*/  BSYNC.RECONVERGENT B0 ;  /* 0x0000000000007941 */ /* 0x000fea0003800200 */
.L_x_9461:
        /* <DEDUP_REMOVED lines=16> */
.L_x_9464:
[----:B------:R-:W-:Y:S05]  /*0c10*/  BSYNC.RECONVERGENT B0 ;  /* 0x0000000000007941 */ /* 0x000fea0003800200 */
.L_x_9463:
        /* <DEDUP_REMOVED lines=15> */
.L_x_9466:
[----:B------:R-:W-:Y:S05]  /*0d10*/  BSYNC.RECONVERGENT B0 ;  /* 0x0000000000007941 */ /* 0x000fea0003800200 */
.L_x_9465:
        /* <DEDUP_REMOVED lines=15> */
.L_x_9468:
[----:B------:R-:W-:Y:S05]  /*0e10*/  BSYNC.RECONVERGENT B0 ;  /* 0x0000000000007941 */ /* 0x000fea0003800200 */
.L_x_9467:
        /* <DEDUP_REMOVED lines=13> */
[----:B-123--:R-:W-:Y:S05]  /*0ef0*/  @P6 RET.REL.NODEC R146 `(_ZN5flash24flash_fwd_splitkv_kernelI23Flash_fwd_kernel_traitsILi96ELi64ELi64ELi4ELb0ELb0EN7cutlass6half_tE19Flash_kernel_traitsILi96ELi64ELi64ELi4ES3_EELb0ELb0ELb1ELb0ELb0ELb0ELb1ELb0EEEvNS_16Flash_fwd_paramsE) ;  /* 0xfffffff092406950 */ /* 0x00efea0003c3ffff */
[----:B------:R-:W-:Y:S02]  /*0f00*/  MOV R3, 0xff800000 ;  /* 0xff80000000037802 */ /* 0x000fe40000000f00 */
[----:B------:R-:W-:-:S03]  /*0f10*/  MOV R147, 0x0 ;  /* 0x0000000000937802 */ /* 0x000fc60000000f00 */
[----:B------:R1:W-:Y:S02]  /*0f20*/  ST.E desc[UR4][R4.64+0xc0], R3 ;  /* 0x0000c00304007985 */ /* 0x0003e4000c101904 */
[----:B-1----:R-:W-:Y:S05]  /*0f30*/  RET.REL.NODEC R146 `(_ZN5flash24flash_fwd_splitkv_kernelI23Flash_fwd_kernel_traitsILi96ELi64ELi64ELi4ELb0ELb0EN7cutlass6half_tE19Flash_kernel_traitsILi96ELi64ELi64ELi4ES3_EELb0ELb0ELb1ELb0ELb0ELb0ELb1ELb0EEEvNS_16Flash_fwd_paramsE) ;  /* 0xfffffff092307950 */ /* 0x002fea0003c3ffff */
.L_x_9460:
        /* <DEDUP_REMOVED lines=26> */
[----:B-----5:R-:W1:Y:S08]  /*10e0*/  I2F.RP R12, R6 ;  /* 0x00000006000c7306 */ /* 0x020e700000209400 */
[----:B-1----:R-:W1:Y:S02]  /*10f0*/  MUFU.RCP R14, R12 ;  /* 0x0000000c000e7308 */ /* 0x002e640000001000 */
[----:B-1----:R-:W-:-:S06]  /*1100*/  VIADD R14, R14, 0xffffffe ;  /* 0x0ffffffe0e0e7836 */ /* 0x002fcc0000000000 */
        /* <DEDUP_REMOVED lines=32> */
[----:B------:R-:W-:Y:S01]  /*1310*/  IMAD.MOV.U32 R22, RZ, RZ, RZ ;  /* 0x000000ffff167224 */ /* 0x000fe200078e00ff */
[----:B------:R-:W-:Y:S02]  /*1320*/  IABS R7, R9 ;  /* 0x0000000900077213 */ /* 0x000fe40000000000 */
[----:B---3--:R-:W-:-:S05]  /*1330*/  IADD3 R4, PT, PT, RZ, -R23, RZ ;  /* 0x80000017ff047210 */ /* 0x008fca0007ffe0ff */
[----:B-1----:R-:W-:Y:S01]  /*1340*/  IMAD R15, R4, R10, RZ ;  /* 0x0000000a040f7224 */ /* 0x002fe200078e02ff */
[----:B------:R-:W-:-:S03]  /*1350*/  IABS R4, R154 ;  /* 0x0000009a00047213 */ /* 0x000fc60000000000 */
        /* <DEDUP_REMOVED lines=12> */
[----:B------:R-:W-:-:S06]  /*1420*/  IMAD R4, R13, R4, R2 ;  /* 0x000000040d047224 */ /* 0x000fcc00078e0202 */
[----:B------:R-:W-:Y:S02]  /*1430*/  @P2 IADD3 R6, PT, PT, R6, 0x1, RZ ;  /* 0x0000000106062810 */ /* 0x000fe40007ffe0ff */
[----:B------:R-:W-:Y:S02]  /*1440*/  SHF.R.S32.HI R15, RZ, 0x1f, R4 ;  /* 0x0000001fff0f7819 */ /* 0x000fe40000011404 */
[----:B------:R-:W-:Y:S01]  /*1450*/  MOV R11, R6 ;  /* 0x00000006000b7202 */ /* 0x000fe20000000f00 */
[----:B----4-:R-:W-:-:S04]  /*1460*/  IMAD R6, R141, R4, RZ ;  /* 0x000000048d067224 */ /* 0x010fc800078e02ff */
[----:B------:R-:W-:Y:S01]  /*1470*/  @!P0 IMAD.MOV R11, RZ, RZ, -R11 ;  /* 0x000000ffff0b8224 */ /* 0x000fe200078e0a0b */
[----:B------:R-:W-:Y:S01]  /*1480*/  @!P1 LOP3.LUT R11, RZ, R9, RZ, 0x33, !PT ;  /* 0x00000009ff0b9212 */ /* 0x000fe200078e33ff */
[----:B------:R-:W-:-:S04]  /*1490*/  IMAD R6, R140, R15, R6 ;  /* 0x0000000f8c067224 */ /* 0x000fc800078e0206 */
[----:B------:R-:W-:Y:S01]  /*14a0*/  IMAD R13, R19, R11, RZ ;  /* 0x0000000b130d7224 */ /* 0x000fe200078e02ff */
[----:B--2---:R-:W-:Y:S01]  /*14b0*/  SHF.R.S32.HI R7, RZ, 0x1f, R3 ;  /* 0x0000001fff077819 */ /* 0x004fe20000011403 */
[----:B------:R-:W-:-:S04]  /*14c0*/  IMAD R10, R21, R3, RZ ;  /* 0x00000003150a7224 */ /* 0x000fc800078e02ff */
[C---:B------:R-:W-:Y:S02]  /*14d0*/  IMAD R10, R20.reuse, R7, R10 ;  /* 0x00000007140a7224 */ /* 0x040fe400078e020a */
[----:B------:R-:W-:-:S04]  /*14e0*/  IMAD.WIDE.U32 R20, R20, R3, RZ ;  /* 0x0000000314147225 */ /* 0x000fc800078e00ff */
[----:B------:R-:W-:Y:S02]  /*14f0*/  IMAD.IADD R21, R21, 0x1, R10 ;  /* 0x0000000115157824 */ /* 0x000fe400078e020a */
        /* <DEDUP_REMOVED lines=9> */
[----:B------:R-:W-:Y:S01]  /*1590*/  MOV R10, R18 ;  /* 0x00000012000a7202 */ /* 0x000fe20000000f00 */
[----:B------:R-:W-:Y:S01]  /*15a0*/  IMAD.IADD R11, R13, 0x1, R6 ;  /* 0x000000010d0b7824 */ /* 0x000fe200078e0206 */
[----:B------:R-:W-:Y:S05]  /*15b0*/  BRA `(.L_x_9471) ;  /* 0x0000000400487947 */ /* 0x000fea0003800000 */
.L_x_9470:
        /* <DEDUP_REMOVED lines=40> */
[----:B------:R-:W-:Y:S02]  /*1840*/  LOP3.LUT R4, R154, R9, RZ, 0x3c, !PT ;  /* 0x000000099a047212 */ /* 0x000fe400078e3cff */
[----:B------:R-:W-:Y:S02]  /*1850*/  ISETP.NE.AND P3, PT, R9, RZ, PT ;  /* 0x000000ff0900720c */ /* 0x000fe40003f65270 */
[----:B------:R-:W-:Y:S01]  /*1860*/  ISETP.GE.AND P0, PT, R4, RZ, PT ;  /* 0x000000ff0400720c */ /* 0x000fe20003f06270 */
[----:B------:R-:W-:Y:S01]  /*1870*/  @!P2 IMAD.MOV.U32 R10, RZ, RZ, R22 ;  /* 0x000000ffff0aa224 */ /* 0x000fe200078e0016 */
[----:B------:R-:W-:Y:S01]  /*1880*/  @!P2 IADD3 R7, PT, PT, R23, R7, RZ ;  /* 0x000000071707a210 */ /* 0x000fe20007ffe0ff */
[----:B------:R-:W-:Y:S01]  /*1890*/  @!P1 VIADD R11, R11, 0x1 ;  /* 0x000000010b0b9836 */ /* 0x000fe20000000000 */
[----:B------:R-:W-:-:S02]  /*18a0*/  LEA R2, R91, 0xffffffc0, 0x6 ;  /* 0xffffffc05b027811 */ /* 0x000fc400078e30ff */
[----:B------:R-:W-:Y:S02]  /*18b0*/  @P2 IADD3 R7, PT, PT, R21, R3, RZ ;  /* 0x0000000315072210 */ /* 0x000fe40007ffe0ff */
        /* <DEDUP_REMOVED lines=8> */
[----:B------:R-:W-:-:S02]  /*1940*/  @!P2 IMAD R3, R3, R138, R4 ;  /* 0x0000008a0303a224 */ /* 0x000fc400078e0204 */
[----:B------:R-:W-:Y:S01]  /*1950*/  @!P2 IMAD.WIDE.U32 R22, R138, R13, RZ ;  /* 0x0000000d8a16a225 */ /* 0x000fe200078e00ff */
[----:B------:R-:W-:-:S03]  /*1960*/  @!P0 IADD3 R11, PT, PT, -R11, RZ, RZ ;  /* 0x000000ff0b0b8210 */ /* 0x000fc60007ffe1ff */
[----:B------:R-:W-:Y:S02]  /*1970*/  IMAD R6, R15, R140, R6 ;  /* 0x0000008c0f067224 */ /* 0x000fe400078e0206 */
        /* <DEDUP_REMOVED lines=15> */
[----:B------:R-:W-:Y:S02]  /*1a70*/  @!P2 IADD3 R11, PT, PT, R19, R3, RZ ;  /* 0x00000003130ba210 */ /* 0x000fe40007ffe0ff */
[----:B------:R-:W-:Y:S01]  /*1a80*/  MOV R10, R20 ;  /* 0x00000014000a7202 */ /* 0x000fe20000000f00 */
[----:B------:R-:W-:Y:S01]  /*1a90*/  @!P2 IMAD.MOV.U32 R12, RZ, RZ, R18 ;  /* 0x000000ffff0ca224 */ /* 0x000fe200078e0012 */
[----:B------:R-:W-:Y:S01]  /*1aa0*/  IADD3 R3, PT, PT, R21, R6, RZ ;  /* 0x0000000615037210 */ /* 0x000fe20007ffe0ff */
[----:B------:R-:W-:Y:S01]  /*1ab0*/  @P2 IMAD.IADD R11, R17, 0x1, R4 ;  /* 0x00000001110b2824 */ /* 0x000fe200078e0204 */
[----:B------:R-:W-:-:S02]  /*1ac0*/  @P2 MOV R12, R16 ;  /* 0x00000010000c2202 */ /* 0x000fc40000000f00 */
[----:B------:R-:W-:Y:S02]  /*1ad0*/  MOV R4, R2 ;  /* 0x0000000200047202 */ /* 0x000fe40000000f00 */
.L_x_9471:
[----:B------:R-:W-:Y:S05]  /*1ae0*/  BSYNC.RECONVERGENT B0 ;  /* 0x0000000000007941 */ /* 0x000fea0003800200 */
.L_x_9469:
        /* <DEDUP_REMOVED lines=29> */
[----:B------:R-:W-:-:S04]  /*1cc0*/  IMAD R14, R15, R138, RZ ;  /* 0x0000008a0f0e7224 */ /* 0x000fc800078e02ff */
[----:B------:R-:W-:-:S04]  /*1cd0*/  @P2 VIADD R25, R25, 0x1 ;  /* 0x0000000119192836 */ /* 0x000fc80000000000 */
[----:B------:R-:W-:Y:S01]  /*1ce0*/  IMAD.MOV.U32 R13, RZ, RZ, R25 ;  /* 0x000000ffff0d7224 */ /* 0x000fe200078e0019 */
[----:B------:R-:W-:Y:S01]  /*1cf0*/  SHF.L.U32 R153, R132, 0x3, RZ ;  /* 0x0000000384997819 */ /* 0x000fe200000006ff */
[C---:B------:R-:W-:Y:S02]  /*1d00*/  IMAD R14, R4.reuse, R139, R14 ;  /* 0x0000008b040e7224 */ /* 0x040fe400078e020e */
[----:B------:R-:W-:Y:S01]  /*1d10*/  @!P0 IMAD.MOV R13, RZ, RZ, -R13 ;  /* 0x000000ffff0d8224 */ /* 0x000fe200078e0a0d */
[----:B------:R-:W-:Y:S01]  /*1d20*/  @!P1 LOP3.LUT R13, RZ, R9, RZ, 0x33, !PT ;  /* 0x00000009ff0d9212 */ /* 0x000fe200078e33ff */
[----:B------:R-:W-:Y:S01]  /*1d30*/  IMAD.WIDE.U32 R24, R4, R138, RZ ;  /* 0x0000008a04187225 */ /* 0x000fe200078e00ff */
[----:B------:R-:W-:-:S03]  /*1d40*/  LOP3.LUT R99, R153, 0x18, RZ, 0xc0, !PT ;  /* 0x0000001899637812 */ /* 0x000fc600078ec0ff */
[----:B------:R-:W-:Y:S01]  /*1d50*/  IMAD.IADD R4, R25, 0x1, R14 ;  /* 0x0000000119047824 */ /* 0x000fe200078e020e */
[----:B------:R-:W-:Y:S01]  /*1d60*/  SHF.R.S32.HI R14, RZ, 0x1f, R13 ;  /* 0x0000001fff0e7819 */ /* 0x000fe2000001140d */
[-C--:B------:R-:W-:Y:S01]  /*1d70*/  IMAD R9, R29, R13.reuse, RZ ;  /* 0x0000000d1d097224 */ /* 0x080fe200078e02ff */
[----:B------:R-:W-:Y:S02]  /*1d80*/  LOP3.LUT R15, R153, 0xc0, RZ, 0xc0, !PT ;  /* 0x000000c0990f7812 */ /* 0x000fe400078ec0ff */
[----:B------:R-:W-:Y:S01]  /*1d90*/  IADD3 R12, P1, P0, R24, R12, R99 ;  /* 0x0000000c180c7210 */ /* 0x000fe2000783e063 */
[----:B------:R-:W-:Y:S01]  /*1da0*/  IMAD.WIDE.U32 R24, R28, R13, RZ ;  /* 0x0000000d1c187225 */ /* 0x000fe200078e00ff */
[----:B------:R-:W-:-:S03]  /*1db0*/  LOP3.LUT R152, R15, 0x18, R132, 0xf8, !PT ;  /* 0x000000180f987812 */ /* 0x000fc600078ef884 */
[----:B------:R-:W-:Y:S01]  /*1dc0*/  IMAD R9, R14, R28, R9 ;  /* 0x0000001c0e097224 */ /* 0x000fe200078e0209 */
[----:B------:R-:W-:Y:S01]  /*1dd0*/  IADD3.X R11, PT, PT, R4, R11, RZ, P1, P0 ;  /* 0x0000000b040b7210 */ /* 0x000fe20000fe04ff */
[----:B------:R-:W1:Y:S01]  /*1de0*/  S2UR UR6, SR_CgaCtaId ;  /* 0x00000000000679c3 */ /* 0x000e620000008800 */
[----:B------:R-:W-:Y:S02]  /*1df0*/  IADD3 R14, P0, PT, R12, R24, RZ ;  /* 0x000000180c0e7210 */ /* 0x000fe40007f1e0ff */
[----:B------:R-:W-:Y:S02]  /*1e00*/  IADD3 R12, PT, PT, R25, R9, RZ ;  /* 0x00000009190c7210 */ /* 0x000fe40007ffe0ff */
[----:B------:R-:W-:Y:S02]  /*1e10*/  LOP3.LUT R13, R153, 0x1f20, RZ, 0xc0, !PT ;  /* 0x00001f20990d7812 */ /* 0x000fe400078ec0ff */
[----:B------:R-:W-:Y:S01]  /*1e20*/  LOP3.LUT R4, R152, R99, RZ, 0x3c, !PT ;  /* 0x0000006398047212 */ /* 0x000fe200078e3cff */
[----:B------:R-:W-:-:S03]  /*1e30*/  IMAD.X R15, R11, 0x1, R12, P0 ;  /* 0x000000010b0f7824 */ /* 0x000fc600000e060c */
[----:B------:R-:W-:Y:S02]  /*1e40*/  LOP3.LUT R4, R13, R4, RZ, 0xfc, !PT ;  /* 0x000000040d047212 */ /* 0x000fe400078efcff */
[----:B------:R-:W-:Y:S01]  /*1e50*/  IADD3 R24, P0, PT, R99, R10, RZ ;  /* 0x0000000a63187210 */ /* 0x000fe20007f1e0ff */
[----:B------:R-:W-:Y:S01]  /*1e60*/  IMAD.IADD R137, R89, 0x1, -R8 ;  /* 0x0000000159897824 */ /* 0x000fe200078e0a08 */
[----:B------:R-:W-:-:S03]  /*1e70*/  SHF.R.U32.HI R100, RZ, 0x2, R132 ;  /* 0x00000002ff647819 */ /* 0x000fc60000011684 */
[----:B------:R-:W-:Y:S01]  /*1e80*/  IMAD.X R25, RZ, RZ, R3, P0 ;  /* 0x000000ffff197224 */ /* 0x000fe200000e0603 */
[----:B------:R-:W-:Y:S01]  /*1e90*/  UMOV UR7, 0x400 ;  /* 0x0000040000077882 */ /* 0x000fe20000000000 */
[----:B------:R-:W-:Y:S01]  /*1ea0*/  IMAD.WIDE.U32 R14, R100, R138, R14 ;  /* 0x0000008a640e7225 */ /* 0x000fe200078e000e */
[----:B-1----:R-:W-:-:S03]  /*1eb0*/  ULEA UR6, UR6, UR7, 0x18 ;  /* 0x0000000706067291 */ /* 0x002fc6000f8ec0ff */
[----:B------:R-:W-:Y:S02]  /*1ec0*/  IMAD R143, R141, R100, RZ ;  /* 0x000000648d8f7224 */ /* 0x000fe400078e02ff */
[----:B------:R-:W-:Y:S01]  /*1ed0*/  IMAD.WIDE.U32 R24, R100, R140, R24 ;  /* 0x0000008c64187225 */ /* 0x000fe200078e0018 */
[----:B------:R-:W-:Y:S01]  /*1ee0*/  BSSY.RECONVERGENT B0, `(.L_x_9472) ;  /* 0x000003e000007945 */ /* 0x000fe20003800200 */
[----:B------:R-:W-:Y:S02]  /*1ef0*/  MOV R135, UR6 ;  /* 0x0000000600877c02 */ /* 0x000fe40008000f00 */
[----:B------:R-:W-:Y:S02]  /*1f00*/  IMAD.IADD R143, R25, 0x1, R143 ;  /* 0x00000001198f7824 */ /* 0x000fe400078e028f */
[----:B------:R-:W-:Y:S01]  /*1f10*/  IMAD.MOV.U32 R101, RZ, RZ, RZ ;  /* 0x000000ffff657224 */ /* 0x000fe200078e00ff */
[----:B------:R-:W-:Y:S01]  /*1f20*/  SHF.L.U64.HI R141, R140, 0x5, R141 ;  /* 0x000000058c8d7819 */ /* 0x000fe2000001028d */
[----:B------:R-:W-:Y:S01]  /*1f30*/  IMAD R97, R4, 0x2, R135 ;  /* 0x0000000204617824 */ /* 0x000fe200078e0287 */
[----:B------:R-:W-:-:S02]  /*1f40*/  SHF.L.U32 R140, R140, 0x5, RZ ;  /* 0x000000058c8c7819 */ /* 0x000fc400000006ff */
[C---:B------:R-:W-:Y:S02]  /*1f50*/  LOP3.LUT R95, R99.reuse, 0x20, RZ, 0xfc, !PT ;  /* 0x00000020635f7812 */ /* 0x040fe400078efcff */
[----:B------:R-:W-:Y:S01]  /*1f60*/  LOP3.LUT R87, R99, 0x40, RZ, 0xfc, !PT ;  /* 0x0000004063577812 */ /* 0x000fe200078efcff */
[----:B--2---:R-:W-:-:S04]  /*1f70*/  @P3 IMAD.WIDE.U32 R12, R18, R5, RZ ;  /* 0x00000005120c3225 */ /* 0x004fc800078e00ff */
[----:B------:R-:W-:Y:S02]  /*1f80*/  @P3 IMAD R11, R19, R5, RZ ;  /* 0x00000005130b3224 */ /* 0x000fe400078e02ff */
[-C--:B---3--:R-:W-:Y:S02]  /*1f90*/  @!P3 IMAD R9, R27, R155.reuse, RZ ;  /* 0x0000009b1b09b224 */ /* 0x088fe400078e02ff */
[----:B------:R-:W-:-:S03]  /*1fa0*/  @!P3 IMAD.WIDE.U32 R26, R26, R155, RZ ;  /* 0x0000009b1a1ab225 */ /* 0x000fc600078e00ff */
[----:B------:R-:W-:Y:S02]  /*1fb0*/  @!P3 MOV R10, R26 ;  /* 0x0000001a000ab202 */ /* 0x000fe40000000f00 */
[----:B------:R-:W-:Y:S01]  /*1fc0*/  @P3 MOV R10, R12 ;  /* 0x0000000c000a3202 */ /* 0x000fe20000000f00 */
[----:B------:R-:W-:Y:S02]  /*1fd0*/  @!P3 IMAD.IADD R5, R27, 0x1, R9 ;  /* 0x000000011b05b824 */ /* 0x000fe400078e0209 */
[----:B------:R-:W-:Y:S01]  /*1fe0*/  @P3 IMAD.IADD R5, R13, 0x1, R11 ;  /* 0x000000010d053824 */ /* 0x000fe200078e020b */
[----:B------:R-:W-:-:S04]  /*1ff0*/  IADD3 R12, P0, PT, R99, R10, RZ ;  /* 0x0000000a630c7210 */ /* 0x000fc80007f1e0ff */
[----:B------:R-:W-:Y:S02]  /*2000*/  IADD3.X R13, PT, PT, RZ, R5, RZ, P0, !PT ;  /* 0x00000005ff0d7210 */ /* 0x000fe400007fe4ff */
[----:B------:R-:W-:Y:S01]  /*2010*/  ISETP.GE.AND P0, PT, R100, R137, PT ;  /* 0x000000896400720c */ /* 0x000fe20003f06270 */
[----:B------:R-:W-:Y:S01]  /*2020*/  IMAD R11, R139, R100, RZ ;  /* 0x000000648b0b7224 */ /* 0x000fe200078e02ff */
[----:B------:R-:W-:Y:S01]  /*2030*/  SHF.R.S32.HI R9, RZ, 0x1f, R154 ;  /* 0x0000001fff097819 */ /* 0x000fe2000001149a */
[----:B------:R-:W-:Y:S01]  /*2040*/  IMAD R3, R17, R154, RZ ;  /* 0x0000009a11037224 */ /* 0x000fe200078e02ff */
[----:B----4-:R-:W-:Y:S01]  /*2050*/  LEA R158, P1, R14, R22, 0x1 ;  /* 0x000000160e9e7211 */ /* 0x010fe200078208ff */
[----:B------:R-:W-:Y:S02]  /*2060*/  IMAD.IADD R11, R15, 0x1, R11 ;  /* 0x000000010f0b7824 */ /* 0x000fe400078e020b */
[----:B------:R-:W-:Y:S01]  /*2070*/  IMAD R3, R16, R9, R3 ;  /* 0x0000000910037224 */ /* 0x000fe200078e0203 */
[----:B------:R-:W-:Y:S01]  /*2080*/  LEA R144, P2, R24, R20, 0x1 ;  /* 0x0000001418907211 */ /* 0x000fe200078408ff */
[----:B------:R-:W-:Y:S01]  /*2090*/  IMAD.WIDE.U32 R16, R154, R16, R12 ;  /* 0x000000109a107225 */ /* 0x000fe200078e000c */
[----:B------:R-:W-:-:S02]  /*20a0*/  LEA.HI.X R159, R14, R23, R11, 0x1, P1 ;  /* 0x000000170e9f7211 */ /* 0x000fc400008f0c0b */
[C---:B------:R-:W-:Y:S01]  /*20b0*/  SHF.L.U64.HI R139, R138.reuse, 0x5, R139 ;  /* 0x000000058a8b7819 */ /* 0x040fe2000001028b */
[----:B------:R-:W-:Y:S01]  /*20c0*/  IMAD.SHL.U32 R138, R138, 0x20, RZ ;  /* 0x000000208a8a7824 */ /* 0x000fe200078e00ff */
[----:B------:R-:W-:Y:S01]  /*20d0*/  LEA.HI.X R143, R24, R21, R143, 0x1, P2 ;  /* 0x00000015188f7211 */ /* 0x000fe200010f0c8f */
[----:B------:R-:W-:Y:S01]  /*20e0*/  IMAD.WIDE.U32 R12, R147, 0x40, R100 ;  /* 0x00000040930c7825 */ /* 0x000fe200078e0064 */
[----:B------:R-:W-:Y:S01]  /*20f0*/  IADD3 R11, PT, PT, R17, R3, RZ ;  /* 0x00000003110b7210 */ /* 0x000fe20007ffe0ff */
        /* <DEDUP_REMOVED lines=27> */
.L_x_9474:
[----:B------:R3:W-:Y:S02]  /*22b0*/  STS.128 [R97+0x2000], RZ ;  /* 0x002000ff61007388 */ /* 0x0007e40000000c00 */
.L_x_9473:
[----:B------:R-:W-:Y:S05]  /*22c0*/  BSYNC.RECONVERGENT B0 ;  /* 0x0000000000007941 */ /* 0x000fea0003800200 */
.L_x_9472:
        /* <DEDUP_REMOVED lines=32> */
.L_x_9477:
[----:B------:R1:W-:Y:S02]  /*24d0*/  STS.128 [R97+0x2800], RZ ;  /* 0x002800ff61007388 */ /* 0x0003e40000000c00 */
.L_x_9476:
[----:B------:R-:W-:Y:S05]  /*24e0*/  BSYNC.RECONVERGENT B0 ;  /* 0x0000000000007941 */ /* 0x000fea0003800200 */
.L_x_9475:
        /* <DEDUP_REMOVED lines=28> */
.L_x_9480:
[----:B------:R4:W-:Y:S02]  /*26b0*/  STS.128 [R97+0x5000], RZ ;  /* 0x005000ff61007388 */ /* 0x0009e40000000c00 */
.L_x_9479:
[----:B------:R-:W-:Y:S05]  /*26c0*/  BSYNC.RECONVERGENT B0 ;  /* 0x0000000000007941 */ /* 0x000fea0003800200 */
.L_x_9478:
[----:B------:R-:W-:Y:S01]  /*26d0*/  ISETP.GE.AND P0, PT, R4, R5, PT ;  /* 0x000000050400720c */ /* 0x000fe20003f06270 */
[----:B------:R-:W-:-:S12]  /*26e0*/  BSSY.RECONVERGENT B0, `(.L_x_9481) ;  /* 0x0000016000007945 */ /* 0x000fd80003800200 */
[----:B------:R-:W-:Y:S05]  /*26f0*/  @P0 BRA `(.L_x_9482) ;  /* 0x0000000000500947 */ /* 0x000fea0003800000 */
[-C--:B-----5:R-:W-:Y:S02]  /*2700*/  ISETP.GE.AND P2, PT, R99, R150.reuse, PT ;  /* 0x000000966300720c */ /* 0x0a0fe40003f46270 */
[----:B------:R-:W-:Y:S02]  /*2710*/  ISETP.GE.AND P1, PT, R95, R150, PT ;  /* 0x000000965f00720c */ /* 0x000fe40003f26270 */
        /* <DEDUP_REMOVED lines=18> */
.L_x_9482:
[----:B------:R-:W-:Y:S05]  /*2840*/  BSYNC.RECONVERGENT B0 ;  /* 0x0000000000007941 */ /* 0x000fea0003800200 */
.L_x_9481:
[----:B------:R-:W2:Y:S04]  /*2850*/  LD.E.64 R12, desc[UR4][R84.64+0x1c0] ;  /* 0x0001c004540c7980 */ /* 0x000ea8000c101b00 */
[----:B------:R-:W3:Y:S01]  /*2860*/  LD.E.64 R10, desc[UR4][R84.64+0x1b8] ;  /* 0x0001b804540a7980 */ /* 0x000ee2000c101b00 */
[----:B------:R-:W-:-:S03]  /*2870*/  MOV R8, R154 ;  /* 0x0000009a00087202 */ /* 0x000fc60000000f00 */
[----:B-1--45:R-:W4:Y:S04]  /*2880*/  LD.E R6, desc[UR4][R84.64+0xd8] ;  /* 0x0000d80454067980 */ /* 0x032f28000c101900 */
[----:B------:R-:W0:Y:S01]  /*2890*/  LDGDEPBAR ;  /* 0x00000000000079af */ /* 0x000e220000000000 */
[----:B--2---:R-:W-:-:S04]  /*28a0*/  IMAD.WIDE.U32 R8, R155, R12, R8 ;  /* 0x0000000c9b087225 */ /* 0x004fc800078e0008 */
[----:B------:R-:W-:Y:S01]  /*28b0*/  IMAD R3, R13, R155, RZ ;  /* 0x0000009b0d037224 */ /* 0x000fe200078e02ff */
[----:B---3--:R-:W-:-:S04]  /*28c0*/  LEA R10, P0, R8, R10, 0x2 ;  /* 0x0000000a080a7211 */ /* 0x008fc800078010ff */
[----:B------:R-:W-:-:S04]  /*28d0*/  IADD3 R3, PT, PT, R9, R3, RZ ;  /* 0x0000000309037210 */ /* 0x000fc80007ffe0ff */
[----:B------:R-:W-:-:S05]  /*28e0*/  LEA.HI.X R11, R8, R11, R3, 0x2, P0 ;  /* 0x0000000b080b7211 */ /* 0x000fca00000f1403 */
[----:B------:R1:W5:Y:S01]  /*28f0*/  LD.E R3, desc[UR4][R10.64] ;  /* 0x000000040a037980 */ /* 0x000362000c101900 */
[----:B----4-:R-:W2:Y:S01]  /*2900*/  MUFU.RCP R6, R6 ;  /* 0x0000000600067308 */ /* 0x010ea20000001000 */
        /* <DEDUP_REMOVED lines=25> */
.L_x_9485:
[----:B------:R4:W-:Y:S01]  /*2aa0*/  STS.128 [R97+0x8000], RZ ;  /* 0x008000ff61007388 */ /* 0x0009e20000000c00 */
[----:B------:R-:W-:Y:S05]  /*2ab0*/  BRA `(.L_x_9486) ;  /* 0x00000000000c7947 */ /* 0x000fea0003800000 */
.L_x_9484:
[----:B------:R2:W-:Y:S04]  /*2ac0*/  STS.128 [R97+0x6000], RZ ;  /* 0x006000ff61007388 */ /* 0x0005e80000000c00 */
[----:B------:R2:W-:Y:S04]  /*2ad0*/  STS.128 [R97+0x7000], RZ ;  /* 0x007000ff61007388 */ /* 0x0005e80000000c00 */
[----:B------:R2:W-:Y:S02]  /*2ae0*/  STS.128 [R97+0x8000], RZ ;  /* 0x008000ff61007388 */ /* 0x0005e40000000c00 */
.L_x_9486:
[----:B------:R-:W-:Y:S05]  /*2af0*/  BSYNC.RECONVERGENT B0 ;  /* 0x0000000000007941 */ /* 0x000fea0003800200 */
.L_x_9483:
        /* <DEDUP_REMOVED lines=27> */
.L_x_9489:
[----:B------:R1:W-:Y:S02]  /*2cb0*/  STS.128 [R97+0x8800], RZ ;  /* 0x008800ff61007388 */ /* 0x0003e40000000c00 */
.L_x_9488:
[----:B------:R-:W-:Y:S05]  /*2cc0*/  BSYNC.RECONVERGENT B0 ;  /* 0x0000000000007941 */ /* 0x000fea0003800200 */
.L_x_9487:
[C---:B-1----:R-:W-:Y:S01]  /*2cd0*/  IMAD.SHL.U32 R4, R132.reuse, 0x10, RZ ;  /* 0x0000001084047824 */ /* 0x042fe200078e00ff */
[----:B------:R-:W-:Y:S01]  /*2ce0*/  SHF.R.U32.HI R133, RZ, 0x1, R132 ;  /* 0x00000001ff857819 */ /* 0x000fe20000011684 */
[C---:B------:R-:W-:Y:S01]  /*2cf0*/  IMAD.SHL.U32 R93, R132.reuse, 0x20, RZ ;  /* 0x00000020845d7824 */ /* 0x040fe200078e00ff */
[C---:B------:R-:W-:Y:S01]  /*2d00*/  LOP3.LUT P6, RZ, R132.reuse, 0x4, RZ, 0xc0, !PT ;  /* 0x0000000484ff7812 */ /* 0x040fe200078cc0ff */
[----:B------:R-:W-:Y:S01]  /*2d10*/  IMAD.SHL.U32 R90, R132, 0x4, RZ ;  /* 0x00000004845a7824 */ /* 0x000fe200078e00ff */
[----:B------:R-:W-:Y:S01]  /*2d20*/  LOP3.LUT R8, R133, 0x8, RZ, 0xc0, !PT ;  /* 0x0000000885087812 */ /* 0x000fe200078ec0ff */
[----:B------:R-:W0:Y:S01]  /*2d30*/  LDGDEPBAR ;  /* 0x00000000000079af */ /* 0x000e220000000000 */
[C---:B------:R-:W-:Y:S01]  /*2d40*/  LOP3.LUT R134, R4.reuse, 0x3e00, RZ, 0xc0, !PT ;  /* 0x00003e0004867812 */ /* 0x040fe200078ec0ff */
[----:B------:R-:W-:Y:S01]  /*2d50*/  VIADD R151, R91, 0xffffffff ;  /* 0xffffffff5b977836 */ /* 0x000fe20000000000 */
        /* <DEDUP_REMOVED lines=10> */
[----:B------:R-:W-:Y:S01]  /*2e00*/  LOP3.LUT R4, R5, R4, R6, 0xf6, !PT ;  /* 0x0000000405047212 */ /* 0x000fe200078ef606 */
[----:B------:R-:W-:Y:S01]  /*2e10*/  IMAD.MOV.U32 R5, RZ, RZ, 0x20 ;  /* 0x00000020ff057424 */ /* 0x000fe200078e00ff */
[----:B------:R-:W-:Y:S02]  /*2e20*/  LOP3.LUT R96, R7, R86, RZ, 0xfc, !PT ;  /* 0x0000005607607212 */ /* 0x000fe400078efcff */
[----:B------:R-:W-:Y:S01]  /*2e30*/  ISETP.GT.AND P0, PT, R151, R142, PT ;  /* 0x0000008e9700720c */ /* 0x000fe20003f04270 */
[--C-:B------:R-:W-:Y:S01]  /*2e40*/  IMAD R94, R4, 0x2, R135.reuse ;  /* 0x00000002045e7824 */ /* 0x100fe200078e0287 */
[----:B------:R-:W-:Y:S01]  /*2e50*/  SEL R5, R5, 0xffffffe0, !P6 ;  /* 0xffffffe005057807 */ /* 0x000fe20007000000 */
[----:B------:R-:W-:-:S03]  /*2e60*/  IMAD R96, R96, 0x2, R135 ;  /* 0x0000000260607824 */ /* 0x000fc600078e0287 */
[----:B------:R-:W-:Y:S01]  /*2e70*/  LDSM.16.M88.4 R44, [R94+0x3000] ;  /* 0x003000005e2c783b */ /* 0x000fe20000000200 */
[--C-:B------:R-:W-:Y:S02]  /*2e80*/  IMAD.IADD R88, R94, 0x1, R5.reuse ;  /* 0x000000015e587824 */ /* 0x100fe400078e0205 */
[----:B------:R-:W-:Y:S01]  /*2e90*/  IMAD.IADD R92, R96, 0x1, R5 ;  /* 0x00000001605c7824 */ /* 0x000fe200078e0205 */
        /* <DEDUP_REMOVED lines=93> */
.L_x_9493:
        /* <DEDUP_REMOVED lines=60> */
.L_x_9494:
[----:B------:R-:W-:Y:S05]  /*3830*/  BSYNC.RECONVERGENT B0 ;  /* 0x0000000000007941 */ /* 0x000fea0003800200 */
.L_x_9492:
        /* <DEDUP_REMOVED lines=40> */
.L_x_9491:
[----:B------:R-:W-:Y:S05]  /*3ac0*/  BSYNC.RECONVERGENT B1 ;  /* 0x0000000000017941 */ /* 0x000fea0003800200 */
.L_x_9490:
[----:B------:R-:W3:Y:S01]  /*3ad0*/  LD.E R106, desc[UR4][R84.64+0xdc] ;  /* 0x0000dc04546a7980 */ /* 0x000ee2000c101900 */
[----:B------:R-:W-:Y:S01]  /*3ae0*/  LOP3.LUT R32, R100, 0x7, RZ, 0xc0, !PT ;  /* 0x0000000764207812 */ /* 0x000fe200078ec0ff */
[----:B------:R-:W-:Y:S02]  /*3af0*/  IMAD.SHL.U32 R33, R132, 0x2, RZ ;  /* 0x0000000284217824 */ /* 0x000fe400078e00ff */
[----:B------:R-:W-:Y:S01]  /*3b00*/  IMAD.SHL.U32 R2, R91, 0x40, RZ ;  /* 0x000000405b027824 */ /* 0x000fe200078e00ff */
[----:B------:R-:W-:Y:S02]  /*3b10*/  LOP3.LUT R8, R32, 0x1f0, R133, 0xf8, !PT ;  /* 0x000001f020087812 */ /* 0x000fe400078ef885 */
[----:B------:R-:W-:-:S03]  /*3b20*/  LOP3.LUT R33, R33, 0x6, RZ, 0xc0, !PT ;  /* 0x0000000621217812 */ /* 0x000fc600078ec0ff */
[----:B------:R-:W-:Y:S01]  /*3b30*/  IMAD R8, R147, 0x40, R8 ;  /* 0x0000004093087824 */ /* 0x000fe200078e0208 */
[----:B------:R-:W-:-:S04]  /*3b40*/  LOP3.LUT R10, R2, R33, RZ, 0xfc, !PT ;  /* 0x00000021020a7212 */ /* 0x000fc800078efcff */
[----:B------:R-:W-:Y:S01]  /*3b50*/  IADD3 R8, PT, PT, R0, R8, -R89 ;  /* 0x0000000800087210 */ /* 0x000fe20007ffe859 */
[C---:B--2---:R-:W-:Y:S02]  /*3b60*/  VIADD R5, R10.reuse, 0xffffffd0 ;  /* 0xffffffd00a057836 */ /* 0x044fe40000000000 */
[----:B------:R-:W-:Y:S02]  /*3b70*/  VIADD R53, R10, 0xffffffc1 ;  /* 0xffffffc10a357836 */ /* 0x000fe40000000000 */
[C---:B------:R-:W-:Y:S02]  /*3b80*/  IMAD.IADD R9, R8.reuse, 0x1, -R5 ;  /* 0x0000000108097824 */ /* 0x040fe400078e0a05 */
[----:B------:R-:W-:-:S03]  /*3b90*/  IMAD.IADD R4, R8, 0x1, -R53 ;  /* 0x0000000108047824 */ /* 0x000fc600078e0a35 */
[----:B------:R-:W-:Y:S01]  /*3ba0*/  IABS R9, R9 ;  /* 0x0000000900097213 */ /* 0x000fe20000000000 */
[C---:B------:R-:W-:Y:S01]  /*3bb0*/  VIADD R17, R10.reuse, 0xffffffc8 ;  /* 0xffffffc80a117836 */ /* 0x040fe20000000000 */
[----:B------:R-:W-:Y:S01]  /*3bc0*/  IABS R4, R4 ;  /* 0x0000000400047213 */ /* 0x000fe20000000000 */
[C---:B------:R-:W-:Y:S01]  /*3bd0*/  VIADD R35, R10.reuse, 0xffffffd1 ;  /* 0xffffffd10a237836 */ /* 0x040fe20000000000 */
[----:B------:R-:W-:Y:S01]  /*3be0*/  I2FP.F32.S32 R9, R9 ;  /* 0x0000000900097245 */ /* 0x000fe20000201400 */
[----:B------:R-:W-:Y:S01]  /*3bf0*/  VIADD R19, R10, 0xffffffe0 ;  /* 0xffffffe00a137836 */ /* 0x000fe20000000000 */
[----:B------:R-:W-:Y:S01]  /*3c00*/  I2FP.F32.S32 R4, R4 ;  /* 0x0000000400047245 */ /* 0x000fe20000201400 */
[C---:B------:R-:W-:Y:S01]  /*3c10*/  IMAD.IADD R11, R8.reuse, 0x1, -R17 ;  /* 0x00000001080b7824 */ /* 0x040fe200078e0a11 */
[----:B------:R-:W-:Y:S01]  /*3c20*/  ISETP.GE.AND P1, PT, R17, R0, PT ;  /* 0x000000001100720c */ /* 0x000fe20003f26270 */
[----:B------:R-:W-:Y:S02]  /*3c30*/  IMAD.IADD R16, R8, 0x1, -R35 ;  /* 0x0000000108107824 */ /* 0x000fe400078e0a23 */
[----:B------:R-:W-:Y:S01]  /*3c40*/  FFMA.FTZ R18, -R3, R9, R40 ;  /* 0x0000000903127223 */ /* 0x000fe20000010128 */
[----:B------:R-:W-:-:S02]  /*3c50*/  VIADD R17, R10, 0xffffffe1 ;  /* 0xffffffe10a117836 */ /* 0x000fc40000000000 */
[C---:B------:R-:W-:Y:S02]  /*3c60*/  IMAD.IADD R9, R8.reuse, 0x1, -R19 ;  /* 0x0000000108097824 */ /* 0x040fe400078e0a13 */
[C---:B------:R-:W-:Y:S01]  /*3c70*/  FFMA.FTZ R49, -R3.reuse, R4, R49 ;  /* 0x0000000403317223 */ /* 0x040fe20000010131 */
[----:B------:R-:W-:Y:S01]  /*3c80*/  IABS R16, R16 ;  /* 0x0000001000107213 */ /* 0x000fe20000000000 */
[----:B------:R-:W-:Y:S01]  /*3c90*/  IMAD.IADD R4, R8, 0x1, -R17 ;  /* 0x0000000108047824 */ /* 0x000fe200078e0a11 */
[----:B------:R-:W-:Y:S02]  /*3ca0*/  IABS R9, R9 ;  /* 0x0000000900097213 */ /* 0x000fe40000000000 */
[----:B------:R-:W-:Y:S02]  /*3cb0*/  I2FP.F32.S32 R16, R16 ;  /* 0x0000001000107245 */ /* 0x000fe40000201400 */
[----:B------:R-:W-:Y:S02]  /*3cc0*/  IABS R4, R4 ;  /* 0x0000000400047213 */ /* 0x000fe40000000000 */
[----:B------:R-:W-:Y:S01]  /*3cd0*/  I2FP.F32.S32 R9, R9 ;  /* 0x0000000900097245 */ /* 0x000fe20000201400 */
[----:B------:R-:W-:Y:S01]  /*3ce0*/  FFMA.FTZ R16, -R3, R16, R41 ;  /* 0x0000001003107223 */ /* 0x000fe20000010129 */
[----:B------:R-:W-:Y:S01]  /*3cf0*/  I2FP.F32.S32 R4, R4 ;  /* 0x0000000400047245 */ /* 0x000fe20000201400 */
[----:B------:R-:W-:-:S02]  /*3d00*/  VIADD R41, R10, 0xffffffc0 ;  /* 0xffffffc00a297836 */ /* 0x000fc40000000000 */
[C---:B------:R-:W-:Y:S01]  /*3d10*/  FFMA.FTZ R130, -R3.reuse, R9, R12 ;  /* 0x0000000903827223 */ /* 0x040fe2000001010c */
[C---:B------:R-:W-:Y:S02]  /*3d20*/  VIADD R9, R8.reuse, 0x8 ;  /* 0x0000000808097836 */ /* 0x040fe40000000000 */
[----:B------:R-:W-:Y:S01]  /*3d30*/  FFMA.FTZ R13, -R3, R4, R13 ;  /* 0x00000004030d7223 */ /* 0x000fe2000001010d */
[-C--:B------:R-:W-:Y:S01]  /*3d40*/  ISETP.GE.AND P3, PT, R41, R0.reuse, PT ;  /* 0x000000002900720c */ /* 0x080fe20003f66270 */
[--C-:B------:R-:W-:Y:S02]  /*3d50*/  IMAD.IADD R4, R8, 0x1, -R41.reuse ;  /* 0x0000000108047824 */ /* 0x100fe400078e0a29 */
[C---:B------:R-:W-:Y:S02]  /*3d60*/  VIADD R21, R10.reuse, 0xffffffd9 ;  /* 0xffffffd90a157836 */ /* 0x040fe40000000000 */
[----:B------:R-:W-:Y:S01]  /*3d70*/  IMAD.IADD R41, R9, 0x1, -R41 ;  /* 0x0000000109297824 */ /* 0x000fe200078e0a29 */
[-C--:B------:R-:W-:Y:S01]  /*3d80*/  ISETP.GE.AND P5, PT, R5, R0.reuse, PT ;  /* 0x000000000500720c */ /* 0x080fe20003fa6270 */
[----:B------:R-:W-:Y:S01]  /*3d90*/  VIADD R7, R10, 0xffffffc9 ;  /* 0xffffffc90a077836 */ /* 0x000fe20000000000 */
[----:B------:R-:W-:Y:S01]  /*3da0*/  ISETP.GE.AND P2, PT, R53, R0, PT ;  /* 0x000000003500720c */ /* 0x000fe20003f46270 */
[C---:B------:R-:W-:Y:S01]  /*3db0*/  IMAD.IADD R6, R8.reuse, 0x1, -R21 ;  /* 0x0000000108067824 */ /* 0x040fe200078e0a15 */
[----:B------:R-:W-:Y:S01]  /*3dc0*/  IABS R4, R4 ;  /* 0x0000000400047213 */ /* 0x000fe20000000000 */
[C---:B------:R-:W-:Y:S01]  /*3dd0*/  IMAD.IADD R5, R9.reuse, 0x1, -R5 ;  /* 0x0000000109057824 */ /* 0x040fe200078e0a05 */
[----:B------:R-:W-:Y:S01]  /*3de0*/  IABS R41, R41 ;  /* 0x0000002900297213 */ /* 0x000fe20000000000 */
[----:B------:R-:W-:Y:S01]  /*3df0*/  IMAD.IADD R53, R9, 0x1, -R53 ;  /* 0x0000000109357824 */ /* 0x000fe200078e0a35 */
[----:B------:R-:W-:Y:S01]  /*3e00*/  ISETP.GE.AND P0, PT, R7, R0, PT ;  /* 0x000000000700720c */ /* 0x000fe20003f06270 */
[--C-:B------:R-:W-:Y:S01]  /*3e10*/  IMAD.IADD R22, R8, 0x1, -R7.reuse ;  /* 0x0000000108167824 */ /* 0x100fe200078e0a07 */
[----:B------:R-:W-:Y:S01]  /*3e20*/  IABS R6, R6 ;  /* 0x0000000600067213 */ /* 0x000fe20000000000 */
[----:B------:R-:W-:Y:S01]  /*3e30*/  IMAD.IADD R7, R9, 0x1, -R7 ;  /* 0x0000000109077824 */ /* 0x000fe200078e0a07 */
[----:B------:R-:W-:-:S02]  /*3e40*/  IABS R5, R5 ;  /* 0x0000000500057213 */ /* 0x000fc40000000000 */
[----:B------:R-:W-:Y:S02]  /*3e50*/  I2FP.F32.S32 R4, R4 ;  /* 0x0000000400047245 */ /* 0x000fe40000201400 */
[----:B------:R-:W-:Y:S02]  /*3e60*/  I2FP.F32.S32 R41, R41 ;  /* 0x0000002900297245 */ /* 0x000fe40000201400 */
[----:B------:R-:W-:Y:S02]  /*3e70*/  IABS R11, R11 ;  /* 0x0000000b000b7213 */ /* 0x000fe40000000000 */
[----:B------:R-:W-:Y:S01]  /*3e80*/  IABS R53, R53 ;  /* 0x0000003500357213 */ /* 0x000fe20000000000 */
[C---:B------:R-:W-:Y:S01]  /*3e90*/  FFMA.FTZ R48, -R3.reuse, R4, R48 ;  /* 0x0000000403307223 */ /* 0x040fe20000010130 */
[----:B------:R-:W-:Y:S01]  /*3ea0*/  I2FP.F32.S32 R6, R6 ;  /* 0x0000000600067245 */ /* 0x000fe20000201400 */
[----:B------:R-:W-:Y:S01]  /*3eb0*/  FFMA.FTZ R41, -R3, R41, R50 ;  /* 0x0000002903297223 */ /* 0x000fe20000010132 */
[----:B------:R-:W-:Y:S01]  /*3ec0*/  I2FP.F32.S32 R5, R5 ;  /* 0x0000000500057245 */ /* 0x000fe20000201400 */
[----:B------:R-:W-:Y:S01]  /*3ed0*/  VIADD R23, R10, 0xffffffd8 ;  /* 0xffffffd80a177836 */ /* 0x000fe20000000000 */
[----:B------:R-:W-:-:S02]  /*3ee0*/  I2FP.F32.S32 R11, R11 ;  /* 0x0000000b000b7245 */ /* 0x000fc40000201400 */
[----:B------:R-:W-:Y:S02]  /*3ef0*/  IABS R7, R7 ;  /* 0x0000000700077213 */ /* 0x000fe40000000000 */
[----:B------:R-:W-:Y:S01]  /*3f00*/  I2FP.F32.S32 R12, R53 ;  /* 0x00000035000c7245 */ /* 0x000fe20000201400 */
[C---:B------:R-:W-:Y:S01]  /*3f10*/  FFMA.FTZ R37, -R3.reuse, R6, R37 ;  /* 0x0000000603257223 */ /* 0x040fe20000010125 */
[----:B------:R-:W-:Y:S01]  /*3f20*/  IABS R22, R22 ;  /* 0x0000001600167213 */ /* 0x000fe20000000000 */
[C---:B------:R-:W-:Y:S01]  /*3f30*/  FFMA.FTZ R70, -R3.reuse, R5, R42 ;  /* 0x0000000503467223 */ /* 0x040fe2000001012a */
[----:B------:R-:W-:Y:S01]  /*3f40*/  I2FP.F32.S32 R20, R7 ;  /* 0x0000000700147245 */ /* 0x000fe20000201400 */
[C---:B------:R-:W-:Y:S01]  /*3f50*/  FFMA.FTZ R34, -R3.reuse, R11, R44 ;  /* 0x0000000b03227223 */ /* 0x040fe2000001012c */
[C---:B------:R-:W-:Y:S01]  /*3f60*/  FFMA.FTZ R6, -R3.reuse, R4, R46 ;  /* 0x0000000403067223 */ /* 0x040fe2000001012e */
[----:B------:R-:W-:Y:S01]  /*3f70*/  FFMA.FTZ R12, -R3, R12, R51 ;  /* 0x0000000c030c7223 */ /* 0x000fe20000010133 */
[----:B------:R-:W-:Y:S01]  /*3f80*/  FSEL R7, R48, -INF , !P3 ;  /* 0xff80000030077808 */ /* 0x000fe20005800000 */
[----:B------:R-:W-:Y:S01]  /*3f90*/  IMAD.IADD R11, R8, 0x1, -R23 ;  /* 0x00000001080b7824 */ /* 0x000fe200078e0a17 */
[----:B------:R-:W-:-:S02]  /*3fa0*/  FSEL R5, R41, -INF , !P3 ;  /* 0xff80000029057808 */ /* 0x000fc40005800000 */
[----:B------:R-:W-:Y:S01]  /*3fb0*/  ISETP.GE.AND P3, PT, R23, R0, PT ;  /* 0x000000001700720c */ /* 0x000fe20003f66270 */
[----:B------:R-:W-:Y:S01]  /*3fc0*/  IMAD.IADD R23, R9, 0x1, -R23 ;  /* 0x0000000109177824 */ /* 0x000fe200078e0a17 */
[----:B------:R-:W-:Y:S01]  /*3fd0*/  I2FP.F32.S32 R22, R22 ;  /* 0x0000001600167245 */ /* 0x000fe20000201400 */
[----:B------:R-:W-:Y:S01]  /*3fe0*/  FFMA.FTZ R4, -R3, R20, R47 ;  /* 0x0000001403047223 */ /* 0x000fe2000001012f */
[----:B------:R-:W-:Y:S01]  /*3ff0*/  FSEL R20, R12, -INF , !P2 ;  /* 0xff8000000c147808 */ /* 0x000fe20005000000 */
[C---:B------:R-:W-:Y:S01]  /*4000*/  IMAD.IADD R44, R9.reuse, 0x1, -R35 ;  /* 0x00000001092c7824 */ /* 0x040fe200078e0a23 */
[----:B------:R-:W-:Y:S01]  /*4010*/  FSEL R34, R34, -INF , !P1 ;  /* 0xff80000022227808 */ /* 0x000fe20004800000 */
[----:B------:R-:W-:Y:S01]  /*4020*/  IMAD.IADD R12, R9, 0x1, -R19 ;  /* 0x00000001090c7824 */ /* 0x000fe200078e0a13 */
[----:B------:R-:W-:Y:S01]  /*4030*/  FSEL R6, R6, -INF , !P1 ;  /* 0xff80000006067808 */ /* 0x000fe20004800000 */
[----:B------:R-:W-:Y:S01]  /*4040*/  FFMA.FTZ R22, -R3, R22, R45 ;  /* 0x0000001603167223 */ /* 0x000fe2000001012d */
[----:B------:R-:W-:Y:S01]  /*4050*/  ISETP.GE.AND P1, PT, R19, R0, PT ;  /* 0x000000001300720c */ /* 0x000fe20003f26270 */
[----:B------:R-:W-:Y:S01]  /*4060*/  IMAD.IADD R118, R9, 0x1, -R17 ;  /* 0x0000000109767824 */ /* 0x000fe200078e0a11 */
[----:B------:R-:W-:-:S02]  /*4070*/  IABS R19, R23 ;  /* 0x0000001700137213 */ /* 0x000fc40000000000 */
[----:B------:R-:W-:Y:S01]  /*4080*/  IABS R11, R11 ;  /* 0x0000000b000b7213 */ /* 0x000fe20000000000 */
[----:B------:R-:W-:Y:S01]  /*4090*/  IMAD.IADD R68, R9, 0x1, -R21 ;  /* 0x0000000109447824 */ /* 0x000fe200078e0a15 */
[----:B------:R-:W-:Y:S02]  /*40a0*/  IABS R44, R44 ;  /* 0x0000002c002c7213 */ /* 0x000fe40000000000 */
[----:B------:R-:W-:Y:S02]  /*40b0*/  I2FP.F32.S32 R19, R19 ;  /* 0x0000001300137245 */ /* 0x000fe40000201400 */
[----:B------:R-:W-:Y:S02]  /*40c0*/  FSEL R22, R22, -INF , !P0 ;  /* 0xff80000016167808 */ /* 0x000fe40004000000 */
[----:B------:R-:W-:Y:S02]  /*40d0*/  FSEL R4, R4, -INF , !P0 ;  /* 0xff80000004047808 */ /* 0x000fe40004000000 */
[----:B------:R-:W-:-:S02]  /*40e0*/  IABS R118, R118 ;  /* 0x0000007600767213 */ /* 0x000fc40000000000 */
[----:B------:R-:W-:Y:S02]  /*40f0*/  I2FP.F32.S32 R11, R11 ;  /* 0x0000000b000b7245 */ /* 0x000fe40000201400 */
[----:B------:R-:W-:Y:S02]  /*4100*/  ISETP.GE.AND P0, PT, R17, R0, PT ;  /* 0x000000001100720c */ /* 0x000fe40003f06270 */
[----:B------:R-:W-:Y:S01]  /*4110*/  IABS R17, R12 ;  /* 0x0000000c00117213 */ /* 0x000fe20000000000 */
[C---:B------:R-:W-:Y:S01]  /*4120*/  FFMA.FTZ R12, -R3.reuse, R19, R38 ;  /* 0x00000013030c7223 */ /* 0x040fe20000010126 */
[----:B------:R-:W-:Y:S01]  /*4130*/  I2FP.F32.S32 R44, R44 ;  /* 0x0000002c002c7245 */ /* 0x000fe20000201400 */
[----:B------:R-:W-:Y:S01]  /*4140*/  VIADD R19, R10, 0xfffffff0 ;  /* 0xfffffff00a137836 */ /* 0x000fe20000000000 */
[----:B------:R-:W-:Y:S01]  /*4150*/  I2FP.F32.S32 R118, R118 ;  /* 0x0000007600767245 */ /* 0x000fe20000201400 */
[----:B------:R-:W-:Y:S01]  /*4160*/  FFMA.FTZ R11, -R3, R11, R36 ;  /* 0x0000000b030b7223 */ /* 0x000fe20000010124 */
[----:B------:R-:W-:-:S02]  /*4170*/  IABS R68, R68 ;  /* 0x0000004400447213 */ /* 0x000fc40000000000 */
[----:B------:R-:W-:Y:S01]  /*4180*/  I2FP.F32.S32 R17, R17 ;  /* 0x0000001100117245 */ /* 0x000fe20000201400 */
[----:B------:R-:W-:Y:S01]  /*4190*/  FFMA.FTZ R44, -R3, R44, R43 ;  /* 0x0000002c032c7223 */ /* 0x000fe2000001012b */
[----:B------:R-:W-:Y:S01]  /*41a0*/  FSEL R36, R49, -INF , !P2 ;  /* 0xff80000031247808 */ /* 0x000fe20005000000 */
[----:B------:R-:W-:Y:S01]  /*41b0*/  FFMA.FTZ R118, -R3, R118, R15 ;  /* 0x0000007603767223 */ /* 0x000fe2000001010f */
[-C--:B------:R-:W-:Y:S01]  /*41c0*/  ISETP.GE.AND P2, PT, R21, R0.reuse, PT ;  /* 0x000000001500720c */ /* 0x080fe20003f46270 */
[----:B------:R-:W-:Y:S01]  /*41d0*/  VIADD R21, R10, 0xffffffe9 ;  /* 0xffffffe90a157836 */ /* 0x000fe20000000000 */
[----:B------:R-:W-:Y:S01]  /*41e0*/  ISETP.GE.AND P4, PT, R35, R0, PT ;  /* 0x000000002300720c */ /* 0x000fe20003f86270 */
[----:B------:R-:W-:Y:S01]  /*41f0*/  IMAD.IADD R40, R8, 0x1, -R19 ;  /* 0x0000000108287824 */ /* 0x000fe200078e0a13 */
[----:B------:R-:W-:Y:S01]  /*4200*/  I2FP.F32.S32 R68, R68 ;  /* 0x0000004400447245 */ /* 0x000fe20000201400 */
[C---:B------:R-:W-:Y:S02]  /*4210*/  VIADD R15, R10.reuse, 0xfffffff8 ;  /* 0xfffffff80a0f7836 */ /* 0x040fe40000000000 */
[----:B------:R-:W-:Y:S01]  /*4220*/  FFMA.FTZ R120, -R3, R17, R14 ;  /* 0x0000001103787223 */ /* 0x000fe2000001010e */
[----:B------:R-:W-:Y:S01]  /*4230*/  VIADD R35, R10, 0xfffffff9 ;  /* 0xfffffff90a237836 */ /* 0x000fe20000000000 */
[----:B------:R-:W-:Y:S01]  /*4240*/  FSEL R16, R16, -INF , !P4 ;  /* 0xff80000010107808 */ /* 0x000fe20006000000 */
[----:B------:R-:W-:-:S02]  /*4250*/  VIADD R23, R10, 0xffffffe8 ;  /* 0xffffffe80a177836 */ /* 0x000fc40000000000 */
[----:B------:R-:W-:Y:S01]  /*4260*/  VIADD R17, R10, 0xfffffff1 ;  /* 0xfffffff10a117836 */ /* 0x000fe20000000000 */
[----:B------:R-:W-:Y:S01]  /*4270*/  FSEL R10, R44, -INF , !P4 ;  /* 0xff8000002c0a7808 */ /* 0x000fe20006000000 */
[----:B------:R-:W-:Y:S01]  /*4280*/  FFMA.FTZ R68, -R3, R68, R39 ;  /* 0x0000004403447223 */ /* 0x000fe20000010127 */
[C---:B------:R-:W-:Y:S01]  /*4290*/  IMAD.IADD R41, R8.reuse, 0x1, -R21 ;  /* 0x0000000108297824 */ /* 0x040fe200078e0a15 */
[----:B------:R-:W-:Y:S01]  /*42a0*/  ISETP.GE.AND P4, PT, R21, R0, PT ;  /* 0x000000001500720c */ /* 0x000fe20003f86270 */
[C---:B------:R-:W-:Y:S01]  /*42b0*/  IMAD.IADD R38, R8.reuse, 0x1, -R15 ;  /* 0x0000000108267824 */ /* 0x040fe200078e0a0f */
[----:B------:R-:W-:Y:S01]  /*42c0*/  IABS R40, R40 ;  /* 0x0000002800287213 */ /* 0x000fe20000000000 */
[C---:B------:R-:W-:Y:S02]  /*42d0*/  IMAD.IADD R43, R8.reuse, 0x1, -R35 ;  /* 0x00000001082b7824 */ /* 0x040fe400078e0a23 */
[----:B------:R-:W-:Y:S01]  /*42e0*/  IMAD.IADD R21, R9, 0x1, -R21 ;  /* 0x0000000109157824 */ /* 0x000fe200078e0a15 */
[----:B------:R-:W-:Y:S01]  /*42f0*/  FSEL R14, R11, -INF , !P3 ;  /* 0xff8000000b0e7808 */ /* 0x000fe20005800000 */
[C---:B------:R-:W-:Y:S01]  /*4300*/  IMAD.IADD R42, R8.reuse, 0x1, -R23 ;  /* 0x00000001082a7824 */ /* 0x040fe200078e0a17 */
[----:B------:R-:W-:Y:S01]  /*4310*/  I2FP.F32.S32 R11, R40 ;  /* 0x00000028000b7245 */ /* 0x000fe20000201400 */
[----:B------:R-:W-:Y:S01]  /*4320*/  IMAD.IADD R39, R8, 0x1, -R17 ;  /* 0x0000000108277824 */ /* 0x000fe200078e0a11 */
[----:B------:R-:W-:-:S02]  /*4330*/  FSEL R8, R12, -INF , !P3 ;  /* 0xff8000000c087808 */ /* 0x000fc40005800000 */
[----:B------:R-:W-:Y:S02]  /*4340*/  FSEL R12, R37, -INF , !P2 ;  /* 0xff800000250c7808 */ /* 0x000fe40005000000 */
[----:B------:R-:W-:Y:S02]  /*4350*/  FSEL R68, R68, -INF , !P2 ;  /* 0xff80000044447808 */ /* 0x000fe40005000000 */
[----:B------:R-:W-:Y:S02]  /*4360*/  FSEL R130, R130, -INF , !P1 ;  /* 0xff80000082827808 */ /* 0x000fe40004800000 */
[----:B------:R-:W-:Y:S02]  /*4370*/  FSEL R120, R120, -INF , !P1 ;  /* 0xff80000078787808 */ /* 0x000fe40004800000 */
[----:B------:R-:W-:Y:S02]  /*4380*/  IABS R38, R38 ;  /* 0x0000002600267213 */ /* 0x000fe40000000000 */
[-C--:B------:R-:W-:Y:S01]  /*4390*/  ISETP.GE.AND P2, PT, R17, R0.reuse, PT ;  /* 0x000000001100720c */ /* 0x080fe20003f46270 */
[----:B------:R-:W-:Y:S01]  /*43a0*/  IMAD.IADD R17, R9, 0x1, -R17 ;  /* 0x0000000109117824 */ /* 0x000fe200078e0a11 */
[----:B------:R-:W-:Y:S01]  /*43b0*/  ISETP.GE.AND P1, PT, R15, R0, PT ;  /* 0x000000000f00720c */ /* 0x000fe20003f26270 */
[----:B------:R-:W-:Y:S01]  /*43c0*/  IMAD.IADD R15, R9, 0x1, -R15 ;  /* 0x00000001090f7824 */ /* 0x000fe200078e0a0f */
[----:B------:R-:W-:-:S02]  /*43d0*/  IABS R43, R43 ;  /* 0x0000002b002b7213 */ /* 0x000fc40000000000 */
[----:B------:R-:W-:Y:S02]  /*43e0*/  IABS R21, R21 ;  /* 0x0000001500157213 */ /* 0x000fe40000000000 */
[----:B------:R-:W-:Y:S02]  /*43f0*/  FSEL R18, R18, -INF , !P5 ;  /* 0xff80000012127808 */ /* 0x000fe40006800000 */
[----:B------:R-:W-:Y:S01]  /*4400*/  FSEL R70, R70, -INF , !P5 ;  /* 0xff80000046467808 */ /* 0x000fe20006800000 */
[----:B------:R-:W-:Y:S01]  /*4410*/  FFMA.FTZ R11, -R3, R11, R24 ;  /* 0x0000000b030b7223 */ /* 0x000fe20000010118 */
[-C--:B------:R-:W-:Y:S01]  /*4420*/  ISETP.GE.AND P5, PT, R23, R0.reuse, PT ;  /* 0x000000001700720c */ /* 0x080fe20003fa6270 */
[----:B------:R-:W-:Y:S01]  /*4430*/  IMAD.IADD R23, R9, 0x1, -R23 ;  /* 0x0000000109177824 */ /* 0x000fe200078e0a17 */
[----:B------:R-:W-:Y:S02]  /*4440*/  FSEL R112, R13, -INF , !P0 ;  /* 0xff8000000d707808 */ /* 0x000fe40004000000 */
[----:B------:R-:W-:Y:S01]  /*4450*/  ISETP.GE.AND P3, PT, R19, R0, PT ;  /* 0x000000001300720c */ /* 0x000fe20003f66270 */
[----:B------:R-:W-:Y:S01]  /*4460*/  IMAD.IADD R19, R9, 0x1, -R19 ;  /* 0x0000000109137824 */ /* 0x000fe200078e0a13 */
[----:B------:R-:W-:-:S02]  /*4470*/  IABS R42, R42 ;  /* 0x0000002a002a7213 */ /* 0x000fc40000000000 */
[----:B------:R-:W-:Y:S01]  /*4480*/  I2FP.F32.S32 R13, R38 ;  /* 0x00000026000d7245 */ /* 0x000fe20000201400 */
[----:B------:R-:W-:Y:S01]  /*4490*/  IMAD.IADD R9, R9, 0x1, -R35 ;  /* 0x0000000109097824 */ /* 0x000fe200078e0a23 */
[----:B------:R-:W-:Y:S02]  /*44a0*/  I2FP.F32.S32 R24, R43 ;  /* 0x0000002b00187245 */ /* 0x000fe40000201400 */
[----:B------:R-:W-:Y:S02]  /*44b0*/  I2FP.F32.S32 R38, R21 ;  /* 0x0000001500267245 */ /* 0x000fe40000201400 */
[----:B------:R-:W-:Y:S02]  /*44c0*/  FMNMX3.FTZ R21, R7, R36, R34, !PT ;  /* 0x0000002407157276 */ /* 0x000fe40007810022 */
[----:B------:R-:W-:Y:S02]  /*44d0*/  IABS R17, R17 ;  /* 0x0000001100117213 */ /* 0x000fe40000000000 */
[----:B------:R-:W-:-:S02]  /*44e0*/  IABS R15, R15 ;  /* 0x0000000f000f7213 */ /* 0x000fc40000000000 */
[----:B------:R-:W-:Y:S02]  /*44f0*/  IABS R41, R41 ;  /* 0x0000002900297213 */ /* 0x000fe40000000000 */
[----:B------:R-:W-:Y:S01]  /*4500*/  I2FP.F32.S32 R42, R42 ;  /* 0x0000002a002a7245 */ /* 0x000fe20000201400 */
[----:B------:R-:W-:Y:S01]  /*4510*/  FFMA.FTZ R73, -R3, R24, R73 ;  /* 0x0000001803497223 */ /* 0x000fe20000010149 */
[----:B------:R-:W-:Y:S02]  /*4520*/  IABS R23, R23 ;  /* 0x0000001700177213 */ /* 0x000fe40000000000 */
[----:B------:R-:W-:Y:S02]  /*4530*/  FMNMX3.FTZ R21, R21, R22, R18, !PT ;  /* 0x0000001615157276 */ /* 0x000fe40007810012 */
[----:B------:R-:W-:Y:S02]  /*4540*/  FSEL R124, R11, -INF , !P3 ;  /* 0xff8000000b7c7808 */ /* 0x000fe40005800000 */
[----:B------:R-:W-:Y:S01]  /*4550*/  I2FP.F32.S32 R24, R17 ;  /* 0x0000001100187245 */ /* 0x000fe20000201400 */
[----:B------:R-:W-:Y:S01]  /*4560*/  IMAD.MOV.U32 R17, RZ, RZ, R15 ;  /* 0x000000ffff117224 */ /* 0x000fe200078e000f */
[----:B------:R-:W-:-:S02]  /*4570*/  IABS R9, R9 ;  /* 0x0000000900097213 */ /* 0x000fc40000000000 */
[----:B------:R-:W-:Y:S01]  /*4580*/  FMNMX3.FTZ R11, R5, R20, R6, !PT ;  /* 0x00000014050b7276 */ /* 0x000fe20007810006 */
[----:B------:R-:W-:Y:S01]  /*4590*/  FFMA.FTZ R28, -R3, R42, R28 ;  /* 0x0000002a031c7223 */ /* 0x000fe2000001011c */
[----:B------:R-:W-:Y:S02]  /*45a0*/  IABS R39, R39 ;  /* 0x0000002700277213 */ /* 0x000fe40000000000 */
[----:B------:R-:W-:Y:S02]  /*45b0*/  I2FP.F32.S32 R44, R41 ;  /* 0x00000029002c7245 */ /* 0x000fe40000201400 */
[----:B------:R-:W-:Y:S02]  /*45c0*/  IABS R19, R19 ;  /* 0x0000001300137213 */ /* 0x000fe40000000000 */
        /* <DEDUP_REMOVED lines=13> */
[C---:B------:R-:W-:Y:S01]  /*46a0*/  FFMA.FTZ R13, -R3.reuse, R13, R72 ;  /* 0x0000000d030d7223 */ /* 0x040fe20000010148 */
[C---:B------:R-:W-:Y:S01]  /*46b0*/  FFMA.FTZ R31, -R3.reuse, R38, R31 ;  /* 0x00000026031f7223 */ /* 0x040fe2000001011f */
[----:B------:R-:W-:Y:S01]  /*46c0*/  FFMA.FTZ R26, -R3, R19, R26 ;  /* 0x00000013031a7223 */ /* 0x000fe2000001011a */
[----:B------:R-:W-:-:S02]  /*46d0*/  FSEL R108, R29, -INF , !P4 ;  /* 0xff8000001d6c7808 */ /* 0x000fc40006000000 */
[----:B------:R-:W-:Y:S01]  /*46e0*/  FMNMX3.FTZ R17, R17, R112, R136, !PT ;  /* 0x0000007011117276 */ /* 0x000fe20007810088 */
[----:B------:R-:W-:Y:S01]  /*46f0*/  FFMA.FTZ R27, -R3, R24, R27 ;  /* 0x00000018031b7223 */ /* 0x000fe2000001011b */
[----:B------:R-:W-:Y:S02]  /*4700*/  FSEL R118, R118, -INF , !P0 ;  /* 0xff80000076767808 */ /* 0x000fe40004000000 */
[----:B------:R-:W-:Y:S02]  /*4710*/  FSEL R128, R30, -INF , !P5 ;  /* 0xff8000001e807808 */ /* 0x000fe40006800000 */
[----:B------:R-:W-:Y:S01]  /*4720*/  FMNMX3.FTZ R11, R11, R68, R120, !PT ;  /* 0x000000440b0b7276 */ /* 0x000fe20007810078 */
[----:B------:R-:W-:Y:S01]  /*4730*/  FFMA.FTZ R74, -R3, R9, R74 ;  /* 0x00000009034a7223 */ /* 0x000fe2000001014a */
[----:B------:R-:W-:Y:S02]  /*4740*/  I2FP.F32.S32 R24, R15 ;  /* 0x0000000f00187245 */ /* 0x000fe40000201400 */
[----:B------:R-:W-:-:S02]  /*4750*/  ISETP.GE.AND P0, PT, R35, R0, PT ;  /* 0x000000002300720c */ /* 0x000fc40003f06270 */
[----:B------:R-:W-:Y:S02]  /*4760*/  FSEL R122, R25, -INF , !P2 ;  /* 0xff800000197a7808 */ /* 0x000fe40005000000 */
        /* <DEDUP_REMOVED lines=23> */
[----:B------:R-:W4:Y:S01]  /*48e0*/  LDSM.16.MT88.4 R56, [R115+0x7000] ;  /* 0x007000007338783b */ /* 0x000f220000004200 */
[----:B-1----:R-:W-:-:S03]  /*48f0*/  FMNMX.FTZ R87, R26, R87, !PT ;  /* 0x000000571a577209 */ /* 0x002fc60007810000 */
[----:B------:R-:W1:Y:S01]  /*4900*/  LDSM.16.MT88.4 R40, [R115+0x6000] ;  /* 0x006000007328783b */ /* 0x000e620000004200 */
[----:B------:R-:W-:Y:S01]  /*4910*/  FSETP.NEU.FTZ.AND P0, PT, R87, -INF , PT ;  /* 0xff8000005700780b */ /* 0x000fe20003f1d000 */
[----:B---3--:R-:W-:Y:S01]  /*4920*/  FMUL.FTZ R125, R106, R87 ;  /* 0x000000576a7d7220 */ /* 0x008fe20000410000 */
[----:B--2---:R-:W-:Y:S01]  /*4930*/  FMNMX.FTZ R86, R24, R11, !PT ;  /* 0x0000000b18567209 */ /* 0x004fe20007810000 */
[----:B------:R-:W-:-:S03]  /*4940*/  VIADD R9, R115, 0x6000 ;  /* 0x0000600073097836 */ /* 0x000fc60000000000 */
[----:B------:R-:W-:Y:S01]  /*4950*/  FSEL R125, R125, RZ, P0 ;  /* 0x000000ff7d7d7208 */ /* 0x000fe20000000000 */
[----:B------:R-:W-:Y:S01]  /*4960*/  LDSM.16.MT88.4 R72, [R115+0x8000] ;  /* 0x008000007348783b */ /* 0x000fe20000004200 */
[----:B------:R-:W-:Y:S01]  /*4970*/  FSETP.NEU.FTZ.AND P0, PT, R86, -INF , PT ;  /* 0xff8000005600780b */ /* 0x000fe20003f1d000 */
[----:B------:R-:W-:Y:S01]  /*4980*/  FMUL.FTZ R111, R106, R86 ;  /* 0x000000566a6f7220 */ /* 0x000fe20000410000 */
[----:B------:R-:W-:Y:S01]  /*4990*/  VIADD R104, R115, 0x6020 ;  /* 0x0000602073687836 */ /* 0x000fe20000000000 */
[----:B------:R-:W-:Y:S01]  /*49a0*/  LDSM.16.MT88.4 R28, [R115+0x8400] ;  /* 0x00840000731c783b */ /* 0x000fe20000004200 */
        /* <DEDUP_REMOVED lines=20> */
[-C--:B------:R-:W-:Y:S01]  /*4af0*/  FFMA.FTZ R92, R16, R106.reuse, -R125 ;  /* 0x0000006a105c7223 */ /* 0x080fe2000001087d */
[-CC-:B------:R-:W-:Y:S01]  /*4b00*/  FFMA.FTZ R94, R70, R106.reuse, -R111.reuse ;  /* 0x0000006a465e7223 */ /* 0x180fe2000001086f */
[-CC-:B------:R-:W-:Y:S01]  /*4b10*/  FFMA.FTZ R101, R10, R106.reuse, -R111.reuse ;  /* 0x0000006a0a657223 */ /* 0x180fe2000001086f */
[----:B------:R-:W1:Y:S01]  /*4b20*/  MUFU.EX2 R98, R98 ;  /* 0x0000006200627308 */ /* 0x000e620000000800 */
[-CC-:B------:R-:W-:Y:S01]  /*4b30*/  FFMA.FTZ R88, R8, R106.reuse, -R111.reuse ;  /* 0x0000006a08587223 */ /* 0x180fe2000001086f */
[----:B------:R-:W-:Y:S01]  /*4b40*/  FFMA.FTZ R95, R68, R106, -R111 ;  /* 0x0000006a445f7223 */ /* 0x000fe2000001086f */
[----:B------:R-:W5:Y:S01]  /*4b50*/  LDSM.16.MT88.4 R16, [R104+0x400] ;  /* 0x000400006810783b */ /* 0x000f620000004200 */
[----:B------:R-:W-:Y:S03]  /*4b60*/  MUFU.EX2 R103, R103 ;  /* 0x0000006700677308 */ /* 0x000fe60000000800 */
[----:B------:R-:W5:Y:S01]  /*4b70*/  LDSM.16.MT88.4 R20, [R115+0x6400] ;  /* 0x006400007314783b */ /* 0x000f620000004200 */
[----:B------:R-:W2:Y:S03]  /*4b80*/  MUFU.EX2 R100, R100 ;  /* 0x0000006400647308 */ /* 0x000ea60000000800 */
[----:B------:R-:W-:Y:S01]  /*4b90*/  LDSM.16.MT88.4 R24, [R104+0x2400] ;  /* 0x002400006818783b */ /* 0x000fe20000004200 */
[----:B------:R-:W-:Y:S04]  /*4ba0*/  MUFU.EX2 R97, R97 ;  /* 0x0000006100617308 */ /* 0x000fe80000000800 */
[----:B------:R-:W3:Y:S01]  /*4bb0*/  MUFU.EX2 R96, R96 ;  /* 0x0000006000607308 */ /* 0x000ee20000000800 */
[----:B----4-:R-:W-:Y:S01]  /*4bc0*/  F2FP.F16.F32.PACK_AB R80, R102, R105 ;  /* 0x000000696650723e */ /* 0x010fe200000000ff */
[----:B------:R-:W4:Y:S01]  /*4bd0*/  LDSM.16.MT88.4 R8, [R104+0x1400] ;  /* 0x001400006808783b */ /* 0x000f220000004200 */
[----:B-1----:R-:W-:-:S02]  /*4be0*/  F2FP.F16.F32.PACK_AB R82, R98, R99 ;  /* 0x000000636252723e */ /* 0x002fc400000000ff */
        /* <DEDUP_REMOVED lines=21> */
[----:B-1----:R-:W-:-:S02]  /*4d40*/  F2FP.F16.F32.PACK_AB R4, R92, R93 ;  /* 0x0000005d5c04723e */ /* 0x002fc400000000ff */
[----:B--2---:R-:W-:-:S05]  /*4d50*/  F2FP.F16.F32.PACK_AB R5, R101, R94 ;  /* 0x0000005e6505723e */ /* 0x004fca00000000ff */
[----:B------:R-:W-:Y:S01]  /*4d60*/  HMMA.16816.F32 R80, R80, R6, RZ ;  /* 0x000000065050723c */ /* 0x000fe200000018ff */
[----:B------:R-:W-:Y:S02]  /*4d70*/  F2FP.F16.F32.PACK_AB R6, R35, R34 ;  /* 0x000000222306723e */ /* 0x000fe400000000ff */
[----:B---3--:R-:W-:-:S07]  /*4d80*/  F2FP.F16.F32.PACK_AB R7, R95, R88 ;  /* 0x000000585f07723e */ /* 0x008fce00000000ff */
        /* <DEDUP_REMOVED lines=12> */
[----:B------:R-:W-:Y:S04]  /*4e50*/  MUFU.EX2 R107, R107 ;  /* 0x0000006b006b7308 */ /* 0x000fe80000000800 */
[----:B------:R-:W2:Y:S03]  /*4e60*/  MUFU.EX2 R112, R112 ;  /* 0x0000007000707308 */ /* 0x000ea60000000800 */
[C---:B------:R-:W-:Y:S01]  /*4e70*/  HMMA.16816.F32 R48, R4.reuse, R18, R48 ;  /* 0x000000120430723c */ /* 0x040fe20000001830 */
[----:B------:R-:W-:Y:S01]  /*4e80*/  MUFU.EX2 R108, R136 ;  /* 0x00000088006c7308 */ /* 0x000fe20000000800 */
[----:B------:R-:W3:Y:S03]  /*4e90*/  LDSM.16.MT88.4 R16, [R115+0x7800] ;  /* 0x007800007310783b */ /* 0x000ee60000004200 */
        /* <DEDUP_REMOVED lines=14> */
[C---:B------:R-:W-:Y:S08]  /*4f80*/  HMMA.16816.F32 R76, R4.reuse, R24, R76 ;  /* 0x00000018044c723c */ /* 0x040ff0000000184c */
[----:B------:R-:W-:Y:S01]  /*4f90*/  HMMA.16816.F32 R80, R4, R26, R80 ;  /* 0x0000001a0450723c */ /* 0x000fe20000001850 */
[----:B--2---:R-:W-:Y:S01]  /*4fa0*/  F2FP.F16.F32.PACK_AB R4, R112, R107 ;  /* 0x0000006b7004723e */ /* 0x004fe200000000ff */
[----:B------:R-:W-:Y:S01]  /*4fb0*/  FFMA.FTZ R161, R109, R106, -R111 ;  /* 0x0000006a6da17223 */ /* 0x000fe2000001086f */
[----:B-----5:R-:W-:Y:S01]  /*4fc0*/  F2FP.F16.F32.PACK_AB R6, R113, R108 ;  /* 0x0000006c7106723e */ /* 0x020fe200000000ff */
[----:B------:R-:W-:Y:S01]  /*4fd0*/  FADD.FTZ R102, R105, R102 ;  /* 0x0000006669667221 */ /* 0x000fe20000010000 */
[----:B-1----:R-:W-:Y:S01]  /*4fe0*/  F2FP.F16.F32.PACK_AB R5, R120, R117 ;  /* 0x000000757805723e */ /* 0x002fe200000000ff */
[----:B------:R-:W-:Y:S01]  /*4ff0*/  FADD.FTZ R100, R103, R100 ;  /* 0x0000006467647221 */ /* 0x000fe20000010000 */
[----:B------:R-:W-:Y:S01]  /*5000*/  F2FP.F16.F32.PACK_AB R7, R119, R118 ;  /* 0x000000767707723e */ /* 0x000fe200000000ff */
[----:B------:R-:W-:Y:S06]  /*5010*/  LDSM.16.MT88.4 R24, [R115+0x6c00] ;  /* 0x006c00007318783b */ /* 0x000fec0000004200 */
[C---:B------:R-:W-:Y:S08]  /*5020*/  HMMA.16816.F32 R44, R4.reuse, R12, R44 ;  /* 0x0000000c042c723c */ /* 0x040ff0000000182c */
[C---:B------:R-:W-:Y:S01]  /*5030*/  HMMA.16816.F32 R48, R4.reuse, R14, R48 ;  /* 0x0000000e0430723c */ /* 0x040fe20000001830 */
[----:B------:R-:W1:Y:S07]  /*5040*/  LDSM.16.MT88.4 R12, [R104+0x2800] ;  /* 0x00280000680c783b */ /* 0x000e6e0000004200 */
[----:B---3--:R-:W-:Y:S01]  /*5050*/  HMMA.16816.F32 R52, R4, R16, R52 ;  /* 0x000000100434723c */ /* 0x008fe20000001834 */
[-CC-:B------:R-:W-:Y:S01]  /*5060*/  FFMA.FTZ R16, R122, R106.reuse, -R125.reuse ;  /* 0x0000006a7a107223 */ /* 0x180fe2000001087d */
[----:B------:R-:W-:-:S06]  /*5070*/  FFMA.FTZ R17, R123, R106, -R125 ;  /* 0x0000006a7b117223 */ /* 0x000fcc000001087d */
[C---:B------:R-:W-:Y:S01]  /*5080*/  HMMA.16816.F32 R56, R4.reuse, R18, R56 ;  /* 0x000000120438723c */ /* 0x040fe20000001838 */
[-CC-:B------:R-:W-:Y:S01]  /*5090*/  FFMA.FTZ R18, R124, R106.reuse, -R125.reuse ;  /* 0x0000006a7c127223 */ /* 0x180fe2000001087d */
[-C--:B------:R-:W-:Y:S01]  /*50a0*/  FFMA.FTZ R124, R121, R106.reuse, -R125 ;  /* 0x0000006a797c7223 */ /* 0x080fe2000001087d */
[----:B------:R-:W-:Y:S04]  /*50b0*/  MUFU.EX2 R123, R16 ;  /* 0x00000010007b7308 */ /* 0x000fe80000000800 */
[----:B------:R-:W2:Y:S04]  /*50c0*/  MUFU.EX2 R122, R18 ;  /* 0x00000012007a7308 */ /* 0x000ea80000000800 */
[----:B------:R3:W-:Y:S01]  /*50d0*/  MUFU.EX2 R121, R17 ;  /* 0x0000001100797308 */ /* 0x0007e20000000800 */
[C---:B----4-:R-:W-:Y:S01]  /*50e0*/  HMMA.16816.F32 R60, R4.reuse, R8, R60 ;  /* 0x00000008043c723c */ /* 0x050fe2000000183c */
[----:B---3--:R-:W3:Y:S07]  /*50f0*/  LDSM.16.MT88.4 R16, [R104+0xc00] ;  /* 0x000c00006810783b */ /* 0x008eee0000004200 */
[----:B------:R-:W-:Y:S01]  /*5100*/  HMMA.16816.F32 R64, R4, R10, R64 ;  /* 0x0000000a0440723c */ /* 0x000fe20000001840 */
[----:B------:R-:W4:Y:S01]  /*5110*/  LDSM.16.MT88.4 R8, [R115+0x8c00] ;  /* 0x008c00007308783b */ /* 0x000f220000004200 */
[-CC-:B------:R-:W-:Y:S01]  /*5120*/  FFMA.FTZ R125, R116, R106.reuse, -R111.reuse ;  /* 0x0000006a747d7223 */ /* 0x180fe2000001086f */
[----:B------:R-:W-:-:S05]  /*5130*/  FFMA.FTZ R116, R114, R106, -R111 ;  /* 0x0000006a72747223 */ /* 0x000fca000001086f */
[C---:B------:R-:W-:Y:S01]  /*5140*/  HMMA.16816.F32 R68, R4.reuse, R28, R68 ;  /* 0x0000001c0444723c */ /* 0x040fe20000001844 */
[----:B------:R-:W-:Y:S01]  /*5150*/  FFMA.FTZ R28, R110, R106, -R111 ;  /* 0x0000006a6e1c7223 */ /* 0x000fe2000001086f */
[----:B------:R-:W5:Y:S06]  /*5160*/  MUFU.EX2 R124, R124 ;  /* 0x0000007c007c7308 */ /* 0x000f6c0000000800 */
[C---:B-1----:R-:W-:Y:S01]  /*5170*/  HMMA.16816.F32 R76, R4.reuse, R12, R76 ;  /* 0x0000000c044c723c */ /* 0x042fe2000000184c */
[----:B------:R-:W-:Y:S07]  /*5180*/  MUFU.EX2 R114, R125 ;  /* 0x0000007d00727308 */ /* 0x000fee0000000800 */
[C---:B------:R-:W-:Y:S01]  /*5190*/  HMMA.16816.F32 R80, R4.reuse, R14, R80 ;  /* 0x0000000e0450723c */ /* 0x040fe20000001850 */
[----:B------:R-:W1:Y:S01]  /*51a0*/  LDSM.16.MT88.4 R12, [R104+0x1c00] ;  /* 0x001c0000680c783b */ /* 0x000e620000004200 */
[----:B------:R-:W3:Y:S04]  /*51b0*/  MUFU.EX2 R29, R116 ;  /* 0x00000074001d7308 */ /* 0x000ee80000000800 */
[----:B------:R-:W-:Y:S04]  /*51c0*/  MUFU.EX2 R28, R28 ;  /* 0x0000001c001c7308 */ /* 0x000fe80000000800 */
[----:B------:R-:W4:Y:S01]  /*51d0*/  MUFU.EX2 R161, R161 ;  /* 0x000000a100a17308 */ /* 0x000f220000000800 */
[C---:B------:R-:W-:Y:S08]  /*51e0*/  HMMA.16816.F32 R72, R4.reuse, R30, R72 ;  /* 0x0000001e0448723c */ /* 0x040ff00000001848 */
[C---:B------:R-:W-:Y:S08]  /*51f0*/  HMMA.16816.F32 R36, R4.reuse, R20, R36 ;  /* 0x000000140424723c */ /* 0x040ff00000001824 */
[----:B------:R-:W-:Y:S01]  /*5200*/  HMMA.16816.F32 R40, R4, R22, R40 ;  /* 0x000000160428723c */ /* 0x000fe20000001828 */
[----:B--2---:R-:W-:Y:S01]  /*5210*/  F2FP.F16.F32.PACK_AB R4, R123, R122 ;  /* 0x0000007a7b04723e */ /* 0x004fe200000000ff */
[----:B------:R-:W-:Y:S01]  /*5220*/  FADD.FTZ R99, R99, R102 ;  /* 0x0000006663637221 */ /* 0x000fe20000010000 */
[----:B-----5:R-:W-:Y:S01]  /*5230*/  F2FP.F16.F32.PACK_AB R6, R124, R121 ;  /* 0x000000797c06723e */ /* 0x020fe200000000ff */
[----:B------:R-:W2:Y:S01]  /*5240*/  LDSM.16.MT88.4 R20, [R115+0x7c00] ;  /* 0x007c00007314783b */ /* 0x000ea20000004200 */
[----:B---3--:R-:W-:-:S02]  /*5250*/  F2FP.F16.F32.PACK_AB R5, R29, R114 ;  /* 0x000000721d05723e */ /* 0x008fc400000000ff */
[----:B----4-:R-:W-:Y:S01]  /*5260*/  F2FP.F16.F32.PACK_AB R7, R161, R28 ;  /* 0x0000001ca107723e */ /* 0x010fe200000000ff */
        /* <DEDUP_REMOVED lines=9> */
[----:B------:R-:W3:Y:S01]  /*5300*/  LDSM.16.MT88.4 R8, [R104+0x2c00] ;  /* 0x002c00006808783b */ /* 0x000ee20000004200 */
[----:B------:R-:W-:-:S04]  /*5310*/  FADD.FTZ R101, R101, R94 ;  /* 0x0000005e65657221 */ /* 0x000fc80000010000 */
[----:B------:R-:W-:Y:S02]  /*5320*/  FADD.FTZ R16, R88, R101 ;  /* 0x0000006558107221 */ /* 0x000fe40000010000 */
[----:B-1----:R-:W-:Y:S01]  /*5330*/  HMMA.16816.F32 R60, R4, R12, R60 ;  /* 0x0000000c043c723c */ /* 0x002fe2000000183c */
[----:B------:R-:W-:Y:S01]  /*5340*/  FADD.FTZ R12, R34, R17 ;  /* 0x00000011220c7221 */ /* 0x000fe20000010000 */
[----:B------:R-:W-:-:S03]  /*5350*/  FADD.FTZ R16, R95, R16 ;  /* 0x000000105f107221 */ /* 0x000fc60000010000 */
[----:B------:R-:W-:-:S03]  /*5360*/  FADD.FTZ R12, R35, R12 ;  /* 0x0000000c230c7221 */ /* 0x000fc60000010000 */
[----:B------:R-:W-:Y:S01]  /*5370*/  HMMA.16816.F32 R64, R4, R14, R64 ;  /* 0x0000000e0440723c */ /* 0x000fe20000001840 */
[----:B------:R-:W-:Y:S01]  /*5380*/  FADD.FTZ R13, R107, R12 ;  /* 0x0000000c6b0d7221 */ /* 0x000fe20000010000 */
[----:B------:R-:W-:-:S03]  /*5390*/  FADD.FTZ R15, R117, R16 ;  /* 0x00000010750f7221 */ /* 0x000fc60000010000 */
[----:B------:R-:W-:Y:S01]  /*53a0*/  FADD.FTZ R13, R112, R13 ;  /* 0x0000000d700d7221 */ /* 0x000fe20000010000 */
[----:B------:R-:W-:Y:S01]  /*53b0*/  FADD.FTZ R15, R120, R15 ;  /* 0x0000000f780f7221 */ /* 0x000fe20000010000 */
        /* <DEDUP_REMOVED lines=16> */
[C---:B--2---:R-:W-:Y:S08]  /*54c0*/  HMMA.16816.F32 R52, R4.reuse, R20, R52 ;  /* 0x000000140434723c */ /* 0x044ff00000001834 */
[C---:B------:R-:W-:Y:S08]  /*54d0*/  HMMA.16816.F32 R56, R4.reuse, R22, R56 ;  /* 0x000000160438723c */ /* 0x040ff00000001838 */
[C---:B------:R-:W-:Y:S08]  /*54e0*/  HMMA.16816.F32 R48, R4.reuse, R18, R48 ;  /* 0x000000120430723c */ /* 0x040ff00000001830 */
[C---:B---3--:R-:W-:Y:S08]  /*54f0*/  HMMA.16816.F32 R76, R4.reuse, R8, R76 ;  /* 0x00000008044c723c */ /* 0x048ff0000000184c */
        /* <DEDUP_REMOVED lines=10> */
[----:B------:R-:W-:-:S02]  /*55a0*/  IMAD.MOV.U32 R89, RZ, RZ, R86 ;  /* 0x000000ffff597224 */ /* 0x000fc400078e0056 */
[----:B------:R-:W-:Y:S01]  /*55b0*/  IMAD.MOV.U32 R0, RZ, RZ, R87 ;  /* 0x000000ffff007224 */ /* 0x000fe200078e0057 */
[----:B------:R-:W-:-:S07]  /*55c0*/  IADD3 R149, PT, PT, R33, 0x88, -R2 ;  /* 0x0000008821957810 */ /* 0x000fce0007ffe802 */
.L_x_9502:
[----:B------:R-:W-:Y:S01]  /*55d0*/  MOV R4, R158 ;  /* 0x0000009e00047202 */ /* 0x000fe20000000f00 */
[----:B------:R-:W1:Y:S01]  /*55e0*/  S2R R132, SR_TID.X ;  /* 0x0000000000847919 */ /* 0x000e620000002100 */
[----:B------:R-:W-:Y:S04]  /*55f0*/  DEPBAR.LE SB0, 0x0 ;  /* 0x000080000000791a */ /* 0x000fe80000000000 */
[----:B------:R-:W-:Y:S05]  /*5600*/  WARPSYNC.ALL ;  /* 0x0000000000007948 */ /* 0x000fea0003800000 */
[----:B------:R-:W-:Y:S01]  /*5610*/  BAR.SYNC.DEFER_BLOCKING 0x0 ;  /* 0x0000000000007b1d */ /* 0x000fe20000010000 */
[----:B------:R-:W-:Y:S05]  /*5620*/  @!P6 IMAD.MOV.U32 R2, RZ, RZ, RZ ;  /* 0x000000ffff02e224 */ /* 0x000fea00078e00ff */
[----:B------:R-:W-:Y:S02]  /*5630*/  @!P6 IADD3 R2, P0, PT, RZ, -R2, RZ ;  /* 0x80000002ff02e210 */ /* 0x000fe40007f1e0ff */
[C---:B-1----:R-:W-:Y:S01]  /*5640*/  LOP3.LUT R152, R132.reuse, 0x18, RZ, 0xc0, !PT ;  /* 0x0000001884987812 */ /* 0x042fe200078ec0ff */
[----:B------:R-:W-:Y:S01]  /*5650*/  IMAD.SHL.U32 R153, R132, 0x8, RZ ;  /* 0x0000000884997824 */ /* 0x000fe200078e00ff */
[----:B------:R-:W2:Y:S01]  /*5660*/  @!P6 LD.E R5, desc[UR4][R84.64+0x40] ;  /* 0x000040045405e980 */ /* 0x000ea2000c101900 */
[----:B------:R-:W-:Y:S03]  /*5670*/  BSSY.RECONVERGENT B0, `(.L_x_9496) ;  /* 0x0000049000007945 */ /* 0x000fe60003800200 */
[----:B------:R-:W-:Y:S01]  /*5680*/  LOP3.LUT R145, R153, 0xc0, RZ, 0xc0, !PT ;  /* 0x000000c099917812 */ /* 0x000fe200078ec0ff */
[----:B--2---:R-:W-:Y:S04]  /*5690*/  @!P6 IMAD.SHL.U32 R5, R5, 0x40, RZ ;  /* 0x000000400505e824 */ /* 0x004fe800078e00ff */
[----:B------:R-:W-:Y:S05]  /*56a0*/  @!P6 IMAD.X R5, RZ, RZ, ~R5, P0 ;  /* 0x000000ffff05e224 */ /* 0x000fea00000e0e05 */
[----:B------:R-:W-:Y:S01]  /*56b0*/  @!P6 SHF.R.S64 R7, R2, 0x1f, R5 ;  /* 0x0000001f0207e819 */ /* 0x000fe20000001005 */
[----:B------:R-:W-:Y:S03]  /*56c0*/  IMAD.MOV.U32 R2, RZ, RZ, R159 ;  /* 0x000000ffff027224 */ /* 0x000fe600078e009f */
[----:B------:R-:W-:Y:S04]  /*56d0*/  @!P6 IADD3 R6, P0, PT, R158, R7, RZ ;  /* 0x000000079e06e210 */ /* 0x000fe80007f1e0ff */
[----:B------:R-:W-:Y:S01]  /*56e0*/  @!P6 LEA.HI.X.SX32 R5, R5, R159, 0x1, P0 ;  /* 0x0000009f0505e211 */ /* 0x000fe200000f0eff */
[----:B------:R-:W-:Y:S03]  /*56f0*/  @!P6 IMAD.MOV.U32 R158, RZ, RZ, R6 ;  /* 0x000000ffff9ee224 */ /* 0x000fe600078e0006 */
        /* <DEDUP_REMOVED lines=64> */
.L_x_9497:
[----:B------:R-:W-:Y:S05]  /*5b00*/  BSYNC.RECONVERGENT B0 ;  /* 0x0000000000007941 */ /* 0x000fea0003800200 */
.L_x_9496:
        /* <DEDUP_REMOVED lines=8> */
[----:B------:R-:W-:Y:S01]  /*5b90*/  IMAD.MOV.U32 R108, RZ, RZ, 0x20 ;  /* 0x00000020ff6c7424 */ /* 0x000fe200078e00ff */
[C---:B------:R-:W-:Y:S01]  /*5ba0*/  ISETP.GE.AND P5, PT, R160.reuse, R150, PT ;  /* 0x00000096a000720c */ /* 0x040fe20003fa6270 */
[----:B------:R-:W-:Y:S01]  /*5bb0*/  VIADD R151, R151, 0xffffffff ;  /* 0xffffffff97977836 */ /* 0x000fe20000000000 */
[C---:B------:R-:W-:Y:S01]  /*5bc0*/  LOP3.LUT R162, R160.reuse, 0x20, RZ, 0xfc, !PT ;  /* 0x00000020a0a27812 */ /* 0x040fe200078efcff */
[----:B------:R-:W-:Y:S01]  /*5bd0*/  BSSY.RECONVERGENT B1, `(.L_x_9498) ;  /* 0x0000106000017945 */ /* 0x000fe20003800200 */
[----:B------:R-:W-:Y:S02]  /*5be0*/  LOP3.LUT R145, R160, 0x40, RZ, 0xfc, !PT ;  /* 0x00000040a0917812 */ /* 0x000fe400078efcff */
[----:B------:R-:W-:Y:S01]  /*5bf0*/  LOP3.LUT R160, R133, R90, RZ, 0xfc, !PT ;  /* 0x0000005a85a07212 */ /* 0x000fe200078efcff */
[----:B------:R-:W-:Y:S01]  /*5c00*/  IMAD.SHL.U32 R90, R132, 0x4, RZ ;  /* 0x00000004845a7824 */ /* 0x000fe200078e00ff */
        /* <DEDUP_REMOVED lines=10> */
[--C-:B------:R-:W-:Y:S01]  /*5cb0*/  LOP3.LUT R88, R93, 0x20, R136.reuse, 0xf8, !PT ;  /* 0x000000205d587812 */ /* 0x100fe200078ef888 */
[--C-:B------:R-:W-:Y:S01]  /*5cc0*/  IMAD R160, R160, 0x2, R135.reuse ;  /* 0x00000002a0a07824 */ /* 0x100fe200078e0287 */
[--C-:B------:R-:W-:Y:S02]  /*5cd0*/  LOP3.LUT R93, R134, 0x20, R136.reuse, 0xf8, !PT ;  /* 0x00000020865d7812 */ /* 0x100fe400078ef888 */
[----:B------:R-:W-:Y:S02]  /*5ce0*/  LOP3.LUT R87, R136, 0xc0, RZ, 0xc0, !PT ;  /* 0x000000c088577812 */ /* 0x000fe400078ec0ff */
[----:B------:R-:W-:Y:S01]  /*5cf0*/  @!PT LDS RZ, [RZ] ;  /* 0x00000000fffff984 */ /* 0x000fe20000000800 */
[----:B------:R-:W-:Y:S01]  /*5d00*/  @!PT LDS RZ, [RZ] ;  /* 0x00000000fffff984 */ /* 0x000fe20000000800 */
[----:B------:R-:W-:Y:S01]  /*5d10*/  @!PT LDS RZ, [RZ] ;  /* 0x00000000fffff984 */ /* 0x000fe20000000800 */
[----:B------:R-:W-:Y:S01]  /*5d20*/  @!P5 LDGSTS.E.BYPASS.LTC128B.128 [R160+0x6000], desc[UR4][R158.64] ;  /* 0x060000009ea0dfae */ /* 0x000fe2000b981a04 */
[----:B------:R-:W-:Y:S02]  /*5d30*/  LOP3.LUT R86, R90, 0x18, RZ, 0xc0, !PT ;  /* 0x000000185a567812 */ /* 0x000fe400078ec0ff */
[--C-:B------:R-:W-:Y:S01]  /*5d40*/  LOP3.LUT R91, R91, 0xc0, R136.reuse, 0xf8, !PT ;  /* 0x000000c05b5b7812 */ /* 0x100fe200078ef888 */
[----:B------:R-:W-:Y:S01]  /*5d50*/  @P5 STS.128 [R160+0x6000], RZ ;  /* 0x006000ffa0005388 */ /* 0x000fe20000000c00 */
[----:B------:R-:W-:Y:S02]  /*5d60*/  LOP3.LUT R2, R93, 0x100, R136, 0xf8, !PT ;  /* 0x000001005d027812 */ /* 0x000fe400078ef888 */
        /* <DEDUP_REMOVED lines=49> */
[----:B------:R-:W1:Y:S07]  /*6080*/  LDSM.16.M88.4 R96, [R2+0x3c00] ;  /* 0x003c00000260783b */ /* 0x000e6e0000000200 */
[C---:B---3--:R-:W-:Y:S08]  /*6090*/  HMMA.16816.F32 R12, R92.reuse, R100, RZ ;  /* 0x000000645c0c723c */ /* 0x048ff000000018ff */
[C---:B------:R-:W-:Y:S01]  /*60a0*/  HMMA.16816.F32 R16, R92.reuse, R102, RZ ;  /* 0x000000665c10723c */ /* 0x040fe200000018ff */
[----:B------:R-:W2:Y:S07]  /*60b0*/  LDSM.16.M88.4 R100, [R88+0x1000] ;  /* 0x001000005864783b */ /* 0x000eae0000000200 */
[C---:B----4-:R-:W-:Y:S08]  /*60c0*/  HMMA.16816.F32 R20, R92.reuse, R104, RZ ;  /* 0x000000685c14723c */ /* 0x050ff000000018ff */
[C---:B------:R-:W-:Y:S01]  /*60d0*/  HMMA.16816.F32 R24, R92.reuse, R106, RZ ;  /* 0x0000006a5c18723c */ /* 0x040fe200000018ff */
[----:B------:R-:W-:Y:S07]  /*60e0*/  LDSM.16.M88.4 R104, [R87+0x4800] ;  /* 0x004800005768783b */ /* 0x000fee0000000200 */
[C---:B-----5:R-:W-:Y:S08]  /*60f0*/  HMMA.16816.F32 R28, R92.reuse, R108, RZ ;  /* 0x0000006c5c1c723c */ /* 0x060ff000000018ff */
[----:B------:R-:W-:Y:S01]  /*6100*/  HMMA.16816.F32 R32, R92, R110, RZ ;  /* 0x0000006e5c20723c */ /* 0x000fe200000018ff */
[----:B------:R-:W3:Y:S04]  /*6110*/  LDSM.16.M88.4 R92, [R87+0x4400] ;  /* 0x00440000575c783b */ /* 0x000ee80000000200 */
[----:B------:R-:W4:Y:S03]  /*6120*/  LDSM.16.M88.4 R108, [R87+0x4c00] ;  /* 0x004c0000576c783b */ /* 0x000f260000000200 */
[C---:B------:R-:W-:Y:S08]  /*6130*/  HMMA.16816.F32 R4, R112.reuse, R116, R4 ;  /* 0x000000747004723c */ /* 0x040ff00000001804 */
[C---:B------:R-:W-:Y:S01]  /*6140*/  HMMA.16816.F32 R8, R112.reuse, R118, R8 ;  /* 0x000000767008723c */ /* 0x040fe20000001808 */
[----:B------:R-:W-:Y:S07]  /*6150*/  LDSM.16.M88.4 R116, [R86+0x1000] ;  /* 0x001000005674783b */ /* 0x000fee0000000200 */
[C---:B------:R-:W-:Y:S08]  /*6160*/  HMMA.16816.F32 R12, R112.reuse, R120, R12 ;  /* 0x00000078700c723c */ /* 0x040ff0000000180c */
[C---:B------:R-:W-:Y:S01]  /*6170*/  HMMA.16816.F32 R16, R112.reuse, R122, R16 ;  /* 0x0000007a7010723c */ /* 0x040fe20000001810 */
[----:B------:R-:W5:Y:S07]  /*6180*/  LDSM.16.M88.4 R120, [R2+0x4000] ;  /* 0x004000000278783b */ /* 0x000f6e0000000200 */
[C---:B------:R-:W-:Y:S08]  /*6190*/  HMMA.16816.F32 R20, R112.reuse, R124, R20 ;  /* 0x0000007c7014723c */ /* 0x040ff00000001814 */
[C---:B------:R-:W-:Y:S01]  /*61a0*/  HMMA.16816.F32 R24, R112.reuse, R126, R24 ;  /* 0x0000007e7018723c */ /* 0x040fe20000001818 */
[----:B------:R-:W-:Y:S07]  /*61b0*/  LDSM.16.M88.4 R124, [R2+0x4c00] ;  /* 0x004c0000027c783b */ /* 0x000fee0000000200 */
[C---:B-1----:R-:W-:Y:S08]  /*61c0*/  HMMA.16816.F32 R28, R112.reuse, R96, R28 ;  /* 0x00000060701c723c */ /* 0x042ff0000000181c */
[----:B------:R-:W-:Y:S01]  /*61d0*/  HMMA.16816.F32 R32, R112, R98, R32 ;  /* 0x000000627020723c */ /* 0x000fe20000001820 */
[----:B------:R-:W1:Y:S04]  /*61e0*/  LDSM.16.M88.4 R96, [R2+0x4400] ;  /* 0x004400000260783b */ /* 0x000e680000000200 */
[----:B------:R-:W1:Y:S03]  /*61f0*/  LDSM.16.M88.4 R112, [R2+0x4800] ;  /* 0x004800000270783b */ /* 0x000e660000000200 */
[C---:B--2---:R-:W-:Y:S08]  /*6200*/  HMMA.16816.F32 R4, R100.reuse, R128, R4 ;  /* 0x000000806404723c */ /* 0x044ff00000001804 */
[C---:B------:R-:W-:Y:S01]  /*6210*/  HMMA.16816.F32 R8, R100.reuse, R130, R8 ;  /* 0x000000826408723c */ /* 0x040fe20000001808 */
[----:B------:R-:W-:Y:S07]  /*6220*/  LDSM.16.M88.4 R128, [R87+0x5c00] ;  /* 0x005c00005780783b */ /* 0x000fee0000000200 */
[C---:B---3--:R-:W-:Y:S08]  /*6230*/  HMMA.16816.F32 R12, R100.reuse, R92, R12 ;  /* 0x0000005c640c723c */ /* 0x048ff0000000180c */
[C---:B------:R-:W-:Y:S01]  /*6240*/  HMMA.16816.F32 R16, R100.reuse, R94, R16 ;  /* 0x0000005e6410723c */ /* 0x040fe20000001810 */
[----:B------:R-:W-:Y:S07]  /*6250*/  LDSM.16.M88.4 R92, [R88+0x2000] ;  /* 0x00200000585c783b */ /* 0x000fee0000000200 */
[C---:B------:R-:W-:Y:S08]  /*6260*/  HMMA.16816.F32 R20, R100.reuse, R104, R20 ;  /* 0x000000686414723c */ /* 0x040ff00000001814 */
[C---:B------:R-:W-:Y:S01]  /*6270*/  HMMA.16816.F32 R24, R100.reuse, R106, R24 ;  /* 0x0000006a6418723c */ /* 0x040fe20000001818 */
[----:B------:R-:W-:Y:S07]  /*6280*/  LDSM.16.M88.4 R104, [R87+0x5400] ;  /* 0x005400005768783b */ /* 0x000fee0000000200 */
[C---:B----4-:R-:W-:Y:S08]  /*6290*/  HMMA.16816.F32 R28, R100.reuse, R108, R28 ;  /* 0x0000006c641c723c */ /* 0x050ff0000000181c */
[----:B------:R-:W-:Y:S01]  /*62a0*/  HMMA.16816.F32 R32, R100, R110, R32 ;  /* 0x0000006e6420723c */ /* 0x000fe20000001820 */
[----:B------:R-:W2:Y:S04]  /*62b0*/  LDSM.16.M88.4 R100, [R87+0x5000] ;  /* 0x005000005764783b */ /* 0x000ea80000000200 */
[----:B------:R-:W3:Y:S03]  /*62c0*/  LDSM.16.M88.4 R108, [R87+0x5800] ;  /* 0x00580000576c783b */ /* 0x000ee60000000200 */
        /* <DEDUP_REMOVED lines=10> */
[----:B------:R-:W-:Y:S01]  /*6370*/  HMMA.16816.F32 R32, R116, R126, R32 ;  /* 0x0000007e7420723c */ /* 0x000fe20000001820 */
[----:B------:R-:W4:Y:S04]  /*6380*/  LDSM.16.M88.4 R116, [R2+0x5800] ;  /* 0x005800000274783b */ /* 0x000f280000000200 */
[----:B------:R-:W5:Y:S03]  /*6390*/  LDSM.16.M88.4 R124, [R2+0x5c00] ;  /* 0x005c0000027c783b */ /* 0x000f660000000200 */
[C---:B--2---:R-:W-:Y:S01]  /*63a0*/  HMMA.16816.F32 R4, R92.reuse, R100, R4 ;  /* 0x000000645c04723c */ /* 0x044fe20000001804 */
[----:B------:R-:W-:Y:S04]  /*63b0*/  DEPBAR.LE SB0, 0x0 ;  /* 0x000080000000791a */ /* 0x000fe80000000000 */
[----:B------:R-:W-:Y:S03]  /*63c0*/  BAR.SYNC.DEFER_BLOCKING 0x0 ;  /* 0x0000000000007b1d */ /* 0x000fe60000010000 */
[C---:B------:R-:W-:Y:S08]  /*63d0*/  HMMA.16816.F32 R8, R92.reuse, R102, R8 ;  /* 0x000000665c08723c */ /* 0x040ff00000001808 */
[C---:B------:R-:W-:Y:S08]  /*63e0*/  HMMA.16816.F32 R12, R92.reuse, R104, R12 ;  /* 0x000000685c0c723c */ /* 0x040ff0000000180c */
[C---:B------:R-:W-:Y:S08]  /*63f0*/  HMMA.16816.F32 R16, R92.reuse, R106, R16 ;  /* 0x0000006a5c10723c */ /* 0x040ff00000001810 */
[C---:B---3--:R-:W-:Y:S08]  /*6400*/  HMMA.16816.F32 R20, R92.reuse, R108, R20 ;  /* 0x0000006c5c14723c */ /* 0x048ff00000001814 */
[C---:B------:R-:W-:Y:S08]  /*6410*/  HMMA.16816.F32 R24, R92.reuse, R110, R24 ;  /* 0x0000006e5c18723c */ /* 0x040ff00000001818 */
[C---:B------:R-:W-:Y:S08]  /*6420*/  HMMA.16816.F32 R28, R92.reuse, R128, R28 ;  /* 0x000000805c1c723c */ /* 0x040ff0000000181c */
[----:B------:R-:W-:Y:S08]  /*6430*/  HMMA.16816.F32 R32, R92, R130, R32 ;  /* 0x000000825c20723c */ /* 0x000ff00000001820 */
[C---:B-1----:R-:W-:Y:S08]  /*6440*/  HMMA.16816.F32 R4, R96.reuse, R112, R4 ;  /* 0x000000706004723c */ /* 0x042ff00000001804 */
[C---:B------:R-:W-:Y:S08]  /*6450*/  HMMA.16816.F32 R8, R96.reuse, R114, R8 ;  /* 0x000000726008723c */ /* 0x040ff00000001808 */
[C---:B------:R-:W-:Y:S08]  /*6460*/  HMMA.16816.F32 R12, R96.reuse, R120, R12 ;  /* 0x00000078600c723c */ /* 0x040ff0000000180c */
[C---:B------:R-:W-:Y:S08]  /*6470*/  HMMA.16816.F32 R16, R96.reuse, R122, R16 ;  /* 0x0000007a6010723c */ /* 0x040ff00000001810 */
[C---:B----4-:R-:W-:Y:S08]  /*6480*/  HMMA.16816.F32 R20, R96.reuse, R116, R20 ;  /* 0x000000746014723c */ /* 0x050ff00000001814 */
        /* <DEDUP_REMOVED lines=81> */
.L_x_9501:
[----:B------:R-:W-:Y:S05]  /*69a0*/  BSYNC.RECONVERGENT B0 ;  /* 0x0000000000007941 */ /* 0x000fea0003800200 */
.L_x_9500:
        /* <DEDUP_REMOVED lines=40> */
.L_x_9499:
[----:B------:R-:W-:Y:S05]  /*6c30*/  BSYNC.RECONVERGENT B1 ;  /* 0x0000000000017941 */ /* 0x000fea0003800200 */
.L_x_9498:
[----:B------:R-:W3:Y:S01]  /*6c40*/  LD.E R88, desc[UR4][R84.64+0xdc] ;  /* 0x0000dc0454587980 */ /* 0x000ee2000c101900 */
[C---:B--2---:R-:W-:Y:S02]  /*6c50*/  IADD3 R92, PT, PT, R149.reuse, -0x8, RZ ;  /* 0xfffffff8955c7810 */ /* 0x044fe40007ffe0ff */
[----:B------:R-:W-:Y:S02]  /*6c60*/  IADD3 R87, PT, PT, R149, -0x10, RZ ;  /* 0xfffffff095577810 */ /* 0x000fe40007ffe0ff */
[----:B------:R-:W-:Y:S02]  /*6c70*/  IABS R92, R92 ;  /* 0x0000005c005c7213 */ /* 0x000fe40000000000 */
[----:B------:R-:W-:Y:S02]  /*6c80*/  IABS R2, R149 ;  /* 0x0000009500027213 */ /* 0x000fe40000000000 */
[----:B------:R-:W-:Y:S02]  /*6c90*/  I2FP.F32.S32 R92, R92 ;  /* 0x0000005c005c7245 */ /* 0x000fe40000201400 */
[----:B------:R-:W-:Y:S02]  /*6ca0*/  IABS R87, R87 ;  /* 0x0000005700577213 */ /* 0x000fe40000000000 */
[----:B------:R-:W-:Y:S01]  /*6cb0*/  I2FP.F32.S32 R2, R2 ;  /* 0x0000000200027245 */ /* 0x000fe20000201400 */
[CC--:B------:R-:W-:Y:S01]  /*6cc0*/  FFMA.FTZ R4, -R3.reuse, R92.reuse, R4 ;  /* 0x0000005c03047223 */ /* 0x0c0fe20000010104 */
[----:B------:R-:W-:Y:S01]  /*6cd0*/  FFMA.FTZ R10, -R3, R92, R10 ;  /* 0x0000005c030a7223 */ /* 0x000fe2000001010a */
[----:B------:R-:W-:Y:S02]  /*6ce0*/  I2FP.F32.S32 R87, R87 ;  /* 0x0000005700577245 */ /* 0x000fe40000201400 */
[----:B------:R-:W-:Y:S01]  /*6cf0*/  IADD3 R86, PT, PT, R149, -0x11, RZ ;  /* 0xffffffef95567810 */ /* 0x000fe20007ffe0ff */
[----:B------:R-:W-:Y:S01]  /*6d00*/  FFMA.FTZ R6, -R3, R2, R6 ;  /* 0x0000000203067223 */ /* 0x000fe20000010106 */
[----:B------:R-:W-:Y:S01]  /*6d10*/  IADD3 R92, PT, PT, R149, -0x18, RZ ;  /* 0xffffffe8955c7810 */ /* 0x000fe20007ffe0ff */
[-C--:B------:R-:W-:Y:S01]  /*6d20*/  FFMA.FTZ R8, -R3, R87.reuse, R8 ;  /* 0x0000005703087223 */ /* 0x080fe20000010108 */
[----:B------:R-:W-:Y:S01]  /*6d30*/  IADD3 R2, PT, PT, R149, -0x9, RZ ;  /* 0xfffffff795027810 */ /* 0x000fe20007ffe0ff */
[----:B------:R-:W-:Y:S01]  /*6d40*/  FFMA.FTZ R14, -R3, R87, R14 ;  /* 0x00000057030e7223 */ /* 0x000fe2000001010e */
[----:B------:R-:W-:Y:S02]  /*6d50*/  IABS R86, R86 ;  /* 0x0000005600567213 */ /* 0x000fe40000000000 */
        /* <DEDUP_REMOVED lines=11> */
[CC--:B------:R-:W-:Y:S01]  /*6e10*/  FFMA.FTZ R12, -R3.reuse, R92.reuse, R12 ;  /* 0x0000005c030c7223 */ /* 0x0c0fe2000001010c */
[C---:B------:R-:W-:Y:S01]  /*6e20*/  FFMA.FTZ R18, -R3.reuse, R92, R18 ;  /* 0x0000005c03127223 */ /* 0x040fe20000010112 */
[----:B------:R-:W-:Y:S02]  /*6e30*/  I2FP.F32.S32 R86, R93 ;  /* 0x0000005d00567245 */ /* 0x000fe40000201400 */
[----:B------:R-:W-:Y:S01]  /*6e40*/  I2FP.F32.S32 R87, R87 ;  /* 0x0000005700577245 */ /* 0x000fe20000201400 */
[-C--:B------:R-:W-:Y:S01]  /*6e50*/  FFMA.FTZ R5, -R3, R2.reuse, R5 ;  /* 0x0000000203057223 */ /* 0x080fe20000010105 */
[----:B------:R-:W-:Y:S01]  /*6e60*/  IADD3 R92, PT, PT, R149, -0x28, RZ ;  /* 0xffffffd8955c7810 */ /* 0x000fe20007ffe0ff */
[----:B------:R-:W-:Y:S01]  /*6e70*/  FFMA.FTZ R11, -R3, R2, R11 ;  /* 0x00000002030b7223 */ /* 0x000fe2000001010b */
[----:B------:R-:W-:Y:S01]  /*6e80*/  IADD3 R2, PT, PT, R149, -0x21, RZ ;  /* 0xffffffdf95027810 */ /* 0x000fe20007ffe0ff */
[C---:B------:R-:W-:Y:S01]  /*6e90*/  FFMA.FTZ R13, -R3.reuse, R86, R13 ;  /* 0x00000056030d7223 */ /* 0x040fe2000001010d */
[----:B------:R-:W-:Y:S01]  /*6ea0*/  IABS R92, R92 ;  /* 0x0000005c005c7213 */ /* 0x000fe20000000000 */
[C---:B------:R-:W-:Y:S01]  /*6eb0*/  FFMA.FTZ R19, -R3.reuse, R86, R19 ;  /* 0x0000005603137223 */ /* 0x040fe20000010113 */
[CC--:B------:R-:W-:Y:S01]  /*6ec0*/  FFMA.FTZ R16, -R3.reuse, R87.reuse, R16 ;  /* 0x0000005703107223 */ /* 0x0c0fe20000010110 */
[----:B------:R-:W-:Y:S01]  /*6ed0*/  FFMA.FTZ R22, -R3, R87, R22 ;  /* 0x0000005703167223 */ /* 0x000fe20000010116 */
[C---:B------:R-:W-:Y:S02]  /*6ee0*/  IADD3 R87, PT, PT, R149.reuse, -0x30, RZ ;  /* 0xffffffd095577810 */ /* 0x040fe40007ffe0ff */
[C---:B------:R-:W-:Y:S02]  /*6ef0*/  IADD3 R86, PT, PT, R149.reuse, -0x29, RZ ;  /* 0xffffffd795567810 */ /* 0x040fe40007ffe0ff */
[----:B------:R-:W-:Y:S02]  /*6f00*/  IABS R2, R2 ;  /* 0x0000000200027213 */ /* 0x000fe40000000000 */
[----:B------:R-:W-:Y:S02]  /*6f10*/  I2FP.F32.S32 R92, R92 ;  /* 0x0000005c005c7245 */ /* 0x000fe40000201400 */
[C---:B------:R-:W-:Y:S02]  /*6f20*/  IADD3 R93, PT, PT, R149.reuse, -0x31, RZ ;  /* 0xffffffcf955d7810 */ /* 0x040fe40007ffe0ff */
[----:B------:R-:W-:Y:S01]  /*6f30*/  IADD3 R94, PT, PT, R149, -0x1, RZ ;  /* 0xffffffff955e7810 */ /* 0x000fe20007ffe0ff */
[CC--:B------:R-:W-:Y:S01]  /*6f40*/  FFMA.FTZ R20, -R3.reuse, R92.reuse, R20 ;  /* 0x0000005c03147223 */ /* 0x0c0fe20000010114 */
[----:B------:R-:W-:Y:S01]  /*6f50*/  IABS R87, R87 ;  /* 0x0000005700577213 */ /* 0x000fe20000000000 */
[C---:B------:R-:W-:Y:S01]  /*6f60*/  FFMA.FTZ R26, -R3.reuse, R92, R26 ;  /* 0x0000005c031a7223 */ /* 0x040fe2000001011a */
[----:B------:R-:W-:Y:S02]  /*6f70*/  IABS R86, R86 ;  /* 0x0000005600567213 */ /* 0x000fe40000000000 */
[----:B------:R-:W-:Y:S02]  /*6f80*/  I2FP.F32.S32 R2, R2 ;  /* 0x0000000200027245 */ /* 0x000fe40000201400 */
[----:B------:R-:W-:Y:S02]  /*6f90*/  IABS R93, R93 ;  /* 0x0000005d005d7213 */ /* 0x000fe40000000000 */
[----:B------:R-:W-:Y:S01]  /*6fa0*/  IABS R94, R94 ;  /* 0x0000005e005e7213 */ /* 0x000fe20000000000 */
[CC--:B------:R-:W-:Y:S01]  /*6fb0*/  FFMA.FTZ R17, -R3.reuse, R2.reuse, R17 ;  /* 0x0000000203117223 */ /* 0x0c0fe20000010111 */
[----:B------:R-:W-:Y:S01]  /*6fc0*/  I2FP.F32.S32 R87, R87 ;  /* 0x0000005700577245 */ /* 0x000fe20000201400 */
[C---:B------:R-:W-:Y:S01]  /*6fd0*/  FFMA.FTZ R23, -R3.reuse, R2, R23 ;  /* 0x0000000203177223 */ /* 0x040fe20000010117 */
[----:B------:R-:W-:Y:S02]  /*6fe0*/  FMNMX3.FTZ R92, R0, R4, R5, !PT ;  /* 0x00000004005c7276 */ /* 0x000fe40007810005 */
[----:B------:R-:W-:Y:S01]  /*6ff0*/  I2FP.F32.S32 R86, R86 ;  /* 0x0000005600567245 */ /* 0x000fe20000201400 */
[C---:B------:R-:W-:Y:S01]  /*7000*/  FFMA.FTZ R30, -R3.reuse, R87, R30 ;  /* 0x00000057031e7223 */ /* 0x040fe2000001011e */
[----:B------:R-:W-:Y:S01]  /*7010*/  MOV R2, R93 ;  /* 0x0000005d00027202 */ /* 0x000fe20000000f00 */
[C---:B------:R-:W-:Y:S01]  /*7020*/  FFMA.FTZ R24, -R3.reuse, R87, R24 ;  /* 0x0000005703187223 */ /* 0x040fe20000010118 */
[----:B------:R-:W-:Y:S01]  /*7030*/  I2FP.F32.S32 R94, R94 ;  /* 0x0000005e005e7245 */ /* 0x000fe20000201400 */
[C---:B------:R-:W-:Y:S01]  /*7040*/  FFMA.FTZ R21, -R3.reuse, R86, R21 ;  /* 0x0000005603157223 */ /* 0x040fe20000010115 */
[----:B------:R-:W-:Y:S01]  /*7050*/  FMNMX3.FTZ R92, R92, R8, R9, !PT ;  /* 0x000000085c5c7276 */ /* 0x000fe20007810009 */
[----:B------:R-:W-:Y:S01]  /*7060*/  FFMA.FTZ R27, -R3, R86, R27 ;  /* 0x00000056031b7223 */ /* 0x000fe2000001011b */
[----:B------:R-:W-:Y:S01]  /*7070*/  IADD3 R87, PT, PT, R149, -0x38, RZ ;  /* 0xffffffc895577810 */ /* 0x000fe20007ffe0ff */
[----:B------:R-:W-:Y:S01]  /*7080*/  FFMA.FTZ R7, -R3, R94, R7 ;  /* 0x0000005e03077223 */ /* 0x000fe20000010107 */
[----:B------:R-:W-:Y:S02]  /*7090*/  IADD3 R86, PT, PT, R149, -0x39, RZ ;  /* 0xffffffc795567810 */ /* 0x000fe40007ffe0ff */
[----:B------:R-:W-:Y:S02]  /*70a0*/  I2FP.F32.S32 R2, R2 ;  /* 0x0000000200027245 */ /* 0x000fe40000201400 */
[----:B------:R-:W-:Y:S02]  /*70b0*/  FMNMX3.FTZ R92, R92, R12, R13, !PT ;  /* 0x0000000c5c5c7276 */ /* 0x000fe4000781000d */
[----:B------:R-:W-:Y:S01]  /*70c0*/  IABS R87, R87 ;  /* 0x0000005700577213 */ /* 0x000fe20000000000 */
[C---:B------:R-:W-:Y:S01]  /*70d0*/  FFMA.FTZ R31, -R3.reuse, R2, R31 ;  /* 0x00000002031f7223 */ /* 0x040fe2000001011f */
[----:B------:R-:W-:Y:S01]  /*70e0*/  IABS R86, R86 ;  /* 0x0000005600567213 */ /* 0x000fe20000000000 */
[----:B------:R-:W-:Y:S01]  /*70f0*/  FFMA.FTZ R25, -R3, R2, R25 ;  /* 0x0000000203197223 */ /* 0x000fe20000010119 */
        /* <DEDUP_REMOVED lines=28> */
[----:B------:R-:W-:Y:S02]  /*72c0*/  FMNMX3.FTZ R2, R2, R30, R31, !PT ;  /* 0x0000001e02027276 */ /* 0x000fe4000781001f */
[----:B------:R-:W-:Y:S02]  /*72d0*/  IADD3 R149, PT, PT, R149, 0x40, RZ ;  /* 0x0000004095957810 */ /* 0x000fe40007ffe0ff */
[----:B------:R-:W-:Y:S05]  /*72e0*/  FMNMX3.FTZ R95, R2, R34, R35, !PT ;  /* 0x00000022025f7276 */ /* 0x000fea0007810023 */
[----:B------:R-:W2:Y:S01]  /*72f0*/  SHFL.BFLY PT, R2, R95, 0x2, 0x1f ;  /* 0x0c401f005f027f89 */ /* 0x000ea200000e0000 */
[----:B-1----:R-:W-:Y:S07]  /*7300*/  FMNMX.FTZ R94, R96, R87, !PT ;  /* 0x00000057605e7209 */ /* 0x002fee0007810000 */
[----:B------:R-:W1:Y:S01]  /*7310*/  SHFL.BFLY PT, R87, R94, 0x1, 0x1f ;  /* 0x0c201f005e577f89 */ /* 0x000e6200000e0000 */
[----:B--2---:R-:W-:Y:S07]  /*7320*/  FMNMX.FTZ R93, R95, R2, !PT ;  /* 0x000000025f5d7209 */ /* 0x004fee0007810000 */
[----:B------:R-:W2:Y:S01]  /*7330*/  SHFL.BFLY PT, R86, R93, 0x1, 0x1f ;  /* 0x0c201f005d567f89 */ /* 0x000ea200000e0000 */
[----:B-1----:R-:W-:Y:S04]  /*7340*/  FMNMX.FTZ R87, R94, R87, !PT ;  /* 0x000000575e577209 */ /* 0x002fe80007810000 */
[C---:B------:R-:W-:Y:S01]  /*7350*/  FSETP.NEU.FTZ.AND P1, PT, R87.reuse, -INF , PT ;  /* 0xff8000005700780b */ /* 0x040fe20003f3d000 */
[----:B------:R-:W-:Y:S01]  /*7360*/  FADD.FTZ R91, -R87, R0 ;  /* 0x00000000575b7221 */ /* 0x000fe20000010100 */
[----:B--2---:R-:W-:Y:S05]  /*7370*/  FMNMX.FTZ R86, R93, R86, !PT ;  /* 0x000000565d567209 */ /* 0x004fea0007810000 */
[----:B------:R-:W-:Y:S01]  /*7380*/  FADD.FTZ R89, -R86, R89 ;  /* 0x0000005956597221 */ /* 0x000fe20000010100 */
[----:B---3--:R-:W-:Y:S01]  /*7390*/  FMUL.FTZ R2, R88, R91 ;  /* 0x0000005b58027220 */ /* 0x008fe20000410000 */
        /* <DEDUP_REMOVED lines=31> */
[----:B------:R-:W-:Y:S01]  /*7590*/  FFMA.FTZ R116, R15, R88, -R129 ;  /* 0x000000580f747223 */ /* 0x000fe20000010881 */
        /* <DEDUP_REMOVED lines=25> */
[----:B------:R1:W-:Y:S01]  /*7730*/  MUFU.EX2 R5, R116 ;  /* 0x0000007400057308 */ /* 0x0003e20000000800 */
        /* <DEDUP_REMOVED lines=13> */
[----:B-1----:R-:W-:Y:S01]  /*7810*/  LDSM.16.MT88.4 R116, [R91+0x8400] ;  /* 0x008400005b74783b */ /* 0x002fe20000004200 */
[C---:B------:R-:W-:Y:S01]  /*7820*/  FMUL.FTZ R68, R2.reuse, R68 ;  /* 0x0000004402447220 */ /* 0x040fe20000410000 */
[----:B------:R-:W-:Y:S01]  /*7830*/  FMUL.FTZ R69, R2, R69 ;  /* 0x0000004502457220 */ /* 0x000fe20000410000 */
[C---:B------:R-:W-:Y:S05]  /*7840*/  HMMA.16816.F32 R36, R92.reuse, R96, R36 ;  /* 0x000000605c24723c */ /* 0x040fea0000001824 */
[C---:B------:R-:W-:Y:S01]  /*7850*/  FMUL.FTZ R70, R0.reuse, R70 ;  /* 0x0000004600467220 */ /* 0x040fe20000410000 */
[----:B------:R-:W-:Y:S01]  /*7860*/  FMUL.FTZ R71, R0, R71 ;  /* 0x0000004700477220 */ /* 0x000fe20000410000 */
[C---:B------:R-:W-:Y:S01]  /*7870*/  FMUL.FTZ R72, R2.reuse, R72 ;  /* 0x0000004802487220 */ /* 0x040fe20000410000 */
[C---:B------:R-:W-:Y:S01]  /*7880*/  HMMA.16816.F32 R40, R92.reuse, R98, R40 ;  /* 0x000000625c28723c */ /* 0x040fe20000001828 */
[----:B------:R-:W1:Y:S02]  /*7890*/  LDSM.16.MT88.4 R96, [R89+0x1000] ;  /* 0x001000005960783b */ /* 0x000e640000004200 */
[----:B------:R-:W-:Y:S01]  /*78a0*/  FMUL.FTZ R73, R2, R73 ;  /* 0x0000004902497220 */ /* 0x000fe20000410000 */
[C---:B------:R-:W-:Y:S01]  /*78b0*/  FMUL.FTZ R74, R0.reuse, R74 ;  /* 0x0000004a004a7220 */ /* 0x040fe20000410000 */
[----:B------:R-:W-:Y:S01]  /*78c0*/  FMUL.FTZ R75, R0, R75 ;  /* 0x0000004b004b7220 */ /* 0x000fe20000410000 */
[-CC-:B------:R-:W-:Y:S01]  /*78d0*/  FFMA.FTZ R128, R12, R88.reuse, -R131.reuse ;  /* 0x000000580c807223 */ /* 0x180fe20000010883 */
[-C--:B------:R-:W-:Y:S01]  /*78e0*/  FFMA.FTZ R162, R13, R88.reuse, -R131 ;  /* 0x000000580da27223 */ /* 0x080fe20000010883 */
[C---:B---3--:R-:W-:Y:S03]  /*78f0*/  HMMA.16816.F32 R44, R92.reuse, R100, R44 ;  /* 0x000000645c2c723c */ /* 0x048fe6000000182c */
[-C--:B------:R-:W-:Y:S01]  /*7900*/  FFMA.FTZ R136, R14, R88.reuse, -R129 ;  /* 0x000000580e887223 */ /* 0x080fe20000010881 */
[-CC-:B------:R-:W-:Y:S01]  /*7910*/  FFMA.FTZ R160, R16, R88.reuse, -R131.reuse ;  /* 0x0000005810a07223 */ /* 0x180fe20000010883 */
[-C--:B------:R-:W-:Y:S01]  /*7920*/  FFMA.FTZ R145, R17, R88.reuse, -R131 ;  /* 0x0000005811917223 */ /* 0x080fe20000010883 */
[-CC-:B------:R-:W-:Y:S01]  /*7930*/  FFMA.FTZ R130, R18, R88.reuse, -R129.reuse ;  /* 0x0000005812827223 */ /* 0x180fe20000010881 */
[----:B------:R-:W-:Y:S01]  /*7940*/  FFMA.FTZ R7, R19, R88, -R129 ;  /* 0x0000005813077223 */ /* 0x000fe20000010881 */
[C---:B------:R-:W-:Y:S01]  /*7950*/  HMMA.16816.F32 R48, R92.reuse, R102, R48 ;  /* 0x000000665c30723c */ /* 0x040fe20000001830 */
[----:B------:R-:W3:Y:S01]  /*7960*/  LDSM.16.MT88.4 R100, [R91+0x8000] ;  /* 0x008000005b64783b */ /* 0x000ee20000004200 */
[----:B------:R-:W-:Y:S01]  /*7970*/  MUFU.EX2 R128, R128 ;  /* 0x0000008000807308 */ /* 0x000fe20000000800 */
[C---:B------:R-:W-:Y:S01]  /*7980*/  FMUL.FTZ R76, R2.reuse, R76 ;  /* 0x0000004c024c7220 */ /* 0x040fe20000410000 */
[----:B------:R-:W-:Y:S01]  /*7990*/  FMUL.FTZ R77, R2, R77 ;  /* 0x0000004d024d7220 */ /* 0x000fe20000410000 */
[C---:B------:R-:W-:Y:S01]  /*79a0*/  FMUL.FTZ R78, R0.reuse, R78 ;  /* 0x0000004e004e7220 */ /* 0x040fe20000410000 */
[----:B------:R-:W-:Y:S06]  /*79b0*/  FMUL.FTZ R79, R0, R79 ;  /* 0x0000004f004f7220 */ /* 0x000fec0000410000 */
[----:B------:R-:W4:Y:S01]  /*79c0*/  MUFU.EX2 R162, R162 ;  /* 0x000000a200a27308 */ /* 0x000f220000000800 */
[C---:B--2---:R-:W-:Y:S09]  /*79d0*/  HMMA.16816.F32 R52, R92.reuse, R104, R52 ;  /* 0x000000685c34723c */ /* 0x044ff20000001834 */
[----:B------:R-:W2:Y:S01]  /*79e0*/  MUFU.EX2 R136, R136 ;  /* 0x0000008800887308 */ /* 0x000ea20000000800 */
[C---:B------:R-:W-:Y:S01]  /*79f0*/  FMUL.FTZ R80, R2.reuse, R80 ;  /* 0x0000005002507220 */ /* 0x040fe20000410000 */
[----:B------:R-:W-:Y:S01]  /*7a00*/  FMUL.FTZ R81, R2, R81 ;  /* 0x0000005102517220 */ /* 0x000fe20000410000 */
[C---:B------:R-:W-:Y:S07]  /*7a10*/  FMUL.FTZ R82, R0.reuse, R82 ;  /* 0x0000005200527220 */ /* 0x040fee0000410000 */
[----:B------:R-:W-:Y:S01]  /*7a20*/  MUFU.EX2 R160, R160 ;  /* 0x000000a000a07308 */ /* 0x000fe20000000800 */
[C---:B------:R-:W-:Y:S01]  /*7a30*/  HMMA.16816.F32 R56, R92.reuse, R106, R56 ;  /* 0x0000006a5c38723c */ /* 0x040fe20000001838 */
[----:B------:R-:W5:Y:S08]  /*7a40*/  LDSM.16.MT88.4 R104, [R89+0x2000] ;  /* 0x002000005968783b */ /* 0x000f700000004200 */
[----:B------:R-:W2:Y:S01]  /*7a50*/  MUFU.EX2 R145, R145 ;  /* 0x0000009100917308 */ /* 0x000ea20000000800 */
[----:B------:R-:W-:Y:S01]  /*7a60*/  FMUL.FTZ R83, R0, R83 ;  /* 0x0000005300537220 */ /* 0x000fe20000410000 */
[-C--:B------:R-:W-:Y:S01]  /*7a70*/  FFMA.FTZ R6, R21, R88.reuse, -R131 ;  /* 0x0000005815067223 */ /* 0x080fe20000010883 */
[-CC-:B------:R-:W-:Y:S07]  /*7a80*/  FFMA.FTZ R10, R23, R88.reuse, -R129.reuse ;  /* 0x00000058170a7223 */ /* 0x180fee0000010881 */
[----:B------:R-:W-:Y:S01]  /*7a90*/  MUFU.EX2 R130, R130 ;  /* 0x0000008200827308 */ /* 0x000fe20000000800 */
[-CC-:B------:R-:W-:Y:S01]  /*7aa0*/  FFMA.FTZ R9, R26, R88.reuse, -R129.reuse ;  /* 0x000000581a097223 */ /* 0x180fe20000010881 */
[C---:B-1----:R-:W-:Y:S08]  /*7ab0*/  HMMA.16816.F32 R60, R92.reuse, R96, R60 ;  /* 0x000000605c3c723c */ /* 0x042ff0000000183c */
[----:B------:R-:W1:Y:S01]  /*7ac0*/  MUFU.EX2 R7, R7 ;  /* 0x0000000700077308 */ /* 0x000e620000000800 */
[-C--:B------:R-:W-:Y:S01]  /*7ad0*/  FFMA.FTZ R22, R22, R88.reuse, -R129 ;  /* 0x0000005816167223 */ /* 0x080fe20000010881 */
[-C--:B------:R-:W-:Y:S01]  /*7ae0*/  FFMA.FTZ R24, R24, R88.reuse, -R131 ;  /* 0x0000005818187223 */ /* 0x080fe20000010883 */
[----:B------:R-:W-:Y:S07]  /*7af0*/  FFMA.FTZ R11, R27, R88, -R129 ;  /* 0x000000581b0b7223 */ /* 0x000fee0000010881 */
[----:B------:R-:W-:Y:S01]  /*7b00*/  MUFU.EX2 R6, R6 ;  /* 0x0000000600067308 */ /* 0x000fe20000000800 */
[----:B------:R-:W-:Y:S01]  /*7b10*/  FFMA.FTZ R127, R2, R163, R127 ;  /* 0x000000a3027f7223 */ /* 0x000fe2000001007f */
[C---:B------:R-:W-:Y:S01]  /*7b20*/  HMMA.16816.F32 R64, R92.reuse, R98, R64 ;  /* 0x000000625c40723c */ /* 0x040fe20000001840 */
[----:B------:R-:W1:Y:S07]  /*7b30*/  LDSM.16.MT88.4 R96, [R91+0x6400] ;  /* 0x006400005b60783b */ /* 0x000e6e0000004200 */
[----:B------:R-:W-:Y:S01]  /*7b40*/  MUFU.EX2 R23, R22 ;  /* 0x0000001600177308 */ /* 0x000fe20000000800 */
[----:B------:R-:W-:Y:S01]  /*7b50*/  ISETP.GT.AND P0, PT, R151, R142, PT ;  /* 0x0000008e9700720c */ /* 0x000fe20003f04270 */
[----:B------:R-:W-:Y:S01]  /*7b60*/  FFMA.FTZ R125, R0, R161, R125 ;  /* 0x000000a1007d7223 */ /* 0x000fe2000001007d */
[----:B------:R-:W-:Y:S07]  /*7b70*/  FADD.FTZ R126, R126, R127 ;  /* 0x0000007f7e7e7221 */ /* 0x000fee0000010000 */
[----:B------:R-:W1:Y:S01]  /*7b80*/  MUFU.EX2 R10, R10 ;  /* 0x0000000a000a7308 */ /* 0x000e620000000800 */
[C---:B---3--:R-:W-:Y:S09]  /*7b90*/  HMMA.16816.F32 R68, R92.reuse, R100, R68 ;  /* 0x000000645c44723c */ /* 0x048ff20000001844 */
[----:B------:R-:W-:Y:S01]  /*7ba0*/  MUFU.EX2 R9, R9 ;  /* 0x0000000900097308 */ /* 0x000fe20000000800 */
[----:B------:R-:W-:Y:S04]  /*7bb0*/  FADD.FTZ R124, R124, R125 ;  /* 0x0000007d7c7c7221 */ /* 0x000fe80000010000 */
[----:B------:R-:W-:Y:S01]  /*7bc0*/  FADD.FTZ R121, R121, R124 ;  /* 0x0000007c79797221 */ /* 0x000fe20000010000 */
[C---:B------:R-:W-:Y:S01]  /*7bd0*/  HMMA.16816.F32 R72, R92.reuse, R102, R72 ;  /* 0x000000665c48723c */ /* 0x040fe20000001848 */
[----:B------:R-:W3:Y:S07]  /*7be0*/  LDSM.16.MT88.4 R100, [R89+0x400] ;  /* 0x000400005964783b */ /* 0x000eee0000004200 */
[C---:B-----5:R-:W-:Y:S08]  /*7bf0*/  HMMA.16816.F32 R76, R92.reuse, R104, R76 ;  /* 0x000000685c4c723c */ /* 0x060ff0000000184c */
[----:B------:R-:W-:Y:S01]  /*7c00*/  HMMA.16816.F32 R80, R92, R106, R80 ;  /* 0x0000006a5c50723c */ /* 0x000fe20000001850 */
[----:B------:R-:W-:Y:S02]  /*7c10*/  LDSM.16.MT88.4 R104, [R89+0x800] ;  /* 0x000800005968783b */ /* 0x000fe40000004200 */
[----:B----4-:R-:W-:Y:S02]  /*7c20*/  F2FP.F16.F32.PACK_AB R92, R162, R128 ;  /* 0x00000080a25c723e */ /* 0x010fe400000000ff */
[----:B--2---:R-:W-:Y:S02]  /*7c30*/  F2FP.F16.F32.PACK_AB R93, R5, R136 ;  /* 0x00000088055d723e */ /* 0x004fe400000000ff */
[----:B------:R-:W-:Y:S02]  /*7c40*/  F2FP.F16.F32.PACK_AB R94, R145, R160 ;  /* 0x000000a0915e723e */ /* 0x000fe400000000ff */
[----:B-1----:R-:W-:Y:S07]  /*7c50*/  F2FP.F16.F32.PACK_AB R95, R7, R130 ;  /* 0x00000082075f723e */ /* 0x002fee00000000ff */
        /* <DEDUP_REMOVED lines=13> */
[C---:B------:R-:W-:Y:S01]  /*7d30*/  HMMA.16816.F32 R68, R92.reuse, R116, R68 ;  /* 0x000000745c44723c */ /* 0x040fe20000001844 */
[----:B------:R5:W-:Y:S02]  /*7d40*/  MUFU.EX2 R116, R24 ;  /* 0x0000001800747308 */ /* 0x000be40000000800 */
[--C-:B------:R-:W-:Y:S01]  /*7d50*/  FFMA.FTZ R117, R25, R88, -R131.reuse ;  /* 0x0000005819757223 */ /* 0x100fe20000010883 */
[----:B------:R-:W-:Y:S01]  /*7d60*/  F2FP.F16.F32.PACK_AB R25, R10, R23 ;  /* 0x000000170a19723e */ /* 0x000fe200000000ff */
[----:B----4-:R-:W4:Y:S03]  /*7d70*/  LDSM.16.MT88.4 R112, [R89+0x1800] ;  /* 0x001800005970783b */ /* 0x010f260000004200 */
[C---:B------:R-:W-:Y:S03]  /*7d80*/  HMMA.16816.F32 R72, R92.reuse, R118, R72 ;  /* 0x000000765c48723c */ /* 0x040fe60000001848 */
[----:B------:R-:W2:Y:S10]  /*7d90*/  MUFU.EX2 R117, R117 ;  /* 0x0000007500757308 */ /* 0x000eb40000000800 */
[----:B------:R-:W3:Y:S01]  /*7da0*/  MUFU.EX2 R118, R11 ;  /* 0x0000000b00767308 */ /* 0x000ee20000000800 */
[----:B-----5:R-:W-:Y:S01]  /*7db0*/  F2FP.F16.F32.PACK_AB R24, R6, R21 ;  /* 0x000000150618723e */ /* 0x020fe200000000ff */
[C---:B-1----:R-:W-:Y:S03]  /*7dc0*/  HMMA.16816.F32 R76, R92.reuse, R96, R76 ;  /* 0x000000605c4c723c */ /* 0x042fe6000000184c */
[----:B--2---:R-:W-:Y:S05]  /*7dd0*/  F2FP.F16.F32.PACK_AB R26, R117, R116 ;  /* 0x00000074751a723e */ /* 0x004fea00000000ff */
[----:B------:R-:W-:Y:S01]  /*7de0*/  HMMA.16816.F32 R80, R92, R98, R80 ;  /* 0x000000625c50723c */ /* 0x000fe20000001850 */
[----:B------:R-:W1:Y:S02]  /*7df0*/  LDSM.16.MT88.4 R92, [R91+0x8800] ;  /* 0x008800005b5c783b */ /* 0x000e640000004200 */
[----:B---3--:R-:W-:Y:S06]  /*7e00*/  F2FP.F16.F32.PACK_AB R27, R118, R9 ;  /* 0x00000009761b723e */ /* 0x008fec00000000ff */
[----:B------:R-:W2:Y:S01]  /*7e10*/  LDSM.16.MT88.4 R96, [R89+0x2800] ;  /* 0x002800005960783b */ /* 0x000ea20000004200 */
[C---:B------:R-:W-:Y:S08]  /*7e20*/  HMMA.16816.F32 R36, R24.reuse, R100, R36 ;  /* 0x000000641824723c */ /* 0x040ff00000001824 */
[C---:B------:R-:W-:Y:S01]  /*7e30*/  HMMA.16816.F32 R40, R24.reuse, R102, R40 ;  /* 0x000000661828723c */ /* 0x040fe20000001828 */
[----:B------:R-:W3:Y:S07]  /*7e40*/  LDSM.16.MT88.4 R100, [R91+0x6c00] ;  /* 0x006c00005b64783b */ /* 0x000eee0000004200 */
[C---:B------:R-:W-:Y:S08]  /*7e50*/  HMMA.16816.F32 R44, R24.reuse, R104, R44 ;  /* 0x00000068182c723c */ /* 0x040ff0000000182c */
[C---:B------:R-:W-:Y:S01]  /*7e60*/  HMMA.16816.F32 R48, R24.reuse, R106, R48 ;  /* 0x0000006a1830723c */ /* 0x040fe20000001830 */
[----:B------:R-:W5:Y:S07]  /*7e70*/  LDSM.16.MT88.4 R104, [R89+0xc00] ;  /* 0x000c00005968783b */ /* 0x000f6e0000004200 */
[C---:B------:R-:W-:Y:S03]  /*7e80*/  HMMA.16816.F32 R52, R24.reuse, R108, R52 ;  /* 0x0000006c1834723c */ /* 0x040fe60000001834 */
[-CC-:B------:R-:W-:Y:S01]  /*7e90*/  FFMA.FTZ R108, R28, R88.reuse, -R131.reuse ;  /* 0x000000581c6c7223 */ /* 0x180fe20000010883 */
[-C--:B------:R-:W-:Y:S04]  /*7ea0*/  FFMA.FTZ R109, R29, R88.reuse, -R131 ;  /* 0x000000581d6d7223 */ /* 0x080fe80000010883 */
[C---:B------:R-:W-:Y:S01]  /*7eb0*/  HMMA.16816.F32 R56, R24.reuse, R110, R56 ;  /* 0x0000006e1838723c */ /* 0x040fe20000001838 */
[----:B------:R-:W-:Y:S02]  /*7ec0*/  MUFU.EX2 R108, R108 ;  /* 0x0000006c006c7308 */ /* 0x000fe40000000800 */
[-CC-:B------:R-:W-:Y:S01]  /*7ed0*/  FFMA.FTZ R110, R30, R88.reuse, -R129.reuse ;  /* 0x000000581e6e7223 */ /* 0x180fe20000010881 */
[-C--:B------:R-:W-:Y:S07]  /*7ee0*/  FFMA.FTZ R111, R31, R88.reuse, -R129 ;  /* 0x000000581f6f7223 */ /* 0x080fee0000010881 */
[----:B------:R-:W3:Y:S01]  /*7ef0*/  MUFU.EX2 R109, R109 ;  /* 0x0000006d006d7308 */ /* 0x000ee20000000800 */
[----:B------:R-:W5:Y:S01]  /*7f00*/  LDSM.16.MT88.4 R28, [R91+0x7c00] ;  /* 0x007c00005b1c783b */ /* 0x000f620000004200 */
[C---:B----4-:R-:W-:Y:S08]  /*7f10*/  HMMA.16816.F32 R60, R24.reuse, R112, R60 ;  /* 0x00000070183c723c */ /* 0x050ff0000000183c */
[----:B------:R-:W-:Y:S01]  /*7f20*/  MUFU.EX2 R110, R110 ;  /* 0x0000006e006e7308 */ /* 0x000fe20000000800 */
[-CC-:B------:R-:W-:Y:S01]  /*7f30*/  FFMA.FTZ R112, R32, R88.reuse, -R131.reuse ;  /* 0x0000005820707223 */ /* 0x180fe20000010883 */
[-C--:B------:R-:W-:Y:S01]  /*7f40*/  FFMA.FTZ R131, R33, R88.reuse, -R131 ;  /* 0x0000005821837223 */ /* 0x080fe20000010883 */
[-CC-:B------:R-:W-:Y:S01]  /*7f50*/  FFMA.FTZ R113, R34, R88.reuse, -R129.reuse ;  /* 0x0000005822717223 */ /* 0x180fe20000010881 */
[----:B------:R-:W-:Y:S06]  /*7f60*/  FFMA.FTZ R129, R35, R88, -R129 ;  /* 0x0000005823817223 */ /* 0x000fec0000010881 */
[----:B------:R-:W4:Y:S01]  /*7f70*/  MUFU.EX2 R111, R111 ;  /* 0x0000006f006f7308 */ /* 0x000f220000000800 */
[C---:B------:R-:W-:Y:S01]  /*7f80*/  HMMA.16816.F32 R64, R24.reuse, R114, R64 ;  /* 0x000000721840723c */ /* 0x040fe20000001840 */
[----:B------:R-:W5:Y:S08]  /*7f90*/  LDSM.16.MT88.4 R32, [R89+0x1c00] ;  /* 0x001c00005920783b */ /* 0x000f700000004200 */
[----:B------:R-:W-:Y:S10]  /*7fa0*/  MUFU.EX2 R112, R112 ;  /* 0x0000007000707308 */ /* 0x000ff40000000800 */
[----:B------:R-:W4:Y:S01]  /*7fb0*/  MUFU.EX2 R131, R131 ;  /* 0x0000008300837308 */ /* 0x000f220000000800 */
[C---:B-1----:R-:W-:Y:S09]  /*7fc0*/  HMMA.16816.F32 R68, R24.reuse, R92, R68 ;  /* 0x0000005c1844723c */ /* 0x042ff20000001844 */
[----:B------:R-:W-:Y:S10]  /*7fd0*/  MUFU.EX2 R113, R113 ;  /* 0x0000007100717308 */ /* 0x000ff40000000800 */
[----:B------:R-:W1:Y:S01]  /*7fe0*/  MUFU.EX2 R114, R129 ;  /* 0x0000008100727308 */ /* 0x000e620000000800 */
[C---:B------:R-:W-:Y:S01]  /*7ff0*/  HMMA.16816.F32 R72, R24.reuse, R94, R72 ;  /* 0x0000005e1848723c */ /* 0x040fe20000001848 */
[----:B------:R5:W1:Y:S07]  /*8000*/  LDSM.16.MT88.4 R92, [R91+0x8c00] ;  /* 0x008c00005b5c783b */ /* 0x000a6e0000004200 */
[C---:B--2---:R-:W-:Y:S03]  /*8010*/  HMMA.16816.F32 R76, R24.reuse, R96, R76 ;  /* 0x00000060184c723c */ /* 0x044fe6000000184c */
[----:B------:R-:W-:Y:S04]  /*8020*/  FADD.FTZ R97, R123, R126 ;  /* 0x0000007e7b617221 */ /* 0x000fe80000010000 */
[----:B------:R-:W-:Y:S01]  /*8030*/  FADD.FTZ R97, R122, R97 ;  /* 0x000000617a617221 */ /* 0x000fe20000010000 */
[----:B------:R-:W-:Y:S03]  /*8040*/  HMMA.16816.F32 R80, R24, R98, R80 ;  /* 0x000000621850723c */ /* 0x000fe60000001850 */
[----:B---3--:R-:W-:Y:S02]  /*8050*/  F2FP.F16.F32.PACK_AB R24, R109, R108 ;  /* 0x0000006c6d18723e */ /* 0x008fe400000000ff */
[----:B----4-:R-:W-:Y:S02]  /*8060*/  F2FP.F16.F32.PACK_AB R25, R111, R110 ;  /* 0x0000006e6f19723e */ /* 0x010fe400000000ff */
[----:B------:R-:W-:Y:S01]  /*8070*/  F2FP.F16.F32.PACK_AB R26, R131, R112 ;  /* 0x00000070831a723e */ /* 0x000fe200000000ff */
[----:B-----5:R-:W-:Y:S01]  /*8080*/  FADD.FTZ R91, R120, R121 ;  /* 0x00000079785b7221 */ /* 0x020fe20000010000 */
[----:B-1----:R-:W-:Y:S03]  /*8090*/  F2FP.F16.F32.PACK_AB R27, R114, R113 ;  /* 0x00000071721b723e */ /* 0x002fe600000000ff */
[----:B------:R-:W-:Y:S04]  /*80a0*/  FADD.FTZ R136, R136, R91 ;  /* 0x0000005b88887221 */ /* 0x000fe80000010000 */
        /* <DEDUP_REMOVED lines=8> */
[C---:B------:R-:W-:Y:S08]  /*8130*/  HMMA.16816.F32 R52, R24.reuse, R28, R52 ;  /* 0x0000001c1834723c */ /* 0x040ff00000001834 */
[C---:B------:R-:W-:Y:S01]  /*8140*/  HMMA.16816.F32 R56, R24.reuse, R30, R56 ;  /* 0x0000001e1838723c */ /* 0x040fe20000001838 */
[----:B------:R1:W2:Y:S07]  /*8150*/  LDSM.16.MT88.4 R28, [R89+0x2c00] ;  /* 0x002c0000591c783b */ /* 0x0002ae0000004200 */
[C---:B------:R-:W-:Y:S03]  /*8160*/  HMMA.16816.F32 R60, R24.reuse, R32, R60 ;  /* 0x00000020183c723c */ /* 0x040fe6000000183c */
[----:B------:R-:W-:Y:S04]  /*8170*/  FADD.FTZ R33, R128, R97 ;  /* 0x0000006180217221 */ /* 0x000fe80000010000 */
[----:B------:R-:W-:Y:S01]  /*8180*/  FADD.FTZ R33, R162, R33 ;  /* 0x00000021a2217221 */ /* 0x000fe20000010000 */
[C---:B------:R-:W-:Y:S03]  /*8190*/  HMMA.16816.F32 R64, R24.reuse, R34, R64 ;  /* 0x000000221840723c */ /* 0x040fe60000001840 */
[----:B------:R-:W-:Y:S04]  /*81a0*/  FADD.FTZ R0, R160, R33 ;  /* 0x00000021a0007221 */ /* 0x000fe80000010000 */
[----:B------:R-:W-:Y:S01]  /*81b0*/  FADD.FTZ R0, R145, R0 ;  /* 0x0000000091007221 */ /* 0x000fe20000010000 */
[C---:B------:R-:W-:Y:S03]  /*81c0*/  HMMA.16816.F32 R68, R24.reuse, R92, R68 ;  /* 0x0000005c1844723c */ /* 0x040fe60000001844 */
[----:B-1----:R-:W-:Y:S01]  /*81d0*/  MOV R89, R86 ;  /* 0x0000005600597202 */ /* 0x002fe20000000f00 */
[----:B------:R-:W-:Y:S01]  /*81e0*/  FADD.FTZ R21, R21, R0 ;  /* 0x0000000015157221 */ /* 0x000fe20000010000 */
[----:B------:R-:W-:Y:S03]  /*81f0*/  FADD.FTZ R0, R10, R23 ;  /* 0x000000170a007221 */ /* 0x000fe60000010000 */
[C---:B------:R-:W-:Y:S03]  /*8200*/  HMMA.16816.F32 R72, R24.reuse, R94, R72 ;  /* 0x0000005e1848723c */ /* 0x040fe60000001848 */
[----:B------:R-:W-:Y:S04]  /*8210*/  FADD.FTZ R21, R6, R21 ;  /* 0x0000001506157221 */ /* 0x000fe80000010000 */
[----:B------:R-:W-:Y:S01]  /*8220*/  FADD.FTZ R116, R116, R21 ;  /* 0x0000001574747221 */ /* 0x000fe20000010000 */
        /* <DEDUP_REMOVED lines=12> */
[----:B------:R-:W-:Y:S02]  /*82f0*/  MOV R0, R87 ;  /* 0x0000005700007202 */ /* 0x000fe40000000f00 */
[----:B------:R-:W-:Y:S01]  /*8300*/  FADD.FTZ R161, R114, R113 ;  /* 0x0000007172a17221 */ /* 0x000fe20000010000 */
[----:B------:R-:W-:Y:S06]  /*8310*/  @P0 BRA `(.L_x_9502) ;  /* 0xffffffd000ac0947 */ /* 0x000fec000383ffff */
.L_x_9495:
        /* <DEDUP_REMOVED lines=10> */
.L_x_9516:
[----:B----4-:R-:W-:Y:S01]  /*83c0*/  FADD.FTZ R2, R7, R8 ;  /* 0x0000000807027221 */ /* 0x010fe20000010000 */
[----:B------:R-:W2:Y:S01]  /*83d0*/  MUFU.RCP R5, R3 ;  /* 0x0000000300057308 */ /* 0x000ea20000001000 */
[----:B---3--:R-:W-:Y:S01]  /*83e0*/  SHF.L.U32 R7, R132, 0x1, RZ ;  /* 0x0000000184077819 */ /* 0x008fe200000006ff */
[----:B------:R-:W-:Y:S05]  /*83f0*/  WARPSYNC.ALL ;  /* 0x0000000000007948 */ /* 0x000fea0003800000 */
[----:B------:R-:W-:Y:S01]  /*8400*/  BAR.SYNC.DEFER_BLOCKING 0x0 ;  /* 0x0000000000007b1d */ /* 0x000fe20000010000 */
[----:B------:R-:W-:Y:S02]  /*8410*/  LOP3.LUT R134, R134, 0x6, R7, 0xf8, !PT ;  /* 0x0000000686867812 */ /* 0x000fe400078ef807 */
[----:B------:R-:W-:-:S02]  /*8420*/  FSETP.NE.FTZ.AND P1, PT, R3, RZ, PT ;  /* 0x000000ff0300720b */ /* 0x000fc40003f35000 */
[----:B------:R-:W-:Y:S01]  /*8430*/  FSETP.NE.FTZ.AND P0, PT, R2, RZ, PT ;  /* 0x000000ff0200720b */ /* 0x000fe20003f15000 */
[----:B------:R-:W3:Y:S01]  /*8440*/  MUFU.RCP R4, R2 ;  /* 0x0000000200047308 */ /* 0x000ee20000001000 */
[----:B------:R-:W-:Y:S02]  /*8450*/  LOP3.LUT R7, R134, 0x20, R153, 0xf8, !PT ;  /* 0x0000002086077812 */ /* 0x000fe400078ef899 */
[----:B------:R-:W-:Y:S02]  /*8460*/  LOP3.LUT R6, R153, 0x80, RZ, 0xc0, !PT ;  /* 0x0000008099067812 */ /* 0x000fe400078ec0ff */
[----:B--2---:R-:W-:Y:S02]  /*8470*/  FSEL R5, R5, 1, P1 ;  /* 0x3f80000005057808 */ /* 0x004fe40000800000 */
[----:B------:R-:W-:-:S03]  /*8480*/  LOP3.LUT R152, R7, R152, RZ, 0xfc, !PT ;  /* 0x0000009807987212 */ /* 0x000fc600078efcff */
        /* <DEDUP_REMOVED lines=77> */
[----:B------:R4:W-:Y:S04]  /*8960*/  STS.64 [R6+0x4460], R82 ;  /* 0x0044605206007388 */ /* 0x0009e80000000a00 */
[----:B------:R-:W4:Y:S04]  /*8970*/  LD.E.64 R8, desc[UR4][R84.64+0xb0] ;  /* 0x0000b00454087980 */ /* 0x000f28000c101b00 */
[----:B------:R-:W4:Y:S01]  /*8980*/  LD.E R11, desc[UR4][R84.64+0x60] ;  /* 0x00006004540b7980 */ /* 0x000f22000c101900 */
[----:B------:R-:W1:Y:S01]  /*8990*/  @P1 MUFU.LG2 R10, R3 ;  /* 0x00000003000a1308 */ /* 0x000e620000000c00 */
[----:B------:R-:W-:-:S02]  /*89a0*/  LOP3.LUT R12, R90, 0xd8, RZ, 0xc0, !PT ;  /* 0x000000d85a0c7812 */ /* 0x000fc400078ec0ff */
[----:B--2---:R2:W5:Y:S01]  /*89b0*/  LD.E R52, desc[UR4][R84.64+0xcc] ;  /* 0x0000cc0454347980 */ /* 0x004562000c101900 */
[----:B---3--:R-:W-:Y:S02]  /*89c0*/  LOP3.LUT R5, R133, 0x30, RZ, 0xc0, !PT ;  /* 0x0000003085057812 */ /* 0x008fe400078ec0ff */
[----:B------:R-:W-:Y:S01]  /*89d0*/  SHF.R.U32.HI R54, RZ, 0x2, R132 ;  /* 0x00000002ff367819 */ /* 0x000fe20000011684 */
[----:B------:R2:W5:Y:S01]  /*89e0*/  LD.E.64 R60, desc[UR4][R84.64+0x78] ;  /* 0x00007804543c7980 */ /* 0x000562000c101b00 */
[----:B------:R-:W3:Y:S03]  /*89f0*/  @P0 MUFU.LG2 R2, R2 ;  /* 0x0000000200020308 */ /* 0x000ee60000000c00 */
[----:B------:R2:W5:Y:S01]  /*8a00*/  LD.E.64 R58, desc[UR4][R84.64+0xa8] ;  /* 0x0000a804543a7980 */ /* 0x000562000c101b00 */
[----:B------:R-:W-:Y:S02]  /*8a10*/  LOP3.LUT R133, R12, 0x18, R133, 0x78, !PT ;  /* 0x000000180c857812 */ /* 0x000fe400078e7885 */
[----:B------:R-:W-:-:S02]  /*8a20*/  LOP3.LUT R54, R5, 0x7, R54, 0xf8, !PT ;  /* 0x0000000705367812 */ /* 0x000fc400078ef836 */
[----:B----4-:R-:W-:Y:S01]  /*8a30*/  LOP3.LUT R6, R133, 0xf24, R90, 0xf8, !PT ;  /* 0x00000f2485067812 */ /* 0x010fe200078ef85a */
[----:B-1----:R-:W-:Y:S01]  /*8a40*/  @P1 FMUL.FTZ R5, R10, 0.69314718246459960938 ;  /* 0x3f3172180a051820 */ /* 0x002fe20000410000 */
[----:B------:R-:W-:Y:S02]  /*8a50*/  SHF.L.U32 R4, R147, 0x6, RZ ;  /* 0x0000000693047819 */ /* 0x000fe400000006ff */
[----:B------:R-:W-:Y:S01]  /*8a60*/  LEA R135, R6, R135, 0x2 ;  /* 0x0000008706877211 */ /* 0x000fe200078e10ff */
[----:B------:R-:W-:Y:S01]  /*8a70*/  BAR.SYNC.DEFER_BLOCKING 0x0 ;  /* 0x0000000000007b1d */ /* 0x000fe20000010000 */
[----:B---3--:R-:W-:Y:S01]  /*8a80*/  @P0 FMUL.FTZ R7, R2, 0.69314718246459960938 ;  /* 0x3f31721802070820 */ /* 0x008fe20000410000 */
[----:B------:R-:W-:Y:S01]  /*8a90*/  MOV R53, 0xff800000 ;  /* 0xff80000000357802 */ /* 0x000fe20000000f00 */
[C---:B-----5:R-:W-:Y:S01]  /*8aa0*/  @P1 FFMA.FTZ R53, R0.reuse, R87, R5 ;  /* 0x0000005700351223 */ /* 0x060fe20000010005 */
[----:B------:R-:W-:Y:S01]  /*8ab0*/  MOV R3, 0xff800000 ;  /* 0xff80000000037802 */ /* 0x000fe20000000f00 */
        /* <DEDUP_REMOVED lines=28> */
.L_x_9505:
[----:B------:R-:W-:Y:S05]  /*8c80*/  BSYNC.RECONVERGENT B0 ;  /* 0x0000000000007941 */ /* 0x000fea0003800200 */
.L_x_9504:
[----:B--2---:R2:W5:Y:S01]  /*8c90*/  LD.E R84, desc[UR4][R84.64+0xc0] ;  /* 0x0000c00454547980 */ /* 0x004562000c101900 */
[----:B------:R-:W-:Y:S01]  /*8ca0*/  SHF.R.U32.HI R132, RZ, 0x3, R132 ;  /* 0x00000003ff847819 */ /* 0x000fe20000011684 */
[----:B------:R-:W-:Y:S01]  /*8cb0*/  IMAD R52, R55, R52, RZ ;  /* 0x0000003437347224 */ /* 0x000fe200078e02ff */
[----:B---3--:R-:W-:Y:S01]  /*8cc0*/  LOP3.LUT R3, R90, 0x1c, RZ, 0xc0, !PT ;  /* 0x0000001c5a037812 */ /* 0x008fe200078ec0ff */
[----:B------:R-:W-:Y:S01]  /*8cd0*/  BSSY.RECONVERGENT B0, `(.L_x_9506) ;  /* 0x0000016000007945 */ /* 0x000fe20003800200 */
[CC--:B------:R-:W-:Y:S01]  /*8ce0*/  ISETP.GE.AND P2, PT, R132.reuse, R137.reuse, PT ;  /* 0x000000898400720c */ /* 0x0c0fe20003f46270 */
[C---:B------:R-:W-:Y:S01]  /*8cf0*/  VIADD R0, R132.reuse, 0x10 ;  /* 0x0000001084007836 */ /* 0x040fe20000000000 */
[----:B------:R-:W-:Y:S01]  /*8d00*/  LOP3.LUT R55, R3, 0x20, RZ, 0xfc, !PT ;  /* 0x0000002003377812 */ /* 0x000fe200078efcff */
[C---:B------:R-:W-:Y:S02]  /*8d10*/  IMAD R53, R132.reuse, 0x60, R3 ;  /* 0x0000006084357824 */ /* 0x040fe400078e0203 */
[----:B------:R-:W-:Y:S01]  /*8d20*/  VIADD R2, R132, 0x20 ;  /* 0x0000002084027836 */ /* 0x000fe20000000000 */
        /* <DEDUP_REMOVED lines=16> */
.L_x_9507:
[----:B------:R-:W-:Y:S05]  /*8e30*/  BSYNC.RECONVERGENT B0 ;  /* 0x0000000000007941 */ /* 0x000fea0003800200 */
.L_x_9506:
        /* <DEDUP_REMOVED lines=14> */
.L_x_9509:
[----:B------:R-:W-:Y:S05]  /*8f20*/  BSYNC.RECONVERGENT B0 ;  /* 0x0000000000007941 */ /* 0x000fea0003800200 */
.L_x_9508:
[----:B------:R-:W-:Y:S04]  /*8f30*/  BSSY.RECONVERGENT B0, `(.L_x_9510) ;  /* 0x000000e000007945 */ /* 0x000fe80003800200 */
[----:B------:R-:W-:Y:S05]  /*8f40*/  @P5 BRA `(.L_x_9511) ;  /* 0x0000000000305947 */ /* 0x000fea0003800000 */
[-C--:B-----5:R-:W-:Y:S02]  /*8f50*/  ISETP.GE.AND P5, PT, R3, R84.reuse, PT ;  /* 0x000000540300720c */ /* 0x0a0fe40003fa6270 */
[-C--:B------:R-:W-:Y:S02]  /*8f60*/  ISETP.GE.AND P3, PT, R55, R84.reuse, PT ;  /* 0x000000543700720c */ /* 0x080fe40003f66270 */
[----:B------:R-:W-:-:S09]  /*8f70*/  ISETP.GE.AND P1, PT, R53, R84, PT ;  /* 0x000000543500720c */ /* 0x000fd20003f26270 */
[CC--:B-1-34-:R-:W-:Y:S02]  /*8f80*/  @!P5 LEA R16, P4, R57.reuse, R60.reuse, 0x2 ;  /* 0x0000003c3910d211 */ /* 0x0dafe400078810ff */
        /* <DEDUP_REMOVED lines=8> */
.L_x_9511:
[----:B------:R-:W-:Y:S05]  /*9010*/  BSYNC.RECONVERGENT B0 ;  /* 0x0000000000007941 */ /* 0x000fea0003800200 */
.L_x_9510:
[----:B------:R-:W-:-:S04]  /*9020*/  MOV R147, 0x0 ;  /* 0x0000000000937802 */ /* 0x000fc80000000f00 */
[----:B-12345:R-:W-:Y:S05]  /*9030*/  @P6 RET.REL.NODEC R146 `(_ZN5flash24flash_fwd_splitkv_kernelI23Flash_fwd_kernel_traitsILi96ELi64ELi64ELi4ELb0ELb0EN7cutlass6half_tE19Flash_kernel_traitsILi96ELi64ELi64ELi4ES3_EELb0ELb0ELb1ELb0ELb0ELb0ELb1ELb0EEEvNS_16Flash_fwd_paramsE) ;  /* 0xffffff6c92f06950 */ /* 0x03efea0003c3ffff */
        /* <DEDUP_REMOVED lines=10> */
[----:B-1----:R-:W-:Y:S05]  /*90e0*/  @P0 RET.REL.NODEC R146 `(_ZN5flash24flash_fwd_splitkv_kernelI23Flash_fwd_kernel_traitsILi96ELi64ELi64ELi4ELb0ELb0EN7cutlass6half_tE19Flash_kernel_traitsILi96ELi64ELi64ELi4ES3_EELb0ELb0ELb1ELb0ELb0ELb0ELb1ELb0EEEvNS_16Flash_fwd_paramsE) ;  /* 0xffffff6c92c40950 */ /* 0x002fea0003c3ffff */
[----:B------:R-:W-:Y:S01]  /*90f0*/  LEA R2, P0, R57, R60, 0x2 ;  /* 0x0000003c39027211 */ /* 0x000fe200078010ff */
[----:B------:R-:W-:-:S03]  /*9100*/  IMAD.MOV.U32 R147, RZ, RZ, 0x0 ;  /* 0x00000000ff937424 */ /* 0x000fc600078e00ff */
[----:B------:R-:W-:-:S05]  /*9110*/  LEA.HI.X R3, R57, R61, R52, 0x2, P0 ;  /* 0x0000003d39037211 */ /* 0x000fca00000f1434 */
[----:B------:R1:W-:Y:S02]  /*9120*/  ST.E.128 desc[UR4][R2.64+0x4900], R4 ;  /* 0x0049000402007985 */ /* 0x0003e4000c101d04 */
[----:B-1----:R-:W-:Y:S05]  /*9130*/  RET.REL.NODEC R146 `(_ZN5flash24flash_fwd_splitkv_kernelI23Flash_fwd_kernel_traitsILi96ELi64ELi64ELi4ELb0ELb0EN7cutlass6half_tE19Flash_kernel_traitsILi96ELi64ELi64ELi4ES3_EELb0ELb0ELb1ELb0ELb0ELb0ELb1ELb0EEEvNS_16Flash_fwd_paramsE) ;  /* 0xffffff6c92b07950 */ /* 0x002fea0003c3ffff */
.L_x_9503:
[----:B------:R-:W-:Y:S01]  /*9140*/  MOV R5, 0x2 ;  /* 0x0000000200057802 */ /* 0x000fe20000000f00 */
[----:B------:R-:W-:Y:S01]  /*9150*/  IMAD.MOV.U32 R2, RZ, RZ, 0x1f ;  /* 0x0000001fff027424 */ /* 0x000fe200078e00ff */
[----:B------:R-:W-:-:S07]  /*9160*/  MOV R4, 0xffffffff ;  /* 0xffffffff00047802 */ /* 0x000fce0000000f00 */
[----:B-1---5:R-:W-:Y:S05]  /*9170*/  WARPSYNC.COLLECTIVE R4, `(.L_x_9512) ;  /* 0x0000000004087348 */ /* 0x022fea0003c00000 */
[----:B------:R2:W3:Y:S02]  /*9180*/  SHFL.BFLY P0, R8, R163, R5, R2 ;  /* 0x0c000005a3087389 */ /* 0x0004e40000000002 */
[----:B-123-5:R-:W-:Y:S05]  /*9190*/  ENDCOLLECTIVE ;  /* 0x000000000000791b */ /* 0x02efea0003800000 */
.L_x_9512:
[----:B------:R-:W-:Y:S02]  /*91a0*/  IMAD.MOV.U32 R6, RZ, RZ, R8 ;  /* 0x000000ffff067224 */ /* 0x000fe400078e0008 */
[----:B------:R-:W-:Y:S02]  /*91b0*/  IMAD.MOV.U32 R5, RZ, RZ, 0x1 ;  /* 0x00000001ff057424 */ /* 0x000fe400078e00ff */
[----:B------:R-:W-:-:S05]  /*91c0*/  FADD.FTZ R6, R6, R163 ;  /* 0x000000a306067221 */ /* 0x000fca0000010000 */
[----:B------:R-:W-:-:S07]  /*91d0*/  MOV R163, R6 ;  /* 0x0000000600a37202 */ /* 0x000fce0000000f00 */
[----:B------:R-:W-:Y:S05]  /*91e0*/  WARPSYNC.COLLECTIVE R4, `(.L_x_9513) ;  /* 0x0000000004087348 */ /* 0x000fea0003c00000 */
[----:B------:R1:W2:Y:S02]  /*91f0*/  SHFL.BFLY P0, R8, R163, R5, R2 ;  /* 0x0c000005a3087389 */ /* 0x0002a40000000002 */
[----:B-12---:R-:W-:Y:S05]  /*9200*/  ENDCOLLECTIVE ;  /* 0x000000000000791b */ /* 0x006fea0003800000 */
.L_x_9513:
[----:B------:R-:W-:Y:S01]  /*9210*/  MOV R163, R161 ;  /* 0x000000a100a37202 */ /* 0x000fe20000000f00 */
[----:B------:R-:W-:Y:S01]  /*9220*/  IMAD.MOV.U32 R5, RZ, RZ, 0x2 ;  /* 0x00000002ff057424 */ /* 0x000fe200078e00ff */
[----:B------:R-:W-:-:S07]  /*9230*/  MOV R3, R8 ;  /* 0x0000000800037202 */ /* 0x000fce0000000f00 */
[----:B------:R-:W-:Y:S05]  /*9240*/  WARPSYNC.COLLECTIVE R4, `(.L_x_9514) ;  /* 0x0000000004087348 */ /* 0x000fea0003c00000 */
[----:B------:R1:W2:Y:S02]  /*9250*/  SHFL.BFLY P0, R8, R163, R5, R2 ;  /* 0x0c000005a3087389 */ /* 0x0002a40000000002 */
[----:B-12---:R-:W-:Y:S05]  /*9260*/  ENDCOLLECTIVE ;  /* 0x000000000000791b */ /* 0x006fea0003800000 */
.L_x_9514:
[----:B------:R-:W-:Y:S01]  /*9270*/  FADD.FTZ R3, R6, R3 ;  /* 0x0000000306037221 */ /* 0x000fe20000010000 */
[----:B------:R-:W-:Y:S01]  /*9280*/  FADD.FTZ R7, R8, R161 ;  /* 0x000000a108077221 */ /* 0x000fe20000010000 */
[----:B------:R-:W-:-:S04]  /*9290*/  MOV R5, 0x1 ;  /* 0x0000000100057802 */ /* 0x000fc80000000f00 */
[----:B------:R-:W-:-:S07]  /*92a0*/  MOV R163, R7 ;  /* 0x0000000700a37202 */ /* 0x000fce0000000f00 */
[----:B------:R-:W-:Y:S05]  /*92b0*/  WARPSYNC.COLLECTIVE R4, `(.L_x_9515) ;  /* 0x0000000004087348 */ /* 0x000fea0003c00000 */
[----:B------:R1:W2:Y:S02]  /*92c0*/  SHFL.BFLY P0, R8, R163, R5, R2 ;  /* 0x0c000005a3087389 */ /* 0x0002a40000000002 */
[----:B-12---:R-:W-:Y:S05]  /*92d0*/  ENDCOLLECTIVE ;  /* 0x000000000000791b */ /* 0x006fea0003800000 */
.L_x_9515:
[----:B------:R-:W-:Y:S05]  /*92e0*/  BRA `(.L_x_9516) ;  /* 0xfffffff000347947 */ /* 0x000fea000383ffff */
.L_x_9517:
        /* <DEDUP_REMOVED lines=9> */
.L_x_11720:


//--------------------- .text._ZN5flash24flash_fwd_splitkv_kernelI23Flash_fwd_kernel_traitsILi96ELi64ELi64ELi4ELb0ELb0EN7cutlass6half_tE19Flash_kernel_traitsILi96ELi64ELi64ELi4ES3_EELb0ELb0ELb1ELb0ELb0ELb1ELb1ELb0EEEvNS_16Flash_fwd_paramsE --------------------------
	.section	.text._ZN5flash24flash_fwd_splitkv_kernelI23Flash_fwd_kernel_traitsILi96ELi64ELi64ELi4ELb0ELb0EN7cutlass6half_tE19Flash_kernel_traitsILi96ELi64ELi64ELi4ES3_EELb0ELb0ELb1ELb0ELb0ELb1ELb1ELb0EEEvNS_16Flash_fwd_paramsE,"ax",@progbits
	.align	128
        .global         _ZN5flash24flash_fwd_splitkv_kernelI23Flash_fwd_kernel_traitsILi96ELi64ELi64ELi4ELb0ELb0EN7cutlass6half_tE19Flash_kernel_traitsILi96ELi64ELi64ELi4ES3_EELb0ELb0ELb1ELb0ELb0ELb1ELb1ELb0EEEvNS_16Flash_fwd_paramsE
        .type           _ZN5flash24flash_fwd_splitkv_kernelI23Flash_fwd_kernel_traitsILi96ELi64ELi64ELi4ELb0ELb0EN7cutlass6half_tE19Flash_kernel_traitsILi96ELi64ELi64ELi4ES3_EELb0ELb0ELb1ELb0ELb0ELb1ELb1ELb0EEEvNS_16Flash_fwd_paramsE,@function
        .size           _ZN5flash24flash_fwd_splitkv_kernelI23Flash_fwd_kernel_traitsILi96ELi64ELi64ELi4ELb0ELb0EN7cutlass6half_tE19Flash_kernel_traitsILi96ELi64ELi64ELi4ES3_EELb0ELb0ELb1ELb0ELb0ELb1ELb1ELb0EEEvNS_16Flash_fwd_paramsE,(.L_x_11721 - _ZN5flash24flash_fwd_splitkv_kernelI23Flash_fwd_kernel_traitsILi96ELi64ELi64ELi4ELb0ELb0EN7cutlass6half_tE19Flash_kernel_traitsILi96ELi64ELi64ELi4ES3_EELb0ELb0ELb1ELb0ELb0ELb1ELb1ELb0EEEvNS_16Flash_fwd_paramsE)
        .other          _ZN5flash24flash_fwd_splitkv_kernelI23Flash_fwd_kernel_traitsILi96ELi64ELi64ELi4ELb0ELb0EN7cutlass6half_tE19Flash_kernel_traitsILi96ELi64ELi64ELi4ES3_EELb0ELb0ELb1ELb0ELb0ELb1ELb1ELb0EEEvNS_16Flash_fwd_paramsE,@"STO_CUDA_ENTRY STV_DEFAULT"
_ZN5flash24flash_fwd_splitkv_kernelI23Flash_fwd_kernel_traitsILi96ELi64ELi64ELi4ELb0ELb0EN7cutlass6half_tE19Flash_kernel_traitsILi96ELi64ELi64ELi4ES3_EELb0ELb0ELb1ELb0ELb0ELb1ELb1ELb0EEEvNS_16Flash_fwd_paramsE:
.text._ZN5flash24flash_fwd_splitkv_kernelI23Flash_fwd_kernel_traitsILi96ELi64ELi64ELi4ELb0ELb0EN7cutlass6half_tE19Flash_kernel_traitsILi96ELi64ELi64ELi4ES3_EELb0ELb0ELb1ELb0ELb0ELb1ELb1ELb0EEEvNS_16Flash_fwd_paramsE:
        /* <DEDUP_REMOVED lines=29> */
[----:B-1----:R-:W-:Y:S05]  /*01d0*/  CALL.REL.NOINC `($_ZN5flash24flash_fwd_splitkv_kernelI23Flash_fwd_kernel_traitsILi96ELi64ELi64ELi4ELb0ELb0EN7cutlass6half_tE19Flash_kernel_traitsILi96ELi64ELi64ELi4ES3_EELb0ELb0ELb1ELb0ELb0ELb1ELb1ELb0EEEvNS_16Flash_fwd_paramsE$_ZN5flash30compute_attn_1rowblock_splitkvI23Flash_fwd_kernel_traitsILi96ELi64ELi64ELi4ELb0ELb0EN7cutlass6half_tE19Flash_kernel_traitsILi96ELi64ELi64ELi4ES3_EELb0ELb0ELb1ELb0ELb0ELb1ELb1ELb0ENS_16Flash_fwd_paramsEEEvRKT8_iiiii) ;  /* 0x0000000000087944 */ /* 0x002fea0003c00000 */
[----:B------:R-:W-:Y:S05]  /*01e0*/  BSYNC.RECONVERGENT B2 ;  /* 0x0000000000027941 */ /* 0x000fea0003800200 */
.L_x_9518:
[----:B------:R-:W-:Y:S05]  /*01f0*/  EXIT ;  /* 0x000000000000794d */ /* 0x000fea0003800000 */
        .type           $_ZN5flash24flash_fwd_splitkv_kernelI23Flash_fwd_kernel_traitsILi96ELi64ELi64ELi4ELb0ELb0EN7cutlass6half_tE19Flash_kernel_traitsILi96ELi64ELi64ELi4ES3_EELb0ELb0ELb1ELb0ELb0ELb1ELb1ELb0EEEvNS_16Flash_fwd_paramsE$_ZN5flash30compute_attn_1rowblock_splitkvI23Flash_fwd_kernel_traitsILi96ELi64ELi64ELi4ELb0ELb0EN7cutlass6half_tE19Flash_kernel_traitsILi96ELi64ELi64ELi4ES3_EELb0ELb0ELb1ELb0ELb0ELb1ELb1ELb0ENS_16Flash_fwd_paramsEEEvRKT8_iiiii,@function
        .size           $_ZN5flash24flash_fwd_splitkv_kernelI23Flash_fwd_kernel_traitsILi96ELi64ELi64ELi4ELb0ELb0EN7cutlass6half_tE19Flash_kernel_traitsILi96ELi64ELi64ELi4ES3_EELb0ELb0ELb1ELb0ELb0ELb1ELb1ELb0EEEvNS_16Flash_fwd_paramsE$_ZN5flash30compute_attn_1rowblock_splitkvI23Flash_fwd_kernel_traitsILi96ELi64ELi64ELi4ELb0ELb0EN7cutlass6half_tE19Flash_kernel_traitsILi96ELi64ELi64ELi4ES3_EELb0ELb0ELb1ELb0ELb0ELb1ELb1ELb0ENS_16Flash_fwd_paramsEEEvRKT8_iiiii,(.L_x_11721 - $_ZN5flash24flash_fwd_splitkv_kernelI23Flash_fwd_kernel_traitsILi96ELi64ELi64ELi4ELb0ELb0EN7cutlass6half_tE19Flash_kernel_traitsILi96ELi64ELi64ELi4ES3_EELb0ELb0ELb1ELb0ELb0ELb1ELb1ELb0EEEvNS_16Flash_fwd_paramsE$_ZN5flash30compute_attn_1rowblock_splitkvI23Flash_fwd_kernel_traitsILi96ELi64ELi64ELi4ELb0ELb0EN7cutlass6half_tE19Flash_kernel_traitsILi96ELi64ELi64ELi4ES3_EELb0ELb0ELb1ELb0ELb0ELb1ELb1ELb0ENS_16Flash_fwd_paramsEEEvRKT8_iiiii)
$_ZN5flash24flash_fwd_splitkv_kernelI23Flash_fwd_kernel_traitsILi96ELi64ELi64ELi4ELb0ELb0EN7cutlass6half_tE19Flash_kernel_traitsILi96ELi64ELi64ELi4ES3_EELb0ELb0ELb1ELb0ELb0ELb1ELb1ELb0EEEvNS_16Flash_fwd_paramsE$_ZN5flash30compute_attn_1rowblock_splitkvI23Flash_fwd_kernel_traitsILi96ELi64ELi64ELi4ELb0ELb0EN7cutlass6half_tE19Flash_kernel_traitsILi96ELi64ELi64ELi4ES3_EELb0ELb0ELb1ELb0ELb0ELb1ELb1ELb0ENS_16Flash_fwd_paramsEEEvRKT8_iiiii:
[----:B------:R-:W1:Y:S02]  /*0200*/  LDCU.64 UR4, c[0x0][0x358] ;  /* 0x00006b00ff0477ac */ /* 0x000e640008000a00 */
[----:B-1----:R-:W2:Y:S04]  /*0210*/  LD.E.64 R6, desc[UR4][R2.64+0xe0] ;  /* 0x0000e00402067980 */ /* 0x002ea8000c101b00 */
[----:B------:R-:W3:Y:S04]  /*0220*/  LD.E.64 R12, desc[UR4][R2.64+0xe8] ;  /* 0x0000e804020c7980 */ /* 0x000ee8000c101b00 */
[----:B------:R-:W4:Y:S01]  /*0230*/  LD.E.64 R14, desc[UR4][R2.64+0xf0] ;  /* 0x0000f004020e7980 */ /* 0x000f22000c101b00 */
[----:B------:R-:W-:-:S03]  /*0240*/  IMAD.MOV.U32 R11, RZ, RZ, -0x1 ;  /* 0xffffffffff0b7424 */ /* 0x000fc600078e00ff */
[----:B------:R-:W4:Y:S01]  /*0250*/  LD.E.64 R8, desc[UR4][R2.64+0xf8] ;  /* 0x0000f80402087980 */ /* 0x000f22000c101b00 */
[C---:B--2---:R-:W-:Y:S02]  /*0260*/  ISETP.NE.U32.AND P2, PT, R6.reuse, RZ, PT ;  /* 0x000000ff0600720c */ /* 0x044fe40003f45070 */
[----:B------:R-:W-:Y:S02]  /*0270*/  ISETP.NE.U32.AND P4, PT, R6, RZ, PT ;  /* 0x000000ff0600720c */ /* 0x000fe40003f85070 */
[----:B---3--:R-:W-:Y:S02]  /*0280*/  ISETP.NE.U32.AND P3, PT, R12, RZ, PT ;  /* 0x000000ff0c00720c */ /* 0x008fe40003f65070 */
[C---:B------:R-:W-:Y:S02]  /*0290*/  ISETP.NE.AND.EX P2, PT, R7.reuse, RZ, PT, P2 ;  /* 0x000000ff0700720c */ /* 0x040fe40003f45320 */
[----:B------:R-:W-:Y:S02]  /*02a0*/  ISETP.NE.AND.EX P4, PT, R7, RZ, PT, P4 ;  /* 0x000000ff0700720c */ /* 0x000fe40003f85340 */
[----:B------:R-:W-:Y:S01]  /*02b0*/  ISETP.NE.AND.EX P3, PT, R13, RZ, PT, P3 ;  /* 0x000000ff0d00720c */ /* 0x000fe20003f65330 */
[----:B------:R-:W-:-:S08]  /*02c0*/  IMAD.WIDE.U32 R6, R153, 0x4, R6 ;  /* 0x0000000499067825 */ /* 0x000fd000078e0006 */
[----:B------:R1:W5:Y:S04]  /*02d0*/  @P2 LD.E R11, desc[UR4][R6.64] ;  /* 0x00000004060b2980 */ /* 0x000368000c101900 */
[----:B------:R1:W5:Y:S04]  /*02e0*/  @!P4 LD.E R85, desc[UR4][R2.64+0xb4] ;  /* 0x0000b4040255c980 */ /* 0x000368000c101900 */
[----:B------:R1:W5:Y:S04]  /*02f0*/  @!P3 LD.E R84, desc[UR4][R2.64+0xb8] ;  /* 0x0000b8040254b980 */ /* 0x000368000c101900 */
[----:B------:R1:W5:Y:S01]  /*0300*/  @P4 LD.E R6, desc[UR4][R6.64+0x4] ;  /* 0x0000040406064980 */ /* 0x000362000c101900 */
[----:B----4-:R-:W-:-:S04]  /*0310*/  ISETP.NE.U32.AND P1, PT, R14, RZ, PT ;  /* 0x000000ff0e00720c */ /* 0x010fc80003f25070 */
[----:B------:R-:W-:Y:S01]  /*0320*/  ISETP.NE.AND.EX P1, PT, R15, RZ, PT, P1 ;  /* 0x000000ff0f00720c */ /* 0x000fe20003f25310 */
[----:B------:R-:W-:Y:S01]  /*0330*/  IMAD.SHL.U32 R4, R153, 0x4, RZ ;  /* 0x0000000499047824 */ /* 0x000fe200078e00ff */
        /* <DEDUP_REMOVED lines=18> */
.L_x_9520:
[----:B------:R-:W-:Y:S05]  /*0460*/  BSYNC.RECONVERGENT B0 ;  /* 0x0000000000007941 */ /* 0x000fea0003800200 */
.L_x_9519:
[----:B------:R-:W-:Y:S04]  /*0470*/  BSSY.RECONVERGENT B0, `(.L_x_9521) ;  /* 0x0000007000007945 */ /* 0x000fe80003800200 */
[----:B------:R-:W-:Y:S05]  /*0480*/  @!P3 BRA `(.L_x_9522) ;  /* 0x000000000014b947 */ /* 0x000fea0003800000 */
[----:B-1----:R-:W3:Y:S02]  /*0490*/  LD.E.U8 R7, desc[UR4][R2.64+0x1b2] ;  /* 0x0001b20402077980 */ /* 0x002ee4000c101100 */
[----:B---3--:R-:W-:-:S13]  /*04a0*/  ISETP.NE.AND P1, PT, R7, RZ, PT ;  /* 0x000000ff0700720c */ /* 0x008fda0003f25270 */
[----:B-----5:R-:W3:Y:S02]  /*04b0*/  @P1 LD.E R84, desc[UR4][R12.64+0x4] ;  /* 0x000004040c541980 */ /* 0x020ee4000c101900 */
[----:B---3--:R-:W-:-:S06]  /*04c0*/  @P1 IADD3 R84, PT, PT, R84, -R18, RZ ;  /* 0x8000001254541210 */ /* 0x008fcc0007ffe0ff */
[----:B------:R3:W5:Y:S02]  /*04d0*/  @!P1 LD.E R84, desc[UR4][R12.64] ;  /* 0x000000040c549980 */ /* 0x000764000c101900 */
.L_x_9522:
[----:B------:R-:W-:Y:S05]  /*04e0*/  BSYNC.RECONVERGENT B0 ;  /* 0x0000000000007941 */ /* 0x000fea0003800200 */
.L_x_9521:
        /* <DEDUP_REMOVED lines=8> */
.L_x_9524:
[----:B-1----:R-:W4:Y:S01]  /*0570*/  LD.E.64 R6, desc[UR4][R2.64+0x108] ;  /* 0x0001080402067980 */ /* 0x002f22000c101b00 */
[----:B------:R-:W-:Y:S01]  /*0580*/  BSSY.RECONVERGENT B0, `(.L_x_9526) ;  /* 0x0000006000007945 */ /* 0x000fe20003800200 */
[----:B----4-:R-:W-:Y:S01]  /*0590*/  ISETP.NE.U32.AND P0, PT, R6, RZ, PT ;  /* 0x000000ff0600720c */ /* 0x010fe20003f05070 */
[----:B------:R-:W-:-:S03]  /*05a0*/  IMAD.MOV.U32 R6, RZ, RZ, RZ ;  /* 0x000000ffff067224 */ /* 0x000fc600078e00ff */
[----:B------:R-:W-:-:S13]  /*05b0*/  ISETP.NE.AND.EX P0, PT, R7, RZ, PT, P0 ;  /* 0x000000ff0700720c */ /* 0x000fda0003f05300 */
[----:B------:R-:W-:Y:S05]  /*05c0*/  @!P0 BRA `(.L_x_9527) ;  /* 0x0000000000048947 */ /* 0x000fea0003800000 */
[----:B------:R1:W5:Y:S02]  /*05d0*/  LD.E R6, desc[UR4][R2.64+0xbc] ;  /* 0x0000bc0402067980 */ /* 0x000364000c101900 */
.L_x_9527:
[----:B------:R-:W-:Y:S05]  /*05e0*/  BSYNC.RECONVERGENT B0 ;  /* 0x0000000000007941 */ /* 0x000fea0003800200 */
.L_x_9526:
[----:B-----5:R-:W-:Y:S02]  /*05f0*/  IADD3 R84, PT, PT, R6, R84, -R17 ;  /* 0x0000005406547210 */ /* 0x020fe40007ffe811 */
.L_x_9525:
[----:B------:R-:W-:Y:S05]  /*0600*/  BSYNC.RECONVERGENT B1 ;  /* 0x0000000000017941 */ /* 0x000fea0003800200 */
.L_x_9523:
[----:B------:R-:W-:Y:S01]  /*0610*/  IMAD.SHL.U32 R136, R145, 0x40, RZ ;  /* 0x0000004091887824 */ /* 0x000fe200078e00ff */
[----:B------:R-:W-:Y:S01]  /*0620*/  MOV R6, R144 ;  /* 0x0000009000067202 */ /* 0x000fe20000000f00 */
[----:B------:R-:W-:-:S03]  /*0630*/  IMAD.MOV.U32 R7, RZ, RZ, 0x0 ;  /* 0x00000000ff077424 */ /* 0x000fc600078e00ff */
[----:B------:R-:W-:-:S13]  /*0640*/  ISETP.GT.AND P0, PT, R85, R136, PT ;  /* 0x000000885500720c */ /* 0x000fda0003f04270 */
[----:B-123--:R-:W-:Y:S05]  /*0650*/  @!P0 RET.REL.NODEC R6 `(_ZN5flash24flash_fwd_splitkv_kernelI23Flash_fwd_kernel_traitsILi96ELi64ELi64ELi4ELb0ELb0EN7cutlass6half_tE19Flash_kernel_traitsILi96ELi64ELi64ELi4ES3_EELb0ELb0ELb1ELb0ELb0ELb1ELb1ELb0EEEvNS_16Flash_fwd_paramsE) ;  /* 0xfffffff806688950 */ /* 0x00efea0003c3ffff */
        /* <DEDUP_REMOVED lines=74> */
.L_x_9530:
[----:B------:R-:W-:Y:S05]  /*0b00*/  BSYNC.RECONVERGENT B0 ;  /* 0x0000000000007941 */ /* 0x000fea0003800200 */
.L_x_9529:
        /* <DEDUP_REMOVED lines=16> */
.L_x_9532:
[----:B------:R-:W-:Y:S05]  /*0c10*/  BSYNC.RECONVERGENT B0 ;  /* 0x0000000000007941 */ /* 0x000fea0003800200 */
.L_x_9531:
        /* <DEDUP_REMOVED lines=15> */
.L_x_9534:
[----:B------:R-:W-:Y:S05]  /*0d10*/  BSYNC.RECONVERGENT B0 ;  /* 0x0000000000007941 */ /* 0x000fea0003800200 */
.L_x_9533:
        /* <DEDUP_REMOVED lines=15> */
.L_x_9536:
[----:B------:R-:W-:Y:S05]  /*0e10*/  BSYNC.RECONVERGENT B0 ;  /* 0x0000000000007941 */ /* 0x000fea0003800200 */
.L_x_9535:
[----:B------:R-:W-:Y:S01]  /*0e20*/  IADD3 R129, P0, PT, R5, R129, RZ ;  /* 0x0000008105817210 */ /* 0x000fe20007f1e0ff */
[----:B------:R-:W-:Y:S01]  /*0e30*/  @!P4 IMAD.MOV.U32 R4, RZ, RZ, -0x800000 ;  /* 0xff800000ff04c424 */ /* 0x000fe200078e00ff */
[-C--:B------:R-:W-:Y:S02]  /*0e40*/  ISETP.GE.OR P1, PT, R11, R85.reuse, P6 ;  /* 0x000000550b00720c */ /* 0x080fe40003726670 */
        /* <DEDUP_REMOVED lines=11> */
[----:B--23--:R-:W-:Y:S05]  /*0f00*/  @P6 RET.REL.NODEC R4 `(_ZN5flash24flash_fwd_splitkv_kernelI23Flash_fwd_kernel_traitsILi96ELi64ELi64ELi4ELb0ELb0EN7cutlass6half_tE19Flash_kernel_traitsILi96ELi64ELi64ELi4ES3_EELb0ELb0ELb1ELb0ELb0ELb1ELb1ELb0EEEvNS_16Flash_fwd_paramsE) ;  /* 0xfffffff0043c6950 */ /* 0x00cfea0003c3ffff */
[----:B------:R-:W-:Y:S02]  /*0f10*/  MOV R0, 0xff800000 ;  /* 0xff80000000007802 */ /* 0x000fe40000000f00 */
[----:B------:R-:W-:-:S03]  /*0f20*/  MOV R145, 0x0 ;  /* 0x0000000000917802 */ /* 0x000fc60000000f00 */
[----:B------:R1:W-:Y:S02]  /*0f30*/  ST.E desc[UR4][R2.64+0xc0], R0 ;  /* 0x0000c00002007985 */ /* 0x0003e4000c101904 */
[----:B-1----:R-:W-:Y:S05]  /*0f40*/  RET.REL.NODEC R144 `(_ZN5flash24flash_fwd_splitkv_kernelI23Flash_fwd_kernel_traitsILi96ELi64ELi64ELi4ELb0ELb0EN7cutlass6half_tE19Flash_kernel_traitsILi96ELi64ELi64ELi4ES3_EELb0ELb0ELb1ELb0ELb0ELb1ELb1ELb0EEEvNS_16Flash_fwd_paramsE) ;  /* 0xfffffff0902c7950 */ /* 0x002fea0003c3ffff */
.L_x_9528:
        /* <DEDUP_REMOVED lines=47> */
[----:B------:R1:W5:Y:S01]  /*1240*/  LD.E.64 R6, desc[UR4][R2.64+0x40] ;  /* 0x0000400402067980 */ /* 0x000362000c101b00 */
[----:B------:R-:W-:Y:S01]  /*1250*/  LEA.HI.X R154, R8, R161, R0, 0x2, P0 ;  /* 0x000000a1089a7211 */ /* 0x000fe200000f1400 */
[----:B------:R-:W-:Y:S01]  /*1260*/  @!P1 IMAD.MOV R14, RZ, RZ, -R14 ;  /* 0x000000ffff0e9224 */ /* 0x000fe200078e0a0e */
[----:B------:R-:W-:-:S02]  /*1270*/  @!P2 LOP3.LUT R14, RZ, R15, RZ, 0x33, !PT ;  /* 0x0000000fff0ea212 */ /* 0x000fc400078e33ff */
[----:B------:R-:W-:Y:S01]  /*1280*/  MOV R4, R155 ;  /* 0x0000009b00047202 */ /* 0x000fe20000000f00 */
[----:B------:R-:W-:-:S04]  /*1290*/  IMAD.MOV.U32 R5, RZ, RZ, R154 ;  /* 0x000000ffff057224 */ /* 0x000fc800078e009a */
[----:B------:R-:W-:-:S05]  /*12a0*/  IMAD.WIDE R4, R14, 0x4, R4 ;  /* 0x000000040e047825 */ /* 0x000fca00078e0204 */
[----:B------:R-:W3:Y:S04]  /*12b0*/  LD.E R0, desc[UR4][R4.64] ;  /* 0x0000000404007980 */ /* 0x000ee8000c101900 */
[----:B------:R-:W2:Y:S01]  /*12c0*/  LD.E.64 R4, desc[UR4][R2.64+0x38] ;  /* 0x0000380402047980 */ /* 0x000ea2000c101b00 */
        /* <DEDUP_REMOVED lines=16> */
[----:B------:R-:W-:Y:S01]  /*13d0*/  ISETP.GE.U32.AND P2, PT, R9, R12, PT ;  /* 0x0000000c0900720c */ /* 0x000fe20003f46070 */
[----:B------:R-:W-:Y:S01]  /*13e0*/  IMAD.MOV R12, RZ, RZ, -R14 ;  /* 0x000000ffff0c7224 */ /* 0x000fe200078e0a0e */
[----:B------:R-:W-:Y:S02]  /*13f0*/  LOP3.LUT R14, R152, R13, RZ, 0x3c, !PT ;  /* 0x0000000d980e7212 */ /* 0x000fe400078e3cff */
[----:B------:R-:W-:Y:S02]  /*1400*/  @!P1 IADD3 R8, PT, PT, R8, 0x1, RZ ;  /* 0x0000000108089810 */ /* 0x000fe40007ffe0ff */
[----:B------:R-:W-:Y:S02]  /*1410*/  ISETP.GE.AND P0, PT, R14, RZ, PT ;  /* 0x000000ff0e00720c */ /* 0x000fe40003f06270 */
[----:B------:R-:W-:Y:S01]  /*1420*/  ISETP.NE.AND P1, PT, R13, RZ, PT ;  /* 0x000000ff0d00720c */ /* 0x000fe20003f25270 */
[----:B------:R-:W-:-:S04]  /*1430*/  IMAD R12, R15, R12, R78 ;  /* 0x0000000c0f0c7224 */ /* 0x000fc800078e024e */
[----:B------:R-:W-:-:S04]  /*1440*/  @P2 VIADD R8, R8, 0x1 ;  /* 0x0000000108082836 */ /* 0x000fc80000000000 */
[----:B------:R-:W-:-:S05]  /*1450*/  IMAD.MOV.U32 R14, RZ, RZ, R8 ;  /* 0x000000ffff0e7224 */ /* 0x000fca00078e0008 */
[----:B------:R-:W-:Y:S02]  /*1460*/  @!P0 IADD3 R14, PT, PT, -R14, RZ, RZ ;  /* 0x000000ff0e0e8210 */ /* 0x000fe40007ffe1ff */
[----:B------:R-:W-:Y:S02]  /*1470*/  @!P1 LOP3.LUT R14, RZ, R13, RZ, 0x33, !PT ;  /* 0x0000000dff0e9212 */ /* 0x000fe400078e33ff */
[----:B---3--:R-:W-:Y:S01]  /*1480*/  SHF.R.S32.HI R9, RZ, 0x1f, R0 ;  /* 0x0000001fff097819 */ /* 0x008fe20000011400 */
[-C--:B--2---:R-:W-:Y:S02]  /*1490*/  IMAD R10, R17, R0.reuse, RZ ;  /* 0x00000000110a7224 */ /* 0x084fe400078e02ff */
[----:B------:R-:W-:-:S04]  /*14a0*/  IMAD.WIDE.U32 R22, R16, R0, RZ ;  /* 0x0000000010167225 */ /* 0x000fc800078e00ff */
[----:B------:R-:W-:Y:S01]  /*14b0*/  IMAD R10, R16, R9, R10 ;  /* 0x00000009100a7224 */ /* 0x000fe200078e020a */
[----:B------:R-:W-:-:S04]  /*14c0*/  SHF.R.S32.HI R16, RZ, 0x1f, R12 ;  /* 0x0000001fff107819 */ /* 0x000fc8000001140c */
[----:B------:R-:W-:Y:S01]  /*14d0*/  IADD3 R23, PT, PT, R23, R10, RZ ;  /* 0x0000000a17177210 */ /* 0x000fe20007ffe0ff */
[----:B------:R-:W-:Y:S02]  /*14e0*/  IMAD R10, R21, R14, RZ ;  /* 0x0000000e150a7224 */ /* 0x000fe400078e02ff */
        /* <DEDUP_REMOVED lines=8> */
[----:B------:R-:W-:Y:S01]  /*1570*/  IMAD.WIDE.U32 R20, R18, R0, RZ ;  /* 0x0000000012147225 */ /* 0x000fe200078e00ff */
[----:B------:R-:W-:-:S03]  /*1580*/  IADD3 R0, PT, PT, R15, R10, RZ ;  /* 0x0000000a0f007210 */ /* 0x000fc60007ffe0ff */
[----:B------:R-:W-:Y:S01]  /*1590*/  IMAD R8, R18, R9, R8 ;  /* 0x0000000912087224 */ /* 0x000fe200078e0208 */
[----:B------:R-:W-:Y:S01]  /*15a0*/  MOV R15, R20 ;  /* 0x00000014000f7202 */ /* 0x000fe20000000f00 */
[----:B------:R-:W-:-:S03]  /*15b0*/  IMAD.MOV.U32 R10, RZ, RZ, R14 ;  /* 0x000000ffff0a7224 */ /* 0x000fc600078e000e */
[----:B------:R-:W-:Y:S01]  /*15c0*/  IADD3 R14, PT, PT, R21, R8, RZ ;  /* 0x00000008150e7210 */ /* 0x000fe20007ffe0ff */
[----:B-1----:R-:W-:Y:S05]  /*15d0*/  BRA `(.L_x_9539) ;  /* 0x0000000400447947 */ /* 0x002fea0003800000 */
.L_x_9538:
[----:B------:R-:W2:Y:S01]  /*15e0*/  LD.E R13, desc[UR4][R2.64+0x68] ;  /* 0x00006804020d7980 */ /* 0x000ea2000c101900 */
[----:B------:R-:W-:-:S03]  /*15f0*/  ISETP.NE.AND P2, PT, R18, -0x1, PT ;  /* 0xffffffff1200780c */ /* 0x000fc60003f45270 */
[----:B-1----:R-:W3:Y:S04]  /*1600*/  LD.E.64 R4, desc[UR4][R2.64+0x38] ;  /* 0x0000380402047980 */ /* 0x002ee8000c101b00 */
[----:B------:R-:W4:Y:S04]  /*1610*/  LD.E.64 R6, desc[UR4][R2.64+0x40] ;  /* 0x0000400402067980 */ /* 0x000f28000c101b00 */
[----:B------:R-:W4:Y:S04]  /*1620*/  LD.E.64 R20, desc[UR4][R2.64+0x50] ;  /* 0x0000500402147980 */ /* 0x000f28000c101b00 */
[----:B------:R-:W4:Y:S04]  /*1630*/  @!P2 LD.E.64 R24, desc[UR4][R2.64+0x20] ;  /* 0x000020040218a980 */ /* 0x000f28000c101b00 */
[----:B------:R-:W4:Y:S04]  /*1640*/  @!P2 LD.E.64 R22, desc[UR4][R2.64+0x28] ;  /* 0x000028040216a980 */ /* 0x000f28000c101b00 */
[----:B------:R1:W5:Y:S01]  /*1650*/  LD.E.64 R32, desc[UR4][R2.64+0x58] ;  /* 0x0000580402207980 */ /* 0x000362000c101b00 */
[----:B------:R-:W-:Y:S01]  /*1660*/  IMAD.MOV.U32 R26, RZ, RZ, RZ ;  /* 0x000000ffff1a7224 */ /* 0x000fe200078e00ff */
[----:B------:R-:W-:-:S02]  /*1670*/  IABS R12, R152 ;  /* 0x00000098000c7213 */ /* 0x000fc40000000000 */
[----:B------:R-:W-:Y:S02]  /*1680*/  @!P2 SHF.R.S32.HI R10, RZ, 0x1f, R17 ;  /* 0x0000001fff0aa819 */ /* 0x000fe40000011411 */
[----:B------:R-:W-:-:S04]  /*1690*/  LEA R78, R88, 0xffffffc0, 0x6 ;  /* 0xffffffc0584e7811 */ /* 0x000fc800078e30ff */
[----:B------:R-:W-:Y:S02]  /*16a0*/  SHF.R.S32.HI R16, RZ, 0x1f, R78 ;  /* 0x0000001fff107819 */ /* 0x000fe4000001144e */
        /* <DEDUP_REMOVED lines=18> */
[-C--:B----45:R-:W-:Y:S02]  /*17d0*/  @!P2 IMAD R10, R25, R15.reuse, RZ ;  /* 0x0000000f190aa224 */ /* 0x0b0fe400078e02ff */
        /* <DEDUP_REMOVED lines=14> */
[----:B------:R-:W-:Y:S02]  /*18c0*/  @P2 MOV R12, R24 ;  /* 0x00000018000c2202 */ /* 0x000fe40000000f00 */
[----:B------:R-:W-:Y:S01]  /*18d0*/  @!P1 IADD3 R14, PT, PT, R14, 0x1, RZ ;  /* 0x000000010e0e9810 */ /* 0x000fe20007ffe0ff */
[-C--:B------:R-:W-:Y:S01]  /*18e0*/  @!P2 IMAD R8, R7, R17.reuse, RZ ;  /* 0x000000110708a224 */ /* 0x080fe200078e02ff */
[----:B------:R-:W-:Y:S01]  /*18f0*/  @!P2 SHF.R.S32.HI R0, RZ, 0x1f, R17 ;  /* 0x0000001fff00a819 */ /* 0x000fe20000011411 */
[----:B------:R-:W-:Y:S01]  /*1900*/  IMAD.MOV.U32 R24, RZ, RZ, R12 ;  /* 0x000000ffff187224 */ /* 0x000fe200078e000c */
[----:B------:R-:W-:Y:S01]  /*1910*/  MOV R25, R10 ;  /* 0x0000000a00197202 */ /* 0x000fe20000000f00 */
[----:B------:R-:W-:Y:S01]  /*1920*/  IMAD R9, R5, R78, RZ ;  /* 0x0000004e05097224 */ /* 0x000fe200078e02ff */
[----:B------:R-:W-:Y:S01]  /*1930*/  @P4 IADD3 R14, PT, PT, R14, 0x1, RZ ;  /* 0x000000010e0e4810 */ /* 0x000fe20007ffe0ff */
[----:B------:R-:W-:Y:S02]  /*1940*/  @!P2 IMAD R0, R0, R6, R8 ;  /* 0x000000060000a224 */ /* 0x000fe400078e0208 */
[----:B------:R-:W-:Y:S01]  /*1950*/  @!P2 IMAD.WIDE.U32 R26, R6, R17, RZ ;  /* 0x00000011061aa225 */ /* 0x000fe200078e00ff */
[----:B------:R-:W-:-:S02]  /*1960*/  @!P0 IADD3 R14, PT, PT, -R14, RZ, RZ ;  /* 0x000000ff0e0e8210 */ /* 0x000fc40007ffe1ff */
[----:B------:R-:W-:Y:S01]  /*1970*/  @!P3 LOP3.LUT R14, RZ, R13, RZ, 0x33, !PT ;  /* 0x0000000dff0eb212 */ /* 0x000fe200078e33ff */
[----:B------:R-:W-:Y:S01]  /*1980*/  IMAD.WIDE.U32 R24, R4, R78, R24 ;  /* 0x0000004e04187225 */ /* 0x000fe200078e0018 */
[----:B------:R-:W-:-:S03]  /*1990*/  @P2 IADD3 R17, PT, PT, R17, R18, RZ ;  /* 0x0000001211112210 */ /* 0x000fc60007ffe0ff */
[----:B------:R-:W-:Y:S02]  /*19a0*/  IMAD R9, R16, R4, R9 ;  /* 0x0000000410097224 */ /* 0x000fe400078e0209 */
[----:B------:R-:W-:Y:S01]  /*19b0*/  @!P2 IMAD.IADD R27, R27, 0x1, R0 ;  /* 0x000000011b1ba824 */ /* 0x000fe200078e0200 */
[----:B------:R-:W-:Y:S01]  /*19c0*/  @!P2 SHF.R.S32.HI R0, RZ, 0x1f, R15 ;  /* 0x0000001fff00a819 */ /* 0x000fe2000001140f */
[----:B------:R-:W-:Y:S01]  /*19d0*/  IMAD.IADD R19, R25, 0x1, R9 ;  /* 0x0000000119137824 */ /* 0x000fe200078e0209 */
[----:B------:R-:W-:Y:S01]  /*19e0*/  MOV R18, R24 ;  /* 0x0000001800127202 */ /* 0x000fe20000000f00 */
[----:B------:R-:W-:Y:S01]  /*19f0*/  @!P2 IMAD R8, R23, R15, RZ ;  /* 0x0000000f1708a224 */ /* 0x000fe200078e02ff */
[----:B------:R-:W-:Y:S01]  /*1a00*/  SHF.R.S32.HI R10, RZ, 0x1f, R14 ;  /* 0x0000001fff0a7819 */ /* 0x000fe2000001140e */
        /* <DEDUP_REMOVED lines=14> */
.L_x_9539:
[----:B------:R-:W-:Y:S05]  /*1af0*/  BSYNC.RECONVERGENT B0 ;  /* 0x0000000000007941 */ /* 0x000fea0003800200 */
.L_x_9537:
        /* <DEDUP_REMOVED lines=30> */
[----:B------:R-:W-:Y:S01]  /*1ce0*/  @P2 IADD3 R30, PT, PT, R30, 0x1, RZ ;  /* 0x000000011e1e2810 */ /* 0x000fe20007ffe0ff */
[----:B------:R-:W-:-:S04]  /*1cf0*/  IMAD.SHL.U32 R151, R129, 0x8, RZ ;  /* 0x0000000881977824 */ /* 0x000fc800078e00ff */
[----:B------:R-:W-:Y:S02]  /*1d00*/  IMAD.MOV.U32 R17, RZ, RZ, R30 ;  /* 0x000000ffff117224 */ /* 0x000fe400078e001e */
[C---:B------:R-:W-:Y:S02]  /*1d10*/  IMAD R16, R12.reuse, R7, R16 ;  /* 0x000000070c107224 */ /* 0x040fe400078e0210 */
[----:B------:R-:W-:Y:S01]  /*1d20*/  IMAD.WIDE.U32 R26, R12, R6, RZ ;  /* 0x000000060c1a7225 */ /* 0x000fe200078e00ff */
[----:B------:R-:W-:Y:S02]  /*1d30*/  @!P0 IADD3 R17, PT, PT, -R17, RZ, RZ ;  /* 0x000000ff11118210 */ /* 0x000fe40007ffe1ff */
[----:B------:R-:W-:Y:S01]  /*1d40*/  @!P1 LOP3.LUT R17, RZ, R13, RZ, 0x33, !PT ;  /* 0x0000000dff119212 */ /* 0x000fe200078e33ff */
[----:B------:R-:W-:Y:S01]  /*1d50*/  IMAD.IADD R12, R27, 0x1, R16 ;  /* 0x000000011b0c7824 */ /* 0x000fe200078e0210 */
[----:B------:R-:W-:Y:S02]  /*1d60*/  LOP3.LUT R82, R151, 0x18, RZ, 0xc0, !PT ;  /* 0x0000001897527812 */ /* 0x000fe400078ec0ff */
[----:B------:R-:W-:Y:S01]  /*1d70*/  SHF.R.S32.HI R16, RZ, 0x1f, R17 ;  /* 0x0000001fff107819 */ /* 0x000fe20000011411 */
[----:B------:R-:W-:Y:S01]  /*1d80*/  IMAD R13, R33, R17, RZ ;  /* 0x00000011210d7224 */ /* 0x000fe200078e02ff */
[----:B------:R-:W-:Y:S01]  /*1d90*/  IADD3 R15, P1, P0, R26, R15, R82 ;  /* 0x0000000f1a0f7210 */ /* 0x000fe2000783e052 */
[----:B------:R-:W-:Y:S01]  /*1da0*/  IMAD.WIDE.U32 R26, R32, R17, RZ ;  /* 0x00000011201a7225 */ /* 0x000fe200078e00ff */
[----:B------:R-:W1:Y:S03]  /*1db0*/  S2UR UR6, SR_CgaCtaId ;  /* 0x00000000000679c3 */ /* 0x000e660000008800 */
[----:B------:R-:W-:Y:S01]  /*1dc0*/  IMAD R13, R16, R32, R13 ;  /* 0x00000020100d7224 */ /* 0x000fe200078e020d */
[----:B------:R-:W-:-:S02]  /*1dd0*/  IADD3.X R12, PT, PT, R12, R14, RZ, P1, P0 ;  /* 0x0000000e0c0c7210 */ /* 0x000fc40000fe04ff */
[----:B------:R-:W-:Y:S01]  /*1de0*/  IADD3 R16, P0, PT, R15, R26, RZ ;  /* 0x0000001a0f107210 */ /* 0x000fe20007f1e0ff */
[----:B------:R-:W-:Y:S01]  /*1df0*/  IMAD.IADD R13, R27, 0x1, R13 ;  /* 0x000000011b0d7824 */ /* 0x000fe200078e020d */
[----:B------:R-:W-:-:S04]  /*1e00*/  SHF.R.U32.HI R86, RZ, 0x2, R129 ;  /* 0x00000002ff567819 */ /* 0x000fc80000011681 */
[----:B------:R-:W-:Y:S02]  /*1e10*/  IADD3.X R17, PT, PT, R12, R13, RZ, P0, !PT ;  /* 0x0000000d0c117210 */ /* 0x000fe400007fe4ff */
[----:B------:R-:W-:Y:S01]  /*1e20*/  IADD3 R26, P0, PT, R82, R10, RZ ;  /* 0x0000000a521a7210 */ /* 0x000fe20007f1e0ff */
[----:B------:R-:W-:-:S04]  /*1e30*/  IMAD.IADD R136, R85, 0x1, -R136 ;  /* 0x0000000155887824 */ /* 0x000fc800078e0a88 */
[----:B------:R-:W-:Y:S01]  /*1e40*/  IMAD.X R27, RZ, RZ, R0, P0 ;  /* 0x000000ffff1b7224 */ /* 0x000fe200000e0600 */
[----:B------:R-:W-:Y:S01]  /*1e50*/  LOP3.LUT R150, R151, 0xc0, RZ, 0xc0, !PT ;  /* 0x000000c097967812 */ /* 0x000fe200078ec0ff */
[----:B------:R-:W-:Y:S01]  /*1e60*/  UMOV UR7, 0x400 ;  /* 0x0000040000077882 */ /* 0x000fe20000000000 */
[-C--:B------:R-:W-:Y:S02]  /*1e70*/  IMAD R10, R7, R86.reuse, RZ ;  /* 0x00000056070a7224 */ /* 0x080fe400078e02ff */
[----:B------:R-:W-:Y:S01]  /*1e80*/  LOP3.LUT R150, R150, 0x18, R129, 0xf8, !PT ;  /* 0x0000001896967812 */ /* 0x000fe200078ef881 */
[----:B-1----:R-:W-:Y:S01]  /*1e90*/  ULEA UR6, UR6, UR7, 0x18 ;  /* 0x0000000706067291 */ /* 0x002fe2000f8ec0ff */
[----:B------:R-:W-:Y:S01]  /*1ea0*/  IMAD R142, R5, R86, RZ ;  /* 0x00000056058e7224 */ /* 0x000fe200078e02ff */
[----:B------:R-:W-:Y:S01]  /*1eb0*/  LOP3.LUT R14, R151, 0x1f20, RZ, 0xc0, !PT ;  /* 0x00001f20970e7812 */ /* 0x000fe200078ec0ff */
[----:B------:R-:W-:Y:S01]  /*1ec0*/  IMAD.WIDE.U32 R26, R86, R4, R26 ;  /* 0x00000004561a7225 */ /* 0x000fe200078e001a */
[----:B------:R-:W-:-:S02]  /*1ed0*/  LOP3.LUT R81, R150, R82, RZ, 0x3c, !PT ;  /* 0x0000005296517212 */ /* 0x000fc400078e3cff */
[-C--:B------:R-:W-:Y:S01]  /*1ee0*/  LOP3.LUT R155, R155, R154.reuse, RZ, 0x3c, !PT ;  /* 0x0000009a9b9b7212 */ /* 0x080fe200078e3cff */
[----:B------:R-:W-:Y:S01]  /*1ef0*/  IMAD.IADD R142, R27, 0x1, R142 ;  /* 0x000000011b8e7824 */ /* 0x000fe200078e028e */
[----:B------:R-:W-:Y:S01]  /*1f00*/  LOP3.LUT R81, R14, R81, RZ, 0xfc, !PT ;  /* 0x000000510e517212 */ /* 0x000fe200078efcff */
[----:B------:R-:W-:Y:S01]  /*1f10*/  IMAD.U32 R132, RZ, RZ, UR6 ;  /* 0x00000006ff847e24 */ /* 0x000fe2000f8e00ff */
[----:B------:R-:W-:Y:S01]  /*1f20*/  LOP3.LUT R154, R155, R154, RZ, 0x3c, !PT ;  /* 0x0000009a9b9a7212 */ /* 0x000fe200078e3cff */
[----:B------:R-:W-:Y:S01]  /*1f30*/  IMAD.MOV.U32 R87, RZ, RZ, RZ ;  /* 0x000000ffff577224 */ /* 0x000fe200078e00ff */
[----:B------:R-:W-:Y:S01]  /*1f40*/  BSSY.RECONVERGENT B0, `(.L_x_9540) ;  /* 0x0000040000007945 */ /* 0x000fe20003800200 */
[C---:B------:R-:W-:Y:S01]  /*1f50*/  SHF.L.U64.HI R138, R6.reuse, 0x5, R7 ;  /* 0x00000005068a7819 */ /* 0x040fe20000010207 */
[----:B------:R-:W-:Y:S01]  /*1f60*/  IMAD.SHL.U32 R137, R6, 0x20, RZ ;  /* 0x0000002006897824 */ /* 0x000fe200078e00ff */
[C---:B------:R-:W-:Y:S02]  /*1f70*/  SHF.L.U64.HI R140, R4.reuse, 0x5, R5 ;  /* 0x00000005048c7819 */ /* 0x040fe40000010205 */
[----:B------:R-:W-:-:S02]  /*1f80*/  SHF.L.U32 R139, R4, 0x5, RZ ;  /* 0x00000005048b7819 */ /* 0x000fc400000006ff */
[C---:B------:R-:W-:Y:S02]  /*1f90*/  LOP3.LUT R80, R82.reuse, 0x20, RZ, 0xfc, !PT ;  /* 0x0000002052507812 */ /* 0x040fe400078efcff */
[----:B------:R-:W-:Y:S02]  /*1fa0*/  LOP3.LUT R79, R82, 0x40, RZ, 0xfc, !PT ;  /* 0x00000040524f7812 */ /* 0x000fe400078efcff */
[----:B------:R-:W-:Y:S02]  /*1fb0*/  LEA R81, R81, R132, 0x1 ;  /* 0x0000008451517211 */ /* 0x000fe400078e08ff */
[----:B------:R-:W-:Y:S01]  /*1fc0*/  LOP3.LUT R155, R155, R154, RZ, 0x3c, !PT ;  /* 0x0000009a9b9b7212 */ /* 0x000fe200078e3cff */
[----:B--2---:R-:W-:-:S04]  /*1fd0*/  @P3 IMAD.WIDE.U32 R30, R20, R11, RZ ;  /* 0x0000000b141e3225 */ /* 0x004fc800078e00ff */
[----:B------:R-:W-:Y:S02]  /*1fe0*/  @P3 IMAD R13, R21, R11, RZ ;  /* 0x0000000b150d3224 */ /* 0x000fe400078e02ff */
[-C--:B---3--:R-:W-:Y:S02]  /*1ff0*/  @!P3 IMAD R15, R29, R153.reuse, RZ ;  /* 0x000000991d0fb224 */ /* 0x088fe400078e02ff */
[----:B------:R-:W-:-:S04]  /*2000*/  @!P3 IMAD.WIDE.U32 R28, R28, R153, RZ ;  /* 0x000000991c1cb225 */ /* 0x000fc800078e00ff */
[----:B------:R-:W-:Y:S02]  /*2010*/  @!P3 IMAD.MOV.U32 R12, RZ, RZ, R28 ;  /* 0x000000ffff0cb224 */ /* 0x000fe400078e001c */
[----:B------:R-:W-:Y:S02]  /*2020*/  @P3 IMAD.MOV.U32 R12, RZ, RZ, R30 ;  /* 0x000000ffff0c3224 */ /* 0x000fe400078e001e */
[----:B------:R-:W-:Y:S01]  /*2030*/  @!P3 IMAD.IADD R11, R29, 0x1, R15 ;  /* 0x000000011d0bb824 */ /* 0x000fe200078e020f */
[----:B------:R-:W-:Y:S01]  /*2040*/  @P3 IADD3 R11, PT, PT, R31, R13, RZ ;  /* 0x0000000d1f0b3210 */ /* 0x000fe20007ffe0ff */
[----:B------:R-:W-:Y:S01]  /*2050*/  IMAD.WIDE.U32 R28, R86, R6, R16 ;  /* 0x00000006561c7225 */ /* 0x000fe200078e0010 */
[----:B------:R-:W-:-:S05]  /*2060*/  IADD3 R16, P0, PT, R82, R12, RZ ;  /* 0x0000000c52107210 */ /* 0x000fca0007f1e0ff */
[----:B------:R-:W-:Y:S01]  /*2070*/  IMAD.X R17, RZ, RZ, R11, P0 ;  /* 0x000000ffff117224 */ /* 0x000fe200000e060b */
[----:B------:R-:W-:Y:S01]  /*2080*/  ISETP.GE.AND P0, PT, R86, R136, PT ;  /* 0x000000885600720c */ /* 0x000fe20003f06270 */
[----:B------:R-:W-:Y:S01]  /*2090*/  IMAD R0, R19, R152, RZ ;  /* 0x0000009813007224 */ /* 0x000fe200078e02ff */
[----:B------:R-:W-:Y:S02]  /*20a0*/  SHF.R.S32.HI R13, RZ, 0x1f, R152 ;  /* 0x0000001fff0d7819 */ /* 0x000fe40000011498 */
[----:B------:R-:W-:Y:S02]  /*20b0*/  IADD3 R10, PT, PT, R29, R10, RZ ;  /* 0x0000000a1d0a7210 */ /* 0x000fe40007ffe0ff */
[----:B----4-:R-:W-:Y:S01]  /*20c0*/  LEA R156, P1, R28, R24, 0x1 ;  /* 0x000000181c9c7211 */ /* 0x010fe200078208ff */
[----:B------:R-:W-:Y:S01]  /*20d0*/  IMAD R0, R18, R13, R0 ;  /* 0x0000000d12007224 */ /* 0x000fe200078e0200 */
[----:B------:R-:W-:Y:S01]  /*20e0*/  LEA R143, P2, R26, R22, 0x1 ;  /* 0x000000161a8f7211 */ /* 0x000fe200078408ff */
[----:B------:R-:W-:Y:S01]  /*20f0*/  IMAD.WIDE.U32 R18, R152, R18, R16 ;  /* 0x0000001298127225 */ /* 0x000fe200078e0010 */
[----:B------:R-:W-:-:S02]  /*2100*/  @!P3 MOV R14, R20 ;  /* 0x00000014000eb202 */ /* 0x000fc40000000f00 */
[----:B------:R-:W-:Y:S01]  /*2110*/  LEA.HI.X R157, R28, R25, R10, 0x1, P1 ;  /* 0x000000191c9d7211 */ /* 0x000fe200008f0c0a */
[----:B------:R-:W-:Y:S01]  /*2120*/  @!P3 IMAD.MOV.U32 R15, RZ, RZ, R21 ;  /* 0x000000ffff0fb224 */ /* 0x000fe200078e0015 */
[----:B------:R-:W-:Y:S01]  /*2130*/  LEA.HI.X R142, R26, R23, R142, 0x1, P2 ;  /* 0x000000171a8e7211 */ /* 0x000fe200010f0c8e */
[----:B------:R-:W-:Y:S01]  /*2140*/  @P3 IMAD.MOV.U32 R14, RZ, RZ, R20 ;  /* 0x000000ffff0e3224 */ /* 0x000fe200078e0014 */
[----:B------:R-:W-:Y:S01]  /*2150*/  @P3 MOV R15, R21 ;  /* 0x00000015000f3202 */ /* 0x000fe20000000f00 */
        /* <DEDUP_REMOVED lines=29> */
.L_x_9542:
[----:B------:R3:W-:Y:S02]  /*2330*/  STS.128 [R81+0x2000], RZ ;  /* 0x002000ff51007388 */ /* 0x0007e40000000c00 */
.L_x_9541:
[----:B------:R-:W-:Y:S05]  /*2340*/  BSYNC.RECONVERGENT B0 ;  /* 0x0000000000007941 */ /* 0x000fea0003800200 */
.L_x_9540:
        /* <DEDUP_REMOVED lines=32> */
.L_x_9545:
[----:B------:R1:W-:Y:S02]  /*2550*/  STS.128 [R81+0x2800], RZ ;  /* 0x002800ff51007388 */ /* 0x0003e40000000c00 */
.L_x_9544:
[----:B------:R-:W-:Y:S05]  /*2560*/  BSYNC.RECONVERGENT B0 ;  /* 0x0000000000007941 */ /* 0x000fea0003800200 */
.L_x_9543:
        /* <DEDUP_REMOVED lines=30> */
.L_x_9548:
[----:B------:R4:W-:Y:S02]  /*2750*/  STS.128 [R81+0x5000], RZ ;  /* 0x005000ff51007388 */ /* 0x0009e40000000c00 */
.L_x_9547:
[----:B------:R-:W-:Y:S05]  /*2760*/  BSYNC.RECONVERGENT B0 ;  /* 0x0000000000007941 */ /* 0x000fea0003800200 */
.L_x_9546:
[----:B------:R-:W-:Y:S01]  /*2770*/  ISETP.GE.AND P0, PT, R4, R5, PT ;  /* 0x000000050400720c */ /* 0x000fe20003f06270 */
[----:B------:R-:W-:-:S12]  /*2780*/  BSSY.RECONVERGENT B0, `(.L_x_9549) ;  /* 0x0000016000007945 */ /* 0x000fd80003800200 */
[----:B------:R-:W-:Y:S05]  /*2790*/  @P0 BRA `(.L_x_9550) ;  /* 0x0000000000500947 */ /* 0x000fea0003800000 */
[-C--:B------:R-:W-:Y:S02]  /*27a0*/  ISETP.GE.AND P2, PT, R82, R149.reuse, PT ;  /* 0x000000955200720c */ /* 0x080fe40003f46270 */
[----:B------:R-:W-:Y:S02]  /*27b0*/  ISETP.GE.AND P1, PT, R80, R149, PT ;  /* 0x000000955000720c */ /* 0x000fe40003f26270 */
        /* <DEDUP_REMOVED lines=18> */
.L_x_9550:
[----:B------:R-:W-:Y:S05]  /*28e0*/  BSYNC.RECONVERGENT B0 ;  /* 0x0000000000007941 */ /* 0x000fea0003800200 */
.L_x_9549:
[----:B-1----:R-:W2:Y:S04]  /*28f0*/  LD.E.64 R6, desc[UR4][R2.64+0x1c0] ;  /* 0x0001c00402067980 */ /* 0x002ea8000c101b00 */
[----:B----4-:R-:W4:Y:S01]  /*2900*/  LD.E.64 R8, desc[UR4][R2.64+0x1b8] ;  /* 0x0001b80402087980 */ /* 0x010f22000c101b00 */
[----:B------:R-:W-:-:S03]  /*2910*/  MOV R12, R152 ;  /* 0x00000098000c7202 */ /* 0x000fc60000000f00 */
[----:B------:R-:W3:Y:S04]  /*2920*/  LD.E R0, desc[UR4][R2.64+0xd8] ;  /* 0x0000d80402007980 */ /* 0x000ee8000c101900 */
[----:B------:R-:W0:Y:S01]  /*2930*/  LDGDEPBAR ;  /* 0x00000000000079af */ /* 0x000e220000000000 */
        /* <DEDUP_REMOVED lines=32> */
.L_x_9553:
[----:B------:R4:W-:Y:S01]  /*2b40*/  STS.128 [R81+0x8000], RZ ;  /* 0x008000ff51007388 */ /* 0x0009e20000000c00 */
[----:B------:R-:W-:Y:S05]  /*2b50*/  BRA `(.L_x_9554) ;  /* 0x00000000000c7947 */ /* 0x000fea0003800000 */
.L_x_9552:
[----:B------:R2:W-:Y:S04]  /*2b60*/  STS.128 [R81+0x6000], RZ ;  /* 0x006000ff51007388 */ /* 0x0005e80000000c00 */
[----:B------:R2:W-:Y:S04]  /*2b70*/  STS.128 [R81+0x7000], RZ ;  /* 0x007000ff51007388 */ /* 0x0005e80000000c00 */
[----:B------:R2:W-:Y:S02]  /*2b80*/  STS.128 [R81+0x8000], RZ ;  /* 0x008000ff51007388 */ /* 0x0005e40000000c00 */
.L_x_9554:
[----:B------:R-:W-:Y:S05]  /*2b90*/  BSYNC.RECONVERGENT B0 ;  /* 0x0000000000007941 */ /* 0x000fea0003800200 */
.L_x_9551:
        /* <DEDUP_REMOVED lines=27> */
.L_x_9557:
[----:B------:R1:W-:Y:S02]  /*2d50*/  STS.128 [R81+0x8800], RZ ;  /* 0x008800ff51007388 */ /* 0x0003e40000000c00 */
.L_x_9556:
[----:B------:R-:W-:Y:S05]  /*2d60*/  BSYNC.RECONVERGENT B0 ;  /* 0x0000000000007941 */ /* 0x000fea0003800200 */
.L_x_9555:
[----:B------:R-:W5:Y:S01]  /*2d70*/  LD.E R83, desc[UR4][R2.64+0x18c] ;  /* 0x00018c0402537980 */ /* 0x000f62000c101900 */
        /* <DEDUP_REMOVED lines=10> */
[----:B------:R-:W-:Y:S02]  /*2e20*/  LOP3.LUT R6, R128, 0x18, RZ, 0xc0, !PT ;  /* 0x0000001880067812 */ /* 0x000fe400078ec0ff */
        /* <DEDUP_REMOVED lines=10> */
[----:B------:R-:W-:Y:S01]  /*2ed0*/  LOP3.LUT P6, RZ, R129, 0x4, RZ, 0xc0, !PT ;  /* 0x0000000481ff7812 */ /* 0x000fe200078cc0ff */
[----:B------:R-:W-:Y:S01]  /*2ee0*/  LDSM.16.M88.4 R28, [R90+0x3000] ;  /* 0x003000005a1c783b */ /* 0x000fe20000000200 */
[----:B------:R-:W-:-:S03]  /*2ef0*/  MOV R91, 0x20 ;  /* 0x00000020005b7802 */ /* 0x000fc60000000f00 */
        /* <DEDUP_REMOVED lines=53> */
[-C--:B-----5:R-:W-:Y:S01]  /*3250*/  FMUL.FTZ R12, R12, R83.reuse ;  /* 0x000000530c0c7220 */ /* 0x0a0fe20000410000 */
[-C--:B------:R-:W-:Y:S01]  /*3260*/  FMUL.FTZ R13, R13, R83.reuse ;  /* 0x000000530d0d7220 */ /* 0x080fe20000410000 */
[-C--:B------:R-:W-:Y:S01]  /*3270*/  FMUL.FTZ R14, R14, R83.reuse ;  /* 0x000000530e0e7220 */ /* 0x080fe20000410000 */
[----:B------:R-:W-:-:S02]  /*3280*/  FMUL.FTZ R15, R15, R83 ;  /* 0x000000530f0f7220 */ /* 0x000fc40000410000 */
[----:B------:R-:W-:Y:S01]  /*3290*/  HMMA.16816.F32 R48, R64, R62, R48 ;  /* 0x0000003e4030723c */ /* 0x000fe20000001830 */
[----:B------:R-:W3:Y:S07]  /*32a0*/  MUFU.TANH R60, R12 ;  /* 0x0000000c003c7308 */ /* 0x000eee0000002400 */
[C---:B------:R-:W-:Y:S01]  /*32b0*/  HMMA.16816.F32 R72, R36.reuse, R32, R24 ;  /* 0x000000202448723c */ /* 0x040fe20000001818 */
[----:B------:R-:W4:Y:S01]  /*32c0*/  MUFU.TANH R61, R13 ;  /* 0x0000000d003d7308 */ /* 0x000f220000002400 */
[----:B------:R-:W-:Y:S06]  /*32d0*/  LDSM.16.M88.4 R24, [R89+0x5400] ;  /* 0x005400005918783b */ /* 0x000fec0000000200 */
[C---:B------:R-:W-:Y:S01]  /*32e0*/  HMMA.16816.F32 R56, R36.reuse, R34, R56 ;  /* 0x000000222438723c */ /* 0x040fe20000001838 */
[----:B------:R-:W2:Y:S01]  /*32f0*/  MUFU.TANH R62, R14 ;  /* 0x0000000e003e7308 */ /* 0x000ea20000002400 */
[----:B------:R-:W5:Y:S06]  /*3300*/  LDSM.16.M88.4 R32, [R89+0x4c00] ;  /* 0x004c00005920783b */ /* 0x000f6c0000000200 */
[C---:B-1----:R-:W-:Y:S01]  /*3310*/  HMMA.16816.F32 R68, R36.reuse, R4, R68 ;  /* 0x000000042444723c */ /* 0x042fe20000001844 */
[----:B------:R1:W1:Y:S07]  /*3320*/  MUFU.TANH R63, R15 ;  /* 0x0000000f003f7308 */ /* 0x00026e0000002400 */
[----:B------:R-:W-:Y:S01]  /*3330*/  HMMA.16816.F32 R48, R36, R6, R48 ;  /* 0x000000062430723c */ /* 0x000fe20000001830 */
[----:B------:R-:W-:Y:S07]  /*3340*/  LDSM.16.M88.4 R4, [R90+0x5c00] ;  /* 0x005c00005a04783b */ /* 0x000fee0000000200 */
[C---:B------:R-:W-:Y:S01]  /*3350*/  HMMA.16816.F32 R44, R64.reuse, R16, R44 ;  /* 0x00000010402c723c */ /* 0x040fe2000000182c */
[-C--:B------:R-:W-:Y:S01]  /*3360*/  FMUL.FTZ R16, R28, R83.reuse ;  /* 0x000000531c107220 */ /* 0x080fe20000410000 */
[----:B------:R-:W-:Y:S01]  /*3370*/  FMUL.FTZ R17, R29, R83 ;  /* 0x000000531d117220 */ /* 0x000fe20000410000 */
[----:B-1----:R-:W1:Y:S04]  /*3380*/  LDSM.16.M88.4 R12, [R90+0x5800] ;  /* 0x005800005a0c783b */ /* 0x002e680000000200 */
[----:B------:R-:W1:Y:S01]  /*3390*/  MUFU.TANH R16, R16 ;  /* 0x0000001000107308 */ /* 0x000e620000002400 */
[----:B------:R-:W-:Y:S07]  /*33a0*/  HMMA.16816.F32 R40, R64, R18, R40 ;  /* 0x000000124028723c */ /* 0x000fee0000001828 */
[----:B------:R-:W1:Y:S01]  /*33b0*/  MUFU.TANH R17, R17 ;  /* 0x0000001100117308 */ /* 0x000e620000002400 */
[C---:B--2---:R-:W-:Y:S08]  /*33c0*/  HMMA.16816.F32 R72, R20.reuse, R52, R72 ;  /* 0x000000341448723c */ /* 0x044ff00000001848 */
[----:B------:R-:W-:Y:S01]  /*33d0*/  HMMA.16816.F32 R56, R20, R54, R56 ;  /* 0x000000361438723c */ /* 0x000fe20000001838 */
[----:B------:R-:W2:Y:S07]  /*33e0*/  LDSM.16.M88.4 R52, [R89+0x5800] ;  /* 0x005800005934783b */ /* 0x000eae0000000200 */
[----:B-----5:R-:W-:Y:S01]  /*33f0*/  HMMA.16816.F32 R44, R36, R32, R44 ;  /* 0x00000020242c723c */ /* 0x020fe2000000182c */
[----:B------:R-:W-:-:S04]  /*3400*/  IADD3 R32, PT, PT, R88, -0x1, RZ ;  /* 0xffffffff58207810 */ /* 0x000fc80007ffe0ff */
[----:B------:R-:W-:-:S03]  /*3410*/  ISETP.GT.AND P0, PT, R32, R141, PT ;  /* 0x0000008d2000720c */ /* 0x000fc60003f04270 */
[----:B------:R-:W-:Y:S08]  /*3420*/  HMMA.16816.F32 R40, R36, R34, R40 ;  /* 0x000000222428723c */ /* 0x000ff00000001828 */
[C---:B-1----:R-:W-:Y:S08]  /*3430*/  HMMA.16816.F32 R68, R20.reuse, R12, R68 ;  /* 0x0000000c1444723c */ /* 0x042ff00000001844 */
[----:B------:R-:W-:Y:S01]  /*3440*/  HMMA.16816.F32 R48, R20, R14, R48 ;  /* 0x0000000e1430723c */ /* 0x000fe20000001830 */
[----:B------:R-:W1:Y:S01]  /*3450*/  LDSM.16.M88.4 R12, [R89+0x5c00] ;  /* 0x005c0000590c783b */ /* 0x000e620000000200 */
[----:B------:R-:W-:-:S06]  /*3460*/  DEPBAR.LE SB0, 0x0 ;  /* 0x000080000000791a */ /* 0x000fcc0000000000 */
[C---:B------:R-:W-:Y:S08]  /*3470*/  HMMA.16816.F32 R44, R20.reuse, R4, R44 ;  /* 0x00000004142c723c */ /* 0x040ff0000000182c */
[----:B------:R-:W-:Y:S08]  /*3480*/  HMMA.16816.F32 R40, R20, R6, R40 ;  /* 0x000000061428723c */ /* 0x000ff00000001828 */
[----:B------:R-:W-:Y:S01]  /*3490*/  HMMA.16816.F32 R72, R8, R24, R72 ;  /* 0x000000180848723c */ /* 0x000fe20000001848 */
[-C--:B------:R-:W-:Y:S01]  /*34a0*/  FMUL.FTZ R24, R30, R83.reuse ;  /* 0x000000531e187220 */ /* 0x080fe20000410000 */
[----:B------:R-:W-:-:S05]  /*34b0*/  FMUL.FTZ R25, R31, R83 ;  /* 0x000000531f197220 */ /* 0x000fca0000410000 */
[----:B------:R-:W3:Y:S01]  /*34c0*/  MUFU.TANH R24, R24 ;  /* 0x0000001800187308 */ /* 0x000ee20000002400 */
[C---:B------:R-:W-:Y:S07]  /*34d0*/  HMMA.16816.F32 R56, R8.reuse, R26, R56 ;  /* 0x0000001a0838723c */ /* 0x040fee0000001838 */
[----:B------:R-:W3:Y:S01]  /*34e0*/  MUFU.TANH R25, R25 ;  /* 0x0000001900197308 */ /* 0x000ee20000002400 */
[----:B--2---:R-:W-:Y:S03]  /*34f0*/  HMMA.16816.F32 R68, R8, R52, R68 ;  /* 0x000000340844723c */ /* 0x004fe60000001844 */
[-C--:B------:R-:W-:Y:S01]  /*3500*/  FMUL.FTZ R28, R72, R83.reuse ;  /* 0x00000053481c7220 */ /* 0x080fe20000410000 */
[-C--:B------:R-:W-:Y:S01]  /*3510*/  FMUL.FTZ R26, R73, R83.reuse ;  /* 0x00000053491a7220 */ /* 0x080fe20000410000 */
[-C--:B------:R-:W-:Y:S01]  /*3520*/  FMUL.FTZ R27, R74, R83.reuse ;  /* 0x000000534a1b7220 */ /* 0x080fe20000410000 */
[----:B------:R-:W-:-:S02]  /*3530*/  FMUL.FTZ R29, R75, R83 ;  /* 0x000000534b1d7220 */ /* 0x000fc40000410000 */
[C---:B-1----:R-:W-:Y:S01]  /*3540*/  HMMA.16816.F32 R44, R8.reuse, R12, R44 ;  /* 0x0000000c082c723c */ /* 0x042fe2000000182c */
[----:B------:R-:W1:Y:S02]  /*3550*/  MUFU.TANH R28, R28 ;  /* 0x0000001c001c7308 */ /* 0x000e640000002400 */
[-C--:B------:R-:W-:Y:S01]  /*3560*/  FMUL.FTZ R30, R56, R83.reuse ;  /* 0x00000053381e7220 */ /* 0x080fe20000410000 */
[-C--:B------:R-:W-:Y:S01]  /*3570*/  FMUL.FTZ R31, R57, R83.reuse ;  /* 0x00000053391f7220 */ /* 0x080fe20000410000 */
[-C--:B------:R-:W-:Y:S01]  /*3580*/  FMUL.FTZ R18, R58, R83.reuse ;  /* 0x000000533a127220 */ /* 0x080fe20000410000 */
[-C--:B------:R-:W-:Y:S02]  /*3590*/  FMUL.FTZ R4, R59, R83.reuse ;  /* 0x000000533b047220 */ /* 0x080fe40000410000 */
[----:B------:R-:W-:Y:S01]  /*35a0*/  HMMA.16816.F32 R48, R8, R54, R48 ;  /* 0x000000360830723c */ /* 0x000fe20000001830 */
[----:B------:R-:W2:Y:S02]  /*35b0*/  MUFU.TANH R26, R26 ;  /* 0x0000001a001a7308 */ /* 0x000ea40000002400 */
        /* <DEDUP_REMOVED lines=54> */
.L_x_9561:
        /* <DEDUP_REMOVED lines=62> */
.L_x_9562:
[----:B------:R-:W-:Y:S05]  /*3d00*/  BSYNC.RECONVERGENT B0 ;  /* 0x0000000000007941 */ /* 0x000fea0003800200 */
.L_x_9560:
        /* <DEDUP_REMOVED lines=42> */
.L_x_9559:
[----:B------:R-:W-:Y:S05]  /*3fb0*/  BSYNC.RECONVERGENT B1 ;  /* 0x0000000000017941 */ /* 0x000fea0003800200 */
.L_x_9558:
[----:B------:R-:W2:Y:S01]  /*3fc0*/  LD.E R108, desc[UR4][R2.64+0xdc] ;  /* 0x0000dc04026c7980 */ /* 0x000ea2000c101900 */
[----:B------:R-:W-:Y:S01]  /*3fd0*/  LOP3.LUT R34, R86, 0x7, RZ, 0xc0, !PT ;  /* 0x0000000756227812 */ /* 0x000fe200078ec0ff */
[----:B------:R-:W-:Y:S02]  /*3fe0*/  IMAD.SHL.U32 R35, R129, 0x2, RZ ;  /* 0x0000000281237824 */ /* 0x000fe400078e00ff */
[----:B------:R-:W-:Y:S01]  /*3ff0*/  IMAD.SHL.U32 R33, R88, 0x40, RZ ;  /* 0x0000004058217824 */ /* 0x000fe200078e00ff */
[----:B---3--:R-:W-:Y:S02]  /*4000*/  LOP3.LUT R8, R34, 0x1f0, R130, 0xf8, !PT ;  /* 0x000001f022087812 */ /* 0x008fe400078ef882 */
[----:B------:R-:W-:-:S03]  /*4010*/  LOP3.LUT R35, R35, 0x6, RZ, 0xc0, !PT ;  /* 0x0000000623237812 */ /* 0x000fc600078ec0ff */
[----:B------:R-:W-:Y:S01]  /*4020*/  IMAD R8, R145, 0x40, R8 ;  /* 0x0000004091087824 */ /* 0x000fe200078e0208 */
[----:B------:R-:W-:-:S04]  /*4030*/  LOP3.LUT R9, R33, R35, RZ, 0xfc, !PT ;  /* 0x0000002321097212 */ /* 0x000fc800078efcff */
[----:B------:R-:W-:Y:S01]  /*4040*/  IADD3 R8, PT, PT, R84, R8, -R85 ;  /* 0x0000000854087210 */ /* 0x000fe20007ffe855 */
[----:B------:R-:W-:-:S04]  /*4050*/  VIADD R51, R9, 0xffffffc1 ;  /* 0xffffffc109337836 */ /* 0x000fc80000000000 */
[----:B------:R-:W-:Y:S02]  /*4060*/  IMAD.IADD R12, R8, 0x1, -R51 ;  /* 0x00000001080c7824 */ /* 0x000fe400078e0a33 */
[----:B------:R-:W-:-:S03]  /*4070*/  VIADD R11, R9, 0xffffffc8 ;  /* 0xffffffc8090b7836 */ /* 0x000fc60000000000 */
[----:B------:R-:W-:Y:S01]  /*4080*/  IABS R12, R12 ;  /* 0x0000000c000c7213 */ /* 0x000fe20000000000 */
[----:B------:R-:W-:-:S03]  /*4090*/  IMAD.IADD R15, R8, 0x1, -R11 ;  /* 0x00000001080f7824 */ /* 0x000fc600078e0a0b */
[----:B------:R-:W-:Y:S01]  /*40a0*/  I2FP.F32.S32 R12, R12 ;  /* 0x0000000c000c7245 */ /* 0x000fe20000201400 */
[C---:B------:R-:W-:Y:S02]  /*40b0*/  VIADD R47, R9.reuse, 0xffffffd8 ;  /* 0xffffffd8092f7836 */ /* 0x040fe40000000000 */
[C---:B------:R-:W-:Y:S02]  /*40c0*/  VIADD R43, R9.reuse, 0xffffffe0 ;  /* 0xffffffe0092b7836 */ /* 0x040fe40000000000 */
[----:B------:R-:W-:Y:S02]  /*40d0*/  VIADD R50, R9, 0xffffffc9 ;  /* 0xffffffc909327836 */ /* 0x000fe40000000000 */
[----:B------:R-:W-:Y:S01]  /*40e0*/  FFMA.FTZ R61, -R0, R12, R61 ;  /* 0x0000000c003d7223 */ /* 0x000fe2000001013d */
[C---:B------:R-:W-:Y:S01]  /*40f0*/  IMAD.IADD R12, R8.reuse, 0x1, -R47 ;  /* 0x00000001080c7824 */ /* 0x040fe200078e0a2f */
[----:B------:R-:W-:Y:S01]  /*4100*/  IABS R15, R15 ;  /* 0x0000000f000f7213 */ /* 0x000fe20000000000 */
[----:B------:R-:W-:-:S02]  /*4110*/  IMAD.IADD R115, R8, 0x1, -R43 ;  /* 0x0000000108737824 */ /* 0x000fc400078e0a2b */
[----:B------:R-:W-:Y:S01]  /*4120*/  IMAD.IADD R49, R8, 0x1, -R50 ;  /* 0x0000000108317824 */ /* 0x000fe200078e0a32 */
[----:B------:R-:W-:Y:S02]  /*4130*/  I2FP.F32.S32 R15, R15 ;  /* 0x0000000f000f7245 */ /* 0x000fe40000201400 */
[----:B------:R-:W-:Y:S02]  /*4140*/  IABS R12, R12 ;  /* 0x0000000c000c7213 */ /* 0x000fe40000000000 */
[----:B------:R-:W-:Y:S02]  /*4150*/  IABS R115, R115 ;  /* 0x0000007300737213 */ /* 0x000fe40000000000 */
[----:B------:R-:W-:Y:S01]  /*4160*/  IABS R49, R49 ;  /* 0x0000003100317213 */ /* 0x000fe20000000000 */
[----:B------:R-:W-:Y:S01]  /*4170*/  FFMA.FTZ R15, -R0, R15, R16 ;  /* 0x0000000f000f7223 */ /* 0x000fe20000010110 */
[----:B------:R-:W-:Y:S02]  /*4180*/  I2FP.F32.S32 R12, R12 ;  /* 0x0000000c000c7245 */ /* 0x000fe40000201400 */
[----:B------:R-:W-:Y:S01]  /*4190*/  I2FP.F32.S32 R115, R115 ;  /* 0x0000007300737245 */ /* 0x000fe20000201400 */
[C---:B------:R-:W-:Y:S01]  /*41a0*/  VIADD R16, R9.reuse, 0xffffffc0 ;  /* 0xffffffc009107836 */ /* 0x040fe20000000000 */
[----:B------:R-:W-:Y:S01]  /*41b0*/  I2FP.F32.S32 R49, R49 ;  /* 0x0000003100317245 */ /* 0x000fe20000201400 */
[----:B------:R-:W-:-:S02]  /*41c0*/  VIADD R46, R9, 0xffffffd9 ;  /* 0xffffffd9092e7836 */ /* 0x000fc40000000000 */
[C---:B-1----:R-:W-:Y:S01]  /*41d0*/  FFMA.FTZ R12, -R0.reuse, R12, R30 ;  /* 0x0000000c000c7223 */ /* 0x042fe2000001011e */
[C---:B------:R-:W-:Y:S02]  /*41e0*/  VIADD R48, R9.reuse, 0xffffffd1 ;  /* 0xffffffd109307836 */ /* 0x040fe40000000000 */
[----:B------:R-:W-:Y:S01]  /*41f0*/  FFMA.FTZ R115, -R0, R115, R5 ;  /* 0x0000007300737223 */ /* 0x000fe20000010105 */
[----:B------:R-:W-:Y:S01]  /*4200*/  VIADD R42, R9, 0xffffffe1 ;  /* 0xffffffe1092a7836 */ /* 0x000fe20000000000 */
[-C--:B------:R-:W-:Y:S01]  /*4210*/  ISETP.GE.AND P1, PT, R11, R84.reuse, PT ;  /* 0x000000540b00720c */ /* 0x080fe20003f26270 */
[C---:B------:R-:W-:Y:S02]  /*4220*/  VIADD R30, R8.reuse, 0x8 ;  /* 0x00000008081e7836 */ /* 0x040fe40000000000 */
[----:B------:R-:W-:Y:S02]  /*4230*/  IMAD.IADD R5, R8, 0x1, -R16 ;  /* 0x0000000108057824 */ /* 0x000fe400078e0a10 */
[----:B------:R-:W-:Y:S01]  /*4240*/  FFMA.FTZ R49, -R0, R49, R17 ;  /* 0x0000003100317223 */ /* 0x000fe20000010111 */
[----:B------:R-:W-:Y:S01]  /*4250*/  IMAD.IADD R11, R8, 0x1, -R46 ;  /* 0x00000001080b7824 */ /* 0x000fe200078e0a2e */
[-C--:B------:R-:W-:Y:S01]  /*4260*/  ISETP.GE.AND P3, PT, R16, R84.reuse, PT ;  /* 0x000000541000720c */ /* 0x080fe20003f66270 */
[C---:B------:R-:W-:Y:S01]  /*4270*/  IMAD.IADD R13, R8.reuse, 0x1, -R48 ;  /* 0x00000001080d7824 */ /* 0x040fe200078e0a30 */
[----:B------:R-:W-:Y:S01]  /*4280*/  ISETP.GE.AND P2, PT, R51, R84, PT ;  /* 0x000000543300720c */ /* 0x000fe20003f46270 */
[----:B------:R-:W-:Y:S01]  /*4290*/  IMAD.IADD R17, R8, 0x1, -R42 ;  /* 0x0000000108117824 */ /* 0x000fe200078e0a2a */
[----:B------:R-:W-:Y:S01]  /*42a0*/  IABS R5, R5 ;  /* 0x0000000500057213 */ /* 0x000fe20000000000 */
[----:B------:R-:W-:-:S02]  /*42b0*/  IMAD.IADD R16, R30, 0x1, -R16 ;  /* 0x000000011e107824 */ /* 0x000fc400078e0a10 */
[----:B------:R-:W-:Y:S01]  /*42c0*/  IMAD.IADD R51, R30, 0x1, -R51 ;  /* 0x000000011e337824 */ /* 0x000fe200078e0a33 */
[----:B------:R-:W-:Y:S01]  /*42d0*/  IABS R11, R11 ;  /* 0x0000000b000b7213 */ /* 0x000fe20000000000 */
[----:B------:R-:W-:Y:S01]  /*42e0*/  VIADD R10, R9, 0xffffffd0 ;  /* 0xffffffd0090a7836 */ /* 0x000fe20000000000 */
[----:B------:R-:W-:Y:S02]  /*42f0*/  IABS R13, R13 ;  /* 0x0000000d000d7213 */ /* 0x000fe40000000000 */
[----:B------:R-:W-:Y:S02]  /*4300*/  IABS R17, R17 ;  /* 0x0000001100117213 */ /* 0x000fe40000000000 */
[----:B------:R-:W-:Y:S02]  /*4310*/  IABS R16, R16 ;  /* 0x0000001000107213 */ /* 0x000fe40000000000 */
[----:B------:R-:W-:Y:S02]  /*4320*/  I2FP.F32.S32 R5, R5 ;  /* 0x0000000500057245 */ /* 0x000fe40000201400 */
[----:B------:R-:W-:Y:S01]  /*4330*/  IABS R51, R51 ;  /* 0x0000003300337213 */ /* 0x000fe20000000000 */
[----:B------:R-:W-:Y:S01]  /*4340*/  IMAD.IADD R14, R8, 0x1, -R10 ;  /* 0x00000001080e7824 */ /* 0x000fe200078e0a0a */
[----:B------:R-:W-:-:S02]  /*4350*/  I2FP.F32.S32 R11, R11 ;  /* 0x0000000b000b7245 */ /* 0x000fc40000201400 */
[----:B------:R-:W-:Y:S02]  /*4360*/  I2FP.F32.S32 R13, R13 ;  /* 0x0000000d000d7245 */ /* 0x000fe40000201400 */
[----:B------:R-:W-:Y:S01]  /*4370*/  I2FP.F32.S32 R17, R17 ;  /* 0x0000001100117245 */ /* 0x000fe20000201400 */
[----:B------:R-:W-:Y:S01]  /*4380*/  FFMA.FTZ R24, -R0, R5, R24 ;  /* 0x0000000500187223 */ /* 0x000fe20000010118 */
[----:B------:R-:W-:Y:S01]  /*4390*/  ISETP.GE.AND P0, PT, R50, R84, PT ;  /* 0x000000543200720c */ /* 0x000fe20003f06270 */
[----:B------:R-:W-:Y:S01]  /*43a0*/  IMAD.IADD R50, R30, 0x1, -R50 ;  /* 0x000000011e327824 */ /* 0x000fe200078e0a32 */
[----:B------:R-:W-:Y:S02]  /*43b0*/  I2FP.F32.S32 R16, R16 ;  /* 0x0000001000107245 */ /* 0x000fe40000201400 */
[----:B------:R-:W-:Y:S01]  /*43c0*/  I2FP.F32.S32 R51, R51 ;  /* 0x0000003300337245 */ /* 0x000fe20000201400 */
[C---:B------:R-:W-:Y:S01]  /*43d0*/  FFMA.FTZ R11, -R0.reuse, R11, R31 ;  /* 0x0000000b000b7223 */ /* 0x040fe2000001011f */
[----:B------:R-:W-:Y:S01]  /*43e0*/  IABS R14, R14 ;  /* 0x0000000e000e7213 */ /* 0x000fe20000000000 */
[C---:B------:R-:W-:Y:S01]  /*43f0*/  FFMA.FTZ R13, -R0.reuse, R13, R26 ;  /* 0x0000000d000d7223 */ /* 0x040fe2000001011a */
[----:B------:R-:W-:Y:S01]  /*4400*/  FFMA.FTZ R36, -R0, R17, R36 ;  /* 0x0000001100247223 */ /* 0x000fe20000010124 */
[----:B------:R-:W-:-:S02]  /*4410*/  IMAD.IADD R52, R30, 0x1, -R48 ;  /* 0x000000011e347824 */ /* 0x000fc400078e0a30 */
[----:B------:R-:W-:Y:S01]  /*4420*/  FFMA.FTZ R17, -R0, R16, R62 ;  /* 0x0000001000117223 */ /* 0x000fe2000001013e */
[----:B------:R-:W-:Y:S01]  /*4430*/  IMAD.IADD R31, R30, 0x1, -R42 ;  /* 0x000000011e1f7824 */ /* 0x000fe200078e0a2a */
[----:B------:R-:W-:Y:S01]  /*4440*/  FSEL R26, R15, -INF , !P1 ;  /* 0xff8000000f1a7808 */ /* 0x000fe20004800000 */
[----:B------:R-:W-:Y:S01]  /*4450*/  FFMA.FTZ R16, -R0, R51, R63 ;  /* 0x0000003300107223 */ /* 0x000fe2000001013f */
[----:B------:R-:W-:Y:S01]  /*4460*/  IABS R50, R50 ;  /* 0x0000003200327213 */ /* 0x000fe20000000000 */
[----:B------:R-:W-:Y:S01]  /*4470*/  IMAD.IADD R51, R30, 0x1, -R47 ;  /* 0x000000011e337824 */ /* 0x000fe200078e0a2f */
[----:B------:R-:W-:Y:S01]  /*4480*/  FSEL R15, R24, -INF , !P1 ;  /* 0xff800000180f7808 */ /* 0x000fe20004800000 */
[C---:B------:R-:W-:Y:S01]  /*4490*/  IMAD.IADD R24, R30.reuse, 0x1, -R46 ;  /* 0x000000011e187824 */ /* 0x040fe200078e0a2e */
[----:B------:R-:W-:Y:S01]  /*44a0*/  I2FP.F32.S32 R14, R14 ;  /* 0x0000000e000e7245 */ /* 0x000fe20000201400 */
[----:B------:R-:W-:Y:S01]  /*44b0*/  IMAD.IADD R120, R30, 0x1, -R43 ;  /* 0x000000011e787824 */ /* 0x000fe200078e0a2b */
[----:B------:R-:W-:-:S02]  /*44c0*/  IABS R52, R52 ;  /* 0x0000003400347213 */ /* 0x000fc40000000000 */
[----:B------:R-:W-:Y:S02]  /*44d0*/  IABS R31, R31 ;  /* 0x0000001f001f7213 */ /* 0x000fe40000000000 */
[----:B------:R-:W-:Y:S01]  /*44e0*/  I2FP.F32.S32 R50, R50 ;  /* 0x0000003200327245 */ /* 0x000fe20000201400 */
[C---:B------:R-:W-:Y:S01]  /*44f0*/  FFMA.FTZ R14, -R0.reuse, R14, R28 ;  /* 0x0000000e000e7223 */ /* 0x040fe2000001011c */
[----:B------:R-:W-:Y:S02]  /*4500*/  IABS R51, R51 ;  /* 0x0000003300337213 */ /* 0x000fe40000000000 */
[----:B------:R-:W-:Y:S02]  /*4510*/  IABS R24, R24 ;  /* 0x0000001800187213 */ /* 0x000fe40000000000 */
[----:B------:R-:W-:Y:S01]  /*4520*/  IABS R120, R120 ;  /* 0x0000007800787213 */ /* 0x000fe20000000000 */
[----:B------:R-:W-:Y:S01]  /*4530*/  FFMA.FTZ R28, -R0, R5, R60 ;  /* 0x00000005001c7223 */ /* 0x000fe2000001013c */
[----:B------:R-:W-:-:S02]  /*4540*/  I2FP.F32.S32 R52, R52 ;  /* 0x0000003400347245 */ /* 0x000fc40000201400 */
[----:B------:R-:W-:Y:S01]  /*4550*/  I2FP.F32.S32 R31, R31 ;  /* 0x0000001f001f7245 */ /* 0x000fe20000201400 */
[----:B------:R-:W-:Y:S01]  /*4560*/  FFMA.FTZ R5, -R0, R50, R25 ;  /* 0x0000003200057223 */ /* 0x000fe20000010119 */
[----:B------:R-:W-:Y:S01]  /*4570*/  ISETP.GE.AND P5, PT, R10, R84, PT ;  /* 0x000000540a00720c */ /* 0x000fe20003fa6270 */
[----:B------:R-:W-:Y:S01]  /*4580*/  IMAD.IADD R10, R30, 0x1, -R10 ;  /* 0x000000011e0a7824 */ /* 0x000fe200078e0a0a */
[----:B------:R-:W-:Y:S02]  /*4590*/  I2FP.F32.S32 R51, R51 ;  /* 0x0000003300337245 */ /* 0x000fe40000201400 */
[----:B------:R-:W-:Y:S02]  /*45a0*/  I2FP.F32.S32 R24, R24 ;  /* 0x0000001800187245 */ /* 0x000fe40000201400 */
[----:B------:R-:W-:Y:S01]  /*45b0*/  I2FP.F32.S32 R120, R120 ;  /* 0x0000007800787245 */ /* 0x000fe20000201400 */
[C---:B------:R-:W-:Y:S01]  /*45c0*/  FFMA.FTZ R52, -R0.reuse, R52, R29 ;  /* 0x0000003400347223 */ /* 0x040fe2000001011d */
[----:B------:R-:W-:Y:S01]  /*45d0*/  FFMA.FTZ R38, -R0, R31, R38 ;  /* 0x0000001f00267223 */ /* 0x000fe20000010126 */
[----:B------:R-:W-:Y:S01]  /*45e0*/  ISETP.GE.AND P4, PT, R48, R84, PT ;  /* 0x000000543000720c */ /* 0x000fe20003f86270 */
[----:B------:R-:W-:Y:S01]  /*45f0*/  VIADD R31, R9, 0xffffffe9 ;  /* 0xffffffe9091f7836 */ /* 0x000fe20000000000 */
[----:B------:R-:W-:Y:S01]  /*4600*/  FSEL R25, R49, -INF , !P0 ;  /* 0xff80000031197808 */ /* 0x000fe20004000000 */
[C---:B------:R-:W-:Y:S01]  /*4610*/  FFMA.FTZ R51, -R0.reuse, R51, R18 ;  /* 0x0000003300337223 */ /* 0x040fe20000010112 */
[----:B------:R-:W-:Y:S01]  /*4620*/  FSEL R5, R5, -INF , !P0 ;  /* 0xff80000005057808 */ /* 0x000fe20004000000 */
[----:B------:R-:W-:Y:S01]  /*4630*/  FFMA.FTZ R24, -R0, R24, R4 ;  /* 0x0000001800187223 */ /* 0x000fe20000010104 */
[----:B------:R-:W-:Y:S01]  /*4640*/  ISETP.GE.AND P0, PT, R42, R84, PT ;  /* 0x000000542a00720c */ /* 0x000fe20003f06270 */
[----:B------:R-:W-:Y:S01]  /*4650*/  FFMA.FTZ R120, -R0, R120, R37 ;  /* 0x0000007800787223 */ /* 0x000fe20000010125 */
[----:B------:R-:W-:Y:S01]  /*4660*/  IABS R10, R10 ;  /* 0x0000000a000a7213 */ /* 0x000fe20000000000 */
[----:B------:R-:W-:Y:S01]  /*4670*/  VIADD R37, R9, 0xffffffe8 ;  /* 0xffffffe809257836 */ /* 0x000fe20000000000 */
[----:B------:R-:W-:Y:S01]  /*4680*/  FSEL R13, R13, -INF , !P4 ;  /* 0xff8000000d0d7808 */ /* 0x000fe20006000000 */
[----:B------:R-:W-:-:S02]  /*4690*/  VIADD R29, R9, 0xfffffff0 ;  /* 0xfffffff0091d7836 */ /* 0x000fc40000000000 */
[C---:B------:R-:W-:Y:S02]  /*46a0*/  VIADD R18, R9.reuse, 0xfffffff1 ;  /* 0xfffffff109127836 */ /* 0x040fe40000000000 */
[C---:B------:R-:W-:Y:S02]  /*46b0*/  VIADD R4, R9.reuse, 0xfffffff8 ;  /* 0xfffffff809047836 */ /* 0x040fe40000000000 */
[----:B------:R-:W-:Y:S01]  /*46c0*/  VIADD R42, R9, 0xfffffff9 ;  /* 0xfffffff9092a7836 */ /* 0x000fe20000000000 */
[----:B------:R-:W-:Y:S01]  /*46d0*/  FSEL R9, R52, -INF , !P4 ;  /* 0xff80000034097808 */ /* 0x000fe20006000000 */
[--C-:B------:R-:W-:Y:S01]  /*46e0*/  IMAD.IADD R48, R8, 0x1, -R31.reuse ;  /* 0x0000000108307824 */ /* 0x100fe200078e0a1f */
[----:B------:R-:W-:Y:S01]  /*46f0*/  ISETP.GE.AND P4, PT, R31, R84, PT ;  /* 0x000000541f00720c */ /* 0x000fe20003f86270 */
[----:B------:R-:W-:Y:S01]  /*4700*/  IMAD.IADD R31, R30, 0x1, -R31 ;  /* 0x000000011e1f7824 */ /* 0x000fe200078e0a1f */
[----:B------:R-:W-:Y:S02]  /*4710*/  I2FP.F32.S32 R10, R10 ;  /* 0x0000000a000a7245 */ /* 0x000fe40000201400 */
[----:B------:R-:W-:-:S02]  /*4720*/  IABS R48, R48 ;  /* 0x0000003000307213 */ /* 0x000fc40000000000 */
[----:B------:R-:W-:Y:S01]  /*4730*/  IABS R31, R31 ;  /* 0x0000001f001f7213 */ /* 0x000fe20000000000 */
[----:B------:R-:W-:Y:S01]  /*4740*/  FFMA.FTZ R10, -R0, R10, R27 ;  /* 0x0000000a000a7223 */ /* 0x000fe2000001011b */
[----:B------:R-:W-:Y:S01]  /*4750*/  FSEL R27, R61, -INF , !P2 ;  /* 0xff8000003d1b7808 */ /* 0x000fe20005000000 */
[----:B------:R-:W-:Y:S01]  /*4760*/  IMAD.IADD R49, R8, 0x1, -R37 ;  /* 0x0000000108317824 */ /* 0x000fe200078e0a25 */
[----:B------:R-:W-:Y:S02]  /*4770*/  FSEL R16, R16, -INF , !P2 ;  /* 0xff80000010107808 */ /* 0x000fe40005000000 */
[----:B------:R-:W-:Y:S02]  /*4780*/  ISETP.GE.AND P2, PT, R46, R84, PT ;  /* 0x000000542e00720c */ /* 0x000fe40003f46270 */
[----:B------:R-:W-:Y:S02]  /*4790*/  I2FP.F32.S32 R48, R48 ;  /* 0x0000003000307245 */ /* 0x000fe40000201400 */
[----:B------:R-:W-:-:S02]  /*47a0*/  I2FP.F32.S32 R31, R31 ;  /* 0x0000001f001f7245 */ /* 0x000fc40000201400 */
[----:B------:R-:W-:Y:S02]  /*47b0*/  FSEL R28, R28, -INF , !P3 ;  /* 0xff8000001c1c7808 */ /* 0x000fe40005800000 */
[----:B------:R-:W-:Y:S02]  /*47c0*/  FSEL R17, R17, -INF , !P3 ;  /* 0xff80000011117808 */ /* 0x000fe40005800000 */
[-C--:B------:R-:W-:Y:S01]  /*47d0*/  ISETP.GE.AND P3, PT, R47, R84.reuse, PT ;  /* 0x000000542f00720c */ /* 0x080fe20003f66270 */
[----:B------:R-:W-:Y:S01]  /*47e0*/  IMAD.IADD R47, R8, 0x1, -R29 ;  /* 0x00000001082f7824 */ /* 0x000fe200078e0a1d */
[----:B------:R-:W-:Y:S02]  /*47f0*/  FSEL R14, R14, -INF , !P5 ;  /* 0xff8000000e0e7808 */ /* 0x000fe40006800000 */
[----:B------:R-:W-:Y:S01]  /*4800*/  FSEL R10, R10, -INF , !P5 ;  /* 0xff8000000a0a7808 */ /* 0x000fe20006800000 */
[----:B------:R-:W-:Y:S01]  /*4810*/  IMAD.IADD R46, R8, 0x1, -R18 ;  /* 0x00000001082e7824 */ /* 0x000fe200078e0a12 */
[----:B------:R-:W-:-:S02]  /*4820*/  ISETP.GE.AND P1, PT, R43, R84, PT ;  /* 0x000000542b00720c */ /* 0x000fc40003f26270 */
[-C--:B------:R-:W-:Y:S01]  /*4830*/  ISETP.GE.AND P5, PT, R37, R84.reuse, PT ;  /* 0x000000542500720c */ /* 0x080fe20003fa6270 */
[----:B------:R-:W-:Y:S01]  /*4840*/  IMAD.IADD R37, R30, 0x1, -R37 ;  /* 0x000000011e257824 */ /* 0x000fe200078e0a25 */
[----:B------:R-:W-:Y:S02]  /*4850*/  FSEL R11, R11, -INF , !P2 ;  /* 0xff8000000b0b7808 */ /* 0x000fe40005000000 */
[----:B------:R-:W-:Y:S02]  /*4860*/  FSEL R24, R24, -INF , !P2 ;  /* 0xff80000018187808 */ /* 0x000fe40005000000 */
[----:B------:R-:W-:Y:S01]  /*4870*/  IABS R49, R49 ;  /* 0x0000003100317213 */ /* 0x000fe20000000000 */
[----:B------:R-:W-:Y:S01]  /*4880*/  IMAD.IADD R43, R8, 0x1, -R4 ;  /* 0x00000001082b7824 */ /* 0x000fe200078e0a04 */
[----:B------:R-:W-:Y:S01]  /*4890*/  ISETP.GE.AND P2, PT, R18, R84, PT ;  /* 0x000000541200720c */ /* 0x000fe20003f46270 */
[----:B------:R-:W-:Y:S02]  /*48a0*/  IMAD.IADD R50, R8, 0x1, -R42 ;  /* 0x0000000108327824 */ /* 0x000fe400078e0a2a */
[----:B------:R-:W-:Y:S01]  /*48b0*/  FFMA.FTZ R6, -R0, R48, R6 ;  /* 0x0000003000067223 */ /* 0x000fe20000010106 */
[----:B------:R-:W-:-:S02]  /*48c0*/  IMAD.IADD R18, R30, 0x1, -R18 ;  /* 0x000000011e127824 */ /* 0x000fc400078e0a12 */
[----:B------:R-:W-:Y:S01]  /*48d0*/  FFMA.FTZ R20, -R0, R31, R20 ;  /* 0x0000001f00147223 */ /* 0x000fe20000010114 */
[----:B------:R-:W-:Y:S02]  /*48e0*/  FSEL R12, R12, -INF , !P3 ;  /* 0xff8000000c0c7808 */ /* 0x000fe40005800000 */
[----:B------:R-:W-:Y:S02]  /*48f0*/  FSEL R8, R51, -INF , !P3 ;  /* 0xff80000033087808 */ /* 0x000fe40005800000 */
[----:B------:R-:W-:Y:S02]  /*4900*/  FMNMX3.FTZ R31, R28, R27, R26, !PT ;  /* 0x0000001b1c1f7276 */ /* 0x000fe4000781001a */
[----:B------:R-:W-:Y:S01]  /*4910*/  ISETP.GE.AND P3, PT, R29, R84, PT ;  /* 0x000000541d00720c */ /* 0x000fe20003f66270 */
[----:B------:R-:W-:Y:S01]  /*4920*/  IMAD.IADD R29, R30, 0x1, -R29 ;  /* 0x000000011e1d7824 */ /* 0x000fe200078e0a1d */
[----:B------:R-:W-:Y:S02]  /*4930*/  FSEL R115, R115, -INF , !P1 ;  /* 0xff80000073737808 */ /* 0x000fe40004800000 */
[----:B------:R-:W-:-:S02]  /*4940*/  FSEL R120, R120, -INF , !P1 ;  /* 0xff80000078787808 */ /* 0x000fc40004800000 */
[----:B------:R-:W-:Y:S02]  /*4950*/  I2FP.F32.S32 R49, R49 ;  /* 0x0000003100317245 */ /* 0x000fe40000201400 */
[----:B------:R-:W-:Y:S01]  /*4960*/  ISETP.GE.AND P1, PT, R4, R84, PT ;  /* 0x000000540400720c */ /* 0x000fe20003f26270 */
[C---:B------:R-:W-:Y:S01]  /*4970*/  IMAD.IADD R4, R30.reuse, 0x1, -R4 ;  /* 0x000000011e047824 */ /* 0x040fe200078e0a04 */
[----:B------:R-:W-:Y:S01]  /*4980*/  IABS R47, R47 ;  /* 0x0000002f002f7213 */ /* 0x000fe20000000000 */
[----:B------:R-:W-:Y:S01]  /*4990*/  IMAD.IADD R30, R30, 0x1, -R42 ;  /* 0x000000011e1e7824 */ /* 0x000fe200078e0a2a */
[----:B------:R-:W-:Y:S02]  /*49a0*/  IABS R37, R37 ;  /* 0x0000002500257213 */ /* 0x000fe40000000000 */
[----:B------:R-:W-:Y:S02]  /*49b0*/  IABS R18, R18 ;  /* 0x0000001200127213 */ /* 0x000fe40000000000 */
[----:B------:R-:W-:-:S02]  /*49c0*/  FMNMX3.FTZ R31, R31, R25, R14, !PT ;  /* 0x000000191f1f7276 */ /* 0x000fc4000781000e */
[----:B------:R-:W-:Y:S01]  /*49d0*/  FSEL R107, R6, -INF , !P4 ;  /* 0xff800000066b7808 */ /* 0x000fe20006000000 */
[----:B------:R-:W-:Y:S01]  /*49e0*/  FFMA.FTZ R19, -R0, R49, R19 ;  /* 0x0000003100137223 */ /* 0x000fe20000010113 */
[----:B------:R-:W-:Y:S02]  /*49f0*/  FMNMX3.FTZ R6, R17, R16, R15, !PT ;  /* 0x0000001011067276 */ /* 0x000fe4000781000f */
[----:B------:R-:W-:Y:S02]  /*4a00*/  IABS R46, R46 ;  /* 0x0000002e002e7213 */ /* 0x000fe40000000000 */
[----:B------:R-:W-:Y:S02]  /*4a10*/  IABS R43, R43 ;  /* 0x0000002b002b7213 */ /* 0x000fe40000000000 */
[----:B------:R-:W-:Y:S02]  /*4a20*/  I2FP.F32.S32 R47, R47 ;  /* 0x0000002f002f7245 */ /* 0x000fe40000201400 */
[----:B------:R-:W-:-:S02]  /*4a30*/  IABS R29, R29 ;  /* 0x0000001d001d7213 */ /* 0x000fc40000000000 */
[----:B------:R-:W-:Y:S02]  /*4a40*/  I2FP.F32.S32 R37, R37 ;  /* 0x0000002500257245 */ /* 0x000fe40000201400 */
[----:B------:R-:W-:Y:S02]  /*4a50*/  I2FP.F32.S32 R18, R18 ;  /* 0x0000001200127245 */ /* 0x000fe40000201400 */
[----:B------:R-:W-:Y:S02]  /*4a60*/  FMNMX3.FTZ R31, R31, R13, R12, !PT ;  /* 0x0000000d1f1f7276 */ /* 0x000fe4000781000c */
[----:B------:R-:W-:Y:S02]  /*4a70*/  IABS R30, R30 ;  /* 0x0000001e001e7213 */ /* 0x000fe40000000000 */
[----:B------:R-:W-:Y:S01]  /*4a80*/  FMNMX3.FTZ R6, R6, R5, R10, !PT ;  /* 0x0000000506067276 */ /* 0x000fe2000781000a */
[----:B------:R-:W-:Y:S01]  /*4a90*/  FFMA.FTZ R21, -R0, R47, R21 ;  /* 0x0000002f00157223 */ /* 0x000fe20000010115 */
[----:B------:R-:W-:-:S02]  /*4aa0*/  I2FP.F32.S32 R46, R46 ;  /* 0x0000002e002e7245 */ /* 0x000fc40000201400 */
[----:B------:R-:W-:Y:S02]  /*4ab0*/  I2FP.F32.S32 R43, R43 ;  /* 0x0000002b002b7245 */ /* 0x000fe40000201400 */
[----:B------:R-:W-:Y:S01]  /*4ac0*/  IABS R50, R50 ;  /* 0x0000003200327213 */ /* 0x000fe20000000000 */
[C---:B------:R-:W-:Y:S01]  /*4ad0*/  FFMA.FTZ R7, -R0.reuse, R37, R7 ;  /* 0x0000002500077223 */ /* 0x040fe20000010107 */
[----:B------:R-:W-:Y:S02]  /*4ae0*/  I2FP.F32.S32 R29, R29 ;  /* 0x0000001d001d7245 */ /* 0x000fe40000201400 */
[----:B------:R-:W-:Y:S02]  /*4af0*/  IABS R4, R4 ;  /* 0x0000000400047213 */ /* 0x000fe40000000000 */
[----:B------:R-:W-:Y:S01]  /*4b00*/  FSEL R112, R19, -INF , !P5 ;  /* 0xff80000013707808 */ /* 0x000fe20006800000 */
[----:B------:R-:W-:Y:S01]  /*4b10*/  FFMA.FTZ R45, -R0, R18, R45 ;  /* 0x00000012002d7223 */ /* 0x000fe2000001012d */
[----:B------:R-:W-:-:S02]  /*4b20*/  FSEL R106, R36, -INF , !P0 ;  /* 0xff800000246a7808 */ /* 0x000fc40004000000 */
[----:B------:R-:W-:Y:S01]  /*4b30*/  FMNMX3.FTZ R19, R31, R11, R115, !PT ;  /* 0x0000000b1f137276 */ /* 0x000fe20007810073 */
[----:B------:R-:W-:Y:S01]  /*4b40*/  IMAD.MOV.U32 R18, RZ, RZ, R30 ;  /* 0x000000ffff127224 */ /* 0x000fe200078e001e */
[----:B------:R-:W-:Y:S01]  /*4b50*/  FMNMX3.FTZ R6, R6, R9, R8, !PT ;  /* 0x0000000906067276 */ /* 0x000fe20007810008 */
[C---:B------:R-:W-:Y:S01]  /*4b60*/  FFMA.FTZ R39, -R0.reuse, R46, R39 ;  /* 0x0000002e00277223 */ /* 0x040fe20000010127 */
[----:B------:R-:W-:Y:S01]  /*4b70*/  I2FP.F32.S32 R50, R50 ;  /* 0x0000003200327245 */ /* 0x000fe20000201400 */
[C---:B------:R-:W-:Y:S01]  /*4b80*/  FFMA.FTZ R40, -R0.reuse, R43, R40 ;  /* 0x0000002b00287223 */ /* 0x040fe20000010128 */
[----:B------:R-:W-:Y:S01]  /*4b90*/  I2FP.F32.S32 R4, R4 ;  /* 0x0000000400047245 */ /* 0x000fe20000201400 */
[----:B------:R-:W-:Y:S01]  /*4ba0*/  FFMA.FTZ R44, -R0, R29, R44 ;  /* 0x0000001d002c7223 */ /* 0x000fe2000001012c */
[----:B------:R-:W-:Y:S02]  /*4bb0*/  FSEL R125, R21, -INF , !P3 ;  /* 0xff800000157d7808 */ /* 0x000fe40005800000 */
[----:B------:R-:W-:-:S02]  /*4bc0*/  FMNMX3.FTZ R19, R19, R106, R112, !PT ;  /* 0x0000006a13137276 */ /* 0x000fc40007810070 */
[----:B------:R-:W-:Y:S02]  /*4bd0*/  FSEL R117, R38, -INF , !P0 ;  /* 0xff80000026757808 */ /* 0x000fe40004000000 */
[----:B------:R-:W-:Y:S02]  /*4be0*/  FSEL R119, R7, -INF , !P5 ;  /* 0xff80000007777808 */ /* 0x000fe40006800000 */
[----:B------:R-:W-:Y:S01]  /*4bf0*/  FMNMX3.FTZ R6, R6, R24, R120, !PT ;  /* 0x0000001806067276 */ /* 0x000fe20007810078 */
[C---:B------:R-:W-:Y:S01]  /*4c00*/  FFMA.FTZ R41, -R0.reuse, R50, R41 ;  /* 0x0000003200297223 */ /* 0x040fe20000010129 */
[----:B------:R-:W-:Y:S01]  /*4c10*/  I2FP.F32.S32 R18, R18 ;  /* 0x0000001200127245 */ /* 0x000fe20000201400 */
[----:B------:R-:W-:Y:S01]  /*4c20*/  FFMA.FTZ R22, -R0, R4, R22 ;  /* 0x0000000400167223 */ /* 0x000fe20000010116 */
[----:B------:R-:W-:Y:S02]  /*4c30*/  ISETP.GE.AND P0, PT, R42, R84, PT ;  /* 0x000000542a00720c */ /* 0x000fe40003f06270 */
        /* <DEDUP_REMOVED lines=23> */
[----:B------:R-:W-:-:S04]  /*4db0*/  IMAD R116, R116, 0x2, R132 ;  /* 0x0000000274747824 */ /* 0x000fc800078e0284 */
[----:B------:R-:W-:Y:S01]  /*4dc0*/  VIADD R105, R116, 0x6020 ;  /* 0x0000602074697836 */ /* 0x000fe20000000000 */
[----:B------:R-:W-:Y:S04]  /*4dd0*/  LDSM.16.MT88.4 R60, [R116+0x7000] ;  /* 0x00700000743c783b */ /* 0x000fe80000004200 */
[----:B------:R-:W-:Y:S01]  /*4de0*/  LDSM.16.MT88.4 R40, [R116+0x8000] ;  /* 0x008000007428783b */ /* 0x000fe20000004200 */
[----:B-1----:R-:W-:Y:S01]  /*4df0*/  FMNMX.FTZ R87, R4, R87, !PT ;  /* 0x0000005704577209 */ /* 0x002fe20007810000 */
[----:B------:R-:W-:Y:S02]  /*4e00*/  VIADD R4, R116, 0x6000 ;  /* 0x0000600074047836 */ /* 0x000fe40000000000 */
[----:B------:R-:W-:Y:S01]  /*4e10*/  LDSM.16.MT88.4 R76, [R116+0x6000] ;  /* 0x00600000744c783b */ /* 0x000fe20000004200 */
[----:B------:R-:W-:Y:S01]  /*4e20*/  FSETP.NEU.FTZ.AND P0, PT, R87, -INF , PT ;  /* 0xff8000005700780b */ /* 0x000fe20003f1d000 */
[----:B--2---:R-:W-:Y:S01]  /*4e30*/  FMUL.FTZ R123, R108, R87 ;  /* 0x000000576c7b7220 */ /* 0x004fe20000410000 */
[----:B------:R-:W-:Y:S01]  /*4e40*/  @P6 VIADD R105, R4, 0xffffffe0 ;  /* 0xffffffe004696836 */ /* 0x000fe20000000000 */
[----:B------:R-:W-:Y:S01]  /*4e50*/  LDSM.16.MT88.4 R20, [R116+0x6400] ;  /* 0x006400007414783b */ /* 0x000fe20000004200 */
[----:B---3--:R-:W-:-:S02]  /*4e60*/  FMNMX.FTZ R86, R6, R86, !PT ;  /* 0x0000005606567209 */ /* 0x008fc40007810000 */
[----:B------:R-:W-:Y:S01]  /*4e70*/  FSEL R123, R123, RZ, P0 ;  /* 0x000000ff7b7b7208 */ /* 0x000fe20000000000 */
[----:B------:R-:W1:Y:S01]  /*4e80*/  LDSM.16.MT88.4 R52, [R105+0x1000] ;  /* 0x001000006934783b */ /* 0x000e620000004200 */
[----:B------:R-:W-:Y:S01]  /*4e90*/  FSETP.NEU.FTZ.AND P0, PT, R86, -INF , PT ;  /* 0xff8000005600780b */ /* 0x000fe20003f1d000 */
[----:B------:R-:W-:Y:S02]  /*4ea0*/  FMUL.FTZ R110, R108, R86 ;  /* 0x000000566c6e7220 */ /* 0x000fe40000410000 */
[----:B------:R-:W2:Y:S03]  /*4eb0*/  LDSM.16.MT88.4 R68, [R105] ;  /* 0x000000006944783b */ /* 0x000ea60000004200 */
[----:B------:R-:W-:Y:S01]  /*4ec0*/  FSEL R110, R110, RZ, P0 ;  /* 0x000000ff6e6e7208 */ /* 0x000fe20000000000 */
[-CC-:B------:R-:W-:Y:S01]  /*4ed0*/  FFMA.FTZ R104, R28, R108.reuse, -R123.reuse ;  /* 0x0000006c1c687223 */ /* 0x180fe2000001087b */
[-CC-:B------:R-:W-:Y:S01]  /*4ee0*/  FFMA.FTZ R103, R27, R108.reuse, -R123.reuse ;  /* 0x0000006c1b677223 */ /* 0x180fe2000001087b */
[-CC-:B------:R-:W-:Y:S01]  /*4ef0*/  FFMA.FTZ R99, R26, R108.reuse, -R123.reuse ;  /* 0x0000006c1a637223 */ /* 0x180fe2000001087b */
[-CC-:B------:R-:W-:Y:S01]  /*4f00*/  FFMA.FTZ R98, R25, R108.reuse, -R123.reuse ;  /* 0x0000006c19627223 */ /* 0x180fe2000001087b */
[-CC-:B------:R-:W-:Y:S01]  /*4f10*/  FFMA.FTZ R96, R5, R108.reuse, -R110.reuse ;  /* 0x0000006c05607223 */ /* 0x180fe2000001086e */
[-CC-:B------:R-:W-:Y:S01]  /*4f20*/  FFMA.FTZ R102, R17, R108.reuse, -R110.reuse ;  /* 0x0000006c11667223 */ /* 0x180fe2000001086e */
[----:B------:R-:W3:Y:S01]  /*4f30*/  LDSM.16.MT88.4 R4, [R105+0x2000] ;  /* 0x002000006904783b */ /* 0x000ee20000004200 */
[-CC-:B------:R-:W-:Y:S01]  /*4f40*/  FFMA.FTZ R101, R16, R108.reuse, -R110.reuse ;  /* 0x0000006c10657223 */ /* 0x180fe2000001086e */
[-CC-:B------:R-:W-:Y:S01]  /*4f50*/  FFMA.FTZ R97, R15, R108.reuse, -R110.reuse ;  /* 0x0000006c0f617223 */ /* 0x180fe2000001086e */
[----:B------:R-:W-:Y:S01]  /*4f60*/  MUFU.EX2 R104, R104 ;  /* 0x0000006800687308 */ /* 0x000fe20000000800 */
[-CC-:B------:R-:W-:Y:S01]  /*4f70*/  FFMA.FTZ R90, R11, R108.reuse, -R123.reuse ;  /* 0x0000006c0b5a7223 */ /* 0x180fe2000001087b */
[-CC-:B------:R-:W-:Y:S01]  /*4f80*/  FFMA.FTZ R95, R10, R108.reuse, -R110.reuse ;  /* 0x0000006c0a5f7223 */ /* 0x180fe2000001086e */
[-CC-:B------:R-:W-:Y:S01]  /*4f90*/  FFMA.FTZ R100, R9, R108.reuse, -R110.reuse ;  /* 0x0000006c09647223 */ /* 0x180fe2000001086e */
[----:B------:R-:W4:Y:S01]  /*4fa0*/  MUFU.EX2 R103, R103 ;  /* 0x0000006700677308 */ /* 0x000f220000000800 */
[-CC-:B------:R-:W-:Y:S01]  /*4fb0*/  FFMA.FTZ R91, R8, R108.reuse, -R110.reuse ;  /* 0x0000006c085b7223 */ /* 0x180fe2000001086e */
[-CC-:B------:R-:W-:Y:S01]  /*4fc0*/  FFMA.FTZ R93, R14, R108.reuse, -R123.reuse ;  /* 0x0000006c0e5d7223 */ /* 0x180fe2000001087b */
[-CC-:B------:R-:W-:Y:S01]  /*4fd0*/  FFMA.FTZ R92, R13, R108.reuse, -R123.reuse ;  /* 0x0000006c0d5c7223 */ /* 0x180fe2000001087b */
[----:B------:R-:W-:Y:S01]  /*4fe0*/  MUFU.EX2 R99, R99 ;  /* 0x0000006300637308 */ /* 0x000fe20000000800 */
[-CC-:B------:R-:W-:Y:S01]  /*4ff0*/  FFMA.FTZ R89, R12, R108.reuse, -R123.reuse ;  /* 0x0000006c0c597223 */ /* 0x180fe2000001087b */
[----:B------:R-:W5:Y:S02]  /*5000*/  LDSM.16.MT88.4 R8, [R105+0x1400] ;  /* 0x001400006908783b */ /* 0x000f640000004200 */
[----:B------:R-:W1:Y:S02]  /*5010*/  MUFU.EX2 R98, R98 ;  /* 0x0000006200627308 */ /* 0x000e640000000800 */
[----:B------:R-:W5:Y:S02]  /*5020*/  LDSM.16.MT88.4 R12, [R116+0x7400] ;  /* 0x00740000740c783b */ /* 0x000f640000004200 */
[----:B------:R-:W-:Y:S02]  /*5030*/  MUFU.EX2 R102, R102 ;  /* 0x0000006600667308 */ /* 0x000fe40000000800 */
[----:B------:R-:W5:Y:S02]  /*5040*/  LDSM.16.MT88.4 R28, [R116+0x8400] ;  /* 0x00840000741c783b */ /* 0x000f640000004200 */
[----:B------:R-:W2:Y:S01]  /*5050*/  MUFU.EX2 R101, R101 ;  /* 0x0000006500657308 */ /* 0x000ea20000000800 */
[----:B------:R-:W-:Y:S01]  /*5060*/  FFMA.FTZ R94, R24, R108, -R110 ;  /* 0x0000006c185e7223 */ /* 0x000fe2000001086e */
[----:B------:R-:W5:Y:S02]  /*5070*/  LDSM.16.MT88.4 R16, [R105+0x400] ;  /* 0x000400006910783b */ /* 0x000f640000004200 */
[----:B------:R-:W-:Y:S04]  /*5080*/  MUFU.EX2 R97, R97 ;  /* 0x0000006100617308 */ /* 0x000fe80000000800 */
[----:B------:R-:W3:Y:S01]  /*5090*/  MUFU.EX2 R96, R96 ;  /* 0x0000006000607308 */ /* 0x000ee20000000800 */
[----:B----4-:R-:W-:Y:S01]  /*50a0*/  F2FP.F16.F32.PACK_AB R48, R103, R104 ;  /* 0x000000686730723e */ /* 0x010fe200000000ff */
[----:B------:R-:W-:Y:S01]  /*50b0*/  FFMA.FTZ R115, R115, R108, -R123 ;  /* 0x0000006c73737223 */ /* 0x000fe2000001087b */
[----:B-1----:R-:W-:-:S02]  /*50c0*/  F2FP.F16.F32.PACK_AB R50, R98, R99 ;  /* 0x000000636232723e */ /* 0x002fc400000000ff */
[----:B--2---:R-:W-:Y:S01]  /*50d0*/  F2FP.F16.F32.PACK_AB R49, R101, R102 ;  /* 0x000000666531723e */ /* 0x004fe200000000ff */
[----:B------:R-:W-:Y:S01]  /*50e0*/  MUFU.EX2 R93, R93 ;  /* 0x0000005d005d7308 */ /* 0x000fe20000000800 */
[----:B------:R-:W1:Y:S01]  /*50f0*/  LDSM.16.MT88.4 R24, [R105+0x2400] ;  /* 0x002400006918783b */ /* 0x000e620000004200 */
[----:B---3--:R-:W-:Y:S02]  /*5100*/  F2FP.F16.F32.PACK_AB R51, R96, R97 ;  /* 0x000000616033723e */ /* 0x008fe400000000ff */
[----:B------:R-:W2:Y:S04]  /*5110*/  MUFU.EX2 R92, R92 ;  /* 0x0000005c005c7308 */ /* 0x000ea80000000800 */
[----:B------:R-:W-:Y:S01]  /*5120*/  MUFU.EX2 R89, R89 ;  /* 0x0000005900597308 */ /* 0x000fe20000000800 */
[C---:B------:R-:W-:Y:S03]  /*5130*/  HMMA.16816.F32 R56, R48.reuse, R52, RZ ;  /* 0x000000343038723c */ /* 0x040fe600000018ff */
[----:B------:R-:W-:Y:S04]  /*5140*/  MUFU.EX2 R90, R90 ;  /* 0x0000005a005a7308 */ /* 0x000fe80000000800 */
[----:B------:R-:W-:Y:S01]  /*5150*/  MUFU.EX2 R95, R95 ;  /* 0x0000005f005f7308 */ /* 0x000fe20000000800 */
[C---:B------:R-:W-:Y:S03]  /*5160*/  HMMA.16816.F32 R64, R48.reuse, R60, RZ ;  /* 0x0000003c3040723c */ /* 0x040fe600000018ff */
[----:B------:R-:W3:Y:S04]  /*5170*/  MUFU.EX2 R100, R100 ;  /* 0x0000006400647308 */ /* 0x000ee80000000800 */
        /* <DEDUP_REMOVED lines=11> */
[----:B--2---:R-:W-:-:S02]  /*5230*/  F2FP.F16.F32.PACK_AB R4, R92, R93 ;  /* 0x0000005d5c04723e */ /* 0x004fc400000000ff */
[----:B---3--:R-:W-:-:S05]  /*5240*/  F2FP.F16.F32.PACK_AB R5, R100, R95 ;  /* 0x0000005f6405723e */ /* 0x008fca00000000ff */
[----:B------:R-:W-:Y:S01]  /*5250*/  HMMA.16816.F32 R48, R48, R6, RZ ;  /* 0x000000063030723c */ /* 0x000fe200000018ff */
[----:B------:R-:W-:Y:S02]  /*5260*/  F2FP.F16.F32.PACK_AB R6, R90, R89 ;  /* 0x000000595a06723e */ /* 0x000fe400000000ff */
[----:B----4-:R-:W-:-:S07]  /*5270*/  F2FP.F16.F32.PACK_AB R7, R94, R91 ;  /* 0x0000005b5e07723e */ /* 0x010fce00000000ff */
[----:B-----5:R-:W-:Y:S01]  /*5280*/  HMMA.16816.F32 R56, R4, R8, R56 ;  /* 0x000000080438723c */ /* 0x020fe20000001838 */
[----:B------:R-:W-:-:S07]  /*5290*/  FFMA.FTZ R8, R112, R108, -R123 ;  /* 0x0000006c70087223 */ /* 0x000fce000001087b */
[C---:B------:R-:W-:Y:S01]  /*52a0*/  HMMA.16816.F32 R64, R4.reuse, R12, R64 ;  /* 0x0000000c0440723c */ /* 0x040fe20000001840 */
[-CC-:B------:R-:W-:Y:S02]  /*52b0*/  FFMA.FTZ R12, R106, R108.reuse, -R123.reuse ;  /* 0x0000006c6a0c7223 */ /* 0x180fe4000001087b */
[----:B------:R2:W-:Y:S04]  /*52c0*/  MUFU.EX2 R106, R115 ;  /* 0x00000073006a7308 */ /* 0x0005e80000000800 */
[----:B------:R3:W4:Y:S01]  /*52d0*/  MUFU.EX2 R112, R12 ;  /* 0x0000000c00707308 */ /* 0x0007220000000800 */
[C---:B------:R-:W-:Y:S01]  /*52e0*/  HMMA.16816.F32 R60, R4.reuse, R14, R60 ;  /* 0x0000000e043c723c */ /* 0x040fe2000000183c */
[-C--:B--2---:R-:W-:Y:S02]  /*52f0*/  FFMA.FTZ R115, R107, R108.reuse, -R123 ;  /* 0x0000006c6b737223 */ /* 0x084fe4000001087b */
[----:B------:R2:W-:Y:S05]  /*5300*/  MUFU.EX2 R107, R8 ;  /* 0x00000008006b7308 */ /* 0x0005ea0000000800 */
[----:B------:R-:W-:Y:S01]  /*5310*/  HMMA.16816.F32 R36, R4, R28, R36 ;  /* 0x0000001c0424723c */ /* 0x000fe20000001824 */
[----:B---3--:R-:W3:Y:S01]  /*5320*/  LDSM.16.MT88.4 R12, [R105+0x800] ;  /* 0x00080000690c783b */ /* 0x008ee20000004200 */
[----:B------:R-:W-:-:S06]  /*5330*/  FFMA.FTZ R28, R119, R108, -R110 ;  /* 0x0000006c771c7223 */ /* 0x000fcc000001086e */
[----:B------:R-:W-:Y:S01]  /*5340*/  HMMA.16816.F32 R52, R4, R10, R52 ;  /* 0x0000000a0434723c */ /* 0x000fe20000001834 */
[----:B--2---:R-:W-:-:S04]  /*5350*/  FFMA.FTZ R8, R117, R108, -R110 ;  /* 0x0000006c75087223 */ /* 0x004fc8000001086e */
[----:B------:R2:W-:Y:S01]  /*5360*/  MUFU.EX2 R119, R8 ;  /* 0x0000000800777308 */ /* 0x0005e20000000800 */
[-CC-:B------:R-:W-:Y:S01]  /*5370*/  FFMA.FTZ R120, R120, R108.reuse, -R110.reuse ;  /* 0x0000006c78787223 */ /* 0x180fe2000001086e */
[----:B--2---:R-:W2:Y:S03]  /*5380*/  LDSM.16.MT88.4 R8, [R105+0x1800] ;  /* 0x001800006908783b */ /* 0x004ea60000004200 */
[----:B------:R5:W-:Y:S01]  /*5390*/  MUFU.EX2 R117, R120 ;  /* 0x0000007800757308 */ /* 0x000be20000000800 */
[C---:B------:R-:W-:Y:S03]  /*53a0*/  HMMA.16816.F32 R72, R4.reuse, R16, R72 ;  /* 0x000000100448723c */ /* 0x040fe60000001848 */
[----:B------:R-:W3:Y:S05]  /*53b0*/  MUFU.EX2 R115, R115 ;  /* 0x0000007300737308 */ /* 0x000eea0000000800 */
[----:B------:R-:W-:Y:S01]  /*53c0*/  HMMA.16816.F32 R68, R4, R18, R68 ;  /* 0x000000120444723c */ /* 0x000fe20000001844 */
[----:B------:R-:W2:Y:S01]  /*53d0*/  LDSM.16.MT88.4 R16, [R116+0x7800] ;  /* 0x007800007410783b */ /* 0x000ea20000004200 */
[----:B-----5:R-:W-:-:S02]  /*53e0*/  FFMA.FTZ R120, R118, R108, -R110 ;  /* 0x0000006c76787223 */ /* 0x020fc4000001086e */
[----:B------:R5:W-:Y:S04]  /*53f0*/  MUFU.EX2 R118, R28 ;  /* 0x0000001c00767308 */ /* 0x000be80000000800 */
[C---:B------:R-:W-:Y:S01]  /*5400*/  HMMA.16816.F32 R40, R4.reuse, R30, R40 ;  /* 0x0000001e0428723c */ /* 0x040fe20000001828 */
[----:B------:R-:W3:Y:S01]  /*5410*/  MUFU.EX2 R120, R120 ;  /* 0x0000007800787308 */ /* 0x000ee20000000800 */
[----:B-----5:R-:W5:Y:S06]  /*5420*/  LDSM.16.MT88.4 R28, [R116+0x8800] ;  /* 0x00880000741c783b */ /* 0x020f6c0000004200 */
[C---:B------:R-:W-:Y:S08]  /*5430*/  HMMA.16816.F32 R80, R4.reuse, R20, R80 ;  /* 0x000000140450723c */ /* 0x040ff00000001850 */
[C---:B------:R-:W-:Y:S01]  /*5440*/  HMMA.16816.F32 R76, R4.reuse, R22, R76 ;  /* 0x00000016044c723c */ /* 0x040fe2000000184c */
[----:B------:R-:W5:Y:S07]  /*5450*/  LDSM.16.MT88.4 R20, [R116+0x6800] ;  /* 0x006800007414783b */ /* 0x000f6e0000004200 */
[C---:B-1----:R-:W-:Y:S08]  /*5460*/  HMMA.16816.F32 R44, R4.reuse, R24, R44 ;  /* 0x00000018042c723c */ /* 0x042ff0000000182c */
[----:B------:R-:W-:Y:S01]  /*5470*/  HMMA.16816.F32 R48, R4, R26, R48 ;  /* 0x0000001a0430723c */ /* 0x000fe20000001830 */
[----:B----4-:R-:W-:Y:S01]  /*5480*/  F2FP.F16.F32.PACK_AB R4, R112, R106 ;  /* 0x0000006a7004723e */ /* 0x010fe200000000ff */
[-CC-:B------:R-:W-:Y:S01]  /*5490*/  FFMA.FTZ R159, R121, R108.reuse, -R123.reuse ;  /* 0x0000006c799f7223 */ /* 0x180fe2000001087b */
[----:B---3--:R-:W-:Y:S01]  /*54a0*/  F2FP.F16.F32.PACK_AB R6, R115, R107 ;  /* 0x0000006b7306723e */ /* 0x008fe200000000ff */
        /* <DEDUP_REMOVED lines=10> */
[----:B------:R-:W1:Y:S07]  /*5550*/  LDSM.16.MT88.4 R12, [R105+0x2800] ;  /* 0x00280000690c783b */ /* 0x000e6e0000004200 */
[----:B--2---:R-:W-:Y:S01]  /*5560*/  HMMA.16816.F32 R56, R4, R8, R56 ;  /* 0x000000080438723c */ /* 0x004fe20000001838 */
[----:B------:R-:W-:-:S04]  /*5570*/  FFMA.FTZ R8, R122, R108, -R123 ;  /* 0x0000006c7a087223 */ /* 0x000fc8000001087b */
[----:B------:R2:W-:Y:S03]  /*5580*/  MUFU.EX2 R121, R8 ;  /* 0x0000000800797308 */ /* 0x0005e60000000800 */
[C---:B------:R-:W-:Y:S01]  /*5590*/  HMMA.16816.F32 R52, R4.reuse, R10, R52 ;  /* 0x0000000a0434723c */ /* 0x040fe20000001834 */
[----:B--2---:R-:W2:Y:S07]  /*55a0*/  LDSM.16.MT88.4 R8, [R116+0x8c00] ;  /* 0x008c00007408783b */ /* 0x004eae0000004200 */
[----:B------:R-:W-:Y:S01]  /*55b0*/  HMMA.16816.F32 R64, R4, R16, R64 ;  /* 0x000000100440723c */ /* 0x000fe20000001840 */
[----:B------:R-:W-:-:S04]  /*55c0*/  FFMA.FTZ R16, R124, R108, -R123 ;  /* 0x0000006c7c107223 */ /* 0x000fc8000001087b */
[----:B------:R3:W-:Y:S03]  /*55d0*/  MUFU.EX2 R122, R16 ;  /* 0x00000010007a7308 */ /* 0x0007e60000000800 */
[----:B-----5:R-:W-:Y:S01]  /*55e0*/  HMMA.16816.F32 R36, R4, R28, R36 ;  /* 0x0000001c0424723c */ /* 0x020fe20000001824 */
        /* <DEDUP_REMOVED lines=8> */
[----:B------:R-:W2:Y:S01]  /*5670*/  MUFU.EX2 R158, R158 ;  /* 0x0000009e009e7308 */ /* 0x000ea20000000800 */
[----:B------:R-:W-:Y:S01]  /*5680*/  HMMA.16816.F32 R80, R4, R20, R80 ;  /* 0x000000140450723c */ /* 0x000fe20000001850 */
[----:B------:R-:W-:Y:S01]  /*5690*/  FADD.FTZ R103, R99, R103 ;  /* 0x0000006763677221 */ /* 0x000fe20000010000 */
[----:B------:R-:W-:-:S06]  /*56a0*/  FADD.FTZ R101, R97, R101 ;  /* 0x0000006561657221 */ /* 0x000fcc0000010000 */
[C---:B------:R-:W-:Y:S01]  /*56b0*/  HMMA.16816.F32 R76, R4.reuse, R22, R76 ;  /* 0x00000016044c723c */ /* 0x040fe2000000184c */
[----:B------:R-:W-:Y:S01]  /*56c0*/  FADD.FTZ R98, R98, R103 ;  /* 0x0000006762627221 */ /* 0x000fe20000010000 */
[----:B------:R-:W-:Y:S01]  /*56d0*/  FADD.FTZ R96, R96, R101 ;  /* 0x0000006560607221 */ /* 0x000fe20000010000 */
[----:B------:R-:W2:Y:S05]  /*56e0*/  LDSM.16.MT88.4 R20, [R116+0x7c00] ;  /* 0x007c00007414783b */ /* 0x000eaa0000004200 */
[C---:B------:R-:W-:Y:S08]  /*56f0*/  HMMA.16816.F32 R60, R4.reuse, R18, R60 ;  /* 0x00000012043c723c */ /* 0x040ff0000000183c */
[C---:B-1----:R-:W-:Y:S08]  /*5700*/  HMMA.16816.F32 R44, R4.reuse, R12, R44 ;  /* 0x0000000c042c723c */ /* 0x042ff0000000182c */
[----:B------:R-:W-:Y:S01]  /*5710*/  HMMA.16816.F32 R48, R4, R14, R48 ;  /* 0x0000000e0430723c */ /* 0x000fe20000001830 */
[----:B----4-:R-:W-:Y:S01]  /*5720*/  F2FP.F16.F32.PACK_AB R4, R122, R124 ;  /* 0x0000007c7a04723e */ /* 0x010fe200000000ff */
[----:B------:R-:W-:Y:S01]  /*5730*/  FADD.FTZ R98, R93, R98 ;  /* 0x000000625d627221 */ /* 0x000fe20000010000 */
[----:B-----5:R-:W-:Y:S01]  /*5740*/  F2FP.F16.F32.PACK_AB R6, R159, R121 ;  /* 0x000000799f06723e */ /* 0x020fe200000000ff */
[----:B------:R-:W-:Y:S01]  /*5750*/  FADD.FTZ R96, R95, R96 ;  /* 0x000000605f607221 */ /* 0x000fe20000010000 */
[----:B---3--:R-:W-:Y:S01]  /*5760*/  F2FP.F16.F32.PACK_AB R5, R28, R113 ;  /* 0x000000711c05723e */ /* 0x008fe200000000ff */
[----:B------:R-:W1:Y:S01]  /*5770*/  LDSM.16.MT88.4 R16, [R105+0xc00] ;  /* 0x000c00006910783b */ /* 0x000e620000004200 */
[----:B--2---:R-:W-:-:S03]  /*5780*/  F2FP.F16.F32.PACK_AB R7, R158, R29 ;  /* 0x0000001d9e07723e */ /* 0x004fc600000000ff */
[----:B------:R-:W2:Y:S04]  /*5790*/  LDSM.16.MT88.4 R12, [R105+0x1c00] ;  /* 0x001c0000690c783b */ /* 0x000ea80000004200 */
        /* <DEDUP_REMOVED lines=42> */
[----:B------:R-:W-:Y:S01]  /*5a40*/  ISETP.NE.U32.AND P6, PT, R160, RZ, PT ;  /* 0x000000ffa000720c */ /* 0x000fe20003fc5070 */
[----:B------:R-:W-:Y:S01]  /*5a50*/  IMAD.MOV.U32 R148, RZ, RZ, R32 ;  /* 0x000000ffff947224 */ /* 0x000fe200078e0020 */
[----:B------:R-:W-:Y:S02]  /*5a60*/  IADD3 R84, PT, PT, R34, R84, R130 ;  /* 0x0000005422547210 */ /* 0x000fe40007ffe082 */
[----:B------:R-:W-:Y:S02]  /*5a70*/  ISETP.NE.AND.EX P6, PT, R161, RZ, PT, P6 ;  /* 0x000000ffa100720c */ /* 0x000fe40003fc5360 */
[----:B------:R-:W-:Y:S01]  /*5a80*/  IADD3 R84, PT, PT, -R35, R84, -R85 ;  /* 0x0000005423547210 */ /* 0x000fe20007ffe955 */
[----:B------:R-:W-:-:S03]  /*5a90*/  IMAD.MOV.U32 R85, RZ, RZ, R86 ;  /* 0x000000ffff557224 */ /* 0x000fc600078e0056 */
[----:B------:R-:W-:Y:S01]  /*5aa0*/  IADD3 R147, PT, PT, R84, 0x88, -R33 ;  /* 0x0000008854937810 */ /* 0x000fe20007ffe821 */
[----:B------:R-:W-:-:S07]  /*5ab0*/  IMAD.MOV.U32 R84, RZ, RZ, R87 ;  /* 0x000000ffff547224 */ /* 0x000fce00078e0057 */
.L_x_9570:
        /* <DEDUP_REMOVED lines=80> */
.L_x_9565:
[----:B------:R-:W-:Y:S05]  /*5fc0*/  BSYNC.RECONVERGENT B0 ;  /* 0x0000000000007941 */ /* 0x000fea0003800200 */
.L_x_9564:
[----:B------:R-:W1:Y:S01]  /*5fd0*/  S2UR UR6, SR_CgaCtaId ;  /* 0x00000000000679c3 */ /* 0x000e620000008800 */
[C---:B------:R-:W-:Y:S01]  /*5fe0*/  SHF.L.U32 R151, R129.reuse, 0x3, RZ ;  /* 0x0000000381977819 */ /* 0x040fe200000006ff */
[----:B------:R-:W-:Y:S01]  /*5ff0*/  UMOV UR7, 0x400 ;  /* 0x0000040000077882 */ /* 0x000fe20000000000 */
[C---:B------:R-:W-:Y:S01]  /*6000*/  LOP3.LUT R150, R129.reuse, 0x18, RZ, 0xc0, !PT ;  /* 0x0000001881967812 */ /* 0x040fe200078ec0ff */
[----:B------:R-:W-:Y:S01]  /*6010*/  IMAD.SHL.U32 R134, R129, 0x20, RZ ;  /* 0x0000002081867824 */ /* 0x000fe200078e00ff */
[C---:B------:R-:W-:Y:S01]  /*6020*/  LOP3.LUT R4, R151.reuse, 0xc0, RZ, 0xc0, !PT ;  /* 0x000000c097047812 */ /* 0x040fe200078ec0ff */
[----:B------:R-:W-:Y:S01]  /*6030*/  BSSY.RECONVERGENT B1, `(.L_x_9566) ;  /* 0x0000152000017945 */ /* 0x000fe20003800200 */
[C---:B------:R-:W-:Y:S02]  /*6040*/  LOP3.LUT R7, R151.reuse, 0x18, RZ, 0xc0, !PT ;  /* 0x0000001897077812 */ /* 0x040fe400078ec0ff */
        /* <DEDUP_REMOVED lines=9> */
[--C-:B------:R-:W-:Y:S02]  /*60e0*/  SHF.R.U32.HI R130, RZ, 0x1, R129.reuse ;  /* 0x00000001ff827819 */ /* 0x100fe40000011681 */
[----:B------:R-:W-:Y:S02]  /*60f0*/  ISETP.GE.AND P3, PT, R4, R149, PT ;  /* 0x000000950400720c */ /* 0x000fe40003f66270 */
[----:B------:R-:W-:Y:S01]  /*6100*/  LEA R4, P0, R137, R156, 0x1 ;  /* 0x0000009c89047211 */ /* 0x000fe200078008ff */
[----:B------:R-:W-:Y:S01]  /*6110*/  IMAD.U32 R132, RZ, RZ, UR6 ;  /* 0x00000006ff847e24 */ /* 0x000fe2000f8e00ff */
[----:B------:R-:W-:Y:S02]  /*6120*/  SHF.L.U32 R128, R129, 0x2, RZ ;  /* 0x0000000281807819 */ /* 0x000fe400000006ff */
        /* <DEDUP_REMOVED lines=92> */
[C---:B---3--:R-:W-:Y:S08]  /*66f0*/  HMMA.16816.F32 R4, R88.reuse, R96, R4 ;  /* 0x000000605804723c */ /* 0x048ff00000001804 */
[C---:B------:R-:W-:Y:S01]  /*6700*/  HMMA.16816.F32 R8, R88.reuse, R98, R8 ;  /* 0x000000625808723c */ /* 0x040fe20000001808 */
[----:B------:R-:W3:Y:S07]  /*6710*/  LDSM.16.M88.4 R96, [R86+0x4800] ;  /* 0x004800005660783b */ /* 0x000eee0000000200 */
[C---:B------:R-:W-:Y:S08]  /*6720*/  HMMA.16816.F32 R12, R88.reuse, R112, R12 ;  /* 0x00000070580c723c */ /* 0x040ff0000000180c */
[C---:B------:R-:W-:Y:S01]  /*6730*/  HMMA.16816.F32 R16, R88.reuse, R114, R16 ;  /* 0x000000725810723c */ /* 0x040fe20000001810 */
[----:B------:R-:W-:Y:S06]  /*6740*/  LDSM.16.M88.4 R112, [R124+0x2000] ;  /* 0x002000007c70783b */ /* 0x000fec0000000200 */
[----:B------:R-:W2:Y:S01]  /*6750*/  LDSM.16.M88.4 R124, [R135+0x5000] ;  /* 0x00500000877c783b */ /* 0x000ea20000000200 */
[C---:B------:R-:W-:Y:S08]  /*6760*/  HMMA.16816.F32 R20, R88.reuse, R116, R20 ;  /* 0x000000745814723c */ /* 0x040ff00000001814 */
[C---:B------:R-:W-:Y:S01]  /*6770*/  HMMA.16816.F32 R24, R88.reuse, R118, R24 ;  /* 0x000000765818723c */ /* 0x040fe20000001818 */
[----:B------:R-:W-:Y:S07]  /*6780*/  LDSM.16.M88.4 R116, [R87+0x2000] ;  /* 0x002000005774783b */ /* 0x000fee0000000200 */
[C---:B----4-:R-:W-:Y:S08]  /*6790*/  HMMA.16816.F32 R28, R88.reuse, R100, R28 ;  /* 0x00000064581c723c */ /* 0x050ff0000000181c */
[----:B------:R-:W-:Y:S01]  /*67a0*/  HMMA.16816.F32 R32, R88, R102, R32 ;  /* 0x000000665820723c */ /* 0x000fe20000001820 */
[----:B------:R-:W4:Y:S06]  /*67b0*/  LDSM.16.M88.4 R88, [R135+0x5400] ;  /* 0x005400008758783b */ /* 0x000f2c0000000200 */
[----:B------:R-:W4:Y:S01]  /*67c0*/  LDSM.16.M88.4 R100, [R135+0x5800] ;  /* 0x005800008764783b */ /* 0x000f220000000200 */
[C---:B-1----:R-:W-:Y:S08]  /*67d0*/  HMMA.16816.F32 R4, R104.reuse, R120, R4 ;  /* 0x000000786804723c */ /* 0x042ff00000001804 */
[C---:B------:R-:W-:Y:S01]  /*67e0*/  HMMA.16816.F32 R8, R104.reuse, R122, R8 ;  /* 0x0000007a6808723c */ /* 0x040fe20000001808 */
[----:B------:R-:W-:Y:S07]  /*67f0*/  LDSM.16.M88.4 R120, [R86+0x5000] ;  /* 0x005000005678783b */ /* 0x000fee0000000200 */
[C---:B-----5:R-:W-:Y:S08]  /*6800*/  HMMA.16816.F32 R12, R104.reuse, R92, R12 ;  /* 0x0000005c680c723c */ /* 0x060ff0000000180c */
[C---:B------:R-:W-:Y:S01]  /*6810*/  HMMA.16816.F32 R16, R104.reuse, R94, R16 ;  /* 0x0000005e6810723c */ /* 0x040fe20000001810 */
[----:B------:R-:W1:Y:S07]  /*6820*/  LDSM.16.M88.4 R92, [R135+0x5c00] ;  /* 0x005c0000875c783b */ /* 0x000e6e0000000200 */
[C---:B---3--:R-:W-:Y:S08]  /*6830*/  HMMA.16816.F32 R20, R104.reuse, R96, R20 ;  /* 0x000000606814723c */ /* 0x048ff00000001814 */
[C---:B------:R-:W-:Y:S08]  /*6840*/  HMMA.16816.F32 R24, R104.reuse, R98, R24 ;  /* 0x000000626818723c */ /* 0x040ff00000001818 */
[C---:B------:R-:W-:Y:S08]  /*6850*/  HMMA.16816.F32 R28, R104.reuse, R108, R28 ;  /* 0x0000006c681c723c */ /* 0x040ff0000000181c */
[----:B------:R-:W-:Y:S08]  /*6860*/  HMMA.16816.F32 R32, R104, R110, R32 ;  /* 0x0000006e6820723c */ /* 0x000ff00000001820 */
[C---:B--2---:R-:W-:Y:S08]  /*6870*/  HMMA.16816.F32 R4, R112.reuse, R124, R4 ;  /* 0x0000007c7004723c */ /* 0x044ff00000001804 */
[C---:B------:R-:W-:Y:S08]  /*6880*/  HMMA.16816.F32 R8, R112.reuse, R126, R8 ;  /* 0x0000007e7008723c */ /* 0x040ff00000001808 */
[C---:B----4-:R-:W-:Y:S08]  /*6890*/  HMMA.16816.F32 R12, R112.reuse, R88, R12 ;  /* 0x00000058700c723c */ /* 0x050ff0000000180c */
[C---:B------:R-:W-:Y:S01]  /*68a0*/  HMMA.16816.F32 R16, R112.reuse, R90, R16 ;  /* 0x0000005a7010723c */ /* 0x040fe20000001810 */
[----:B------:R-:W2:Y:S07]  /*68b0*/  LDSM.16.M88.4 R88, [R86+0x5400] ;  /* 0x005400005658783b */ /* 0x000eae0000000200 */
[C---:B------:R-:W-:Y:S08]  /*68c0*/  HMMA.16816.F32 R20, R112.reuse, R100, R20 ;  /* 0x000000647014723c */ /* 0x040ff00000001814 */
[C---:B------:R-:W-:Y:S08]  /*68d0*/  HMMA.16816.F32 R24, R112.reuse, R102, R24 ;  /* 0x000000667018723c */ /* 0x040ff00000001818 */
[C---:B-1----:R-:W-:Y:S08]  /*68e0*/  HMMA.16816.F32 R28, R112.reuse, R92, R28 ;  /* 0x0000005c701c723c */ /* 0x042ff0000000181c */
        /* <DEDUP_REMOVED lines=22> */
[-C--:B------:R-:W-:Y:S07]  /*6a50*/  FMUL.FTZ R19, R19, R163.reuse ;  /* 0x000000a313137220 */ /* 0x080fee0000410000 */
[----:B------:R4:W1:Y:S10]  /*6a60*/  MUFU.TANH R100, R7 ;  /* 0x0000000700647308 */ /* 0x0008740000002400 */
[----:B------:R-:W1:Y:S10]  /*6a70*/  MUFU.TANH R102, R8 ;  /* 0x0000000800667308 */ /* 0x000e740000002400 */
[----:B------:R-:W1:Y:S01]  /*6a80*/  MUFU.TANH R101, R9 ;  /* 0x0000000900657308 */ /* 0x000e620000002400 */
[----:B----4-:R-:W4:Y:S09]  /*6a90*/  LDSM.16.M88.4 R4, [R86+0x5800] ;  /* 0x005800005604783b */ /* 0x010f320000000200 */
[----:B------:R-:W1:Y:S10]  /*6aa0*/  MUFU.TANH R103, R10 ;  /* 0x0000000a00677308 */ /* 0x000e740000002400 */
[----:B------:R5:W1:Y:S10]  /*6ab0*/  MUFU.TANH R104, R11 ;  /* 0x0000000b00687308 */ /* 0x000a740000002400 */
[----:B------:R-:W1:Y:S10]  /*6ac0*/  MUFU.TANH R12, R12 ;  /* 0x0000000c000c7308 */ /* 0x000e740000002400 */
[----:B------:R1:W1:Y:S01]  /*6ad0*/  MUFU.TANH R110, R13 ;  /* 0x0000000d006e7308 */ /* 0x0002620000002400 */
[----:B-----5:R-:W5:Y:S01]  /*6ae0*/  LDSM.16.M88.4 R8, [R86+0x5c00] ;  /* 0x005c00005608783b */ /* 0x020f620000000200 */
[----:B------:R-:W-:Y:S08]  /*6af0*/  DEPBAR.LE SB0, 0x0 ;  /* 0x000080000000791a */ /* 0x000ff00000000000 */
[----:B------:R1:W1:Y:S01]  /*6b00*/  MUFU.TANH R115, R14 ;  /* 0x0000000e00737308 */ /* 0x0002620000002400 */
[----:B------:R-:W-:Y:S01]  /*6b10*/  BAR.SYNC.DEFER_BLOCKING 0x0 ;  /* 0x0000000000007b1d */ /* 0x000fe20000010000 */
[C---:B----4-:R-:W-:Y:S05]  /*6b20*/  HMMA.16816.F32 R20, R116.reuse, R4, R20 ;  /* 0x000000047414723c */ /* 0x050fea0000001814 */
[-C--:B------:R-:W-:Y:S03]  /*6b30*/  FMUL.FTZ R4, R16, R163.reuse ;  /* 0x000000a310047220 */ /* 0x080fe60000410000 */
[----:B------:R4:W1:Y:S01]  /*6b40*/  MUFU.TANH R112, R15 ;  /* 0x0000000f00707308 */ /* 0x0008620000002400 */
[C---:B------:R-:W-:Y:S09]  /*6b50*/  HMMA.16816.F32 R24, R116.reuse, R6, R24 ;  /* 0x000000067418723c */ /* 0x040ff20000001818 */
[----:B------:R-:W1:Y:S01]  /*6b60*/  MUFU.TANH R4, R4 ;  /* 0x0000000400047308 */ /* 0x000e620000002400 */
        /* <DEDUP_REMOVED lines=51> */
[C---:B-1----:R-:W-:Y:S01]  /*6ea0*/  VIADD R14, R146.reuse, 0xffffff80 ;  /* 0xffffff80920e7836 */ /* 0x042fe20000000000 */
[----:B------:R-:W2:Y:S01]  /*6eb0*/  LD.E R16, desc[UR4][R2.64+0x170] ;  /* 0x0001700402107980 */ /* 0x000ea2000c101900 */
        /* <DEDUP_REMOVED lines=36> */
[C---:B------:R-:W-:Y:S02]  /*7100*/  ISETP.NE.AND P1, PT, R16.reuse, RZ, PT ;  /* 0x000000ff1000720c */ /* 0x040fe40003f25270 */
        /* <DEDUP_REMOVED lines=24> */
.L_x_9569:
[----:B------:R-:W-:Y:S05]  /*7290*/  BSYNC.RECONVERGENT B0 ;  /* 0x0000000000007941 */ /* 0x000fea0003800200 */
.L_x_9568:
[--C-:B------:R-:W-:Y:S01]  /*72a0*/  @!P5 IMAD.MOV.U32 R8, RZ, RZ, R143.reuse ;  /* 0x000000ffff08d224 */ /* 0x100fe200078e008f */
[CC--:B-1----:R-:W-:Y:S01]  /*72b0*/  @!P5 LEA R14, P1, R139.reuse, R143.reuse, 0x1 ;  /* 0x0000008f8b0ed211 */ /* 0x0c2fe200078208ff */
[----:B------:R-:W-:Y:S01]  /*72c0*/  @!P5 IMAD.MOV.U32 R9, RZ, RZ, R142 ;  /* 0x000000ffff09d224 */ /* 0x000fe200078e008e */
[CC--:B------:R-:W-:Y:S01]  /*72d0*/  @!P4 LEA R10, P2, R139.reuse, R143.reuse, 0x1 ;  /* 0x0000008f8b0ac211 */ /* 0x0c0fe200078408ff */
[--C-:B------:R-:W-:Y:S01]  /*72e0*/  @!P4 IMAD.MOV.U32 R16, RZ, RZ, R143.reuse ;  /* 0x000000ffff10c224 */ /* 0x100fe200078e008f */
[CC--:B----4-:R-:W-:Y:S01]  /*72f0*/  @!P5 LEA.HI.X R15, R139.reuse, R142.reuse, R140, 0x1, P1 ;  /* 0x0000008e8b0fd211 */ /* 0x0d0fe200008f0c8c */
[----:B------:R-:W-:Y:S01]  /*7300*/  @!P4 IMAD.MOV.U32 R17, RZ, RZ, R142 ;  /* 0x000000ffff11c224 */ /* 0x000fe200078e008e */
[----:B------:R-:W-:Y:S01]  /*7310*/  @!PT LDS RZ, [RZ] ;  /* 0x00000000fffff984 */ /* 0x000fe20000000800 */
[----:B------:R-:W-:Y:S01]  /*7320*/  @!PT LDS RZ, [RZ] ;  /* 0x00000000fffff984 */ /* 0x000fe20000000800 */
[----:B------:R-:W-:Y:S01]  /*7330*/  @!PT LDS RZ, [RZ] ;  /* 0x00000000fffff984 */ /* 0x000fe20000000800 */
[----:B------:R1:W-:Y:S01]  /*7340*/  @!P5 LDGSTS.E.BYPASS.LTC128B.128 [R162+0x3000], desc[UR4][R8.64] ;  /* 0x0300000008a2dfae */ /* 0x0003e2000b981a04 */
[CCC-:B------:R-:W-:Y:S03]  /*7350*/  @!P4 LEA.HI.X R11, R139.reuse, R142.reuse, R140.reuse, 0x1, P2 ;  /* 0x0000008e8b0bc211 */ /* 0x1c0fe600010f0c8c */
[----:B------:R2:W-:Y:S04]  /*7360*/  @P5 STS.128 [R162+0x3000], RZ ;  /* 0x003000ffa2005388 */ /* 0x0005e80000000c00 */
[----:B------:R-:W-:Y:S01]  /*7370*/  @!PT LDS RZ, [RZ] ;  /* 0x00000000fffff984 */ /* 0x000fe20000000800 */
[----:B------:R-:W-:Y:S01]  /*7380*/  @!PT LDS RZ, [RZ] ;  /* 0x00000000fffff984 */ /* 0x000fe20000000800 */
[----:B------:R-:W-:Y:S01]  /*7390*/  @!PT LDS RZ, [RZ] ;  /* 0x00000000fffff984 */ /* 0x000fe20000000800 */
[----:B------:R3:W-:Y:S04]  /*73a0*/  @!P4 LDGSTS.E.BYPASS.LTC128B.128 [R162+0x4000], desc[UR4][R16.64+0x40] ;  /* 0x0400004010a2cfae */ /* 0x0007e8000b981a04 */
[----:B------:R2:W-:Y:S01]  /*73b0*/  @P4 STS.128 [R162+0x4000], RZ ;  /* 0x004000ffa2004388 */ /* 0x0005e20000000c00 */
[C---:B-1----:R-:W-:Y:S04]  /*73c0*/  @!P3 LEA R8, P1, R139.reuse, R143, 0x1 ;  /* 0x0000008f8b08b211 */ /* 0x042fe800078208ff */
[----:B------:R-:W-:Y:S01]  /*73d0*/  @!P3 LEA.HI.X R9, R139, R142, R140, 0x1, P1 ;  /* 0x0000008e8b09b211 */ /* 0x000fe200008f0c8c */
[----:B---3--:R-:W-:Y:S02]  /*73e0*/  @!P3 IMAD.MOV.U32 R16, RZ, RZ, R143 ;  /* 0x000000ffff10b224 */ /* 0x008fe400078e008f */
        /* <DEDUP_REMOVED lines=22> */
.L_x_9567:
[----:B------:R-:W-:Y:S05]  /*7550*/  BSYNC.RECONVERGENT B1 ;  /* 0x0000000000017941 */ /* 0x000fea0003800200 */
.L_x_9566:
[----:B------:R-:W3:Y:S01]  /*7560*/  LD.E R88, desc[UR4][R2.64+0xdc] ;  /* 0x0000dc0402587980 */ /* 0x000ee2000c101900 */
[C---:B--2---:R-:W-:Y:S02]  /*7570*/  IADD3 R9, PT, PT, R147.reuse, -0x8, RZ ;  /* 0xfffffff893097810 */ /* 0x044fe40007ffe0ff */
[C---:B-1----:R-:W-:Y:S02]  /*7580*/  IADD3 R13, PT, PT, R147.reuse, -0x11, RZ ;  /* 0xffffffef930d7810 */ /* 0x042fe40007ffe0ff */
[----:B------:R-:W-:Y:S02]  /*7590*/  IABS R9, R9 ;  /* 0x0000000900097213 */ /* 0x000fe40000000000 */
[C---:B----4-:R-:W-:Y:S02]  /*75a0*/  IADD3 R15, PT, PT, R147.reuse, -0x18, RZ ;  /* 0xffffffe8930f7810 */ /* 0x050fe40007ffe0ff */
[----:B------:R-:W-:Y:S02]  /*75b0*/  I2FP.F32.S32 R9, R9 ;  /* 0x0000000900097245 */ /* 0x000fe40000201400 */
[----:B------:R-:W-:Y:S02]  /*75c0*/  IABS R13, R13 ;  /* 0x0000000d000d7213 */ /* 0x000fe40000000000 */
[C---:B------:R-:W-:Y:S01]  /*75d0*/  IADD3 R16, PT, PT, R147.reuse, -0x20, RZ ;  /* 0xffffffe093107810 */ /* 0x040fe20007ffe0ff */
[CC--:B------:R-:W-:Y:S01]  /*75e0*/  FFMA.FTZ R11, -R0.reuse, R9.reuse, R87 ;  /* 0x00000009000b7223 */ /* 0x0c0fe20000010157 */
[C---:B------:R-:W-:Y:S01]  /*75f0*/  FFMA.FTZ R103, -R0.reuse, R9, R103 ;  /* 0x0000000900677223 */ /* 0x040fe20000010167 */
[C---:B------:R-:W-:Y:S02]  /*7600*/  IADD3 R9, PT, PT, R147.reuse, -0x10, RZ ;  /* 0xfffffff093097810 */ /* 0x040fe40007ffe0ff */
[----:B------:R-:W-:Y:S02]  /*7610*/  IABS R15, R15 ;  /* 0x0000000f000f7213 */ /* 0x000fe40000000000 */
[----:B------:R-:W-:Y:S02]  /*7620*/  IABS R9, R9 ;  /* 0x0000000900097213 */ /* 0x000fe40000000000 */
[----:B------:R-:W-:Y:S02]  /*7630*/  I2FP.F32.S32 R13, R13 ;  /* 0x0000000d000d7245 */ /* 0x000fe40000201400 */
[----:B------:R-:W-:Y:S02]  /*7640*/  I2FP.F32.S32 R9, R9 ;  /* 0x0000000900097245 */ /* 0x000fe40000201400 */
[----:B------:R-:W-:Y:S01]  /*7650*/  IABS R16, R16 ;  /* 0x0000001000107213 */ /* 0x000fe20000000000 */
[C---:B------:R-:W-:Y:S01]  /*7660*/  FFMA.FTZ R112, -R0.reuse, R13, R112 ;  /* 0x0000000d00707223 */ /* 0x040fe20000010170 */
[----:B------:R-:W-:Y:S01]  /*7670*/  I2FP.F32.S32 R15, R15 ;  /* 0x0000000f000f7245 */ /* 0x000fe20000201400 */
[CC--:B------:R-:W-:Y:S01]  /*7680*/  FFMA.FTZ R115, -R0.reuse, R9.reuse, R115 ;  /* 0x0000000900737223 */ /* 0x0c0fe20000010173 */
[C---:B------:R-:W-:Y:S01]  /*7690*/  IADD3 R14, PT, PT, R147.reuse, -0x19, RZ ;  /* 0xffffffe7930e7810 */ /* 0x040fe20007ffe0ff */
[C---:B------:R-:W-:Y:S01]  /*76a0*/  FFMA.FTZ R102, -R0.reuse, R9, R102 ;  /* 0x0000000900667223 */ /* 0x040fe20000010166 */
[C---:B------:R-:W-:Y:S01]  /*76b0*/  IADD3 R10, PT, PT, R147.reuse, -0x1, RZ ;  /* 0xffffffff930a7810 */ /* 0x040fe20007ffe0ff */
[C---:B------:R-:W-:Y:S01]  /*76c0*/  FFMA.FTZ R9, -R0.reuse, R13, R101 ;  /* 0x0000000d00097223 */ /* 0x040fe20000010165 */
[C---:B------:R-:W-:Y:S01]  /*76d0*/  IADD3 R7, PT, PT, R147.reuse, -0x9, RZ ;  /* 0xfffffff793077810 */ /* 0x040fe20007ffe0ff */
[CC--:B------:R-:W-:Y:S01]  /*76e0*/  FFMA.FTZ R117, -R0.reuse, R15.reuse, R12 ;  /* 0x0000000f00757223 */ /* 0x0c0fe2000001010c */
[----:B------:R-:W-:Y:S01]  /*76f0*/  I2FP.F32.S32 R13, R16 ;  /* 0x00000010000d7245 */ /* 0x000fe20000201400 */
[C---:B------:R-:W-:Y:S01]  /*7700*/  FFMA.FTZ R113, -R0.reuse, R15, R113 ;  /* 0x0000000f00717223 */ /* 0x040fe20000010171 */
[----:B------:R-:W-:Y:S02]  /*7710*/  IABS R14, R14 ;  /* 0x0000000e000e7213 */ /* 0x000fe40000000000 */
[----:B------:R-:W-:Y:S01]  /*7720*/  IABS R10, R10 ;  /* 0x0000000a000a7213 */ /* 0x000fe20000000000 */
[C---:B------:R-:W-:Y:S01]  /*7730*/  FFMA.FTZ R116, -R0.reuse, R13, R4 ;  /* 0x0000000d00747223 */ /* 0x040fe20000010104 */
[----:B------:R-:W-:Y:S01]  /*7740*/  IABS R7, R7 ;  /* 0x0000000700077213 */ /* 0x000fe20000000000 */
        /* <DEDUP_REMOVED lines=8> */
[----:B------:R-:W-:Y:S01]  /*77d0*/  I2FP.F32.S32 R7, R7 ;  /* 0x0000000700077245 */ /* 0x000fe20000201400 */
[C---:B------:R-:W-:Y:S01]  /*77e0*/  FFMA.FTZ R100, -R0.reuse, R10, R100 ;  /* 0x0000000a00647223 */ /* 0x040fe20000010164 */
[----:B------:R-:W-:Y:S02]  /*77f0*/  IABS R12, R12 ;  /* 0x0000000c000c7213 */ /* 0x000fe40000000000 */
[C---:B------:R-:W-:Y:S01]  /*7800*/  IADD3 R118, PT, PT, R147.reuse, -0x28, RZ ;  /* 0xffffffd893767810 */ /* 0x040fe20007ffe0ff */
[CC--:B------:R-:W-:Y:S01]  /*7810*/  FFMA.FTZ R10, -R0.reuse, R7.reuse, R96 ;  /* 0x00000007000a7223 */ /* 0x0c0fe20000010160 */
[C---:B------:R-:W-:Y:S01]  /*7820*/  IADD3 R4, PT, PT, R147.reuse, -0x31, RZ ;  /* 0xffffffcf93047810 */ /* 0x040fe20007ffe0ff */
[C---:B------:R-:W-:Y:S01]  /*7830*/  FFMA.FTZ R7, -R0.reuse, R7, R104 ;  /* 0x0000000700077223 */ /* 0x040fe20000010168 */
[----:B------:R-:W-:Y:S02]  /*7840*/  IABS R13, R13 ;  /* 0x0000000d000d7213 */ /* 0x000fe40000000000 */
[----:B------:R-:W-:Y:S02]  /*7850*/  I2FP.F32.S32 R8, R8 ;  /* 0x0000000800087245 */ /* 0x000fe40000201400 */
[----:B------:R-:W-:Y:S02]  /*7860*/  I2FP.F32.S32 R12, R12 ;  /* 0x0000000c000c7245 */ /* 0x000fe40000201400 */
[----:B------:R-:W-:Y:S01]  /*7870*/  IADD3 R14, PT, PT, R147, -0x21, RZ ;  /* 0xffffffdf930e7810 */ /* 0x000fe20007ffe0ff */
[C---:B------:R-:W-:Y:S01]  /*7880*/  FFMA.FTZ R8, -R0.reuse, R8, R98 ;  /* 0x0000000800087223 */ /* 0x040fe20000010162 */
[----:B------:R-:W-:Y:S01]  /*7890*/  IABS R118, R118 ;  /* 0x0000007600767213 */ /* 0x000fe20000000000 */
[C---:B------:R-:W-:Y:S01]  /*78a0*/  FFMA.FTZ R92, -R0.reuse, R12, R92 ;  /* 0x0000000c005c7223 */ /* 0x040fe2000001015c */
[----:B------:R-:W-:Y:S01]  /*78b0*/  IABS R4, R4 ;  /* 0x0000000400047213 */ /* 0x000fe20000000000 */
[C---:B------:R-:W-:Y:S01]  /*78c0*/  FFMA.FTZ R121, -R0.reuse, R12, R121 ;  /* 0x0000000c00797223 */ /* 0x040fe20000010179 */
[----:B------:R-:W-:Y:S02]  /*78d0*/  I2FP.F32.S32 R13, R13 ;  /* 0x0000000d000d7245 */ /* 0x000fe40000201400 */
[----:B------:R-:W-:Y:S02]  /*78e0*/  IABS R14, R14 ;  /* 0x0000000e000e7213 */ /* 0x000fe40000000000 */
[----:B------:R-:W-:Y:S01]  /*78f0*/  I2FP.F32.S32 R118, R118 ;  /* 0x0000007600767245 */ /* 0x000fe20000201400 */
[----:B------:R-:W-:Y:S01]  /*7900*/  FFMA.FTZ R99, -R0, R13, R99 ;  /* 0x0000000d00637223 */ /* 0x000fe20000010163 */
[----:B------:R-:W-:Y:S01]  /*7910*/  FMNMX3.FTZ R12, R84, R11, R10, !PT ;  /* 0x0000000b540c7276 */ /* 0x000fe2000781000a */
[C---:B------:R-:W-:Y:S01]  /*7920*/  FFMA.FTZ R123, -R0.reuse, R13, R123 ;  /* 0x0000000d007b7223 */ /* 0x040fe2000001017b */
[----:B------:R-:W-:Y:S01]  /*7930*/  I2FP.F32.S32 R4, R4 ;  /* 0x0000000400047245 */ /* 0x000fe20000201400 */
[C---:B------:R-:W-:Y:S01]  /*7940*/  FFMA.FTZ R124, -R0.reuse, R118, R124 ;  /* 0x00000076007c7223 */ /* 0x040fe2000001017c */
[----:B------:R-:W-:Y:S01]  /*7950*/  I2FP.F32.S32 R14, R14 ;  /* 0x0000000e000e7245 */ /* 0x000fe20000201400 */
[C---:B------:R-:W-:Y:S01]  /*7960*/  FFMA.FTZ R118, -R0.reuse, R118, R6 ;  /* 0x0000007600767223 */ /* 0x040fe20000010106 */
[----:B------:R-:W-:Y:S01]  /*7970*/  FMNMX3.FTZ R13, R85, R8, R100, !PT ;  /* 0x00000008550d7276 */ /* 0x000fe20007810064 */
[----:B------:R-:W-:Y:S01]  /*7980*/  FFMA.FTZ R119, -R0, R4, R5 ;  /* 0x0000000400777223 */ /* 0x000fe20000010105 */
[----:B------:R-:W-:Y:S01]  /*7990*/  FMNMX3.FTZ R12, R12, R102, R9, !PT ;  /* 0x000000660c0c7276 */ /* 0x000fe20007810009 */
[C---:B------:R-:W-:Y:S01]  /*79a0*/  FFMA.FTZ R114, -R0.reuse, R14, R114 ;  /* 0x0000000e00727223 */ /* 0x040fe20000010172 */
[C---:B------:R-:W-:Y:S01]  /*79b0*/  IADD3 R6, PT, PT, R147.reuse, -0x38, RZ ;  /* 0xffffffc893067810 */ /* 0x040fe20007ffe0ff */
[C---:B------:R-:W-:Y:S01]  /*79c0*/  FFMA.FTZ R91, -R0.reuse, R4, R91 ;  /* 0x00000004005b7223 */ /* 0x040fe2000001015b */
        /* <DEDUP_REMOVED lines=36> */
[----:B------:R-:W-:Y:S07]  /*7c10*/  IADD3 R147, PT, PT, R147, 0x40, RZ ;  /* 0x0000004093937810 */ /* 0x000fee0007ffe0ff */
[----:B------:R-:W-:Y:S01]  /*7c20*/  LDSM.16.MT88.4 R28, [R101+0x7000] ;  /* 0x00700000651c783b */ /* 0x000fe20000004200 */
[----:B-1----:R-:W-:Y:S07]  /*7c30*/  FMNMX.FTZ R87, R12, R87, !PT ;  /* 0x000000570c577209 */ /* 0x002fee0007810000 */
[----:B------:R-:W-:Y:S01]  /*7c40*/  LDSM.16.MT88.4 R12, [R101+0x6000] ;  /* 0x00600000650c783b */ /* 0x000fe20000004200 */
[----:B--2---:R-:W-:Y:S07]  /*7c50*/  FMNMX.FTZ R4, R5, R4, !PT ;  /* 0x0000000405047209 */ /* 0x004fee0007810000 */
        /* <DEDUP_REMOVED lines=60> */
[-C--:B------:R-:W-:Y:S01]  /*8020*/  FFMA.FTZ R125, R99, R88.reuse, -R96 ;  /* 0x00000058637d7223 */ /* 0x080fe20000010860 */
[----:B---3--:R-:W-:Y:S01]  /*8030*/  F2FP.F16.F32.PACK_AB R82, R104, R105 ;  /* 0x000000696852723e */ /* 0x008fe200000000ff */
[-CC-:B------:R-:W-:Y:S01]  /*8040*/  FFMA.FTZ R126, R97, R88.reuse, -R98.reuse ;  /* 0x00000058617e7223 */ /* 0x180fe20000010862 */
[-C--:B------:R-:W-:Y:S01]  /*8050*/  FFMA.FTZ R127, R95, R88.reuse, -R98 ;  /* 0x000000585f7f7223 */ /* 0x080fe20000010862 */
[-C--:B------:R-:W-:Y:S01]  /*8060*/  FFMA.FTZ R133, R92, R88.reuse, -R96 ;  /* 0x000000585c857223 */ /* 0x080fe20000010860 */
[--C-:B------:R-:W-:Y:S01]  /*8070*/  FFMA.FTZ R135, R94, R88, -R98.reuse ;  /* 0x000000585e877223 */ /* 0x100fe20000010862 */
[----:B------:R-:W-:Y:S01]  /*8080*/  FMUL.FTZ R24, R85, R60 ;  /* 0x0000003c55187220 */ /* 0x000fe20000410000 */
[-CC-:B------:R-:W-:Y:S01]  /*8090*/  FFMA.FTZ R60, R110, R88.reuse, -R98.reuse ;  /* 0x000000586e3c7223 */ /* 0x180fe20000010862 */
[-C--:B------:R-:W-:Y:S01]  /*80a0*/  FFMA.FTZ R117, R117, R88.reuse, -R98 ;  /* 0x0000005875757223 */ /* 0x080fe20000010862 */
[----:B--2---:R-:W-:Y:S01]  /*80b0*/  F2FP.F16.F32.PACK_AB R83, R102, R103 ;  /* 0x000000676653723e */ /* 0x004fe200000000ff */
[----:B------:R-:W-:Y:S01]  /*80c0*/  FFMA.FTZ R68, R115, R88, -R96 ;  /* 0x0000005873447223 */ /* 0x000fe20000010860 */
[C---:B------:R-:W-:Y:S01]  /*80d0*/  FMUL.FTZ R36, R85.reuse, R36 ;  /* 0x0000002455247220 */ /* 0x040fe20000410000 */
[----:B------:R2:W-:Y:S01]  /*80e0*/  MUFU.EX2 R115, R60 ;  /* 0x0000003c00737308 */ /* 0x0005e20000000800 */
[C---:B------:R-:W-:Y:S01]  /*80f0*/  FMUL.FTZ R37, R85.reuse, R37 ;  /* 0x0000002555257220 */ /* 0x040fe20000410000 */
[C---:B------:R-:W-:Y:S01]  /*8100*/  FMUL.FTZ R38, R84.reuse, R38 ;  /* 0x0000002654267220 */ /* 0x040fe20000410000 */
[C---:B------:R-:W-:Y:S01]  /*8110*/  FMUL.FTZ R39, R84.reuse, R39 ;  /* 0x0000002754277220 */ /* 0x040fe20000410000 */
[C---:B------:R-:W-:Y:S06]  /*8120*/  HMMA.16816.F32 R4, R80.reuse, R12, R4 ;  /* 0x0000000c5004723c */ /* 0x040fec0000001804 */
[----:B------:R3:W-:Y:S01]  /*8130*/  MUFU.EX2 R112, R68 ;  /* 0x0000004400707308 */ /* 0x0007e20000000800 */
[C---:B------:R-:W-:Y:S01]  /*8140*/  FMUL.FTZ R12, R85.reuse, R72 ;  /* 0x00000048550c7220 */ /* 0x040fe20000410000 */
[C---:B------:R-:W-:Y:S01]  /*8150*/  FMUL.FTZ R13, R85.reuse, R73 ;  /* 0x00000049550d7220 */ /* 0x040fe20000410000 */
[C---:B------:R-:W-:Y:S01]  /*8160*/  FMUL.FTZ R40, R85.reuse, R40 ;  /* 0x0000002855287220 */ /* 0x040fe20000410000 */
[C---:B------:R-:W-:Y:S06]  /*8170*/  HMMA.16816.F32 R8, R80.reuse, R14, R8 ;  /* 0x0000000e5008723c */ /* 0x040fec0000001808 */
[----:B------:R4:W5:Y:S01]  /*8180*/  MUFU.EX2 R110, R117 ;  /* 0x00000075006e7308 */ /* 0x0009620000000800 */
[----:B--2---:R-:W-:Y:S01]  /*8190*/  LDSM.16.MT88.4 R60, [R100+0x400] ;  /* 0x00040000643c783b */ /* 0x004fe20000004200 */
[C---:B------:R-:W-:Y:S01]  /*81a0*/  FMUL.FTZ R14, R84.reuse, R74 ;  /* 0x0000004a540e7220 */ /* 0x040fe20000410000 */
[C---:B------:R-:W-:Y:S01]  /*81b0*/  FMUL.FTZ R15, R84.reuse, R75 ;  /* 0x0000004b540f7220 */ /* 0x040fe20000410000 */
[C---:B------:R-:W-:Y:S01]  /*81c0*/  FMUL.FTZ R41, R85.reuse, R41 ;  /* 0x0000002955297220 */ /* 0x040fe20000410000 */
[----:B------:R-:W-:Y:S01]  /*81d0*/  FMUL.FTZ R42, R84, R42 ;  /* 0x0000002a542a7220 */ /* 0x000fe20000410000 */
[----:B---3--:R-:W-:Y:S01]  /*81e0*/  FFMA.FTZ R68, R116, R88, -R98 ;  /* 0x0000005874447223 */ /* 0x008fe20000010862 */
[----:B------:R-:W-:Y:S03]  /*81f0*/  FMUL.FTZ R43, R84, R43 ;  /* 0x0000002b542b7220 */ /* 0x000fe60000410000 */
[----:B------:R-:W2:Y:S01]  /*8200*/  MUFU.EX2 R116, R69 ;  /* 0x0000004500747308 */ /* 0x000ea20000000800 */
[----:B------:R-:W3:Y:S01]  /*8210*/  LDSM.16.MT88.4 R72, [R100+0x1000] ;  /* 0x001000006448783b */ /* 0x000ee20000004200 */
[C---:B-1----:R-:W-:Y:S08]  /*8220*/  HMMA.16816.F32 R12, R80.reuse, R20, R12 ;  /* 0x00000014500c723c */ /* 0x042ff0000000180c */
[----:B------:R-:W-:Y:S01]  /*8230*/  MUFU.EX2 R125, R125 ;  /* 0x0000007d007d7308 */ /* 0x000fe20000000800 */
[C---:B------:R-:W-:Y:S01]  /*8240*/  FMUL.FTZ R20, R85.reuse, R64 ;  /* 0x0000004055147220 */ /* 0x040fe20000410000 */
[----:B------:R-:W-:Y:S01]  /*8250*/  FMUL.FTZ R21, R85, R65 ;  /* 0x0000004155157220 */ /* 0x000fe20000410000 */
[-C--:B----4-:R-:W-:Y:S01]  /*8260*/  FFMA.FTZ R117, R111, R88.reuse, -R96 ;  /* 0x000000586f757223 */ /* 0x090fe20000010860 */
[-C--:B------:R-:W-:Y:S01]  /*8270*/  FFMA.FTZ R124, R124, R88.reuse, -R98 ;  /* 0x000000587c7c7223 */ /* 0x080fe20000010862 */
[--C-:B------:R-:W-:Y:S01]  /*8280*/  FFMA.FTZ R76, R122, R88, -R96.reuse ;  /* 0x000000587a4c7223 */ /* 0x100fe20000010860 */
[C---:B------:R-:W-:Y:S04]  /*8290*/  HMMA.16816.F32 R16, R80.reuse, R22, R16 ;  /* 0x000000165010723c */ /* 0x040fe80000001810 */
[----:B------:R-:W-:Y:S01]  /*82a0*/  MUFU.EX2 R126, R126 ;  /* 0x0000007e007e7308 */ /* 0x000fe20000000800 */
[C---:B------:R-:W-:Y:S01]  /*82b0*/  FMUL.FTZ R22, R84.reuse, R66 ;  /* 0x0000004254167220 */ /* 0x040fe20000410000 */
[----:B------:R-:W-:Y:S08]  /*82c0*/  FMUL.FTZ R23, R84, R67 ;  /* 0x0000004354177220 */ /* 0x000ff00000410000 */
[----:B------:R1:W-:Y:S01]  /*82d0*/  MUFU.EX2 R120, R76 ;  /* 0x0000004c00787308 */ /* 0x0003e20000000800 */
[----:B------:R-:W4:Y:S01]  /*82e0*/  LDSM.16.MT88.4 R64, [R101+0x8000] ;  /* 0x008000006540783b */ /* 0x000f220000004200 */
[-CC-:B------:R-:W-:Y:S01]  /*82f0*/  FFMA.FTZ R134, R91, R88.reuse, -R96.reuse ;  /* 0x000000585b867223 */ /* 0x180fe20000010860 */
[----:B------:R-:W-:Y:S01]  /*8300*/  FFMA.FTZ R163, R90, R88, -R96 ;  /* 0x000000585aa37223 */ /* 0x000fe20000010860 */
[C---:B------:R-:W-:Y:S01]  /*8310*/  FMUL.FTZ R44, R85.reuse, R44 ;  /* 0x0000002c552c7220 */ /* 0x040fe20000410000 */
[C---:B------:R-:W-:Y:S01]  /*8320*/  FMUL.FTZ R45, R85.reuse, R45 ;  /* 0x0000002d552d7220 */ /* 0x040fe20000410000 */
[C---:B------:R-:W-:Y:S04]  /*8330*/  HMMA.16816.F32 R20, R80.reuse, R28, R20 ;  /* 0x0000001c5014723c */ /* 0x040fe80000001814 */
[----:B------:R-:W-:Y:S01]  /*8340*/  MUFU.EX2 R117, R117 ;  /* 0x0000007500757308 */ /* 0x000fe20000000800 */
[C---:B------:R-:W-:Y:S01]  /*8350*/  FMUL.FTZ R28, R85.reuse, R56 ;  /* 0x00000038551c7220 */ /* 0x040fe20000410000 */
[C---:B------:R-:W-:Y:S01]  /*8360*/  FMUL.FTZ R29, R85.reuse, R57 ;  /* 0x00000039551d7220 */ /* 0x040fe20000410000 */
[C---:B------:R-:W-:Y:S01]  /*8370*/  FMUL.FTZ R46, R84.reuse, R46 ;  /* 0x0000002e542e7220 */ /* 0x040fe20000410000 */
[C---:B------:R-:W-:Y:S01]  /*8380*/  FMUL.FTZ R47, R84.reuse, R47 ;  /* 0x0000002f542f7220 */ /* 0x040fe20000410000 */
[----:B------:R-:W-:Y:S01]  /*8390*/  FMUL.FTZ R48, R85, R48 ;  /* 0x0000003055307220 */ /* 0x000fe20000410000 */
[C---:B------:R-:W-:Y:S04]  /*83a0*/  HMMA.16816.F32 R24, R80.reuse, R30, R24 ;  /* 0x0000001e5018723c */ /* 0x040fe80000001818 */
[----:B------:R-:W-:Y:S01]  /*83b0*/  MUFU.EX2 R127, R127 ;  /* 0x0000007f007f7308 */ /* 0x000fe20000000800 */
[C---:B------:R-:W-:Y:S01]  /*83c0*/  FMUL.FTZ R30, R84.reuse, R58 ;  /* 0x0000003a541e7220 */ /* 0x040fe20000410000 */
[C---:B------:R-:W-:Y:S01]  /*83d0*/  FMUL.FTZ R31, R84.reuse, R59 ;  /* 0x0000003b541f7220 */ /* 0x040fe20000410000 */
[--C-:B-1----:R-:W-:Y:S01]  /*83e0*/  FFMA.FTZ R76, R121, R88, -R98.reuse ;  /* 0x00000058794c7223 */ /* 0x102fe20000010862 */
[----:B------:R-:W1:Y:S06]  /*83f0*/  LDSM.16.MT88.4 R56, [R101+0x6400] ;  /* 0x006400006538783b */ /* 0x000e6c0000004200 */
[----:B------:R-:W-:Y:S01]  /*8400*/  MUFU.EX2 R121, R77 ;  /* 0x0000004d00797308 */ /* 0x000fe20000000800 */
[----:B------:R-:W-:Y:S01]  /*8410*/  FMUL.FTZ R49, R85, R49 ;  /* 0x0000003155317220 */ /* 0x000fe20000410000 */
[C---:B------:R-:W-:Y:S01]  /*8420*/  FMUL.FTZ R50, R84.reuse, R50 ;  /* 0x0000003254327220 */ /* 0x040fe20000410000 */
[----:B------:R-:W-:Y:S07]  /*8430*/  FMUL.FTZ R51, R84, R51 ;  /* 0x0000003354337220 */ /* 0x000fee0000410000 */
[----:B------:R-:W-:Y:S01]  /*8440*/  MUFU.EX2 R133, R133 ;  /* 0x0000008500857308 */ /* 0x000fe20000000800 */
[C---:B---3--:R-:W-:Y:S03]  /*8450*/  HMMA.16816.F32 R28, R80.reuse, R72, R28 ;  /* 0x00000048501c723c */ /* 0x048fe6000000181c */
[-C--:B------:R-:W-:Y:S01]  /*8460*/  FFMA.FTZ R72, R114, R88.reuse, -R98 ;  /* 0x0000005872487223 */ /* 0x080fe20000010862 */
[----:B------:R-:W-:Y:S05]  /*8470*/  FFMA.FTZ R73, R113, R88, -R96 ;  /* 0x0000005871497223 */ /* 0x000fea0000010860 */
[----:B------:R3:W-:Y:S01]  /*8480*/  MUFU.EX2 R114, R68 ;  /* 0x0000004400727308 */ /* 0x0007e20000000800 */
[----:B------:R-:W-:Y:S01]  /*8490*/  FFMA.FTZ R109, R85, R159, R109 ;  /* 0x0000009f556d7223 */ /* 0x000fe2000001006d */
[----:B------:R-:W-:Y:S01]  /*84a0*/  ISETP.GT.AND P0, PT, R148, R141, PT ;  /* 0x0000008d9400720c */ /* 0x000fe20003f04270 */
[C---:B------:R-:W-:Y:S07]  /*84b0*/  HMMA.16816.F32 R32, R80.reuse, R74, R32 ;  /* 0x0000004a5020723c */ /* 0x040fee0000001820 */
[----:B------:R-:W1:Y:S01]  /*84c0*/  MUFU.EX2 R113, R72 ;  /* 0x0000004800717308 */ /* 0x000e620000000800 */
[----:B------:R-:W-:Y:S01]  /*84d0*/  FFMA.FTZ R107, R84, R158, R107 ;  /* 0x0000009e546b7223 */ /* 0x000fe2000001006b */
[----:B------:R-:W-:Y:S08]  /*84e0*/  FADD.FTZ R109, R108, R109 ;  /* 0x0000006d6c6d7221 */ /* 0x000ff00000010000 */
[----:B------:R5:W1:Y:S01]  /*84f0*/  MUFU.EX2 R111, R73 ;  /* 0x00000049006f7308 */ /* 0x000a620000000800 */
[----:B------:R-:W-:Y:S01]  /*8500*/  MOV R85, R86 ;  /* 0x0000005600557202 */ /* 0x000fe20000000f00 */
[----:B------:R-:W-:Y:S01]  /*8510*/  FADD.FTZ R107, R106, R107 ;  /* 0x0000006b6a6b7221 */ /* 0x000fe20000010000 */
[C---:B----4-:R-:W-:Y:S07]  /*8520*/  HMMA.16816.F32 R36, R80.reuse, R64, R36 ;  /* 0x000000405024723c */ /* 0x050fee0000001824 */
[----:B------:R-:W-:Y:S01]  /*8530*/  MUFU.EX2 R134, R134 ;  /* 0x0000008600867308 */ /* 0x000fe20000000800 */
[----:B---3--:R-:W-:Y:S01]  /*8540*/  LDSM.16.MT88.4 R68, [R100+0x1400] ;  /* 0x001400006444783b */ /* 0x008fe20000004200 */
[----:B------:R-:W-:Y:S08]  /*8550*/  FADD.FTZ R109, R105, R109 ;  /* 0x0000006d696d7221 */ /* 0x000ff00000010000 */
[----:B------:R-:W-:Y:S01]  /*8560*/  MUFU.EX2 R135, R135 ;  /* 0x0000008700877308 */ /* 0x000fe20000000800 */
[----:B------:R-:W-:Y:S01]  /*8570*/  FADD.FTZ R107, R103, R107 ;  /* 0x0000006b676b7221 */ /* 0x000fe20000010000 */
[----:B------:R-:W-:Y:S01]  /*8580*/  MOV R84, R87 ;  /* 0x0000005700547202 */ /* 0x000fe20000000f00 */
[C---:B------:R-:W-:Y:S07]  /*8590*/  HMMA.16816.F32 R40, R80.reuse, R66, R40 ;  /* 0x000000425028723c */ /* 0x040fee0000001828 */
[----:B------:R-:W-:Y:S01]  /*85a0*/  MUFU.EX2 R163, R163 ;  /* 0x000000a300a37308 */ /* 0x000fe20000000800 */
[----:B------:R-:W3:Y:S01]  /*85b0*/  LDSM.16.MT88.4 R64, [R101+0x7400] ;  /* 0x007400006540783b */ /* 0x000ee20000004200 */
[----:B------:R-:W-:Y:S01]  /*85c0*/  FADD.FTZ R104, R104, R109 ;  /* 0x0000006d68687221 */ /* 0x000fe20000010000 */
[----:B------:R-:W-:Y:S01]  /*85d0*/  FADD.FTZ R102, R102, R107 ;  /* 0x0000006b66667221 */ /* 0x000fe20000010000 */
[C---:B------:R-:W-:Y:S05]  /*85e0*/  HMMA.16816.F32 R44, R80.reuse, R52, R44 ;  /* 0x00000034502c723c */ /* 0x040fea000000182c */
[----:B-----5:R-:W4:Y:S01]  /*85f0*/  LDSM.16.MT88.4 R72, [R101+0x8400] ;  /* 0x008400006548783b */ /* 0x020f220000004200 */
[----:B------:R-:W-:Y:S01]  /*8600*/  F2FP.F16.F32.PACK_AB R52, R115, R110 ;  /* 0x0000006e7334723e */ /* 0x000fe200000000ff */
[----:B------:R-:W-:Y:S01]  /*8610*/  FADD.FTZ R104, R110, R104 ;  /* 0x000000686e687221 */ /* 0x000fe20000010000 */
[----:B--2---:R-:W-:Y:S01]  /*8620*/  F2FP.F16.F32.PACK_AB R53, R116, R112 ;  /* 0x000000707435723e */ /* 0x004fe200000000ff */
[----:B------:R-:W-:Y:S01]  /*8630*/  FADD.FTZ R102, R112, R102 ;  /* 0x0000006670667221 */ /* 0x000fe20000010000 */
[----:B------:R-:W-:Y:S03]  /*8640*/  HMMA.16816.F32 R48, R80, R54, R48 ;  /* 0x000000365030723c */ /* 0x000fe60000001830 */
[----:B-1----:R-:W-:Y:S01]  /*8650*/  F2FP.F16.F32.PACK_AB R54, R113, R114 ;  /* 0x000000727136723e */ /* 0x002fe200000000ff */
        /* <DEDUP_REMOVED lines=17> */
[C---:B------:R-:W-:Y:S03]  /*8770*/  HMMA.16816.F32 R28, R52.reuse, R68, R28 ;  /* 0x00000044341c723c */ /* 0x040fe6000000181c */
[-C--:B------:R-:W-:Y:S02]  /*8780*/  FFMA.FTZ R68, R123, R88.reuse, -R98 ;  /* 0x000000587b447223 */ /* 0x080fe40000010862 */
[----:B------:R5:W1:Y:S03]  /*8790*/  MUFU.EX2 R123, R124 ;  /* 0x0000007c007b7308 */ /* 0x000a660000000800 */
[C---:B------:R-:W-:Y:S07]  /*87a0*/  HMMA.16816.F32 R32, R52.reuse, R70, R32 ;  /* 0x000000463420723c */ /* 0x040fee0000001820 */
[----:B------:R2:W3:Y:S01]  /*87b0*/  MUFU.EX2 R122, R68 ;  /* 0x00000044007a7308 */ /* 0x0004e20000000800 */
[C---:B----4-:R-:W-:Y:S03]  /*87c0*/  HMMA.16816.F32 R36, R52.reuse, R72, R36 ;  /* 0x000000483424723c */ /* 0x050fe60000001824 */
[-C--:B-----5:R-:W-:Y:S01]  /*87d0*/  FFMA.FTZ R124, R118, R88.reuse, -R96 ;  /* 0x00000058767c7223 */ /* 0x0a0fe20000010860 */
[-CC-:B------:R-:W-:Y:S01]  /*87e0*/  FFMA.FTZ R72, R119, R88.reuse, -R98.reuse ;  /* 0x0000005877487223 */ /* 0x180fe20000010862 */
[-C--:B------:R-:W-:Y:S04]  /*87f0*/  FFMA.FTZ R98, R93, R88.reuse, -R98 ;  /* 0x000000585d627223 */ /* 0x080fe80000010862 */
[----:B------:R4:W-:Y:S01]  /*8800*/  MUFU.EX2 R119, R76 ;  /* 0x0000004c00777308 */ /* 0x0009e20000000800 */
[----:B--2---:R-:W2:Y:S01]  /*8810*/  LDSM.16.MT88.4 R68, [R101+0x7800] ;  /* 0x007800006544783b */ /* 0x004ea20000004200 */
[C---:B------:R-:W-:Y:S08]  /*8820*/  HMMA.16816.F32 R40, R52.reuse, R74, R40 ;  /* 0x0000004a3428723c */ /* 0x040ff00000001828 */
[----:B------:R-:W5:Y:S01]  /*8830*/  MUFU.EX2 R118, R72 ;  /* 0x0000004800767308 */ /* 0x000f620000000800 */
[----:B------:R-:W-:Y:S01]  /*8840*/  FFMA.FTZ R96, R89, R88, -R96 ;  /* 0x0000005859607223 */ /* 0x000fe20000010860 */
[----:B------:R-:W-:Y:S01]  /*8850*/  F2FP.F16.F32.PACK_AB R88, R127, R126 ;  /* 0x0000007e7f58723e */ /* 0x000fe200000000ff */
[----:B-1----:R-:W-:Y:S07]  /*8860*/  FADD.FTZ R113, R123, R113 ;  /* 0x000000717b717221 */ /* 0x002fee0000010000 */
[----:B------:R-:W1:Y:S01]  /*8870*/  MUFU.EX2 R124, R124 ;  /* 0x0000007c007c7308 */ /* 0x000e620000000800 */
[----:B------:R-:W-:Y:S01]  /*8880*/  LDSM.16.MT88.4 R92, [R101+0x7c00] ;  /* 0x007c0000655c783b */ /* 0x000fe20000004200 */
[C---:B------:R-:W-:Y:S08]  /*8890*/  HMMA.16816.F32 R44, R52.reuse, R56, R44 ;  /* 0x00000038342c723c */ /* 0x040ff0000000182c */
[----:B------:R-:W2:Y:S01]  /*88a0*/  MUFU.EX2 R162, R98 ;  /* 0x0000006200a27308 */ /* 0x000ea20000000800 */
[----:B------:R-:W-:Y:S09]  /*88b0*/  F2FP.F16.F32.PACK_AB R89, R134, R133 ;  /* 0x000000858659723e */ /* 0x000ff200000000ff */
[----:B------:R-:W2:Y:S01]  /*88c0*/  MUFU.EX2 R164, R96 ;  /* 0x0000006000a47308 */ /* 0x000ea20000000800 */
[----:B----4-:R-:W4:Y:S01]  /*88d0*/  LDSM.16.MT88.4 R76, [R100+0x1800] ;  /* 0x00180000644c783b */ /* 0x010f220000004200 */
[----:B------:R-:W-:Y:S03]  /*88e0*/  HMMA.16816.F32 R48, R52, R58, R48 ;  /* 0x0000003a3430723c */ /* 0x000fe60000001830 */
[C---:B---3--:R-:W-:Y:S01]  /*88f0*/  F2FP.F16.F32.PACK_AB R52, R122.reuse, R123 ;  /* 0x0000007b7a34723e */ /* 0x048fe200000000ff */
[----:B------:R-:W-:Y:S01]  /*8900*/  FADD.FTZ R122, R122, R113 ;  /* 0x000000717a7a7221 */ /* 0x000fe20000010000 */
[C---:B------:R-:W-:Y:S01]  /*8910*/  F2FP.F16.F32.PACK_AB R53, R121.reuse, R120 ;  /* 0x000000787935723e */ /* 0x040fe200000000ff */
[----:B------:R-:W-:Y:S01]  /*8920*/  FADD.FTZ R121, R121, R117 ;  /* 0x0000007579797221 */ /* 0x000fe20000010000 */
[----:B-----5:R-:W-:Y:S01]  /*8930*/  F2FP.F16.F32.PACK_AB R54, R118, R119 ;  /* 0x000000777636723e */ /* 0x020fe200000000ff */
[----:B------:R-:W3:Y:S01]  /*8940*/  LDSM.16.MT88.4 R56, [R101+0x8800] ;  /* 0x008800006538783b */ /* 0x000ee20000004200 */
[----:B-1----:R-:W-:Y:S01]  /*8950*/  F2FP.F16.F32.PACK_AB R55, R125, R124 ;  /* 0x0000007c7d37723e */ /* 0x002fe200000000ff */
[----:B------:R-:W-:Y:S01]  /*8960*/  FADD.FTZ R122, R119, R122 ;  /* 0x0000007a777a7221 */ /* 0x000fe20000010000 */
[----:B--2---:R-:W-:Y:S01]  /*8970*/  F2FP.F16.F32.PACK_AB R90, R162, R135 ;  /* 0x00000087a25a723e */ /* 0x004fe200000000ff */
[----:B------:R-:W-:Y:S01]  /*8980*/  FADD.FTZ R121, R124, R121 ;  /* 0x000000797c797221 */ /* 0x000fe20000010000 */
[----:B------:R-:W-:Y:S01]  /*8990*/  F2FP.F16.F32.PACK_AB R91, R164, R163 ;  /* 0x000000a3a45b723e */ /* 0x000fe200000000ff */
[----:B------:R-:W-:Y:S02]  /*89a0*/  FADD.FTZ R118, R118, R122 ;  /* 0x0000007a76767221 */ /* 0x000fe40000010000 */
[C---:B------:R-:W-:Y:S01]  /*89b0*/  HMMA.16816.F32 R4, R52.reuse, R60, R4 ;  /* 0x0000003c3404723c */ /* 0x040fe20000001804 */
[----:B------:R-:W-:Y:S02]  /*89c0*/  LDSM.16.MT88.4 R96, [R100+0x1c00] ;  /* 0x001c00006460783b */ /* 0x000fe40000004200 */
        /* <DEDUP_REMOVED lines=12> */
[C---:B------:R-:W-:Y:S08]  /*8a90*/  HMMA.16816.F32 R16, R52.reuse, R66, R16 ;  /* 0x000000423410723c */ /* 0x040ff00000001810 */
[C---:B------:R-:W-:Y:S08]  /*8aa0*/  HMMA.16816.F32 R20, R52.reuse, R68, R20 ;  /* 0x000000443414723c */ /* 0x040ff00000001814 */
[C---:B------:R-:W-:Y:S01]  /*8ab0*/  HMMA.16816.F32 R24, R52.reuse, R70, R24 ;  /* 0x000000463418723c */ /* 0x040fe20000001818 */
[----:B------:R-:W-:Y:S07]  /*8ac0*/  LDSM.16.MT88.4 R68, [R100+0xc00] ;  /* 0x000c00006444783b */ /* 0x000fee0000004200 */
[C---:B----4-:R-:W-:Y:S08]  /*8ad0*/  HMMA.16816.F32 R28, R52.reuse, R76, R28 ;  /* 0x0000004c341c723c */ /* 0x050ff0000000181c */
        /* <DEDUP_REMOVED lines=22> */
.L_x_9563:
        /* <DEDUP_REMOVED lines=11> */
.L_x_9584:
        /* <DEDUP_REMOVED lines=140> */
.L_x_9573:
[----:B------:R-:W-:Y:S05]  /*95b0*/  BSYNC.RECONVERGENT B0 ;  /* 0x0000000000007941 */ /* 0x000fea0003800200 */
.L_x_9572:
        /* <DEDUP_REMOVED lines=26> */
.L_x_9575:
[----:B------:R-:W-:Y:S05]  /*9760*/  BSYNC.RECONVERGENT B0 ;  /* 0x0000000000007941 */ /* 0x000fea0003800200 */
.L_x_9574:
        /* <DEDUP_REMOVED lines=14> */
.L_x_9577:
[----:B------:R-:W-:Y:S05]  /*9850*/  BSYNC.RECONVERGENT B0 ;  /* 0x0000000000007941 */ /* 0x000fea0003800200 */
.L_x_9576:
        /* <DEDUP_REMOVED lines=14> */
.L_x_9579:
[----:B------:R-:W-:Y:S05]  /*9940*/  BSYNC.RECONVERGENT B0 ;  /* 0x0000000000007941 */ /* 0x000fea0003800200 */
.L_x_9578:
[----:B---3--:R-:W-:Y:S02]  /*9950*/  MOV R8, R144 ;  /* 0x0000009000087202 */ /* 0x008fe40000000f00 */
[----:B------:R-:W-:-:S04]  /*9960*/  MOV R9, 0x0 ;  /* 0x0000000000097802 */ /* 0x000fc80000000f00 */
[----:B-12-45:R-:W-:Y:S05]  /*9970*/  @P6 RET.REL.NODEC R8 `(_ZN5flash24flash_fwd_splitkv_kernelI23Flash_fwd_kernel_traitsILi96ELi64ELi64ELi4ELb0ELb0EN7cutlass6half_tE19Flash_kernel_traitsILi96ELi64ELi64ELi4ES3_EELb0ELb0ELb1ELb0ELb0ELb1ELb1ELb0EEEvNS_16Flash_fwd_paramsE) ;  /* 0xffffff6408a06950 */ /* 0x036fea0003c3ffff */
        /* <DEDUP_REMOVED lines=11> */
[----:B-1----:R-:W-:Y:S05]  /*9a30*/  @P0 RET.REL.NODEC R2 `(_ZN5flash24flash_fwd_splitkv_kernelI23Flash_fwd_kernel_traitsILi96ELi64ELi64ELi4ELb0ELb0EN7cutlass6half_tE19Flash_kernel_traitsILi96ELi64ELi64ELi4ES3_EELb0ELb0ELb1ELb0ELb0ELb1ELb1ELb0EEEvNS_16Flash_fwd_paramsE) ;  /* 0xffffff6402700950 */ /* 0x002fea0003c3ffff */
[----:B------:R-:W-:Y:S01]  /*9a40*/  LEA R2, P0, R129, R60, 0x2 ;  /* 0x0000003c81027211 */ /* 0x000fe200078010ff */
[----:B------:R-:W-:-:S03]  /*9a50*/  IMAD.MOV.U32 R145, RZ, RZ, 0x0 ;  /* 0x00000000ff917424 */ /* 0x000fc600078e00ff */
[----:B------:R-:W-:-:S05]  /*9a60*/  LEA.HI.X R3, R129, R61, R52, 0x2, P0 ;  /* 0x0000003d81037211 */ /* 0x000fca00000f1434 */
[----:B------:R1:W-:Y:S02]  /*9a70*/  ST.E.128 desc[UR4][R2.64+0x4900], R4 ;  /* 0x0049000402007985 */ /* 0x0003e4000c101d04 */
[----:B-1----:R-:W-:Y:S05]  /*9a80*/  RET.REL.NODEC R144 `(_ZN5flash24flash_fwd_splitkv_kernelI23Flash_fwd_kernel_traitsILi96ELi64ELi64ELi4ELb0ELb0EN7cutlass6half_tE19Flash_kernel_traitsILi96ELi64ELi64ELi4ES3_EELb0ELb0ELb1ELb0ELb0ELb1ELb1ELb0EEEvNS_16Flash_fwd_paramsE) ;  /* 0xffffff64905c7950 */ /* 0x002fea0003c3ffff */
.L_x_9571:
[----:B------:R-:W-:Y:S01]  /*9a90*/  MOV R4, 0x1f ;  /* 0x0000001f00047802 */ /* 0x000fe20000000f00 */
[----:B------:R-:W-:Y:S01]  /*9aa0*/  IMAD.MOV.U32 R5, RZ, RZ, 0x2 ;  /* 0x00000002ff057424 */ /* 0x000fe200078e00ff */
[----:B------:R-:W-:Y:S01]  /*9ab0*/  MOV R7, R159 ;  /* 0x0000009f00077202 */ /* 0x000fe20000000f00 */
[----:B------:R-:W-:-:S07]  /*9ac0*/  IMAD.MOV.U32 R6, RZ, RZ, -0x1 ;  /* 0xffffffffff067424 */ /* 0x000fce00078e00ff */
[----:B-1---5:R-:W-:Y:S05]  /*9ad0*/  WARPSYNC.COLLECTIVE R6, `(.L_x_9580) ;  /* 0x0000000006087348 */ /* 0x022fea0003c00000 */
[----:B------:R2:W3:Y:S02]  /*9ae0*/  SHFL.BFLY P0, R4, R7, R5, R4 ;  /* 0x0c00000507047389 */ /* 0x0004e40000000004 */
[----:B-123-5:R-:W-:Y:S05]  /*9af0*/  ENDCOLLECTIVE ;  /* 0x000000000000791b */ /* 0x02efea0003800000 */
.L_x_9580:
        /* <DEDUP_REMOVED lines=8> */
.L_x_9581:
[----:B------:R-:W-:Y:S01]  /*9b80*/  MOV R8, R4 ;  /* 0x0000000400087202 */ /* 0x000fe20000000f00 */
[----:B------:R-:W-:Y:S01]  /*9b90*/  IMAD.MOV.U32 R7, RZ, RZ, R158 ;  /* 0x000000ffff077224 */ /* 0x000fe200078e009e */
[----:B------:R-:W-:Y:S02]  /*9ba0*/  MOV R4, 0x1f ;  /* 0x0000001f00047802 */ /* 0x000fe40000000f00 */
[----:B------:R-:W-:-:S07]  /*9bb0*/  MOV R5, 0x2 ;  /* 0x0000000200057802 */ /* 0x000fce0000000f00 */
[----:B------:R-:W-:Y:S05]  /*9bc0*/  WARPSYNC.COLLECTIVE R6, `(.L_x_9582) ;  /* 0x0000000006087348 */ /* 0x000fea0003c00000 */
[----:B------:R1:W2:Y:S02]  /*9bd0*/  SHFL.BFLY P0, R4, R7, R5, R4 ;  /* 0x0c00000507047389 */ /* 0x0002a40000000004 */
[----:B-12---:R-:W-:Y:S05]  /*9be0*/  ENDCOLLECTIVE ;  /* 0x000000000000791b */ /* 0x006fea0003800000 */
.L_x_9582:
[----:B------:R-:W-:Y:S01]  /*9bf0*/  FADD.FTZ R158, R4, R158 ;  /* 0x0000009e049e7221 */ /* 0x000fe20000010000 */
[----:B------:R-:W-:Y:S02]  /*9c00*/  MOV R4, 0x1f ;  /* 0x0000001f00047802 */ /* 0x000fe40000000f00 */
[----:B------:R-:W-:Y:S01]  /*9c10*/  MOV R5, 0x1 ;  /* 0x0000000100057802 */ /* 0x000fe20000000f00 */
[----:B------:R-:W-:-:S07]  /*9c20*/  IMAD.MOV.U32 R7, RZ, RZ, R158 ;  /* 0x000000ffff077224 */ /* 0x000fce00078e009e */
[----:B------:R-:W-:Y:S05]  /*9c30*/  WARPSYNC.COLLECTIVE R6, `(.L_x_9583) ;  /* 0x0000000006087348 */ /* 0x000fea0003c00000 */
[----:B------:R1:W2:Y:S02]  /*9c40*/  SHFL.BFLY P0, R4, R7, R5, R4 ;  /* 0x0c00000507047389 */ /* 0x0002a40000000004 */
[----:B-12---:R-:W-:Y:S05]  /*9c50*/  ENDCOLLECTIVE ;  /* 0x000000000000791b */ /* 0x006fea0003800000 */
.L_x_9583:
[----:B------:R-:W-:Y:S01]  /*9c60*/  FADD.FTZ R5, R159, R8 ;  /* 0x000000089f057221 */ /* 0x000fe20000010000 */
[----:B------:R-:W-:Y:S06]  /*9c70*/  BRA `(.L_x_9584) ;  /* 0xfffffff0001c7947 */ /* 0x000fec000383ffff */
.L_x_9585:
        /* <DEDUP_REMOVED lines=16> */
.L_x_11721:


//--------------------- .text._ZN5flash24flash_fwd_splitkv_kernelI23Flash_fwd_kernel_traitsILi96ELi64ELi64ELi4ELb0ELb0EN7cutlass6half_tE19Flash_kernel_traitsILi96ELi64ELi64ELi4ES3_EELb0ELb0ELb0ELb0ELb1ELb0ELb1ELb1EEEvNS_16Flash_fwd_paramsE --------------------------
	.section	.text._ZN5flash24flash_fwd_splitkv_kernelI23Flash_fwd_kernel_traitsILi96ELi64ELi64ELi4ELb0ELb0EN7cutlass6half_tE19Flash_kernel_traitsILi96ELi64ELi64ELi4ES3_EELb0ELb0ELb0ELb0ELb1ELb0ELb1ELb1EEEvNS_16Flash_fwd_paramsE,"ax",@progbits
	.align	128
        .global         _ZN5flash24flash_fwd_splitkv_kernelI23Flash_fwd_kernel_traitsILi96ELi64ELi64ELi4ELb0ELb0EN7cutlass6half_tE19Flash_kernel_traitsILi96ELi64ELi64ELi4ES3_EELb0ELb0ELb0ELb0ELb1ELb0ELb1ELb1EEEvNS_16Flash_fwd_paramsE
        .type           _ZN5flash24flash_fwd_splitkv_kernelI23Flash_fwd_kernel_traitsILi96ELi64ELi64ELi4ELb0ELb0EN7cutlass6half_tE19Flash_kernel_traitsILi96ELi64ELi64ELi4ES3_EELb0ELb0ELb0ELb0ELb1ELb0ELb1ELb1EEEvNS_16Flash_fwd_paramsE,@function
        .size           _ZN5flash24flash_fwd_splitkv_kernelI23Flash_fwd_kernel_traitsILi96ELi64ELi64ELi4ELb0ELb0EN7cutlass6half_tE19Flash_kernel_traitsILi96ELi64ELi64ELi4ES3_EELb0ELb0ELb0ELb0ELb1ELb0ELb1ELb1EEEvNS_16Flash_fwd_paramsE,(.L_x_11722 - _ZN5flash24flash_fwd_splitkv_kernelI23Flash_fwd_kernel_traitsILi96ELi64ELi64ELi4ELb0ELb0EN7cutlass6half_tE19Flash_kernel_traitsILi96ELi64ELi64ELi4ES3_EELb0ELb0ELb0ELb0ELb1ELb0ELb1ELb1EEEvNS_16Flash_fwd_paramsE)
        .other          _ZN5flash24flash_fwd_splitkv_kernelI23Flash_fwd_kernel_traitsILi96ELi64ELi64ELi4ELb0ELb0EN7cutlass6half_tE19Flash_kernel_traitsILi96ELi64ELi64ELi4ES3_EELb0ELb0ELb0ELb0ELb1ELb0ELb1ELb1EEEvNS_16Flash_fwd_paramsE,@"STO_CUDA_ENTRY STV_DEFAULT"
_ZN5flash24flash_fwd_splitkv_kernelI23Flash_fwd_kernel_traitsILi96ELi64ELi64ELi4ELb0ELb0EN7cutlass6half_tE19Flash_kernel_traitsILi96ELi64ELi64ELi4ES3_EELb0ELb0ELb0ELb0ELb1ELb0ELb1ELb1EEEvNS_16Flash_fwd_paramsE:
.text._ZN5flash24flash_fwd_splitkv_kernelI23Flash_fwd_kernel_traitsILi96ELi64ELi64ELi4ELb0ELb0EN7cutlass6half_tE19Flash_kernel_traitsILi96ELi64ELi64ELi4ES3_EELb0ELb0ELb0ELb0ELb1ELb0ELb1ELb1EEEvNS_16Flash_fwd_paramsE:
        /* <DEDUP_REMOVED lines=29> */
[----:B------:R-:W-:Y:S05]  /*01d0*/  CALL.REL.NOINC `($_ZN5flash24flash_fwd_splitkv_kernelI23Flash_fwd_kernel_traitsILi96ELi64ELi64ELi4ELb0ELb0EN7cutlass6half_tE19Flash_kernel_traitsILi96ELi64ELi64ELi4ES3_EELb0ELb0ELb0ELb0ELb1ELb0ELb1ELb1EEEvNS_16Flash_fwd_paramsE$_ZN5flash30compute_attn_1rowblock_splitkvI23Flash_fwd_kernel_traitsILi96ELi64ELi64ELi4ELb0ELb0EN7cutlass6half_tE19Flash_kernel_traitsILi96ELi64ELi64ELi4ES3_EELb0ELb0ELb0ELb0ELb1ELb0ELb1ELb1ENS_16Flash_fwd_paramsEEEvRKT8_iiiii) ;  /* 0x0000000000087944 */ /* 0x000fea0003c00000 */
[----:B------:R-:W-:Y:S05]  /*01e0*/  BSYNC.RECONVERGENT B3 ;  /* 0x0000000000037941 */ /* 0x000fea0003800200 */
.L_x_9586:
[----:B------:R-:W-:Y:S05]  /*01f0*/  EXIT ;  /* 0x000000000000794d */ /* 0x000fea0003800000 */
        .type           $_ZN5flash24flash_fwd_splitkv_kernelI23Flash_fwd_kernel_traitsILi96ELi64ELi64ELi4ELb0ELb0EN7cutlass6half_tE19Flash_kernel_traitsILi96ELi64ELi64ELi4ES3_EELb0ELb0ELb0ELb0ELb1ELb0ELb1ELb1EEEvNS_16Flash_fwd_paramsE$_ZN5flash30compute_attn_1rowblock_splitkvI23Flash_fwd_kernel_traitsILi96ELi64ELi64ELi4ELb0ELb0EN7cutlass6half_tE19Flash_kernel_traitsILi96ELi64ELi64ELi4ES3_EELb0ELb0ELb0ELb0ELb1ELb0ELb1ELb1ENS_16Flash_fwd_paramsEEEvRKT8_iiiii,@function
        .size           $_ZN5flash24flash_fwd_splitkv_kernelI23Flash_fwd_kernel_traitsILi96ELi64ELi64ELi4ELb0ELb0EN7cutlass6half_tE19Flash_kernel_traitsILi96ELi64ELi64ELi4ES3_EELb0ELb0ELb0ELb0ELb1ELb0ELb1ELb1EEEvNS_16Flash_fwd_paramsE$_ZN5flash30compute_attn_1rowblock_splitkvI23Flash_fwd_kernel_traitsILi96ELi64ELi64ELi4ELb0ELb0EN7cutlass6half_tE19Flash_kernel_traitsILi96ELi64ELi64ELi4ES3_EELb0ELb0ELb0ELb0ELb1ELb0ELb1ELb1ENS_16Flash_fwd_paramsEEEvRKT8_iiiii,(.L_x_11722 - $_ZN5flash24flash_fwd_splitkv_kernelI23Flash_fwd_kernel_traitsILi96ELi64ELi64ELi4ELb0ELb0EN7cutlass6half_tE19Flash_kernel_traitsILi96ELi64ELi64ELi4ES3_EELb0ELb0ELb0ELb0ELb1ELb0ELb1ELb1EEEvNS_16Flash_fwd_paramsE$_ZN5flash30compute_attn_1rowblock_splitkvI23Flash_fwd_kernel_traitsILi96ELi64ELi64ELi4ELb0ELb0EN7cutlass6half_tE19Flash_kernel_traitsILi96ELi64ELi64ELi4ES3_EELb0ELb0ELb0ELb0ELb1ELb0ELb1ELb1ENS_16Flash_fwd_paramsEEEvRKT8_iiiii)
$_ZN5flash24flash_fwd_splitkv_kernelI23Flash_fwd_kernel_traitsILi96ELi64ELi64ELi4ELb0ELb0EN7cutlass6half_tE19Flash_kernel_traitsILi96ELi64ELi64ELi4ES3_EELb0ELb0ELb0ELb0ELb1ELb0ELb1ELb1EEEvNS_16Flash_fwd_paramsE$_ZN5flash30compute_attn_1rowblock_splitkvI23Flash_fwd_kernel_traitsILi96ELi64ELi64ELi4ELb0ELb0EN7cutlass6half_tE19Flash_kernel_traitsILi96ELi64ELi64ELi4ES3_EELb0ELb0ELb0ELb0ELb1ELb0ELb1ELb1ENS_16Flash_fwd_paramsEEEvRKT8_iiiii:
        /* <DEDUP_REMOVED lines=39> */
.L_x_9588:
[----:B------:R-:W-:Y:S05]  /*0470*/  BSYNC.RECONVERGENT B0 ;  /* 0x0000000000007941 */ /* 0x000fea0003800200 */
.L_x_9587:
[----:B------:R-:W-:Y:S04]  /*0480*/  BSSY.RECONVERGENT B0, `(.L_x_9589) ;  /* 0x0000007000007945 */ /* 0x000fe80003800200 */
[----:B------:R-:W-:Y:S05]  /*0490*/  @!P3 BRA `(.L_x_9590) ;  /* 0x000000000014b947 */ /* 0x000fea0003800000 */
[----:B-----5:R-:W4:Y:S02]  /*04a0*/  LD.E.U8 R0, desc[UR4][R84.64+0x1b2] ;  /* 0x0001b20454007980 */ /* 0x020f24000c101100 */
[----:B----4-:R-:W-:-:S13]  /*04b0*/  ISETP.NE.AND P1, PT, R0, RZ, PT ;  /* 0x000000ff0000720c */ /* 0x010fda0003f25270 */
[----:B------:R-:W4:Y:S02]  /*04c0*/  @P1 LD.E R3, desc[UR4][R10.64+0x4] ;  /* 0x000004040a031980 */ /* 0x000f24000c101900 */
[----:B----4-:R-:W-:-:S06]  /*04d0*/  @P1 IADD3 R0, PT, PT, R3, -R20, RZ ;  /* 0x8000001403001210 */ /* 0x010fcc0007ffe0ff */
[----:B------:R4:W5:Y:S02]  /*04e0*/  @!P1 LD.E R0, desc[UR4][R10.64] ;  /* 0x000000040a009980 */ /* 0x000964000c101900 */
.L_x_9590:
[----:B------:R-:W-:Y:S05]  /*04f0*/  BSYNC.RECONVERGENT B0 ;  /* 0x0000000000007941 */ /* 0x000fea0003800200 */
.L_x_9589:
        /* <DEDUP_REMOVED lines=9> */
.L_x_9592:
[----:B------:R-:W5:Y:S01]  /*0590*/  LD.E.64 R2, desc[UR4][R84.64+0x108] ;  /* 0x0001080454027980 */ /* 0x000f62000c101b00 */
[----:B------:R-:W-:Y:S01]  /*05a0*/  BSSY.RECONVERGENT B0, `(.L_x_9594) ;  /* 0x0000006000007945 */ /* 0x000fe20003800200 */
[----:B------:R-:W-:Y:S01]  /*05b0*/  IMAD.MOV.U32 R0, RZ, RZ, RZ ;  /* 0x000000ffff007224 */ /* 0x000fe200078e00ff */
[----:B-----5:R-:W-:-:S04]  /*05c0*/  ISETP.NE.U32.AND P0, PT, R2, RZ, PT ;  /* 0x000000ff0200720c */ /* 0x020fc80003f05070 */
[----:B------:R-:W-:-:S13]  /*05d0*/  ISETP.NE.AND.EX P0, PT, R3, RZ, PT, P0 ;  /* 0x000000ff0300720c */ /* 0x000fda0003f05300 */
[----:B------:R-:W-:Y:S05]  /*05e0*/  @!P0 BRA `(.L_x_9595) ;  /* 0x0000000000048947 */ /* 0x000fea0003800000 */
[----:B------:R1:W5:Y:S02]  /*05f0*/  LD.E R0, desc[UR4][R84.64+0xbc] ;  /* 0x0000bc0454007980 */ /* 0x000364000c101900 */
.L_x_9595:
[----:B------:R-:W-:Y:S05]  /*0600*/  BSYNC.RECONVERGENT B0 ;  /* 0x0000000000007941 */ /* 0x000fea0003800200 */
.L_x_9594:
[----:B-----5:R-:W-:Y:S02]  /*0610*/  IADD3 R81, PT, PT, R89, R0, RZ ;  /* 0x0000000059517210 */ /* 0x020fe40007ffe0ff */
.L_x_9593:
[----:B------:R-:W-:Y:S05]  /*0620*/  BSYNC.RECONVERGENT B1 ;  /* 0x0000000000017941 */ /* 0x000fea0003800200 */
.L_x_9591:
[----:B------:R-:W-:Y:S01]  /*0630*/  IMAD.SHL.U32 R90, R109, 0x40, RZ ;  /* 0x000000406d5a7824 */ /* 0x000fe200078e00ff */
[----:B------:R-:W-:Y:S01]  /*0640*/  MOV R2, R108 ;  /* 0x0000006c00027202 */ /* 0x000fe20000000f00 */
[----:B------:R-:W-:-:S03]  /*0650*/  IMAD.MOV.U32 R3, RZ, RZ, 0x0 ;  /* 0x00000000ff037424 */ /* 0x000fc600078e00ff */
[----:B------:R-:W-:-:S13]  /*0660*/  ISETP.GT.AND P0, PT, R111, R90, PT ;  /* 0x0000005a6f00720c */ /* 0x000fda0003f04270 */
[----:B-1234-:R-:W-:Y:S05]  /*0670*/  @!P0 RET.REL.NODEC R2 `(_ZN5flash24flash_fwd_splitkv_kernelI23Flash_fwd_kernel_traitsILi96ELi64ELi64ELi4ELb0ELb0EN7cutlass6half_tE19Flash_kernel_traitsILi96ELi64ELi64ELi4ES3_EELb0ELb0ELb0ELb0ELb1ELb0ELb1ELb1EEEvNS_16Flash_fwd_paramsE) ;  /* 0xfffffff802608950 */ /* 0x01efea0003c3ffff */
        /* <DEDUP_REMOVED lines=66> */
[----:B------:R-:W-:Y:S01]  /*0aa0*/  IADD3 R5, P0, PT, R3, R4, RZ ;  /* 0x0000000403057210 */ /* 0x000fe20007f1e0ff */
        /* <DEDUP_REMOVED lines=24> */
[----:B-1----:R-:W-:Y:S05]  /*0c30*/  @P1 RET.REL.NODEC R108 `(_ZN5flash24flash_fwd_splitkv_kernelI23Flash_fwd_kernel_traitsILi96ELi64ELi64ELi4ELb0ELb0EN7cutlass6half_tE19Flash_kernel_traitsILi96ELi64ELi64ELi4ES3_EELb0ELb0ELb0ELb0ELb1ELb0ELb1ELb1EEEvNS_16Flash_fwd_paramsE) ;  /* 0xfffffff06cf01950 */ /* 0x002fea0003c3ffff */
[----:B------:R-:W-:Y:S02]  /*0c40*/  MOV R5, 0xff800000 ;  /* 0xff80000000057802 */ /* 0x000fe40000000f00 */
[----:B------:R-:W-:-:S03]  /*0c50*/  MOV R109, 0x0 ;  /* 0x00000000006d7802 */ /* 0x000fc60000000f00 */
[----:B------:R1:W-:Y:S02]  /*0c60*/  ST.E desc[UR4][R2.64+0xc0], R5 ;  /* 0x0000c00502007985 */ /* 0x0003e4000c101904 */
[----:B-1----:R-:W-:Y:S05]  /*0c70*/  RET.REL.NODEC R108 `(_ZN5flash24flash_fwd_splitkv_kernelI23Flash_fwd_kernel_traitsILi96ELi64ELi64ELi4ELb0ELb0EN7cutlass6half_tE19Flash_kernel_traitsILi96ELi64ELi64ELi4ES3_EELb0ELb0ELb0ELb0ELb1ELb0ELb1ELb1EEEvNS_16Flash_fwd_paramsE) ;  /* 0xfffffff06ce07950 */ /* 0x002fea0003c3ffff */
.L_x_9596:
        /* <DEDUP_REMOVED lines=20> */
[----:B------:R-:W5:Y:S01]  /*0dc0*/  LD.E.64 R28, desc[UR4][R18.64+0x58] ;  /* 0x00005804121c7980 */ /* 0x000f62000c101b00 */
[----:B--2---:R-:W-:-:S04]  /*0dd0*/  IABS R4, R13 ;  /* 0x0000000d00047213 */ /* 0x004fc80000000000 */
[----:B------:R-:W2:Y:S08]  /*0de0*/  I2F.RP R5, R4 ;  /* 0x0000000400057306 */ /* 0x000eb00000209400 */
[----:B--2--5:R-:W2:Y:S02]  /*0df0*/  MUFU.RCP R14, R5 ;  /* 0x00000005000e7308 */ /* 0x024ea40000001000 */
        /* <DEDUP_REMOVED lines=18> */
[----:B------:R-:W2:Y:S01]  /*0f20*/  LD.E.64 R4, desc[UR4][R18.64+0x38] ;  /* 0x0000380412047980 */ /* 0x000ea2000c101b00 */
[----:B------:R-:W-:Y:S01]  /*0f30*/  ISETP.NE.AND P2, PT, R13, RZ, PT ;  /* 0x000000ff0d00720c */ /* 0x000fe20003f45270 */
[-C--:B---3--:R-:W-:Y:S02]  /*0f40*/  IMAD R2, R11, R115.reuse, RZ ;  /* 0x000000730b027224 */ /* 0x088fe400078e02ff */
[----:B------:R-:W-:-:S04]  /*0f50*/  IMAD.WIDE.U32 R10, R10, R115, RZ ;  /* 0x000000730a0a7225 */ /* 0x000fc800078e00ff */
[----:B------:R-:W-:Y:S02]  /*0f60*/  IMAD.IADD R117, R11, 0x1, R2 ;  /* 0x000000010b757824 */ /* 0x000fe400078e0202 */
[----:B------:R-:W-:Y:S01]  /*0f70*/  @P0 IADD3 R12, PT, PT, R12, 0x1, RZ ;  /* 0x000000010c0c0810 */ /* 0x000fe20007ffe0ff */
[----:B------:R-:W5:Y:S01]  /*0f80*/  LD.E.64 R2, desc[UR4][R18.64+0x40] ;  /* 0x0000400412027980 */ /* 0x000f62000c101b00 */
[----:B------:R-:W-:Y:S02]  /*0f90*/  LEA R116, P0, R10, R120, 0x2 ;  /* 0x000000780a747211 */ /* 0x000fe400078010ff */
        /* <DEDUP_REMOVED lines=28> */
[----:B------:R-:W-:Y:S02]  /*1160*/  @P2 IADD3 R7, PT, PT, R7, 0x1, RZ ;  /* 0x0000000107072810 */ /* 0x000fe40007ffe0ff */
[----:B------:R-:W-:Y:S02]  /*1170*/  SHF.R.S32.HI R11, RZ, 0x1f, R16 ;  /* 0x0000001fff0b7819 */ /* 0x000fe40000011410 */
[----:B------:R-:W-:-:S05]  /*1180*/  MOV R13, R7 ;  /* 0x00000007000d7202 */ /* 0x000fca0000000f00 */
[----:B------:R-:W-:Y:S01]  /*1190*/  @!P0 IMAD.MOV R13, RZ, RZ, -R13 ;  /* 0x000000ffff0d8224 */ /* 0x000fe200078e0a0d */
[----:B------:R-:W-:Y:S01]  /*11a0*/  @!P1 LOP3.LUT R13, RZ, R0, RZ, 0x33, !PT ;  /* 0x00000000ff0d9212 */ /* 0x000fe200078e33ff */
[----:B--2---:R-:W-:-:S04]  /*11b0*/  IMAD R7, R5, R16, RZ ;  /* 0x0000001005077224 */ /* 0x004fc800078e02ff */
        /* <DEDUP_REMOVED lines=19> */
.L_x_9598:
        /* <DEDUP_REMOVED lines=31> */
[----:B------:R-:W-:Y:S01]  /*14e0*/  @!P2 IADD3 R27, PT, PT, R27, R6, RZ ;  /* 0x000000061b1ba210 */ /* 0x000fe20007ffe0ff */
[----:B------:R-:W-:Y:S01]  /*14f0*/  @!P1 IMAD.IADD R8, R8, 0x1, -R7 ;  /* 0x0000000108089824 */ /* 0x000fe200078e0a07 */
[----:B------:R-:W-:Y:S02]  /*1500*/  @!P2 SHF.R.S32.HI R6, RZ, 0x1f, R14 ;  /* 0x0000001fff06a819 */ /* 0x000fe4000001140e */
[----:B------:R-:W-:Y:S02]  /*1510*/  @P2 IADD3 R11, PT, PT, R15, R20, RZ ;  /* 0x000000140f0b2210 */ /* 0x000fe40007ffe0ff */
[----:B------:R-:W-:Y:S01]  /*1520*/  ISETP.GE.U32.AND P5, PT, R8, R7, PT ;  /* 0x000000070800720c */ /* 0x000fe20003fa6070 */
[C---:B------:R-:W-:Y:S01]  /*1530*/  @!P2 IMAD R13, R16.reuse, R6, R13 ;  /* 0x00000006100da224 */ /* 0x040fe200078e020d */
[----:B------:R-:W-:Y:S01]  /*1540*/  LOP3.LUT R7, R113, R0, RZ, 0x3c, !PT ;  /* 0x0000000071077212 */ /* 0x000fe200078e3cff */
[----:B------:R-:W-:Y:S01]  /*1550*/  @!P2 IMAD.WIDE.U32 R16, R16, R14, R26 ;  /* 0x0000000e1010a225 */ /* 0x000fe200078e001a */
[----:B------:R-:W-:-:S02]  /*1560*/  ISETP.NE.AND P3, PT, R0, RZ, PT ;  /* 0x000000ff0000720c */ /* 0x000fc40003f65270 */
[----:B------:R-:W-:Y:S01]  /*1570*/  ISETP.GE.AND P0, PT, R7, RZ, PT ;  /* 0x000000ff0700720c */ /* 0x000fe20003f06270 */
[-C--:B------:R-:W-:Y:S01]  /*1580*/  @P2 IMAD.WIDE.U32 R26, R4, R11.reuse, RZ ;  /* 0x0000000b041a2225 */ /* 0x080fe200078e00ff */
[----:B------:R-:W-:Y:S02]  /*1590*/  @!P2 MOV R12, R16 ;  /* 0x00000010000ca202 */ /* 0x000fe40000000f00 */
[----:B------:R-:W-:Y:S01]  /*15a0*/  LEA R16, R88, 0xffffffc0, 0x6 ;  /* 0xffffffc058107811 */ /* 0x000fe200078e30ff */
[----:B------:R-:W-:Y:S01]  /*15b0*/  @P2 IMAD R6, R5, R11, RZ ;  /* 0x0000000b05062224 */ /* 0x000fe200078e02ff */
[----:B------:R-:W-:Y:S02]  /*15c0*/  @!P1 IADD3 R10, PT, PT, R10, 0x1, RZ ;  /* 0x000000010a0a9810 */ /* 0x000fe40007ffe0ff */
[----:B------:R-:W-:Y:S01]  /*15d0*/  @!P2 IADD3 R13, PT, PT, R17, R13, RZ ;  /* 0x0000000d110da210 */ /* 0x000fe20007ffe0ff */
        /* <DEDUP_REMOVED lines=33> */
.L_x_9599:
[----:B------:R-:W-:Y:S05]  /*17f0*/  BSYNC.RECONVERGENT B0 ;  /* 0x0000000000007941 */ /* 0x000fea0003800200 */
.L_x_9597:
        /* <DEDUP_REMOVED lines=22> */
[----:B------:R-:W-:Y:S01]  /*1960*/  IMAD.MOV.U32 R17, RZ, RZ, RZ ;  /* 0x000000ffff117224 */ /* 0x000fe200078e00ff */
[----:B------:R-:W-:-:S04]  /*1970*/  SHF.L.U32 R6, R77, 0x3, RZ ;  /* 0x000000034d067819 */ /* 0x000fc800000006ff */
[----:B------:R-:W-:Y:S01]  /*1980*/  LOP3.LUT R30, R6, 0x18, RZ, 0xc0, !PT ;  /* 0x00000018061e7812 */ /* 0x000fe200078ec0ff */
[----:B------:R1:W5:Y:S06]  /*1990*/  @P4 LD.E R17, desc[UR4][R34.64] ;  /* 0x0000000422114980 */ /* 0x00036c000c101900 */
[----:B------:R-:W-:-:S05]  /*19a0*/  @!P3 IMAD.IADD R21, R21, 0x1, -R8 ;  /* 0x000000011515b824 */ /* 0x000fca00078e0a08 */
[----:B------:R-:W-:Y:S02]  /*19b0*/  ISETP.GE.U32.AND P4, PT, R21, R8, PT ;  /* 0x000000081500720c */ /* 0x000fe40003f86070 */
[----:B------:R-:W-:Y:S02]  /*19c0*/  LOP3.LUT R8, R113, R0, RZ, 0x3c, !PT ;  /* 0x0000000071087212 */ /* 0x000fe400078e3cff */
[----:B------:R-:W-:Y:S02]  /*19d0*/  @!P3 IADD3 R23, PT, PT, R23, 0x1, RZ ;  /* 0x000000011717b810 */ /* 0x000fe40007ffe0ff */
[----:B------:R-:W-:Y:S01]  /*19e0*/  ISETP.GE.AND P2, PT, R8, RZ, PT ;  /* 0x000000ff0800720c */ /* 0x000fe20003f46270 */
[----:B-----5:R-:W-:Y:S01]  /*19f0*/  IMAD R11, R11, R2, RZ ;  /* 0x000000020b0b7224 */ /* 0x020fe200078e02ff */
[----:B-1----:R-:W-:-:S05]  /*1a00*/  IADD3 R34, P1, PT, R30, R22, RZ ;  /* 0x000000161e227210 */ /* 0x002fca0007f3e0ff */
[----:B------:R-:W-:Y:S01]  /*1a10*/  IMAD.X R35, RZ, RZ, R20, P1 ;  /* 0x000000ffff237224 */ /* 0x000fe200008e0614 */
[----:B------:R-:W-:Y:S01]  /*1a20*/  ISETP.NE.AND P1, PT, R0, RZ, PT ;  /* 0x000000ff0000720c */ /* 0x000fe20003f25270 */
[----:B------:R-:W-:Y:S02]  /*1a30*/  @P4 VIADD R23, R23, 0x1 ;  /* 0x0000000117174836 */ /* 0x000fe40000000000 */
[C---:B------:R-:W-:Y:S02]  /*1a40*/  IMAD R11, R16.reuse, R3, R11 ;  /* 0x00000003100b7224 */ /* 0x040fe400078e020b */
[----:B------:R-:W-:-:S04]  /*1a50*/  IMAD.WIDE.U32 R34, R16, R2, R34 ;  /* 0x0000000210227225 */ /* 0x000fc800078e0022 */
[----:B------:R-:W-:Y:S01]  /*1a60*/  IMAD.MOV.U32 R8, RZ, RZ, R23 ;  /* 0x000000ffff087224 */ /* 0x000fe200078e0017 */
[----:B------:R-:W-:Y:S01]  /*1a70*/  IADD3 R23, PT, PT, R35, R11, RZ ;  /* 0x0000000b23177210 */ /* 0x000fe20007ffe0ff */
[----:B------:R-:W-:Y:S02]  /*1a80*/  IMAD.MOV.U32 R22, RZ, RZ, R34 ;  /* 0x000000ffff167224 */ /* 0x000fe400078e0022 */
[----:B------:R-:W-:Y:S01]  /*1a90*/  @!P2 IMAD.MOV R8, RZ, RZ, -R8 ;  /* 0x000000ffff08a224 */ /* 0x000fe200078e0a08 */
[----:B------:R-:W-:Y:S02]  /*1aa0*/  @!P1 LOP3.LUT R8, RZ, R0, RZ, 0x33, !PT ;  /* 0x00000000ff089212 */ /* 0x000fe400078e33ff */
[----:B------:R-:W-:Y:S02]  /*1ab0*/  SHF.R.S32.HI R11, RZ, 0x1f, R113 ;  /* 0x0000001fff0b7819 */ /* 0x000fe40000011471 */
[----:B------:R-:W-:Y:S01]  /*1ac0*/  SHF.R.S32.HI R0, RZ, 0x1f, R8 ;  /* 0x0000001fff007819 */ /* 0x000fe20000011408 */
[----:B------:R-:W-:Y:S01]  /*1ad0*/  IMAD.WIDE.U32 R22, R8, R28, R22 ;  /* 0x0000001c08167225 */ /* 0x000fe200078e0016 */
[----:B------:R-:W1:Y:S01]  /*1ae0*/  S2R R65, SR_CgaCtaId ;  /* 0x0000000000417919 */ /* 0x000e620000008800 */
[----:B------:R-:W-:-:S02]  /*1af0*/  SHF.R.U32.HI R132, RZ, 0x2, R77 ;  /* 0x00000002ff847819 */ /* 0x000fc4000001164d */
[----:B------:R-:W-:-:S03]  /*1b00*/  IMAD.MOV.U32 R133, RZ, RZ, RZ ;  /* 0x000000ffff857224 */ /* 0x000fc600078e00ff */
[----:B------:R-:W-:Y:S02]  /*1b10*/  IMAD R107, R5, R132, RZ ;  /* 0x00000084056b7224 */ /* 0x000fe400078e02ff */
[----:B------:R-:W-:Y:S01]  /*1b20*/  IMAD.SHL.U32 R76, R88, 0x40, RZ ;  /* 0x00000040584c7824 */ /* 0x000fe200078e00ff */
[----:B------:R-:W-:Y:S01]  /*1b30*/  SHF.L.U64.HI R104, R4, 0x5, R5 ;  /* 0x0000000504687819 */ /* 0x000fe20000010205 */
[----:B------:R-:W-:Y:S01]  /*1b40*/  VIADD R112, R88, 0xffffffff ;  /* 0xffffffff58707836 */ /* 0x000fe20000000000 */
[----:B------:R-:W-:Y:S01]  /*1b50*/  SHF.L.U32 R103, R4, 0x5, RZ ;  /* 0x0000000504677819 */ /* 0x000fe200000006ff */
[----:B------:R-:W-:Y:S01]  /*1b60*/  VIADD R110, R76, 0xffffffc0 ;  /* 0xffffffc04c6e7836 */ /* 0x000fe20000000000 */
[C---:B------:R-:W-:Y:S02]  /*1b70*/  SHF.L.U64.HI R86, R2.reuse, 0x5, R3 ;  /* 0x0000000502567819 */ /* 0x040fe40000010203 */
[----:B------:R-:W-:Y:S01]  /*1b80*/  SHF.L.U32 R87, R2, 0x5, RZ ;  /* 0x0000000502577819 */ /* 0x000fe200000006ff */
[----:B--2---:R-:W-:-:S04]  /*1b90*/  @P0 IMAD.WIDE.U32 R36, R24, R9, RZ ;  /* 0x0000000918240225 */ /* 0x004fc800078e00ff */
[----:B------:R-:W-:Y:S02]  /*1ba0*/  @P0 IMAD R20, R25, R9, RZ ;  /* 0x0000000919140224 */ /* 0x000fe400078e02ff */
[-C--:B---3--:R-:W-:Y:S02]  /*1bb0*/  @!P0 IMAD R16, R33, R115.reuse, RZ ;  /* 0x0000007321108224 */ /* 0x088fe400078e02ff */
[----:B------:R-:W-:-:S04]  /*1bc0*/  @!P0 IMAD.WIDE.U32 R32, R32, R115, RZ ;  /* 0x0000007320208225 */ /* 0x000fc800078e00ff */
[----:B------:R-:W-:Y:S02]  /*1bd0*/  @!P0 IMAD.MOV.U32 R9, RZ, RZ, R32 ;  /* 0x000000ffff098224 */ /* 0x000fe400078e0020 */
[----:B------:R-:W-:Y:S01]  /*1be0*/  @P0 IMAD.MOV.U32 R9, RZ, RZ, R36 ;  /* 0x000000ffff090224 */ /* 0x000fe200078e0024 */
[----:B------:R-:W-:Y:S01]  /*1bf0*/  @!P0 IADD3 R16, PT, PT, R33, R16, RZ ;  /* 0x0000001021108210 */ /* 0x000fe20007ffe0ff */
[----:B------:R-:W-:Y:S01]  /*1c00*/  IMAD R21, R27, R113, RZ ;  /* 0x000000711b157224 */ /* 0x000fe200078e02ff */
[----:B------:R-:W-:Y:S02]  /*1c10*/  @P0 IADD3 R16, PT, PT, R37, R20, RZ ;  /* 0x0000001425100210 */ /* 0x000fe40007ffe0ff */
[----:B------:R-:W-:Y:S02]  /*1c20*/  LOP3.LUT R20, R6, 0xc0, RZ, 0xc0, !PT ;  /* 0x000000c006147812 */ /* 0x000fe400078ec0ff */
[----:B------:R-:W-:Y:S01]  /*1c30*/  IADD3 R32, P1, PT, R30, R9, RZ ;  /* 0x000000091e207210 */ /* 0x000fe20007f3e0ff */
[----:B------:R-:W-:-:S02]  /*1c40*/  IMAD R9, R29, R8, RZ ;  /* 0x000000081d097224 */ /* 0x000fc400078e02ff */
[----:B------:R-:W-:Y:S01]  /*1c50*/  IMAD R11, R26, R11, R21 ;  /* 0x0000000b1a0b7224 */ /* 0x000fe200078e0215 */
[----:B------:R-:W-:Y:S01]  /*1c60*/  LOP3.LUT R21, R20, 0x18, R77, 0xf8, !PT ;  /* 0x0000001814157812 */ /* 0x000fe200078ef84d */
[----:B------:R-:W-:Y:S02]  /*1c70*/  IMAD R9, R0, R28, R9 ;  /* 0x0000001c00097224 */ /* 0x000fe400078e0209 */
[----:B------:R-:W-:Y:S01]  /*1c80*/  IMAD.MOV.U32 R20, RZ, RZ, R22 ;  /* 0x000000ffff147224 */ /* 0x000fe200078e0016 */
[----:B------:R-:W-:Y:S02]  /*1c90*/  IADD3 R22, P0, PT, R30, R10, RZ ;  /* 0x0000000a1e167210 */ /* 0x000fe40007f1e0ff */
[----:B------:R-:W-:Y:S02]  /*1ca0*/  SHF.R.S32.HI R10, RZ, 0x1f, R89 ;  /* 0x0000001fff0a7819 */ /* 0x000fe40000011459 */
[----:B------:R-:W-:Y:S01]  /*1cb0*/  LOP3.LUT R27, R21, 0x18, R6, 0x78, !PT ;  /* 0x00000018151b7812 */ /* 0x000fe200078e7806 */
[----:B------:R-:W-:Y:S01]  /*1cc0*/  IMAD.IADD R21, R23, 0x1, R9 ;  /* 0x0000000117157824 */ /* 0x000fe200078e0209 */
[----:B------:R-:W-:-:S02]  /*1cd0*/  LEA.HI R10, R10, R89, RZ, 0x6 ;  /* 0x000000590a0a7211 */ /* 0x000fc400078f30ff */
[----:B------:R-:W-:Y:S01]  /*1ce0*/  IADD3.X R23, PT, PT, RZ, R7, RZ, P0, !PT ;  /* 0x00000007ff177210 */ /* 0x000fe200007fe4ff */
[----:B------:R-:W-:Y:S02]  /*1cf0*/  IMAD R7, R3, R132, RZ ;  /* 0x0000008403077224 */ /* 0x000fe400078e02ff */
[----:B------:R-:W-:Y:S01]  /*1d00*/  IMAD.WIDE.U32 R20, R132, R2, R20 ;  /* 0x0000000284147225 */ /* 0x000fe200078e0014 */
[----:B------:R-:W-:-:S03]  /*1d10*/  SHF.R.S32.HI R10, RZ, 0x6, R10 ;  /* 0x00000006ff0a7819 */ /* 0x000fc6000001140a */
[----:B------:R-:W-:Y:S01]  /*1d20*/  IMAD.X R33, RZ, RZ, R16, P1 ;  /* 0x000000ffff217224 */ /* 0x000fe200008e0610 */
[----:B----4-:R-:W-:Y:S01]  /*1d30*/  LEA R118, P0, R20, R12, 0x1 ;  /* 0x0000000c14767211 */ /* 0x010fe200078008ff */
[----:B------:R-:W-:Y:S01]  /*1d40*/  IMAD.IADD R7, R21, 0x1, R7 ;  /* 0x0000000115077824 */ /* 0x000fe200078e0207 */
[----:B------:R-:W-:Y:S01]  /*1d50*/  LOP3.LUT R6, R27, 0x1f20, R6, 0xf8, !PT ;  /* 0x00001f201b067812 */ /* 0x000fe200078ef806 */
[----:B------:R-:W-:Y:S01]  /*1d60*/  IMAD.WIDE.U32 R28, R113, R26, R32 ;  /* 0x0000001a711c7225 */ /* 0x000fe200078e0020 */
[----:B------:R-:W-:-:S03]  /*1d70*/  VIMNMX R91, PT, PT, R105, R10, !PT ;  /* 0x0000000a695b7248 */ /* 0x000fc60007fe0100 */
[----:B------:R-:W-:Y:S01]  /*1d80*/  IMAD.WIDE.U32 R26, R109, 0x40, R132 ;  /* 0x000000406d1a7825 */ /* 0x000fe200078e0084 */
[----:B------:R-:W-:Y:S02]  /*1d90*/  LEA.HI.X R119, R20, R13, R7, 0x1, P0 ;  /* 0x0000000d14777211 */ /* 0x000fe400000f0c07 */
[----:B------:R-:W-:Y:S01]  /*1da0*/  ISETP.GT.AND P0, PT, R88, R91, PT ;  /* 0x0000005b5800720c */ /* 0x000fe20003f04270 */
[----:B------:R-:W-:Y:S01]  /*1db0*/  IMAD R9, R27, R24, RZ ;  /* 0x000000181b097224 */ /* 0x000fe200078e02ff */
[----:B------:R-:W-:Y:S01]  /*1dc0*/  IADD3 R29, PT, PT, R29, R11, RZ ;  /* 0x0000000b1d1d7210 */ /* 0x000fe20007ffe0ff */
[C---:B------:R-:W-:Y:S01]  /*1dd0*/  IMAD.SHL.U32 R78, R24.reuse, 0x20, RZ ;  /* 0x00000020184e7824 */ /* 0x040fe200078e00ff */
[----:B------:R-:W-:Y:S01]  /*1de0*/  SHF.L.U64.HI R83, R24, 0x5, R25 ;  /* 0x0000000518537819 */ /* 0x000fe20000010219 */
[----:B------:R-:W-:Y:S01]  /*1df0*/  IMAD R9, R26, R25, R9 ;  /* 0x000000191a097224 */ /* 0x000fe200078e0209 */
[----:B------:R-:W-:Y:S01]  /*1e00*/  MOV R16, 0x400 ;  /* 0x0000040000107802 */ /* 0x000fe20000000f00 */
[----:B------:R-:W-:-:S04]  /*1e10*/  IMAD.WIDE.U32 R22, R132, R4, R22 ;  /* 0x0000000484167225 */ /* 0x000fc800078e0016 */
[----:B------:R-:W-:Y:S01]  /*1e20*/  IMAD.WIDE.U32 R24, R26, R24, R28 ;  /* 0x000000181a187225 */ /* 0x000fe200078e001c */
[----:B-1----:R-:W-:Y:S02]  /*1e30*/  LEA R65, R65, R16, 0x18 ;  /* 0x0000001041417211 */ /* 0x002fe400078ec0ff */
[----:B------:R-:W-:Y:S01]  /*1e40*/  LEA R106, P1, R22, R14, 0x1 ;  /* 0x0000000e166a7211 */ /* 0x000fe200078208ff */
[----:B------:R-:W-:Y:S01]  /*1e50*/  IMAD.IADD R107, R23, 0x1, R107 ;  /* 0x00000001176b7824 */ /* 0x000fe200078e026b */
[----:B------:R-:W-:Y:S02]  /*1e60*/  IADD3 R9, PT, PT, R25, R9, RZ ;  /* 0x0000000919097210 */ /* 0x000fe40007ffe0ff */
[----:B------:R-:W-:Y:S02]  /*1e70*/  LEA R130, P2, R24, R18, 0x1 ;  /* 0x0000001218827211 */ /* 0x000fe400078408ff */
[----:B------:R-:W-:Y:S02]  /*1e80*/  LEA.HI.X R107, R22, R15, R107, 0x1, P1 ;  /* 0x0000000f166b7211 */ /* 0x000fe400008f0c6b */
[----:B------:R-:W-:-:S02]  /*1e90*/  LEA.HI.X R131, R24, R19, R9, 0x1, P2 ;  /* 0x0000001318837211 */ /* 0x000fc400010f0c09 */
[----:B------:R-:W-:Y:S01]  /*1ea0*/  LEA R79, R6, R65, 0x1 ;  /* 0x00000041064f7211 */ /* 0x000fe200078e08ff */
        /* <DEDUP_REMOVED lines=13> */
[C-C-:B------:R-:W-:Y:S01]  /*1f80*/  IMAD R124, R88.reuse, -0x40, R89.reuse ;  /* 0xffffffc0587c7824 */ /* 0x140fe200078e0259 */
[----:B------:R-:W-:Y:S01]  /*1f90*/  SHF.R.S32.HI R9, RZ, 0x1f, R89 ;  /* 0x0000001fff097819 */ /* 0x000fe20000011459 */
[----:B------:R-:W-:Y:S01]  /*1fa0*/  IMAD R122, R88, -0x40, R81 ;  /* 0xffffffc0587a7824 */ /* 0x000fe200078e0251 */
[----:B------:R-:W-:Y:S01]  /*1fb0*/  IADD3 R125, PT, PT, R132, 0x20, RZ ;  /* 0x00000020847d7810 */ /* 0x000fe20007ffe0ff */
[----:B------:R-:W-:Y:S01]  /*1fc0*/  IMAD.MOV.U32 R114, RZ, RZ, R110 ;  /* 0x000000ffff727224 */ /* 0x000fe200078e006e */
[----:B------:R-:W-:Y:S01]  /*1fd0*/  MOV R98, R118 ;  /* 0x0000007600627202 */ /* 0x000fe20000000f00 */
[----:B------:R-:W-:Y:S01]  /*1fe0*/  IMAD.MOV.U32 R102, RZ, RZ, R88 ;  /* 0x000000ffff667224 */ /* 0x000fe200078e0058 */
[----:B------:R-:W-:Y:S01]  /*1ff0*/  MOV R134, R106 ;  /* 0x0000006a00867202 */ /* 0x000fe20000000f00 */
[----:B------:R-:W-:-:S02]  /*2000*/  IMAD.MOV.U32 R99, RZ, RZ, R119 ;  /* 0x000000ffff637224 */ /* 0x000fc400078e0077 */
[----:B------:R-:W-:Y:S02]  /*2010*/  IMAD.MOV.U32 R135, RZ, RZ, R107 ;  /* 0x000000ffff877224 */ /* 0x000fe400078e006b */
[----:B--2---:R-:W-:Y:S02]  /*2020*/  IMAD R3, R27, R115, RZ ;  /* 0x000000731b037224 */ /* 0x004fe400078e02ff */
[----:B------:R-:W-:-:S04]  /*2030*/  IMAD.WIDE.U32 R26, R115, R26, R30 ;  /* 0x0000001a731a7225 */ /* 0x000fc800078e001e */
[----:B---3--:R-:W-:Y:S01]  /*2040*/  IMAD.WIDE.U32 R20, R115, R4, R30 ;  /* 0x0000000473147225 */ /* 0x008fe200078e001e */
[----:B------:R-:W-:Y:S02]  /*2050*/  IADD3 R27, PT, PT, R27, R3, RZ ;  /* 0x000000031b1b7210 */ /* 0x000fe40007ffe0ff */
[----:B------:R-:W-:Y:S01]  /*2060*/  SHF.R.S32.HI R4, RZ, 0x1f, R110 ;  /* 0x0000001fff047819 */ /* 0x000fe2000001146e */
[----:B------:R-:W-:Y:S02]  /*2070*/  IMAD R3, R5, R115, RZ ;  /* 0x0000007305037224 */ /* 0x000fe400078e02ff */
[-C--:B----4-:R-:W-:Y:S01]  /*2080*/  IMAD R5, R137, R110.reuse, RZ ;  /* 0x0000006e89057224 */ /* 0x090fe200078e02ff */
[----:B-----5:R-:W-:Y:S01]  /*2090*/  SHF.L.U64.HI R101, R18, 0x5, R19 ;  /* 0x0000000512657819 */ /* 0x020fe20000010213 */
[----:B------:R-:W-:Y:S02]  /*20a0*/  IMAD.IADD R21, R21, 0x1, R3 ;  /* 0x0000000115157824 */ /* 0x000fe400078e0203 */
[----:B------:R-:W-:-:S02]  /*20b0*/  IMAD R3, R19, R110, RZ ;  /* 0x0000006e13037224 */ /* 0x000fc400078e02ff */
[C---:B------:R-:W-:Y:S02]  /*20c0*/  IMAD R5, R136.reuse, R4, R5 ;  /* 0x0000000488057224 */ /* 0x040fe400078e0205 */
[----:B------:R-:W-:-:S04]  /*20d0*/  IMAD.WIDE.U32 R26, R136, R110, R26 ;  /* 0x0000006e881a7225 */ /* 0x000fc800078e001a */
[C---:B------:R-:W-:Y:S01]  /*20e0*/  IMAD R3, R18.reuse, R4, R3 ;  /* 0x0000000412037224 */ /* 0x040fe200078e0203 */
[----:B------:R-:W-:Y:S01]  /*20f0*/  IADD3 R27, PT, PT, R27, R5, RZ ;  /* 0x000000051b1b7210 */ /* 0x000fe20007ffe0ff */
[-C--:B------:R-:W-:Y:S01]  /*2100*/  IMAD.WIDE.U32 R28, R18, R110.reuse, R20 ;  /* 0x0000006e121c7225 */ /* 0x080fe200078e0014 */
[----:B------:R-:W-:-:S03]  /*2110*/  IADD3 R4, PT, PT, R17, R110, RZ ;  /* 0x0000006e11047210 */ /* 0x000fc60007ffe0ff */
[-C--:B------:R-:W-:Y:S02]  /*2120*/  IMAD R5, R25, R8.reuse, RZ ;  /* 0x0000000819057224 */ /* 0x080fe400078e02ff */
[----:B------:R-:W-:Y:S02]  /*2130*/  IMAD.IADD R29, R29, 0x1, R3 ;  /* 0x000000011d1d7824 */ /* 0x000fe400078e0203 */
[----:B------:R-:W-:Y:S02]  /*2140*/  IMAD R3, R23, R8, RZ ;  /* 0x0000000817037224 */ /* 0x000fe400078e02ff */
[----:B------:R-:W-:Y:S01]  /*2150*/  IMAD R20, R24, R0, R5 ;  /* 0x0000000018147224 */ /* 0x000fe200078e0205 */
[----:B------:R-:W-:Y:S01]  /*2160*/  IADD3 R5, P0, PT, -R89, R132, RZ ;  /* 0x0000008459057210 */ /* 0x000fe20007f1e1ff */
[----:B------:R-:W-:Y:S01]  /*2170*/  IMAD R0, R22, R0, R3 ;  /* 0x0000000016007224 */ /* 0x000fe200078e0203 */
[----:B------:R-:W-:Y:S01]  /*2180*/  LEA.HI R3, R2, R2, RZ, 0x1 ;  /* 0x0000000202037211 */ /* 0x000fe200078f08ff */
[----:B------:R-:W-:-:S03]  /*2190*/  IMAD.WIDE.U32 R22, R8, R22, R28 ;  /* 0x0000001608167225 */ /* 0x000fc600078e001c */
[----:B------:R-:W-:Y:S01]  /*21a0*/  SHF.R.S32.HI R3, RZ, 0x1, R3 ;  /* 0x00000001ff037819 */ /* 0x000fe20000011403 */
[----:B------:R-:W-:Y:S01]  /*21b0*/  IMAD.WIDE.U32 R24, R8, R24, R26 ;  /* 0x0000001808187225 */ /* 0x000fe200078e001a */
[----:B------:R-:W-:Y:S02]  /*21c0*/  LOP3.LUT R26, R30, 0x20, RZ, 0xfc, !PT ;  /* 0x000000201e1a7812 */ /* 0x000fe400078efcff */
[----:B------:R-:W-:Y:S01]  /*21d0*/  SHF.L.U32 R126, R3, 0x5, RZ ;  /* 0x00000005037e7819 */ /* 0x000fe200000006ff */
[----:B------:R-:W-:Y:S01]  /*21e0*/  IMAD.X R9, RZ, RZ, ~R9, P0 ;  /* 0x000000ffff097224 */ /* 0x000fe200000e0e09 */
[----:B------:R-:W-:Y:S01]  /*21f0*/  IADD3 R21, PT, PT, R25, R20, RZ ;  /* 0x0000001419157210 */ /* 0x000fe20007ffe0ff */
[----:B------:R-:W-:Y:S01]  /*2200*/  IMAD.IADD R23, R23, 0x1, R0 ;  /* 0x0000000117177824 */ /* 0x000fe200078e0200 */
[----:B------:R-:W-:Y:S01]  /*2210*/  LOP3.LUT R0, R77, 0x3, RZ, 0xc0, !PT ;  /* 0x000000034d007812 */ /* 0x000fe200078ec0ff */
[----:B------:R-:W-:Y:S01]  /*2220*/  IMAD R97, R132, R3, RZ ;  /* 0x0000000384617224 */ /* 0x000fe200078e02ff */
[----:B------:R-:W-:Y:S01]  /*2230*/  MOV R20, R24 ;  /* 0x0000001800147202 */ /* 0x000fe20000000f00 */
[C---:B------:R-:W-:Y:S01]  /*2240*/  IMAD R2, R9.reuse, R18, RZ ;  /* 0x0000001209027224 */ /* 0x040fe200078e02ff */
[----:B------:R-:W-:Y:S01]  /*2250*/  LOP3.LUT R25, R30, 0x40, RZ, 0xfc, !PT ;  /* 0x000000401e197812 */ /* 0x000fe200078efcff */
[----:B------:R-:W-:Y:S01]  /*2260*/  IMAD R93, R9, R136, RZ ;  /* 0x00000088095d7224 */ /* 0x000fe200078e02ff */
[C---:B------:R-:W-:Y:S01]  /*2270*/  LEA R9, R0.reuse, R97, 0x2 ;  /* 0x0000006100097211 */ /* 0x040fe200078e10ff */
[----:B------:R-:W-:Y:S01]  /*2280*/  IMAD R4, R3, R4, RZ ;  /* 0x0000000403047224 */ /* 0x000fe200078e02ff */
[----:B------:R-:W-:Y:S01]  /*2290*/  SHF.R.S32.HI R100, RZ, 0x1f, R126 ;  /* 0x0000001fff647819 */ /* 0x000fe2000001147e */
[----:B------:R-:W-:-:S02]  /*22a0*/  IMAD R97, R0, 0x8, R97 ;  /* 0x0000000800617824 */ /* 0x000fc400078e0261 */
[----:B------:R-:W-:Y:S01]  /*22b0*/  IMAD.SHL.U32 R123, R18, 0x20, RZ ;  /* 0x00000020127b7824 */ /* 0x000fe200078e00ff */
[----:B------:R-:W-:Y:S01]  /*22c0*/  SHF.R.S32.HI R0, RZ, 0x1f, R4 ;  /* 0x0000001fff007819 */ /* 0x000fe20000011404 */
[----:B------:R-:W-:Y:S01]  /*22d0*/  IMAD R29, R19, R5, R2 ;  /* 0x00000005131d7224 */ /* 0x000fe200078e0202 */
[----:B------:R-:W-:Y:S01]  /*22e0*/  IADD3 R2, P2, PT, R4, R97, RZ ;  /* 0x0000006104027210 */ /* 0x000fe20007f5e0ff */
[-C--:B------:R-:W-:Y:S02]  /*22f0*/  IMAD R93, R137, R5.reuse, R93 ;  /* 0x00000005895d7224 */ /* 0x080fe400078e025d */
[-C--:B------:R-:W-:Y:S01]  /*2300*/  IMAD.WIDE.U32 R20, R136, R5.reuse, R20 ;  /* 0x0000000588147225 */ /* 0x080fe200078e0014 */
[----:B------:R-:W-:Y:S02]  /*2310*/  LEA.HI.X.SX32 R97, R97, R0, 0x1, P2 ;  /* 0x0000000061617211 */ /* 0x000fe400010f0eff */
[----:B------:R-:W-:Y:S01]  /*2320*/  SHF.L.U32 R96, R2, 0x1, RZ ;  /* 0x0000000102607819 */ /* 0x000fe200000006ff */
[----:B------:R-:W-:Y:S01]  /*2330*/  IMAD.WIDE.U32 R18, R18, R5, R22 ;  /* 0x0000000512127225 */ /* 0x000fe200078e0016 */
[----:B------:R-:W-:-:S02]  /*2340*/  IADD3 R5, P3, PT, R4, R9, RZ ;  /* 0x0000000904057210 */ /* 0x000fc40007f7e0ff */
[----:B------:R-:W-:Y:S01]  /*2350*/  IADD3 R93, PT, PT, R21, R93, RZ ;  /* 0x0000005d155d7210 */ /* 0x000fe20007ffe0ff */
[----:B------:R-:W-:Y:S01]  /*2360*/  IMAD.IADD R29, R19, 0x1, R29 ;  /* 0x00000001131d7824 */ /* 0x000fe200078e021d */
[----:B------:R-:W-:Y:S01]  /*2370*/  LEA R92, P1, R20, R14, 0x1 ;  /* 0x0000000e145c7211 */ /* 0x000fe200078208ff */
[----:B------:R-:W-:Y:S01]  /*2380*/  IMAD.SHL.U32 R32, R5, 0x2, RZ ;  /* 0x0000000205207824 */ /* 0x000fe200078e00ff */
[----:B------:R-:W-:Y:S02]  /*2390*/  LEA R28, P0, R18, R12, 0x1 ;  /* 0x0000000c121c7211 */ /* 0x000fe400078008ff */
[----:B------:R-:W-:Y:S02]  /*23a0*/  LEA.HI.X.SX32 R0, R9, R0, 0x1, P3 ;  /* 0x0000000009007211 */ /* 0x000fe400018f0eff */
[----:B------:R-:W-:Y:S02]  /*23b0*/  LEA.HI.X R93, R20, R15, R93, 0x1, P1 ;  /* 0x0000000f145d7211 */ /* 0x000fe400008f0c5d */
[----:B------:R-:W-:-:S02]  /*23c0*/  LEA.HI.X R29, R18, R13, R29, 0x1, P0 ;  /* 0x0000000d121d7211 */ /* 0x000fc400000f0c1d */
[----:B------:R-:W-:Y:S02]  /*23d0*/  IADD3 R66, P1, PT, R10, R32, RZ ;  /* 0x000000200a427210 */ /* 0x000fe40007f3e0ff */
[----:B------:R-:W-:Y:S02]  /*23e0*/  SHF.L.U64.HI R97, R2, 0x1, R97 ;  /* 0x0000000102617819 */ /* 0x000fe40000010261 */
[----:B------:R-:W-:Y:S02]  /*23f0*/  SHF.L.U64.HI R0, R5, 0x1, R0 ;  /* 0x0000000105007819 */ /* 0x000fe40000010200 */
[----:B------:R-:W-:Y:S02]  /*2400*/  IADD3 R94, P3, PT, R10, R96, RZ ;  /* 0x000000600a5e7210 */ /* 0x000fe40007f7e0ff */
[C---:B------:R-:W-:Y:S01]  /*2410*/  IADD3 R32, P0, PT, R6.reuse, R32, RZ ;  /* 0x0000002006207210 */ /* 0x040fe20007f1e0ff */
[----:B------:R-:W-:Y:S01]  /*2420*/  IMAD.X R67, R11, 0x1, R0, P1 ;  /* 0x000000010b437824 */ /* 0x000fe200008e0600 */
[----:B------:R-:W-:-:S02]  /*2430*/  IADD3 R96, P2, PT, R6, R96, RZ ;  /* 0x0000006006607210 */ /* 0x000fc40007f5e0ff */
[-C--:B------:R-:W-:Y:S01]  /*2440*/  IADD3.X R95, PT, PT, R11, R97.reuse, RZ, P3, !PT ;  /* 0x000000610b5f7210 */ /* 0x080fe20001ffe4ff */
[C---:B------:R-:W-:Y:S01]  /*2450*/  IMAD.X R33, R7.reuse, 0x1, R0, P0 ;  /* 0x0000000107217824 */ /* 0x040fe200000e0600 */
[----:B------:R-:W-:-:S09]  /*2460*/  IADD3.X R97, PT, PT, R7, R97, RZ, P2, !PT ;  /* 0x0000006107617210 */ /* 0x000fd200017fe4ff */
.L_x_9615:
        /* <DEDUP_REMOVED lines=11> */
[----:B------:R-:W-:Y:S09]  /*2520*/  ISETP.GT.AND P3, PT, R102, R91, PT ;  /* 0x0000005b6600720c */ /* 0x000ff20003f64270 */
[----:B--2---:R-:W2:Y:S02]  /*2530*/  @P0 LD.E.128 R8, desc[UR4][R92.64] ;  /* 0x000000045c080980 */ /* 0x004ea4000c101d00 */
        /* <DEDUP_REMOVED lines=35> */
[----:B---3--:R-:W2:Y:S01]  /*2770*/  LD.E.128 R12, desc[UR4][R16.64] ;  /* 0x00000004100c7980 */ /* 0x008ea2000c101d00 */
[----:B------:R-:W-:Y:S05]  /*2780*/  LEA.HI.X R3, R103, R135, R104, 0x1, P0 ;  /* 0x0000008767037211 */ /* 0x000fea00000f0c68 */
[----:B--2---:R4:W-:Y:S04]  /*2790*/  ST.E.128 desc[UR4][R2.64], R12 ;  /* 0x0000000c02007985 */ /* 0x0049e8000c101d04 */
[----:B------:R-:W2:Y:S04]  /*27a0*/  LD.E.128 R8, desc[UR4][R16.64+0x40] ;  /* 0x0000400410087980 */ /* 0x000ea8000c101d00 */
[----:B--2---:R4:W-:Y:S04]  /*27b0*/  ST.E.128 desc[UR4][R2.64+0x40], R8 ;  /* 0x0000400802007985 */ /* 0x0049e8000c101d04 */
[----:B------:R-:W2:Y:S04]  /*27c0*/  LD.E.128 R4, desc[UR4][R16.64+0x80] ;  /* 0x0000800410047980 */ /* 0x000ea8000c101d00 */
[----:B--2---:R4:W-:Y:S01]  /*27d0*/  ST.E.128 desc[UR4][R2.64+0x80], R4 ;  /* 0x0000800402007985 */ /* 0x0049e2000c101d04 */
[----:B------:R-:W-:Y:S05]  /*27e0*/  BRA `(.L_x_9603) ;  /* 0x0000003400947947 */ /* 0x000fea0003800000 */
.L_x_9602:
        /* <DEDUP_REMOVED lines=153> */
.L_x_9606:
[----:B------:R-:W-:Y:S05]  /*3180*/  BSYNC.RECONVERGENT B0 ;  /* 0x0000000000007941 */ /* 0x000fea0003800200 */
.L_x_9605:
[----:B------:R-:W-:Y:S04]  /*3190*/  BSSY.RECONVERGENT B0, `(.L_x_9607) ;  /* 0x000009f000007945 */ /* 0x000fe80003800200 */
[----:B------:R-:W-:Y:S05]  /*31a0*/  @!P4 BRA `(.L_x_9608) ;  /* 0x000000080074c947 */ /* 0x000fea0003800000 */
[C---:B------:R-:W-:Y:S02]  /*31b0*/  LEA R48, P1, R123.reuse, R28, 0x1 ;  /* 0x0000001c7b307211 */ /* 0x040fe400078208ff */
        /* <DEDUP_REMOVED lines=156> */
.L_x_9608:
[----:B------:R-:W-:Y:S05]  /*3b80*/  BSYNC.RECONVERGENT B0 ;  /* 0x0000000000007941 */ /* 0x000fea0003800200 */
.L_x_9607:
[----:B------:R-:W3:Y:S02]  /*3b90*/  LD.E R3, desc[UR4][R84.64+0xd0] ;  /* 0x0000d00454037980 */ /* 0x000ee4000c101900 */
[----:B---3--:R-:W-:Y:S05]  /*3ba0*/  IMAD.U32 R3, R3, -0x20, RZ ;  /* 0xffffffe003037824 */ /* 0x008fea00078e00ff */
[C---:B------:R-:W-:Y:S02]  /*3bb0*/  LEA R32, P1, R3.reuse, R32, 0x1 ;  /* 0x0000002003207211 */ /* 0x040fe400078208ff */
[C---:B------:R-:W-:Y:S02]  /*3bc0*/  LEA R66, P0, R3.reuse, R66, 0x1 ;  /* 0x0000004203427211 */ /* 0x040fe400078008ff */
[C---:B------:R-:W-:Y:S02]  /*3bd0*/  LEA.HI.X.SX32 R33, R3.reuse, R33, 0x1, P1 ;  /* 0x0000002103217211 */ /* 0x040fe400008f0eff */
[----:B------:R-:W-:Y:S01]  /*3be0*/  LEA.HI.X.SX32 R67, R3, R67, 0x1, P0 ;  /* 0x0000004303437211 */ /* 0x000fe200000f0eff */
[----:B------:R-:W-:Y:S05]  /*3bf0*/  BRA `(.L_x_9603) ;  /* 0x0000002000907947 */ /* 0x000fea0003800000 */
.L_x_9604:
        /* <DEDUP_REMOVED lines=84> */
[----:B------:R-:W-:Y:S02]  /*4140*/  @!P0 HADD2.F32 R57, -RZ, R54.H1_H1 ;  /* 0x30000036ff398230 */ /* 0x000fe40000004100 */
[----:B------:R-:W-:Y:S01]  /*4150*/  @!P0 FFMA.FTZ R7, R52, R60, R7 ;  /* 0x0000003c34078223 */ /* 0x000fe20000010007 */
[----:B------:R-:W-:Y:S02]  /*4160*/  @!P1 ISETP.GT.AND P2, PT, R35, 0x20, PT ;  /* 0x000000202300980c */ /* 0x000fe40003f44270 */
[----:B------:R-:W-:Y:S01]  /*4170*/  @!P1 IADD3.X R140, PT, PT, RZ, R127, RZ, P5, !PT ;  /* 0x0000007fff8c9210 */ /* 0x000fe20002ffe4ff */
        /* <DEDUP_REMOVED lines=112> */
[----:B------:R4:W5:Y:S01]  /*4880*/  @!P0 LD.E.128 R60, desc[UR4][R54.64] ;  /* 0x00000004363c8980 */ /* 0x000962000c101d00 */
        /* <DEDUP_REMOVED lines=9> */
[----:B--2---:R-:W-:Y:S01]  /*4920*/  @!P0 MOV R68, R73 ;  /* 0x0000004900448202 */ /* 0x004fe20000000f00 */
        /* <DEDUP_REMOVED lines=11> */
[--C-:B------:R-:W-:Y:S02]  /*49e0*/  @!P0 HADD2.F32 R54, -RZ, R60.reuse.H0_H0 ;  /* 0x2000003cff368230 */ /* 0x100fe40000004100 */
        /* <DEDUP_REMOVED lines=14> */
[--C-:B------:R-:W-:Y:S02]  /*4ad0*/  @!P0 HADD2.F32 R58, -RZ, R68.reuse.H0_H0 ;  /* 0x20000044ff3a8230 */ /* 0x100fe40000004100 */
        /* <DEDUP_REMOVED lines=32> */
.L_x_9610:
[----:B------:R-:W-:Y:S05]  /*4ce0*/  BSYNC.RECONVERGENT B0 ;  /* 0x0000000000007941 */ /* 0x000fea0003800200 */
.L_x_9609:
[----:B------:R-:W-:Y:S04]  /*4cf0*/  BSSY.RECONVERGENT B0, `(.L_x_9611) ;  /* 0x000010e000007945 */ /* 0x000fe80003800200 */
[----:B------:R-:W-:Y:S05]  /*4d00*/  @!P4 BRA `(.L_x_9612) ;  /* 0x000000100030c947 */ /* 0x000fea0003800000 */
[----:B------:R-:W-:Y:S02]  /*4d10*/  ISETP.GE.AND P0, PT, R30, R27, PT ;  /* 0x0000001b1e00720c */ /* 0x000fe40003f06270 */
[----:B------:R-:W-:Y:S02]  /*4d20*/  LEA R18, P2, R123, R28, 0x1 ;  /* 0x0000001c7b127211 */ /* 0x000fe400078408ff */
[----:B------:R-:W-:Y:S02]  /*4d30*/  LEA R138, P4, R103, R134, 0x1 ;  /* 0x00000086678a7211 */ /* 0x000fe400078808ff */
        /* <DEDUP_REMOVED lines=40> */
[----:B------:R-:W-:Y:S02]  /*4fc0*/  @!P0 HADD2.F32 R20, -RZ, R23.H1_H1 ;  /* 0x30000017ff148230 */ /* 0x000fe40000004100 */
[----:B------:R-:W-:Y:S01]  /*4fd0*/  @!P0 FMUL.FTZ R3, R38, R43 ;  /* 0x0000002b26038220 */ /* 0x000fe20000410000 */
[----:B------:R-:W-:Y:S02]  /*4fe0*/  @!P0 HADD2.F32 R44, -RZ, R13.H1_H1 ;  /* 0x3000000dff2c8230 */ /* 0x000fe40000004100 */
[----:B------:R-:W-:Y:S02]  /*4ff0*/  @!P0 HADD2.F32 R46, -RZ, R52.H0_H0 ;  /* 0x20000034ff2e8230 */ /* 0x000fe40000004100 */
[--C-:B------:R-:W-:Y:S02]  /*5000*/  @!P0 HADD2.F32 R39, -RZ, R14.reuse.H0_H0 ;  /* 0x2000000eff278230 */ /* 0x100fe40000004100 */
[----:B------:R-:W-:Y:S01]  /*5010*/  @P1 FADD.FTZ R44, -R44, -RZ ;  /* 0x800000ff2c2c1221 */ /* 0x000fe20000010100 */
        /* <DEDUP_REMOVED lines=12> */
[--C-:B------:R-:W-:Y:S01]  /*50e0*/  @!P0 HADD2.F32 R48, -RZ, R53.reuse.H0_H0 ;  /* 0x20000035ff308230 */ /* 0x100fe20000004100 */
[----:B------:R-:W-:Y:S01]  /*50f0*/  ISETP.GE.AND P1, PT, R26, R27, PT ;  /* 0x0000001b1a00720c */ /* 0x000fe20003f26270 */
[----:B------:R-:W-:Y:S02]  /*5100*/  @!P0 HADD2.F32 R50, -RZ, R53.H1_H1 ;  /* 0x30000035ff328230 */ /* 0x000fe40000004100 */
[----:B------:R-:W-:Y:S01]  /*5110*/  @!P0 FMUL.FTZ R4, R37, R44 ;  /* 0x0000002c25048220 */ /* 0x000fe20000410000 */
[----:B------:R-:W-:Y:S02]  /*5120*/  @!P0 HADD2.F32 R51, -RZ, R54.H0_H0 ;  /* 0x20000036ff338230 */ /* 0x000fe40000004100 */
[----:B------:R-:W-:Y:S01]  /*5130*/  @!P0 FFMA.FTZ R3, R46, R48, R3 ;  /* 0x000000302e038223 */ /* 0x000fe20000010003 */
[----:B------:R-:W-:Y:S02]  /*5140*/  @!P0 HADD2.F32 R46, -RZ, R56.H0_H0 ;  /* 0x20000038ff2e8230 */ /* 0x000fe40000004100 */
[----:B------:R-:W-:Y:S01]  /*5150*/  @!P0 FFMA.FTZ R4, R49, R50, R4 ;  /* 0x0000003231048223 */ /* 0x000fe20000010004 */
[----:B------:R-:W-:Y:S02]  /*5160*/  @!P0 HADD2.F32 R52, -RZ, R54.H1_H1 ;  /* 0x30000036ff348230 */ /* 0x000fe40000004100 */
[----:B------:R-:W-:Y:S01]  /*5170*/  @!P0 FMUL.FTZ R6, R24, R23 ;  /* 0x0000001718068220 */ /* 0x000fe20000410000 */
[----:B------:R-:W-:Y:S02]  /*5180*/  @!P0 HADD2.F32 R49, -RZ, R56.H1_H1 ;  /* 0x30000038ff318230 */ /* 0x000fe40000004100 */
[----:B------:R-:W-:Y:S01]  /*5190*/  @!P0 FMUL.FTZ R5, R36, R39 ;  /* 0x0000002724058220 */ /* 0x000fe20000410000 */
[--C-:B------:R-:W-:Y:S01]  /*51a0*/  @!P0 HADD2.F32 R53, -RZ, R55.reuse.H0_H0 ;  /* 0x20000037ff358230 */ /* 0x100fe20000004100 */
[----:B------:R-:W-:Y:S01]  /*51b0*/  @!P0 MOV R48, R71 ;  /* 0x0000004700308202 */ /* 0x000fe20000000f00 */
[----:B------:R-:W-:Y:S02]  /*51c0*/  @!P0 HADD2.F32 R54, -RZ, R55.H1_H1 ;  /* 0x30000037ff368230 */ /* 0x000fe40000004100 */
[----:B------:R-:W-:Y:S01]  /*51d0*/  @!P0 FFMA.FTZ R5, R46, R51, R5 ;  /* 0x000000332e058223 */ /* 0x000fe20000010005 */
[----:B------:R-:W-:Y:S01]  /*51e0*/  @!P0 FMUL.FTZ R7, R21, R22 ;  /* 0x0000001615078220 */ /* 0x000fe20000410000 */
[----:B------:R-:W-:Y:S01]  /*51f0*/  @!P0 FFMA.FTZ R6, R49, R52, R6 ;  /* 0x0000003431068223 */ /* 0x000fe20000010006 */
[--C-:B------:R-:W-:Y:S01]  /*5200*/  @!P0 HADD2.F32 R46, -RZ, R48.reuse.H0_H0 ;  /* 0x20000030ff2e8230 */ /* 0x100fe20000004100 */
[----:B------:R-:W-:Y:S01]  /*5210*/  @!P1 ISETP.GT.AND P2, PT, R35, 0x20, PT ;  /* 0x000000202300980c */ /* 0x000fe20003f44270 */
[----:B------:R-:W-:Y:S02]  /*5220*/  @!P0 HADD2.F32 R49, -RZ, R48.H1_H1 ;  /* 0x30000030ff318230 */ /* 0x000fe40000004100 */
[----:B------:R-:W-:Y:S01]  /*5230*/  @!P0 FMUL.FTZ R8, R20, R17 ;  /* 0x0000001114088220 */ /* 0x000fe20000410000 */
[----:B------:R-:W-:Y:S01]  /*5240*/  @!P0 F2FP.F16.F32.PACK_AB R9, R2, R0 ;  /* 0x000000000209823e */ /* 0x000fe200000000ff */
[----:B------:R-:W-:Y:S01]  /*5250*/  @!P0 FFMA.FTZ R7, R46, R53, R7 ;  /* 0x000000352e078223 */ /* 0x000fe20000010007 */
[----:B------:R-:W-:Y:S01]  /*5260*/  @!P1 SEL R11, R34, RZ, !P2 ;  /* 0x000000ff220b9207 */ /* 0x000fe20005000000 */
[----:B------:R-:W-:Y:S01]  /*5270*/  @!P0 FFMA.FTZ R8, R49, R54, R8 ;  /* 0x0000003631088223 */ /* 0x000fe20000010008 */
[----:B------:R-:W-:Y:S02]  /*5280*/  @!P0 MOV R68, R9 ;  /* 0x0000000900448202 */ /* 0x000fe40000000f00 */
[----:B------:R-:W-:Y:S02]  /*5290*/  @!P0 F2FP.F16.F32.PACK_AB R10, R4, R3 ;  /* 0x00000003040a823e */ /* 0x000fe400000000ff */
[----:B------:R-:W-:Y:S02]  /*52a0*/  @!P1 SEL R9, R127, RZ, !P2 ;  /* 0x000000ff7f099207 */ /* 0x000fe40005000000 */
[----:B------:R-:W-:Y:S02]  /*52b0*/  @!P1 IADD3 R11, P5, PT, R126, R11, RZ ;  /* 0x0000000b7e0b9210 */ /* 0x000fe40007fbe0ff */
[----:B------:R-:W-:Y:S02]  /*52c0*/  @!P0 F2FP.F16.F32.PACK_AB R12, R6, R5 ;  /* 0x00000005060c823e */ /* 0x000fe400000000ff */
[----:B------:R-:W-:Y:S02]  /*52d0*/  @!P0 F2FP.F16.F32.PACK_AB R13, R8, R7 ;  /* 0x00000007080d823e */ /* 0x000fe400000000ff */
[----:B------:R-:W-:Y:S02]  /*52e0*/  @!P0 MOV R69, R10 ;  /* 0x0000000a00458202 */ /* 0x000fe40000000f00 */
[----:B------:R-:W-:Y:S02]  /*52f0*/  @!P1 IADD3.X R10, PT, PT, R100, R9, RZ, P5, !PT ;  /* 0x00000009640a9210 */ /* 0x000fe40002ffe4ff */
[----:B------:R-:W-:Y:S02]  /*5300*/  @!P1 SHF.L.U32 R9, R11, 0x1, RZ ;  /* 0x000000010b099819 */ /* 0x000fe400000006ff */
[----:B------:R-:W-:Y:S02]  /*5310*/  @!P0 MOV R70, R12 ;  /* 0x0000000c00468202 */ /* 0x000fe40000000f00 */
[----:B------:R-:W-:Y:S02]  /*5320*/  @!P0 MOV R71, R13 ;  /* 0x0000000d00478202 */ /* 0x000fe40000000f00 */
[----:B-1----:R-:W-:Y:S02]  /*5330*/  @!P1 IADD3 R72, P0, PT, R9, R94, RZ ;  /* 0x0000005e09489210 */ /* 0x002fe40007f1e0ff */
[----:B------:R-:W-:Y:S01]  /*5340*/  @!P1 SHF.L.U64.HI R10, R11, 0x1, R10 ;  /* 0x000000010b0a9819 */ /* 0x000fe2000001020a */
[----:B------:R1:W-:Y:S01]  /*5350*/  ST.E.128 desc[UR4][R138.64], R68 ;  /* 0x000000448a007985 */ /* 0x0003e2000c101d04 */
[----:B------:R-:W-:Y:S02]  /*5360*/  @!P1 SEL R17, R41, R34, P2 ;  /* 0x0000002229119207 */ /* 0x000fe40001000000 */
[C---:B------:R-:W-:Y:S02]  /*5370*/  @!P1 IADD3.X R73, PT, PT, R10.reuse, R95, RZ, P0, !PT ;  /* 0x0000005f0a499210 */ /* 0x040fe400007fe4ff */
[----:B------:R-:W-:Y:S01]  /*5380*/  @!P1 IADD3 R48, P0, PT, R9, R96, RZ ;  /* 0x0000006009309210 */ /* 0x000fe20007f1e0ff */
[----:B------:R-:W-:Y:S01]  /*5390*/  @!P1 IMAD.WIDE R20, R17, 0x2, R18 ;  /* 0x0000000211149825 */ /* 0x000fe200078e0212 */
[----:B------:R-:W-:Y:S01]  /*53a0*/  ISETP.GT.AND P2, PT, R35, 0x20, !P1 ;  /* 0x000000202300780c */ /* 0x000fe20004f44270 */
[----:B------:R-:W2:Y:S01]  /*53b0*/  LD.E.128 R60, desc[UR4][R18.64+0x40] ;  /* 0x00004004123c7980 */ /* 0x000ea2000c101d00 */
[----:B------:R-:W-:Y:S02]  /*53c0*/  @!P1 IADD3.X R49, PT, PT, R10, R97, RZ, P0, !PT ;  /* 0x000000610a319210 */ /* 0x000fe400007fe4ff */
[----:B------:R-:W-:Y:S05]  /*53d0*/  ISETP.GE.AND P0, PT, R25, R27, PT ;  /* 0x0000001b1900720c */ /* 0x000fea0003f06270 */
[----:B------:R-:W3:Y:S08]  /*53e0*/  @!P1 LD.E.128 R72, desc[UR4][R72.64+0x40] ;  /* 0x0000400448489980 */ /* 0x000ef0000c101d00 */
[----:B------:R-:W4:Y:S08]  /*53f0*/  @!P1 LD.E.128 R20, desc[UR4][R20.64+0x40] ;  /* 0x0000400414149980 */ /* 0x000f30000c101d00 */
[----:B------:R2:W5:Y:S02]  /*5400*/  @!P1 LD.E.128 R56, desc[UR4][R48.64+0x40] ;  /* 0x0000400430389980 */ /* 0x000564000c101d00 */
[----:B--2---:R-:W-:Y:S02]  /*5410*/  @!P1 MOV R49, R60 ;  /* 0x0000003c00319202 */ /* 0x004fe40000000f00 */
[----:B------:R-:W-:Y:S03]  /*5420*/  @!P1 MOV R53, R61 ;  /* 0x0000003d00359202 */ /* 0x000fe60000000f00 */
[--C-:B------:R-:W-:Y:S02]  /*5430*/  @!P1 HADD2.F32 R46, -RZ, R49.reuse.H0_H0 ;  /* 0x20000031ff2e9230 */ /* 0x100fe40000004100 */
[----:B------:R-:W-:Y:S02]  /*5440*/  @!P1 HADD2.F32 R49, -RZ, R49.H1_H1 ;  /* 0x30000031ff319230 */ /* 0x000fe40000004100 */
[--C-:B---3--:R-:W-:Y:S02]  /*5450*/  @!P1 HADD2.F32 R36, -RZ, R72.reuse.H0_H0 ;  /* 0x20000048ff249230 */ /* 0x108fe40000004100 */
[----:B------:R-:W-:Y:S02]  /*5460*/  @!P1 HADD2.F32 R27, -RZ, R72.H1_H1 ;  /* 0x30000048ff1b9230 */ /* 0x000fe40000004100 */
[----:B------:R-:W-:Y:S02]  /*5470*/  @!P1 HADD2.F32 R24, -RZ, R73.H0_H0 ;  /* 0x20000049ff189230 */ /* 0x000fe40000004100 */
[----:B------:R-:W-:Y:S01]  /*5480*/  @P2 FADD.FTZ R36, -R36, -RZ ;  /* 0x800000ff24242221 */ /* 0x000fe20000010100 */
[----:B------:R-:W-:Y:S02]  /*5490*/  @!P1 HADD2.F32 R16, -RZ, R75.H1_H1 ;  /* 0x3000004bff109230 */ /* 0x000fe40000004100 */
[----:B------:R-:W-:Y:S01]  /*54a0*/  @P2 FADD.FTZ R27, -R27, -RZ ;  /* 0x800000ff1b1b2221 */ /* 0x000fe20000010100 */
[----:B----4-:R-:W-:Y:S02]  /*54b0*/  @!P1 HADD2.F32 R9, -RZ, R20.H0_H0 ;  /* 0x20000014ff099230 */ /* 0x010fe40000004100 */
[----:B------:R-:W-:Y:S01]  /*54c0*/  @P2 FADD.FTZ R24, -R24, -RZ ;  /* 0x800000ff18182221 */ /* 0x000fe20000010100 */
[--C-:B------:R-:W-:Y:S02]  /*54d0*/  @!P1 HADD2.F32 R15, -RZ, R23.reuse.H0_H0 ;  /* 0x20000017ff0f9230 */ /* 0x100fe40000004100 */
[----:B------:R-:W-:Y:S01]  /*54e0*/  @P2 FADD.FTZ R16, -R16, -RZ ;  /* 0x800000ff10102221 */ /* 0x000fe20000010100 */
        /* <DEDUP_REMOVED lines=27> */
[----:B------:R-:W-:Y:S01]  /*56a0*/  @!P1 HADD2.F32 R21, -RZ, R74.H1_H1 ;  /* 0x3000004aff159230 */ /* 0x000fe20000004100 */
[----:B------:R-:W-:Y:S01]  /*56b0*/  @!P1 F2FP.F16.F32.PACK_AB R9, R10, R9 ;  /* 0x000000090a09923e */ /* 0x000fe200000000ff */
[----:B------:R-:W-:Y:S02]  /*56c0*/  @!P1 HADD2.F32 R20, -RZ, R75.H0_H0 ;  /* 0x2000004bff149230 */ /* 0x000fe40000004100 */
        /* <DEDUP_REMOVED lines=8> */
[----:B------:R-:W-:Y:S01]  /*5750*/  @!P1 FFMA.FTZ R11, R52, R51, R11 ;  /* 0x00000033340b9223 */ /* 0x000fe2000001000b */
[--C-:B------:R-:W-:Y:S01]  /*5760*/  @!P1 HADD2.F32 R51, -RZ, R48.reuse.H1_H1 ;  /* 0x30000030ff339230 */ /* 0x100fe20000004100 */
[----:B------:R-:W-:Y:S01]  /*5770*/  @!P0 ISETP.GT.AND P2, PT, R35, 0x40, PT ;  /* 0x000000402300880c */ /* 0x000fe20003f44270 */
[----:B------:R-:W-:Y:S01]  /*5780*/  @!P1 FFMA.FTZ R12, R53, R54, R12 ;  /* 0x00000036350c9223 */ /* 0x000fe2000001000c */
[----:B------:R-:W-:Y:S01]  /*5790*/  @!P1 FFMA.FTZ R13, R46, R55, R13 ;  /* 0x000000372e0d9223 */ /* 0x000fe2000001000d */
[----:B------:R-:W-:Y:S02]  /*57a0*/  @!P1 HADD2.F32 R46, -RZ, R48.H0_H0 ;  /* 0x20000030ff2e9230 */ /* 0x000fe40000004100 */
[----:B------:R-:W-:Y:S01]  /*57b0*/  @!P1 FMUL.FTZ R14, R14, R21 ;  /* 0x000000150e0e9220 */ /* 0x000fe20000410000 */
[----:B------:R-:W-:Y:S01]  /*57c0*/  @!P1 FMUL.FTZ R15, R15, R20 ;  /* 0x000000140f0f9220 */ /* 0x000fe20000410000 */
[----:B------:R-:W-:Y:S02]  /*57d0*/  @!P0 SEL R59, R34, RZ, !P2 ;  /* 0x000000ff223b8207 */ /* 0x000fe40005000000 */
[----:B------:R-:W-:Y:S01]  /*57e0*/  @!P1 FFMA.FTZ R14, R49, R56, R14 ;  /* 0x00000038310e9223 */ /* 0x000fe2000001000e */
[----:B------:R-:W-:Y:S01]  /*57f0*/  @!P0 SEL R17, R41, R34, P2 ;  /* 0x0000002229118207 */ /* 0x000fe20001000000 */
[----:B------:R-:W-:Y:S01]  /*5800*/  @!P1 FFMA.FTZ R15, R46, R57, R15 ;  /* 0x000000392e0f9223 */ /* 0x000fe2000001000f */
[----:B------:R-:W-:Y:S01]  /*5810*/  @!P0 SEL R127, R127, RZ, !P2 ;  /* 0x000000ff7f7f8207 */ /* 0x000fe20005000000 */
[----:B------:R-:W-:Y:S01]  /*5820*/  @!P1 FFMA.FTZ R16, R51, R58, R16 ;  /* 0x0000003a33109223 */ /* 0x000fe20000010010 */
[----:B------:R-:W-:Y:S02]  /*5830*/  @!P0 IADD3 R59, P2, PT, R126, R59, RZ ;  /* 0x0000003b7e3b8210 */ /* 0x000fe40007f5e0ff */
[----:B------:R-:W-:Y:S02]  /*5840*/  @!P1 F2FP.F16.F32.PACK_AB R58, R12, R11 ;  /* 0x0000000b0c3a923e */ /* 0x000fe400000000ff */
[----:B------:R-:W-:Y:S02]  /*5850*/  @!P0 IADD3.X R10, PT, PT, R100, R127, RZ, P2, !PT ;  /* 0x0000007f640a8210 */ /* 0x000fe400017fe4ff */
[----:B------:R-:W-:Y:S01]  /*5860*/  @!P1 F2FP.F16.F32.PACK_AB R14, R14, R13 ;  /* 0x0000000d0e0e923e */ /* 0x000fe200000000ff */
[----:B------:R-:W-:Y:S01]  /*5870*/  @!P0 IMAD.WIDE R12, R17, 0x2, R18 ;  /* 0x00000002110c8825 */ /* 0x000fe200078e0212 */
[----:B------:R-:W-:Y:S02]  /*5880*/  @!P1 F2FP.F16.F32.PACK_AB R15, R16, R15 ;  /* 0x0000000f100f923e */ /* 0x000fe400000000ff */
[C---:B------:R-:W-:Y:S02]  /*5890*/  @!P0 SHF.L.U64.HI R10, R59.reuse, 0x1, R10 ;  /* 0x000000013b0a8819 */ /* 0x040fe4000001020a */
[----:B------:R-:W-:Y:S02]  /*58a0*/  @!P0 SHF.L.U32 R59, R59, 0x1, RZ ;  /* 0x000000013b3b8819 */ /* 0x000fe400000006ff */
[----:B------:R-:W-:Y:S02]  /*58b0*/  @!P1 MOV R61, R58 ;  /* 0x0000003a003d9202 */ /* 0x000fe40000000f00 */
[----:B------:R-:W-:Y:S02]  /*58c0*/  @!P1 MOV R62, R14 ;  /* 0x0000000e003e9202 */ /* 0x000fe40000000f00 */
[----:B------:R-:W-:Y:S02]  /*58d0*/  @!P1 MOV R63, R15 ;  /* 0x0000000f003f9202 */ /* 0x000fe40000000f00 */
[C---:B------:R-:W-:Y:S03]  /*58e0*/  @!P0 IADD3 R72, P1, PT, R59.reuse, R94, RZ ;  /* 0x0000005e3b488210 */ /* 0x040fe60007f3e0ff */
[----:B------:R2:W-:Y:S01]  /*58f0*/  ST.E.128 desc[UR4][R138.64+0x40], R60 ;  /* 0x0000403c8a007985 */ /* 0x0005e2000c101d04 */
[C---:B------:R-:W-:Y:S02]  /*5900*/  @!P0 IADD3.X R73, PT, PT, R10.reuse, R95, RZ, P1, !PT ;  /* 0x0000005f0a498210 */ /* 0x040fe40000ffe4ff */
[----:B------:R-:W-:Y:S04]  /*5910*/  @!P0 IADD3 R48, P1, PT, R59, R96, RZ ;  /* 0x000000603b308210 */ /* 0x000fe80007f3e0ff */
[----:B------:R-:W-:Y:S01]  /*5920*/  @!P0 IADD3.X R49, PT, PT, R10, R97, RZ, P1, !PT ;  /* 0x000000610a318210 */ /* 0x000fe20000ffe4ff */
[----:B------:R-:W3:Y:S01]  /*5930*/  @!P0 LD.E.128 R72, desc[UR4][R72.64+0x80] ;  /* 0x0000800448488980 */ /* 0x000ee2000c101d00 */
[----:B------:R-:W-:Y:S07]  /*5940*/  ISETP.GT.AND P1, PT, R35, 0x40, !P0 ;  /* 0x000000402300780c */ /* 0x000fee0004724270 */
[----:B-1----:R1:W4:Y:S08]  /*5950*/  LD.E.128 R68, desc[UR4][R18.64+0x80] ;  /* 0x0000800412447980 */ /* 0x002330000c101d00 */
        /* <DEDUP_REMOVED lines=8> */
[--C-:B-1----:R-:W-:Y:S01]  /*59e0*/  @!P0 HADD2.F32 R18, -RZ, R74.reuse.H0_H0 ;  /* 0x2000004aff128230 */ /* 0x102fe20000004100 */
[----:B----4-:R-:W-:Y:S01]  /*59f0*/  @!P0 MOV R49, R68 ;  /* 0x0000004400318202 */ /* 0x010fe20000000f00 */
[----:B------:R-:W-:Y:S01]  /*5a00*/  @!P0 HADD2.F32 R19, -RZ, R74.H1_H1 ;  /* 0x3000004aff138230 */ /* 0x000fe20000004100 */
[----:B--2---:R-:W-:Y:S01]  /*5a10*/  @!P0 MOV R60, R69 ;  /* 0x00000045003c8202 */ /* 0x004fe20000000f00 */
        /* <DEDUP_REMOVED lines=8> */
[----:B------:R-:W-:Y:S02]  /*5aa0*/  @!P0 HADD2.F32 R11, -RZ, R13.H0_H0 ;  /* 0x2000000dff0b8230 */ /* 0x000fe40000004100 */
[----:B------:R-:W-:Y:S01]  /*5ab0*/  @!P0 FMUL.FTZ R9, R9, R24 ;  /* 0x0000001809098220 */ /* 0x000fe20000410000 */
        /* <DEDUP_REMOVED lines=14> */
[--C-:B------:R-:W-:Y:S02]  /*5ba0*/  @!P0 HADD2.F32 R51, -RZ, R57.reuse.H0_H0 ;  /* 0x20000039ff338230 */ /* 0x100fe40000004100 */
[----:B------:R-:W-:Y:S01]  /*5bb0*/  @!P0 FMUL.FTZ R16, R17, R16 ;  /* 0x0000001011108220 */ /* 0x000fe20000410000 */
[----:B------:R-:W-:Y:S01]  /*5bc0*/  @!P0 HADD2.F32 R52, -RZ, R60.H0_H0 ;  /* 0x2000003cff348230 */ /* 0x000fe20000004100 */
[----:B------:R-:W-:Y:S01]  /*5bd0*/  @!P0 F2FP.F16.F32.PACK_AB R9, R10, R9 ;  /* 0x000000090a09823e */ /* 0x000fe200000000ff */
[--C-:B------:R-:W-:Y:S02]  /*5be0*/  @!P0 HADD2.F32 R13, -RZ, R14.reuse.H0_H0 ;  /* 0x2000000eff0d8230 */ /* 0x100fe40000004100 */
[----:B------:R-:W-:Y:S01]  /*5bf0*/  @!P0 FMUL.FTZ R12, R12, R21 ;  /* 0x000000150c0c8220 */ /* 0x000fe20000410000 */
[----:B------:R-:W-:Y:S01]  /*5c00*/  @!P0 HADD2.F32 R14, -RZ, R14.H1_H1 ;  /* 0x3000000eff0e8230 */ /* 0x000fe20000004100 */
[----:B------:R-:W-:Y:S01]  /*5c10*/  @!P0 MOV R68, R9 ;  /* 0x0000000900448202 */ /* 0x000fe20000000f00 */
[----:B------:R-:W-:Y:S02]  /*5c20*/  @!P0 HADD2.F32 R53, -RZ, R57.H1_H1 ;  /* 0x30000039ff358230 */ /* 0x000fe40000004100 */
[----:B------:R-:W-:Y:S01]  /*5c30*/  @!P0 FFMA.FTZ R11, R52, R51, R11 ;  /* 0x00000033340b8223 */ /* 0x000fe2000001000b */
[----:B------:R-:W-:Y:S02]  /*5c40*/  @!P0 HADD2.F32 R49, -RZ, R60.H1_H1 ;  /* 0x3000003cff318230 */ /* 0x000fe40000004100 */
[----:B------:R-:W-:Y:S01]  /*5c50*/  @P1 FADD.FTZ R15, -R15, -RZ ;  /* 0x800000ff0f0f1221 */ /* 0x000fe20000010100 */
[----:B------:R-:W-:Y:S02]  /*5c60*/  @!P0 HADD2.F32 R54, -RZ, R58.H0_H0 ;  /* 0x2000003aff368230 */ /* 0x000fe40000004100 */
[----:B------:R-:W-:Y:S01]  /*5c70*/  @!P0 FMUL.FTZ R13, R13, R18 ;  /* 0x000000120d0d8220 */ /* 0x000fe20000410000 */
[----:B------:R-:W-:Y:S02]  /*5c80*/  @!P0 HADD2.F32 R46, -RZ, R48.H0_H0 ;  /* 0x20000030ff2e8230 */ /* 0x000fe40000004100 */
[----:B------:R-:W-:Y:S01]  /*5c90*/  @!P0 FMUL.FTZ R14, R14, R19 ;  /* 0x000000130e0e8220 */ /* 0x000fe20000410000 */
[----:B------:R-:W-:Y:S02]  /*5ca0*/  @!P0 HADD2.F32 R55, -RZ, R58.H1_H1 ;  /* 0x3000003aff378230 */ /* 0x000fe40000004100 */
[----:B------:R-:W-:Y:S01]  /*5cb0*/  @!P0 FMUL.FTZ R15, R20, R15 ;  /* 0x0000000f140f8220 */ /* 0x000fe20000410000 */
        /* <DEDUP_REMOVED lines=10> */
[----:B------:R-:W-:Y:S01]  /*5d60*/  @!P0 FFMA.FTZ R15, R48, R56, R15 ;  /* 0x00000038300f8223 */ /* 0x000fe2000001000f */
[----:B------:R-:W-:Y:S02]  /*5d70*/  @!P0 MOV R69, R12 ;  /* 0x0000000c00458202 */ /* 0x000fe40000000f00 */
[----:B------:R-:W-:Y:S01]  /*5d80*/  @!P0 FFMA.FTZ R16, R57, R58, R16 ;  /* 0x0000003a39108223 */ /* 0x000fe20000010010 */
[----:B------:R-:W-:Y:S04]  /*5d90*/  @!P0 MOV R70, R13 ;  /* 0x0000000d00468202 */ /* 0x000fe80000000f00 */
[----:B------:R-:W-:Y:S04]  /*5da0*/  @!P0 F2FP.F16.F32.PACK_AB R16, R16, R15 ;  /* 0x0000000f1010823e */ /* 0x000fe800000000ff */
[----:B------:R-:W-:Y:S05]  /*5db0*/  @!P0 MOV R71, R16 ;  /* 0x0000001000478202 */ /* 0x000fea0000000f00 */
[----:B------:R2:W-:Y:S02]  /*5dc0*/  ST.E.128 desc[UR4][R138.64+0x80], R68 ;  /* 0x000080448a007985 */ /* 0x0005e4000c101d04 */
.L_x_9612:
[----:B------:R-:W-:Y:S05]  /*5dd0*/  BSYNC.RECONVERGENT B0 ;  /* 0x0000000000007941 */ /* 0x000fea0003800200 */
.L_x_9611:
[----:B------:R-:W3:Y:S02]  /*5de0*/  LD.E R3, desc[UR4][R84.64+0xd0] ;  /* 0x0000d00454037980 */ /* 0x000ee4000c101900 */
[----:B---3--:R-:W-:Y:S05]  /*5df0*/  IMAD.U32 R3, R3, -0x20, RZ ;  /* 0xffffffe003037824 */ /* 0x008fea00078e00ff */
[C---:B------:R-:W-:Y:S02]  /*5e00*/  LEA R96, P1, R3.reuse, R96, 0x1 ;  /* 0x0000006003607211 */ /* 0x040fe400078208ff */
[C---:B------:R-:W-:Y:S02]  /*5e10*/  LEA R94, P0, R3.reuse, R94, 0x1 ;  /* 0x0000005e035e7211 */ /* 0x040fe400078008ff */
[C---:B------:R-:W-:Y:S02]  /*5e20*/  LEA.HI.X.SX32 R97, R3.reuse, R97, 0x1, P1 ;  /* 0x0000006103617211 */ /* 0x040fe400008f0eff */
[----:B------:R-:W-:Y:S09]  /*5e30*/  LEA.HI.X.SX32 R95, R3, R95, 0x1, P0 ;  /* 0x0000005f035f7211 */ /* 0x000ff200000f0eff */
.L_x_9603:
[----:B------:R-:W-:Y:S05]  /*5e40*/  BSYNC.RECONVERGENT B1 ;  /* 0x0000000000017941 */ /* 0x000fea0003800200 */
.L_x_9601:
[----:B------:R-:W-:Y:S01]  /*5e50*/  ISETP.NE.U32.AND P4, PT, R120, RZ, PT ;  /* 0x000000ff7800720c */ /* 0x000fe20003f85070 */
[----:B---34-:R-:W3:Y:S01]  /*5e60*/  LD.E R5, desc[UR4][R84.64+0x128] ;  /* 0x0001280454057980 */ /* 0x018ee2000c101900 */
[----:B------:R-:W-:Y:S01]  /*5e70*/  UMOV UR6, URZ ;  /* 0x000000ff00067c82 */ /* 0x000fe20008000000 */
[----:B------:R-:W-:Y:S01]  /*5e80*/  BSSY.RECONVERGENT B0, `(.L_x_9613) ;  /* 0x0000064000007945 */ /* 0x000fe20003800200 */
[----:B------:R-:W-:Y:S02]  /*5e90*/  ISETP.NE.AND.EX P4, PT, R121, RZ, PT, P4 ;  /* 0x000000ff7900720c */ /* 0x000fe40003f85340 */
[----:B------:R-:W-:Y:S11]  /*5ea0*/  IADD3 R2, P0, PT, RZ, -UR6, RZ ;  /* 0x80000006ff027c10 */ /* 0x000ff6000ff1e0ff */
[----:B------:R-:W4:Y:S04]  /*5eb0*/  @!P4 LD.E R3, desc[UR4][R84.64+0x38] ;  /* 0x000038045403c980 */ /* 0x000f28000c101900 */
[----:B------:R-:W5:Y:S02]  /*5ec0*/  @!P4 LD.E R0, desc[UR4][R84.64+0x40] ;  /* 0x000040045400c980 */ /* 0x000f64000c101900 */
[----:B-----5:R-:W-:Y:S02]  /*5ed0*/  @!P4 IMAD.SHL.U32 R0, R0, 0x40, RZ ;  /* 0x000000400000c824 */ /* 0x020fe400078e00ff */
[----:B----4-:R-:W-:Y:S02]  /*5ee0*/  @!P4 IMAD.SHL.U32 R3, R3, 0x40, RZ ;  /* 0x000000400303c824 */ /* 0x010fe400078e00ff */
[----:B---3--:R-:W-:Y:S02]  /*5ef0*/  IMAD.SHL.U32 R5, R5, 0x40, RZ ;  /* 0x0000004005057824 */ /* 0x008fe400078e00ff */
        /* <DEDUP_REMOVED lines=9> */
[----:B-1----:R-:W-:Y:S01]  /*5f90*/  @!P4 IMAD.MOV.U32 R134, RZ, RZ, R2 ;  /* 0x000000ffff86c224 */ /* 0x002fe200078e0002 */
        /* <DEDUP_REMOVED lines=8> */
[----:B------:R-:W3:Y:S01]  /*6020*/  LD.E R3, desc[UR4][R84.64+0x170] ;  /* 0x0001700454037980 */ /* 0x000ee2000c101900 */
[----:B------:R-:W-:Y:S02]  /*6030*/  MOV R10, RZ ;  /* 0x000000ff000a7202 */ /* 0x000fe40000000f00 */
[----:B------:R-:W-:Y:S01]  /*6040*/  IABS R4, R128 ;  /* 0x0000008000047213 */ /* 0x000fe20000000000 */
[----:B------:R-:W4:Y:S06]  /*6050*/  LD.E.64 R14, desc[UR4][R84.64+0x40] ;  /* 0x00004004540e7980 */ /* 0x000f2c000c101b00 */
[----:B------:R-:W5:Y:S01]  /*6060*/  LD.E.64 R12, desc[UR4][R84.64+0x20] ;  /* 0x00002004540c7980 */ /* 0x000f62000c101b00 */
[----:B---3--:R-:W-:Y:S04]  /*6070*/  IABS R9, R3 ;  /* 0x0000000300097213 */ /* 0x008fe80000000000 */
        /* <DEDUP_REMOVED lines=9> */
[----:B------:R-:W3:Y:S02]  /*6110*/  LD.E.64 R10, desc[UR4][R84.64+0x28] ;  /* 0x00002804540a7980 */ /* 0x000ee4000c101b00 */
        /* <DEDUP_REMOVED lines=17> */
[----:B------:R-:W2:Y:S01]  /*6230*/  LD.E.64 R8, desc[UR4][R84.64+0x38] ;  /* 0x0000380454087980 */ /* 0x000ea2000c101b00 */
        /* <DEDUP_REMOVED lines=16> */
[----:B----4-:R-:W-:Y:S01]  /*6340*/  IMAD R5, R15, R0, RZ ;  /* 0x000000000f057224 */ /* 0x010fe200078e02ff */
        /* <DEDUP_REMOVED lines=10> */
[----:B--2---:R-:W-:Y:S02]  /*63f0*/  IMAD R5, R9, R0, RZ ;  /* 0x0000000009057224 */ /* 0x004fe400078e02ff */
[----:B------:R-:W-:Y:S02]  /*6400*/  IMAD.IADD R15, R15, 0x1, R2 ;  /* 0x000000010f0f7824 */ /* 0x000fe400078e0202 */
[----:B---3--:R-:W-:Y:S04]  /*6410*/  IMAD.WIDE.U32 R12, R6, R10, R12 ;  /* 0x0000000a060c7225 */ /* 0x008fe800078e000c */
        /* <DEDUP_REMOVED lines=10> */
.L_x_9614:
[----:B------:R-:W-:Y:S05]  /*64c0*/  BSYNC.RECONVERGENT B0 ;  /* 0x0000000000007941 */ /* 0x000fea0003800200 */
.L_x_9613:
[----:B------:R-:W-:Y:S05]  /*64d0*/  @P3 BRA `(.L_x_9615) ;  /* 0xffffffbc00e43947 */ /* 0x000fea000383ffff */
.L_x_9600:
[----:B------:R-:W-:Y:S05]  /*64e0*/  WARPSYNC.ALL ;  /* 0x0000000000007948 */ /* 0x000fea0003800000 */
[----:B------:R-:W-:Y:S06]  /*64f0*/  BAR.SYNC.DEFER_BLOCKING 0x0 ;  /* 0x0000000000007b1d */ /* 0x000fec0000010000 */
[----:B------:R-:W3:Y:S01]  /*6500*/  LD.E R3, desc[UR4][R84.64+0xd0] ;  /* 0x0000d00454037980 */ /* 0x000ee2000c101900 */
[----:B------:R-:W-:Y:S01]  /*6510*/  BSSY.RECONVERGENT B2, `(.L_x_9616) ;  /* 0x0000358000027945 */ /* 0x000fe20003800200 */
[----:B------:R-:W-:-:S02]  /*6520*/  SHF.L.U32 R100, R77, 0x2, RZ ;  /* 0x000000024d647819 */ /* 0x000fc400000006ff */
[----:B---3--:R-:W-:-:S13]  /*6530*/  ISETP.NE.AND P0, PT, R3, RZ, PT ;  /* 0x000000ff0300720c */ /* 0x008fda0003f05270 */
        /* <DEDUP_REMOVED lines=13> */
.L_x_9619:
[----:B------:R-:W-:Y:S05]  /*6610*/  BSYNC.RECONVERGENT B0 ;  /* 0x0000000000007941 */ /* 0x000fea0003800200 */
.L_x_9618:
        /* <DEDUP_REMOVED lines=10> */
.L_x_9617:
[----:B------:R-:W3:Y:S04]  /*66c0*/  LD.E.64 R4, desc[UR4][R84.64+0xf0] ;  /* 0x0000f00454047980 */ /* 0x000ee8000c101b00 */
[----:B------:R-:W4:Y:S04]  /*66d0*/  LD.E.U8 R0, desc[UR4][R84.64+0x1b3] ;  /* 0x0001b30454007980 */ /* 0x000f28000c101100 */
[----:B------:R1:W5:Y:S04]  /*66e0*/  LD.E.64 R16, desc[UR4][R84.64+0x148] ;  /* 0x0001480454107980 */ /* 0x000368000c101b00 */
[----:B--2---:R1:W5:Y:S01]  /*66f0*/  LD.E.64 R22, desc[UR4][R84.64+0x150] ;  /* 0x0001500454167980 */ /* 0x004362000c101b00 */
[----:B---3--:R-:W-:-:S04]  /*6700*/  ISETP.NE.U32.AND P1, PT, R4, RZ, PT ;  /* 0x000000ff0400720c */ /* 0x008fc80003f25070 */
[----:B------:R-:W-:-:S13]  /*6710*/  ISETP.NE.AND.EX P1, PT, R5, RZ, PT, P1 ;  /* 0x000000ff0500720c */ /* 0x000fda0003f25310 */
[----:B------:R-:W-:Y:S01]  /*6720*/  @P1 IADD3 R6, P0, PT, R4, R82, RZ ;  /* 0x0000005204061210 */ /* 0x000fe20007f1e0ff */
[----:B------:R-:W-:-:S04]  /*6730*/  IMAD.MOV.U32 R4, RZ, RZ, RZ ;  /* 0x000000ffff047224 */ /* 0x000fc800078e00ff */
[----:B------:R-:W-:-:S05]  /*6740*/  @P1 IMAD.X R7, R5, 0x1, R80, P0 ;  /* 0x0000000105071824 */ /* 0x000fca00000e0650 */
[----:B------:R-:W2:Y:S01]  /*6750*/  @P1 LD.E R4, desc[UR4][R6.64] ;  /* 0x0000000406041980 */ /* 0x000ea2000c101900 */
[----:B------:R-:W-:-:S04]  /*6760*/  LEA.HI R19, R3, R3, RZ, 0x1 ;  /* 0x0000000303137211 */ /* 0x000fc800078f08ff */
[----:B------:R-:W-:Y:S02]  /*6770*/  SHF.R.S32.HI R19, RZ, 0x1, R19 ;  /* 0x00000001ff137819 */ /* 0x000fe40000011413 */
[----:B----4-:R-:W-:Y:S02]  /*6780*/  ISETP.NE.AND P2, PT, R0, RZ, PT ;  /* 0x000000ff0000720c */ /* 0x010fe40003f45270 */
        /* <DEDUP_REMOVED lines=64> */
.L_x_9625:
[----:B------:R-:W-:Y:S05]  /*6b90*/  BSYNC.RECONVERGENT B0 ;  /* 0x0000000000007941 */ /* 0x000fea0003800200 */
.L_x_9624:
        /* <DEDUP_REMOVED lines=44> */
.L_x_9627:
[----:B------:R-:W-:Y:S05]  /*6e60*/  BSYNC.RECONVERGENT B0 ;  /* 0x0000000000007941 */ /* 0x000fea0003800200 */
.L_x_9626:
        /* <DEDUP_REMOVED lines=46> */
.L_x_9629:
[----:B------:R-:W-:Y:S05]  /*7150*/  BSYNC.RECONVERGENT B0 ;  /* 0x0000000000007941 */ /* 0x000fea0003800200 */
.L_x_9628:
[----:B-----5:R2:W-:Y:S02]  /*7160*/  STS.128 [R79+0x2000], R8 ;  /* 0x002000084f007388 */ /* 0x0205e40000000c00 */
.L_x_9623:
[----:B------:R-:W-:Y:S05]  /*7170*/  BSYNC.RECONVERGENT B1 ;  /* 0x0000000000017941 */ /* 0x000fea0003800200 */
.L_x_9622:
        /* <DEDUP_REMOVED lines=51> */
.L_x_9631:
[----:B------:R-:W-:Y:S05]  /*74b0*/  BSYNC.RECONVERGENT B0 ;  /* 0x0000000000007941 */ /* 0x000fea0003800200 */
.L_x_9630:
        /* <DEDUP_REMOVED lines=44> */
.L_x_9633:
[----:B------:R-:W-:Y:S05]  /*7780*/  BSYNC.RECONVERGENT B0 ;  /* 0x0000000000007941 */ /* 0x000fea0003800200 */
.L_x_9632:
        /* <DEDUP_REMOVED lines=45> */
.L_x_9635:
[----:B------:R-:W-:Y:S05]  /*7a60*/  BSYNC.RECONVERGENT B0 ;  /* 0x0000000000007941 */ /* 0x000fea0003800200 */
.L_x_9634:
[----:B-----5:R4:W-:Y:S01]  /*7a70*/  STS.128 [R79+0x2800], R8 ;  /* 0x002800084f007388 */ /* 0x0209e20000000c00 */
[----:B------:R-:W-:Y:S05]  /*7a80*/  BRA `(.L_x_9620) ;  /* 0x0000002000007947 */ /* 0x000fea0003800000 */
.L_x_9621:
        /* <DEDUP_REMOVED lines=90> */
.L_x_9639:
[----:B------:R-:W-:Y:S05]  /*8030*/  BSYNC.RECONVERGENT B0 ;  /* 0x0000000000007941 */ /* 0x000fea0003800200 */
.L_x_9638:
        /* <DEDUP_REMOVED lines=80> */
.L_x_9641:
[----:B------:R-:W-:Y:S05]  /*8540*/  BSYNC.RECONVERGENT B0 ;  /* 0x0000000000007941 */ /* 0x000fea0003800200 */
.L_x_9640:
        /* <DEDUP_REMOVED lines=83> */
.L_x_9643:
[----:B------:R-:W-:Y:S05]  /*8a80*/  BSYNC.RECONVERGENT B0 ;  /* 0x0000000000007941 */ /* 0x000fea0003800200 */
.L_x_9642:
[----:B-----5:R2:W-:Y:S02]  /*8a90*/  STS.128 [R79+0x2000], R24 ;  /* 0x002000184f007388 */ /* 0x0205e40000000c00 */
.L_x_9637:
[----:B------:R-:W-:Y:S05]  /*8aa0*/  BSYNC.RECONVERGENT B1 ;  /* 0x0000000000017941 */ /* 0x000fea0003800200 */
.L_x_9636:
        /* <DEDUP_REMOVED lines=88> */
.L_x_9645:
[----:B------:R-:W-:Y:S05]  /*9030*/  BSYNC.RECONVERGENT B0 ;  /* 0x0000000000007941 */ /* 0x000fea0003800200 */
.L_x_9644:
        /* <DEDUP_REMOVED lines=80> */
.L_x_9647:
[----:B------:R-:W-:Y:S05]  /*9540*/  BSYNC.RECONVERGENT B0 ;  /* 0x0000000000007941 */ /* 0x000fea0003800200 */
.L_x_9646:
        /* <DEDUP_REMOVED lines=82> */
.L_x_9649:
[----:B------:R-:W-:Y:S05]  /*9a70*/  BSYNC.RECONVERGENT B0 ;  /* 0x0000000000007941 */ /* 0x000fea0003800200 */
.L_x_9648:
[----:B-----5:R4:W-:Y:S02]  /*9a80*/  STS.128 [R79+0x2800], R24 ;  /* 0x002800184f007388 */ /* 0x0209e40000000c00 */
.L_x_9620:
[----:B------:R-:W-:Y:S05]  /*9a90*/  BSYNC.RECONVERGENT B2 ;  /* 0x0000000000027941 */ /* 0x000fea0003800200 */
.L_x_9616:
[----:B---3--:R-:W-:Y:S01]  /*9aa0*/  IMAD.IADD R3, R81, 0x1, -R110 ;  /* 0x0000000151037824 */ /* 0x008fe200078e0a6e */
[----:B------:R-:W-:Y:S01]  /*9ab0*/  SHF.R.U32.HI R92, RZ, 0x1, R77 ;  /* 0x00000001ff5c7819 */ /* 0x000fe2000001164d */
[C---:B------:R-:W-:Y:S01]  /*9ac0*/  IMAD.SHL.U32 R64, R77.reuse, 0x20, RZ ;  /* 0x000000204d407824 */ /* 0x040fe200078e00ff */
[----:B------:R-:W-:Y:S01]  /*9ad0*/  BSSY.RECONVERGENT B1, `(.L_x_9650) ;  /* 0x0000125000017945 */ /* 0x000fe20003800200 */
[----:B------:R-:W-:Y:S01]  /*9ae0*/  IMAD.SHL.U32 R102, R77, 0x10, RZ ;  /* 0x000000104d667824 */ /* 0x000fe200078e00ff */
[-C--:B------:R-:W-:Y:S01]  /*9af0*/  ISETP.GE.AND P2, PT, R28, R3.reuse, PT ;  /* 0x000000031c00720c */ /* 0x080fe20003f46270 */
[----:B------:R-:W-:Y:S01]  /*9b00*/  IMAD.MOV.U32 R66, RZ, RZ, 0x20 ;  /* 0x00000020ff427424 */ /* 0x000fe200078e00ff */
[-C--:B------:R-:W-:Y:S02]  /*9b10*/  ISETP.GE.AND P3, PT, R132, R3.reuse, PT ;  /* 0x000000038400720c */ /* 0x080fe40003f66270 */
[----:B------:R-:W-:Y:S02]  /*9b20*/  ISETP.GE.AND P1, PT, R28, R3, PT ;  /* 0x000000031c00720c */ /* 0x000fe40003f26270 */
[----:B------:R-:W-:-:S02]  /*9b30*/  LOP3.LUT R0, R64, 0xc0, RZ, 0xc0, !PT ;  /* 0x000000c040007812 */ /* 0x000fc400078ec0ff */
[----:B------:R-:W-:Y:S02]  /*9b40*/  LOP3.LUT R7, R102, 0x3e00, RZ, 0xc0, !PT ;  /* 0x00003e0066077812 */ /* 0x000fe400078ec0ff */
[----:B------:R-:W-:Y:S02]  /*9b50*/  LOP3.LUT R3, R92, 0x8, RZ, 0xc0, !PT ;  /* 0x000000085c037812 */ /* 0x000fe400078ec0ff */
[----:B------:R-:W-:Y:S02]  /*9b60*/  LOP3.LUT R5, R102, 0x100, RZ, 0xc0, !PT ;  /* 0x0000010066057812 */ /* 0x000fe400078ec0ff */
[C---:B--2-4-:R-:W-:Y:S01]  /*9b70*/  @!P2 LEA R10, P0, R103.reuse, R106, 0x1 ;  /* 0x0000006a670aa211 */ /* 0x054fe200078008ff */
[----:B------:R-:W-:Y:S01]  /*9b80*/  @!PT LDS RZ, [RZ] ;  /* 0x00000000fffff984 */ /* 0x000fe20000000800 */
[----:B------:R-:W-:Y:S01]  /*9b90*/  @!PT LDS RZ, [RZ] ;  /* 0x00000000fffff984 */ /* 0x000fe20000000800 */
[----:B------:R-:W-:Y:S01]  /*9ba0*/  @!PT LDS RZ, [RZ] ;  /* 0x00000000fffff984 */ /* 0x000fe20000000800 */
[----:B------:R-:W-:Y:S01]  /*9bb0*/  @!P3 LDGSTS.E.BYPASS.LTC128B.128 [R79+0x3000], desc[UR4][R106.64] ;  /* 0x030000006a4fbfae */ /* 0x000fe2000b981a04 */
[----:B------:R-:W-:Y:S02]  /*9bc0*/  LOP3.LUT R9, R0, 0x8, R77, 0xf8, !PT ;  /* 0x0000000800097812 */ /* 0x000fe400078ef84d */
[----:B------:R-:W-:Y:S01]  /*9bd0*/  @!P2 LEA.HI.X R11, R103, R107, R104, 0x1, P0 ;  /* 0x0000006b670ba211 */ /* 0x000fe200000f0c68 */
[----:B------:R-:W-:Y:S01]  /*9be0*/  @!P3 LDGSTS.E.BYPASS.LTC128B.128 [R79+0x4000], desc[UR4][R106.64+0x40] ;  /* 0x040000406a4fbfae */ /* 0x000fe2000b981a04 */
[----:B------:R-:W-:-:S02]  /*9bf0*/  LOP3.LUT R7, R7, 0x20, R64, 0xf8, !PT ;  /* 0x0000002007077812 */ /* 0x000fc400078ef840 */
[--C-:B------:R-:W-:Y:S01]  /*9c00*/  LOP3.LUT R3, R3, 0xc0, R64.reuse, 0xf8, !PT ;  /* 0x000000c003037812 */ /* 0x100fe200078ef840 */
[----:B------:R-:W-:Y:S01]  /*9c10*/  @!P3 LDGSTS.E.BYPASS.LTC128B.128 [R79+0x5000], desc[UR4][R106.64+0x80] ;  /* 0x050000806a4fbfae */ /* 0x000fe2000b981a04 */
[----:B------:R-:W-:Y:S02]  /*9c20*/  LOP3.LUT R5, R5, 0x20, R64, 0xf8, !PT ;  /* 0x0000002005057812 */ /* 0x000fe400078ef840 */
[----:B------:R-:W-:Y:S01]  /*9c30*/  LOP3.LUT R2, R9, 0x18, R100, 0x78, !PT ;  /* 0x0000001809027812 */ /* 0x000fe200078e7864 */
[----:B------:R-:W-:Y:S01]  /*9c40*/  @!P2 LDGSTS.E.BYPASS.LTC128B.128 [R79+0x3800], desc[UR4][R10.64] ;  /* 0x038000000a4fafae */ /* 0x000fe2000b981a04 */
[----:B------:R-:W-:Y:S02]  /*9c50*/  LOP3.LUT R0, R7, 0x100, R64, 0xf8, !PT ;  /* 0x0000010007007812 */ /* 0x000fe400078ef840 */
[----:B------:R-:W-:Y:S01]  /*9c60*/  LOP3.LUT R3, R3, 0x18, R100, 0x78, !PT ;  /* 0x0000001803037812 */ /* 0x000fe200078e7864 */
[----:B------:R-:W-:Y:S01]  /*9c70*/  @!P2 LDGSTS.E.BYPASS.LTC128B.128 [R79+0x4800], desc[UR4][R10.64+0x40] ;  /* 0x048000400a4fafae */ /* 0x000fe2000b981a04 */
[----:B------:R-:W-:-:S02]  /*9c80*/  @!P1 LEA R6, P0, R87, R118, 0x1 ;  /* 0x0000007657069211 */ /* 0x000fc400078008ff */
[----:B------:R-:W-:Y:S01]  /*9c90*/  LOP3.LUT R2, R5, R2, RZ, 0xfc, !PT ;  /* 0x0000000205027212 */ /* 0x000fe200078efcff */
[----:B------:R2:W-:Y:S01]  /*9ca0*/  @!P2 LDGSTS.E.BYPASS.LTC128B.128 [R79+0x5800], desc[UR4][R10.64+0x80] ;  /* 0x058000800a4fafae */ /* 0x0005e2000b981a04 */
[----:B------:R-:W-:Y:S02]  /*9cb0*/  LOP3.LUT R0, R0, R3, RZ, 0xfc, !PT ;  /* 0x0000000300007212 */ /* 0x000fe400078efcff */
[----:B------:R-:W-:Y:S01]  /*9cc0*/  @!P1 LEA.HI.X R7, R87, R119, R86, 0x1, P0 ;  /* 0x0000007757079211 */ /* 0x000fe200000f0c56 */
[----:B------:R-:W0:Y:S01]  /*9cd0*/  LDGDEPBAR ;  /* 0x00000000000079af */ /* 0x000e220000000000 */
[--C-:B------:R-:W-:Y:S01]  /*9ce0*/  IMAD R67, R2, 0x2, R65.reuse ;  /* 0x0000000202437824 */ /* 0x100fe200078e0241 */
[C---:B------:R-:W-:Y:S01]  /*9cf0*/  LOP3.LUT P0, RZ, R77.reuse, 0x4, RZ, 0xc0, !PT ;  /* 0x000000044dff7812 */ /* 0x040fe2000780c0ff */
[----:B------:R-:W-:Y:S02]  /*9d00*/  IMAD R101, R0, 0x2, R65 ;  /* 0x0000000200657824 */ /* 0x000fe400078e0241 */
[----:B------:R-:W-:Y:S01]  /*9d10*/  IMAD.SHL.U32 R77, R77, 0x2, RZ ;  /* 0x000000024d4d7824 */ /* 0x000fe200078e00ff */
[----:B------:R-:W-:-:S05]  /*9d20*/  SEL R66, R66, 0xffffffe0, !P0 ;  /* 0xffffffe042427807 */ /* 0x000fca0004000000 */
[--C-:B------:R-:W-:Y:S02]  /*9d30*/  IMAD.IADD R2, R101, 0x1, R66.reuse ;  /* 0x0000000165027824 */ /* 0x100fe400078e0242 */
[----:B------:R-:W-:Y:S01]  /*9d40*/  IMAD.IADD R0, R67, 0x1, R66 ;  /* 0x0000000143007824 */ /* 0x000fe200078e0242 */
        /* <DEDUP_REMOVED lines=22> */
[----:B------:R-:W1:Y:S04]  /*9eb0*/  LDSM.16.M88.4 R56, [R67+0x3400] ;  /* 0x003400004338783b */ /* 0x000e680000000200 */
[----:B------:R-:W1:Y:S04]  /*9ec0*/  LDSM.16.M88.4 R48, [R67+0x3800] ;  /* 0x003800004330783b */ /* 0x000e680000000200 */
[----:B--2---:R-:W2:Y:S04]  /*9ed0*/  LDSM.16.M88.4 R8, [R67+0x3c00] ;  /* 0x003c00004308783b */ /* 0x004ea80000000200 */
[----:B------:R-:W-:Y:S04]  /*9ee0*/  LDSM.16.M88.4 R36, [R2] ;  /* 0x000000000224783b */ /* 0x000fe80000000200 */
[----:B-----5:R-:W2:Y:S04]  /*9ef0*/  LDSM.16.M88.4 R20, [R0+0x3000] ;  /* 0x003000000014783b */ /* 0x020ea80000000200 */
[----:B---3--:R-:W3:Y:S04]  /*9f00*/  LDSM.16.M88.4 R4, [R0+0x3800] ;  /* 0x003800000004783b */ /* 0x008ee80000000200 */
[----:B------:R-:W3:Y:S04]  /*9f10*/  LDSM.16.M88.4 R68, [R0+0x3c00] ;  /* 0x003c00000044783b */ /* 0x000ee80000000200 */
[----:B------:R-:W3:Y:S04]  /*9f20*/  LDSM.16.M88.4 R72, [R0+0x3400] ;  /* 0x003400000048783b */ /* 0x000ee80000000200 */
[----:B------:R-:W-:Y:S01]  /*9f30*/  LDSM.16.M88.4 R32, [R67+0x4000] ;  /* 0x004000004320783b */ /* 0x000fe20000000200 */
[C---:B----4-:R-:W-:Y:S03]  /*9f40*/  HMMA.16816.F32 R16, R40.reuse, R12, RZ ;  /* 0x0000000c2810723c */ /* 0x050fe600000018ff */
[----:B------:R-:W-:Y:S04]  /*9f50*/  LDSM.16.M88.4 R28, [R67+0x4400] ;  /* 0x00440000431c783b */ /* 0x000fe80000000200 */
[----:B------:R-:W-:Y:S01]  /*9f60*/  LDSM.16.M88.4 R24, [R67+0x4800] ;  /* 0x004800004318783b */ /* 0x000fe20000000200 */
[C---:B------:R-:W-:Y:S03]  /*9f70*/  HMMA.16816.F32 R12, R40.reuse, R14, RZ ;  /* 0x0000000e280c723c */ /* 0x040fe600000018ff */
[----:B------:R-:W-:Y:S04]  /*9f80*/  LDSM.16.M88.4 R124, [R2+0x1000] ;  /* 0x00100000027c783b */ /* 0x000fe80000000200 */
[----:B------:R-:W-:Y:S01]  /*9f90*/  LDSM.16.M88.4 R96, [R0+0x4400] ;  /* 0x004400000060783b */ /* 0x000fe20000000200 */
[C---:B-1----:R-:W-:Y:S03]  /*9fa0*/  HMMA.16816.F32 R60, R40.reuse, R56, RZ ;  /* 0x00000038283c723c */ /* 0x042fe600000018ff */
[----:B------:R-:W0:Y:S05]  /*9fb0*/  LDGDEPBAR ;  /* 0x00000000000079af */ /* 0x000e2a0000000000 */
[C---:B------:R-:W-:Y:S08]  /*9fc0*/  HMMA.16816.F32 R52, R40.reuse, R48, RZ ;  /* 0x000000302834723c */ /* 0x040ff000000018ff */
[C---:B------:R-:W-:Y:S08]  /*9fd0*/  HMMA.16816.F32 R56, R40.reuse, R58, RZ ;  /* 0x0000003a2838723c */ /* 0x040ff000000018ff */
[C---:B------:R-:W-:Y:S08]  /*9fe0*/  HMMA.16816.F32 R48, R40.reuse, R50, RZ ;  /* 0x000000322830723c */ /* 0x040ff000000018ff */
[C---:B--2---:R-:W-:Y:S08]  /*9ff0*/  HMMA.16816.F32 R44, R40.reuse, R8, RZ ;  /* 0x00000008282c723c */ /* 0x044ff000000018ff */
        /* <DEDUP_REMOVED lines=26> */
[----:B------:R1:W-:Y:S04]  /*a1a0*/  LDSM.16.M88.4 R8, [R2+0x2000] ;  /* 0x002000000208783b */ /* 0x0003e80000000200 */
[----:B------:R-:W-:Y:S03]  /*a1b0*/  LDSM.16.M88.4 R24, [R67+0x5800] ;  /* 0x005800004318783b */ /* 0x000fe60000000200 */
[C---:B---3--:R-:W-:Y:S08]  /*a1c0*/  HMMA.16816.F32 R16, R124.reuse, R4, R16 ;  /* 0x000000047c10723c */ /* 0x048ff00000001810 */
[C---:B------:R-:W-:Y:S01]  /*a1d0*/  HMMA.16816.F32 R12, R124.reuse, R6, R12 ;  /* 0x000000067c0c723c */ /* 0x040fe2000000180c */
[----:B------:R-:W3:Y:S07]  /*a1e0*/  LDSM.16.M88.4 R4, [R0+0x5000] ;  /* 0x005000000004783b */ /* 0x000eee0000000200 */
[----:B----4-:R-:W-:Y:S03]  /*a1f0*/  HMMA.16816.F32 R44, R124, R68, R44 ;  /* 0x000000447c2c723c */ /* 0x010fe6000000182c */
[----:B-1----:R-:W-:-:S04]  /*a200*/  LOP3.LUT R2, R110, 0x6, R77, 0xf8, !PT ;  /* 0x000000066e027812 */ /* 0x002fc800078ef84d */
[C---:B------:R-:W-:Y:S01]  /*a210*/  ISETP.GE.AND P1, PT, R2.reuse, R81, PT ;  /* 0x000000510200720c */ /* 0x040fe20003f26270 */
[----:B------:R-:W-:Y:S01]  /*a220*/  HMMA.16816.F32 R68, R124, R70, R40 ;  /* 0x000000467c44723c */ /* 0x000fe20000001828 */
[----:B------:R-:W1:Y:S07]  /*a230*/  LDSM.16.M88.4 R40, [R0+0x5400] ;  /* 0x005400000028783b */ /* 0x000e6e0000000200 */
[----:B------:R-:W-:Y:S08]  /*a240*/  HMMA.16816.F32 R16, R36, R32, R16 ;  /* 0x000000202410723c */ /* 0x000ff00000001810 */
[----:B------:R-:W-:Y:S08]  /*a250*/  HMMA.16816.F32 R60, R124, R96, R60 ;  /* 0x000000607c3c723c */ /* 0x000ff0000000183c */
[C---:B------:R-:W-:Y:S08]  /*a260*/  HMMA.16816.F32 R12, R36.reuse, R34, R12 ;  /* 0x00000022240c723c */ /* 0x040ff0000000180c */
[C---:B--2---:R-:W-:Y:S08]  /*a270*/  HMMA.16816.F32 R44, R36.reuse, R20, R44 ;  /* 0x00000014242c723c */ /* 0x044ff0000000182c */
[----:B------:R-:W-:Y:S01]  /*a280*/  HMMA.16816.F32 R68, R36, R22, R68 ;  /* 0x000000162444723c */ /* 0x000fe20000001844 */
[----:B------:R-:W2:Y:S07]  /*a290*/  LDSM.16.M88.4 R20, [R0+0x5800] ;  /* 0x005800000014783b */ /* 0x000eae0000000200 */
[----:B------:R-:W-:Y:S08]  /*a2a0*/  HMMA.16816.F32 R48, R124, R74, R48 ;  /* 0x0000004a7c30723c */ /* 0x000ff00000001830 */
[----:B---3--:R-:W-:Y:S05]  /*a2b0*/  HMMA.16816.F32 R16, R8, R4, R16 ;  /* 0x000000040810723c */ /* 0x008fea0000001810 */
[----:B------:R-:W-:-:S04]  /*a2c0*/  LOP3.LUT R4, R2, 0x1, RZ, 0xfc, !PT ;  /* 0x0000000102047812 */ /* 0x000fc800078efcff */
[----:B------:R-:W-:Y:S01]  /*a2d0*/  ISETP.GE.AND P0, PT, R4, R81, PT ;  /* 0x000000510400720c */ /* 0x000fe20003f06270 */
[C---:B------:R-:W-:Y:S08]  /*a2e0*/  HMMA.16816.F32 R56, R124.reuse, R98, R56 ;  /* 0x000000627c38723c */ /* 0x040ff00000001838 */
[----:B------:R-:W-:Y:S08]  /*a2f0*/  HMMA.16816.F32 R52, R124, R72, R52 ;  /* 0x000000487c34723c */ /* 0x000ff00000001834 */
[----:B------:R-:W-:Y:S05]  /*a300*/  HMMA.16816.F32 R60, R36, R28, R60 ;  /* 0x0000001c243c723c */ /* 0x000fea000000183c */
[----:B------:R-:W-:-:S02]  /*a310*/  LOP3.LUT R28, R2, 0x10, RZ, 0xfc, !PT ;  /* 0x00000010021c7812 */ /* 0x000fc400078efcff */
[----:B------:R-:W-:Y:S02]  /*a320*/  FSEL R29, R17, -INF , !P0 ;  /* 0xff800000111d7808 */ /* 0x000fe40004000000 */
[----:B------:R-:W-:Y:S01]  /*a330*/  ISETP.GE.AND P4, PT, R28, R81, PT ;  /* 0x000000511c00720c */ /* 0x000fe20003f86270 */
[----:B------:R-:W-:Y:S01]  /*a340*/  HMMA.16816.F32 R12, R8, R6, R12 ;  /* 0x00000006080c723c */ /* 0x000fe2000000180c */
[----:B------:R3:W4:Y:S01]  /*a350*/  LDSM.16.M88.4 R4, [R0+0x5c00] ;  /* 0x005c00000004783b */ /* 0x0007220000000200 */
[----:B------:R-:W-:-:S06]  /*a360*/  DEPBAR.LE SB0, 0x0 ;  /* 0x000080000000791a */ /* 0x000fcc0000000000 */
[----:B------:R-:W-:Y:S05]  /*a370*/  HMMA.16816.F32 R48, R36, R26, R48 ;  /* 0x0000001a2430723c */ /* 0x000fea0000001830 */
[----:B------:R-:W-:Y:S02]  /*a380*/  FSEL R27, R19, -INF , !P0 ;  /* 0xff800000131b7808 */ /* 0x000fe40004000000 */
[----:B------:R-:W-:-:S04]  /*a390*/  LOP3.LUT R26, R2, 0x11, RZ, 0xfc, !PT ;  /* 0x00000011021a7812 */ /* 0x000fc800078efcff */
[-C--:B------:R-:W-:Y:S01]  /*a3a0*/  ISETP.GE.AND P3, PT, R26, R81.reuse, PT ;  /* 0x000000511a00720c */ /* 0x080fe20003f66270 */
[C---:B------:R-:W-:Y:S03]  /*a3b0*/  HMMA.16816.F32 R56, R36.reuse, R30, R56 ;  /* 0x0000001e2438723c */ /* 0x040fe60000001838 */
[----:B------:R-:W-:Y:S02]  /*a3c0*/  LOP3.LUT R30, R2, 0x9, RZ, 0xfc, !PT ;  /* 0x00000009021e7812 */ /* 0x000fe400078efcff */
[----:B------:R-:W-:Y:S02]  /*a3d0*/  FSEL R31, R16, -INF , !P1 ;  /* 0xff800000101f7808 */ /* 0x000fe40004800000 */
[----:B------:R-:W-:Y:S02]  /*a3e0*/  LOP3.LUT R16, R2, 0x21, RZ, 0xfc, !PT ;  /* 0x0000002102107812 */ /* 0x000fe400078efcff */
[----:B------:R-:W-:Y:S01]  /*a3f0*/  ISETP.GE.AND P5, PT, R30, R81, PT ;  /* 0x000000511e00720c */ /* 0x000fe20003fa6270 */
[----:B------:R-:W-:Y:S03]  /*a400*/  HMMA.16816.F32 R52, R36, R24, R52 ;  /* 0x000000182434723c */ /* 0x000fe60000001834 */
[----:B------:R-:W-:-:S02]  /*a410*/  LOP3.LUT R24, R2, 0x8, RZ, 0xfc, !PT ;  /* 0x0000000802187812 */ /* 0x000fc400078efcff */
[----:B---3--:R-:W-:Y:S02]  /*a420*/  LOP3.LUT R0, R2, 0x20, RZ, 0xfc, !PT ;  /* 0x0000002002007812 */ /* 0x008fe400078efcff */
[-C--:B------:R-:W-:Y:S02]  /*a430*/  ISETP.GE.AND P6, PT, R24, R81.reuse, PT ;  /* 0x000000511800720c */ /* 0x080fe40003fc6270 */
[----:B------:R-:W-:Y:S01]  /*a440*/  ISETP.GE.AND P0, PT, R0, R81, PT ;  /* 0x000000510000720c */ /* 0x000fe20003f06270 */
[----:B-1----:R-:W-:Y:S05]  /*a450*/  HMMA.16816.F32 R60, R8, R40, R60 ;  /* 0x00000028083c723c */ /* 0x002fea000000183c */
[----:B------:R-:W-:-:S02]  /*a460*/  FSEL R14, R14, -INF , !P6 ;  /* 0xff8000000e0e7808 */ /* 0x000fc40007000000 */
[----:B------:R-:W-:Y:S02]  /*a470*/  FSEL R12, R12, -INF , !P6 ;  /* 0xff8000000c0c7808 */ /* 0x000fe40007000000 */
[----:B------:R-:W-:Y:S02]  /*a480*/  ISETP.GE.AND P6, PT, R16, R81, PT ;  /* 0x000000511000720c */ /* 0x000fe40003fc6270 */
[C---:B------:R-:W-:Y:S01]  /*a490*/  LOP3.LUT R16, R2.reuse, 0x29, RZ, 0xfc, !PT ;  /* 0x0000002902107812 */ /* 0x040fe200078efcff */
[----:B--2---:R-:W-:Y:S03]  /*a4a0*/  HMMA.16816.F32 R48, R8, R22, R48 ;  /* 0x000000160830723c */ /* 0x004fe60000001830 */
[C---:B------:R-:W-:Y:S02]  /*a4b0*/  LOP3.LUT R0, R2.reuse, 0x28, RZ, 0xfc, !PT ;  /* 0x0000002802007812 */ /* 0x040fe400078efcff */
[----:B------:R-:W-:-:S02]  /*a4c0*/  LOP3.LUT R24, R2, 0x18, RZ, 0xfc, !PT ;  /* 0x0000001802187812 */ /* 0x000fc400078efcff */
[----:B------:R-:W-:Y:S02]  /*a4d0*/  FSEL R15, R15, -INF , !P5 ;  /* 0xff8000000f0f7808 */ /* 0x000fe40006800000 */
[----:B------:R-:W-:Y:S01]  /*a4e0*/  ISETP.GE.AND P2, PT, R24, R81, PT ;  /* 0x000000511800720c */ /* 0x000fe20003f46270 */
[----:B------:R-:W-:Y:S03]  /*a4f0*/  HMMA.16816.F32 R56, R8, R42, R56 ;  /* 0x0000002a0838723c */ /* 0x000fe60000001838 */
[----:B------:R-:W-:Y:S02]  /*a500*/  LOP3.LUT R24, R2, 0x19, RZ, 0xfc, !PT ;  /* 0x0000001902187812 */ /* 0x000fe400078efcff */
[----:B------:R-:W-:Y:S02]  /*a510*/  FSEL R17, R62, -INF , !P4 ;  /* 0xff8000003e117808 */ /* 0x000fe40006000000 */
[----:B------:R-:W-:-:S02]  /*a520*/  FSEL R63, R63, -INF , !P3 ;  /* 0xff8000003f3f7808 */ /* 0x000fc40005800000 */
[----:B------:R-:W-:Y:S01]  /*a530*/  FSEL R61, R61, -INF , !P3 ;  /* 0xff8000003d3d7808 */ /* 0x000fe20005800000 */
[C---:B------:R-:W-:Y:S03]  /*a540*/  HMMA.16816.F32 R52, R8.reuse, R20, R52 ;  /* 0x000000140834723c */ /* 0x040fe60000001834 */
[----:B------:R-:W-:Y:S02]  /*a550*/  FSEL R21, R13, -INF , !P5 ;  /* 0xff8000000d157808 */ /* 0x000fe40006800000 */
[----:B------:R-:W-:Y:S02]  /*a560*/  FSEL R13, R60, -INF , !P4 ;  /* 0xff8000003c0d7808 */ /* 0x000fe40006000000 */
[-C--:B------:R-:W-:Y:S02]  /*a570*/  ISETP.GE.AND P4, PT, R16, R81.reuse, PT ;  /* 0x000000511000720c */ /* 0x080fe40003f86270 */
[----:B------:R-:W-:Y:S01]  /*a580*/  ISETP.GE.AND P5, PT, R0, R81, PT ;  /* 0x000000510000720c */ /* 0x000fe20003fa6270 */
[----:B----4-:R-:W-:Y:S03]  /*a590*/  HMMA.16816.F32 R44, R8, R4, R44 ;  /* 0x00000004082c723c */ /* 0x010fe6000000182c */
[----:B------:R-:W-:-:S02]  /*a5a0*/  FSEL R131, R51, -INF , !P4 ;  /* 0xff80000033837808 */ /* 0x000fc40006000000 */
[----:B------:R-:W-:Y:S02]  /*a5b0*/  FSEL R137, R49, -INF , !P4 ;  /* 0xff80000031897808 */ /* 0x000fe40006000000 */
[----:B------:R-:W-:Y:S02]  /*a5c0*/  ISETP.GT.AND P4, PT, R112, R105, PT ;  /* 0x000000697000720c */ /* 0x000fe40003f84270 */
[----:B------:R-:W-:Y:S01]  /*a5d0*/  LOP3.LUT R0, R2, 0x30, RZ, 0xfc, !PT ;  /* 0x0000003002007812 */ /* 0x000fe200078efcff */
[----:B------:R-:W-:Y:S03]  /*a5e0*/  HMMA.16816.F32 R68, R8, R6, R68 ;  /* 0x000000060844723c */ /* 0x000fe60000001844 */
[----:B------:R-:W-:Y:S02]  /*a5f0*/  FSEL R25, R18, -INF , !P1 ;  /* 0xff80000012197808 */ /* 0x000fe40004800000 */
        /* <DEDUP_REMOVED lines=41> */
.L_x_9653:
        /* <DEDUP_REMOVED lines=60> */
.L_x_9654:
[----:B------:R-:W-:Y:S05]  /*ac50*/  BSYNC.RECONVERGENT B0 ;  /* 0x0000000000007941 */ /* 0x000fea0003800200 */
.L_x_9652:
        /* <DEDUP_REMOVED lines=12> */
.L_x_9651:
[----:B------:R-:W-:Y:S05]  /*ad20*/  BSYNC.RECONVERGENT B1 ;  /* 0x0000000000017941 */ /* 0x000fea0003800200 */
.L_x_9650:
        /* <DEDUP_REMOVED lines=12> */
[----:B-1----:R-:W-:-:S02]  /*adf0*/  FMNMX3.FTZ R7, R0, R131, R89, !PT ;  /* 0x0000008300077276 */ /* 0x002fc40007810059 */
        /* <DEDUP_REMOVED lines=42> */
[-CC-:B------:R-:W-:Y:S01]  /*b0a0*/  FFMA.FTZ R23, R63, R91.reuse, -R114.reuse ;  /* 0x0000005b3f177223 */ /* 0x180fe20000010872 */
[-CC-:B------:R-:W-:Y:S01]  /*b0b0*/  FFMA.FTZ R20, R19, R91.reuse, -R114.reuse ;  /* 0x0000005b13147223 */ /* 0x180fe20000010872 */
[----:B------:R-:W-:Y:S01]  /*b0c0*/  MUFU.EX2 R122, R122 ;  /* 0x0000007a007a7308 */ /* 0x000fe20000000800 */
[-C--:B------:R-:W-:Y:S01]  /*b0d0*/  FFMA.FTZ R3, R5, R91.reuse, -R114 ;  /* 0x0000005b05037223 */ /* 0x080fe20000010872 */
[----:B------:R-:W3:Y:S01]  /*b0e0*/  LDSM.16.MT88.4 R12, [R32+0x6400] ;  /* 0x00640000200c783b */ /* 0x000ee20000004200 */
[-C--:B------:R-:W-:Y:S01]  /*b0f0*/  FFMA.FTZ R134, R125, R91.reuse, -R130 ;  /* 0x0000005b7d867223 */ /* 0x080fe20000010882 */
[----:B------:R-:W4:Y:S01]  /*b100*/  MUFU.EX2 R97, R97 ;  /* 0x0000006100617308 */ /* 0x000f220000000800 */
[-C--:B------:R-:W-:Y:S01]  /*b110*/  FFMA.FTZ R132, R123, R91.reuse, -R114 ;  /* 0x0000005b7b847223 */ /* 0x080fe20000010872 */
[----:B------:R-:W-:Y:S01]  /*b120*/  LDSM.16.MT88.4 R56, [R32+0x7000] ;  /* 0x007000002038783b */ /* 0x000fe20000004200 */
[-C--:B------:R-:W-:Y:S01]  /*b130*/  FFMA.FTZ R125, R133, R91.reuse, -R130 ;  /* 0x0000005b857d7223 */ /* 0x080fe20000010882 */
[----:B------:R-:W-:Y:S01]  /*b140*/  MUFU.EX2 R95, R95 ;  /* 0x0000005f005f7308 */ /* 0x000fe20000000800 */
[-CC-:B------:R-:W-:Y:S01]  /*b150*/  FFMA.FTZ R123, R127, R91.reuse, -R114.reuse ;  /* 0x0000005b7f7b7223 */ /* 0x180fe20000010872 */
[----:B--2---:R-:W-:Y:S01]  /*b160*/  F2FP.F16.F32.PACK_AB R72, R99, R124 ;  /* 0x0000007c6348723e */ /* 0x004fe200000000ff */
[----:B------:R-:W-:Y:S01]  /*b170*/  LDSM.16.MT88.4 R24, [R33+0x6400] ;  /* 0x006400002118783b */ /* 0x000fe20000004200 */
[----:B------:R-:W2:Y:S01]  /*b180*/  MUFU.EX2 R128, R128 ;  /* 0x0000008000807308 */ /* 0x000ea20000000800 */
[-C--:B------:R-:W-:Y:S01]  /*b190*/  FFMA.FTZ R127, R34, R91.reuse, -R114 ;  /* 0x0000005b227f7223 */ /* 0x080fe20000010872 */
[-CC-:B------:R-:W-:Y:S01]  /*b1a0*/  FFMA.FTZ R98, R98, R91.reuse, -R130.reuse ;  /* 0x0000005b62627223 */ /* 0x180fe20000010882 */
[----:B------:R-:W-:Y:S01]  /*b1b0*/  LDSM.16.MT88.4 R16, [R32+0x7400] ;  /* 0x007400002010783b */ /* 0x000fe20000004200 */
[----:B------:R-:W-:Y:S01]  /*b1c0*/  MUFU.EX2 R126, R126 ;  /* 0x0000007e007e7308 */ /* 0x000fe20000000800 */
[-CC-:B------:R-:W-:Y:S01]  /*b1d0*/  FFMA.FTZ R93, R93, R91.reuse, -R130.reuse ;  /* 0x0000005b5d5d7223 */ /* 0x180fe20000010882 */
[----:B----4-:R-:W-:Y:S01]  /*b1e0*/  F2FP.F16.F32.PACK_AB R74, R97, R122 ;  /* 0x0000007a614a723e */ /* 0x010fe200000000ff */
[----:B------:R-:W-:Y:S01]  /*b1f0*/  FFMA.FTZ R96, R96, R91, -R130 ;  /* 0x0000005b60607223 */ /* 0x000fe20000010882 */
[----:B------:R-:W4:Y:S01]  /*b200*/  MUFU.EX2 R31, R31 ;  /* 0x0000001f001f7308 */ /* 0x000f220000000800 */
[----:B------:R-:W-:Y:S01]  /*b210*/  FADD.FTZ R99, R124, R99 ;  /* 0x000000637c637221 */ /* 0x000fe20000010000 */
[----:B------:R-:W-:-:S02]  /*b220*/  ISETP.GE.AND P0, PT, R88, R105, PT ;  /* 0x000000695800720c */ /* 0x000fc40003f06270 */
[----:B------:R-:W-:Y:S01]  /*b230*/  MUFU.EX2 R30, R30 ;  /* 0x0000001e001e7308 */ /* 0x000fe20000000800 */
[----:B------:R-:W-:Y:S01]  /*b240*/  FADD.FTZ R122, R122, R99 ;  /* 0x000000637a7a7221 */ /* 0x000fe20000010000 */
[----:B--2---:R-:W-:Y:S01]  /*b250*/  F2FP.F16.F32.PACK_AB R73, R128, R95 ;  /* 0x0000005f8049723e */ /* 0x004fe200000000ff */
[----:B------:R-:W-:Y:S01]  /*b260*/  FADD.FTZ R95, R95, R128 ;  /* 0x000000805f5f7221 */ /* 0x000fe20000010000 */
        /* <DEDUP_REMOVED lines=20> */
[C---:B------:R-:W-:Y:S01]  /*b3b0*/  HMMA.16816.F32 R36, R72.reuse, R40, RZ ;  /* 0x000000284824723c */ /* 0x040fe200000018ff */
[C---:B--2---:R-:W-:Y:S01]  /*b3c0*/  F2FP.F16.F32.PACK_AB R5, R23.reuse, R28 ;  /* 0x0000001c1705723e */ /* 0x044fe200000000ff */
[----:B------:R-:W-:Y:S01]  /*b3d0*/  FADD.FTZ R28, R28, R31 ;  /* 0x0000001f1c1c7221 */ /* 0x000fe20000010000 */
[----:B------:R-:W2:Y:S03]  /*b3e0*/  MUFU.EX2 R125, R125 ;  /* 0x0000007d007d7308 */ /* 0x000ea60000000800 */
[----:B------:R-:W-:Y:S01]  /*b3f0*/  FADD.FTZ R23, R23, R28 ;  /* 0x0000001c17177221 */ /* 0x000fe20000010000 */
[----:B------:R-:W-:Y:S01]  /*b400*/  MUFU.EX2 R132, R132 ;  /* 0x0000008400847308 */ /* 0x000fe20000000800 */
[----:B------:R-:W-:Y:S01]  /*b410*/  HMMA.16816.F32 R40, R72, R42, RZ ;  /* 0x0000002a4828723c */ /* 0x000fe200000018ff */
[C---:B----4-:R-:W-:Y:S01]  /*b420*/  F2FP.F16.F32.PACK_AB R7, R3.reuse, R20 ;  /* 0x000000140307723e */ /* 0x050fe200000000ff */
[----:B------:R-:W-:Y:S01]  /*b430*/  FADD.FTZ R20, R20, R23 ;  /* 0x0000001714147221 */ /* 0x000fe20000010000 */
[----:B------:R-:W4:Y:S03]  /*b440*/  MUFU.EX2 R123, R123 ;  /* 0x0000007b007b7308 */ /* 0x000f260000000800 */
[----:B------:R-:W-:Y:S01]  /*b450*/  FADD.FTZ R3, R3, R20 ;  /* 0x0000001403037221 */ /* 0x000fe20000010000 */
[----:B------:R-:W-:Y:S01]  /*b460*/  MUFU.EX2 R127, R127 ;  /* 0x0000007f007f7308 */ /* 0x000fe20000000800 */
[C---:B-1----:R-:W-:Y:S08]  /*b470*/  HMMA.16816.F32 R44, R4.reuse, R8, R44 ;  /* 0x00000008042c723c */ /* 0x042ff0000000182c */
[C---:B------:R-:W-:Y:S01]  /*b480*/  HMMA.16816.F32 R48, R4.reuse, R10, R48 ;  /* 0x0000000a0430723c */ /* 0x040fe20000001830 */
[----:B------:R-:W1:Y:S07]  /*b490*/  LDSM.16.MT88.4 R8, [R33+0x8400] ;  /* 0x008400002108783b */ /* 0x000e6e0000004200 */
[C---:B---3--:R-:W-:Y:S08]  /*b4a0*/  HMMA.16816.F32 R36, R4.reuse, R12, R36 ;  /* 0x0000000c0424723c */ /* 0x048ff00000001824 */
[----:B------:R-:W-:Y:S01]  /*b4b0*/  HMMA.16816.F32 R40, R4, R14, R40 ;  /* 0x0000000e0428723c */ /* 0x000fe20000001828 */
[----:B------:R-:W3:Y:S07]  /*b4c0*/  LDSM.16.MT88.4 R12, [R32+0x8000] ;  /* 0x00800000200c783b */ /* 0x000eee0000004200 */
        /* <DEDUP_REMOVED lines=9> */
[C---:B---3--:R-:W-:Y:S08]  /*b560*/  HMMA.16816.F32 R68, R72.reuse, R12, RZ ;  /* 0x0000000c4844723c */ /* 0x048ff000000018ff */
[----:B------:R-:W-:Y:S01]  /*b570*/  HMMA.16816.F32 R72, R72, R14, RZ ;  /* 0x0000000e4848723c */ /* 0x000fe200000018ff */
[----:B------:R-:W-:Y:S07]  /*b580*/  LDSM.16.MT88.4 R12, [R33+0x7c00] ;  /* 0x007c0000210c783b */ /* 0x000fee0000004200 */
[----:B------:R-:W-:Y:S05]  /*b590*/  HMMA.16816.F32 R80, R4, R24, R80 ;  /* 0x000000180450723c */ /* 0x000fea0000001850 */
[-CC-:B------:R-:W-:Y:S01]  /*b5a0*/  FFMA.FTZ R25, R129, R91.reuse, -R114.reuse ;  /* 0x0000005b81197223 */ /* 0x180fe20000010872 */
[----:B------:R-:W-:-:S05]  /*b5b0*/  FFMA.FTZ R24, R131, R91, -R114 ;  /* 0x0000005b83187223 */ /* 0x000fca0000010872 */
[----:B------:R-:W-:Y:S01]  /*b5c0*/  MUFU.EX2 R25, R25 ;  /* 0x0000001900197308 */ /* 0x000fe20000000800 */
[C---:B-1----:R-:W-:Y:S03]  /*b5d0*/  HMMA.16816.F32 R68, R4.reuse, R8, R68 ;  /* 0x000000080444723c */ /* 0x042fe60000001844 */
[----:B------:R-:W1:Y:S05]  /*b5e0*/  MUFU.EX2 R24, R24 ;  /* 0x0000001800187308 */ /* 0x000e6a0000000800 */
[C---:B------:R-:W-:Y:S01]  /*b5f0*/  HMMA.16816.F32 R72, R4.reuse, R10, R72 ;  /* 0x0000000a0448723c */ /* 0x040fe20000001848 */
[----:B------:R-:W3:Y:S07]  /*b600*/  LDSM.16.MT88.4 R8, [R33+0x6800] ;  /* 0x006800002108783b */ /* 0x000eee0000004200 */
[----:B------:R-:W-:Y:S03]  /*b610*/  HMMA.16816.F32 R76, R4, R26, R76 ;  /* 0x0000001a044c723c */ /* 0x000fe6000000184c */
[-CC-:B------:R-:W-:Y:S01]  /*b620*/  FFMA.FTZ R27, R135, R91.reuse, -R130.reuse ;  /* 0x0000005b871b7223 */ /* 0x180fe20000010882 */
[-CC-:B------:R-:W-:Y:S01]  /*b630*/  FFMA.FTZ R26, R137, R91.reuse, -R130.reuse ;  /* 0x0000005b891a7223 */ /* 0x180fe20000010882 */
[----:B------:R-:W-:-:S02]  /*b640*/  FFMA.FTZ R130, R94, R91, -R130 ;  /* 0x0000005b5e827223 */ /* 0x000fc40000010882 */
[----:B------:R-:W-:Y:S01]  /*b650*/  MUFU.EX2 R94, R98 ;  /* 0x00000062005e7308 */ /* 0x000fe20000000800 */
[C---:B------:R-:W-:Y:S03]  /*b660*/  HMMA.16816.F32 R52, R4.reuse, R16, R52 ;  /* 0x000000100434723c */ /* 0x040fe60000001834 */
[----:B------:R-:W-:Y:S04]  /*b670*/  MUFU.EX2 R27, R27 ;  /* 0x0000001b001b7308 */ /* 0x000fe80000000800 */
[----:B------:R-:W5:Y:S01]  /*b680*/  MUFU.EX2 R26, R26 ;  /* 0x0000001a001a7308 */ /* 0x000f620000000800 */
[----:B------:R-:W-:Y:S03]  /*b690*/  HMMA.16816.F32 R56, R4, R18, R56 ;  /* 0x000000120438723c */ /* 0x000fe60000001838 */
[----:B--2---:R-:W-:Y:S01]  /*b6a0*/  F2FP.F16.F32.PACK_AB R4, R125, R134 ;  /* 0x000000867d04723e */ /* 0x004fe200000000ff */
[----:B------:R-:W-:Y:S01]  /*b6b0*/  LDSM.16.MT88.4 R16, [R33+0x6c00] ;  /* 0x006c00002110783b */ /* 0x000fe20000004200 */
[----:B----4-:R-:W-:-:S02]  /*b6c0*/  F2FP.F16.F32.PACK_AB R5, R123, R132 ;  /* 0x000000847b05723e */ /* 0x010fc400000000ff */
[----:B-1----:R-:W-:Y:S02]  /*b6d0*/  F2FP.F16.F32.PACK_AB R7, R24, R25 ;  /* 0x000000191807723e */ /* 0x002fe400000000ff */
[----:B-----5:R-:W-:-:S07]  /*b6e0*/  F2FP.F16.F32.PACK_AB R6, R26, R27 ;  /* 0x0000001b1a06723e */ /* 0x020fce00000000ff */
[C---:B---3--:R-:W-:Y:S08]  /*b6f0*/  HMMA.16816.F32 R80, R4.reuse, R8, R80 ;  /* 0x000000080450723c */ /* 0x048ff00000001850 */
        /* <DEDUP_REMOVED lines=15> */
[----:B------:R-:W-:-:S04]  /*b7f0*/  FFMA.FTZ R8, R35, R91, -R114 ;  /* 0x0000005b23087223 */ /* 0x000fc80000010872 */
[----:B------:R1:W-:Y:S01]  /*b800*/  MUFU.EX2 R34, R8 ;  /* 0x0000000800227308 */ /* 0x0003e20000000800 */
[----:B------:R-:W-:Y:S03]  /*b810*/  HMMA.16816.F32 R72, R4, R10, R72 ;  /* 0x0000000a0448723c */ /* 0x000fe60000001848 */
[-CC-:B------:R-:W-:Y:S01]  /*b820*/  FFMA.FTZ R6, R89, R91.reuse, -R114.reuse ;  /* 0x0000005b59067223 */ /* 0x180fe20000010872 */
[----:B------:R-:W-:Y:S01]  /*b830*/  FFMA.FTZ R7, R90, R91, -R114 ;  /* 0x0000005b5a077223 */ /* 0x000fe20000010872 */
[----:B------:R-:W-:Y:S04]  /*b840*/  MUFU.EX2 R89, R96 ;  /* 0x0000006000597308 */ /* 0x000fe80000000800 */
[----:B------:R-:W2:Y:S01]  /*b850*/  MUFU.EX2 R91, R93 ;  /* 0x0000005d005b7308 */ /* 0x000ea20000000800 */
[----:B-1----:R-:W1:Y:S03]  /*b860*/  LDSM.16.MT88.4 R8, [R33+0x8c00] ;  /* 0x008c00002108783b */ /* 0x002e660000004200 */
[----:B------:R-:W3:Y:S04]  /*b870*/  MUFU.EX2 R114, R130 ;  /* 0x0000008200727308 */ /* 0x000ee80000000800 */
[----:B------:R3:W-:Y:S04]  /*b880*/  MUFU.EX2 R90, R6 ;  /* 0x00000006005a7308 */ /* 0x0007e80000000800 */
[----:B------:R-:W4:Y:S01]  /*b890*/  MUFU.EX2 R35, R7 ;  /* 0x0000000700237308 */ /* 0x000f220000000800 */
[----:B--2---:R-:W-:-:S02]  /*b8a0*/  F2FP.F16.F32.PACK_AB R4, R91, R94 ;  /* 0x0000005e5b04723e */ /* 0x004fc400000000ff */
[----:B---3--:R-:W-:Y:S02]  /*b8b0*/  F2FP.F16.F32.PACK_AB R6, R114, R89 ;  /* 0x000000597206723e */ /* 0x008fe400000000ff */
[----:B----4-:R-:W-:Y:S02]  /*b8c0*/  F2FP.F16.F32.PACK_AB R5, R35, R90 ;  /* 0x0000005a2305723e */ /* 0x010fe400000000ff */
        /* <DEDUP_REMOVED lines=40> */
.L_x_9662:
        /* <DEDUP_REMOVED lines=80> */
.L_x_9657:
[----:B------:R-:W-:Y:S05]  /*c050*/  BSYNC.RECONVERGENT B0 ;  /* 0x0000000000007941 */ /* 0x000fea0003800200 */
.L_x_9656:
[----:B------:R-:W1:Y:S01]  /*c060*/  S2UR UR6, SR_CgaCtaId ;  /* 0x00000000000679c3 */ /* 0x000e620000008800 */
[C---:B------:R-:W-:Y:S01]  /*c070*/  IMAD.SHL.U32 R4, R2.reuse, 0x8, RZ ;  /* 0x0000000802047824 */ /* 0x040fe200078e00ff */
[----:B------:R-:W-:Y:S01]  /*c080*/  UMOV UR7, 0x400 ;  /* 0x0000040000077882 */ /* 0x000fe20000000000 */
[----:B------:R-:W-:Y:S01]  /*c090*/  IMAD.SHL.U32 R102, R2, 0x10, RZ ;  /* 0x0000001002667824 */ /* 0x000fe200078e00ff */
[----:B------:R-:W-:Y:S01]  /*c0a0*/  IADD3 R28, P0, PT, R118, R125, RZ ;  /* 0x0000007d761c7210 */ /* 0x000fe20007f1e0ff */
[----:B------:R-:W-:Y:S01]  /*c0b0*/  IMAD.SHL.U32 R88, R2, 0x20, RZ ;  /* 0x0000002002587824 */ /* 0x000fe200078e00ff */
[----:B------:R-:W-:Y:S01]  /*c0c0*/  LOP3.LUT R7, R4, 0xc0, RZ, 0xc0, !PT ;  /* 0x000000c004077812 */ /* 0x000fe200078ec0ff */
[----:B------:R-:W-:Y:S01]  /*c0d0*/  IMAD.SHL.U32 R100, R2, 0x4, RZ ;  /* 0x0000000402647824 */ /* 0x000fe200078e00ff */
[----:B------:R-:W-:Y:S01]  /*c0e0*/  LOP3.LUT R5, R102, 0x100, RZ, 0xc0, !PT ;  /* 0x0000010066057812 */ /* 0x000fe200078ec0ff */
[----:B------:R-:W-:Y:S01]  /*c0f0*/  IMAD.X R29, R119, 0x1, R123, P0 ;  /* 0x00000001771d7824 */ /* 0x000fe200000e067b */
[----:B------:R-:W-:Y:S01]  /*c100*/  LOP3.LUT R7, R7, 0x18, R2, 0xf8, !PT ;  /* 0x0000001807077812 */ /* 0x000fe200078ef802 */
[----:B------:R-:W-:Y:S01]  /*c110*/  IMAD.MOV.U32 R96, RZ, RZ, 0x20 ;  /* 0x00000020ff607424 */ /* 0x000fe200078e00ff */
[----:B------:R-:W-:Y:S01]  /*c120*/  LOP3.LUT R0, R5, 0x20, R88, 0xf8, !PT ;  /* 0x0000002005007812 */ /* 0x000fe200078ef858 */
[----:B------:R-:W-:Y:S01]  /*c130*/  VIADD R112, R112, 0xffffffff ;  /* 0xffffffff70707836 */ /* 0x000fe20000000000 */
[--C-:B------:R-:W-:Y:S01]  /*c140*/  LOP3.LUT R5, R7, 0x18, R4.reuse, 0x78, !PT ;  /* 0x0000001807057812 */ /* 0x100fe200078e7804 */
[----:B------:R-:W-:Y:S01]  /*c150*/  BSSY.RECONVERGENT B1, `(.L_x_9658) ;  /* 0x00000c3000017945 */ /* 0x000fe20003800200 */
[----:B------:R-:W-:Y:S02]  /*c160*/  LOP3.LUT R3, R88, 0xc0, RZ, 0xc0, !PT ;  /* 0x000000c058037812 */ /* 0x000fe400078ec0ff */
[----:B------:R-:W-:Y:S02]  /*c170*/  LOP3.LUT R5, R5, 0x1f20, R4, 0xf8, !PT ;  /* 0x00001f2005057812 */ /* 0x000fe400078ef804 */
[----:B------:R-:W-:Y:S02]  /*c180*/  LOP3.LUT R3, R3, 0x8, R2, 0xf8, !PT ;  /* 0x0000000803037812 */ /* 0x000fe400078ef802 */
[----:B------:R-:W-:Y:S01]  /*c190*/  LOP3.LUT R86, R100, 0x18, RZ, 0xc0, !PT ;  /* 0x0000001864567812 */ /* 0x000fe200078ec0ff */
[----:B-1----:R-:W-:Y:S01]  /*c1a0*/  ULEA UR6, UR6, UR7, 0x18 ;  /* 0x0000000706067291 */ /* 0x002fe2000f8ec0ff */
[----:B------:R-:W-:Y:S02]  /*c1b0*/  LOP3.LUT P0, RZ, R2, 0x4, RZ, 0xc0, !PT ;  /* 0x0000000402ff7812 */ /* 0x000fe4000780c0ff */
[----:B------:R-:W-:Y:S02]  /*c1c0*/  LOP3.LUT R0, R0, R3, R86, 0xf6, !PT ;  /* 0x0000000300007212 */ /* 0x000fe400078ef656 */
[----:B------:R-:W-:Y:S02]  /*c1d0*/  SEL R96, R96, 0xffffffe0, !P0 ;  /* 0xffffffe060607807 */ /* 0x000fe40004000000 */
[----:B------:R-:W-:Y:S02]  /*c1e0*/  LEA R91, R5, UR6, 0x1 ;  /* 0x00000006055b7c11 */ /* 0x000fe4000f8e08ff */
[----:B------:R-:W-:Y:S01]  /*c1f0*/  LEA R3, R0, UR6, 0x1 ;  /* 0x0000000600037c11 */ /* 0x000fe2000f8e08ff */
[--C-:B------:R-:W-:Y:S01]  /*c200*/  IMAD.IADD R90, R101, 0x1, R96.reuse ;  /* 0x00000001655a7824 */ /* 0x100fe200078e0260 */
[----:B------:R-:W-:Y:S01]  /*c210*/  ISETP.GT.AND P2, PT, R112, R105, PT ;  /* 0x000000697000720c */ /* 0x000fe20003f44270 */
[----:B------:R-:W-:Y:S01]  /*c220*/  @!PT LDS RZ, [RZ] ;  /* 0x00000000fffff984 */ /* 0x000fe20000000800 */
[----:B------:R-:W-:Y:S01]  /*c230*/  @!PT LDS RZ, [RZ] ;  /* 0x00000000fffff984 */ /* 0x000fe20000000800 */
[----:B------:R-:W-:Y:S01]  /*c240*/  @!PT LDS RZ, [RZ] ;  /* 0x00000000fffff984 */ /* 0x000fe20000000800 */
[----:B------:R-:W-:Y:S02]  /*c250*/  LDGSTS.E.BYPASS.LTC128B.128 [R91+0x6000], desc[UR4][R118.64] ;  /* 0x06000000765b7fae */ /* 0x000fe4000b981a04 */
[----:B------:R-:W-:Y:S03]  /*c260*/  IMAD.IADD R0, R3, 0x1, R96 ;  /* 0x0000000103007824 */ /* 0x000fe600078e0260 */
        /* <DEDUP_REMOVED lines=112> */
[----:B------:R-:W-:Y:S01]  /*c970*/  LOP3.LUT R0, R0, R97, RZ, 0x3c, !PT ;  /* 0x0000006100007212 */ /* 0x000fe200078e3cff */
[----:B------:R-:W-:Y:S02]  /*c980*/  IMAD.MOV R90, RZ, RZ, -R90 ;  /* 0x000000ffff5a7224 */ /* 0x000fe400078e0a5a */
        /* <DEDUP_REMOVED lines=50> */
.L_x_9661:
[----:B------:R-:W-:Y:S05]  /*ccb0*/  BSYNC.RECONVERGENT B0 ;  /* 0x0000000000007941 */ /* 0x000fea0003800200 */
.L_x_9660:
        /* <DEDUP_REMOVED lines=12> */
.L_x_9659:
[----:B------:R-:W-:Y:S05]  /*cd80*/  BSYNC.RECONVERGENT B1 ;  /* 0x0000000000017941 */ /* 0x000fea0003800200 */
.L_x_9658:
        /* <DEDUP_REMOVED lines=19> */
[----:B------:R-:W-:Y:S07]  /*cec0*/  IADD3 R110, PT, PT, R110, -0x40, RZ ;  /* 0xffffffc06e6e7810 */ /* 0x000fee0007ffe0ff */
[----:B------:R-:W3:Y:S01]  /*ced0*/  SHFL.BFLY PT, R0, R93, 0x2, 0x1f ;  /* 0x0c401f005d007f89 */ /* 0x000ee200000e0000 */
[----:B-1----:R-:W-:Y:S02]  /*cee0*/  FMNMX.FTZ R90, R94, R95, !PT ;  /* 0x0000005f5e5a7209 */ /* 0x002fe40007810000 */
[----:B------:R-:W-:Y:S02]  /*cef0*/  LOP3.LUT R95, R92, 0x8, RZ, 0xc0, !PT ;  /* 0x000000085c5f7812 */ /* 0x000fe400078ec0ff */
[----:B---3--:R-:W-:Y:S03]  /*cf00*/  FMNMX.FTZ R91, R93, R0, !PT ;  /* 0x000000005d5b7209 */ /* 0x008fe60007810000 */
[----:B------:R-:W1:Y:S01]  /*cf10*/  SHFL.BFLY PT, R97, R90, 0x1, 0x1f ;  /* 0x0c201f005a617f89 */ /* 0x000e6200000e0000 */
[----:B------:R-:W-:Y:S02]  /*cf20*/  LOP3.LUT R95, R95, 0xc0, R88, 0xf8, !PT ;  /* 0x000000c05f5f7812 */ /* 0x000fe400078ef858 */
[----:B------:R-:W-:Y:S05]  /*cf30*/  LOP3.LUT R88, R88, 0x120, RZ, 0xc0, !PT ;  /* 0x0000012058587812 */ /* 0x000fea00078ec0ff */
[----:B------:R-:W3:Y:S01]  /*cf40*/  SHFL.BFLY PT, R0, R91, 0x1, 0x1f ;  /* 0x0c201f005b007f89 */ /* 0x000ee200000e0000 */
[----:B------:R-:W-:Y:S04]  /*cf50*/  LOP3.LUT R93, R88, R95, R86, 0xf6, !PT ;  /* 0x0000005f585d7212 */ /* 0x000fe800078ef656 */
[----:B------:R-:W-:Y:S02]  /*cf60*/  LEA R93, R93, UR6, 0x1 ;  /* 0x000000065d5d7c11 */ /* 0x000fe4000f8e08ff */
        /* <DEDUP_REMOVED lines=26> */
[----:B------:R-:W-:Y:S07]  /*d110*/  FMUL.FTZ R8, R87, R76 ;  /* 0x0000004c57087220 */ /* 0x000fee0000410000 */
[----:B------:R-:W2:Y:S01]  /*d120*/  MUFU.EX2 R99, R99 ;  /* 0x0000006300637308 */ /* 0x000ea20000000800 */
[C---:B---3--:R-:W-:Y:S01]  /*d130*/  FMUL.FTZ R6, R86.reuse, R82 ;  /* 0x0000005256067220 */ /* 0x048fe20000410000 */
[C---:B------:R-:W-:Y:S01]  /*d140*/  FMUL.FTZ R7, R86.reuse, R83 ;  /* 0x0000005356077220 */ /* 0x040fe20000410000 */
        /* <DEDUP_REMOVED lines=41> */
[-CC-:B------:R-:W-:Y:S01]  /*d3e0*/  FFMA.FTZ R27, R27, R3.reuse, -R94.reuse ;  /* 0x000000031b1b7223 */ /* 0x180fe2000001085e */
[C---:B-1----:R-:W-:Y:S01]  /*d3f0*/  HMMA.16816.F32 R4, R80.reuse, R88, R4 ;  /* 0x000000585004723c */ /* 0x042fe20000001804 */
[----:B------:R-:W-:Y:S04]  /*d400*/  MUFU.EX2 R126, R126 ;  /* 0x0000007e007e7308 */ /* 0x000fe80000000800 */
[----:B------:R-:W-:Y:S01]  /*d410*/  IADD3 R88, PT, PT, R93, 0x6020, RZ ;  /* 0x000060205d587810 */ /* 0x000fe20007ffe0ff */
[-C--:B------:R-:W-:Y:S01]  /*d420*/  FFMA.FTZ R89, R19, R3.reuse, -R94 ;  /* 0x0000000313597223 */ /* 0x080fe2000001085e */
        /* <DEDUP_REMOVED lines=42> */
[----:B------:R-:W-:Y:S07]  /*d6d0*/  FFMA.FTZ R30, R34, R3, -R94 ;  /* 0x00000003221e7223 */ /* 0x000fee000001085e */
        /* <DEDUP_REMOVED lines=135> */
.L_x_9655:
        /* <DEDUP_REMOVED lines=10> */
.L_x_9670:
[----:B------:R-:W2:Y:S01]  /*dff0*/  S2R R4, SR_TID.X ;  /* 0x0000000000047919 */ /* 0x000ea20000002100 */
[----:B---34-:R-:W-:Y:S01]  /*e000*/  FADD.FTZ R7, R7, R12 ;  /* 0x0000000c07077221 */ /* 0x018fe20000010000 */
[----:B------:R-:W-:Y:S01]  /*e010*/  FSETP.NE.FTZ.AND P1, PT, R11, RZ, PT ;  /* 0x000000ff0b00720b */ /* 0x000fe20003f35000 */
        /* <DEDUP_REMOVED lines=12> */
[----:B------:R-:W-:Y:S01]  /*e0e0*/  FMUL.FTZ R36, R8, R36 ;  /* 0x0000002408247220 */ /* 0x000fe20000410000 */
[----:B--2---:R-:W-:Y:S01]  /*e0f0*/  SHF.L.U32 R9, R4, 0x1, RZ ;  /* 0x0000000104097819 */ /* 0x004fe200000006ff */
[C---:B------:R-:W-:Y:S01]  /*e100*/  FMUL.FTZ R37, R8.reuse, R37 ;  /* 0x0000002508257220 */ /* 0x040fe20000410000 */
[C---:B------:R-:W-:Y:S01]  /*e110*/  FMUL.FTZ R40, R8.reuse, R40 ;  /* 0x0000002808287220 */ /* 0x040fe20000410000 */
[----:B------:R-:W-:Y:S01]  /*e120*/  FMUL.FTZ R41, R8, R41 ;  /* 0x0000002908297220 */ /* 0x000fe20000410000 */
[----:B------:R-:W-:Y:S01]  /*e130*/  LOP3.LUT R9, R9, 0x6, RZ, 0xc0, !PT ;  /* 0x0000000609097812 */ /* 0x000fe200078ec0ff */
[----:B----4-:R-:W-:Y:S01]  /*e140*/  @P1 FMUL.FTZ R10, R10, 0.69314718246459960938 ;  /* 0x3f3172180a0a1820 */ /* 0x010fe20000410000 */
[C---:B------:R-:W-:Y:S01]  /*e150*/  FMUL.FTZ R44, R8.reuse, R44 ;  /* 0x0000002c082c7220 */ /* 0x040fe20000410000 */
[C---:B------:R-:W-:Y:S01]  /*e160*/  FMUL.FTZ R45, R8.reuse, R45 ;  /* 0x0000002d082d7220 */ /* 0x040fe20000410000 */
[----:B------:R-:W-:Y:S01]  /*e170*/  LOP3.LUT R102, R9, 0x3e00, R102, 0xf8, !PT ;  /* 0x00003e0009667812 */ /* 0x000fe200078ef866 */
[----:B------:R-:W-:Y:S01]  /*e180*/  FMUL.FTZ R48, R8, R48 ;  /* 0x0000003008307220 */ /* 0x000fe20000410000 */
        /* <DEDUP_REMOVED lines=17> */
[----:B------:R-:W-:Y:S01]  /*e2a0*/  LOP3.LUT R11, R11, 0x18, R4, 0xf8, !PT ;  /* 0x000000180b0b7812 */ /* 0x000fe200078ef804 */
[C---:B-----5:R-:W-:Y:S01]  /*e2b0*/  @P1 FFMA.FTZ R3, R5.reuse, R2, R10 ;  /* 0x0000000205031223 */ /* 0x060fe2000001000a */
        /* <DEDUP_REMOVED lines=65> */
[----:B--2---:R-:W2:Y:S04]  /*e6d0*/  LD.E R52, desc[UR4][R84.64+0xcc] ;  /* 0x0000cc0454347980 */ /* 0x004ea8000c101900 */
[----:B---3--:R-:W3:Y:S04]  /*e6e0*/  LD.E.64 R54, desc[UR4][R84.64+0x78] ;  /* 0x0000780454367980 */ /* 0x008ee8000c101b00 */
[----:B----4-:R4:W5:Y:S01]  /*e6f0*/  LD.E.64 R56, desc[UR4][R84.64+0xa8] ;  /* 0x0000a80454387980 */ /* 0x010962000c101b00 */
[----:B------:R-:W-:Y:S01]  /*e700*/  LOP3.LUT R11, R100, 0xd8, RZ, 0xc0, !PT ;  /* 0x000000d8640b7812 */ /* 0x000fe200078ec0ff */
[----:B-1----:R-:W-:Y:S01]  /*e710*/  IMAD.SHL.U32 R58, R109, 0x40, RZ ;  /* 0x000000406d3a7824 */ /* 0x002fe200078e00ff */
[----:B------:R-:W-:Y:S01]  /*e720*/  SHF.R.U32.HI R53, RZ, 0x3, R4 ;  /* 0x00000003ff357819 */ /* 0x000fe20000011604 */
[----:B------:R-:W-:Y:S01]  /*e730*/  BSSY.RECONVERGENT B0, `(.L_x_9664) ;  /* 0x0000031000007945 */ /* 0x000fe20003800200 */
[----:B------:R-:W-:Y:S01]  /*e740*/  LOP3.LUT R11, R11, 0x18, R92, 0x78, !PT ;  /* 0x000000180b0b7812 */ /* 0x000fe200078e785c */
[----:B------:R-:W-:Y:S01]  /*e750*/  IMAD.IADD R60, R111, 0x1, -R58 ;  /* 0x000000016f3c7824 */ /* 0x000fe200078e0a3a */
[----:B------:R-:W-:Y:S01]  /*e760*/  BAR.SYNC.DEFER_BLOCKING 0x0 ;  /* 0x0000000000007b1d */ /* 0x000fe20000010000 */
[----:B------:R-:W-:Y:S01]  /*e770*/  LOP3.LUT P5, RZ, R4, 0x3, RZ, 0xc0, !PT ;  /* 0x0000000304ff7812 */ /* 0x000fe200078ac0ff */
[----:B------:R-:W-:Y:S01]  /*e780*/  VIADD R65, R53, 0x10 ;  /* 0x0000001035417836 */ /* 0x000fe20000000000 */
[----:B------:R-:W-:Y:S01]  /*e790*/  LOP3.LUT R11, R11, 0xf24, R100, 0xf8, !PT ;  /* 0x00000f240b0b7812 */ /* 0x000fe200078ef864 */
[----:B------:R-:W-:Y:S01]  /*e7a0*/  VIADD R63, R53, 0x20 ;  /* 0x00000020353f7836 */ /* 0x000fe20000000000 */
[----:B------:R-:W-:-:S02]  /*e7b0*/  LOP3.LUT R100, R100, 0x1c, RZ, 0xc0, !PT ;  /* 0x0000001c64647812 */ /* 0x000fc400078ec0ff */
[----:B------:R-:W-:Y:S02]  /*e7c0*/  LEA R62, R11, UR6, 0x2 ;  /* 0x000000060b3e7c11 */ /* 0x000fe4000f8e10ff */
[CC--:B------:R-:W-:Y:S01]  /*e7d0*/  ISETP.GE.AND P4, PT, R53.reuse, R60.reuse, PT ;  /* 0x0000003c3500720c */ /* 0x0c0fe20003f86270 */
[----:B------:R-:W-:Y:S01]  /*e7e0*/  IMAD R59, R53, 0x60, R100 ;  /* 0x00000060353b7824 */ /* 0x000fe200078e0264 */
[-C--:B------:R-:W-:Y:S01]  /*e7f0*/  ISETP.GE.AND P3, PT, R65, R60.reuse, PT ;  /* 0x0000003c4100720c */ /* 0x080fe20003f66270 */
[----:B------:R-:W-:Y:S01]  /*e800*/  VIADD R53, R53, 0x30 ;  /* 0x0000003035357836 */ /* 0x000fe20000000000 */
[----:B------:R-:W-:-:S04]  /*e810*/  ISETP.GE.AND P2, PT, R63, R60, PT ;  /* 0x0000003c3f00720c */ /* 0x000fc80003f46270 */
[----:B------:R-:W-:Y:S02]  /*e820*/  ISETP.GE.AND P1, PT, R53, R60, PT ;  /* 0x0000003c3500720c */ /* 0x000fe40003f26270 */
[----:B------:R-:W-:-:S04]  /*e830*/  LOP3.LUT R53, R92, 0x30, RZ, 0xc0, !PT ;  /* 0x000000305c357812 */ /* 0x000fc800078ec0ff */
        /* <DEDUP_REMOVED lines=16> */
[----:B--2---:R-:W-:-:S05]  /*e940*/  IMAD R52, R61, R52, RZ ;  /* 0x000000343d347224 */ /* 0x004fca00078e02ff */
[----:B------:R-:W-:-:S04]  /*e950*/  IADD3 R59, P0, PT, R59, R52, RZ ;  /* 0x000000343b3b7210 */ /* 0x000fc80007f1e0ff */
[----:B------:R-:W-:Y:S02]  /*e960*/  LEA.HI.X.SX32 R52, R52, RZ, 0x1, P0 ;  /* 0x000000ff34347211 */ /* 0x000fe400000f0eff */
[----:B---3--:R-:W-:-:S04]  /*e970*/  LEA R54, P0, R59, R54, 0x2 ;  /* 0x000000363b367211 */ /* 0x008fc800078010ff */
[----:B------:R-:W-:Y:S01]  /*e980*/  LEA.HI.X R55, R59, R55, R52, 0x2, P0 ;  /* 0x000000373b377211 */ /* 0x000fe200000f1434 */
[----:B------:R-:W-:Y:S08]  /*e990*/  @P5 BRA `(.L_x_9665) ;  /* 0x0000000000285947 */ /* 0x000ff00003800000 */
        /* <DEDUP_REMOVED lines=10> */
.L_x_9665:
[----:B------:R-:W-:Y:S05]  /*ea40*/  BSYNC.RECONVERGENT B0 ;  /* 0x0000000000007941 */ /* 0x000fea0003800200 */
.L_x_9664:
[----:B------:R-:W-:Y:S01]  /*ea50*/  MOV R109, 0x0 ;  /* 0x00000000006d7802 */ /* 0x000fe20000000f00 */
[----:B-1----:R-:W-:Y:S04]  /*ea60*/  @!P4 ST.E.128 desc[UR4][R54.64], R48 ;  /* 0x000000303600c985 */ /* 0x002fe8000c101d04 */
[----:B------:R-:W-:Y:S04]  /*ea70*/  @!P4 ST.E.128 desc[UR4][R54.64+0x80], R32 ;  /* 0x000080203600c985 */ /* 0x000fe8000c101d04 */
[----:B------:R-:W-:Y:S04]  /*ea80*/  @!P4 ST.E.128 desc[UR4][R54.64+0x100], R16 ;  /* 0x000100103600c985 */ /* 0x000fe8000c101d04 */
[----:B------:R-:W-:Y:S04]  /*ea90*/  @!P3 ST.E.128 desc[UR4][R54.64+0x1800], R44 ;  /* 0x0018002c3600b985 */ /* 0x000fe8000c101d04 */
[----:B------:R-:W-:Y:S04]  /*eaa0*/  @!P3 ST.E.128 desc[UR4][R54.64+0x1880], R28 ;  /* 0x0018801c3600b985 */ /* 0x000fe8000c101d04 */
[----:B------:R-:W-:Y:S04]  /*eab0*/  @!P3 ST.E.128 desc[UR4][R54.64+0x1900], R12 ;  /* 0x0019000c3600b985 */ /* 0x000fe8000c101d04 */
[----:B------:R-:W-:Y:S04]  /*eac0*/  @!P2 ST.E.128 desc[UR4][R54.64+0x3000], R40 ;  /* 0x003000283600a985 */ /* 0x000fe8000c101d04 */
[----:B------:R-:W-:Y:S04]  /*ead0*/  @!P2 ST.E.128 desc[UR4][R54.64+0x3080], R24 ;  /* 0x003080183600a985 */ /* 0x000fe8000c101d04 */
[----:B------:R2:W-:Y:S02]  /*eae0*/  @!P2 ST.E.128 desc[UR4][R54.64+0x3100], R8 ;  /* 0x003100083600a985 */ /* 0x0005e4000c101d04 */
[----:B--2-45:R-:W-:Y:S05]  /*eaf0*/  @P1 RET.REL.NODEC R108 `(_ZN5flash24flash_fwd_splitkv_kernelI23Flash_fwd_kernel_traitsILi96ELi64ELi64ELi4ELb0ELb0EN7cutlass6half_tE19Flash_kernel_traitsILi96ELi64ELi64ELi4ES3_EELb0ELb0ELb0ELb0ELb1ELb0ELb1ELb1EEEvNS_16Flash_fwd_paramsE) ;  /* 0xffffff146c401950 */ /* 0x034fea0003c3ffff */
[----:B------:R-:W-:Y:S01]  /*eb00*/  MOV R109, 0x0 ;  /* 0x00000000006d7802 */ /* 0x000fe20000000f00 */
[----:B------:R-:W-:Y:S04]  /*eb10*/  ST.E.128 desc[UR4][R54.64+0x4800], R36 ;  /* 0x0048002436007985 */ /* 0x000fe8000c101d04 */
[----:B------:R-:W-:Y:S04]  /*eb20*/  ST.E.128 desc[UR4][R54.64+0x4880], R20 ;  /* 0x0048801436007985 */ /* 0x000fe8000c101d04 */
[----:B------:R1:W-:Y:S02]  /*eb30*/  ST.E.128 desc[UR4][R54.64+0x4900], R4 ;  /* 0x0049000436007985 */ /* 0x0003e4000c101d04 */
[----:B-1----:R-:W-:Y:S05]  /*eb40*/  RET.REL.NODEC R108 `(_ZN5flash24flash_fwd_splitkv_kernelI23Flash_fwd_kernel_traitsILi96ELi64ELi64ELi4ELb0ELb0EN7cutlass6half_tE19Flash_kernel_traitsILi96ELi64ELi64ELi4ES3_EELb0ELb0ELb0ELb0ELb1ELb0ELb1ELb1EEEvNS_16Flash_fwd_paramsE) ;  /* 0xffffff146c2c7950 */ /* 0x002fea0003c3ffff */
.L_x_9663:
[----:B------:R-:W-:Y:S01]  /*eb50*/  MOV R4, 0x2 ;  /* 0x0000000200047802 */ /* 0x000fe20000000f00 */
[----:B------:R-:W-:Y:S01]  /*eb60*/  IMAD.MOV.U32 R3, RZ, RZ, 0x1f ;  /* 0x0000001fff037424 */ /* 0x000fe200078e00ff */
[----:B------:R-:W-:-:S07]  /*eb70*/  MOV R6, 0xffffffff ;  /* 0xffffffff00067802 */ /* 0x000fce0000000f00 */
[----:B-1---5:R-:W-:Y:S05]  /*eb80*/  WARPSYNC.COLLECTIVE R6, `(.L_x_9666) ;  /* 0x0000000006087348 */ /* 0x022fea0003c00000 */
[----:B------:R2:W3:Y:S02]  /*eb90*/  SHFL.BFLY P0, R12, R114, R4, R3 ;  /* 0x0c000004720c7389 */ /* 0x0004e40000000003 */
[----:B-123-5:R-:W-:Y:S05]  /*eba0*/  ENDCOLLECTIVE ;  /* 0x000000000000791b */ /* 0x02efea0003800000 */
.L_x_9666:
[----:B------:R-:W-:Y:S02]  /*ebb0*/  IMAD.MOV.U32 R9, RZ, RZ, R12 ;  /* 0x000000ffff097224 */ /* 0x000fe400078e000c */
[----:B------:R-:W-:Y:S02]  /*ebc0*/  IMAD.MOV.U32 R4, RZ, RZ, 0x1 ;  /* 0x00000001ff047424 */ /* 0x000fe400078e00ff */
[----:B------:R-:W-:-:S05]  /*ebd0*/  FADD.FTZ R9, R9, R114 ;  /* 0x0000007209097221 */ /* 0x000fca0000010000 */
[----:B------:R-:W-:-:S07]  /*ebe0*/  MOV R114, R9 ;  /* 0x0000000900727202 */ /* 0x000fce0000000f00 */
[----:B------:R-:W-:Y:S05]  /*ebf0*/  WARPSYNC.COLLECTIVE R6, `(.L_x_9667) ;  /* 0x0000000006087348 */ /* 0x000fea0003c00000 */
[----:B------:R1:W2:Y:S02]  /*ec00*/  SHFL.BFLY P0, R12, R114, R4, R3 ;  /* 0x0c000004720c7389 */ /* 0x0002a40000000003 */
[----:B-12---:R-:W-:Y:S05]  /*ec10*/  ENDCOLLECTIVE ;  /* 0x000000000000791b */ /* 0x006fea0003800000 */
.L_x_9667:
[----:B------:R-:W-:Y:S01]  /*ec20*/  MOV R114, R127 ;  /* 0x0000007f00727202 */ /* 0x000fe20000000f00 */
[----:B------:R-:W-:Y:S01]  /*ec30*/  IMAD.MOV.U32 R4, RZ, RZ, 0x2 ;  /* 0x00000002ff047424 */ /* 0x000fe200078e00ff */
[----:B------:R-:W-:-:S07]  /*ec40*/  MOV R8, R12 ;  /* 0x0000000c00087202 */ /* 0x000fce0000000f00 */
[----:B------:R-:W-:Y:S05]  /*ec50*/  WARPSYNC.COLLECTIVE R6, `(.L_x_9668) ;  /* 0x0000000006087348 */ /* 0x000fea0003c00000 */
[----:B------:R1:W2:Y:S02]  /*ec60*/  SHFL.BFLY P0, R12, R114, R4, R3 ;  /* 0x0c000004720c7389 */ /* 0x0002a40000000003 */
[----:B-12---:R-:W-:Y:S05]  /*ec70*/  ENDCOLLECTIVE ;  /* 0x000000000000791b */ /* 0x006fea0003800000 */
.L_x_9668:
[----:B------:R-:W-:Y:S01]  /*ec80*/  FADD.FTZ R11, R9, R8 ;  /* 0x00000008090b7221 */ /* 0x000fe20000010000 */
[----:B------:R-:W-:Y:S01]  /*ec90*/  FADD.FTZ R7, R12, R127 ;  /* 0x0000007f0c077221 */ /* 0x000fe20000010000 */
[----:B------:R-:W-:-:S04]  /*eca0*/  MOV R4, 0x1 ;  /* 0x0000000100047802 */ /* 0x000fc80000000f00 */
[----:B------:R-:W-:-:S07]  /*ecb0*/  MOV R114, R7 ;  /* 0x0000000700727202 */ /* 0x000fce0000000f00 */
[----:B------:R-:W-:Y:S05]  /*ecc0*/  WARPSYNC.COLLECTIVE R6, `(.L_x_9669) ;  /* 0x0000000006087348 */ /* 0x000fea0003c00000 */
[----:B------:R1:W2:Y:S02]  /*ecd0*/  SHFL.BFLY P0, R12, R114, R4, R3 ;  /* 0x0c000004720c7389 */ /* 0x0002a40000000003 */
[----:B-12---:R-:W-:Y:S05]  /*ece0*/  ENDCOLLECTIVE ;  /* 0x000000000000791b */ /* 0x006fea0003800000 */
.L_x_9669:
[----:B------:R-:W-:Y:S05]  /*ecf0*/  BRA `(.L_x_9670) ;  /* 0xfffffff000bc7947 */ /* 0x000fea000383ffff */
.L_x_9671:
        /* <DEDUP_REMOVED lines=16> */
.L_x_11722:


//--------------------- .text._ZN5flash24flash_fwd_splitkv_kernelI23Flash_fwd_kernel_traitsILi96ELi64ELi64ELi4ELb0ELb0EN7cutlass6half_tE19Flash_kernel_traitsILi96ELi64ELi64ELi4ES3_EELb0ELb0ELb0ELb0ELb1ELb1ELb1ELb1EEEvNS_16Flash_fwd_paramsE --------------------------
	.section	.text._ZN5flash24flash_fwd_splitkv_kernelI23Flash_fwd_kernel_traitsILi96ELi64ELi64ELi4ELb0ELb0EN7cutlass6half_tE19Flash_kernel_traitsILi96ELi64ELi64ELi4ES3_EELb0ELb0ELb0ELb0ELb1ELb1ELb1ELb1EEEvNS_16Flash_fwd_paramsE,"ax",@progbits
	.align	128
        .global         _ZN5flash24flash_fwd_splitkv_kernelI23Flash_fwd_kernel_traitsILi96ELi64ELi64ELi4ELb0ELb0EN7cutlass6half_tE19Flash_kernel_traitsILi96ELi64ELi64ELi4ES3_EELb0ELb0ELb0ELb0ELb1ELb1ELb1ELb1EEEvNS_16Flash_fwd_paramsE
        .type           _ZN5flash24flash_fwd_splitkv_kernelI23Flash_fwd_kernel_traitsILi96ELi64ELi64ELi4ELb0ELb0EN7cutlass6half_tE19Flash_kernel_traitsILi96ELi64ELi64ELi4ES3_EELb0ELb0ELb0ELb0ELb1ELb1ELb1ELb1EEEvNS_16Flash_fwd_paramsE,@function
        .size           _ZN5flash24flash_fwd_splitkv_kernelI23Flash_fwd_kernel_traitsILi96ELi64ELi64ELi4ELb0ELb0EN7cutlass6half_tE19Flash_kernel_traitsILi96ELi64ELi64ELi4ES3_EELb0ELb0ELb0ELb0ELb1ELb1ELb1ELb1EEEvNS_16Flash_fwd_paramsE,(.L_x_11723 - _ZN5flash24flash_fwd_splitkv_kernelI23Flash_fwd_kernel_traitsILi96ELi64ELi64ELi4ELb0ELb0EN7cutlass6half_tE19Flash_kernel_traitsILi96ELi64ELi64ELi4ES3_EELb0ELb0ELb0ELb0ELb1ELb1ELb1ELb1EEEvNS_16Flash_fwd_paramsE)
        .other          _ZN5flash24flash_fwd_splitkv_kernelI23Flash_fwd_kernel_traitsILi96ELi64ELi64ELi4ELb0ELb0EN7cutlass6half_tE19Flash_kernel_traitsILi96ELi64ELi64ELi4ES3_EELb0ELb0ELb0ELb0ELb1ELb1ELb1ELb1EEEvNS_16Flash_fwd_paramsE,@"STO_CUDA_ENTRY STV_DEFAULT"
_ZN5flash24flash_fwd_splitkv_kernelI23Flash_fwd_kernel_traitsILi96ELi64ELi64ELi4ELb0ELb0EN7cutlass6half_tE19Flash_kernel_traitsILi96ELi64ELi64ELi4ES3_EELb0ELb0ELb0ELb0ELb1ELb1ELb1ELb1EEEvNS_16Flash_fwd_paramsE:
.text._ZN5flash24flash_fwd_splitkv_kernelI23Flash_fwd_kernel_traitsILi96ELi64ELi64ELi4ELb0ELb0EN7cutlass6half_tE19Flash_kernel_traitsILi96ELi64ELi64ELi4ES3_EELb0ELb0ELb0ELb0ELb1ELb1ELb1ELb1EEEvNS_16Flash_fwd_paramsE:
        /* <DEDUP_REMOVED lines=29> */
[----:B------:R-:W-:Y:S05]  /*01d0*/  CALL.REL.NOINC `($_ZN5flash24flash_fwd_splitkv_kernelI23Flash_fwd_kernel_traitsILi96ELi64ELi64ELi4ELb0ELb0EN7cutlass6half_tE19Flash_kernel_traitsILi96ELi64ELi64ELi4ES3_EELb0ELb0ELb0ELb0ELb1ELb1ELb1ELb1EEEvNS_16Flash_fwd_paramsE$_ZN5flash30compute_attn_1rowblock_splitkvI23Flash_fwd_kernel_traitsILi96ELi64ELi64ELi4ELb0ELb0EN7cutlass6half_tE19Flash_kernel_traitsILi96ELi64ELi64ELi4ES3_EELb0ELb0ELb0ELb0ELb1ELb1ELb1ELb1ENS_16Flash_fwd_paramsEEEvRKT8_iiiii) ;  /* 0x0000000000087944 */ /* 0x000fea0003c00000 */
[----:B------:R-:W-:Y:S05]  /*01e0*/  BSYNC.RECONVERGENT B3 ;  /* 0x0000000000037941 */ /* 0x000fea0003800200 */
.L_x_9672:
[----:B------:R-:W-:Y:S05]  /*01f0*/  EXIT ;  /* 0x000000000000794d */ /* 0x000fea0003800000 */
        .type           $_ZN5flash24flash_fwd_splitkv_kernelI23Flash_fwd_kernel_traitsILi96ELi64ELi64ELi4ELb0ELb0EN7cutlass6half_tE19Flash_kernel_traitsILi96ELi64ELi64ELi4ES3_EELb0ELb0ELb0ELb0ELb1ELb1ELb1ELb1EEEvNS_16Flash_fwd_paramsE$_ZN5flash30compute_attn_1rowblock_splitkvI23Flash_fwd_kernel_traitsILi96ELi64ELi64ELi4ELb0ELb0EN7cutlass6half_tE19Flash_kernel_traitsILi96ELi64ELi64ELi4ES3_EELb0ELb0ELb0ELb0ELb1ELb1ELb1ELb1ENS_16Flash_fwd_paramsEEEvRKT8_iiiii,@function
        .size           $_ZN5flash24flash_fwd_splitkv_kernelI23Flash_fwd_kernel_traitsILi96ELi64ELi64ELi4ELb0ELb0EN7cutlass6half_tE19Flash_kernel_traitsILi96ELi64ELi64ELi4ES3_EELb0ELb0ELb0ELb0ELb1ELb1ELb1ELb1EEEvNS_16Flash_fwd_paramsE$_ZN5flash30compute_attn_1rowblock_splitkvI23Flash_fwd_kernel_traitsILi96ELi64ELi64ELi4ELb0ELb0EN7cutlass6half_tE19Flash_kernel_traitsILi96ELi64ELi64ELi4ES3_EELb0ELb0ELb0ELb0ELb1ELb1ELb1ELb1ENS_16Flash_fwd_paramsEEEvRKT8_iiiii,(.L_x_11723 - $_ZN5flash24flash_fwd_splitkv_kernelI23Flash_fwd_kernel_traitsILi96ELi64ELi64ELi4ELb0ELb0EN7cutlass6half_tE19Flash_kernel_traitsILi96ELi64ELi64ELi4ES3_EELb0ELb0ELb0ELb0ELb1ELb1ELb1ELb1EEEvNS_16Flash_fwd_paramsE$_ZN5flash30compute_attn_1rowblock_splitkvI23Flash_fwd_kernel_traitsILi96ELi64ELi64ELi4ELb0ELb0EN7cutlass6half_tE19Flash_kernel_traitsILi96ELi64ELi64ELi4ES3_EELb0ELb0ELb0ELb0ELb1ELb1ELb1ELb1ENS_16Flash_fwd_paramsEEEvRKT8_iiiii)
$_ZN5flash24flash_fwd_splitkv_kernelI23Flash_fwd_kernel_traitsILi96ELi64ELi64ELi4ELb0ELb0EN7cutlass6half_tE19Flash_kernel_traitsILi96ELi64ELi64ELi4ES3_EELb0ELb0ELb0ELb0ELb1ELb1ELb1ELb1EEEvNS_16Flash_fwd_paramsE$_ZN5flash30compute_attn_1rowblock_splitkvI23Flash_fwd_kernel_traitsILi96ELi64ELi64ELi4ELb0ELb0EN7cutlass6half_tE19Flash_kernel_traitsILi96ELi64ELi64ELi4ES3_EELb0ELb0ELb0ELb0ELb1ELb1ELb1ELb1ENS_16Flash_fwd_paramsEEEvRKT8_iiiii:
        /* <DEDUP_REMOVED lines=39> */
.L_x_9674:
[----:B------:R-:W-:Y:S05]  /*0470*/  BSYNC.RECONVERGENT B0 ;  /* 0x0000000000007941 */ /* 0x000fea0003800200 */
.L_x_9673:
[----:B------:R-:W-:Y:S04]  /*0480*/  BSSY.RECONVERGENT B0, `(.L_x_9675) ;  /* 0x0000007000007945 */ /* 0x000fe80003800200 */
[----:B------:R-:W-:Y:S05]  /*0490*/  @!P3 BRA `(.L_x_9676) ;  /* 0x000000000014b947 */ /* 0x000fea0003800000 */
[----:B-----5:R-:W4:Y:S02]  /*04a0*/  LD.E.U8 R0, desc[UR4][R84.64+0x1b2] ;  /* 0x0001b20454007980 */ /* 0x020f24000c101100 */
[----:B----4-:R-:W-:-:S13]  /*04b0*/  ISETP.NE.AND P1, PT, R0, RZ, PT ;  /* 0x000000ff0000720c */ /* 0x010fda0003f25270 */
[----:B------:R-:W4:Y:S02]  /*04c0*/  @P1 LD.E R3, desc[UR4][R10.64+0x4] ;  /* 0x000004040a031980 */ /* 0x000f24000c101900 */
[----:B----4-:R-:W-:-:S06]  /*04d0*/  @P1 IADD3 R0, PT, PT, R3, -R20, RZ ;  /* 0x8000001403001210 */ /* 0x010fcc0007ffe0ff */
[----:B------:R4:W5:Y:S02]  /*04e0*/  @!P1 LD.E R0, desc[UR4][R10.64] ;  /* 0x000000040a009980 */ /* 0x000964000c101900 */
.L_x_9676:
[----:B------:R-:W-:Y:S05]  /*04f0*/  BSYNC.RECONVERGENT B0 ;  /* 0x0000000000007941 */ /* 0x000fea0003800200 */
.L_x_9675:
        /* <DEDUP_REMOVED lines=9> */
.L_x_9678:
[----:B------:R-:W5:Y:S01]  /*0590*/  LD.E.64 R2, desc[UR4][R84.64+0x108] ;  /* 0x0001080454027980 */ /* 0x000f62000c101b00 */
[----:B------:R-:W-:Y:S01]  /*05a0*/  BSSY.RECONVERGENT B0, `(.L_x_9680) ;  /* 0x0000006000007945 */ /* 0x000fe20003800200 */
[----:B------:R-:W-:Y:S01]  /*05b0*/  IMAD.MOV.U32 R0, RZ, RZ, RZ ;  /* 0x000000ffff007224 */ /* 0x000fe200078e00ff */
[----:B-----5:R-:W-:-:S04]  /*05c0*/  ISETP.NE.U32.AND P0, PT, R2, RZ, PT ;  /* 0x000000ff0200720c */ /* 0x020fc80003f05070 */
[----:B------:R-:W-:-:S13]  /*05d0*/  ISETP.NE.AND.EX P0, PT, R3, RZ, PT, P0 ;  /* 0x000000ff0300720c */ /* 0x000fda0003f05300 */
[----:B------:R-:W-:Y:S05]  /*05e0*/  @!P0 BRA `(.L_x_9681) ;  /* 0x0000000000048947 */ /* 0x000fea0003800000 */
[----:B------:R1:W5:Y:S02]  /*05f0*/  LD.E R0, desc[UR4][R84.64+0xbc] ;  /* 0x0000bc0454007980 */ /* 0x000364000c101900 */
.L_x_9681:
[----:B------:R-:W-:Y:S05]  /*0600*/  BSYNC.RECONVERGENT B0 ;  /* 0x0000000000007941 */ /* 0x000fea0003800200 */
.L_x_9680:
[----:B-----5:R-:W-:Y:S02]  /*0610*/  IADD3 R81, PT, PT, R89, R0, RZ ;  /* 0x0000000059517210 */ /* 0x020fe40007ffe0ff */
.L_x_9679:
[----:B------:R-:W-:Y:S05]  /*0620*/  BSYNC.RECONVERGENT B1 ;  /* 0x0000000000017941 */ /* 0x000fea0003800200 */
.L_x_9677:
[----:B------:R-:W-:Y:S01]  /*0630*/  IMAD.SHL.U32 R90, R111, 0x40, RZ ;  /* 0x000000406f5a7824 */ /* 0x000fe200078e00ff */
[----:B------:R-:W-:Y:S01]  /*0640*/  MOV R2, R110 ;  /* 0x0000006e00027202 */ /* 0x000fe20000000f00 */
[----:B------:R-:W-:-:S03]  /*0650*/  IMAD.MOV.U32 R3, RZ, RZ, 0x0 ;  /* 0x00000000ff037424 */ /* 0x000fc600078e00ff */
[----:B------:R-:W-:-:S13]  /*0660*/  ISETP.GT.AND P0, PT, R113, R90, PT ;  /* 0x0000005a7100720c */ /* 0x000fda0003f04270 */
[----:B-1234-:R-:W-:Y:S05]  /*0670*/  @!P0 RET.REL.NODEC R2 `(_ZN5flash24flash_fwd_splitkv_kernelI23Flash_fwd_kernel_traitsILi96ELi64ELi64ELi4ELb0ELb0EN7cutlass6half_tE19Flash_kernel_traitsILi96ELi64ELi64ELi4ES3_EELb0ELb0ELb0ELb0ELb1ELb1ELb1ELb1EEEvNS_16Flash_fwd_paramsE) ;  /* 0xfffffff802608950 */ /* 0x01efea0003c3ffff */
        /* <DEDUP_REMOVED lines=91> */
[----:B-1----:R-:W-:Y:S05]  /*0c30*/  @P1 RET.REL.NODEC R110 `(_ZN5flash24flash_fwd_splitkv_kernelI23Flash_fwd_kernel_traitsILi96ELi64ELi64ELi4ELb0ELb0EN7cutlass6half_tE19Flash_kernel_traitsILi96ELi64ELi64ELi4ES3_EELb0ELb0ELb0ELb0ELb1ELb1ELb1ELb1EEEvNS_16Flash_fwd_paramsE) ;  /* 0xfffffff06ef01950 */ /* 0x002fea0003c3ffff */
[----:B------:R-:W-:Y:S02]  /*0c40*/  MOV R5, 0xff800000 ;  /* 0xff80000000057802 */ /* 0x000fe40000000f00 */
[----:B------:R-:W-:-:S03]  /*0c50*/  MOV R111, 0x0 ;  /* 0x00000000006f7802 */ /* 0x000fc60000000f00 */
[----:B------:R1:W-:Y:S02]  /*0c60*/  ST.E desc[UR4][R2.64+0xc0], R5 ;  /* 0x0000c00502007985 */ /* 0x0003e4000c101904 */
[----:B-1----:R-:W-:Y:S05]  /*0c70*/  RET.REL.NODEC R110 `(_ZN5flash24flash_fwd_splitkv_kernelI23Flash_fwd_kernel_traitsILi96ELi64ELi64ELi4ELb0ELb0EN7cutlass6half_tE19Flash_kernel_traitsILi96ELi64ELi64ELi4ES3_EELb0ELb0ELb0ELb0ELb1ELb1ELb1ELb1EEEvNS_16Flash_fwd_paramsE) ;  /* 0xfffffff06ee07950 */ /* 0x002fea0003c3ffff */
.L_x_9682:
        /* <DEDUP_REMOVED lines=103> */
.L_x_9684:
        /* <DEDUP_REMOVED lines=80> */
.L_x_9685:
[----:B------:R-:W-:Y:S05]  /*17f0*/  BSYNC.RECONVERGENT B0 ;  /* 0x0000000000007941 */ /* 0x000fea0003800200 */
.L_x_9683:
        /* <DEDUP_REMOVED lines=199> */
.L_x_9701:
        /* <DEDUP_REMOVED lines=56> */
.L_x_9688:
        /* <DEDUP_REMOVED lines=153> */
.L_x_9692:
[----:B------:R-:W-:Y:S05]  /*3180*/  BSYNC.RECONVERGENT B0 ;  /* 0x0000000000007941 */ /* 0x000fea0003800200 */
.L_x_9691:
        /* <DEDUP_REMOVED lines=159> */
.L_x_9694:
[----:B------:R-:W-:Y:S05]  /*3b80*/  BSYNC.RECONVERGENT B0 ;  /* 0x0000000000007941 */ /* 0x000fea0003800200 */
.L_x_9693:
[----:B------:R-:W3:Y:S02]  /*3b90*/  LD.E R3, desc[UR4][R84.64+0xd0] ;  /* 0x0000d00454037980 */ /* 0x000ee4000c101900 */
[----:B---3--:R-:W-:Y:S05]  /*3ba0*/  IMAD.U32 R3, R3, -0x20, RZ ;  /* 0xffffffe003037824 */ /* 0x008fea00078e00ff */
[C---:B------:R-:W-:Y:S02]  /*3bb0*/  LEA R32, P1, R3.reuse, R32, 0x1 ;  /* 0x0000002003207211 */ /* 0x040fe400078208ff */
[C---:B------:R-:W-:Y:S02]  /*3bc0*/  LEA R66, P0, R3.reuse, R66, 0x1 ;  /* 0x0000004203427211 */ /* 0x040fe400078008ff */
[C---:B------:R-:W-:Y:S02]  /*3bd0*/  LEA.HI.X.SX32 R33, R3.reuse, R33, 0x1, P1 ;  /* 0x0000002103217211 */ /* 0x040fe400008f0eff */
[----:B------:R-:W-:Y:S01]  /*3be0*/  LEA.HI.X.SX32 R67, R3, R67, 0x1, P0 ;  /* 0x0000004303437211 */ /* 0x000fe200000f0eff */
[----:B------:R-:W-:Y:S05]  /*3bf0*/  BRA `(.L_x_9689) ;  /* 0x0000002000907947 */ /* 0x000fea0003800000 */
.L_x_9690:
        /* <DEDUP_REMOVED lines=270> */
.L_x_9696:
[----:B------:R-:W-:Y:S05]  /*4ce0*/  BSYNC.RECONVERGENT B0 ;  /* 0x0000000000007941 */ /* 0x000fea0003800200 */
.L_x_9695:
        /* <DEDUP_REMOVED lines=270> */
.L_x_9698:
[----:B------:R-:W-:Y:S05]  /*5dd0*/  BSYNC.RECONVERGENT B0 ;  /* 0x0000000000007941 */ /* 0x000fea0003800200 */
.L_x_9697:
[----:B------:R-:W3:Y:S02]  /*5de0*/  LD.E R3, desc[UR4][R84.64+0xd0] ;  /* 0x0000d00454037980 */ /* 0x000ee4000c101900 */
[----:B---3--:R-:W-:Y:S05]  /*5df0*/  IMAD.U32 R3, R3, -0x20, RZ ;  /* 0xffffffe003037824 */ /* 0x008fea00078e00ff */
[C---:B------:R-:W-:Y:S02]  /*5e00*/  LEA R96, P1, R3.reuse, R96, 0x1 ;  /* 0x0000006003607211 */ /* 0x040fe400078208ff */
[C---:B------:R-:W-:Y:S02]  /*5e10*/  LEA R94, P0, R3.reuse, R94, 0x1 ;  /* 0x0000005e035e7211 */ /* 0x040fe400078008ff */
[C---:B------:R-:W-:Y:S02]  /*5e20*/  LEA.HI.X.SX32 R97, R3.reuse, R97, 0x1, P1 ;  /* 0x0000006103617211 */ /* 0x040fe400008f0eff */
[----:B------:R-:W-:Y:S09]  /*5e30*/  LEA.HI.X.SX32 R95, R3, R95, 0x1, P0 ;  /* 0x0000005f035f7211 */ /* 0x000ff200000f0eff */
.L_x_9689:
[----:B------:R-:W-:Y:S05]  /*5e40*/  BSYNC.RECONVERGENT B1 ;  /* 0x0000000000017941 */ /* 0x000fea0003800200 */
.L_x_9687:
        /* <DEDUP_REMOVED lines=103> */
.L_x_9700:
[----:B------:R-:W-:Y:S05]  /*64c0*/  BSYNC.RECONVERGENT B0 ;  /* 0x0000000000007941 */ /* 0x000fea0003800200 */
.L_x_9699:
[----:B------:R-:W-:Y:S05]  /*64d0*/  @P3 BRA `(.L_x_9701) ;  /* 0xffffffbc00e43947 */ /* 0x000fea000383ffff */
.L_x_9686:
        /* <DEDUP_REMOVED lines=19> */
.L_x_9705:
[----:B------:R-:W-:Y:S05]  /*6610*/  BSYNC.RECONVERGENT B0 ;  /* 0x0000000000007941 */ /* 0x000fea0003800200 */
.L_x_9704:
        /* <DEDUP_REMOVED lines=10> */
.L_x_9703:
        /* <DEDUP_REMOVED lines=77> */
.L_x_9711:
[----:B------:R-:W-:Y:S05]  /*6b90*/  BSYNC.RECONVERGENT B0 ;  /* 0x0000000000007941 */ /* 0x000fea0003800200 */
.L_x_9710:
        /* <DEDUP_REMOVED lines=44> */
.L_x_9713:
[----:B------:R-:W-:Y:S05]  /*6e60*/  BSYNC.RECONVERGENT B0 ;  /* 0x0000000000007941 */ /* 0x000fea0003800200 */
.L_x_9712:
        /* <DEDUP_REMOVED lines=46> */
.L_x_9715:
[----:B------:R-:W-:Y:S05]  /*7150*/  BSYNC.RECONVERGENT B0 ;  /* 0x0000000000007941 */ /* 0x000fea0003800200 */
.L_x_9714:
[----:B-----5:R2:W-:Y:S02]  /*7160*/  STS.128 [R79+0x2000], R8 ;  /* 0x002000084f007388 */ /* 0x0205e40000000c00 */
.L_x_9709:
[----:B------:R-:W-:Y:S05]  /*7170*/  BSYNC.RECONVERGENT B1 ;  /* 0x0000000000017941 */ /* 0x000fea0003800200 */
.L_x_9708:
        /* <DEDUP_REMOVED lines=51> */
.L_x_9717:
[----:B------:R-:W-:Y:S05]  /*74b0*/  BSYNC.RECONVERGENT B0 ;  /* 0x0000000000007941 */ /* 0x000fea0003800200 */
.L_x_9716:
        /* <DEDUP_REMOVED lines=44> */
.L_x_9719:
[----:B------:R-:W-:Y:S05]  /*7780*/  BSYNC.RECONVERGENT B0 ;  /* 0x0000000000007941 */ /* 0x000fea0003800200 */
.L_x_9718:
        /* <DEDUP_REMOVED lines=45> */
.L_x_9721:
[----:B------:R-:W-:Y:S05]  /*7a60*/  BSYNC.RECONVERGENT B0 ;  /* 0x0000000000007941 */ /* 0x000fea0003800200 */
.L_x_9720:
[----:B-----5:R4:W-:Y:S01]  /*7a70*/  STS.128 [R79+0x2800], R8 ;  /* 0x002800084f007388 */ /* 0x0209e20000000c00 */
[----:B------:R-:W-:Y:S05]  /*7a80*/  BRA `(.L_x_9706) ;  /* 0x0000002000007947 */ /* 0x000fea0003800000 */
.L_x_9707:
        /* <DEDUP_REMOVED lines=90> */
.L_x_9725:
[----:B------:R-:W-:Y:S05]  /*8030*/  BSYNC.RECONVERGENT B0 ;  /* 0x0000000000007941 */ /* 0x000fea0003800200 */
.L_x_9724:
        /* <DEDUP_REMOVED lines=80> */
.L_x_9727:
[----:B------:R-:W-:Y:S05]  /*8540*/  BSYNC.RECONVERGENT B0 ;  /* 0x0000000000007941 */ /* 0x000fea0003800200 */
.L_x_9726:
        /* <DEDUP_REMOVED lines=83> */
.L_x_9729:
[----:B------:R-:W-:Y:S05]  /*8a80*/  BSYNC.RECONVERGENT B0 ;  /* 0x0000000000007941 */ /* 0x000fea0003800200 */
.L_x_9728:
[----:B-----5:R2:W-:Y:S02]  /*8a90*/  STS.128 [R79+0x2000], R24 ;  /* 0x002000184f007388 */ /* 0x0205e40000000c00 */
.L_x_9723:
[----:B------:R-:W-:Y:S05]  /*8aa0*/  BSYNC.RECONVERGENT B1 ;  /* 0x0000000000017941 */ /* 0x000fea0003800200 */
.L_x_9722:
        /* <DEDUP_REMOVED lines=88> */
.L_x_9731:
[----:B------:R-:W-:Y:S05]  /*9030*/  BSYNC.RECONVERGENT B0 ;  /* 0x0000000000007941 */ /* 0x000fea0003800200 */
.L_x_9730:
        /* <DEDUP_REMOVED lines=80> */
.L_x_9733:
[----:B------:R-:W-:Y:S05]  /*9540*/  BSYNC.RECONVERGENT B0 ;  /* 0x0000000000007941 */ /* 0x000fea0003800200 */
.L_x_9732:
        /* <DEDUP_REMOVED lines=82> */
.L_x_9735:
[----:B------:R-:W-:Y:S05]  /*9a70*/  BSYNC.RECONVERGENT B0 ;  /* 0x0000000000007941 */ /* 0x000fea0003800200 */
.L_x_9734:
[----:B-----5:R4:W-:Y:S02]  /*9a80*/  STS.128 [R79+0x2800], R24 ;  /* 0x002800184f007388 */ /* 0x0209e40000000c00 */
.L_x_9706:
[----:B------:R-:W-:Y:S05]  /*9a90*/  BSYNC.RECONVERGENT B2 ;  /* 0x0000000000027941 */ /* 0x000fea0003800200 */
.L_x_9702:
[----:B---3--:R-:W-:-:S05]  /*9aa0*/  IMAD.IADD R3, R81, 0x1, -R112 ;  /* 0x0000000151037824 */ /* 0x008fca00078e0a70 */
        /* <DEDUP_REMOVED lines=14> */
[----:B--2-4-:R-:W-:-:S03]  /*9b90*/  @!P1 LEA R10, P0, R87, R120, 0x1 ;  /* 0x00000078570a9211 */ /* 0x014fc600078008ff */
        /* <DEDUP_REMOVED lines=23> */
[C---:B------:R-:W-:Y:S01]  /*9d10*/  IMAD.SHL.U32 R95, R77.reuse, 0x10, RZ ;  /* 0x000000104d5f7824 */ /* 0x040fe200078e00ff */
[----:B------:R-:W-:Y:S01]  /*9d20*/  SHF.R.U32.HI R96, RZ, 0x1, R77 ;  /* 0x00000001ff607819 */ /* 0x000fe2000001164d */
[C---:B------:R-:W-:Y:S01]  /*9d30*/  IMAD.SHL.U32 R67, R77.reuse, 0x20, RZ ;  /* 0x000000204d437824 */ /* 0x040fe200078e00ff */
[----:B------:R-:W-:Y:S01]  /*9d40*/  LOP3.LUT P0, RZ, R77, 0x4, RZ, 0xc0, !PT ;  /* 0x000000044dff7812 */ /* 0x000fe2000780c0ff */
[----:B------:R-:W0:Y:S01]  /*9d50*/  LDGDEPBAR ;  /* 0x00000000000079af */ /* 0x000e220000000000 */
[----:B------:R-:W-:Y:S01]  /*9d60*/  LOP3.LUT R0, R95, 0x3e00, RZ, 0xc0, !PT ;  /* 0x00003e005f007812 */ /* 0x000fe200078ec0ff */
[----:B------:R-:W-:Y:S01]  /*9d70*/  BSSY.RECONVERGENT B1, `(.L_x_9736) ;  /* 0x000013c000017945 */ /* 0x000fe20003800200 */
[----:B------:R-:W-:-:S02]  /*9d80*/  LOP3.LUT R8, R96, 0x8, RZ, 0xc0, !PT ;  /* 0x0000000860087812 */ /* 0x000fc400078ec0ff */
[----:B------:R-:W-:Y:S02]  /*9d90*/  LOP3.LUT R6, R67, 0xc0, RZ, 0xc0, !PT ;  /* 0x000000c043067812 */ /* 0x000fe400078ec0ff */
[--C-:B------:R-:W-:Y:S02]  /*9da0*/  LOP3.LUT R0, R0, 0x20, R67.reuse, 0xf8, !PT ;  /* 0x0000002000007812 */ /* 0x100fe400078ef843 */
[----:B---3--:R-:W-:Y:S02]  /*9db0*/  LOP3.LUT R4, R95, 0x100, RZ, 0xc0, !PT ;  /* 0x000001005f047812 */ /* 0x008fe400078ec0ff */
[----:B------:R-:W-:Y:S02]  /*9dc0*/  LOP3.LUT R9, R8, 0xc0, R67, 0xf8, !PT ;  /* 0x000000c008097812 */ /* 0x000fe400078ef843 */
[----:B------:R-:W-:Y:S01]  /*9dd0*/  LOP3.LUT R7, R6, 0x8, R77, 0xf8, !PT ;  /* 0x0000000806077812 */ /* 0x000fe200078ef84d */
[----:B------:R-:W-:Y:S01]  /*9de0*/  IMAD.SHL.U32 R77, R77, 0x2, RZ ;  /* 0x000000024d4d7824 */ /* 0x000fe200078e00ff */
[----:B------:R-:W-:-:S02]  /*9df0*/  LOP3.LUT R5, R0, 0x100, R67, 0xf8, !PT ;  /* 0x0000010000057812 */ /* 0x000fc400078ef843 */
[----:B------:R-:W-:Y:S02]  /*9e00*/  LOP3.LUT R3, R4, 0x20, R67, 0xf8, !PT ;  /* 0x0000002004037812 */ /* 0x000fe400078ef843 */
[--C-:B------:R-:W-:Y:S02]  /*9e10*/  LOP3.LUT R0, R9, 0x18, R92.reuse, 0x78, !PT ;  /* 0x0000001809007812 */ /* 0x100fe400078e785c */
[----:B------:R-:W-:Y:S02]  /*9e20*/  LOP3.LUT R66, R7, 0x18, R92, 0x78, !PT ;  /* 0x0000001807427812 */ /* 0x000fe400078e785c */
[----:B------:R-:W-:Y:S02]  /*9e30*/  LOP3.LUT R94, R5, R0, RZ, 0xfc, !PT ;  /* 0x00000000055e7212 */ /* 0x000fe400078efcff */
[----:B------:R-:W-:Y:S01]  /*9e40*/  LOP3.LUT R66, R3, R66, RZ, 0xfc, !PT ;  /* 0x0000004203427212 */ /* 0x000fe200078efcff */
[----:B------:R-:W-:Y:S02]  /*9e50*/  IMAD.MOV.U32 R3, RZ, RZ, 0x20 ;  /* 0x00000020ff037424 */ /* 0x000fe400078e00ff */
[----:B------:R-:W-:-:S02]  /*9e60*/  IMAD R94, R94, 0x2, R65 ;  /* 0x000000025e5e7824 */ /* 0x000fc400078e0241 */
[----:B------:R-:W-:Y:S01]  /*9e70*/  IMAD R66, R66, 0x2, R65 ;  /* 0x0000000242427824 */ /* 0x000fe200078e0241 */
[----:B------:R-:W-:Y:S02]  /*9e80*/  SEL R3, R3, 0xffffffe0, !P0 ;  /* 0xffffffe003037807 */ /* 0x000fe40004000000 */
[----:B------:R-:W-:Y:S03]  /*9e90*/  LDSM.16.M88.4 R72, [R94] ;  /* 0x000000005e48783b */ /* 0x000fe60000000200 */
[--C-:B------:R-:W-:Y:S01]  /*9ea0*/  IMAD.IADD R78, R94, 0x1, R3.reuse ;  /* 0x000000015e4e7824 */ /* 0x100fe200078e0203 */
[----:B------:R-:W3:Y:S01]  /*9eb0*/  LDSM.16.M88.4 R24, [R66+0x3000] ;  /* 0x003000004218783b */ /* 0x000ee20000000200 */
[----:B------:R-:W-:-:S03]  /*9ec0*/  IMAD.IADD R64, R66, 0x1, R3 ;  /* 0x0000000142407824 */ /* 0x000fc600078e0203 */
[----:B------:R-:W1:Y:S04]  /*9ed0*/  LDSM.16.M88.4 R48, [R66+0x3400] ;  /* 0x003400004230783b */ /* 0x000e680000000200 */
[----:B------:R-:W-:Y:S04]  /*9ee0*/  LDSM.16.M88.4 R100, [R78] ;  /* 0x000000004e64783b */ /* 0x000fe80000000200 */
[----:B-----5:R-:W1:Y:S04]  /*9ef0*/  LDSM.16.M88.4 R20, [R64+0x3000] ;  /* 0x003000004014783b */ /* 0x020e680000000200 */
[----:B------:R-:W1:Y:S04]  /*9f00*/  LDSM.16.M88.4 R40, [R66+0x3800] ;  /* 0x003800004228783b */ /* 0x000e680000000200 */
[----:B------:R-:W1:Y:S04]  /*9f10*/  LDSM.16.M88.4 R16, [R64+0x3400] ;  /* 0x003400004010783b */ /* 0x000e680000000200 */
[----:B------:R-:W-:Y:S04]  /*9f20*/  LDSM.16.M88.4 R68, [R94+0x1000] ;  /* 0x001000005e44783b */ /* 0x000fe80000000200 */
[----:B------:R-:W1:Y:S04]  /*9f30*/  LDSM.16.M88.4 R4, [R66+0x4000] ;  /* 0x004000004204783b */ /* 0x000e680000000200 */
[----:B--2---:R-:W2:Y:S04]  /*9f40*/  LDSM.16.M88.4 R8, [R64+0x3800] ;  /* 0x003800004008783b */ /* 0x004ea80000000200 */
[----:B------:R-:W2:Y:S01]  /*9f50*/  LDSM.16.M88.4 R28, [R66+0x3c00] ;  /* 0x003c0000421c783b */ /* 0x000ea20000000200 */
[C---:B---3--:R-:W-:Y:S03]  /*9f60*/  HMMA.16816.F32 R12, R72.reuse, R24, RZ ;  /* 0x00000018480c723c */ /* 0x048fe600000018ff */
[----:B------:R-:W-:Y:S04]  /*9f70*/  LDSM.16.M88.4 R32, [R78+0x1000] ;  /* 0x001000004e20783b */ /* 0x000fe80000000200 */
[----:B-1----:R-:W1:Y:S01]  /*9f80*/  LDSM.16.M88.4 R128, [R64+0x4000] ;  /* 0x004000004080783b */ /* 0x002e620000000200 */
[C---:B------:R-:W-:Y:S03]  /*9f90*/  HMMA.16816.F32 R52, R72.reuse, R48, RZ ;  /* 0x000000304834723c */ /* 0x040fe600000018ff */
[----:B------:R-:W-:Y:S04]  /*9fa0*/  LDSM.16.M88.4 R124, [R64+0x3c00] ;  /* 0x003c0000407c783b */ /* 0x000fe80000000200 */
[----:B------:R-:W-:Y:S01]  /*9fb0*/  LDSM.16.M88.4 R60, [R66+0x4400] ;  /* 0x00440000423c783b */ /* 0x000fe20000000200 */
[C---:B------:R-:W-:Y:S03]  /*9fc0*/  HMMA.16816.F32 R24, R72.reuse, R26, RZ ;  /* 0x0000001a4818723c */ /* 0x040fe600000018ff */
[----:B------:R-:W-:Y:S05]  /*9fd0*/  LDSM.16.M88.4 R56, [R66+0x4800] ;  /* 0x004800004238783b */ /* 0x000fea0000000200 */
[----:B------:R-:W-:Y:S08]  /*9fe0*/  HMMA.16816.F32 R48, R72, R50, RZ ;  /* 0x000000324830723c */ /* 0x000ff000000018ff */
[----:B------:R-:W-:Y:S08]  /*9ff0*/  HMMA.16816.F32 R12, R100, R20, R12 ;  /* 0x00000014640c723c */ /* 0x000ff0000000180c */
[C---:B------:R-:W-:Y:S08]  /*a000*/  HMMA.16816.F32 R44, R72.reuse, R40, RZ ;  /* 0x00000028482c723c */ /* 0x040ff000000018ff */
[----:B------:R-:W-:Y:S08]  /*a010*/  HMMA.16816.F32 R40, R72, R42, RZ ;  /* 0x0000002a4828723c */ /* 0x000ff000000018ff */
[C---:B------:R-:W-:Y:S01]  /*a020*/  HMMA.16816.F32 R24, R100.reuse, R22, R24 ;  /* 0x000000166418723c */ /* 0x040fe20000001818 */
[----:B------:R-:W-:Y:S07]  /*a030*/  LDSM.16.M88.4 R20, [R94+0x2000] ;  /* 0x002000005e14783b */ /* 0x000fee0000000200 */
[C---:B------:R-:W-:Y:S08]  /*a040*/  HMMA.16816.F32 R52, R100.reuse, R16, R52 ;  /* 0x000000106434723c */ /* 0x040ff00000001834 */
[----:B------:R-:W-:Y:S01]  /*a050*/  HMMA.16816.F32 R48, R100, R18, R48 ;  /* 0x000000126430723c */ /* 0x000fe20000001830 */
[----:B------:R-:W3:Y:S07]  /*a060*/  LDSM.16.M88.4 R16, [R66+0x5000] ;  /* 0x005000004210783b */ /* 0x000eee0000000200 */
[----:B------:R-:W-:Y:S08]  /*a070*/  HMMA.16816.F32 R12, R68, R4, R12 ;  /* 0x00000004440c723c */ /* 0x000ff0000000180c */
[C---:B--2---:R-:W-:Y:S08]  /*a080*/  HMMA.16816.F32 R44, R100.reuse, R8, R44 ;  /* 0x00000008642c723c */ /* 0x044ff0000000182c */
[----:B------:R-:W-:Y:S01]  /*a090*/  HMMA.16816.F32 R40, R100, R10, R40 ;  /* 0x0000000a6428723c */ /* 0x000fe20000001828 */
[----:B------:R-:W-:Y:S07]  /*a0a0*/  LDSM.16.M88.4 R8, [R78+0x2000] ;  /* 0x002000004e08783b */ /* 0x000fee0000000200 */
[----:B------:R-:W-:Y:S01]  /*a0b0*/  HMMA.16816.F32 R24, R68, R6, R24 ;  /* 0x000000064418723c */ /* 0x000fe20000001818 */
[----:B------:R-:W2:Y:S07]  /*a0c0*/  LDSM.16.M88.4 R4, [R64+0x5000] ;  /* 0x005000004004783b */ /* 0x000eae0000000200 */
[----:B------:R-:W-:Y:S08]  /*a0d0*/  HMMA.16816.F32 R36, R72, R28, RZ ;  /* 0x0000001c4824723c */ /* 0x000ff000000018ff */
[----:B-1----:R-:W-:Y:S08]  /*a0e0*/  HMMA.16816.F32 R12, R32, R128, R12 ;  /* 0x00000080200c723c */ /* 0x002ff0000000180c */
[----:B------:R-:W-:Y:S01]  /*a0f0*/  HMMA.16816.F32 R72, R72, R30, RZ ;  /* 0x0000001e4848723c */ /* 0x000fe200000018ff */
[----:B------:R-:W1:Y:S07]  /*a100*/  LDSM.16.M88.4 R28, [R64+0x4400] ;  /* 0x00440000401c783b */ /* 0x000e6e0000000200 */
[----:B------:R-:W-:Y:S08]  /*a110*/  HMMA.16816.F32 R24, R32, R130, R24 ;  /* 0x000000822018723c */ /* 0x000ff00000001818 */
[----:B---3--:R-:W-:Y:S08]  /*a120*/  HMMA.16816.F32 R12, R20, R16, R12 ;  /* 0x00000010140c723c */ /* 0x008ff0000000180c */
[C---:B------:R-:W-:Y:S08]  /*a130*/  HMMA.16816.F32 R36, R100.reuse, R124, R36 ;  /* 0x0000007c6424723c */ /* 0x040ff00000001824 */
[----:B------:R-:W-:Y:S08]  /*a140*/  HMMA.16816.F32 R72, R100, R126, R72 ;  /* 0x0000007e6448723c */ /* 0x000ff00000001848 */
[C---:B------:R-:W-:Y:S01]  /*a150*/  HMMA.16816.F32 R100, R68.reuse, R60, R52 ;  /* 0x0000003c4464723c */ /* 0x040fe20000001834 */
[----:B------:R-:W3:Y:S07]  /*a160*/  LDSM.16.M88.4 R52, [R66+0x5400] ;  /* 0x005400004234783b */ /* 0x000eee0000000200 */
[----:B------:R-:W-:Y:S08]  /*a170*/  HMMA.16816.F32 R48, R68, R62, R48 ;  /* 0x0000003e4430723c */ /* 0x000ff00000001830 */
[----:B--2---:R-:W-:Y:S08]  /*a180*/  HMMA.16816.F32 R12, R8, R4, R12 ;  /* 0x00000004080c723c */ /* 0x004ff0000000180c */
[----:B------:R-:W-:Y:S01]  /*a190*/  HMMA.16816.F32 R24, R20, R18, R24 ;  /* 0x000000121418723c */ /* 0x000fe20000001818 */
[----:B------:R-:W2:Y:S07]  /*a1a0*/  LDSM.16.M88.4 R16, [R64+0x5400] ;  /* 0x005400004010783b */ /* 0x000eae0000000200 */
[C---:B-1----:R-:W-:Y:S08]  /*a1b0*/  HMMA.16816.F32 R100, R32.reuse, R28, R100 ;  /* 0x0000001c2064723c */ /* 0x042ff00000001864 */
[----:B------:R-:W-:Y:S01]  /*a1c0*/  HMMA.16816.F32 R48, R32, R30, R48 ;  /* 0x0000001e2030723c */ /* 0x000fe20000001830 */
[----:B------:R-:W1:Y:S07]  /*a1d0*/  LDSM.16.M88.4 R28, [R64+0x4800] ;  /* 0x00480000401c783b */ /* 0x000e6e0000000200 */
[----:B------:R-:W-:Y:S01]  /*a1e0*/  HMMA.16816.F32 R24, R8, R6, R24 ;  /* 0x000000060818723c */ /* 0x000fe20000001818 */
[----:B------:R-:W-:Y:S04]  /*a1f0*/  LDSM.16.M88.4 R4, [R66+0x5800] ;  /* 0x005800004204783b */ /* 0x000fe80000000200 */
[-C--:B----4-:R-:W-:Y:S01]  /*a200*/  FMUL.FTZ R12, R12, R2.reuse ;  /* 0x000000020c0c7220 */ /* 0x090fe20000410000 */
[----:B------:R-:W-:-:S02]  /*a210*/  FMUL.FTZ R60, R14, R2 ;  /* 0x000000020e3c7220 */ /* 0x000fc40000410000 */
[----:B------:R-:W-:Y:S01]  /*a220*/  HMMA.16816.F32 R44, R68, R56, R44 ;  /* 0x00000038442c723c */ /* 0x000fe2000000182c */
[----:B------:R4:W-:Y:S04]  /*a230*/  MUFU.TANH R56, R12 ;  /* 0x0000000c00387308 */ /* 0x0009e80000002400 */
[----:B------:R-:W-:-:S03]  /*a240*/  FMUL.FTZ R57, R13, R2 ;  /* 0x000000020d397220 */ /* 0x000fc60000410000 */
[----:B---3--:R-:W-:Y:S01]  /*a250*/  HMMA.16816.F32 R100, R20, R52, R100 ;  /* 0x000000341464723c */ /* 0x008fe20000001864 */
[----:B------:R-:W3:Y:S04]  /*a260*/  MUFU.TANH R60, R60 ;  /* 0x0000003c003c7308 */ /* 0x000ee80000002400 */
[-C--:B------:R-:W-:Y:S01]  /*a270*/  FMUL.FTZ R24, R24, R2.reuse ;  /* 0x0000000218187220 */ /* 0x080fe20000410000 */
[-C--:B------:R-:W-:Y:S02]  /*a280*/  FMUL.FTZ R61, R25, R2.reuse ;  /* 0x00000002193d7220 */ /* 0x080fe40000410000 */
[----:B------:R-:W-:Y:S05]  /*a290*/  HMMA.16816.F32 R40, R68, R58, R40 ;  /* 0x0000003a4428723c */ /* 0x000fea0000001828 */
[-C--:B------:R-:W-:Y:S01]  /*a2a0*/  FMUL.FTZ R58, R15, R2.reuse ;  /* 0x000000020f3a7220 */ /* 0x080fe20000410000 */
[----:B------:R3:W-:Y:S01]  /*a2b0*/  MUFU.TANH R59, R24 ;  /* 0x00000018003b7308 */ /* 0x0007e20000002400 */
[----:B----4-:R-:W4:Y:S01]  /*a2c0*/  LDSM.16.M88.4 R12, [R66+0x4c00] ;  /* 0x004c0000420c783b */ /* 0x010f220000000200 */
[----:B------:R-:W-:Y:S06]  /*a2d0*/  HMMA.16816.F32 R48, R20, R54, R48 ;  /* 0x000000361430723c */ /* 0x000fec0000001830 */
[----:B------:R-:W-:Y:S02]  /*a2e0*/  MUFU.TANH R57, R57 ;  /* 0x0000003900397308 */ /* 0x000fe40000002400 */
[----:B--2---:R-:W-:Y:S05]  /*a2f0*/  HMMA.16816.F32 R100, R8, R16, R100 ;  /* 0x000000100864723c */ /* 0x004fea0000001864 */
[-C--:B------:R-:W-:Y:S01]  /*a300*/  FMUL.FTZ R16, R26, R2.reuse ;  /* 0x000000021a107220 */ /* 0x080fe20000410000 */
[----:B------:R-:W2:Y:S02]  /*a310*/  MUFU.TANH R58, R58 ;  /* 0x0000003a003a7308 */ /* 0x000ea40000002400 */
[C---:B-1----:R-:W-:Y:S05]  /*a320*/  HMMA.16816.F32 R52, R32.reuse, R28, R44 ;  /* 0x0000001c2034723c */ /* 0x042fea000000182c */
[-C--:B------:R-:W-:Y:S01]  /*a330*/  FMUL.FTZ R29, R27, R2.reuse ;  /* 0x000000021b1d7220 */ /* 0x080fe20000410000 */
[----:B------:R1:W2:Y:S01]  /*a340*/  MUFU.TANH R28, R16 ;  /* 0x00000010001c7308 */ /* 0x0002a20000002400 */
[----:B---3--:R-:W3:Y:S04]  /*a350*/  LDSM.16.M88.4 R24, [R64+0x4c00] ;  /* 0x004c00004018783b */ /* 0x008ee80000000200 */
[----:B------:R-:W2:Y:S01]  /*a360*/  LDSM.16.M88.4 R44, [R64+0x5800] ;  /* 0x00580000402c783b */ /* 0x000ea20000000200 */
[----:B------:R-:W-:Y:S02]  /*a370*/  HMMA.16816.F32 R40, R32, R30, R40 ;  /* 0x0000001e2028723c */ /* 0x000fe40000001828 */
[----:B------:R-:W-:Y:S01]  /*a380*/  MUFU.TANH R61, R61 ;  /* 0x0000003d003d7308 */ /* 0x000fe20000002400 */
[-C--:B------:R-:W-:Y:S01]  /*a390*/  FMUL.FTZ R30, R100, R2.reuse ;  /* 0x00000002641e7220 */ /* 0x080fe20000410000 */
[-C--:B------:R-:W-:Y:S01]  /*a3a0*/  FMUL.FTZ R62, R102, R2.reuse ;  /* 0x00000002663e7220 */ /* 0x080fe20000410000 */
[----:B------:R-:W-:-:S03]  /*a3b0*/  FMUL.FTZ R31, R101, R2 ;  /* 0x00000002651f7220 */ /* 0x000fc60000410000 */
[----:B------:R-:W-:Y:S02]  /*a3c0*/  HMMA.16816.F32 R48, R8, R18, R48 ;  /* 0x000000120830723c */ /* 0x000fe40000001830 */
[----:B------:R-:W2:Y:S01]  /*a3d0*/  MUFU.TANH R29, R29 ;  /* 0x0000001d001d7308 */ /* 0x000ea20000002400 */
[----:B-1----:R-:W1:Y:S05]  /*a3e0*/  LDSM.16.M88.4 R16, [R66+0x5c00] ;  /* 0x005c00004210783b */ /* 0x002e6a0000000200 */
[C---:B----4-:R-:W-:Y:S05]  /*a3f0*/  HMMA.16816.F32 R36, R68.reuse, R12, R36 ;  /* 0x0000000c4424723c */ /* 0x050fea0000001824 */
[-C--:B------:R-:W-:Y:S01]  /*a400*/  FMUL.FTZ R12, R103, R2.reuse ;  /* 0x00000002670c7220 */ /* 0x080fe20000410000 */
[----:B------:R-:W-:Y:S02]  /*a410*/  MUFU.TANH R30, R30 ;  /* 0x0000001e001e7308 */ /* 0x000fe40000002400 */
[----:B------:R-:W-:Y:S06]  /*a420*/  HMMA.16816.F32 R72, R68, R14, R72 ;  /* 0x0000000e4448723c */ /* 0x000fec0000001848 */
[----:B------:R-:W4:Y:S01]  /*a430*/  MUFU.TANH R62, R62 ;  /* 0x0000003e003e7308 */ /* 0x000f220000002400 */
[-C--:B------:R-:W-:Y:S01]  /*a440*/  FMUL.FTZ R13, R48, R2.reuse ;  /* 0x00000002300d7220 */ /* 0x080fe20000410000 */
[----:B------:R-:W-:Y:S01]  /*a450*/  FMUL.FTZ R14, R51, R2 ;  /* 0x00000002330e7220 */ /* 0x000fe20000410000 */
[C---:B------:R-:W-:Y:S05]  /*a460*/  HMMA.16816.F32 R52, R20.reuse, R4, R52 ;  /* 0x000000041434723c */ /* 0x040fea0000001834 */
[----:B------:R-:W-:Y:S03]  /*a470*/  MUFU.TANH R31, R31 ;  /* 0x0000001f001f7308 */ /* 0x000fe60000002400 */
[----:B------:R-:W-:Y:S01]  /*a480*/  HMMA.16816.F32 R40, R20, R6, R40 ;  /* 0x000000061428723c */ /* 0x000fe20000001828 */
[----:B------:R-:W4:Y:S04]  /*a490*/  LDSM.16.M88.4 R4, [R64+0x5c00] ;  /* 0x005c00004004783b */ /* 0x000f280000000200 */
[----:B------:R-:W4:Y:S03]  /*a4a0*/  MUFU.TANH R12, R12 ;  /* 0x0000000c000c7308 */ /* 0x000f260000002400 */
[----:B------:R-:W-:-:S04]  /*a4b0*/  DEPBAR.LE SB0, 0x0 ;  /* 0x000080000000791a */ /* 0x000fc80000000000 */
[C---:B---3--:R-:W-:Y:S05]  /*a4c0*/  HMMA.16816.F32 R36, R32.reuse, R24, R36 ;  /* 0x000000182024723c */ /* 0x048fea0000001824 */
[-C--:B------:R-:W-:Y:S01]  /*a4d0*/  FMUL.FTZ R24, R50, R2.reuse ;  /* 0x0000000232187220 */ /* 0x080fe20000410000 */
[----:B------:R-:W-:Y:S02]  /*a4e0*/  MUFU.TANH R13, R13 ;  /* 0x0000000d000d7308 */ /* 0x000fe40000002400 */
[----:B------:R-:W-:Y:S06]  /*a4f0*/  HMMA.16816.F32 R72, R32, R26, R72 ;  /* 0x0000001a2048723c */ /* 0x000fec0000001848 */
[----:B------:R-:W-:Y:S02]  /*a500*/  MUFU.TANH R24, R24 ;  /* 0x0000001800187308 */ /* 0x000fe40000002400 */
[----:B--2---:R-:W-:Y:S05]  /*a510*/  HMMA.16816.F32 R52, R8, R44, R52 ;  /* 0x0000002c0834723c */ /* 0x004fea0000001834 */
[-C--:B------:R-:W-:Y:S01]  /*a520*/  FMUL.FTZ R44, R49, R2.reuse ;  /* 0x00000002312c7220 */ /* 0x080fe20000410000 */
[----:B------:R-:W-:Y:S02]  /*a530*/  MUFU.TANH R14, R14 ;  /* 0x0000000e000e7308 */ /* 0x000fe40000002400 */
[C---:B-1----:R-:W-:Y:S06]  /*a540*/  HMMA.16816.F32 R36, R20.reuse, R16, R36 ;  /* 0x000000101424723c */ /* 0x042fec0000001824 */
        /* <DEDUP_REMOVED lines=8> */
[----:B------:R-:W1:Y:S01]  /*a5d0*/  MUFU.TANH R129, R55 ;  /* 0x0000003700817308 */ /* 0x000e620000002400 */
[----:B----4-:R-:W-:Y:S03]  /*a5e0*/  HMMA.16816.F32 R36, R8, R4, R36 ;  /* 0x000000040824723c */ /* 0x010fe60000001824 */
[----:B------:R-:W-:-:S04]  /*a5f0*/  LOP3.LUT R4, R112, 0x6, R77, 0xf8, !PT ;  /* 0x0000000670047812 */ /* 0x000fc800078ef84d */
[CC--:B------:R-:W-:Y:S02]  /*a600*/  ISETP.GE.AND P2, PT, R4.reuse, R81.reuse, PT ;  /* 0x000000510400720c */ /* 0x0c0fe40003f46270 */
[C---:B------:R-:W-:Y:S01]  /*a610*/  LOP3.LUT R18, R4.reuse, 0x1, RZ, 0xfc, !PT ;  /* 0x0000000104127812 */ /* 0x040fe200078efcff */
[----:B------:R-:W-:Y:S03]  /*a620*/  HMMA.16816.F32 R72, R8, R6, R72 ;  /* 0x000000060848723c */ /* 0x000fe60000001848 */
[----:B------:R-:W-:Y:S01]  /*a630*/  LOP3.LUT R6, R4, 0x19, RZ, 0xfc, !PT ;  /* 0x0000001904067812 */ /* 0x000fe200078efcff */
[----:B------:R-:W-:Y:S01]  /*a640*/  MUFU.TANH R135, R52 ;  /* 0x0000003400877308 */ /* 0x000fe20000002400 */
[----:B------:R-:W-:Y:S01]  /*a650*/  FSEL R19, R60, -INF , !P2 ;  /* 0xff8000003c137808 */ /* 0x000fe20005000000 */
[-C--:B------:R-:W-:Y:S01]  /*a660*/  FMUL.FTZ R40, R40, R2.reuse ;  /* 0x0000000228287220 */ /* 0x080fe20000410000 */
[----:B------:R-:W-:Y:S01]  /*a670*/  FSEL R56, R56, -INF , !P2 ;  /* 0xff80000038387808 */ /* 0x000fe20005000000 */
[-C--:B------:R-:W-:Y:S01]  /*a680*/  FMUL.FTZ R41, R41, R2.reuse ;  /* 0x0000000229297220 */ /* 0x080fe20000410000 */
[-C--:B------:R-:W-:Y:S01]  /*a690*/  ISETP.GE.AND P1, PT, R18, R81.reuse, PT ;  /* 0x000000511200720c */ /* 0x080fe20003f26270 */
[-C--:B------:R-:W-:Y:S01]  /*a6a0*/  FMUL.FTZ R42, R42, R2.reuse ;  /* 0x000000022a2a7220 */ /* 0x080fe20000410000 */
[-C--:B------:R-:W-:Y:S01]  /*a6b0*/  ISETP.GE.AND P2, PT, R6, R81.reuse, PT ;  /* 0x000000510600720c */ /* 0x080fe20003f46270 */
[----:B------:R-:W2:Y:S01]  /*a6c0*/  MUFU.TANH R131, R54 ;  /* 0x0000003600837308 */ /* 0x000ea20000002400 */
[C---:B------:R-:W-:Y:S01]  /*a6d0*/  LOP3.LUT R16, R4.reuse, 0x8, RZ, 0xfc, !PT ;  /* 0x0000000804107812 */ /* 0x040fe200078efcff */
        /* <DEDUP_REMOVED lines=9> */
[-C--:B------:R-:W-:Y:S01]  /*a770*/  ISETP.GE.AND P1, PT, R6, R81.reuse, PT ;  /* 0x000000510600720c */ /* 0x080fe20003f26270 */
[-C--:B------:R-:W-:Y:S01]  /*a780*/  FMUL.FTZ R33, R75, R2.reuse ;  /* 0x000000024b217220 */ /* 0x080fe20000410000 */
[C---:B------:R-:W-:Y:S01]  /*a790*/  LOP3.LUT R20, R4.reuse, 0x9, RZ, 0xfc, !PT ;  /* 0x0000000904147812 */ /* 0x040fe200078efcff */
[-C--:B------:R-:W-:Y:S01]  /*a7a0*/  FMUL.FTZ R39, R39, R2.reuse ;  /* 0x0000000227277220 */ /* 0x080fe20000410000 */
[----:B------:R-:W-:Y:S01]  /*a7b0*/  LOP3.LUT R6, R4, 0x21, RZ, 0xfc, !PT ;  /* 0x0000002104067812 */ /* 0x000fe200078efcff */
[-C--:B------:R-:W-:Y:S01]  /*a7c0*/  FMUL.FTZ R72, R72, R2.reuse ;  /* 0x0000000248487220 */ /* 0x080fe20000410000 */
[----:B------:R-:W-:Y:S01]  /*a7d0*/  FSEL R28, R28, -INF , !P0 ;  /* 0xff8000001c1c7808 */ /* 0x000fe20004000000 */
[----:B------:R-:W-:Y:S01]  /*a7e0*/  FMUL.FTZ R73, R73, R2 ;  /* 0x0000000249497220 */ /* 0x000fe20000410000 */
[----:B------:R-:W-:Y:S01]  /*a7f0*/  FSEL R59, R59, -INF , !P0 ;  /* 0xff8000003b3b7808 */ /* 0x000fe20004000000 */
[----:B------:R-:W-:Y:S01]  /*a800*/  MUFU.TANH R125, R40 ;  /* 0x00000028007d7308 */ /* 0x000fe20000002400 */
[----:B------:R-:W-:-:S02]  /*a810*/  ISETP.GE.AND P6, PT, R20, R81, PT ;  /* 0x000000511400720c */ /* 0x000fc40003fc6270 */
[-C--:B------:R-:W-:Y:S02]  /*a820*/  ISETP.GE.AND P0, PT, R6, R81.reuse, PT ;  /* 0x000000510600720c */ /* 0x080fe40003f06270 */
[C---:B------:R-:W-:Y:S02]  /*a830*/  LOP3.LUT R18, R4.reuse, 0x10, RZ, 0xfc, !PT ;  /* 0x0000001004127812 */ /* 0x040fe400078efcff */
[----:B------:R-:W-:Y:S01]  /*a840*/  LOP3.LUT R6, R4, 0x28, RZ, 0xfc, !PT ;  /* 0x0000002804067812 */ /* 0x000fe200078efcff */
[----:B------:R-:W-:Y:S01]  /*a850*/  MUFU.TANH R133, R41 ;  /* 0x0000002900857308 */ /* 0x000fe20000002400 */
[----:B------:R-:W-:Y:S02]  /*a860*/  FSEL R29, R29, -INF , !P6 ;  /* 0xff8000001d1d7808 */ /* 0x000fe40007000000 */
[----:B------:R-:W-:Y:S02]  /*a870*/  FSEL R61, R61, -INF , !P6 ;  /* 0xff8000003d3d7808 */ /* 0x000fe40007000000 */
[----:B------:R-:W-:-:S02]  /*a880*/  ISETP.GE.AND P5, PT, R18, R81, PT ;  /* 0x000000511200720c */ /* 0x000fc40003fa6270 */
[-C--:B------:R-:W-:Y:S01]  /*a890*/  ISETP.GE.AND P6, PT, R6, R81.reuse, PT ;  /* 0x000000510600720c */ /* 0x080fe20003fc6270 */
[----:B------:R-:W3:Y:S01]  /*a8a0*/  MUFU.TANH R103, R42 ;  /* 0x0000002a00677308 */ /* 0x000ee20000002400 */
[C---:B------:R-:W-:Y:S02]  /*a8b0*/  LOP3.LUT R16, R4.reuse, 0x11, RZ, 0xfc, !PT ;  /* 0x0000001104107812 */ /* 0x040fe400078efcff */
[----:B------:R-:W-:Y:S02]  /*a8c0*/  LOP3.LUT R6, R4, 0x29, RZ, 0xfc, !PT ;  /* 0x0000002904067812 */ /* 0x000fe400078efcff */
[----:B------:R-:W-:Y:S02]  /*a8d0*/  FSEL R5, R62, -INF , !P5 ;  /* 0xff8000003e057808 */ /* 0x000fe40006800000 */
[----:B------:R-:W-:Y:S01]  /*a8e0*/  FSEL R21, R30, -INF , !P5 ;  /* 0xff8000001e157808 */ /* 0x000fe20006800000 */
[----:B------:R-:W4:Y:S01]  /*a8f0*/  MUFU.TANH R127, R43 ;  /* 0x0000002b007f7308 */ /* 0x000f220000002400 */
[----:B------:R-:W-:-:S02]  /*a900*/  ISETP.GE.AND P4, PT, R16, R81, PT ;  /* 0x000000511000720c */ /* 0x000fc40003f86270 */
[----:B------:R-:W-:Y:S02]  /*a910*/  ISETP.GE.AND P5, PT, R6, R81, PT ;  /* 0x000000510600720c */ /* 0x000fe40003fa6270 */
[C---:B------:R-:W-:Y:S02]  /*a920*/  LOP3.LUT R16, R4.reuse, 0x18, RZ, 0xfc, !PT ;  /* 0x0000001804107812 */ /* 0x040fe400078efcff */
[----:B------:R-:W-:Y:S01]  /*a930*/  LOP3.LUT R6, R4, 0x30, RZ, 0xfc, !PT ;  /* 0x0000003004067812 */ /* 0x000fe200078efcff */
[----:B------:R-:W-:Y:S01]  /*a940*/  MUFU.TANH R102, R36 ;  /* 0x0000002400667308 */ /* 0x000fe20000002400 */
[----:B------:R-:W-:Y:S02]  /*a950*/  FSEL R9, R12, -INF , !P4 ;  /* 0xff8000000c097808 */ /* 0x000fe40006000000 */
[----:B------:R-:W-:Y:S02]  /*a960*/  FSEL R15, R31, -INF , !P4 ;  /* 0xff8000001f0f7808 */ /* 0x000fe40006000000 */
[----:B-1----:R-:W-:-:S02]  /*a970*/  FSEL R129, R129, -INF , !P0 ;  /* 0xff80000081817808 */ /* 0x002fc40004000000 */
[----:B------:R-:W-:Y:S01]  /*a980*/  FSEL R137, R137, -INF , !P0 ;  /* 0xff80000089897808 */ /* 0x000fe20004000000 */
[----:B------:R-:W-:Y:S01]  /*a990*/  MUFU.TANH R93, R37 ;  /* 0x00000025005d7308 */ /* 0x000fe20000002400 */
[-C--:B------:R-:W-:Y:S02]  /*a9a0*/  ISETP.GE.AND P3, PT, R16, R81.reuse, PT ;  /* 0x000000511000720c */ /* 0x080fe40003f66270 */
[----:B------:R-:W-:Y:S02]  /*a9b0*/  ISETP.GE.AND P4, PT, R6, R81, PT ;  /* 0x000000510600720c */ /* 0x000fe40003f86270 */
[----:B------:R-:W-:Y:S02]  /*a9c0*/  ISETP.GT.AND P0, PT, R114, R107, PT ;  /* 0x0000006b7200720c */ /* 0x000fe40003f04270 */
[----:B------:R-:W-:Y:S01]  /*a9d0*/  LOP3.LUT R6, R4, 0x31, RZ, 0xfc, !PT ;  /* 0x0000003104067812 */ /* 0x000fe200078efcff */
[----:B------:R-:W1:Y:S01]  /*a9e0*/  MUFU.TANH R89, R38 ;  /* 0x0000002600597308 */ /* 0x000e620000002400 */
[----:B------:R-:W-:-:S02]  /*a9f0*/  FSEL R11, R24, -INF , !P3 ;  /* 0xff800000180b7808 */ /* 0x000fc40005800000 */
[----:B------:R-:W-:Y:S02]  /*aa00*/  FSEL R13, R13, -INF , !P3 ;  /* 0xff8000000d0d7808 */ /* 0x000fe40005800000 */
[----:B------:R-:W-:Y:S02]  /*aa10*/  ISETP.GE.AND P3, PT, R6, R81, PT ;  /* 0x000000510600720c */ /* 0x000fe40003f66270 */
[C---:B------:R-:W-:Y:S01]  /*aa20*/  LOP3.LUT R6, R4.reuse, 0x38, RZ, 0xfc, !PT ;  /* 0x0000003804067812 */ /* 0x040fe200078efcff */
[----:B------:R-:W1:Y:S01]  /*aa30*/  MUFU.TANH R90, R39 ;  /* 0x00000027005a7308 */ /* 0x000e620000002400 */
[----:B------:R-:W-:Y:S02]  /*aa40*/  LOP3.LUT R4, R4, 0x39, RZ, 0xfc, !PT ;  /* 0x0000003904047812 */ /* 0x000fe400078efcff */
[----:B------:R-:W-:Y:S02]  /*aa50*/  FSEL R7, R14, -INF , !P2 ;  /* 0xff8000000e077808 */ /* 0x000fe40005000000 */
[----:B------:R-:W-:-:S02]  /*aa60*/  FSEL R17, R44, -INF , !P2 ;  /* 0xff8000002c117808 */ /* 0x000fc40005000000 */
[----:B--2---:R-:W-:Y:S01]  /*aa70*/  FSEL R131, R131, -INF , !P1 ;  /* 0xff80000083837808 */ /* 0x004fe20004800000 */
[----:B------:R-:W2:Y:S01]  /*aa80*/  MUFU.TANH R100, R72 ;  /* 0x0000004800647308 */ /* 0x000ea20000002400 */
[----:B------:R-:W-:Y:S02]  /*aa90*/  FSEL R135, R135, -INF , !P1 ;  /* 0xff80000087877808 */ /* 0x000fe40004800000 */
[-C--:B------:R-:W-:Y:S02]  /*aaa0*/  ISETP.GE.AND P2, PT, R6, R81.reuse, PT ;  /* 0x000000510600720c */ /* 0x080fe40003f46270 */
[----:B------:R-:W-:Y:S02]  /*aab0*/  ISETP.GE.AND P1, PT, R4, R81, PT ;  /* 0x000000510400720c */ /* 0x000fe40003f26270 */
[----:B---3--:R-:W-:Y:S01]  /*aac0*/  FSEL R103, R103, -INF , !P6 ;  /* 0xff80000067677808 */ /* 0x008fe20007000000 */
[----:B------:R-:W3:Y:S01]  /*aad0*/  MUFU.TANH R35, R35 ;  /* 0x0000002300237308 */ /* 0x000ee20000002400 */
[----:B------:R-:W-:-:S02]  /*aae0*/  FSEL R125, R125, -INF , !P6 ;  /* 0xff8000007d7d7808 */ /* 0x000fc40007000000 */
[----:B----4-:R-:W-:Y:S02]  /*aaf0*/  FSEL R127, R127, -INF , !P5 ;  /* 0xff8000007f7f7808 */ /* 0x010fe40006800000 */
[----:B------:R-:W-:Y:S02]  /*ab00*/  FSEL R133, R133, -INF , !P5 ;  /* 0xff80000085857808 */ /* 0x000fe40006800000 */
[----:B-1----:R-:W-:Y:S01]  /*ab10*/  FSEL R89, R89, -INF , !P4 ;  /* 0xff80000059597808 */ /* 0x002fe20006000000 */
[----:B------:R-:W1:Y:S01]  /*ab20*/  MUFU.TANH R33, R33 ;  /* 0x0000002100217308 */ /* 0x000e620000002400 */
[----:B------:R-:W-:Y:S02]  /*ab30*/  FSEL R102, R102, -INF , !P4 ;  /* 0xff80000066667808 */ /* 0x000fe40006000000 */
[----:B------:R-:W-:Y:S02]  /*ab40*/  FSEL R90, R90, -INF , !P3 ;  /* 0xff8000005a5a7808 */ /* 0x000fe40005800000 */
[----:B------:R-:W-:-:S02]  /*ab50*/  FSEL R93, R93, -INF , !P3 ;  /* 0xff8000005d5d7808 */ /* 0x000fc40005800000 */
[----:B--2---:R-:W-:Y:S01]  /*ab60*/  FSEL R100, R100, -INF , !P2 ;  /* 0xff80000064647808 */ /* 0x004fe20005000000 */
        /* <DEDUP_REMOVED lines=19> */
.L_x_9739:
        /* <DEDUP_REMOVED lines=60> */
.L_x_9740:
[----:B------:R-:W-:Y:S05]  /*b060*/  BSYNC.RECONVERGENT B0 ;  /* 0x0000000000007941 */ /* 0x000fea0003800200 */
.L_x_9738:
        /* <DEDUP_REMOVED lines=12> */
.L_x_9737:
[----:B------:R-:W-:Y:S05]  /*b130*/  BSYNC.RECONVERGENT B1 ;  /* 0x0000000000017941 */ /* 0x000fea0003800200 */
.L_x_9736:
        /* <DEDUP_REMOVED lines=41> */
[----:B------:R-:W1:Y:S01]  /*b3d0*/  LDSM.16.MT88.4 R60, [R34+0x7000] ;  /* 0x00700000223c783b */ /* 0x000e620000004200 */
        /* <DEDUP_REMOVED lines=28> */
[-C--:B------:R-:W-:Y:S01]  /*b5a0*/  FFMA.FTZ R129, R129, R91.reuse, -R104 ;  /* 0x0000005b81817223 */ /* 0x080fe20000010868 */
[-CC-:B------:R-:W-:Y:S01]  /*b5b0*/  FFMA.FTZ R102, R102, R91.reuse, -R130.reuse ;  /* 0x0000005b66667223 */ /* 0x180fe20000010882 */
[-CC-:B------:R-:W-:Y:S01]  /*b5c0*/  FFMA.FTZ R93, R93, R91.reuse, -R130.reuse ;  /* 0x0000005b5d5d7223 */ /* 0x180fe20000010882 */
[----:B------:R-:W-:Y:S01]  /*b5d0*/  MUFU.EX2 R126, R126 ;  /* 0x0000007e007e7308 */ /* 0x000fe20000000800 */
[----:B------:R-:W-:Y:S01]  /*b5e0*/  FFMA.FTZ R100, R100, R91, -R130 ;  /* 0x0000005b64647223 */ /* 0x000fe20000010882 */
[----:B----4-:R-:W-:Y:S01]  /*b5f0*/  F2FP.F16.F32.PACK_AB R50, R99, R116 ;  /* 0x000000746332723e */ /* 0x010fe200000000ff */
[----:B------:R-:W-:Y:S01]  /*b600*/  FADD.FTZ R101, R124, R101 ;  /* 0x000000657c657221 */ /* 0x000fe20000010000 */
[----:B------:R-:W4:Y:S01]  /*b610*/  MUFU.EX2 R31, R31 ;  /* 0x0000001f001f7308 */ /* 0x000f220000000800 */
[----:B------:R-:W-:-:S02]  /*b620*/  ISETP.GE.AND P0, PT, R88, R107, PT ;  /* 0x0000006b5800720c */ /* 0x000fc40003f06270 */
[----:B------:R-:W-:Y:S01]  /*b630*/  FADD.FTZ R116, R116, R101 ;  /* 0x0000006574747221 */ /* 0x000fe20000010000 */
[----:B------:R-:W-:Y:S01]  /*b640*/  MUFU.EX2 R30, R30 ;  /* 0x0000001e001e7308 */ /* 0x000fe20000000800 */
[----:B--2---:R-:W-:Y:S01]  /*b650*/  F2FP.F16.F32.PACK_AB R49, R128, R97 ;  /* 0x000000618031723e */ /* 0x004fe200000000ff */
[----:B------:R-:W-:Y:S02]  /*b660*/  FADD.FTZ R97, R97, R128 ;  /* 0x0000008061617221 */ /* 0x000fe40000010000 */
        /* <DEDUP_REMOVED lines=8> */
[C---:B-1----:R-:W-:Y:S03]  /*b6f0*/  HMMA.16816.F32 R64, R48.reuse, R60, RZ ;  /* 0x0000003c3040723c */ /* 0x042fe600000018ff */
[C---:B--2---:R-:W-:Y:S01]  /*b700*/  F2FP.F16.F32.PACK_AB R4, R29.reuse, R30 ;  /* 0x0000001e1d04723e */ /* 0x044fe200000000ff */
[----:B------:R-:W-:Y:S01]  /*b710*/  FADD.FTZ R30, R30, R99 ;  /* 0x000000631e1e7221 */ /* 0x000fe20000010000 */
[----:B------:R-:W1:Y:S03]  /*b720*/  MUFU.EX2 R23, R23 ;  /* 0x0000001700177308 */ /* 0x000e660000000800 */
[----:B------:R-:W-:Y:S01]  /*b730*/  FADD.FTZ R29, R29, R30 ;  /* 0x0000001e1d1d7221 */ /* 0x000fe20000010000 */
[----:B------:R-:W-:Y:S01]  /*b740*/  MUFU.EX2 R20, R20 ;  /* 0x0000001400147308 */ /* 0x000fe20000000800 */
[C---:B------:R-:W-:Y:S01]  /*b750*/  HMMA.16816.F32 R60, R48.reuse, R62, RZ ;  /* 0x0000003e303c723c */ /* 0x040fe200000018ff */
[C---:B----4-:R-:W-:Y:S01]  /*b760*/  F2FP.F16.F32.PACK_AB R6, R21.reuse, R22 ;  /* 0x000000161506723e */ /* 0x050fe200000000ff */
[----:B------:R-:W-:Y:S01]  /*b770*/  FADD.FTZ R22, R22, R29 ;  /* 0x0000001d16167221 */ /* 0x000fe20000010000 */
[----:B------:R-:W2:Y:S03]  /*b780*/  MUFU.EX2 R3, R3 ;  /* 0x0000000300037308 */ /* 0x000ea60000000800 */
        /* <DEDUP_REMOVED lines=9> */
[C---:B--2---:R-:W-:Y:S01]  /*b820*/  F2FP.F16.F32.PACK_AB R7, R3.reuse, R20 ;  /* 0x000000140307723e */ /* 0x044fe200000000ff */
[----:B------:R-:W-:Y:S01]  /*b830*/  FADD.FTZ R20, R20, R23 ;  /* 0x0000001714147221 */ /* 0x000fe20000010000 */
[----:B------:R-:W-:Y:S03]  /*b840*/  MUFU.EX2 R100, R100 ;  /* 0x0000006400647308 */ /* 0x000fe60000000800 */
[----:B------:R-:W-:-:S02]  /*b850*/  FADD.FTZ R3, R3, R20 ;  /* 0x0000001403037221 */ /* 0x000fc40000010000 */
[C---:B---3--:R-:W-:Y:S08]  /*b860*/  HMMA.16816.F32 R64, R4.reuse, R8, R64 ;  /* 0x000000080440723c */ /* 0x048ff00000001840 */
[C---:B------:R-:W-:Y:S01]  /*b870*/  HMMA.16816.F32 R60, R4.reuse, R10, R60 ;  /* 0x0000000a043c723c */ /* 0x040fe2000000183c */
[----:B------:R-:W1:Y:S07]  /*b880*/  LDSM.16.MT88.4 R8, [R34+0x8400] ;  /* 0x008400002208783b */ /* 0x000e6e0000004200 */
[C---:B-----5:R-:W-:Y:S08]  /*b890*/  HMMA.16816.F32 R72, R4.reuse, R12, R72 ;  /* 0x0000000c0448723c */ /* 0x060ff00000001848 */
        /* <DEDUP_REMOVED lines=14> */
[----:B------:R-:W-:Y:S05]  /*b980*/  HMMA.16816.F32 R80, R4, R24, R80 ;  /* 0x000000180450723c */ /* 0x000fea0000001850 */
[-CC-:B------:R-:W-:Y:S01]  /*b990*/  FFMA.FTZ R25, R103, R91.reuse, -R104.reuse ;  /* 0x0000005b67197223 */ /* 0x180fe20000010868 */
[-CC-:B------:R-:W-:Y:S01]  /*b9a0*/  FFMA.FTZ R24, R127, R91.reuse, -R104.reuse ;  /* 0x0000005b7f187223 */ /* 0x180fe20000010868 */
[----:B------:R-:W-:Y:S01]  /*b9b0*/  MUFU.EX2 R103, R129 ;  /* 0x0000008100677308 */ /* 0x000fe20000000800 */
[----:B------:R-:W-:-:S03]  /*b9c0*/  FFMA.FTZ R127, R33, R91, -R104 ;  /* 0x0000005b217f7223 */ /* 0x000fc60000010868 */
[----:B------:R-:W-:Y:S01]  /*b9d0*/  MUFU.EX2 R25, R25 ;  /* 0x0000001900197308 */ /* 0x000fe20000000800 */
[C---:B-1----:R-:W-:Y:S03]  /*b9e0*/  HMMA.16816.F32 R44, R4.reuse, R8, R44 ;  /* 0x00000008042c723c */ /* 0x042fe6000000182c */
[----:B------:R-:W-:Y:S04]  /*b9f0*/  MUFU.EX2 R24, R24 ;  /* 0x0000001800187308 */ /* 0x000fe80000000800 */
[----:B------:R-:W-:Y:S01]  /*ba00*/  MUFU.EX2 R127, R127 ;  /* 0x0000007f007f7308 */ /* 0x000fe20000000800 */
[C---:B------:R-:W-:Y:S01]  /*ba10*/  HMMA.16816.F32 R48, R4.reuse, R10, R48 ;  /* 0x0000000a0430723c */ /* 0x040fe20000001830 */
[----:B------:R-:W1:Y:S07]  /*ba20*/  LDSM.16.MT88.4 R8, [R34+0x6800] ;  /* 0x006800002208783b */ /* 0x000e6e0000004200 */
[----:B------:R-:W-:Y:S03]  /*ba30*/  HMMA.16816.F32 R76, R4, R26, R76 ;  /* 0x0000001a044c723c */ /* 0x000fe6000000184c */
[-CC-:B------:R-:W-:Y:S01]  /*ba40*/  FFMA.FTZ R27, R125, R91.reuse, -R130.reuse ;  /* 0x0000005b7d1b7223 */ /* 0x180fe20000010882 */
[-CC-:B------:R-:W-:Y:S01]  /*ba50*/  FFMA.FTZ R26, R133, R91.reuse, -R130.reuse ;  /* 0x0000005b851a7223 */ /* 0x180fe20000010882 */
[----:B------:R-:W2:Y:S01]  /*ba60*/  MUFU.EX2 R125, R137 ;  /* 0x00000089007d7308 */ /* 0x000ea20000000800 */
[-C--:B------:R-:W-:Y:S01]  /*ba70*/  FFMA.FTZ R130, R98, R91.reuse, -R130 ;  /* 0x0000005b62827223 */ /* 0x080fe20000010882 */
[----:B------:R-:W-:-:S02]  /*ba80*/  FFMA.FTZ R98, R89, R91, -R104 ;  /* 0x0000005b59627223 */ /* 0x000fc40000010868 */
[----:B------:R-:W-:Y:S01]  /*ba90*/  MUFU.EX2 R27, R27 ;  /* 0x0000001b001b7308 */ /* 0x000fe20000000800 */
[C---:B------:R-:W-:Y:S03]  /*baa0*/  HMMA.16816.F32 R56, R4.reuse, R16, R56 ;  /* 0x000000100438723c */ /* 0x040fe60000001838 */
[----:B------:R-:W3:Y:S04]  /*bab0*/  MUFU.EX2 R26, R26 ;  /* 0x0000001a001a7308 */ /* 0x000ee80000000800 */
[----:B------:R-:W4:Y:S01]  /*bac0*/  MUFU.EX2 R89, R93 ;  /* 0x0000005d00597308 */ /* 0x000f220000000800 */
[----:B------:R-:W-:Y:S03]  /*bad0*/  HMMA.16816.F32 R52, R4, R18, R52 ;  /* 0x000000120434723c */ /* 0x000fe60000001834 */
[----:B--2---:R-:W-:Y:S01]  /*bae0*/  F2FP.F16.F32.PACK_AB R4, R125, R134 ;  /* 0x000000867d04723e */ /* 0x004fe200000000ff */
[----:B------:R-:W-:Y:S01]  /*baf0*/  LDSM.16.MT88.4 R16, [R34+0x6c00] ;  /* 0x006c00002210783b */ /* 0x000fe20000004200 */
[----:B------:R-:W-:Y:S01]  /*bb00*/  F2FP.F16.F32.PACK_AB R5, R103, R132 ;  /* 0x000000846705723e */ /* 0x000fe200000000ff */
[----:B------:R-:W-:Y:S01]  /*bb10*/  MUFU.EX2 R98, R98 ;  /* 0x0000006200627308 */ /* 0x000fe20000000800 */
[----:B------:R-:W-:-:S02]  /*bb20*/  F2FP.F16.F32.PACK_AB R7, R24, R25 ;  /* 0x000000191807723e */ /* 0x000fc400000000ff */
        /* <DEDUP_REMOVED lines=21> */
[----:B----4-:R-:W-:Y:S01]  /*bc80*/  F2FP.F16.F32.PACK_AB R4, R89, R102 ;  /* 0x000000665904723e */ /* 0x010fe200000000ff */
[----:B------:R-:W2:Y:S04]  /*bc90*/  MUFU.EX2 R35, R130 ;  /* 0x0000008200237308 */ /* 0x000ea80000000800 */
[----:B------:R-:W3:Y:S04]  /*bca0*/  MUFU.EX2 R33, R7 ;  /* 0x0000000700217308 */ /* 0x000ee80000000800 */
[----:B------:R-:W4:Y:S01]  /*bcb0*/  MUFU.EX2 R90, R90 ;  /* 0x0000005a005a7308 */ /* 0x000f220000000800 */
[----:B--2---:R-:W-:-:S02]  /*bcc0*/  F2FP.F16.F32.PACK_AB R6, R35, R100 ;  /* 0x000000642306723e */ /* 0x004fc400000000ff */
[----:B---3--:R-:W-:Y:S02]  /*bcd0*/  F2FP.F16.F32.PACK_AB R5, R33, R98 ;  /* 0x000000622105723e */ /* 0x008fe400000000ff */
[----:B----4-:R-:W-:-:S07]  /*bce0*/  F2FP.F16.F32.PACK_AB R7, R127, R90 ;  /* 0x0000005a7f07723e */ /* 0x010fce00000000ff */
        /* <DEDUP_REMOVED lines=39> */
.L_x_9748:
        /* <DEDUP_REMOVED lines=80> */
.L_x_9743:
[----:B------:R-:W-:Y:S05]  /*c460*/  BSYNC.RECONVERGENT B0 ;  /* 0x0000000000007941 */ /* 0x000fea0003800200 */
.L_x_9742:
[----:B------:R-:W1:Y:S01]  /*c470*/  S2UR UR6, SR_CgaCtaId ;  /* 0x00000000000679c3 */ /* 0x000e620000008800 */
[C---:B------:R-:W-:Y:S01]  /*c480*/  SHF.L.U32 R4, R2.reuse, 0x3, RZ ;  /* 0x0000000302047819 */ /* 0x040fe200000006ff */
[----:B------:R-:W-:Y:S01]  /*c490*/  UMOV UR7, 0x400 ;  /* 0x0000040000077882 */ /* 0x000fe20000000000 */
[----:B------:R-:W-:Y:S01]  /*c4a0*/  SHF.L.U32 R95, R2, 0x4, RZ ;  /* 0x00000004025f7819 */ /* 0x000fe200000006ff */
[----:B------:R-:W-:Y:S01]  /*c4b0*/  BSSY.RECONVERGENT B1, `(.L_x_9744) ;  /* 0x000010e000017945 */ /* 0x000fe20003800200 */
[----:B------:R-:W-:Y:S02]  /*c4c0*/  LOP3.LUT R7, R4, 0xc0, RZ, 0xc0, !PT ;  /* 0x000000c004077812 */ /* 0x000fe400078ec0ff */
[----:B------:R-:W-:Y:S02]  /*c4d0*/  LOP3.LUT R5, R95, 0x100, RZ, 0xc0, !PT ;  /* 0x000001005f057812 */ /* 0x000fe400078ec0ff */
[----:B------:R-:W-:Y:S02]  /*c4e0*/  SHF.L.U32 R104, R2, 0x5, RZ ;  /* 0x0000000502687819 */ /* 0x000fe400000006ff */
[----:B------:R-:W-:Y:S02]  /*c4f0*/  LOP3.LUT R7, R7, 0x18, R2, 0xf8, !PT ;  /* 0x0000001807077812 */ /* 0x000fe400078ef802 */
[----:B------:R-:W-:Y:S02]  /*c500*/  LOP3.LUT R0, R5, 0x20, R104, 0xf8, !PT ;  /* 0x0000002005007812 */ /* 0x000fe400078ef868 */
[--C-:B------:R-:W-:Y:S02]  /*c510*/  LOP3.LUT R5, R7, 0x18, R4.reuse, 0x78, !PT ;  /* 0x0000001807057812 */ /* 0x100fe400078e7804 */
[----:B------:R-:W-:Y:S02]  /*c520*/  IADD3 R28, P0, PT, R120, R116, RZ ;  /* 0x00000074781c7210 */ /* 0x000fe40007f1e0ff */
[----:B------:R-:W-:Y:S02]  /*c530*/  LOP3.LUT R5, R5, 0x1f20, R4, 0xf8, !PT ;  /* 0x00001f2005057812 */ /* 0x000fe400078ef804 */
[----:B------:R-:W-:Y:S02]  /*c540*/  IADD3.X R29, PT, PT, R121, R125, RZ, P0, !PT ;  /* 0x0000007d791d7210 */ /* 0x000fe400007fe4ff */
[----:B------:R-:W-:Y:S01]  /*c550*/  LOP3.LUT R3, R104, 0xc0, RZ, 0xc0, !PT ;  /* 0x000000c068037812 */ /* 0x000fe200078ec0ff */
[----:B-1----:R-:W-:Y:S01]  /*c560*/  ULEA UR6, UR6, UR7, 0x18 ;  /* 0x0000000706067291 */ /* 0x002fe2000f8ec0ff */
[----:B------:R-:W-:Y:S02]  /*c570*/  SHF.L.U32 R92, R2, 0x2, RZ ;  /* 0x00000002025c7819 */ /* 0x000fe400000006ff */
[----:B------:R-:W-:Y:S02]  /*c580*/  LOP3.LUT R3, R3, 0x8, R2, 0xf8, !PT ;  /* 0x0000000803037812 */ /* 0x000fe400078ef802 */
[----:B------:R-:W-:Y:S02]  /*c590*/  LOP3.LUT R90, R92, 0x18, RZ, 0xc0, !PT ;  /* 0x000000185c5a7812 */ /* 0x000fe400078ec0ff */
[----:B------:R-:W-:Y:S02]  /*c5a0*/  LEA R129, R5, UR6, 0x1 ;  /* 0x0000000605817c11 */ /* 0x000fe4000f8e08ff */
[----:B------:R-:W-:Y:S02]  /*c5b0*/  LOP3.LUT R0, R0, R3, R90, 0xf6, !PT ;  /* 0x0000000300007212 */ /* 0x000fe400078ef65a */
[----:B------:R-:W-:Y:S01]  /*c5c0*/  MOV R87, 0x20 ;  /* 0x0000002000577802 */ /* 0x000fe20000000f00 */
[----:B------:R-:W-:Y:S01]  /*c5d0*/  @!PT LDS RZ, [RZ] ;  /* 0x00000000fffff984 */ /* 0x000fe20000000800 */
[----:B------:R-:W-:Y:S01]  /*c5e0*/  @!PT LDS RZ, [RZ] ;  /* 0x00000000fffff984 */ /* 0x000fe20000000800 */
[----:B------:R-:W-:Y:S01]  /*c5f0*/  @!PT LDS RZ, [RZ] ;  /* 0x00000000fffff984 */ /* 0x000fe20000000800 */
[----:B------:R-:W-:Y:S01]  /*c600*/  LDGSTS.E.BYPASS.LTC128B.128 [R129+0x6000], desc[UR4][R120.64] ;  /* 0x0600000078817fae */ /* 0x000fe2000b981a04 */
[----:B------:R-:W-:Y:S02]  /*c610*/  LEA R3, R0, UR6, 0x1 ;  /* 0x0000000600037c11 */ /* 0x000fe4000f8e08ff */
[----:B------:R-:W-:Y:S02]  /*c620*/  LOP3.LUT P0, RZ, R2, 0x4, RZ, 0xc0, !PT ;  /* 0x0000000402ff7812 */ /* 0x000fe4000780c0ff */
[----:B------:R-:W-:Y:S02]  /*c630*/  IADD3 R114, PT, PT, R114, -0x1, RZ ;  /* 0xffffffff72727810 */ /* 0x000fe40007ffe0ff */
[----:B------:R-:W-:Y:S01]  /*c640*/  SEL R87, R87, 0xffffffe0, !P0 ;  /* 0xffffffe057577807 */ /* 0x000fe20004000000 */
[----:B------:R-:W-:Y:S01]  /*c650*/  LDGSTS.E.BYPASS.LTC128B.128 [R129+0x7000], desc[UR4][R120.64+0x40] ;  /* 0x0700004078817fae */ /* 0x000fe2000b981a04 */
[----:B------:R-:W-:Y:S02]  /*c660*/  ISETP.GT.AND P2, PT, R114, R107, PT ;  /* 0x0000006b7200720c */ /* 0x000fe40003f44270 */
[-C--:B------:R-:W-:Y:S02]  /*c670*/  IADD3 R86, PT, PT, R94, R87.reuse, RZ ;  /* 0x000000575e567210 */ /* 0x080fe40007ffe0ff */
[----:B------:R-:W-:Y:S03]  /*c680*/  IADD3 R0, PT, PT, R3, R87, RZ ;  /* 0x0000005703007210 */ /* 0x000fe60007ffe0ff */
        /* <DEDUP_REMOVED lines=92> */
[----:B------:R-:W3:Y:S01]  /*cc50*/  LDSM.16.M88.4 R100, [R0+0x5800] ;  /* 0x005800000064783b */ /* 0x000ee20000000200 */
[----:B------:R-:W-:Y:S07]  /*cc60*/  DEPBAR.LE SB0, 0x0 ;  /* 0x000080000000791a */ /* 0x000fee0000000000 */
[----:B------:R-:W1:Y:S10]  /*cc70*/  MUFU.TANH R8, R8 ;  /* 0x0000000800087308 */ /* 0x000e740000002400 */
        /* <DEDUP_REMOVED lines=10> */
[-C--:B------:R-:W-:Y:S08]  /*cd20*/  FMUL.FTZ R19, R19, R142.reuse ;  /* 0x0000008e13137220 */ /* 0x080ff00000410000 */
[----:B------:R1:W1:Y:S10]  /*cd30*/  MUFU.TANH R140, R13 ;  /* 0x0000000d008c7308 */ /* 0x0002740000002400 */
[----:B------:R1:W1:Y:S01]  /*cd40*/  MUFU.TANH R141, R14 ;  /* 0x0000000e008d7308 */ /* 0x0002620000002400 */
[C---:B---3--:R-:W-:Y:S09]  /*cd50*/  HMMA.16816.F32 R20, R96.reuse, R100, R20 ;  /* 0x000000646014723c */ /* 0x048ff20000001814 */
[----:B------:R3:W1:Y:S01]  /*cd60*/  MUFU.TANH R101, R10 ;  /* 0x0000000a00657308 */ /* 0x0006620000002400 */
[C---:B------:R-:W-:Y:S09]  /*cd70*/  HMMA.16816.F32 R24, R96.reuse, R102, R24 ;  /* 0x000000666018723c */ /* 0x040ff20000001818 */
[----:B------:R3:W1:Y:S01]  /*cd80*/  MUFU.TANH R139, R15 ;  /* 0x0000000f008b7308 */ /* 0x0006620000002400 */
[C---:B------:R-:W-:Y:S03]  /*cd90*/  HMMA.16816.F32 R28, R96.reuse, R4, R28 ;  /* 0x00000004601c723c */ /* 0x040fe6000000181c */
[-C--:B------:R-:W-:Y:S01]  /*cda0*/  FMUL.FTZ R20, R20, R142.reuse ;  /* 0x0000008e14147220 */ /* 0x080fe20000410000 */
[-C--:B------:R-:W-:Y:S05]  /*cdb0*/  FMUL.FTZ R21, R21, R142.reuse ;  /* 0x0000008e15157220 */ /* 0x080fea0000410000 */
[----:B------:R3:W1:Y:S01]  /*cdc0*/  MUFU.TANH R148, R16 ;  /* 0x0000001000947308 */ /* 0x0006620000002400 */
[-C--:B------:R-:W-:Y:S01]  /*cdd0*/  FMUL.FTZ R22, R22, R142.reuse ;  /* 0x0000008e16167220 */ /* 0x080fe20000410000 */
[-C--:B------:R-:W-:Y:S01]  /*cde0*/  FMUL.FTZ R23, R23, R142.reuse ;  /* 0x0000008e17177220 */ /* 0x080fe20000410000 */
[----:B------:R-:W-:Y:S03]  /*cdf0*/  HMMA.16816.F32 R32, R96, R6, R32 ;  /* 0x000000066020723c */ /* 0x000fe60000001820 */
[-C--:B------:R-:W-:Y:S01]  /*ce00*/  FMUL.FTZ R24, R24, R142.reuse ;  /* 0x0000008e18187220 */ /* 0x080fe20000410000 */
[-C--:B------:R-:W-:Y:S03]  /*ce10*/  FMUL.FTZ R25, R25, R142.reuse ;  /* 0x0000008e19197220 */ /* 0x080fe60000410000 */
[----:B------:R3:W1:Y:S01]  /*ce20*/  MUFU.TANH R146, R17 ;  /* 0x0000001100927308 */ /* 0x0006620000002400 */
        /* <DEDUP_REMOVED lines=9> */
[----:B------:R3:W1:Y:S01]  /*cec0*/  MUFU.TANH R149, R19 ;  /* 0x0000001300957308 */ /* 0x0006620000002400 */
[-C--:B------:R-:W-:Y:S01]  /*ced0*/  FMUL.FTZ R34, R34, R142.reuse ;  /* 0x0000008e22227220 */ /* 0x080fe20000410000 */
[----:B------:R-:W-:Y:S08]  /*cee0*/  FMUL.FTZ R35, R35, R142 ;  /* 0x0000008e23237220 */ /* 0x000ff00000410000 */
        /* <DEDUP_REMOVED lines=16> */
[----:B--2-4-:R-:W-:Y:S05]  /*cff0*/  @!P2 BRA `(.L_x_9745) ;  /* 0x000000040064a947 */ /* 0x014fea0003800000 */
        /* <DEDUP_REMOVED lines=14> */
[----:B-1----:R-:W2:Y:S01]  /*d0e0*/  LD.E R12, desc[UR4][R84.64+0x170] ;  /* 0x00017004540c7980 */ /* 0x002ea2000c101900 */
[----:B------:R-:W-:Y:S03]  /*d0f0*/  IMAD.MOV.U32 R4, RZ, RZ, RZ ;  /* 0x000000ffff047224 */ /* 0x000fe600078e00ff */
[----:B---3--:R-:W3:Y:S06]  /*d100*/  LD.E.64 R14, desc[UR4][R84.64+0x38] ;  /* 0x00003804540e7980 */ /* 0x008eec000c101b00 */
[----:B------:R-:W4:Y:S01]  /*d110*/  LD.E.64 R16, desc[UR4][R84.64+0x20] ;  /* 0x0000200454107980 */ /* 0x000f22000c101b00 */
[----:B--2---:R-:W-:Y:S04]  /*d120*/  IABS R6, R12 ;  /* 0x0000000c00067213 */ /* 0x004fe80000000000 */
[----:B------:R-:W1:Y:S10]  /*d130*/  I2F.RP R13, R6 ;  /* 0x00000006000d7306 */ /* 0x000e740000209400 */
[----:B-1----:R-:W1:Y:S02]  /*d140*/  MUFU.RCP R0, R13 ;  /* 0x0000000d00007308 */ /* 0x002e640000001000 */
[----:B-1----:R-:W-:Y:S01]  /*d150*/  VIADD R7, R0, 0xffffffe ;  /* 0x0ffffffe00077836 */ /* 0x002fe20000000000 */
[----:B------:R-:W-:Y:S07]  /*d160*/  IADD3 R0, PT, PT, R112, -0x40, RZ ;  /* 0xffffffc070007810 */ /* 0x000fee0007ffe0ff */
[----:B------:R-:W1:Y:S02]  /*d170*/  F2I.FTZ.U32.TRUNC.NTZ R5, R7 ;  /* 0x0000000700057305 */ /* 0x000e64000021f000 */
[--C-:B-1----:R-:W-:Y:S04]  /*d180*/  IMAD.MOV R3, RZ, RZ, -R5.reuse ;  /* 0x000000ffff037224 */ /* 0x102fe800078e0a05 */
[----:B------:R-:W-:Y:S01]  /*d190*/  IMAD R10, R3, R6, RZ ;  /* 0x00000006030a7224 */ /* 0x000fe200078e02ff */
[----:B------:R-:W-:Y:S02]  /*d1a0*/  IABS R3, R9 ;  /* 0x0000000900037213 */ /* 0x000fe40000000000 */
[----:B------:R-:W-:Y:S01]  /*d1b0*/  LOP3.LUT R9, R9, R12, RZ, 0x3c, !PT ;  /* 0x0000000c09097212 */ /* 0x000fe200078e3cff */
[----:B------:R-:W-:Y:S01]  /*d1c0*/  IMAD.HI.U32 R10, R5, R10, R4 ;  /* 0x0000000a050a7227 */ /* 0x000fe200078e0004 */
[----:B------:R-:W-:Y:S02]  /*d1d0*/  IABS R4, R12 ;  /* 0x0000000c00047213 */ /* 0x000fe40000000000 */
[----:B------:R-:W-:Y:S02]  /*d1e0*/  IABS R5, R0 ;  /* 0x0000000000057213 */ /* 0x000fe40000000000 */
[----:B------:R-:W-:Y:S01]  /*d1f0*/  LOP3.LUT R0, R0, R12, RZ, 0x3c, !PT ;  /* 0x0000000c00007212 */ /* 0x000fe200078e3cff */
[----:B------:R-:W-:Y:S01]  /*d200*/  IMAD.MOV R4, RZ, RZ, -R4 ;  /* 0x000000ffff047224 */ /* 0x000fe200078e0a04 */
[----:B------:R-:W-:Y:S01]  /*d210*/  ISETP.GE.AND P2, PT, R9, RZ, PT ;  /* 0x000000ff0900720c */ /* 0x000fe20003f46270 */
        /* <DEDUP_REMOVED lines=22> */
[----:B------:R-:W-:Y:S02]  /*d380*/  LEA R18, P2, R5, R118, 0x2 ;  /* 0x0000007605127211 */ /* 0x000fe400078410ff */
[-C--:B------:R-:W-:Y:S02]  /*d390*/  LEA.HI.X.SX32 R21, R7, R119.reuse, 0x2, P3 ;  /* 0x0000007707157211 */ /* 0x080fe400018f16ff */
[C---:B------:R-:W-:Y:S01]  /*d3a0*/  LEA.HI.X.SX32 R19, R5.reuse, R119, 0x2, P2 ;  /* 0x0000007705137211 */ /* 0x040fe200010f16ff */
[----:B------:R-:W-:Y:S02]  /*d3b0*/  IMAD.IADD R5, R5, 0x1, -R7 ;  /* 0x0000000105057824 */ /* 0x000fe400078e0a07 */
[----:B------:R-:W2:Y:S02]  /*d3c0*/  LD.E R3, desc[UR4][R20.64] ;  /* 0x0000000414037980 */ /* 0x000ea4000c101900 */
[----:B------:R-:W-:Y:S02]  /*d3d0*/  IMAD R12, R12, R5, -0x40 ;  /* 0xffffffc00c0c7424 */ /* 0x000fe400078e0205 */
[----:B------:R-:W2:Y:S02]  /*d3e0*/  LD.E R0, desc[UR4][R18.64] ;  /* 0x0000000412007980 */ /* 0x000ea4000c101900 */
[-C--:B---3--:R-:W-:Y:S01]  /*d3f0*/  IMAD R4, R15, R12.reuse, RZ ;  /* 0x0000000c0f047224 */ /* 0x088fe200078e02ff */
        /* <DEDUP_REMOVED lines=12> */
.L_x_9747:
[----:B------:R-:W-:Y:S05]  /*d4c0*/  BSYNC.RECONVERGENT B0 ;  /* 0x0000000000007941 */ /* 0x000fea0003800200 */
.L_x_9746:
        /* <DEDUP_REMOVED lines=12> */
.L_x_9745:
[----:B------:R-:W-:Y:S05]  /*d590*/  BSYNC.RECONVERGENT B1 ;  /* 0x0000000000017941 */ /* 0x000fea0003800200 */
.L_x_9744:
[----:B------:R-:W4:Y:S01]  /*d5a0*/  LD.E R3, desc[UR4][R84.64+0xdc] ;  /* 0x0000dc0454037980 */ /* 0x000f22000c101900 */
        /* <DEDUP_REMOVED lines=17> */
[----:B------:R-:W2:Y:S01]  /*d6c0*/  SHFL.BFLY PT, R0, R7, 0x2, 0x1f ;  /* 0x0c401f0007007f89 */ /* 0x000ea200000e0000 */
[----:B------:R-:W-:Y:S07]  /*d6d0*/  IADD3 R112, PT, PT, R112, -0x40, RZ ;  /* 0xffffffc070707810 */ /* 0x000fee0007ffe0ff */
[----:B------:R-:W1:Y:S01]  /*d6e0*/  SHFL.BFLY PT, R9, R6, 0x2, 0x1f ;  /* 0x0c401f0006097f89 */ /* 0x000e6200000e0000 */
[----:B--2---:R-:W-:Y:S02]  /*d6f0*/  FMNMX.FTZ R5, R7, R0, !PT ;  /* 0x0000000007057209 */ /* 0x004fe40007810000 */
[----:B-1----:R-:W-:Y:S05]  /*d700*/  FMNMX.FTZ R4, R6, R9, !PT ;  /* 0x0000000906047209 */ /* 0x002fea0007810000 */
[----:B------:R-:W1:Y:S01]  /*d710*/  SHFL.BFLY PT, R0, R5, 0x1, 0x1f ;  /* 0x0c201f0005007f89 */ /* 0x000e6200000e0000 */
[----:B------:R-:W-:Y:S07]  /*d720*/  LOP3.LUT R9, R96, 0x8, RZ, 0xc0, !PT ;  /* 0x0000000860097812 */ /* 0x000fee00078ec0ff */
[----:B------:R-:W2:Y:S01]  /*d730*/  SHFL.BFLY PT, R13, R4, 0x1, 0x1f ;  /* 0x0c201f00040d7f89 */ /* 0x000ea200000e0000 */
[----:B------:R-:W-:Y:S02]  /*d740*/  LOP3.LUT R9, R9, 0xc0, R104, 0xf8, !PT ;  /* 0x000000c009097812 */ /* 0x000fe400078ef868 */
[----:B------:R-:W-:Y:S04]  /*d750*/  LOP3.LUT R104, R104, 0x120, RZ, 0xc0, !PT ;  /* 0x0000012068687812 */ /* 0x000fe800078ec0ff */
[----:B------:R-:W-:Y:S02]  /*d760*/  LOP3.LUT R9, R104, R9, R90, 0xf6, !PT ;  /* 0x0000000968097212 */ /* 0x000fe400078ef65a */
[----:B-1----:R-:W-:Y:S02]  /*d770*/  FMNMX.FTZ R0, R5, R0, !PT ;  /* 0x0000000005007209 */ /* 0x002fe40007810000 */
[----:B--2---:R-:W-:Y:S03]  /*d780*/  FMNMX.FTZ R2, R4, R13, !PT ;  /* 0x0000000d04027209 */ /* 0x004fe60007810000 */
[----:B------:R-:W-:Y:S01]  /*d790*/  FADD.FTZ R4, -R0, R93 ;  /* 0x0000005d00047221 */ /* 0x000fe20000010100 */
[----:B------:R-:W-:Y:S02]  /*d7a0*/  LEA R93, R9, UR6, 0x1 ;  /* 0x00000006095d7c11 */ /* 0x000fe4000f8e08ff */
[C---:B------:R-:W-:Y:S01]  /*d7b0*/  FSETP.NEU.FTZ.AND P3, PT, R2.reuse, -INF , PT ;  /* 0xff8000000200780b */ /* 0x040fe20003f7d000 */
[----:B------:R-:W-:Y:S01]  /*d7c0*/  FADD.FTZ R6, -R2, R91 ;  /* 0x0000005b02067221 */ /* 0x000fe20000010100 */
[----:B------:R-:W-:Y:S01]  /*d7d0*/  FSETP.NEU.FTZ.AND P2, PT, R0, -INF , PT ;  /* 0xff8000000000780b */ /* 0x000fe20003f5d000 */
[----:B---3--:R-:W1:Y:S01]  /*d7e0*/  LDSM.16.MT88.4 R12, [R93+0x6000] ;  /* 0x006000005d0c783b */ /* 0x008e620000004200 */
[----:B------:R-:W-:Y:S07]  /*d7f0*/  IADD3 R97, PT, PT, R93, 0x6020, RZ ;  /* 0x000060205d617810 */ /* 0x000fee0007ffe0ff */
[----:B------:R-:W-:Y:S01]  /*d800*/  LDSM.16.MT88.4 R28, [R93+0x7000] ;  /* 0x007000005d1c783b */ /* 0x000fe20000004200 */
[C---:B----4-:R-:W-:Y:S01]  /*d810*/  FMUL.FTZ R143, R3.reuse, R2 ;  /* 0x00000002038f7220 */ /* 0x050fe20000410000 */
        /* <DEDUP_REMOVED lines=18> */
[----:B------:R4:W-:Y:S01]  /*d940*/  MUFU.EX2 R145, R4 ;  /* 0x0000000400917308 */ /* 0x0009e20000000800 */
[C---:B--2---:R-:W-:Y:S01]  /*d950*/  FMUL.FTZ R8, R91.reuse, R76 ;  /* 0x0000004c5b087220 */ /* 0x044fe20000410000 */
[C---:B------:R-:W-:Y:S01]  /*d960*/  FMUL.FTZ R9, R91.reuse, R77 ;  /* 0x0000004d5b097220 */ /* 0x040fe20000410000 */
[C---:B------:R-:W-:Y:S07]  /*d970*/  FMUL.FTZ R24, R91.reuse, R60 ;  /* 0x0000003c5b187220 */ /* 0x040fee0000410000 */
[----:B------:R2:W-:Y:S01]  /*d980*/  MUFU.EX2 R147, R5 ;  /* 0x0000000500937308 */ /* 0x0005e20000000800 */
[C---:B------:R-:W-:Y:S01]  /*d990*/  FMUL.FTZ R25, R91.reuse, R61 ;  /* 0x0000003d5b197220 */ /* 0x040fe20000410000 */
[C---:B------:R-:W-:Y:S01]  /*d9a0*/  FMUL.FTZ R16, R91.reuse, R68 ;  /* 0x000000445b107220 */ /* 0x040fe20000410000 */
[C---:B------:R-:W-:Y:S07]  /*d9b0*/  FMUL.FTZ R17, R91.reuse, R69 ;  /* 0x000000455b117220 */ /* 0x040fee0000410000 */
[----:B------:R-:W5:Y:S01]  /*d9c0*/  MUFU.EX2 R150, R154 ;  /* 0x0000009a00967308 */ /* 0x000f620000000800 */
[C---:B------:R-:W-:Y:S01]  /*d9d0*/  FMUL.FTZ R32, R91.reuse, R52 ;  /* 0x000000345b207220 */ /* 0x040fe20000410000 */
[C---:B---3--:R-:W-:Y:S01]  /*d9e0*/  FMUL.FTZ R6, R90.reuse, R82 ;  /* 0x000000525a067220 */ /* 0x048fe20000410000 */
[C---:B------:R-:W-:Y:S07]  /*d9f0*/  FMUL.FTZ R7, R90.reuse, R83 ;  /* 0x000000535a077220 */ /* 0x040fee0000410000 */
[----:B------:R-:W3:Y:S01]  /*da00*/  MUFU.EX2 R142, R142 ;  /* 0x0000008e008e7308 */ /* 0x000ee20000000800 */
[C---:B------:R-:W-:Y:S01]  /*da10*/  FMUL.FTZ R10, R90.reuse, R78 ;  /* 0x0000004e5a0a7220 */ /* 0x040fe20000410000 */
[C---:B----4-:R-:W-:Y:S01]  /*da20*/  FMUL.FTZ R4, R91.reuse, R80 ;  /* 0x000000505b047220 */ /* 0x050fe20000410000 */
[C---:B------:R-:W-:Y:S07]  /*da30*/  FMUL.FTZ R11, R90.reuse, R79 ;  /* 0x0000004f5a0b7220 */ /* 0x040fee0000410000 */
[----:B------:R-:W-:Y:S01]  /*da40*/  MUFU.EX2 R102, R102 ;  /* 0x0000006600667308 */ /* 0x000fe20000000800 */
[C---:B------:R-:W-:Y:S01]  /*da50*/  FMUL.FTZ R26, R90.reuse, R62 ;  /* 0x0000003e5a1a7220 */ /* 0x040fe20000410000 */
[----:B--2---:R-:W-:Y:S01]  /*da60*/  FMUL.FTZ R5, R91, R81 ;  /* 0x000000515b057220 */ /* 0x004fe20000410000 */
[C---:B------:R-:W-:Y:S07]  /*da70*/  FMUL.FTZ R27, R90.reuse, R63 ;  /* 0x0000003f5a1b7220 */ /* 0x040fee0000410000 */
[----:B------:R-:W2:Y:S01]  /*da80*/  MUFU.EX2 R99, R99 ;  /* 0x0000006300637308 */ /* 0x000ea20000000800 */
[C---:B------:R-:W-:Y:S01]  /*da90*/  FMUL.FTZ R18, R90.reuse, R70 ;  /* 0x000000465a127220 */ /* 0x040fe20000410000 */
[----:B-----5:R-:W-:Y:S01]  /*daa0*/  F2FP.F16.F32.PACK_AB R80, R145, R150 ;  /* 0x000000969150723e */ /* 0x020fe200000000ff */
        /* <DEDUP_REMOVED lines=35> */
[C---:B------:R-:W-:Y:S01]  /*dce0*/  FMUL.FTZ R15, R90.reuse, R75 ;  /* 0x0000004b5a0f7220 */ /* 0x040fe20000410000 */
[C---:B------:R-:W-:Y:S01]  /*dcf0*/  FMUL.FTZ R50, R90.reuse, R50 ;  /* 0x000000325a327220 */ /* 0x040fe20000410000 */
[----:B------:R-:W1:Y:S01]  /*dd00*/  LDSM.16.MT88.4 R20, [R97] ;  /* 0x000000006114783b */ /* 0x000e620000004200 */
[----:B------:R-:W-:Y:S01]  /*dd10*/  FMUL.FTZ R51, R90, R51 ;  /* 0x000000335a337220 */ /* 0x000fe20000410000 */
[----:B------:R-:W-:Y:S01]  /*dd20*/  FFMA.FTZ R150, R91, R124, R150 ;  /* 0x0000007c5b967223 */ /* 0x000fe20000010096 */
[-CC-:B------:R-:W-:Y:S01]  /*dd30*/  FFMA.FTZ R128, R128, R3.reuse, -R143.reuse ;  /* 0x0000000380807223 */ /* 0x180fe2000001088f */
[-CC-:B------:R-:W-:Y:S01]  /*dd40*/  FFMA.FTZ R149, R126, R3.reuse, -R143.reuse ;  /* 0x000000037e957223 */ /* 0x180fe2000001088f */
[-C--:B------:R-:W-:Y:S01]  /*dd50*/  FFMA.FTZ R124, R132, R3.reuse, -R143 ;  /* 0x00000003847c7223 */ /* 0x080fe2000001088f */
[-CC-:B------:R-:W-:Y:S01]  /*dd60*/  FFMA.FTZ R135, R135, R3.reuse, -R100.reuse ;  /* 0x0000000387877223 */ /* 0x180fe20000010864 */
[----:B------:R-:W-:Y:S01]  /*dd70*/  MUFU.EX2 R126, R128 ;  /* 0x00000080007e7308 */ /* 0x000fe20000000800 */
[----:B------:R-:W2:Y:S01]  /*dd80*/  LDSM.16.MT88.4 R60, [R97+0x1000] ;  /* 0x00100000613c783b */ /* 0x000ea20000004200 */
[----:B------:R-:W-:Y:S01]  /*dd90*/  FFMA.FTZ R137, R137, R3, -R100 ;  /* 0x0000000389897223 */ /* 0x000fe20000010864 */
[----:B------:R-:W-:Y:S07]  /*dda0*/  FFMA.FTZ R147, R90, R127, R147 ;  /* 0x0000007f5a937223 */ /* 0x000fee0000010093 */
[----:B------:R-:W-:Y:S01]  /*ddb0*/  MUFU.EX2 R149, R149 ;  /* 0x0000009500957308 */ /* 0x000fe20000000800 */
[-CC-:B------:R-:W-:Y:S01]  /*ddc0*/  FFMA.FTZ R134, R134, R3.reuse, -R143.reuse ;  /* 0x0000000386867223 */ /* 0x180fe2000001088f */
[----:B------:R-:W-:Y:S01]  /*ddd0*/  FFMA.FTZ R132, R136, R3, -R143 ;  /* 0x0000000388847223 */ /* 0x000fe2000001088f */
[----:B------:R-:W-:Y:S07]  /*dde0*/  FADD.FTZ R145, R145, R150 ;  /* 0x0000009691917221 */ /* 0x000fee0000010000 */
[----:B------:R-:W-:Y:S01]  /*ddf0*/  MUFU.EX2 R124, R124 ;  /* 0x0000007c007c7308 */ /* 0x000fe20000000800 */
[----:B------:R-:W-:Y:S01]  /*de00*/  LDSM.16.MT88.4 R68, [R97+0xc00] ;  /* 0x000c00006144783b */ /* 0x000fe20000004200 */
[----:B------:R-:W-:Y:S01]  /*de10*/  ISETP.GT.AND P0, PT, R114, R107, PT ;  /* 0x0000006b7200720c */ /* 0x000fe20003f04270 */
[----:B------:R-:W-:Y:S07]  /*de20*/  FADD.FTZ R142, R142, R147 ;  /* 0x000000938e8e7221 */ /* 0x000fee0000010000 */
[----:B------:R3:W-:Y:S01]  /*de30*/  MUFU.EX2 R128, R135 ;  /* 0x0000008700807308 */ /* 0x0007e20000000800 */
[----:B------:R-:W-:Y:S01]  /*de40*/  FADD.FTZ R102, R102, R145 ;  /* 0x0000009166667221 */ /* 0x000fe20000010000 */
[----:B------:R-:W-:Y:S08]  /*de50*/  FADD.FTZ R101, R101, R142 ;  /* 0x0000008e65657221 */ /* 0x000ff00000010000 */
[----:B------:R-:W-:Y:S01]  /*de60*/  MUFU.EX2 R127, R137 ;  /* 0x00000089007f7308 */ /* 0x000fe20000000800 */
[----:B------:R-:W-:Y:S01]  /*de70*/  FADD.FTZ R102, R99, R102 ;  /* 0x0000006663667221 */ /* 0x000fe20000010000 */
[----:B------:R-:W-:Y:S08]  /*de80*/  FADD.FTZ R101, R98, R101 ;  /* 0x0000006562657221 */ /* 0x000ff00000010000 */
[----:B------:R-:W-:Y:S10]  /*de90*/  MUFU.EX2 R134, R134 ;  /* 0x0000008600867308 */ /* 0x000ff40000000800 */
[----:B------:R-:W-:Y:S01]  /*dea0*/  MUFU.EX2 R132, R132 ;  /* 0x0000008400847308 */ /* 0x000fe20000000800 */
[--C-:B---3--:R-:W-:Y:S09]  /*deb0*/  FFMA.FTZ R135, R89, R3, -R100.reuse ;  /* 0x0000000359877223 */ /* 0x108ff20000010864 */
[----:B------:R-:W-:Y:S01]  /*dec0*/  MUFU.EX2 R135, R135 ;  /* 0x0000008700877308 */ /* 0x000fe20000000800 */
[C---:B-1----:R-:W-:Y:S03]  /*ded0*/  HMMA.16816.F32 R12, R80.reuse, R20, R12 ;  /* 0x00000014500c723c */ /* 0x042fe6000000180c */
[C---:B------:R-:W-:Y:S01]  /*dee0*/  FMUL.FTZ R20, R91.reuse, R64 ;  /* 0x000000405b147220 */ /* 0x040fe20000410000 */
[----:B------:R-:W-:Y:S01]  /*def0*/  FMUL.FTZ R21, R91, R65 ;  /* 0x000000415b157220 */ /* 0x000fe20000410000 */
[-CC-:B------:R-:W-:Y:S01]  /*df00*/  FFMA.FTZ R65, R144, R3.reuse, -R143.reuse ;  /* 0x0000000390417223 */ /* 0x180fe2000001088f */
[-CC-:B------:R-:W-:Y:S01]  /*df10*/  FFMA.FTZ R144, R140, R3.reuse, -R143.reuse ;  /* 0x000000038c907223 */ /* 0x180fe2000001088f */
[--C-:B------:R-:W-:Y:S01]  /*df20*/  FFMA.FTZ R64, R141, R3, -R100.reuse ;  /* 0x000000038d407223 */ /* 0x100fe20000010864 */
[C---:B------:R-:W-:Y:S03]  /*df30*/  HMMA.16816.F32 R16, R80.reuse, R22, R16 ;  /* 0x000000165010723c */ /* 0x040fe60000001810 */
[C---:B------:R-:W-:Y:S01]  /*df40*/  FMUL.FTZ R22, R90.reuse, R66 ;  /* 0x000000425a167220 */ /* 0x040fe20000410000 */
[----:B------:R-:W-:Y:S01]  /*df50*/  FMUL.FTZ R23, R90, R67 ;  /* 0x000000435a177220 */ /* 0x000fe20000410000 */
[----:B------:R-:W1:Y:S01]  /*df60*/  MUFU.EX2 R65, R65 ;  /* 0x0000004100417308 */ /* 0x000e620000000800 */
[-CC-:B------:R-:W-:Y:S01]  /*df70*/  FFMA.FTZ R141, R148, R3.reuse, -R143.reuse ;  /* 0x00000003948d7223 */ /* 0x180fe2000001088f */
[-CC-:B------:R-:W-:Y:S01]  /*df80*/  FFMA.FTZ R140, R146, R3.reuse, -R143.reuse ;  /* 0x00000003928c7223 */ /* 0x180fe2000001088f */
[-CC-:B------:R-:W-:Y:S07]  /*df90*/  FFMA.FTZ R146, R103, R3.reuse, -R100.reuse ;  /* 0x0000000367927223 */ /* 0x180fee0000010864 */
[----:B------:R-:W-:Y:S01]  /*dfa0*/  MUFU.EX2 R144, R144 ;  /* 0x0000009000907308 */ /* 0x000fe20000000800 */
[--C-:B------:R-:W-:Y:S01]  /*dfb0*/  FFMA.FTZ R103, R131, R3, -R100.reuse ;  /* 0x0000000383677223 */ /* 0x100fe20000010864 */
[C---:B------:R-:W-:Y:S08]  /*dfc0*/  HMMA.16816.F32 R20, R80.reuse, R28, R20 ;  /* 0x0000001c5014723c */ /* 0x040ff00000001814 */
[----:B------:R-:W3:Y:S01]  /*dfd0*/  MUFU.EX2 R64, R64 ;  /* 0x0000004000407308 */ /* 0x000ee20000000800 */
        /* <DEDUP_REMOVED lines=9> */
[-C--:B------:R-:W-:Y:S01]  /*e070*/  FFMA.FTZ R130, R88, R3.reuse, -R100 ;  /* 0x0000000358827223 */ /* 0x080fe20000010864 */
[----:B------:R-:W-:Y:S06]  /*e080*/  LDSM.16.MT88.4 R56, [R93+0x6400] ;  /* 0x006400005d38783b */ /* 0x000fec0000004200 */
[----:B------:R-:W-:Y:S01]  /*e090*/  MUFU.EX2 R103, R103 ;  /* 0x0000006700677308 */ /* 0x000fe20000000800 */
[----:B------:R-:W-:Y:S01]  /*e0a0*/  FFMA.FTZ R143, R138, R3, -R143 ;  /* 0x000000038a8f7223 */ /* 0x000fe2000001088f */
[----:B-1----:R-:W-:Y:S01]  /*e0b0*/  FADD.FTZ R99, R65, R102 ;  /* 0x0000006641637221 */ /* 0x002fe20000010000 */
[----:B---3--:R-:W-:Y:S01]  /*e0c0*/  FADD.FTZ R98, R64, R101 ;  /* 0x0000006540627221 */ /* 0x008fe20000010000 */
[C---:B--2---:R-:W-:Y:S06]  /*e0d0*/  HMMA.16816.F32 R28, R80.reuse, R60, R28 ;  /* 0x0000003c501c723c */ /* 0x044fec000000181c */
[----:B------:R-:W-:Y:S01]  /*e0e0*/  MUFU.EX2 R131, R131 ;  /* 0x0000008300837308 */ /* 0x000fe20000000800 */
[----:B------:R-:W-:Y:S09]  /*e0f0*/  FADD.FTZ R98, R139, R98 ;  /* 0x000000628b627221 */ /* 0x000ff20000010000 */
[----:B------:R-:W-:Y:S01]  /*e100*/  MUFU.EX2 R140, R140 ;  /* 0x0000008c008c7308 */ /* 0x000fe20000000800 */
[C---:B------:R-:W-:Y:S01]  /*e110*/  HMMA.16816.F32 R32, R80.reuse, R62, R32 ;  /* 0x0000003e5020723c */ /* 0x040fe20000001820 */
[----:B------:R-:W-:Y:S08]  /*e120*/  LDSM.16.MT88.4 R60, [R97+0x800] ;  /* 0x00080000613c783b */ /* 0x000ff00000004200 */
[----:B------:R-:W1:Y:S10]  /*e130*/  MUFU.EX2 R133, R133 ;  /* 0x0000008500857308 */ /* 0x000e740000000800 */
[----:B------:R-:W2:Y:S01]  /*e140*/  MUFU.EX2 R130, R130 ;  /* 0x0000008200827308 */ /* 0x000ea20000000800 */
[C---:B------:R-:W-:Y:S09]  /*e150*/  HMMA.16816.F32 R36, R80.reuse, R52, R36 ;  /* 0x000000345024723c */ /* 0x040ff20000001824 */
[----:B------:R-:W3:Y:S01]  /*e160*/  MUFU.EX2 R143, R143 ;  /* 0x0000008f008f7308 */ /* 0x000ee20000000800 */
[C---:B------:R-:W-:Y:S01]  /*e170*/  HMMA.16816.F32 R40, R80.reuse, R54, R40 ;  /* 0x000000365028723c */ /* 0x040fe20000001828 */
[----:B------:R-:W4:Y:S02]  /*e180*/  LDSM.16.MT88.4 R52, [R97+0x2000] ;  /* 0x002000006134783b */ /* 0x000f240000004200 */
[----:B-1----:R-:W-:Y:S02]  /*e190*/  F2FP.F16.F32.PACK_AB R88, R134, R133 ;  /* 0x000000858658723e */ /* 0x002fe400000000ff */
[----:B--2---:R-:W-:Y:S02]  /*e1a0*/  F2FP.F16.F32.PACK_AB R89, R130, R135 ;  /* 0x000000878259723e */ /* 0x004fe400000000ff */
[----:B---3--:R-:W-:Y:S01]  /*e1b0*/  F2FP.F16.F32.PACK_AB R90, R143, R132 ;  /* 0x000000848f5a723e */ /* 0x008fe200000000ff */
[C---:B----4-:R-:W-:Y:S03]  /*e1c0*/  HMMA.16816.F32 R44, R80.reuse, R52, R44 ;  /* 0x00000034502c723c */ /* 0x050fe6000000182c */
[C---:B------:R-:W-:Y:S01]  /*e1d0*/  F2FP.F16.F32.PACK_AB R52, R144.reuse, R65 ;  /* 0x000000419034723e */ /* 0x040fe200000000ff */
[----:B------:R-:W-:Y:S01]  /*e1e0*/  FADD.FTZ R144, R144, R99 ;  /* 0x0000006390907221 */ /* 0x000fe20000010000 */
[----:B------:R-:W-:Y:S03]  /*e1f0*/  F2FP.F16.F32.PACK_AB R53, R139, R64 ;  /* 0x000000408b35723e */ /* 0x000fe600000000ff */
[----:B------:R-:W-:Y:S03]  /*e200*/  HMMA.16816.F32 R48, R80, R54, R48 ;  /* 0x000000365030723c */ /* 0x000fe60000001830 */
[----:B------:R-:W-:Y:S02]  /*e210*/  F2FP.F16.F32.PACK_AB R54, R140, R141 ;  /* 0x0000008d8c36723e */ /* 0x000fe400000000ff */
[C---:B------:R-:W-:Y:S01]  /*e220*/  F2FP.F16.F32.PACK_AB R55, R104.reuse, R129 ;  /* 0x000000816837723e */ /* 0x040fe200000000ff */
[----:B------:R-:W-:Y:S04]  /*e230*/  FADD.FTZ R129, R129, R98 ;  /* 0x0000006281817221 */ /* 0x000fe80000010000 */
        /* <DEDUP_REMOVED lines=58> */
[C---:B------:R-:W-:Y:S03]  /*e5e0*/  HMMA.16816.F32 R72, R88.reuse, R68, R12 ;  /* 0x000000445848723c */ /* 0x040fe6000000180c */
[----:B------:R-:W-:Y:S04]  /*e5f0*/  FADD.FTZ R13, R141, R144 ;  /* 0x000000908d0d7221 */ /* 0x000fe80000010000 */
[----:B------:R-:W-:Y:S01]  /*e600*/  FADD.FTZ R13, R140, R13 ;  /* 0x0000000d8c0d7221 */ /* 0x000fe20000010000 */
[C---:B------:R-:W-:Y:S03]  /*e610*/  HMMA.16816.F32 R68, R88.reuse, R70, R16 ;  /* 0x000000465844723c */ /* 0x040fe60000001810 */
[----:B------:R-:W-:Y:S01]  /*e620*/  FADD.FTZ R126, R126, R13 ;  /* 0x0000000d7e7e7221 */ /* 0x000fe20000010000 */
[----:B---3--:R-:W-:Y:S03]  /*e630*/  MOV R93, R0 ;  /* 0x00000000005d7202 */ /* 0x008fe60000000f00 */
[----:B------:R-:W-:Y:S01]  /*e640*/  FADD.FTZ R149, R149, R126 ;  /* 0x0000007e95957221 */ /* 0x000fe20000010000 */
        /* <DEDUP_REMOVED lines=14> */
[----:B------:R-:W-:Y:S05]  /*e730*/  MOV R91, R2 ;  /* 0x00000002005b7202 */ /* 0x000fea0000000f00 */
[----:B------:R-:W-:Y:S01]  /*e740*/  @!UPT UIADD3 URZ, UPT, UPT, URZ, URZ, URZ ;  /* 0x000000fffffff290 */ /* 0x000fe2000fffe0ff */
[----:B------:R-:W-:Y:S11]  /*e750*/  @P0 BRA `(.L_x_9748) ;  /* 0xffffffd800000947 */ /* 0x000ff6000383ffff */
.L_x_9741:
        /* <DEDUP_REMOVED lines=10> */
.L_x_9756:
        /* <DEDUP_REMOVED lines=37> */
[----:B----4-:R-:W-:Y:S01]  /*ea50*/  @P1 FMUL.FTZ R10, R10, 0.69314718246459960938 ;  /* 0x3f3172180a0a1820 */ /* 0x010fe20000410000 */
[----:B------:R-:W-:-:S02]  /*ea60*/  SHF.L.U32 R8, R4, 0x3, RZ ;  /* 0x0000000304087819 */ /* 0x000fc400000006ff */
[----:B------:R-:W-:Y:S01]  /*ea70*/  LOP3.LUT R95, R12, 0x3e00, R95, 0xf8, !PT ;  /* 0x00003e000c5f7812 */ /* 0x000fe200078ef85f */
[----:B-----5:R-:W-:Y:S01]  /*ea80*/  @P1 FFMA.FTZ R3, R5, R2, R10 ;  /* 0x0000000205031223 */ /* 0x020fe2000001000a */
[----:B------:R-:W-:Y:S01]  /*ea90*/  LOP3.LUT R9, R8, 0xc0, RZ, 0xc0, !PT ;  /* 0x000000c008097812 */ /* 0x000fe200078ec0ff */
[----:B---3--:R-:W-:Y:S01]  /*eaa0*/  @P0 FMUL.FTZ R10, R7, 0.69314718246459960938 ;  /* 0x3f317218070a0820 */ /* 0x008fe20000410000 */
[----:B------:R-:W-:Y:S02]  /*eab0*/  FSEL R6, R6, 1, P0 ;  /* 0x3f80000006067808 */ /* 0x000fe40000000000 */
[----:B------:R-:W-:Y:S02]  /*eac0*/  LOP3.LUT R9, R9, 0x18, R4, 0xf8, !PT ;  /* 0x0000001809097812 */ /* 0x000fe400078ef804 */
        /* <DEDUP_REMOVED lines=67> */
[----:B------:R1:W5:Y:S01]  /*ef00*/  LD.E.64 R56, desc[UR4][R84.64+0xa8] ;  /* 0x0000a80454387980 */ /* 0x000362000c101b00 */
[----:B------:R-:W-:Y:S01]  /*ef10*/  LOP3.LUT R11, R92, 0xd8, RZ, 0xc0, !PT ;  /* 0x000000d85c0b7812 */ /* 0x000fe200078ec0ff */
[----:B------:R-:W-:Y:S01]  /*ef20*/  IMAD.SHL.U32 R58, R111, 0x40, RZ ;  /* 0x000000406f3a7824 */ /* 0x000fe200078e00ff */
        /* <DEDUP_REMOVED lines=50> */
.L_x_9751:
[----:B------:R-:W-:Y:S05]  /*f250*/  BSYNC.RECONVERGENT B0 ;  /* 0x0000000000007941 */ /* 0x000fea0003800200 */
.L_x_9750:
        /* <DEDUP_REMOVED lines=10> */
[----:B--2-45:R-:W-:Y:S05]  /*f300*/  @P1 RET.REL.NODEC R110 `(_ZN5flash24flash_fwd_splitkv_kernelI23Flash_fwd_kernel_traitsILi96ELi64ELi64ELi4ELb0ELb0EN7cutlass6half_tE19Flash_kernel_traitsILi96ELi64ELi64ELi4ES3_EELb0ELb0ELb0ELb0ELb1ELb1ELb1ELb1EEEvNS_16Flash_fwd_paramsE) ;  /* 0xffffff0c6e3c1950 */ /* 0x034fea0003c3ffff */
[----:B------:R-:W-:Y:S01]  /*f310*/  MOV R111, 0x0 ;  /* 0x00000000006f7802 */ /* 0x000fe20000000f00 */
[----:B------:R-:W-:Y:S04]  /*f320*/  ST.E.128 desc[UR4][R54.64+0x4800], R36 ;  /* 0x0048002436007985 */ /* 0x000fe8000c101d04 */
[----:B------:R-:W-:Y:S04]  /*f330*/  ST.E.128 desc[UR4][R54.64+0x4880], R20 ;  /* 0x0048801436007985 */ /* 0x000fe8000c101d04 */
[----:B------:R1:W-:Y:S02]  /*f340*/  ST.E.128 desc[UR4][R54.64+0x4900], R4 ;  /* 0x0049000436007985 */ /* 0x0003e4000c101d04 */
[----:B-1----:R-:W-:Y:S05]  /*f350*/  RET.REL.NODEC R110 `(_ZN5flash24flash_fwd_splitkv_kernelI23Flash_fwd_kernel_traitsILi96ELi64ELi64ELi4ELb0ELb0EN7cutlass6half_tE19Flash_kernel_traitsILi96ELi64ELi64ELi4ES3_EELb0ELb0ELb0ELb0ELb1ELb1ELb1ELb1EEEvNS_16Flash_fwd_paramsE) ;  /* 0xffffff0c6e287950 */ /* 0x002fea0003c3ffff */
.L_x_9749:
[----:B------:R-:W-:Y:S01]  /*f360*/  MOV R4, 0x2 ;  /* 0x0000000200047802 */ /* 0x000fe20000000f00 */
[----:B------:R-:W-:Y:S01]  /*f370*/  IMAD.MOV.U32 R3, RZ, RZ, 0x1f ;  /* 0x0000001fff037424 */ /* 0x000fe200078e00ff */
[----:B------:R-:W-:-:S07]  /*f380*/  MOV R6, 0xffffffff ;  /* 0xffffffff00067802 */ /* 0x000fce0000000f00 */
[----:B-1---5:R-:W-:Y:S05]  /*f390*/  WARPSYNC.COLLECTIVE R6, `(.L_x_9752) ;  /* 0x0000000006087348 */ /* 0x022fea0003c00000 */
[----:B------:R2:W3:Y:S02]  /*f3a0*/  SHFL.BFLY P0, R12, R124, R4, R3 ;  /* 0x0c0000047c0c7389 */ /* 0x0004e40000000003 */
[----:B-123-5:R-:W-:Y:S05]  /*f3b0*/  ENDCOLLECTIVE ;  /* 0x000000000000791b */ /* 0x02efea0003800000 */
.L_x_9752:
[----:B------:R-:W-:Y:S02]  /*f3c0*/  IMAD.MOV.U32 R9, RZ, RZ, R12 ;  /* 0x000000ffff097224 */ /* 0x000fe400078e000c */
[----:B------:R-:W-:Y:S02]  /*f3d0*/  IMAD.MOV.U32 R4, RZ, RZ, 0x1 ;  /* 0x00000001ff047424 */ /* 0x000fe400078e00ff */
[----:B------:R-:W-:-:S05]  /*f3e0*/  FADD.FTZ R9, R9, R124 ;  /* 0x0000007c09097221 */ /* 0x000fca0000010000 */
[----:B------:R-:W-:-:S07]  /*f3f0*/  MOV R124, R9 ;  /* 0x00000009007c7202 */ /* 0x000fce0000000f00 */
[----:B------:R-:W-:Y:S05]  /*f400*/  WARPSYNC.COLLECTIVE R6, `(.L_x_9753) ;  /* 0x0000000006087348 */ /* 0x000fea0003c00000 */
[----:B------:R1:W2:Y:S02]  /*f410*/  SHFL.BFLY P0, R12, R124, R4, R3 ;  /* 0x0c0000047c0c7389 */ /* 0x0002a40000000003 */
[----:B-12---:R-:W-:Y:S05]  /*f420*/  ENDCOLLECTIVE ;  /* 0x000000000000791b */ /* 0x006fea0003800000 */
.L_x_9753:
[----:B------:R-:W-:Y:S01]  /*f430*/  MOV R124, R127 ;  /* 0x0000007f007c7202 */ /* 0x000fe20000000f00 */
[----:B------:R-:W-:Y:S01]  /*f440*/  IMAD.MOV.U32 R4, RZ, RZ, 0x2 ;  /* 0x00000002ff047424 */ /* 0x000fe200078e00ff */
[----:B------:R-:W-:-:S07]  /*f450*/  MOV R8, R12 ;  /* 0x0000000c00087202 */ /* 0x000fce0000000f00 */
[----:B------:R-:W-:Y:S05]  /*f460*/  WARPSYNC.COLLECTIVE R6, `(.L_x_9754) ;  /* 0x0000000006087348 */ /* 0x000fea0003c00000 */
[----:B------:R1:W2:Y:S02]  /*f470*/  SHFL.BFLY P0, R12, R124, R4, R3 ;  /* 0x0c0000047c0c7389 */ /* 0x0002a40000000003 */
[----:B-12---:R-:W-:Y:S05]  /*f480*/  ENDCOLLECTIVE ;  /* 0x000000000000791b */ /* 0x006fea0003800000 */
.L_x_9754:
[----:B------:R-:W-:Y:S01]  /*f490*/  FADD.FTZ R11, R9, R8 ;  /* 0x00000008090b7221 */ /* 0x000fe20000010000 */
[----:B------:R-:W-:Y:S01]  /*f4a0*/  FADD.FTZ R7, R12, R127 ;  /* 0x0000007f0c077221 */ /* 0x000fe20000010000 */
[----:B------:R-:W-:-:S04]  /*f4b0*/  MOV R4, 0x1 ;  /* 0x0000000100047802 */ /* 0x000fc80000000f00 */
[----:B------:R-:W-:-:S07]  /*f4c0*/  MOV R124, R7 ;  /* 0x00000007007c7202 */ /* 0x000fce0000000f00 */
[----:B------:R-:W-:Y:S05]  /*f4d0*/  WARPSYNC.COLLECTIVE R6, `(.L_x_9755) ;  /* 0x0000000006087348 */ /* 0x000fea0003c00000 */
[----:B------:R1:W2:Y:S02]  /*f4e0*/  SHFL.BFLY P0, R12, R124, R4, R3 ;  /* 0x0c0000047c0c7389 */ /* 0x0002a40000000003 */
[----:B-12---:R-:W-:Y:S05]  /*f4f0*/  ENDCOLLECTIVE ;  /* 0x000000000000791b */ /* 0x006fea0003800000 */
.L_x_9755:
[----:B------:R-:W-:Y:S05]  /*f500*/  BRA `(.L_x_9756) ;  /* 0xfffffff000bc7947 */ /* 0x000fea000383ffff */
.L_x_9757:
        /* <DEDUP_REMOVED lines=15> */
.L_x_11723:


//--------------------- .text._ZN5flash24flash_fwd_splitkv_kernelI23Flash_fwd_kernel_traitsILi96ELi64ELi64ELi4ELb0ELb0EN7cutlass6half_tE19Flash_kernel_traitsILi96ELi64ELi64ELi4ES3_EELb0ELb0ELb1ELb0ELb0ELb0ELb1ELb1EEEvNS_16Flash_fwd_paramsE --------------------------
	.section	.text._ZN5flash24flash_fwd_splitkv_kernelI23Flash_fwd_kernel_traitsILi96ELi64ELi64ELi4ELb0ELb0EN7cutlass6half_tE19Flash_kernel_traitsILi96ELi64ELi64ELi4ES3_EELb0ELb0ELb1ELb0ELb0ELb0ELb1ELb1EEEvNS_16Flash_fwd_paramsE,"ax",@progbits
	.align	128
        .global         _ZN5flash24flash_fwd_splitkv_kernelI23Flash_fwd_kernel_traitsILi96ELi64ELi64ELi4ELb0ELb0EN7cutlass6half_tE19Flash_kernel_traitsILi96ELi64ELi64ELi4ES3_EELb0ELb0ELb1ELb0ELb0ELb0ELb1ELb1EEEvNS_16Flash_fwd_paramsE
        .type           _ZN5flash24flash_fwd_splitkv_kernelI23Flash_fwd_kernel_traitsILi96ELi64ELi64ELi4ELb0ELb0EN7cutlass6half_tE19Flash_kernel_traitsILi96ELi64ELi64ELi4ES3_EELb0ELb0ELb1ELb0ELb0ELb0ELb1ELb1EEEvNS_16Flash_fwd_paramsE,@function
        .size           _ZN5flash24flash_fwd_splitkv_kernelI23Flash_fwd_kernel_traitsILi96ELi64ELi64ELi4ELb0ELb0EN7cutlass6half_tE19Flash_kernel_traitsILi96ELi64ELi64ELi4ES3_EELb0ELb0ELb1ELb0ELb0ELb0ELb1ELb1EEEvNS_16Flash_fwd_paramsE,(.L_x_11724 - _ZN5flash24flash_fwd_splitkv_kernelI23Flash_fwd_kernel_traitsILi96ELi64ELi64ELi4ELb0ELb0EN7cutlass6half_tE19Flash_kernel_traitsILi96ELi64ELi64ELi4ES3_EELb0ELb0ELb1ELb0ELb0ELb0ELb1ELb1EEEvNS_16Flash_fwd_paramsE)
        .other          _ZN5flash24flash_fwd_splitkv_kernelI23Flash_fwd_kernel_traitsILi96ELi64ELi64ELi4ELb0ELb0EN7cutlass6half_tE19Flash_kernel_traitsILi96ELi64ELi64ELi4ES3_EELb0ELb0ELb1ELb0ELb0ELb0ELb1ELb1EEEvNS_16Flash_fwd_paramsE,@"STO_CUDA_ENTRY STV_DEFAULT"
_ZN5flash24flash_fwd_splitkv_kernelI23Flash_fwd_kernel_traitsILi96ELi64ELi64ELi4ELb0ELb0EN7cutlass6half_tE19Flash_kernel_traitsILi96ELi64ELi64ELi4ES3_EELb0ELb0ELb1ELb0ELb0ELb0ELb1ELb1EEEvNS_16Flash_fwd_paramsE:
.text._ZN5flash24flash_fwd_splitkv_kernelI23Flash_fwd_kernel_traitsILi96ELi64ELi64ELi4ELb0ELb0EN7cutlass6half_tE19Flash_kernel_traitsILi96ELi64ELi64ELi4ES3_EELb0ELb0ELb1ELb0ELb0ELb0ELb1ELb1EEEvNS_16Flash_fwd_paramsE:
        /* <DEDUP_REMOVED lines=29> */
[----:B------:R-:W-:Y:S05]  /*01d0*/  CALL.REL.NOINC `($_ZN5flash24flash_fwd_splitkv_kernelI23Flash_fwd_kernel_traitsILi96ELi64ELi64ELi4ELb0ELb0EN7cutlass6half_tE19Flash_kernel_traitsILi96ELi64ELi64ELi4ES3_EELb0ELb0ELb1ELb0ELb0ELb0ELb1ELb1EEEvNS_16Flash_fwd_paramsE$_ZN5flash30compute_attn_1rowblock_splitkvI23Flash_fwd_kernel_traitsILi96ELi64ELi64ELi4ELb0ELb0EN7cutlass6half_tE19Flash_kernel_traitsILi96ELi64ELi64ELi4ES3_EELb0ELb0ELb1ELb0ELb0ELb0ELb1ELb1ENS_16Flash_fwd_paramsEEEvRKT8_iiiii) ;  /* 0x0000000000087944 */ /* 0x000fea0003c00000 */
[----:B------:R-:W-:Y:S05]  /*01e0*/  BSYNC.RECONVERGENT B4 ;  /* 0x0000000000047941 */ /* 0x000fea0003800200 */
.L_x_9758:
[----:B------:R-:W-:Y:S05]  /*01f0*/  EXIT ;  /* 0x000000000000794d */ /* 0x000fea0003800000 */
        .type           $_ZN5flash24flash_fwd_splitkv_kernelI23Flash_fwd_kernel_traitsILi96ELi64ELi64ELi4ELb0ELb0EN7cutlass6half_tE19Flash_kernel_traitsILi96ELi64ELi64ELi4ES3_EELb0ELb0ELb1ELb0ELb0ELb0ELb1ELb1EEEvNS_16Flash_fwd_paramsE$_ZN5flash30compute_attn_1rowblock_splitkvI23Flash_fwd_kernel_traitsILi96ELi64ELi64ELi4ELb0ELb0EN7cutlass6half_tE19Flash_kernel_traitsILi96ELi64ELi64ELi4ES3_EELb0ELb0ELb1ELb0ELb0ELb0ELb1ELb1ENS_16Flash_fwd_paramsEEEvRKT8_iiiii,@function
        .size           $_ZN5flash24flash_fwd_splitkv_kernelI23Flash_fwd_kernel_traitsILi96ELi64ELi64ELi4ELb0ELb0EN7cutlass6half_tE19Flash_kernel_traitsILi96ELi64ELi64ELi4ES3_EELb0ELb0ELb1ELb0ELb0ELb0ELb1ELb1EEEvNS_16Flash_fwd_paramsE$_ZN5flash30compute_attn_1rowblock_splitkvI23Flash_fwd_kernel_traitsILi96ELi64ELi64ELi4ELb0ELb0EN7cutlass6half_tE19Flash_kernel_traitsILi96ELi64ELi64ELi4ES3_EELb0ELb0ELb1ELb0ELb0ELb0ELb1ELb1ENS_16Flash_fwd_paramsEEEvRKT8_iiiii,(.L_x_11724 - $_ZN5flash24flash_fwd_splitkv_kernelI23Flash_fwd_kernel_traitsILi96ELi64ELi64ELi4ELb0ELb0EN7cutlass6half_tE19Flash_kernel_traitsILi96ELi64ELi64ELi4ES3_EELb0ELb0ELb1ELb0ELb0ELb0ELb1ELb1EEEvNS_16Flash_fwd_paramsE$_ZN5flash30compute_attn_1rowblock_splitkvI23Flash_fwd_kernel_traitsILi96ELi64ELi64ELi4ELb0ELb0EN7cutlass6half_tE19Flash_kernel_traitsILi96ELi64ELi64ELi4ES3_EELb0ELb0ELb1ELb0ELb0ELb0ELb1ELb1ENS_16Flash_fwd_paramsEEEvRKT8_iiiii)
$_ZN5flash24flash_fwd_splitkv_kernelI23Flash_fwd_kernel_traitsILi96ELi64ELi64ELi4ELb0ELb0EN7cutlass6half_tE19Flash_kernel_traitsILi96ELi64ELi64ELi4ES3_EELb0ELb0ELb1ELb0ELb0ELb0ELb1ELb1EEEvNS_16Flash_fwd_paramsE$_ZN5flash30compute_attn_1rowblock_splitkvI23Flash_fwd_kernel_traitsILi96ELi64ELi64ELi4ELb0ELb0EN7cutlass6half_tE19Flash_kernel_traitsILi96ELi64ELi64ELi4ES3_EELb0ELb0ELb1ELb0ELb0ELb0ELb1ELb1ENS_16Flash_fwd_paramsEEEvRKT8_iiiii:
        /* <DEDUP_REMOVED lines=38> */
.L_x_9760:
[----:B------:R-:W-:Y:S05]  /*0460*/  BSYNC.RECONVERGENT B0 ;  /* 0x0000000000007941 */ /* 0x000fea0003800200 */
.L_x_9759:
[----:B------:R-:W-:Y:S04]  /*0470*/  BSSY.RECONVERGENT B0, `(.L_x_9761) ;  /* 0x0000007000007945 */ /* 0x000fe80003800200 */
[----:B------:R-:W-:Y:S05]  /*0480*/  @!P3 BRA `(.L_x_9762) ;  /* 0x000000000014b947 */ /* 0x000fea0003800000 */
[----:B------:R-:W3:Y:S02]  /*0490*/  LD.E.U8 R4, desc[UR4][R84.64+0x1b2] ;  /* 0x0001b20454047980 */ /* 0x000ee4000c101100 */
[----:B---3--:R-:W-:-:S13]  /*04a0*/  ISETP.NE.AND P1, PT, R4, RZ, PT ;  /* 0x000000ff0400720c */ /* 0x008fda0003f25270 */
[----:B------:R-:W3:Y:S02]  /*04b0*/  @P1 LD.E R5, desc[UR4][R8.64+0x4] ;  /* 0x0000040408051980 */ /* 0x000ee4000c101900 */
[----:B---3-5:R-:W-:-:S06]  /*04c0*/  @P1 IADD3 R68, PT, PT, R5, -R12, RZ ;  /* 0x8000000c05441210 */ /* 0x028fcc0007ffe0ff */
[----:B------:R3:W5:Y:S02]  /*04d0*/  @!P1 LD.E R68, desc[UR4][R8.64] ;  /* 0x0000000408449980 */ /* 0x000764000c101900 */
.L_x_9762:
[----:B------:R-:W-:Y:S05]  /*04e0*/  BSYNC.RECONVERGENT B0 ;  /* 0x0000000000007941 */ /* 0x000fea0003800200 */
.L_x_9761:
        /* <DEDUP_REMOVED lines=9> */
.L_x_9764:
[----:B------:R-:W4:Y:S01]  /*0580*/  LD.E.64 R4, desc[UR4][R84.64+0x108] ;  /* 0x0001080454047980 */ /* 0x000f22000c101b00 */
[----:B------:R-:W-:Y:S01]  /*0590*/  BSSY.RECONVERGENT B0, `(.L_x_9766) ;  /* 0x0000006000007945 */ /* 0x000fe20003800200 */
[----:B------:R-:W-:Y:S01]  /*05a0*/  IMAD.MOV.U32 R3, RZ, RZ, RZ ;  /* 0x000000ffff037224 */ /* 0x000fe200078e00ff */
[----:B----4-:R-:W-:-:S04]  /*05b0*/  ISETP.NE.U32.AND P0, PT, R4, RZ, PT ;  /* 0x000000ff0400720c */ /* 0x010fc80003f05070 */
[----:B------:R-:W-:-:S13]  /*05c0*/  ISETP.NE.AND.EX P0, PT, R5, RZ, PT, P0 ;  /* 0x000000ff0500720c */ /* 0x000fda0003f05300 */
[----:B------:R-:W-:Y:S05]  /*05d0*/  @!P0 BRA `(.L_x_9767) ;  /* 0x0000000000048947 */ /* 0x000fea0003800000 */
[----:B------:R4:W5:Y:S02]  /*05e0*/  LD.E R3, desc[UR4][R84.64+0xbc] ;  /* 0x0000bc0454037980 */ /* 0x000964000c101900 */
.L_x_9767:
[----:B------:R-:W-:Y:S05]  /*05f0*/  BSYNC.RECONVERGENT B0 ;  /* 0x0000000000007941 */ /* 0x000fea0003800200 */
.L_x_9766:
[----:B-----5:R-:W-:Y:S02]  /*0600*/  IADD3 R90, PT, PT, R68, R3, RZ ;  /* 0x00000003445a7210 */ /* 0x020fe40007ffe0ff */
.L_x_9765:
[----:B------:R-:W-:Y:S05]  /*0610*/  BSYNC.RECONVERGENT B1 ;  /* 0x0000000000017941 */ /* 0x000fea0003800200 */
.L_x_9763:
[----:B------:R-:W-:Y:S01]  /*0620*/  IMAD.SHL.U32 R95, R145, 0x40, RZ ;  /* 0x00000040915f7824 */ /* 0x000fe200078e00ff */
[----:B------:R-:W-:Y:S01]  /*0630*/  MOV R4, R144 ;  /* 0x0000009000047202 */ /* 0x000fe20000000f00 */
[----:B------:R-:W-:-:S03]  /*0640*/  IMAD.MOV.U32 R5, RZ, RZ, 0x0 ;  /* 0x00000000ff057424 */ /* 0x000fc600078e00ff */
[----:B------:R-:W-:-:S13]  /*0650*/  ISETP.GT.AND P0, PT, R146, R95, PT ;  /* 0x0000005f9200720c */ /* 0x000fda0003f04270 */
[----:B-1234-:R-:W-:Y:S05]  /*0660*/  @!P0 RET.REL.NODEC R4 `(_ZN5flash24flash_fwd_splitkv_kernelI23Flash_fwd_kernel_traitsILi96ELi64ELi64ELi4ELb0ELb0EN7cutlass6half_tE19Flash_kernel_traitsILi96ELi64ELi64ELi4ES3_EELb0ELb0ELb1ELb0ELb0ELb0ELb1ELb1EEEvNS_16Flash_fwd_paramsE) ;  /* 0xfffffff804648950 */ /* 0x01efea0003c3ffff */
        /* <DEDUP_REMOVED lines=74> */
.L_x_9770:
[----:B------:R-:W-:Y:S05]  /*0b10*/  BSYNC.RECONVERGENT B0 ;  /* 0x0000000000007941 */ /* 0x000fea0003800200 */
.L_x_9769:
        /* <DEDUP_REMOVED lines=16> */
.L_x_9772:
[----:B------:R-:W-:Y:S05]  /*0c20*/  BSYNC.RECONVERGENT B0 ;  /* 0x0000000000007941 */ /* 0x000fea0003800200 */
.L_x_9771:
        /* <DEDUP_REMOVED lines=15> */
.L_x_9774:
[----:B------:R-:W-:Y:S05]  /*0d20*/  BSYNC.RECONVERGENT B0 ;  /* 0x0000000000007941 */ /* 0x000fea0003800200 */
.L_x_9773:
        /* <DEDUP_REMOVED lines=15> */
.L_x_9776:
[----:B------:R-:W-:Y:S05]  /*0e20*/  BSYNC.RECONVERGENT B0 ;  /* 0x0000000000007941 */ /* 0x000fea0003800200 */
.L_x_9775:
        /* <DEDUP_REMOVED lines=13> */
[----:B-12---:R-:W-:Y:S05]  /*0f00*/  @P6 RET.REL.NODEC R144 `(_ZN5flash24flash_fwd_splitkv_kernelI23Flash_fwd_kernel_traitsILi96ELi64ELi64ELi4ELb0ELb0EN7cutlass6half_tE19Flash_kernel_traitsILi96ELi64ELi64ELi4ES3_EELb0ELb0ELb1ELb0ELb0ELb0ELb1ELb1EEEvNS_16Flash_fwd_paramsE) ;  /* 0xfffffff0903c6950 */ /* 0x006fea0003c3ffff */
[----:B------:R-:W-:Y:S02]  /*0f10*/  MOV R5, 0xff800000 ;  /* 0xff80000000057802 */ /* 0x000fe40000000f00 */
[----:B------:R-:W-:-:S03]  /*0f20*/  MOV R145, 0x0 ;  /* 0x0000000000917802 */ /* 0x000fc60000000f00 */
[----:B------:R1:W-:Y:S02]  /*0f30*/  ST.E desc[UR4][R2.64+0xc0], R5 ;  /* 0x0000c00502007985 */ /* 0x0003e4000c101904 */
[----:B-1----:R-:W-:Y:S05]  /*0f40*/  RET.REL.NODEC R144 `(_ZN5flash24flash_fwd_splitkv_kernelI23Flash_fwd_kernel_traitsILi96ELi64ELi64ELi4ELb0ELb0EN7cutlass6half_tE19Flash_kernel_traitsILi96ELi64ELi64ELi4ES3_EELb0ELb0ELb1ELb0ELb0ELb0ELb1ELb1EEEvNS_16Flash_fwd_paramsE) ;  /* 0xfffffff0902c7950 */ /* 0x002fea0003c3ffff */
.L_x_9768:
        /* <DEDUP_REMOVED lines=54> */
[----:B------:R1:W2:Y:S01]  /*12b0*/  LD.E R3, desc[UR4][R6.64] ;  /* 0x0000000406037980 */ /* 0x0002a2000c101900 */
[----:B----4-:R-:W-:-:S04]  /*12c0*/  IABS R8, R5 ;  /* 0x0000000500087213 */ /* 0x010fc80000000000 */
[----:B------:R-:W3:Y:S08]  /*12d0*/  I2F.RP R12, R8 ;  /* 0x00000008000c7306 */ /* 0x000ef00000209400 */
[----:B---3--:R-:W3:Y:S02]  /*12e0*/  MUFU.RCP R10, R12 ;  /* 0x0000000c000a7308 */ /* 0x008ee40000001000 */
[----:B---3--:R-:W-:-:S06]  /*12f0*/  IADD3 R10, PT, PT, R10, 0xffffffe, RZ ;  /* 0x0ffffffe0a0a7810 */ /* 0x008fcc0007ffe0ff */
[----:B------:R-:W3:Y:S01]  /*1300*/  F2I.FTZ.U32.TRUNC.NTZ R23, R10 ;  /* 0x0000000a00177305 */ /* 0x000ee2000021f000 */
[----:B------:R-:W-:Y:S02]  /*1310*/  MOV R22, RZ ;  /* 0x000000ff00167202 */ /* 0x000fe40000000f00 */
[----:B-1----:R-:W-:Y:S02]  /*1320*/  IABS R6, R148 ;  /* 0x0000009400067213 */ /* 0x002fe40000000000 */
        /* <DEDUP_REMOVED lines=16> */
[----:B------:R-:W-:-:S04]  /*1430*/  @P2 VIADD R4, R4, 0x1 ;  /* 0x0000000104042836 */ /* 0x000fc80000000000 */
[----:B------:R-:W-:Y:S02]  /*1440*/  IMAD.MOV.U32 R9, RZ, RZ, R4 ;  /* 0x000000ffff097224 */ /* 0x000fe400078e0004 */
[----:B------:R-:W-:-:S03]  /*1450*/  IMAD R4, R139, R2, RZ ;  /* 0x000000028b047224 */ /* 0x000fc600078e02ff */
[----:B------:R-:W-:Y:S02]  /*1460*/  @!P0 IADD3 R9, PT, PT, -R9, RZ, RZ ;  /* 0x000000ff09098210 */ /* 0x000fe40007ffe1ff */
[----:B------:R-:W-:-:S05]  /*1470*/  @!P1 LOP3.LUT R9, RZ, R5, RZ, 0x33, !PT ;  /* 0x00000005ff099212 */ /* 0x000fca00078e33ff */
[----:B------:R-:W-:Y:S01]  /*1480*/  IMAD R11, R21, R9, RZ ;  /* 0x00000009150b7224 */ /* 0x000fe200078e02ff */
[----:B--2---:R-:W-:Y:S01]  /*1490*/  SHF.R.S32.HI R7, RZ, 0x1f, R3 ;  /* 0x0000001fff077819 */ /* 0x004fe20000011403 */
        /* <DEDUP_REMOVED lines=19> */
.L_x_9778:
        /* <DEDUP_REMOVED lines=26> */
[----:B--2---:R-:W-:-:S03]  /*1770*/  @!P2 IMAD R3, R139, R11, RZ ;  /* 0x0000000b8b03a224 */ /* 0x004fc600078e02ff */
[----:B------:R-:W-:Y:S01]  /*1780*/  ISETP.GT.U32.AND P1, PT, R2, R13, PT ;  /* 0x0000000d0200720c */ /* 0x000fe20003f24070 */
[----:B------:R-:W-:Y:S02]  /*1790*/  @!P2 IMAD R3, R4, R138, R3 ;  /* 0x0000008a0403a224 */ /* 0x000fe400078e0203 */
[----:B------:R-:W-:Y:S01]  /*17a0*/  @!P2 IMAD.WIDE.U32 R22, R138, R11, RZ ;  /* 0x0000000b8a16a225 */ /* 0x000fe200078e00ff */
[----:B-----5:R-:W-:-:S03]  /*17b0*/  @!P2 SHF.R.S32.HI R6, RZ, 0x1f, R10 ;  /* 0x0000001fff06a819 */ /* 0x020fc6000001140a */
[----:B---3--:R-:W-:Y:S01]  /*17c0*/  @!P2 IMAD R7, R17, R10, RZ ;  /* 0x0000000a1107a224 */ /* 0x008fe200078e02ff */
        /* <DEDUP_REMOVED lines=9> */
[----:B------:R-:W-:Y:S01]  /*1860*/  @!P2 IADD3 R7, PT, PT, R23, R7, RZ ;  /* 0x000000071707a210 */ /* 0x000fe20007ffe0ff */
[----:B------:R-:W-:Y:S01]  /*1870*/  @!P2 IMAD.MOV.U32 R8, RZ, RZ, R22 ;  /* 0x000000ffff08a224 */ /* 0x000fe200078e0016 */
[----:B------:R-:W-:Y:S02]  /*1880*/  ISETP.GE.AND P0, PT, R4, RZ, PT ;  /* 0x000000ff0400720c */ /* 0x000fe40003f06270 */
[----:B------:R-:W-:Y:S02]  /*1890*/  ISETP.NE.AND P3, PT, R5, RZ, PT ;  /* 0x000000ff0500720c */ /* 0x000fe40003f65270 */
[----:B------:R-:W-:-:S02]  /*18a0*/  LEA R2, R89, 0xffffffc0, 0x6 ;  /* 0xffffffc059027811 */ /* 0x000fc400078e30ff */
[----:B------:R-:W-:Y:S02]  /*18b0*/  @P2 IADD3 R7, PT, PT, R17, R3, RZ ;  /* 0x0000000311072210 */ /* 0x000fe40007ffe0ff */
[----:B------:R-:W-:Y:S01]  /*18c0*/  @P2 MOV R8, R16 ;  /* 0x0000001000082202 */ /* 0x000fe20000000f00 */
[----:B------:R-:W-:Y:S01]  /*18d0*/  @!P1 VIADD R9, R9, 0x1 ;  /* 0x0000000109099836 */ /* 0x000fe20000000000 */
[----:B------:R-:W-:Y:S01]  /*18e0*/  @!P2 SHF.R.S32.HI R3, RZ, 0x1f, R11 ;  /* 0x0000001fff03a819 */ /* 0x000fe2000001140b */
[----:B----4-:R-:W-:Y:S01]  /*18f0*/  @!P2 IMAD R4, R137, R11, RZ ;  /* 0x0000000b8904a224 */ /* 0x010fe200078e02ff */
[----:B------:R-:W-:Y:S01]  /*1900*/  SHF.R.S32.HI R17, RZ, 0x1f, R2 ;  /* 0x0000001fff117819 */ /* 0x000fe20000011402 */
[----:B------:R-:W-:Y:S01]  /*1910*/  IMAD R6, R139, R2, RZ ;  /* 0x000000028b067224 */ /* 0x000fe200078e02ff */
[----:B------:R-:W-:Y:S02]  /*1920*/  MOV R22, R8 ;  /* 0x0000000800167202 */ /* 0x000fe40000000f00 */
[----:B------:R-:W-:Y:S01]  /*1930*/  MOV R23, R7 ;  /* 0x0000000700177202 */ /* 0x000fe20000000f00 */
[----:B------:R-:W-:-:S02]  /*1940*/  @P5 VIADD R9, R9, 0x1 ;  /* 0x0000000109095836 */ /* 0x000fc40000000000 */
[----:B------:R-:W-:Y:S02]  /*1950*/  @!P2 IMAD R3, R3, R136, R4 ;  /* 0x000000880303a224 */ /* 0x000fe400078e0204 */
[----:B------:R-:W-:Y:S01]  /*1960*/  @!P2 IMAD.WIDE.U32 R24, R136, R11, RZ ;  /* 0x0000000b8818a225 */ /* 0x000fe200078e00ff */
[----:B------:R-:W-:-:S03]  /*1970*/  @!P0 IADD3 R9, PT, PT, -R9, RZ, RZ ;  /* 0x000000ff09098210 */ /* 0x000fc60007ffe1ff */
[----:B------:R-:W-:Y:S02]  /*1980*/  IMAD R6, R17, R138, R6 ;  /* 0x0000008a11067224 */ /* 0x000fe400078e0206 */
[----:B------:R-:W-:Y:S01]  /*1990*/  IMAD.WIDE.U32 R22, R138, R2, R22 ;  /* 0x000000028a167225 */ /* 0x000fe200078e0016 */
[----:B------:R-:W-:Y:S02]  /*19a0*/  @!P2 IADD3 R25, PT, PT, R25, R3, RZ ;  /* 0x000000031919a210 */ /* 0x000fe40007ffe0ff */
[----:B------:R-:W-:Y:S01]  /*19b0*/  @!P3 LOP3.LUT R9, RZ, R5, RZ, 0x33, !PT ;  /* 0x00000005ff09b212 */ /* 0x000fe200078e33ff */
[----:B------:R-:W-:Y:S01]  /*19c0*/  @P2 IMAD.IADD R11, R11, 0x1, R12 ;  /* 0x000000010b0b2824 */ /* 0x000fe200078e020c */
[----:B------:R-:W-:Y:S01]  /*19d0*/  @!P2 SHF.R.S32.HI R3, RZ, 0x1f, R10 ;  /* 0x0000001fff03a819 */ /* 0x000fe2000001140a */
[----:B------:R-:W-:Y:S01]  /*19e0*/  @!P2 IMAD R4, R21, R10, RZ ;  /* 0x0000000a1504a224 */ /* 0x000fe200078e02ff */
[----:B------:R-:W-:Y:S02]  /*19f0*/  IADD3 R13, PT, PT, R23, R6, RZ ;  /* 0x00000006170d7210 */ /* 0x000fe40007ffe0ff */
[----:B------:R-:W-:Y:S01]  /*1a00*/  MOV R12, R22 ;  /* 0x00000016000c7202 */ /* 0x000fe20000000f00 */
        /* <DEDUP_REMOVED lines=14> */
.L_x_9779:
[----:B------:R-:W-:Y:S05]  /*1af0*/  BSYNC.RECONVERGENT B0 ;  /* 0x0000000000007941 */ /* 0x000fea0003800200 */
.L_x_9777:
        /* <DEDUP_REMOVED lines=25> */
[----:B------:R1:W5:Y:S01]  /*1c90*/  @P4 LD.E R4, desc[UR4][R32.64] ;  /* 0x0000000420044980 */ /* 0x000362000c101900 */
[----:B------:R-:W-:-:S05]  /*1ca0*/  LOP3.LUT R12, R65, 0x18, RZ, 0xc0, !PT ;  /* 0x00000018410c7812 */ /* 0x000fca00078ec0ff */
[----:B------:R-:W-:-:S04]  /*1cb0*/  @!P3 IADD3 R22, PT, PT, R22, -R13, RZ ;  /* 0x8000000d1616b210 */ /* 0x000fc80007ffe0ff */
[----:B------:R-:W-:Y:S01]  /*1cc0*/  ISETP.GE.U32.AND P4, PT, R22, R13, PT ;  /* 0x0000000d1600720c */ /* 0x000fe20003f86070 */
[----:B------:R-:W1:Y:S01]  /*1cd0*/  S2R R62, SR_CgaCtaId ;  /* 0x00000000003e7919 */ /* 0x000e620000008800 */
[----:B------:R-:W-:Y:S02]  /*1ce0*/  LOP3.LUT R19, R148, R5, RZ, 0x3c, !PT ;  /* 0x0000000594137212 */ /* 0x000fe400078e3cff */
[----:B------:R-:W-:Y:S01]  /*1cf0*/  IADD3 R18, P1, PT, R12, R18, RZ ;  /* 0x000000120c127210 */ /* 0x000fe20007f3e0ff */
[----:B------:R-:W-:Y:S01]  /*1d00*/  @!P3 VIADD R7, R7, 0x1 ;  /* 0x000000010707b836 */ /* 0x000fe20000000000 */
[----:B------:R-:W-:Y:S01]  /*1d10*/  ISETP.GE.AND P2, PT, R19, RZ, PT ;  /* 0x000000ff1300720c */ /* 0x000fe20003f46270 */
[----:B------:R-:W-:Y:S02]  /*1d20*/  IMAD R17, R17, R136, RZ ;  /* 0x0000008811117224 */ /* 0x000fe400078e02ff */
[----:B------:R-:W-:Y:S01]  /*1d30*/  IMAD.X R19, RZ, RZ, R16, P1 ;  /* 0x000000ffff137224 */ /* 0x000fe200008e0610 */
[----:B------:R-:W-:-:S03]  /*1d40*/  ISETP.NE.AND P1, PT, R5, RZ, PT ;  /* 0x000000ff0500720c */ /* 0x000fc60003f25270 */
[----:B------:R-:W-:Y:S01]  /*1d50*/  @P4 IADD3 R7, PT, PT, R7, 0x1, RZ ;  /* 0x0000000107074810 */ /* 0x000fe20007ffe0ff */
[C---:B------:R-:W-:Y:S02]  /*1d60*/  IMAD R16, R2.reuse, R137, R17 ;  /* 0x0000008902107224 */ /* 0x040fe400078e0211 */
[----:B------:R-:W-:-:S04]  /*1d70*/  IMAD.WIDE.U32 R22, R2, R136, R18 ;  /* 0x0000008802167225 */ /* 0x000fc800078e0012 */
[----:B------:R-:W-:-:S05]  /*1d80*/  IMAD.MOV.U32 R2, RZ, RZ, R7 ;  /* 0x000000ffff027224 */ /* 0x000fca00078e0007 */
[----:B------:R-:W-:Y:S02]  /*1d90*/  @!P2 IADD3 R2, PT, PT, -R2, RZ, RZ ;  /* 0x000000ff0202a210 */ /* 0x000fe40007ffe1ff */
[----:B------:R-:W-:Y:S01]  /*1da0*/  @!P1 LOP3.LUT R2, RZ, R5, RZ, 0x33, !PT ;  /* 0x00000005ff029212 */ /* 0x000fe200078e33ff */
[----:B------:R-:W-:-:S04]  /*1db0*/  IMAD.IADD R23, R23, 0x1, R16 ;  /* 0x0000000117177824 */ /* 0x000fc800078e0210 */
[----:B------:R-:W-:Y:S02]  /*1dc0*/  IMAD R5, R27, R2, RZ ;  /* 0x000000021b057224 */ /* 0x000fe400078e02ff */
[----:B------:R-:W-:Y:S01]  /*1dd0*/  IMAD.WIDE.U32 R22, R2, R26, R22 ;  /* 0x0000001a02167225 */ /* 0x000fe200078e0016 */
[----:B------:R-:W-:Y:S02]  /*1de0*/  SHF.R.U32.HI R102, RZ, 0x2, R60 ;  /* 0x00000002ff667819 */ /* 0x000fe4000001163c */
[----:B------:R-:W-:Y:S01]  /*1df0*/  SHF.R.S32.HI R101, RZ, 0x1f, R148 ;  /* 0x0000001fff657819 */ /* 0x000fe20000011494 */
[----:B------:R-:W-:Y:S02]  /*1e00*/  IMAD.MOV.U32 R103, RZ, RZ, RZ ;  /* 0x000000ffff677224 */ /* 0x000fe400078e00ff */
[----:B------:R-:W-:Y:S01]  /*1e10*/  IMAD R141, R139, R102, RZ ;  /* 0x000000668b8d7224 */ /* 0x000fe200078e02ff */
[C---:B------:R-:W-:Y:S01]  /*1e20*/  SHF.L.U32 R88, R89.reuse, 0x6, RZ ;  /* 0x0000000659587819 */ /* 0x040fe200000006ff */
[----:B------:R-:W-:Y:S01]  /*1e30*/  VIADD R61, R89, 0xffffffff ;  /* 0xffffffff593d7836 */ /* 0x000fe20000000000 */
[----:B------:R-:W-:-:S03]  /*1e40*/  SHF.L.U64.HI R139, R138, 0x5, R139 ;  /* 0x000000058a8b7819 */ /* 0x000fc6000001028b */
[----:B------:R-:W-:Y:S02]  /*1e50*/  VIADD R63, R88, 0xffffffc0 ;  /* 0xffffffc0583f7836 */ /* 0x000fe40000000000 */
[----:B--2---:R-:W-:-:S04]  /*1e60*/  @P0 IMAD.WIDE.U32 R18, R20, R0, RZ ;  /* 0x0000000014120225 */ /* 0x004fc800078e00ff */
[----:B------:R-:W-:Y:S02]  /*1e70*/  @P0 IMAD R7, R21, R0, RZ ;  /* 0x0000000015070224 */ /* 0x000fe400078e02ff */
[-C--:B---3--:R-:W-:Y:S02]  /*1e80*/  @!P0 IMAD R17, R29, R149.reuse, RZ ;  /* 0x000000951d118224 */ /* 0x088fe400078e02ff */
[----:B------:R-:W-:-:S04]  /*1e90*/  @!P0 IMAD.WIDE.U32 R28, R28, R149, RZ ;  /* 0x000000951c1c8225 */ /* 0x000fc800078e00ff */
[----:B------:R-:W-:Y:S01]  /*1ea0*/  @!P0 IMAD.MOV.U32 R0, RZ, RZ, R28 ;  /* 0x000000ffff008224 */ /* 0x000fe200078e001c */
[----:B------:R-:W-:Y:S01]  /*1eb0*/  @P0 MOV R0, R18 ;  /* 0x0000001200000202 */ /* 0x000fe20000000f00 */
[----:B------:R-:W-:Y:S02]  /*1ec0*/  @!P0 IMAD.IADD R17, R29, 0x1, R17 ;  /* 0x000000011d118824 */ /* 0x000fe400078e0211 */
[----:B------:R-:W-:Y:S01]  /*1ed0*/  @P0 IMAD.IADD R17, R19, 0x1, R7 ;  /* 0x0000000113110824 */ /* 0x000fe200078e0207 */
[----:B------:R-:W-:Y:S02]  /*1ee0*/  IADD3 R28, P1, PT, R12, R0, RZ ;  /* 0x000000000c1c7210 */ /* 0x000fe40007f3e0ff */
[----:B------:R-:W-:Y:S02]  /*1ef0*/  LOP3.LUT R19, R65, 0xc0, RZ, 0xc0, !PT ;  /* 0x000000c041137812 */ /* 0x000fe400078ec0ff */
[----:B------:R-:W-:Y:S01]  /*1f00*/  SHF.R.S32.HI R0, RZ, 0x1f, R2 ;  /* 0x0000001fff007819 */ /* 0x000fe20000011402 */
[----:B------:R-:W-:Y:S01]  /*1f10*/  IMAD.X R29, RZ, RZ, R17, P1 ;  /* 0x000000ffff1d7224 */ /* 0x000fe200008e0611 */
[----:B------:R-:W-:-:S02]  /*1f20*/  LOP3.LUT R16, R19, 0x18, R60, 0xf8, !PT ;  /* 0x0000001813107812 */ /* 0x000fc400078ef83c */
[----:B------:R-:W-:Y:S01]  /*1f30*/  MOV R17, 0x400 ;  /* 0x0000040000117802 */ /* 0x000fe20000000f00 */
[----:B------:R-:W-:Y:S01]  /*1f40*/  IMAD R5, R0, R26, R5 ;  /* 0x0000001a00057224 */ /* 0x000fe200078e0205 */
[----:B------:R-:W-:Y:S02]  /*1f50*/  LOP3.LUT R16, R16, 0x18, R65, 0x78, !PT ;  /* 0x0000001810107812 */ /* 0x000fe400078e7841 */
[----:B-1----:R-:W-:Y:S02]  /*1f60*/  LEA R62, R62, R17, 0x18 ;  /* 0x000000113e3e7211 */ /* 0x002fe400078ec0ff */
[----:B------:R-:W-:Y:S02]  /*1f70*/  IADD3 R17, PT, PT, R23, R5, RZ ;  /* 0x0000000517117210 */ /* 0x000fe40007ffe0ff */
[----:B------:R-:W-:Y:S02]  /*1f80*/  IADD3 R18, P0, PT, R12, R6, RZ ;  /* 0x000000060c127210 */ /* 0x000fe40007f1e0ff */
[----:B------:R-:W-:-:S02]  /*1f90*/  SHF.R.S32.HI R5, RZ, 0x1f, R68 ;  /* 0x0000001fff057819 */ /* 0x000fc40000011444 */
[----:B------:R-:W-:Y:S01]  /*1fa0*/  LOP3.LUT R65, R16, 0x1f20, R65, 0xf8, !PT ;  /* 0x00001f2010417812 */ /* 0x000fe200078ef841 */
[----:B------:R-:W-:Y:S01]  /*1fb0*/  IMAD.MOV.U32 R16, RZ, RZ, R22 ;  /* 0x000000ffff107224 */ /* 0x000fe200078e0016 */
[----:B------:R-:W-:Y:S01]  /*1fc0*/  LEA.HI R5, R5, R68, RZ, 0x6 ;  /* 0x0000004405057211 */ /* 0x000fe200078f30ff */
[----:B------:R-:W-:Y:S02]  /*1fd0*/  IMAD.X R19, RZ, RZ, R3, P0 ;  /* 0x000000ffff137224 */ /* 0x000fe400000e0603 */
[----:B------:R-:W-:Y:S02]  /*1fe0*/  IMAD R3, R137, R102, RZ ;  /* 0x0000006689037224 */ /* 0x000fe400078e02ff */
[----:B------:R-:W-:Y:S01]  /*1ff0*/  IMAD.WIDE.U32 R16, R102, R136, R16 ;  /* 0x0000008866107225 */ /* 0x000fe200078e0010 */
[----:B------:R-:W-:-:S03]  /*2000*/  SHF.R.S32.HI R5, RZ, 0x6, R5 ;  /* 0x00000006ff057819 */ /* 0x000fc60000011405 */
[----:B------:R-:W-:Y:S01]  /*2010*/  IMAD R7, R25, R148, RZ ;  /* 0x0000009419077224 */ /* 0x000fe200078e02ff */
[----:B------:R-:W-:Y:S01]  /*2020*/  IADD3 R3, PT, PT, R17, R3, RZ ;  /* 0x0000000311037210 */ /* 0x000fe20007ffe0ff */
[----:B------:R-:W-:Y:S01]  /*2030*/  IMAD.WIDE.U32 R28, R148, R24, R28 ;  /* 0x00000018941c7225 */ /* 0x000fe200078e001c */
[----:B----4-:R-:W-:Y:S02]  /*2040*/  LEA R152, P0, R16, R8, 0x1 ;  /* 0x0000000810987211 */ /* 0x010fe400078008ff */
[----:B------:R-:W-:Y:S01]  /*2050*/  VIMNMX R64, PT, PT, R140, R5, !PT ;  /* 0x000000058c407248 */ /* 0x000fe20007fe0100 */
[----:B------:R-:W-:Y:S02]  /*2060*/  IMAD R7, R24, R101, R7 ;  /* 0x0000006518077224 */ /* 0x000fe400078e0207 */
[----:B------:R-:W-:Y:S01]  /*2070*/  IMAD.WIDE.U32 R24, R145, 0x40, R102 ;  /* 0x0000004091187825 */ /* 0x000fe200078e0066 */
[----:B------:R-:W-:Y:S02]  /*2080*/  LEA.HI.X R153, R16, R9, R3, 0x1, P0 ;  /* 0x0000000910997211 */ /* 0x000fe400000f0c03 */
[----:B------:R-:W-:Y:S01]  /*2090*/  ISETP.GT.AND P0, PT, R89, R64, PT ;  /* 0x000000405900720c */ /* 0x000fe20003f04270 */
[----:B------:R-:W-:Y:S01]  /*20a0*/  IMAD R6, R25, R20, RZ ;  /* 0x0000001419067224 */ /* 0x000fe200078e02ff */
[----:B------:R-:W-:Y:S01]  /*20b0*/  MOV R22, R28 ;  /* 0x0000001c00167202 */ /* 0x000fe20000000f00 */
[----:B------:R-:W-:Y:S01]  /*20c0*/  IMAD.IADD R23, R29, 0x1, R7 ;  /* 0x000000011d177824 */ /* 0x000fe200078e0207 */
[----:B------:R-:W-:Y:S01]  /*20d0*/  SHF.L.U64.HI R67, R20, 0x5, R21 ;  /* 0x0000000514437819 */ /* 0x000fe20000010215 */
[----:B------:R-:W-:Y:S01]  /*20e0*/  IMAD R6, R24, R21, R6 ;  /* 0x0000001518067224 */ /* 0x000fe200078e0206 */
[----:B------:R-:W-:Y:S01]  /*20f0*/  SHF.L.U32 R66, R20, 0x5, RZ ;  /* 0x0000000514427819 */ /* 0x000fe200000006ff */
[----:B------:R-:W-:-:S04]  /*2100*/  IMAD.WIDE.U32 R18, R102, R138, R18 ;  /* 0x0000008a66127225 */ /* 0x000fc800078e0012 */
[----:B------:R-:W-:Y:S01]  /*2110*/  IMAD.WIDE.U32 R20, R24, R20, R22 ;  /* 0x0000001418147225 */ /* 0x000fe200078e0016 */
[----:B------:R-:W-:-:S03]  /*2120*/  LEA R142, P1, R18, R10, 0x1 ;  /* 0x0000000a128e7211 */ /* 0x000fc600078208ff */
[----:B------:R-:W-:Y:S01]  /*2130*/  IMAD.IADD R141, R19, 0x1, R141 ;  /* 0x00000001138d7824 */ /* 0x000fe200078e028d */
[----:B------:R-:W-:Y:S01]  /*2140*/  LEA R98, P2, R20, R14, 0x1 ;  /* 0x0000000e14627211 */ /* 0x000fe200078408ff */
[----:B------:R-:W-:Y:S01]  /*2150*/  IMAD.IADD R6, R21, 0x1, R6 ;  /* 0x0000000115067824 */ /* 0x000fe200078e0206 */
[----:B------:R-:W-:Y:S01]  /*2160*/  SHF.L.U64.HI R137, R136, 0x5, R137 ;  /* 0x0000000588897819 */ /* 0x000fe20000010289 */
[----:B------:R-:W-:Y:S01]  /*2170*/  IMAD.SHL.U32 R138, R138, 0x20, RZ ;  /* 0x000000208a8a7824 */ /* 0x000fe200078e00ff */
[----:B------:R-:W-:Y:S01]  /*2180*/  LEA.HI.X R141, R18, R11, R141, 0x1, P1 ;  /* 0x0000000b128d7211 */ /* 0x000fe200008f0c8d */
[----:B------:R-:W-:Y:S01]  /*2190*/  IMAD.SHL.U32 R136, R136, 0x20, RZ ;  /* 0x0000002088887824 */ /* 0x000fe200078e00ff */
[----:B------:R-:W-:Y:S02]  /*21a0*/  LEA.HI.X R99, R20, R15, R6, 0x1, P2 ;  /* 0x0000000f14637211 */ /* 0x000fe400010f0c06 */
[C---:B------:R-:W-:Y:S02]  /*21b0*/  LOP3.LUT R10, R12.reuse, 0x20, RZ, 0xfc, !PT ;  /* 0x000000200c0a7812 */ /* 0x040fe400078efcff */
[----:B------:R-:W-:-:S02]  /*21c0*/  LOP3.LUT R9, R12, 0x40, RZ, 0xfc, !PT ;  /* 0x000000400c097812 */ /* 0x000fc400078efcff */
[----:B------:R-:W-:Y:S01]  /*21d0*/  LEA R65, R65, R62, 0x1 ;  /* 0x0000003e41417211 */ /* 0x000fe200078e08ff */
[----:B------:R-:W-:Y:S06]  /*21e0*/  @!P0 BRA `(.L_x_9780) ;  /* 0x0000004800c48947 */ /* 0x000fec0003800000 */
        /* <DEDUP_REMOVED lines=12> */
[--C-:B------:R-:W-:Y:S01]  /*22b0*/  IMAD.MOV.U32 R94, RZ, RZ, R63.reuse ;  /* 0x000000ffff5e7224 */ /* 0x100fe200078e003f */
[----:B------:R-:W-:Y:S01]  /*22c0*/  MOV R76, R142 ;  /* 0x0000008e004c7202 */ /* 0x000fe20000000f00 */
[----:B-----5:R-:W-:Y:S01]  /*22d0*/  IMAD.IADD R4, R4, 0x1, R63 ;  /* 0x0000000104047824 */ /* 0x020fe200078e023f */
[----:B------:R-:W-:Y:S01]  /*22e0*/  MOV R78, R152 ;  /* 0x00000098004e7202 */ /* 0x000fe20000000f00 */
[C---:B------:R-:W-:Y:S01]  /*22f0*/  IMAD R92, R89.reuse, -0x40, R68 ;  /* 0xffffffc0595c7824 */ /* 0x040fe200078e0244 */
[----:B------:R-:W-:Y:S01]  /*2300*/  MOV R79, R153 ;  /* 0x00000099004f7202 */ /* 0x000fe20000000f00 */
[----:B------:R-:W-:-:S02]  /*2310*/  IMAD R91, R89, -0x40, R90 ;  /* 0xffffffc0595b7824 */ /* 0x000fc400078e025a */
[----:B------:R-:W-:Y:S02]  /*2320*/  IMAD.MOV.U32 R87, RZ, RZ, R89 ;  /* 0x000000ffff577224 */ /* 0x000fe400078e0059 */
        /* <DEDUP_REMOVED lines=16> */
[----:B------:R-:W-:Y:S01]  /*2430*/  IMAD.WIDE.U32 R28, R22, R94, R28 ;  /* 0x0000005e161c7225 */ /* 0x000fe200078e001c */
[----:B------:R-:W-:-:S03]  /*2440*/  LEA.HI R93, R8, R8, RZ, 0x1 ;  /* 0x00000008085d7211 */ /* 0x000fc600078f08ff */
[-C--:B------:R-:W-:Y:S01]  /*2450*/  IMAD R5, R27, R2.reuse, RZ ;  /* 0x000000021b057224 */ /* 0x080fe200078e02ff */
[----:B------:R-:W-:Y:S01]  /*2460*/  SHF.R.S32.HI R93, RZ, 0x1, R93 ;  /* 0x00000001ff5d7819 */ /* 0x000fe2000001145d */
[----:B------:R-:W-:Y:S02]  /*2470*/  IMAD.IADD R29, R29, 0x1, R3 ;  /* 0x000000011d1d7824 */ /* 0x000fe400078e0203 */
[----:B------:R-:W-:Y:S02]  /*2480*/  IMAD R3, R25, R2, RZ ;  /* 0x0000000219037224 */ /* 0x000fe400078e02ff */
[----:B------:R-:W-:Y:S02]  /*2490*/  IMAD R5, R26, R0, R5 ;  /* 0x000000001a057224 */ /* 0x000fe400078e0205 */
[----:B------:R-:W-:-:S04]  /*24a0*/  IMAD.WIDE.U32 R26, R2, R26, R30 ;  /* 0x0000001a021a7225 */ /* 0x000fc800078e001e */
[----:B------:R-:W-:Y:S01]  /*24b0*/  IMAD R0, R24, R0, R3 ;  /* 0x0000000018007224 */ /* 0x000fe200078e0203 */
[----:B------:R-:W-:Y:S01]  /*24c0*/  IADD3 R3, P0, PT, -R68, R102, RZ ;  /* 0x0000006644037210 */ /* 0x000fe20007f1e1ff */
[----:B------:R-:W-:Y:S01]  /*24d0*/  IMAD.WIDE.U32 R28, R2, R24, R28 ;  /* 0x00000018021c7225 */ /* 0x000fe200078e001c */
[----:B------:R-:W-:Y:S02]  /*24e0*/  SHF.R.S32.HI R2, RZ, 0x1f, R68 ;  /* 0x0000001fff027819 */ /* 0x000fe40000011444 */
[----:B------:R-:W-:Y:S01]  /*24f0*/  IADD3 R25, PT, PT, R27, R5, RZ ;  /* 0x000000051b197210 */ /* 0x000fe20007ffe0ff */
[----:B------:R-:W-:Y:S01]  /*2500*/  IMAD.IADD R27, R29, 0x1, R0 ;  /* 0x000000011d1b7824 */ /* 0x000fe200078e0200 */
[----:B------:R-:W-:Y:S01]  /*2510*/  LOP3.LUT R0, R60, 0x3, RZ, 0xc0, !PT ;  /* 0x000000033c007812 */ /* 0x000fe200078ec0ff */
[----:B------:R-:W-:Y:S01]  /*2520*/  IMAD.X R5, RZ, RZ, ~R2, P0 ;  /* 0x000000ffff057224 */ /* 0x000fe200000e0e02 */
[----:B------:R-:W-:Y:S01]  /*2530*/  MOV R24, R26 ;  /* 0x0000001a00187202 */ /* 0x000fe20000000f00 */
[----:B------:R-:W-:Y:S01]  /*2540*/  IMAD R75, R102, R93, RZ ;  /* 0x0000005d664b7224 */ /* 0x000fe200078e02ff */
[----:B------:R-:W-:Y:S01]  /*2550*/  MOV R26, R28 ;  /* 0x0000001c001a7202 */ /* 0x000fe20000000f00 */
[----:B------:R-:W-:-:S02]  /*2560*/  IMAD R69, R5, R104, RZ ;  /* 0x0000006805457224 */ /* 0x000fc400078e02ff */
[----:B------:R-:W-:Y:S02]  /*2570*/  IMAD R2, R5, R22, RZ ;  /* 0x0000001605027224 */ /* 0x000fe400078e02ff */
[C---:B------:R-:W-:Y:S01]  /*2580*/  IMAD R4, R93.reuse, R4, RZ ;  /* 0x000000045d047224 */ /* 0x040fe200078e02ff */
[----:B------:R-:W-:Y:S01]  /*2590*/  SHF.L.U32 R93, R93, 0x5, RZ ;  /* 0x000000055d5d7819 */ /* 0x000fe200000006ff */
[C---:B------:R-:W-:Y:S01]  /*25a0*/  IMAD R5, R0.reuse, 0x4, R75 ;  /* 0x0000000400057824 */ /* 0x040fe200078e024b */
[----:B------:R-:W-:Y:S01]  /*25b0*/  LEA R75, R0, R75, 0x3 ;  /* 0x0000004b004b7211 */ /* 0x000fe200078e18ff */
[-C--:B------:R-:W-:Y:S01]  /*25c0*/  IMAD R15, R23, R3.reuse, R2 ;  /* 0x00000003170f7224 */ /* 0x080fe200078e0202 */
[----:B------:R-:W-:Y:S01]  /*25d0*/  SHF.R.S32.HI R0, RZ, 0x1f, R4 ;  /* 0x0000001fff007819 */ /* 0x000fe20000011404 */
[----:B------:R-:W-:Y:S01]  /*25e0*/  IMAD R69, R105, R3, R69 ;  /* 0x0000000369457224 */ /* 0x000fe200078e0245 */
[----:B------:R-:W-:Y:S01]  /*25f0*/  IADD3 R2, P2, PT, R4, R75, RZ ;  /* 0x0000004b04027210 */ /* 0x000fe20007f5e0ff */
[----:B------:R-:W-:Y:S01]  /*2600*/  IMAD.WIDE.U32 R24, R104, R3, R24 ;  /* 0x0000000368187225 */ /* 0x000fe200078e0018 */
[----:B------:R-:W-:-:S02]  /*2610*/  SHF.R.S32.HI R80, RZ, 0x1f, R93 ;  /* 0x0000001fff507819 */ /* 0x000fc4000001145d */
[----:B------:R-:W-:Y:S01]  /*2620*/  LEA.HI.X.SX32 R75, R75, R0, 0x1, P2 ;  /* 0x000000004b4b7211 */ /* 0x000fe200010f0eff */
[----:B------:R-:W-:Y:S01]  /*2630*/  IMAD.WIDE.U32 R22, R22, R3, R26 ;  /* 0x0000000316167225 */ /* 0x000fe200078e001a */
[----:B------:R-:W-:Y:S02]  /*2640*/  IADD3 R3, P3, PT, R4, R5, RZ ;  /* 0x0000000504037210 */ /* 0x000fe40007f7e0ff */
[----:B------:R-:W-:Y:S01]  /*2650*/  LEA R70, P1, R24, R20, 0x1 ;  /* 0x0000001418467211 */ /* 0x000fe200078208ff */
[----:B------:R-:W-:Y:S01]  /*2660*/  IMAD.IADD R69, R25, 0x1, R69 ;  /* 0x0000000119457824 */ /* 0x000fe200078e0245 */
[----:B------:R-:W-:Y:S01]  /*2670*/  LEA R14, P0, R22, R16, 0x1 ;  /* 0x00000010160e7211 */ /* 0x000fe200078008ff */
[----:B------:R-:W-:Y:S01]  /*2680*/  IMAD.SHL.U32 R74, R2, 0x2, RZ ;  /* 0x00000002024a7824 */ /* 0x000fe200078e00ff */
[----:B------:R-:W-:Y:S02]  /*2690*/  IADD3 R15, PT, PT, R23, R15, RZ ;  /* 0x0000000f170f7210 */ /* 0x000fe40007ffe0ff */
[----:B------:R-:W-:-:S02]  /*26a0*/  SHF.L.U32 R16, R3, 0x1, RZ ;  /* 0x0000000103107819 */ /* 0x000fc400000006ff */
[----:B------:R-:W-:Y:S02]  /*26b0*/  LEA.HI.X.SX32 R0, R5, R0, 0x1, P3 ;  /* 0x0000000005007211 */ /* 0x000fe400018f0eff */
        /* <DEDUP_REMOVED lines=12> */
.L_x_9817:
        /* <DEDUP_REMOVED lines=19> */
.L_x_9782:
[----:B------:R-:W-:Y:S05]  /*28b0*/  BSYNC.RECONVERGENT B0 ;  /* 0x0000000000007941 */ /* 0x000fea0003800200 */
.L_x_9781:
        /* <DEDUP_REMOVED lines=15> */
.L_x_9784:
[----:B------:R-:W-:Y:S05]  /*29b0*/  BSYNC.RECONVERGENT B0 ;  /* 0x0000000000007941 */ /* 0x000fea0003800200 */
.L_x_9783:
        /* <DEDUP_REMOVED lines=25> */
.L_x_9788:
[----:B------:R-:W-:Y:S05]  /*2b50*/  BSYNC.RECONVERGENT B0 ;  /* 0x0000000000007941 */ /* 0x000fea0003800200 */
.L_x_9787:
        /* <DEDUP_REMOVED lines=17> */
.L_x_9786:
        /* <DEDUP_REMOVED lines=62> */
.L_x_9794:
[----:B------:R-:W-:Y:S05]  /*3050*/  BSYNC.RECONVERGENT B0 ;  /* 0x0000000000007941 */ /* 0x000fea0003800200 */
.L_x_9793:
        /* <DEDUP_REMOVED lines=52> */
.L_x_9796:
[----:B------:R-:W-:Y:S05]  /*33a0*/  BSYNC.RECONVERGENT B0 ;  /* 0x0000000000007941 */ /* 0x000fea0003800200 */
.L_x_9795:
        /* <DEDUP_REMOVED lines=51> */
.L_x_9792:
[----:B------:R-:W-:Y:S05]  /*36e0*/  BSYNC.RECONVERGENT B1 ;  /* 0x0000000000017941 */ /* 0x000fea0003800200 */
.L_x_9791:
        /* <DEDUP_REMOVED lines=67> */
.L_x_9800:
[----:B------:R-:W-:Y:S05]  /*3b20*/  BSYNC.RECONVERGENT B0 ;  /* 0x0000000000007941 */ /* 0x000fea0003800200 */
.L_x_9799:
        /* <DEDUP_REMOVED lines=52> */
.L_x_9802:
[----:B------:R-:W-:Y:S05]  /*3e70*/  BSYNC.RECONVERGENT B0 ;  /* 0x0000000000007941 */ /* 0x000fea0003800200 */
.L_x_9801:
        /* <DEDUP_REMOVED lines=51> */
.L_x_9798:
[----:B------:R-:W-:Y:S05]  /*41b0*/  BSYNC.RECONVERGENT B1 ;  /* 0x0000000000017941 */ /* 0x000fea0003800200 */
.L_x_9797:
[----:B------:R-:W2:Y:S02]  /*41c0*/  LD.E R3, desc[UR4][R84.64+0xd0] ;  /* 0x0000d00454037980 */ /* 0x000ea4000c101900 */
[----:B--2---:R-:W-:Y:S05]  /*41d0*/  IMAD.U32 R3, R3, -0x20, RZ ;  /* 0xffffffe003037824 */ /* 0x004fea00078e00ff */
[C---:B------:R-:W-:Y:S02]  /*41e0*/  LEA R16, P1, R3.reuse, R16, 0x1 ;  /* 0x0000001003107211 */ /* 0x040fe400078208ff */
[C---:B------:R-:W-:Y:S02]  /*41f0*/  LEA R50, P0, R3.reuse, R50, 0x1 ;  /* 0x0000003203327211 */ /* 0x040fe400078008ff */
[C---:B------:R-:W-:Y:S02]  /*4200*/  LEA.HI.X.SX32 R17, R3.reuse, R17, 0x1, P1 ;  /* 0x0000001103117211 */ /* 0x040fe400008f0eff */
[----:B------:R-:W-:Y:S01]  /*4210*/  LEA.HI.X.SX32 R51, R3, R51, 0x1, P0 ;  /* 0x0000003303337211 */ /* 0x000fe200000f0eff */
[----:B------:R-:W-:Y:S05]  /*4220*/  BRA `(.L_x_9789) ;  /* 0x0000002400087947 */ /* 0x000fea0003800000 */
.L_x_9790:
        /* <DEDUP_REMOVED lines=99> */
.L_x_9806:
[----:B------:R-:W-:Y:S05]  /*4860*/  BSYNC.RECONVERGENT B0 ;  /* 0x0000000000007941 */ /* 0x000fea0003800200 */
.L_x_9805:
        /* <DEDUP_REMOVED lines=92> */
.L_x_9808:
[----:B------:R-:W-:Y:S05]  /*4e30*/  BSYNC.RECONVERGENT B0 ;  /* 0x0000000000007941 */ /* 0x000fea0003800200 */
.L_x_9807:
        /* <DEDUP_REMOVED lines=90> */
.L_x_9804:
[----:B------:R-:W-:Y:S05]  /*53e0*/  BSYNC.RECONVERGENT B1 ;  /* 0x0000000000017941 */ /* 0x000fea0003800200 */
.L_x_9803:
[----:B------:R-:W-:Y:S04]  /*53f0*/  BSSY.RECONVERGENT B1, `(.L_x_9809) ;  /* 0x000011f000017945 */ /* 0x000fe80003800200 */
[----:B------:R-:W-:Y:S05]  /*5400*/  @!P2 BRA `(.L_x_9810) ;  /* 0x000000100074a947 */ /* 0x000fea0003800000 */
[-C--:B-----5:R-:W-:Y:S01]  /*5410*/  ISETP.GE.AND P1, PT, R12, R57.reuse, PT ;  /* 0x000000390c00720c */ /* 0x0a0fe20003f26270 */
[----:B------:R-:W-:Y:S01]  /*5420*/  BSSY.RECONVERGENT B0, `(.L_x_9811) ;  /* 0x0000061000007945 */ /* 0x000fe20003800200 */
[----:B------:R-:W-:Y:S02]  /*5430*/  LEA R26, P0, R83, R14, 0x1 ;  /* 0x0000000e531a7211 */ /* 0x000fe400078008ff */
[-C--:B------:R-:W-:Y:S02]  /*5440*/  ISETP.GE.AND P3, PT, R10, R57.reuse, PT ;  /* 0x000000390a00720c */ /* 0x080fe40003f66270 */
[----:B------:R-:W-:Y:S02]  /*5450*/  ISETP.GE.AND P2, PT, R9, R57, PT ;  /* 0x000000390900720c */ /* 0x000fe40003f46270 */
[----:B------:R-:W-:Y:S05]  /*5460*/  LEA.HI.X R27, R83, R15, R81, 0x1, P0 ;  /* 0x0000000f531b7211 */ /* 0x000fea00000f0c51 */
[----:B------:R-:W-:Y:S06]  /*5470*/  @P1 BRA `(.L_x_9812) ;  /* 0x00000004006c1947 */ /* 0x000fec0003800000 */
        /* <DEDUP_REMOVED lines=91> */
.L_x_9812:
[----:B------:R-:W-:Y:S05]  /*5a30*/  BSYNC.RECONVERGENT B0 ;  /* 0x0000000000007941 */ /* 0x000fea0003800200 */
.L_x_9811:
[----:B------:R-:W-:Y:S04]  /*5a40*/  BSSY.RECONVERGENT B0, `(.L_x_9813) ;  /* 0x000005d000007945 */ /* 0x000fe80003800200 */
        /* <DEDUP_REMOVED lines=92> */
.L_x_9814:
[----:B------:R-:W-:Y:S05]  /*6010*/  BSYNC.RECONVERGENT B0 ;  /* 0x0000000000007941 */ /* 0x000fea0003800200 */
.L_x_9813:
        /* <DEDUP_REMOVED lines=92> */
.L_x_9810:
[----:B------:R-:W-:Y:S05]  /*65e0*/  BSYNC.RECONVERGENT B1 ;  /* 0x0000000000017941 */ /* 0x000fea0003800200 */
.L_x_9809:
[----:B------:R-:W3:Y:S02]  /*65f0*/  LD.E R3, desc[UR4][R84.64+0xd0] ;  /* 0x0000d00454037980 */ /* 0x000ee4000c101900 */
[----:B---3--:R-:W-:Y:S05]  /*6600*/  IMAD.U32 R3, R3, -0x20, RZ ;  /* 0xffffffe003037824 */ /* 0x008fea00078e00ff */
[C---:B------:R-:W-:Y:S02]  /*6610*/  LEA R74, P1, R3.reuse, R74, 0x1 ;  /* 0x0000004a034a7211 */ /* 0x040fe400078208ff */
[C---:B------:R-:W-:Y:S02]  /*6620*/  LEA R72, P0, R3.reuse, R72, 0x1 ;  /* 0x0000004803487211 */ /* 0x040fe400078008ff */
[C---:B------:R-:W-:Y:S02]  /*6630*/  LEA.HI.X.SX32 R75, R3.reuse, R75, 0x1, P1 ;  /* 0x0000004b034b7211 */ /* 0x040fe400008f0eff */
[----:B------:R-:W-:Y:S09]  /*6640*/  LEA.HI.X.SX32 R73, R3, R73, 0x1, P0 ;  /* 0x0000004903497211 */ /* 0x000ff200000f0eff */
.L_x_9789:
[----:B------:R-:W-:Y:S05]  /*6650*/  BSYNC.RECONVERGENT B2 ;  /* 0x0000000000027941 */ /* 0x000fea0003800200 */
.L_x_9785:
        /* <DEDUP_REMOVED lines=102> */
.L_x_9816:
[----:B------:R-:W-:Y:S05]  /*6cc0*/  BSYNC.RECONVERGENT B0 ;  /* 0x0000000000007941 */ /* 0x000fea0003800200 */
.L_x_9815:
[----:B------:R-:W-:Y:S11]  /*6cd0*/  ISETP.GT.AND P0, PT, R87, R64, PT ;  /* 0x000000405700720c */ /* 0x000ff60003f04270 */
[----:B------:R-:W-:Y:S02]  /*6ce0*/  @!UPT UIADD3 URZ, UPT, UPT, URZ, URZ, URZ ;  /* 0x000000fffffff290 */ /* 0x000fe4000fffe0ff */
[----:B------:R-:W-:Y:S05]  /*6cf0*/  @P0 BRA `(.L_x_9817) ;  /* 0xffffffb800a00947 */ /* 0x000fea000383ffff */
.L_x_9780:
        /* <DEDUP_REMOVED lines=29> */
.L_x_9822:
[----:B------:R2:W-:Y:S02]  /*6ed0*/  STS.128 [R65+0x2000], RZ ;  /* 0x002000ff41007388 */ /* 0x0005e40000000c00 */
.L_x_9821:
[----:B------:R-:W-:Y:S05]  /*6ee0*/  BSYNC.RECONVERGENT B0 ;  /* 0x0000000000007941 */ /* 0x000fea0003800200 */
.L_x_9820:
        /* <DEDUP_REMOVED lines=24> */
.L_x_9824:
[----:B------:R1:W-:Y:S01]  /*7070*/  STS.128 [R65+0x2800], RZ ;  /* 0x002800ff41007388 */ /* 0x0003e20000000c00 */
[----:B------:R-:W-:Y:S05]  /*7080*/  BRA `(.L_x_9823) ;  /* 0x0000003400bc7947 */ /* 0x000fea0003800000 */
.L_x_9819:
[----:B-----5:R-:W2:Y:S04]  /*7090*/  LD.E.64 R4, desc[UR4][R84.64+0xf0] ;  /* 0x0000f00454047980 */ /* 0x020ea8000c101b00 */
        /* <DEDUP_REMOVED lines=80> */
.L_x_9831:
[----:B------:R-:W-:Y:S05]  /*75a0*/  BSYNC.RECONVERGENT B0 ;  /* 0x0000000000007941 */ /* 0x000fea0003800200 */
.L_x_9830:
[----:B-----5:R-:W-:Y:S01]  /*75b0*/  IMAD.MOV.U32 R6, RZ, RZ, R18 ;  /* 0x000000ffff067224 */ /* 0x020fe200078e0012 */
[----:B------:R-:W-:Y:S01]  /*75c0*/  MOV R4, R16 ;  /* 0x0000001000047202 */ /* 0x000fe20000000f00 */
[----:B------:R-:W-:Y:S01]  /*75d0*/  IMAD.MOV.U32 R7, RZ, RZ, R19 ;  /* 0x000000ffff077224 */ /* 0x000fe200078e0013 */
[----:B------:R-:W-:Y:S02]  /*75e0*/  MOV R5, R17 ;  /* 0x0000001100057202 */ /* 0x000fe40000000f00 */
.L_x_9829:
[----:B------:R-:W-:Y:S05]  /*75f0*/  BSYNC.RECONVERGENT B1 ;  /* 0x0000000000017941 */ /* 0x000fea0003800200 */
.L_x_9828:
        /* <DEDUP_REMOVED lines=48> */
.L_x_9835:
[----:B------:R-:W-:Y:S05]  /*7900*/  BSYNC.RECONVERGENT B0 ;  /* 0x0000000000007941 */ /* 0x000fea0003800200 */
.L_x_9834:
[----:B-----5:R1:W-:Y:S02]  /*7910*/  STS.128 [R65+0x1000], R16 ;  /* 0x0010001041007388 */ /* 0x0203e40000000c00 */
.L_x_9833:
[----:B------:R-:W-:Y:S05]  /*7920*/  BSYNC.RECONVERGENT B1 ;  /* 0x0000000000017941 */ /* 0x000fea0003800200 */
.L_x_9832:
        /* <DEDUP_REMOVED lines=46> */
.L_x_9837:
[----:B------:R-:W-:Y:S05]  /*7c10*/  BSYNC.RECONVERGENT B0 ;  /* 0x0000000000007941 */ /* 0x000fea0003800200 */
.L_x_9836:
[----:B-----5:R1:W-:Y:S02]  /*7c20*/  STS.128 [R65+0x2000], R16 ;  /* 0x0020001041007388 */ /* 0x0203e40000000c00 */
.L_x_9827:
[----:B------:R-:W-:Y:S05]  /*7c30*/  BSYNC.RECONVERGENT B2 ;  /* 0x0000000000027941 */ /* 0x000fea0003800200 */
.L_x_9826:
        /* <DEDUP_REMOVED lines=52> */
.L_x_9841:
[----:B------:R-:W-:Y:S05]  /*7f80*/  BSYNC.RECONVERGENT B0 ;  /* 0x0000000000007941 */ /* 0x000fea0003800200 */
.L_x_9840:
[----:B-----5:R1:W-:Y:S02]  /*7f90*/  STS.128 [R65+0x800], R16 ;  /* 0x0008001041007388 */ /* 0x0203e40000000c00 */
.L_x_9839:
[----:B------:R-:W-:Y:S05]  /*7fa0*/  BSYNC.RECONVERGENT B1 ;  /* 0x0000000000017941 */ /* 0x000fea0003800200 */
.L_x_9838:
        /* <DEDUP_REMOVED lines=47> */
.L_x_9845:
[----:B------:R-:W-:Y:S05]  /*82a0*/  BSYNC.RECONVERGENT B0 ;  /* 0x0000000000007941 */ /* 0x000fea0003800200 */
.L_x_9844:
[----:B-----5:R1:W-:Y:S02]  /*82b0*/  STS.128 [R65+0x1800], R16 ;  /* 0x0018001041007388 */ /* 0x0203e40000000c00 */
.L_x_9843:
[----:B------:R-:W-:Y:S05]  /*82c0*/  BSYNC.RECONVERGENT B1 ;  /* 0x0000000000017941 */ /* 0x000fea0003800200 */
.L_x_9842:
        /* <DEDUP_REMOVED lines=47> */
.L_x_9847:
[----:B------:R-:W-:Y:S05]  /*85c0*/  BSYNC.RECONVERGENT B0 ;  /* 0x0000000000007941 */ /* 0x000fea0003800200 */
.L_x_9846:
[----:B-----5:R1:W-:Y:S01]  /*85d0*/  STS.128 [R65+0x2800], R16 ;  /* 0x0028001041007388 */ /* 0x0203e20000000c00 */
[----:B------:R-:W-:Y:S05]  /*85e0*/  BRA `(.L_x_9823) ;  /* 0x0000002000647947 */ /* 0x000fea0003800000 */
.L_x_9825:
        /* <DEDUP_REMOVED lines=93> */
.L_x_9853:
[----:B------:R-:W-:Y:S05]  /*8bc0*/  BSYNC.RECONVERGENT B0 ;  /* 0x0000000000007941 */ /* 0x000fea0003800200 */
.L_x_9852:
[----:B-----5:R-:W-:Y:S01]  /*8bd0*/  IMAD.MOV.U32 R6, RZ, RZ, R30 ;  /* 0x000000ffff067224 */ /* 0x020fe200078e001e */
[----:B------:R-:W-:Y:S01]  /*8be0*/  MOV R4, R28 ;  /* 0x0000001c00047202 */ /* 0x000fe20000000f00 */
[----:B------:R-:W-:Y:S01]  /*8bf0*/  IMAD.MOV.U32 R7, RZ, RZ, R31 ;  /* 0x000000ffff077224 */ /* 0x000fe200078e001f */
[----:B------:R-:W-:Y:S02]  /*8c00*/  MOV R5, R29 ;  /* 0x0000001d00057202 */ /* 0x000fe40000000f00 */
.L_x_9851:
[----:B------:R-:W-:Y:S05]  /*8c10*/  BSYNC.RECONVERGENT B1 ;  /* 0x0000000000017941 */ /* 0x000fea0003800200 */
.L_x_9850:
        /* <DEDUP_REMOVED lines=85> */
.L_x_9857:
[----:B------:R-:W-:Y:S05]  /*9170*/  BSYNC.RECONVERGENT B0 ;  /* 0x0000000000007941 */ /* 0x000fea0003800200 */
.L_x_9856:
[----:B-----5:R1:W-:Y:S02]  /*9180*/  STS.128 [R65+0x1000], R28 ;  /* 0x0010001c41007388 */ /* 0x0203e40000000c00 */
.L_x_9855:
[----:B------:R-:W-:Y:S05]  /*9190*/  BSYNC.RECONVERGENT B1 ;  /* 0x0000000000017941 */ /* 0x000fea0003800200 */
.L_x_9854:
        /* <DEDUP_REMOVED lines=83> */
.L_x_9859:
[----:B------:R-:W-:Y:S05]  /*96d0*/  BSYNC.RECONVERGENT B0 ;  /* 0x0000000000007941 */ /* 0x000fea0003800200 */
.L_x_9858:
[----:B-----5:R1:W-:Y:S02]  /*96e0*/  STS.128 [R65+0x2000], R28 ;  /* 0x0020001c41007388 */ /* 0x0203e40000000c00 */
.L_x_9849:
[----:B------:R-:W-:Y:S05]  /*96f0*/  BSYNC.RECONVERGENT B2 ;  /* 0x0000000000027941 */ /* 0x000fea0003800200 */
.L_x_9848:
        /* <DEDUP_REMOVED lines=89> */
.L_x_9863:
[----:B------:R-:W-:Y:S05]  /*9c90*/  BSYNC.RECONVERGENT B0 ;  /* 0x0000000000007941 */ /* 0x000fea0003800200 */
.L_x_9862:
[----:B-----5:R1:W-:Y:S02]  /*9ca0*/  STS.128 [R65+0x800], R28 ;  /* 0x0008001c41007388 */ /* 0x0203e40000000c00 */
.L_x_9861:
[----:B------:R-:W-:Y:S05]  /*9cb0*/  BSYNC.RECONVERGENT B1 ;  /* 0x0000000000017941 */ /* 0x000fea0003800200 */
.L_x_9860:
        /* <DEDUP_REMOVED lines=84> */
.L_x_9867:
[----:B------:R-:W-:Y:S05]  /*a200*/  BSYNC.RECONVERGENT B0 ;  /* 0x0000000000007941 */ /* 0x000fea0003800200 */
.L_x_9866:
[----:B-----5:R1:W-:Y:S02]  /*a210*/  STS.128 [R65+0x1800], R28 ;  /* 0x0018001c41007388 */ /* 0x0203e40000000c00 */
.L_x_9865:
[----:B------:R-:W-:Y:S05]  /*a220*/  BSYNC.RECONVERGENT B1 ;  /* 0x0000000000017941 */ /* 0x000fea0003800200 */
.L_x_9864:
        /* <DEDUP_REMOVED lines=83> */
.L_x_9869:
[----:B------:R-:W-:Y:S05]  /*a760*/  BSYNC.RECONVERGENT B0 ;  /* 0x0000000000007941 */ /* 0x000fea0003800200 */
.L_x_9868:
[----:B-----5:R1:W-:Y:S02]  /*a770*/  STS.128 [R65+0x2800], R28 ;  /* 0x0028001c41007388 */ /* 0x0203e40000000c00 */
.L_x_9823:
[----:B------:R-:W-:Y:S05]  /*a780*/  BSYNC.RECONVERGENT B3 ;  /* 0x0000000000037941 */ /* 0x000fea0003800200 */
.L_x_9818:
[----:B-1--4-:R-:W-:Y:S01]  /*a790*/  IADD3 R3, PT, PT, R90, -R63, RZ ;  /* 0x8000003f5a037210 */ /* 0x012fe20007ffe0ff */
[----:B------:R-:W-:Y:S03]  /*a7a0*/  BSSY.RECONVERGENT B0, `(.L_x_9870) ;  /* 0x000001b000007945 */ /* 0x000fe60003800200 */
[----:B------:R-:W-:-:S13]  /*a7b0*/  ISETP.GE.AND P4, PT, R102, R3, PT ;  /* 0x000000036600720c */ /* 0x000fda0003f86270 */
[----:B------:R-:W-:Y:S05]  /*a7c0*/  @P4 BRA `(.L_x_9871) ;  /* 0x0000000000604947 */ /* 0x000fea0003800000 */
[-C--:B-----5:R-:W-:Y:S02]  /*a7d0*/  ISETP.GE.AND P1, PT, R12, R147.reuse, PT ;  /* 0x000000930c00720c */ /* 0x0a0fe40003f26270 */
        /* <DEDUP_REMOVED lines=22> */
.L_x_9872:
[----:B------:R4:W-:Y:S02]  /*a940*/  STS.128 [R65+0x5000], RZ ;  /* 0x005000ff41007388 */ /* 0x0009e40000000c00 */
.L_x_9871:
[----:B------:R-:W-:Y:S05]  /*a950*/  BSYNC.RECONVERGENT B0 ;  /* 0x0000000000007941 */ /* 0x000fea0003800200 */
.L_x_9870:
        /* <DEDUP_REMOVED lines=23> */
.L_x_9874:
[----:B------:R-:W-:Y:S05]  /*aad0*/  BSYNC.RECONVERGENT B0 ;  /* 0x0000000000007941 */ /* 0x000fea0003800200 */
.L_x_9873:
[----:B-----5:R-:W2:Y:S04]  /*aae0*/  LD.E.64 R14, desc[UR4][R84.64+0x1c0] ;  /* 0x0001c004540e7980 */ /* 0x020ea8000c101b00 */
        /* <DEDUP_REMOVED lines=35> */
.L_x_9877:
[----:B------:R3:W-:Y:S01]  /*ad20*/  STS.128 [R65+0x8000], RZ ;  /* 0x008000ff41007388 */ /* 0x0007e20000000c00 */
[----:B------:R-:W-:Y:S05]  /*ad30*/  BRA `(.L_x_9878) ;  /* 0x00000000000c7947 */ /* 0x000fea0003800000 */
.L_x_9876:
[----:B------:R1:W-:Y:S04]  /*ad40*/  STS.128 [R65+0x6000], RZ ;  /* 0x006000ff41007388 */ /* 0x0003e80000000c00 */
[----:B------:R1:W-:Y:S04]  /*ad50*/  STS.128 [R65+0x7000], RZ ;  /* 0x007000ff41007388 */ /* 0x0003e80000000c00 */
[----:B------:R1:W-:Y:S02]  /*ad60*/  STS.128 [R65+0x8000], RZ ;  /* 0x008000ff41007388 */ /* 0x0003e40000000c00 */
.L_x_9878:
[----:B------:R-:W-:Y:S05]  /*ad70*/  BSYNC.RECONVERGENT B0 ;  /* 0x0000000000007941 */ /* 0x000fea0003800200 */
.L_x_9875:
        /* <DEDUP_REMOVED lines=27> */
.L_x_9881:
[----:B------:R1:W-:Y:S02]  /*af30*/  STS.128 [R65+0x8800], RZ ;  /* 0x008800ff41007388 */ /* 0x0003e40000000c00 */
.L_x_9880:
[----:B------:R-:W-:Y:S05]  /*af40*/  BSYNC.RECONVERGENT B0 ;  /* 0x0000000000007941 */ /* 0x000fea0003800200 */
.L_x_9879:
        /* <DEDUP_REMOVED lines=8> */
[----:B------:R-:W-:Y:S01]  /*afd0*/  BSSY.RECONVERGENT B1, `(.L_x_9882) ;  /* 0x00000d6000017945 */ /* 0x000fe20003800200 */
[----:B------:R-:W-:Y:S02]  /*afe0*/  LOP3.LUT R2, R2, 0x100, RZ, 0xc0, !PT ;  /* 0x0000010002027812 */ /* 0x000fe400078ec0ff */
[----:B------:R-:W-:-:S02]  /*aff0*/  LOP3.LUT R7, R11, 0xc0, RZ, 0xc0, !PT ;  /* 0x000000c00b077812 */ /* 0x000fc400078ec0ff */
[----:B------:R-:W-:Y:S02]  /*b000*/  LOP3.LUT R4, R128, 0x18, RZ, 0xc0, !PT ;  /* 0x0000001880047812 */ /* 0x000fe400078ec0ff */
        /* <DEDUP_REMOVED lines=8> */
[----:B------:R-:W-:Y:S01]  /*b090*/  ISETP.GT.AND P0, PT, R61, R140, PT ;  /* 0x0000008c3d00720c */ /* 0x000fe20003f04270 */
[--C-:B------:R-:W-:Y:S02]  /*b0a0*/  IMAD R14, R3, 0x2, R62.reuse ;  /* 0x00000002030e7824 */ /* 0x100fe400078e023e */
[----:B------:R-:W-:Y:S02]  /*b0b0*/  IMAD R62, R5, 0x2, R62 ;  /* 0x00000002053e7824 */ /* 0x000fe400078e023e */
[----:B------:R-:W-:Y:S01]  /*b0c0*/  IMAD.MOV.U32 R3, RZ, RZ, 0x20 ;  /* 0x00000020ff037424 */ /* 0x000fe200078e00ff */
[----:B------:R-:W-:Y:S04]  /*b0d0*/  LDSM.16.M88.4 R52, [R14+0x3000] ;  /* 0x003000000e34783b */ /* 0x000fe80000000200 */
[----:B------:R-:W1:Y:S01]  /*b0e0*/  LDSM.16.M88.4 R96, [R62] ;  /* 0x000000003e60783b */ /* 0x000e620000000200 */
[----:B------:R-:W-:-:S03]  /*b0f0*/  SEL R3, R3, 0xffffffe0, !P6 ;  /* 0xffffffe003037807 */ /* 0x000fc60007000000 */
[----:B------:R-:W5:Y:S02]  /*b100*/  LDSM.16.M88.4 R44, [R14+0x3400] ;  /* 0x003400000e2c783b */ /* 0x000f640000000200 */
[--C-:B------:R-:W-:Y:S02]  /*b110*/  IMAD.IADD R2, R14, 0x1, R3.reuse ;  /* 0x000000010e027824 */ /* 0x100fe400078e0203 */
[----:B------:R-:W2:Y:S01]  /*b120*/  LDSM.16.M88.4 R36, [R14+0x3800] ;  /* 0x003800000e24783b */ /* 0x000ea20000000200 */
[----:B------:R-:W-:-:S03]  /*b130*/  IMAD.IADD R3, R62, 0x1, R3 ;  /* 0x000000013e037824 */ /* 0x000fc600078e0203 */
[----:B------:R-:W3:Y:S04]  /*b140*/  LDSM.16.M88.4 R28, [R14+0x3c00] ;  /* 0x003c00000e1c783b */ /* 0x000ee80000000200 */
        /* <DEDUP_REMOVED lines=45> */
[----:B------:R-:W2:Y:S03]  /*b420*/  LDSM.16.M88.4 R28, [R3+0x2000] ;  /* 0x00200000031c783b */ /* 0x000ea60000000200 */
[C---:B---3--:R-:W-:Y:S08]  /*b430*/  HMMA.16816.F32 R56, R100.reuse, R20, R56 ;  /* 0x000000146438723c */ /* 0x048ff00000001838 */
[C---:B------:R-:W-:Y:S01]  /*b440*/  HMMA.16816.F32 R52, R100.reuse, R22, R52 ;  /* 0x000000166434723c */ /* 0x040fe20000001834 */
[----:B------:R-:W3:Y:S07]  /*b450*/  LDSM.16.M88.4 R20, [R2+0x5400] ;  /* 0x005400000214783b */ /* 0x000eee0000000200 */
[C---:B----4-:R-:W-:Y:S08]  /*b460*/  HMMA.16816.F32 R48, R100.reuse, R16, R48 ;  /* 0x000000106430723c */ /* 0x050ff00000001830 */
        /* <DEDUP_REMOVED lines=8> */
[C---:B------:R-:W-:Y:S08]  /*b4f0*/  HMMA.16816.F32 R56, R92.reuse, R80, R56 ;  /* 0x000000505c38723c */ /* 0x040ff00000001838 */
[C---:B------:R-:W-:Y:S08]  /*b500*/  HMMA.16816.F32 R52, R92.reuse, R82, R52 ;  /* 0x000000525c34723c */ /* 0x040ff00000001834 */
[C---:B-1----:R-:W-:Y:S08]  /*b510*/  HMMA.16816.F32 R48, R92.reuse, R76, R48 ;  /* 0x0000004c5c30723c */ /* 0x042ff00000001830 */
[C---:B------:R-:W-:Y:S08]  /*b520*/  HMMA.16816.F32 R44, R92.reuse, R78, R44 ;  /* 0x0000004e5c2c723c */ /* 0x040ff0000000182c */
[C---:B------:R-:W-:Y:S08]  /*b530*/  HMMA.16816.F32 R40, R92.reuse, R72, R40 ;  /* 0x000000485c28723c */ /* 0x040ff00000001828 */
[C---:B------:R-:W-:Y:S08]  /*b540*/  HMMA.16816.F32 R36, R92.reuse, R74, R36 ;  /* 0x0000004a5c24723c */ /* 0x040ff00000001824 */
[C---:B-----5:R-:W-:Y:S08]  /*b550*/  HMMA.16816.F32 R32, R92.reuse, R68, R32 ;  /* 0x000000445c20723c */ /* 0x060ff00000001820 */
[----:B------:R-:W-:Y:S08]  /*b560*/  HMMA.16816.F32 R96, R92, R70, R96 ;  /* 0x000000465c60723c */ /* 0x000ff00000001860 */
[C---:B--2---:R-:W-:Y:S08]  /*b570*/  HMMA.16816.F32 R56, R28.reuse, R24, R56 ;  /* 0x000000181c38723c */ /* 0x044ff00000001838 */
[C---:B------:R-:W-:Y:S08]  /*b580*/  HMMA.16816.F32 R52, R28.reuse, R26, R52 ;  /* 0x0000001a1c34723c */ /* 0x040ff00000001834 */
[C---:B---3--:R-:W-:Y:S08]  /*b590*/  HMMA.16816.F32 R48, R28.reuse, R20, R48 ;  /* 0x000000141c30723c */ /* 0x048ff00000001830 */
[C---:B------:R-:W-:Y:S08]  /*b5a0*/  HMMA.16816.F32 R44, R28.reuse, R22, R44 ;  /* 0x000000161c2c723c */ /* 0x040ff0000000182c */
[C---:B----4-:R-:W-:Y:S08]  /*b5b0*/  HMMA.16816.F32 R40, R28.reuse, R16, R40 ;  /* 0x000000101c28723c */ /* 0x050ff00000001828 */
        /* <DEDUP_REMOVED lines=18> */
.L_x_9885:
        /* <DEDUP_REMOVED lines=60> */
.L_x_9886:
[----:B------:R-:W-:Y:S05]  /*baa0*/  BSYNC.RECONVERGENT B0 ;  /* 0x0000000000007941 */ /* 0x000fea0003800200 */
.L_x_9884:
        /* <DEDUP_REMOVED lines=40> */
.L_x_9883:
[----:B------:R-:W-:Y:S05]  /*bd30*/  BSYNC.RECONVERGENT B1 ;  /* 0x0000000000017941 */ /* 0x000fea0003800200 */
.L_x_9882:
[----:B------:R-:W3:Y:S01]  /*bd40*/  LD.E R104, desc[UR4][R84.64+0xdc] ;  /* 0x0000dc0454687980 */ /* 0x000ee2000c101900 */
[----:B------:R-:W2:Y:S01]  /*bd50*/  S2R R131, SR_TID.X ;  /* 0x0000000000837919 */ /* 0x000ea20000002100 */
[----:B------:R-:W-:Y:S01]  /*bd60*/  VIADD R159, R89, 0xffffffff ;  /* 0xffffffff599f7836 */ /* 0x000fe20000000000 */
[----:B--2---:R-:W-:Y:S01]  /*bd70*/  SHF.R.U32.HI R2, RZ, 0x2, R131 ;  /* 0x00000002ff027819 */ /* 0x004fe20000011683 */
[----:B------:R-:W-:-:S03]  /*bd80*/  IMAD.SHL.U32 R3, R131, 0x2, RZ ;  /* 0x0000000283037824 */ /* 0x000fc600078e00ff */
[----:B------:R-:W-:Y:S02]  /*bd90*/  LOP3.LUT R2, R2, 0x7, RZ, 0xc0, !PT ;  /* 0x0000000702027812 */ /* 0x000fe400078ec0ff */
[----:B------:R-:W-:Y:S02]  /*bda0*/  LOP3.LUT R3, R3, 0x6, RZ, 0xc0, !PT ;  /* 0x0000000603037812 */ /* 0x000fe400078ec0ff */
[----:B------:R-:W-:-:S03]  /*bdb0*/  LOP3.LUT R4, R2, 0x1f0, R129, 0xf8, !PT ;  /* 0x000001f002047812 */ /* 0x000fc600078ef881 */
[----:B------:R-:W-:Y:S02]  /*bdc0*/  IMAD R10, R159, 0x40, R3 ;  /* 0x000000409f0a7824 */ /* 0x000fe400078e0203 */
[----:B------:R-:W-:Y:S02]  /*bdd0*/  IMAD R9, R145, 0x40, R4 ;  /* 0x0000004091097824 */ /* 0x000fe400078e0204 */
[----:B------:R-:W-:-:S03]  /*bde0*/  VIADD R7, R10, 0x8 ;  /* 0x000000080a077836 */ /* 0x000fc60000000000 */
[----:B------:R-:W-:-:S05]  /*bdf0*/  IADD3 R9, PT, PT, R90, R9, -R146 ;  /* 0x000000095a097210 */ /* 0x000fca0007ffe892 */
[----:B------:R-:W-:-:S05]  /*be00*/  IMAD.IADD R5, R9, 0x1, -R7 ;  /* 0x0000000109057824 */ /* 0x000fca00078e0a07 */
[----:B------:R-:W-:Y:S01]  /*be10*/  IABS R5, R5 ;  /* 0x0000000500057213 */ /* 0x000fe20000000000 */
[----:B------:R-:W-:-:S03]  /*be20*/  VIADD R24, R10, 0x20 ;  /* 0x000000200a187836 */ /* 0x000fc60000000000 */
[----:B------:R-:W-:-:S05]  /*be30*/  I2FP.F32.S32 R5, R5 ;  /* 0x0000000500057245 */ /* 0x000fca0000201400 */
[----:B------:R-:W-:Y:S01]  /*be40*/  FFMA.FTZ R30, -R0, R5, R52 ;  /* 0x00000005001e7223 */ /* 0x000fe20000010134 */
[----:B------:R-:W-:-:S05]  /*be50*/  IMAD.IADD R5, R9, 0x1, -R24 ;  /* 0x0000000109057824 */ /* 0x000fca00078e0a18 */
[----:B------:R-:W-:Y:S01]  /*be60*/  IABS R5, R5 ;  /* 0x0000000500057213 */ /* 0x000fe20000000000 */
[----:B------:R-:W-:-:S03]  /*be70*/  VIADD R28, R10, 0x18 ;  /* 0x000000180a1c7836 */ /* 0x000fc60000000000 */
[----:B------:R-:W-:Y:S01]  /*be80*/  I2FP.F32.S32 R5, R5 ;  /* 0x0000000500057245 */ /* 0x000fe20000201400 */
[----:B------:R-:W-:Y:S01]  /*be90*/  VIADD R6, R10, 0x9 ;  /* 0x000000090a067836 */ /* 0x000fe20000000000 */
[-C--:B------:R-:W-:Y:S01]  /*bea0*/  ISETP.GE.AND P1, PT, R7, R90.reuse, PT ;  /* 0x0000005a0700720c */ /* 0x080fe20003f26270 */
[C---:B------:R-:W-:Y:S02]  /*beb0*/  VIADD R13, R9.reuse, 0x8 ;  /* 0x00000008090d7836 */ /* 0x040fe40000000000 */
[C---:B------:R-:W-:Y:S02]  /*bec0*/  IMAD.IADD R7, R9.reuse, 0x1, -R28 ;  /* 0x0000000109077824 */ /* 0x040fe400078e0a1c */
[----:B------:R-:W-:Y:S01]  /*bed0*/  FFMA.FTZ R132, -R0, R5, R40 ;  /* 0x0000000500847223 */ /* 0x000fe20000010128 */
[----:B------:R-:W-:Y:S01]  /*bee0*/  VIADD R4, R10, 0x10 ;  /* 0x000000100a047836 */ /* 0x000fe20000000000 */
[----:B------:R-:W-:Y:S01]  /*bef0*/  ISETP.GE.AND P0, PT, R6, R90, PT ;  /* 0x0000005a0600720c */ /* 0x000fe20003f06270 */
[----:B------:R-:W-:-:S02]  /*bf00*/  IMAD.IADD R5, R9, 0x1, -R10 ;  /* 0x0000000109057824 */ /* 0x000fc400078e0a0a */
[--C-:B------:R-:W-:Y:S02]  /*bf10*/  IMAD.IADD R22, R9, 0x1, -R6.reuse ;  /* 0x0000000109167824 */ /* 0x100fe400078e0a06 */
[----:B------:R-:W-:Y:S01]  /*bf20*/  IMAD.IADD R6, R13, 0x1, -R6 ;  /* 0x000000010d067824 */ /* 0x000fe200078e0a06 */
[----:B------:R-:W-:Y:S01]  /*bf30*/  IABS R7, R7 ;  /* 0x0000000700077213 */ /* 0x000fe20000000000 */
[--C-:B------:R-:W-:Y:S01]  /*bf40*/  IMAD.IADD R15, R9, 0x1, -R4.reuse ;  /* 0x00000001090f7824 */ /* 0x100fe200078e0a04 */
[----:B------:R-:W-:Y:S01]  /*bf50*/  ISETP.GE.AND P5, PT, R4, R90, PT ;  /* 0x0000005a0400720c */ /* 0x000fe20003fa6270 */
[----:B------:R-:W-:Y:S01]  /*bf60*/  IMAD.IADD R4, R13, 0x1, -R4 ;  /* 0x000000010d047824 */ /* 0x000fe200078e0a04 */
[----:B------:R-:W-:Y:S02]  /*bf70*/  IABS R5, R5 ;  /* 0x0000000500057213 */ /* 0x000fe40000000000 */
[----:B------:R-:W-:Y:S02]  /*bf80*/  IABS R22, R22 ;  /* 0x0000001600167213 */ /* 0x000fe40000000000 */
[----:B------:R-:W-:Y:S01]  /*bf90*/  IABS R6, R6 ;  /* 0x0000000600067213 */ /* 0x000fe20000000000 */
[C---:B------:R-:W-:Y:S01]  /*bfa0*/  VIADD R20, R10.reuse, 0x1 ;  /* 0x000000010a147836 */ /* 0x040fe20000000000 */
[----:B------:R-:W-:Y:S01]  /*bfb0*/  I2FP.F32.S32 R7, R7 ;  /* 0x0000000700077245 */ /* 0x000fe20000201400 */
[----:B------:R-:W-:Y:S01]  /*bfc0*/  VIADD R18, R10, 0x21 ;  /* 0x000000210a127836 */ /* 0x000fe20000000000 */
[----:B------:R-:W-:-:S02]  /*bfd0*/  I2FP.F32.S32 R5, R5 ;  /* 0x0000000500057245 */ /* 0x000fc40000201400 */
[----:B------:R-:W-:Y:S02]  /*bfe0*/  I2FP.F32.S32 R22, R22 ;  /* 0x0000001600167245 */ /* 0x000fe40000201400 */
[----:B------:R-:W-:Y:S02]  /*bff0*/  IABS R4, R4 ;  /* 0x0000000400047213 */ /* 0x000fe40000000000 */
[----:B------:R-:W-:Y:S01]  /*c000*/  I2FP.F32.S32 R6, R6 ;  /* 0x0000000600067245 */ /* 0x000fe20000201400 */
[----:B------:R-:W-:Y:S01]  /*c010*/  FFMA.FTZ R14, -R0, R7, R44 ;  /* 0x00000007000e7223 */ /* 0x000fe2000001012c */
[C---:B------:R-:W-:Y:S01]  /*c020*/  IMAD.IADD R12, R9.reuse, 0x1, -R20 ;  /* 0x00000001090c7824 */ /* 0x040fe200078e0a14 */
[----:B------:R-:W-:Y:S01]  /*c030*/  ISETP.GE.AND P2, PT, R20, R90, PT ;  /* 0x0000005a1400720c */ /* 0x000fe20003f46270 */
[----:B------:R-:W-:Y:S02]  /*c040*/  IMAD.IADD R52, R9, 0x1, -R18 ;  /* 0x0000000109347824 */ /* 0x000fe400078e0a12 */
[----:B------:R-:W-:Y:S01]  /*c050*/  FFMA.FTZ R56, -R0, R5, R56 ;  /* 0x0000000500387223 */ /* 0x000fe20000010138 */
[----:B------:R-:W-:-:S02]  /*c060*/  IMAD.IADD R7, R13, 0x1, -R10 ;  /* 0x000000010d077824 */ /* 0x000fc400078e0a0a */
[C---:B------:R-:W-:Y:S01]  /*c070*/  FFMA.FTZ R54, -R0.reuse, R5, R54 ;  /* 0x0000000500367223 */ /* 0x040fe20000010136 */
[----:B------:R-:W-:Y:S01]  /*c080*/  IABS R15, R15 ;  /* 0x0000000f000f7213 */ /* 0x000fe20000000000 */
[C---:B------:R-:W-:Y:S01]  /*c090*/  IMAD.IADD R20, R13.reuse, 0x1, -R20 ;  /* 0x000000010d147824 */ /* 0x040fe200078e0a14 */
[----:B------:R-:W-:Y:S01]  /*c0a0*/  I2FP.F32.S32 R5, R4 ;  /* 0x0000000400057245 */ /* 0x000fe20000201400 */
[C---:B------:R-:W-:Y:S01]  /*c0b0*/  FFMA.FTZ R22, -R0.reuse, R22, R53 ;  /* 0x0000001600167223 */ /* 0x040fe20000010135 */
[----:B------:R-:W-:Y:S01]  /*c0c0*/  FFMA.FTZ R4, -R0, R6, R55 ;  /* 0x0000000600047223 */ /* 0x000fe20000010137 */
[----:B------:R-:W-:Y:S01]  /*c0d0*/  I2FP.F32.S32 R15, R15 ;  /* 0x0000000f000f7245 */ /* 0x000fe20000201400 */
[----:B------:R-:W-:Y:S01]  /*c0e0*/  IMAD.IADD R17, R13, 0x1, -R28 ;  /* 0x000000010d117824 */ /* 0x000fe200078e0a1c */
[----:B------:R-:W-:Y:S02]  /*c0f0*/  IABS R52, R52 ;  /* 0x0000003400347213 */ /* 0x000fe40000000000 */
[----:B------:R-:W-:-:S02]  /*c100*/  IABS R7, R7 ;  /* 0x0000000700077213 */ /* 0x000fc40000000000 */
[----:B------:R-:W-:Y:S02]  /*c110*/  IABS R12, R12 ;  /* 0x0000000c000c7213 */ /* 0x000fe40000000000 */
[----:B------:R-:W-:Y:S01]  /*c120*/  IABS R20, R20 ;  /* 0x0000001400147213 */ /* 0x000fe20000000000 */
[C---:B------:R-:W-:Y:S01]  /*c130*/  IMAD.IADD R19, R13.reuse, 0x1, -R24 ;  /* 0x000000010d137824 */ /* 0x040fe200078e0a18 */
[----:B------:R-:W-:Y:S02]  /*c140*/  FSEL R22, R22, -INF , !P0 ;  /* 0xff80000016167808 */ /* 0x000fe40004000000 */
[----:B------:R-:W-:Y:S02]  /*c150*/  FSEL R4, R4, -INF , !P0 ;  /* 0xff80000004047808 */ /* 0x000fe40004000000 */
[----:B------:R-:W-:Y:S01]  /*c160*/  ISETP.GE.AND P0, PT, R18, R90, PT ;  /* 0x0000005a1200720c */ /* 0x000fe20003f06270 */
[----:B------:R-:W-:Y:S01]  /*c170*/  IMAD.IADD R18, R13, 0x1, -R18 ;  /* 0x000000010d127824 */ /* 0x000fe200078e0a12 */
[----:B------:R-:W-:Y:S01]  /*c180*/  I2FP.F32.S32 R52, R52 ;  /* 0x0000003400347245 */ /* 0x000fe20000201400 */
[----:B------:R-:W-:Y:S01]  /*c190*/  FFMA.FTZ R15, -R0, R15, R48 ;  /* 0x0000000f000f7223 */ /* 0x000fe20000010130 */
[----:B------:R-:W-:Y:S01]  /*c1a0*/  I2FP.F32.S32 R7, R7 ;  /* 0x0000000700077245 */ /* 0x000fe20000201400 */
[----:B------:R-:W-:Y:S01]  /*c1b0*/  VIADD R48, R10, 0x11 ;  /* 0x000000110a307836 */ /* 0x000fe20000000000 */
[----:B------:R-:W-:-:S02]  /*c1c0*/  I2FP.F32.S32 R12, R12 ;  /* 0x0000000c000c7245 */ /* 0x000fc40000201400 */
[----:B------:R-:W-:Y:S02]  /*c1d0*/  I2FP.F32.S32 R20, R20 ;  /* 0x0000001400147245 */ /* 0x000fe40000201400 */
[----:B------:R-:W-:Y:S01]  /*c1e0*/  IABS R17, R17 ;  /* 0x0000001100117213 */ /* 0x000fe20000000000 */
[C---:B------:R-:W-:Y:S01]  /*c1f0*/  FFMA.FTZ R41, -R0.reuse, R52, R41 ;  /* 0x0000003400297223 */ /* 0x040fe20000010129 */
[----:B------:R-:W-:Y:S01]  /*c200*/  IABS R19, R19 ;  /* 0x0000001300137213 */ /* 0x000fe20000000000 */
[C---:B------:R-:W-:Y:S01]  /*c210*/  FFMA.FTZ R58, -R0.reuse, R7, R58 ;  /* 0x00000007003a7223 */ /* 0x040fe2000001013a */
[----:B------:R-:W-:Y:S01]  /*c220*/  IABS R18, R18 ;  /* 0x0000001200127213 */ /* 0x000fe20000000000 */
[C---:B------:R-:W-:Y:S01]  /*c230*/  FFMA.FTZ R57, -R0.reuse, R12, R57 ;  /* 0x0000000c00397223 */ /* 0x040fe20000010139 */
[----:B------:R-:W-:Y:S01]  /*c240*/  I2FP.F32.S32 R17, R17 ;  /* 0x0000001100117245 */ /* 0x000fe20000201400 */
[----:B------:R-:W-:Y:S01]  /*c250*/  FFMA.FTZ R20, -R0, R20, R59 ;  /* 0x0000001400147223 */ /* 0x000fe2000001013b */
[CC--:B------:R-:W-:Y:S01]  /*c260*/  ISETP.GE.AND P3, PT, R10.reuse, R90.reuse, PT ;  /* 0x0000005a0a00720c */ /* 0x0c0fe20003f66270 */
[----:B------:R-:W-:Y:S01]  /*c270*/  VIADD R52, R10, 0x28 ;  /* 0x000000280a347836 */ /* 0x000fe20000000000 */
[----:B------:R-:W-:Y:S01]  /*c280*/  ISETP.GE.AND P4, PT, R48, R90, PT ;  /* 0x0000005a3000720c */ /* 0x000fe20003f86270 */
[----:B------:R-:W-:Y:S01]  /*c290*/  VIADD R26, R10, 0x19 ;  /* 0x000000190a1a7836 */ /* 0x000fe20000000000 */
[----:B------:R-:W-:Y:S01]  /*c2a0*/  I2FP.F32.S32 R19, R19 ;  /* 0x0000001300137245 */ /* 0x000fe20000201400 */
[----:B------:R-:W-:-:S02]  /*c2b0*/  IMAD.IADD R16, R9, 0x1, -R48 ;  /* 0x0000000109107824 */ /* 0x000fc400078e0a30 */
[C---:B------:R-:W-:Y:S01]  /*c2c0*/  FFMA.FTZ R50, -R0.reuse, R5, R50 ;  /* 0x0000000500327223 */ /* 0x040fe20000010132 */
[----:B------:R-:W-:Y:S01]  /*c2d0*/  IMAD.IADD R48, R13, 0x1, -R48 ;  /* 0x000000010d307824 */ /* 0x000fe200078e0a30 */
[----:B------:R-:W-:Y:S01]  /*c2e0*/  I2FP.F32.S32 R18, R18 ;  /* 0x0000001200127245 */ /* 0x000fe20000201400 */
[----:B------:R-:W-:Y:S01]  /*c2f0*/  FFMA.FTZ R17, -R0, R17, R46 ;  /* 0x0000001100117223 */ /* 0x000fe2000001012e */
[----:B------:R-:W-:Y:S01]  /*c300*/  FSEL R7, R56, -INF , !P3 ;  /* 0xff80000038077808 */ /* 0x000fe20005800000 */
[C---:B------:R-:W-:Y:S01]  /*c310*/  IMAD.IADD R23, R9.reuse, 0x1, -R52 ;  /* 0x0000000109177824 */ /* 0x040fe200078e0a34 */
[----:B------:R-:W-:Y:S01]  /*c320*/  FSEL R5, R58, -INF , !P3 ;  /* 0xff8000003a057808 */ /* 0x000fe20005800000 */
[--C-:B------:R-:W-:Y:S01]  /*c330*/  IMAD.IADD R12, R9, 0x1, -R26.reuse ;  /* 0x00000001090c7824 */ /* 0x100fe200078e0a1a */
[-C--:B------:R-:W-:Y:S01]  /*c340*/  ISETP.GE.AND P3, PT, R28, R90.reuse, PT ;  /* 0x0000005a1c00720c */ /* 0x080fe20003f66270 */
[----:B------:R-:W-:Y:S01]  /*c350*/  IMAD.IADD R21, R13, 0x1, -R26 ;  /* 0x000000010d157824 */ /* 0x000fe200078e0a1a */
[----:B------:R-:W-:Y:S01]  /*c360*/  FSEL R40, R57, -INF , !P2 ;  /* 0xff80000039287808 */ /* 0x000fe20005000000 */
[----:B------:R-:W-:Y:S01]  /*c370*/  VIADD R44, R10, 0x31 ;  /* 0x000000310a2c7836 */ /* 0x000fe20000000000 */
[----:B------:R-:W-:Y:S01]  /*c380*/  FSEL R20, R20, -INF , !P2 ;  /* 0xff80000014147808 */ /* 0x000fe20005000000 */
[----:B------:R-:W-:Y:S01]  /*c390*/  FFMA.FTZ R118, -R0, R19, R42 ;  /* 0x0000001300767223 */ /* 0x000fe2000001012a */
[----:B------:R-:W-:Y:S01]  /*c3a0*/  ISETP.GE.AND P2, PT, R26, R90, PT ;  /* 0x0000005a1a00720c */ /* 0x000fe20003f46270 */
[----:B------:R-:W-:Y:S01]  /*c3b0*/  VIADD R46, R10, 0x30 ;  /* 0x000000300a2e7836 */ /* 0x000fe20000000000 */
[----:B------:R-:W-:Y:S01]  /*c3c0*/  FSEL R6, R54, -INF , !P1 ;  /* 0xff80000036067808 */ /* 0x000fe20004800000 */
[----:B------:R-:W-:Y:S01]  /*c3d0*/  FFMA.FTZ R43, -R0, R18, R43 ;  /* 0x00000012002b7223 */ /* 0x000fe2000001012b */
[----:B------:R-:W-:Y:S01]  /*c3e0*/  IABS R26, R48 ;  /* 0x00000030001a7213 */ /* 0x000fe20000000000 */
[C---:B------:R-:W-:Y:S01]  /*c3f0*/  VIADD R48, R10.reuse, 0x29 ;  /* 0x000000290a307836 */ /* 0x040fe20000000000 */
[----:B------:R-:W-:Y:S01]  /*c400*/  FSEL R18, R15, -INF , !P5 ;  /* 0xff8000000f127808 */ /* 0x000fe20006800000 */
[----:B------:R-:W-:Y:S01]  /*c410*/  VIADD R42, R10, 0x38 ;  /* 0x000000380a2a7836 */ /* 0x000fe20000000000 */
[----:B------:R-:W-:Y:S01]  /*c420*/  FSEL R28, R50, -INF , !P5 ;  /* 0xff800000321c7808 */ /* 0x000fe20006800000 */
[----:B------:R-:W-:Y:S01]  /*c430*/  VIADD R54, R10, 0x39 ;  /* 0x000000390a367836 */ /* 0x000fe20000000000 */
[----:B------:R-:W-:Y:S01]  /*c440*/  FSEL R10, R17, -INF , !P3 ;  /* 0xff800000110a7808 */ /* 0x000fe20005800000 */
[C---:B------:R-:W-:Y:S01]  /*c450*/  IMAD.IADD R17, R9.reuse, 0x1, -R44 ;  /* 0x0000000109117824 */ /* 0x040fe200078e0a2c */
[----:B------:R-:W-:Y:S01]  /*c460*/  IABS R23, R23 ;  /* 0x0000001700177213 */ /* 0x000fe20000000000 */
[----:B------:R-:W-:Y:S01]  /*c470*/  IMAD.IADD R19, R9, 0x1, -R46 ;  /* 0x0000000109137824 */ /* 0x000fe200078e0a2e */
[----:B------:R-:W-:Y:S01]  /*c480*/  ISETP.GE.AND P5, PT, R52, R90, PT ;  /* 0x0000005a3400720c */ /* 0x000fe20003fa6270 */
[----:B------:R-:W-:Y:S01]  /*c490*/  IMAD.IADD R52, R13, 0x1, -R52 ;  /* 0x000000010d347824 */ /* 0x000fe200078e0a34 */
[----:B------:R-:W-:-:S02]  /*c4a0*/  IABS R16, R16 ;  /* 0x0000001000107213 */ /* 0x000fc40000000000 */
[----:B------:R-:W-:Y:S01]  /*c4b0*/  I2FP.F32.S32 R23, R23 ;  /* 0x0000001700177245 */ /* 0x000fe20000201400 */
[----:B------:R-:W-:Y:S01]  /*c4c0*/  IMAD.IADD R15, R9, 0x1, -R42 ;  /* 0x00000001090f7824 */ /* 0x000fe200078e0a2a */
[----:B------:R-:W-:Y:S02]  /*c4d0*/  FSEL R30, R30, -INF , !P1 ;  /* 0xff8000001e1e7808 */ /* 0x000fe40004800000 */
[----:B------:R-:W-:Y:S02]  /*c4e0*/  ISETP.GE.AND P1, PT, R24, R90, PT ;  /* 0x0000005a1800720c */ /* 0x000fe40003f26270 */
[----:B------:R-:W-:Y:S02]  /*c4f0*/  IABS R17, R17 ;  /* 0x0000001100117213 */ /* 0x000fe40000000000 */
[----:B------:R-:W-:Y:S02]  /*c500*/  IABS R12, R12 ;  /* 0x0000000c000c7213 */ /* 0x000fe40000000000 */
[----:B------:R-:W-:-:S02]  /*c510*/  I2FP.F32.S32 R16, R16 ;  /* 0x0000001000107245 */ /* 0x000fc40000201400 */
[----:B------:R-:W-:Y:S02]  /*c520*/  IABS R24, R21 ;  /* 0x0000001500187213 */ /* 0x000fe40000000000 */
[----:B------:R-:W-:Y:S02]  /*c530*/  I2FP.F32.S32 R26, R26 ;  /* 0x0000001a001a7245 */ /* 0x000fe40000201400 */
[----:B------:R-:W-:Y:S02]  /*c540*/  IABS R19, R19 ;  /* 0x0000001300137213 */ /* 0x000fe40000000000 */
[----:B------:R-:W-:Y:S01]  /*c550*/  IABS R52, R52 ;  /* 0x0000003400347213 */ /* 0x000fe20000000000 */
[C---:B------:R-:W-:Y:S01]  /*c560*/  FFMA.FTZ R23, -R0.reuse, R23, R36 ;  /* 0x0000001700177223 */ /* 0x040fe20000010124 */
[C---:B------:R-:W-:Y:S01]  /*c570*/  IMAD.IADD R21, R9.reuse, 0x1, -R48 ;  /* 0x0000000109157824 */ /* 0x040fe200078e0a30 */
[----:B------:R-:W-:Y:S01]  /*c580*/  I2FP.F32.S32 R36, R17 ;  /* 0x0000001100247245 */ /* 0x000fe20000201400 */
[----:B------:R-:W-:Y:S01]  /*c590*/  IMAD.IADD R9, R9, 0x1, -R54 ;  /* 0x0000000109097824 */ /* 0x000fe200078e0a36 */
[----:B------:R-:W-:Y:S01]  /*c5a0*/  I2FP.F32.S32 R12, R12 ;  /* 0x0000000c000c7245 */ /* 0x000fe20000201400 */
[C---:B------:R-:W-:Y:S01]  /*c5b0*/  FFMA.FTZ R16, -R0.reuse, R16, R49 ;  /* 0x0000001000107223 */ /* 0x040fe20000010131 */
[----:B------:R-:W-:Y:S01]  /*c5c0*/  I2FP.F32.S32 R24, R24 ;  /* 0x0000001800187245 */ /* 0x000fe20000201400 */
[----:B------:R-:W-:Y:S01]  /*c5d0*/  FFMA.FTZ R26, -R0, R26, R51 ;  /* 0x0000001a001a7223 */ /* 0x000fe20000010133 */
[----:B------:R-:W-:-:S02]  /*c5e0*/  IABS R15, R15 ;  /* 0x0000000f000f7213 */ /* 0x000fc40000000000 */
[----:B------:R-:W-:Y:S02]  /*c5f0*/  I2FP.F32.S32 R19, R19 ;  /* 0x0000001300137245 */ /* 0x000fe40000201400 */
[----:B------:R-:W-:Y:S01]  /*c600*/  I2FP.F32.S32 R17, R52 ;  /* 0x0000003400117245 */ /* 0x000fe20000201400 */
[----:B------:R-:W-:Y:S01]  /*c610*/  FFMA.FTZ R12, -R0, R12, R45 ;  /* 0x0000000c000c7223 */ /* 0x000fe2000001012d */
[----:B------:R-:W-:Y:S01]  /*c620*/  FSEL R14, R14, -INF , !P3 ;  /* 0xff8000000e0e7808 */ /* 0x000fe20005800000 */
[C---:B------:R-:W-:Y:S01]  /*c630*/  FFMA.FTZ R24, -R0.reuse, R24, R47 ;  /* 0x0000001800187223 */ /* 0x040fe2000001012f */
[----:B------:R-:W-:Y:S01]  /*c640*/  I2FP.F32.S32 R15, R15 ;  /* 0x0000000f000f7245 */ /* 0x000fe20000201400 */
[----:B------:R-:W-:Y:S01]  /*c650*/  FFMA.FTZ R19, -R0, R19, R32 ;  /* 0x0000001300137223 */ /* 0x000fe20000010120 */
[----:B------:R-:W-:Y:S01]  /*c660*/  ISETP.GE.AND P3, PT, R46, R90, PT ;  /* 0x0000005a2e00720c */ /* 0x000fe20003f66270 */
[----:B------:R-:W-:Y:S01]  /*c670*/  FFMA.FTZ R38, -R0, R17, R38 ;  /* 0x0000001100267223 */ /* 0x000fe20000010126 */
[----:B------:R-:W-:Y:S01]  /*c680*/  IABS R9, R9 ;  /* 0x0000000900097213 */ /* 0x000fe20000000000 */
[----:B------:R-:W-:Y:S01]  /*c690*/  IMAD.IADD R46, R13, 0x1, -R46 ;  /* 0x000000010d2e7824 */ /* 0x000fe200078e0a2e */
[----:B------:R-:W-:-:S02]  /*c6a0*/  FSEL R16, R16, -INF , !P4 ;  /* 0xff80000010107808 */ /* 0x000fc40006000000 */
[----:B------:R-:W-:Y:S02]  /*c6b0*/  FSEL R26, R26, -INF , !P4 ;  /* 0xff8000001a1a7808 */ /* 0x000fe40006000000 */
[----:B------:R-:W-:Y:S02]  /*c6c0*/  FMNMX3.FTZ R17, R7, R40, R30, !PT ;  /* 0x0000002807117276 */ /* 0x000fe4000781001e */
[----:B------:R-:W-:Y:S01]  /*c6d0*/  ISETP.GE.AND P4, PT, R48, R90, PT ;  /* 0x0000005a3000720c */ /* 0x000fe20003f86270 */
[----:B------:R-:W-:Y:S01]  /*c6e0*/  IMAD.IADD R48, R13, 0x1, -R48 ;  /* 0x000000010d307824 */ /* 0x000fe200078e0a30 */
[----:B------:R-:W-:Y:S01]  /*c6f0*/  IABS R21, R21 ;  /* 0x0000001500157213 */ /* 0x000fe20000000000 */
[----:B------:R-:W-:Y:S01]  /*c700*/  FFMA.FTZ R15, -R0, R15, R96 ;  /* 0x0000000f000f7223 */ /* 0x000fe20000010160 */
[----:B------:R-:W-:Y:S02]  /*c710*/  FSEL R132, R132, -INF , !P1 ;  /* 0xff80000084847808 */ /* 0x000fe40004800000 */
[----:B------:R-:W-:-:S02]  /*c720*/  FSEL R118, R118, -INF , !P1 ;  /* 0xff80000076767808 */ /* 0x000fc40004800000 */
[----:B------:R-:W-:Y:S02]  /*c730*/  I2FP.F32.S32 R9, R9 ;  /* 0x0000000900097245 */ /* 0x000fe40000201400 */
[----:B------:R-:W-:Y:S02]  /*c740*/  FSEL R12, R12, -INF , !P2 ;  /* 0xff8000000c0c7808 */ /* 0x000fe40005000000 */
[----:B------:R-:W-:Y:S02]  /*c750*/  FSEL R24, R24, -INF , !P2 ;  /* 0xff80000018187808 */ /* 0x000fe40005000000 */
[----:B------:R-:W-:Y:S02]  /*c760*/  ISETP.GE.AND P1, PT, R42, R90, PT ;  /* 0x0000005a2a00720c */ /* 0x000fe40003f26270 */
[----:B------:R-:W-:Y:S02]  /*c770*/  FMNMX3.FTZ R17, R17, R22, R18, !PT ;  /* 0x0000001611117276 */ /* 0x000fe40007810012 */
[----:B------:R-:W-:Y:S01]  /*c780*/  FSEL R122, R19, -INF , !P3 ;  /* 0xff800000137a7808 */ /* 0x000fe20005800000 */
[C---:B------:R-:W-:Y:S01]  /*c790*/  IMAD.IADD R42, R13.reuse, 0x1, -R42 ;  /* 0x000000010d2a7824 */ /* 0x040fe200078e0a2a */
[----:B------:R-:W-:Y:S01]  /*c7a0*/  ISETP.GE.AND P2, PT, R44, R90, PT ;  /* 0x0000005a2c00720c */ /* 0x000fe20003f46270 */
[----:B------:R-:W-:Y:S01]  /*c7b0*/  IMAD.IADD R44, R13, 0x1, -R44 ;  /* 0x000000010d2c7824 */ /* 0x000fe200078e0a2c */
[----:B------:R-:W-:-:S02]  /*c7c0*/  IABS R46, R46 ;  /* 0x0000002e002e7213 */ /* 0x000fc40000000000 */
[----:B------:R-:W-:Y:S02]  /*c7d0*/  FMNMX3.FTZ R19, R5, R20, R6, !PT ;  /* 0x0000001405137276 */ /* 0x000fe40007810006 */
[----:B------:R-:W-:Y:S01]  /*c7e0*/  I2FP.F32.S32 R50, R21 ;  /* 0x0000001500327245 */ /* 0x000fe20000201400 */
[----:B------:R-:W-:Y:S01]  /*c7f0*/  FFMA.FTZ R97, -R0, R9, R97 ;  /* 0x0000000900617223 */ /* 0x000fe20000010161 */
[----:B------:R-:W-:Y:S02]  /*c800*/  IABS R48, R48 ;  /* 0x0000003000307213 */ /* 0x000fe40000000000 */
[----:B------:R-:W-:Y:S02]  /*c810*/  FMNMX3.FTZ R17, R17, R16, R14, !PT ;  /* 0x0000001011117276 */ /* 0x000fe4000781000e */
[----:B------:R-:W-:Y:S01]  /*c820*/  FSEL R121, R15, -INF , !P1 ;  /* 0xff8000000f797808 */ /* 0x000fe20004800000 */
[----:B------:R-:W-:Y:S01]  /*c830*/  IMAD.IADD R13, R13, 0x1, -R54 ;  /* 0x000000010d0d7824 */ /* 0x000fe200078e0a36 */
[----:B------:R-:W-:-:S02]  /*c840*/  I2FP.F32.S32 R9, R46 ;  /* 0x0000002e00097245 */ /* 0x000fc40000201400 */
[----:B------:R-:W-:Y:S01]  /*c850*/  FMNMX3.FTZ R15, R19, R4, R28, !PT ;  /* 0x00000004130f7276 */ /* 0x000fe2000781001c */
[----:B------:R-:W-:Y:S01]  /*c860*/  FFMA.FTZ R37, -R0, R50, R37 ;  /* 0x0000003200257223 */ /* 0x000fe20000010125 */
[----:B------:R-:W-:Y:S02]  /*c870*/  IABS R44, R44 ;  /* 0x0000002c002c7213 */ /* 0x000fe40000000000 */
[----:B------:R-:W-:Y:S02]  /*c880*/  I2FP.F32.S32 R48, R48 ;  /* 0x0000003000307245 */ /* 0x000fe40000201400 */
[----:B------:R-:W-:Y:S02]  /*c890*/  IABS R42, R42 ;  /* 0x0000002a002a7213 */ /* 0x000fe40000000000 */
[----:B------:R-:W-:Y:S02]  /*c8a0*/  FSEL R108, R41, -INF , !P0 ;  /* 0xff800000296c7808 */ /* 0x000fe40004000000 */
[----:B------:R-:W-:-:S02]  /*c8b0*/  FSEL R134, R23, -INF , !P5 ;  /* 0xff80000017867808 */ /* 0x000fc40006800000 */
[----:B------:R-:W-:Y:S01]  /*c8c0*/  FMNMX3.FTZ R17, R17, R12, R132, !PT ;  /* 0x0000000c11117276 */ /* 0x000fe20007810084 */
[C---:B------:R-:W-:Y:S01]  /*c8d0*/  FFMA.FTZ R34, -R0.reuse, R9, R34 ;  /* 0x0000000900227223 */ /* 0x040fe20000010122 */
[----:B------:R-:W-:Y:S01]  /*c8e0*/  FMNMX3.FTZ R15, R15, R26, R10, !PT ;  /* 0x0000001a0f0f7276 */ /* 0x000fe2000781000a */
[C---:B------:R-:W-:Y:S01]  /*c8f0*/  FFMA.FTZ R33, -R0.reuse, R36, R33 ;  /* 0x0000002400217223 */ /* 0x040fe20000010121 */
[----:B------:R-:W-:Y:S01]  /*c900*/  I2FP.F32.S32 R44, R44 ;  /* 0x0000002c002c7245 */ /* 0x000fe20000201400 */
[----:B------:R-:W-:Y:S01]  /*c910*/  FFMA.FTZ R39, -R0, R48, R39 ;  /* 0x0000003000277223 */ /* 0x000fe20000010127 */
[----:B------:R-:W-:Y:S02]  /*c920*/  IABS R13, R13 ;  /* 0x0000000d000d7213 */ /* 0x000fe40000000000 */
[----:B------:R-:W-:Y:S02]  /*c930*/  I2FP.F32.S32 R9, R42 ;  /* 0x0000002a00097245 */ /* 0x000fe40000201400 */
[----:B------:R-:W-:-:S02]  /*c940*/  FSEL R106, R37, -INF , !P4 ;  /* 0xff800000256a7808 */ /* 0x000fc40006000000 */
[----:B------:R-:W-:Y:S02]  /*c950*/  FMNMX3.FTZ R17, R17, R108, R134, !PT ;  /* 0x0000006c11117276 */ /* 0x000fe40007810086 */
[----:B------:R-:W-:Y:S02]  /*c960*/  FSEL R116, R43, -INF , !P0 ;  /* 0xff8000002b747808 */ /* 0x000fe40004000000 */
[----:B------:R-:W-:Y:S02]  /*c970*/  FSEL R126, R38, -INF , !P5 ;  /* 0xff800000267e7808 */ /* 0x000fe40006800000 */
[----:B------:R-:W-:Y:S01]  /*c980*/  FMNMX3.FTZ R15, R15, R24, R118, !PT ;  /* 0x000000180f0f7276 */ /* 0x000fe20007810076 */
[C---:B------:R-:W-:Y:S01]  /*c990*/  FFMA.FTZ R35, -R0.reuse, R44, R35 ;  /* 0x0000002c00237223 */ /* 0x040fe20000010123 */
[----:B------:R-:W-:Y:S01]  /*c9a0*/  I2FP.F32.S32 R13, R13 ;  /* 0x0000000d000d7245 */ /* 0x000fe20000201400 */
[----:B------:R-:W-:Y:S01]  /*c9b0*/  FFMA.FTZ R98, -R0, R9, R98 ;  /* 0x0000000900627223 */ /* 0x000fe20000010162 */
[----:B------:R-:W-:-:S02]  /*c9c0*/  ISETP.GE.AND P0, PT, R54, R90, PT ;  /* 0x0000005a3600720c */ /* 0x000fc40003f06270 */
        /* <DEDUP_REMOVED lines=17> */
[----:B------:R-:W4:Y:S01]  /*cae0*/  S2UR UR6, SR_CgaCtaId ;  /* 0x00000000000679c3 */ /* 0x000f220000008800 */
[----:B-1----:R-:W-:-:S05]  /*caf0*/  FMNMX.FTZ R32, R9, R32, !PT ;  /* 0x0000002009207209 */ /* 0x002fca0007810000 */
[----:B------:R-:W1:Y:S01]  /*cb00*/  SHFL.BFLY PT, R87, R32, 0x1, 0x1f ;  /* 0x0c201f0020577f89 */ /* 0x000e6200000e0000 */
[----:B--2---:R-:W-:-:S05]  /*cb10*/  FMNMX.FTZ R9, R34, R13, !PT ;  /* 0x0000000d22097209 */ /* 0x004fca0007810000 */
[----:B------:R-:W2:Y:S01]  /*cb20*/  SHFL.BFLY PT, R86, R9, 0x1, 0x1f ;  /* 0x0c201f0009567f89 */ /* 0x000ea200000e0000 */
        /* <DEDUP_REMOVED lines=18> */
[-CC-:B------:R-:W-:Y:S01]  /*cc50*/  FFMA.FTZ R101, R40, R104.reuse, -R123.reuse ;  /* 0x0000006828657223 */ /* 0x180fe2000001087b */
[-C--:B------:R-:W-:Y:S01]  /*cc60*/  FFMA.FTZ R102, R7, R104.reuse, -R123 ;  /* 0x0000006807667223 */ /* 0x080fe2000001087b */
[----:B------:R-:W2:Y:S02]  /*cc70*/  LDSM.16.MT88.4 R40, [R103] ;  /* 0x000000006728783b */ /* 0x000ea40000004200 */
[-CC-:B------:R-:W-:Y:S01]  /*cc80*/  FFMA.FTZ R100, R5, R104.reuse, -R109.reuse ;  /* 0x0000006805647223 */ /* 0x180fe2000001086d */
[-CC-:B------:R-:W-:Y:S01]  /*cc90*/  FFMA.FTZ R96, R6, R104.reuse, -R109.reuse ;  /* 0x0000006806607223 */ /* 0x180fe2000001086d */
[-C--:B------:R-:W-:Y:S01]  /*cca0*/  FFMA.FTZ R95, R4, R104.reuse, -R109 ;  /* 0x00000068045f7223 */ /* 0x080fe2000001086d */
[----:B------:R-:W3:Y:S01]  /*ccb0*/  LDSM.16.MT88.4 R56, [R103+0x1000] ;  /* 0x001000006738783b */ /* 0x000ee20000004200 */
[-CC-:B------:R-:W-:Y:S01]  /*ccc0*/  FFMA.FTZ R98, R30, R104.reuse, -R123.reuse ;  /* 0x000000681e627223 */ /* 0x180fe2000001087b */
[-C--:B------:R-:W-:Y:S01]  /*ccd0*/  FFMA.FTZ R97, R22, R104.reuse, -R123 ;  /* 0x0000006816617223 */ /* 0x080fe2000001087b */
[-C--:B------:R-:W-:Y:S01]  /*cce0*/  FFMA.FTZ R99, R20, R104.reuse, -R109 ;  /* 0x0000006814637223 */ /* 0x080fe2000001086d */
[----:B------:R-:W5:Y:S01]  /*ccf0*/  LDSM.16.MT88.4 R4, [R103+0x2000] ;  /* 0x002000006704783b */ /* 0x000f620000004200 */
        /* <DEDUP_REMOVED lines=15> */
[----:B------:R-:W-:Y:S01]  /*cdf0*/  LDSM.16.MT88.4 R20, [R113+0x6400] ;  /* 0x006400007114783b */ /* 0x000fe20000004200 */
[----:B------:R-:W2:Y:S04]  /*ce00*/  MUFU.EX2 R99, R99 ;  /* 0x0000006300637308 */ /* 0x000ea80000000800 */
[----:B------:R-:W-:Y:S04]  /*ce10*/  MUFU.EX2 R96, R96 ;  /* 0x0000006000607308 */ /* 0x000fe80000000800 */
[----:B------:R-:W3:Y:S01]  /*ce20*/  MUFU.EX2 R95, R95 ;  /* 0x0000005f005f7308 */ /* 0x000ee20000000800 */
[----:B----4-:R-:W-:Y:S01]  /*ce30*/  F2FP.F16.F32.PACK_AB R68, R101, R102 ;  /* 0x000000666544723e */ /* 0x010fe200000000ff */
[----:B------:R-:W4:Y:S01]  /*ce40*/  LDSM.16.MT88.4 R16, [R103+0x400] ;  /* 0x000400006710783b */ /* 0x000f220000004200 */
[----:B-1----:R-:W-:-:S02]  /*ce50*/  F2FP.F16.F32.PACK_AB R70, R97, R98 ;  /* 0x000000626146723e */ /* 0x002fc400000000ff */
[----:B--2---:R-:W-:Y:S01]  /*ce60*/  F2FP.F16.F32.PACK_AB R69, R99, R100 ;  /* 0x000000646345723e */ /* 0x004fe200000000ff */
[----:B------:R-:W-:Y:S01]  /*ce70*/  MUFU.EX2 R92, R92 ;  /* 0x0000005c005c7308 */ /* 0x000fe20000000800 */
[----:B------:R-:W1:Y:S03]  /*ce80*/  LDSM.16.MT88.4 R28, [R113+0x8400] ;  /* 0x00840000711c783b */ /* 0x000e660000004200 */
[----:B------:R-:W2:Y:S01]  /*ce90*/  MUFU.EX2 R35, R35 ;  /* 0x0000002300237308 */ /* 0x000ea20000000800 */
[----:B------:R-:W1:Y:S01]  /*cea0*/  LDSM.16.MT88.4 R24, [R103+0x2400] ;  /* 0x002400006718783b */ /* 0x000e620000004200 */
[----:B---3--:R-:W-:Y:S02]  /*ceb0*/  F2FP.F16.F32.PACK_AB R71, R95, R96 ;  /* 0x000000605f47723e */ /* 0x008fe400000000ff */
[----:B------:R-:W-:Y:S04]  /*cec0*/  MUFU.EX2 R32, R32 ;  /* 0x0000002000207308 */ /* 0x000fe80000000800 */
[----:B------:R-:W-:Y:S01]  /*ced0*/  MUFU.EX2 R33, R33 ;  /* 0x0000002100217308 */ /* 0x000fe20000000800 */
[C---:B------:R-:W-:Y:S03]  /*cee0*/  HMMA.16816.F32 R44, R68.reuse, R48, RZ ;  /* 0x00000030442c723c */ /* 0x040fe600000018ff */
[----:B------:R-:W-:Y:S04]  /*cef0*/  MUFU.EX2 R93, R93 ;  /* 0x0000005d005d7308 */ /* 0x000fe80000000800 */
[----:B------:R-:W3:Y:S01]  /*cf00*/  MUFU.EX2 R94, R94 ;  /* 0x0000005e005e7308 */ /* 0x000ee20000000800 */
        /* <DEDUP_REMOVED lines=13> */
[----:B---3--:R-:W-:-:S05]  /*cfe0*/  F2FP.F16.F32.PACK_AB R5, R94, R93 ;  /* 0x0000005d5e05723e */ /* 0x008fca00000000ff */
[----:B------:R-:W-:Y:S01]  /*cff0*/  HMMA.16816.F32 R68, R68, R6, RZ ;  /* 0x000000064444723c */ /* 0x000fe200000018ff */
[----:B------:R-:W-:Y:S02]  /*d000*/  F2FP.F16.F32.PACK_AB R6, R33, R32 ;  /* 0x000000202106723e */ /* 0x000fe400000000ff */
[----:B----4-:R-:W-:-:S07]  /*d010*/  F2FP.F16.F32.PACK_AB R7, R91, R34 ;  /* 0x000000225b07723e */ /* 0x010fce00000000ff */
        /* <DEDUP_REMOVED lines=9> */
[-C--:B------:R-:W-:Y:S01]  /*d0b0*/  FFMA.FTZ R117, R124, R104.reuse, -R109 ;  /* 0x000000687c757223 */ /* 0x080fe2000001086d */
[C---:B------:R-:W-:Y:S01]  /*d0c0*/  HMMA.16816.F32 R52, R4.reuse, R8, R52 ;  /* 0x000000080434723c */ /* 0x040fe20000001834 */
[-CC-:B------:R-:W-:Y:S01]  /*d0d0*/  FFMA.FTZ R134, R134, R104.reuse, -R123.reuse ;  /* 0x0000006886867223 */ /* 0x180fe2000001087b */
[----:B------:R-:W-:Y:S06]  /*d0e0*/  MUFU.EX2 R105, R105 ;  /* 0x0000006900697308 */ /* 0x000fec0000000800 */
[C---:B------:R-:W-:Y:S01]  /*d0f0*/  HMMA.16816.F32 R56, R4.reuse, R10, R56 ;  /* 0x0000000a0438723c */ /* 0x040fe20000001838 */
[----:B------:R-:W3:Y:S01]  /*d100*/  LDSM.16.MT88.4 R8, [R103+0x1800] ;  /* 0x001800006708783b */ /* 0x000ee20000004200 */
[----:B------:R-:W4:Y:S04]  /*d110*/  MUFU.EX2 R108, R108 ;  /* 0x0000006c006c7308 */ /* 0x000f280000000800 */
[----:B------:R-:W-:Y:S02]  /*d120*/  MUFU.EX2 R106, R134 ;  /* 0x00000086006a7308 */ /* 0x000fe40000000800 */
[C---:B------:R-:W-:Y:S02]  /*d130*/  HMMA.16816.F32 R36, R4.reuse, R16, R36 ;  /* 0x000000100424723c */ /* 0x040fe40000001824 */
[----:B------:R-:W5:Y:S04]  /*d140*/  MUFU.EX2 R111, R111 ;  /* 0x0000006f006f7308 */ /* 0x000f680000000800 */
[----:B------:R-:W-:Y:S02]  /*d150*/  MUFU.EX2 R115, R115 ;  /* 0x0000007300737308 */ /* 0x000fe40000000800 */
[C---:B------:R-:W-:Y:S01]  /*d160*/  HMMA.16816.F32 R40, R4.reuse, R18, R40 ;  /* 0x000000120428723c */ /* 0x040fe20000001828 */
[----:B------:R-:W3:Y:S01]  /*d170*/  LDSM.16.MT88.4 R16, [R113+0x7800] ;  /* 0x007800007110783b */ /* 0x000ee20000004200 */
[----:B------:R-:W2:Y:S04]  /*d180*/  MUFU.EX2 R118, R118 ;  /* 0x0000007600767308 */ /* 0x000ea80000000800 */
[----:B------:R-:W-:Y:S04]  /*d190*/  MUFU.EX2 R116, R116 ;  /* 0x0000007400747308 */ /* 0x000fe80000000800 */
[----:B------:R-:W2:Y:S01]  /*d1a0*/  MUFU.EX2 R117, R117 ;  /* 0x0000007500757308 */ /* 0x000ea20000000800 */
[C---:B-1----:R-:W-:Y:S08]  /*d1b0*/  HMMA.16816.F32 R60, R4.reuse, R28, R60 ;  /* 0x0000001c043c723c */ /* 0x042ff0000000183c */
[C---:B------:R-:W-:Y:S01]  /*d1c0*/  HMMA.16816.F32 R64, R4.reuse, R30, R64 ;  /* 0x0000001e0440723c */ /* 0x040fe20000001840 */
[----:B------:R-:W1:Y:S07]  /*d1d0*/  LDSM.16.MT88.4 R28, [R113+0x8800] ;  /* 0x00880000711c783b */ /* 0x000e6e0000004200 */
[C---:B------:R-:W-:Y:S08]  /*d1e0*/  HMMA.16816.F32 R80, R4.reuse, R20, R80 ;  /* 0x000000140450723c */ /* 0x040ff00000001850 */
[C---:B------:R-:W-:Y:S01]  /*d1f0*/  HMMA.16816.F32 R76, R4.reuse, R22, R76 ;  /* 0x00000016044c723c */ /* 0x040fe2000000184c */
[----:B------:R-:W-:Y:S07]  /*d200*/  LDSM.16.MT88.4 R20, [R113+0x6800] ;  /* 0x006800007114783b */ /* 0x000fee0000004200 */
[C---:B------:R-:W-:Y:S08]  /*d210*/  HMMA.16816.F32 R72, R4.reuse, R24, R72 ;  /* 0x000000180448723c */ /* 0x040ff00000001848 */
[----:B------:R-:W-:Y:S01]  /*d220*/  HMMA.16816.F32 R68, R4, R26, R68 ;  /* 0x0000001a0444723c */ /* 0x000fe20000001844 */
[----:B----4-:R-:W-:Y:S01]  /*d230*/  F2FP.F16.F32.PACK_AB R4, R108, R105 ;  /* 0x000000696c04723e */ /* 0x010fe200000000ff */
[--C-:B------:R-:W-:Y:S01]  /*d240*/  FFMA.FTZ R158, R119, R104, -R123.reuse ;  /* 0x00000068779e7223 */ /* 0x100fe2000001087b */
[----:B-----5:R-:W-:Y:S01]  /*d250*/  F2FP.F16.F32.PACK_AB R6, R111, R106 ;  /* 0x0000006a6f06723e */ /* 0x020fe200000000ff */
[-C--:B------:R-:W-:Y:S01]  /*d260*/  FFMA.FTZ R122, R122, R104.reuse, -R123 ;  /* 0x000000687a7a7223 */ /* 0x080fe2000001087b */
[----:B--2---:R-:W-:Y:S01]  /*d270*/  F2FP.F16.F32.PACK_AB R5, R118, R115 ;  /* 0x000000737605723e */ /* 0x004fe200000000ff */
[----:B------:R-:W-:Y:S01]  /*d280*/  FFMA.FTZ R161, R107, R104, -R109 ;  /* 0x000000686ba17223 */ /* 0x000fe2000001086d */
[----:B------:R-:W-:Y:S01]  /*d290*/  F2FP.F16.F32.PACK_AB R7, R117, R116 ;  /* 0x000000747507723e */ /* 0x000fe200000000ff */
[----:B------:R-:W-:Y:S06]  /*d2a0*/  LDSM.16.MT88.4 R24, [R113+0x6c00] ;  /* 0x006c00007118783b */ /* 0x000fec0000004200 */
[C---:B------:R-:W-:Y:S08]  /*d2b0*/  HMMA.16816.F32 R36, R4.reuse, R12, R36 ;  /* 0x0000000c0424723c */ /* 0x040ff00000001824 */
[C---:B------:R-:W-:Y:S01]  /*d2c0*/  HMMA.16816.F32 R40, R4.reuse, R14, R40 ;  /* 0x0000000e0428723c */ /* 0x040fe20000001828 */
[----:B------:R-:W2:Y:S07]  /*d2d0*/  LDSM.16.MT88.4 R12, [R103+0x2800] ;  /* 0x00280000670c783b */ /* 0x000eae0000004200 */
[C---:B---3--:R-:W-:Y:S08]  /*d2e0*/  HMMA.16816.F32 R52, R4.reuse, R8, R52 ;  /* 0x000000080434723c */ /* 0x048ff00000001834 */
[C---:B------:R-:W-:Y:S01]  /*d2f0*/  HMMA.16816.F32 R56, R4.reuse, R10, R56 ;  /* 0x0000000a0438723c */ /* 0x040fe20000001838 */
[----:B------:R-:W3:Y:S07]  /*d300*/  LDSM.16.MT88.4 R8, [R113+0x8c00] ;  /* 0x008c00007108783b */ /* 0x000eee0000004200 */
[----:B------:R-:W-:Y:S01]  /*d310*/  HMMA.16816.F32 R44, R4, R16, R44 ;  /* 0x00000010042c723c */ /* 0x000fe2000000182c */
[-CC-:B------:R-:W-:Y:S01]  /*d320*/  FFMA.FTZ R16, R120, R104.reuse, -R123.reuse ;  /* 0x0000006878107223 */ /* 0x180fe2000001087b */
[----:B------:R-:W-:-:S03]  /*d330*/  FFMA.FTZ R17, R121, R104, -R123 ;  /* 0x0000006879117223 */ /* 0x000fc6000001087b */
[----:B------:R-:W-:Y:S03]  /*d340*/  MUFU.EX2 R121, R16 ;  /* 0x0000001000797308 */ /* 0x000fe60000000800 */
[C---:B------:R-:W-:Y:S01]  /*d350*/  HMMA.16816.F32 R48, R4.reuse, R18, R48 ;  /* 0x000000120430723c */ /* 0x040fe20000001830 */
[----:B------:R4:W-:Y:S04]  /*d360*/  MUFU.EX2 R119, R17 ;  /* 0x0000001100777308 */ /* 0x0009e80000000800 */
[----:B------:R5:W3:Y:S03]  /*d370*/  MUFU.EX2 R120, R122 ;  /* 0x0000007a00787308 */ /* 0x000ae60000000800 */
[C---:B-1----:R-:W-:Y:S01]  /*d380*/  HMMA.16816.F32 R60, R4.reuse, R28, R60 ;  /* 0x0000001c043c723c */ /* 0x042fe2000000183c */
[-CC-:B------:R-:W-:Y:S01]  /*d390*/  FFMA.FTZ R28, R110, R104.reuse, -R109.reuse ;  /* 0x000000686e1c7223 */ /* 0x180fe2000001086d */
[----:B----4-:R-:W1:Y:S01]  /*d3a0*/  LDSM.16.MT88.4 R16, [R103+0xc00] ;  /* 0x000c00006710783b */ /* 0x010e620000004200 */
[-CC-:B-----5:R-:W-:Y:S01]  /*d3b0*/  FFMA.FTZ R122, R114, R104.reuse, -R109.reuse ;  /* 0x00000068727a7223 */ /* 0x1a0fe2000001086d */
[----:B------:R-:W-:Y:S01]  /*d3c0*/  FFMA.FTZ R114, R112, R104, -R109 ;  /* 0x0000006870727223 */ /* 0x000fe2000001086d */
[----:B------:R-:W4:Y:S03]  /*d3d0*/  MUFU.EX2 R158, R158 ;  /* 0x0000009e009e7308 */ /* 0x000f260000000800 */
[C---:B------:R-:W-:Y:S01]  /*d3e0*/  HMMA.16816.F32 R64, R4.reuse, R30, R64 ;  /* 0x0000001e0440723c */ /* 0x040fe20000001840 */
[----:B------:R-:W-:Y:S04]  /*d3f0*/  MUFU.EX2 R112, R122 ;  /* 0x0000007a00707308 */ /* 0x000fe80000000800 */
[----:B------:R-:W5:Y:S04]  /*d400*/  MUFU.EX2 R29, R114 ;  /* 0x00000072001d7308 */ /* 0x000f680000000800 */
[----:B------:R-:W-:Y:S04]  /*d410*/  MUFU.EX2 R28, R28 ;  /* 0x0000001c001c7308 */ /* 0x000fe80000000800 */
[----:B------:R-:W5:Y:S01]  /*d420*/  MUFU.EX2 R161, R161 ;  /* 0x000000a100a17308 */ /* 0x000f620000000800 */
[C---:B--2---:R-:W-:Y:S08]  /*d430*/  HMMA.16816.F32 R72, R4.reuse, R12, R72 ;  /* 0x0000000c0448723c */ /* 0x044ff00000001848 */
[C---:B------:R-:W-:Y:S01]  /*d440*/  HMMA.16816.F32 R68, R4.reuse, R14, R68 ;  /* 0x0000000e0444723c */ /* 0x040fe20000001844 */
[----:B------:R-:W2:Y:S07]  /*d450*/  LDSM.16.MT88.4 R12, [R103+0x1c00] ;  /* 0x001c0000670c783b */ /* 0x000eae0000004200 */
[C---:B------:R-:W-:Y:S08]  /*d460*/  HMMA.16816.F32 R80, R4.reuse, R20, R80 ;  /* 0x000000140450723c */ /* 0x040ff00000001850 */
[----:B------:R-:W-:Y:S01]  /*d470*/  HMMA.16816.F32 R76, R4, R22, R76 ;  /* 0x00000016044c723c */ /* 0x000fe2000000184c */
[----:B---3--:R-:W-:Y:S01]  /*d480*/  F2FP.F16.F32.PACK_AB R4, R121, R120 ;  /* 0x000000787904723e */ /* 0x008fe200000000ff */
[----:B------:R-:W3:Y:S01]  /*d490*/  LDSM.16.MT88.4 R20, [R113+0x7c00] ;  /* 0x007c00007114783b */ /* 0x000ee20000004200 */
[----:B----4-:R-:W-:-:S02]  /*d4a0*/  F2FP.F16.F32.PACK_AB R6, R158, R119 ;  /* 0x000000779e06723e */ /* 0x010fc400000000ff */
[----:B-----5:R-:W-:Y:S02]  /*d4b0*/  F2FP.F16.F32.PACK_AB R5, R29, R112 ;  /* 0x000000701d05723e */ /* 0x020fe400000000ff */
[----:B------:R-:W-:Y:S01]  /*d4c0*/  F2FP.F16.F32.PACK_AB R7, R161, R28 ;  /* 0x0000001ca107723e */ /* 0x000fe200000000ff */
[----:B------:R-:W-:-:S06]  /*d4d0*/  FADD.FTZ R101, R102, R101 ;  /* 0x0000006566657221 */ /* 0x000fcc0000010000 */
[----:B------:R-:W-:Y:S01]  /*d4e0*/  HMMA.16816.F32 R60, R4, R8, R60 ;  /* 0x00000008043c723c */ /* 0x000fe2000000183c */
[----:B------:R-:W-:-:S07]  /*d4f0*/  FADD.FTZ R99, R100, R99 ;  /* 0x0000006364637221 */ /* 0x000fce0000010000 */
[----:B------:R-:W-:Y:S01]  /*d500*/  HMMA.16816.F32 R64, R4, R10, R64 ;  /* 0x0000000a0440723c */ /* 0x000fe20000001840 */
[----:B------:R-:W4:Y:S01]  /*d510*/  LDSM.16.MT88.4 R8, [R103+0x2c00] ;  /* 0x002c00006708783b */ /* 0x000f220000004200 */
[----:B------:R-:W-:-:S06]  /*d520*/  FADD.FTZ R98, R98, R101 ;  /* 0x0000006562627221 */ /* 0x000fcc0000010000 */
[----:B-1----:R-:W-:Y:S01]  /*d530*/  HMMA.16816.F32 R36, R4, R16, R36 ;  /* 0x000000100424723c */ /* 0x002fe20000001824 */
[----:B------:R-:W-:Y:S01]  /*d540*/  FADD.FTZ R16, R96, R99 ;  /* 0x0000006360107221 */ /* 0x000fe20000010000 */
[----:B------:R-:W-:-:S03]  /*d550*/  FADD.FTZ R97, R97, R98 ;  /* 0x0000006261617221 */ /* 0x000fc60000010000 */
[----:B------:R-:W-:Y:S01]  /*d560*/  FADD.FTZ R16, R95, R16 ;  /* 0x000000105f107221 */ /* 0x000fe20000010000 */
[----:B------:R-:W-:-:S03]  /*d570*/  FADD.FTZ R92, R92, R97 ;  /* 0x000000615c5c7221 */ /* 0x000fc60000010000 */
[----:B------:R-:W-:Y:S01]  /*d580*/  FADD.FTZ R17, R93, R16 ;  /* 0x000000105d117221 */ /* 0x000fe20000010000 */
[----:B------:R-:W-:-:S03]  /*d590*/  FADD.FTZ R35, R35, R92 ;  /* 0x0000005c23237221 */ /* 0x000fc60000010000 */
[----:B------:R-:W-:Y:S01]  /*d5a0*/  FADD.FTZ R17, R94, R17 ;  /* 0x000000115e117221 */ /* 0x000fe20000010000 */
[C---:B--2---:R-:W-:Y:S01]  /*d5b0*/  HMMA.16816.F32 R52, R4.reuse, R12, R52 ;  /* 0x0000000c0434723c */ /* 0x044fe20000001834 */
        /* <DEDUP_REMOVED lines=13> */
[----:B------:R-:W-:Y:S01]  /*d690*/  FADD.FTZ R111, R111, R106 ;  /* 0x0000006a6f6f7221 */ /* 0x000fe20000010000 */
[----:B------:R-:W-:-:S06]  /*d6a0*/  FADD.FTZ R117, R117, R116 ;  /* 0x0000007475757221 */ /* 0x000fcc0000010000 */
[C---:B---3--:R-:W-:Y:S08]  /*d6b0*/  HMMA.16816.F32 R44, R4.reuse, R20, R44 ;  /* 0x00000014042c723c */ /* 0x048ff0000000182c */
[C---:B------:R-:W-:Y:S08]  /*d6c0*/  HMMA.16816.F32 R48, R4.reuse, R22, R48 ;  /* 0x000000160430723c */ /* 0x040ff00000001830 */
[C---:B------:R-:W-:Y:S08]  /*d6d0*/  HMMA.16816.F32 R40, R4.reuse, R18, R40 ;  /* 0x000000120428723c */ /* 0x040ff00000001828 */
[C---:B----4-:R-:W-:Y:S08]  /*d6e0*/  HMMA.16816.F32 R72, R4.reuse, R8, R72 ;  /* 0x000000080448723c */ /* 0x050ff00000001848 */
[----:B------:R-:W-:Y:S01]  /*d6f0*/  HMMA.16816.F32 R68, R4, R10, R68 ;  /* 0x0000000a0444723c */ /* 0x000fe20000001844 */
[----:B------:R-:W-:-:S02]  /*d700*/  VIADD R5, R89, 0xfffffffe ;  /* 0xfffffffe59057836 */ /* 0x000fc40000000000 */
        /* <DEDUP_REMOVED lines=10> */
[----:B------:R-:W-:Y:S01]  /*d7b0*/  IMAD R90, R145, 0x40, R90 ;  /* 0x00000040915a7824 */ /* 0x000fe200078e025a */
[----:B------:R-:W-:Y:S01]  /*d7c0*/  LOP3.LUT R129, R129, 0x1f0, RZ, 0xc0, !PT ;  /* 0x000001f081817812 */ /* 0x000fe200078ec0ff */
[----:B------:R-:W-:Y:S01]  /*d7d0*/  VIADD R157, R88, 0xffffffc0 ;  /* 0xffffffc0589d7836 */ /* 0x000fe20000000000 */
[----:B------:R-:W-:Y:S02]  /*d7e0*/  ISETP.NE.U32.AND P6, PT, R154, RZ, PT ;  /* 0x000000ff9a00720c */ /* 0x000fe40003fc5070 */
[----:B------:R-:W-:Y:S01]  /*d7f0*/  IADD3 R90, PT, PT, R2, R90, R129 ;  /* 0x0000005a025a7210 */ /* 0x000fe20007ffe081 */
[----:B------:R-:W-:Y:S01]  /*d800*/  IMAD.MOV.U32 R2, RZ, RZ, R87 ;  /* 0x000000ffff027224 */ /* 0x000fe200078e0057 */
[----:B------:R-:W-:Y:S02]  /*d810*/  ISETP.NE.AND.EX P6, PT, R155, RZ, PT, P6 ;  /* 0x000000ff9b00720c */ /* 0x000fe40003fc5360 */
[----:B------:R-:W-:Y:S02]  /*d820*/  IADD3 R90, PT, PT, -R3, R90, -R146 ;  /* 0x0000005a035a7210 */ /* 0x000fe40007ffe992 */
[----:B------:R-:W-:-:S03]  /*d830*/  MOV R3, R86 ;  /* 0x0000005600037202 */ /* 0x000fc60000000f00 */
[----:B------:R-:W-:-:S05]  /*d840*/  IMAD R89, R89, -0x40, R90 ;  /* 0xffffffc059597824 */ /* 0x000fca00078e025a */
[----:B------:R-:W-:-:S07]  /*d850*/  IADD3 R156, PT, PT, R89, 0x88, RZ ;  /* 0x00000088599c7810 */ /* 0x000fce0007ffe0ff */
.L_x_9894:
        /* <DEDUP_REMOVED lines=83> */
.L_x_9889:
[----:B------:R-:W-:Y:S05]  /*dd90*/  BSYNC.RECONVERGENT B0 ;  /* 0x0000000000007941 */ /* 0x000fea0003800200 */
.L_x_9888:
        /* <DEDUP_REMOVED lines=12> */
[----:B------:R-:W-:Y:S01]  /*de60*/  VIADD R159, R159, 0xffffffff ;  /* 0xffffffff9f9f7836 */ /* 0x000fe20000000000 */
[C---:B------:R-:W-:Y:S01]  /*de70*/  LOP3.LUT R164, R160.reuse, 0x20, RZ, 0xfc, !PT ;  /* 0x00000020a0a47812 */ /* 0x040fe200078efcff */
[----:B------:R-:W-:Y:S01]  /*de80*/  BSSY.RECONVERGENT B1, `(.L_x_9890) ;  /* 0x0000107000017945 */ /* 0x000fe20003800200 */
        /* <DEDUP_REMOVED lines=55> */
[----:B------:R-:W-:Y:S03]  /*e200*/  ISETP.GT.AND P1, PT, R159, R140, PT ;  /* 0x0000008c9f00720c */ /* 0x000fe60003f24270 */
        /* <DEDUP_REMOVED lines=12> */
[----:B------:R2:W2:Y:S07]  /*e2d0*/  LDSM.16.M88.4 R92, [R87+0x3c00] ;  /* 0x003c0000575c783b */ /* 0x0004ae0000000200 */
        /* <DEDUP_REMOVED lines=8> */
[----:B------:R-:W3:Y:S04]  /*e360*/  LDSM.16.M88.4 R88, [R134+0x1000] ;  /* 0x001000008658783b */ /* 0x000ee80000000200 */
[----:B------:R-:W4:Y:S03]  /*e370*/  LDSM.16.M88.4 R104, [R86+0x4800] ;  /* 0x004800005668783b */ /* 0x000f260000000200 */
[C---:B-1----:R-:W-:Y:S08]  /*e380*/  HMMA.16816.F32 R4, R108.reuse, R112, R4 ;  /* 0x000000706c04723c */ /* 0x042ff00000001804 */
[C---:B------:R-:W-:Y:S01]  /*e390*/  HMMA.16816.F32 R8, R108.reuse, R114, R8 ;  /* 0x000000726c08723c */ /* 0x040fe20000001808 */
[----:B------:R-:W1:Y:S07]  /*e3a0*/  LDSM.16.M88.4 R112, [R86+0x4c00] ;  /* 0x004c00005670783b */ /* 0x000e6e0000000200 */
[C---:B------:R-:W-:Y:S01]  /*e3b0*/  HMMA.16816.F32 R12, R108.reuse, R116, R12 ;  /* 0x000000746c0c723c */ /* 0x040fe2000000180c */
[----:B------:R-:W-:Y:S05]  /*e3c0*/  IMAD.MOV.U32 R117, RZ, RZ, 0x20 ;  /* 0x00000020ff757424 */ /* 0x000fea00078e00ff */
[----:B------:R-:W-:Y:S02]  /*e3d0*/  SEL R117, R117, 0xffffffe0, !P0 ;  /* 0xffffffe075757807 */ /* 0x000fe40004000000 */
[C---:B------:R-:W-:Y:S03]  /*e3e0*/  HMMA.16816.F32 R16, R108.reuse, R118, R16 ;  /* 0x000000766c10723c */ /* 0x040fe60000001810 */
[--C-:B------:R-:W-:Y:S02]  /*e3f0*/  IMAD.IADD R135, R134, 0x1, R117.reuse ;  /* 0x0000000186877824 */ /* 0x100fe400078e0275 */
[----:B--2---:R-:W-:Y:S03]  /*e400*/  IMAD.IADD R87, R86, 0x1, R117 ;  /* 0x0000000156577824 */ /* 0x004fe600078e0275 */
[C---:B------:R-:W-:Y:S01]  /*e410*/  HMMA.16816.F32 R20, R108.reuse, R120, R20 ;  /* 0x000000786c14723c */ /* 0x040fe20000001814 */
[----:B------:R-:W-:Y:S04]  /*e420*/  LDSM.16.M88.4 R116, [R135+0x1000] ;  /* 0x001000008774783b */ /* 0x000fe80000000200 */
[----:B------:R-:W-:Y:S03]  /*e430*/  LDSM.16.M88.4 R124, [R87+0x4c00] ;  /* 0x004c0000577c783b */ /* 0x000fe60000000200 */
[C---:B------:R-:W-:Y:S01]  /*e440*/  HMMA.16816.F32 R24, R108.reuse, R122, R24 ;  /* 0x0000007a6c18723c */ /* 0x040fe20000001818 */
[----:B------:R-:W2:Y:S07]  /*e450*/  LDSM.16.M88.4 R120, [R87+0x4000] ;  /* 0x004000005778783b */ /* 0x000eae0000000200 */
[C---:B------:R-:W-:Y:S08]  /*e460*/  HMMA.16816.F32 R28, R108.reuse, R92, R28 ;  /* 0x0000005c6c1c723c */ /* 0x040ff0000000181c */
[----:B------:R-:W-:Y:S01]  /*e470*/  HMMA.16816.F32 R32, R108, R94, R32 ;  /* 0x0000005e6c20723c */ /* 0x000fe20000001820 */
[----:B------:R-:W5:Y:S04]  /*e480*/  LDSM.16.M88.4 R92, [R87+0x4400] ;  /* 0x00440000575c783b */ /* 0x000f680000000200 */
[----:B------:R-:W5:Y:S03]  /*e490*/  LDSM.16.M88.4 R108, [R87+0x4800] ;  /* 0x00480000576c783b */ /* 0x000f660000000200 */
        /* <DEDUP_REMOVED lines=9> */
[C---:B-1----:R-:W-:Y:S08]  /*e530*/  HMMA.16816.F32 R28, R88.reuse, R112, R28 ;  /* 0x00000070581c723c */ /* 0x042ff0000000181c */
[----:B------:R-:W-:Y:S01]  /*e540*/  HMMA.16816.F32 R32, R88, R114, R32 ;  /* 0x000000725820723c */ /* 0x000fe20000001820 */
[----:B------:R-:W1:Y:S04]  /*e550*/  LDSM.16.M88.4 R88, [R134+0x2000] ;  /* 0x002000008658783b */ /* 0x000e680000000200 */
[----:B------:R-:W3:Y:S03]  /*e560*/  LDSM.16.M88.4 R112, [R86+0x5c00] ;  /* 0x005c00005670783b */ /* 0x000ee60000000200 */
        /* <DEDUP_REMOVED lines=13> */
[C---:B-1----:R-:W-:Y:S01]  /*e640*/  HMMA.16816.F32 R4, R88.reuse, R96, R4 ;  /* 0x000000605804723c */ /* 0x042fe20000001804 */
[----:B------:R-:W-:Y:S04]  /*e650*/  DEPBAR.LE SB0, 0x0 ;  /* 0x000080000000791a */ /* 0x000fe80000000000 */
[----:B------:R-:W-:Y:S03]  /*e660*/  BAR.SYNC.DEFER_BLOCKING 0x0 ;  /* 0x0000000000007b1d */ /* 0x000fe60000010000 */
[C---:B------:R-:W-:Y:S08]  /*e670*/  HMMA.16816.F32 R8, R88.reuse, R98, R8 ;  /* 0x000000625808723c */ /* 0x040ff00000001808 */
[C---:B------:R-:W-:Y:S08]  /*e680*/  HMMA.16816.F32 R12, R88.reuse, R100, R12 ;  /* 0x00000064580c723c */ /* 0x040ff0000000180c */
[C---:B------:R-:W-:Y:S08]  /*e690*/  HMMA.16816.F32 R16, R88.reuse, R102, R16 ;  /* 0x000000665810723c */ /* 0x040ff00000001810 */
[C---:B------:R-:W-:Y:S08]  /*e6a0*/  HMMA.16816.F32 R20, R88.reuse, R104, R20 ;  /* 0x000000685814723c */ /* 0x040ff00000001814 */
[C---:B------:R-:W-:Y:S08]  /*e6b0*/  HMMA.16816.F32 R24, R88.reuse, R106, R24 ;  /* 0x0000006a5818723c */ /* 0x040ff00000001818 */
[C---:B---3--:R-:W-:Y:S08]  /*e6c0*/  HMMA.16816.F32 R28, R88.reuse, R112, R28 ;  /* 0x00000070581c723c */ /* 0x048ff0000000181c */
[----:B------:R-:W-:Y:S08]  /*e6d0*/  HMMA.16816.F32 R32, R88, R114, R32 ;  /* 0x000000725820723c */ /* 0x000ff00000001820 */
[C---:B--2---:R-:W-:Y:S08]  /*e6e0*/  HMMA.16816.F32 R4, R92.reuse, R108, R4 ;  /* 0x0000006c5c04723c */ /* 0x044ff00000001804 */
        /* <DEDUP_REMOVED lines=87> */
.L_x_9893:
[----:B------:R-:W-:Y:S05]  /*ec60*/  BSYNC.RECONVERGENT B0 ;  /* 0x0000000000007941 */ /* 0x000fea0003800200 */
.L_x_9892:
        /* <DEDUP_REMOVED lines=40> */
.L_x_9891:
[----:B------:R-:W-:Y:S05]  /*eef0*/  BSYNC.RECONVERGENT B1 ;  /* 0x0000000000017941 */ /* 0x000fea0003800200 */
.L_x_9890:
[----:B--2---:R-:W2:Y:S01]  /*ef00*/  LD.E R88, desc[UR4][R84.64+0xdc] ;  /* 0x0000dc0454587980 */ /* 0x004ea2000c101900 */
[----:B------:R-:W-:Y:S02]  /*ef10*/  IABS R86, R156 ;  /* 0x0000009c00567213 */ /* 0x000fe40000000000 */
[C---:B------:R-:W-:Y:S02]  /*ef20*/  IADD3 R89, PT, PT, R156.reuse, -0x8, RZ ;  /* 0xfffffff89c597810 */ /* 0x040fe40007ffe0ff */
[----:B------:R-:W-:Y:S02]  /*ef30*/  I2FP.F32.S32 R87, R86 ;  /* 0x0000005600577245 */ /* 0x000fe40000201400 */
[----:B------:R-:W-:Y:S02]  /*ef40*/  IABS R89, R89 ;  /* 0x0000005900597213 */ /* 0x000fe40000000000 */
[----:B------:R-:W-:Y:S01]  /*ef50*/  IADD3 R91, PT, PT, R156, -0x1, RZ ;  /* 0xffffffff9c5b7810 */ /* 0x000fe20007ffe0ff */
[----:B------:R-:W-:Y:S01]  /*ef60*/  FFMA.FTZ R6, -R0, R87, R6 ;  /* 0x0000005700067223 */ /* 0x000fe20000010106 */
[----:B------:R-:W-:Y:S02]  /*ef70*/  IADD3 R87, PT, PT, R156, -0x10, RZ ;  /* 0xfffffff09c577810 */ /* 0x000fe40007ffe0ff */
[----:B------:R-:W-:Y:S02]  /*ef80*/  I2FP.F32.S32 R89, R89 ;  /* 0x0000005900597245 */ /* 0x000fe40000201400 */
[----:B------:R-:W-:Y:S02]  /*ef90*/  IABS R87, R87 ;  /* 0x0000005700577213 */ /* 0x000fe40000000000 */
[----:B------:R-:W-:Y:S01]  /*efa0*/  IABS R91, R91 ;  /* 0x0000005b005b7213 */ /* 0x000fe20000000000 */
[-C--:B------:R-:W-:Y:S01]  /*efb0*/  FFMA.FTZ R10, -R0, R89.reuse, R10 ;  /* 0x00000059000a7223 */ /* 0x080fe2000001010a */
[----:B------:R-:W-:Y:S01]  /*efc0*/  IADD3 R86, PT, PT, R156, -0x9, RZ ;  /* 0xfffffff79c567810 */ /* 0x000fe20007ffe0ff */
[----:B------:R-:W-:Y:S01]  /*efd0*/  FFMA.FTZ R4, -R0, R89, R4 ;  /* 0x0000005900047223 */ /* 0x000fe20000010104 */
[----:B------:R-:W-:Y:S02]  /*efe0*/  I2FP.F32.S32 R87, R87 ;  /* 0x0000005700577245 */ /* 0x000fe40000201400 */
[----:B------:R-:W-:Y:S02]  /*eff0*/  I2FP.F32.S32 R91, R91 ;  /* 0x0000005b005b7245 */ /* 0x000fe40000201400 */
[----:B------:R-:W-:Y:S01]  /*f000*/  IADD3 R90, PT, PT, R156, -0x11, RZ ;  /* 0xffffffef9c5a7810 */ /* 0x000fe20007ffe0ff */
[-C--:B------:R-:W-:Y:S01]  /*f010*/  FFMA.FTZ R8, -R0, R87.reuse, R8 ;  /* 0x0000005700087223 */ /* 0x080fe20000010108 */
[----:B------:R-:W-:Y:S01]  /*f020*/  IADD3 R89, PT, PT, R156, -0x18, RZ ;  /* 0xffffffe89c597810 */ /* 0x000fe20007ffe0ff */
[C---:B------:R-:W-:Y:S01]  /*f030*/  FFMA.FTZ R14, -R0.reuse, R87, R14 ;  /* 0x00000057000e7223 */ /* 0x040fe2000001010e */
[----:B------:R-:W-:Y:S01]  /*f040*/  IABS R86, R86 ;  /* 0x0000005600567213 */ /* 0x000fe20000000000 */
[----:B------:R-:W-:Y:S01]  /*f050*/  FFMA.FTZ R7, -R0, R91, R7 ;  /* 0x0000005b00077223 */ /* 0x000fe20000010107 */
[----:B------:R-:W-:Y:S02]  /*f060*/  IABS R90, R90 ;  /* 0x0000005a005a7213 */ /* 0x000fe40000000000 */
[----:B------:R-:W-:Y:S02]  /*f070*/  IABS R89, R89 ;  /* 0x0000005900597213 */ /* 0x000fe40000000000 */
[----:B------:R-:W-:Y:S02]  /*f080*/  I2FP.F32.S32 R86, R86 ;  /* 0x0000005600567245 */ /* 0x000fe40000201400 */
[C---:B------:R-:W-:Y:S02]  /*f090*/  IADD3 R91, PT, PT, R156.reuse, -0x19, RZ ;  /* 0xffffffe79c5b7810 */ /* 0x040fe40007ffe0ff */
[----:B------:R-:W-:Y:S01]  /*f0a0*/  IADD3 R87, PT, PT, R156, -0x20, RZ ;  /* 0xffffffe09c577810 */ /* 0x000fe20007ffe0ff */
[C---:B------:R-:W-:Y:S01]  /*f0b0*/  FFMA.FTZ R11, -R0.reuse, R86, R11 ;  /* 0x00000056000b7223 */ /* 0x040fe2000001010b */
[----:B------:R-:W-:Y:S01]  /*f0c0*/  I2FP.F32.S32 R90, R90 ;  /* 0x0000005a005a7245 */ /* 0x000fe20000201400 */
[C---:B------:R-:W-:Y:S01]  /*f0d0*/  FFMA.FTZ R5, -R0.reuse, R86, R5 ;  /* 0x0000005600057223 */ /* 0x040fe20000010105 */
[----:B------:R-:W-:Y:S02]  /*f0e0*/  I2FP.F32.S32 R89, R89 ;  /* 0x0000005900597245 */ /* 0x000fe40000201400 */
[----:B------:R-:W-:Y:S01]  /*f0f0*/  IABS R91, R91 ;  /* 0x0000005b005b7213 */ /* 0x000fe20000000000 */
[CC--:B------:R-:W-:Y:S01]  /*f100*/  FFMA.FTZ R9, -R0.reuse, R90.reuse, R9 ;  /* 0x0000005a00097223 */ /* 0x0c0fe20000010109 */
[----:B------:R-:W-:Y:S01]  /*f110*/  IABS R87, R87 ;  /* 0x0000005700577213 */ /* 0x000fe20000000000 */
[----:B------:R-:W-:Y:S01]  /*f120*/  FFMA.FTZ R15, -R0, R90, R15 ;  /* 0x0000005a000f7223 */ /* 0x000fe2000001010f */
[----:B------:R-:W-:Y:S01]  /*f130*/  IADD3 R86, PT, PT, R156, -0x21, RZ ;  /* 0xffffffdf9c567810 */ /* 0x000fe20007ffe0ff */
[CC--:B------:R-:W-:Y:S01]  /*f140*/  FFMA.FTZ R12, -R0.reuse, R89.reuse, R12 ;  /* 0x00000059000c7223 */ /* 0x0c0fe2000001010c */
[----:B------:R-:W-:Y:S01]  /*f150*/  FFMA.FTZ R18, -R0, R89, R18 ;  /* 0x0000005900127223 */ /* 0x000fe20000010112 */
[----:B------:R-:W-:Y:S02]  /*f160*/  I2FP.F32.S32 R90, R91 ;  /* 0x0000005b005a7245 */ /* 0x000fe40000201400 */
[----:B------:R-:W-:Y:S02]  /*f170*/  I2FP.F32.S32 R87, R87 ;  /* 0x0000005700577245 */ /* 0x000fe40000201400 */
[----:B------:R-:W-:Y:S01]  /*f180*/  IADD3 R89, PT, PT, R156, -0x28, RZ ;  /* 0xffffffd89c597810 */ /* 0x000fe20007ffe0ff */
[C---:B------:R-:W-:Y:S01]  /*f190*/  FFMA.FTZ R13, -R0.reuse, R90, R13 ;  /* 0x0000005a000d7223 */ /* 0x040fe2000001010d */
[----:B------:R-:W-:Y:S01]  /*f1a0*/  IABS R86, R86 ;  /* 0x0000005600567213 */ /* 0x000fe20000000000 */
[----:B------:R-:W-:Y:S01]  /*f1b0*/  FFMA.FTZ R19, -R0, R90, R19 ;  /* 0x0000005a00137223 */ /* 0x000fe20000010113 */
[----:B------:R-:W-:Y:S01]  /*f1c0*/  IADD3 R91, PT, PT, R156, -0x31, RZ ;  /* 0xffffffcf9c5b7810 */ /* 0x000fe20007ffe0ff */
[C---:B------:R-:W-:Y:S01]  /*f1d0*/  FFMA.FTZ R16, -R0.reuse, R87, R16 ;  /* 0x0000005700107223 */ /* 0x040fe20000010110 */
[----:B------:R-:W-:Y:S01]  /*f1e0*/  IABS R89, R89 ;  /* 0x0000005900597213 */ /* 0x000fe20000000000 */
[----:B------:R-:W-:Y:S01]  /*f1f0*/  FFMA.FTZ R22, -R0, R87, R22 ;  /* 0x0000005700167223 */ /* 0x000fe20000010116 */
        /* <DEDUP_REMOVED lines=24> */
[C---:B------:R-:W-:Y:S02]  /*f380*/  IADD3 R90, PT, PT, R156.reuse, -0x39, RZ ;  /* 0xffffffc79c5a7810 */ /* 0x040fe40007ffe0ff */
        /* <DEDUP_REMOVED lines=90> */
[----:B------:R-:W-:Y:S01]  /*f930*/  FFMA.FTZ R126, R27, R88, -R115 ;  /* 0x000000581b7e7223 */ /* 0x000fe20000010873 */
        /* <DEDUP_REMOVED lines=66> */
[----:B------:R-:W-:Y:S07]  /*fd60*/  FFMA.FTZ R32, R32, R88, -R117 ;  /* 0x0000005820207223 */ /* 0x000fee0000010875 */
[----:B------:R-:W3:Y:S01]  /*fd70*/  MUFU.EX2 R120, R120 ;  /* 0x0000007800787308 */ /* 0x000ee20000000800 */
[----:B------:R-:W-:Y:S01]  /*fd80*/  FFMA.FTZ R114, R3, R158, R114 ;  /* 0x0000009e03727223 */ /* 0x000fe20000010072 */
[C---:B-----5:R-:W-:Y:S08]  /*fd90*/  HMMA.16816.F32 R52, R80.reuse, R76, R52 ;  /* 0x0000004c5034723c */ /* 0x060ff00000001834 */
[----:B------:R-:W-:Y:S01]  /*fda0*/  MUFU.EX2 R118, R118 ;  /* 0x0000007600767308 */ /* 0x000fe20000000800 */
[----:B------:R-:W-:Y:S01]  /*fdb0*/  ISETP.GT.AND P0, PT, R159, R140, PT ;  /* 0x0000008c9f00720c */ /* 0x000fe20003f04270 */
[----:B------:R-:W-:Y:S01]  /*fdc0*/  FFMA.FTZ R113, R2, R161, R113 ;  /* 0x000000a102717223 */ /* 0x000fe20000010071 */
[----:B----4-:R-:W-:Y:S07]  /*fdd0*/  F2FP.F16.F32.PACK_AB R69, R122, R119 ;  /* 0x000000777a45723e */ /* 0x010fee00000000ff */
[----:B------:R-:W4:Y:S01]  /*fde0*/  MUFU.EX2 R125, R125 ;  /* 0x0000007d007d7308 */ /* 0x000f220000000800 */
[----:B------:R-:W-:Y:S01]  /*fdf0*/  FADD.FTZ R3, R112, R114 ;  /* 0x0000007270037221 */ /* 0x000fe20000010000 */
[C---:B------:R-:W-:Y:S01]  /*fe00*/  HMMA.16816.F32 R56, R80.reuse, R78, R56 ;  /* 0x0000004e5038723c */ /* 0x040fe20000001838 */
[----:B------:R-:W5:Y:S07]  /*fe10*/  LDSM.16.MT88.4 R76, [R90+0x6400] ;  /* 0x006400005a4c783b */ /* 0x000f6e0000004200 */
[----:B------:R-:W-:Y:S01]  /*fe20*/  MUFU.EX2 R32, R32 ;  /* 0x0000002000207308 */ /* 0x000fe20000000800 */
        /* <DEDUP_REMOVED lines=29> */
[-CC-:B------:R-:W-:Y:S01]  /*10000*/  FFMA.FTZ R100, R20, R88.reuse, -R117.reuse ;  /* 0x0000005814647223 */ /* 0x180fe20000010875 */
[-CC-:B------:R-:W-:Y:S01]  /*10010*/  FFMA.FTZ R20, R24, R88.reuse, -R117.reuse ;  /* 0x0000005818147223 */ /* 0x180fe20000010875 */
[-C--:B------:R-:W-:Y:S03]  /*10020*/  FFMA.FTZ R101, R21, R88.reuse, -R117 ;  /* 0x0000005815657223 */ /* 0x080fe60000010875 */
[C---:B------:R-:W-:Y:S01]  /*10030*/  HMMA.16816.F32 R48, R68.reuse, R102, R48 ;  /* 0x000000664430723c */ /* 0x040fe20000001830 */
[----:B------:R-:W-:Y:S02]  /*10040*/  MUFU.EX2 R100, R100 ;  /* 0x0000006400647308 */ /* 0x000fe40000000800 */
[-CC-:B------:R-:W-:Y:S01]  /*10050*/  FFMA.FTZ R102, R22, R88.reuse, -R115.reuse ;  /* 0x0000005816667223 */ /* 0x180fe20000010873 */
[-C--:B------:R-:W-:Y:S07]  /*10060*/  FFMA.FTZ R103, R23, R88.reuse, -R115 ;  /* 0x0000005817677223 */ /* 0x080fee0000010873 */
[----:B------:R-:W-:Y:S01]  /*10070*/  MUFU.EX2 R101, R101 ;  /* 0x0000006500657308 */ /* 0x000fe20000000800 */
[C---:B------:R-:W-:Y:S09]  /*10080*/  HMMA.16816.F32 R52, R68.reuse, R72, R52 ;  /* 0x000000484434723c */ /* 0x040ff20000001834 */
[----:B------:R-:W-:Y:S10]  /*10090*/  MUFU.EX2 R102, R102 ;  /* 0x0000006600667308 */ /* 0x000ff40000000800 */
[----:B------:R-:W1:Y:S01]  /*100a0*/  MUFU.EX2 R103, R103 ;  /* 0x0000006700677308 */ /* 0x000e620000000800 */
[C---:B------:R-:W-:Y:S01]  /*100b0*/  HMMA.16816.F32 R56, R68.reuse, R74, R56 ;  /* 0x0000004a4438723c */ /* 0x040fe20000001838 */
[----:B------:R-:W3:Y:S07]  /*100c0*/  LDSM.16.MT88.4 R72, [R90+0x6800] ;  /* 0x006800005a48783b */ /* 0x000eee0000004200 */
[C---:B------:R-:W-:Y:S01]  /*100d0*/  HMMA.16816.F32 R60, R68.reuse, R104, R60 ;  /* 0x00000068443c723c */ /* 0x040fe2000000183c */
[----:B------:R4:W-:Y:S02]  /*100e0*/  MUFU.EX2 R104, R20 ;  /* 0x0000001400687308 */ /* 0x0009e40000000800 */
[----:B------:R-:W-:Y:S01]  /*100f0*/  FFMA.FTZ R105, R25, R88, -R117 ;  /* 0x0000005819697223 */ /* 0x000fe20000010875 */
[C---:B-1----:R-:W-:Y:S01]  /*10100*/  F2FP.F16.F32.PACK_AB R21, R103.reuse, R102 ;  /* 0x000000666715723e */ /* 0x042fe200000000ff */
[----:B------:R-:W1:Y:S01]  /*10110*/  LDSM.16.MT88.4 R24, [R90+0x8800] ;  /* 0x008800005a18783b */ /* 0x000e620000004200 */
[----:B------:R-:W-:Y:S02]  /*10120*/  FADD.FTZ R102, R102, R125 ;  /* 0x0000007d66667221 */ /* 0x000fe40000010000 */
[C---:B------:R-:W-:Y:S03]  /*10130*/  HMMA.16816.F32 R64, R68.reuse, R106, R64 ;  /* 0x0000006a4440723c */ /* 0x040fe60000001840 */
[----:B------:R-:W5:Y:S01]  /*10140*/  MUFU.EX2 R105, R105 ;  /* 0x0000006900697308 */ /* 0x000f620000000800 */
[----:B------:R-:W-:Y:S09]  /*10150*/  FADD.FTZ R103, R103, R102 ;  /* 0x0000006667677221 */ /* 0x000ff20000010000 */
[----:B------:R-:W3:Y:S01]  /*10160*/  MUFU.EX2 R107, R126 ;  /* 0x0000007e006b7308 */ /* 0x000ee20000000800 */
[----:B----4-:R-:W-:Y:S01]  /*10170*/  F2FP.F16.F32.PACK_AB R20, R101, R100 ;  /* 0x000000646514723e */ /* 0x010fe200000000ff */
[C---:B--2---:R-:W-:Y:S03]  /*10180*/  HMMA.16816.F32 R12, R68.reuse, R76, R12 ;  /* 0x0000004c440c723c */ /* 0x044fe6000000180c */
[----:B------:R-:W-:Y:S01]  /*10190*/  FADD.FTZ R100, R100, R3 ;  /* 0x0000000364647221 */ /* 0x000fe20000010000 */
[----:B------:R-:W-:Y:S02]  /*101a0*/  MOV R3, R86 ;  /* 0x0000005600037202 */ /* 0x000fe40000000f00 */
[----:B-----5:R-:W-:Y:S02]  /*101b0*/  F2FP.F16.F32.PACK_AB R22, R105, R104 ;  /* 0x000000686916723e */ /* 0x020fe400000000ff */
[----:B------:R-:W-:Y:S01]  /*101c0*/  HMMA.16816.F32 R16, R68, R78, R16 ;  /* 0x0000004e4410723c */ /* 0x000fe20000001810 */
[----:B------:R-:W2:Y:S02]  /*101d0*/  LDSM.16.MT88.4 R68, [R89+0x2800] ;  /* 0x002800005944783b */ /* 0x000ea40000004200 */
[----:B---3--:R-:W-:Y:S01]  /*101e0*/  F2FP.F16.F32.PACK_AB R23, R107, R124 ;  /* 0x0000007c6b17723e */ /* 0x008fe200000000ff */
[----:B------:R-:W-:Y:S01]  /*101f0*/  FADD.FTZ R101, R101, R100 ;  /* 0x0000006465657221 */ /* 0x000fe20000010000 */
[----:B------:R-:W-:Y:S03]  /*10200*/  FADD.FTZ R124, R124, R103 ;  /* 0x000000677c7c7221 */ /* 0x000fe60000010000 */
[----:B------:R-:W-:Y:S01]  /*10210*/  FADD.FTZ R104, R104, R101 ;  /* 0x0000006568687221 */ /* 0x000fe20000010000 */
[----:B------:R-:W3:Y:S01]  /*10220*/  LDSM.16.MT88.4 R76, [R90+0x6c00] ;  /* 0x006c00005a4c783b */ /* 0x000ee20000004200 */
[C---:B------:R-:W-:Y:S05]  /*10230*/  HMMA.16816.F32 R4, R20.reuse, R72, R4 ;  /* 0x000000481404723c */ /* 0x040fea0000001804 */
[----:B------:R-:W-:Y:S01]  /*10240*/  FADD.FTZ R105, R105, R104 ;  /* 0x0000006869697221 */ /* 0x000fe20000010000 */
[----:B------:R-:W-:Y:S02]  /*10250*/  FADD.FTZ R107, R107, R124 ;  /* 0x0000007c6b6b7221 */ /* 0x000fe40000010000 */
[C---:B------:R-:W-:Y:S01]  /*10260*/  HMMA.16816.F32 R8, R20.reuse, R74, R8 ;  /* 0x0000004a1408723c */ /* 0x040fe20000001808 */
[----:B------:R-:W4:Y:S07]  /*10270*/  LDSM.16.MT88.4 R72, [R89+0xc00] ;  /* 0x000c00005948783b */ /* 0x000f2e0000004200 */
[C---:B------:R-:W-:Y:S08]  /*10280*/  HMMA.16816.F32 R36, R20.reuse, R80, R36 ;  /* 0x000000501424723c */ /* 0x040ff00000001824 */
[C---:B------:R-:W-:Y:S08]  /*10290*/  HMMA.16816.F32 R40, R20.reuse, R82, R40 ;  /* 0x000000521428723c */ /* 0x040ff00000001828 */
[C---:B------:R-:W-:Y:S03]  /*102a0*/  HMMA.16816.F32 R44, R20.reuse, R92, R44 ;  /* 0x0000005c142c723c */ /* 0x040fe6000000182c */
[-CC-:B------:R-:W-:Y:S01]  /*102b0*/  FFMA.FTZ R92, R28, R88.reuse, -R117.reuse ;  /* 0x000000581c5c7223 */ /* 0x180fe20000010875 */
[-CC-:B------:R-:W-:Y:S01]  /*102c0*/  FFMA.FTZ R93, R29, R88.reuse, -R117.reuse ;  /* 0x000000581d5d7223 */ /* 0x180fe20000010875 */
[-C--:B------:R-:W-:Y:S01]  /*102d0*/  FFMA.FTZ R117, R33, R88.reuse, -R117 ;  /* 0x0000005821757223 */ /* 0x080fe20000010875 */
[-CC-:B------:R-:W-:Y:S02]  /*102e0*/  FFMA.FTZ R33, R34, R88.reuse, -R115.reuse ;  /* 0x0000005822217223 */ /* 0x180fe40000010873 */
[C---:B------:R-:W-:Y:S01]  /*102f0*/  HMMA.16816.F32 R48, R20.reuse, R94, R48 ;  /* 0x0000005e1430723c */ /* 0x040fe20000001830 */
[----:B------:R-:W-:Y:S02]  /*10300*/  MUFU.EX2 R92, R92 ;  /* 0x0000005c005c7308 */ /* 0x000fe40000000800 */
[-CC-:B------:R-:W-:Y:S01]  /*10310*/  FFMA.FTZ R94, R30, R88.reuse, -R115.reuse ;  /* 0x000000581e5e7223 */ /* 0x180fe20000010873 */
[-CC-:B------:R-:W-:Y:S07]  /*10320*/  FFMA.FTZ R95, R31, R88.reuse, -R115.reuse ;  /* 0x000000581f5f7223 */ /* 0x180fee0000010873 */
[----:B------:R-:W-:Y:S01]  /*10330*/  MUFU.EX2 R93, R93 ;  /* 0x0000005d005d7308 */ /* 0x000fe20000000800 */
[----:B------:R-:W5:Y:S01]  /*10340*/  LDSM.16.MT88.4 R28, [R90+0x7c00] ;  /* 0x007c00005a1c783b */ /* 0x000f620000004200 */
[----:B------:R-:W-:Y:S01]  /*10350*/  FFMA.FTZ R115, R35, R88, -R115 ;  /* 0x0000005823737223 */ /* 0x000fe20000010873 */
[C---:B------:R-:W-:Y:S07]  /*10360*/  HMMA.16816.F32 R52, R20.reuse, R96, R52 ;  /* 0x000000601434723c */ /* 0x040fee0000001834 */
[----:B------:R-:W1:Y:S10]  /*10370*/  MUFU.EX2 R94, R94 ;  /* 0x0000005e005e7308 */ /* 0x000e740000000800 */
[----:B------:R-:W2:Y:S01]  /*10380*/  MUFU.EX2 R95, R95 ;  /* 0x0000005f005f7308 */ /* 0x000ea20000000800 */
[C---:B------:R-:W-:Y:S09]  /*10390*/  HMMA.16816.F32 R56, R20.reuse, R98, R56 ;  /* 0x000000621438723c */ /* 0x040ff20000001838 */
[----:B------:R-:W3:Y:S10]  /*103a0*/  MUFU.EX2 R117, R117 ;  /* 0x0000007500757308 */ /* 0x000ef40000000800 */
[----:B------:R-:W-:Y:S01]  /*103b0*/  MUFU.EX2 R33, R33 ;  /* 0x0000002100217308 */ /* 0x000fe20000000800 */
[----:B-1----:R-:W-:Y:S01]  /*103c0*/  FADD.FTZ R2, R94, R107 ;  /* 0x0000006b5e027221 */ /* 0x002fe20000010000 */
[C---:B------:R-:W-:Y:S08]  /*103d0*/  HMMA.16816.F32 R60, R20.reuse, R24, R60 ;  /* 0x00000018143c723c */ /* 0x040ff0000000183c */
[----:B------:R-:W1:Y:S01]  /*103e0*/  MUFU.EX2 R34, R115 ;  /* 0x0000007300227308 */ /* 0x000e620000000800 */
[----:B--2---:R-:W-:Y:S01]  /*103f0*/  FADD.FTZ R2, R95, R2 ;  /* 0x000000025f027221 */ /* 0x004fe20000010000 */
[C---:B------:R-:W-:Y:S01]  /*10400*/  HMMA.16816.F32 R64, R20.reuse, R26, R64 ;  /* 0x0000001a1440723c */ /* 0x040fe20000001840 */
[----:B------:R-:W2:Y:S07]  /*10410*/  LDSM.16.MT88.4 R24, [R89+0x1c00] ;  /* 0x001c00005918783b */ /* 0x000eae0000004200 */
[C---:B------:R-:W-:Y:S03]  /*10420*/  HMMA.16816.F32 R12, R20.reuse, R68, R12 ;  /* 0x00000044140c723c */ /* 0x040fe6000000180c */
[----:B------:R-:W-:Y:S01]  /*10430*/  F2FP.F16.F32.PACK_AB R68, R93, R92 ;  /* 0x0000005c5d44723e */ /* 0x000fe200000000ff */
[----:B------:R-:W-:Y:S01]  /*10440*/  FADD.FTZ R92, R92, R105 ;  /* 0x000000695c5c7221 */ /* 0x000fe20000010000 */
[----:B------:R-:W-:Y:S03]  /*10450*/  F2FP.F16.F32.PACK_AB R69, R95, R94 ;  /* 0x0000005e5f45723e */ /* 0x000fe600000000ff */
[----:B------:R-:W-:Y:S03]  /*10460*/  HMMA.16816.F32 R16, R20, R70, R16 ;  /* 0x000000461410723c */ /* 0x000fe60000001810 */
[----:B---3--:R-:W-:Y:S01]  /*10470*/  F2FP.F16.F32.PACK_AB R70, R117, R32 ;  /* 0x000000207546723e */ /* 0x008fe200000000ff */
[----:B------:R-:W-:Y:S01]  /*10480*/  FADD.FTZ R93, R93, R92 ;  /* 0x0000005c5d5d7221 */ /* 0x000fe20000010000 */
[----:B-1----:R-:W-:Y:S01]  /*10490*/  F2FP.F16.F32.PACK_AB R71, R34, R33 ;  /* 0x000000212247723e */ /* 0x002fe200000000ff */
[----:B------:R-:W-:Y:S01]  /*104a0*/  FADD.FTZ R33, R33, R2 ;  /* 0x0000000221217221 */ /* 0x000fe20000010000 */
[----:B------:R-:W-:Y:S01]  /*104b0*/  MOV R2, R87 ;  /* 0x0000005700027202 */ /* 0x000fe20000000f00 */
[----:B------:R-:W-:Y:S02]  /*104c0*/  FADD.FTZ R32, R32, R93 ;  /* 0x0000005d20207221 */ /* 0x000fe40000010000 */
[----:B------:R-:W-:Y:S02]  /*104d0*/  FADD.FTZ R161, R34, R33 ;  /* 0x0000002122a17221 */ /* 0x000fe40000010000 */
[C---:B------:R-:W-:Y:S01]  /*104e0*/  HMMA.16816.F32 R80, R68.reuse, R76, R4 ;  /* 0x0000004c4450723c */ /* 0x040fe20000001804 */
[----:B------:R-:W1:Y:S04]  /*104f0*/  LDSM.16.MT88.4 R4, [R90+0x8c00] ;  /* 0x008c00005a04783b */ /* 0x000e680000004200 */
[----:B------:R-:W-:Y:S03]  /*10500*/  FADD.FTZ R158, R117, R32 ;  /* 0x00000020759e7221 */ /* 0x000fe60000010000 */
[C---:B------:R-:W-:Y:S01]  /*10510*/  HMMA.16816.F32 R76, R68.reuse, R78, R8 ;  /* 0x0000004e444c723c */ /* 0x040fe20000001808 */
[----:B------:R-:W3:Y:S07]  /*10520*/  LDSM.16.MT88.4 R8, [R89+0x2c00] ;  /* 0x002c00005908783b */ /* 0x000eee0000004200 */
[C---:B----4-:R-:W-:Y:S08]  /*10530*/  HMMA.16816.F32 R36, R68.reuse, R72, R36 ;  /* 0x000000484424723c */ /* 0x050ff00000001824 */
        /* <DEDUP_REMOVED lines=9> */
[----:B------:R-:W-:Y:S08]  /*105d0*/  @!UPT UIADD3 URZ, UPT, UPT, URZ, URZ, URZ ;  /* 0x000000fffffff290 */ /* 0x000ff0000fffe0ff */
[----:B------:R-:W-:Y:S11]  /*105e0*/  @P0 BRA `(.L_x_9894) ;  /* 0xffffffd0009c0947 */ /* 0x000ff6000383ffff */
.L_x_9887:
        /* <DEDUP_REMOVED lines=11> */
.L_x_9908:
[----:B------:R-:W-:Y:S01]  /*106a0*/  FSETP.NE.FTZ.AND P1, PT, R10, RZ, PT ;  /* 0x000000ff0a00720b */ /* 0x000fe20003f35000 */
[----:B------:R-:W2:Y:S01]  /*106b0*/  MUFU.RCP R5, R10 ;  /* 0x0000000a00057308 */ /* 0x000ea20000001000 */
[----:B----4-:R-:W-:Y:S01]  /*106c0*/  FADD.FTZ R3, R8, R9 ;  /* 0x0000000908037221 */ /* 0x010fe20000010000 */
[----:B------:R-:W-:Y:S01]  /*106d0*/  MOV R0, 0xff800000 ;  /* 0xff80000000007802 */ /* 0x000fe20000000f00 */
[----:B------:R-:W-:Y:S05]  /*106e0*/  WARPSYNC.ALL ;  /* 0x0000000000007948 */ /* 0x000fea0003800000 */
[----:B------:R-:W-:Y:S01]  /*106f0*/  FSETP.NE.FTZ.AND P0, PT, R3, RZ, PT ;  /* 0x000000ff0300720b */ /* 0x000fe20003f15000 */
[----:B------:R-:W-:Y:S01]  /*10700*/  MUFU.RCP R4, R3 ;  /* 0x0000000300047308 */ /* 0x000fe20000001000 */
[----:B------:R-:W-:-:S04]  /*10710*/  SHF.L.U32 R9, R131, 0x1, RZ ;  /* 0x0000000183097819 */ /* 0x000fc800000006ff */
[----:B------:R-:W-:-:S03]  /*10720*/  LOP3.LUT R130, R130, 0x6, R9, 0xf8, !PT ;  /* 0x0000000682827812 */ /* 0x000fc600078ef809 */
[----:B------:R-:W4:Y:S01]  /*10730*/  @P1 MUFU.LG2 R7, R10 ;  /* 0x0000000a00071308 */ /* 0x000f220000000c00 */
        /* <DEDUP_REMOVED lines=25> */
[----:B----4-:R-:W-:Y:S01]  /*108d0*/  @P1 FMUL.FTZ R7, R7, 0.69314718246459960938 ;  /* 0x3f31721807071820 */ /* 0x010fe20000410000 */
[----:B------:R-:W2:Y:S01]  /*108e0*/  @P0 MUFU.LG2 R5, R3 ;  /* 0x0000000300050308 */ /* 0x000ea20000000c00 */
[----:B------:R-:W-:-:S02]  /*108f0*/  FSEL R4, R4, 1, P0 ;  /* 0x3f80000004047808 */ /* 0x000fc40000000000 */
[----:B-----5:R-:W-:Y:S01]  /*10900*/  @P1 FFMA.FTZ R0, R2, R87, R7 ;  /* 0x0000005702001223 */ /* 0x020fe20000010007 */
[----:B------:R-:W-:Y:S02]  /*10910*/  SHF.L.U32 R7, R131, 0x3, RZ ;  /* 0x0000000383077819 */ /* 0x000fe400000006ff */
[C---:B------:R-:W-:Y:S01]  /*10920*/  FMUL.FTZ R82, R4.reuse, R82 ;  /* 0x0000005204527220 */ /* 0x040fe20000410000 */
[C---:B------:R-:W-:Y:S01]  /*10930*/  FMUL.FTZ R83, R4.reuse, R83 ;  /* 0x0000005304537220 */ /* 0x040fe20000410000 */
[----:B------:R-:W-:Y:S01]  /*10940*/  LOP3.LUT R6, R7, 0xc0, RZ, 0xc0, !PT ;  /* 0x000000c007067812 */ /* 0x000fe200078ec0ff */
[----:B------:R-:W-:Y:S01]  /*10950*/  FMUL.FTZ R78, R4, R78 ;  /* 0x0000004e044e7220 */ /* 0x000fe20000410000 */
[----:B------:R-:W-:Y:S01]  /*10960*/  LOP3.LUT R130, R130, 0x20, R7, 0xf8, !PT ;  /* 0x0000002082827812 */ /* 0x000fe200078ef807 */
[----:B------:R-:W-:Y:S01]  /*10970*/  FMUL.FTZ R79, R4, R79 ;  /* 0x0000004f044f7220 */ /* 0x000fe20000410000 */
[----:B------:R-:W-:Y:S01]  /*10980*/  LOP3.LUT R9, R6, 0x18, R131, 0xf8, !PT ;  /* 0x0000001806097812 */ /* 0x000fe200078ef883 */
[C---:B------:R-:W-:Y:S01]  /*10990*/  FMUL.FTZ R38, R4.reuse, R38 ;  /* 0x0000002604267220 */ /* 0x040fe20000410000 */
[C---:B------:R-:W-:Y:S01]  /*109a0*/  FMUL.FTZ R39, R4.reuse, R39 ;  /* 0x0000002704277220 */ /* 0x040fe20000410000 */
[C---:B------:R-:W-:Y:S01]  /*109b0*/  FMUL.FTZ R42, R4.reuse, R42 ;  /* 0x0000002a042a7220 */ /* 0x040fe20000410000 */
[C---:B------:R-:W-:Y:S01]  /*109c0*/  FMUL.FTZ R43, R4.reuse, R43 ;  /* 0x0000002b042b7220 */ /* 0x040fe20000410000 */
[C---:B------:R-:W-:Y:S01]  /*109d0*/  FMUL.FTZ R46, R4.reuse, R46 ;  /* 0x0000002e042e7220 */ /* 0x040fe20000410000 */
[----:B--2---:R-:W-:Y:S01]  /*109e0*/  @P0 FMUL.FTZ R5, R5, 0.69314718246459960938 ;  /* 0x3f31721805050820 */ /* 0x004fe20000410000 */
[----:B------:R-:W-:Y:S01]  /*109f0*/  MOV R3, 0xff800000 ;  /* 0xff80000000037802 */ /* 0x000fe20000000f00 */
[C---:B------:R-:W-:Y:S01]  /*10a00*/  FMUL.FTZ R47, R4.reuse, R47 ;  /* 0x0000002f042f7220 */ /* 0x040fe20000410000 */
[----:B------:R-:W-:Y:S01]  /*10a10*/  FMUL.FTZ R50, R4, R50 ;  /* 0x0000003204327220 */ /* 0x000fe20000410000 */
        /* <DEDUP_REMOVED lines=49> */
[----:B--2---:R2:W5:Y:S01]  /*10d30*/  LD.E R52, desc[UR4][R84.64+0xcc] ;  /* 0x0000cc0454347980 */ /* 0x004562000c101900 */
[----:B---3--:R-:W-:Y:S01]  /*10d40*/  LOP3.LUT R8, R128, 0xd8, RZ, 0xc0, !PT ;  /* 0x000000d880087812 */ /* 0x008fe200078ec0ff */
[----:B------:R-:W-:Y:S01]  /*10d50*/  IMAD.SHL.U32 R145, R145, 0x40, RZ ;  /* 0x0000004091917824 */ /* 0x000fe200078e00ff */
[----:B----4-:R-:W-:Y:S01]  /*10d60*/  LOP3.LUT R57, R129, 0x30, RZ, 0xc0, !PT ;  /* 0x0000003081397812 */ /* 0x010fe200078ec0ff */
[----:B-1----:R2:W5:Y:S01]  /*10d70*/  LD.E.64 R60, desc[UR4][R84.64+0x78] ;  /* 0x00007804543c7980 */ /* 0x002562000c101b00 */
[----:B------:R-:W-:-:S02]  /*10d80*/  LOP3.LUT R9, R8, 0x18, R129, 0x78, !PT ;  /* 0x0000001808097812 */ /* 0x000fc400078e7881 */
[----:B------:R-:W-:Y:S01]  /*10d90*/  LOP3.LUT R57, R57, 0x7, R2, 0xf8, !PT ;  /* 0x0000000739397812 */ /* 0x000fe200078ef802 */
[----:B------:R2:W5:Y:S01]  /*10da0*/  LD.E.64 R58, desc[UR4][R84.64+0xa8] ;  /* 0x0000a804543a7980 */ /* 0x000562000c101b00 */
[----:B------:R-:W-:Y:S01]  /*10db0*/  LOP3.LUT R9, R9, 0xf24, R128, 0xf8, !PT ;  /* 0x00000f2409097812 */ /* 0x000fe200078ef880 */
[----:B------:R-:W-:Y:S03]  /*10dc0*/  BAR.SYNC.DEFER_BLOCKING 0x0 ;  /* 0x0000000000007b1d */ /* 0x000fe60000010000 */
[----:B------:R-:W-:Y:S02]  /*10dd0*/  LEA R2, R9, UR6, 0x2 ;  /* 0x0000000609027c11 */ /* 0x000fe4000f8e10ff */
[----:B------:R-:W-:-:S03]  /*10de0*/  LOP3.LUT P0, RZ, R131, 0x3, RZ, 0xc0, !PT ;  /* 0x0000000383ff7812 */ /* 0x000fc6000780c0ff */
        /* <DEDUP_REMOVED lines=12> */
[----:B------:R-:W-:Y:S02]  /*10eb0*/  IMAD R10, R10, R7, R148 ;  /* 0x000000070a0a7224 */ /* 0x000fe400078e0294 */
[----:B------:R2:W1:Y:S02]  /*10ec0*/  LDS.128 R4, [R2+0x5800] ;  /* 0x0058000002047984 */ /* 0x0004640000000c00 */
[----:B------:R-:W-:Y:S02]  /*10ed0*/  IMAD R54, R11, R10, R145 ;  /* 0x0000000a0b367224 */ /* 0x000fe400078e0291 */
[----:B------:R2:W1:Y:S01]  /*10ee0*/  LDS.128 R8, [R2+0x5000] ;  /* 0x0050000002087984 */ /* 0x0004620000000c00 */
[----:B---34-:R-:W-:Y:S05]  /*10ef0*/  @P0 BRA `(.L_x_9897) ;  /* 0x0000000000280947 */ /* 0x018fea0003800000 */
[----:B--2---:R-:W-:Y:S01]  /*10f00*/  IMAD.IADD R2, R146, 0x1, -R145 ;  /* 0x0000000192027824 */ /* 0x004fe200078e0a91 */
        /* <DEDUP_REMOVED lines=9> */
.L_x_9897:
[----:B------:R-:W-:Y:S05]  /*10fa0*/  BSYNC.RECONVERGENT B0 ;  /* 0x0000000000007941 */ /* 0x000fea0003800200 */
.L_x_9896:
[----:B--2---:R2:W5:Y:S01]  /*10fb0*/  LD.E R84, desc[UR4][R84.64+0xc0] ;  /* 0x0000c00454547980 */ /* 0x004562000c101900 */
[----:B------:R-:W-:Y:S01]  /*10fc0*/  SHF.R.U32.HI R131, RZ, 0x3, R131 ;  /* 0x00000003ff837819 */ /* 0x000fe20000011683 */
[----:B------:R-:W-:Y:S01]  /*10fd0*/  IMAD.IADD R145, R146, 0x1, -R145 ;  /* 0x0000000192917824 */ /* 0x000fe200078e0a91 */
[----:B---3--:R-:W-:Y:S01]  /*10fe0*/  LOP3.LUT R3, R128, 0x1c, RZ, 0xc0, !PT ;  /* 0x0000001c80037812 */ /* 0x008fe200078ec0ff */
[----:B-----5:R-:W-:Y:S01]  /*10ff0*/  IMAD R52, R54, R52, RZ ;  /* 0x0000003436347224 */ /* 0x020fe200078e02ff */
[----:B------:R-:W-:Y:S01]  /*11000*/  BSSY.RECONVERGENT B0, `(.L_x_9898) ;  /* 0x0000016000007945 */ /* 0x000fe20003800200 */
[C---:B------:R-:W-:Y:S01]  /*11010*/  VIADD R0, R131.reuse, 0x10 ;  /* 0x0000001083007836 */ /* 0x040fe20000000000 */
[CC--:B------:R-:W-:Y:S01]  /*11020*/  ISETP.GE.AND P2, PT, R131.reuse, R145.reuse, PT ;  /* 0x000000918300720c */ /* 0x0c0fe20003f46270 */
[----:B------:R-:W-:Y:S01]  /*11030*/  VIADD R2, R131, 0x20 ;  /* 0x0000002083027836 */ /* 0x000fe20000000000 */
[----:B------:R-:W-:Y:S02]  /*11040*/  LOP3.LUT R55, R3, 0x20, RZ, 0xfc, !PT ;  /* 0x0000002003377812 */ /* 0x000fe400078efcff */
[-C--:B------:R-:W-:Y:S01]  /*11050*/  ISETP.GE.AND P1, PT, R0, R145.reuse, PT ;  /* 0x000000910000720c */ /* 0x080fe20003f26270 */
[C---:B------:R-:W-:Y:S01]  /*11060*/  VIADD R0, R131.reuse, 0x30 ;  /* 0x0000003083007836 */ /* 0x040fe20000000000 */
        /* <DEDUP_REMOVED lines=12> */
[----:B-1----:R3:W-:Y:S04]  /*11130*/  @!P4 ST.E.128 desc[UR4][R56.64], R48 ;  /* 0x000000303800c985 */ /* 0x0027e8000c101d04 */
[----:B------:R3:W-:Y:S04]  /*11140*/  @!P3 ST.E.128 desc[UR4][R56.64+0x80], R32 ;  /* 0x000080203800b985 */ /* 0x0007e8000c101d04 */
[----:B------:R3:W-:Y:S02]  /*11150*/  @!P2 ST.E.128 desc[UR4][R56.64+0x100], R16 ;  /* 0x000100103800a985 */ /* 0x0007e4000c101d04 */
.L_x_9899:
[----:B------:R-:W-:Y:S05]  /*11160*/  BSYNC.RECONVERGENT B0 ;  /* 0x0000000000007941 */ /* 0x000fea0003800200 */
.L_x_9898:
[----:B------:R-:W-:Y:S04]  /*11170*/  BSSY.RECONVERGENT B0, `(.L_x_9900) ;  /* 0x000000e000007945 */ /* 0x000fe80003800200 */
[----:B------:R-:W-:Y:S05]  /*11180*/  @P1 BRA `(.L_x_9901) ;  /* 0x0000000000301947 */ /* 0x000fea0003800000 */
[-C--:B------:R-:W-:Y:S02]  /*11190*/  ISETP.GE.AND P4, PT, R3, R84.reuse, PT ;  /* 0x000000540300720c */ /* 0x080fe40003f86270 */
        /* <DEDUP_REMOVED lines=11> */
.L_x_9901:
[----:B------:R-:W-:Y:S05]  /*11250*/  BSYNC.RECONVERGENT B0 ;  /* 0x0000000000007941 */ /* 0x000fea0003800200 */
.L_x_9900:
[----:B------:R-:W-:Y:S04]  /*11260*/  BSSY.RECONVERGENT B0, `(.L_x_9902) ;  /* 0x000000e000007945 */ /* 0x000fe80003800200 */
[----:B------:R-:W-:Y:S05]  /*11270*/  @P5 BRA `(.L_x_9903) ;  /* 0x0000000000305947 */ /* 0x000fea0003800000 */
[-C--:B------:R-:W-:Y:S02]  /*11280*/  ISETP.GE.AND P5, PT, R3, R84.reuse, PT ;  /* 0x000000540300720c */ /* 0x080fe40003fa6270 */
        /* <DEDUP_REMOVED lines=11> */
.L_x_9903:
[----:B------:R-:W-:Y:S05]  /*11340*/  BSYNC.RECONVERGENT B0 ;  /* 0x0000000000007941 */ /* 0x000fea0003800200 */
.L_x_9902:
[----:B------:R-:W-:-:S04]  /*11350*/  MOV R145, 0x0 ;  /* 0x0000000000917802 */ /* 0x000fc80000000f00 */
[----:B-1234-:R-:W-:Y:S05]  /*11360*/  @P6 RET.REL.NODEC R144 `(_ZN5flash24flash_fwd_splitkv_kernelI23Flash_fwd_kernel_traitsILi96ELi64ELi64ELi4ELb0ELb0EN7cutlass6half_tE19Flash_kernel_traitsILi96ELi64ELi64ELi4ES3_EELb0ELb0ELb1ELb0ELb0ELb0ELb1ELb1EEEvNS_16Flash_fwd_paramsE) ;  /* 0xfffffeec90246950 */ /* 0x01efea0003c3ffff */
        /* <DEDUP_REMOVED lines=10> */
[----:B-1----:R-:W-:Y:S05]  /*11410*/  @P0 RET.REL.NODEC R144 `(_ZN5flash24flash_fwd_splitkv_kernelI23Flash_fwd_kernel_traitsILi96ELi64ELi64ELi4ELb0ELb0EN7cutlass6half_tE19Flash_kernel_traitsILi96ELi64ELi64ELi4ES3_EELb0ELb0ELb1ELb0ELb0ELb0ELb1ELb1EEEvNS_16Flash_fwd_paramsE) ;  /* 0xfffffee890f80950 */ /* 0x002fea0003c3ffff */
[----:B------:R-:W-:Y:S01]  /*11420*/  LEA R2, P0, R131, R60, 0x2 ;  /* 0x0000003c83027211 */ /* 0x000fe200078010ff */
[----:B------:R-:W-:-:S03]  /*11430*/  IMAD.MOV.U32 R145, RZ, RZ, 0x0 ;  /* 0x00000000ff917424 */ /* 0x000fc600078e00ff */
[----:B------:R-:W-:-:S05]  /*11440*/  LEA.HI.X R3, R131, R61, R52, 0x2, P0 ;  /* 0x0000003d83037211 */ /* 0x000fca00000f1434 */
[----:B------:R1:W-:Y:S02]  /*11450*/  ST.E.128 desc[UR4][R2.64+0x4900], R4 ;  /* 0x0049000402007985 */ /* 0x0003e4000c101d04 */
[----:B-1----:R-:W-:Y:S05]  /*11460*/  RET.REL.NODEC R144 `(_ZN5flash24flash_fwd_splitkv_kernelI23Flash_fwd_kernel_traitsILi96ELi64ELi64ELi4ELb0ELb0EN7cutlass6half_tE19Flash_kernel_traitsILi96ELi64ELi64ELi4ES3_EELb0ELb0ELb1ELb0ELb0ELb0ELb1ELb1EEEvNS_16Flash_fwd_paramsE) ;  /* 0xfffffee890e47950 */ /* 0x002fea0003c3ffff */
.L_x_9895:
[----:B------:R-:W-:Y:S01]  /*11470*/  MOV R3, 0x2 ;  /* 0x0000000200037802 */ /* 0x000fe20000000f00 */
[----:B------:R-:W-:Y:S01]  /*11480*/  IMAD.MOV.U32 R4, RZ, RZ, -0x1 ;  /* 0xffffffffff047424 */ /* 0x000fe200078e00ff */
[----:B------:R-:W-:-:S07]  /*11490*/  MOV R0, 0x1f ;  /* 0x0000001f00007802 */ /* 0x000fce0000000f00 */
[----:B-1---5:R-:W-:Y:S05]  /*114a0*/  WARPSYNC.COLLECTIVE R4, `(.L_x_9904) ;  /* 0x0000000004087348 */ /* 0x022fea0003c00000 */
[----:B------:R2:W3:Y:S02]  /*114b0*/  SHFL.BFLY P0, R7, R158, R3, R0 ;  /* 0x0c0000039e077389 */ /* 0x0004e40000000000 */
[----:B-123-5:R-:W-:Y:S05]  /*114c0*/  ENDCOLLECTIVE ;  /* 0x000000000000791b */ /* 0x02efea0003800000 */
.L_x_9904:
[----:B------:R-:W-:Y:S02]  /*114d0*/  MOV R5, R7 ;  /* 0x0000000700057202 */ /* 0x000fe40000000f00 */
[----:B------:R-:W-:-:S03]  /*114e0*/  MOV R3, 0x1 ;  /* 0x0000000100037802 */ /* 0x000fc60000000f00 */
[----:B------:R-:W-:-:S04]  /*114f0*/  FADD.FTZ R6, R5, R158 ;  /* 0x0000009e05067221 */ /* 0x000fc80000010000 */
[----:B------:R-:W-:-:S07]  /*11500*/  IMAD.MOV.U32 R158, RZ, RZ, R6 ;  /* 0x000000ffff9e7224 */ /* 0x000fce00078e0006 */
[----:B------:R-:W-:Y:S05]  /*11510*/  WARPSYNC.COLLECTIVE R4, `(.L_x_9905) ;  /* 0x0000000004087348 */ /* 0x000fea0003c00000 */
[----:B------:R1:W2:Y:S02]  /*11520*/  SHFL.BFLY P0, R7, R158, R3, R0 ;  /* 0x0c0000039e077389 */ /* 0x0002a40000000000 */
[----:B-12---:R-:W-:Y:S05]  /*11530*/  ENDCOLLECTIVE ;  /* 0x000000000000791b */ /* 0x006fea0003800000 */
.L_x_9905:
[----:B------:R-:W-:Y:S01]  /*11540*/  MOV R158, R161 ;  /* 0x000000a1009e7202 */ /* 0x000fe20000000f00 */
[----:B------:R-:W-:Y:S01]  /*11550*/  IMAD.MOV.U32 R5, RZ, RZ, R7 ;  /* 0x000000ffff057224 */ /* 0x000fe200078e0007 */
[----:B------:R-:W-:-:S03]  /*11560*/  MOV R3, 0x2 ;  /* 0x0000000200037802 */ /* 0x000fc60000000f00 */
[----:B------:R-:W-:-:S07]  /*11570*/  FADD.FTZ R10, R6, R5 ;  /* 0x00000005060a7221 */ /* 0x000fce0000010000 */
[----:B------:R-:W-:Y:S05]  /*11580*/  WARPSYNC.COLLECTIVE R4, `(.L_x_9906) ;  /* 0x0000000004087348 */ /* 0x000fea0003c00000 */
[----:B------:R1:W2:Y:S02]  /*11590*/  SHFL.BFLY P0, R7, R158, R3, R0 ;  /* 0x0c0000039e077389 */ /* 0x0002a40000000000 */
[----:B-12---:R-:W-:Y:S05]  /*115a0*/  ENDCOLLECTIVE ;  /* 0x000000000000791b */ /* 0x006fea0003800000 */
.L_x_9906:
[----:B------:R-:W-:Y:S01]  /*115b0*/  FADD.FTZ R8, R7, R161 ;  /* 0x000000a107087221 */ /* 0x000fe20000010000 */
[----:B------:R-:W-:-:S03]  /*115c0*/  MOV R3, 0x1 ;  /* 0x0000000100037802 */ /* 0x000fc60000000f00 */
[----:B------:R-:W-:-:S07]  /*115d0*/  IMAD.MOV.U32 R158, RZ, RZ, R8 ;  /* 0x000000ffff9e7224 */ /* 0x000fce00078e0008 */
[----:B------:R-:W-:Y:S05]  /*115e0*/  WARPSYNC.COLLECTIVE R4, `(.L_x_9907) ;  /* 0x0000000004087348 */ /* 0x000fea0003c00000 */
[----:B------:R1:W2:Y:S02]  /*115f0*/  SHFL.BFLY P0, R7, R158, R3, R0 ;  /* 0x0c0000039e077389 */ /* 0x0002a40000000000 */
[----:B-12---:R-:W-:Y:S05]  /*11600*/  ENDCOLLECTIVE ;  /* 0x000000000000791b */ /* 0x006fea0003800000 */
.L_x_9907:
[----:B------:R-:W-:Y:S01]  /*11610*/  MOV R9, R7 ;  /* 0x0000000700097202 */ /* 0x000fe20000000f00 */
[----:B------:R-:W-:Y:S06]  /*11620*/  BRA `(.L_x_9908) ;  /* 0xfffffff0001c7947 */ /* 0x000fec000383ffff */
.L_x_9909:
        /* <DEDUP_REMOVED lines=13> */
.L_x_11724:


//--------------------- .text._ZN5flash24flash_fwd_splitkv_kernelI23Flash_fwd_kernel_traitsILi96ELi64ELi64ELi4ELb0ELb0EN7cutlass6half_tE19Flash_kernel_traitsILi96ELi64ELi64ELi4ES3_EELb0ELb0ELb1ELb0ELb0ELb1ELb1ELb1EEEvNS_16Flash_fwd_paramsE --------------------------
	.section	.text._ZN5flash24flash_fwd_splitkv_kernelI23Flash_fwd_kernel_traitsILi96ELi64ELi64ELi4ELb0ELb0EN7cutlass6half_tE19Flash_kernel_traitsILi96ELi64ELi64ELi4ES3_EELb0ELb0ELb1ELb0ELb0ELb1ELb1ELb1EEEvNS_16Flash_fwd_paramsE,"ax",@progbits
	.align	128
        .global         _ZN5flash24flash_fwd_splitkv_kernelI23Flash_fwd_kernel_traitsILi96ELi64ELi64ELi4ELb0ELb0EN7cutlass6half_tE19Flash_kernel_traitsILi96ELi64ELi64ELi4ES3_EELb0ELb0ELb1ELb0ELb0ELb1ELb1ELb1EEEvNS_16Flash_fwd_paramsE
        .type           _ZN5flash24flash_fwd_splitkv_kernelI23Flash_fwd_kernel_traitsILi96ELi64ELi64ELi4ELb0ELb0EN7cutlass6half_tE19Flash_kernel_traitsILi96ELi64ELi64ELi4ES3_EELb0ELb0ELb1ELb0ELb0ELb1ELb1ELb1EEEvNS_16Flash_fwd_paramsE,@function
        .size           _ZN5flash24flash_fwd_splitkv_kernelI23Flash_fwd_kernel_traitsILi96ELi64ELi64ELi4ELb0ELb0EN7cutlass6half_tE19Flash_kernel_traitsILi96ELi64ELi64ELi4ES3_EELb0ELb0ELb1ELb0ELb0ELb1ELb1ELb1EEEvNS_16Flash_fwd_paramsE,(.L_x_11725 - _ZN5flash24flash_fwd_splitkv_kernelI23Flash_fwd_kernel_traitsILi96ELi64ELi64ELi4ELb0ELb0EN7cutlass6half_tE19Flash_kernel_traitsILi96ELi64ELi64ELi4ES3_EELb0ELb0ELb1ELb0ELb0ELb1ELb1ELb1EEEvNS_16Flash_fwd_paramsE)
        .other          _ZN5flash24flash_fwd_splitkv_kernelI23Flash_fwd_kernel_traitsILi96ELi64ELi64ELi4ELb0ELb0EN7cutlass6half_tE19Flash_kernel_traitsILi96ELi64ELi64ELi4ES3_EELb0ELb0ELb1ELb0ELb0ELb1ELb1ELb1EEEvNS_16Flash_fwd_paramsE,@"STO_CUDA_ENTRY STV_DEFAULT"
_ZN5flash24flash_fwd_splitkv_kernelI23Flash_fwd_kernel_traitsILi96ELi64ELi64ELi4ELb0ELb0EN7cutlass6half_tE19Flash_kernel_traitsILi96ELi64ELi64ELi4ES3_EELb0ELb0ELb1ELb0ELb0ELb1ELb1ELb1EEEvNS_16Flash_fwd_paramsE:
.text._ZN5flash24flash_fwd_splitkv_kernelI23Flash_fwd_kernel_traitsILi96ELi64ELi64ELi4ELb0ELb0EN7cutlass6half_tE19Flash_kernel_traitsILi96ELi64ELi64ELi4ES3_EELb0ELb0ELb1ELb0ELb0ELb1ELb1ELb1EEEvNS_16Flash_fwd_paramsE:
        /* <DEDUP_REMOVED lines=24> */
[----:B------:R-:W1:Y:S11]  /*0180*/  LDC R0, c[0x0][0x374] ;  /* 0x0000dd00ff007b82 */ /* 0x000e760000000800 */
[----:B------:R-:W-:-:S02]  /*0190*/  @P1 IADD3 R147, PT, PT, R147, 0x1, RZ ;  /* 0x0000000193931810 */ /* 0x000fc40007ffe0ff */
[----:B------:R-:W-:-:S04]  /*01a0*/  @!P0 LOP3.LUT R147, RZ, R2, RZ, 0x33, !PT ;  /* 0x00000002ff938212 */ /* 0x000fc800078e33ff */
[----:B------:R-:W-:-:S05]  /*01b0*/  IADD3 R146, PT, PT, -R147, RZ, RZ ;  /* 0x000000ff93927210 */ /* 0x000fca0007ffe1ff */
[----:B--2-4-:R-:W-:Y:S02]  /*01c0*/  IMAD R146, R2, R146, UR4 ;  /* 0x0000000402927e24 */ /* 0x014fe4000f8e0292 */
[----:B-1----:R-:W-:Y:S05]  /*01d0*/  CALL.REL.NOINC `($_ZN5flash24flash_fwd_splitkv_kernelI23Flash_fwd_kernel_traitsILi96ELi64ELi64ELi4ELb0ELb0EN7cutlass6half_tE19Flash_kernel_traitsILi96ELi64ELi64ELi4ES3_EELb0ELb0ELb1ELb0ELb0ELb1ELb1ELb1EEEvNS_16Flash_fwd_paramsE$_ZN5flash30compute_attn_1rowblock_splitkvI23Flash_fwd_kernel_traitsILi96ELi64ELi64ELi4ELb0ELb0EN7cutlass6half_tE19Flash_kernel_traitsILi96ELi64ELi64ELi4ES3_EELb0ELb0ELb1ELb0ELb0ELb1ELb1ELb1ENS_16Flash_fwd_paramsEEEvRKT8_iiiii) ;  /* 0x0000000000087944 */ /* 0x002fea0003c00000 */
[----:B------:R-:W-:Y:S05]  /*01e0*/  BSYNC.RECONVERGENT B4 ;  /* 0x0000000000047941 */ /* 0x000fea0003800200 */
.L_x_9910:
[----:B------:R-:W-:Y:S05]  /*01f0*/  EXIT ;  /* 0x000000000000794d */ /* 0x000fea0003800000 */
        .type           $_ZN5flash24flash_fwd_splitkv_kernelI23Flash_fwd_kernel_traitsILi96ELi64ELi64ELi4ELb0ELb0EN7cutlass6half_tE19Flash_kernel_traitsILi96ELi64ELi64ELi4ES3_EELb0ELb0ELb1ELb0ELb0ELb1ELb1ELb1EEEvNS_16Flash_fwd_paramsE$_ZN5flash30compute_attn_1rowblock_splitkvI23Flash_fwd_kernel_traitsILi96ELi64ELi64ELi4ELb0ELb0EN7cutlass6half_tE19Flash_kernel_traitsILi96ELi64ELi64ELi4ES3_EELb0ELb0ELb1ELb0ELb0ELb1ELb1ELb1ENS_16Flash_fwd_paramsEEEvRKT8_iiiii,@function
        .size           $_ZN5flash24flash_fwd_splitkv_kernelI23Flash_fwd_kernel_traitsILi96ELi64ELi64ELi4ELb0ELb0EN7cutlass6half_tE19Flash_kernel_traitsILi96ELi64ELi64ELi4ES3_EELb0ELb0ELb1ELb0ELb0ELb1ELb1ELb1EEEvNS_16Flash_fwd_paramsE$_ZN5flash30compute_attn_1rowblock_splitkvI23Flash_fwd_kernel_traitsILi96ELi64ELi64ELi4ELb0ELb0EN7cutlass6half_tE19Flash_kernel_traitsILi96ELi64ELi64ELi4ES3_EELb0ELb0ELb1ELb0ELb0ELb1ELb1ELb1ENS_16Flash_fwd_paramsEEEvRKT8_iiiii,(.L_x_11725 - $_ZN5flash24flash_fwd_splitkv_kernelI23Flash_fwd_kernel_traitsILi96ELi64ELi64ELi4ELb0ELb0EN7cutlass6half_tE19Flash_kernel_traitsILi96ELi64ELi64ELi4ES3_EELb0ELb0ELb1ELb0ELb0ELb1ELb1ELb1EEEvNS_16Flash_fwd_paramsE$_ZN5flash30compute_attn_1rowblock_splitkvI23Flash_fwd_kernel_traitsILi96ELi64ELi64ELi4ELb0ELb0EN7cutlass6half_tE19Flash_kernel_traitsILi96ELi64ELi64ELi4ES3_EELb0ELb0ELb1ELb0ELb0ELb1ELb1ELb1ENS_16Flash_fwd_paramsEEEvRKT8_iiiii)
$_ZN5flash24flash_fwd_splitkv_kernelI23Flash_fwd_kernel_traitsILi96ELi64ELi64ELi4ELb0ELb0EN7cutlass6half_tE19Flash_kernel_traitsILi96ELi64ELi64ELi4ES3_EELb0ELb0ELb1ELb0ELb0ELb1ELb1ELb1EEEvNS_16Flash_fwd_paramsE$_ZN5flash30compute_attn_1rowblock_splitkvI23Flash_fwd_kernel_traitsILi96ELi64ELi64ELi4ELb0ELb0EN7cutlass6half_tE19Flash_kernel_traitsILi96ELi64ELi64ELi4ES3_EELb0ELb0ELb1ELb0ELb0ELb1ELb1ELb1ENS_16Flash_fwd_paramsEEEvRKT8_iiiii:
[----:B------:R-:W1:Y:S02]  /*0200*/  LDCU.64 UR4, c[0x0][0x358] ;  /* 0x00006b00ff0477ac */ /* 0x000e640008000a00 */
[----:B-1----:R-:W2:Y:S04]  /*0210*/  LD.E.64 R2, desc[UR4][R84.64+0xe0] ;  /* 0x0000e00454027980 */ /* 0x002ea8000c101b00 */
[----:B------:R-:W3:Y:S04]  /*0220*/  LD.E.64 R6, desc[UR4][R84.64+0xe8] ;  /* 0x0000e80454067980 */ /* 0x000ee8000c101b00 */
[----:B------:R-:W4:Y:S01]  /*0230*/  LD.E.64 R10, desc[UR4][R84.64+0xf0] ;  /* 0x0000f004540a7980 */ /* 0x000f22000c101b00 */
[----:B------:R-:W-:Y:S01]  /*0240*/  IMAD.SHL.U32 R68, R147, 0x4, RZ ;  /* 0x0000000493447824 */ /* 0x000fe200078e00ff */
[----:B------:R-:W-:Y:S01]  /*0250*/  SHF.R.U32.HI R67, RZ, 0x1e, R147 ;  /* 0x0000001eff437819 */ /* 0x000fe20000011693 */
[----:B------:R-:W-:Y:S01]  /*0260*/  IMAD.MOV.U32 R9, RZ, RZ, -0x1 ;  /* 0xffffffffff097424 */ /* 0x000fe200078e00ff */
[----:B------:R-:W4:Y:S01]  /*0270*/  LD.E.64 R4, desc[UR4][R84.64+0xf8] ;  /* 0x0000f80454047980 */ /* 0x000f22000c101b00 */
[----:B------:R-:W-:Y:S01]  /*0280*/  IMAD.MOV.U32 R19, RZ, RZ, RZ ;  /* 0x000000ffff137224 */ /* 0x000fe200078e00ff */
[----:B--2---:R-:W-:-:S02]  /*0290*/  ISETP.NE.U32.AND P1, PT, R2, RZ, PT ;  /* 0x000000ff0200720c */ /* 0x004fc40003f25070 */
[----:B------:R-:W-:Y:S02]  /*02a0*/  ISETP.NE.U32.AND P5, PT, R2, RZ, PT ;  /* 0x000000ff0200720c */ /* 0x000fe40003fa5070 */
[----:B---3--:R-:W-:Y:S02]  /*02b0*/  ISETP.NE.U32.AND P3, PT, R6, RZ, PT ;  /* 0x000000ff0600720c */ /* 0x008fe40003f65070 */
[C---:B------:R-:W-:Y:S02]  /*02c0*/  ISETP.NE.AND.EX P1, PT, R3.reuse, RZ, PT, P1 ;  /* 0x000000ff0300720c */ /* 0x040fe40003f25310 */
[----:B----4-:R-:W-:Y:S02]  /*02d0*/  ISETP.NE.U32.AND P4, PT, R10, RZ, PT ;  /* 0x000000ff0a00720c */ /* 0x010fe40003f85070 */
[----:B------:R-:W-:Y:S01]  /*02e0*/  ISETP.NE.AND.EX P5, PT, R3, RZ, PT, P5 ;  /* 0x000000ff0300720c */ /* 0x000fe20003fa5350 */
[----:B------:R-:W-:Y:S01]  /*02f0*/  IMAD.WIDE.U32 R2, R147, 0x4, R2 ;  /* 0x0000000493027825 */ /* 0x000fe200078e0002 */
[----:B------:R-:W-:-:S02]  /*0300*/  ISETP.NE.AND.EX P3, PT, R7, RZ, PT, P3 ;  /* 0x000000ff0700720c */ /* 0x000fc40003f65330 */
[----:B------:R-:W-:Y:S02]  /*0310*/  ISETP.NE.AND.EX P4, PT, R11, RZ, PT, P4 ;  /* 0x000000ff0b00720c */ /* 0x000fe40003f85340 */
[----:B------:R-:W-:-:S03]  /*0320*/  IADD3 R12, P0, PT, R10, R68, RZ ;  /* 0x000000440a0c7210 */ /* 0x000fc60007f1e0ff */
[----:B------:R1:W5:Y:S02]  /*0330*/  @P1 LD.E R9, desc[UR4][R2.64] ;  /* 0x0000000402091980 */ /* 0x000364000c101900 */
[----:B------:R-:W-:Y:S02]  /*0340*/  IMAD.X R13, R11, 0x1, R67, P0 ;  /* 0x000000010b0d7824 */ /* 0x000fe400000e0643 */
[----:B------:R1:W5:Y:S04]  /*0350*/  @!P5 LD.E R145, desc[UR4][R84.64+0xb4] ;  /* 0x0000b4045491d980 */ /* 0x000368000c101900 */
[----:B------:R1:W5:Y:S04]  /*0360*/  @!P3 LD.E R52, desc[UR4][R84.64+0xb8] ;  /* 0x0000b8045434b980 */ /* 0x000368000c101900 */
[----:B------:R1:W5:Y:S04]  /*0370*/  @P4 LD.E R19, desc[UR4][R12.64] ;  /* 0x000000040c134980 */ /* 0x000368000c101900 */
[----:B------:R1:W5:Y:S01]  /*0380*/  @P5 LD.E R2, desc[UR4][R2.64+0x4] ;  /* 0x0000040402025980 */ /* 0x000362000c101900 */
[----:B------:R-:W-:-:S04]  /*0390*/  ISETP.NE.U32.AND P2, PT, R6, RZ, PT ;  /* 0x000000ff0600720c */ /* 0x000fc80003f45070 */
        /* <DEDUP_REMOVED lines=8> */
[----:B-1----:R-:W2:Y:S02]  /*0420*/  LD.E.U8 R3, desc[UR4][R84.64+0x1b2] ;  /* 0x0001b20454037980 */ /* 0x002ea4000c101100 */
[----:B--2---:R-:W-:-:S13]  /*0430*/  ISETP.NE.AND P1, PT, R3, RZ, PT ;  /* 0x000000ff0300720c */ /* 0x004fda0003f25270 */
[----:B------:R-:W-:Y:S05]  /*0440*/  @!P1 BRA `(.L_x_9912) ;  /* 0x0000000000049947 */ /* 0x000fea0003800000 */
[----:B------:R2:W5:Y:S02]  /*0450*/  LD.E R21, desc[UR4][R6.64] ;  /* 0x0000000406157980 */ /* 0x000564000c101900 */
.L_x_9912:
[----:B------:R-:W-:Y:S05]  /*0460*/  BSYNC.RECONVERGENT B0 ;  /* 0x0000000000007941 */ /* 0x000fea0003800200 */
.L_x_9911:
[----:B------:R-:W-:Y:S04]  /*0470*/  BSSY.RECONVERGENT B0, `(.L_x_9913) ;  /* 0x0000007000007945 */ /* 0x000fe80003800200 */
[----:B------:R-:W-:Y:S05]  /*0480*/  @!P3 BRA `(.L_x_9914) ;  /* 0x000000000014b947 */ /* 0x000fea0003800000 */
[----:B-1----:R-:W3:Y:S02]  /*0490*/  LD.E.U8 R3, desc[UR4][R84.64+0x1b2] ;  /* 0x0001b20454037980 */ /* 0x002ee4000c101100 */
[----:B---3--:R-:W-:-:S13]  /*04a0*/  ISETP.NE.AND P1, PT, R3, RZ, PT ;  /* 0x000000ff0300720c */ /* 0x008fda0003f25270 */
[----:B-----5:R-:W3:Y:S02]  /*04b0*/  @P1 LD.E R52, desc[UR4][R6.64+0x4] ;  /* 0x0000040406341980 */ /* 0x020ee4000c101900 */
[----:B---3--:R-:W-:-:S06]  /*04c0*/  @P1 IADD3 R52, PT, PT, R52, -R21, RZ ;  /* 0x8000001534341210 */ /* 0x008fcc0007ffe0ff */
[----:B------:R3:W5:Y:S02]  /*04d0*/  @!P1 LD.E R52, desc[UR4][R6.64] ;  /* 0x0000000406349980 */ /* 0x000764000c101900 */
.L_x_9914:
[----:B------:R-:W-:Y:S05]  /*04e0*/  BSYNC.RECONVERGENT B0 ;  /* 0x0000000000007941 */ /* 0x000fea0003800200 */
.L_x_9913:
        /* <DEDUP_REMOVED lines=9> */
.L_x_9916:
[----:B-1----:R-:W4:Y:S01]  /*0580*/  LD.E.64 R2, desc[UR4][R84.64+0x108] ;  /* 0x0001080454027980 */ /* 0x002f22000c101b00 */
[----:B------:R-:W-:Y:S01]  /*0590*/  BSSY.RECONVERGENT B0, `(.L_x_9918) ;  /* 0x0000006000007945 */ /* 0x000fe20003800200 */
[----:B------:R-:W-:Y:S01]  /*05a0*/  IMAD.MOV.U32 R90, RZ, RZ, RZ ;  /* 0x000000ffff5a7224 */ /* 0x000fe200078e00ff */
[----:B----4-:R-:W-:-:S04]  /*05b0*/  ISETP.NE.U32.AND P0, PT, R2, RZ, PT ;  /* 0x000000ff0200720c */ /* 0x010fc80003f05070 */
[----:B------:R-:W-:-:S13]  /*05c0*/  ISETP.NE.AND.EX P0, PT, R3, RZ, PT, P0 ;  /* 0x000000ff0300720c */ /* 0x000fda0003f05300 */
[----:B------:R-:W-:Y:S05]  /*05d0*/  @!P0 BRA `(.L_x_9919) ;  /* 0x0000000000048947 */ /* 0x000fea0003800000 */
[----:B------:R1:W5:Y:S02]  /*05e0*/  LD.E R90, desc[UR4][R84.64+0xbc] ;  /* 0x0000bc04545a7980 */ /* 0x000364000c101900 */
.L_x_9919:
[----:B------:R-:W-:Y:S05]  /*05f0*/  BSYNC.RECONVERGENT B0 ;  /* 0x0000000000007941 */ /* 0x000fea0003800200 */
.L_x_9918:
[----:B-----5:R-:W-:Y:S02]  /*0600*/  IADD3 R90, PT, PT, R52, R90, RZ ;  /* 0x0000005a345a7210 */ /* 0x020fe40007ffe0ff */
.L_x_9917:
[----:B------:R-:W-:Y:S05]  /*0610*/  BSYNC.RECONVERGENT B1 ;  /* 0x0000000000017941 */ /* 0x000fea0003800200 */
.L_x_9915:
[----:B------:R-:W-:Y:S01]  /*0620*/  IMAD.SHL.U32 R74, R143, 0x40, RZ ;  /* 0x000000408f4a7824 */ /* 0x000fe200078e00ff */
[----:B-1----:R-:W-:Y:S01]  /*0630*/  MOV R2, R142 ;  /* 0x0000008e00027202 */ /* 0x002fe20000000f00 */
[----:B------:R-:W-:-:S03]  /*0640*/  IMAD.MOV.U32 R3, RZ, RZ, 0x0 ;  /* 0x00000000ff037424 */ /* 0x000fc600078e00ff */
[----:B------:R-:W-:-:S13]  /*0650*/  ISETP.GT.AND P0, PT, R145, R74, PT ;  /* 0x0000004a9100720c */ /* 0x000fda0003f04270 */
[----:B--23--:R-:W-:Y:S05]  /*0660*/  @!P0 RET.REL.NODEC R2 `(_ZN5flash24flash_fwd_splitkv_kernelI23Flash_fwd_kernel_traitsILi96ELi64ELi64ELi4ELb0ELb0EN7cutlass6half_tE19Flash_kernel_traitsILi96ELi64ELi64ELi4ES3_EELb0ELb0ELb1ELb0ELb0ELb1ELb1ELb1EEEvNS_16Flash_fwd_paramsE) ;  /* 0xfffffff802648950 */ /* 0x00cfea0003c3ffff */
        /* <DEDUP_REMOVED lines=74> */
.L_x_9922:
[----:B------:R-:W-:Y:S05]  /*0b10*/  BSYNC.RECONVERGENT B0 ;  /* 0x0000000000007941 */ /* 0x000fea0003800200 */
.L_x_9921:
        /* <DEDUP_REMOVED lines=16> */
.L_x_9924:
[----:B------:R-:W-:Y:S05]  /*0c20*/  BSYNC.RECONVERGENT B0 ;  /* 0x0000000000007941 */ /* 0x000fea0003800200 */
.L_x_9923:
        /* <DEDUP_REMOVED lines=15> */
.L_x_9926:
[----:B------:R-:W-:Y:S05]  /*0d20*/  BSYNC.RECONVERGENT B0 ;  /* 0x0000000000007941 */ /* 0x000fea0003800200 */
.L_x_9925:
        /* <DEDUP_REMOVED lines=15> */
.L_x_9928:
[----:B------:R-:W-:Y:S05]  /*0e20*/  BSYNC.RECONVERGENT B0 ;  /* 0x0000000000007941 */ /* 0x000fea0003800200 */
.L_x_9927:
[----:B------:R-:W-:Y:S01]  /*0e30*/  ISETP.GE.OR P1, PT, R9, R145, P6 ;  /* 0x000000910900720c */ /* 0x000fe20003726670 */
        /* <DEDUP_REMOVED lines=13> */
[----:B---34-:R-:W-:Y:S05]  /*0f10*/  @P6 RET.REL.NODEC R4 `(_ZN5flash24flash_fwd_splitkv_kernelI23Flash_fwd_kernel_traitsILi96ELi64ELi64ELi4ELb0ELb0EN7cutlass6half_tE19Flash_kernel_traitsILi96ELi64ELi64ELi4ES3_EELb0ELb0ELb1ELb0ELb0ELb1ELb1ELb1EEEvNS_16Flash_fwd_paramsE) ;  /* 0xfffffff004386950 */ /* 0x018fea0003c3ffff */
[----:B------:R-:W-:Y:S02]  /*0f20*/  MOV R0, 0xff800000 ;  /* 0xff80000000007802 */ /* 0x000fe40000000f00 */
[----:B------:R-:W-:-:S03]  /*0f30*/  MOV R143, 0x0 ;  /* 0x00000000008f7802 */ /* 0x000fc60000000f00 */
[----:B------:R1:W-:Y:S02]  /*0f40*/  ST.E desc[UR4][R2.64+0xc0], R0 ;  /* 0x0000c00002007985 */ /* 0x0003e4000c101904 */
[----:B-1----:R-:W-:Y:S05]  /*0f50*/  RET.REL.NODEC R142 `(_ZN5flash24flash_fwd_splitkv_kernelI23Flash_fwd_kernel_traitsILi96ELi64ELi64ELi4ELb0ELb0EN7cutlass6half_tE19Flash_kernel_traitsILi96ELi64ELi64ELi4ES3_EELb0ELb0ELb1ELb0ELb0ELb1ELb1ELb1EEEvNS_16Flash_fwd_paramsE) ;  /* 0xfffffff08e287950 */ /* 0x002fea0003c3ffff */
.L_x_9920:
        /* <DEDUP_REMOVED lines=107> */
.L_x_9930:
        /* <DEDUP_REMOVED lines=12> */
[----:B------:R-:W-:Y:S02]  /*16d0*/  @!P2 SHF.R.S32.HI R10, RZ, 0x1f, R19 ;  /* 0x0000001fff0aa819 */ /* 0x000fe40000011413 */
        /* <DEDUP_REMOVED lines=19> */
[----:B------:R-:W-:Y:S02]  /*1810*/  @!P2 IMAD.IADD R31, R31, 0x1, R0 ;  /* 0x000000011f1fa824 */ /* 0x000fe400078e0200 */
[-C--:B------:R-:W-:Y:S02]  /*1820*/  @!P1 IADD3 R7, PT, PT, R7, -R6.reuse, RZ ;  /* 0x8000000607079210 */ /* 0x080fe40007ffe0ff */
[----:B------:R-:W-:Y:S02]  /*1830*/  @!P2 SHF.R.S32.HI R0, RZ, 0x1f, R18 ;  /* 0x0000001fff00a819 */ /* 0x000fe40000011412 */
[----:B------:R-:W-:Y:S01]  /*1840*/  ISETP.GE.U32.AND P5, PT, R7, R6, PT ;  /* 0x000000060700720c */ /* 0x000fe20003fa6070 */
[----:B------:R-:W-:Y:S01]  /*1850*/  @!P2 IMAD.WIDE.U32 R30, R26, R18, R30 ;  /* 0x000000121a1ea225 */ /* 0x000fe200078e001e */
[----:B------:R-:W-:-:S03]  /*1860*/  LOP3.LUT R6, R146, R8, RZ, 0x3c, !PT ;  /* 0x0000000892067212 */ /* 0x000fc600078e3cff */
[----:B------:R-:W-:Y:S01]  /*1870*/  @!P2 IMAD R11, R26, R0, R11 ;  /* 0x000000001a0ba224 */ /* 0x000fe200078e020b */
[----:B------:R-:W-:Y:S01]  /*1880*/  ISETP.GE.AND P0, PT, R6, RZ, PT ;  /* 0x000000ff0600720c */ /* 0x000fe20003f06270 */
[-C--:B------:R-:W-:Y:S02]  /*1890*/  @P2 IMAD R0, R5, R10.reuse, RZ ;  /* 0x0000000a05002224 */ /* 0x080fe400078e02ff */
[----:B------:R-:W-:Y:S01]  /*18a0*/  @P2 IMAD.WIDE.U32 R26, R4, R10, RZ ;  /* 0x0000000a041a2225 */ /* 0x000fe200078e00ff */
[----:B------:R-:W-:Y:S02]  /*18b0*/  ISETP.NE.AND P3, PT, R8, RZ, PT ;  /* 0x000000ff0800720c */ /* 0x000fe40003f65270 */
[----:B------:R-:W-:Y:S01]  /*18c0*/  @!P2 MOV R16, R30 ;  /* 0x0000001e0010a202 */ /* 0x000fe20000000f00 */
[----:B------:R-:W-:Y:S01]  /*18d0*/  @!P2 IMAD.IADD R11, R31, 0x1, R11 ;  /* 0x000000011f0ba824 */ /* 0x000fe200078e020b */
[----:B------:R-:W-:Y:S01]  /*18e0*/  LEA R10, R89, 0xffffffc0, 0x6 ;  /* 0xffffffc0590a7811 */ /* 0x000fe200078e30ff */
[----:B------:R-:W-:Y:S01]  /*18f0*/  @P2 IMAD.MOV.U32 R16, RZ, RZ, R26 ;  /* 0x000000ffff102224 */ /* 0x000fe200078e001a */
[----:B------:R-:W-:-:S02]  /*1900*/  @P2 IADD3 R11, PT, PT, R27, R0, RZ ;  /* 0x000000001b0b2210 */ /* 0x000fc40007ffe0ff */
[----:B------:R-:W-:Y:S01]  /*1910*/  @!P1 IADD3 R17, PT, PT, R17, 0x1, RZ ;  /* 0x0000000111119810 */ /* 0x000fe20007ffe0ff */
[-C--:B------:R-:W-:Y:S01]  /*1920*/  @!P2 IMAD R6, R3, R19.reuse, RZ ;  /* 0x000000130306a224 */ /* 0x080fe200078e02ff */
[----:B------:R-:W-:Y:S01]  /*1930*/  @!P2 SHF.R.S32.HI R0, RZ, 0x1f, R19 ;  /* 0x0000001fff00a819 */ /* 0x000fe20000011413 */
[----:B------:R-:W-:Y:S01]  /*1940*/  IMAD R7, R5, R10, RZ ;  /* 0x0000000a05077224 */ /* 0x000fe200078e02ff */
[----:B------:R-:W-:Y:S01]  /*1950*/  SHF.R.S32.HI R20, RZ, 0x1f, R10 ;  /* 0x0000001fff147819 */ /* 0x000fe2000001140a */
[----:B------:R-:W-:Y:S01]  /*1960*/  IMAD.MOV.U32 R27, RZ, RZ, R11 ;  /* 0x000000ffff1b7224 */ /* 0x000fe200078e000b */
[----:B------:R-:W-:Y:S02]  /*1970*/  MOV R26, R16 ;  /* 0x00000010001a7202 */ /* 0x000fe40000000f00 */
        /* <DEDUP_REMOVED lines=10> */
[----:B------:R-:W-:Y:S01]  /*1a20*/  IADD3 R27, PT, PT, R27, R7, RZ ;  /* 0x000000071b1b7210 */ /* 0x000fe20007ffe0ff */
        /* <DEDUP_REMOVED lines=15> */
.L_x_9931:
[----:B------:R-:W-:Y:S05]  /*1b20*/  BSYNC.RECONVERGENT B0 ;  /* 0x0000000000007941 */ /* 0x000fea0003800200 */
.L_x_9929:
        /* <DEDUP_REMOVED lines=8> */
[----:B------:R-:W-:-:S06]  /*1bb0*/  IMAD.MOV.U32 R0, RZ, RZ, RZ ;  /* 0x000000ffff007224 */ /* 0x000fcc00078e00ff */
[----:B------:R1:W5:Y:S02]  /*1bc0*/  @P4 LD.E R0, desc[UR4][R12.64] ;  /* 0x000000040c004980 */ /* 0x000364000c101900 */
[----:B-1----:R-:W-:-:S04]  /*1bd0*/  IABS R13, R8 ;  /* 0x00000008000d7213 */ /* 0x002fc80000000000 */
        /* <DEDUP_REMOVED lines=16> */
[----:B------:R-:W-:Y:S01]  /*1ce0*/  @!P3 IMAD.IADD R23, R23, 0x1, -R13 ;  /* 0x000000011717b824 */ /* 0x000fe200078e0a0d */
[----:B------:R-:W-:-:S04]  /*1cf0*/  IADD3 R22, P1, PT, R12, R22, RZ ;  /* 0x000000160c167210 */ /* 0x000fc80007f3e0ff */
[----:B------:R-:W-:Y:S02]  /*1d00*/  ISETP.GE.U32.AND P4, PT, R23, R13, PT ;  /* 0x0000000d1700720c */ /* 0x000fe40003f86070 */
[----:B------:R-:W-:Y:S01]  /*1d10*/  LOP3.LUT R23, R146, R8, RZ, 0x3c, !PT ;  /* 0x0000000892177212 */ /* 0x000fe200078e3cff */
[----:B-----5:R-:W-:-:S03]  /*1d20*/  IMAD R20, R20, R2, RZ ;  /* 0x0000000214147224 */ /* 0x020fc600078e02ff */
[----:B------:R-:W-:Y:S02]  /*1d30*/  ISETP.GE.AND P2, PT, R23, RZ, PT ;  /* 0x000000ff1700720c */ /* 0x000fe40003f46270 */
[----:B------:R-:W-:Y:S01]  /*1d40*/  IADD3.X R23, PT, PT, RZ, R21, RZ, P1, !PT ;  /* 0x00000015ff177210 */ /* 0x000fe20000ffe4ff */
[----:B------:R-:W1:Y:S01]  /*1d50*/  S2R R48, SR_CgaCtaId ;  /* 0x0000000000307919 */ /* 0x000e620000008800 */
[----:B------:R-:W-:Y:S01]  /*1d60*/  ISETP.NE.AND P1, PT, R8, RZ, PT ;  /* 0x000000ff0800720c */ /* 0x000fe20003f25270 */
[C---:B------:R-:W-:Y:S02]  /*1d70*/  IMAD R20, R10.reuse, R3, R20 ;  /* 0x000000030a147224 */ /* 0x040fe400078e0214 */
[----:B------:R-:W-:-:S04]  /*1d80*/  IMAD.WIDE.U32 R22, R10, R2, R22 ;  /* 0x000000020a167225 */ /* 0x000fc800078e0016 */
[----:B------:R-:W-:-:S04]  /*1d90*/  @!P3 VIADD R11, R11, 0x1 ;  /* 0x000000010b0bb836 */ /* 0x000fc80000000000 */
[----:B------:R-:W-:-:S05]  /*1da0*/  @P4 VIADD R11, R11, 0x1 ;  /* 0x000000010b0b4836 */ /* 0x000fca0000000000 */
[----:B------:R-:W-:Y:S02]  /*1db0*/  @!P2 IADD3 R11, PT, PT, -R11, RZ, RZ ;  /* 0x000000ff0b0ba210 */ /* 0x000fe40007ffe1ff */
[----:B------:R-:W-:Y:S01]  /*1dc0*/  @!P1 LOP3.LUT R11, RZ, R8, RZ, 0x33, !PT ;  /* 0x00000008ff0b9212 */ /* 0x000fe200078e33ff */
[----:B------:R-:W-:Y:S01]  /*1dd0*/  IMAD.IADD R23, R23, 0x1, R20 ;  /* 0x0000000117177824 */ /* 0x000fe200078e0214 */
[----:B------:R-:W-:Y:S02]  /*1de0*/  SHF.R.S32.HI R75, RZ, 0x1f, R146 ;  /* 0x0000001fff4b7819 */ /* 0x000fe40000011492 */
[----:B------:R-:W-:Y:S01]  /*1df0*/  SHF.R.S32.HI R8, RZ, 0x1f, R11 ;  /* 0x0000001fff087819 */ /* 0x000fe2000001140b */
[----:B------:R-:W-:Y:S01]  /*1e00*/  IMAD.WIDE.U32 R22, R11, R28, R22 ;  /* 0x0000001c0b167225 */ /* 0x000fe200078e0016 */
[----:B------:R-:W-:-:S03]  /*1e10*/  SHF.R.U32.HI R78, RZ, 0x2, R45 ;  /* 0x00000002ff4e7819 */ /* 0x000fc6000001162d */
[----:B------:R-:W-:Y:S01]  /*1e20*/  IMAD.MOV.U32 R79, RZ, RZ, RZ ;  /* 0x000000ffff4f7224 */ /* 0x000fe200078e00ff */
[----:B------:R-:W-:Y:S01]  /*1e30*/  LOP3.LUT R149, R149, R148, RZ, 0x3c, !PT ;  /* 0x0000009495957212 */ /* 0x000fe200078e3cff */
[----:B------:R-:W-:Y:S02]  /*1e40*/  IMAD R140, R5, R78, RZ ;  /* 0x0000004e058c7224 */ /* 0x000fe400078e02ff */
[----:B------:R-:W-:Y:S01]  /*1e50*/  IMAD.SHL.U32 R88, R89, 0x40, RZ ;  /* 0x0000004059587824 */ /* 0x000fe200078e00ff */
[----:B------:R-:W-:Y:S01]  /*1e60*/  LOP3.LUT R148, R149, R148, RZ, 0x3c, !PT ;  /* 0x0000009495947212 */ /* 0x000fe200078e3cff */
[C---:B------:R-:W-:Y:S01]  /*1e70*/  IMAD.SHL.U32 R137, R4.reuse, 0x20, RZ ;  /* 0x0000002004897824 */ /* 0x040fe200078e00ff */
[----:B------:R-:W-:Y:S01]  /*1e80*/  SHF.L.U64.HI R138, R4, 0x5, R5 ;  /* 0x00000005048a7819 */ /* 0x000fe20000010205 */
[----:B------:R-:W-:Y:S01]  /*1e90*/  VIADD R44, R89, 0xffffffff ;  /* 0xffffffff592c7836 */ /* 0x000fe20000000000 */
[C---:B------:R-:W-:Y:S02]  /*1ea0*/  SHF.L.U64.HI R136, R2.reuse, 0x5, R3 ;  /* 0x0000000502887819 */ /* 0x040fe40000010203 */
[----:B------:R-:W-:-:S02]  /*1eb0*/  SHF.L.U32 R135, R2, 0x5, RZ ;  /* 0x0000000502877819 */ /* 0x000fc400000006ff */
[----:B------:R-:W-:Y:S02]  /*1ec0*/  LOP3.LUT R149, R149, R148, RZ, 0x3c, !PT ;  /* 0x0000009495957212 */ /* 0x000fe400078e3cff */
[----:B------:R-:W-:Y:S01]  /*1ed0*/  IADD3 R46, PT, PT, R88, -0x40, RZ ;  /* 0xffffffc0582e7810 */ /* 0x000fe20007ffe0ff */
        /* <DEDUP_REMOVED lines=9> */
[----:B------:R-:W-:-:S04]  /*1f70*/  IMAD R20, R27, R146, RZ ;  /* 0x000000921b147224 */ /* 0x000fc800078e02ff */
[----:B------:R-:W-:Y:S02]  /*1f80*/  IMAD.X R31, RZ, RZ, R10, P1 ;  /* 0x000000ffff1f7224 */ /* 0x000fe400008e060a */
[----:B------:R-:W-:Y:S01]  /*1f90*/  IMAD R20, R26, R75, R20 ;  /* 0x0000004b1a147224 */ /* 0x000fe200078e0214 */
[----:B------:R-:W-:Y:S01]  /*1fa0*/  LOP3.LUT R21, R47, 0xc0, RZ, 0xc0, !PT ;  /* 0x000000c02f157812 */ /* 0x000fe200078ec0ff */
[----:B------:R-:W-:Y:S01]  /*1fb0*/  IMAD.WIDE.U32 R26, R146, R26, R30 ;  /* 0x0000001a921a7225 */ /* 0x000fe200078e001e */
[----:B------:R-:W-:-:S03]  /*1fc0*/  MOV R10, 0x400 ;  /* 0x00000400000a7802 */ /* 0x000fc60000000f00 */
[----:B------:R-:W-:Y:S01]  /*1fd0*/  IMAD R9, R29, R11, RZ ;  /* 0x0000000b1d097224 */ /* 0x000fe200078e02ff */
[----:B------:R-:W-:Y:S02]  /*1fe0*/  LOP3.LUT R21, R21, 0x18, R45, 0xf8, !PT ;  /* 0x0000001815157812 */ /* 0x000fe400078ef82d */
[----:B------:R-:W-:Y:S01]  /*1ff0*/  IADD3 R27, PT, PT, R27, R20, RZ ;  /* 0x000000141b1b7210 */ /* 0x000fe20007ffe0ff */
[----:B------:R-:W-:Y:S02]  /*2000*/  IMAD R9, R8, R28, R9 ;  /* 0x0000001c08097224 */ /* 0x000fe400078e0209 */
[----:B------:R-:W-:Y:S01]  /*2010*/  IMAD.MOV.U32 R20, RZ, RZ, R22 ;  /* 0x000000ffff147224 */ /* 0x000fe200078e0016 */
[----:B------:R-:W-:Y:S02]  /*2020*/  IADD3 R22, P0, PT, R12, R7, RZ ;  /* 0x000000070c167210 */ /* 0x000fe40007f1e0ff */
[----:B-1----:R-:W-:Y:S02]  /*2030*/  LEA R48, R48, R10, 0x18 ;  /* 0x0000000a30307211 */ /* 0x002fe400078ec0ff */
[----:B------:R-:W-:-:S02]  /*2040*/  SHF.R.S32.HI R7, RZ, 0x1f, R52 ;  /* 0x0000001fff077819 */ /* 0x000fc40000011434 */
[----:B------:R-:W-:Y:S01]  /*2050*/  LOP3.LUT R10, R21, 0x18, R47, 0x78, !PT ;  /* 0x00000018150a7812 */ /* 0x000fe200078e782f */
[----:B------:R-:W-:Y:S01]  /*2060*/  IMAD.IADD R21, R23, 0x1, R9 ;  /* 0x0000000117157824 */ /* 0x000fe200078e0209 */
[----:B------:R-:W-:Y:S02]  /*2070*/  LEA.HI R7, R7, R52, RZ, 0x6 ;  /* 0x0000003407077211 */ /* 0x000fe400078f30ff */
[----:B------:R-:W-:Y:S01]  /*2080*/  IADD3.X R23, PT, PT, RZ, R6, RZ, P0, !PT ;  /* 0x00000006ff177210 */ /* 0x000fe200007fe4ff */
[----:B------:R-:W-:Y:S02]  /*2090*/  IMAD R6, R3, R78, RZ ;  /* 0x0000004e03067224 */ /* 0x000fe400078e02ff */
[----:B------:R-:W-:Y:S01]  /*20a0*/  IMAD.WIDE.U32 R20, R78, R2, R20 ;  /* 0x000000024e147225 */ /* 0x000fe200078e0014 */
[----:B------:R-:W-:-:S03]  /*20b0*/  SHF.R.S32.HI R7, RZ, 0x6, R7 ;  /* 0x00000006ff077819 */ /* 0x000fc60000011407 */
[----:B------:R-:W-:Y:S01]  /*20c0*/  IMAD.IADD R6, R21, 0x1, R6 ;  /* 0x0000000115067824 */ /* 0x000fe200078e0206 */
[C---:B----4-:R-:W-:Y:S01]  /*20d0*/  LEA R150, P0, R20.reuse, R14, 0x1 ;  /* 0x0000000e14967211 */ /* 0x050fe200078008ff */
[----:B------:R-:W-:Y:S01]  /*20e0*/  IMAD.WIDE.U32 R28, R143, 0x40, R78 ;  /* 0x000000408f1c7825 */ /* 0x000fe200078e004e */
[----:B------:R-:W-:Y:S02]  /*20f0*/  VIMNMX R49, PT, PT, R139, R7, !PT ;  /* 0x000000078b317248 */ /* 0x000fe40007fe0100 */
[----:B------:R-:W-:Y:S01]  /*2100*/  LEA.HI.X R151, R20, R15, R6, 0x1, P0 ;  /* 0x0000000f14977211 */ /* 0x000fe200000f0c06 */
[----:B------:R-:W-:Y:S01]  /*2110*/  IMAD R9, R29, R24, RZ ;  /* 0x000000181d097224 */ /* 0x000fe200078e02ff */
[----:B------:R-:W-:Y:S01]  /*2120*/  ISETP.GT.AND P0, PT, R89, R49, PT ;  /* 0x000000315900720c */ /* 0x000fe20003f04270 */
[C---:B------:R-:W-:Y:S01]  /*2130*/  IMAD.SHL.U32 R50, R24.reuse, 0x20, RZ ;  /* 0x0000002018327824 */ /* 0x040fe200078e00ff */
[----:B------:R-:W-:Y:S01]  /*2140*/  SHF.L.U64.HI R51, R24, 0x5, R25 ;  /* 0x0000000518337819 */ /* 0x000fe20000010219 */
[----:B------:R-:W-:-:S02]  /*2150*/  IMAD R9, R28, R25, R9 ;  /* 0x000000191c097224 */ /* 0x000fc400078e0209 */
[----:B------:R-:W-:-:S04]  /*2160*/  IMAD.WIDE.U32 R24, R28, R24, R26 ;  /* 0x000000181c187225 */ /* 0x000fc800078e001a */
[----:B------:R-:W-:Y:S01]  /*2170*/  IMAD.WIDE.U32 R22, R78, R4, R22 ;  /* 0x000000044e167225 */ /* 0x000fe200078e0016 */
[----:B------:R-:W-:Y:S02]  /*2180*/  LOP3.LUT R47, R10, 0x1f20, R47, 0xf8, !PT ;  /* 0x00001f200a2f7812 */ /* 0x000fe400078ef82f */
[----:B------:R-:W-:Y:S01]  /*2190*/  IADD3 R9, PT, PT, R25, R9, RZ ;  /* 0x0000000919097210 */ /* 0x000fe20007ffe0ff */
[----:B------:R-:W-:Y:S01]  /*21a0*/  IMAD.IADD R140, R23, 0x1, R140 ;  /* 0x00000001178c7824 */ /* 0x000fe200078e028c */
[----:B------:R-:W-:Y:S02]  /*21b0*/  LEA R76, P2, R24, R18, 0x1 ;  /* 0x00000012184c7211 */ /* 0x000fe400078408ff */
[----:B------:R-:W-:Y:S01]  /*21c0*/  LEA R141, P1, R22, R16, 0x1 ;  /* 0x00000010168d7211 */ /* 0x000fe200078208ff */
[----:B------:R-:W-:Y:S01]  /*21d0*/  IMAD R47, R47, 0x2, R48 ;  /* 0x000000022f2f7824 */ /* 0x000fe200078e0230 */
[----:B------:R-:W-:Y:S02]  /*21e0*/  LEA.HI.X R77, R24, R19, R9, 0x1, P2 ;  /* 0x00000013184d7211 */ /* 0x000fe400010f0c09 */
[----:B------:R-:W-:-:S02]  /*21f0*/  LEA.HI.X R140, R22, R17, R140, 0x1, P1 ;  /* 0x00000011168c7211 */ /* 0x000fc400008f0c8c */
        /* <DEDUP_REMOVED lines=15> */
[----:B------:R-:W-:Y:S01]  /*22f0*/  IMAD.MOV.U32 R73, RZ, RZ, R46 ;  /* 0x000000ffff497224 */ /* 0x000fe200078e002e */
[----:B------:R-:W-:Y:S01]  /*2300*/  MOV R61, R141 ;  /* 0x0000008d003d7202 */ /* 0x000fe20000000f00 */
[C---:B------:R-:W-:Y:S01]  /*2310*/  IMAD R71, R89.reuse, -0x40, R52 ;  /* 0xffffffc059477824 */ /* 0x040fe200078e0234 */
[----:B------:R-:W-:Y:S01]  /*2320*/  MOV R63, R150 ;  /* 0x00000096003f7202 */ /* 0x000fe20000000f00 */
[----:B------:R-:W-:Y:S01]  /*2330*/  IMAD R70, R89, -0x40, R90 ;  /* 0xffffffc059467824 */ /* 0x000fe200078e025a */
[----:B------:R-:W-:Y:S01]  /*2340*/  MOV R62, R151 ;  /* 0x00000097003e7202 */ /* 0x000fe20000000f00 */
[----:B------:R-:W-:-:S02]  /*2350*/  IMAD.MOV.U32 R69, RZ, RZ, R89 ;  /* 0x000000ffff457224 */ /* 0x000fc400078e0059 */
[----:B------:R-:W-:Y:S02]  /*2360*/  IMAD.MOV.U32 R60, RZ, RZ, R140 ;  /* 0x000000ffff3c7224 */ /* 0x000fe400078e008c */
[----:B--2---:R-:W-:Y:S02]  /*2370*/  IMAD R3, R29, R147, RZ ;  /* 0x000000931d037224 */ /* 0x004fe400078e02ff */
[----:B------:R-:W-:-:S04]  /*2380*/  IMAD.WIDE.U32 R28, R147, R28, R12 ;  /* 0x0000001c931c7225 */ /* 0x000fc800078e000c */
[----:B---3--:R-:W-:Y:S01]  /*2390*/  IMAD.WIDE.U32 R26, R147, R4, R12 ;  /* 0x00000004931a7225 */ /* 0x008fe200078e000c */
[----:B------:R-:W-:-:S03]  /*23a0*/  IADD3 R29, PT, PT, R29, R3, RZ ;  /* 0x000000031d1d7210 */ /* 0x000fc60007ffe0ff */
[----:B------:R-:W-:Y:S01]  /*23b0*/  IMAD R3, R5, R147, RZ ;  /* 0x0000009305037224 */ /* 0x000fe200078e02ff */
[----:B------:R-:W-:Y:S01]  /*23c0*/  SHF.R.S32.HI R5, RZ, 0x1f, R73 ;  /* 0x0000001fff057819 */ /* 0x000fe20000011449 */
[-C--:B----4-:R-:W-:Y:S01]  /*23d0*/  IMAD R4, R81, R73.reuse, RZ ;  /* 0x0000004951047224 */ /* 0x090fe200078e02ff */
[C---:B-----5:R-:W-:Y:S01]  /*23e0*/  SHF.L.U64.HI R64, R22.reuse, 0x5, R23 ;  /* 0x0000000516407819 */ /* 0x060fe20000010217 */
[----:B------:R-:W-:Y:S01]  /*23f0*/  IMAD.IADD R27, R27, 0x1, R3 ;  /* 0x000000011b1b7824 */ /* 0x000fe200078e0203 */
[----:B------:R-:W-:Y:S01]  /*2400*/  SHF.L.U32 R65, R22, 0x5, RZ ;  /* 0x0000000516417819 */ /* 0x000fe200000006ff */
[----:B------:R-:W-:Y:S02]  /*2410*/  IMAD R3, R23, R73, RZ ;  /* 0x0000004917037224 */ /* 0x000fe400078e02ff */
        /* <DEDUP_REMOVED lines=9> */
[----:B------:R-:W-:Y:S01]  /*24b0*/  IMAD R3, R15, R11, RZ ;  /* 0x0000000b0f037224 */ /* 0x000fe200078e02ff */
[----:B------:R-:W-:Y:S01]  /*24c0*/  SHF.R.S32.HI R15, RZ, 0x1f, R52 ;  /* 0x0000001fff0f7819 */ /* 0x000fe20000011434 */
[----:B------:R-:W-:Y:S02]  /*24d0*/  IMAD R4, R24, R8, R4 ;  /* 0x0000000818047224 */ /* 0x000fe400078e0204 */
[----:B------:R-:W-:-:S04]  /*24e0*/  IMAD.WIDE.U32 R24, R11, R24, R28 ;  /* 0x000000180b187225 */ /* 0x000fc800078e001c */
[----:B------:R-:W-:Y:S01]  /*24f0*/  IMAD R8, R14, R8, R3 ;  /* 0x000000080e087224 */ /* 0x000fe200078e0203 */
[----:B------:R-:W-:Y:S01]  /*2500*/  IADD3 R3, P0, PT, -R52, R78, RZ ;  /* 0x0000004e34037210 */ /* 0x000fe20007f1e1ff */
[----:B------:R-:W-:Y:S01]  /*2510*/  IMAD.WIDE.U32 R26, R11, R14, R26 ;  /* 0x0000000e0b1a7225 */ /* 0x000fe200078e001a */
[----:B------:R-:W-:Y:S02]  /*2520*/  IADD3 R5, PT, PT, R25, R4, RZ ;  /* 0x0000000419057210 */ /* 0x000fe40007ffe0ff */
[----:B------:R-:W-:Y:S01]  /*2530*/  MOV R4, R24 ;  /* 0x0000001800047202 */ /* 0x000fe20000000f00 */
[----:B------:R-:W-:Y:S01]  /*2540*/  IMAD.X R15, RZ, RZ, ~R15, P0 ;  /* 0x000000ffff0f7224 */ /* 0x000fe200000e0e0f */
[----:B------:R-:W-:Y:S01]  /*2550*/  MOV R24, R26 ;  /* 0x0000001a00187202 */ /* 0x000fe20000000f00 */
[----:B------:R-:W-:Y:S01]  /*2560*/  IMAD.IADD R2, R0, 0x1, R46 ;  /* 0x0000000100027824 */ /* 0x000fe200078e022e */
[----:B------:R-:W-:Y:S01]  /*2570*/  LOP3.LUT R0, R45, 0x3, RZ, 0xc0, !PT ;  /* 0x000000032d007812 */ /* 0x000fe200078ec0ff */
[----:B------:R-:W-:-:S02]  /*2580*/  IMAD R58, R78, R72, RZ ;  /* 0x000000484e3a7224 */ /* 0x000fc400078e02ff */
[----:B------:R-:W-:Y:S02]  /*2590*/  IMAD.IADD R25, R27, 0x1, R8 ;  /* 0x000000011b197824 */ /* 0x000fe400078e0208 */
[C---:B------:R-:W-:Y:S02]  /*25a0*/  IMAD R53, R15.reuse, R80, RZ ;  /* 0x000000500f357224 */ /* 0x040fe400078e02ff */
[----:B------:R-:W-:Y:S02]  /*25b0*/  IMAD R15, R15, R22, RZ ;  /* 0x000000160f0f7224 */ /* 0x000fe400078e02ff */
[----:B------:R-:W-:-:S04]  /*25c0*/  IMAD.WIDE.U32 R26, R80, R3, R4 ;  /* 0x00000003501a7225 */ /* 0x000fc800078e0004 */
[----:B------:R-:W-:Y:S01]  /*25d0*/  IMAD R2, R72, R2, RZ ;  /* 0x0000000248027224 */ /* 0x000fe200078e02ff */
[----:B------:R-:W-:Y:S01]  /*25e0*/  LEA R54, P1, R26, R20, 0x1 ;  /* 0x000000141a367211 */ /* 0x000fe200078208ff */
[C---:B------:R-:W-:Y:S01]  /*25f0*/  IMAD R4, R0.reuse, 0x4, R58 ;  /* 0x0000000400047824 */ /* 0x040fe200078e023a */
[----:B------:R-:W-:Y:S01]  /*2600*/  LEA R58, R0, R58, 0x3 ;  /* 0x0000003a003a7211 */ /* 0x000fe200078e18ff */
[-C--:B------:R-:W-:Y:S01]  /*2610*/  IMAD R15, R23, R3.reuse, R15 ;  /* 0x00000003170f7224 */ /* 0x080fe200078e020f */
[----:B------:R-:W-:Y:S01]  /*2620*/  SHF.R.S32.HI R0, RZ, 0x1f, R2 ;  /* 0x0000001fff007819 */ /* 0x000fe20000011402 */
[-C--:B------:R-:W-:Y:S01]  /*2630*/  IMAD R53, R81, R3.reuse, R53 ;  /* 0x0000000351357224 */ /* 0x080fe200078e0235 */
[----:B------:R-:W-:Y:S01]  /*2640*/  SHF.L.U32 R72, R72, 0x5, RZ ;  /* 0x0000000548487819 */ /* 0x000fe200000006ff */
[----:B------:R-:W-:Y:S01]  /*2650*/  IMAD.WIDE.U32 R22, R22, R3, R24 ;  /* 0x0000000316167225 */ /* 0x000fe200078e0018 */
[C---:B------:R-:W-:Y:S02]  /*2660*/  IADD3 R3, P2, PT, R2.reuse, R58, RZ ;  /* 0x0000003a02037210 */ /* 0x040fe40007f5e0ff */
[----:B------:R-:W-:Y:S01]  /*2670*/  IADD3 R2, P3, PT, R2, R4, RZ ;  /* 0x0000000402027210 */ /* 0x000fe20007f7e0ff */
[----:B------:R-:W-:Y:S01]  /*2680*/  IMAD.IADD R53, R27, 0x1, R53 ;  /* 0x000000011b357824 */ /* 0x000fe200078e0235 */
[----:B------:R-:W-:Y:S01]  /*2690*/  LEA R14, P0, R22, R16, 0x1 ;  /* 0x00000010160e7211 */ /* 0x000fe200078008ff */
[----:B------:R-:W-:Y:S01]  /*26a0*/  IMAD.SHL.U32 R59, R3, 0x2, RZ ;  /* 0x00000002033b7824 */ /* 0x000fe200078e00ff */
[----:B------:R-:W-:-:S02]  /*26b0*/  LEA.HI.X.SX32 R58, R58, R0, 0x1, P2 ;  /* 0x000000003a3a7211 */ /* 0x000fc400010f0eff */
[----:B------:R-:W-:Y:S02]  /*26c0*/  IADD3 R15, PT, PT, R23, R15, RZ ;  /* 0x0000000f170f7210 */ /* 0x000fe40007ffe0ff */
[----:B------:R-:W-:Y:S02]  /*26d0*/  SHF.L.U32 R16, R2, 0x1, RZ ;  /* 0x0000000102107819 */ /* 0x000fe400000006ff */
[----:B------:R-:W-:Y:S02]  /*26e0*/  LEA.HI.X.SX32 R0, R4, R0, 0x1, P3 ;  /* 0x0000000004007211 */ /* 0x000fe400018f0eff */
[----:B------:R-:W-:Y:S02]  /*26f0*/  LEA.HI.X R53, R26, R21, R53, 0x1, P1 ;  /* 0x000000151a357211 */ /* 0x000fe400008f0c35 */
[----:B------:R-:W-:Y:S02]  /*2700*/  SHF.L.U64.HI R58, R3, 0x1, R58 ;  /* 0x00000001033a7819 */ /* 0x000fe4000001023a */
[----:B------:R-:W-:-:S02]  /*2710*/  IADD3 R57, P3, PT, R18, R59, RZ ;  /* 0x0000003b12397210 */ /* 0x000fc40007f7e0ff */
[----:B------:R-:W-:Y:S02]  /*2720*/  LEA.HI.X R15, R22, R17, R15, 0x1, P0 ;  /* 0x00000011160f7211 */ /* 0x000fe400000f0c0f */
[-C--:B------:R-:W-:Y:S01]  /*2730*/  IADD3 R34, P1, PT, R18, R16.reuse, RZ ;  /* 0x0000001012227210 */ /* 0x080fe20007f3e0ff */
[----:B------:R-:W-:Y:S01]  /*2740*/  IMAD.X R56, R19, 0x1, R58, P3 ;  /* 0x0000000113387824 */ /* 0x000fe200018e063a */
[----:B------:R-:W-:Y:S02]  /*2750*/  IADD3 R59, P2, PT, R6, R59, RZ ;  /* 0x0000003b063b7210 */ /* 0x000fe40007f5e0ff */
[----:B------:R-:W-:Y:S02]  /*2760*/  SHF.L.U64.HI R0, R2, 0x1, R0 ;  /* 0x0000000102007819 */ /* 0x000fe40000010200 */
[----:B------:R-:W-:Y:S01]  /*2770*/  IADD3 R16, P0, PT, R6, R16, RZ ;  /* 0x0000001006107210 */ /* 0x000fe20007f1e0ff */
[----:B------:R-:W-:Y:S01]  /*2780*/  IMAD.X R58, R7, 0x1, R58, P2 ;  /* 0x00000001073a7824 */ /* 0x000fe200010e063a */
[----:B------:R-:W-:-:S02]  /*2790*/  IADD3.X R35, PT, PT, R19, R0, RZ, P1, !PT ;  /* 0x0000000013237210 */ /* 0x000fc40000ffe4ff */
[----:B------:R-:W-:Y:S02]  /*27a0*/  IADD3.X R17, PT, PT, R7, R0, RZ, P0, !PT ;  /* 0x0000000007117210 */ /* 0x000fe400007fe4ff */
[----:B------:R-:W-:-:S07]  /*27b0*/  SHF.R.S32.HI R66, RZ, 0x1f, R72 ;  /* 0x0000001fff427819 */ /* 0x000fce0000011448 */
.L_x_9969:
        /* <DEDUP_REMOVED lines=25> */
.L_x_9934:
[----:B------:R-:W-:Y:S05]  /*2950*/  BSYNC.RECONVERGENT B0 ;  /* 0x0000000000007941 */ /* 0x000fea0003800200 */
.L_x_9933:
        /* <DEDUP_REMOVED lines=15> */
.L_x_9936:
[----:B------:R-:W-:Y:S05]  /*2a50*/  BSYNC.RECONVERGENT B0 ;  /* 0x0000000000007941 */ /* 0x000fea0003800200 */
.L_x_9935:
[----:B------:R-:W3:Y:S01]  /*2a60*/  LD.E R53, desc[UR4][R84.64+0x130] ;  /* 0x0001300454357980 */ /* 0x000ee2000c101900 */
[----:B------:R-:W-:Y:S01]  /*2a70*/  UMOV UR6, URZ ;  /* 0x000000ff00067c82 */ /* 0x000fe20008000000 */
[----:B------:R-:W-:Y:S01]  /*2a80*/  BSSY.RECONVERGENT B2, `(.L_x_9937) ;  /* 0x00003dd000027945 */ /* 0x000fe20003800200 */
[----:B------:R-:W-:Y:S01]  /*2a90*/  IADD3 R0, P0, PT, RZ, -UR6, RZ ;  /* 0x80000006ff007c10 */ /* 0x000fe2000ff1e0ff */
[----:B------:R-:W4:Y:S01]  /*2aa0*/  LD.E R11, desc[UR4][R84.64+0xd0] ;  /* 0x0000d004540b7980 */ /* 0x000f22000c101900 */
[----:B------:R-:W-:Y:S01]  /*2ab0*/  VIADD R69, R69, 0xffffffff ;  /* 0xffffffff45457836 */ /* 0x000fe20000000000 */
[----:B----4-:R-:W-:Y:S01]  /*2ac0*/  ISETP.NE.AND P1, PT, R11, RZ, PT ;  /* 0x000000ff0b00720c */ /* 0x010fe20003f25270 */
[----:B---3--:R-:W-:Y:S04]  /*2ad0*/  IMAD.SHL.U32 R53, R53, 0x40, RZ ;  /* 0x0000004035357824 */ /* 0x008fe800078e00ff */
[----:B------:R-:W-:Y:S05]  /*2ae0*/  IMAD.X R53, RZ, RZ, ~R53, P0 ;  /* 0x000000ffff357224 */ /* 0x000fea00000e0e35 */
[----:B------:R-:W-:Y:S04]  /*2af0*/  SHF.R.S64 R0, R0, 0x1f, R53 ;  /* 0x0000001f00007819 */ /* 0x000fe80000001035 */
[----:B------:R-:W-:Y:S04]  /*2b00*/  IADD3 R54, P0, PT, R54, R0, RZ ;  /* 0x0000000036367210 */ /* 0x000fe80007f1e0ff */
[----:B------:R-:W-:Y:S01]  /*2b10*/  LEA.HI.X.SX32 R53, R53, R55, 0x1, P0 ;  /* 0x0000003735357211 */ /* 0x000fe200000f0eff */
[----:B------:R-:W-:Y:S01]  /*2b20*/  IMAD.MOV.U32 R55, RZ, RZ, R73 ;  /* 0x000000ffff377224 */ /* 0x000fe200078e0049 */
[----:B------:R-:W-:Y:S07]  /*2b30*/  @P1 BRA `(.L_x_9938) ;  /* 0x00000000008c1947 */ /* 0x000fee0003800000 */
[----:B------:R-:W-:Y:S04]  /*2b40*/  BSSY.RECONVERGENT B0, `(.L_x_9939) ;  /* 0x0000011000007945 */ /* 0x000fe80003800200 */
[----:B------:R-:W-:Y:S05]  /*2b50*/  @!P3 BRA `(.L_x_9940) ;  /* 0x00000000003cb947 */ /* 0x000fea0003800000 */
[-C--:B------:R-:W-:Y:S02]  /*2b60*/  ISETP.GE.AND P0, PT, R12, R144.reuse, PT ;  /* 0x000000900c00720c */ /* 0x080fe40003f06270 */
[-C--:B------:R-:W-:Y:S11]  /*2b70*/  ISETP.GE.AND P1, PT, R10, R144.reuse, PT ;  /* 0x000000900a00720c */ /* 0x080ff60003f26270 */
[----:B-12---:R-:W2:Y:S01]  /*2b80*/  @!P0 LD.E.128 R4, desc[UR4][R14.64] ;  /* 0x000000040e048980 */ /* 0x006ea2000c101d00 */
        /* <DEDUP_REMOVED lines=12> */
.L_x_9940:
[----:B------:R-:W-:Y:S05]  /*2c50*/  BSYNC.RECONVERGENT B0 ;  /* 0x0000000000007941 */ /* 0x000fea0003800200 */
.L_x_9939:
[----:B------:R-:W-:Y:S05]  /*2c60*/  @!P2 BRA `(.L_x_9941) ;  /* 0x0000003800f8a947 */ /* 0x000fea0003800000 */
[----:B------:R-:W-:Y:S02]  /*2c70*/  ISETP.GE.AND P1, PT, R12, R144, PT ;  /* 0x000000900c00720c */ /* 0x000fe40003f26270 */
[----:B------:R-:W-:Y:S02]  /*2c80*/  LEA R18, P0, R65, R14, 0x1 ;  /* 0x0000000e41127211 */ /* 0x000fe400078008ff */
[----:B-123--:R-:W-:Y:S02]  /*2c90*/  LEA R2, P2, R137, R61, 0x1 ;  /* 0x0000003d89027211 */ /* 0x00efe400078408ff */
[----:B------:R-:W-:Y:S02]  /*2ca0*/  LEA.HI.X R19, R65, R15, R64, 0x1, P0 ;  /* 0x0000000f41137211 */ /* 0x000fe400000f0c40 */
[----:B------:R-:W-:Y:S02]  /*2cb0*/  ISETP.GE.AND P0, PT, R10, R144, PT ;  /* 0x000000900a00720c */ /* 0x000fe40003f06270 */
[----:B------:R-:W-:Y:S03]  /*2cc0*/  LEA.HI.X R3, R137, R60, R138, 0x1, P2 ;  /* 0x0000003c89037211 */ /* 0x000fe600010f0c8a */
[----:B------:R-:W2:Y:S04]  /*2cd0*/  @!P1 LD.E.128 R4, desc[UR4][R18.64] ;  /* 0x0000000412049980 */ /* 0x000ea8000c101d00 */
        /* <DEDUP_REMOVED lines=9> */
.L_x_9938:
        /* <DEDUP_REMOVED lines=53> */
[----:B------:R-:W-:Y:S01]  /*30c0*/  MOV R7, R60 ;  /* 0x0000003c00077202 */ /* 0x000fe20000000f00 */
[----:B------:R-:W-:Y:S01]  /*30d0*/  @!P0 FFMA.FTZ R3, R25, R6, R3 ;  /* 0x0000000619038223 */ /* 0x000fe20000010003 */
[----:B------:R-:W-:Y:S01]  /*30e0*/  @!P0 MOV R21, R2 ;  /* 0x0000000200158202 */ /* 0x000fe20000000f00 */
[----:B------:R-:W-:Y:S01]  /*30f0*/  @!P0 FFMA.FTZ R30, R8, R5, -R30 ;  /* 0x00000005081e8223 */ /* 0x000fe2000001081e */
[----:B------:R-:W-:Y:S01]  /*3100*/  MOV R6, R61 ;  /* 0x0000003d00067202 */ /* 0x000fe20000000f00 */
[----:B------:R-:W-:Y:S01]  /*3110*/  @!P0 FFMA.FTZ R4, R26, R8, R4 ;  /* 0x000000081a048223 */ /* 0x000fe20000010004 */
[----:B------:R-:W-:Y:S04]  /*3120*/  @!P0 F2FP.F16.F32.PACK_AB R3, R3, R18 ;  /* 0x000000120303823e */ /* 0x000fe800000000ff */
[----:B------:R-:W-:Y:S02]  /*3130*/  @!P0 F2FP.F16.F32.PACK_AB R4, R4, R30 ;  /* 0x0000001e0404823e */ /* 0x000fe400000000ff */
[----:B------:R-:W-:Y:S02]  /*3140*/  @!P0 MOV R22, R3 ;  /* 0x0000000300168202 */ /* 0x000fe40000000f00 */
[----:B------:R-:W-:Y:S05]  /*3150*/  @!P0 MOV R23, R4 ;  /* 0x0000000400178202 */ /* 0x000fea0000000f00 */
[----:B------:R4:W-:Y:S02]  /*3160*/  ST.E.128 desc[UR4][R6.64], R20 ;  /* 0x0000001406007985 */ /* 0x0009e4000c101d04 */
.L_x_9946:
[----:B------:R-:W-:Y:S05]  /*3170*/  BSYNC.RECONVERGENT B0 ;  /* 0x0000000000007941 */ /* 0x000fea0003800200 */
.L_x_9945:
        /* <DEDUP_REMOVED lines=54> */
.L_x_9948:
[----:B------:R-:W-:Y:S05]  /*34e0*/  BSYNC.RECONVERGENT B0 ;  /* 0x0000000000007941 */ /* 0x000fea0003800200 */
.L_x_9947:
        /* <DEDUP_REMOVED lines=53> */
.L_x_9944:
[----:B------:R-:W-:Y:S05]  /*3840*/  BSYNC.RECONVERGENT B1 ;  /* 0x0000000000017941 */ /* 0x000fea0003800200 */
.L_x_9943:
[----:B------:R-:W-:Y:S04]  /*3850*/  BSSY.RECONVERGENT B1, `(.L_x_9949) ;  /* 0x00000ac000017945 */ /* 0x000fe80003800200 */
[----:B------:R-:W-:Y:S05]  /*3860*/  @!P2 BRA `(.L_x_9950) ;  /* 0x0000000800a8a947 */ /* 0x000fea0003800000 */
[----:B-----5:R-:W-:Y:S01]  /*3870*/  ISETP.GE.AND P4, PT, R12, R28, PT ;  /* 0x0000001c0c00720c */ /* 0x020fe20003f86270 */
[C---:B------:R-:W-:Y:S01]  /*3880*/  IMAD.SHL.U32 R30, R72.reuse, 0x2, RZ ;  /* 0x00000002481e7824 */ /* 0x040fe200078e00ff */
[----:B------:R-:W-:Y:S01]  /*3890*/  SHF.L.U64.HI R0, R72, 0x1, R66 ;  /* 0x0000000148007819 */ /* 0x000fe20000010242 */
[----:B------:R-:W-:Y:S01]  /*38a0*/  BSSY.RECONVERGENT B0, `(.L_x_9951) ;  /* 0x000003e000007945 */ /* 0x000fe20003800200 */
[----:B------:R-:W-:Y:S02]  /*38b0*/  LEA R36, P3, R65, R14, 0x1 ;  /* 0x0000000e41247211 */ /* 0x000fe400078608ff */
[-C--:B-12-4-:R-:W-:Y:S02]  /*38c0*/  IADD3 R6, P6, PT, R16, R30.reuse, RZ ;  /* 0x0000001e10067210 */ /* 0x096fe40007fde0ff */
        /* <DEDUP_REMOVED lines=10> */
[----:B------:R-:W2:Y:S11]  /*3970*/  LD.E.128 R20, desc[UR4][R36.64] ;  /* 0x0000000424147980 */ /* 0x000eb6000c101d00 */
        /* <DEDUP_REMOVED lines=48> */
.L_x_9952:
[----:B------:R-:W-:Y:S05]  /*3c80*/  BSYNC.RECONVERGENT B0 ;  /* 0x0000000000007941 */ /* 0x000fea0003800200 */
.L_x_9951:
[----:B------:R-:W-:Y:S04]  /*3c90*/  BSSY.RECONVERGENT B0, `(.L_x_9953) ;  /* 0x0000034000007945 */ /* 0x000fe80003800200 */
[----:B------:R-:W-:Y:S05]  /*3ca0*/  @P2 BRA `(.L_x_9954) ;  /* 0x0000000000c82947 */ /* 0x000fea0003800000 */
[----:B------:R-:W-:Y:S01]  /*3cb0*/  ISETP.GE.AND P0, PT, R10, R11, PT ;  /* 0x0000000b0a00720c */ /* 0x000fe20003f06270 */
[----:B-1----:R-:W2:Y:S11]  /*3cc0*/  LD.E.128 R20, desc[UR4][R36.64+0x40] ;  /* 0x0000400424147980 */ /* 0x002eb6000c101d00 */
        /* <DEDUP_REMOVED lines=48> */
.L_x_9954:
[----:B------:R-:W-:Y:S05]  /*3fd0*/  BSYNC.RECONVERGENT B0 ;  /* 0x0000000000007941 */ /* 0x000fea0003800200 */
.L_x_9953:
[----:B------:R-:W-:Y:S05]  /*3fe0*/  @P1 BRA `(.L_x_9950) ;  /* 0x0000000000c81947 */ /* 0x000fea0003800000 */
[----:B------:R-:W-:Y:S01]  /*3ff0*/  ISETP.GE.AND P0, PT, R9, R11, PT ;  /* 0x0000000b0900720c */ /* 0x000fe20003f06270 */
[----:B-12---:R-:W2:Y:S11]  /*4000*/  LD.E.128 R20, desc[UR4][R36.64+0x80] ;  /* 0x0000800424147980 */ /* 0x006eb6000c101d00 */
        /* <DEDUP_REMOVED lines=48> */
.L_x_9950:
[----:B------:R-:W-:Y:S05]  /*4310*/  BSYNC.RECONVERGENT B1 ;  /* 0x0000000000017941 */ /* 0x000fea0003800200 */
.L_x_9949:
[----:B------:R-:W3:Y:S02]  /*4320*/  LD.E R0, desc[UR4][R84.64+0xd0] ;  /* 0x0000d00454007980 */ /* 0x000ee4000c101900 */
[----:B---3--:R-:W-:Y:S05]  /*4330*/  IMAD.U32 R0, R0, -0x20, RZ ;  /* 0xffffffe000007824 */ /* 0x008fea00078e00ff */
[C---:B------:R-:W-:Y:S02]  /*4340*/  LEA R16, P1, R0.reuse, R16, 0x1 ;  /* 0x0000001000107211 */ /* 0x040fe400078208ff */
[C---:B------:R-:W-:Y:S02]  /*4350*/  LEA R34, P0, R0.reuse, R34, 0x1 ;  /* 0x0000002200227211 */ /* 0x040fe400078008ff */
[C---:B------:R-:W-:Y:S02]  /*4360*/  LEA.HI.X.SX32 R17, R0.reuse, R17, 0x1, P1 ;  /* 0x0000001100117211 */ /* 0x040fe400008f0eff */
[----:B------:R-:W-:Y:S01]  /*4370*/  LEA.HI.X.SX32 R35, R0, R35, 0x1, P0 ;  /* 0x0000002300237211 */ /* 0x000fe200000f0eff */
[----:B------:R-:W-:Y:S05]  /*4380*/  BRA `(.L_x_9941) ;  /* 0x0000002400307947 */ /* 0x000fea0003800000 */
.L_x_9942:
        /* <DEDUP_REMOVED lines=58> */
[----:B------:R-:W-:Y:S01]  /*4730*/  @!P0 FMUL.FTZ R8, R21, R8 ;  /* 0x0000000815088220 */ /* 0x000fe20000410000 */
[----:B------:R-:W-:Y:S02]  /*4740*/  @!P0 HADD2.F32 R21, -RZ, R24.H0_H0 ;  /* 0x20000018ff158230 */ /* 0x000fe40000004100 */
[----:B------:R-:W-:Y:S01]  /*4750*/  @P1 FADD.FTZ R26, -R26, -RZ ;  /* 0x800000ff1a1a1221 */ /* 0x000fe20000010100 */
[----:B------:R-:W-:Y:S02]  /*4760*/  @!P0 HADD2.F32 R29, -RZ, R38.H1_H1 ;  /* 0x30000026ff1d8230 */ /* 0x000fe40000004100 */
[----:B------:R-:W-:Y:S01]  /*4770*/  @P1 FADD.FTZ R25, -R25, -RZ ;  /* 0x800000ff19191221 */ /* 0x000fe20000010100 */
[----:B------:R-:W-:Y:S02]  /*4780*/  @!P0 HADD2.F32 R30, -RZ, R39.H0_H0 ;  /* 0x20000027ff1e8230 */ /* 0x000fe40000004100 */
[----:B------:R-:W-:Y:S01]  /*4790*/  @!P0 FMUL.FTZ R6, R6, R23 ;  /* 0x0000001706068220 */ /* 0x000fe20000410000 */
[----:B------:R-:W-:Y:S02]  /*47a0*/  @!P0 HADD2.F32 R23, -RZ, R24.H1_H1 ;  /* 0x30000018ff178230 */ /* 0x000fe40000004100 */
[----:B------:R-:W-:Y:S01]  /*47b0*/  @!P0 FMUL.FTZ R0, R0, R28 ;  /* 0x0000001c00008220 */ /* 0x000fe20000410000 */
[----:B------:R-:W-:Y:S01]  /*47c0*/  @!P0 HADD2.F32 R24, -RZ, R36.H1_H1 ;  /* 0x30000024ff188230 */ /* 0x000fe20000004100 */
[----:B------:R-:W-:Y:S01]  /*47d0*/  @!P0 MOV R36, R43 ;  /* 0x0000002b00248202 */ /* 0x000fe20000000f00 */
        /* <DEDUP_REMOVED lines=11> */
[----:B------:R-:W-:Y:S01]  /*4890*/  @!P0 HADD2.F32 R28, -RZ, R38.H0_H0 ;  /* 0x20000026ff1c8230 */ /* 0x000fe20000004100 */
[----:B------:R-:W-:Y:S01]  /*48a0*/  MOV R2, R61 ;  /* 0x0000003d00027202 */ /* 0x000fe20000000f00 */
[--C-:B------:R-:W-:Y:S01]  /*48b0*/  @!P0 HADD2.F32 R22, -RZ, R33.reuse.H0_H0 ;  /* 0x20000021ff168230 */ /* 0x100fe20000004100 */
[----:B------:R-:W-:Y:S01]  /*48c0*/  @!P0 MOV R40, R0 ;  /* 0x0000000000288202 */ /* 0x000fe20000000f00 */
[----:B------:R-:W-:Y:S02]  /*48d0*/  @!P0 HADD2.F32 R23, -RZ, R33.H1_H1 ;  /* 0x30000021ff178230 */ /* 0x000fe40000004100 */
[----:B------:R-:W-:Y:S01]  /*48e0*/  @!P0 FFMA.FTZ R4, R21, R27, R4 ;  /* 0x0000001b15048223 */ /* 0x000fe20000010004 */
[--C-:B------:R-:W-:Y:S02]  /*48f0*/  @!P0 HADD2.F32 R24, -RZ, R36.reuse.H0_H0 ;  /* 0x20000024ff188230 */ /* 0x100fe40000004100 */
[----:B------:R-:W-:Y:S01]  /*4900*/  @!P0 FFMA.FTZ R5, R22, R28, R5 ;  /* 0x0000001c16058223 */ /* 0x000fe20000010005 */
[----:B------:R-:W-:Y:S02]  /*4910*/  @!P0 HADD2.F32 R31, -RZ, R39.H1_H1 ;  /* 0x30000027ff1f8230 */ /* 0x000fe40000004100 */
[----:B------:R-:W-:Y:S01]  /*4920*/  @!P0 FFMA.FTZ R6, R23, R29, R6 ;  /* 0x0000001d17068223 */ /* 0x000fe20000010006 */
[----:B------:R-:W-:Y:S01]  /*4930*/  @!P0 F2FP.F16.F32.PACK_AB R3, R4, R3 ;  /* 0x000000030403823e */ /* 0x000fe200000000ff */
[----:B------:R-:W-:Y:S02]  /*4940*/  @!P0 HADD2.F32 R25, -RZ, R36.H1_H1 ;  /* 0x30000024ff198230 */ /* 0x000fe40000004100 */
[----:B------:R-:W-:Y:S01]  /*4950*/  @!P0 FFMA.FTZ R7, R24, R30, R7 ;  /* 0x0000001e18078223 */ /* 0x000fe20000010007 */
[----:B------:R-:W-:Y:S02]  /*4960*/  @!P0 F2FP.F16.F32.PACK_AB R5, R6, R5 ;  /* 0x000000050605823e */ /* 0x000fe400000000ff */
[----:B------:R-:W-:Y:S01]  /*4970*/  @!P0 MOV R41, R3 ;  /* 0x0000000300298202 */ /* 0x000fe20000000f00 */
[----:B------:R-:W-:Y:S01]  /*4980*/  @!P0 FFMA.FTZ R8, R25, R31, R8 ;  /* 0x0000001f19088223 */ /* 0x000fe20000010008 */
[----:B------:R-:W-:Y:S02]  /*4990*/  MOV R3, R60 ;  /* 0x0000003c00037202 */ /* 0x000fe40000000f00 */
[----:B------:R-:W-:Y:S02]  /*49a0*/  @!P0 MOV R42, R5 ;  /* 0x00000005002a8202 */ /* 0x000fe40000000f00 */
[----:B------:R-:W-:Y:S04]  /*49b0*/  @!P0 F2FP.F16.F32.PACK_AB R7, R8, R7 ;  /* 0x000000070807823e */ /* 0x000fe800000000ff */
[----:B------:R-:W-:Y:S05]  /*49c0*/  @!P0 MOV R43, R7 ;  /* 0x00000007002b8202 */ /* 0x000fea0000000f00 */
[----:B------:R4:W-:Y:S02]  /*49d0*/  ST.E.128 desc[UR4][R2.64], R40 ;  /* 0x0000002802007985 */ /* 0x0009e4000c101d04 */
.L_x_9958:
[----:B------:R-:W-:Y:S05]  /*49e0*/  BSYNC.RECONVERGENT B0 ;  /* 0x0000000000007941 */ /* 0x000fea0003800200 */
.L_x_9957:
        /* <DEDUP_REMOVED lines=94> */
.L_x_9960:
[----:B------:R-:W-:Y:S05]  /*4fd0*/  BSYNC.RECONVERGENT B0 ;  /* 0x0000000000007941 */ /* 0x000fea0003800200 */
.L_x_9959:
        /* <DEDUP_REMOVED lines=92> */
.L_x_9956:
[----:B------:R-:W-:Y:S05]  /*55a0*/  BSYNC.RECONVERGENT B1 ;  /* 0x0000000000017941 */ /* 0x000fea0003800200 */
.L_x_9955:
        /* <DEDUP_REMOVED lines=43> */
[----:B------:R-:W-:Y:S02]  /*5860*/  @!P0 HADD2.F32 R30, -RZ, R92.H0_H0 ;  /* 0x2000005cff1e8230 */ /* 0x000fe40000004100 */
[----:B------:R-:W-:Y:S01]  /*5870*/  @P1 FADD.FTZ R7, -R7, -RZ ;  /* 0x800000ff07071221 */ /* 0x000fe20000010100 */
[----:B------:R-:W-:Y:S02]  /*5880*/  @!P0 HADD2.F32 R25, -RZ, R94.H1_H1 ;  /* 0x3000005eff198230 */ /* 0x000fe40000004100 */
[----:B------:R-:W-:Y:S01]  /*5890*/  @P1 FADD.FTZ R8, -R8, -RZ ;  /* 0x800000ff08081221 */ /* 0x000fe20000010100 */
[--C-:B------:R-:W-:Y:S02]  /*58a0*/  @!P0 HADD2.F32 R28, -RZ, R93.reuse.H0_H0 ;  /* 0x2000005dff1c8230 */ /* 0x100fe40000004100 */
[----:B------:R-:W-:Y:S01]  /*58b0*/  @P1 FADD.FTZ R30, -R30, -RZ ;  /* 0x800000ff1e1e1221 */ /* 0x000fe20000010100 */
[----:B------:R-:W-:Y:S02]  /*58c0*/  @!P0 HADD2.F32 R27, -RZ, R93.H1_H1 ;  /* 0x3000005dff1b8230 */ /* 0x000fe40000004100 */
[----:B------:R-:W-:Y:S01]  /*58d0*/  @P1 FADD.FTZ R25, -R25, -RZ ;  /* 0x800000ff19191221 */ /* 0x000fe20000010100 */
[----:B------:R-:W-:Y:S02]  /*58e0*/  @!P0 HADD2.F32 R29, -RZ, R92.H1_H1 ;  /* 0x3000005cff1d8230 */ /* 0x000fe40000004100 */
[----:B------:R-:W-:Y:S01]  /*58f0*/  @P1 FADD.FTZ R28, -R28, -RZ ;  /* 0x800000ff1c1c1221 */ /* 0x000fe20000010100 */
[----:B------:R-:W-:Y:S02]  /*5900*/  @!P0 HADD2.F32 R6, -RZ, R6.H1_H1 ;  /* 0x30000006ff068230 */ /* 0x000fe40000004100 */
[----:B------:R-:W-:Y:S01]  /*5910*/  @!P0 FMUL.FTZ R7, R24, R7 ;  /* 0x0000000718078220 */ /* 0x000fe20000410000 */
[----:B---3--:R-:W-:Y:S02]  /*5920*/  @!P0 HADD2.F32 R24, -RZ, R36.H0_H0 ;  /* 0x20000024ff188230 */ /* 0x008fe40000004100 */
[----:B------:R-:W-:Y:S01]  /*5930*/  @!P0 FMUL.FTZ R8, R21, R8 ;  /* 0x0000000815088220 */ /* 0x000fe20000410000 */
[----:B------:R-:W-:Y:S02]  /*5940*/  @!P0 HADD2.F32 R21, -RZ, R26.H0_H0 ;  /* 0x2000001aff158230 */ /* 0x000fe40000004100 */
[----:B------:R-:W-:Y:S01]  /*5950*/  @P1 FADD.FTZ R27, -R27, -RZ ;  /* 0x800000ff1b1b1221 */ /* 0x000fe20000010100 */
[----:B------:R-:W-:Y:S02]  /*5960*/  @!P0 HADD2.F32 R31, -RZ, R39.H0_H0 ;  /* 0x20000027ff1f8230 */ /* 0x000fe40000004100 */
[----:B------:R-:W-:Y:S01]  /*5970*/  @!P0 FMUL.FTZ R0, R0, R30 ;  /* 0x0000001e00008220 */ /* 0x000fe20000410000 */
[----:B------:R-:W-:Y:S02]  /*5980*/  @!P0 HADD2.F32 R30, -RZ, R38.H1_H1 ;  /* 0x30000026ff1e8230 */ /* 0x000fe40000004100 */
[----:B------:R-:W-:Y:S01]  /*5990*/  @P1 FADD.FTZ R29, -R29, -RZ ;  /* 0x800000ff1d1d1221 */ /* 0x000fe20000010100 */
[----:B------:R-:W-:Y:S01]  /*59a0*/  @!P0 FMUL.FTZ R6, R6, R25 ;  /* 0x0000001906068220 */ /* 0x000fe20000410000 */
[----:B------:R-:W-:Y:S02]  /*59b0*/  @!P0 HADD2.F32 R25, -RZ, R26.H1_H1 ;  /* 0x3000001aff198230 */ /* 0x000fe40000004100 */
[----:B------:R-:W-:Y:S01]  /*59c0*/  @!P0 FMUL.FTZ R3, R3, R28 ;  /* 0x0000001c03038220 */ /* 0x000fe20000410000 */
[----:B------:R-:W-:Y:S01]  /*59d0*/  @!P0 FMUL.FTZ R4, R4, R27 ;  /* 0x0000001b04048220 */ /* 0x000fe20000410000 */
[----:B------:R-:W-:Y:S01]  /*59e0*/  @!P0 HADD2.F32 R26, -RZ, R36.H1_H1 ;  /* 0x30000024ff1a8230 */ /* 0x000fe20000004100 */
[----:B------:R-:W-:Y:S01]  /*59f0*/  @!P0 MOV R36, R43 ;  /* 0x0000002b00248202 */ /* 0x000fe20000000f00 */
[----:B------:R-:W-:Y:S01]  /*5a00*/  @!P0 FFMA.FTZ R0, R21, R24, R0 ;  /* 0x0000001815008223 */ /* 0x000fe20000010000 */
[--C-:B------:R-:W-:Y:S02]  /*5a10*/  @!P0 HADD2.F32 R27, -RZ, R37.reuse.H0_H0 ;  /* 0x20000025ff1b8230 */ /* 0x100fe40000004100 */
[----:B------:R-:W-:Y:S01]  /*5a20*/  @!P0 FMUL.FTZ R2, R2, R29 ;  /* 0x0000001d02028220 */ /* 0x000fe20000410000 */
[----:B------:R-:W-:Y:S01]  /*5a30*/  @!P0 HADD2.F32 R28, -RZ, R37.H1_H1 ;  /* 0x30000025ff1c8230 */ /* 0x000fe20000004100 */
[----:B------:R-:W-:Y:S01]  /*5a40*/  @!P0 MOV R37, R42 ;  /* 0x0000002a00258202 */ /* 0x000fe20000000f00 */
[--C-:B------:R-:W-:Y:S02]  /*5a50*/  @!P0 HADD2.F32 R21, -RZ, R33.reuse.H0_H0 ;  /* 0x20000021ff158230 */ /* 0x100fe40000004100 */
[----:B------:R-:W-:Y:S01]  /*5a60*/  @!P0 FFMA.FTZ R2, R25, R26, R2 ;  /* 0x0000001a19028223 */ /* 0x000fe20000010002 */
[----:B------:R-:W-:Y:S02]  /*5a70*/  @!P0 HADD2.F32 R24, -RZ, R33.H1_H1 ;  /* 0x30000021ff188230 */ /* 0x000fe40000004100 */
[----:B------:R-:W-:Y:S02]  /*5a80*/  @!P0 HADD2.F32 R29, -RZ, R38.H0_H0 ;  /* 0x20000026ff1d8230 */ /* 0x000fe40000004100 */
[----:B------:R-:W-:Y:S01]  /*5a90*/  @!P0 FFMA.FTZ R3, R21, R27, R3 ;  /* 0x0000001b15038223 */ /* 0x000fe20000010003 */
[----:B------:R-:W-:Y:S01]  /*5aa0*/  @!P0 F2FP.F16.F32.PACK_AB R0, R2, R0 ;  /* 0x000000000200823e */ /* 0x000fe200000000ff */
[--C-:B------:R-:W-:Y:S02]  /*5ab0*/  @!P0 HADD2.F32 R21, -RZ, R37.reuse.H0_H0 ;  /* 0x20000025ff158230 */ /* 0x100fe40000004100 */
[----:B------:R-:W-:Y:S01]  /*5ac0*/  @!P0 FFMA.FTZ R4, R24, R28, R4 ;  /* 0x0000001c18048223 */ /* 0x000fe20000010004 */
[----:B------:R-:W-:Y:S01]  /*5ad0*/  @!P0 HADD2.F32 R25, -RZ, R37.H1_H1 ;  /* 0x30000025ff198230 */ /* 0x000fe20000004100 */
        /* <DEDUP_REMOVED lines=8> */
[----:B------:R-:W-:Y:S01]  /*5b60*/  @!P0 FFMA.FTZ R7, R26, R31, R7 ;  /* 0x0000001f1a078223 */ /* 0x000fe20000010007 */
[C---:B------:R-:W-:Y:S02]  /*5b70*/  LEA R26, P1, R137.reuse, R61, 0x1 ;  /* 0x0000003d891a7211 */ /* 0x040fe400078208ff */
[----:B------:R-:W-:Y:S01]  /*5b80*/  @!P0 F2FP.F16.F32.PACK_AB R5, R6, R5 ;  /* 0x000000050605823e */ /* 0x000fe200000000ff */
[----:B------:R-:W-:Y:S01]  /*5b90*/  @!P0 FFMA.FTZ R8, R24, R32, R8 ;  /* 0x0000002018088223 */ /* 0x000fe20000010008 */
[----:B------:R-:W-:Y:S02]  /*5ba0*/  LEA.HI.X R27, R137, R60, R138, 0x1, P1 ;  /* 0x0000003c891b7211 */ /* 0x000fe400008f0c8a */
[----:B------:R-:W-:Y:S02]  /*5bb0*/  @!P0 MOV R42, R5 ;  /* 0x00000005002a8202 */ /* 0x000fe40000000f00 */
[----:B------:R-:W-:Y:S04]  /*5bc0*/  @!P0 F2FP.F16.F32.PACK_AB R7, R8, R7 ;  /* 0x000000070807823e */ /* 0x000fe800000000ff */
[----:B------:R-:W-:Y:S05]  /*5bd0*/  @!P0 MOV R43, R7 ;  /* 0x00000007002b8202 */ /* 0x000fea0000000f00 */
[----:B------:R1:W-:Y:S02]  /*5be0*/  ST.E.128 desc[UR4][R26.64], R40 ;  /* 0x000000281a007985 */ /* 0x0003e4000c101d04 */
.L_x_9964:
[----:B------:R-:W-:Y:S05]  /*5bf0*/  BSYNC.RECONVERGENT B0 ;  /* 0x0000000000007941 */ /* 0x000fea0003800200 */
.L_x_9963:
        /* <DEDUP_REMOVED lines=93> */
.L_x_9966:
[----:B------:R-:W-:Y:S05]  /*61d0*/  BSYNC.RECONVERGENT B0 ;  /* 0x0000000000007941 */ /* 0x000fea0003800200 */
.L_x_9965:
[----:B------:R-:W-:Y:S05]  /*61e0*/  @P2 BRA `(.L_x_9962) ;  /* 0x00000004006c2947 */ /* 0x000fea0003800000 */
[----:B------:R-:W-:Y:S01]  /*61f0*/  ISETP.GE.AND P0, PT, R9, R11, PT ;  /* 0x0000000b0900720c */ /* 0x000fe20003f06270 */
[----:B------:R-:W5:Y:S11]  /*6200*/  LD.E.128 R36, desc[UR4][R22.64+0x80] ;  /* 0x0000800416247980 */ /* 0x000f76000c101d00 */
[----:B------:R-:W-:Y:S01]  /*6210*/  @!UPT UIADD3 URZ, UPT, UPT, URZ, URZ, URZ ;  /* 0x000000fffffff290 */ /* 0x000fe2000fffe0ff */
[C---:B------:R-:W-:Y:S04]  /*6220*/  @!P0 ISETP.GT.AND P1, PT, R19.reuse, 0x40, PT ;  /* 0x000000401300880c */ /* 0x040fe80003f24270 */
[----:B------:R-:W-:Y:S02]  /*6230*/  @!P0 SEL R0, R18, RZ, !P1 ;  /* 0x000000ff12008207 */ /* 0x000fe40004800000 */
[----:B-12-4-:R-:W-:Y:S02]  /*6240*/  @!P0 SEL R3, R82, RZ, !P1 ;  /* 0x000000ff52038207 */ /* 0x016fe40004800000 */
[----:B------:R-:W-:Y:S02]  /*6250*/  @!P0 IADD3 R0, P2, PT, R72, R0, RZ ;  /* 0x0000000048008210 */ /* 0x000fe40007f5e0ff */
[----:B------:R-:W-:Y:S02]  /*6260*/  @!P0 SEL R18, R20, R18, P1 ;  /* 0x0000001214128207 */ /* 0x000fe40000800000 */
[----:B------:R-:W-:Y:S02]  /*6270*/  @!P0 IADD3.X R3, PT, PT, R66, R3, RZ, P2, !PT ;  /* 0x0000000342038210 */ /* 0x000fe400017fe4ff */
[----:B------:R-:W-:Y:S01]  /*6280*/  @!P0 SHF.L.U32 R2, R0, 0x1, RZ ;  /* 0x0000000100028819 */ /* 0x000fe200000006ff */
[----:B------:R-:W-:Y:S01]  /*6290*/  @!P0 IMAD.WIDE R4, R18, 0x2, R22 ;  /* 0x0000000212048825 */ /* 0x000fe200078e0216 */
[----:B------:R-:W-:Y:S02]  /*62a0*/  @!P0 SHF.L.U64.HI R0, R0, 0x1, R3 ;  /* 0x0000000100008819 */ /* 0x000fe40000010203 */
[----:B------:R-:W-:Y:S03]  /*62b0*/  @!P0 IADD3 R40, P1, PT, R2, R57, RZ ;  /* 0x0000003902288210 */ /* 0x000fe60007f3e0ff */
        /* <DEDUP_REMOVED lines=78> */
.L_x_9962:
[----:B------:R-:W-:Y:S05]  /*67a0*/  BSYNC.RECONVERGENT B1 ;  /* 0x0000000000017941 */ /* 0x000fea0003800200 */
.L_x_9961:
[----:B-12---:R-:W-:Y:S01]  /*67b0*/  MOV R5, R58 ;  /* 0x0000003a00057202 */ /* 0x006fe20000000f00 */
[----:B------:R-:W2:Y:S01]  /*67c0*/  LD.E R0, desc[UR4][R84.64+0xd0] ;  /* 0x0000d00454007980 */ /* 0x000ea2000c101900 */
[----:B----4-:R-:W-:Y:S01]  /*67d0*/  MOV R3, R56 ;  /* 0x0000003800037202 */ /* 0x010fe20000000f00 */
[----:B------:R-:W-:Y:S02]  /*67e0*/  IMAD.MOV.U32 R4, RZ, RZ, R59 ;  /* 0x000000ffff047224 */ /* 0x000fe400078e003b */
[----:B------:R-:W-:Y:S02]  /*67f0*/  IMAD.MOV.U32 R2, RZ, RZ, R57 ;  /* 0x000000ffff027224 */ /* 0x000fe400078e0039 */
[----:B--2---:R-:W-:Y:S05]  /*6800*/  IMAD.U32 R0, R0, -0x20, RZ ;  /* 0xffffffe000007824 */ /* 0x004fea00078e00ff */
[C---:B------:R-:W-:Y:S02]  /*6810*/  LEA R59, P1, R0.reuse, R4, 0x1 ;  /* 0x00000004003b7211 */ /* 0x040fe400078208ff */
[C---:B------:R-:W-:Y:S02]  /*6820*/  LEA R57, P0, R0.reuse, R2, 0x1 ;  /* 0x0000000200397211 */ /* 0x040fe400078008ff */
[C---:B------:R-:W-:Y:S02]  /*6830*/  LEA.HI.X.SX32 R58, R0.reuse, R5, 0x1, P1 ;  /* 0x00000005003a7211 */ /* 0x040fe400008f0eff */
[----:B------:R-:W-:Y:S09]  /*6840*/  LEA.HI.X.SX32 R56, R0, R3, 0x1, P0 ;  /* 0x0000000300387211 */ /* 0x000ff200000f0eff */
.L_x_9941:
[----:B------:R-:W-:Y:S05]  /*6850*/  BSYNC.RECONVERGENT B2 ;  /* 0x0000000000027941 */ /* 0x000fea0003800200 */
.L_x_9937:
        /* <DEDUP_REMOVED lines=10> */
[----:B--2---:R-:W-:Y:S02]  /*6900*/  IMAD.SHL.U32 R3, R3, 0x40, RZ ;  /* 0x0000004003037824 */ /* 0x004fe400078e00ff */
[----:B---3--:R-:W-:Y:S02]  /*6910*/  @!P3 IMAD.SHL.U32 R2, R2, 0x40, RZ ;  /* 0x000000400202b824 */ /* 0x008fe400078e00ff */
        /* <DEDUP_REMOVED lines=90> */
.L_x_9968:
[----:B------:R-:W-:Y:S05]  /*6ec0*/  BSYNC.RECONVERGENT B0 ;  /* 0x0000000000007941 */ /* 0x000fea0003800200 */
.L_x_9967:
[----:B------:R-:W-:Y:S11]  /*6ed0*/  ISETP.GT.AND P0, PT, R69, R49, PT ;  /* 0x000000314500720c */ /* 0x000ff60003f04270 */
[----:B------:R-:W-:Y:S02]  /*6ee0*/  @!UPT UIADD3 URZ, UPT, UPT, URZ, URZ, URZ ;  /* 0x000000fffffff290 */ /* 0x000fe4000fffe0ff */
[----:B------:R-:W-:Y:S05]  /*6ef0*/  @P0 BRA `(.L_x_9969) ;  /* 0xffffffb800300947 */ /* 0x000fea000383ffff */
.L_x_9932:
        /* <DEDUP_REMOVED lines=29> */
.L_x_9974:
[----:B------:R2:W-:Y:S02]  /*70d0*/  STS.128 [R47+0x2000], RZ ;  /* 0x002000ff2f007388 */ /* 0x0005e40000000c00 */
.L_x_9973:
[----:B------:R-:W-:Y:S05]  /*70e0*/  BSYNC.RECONVERGENT B0 ;  /* 0x0000000000007941 */ /* 0x000fea0003800200 */
.L_x_9972:
        /* <DEDUP_REMOVED lines=24> */
.L_x_9976:
[----:B------:R1:W-:Y:S01]  /*7270*/  STS.128 [R47+0x2800], RZ ;  /* 0x002800ff2f007388 */ /* 0x0003e20000000c00 */
[----:B------:R-:W-:Y:S05]  /*7280*/  BRA `(.L_x_9975) ;  /* 0x0000003c00007947 */ /* 0x000fea0003800000 */
.L_x_9971:
[----:B------:R-:W2:Y:S01]  /*7290*/  LD.E.64 R2, desc[UR4][R84.64+0xf0] ;  /* 0x0000f00454027980 */ /* 0x000ea2000c101b00 */
[----:B------:R-:W-:-:S03]  /*72a0*/  IMAD.MOV.U32 R4, RZ, RZ, RZ ;  /* 0x000000ffff047224 */ /* 0x000fc600078e00ff */
[----:B------:R1:W5:Y:S04]  /*72b0*/  LD.E.64 R14, desc[UR4][R84.64+0x148] ;  /* 0x00014804540e7980 */ /* 0x000368000c101b00 */
[----:B------:R1:W5:Y:S01]  /*72c0*/  LD.E.64 R32, desc[UR4][R84.64+0x150] ;  /* 0x0001500454207980 */ /* 0x000362000c101b00 */
[----:B--2---:R-:W-:-:S04]  /*72d0*/  ISETP.NE.U32.AND P1, PT, R2, RZ, PT ;  /* 0x000000ff0200720c */ /* 0x004fc80003f25070 */
[----:B------:R-:W-:-:S13]  /*72e0*/  ISETP.NE.AND.EX P1, PT, R3, RZ, PT, P1 ;  /* 0x000000ff0300720c */ /* 0x000fda0003f25310 */
[----:B------:R-:W-:Y:S02]  /*72f0*/  @P1 IADD3 R68, P0, PT, R2, R68, RZ ;  /* 0x0000004402441210 */ /* 0x000fe40007f1e0ff */
[----:B------:R-:W2:Y:S03]  /*7300*/  LD.E.U8 R2, desc[UR4][R84.64+0x1b3] ;  /* 0x0001b30454027980 */ /* 0x000ea6000c101100 */
[----:B------:R-:W-:-:S05]  /*7310*/  @P1 IMAD.X R69, R3, 0x1, R67, P0 ;  /* 0x0000000103451824 */ /* 0x000fca00000e0643 */
[----:B------:R-:W3:Y:S01]  /*7320*/  @P1 LD.E R4, desc[UR4][R68.64] ;  /* 0x0000000444041980 */ /* 0x000ee2000c101900 */
[----:B------:R-:W-:Y:S01]  /*7330*/  LEA.HI R11, R0, R0, RZ, 0x1 ;  /* 0x00000000000b7211 */ /* 0x000fe200078f08ff */
[----:B------:R-:W-:-:S03]  /*7340*/  IMAD.SHL.U32 R3, R45, 0x4, RZ ;  /* 0x000000042d037824 */ /* 0x000fc600078e00ff */
[----:B------:R-:W-:Y:S02]  /*7350*/  SHF.R.S32.HI R11, RZ, 0x1, R11 ;  /* 0x00000001ff0b7819 */ /* 0x000fe4000001140b */
[----:B------:R-:W-:Y:S02]  /*7360*/  LOP3.LUT R3, R3, 0xc, RZ, 0xc0, !PT ;  /* 0x0000000c03037812 */ /* 0x000fe400078ec0ff */
[----:B--2---:R-:W-:Y:S01]  /*7370*/  ISETP.NE.AND P2, PT, R2, RZ, PT ;  /* 0x000000ff0200720c */ /* 0x004fe20003f45270 */
[----:B---3--:R-:W-:-:S04]  /*7380*/  IMAD.IADD R4, R52, 0x1, R4 ;  /* 0x0000000134047824 */ /* 0x008fc800078e0204 */
        /* <DEDUP_REMOVED lines=31> */
[----:B------:R-:W-:Y:S01]  /*7580*/  HADD2.F32 R22, -RZ, R6.H1_H1 ;  /* 0x30000006ff167230 */ /* 0x000fe20000004100 */
[----:B------:R-:W-:Y:S01]  /*7590*/  MOV R23, R18 ;  /* 0x0000001200177202 */ /* 0x000fe20000000f00 */
[----:B------:R-:W-:-:S02]  /*75a0*/  HADD2.F32 R24, -RZ, R25.H0_H0 ;  /* 0x20000019ff187230 */ /* 0x000fc40000004100 */
        /* <DEDUP_REMOVED lines=37> */
.L_x_9983:
[----:B------:R-:W-:Y:S05]  /*7800*/  BSYNC.RECONVERGENT B0 ;  /* 0x0000000000007941 */ /* 0x000fea0003800200 */
.L_x_9982:
[----:B-----5:R-:W-:Y:S01]  /*7810*/  IMAD.MOV.U32 R6, RZ, RZ, R18 ;  /* 0x000000ffff067224 */ /* 0x020fe200078e0012 */
[----:B------:R-:W-:Y:S01]  /*7820*/  MOV R4, R16 ;  /* 0x0000001000047202 */ /* 0x000fe20000000f00 */
[----:B------:R-:W-:Y:S01]  /*7830*/  IMAD.MOV.U32 R7, RZ, RZ, R19 ;  /* 0x000000ffff077224 */ /* 0x000fe200078e0013 */
[----:B------:R-:W-:Y:S02]  /*7840*/  MOV R5, R17 ;  /* 0x0000001100057202 */ /* 0x000fe40000000f00 */
.L_x_9981:
[----:B------:R-:W-:Y:S05]  /*7850*/  BSYNC.RECONVERGENT B1 ;  /* 0x0000000000017941 */ /* 0x000fea0003800200 */
.L_x_9980:
        /* <DEDUP_REMOVED lines=54> */
.L_x_9987:
[----:B------:R-:W-:Y:S05]  /*7bc0*/  BSYNC.RECONVERGENT B0 ;  /* 0x0000000000007941 */ /* 0x000fea0003800200 */
.L_x_9986:
[----:B-----5:R1:W-:Y:S02]  /*7bd0*/  STS.128 [R47+0x1000], R16 ;  /* 0x001000102f007388 */ /* 0x0203e40000000c00 */
.L_x_9985:
[----:B------:R-:W-:Y:S05]  /*7be0*/  BSYNC.RECONVERGENT B1 ;  /* 0x0000000000017941 */ /* 0x000fea0003800200 */
.L_x_9984:
        /* <DEDUP_REMOVED lines=52> */
.L_x_9989:
[----:B------:R-:W-:Y:S05]  /*7f30*/  BSYNC.RECONVERGENT B0 ;  /* 0x0000000000007941 */ /* 0x000fea0003800200 */
.L_x_9988:
[----:B-----5:R1:W-:Y:S02]  /*7f40*/  STS.128 [R47+0x2000], R16 ;  /* 0x002000102f007388 */ /* 0x0203e40000000c00 */
.L_x_9979:
[----:B------:R-:W-:Y:S05]  /*7f50*/  BSYNC.RECONVERGENT B2 ;  /* 0x0000000000027941 */ /* 0x000fea0003800200 */
.L_x_9978:
        /* <DEDUP_REMOVED lines=58> */
.L_x_9993:
[----:B------:R-:W-:Y:S05]  /*8300*/  BSYNC.RECONVERGENT B0 ;  /* 0x0000000000007941 */ /* 0x000fea0003800200 */
.L_x_9992:
[----:B-----5:R1:W-:Y:S02]  /*8310*/  STS.128 [R47+0x800], R16 ;  /* 0x000800102f007388 */ /* 0x0203e40000000c00 */
.L_x_9991:
[----:B------:R-:W-:Y:S05]  /*8320*/  BSYNC.RECONVERGENT B1 ;  /* 0x0000000000017941 */ /* 0x000fea0003800200 */
.L_x_9990:
        /* <DEDUP_REMOVED lines=53> */
.L_x_9997:
[----:B------:R-:W-:Y:S05]  /*8680*/  BSYNC.RECONVERGENT B0 ;  /* 0x0000000000007941 */ /* 0x000fea0003800200 */
.L_x_9996:
[----:B-----5:R1:W-:Y:S02]  /*8690*/  STS.128 [R47+0x1800], R16 ;  /* 0x001800102f007388 */ /* 0x0203e40000000c00 */
.L_x_9995:
[----:B------:R-:W-:Y:S05]  /*86a0*/  BSYNC.RECONVERGENT B1 ;  /* 0x0000000000017941 */ /* 0x000fea0003800200 */
.L_x_9994:
        /* <DEDUP_REMOVED lines=53> */
.L_x_9999:
[----:B------:R-:W-:Y:S05]  /*8a00*/  BSYNC.RECONVERGENT B0 ;  /* 0x0000000000007941 */ /* 0x000fea0003800200 */
.L_x_9998:
[----:B-----5:R1:W-:Y:S01]  /*8a10*/  STS.128 [R47+0x2800], R16 ;  /* 0x002800102f007388 */ /* 0x0203e20000000c00 */
[----:B------:R-:W-:Y:S05]  /*8a20*/  BRA `(.L_x_9975) ;  /* 0x0000002400187947 */ /* 0x000fea0003800000 */
.L_x_9977:
        /* <DEDUP_REMOVED lines=100> */
.L_x_10005:
[----:B------:R-:W-:Y:S05]  /*9070*/  BSYNC.RECONVERGENT B0 ;  /* 0x0000000000007941 */ /* 0x000fea0003800200 */
.L_x_10004:
[----:B-----5:R-:W-:Y:S01]  /*9080*/  IMAD.MOV.U32 R6, RZ, RZ, R30 ;  /* 0x000000ffff067224 */ /* 0x020fe200078e001e */
[----:B------:R-:W-:Y:S01]  /*9090*/  MOV R4, R28 ;  /* 0x0000001c00047202 */ /* 0x000fe20000000f00 */
[----:B------:R-:W-:Y:S01]  /*90a0*/  IMAD.MOV.U32 R7, RZ, RZ, R31 ;  /* 0x000000ffff077224 */ /* 0x000fe200078e001f */
[----:B------:R-:W-:Y:S02]  /*90b0*/  MOV R5, R29 ;  /* 0x0000001d00057202 */ /* 0x000fe40000000f00 */
.L_x_10003:
[----:B------:R-:W-:Y:S05]  /*90c0*/  BSYNC.RECONVERGENT B1 ;  /* 0x0000000000017941 */ /* 0x000fea0003800200 */
.L_x_10002:
        /* <DEDUP_REMOVED lines=92> */
.L_x_10009:
[----:B------:R-:W-:Y:S05]  /*9690*/  BSYNC.RECONVERGENT B0 ;  /* 0x0000000000007941 */ /* 0x000fea0003800200 */
.L_x_10008:
[----:B-----5:R1:W-:Y:S02]  /*96a0*/  STS.128 [R47+0x1000], R28 ;  /* 0x0010001c2f007388 */ /* 0x0203e40000000c00 */
.L_x_10007:
[----:B------:R-:W-:Y:S05]  /*96b0*/  BSYNC.RECONVERGENT B1 ;  /* 0x0000000000017941 */ /* 0x000fea0003800200 */
.L_x_10006:
        /* <DEDUP_REMOVED lines=90> */
.L_x_10011:
[----:B------:R-:W-:Y:S05]  /*9c60*/  BSYNC.RECONVERGENT B0 ;  /* 0x0000000000007941 */ /* 0x000fea0003800200 */
.L_x_10010:
[----:B-----5:R1:W-:Y:S02]  /*9c70*/  STS.128 [R47+0x2000], R28 ;  /* 0x0020001c2f007388 */ /* 0x0203e40000000c00 */
.L_x_10001:
[----:B------:R-:W-:Y:S05]  /*9c80*/  BSYNC.RECONVERGENT B2 ;  /* 0x0000000000027941 */ /* 0x000fea0003800200 */
.L_x_10000:
        /* <DEDUP_REMOVED lines=97> */
.L_x_10015:
[----:B------:R-:W-:Y:S05]  /*a2a0*/  BSYNC.RECONVERGENT B0 ;  /* 0x0000000000007941 */ /* 0x000fea0003800200 */
.L_x_10014:
[----:B-----5:R1:W-:Y:S02]  /*a2b0*/  STS.128 [R47+0x800], R28 ;  /* 0x0008001c2f007388 */ /* 0x0203e40000000c00 */
.L_x_10013:
[----:B------:R-:W-:Y:S05]  /*a2c0*/  BSYNC.RECONVERGENT B1 ;  /* 0x0000000000017941 */ /* 0x000fea0003800200 */
.L_x_10012:
        /* <DEDUP_REMOVED lines=92> */
.L_x_10019:
[----:B------:R-:W-:Y:S05]  /*a890*/  BSYNC.RECONVERGENT B0 ;  /* 0x0000000000007941 */ /* 0x000fea0003800200 */
.L_x_10018:
[----:B-----5:R1:W-:Y:S02]  /*a8a0*/  STS.128 [R47+0x1800], R28 ;  /* 0x0018001c2f007388 */ /* 0x0203e40000000c00 */
.L_x_10017:
[----:B------:R-:W-:Y:S05]  /*a8b0*/  BSYNC.RECONVERGENT B1 ;  /* 0x0000000000017941 */ /* 0x000fea0003800200 */
.L_x_10016:
        /* <DEDUP_REMOVED lines=91> */
.L_x_10021:
[----:B------:R-:W-:Y:S05]  /*ae70*/  BSYNC.RECONVERGENT B0 ;  /* 0x0000000000007941 */ /* 0x000fea0003800200 */
.L_x_10020:
[----:B-----5:R1:W-:Y:S02]  /*ae80*/  STS.128 [R47+0x2800], R28 ;  /* 0x0028001c2f007388 */ /* 0x0203e40000000c00 */
.L_x_9975:
[----:B------:R-:W-:Y:S05]  /*ae90*/  BSYNC.RECONVERGENT B3 ;  /* 0x0000000000037941 */ /* 0x000fea0003800200 */
.L_x_9970:
[----:B-1--4-:R-:W-:Y:S01]  /*aea0*/  IADD3 R2, PT, PT, R90, -R46, RZ ;  /* 0x8000002e5a027210 */ /* 0x012fe20007ffe0ff */
[----:B------:R-:W-:Y:S03]  /*aeb0*/  BSSY.RECONVERGENT B0, `(.L_x_10022) ;  /* 0x000001d000007945 */ /* 0x000fe60003800200 */
        /* <DEDUP_REMOVED lines=27> */
.L_x_10024:
[----:B------:R4:W-:Y:S02]  /*b070*/  STS.128 [R47+0x5000], RZ ;  /* 0x005000ff2f007388 */ /* 0x0009e40000000c00 */
.L_x_10023:
[----:B------:R-:W-:Y:S05]  /*b080*/  BSYNC.RECONVERGENT B0 ;  /* 0x0000000000007941 */ /* 0x000fea0003800200 */
.L_x_10022:
        /* <DEDUP_REMOVED lines=23> */
.L_x_10026:
[----:B------:R-:W-:Y:S05]  /*b200*/  BSYNC.RECONVERGENT B0 ;  /* 0x0000000000007941 */ /* 0x000fea0003800200 */
.L_x_10025:
        /* <DEDUP_REMOVED lines=36> */
.L_x_10029:
[----:B------:R3:W-:Y:S01]  /*b450*/  STS.128 [R47+0x8000], RZ ;  /* 0x008000ff2f007388 */ /* 0x0007e20000000c00 */
[----:B------:R-:W-:Y:S05]  /*b460*/  BRA `(.L_x_10030) ;  /* 0x00000000000c7947 */ /* 0x000fea0003800000 */
.L_x_10028:
[----:B------:R1:W-:Y:S04]  /*b470*/  STS.128 [R47+0x6000], RZ ;  /* 0x006000ff2f007388 */ /* 0x0003e80000000c00 */
[----:B------:R1:W-:Y:S04]  /*b480*/  STS.128 [R47+0x7000], RZ ;  /* 0x007000ff2f007388 */ /* 0x0003e80000000c00 */
[----:B------:R1:W-:Y:S02]  /*b490*/  STS.128 [R47+0x8000], RZ ;  /* 0x008000ff2f007388 */ /* 0x0003e40000000c00 */
.L_x_10030:
[----:B------:R-:W-:Y:S05]  /*b4a0*/  BSYNC.RECONVERGENT B0 ;  /* 0x0000000000007941 */ /* 0x000fea0003800200 */
.L_x_10027:
        /* <DEDUP_REMOVED lines=27> */
.L_x_10033:
[----:B------:R1:W-:Y:S02]  /*b660*/  STS.128 [R47+0x8800], RZ ;  /* 0x008800ff2f007388 */ /* 0x0003e40000000c00 */
.L_x_10032:
[----:B------:R-:W-:Y:S05]  /*b670*/  BSYNC.RECONVERGENT B0 ;  /* 0x0000000000007941 */ /* 0x000fea0003800200 */
.L_x_10031:
[----:B-1----:R-:W5:Y:S01]  /*b680*/  LD.E R2, desc[UR4][R84.64+0x18c] ;  /* 0x00018c0454027980 */ /* 0x002f62000c101900 */
[C---:B------:R-:W-:Y:S01]  /*b690*/  SHF.L.U32 R4, R45.reuse, 0x4, RZ ;  /* 0x000000042d047819 */ /* 0x040fe200000006ff */
        /* <DEDUP_REMOVED lines=23> */
[----:B------:R-:W-:Y:S01]  /*b810*/  ISETP.GT.AND P0, PT, R44, R139, PT ;  /* 0x0000008b2c00720c */ /* 0x000fe20003f04270 */
        /* <DEDUP_REMOVED lines=56> */
[-C--:B------:R-:W-:Y:S01]  /*bba0*/  FMUL.FTZ R15, R20, R2.reuse ;  /* 0x00000002140f7220 */ /* 0x080fe20000410000 */
[----:B------:R-:W3:Y:S01]  /*bbb0*/  MUFU.TANH R45, R21 ;  /* 0x00000015002d7308 */ /* 0x000ee20000002400 */
[----:B------:R-:W-:Y:S01]  /*bbc0*/  HMMA.16816.F32 R92, R48, R40, R32 ;  /* 0x00000028305c723c */ /* 0x000fe20000001820 */
[----:B------:R-:W-:Y:S06]  /*bbd0*/  LDSM.16.M88.4 R32, [R3+0x5400] ;  /* 0x005400000320783b */ /* 0x000fec0000000200 */
[----:B------:R-:W4:Y:S01]  /*bbe0*/  MUFU.TANH R72, R22 ;  /* 0x0000001600487308 */ /* 0x000f220000002400 */
[----:B------:R-:W-:Y:S07]  /*bbf0*/  HMMA.16816.F32 R60, R76, R74, R60 ;  /* 0x0000004a4c3c723c */ /* 0x000fee000000183c */
[----:B------:R5:W2:Y:S01]  /*bc00*/  MUFU.TANH R73, R23 ;  /* 0x0000001700497308 */ /* 0x000aa20000002400 */
[C---:B------:R-:W-:Y:S01]  /*bc10*/  HMMA.16816.F32 R68, R48.reuse, R42, R68 ;  /* 0x0000002a3044723c */ /* 0x040fe20000001844 */
[----:B------:R-:W3:Y:S06]  /*bc20*/  LDSM.16.M88.4 R40, [R3+0x4c00] ;  /* 0x004c00000328783b */ /* 0x000eec0000000200 */
[----:B------:R-:W2:Y:S01]  /*bc30*/  MUFU.TANH R15, R15 ;  /* 0x0000000f000f7308 */ /* 0x000ea20000002400 */
[C---:B-1----:R-:W-:Y:S08]  /*bc40*/  HMMA.16816.F32 R80, R48.reuse, R4, R80 ;  /* 0x000000043050723c */ /* 0x042ff00000001850 */
[----:B------:R-:W-:Y:S01]  /*bc50*/  HMMA.16816.F32 R60, R48, R6, R60 ;  /* 0x00000006303c723c */ /* 0x000fe2000000183c */
[----:B-----5:R-:W1:Y:S04]  /*bc60*/  LDSM.16.M88.4 R20, [R14+0x5800] ;  /* 0x005800000e14783b */ /* 0x020e680000000200 */
[----:B------:R-:W5:Y:S03]  /*bc70*/  LDSM.16.M88.4 R4, [R14+0x5c00] ;  /* 0x005c00000e04783b */ /* 0x000f660000000200 */
[----:B------:R-:W-:Y:S01]  /*bc80*/  HMMA.16816.F32 R56, R76, R24, R56 ;  /* 0x000000184c38723c */ /* 0x000fe20000001838 */
[-C--:B------:R-:W-:Y:S01]  /*bc90*/  FMUL.FTZ R24, R36, R2.reuse ;  /* 0x0000000224187220 */ /* 0x080fe20000410000 */
[-C--:B------:R-:W-:Y:S01]  /*bca0*/  FMUL.FTZ R25, R37, R2.reuse ;  /* 0x0000000225197220 */ /* 0x080fe20000410000 */
[----:B------:R-:W-:-:S04]  /*bcb0*/  FMUL.FTZ R36, R39, R2 ;  /* 0x0000000227247220 */ /* 0x000fc80000410000 */
[----:B------:R-:W1:Y:S01]  /*bcc0*/  MUFU.TANH R24, R24 ;  /* 0x0000001800187308 */ /* 0x000e620000002400 */
[----:B------:R-:W-:Y:S07]  /*bcd0*/  HMMA.16816.F32 R52, R76, R26, R52 ;  /* 0x0000001a4c34723c */ /* 0x000fee0000001834 */
[----:B------:R-:W1:Y:S01]  /*bce0*/  MUFU.TANH R25, R25 ;  /* 0x0000001900197308 */ /* 0x000e620000002400 */
[C---:B--2---:R-:W-:Y:S07]  /*bcf0*/  HMMA.16816.F32 R92, R28.reuse, R64, R92 ;  /* 0x000000401c5c723c */ /* 0x044fee000000185c */
[----:B------:R-:W2:Y:S01]  /*bd00*/  MUFU.TANH R36, R36 ;  /* 0x0000002400247308 */ /* 0x000ea20000002400 */
[----:B------:R-:W-:Y:S01]  /*bd10*/  HMMA.16816.F32 R68, R28, R66, R68 ;  /* 0x000000421c44723c */ /* 0x000fe20000001844 */
[----:B------:R-:W4:Y:S07]  /*bd20*/  LDSM.16.M88.4 R64, [R3+0x5800] ;  /* 0x005800000340783b */ /* 0x000f2e0000000200 */
[----:B---3--:R-:W-:Y:S08]  /*bd30*/  HMMA.16816.F32 R56, R48, R40, R56 ;  /* 0x000000283038723c */ /* 0x008ff00000001838 */
[C---:B-1----:R-:W-:Y:S08]  /*bd40*/  HMMA.16816.F32 R80, R28.reuse, R20, R80 ;  /* 0x000000141c50723c */ /* 0x042ff00000001850 */
[----:B------:R-:W-:Y:S01]  /*bd50*/  HMMA.16816.F32 R60, R28, R22, R60 ;  /* 0x000000161c3c723c */ /* 0x000fe2000000183c */
[----:B------:R-:W1:Y:S01]  /*bd60*/  LDSM.16.M88.4 R20, [R3+0x5c00] ;  /* 0x005c00000314783b */ /* 0x000e620000000200 */
[----:B------:R-:W-:-:S06]  /*bd70*/  DEPBAR.LE SB0, 0x0 ;  /* 0x000080000000791a */ /* 0x000fcc0000000000 */
[----:B------:R-:W-:Y:S08]  /*bd80*/  HMMA.16816.F32 R52, R48, R42, R52 ;  /* 0x0000002a3034723c */ /* 0x000ff00000001834 */
[----:B-----5:R-:W-:Y:S08]  /*bd90*/  HMMA.16816.F32 R56, R28, R4, R56 ;  /* 0x000000041c38723c */ /* 0x020ff00000001838 */
[----:B------:R-:W-:Y:S01]  /*bda0*/  HMMA.16816.F32 R92, R16, R32, R92 ;  /* 0x00000020105c723c */ /* 0x000fe2000000185c */
[----:B------:R-:W-:-:S06]  /*bdb0*/  FMUL.FTZ R33, R38, R2 ;  /* 0x0000000226217220 */ /* 0x000fcc0000410000 */
[----:B------:R-:W3:Y:S01]  /*bdc0*/  MUFU.TANH R33, R33 ;  /* 0x0000002100217308 */ /* 0x000ee20000002400 */
[----:B------:R-:W-:Y:S08]  /*bdd0*/  HMMA.16816.F32 R52, R28, R6, R52 ;  /* 0x000000061c34723c */ /* 0x000ff00000001834 */
[----:B------:R-:W-:Y:S03]  /*bde0*/  HMMA.16816.F32 R68, R16, R34, R68 ;  /* 0x000000221044723c */ /* 0x000fe60000001844 */
[-C--:B------:R-:W-:Y:S01]  /*bdf0*/  FMUL.FTZ R37, R92, R2.reuse ;  /* 0x000000025c257220 */ /* 0x080fe20000410000 */
[-C--:B------:R-:W-:Y:S01]  /*be00*/  FMUL.FTZ R14, R93, R2.reuse ;  /* 0x000000025d0e7220 */ /* 0x080fe20000410000 */
[-C--:B------:R-:W-:Y:S01]  /*be10*/  FMUL.FTZ R34, R94, R2.reuse ;  /* 0x000000025e227220 */ /* 0x080fe20000410000 */
[----:B------:R-:W-:-:S02]  /*be20*/  FMUL.FTZ R35, R95, R2 ;  /* 0x000000025f237220 */ /* 0x000fc40000410000 */
[C---:B----4-:R-:W-:Y:S01]  /*be30*/  HMMA.16816.F32 R80, R16.reuse, R64, R80 ;  /* 0x000000401050723c */ /* 0x050fe20000001850 */
[----:B------:R-:W4:Y:S07]  /*be40*/  MUFU.TANH R37, R37 ;  /* 0x0000002500257308 */ /* 0x000f2e0000002400 */
[----:B------:R-:W-:Y:S01]  /*be50*/  HMMA.16816.F32 R60, R16, R66, R60 ;  /* 0x00000042103c723c */ /* 0x000fe2000000183c */
[----:B------:R-:W2:Y:S02]  /*be60*/  MUFU.TANH R14, R14 ;  /* 0x0000000e000e7308 */ /* 0x000ea40000002400 */
        /* <DEDUP_REMOVED lines=59> */
.L_x_10037:
        /* <DEDUP_REMOVED lines=62> */
.L_x_10038:
[----:B------:R-:W-:Y:S05]  /*c600*/  BSYNC.RECONVERGENT B0 ;  /* 0x0000000000007941 */ /* 0x000fea0003800200 */
.L_x_10036:
        /* <DEDUP_REMOVED lines=42> */
.L_x_10035:
[----:B------:R-:W-:Y:S05]  /*c8b0*/  BSYNC.RECONVERGENT B1 ;  /* 0x0000000000017941 */ /* 0x000fea0003800200 */
.L_x_10034:
[----:B------:R-:W2:Y:S01]  /*c8c0*/  LD.E R107, desc[UR4][R84.64+0xdc] ;  /* 0x0000dc04546b7980 */ /* 0x000ea2000c101900 */
[----:B------:R-:W4:Y:S01]  /*c8d0*/  S2R R131, SR_TID.X ;  /* 0x0000000000837919 */ /* 0x000f220000002100 */
[----:B---3--:R-:W-:Y:S01]  /*c8e0*/  VIADD R2, R89, 0xffffffff ;  /* 0xffffffff59027836 */ /* 0x008fe20000000000 */
[----:B----4-:R-:W-:Y:S01]  /*c8f0*/  SHF.R.U32.HI R3, RZ, 0x2, R131 ;  /* 0x00000002ff037819 */ /* 0x010fe20000011683 */
        /* <DEDUP_REMOVED lines=9> */
[----:B------:R-:W-:-:S04]  /*c990*/  IABS R16, R16 ;  /* 0x0000001000107213 */ /* 0x000fc80000000000 */
[----:B------:R-:W-:Y:S01]  /*c9a0*/  I2FP.F32.S32 R16, R16 ;  /* 0x0000001000107245 */ /* 0x000fe20000201400 */
[C---:B------:R-:W-:Y:S02]  /*c9b0*/  VIADD R43, R9.reuse, 0x18 ;  /* 0x00000018092b7836 */ /* 0x040fe40000000000 */
[C---:B------:R-:W-:Y:S02]  /*c9c0*/  VIADD R48, R9.reuse, 0x9 ;  /* 0x0000000909307836 */ /* 0x040fe40000000000 */
[----:B------:R-:W-:Y:S01]  /*c9d0*/  FFMA.FTZ R16, -R0, R16, R24 ;  /* 0x0000001000107223 */ /* 0x000fe20000010118 */
[----:B------:R-:W-:Y:S02]  /*c9e0*/  VIADD R24, R9, 0x20 ;  /* 0x0000002009187836 */ /* 0x000fe40000000000 */
[C---:B------:R-:W-:Y:S02]  /*c9f0*/  IMAD.IADD R13, R42.reuse, 0x1, -R43 ;  /* 0x000000012a0d7824 */ /* 0x040fe400078e0a2b */
[----:B------:R-:W-:-:S02]  /*ca00*/  IMAD.IADD R112, R42, 0x1, -R24 ;  /* 0x000000012a707824 */ /* 0x000fc400078e0a18 */
[C---:B------:R-:W-:Y:S01]  /*ca10*/  IMAD.IADD R46, R42.reuse, 0x1, -R48 ;  /* 0x000000012a2e7824 */ /* 0x040fe200078e0a30 */
[----:B------:R-:W-:Y:S02]  /*ca20*/  IABS R13, R13 ;  /* 0x0000000d000d7213 */ /* 0x000fe40000000000 */
[----:B------:R-:W-:Y:S01]  /*ca30*/  IABS R112, R112 ;  /* 0x0000007000707213 */ /* 0x000fe20000000000 */
[C---:B------:R-:W-:Y:S01]  /*ca40*/  VIADD R49, R9.reuse, 0x1 ;  /* 0x0000000109317836 */ /* 0x040fe20000000000 */
[----:B------:R-:W-:Y:S01]  /*ca50*/  IABS R46, R46 ;  /* 0x0000002e002e7213 */ /* 0x000fe20000000000 */
[----:B------:R-:W-:Y:S01]  /*ca60*/  VIADD R47, R9, 0x10 ;  /* 0x00000010092f7836 */ /* 0x000fe20000000000 */
[----:B------:R-:W-:Y:S02]  /*ca70*/  I2FP.F32.S32 R13, R13 ;  /* 0x0000000d000d7245 */ /* 0x000fe40000201400 */
[----:B------:R-:W-:Y:S01]  /*ca80*/  I2FP.F32.S32 R112, R112 ;  /* 0x0000007000707245 */ /* 0x000fe20000201400 */
[C---:B------:R-:W-:Y:S01]  /*ca90*/  IMAD.IADD R17, R42.reuse, 0x1, -R49 ;  /* 0x000000012a117824 */ /* 0x040fe200078e0a31 */
[----:B------:R-:W-:Y:S01]  /*caa0*/  I2FP.F32.S32 R46, R46 ;  /* 0x0000002e002e7245 */ /* 0x000fe20000201400 */
[----:B------:R-:W-:-:S02]  /*cab0*/  IMAD.IADD R10, R42, 0x1, -R47 ;  /* 0x000000012a0a7824 */ /* 0x000fc400078e0a2f */
[C---:B-1----:R-:W-:Y:S01]  /*cac0*/  FFMA.FTZ R13, -R0.reuse, R13, R38 ;  /* 0x0000000d000d7223 */ /* 0x042fe20000010126 */
[----:B------:R-:W-:Y:S01]  /*cad0*/  FFMA.FTZ R112, -R0, R112, R5 ;  /* 0x0000007000707223 */ /* 0x000fe20000010105 */
[----:B------:R-:W-:Y:S02]  /*cae0*/  VIADD R38, R42, 0x8 ;  /* 0x000000082a267836 */ /* 0x000fe40000000000 */
[----:B------:R-:W-:Y:S01]  /*caf0*/  FFMA.FTZ R46, -R0, R46, R25 ;  /* 0x0000002e002e7223 */ /* 0x000fe20000010119 */
[----:B------:R-:W-:Y:S01]  /*cb00*/  IMAD.IADD R5, R42, 0x1, -R9 ;  /* 0x000000012a057824 */ /* 0x000fe200078e0a09 */
[----:B------:R-:W-:Y:S01]  /*cb10*/  IABS R17, R17 ;  /* 0x0000001100117213 */ /* 0x000fe20000000000 */
[----:B------:R-:W-:Y:S01]  /*cb20*/  VIADD R25, R9, 0x19 ;  /* 0x0000001909197836 */ /* 0x000fe20000000000 */
[----:B------:R-:W-:Y:S02]  /*cb30*/  IABS R10, R10 ;  /* 0x0000000a000a7213 */ /* 0x000fe40000000000 */
[-C--:B------:R-:W-:Y:S01]  /*cb40*/  ISETP.GE.AND P2, PT, R49, R90.reuse, PT ;  /* 0x0000005a3100720c */ /* 0x080fe20003f46270 */
[----:B------:R-:W-:Y:S01]  /*cb50*/  IMAD.IADD R49, R38, 0x1, -R49 ;  /* 0x0000000126317824 */ /* 0x000fe200078e0a31 */
[----:B------:R-:W-:Y:S01]  /*cb60*/  ISETP.GE.AND P1, PT, R12, R90, PT ;  /* 0x0000005a0c00720c */ /* 0x000fe20003f26270 */
[----:B------:R-:W-:Y:S01]  /*cb70*/  IMAD.IADD R12, R42, 0x1, -R25 ;  /* 0x000000012a0c7824 */ /* 0x000fe200078e0a19 */
[----:B------:R-:W-:-:S02]  /*cb80*/  I2FP.F32.S32 R17, R17 ;  /* 0x0000001100117245 */ /* 0x000fc40000201400 */
[----:B------:R-:W-:Y:S01]  /*cb90*/  ISETP.GE.AND P0, PT, R48, R90, PT ;  /* 0x0000005a3000720c */ /* 0x000fe20003f06270 */
[----:B------:R-:W-:Y:S01]  /*cba0*/  IMAD.IADD R48, R38, 0x1, -R48 ;  /* 0x0000000126307824 */ /* 0x000fe200078e0a30 */
[----:B------:R-:W-:Y:S02]  /*cbb0*/  IABS R5, R5 ;  /* 0x0000000500057213 */ /* 0x000fe40000000000 */
[----:B------:R-:W-:Y:S02]  /*cbc0*/  I2FP.F32.S32 R10, R10 ;  /* 0x0000000a000a7245 */ /* 0x000fe40000201400 */
[----:B------:R-:W-:Y:S01]  /*cbd0*/  IABS R49, R49 ;  /* 0x0000003100317213 */ /* 0x000fe20000000000 */
[C---:B------:R-:W-:Y:S01]  /*cbe0*/  FFMA.FTZ R17, -R0.reuse, R17, R45 ;  /* 0x0000001100117223 */ /* 0x040fe2000001012d */
[----:B------:R-:W-:Y:S01]  /*cbf0*/  I2FP.F32.S32 R5, R5 ;  /* 0x0000000500057245 */ /* 0x000fe20000201400 */
[----:B------:R-:W-:Y:S01]  /*cc00*/  FFMA.FTZ R45, -R0, R10, R37 ;  /* 0x0000000a002d7223 */ /* 0x000fe20000010125 */
[----:B------:R-:W-:-:S02]  /*cc10*/  IABS R12, R12 ;  /* 0x0000000c000c7213 */ /* 0x000fc40000000000 */
[----:B------:R-:W-:Y:S01]  /*cc20*/  ISETP.GE.AND P5, PT, R47, R90, PT ;  /* 0x0000005a2f00720c */ /* 0x000fe20003fa6270 */
[----:B------:R-:W-:Y:S01]  /*cc30*/  IMAD.IADD R47, R38, 0x1, -R47 ;  /* 0x00000001262f7824 */ /* 0x000fe200078e0a2f */
[----:B------:R-:W-:Y:S01]  /*cc40*/  IABS R48, R48 ;  /* 0x0000003000307213 */ /* 0x000fe20000000000 */
[C---:B------:R-:W-:Y:S01]  /*cc50*/  VIADD R10, R9.reuse, 0x21 ;  /* 0x00000021090a7836 */ /* 0x040fe20000000000 */
[----:B------:R-:W-:Y:S01]  /*cc60*/  I2FP.F32.S32 R49, R49 ;  /* 0x0000003100317245 */ /* 0x000fe20000201400 */
[CC--:B------:R-:W-:Y:S01]  /*cc70*/  FFMA.FTZ R15, -R0.reuse, R5.reuse, R15 ;  /* 0x00000005000f7223 */ /* 0x0c0fe2000001010f */
        /* <DEDUP_REMOVED lines=8> */
[C---:B------:R-:W-:Y:S01]  /*cd00*/  FFMA.FTZ R12, -R0.reuse, R12, R39 ;  /* 0x0000000c000c7223 */ /* 0x040fe20000010127 */
[----:B------:R-:W-:Y:S01]  /*cd10*/  I2FP.F32.S32 R39, R47 ;  /* 0x0000002f00277245 */ /* 0x000fe20000201400 */
[----:B------:R-:W-:Y:S01]  /*cd20*/  FFMA.FTZ R5, -R0, R5, R36 ;  /* 0x0000000500057223 */ /* 0x000fe20000010124 */
[----:B------:R-:W-:Y:S02]  /*cd30*/  IABS R105, R105 ;  /* 0x0000006900697213 */ /* 0x000fe40000000000 */
[----:B------:R-:W-:Y:S02]  /*cd40*/  FSEL R36, R17, -INF , !P2 ;  /* 0xff80000011247808 */ /* 0x000fe40005000000 */
[----:B------:R-:W-:Y:S01]  /*cd50*/  FSEL R17, R49, -INF , !P2 ;  /* 0xff80000031117808 */ /* 0x000fe20005000000 */
[C---:B------:R-:W-:Y:S01]  /*cd60*/  IMAD.IADD R119, R38.reuse, 0x1, -R24 ;  /* 0x0000000126777824 */ /* 0x040fe200078e0a18 */
[----:B------:R-:W-:Y:S01]  /*cd70*/  ISETP.GE.AND P2, PT, R25, R90, PT ;  /* 0x0000005a1900720c */ /* 0x000fe20003f46270 */
[----:B------:R-:W-:Y:S01]  /*cd80*/  IMAD.IADD R25, R38, 0x1, -R25 ;  /* 0x0000000126197824 */ /* 0x000fe200078e0a19 */
[----:B------:R-:W-:Y:S01]  /*cd90*/  IABS R37, R37 ;  /* 0x0000002500257213 */ /* 0x000fe20000000000 */
[----:B------:R-:W-:Y:S01]  /*cda0*/  FFMA.FTZ R39, -R0, R39, R34 ;  /* 0x0000002700277223 */ /* 0x000fe20000010122 */
[----:B------:R-:W-:-:S02]  /*cdb0*/  I2FP.F32.S32 R105, R105 ;  /* 0x0000006900697245 */ /* 0x000fc40000201400 */
[----:B------:R-:W-:Y:S02]  /*cdc0*/  FSEL R34, R16, -INF , !P1 ;  /* 0xff80000010227808 */ /* 0x000fe40004800000 */
[----:B------:R-:W-:Y:S02]  /*cdd0*/  FSEL R16, R33, -INF , !P1 ;  /* 0xff80000021107808 */ /* 0x000fe40004800000 */
[----:B------:R-:W-:Y:S02]  /*cde0*/  I2FP.F32.S32 R37, R37 ;  /* 0x0000002500257245 */ /* 0x000fe40000201400 */
[-C--:B------:R-:W-:Y:S01]  /*cdf0*/  ISETP.GE.AND P1, PT, R24, R90.reuse, PT ;  /* 0x0000005a1800720c */ /* 0x080fe20003f26270 */
[----:B------:R-:W-:Y:S01]  /*ce00*/  FFMA.FTZ R105, -R0, R105, R27 ;  /* 0x0000006900697223 */ /* 0x000fe2000001011b */
[----:B------:R-:W-:Y:S02]  /*ce10*/  IABS R24, R25 ;  /* 0x0000001900187213 */ /* 0x000fe40000000000 */
[----:B------:R-:W-:Y:S01]  /*ce20*/  IABS R119, R119 ;  /* 0x0000007700777213 */ /* 0x000fe20000000000 */
[C---:B------:R-:W-:Y:S01]  /*ce30*/  IMAD.IADD R27, R38.reuse, 0x1, -R9 ;  /* 0x00000001261b7824 */ /* 0x040fe200078e0a09 */
[----:B------:R-:W-:Y:S01]  /*ce40*/  ISETP.GE.AND P3, PT, R9, R90, PT ;  /* 0x0000005a0900720c */ /* 0x000fe20003f66270 */
[----:B------:R-:W-:-:S02]  /*ce50*/  IMAD.IADD R116, R38, 0x1, -R10 ;  /* 0x0000000126747824 */ /* 0x000fc400078e0a0a */
[----:B------:R-:W-:Y:S01]  /*ce60*/  FFMA.FTZ R14, -R0, R37, R14 ;  /* 0x00000025000e7223 */ /* 0x000fe2000001010e */
[----:B------:R-:W-:Y:S02]  /*ce70*/  I2FP.F32.S32 R24, R24 ;  /* 0x0000001800187245 */ /* 0x000fe40000201400 */
[----:B------:R-:W-:Y:S02]  /*ce80*/  I2FP.F32.S32 R119, R119 ;  /* 0x0000007700777245 */ /* 0x000fe40000201400 */
[----:B------:R-:W-:Y:S01]  /*ce90*/  FSEL R37, R15, -INF , !P3 ;  /* 0xff8000000f257808 */ /* 0x000fe20005800000 */
[----:B------:R-:W-:Y:S01]  /*cea0*/  IMAD.IADD R15, R38, 0x1, -R44 ;  /* 0x00000001260f7824 */ /* 0x000fe200078e0a2c */
[----:B------:R-:W-:Y:S01]  /*ceb0*/  ISETP.GE.AND P4, PT, R44, R90, PT ;  /* 0x0000005a2c00720c */ /* 0x000fe20003f86270 */
[----:B------:R-:W-:Y:S01]  /*cec0*/  IMAD.IADD R44, R38, 0x1, -R43 ;  /* 0x00000001262c7824 */ /* 0x000fe200078e0a2b */
[----:B------:R-:W-:Y:S02]  /*ced0*/  IABS R27, R27 ;  /* 0x0000001b001b7213 */ /* 0x000fe40000000000 */
[----:B------:R-:W-:Y:S01]  /*cee0*/  IABS R116, R116 ;  /* 0x0000007400747213 */ /* 0x000fe20000000000 */
[C---:B------:R-:W-:Y:S01]  /*cef0*/  FFMA.FTZ R24, -R0.reuse, R24, R4 ;  /* 0x0000001800187223 */ /* 0x040fe20000010104 */
[----:B------:R-:W-:Y:S01]  /*cf00*/  FFMA.FTZ R119, -R0, R119, R40 ;  /* 0x0000007700777223 */ /* 0x000fe20000010128 */
[----:B------:R-:W-:Y:S01]  /*cf10*/  FSEL R33, R46, -INF , !P0 ;  /* 0xff8000002e217808 */ /* 0x000fe20004000000 */
[----:B------:R-:W-:Y:S01]  /*cf20*/  VIADD R40, R9, 0x29 ;  /* 0x0000002909287836 */ /* 0x000fe20000000000 */
[----:B------:R-:W-:Y:S01]  /*cf30*/  FSEL R5, R5, -INF , !P0 ;  /* 0xff80000005057808 */ /* 0x000fe20004000000 */
[----:B------:R-:W-:Y:S01]  /*cf40*/  VIADD R4, R9, 0x38 ;  /* 0x0000003809047836 */ /* 0x000fe20000000000 */
[----:B------:R-:W-:-:S02]  /*cf50*/  I2FP.F32.S32 R27, R27 ;  /* 0x0000001b001b7245 */ /* 0x000fc40000201400 */
[----:B------:R-:W-:Y:S02]  /*cf60*/  ISETP.GE.AND P0, PT, R10, R90, PT ;  /* 0x0000005a0a00720c */ /* 0x000fe40003f06270 */
[----:B------:R-:W-:Y:S02]  /*cf70*/  I2FP.F32.S32 R116, R116 ;  /* 0x0000007400747245 */ /* 0x000fe40000201400 */
[----:B------:R-:W-:Y:S02]  /*cf80*/  IABS R10, R15 ;  /* 0x0000000f000a7213 */ /* 0x000fe40000000000 */
[----:B------:R-:W-:Y:S01]  /*cf90*/  IABS R44, R44 ;  /* 0x0000002c002c7213 */ /* 0x000fe20000000000 */
[C---:B------:R-:W-:Y:S01]  /*cfa0*/  IMAD.IADD R46, R42.reuse, 0x1, -R40 ;  /* 0x000000012a2e7824 */ /* 0x040fe200078e0a28 */
[----:B------:R-:W-:Y:S01]  /*cfb0*/  FSEL R25, R39, -INF , !P5 ;  /* 0xff80000027197808 */ /* 0x000fe20006800000 */
[----:B------:R-:W-:Y:S02]  /*cfc0*/  IMAD.IADD R39, R42, 0x1, -R4 ;  /* 0x000000012a277824 */ /* 0x000fe400078e0a04 */
[C---:B------:R-:W-:Y:S01]  /*cfd0*/  FFMA.FTZ R27, -R0.reuse, R27, R72 ;  /* 0x0000001b001b7223 */ /* 0x040fe20000010148 */
[----:B------:R-:W-:Y:S01]  /*cfe0*/  I2FP.F32.S32 R10, R10 ;  /* 0x0000000a000a7245 */ /* 0x000fe20000201400 */
[----:B------:R-:W-:Y:S01]  /*cff0*/  FFMA.FTZ R116, -R0, R116, R41 ;  /* 0x0000007400747223 */ /* 0x000fe20000010129 */
[----:B------:R-:W-:Y:S01]  /*d000*/  I2FP.F32.S32 R44, R44 ;  /* 0x0000002c002c7245 */ /* 0x000fe20000201400 */
[----:B------:R-:W-:Y:S01]  /*d010*/  VIADD R41, R9, 0x28 ;  /* 0x0000002809297836 */ /* 0x000fe20000000000 */
[----:B------:R-:W-:-:S02]  /*d020*/  IABS R46, R46 ;  /* 0x0000002e002e7213 */ /* 0x000fc40000000000 */
[----:B------:R-:W-:Y:S01]  /*d030*/  IABS R39, R39 ;  /* 0x0000002700277213 */ /* 0x000fe20000000000 */
[C---:B------:R-:W-:Y:S01]  /*d040*/  FFMA.FTZ R10, -R0.reuse, R10, R35 ;  /* 0x0000000a000a7223 */ /* 0x040fe20000010123 */
[----:B------:R-:W-:Y:S01]  /*d050*/  FSEL R27, R27, -INF , !P3 ;  /* 0xff8000001b1b7808 */ /* 0x000fe20005800000 */
[----:B------:R-:W-:Y:S01]  /*d060*/  FFMA.FTZ R44, -R0, R44, R26 ;  /* 0x0000002c002c7223 */ /* 0x000fe2000001011a */
[C---:B------:R-:W-:Y:S01]  /*d070*/  IMAD.IADD R47, R42.reuse, 0x1, -R41 ;  /* 0x000000012a2f7824 */ /* 0x040fe200078e0a29 */
[----:B------:R-:W-:Y:S01]  /*d080*/  ISETP.GE.AND P3, PT, R43, R90, PT ;  /* 0x0000005a2b00720c */ /* 0x000fe20003f66270 */
[C---:B------:R-:W-:Y:S01]  /*d090*/  VIADD R35, R9.reuse, 0x30 ;  /* 0x0000003009237836 */ /* 0x040fe20000000000 */
[----:B------:R-:W-:Y:S01]  /*d0a0*/  I2FP.F32.S32 R46, R46 ;  /* 0x0000002e002e7245 */ /* 0x000fe20000201400 */
[C---:B------:R-:W-:Y:S01]  /*d0b0*/  VIADD R26, R9.reuse, 0x31 ;  /* 0x00000031091a7836 */ /* 0x040fe20000000000 */
[----:B------:R-:W-:Y:S01]  /*d0c0*/  I2FP.F32.S32 R39, R39 ;  /* 0x0000002700277245 */ /* 0x000fe20000201400 */
[----:B------:R-:W-:Y:S01]  /*d0d0*/  VIADD R43, R9, 0x39 ;  /* 0x00000039092b7836 */ /* 0x000fe20000000000 */
[----:B------:R-:W-:Y:S01]  /*d0e0*/  FSEL R15, R45, -INF , !P5 ;  /* 0xff8000002d0f7808 */ /* 0x000fe20006800000 */
[----:B------:R-:W-:Y:S01]  /*d0f0*/  IMAD.IADD R45, R42, 0x1, -R35 ;  /* 0x000000012a2d7824 */ /* 0x000fe200078e0a23 */
[----:B------:R-:W-:Y:S01]  /*d100*/  ISETP.GE.AND P5, PT, R41, R90, PT ;  /* 0x0000005a2900720c */ /* 0x000fe20003fa6270 */
[----:B------:R-:W-:Y:S01]  /*d110*/  IMAD.IADD R41, R38, 0x1, -R41 ;  /* 0x0000000126297824 */ /* 0x000fe200078e0a29 */
[----:B------:R-:W-:Y:S01]  /*d120*/  FSEL R9, R44, -INF , !P3 ;  /* 0xff8000002c097808 */ /* 0x000fe20005800000 */
[----:B------:R-:W-:Y:S01]  /*d130*/  IMAD.IADD R44, R42, 0x1, -R26 ;  /* 0x000000012a2c7824 */ /* 0x000fe200078e0a1a */
[----:B------:R-:W-:-:S02]  /*d140*/  FSEL R12, R12, -INF , !P2 ;  /* 0xff8000000c0c7808 */ /* 0x000fc40005000000 */
[----:B------:R-:W-:Y:S02]  /*d150*/  FSEL R24, R24, -INF , !P2 ;  /* 0xff80000018187808 */ /* 0x000fe40005000000 */
[----:B------:R-:W-:Y:S01]  /*d160*/  IABS R47, R47 ;  /* 0x0000002f002f7213 */ /* 0x000fe20000000000 */
[----:B------:R-:W-:Y:S01]  /*d170*/  FFMA.FTZ R6, -R0, R46, R6 ;  /* 0x0000002e00067223 */ /* 0x000fe20000010106 */
[-C--:B------:R-:W-:Y:S01]  /*d180*/  ISETP.GE.AND P2, PT, R26, R90.reuse, PT ;  /* 0x0000005a1a00720c */ /* 0x080fe20003f46270 */
[----:B------:R-:W-:Y:S01]  /*d190*/  IMAD.IADD R26, R38, 0x1, -R26 ;  /* 0x00000001261a7824 */ /* 0x000fe200078e0a1a */
[----:B------:R-:W-:Y:S01]  /*d1a0*/  FSEL R14, R14, -INF , !P4 ;  /* 0xff8000000e0e7808 */ /* 0x000fe20006000000 */
[----:B------:R-:W-:Y:S01]  /*d1b0*/  FFMA.FTZ R30, -R0, R39, R30 ;  /* 0x00000027001e7223 */ /* 0x000fe2000001011e */
[----:B------:R-:W-:Y:S02]  /*d1c0*/  FSEL R10, R10, -INF , !P4 ;  /* 0xff8000000a0a7808 */ /* 0x000fe40006000000 */
[----:B------:R-:W-:-:S02]  /*d1d0*/  ISETP.GE.AND P4, PT, R40, R90, PT ;  /* 0x0000005a2800720c */ /* 0x000fc40003f86270 */
[----:B------:R-:W-:Y:S02]  /*d1e0*/  FSEL R13, R13, -INF , !P3 ;  /* 0xff8000000d0d7808 */ /* 0x000fe40005800000 */
[----:B------:R-:W-:Y:S01]  /*d1f0*/  FMNMX3.FTZ R39, R37, R36, R34, !PT ;  /* 0x0000002425277276 */ /* 0x000fe20007810022 */
[C---:B------:R-:W-:Y:S01]  /*d200*/  IMAD.IADD R40, R38.reuse, 0x1, -R40 ;  /* 0x0000000126287824 */ /* 0x040fe200078e0a28 */
[----:B------:R-:W-:Y:S01]  /*d210*/  ISETP.GE.AND P3, PT, R35, R90, PT ;  /* 0x0000005a2300720c */ /* 0x000fe20003f66270 */
[----:B------:R-:W-:Y:S01]  /*d220*/  IMAD.IADD R35, R38, 0x1, -R35 ;  /* 0x0000000126237824 */ /* 0x000fe200078e0a23 */
[----:B------:R-:W-:Y:S02]  /*d230*/  FSEL R112, R112, -INF , !P1 ;  /* 0xff80000070707808 */ /* 0x000fe40004800000 */
[----:B------:R-:W-:Y:S02]  /*d240*/  FSEL R119, R119, -INF , !P1 ;  /* 0xff80000077777808 */ /* 0x000fe40004800000 */
[----:B------:R-:W-:-:S02]  /*d250*/  I2FP.F32.S32 R47, R47 ;  /* 0x0000002f002f7245 */ /* 0x000fc40000201400 */
[----:B------:R-:W-:Y:S01]  /*d260*/  ISETP.GE.AND P1, PT, R4, R90, PT ;  /* 0x0000005a0400720c */ /* 0x000fe20003f26270 */
[C---:B------:R-:W-:Y:S01]  /*d270*/  IMAD.IADD R4, R38.reuse, 0x1, -R4 ;  /* 0x0000000126047824 */ /* 0x040fe200078e0a04 */
[----:B------:R-:W-:Y:S01]  /*d280*/  IABS R45, R45 ;  /* 0x0000002d002d7213 */ /* 0x000fe20000000000 */
[--C-:B------:R-:W-:Y:S01]  /*d290*/  IMAD.IADD R38, R38, 0x1, -R43.reuse ;  /* 0x0000000126267824 */ /* 0x100fe200078e0a2b */
[----:B------:R-:W-:Y:S01]  /*d2a0*/  IABS R41, R41 ;  /* 0x0000002900297213 */ /* 0x000fe20000000000 */
[----:B------:R-:W-:Y:S01]  /*d2b0*/  IMAD.IADD R42, R42, 0x1, -R43 ;  /* 0x000000012a2a7824 */ /* 0x000fe200078e0a2b */
[----:B------:R-:W-:Y:S02]  /*d2c0*/  IABS R26, R26 ;  /* 0x0000001a001a7213 */ /* 0x000fe40000000000 */
[----:B------:R-:W-:Y:S02]  /*d2d0*/  FMNMX3.FTZ R39, R39, R33, R15, !PT ;  /* 0x0000002127277276 */ /* 0x000fe4000781000f */
[----:B------:R-:W-:Y:S01]  /*d2e0*/  FSEL R106, R6, -INF , !P4 ;  /* 0xff800000066a7808 */ /* 0x000fe20006000000 */
[----:B------:R-:W-:Y:S01]  /*d2f0*/  FFMA.FTZ R20, -R0, R47, R20 ;  /* 0x0000002f00147223 */ /* 0x000fe20000010114 */
[----:B------:R-:W-:-:S02]  /*d300*/  FMNMX3.FTZ R6, R27, R17, R16, !PT ;  /* 0x000000111b067276 */ /* 0x000fc40007810010 */
[----:B------:R-:W-:Y:S02]  /*d310*/  IABS R44, R44 ;  /* 0x0000002c002c7213 */ /* 0x000fe40000000000 */
[----:B------:R-:W-:Y:S02]  /*d320*/  I2FP.F32.S32 R45, R45 ;  /* 0x0000002d002d7245 */ /* 0x000fe40000201400 */
[----:B------:R-:W-:Y:S02]  /*d330*/  IABS R40, R40 ;  /* 0x0000002800287213 */ /* 0x000fe40000000000 */
[----:B------:R-:W-:Y:S02]  /*d340*/  IABS R35, R35 ;  /* 0x0000002300237213 */ /* 0x000fe40000000000 */
[----:B------:R-:W-:Y:S02]  /*d350*/  I2FP.F32.S32 R41, R41 ;  /* 0x0000002900297245 */ /* 0x000fe40000201400 */
[----:B------:R-:W-:-:S02]  /*d360*/  I2FP.F32.S32 R26, R26 ;  /* 0x0000001a001a7245 */ /* 0x000fc40000201400 */
[----:B------:R-:W-:Y:S02]  /*d370*/  FMNMX3.FTZ R39, R39, R14, R13, !PT ;  /* 0x0000000e27277276 */ /* 0x000fe4000781000d */
[----:B------:R-:W-:Y:S02]  /*d380*/  IABS R38, R38 ;  /* 0x0000002600267213 */ /* 0x000fe40000000000 */
[----:B------:R-:W-:Y:S01]  /*d390*/  FMNMX3.FTZ R6, R6, R5, R25, !PT ;  /* 0x0000000506067276 */ /* 0x000fe20007810019 */
[C---:B------:R-:W-:Y:S01]  /*d3a0*/  FFMA.FTZ R28, -R0.reuse, R45, R28 ;  /* 0x0000002d001c7223 */ /* 0x040fe2000001011c */
[----:B------:R-:W-:Y:S02]  /*d3b0*/  I2FP.F32.S32 R44, R44 ;  /* 0x0000002c002c7245 */ /* 0x000fe40000201400 */
[----:B------:R-:W-:Y:S01]  /*d3c0*/  IABS R42, R42 ;  /* 0x0000002a002a7213 */ /* 0x000fe20000000000 */
[----:B------:R-:W-:Y:S01]  /*d3d0*/  FFMA.FTZ R7, -R0, R41, R7 ;  /* 0x0000002900077223 */ /* 0x000fe20000010107 */
[----:B------:R-:W-:-:S02]  /*d3e0*/  I2FP.F32.S32 R40, R40 ;  /* 0x0000002800287245 */ /* 0x000fc40000201400 */
[----:B------:R-:W-:Y:S02]  /*d3f0*/  I2FP.F32.S32 R35, R35 ;  /* 0x0000002300237245 */ /* 0x000fe40000201400 */
[----:B------:R-:W-:Y:S02]  /*d400*/  IABS R4, R4 ;  /* 0x0000000400047213 */ /* 0x000fe40000000000 */
[----:B------:R-:W-:Y:S01]  /*d410*/  FSEL R110, R20, -INF , !P5 ;  /* 0xff800000146e7808 */ /* 0x000fe20006800000 */
[----:B------:R-:W-:Y:S01]  /*d420*/  FFMA.FTZ R29, -R0, R26, R29 ;  /* 0x0000001a001d7223 */ /* 0x000fe2000001011d */
[----:B------:R-:W-:Y:S02]  /*d430*/  FSEL R105, R105, -INF , !P0 ;  /* 0xff80000069697808 */ /* 0x000fe40004000000 */
        /* <DEDUP_REMOVED lines=49> */
[C---:B--2---:R-:W-:Y:S01]  /*d750*/  FMUL.FTZ R122, R107.reuse, R87 ;  /* 0x000000576b7a7220 */ /* 0x044fe20000410000 */
        /* <DEDUP_REMOVED lines=34> */
[----:B------:R-:W-:Y:S01]  /*d980*/  FFMA.FTZ R93, R24, R107, -R109 ;  /* 0x0000006b185d7223 */ /* 0x000fe2000001086d */
[----:B------:R-:W4:Y:S01]  /*d990*/  LDSM.16.MT88.4 R16, [R104+0x400] ;  /* 0x000400006810783b */ /* 0x000f220000004200 */
[----:B------:R-:W2:Y:S03]  /*d9a0*/  MUFU.EX2 R100, R100 ;  /* 0x0000006400647308 */ /* 0x000ea60000000800 */
[----:B------:R-:W4:Y:S01]  /*d9b0*/  LDSM.16.MT88.4 R20, [R115+0x6400] ;  /* 0x006400007314783b */ /* 0x000f220000004200 */
[----:B------:R-:W-:Y:S04]  /*d9c0*/  MUFU.EX2 R97, R97 ;  /* 0x0000006100617308 */ /* 0x000fe80000000800 */
[----:B------:R-:W3:Y:S01]  /*d9d0*/  MUFU.EX2 R96, R96 ;  /* 0x0000006000607308 */ /* 0x000ee20000000800 */
[----:B-----5:R-:W-:Y:S01]  /*d9e0*/  F2FP.F16.F32.PACK_AB R48, R102, R103 ;  /* 0x000000676630723e */ /* 0x020fe200000000ff */
[----:B------:R-:W-:Y:S01]  /*d9f0*/  FFMA.FTZ R112, R112, R107, -R122 ;  /* 0x0000006b70707223 */ /* 0x000fe2000001087a */
[----:B-1----:R-:W-:Y:S01]  /*da00*/  F2FP.F16.F32.PACK_AB R50, R98, R99 ;  /* 0x000000636232723e */ /* 0x002fe200000000ff */
[----:B------:R-:W-:Y:S01]  /*da10*/  MUFU.EX2 R92, R92 ;  /* 0x0000005c005c7308 */ /* 0x000fe20000000800 */
[----:B------:R-:W1:Y:S01]  /*da20*/  LDSM.16.MT88.4 R24, [R104+0x2400] ;  /* 0x002400006818783b */ /* 0x000e620000004200 */
[----:B--2---:R-:W-:-:S02]  /*da30*/  F2FP.F16.F32.PACK_AB R49, R100, R101 ;  /* 0x000000656431723e */ /* 0x004fc400000000ff */
[----:B------:R-:W2:Y:S01]  /*da40*/  MUFU.EX2 R91, R91 ;  /* 0x0000005b005b7308 */ /* 0x000ea20000000800 */
[----:B---3--:R-:W-:-:S03]  /*da50*/  F2FP.F16.F32.PACK_AB R51, R96, R97 ;  /* 0x000000616033723e */ /* 0x008fc600000000ff */
[----:B------:R-:W-:Y:S04]  /*da60*/  MUFU.EX2 R33, R33 ;  /* 0x0000002100217308 */ /* 0x000fe80000000800 */
[----:B------:R-:W-:Y:S01]  /*da70*/  MUFU.EX2 R34, R34 ;  /* 0x0000002200227308 */ /* 0x000fe20000000800 */
[C---:B------:R-:W-:Y:S03]  /*da80*/  HMMA.16816.F32 R56, R48.reuse, R52, RZ ;  /* 0x000000343038723c */ /* 0x040fe600000018ff */
[----:B------:R-:W-:Y:S04]  /*da90*/  MUFU.EX2 R94, R94 ;  /* 0x0000005e005e7308 */ /* 0x000fe80000000800 */
[----:B------:R-:W3:Y:S01]  /*daa0*/  MUFU.EX2 R95, R95 ;  /* 0x0000005f005f7308 */ /* 0x000ee20000000800 */
[C---:B------:R-:W-:Y:S03]  /*dab0*/  HMMA.16816.F32 R64, R48.reuse, R60, RZ ;  /* 0x0000003c3040723c */ /* 0x040fe600000018ff */
[----:B------:R-:W-:Y:S04]  /*dac0*/  MUFU.EX2 R35, R35 ;  /* 0x0000002300237308 */ /* 0x000fe80000000800 */
[----:B------:R-:W5:Y:S01]  /*dad0*/  MUFU.EX2 R93, R93 ;  /* 0x0000005d005d7308 */ /* 0x000f620000000800 */
        /* <DEDUP_REMOVED lines=10> */
[----:B---3--:R-:W-:-:S05]  /*db80*/  F2FP.F16.F32.PACK_AB R5, R95, R94 ;  /* 0x0000005e5f05723e */ /* 0x008fca00000000ff */
[----:B------:R-:W-:Y:S01]  /*db90*/  HMMA.16816.F32 R48, R48, R6, RZ ;  /* 0x000000063030723c */ /* 0x000fe200000018ff */
[----:B------:R-:W-:Y:S02]  /*dba0*/  F2FP.F16.F32.PACK_AB R6, R34, R33 ;  /* 0x000000212206723e */ /* 0x000fe400000000ff */
[----:B-----5:R-:W-:-:S07]  /*dbb0*/  F2FP.F16.F32.PACK_AB R7, R93, R35 ;  /* 0x000000235d07723e */ /* 0x020fce00000000ff */
[----:B------:R-:W-:Y:S01]  /*dbc0*/  HMMA.16816.F32 R56, R4, R8, R56 ;  /* 0x000000080438723c */ /* 0x000fe20000001838 */
        /* <DEDUP_REMOVED lines=36> */
[--C-:B------:R-:W-:Y:S01]  /*de10*/  FFMA.FTZ R124, R124, R107, -R122.reuse ;  /* 0x0000006b7c7c7223 */ /* 0x100fe2000001087a */
[----:B------:R-:W-:Y:S01]  /*de20*/  F2FP.F16.F32.PACK_AB R7, R119, R117 ;  /* 0x000000757707723e */ /* 0x000fe200000000ff */
[-C--:B------:R-:W-:Y:S01]  /*de30*/  FFMA.FTZ R114, R114, R107.reuse, -R109 ;  /* 0x0000006b72727223 */ /* 0x080fe2000001086d */
[----:B------:R-:W-:Y:S05]  /*de40*/  LDSM.16.MT88.4 R24, [R115+0x6c00] ;  /* 0x006c00007318783b */ /* 0x000fea0000004200 */
        /* <DEDUP_REMOVED lines=19> */
[----:B------:R3:W2:Y:S04]  /*df80*/  MUFU.EX2 R28, R16 ;  /* 0x00000010001c7308 */ /* 0x0006a80000000800 */
[----:B------:R-:W2:Y:S01]  /*df90*/  MUFU.EX2 R157, R157 ;  /* 0x0000009d009d7308 */ /* 0x000ea20000000800 */
[C---:B------:R-:W-:Y:S08]  /*dfa0*/  HMMA.16816.F32 R80, R4.reuse, R20, R80 ;  /* 0x000000140450723c */ /* 0x040ff00000001850 */
[C---:B------:R-:W-:Y:S01]  /*dfb0*/  HMMA.16816.F32 R76, R4.reuse, R22, R76 ;  /* 0x00000016044c723c */ /* 0x040fe2000000184c */
[----:B------:R-:W2:Y:S07]  /*dfc0*/  LDSM.16.MT88.4 R20, [R115+0x7c00] ;  /* 0x007c00007314783b */ /* 0x000eae0000004200 */
[C---:B------:R-:W-:Y:S01]  /*dfd0*/  HMMA.16816.F32 R60, R4.reuse, R18, R60 ;  /* 0x00000012043c723c */ /* 0x040fe2000000183c */
[----:B---3--:R-:W3:Y:S07]  /*dfe0*/  LDSM.16.MT88.4 R16, [R104+0xc00] ;  /* 0x000c00006810783b */ /* 0x008eee0000004200 */
[C---:B-1----:R-:W-:Y:S08]  /*dff0*/  HMMA.16816.F32 R44, R4.reuse, R12, R44 ;  /* 0x0000000c042c723c */ /* 0x042ff0000000182c */
[----:B------:R-:W-:Y:S01]  /*e000*/  HMMA.16816.F32 R48, R4, R14, R48 ;  /* 0x0000000e0430723c */ /* 0x000fe20000001830 */
[----:B----4-:R-:W-:Y:S01]  /*e010*/  F2FP.F16.F32.PACK_AB R4, R121, R123 ;  /* 0x0000007b7904723e */ /* 0x010fe200000000ff */
[----:B------:R-:W1:Y:S01]  /*e020*/  LDSM.16.MT88.4 R12, [R104+0x1c00] ;  /* 0x001c0000680c783b */ /* 0x000e620000004200 */
[----:B-----5:R-:W-:-:S02]  /*e030*/  F2FP.F16.F32.PACK_AB R6, R158, R120 ;  /* 0x000000789e06723e */ /* 0x020fc400000000ff */
[----:B--2---:R-:W-:Y:S02]  /*e040*/  F2FP.F16.F32.PACK_AB R5, R28, R113 ;  /* 0x000000711c05723e */ /* 0x004fe400000000ff */
[----:B------:R-:W-:Y:S01]  /*e050*/  F2FP.F16.F32.PACK_AB R7, R157, R29 ;  /* 0x0000001d9d07723e */ /* 0x000fe200000000ff */
[----:B------:R-:W-:-:S06]  /*e060*/  FADD.FTZ R102, R103, R102 ;  /* 0x0000006667667221 */ /* 0x000fcc0000010000 */
[----:B------:R-:W-:Y:S01]  /*e070*/  HMMA.16816.F32 R36, R4, R8, R36 ;  /* 0x000000080424723c */ /* 0x000fe20000001824 */
[----:B------:R-:W-:-:S07]  /*e080*/  FADD.FTZ R100, R101, R100 ;  /* 0x0000006465647221 */ /* 0x000fce0000010000 */
        /* <DEDUP_REMOVED lines=55> */
.L_x_10046:
        /* <DEDUP_REMOVED lines=80> */
.L_x_10041:
[----:B------:R-:W-:Y:S05]  /*e900*/  BSYNC.RECONVERGENT B0 ;  /* 0x0000000000007941 */ /* 0x000fea0003800200 */
.L_x_10040:
        /* <DEDUP_REMOVED lines=9> */
[----:B------:R-:W-:Y:S01]  /*e9a0*/  VIADD R156, R156, 0xffffffff ;  /* 0xffffffff9c9c7836 */ /* 0x000fe20000000000 */
[--C-:B------:R-:W-:Y:S01]  /*e9b0*/  LOP3.LUT R161, R161, 0x18, R4.reuse, 0x78, !PT ;  /* 0x00000018a1a17812 */ /* 0x100fe200078e7804 */
[----:B------:R-:W-:Y:S01]  /*e9c0*/  BSSY.RECONVERGENT B1, `(.L_x_10042) ;  /* 0x0000150000017945 */ /* 0x000fe20003800200 */
        /* <DEDUP_REMOVED lines=53> */
[----:B------:R-:W-:Y:S05]  /*ed20*/  ISETP.GT.AND P1, PT, R156, R139, PT ;  /* 0x0000008b9c00720c */ /* 0x000fea0003f24270 */
        /* <DEDUP_REMOVED lines=10> */
[C---:B------:R-:W-:Y:S01]  /*edd0*/  IADD3 R92, PT, PT, R124.reuse, R108, RZ ;  /* 0x0000006c7c5c7210 */ /* 0x040fe20007ffe0ff */
[----:B------:R-:W-:Y:S01]  /*ede0*/  LDSM.16.M88.4 R32, [R124] ;  /* 0x000000007c20783b */ /* 0x000fe20000000200 */
[----:B------:R-:W-:Y:S01]  /*edf0*/  IMAD.IADD R134, R124, 0x1, R86 ;  /* 0x000000017c867824 */ /* 0x000fe200078e0256 */
[C---:B------:R-:W-:Y:S01]  /*ee00*/  IADD3 R86, PT, PT, R87.reuse, R86, RZ ;  /* 0x0000005657567210 */ /* 0x040fe20007ffe0ff */
[----:B------:R-:W-:Y:S03]  /*ee10*/  IMAD.IADD R108, R87, 0x1, R108 ;  /* 0x00000001576c7824 */ /* 0x000fe600078e026c */
        /* <DEDUP_REMOVED lines=222> */
.L_x_10045:
[----:B------:R-:W-:Y:S05]  /*fc00*/  BSYNC.RECONVERGENT B0 ;  /* 0x0000000000007941 */ /* 0x000fea0003800200 */
.L_x_10044:
        /* <DEDUP_REMOVED lines=18> */
[C---:B---3--:R-:W-:Y:S04]  /*fd30*/  @!P3 LEA R6, P1, R137.reuse, R141, 0x1 ;  /* 0x0000008d8906b211 */ /* 0x048fe800078208ff */
[----:B------:R-:W-:Y:S01]  /*fd40*/  @!P3 LEA.HI.X R7, R137, R140, R138, 0x1, P1 ;  /* 0x0000008c8907b211 */ /* 0x000fe200008f0c8a */
[----:B-----5:R-:W-:Y:S02]  /*fd50*/  @!P3 IMAD.MOV.U32 R14, RZ, RZ, R141 ;  /* 0x000000ffff0eb224 */ /* 0x020fe400078e008d */
        /* <DEDUP_REMOVED lines=22> */
.L_x_10043:
[----:B------:R-:W-:Y:S05]  /*fec0*/  BSYNC.RECONVERGENT B1 ;  /* 0x0000000000017941 */ /* 0x000fea0003800200 */
.L_x_10042:
[----:B------:R-:W3:Y:S01]  /*fed0*/  LD.E R88, desc[UR4][R84.64+0xdc] ;  /* 0x0000dc0454587980 */ /* 0x000ee2000c101900 */
[C---:B----4-:R-:W-:Y:S02]  /*fee0*/  IADD3 R9, PT, PT, R154.reuse, -0x1, RZ ;  /* 0xffffffff9a097810 */ /* 0x050fe40007ffe0ff */
[C---:B------:R-:W-:Y:S02]  /*fef0*/  IADD3 R6, PT, PT, R154.reuse, -0x8, RZ ;  /* 0xfffffff89a067810 */ /* 0x040fe40007ffe0ff */
[----:B------:R-:W-:Y:S02]  /*ff00*/  IABS R9, R9 ;  /* 0x0000000900097213 */ /* 0x000fe40000000000 */
[----:B------:R-:W-:Y:S02]  /*ff10*/  IABS R6, R6 ;  /* 0x0000000600067213 */ /* 0x000fe40000000000 */
[C---:B------:R-:W-:Y:S02]  /*ff20*/  IADD3 R115, PT, PT, R154.reuse, -0x10, RZ ;  /* 0xfffffff09a737810 */ /* 0x040fe40007ffe0ff */
[----:B------:R-:W-:Y:S02]  /*ff30*/  I2FP.F32.S32 R9, R9 ;  /* 0x0000000900097245 */ /* 0x000fe40000201400 */
[----:B------:R-:W-:Y:S02]  /*ff40*/  IADD3 R112, PT, PT, R154, -0x11, RZ ;  /* 0xffffffef9a707810 */ /* 0x000fe40007ffe0ff */
[----:B------:R-:W-:Y:S01]  /*ff50*/  I2FP.F32.S32 R6, R6 ;  /* 0x0000000600067245 */ /* 0x000fe20000201400 */
[C---:B-1----:R-:W-:Y:S01]  /*ff60*/  FFMA.FTZ R100, -R0.reuse, R9, R100 ;  /* 0x0000000900647223 */ /* 0x042fe20000010164 */
[----:B------:R-:W-:Y:S02]  /*ff70*/  IABS R115, R115 ;  /* 0x0000007300737213 */ /* 0x000fe40000000000 */
[----:B------:R-:W-:Y:S01]  /*ff80*/  IABS R112, R112 ;  /* 0x0000007000707213 */ /* 0x000fe20000000000 */
[-C--:B------:R-:W-:Y:S01]  /*ff90*/  FFMA.FTZ R11, -R0, R6.reuse, R87 ;  /* 0x00000006000b7223 */ /* 0x080fe20000010157 */
[----:B------:R-:W-:Y:S01]  /*ffa0*/  IADD3 R9, PT, PT, R154, -0x19, RZ ;  /* 0xffffffe79a097810 */ /* 0x000fe20007ffe0ff */
[----:B------:R-:W-:Y:S01]  /*ffb0*/  FFMA.FTZ R103, -R0, R6, R103 ;  /* 0x0000000600677223 */ /* 0x000fe20000010167 */
[----:B------:R-:W-:Y:S02]  /*ffc0*/  I2FP.F32.S32 R115, R115 ;  /* 0x0000007300737245 */ /* 0x000fe40000201400 */
[C---:B------:R-:W-:Y:S02]  /*ffd0*/  IADD3 R113, PT, PT, R154.reuse, -0x18, RZ ;  /* 0xffffffe89a717810 */ /* 0x040fe40007ffe0ff */
[----:B------:R-:W-:Y:S01]  /*ffe0*/  IADD3 R6, PT, PT, R154, -0x20, RZ ;  /* 0xffffffe09a067810 */ /* 0x000fe20007ffe0ff */
[CC--:B------:R-:W-:Y:S01]  /*fff0*/  FFMA.FTZ R102, -R0.reuse, R115.reuse, R102 ;  /* 0x0000007300667223 */ /* 0x0c0fe20000010166 */
[----:B------:R-:W-:Y:S01]  /*10000*/  I2FP.F32.S32 R112, R112 ;  /* 0x0000007000707245 */ /* 0x000fe20000201400 */
[----:B------:R-:W-:Y:S01]  /*10010*/  FFMA.FTZ R115, -R0, R115, R13 ;  /* 0x0000007300737223 */ /* 0x000fe2000001010d */
[----:B------:R-:W-:Y:S02]  /*10020*/  IABS R9, R9 ;  /* 0x0000000900097213 */ /* 0x000fe40000000000 */
[----:B------:R-:W-:Y:S02]  /*10030*/  IABS R113, R113 ;  /* 0x0000007100717213 */ /* 0x000fe40000000000 */
[----:B------:R-:W-:Y:S02]  /*10040*/  IABS R6, R6 ;  /* 0x0000000600067213 */ /* 0x000fe40000000000 */
[----:B------:R-:W-:Y:S02]  /*10050*/  IADD3 R7, PT, PT, R154, -0x9, RZ ;  /* 0xfffffff79a077810 */ /* 0x000fe40007ffe0ff */
[----:B------:R-:W-:Y:S01]  /*10060*/  I2FP.F32.S32 R13, R9 ;  /* 0x00000009000d7245 */ /* 0x000fe20000201400 */
[CC--:B------:R-:W-:Y:S01]  /*10070*/  FFMA.FTZ R9, -R0.reuse, R112.reuse, R101 ;  /* 0x0000007000097223 */ /* 0x0c0fe20000010165 */
[----:B------:R-:W-:Y:S01]  /*10080*/  FFMA.FTZ R112, -R0, R112, R12 ;  /* 0x0000007000707223 */ /* 0x000fe2000001010c */
[----:B------:R-:W-:Y:S02]  /*10090*/  I2FP.F32.S32 R113, R113 ;  /* 0x0000007100717245 */ /* 0x000fe40000201400 */
[----:B------:R-:W-:Y:S01]  /*100a0*/  IADD3 R14, PT, PT, R154, -0x21, RZ ;  /* 0xffffffdf9a0e7810 */ /* 0x000fe20007ffe0ff */
[CC--:B------:R-:W-:Y:S01]  /*100b0*/  FFMA.FTZ R110, -R0.reuse, R13.reuse, R110 ;  /* 0x0000000d006e7223 */ /* 0x0c0fe2000001016e */
[----:B------:R-:W-:Y:S01]  /*100c0*/  I2FP.F32.S32 R6, R6 ;  /* 0x0000000600067245 */ /* 0x000fe20000201400 */
[C---:B------:R-:W-:Y:S01]  /*100d0*/  FFMA.FTZ R111, -R0.reuse, R13, R111 ;  /* 0x0000000d006f7223 */ /* 0x040fe2000001016f */
[----:B------:R-:W-:Y:S01]  /*100e0*/  IABS R7, R7 ;  /* 0x0000000700077213 */ /* 0x000fe20000000000 */
[-C--:B------:R-:W-:Y:S01]  /*100f0*/  FFMA.FTZ R117, -R0, R113.reuse, R117 ;  /* 0x0000007100757223 */ /* 0x080fe20000010175 */
[----:B------:R-:W-:Y:S01]  /*10100*/  IADD3 R12, PT, PT, R154, -0x28, RZ ;  /* 0xffffffd89a0c7810 */ /* 0x000fe20007ffe0ff */
[C---:B------:R-:W-:Y:S01]  /*10110*/  FFMA.FTZ R113, -R0.reuse, R113, R5 ;  /* 0x0000007100717223 */ /* 0x040fe20000010105 */
[----:B------:R-:W-:Y:S01]  /*10120*/  IABS R14, R14 ;  /* 0x0000000e000e7213 */ /* 0x000fe20000000000 */
        /* <DEDUP_REMOVED lines=8> */
[----:B------:R-:W-:Y:S01]  /*101b0*/  FFMA.FTZ R7, -R0, R7, R104 ;  /* 0x0000000700077223 */ /* 0x000fe20000010168 */
        /* <DEDUP_REMOVED lines=22> */
[----:B------:R-:W-:Y:S01]  /*10320*/  FFMA.FTZ R121, -R0, R5, R121 ;  /* 0x0000000500797223 */ /* 0x000fe20000010179 */
[----:B------:R-:W-:Y:S01]  /*10330*/  IADD3 R6, PT, PT, R154, -0x38, RZ ;  /* 0xffffffc89a067810 */ /* 0x000fe20007ffe0ff */
[-C--:B------:R-:W-:Y:S01]  /*10340*/  FFMA.FTZ R119, -R0, R4.reuse, R119 ;  /* 0x0000000400777223 */ /* 0x080fe20000010177 */
        /* <DEDUP_REMOVED lines=295> */
.L_x_10039:
        /* <DEDUP_REMOVED lines=11> */
.L_x_10060:
        /* <DEDUP_REMOVED lines=41> */
[----:B------:R-:W-:Y:S01]  /*11900*/  FMUL.FTZ R83, R4, R83 ;  /* 0x0000005304537220 */ /* 0x000fe20000410000 */
[----:B------:R-:W-:Y:S01]  /*11910*/  LOP3.LUT R7, R6, 0xc0, RZ, 0xc0, !PT ;  /* 0x000000c006077812 */ /* 0x000fe200078ec0ff */
[----:B------:R-:W-:Y:S01]  /*11920*/  FMUL.FTZ R78, R4, R78 ;  /* 0x0000004e044e7220 */ /* 0x000fe20000410000 */
[----:B------:R-:W-:Y:S01]  /*11930*/  LOP3.LUT R130, R130, 0x20, R6, 0xf8, !PT ;  /* 0x0000002082827812 */ /* 0x000fe200078ef806 */
[C---:B------:R-:W-:Y:S01]  /*11940*/  FMUL.FTZ R79, R4.reuse, R79 ;  /* 0x0000004f044f7220 */ /* 0x040fe20000410000 */
        /* <DEDUP_REMOVED lines=57> */
[----:B--2---:R2:W5:Y:S04]  /*11ce0*/  LD.E R52, desc[UR4][R84.64+0xcc] ;  /* 0x0000cc0454347980 */ /* 0x004568000c101900 */
[----:B------:R2:W5:Y:S04]  /*11cf0*/  LD.E.64 R60, desc[UR4][R84.64+0x78] ;  /* 0x00007804543c7980 */ /* 0x000568000c101b00 */
[----:B------:R2:W5:Y:S04]  /*11d00*/  LD.E.64 R58, desc[UR4][R84.64+0xa8] ;  /* 0x0000a804543a7980 */ /* 0x000568000c101b00 */
[----:B----4-:R-:W4:Y:S04]  /*11d10*/  LD.E.64 R4, desc[UR4][R84.64+0xb0] ;  /* 0x0000b00454047980 */ /* 0x010f28000c101b00 */
[----:B-1----:R-:W3:Y:S01]  /*11d20*/  LD.E R6, desc[UR4][R84.64+0x60] ;  /* 0x0000600454067980 */ /* 0x002ee2000c101900 */
[----:B------:R-:W-:-:S04]  /*11d30*/  LOP3.LUT R7, R128, 0xd8, RZ, 0xc0, !PT ;  /* 0x000000d880077812 */ /* 0x000fc800078ec0ff */
[----:B------:R-:W-:Y:S02]  /*11d40*/  LOP3.LUT R7, R7, 0x18, R129, 0x78, !PT ;  /* 0x0000001807077812 */ /* 0x000fe400078e7881 */
[----:B------:R-:W-:Y:S02]  /*11d50*/  LOP3.LUT R55, R129, 0x30, RZ, 0xc0, !PT ;  /* 0x0000003081377812 */ /* 0x000fe400078ec0ff */
[----:B------:R-:W-:Y:S01]  /*11d60*/  LOP3.LUT R7, R7, 0xf24, R128, 0xf8, !PT ;  /* 0x00000f2407077812 */ /* 0x000fe200078ef880 */
[----:B------:R-:W-:Y:S01]  /*11d70*/  IMAD.SHL.U32 R143, R143, 0x40, RZ ;  /* 0x000000408f8f7824 */ /* 0x000fe200078e00ff */
[----:B------:R-:W-:Y:S02]  /*11d80*/  LOP3.LUT R55, R55, 0x7, R2, 0xf8, !PT ;  /* 0x0000000737377812 */ /* 0x000fe400078ef802 */
[----:B------:R-:W-:Y:S01]  /*11d90*/  LEA R2, R7, UR6, 0x2 ;  /* 0x0000000607027c11 */ /* 0x000fe2000f8e10ff */
[----:B------:R-:W-:Y:S01]  /*11da0*/  BAR.SYNC.DEFER_BLOCKING 0x0 ;  /* 0x0000000000007b1d */ /* 0x000fe20000010000 */
[----:B------:R-:W-:-:S05]  /*11db0*/  LOP3.LUT P0, RZ, R131, 0x3, RZ, 0xc0, !PT ;  /* 0x0000000383ff7812 */ /* 0x000fca000780c0ff */
        /* <DEDUP_REMOVED lines=15> */
[----:B------:R2:W3:Y:S01]  /*11eb0*/  LDS.128 R4, [R2+0x5800] ;  /* 0x0058000002047984 */ /* 0x0004e20000000c00 */
[----:B-1----:R-:W-:Y:S05]  /*11ec0*/  @P0 BRA `(.L_x_10049) ;  /* 0x0000000000280947 */ /* 0x002fea0003800000 */
        /* <DEDUP_REMOVED lines=10> */
.L_x_10049:
[----:B------:R-:W-:Y:S05]  /*11f70*/  BSYNC.RECONVERGENT B0 ;  /* 0x0000000000007941 */ /* 0x000fea0003800200 */
.L_x_10048:
[----:B--2---:R2:W5:Y:S01]  /*11f80*/  LD.E R84, desc[UR4][R84.64+0xc0] ;  /* 0x0000c00454547980 */ /* 0x004562000c101900 */
[----:B------:R-:W-:Y:S01]  /*11f90*/  SHF.R.U32.HI R131, RZ, 0x3, R131 ;  /* 0x00000003ff837819 */ /* 0x000fe20000011683 */
[----:B------:R-:W-:Y:S01]  /*11fa0*/  IMAD.IADD R143, R145, 0x1, -R143 ;  /* 0x00000001918f7824 */ /* 0x000fe200078e0a8f */
[----:B------:R-:W-:Y:S01]  /*11fb0*/  LOP3.LUT R128, R128, 0x1c, RZ, 0xc0, !PT ;  /* 0x0000001c80807812 */ /* 0x000fe200078ec0ff */
[----:B-----5:R-:W-:Y:S01]  /*11fc0*/  IMAD R52, R56, R52, RZ ;  /* 0x0000003438347224 */ /* 0x020fe200078e02ff */
[----:B------:R-:W-:Y:S01]  /*11fd0*/  BSSY.RECONVERGENT B0, `(.L_x_10050) ;  /* 0x0000016000007945 */ /* 0x000fe20003800200 */
[C---:B-1----:R-:W-:Y:S01]  /*11fe0*/  VIADD R0, R131.reuse, 0x10 ;  /* 0x0000001083007836 */ /* 0x042fe20000000000 */
[C---:B------:R-:W-:Y:S01]  /*11ff0*/  ISETP.GE.AND P2, PT, R131.reuse, R143, PT ;  /* 0x0000008f8300720c */ /* 0x040fe20003f46270 */
[----:B------:R-:W-:-:S03]  /*12000*/  VIADD R2, R131, 0x20 ;  /* 0x0000002083027836 */ /* 0x000fc60000000000 */
[-C--:B------:R-:W-:Y:S01]  /*12010*/  ISETP.GE.AND P1, PT, R0, R143.reuse, PT ;  /* 0x0000008f0000720c */ /* 0x080fe20003f26270 */
[C---:B------:R-:W-:Y:S01]  /*12020*/  VIADD R0, R131.reuse, 0x30 ;  /* 0x0000003083007836 */ /* 0x040fe20000000000 */
[-C--:B------:R-:W-:Y:S01]  /*12030*/  ISETP.GE.AND P5, PT, R2, R143.reuse, PT ;  /* 0x0000008f0200720c */ /* 0x080fe20003fa6270 */
[----:B------:R-:W-:Y:S01]  /*12040*/  IMAD R131, R131, 0x60, R128 ;  /* 0x0000006083837824 */ /* 0x000fe200078e0280 */
[----:B------:R-:W-:Y:S02]  /*12050*/  LOP3.LUT R2, R128, 0x20, RZ, 0xfc, !PT ;  /* 0x0000002080027812 */ /* 0x000fe400078efcff */
[----:B------:R-:W-:Y:S02]  /*12060*/  ISETP.GE.AND P6, PT, R0, R143, PT ;  /* 0x0000008f0000720c */ /* 0x000fe40003fc6270 */
[----:B------:R-:W-:Y:S02]  /*12070*/  IADD3 R131, P0, PT, R131, R52, RZ ;  /* 0x0000003483837210 */ /* 0x000fe40007f1e0ff */
[----:B------:R-:W-:-:S02]  /*12080*/  LOP3.LUT R0, R128, 0x40, RZ, 0xfc, !PT ;  /* 0x0000004080007812 */ /* 0x000fc400078efcff */
        /* <DEDUP_REMOVED lines=10> */
.L_x_10051:
[----:B------:R-:W-:Y:S05]  /*12130*/  BSYNC.RECONVERGENT B0 ;  /* 0x0000000000007941 */ /* 0x000fea0003800200 */
.L_x_10050:
        /* <DEDUP_REMOVED lines=14> */
.L_x_10053:
[----:B------:R-:W-:Y:S05]  /*12220*/  BSYNC.RECONVERGENT B0 ;  /* 0x0000000000007941 */ /* 0x000fea0003800200 */
.L_x_10052:
[----:B------:R-:W-:Y:S04]  /*12230*/  BSSY.RECONVERGENT B0, `(.L_x_10054) ;  /* 0x000000e000007945 */ /* 0x000fe80003800200 */
[----:B------:R-:W-:Y:S05]  /*12240*/  @P5 BRA `(.L_x_10055) ;  /* 0x0000000000305947 */ /* 0x000fea0003800000 */
[-C--:B------:R-:W-:Y:S02]  /*12250*/  ISETP.GE.AND P5, PT, R128, R84.reuse, PT ;  /* 0x000000548000720c */ /* 0x080fe40003fa6270 */
[-C--:B------:R-:W-:Y:S02]  /*12260*/  ISETP.GE.AND P3, PT, R2, R84.reuse, PT ;  /* 0x000000540200720c */ /* 0x080fe40003f66270 */
[----:B------:R-:W-:-:S09]  /*12270*/  ISETP.GE.AND P1, PT, R0, R84, PT ;  /* 0x000000540000720c */ /* 0x000fd20003f26270 */
[CC--:B-1--4-:R-:W-:Y:S02]  /*12280*/  @!P5 LEA R16, P4, R131.reuse, R60.reuse, 0x2 ;  /* 0x0000003c8310d211 */ /* 0x0d2fe400078810ff */
        /* <DEDUP_REMOVED lines=8> */
.L_x_10055:
[----:B------:R-:W-:Y:S05]  /*12310*/  BSYNC.RECONVERGENT B0 ;  /* 0x0000000000007941 */ /* 0x000fea0003800200 */
.L_x_10054:
[----:B-1----:R-:W-:Y:S02]  /*12320*/  MOV R8, R142 ;  /* 0x0000008e00087202 */ /* 0x002fe40000000f00 */
[----:B------:R-:W-:-:S04]  /*12330*/  MOV R9, 0x0 ;  /* 0x0000000000097802 */ /* 0x000fc80000000f00 */
[----:B--234-:R-:W-:Y:S05]  /*12340*/  @P6 RET.REL.NODEC R8 `(_ZN5flash24flash_fwd_splitkv_kernelI23Flash_fwd_kernel_traitsILi96ELi64ELi64ELi4ELb0ELb0EN7cutlass6half_tE19Flash_kernel_traitsILi96ELi64ELi64ELi4ES3_EELb0ELb0ELb1ELb0ELb0ELb1ELb1ELb1EEEvNS_16Flash_fwd_paramsE) ;  /* 0xfffffedc082c6950 */ /* 0x01cfea0003c3ffff */
        /* <DEDUP_REMOVED lines=11> */
[----:B------:R-:W-:Y:S05]  /*12400*/  @P0 RET.REL.NODEC R2 `(_ZN5flash24flash_fwd_splitkv_kernelI23Flash_fwd_kernel_traitsILi96ELi64ELi64ELi4ELb0ELb0EN7cutlass6half_tE19Flash_kernel_traitsILi96ELi64ELi64ELi4ES3_EELb0ELb0ELb1ELb0ELb0ELb1ELb1ELb1EEEvNS_16Flash_fwd_paramsE) ;  /* 0xfffffed802fc0950 */ /* 0x000fea0003c3ffff */
[----:B------:R-:W-:Y:S01]  /*12410*/  LEA R2, P0, R131, R60, 0x2 ;  /* 0x0000003c83027211 */ /* 0x000fe200078010ff */
[----:B------:R-:W-:-:S03]  /*12420*/  IMAD.MOV.U32 R143, RZ, RZ, 0x0 ;  /* 0x00000000ff8f7424 */ /* 0x000fc600078e00ff */
[----:B------:R-:W-:-:S05]  /*12430*/  LEA.HI.X R3, R131, R61, R52, 0x2, P0 ;  /* 0x0000003d83037211 */ /* 0x000fca00000f1434 */
[----:B------:R1:W-:Y:S02]  /*12440*/  ST.E.128 desc[UR4][R2.64+0x4900], R4 ;  /* 0x0049000402007985 */ /* 0x0003e4000c101d04 */
[----:B-1----:R-:W-:Y:S05]  /*12450*/  RET.REL.NODEC R142 `(_ZN5flash24flash_fwd_splitkv_kernelI23Flash_fwd_kernel_traitsILi96ELi64ELi64ELi4ELb0ELb0EN7cutlass6half_tE19Flash_kernel_traitsILi96ELi64ELi64ELi4ES3_EELb0ELb0ELb1ELb0ELb0ELb1ELb1ELb1EEEvNS_16Flash_fwd_paramsE) ;  /* 0xfffffed88ee87950 */ /* 0x002fea0003c3ffff */
.L_x_10047:
[----:B------:R-:W-:Y:S01]  /*12460*/  MOV R0, 0x1f ;  /* 0x0000001f00007802 */ /* 0x000fe20000000f00 */
[----:B------:R-:W-:Y:S01]  /*12470*/  IMAD.MOV.U32 R3, RZ, RZ, 0x2 ;  /* 0x00000002ff037424 */ /* 0x000fe200078e00ff */
[----:B------:R-:W-:Y:S01]  /*12480*/  MOV R5, R158 ;  /* 0x0000009e00057202 */ /* 0x000fe20000000f00 */
[----:B------:R-:W-:-:S07]  /*12490*/  IMAD.MOV.U32 R4, RZ, RZ, -0x1 ;  /* 0xffffffffff047424 */ /* 0x000fce00078e00ff */
[----:B-1---5:R-:W-:Y:S05]  /*124a0*/  WARPSYNC.COLLECTIVE R4, `(.L_x_10056) ;  /* 0x0000000004087348 */ /* 0x022fea0003c00000 */
[----:B------:R2:W3:Y:S02]  /*124b0*/  SHFL.BFLY P0, R0, R5, R3, R0 ;  /* 0x0c00000305007389 */ /* 0x0004e40000000000 */
[----:B-123-5:R-:W-:Y:S05]  /*124c0*/  ENDCOLLECTIVE ;  /* 0x000000000000791b */ /* 0x02efea0003800000 */
.L_x_10056:
        /* <DEDUP_REMOVED lines=8> */
.L_x_10057:
        /* <DEDUP_REMOVED lines=8> */
.L_x_10058:
[----:B------:R-:W-:Y:S01]  /*125d0*/  FADD.FTZ R157, R0, R157 ;  /* 0x0000009d009d7221 */ /* 0x000fe20000010000 */
[----:B------:R-:W-:Y:S01]  /*125e0*/  MOV R0, 0x1f ;  /* 0x0000001f00007802 */ /* 0x000fe20000000f00 */
[----:B------:R-:W-:-:S03]  /*125f0*/  IMAD.MOV.U32 R3, RZ, RZ, 0x1 ;  /* 0x00000001ff037424 */ /* 0x000fc600078e00ff */
[----:B------:R-:W-:-:S07]  /*12600*/  MOV R5, R157 ;  /* 0x0000009d00057202 */ /* 0x000fce0000000f00 */
[----:B------:R-:W-:Y:S05]  /*12610*/  WARPSYNC.COLLECTIVE R4, `(.L_x_10059) ;  /* 0x0000000004087348 */ /* 0x000fea0003c00000 */
[----:B------:R1:W2:Y:S02]  /*12620*/  SHFL.BFLY P0, R0, R5, R3, R0 ;  /* 0x0c00000305007389 */ /* 0x0002a40000000000 */
[----:B-12---:R-:W-:Y:S05]  /*12630*/  ENDCOLLECTIVE ;  /* 0x000000000000791b */ /* 0x006fea0003800000 */
.L_x_10059:
[----:B------:R-:W-:Y:S01]  /*12640*/  MOV R3, R0 ;  /* 0x0000000000037202 */ /* 0x000fe20000000f00 */
[----:B------:R-:W-:Y:S06]  /*12650*/  BRA `(.L_x_10060) ;  /* 0xfffffff000047947 */ /* 0x000fec000383ffff */
.L_x_10061:
        /* <DEDUP_REMOVED lines=10> */
.L_x_11725:


//--------------------- .text._ZN5flash24flash_fwd_splitkv_kernelI23Flash_fwd_kernel_traitsILi96ELi64ELi64ELi4ELb0ELb0EN7cutlass6half_tE19Flash_kernel_traitsILi96ELi64ELi64ELi4ES3_EELb0ELb1ELb0ELb0ELb1ELb0ELb0ELb0EEEvNS_16Flash_fwd_paramsE --------------------------
	.section	.text._ZN5flash24flash_fwd_splitkv_kernelI23Flash_fwd_kernel_traitsILi96ELi64ELi64ELi4ELb0ELb0EN7cutlass6half_tE19Flash_kernel_traitsILi96ELi64ELi64ELi4ES3_EELb0ELb1ELb0ELb0ELb1ELb0ELb0ELb0EEEvNS_16Flash_fwd_paramsE,"ax",@progbits
	.align	128
        .global         _ZN5flash24flash_fwd_splitkv_kernelI23Flash_fwd_kernel_traitsILi96ELi64ELi64ELi4ELb0ELb0EN7cutlass6half_tE19Flash_kernel_traitsILi96ELi64ELi64ELi4ES3_EELb0ELb1ELb0ELb0ELb1ELb0ELb0ELb0EEEvNS_16Flash_fwd_paramsE
        .type           _ZN5flash24flash_fwd_splitkv_kernelI23Flash_fwd_kernel_traitsILi96ELi64ELi64ELi4ELb0ELb0EN7cutlass6half_tE19Flash_kernel_traitsILi96ELi64ELi64ELi4ES3_EELb0ELb1ELb0ELb0ELb1ELb0ELb0ELb0EEEvNS_16Flash_fwd_paramsE,@function
        .size           _ZN5flash24flash_fwd_splitkv_kernelI23Flash_fwd_kernel_traitsILi96ELi64ELi64ELi4ELb0ELb0EN7cutlass6half_tE19Flash_kernel_traitsILi96ELi64ELi64ELi4ES3_EELb0ELb1ELb0ELb0ELb1ELb0ELb0ELb0EEEvNS_16Flash_fwd_paramsE,(.L_x_11726 - _ZN5flash24flash_fwd_splitkv_kernelI23Flash_fwd_kernel_traitsILi96ELi64ELi64ELi4ELb0ELb0EN7cutlass6half_tE19Flash_kernel_traitsILi96ELi64ELi64ELi4ES3_EELb0ELb1ELb0ELb0ELb1ELb0ELb0ELb0EEEvNS_16Flash_fwd_paramsE)
        .other          _ZN5flash24flash_fwd_splitkv_kernelI23Flash_fwd_kernel_traitsILi96ELi64ELi64ELi4ELb0ELb0EN7cutlass6half_tE19Flash_kernel_traitsILi96ELi64ELi64ELi4ES3_EELb0ELb1ELb0ELb0ELb1ELb0ELb0ELb0EEEvNS_16Flash_fwd_paramsE,@"STO_CUDA_ENTRY STV_DEFAULT"
_ZN5flash24flash_fwd_splitkv_kernelI23Flash_fwd_kernel_traitsILi96ELi64ELi64ELi4ELb0ELb0EN7cutlass6half_tE19Flash_kernel_traitsILi96ELi64ELi64ELi4ES3_EELb0ELb1ELb0ELb0ELb1ELb0ELb0ELb0EEEvNS_16Flash_fwd_paramsE:
.text._ZN5flash24flash_fwd_splitkv_kernelI23Flash_fwd_kernel_traitsILi96ELi64ELi64ELi4ELb0ELb0EN7cutlass6half_tE19Flash_kernel_traitsILi96ELi64ELi64ELi4ES3_EELb0ELb1ELb0ELb0ELb1ELb0ELb0ELb0EEEvNS_16Flash_fwd_paramsE:
[----:B------:R-:W-:Y:S01]  /*0000*/  LDC R1, c[0x0][0x37c] ;  /* 0x0000df00ff017b82 */ /* 0x000fe20000000800 */
[----:B------:R-:W1:Y:S07]  /*0010*/  S2R R153, SR_CTAID.X ;  /* 0x0000000000997919 */ /* 0x000e6e0000002500 */
[----:B------:R-:W2:Y:S01]  /*0020*/  LDC.64 R2, c[0x0][0x348] ;  /* 0x0000d200ff027b82 */ /* 0x000ea20000000a00 */
[----:B------:R-:W-:Y:S01]  /*0030*/  BSSY.RECONVERGENT B3, `(.L_x_10062) ;  /* 0x0000005000037945 */ /* 0x000fe20003800200 */
[----:B------:R-:W-:Y:S01]  /*0040*/  MOV R150, 0x80 ;  /* 0x0000008000967802 */ /* 0x000fe20000000f00 */
[----:B------:R-:W3:Y:S01]  /*0050*/  S2R R152, SR_CTAID.Y ;  /* 0x0000000000987919 */ /* 0x000ee20000002600 */
[----:B------:R-:W4:Y:S05]  /*0060*/  S2R R151, SR_CTAID.Z ;  /* 0x0000000000977919 */ /* 0x000f2a0000002700 */
[----:B-1234-:R-:W-:Y:S05]  /*0070*/  CALL.REL.NOINC `($_ZN5flash24flash_fwd_splitkv_kernelI23Flash_fwd_kernel_traitsILi96ELi64ELi64ELi4ELb0ELb0EN7cutlass6half_tE19Flash_kernel_traitsILi96ELi64ELi64ELi4ES3_EELb0ELb1ELb0ELb0ELb1ELb0ELb0ELb0EEEvNS_16Flash_fwd_paramsE$_ZN5flash30compute_attn_1rowblock_splitkvI23Flash_fwd_kernel_traitsILi96ELi64ELi64ELi4ELb0ELb0EN7cutlass6half_tE19Flash_kernel_traitsILi96ELi64ELi64ELi4ES3_EELb0ELb1ELb0ELb0ELb1ELb0ELb0ELb0ENS_16Flash_fwd_paramsEEEvRKT8_iiiii) ;  /* 0x0000000000087944 */ /* 0x01efea0003c00000 */
[----:B------:R-:W-:Y:S05]  /*0080*/  BSYNC.RECONVERGENT B3 ;  /* 0x0000000000037941 */ /* 0x000fea0003800200 */
.L_x_10062:
[----:B------:R-:W-:Y:S05]  /*0090*/  EXIT ;  /* 0x000000000000794d */ /* 0x000fea0003800000 */
        .type           $_ZN5flash24flash_fwd_splitkv_kernelI23Flash_fwd_kernel_traitsILi96ELi64ELi64ELi4ELb0ELb0EN7cutlass6half_tE19Flash_kernel_traitsILi96ELi64ELi64ELi4ES3_EELb0ELb1ELb0ELb0ELb1ELb0ELb0ELb0EEEvNS_16Flash_fwd_paramsE$_ZN5flash30compute_attn_1rowblock_splitkvI23Flash_fwd_kernel_traitsILi96ELi64ELi64ELi4ELb0ELb0EN7cutlass6half_tE19Flash_kernel_traitsILi96ELi64ELi64ELi4ES3_EELb0ELb1ELb0ELb0ELb1ELb0ELb0ELb0ENS_16Flash_fwd_paramsEEEvRKT8_iiiii,@function
        .size           $_ZN5flash24flash_fwd_splitkv_kernelI23Flash_fwd_kernel_traitsILi96ELi64ELi64ELi4ELb0ELb0EN7cutlass6half_tE19Flash_kernel_traitsILi96ELi64ELi64ELi4ES3_EELb0ELb1ELb0ELb0ELb1ELb0ELb0ELb0EEEvNS_16Flash_fwd_paramsE$_ZN5flash30compute_attn_1rowblock_splitkvI23Flash_fwd_kernel_traitsILi96ELi64ELi64ELi4ELb0ELb0EN7cutlass6half_tE19Flash_kernel_traitsILi96ELi64ELi64ELi4ES3_EELb0ELb1ELb0ELb0ELb1ELb0ELb0ELb0ENS_16Flash_fwd_paramsEEEvRKT8_iiiii,(.L_x_11726 - $_ZN5flash24flash_fwd_splitkv_kernelI23Flash_fwd_kernel_traitsILi96ELi64ELi64ELi4ELb0ELb0EN7cutlass6half_tE19Flash_kernel_traitsILi96ELi64ELi64ELi4ES3_EELb0ELb1ELb0ELb0ELb1ELb0ELb0ELb0EEEvNS_16Flash_fwd_paramsE$_ZN5flash30compute_attn_1rowblock_splitkvI23Flash_fwd_kernel_traitsILi96ELi64ELi64ELi4ELb0ELb0EN7cutlass6half_tE19Flash_kernel_traitsILi96ELi64ELi64ELi4ES3_EELb0ELb1ELb0ELb0ELb1ELb0ELb0ELb0ENS_16Flash_fwd_paramsEEEvRKT8_iiiii)
$_ZN5flash24flash_fwd_splitkv_kernelI23Flash_fwd_kernel_traitsILi96ELi64ELi64ELi4ELb0ELb0EN7cutlass6half_tE19Flash_kernel_traitsILi96ELi64ELi64ELi4ES3_EELb0ELb1ELb0ELb0ELb1ELb0ELb0ELb0EEEvNS_16Flash_fwd_paramsE$_ZN5flash30compute_attn_1rowblock_splitkvI23Flash_fwd_kernel_traitsILi96ELi64ELi64ELi4ELb0ELb0EN7cutlass6half_tE19Flash_kernel_traitsILi96ELi64ELi64ELi4ES3_EELb0ELb1ELb0ELb0ELb1ELb0ELb0ELb0ENS_16Flash_fwd_paramsEEEvRKT8_iiiii:
        /* <DEDUP_REMOVED lines=38> */
.L_x_10064:
[----:B------:R-:W-:Y:S05]  /*0300*/  BSYNC.RECONVERGENT B0 ;  /* 0x0000000000007941 */ /* 0x000fea0003800200 */
.L_x_10063:
[----:B------:R-:W-:Y:S04]  /*0310*/  BSSY.RECONVERGENT B0, `(.L_x_10065) ;  /* 0x0000007000007945 */ /* 0x000fe80003800200 */
[----:B------:R-:W-:Y:S05]  /*0320*/  @!P3 BRA `(.L_x_10066) ;  /* 0x000000000014b947 */ /* 0x000fea0003800000 */
[----:B-----5:R-:W3:Y:S02]  /*0330*/  LD.E.U8 R6, desc[UR4][R2.64+0x1b2] ;  /* 0x0001b20402067980 */ /* 0x020ee4000c101100 */
[----:B---3--:R-:W-:-:S13]  /*0340*/  ISETP.NE.AND P1, PT, R6, RZ, PT ;  /* 0x000000ff0600720c */ /* 0x008fda0003f25270 */
[----:B------:R-:W3:Y:S02]  /*0350*/  @P1 LD.E R7, desc[UR4][R10.64+0x4] ;  /* 0x000004040a071980 */ /* 0x000ee4000c101900 */
[----:B---3--:R-:W-:-:S06]  /*0360*/  @P1 IADD3 R6, PT, PT, R7, -R16, RZ ;  /* 0x8000001007061210 */ /* 0x008fcc0007ffe0ff */
[----:B------:R3:W5:Y:S02]  /*0370*/  @!P1 LD.E R6, desc[UR4][R10.64] ;  /* 0x000000040a069980 */ /* 0x000764000c101900 */
.L_x_10066:
[----:B------:R-:W-:Y:S05]  /*0380*/  BSYNC.RECONVERGENT B0 ;  /* 0x0000000000007941 */ /* 0x000fea0003800200 */
.L_x_10065:
        /* <DEDUP_REMOVED lines=8> */
.L_x_10068:
[----:B------:R-:W4:Y:S01]  /*0410*/  LD.E.64 R8, desc[UR4][R2.64+0x108] ;  /* 0x0001080402087980 */ /* 0x000f22000c101b00 */
[----:B------:R-:W-:Y:S01]  /*0420*/  BSSY.RECONVERGENT B0, `(.L_x_10070) ;  /* 0x0000006000007945 */ /* 0x000fe20003800200 */
[----:B------:R-:W-:Y:S01]  /*0430*/  IMAD.MOV.U32 R91, RZ, RZ, RZ ;  /* 0x000000ffff5b7224 */ /* 0x000fe200078e00ff */
[----:B----4-:R-:W-:-:S04]  /*0440*/  ISETP.NE.U32.AND P0, PT, R8, RZ, PT ;  /* 0x000000ff0800720c */ /* 0x010fc80003f05070 */
[----:B------:R-:W-:-:S13]  /*0450*/  ISETP.NE.AND.EX P0, PT, R9, RZ, PT, P0 ;  /* 0x000000ff0900720c */ /* 0x000fda0003f05300 */
[----:B------:R-:W-:Y:S05]  /*0460*/  @!P0 BRA `(.L_x_10071) ;  /* 0x0000000000048947 */ /* 0x000fea0003800000 */
[----:B------:R4:W5:Y:S02]  /*0470*/  LD.E R91, desc[UR4][R2.64+0xbc] ;  /* 0x0000bc04025b7980 */ /* 0x000964000c101900 */
.L_x_10071:
[----:B------:R-:W-:Y:S05]  /*0480*/  BSYNC.RECONVERGENT B0 ;  /* 0x0000000000007941 */ /* 0x000fea0003800200 */
.L_x_10070:
[----:B-----5:R-:W-:Y:S02]  /*0490*/  IADD3 R91, PT, PT, R91, R6, -R15 ;  /* 0x000000065b5b7210 */ /* 0x020fe40007ffe80f */
.L_x_10069:
[----:B------:R-:W-:Y:S05]  /*04a0*/  BSYNC.RECONVERGENT B1 ;  /* 0x0000000000017941 */ /* 0x000fea0003800200 */
.L_x_10067:
[----:B------:R-:W-:Y:S01]  /*04b0*/  IMAD.SHL.U32 R21, R153, 0x40, RZ ;  /* 0x0000004099157824 */ /* 0x000fe200078e00ff */
[----:B------:R-:W-:Y:S01]  /*04c0*/  MOV R6, R150 ;  /* 0x0000009600067202 */ /* 0x000fe20000000f00 */
[----:B------:R-:W-:-:S03]  /*04d0*/  IMAD.MOV.U32 R7, RZ, RZ, 0x0 ;  /* 0x00000000ff077424 */ /* 0x000fc600078e00ff */
[----:B------:R-:W-:-:S13]  /*04e0*/  ISETP.GT.AND P0, PT, R90, R21, PT ;  /* 0x000000155a00720c */ /* 0x000fda0003f04270 */
[----:B-1234-:R-:W-:Y:S05]  /*04f0*/  @!P0 RET.REL.NODEC R6 `(_ZN5flash24flash_fwd_splitkv_kernelI23Flash_fwd_kernel_traitsILi96ELi64ELi64ELi4ELb0ELb0EN7cutlass6half_tE19Flash_kernel_traitsILi96ELi64ELi64ELi4ES3_EELb0ELb1ELb0ELb0ELb1ELb0ELb0ELb0EEEvNS_16Flash_fwd_paramsE) ;  /* 0xfffffff806c08950 */ /* 0x01efea0003c3ffff */
[----:B------:R-:W2:Y:S04]  /*0500*/  LD.E R6, desc[UR4][R2.64+0x188] ;  /* 0x0001880402067980 */ /* 0x000ea8000c101900 */
[----:B------:R-:W3:Y:S04]  /*0510*/  LD.E R5, desc[UR4][R2.64+0x184] ;  /* 0x0001840402057980 */ /* 0x000ee8000c101900 */
[----:B------:R-:W4:Y:S01]  /*0520*/  LD.E R12, desc[UR4][R2.64+0xb8] ;  /* 0x0000b804020c7980 */ /* 0x000f22000c101900 */
[----:B------:R-:W-:Y:S02]  /*0530*/  VIADD R8, R91, 0x3f ;  /* 0x0000003f5b087836 */ /* 0x000fe40000000000 */
[----:B------:R-:W-:Y:S01]  /*0540*/  IMAD R7, R153, 0x40, -R90 ;  /* 0x0000004099077824 */ /* 0x000fe200078e0a5a */
[----:B------:R-:W1:Y:S04]  /*0550*/  S2R R128, SR_TID.X ;  /* 0x0000000000807919 */ /* 0x000e680000002100 */
[----:B--2---:R-:W-:-:S02]  /*0560*/  IADD3 R6, PT, PT, R6, R7, R8 ;  /* 0x0000000706067210 */ /* 0x004fc40007ffe008 */
[----:B------:R-:W-:Y:S01]  /*0570*/  SHF.R.S32.HI R7, RZ, 0x1f, R8 ;  /* 0x0000001fff077819 */ /* 0x000fe20000011408 */
[----:B---3--:R-:W-:Y:S02]  /*0580*/  IMAD.IADD R10, R5, 0x1, R90 ;  /* 0x00000001050a7824 */ /* 0x008fe400078e025a */
[----:B------:R-:W-:Y:S01]  /*0590*/  VIADD R6, R6, 0x40 ;  /* 0x0000004006067836 */ /* 0x000fe20000000000 */
[----:B------:R-:W-:Y:S01]  /*05a0*/  LEA.HI R7, R7, R8, RZ, 0x6 ;  /* 0x0000000807077211 */ /* 0x000fe200078f30ff */
[----:B----4-:R-:W-:Y:S01]  /*05b0*/  VIADD R12, R12, 0x3f ;  /* 0x0000003f0c0c7836 */ /* 0x010fe20000000000 */
[----:B------:R-:W-:Y:S02]  /*05c0*/  IADD3 R10, PT, PT, -R10, R21, R91 ;  /* 0x000000150a0a7210 */ /* 0x000fe40007ffe15b */
[----:B------:R-:W-:Y:S02]  /*05d0*/  SHF.R.S32.HI R5, RZ, 0x1f, R6 ;  /* 0x0000001fff057819 */ /* 0x000fe40000011406 */
[----:B------:R-:W-:-:S02]  /*05e0*/  SHF.R.S32.HI R11, RZ, 0x1f, R12 ;  /* 0x0000001fff0b7819 */ /* 0x000fc4000001140c */
[----:B------:R-:W-:Y:S02]  /*05f0*/  SHF.R.S32.HI R9, RZ, 0x1f, R10 ;  /* 0x0000001fff097819 */ /* 0x000fe4000001140a */
[----:B------:R-:W-:Y:S02]  /*0600*/  LEA.HI R11, R11, R12, RZ, 0x6 ;  /* 0x0000000c0b0b7211 */ /* 0x000fe400078f30ff */
[----:B------:R-:W-:Y:S02]  /*0610*/  LEA.HI R5, R5, R6, RZ, 0x6 ;  /* 0x0000000605057211 */ /* 0x000fe400078f30ff */
[----:B------:R-:W-:Y:S02]  /*0620*/  LEA.HI R9, R9, R10, RZ, 0x6 ;  /* 0x0000000a09097211 */ /* 0x000fe400078f30ff */
[----:B------:R-:W-:Y:S02]  /*0630*/  SHF.R.S32.HI R7, RZ, 0x6, R7 ;  /* 0x00000006ff077819 */ /* 0x000fe40000011407 */
[----:B------:R-:W-:-:S02]  /*0640*/  SHF.R.S32.HI R120, RZ, 0x6, R11 ;  /* 0x00000006ff787819 */ /* 0x000fc4000001140b */
[----:B------:R-:W-:Y:S02]  /*0650*/  SHF.R.S32.HI R5, RZ, 0x6, R5 ;  /* 0x00000006ff057819 */ /* 0x000fe40000011405 */
[----:B------:R-:W-:Y:S02]  /*0660*/  SHF.R.S32.HI R9, RZ, 0x6, R9 ;  /* 0x00000006ff097819 */ /* 0x000fe40000011409 */
[----:B------:R-:W-:Y:S02]  /*0670*/  VIMNMX3 R120, R120, R7, R5, PT ;  /* 0x000000077878720f */ /* 0x000fe40003800105 */
        /* <DEDUP_REMOVED lines=55> */
.L_x_10074:
[----:B------:R-:W-:Y:S05]  /*09f0*/  BSYNC.RECONVERGENT B0 ;  /* 0x0000000000007941 */ /* 0x000fea0003800200 */
.L_x_10073:
        /* <DEDUP_REMOVED lines=15> */
.L_x_10076:
[----:B------:R-:W-:Y:S05]  /*0af0*/  BSYNC.RECONVERGENT B0 ;  /* 0x0000000000007941 */ /* 0x000fea0003800200 */
.L_x_10075:
[----:B------:R-:W-:Y:S01]  /*0b00*/  MOV R151, 0x0 ;  /* 0x0000000000977802 */ /* 0x000fe20000000f00 */
[----:B------:R1:W-:Y:S03]  /*0b10*/  @!P4 ST.E desc[UR4][R6.64], R3 ;  /* 0x000000030600c985 */ /* 0x0003e6000c101904 */
[----:B-12--5:R-:W-:Y:S05]  /*0b20*/  @P3 RET.REL.NODEC R150 `(_ZN5flash24flash_fwd_splitkv_kernelI23Flash_fwd_kernel_traitsILi96ELi64ELi64ELi4ELb0ELb0EN7cutlass6half_tE19Flash_kernel_traitsILi96ELi64ELi64ELi4ES3_EELb0ELb1ELb0ELb0ELb1ELb0ELb0ELb0EEEvNS_16Flash_fwd_paramsE) ;  /* 0xfffffff496343950 */ /* 0x026fea0003c3ffff */
[----:B------:R-:W-:Y:S02]  /*0b30*/  MOV R3, 0x7f800000 ;  /* 0x7f80000000037802 */ /* 0x000fe40000000f00 */
[----:B------:R-:W-:-:S03]  /*0b40*/  MOV R151, 0x0 ;  /* 0x0000000000977802 */ /* 0x000fc60000000f00 */
[----:B------:R1:W-:Y:S02]  /*0b50*/  ST.E desc[UR4][R6.64+0x80], R3 ;  /* 0x0000800306007985 */ /* 0x0003e4000c101904 */
[----:B-1----:R-:W-:Y:S05]  /*0b60*/  RET.REL.NODEC R150 `(_ZN5flash24flash_fwd_splitkv_kernelI23Flash_fwd_kernel_traitsILi96ELi64ELi64ELi4ELb0ELb0EN7cutlass6half_tE19Flash_kernel_traitsILi96ELi64ELi64ELi4ES3_EELb0ELb1ELb0ELb0ELb1ELb0ELb0ELb0EEEvNS_16Flash_fwd_paramsE) ;  /* 0xfffffff496247950 */ /* 0x002fea0003c3ffff */
.L_x_10072:
        /* <DEDUP_REMOVED lines=35> */
[----:B------:R-:W2:Y:S02]  /*0da0*/  LD.E.64 R6, desc[UR4][R124.64+0x38] ;  /* 0x000038047c067980 */ /* 0x000ea4000c101b00 */
[----:B------:R-:W-:-:S05]  /*0db0*/  IMAD R0, R12, R0, R4 ;  /* 0x000000000c007224 */ /* 0x000fca00078e0204 */
[----:B------:R-:W-:-:S13]  /*0dc0*/  ISETP.GT.U32.AND P2, PT, R5, R0, PT ;  /* 0x000000000500720c */ /* 0x000fda0003f44070 */
[----:B------:R-:W-:-:S05]  /*0dd0*/  @!P2 IMAD.IADD R0, R0, 0x1, -R5 ;  /* 0x000000010000a824 */ /* 0x000fca00078e0a05 */
[----:B------:R-:W-:Y:S02]  /*0de0*/  ISETP.GE.U32.AND P0, PT, R0, R5, PT ;  /* 0x000000050000720c */ /* 0x000fe40003f06070 */
[----:B------:R-:W-:Y:S01]  /*0df0*/  LOP3.LUT R0, R85, R16, RZ, 0x3c, !PT ;  /* 0x0000001055007212 */ /* 0x000fe200078e3cff */
[----:B------:R-:W5:Y:S01]  /*0e00*/  LD.E.64 R4, desc[UR4][R124.64+0x40] ;  /* 0x000040047c047980 */ /* 0x000f62000c101b00 */
        /* <DEDUP_REMOVED lines=11> */
[----:B------:R-:W-:-:S06]  /*0ec0*/  IMAD.WIDE R8, R12, 0x4, R160 ;  /* 0x000000040c087825 */ /* 0x000fcc00078e02a0 */
[----:B------:R1:W3:Y:S01]  /*0ed0*/  LD.E R8, desc[UR4][R8.64] ;  /* 0x0000000408087980 */ /* 0x0002e2000c101900 */
[----:B----4-:R-:W-:-:S04]  /*0ee0*/  IABS R11, R14 ;  /* 0x0000000e000b7213 */ /* 0x010fc80000000000 */
[----:B------:R-:W4:Y:S08]  /*0ef0*/  I2F.RP R15, R11 ;  /* 0x0000000b000f7306 */ /* 0x000f300000209400 */
[----:B----45:R-:W4:Y:S02]  /*0f00*/  MUFU.RCP R13, R15 ;  /* 0x0000000f000d7308 */ /* 0x030f240000001000 */
[----:B----4-:R-:W-:-:S06]  /*0f10*/  IADD3 R13, PT, PT, R13, 0xffffffe, RZ ;  /* 0x0ffffffe0d0d7810 */ /* 0x010fcc0007ffe0ff */
[----:B------:R-:W4:Y:S01]  /*0f20*/  F2I.FTZ.U32.TRUNC.NTZ R29, R13 ;  /* 0x0000000d001d7305 */ /* 0x000f22000021f000 */
[----:B------:R-:W-:Y:S02]  /*0f30*/  MOV R28, RZ ;  /* 0x000000ff001c7202 */ /* 0x000fe40000000f00 */
[----:B------:R-:W-:Y:S01]  /*0f40*/  IABS R10, R151 ;  /* 0x00000097000a7213 */ /* 0x000fe20000000000 */
[----:B----4-:R-:W-:-:S04]  /*0f50*/  IMAD.MOV R0, RZ, RZ, -R29 ;  /* 0x000000ffff007224 */ /* 0x010fc800078e0a1d */
[----:B-1----:R-:W-:Y:S01]  /*0f60*/  IMAD R9, R0, R11, RZ ;  /* 0x0000000b00097224 */ /* 0x002fe200078e02ff */
        /* <DEDUP_REMOVED lines=16> */
[----:B------:R-:W-:-:S05]  /*1070*/  IMAD.MOV.U32 R15, RZ, RZ, R9 ;  /* 0x000000ffff0f7224 */ /* 0x000fca00078e0009 */
[----:B------:R-:W-:Y:S02]  /*1080*/  @!P0 IADD3 R15, PT, PT, -R15, RZ, RZ ;  /* 0x000000ff0f0f8210 */ /* 0x000fe40007ffe1ff */
[----:B------:R-:W-:Y:S01]  /*1090*/  @!P1 LOP3.LUT R15, RZ, R14, RZ, 0x33, !PT ;  /* 0x0000000eff0f9212 */ /* 0x000fe200078e33ff */
[----:B--2---:R-:W-:-:S04]  /*10a0*/  IMAD R9, R7, R0, RZ ;  /* 0x0000000007097224 */ /* 0x004fc800078e02ff */
[----:B------:R-:W-:Y:S01]  /*10b0*/  IMAD R9, R6, R11, R9 ;  /* 0x0000000b06097224 */ /* 0x000fe200078e0209 */
[----:B---3--:R-:W-:Y:S01]  /*10c0*/  SHF.R.S32.HI R13, RZ, 0x1f, R8 ;  /* 0x0000001fff0d7819 */ /* 0x008fe20000011408 */
[-C--:B------:R-:W-:Y:S02]  /*10d0*/  IMAD R10, R27, R8.reuse, RZ ;  /* 0x000000081b0a7224 */ /* 0x080fe400078e02ff */
[----:B------:R-:W-:-:S04]  /*10e0*/  IMAD.WIDE.U32 R16, R26, R8, RZ ;  /* 0x000000081a107225 */ /* 0x000fc800078e00ff */
[----:B------:R-:W-:-:S05]  /*10f0*/  IMAD R10, R26, R13, R10 ;  /* 0x0000000d1a0a7224 */ /* 0x000fca00078e020a */
        /* <DEDUP_REMOVED lines=15> */
.L_x_10078:
        /* <DEDUP_REMOVED lines=47> */
[----:B------:R-:W-:Y:S01]  /*14e0*/  @P2 IADD3 R11, PT, PT, R27, R0, RZ ;  /* 0x000000001b0b2210 */ /* 0x000fe20007ffe0ff */
[----:B------:R-:W-:Y:S01]  /*14f0*/  @!P2 IMAD R0, R5, R15, RZ ;  /* 0x0000000f0500a224 */ /* 0x000fe200078e02ff */
[----:B------:R-:W-:Y:S02]  /*1500*/  @P2 MOV R10, R26 ;  /* 0x0000001a000a2202 */ /* 0x000fe40000000f00 */
        /* <DEDUP_REMOVED lines=13> */
[----:B------:R-:W-:Y:S01]  /*15e0*/  @P2 IADD3 R15, PT, PT, R15, R16, RZ ;  /* 0x000000100f0f2210 */ /* 0x000fe20007ffe0ff */
[----:B------:R-:W-:Y:S01]  /*15f0*/  IMAD.MOV.U32 R16, RZ, RZ, R10 ;  /* 0x000000ffff107224 */ /* 0x000fe200078e000a */
[----:B------:R-:W-:Y:S01]  /*1600*/  SHF.R.S32.HI R8, RZ, 0x1f, R12 ;  /* 0x0000001fff087819 */ /* 0x000fe2000001140c */
[----:B------:R-:W-:-:S02]  /*1610*/  @!P2 IMAD R0, R24, R9, R0 ;  /* 0x000000091800a224 */ /* 0x000fc400078e0200 */
        /* <DEDUP_REMOVED lines=13> */
.L_x_10079:
[----:B------:R-:W-:Y:S05]  /*16f0*/  BSYNC.RECONVERGENT B0 ;  /* 0x0000000000007941 */ /* 0x000fea0003800200 */
.L_x_10077:
[----:B------:R-:W-:Y:S01]  /*1700*/  ISETP.NE.AND P1, PT, R158, -0x1, PT ;  /* 0xffffffff9e00780c */ /* 0x000fe20003f25270 */
[----:B------:R-:W2:Y:S04]  /*1710*/  LD.E.64 R30, desc[UR4][R2.64+0x30] ;  /* 0x00003004021e7980 */ /* 0x000ea8000c101b00 */
[----:B------:R-:W3:Y:S04]  /*1720*/  LD.E.64 R22, desc[UR4][R2.64+0x48] ;  /* 0x0000480402167980 */ /* 0x000ee8000c101b00 */
[----:B------:R-:W4:Y:S04]  /*1730*/  LD.E.64 R16, desc[UR4][R2.64+0x8] ;  /* 0x0000080402107980 */ /* 0x000f28000c101b00 */
[----:B------:R-:W3:Y:S04]  /*1740*/  @!P1 LD.E.64 R32, desc[UR4][R2.64+0x18] ;  /* 0x0000180402209980 */ /* 0x000ee8000c101b00 */
[----:B------:R-:W4:Y:S01]  /*1750*/  LD.E.64 R24, desc[UR4][R124.64] ;  /* 0x000000047c187980 */ /* 0x000f22000c101b00 */
[----:B------:R-:W-:Y:S01]  /*1760*/  IMAD.SHL.U32 R135, R128, 0x8, RZ ;  /* 0x0000000880877824 */ /* 0x000fe200078e00ff */
[----:B------:R-:W-:-:S04]  /*1770*/  SHF.R.U32.HI R94, RZ, 0x2, R128 ;  /* 0x00000002ff5e7819 */ /* 0x000fc80000011680 */
[C---:B------:R-:W-:Y:S02]  /*1780*/  LOP3.LUT R157, R135.reuse, 0xc0, RZ, 0xc0, !PT ;  /* 0x000000c0879d7812 */ /* 0x040fe400078ec0ff */
[----:B------:R-:W-:Y:S02]  /*1790*/  LOP3.LUT R136, R135, 0x18, RZ, 0xc0, !PT ;  /* 0x0000001887887812 */ /* 0x000fe400078ec0ff */
[----:B------:R-:W-:Y:S02]  /*17a0*/  LOP3.LUT R157, R157, 0x18, R128, 0xf8, !PT ;  /* 0x000000189d9d7812 */ /* 0x000fe400078ef880 */
[----:B------:R-:W-:Y:S02]  /*17b0*/  LOP3.LUT R165, R135, 0x1f20, RZ, 0xc0, !PT ;  /* 0x00001f2087a57812 */ /* 0x000fe400078ec0ff */
[----:B------:R-:W-:Y:S02]  /*17c0*/  LOP3.LUT R26, R157, R136, RZ, 0x3c, !PT ;  /* 0x000000889d1a7212 */ /* 0x000fe400078e3cff */
[----:B------:R-:W-:-:S02]  /*17d0*/  IADD3 R134, PT, PT, -R21, R90, RZ ;  /* 0x0000005a15867210 */ /* 0x000fc40007ffe1ff */
[----:B------:R-:W-:Y:S02]  /*17e0*/  IADD3 R20, P0, PT, R136, R20, RZ ;  /* 0x0000001488147210 */ /* 0x000fe40007f1e0ff */
[----:B------:R-:W-:Y:S02]  /*17f0*/  LOP3.LUT R165, R165, R26, RZ, 0xfc, !PT ;  /* 0x0000001aa5a57212 */ /* 0x000fe400078efcff */
[----:B------:R-:W-:Y:S02]  /*1800*/  IADD3.X R21, PT, PT, RZ, R13, RZ, P0, !PT ;  /* 0x0000000dff157210 */ /* 0x000fe400007fe4ff */
[----:B------:R-:W-:Y:S01]  /*1810*/  ISETP.GE.AND P5, PT, R94, R134, PT ;  /* 0x000000865e00720c */ /* 0x000fe20003fa6270 */
[----:B------:R-:W-:Y:S02]  /*1820*/  IMAD.MOV.U32 R95, RZ, RZ, RZ ;  /* 0x000000ffff5f7224 */ /* 0x000fe400078e00ff */
[----:B------:R-:W-:Y:S01]  /*1830*/  IMAD R147, R7, R94, RZ ;  /* 0x0000005e07937224 */ /* 0x000fe200078e02ff */
[C---:B------:R-:W-:Y:S01]  /*1840*/  SHF.L.U64.HI R144, R6.reuse, 0x5, R7 ;  /* 0x0000000506907819 */ /* 0x040fe20000010207 */
[----:B------:R-:W-:Y:S01]  /*1850*/  IMAD.SHL.U32 R143, R6, 0x20, RZ ;  /* 0x00000020068f7824 */ /* 0x000fe200078e00ff */
[----:B------:R-:W1:Y:S01]  /*1860*/  S2UR UR6, SR_CgaCtaId ;  /* 0x00000000000679c3 */ /* 0x000e620000008800 */
[----:B------:R-:W-:-:S02]  /*1870*/  UMOV UR7, 0x400 ;  /* 0x0000040000077882 */ /* 0x000fc40000000000 */
[----:B-1----:R-:W-:-:S06]  /*1880*/  ULEA UR6, UR6, UR7, 0x18 ;  /* 0x0000000706067291 */ /* 0x002fcc000f8ec0ff */
[----:B------:R-:W-:Y:S02]  /*1890*/  IMAD.U32 R132, RZ, RZ, UR6 ;  /* 0x00000006ff847e24 */ /* 0x000fe4000f8e00ff */
[-C--:B--2---:R-:W-:Y:S02]  /*18a0*/  @P1 IMAD R9, R31, R158.reuse, RZ ;  /* 0x0000009e1f091224 */ /* 0x084fe400078e02ff */
[----:B------:R-:W-:-:S04]  /*18b0*/  @P1 IMAD.WIDE.U32 R28, R30, R158, RZ ;  /* 0x0000009e1e1c1225 */ /* 0x000fc800078e00ff */
[-C--:B---3--:R-:W-:Y:S02]  /*18c0*/  @!P1 IMAD R8, R33, R152.reuse, RZ ;  /* 0x0000009821089224 */ /* 0x088fe400078e02ff */
[----:B------:R-:W-:-:S04]  /*18d0*/  @!P1 IMAD.WIDE.U32 R32, R32, R152, RZ ;  /* 0x0000009820209225 */ /* 0x000fc800078e00ff */
[----:B------:R-:W-:Y:S02]  /*18e0*/  @!P1 IMAD.IADD R8, R33, 0x1, R8 ;  /* 0x0000000121089824 */ /* 0x000fe400078e0208 */
[----:B------:R-:W-:Y:S02]  /*18f0*/  @P1 IMAD.IADD R8, R29, 0x1, R9 ;  /* 0x000000011d081824 */ /* 0x000fe400078e0209 */
[----:B------:R-:W-:Y:S02]  /*1900*/  VIADD R9, R94, 0x20 ;  /* 0x000000205e097836 */ /* 0x000fe40000000000 */
[----:B------:R-:W-:Y:S02]  /*1910*/  @!P1 IMAD.MOV.U32 R15, RZ, RZ, R32 ;  /* 0x000000ffff0f9224 */ /* 0x000fe400078e0020 */
[----:B------:R-:W-:Y:S01]  /*1920*/  @P1 IMAD.MOV.U32 R15, RZ, RZ, R28 ;  /* 0x000000ffff0f1224 */ /* 0x000fe200078e001c */
[----:B------:R-:W-:Y:S01]  /*1930*/  ISETP.GE.AND P4, PT, R9, R134, PT ;  /* 0x000000860900720c */ /* 0x000fe20003f86270 */
[----:B------:R-:W-:Y:S01]  /*1940*/  @!P1 IMAD.MOV.U32 R26, RZ, RZ, R30 ;  /* 0x000000ffff1a9224 */ /* 0x000fe200078e001e */
[----:B------:R-:W-:-:S02]  /*1950*/  @P1 MOV R26, R30 ;  /* 0x0000001e001a1202 */ /* 0x000fc40000000f00 */
[----:B------:R-:W-:Y:S02]  /*1960*/  IADD3 R30, P0, PT, R136, R15, RZ ;  /* 0x0000000f881e7210 */ /* 0x000fe40007f1e0ff */
[----:B------:R-:W-:Y:S01]  /*1970*/  @!P1 MOV R27, R31 ;  /* 0x0000001f001b9202 */ /* 0x000fe20000000f00 */
[----:B------:R-:W-:Y:S02]  /*1980*/  @P1 IMAD.MOV.U32 R27, RZ, RZ, R31 ;  /* 0x000000ffff1b1224 */ /* 0x000fe400078e001f */
[----:B------:R-:W-:Y:S02]  /*1990*/  IMAD.X R31, RZ, RZ, R8, P0 ;  /* 0x000000ffff1f7224 */ /* 0x000fe400000e0608 */
[----:B------:R-:W-:-:S04]  /*19a0*/  IMAD.WIDE.U32 R28, R94, R6, R20 ;  /* 0x000000065e1c7225 */ /* 0x000fc800078e0014 */
[----:B------:R-:W-:Y:S01]  /*19b0*/  IMAD.WIDE.U32 R20, R153, 0x40, R94 ;  /* 0x0000004099147825 */ /* 0x000fe200078e005e */
[----:B----4-:R-:W-:-:S03]  /*19c0*/  LEA R146, P1, R28, R16, 0x1 ;  /* 0x000000101c927211 */ /* 0x010fc600078208ff */
[-C--:B------:R-:W-:Y:S02]  /*19d0*/  IMAD R8, R23, R151.reuse, RZ ;  /* 0x0000009717087224 */ /* 0x080fe400078e02ff */
[----:B------:R-:W-:Y:S01]  /*19e0*/  IMAD.WIDE.U32 R22, R22, R151, R30 ;  /* 0x0000009716167225 */ /* 0x000fe200078e001e */
[----:B------:R-:W-:-:S03]  /*19f0*/  @!P4 IADD3 R16, P0, PT, R20, 0x20, RZ ;  /* 0x000000201410c810 */ /* 0x000fc60007f1e0ff */
[-C--:B------:R-:W-:Y:S02]  /*1a00*/  @!P5 IMAD R15, R21, R26.reuse, RZ ;  /* 0x0000001a150fd224 */ /* 0x080fe400078e02ff */
[----:B------:R-:W-:Y:S01]  /*1a10*/  IMAD.IADD R23, R23, 0x1, R8 ;  /* 0x0000000117177824 */ /* 0x000fe200078e0208 */
[----:B------:R-:W-:Y:S01]  /*1a20*/  IADD3 R147, PT, PT, R29, R147, RZ ;  /* 0x000000931d937210 */ /* 0x000fe20007ffe0ff */
[----:B------:R-:W-:Y:S02]  /*1a30*/  @!P4 IMAD.X R13, RZ, RZ, R21, P0 ;  /* 0x000000ffff0dc224 */ /* 0x000fe400000e0615 */
[C---:B------:R-:W-:Y:S02]  /*1a40*/  @!P5 IMAD R15, R20.reuse, R27, R15 ;  /* 0x0000001b140fd224 */ /* 0x040fe400078e020f */
[----:B------:R-:W-:Y:S01]  /*1a50*/  @!P5 IMAD.WIDE.U32 R20, R20, R26, R22 ;  /* 0x0000001a1414d225 */ /* 0x000fe200078e0016 */
[----:B------:R-:W-:-:S03]  /*1a60*/  LEA.HI.X R147, R28, R17, R147, 0x1, P1 ;  /* 0x000000111c937211 */ /* 0x000fc600008f0c93 */
[----:B------:R-:W-:Y:S01]  /*1a70*/  @!P4 IMAD.MOV.U32 R28, RZ, RZ, R22 ;  /* 0x000000ffff1cc224 */ /* 0x000fe200078e0016 */
[----:B------:R-:W-:Y:S02]  /*1a80*/  @!P5 IADD3 R15, PT, PT, R21, R15, RZ ;  /* 0x0000000f150fd210 */ /* 0x000fe40007ffe0ff */
[----:B------:R-:W-:Y:S01]  /*1a90*/  @!P5 LEA R22, P0, R20, R24, 0x1 ;  /* 0x000000181416d211 */ /* 0x000fe200078008ff */
[----:B------:R-:W-:-:S03]  /*1aa0*/  @!P4 IMAD.MOV.U32 R29, RZ, RZ, R23 ;  /* 0x000000ffff1dc224 */ /* 0x000fc600078e0017 */
[----:B------:R-:W-:Y:S02]  /*1ab0*/  @!P5 LEA.HI.X R23, R20, R25, R15, 0x1, P0 ;  /* 0x000000191417d211 */ /* 0x000fe400000f0c0f */
[----:B------:R-:W5:Y:S01]  /*1ac0*/  LD.E.64 R20, desc[UR4][R2.64+0x10] ;  /* 0x0000100402147980 */ /* 0x000f62000c101b00 */
[----:B------:R-:W-:-:S04]  /*1ad0*/  @!P4 IMAD R13, R13, R26, RZ ;  /* 0x0000001a0d0dc224 */ /* 0x000fc800078e02ff */
[-C--:B------:R-:W-:Y:S02]  /*1ae0*/  @!P4 IMAD R13, R27, R16.reuse, R13 ;  /* 0x000000101b0dc224 */ /* 0x080fe400078e020d */
[----:B------:R-:W-:-:S05]  /*1af0*/  @!P4 IMAD.WIDE.U32 R16, R26, R16, R28 ;  /* 0x000000101a10c225 */ /* 0x000fca00078e001c */
[----:B------:R-:W-:Y:S02]  /*1b00*/  @!P4 IADD3 R13, PT, PT, R17, R13, RZ ;  /* 0x0000000d110dc210 */ /* 0x000fe40007ffe0ff */
[----:B------:R-:W-:-:S04]  /*1b10*/  @!P4 LEA R6, P1, R16, R24, 0x1 ;  /* 0x000000181006c211 */ /* 0x000fc800078208ff */
[----:B------:R-:W-:Y:S02]  /*1b20*/  @!P4 LEA.HI.X R7, R16, R25, R13, 0x1, P1 ;  /* 0x000000191007c211 */ /* 0x000fe400008f0c0d */
[----:B------:R-:W-:-:S04]  /*1b30*/  IABS R13, R14 ;  /* 0x0000000e000d7213 */ /* 0x000fc80000000000 */
[----:B------:R-:W1:Y:S01]  /*1b40*/  I2F.RP R17, R13 ;  /* 0x0000000d00117306 */ /* 0x000e620000209400 */
[----:B------:R-:W-:-:S05]  /*1b50*/  IMAD R165, R165, 0x2, R132 ;  /* 0x00000002a5a57824 */ /* 0x000fca00078e0284 */
[----:B------:R-:W-:Y:S01]  /*1b60*/  @!PT LDS RZ, [RZ] ;  /* 0x00000000fffff984 */ /* 0x000fe20000000800 */
[----:B------:R-:W-:Y:S01]  /*1b70*/  @!PT LDS RZ, [RZ] ;  /* 0x00000000fffff984 */ /* 0x000fe20000000800 */
[----:B------:R-:W-:Y:S01]  /*1b80*/  @!PT LDS RZ, [RZ] ;  /* 0x00000000fffff984 */ /* 0x000fe20000000800 */
[----:B------:R-:W-:Y:S04]  /*1b90*/  @!P5 LDGSTS.E.BYPASS.LTC128B.128 [R165], desc[UR4][R22.64] ;  /* 0x0000000016a5dfae */ /* 0x000fe8000b981a04 */
[----:B------:R-:W-:Y:S04]  /*1ba0*/  @!P5 LDGSTS.E.BYPASS.LTC128B.128 [R165+0x1000], desc[UR4][R22.64+0x40] ;  /* 0x0100004016a5dfae */ /* 0x000fe8000b981a04 */
[----:B------:R2:W-:Y:S01]  /*1bb0*/  @!P5 LDGSTS.E.BYPASS.LTC128B.128 [R165+0x2000], desc[UR4][R22.64+0x80] ;  /* 0x0200008016a5dfae */ /* 0x0005e2000b981a04 */
[----:B-1----:R-:W1:Y:S03]  /*1bc0*/  MUFU.RCP R15, R17 ;  /* 0x00000011000f7308 */ /* 0x002e660000001000 */
[----:B------:R-:W-:Y:S04]  /*1bd0*/  @!P4 LDGSTS.E.BYPASS.LTC128B.128 [R165+0x800], desc[UR4][R6.64] ;  /* 0x0080000006a5cfae */ /* 0x000fe8000b981a04 */
[----:B------:R-:W-:Y:S04]  /*1be0*/  @!P4 LDGSTS.E.BYPASS.LTC128B.128 [R165+0x1800], desc[UR4][R6.64+0x40] ;  /* 0x0180004006a5cfae */ /* 0x000fe8000b981a04 */
[----:B------:R3:W-:Y:S01]  /*1bf0*/  @!P4 LDGSTS.E.BYPASS.LTC128B.128 [R165+0x2800], desc[UR4][R6.64+0x80] ;  /* 0x0280008006a5cfae */ /* 0x0007e2000b981a04 */
[----:B-1----:R-:W-:-:S04]  /*1c00*/  VIADD R15, R15, 0xffffffe ;  /* 0x0ffffffe0f0f7836 */ /* 0x002fc80000000000 */
[----:B--2---:R-:W3:Y:S01]  /*1c10*/  F2I.FTZ.U32.TRUNC.NTZ R23, R15 ;  /* 0x0000000f00177305 */ /* 0x004ee2000021f000 */
[----:B------:R-:W-:Y:S02]  /*1c20*/  IMAD.MOV.U32 R22, RZ, RZ, RZ ;  /* 0x000000ffff167224 */ /* 0x000fe400078e00ff */
[----:B------:R-:W-:Y:S01]  /*1c30*/  IMAD R8, R120, -0x40, R91 ;  /* 0xffffffc078087824 */ /* 0x000fe200078e025b */
[----:B---3--:R-:W-:-:S05]  /*1c40*/  IADD3 R6, PT, PT, RZ, -R23, RZ ;  /* 0x80000017ff067210 */ /* 0x008fca0007ffe0ff */
[----:B------:R-:W-:Y:S01]  /*1c50*/  IMAD R16, R6, R13, RZ ;  /* 0x0000000d06107224 */ /* 0x000fe200078e02ff */
[----:B------:R-:W-:Y:S02]  /*1c60*/  IABS R7, R151 ;  /* 0x0000009700077213 */ /* 0x000fe40000000000 */
[----:B------:R-:W-:Y:S01]  /*1c70*/  IABS R6, R14 ;  /* 0x0000000e00067213 */ /* 0x000fe20000000000 */
[----:B------:R-:W-:Y:S01]  /*1c80*/  IMAD.HI.U32 R16, R23, R16, R22 ;  /* 0x0000001017107227 */ /* 0x000fe200078e0016 */
[----:B------:R-:W-:-:S03]  /*1c90*/  IADD3 R8, PT, PT, R8, 0x40, RZ ;  /* 0x0000004008087810 */ /* 0x000fc60007ffe0ff */
[----:B------:R-:W-:Y:S01]  /*1ca0*/  IMAD.MOV R6, RZ, RZ, -R6 ;  /* 0x000000ffff067224 */ /* 0x000fe200078e0a06 */
[-C--:B------:R-:W-:Y:S01]  /*1cb0*/  ISETP.GE.AND P2, PT, R9, R8.reuse, PT ;  /* 0x000000080900720c */ /* 0x080fe20003f46270 */
[----:B------:R-:W-:Y:S01]  /*1cc0*/  IMAD.HI.U32 R16, R16, R7, RZ ;  /* 0x0000000710107227 */ /* 0x000fe200078e00ff */
[----:B------:R-:W-:-:S03]  /*1cd0*/  ISETP.GE.AND P3, PT, R94, R8, PT ;  /* 0x000000085e00720c */ /* 0x000fc60003f66270 */
[----:B------:R-:W-:-:S05]  /*1ce0*/  IMAD R6, R16, R6, R7 ;  /* 0x0000000610067224 */ /* 0x000fca00078e0207 */
[----:B------:R-:W-:-:S03]  /*1cf0*/  ISETP.GT.U32.AND P1, PT, R13, R6, PT ;  /* 0x000000060d00720c */ /* 0x000fc60003f24070 */
[C---:B------:R-:W-:Y:S02]  /*1d00*/  @!P2 LEA R24, P0, R143.reuse, R146, 0x1 ;  /* 0x000000928f18a211 */ /* 0x040fe400078008ff */
[----:B------:R1:W-:Y:S02]  /*1d10*/  @!P3 LDGSTS.E.BYPASS.LTC128B.128 [R165+0x3000], desc[UR4][R146.64] ;  /* 0x0300000092a5bfae */ /* 0x0003e4000b981a04 */
[----:B------:R-:W-:Y:S02]  /*1d20*/  @!P2 LEA.HI.X R25, R143, R147, R144, 0x1, P0 ;  /* 0x000000938f19a211 */ /* 0x000fe400000f0c90 */
[----:B------:R1:W-:Y:S04]  /*1d30*/  @!P3 LDGSTS.E.BYPASS.LTC128B.128 [R165+0x4000], desc[UR4][R146.64+0x40] ;  /* 0x0400004092a5bfae */ /* 0x0003e8000b981a04 */
[----:B------:R1:W-:Y:S01]  /*1d40*/  @!P3 LDGSTS.E.BYPASS.LTC128B.128 [R165+0x5000], desc[UR4][R146.64+0x80] ;  /* 0x0500008092a5bfae */ /* 0x0003e2000b981a04 */
[----:B------:R-:W-:-:S03]  /*1d50*/  @!P1 IADD3 R6, PT, PT, R6, -R13, RZ ;  /* 0x8000000d06069210 */ /* 0x000fc60007ffe0ff */
[----:B------:R1:W-:Y:S04]  /*1d60*/  @!P2 LDGSTS.E.BYPASS.LTC128B.128 [R165+0x3800], desc[UR4][R24.64] ;  /* 0x0380000018a5afae */ /* 0x0003e8000b981a04 */
[----:B------:R1:W-:Y:S04]  /*1d70*/  @!P2 LDGSTS.E.BYPASS.LTC128B.128 [R165+0x4800], desc[UR4][R24.64+0x40] ;  /* 0x0480004018a5afae */ /* 0x0003e8000b981a04 */
[----:B------:R1:W-:Y:S01]  /*1d80*/  @!P2 LDGSTS.E.BYPASS.LTC128B.128 [R165+0x5800], desc[UR4][R24.64+0x80] ;  /* 0x0580008018a5afae */ /* 0x0003e2000b981a04 */
[----:B------:R-:W-:Y:S02]  /*1d90*/  ISETP.GE.U32.AND P2, PT, R6, R13, PT ;  /* 0x0000000d0600720c */ /* 0x000fe40003f46070 */
[----:B------:R-:W-:Y:S01]  /*1da0*/  LOP3.LUT R6, R151, R14, RZ, 0x3c, !PT ;  /* 0x0000000e97067212 */ /* 0x000fe200078e3cff */
[----:B------:R-:W-:Y:S01]  /*1db0*/  @!P1 VIADD R16, R16, 0x1 ;  /* 0x0000000110109836 */ /* 0x000fe20000000000 */
[----:B------:R-:W-:Y:S01]  /*1dc0*/  ISETP.NE.AND P1, PT, R14, RZ, PT ;  /* 0x000000ff0e00720c */ /* 0x000fe20003f25270 */
[----:B------:R-:W0:Y:S01]  /*1dd0*/  LDGDEPBAR ;  /* 0x00000000000079af */ /* 0x000e220000000000 */
[----:B------:R-:W-:Y:S01]  /*1de0*/  ISETP.GE.AND P0, PT, R6, RZ, PT ;  /* 0x000000ff0600720c */ /* 0x000fe20003f06270 */
[----:B------:R-:W-:-:S02]  /*1df0*/  IMAD R6, R11, R4, RZ ;  /* 0x000000040b067224 */ /* 0x000fc400078e02ff */
[----:B------:R-:W-:Y:S01]  /*1e00*/  IMAD R149, R5, R94, RZ ;  /* 0x0000005e05957224 */ /* 0x000fe200078e02ff */
[----:B------:R1:W5:Y:S03]  /*1e10*/  LD.E R86, desc[UR4][R2.64+0x184] ;  /* 0x0001840402567980 */ /* 0x000366000c101900 */
[----:B------:R-:W-:Y:S01]  /*1e20*/  @P2 IADD3 R16, PT, PT, R16, 0x1, RZ ;  /* 0x0000000110102810 */ /* 0x000fe20007ffe0ff */
[C---:B------:R-:W-:Y:S01]  /*1e30*/  IMAD R6, R0.reuse, R5, R6 ;  /* 0x0000000500067224 */ /* 0x040fe200078e0206 */
[----:B------:R1:W5:Y:S04]  /*1e40*/  LD.E R87, desc[UR4][R2.64+0x188] ;  /* 0x0001880402577980 */ /* 0x000368000c101900 */
[----:B------:R-:W-:Y:S01]  /*1e50*/  @!P0 IMAD.MOV R16, RZ, RZ, -R16 ;  /* 0x000000ffff108224 */ /* 0x000fe200078e0a10 */
[----:B------:R-:W-:Y:S01]  /*1e60*/  @!P1 LOP3.LUT R16, RZ, R14, RZ, 0x33, !PT ;  /* 0x0000000eff109212 */ /* 0x000fe200078e33ff */
[----:B------:R-:W-:-:S03]  /*1e70*/  IMAD.WIDE.U32 R14, R0, R4, RZ ;  /* 0x00000004000e7225 */ /* 0x000fc600078e00ff */
[----:B------:R-:W-:Y:S01]  /*1e80*/  SHF.R.S32.HI R0, RZ, 0x1f, R16 ;  /* 0x0000001fff007819 */ /* 0x000fe20000011410 */
[----:B------:R-:W-:Y:S01]  /*1e90*/  IMAD R7, R19, R16, RZ ;  /* 0x0000001013077224 */ /* 0x000fe200078e02ff */
[----:B------:R-:W-:Y:S01]  /*1ea0*/  IADD3 R11, PT, PT, R15, R6, RZ ;  /* 0x000000060f0b7210 */ /* 0x000fe20007ffe0ff */
[----:B------:R-:W-:Y:S01]  /*1eb0*/  IMAD.WIDE.U32 R16, R18, R16, RZ ;  /* 0x0000001012107225 */ /* 0x000fe200078e00ff */
[----:B------:R-:W-:Y:S01]  /*1ec0*/  IADD3 R12, P1, P0, R14, R12, R136 ;  /* 0x0000000c0e0c7210 */ /* 0x000fe2000783e088 */
[----:B------:R-:W-:-:S04]  /*1ed0*/  DEPBAR.LE SB0, 0x0 ;  /* 0x000080000000791a */ /* 0x000fc80000000000 */
[----:B------:R-:W-:Y:S01]  /*1ee0*/  IMAD R0, R0, R18, R7 ;  /* 0x0000001200007224 */ /* 0x000fe200078e0207 */
[----:B------:R-:W-:Y:S02]  /*1ef0*/  IADD3.X R10, PT, PT, R11, R10, RZ, P1, P0 ;  /* 0x0000000a0b0a7210 */ /* 0x000fe40000fe04ff */
[----:B------:R-:W-:Y:S01]  /*1f00*/  IADD3 R12, P0, PT, R12, R16, RZ ;  /* 0x000000100c0c7210 */ /* 0x000fe20007f1e0ff */
[----:B------:R-:W-:-:S05]  /*1f10*/  IMAD.IADD R17, R17, 0x1, R0 ;  /* 0x0000000111117824 */ /* 0x000fca00078e0200 */
[----:B------:R-:W-:-:S03]  /*1f20*/  IADD3.X R13, PT, PT, R10, R17, RZ, P0, !PT ;  /* 0x000000110a0d7210 */ /* 0x000fc600007fe4ff */
[----:B-1----:R-:W-:-:S07]  /*1f30*/  IMAD.WIDE.U32 R12, R94, R4, R12 ;  /* 0x000000045e0c7225 */ /* 0x002fce00078e000c */
[----:B------:R-:W-:Y:S05]  /*1f40*/  WARPSYNC.ALL ;  /* 0x0000000000007948 */ /* 0x000fea0003800000 */
[----:B------:R-:W-:Y:S01]  /*1f50*/  IMAD.IADD R149, R13, 0x1, R149 ;  /* 0x000000010d957824 */ /* 0x000fe200078e0295 */
[C---:B------:R-:W-:Y:S02]  /*1f60*/  SHF.L.U64.HI R121, R4.reuse, 0x5, R5 ;  /* 0x0000000504797819 */ /* 0x040fe40000010205 */
[----:B------:R-:W-:Y:S02]  /*1f70*/  SHF.L.U32 R0, R4, 0x5, RZ ;  /* 0x0000000504007819 */ /* 0x000fe400000006ff */
[----:B-----5:R-:W-:-:S04]  /*1f80*/  LEA R148, P0, R12, R20, 0x1 ;  /* 0x000000140c947211 */ /* 0x020fc800078008ff */
[----:B------:R-:W-:Y:S01]  /*1f90*/  LEA.HI.X R149, R12, R21, R149, 0x1, P0 ;  /* 0x000000150c957211 */ /* 0x000fe200000f0c95 */
[----:B------:R-:W-:Y:S01]  /*1fa0*/  BAR.SYNC.DEFER_BLOCKING 0x0 ;  /* 0x0000000000007b1d */ /* 0x000fe20000010000 */
[C---:B------:R-:W-:Y:S01]  /*1fb0*/  IMAD.SHL.U32 R6, R128.reuse, 0x10, RZ ;  /* 0x0000001080067824 */ /* 0x040fe200078e00ff */
[----:B------:R-:W-:Y:S01]  /*1fc0*/  SHF.R.U32.HI R130, RZ, 0x1, R128 ;  /* 0x00000001ff827819 */ /* 0x000fe20000011680 */
[C---:B------:R-:W-:Y:S01]  /*1fd0*/  IMAD.SHL.U32 R89, R128.reuse, 0x20, RZ ;  /* 0x0000002080597824 */ /* 0x040fe200078e00ff */
[----:B------:R-:W-:Y:S01]  /*1fe0*/  ISETP.GE.AND P1, PT, R9, R8, PT ;  /* 0x000000080900720c */ /* 0x000fe20003f26270 */
[----:B------:R-:W-:Y:S01]  /*1ff0*/  IMAD.SHL.U32 R129, R128, 0x4, RZ ;  /* 0x0000000480817824 */ /* 0x000fe200078e00ff */
[C---:B------:R-:W-:Y:S01]  /*2000*/  LOP3.LUT R131, R6.reuse, 0x3e00, RZ, 0xc0, !PT ;  /* 0x00003e0006837812 */ /* 0x040fe200078ec0ff */
[----:B------:R-:W-:Y:S01]  /*2010*/  IMAD.MOV.U32 R92, RZ, RZ, 0x20 ;  /* 0x00000020ff5c7424 */ /* 0x000fe200078e00ff */
[----:B------:R-:W-:Y:S01]  /*2020*/  LOP3.LUT R6, R6, 0x100, RZ, 0xc0, !PT ;  /* 0x0000010006067812 */ /* 0x000fe200078ec0ff */
[----:B------:R-:W-:Y:S01]  /*2030*/  BSSY.RECONVERGENT B1, `(.L_x_10080) ;  /* 0x00000da000017945 */ /* 0x000fe20003800200 */
[----:B------:R-:W-:-:S02]  /*2040*/  LOP3.LUT R4, R130, 0x8, RZ, 0xc0, !PT ;  /* 0x0000000882047812 */ /* 0x000fc400078ec0ff */
[----:B------:R-:W-:Y:S02]  /*2050*/  LOP3.LUT R5, R89, 0xc0, RZ, 0xc0, !PT ;  /* 0x000000c059057812 */ /* 0x000fe400078ec0ff */
[----:B------:R-:W-:Y:S02]  /*2060*/  LOP3.LUT R84, R129, 0x18, RZ, 0xc0, !PT ;  /* 0x0000001881547812 */ /* 0x000fe400078ec0ff */
[--C-:B------:R-:W-:Y:S02]  /*2070*/  LOP3.LUT R6, R6, 0x20, R89.reuse, 0xf8, !PT ;  /* 0x0000002006067812 */ /* 0x100fe400078ef859 */
[--C-:B------:R-:W-:Y:S02]  /*2080*/  LOP3.LUT R7, R4, 0xc0, R89.reuse, 0xf8, !PT ;  /* 0x000000c004077812 */ /* 0x100fe400078ef859 */
[----:B------:R-:W-:Y:S02]  /*2090*/  LOP3.LUT R5, R5, 0x8, R128, 0xf8, !PT ;  /* 0x0000000805057812 */ /* 0x000fe400078ef880 */
[----:B------:R-:W-:-:S02]  /*20a0*/  LOP3.LUT R4, R131, 0x20, R89, 0xf8, !PT ;  /* 0x0000002083047812 */ /* 0x000fc400078ef859 */
[----:B------:R-:W-:Y:S01]  /*20b0*/  LOP3.LUT R5, R6, R5, R84, 0xf6, !PT ;  /* 0x0000000506057212 */ /* 0x000fe200078ef654 */
[----:B------:R-:W-:Y:S01]  /*20c0*/  @!PT LDS RZ, [RZ] ;  /* 0x00000000fffff984 */ /* 0x000fe20000000800 */
[----:B------:R-:W-:Y:S01]  /*20d0*/  @!PT LDS RZ, [RZ] ;  /* 0x00000000fffff984 */ /* 0x000fe20000000800 */
[----:B------:R-:W-:Y:S01]  /*20e0*/  @!PT LDS RZ, [RZ] ;  /* 0x00000000fffff984 */ /* 0x000fe20000000800 */
[----:B------:R-:W-:Y:S01]  /*20f0*/  @!P3 LDGSTS.E.BYPASS.LTC128B.128 [R165+0x6000], desc[UR4][R148.64] ;  /* 0x0600000094a5bfae */ /* 0x000fe2000b981a04 */
[----:B------:R-:W-:Y:S02]  /*2100*/  LOP3.LUT R84, R7, R84, RZ, 0x3c, !PT ;  /* 0x0000005407547212 */ /* 0x000fe400078e3cff */
[----:B------:R-:W-:Y:S01]  /*2110*/  LOP3.LUT R127, R4, 0x100, R89, 0xf8, !PT ;  /* 0x00000100047f7812 */ /* 0x000fe200078ef859 */
[----:B------:R-:W-:Y:S01]  /*2120*/  @!P3 LDGSTS.E.BYPASS.LTC128B.128 [R165+0x7000], desc[UR4][R148.64+0x40] ;  /* 0x0700004094a5bfae */ /* 0x000fe2000b981a04 */
[C---:B------:R-:W-:Y:S01]  /*2130*/  @!P1 LEA R8, P0, R0.reuse, R148, 0x1 ;  /* 0x0000009400089211 */ /* 0x040fe200078008ff */
[----:B------:R-:W-:Y:S01]  /*2140*/  IMAD R126, R5, 0x2, R132 ;  /* 0x00000002057e7824 */ /* 0x000fe200078e0284 */
[----:B------:R-:W-:Y:S01]  /*2150*/  LOP3.LUT R127, R127, R84, RZ, 0xfc, !PT ;  /* 0x000000547f7f7212 */ /* 0x000fe200078efcff */
[----:B------:R-:W-:Y:S01]  /*2160*/  @!P3 LDGSTS.E.BYPASS.LTC128B.128 [R165+0x8000], desc[UR4][R148.64+0x80] ;  /* 0x0800008094a5bfae */ /* 0x000fe2000b981a04 */
[----:B------:R-:W-:-:S02]  /*2170*/  @!P1 LEA.HI.X R9, R0, R149, R121, 0x1, P0 ;  /* 0x0000009500099211 */ /* 0x000fc400000f0c79 */
[----:B------:R-:W-:Y:S01]  /*2180*/  LOP3.LUT P0, R93, R128, 0x4, RZ, 0xc0, !PT ;  /* 0x00000004805d7812 */ /* 0x000fe2000780c0ff */
[----:B------:R-:W-:Y:S01]  /*2190*/  IMAD R127, R127, 0x2, R132 ;  /* 0x000000027f7f7824 */ /* 0x000fe200078e0284 */
[----:B------:R-:W-:Y:S01]  /*21a0*/  @P3 STS.128 [R165+0x6000], RZ ;  /* 0x006000ffa5003388 */ /* 0x000fe20000000c00 */
[----:B------:R-:W-:Y:S02]  /*21b0*/  IADD3 R87, PT, PT, R87, R91, -R90 ;  /* 0x0000005b57577210 */ /* 0x000fe40007ffe85a */
[----:B------:R-:W-:Y:S01]  /*21c0*/  SEL R88, R92, 0xffffffe0, !P0 ;  /* 0xffffffe05c587807 */ /* 0x000fe20004000000 */
[----:B------:R-:W-:Y:S04]  /*21d0*/  @P3 STS.128 [R165+0x7000], RZ ;  /* 0x007000ffa5003388 */ /* 0x000fe80000000c00 */
[----:B------:R-:W-:Y:S01]  /*21e0*/  @P3 STS.128 [R165+0x8000], RZ ;  /* 0x008000ffa5003388 */ /* 0x000fe20000000c00 */
[----:B------:R-:W-:-:S02]  /*21f0*/  IMAD.IADD R96, R127, 0x1, R88 ;  /* 0x000000017f607824 */ /* 0x000fc400078e0258 */
[----:B------:R-:W-:Y:S01]  /*2200*/  IMAD.IADD R95, R126, 0x1, R88 ;  /* 0x000000017e5f7824 */ /* 0x000fe200078e0258 */
        /* <DEDUP_REMOVED lines=10> */
[----:B------:R-:W2:Y:S04]  /*22b0*/  LDSM.16.M88.4 R44, [R126+0x3000] ;  /* 0x003000007e2c783b */ /* 0x000ea80000000200 */
[----:B------:R-:W3:Y:S04]  /*22c0*/  LDSM.16.M88.4 R36, [R126+0x3400] ;  /* 0x003400007e24783b */ /* 0x000ee80000000200 */
[----:B------:R-:W4:Y:S04]  /*22d0*/  LDSM.16.M88.4 R28, [R126+0x3800] ;  /* 0x003800007e1c783b */ /* 0x000f280000000200 */
[----:B------:R-:W4:Y:S04]  /*22e0*/  LDSM.16.M88.4 R56, [R126+0x3c00] ;  /* 0x003c00007e38783b */ /* 0x000f280000000200 */
[----:B------:R-:W-:Y:S04]  /*22f0*/  LDSM.16.M88.4 R4, [R96] ;  /* 0x000000006004783b */ /* 0x000fe80000000200 */
[----:B------:R-:W4:Y:S04]  /*2300*/  LDSM.16.M88.4 R52, [R95+0x3000] ;  /* 0x003000005f34783b */ /* 0x000f280000000200 */
[----:B------:R-:W4:Y:S04]  /*2310*/  LDSM.16.M88.4 R20, [R95+0x3400] ;  /* 0x003400005f14783b */ /* 0x000f280000000200 */
[----:B------:R-:W4:Y:S04]  /*2320*/  LDSM.16.M88.4 R12, [R95+0x3800] ;  /* 0x003800005f0c783b */ /* 0x000f280000000200 */
[----:B-1----:R-:W1:Y:S04]  /*2330*/  LDSM.16.M88.4 R8, [R95+0x3c00] ;  /* 0x003c00005f08783b */ /* 0x002e680000000200 */
[----:B------:R-:W-:Y:S01]  /*2340*/  LDSM.16.M88.4 R16, [R127+0x1000] ;  /* 0x001000007f10783b */ /* 0x000fe20000000200 */
        /* <DEDUP_REMOVED lines=8> */
[----:B------:R-:W0:Y:S01]  /*23d0*/  LDGDEPBAR ;  /* 0x00000000000079af */ /* 0x000e220000000000 */
[C---:B------:R-:W-:Y:S08]  /*23e0*/  HMMA.16816.F32 R36, R72.reuse, R38, RZ ;  /* 0x000000264824723c */ /* 0x040ff000000018ff */
[C---:B----4-:R-:W-:Y:S08]  /*23f0*/  HMMA.16816.F32 R32, R72.reuse, R28, RZ ;  /* 0x0000001c4820723c */ /* 0x050ff000000018ff */
        /* <DEDUP_REMOVED lines=38> */
[----:B------:R-:W1:Y:S01]  /*2660*/  LDSM.16.M88.4 R4, [R95+0x5c00] ;  /* 0x005c00005f04783b */ /* 0x000e620000000200 */
[----:B------:R-:W-:-:S06]  /*2670*/  DEPBAR.LE SB0, 0x0 ;  /* 0x000080000000791a */ /* 0x000fcc0000000000 */
[C---:B------:R-:W-:Y:S08]  /*2680*/  HMMA.16816.F32 R24, R76.reuse, R80, R24 ;  /* 0x000000504c18723c */ /* 0x040ff00000001818 */
[----:B------:R-:W-:Y:S08]  /*2690*/  HMMA.16816.F32 R72, R76, R82, R72 ;  /* 0x000000524c48723c */ /* 0x000ff00000001848 */
[C---:B--2---:R-:W-:Y:S08]  /*26a0*/  HMMA.16816.F32 R40, R68.reuse, R60, R40 ;  /* 0x0000003c4428723c */ /* 0x044ff00000001828 */
[C---:B------:R-:W-:Y:S08]  /*26b0*/  HMMA.16816.F32 R36, R68.reuse, R62, R36 ;  /* 0x0000003e4424723c */ /* 0x040ff00000001824 */
[C---:B---3--:R-:W-:Y:S08]  /*26c0*/  HMMA.16816.F32 R32, R68.reuse, R56, R32 ;  /* 0x000000384420723c */ /* 0x048ff00000001820 */
[C---:B----4-:R-:W-:Y:S08]  /*26d0*/  HMMA.16816.F32 R24, R68.reuse, R52, R24 ;  /* 0x000000344418723c */ /* 0x050ff00000001818 */
[C---:B------:R-:W-:Y:S08]  /*26e0*/  HMMA.16816.F32 R48, R68.reuse, R64, R48 ;  /* 0x000000404430723c */ /* 0x040ff00000001830 */
[C---:B------:R-:W-:Y:S08]  /*26f0*/  HMMA.16816.F32 R44, R68.reuse, R66, R44 ;  /* 0x00000042442c723c */ /* 0x040ff0000000182c */
[C---:B------:R-:W-:Y:S08]  /*2700*/  HMMA.16816.F32 R28, R68.reuse, R58, R28 ;  /* 0x0000003a441c723c */ /* 0x040ff0000000181c */
[----:B------:R-:W-:Y:S08]  /*2710*/  HMMA.16816.F32 R72, R68, R54, R72 ;  /* 0x000000364448723c */ /* 0x000ff00000001848 */
[C---:B------:R-:W-:Y:S08]  /*2720*/  HMMA.16816.F32 R40, R20.reuse, R12, R40 ;  /* 0x0000000c1428723c */ /* 0x040ff00000001828 */
[C---:B------:R-:W-:Y:S08]  /*2730*/  HMMA.16816.F32 R36, R20.reuse, R14, R36 ;  /* 0x0000000e1424723c */ /* 0x040ff00000001824 */
[----:B-1----:R-:W-:Y:S01]  /*2740*/  HMMA.16816.F32 R12, R20, R8, R32 ;  /* 0x00000008140c723c */ /* 0x002fe20000001820 */
        /* <DEDUP_REMOVED lines=31> */
.L_x_10083:
        /* <DEDUP_REMOVED lines=60> */
.L_x_10084:
[----:B------:R-:W-:Y:S05]  /*2d00*/  BSYNC.RECONVERGENT B0 ;  /* 0x0000000000007941 */ /* 0x000fea0003800200 */
.L_x_10082:
        /* <DEDUP_REMOVED lines=12> */
.L_x_10081:
[----:B------:R-:W-:Y:S05]  /*2dd0*/  BSYNC.RECONVERGENT B1 ;  /* 0x0000000000017941 */ /* 0x000fea0003800200 */
.L_x_10080:
        /* <DEDUP_REMOVED lines=10> */
[----:B------:R-:W-:Y:S01]  /*2e80*/  VIADD R55, R9, 0x1 ;  /* 0x0000000109377836 */ /* 0x000fe20000000000 */
[----:B------:R-:W-:Y:S01]  /*2e90*/  ISETP.GT.AND P0, PT, R87, R9, PT ;  /* 0x000000095700720c */ /* 0x000fe20003f04270 */
[C---:B------:R-:W-:Y:S01]  /*2ea0*/  VIADD R54, R9.reuse, 0x8 ;  /* 0x0000000809367836 */ /* 0x040fe20000000000 */
[CC--:B------:R-:W-:Y:S01]  /*2eb0*/  ISETP.GE.AND P5, PT, R9.reuse, R142.reuse, PT ;  /* 0x0000008e0900720c */ /* 0x0c0fe20003fa6270 */
[----:B------:R-:W-:Y:S01]  /*2ec0*/  VIADD R7, R9, 0x9 ;  /* 0x0000000909077836 */ /* 0x000fe20000000000 */
[----:B------:R-:W-:Y:S01]  /*2ed0*/  ISETP.GT.AND P3, PT, R87, R55, PT ;  /* 0x000000375700720c */ /* 0x000fe20003f64270 */
[C---:B------:R-:W-:Y:S01]  /*2ee0*/  VIADD R53, R9.reuse, 0x10 ;  /* 0x0000001009357836 */ /* 0x040fe20000000000 */
[----:B-1----:R-:W-:Y:S01]  /*2ef0*/  FSEL R5, R48, -INF , !P0 ;  /* 0xff80000030057808 */ /* 0x002fe20004000000 */
[----:B------:R-:W-:Y:S01]  /*2f00*/  VIADD R52, R9, 0x11 ;  /* 0x0000001109347836 */ /* 0x000fe20000000000 */
[----:B------:R-:W-:Y:S01]  /*2f10*/  ISETP.GE.AND P2, PT, R55, R142, PT ;  /* 0x0000008e3700720c */ /* 0x000fe20003f46270 */
[----:B------:R-:W-:Y:S01]  /*2f20*/  VIADD R10, R9, 0x18 ;  /* 0x00000018090a7836 */ /* 0x000fe20000000000 */
[----:B------:R-:W-:Y:S01]  /*2f30*/  ISETP.GT.AND P0, PT, R87, R54, PT ;  /* 0x000000365700720c */ /* 0x000fe20003f04270 */
[----:B------:R-:W-:Y:S01]  /*2f40*/  VIADD R35, R9, 0x19 ;  /* 0x0000001909237836 */ /* 0x000fe20000000000 */
[----:B------:R-:W-:Y:S01]  /*2f50*/  FSEL R22, R49, -INF , !P3 ;  /* 0xff80000031167808 */ /* 0x000fe20005800000 */
[----:B------:R-:W-:Y:S01]  /*2f60*/  VIADD R34, R9, 0x20 ;  /* 0x0000002009227836 */ /* 0x000fe20000000000 */
[----:B------:R-:W-:Y:S01]  /*2f70*/  ISETP.GT.AND P3, PT, R87, R7, PT ;  /* 0x000000075700720c */ /* 0x000fe20003f64270 */
[----:B------:R-:W-:Y:S01]  /*2f80*/  VIADD R33, R9, 0x21 ;  /* 0x0000002109217836 */ /* 0x000fe20000000000 */
[----:B------:R-:W-:Y:S01]  /*2f90*/  FSEL R5, R5, -INF , !P5 ;  /* 0xff80000005057808 */ /* 0x000fe20006800000 */
[C---:B------:R-:W-:Y:S01]  /*2fa0*/  VIADD R23, R9.reuse, 0x28 ;  /* 0x0000002809177836 */ /* 0x040fe20000000000 */
[-C--:B------:R-:W-:Y:S01]  /*2fb0*/  ISETP.GE.AND P5, PT, R54, R142.reuse, PT ;  /* 0x0000008e3600720c */ /* 0x080fe20003fa6270 */
[C---:B------:R-:W-:Y:S01]  /*2fc0*/  VIADD R21, R9.reuse, 0x29 ;  /* 0x0000002909157836 */ /* 0x040fe20000000000 */
[----:B------:R-:W-:Y:S01]  /*2fd0*/  FSEL R6, R44, -INF , !P0 ;  /* 0xff8000002c067808 */ /* 0x000fe20004000000 */
[C---:B------:R-:W-:Y:S01]  /*2fe0*/  VIADD R19, R9.reuse, 0x30 ;  /* 0x0000003009137836 */ /* 0x040fe20000000000 */
        /* <DEDUP_REMOVED lines=9> */
[-C--:B------:R-:W-:Y:S02]  /*3080*/  ISETP.GE.AND P5, PT, R53, R142.reuse, PT ;  /* 0x0000008e3500720c */ /* 0x080fe40003fa6270 */
[----:B------:R-:W-:Y:S02]  /*3090*/  FSEL R18, R40, -INF , !P0 ;  /* 0xff80000028127808 */ /* 0x000fe40004000000 */
[----:B------:R-:W-:Y:S02]  /*30a0*/  FSEL R4, R4, -INF , !P2 ;  /* 0xff80000004047808 */ /* 0x000fe40005000000 */
[----:B------:R-:W-:-:S02]  /*30b0*/  ISETP.GE.AND P2, PT, R52, R142, PT ;  /* 0x0000008e3400720c */ /* 0x000fc40003f46270 */
[----:B------:R-:W-:Y:S02]  /*30c0*/  ISETP.GT.AND P0, PT, R87, R10, PT ;  /* 0x0000000a5700720c */ /* 0x000fe40003f04270 */
        /* <DEDUP_REMOVED lines=18> */
[----:B------:R-:W-:Y:S02]  /*31f0*/  FSEL R140, R12, -INF , !P5 ;  /* 0xff8000000c8c7808 */ /* 0x000fe40006800000 */
[----:B------:R-:W-:Y:S02]  /*3200*/  ISETP.GT.AND P1, PT, R122, R9, PT ;  /* 0x000000097a00720c */ /* 0x000fe40003f24270 */
[C---:B------:R-:W-:Y:S01]  /*3210*/  ISETP.GE.AND P4, PT, R9.reuse, R141, PT ;  /* 0x0000008d0900720c */ /* 0x040fe20003f86270 */
[----:B------:R-:W-:Y:S01]  /*3220*/  VIADD R9, R9, 0x39 ;  /* 0x0000003909097836 */ /* 0x000fe20000000000 */
[----:B------:R-:W-:Y:S02]  /*3230*/  ISETP.GE.AND P5, PT, R23, R142, PT ;  /* 0x0000008e1700720c */ /* 0x000fe40003fa6270 */
[----:B------:R-:W-:-:S02]  /*3240*/  FSEL R28, R28, -INF , !P0 ;  /* 0xff8000001c1c7808 */ /* 0x000fc40004000000 */
[----:B------:R-:W-:Y:S02]  /*3250*/  FSEL R154, R13, -INF , !P2 ;  /* 0xff8000000d9a7808 */ /* 0x000fe40005000000 */
[----:B------:R-:W-:Y:S02]  /*3260*/  ISETP.GE.AND P2, PT, R21, R142, PT ;  /* 0x0000008e1500720c */ /* 0x000fe40003f46270 */
[----:B------:R-:W-:Y:S02]  /*3270*/  ISETP.GT.AND P0, PT, R87, R19, PT ;  /* 0x000000135700720c */ /* 0x000fe40003f04270 */
[----:B------:R-:W-:Y:S02]  /*3280*/  FSEL R29, R29, -INF , !P3 ;  /* 0xff8000001d1d7808 */ /* 0x000fe40005800000 */
[----:B------:R-:W-:Y:S02]  /*3290*/  FSEL R118, R28, -INF , !P5 ;  /* 0xff8000001c767808 */ /* 0x000fe40006800000 */
[----:B------:R-:W-:-:S02]  /*32a0*/  ISETP.GT.AND P5, PT, R87, R11, PT ;  /* 0x0000000b5700720c */ /* 0x000fc40003fa4270 */
[----:B------:R-:W-:Y:S02]  /*32b0*/  FSEL R110, R29, -INF , !P2 ;  /* 0xff8000001d6e7808 */ /* 0x000fe40005000000 */
[----:B------:R-:W-:Y:S02]  /*32c0*/  FSEL R24, R24, -INF , !P0 ;  /* 0xff80000018187808 */ /* 0x000fe40004000000 */
[----:B------:R-:W-:Y:S02]  /*32d0*/  FSEL R28, R50, -INF , !P1 ;  /* 0xff800000321c7808 */ /* 0x000fe40004800000 */
[----:B------:R-:W-:Y:S02]  /*32e0*/  ISETP.GT.AND P2, PT, R87, R9, PT ;  /* 0x000000095700720c */ /* 0x000fe40003f44270 */
[----:B------:R-:W-:Y:S02]  /*32f0*/  ISETP.GT.AND P0, PT, R122, R55, PT ;  /* 0x000000377a00720c */ /* 0x000fe40003f04270 */
[----:B------:R-:W-:-:S02]  /*3300*/  FSEL R72, R72, -INF , !P5 ;  /* 0xff80000048487808 */ /* 0x000fc40006800000 */
[----:B------:R-:W-:Y:S02]  /*3310*/  FSEL R28, R28, -INF , !P4 ;  /* 0xff8000001c1c7808 */ /* 0x000fe40006000000 */
[-C--:B------:R-:W-:Y:S02]  /*3320*/  ISETP.GE.AND P5, PT, R19, R142.reuse, PT ;  /* 0x0000008e1300720c */ /* 0x080fe40003fa6270 */
[----:B------:R-:W-:Y:S02]  /*3330*/  FSEL R73, R73, -INF , !P2 ;  /* 0xff80000049497808 */ /* 0x000fe40005000000 */
[----:B------:R-:W-:Y:S02]  /*3340*/  ISETP.GE.AND P4, PT, R9, R142, PT ;  /* 0x0000008e0900720c */ /* 0x000fe40003f86270 */
[----:B------:R-:W-:Y:S02]  /*3350*/  FSEL R51, R51, -INF , !P0 ;  /* 0xff80000033337808 */ /* 0x000fe40004000000 */
[----:B------:R-:W-:-:S02]  /*3360*/  ISETP.GT.AND P0, PT, R122, R7, PT ;  /* 0x000000077a00720c */ /* 0x000fc40003f04270 */
[----:B------:R-:W-:Y:S02]  /*3370*/  ISETP.GT.AND P3, PT, R87, R17, PT ;  /* 0x000000115700720c */ /* 0x000fe40003f64270 */
[----:B------:R-:W-:Y:S02]  /*3380*/  FSEL R117, R24, -INF , !P5 ;  /* 0xff80000018757808 */ /* 0x000fe40006800000 */
[----:B------:R-:W-:Y:S02]  /*3390*/  FSEL R113, R73, -INF , !P4 ;  /* 0xff80000049717808 */ /* 0x000fe40006000000 */
[C---:B------:R-:W-:Y:S02]  /*33a0*/  ISETP.GT.AND P4, PT, R122.reuse, R53, PT ;  /* 0x000000357a00720c */ /* 0x040fe40003f84270 */
[----:B------:R-:W-:Y:S02]  /*33b0*/  FSEL R24, R47, -INF , !P0 ;  /* 0xff8000002f187808 */ /* 0x000fe40004000000 */
[----:B------:R-:W-:-:S02]  /*33c0*/  ISETP.GT.AND P0, PT, R122, R10, PT ;  /* 0x0000000a7a00720c */ /* 0x000fc40003f04270 */
[----:B------:R-:W-:Y:S02]  /*33d0*/  FSEL R25, R25, -INF , !P3 ;  /* 0xff80000019197808 */ /* 0x000fe40005800000 */
[-C--:B------:R-:W-:Y:S02]  /*33e0*/  ISETP.GE.AND P2, PT, R17, R142.reuse, PT ;  /* 0x0000008e1100720c */ /* 0x080fe40003f46270 */
[----:B------:R-:W-:Y:S02]  /*33f0*/  ISETP.GE.AND P5, PT, R11, R142, PT ;  /* 0x0000008e0b00720c */ /* 0x000fe40003fa6270 */
[----:B------:R-:W-:Y:S02]  /*3400*/  ISETP.GT.AND P1, PT, R122, R54, PT ;  /* 0x000000367a00720c */ /* 0x000fe40003f24270 */
[----:B------:R-:W-:Y:S02]  /*3410*/  ISETP.GE.AND P3, PT, R55, R141, PT ;  /* 0x0000008d3700720c */ /* 0x000fe40003f66270 */
[----:B------:R-:W-:-:S02]  /*3420*/  FSEL R42, R42, -INF , !P4 ;  /* 0xff8000002a2a7808 */ /* 0x000fc40006000000 */
[----:B------:R-:W-:Y:S02]  /*3430*/  ISETP.GE.AND P4, PT, R10, R141, PT ;  /* 0x0000008d0a00720c */ /* 0x000fe40003f86270 */
[----:B------:R-:W-:Y:S02]  /*3440*/  FSEL R38, R38, -INF , !P0 ;  /* 0xff80000026267808 */ /* 0x000fe40004000000 */
[----:B------:R-:W-:Y:S02]  /*3450*/  FSEL R111, R25, -INF , !P2 ;  /* 0xff800000196f7808 */ /* 0x000fe40005000000 */
[----:B------:R-:W-:Y:S02]  /*3460*/  FSEL R108, R72, -INF , !P5 ;  /* 0xff800000486c7808 */ /* 0x000fe40006800000 */
[----:B------:R-:W-:Y:S02]  /*3470*/  ISETP.GT.AND P0, PT, R122, R33, PT ;  /* 0x000000217a00720c */ /* 0x000fe40003f04270 */
[----:B------:R-:W-:-:S02]  /*3480*/  ISETP.GE.AND P2, PT, R54, R141, PT ;  /* 0x0000008d3600720c */ /* 0x000fc40003f46270 */
[-C--:B------:R-:W-:Y:S02]  /*3490*/  ISETP.GE.AND P5, PT, R7, R141.reuse, PT ;  /* 0x0000008d0700720c */ /* 0x080fe40003fa6270 */
[----:B------:R-:W-:Y:S02]  /*34a0*/  FSEL R12, R46, -INF , !P1 ;  /* 0xff8000002e0c7808 */ /* 0x000fe40004800000 */
[----:B------:R-:W-:Y:S01]  /*34b0*/  FSEL R7, R51, -INF , !P3 ;  /* 0xff80000033077808 */ /* 0x000fe20005800000 */
[----:B------:R-:W-:Y:S01]  /*34c0*/  LDSM.16.MT88.4 R44, [R119+0x7000] ;  /* 0x00700000772c783b */ /* 0x000fe20000004200 */
[----:B------:R-:W-:Y:S02]  /*34d0*/  ISETP.GE.AND P3, PT, R53, R141, PT ;  /* 0x0000008d3500720c */ /* 0x000fe40003f66270 */
[----:B------:R-:W-:Y:S02]  /*34e0*/  ISETP.GT.AND P1, PT, R122, R52, PT ;  /* 0x000000347a00720c */ /* 0x000fe40003f24270 */
[----:B------:R-:W-:-:S02]  /*34f0*/  FSEL R56, R38, -INF , !P4 ;  /* 0xff80000026387808 */ /* 0x000fc40006000000 */
[-C--:B------:R-:W-:Y:S02]  /*3500*/  ISETP.GE.AND P4, PT, R33, R141.reuse, PT ;  /* 0x0000008d2100720c */ /* 0x080fe40003f86270 */
[----:B------:R-:W-:Y:S02]  /*3510*/  FSEL R15, R15, -INF , !P0 ;  /* 0xff8000000f0f7808 */ /* 0x000fe40004000000 */
[----:B------:R-:W-:Y:S02]  /*3520*/  FMNMX3.FTZ R13, R5, R22, R6, !PT ;  /* 0x00000016050d7276 */ /* 0x000fe40007810006 */
[----:B------:R-:W-:Y:S02]  /*3530*/  FSEL R12, R12, -INF , !P2 ;  /* 0xff8000000c0c7808 */ /* 0x000fe40005000000 */
[----:B------:R-:W-:Y:S02]  /*3540*/  ISETP.GE.AND P2, PT, R52, R141, PT ;  /* 0x0000008d3400720c */ /* 0x000fe40003f46270 */
[----:B------:R-:W-:Y:S01]  /*3550*/  FSEL R43, R43, -INF , !P1 ;  /* 0xff8000002b2b7808 */ /* 0x000fe20004800000 */
[----:B------:R-:W-:Y:S01]  /*3560*/  LDSM.16.MT88.4 R52, [R103+0x7000] ;  /* 0x007000006734783b */ /* 0x000fe20000004200 */
[----:B------:R-:W-:-:S02]  /*3570*/  FSEL R10, R42, -INF , !P3 ;  /* 0xff8000002a0a7808 */ /* 0x000fc40005800000 */
[C---:B------:R-:W-:Y:S02]  /*3580*/  ISETP.GT.AND P1, PT, R122.reuse, R35, PT ;  /* 0x000000237a00720c */ /* 0x040fe40003f24270 */
[----:B------:R-:W-:Y:S02]  /*3590*/  ISETP.GT.AND P3, PT, R122, R34, PT ;  /* 0x000000227a00720c */ /* 0x000fe40003f64270 */
[----:B------:R-:W-:Y:S02]  /*35a0*/  FSEL R114, R15, -INF , !P4 ;  /* 0xff8000000f727808 */ /* 0x000fe40006000000 */
[----:B------:R-:W-:Y:S02]  /*35b0*/  FMNMX3.FTZ R13, R13, R4, R18, !PT ;  /* 0x000000040d0d7276 */ /* 0x000fe40007810012 */
[----:B------:R-:W-:Y:S02]  /*35c0*/  FSEL R24, R24, -INF , !P5 ;  /* 0xff80000018187808 */ /* 0x000fe40006800000 */
[----:B------:R-:W-:-:S02]  /*35d0*/  FMNMX3.FTZ R15, R28, R7, R12, !PT ;  /* 0x000000071c0f7276 */ /* 0x000fc4000781000c */
[----:B------:R-:W-:Y:S02]  /*35e0*/  FSEL R48, R43, -INF , !P2 ;  /* 0xff8000002b307808 */ /* 0x000fe40005000000 */
[-C--:B------:R-:W-:Y:S02]  /*35f0*/  ISETP.GE.AND P2, PT, R34, R141.reuse, PT ;  /* 0x0000008d2200720c */ /* 0x080fe40003f46270 */
[----:B------:R-:W-:Y:S02]  /*3600*/  FSEL R39, R39, -INF , !P1 ;  /* 0xff80000027277808 */ /* 0x000fe40004800000 */
[----:B------:R-:W-:Y:S02]  /*3610*/  FSEL R14, R14, -INF , !P3 ;  /* 0xff8000000e0e7808 */ /* 0x000fe40005800000 */
[----:B------:R-:W-:Y:S02]  /*3620*/  FMNMX3.FTZ R13, R13, R20, R16, !PT ;  /* 0x000000140d0d7276 */ /* 0x000fe40007810010 */
[----:B------:R-:W-:-:S02]  /*3630*/  ISETP.GE.AND P5, PT, R35, R141, PT ;  /* 0x0000008d2300720c */ /* 0x000fc40003fa6270 */
[C---:B------:R-:W-:Y:S02]  /*3640*/  ISETP.GT.AND P1, PT, R122.reuse, R23, PT ;  /* 0x000000177a00720c */ /* 0x040fe40003f24270 */
[----:B------:R-:W-:Y:S02]  /*3650*/  FMNMX3.FTZ R15, R15, R24, R10, !PT ;  /* 0x000000180f0f7276 */ /* 0x000fe4000781000a */
[----:B------:R-:W-:Y:S02]  /*3660*/  ISETP.GT.AND P0, PT, R122, R21, PT ;  /* 0x000000157a00720c */ /* 0x000fe40003f04270 */
[----:B------:R-:W-:Y:S02]  /*3670*/  FSEL R116, R14, -INF , !P2 ;  /* 0xff8000000e747808 */ /* 0x000fe40005000000 */
[----:B------:R-:W-:Y:S02]  /*3680*/  FMNMX3.FTZ R13, R13, R8, R140, !PT ;  /* 0x000000080d0d7276 */ /* 0x000fe4000781008c */
[----:B------:R-:W-:-:S02]  /*3690*/  ISETP.GE.AND P3, PT, R23, R141, PT ;  /* 0x0000008d1700720c */ /* 0x000fc40003f66270 */
[----:B------:R-:W-:Y:S02]  /*36a0*/  FSEL R58, R39, -INF , !P5 ;  /* 0xff800000273a7808 */ /* 0x000fe40006800000 */
[----:B------:R-:W-:Y:S01]  /*36b0*/  ISETP.GT.AND P2, PT, R122, R19, PT ;  /* 0x000000137a00720c */ /* 0x000fe20003f44270 */
[----:B------:R-:W-:Y:S01]  /*36c0*/  LDSM.16.MT88.4 R36, [R103+0x6000] ;  /* 0x006000006724783b */ /* 0x000fe20000004200 */
[----:B------:R-:W-:Y:S02]  /*36d0*/  FSEL R30, R30, -INF , !P1 ;  /* 0xff8000001e1e7808 */ /* 0x000fe40004800000 */
[----:B------:R-:W-:Y:S02]  /*36e0*/  FMNMX3.FTZ R15, R15, R48, R56, !PT ;  /* 0x000000300f0f7276 */ /* 0x000fe40007810038 */
[----:B------:R-:W-:Y:S02]  /*36f0*/  ISETP.GT.AND P1, PT, R122, R17, PT ;  /* 0x000000117a00720c */ /* 0x000fe40003f24270 */
[----:B------:R-:W-:-:S02]  /*3700*/  FSEL R31, R31, -INF , !P0 ;  /* 0xff8000001f1f7808 */ /* 0x000fc40004000000 */
[----:B------:R-:W-:Y:S02]  /*3710*/  FMNMX3.FTZ R13, R13, R154, R118, !PT ;  /* 0x0000009a0d0d7276 */ /* 0x000fe40007810076 */
[-C--:B------:R-:W-:Y:S02]  /*3720*/  ISETP.GE.AND P5, PT, R21, R141.reuse, PT ;  /* 0x0000008d1500720c */ /* 0x080fe40003fa6270 */
[----:B------:R-:W-:Y:S02]  /*3730*/  ISETP.GE.AND P4, PT, R19, R141, PT ;  /* 0x0000008d1300720c */ /* 0x000fe40003f86270 */
[----:B------:R-:W-:Y:S02]  /*3740*/  FSEL R112, R30, -INF , !P3 ;  /* 0xff8000001e707808 */ /* 0x000fe40005800000 */
[----:B------:R-:W-:Y:S02]  /*3750*/  ISETP.GT.AND P0, PT, R122, R11, PT ;  /* 0x0000000b7a00720c */ /* 0x000fe40003f04270 */
[----:B------:R-:W-:-:S02]  /*3760*/  FSEL R26, R26, -INF , !P2 ;  /* 0xff8000001a1a7808 */ /* 0x000fc40005000000 */
[----:B------:R-:W-:Y:S02]  /*3770*/  FMNMX3.FTZ R15, R15, R58, R116, !PT ;  /* 0x0000003a0f0f7276 */ /* 0x000fe40007810074 */
[----:B------:R-:W-:Y:S02]  /*3780*/  FSEL R27, R27, -INF , !P1 ;  /* 0xff8000001b1b7808 */ /* 0x000fe40004800000 */
[----:B------:R-:W-:Y:S02]  /*3790*/  FMNMX3.FTZ R13, R13, R110, R117, !PT ;  /* 0x0000006e0d0d7276 */ /* 0x000fe40007810075 */
[-C--:B------:R-:W-:Y:S02]  /*37a0*/  ISETP.GE.AND P3, PT, R17, R141.reuse, PT ;  /* 0x0000008d1100720c */ /* 0x080fe40003f66270 */
[----:B------:R-:W-:Y:S02]  /*37b0*/  ISETP.GE.AND P2, PT, R11, R141, PT ;  /* 0x0000008d0b00720c */ /* 0x000fe40003f46270 */
[----:B------:R-:W-:-:S02]  /*37c0*/  ISETP.GT.AND P1, PT, R122, R9, PT ;  /* 0x000000097a00720c */ /* 0x000fc40003f24270 */
[----:B------:R-:W-:Y:S02]  /*37d0*/  FSEL R74, R74, -INF , !P0 ;  /* 0xff8000004a4a7808 */ /* 0x000fe40004000000 */
[----:B------:R-:W-:Y:S02]  /*37e0*/  FSEL R138, R31, -INF , !P5 ;  /* 0xff8000001f8a7808 */ /* 0x000fe40006800000 */
[----:B------:R-:W-:Y:S02]  /*37f0*/  FSEL R109, R26, -INF , !P4 ;  /* 0xff8000001a6d7808 */ /* 0x000fe40006000000 */
[----:B------:R-:W-:Y:S02]  /*3800*/  FMNMX3.FTZ R15, R15, R114, R112, !PT ;  /* 0x000000720f0f7276 */ /* 0x000fe40007810070 */
[----:B------:R-:W-:Y:S02]  /*3810*/  FMNMX3.FTZ R14, R13, R111, R108, !PT ;  /* 0x0000006f0d0e7276 */ /* 0x000fe4000781006c */
[----:B------:R-:W-:-:S02]  /*3820*/  ISETP.GE.AND P0, PT, R9, R141, PT ;  /* 0x0000008d0900720c */ /* 0x000fc40003f06270 */
        /* <DEDUP_REMOVED lines=31> */
[----:B------:R-:W1:Y:S01]  /*3a20*/  LDSM.16.MT88.4 R4, [R103+0x8000] ;  /* 0x008000006704783b */ /* 0x000e620000004200 */
[-CC-:B------:R-:W-:Y:S01]  /*3a30*/  FFMA.FTZ R95, R12, R104.reuse, -R115.reuse ;  /* 0x000000680c5f7223 */ /* 0x180fe20000010873 */
[-C--:B------:R-:W-:Y:S01]  /*3a40*/  FFMA.FTZ R94, R24, R104.reuse, -R115 ;  /* 0x00000068185e7223 */ /* 0x080fe20000010873 */
[----:B------:R-:W2:Y:S01]  /*3a50*/  MUFU.EX2 R100, R100 ;  /* 0x0000006400647308 */ /* 0x000ea20000000800 */
[----:B------:R-:W3:Y:S01]  /*3a60*/  LDSM.16.MT88.4 R12, [R119+0x8400] ;  /* 0x00840000770c783b */ /* 0x000ee20000004200 */
[-CC-:B------:R-:W-:Y:S01]  /*3a70*/  FFMA.FTZ R33, R16, R104.reuse, -R133.reuse ;  /* 0x0000006810217223 */ /* 0x180fe20000010885 */
[-C--:B------:R-:W-:Y:S01]  /*3a80*/  FFMA.FTZ R34, R8, R104.reuse, -R133 ;  /* 0x0000006808227223 */ /* 0x080fe20000010885 */
[----:B------:R-:W-:Y:S01]  /*3a90*/  MUFU.EX2 R97, R97 ;  /* 0x0000006100617308 */ /* 0x000fe20000000800 */
[----:B------:R-:W4:Y:S01]  /*3aa0*/  LDSM.16.MT88.4 R28, [R119+0x6400] ;  /* 0x00640000771c783b */ /* 0x000f220000004200 */
[-CC-:B------:R-:W-:Y:S01]  /*3ab0*/  FFMA.FTZ R91, R10, R104.reuse, -R115.reuse ;  /* 0x000000680a5b7223 */ /* 0x180fe20000010873 */
[-CC-:B------:R-:W-:Y:S01]  /*3ac0*/  FFMA.FTZ R102, R48, R104.reuse, -R115.reuse ;  /* 0x0000006830667223 */ /* 0x180fe20000010873 */
[----:B------:R-:W5:Y:S01]  /*3ad0*/  MUFU.EX2 R96, R96 ;  /* 0x0000006000607308 */ /* 0x000f620000000800 */
[-CC-:B------:R-:W-:Y:S01]  /*3ae0*/  FFMA.FTZ R88, R56, R104.reuse, -R115.reuse ;  /* 0x0000006838587223 */ /* 0x180fe20000010873 */
[-C--:B------:R-:W-:Y:S01]  /*3af0*/  FFMA.FTZ R89, R58, R104.reuse, -R115 ;  /* 0x000000683a597223 */ /* 0x080fe20000010873 */
[----:B------:R-:W4:Y:S01]  /*3b00*/  LDSM.16.MT88.4 R8, [R103+0x8400] ;  /* 0x008400006708783b */ /* 0x000f220000004200 */
[----:B------:R-:W-:Y:S01]  /*3b10*/  MUFU.EX2 R99, R99 ;  /* 0x0000006300637308 */ /* 0x000fe20000000800 */
[-C--:B------:R-:W-:Y:S01]  /*3b20*/  FFMA.FTZ R139, R154, R104.reuse, -R133 ;  /* 0x000000689a8b7223 */ /* 0x080fe20000010885 */
[----:B--2---:R-:W-:Y:S01]  /*3b30*/  F2FP.F16.F32.PACK_AB R68, R100, R101 ;  /* 0x000000656444723e */ /* 0x004fe200000000ff */
[----:B------:R-:W2:Y:S01]  /*3b40*/  LDSM.16.MT88.4 R20, [R119+0x7400] ;  /* 0x007400007714783b */ /* 0x000ea20000004200 */
[----:B------:R-:W1:Y:S01]  /*3b50*/  MUFU.EX2 R98, R98 ;  /* 0x0000006200627308 */ /* 0x000e620000000800 */
[-C--:B------:R-:W-:Y:S01]  /*3b60*/  FFMA.FTZ R137, R116, R104.reuse, -R115 ;  /* 0x0000006874897223 */ /* 0x080fe20000010873 */
[-C--:B------:R-:W-:Y:S01]  /*3b70*/  FFMA.FTZ R118, R118, R104.reuse, -R133 ;  /* 0x0000006876767223 */ /* 0x080fe20000010885 */
[----:B------:R-:W2:Y:S01]  /*3b80*/  LDSM.16.MT88.4 R24, [R103+0x6400] ;  /* 0x006400006718783b */ /* 0x000ea20000004200 */
[----:B------:R-:W-:Y:S01]  /*3b90*/  MUFU.EX2 R95, R95 ;  /* 0x0000005f005f7308 */ /* 0x000fe20000000800 */
[-C--:B------:R-:W-:Y:S01]  /*3ba0*/  FFMA.FTZ R114, R114, R104.reuse, -R115 ;  /* 0x0000006872727223 */ /* 0x080fe20000010873 */
[----:B-----5:R-:W-:Y:S01]  /*3bb0*/  F2FP.F16.F32.PACK_AB R70, R96, R97 ;  /* 0x000000616046723e */ /* 0x020fe200000000ff */
[----:B------:R-:W5:Y:S01]  /*3bc0*/  LDSM.16.MT88.4 R16, [R103+0x7400] ;  /* 0x007400006710783b */ /* 0x000f620000004200 */
[----:B------:R-:W3:Y:S01]  /*3bd0*/  MUFU.EX2 R94, R94 ;  /* 0x0000005e005e7308 */ /* 0x000ee20000000800 */
[-C--:B------:R-:W-:Y:S01]  /*3be0*/  FFMA.FTZ R164, R113, R104.reuse, -R133 ;  /* 0x0000006871a47223 */ /* 0x080fe20000010885 */
[-CC-:B------:R-:W-:Y:S01]  /*3bf0*/  FFMA.FTZ R159, R105, R104.reuse, -R115.reuse ;  /* 0x00000068699f7223 */ /* 0x180fe20000010873 */
[-C--:B------:R-:W-:Y:S01]  /*3c00*/  FFMA.FTZ R116, R109, R104.reuse, -R115 ;  /* 0x000000686d747223 */ /* 0x080fe20000010873 */
[----:B------:R-:W-:Y:S01]  /*3c10*/  MUFU.EX2 R35, R35 ;  /* 0x0000002300237308 */ /* 0x000fe20000000800 */
[-C--:B------:R-:W-:Y:S01]  /*3c20*/  FFMA.FTZ R117, R117, R104.reuse, -R133 ;  /* 0x0000006875757223 */ /* 0x080fe20000010885 */
[----:B-1----:R-:W-:Y:S01]  /*3c30*/  F2FP.F16.F32.PACK_AB R69, R98, R99 ;  /* 0x000000636245723e */ /* 0x002fe200000000ff */
[-CC-:B------:R-:W-:Y:S01]  /*3c40*/  FFMA.FTZ R109, R106, R104.reuse, -R115.reuse ;  /* 0x000000686a6d7223 */ /* 0x180fe20000010873 */
[----:B------:R-:W1:Y:S01]  /*3c50*/  MUFU.EX2 R90, R90 ;  /* 0x0000005a005a7308 */ /* 0x000e620000000800 */
[----:B------:R-:W-:Y:S01]  /*3c60*/  FFMA.FTZ R107, R107, R104, -R115 ;  /* 0x000000686b6b7223 */ /* 0x000fe20000010873 */
[----:B------:R-:W-:Y:S01]  /*3c70*/  FADD.FTZ R100, R101, R100 ;  /* 0x0000006465647221 */ /* 0x000fe20000010000 */
[----:B------:R-:W-:Y:S01]  /*3c80*/  FADD.FTZ R98, R99, R98 ;  /* 0x0000006263627221 */ /* 0x000fe20000010000 */
[----:B------:R-:W-:Y:S01]  /*3c90*/  MUFU.EX2 R33, R33 ;  /* 0x0000002100217308 */ /* 0x000fe20000000800 */
[----:B------:R-:W-:Y:S01]  /*3ca0*/  ISETP.GT.U32.AND P0, PT, R32, R145, PT ;  /* 0x000000912000720c */ /* 0x000fe20003f04070 */
[----:B------:R-:W-:Y:S01]  /*3cb0*/  FADD.FTZ R97, R97, R100 ;  /* 0x0000006461617221 */ /* 0x000fe20000010000 */
[----:B---3--:R-:W-:Y:S01]  /*3cc0*/  F2FP.F16.F32.PACK_AB R71, R94, R95 ;  /* 0x0000005f5e47723e */ /* 0x008fe200000000ff */
[----:B------:R-:W-:Y:S01]  /*3cd0*/  MUFU.EX2 R34, R34 ;  /* 0x0000002200227308 */ /* 0x000fe20000000800 */
[----:B------:R-:W-:Y:S01]  /*3ce0*/  FADD.FTZ R95, R95, R98 ;  /* 0x000000625f5f7221 */ /* 0x000fe20000010000 */
[----:B------:R-:W-:-:S02]  /*3cf0*/  FADD.FTZ R96, R96, R97 ;  /* 0x0000006160607221 */ /* 0x000fc40000010000 */
[----:B------:R-:W-:Y:S01]  /*3d00*/  MUFU.EX2 R91, R91 ;  /* 0x0000005b005b7308 */ /* 0x000fe20000000800 */
[----:B------:R-:W-:Y:S01]  /*3d10*/  FADD.FTZ R94, R94, R95 ;  /* 0x0000005f5e5e7221 */ /* 0x000fe20000010000 */
[C---:B------:R-:W-:Y:S02]  /*3d20*/  HMMA.16816.F32 R56, R68.reuse, R60, RZ ;  /* 0x0000003c4438723c */ /* 0x040fe400000018ff */
[----:B------:R-:W3:Y:S04]  /*3d30*/  MUFU.EX2 R102, R102 ;  /* 0x0000006600667308 */ /* 0x000ee80000000800 */
[----:B------:R-:W-:Y:S02]  /*3d40*/  MUFU.EX2 R88, R88 ;  /* 0x0000005800587308 */ /* 0x000fe40000000800 */
[C---:B------:R-:W-:Y:S02]  /*3d50*/  HMMA.16816.F32 R60, R68.reuse, R62, RZ ;  /* 0x0000003e443c723c */ /* 0x040fe400000018ff */
[----:B------:R-:W4:Y:S04]  /*3d60*/  MUFU.EX2 R89, R89 ;  /* 0x0000005900597308 */ /* 0x000f280000000800 */
[----:B------:R-:W-:Y:S02]  /*3d70*/  MUFU.EX2 R139, R139 ;  /* 0x0000008b008b7308 */ /* 0x000fe40000000800 */
[C---:B------:R-:W-:Y:S02]  /*3d80*/  HMMA.16816.F32 R80, R68.reuse, R76, RZ ;  /* 0x0000004c4450723c */ /* 0x040fe400000018ff */
[----:B------:R-:W-:Y:S04]  /*3d90*/  MUFU.EX2 R137, R137 ;  /* 0x0000008900897308 */ /* 0x000fe80000000800 */
[----:B------:R-:W-:Y:S02]  /*3da0*/  MUFU.EX2 R164, R164 ;  /* 0x000000a400a47308 */ /* 0x000fe40000000800 */
[C---:B------:R-:W-:Y:S02]  /*3db0*/  HMMA.16816.F32 R72, R68.reuse, R36, RZ ;  /* 0x000000244448723c */ /* 0x040fe400000018ff */
[----:B------:R-:W-:Y:S04]  /*3dc0*/  MUFU.EX2 R106, R116 ;  /* 0x00000074006a7308 */ /* 0x000fe80000000800 */
[----:B------:R-:W-:Y:S02]  /*3dd0*/  MUFU.EX2 R105, R109 ;  /* 0x0000006d00697308 */ /* 0x000fe40000000800 */
[C---:B------:R-:W-:Y:S02]  /*3de0*/  HMMA.16816.F32 R40, R68.reuse, R44, RZ ;  /* 0x0000002c4428723c */ /* 0x040fe400000018ff */
[----:B------:R-:W-:Y:S06]  /*3df0*/  MUFU.EX2 R159, R159 ;  /* 0x0000009f009f7308 */ /* 0x000fec0000000800 */
[C---:B------:R-:W-:Y:S08]  /*3e00*/  HMMA.16816.F32 R48, R68.reuse, R52, RZ ;  /* 0x000000344430723c */ /* 0x040ff000000018ff */
[C---:B------:R-:W-:Y:S08]  /*3e10*/  HMMA.16816.F32 R76, R68.reuse, R78, RZ ;  /* 0x0000004e444c723c */ /* 0x040ff000000018ff */
[C---:B------:R-:W-:Y:S08]  /*3e20*/  HMMA.16816.F32 R36, R68.reuse, R38, RZ ;  /* 0x000000264424723c */ /* 0x040ff000000018ff */
[C---:B------:R-:W-:Y:S08]  /*3e30*/  HMMA.16816.F32 R44, R68.reuse, R46, RZ ;  /* 0x0000002e442c723c */ /* 0x040ff000000018ff */
[C---:B------:R-:W-:Y:S08]  /*3e40*/  HMMA.16816.F32 R52, R68.reuse, R54, RZ ;  /* 0x000000364434723c */ /* 0x040ff000000018ff */
[----:B------:R-:W-:Y:S01]  /*3e50*/  HMMA.16816.F32 R64, R68, R4, RZ ;  /* 0x000000044440723c */ /* 0x000fe200000018ff */
[----:B-1----:R-:W-:Y:S01]  /*3e60*/  F2FP.F16.F32.PACK_AB R4, R90, R35 ;  /* 0x000000235a04723e */ /* 0x002fe200000000ff */
[----:B------:R-:W-:Y:S01]  /*3e70*/  FADD.FTZ R35, R35, R96 ;  /* 0x0000006023237221 */ /* 0x000fe20000010000 */
[----:B---3--:R-:W-:-:S03]  /*3e80*/  F2FP.F16.F32.PACK_AB R5, R102, R91 ;  /* 0x0000005b6605723e */ /* 0x008fc600000000ff */
[----:B------:R-:W-:Y:S02]  /*3e90*/  FADD.FTZ R90, R90, R35 ;  /* 0x000000235a5a7221 */ /* 0x000fe40000010000 */
[----:B------:R-:W-:Y:S01]  /*3ea0*/  HMMA.16816.F32 R68, R68, R6, RZ ;  /* 0x000000064444723c */ /* 0x000fe200000018ff */
[----:B------:R-:W-:Y:S02]  /*3eb0*/  F2FP.F16.F32.PACK_AB R6, R34, R33 ;  /* 0x000000212206723e */ /* 0x000fe400000000ff */
[----:B----4-:R-:W-:-:S07]  /*3ec0*/  F2FP.F16.F32.PACK_AB R7, R89, R88 ;  /* 0x000000585907723e */ /* 0x010fce00000000ff */
[C---:B------:R-:W-:Y:S08]  /*3ed0*/  HMMA.16816.F32 R56, R4.reuse, R12, R56 ;  /* 0x0000000c0438723c */ /* 0x040ff00000001838 */
[C---:B------:R-:W-:Y:S01]  /*3ee0*/  HMMA.16816.F32 R60, R4.reuse, R14, R60 ;  /* 0x0000000e043c723c */ /* 0x040fe2000000183c */
[----:B------:R-:W1:Y:S07]  /*3ef0*/  LDSM.16.MT88.4 R12, [R119+0x7800] ;  /* 0x00780000770c783b */ /* 0x000e6e0000004200 */
[----:B------:R-:W-:Y:S01]  /*3f00*/  HMMA.16816.F32 R80, R4, R28, R80 ;  /* 0x0000001c0450723c */ /* 0x000fe20000001850 */
[-C--:B------:R-:W-:Y:S01]  /*3f10*/  FFMA.FTZ R28, R140, R104.reuse, -R133 ;  /* 0x000000688c1c7223 */ /* 0x080fe20000010885 */
[----:B------:R-:W-:-:S05]  /*3f20*/  FFMA.FTZ R29, R138, R104, -R115 ;  /* 0x000000688a1d7223 */ /* 0x000fca0000010873 */
[----:B------:R-:W3:Y:S01]  /*3f30*/  MUFU.EX2 R28, R28 ;  /* 0x0000001c001c7308 */ /* 0x000ee20000000800 */
[C---:B------:R-:W-:Y:S01]  /*3f40*/  HMMA.16816.F32 R76, R4.reuse, R30, R76 ;  /* 0x0000001e044c723c */ /* 0x040fe2000000184c */
[-C--:B------:R-:W-:Y:S01]  /*3f50*/  FFMA.FTZ R31, R110, R104.reuse, -R133 ;  /* 0x000000686e1f7223 */ /* 0x080fe20000010885 */
[-C--:B------:R-:W-:Y:S01]  /*3f60*/  FFMA.FTZ R30, R112, R104.reuse, -R115 ;  /* 0x00000068701e7223 */ /* 0x080fe20000010873 */
[----:B------:R4:W-:Y:S04]  /*3f70*/  MUFU.EX2 R110, R118 ;  /* 0x00000076006e7308 */ /* 0x0009e80000000800 */
[----:B------:R-:W-:Y:S01]  /*3f80*/  MUFU.EX2 R31, R31 ;  /* 0x0000001f001f7308 */ /* 0x000fe20000000800 */
[C---:B------:R-:W-:Y:S03]  /*3f90*/  HMMA.16816.F32 R64, R4.reuse, R8, R64 ;  /* 0x000000080440723c */ /* 0x040fe60000001840 */
[----:B------:R5:W1:Y:S04]  /*3fa0*/  MUFU.EX2 R112, R114 ;  /* 0x0000007200707308 */ /* 0x000a680000000800 */
[----:B------:R-:W-:Y:S01]  /*3fb0*/  MUFU.EX2 R30, R30 ;  /* 0x0000001e001e7308 */ /* 0x000fe20000000800 */
[C---:B------:R-:W-:Y:S01]  /*3fc0*/  HMMA.16816.F32 R68, R4.reuse, R10, R68 ;  /* 0x0000000a0444723c */ /* 0x040fe20000001844 */
[----:B------:R-:W1:Y:S01]  /*3fd0*/  LDSM.16.MT88.4 R8, [R103+0x7800] ;  /* 0x007800006708783b */ /* 0x000e620000004200 */
[-CC-:B----4-:R-:W-:Y:S01]  /*3fe0*/  FFMA.FTZ R118, R111, R104.reuse, -R133.reuse ;  /* 0x000000686f767223 */ /* 0x190fe20000010885 */
[----:B------:R-:W4:Y:S04]  /*3ff0*/  MUFU.EX2 R29, R29 ;  /* 0x0000001d001d7308 */ /* 0x000f280000000800 */
[----:B------:R-:W-:Y:S01]  /*4000*/  MUFU.EX2 R111, R117 ;  /* 0x00000075006f7308 */ /* 0x000fe20000000800 */
[----:B--2---:R-:W-:Y:S01]  /*4010*/  HMMA.16816.F32 R40, R4, R20, R40 ;  /* 0x000000140428723c */ /* 0x004fe20000001828 */
[----:B-----5:R-:W-:-:S02]  /*4020*/  FFMA.FTZ R114, R108, R104, -R133 ;  /* 0x000000686c727223 */ /* 0x020fc40000010885 */
[----:B------:R-:W2:Y:S04]  /*4030*/  MUFU.EX2 R108, R118 ;  /* 0x00000076006c7308 */ /* 0x000ea80000000800 */
[----:B------:R-:W5:Y:S01]  /*4040*/  MUFU.EX2 R113, R114 ;  /* 0x0000007200717308 */ /* 0x000f620000000800 */
[C---:B------:R-:W-:Y:S01]  /*4050*/  HMMA.16816.F32 R44, R4.reuse, R22, R44 ;  /* 0x00000016042c723c */ /* 0x040fe2000000182c */
[----:B------:R-:W-:Y:S02]  /*4060*/  LDSM.16.MT88.4 R20, [R103+0x6800] ;  /* 0x006800006714783b */ /* 0x000fe40000004200 */
[----:B------:R-:W5:Y:S05]  /*4070*/  MUFU.EX2 R104, R107 ;  /* 0x0000006b00687308 */ /* 0x000f6a0000000800 */
[C---:B------:R-:W-:Y:S08]  /*4080*/  HMMA.16816.F32 R72, R4.reuse, R24, R72 ;  /* 0x000000180448723c */ /* 0x040ff00000001848 */
[C---:B------:R-:W-:Y:S01]  /*4090*/  HMMA.16816.F32 R36, R4.reuse, R26, R36 ;  /* 0x0000001a0424723c */ /* 0x040fe20000001824 */
[----:B------:R-:W-:Y:S07]  /*40a0*/  LDSM.16.MT88.4 R24, [R119+0x6800] ;  /* 0x006800007718783b */ /* 0x000fee0000004200 */
[C---:B------:R-:W-:Y:S08]  /*40b0*/  HMMA.16816.F32 R48, R4.reuse, R16, R48 ;  /* 0x000000100430723c */ /* 0x040ff00000001830 */
[----:B------:R-:W-:Y:S01]  /*40c0*/  HMMA.16816.F32 R52, R4, R18, R52 ;  /* 0x000000120434723c */ /* 0x000fe20000001834 */
[----:B---3--:R-:W-:Y:S01]  /*40d0*/  F2FP.F16.F32.PACK_AB R4, R139, R28 ;  /* 0x0000001c8b04723e */ /* 0x008fe200000000ff */
[----:B------:R-:W3:Y:S01]  /*40e0*/  LDSM.16.MT88.4 R16, [R119+0x8800] ;  /* 0x008800007710783b */ /* 0x000ee20000004200 */
[----:B-1----:R-:W-:-:S02]  /*40f0*/  F2FP.F16.F32.PACK_AB R5, R112, R137 ;  /* 0x000000897005723e */ /* 0x002fc400000000ff */
[----:B------:R-:W-:Y:S02]  /*4100*/  F2FP.F16.F32.PACK_AB R6, R31, R110 ;  /* 0x0000006e1f06723e */ /* 0x000fe400000000ff */
[----:B----4-:R-:W-:-:S07]  /*4110*/  F2FP.F16.F32.PACK_AB R7, R29, R30 ;  /* 0x0000001e1d07723e */ /* 0x010fce00000000ff */
[C---:B------:R-:W-:Y:S08]  /*4120*/  HMMA.16816.F32 R40, R4.reuse, R12, R40 ;  /* 0x0000000c0428723c */ /* 0x040ff00000001828 */
[C---:B------:R-:W-:Y:S01]  /*4130*/  HMMA.16816.F32 R44, R4.reuse, R14, R44 ;  /* 0x0000000e042c723c */ /* 0x040fe2000000182c */
[----:B------:R-:W1:Y:S07]  /*4140*/  LDSM.16.MT88.4 R12, [R103+0x8800] ;  /* 0x00880000670c783b */ /* 0x000e6e0000004200 */
[C---:B------:R-:W-:Y:S08]  /*4150*/  HMMA.16816.F32 R48, R4.reuse, R8, R48 ;  /* 0x000000080430723c */ /* 0x040ff00000001830 */
[C---:B------:R-:W-:Y:S01]  /*4160*/  HMMA.16816.F32 R52, R4.reuse, R10, R52 ;  /* 0x0000000a0434723c */ /* 0x040fe20000001834 */
[----:B------:R-:W4:Y:S07]  /*4170*/  LDSM.16.MT88.4 R8, [R119+0x8c00] ;  /* 0x008c00007708783b */ /* 0x000f2e0000004200 */
[C---:B---3--:R-:W-:Y:S08]  /*4180*/  HMMA.16816.F32 R56, R4.reuse, R16, R56 ;  /* 0x000000100438723c */ /* 0x048ff00000001838 */
[C---:B------:R-:W-:Y:S01]  /*4190*/  HMMA.16816.F32 R60, R4.reuse, R18, R60 ;  /* 0x00000012043c723c */ /* 0x040fe2000000183c */
[----:B------:R-:W3:Y:S07]  /*41a0*/  LDSM.16.MT88.4 R16, [R103+0x6c00] ;  /* 0x006c00006710783b */ /* 0x000eee0000004200 */
[C---:B------:R-:W-:Y:S08]  /*41b0*/  HMMA.16816.F32 R80, R4.reuse, R24, R80 ;  /* 0x000000180450723c */ /* 0x040ff00000001850 */
[C---:B-1----:R-:W-:Y:S08]  /*41c0*/  HMMA.16816.F32 R64, R4.reuse, R12, R64 ;  /* 0x0000000c0440723c */ /* 0x042ff00000001840 */
[C---:B------:R-:W-:Y:S01]  /*41d0*/  HMMA.16816.F32 R68, R4.reuse, R14, R68 ;  /* 0x0000000e0444723c */ /* 0x040fe20000001844 */
[----:B------:R-:W1:Y:S07]  /*41e0*/  LDSM.16.MT88.4 R12, [R103+0x7c00] ;  /* 0x007c0000670c783b */ /* 0x000e6e0000004200 */
[C---:B------:R-:W-:Y:S01]  /*41f0*/  HMMA.16816.F32 R76, R4.reuse, R26, R76 ;  /* 0x0000001a044c723c */ /* 0x040fe2000000184c */
[----:B------:R-:W1:Y:S07]  /*4200*/  LDSM.16.MT88.4 R24, [R119+0x6c00] ;  /* 0x006c00007718783b */ /* 0x000e6e0000004200 */
[C---:B------:R-:W-:Y:S08]  /*4210*/  HMMA.16816.F32 R72, R4.reuse, R20, R72 ;  /* 0x000000140448723c */ /* 0x040ff00000001848 */
[----:B------:R-:W-:Y:S01]  /*4220*/  HMMA.16816.F32 R36, R4, R22, R36 ;  /* 0x000000160424723c */ /* 0x000fe20000001824 */
[----:B--2---:R-:W-:Y:S01]  /*4230*/  F2FP.F16.F32.PACK_AB R4, R108, R111 ;  /* 0x0000006f6c04723e */ /* 0x004fe200000000ff */
[----:B------:R-:W2:Y:S01]  /*4240*/  LDSM.16.MT88.4 R20, [R119+0x7c00] ;  /* 0x007c00007714783b */ /* 0x000ea20000004200 */
[----:B------:R-:W-:-:S02]  /*4250*/  F2FP.F16.F32.PACK_AB R5, R105, R106 ;  /* 0x0000006a6905723e */ /* 0x000fc400000000ff */
[----:B-----5:R-:W-:Y:S02]  /*4260*/  F2FP.F16.F32.PACK_AB R6, R164, R113 ;  /* 0x00000071a406723e */ /* 0x020fe400000000ff */
[----:B------:R-:W-:-:S07]  /*4270*/  F2FP.F16.F32.PACK_AB R7, R159, R104 ;  /* 0x000000689f07723e */ /* 0x000fce00000000ff */
[C---:B----4-:R-:W-:Y:S08]  /*4280*/  HMMA.16816.F32 R56, R4.reuse, R8, R56 ;  /* 0x000000080438723c */ /* 0x050ff00000001838 */
[C---:B------:R-:W-:Y:S01]  /*4290*/  HMMA.16816.F32 R60, R4.reuse, R10, R60 ;  /* 0x0000000a043c723c */ /* 0x040fe2000000183c */
[----:B------:R-:W4:Y:S07]  /*42a0*/  LDSM.16.MT88.4 R8, [R103+0x8c00] ;  /* 0x008c00006708783b */ /* 0x000f2e0000004200 */
        /* <DEDUP_REMOVED lines=13> */
[----:B------:R-:W-:Y:S02]  /*4380*/  HMMA.16816.F32 R76, R4, R26, R76 ;  /* 0x0000001a044c723c */ /* 0x000fe4000000184c */
[----:B------:R-:W-:-:S04]  /*4390*/  FADD.FTZ R30, R30, R13 ;  /* 0x0000000d1e1e7221 */ /* 0x000fc80000010000 */
[----:B------:R-:W-:Y:S02]  /*43a0*/  FADD.FTZ R29, R29, R30 ;  /* 0x0000001e1d1d7221 */ /* 0x000fe40000010000 */
[----:B--2---:R-:W-:Y:S02]  /*43b0*/  HMMA.16816.F32 R40, R4, R20, R40 ;  /* 0x000000140428723c */ /* 0x004fe40000001828 */
[----:B------:R-:W-:-:S04]  /*43c0*/  FADD.FTZ R106, R106, R29 ;  /* 0x0000001d6a6a7221 */ /* 0x000fc80000010000 */
[----:B------:R-:W-:Y:S02]  /*43d0*/  FADD.FTZ R105, R105, R106 ;  /* 0x0000006a69697221 */ /* 0x000fe40000010000 */
[----:B----4-:R-:W-:Y:S01]  /*43e0*/  HMMA.16816.F32 R64, R4, R8, R64 ;  /* 0x000000080440723c */ /* 0x010fe20000001840 */
        /* <DEDUP_REMOVED lines=81> */
.L_x_10088:
        /* <DEDUP_REMOVED lines=8> */
.L_x_10089:
[----:B------:R-:W-:Y:S05]  /*4980*/  BSYNC.RECONVERGENT B0 ;  /* 0x0000000000007941 */ /* 0x000fea0003800200 */
.L_x_10087:
[C---:B------:R-:W-:Y:S01]  /*4990*/  LEA R4, P0, R0.reuse, R148, 0x1 ;  /* 0x0000009400047211 */ /* 0x040fe200078008ff */
[----:B------:R-:W-:Y:S01]  /*49a0*/  @!PT LDS RZ, [RZ] ;  /* 0x00000000fffff984 */ /* 0x000fe20000000800 */
[----:B------:R-:W-:Y:S01]  /*49b0*/  @!PT LDS RZ, [RZ] ;  /* 0x00000000fffff984 */ /* 0x000fe20000000800 */
[----:B------:R-:W-:Y:S01]  /*49c0*/  @!PT LDS RZ, [RZ] ;  /* 0x00000000fffff984 */ /* 0x000fe20000000800 */
[----:B------:R-:W-:Y:S01]  /*49d0*/  LDGSTS.E.BYPASS.LTC128B.128 [R165+0x6000], desc[UR4][R148.64] ;  /* 0x0600000094a57fae */ /* 0x000fe2000b981a04 */
[----:B------:R-:W-:Y:S02]  /*49e0*/  BSSY.RECONVERGENT B1, `(.L_x_10090) ;  /* 0x0000146000017945 */ /* 0x000fe40003800200 */
[----:B------:R-:W-:Y:S01]  /*49f0*/  LEA.HI.X R5, R0, R149, R121, 0x1, P0 ;  /* 0x0000009500057211 */ /* 0x000fe200000f0c79 */
[----:B------:R-:W-:Y:S01]  /*4a00*/  LDGSTS.E.BYPASS.LTC128B.128 [R165+0x7000], desc[UR4][R148.64+0x40] ;  /* 0x0700004094a57fae */ /* 0x000fe2000b981a04 */
[----:B------:R-:W-:-:S03]  /*4a10*/  ISETP.NE.AND P0, PT, R93, RZ, PT ;  /* 0x000000ff5d00720c */ /* 0x000fc60003f05270 */
[----:B------:R-:W-:Y:S01]  /*4a20*/  LDGSTS.E.BYPASS.LTC128B.128 [R165+0x8000], desc[UR4][R148.64+0x80] ;  /* 0x0800008094a57fae */ /* 0x000fe2000b981a04 */
[----:B------:R-:W-:-:S03]  /*4a30*/  SEL R92, R92, 0xffffffe0, !P0 ;  /* 0xffffffe05c5c7807 */ /* 0x000fc60004000000 */
[----:B------:R-:W-:Y:S02]  /*4a40*/  LDGSTS.E.BYPASS.LTC128B.128 [R165+0x6800], desc[UR4][R4.64] ;  /* 0x0680000004a57fae */ /* 0x000fe4000b981a04 */
[--C-:B------:R-:W-:Y:S02]  /*4a50*/  IMAD.IADD R137, R127, 0x1, R92.reuse ;  /* 0x000000017f897824 */ /* 0x100fe400078e025c */
[----:B------:R-:W-:Y:S01]  /*4a60*/  LDGSTS.E.BYPASS.LTC128B.128 [R165+0x7800], desc[UR4][R4.64+0x40] ;  /* 0x0780004004a57fae */ /* 0x000fe2000b981a04 */
[----:B------:R-:W-:-:S03]  /*4a70*/  IMAD.IADD R133, R126, 0x1, R92 ;  /* 0x000000017e857824 */ /* 0x000fc600078e025c */
[----:B------:R1:W-:Y:S04]  /*4a80*/  LDGSTS.E.BYPASS.LTC128B.128 [R165+0x8800], desc[UR4][R4.64+0x80] ;  /* 0x0880008004a57fae */ /* 0x0003e8000b981a04 */
[----:B------:R-:W-:Y:S04]  /*4a90*/  LDSM.16.M88.4 R88, [R127] ;  /* 0x000000007f58783b */ /* 0x000fe80000000200 */
[----:B------:R-:W1:Y:S04]  /*4aa0*/  LDSM.16.M88.4 R24, [R126+0x3000] ;  /* 0x003000007e18783b */ /* 0x000e680000000200 */
[----:B------:R-:W2:Y:S04]  /*4ab0*/  LDSM.16.M88.4 R16, [R126+0x3400] ;  /* 0x003400007e10783b */ /* 0x000ea80000000200 */
        /* <DEDUP_REMOVED lines=8> */
[C---:B-1----:R-:W-:Y:S03]  /*4b40*/  HMMA.16816.F32 R4, R88.reuse, R24, RZ ;  /* 0x000000185804723c */ /* 0x042fe600000018ff */
[----:B------:R-:W-:Y:S04]  /*4b50*/  LDSM.16.M88.4 R116, [R126+0x5000] ;  /* 0x005000007e74783b */ /* 0x000fe80000000200 */
[----:B------:R-:W0:Y:S01]  /*4b60*/  LDGDEPBAR ;  /* 0x00000000000079af */ /* 0x000e220000000000 */
[C---:B--2---:R-:W-:Y:S08]  /*4b70*/  HMMA.16816.F32 R20, R88.reuse, R16, RZ ;  /* 0x000000105814723c */ /* 0x044ff000000018ff */
        /* <DEDUP_REMOVED lines=27> */
[----:B------:R-:W-:Y:S01]  /*4d30*/  HMMA.16816.F32 R96, R28, R34, R96 ;  /* 0x000000221c60723c */ /* 0x000fe20000001860 */
        /* <DEDUP_REMOVED lines=9> */
[----:B------:R-:W3:Y:S04]  /*4dd0*/  LDSM.16.M88.4 R104, [R133+0x4c00] ;  /* 0x004c00008568783b */ /* 0x000ee80000000200 */
[----:B------:R-:W4:Y:S03]  /*4de0*/  LDSM.16.M88.4 R28, [R126+0x5400] ;  /* 0x005400007e1c783b */ /* 0x000f260000000200 */
[----:B--2---:R-:W-:Y:S01]  /*4df0*/  HMMA.16816.F32 R4, R32, R116, R4 ;  /* 0x000000742004723c */ /* 0x004fe20000001804 */
[----:B------:R-:W-:-:S07]  /*4e00*/  IMAD.SHL.U32 R116, R120, 0x40, RZ ;  /* 0x0000004078747824 */ /* 0x000fce00078e00ff */
[C---:B------:R-:W-:Y:S08]  /*4e10*/  HMMA.16816.F32 R100, R112.reuse, R108, R100 ;  /* 0x0000006c7064723c */ /* 0x040ff00000001864 */
[----:B------:R-:W-:Y:S01]  /*4e20*/  HMMA.16816.F32 R96, R112, R110, R96 ;  /* 0x0000006e7060723c */ /* 0x000fe20000001860 */
[----:B------:R-:W2:Y:S07]  /*4e30*/  LDSM.16.M88.4 R108, [R133+0x5400] ;  /* 0x00540000856c783b */ /* 0x000eae0000000200 */
[----:B------:R-:W-:Y:S08]  /*4e40*/  HMMA.16816.F32 R24, R32, R118, R24 ;  /* 0x000000762018723c */ /* 0x000ff00000001818 */
[----:B-1----:R-:W-:Y:S08]  /*4e50*/  HMMA.16816.F32 R4, R12, R8, R4 ;  /* 0x000000080c04723c */ /* 0x002ff00000001804 */
[C---:B---3--:R-:W-:Y:S08]  /*4e60*/  HMMA.16816.F32 R92, R112.reuse, R104, R92 ;  /* 0x00000068705c723c */ /* 0x048ff0000000185c */
[----:B------:R-:W-:Y:S01]  /*4e70*/  HMMA.16816.F32 R88, R112, R106, R88 ;  /* 0x0000006a7058723c */ /* 0x000fe20000001858 */
[----:B------:R-:W-:Y:S01]  /*4e80*/  LOP3.LUT R114, R116, R86, RZ, 0xfc, !PT ;  /* 0x0000005674727212 */ /* 0x000fe200078efcff */
[----:B------:R-:W1:Y:S04]  /*4e90*/  LDSM.16.M88.4 R104, [R126+0x5800] ;  /* 0x005800007e68783b */ /* 0x000e680000000200 */
[----:B------:R-:W-:-:S02]  /*4ea0*/  VIADD R8, R114, 0xffffff80 ;  /* 0xffffff8072087836 */ /* 0x000fc40000000000 */
[----:B----4-:R-:W-:Y:S01]  /*4eb0*/  HMMA.16816.F32 R20, R32, R28, R20 ;  /* 0x0000001c2014723c */ /* 0x010fe20000001814 */
[----:B------:R-:W-:Y:S02]  /*4ec0*/  VIADD R9, R114, 0xffffff81 ;  /* 0xffffff8172097836 */ /* 0x000fe40000000000 */
[----:B------:R-:W-:Y:S02]  /*4ed0*/  ISETP.GT.AND P1, PT, R87, R8, PT ;  /* 0x000000085700720c */ /* 0x000fe40003f24270 */
[C---:B------:R-:W-:Y:S02]  /*4ee0*/  ISETP.GE.AND P3, PT, R8.reuse, R142, PT ;  /* 0x0000008e0800720c */ /* 0x040fe40003f66270 */
[----:B------:R-:W-:Y:S01]  /*4ef0*/  ISETP.GE.AND P0, PT, R8, R141, PT ;  /* 0x0000008d0800720c */ /* 0x000fe20003f06270 */
[----:B------:R-:W-:Y:S01]  /*4f00*/  HMMA.16816.F32 R24, R12, R10, R24 ;  /* 0x0000000a0c18723c */ /* 0x000fe20000001818 */
[----:B------:R-:W-:Y:S01]  /*4f10*/  ISETP.GT.AND P5, PT, R122, R8, PT ;  /* 0x000000087a00720c */ /* 0x000fe20003fa4270 */
[----:B------:R-:W-:Y:S01]  /*4f20*/  VIADD R8, R114, 0xffffff88 ;  /* 0xffffff8872087836 */ /* 0x000fe20000000000 */
[----:B------:R-:W-:-:S02]  /*4f30*/  FSEL R4, R4, -INF , !P1 ;  /* 0xff80000004047808 */ /* 0x000fc40004800000 */
[-C--:B------:R-:W-:Y:S02]  /*4f40*/  ISETP.GT.AND P2, PT, R87, R9.reuse, PT ;  /* 0x000000095700720c */ /* 0x080fe40003f44270 */
[----:B------:R-:W-:Y:S01]  /*4f50*/  FSEL R29, R4, -INF , !P3 ;  /* 0xff800000041d7808 */ /* 0x000fe20005800000 */
[----:B------:R-:W-:Y:S01]  /*4f60*/  HMMA.16816.F32 R16, R32, R30, R16 ;  /* 0x0000001e2010723c */ /* 0x000fe20000001810 */
[----:B------:R-:W-:Y:S01]  /*4f70*/  FSEL R6, R6, -INF , !P5 ;  /* 0xff80000006067808 */ /* 0x000fe20006800000 */
[----:B------:R-:W-:Y:S01]  /*4f80*/  VIADD R4, R114, 0xffffff89 ;  /* 0xffffff8972047836 */ /* 0x000fe20000000000 */
[----:B------:R-:W-:Y:S02]  /*4f90*/  ISETP.GE.AND P4, PT, R9, R142, PT ;  /* 0x0000008e0900720c */ /* 0x000fe40003f86270 */
[----:B------:R-:W-:Y:S02]  /*4fa0*/  ISETP.GT.AND P3, PT, R122, R9, PT ;  /* 0x000000097a00720c */ /* 0x000fe40003f64270 */
[----:B------:R-:W-:Y:S01]  /*4fb0*/  ISETP.GT.AND P5, PT, R87, R8, PT ;  /* 0x000000085700720c */ /* 0x000fe20003fa4270 */
[----:B--2---:R-:W-:Y:S01]  /*4fc0*/  HMMA.16816.F32 R20, R12, R108, R20 ;  /* 0x0000006c0c14723c */ /* 0x004fe20000001814 */
[----:B------:R-:W-:Y:S01]  /*4fd0*/  FSEL R5, R5, -INF , !P2 ;  /* 0xff80000005057808 */ /* 0x000fe20005000000 */
[----:B------:R-:W-:Y:S01]  /*4fe0*/  VIADD R109, R114, 0xffffff90 ;  /* 0xffffff90726d7836 */ /* 0x000fe20000000000 */
[----:B------:R-:W-:-:S02]  /*4ff0*/  ISETP.GE.AND P1, PT, R9, R141, PT ;  /* 0x0000008d0900720c */ /* 0x000fc40003f26270 */
[----:B------:R-:W-:Y:S02]  /*5000*/  FSEL R31, R6, -INF , !P0 ;  /* 0xff800000061f7808 */ /* 0x000fe40004000000 */
[----:B------:R-:W-:Y:S02]  /*5010*/  ISETP.GE.AND P2, PT, R8, R142, PT ;  /* 0x0000008e0800720c */ /* 0x000fe40003f46270 */
[----:B------:R-:W-:Y:S01]  /*5020*/  FSEL R30, R5, -INF , !P4 ;  /* 0xff800000051e7808 */ /* 0x000fe20006000000 */
[----:B-1----:R-:W-:Y:S01]  /*5030*/  HMMA.16816.F32 R96, R32, R106, R96 ;  /* 0x0000006a2060723c */ /* 0x002fe20000001860 */
[----:B------:R-:W-:Y:S02]  /*5040*/  FSEL R7, R7, -INF , !P3 ;  /* 0xff80000007077808 */ /* 0x000fe40005800000 */
[----:B------:R-:W-:Y:S02]  /*5050*/  FSEL R24, R24, -INF , !P5 ;  /* 0xff80000018187808 */ /* 0x000fe40006800000 */
[----:B------:R-:W-:-:S02]  /*5060*/  ISETP.GE.AND P0, PT, R8, R141, PT ;  /* 0x0000008d0800720c */ /* 0x000fc40003f06270 */
[----:B------:R-:W-:Y:S01]  /*5070*/  ISETP.GT.AND P4, PT, R122, R8, PT ;  /* 0x000000087a00720c */ /* 0x000fe20003f84270 */
[----:B------:R-:W-:Y:S01]  /*5080*/  HMMA.16816.F32 R100, R32, R104, R100 ;  /* 0x000000682064723c */ /* 0x000fe20000001864 */
[----:B------:R-:W1:Y:S01]  /*5090*/  LDSM.16.M88.4 R8, [R133+0x5800] ;  /* 0x005800008508783b */ /* 0x000e620000000200 */
[----:B------:R-:W-:Y:S02]  /*50a0*/  FSEL R28, R7, -INF , !P1 ;  /* 0xff800000071c7808 */ /* 0x000fe40004800000 */
[----:B------:R-:W-:Y:S01]  /*50b0*/  FSEL R118, R24, -INF , !P2 ;  /* 0xff80000018767808 */ /* 0x000fe20005000000 */
[----:B------:R-:W-:Y:S01]  /*50c0*/  VIADD R24, R114, 0xffffff91 ;  /* 0xffffff9172187836 */ /* 0x000fe20000000000 */
[----:B------:R-:W-:Y:S02]  /*50d0*/  ISETP.GT.AND P3, PT, R87, R4, PT ;  /* 0x000000045700720c */ /* 0x000fe40003f64270 */
[C---:B------:R-:W-:Y:S01]  /*50e0*/  ISETP.GE.AND P5, PT, R4.reuse, R142, PT ;  /* 0x0000008e0400720c */ /* 0x040fe20003fa6270 */
[----:B------:R-:W-:Y:S01]  /*50f0*/  HMMA.16816.F32 R16, R12, R110, R16 ;  /* 0x0000006e0c10723c */ /* 0x000fe20000001810 */
[----:B------:R-:W-:-:S02]  /*5100*/  ISETP.GE.AND P1, PT, R4, R141, PT ;  /* 0x0000008d0400720c */ /* 0x000fc40003f26270 */
[----:B------:R-:W-:Y:S02]  /*5110*/  ISETP.GT.AND P2, PT, R122, R4, PT ;  /* 0x000000047a00720c */ /* 0x000fe40003f44270 */
[----:B------:R-:W2:Y:S01]  /*5120*/  LDSM.16.M88.4 R4, [R126+0x5c00] ;  /* 0x005c00007e04783b */ /* 0x000ea20000000200 */
[----:B------:R-:W-:Y:S02]  /*5130*/  FSEL R25, R25, -INF , !P3 ;  /* 0xff80000019197808 */ /* 0x000fe40005800000 */
[----:B------:R-:W-:Y:S02]  /*5140*/  FSEL R26, R26, -INF , !P4 ;  /* 0xff8000001a1a7808 */ /* 0x000fe40006000000 */
[----:B------:R-:W-:Y:S02]  /*5150*/  ISETP.GT.AND P4, PT, R87, R109, PT ;  /* 0x0000006d5700720c */ /* 0x000fe40003f84270 */
[----:B------:R-:W-:Y:S01]  /*5160*/  FSEL R138, R25, -INF , !P5 ;  /* 0xff800000198a7808 */ /* 0x000fe20006800000 */
[----:B------:R-:W-:Y:S01]  /*5170*/  VIADD R25, R114, 0xffffff98 ;  /* 0xffffff9872197836 */ /* 0x000fe20000000000 */
[----:B------:R-:W-:-:S02]  /*5180*/  FSEL R27, R27, -INF , !P2 ;  /* 0xff8000001b1b7808 */ /* 0x000fc40005000000 */
[----:B------:R-:W-:Y:S02]  /*5190*/  ISETP.GT.AND P5, PT, R122, R109, PT ;  /* 0x0000006d7a00720c */ /* 0x000fe40003fa4270 */
[----:B------:R-:W-:Y:S02]  /*51a0*/  ISETP.GT.AND P2, PT, R87, R24, PT ;  /* 0x000000185700720c */ /* 0x000fe40003f44270 */
[----:B------:R-:W-:Y:S02]  /*51b0*/  FSEL R108, R26, -INF , !P0 ;  /* 0xff8000001a6c7808 */ /* 0x000fe40004000000 */
[----:B------:R-:W-:Y:S02]  /*51c0*/  FSEL R20, R20, -INF , !P4 ;  /* 0xff80000014147808 */ /* 0x000fe40006000000 */
[C---:B------:R-:W-:Y:S02]  /*51d0*/  ISETP.GE.AND P3, PT, R109.reuse, R142, PT ;  /* 0x0000008e6d00720c */ /* 0x040fe40003f66270 */
[----:B------:R-:W-:-:S02]  /*51e0*/  ISETP.GE.AND P0, PT, R109, R141, PT ;  /* 0x0000008d6d00720c */ /* 0x000fc40003f06270 */
[----:B------:R-:W-:Y:S02]  /*51f0*/  ISETP.GE.AND P4, PT, R24, R142, PT ;  /* 0x0000008e1800720c */ /* 0x000fe40003f86270 */
[----:B------:R-:W-:Y:S02]  /*5200*/  FSEL R22, R22, -INF , !P5 ;  /* 0xff80000016167808 */ /* 0x000fe40006800000 */
[----:B------:R-:W-:Y:S01]  /*5210*/  FSEL R107, R21, -INF , !P2 ;  /* 0xff800000156b7808 */ /* 0x000fe20005000000 */
[----:B-1----:R-:W-:Y:S01]  /*5220*/  HMMA.16816.F32 R100, R12, R8, R100 ;  /* 0x000000080c64723c */ /* 0x002fe20000001864 */
[----:B------:R-:W-:Y:S01]  /*5230*/  FSEL R110, R27, -INF , !P1 ;  /* 0xff8000001b6e7808 */ /* 0x000fe20004800000 */
[----:B------:R-:W-:Y:S01]  /*5240*/  VIADD R9, R114, 0xffffff99 ;  /* 0xffffff9972097836 */ /* 0x000fe20000000000 */
[----:B------:R-:W-:Y:S01]  /*5250*/  FSEL R109, R20, -INF , !P3 ;  /* 0xff800000146d7808 */ /* 0x000fe20005800000 */
[----:B------:R-:W-:Y:S01]  /*5260*/  VIADD R8, R114, 0xffffffa0 ;  /* 0xffffffa072087836 */ /* 0x000fe20000000000 */
[----:B------:R-:W-:-:S02]  /*5270*/  FSEL R21, R22, -INF , !P0 ;  /* 0xff80000016157808 */ /* 0x000fc40004000000 */
[----:B------:R-:W-:Y:S01]  /*5280*/  FSEL R107, R107, -INF , !P4 ;  /* 0xff8000006b6b7808 */ /* 0x000fe20006000000 */
[----:B------:R-:W-:Y:S01]  /*5290*/  HMMA.16816.F32 R96, R12, R10, R96 ;  /* 0x0000000a0c60723c */ /* 0x000fe20000001860 */
[----:B------:R-:W-:Y:S02]  /*52a0*/  ISETP.GE.AND P1, PT, R24, R141, PT ;  /* 0x0000008d1800720c */ /* 0x000fe40003f26270 */
[----:B------:R-:W-:Y:S02]  /*52b0*/  ISETP.GT.AND P3, PT, R122, R24, PT ;  /* 0x000000187a00720c */ /* 0x000fe40003f64270 */
[----:B------:R-:W-:Y:S02]  /*52c0*/  ISETP.GT.AND P5, PT, R87, R25, PT ;  /* 0x000000195700720c */ /* 0x000fe40003fa4270 */
[C---:B------:R-:W-:Y:S01]  /*52d0*/  ISETP.GE.AND P2, PT, R25.reuse, R142, PT ;  /* 0x0000008e1900720c */ /* 0x040fe20003f46270 */
[----:B--2---:R-:W-:Y:S01]  /*52e0*/  HMMA.16816.F32 R92, R32, R4, R92 ;  /* 0x00000004205c723c */ /* 0x004fe2000000185c */
[----:B------:R-:W-:Y:S01]  /*52f0*/  ISETP.GE.AND P0, PT, R25, R141, PT ;  /* 0x0000008d1900720c */ /* 0x000fe20003f06270 */
[----:B------:R-:W-:Y:S01]  /*5300*/  VIADD R4, R114, 0xffffffa1 ;  /* 0xffffffa172047836 */ /* 0x000fe20000000000 */
[----:B------:R-:W-:Y:S01]  /*5310*/  ISETP.GT.AND P4, PT, R122, R25, PT ;  /* 0x000000197a00720c */ /* 0x000fe20003f84270 */
[----:B------:R-:W-:Y:S01]  /*5320*/  VIADD R5, R114, 0xffffffa8 ;  /* 0xffffffa872057836 */ /* 0x000fe20000000000 */
[----:B------:R-:W1:Y:S01]  /*5330*/  LDSM.16.M88.4 R24, [R133+0x5c00] ;  /* 0x005c00008518783b */ /* 0x000e620000000200 */
[----:B------:R-:W-:Y:S01]  /*5340*/  FSEL R23, R23, -INF , !P3 ;  /* 0xff80000017177808 */ /* 0x000fe20005800000 */
[----:B------:R-:W-:-:S04]  /*5350*/  DEPBAR.LE SB0, 0x0 ;  /* 0x000080000000791a */ /* 0x000fc80000000000 */
[----:B------:R-:W-:Y:S01]  /*5360*/  FSEL R16, R16, -INF , !P5 ;  /* 0xff80000010107808 */ /* 0x000fe20006800000 */
[----:B------:R-:W-:Y:S01]  /*5370*/  HMMA.16816.F32 R88, R32, R6, R88 ;  /* 0x000000062058723c */ /* 0x000fe20000001858 */
[----:B------:R-:W-:Y:S01]  /*5380*/  BAR.SYNC.DEFER_BLOCKING 0x0 ;  /* 0x0000000000007b1d */ /* 0x000fe20000010000 */
[-C--:B------:R-:W-:Y:S01]  /*5390*/  ISETP.GT.AND P3, PT, R87, R9.reuse, PT ;  /* 0x000000095700720c */ /* 0x080fe20003f64270 */
[----:B------:R-:W-:Y:S01]  /*53a0*/  VIADD R32, R120, 0xfffffffe ;  /* 0xfffffffe78207836 */ /* 0x000fe20000000000 */
[----:B------:R-:W-:Y:S02]  /*53b0*/  FSEL R117, R23, -INF , !P1 ;  /* 0xff80000017757808 */ /* 0x000fe40004800000 */
[----:B------:R-:W-:Y:S02]  /*53c0*/  FSEL R23, R16, -INF , !P2 ;  /* 0xff80000010177808 */ /* 0x000fe40005000000 */
[----:B------:R-:W-:Y:S02]  /*53d0*/  FSEL R18, R18, -INF , !P4 ;  /* 0xff80000012127808 */ /* 0x000fe40006000000 */
[----:B------:R-:W-:-:S02]  /*53e0*/  ISETP.GT.AND P2, PT, R122, R9, PT ;  /* 0x000000097a00720c */ /* 0x000fc40003f44270 */
[----:B------:R-:W-:Y:S02]  /*53f0*/  ISETP.GT.AND P4, PT, R87, R8, PT ;  /* 0x000000085700720c */ /* 0x000fe40003f84270 */
[-C--:B------:R-:W-:Y:S02]  /*5400*/  ISETP.GE.AND P5, PT, R9, R142.reuse, PT ;  /* 0x0000008e0900720c */ /* 0x080fe40003fa6270 */
[----:B------:R-:W-:Y:S02]  /*5410*/  FSEL R17, R17, -INF , !P3 ;  /* 0xff80000011117808 */ /* 0x000fe40005800000 */
[----:B------:R-:W-:Y:S02]  /*5420*/  ISETP.GE.AND P1, PT, R9, R141, PT ;  /* 0x0000008d0900720c */ /* 0x000fe40003f26270 */
[----:B------:R-:W-:Y:S02]  /*5430*/  ISETP.GE.AND P3, PT, R8, R142, PT ;  /* 0x0000008e0800720c */ /* 0x000fe40003f66270 */
[----:B------:R-:W-:-:S02]  /*5440*/  FSEL R19, R19, -INF , !P2 ;  /* 0xff80000013137808 */ /* 0x000fc40005000000 */
[----:B------:R-:W-:Y:S02]  /*5450*/  FSEL R100, R100, -INF , !P4 ;  /* 0xff80000064647808 */ /* 0x000fe40006000000 */
[----:B------:R-:W-:Y:S02]  /*5460*/  FSEL R20, R17, -INF , !P5 ;  /* 0xff80000011147808 */ /* 0x000fe40006800000 */
[----:B------:R-:W-:Y:S02]  /*5470*/  ISETP.GT.AND P5, PT, R122, R8, PT ;  /* 0x000000087a00720c */ /* 0x000fe40003fa4270 */
[----:B------:R-:W-:Y:S02]  /*5480*/  FSEL R112, R19, -INF , !P1 ;  /* 0xff80000013707808 */ /* 0x000fe40004800000 */
[----:B------:R-:W-:Y:S01]  /*5490*/  FSEL R115, R100, -INF , !P3 ;  /* 0xff80000064737808 */ /* 0x000fe20005800000 */
[----:B-1----:R-:W-:Y:S01]  /*54a0*/  HMMA.16816.F32 R92, R12, R24, R92 ;  /* 0x000000180c5c723c */ /* 0x002fe2000000185c */
[----:B------:R-:W-:-:S02]  /*54b0*/  FSEL R113, R18, -INF , !P0 ;  /* 0xff80000012717808 */ /* 0x000fc40004000000 */
[----:B------:R-:W-:Y:S02]  /*54c0*/  ISETP.GT.AND P2, PT, R87, R4, PT ;  /* 0x000000045700720c */ /* 0x000fe40003f44270 */
[C---:B------:R-:W-:Y:S02]  /*54d0*/  ISETP.GE.AND P1, PT, R4.reuse, R142, PT ;  /* 0x0000008e0400720c */ /* 0x040fe40003f26270 */
[-C--:B------:R-:W-:Y:S01]  /*54e0*/  ISETP.GE.AND P4, PT, R4, R141.reuse, PT ;  /* 0x0000008d0400720c */ /* 0x080fe20003f86270 */
[----:B------:R-:W-:Y:S01]  /*54f0*/  HMMA.16816.F32 R88, R12, R26, R88 ;  /* 0x0000001a0c58723c */ /* 0x000fe20000001858 */
[----:B------:R-:W-:Y:S01]  /*5500*/  ISETP.GT.AND P3, PT, R122, R4, PT ;  /* 0x000000047a00720c */ /* 0x000fe20003f64270 */
[----:B------:R-:W-:Y:S01]  /*5510*/  VIADD R4, R114, 0xffffffa9 ;  /* 0xffffffa972047836 */ /* 0x000fe20000000000 */
[----:B------:R-:W-:Y:S02]  /*5520*/  ISETP.GE.AND P0, PT, R8, R141, PT ;  /* 0x0000008d0800720c */ /* 0x000fe40003f06270 */
        /* <DEDUP_REMOVED lines=8> */
[----:B------:R-:W-:Y:S02]  /*55b0*/  FSEL R139, R101, -INF , !P1 ;  /* 0xff800000658b7808 */ /* 0x000fe40004800000 */
[----:B------:R-:W-:Y:S02]  /*55c0*/  ISETP.GE.AND P2, PT, R5, R141, PT ;  /* 0x0000008d0500720c */ /* 0x000fe40003f46270 */
[----:B------:R-:W-:Y:S01]  /*55d0*/  ISETP.GT.AND P1, PT, R122, R5, PT ;  /* 0x000000057a00720c */ /* 0x000fe20003f24270 */
[----:B------:R-:W-:Y:S01]  /*55e0*/  VIADD R5, R114, 0xffffffb0 ;  /* 0xffffffb072057836 */ /* 0x000fe20000000000 */
[----:B------:R-:W-:Y:S02]  /*55f0*/  FSEL R127, R103, -INF , !P4 ;  /* 0xff800000677f7808 */ /* 0x000fe40006000000 */
[----:B------:R-:W-:-:S02]  /*5600*/  ISETP.GE.AND P4, PT, R4, R142, PT ;  /* 0x0000008e0400720c */ /* 0x000fc40003f86270 */
[----:B------:R-:W-:Y:S02]  /*5610*/  FSEL R137, R96, -INF , !P0 ;  /* 0xff80000060897808 */ /* 0x000fe40004000000 */
[----:B------:R-:W-:Y:S02]  /*5620*/  FSEL R97, R97, -INF , !P3 ;  /* 0xff80000061617808 */ /* 0x000fe40005800000 */
[----:B------:R-:W-:Y:S02]  /*5630*/  ISETP.GE.AND P5, PT, R4, R141, PT ;  /* 0x0000008d0400720c */ /* 0x000fe40003fa6270 */
[----:B------:R-:W-:Y:S01]  /*5640*/  ISETP.GT.AND P0, PT, R122, R4, PT ;  /* 0x000000047a00720c */ /* 0x000fe20003f04270 */
[----:B------:R-:W-:Y:S01]  /*5650*/  VIADD R4, R114, 0xffffffb1 ;  /* 0xffffffb172047836 */ /* 0x000fe20000000000 */
[----:B------:R-:W-:Y:S02]  /*5660*/  FSEL R133, R97, -INF , !P4 ;  /* 0xff80000061857808 */ /* 0x000fe40006000000 */
[----:B------:R-:W-:-:S02]  /*5670*/  ISETP.GT.AND P4, PT, R122, R5, PT ;  /* 0x000000057a00720c */ /* 0x000fc40003f84270 */
[----:B------:R-:W-:Y:S02]  /*5680*/  FSEL R98, R98, -INF , !P1 ;  /* 0xff80000062627808 */ /* 0x000fe40004800000 */
[----:B------:R-:W-:Y:S02]  /*5690*/  FSEL R99, R99, -INF , !P0 ;  /* 0xff80000063637808 */ /* 0x000fe40004000000 */
[C---:B------:R-:W-:Y:S02]  /*56a0*/  ISETP.GT.AND P1, PT, R87.reuse, R5, PT ;  /* 0x000000055700720c */ /* 0x040fe40003f24270 */
[-C--:B------:R-:W-:Y:S02]  /*56b0*/  ISETP.GT.AND P0, PT, R87, R4.reuse, PT ;  /* 0x000000045700720c */ /* 0x080fe40003f04270 */
[----:B------:R-:W-:Y:S02]  /*56c0*/  FSEL R94, R94, -INF , !P4 ;  /* 0xff8000005e5e7808 */ /* 0x000fe40006000000 */
[----:B------:R-:W-:-:S02]  /*56d0*/  ISETP.GT.AND P4, PT, R122, R4, PT ;  /* 0x000000047a00720c */ /* 0x000fc40003f84270 */
[----:B------:R-:W-:Y:S02]  /*56e0*/  FSEL R92, R92, -INF , !P1 ;  /* 0xff8000005c5c7808 */ /* 0x000fe40004800000 */
[----:B------:R-:W-:Y:S02]  /*56f0*/  FSEL R93, R93, -INF , !P0 ;  /* 0xff8000005d5d7808 */ /* 0x000fe40004000000 */
[C---:B------:R-:W-:Y:S02]  /*5700*/  ISETP.GE.AND P1, PT, R4.reuse, R142, PT ;  /* 0x0000008e0400720c */ /* 0x040fe40003f26270 */
[----:B------:R-:W-:Y:S01]  /*5710*/  ISETP.GE.AND P0, PT, R4, R141, PT ;  /* 0x0000008d0400720c */ /* 0x000fe20003f06270 */
[C---:B------:R-:W-:Y:S01]  /*5720*/  VIADD R4, R114.reuse, 0xffffffb8 ;  /* 0xffffffb872047836 */ /* 0x040fe20000000000 */
[----:B------:R-:W-:Y:S01]  /*5730*/  FSEL R95, R95, -INF , !P4 ;  /* 0xff8000005f5f7808 */ /* 0x000fe20006000000 */
[----:B------:R-:W-:Y:S01]  /*5740*/  VIADD R114, R114, 0xffffffb9 ;  /* 0xffffffb972727836 */ /* 0x000fe20000000000 */
[----:B------:R-:W-:-:S02]  /*5750*/  FSEL R155, R99, -INF , !P5 ;  /* 0xff800000639b7808 */ /* 0x000fc40006800000 */
[----:B------:R-:W-:Y:S02]  /*5760*/  FSEL R99, R95, -INF , !P0 ;  /* 0xff8000005f637808 */ /* 0x000fe40004000000 */
[----:B------:R-:W-:Y:S02]  /*5770*/  ISETP.GT.AND P0, PT, R87, R114, PT ;  /* 0x000000725700720c */ /* 0x000fe40003f04270 */
[----:B------:R-:W-:Y:S02]  /*5780*/  FSEL R119, R98, -INF , !P2 ;  /* 0xff80000062777808 */ /* 0x000fe40005000000 */
[----:B------:R-:W-:Y:S02]  /*5790*/  FSEL R89, R89, -INF , !P0 ;  /* 0xff80000059597808 */ /* 0x000fe40004000000 */
[----:B------:R-:W-:Y:S02]  /*57a0*/  ISETP.GT.U32.AND P0, PT, R32, R145, PT ;  /* 0x000000912000720c */ /* 0x000fe40003f04070 */
[----:B------:R-:W-:-:S02]  /*57b0*/  ISETP.GE.AND P2, PT, R5, R141, PT ;  /* 0x0000008d0500720c */ /* 0x000fc40003f46270 */
[----:B------:R-:W-:Y:S02]  /*57c0*/  ISETP.GE.AND P3, PT, R5, R142, PT ;  /* 0x0000008e0500720c */ /* 0x000fe40003f66270 */
[----:B------:R-:W-:Y:S02]  /*57d0*/  FSEL R96, R94, -INF , !P2 ;  /* 0xff8000005e607808 */ /* 0x000fe40005000000 */
[-C--:B------:R-:W-:Y:S02]  /*57e0*/  ISETP.GT.AND P4, PT, R87, R4.reuse, PT ;  /* 0x000000045700720c */ /* 0x080fe40003f84270 */
[----:B------:R-:W-:Y:S02]  /*57f0*/  FSEL R102, R93, -INF , !P1 ;  /* 0xff8000005d667808 */ /* 0x000fe40004800000 */
[C---:B------:R-:W-:Y:S02]  /*5800*/  ISETP.GT.AND P2, PT, R122.reuse, R4, PT ;  /* 0x000000047a00720c */ /* 0x040fe40003f44270 */
[----:B------:R-:W-:-:S02]  /*5810*/  ISETP.GT.AND P1, PT, R122, R114, PT ;  /* 0x000000727a00720c */ /* 0x000fc40003f24270 */
[----:B------:R-:W-:Y:S02]  /*5820*/  FSEL R103, R92, -INF , !P3 ;  /* 0xff8000005c677808 */ /* 0x000fe40005800000 */
[----:B------:R-:W-:Y:S02]  /*5830*/  FSEL R88, R88, -INF , !P4 ;  /* 0xff80000058587808 */ /* 0x000fe40006000000 */
[----:B------:R-:W-:Y:S02]  /*5840*/  FSEL R90, R90, -INF , !P2 ;  /* 0xff8000005a5a7808 */ /* 0x000fe40005000000 */
[CC--:B------:R-:W-:Y:S02]  /*5850*/  ISETP.GE.AND P5, PT, R4.reuse, R142.reuse, PT ;  /* 0x0000008e0400720c */ /* 0x0c0fe40003fa6270 */
[----:B------:R-:W-:Y:S02]  /*5860*/  ISETP.GE.AND P3, PT, R4, R141, PT ;  /* 0x0000008d0400720c */ /* 0x000fe40003f66270 */
[----:B------:R-:W-:-:S02]  /*5870*/  ISETP.GE.AND P4, PT, R114, R142, PT ;  /* 0x0000008e7200720c */ /* 0x000fc40003f86270 */
[----:B------:R-:W-:Y:S02]  /*5880*/  ISETP.GE.AND P2, PT, R114, R141, PT ;  /* 0x0000008d7200720c */ /* 0x000fe40003f46270 */
[----:B------:R-:W-:Y:S02]  /*5890*/  FSEL R91, R91, -INF , !P1 ;  /* 0xff8000005b5b7808 */ /* 0x000fe40004800000 */
[----:B------:R-:W-:Y:S02]  /*58a0*/  FSEL R105, R88, -INF , !P5 ;  /* 0xff80000058697808 */ /* 0x000fe40006800000 */
[----:B------:R-:W-:Y:S02]  /*58b0*/  FSEL R98, R90, -INF , !P3 ;  /* 0xff8000005a627808 */ /* 0x000fe40005800000 */
[----:B------:R-:W-:Y:S02]  /*58c0*/  FSEL R104, R89, -INF , !P4 ;  /* 0xff80000059687808 */ /* 0x000fe40006000000 */
[----:B------:R-:W-:Y:S01]  /*58d0*/  FSEL R97, R91, -INF , !P2 ;  /* 0xff8000005b617808 */ /* 0x000fe20005000000 */
[----:B------:R-:W-:Y:S05]  /*58e0*/  @!P0 BRA `(.L_x_10091) ;  /* 0x0000000400548947 */ /* 0x000fea0003800000 */
[----:B------:R-:W-:Y:S04]  /*58f0*/  BSSY.RECONVERGENT B0, `(.L_x_10092) ;  /* 0x0000048000007945 */ /* 0x000fe80003800200 */
        /* <DEDUP_REMOVED lines=63> */
.L_x_10093:
        /* <DEDUP_REMOVED lines=8> */
.L_x_10094:
[----:B------:R-:W-:Y:S05]  /*5d70*/  BSYNC.RECONVERGENT B0 ;  /* 0x0000000000007941 */ /* 0x000fea0003800200 */
.L_x_10092:
        /* <DEDUP_REMOVED lines=12> */
.L_x_10091:
[----:B------:R-:W-:Y:S05]  /*5e40*/  BSYNC.RECONVERGENT B1 ;  /* 0x0000000000017941 */ /* 0x000fea0003800200 */
.L_x_10090:
[----:B------:R-:W2:Y:S01]  /*5e50*/  LD.E R101, desc[UR4][R2.64+0xdc] ;  /* 0x0000dc0402657980 */ /* 0x000ea2000c101900 */
[----:B-1----:R-:W-:Y:S02]  /*5e60*/  FMNMX3.FTZ R5, R85, R29, R30, !PT ;  /* 0x0000001d55057276 */ /* 0x002fe4000781001e */
[----:B------:R-:W-:Y:S02]  /*5e70*/  LEA R123, R123, R132, 0x1 ;  /* 0x000000847b7b7211 */ /* 0x000fe400078e08ff */
        /* <DEDUP_REMOVED lines=53> */
[----:B------:R-:W-:Y:S01]  /*61d0*/  @P2 IADD3 R95, PT, PT, R5, -0x20, RZ ;  /* 0xffffffe0055f2810 */ /* 0x000fe20007ffe0ff */
[----:B------:R-:W-:Y:S01]  /*61e0*/  FFMA.FTZ R109, R109, R101, -R106 ;  /* 0x000000656d6d7223 */ /* 0x000fe2000001086a */
[----:B------:R-:W2:Y:S01]  /*61f0*/  MUFU.EX2 R35, R35 ;  /* 0x0000002300237308 */ /* 0x000ea20000000800 */
[-C--:B-1----:R-:W-:Y:S01]  /*6200*/  FMUL.FTZ R72, R72, R94.reuse ;  /* 0x0000005e48487220 */ /* 0x082fe20000410000 */
[-C--:B------:R-:W-:Y:S01]  /*6210*/  FMUL.FTZ R73, R73, R94.reuse ;  /* 0x0000005e49497220 */ /* 0x080fe20000410000 */
[----:B------:R-:W1:Y:S01]  /*6220*/  LDSM.16.MT88.4 R8, [R95] ;  /* 0x000000005f08783b */ /* 0x000e620000004200 */
        /* <DEDUP_REMOVED lines=9> */
[----:B------:R-:W4:Y:S01]  /*62c0*/  LDSM.16.MT88.4 R28, [R95+0x2000] ;  /* 0x002000005f1c783b */ /* 0x000f220000004200 */
[----:B--2---:R-:W-:Y:S01]  /*62d0*/  F2FP.F16.F32.PACK_AB R4, R35, R91 ;  /* 0x0000005b2304723e */ /* 0x004fe200000000ff */
[-C--:B------:R-:W-:Y:S01]  /*62e0*/  FMUL.FTZ R56, R56, R94.reuse ;  /* 0x0000005e38387220 */ /* 0x080fe20000410000 */
[----:B------:R-:W2:Y:S01]  /*62f0*/  MUFU.EX2 R88, R88 ;  /* 0x0000005800587308 */ /* 0x000ea20000000800 */
[-C--:B------:R-:W-:Y:S01]  /*6300*/  FMUL.FTZ R57, R57, R94.reuse ;  /* 0x0000005e39397220 */ /* 0x080fe20000410000 */
[-C--:B------:R-:W-:Y:S01]  /*6310*/  FMUL.FTZ R60, R60, R94.reuse ;  /* 0x0000005e3c3c7220 */ /* 0x080fe20000410000 */
[-C--:B------:R-:W-:Y:S01]  /*6320*/  FMUL.FTZ R61, R61, R94.reuse ;  /* 0x0000005e3d3d7220 */ /* 0x080fe20000410000 */
[----:B------:R5:W-:Y:S01]  /*6330*/  MUFU.EX2 R85, R108 ;  /* 0x0000006c00557308 */ /* 0x000be20000000800 */
[----:B------:R-:W-:Y:S01]  /*6340*/  FMUL.FTZ R40, R40, R94 ;  /* 0x0000005e28287220 */ /* 0x000fe20000410000 */
[----:B---3--:R-:W-:Y:S01]  /*6350*/  F2FP.F16.F32.PACK_AB R6, R89, R90 ;  /* 0x0000005a5906723e */ /* 0x008fe200000000ff */
[-C--:B------:R-:W-:Y:S01]  /*6360*/  FMUL.FTZ R41, R41, R94.reuse ;  /* 0x0000005e29297220 */ /* 0x080fe20000410000 */
[----:B------:R-:W3:Y:S01]  /*6370*/  MUFU.EX2 R84, R110 ;  /* 0x0000006e00547308 */ /* 0x000ee20000000800 */
[-C--:B------:R-:W-:Y:S01]  /*6380*/  FMUL.FTZ R44, R44, R94.reuse ;  /* 0x0000005e2c2c7220 */ /* 0x080fe20000410000 */
[----:B------:R-:W-:Y:S01]  /*6390*/  FMUL.FTZ R45, R45, R94 ;  /* 0x0000005e2d2d7220 */ /* 0x000fe20000410000 */
[-CC-:B------:R-:W-:Y:S01]  /*63a0*/  FFMA.FTZ R114, R21, R101.reuse, -R100.reuse ;  /* 0x0000006515727223 */ /* 0x180fe20000010864 */
[----:B------:R-:W1:Y:S01]  /*63b0*/  MUFU.EX2 R93, R93 ;  /* 0x0000005d005d7308 */ /* 0x000e620000000800 */
[-CC-:B------:R-:W-:Y:S01]  /*63c0*/  FFMA.FTZ R117, R112, R101.reuse, -R100.reuse ;  /* 0x0000006570757223 */ /* 0x180fe20000010864 */
[----:B--2---:R-:W-:Y:S01]  /*63d0*/  F2FP.F16.F32.PACK_AB R5, R88, R92 ;  /* 0x0000005c5805723e */ /* 0x004fe200000000ff */
[-C--:B------:R-:W-:Y:S01]  /*63e0*/  FFMA.FTZ R118, R113, R101.reuse, -R100 ;  /* 0x0000006571767223 */ /* 0x080fe20000010864 */
[----:B------:R-:W-:Y:S01]  /*63f0*/  MUFU.EX2 R109, R109 ;  /* 0x0000006d006d7308 */ /* 0x000fe20000000800 */
[-C--:B------:R-:W-:Y:S01]  /*6400*/  FMUL.FTZ R48, R48, R94.reuse ;  /* 0x0000005e30307220 */ /* 0x080fe20000410000 */
[-CC-:B-----5:R-:W-:Y:S01]  /*6410*/  FFMA.FTZ R108, R107, R101.reuse, -R106.reuse ;  /* 0x000000656b6c7223 */ /* 0x1a0fe2000001086a */
[--C-:B------:R-:W-:Y:S01]  /*6420*/  FFMA.FTZ R107, R23, R101, -R106.reuse ;  /* 0x00000065176b7223 */ /* 0x100fe2000001086a */
[----:B------:R-:W-:Y:S01]  /*6430*/  MUFU.EX2 R114, R114 ;  /* 0x0000007200727308 */ /* 0x000fe20000000800 */
[-C--:B------:R-:W-:Y:S01]  /*6440*/  FMUL.FTZ R49, R49, R94.reuse ;  /* 0x0000005e31317220 */ /* 0x080fe20000410000 */
[----:B---3--:R-:W-:Y:S01]  /*6450*/  F2FP.F16.F32.PACK_AB R7, R84, R85 ;  /* 0x000000555407723e */ /* 0x008fe200000000ff */
[----:B------:R-:W-:Y:S01]  /*6460*/  FFMA.FTZ R110, R20, R101, -R106 ;  /* 0x00000065146e7223 */ /* 0x000fe2000001086a */
[----:B------:R-:W2:Y:S01]  /*6470*/  MUFU.EX2 R108, R108 ;  /* 0x0000006c006c7308 */ /* 0x000ea20000000800 */
        /* <DEDUP_REMOVED lines=20> */
[----:B------:R-:W-:Y:S01]  /*65c0*/  MUFU.EX2 R107, R107 ;  /* 0x0000006b006b7308 */ /* 0x000fe20000000800 */
[-C--:B------:R-:W-:Y:S01]  /*65d0*/  FMUL.FTZ R50, R50, R93.reuse ;  /* 0x0000005d32327220 */ /* 0x080fe20000410000 */
[-C--:B------:R-:W-:Y:S01]  /*65e0*/  FMUL.FTZ R51, R51, R93.reuse ;  /* 0x0000005d33337220 */ /* 0x080fe20000410000 */
[-C--:B------:R-:W-:Y:S01]  /*65f0*/  FMUL.FTZ R53, R53, R94.reuse ;  /* 0x0000005e35357220 */ /* 0x080fe20000410000 */
[----:B------:R-:W-:Y:S01]  /*6600*/  MUFU.EX2 R110, R110 ;  /* 0x0000006e006e7308 */ /* 0x000fe20000000800 */
[C---:B------:R-:W-:Y:S01]  /*6610*/  HMMA.16816.F32 R80, R4.reuse, R12, R80 ;  /* 0x0000000c0450723c */ /* 0x040fe20000001850 */
[-C--:B------:R-:W-:Y:S01]  /*6620*/  FMUL.FTZ R54, R54, R93.reuse ;  /* 0x0000005d36367220 */ /* 0x080fe20000410000 */
[-C--:B------:R-:W-:Y:S01]  /*6630*/  FMUL.FTZ R55, R55, R93.reuse ;  /* 0x0000005d37377220 */ /* 0x080fe20000410000 */
[----:B------:R3:W5:Y:S01]  /*6640*/  MUFU.EX2 R113, R116 ;  /* 0x0000007400717308 */ /* 0x0007620000000800 */
[-C--:B------:R-:W-:Y:S01]  /*6650*/  FMUL.FTZ R64, R64, R94.reuse ;  /* 0x0000005e40407220 */ /* 0x080fe20000410000 */
[-C--:B------:R-:W-:Y:S01]  /*6660*/  FMUL.FTZ R65, R65, R94.reuse ;  /* 0x0000005e41417220 */ /* 0x080fe20000410000 */
[-C--:B------:R-:W-:Y:S01]  /*6670*/  FMUL.FTZ R66, R66, R93.reuse ;  /* 0x0000005d42427220 */ /* 0x080fe20000410000 */
[----:B------:R4:W-:Y:S01]  /*6680*/  MUFU.EX2 R112, R118 ;  /* 0x0000007600707308 */ /* 0x0009e20000000800 */
[C---:B------:R-:W-:Y:S01]  /*6690*/  HMMA.16816.F32 R76, R4.reuse, R14, R76 ;  /* 0x0000000e044c723c */ /* 0x040fe2000000184c */
[----:B------:R-:W2:Y:S01]  /*66a0*/  LDSM.16.MT88.4 R12, [R95+0x1000] ;  /* 0x001000005f0c783b */ /* 0x000ea20000004200 */
[-C--:B------:R-:W-:Y:S01]  /*66b0*/  FMUL.FTZ R67, R67, R93.reuse ;  /* 0x0000005d43437220 */ /* 0x080fe20000410000 */
[----:B------:R-:W5:Y:S01]  /*66c0*/  MUFU.EX2 R117, R117 ;  /* 0x0000007500757308 */ /* 0x000f620000000800 */
[-C--:B------:R-:W-:Y:S01]  /*66d0*/  FMUL.FTZ R68, R68, R94.reuse ;  /* 0x0000005e44447220 */ /* 0x080fe20000410000 */
[-C--:B------:R-:W-:Y:S01]  /*66e0*/  FMUL.FTZ R69, R69, R94.reuse ;  /* 0x0000005e45457220 */ /* 0x080fe20000410000 */
[-C--:B------:R-:W-:Y:S01]  /*66f0*/  FMUL.FTZ R70, R70, R93.reuse ;  /* 0x0000005d46467220 */ /* 0x080fe20000410000 */
[----:B------:R-:W-:Y:S01]  /*6700*/  FMUL.FTZ R71, R71, R93 ;  /* 0x0000005d47477220 */ /* 0x000fe20000410000 */
[C---:B------:R-:W-:Y:S01]  /*6710*/  HMMA.16816.F32 R40, R4.reuse, R16, R40 ;  /* 0x000000100428723c */ /* 0x040fe20000001828 */
[----:B------:R-:W-:Y:S01]  /*6720*/  LDSM.16.MT88.4 R20, [R95+0x400] ;  /* 0x000400005f14783b */ /* 0x000fe20000004200 */
[-C--:B------:R-:W-:Y:S01]  /*6730*/  FFMA.FTZ R124, R119, R101.reuse, -R100 ;  /* 0x00000065777c7223 */ /* 0x080fe20000010864 */
[-CC-:B------:R-:W-:Y:S01]  /*6740*/  FFMA.FTZ R115, R115, R101.reuse, -R106.reuse ;  /* 0x0000006573737223 */ /* 0x180fe2000001086a */
[-CC-:B---3--:R-:W-:Y:S01]  /*6750*/  FFMA.FTZ R116, R139, R101.reuse, -R106.reuse ;  /* 0x000000658b747223 */ /* 0x188fe2000001086a */
[-C--:B----4-:R-:W-:Y:S01]  /*6760*/  FFMA.FTZ R118, R137, R101.reuse, -R106 ;  /* 0x0000006589767223 */ /* 0x090fe2000001086a */
[-CC-:B------:R-:W-:Y:S01]  /*6770*/  FFMA.FTZ R122, R111, R101.reuse, -R100.reuse ;  /* 0x000000656f7a7223 */ /* 0x180fe20000010864 */
[-CC-:B------:R-:W-:Y:S01]  /*6780*/  FFMA.FTZ R125, R127, R101.reuse, -R100.reuse ;  /* 0x000000657f7d7223 */ /* 0x180fe20000010864 */
[C---:B------:R-:W-:Y:S01]  /*6790*/  HMMA.16816.F32 R44, R4.reuse, R18, R44 ;  /* 0x00000012042c723c */ /* 0x040fe2000000182c */
[----:B------:R-:W-:Y:S01]  /*67a0*/  LDSM.16.MT88.4 R16, [R123+0x7400] ;  /* 0x007400007b10783b */ /* 0x000fe20000004200 */
[-C--:B------:R-:W-:Y:S01]  /*67b0*/  FFMA.FTZ R119, R155, R101.reuse, -R100 ;  /* 0x000000659b777223 */ /* 0x080fe20000010864 */
[-CC-:B------:R-:W-:Y:S01]  /*67c0*/  FFMA.FTZ R133, R133, R101.reuse, -R106.reuse ;  /* 0x0000006585857223 */ /* 0x180fe2000001086a */
[----:B------:R-:W-:Y:S01]  /*67d0*/  MUFU.EX2 R115, R115 ;  /* 0x0000007300737308 */ /* 0x000fe20000000800 */
[-CC-:B------:R-:W-:Y:S01]  /*67e0*/  FFMA.FTZ R103, R103, R101.reuse, -R106.reuse ;  /* 0x0000006567677223 */ /* 0x180fe2000001086a */
[-C--:B------:R-:W-:Y:S01]  /*67f0*/  FFMA.FTZ R102, R102, R101.reuse, -R106 ;  /* 0x0000006566667223 */ /* 0x080fe2000001086a */
[-CC-:B------:R-:W-:Y:S01]  /*6800*/  FFMA.FTZ R96, R96, R101.reuse, -R100.reuse ;  /* 0x0000006560607223 */ /* 0x180fe20000010864 */
[----:B------:R-:W-:Y:S01]  /*6810*/  HMMA.16816.F32 R64, R4, R28, R64 ;  /* 0x0000001c0440723c */ /* 0x000fe20000001840 */
[----:B------:R-:W3:Y:S01]  /*6820*/  MUFU.EX2 R116, R116 ;  /* 0x0000007400747308 */ /* 0x000ee20000000800 */
[-CC-:B------:R-:W-:Y:S01]  /*6830*/  FFMA.FTZ R99, R99, R101.reuse, -R100.reuse ;  /* 0x0000006563637223 */ /* 0x180fe20000010864 */
[----:B------:R-:W-:Y:S01]  /*6840*/  FFMA.FTZ R97, R97, R101, -R100 ;  /* 0x0000006561617223 */ /* 0x000fe20000010864 */
[----:B------:R-:W-:Y:S01]  /*6850*/  FFMA.FTZ R94, R164, R94, R91 ;  /* 0x0000005ea45e7223 */ /* 0x000fe2000001005b */
[----:B------:R-:W-:Y:S01]  /*6860*/  MUFU.EX2 R118, R118 ;  /* 0x0000007600767308 */ /* 0x000fe20000000800 */
[----:B------:R-:W-:-:S02]  /*6870*/  FFMA.FTZ R93, R159, R93, R92 ;  /* 0x0000005d9f5d7223 */ /* 0x000fc4000001005c */
[C---:B-1----:R-:W-:Y:S01]  /*6880*/  HMMA.16816.F32 R56, R4.reuse, R8, R56 ;  /* 0x000000080438723c */ /* 0x042fe20000001838 */
[----:B------:R-:W-:Y:S01]  /*6890*/  MUFU.EX2 R111, R133 ;  /* 0x00000085006f7308 */ /* 0x000fe20000000800 */
[----:B------:R-:W-:Y:S01]  /*68a0*/  FADD.FTZ R35, R35, R94 ;  /* 0x0000005e23237221 */ /* 0x000fe20000010000 */
[----:B------:R-:W-:Y:S02]  /*68b0*/  FADD.FTZ R88, R88, R93 ;  /* 0x0000005d58587221 */ /* 0x000fe40000010000 */
[----:B------:R-:W-:Y:S01]  /*68c0*/  MUFU.EX2 R122, R122 ;  /* 0x0000007a007a7308 */ /* 0x000fe20000000800 */
[----:B------:R-:W-:Y:S01]  /*68d0*/  FADD.FTZ R90, R90, R35 ;  /* 0x000000235a5a7221 */ /* 0x000fe20000010000 */
[----:B------:R-:W-:Y:S01]  /*68e0*/  FADD.FTZ R85, R85, R88 ;  /* 0x0000005855557221 */ /* 0x000fe20000010000 */
[C---:B------:R-:W-:Y:S01]  /*68f0*/  HMMA.16816.F32 R60, R4.reuse, R10, R60 ;  /* 0x0000000a043c723c */ /* 0x040fe2000000183c */
[----:B------:R-:W1:Y:S01]  /*6900*/  LDSM.16.MT88.4 R8, [R95+0x1400] ;  /* 0x001400005f08783b */ /* 0x000e620000004200 */
[----:B------:R-:W4:Y:S01]  /*6910*/  MUFU.EX2 R125, R125 ;  /* 0x0000007d007d7308 */ /* 0x000f220000000800 */
[----:B------:R-:W-:Y:S01]  /*6920*/  FADD.FTZ R90, R89, R90 ;  /* 0x0000005a595a7221 */ /* 0x000fe20000010000 */
[----:B------:R-:W-:Y:S01]  /*6930*/  FADD.FTZ R85, R84, R85 ;  /* 0x0000005554557221 */ /* 0x000fe20000010000 */
[-C--:B------:R-:W-:Y:S01]  /*6940*/  MOV R84, R33.reuse ;  /* 0x0000002100547202 */ /* 0x080fe20000000f00 */
[----:B------:R-:W-:Y:S01]  /*6950*/  MUFU.EX2 R124, R124 ;  /* 0x0000007c007c7308 */ /* 0x000fe20000000800 */
[----:B------:R-:W-:Y:S01]  /*6960*/  @P0 MOV R84, R33 ;  /* 0x0000002100540202 */ /* 0x000fe20000000f00 */
[C---:B--2---:R-:W-:Y:S02]  /*6970*/  HMMA.16816.F32 R48, R4.reuse, R12, R48 ;  /* 0x0000000c0430723c */ /* 0x044fe40000001830 */
[----:B------:R-:W2:Y:S04]  /*6980*/  MUFU.EX2 R119, R119 ;  /* 0x0000007700777308 */ /* 0x000ea80000000800 */
[----:B------:R-:W-:Y:S02]  /*6990*/  MUFU.EX2 R103, R103 ;  /* 0x0000006700677308 */ /* 0x000fe40000000800 */
[C---:B------:R-:W-:Y:S01]  /*69a0*/  HMMA.16816.F32 R52, R4.reuse, R14, R52 ;  /* 0x0000000e0434723c */ /* 0x040fe20000001834 */
[----:B------:R-:W3:Y:S01]  /*69b0*/  LDSM.16.MT88.4 R12, [R123+0x8400] ;  /* 0x008400007b0c783b */ /* 0x000ee20000004200 */
[----:B------:R-:W2:Y:S04]  /*69c0*/  MUFU.EX2 R102, R102 ;  /* 0x0000006600667308 */ /* 0x000ea80000000800 */
[----:B------:R-:W-:Y:S02]  /*69d0*/  MUFU.EX2 R96, R96 ;  /* 0x0000006000607308 */ /* 0x000fe40000000800 */
        /* <DEDUP_REMOVED lines=8> */
[----:B------:R-:W-:Y:S01]  /*6a60*/  FADD.FTZ R108, R108, R109 ;  /* 0x0000006d6c6c7221 */ /* 0x000fe20000010000 */
[-C--:B------:R-:W-:Y:S01]  /*6a70*/  MOV R85, R34.reuse ;  /* 0x0000002200557202 */ /* 0x080fe20000000f00 */
[----:B------:R-:W-:Y:S01]  /*6a80*/  FADD.FTZ R113, R113, R114 ;  /* 0x0000007271717221 */ /* 0x000fe20000010000 */
[----:B------:R-:W-:Y:S01]  /*6a90*/  @P0 MOV R85, R34 ;  /* 0x0000002200550202 */ /* 0x000fe20000000f00 */
[----:B------:R-:W-:-:S02]  /*6aa0*/  FADD.FTZ R107, R107, R108 ;  /* 0x0000006c6b6b7221 */ /* 0x000fc40000010000 */
[----:B------:R-:W-:Y:S01]  /*6ab0*/  HMMA.16816.F32 R80, R4, R24, R80 ;  /* 0x000000180450723c */ /* 0x000fe20000001850 */
[----:B------:R-:W-:Y:S01]  /*6ac0*/  FADD.FTZ R112, R112, R113 ;  /* 0x0000007170707221 */ /* 0x000fe20000010000 */
[----:B------:R-:W-:-:S03]  /*6ad0*/  FADD.FTZ R110, R110, R107 ;  /* 0x0000006b6e6e7221 */ /* 0x000fc60000010000 */
[----:B------:R-:W-:-:S03]  /*6ae0*/  FADD.FTZ R117, R117, R112 ;  /* 0x0000007075757221 */ /* 0x000fc60000010000 */
        /* <DEDUP_REMOVED lines=14> */
[C---:B-----5:R-:W-:Y:S08]  /*6bd0*/  HMMA.16816.F32 R64, R4.reuse, R24, R64 ;  /* 0x000000180440723c */ /* 0x060ff00000001840 */
[----:B------:R-:W-:Y:S01]  /*6be0*/  HMMA.16816.F32 R68, R4, R26, R68 ;  /* 0x0000001a0444723c */ /* 0x000fe20000001844 */
[----:B------:R-:W-:Y:S01]  /*6bf0*/  F2FP.F16.F32.PACK_AB R4, R116, R115 ;  /* 0x000000737404723e */ /* 0x000fe200000000ff */
[----:B------:R-:W-:Y:S01]  /*6c00*/  LDSM.16.MT88.4 R24, [R123+0x6c00] ;  /* 0x006c00007b18783b */ /* 0x000fe20000004200 */
[----:B----4-:R-:W-:Y:S01]  /*6c10*/  F2FP.F16.F32.PACK_AB R5, R125, R122 ;  /* 0x0000007a7d05723e */ /* 0x010fe200000000ff */
[----:B------:R-:W-:Y:S01]  /*6c20*/  FADD.FTZ R115, R115, R110 ;  /* 0x0000006e73737221 */ /* 0x000fe20000010000 */
[----:B------:R-:W-:Y:S01]  /*6c30*/  F2FP.F16.F32.PACK_AB R6, R111, R118 ;  /* 0x000000766f06723e */ /* 0x000fe200000000ff */
[----:B------:R-:W-:Y:S01]  /*6c40*/  FADD.FTZ R122, R122, R117 ;  /* 0x000000757a7a7221 */ /* 0x000fe20000010000 */
[----:B--2---:R-:W-:Y:S01]  /*6c50*/  F2FP.F16.F32.PACK_AB R7, R119, R124 ;  /* 0x0000007c7707723e */ /* 0x004fe200000000ff */
        /* <DEDUP_REMOVED lines=17> */
[----:B------:R-:W-:Y:S01]  /*6d70*/  FFMA.FTZ R28, R98, R101, -R100 ;  /* 0x00000065621c7223 */ /* 0x000fe20000010864 */
[----:B------:R-:W-:Y:S04]  /*6d80*/  MUFU.EX2 R105, R105 ;  /* 0x0000006900697308 */ /* 0x000fe80000000800 */
[----:B------:R-:W4:Y:S02]  /*6d90*/  MUFU.EX2 R29, R99 ;  /* 0x00000063001d7308 */ /* 0x000f240000000800 */
[C---:B------:R-:W-:Y:S02]  /*6da0*/  HMMA.16816.F32 R60, R4.reuse, R30, R60 ;  /* 0x0000001e043c723c */ /* 0x040fe4000000183c */
[----:B------:R-:W-:Y:S04]  /*6db0*/  MUFU.EX2 R28, R28 ;  /* 0x0000001c001c7308 */ /* 0x000fe80000000800 */
[----:B------:R-:W5:Y:S02]  /*6dc0*/  MUFU.EX2 R31, R97 ;  /* 0x00000061001f7308 */ /* 0x000f640000000800 */
[C---:B------:R-:W-:Y:S08]  /*6dd0*/  HMMA.16816.F32 R80, R4.reuse, R20, R80 ;  /* 0x000000140450723c */ /* 0x040ff00000001850 */
[C---:B------:R-:W-:Y:S01]  /*6de0*/  HMMA.16816.F32 R76, R4.reuse, R22, R76 ;  /* 0x00000016044c723c */ /* 0x040fe2000000184c */
[----:B------:R-:W2:Y:S07]  /*6df0*/  LDSM.16.MT88.4 R20, [R123+0x7c00] ;  /* 0x007c00007b14783b */ /* 0x000eae0000004200 */
[C---:B------:R-:W-:Y:S01]  /*6e00*/  HMMA.16816.F32 R52, R4.reuse, R14, R52 ;  /* 0x0000000e0434723c */ /* 0x040fe20000001834 */
[----:B---3--:R-:W3:Y:S07]  /*6e10*/  LDSM.16.MT88.4 R12, [R95+0xc00] ;  /* 0x000c00005f0c783b */ /* 0x008eee0000004200 */
[C---:B-1----:R-:W-:Y:S08]  /*6e20*/  HMMA.16816.F32 R64, R4.reuse, R8, R64 ;  /* 0x000000080440723c */ /* 0x042ff00000001840 */
[----:B------:R-:W-:Y:S01]  /*6e30*/  HMMA.16816.F32 R68, R4, R10, R68 ;  /* 0x0000000a0444723c */ /* 0x000fe20000001844 */
[----:B------:R-:W-:Y:S01]  /*6e40*/  F2FP.F16.F32.PACK_AB R4, R102, R103 ;  /* 0x000000676604723e */ /* 0x000fe200000000ff */
[----:B------:R-:W1:Y:S01]  /*6e50*/  LDSM.16.MT88.4 R8, [R95+0x1c00] ;  /* 0x001c00005f08783b */ /* 0x000e620000004200 */
[----:B----4-:R-:W-:Y:S01]  /*6e60*/  F2FP.F16.F32.PACK_AB R5, R29, R96 ;  /* 0x000000601d05723e */ /* 0x010fe200000000ff */
[----:B------:R-:W-:Y:S01]  /*6e70*/  FADD.FTZ R103, R103, R118 ;  /* 0x0000007667677221 */ /* 0x000fe20000010000 */
[----:B------:R-:W-:Y:S01]  /*6e80*/  F2FP.F16.F32.PACK_AB R6, R105, R104 ;  /* 0x000000686906723e */ /* 0x000fe200000000ff */
[----:B------:R-:W-:Y:S01]  /*6e90*/  FADD.FTZ R96, R96, R119 ;  /* 0x0000007760607221 */ /* 0x000fe20000010000 */
[----:B-----5:R-:W-:Y:S01]  /*6ea0*/  F2FP.F16.F32.PACK_AB R7, R31, R28 ;  /* 0x0000001c1f07723e */ /* 0x020fe200000000ff */
        /* <DEDUP_REMOVED lines=21> */
.L_x_10086:
[----:B------:R-:W-:-:S07]  /*7000*/  IADD3 R120, PT, PT, R32, -0x1, RZ ;  /* 0xffffffff20787810 */ /* 0x000fce0007ffe0ff */
.L_x_10095:
[----:B------:R-:W-:Y:S05]  /*7010*/  BSYNC B2 ;  /* 0x0000000000027941 */ /* 0x000fea0003800000 */
.L_x_10085:
[----:B------:R-:W-:-:S13]  /*7020*/  ISETP.GE.AND P0, PT, R120, R145, PT ;  /* 0x000000917800720c */ /* 0x000fda0003f06270 */
[----:B------:R-:W-:Y:S05]  /*7030*/  @!P0 BRA `(.L_x_10096) ;  /* 0x0000002c00948947 */ /* 0x000fea0003800000 */
[----:B------:R-:W-:Y:S01]  /*7040*/  IMAD.SHL.U32 R155, R120, 0x40, RZ ;  /* 0x00000040789b7824 */ /* 0x000fe200078e00ff */
[----:B------:R-:W-:Y:S01]  /*7050*/  ISETP.NE.U32.AND P3, PT, R162, RZ, PT ;  /* 0x000000ffa200720c */ /* 0x000fe20003f65070 */
[C---:B------:R-:W-:Y:S01]  /*7060*/  IMAD.SHL.U32 R137, R0.reuse, 0x2, RZ ;  /* 0x0000000200897824 */ /* 0x040fe200078e00ff */
[----:B------:R-:W-:Y:S01]  /*7070*/  SHF.L.U64.HI R138, R0, 0x1, R121 ;  /* 0x00000001008a7819 */ /* 0x000fe20000010279 */
[----:B------:R-:W-:Y:S01]  /*7080*/  IMAD.MOV.U32 R89, RZ, RZ, R84 ;  /* 0x000000ffff597224 */ /* 0x000fe200078e0054 */
[----:B------:R-:W-:Y:S01]  /*7090*/  LOP3.LUT R156, R155, 0x20, R86, 0xfe, !PT ;  /* 0x000000209b9c7812 */ /* 0x000fe200078efe56 */
[----:B------:R-:W-:Y:S01]  /*70a0*/  IMAD.MOV.U32 R0, RZ, RZ, R85 ;  /* 0x000000ffff007224 */ /* 0x000fe200078e0055 */
[----:B------:R-:W-:Y:S01]  /*70b0*/  ISETP.NE.AND.EX P3, PT, R163, RZ, PT, P3 ;  /* 0x000000ffa300720c */ /* 0x000fe20003f65330 */
[----:B------:R-:W-:Y:S01]  /*70c0*/  VIADD R154, R120, 0x1 ;  /* 0x00000001789a7836 */ /* 0x000fe20000000000 */
[----:B------:R-:W-:Y:S01]  /*70d0*/  VIMNMX R140, PT, PT, RZ, R87, !PT ;  /* 0x00000057ff8c7248 */ /* 0x000fe20007fe0100 */
[----:B------:R-:W-:Y:S01]  /*70e0*/  VIADD R155, R155, 0x40 ;  /* 0x000000409b9b7836 */ /* 0x000fe20000000000 */
[----:B------:R-:W-:-:S09]  /*70f0*/  VIADDMNMX R139, R87, 0x8, RZ, !PT ;  /* 0x00000008578b7846 */ /* 0x000fd200078001ff */
.L_x_10103:
        /* <DEDUP_REMOVED lines=79> */
.L_x_10098:
[----:B------:R-:W-:Y:S05]  /*75f0*/  BSYNC.RECONVERGENT B0 ;  /* 0x0000000000007941 */ /* 0x000fea0003800200 */
.L_x_10097:
        /* <DEDUP_REMOVED lines=22> */
[--C-:B------:R-:W-:Y:S02]  /*7760*/  LOP3.LUT R84, R131, 0x20, R91.reuse, 0xf8, !PT ;  /* 0x0000002083547812 */ /* 0x100fe400078ef85b */
[----:B------:R-:W-:Y:S02]  /*7770*/  LOP3.LUT R86, R128, 0x8, RZ, 0xc0, !PT ;  /* 0x0000000880567812 */ /* 0x000fe400078ec0ff */
[----:B------:R-:W-:Y:S01]  /*7780*/  LOP3.LUT R88, R88, 0x100, RZ, 0xc0, !PT ;  /* 0x0000010058587812 */ /* 0x000fe200078ec0ff */
[----:B------:R-:W-:Y:S01]  /*7790*/  IMAD.U32 R132, RZ, RZ, UR6 ;  /* 0x00000006ff847e24 */ /* 0x000fe2000f8e00ff */
[--C-:B------:R-:W-:Y:S02]  /*77a0*/  LOP3.LUT R90, R90, 0xc0, R91.reuse, 0xf8, !PT ;  /* 0x000000c05a5a7812 */ /* 0x100fe400078ef85b */
[--C-:B------:R-:W-:Y:S01]  /*77b0*/  LOP3.LUT R86, R86, 0xc0, R91.reuse, 0xf8, !PT ;  /* 0x000000c056567812 */ /* 0x100fe200078ef85b */
[--C-:B------:R-:W-:Y:S01]  /*77c0*/  IMAD R165, R165, 0x2, R132.reuse ;  /* 0x00000002a5a57824 */ /* 0x100fe200078e0284 */
[----:B------:R-:W-:Y:S02]  /*77d0*/  LOP3.LUT R90, R90, R85, RZ, 0x3c, !PT ;  /* 0x000000555a5a7212 */ /* 0x000fe400078e3cff */
[--C-:B------:R-:W-:Y:S02]  /*77e0*/  LOP3.LUT R93, R84, 0x100, R91.reuse, 0xf8, !PT ;  /* 0x00000100545d7812 */ /* 0x100fe400078ef85b */
[----:B------:R-:W-:Y:S01]  /*77f0*/  @!PT LDS RZ, [RZ] ;  /* 0x00000000fffff984 */ /* 0x000fe20000000800 */
[----:B------:R-:W-:Y:S01]  /*7800*/  @!PT LDS RZ, [RZ] ;  /* 0x00000000fffff984 */ /* 0x000fe20000000800 */
[----:B------:R-:W-:Y:S01]  /*7810*/  @!PT LDS RZ, [RZ] ;  /* 0x00000000fffff984 */ /* 0x000fe20000000800 */
[----:B------:R-:W-:Y:S01]  /*7820*/  LDGSTS.E.BYPASS.LTC128B.128 [R165+0x6000], desc[UR4][R148.64] ;  /* 0x0600000094a57fae */ /* 0x000fe2000b981a04 */
[----:B------:R-:W-:Y:S02]  /*7830*/  LOP3.LUT R87, R88, 0x20, R91, 0xf8, !PT ;  /* 0x0000002058577812 */ /* 0x000fe400078ef85b */
[----:B------:R-:W-:Y:S02]  /*7840*/  LOP3.LUT R93, R93, R90, RZ, 0xfc, !PT ;  /* 0x0000005a5d5d7212 */ /* 0x000fe400078efcff */
[----:B------:R-:W-:Y:S01]  /*7850*/  LDGSTS.E.BYPASS.LTC128B.128 [R165+0x7000], desc[UR4][R148.64+0x40] ;  /* 0x0700004094a57fae */ /* 0x000fe2000b981a04 */
[----:B------:R-:W-:Y:S02]  /*7860*/  LOP3.LUT R87, R87, R86, R85, 0xf6, !PT ;  /* 0x0000005657577212 */ /* 0x000fe400078ef655 */
[----:B------:R-:W-:Y:S02]  /*7870*/  LOP3.LUT P2, RZ, R128, 0x4, RZ, 0xc0, !PT ;  /* 0x0000000480ff7812 */ /* 0x000fe4000784c0ff */
[----:B------:R-:W-:Y:S01]  /*7880*/  LDGSTS.E.BYPASS.LTC128B.128 [R165+0x8000], desc[UR4][R148.64+0x80] ;  /* 0x0800008094a57fae */ /* 0x000fe2000b981a04 */
[--C-:B------:R-:W-:Y:S01]  /*7890*/  IMAD R125, R93, 0x2, R132.reuse ;  /* 0x000000025d7d7824 */ /* 0x100fe200078e0284 */
[----:B------:R-:W-:Y:S01]  /*78a0*/  ISETP.GT.AND P0, PT, R154, R145, PT ;  /* 0x000000919a00720c */ /* 0x000fe20003f04270 */
[----:B------:R-:W-:Y:S02]  /*78b0*/  IMAD R124, R87, 0x2, R132 ;  /* 0x00000002577c7824 */ /* 0x000fe400078e0284 */
[----:B------:R-:W-:Y:S01]  /*78c0*/  LDGSTS.E.BYPASS.LTC128B.128 [R165+0x6800], desc[UR4][R126.64] ;  /* 0x068000007ea57fae */ /* 0x000fe2000b981a04 */
[----:B------:R-:W-:Y:S04]  /*78d0*/  SEL R108, R108, 0xffffffe0, !P2 ;  /* 0xffffffe06c6c7807 */ /* 0x000fe80005000000 */
[----:B------:R-:W-:Y:S01]  /*78e0*/  LDGSTS.E.BYPASS.LTC128B.128 [R165+0x7800], desc[UR4][R126.64+0x40] ;  /* 0x078000407ea57fae */ /* 0x000fe2000b981a04 */
[--C-:B------:R-:W-:Y:S04]  /*78f0*/  IMAD.IADD R133, R125, 0x1, R108.reuse ;  /* 0x000000017d857824 */ /* 0x100fe800078e026c */
        /* <DEDUP_REMOVED lines=36> */
[----:B------:R-:W2:Y:S05]  /*7b40*/  LDSM.16.M88.4 R96, [R88+0x4000] ;  /* 0x004000005860783b */ /* 0x000eaa0000000200 */
[----:B------:R-:W-:Y:S02]  /*7b50*/  LDSM.16.M88.4 R108, [R88+0x4c00] ;  /* 0x004c0000586c783b */ /* 0x000fe40000000200 */
        /* <DEDUP_REMOVED lines=11> */
[----:B------:R-:W1:Y:S05]  /*7c10*/  LDSM.16.M88.4 R84, [R124+0x5400] ;  /* 0x005400007c54783b */ /* 0x000e6a0000000200 */
[----:B------:R-:W1:Y:S02]  /*7c20*/  LDSM.16.M88.4 R112, [R124+0x5800] ;  /* 0x005800007c70783b */ /* 0x000e640000000200 */
[C---:B--2---:R-:W-:Y:S08]  /*7c30*/  HMMA.16816.F32 R4, R92.reuse, R96, R4 ;  /* 0x000000605c04723c */ /* 0x044ff00000001804 */
[C---:B------:R-:W-:Y:S01]  /*7c40*/  HMMA.16816.F32 R8, R92.reuse, R98, R8 ;  /* 0x000000625c08723c */ /* 0x040fe20000001808 */
[----:B------:R-:W2:Y:S05]  /*7c50*/  LDSM.16.M88.4 R96, [R124+0x5c00] ;  /* 0x005c00007c60783b */ /* 0x000eaa0000000200 */
[----:B------:R-:W-:Y:S02]  /*7c60*/  LDSM.16.M88.4 R124, [R88+0x5c00] ;  /* 0x005c0000587c783b */ /* 0x000fe40000000200 */
        /* <DEDUP_REMOVED lines=8> */
[----:B------:R-:W3:Y:S05]  /*7cf0*/  LDSM.16.M88.4 R92, [R133+0x2000] ;  /* 0x00200000855c783b */ /* 0x000eea0000000200 */
[----:B------:R-:W4:Y:S02]  /*7d00*/  LDSM.16.M88.4 R108, [R88+0x5800] ;  /* 0x00580000586c783b */ /* 0x000f240000000200 */
        /* <DEDUP_REMOVED lines=96> */
.L_x_10102:
[----:B------:R-:W-:Y:S05]  /*8310*/  BSYNC.RECONVERGENT B0 ;  /* 0x0000000000007941 */ /* 0x000fea0003800200 */
.L_x_10101:
        /* <DEDUP_REMOVED lines=12> */
.L_x_10100:
[----:B------:R-:W-:Y:S05]  /*83e0*/  BSYNC.RECONVERGENT B1 ;  /* 0x0000000000017941 */ /* 0x000fea0003800200 */
.L_x_10099:
[----:B------:R-:W2:Y:S01]  /*83f0*/  LD.E R86, desc[UR4][R2.64+0xdc] ;  /* 0x0000dc0402567980 */ /* 0x000ea2000c101900 */
[----:B------:R-:W-:Y:S01]  /*8400*/  VIADD R101, R156, 0xffffffe1 ;  /* 0xffffffe19c657836 */ /* 0x000fe20000000000 */
[----:B------:R-:W-:Y:S01]  /*8410*/  LOP3.LUT R91, R90, 0x120, R91, 0xf8, !PT ;  /* 0x000001205a5b7812 */ /* 0x000fe200078ef85b */
[C---:B------:R-:W-:Y:S02]  /*8420*/  VIADD R97, R156.reuse, 0xffffffe0 ;  /* 0xffffffe09c617836 */ /* 0x040fe40000000000 */
[C---:B-1----:R-:W-:Y:S01]  /*8430*/  VIADD R85, R156.reuse, 0xffffffe9 ;  /* 0xffffffe99c557836 */ /* 0x042fe20000000000 */
[-C--:B------:R-:W-:Y:S01]  /*8440*/  ISETP.GE.AND P0, PT, R101, R139.reuse, PT ;  /* 0x0000008b6500720c */ /* 0x080fe20003f06270 */
[C---:B------:R-:W-:Y:S01]  /*8450*/  VIADD R88, R156.reuse, 0xffffffe8 ;  /* 0xffffffe89c587836 */ /* 0x040fe20000000000 */
[CC--:B------:R-:W-:Y:S01]  /*8460*/  ISETP.GE.AND P1, PT, R97.reuse, R139.reuse, PT ;  /* 0x0000008b6100720c */ /* 0x0c0fe20003f26270 */
[C---:B------:R-:W-:Y:S01]  /*8470*/  VIADD R104, R156.reuse, 0xfffffff1 ;  /* 0xfffffff19c687836 */ /* 0x040fe20000000000 */
[-C--:B------:R-:W-:Y:S01]  /*8480*/  ISETP.GE.AND P5, PT, R97, R140.reuse, PT ;  /* 0x0000008c6100720c */ /* 0x080fe20003fa6270 */
        /* <DEDUP_REMOVED lines=11> */
[-C--:B------:R-:W-:Y:S01]  /*8540*/  ISETP.GE.AND P1, PT, R88, R139.reuse, PT ;  /* 0x0000008b5800720c */ /* 0x080fe20003f26270 */
[C---:B------:R-:W-:Y:S01]  /*8550*/  VIADD R109, R156.reuse, 0x11 ;  /* 0x000000119c6d7836 */ /* 0x040fe20000000000 */
[----:B------:R-:W-:Y:S01]  /*8560*/  FSEL R93, R11, -INF , P0 ;  /* 0xff8000000b5d7808 */ /* 0x000fe20000000000 */
[----:B------:R-:W-:Y:S01]  /*8570*/  VIADD R103, R156, 0x19 ;  /* 0x000000199c677836 */ /* 0x000fe20000000000 */
[-C--:B------:R-:W-:Y:S01]  /*8580*/  ISETP.GE.AND P5, PT, R88, R140.reuse, PT ;  /* 0x0000008c5800720c */ /* 0x080fe20003fa6270 */
[----:B------:R-:W-:Y:S01]  /*8590*/  VIADD R155, R155, 0xffffffc0 ;  /* 0xffffffc09b9b7836 */ /* 0x000fe20000000000 */
[-C--:B------:R-:W-:Y:S02]  /*85a0*/  ISETP.GE.AND P0, PT, R104, R139.reuse, PT ;  /* 0x0000008b6800720c */ /* 0x080fe40003f06270 */
[----:B------:R-:W-:Y:S02]  /*85b0*/  FSEL R94, R5, -INF , P4 ;  /* 0xff800000055e7808 */ /* 0x000fe40002000000 */
[----:B------:R-:W-:Y:S02]  /*85c0*/  FSEL R95, R10, -INF , P1 ;  /* 0xff8000000a5f7808 */ /* 0x000fe40000800000 */
[-C--:B------:R-:W-:Y:S02]  /*85d0*/  ISETP.GE.AND P4, PT, R85, R140.reuse, PT ;  /* 0x0000008c5500720c */ /* 0x080fe40003f86270 */
[----:B------:R-:W-:Y:S02]  /*85e0*/  FSEL R117, R8, -INF , P5 ;  /* 0xff80000008757808 */ /* 0x000fe40002800000 */
[CC--:B------:R-:W-:Y:S02]  /*85f0*/  ISETP.GE.AND P1, PT, R106.reuse, R139.reuse, PT ;  /* 0x0000008b6a00720c */ /* 0x0c0fe40003f26270 */
[-C--:B------:R-:W-:Y:S02]  /*8600*/  ISETP.GE.AND P5, PT, R106, R140.reuse, PT ;  /* 0x0000008c6a00720c */ /* 0x080fe40003fa6270 */
[----:B------:R-:W-:Y:S02]  /*8610*/  FSEL R100, R15, -INF , P0 ;  /* 0xff8000000f647808 */ /* 0x000fe40000000000 */
        /* <DEDUP_REMOVED lines=10> */
[-C--:B------:R-:W-:Y:S02]  /*86c0*/  ISETP.GE.AND P4, PT, R84, R140.reuse, PT ;  /* 0x0000008c5400720c */ /* 0x080fe40003f86270 */
[----:B------:R-:W-:Y:S02]  /*86d0*/  FSEL R110, R18, -INF , P1 ;  /* 0xff800000126e7808 */ /* 0x000fe40000800000 */
[----:B------:R-:W-:Y:S02]  /*86e0*/  FSEL R113, R16, -INF , P5 ;  /* 0xff80000010717808 */ /* 0x000fe40002800000 */
[C---:B------:R-:W-:Y:S02]  /*86f0*/  ISETP.GE.AND P1, PT, R156.reuse, R140, PT ;  /* 0x0000008c9c00720c */ /* 0x040fe40003f26270 */
[C---:B------:R-:W-:Y:S02]  /*8700*/  ISETP.GE.AND P6, PT, R97.reuse, R142, PT ;  /* 0x0000008e6100720c */ /* 0x040fe40003fc6270 */
[----:B------:R-:W-:Y:S01]  /*8710*/  ISETP.GE.AND P5, PT, R97, R141, PT ;  /* 0x0000008d6100720c */ /* 0x000fe20003fa6270 */
[----:B------:R-:W-:Y:S01]  /*8720*/  VIADD R97, R156, 0x9 ;  /* 0x000000099c617836 */ /* 0x000fe20000000000 */
        /* <DEDUP_REMOVED lines=17> */
[CC--:B------:R-:W-:Y:S02]  /*8840*/  ISETP.GE.AND P1, PT, R109.reuse, R140.reuse, PT ;  /* 0x0000008c6d00720c */ /* 0x0c0fe40003f26270 */
        /* <DEDUP_REMOVED lines=9> */
[C---:B------:R-:W-:Y:S02]  /*88e0*/  ISETP.GE.AND P4, PT, R23.reuse, R140, PT ;  /* 0x0000008c1700720c */ /* 0x040fe40003f86270 */
[----:B------:R-:W-:Y:S02]  /*88f0*/  ISETP.GE.AND P1, PT, R23, R139, PT ;  /* 0x0000008b1700720c */ /* 0x000fe40003f26270 */
[----:B------:R-:W-:Y:S02]  /*8900*/  FSEL R35, R35, -INF , P0 ;  /* 0xff80000023237808 */ /* 0x000fe40000000000 */
[-C--:B------:R-:W-:Y:S02]  /*8910*/  ISETP.GE.AND P0, PT, R156, R141.reuse, PT ;  /* 0x0000008d9c00720c */ /* 0x080fe40003f06270 */
[----:B------:R-:W-:Y:S02]  /*8920*/  FSEL R126, R32, -INF , P4 ;  /* 0xff800000207e7808 */ /* 0x000fe40002000000 */
[----:B------:R-:W-:Y:S02]  /*8930*/  FSEL R29, R34, -INF , P1 ;  /* 0xff800000221d7808 */ /* 0x000fe40000800000 */
[CC--:B------:R-:W-:Y:S01]  /*8940*/  ISETP.GE.AND P4, PT, R156.reuse, R142.reuse, PT ;  /* 0x0000008e9c00720c */ /* 0x0c0fe20003f86270 */
[----:B------:R-:W-:Y:S01]  /*8950*/  VIADD R156, R156, 0xffffffc0 ;  /* 0xffffffc09c9c7836 */ /* 0x000fe20000000000 */
[-C--:B------:R-:W-:Y:S02]  /*8960*/  ISETP.GE.AND P1, PT, R101, R142.reuse, PT ;  /* 0x0000008e6500720c */ /* 0x080fe40003f26270 */
[----:B------:R-:W-:Y:S02]  /*8970*/  FSEL R20, R122, -INF , !P0 ;  /* 0xff8000007a147808 */ /* 0x000fe40004000000 */
[----:B------:R-:W-:Y:S02]  /*8980*/  FSEL R27, R105, -INF , !P6 ;  /* 0xff800000691b7808 */ /* 0x000fe40007000000 */
[-C--:B------:R-:W-:Y:S02]  /*8990*/  ISETP.GE.AND P0, PT, R88, R142.reuse, PT ;  /* 0x0000008e5800720c */ /* 0x080fe40003f06270 */
        /* <DEDUP_REMOVED lines=9> */
[----:B------:R-:W-:Y:S02]  /*8a30*/  ISETP.GE.AND P0, PT, R85, R141, PT ;  /* 0x0000008d5500720c */ /* 0x000fe40003f06270 */
[-C--:B------:R-:W-:Y:S02]  /*8a40*/  ISETP.GE.AND P6, PT, R106, R142.reuse, PT ;  /* 0x0000008e6a00720c */ /* 0x080fe40003fc6270 */
[----:B------:R-:W-:Y:S02]  /*8a50*/  FMNMX3.FTZ R85, R0, R27, R94, !PT ;  /* 0x0000001b00557276 */ /* 0x000fe4000781005e */
[----:B------:R-:W-:Y:S02]  /*8a60*/  FSEL R10, R114, -INF , !P5 ;  /* 0xff800000720a7808 */ /* 0x000fe40006800000 */
[----:B------:R-:W-:Y:S02]  /*8a70*/  FSEL R34, R96, -INF , !P4 ;  /* 0xff80000060227808 */ /* 0x000fe40006000000 */
[-C--:B------:R-:W-:Y:S02]  /*8a80*/  ISETP.GE.AND P5, PT, R87, R142.reuse, PT ;  /* 0x0000008e5700720c */ /* 0x080fe40003fa6270 */
[----:B------:R-:W-:Y:S02]  /*8a90*/  FSEL R28, R95, -INF , !P1 ;  /* 0xff8000005f1c7808 */ /* 0x000fe40004800000 */
[----:B------:R-:W-:Y:S02]  /*8aa0*/  ISETP.GE.AND P1, PT, R84, R142, PT ;  /* 0x0000008e5400720c */ /* 0x000fe40003f26270 */
[----:B------:R-:W-:Y:S02]  /*8ab0*/  FSEL R26, R93, -INF , !P0 ;  /* 0xff8000005d1a7808 */ /* 0x000fe40004000000 */
[----:B------:R-:W-:Y:S02]  /*8ac0*/  FMNMX3.FTZ R85, R85, R32, R30, !PT ;  /* 0x0000002055557276 */ /* 0x000fe4000781001e */
[-C--:B------:R-:W-:Y:S02]  /*8ad0*/  ISETP.GE.AND P4, PT, R106, R141.reuse, PT ;  /* 0x0000008d6a00720c */ /* 0x080fe40003f86270 */
[----:B------:R-:W-:Y:S02]  /*8ae0*/  FSEL R101, R115, -INF , !P6 ;  /* 0xff80000073657808 */ /* 0x000fe40007000000 */
[-C--:B------:R-:W-:Y:S02]  /*8af0*/  ISETP.GE.AND P0, PT, R87, R141.reuse, PT ;  /* 0x0000008d5700720c */ /* 0x080fe40003f06270 */
[----:B------:R-:W-:Y:S02]  /*8b00*/  FSEL R106, R113, -INF , !P5 ;  /* 0xff800000716a7808 */ /* 0x000fe40006800000 */
[----:B------:R-:W-:Y:S02]  /*8b10*/  FMNMX3.FTZ R87, R89, R92, R34, !PT ;  /* 0x0000005c59577276 */ /* 0x000fe40007810022 */
[-C--:B------:R-:W-:Y:S02]  /*8b20*/  ISETP.GE.AND P6, PT, R104, R141.reuse, PT ;  /* 0x0000008d6800720c */ /* 0x080fe40003fc6270 */
[----:B------:R-:W-:Y:S02]  /*8b30*/  ISETP.GE.AND P5, PT, R84, R141, PT ;  /* 0x0000008d5400720c */ /* 0x000fe40003fa6270 */
[----:B------:R-:W-:Y:S01]  /*8b40*/  FSEL R104, R112, -INF , !P1 ;  /* 0xff80000070687808 */ /* 0x000fe20004800000 */
[----:B------:R-:W-:Y:S01]  /*8b50*/  IMAD R112, R91, 0x2, R132 ;  /* 0x000000025b707824 */ /* 0x000fe200078e0284 */
[----:B------:R-:W-:Y:S02]  /*8b60*/  ISETP.GE.AND P1, PT, R111, R142, PT ;  /* 0x0000008e6f00720c */ /* 0x000fe40003f26270 */
[----:B------:R-:W-:Y:S01]  /*8b70*/  FSEL R102, R102, -INF , !P4 ;  /* 0xff80000066667808 */ /* 0x000fe20006000000 */
[----:B------:R-:W-:Y:S01]  /*8b80*/  VIADD R113, R112, 0x6020 ;  /* 0x0000602070717836 */ /* 0x000fe20000000000 */
[----:B------:R-:W-:Y:S02]  /*8b90*/  FMNMX3.FTZ R85, R85, R101, R10, !PT ;  /* 0x0000006555557276 */ /* 0x000fe4000781000a */
[-C--:B------:R-:W-:Y:S02]  /*8ba0*/  ISETP.GE.AND P4, PT, R111, R141.reuse, PT ;  /* 0x0000008d6f00720c */ /* 0x080fe40003f86270 */
[----:B------:R-:W-:Y:S02]  /*8bb0*/  FSEL R100, R100, -INF , !P6 ;  /* 0xff80000064647808 */ /* 0x000fe40007000000 */
[----:B------:R-:W-:Y:S02]  /*8bc0*/  FMNMX3.FTZ R87, R87, R28, R26, !PT ;  /* 0x0000001c57577276 */ /* 0x000fe4000781001a */
[----:B------:R-:W-:Y:S02]  /*8bd0*/  FSEL R108, R108, -INF , !P5 ;  /* 0xff8000006c6c7808 */ /* 0x000fe40006800000 */
[-C--:B------:R-:W-:Y:S02]  /*8be0*/  ISETP.GE.AND P6, PT, R99, R142.reuse, PT ;  /* 0x0000008e6300720c */ /* 0x080fe40003fc6270 */
[----:B------:R-:W-:Y:S02]  /*8bf0*/  FSEL R110, R110, -INF , !P0 ;  /* 0xff8000006e6e7808 */ /* 0x000fe40004000000 */
[CC--:B------:R-:W-:Y:S02]  /*8c00*/  ISETP.GE.AND P5, PT, R97.reuse, R141.reuse, PT ;  /* 0x0000008d6100720c */ /* 0x0c0fe40003fa6270 */
[----:B------:R-:W-:Y:S02]  /*8c10*/  ISETP.GE.AND P0, PT, R97, R142, PT ;  /* 0x0000008e6100720c */ /* 0x000fe40003f06270 */
[----:B------:R-:W-:Y:S02]  /*8c20*/  FMNMX3.FTZ R85, R85, R106, R104, !PT ;  /* 0x0000006a55557276 */ /* 0x000fe40007810068 */
[----:B------:R-:W-:Y:S02]  /*8c30*/  FSEL R4, R121, -INF , !P1 ;  /* 0xff80000079047808 */ /* 0x000fe40004800000 */
[----:B------:R-:W-:Y:S02]  /*8c40*/  FSEL R19, R98, -INF , !P4 ;  /* 0xff80000062137808 */ /* 0x000fe40006000000 */
[----:B------:R-:W-:Y:S02]  /*8c50*/  FMNMX3.FTZ R87, R87, R102, R100, !PT ;  /* 0x0000006657577276 */ /* 0x000fe40007810064 */
[-C--:B------:R-:W-:Y:S02]  /*8c60*/  ISETP.GE.AND P4, PT, R109, R142.reuse, PT ;  /* 0x0000008e6d00720c */ /* 0x080fe40003f86270 */
[----:B------:R-:W-:Y:S02]  /*8c70*/  FSEL R21, R119, -INF , !P6 ;  /* 0xff80000077157808 */ /* 0x000fe40007000000 */
[----:B------:R-:W-:Y:S02]  /*8c80*/  FSEL R13, R24, -INF , !P5 ;  /* 0xff800000180d7808 */ /* 0x000fe40006800000 */
[----:B------:R-:W-:Y:S02]  /*8c90*/  ISETP.GE.AND P6, PT, R107, R142, PT ;  /* 0x0000008e6b00720c */ /* 0x000fe40003fc6270 */
[----:B------:R-:W-:Y:S02]  /*8ca0*/  FSEL R17, R118, -INF , !P0 ;  /* 0xff80000076117808 */ /* 0x000fe40004000000 */
        /* <DEDUP_REMOVED lines=8> */
[-C--:B------:R-:W-:Y:S02]  /*8d30*/  ISETP.GE.AND P0, PT, R107, R141.reuse, PT ;  /* 0x0000008d6b00720c */ /* 0x080fe40003f06270 */
[-C--:B------:R-:W-:Y:S02]  /*8d40*/  ISETP.GE.AND P6, PT, R109, R141.reuse, PT ;  /* 0x0000008d6d00720c */ /* 0x080fe40003fc6270 */
        /* <DEDUP_REMOVED lines=37> */
[----:B------:R-:W-:Y:S01]  /*8fa0*/  FADD.FTZ R23, -R23, R0 ;  /* 0x0000000017177221 */ /* 0x000fe20000010100 */
[-C--:B------:R-:W-:Y:S01]  /*8fb0*/  FFMA.FTZ R121, R92, R86.reuse, -R123 ;  /* 0x000000565c797223 */ /* 0x080fe2000001087b */
[-C--:B------:R-:W-:Y:S01]  /*8fc0*/  FFMA.FTZ R114, R30, R86.reuse, -R127 ;  /* 0x000000561e727223 */ /* 0x080fe2000001087f */
[-CC-:B------:R-:W-:Y:S01]  /*8fd0*/  FFMA.FTZ R117, R28, R86.reuse, -R123.reuse ;  /* 0x000000561c757223 */ /* 0x180fe2000001087b */
[-C--:B------:R-:W-:Y:S01]  /*8fe0*/  FFMA.FTZ R120, R26, R86.reuse, -R123 ;  /* 0x000000561a787223 */ /* 0x080fe2000001087b */
[----:B------:R-:W-:Y:S01]  /*8ff0*/  FMUL.FTZ R0, R86, R25 ;  /* 0x0000001956007220 */ /* 0x000fe20000410000 */
[-CC-:B------:R-:W-:Y:S01]  /*9000*/  FFMA.FTZ R116, R27, R86.reuse, -R127.reuse ;  /* 0x000000561b747223 */ /* 0x180fe2000001087f */
[----:B------:R-:W-:Y:S02]  /*9010*/  @P2 VIADD R113, R24, 0xffffffe0 ;  /* 0xffffffe018712836 */ /* 0x000fe40000000000 */
[----:B------:R-:W-:Y:S01]  /*9020*/  FMUL.FTZ R27, R86, R23 ;  /* 0x00000017561b7220 */ /* 0x000fe20000410000 */
[----:B------:R-:W-:Y:S01]  /*9030*/  MUFU.EX2 R119, R119 ;  /* 0x0000007700777308 */ /* 0x000fe20000000800 */
[-C--:B------:R-:W-:Y:S01]  /*9040*/  FFMA.FTZ R101, R101, R86.reuse, -R127 ;  /* 0x0000005665657223 */ /* 0x080fe2000001087f */
[-C--:B------:R-:W-:Y:S01]  /*9050*/  FFMA.FTZ R89, R108, R86.reuse, -R123 ;  /* 0x000000566c597223 */ /* 0x080fe2000001087b */
[----:B------:R-:W2:Y:S07]  /*9060*/  LDSM.16.MT88.4 R96, [R113] ;  /* 0x000000007160783b */ /* 0x000eae0000004200 */
[----:B------:R-:W3:Y:S01]  /*9070*/  MUFU.EX2 R116, R116 ;  /* 0x0000007400747308 */ /* 0x000ee20000000800 */
[-CC-:B------:R-:W-:Y:S01]  /*9080*/  FFMA.FTZ R90, R21, R86.reuse, -R127.reuse ;  /* 0x00000056155a7223 */ /* 0x180fe2000001087f */
[--C-:B------:R-:W-:Y:S01]  /*9090*/  FFMA.FTZ R91, R8, R86, -R127.reuse ;  /* 0x00000056085b7223 */ /* 0x100fe2000001087f */
[----:B------:R-:W-:Y:S07]  /*90a0*/  ISETP.GT.AND P0, PT, R154, R145, PT ;  /* 0x000000919a00720c */ /* 0x000fee0003f04270 */
[----:B------:R-:W-:Y:S10]  /*90b0*/  MUFU.EX2 R121, R121 ;  /* 0x0000007900797308 */ /* 0x000ff40000000800 */
        /* <DEDUP_REMOVED lines=10> */
[----:B------:R2:W-:Y:S01]  /*9160*/  MUFU.EX2 R5, R101 ;  /* 0x0000006500057308 */ /* 0x0005e20000000800 */
[----:B----4-:R-:W-:Y:S09]  /*9170*/  F2FP.F16.F32.PACK_AB R95, R120, R117 ;  /* 0x00000075785f723e */ /* 0x010ff200000000ff */
[----:B------:R4:W-:Y:S01]  /*9180*/  MUFU.EX2 R22, R89 ;  /* 0x0000005900167308 */ /* 0x0009e20000000800 */
[C---:B-----5:R-:W-:Y:S01]  /*9190*/  FMUL.FTZ R24, R23.reuse, R80 ;  /* 0x0000005017187220 */ /* 0x060fe20000410000 */
[C---:B------:R-:W-:Y:S01]  /*91a0*/  FMUL.FTZ R25, R23.reuse, R81 ;  /* 0x0000005117197220 */ /* 0x040fe20000410000 */
[C---:B------:R-:W-:Y:S01]  /*91b0*/  FMUL.FTZ R28, R23.reuse, R76 ;  /* 0x0000004c171c7220 */ /* 0x040fe20000410000 */
[C---:B------:R-:W-:Y:S01]  /*91c0*/  FMUL.FTZ R29, R23.reuse, R77 ;  /* 0x0000004d171d7220 */ /* 0x040fe20000410000 */
[C---:B---3--:R-:W-:Y:S01]  /*91d0*/  FMUL.FTZ R26, R0.reuse, R82 ;  /* 0x00000052001a7220 */ /* 0x048fe20000410000 */
[C---:B------:R-:W-:Y:S01]  /*91e0*/  FMUL.FTZ R27, R0.reuse, R83 ;  /* 0x00000053001b7220 */ /* 0x040fe20000410000 */
[C---:B------:R-:W-:Y:S01]  /*91f0*/  FMUL.FTZ R30, R0.reuse, R78 ;  /* 0x0000004e001e7220 */ /* 0x040fe20000410000 */
[----:B------:R-:W3:Y:S01]  /*9200*/  LDSM.16.MT88.4 R80, [R112+0x7000] ;  /* 0x007000007050783b */ /* 0x000ee20000004200 */
[C---:B------:R-:W-:Y:S01]  /*9210*/  FMUL.FTZ R31, R0.reuse, R79 ;  /* 0x0000004f001f7220 */ /* 0x040fe20000410000 */
[C---:B------:R-:W-:Y:S01]  /*9220*/  FMUL.FTZ R36, R23.reuse, R36 ;  /* 0x0000002417247220 */ /* 0x040fe20000410000 */
[C---:B------:R-:W-:Y:S01]  /*9230*/  FMUL.FTZ R37, R23.reuse, R37 ;  /* 0x0000002517257220 */ /* 0x040fe20000410000 */
[C---:B------:R-:W-:Y:S01]  /*9240*/  FMUL.FTZ R38, R0.reuse, R38 ;  /* 0x0000002600267220 */ /* 0x040fe20000410000 */
[C---:B-1----:R-:W-:Y:S03]  /*9250*/  HMMA.16816.F32 R24, R92.reuse, R32, R24 ;  /* 0x000000205c18723c */ /* 0x042fe60000001818 */
[----:B------:R-:W-:Y:S02]  /*9260*/  LDSM.16.MT88.4 R76, [R112+0x8000] ;  /* 0x00800000704c783b */ /* 0x000fe40000004200 */
[C---:B------:R-:W-:Y:S01]  /*9270*/  FMUL.FTZ R32, R23.reuse, R72 ;  /* 0x0000004817207220 */ /* 0x040fe20000410000 */
[C---:B------:R-:W-:Y:S01]  /*9280*/  FMUL.FTZ R33, R23.reuse, R73 ;  /* 0x0000004917217220 */ /* 0x040fe20000410000 */
[C---:B------:R-:W-:Y:S01]  /*9290*/  FMUL.FTZ R39, R0.reuse, R39 ;  /* 0x0000002700277220 */ /* 0x040fe20000410000 */
[C---:B------:R-:W-:Y:S03]  /*92a0*/  HMMA.16816.F32 R28, R92.reuse, R34, R28 ;  /* 0x000000225c1c723c */ /* 0x040fe6000000181c */
        /* <DEDUP_REMOVED lines=8> */
[C---:B--2---:R-:W-:Y:S03]  /*9330*/  HMMA.16816.F32 R32, R92.reuse, R96, R32 ;  /* 0x000000605c20723c */ /* 0x044fe60000001820 */
[C---:B------:R-:W-:Y:S01]  /*9340*/  FMUL.FTZ R45, R23.reuse, R45 ;  /* 0x0000002d172d7220 */ /* 0x040fe20000410000 */
[C---:B------:R-:W-:Y:S01]  /*9350*/  FMUL.FTZ R46, R0.reuse, R46 ;  /* 0x0000002e002e7220 */ /* 0x040fe20000410000 */
[C---:B------:R-:W-:Y:S01]  /*9360*/  FMUL.FTZ R47, R0.reuse, R47 ;  /* 0x0000002f002f7220 */ /* 0x040fe20000410000 */
[C---:B------:R-:W-:Y:S01]  /*9370*/  FMUL.FTZ R48, R23.reuse, R48 ;  /* 0x0000003017307220 */ /* 0x040fe20000410000 */
[C---:B------:R-:W-:Y:S01]  /*9380*/  FMUL.FTZ R49, R23.reuse, R49 ;  /* 0x0000003117317220 */ /* 0x040fe20000410000 */
[C---:B------:R-:W-:Y:S01]  /*9390*/  HMMA.16816.F32 R36, R92.reuse, R98, R36 ;  /* 0x000000625c24723c */ /* 0x040fe20000001824 */
[----:B------:R-:W-:Y:S02]  /*93a0*/  LDSM.16.MT88.4 R96, [R112+0x6400] ;  /* 0x006400007060783b */ /* 0x000fe40000004200 */
[C---:B------:R-:W-:Y:S01]  /*93b0*/  FMUL.FTZ R50, R0.reuse, R50 ;  /* 0x0000003200327220 */ /* 0x040fe20000410000 */
[C---:B------:R-:W-:Y:S01]  /*93c0*/  FMUL.FTZ R51, R0.reuse, R51 ;  /* 0x0000003300337220 */ /* 0x040fe20000410000 */
[C---:B------:R-:W-:Y:S01]  /*93d0*/  FMUL.FTZ R52, R23.reuse, R52 ;  /* 0x0000003417347220 */ /* 0x040fe20000410000 */
[C---:B------:R-:W-:Y:S01]  /*93e0*/  FMUL.FTZ R53, R23.reuse, R53 ;  /* 0x0000003517357220 */ /* 0x040fe20000410000 */
[C---:B------:R-:W-:Y:S01]  /*93f0*/  FMUL.FTZ R54, R0.reuse, R54 ;  /* 0x0000003600367220 */ /* 0x040fe20000410000 */
[C---:B---3--:R-:W-:Y:S03]  /*9400*/  HMMA.16816.F32 R40, R92.reuse, R80, R40 ;  /* 0x000000505c28723c */ /* 0x048fe60000001828 */
[C---:B------:R-:W-:Y:S01]  /*9410*/  FMUL.FTZ R55, R0.reuse, R55 ;  /* 0x0000003700377220 */ /* 0x040fe20000410000 */
[C---:B------:R-:W-:Y:S01]  /*9420*/  FMUL.FTZ R56, R23.reuse, R56 ;  /* 0x0000003817387220 */ /* 0x040fe20000410000 */
[C---:B------:R-:W-:Y:S01]  /*9430*/  FMUL.FTZ R57, R23.reuse, R57 ;  /* 0x0000003917397220 */ /* 0x040fe20000410000 */
[C---:B------:R-:W-:Y:S01]  /*9440*/  FMUL.FTZ R58, R0.reuse, R58 ;  /* 0x0000003a003a7220 */ /* 0x040fe20000410000 */
[C---:B------:R-:W-:Y:S01]  /*9450*/  FMUL.FTZ R59, R0.reuse, R59 ;  /* 0x0000003b003b7220 */ /* 0x040fe20000410000 */
[C---:B------:R-:W-:Y:S01]  /*9460*/  HMMA.16816.F32 R44, R92.reuse, R82, R44 ;  /* 0x000000525c2c723c */ /* 0x040fe2000000182c */
[----:B------:R-:W2:Y:S02]  /*9470*/  LDSM.16.MT88.4 R80, [R113+0x2000] ;  /* 0x002000007150783b */ /* 0x000ea40000004200 */
        /* <DEDUP_REMOVED lines=8> */
[C---:B-1----:R-:W-:Y:S03]  /*9500*/  HMMA.16816.F32 R48, R92.reuse, R72, R48 ;  /* 0x000000485c30723c */ /* 0x042fe60000001830 */
[-CC-:B------:R-:W-:Y:S01]  /*9510*/  FFMA.FTZ R73, R106, R86.reuse, -R127.reuse ;  /* 0x000000566a497223 */ /* 0x180fe2000001087f */
[----:B------:R-:W-:Y:S01]  /*9520*/  FFMA.FTZ R72, R10, R86, -R127 ;  /* 0x000000560a487223 */ /* 0x000fe2000001087f */
[C---:B------:R-:W-:Y:S01]  /*9530*/  FMUL.FTZ R68, R23.reuse, R68 ;  /* 0x0000004417447220 */ /* 0x040fe20000410000 */
[C---:B------:R-:W-:Y:S01]  /*9540*/  FMUL.FTZ R69, R23.reuse, R69 ;  /* 0x0000004517457220 */ /* 0x040fe20000410000 */
[----:B------:R-:W-:Y:S01]  /*9550*/  FMUL.FTZ R70, R0, R70 ;  /* 0x0000004600467220 */ /* 0x000fe20000410000 */
[C---:B------:R-:W-:Y:S01]  /*9560*/  HMMA.16816.F32 R52, R92.reuse, R74, R52 ;  /* 0x0000004a5c34723c */ /* 0x040fe20000001834 */
[----:B------:R1:W-:Y:S02]  /*9570*/  MUFU.EX2 R10, R72 ;  /* 0x00000048000a7308 */ /* 0x0003e40000000800 */
[-CC-:B------:R-:W-:Y:S01]  /*9580*/  FFMA.FTZ R74, R102, R86.reuse, -R123.reuse ;  /* 0x00000056664a7223 */ /* 0x180fe2000001087b */
[-C--:B------:R-:W-:Y:S01]  /*9590*/  FFMA.FTZ R75, R100, R86.reuse, -R123 ;  /* 0x00000056644b7223 */ /* 0x080fe2000001087b */
[----:B------:R-:W-:Y:S01]  /*95a0*/  FMUL.FTZ R71, R0, R71 ;  /* 0x0000004700477220 */ /* 0x000fe20000410000 */
[----:B------:R-:W3:Y:S05]  /*95b0*/  LDSM.16.MT88.4 R100, [R113+0x400] ;  /* 0x000400007164783b */ /* 0x000eea0000004200 */
[----:B------:R5:W-:Y:S01]  /*95c0*/  MUFU.EX2 R14, R74 ;  /* 0x0000004a000e7308 */ /* 0x000be20000000800 */
[C---:B------:R-:W-:Y:S09]  /*95d0*/  HMMA.16816.F32 R56, R92.reuse, R76, R56 ;  /* 0x0000004c5c38723c */ /* 0x040ff20000001838 */
[----:B------:R-:W3:Y:S01]  /*95e0*/  MUFU.EX2 R7, R75 ;  /* 0x0000004b00077308 */ /* 0x000ee20000000800 */
[----:B----4-:R-:W-:Y:S01]  /*95f0*/  FFMA.FTZ R89, R4, R86, -R127 ;  /* 0x0000005604597223 */ /* 0x010fe2000001087f */
[----:B------:R-:W-:Y:S01]  /*9600*/  FFMA.FTZ R116, R23, R164, R116 ;  /* 0x000000a417747223 */ /* 0x000fe20000010074 */
[----:B------:R-:W-:Y:S01]  /*9610*/  FFMA.FTZ R121, R0, R159, R121 ;  /* 0x0000009f00797223 */ /* 0x000fe20000010079 */
[-C--:B-1----:R-:W-:Y:S01]  /*9620*/  FFMA.FTZ R72, R104, R86.reuse, -R127 ;  /* 0x0000005668487223 */ /* 0x082fe2000001087f */
[C---:B------:R-:W-:Y:S05]  /*9630*/  HMMA.16816.F32 R60, R92.reuse, R78, R60 ;  /* 0x0000004e5c3c723c */ /* 0x040fea000000183c */
[----:B------:R3:W-:Y:S01]  /*9640*/  MUFU.EX2 R9, R73 ;  /* 0x0000004900097308 */ /* 0x0007e20000000800 */
[----:B------:R-:W1:Y:S01]  /*9650*/  LDSM.16.MT88.4 R76, [R112+0x7400] ;  /* 0x00740000704c783b */ /* 0x000e620000004200 */
[----:B------:R-:W-:Y:S01]  /*9660*/  FADD.FTZ R116, R119, R116 ;  /* 0x0000007477747221 */ /* 0x000fe20000010000 */
[----:B------:R-:W-:Y:S01]  /*9670*/  FADD.FTZ R118, R118, R121 ;  /* 0x0000007976767221 */ /* 0x000fe20000010000 */
[----:B-----5:R-:W-:Y:S06]  /*9680*/  FFMA.FTZ R74, R110, R86, -R123 ;  /* 0x000000566e4a7223 */ /* 0x020fec000001087b */
[----:B------:R4:W5:Y:S01]  /*9690*/  MUFU.EX2 R18, R72 ;  /* 0x0000004800127308 */ /* 0x0009620000000800 */
[----:B------:R-:W-:Y:S01]  /*96a0*/  FADD.FTZ R115, R115, R116 ;  /* 0x0000007473737221 */ /* 0x000fe20000010000 */
[C---:B--2---:R-:W-:Y:S08]  /*96b0*/  HMMA.16816.F32 R64, R92.reuse, R80, R64 ;  /* 0x000000505c40723c */ /* 0x044ff00000001840 */
[----:B------:R5:W2:Y:S01]  /*96c0*/  MUFU.EX2 R11, R74 ;  /* 0x0000004a000b7308 */ /* 0x000aa20000000800 */
[----:B------:R-:W1:Y:S01]  /*96d0*/  LDSM.16.MT88.4 R104, [R113+0x1400] ;  /* 0x001400007168783b */ /* 0x000e620000004200 */
[----:B------:R-:W-:Y:S01]  /*96e0*/  FADD.FTZ R23, R117, R118 ;  /* 0x0000007675177221 */ /* 0x000fe20000010000 */
[----:B------:R-:W-:Y:S07]  /*96f0*/  FADD.FTZ R114, R114, R115 ;  /* 0x0000007372727221 */ /* 0x000fee0000010000 */
[----:B------:R2:W-:Y:S01]  /*9700*/  MUFU.EX2 R4, R91 ;  /* 0x0000005b00047308 */ /* 0x0005e20000000800 */
[----:B---3--:R-:W-:Y:S01]  /*9710*/  F2FP.F16.F32.PACK_AB R73, R7, R14 ;  /* 0x0000000e0749723e */ /* 0x008fe200000000ff */
[----:B------:R-:W-:Y:S01]  /*9720*/  HMMA.16816.F32 R68, R92, R82, R68 ;  /* 0x000000525c44723c */ /* 0x000fe20000001844 */
[----:B------:R-:W3:Y:S02]  /*9730*/  LDSM.16.MT88.4 R108, [R112+0x8400] ;  /* 0x00840000706c783b */ /* 0x000ee40000004200 */
[----:B----4-:R-:W-:Y:S01]  /*9740*/  F2FP.F16.F32.PACK_AB R72, R10, R5 ;  /* 0x000000050a48723e */ /* 0x010fe200000000ff */
[----:B------:R-:W-:Y:S01]  /*9750*/  FADD.FTZ R23, R120, R23 ;  /* 0x0000001778177221 */ /* 0x000fe20000010000 */
[----:B-----5:R-:W-:Y:S02]  /*9760*/  F2FP.F16.F32.PACK_AB R74, R18, R9 ;  /* 0x00000009124a723e */ /* 0x020fe400000000ff */
[----:B--2---:R-:W-:Y:S02]  /*9770*/  F2FP.F16.F32.PACK_AB R75, R22, R11 ;  /* 0x0000000b164b723e */ /* 0x004fe400000000ff */
[----:B------:R-:W-:Y:S01]  /*9780*/  LDSM.16.MT88.4 R80, [R112+0x6800] ;  /* 0x006800007050783b */ /* 0x000fe20000004200 */
[-CC-:B------:R-:W-:Y:S04]  /*9790*/  FFMA.FTZ R91, R15, R86.reuse, -R123.reuse ;  /* 0x000000560f5b7223 */ /* 0x180fe8000001087b */
[C---:B------:R-:W-:Y:S03]  /*97a0*/  HMMA.16816.F32 R24, R72.reuse, R96, R24 ;  /* 0x000000604818723c */ /* 0x040fe60000001818 */
[----:B------:R-:W-:Y:S05]  /*97b0*/  LDSM.16.MT88.4 R92, [R113+0x800] ;  /* 0x00080000715c783b */ /* 0x000fea0000004200 */
[C---:B------:R-:W-:Y:S03]  /*97c0*/  HMMA.16816.F32 R28, R72.reuse, R98, R28 ;  /* 0x00000062481c723c */ /* 0x040fe6000000181c */
[----:B------:R-:W-:Y:S05]  /*97d0*/  LDSM.16.MT88.4 R96, [R112+0x7800] ;  /* 0x007800007060783b */ /* 0x000fea0000004200 */
[C---:B------:R-:W-:Y:S08]  /*97e0*/  HMMA.16816.F32 R32, R72.reuse, R100, R32 ;  /* 0x000000644820723c */ /* 0x040ff00000001820 */
[C---:B------:R-:W-:Y:S01]  /*97f0*/  HMMA.16816.F32 R36, R72.reuse, R102, R36 ;  /* 0x000000664824723c */ /* 0x040fe20000001824 */
[----:B------:R-:W-:Y:S07]  /*9800*/  LDSM.16.MT88.4 R100, [R113+0x1800] ;  /* 0x001800007164783b */ /* 0x000fee0000004200 */
[C---:B-1----:R-:W-:Y:S08]  /*9810*/  HMMA.16816.F32 R40, R72.reuse, R76, R40 ;  /* 0x0000004c4828723c */ /* 0x042ff00000001828 */
[C---:B------:R-:W-:Y:S01]  /*9820*/  HMMA.16816.F32 R44, R72.reuse, R78, R44 ;  /* 0x0000004e482c723c */ /* 0x040fe2000000182c */
[----:B------:R-:W1:Y:S07]  /*9830*/  LDSM.16.MT88.4 R76, [R113+0x2400] ;  /* 0x00240000714c783b */ /* 0x000e6e0000004200 */
[C---:B------:R-:W-:Y:S03]  /*9840*/  HMMA.16816.F32 R48, R72.reuse, R104, R48 ;  /* 0x000000684830723c */ /* 0x040fe60000001830 */
[-CC-:B------:R-:W-:Y:S01]  /*9850*/  FFMA.FTZ R105, R20, R86.reuse, -R123.reuse ;  /* 0x0000005614697223 */ /* 0x180fe2000001087b */
[-C--:B------:R-:W-:Y:S01]  /*9860*/  FFMA.FTZ R104, R19, R86.reuse, -R123 ;  /* 0x0000005613687223 */ /* 0x080fe2000001087b */
[----:B------:R2:W4:Y:S03]  /*9870*/  MUFU.EX2 R20, R89 ;  /* 0x0000005900147308 */ /* 0x0005260000000800 */
[C---:B------:R-:W-:Y:S07]  /*9880*/  HMMA.16816.F32 R52, R72.reuse, R106, R52 ;  /* 0x0000006a4834723c */ /* 0x040fee0000001834 */
[----:B------:R-:W-:Y:S10]  /*9890*/  MUFU.EX2 R19, R105 ;  /* 0x0000006900137308 */ /* 0x000ff40000000800 */
[----:B------:R5:W4:Y:S01]  /*98a0*/  MUFU.EX2 R21, R104 ;  /* 0x0000006800157308 */ /* 0x000b220000000800 */
[C---:B---3--:R-:W-:Y:S09]  /*98b0*/  HMMA.16816.F32 R56, R72.reuse, R108, R56 ;  /* 0x0000006c4838723c */ /* 0x048ff20000001838 */
[----:B------:R3:W-:Y:S01]  /*98c0*/  MUFU.EX2 R108, R90 ;  /* 0x0000005a006c7308 */ /* 0x0007e20000000800 */
[-C--:B------:R-:W-:Y:S01]  /*98d0*/  FFMA.FTZ R109, R17, R86.reuse, -R127 ;  /* 0x00000056116d7223 */ /* 0x080fe2000001087f */
[-C--:B--2---:R-:W-:Y:S08]  /*98e0*/  FFMA.FTZ R89, R13, R86.reuse, -R123 ;  /* 0x000000560d597223 */ /* 0x084ff0000001087b */
[----:B------:R2:W-:Y:S01]  /*98f0*/  MUFU.EX2 R13, R91 ;  /* 0x0000005b000d7308 */ /* 0x0005e20000000800 */
[C---:B------:R-:W-:Y:S09]  /*9900*/  HMMA.16816.F32 R60, R72.reuse, R110, R60 ;  /* 0x0000006e483c723c */ /* 0x040ff2000000183c */
[----:B------:R-:W4:Y:S01]  /*9910*/  MUFU.EX2 R109, R109 ;  /* 0x0000006d006d7308 */ /* 0x000f220000000800 */
[----:B-----5:R-:W-:Y:S01]  /*9920*/  LDSM.16.MT88.4 R104, [R113+0x1c00] ;  /* 0x001c00007168783b */ /* 0x020fe20000004200 */
[-C--:B------:R-:W-:Y:S01]  /*9930*/  FFMA.FTZ R111, R133, R86.reuse, -R127 ;  /* 0x00000056856f7223 */ /* 0x080fe2000001087f */
[-CC-:B------:R-:W-:Y:S07]  /*9940*/  FFMA.FTZ R133, R122, R86.reuse, -R123.reuse ;  /* 0x000000567a857223 */ /* 0x180fee000001087b */
[----:B------:R5:W5:Y:S01]  /*9950*/  MUFU.EX2 R110, R89 ;  /* 0x00000059006e7308 */ /* 0x000b620000000800 */
[-C--:B---3--:R-:W-:Y:S01]  /*9960*/  FFMA.FTZ R90, R124, R86.reuse, -R123 ;  /* 0x000000567c5a7223 */ /* 0x088fe2000001087b */
[C---:B-1----:R-:W-:Y:S08]  /*9970*/  HMMA.16816.F32 R64, R72.reuse, R76, R64 ;  /* 0x0000004c4840723c */ /* 0x042ff00000001840 */
[----:B------:R-:W-:Y:S01]  /*9980*/  MUFU.EX2 R111, R111 ;  /* 0x0000006f006f7308 */ /* 0x000fe20000000800 */
[--C-:B--2---:R-:W-:Y:S09]  /*9990*/  FFMA.FTZ R91, R6, R86, -R127.reuse ;  /* 0x00000056065b7223 */ /* 0x104ff2000001087f */
[----:B------:R-:W-:Y:S01]  /*99a0*/  MUFU.EX2 R122, R90 ;  /* 0x0000005a007a7308 */ /* 0x000fe20000000800 */
[----:B------:R-:W-:Y:S01]  /*99b0*/  HMMA.16816.F32 R68, R72, R78, R68 ;  /* 0x0000004e4844723c */ /* 0x000fe20000001844 */
[----:B------:R-:W1:Y:S08]  /*99c0*/  LDSM.16.MT88.4 R76, [R112+0x8800] ;  /* 0x00880000704c783b */ /* 0x000e700000004200 */
[----:B------:R-:W-:Y:S01]  /*99d0*/  MUFU.EX2 R124, R91 ;  /* 0x0000005b007c7308 */ /* 0x000fe20000000800 */
[----:B----4-:R-:W-:Y:S01]  /*99e0*/  F2FP.F16.F32.PACK_AB R72, R20, R4 ;  /* 0x000000041448723e */ /* 0x010fe200000000ff */
[--C-:B-----5:R-:W-:Y:S01]  /*99f0*/  FFMA.FTZ R89, R126, R86, -R127.reuse ;  /* 0x000000567e597223 */ /* 0x120fe2000001087f */
[----:B------:R-:W-:Y:S07]  /*9a00*/  F2FP.F16.F32.PACK_AB R73, R21, R19 ;  /* 0x000000131549723e */ /* 0x000fee00000000ff */
[----:B------:R-:W2:Y:S01]  /*9a10*/  MUFU.EX2 R133, R133 ;  /* 0x0000008500857308 */ /* 0x000ea20000000800 */
[----:B------:R-:W-:Y:S01]  /*9a20*/  F2FP.F16.F32.PACK_AB R74, R109, R108 ;  /* 0x0000006c6d4a723e */ /* 0x000fe200000000ff */
[----:B------:R-:W-:Y:S01]  /*9a30*/  FFMA.FTZ R127, R125, R86, -R127 ;  /* 0x000000567d7f7223 */ /* 0x000fe2000001087f */
[----:B------:R-:W-:Y:S07]  /*9a40*/  F2FP.F16.F32.PACK_AB R75, R110, R13 ;  /* 0x0000000d6e4b723e */ /* 0x000fee00000000ff */
[----:B------:R2:W-:Y:S10]  /*9a50*/  MUFU.EX2 R125, R89 ;  /* 0x00000059007d7308 */ /* 0x0005f40000000800 */
[----:B------:R-:W3:Y:S01]  /*9a60*/  MUFU.EX2 R126, R127 ;  /* 0x0000007f007e7308 */ /* 0x000ee20000000800 */
[C---:B------:R-:W-:Y:S08]  /*9a70*/  HMMA.16816.F32 R24, R72.reuse, R80, R24 ;  /* 0x000000504818723c */ /* 0x040ff00000001818 */
[C---:B------:R-:W-:Y:S01]  /*9a80*/  HMMA.16816.F32 R28, R72.reuse, R82, R28 ;  /* 0x00000052481c723c */ /* 0x040fe2000000181c */
[----:B------:R-:W4:Y:S02]  /*9a90*/  LDSM.16.MT88.4 R80, [R113+0x2800] ;  /* 0x002800007150783b */ /* 0x000f240000004200 */
[----:B--2---:R-:W-:Y:S02]  /*9aa0*/  F2FP.F16.F32.PACK_AB R89, R133, R122 ;  /* 0x0000007a8559723e */ /* 0x004fe400000000ff */
[----:B---3--:R-:W-:Y:S03]  /*9ab0*/  F2FP.F16.F32.PACK_AB R90, R126, R125 ;  /* 0x0000007d7e5a723e */ /* 0x008fe600000000ff */
        /* <DEDUP_REMOVED lines=8> */
[----:B------:R-:W5:Y:S07]  /*9b40*/  LDSM.16.MT88.4 R100, [R112+0x7c00] ;  /* 0x007c00007064783b */ /* 0x000f6e0000004200 */
[C---:B-1----:R-:W-:Y:S03]  /*9b50*/  HMMA.16816.F32 R56, R72.reuse, R76, R56 ;  /* 0x0000004c4838723c */ /* 0x042fe60000001838 */
[-CC-:B------:R-:W-:Y:S01]  /*9b60*/  FFMA.FTZ R76, R88, R86.reuse, -R123.reuse ;  /* 0x00000056584c7223 */ /* 0x180fe2000001087b */
[----:B------:R-:W-:Y:S01]  /*9b70*/  FFMA.FTZ R123, R87, R86, -R123 ;  /* 0x00000056577b7223 */ /* 0x000fe2000001087b */
[----:B------:R-:W-:Y:S02]  /*9b80*/  F2FP.F16.F32.PACK_AB R88, R124, R111 ;  /* 0x0000006f7c58723e */ /* 0x000fe400000000ff */
[----:B------:R-:W-:Y:S01]  /*9b90*/  MUFU.EX2 R87, R76 ;  /* 0x0000004c00577308 */ /* 0x000fe20000000800 */
[C---:B------:R-:W-:Y:S09]  /*9ba0*/  HMMA.16816.F32 R60, R72.reuse, R78, R60 ;  /* 0x0000004e483c723c */ /* 0x040ff2000000183c */
[----:B------:R-:W1:Y:S01]  /*9bb0*/  MUFU.EX2 R123, R123 ;  /* 0x0000007b007b7308 */ /* 0x000e620000000800 */
[C---:B----4-:R-:W-:Y:S08]  /*9bc0*/  HMMA.16816.F32 R64, R72.reuse, R80, R64 ;  /* 0x000000504840723c */ /* 0x050ff00000001840 */
[----:B------:R-:W-:Y:S03]  /*9bd0*/  HMMA.16816.F32 R68, R72, R82, R68 ;  /* 0x000000524844723c */ /* 0x000fe60000001844 */
[----:B-1----:R-:W-:Y:S07]  /*9be0*/  F2FP.F16.F32.PACK_AB R91, R123, R87 ;  /* 0x000000577b5b723e */ /* 0x002fee00000000ff */
[C---:B--2---:R-:W-:Y:S01]  /*9bf0*/  HMMA.16816.F32 R80, R88.reuse, R92, R24 ;  /* 0x0000005c5850723c */ /* 0x044fe20000001818 */
[----:B------:R-:W1:Y:S07]  /*9c00*/  LDSM.16.MT88.4 R24, [R112+0x8c00] ;  /* 0x008c00007018783b */ /* 0x000e6e0000004200 */
[C---:B------:R-:W-:Y:S01]  /*9c10*/  HMMA.16816.F32 R76, R88.reuse, R94, R28 ;  /* 0x0000005e584c723c */ /* 0x040fe2000000181c */
[----:B------:R-:W2:Y:S07]  /*9c20*/  LDSM.16.MT88.4 R28, [R113+0x2c00] ;  /* 0x002c0000711c783b */ /* 0x000eae0000004200 */
        /* <DEDUP_REMOVED lines=33> */
[C---:B--2---:R-:W-:Y:S08]  /*9e40*/  HMMA.16816.F32 R64, R88.reuse, R28, R64 ;  /* 0x0000001c5840723c */ /* 0x044ff00000001840 */
[----:B------:R-:W-:Y:S03]  /*9e50*/  HMMA.16816.F32 R68, R88, R30, R68 ;  /* 0x0000001e5844723c */ /* 0x000fe60000001844 */
[----:B------:R-:W-:Y:S05]  /*9e60*/  IMAD.MOV.U32 R89, RZ, RZ, R84 ;  /* 0x000000ffff597224 */ /* 0x000fea00078e0054 */
[----:B------:R-:W-:Y:S01]  /*9e70*/  @!UPT UIADD3 URZ, UPT, UPT, URZ, URZ, URZ ;  /* 0x000000fffffff290 */ /* 0x000fe2000fffe0ff */
[----:B------:R-:W-:Y:S11]  /*9e80*/  @P0 BRA `(.L_x_10103) ;  /* 0xffffffd0009c0947 */ /* 0x000ff6000383ffff */
.L_x_10096:
        /* <DEDUP_REMOVED lines=10> */
.L_x_10114:
        /* <DEDUP_REMOVED lines=96> */
[----:B------:R2:W-:Y:S04]  /*a530*/  STS [R13+0x230], R38 ;  /* 0x000230260d007388 */ /* 0x0005e80000000800 */
[----:B------:R-:W-:Y:S04]  /*a540*/  STS [R157+0x1000], R40 ;  /* 0x001000289d007388 */ /* 0x000fe80000000800 */
        /* <DEDUP_REMOVED lines=25> */
[----:B------:R-:W1:Y:S01]  /*a6e0*/  @P2 MUFU.LG2 R13, R7 ;  /* 0x00000007000d2308 */ /* 0x000e620000000c00 */
[----:B------:R-:W-:-:S04]  /*a6f0*/  SHF.R.U32.HI R5, RZ, 0x2, R128 ;  /* 0x00000002ff057819 */ /* 0x000fc80000011680 */
[----:B------:R-:W-:-:S03]  /*a700*/  IADD3 R9, PT, PT, R5, 0x20, RZ ;  /* 0x0000002005097810 */ /* 0x000fc60007ffe0ff */
[----:B------:R-:W1:Y:S01]  /*a710*/  @P5 MUFU.LG2 R10, R10 ;  /* 0x0000000a000a5308 */ /* 0x000e620000000c00 */
[----:B------:R-:W-:Y:S01]  /*a720*/  ISETP.GE.AND P0, PT, R9, R134, PT ;  /* 0x000000860900720c */ /* 0x000fe20003f06270 */
[-C--:B---3--:R-:W-:Y:S02]  /*a730*/  @!P1 IMAD R9, R43, R152.reuse, RZ ;  /* 0x000000982b099224 */ /* 0x088fe400078e02ff */
[----:B------:R-:W-:Y:S01]  /*a740*/  @!P1 IMAD.WIDE.U32 R42, R42, R152, RZ ;  /* 0x000000982a2a9225 */ /* 0x000fe200078e00ff */
[----:B------:R-:W-:Y:S02]  /*a750*/  SHF.L.U32 R4, R153, 0x6, RZ ;  /* 0x0000000699047819 */ /* 0x000fe400000006ff */
[----:B------:R-:W-:Y:S01]  /*a760*/  MOV R137, RZ ;  /* 0x000000ff00897202 */ /* 0x000fe20000000f00 */
[-C--:B--2---:R-:W-:Y:S02]  /*a770*/  @P1 IMAD R11, R39, R158.reuse, RZ ;  /* 0x0000009e270b1224 */ /* 0x084fe400078e02ff */
[----:B------:R-:W-:Y:S01]  /*a780*/  @P1 IMAD.WIDE.U32 R16, R38, R158, RZ ;  /* 0x0000009e26101225 */ /* 0x000fe200078e00ff */
[----:B------:R-:W-:-:S03]  /*a790*/  @!P1 IADD3 R9, PT, PT, R43, R9, RZ ;  /* 0x000000092b099210 */ /* 0x000fc60007ffe0ff */
[----:B-1----:R-:W-:Y:S01]  /*a7a0*/  @P2 FMUL.FTZ R13, R13, 0.69314718246459960938 ;  /* 0x3f3172180d0d2820 */ /* 0x002fe20000410000 */
[----:B------:R-:W-:Y:S01]  /*a7b0*/  IMAD R12, R15, R151, RZ ;  /* 0x000000970f0c7224 */ /* 0x000fe200078e02ff */
[----:B------:R-:W-:Y:S01]  /*a7c0*/  @P1 IADD3 R9, PT, PT, R17, R11, RZ ;  /* 0x0000000b11091210 */ /* 0x000fe20007ffe0ff */
[----:B------:R-:W-:Y:S01]  /*a7d0*/  IMAD.WIDE.U32 R18, R4, R38, R136 ;  /* 0x0000002604127225 */ /* 0x000fe200078e0088 */
[----:B------:R-:W-:-:S03]  /*a7e0*/  @P1 MOV R42, R16 ;  /* 0x00000010002a1202 */ /* 0x000fc60000000f00 */
[----:B------:R-:W-:Y:S02]  /*a7f0*/  IMAD R11, R39, R4, RZ ;  /* 0x00000004270b7224 */ /* 0x000fe400078e02ff */
[----:B------:R-:W-:Y:S01]  /*a800*/  IMAD.WIDE.U32 R14, R14, R151, RZ ;  /* 0x000000970e0e7225 */ /* 0x000fe200078e00ff */
[----:B------:R-:W-:-:S03]  /*a810*/  MOV R0, 0x7f800000 ;  /* 0x7f80000000007802 */ /* 0x000fc60000000f00 */
[----:B-----5:R-:W-:Y:S01]  /*a820*/  @P2 FFMA.FTZ R0, R6, R85, R13 ;  /* 0x0000005506002223 */ /* 0x020fe2000001000d */
[----:B------:R-:W-:Y:S01]  /*a830*/  @P5 FMUL.FTZ R13, R10, 0.69314718246459960938 ;  /* 0x3f3172180a0d5820 */ /* 0x000fe20000410000 */
[----:B------:R-:W-:Y:S02]  /*a840*/  IADD3 R10, PT, PT, R19, R11, RZ ;  /* 0x0000000b130a7210 */ /* 0x000fe40007ffe0ff */
[----:B------:R-:W-:Y:S02]  /*a850*/  IADD3 R12, PT, PT, R15, R12, RZ ;  /* 0x0000000c0f0c7210 */ /* 0x000fe40007ffe0ff */
[----:B------:R-:W-:Y:S02]  /*a860*/  IADD3 R42, P3, P2, R14, R18, R42 ;  /* 0x000000120e2a7210 */ /* 0x000fe40007a7e02a */
[----:B------:R-:W-:Y:S01]  /*a870*/  MOV R7, 0x7f800000 ;  /* 0x7f80000000077802 */ /* 0x000fe20000000f00 */
[----:B------:R-:W-:Y:S01]  /*a880*/  @P5 FFMA.FTZ R7, R6, R84, R13 ;  /* 0x0000005406075223 */ /* 0x000fe2000001000d */
[----:B------:R-:W-:-:S02]  /*a890*/  LOP3.LUT P6, RZ, R128, 0x3, RZ, 0xc0, !PT ;  /* 0x0000000380ff7812 */ /* 0x000fc400078cc0ff */
        /* <DEDUP_REMOVED lines=9> */
.L_x_10105:
        /* <DEDUP_REMOVED lines=23> */
.L_x_10107:
[----:B------:R-:W-:Y:S05]  /*aaa0*/  BSYNC.RECONVERGENT B0 ;  /* 0x0000000000007941 */ /* 0x000fea0003800200 */
.L_x_10106:
        /* <DEDUP_REMOVED lines=10> */
.L_x_10109:
[----:B------:R-:W-:Y:S05]  /*ab50*/  BSYNC.RECONVERGENT B0 ;  /* 0x0000000000007941 */ /* 0x000fea0003800200 */
.L_x_10108:
[----:B------:R-:W-:-:S04]  /*ab60*/  MOV R151, 0x0 ;  /* 0x0000000000977802 */ /* 0x000fc80000000f00 */
[----:B-1234-:R-:W-:Y:S05]  /*ab70*/  @P0 RET.REL.NODEC R150 `(_ZN5flash24flash_fwd_splitkv_kernelI23Flash_fwd_kernel_traitsILi96ELi64ELi64ELi4ELb0ELb0EN7cutlass6half_tE19Flash_kernel_traitsILi96ELi64ELi64ELi4ES3_EELb0ELb1ELb0ELb0ELb1ELb0ELb0ELb0EEEvNS_16Flash_fwd_paramsE) ;  /* 0xffffff5496200950 */ /* 0x01efea0003c3ffff */
        /* <DEDUP_REMOVED lines=14> */
[----:B-1----:R-:W-:Y:S05]  /*ac60*/  RET.REL.NODEC R150 `(_ZN5flash24flash_fwd_splitkv_kernelI23Flash_fwd_kernel_traitsILi96ELi64ELi64ELi4ELb0ELb0EN7cutlass6half_tE19Flash_kernel_traitsILi96ELi64ELi64ELi4ES3_EELb0ELb1ELb0ELb0ELb1ELb0ELb0ELb0EEEvNS_16Flash_fwd_paramsE) ;  /* 0xffffff5096e47950 */ /* 0x002fea0003c3ffff */
.L_x_10104:
[----:B------:R-:W-:Y:S01]  /*ac70*/  MOV R5, 0x2 ;  /* 0x0000000200057802 */ /* 0x000fe20000000f00 */
[----:B------:R-:W-:Y:S01]  /*ac80*/  IMAD.MOV.U32 R0, RZ, RZ, 0x1f ;  /* 0x0000001fff007424 */ /* 0x000fe200078e00ff */
[----:B------:R-:W-:-:S07]  /*ac90*/  MOV R4, 0xffffffff ;  /* 0xffffffff00047802 */ /* 0x000fce0000000f00 */
[----:B-1---5:R-:W-:Y:S05]  /*aca0*/  WARPSYNC.COLLECTIVE R4, `(.L_x_10110) ;  /* 0x0000000004087348 */ /* 0x022fea0003c00000 */
[----:B------:R2:W3:Y:S02]  /*acb0*/  SHFL.BFLY P0, R10, R164, R5, R0 ;  /* 0x0c000005a40a7389 */ /* 0x0004e40000000000 */
[----:B-123-5:R-:W-:Y:S05]  /*acc0*/  ENDCOLLECTIVE ;  /* 0x000000000000791b */ /* 0x02efea0003800000 */
.L_x_10110:
[----:B------:R-:W-:Y:S02]  /*acd0*/  IMAD.MOV.U32 R7, RZ, RZ, R10 ;  /* 0x000000ffff077224 */ /* 0x000fe400078e000a */
[----:B------:R-:W-:Y:S02]  /*ace0*/  IMAD.MOV.U32 R5, RZ, RZ, 0x1 ;  /* 0x00000001ff057424 */ /* 0x000fe400078e00ff */
[----:B------:R-:W-:-:S05]  /*acf0*/  FADD.FTZ R8, R7, R164 ;  /* 0x000000a407087221 */ /* 0x000fca0000010000 */
[----:B------:R-:W-:-:S07]  /*ad00*/  MOV R164, R8 ;  /* 0x0000000800a47202 */ /* 0x000fce0000000f00 */
[----:B------:R-:W-:Y:S05]  /*ad10*/  WARPSYNC.COLLECTIVE R4, `(.L_x_10111) ;  /* 0x0000000004087348 */ /* 0x000fea0003c00000 */
[----:B------:R1:W2:Y:S02]  /*ad20*/  SHFL.BFLY P0, R10, R164, R5, R0 ;  /* 0x0c000005a40a7389 */ /* 0x0002a40000000000 */
[----:B-12---:R-:W-:Y:S05]  /*ad30*/  ENDCOLLECTIVE ;  /* 0x000000000000791b */ /* 0x006fea0003800000 */
.L_x_10111:
[----:B------:R-:W-:Y:S01]  /*ad40*/  MOV R164, R159 ;  /* 0x0000009f00a47202 */ /* 0x000fe20000000f00 */
[----:B------:R-:W-:Y:S01]  /*ad50*/  IMAD.MOV.U32 R5, RZ, RZ, 0x2 ;  /* 0x00000002ff057424 */ /* 0x000fe200078e00ff */
[----:B------:R-:W-:-:S07]  /*ad60*/  MOV R7, R10 ;  /* 0x0000000a00077202 */ /* 0x000fce0000000f00 */
[----:B------:R-:W-:Y:S05]  /*ad70*/  WARPSYNC.COLLECTIVE R4, `(.L_x_10112) ;  /* 0x0000000004087348 */ /* 0x000fea0003c00000 */
[----:B------:R1:W2:Y:S02]  /*ad80*/  SHFL.BFLY P0, R10, R164, R5, R0 ;  /* 0x0c000005a40a7389 */ /* 0x0002a40000000000 */
[----:B-12---:R-:W-:Y:S05]  /*ad90*/  ENDCOLLECTIVE ;  /* 0x000000000000791b */ /* 0x006fea0003800000 */
.L_x_10112:
[----:B------:R-:W-:Y:S01]  /*ada0*/  FADD.FTZ R7, R8, R7 ;  /* 0x0000000708077221 */ /* 0x000fe20000010000 */
[----:B------:R-:W-:Y:S01]  /*adb0*/  FADD.FTZ R9, R10, R159 ;  /* 0x0000009f0a097221 */ /* 0x000fe20000010000 */
[----:B------:R-:W-:-:S04]  /*adc0*/  MOV R5, 0x1 ;  /* 0x0000000100057802 */ /* 0x000fc80000000f00 */
[----:B------:R-:W-:-:S07]  /*add0*/  MOV R164, R9 ;  /* 0x0000000900a47202 */ /* 0x000fce0000000f00 */
[----:B------:R-:W-:Y:S05]  /*ade0*/  WARPSYNC.COLLECTIVE R4, `(.L_x_10113) ;  /* 0x0000000004087348 */ /* 0x000fea0003c00000 */
[----:B------:R1:W2:Y:S02]  /*adf0*/  SHFL.BFLY P0, R10, R164, R5, R0 ;  /* 0x0c000005a40a7389 */ /* 0x0002a40000000000 */
[----:B-12---:R-:W-:Y:S05]  /*ae00*/  ENDCOLLECTIVE ;  /* 0x000000000000791b */ /* 0x006fea0003800000 */
.L_x_10113:
[----:B------:R-:W-:Y:S05]  /*ae10*/  BRA `(.L_x_10114) ;  /* 0xfffffff000447947 */ /* 0x000fea000383ffff */
.L_x_10115:
        /* <DEDUP_REMOVED lines=14> */
.L_x_11726:


//--------------------- .text._ZN5flash24flash_fwd_splitkv_kernelI23Flash_fwd_kernel_traitsILi96ELi64ELi64ELi4ELb0ELb0EN7cutlass6half_tE19Flash_kernel_traitsILi96ELi64ELi64ELi4ES3_EELb0ELb1ELb0ELb0ELb1ELb1ELb0ELb0EEEvNS_16Flash_fwd_paramsE --------------------------
	.section	.text._ZN5flash24flash_fwd_splitkv_kernelI23Flash_fwd_kernel_traitsILi96ELi64ELi64ELi4ELb0ELb0EN7cutlass6half_tE19Flash_kernel_traitsILi96ELi64ELi64ELi4ES3_EELb0ELb1ELb0ELb0ELb1ELb1ELb0ELb0EEEvNS_16Flash_fwd_paramsE,"ax",@progbits
	.align	128
        .global         _ZN5flash24flash_fwd_splitkv_kernelI23Flash_fwd_kernel_traitsILi96ELi64ELi64ELi4ELb0ELb0EN7cutlass6half_tE19Flash_kernel_traitsILi96ELi64ELi64ELi4ES3_EELb0ELb1ELb0ELb0ELb1ELb1ELb0ELb0EEEvNS_16Flash_fwd_paramsE
        .type           _ZN5flash24flash_fwd_splitkv_kernelI23Flash_fwd_kernel_traitsILi96ELi64ELi64ELi4ELb0ELb0EN7cutlass6half_tE19Flash_kernel_traitsILi96ELi64ELi64ELi4ES3_EELb0ELb1ELb0ELb0ELb1ELb1ELb0ELb0EEEvNS_16Flash_fwd_paramsE,@function
        .size           _ZN5flash24flash_fwd_splitkv_kernelI23Flash_fwd_kernel_traitsILi96ELi64ELi64ELi4ELb0ELb0EN7cutlass6half_tE19Flash_kernel_traitsILi96ELi64ELi64ELi4ES3_EELb0ELb1ELb0ELb0ELb1ELb1ELb0ELb0EEEvNS_16Flash_fwd_paramsE,(.L_x_11727 - _ZN5flash24flash_fwd_splitkv_kernelI23Flash_fwd_kernel_traitsILi96ELi64ELi64ELi4ELb0ELb0EN7cutlass6half_tE19Flash_kernel_traitsILi96ELi64ELi64ELi4ES3_EELb0ELb1ELb0ELb0ELb1ELb1ELb0ELb0EEEvNS_16Flash_fwd_paramsE)
        .other          _ZN5flash24flash_fwd_splitkv_kernelI23Flash_fwd_kernel_traitsILi96ELi64ELi64ELi4ELb0ELb0EN7cutlass6half_tE19Flash_kernel_traitsILi96ELi64ELi64ELi4ES3_EELb0ELb1ELb0ELb0ELb1ELb1ELb0ELb0EEEvNS_16Flash_fwd_paramsE,@"STO_CUDA_ENTRY STV_DEFAULT"
_ZN5flash24flash_fwd_splitkv_kernelI23Flash_fwd_kernel_traitsILi96ELi64ELi64ELi4ELb0ELb0EN7cutlass6half_tE19Flash_kernel_traitsILi96ELi64ELi64ELi4ES3_EELb0ELb1ELb0ELb0ELb1ELb1ELb0ELb0EEEvNS_16Flash_fwd_paramsE:
.text._ZN5flash24flash_fwd_splitkv_kernelI23Flash_fwd_kernel_traitsILi96ELi64ELi64ELi4ELb0ELb0EN7cutlass6half_tE19Flash_kernel_traitsILi96ELi64ELi64ELi4ES3_EELb0ELb1ELb0ELb0ELb1ELb1ELb0ELb0EEEvNS_16Flash_fwd_paramsE:
[----:B------:R-:W-:Y:S01]  /*0000*/  LDC R1, c[0x0][0x37c] ;  /* 0x0000df00ff017b82 */ /* 0x000fe20000000800 */
[----:B------:R-:W1:Y:S07]  /*0010*/  S2R R155, SR_CTAID.X ;  /* 0x00000000009b7919 */ /* 0x000e6e0000002500 */
[----:B------:R-:W2:Y:S01]  /*0020*/  LDC.64 R2, c[0x0][0x348] ;  /* 0x0000d200ff027b82 */ /* 0x000ea20000000a00 */
[----:B------:R-:W-:Y:S01]  /*0030*/  BSSY.RECONVERGENT B3, `(.L_x_10116) ;  /* 0x0000005000037945 */ /* 0x000fe20003800200 */
[----:B------:R-:W-:Y:S01]  /*0040*/  MOV R152, 0x80 ;  /* 0x0000008000987802 */ /* 0x000fe20000000f00 */
[----:B------:R-:W3:Y:S01]  /*0050*/  S2R R154, SR_CTAID.Y ;  /* 0x00000000009a7919 */ /* 0x000ee20000002600 */
[----:B------:R-:W4:Y:S05]  /*0060*/  S2R R153, SR_CTAID.Z ;  /* 0x0000000000997919 */ /* 0x000f2a0000002700 */
[----:B-1234-:R-:W-:Y:S05]  /*0070*/  CALL.REL.NOINC `($_ZN5flash24flash_fwd_splitkv_kernelI23Flash_fwd_kernel_traitsILi96ELi64ELi64ELi4ELb0ELb0EN7cutlass6half_tE19Flash_kernel_traitsILi96ELi64ELi64ELi4ES3_EELb0ELb1ELb0ELb0ELb1ELb1ELb0ELb0EEEvNS_16Flash_fwd_paramsE$_ZN5flash30compute_attn_1rowblock_splitkvI23Flash_fwd_kernel_traitsILi96ELi64ELi64ELi4ELb0ELb0EN7cutlass6half_tE19Flash_kernel_traitsILi96ELi64ELi64ELi4ES3_EELb0ELb1ELb0ELb0ELb1ELb1ELb0ELb0ENS_16Flash_fwd_paramsEEEvRKT8_iiiii) ;  /* 0x0000000000087944 */ /* 0x01efea0003c00000 */
[----:B------:R-:W-:Y:S05]  /*0080*/  BSYNC.RECONVERGENT B3 ;  /* 0x0000000000037941 */ /* 0x000fea0003800200 */
.L_x_10116:
[----:B------:R-:W-:Y:S05]  /*0090*/  EXIT ;  /* 0x000000000000794d */ /* 0x000fea0003800000 */
        .type           $_ZN5flash24flash_fwd_splitkv_kernelI23Flash_fwd_kernel_traitsILi96ELi64ELi64ELi4ELb0ELb0EN7cutlass6half_tE19Flash_kernel_traitsILi96ELi64ELi64ELi4ES3_EELb0ELb1ELb0ELb0ELb1ELb1ELb0ELb0EEEvNS_16Flash_fwd_paramsE$_ZN5flash30compute_attn_1rowblock_splitkvI23Flash_fwd_kernel_traitsILi96ELi64ELi64ELi4ELb0ELb0EN7cutlass6half_tE19Flash_kernel_traitsILi96ELi64ELi64ELi4ES3_EELb0ELb1ELb0ELb0ELb1ELb1ELb0ELb0ENS_16Flash_fwd_paramsEEEvRKT8_iiiii,@function
        .size           $_ZN5flash24flash_fwd_splitkv_kernelI23Flash_fwd_kernel_traitsILi96ELi64ELi64ELi4ELb0ELb0EN7cutlass6half_tE19Flash_kernel_traitsILi96ELi64ELi64ELi4ES3_EELb0ELb1ELb0ELb0ELb1ELb1ELb0ELb0EEEvNS_16Flash_fwd_paramsE$_ZN5flash30compute_attn_1rowblock_splitkvI23Flash_fwd_kernel_traitsILi96ELi64ELi64ELi4ELb0ELb0EN7cutlass6half_tE19Flash_kernel_traitsILi96ELi64ELi64ELi4ES3_EELb0ELb1ELb0ELb0ELb1ELb1ELb0ELb0ENS_16Flash_fwd_paramsEEEvRKT8_iiiii,(.L_x_11727 - $_ZN5flash24flash_fwd_splitkv_kernelI23Flash_fwd_kernel_traitsILi96ELi64ELi64ELi4ELb0ELb0EN7cutlass6half_tE19Flash_kernel_traitsILi96ELi64ELi64ELi4ES3_EELb0ELb1ELb0ELb0ELb1ELb1ELb0ELb0EEEvNS_16Flash_fwd_paramsE$_ZN5flash30compute_attn_1rowblock_splitkvI23Flash_fwd_kernel_traitsILi96ELi64ELi64ELi4ELb0ELb0EN7cutlass6half_tE19Flash_kernel_traitsILi96ELi64ELi64ELi4ES3_EELb0ELb1ELb0ELb0ELb1ELb1ELb0ELb0ENS_16Flash_fwd_paramsEEEvRKT8_iiiii)
$_ZN5flash24flash_fwd_splitkv_kernelI23Flash_fwd_kernel_traitsILi96ELi64ELi64ELi4ELb0ELb0EN7cutlass6half_tE19Flash_kernel_traitsILi96ELi64ELi64ELi4ES3_EELb0ELb1ELb0ELb0ELb1ELb1ELb0ELb0EEEvNS_16Flash_fwd_paramsE$_ZN5flash30compute_attn_1rowblock_splitkvI23Flash_fwd_kernel_traitsILi96ELi64ELi64ELi4ELb0ELb0EN7cutlass6half_tE19Flash_kernel_traitsILi96ELi64ELi64ELi4ES3_EELb0ELb1ELb0ELb0ELb1ELb1ELb0ELb0ENS_16Flash_fwd_paramsEEEvRKT8_iiiii:
        /* <DEDUP_REMOVED lines=38> */
.L_x_10118:
[----:B------:R-:W-:Y:S05]  /*0300*/  BSYNC.RECONVERGENT B0 ;  /* 0x0000000000007941 */ /* 0x000fea0003800200 */
.L_x_10117:
[----:B------:R-:W-:Y:S04]  /*0310*/  BSSY.RECONVERGENT B0, `(.L_x_10119) ;  /* 0x0000007000007945 */ /* 0x000fe80003800200 */
[----:B------:R-:W-:Y:S05]  /*0320*/  @!P3 BRA `(.L_x_10120) ;  /* 0x000000000014b947 */ /* 0x000fea0003800000 */
[----:B-----5:R-:W3:Y:S02]  /*0330*/  LD.E.U8 R6, desc[UR4][R2.64+0x1b2] ;  /* 0x0001b20402067980 */ /* 0x020ee4000c101100 */
[----:B---3--:R-:W-:-:S13]  /*0340*/  ISETP.NE.AND P1, PT, R6, RZ, PT ;  /* 0x000000ff0600720c */ /* 0x008fda0003f25270 */
[----:B------:R-:W3:Y:S02]  /*0350*/  @P1 LD.E R7, desc[UR4][R10.64+0x4] ;  /* 0x000004040a071980 */ /* 0x000ee4000c101900 */
[----:B---3--:R-:W-:-:S06]  /*0360*/  @P1 IADD3 R6, PT, PT, R7, -R14, RZ ;  /* 0x8000000e07061210 */ /* 0x008fcc0007ffe0ff */
[----:B------:R3:W5:Y:S02]  /*0370*/  @!P1 LD.E R6, desc[UR4][R10.64] ;  /* 0x000000040a069980 */ /* 0x000764000c101900 */
.L_x_10120:
[----:B------:R-:W-:Y:S05]  /*0380*/  BSYNC.RECONVERGENT B0 ;  /* 0x0000000000007941 */ /* 0x000fea0003800200 */
.L_x_10119:
        /* <DEDUP_REMOVED lines=8> */
.L_x_10122:
[----:B------:R-:W4:Y:S01]  /*0410*/  LD.E.64 R8, desc[UR4][R2.64+0x108] ;  /* 0x0001080402087980 */ /* 0x000f22000c101b00 */
[----:B------:R-:W-:Y:S01]  /*0420*/  BSSY.RECONVERGENT B0, `(.L_x_10124) ;  /* 0x0000006000007945 */ /* 0x000fe20003800200 */
[----:B------:R-:W-:Y:S01]  /*0430*/  IMAD.MOV.U32 R83, RZ, RZ, RZ ;  /* 0x000000ffff537224 */ /* 0x000fe200078e00ff */
[----:B----4-:R-:W-:-:S04]  /*0440*/  ISETP.NE.U32.AND P0, PT, R8, RZ, PT ;  /* 0x000000ff0800720c */ /* 0x010fc80003f05070 */
[----:B------:R-:W-:-:S13]  /*0450*/  ISETP.NE.AND.EX P0, PT, R9, RZ, PT, P0 ;  /* 0x000000ff0900720c */ /* 0x000fda0003f05300 */
[----:B------:R-:W-:Y:S05]  /*0460*/  @!P0 BRA `(.L_x_10125) ;  /* 0x0000000000048947 */ /* 0x000fea0003800000 */
[----:B------:R4:W5:Y:S02]  /*0470*/  LD.E R83, desc[UR4][R2.64+0xbc] ;  /* 0x0000bc0402537980 */ /* 0x000964000c101900 */
.L_x_10125:
[----:B------:R-:W-:Y:S05]  /*0480*/  BSYNC.RECONVERGENT B0 ;  /* 0x0000000000007941 */ /* 0x000fea0003800200 */
.L_x_10124:
[----:B-----5:R-:W-:Y:S02]  /*0490*/  IADD3 R83, PT, PT, R83, R6, -R13 ;  /* 0x0000000653537210 */ /* 0x020fe40007ffe80d */
.L_x_10123:
[----:B------:R-:W-:Y:S05]  /*04a0*/  BSYNC.RECONVERGENT B1 ;  /* 0x0000000000017941 */ /* 0x000fea0003800200 */
.L_x_10121:
[----:B-1----:R-:W-:Y:S01]  /*04b0*/  IMAD.SHL.U32 R19, R155, 0x40, RZ ;  /* 0x000000409b137824 */ /* 0x002fe200078e00ff */
[----:B------:R-:W-:Y:S01]  /*04c0*/  MOV R6, R152 ;  /* 0x0000009800067202 */ /* 0x000fe20000000f00 */
[----:B------:R-:W-:-:S03]  /*04d0*/  IMAD.MOV.U32 R7, RZ, RZ, 0x0 ;  /* 0x00000000ff077424 */ /* 0x000fc600078e00ff */
[----:B------:R-:W-:-:S13]  /*04e0*/  ISETP.GT.AND P0, PT, R88, R19, PT ;  /* 0x000000135800720c */ /* 0x000fda0003f04270 */
[----:B--234-:R-:W-:Y:S05]  /*04f0*/  @!P0 RET.REL.NODEC R6 `(_ZN5flash24flash_fwd_splitkv_kernelI23Flash_fwd_kernel_traitsILi96ELi64ELi64ELi4ELb0ELb0EN7cutlass6half_tE19Flash_kernel_traitsILi96ELi64ELi64ELi4ES3_EELb0ELb1ELb0ELb0ELb1ELb1ELb0ELb0EEEvNS_16Flash_fwd_paramsE) ;  /* 0xfffffff806c08950 */ /* 0x01cfea0003c3ffff */
        /* <DEDUP_REMOVED lines=79> */
.L_x_10128:
[----:B------:R-:W-:Y:S05]  /*09f0*/  BSYNC.RECONVERGENT B0 ;  /* 0x0000000000007941 */ /* 0x000fea0003800200 */
.L_x_10127:
        /* <DEDUP_REMOVED lines=15> */
.L_x_10130:
[----:B------:R-:W-:Y:S05]  /*0af0*/  BSYNC.RECONVERGENT B0 ;  /* 0x0000000000007941 */ /* 0x000fea0003800200 */
.L_x_10129:
[----:B------:R-:W-:Y:S01]  /*0b00*/  MOV R153, 0x0 ;  /* 0x0000000000997802 */ /* 0x000fe20000000f00 */
[----:B------:R1:W-:Y:S03]  /*0b10*/  @!P4 ST.E desc[UR4][R6.64], R3 ;  /* 0x000000030600c985 */ /* 0x0003e6000c101904 */
[----:B-12--5:R-:W-:Y:S05]  /*0b20*/  @P3 RET.REL.NODEC R152 `(_ZN5flash24flash_fwd_splitkv_kernelI23Flash_fwd_kernel_traitsILi96ELi64ELi64ELi4ELb0ELb0EN7cutlass6half_tE19Flash_kernel_traitsILi96ELi64ELi64ELi4ES3_EELb0ELb1ELb0ELb0ELb1ELb1ELb0ELb0EEEvNS_16Flash_fwd_paramsE) ;  /* 0xfffffff498343950 */ /* 0x026fea0003c3ffff */
[----:B------:R-:W-:Y:S02]  /*0b30*/  MOV R3, 0x7f800000 ;  /* 0x7f80000000037802 */ /* 0x000fe40000000f00 */
[----:B------:R-:W-:-:S03]  /*0b40*/  MOV R153, 0x0 ;  /* 0x0000000000997802 */ /* 0x000fc60000000f00 */
[----:B------:R1:W-:Y:S02]  /*0b50*/  ST.E desc[UR4][R6.64+0x80], R3 ;  /* 0x0000800306007985 */ /* 0x0003e4000c101904 */
[----:B-1----:R-:W-:Y:S05]  /*0b60*/  RET.REL.NODEC R152 `(_ZN5flash24flash_fwd_splitkv_kernelI23Flash_fwd_kernel_traitsILi96ELi64ELi64ELi4ELb0ELb0EN7cutlass6half_tE19Flash_kernel_traitsILi96ELi64ELi64ELi4ES3_EELb0ELb1ELb0ELb0ELb1ELb1ELb0ELb0EEEvNS_16Flash_fwd_paramsE) ;  /* 0xfffffff498247950 */ /* 0x002fea0003c3ffff */
.L_x_10126:
        /* <DEDUP_REMOVED lines=57> */
[----:B----4-:R-:W4:Y:S02]  /*0f00*/  MUFU.RCP R13, R18 ;  /* 0x00000012000d7308 */ /* 0x010f240000001000 */
        /* <DEDUP_REMOVED lines=27> */
[----:B--2---:R-:W-:Y:S01]  /*10c0*/  IMAD R7, R5, R0, RZ ;  /* 0x0000000005077224 */ /* 0x004fe200078e02ff */
        /* <DEDUP_REMOVED lines=18> */
.L_x_10132:
        /* <DEDUP_REMOVED lines=79> */
[----:B-1----:R-:W-:Y:S02]  /*16e0*/  MOV R0, R82 ;  /* 0x0000005200007202 */ /* 0x002fe40000000f00 */
.L_x_10133:
[----:B------:R-:W-:Y:S05]  /*16f0*/  BSYNC.RECONVERGENT B0 ;  /* 0x0000000000007941 */ /* 0x000fea0003800200 */
.L_x_10131:
        /* <DEDUP_REMOVED lines=111> */
[----:B-----5:R-:W-:-:S02]  /*1df0*/  IMAD R4, R9, R116, RZ ;  /* 0x0000007409047224 */ /* 0x020fc400078e02ff */
        /* <DEDUP_REMOVED lines=24> */
[----:B------:R-:W-:-:S04]  /*1f80*/  LEA R150, P0, R10, R18, 0x1 ;  /* 0x000000120a967211 */ /* 0x000fc800078008ff */
[----:B------:R-:W-:Y:S01]  /*1f90*/  LEA.HI.X R151, R10, R19, R151, 0x1, P0 ;  /* 0x000000130a977211 */ /* 0x000fe200000f0c97 */
[----:B------:R-:W-:Y:S01]  /*1fa0*/  BAR.SYNC.DEFER_BLOCKING 0x0 ;  /* 0x0000000000007b1d */ /* 0x000fe20000010000 */
[----:B------:R-:W-:-:S13]  /*1fb0*/  ISETP.GE.AND P1, PT, R7, R6, PT ;  /* 0x000000060700720c */ /* 0x000fda0003f26270 */
        /* <DEDUP_REMOVED lines=21> */
[----:B------:R-:W-:Y:S01]  /*2110*/  SHF.R.U32.HI R130, RZ, 0x1, R128 ;  /* 0x00000001ff827819 */ /* 0x000fe20000011680 */
[----:B------:R-:W-:Y:S01]  /*2120*/  BSSY.RECONVERGENT B1, `(.L_x_10134) ;  /* 0x000010b000017945 */ /* 0x000fe20003800200 */
[C---:B------:R-:W-:Y:S01]  /*2130*/  SHF.L.U32 R8, R128.reuse, 0x4, RZ ;  /* 0x0000000480087819 */ /* 0x040fe200000006ff */
[----:B------:R-:W0:Y:S01]  /*2140*/  LDGDEPBAR ;  /* 0x00000000000079af */ /* 0x000e220000000000 */
[----:B------:R-:W-:-:S02]  /*2150*/  SHF.L.U32 R81, R128, 0x5, RZ ;  /* 0x0000000580517819 */ /* 0x000fc400000006ff */
[----:B------:R-:W-:Y:S02]  /*2160*/  SHF.L.U32 R129, R128, 0x2, RZ ;  /* 0x0000000280817819 */ /* 0x000fe400000006ff */
[----:B------:R-:W-:Y:S02]  /*2170*/  LOP3.LUT R4, R130, 0x8, RZ, 0xc0, !PT ;  /* 0x0000000882047812 */ /* 0x000fe400078ec0ff */
[----:B------:R-:W-:Y:S02]  /*2180*/  LOP3.LUT R131, R8, 0x3e00, RZ, 0xc0, !PT ;  /* 0x00003e0008837812 */ /* 0x000fe400078ec0ff */
[----:B------:R-:W-:Y:S02]  /*2190*/  LOP3.LUT R6, R129, 0x18, RZ, 0xc0, !PT ;  /* 0x0000001881067812 */ /* 0x000fe400078ec0ff */
[--C-:B------:R-:W-:Y:S02]  /*21a0*/  LOP3.LUT R7, R4, 0xc0, R81.reuse, 0xf8, !PT ;  /* 0x000000c004077812 */ /* 0x100fe400078ef851 */
[----:B------:R-:W-:-:S02]  /*21b0*/  LOP3.LUT R4, R131, 0x20, R81, 0xf8, !PT ;  /* 0x0000002083047812 */ /* 0x000fc400078ef851 */
[----:B------:R-:W-:Y:S02]  /*21c0*/  LOP3.LUT R8, R8, 0x100, RZ, 0xc0, !PT ;  /* 0x0000010008087812 */ /* 0x000fe400078ec0ff */
[----:B------:R-:W-:Y:S02]  /*21d0*/  LOP3.LUT R9, R81, 0xc0, RZ, 0xc0, !PT ;  /* 0x000000c051097812 */ /* 0x000fe400078ec0ff */
[----:B------:R-:W-:Y:S02]  /*21e0*/  LOP3.LUT R80, R7, R6, RZ, 0x3c, !PT ;  /* 0x0000000607507212 */ /* 0x000fe400078e3cff */
[--C-:B------:R-:W-:Y:S02]  /*21f0*/  LOP3.LUT R7, R4, 0x100, R81.reuse, 0xf8, !PT ;  /* 0x0000010004077812 */ /* 0x100fe400078ef851 */
[----:B------:R-:W-:Y:S02]  /*2200*/  LOP3.LUT R5, R8, 0x20, R81, 0xf8, !PT ;  /* 0x0000002008057812 */ /* 0x000fe400078ef851 */
[----:B------:R-:W-:-:S02]  /*2210*/  LOP3.LUT R4, R9, 0x8, R128, 0xf8, !PT ;  /* 0x0000000809047812 */ /* 0x000fc400078ef880 */
[----:B------:R-:W-:Y:S02]  /*2220*/  LOP3.LUT R7, R7, R80, RZ, 0xfc, !PT ;  /* 0x0000005007077212 */ /* 0x000fe400078efcff */
[----:B------:R-:W-:Y:S02]  /*2230*/  LOP3.LUT R5, R5, R4, R6, 0xf6, !PT ;  /* 0x0000000405057212 */ /* 0x000fe400078ef606 */
[----:B------:R-:W-:Y:S01]  /*2240*/  LOP3.LUT P0, R33, R128, 0x4, RZ, 0xc0, !PT ;  /* 0x0000000480217812 */ /* 0x000fe2000780c0ff */
[----:B------:R-:W-:Y:S01]  /*2250*/  IMAD R123, R7, 0x2, R132 ;  /* 0x00000002077b7824 */ /* 0x000fe200078e0284 */
[----:B------:R-:W-:Y:S02]  /*2260*/  LEA R122, R5, R132, 0x1 ;  /* 0x00000084057a7211 */ /* 0x000fe400078e08ff */
[----:B------:R-:W-:Y:S02]  /*2270*/  MOV R32, 0x20 ;  /* 0x0000002000207802 */ /* 0x000fe40000000f00 */
[----:B------:R-:W-:Y:S01]  /*2280*/  LDSM.16.M88.4 R44, [R123] ;  /* 0x000000007b2c783b */ /* 0x000fe20000000200 */
[----:B-----5:R-:W-:-:S02]  /*2290*/  IADD3 R85, PT, PT, R85, R83, -R88 ;  /* 0x0000005355557210 */ /* 0x020fc40007ffe858 */
[----:B------:R-:W-:Y:S01]  /*22a0*/  SEL R35, R32, 0xffffffe0, !P0 ;  /* 0xffffffe020237807 */ /* 0x000fe20004000000 */
[----:B------:R-:W3:Y:S03]  /*22b0*/  LDSM.16.M88.4 R28, [R122+0x3000] ;  /* 0x003000007a1c783b */ /* 0x000ee60000000200 */
[----:B------:R-:W-:Y:S01]  /*22c0*/  IADD3 R87, PT, PT, R122, R35, RZ ;  /* 0x000000237a577210 */ /* 0x000fe20007ffe0ff */
[----:B------:R-:W-:Y:S01]  /*22d0*/  IMAD.IADD R89, R123, 0x1, R35 ;  /* 0x000000017b597824 */ /* 0x000fe200078e0223 */
[----:B------:R-:W4:Y:S04]  /*22e0*/  LDSM.16.M88.4 R60, [R122+0x3400] ;  /* 0x003400007a3c783b */ /* 0x000f280000000200 */
[----:B------:R-:W4:Y:S04]  /*22f0*/  LDSM.16.M88.4 R52, [R122+0x3800] ;  /* 0x003800007a34783b */ /* 0x000f280000000200 */
        /* <DEDUP_REMOVED lines=45> */
[----:B------:R-:W-:Y:S01]  /*25d0*/  HMMA.16816.F32 R72, R68, R64, R56 ;  /* 0x000000404448723c */ /* 0x000fe20000001838 */
[----:B------:R-:W4:Y:S02]  /*25e0*/  LDSM.16.M88.4 R56, [R122+0x5400] ;  /* 0x005400007a38783b */ /* 0x000f240000000200 */
[----:B--2---:R-:W-:-:S05]  /*25f0*/  FMUL.FTZ R12, R12, R34 ;  /* 0x000000220c0c7220 */ /* 0x004fca0000410000 */
[----:B------:R-:W-:Y:S01]  /*2600*/  HMMA.16816.F32 R52, R68, R66, R52 ;  /* 0x000000424434723c */ /* 0x000fe20000001834 */
[-C--:B------:R-:W-:Y:S01]  /*2610*/  FMUL.FTZ R65, R13, R34.reuse ;  /* 0x000000220d417220 */ /* 0x080fe20000410000 */
[-C--:B------:R-:W-:Y:S01]  /*2620*/  FMUL.FTZ R66, R14, R34.reuse ;  /* 0x000000220e427220 */ /* 0x080fe20000410000 */
[----:B------:R2:W1:Y:S01]  /*2630*/  MUFU.TANH R64, R12 ;  /* 0x0000000c00407308 */ /* 0x0004620000002400 */
[----:B------:R-:W-:-:S04]  /*2640*/  FMUL.FTZ R67, R15, R34 ;  /* 0x000000220f437220 */ /* 0x000fc80000410000 */
[C---:B------:R-:W-:Y:S01]  /*2650*/  HMMA.16816.F32 R76, R40.reuse, R36, R24 ;  /* 0x00000024284c723c */ /* 0x040fe20000001818 */
[----:B------:R-:W-:Y:S02]  /*2660*/  LDSM.16.M88.4 R24, [R87+0x5400] ;  /* 0x005400005718783b */ /* 0x000fe40000000200 */
[----:B------:R-:W1:Y:S05]  /*2670*/  MUFU.TANH R65, R65 ;  /* 0x0000004100417308 */ /* 0x000e6a0000002400 */
[----:B------:R-:W-:Y:S01]  /*2680*/  HMMA.16816.F32 R60, R40, R38, R60 ;  /* 0x00000026283c723c */ /* 0x000fe2000000183c */
[----:B------:R-:W-:Y:S02]  /*2690*/  LDSM.16.M88.4 R36, [R87+0x4c00] ;  /* 0x004c00005724783b */ /* 0x000fe40000000200 */
[----:B------:R-:W4:Y:S02]  /*26a0*/  MUFU.TANH R66, R66 ;  /* 0x0000004200427308 */ /* 0x000f240000002400 */
[----:B--2---:R-:W2:Y:S03]  /*26b0*/  LDSM.16.M88.4 R12, [R122+0x5800] ;  /* 0x005800007a0c783b */ /* 0x004ea60000000200 */
[----:B---3--:R-:W-:Y:S01]  /*26c0*/  HMMA.16816.F32 R48, R68, R16, R48 ;  /* 0x000000104430723c */ /* 0x008fe20000001830 */
[-C--:B------:R-:W-:Y:S01]  /*26d0*/  FMUL.FTZ R16, R28, R34.reuse ;  /* 0x000000221c107220 */ /* 0x080fe20000410000 */
[----:B------:R-:W-:Y:S01]  /*26e0*/  FMUL.FTZ R17, R30, R34 ;  /* 0x000000221e117220 */ /* 0x000fe20000410000 */
[----:B------:R-:W3:Y:S05]  /*26f0*/  MUFU.TANH R67, R67 ;  /* 0x0000004300437308 */ /* 0x000eea0000002400 */
[C---:B-1----:R-:W-:Y:S03]  /*2700*/  HMMA.16816.F32 R72, R40.reuse, R4, R72 ;  /* 0x000000042848723c */ /* 0x042fe60000001848 */
[----:B------:R-:W1:Y:S05]  /*2710*/  MUFU.TANH R16, R16 ;  /* 0x0000001000107308 */ /* 0x000e6a0000002400 */
[----:B------:R-:W-:Y:S01]  /*2720*/  HMMA.16816.F32 R52, R40, R6, R52 ;  /* 0x000000062834723c */ /* 0x000fe20000001834 */
[----:B------:R-:W3:Y:S02]  /*2730*/  LDSM.16.M88.4 R4, [R122+0x5c00] ;  /* 0x005c00007a04783b */ /* 0x000ee40000000200 */
[----:B------:R-:W1:Y:S05]  /*2740*/  MUFU.TANH R17, R17 ;  /* 0x0000001100117308 */ /* 0x000e6a0000002400 */
[----:B------:R-:W-:Y:S08]  /*2750*/  HMMA.16816.F32 R44, R68, R18, R44 ;  /* 0x00000012442c723c */ /* 0x000ff0000000182c */
[C---:B----4-:R-:W-:Y:S08]  /*2760*/  HMMA.16816.F32 R76, R20.reuse, R56, R76 ;  /* 0x00000038144c723c */ /* 0x050ff0000000184c */
[C---:B------:R-:W-:Y:S01]  /*2770*/  HMMA.16816.F32 R60, R20.reuse, R58, R60 ;  /* 0x0000003a143c723c */ /* 0x040fe2000000183c */
[----:B------:R-:W4:Y:S07]  /*2780*/  LDSM.16.M88.4 R56, [R87+0x5800] ;  /* 0x005800005738783b */ /* 0x000f2e0000000200 */
        /* <DEDUP_REMOVED lines=10> */
[C---:B---3--:R-:W-:Y:S07]  /*2830*/  HMMA.16816.F32 R48, R20.reuse, R4, R48 ;  /* 0x000000041430723c */ /* 0x048fee0000001830 */
[----:B------:R-:W3:Y:S01]  /*2840*/  MUFU.TANH R25, R25 ;  /* 0x0000001900197308 */ /* 0x000ee20000002400 */
[----:B------:R-:W-:Y:S03]  /*2850*/  HMMA.16816.F32 R44, R20, R6, R44 ;  /* 0x00000006142c723c */ /* 0x000fe6000000182c */
[-C--:B------:R-:W-:Y:S01]  /*2860*/  FMUL.FTZ R28, R76, R34.reuse ;  /* 0x000000224c1c7220 */ /* 0x080fe20000410000 */
[----:B------:R-:W-:-:S04]  /*2870*/  FMUL.FTZ R29, R79, R34 ;  /* 0x000000224f1d7220 */ /* 0x000fc80000410000 */
[C---:B------:R-:W-:Y:S01]  /*2880*/  HMMA.16816.F32 R60, R8.reuse, R26, R60 ;  /* 0x0000001a083c723c */ /* 0x040fe2000000183c */
[-C--:B------:R-:W-:Y:S01]  /*2890*/  FMUL.FTZ R27, R77, R34.reuse ;  /* 0x000000224d1b7220 */ /* 0x080fe20000410000 */
[-C--:B------:R-:W-:Y:S01]  /*28a0*/  FMUL.FTZ R26, R78, R34.reuse ;  /* 0x000000224e1a7220 */ /* 0x080fe20000410000 */
[----:B------:R-:W1:Y:S05]  /*28b0*/  MUFU.TANH R28, R28 ;  /* 0x0000001c001c7308 */ /* 0x000e6a0000002400 */
[C---:B----4-:R-:W-:Y:S03]  /*28c0*/  HMMA.16816.F32 R72, R8.reuse, R56, R72 ;  /* 0x000000380848723c */ /* 0x050fe60000001848 */
[----:B------:R-:W4:Y:S05]  /*28d0*/  MUFU.TANH R27, R27 ;  /* 0x0000001b001b7308 */ /* 0x000f2a0000002400 */
        /* <DEDUP_REMOVED lines=18> */
[----:B------:R-:W-:Y:S01]  /*2a00*/  LOP3.LUT R90, R9, 0x7, R90, 0xf8, !PT ;  /* 0x00000007095a7812 */ /* 0x000fe200078ef85a */
[----:B------:R-:W1:Y:S01]  /*2a10*/  MUFU.TANH R30, R30 ;  /* 0x0000001e001e7308 */ /* 0x000e620000002400 */
[----:B------:R-:W-:Y:S02]  /*2a20*/  IADD3 R9, PT, PT, R83, -R88, -R86 ;  /* 0x8000005853097210 */ /* 0x000fe40007ffe856 */
[-C--:B------:R-:W-:Y:S01]  /*2a30*/  FMUL.FTZ R23, R48, R34.reuse ;  /* 0x0000002230177220 */ /* 0x080fe20000410000 */
[-C--:B------:R-:W-:Y:S01]  /*2a40*/  FMUL.FTZ R8, R49, R34.reuse ;  /* 0x0000002231087220 */ /* 0x080fe20000410000 */
[-C--:B------:R-:W-:Y:S01]  /*2a50*/  FMUL.FTZ R11, R50, R34.reuse ;  /* 0x00000022320b7220 */ /* 0x080fe20000410000 */
[-C--:B------:R-:W-:Y:S01]  /*2a60*/  FMUL.FTZ R15, R51, R34.reuse ;  /* 0x00000022330f7220 */ /* 0x080fe20000410000 */
[----:B------:R-:W-:Y:S01]  /*2a70*/  IMAD R90, R155, 0x40, R90 ;  /* 0x000000409b5a7824 */ /* 0x000fe200078e025a */
[----:B------:R-:W1:Y:S03]  /*2a80*/  MUFU.TANH R31, R31 ;  /* 0x0000001f001f7308 */ /* 0x000e660000002400 */
[-C--:B------:R-:W-:Y:S01]  /*2a90*/  FMUL.FTZ R38, R44, R34.reuse ;  /* 0x000000222c267220 */ /* 0x080fe20000410000 */
[-C--:B------:R-:W-:Y:S01]  /*2aa0*/  FMUL.FTZ R42, R45, R34.reuse ;  /* 0x000000222d2a7220 */ /* 0x080fe20000410000 */
[-C--:B------:R-:W-:Y:S01]  /*2ab0*/  FMUL.FTZ R39, R46, R34.reuse ;  /* 0x000000222e277220 */ /* 0x080fe20000410000 */
[----:B------:R-:W-:Y:S01]  /*2ac0*/  FMUL.FTZ R41, R47, R34 ;  /* 0x000000222f297220 */ /* 0x000fe20000410000 */
[----:B------:R-:W-:Y:S01]  /*2ad0*/  IADD3 R34, PT, PT, R84, -0x1, RZ ;  /* 0xffffffff54227810 */ /* 0x000fe20007ffe0ff */
[----:B------:R-:W1:Y:S01]  /*2ae0*/  MUFU.TANH R18, R18 ;  /* 0x0000001200127308 */ /* 0x000e620000002400 */
[----:B------:R-:W-:-:S02]  /*2af0*/  IADD3 R10, PT, PT, R90, R85, RZ ;  /* 0x000000555a0a7210 */ /* 0x000fc40007ffe0ff */
[----:B------:R-:W-:Y:S02]  /*2b00*/  ISETP.GT.U32.AND P0, PT, R34, R147, PT ;  /* 0x000000932200720c */ /* 0x000fe40003f04070 */
[----:B------:R-:W-:Y:S02]  /*2b10*/  IADD3 R116, PT, PT, R90, R9, RZ ;  /* 0x000000095a747210 */ /* 0x000fe40007ffe0ff */
[C-C-:B------:R-:W-:Y:S01]  /*2b20*/  VIADDMNMX R144, R10.reuse, 0x1, R83.reuse, PT ;  /* 0x000000010a907846 */ /* 0x140fe20003800153 */
[----:B------:R-:W1:Y:S01]  /*2b30*/  MUFU.TANH R4, R4 ;  /* 0x0000000400047308 */ /* 0x000e620000002400 */
[----:B------:R-:W-:-:S07]  /*2b40*/  VIADDMNMX R143, R10, 0x9, R83, PT ;  /* 0x000000090a8f7846 */ /* 0x000fce0003800153 */
        /* <DEDUP_REMOVED lines=31> */
.L_x_10137:
[----:B------:R-:W2:Y:S01]  /*2d40*/  LD.E R45, desc[UR4][R2.64+0x170] ;  /* 0x00017004022d7980 */ /* 0x000ea2000c101900 */
[----:B------:R-:W-:Y:S02]  /*2d50*/  LEA R20, R84, 0xffffff80, 0x6 ;  /* 0xffffff8054147811 */ /* 0x000fe400078e30ff */
[----:B------:R-:W-:Y:S01]  /*2d60*/  IABS R43, R82 ;  /* 0x00000052002b7213 */ /* 0x000fe20000000000 */
[----:B------:R-:W3:Y:S01]  /*2d70*/  LD.E.64 R48, desc[UR4][R120.64+0x20] ;  /* 0x0000200478307980 */ /* 0x000ee2000c101b00 */
        /* <DEDUP_REMOVED lines=56> */
.L_x_10138:
[----:B------:R-:W-:Y:S05]  /*3100*/  BSYNC.RECONVERGENT B0 ;  /* 0x0000000000007941 */ /* 0x000fea0003800200 */
.L_x_10136:
        /* <DEDUP_REMOVED lines=12> */
.L_x_10135:
[----:B------:R-:W-:Y:S05]  /*31d0*/  BSYNC.RECONVERGENT B1 ;  /* 0x0000000000017941 */ /* 0x000fea0003800200 */
.L_x_10134:
[----:B------:R-:W3:Y:S01]  /*31e0*/  LD.E R104, desc[UR4][R2.64+0xdc] ;  /* 0x0000dc0402687980 */ /* 0x000ee2000c101900 */
        /* <DEDUP_REMOVED lines=17> */
[C---:B------:R-:W-:Y:S01]  /*3300*/  VIADD R63, R43.reuse, 0x11 ;  /* 0x000000112b3f7836 */ /* 0x040fe20000000000 */
[C---:B------:R-:W-:Y:S01]  /*3310*/  ISETP.GT.AND P4, PT, R116.reuse, R73, PT ;  /* 0x000000497400720c */ /* 0x040fe20003f84270 */
[----:B------:R-:W-:Y:S01]  /*3320*/  VIADD R61, R43, 0x18 ;  /* 0x000000182b3d7836 */ /* 0x000fe20000000000 */
[-C--:B------:R-:W-:Y:S01]  /*3330*/  ISETP.GE.AND P5, PT, R75, R144.reuse, PT ;  /* 0x000000904b00720c */ /* 0x080fe20003fa6270 */
[----:B------:R-:W-:Y:S01]  /*3340*/  VIADD R59, R43, 0x19 ;  /* 0x000000192b3b7836 */ /* 0x000fe20000000000 */
[----:B------:R-:W-:Y:S01]  /*3350*/  FSEL R40, R65, -INF , !P1 ;  /* 0xff80000041287808 */ /* 0x000fe20004800000 */
[C---:B------:R-:W-:Y:S01]  /*3360*/  VIADD R57, R43.reuse, 0x20 ;  /* 0x000000202b397836 */ /* 0x040fe20000000000 */
[----:B------:R-:W-:Y:S01]  /*3370*/  ISETP.GT.AND P1, PT, R116, R71, PT ;  /* 0x000000477400720c */ /* 0x000fe20003f24270 */
[C---:B------:R-:W-:Y:S01]  /*3380*/  VIADD R55, R43.reuse, 0x21 ;  /* 0x000000212b377836 */ /* 0x040fe20000000000 */
[----:B-1----:R-:W-:Y:S01]  /*3390*/  FSEL R16, R16, -INF , !P4 ;  /* 0xff80000010107808 */ /* 0x002fe20006000000 */
[----:B------:R-:W-:Y:S01]  /*33a0*/  VIADD R53, R43, 0x28 ;  /* 0x000000282b357836 */ /* 0x000fe20000000000 */
[----:B------:R-:W-:Y:S01]  /*33b0*/  FSEL R9, R9, -INF , !P3 ;  /* 0xff80000009097808 */ /* 0x000fe20005800000 */
[C---:B------:R-:W-:Y:S01]  /*33c0*/  VIADD R51, R43.reuse, 0x29 ;  /* 0x000000292b337836 */ /* 0x040fe20000000000 */
[----:B------:R-:W-:Y:S01]  /*33d0*/  FSEL R40, R40, -INF , !P5 ;  /* 0xff80000028287808 */ /* 0x000fe20006800000 */
[C---:B------:R-:W-:Y:S01]  /*33e0*/  VIADD R49, R43.reuse, 0x30 ;  /* 0x000000302b317836 */ /* 0x040fe20000000000 */
[----:B------:R-:W-:Y:S01]  /*33f0*/  ISETP.GT.AND P4, PT, R116, R69, PT ;  /* 0x000000457400720c */ /* 0x000fe20003f84270 */
[----:B------:R-:W-:Y:S01]  /*3400*/  VIADD R47, R43, 0x31 ;  /* 0x000000312b2f7836 */ /* 0x000fe20000000000 */
[-C--:B------:R-:W-:Y:S01]  /*3410*/  ISETP.GE.AND P3, PT, R73, R144.reuse, PT ;  /* 0x000000904900720c */ /* 0x080fe20003f66270 */
[----:B--2---:R-:W-:Y:S01]  /*3420*/  VIADD R45, R43, 0x38 ;  /* 0x000000382b2d7836 */ /* 0x004fe20000000000 */
[----:B------:R-:W-:-:S02]  /*3430*/  ISETP.GE.AND P5, PT, R71, R144, PT ;  /* 0x000000904700720c */ /* 0x000fc40003fa6270 */
[----:B------:R-:W-:Y:S02]  /*3440*/  FSEL R20, R24, -INF , !P1 ;  /* 0xff80000018147808 */ /* 0x000fe40004800000 */
[----:B------:R-:W-:Y:S02]  /*3450*/  ISETP.GT.AND P1, PT, R116, R63, PT ;  /* 0x0000003f7400720c */ /* 0x000fe40003f24270 */
        /* <DEDUP_REMOVED lines=19> */
[----:B------:R-:W-:Y:S02]  /*3590*/  ISETP.GT.AND P0, PT, R118, R43, PT ;  /* 0x0000002b7600720c */ /* 0x000fe40003f04270 */
[C---:B------:R-:W-:Y:S01]  /*35a0*/  ISETP.GE.AND P2, PT, R43.reuse, R143, PT ;  /* 0x0000008f2b00720c */ /* 0x040fe20003f46270 */
[----:B------:R-:W-:Y:S01]  /*35b0*/  VIADD R43, R43, 0x39 ;  /* 0x000000392b2b7836 */ /* 0x000fe20000000000 */
[----:B------:R-:W-:-:S02]  /*35c0*/  FSEL R13, R13, -INF , !P4 ;  /* 0xff8000000d0d7808 */ /* 0x000fc40006000000 */
[----:B------:R-:W-:Y:S02]  /*35d0*/  FSEL R156, R37, -INF , !P5 ;  /* 0xff800000259c7808 */ /* 0x000fe40006800000 */
[----:B------:R-:W-:Y:S02]  /*35e0*/  ISETP.GT.AND P4, PT, R116, R49, PT ;  /* 0x000000317400720c */ /* 0x000fe40003f84270 */
[-C--:B------:R-:W-:Y:S02]  /*35f0*/  ISETP.GE.AND P5, PT, R51, R144.reuse, PT ;  /* 0x000000903300720c */ /* 0x080fe40003fa6270 */
[----:B------:R-:W-:Y:S02]  /*3600*/  FSEL R21, R21, -INF , !P1 ;  /* 0xff80000015157808 */ /* 0x000fe40004800000 */
[----:B------:R-:W-:Y:S02]  /*3610*/  ISETP.GE.AND P3, PT, R69, R144, PT ;  /* 0x000000904500720c */ /* 0x000fe40003f66270 */
[----:B------:R-:W-:-:S02]  /*3620*/  FSEL R23, R23, -INF , !P4 ;  /* 0xff80000017177808 */ /* 0x000fc40006000000 */
[----:B------:R-:W-:Y:S02]  /*3630*/  FSEL R114, R21, -INF , !P5 ;  /* 0xff80000015727808 */ /* 0x000fe40006800000 */
[C---:B------:R-:W-:Y:S02]  /*3640*/  ISETP.GT.AND P4, PT, R116.reuse, R43, PT ;  /* 0x0000002b7400720c */ /* 0x040fe40003f84270 */
[----:B------:R-:W-:Y:S02]  /*3650*/  ISETP.GT.AND P5, PT, R116, R45, PT ;  /* 0x0000002d7400720c */ /* 0x000fe40003fa4270 */
[----:B------:R-:W-:Y:S02]  /*3660*/  FSEL R14, R14, -INF , !P3 ;  /* 0xff8000000e0e7808 */ /* 0x000fe40005800000 */
[----:B------:R-:W-:Y:S02]  /*3670*/  ISETP.GE.AND P3, PT, R61, R144, PT ;  /* 0x000000903d00720c */ /* 0x000fe40003f66270 */
[----:B------:R-:W-:-:S02]  /*3680*/  FSEL R42, R42, -INF , !P4 ;  /* 0xff8000002a2a7808 */ /* 0x000fc40006000000 */
[----:B------:R-:W-:Y:S02]  /*3690*/  FSEL R38, R38, -INF , !P5 ;  /* 0xff80000026267808 */ /* 0x000fe40006800000 */
[-C--:B------:R-:W-:Y:S02]  /*36a0*/  ISETP.GE.AND P4, PT, R45, R144.reuse, PT ;  /* 0x000000902d00720c */ /* 0x080fe40003f86270 */
[----:B------:R-:W-:Y:S02]  /*36b0*/  FSEL R30, R66, -INF , !P0 ;  /* 0xff800000421e7808 */ /* 0x000fe40004000000 */
[----:B------:R-:W-:Y:S02]  /*36c0*/  FSEL R12, R12, -INF , !P3 ;  /* 0xff8000000c0c7808 */ /* 0x000fe40005800000 */
[----:B------:R-:W-:Y:S02]  /*36d0*/  ISETP.GE.AND P3, PT, R57, R144, PT ;  /* 0x000000903900720c */ /* 0x000fe40003f66270 */
[----:B------:R-:W-:-:S02]  /*36e0*/  FSEL R115, R38, -INF , !P4 ;  /* 0xff80000026737808 */ /* 0x000fc40006000000 */
[-C--:B------:R-:W-:Y:S02]  /*36f0*/  ISETP.GE.AND P4, PT, R43, R144.reuse, PT ;  /* 0x000000902b00720c */ /* 0x080fe40003f86270 */
[----:B------:R-:W-:Y:S02]  /*3700*/  FSEL R30, R30, -INF , !P2 ;  /* 0xff8000001e1e7808 */ /* 0x000fe40005000000 */
[----:B------:R-:W-:Y:S02]  /*3710*/  ISETP.GT.AND P2, PT, R118, R71, PT ;  /* 0x000000477600720c */ /* 0x000fe40003f44270 */
[----:B------:R-:W-:Y:S02]  /*3720*/  FSEL R158, R36, -INF , !P3 ;  /* 0xff800000249e7808 */ /* 0x000fe40005800000 */
[----:B------:R-:W-:Y:S02]  /*3730*/  ISETP.GE.AND P3, PT, R53, R144, PT ;  /* 0x000000903500720c */ /* 0x000fe40003f66270 */
[----:B------:R-:W-:-:S02]  /*3740*/  FSEL R113, R42, -INF , !P4 ;  /* 0xff8000002a717808 */ /* 0x000fc40006000000 */
[----:B------:R-:W-:Y:S02]  /*3750*/  ISETP.GE.AND P1, PT, R49, R144, PT ;  /* 0x000000903100720c */ /* 0x000fe40003f26270 */
[----:B------:R-:W-:Y:S02]  /*3760*/  ISETP.GE.AND P4, PT, R71, R143, PT ;  /* 0x0000008f4700720c */ /* 0x000fe40003f86270 */
[----:B------:R-:W-:Y:S02]  /*3770*/  FSEL R24, R25, -INF , !P2 ;  /* 0xff80000019187808 */ /* 0x000fe40005000000 */
[----:B------:R-:W-:Y:S02]  /*3780*/  ISETP.GT.AND P2, PT, R118, R61, PT ;  /* 0x0000003d7600720c */ /* 0x000fe40003f44270 */
[----:B------:R-:W-:Y:S02]  /*3790*/  FSEL R142, R13, -INF , !P3 ;  /* 0xff8000000d8e7808 */ /* 0x000fe40005800000 */
[----:B------:R-:W-:-:S02]  /*37a0*/  ISETP.GT.AND P3, PT, R116, R47, PT ;  /* 0x0000002f7400720c */ /* 0x000fc40003f64270 */
        /* <DEDUP_REMOVED lines=8> */
[----:B------:R-:W-:Y:S02]  /*3830*/  ISETP.GE.AND P5, PT, R47, R144, PT ;  /* 0x000000902f00720c */ /* 0x000fe40003fa6270 */
[----:B------:R-:W-:Y:S02]  /*3840*/  FSEL R13, R67, -INF , !P1 ;  /* 0xff800000430d7808 */ /* 0x000fe40004800000 */
[----:B------:R-:W-:Y:S02]  /*3850*/  FSEL R38, R18, -INF , !P4 ;  /* 0xff80000012267808 */ /* 0x000fe40006000000 */
[----:B------:R-:W-:-:S02]  /*3860*/  ISETP.GT.AND P1, PT, R118, R69, PT ;  /* 0x000000457600720c */ /* 0x000fc40003f24270 */
[-C--:B------:R-:W-:Y:S02]  /*3870*/  ISETP.GE.AND P4, PT, R55, R143.reuse, PT ;  /* 0x0000008f3700720c */ /* 0x080fe40003f86270 */
[----:B------:R-:W-:Y:S02]  /*3880*/  FSEL R5, R5, -INF , !P2 ;  /* 0xff80000005057808 */ /* 0x000fe40005000000 */
[----:B------:R-:W-:Y:S02]  /*3890*/  FSEL R110, R8, -INF , !P5 ;  /* 0xff800000086e7808 */ /* 0x000fe40006800000 */
[----:B------:R-:W-:Y:S02]  /*38a0*/  FSEL R13, R13, -INF , !P3 ;  /* 0xff8000000d0d7808 */ /* 0x000fe40005800000 */
[----:B------:R-:W-:Y:S02]  /*38b0*/  ISETP.GE.AND P3, PT, R69, R143, PT ;  /* 0x0000008f4500720c */ /* 0x000fe40003f66270 */
[----:B------:R-:W-:Y:S01]  /*38c0*/  FSEL R8, R26, -INF , !P1 ;  /* 0xff8000001a087808 */ /* 0x000fe20004800000 */
[----:B------:R-:W-:Y:S01]  /*38d0*/  LDSM.16.MT88.4 R68, [R103+0x6000] ;  /* 0x006000006744783b */ /* 0x000fe20000004200 */
[----:B------:R-:W-:-:S02]  /*38e0*/  FSEL R134, R5, -INF , !P4 ;  /* 0xff80000005867808 */ /* 0x000fc40006000000 */
[C---:B------:R-:W-:Y:S02]  /*38f0*/  ISETP.GT.AND P0, PT, R118.reuse, R73, PT ;  /* 0x000000497600720c */ /* 0x040fe40003f04270 */
[----:B------:R-:W-:Y:S02]  /*3900*/  ISETP.GT.AND P1, PT, R118, R59, PT ;  /* 0x0000003b7600720c */ /* 0x000fe40003f24270 */
[----:B------:R-:W-:Y:S02]  /*3910*/  FMNMX3.FTZ R5, R9, R40, R22, !PT ;  /* 0x0000002809057276 */ /* 0x000fe40007810016 */
[----:B------:R-:W-:Y:S02]  /*3920*/  FSEL R8, R8, -INF , !P3 ;  /* 0xff80000008087808 */ /* 0x000fe40005800000 */
[----:B------:R-:W-:Y:S02]  /*3930*/  ISETP.GE.AND P5, PT, R73, R143, PT ;  /* 0x0000008f4900720c */ /* 0x000fe40003fa6270 */
[----:B------:R-:W-:-:S02]  /*3940*/  FSEL R17, R17, -INF , !P0 ;  /* 0xff80000011117808 */ /* 0x000fc40004000000 */
[----:B------:R-:W-:Y:S02]  /*3950*/  ISETP.GE.AND P3, PT, R59, R143, PT ;  /* 0x0000008f3b00720c */ /* 0x000fe40003f66270 */
[----:B------:R-:W-:Y:S02]  /*3960*/  FSEL R4, R4, -INF , !P1 ;  /* 0xff80000004047808 */ /* 0x000fe40004800000 */
[----:B------:R-:W-:Y:S02]  /*3970*/  FMNMX3.FTZ R5, R5, R20, R14, !PT ;  /* 0x0000001405057276 */ /* 0x000fe4000781000e */
[C---:B------:R-:W-:Y:S02]  /*3980*/  ISETP.GT.AND P0, PT, R118.reuse, R63, PT ;  /* 0x0000003f7600720c */ /* 0x040fe40003f04270 */
[----:B------:R-:W-:Y:S02]  /*3990*/  ISETP.GT.AND P1, PT, R118, R53, PT ;  /* 0x000000357600720c */ /* 0x000fe40003f24270 */
[----:B------:R-:W-:-:S02]  /*39a0*/  FSEL R28, R17, -INF , !P5 ;  /* 0xff800000111c7808 */ /* 0x000fc40006800000 */
[----:B------:R-:W-:Y:S02]  /*39b0*/  FSEL R36, R4, -INF , !P3 ;  /* 0xff80000004247808 */ /* 0x000fe40005800000 */
[----:B------:R-:W-:Y:S02]  /*39c0*/  FMNMX3.FTZ R5, R5, R16, R12, !PT ;  /* 0x0000001005057276 */ /* 0x000fe4000781000c */
[-C--:B------:R-:W-:Y:S02]  /*39d0*/  ISETP.GE.AND P5, PT, R63, R143.reuse, PT ;  /* 0x0000008f3f00720c */ /* 0x080fe40003fa6270 */
[----:B------:R-:W-:Y:S01]  /*39e0*/  FSEL R29, R29, -INF , !P0 ;  /* 0xff8000001d1d7808 */ /* 0x000fe20004000000 */
[----:B------:R-:W-:Y:S01]  /*39f0*/  LDSM.16.MT88.4 R60, [R108+0x7000] ;  /* 0x007000006c3c783b */ /* 0x000fe20000004200 */
[----:B------:R-:W-:Y:S02]  /*3a00*/  ISETP.GE.AND P3, PT, R53, R143, PT ;  /* 0x0000008f3500720c */ /* 0x000fe40003f66270 */
[----:B------:R-:W-:Y:S01]  /*3a10*/  FSEL R7, R7, -INF , !P1 ;  /* 0xff80000007077808 */ /* 0x000fe20004800000 */
[----:B------:R-:W-:Y:S01]  /*3a20*/  LDSM.16.MT88.4 R52, [R103+0x7000] ;  /* 0x007000006734783b */ /* 0x000fe20000004200 */
[----:B------:R-:W-:-:S02]  /*3a30*/  ISETP.GT.AND P0, PT, R118, R57, PT ;  /* 0x000000397600720c */ /* 0x000fc40003f04270 */
[----:B------:R-:W-:Y:S02]  /*3a40*/  FMNMX3.FTZ R5, R5, R10, R158, !PT ;  /* 0x0000000a05057276 */ /* 0x000fe4000781009e */
[----:B------:R-:W-:Y:S02]  /*3a50*/  FSEL R44, R29, -INF , !P5 ;  /* 0xff8000001d2c7808 */ /* 0x000fe40006800000 */
[----:B------:R-:W-:Y:S02]  /*3a60*/  FSEL R124, R7, -INF , !P3 ;  /* 0xff800000077c7808 */ /* 0x000fe40005800000 */
[----:B------:R-:W-:Y:S02]  /*3a70*/  ISETP.GE.AND P5, PT, R57, R143, PT ;  /* 0x0000008f3900720c */ /* 0x000fe40003fa6270 */
[----:B------:R-:W-:Y:S02]  /*3a80*/  FSEL R19, R19, -INF , !P0 ;  /* 0xff80000013137808 */ /* 0x000fe40004000000 */
[----:B------:R-:W-:-:S02]  /*3a90*/  FMNMX3.FTZ R7, R30, R13, R28, !PT ;  /* 0x0000000d1e077276 */ /* 0x000fc4000781001c */
[----:B------:R-:W-:Y:S02]  /*3aa0*/  ISETP.GT.AND P0, PT, R118, R51, PT ;  /* 0x000000337600720c */ /* 0x000fe40003f04270 */
[----:B------:R-:W-:Y:S02]  /*3ab0*/  FMNMX3.FTZ R5, R5, R156, R142, !PT ;  /* 0x0000009c05057276 */ /* 0x000fe4000781008e */
[----:B------:R-:W-:Y:S02]  /*3ac0*/  FSEL R140, R19, -INF , !P5 ;  /* 0xff800000138c7808 */ /* 0x000fe40006800000 */
[----:B------:R-:W-:Y:S02]  /*3ad0*/  FMNMX3.FTZ R7, R7, R24, R8, !PT ;  /* 0x0000001807077276 */ /* 0x000fe40007810008 */
[----:B------:R-:W-:Y:S02]  /*3ae0*/  ISETP.GE.AND P5, PT, R51, R143, PT ;  /* 0x0000008f3300720c */ /* 0x000fe40003fa6270 */
[----:B------:R-:W-:-:S02]  /*3af0*/  FSEL R6, R6, -INF , !P0 ;  /* 0xff80000006067808 */ /* 0x000fc40004000000 */
[----:B------:R-:W-:Y:S02]  /*3b00*/  FMNMX3.FTZ R5, R5, R114, R112, !PT ;  /* 0x0000007205057276 */ /* 0x000fe40007810070 */
[----:B------:R-:W-:Y:S02]  /*3b10*/  ISETP.GT.AND P2, PT, R118, R49, PT ;  /* 0x000000317600720c */ /* 0x000fe40003f44270 */
[----:B------:R-:W-:Y:S02]  /*3b20*/  FMNMX3.FTZ R7, R7, R44, R38, !PT ;  /* 0x0000002c07077276 */ /* 0x000fe40007810026 */
[----:B------:R-:W-:Y:S02]  /*3b30*/  FSEL R126, R6, -INF , !P5 ;  /* 0xff800000067e7808 */ /* 0x000fe40006800000 */
[----:B------:R-:W-:Y:S02]  /*3b40*/  FMNMX3.FTZ R6, R5, R110, R115, !PT ;  /* 0x0000006e05067276 */ /* 0x000fe40007810073 */
[----:B------:R-:W-:-:S02]  /*3b50*/  ISETP.GT.AND P1, PT, R118, R47, PT ;  /* 0x0000002f7600720c */ /* 0x000fc40003f24270 */
[----:B------:R-:W-:Y:S02]  /*3b60*/  ISETP.GE.AND P4, PT, R49, R143, PT ;  /* 0x0000008f3100720c */ /* 0x000fe40003f86270 */
[----:B------:R-:W-:Y:S02]  /*3b70*/  ISETP.GT.AND P0, PT, R118, R45, PT ;  /* 0x0000002d7600720c */ /* 0x000fe40003f04270 */
[----:B------:R-:W-:Y:S02]  /*3b80*/  FSEL R11, R11, -INF , !P2 ;  /* 0xff8000000b0b7808 */ /* 0x000fe40005000000 */
[----:B------:R-:W-:Y:S02]  /*3b90*/  FMNMX3.FTZ R7, R7, R36, R140, !PT ;  /* 0x0000002407077276 */ /* 0x000fe4000781008c */
[----:B------:R-:W-:Y:S02]  /*3ba0*/  FMNMX.FTZ R6, R113, R6, !PT ;  /* 0x0000000671067209 */ /* 0x000fe40007810000 */
[----:B------:R-:W-:-:S02]  /*3bb0*/  FSEL R15, R15, -INF , !P1 ;  /* 0xff8000000f0f7808 */ /* 0x000fc40004800000 */
[-C--:B------:R-:W-:Y:S01]  /*3bc0*/  ISETP.GE.AND P3, PT, R47, R143.reuse, PT ;  /* 0x0000008f2f00720c */ /* 0x080fe20003f66270 */
[----:B------:R-:W1:Y:S01]  /*3bd0*/  SHFL.BFLY PT, R5, R6, 0x2, 0x1f ;  /* 0x0c401f0006057f89 */ /* 0x000e6200000e0000 */
[----:B------:R-:W-:Y:S02]  /*3be0*/  ISETP.GE.AND P2, PT, R45, R143, PT ;  /* 0x0000008f2d00720c */ /* 0x000fe40003f46270 */
[----:B------:R-:W-:Y:S02]  /*3bf0*/  ISETP.GT.AND P1, PT, R118, R43, PT ;  /* 0x0000002b7600720c */ /* 0x000fe40003f24270 */
[----:B------:R-:W-:Y:S02]  /*3c00*/  FSEL R39, R39, -INF , !P0 ;  /* 0xff80000027277808 */ /* 0x000fe40004000000 */
[----:B------:R-:W-:Y:S02]  /*3c10*/  FSEL R109, R11, -INF , !P4 ;  /* 0xff8000000b6d7808 */ /* 0x000fe40006000000 */
[----:B------:R-:W-:-:S02]  /*3c20*/  FMNMX3.FTZ R7, R7, R134, R124, !PT ;  /* 0x0000008607077276 */ /* 0x000fc4000781007c */
[----:B------:R-:W-:Y:S02]  /*3c30*/  ISETP.GE.AND P0, PT, R43, R143, PT ;  /* 0x0000008f2b00720c */ /* 0x000fe40003f06270 */
[----:B------:R-:W-:Y:S02]  /*3c40*/  FSEL R41, R41, -INF , !P1 ;  /* 0xff80000029297808 */ /* 0x000fe40004800000 */
[----:B------:R-:W-:Y:S02]  /*3c50*/  FSEL R106, R15, -INF , !P3 ;  /* 0xff8000000f6a7808 */ /* 0x000fe40005800000 */
[----:B------:R-:W-:Y:S02]  /*3c60*/  FSEL R107, R39, -INF , !P2 ;  /* 0xff800000276b7808 */ /* 0x000fe40005000000 */
[----:B------:R-:W-:Y:S02]  /*3c70*/  FMNMX3.FTZ R7, R7, R126, R109, !PT ;  /* 0x0000007e07077276 */ /* 0x000fe4000781006d */
[----:B------:R-:W-:-:S02]  /*3c80*/  FSEL R105, R41, -INF , !P0 ;  /* 0xff80000029697808 */ /* 0x000fc40004000000 */
        /* <DEDUP_REMOVED lines=13> */
[----:B------:R-:W2:Y:S01]  /*3d60*/  LDSM.16.MT88.4 R40, [R108+0x8000] ;  /* 0x008000006c28783b */ /* 0x000ea20000004200 */
[-CC-:B------:R-:W-:Y:S01]  /*3d70*/  FFMA.FTZ R97, R22, R104.reuse, -R125.reuse ;  /* 0x0000006816617223 */ /* 0x180fe2000001087d */
        /* <DEDUP_REMOVED lines=11> */
[----:B------:R-:W-:Y:S01]  /*3e30*/  LDSM.16.MT88.4 R16, [R103+0x7400] ;  /* 0x007400006710783b */ /* 0x000fe20000004200 */
        /* <DEDUP_REMOVED lines=11> */
[----:B------:R-:W-:-:S03]  /*3ef0*/  ISETP.GT.U32.AND P0, PT, R34, R147, PT ;  /* 0x000000932200720c */ /* 0x000fc60003f04070 */
[-CC-:B------:R-:W-:Y:S01]  /*3f00*/  FFMA.FTZ R99, R30, R104.reuse, -R111.reuse ;  /* 0x000000681e637223 */ /* 0x180fe2000001086f */
[-CC-:B------:R-:W-:Y:S01]  /*3f10*/  FFMA.FTZ R98, R13, R104.reuse, -R111.reuse ;  /* 0x000000680d627223 */ /* 0x180fe2000001086f */
[-CC-:B------:R-:W-:Y:S01]  /*3f20*/  FFMA.FTZ R95, R28, R104.reuse, -R111.reuse ;  /* 0x000000681c5f7223 */ /* 0x180fe2000001086f */
[-CC-:B------:R-:W-:Y:S01]  /*3f30*/  FFMA.FTZ R94, R24, R104.reuse, -R111.reuse ;  /* 0x00000068185e7223 */ /* 0x180fe2000001086f */
[----:B------:R-:W3:Y:S01]  /*3f40*/  LDSM.16.MT88.4 R12, [R108+0x8400] ;  /* 0x008400006c0c783b */ /* 0x000ee20000004200 */
[----:B-1----:R-:W-:Y:S01]  /*3f50*/  F2FP.F16.F32.PACK_AB R50, R96, R97 ;  /* 0x000000616032723e */ /* 0x002fe200000000ff */
[----:B------:R-:W-:Y:S01]  /*3f60*/  MUFU.EX2 R99, R99 ;  /* 0x0000006300637308 */ /* 0x000fe20000000800 */
[-CC-:B------:R-:W-:Y:S01]  /*3f70*/  FFMA.FTZ R93, R8, R104.reuse, -R111.reuse ;  /* 0x00000068085d7223 */ /* 0x180fe2000001086f */
[----:B------:R-:W1:Y:S01]  /*3f80*/  LDSM.16.MT88.4 R28, [R108+0x6400] ;  /* 0x006400006c1c783b */ /* 0x000e620000004200 */
[-CC-:B------:R-:W-:Y:S01]  /*3f90*/  FFMA.FTZ R102, R44, R104.reuse, -R111.reuse ;  /* 0x000000682c667223 */ /* 0x180fe2000001086f */
[----:B------:R-:W5:Y:S01]  /*3fa0*/  MUFU.EX2 R98, R98 ;  /* 0x0000006200627308 */ /* 0x000f620000000800 */
[-CC-:B------:R-:W-:Y:S01]  /*3fb0*/  FFMA.FTZ R90, R38, R104.reuse, -R111.reuse ;  /* 0x00000068265a7223 */ /* 0x180fe2000001086f */
[-CC-:B------:R-:W-:Y:S01]  /*3fc0*/  FFMA.FTZ R91, R36, R104.reuse, -R111.reuse ;  /* 0x00000068245b7223 */ /* 0x180fe2000001086f */
[----:B------:R-:W1:Y:S01]  /*3fd0*/  LDSM.16.MT88.4 R24, [R103+0x6400] ;  /* 0x006400006718783b */ /* 0x000e620000004200 */
[----:B------:R-:W-:Y:S01]  /*3fe0*/  MUFU.EX2 R95, R95 ;  /* 0x0000005f005f7308 */ /* 0x000fe20000000800 */
[-CC-:B------:R-:W-:Y:S01]  /*3ff0*/  FFMA.FTZ R127, R140, R104.reuse, -R111.reuse ;  /* 0x000000688c7f7223 */ /* 0x180fe2000001086f */
[-CC-:B------:R-:W-:Y:S01]  /*4000*/  FFMA.FTZ R134, R134, R104.reuse, -R111.reuse ;  /* 0x0000006886867223 */ /* 0x180fe2000001086f */
[----:B------:R-:W1:Y:S01]  /*4010*/  LDSM.16.MT88.4 R8, [R103+0x8400] ;  /* 0x008400006708783b */ /* 0x000e620000004200 */
[----:B------:R-:W2:Y:S01]  /*4020*/  MUFU.EX2 R94, R94 ;  /* 0x0000005e005e7308 */ /* 0x000ea20000000800 */
[----:B------:R-:W-:Y:S01]  /*4030*/  FFMA.FTZ R166, R105, R104, -R111 ;  /* 0x0000006869a67223 */ /* 0x000fe2000001086f */
[----:B------:R-:W-:-:S02]  /*4040*/  FADD.FTZ R97, R97, R100 ;  /* 0x0000006461617221 */ /* 0x000fc40000010000 */
[----:B------:R-:W-:Y:S01]  /*4050*/  MUFU.EX2 R35, R35 ;  /* 0x0000002300237308 */ /* 0x000fe20000000800 */
[----:B-----5:R-:W-:Y:S01]  /*4060*/  F2FP.F16.F32.PACK_AB R49, R98, R99 ;  /* 0x000000636231723e */ /* 0x020fe200000000ff */
[----:B------:R-:W-:Y:S02]  /*4070*/  FADD.FTZ R98, R99, R98 ;  /* 0x0000006263627221 */ /* 0x000fe40000010000 */
[----:B------:R-:W-:Y:S01]  /*4080*/  MUFU.EX2 R88, R88 ;  /* 0x0000005800587308 */ /* 0x000fe20000000800 */
[----:B------:R-:W-:-:S03]  /*4090*/  FADD.FTZ R96, R96, R97 ;  /* 0x0000006160607221 */ /* 0x000fc60000010000 */
[----:B------:R-:W-:Y:S01]  /*40a0*/  MUFU.EX2 R93, R93 ;  /* 0x0000005d005d7308 */ /* 0x000fe20000000800 */
[C---:B--2---:R-:W-:Y:S01]  /*40b0*/  F2FP.F16.F32.PACK_AB R51, R94.reuse, R95 ;  /* 0x0000005f5e33723e */ /* 0x044fe200000000ff */
[----:B------:R-:W-:Y:S02]  /*40c0*/  FADD.FTZ R95, R95, R98 ;  /* 0x000000625f5f7221 */ /* 0x000fe40000010000 */
[----:B------:R-:W2:Y:S02]  /*40d0*/  MUFU.EX2 R102, R102 ;  /* 0x0000006600667308 */ /* 0x000ea40000000800 */
[----:B------:R-:W-:Y:S02]  /*40e0*/  FADD.FTZ R94, R94, R95 ;  /* 0x0000005f5e5e7221 */ /* 0x000fe40000010000 */
        /* <DEDUP_REMOVED lines=17> */
[----:B------:R-:W-:Y:S01]  /*4200*/  F2FP.F16.F32.PACK_AB R4, R92, R89 ;  /* 0x000000595c04723e */ /* 0x000fe200000000ff */
[----:B------:R-:W-:Y:S01]  /*4210*/  FADD.FTZ R89, R89, R96 ;  /* 0x0000006059597221 */ /* 0x000fe20000010000 */
[----:B--2---:R-:W-:-:S03]  /*4220*/  F2FP.F16.F32.PACK_AB R5, R102, R93 ;  /* 0x0000005d6605723e */ /* 0x004fc600000000ff */
[----:B------:R-:W-:Y:S02]  /*4230*/  FADD.FTZ R92, R92, R89 ;  /* 0x000000595c5c7221 */ /* 0x000fe40000010000 */
[----:B------:R-:W-:Y:S01]  /*4240*/  HMMA.16816.F32 R48, R48, R6, RZ ;  /* 0x000000063030723c */ /* 0x000fe200000018ff */
[----:B------:R-:W-:Y:S02]  /*4250*/  F2FP.F16.F32.PACK_AB R6, R88, R35 ;  /* 0x000000235806723e */ /* 0x000fe400000000ff */
[----:B-----5:R-:W-:-:S07]  /*4260*/  F2FP.F16.F32.PACK_AB R7, R91, R90 ;  /* 0x0000005a5b07723e */ /* 0x020fce00000000ff */
[C---:B---3--:R-:W-:Y:S08]  /*4270*/  HMMA.16816.F32 R36, R4.reuse, R12, R36 ;  /* 0x0000000c0424723c */ /* 0x048ff00000001824 */
[C---:B------:R-:W-:Y:S01]  /*4280*/  HMMA.16816.F32 R40, R4.reuse, R14, R40 ;  /* 0x0000000e0428723c */ /* 0x040fe20000001828 */
[----:B------:R-:W2:Y:S07]  /*4290*/  LDSM.16.MT88.4 R12, [R108+0x7800] ;  /* 0x007800006c0c783b */ /* 0x000eae0000004200 */
[----:B-1----:R-:W-:Y:S01]  /*42a0*/  HMMA.16816.F32 R80, R4, R28, R80 ;  /* 0x0000001c0450723c */ /* 0x002fe20000001850 */
[-C--:B------:R-:W-:Y:S01]  /*42b0*/  FFMA.FTZ R28, R158, R104.reuse, -R125 ;  /* 0x000000689e1c7223 */ /* 0x080fe2000001087d */
[-C--:B------:R-:W-:Y:S01]  /*42c0*/  FFMA.FTZ R29, R126, R104.reuse, -R111 ;  /* 0x000000687e1d7223 */ /* 0x080fe2000001086f */
[-CC-:B------:R-:W-:Y:S01]  /*42d0*/  FFMA.FTZ R126, R112, R104.reuse, -R125.reuse ;  /* 0x00000068707e7223 */ /* 0x180fe2000001087d */
[-C--:B------:R-:W-:Y:S01]  /*42e0*/  FFMA.FTZ R112, R115, R104.reuse, -R125 ;  /* 0x0000006873707223 */ /* 0x080fe2000001087d */
[----:B------:R-:W-:-:S02]  /*42f0*/  FFMA.FTZ R115, R106, R104, -R111 ;  /* 0x000000686a737223 */ /* 0x000fc4000001086f */
[----:B------:R-:W1:Y:S01]  /*4300*/  MUFU.EX2 R28, R28 ;  /* 0x0000001c001c7308 */ /* 0x000e620000000800 */
[C---:B------:R-:W-:Y:S01]  /*4310*/  HMMA.16816.F32 R76, R4.reuse, R30, R76 ;  /* 0x0000001e044c723c */ /* 0x040fe2000000184c */
[-C--:B------:R-:W-:Y:S01]  /*4320*/  FFMA.FTZ R31, R114, R104.reuse, -R125 ;  /* 0x00000068721f7223 */ /* 0x080fe2000001087d */
[-C--:B------:R-:W-:Y:S01]  /*4330*/  FFMA.FTZ R30, R124, R104.reuse, -R111 ;  /* 0x000000687c1e7223 */ /* 0x080fe2000001086f */
[----:B------:R-:W-:Y:S04]  /*4340*/  MUFU.EX2 R114, R142 ;  /* 0x0000008e00727308 */ /* 0x000fe80000000800 */
[----:B------:R-:W-:Y:S01]  /*4350*/  MUFU.EX2 R31, R31 ;  /* 0x0000001f001f7308 */ /* 0x000fe20000000800 */
[C---:B------:R-:W-:Y:S03]  /*4360*/  HMMA.16816.F32 R64, R4.reuse, R20, R64 ;  /* 0x000000140440723c */ /* 0x040fe60000001840 */
[----:B------:R3:W4:Y:S04]  /*4370*/  MUFU.EX2 R124, R134 ;  /* 0x00000086007c7308 */ /* 0x0007280000000800 */
[----:B------:R-:W-:Y:S01]  /*4380*/  MUFU.EX2 R30, R30 ;  /* 0x0000001e001e7308 */ /* 0x000fe20000000800 */
[C---:B------:R-:W-:Y:S01]  /*4390*/  HMMA.16816.F32 R60, R4.reuse, R22, R60 ;  /* 0x00000016043c723c */ /* 0x040fe2000000183c */
[----:B------:R-:W-:Y:S02]  /*43a0*/  LDSM.16.MT88.4 R20, [R103+0x6800] ;  /* 0x006800006714783b */ /* 0x000fe40000004200 */
[----:B------:R-:W5:Y:S04]  /*43b0*/  MUFU.EX2 R29, R29 ;  /* 0x0000001d001d7308 */ /* 0x000f680000000800 */
[----:B------:R-:W-:Y:S01]  /*43c0*/  MUFU.EX2 R112, R112 ;  /* 0x0000007000707308 */ /* 0x000fe20000000800 */
[C---:B------:R-:W-:Y:S01]  /*43d0*/  HMMA.16816.F32 R72, R4.reuse, R24, R72 ;  /* 0x000000180448723c */ /* 0x040fe20000001848 */
[-C--:B---3--:R-:W-:Y:S01]  /*43e0*/  FFMA.FTZ R134, R110, R104.reuse, -R125 ;  /* 0x000000686e867223 */ /* 0x088fe2000001087d */
[-CC-:B------:R-:W-:Y:S01]  /*43f0*/  FFMA.FTZ R125, R109, R104.reuse, -R111.reuse ;  /* 0x000000686d7d7223 */ /* 0x180fe2000001086f */
[----:B------:R-:W-:Y:S01]  /*4400*/  FFMA.FTZ R109, R107, R104, -R111 ;  /* 0x000000686b6d7223 */ /* 0x000fe2000001086f */
[----:B------:R-:W-:Y:S04]  /*4410*/  MUFU.EX2 R110, R126 ;  /* 0x0000007e006e7308 */ /* 0x000fe80000000800 */
[C---:B------:R-:W-:Y:S01]  /*4420*/  HMMA.16816.F32 R68, R4.reuse, R26, R68 ;  /* 0x0000001a0444723c */ /* 0x040fe20000001844 */
[----:B------:R-:W-:Y:S01]  /*4430*/  LDSM.16.MT88.4 R24, [R108+0x6800] ;  /* 0x006800006c18783b */ /* 0x000fe20000004200 */
[----:B------:R-:W3:Y:S04]  /*4440*/  MUFU.EX2 R113, R134 ;  /* 0x0000008600717308 */ /* 0x000ee80000000800 */
[----:B------:R-:W-:Y:S02]  /*4450*/  MUFU.EX2 R106, R125 ;  /* 0x0000007d006a7308 */ /* 0x000fe40000000800 */
[C---:B------:R-:W-:Y:S02]  /*4460*/  HMMA.16816.F32 R56, R4.reuse, R16, R56 ;  /* 0x000000100438723c */ /* 0x040fe40000001838 */
[----:B------:R-:W3:Y:S04]  /*4470*/  MUFU.EX2 R107, R115 ;  /* 0x00000073006b7308 */ /* 0x000ee80000000800 */
[----:B------:R-:W3:Y:S02]  /*4480*/  MUFU.EX2 R105, R109 ;  /* 0x0000006d00697308 */ /* 0x000ee40000000800 */
[C---:B------:R-:W-:Y:S01]  /*4490*/  HMMA.16816.F32 R52, R4.reuse, R18, R52 ;  /* 0x000000120434723c */ /* 0x040fe20000001834 */
[----:B------:R-:W3:Y:S07]  /*44a0*/  LDSM.16.MT88.4 R16, [R108+0x8800] ;  /* 0x008800006c10783b */ /* 0x000eee0000004200 */
[C---:B------:R-:W-:Y:S08]  /*44b0*/  HMMA.16816.F32 R44, R4.reuse, R8, R44 ;  /* 0x00000008042c723c */ /* 0x040ff0000000182c */
[----:B------:R-:W-:Y:S01]  /*44c0*/  HMMA.16816.F32 R48, R4, R10, R48 ;  /* 0x0000000a0430723c */ /* 0x000fe20000001830 */
[----:B-1----:R-:W-:Y:S01]  /*44d0*/  F2FP.F16.F32.PACK_AB R4, R133, R28 ;  /* 0x0000001c8504723e */ /* 0x002fe200000000ff */
[----:B------:R-:W1:Y:S01]  /*44e0*/  LDSM.16.MT88.4 R8, [R103+0x7800] ;  /* 0x007800006708783b */ /* 0x000e620000004200 */
[----:B----4-:R-:W-:-:S02]  /*44f0*/  F2FP.F16.F32.PACK_AB R5, R124, R127 ;  /* 0x0000007f7c05723e */ /* 0x010fc400000000ff */
[----:B------:R-:W-:Y:S02]  /*4500*/  F2FP.F16.F32.PACK_AB R6, R31, R114 ;  /* 0x000000721f06723e */ /* 0x000fe400000000ff */
[----:B-----5:R-:W-:-:S07]  /*4510*/  F2FP.F16.F32.PACK_AB R7, R29, R30 ;  /* 0x0000001e1d07723e */ /* 0x020fce00000000ff */
        /* <DEDUP_REMOVED lines=13> */
[C---:B------:R-:W-:Y:S08]  /*45f0*/  HMMA.16816.F32 R80, R4.reuse, R24, R80 ;  /* 0x000000180450723c */ /* 0x040ff00000001850 */
[C---:B------:R-:W-:Y:S01]  /*4600*/  HMMA.16816.F32 R76, R4.reuse, R26, R76 ;  /* 0x0000001a044c723c */ /* 0x040fe2000000184c */
[----:B------:R-:W4:Y:S07]  /*4610*/  LDSM.16.MT88.4 R24, [R108+0x6c00] ;  /* 0x006c00006c18783b */ /* 0x000f2e0000004200 */
[----:B------:R-:W-:Y:S01]  /*4620*/  HMMA.16816.F32 R68, R4, R22, R68 ;  /* 0x000000160444723c */ /* 0x000fe20000001844 */
[----:B------:R-:W-:Y:S01]  /*4630*/  F2FP.F16.F32.PACK_AB R4, R113, R110 ;  /* 0x0000006e7104723e */ /* 0x000fe200000000ff */
[----:B------:R-:W5:Y:S01]  /*4640*/  LDSM.16.MT88.4 R20, [R108+0x7c00] ;  /* 0x007c00006c14783b */ /* 0x000f620000004200 */
[----:B------:R-:W-:-:S02]  /*4650*/  F2FP.F16.F32.PACK_AB R5, R107, R106 ;  /* 0x0000006a6b05723e */ /* 0x000fc400000000ff */
[----:B------:R-:W-:Y:S02]  /*4660*/  F2FP.F16.F32.PACK_AB R6, R167, R112 ;  /* 0x00000070a706723e */ /* 0x000fe400000000ff */
[----:B------:R-:W-:-:S07]  /*4670*/  F2FP.F16.F32.PACK_AB R7, R166, R105 ;  /* 0x00000069a607723e */ /* 0x000fce00000000ff */
[----:B---3--:R-:W-:Y:S01]  /*4680*/  HMMA.16816.F32 R72, R4, R16, R72 ;  /* 0x000000100448723c */ /* 0x008fe20000001848 */
[----:B------:R-:W-:-:S04]  /*4690*/  FADD.FTZ R17, R93, R94 ;  /* 0x0000005e5d117221 */ /* 0x000fc80000010000 */
[----:B------:R-:W-:-:S03]  /*46a0*/  FADD.FTZ R17, R102, R17 ;  /* 0x0000001166117221 */ /* 0x000fc60000010000 */
        /* <DEDUP_REMOVED lines=29> */
[C---:B------:R-:W-:Y:S08]  /*4880*/  HMMA.16816.F32 R52, R4.reuse, R14, R52 ;  /* 0x0000000e0434723c */ /* 0x040ff00000001834 */
        /* <DEDUP_REMOVED lines=71> */
.L_x_10142:
        /* <DEDUP_REMOVED lines=8> */
.L_x_10143:
[----:B------:R-:W-:Y:S05]  /*4d80*/  BSYNC.RECONVERGENT B0 ;  /* 0x0000000000007941 */ /* 0x000fea0003800200 */
.L_x_10141:
[C---:B------:R-:W-:Y:S01]  /*4d90*/  LEA R4, P0, R0.reuse, R150, 0x1 ;  /* 0x0000009600047211 */ /* 0x040fe200078008ff */
[----:B------:R-:W-:Y:S01]  /*4da0*/  @!PT LDS RZ, [RZ] ;  /* 0x00000000fffff984 */ /* 0x000fe20000000800 */
[----:B------:R-:W-:Y:S01]  /*4db0*/  @!PT LDS RZ, [RZ] ;  /* 0x00000000fffff984 */ /* 0x000fe20000000800 */
[----:B------:R-:W-:Y:S01]  /*4dc0*/  @!PT LDS RZ, [RZ] ;  /* 0x00000000fffff984 */ /* 0x000fe20000000800 */
[----:B------:R-:W-:Y:S03]  /*4dd0*/  LDGSTS.E.BYPASS.LTC128B.128 [R159+0x6000], desc[UR4][R150.64] ;  /* 0x06000000969f7fae */ /* 0x000fe6000b981a04 */
[----:B------:R-:W-:Y:S01]  /*4de0*/  LEA.HI.X R5, R0, R151, R117, 0x1, P0 ;  /* 0x0000009700057211 */ /* 0x000fe200000f0c75 */
[----:B------:R-:W-:Y:S04]  /*4df0*/  LDGSTS.E.BYPASS.LTC128B.128 [R159+0x7000], desc[UR4][R150.64+0x40] ;  /* 0x07000040969f7fae */ /* 0x000fe8000b981a04 */
[----:B------:R-:W-:Y:S04]  /*4e00*/  LDGSTS.E.BYPASS.LTC128B.128 [R159+0x8000], desc[UR4][R150.64+0x80] ;  /* 0x08000080969f7fae */ /* 0x000fe8000b981a04 */
[----:B------:R-:W-:Y:S04]  /*4e10*/  LDGSTS.E.BYPASS.LTC128B.128 [R159+0x6800], desc[UR4][R4.64] ;  /* 0x06800000049f7fae */ /* 0x000fe8000b981a04 */
[----:B------:R-:W-:Y:S04]  /*4e20*/  LDGSTS.E.BYPASS.LTC128B.128 [R159+0x7800], desc[UR4][R4.64+0x40] ;  /* 0x07800040049f7fae */ /* 0x000fe8000b981a04 */
[----:B------:R1:W-:Y:S04]  /*4e30*/  LDGSTS.E.BYPASS.LTC128B.128 [R159+0x8800], desc[UR4][R4.64+0x80] ;  /* 0x08800080049f7fae */ /* 0x0003e8000b981a04 */
[----:B------:R-:W2:Y:S01]  /*4e40*/  LD.E R124, desc[UR4][R2.64+0x18c] ;  /* 0x00018c04027c7980 */ /* 0x000ea2000c101900 */
[----:B------:R-:W-:Y:S01]  /*4e50*/  ISETP.NE.AND P0, PT, R33, RZ, PT ;  /* 0x000000ff2100720c */ /* 0x000fe20003f05270 */
[----:B------:R-:W-:Y:S02]  /*4e60*/  BSSY.RECONVERGENT B1, `(.L_x_10144) ;  /* 0x000017f000017945 */ /* 0x000fe40003800200 */
[----:B------:R-:W-:Y:S01]  /*4e70*/  LDSM.16.M88.4 R28, [R123] ;  /* 0x000000007b1c783b */ /* 0x000fe20000000200 */
[----:B------:R-:W-:-:S03]  /*4e80*/  SEL R32, R32, 0xffffffe0, !P0 ;  /* 0xffffffe020207807 */ /* 0x000fc60004000000 */
[----:B------:R-:W3:Y:S02]  /*4e90*/  LDSM.16.M88.4 R96, [R122+0x3400] ;  /* 0x003400007a60783b */ /* 0x000ee40000000200 */
[--C-:B------:R-:W-:Y:S02]  /*4ea0*/  IMAD.IADD R126, R123, 0x1, R32.reuse ;  /* 0x000000017b7e7824 */ /* 0x100fe400078e0220 */
[----:B------:R-:W-:Y:S01]  /*4eb0*/  IMAD.IADD R125, R122, 0x1, R32 ;  /* 0x000000017a7d7824 */ /* 0x000fe200078e0220 */
[----:B------:R-:W1:Y:S04]  /*4ec0*/  LDSM.16.M88.4 R16, [R122+0x3000] ;  /* 0x003000007a10783b */ /* 0x000e680000000200 */
        /* <DEDUP_REMOVED lines=11> */
[C---:B-1----:R-:W-:Y:S08]  /*4f80*/  HMMA.16816.F32 R4, R28.reuse, R16, RZ ;  /* 0x000000101c04723c */ /* 0x042ff000000018ff */
        /* <DEDUP_REMOVED lines=17> */
[----:B------:R-:W5:Y:S04]  /*50a0*/  LDSM.16.M88.4 R12, [R122+0x4c00] ;  /* 0x004c00007a0c783b */ /* 0x000f680000000200 */
[----:B------:R-:W5:Y:S03]  /*50b0*/  LDSM.16.M88.4 R20, [R125+0x4000] ;  /* 0x004000007d14783b */ /* 0x000f660000000200 */
        /* <DEDUP_REMOVED lines=9> */
[C---:B-----5:R-:W-:Y:S08]  /*5150*/  HMMA.16816.F32 R32, R8.reuse, R12, R32 ;  /* 0x0000000c0820723c */ /* 0x060ff00000001820 */
[----:B------:R-:W-:Y:S01]  /*5160*/  HMMA.16816.F32 R28, R8, R14, R28 ;  /* 0x0000000e081c723c */ /* 0x000fe2000000181c */
[----:B------:R-:W-:Y:S04]  /*5170*/  LDSM.16.M88.4 R12, [R126+0x2000] ;  /* 0x002000007e0c783b */ /* 0x000fe80000000200 */
[----:B------:R-:W3:Y:S03]  /*5180*/  LDSM.16.M88.4 R8, [R125+0x5000] ;  /* 0x005000007d08783b */ /* 0x000ee60000000200 */
[C---:B------:R-:W-:Y:S08]  /*5190*/  HMMA.16816.F32 R4, R108.reuse, R20, R4 ;  /* 0x000000146c04723c */ /* 0x040ff00000001804 */
[C---:B------:R-:W-:Y:S01]  /*51a0*/  HMMA.16816.F32 R16, R108.reuse, R22, R16 ;  /* 0x000000166c10723c */ /* 0x040fe20000001810 */
[----:B------:R-:W4:Y:S07]  /*51b0*/  LDSM.16.M88.4 R20, [R122+0x5400] ;  /* 0x005400007a14783b */ /* 0x000f2e0000000200 */
[----:B-1----:R-:W-:Y:S08]  /*51c0*/  HMMA.16816.F32 R100, R108, R104, R100 ;  /* 0x000000686c64723c */ /* 0x002ff00000001864 */
[C---:B------:R-:W-:Y:S08]  /*51d0*/  HMMA.16816.F32 R4, R24.reuse, R112, R4 ;  /* 0x000000701804723c */ /* 0x040ff00000001804 */
[----:B------:R-:W-:Y:S01]  /*51e0*/  HMMA.16816.F32 R16, R24, R114, R16 ;  /* 0x000000721810723c */ /* 0x000fe20000001810 */
[----:B------:R-:W-:Y:S07]  /*51f0*/  LDSM.16.M88.4 R112, [R125+0x5400] ;  /* 0x005400007d70783b */ /* 0x000fee0000000200 */
[----:B------:R-:W-:Y:S01]  /*5200*/  HMMA.16816.F32 R96, R108, R106, R96 ;  /* 0x0000006a6c60723c */ /* 0x000fe20000001860 */
[----:B------:R-:W1:Y:S07]  /*5210*/  LDSM.16.M88.4 R104, [R125+0x4800] ;  /* 0x004800007d68783b */ /* 0x000e6e0000000200 */
[C---:B---3--:R-:W-:Y:S08]  /*5220*/  HMMA.16816.F32 R4, R12.reuse, R8, R4 ;  /* 0x000000080c04723c */ /* 0x048ff00000001804 */
[----:B------:R-:W-:Y:S01]  /*5230*/  HMMA.16816.F32 R16, R12, R10, R16 ;  /* 0x0000000a0c10723c */ /* 0x000fe20000001810 */
[----:B------:R-:W3:Y:S07]  /*5240*/  LDSM.16.M88.4 R8, [R125+0x4c00] ;  /* 0x004c00007d08783b */ /* 0x000eee0000000200 */
[----:B----4-:R-:W-:Y:S01]  /*5250*/  HMMA.16816.F32 R100, R24, R20, R100 ;  /* 0x000000141864723c */ /* 0x010fe20000001864 */
[----:B------:R-:W-:-:S02]  /*5260*/  IMAD.SHL.U32 R20, R84, 0x40, RZ ;  /* 0x0000004054147824 */ /* 0x000fc400078e00ff */
[-C--:B--2---:R-:W-:Y:S01]  /*5270*/  FMUL.FTZ R4, R4, R124.reuse ;  /* 0x0000007c04047220 */ /* 0x084fe20000410000 */
[-C--:B------:R-:W-:Y:S01]  /*5280*/  FMUL.FTZ R123, R5, R124.reuse ;  /* 0x0000007c057b7220 */ /* 0x080fe20000410000 */
[-C--:B------:R-:W-:Y:S02]  /*5290*/  FMUL.FTZ R126, R6, R124.reuse ;  /* 0x0000007c067e7220 */ /* 0x080fe40000410000 */
[----:B------:R2:W4:Y:S01]  /*52a0*/  MUFU.TANH R21, R4 ;  /* 0x0000000400157308 */ /* 0x0005220000002400 */
[----:B------:R-:W-:Y:S01]  /*52b0*/  HMMA.16816.F32 R96, R24, R22, R96 ;  /* 0x000000161860723c */ /* 0x000fe20000001860 */
[-C--:B------:R-:W-:Y:S01]  /*52c0*/  FMUL.FTZ R23, R7, R124.reuse ;  /* 0x0000007c07177220 */ /* 0x080fe20000410000 */
[----:B------:R-:W-:Y:S01]  /*52d0*/  LOP3.LUT R22, R20, R87, RZ, 0xfc, !PT ;  /* 0x0000005714167212 */ /* 0x000fe200078efcff */
[----:B------:R-:W-:-:S04]  /*52e0*/  FMUL.FTZ R16, R16, R124 ;  /* 0x0000007c10107220 */ /* 0x000fc80000410000 */
[----:B------:R-:W-:Y:S01]  /*52f0*/  MUFU.TANH R123, R123 ;  /* 0x0000007b007b7308 */ /* 0x000fe20000002400 */
[----:B-1----:R-:W-:Y:S01]  /*5300*/  HMMA.16816.F32 R92, R108, R104, R92 ;  /* 0x000000686c5c723c */ /* 0x002fe2000000185c */
[-C--:B------:R-:W-:Y:S01]  /*5310*/  FMUL.FTZ R105, R17, R124.reuse ;  /* 0x0000007c11697220 */ /* 0x080fe20000410000 */
[----:B------:R-:W-:-:S05]  /*5320*/  FMUL.FTZ R104, R19, R124 ;  /* 0x0000007c13687220 */ /* 0x000fca0000410000 */
[----:B------:R-:W1:Y:S01]  /*5330*/  MUFU.TANH R126, R126 ;  /* 0x0000007e007e7308 */ /* 0x000e620000002400 */
[----:B--2---:R-:W2:Y:S01]  /*5340*/  LDSM.16.M88.4 R4, [R122+0x5800] ;  /* 0x005800007a04783b */ /* 0x004ea20000000200 */
[----:B------:R-:W-:Y:S01]  /*5350*/  HMMA.16816.F32 R100, R12, R112, R100 ;  /* 0x000000700c64723c */ /* 0x000fe20000001864 */
[----:B------:R-:W-:-:S05]  /*5360*/  FMUL.FTZ R113, R18, R124 ;  /* 0x0000007c12717220 */ /* 0x000fca0000410000 */
[----:B------:R5:W-:Y:S02]  /*5370*/  MUFU.TANH R112, R16 ;  /* 0x0000001000707308 */ /* 0x000be40000002400 */
[----:B---3--:R-:W-:Y:S01]  /*5380*/  HMMA.16816.F32 R32, R108, R8, R32 ;  /* 0x000000086c20723c */ /* 0x008fe20000001820 */
[----:B------:R-:W-:-:S05]  /*5390*/  VIADD R9, R22, 0xffffff80 ;  /* 0xffffff8016097836 */ /* 0x000fca0000000000 */
[----:B------:R-:W3:Y:S01]  /*53a0*/  MUFU.TANH R23, R23 ;  /* 0x0000001700177308 */ /* 0x000ee20000002400 */
[-C--:B------:R-:W-:Y:S01]  /*53b0*/  ISETP.GT.AND P0, PT, R116, R9.reuse, PT ;  /* 0x000000097400720c */ /* 0x080fe20003f04270 */
[C---:B------:R-:W-:Y:S01]  /*53c0*/  HMMA.16816.F32 R88, R108.reuse, R106, R88 ;  /* 0x0000006a6c58723c */ /* 0x040fe20000001858 */
[----:B------:R-:W-:Y:S02]  /*53d0*/  ISETP.GE.AND P5, PT, R9, R144, PT ;  /* 0x000000900900720c */ /* 0x000fe40003fa6270 */
[----:B----4-:R-:W-:Y:S01]  /*53e0*/  FSEL R21, R21, -INF , !P0 ;  /* 0xff80000015157808 */ /* 0x010fe20004000000 */
[-C--:B------:R-:W-:Y:S01]  /*53f0*/  FMUL.FTZ R100, R100, R124.reuse ;  /* 0x0000007c64647220 */ /* 0x080fe20000410000 */
[----:B------:R-:W-:Y:S01]  /*5400*/  ISETP.GT.AND P4, PT, R118, R9, PT ;  /* 0x000000097600720c */ /* 0x000fe20003f84270 */
[----:B------:R-:W-:Y:S01]  /*5410*/  MUFU.TANH R105, R105 ;  /* 0x0000006900697308 */ /* 0x000fe20000002400 */
[----:B-----5:R-:W4:Y:S01]  /*5420*/  LDSM.16.M88.4 R16, [R125+0x5800] ;  /* 0x005800007d10783b */ /* 0x020f220000000200 */
[----:B------:R-:W-:Y:S01]  /*5430*/  FSEL R169, R21, -INF , !P5 ;  /* 0xff80000015a97808 */ /* 0x000fe20006800000 */
[----:B------:R-:W-:Y:S01]  /*5440*/  HMMA.16816.F32 R28, R108, R10, R28 ;  /* 0x0000000a6c1c723c */ /* 0x000fe2000000181c */
[----:B------:R-:W-:Y:S01]  /*5450*/  ISETP.GE.AND P1, PT, R9, R143, PT ;  /* 0x0000008f0900720c */ /* 0x000fe20003f26270 */
[----:B------:R-:W-:Y:S01]  /*5460*/  VIADD R9, R22, 0xffffff89 ;  /* 0xffffff8916097836 */ /* 0x000fe20000000000 */
[----:B-1----:R-:W-:Y:S01]  /*5470*/  FSEL R126, R126, -INF , !P4 ;  /* 0xff8000007e7e7808 */ /* 0x002fe20006000000 */
[-C--:B------:R-:W-:Y:S01]  /*5480*/  FMUL.FTZ R106, R102, R124.reuse ;  /* 0x0000007c666a7220 */ /* 0x080fe20000410000 */
[----:B------:R-:W1:Y:S01]  /*5490*/  MUFU.TANH R113, R113 ;  /* 0x0000007100717308 */ /* 0x000e620000002400 */
[-C--:B------:R-:W-:Y:S01]  /*54a0*/  FMUL.FTZ R101, R101, R124.reuse ;  /* 0x0000007c65657220 */ /* 0x080fe20000410000 */
[----:B------:R-:W-:Y:S01]  /*54b0*/  FSEL R171, R126, -INF , !P1 ;  /* 0xff8000007eab7808 */ /* 0x000fe20004800000 */
[----:B------:R-:W-:Y:S01]  /*54c0*/  HMMA.16816.F32 R96, R12, R114, R96 ;  /* 0x000000720c60723c */ /* 0x000fe20000001860 */
[----:B------:R-:W-:Y:S01]  /*54d0*/  FMUL.FTZ R102, R103, R124 ;  /* 0x0000007c67667220 */ /* 0x000fe20000410000 */
[----:B------:R-:W-:-:S03]  /*54e0*/  VIADD R21, R22, 0xffffff91 ;  /* 0xffffff9116157836 */ /* 0x000fc60000000000 */
[----:B------:R-:W5:Y:S03]  /*54f0*/  MUFU.TANH R104, R104 ;  /* 0x0000006800687308 */ /* 0x000f660000002400 */
[----:B--2---:R-:W-:Y:S01]  /*5500*/  HMMA.16816.F32 R92, R24, R4, R92 ;  /* 0x00000004185c723c */ /* 0x004fe2000000185c */
[----:B------:R-:W-:-:S04]  /*5510*/  VIADD R5, R22, 0xffffff81 ;  /* 0xffffff8116057836 */ /* 0x000fc80000000000 */
[----:B------:R-:W2:Y:S01]  /*5520*/  MUFU.TANH R100, R100 ;  /* 0x0000006400647308 */ /* 0x000ea20000002400 */
[----:B------:R-:W-:Y:S02]  /*5530*/  ISETP.GT.AND P3, PT, R116, R5, PT ;  /* 0x000000057400720c */ /* 0x000fe40003f64270 */
[C---:B------:R-:W-:Y:S01]  /*5540*/  ISETP.GE.AND P2, PT, R5.reuse, R144, PT ;  /* 0x000000900500720c */ /* 0x040fe20003f46270 */
[----:B------:R-:W-:Y:S01]  /*5550*/  HMMA.16816.F32 R88, R24, R6, R88 ;  /* 0x000000061858723c */ /* 0x000fe20000001858 */
[----:B------:R-:W-:Y:S01]  /*5560*/  ISETP.GE.AND P0, PT, R5, R143, PT ;  /* 0x0000008f0500720c */ /* 0x000fe20003f06270 */
[-C--:B------:R-:W-:Y:S01]  /*5570*/  FMUL.FTZ R103, R96, R124.reuse ;  /* 0x0000007c60677220 */ /* 0x080fe20000410000 */
[----:B------:R-:W-:Y:S01]  /*5580*/  ISETP.GT.AND P5, PT, R118, R5, PT ;  /* 0x000000057600720c */ /* 0x000fe20003fa4270 */
[----:B------:R-:W-:Y:S01]  /*5590*/  VIADD R5, R22, 0xffffff88 ;  /* 0xffffff8816057836 */ /* 0x000fe20000000000 */
[----:B------:R-:W-:Y:S01]  /*55a0*/  FSEL R123, R123, -INF , !P3 ;  /* 0xff8000007b7b7808 */ /* 0x000fe20005800000 */
[----:B------:R-:W2:Y:S01]  /*55b0*/  MUFU.TANH R106, R106 ;  /* 0x0000006a006a7308 */ /* 0x000ea20000002400 */
[-C--:B------:R-:W-:Y:S01]  /*55c0*/  FMUL.FTZ R96, R97, R124.reuse ;  /* 0x0000007c61607220 */ /* 0x080fe20000410000 */
[-C--:B------:R-:W-:Y:S01]  /*55d0*/  FMUL.FTZ R97, R98, R124.reuse ;  /* 0x0000007c62617220 */ /* 0x080fe20000410000 */
[----:B------:R-:W-:Y:S01]  /*55e0*/  FSEL R173, R123, -INF , !P2 ;  /* 0xff8000007bad7808 */ /* 0x000fe20005000000 */
[----:B------:R-:W-:Y:S01]  /*55f0*/  FMUL.FTZ R98, R99, R124 ;  /* 0x0000007c63627220 */ /* 0x000fe20000410000 */
[----:B------:R-:W-:Y:S01]  /*5600*/  ISETP.GT.AND P4, PT, R116, R5, PT ;  /* 0x000000057400720c */ /* 0x000fe20003f84270 */
[----:B------:R-:W-:Y:S01]  /*5610*/  VIADD R99, R22, 0xffffff98 ;  /* 0xffffff9816637836 */ /* 0x000fe20000000000 */
[C---:B------:R-:W-:Y:S01]  /*5620*/  ISETP.GE.AND P3, PT, R5.reuse, R144, PT ;  /* 0x000000900500720c */ /* 0x040fe20003f66270 */
[----:B----4-:R-:W-:Y:S01]  /*5630*/  HMMA.16816.F32 R92, R12, R16, R92 ;  /* 0x000000100c5c723c */ /* 0x010fe2000000185c */
[----:B------:R-:W-:Y:S01]  /*5640*/  ISETP.GE.AND P1, PT, R5, R143, PT ;  /* 0x0000008f0500720c */ /* 0x000fe20003f26270 */
[----:B------:R-:W4:Y:S01]  /*5650*/  MUFU.TANH R101, R101 ;  /* 0x0000006500657308 */ /* 0x000f220000002400 */
[----:B------:R-:W-:-:S02]  /*5660*/  ISETP.GT.AND P2, PT, R118, R5, PT ;  /* 0x000000057600720c */ /* 0x000fc40003f44270 */
[----:B------:R-:W4:Y:S01]  /*5670*/  LDSM.16.M88.4 R4, [R122+0x5c00] ;  /* 0x005c00007a04783b */ /* 0x000f220000000200 */
[----:B---3--:R-:W-:Y:S02]  /*5680*/  FSEL R16, R23, -INF , !P5 ;  /* 0xff80000017107808 */ /* 0x008fe40006800000 */
[----:B------:R-:W-:Y:S01]  /*5690*/  FSEL R17, R112, -INF , !P4 ;  /* 0xff80000070117808 */ /* 0x000fe20006000000 */
[----:B------:R-:W-:Y:S01]  /*56a0*/  HMMA.16816.F32 R88, R12, R18, R88 ;  /* 0x000000120c58723c */ /* 0x000fe20000001858 */
[----:B------:R-:W-:Y:S01]  /*56b0*/  ISETP.GT.AND P5, PT, R116, R9, PT ;  /* 0x000000097400720c */ /* 0x000fe20003fa4270 */
[----:B------:R-:W3:Y:S01]  /*56c0*/  MUFU.TANH R102, R102 ;  /* 0x0000006600667308 */ /* 0x000ee20000002400 */
[----:B------:R-:W-:Y:S02]  /*56d0*/  FSEL R16, R16, -INF , !P0 ;  /* 0xff80000010107808 */ /* 0x000fe40004000000 */
[----:B------:R-:W-:Y:S02]  /*56e0*/  FSEL R17, R17, -INF , !P3 ;  /* 0xff80000011117808 */ /* 0x000fe40005800000 */
[----:B------:R-:W-:-:S02]  /*56f0*/  ISETP.GE.AND P4, PT, R9, R144, PT ;  /* 0x000000900900720c */ /* 0x000fc40003f86270 */
[----:B------:R-:W-:Y:S01]  /*5700*/  ISETP.GE.AND P0, PT, R9, R143, PT ;  /* 0x0000008f0900720c */ /* 0x000fe20003f06270 */
[----:B------:R-:W3:Y:S01]  /*5710*/  MUFU.TANH R103, R103 ;  /* 0x0000006700677308 */ /* 0x000ee20000002400 */
[----:B------:R-:W-:Y:S01]  /*5720*/  ISETP.GT.AND P3, PT, R118, R9, PT ;  /* 0x000000097600720c */ /* 0x000fe20003f64270 */
        /* <DEDUP_REMOVED lines=9> */
[----:B------:R-:W-:Y:S01]  /*57c0*/  ISETP.GT.AND P2, PT, R116, R9, PT ;  /* 0x000000097400720c */ /* 0x000fe20003f44270 */
[----:B------:R-:W-:Y:S01]  /*57d0*/  FMUL.FTZ R88, R88, R124 ;  /* 0x0000007c58587220 */ /* 0x000fe20000410000 */
[----:B------:R-:W-:-:S02]  /*57e0*/  ISETP.GE.AND P5, PT, R9, R144, PT ;  /* 0x000000900900720c */ /* 0x000fc40003fa6270 */
[----:B------:R-:W-:Y:S01]  /*57f0*/  ISETP.GE.AND P1, PT, R9, R143, PT ;  /* 0x0000008f0900720c */ /* 0x000fe20003f26270 */
[----:B------:R-:W1:Y:S01]  /*5800*/  MUFU.TANH R96, R96 ;  /* 0x0000006000607308 */ /* 0x000e620000002400 */
[----:B------:R-:W-:Y:S02]  /*5810*/  ISETP.GT.AND P4, PT, R118, R9, PT ;  /* 0x000000097600720c */ /* 0x000fe40003f84270 */
[----:B------:R-:W1:Y:S01]  /*5820*/  LDSM.16.M88.4 R8, [R125+0x5c00] ;  /* 0x005c00007d08783b */ /* 0x000e620000000200 */
[----:B-----5:R-:W-:Y:S01]  /*5830*/  FSEL R19, R104, -INF , !P3 ;  /* 0xff80000068137808 */ /* 0x020fe20005800000 */
[----:B------:R-:W-:-:S04]  /*5840*/  DEPBAR.LE SB0, 0x0 ;  /* 0x000080000000791a */ /* 0x000fc80000000000 */
[----:B--2---:R-:W-:Y:S01]  /*5850*/  FSEL R23, R100, -INF , !P2 ;  /* 0xff80000064177808 */ /* 0x004fe20005000000 */
[C---:B----4-:R-:W-:Y:S01]  /*5860*/  HMMA.16816.F32 R32, R24.reuse, R4, R32 ;  /* 0x000000041820723c */ /* 0x050fe20000001820 */
[----:B------:R-:W-:Y:S01]  /*5870*/  FSEL R19, R19, -INF , !P0 ;  /* 0xff80000013137808 */ /* 0x000fe20004000000 */
[----:B------:R-:W2:Y:S01]  /*5880*/  MUFU.TANH R98, R98 ;  /* 0x0000006200627308 */ /* 0x000ea20000002400 */
[----:B------:R-:W-:Y:S01]  /*5890*/  FSEL R23, R23, -INF , !P5 ;  /* 0xff80000017177808 */ /* 0x000fe20006800000 */
[----:B------:R-:W-:Y:S01]  /*58a0*/  FMUL.FTZ R5, R95, R124 ;  /* 0x0000007c5f057220 */ /* 0x000fe20000410000 */
[----:B------:R-:W-:Y:S02]  /*58b0*/  ISETP.GT.AND P3, PT, R116, R21, PT ;  /* 0x000000157400720c */ /* 0x000fe40003f64270 */
[C---:B------:R-:W-:Y:S01]  /*58c0*/  ISETP.GE.AND P2, PT, R21.reuse, R144, PT ;  /* 0x000000901500720c */ /* 0x040fe20003f46270 */
[----:B------:R-:W-:Y:S01]  /*58d0*/  HMMA.16816.F32 R28, R24, R6, R28 ;  /* 0x00000006181c723c */ /* 0x000fe2000000181c */
[----:B------:R-:W-:Y:S01]  /*58e0*/  ISETP.GE.AND P0, PT, R21, R143, PT ;  /* 0x0000008f1500720c */ /* 0x000fe20003f06270 */
[----:B------:R-:W4:Y:S01]  /*58f0*/  MUFU.TANH R92, R92 ;  /* 0x0000005c005c7308 */ /* 0x000f220000002400 */
[----:B------:R-:W-:Y:S01]  /*5900*/  ISETP.GT.AND P5, PT, R118, R21, PT ;  /* 0x000000157600720c */ /* 0x000fe20003fa4270 */
[----:B------:R-:W-:Y:S01]  /*5910*/  FMUL.FTZ R6, R89, R124 ;  /* 0x0000007c59067220 */ /* 0x000fe20000410000 */
[----:B------:R-:W-:Y:S01]  /*5920*/  FSEL R21, R106, -INF , !P4 ;  /* 0xff8000006a157808 */ /* 0x000fe20006000000 */
[----:B------:R-:W-:Y:S01]  /*5930*/  VIADD R89, R22, 0xffffffa1 ;  /* 0xffffffa116597836 */ /* 0x000fe20000000000 */
[----:B------:R-:W-:-:S02]  /*5940*/  ISETP.GT.AND P4, PT, R116, R99, PT ;  /* 0x000000637400720c */ /* 0x000fc40003f84270 */
[----:B------:R-:W-:Y:S01]  /*5950*/  FSEL R101, R101, -INF , !P3 ;  /* 0xff80000065657808 */ /* 0x000fe20005800000 */
[----:B------:R5:W-:Y:S01]  /*5960*/  MUFU.TANH R18, R93 ;  /* 0x0000005d00127308 */ /* 0x000be20000002400 */
[----:B------:R-:W-:Y:S02]  /*5970*/  ISETP.GE.AND P3, PT, R99, R144, PT ;  /* 0x000000906300720c */ /* 0x000fe40003f66270 */
[----:B---3--:R-:W-:Y:S02]  /*5980*/  FSEL R102, R102, -INF , !P5 ;  /* 0xff80000066667808 */ /* 0x008fe40006800000 */
[----:B------:R-:W-:Y:S02]  /*5990*/  FSEL R25, R103, -INF , !P4 ;  /* 0xff80000067197808 */ /* 0x000fe40006000000 */
[----:B------:R-:W-:Y:S01]  /*59a0*/  FSEL R113, R102, -INF , !P0 ;  /* 0xff80000066717808 */ /* 0x000fe20004000000 */
[----:B------:R-:W3:Y:S01]  /*59b0*/  MUFU.TANH R4, R94 ;  /* 0x0000005e00047308 */ /* 0x000ee20000002400 */
[----:B------:R-:W-:-:S02]  /*59c0*/  FSEL R25, R25, -INF , !P3 ;  /* 0xff80000019197808 */ /* 0x000fc40005800000 */
[----:B------:R-:W-:Y:S02]  /*59d0*/  FSEL R107, R101, -INF , !P2 ;  /* 0xff800000656b7808 */ /* 0x000fe40005000000 */
[----:B------:R-:W-:Y:S01]  /*59e0*/  ISETP.GT.AND P2, PT, R118, R99, PT ;  /* 0x000000637600720c */ /* 0x000fe20003f44270 */
[----:B-1----:R-:W-:Y:S02]  /*59f0*/  HMMA.16816.F32 R32, R12, R8, R32 ;  /* 0x000000080c20723c */ /* 0x002fe40000001820 */
[----:B------:R-:W1:Y:S01]  /*5a00*/  MUFU.TANH R5, R5 ;  /* 0x0000000500057308 */ /* 0x000e620000002400 */
[----:B------:R-:W-:Y:S01]  /*5a10*/  FSEL R97, R97, -INF , !P2 ;  /* 0xff80000061617808 */ /* 0x000fe20005000000 */
[----:B-----5:R-:W-:Y:S02]  /*5a20*/  VIADD R93, R22, 0xffffff99 ;  /* 0xffffff99165d7836 */ /* 0x020fe40000000000 */
[-C--:B------:R-:W-:Y:S01]  /*5a30*/  FMUL.FTZ R9, R90, R124.reuse ;  /* 0x0000007c5a097220 */ /* 0x080fe20000410000 */
[----:B------:R-:W-:Y:S01]  /*5a40*/  FMUL.FTZ R8, R91, R124 ;  /* 0x0000007c5b087220 */ /* 0x000fe20000410000 */
[----:B------:R-:W-:-:S02]  /*5a50*/  FSEL R21, R21, -INF , !P1 ;  /* 0xff80000015157808 */ /* 0x000fc40004800000 */
[----:B------:R-:W-:Y:S01]  /*5a60*/  ISETP.GT.AND P5, PT, R116, R93, PT ;  /* 0x0000005d7400720c */ /* 0x000fe20003fa4270 */
[----:B------:R-:W5:Y:S01]  /*5a70*/  MUFU.TANH R7, R88 ;  /* 0x0000005800077308 */ /* 0x000f620000002400 */
[C---:B------:R-:W-:Y:S01]  /*5a80*/  ISETP.GE.AND P4, PT, R93.reuse, R144, PT ;  /* 0x000000905d00720c */ /* 0x040fe20003f86270 */
[----:B------:R-:W-:Y:S01]  /*5a90*/  HMMA.16816.F32 R28, R12, R10, R28 ;  /* 0x0000000a0c1c723c */ /* 0x000fe2000000181c */
[----:B------:R-:W-:Y:S01]  /*5aa0*/  ISETP.GE.AND P0, PT, R93, R143, PT ;  /* 0x0000008f5d00720c */ /* 0x000fe20003f06270 */
[----:B------:R-:W-:Y:S01]  /*5ab0*/  VIADD R13, R22, 0xffffffa9 ;  /* 0xffffffa9160d7836 */ /* 0x000fe20000000000 */
[----:B------:R-:W-:Y:S01]  /*5ac0*/  ISETP.GT.AND P3, PT, R118, R93, PT ;  /* 0x0000005d7600720c */ /* 0x000fe20003f64270 */
[----:B------:R-:W-:Y:S01]  /*5ad0*/  VIADD R93, R22, 0xffffffa0 ;  /* 0xffffffa0165d7836 */ /* 0x000fe20000000000 */
[----:B------:R-:W-:Y:S01]  /*5ae0*/  FSEL R27, R96, -INF , !P5 ;  /* 0xff800000601b7808 */ /* 0x000fe20006800000 */
[----:B------:R-:W5:Y:S01]  /*5af0*/  MUFU.TANH R6, R6 ;  /* 0x0000000600067308 */ /* 0x000f620000002400 */
[----:B--2---:R-:W-:Y:S01]  /*5b00*/  FSEL R98, R98, -INF , !P3 ;  /* 0xff80000062627808 */ /* 0x004fe20005800000 */
[-C--:B------:R-:W-:Y:S01]  /*5b10*/  FMUL.FTZ R32, R32, R124.reuse ;  /* 0x0000007c20207220 */ /* 0x080fe20000410000 */
[----:B------:R-:W-:Y:S01]  /*5b20*/  ISETP.GT.AND P2, PT, R116, R93, PT ;  /* 0x0000005d7400720c */ /* 0x000fe20003f44270 */
[----:B------:R-:W-:Y:S01]  /*5b30*/  FMUL.FTZ R35, R35, R124 ;  /* 0x0000007c23237220 */ /* 0x000fe20000410000 */
[----:B------:R-:W-:Y:S01]  /*5b40*/  ISETP.GE.AND P5, PT, R93, R144, PT ;  /* 0x000000905d00720c */ /* 0x000fe20003fa6270 */
[-C--:B------:R-:W-:Y:S01]  /*5b50*/  FMUL.FTZ R33, R33, R124.reuse ;  /* 0x0000007c21217220 */ /* 0x080fe20000410000 */
[----:B----4-:R-:W-:Y:S01]  /*5b60*/  FSEL R92, R92, -INF , !P2 ;  /* 0xff8000005c5c7808 */ /* 0x010fe20005000000 */
[----:B------:R-:W2:Y:S01]  /*5b70*/  MUFU.TANH R9, R9 ;  /* 0x0000000900097308 */ /* 0x000ea20000002400 */
[----:B------:R-:W-:Y:S01]  /*5b80*/  FSEL R111, R98, -INF , !P0 ;  /* 0xff800000626f7808 */ /* 0x000fe20004000000 */
[----:B------:R-:W-:Y:S01]  /*5b90*/  VIADD R11, R22, 0xffffffb0 ;  /* 0xffffffb0160b7836 */ /* 0x000fe20000000000 */
[----:B------:R-:W-:Y:S01]  /*5ba0*/  FSEL R135, R92, -INF , !P5 ;  /* 0xff8000005c877808 */ /* 0x000fe20006800000 */
[-C--:B------:R-:W-:Y:S01]  /*5bb0*/  FMUL.FTZ R10, R34, R124.reuse ;  /* 0x0000007c220a7220 */ /* 0x080fe20000410000 */
[----:B------:R-:W-:Y:S01]  /*5bc0*/  FSEL R27, R27, -INF , !P4 ;  /* 0xff8000001b1b7808 */ /* 0x000fe20006000000 */
[----:B------:R-:W-:Y:S01]  /*5bd0*/  FMUL.FTZ R31, R31, R124 ;  /* 0x0000007c1f1f7220 */ /* 0x000fe20000410000 */
[----:B------:R-:W-:Y:S01]  /*5be0*/  ISETP.GT.AND P3, PT, R116, R89, PT ;  /* 0x000000597400720c */ /* 0x000fe20003f64270 */
[----:B------:R-:W4:Y:S01]  /*5bf0*/  MUFU.TANH R8, R8 ;  /* 0x0000000800087308 */ /* 0x000f220000002400 */
[C---:B------:R-:W-:Y:S01]  /*5c00*/  ISETP.GE.AND P2, PT, R89.reuse, R144, PT ;  /* 0x000000905900720c */ /* 0x040fe20003f46270 */
[----:B------:R-:W-:Y:S01]  /*5c10*/  BAR.SYNC.DEFER_BLOCKING 0x0 ;  /* 0x0000000000007b1d */ /* 0x000fe20000010000 */
[----:B------:R-:W-:-:S02]  /*5c20*/  ISETP.GE.AND P0, PT, R89, R143, PT ;  /* 0x0000008f5900720c */ /* 0x000fc40003f06270 */
[----:B------:R-:W-:Y:S01]  /*5c30*/  ISETP.GT.AND P5, PT, R118, R89, PT ;  /* 0x000000597600720c */ /* 0x000fe20003fa4270 */
[----:B------:R-:W-:Y:S01]  /*5c40*/  VIADD R89, R22, 0xffffffa8 ;  /* 0xffffffa816597836 */ /* 0x000fe20000000000 */
[----:B------:R-:W-:Y:S01]  /*5c50*/  ISETP.GT.AND P4, PT, R118, R93, PT ;  /* 0x0000005d7600720c */ /* 0x000fe20003f84270 */
[----:B------:R-:W4:Y:S01]  /*5c60*/  MUFU.TANH R32, R32 ;  /* 0x0000002000207308 */ /* 0x000f220000002400 */
[----:B------:R-:W-:Y:S02]  /*5c70*/  ISETP.GE.AND P1, PT, R99, R143, PT ;  /* 0x0000008f6300720c */ /* 0x000fe40003f26270 */
[----:B---3--:R-:W-:Y:S02]  /*5c80*/  FSEL R4, R4, -INF , !P4 ;  /* 0xff80000004047808 */ /* 0x008fe40006000000 */
[----:B------:R-:W-:Y:S02]  /*5c90*/  ISETP.GT.AND P4, PT, R116, R89, PT ;  /* 0x000000597400720c */ /* 0x000fe40003f84270 */
[----:B-1----:R-:W-:Y:S01]  /*5ca0*/  FSEL R5, R5, -INF , !P5 ;  /* 0xff80000005057808 */ /* 0x002fe20006800000 */
[----:B------:R-:W-:Y:S01]  /*5cb0*/  MUFU.TANH R10, R10 ;  /* 0x0000000a000a7308 */ /* 0x000fe20000002400 */
[----:B------:R-:W-:-:S02]  /*5cc0*/  FSEL R18, R18, -INF , !P3 ;  /* 0xff80000012127808 */ /* 0x000fc40005800000 */
[----:B------:R-:W-:Y:S02]  /*5cd0*/  ISETP.GT.AND P5, PT, R116, R13, PT ;  /* 0x0000000d7400720c */ /* 0x000fe40003fa4270 */
[----:B-----5:R-:W-:Y:S02]  /*5ce0*/  FSEL R7, R7, -INF , !P4 ;  /* 0xff80000007077808 */ /* 0x020fe40006000000 */
[-C--:B------:R-:W-:Y:S02]  /*5cf0*/  ISETP.GE.AND P3, PT, R89, R144.reuse, PT ;  /* 0x000000905900720c */ /* 0x080fe40003f66270 */
[----:B------:R-:W-:Y:S02]  /*5d00*/  FSEL R157, R97, -INF , !P1 ;  /* 0xff800000619d7808 */ /* 0x000fe40004800000 */
[----:B------:R-:W-:Y:S02]  /*5d10*/  ISETP.GE.AND P1, PT, R93, R143, PT ;  /* 0x0000008f5d00720c */ /* 0x000fe40003f26270 */
[----:B------:R-:W-:-:S02]  /*5d20*/  ISETP.GE.AND P4, PT, R13, R144, PT ;  /* 0x000000900d00720c */ /* 0x000fc40003f86270 */
[----:B------:R-:W-:Y:S02]  /*5d30*/  FSEL R6, R6, -INF , !P5 ;  /* 0xff80000006067808 */ /* 0x000fe40006800000 */
[----:B------:R-:W-:Y:S02]  /*5d40*/  FSEL R141, R18, -INF , !P2 ;  /* 0xff800000128d7808 */ /* 0x000fe40005000000 */
[----:B------:R-:W-:Y:S02]  /*5d50*/  FSEL R139, R7, -INF , !P3 ;  /* 0xff800000078b7808 */ /* 0x000fe40005800000 */
[----:B------:R-:W-:Y:S01]  /*5d60*/  ISETP.GT.AND P2, PT, R118, R89, PT ;  /* 0x000000597600720c */ /* 0x000fe20003f44270 */
[----:B------:R-:W1:Y:S01]  /*5d70*/  MUFU.TANH R7, R35 ;  /* 0x0000002300077308 */ /* 0x000e620000002400 */
[----:B------:R-:W-:Y:S02]  /*5d80*/  FSEL R125, R4, -INF , !P1 ;  /* 0xff800000047d7808 */ /* 0x000fe40004800000 */
[----:B------:R-:W-:Y:S01]  /*5d90*/  FSEL R133, R6, -INF , !P4 ;  /* 0xff80000006857808 */ /* 0x000fe20006000000 */
[----:B------:R-:W-:Y:S01]  /*5da0*/  FMUL.FTZ R6, R29, R124 ;  /* 0x0000007c1d067220 */ /* 0x000fe20000410000 */
[----:B------:R-:W-:-:S02]  /*5db0*/  ISETP.GE.AND P1, PT, R89, R143, PT ;  /* 0x0000008f5900720c */ /* 0x000fc40003f26270 */
[----:B--2---:R-:W-:Y:S01]  /*5dc0*/  FSEL R9, R9, -INF , !P2 ;  /* 0xff80000009097808 */ /* 0x004fe20005000000 */
[----:B------:R-:W2:Y:S01]  /*5dd0*/  MUFU.TANH R4, R33 ;  /* 0x0000002100047308 */ /* 0x000ea20000002400 */
[----:B------:R-:W-:Y:S02]  /*5de0*/  ISETP.GT.AND P3, PT, R118, R13, PT ;  /* 0x0000000d7600720c */ /* 0x000fe40003f64270 */
[----:B------:R-:W-:Y:S02]  /*5df0*/  ISETP.GT.AND P2, PT, R116, R11, PT ;  /* 0x0000000b7400720c */ /* 0x000fe40003f44270 */
[----:B------:R-:W-:Y:S01]  /*5e00*/  FSEL R127, R5, -INF , !P0 ;  /* 0xff800000057f7808 */ /* 0x000fe20004000000 */
[----:B------:R-:W-:Y:S01]  /*5e10*/  FMUL.FTZ R5, R28, R124 ;  /* 0x0000007c1c057220 */ /* 0x000fe20000410000 */
[----:B------:R-:W-:Y:S01]  /*5e20*/  FSEL R123, R9, -INF , !P1 ;  /* 0xff800000097b7808 */ /* 0x000fe20004800000 */
[----:B------:R-:W-:Y:S01]  /*5e30*/  VIADD R9, R22, 0xffffffb1 ;  /* 0xffffffb116097836 */ /* 0x000fe20000000000 */
[----:B------:R-:W-:Y:S01]  /*5e40*/  ISETP.GE.AND P0, PT, R13, R143, PT ;  /* 0x0000008f0d00720c */ /* 0x000fe20003f06270 */
[----:B------:R-:W3:Y:S01]  /*5e50*/  MUFU.TANH R6, R6 ;  /* 0x0000000600067308 */ /* 0x000ee20000002400 */
[----:B------:R-:W-:-:S02]  /*5e60*/  ISETP.GE.AND P1, PT, R11, R144, PT ;  /* 0x000000900b00720c */ /* 0x000fc40003f26270 */
[----:B----4-:R-:W-:Y:S02]  /*5e70*/  FSEL R8, R8, -INF , !P3 ;  /* 0xff80000008087808 */ /* 0x010fe40005800000 */
[----:B------:R-:W-:Y:S02]  /*5e80*/  FSEL R32, R32, -INF , !P2 ;  /* 0xff80000020207808 */ /* 0x000fe40005000000 */
[----:B------:R-:W-:Y:S01]  /*5e90*/  FSEL R115, R8, -INF , !P0 ;  /* 0xff80000008737808 */ /* 0x000fe20004000000 */
[----:B------:R-:W-:Y:S01]  /*5ea0*/  FMUL.FTZ R8, R30, R124 ;  /* 0x0000007c1e087220 */ /* 0x000fe20000410000 */
[----:B------:R-:W-:Y:S01]  /*5eb0*/  FSEL R105, R32, -INF , !P1 ;  /* 0xff80000020697808 */ /* 0x000fe20004800000 */
[----:B------:R-:W4:Y:S01]  /*5ec0*/  MUFU.TANH R5, R5 ;  /* 0x0000000500057308 */ /* 0x000f220000002400 */
[-C--:B------:R-:W-:Y:S01]  /*5ed0*/  ISETP.GT.AND P1, PT, R118, R9.reuse, PT ;  /* 0x000000097600720c */ /* 0x080fe20003f24270 */
[----:B------:R-:W-:Y:S01]  /*5ee0*/  VIADD R32, R84, 0xfffffffe ;  /* 0xfffffffe54207836 */ /* 0x000fe20000000000 */
[----:B------:R-:W-:-:S02]  /*5ef0*/  ISETP.GT.AND P3, PT, R116, R9, PT ;  /* 0x000000097400720c */ /* 0x000fc40003f64270 */
[----:B------:R-:W-:Y:S02]  /*5f00*/  ISETP.GE.AND P5, PT, R11, R143, PT ;  /* 0x0000008f0b00720c */ /* 0x000fe40003fa6270 */
[----:B------:R-:W-:Y:S01]  /*5f10*/  ISETP.GT.AND P4, PT, R118, R11, PT ;  /* 0x0000000b7600720c */ /* 0x000fe20003f84270 */
[----:B------:R-:W-:Y:S01]  /*5f20*/  VIADD R11, R22, 0xffffffb9 ;  /* 0xffffffb9160b7836 */ /* 0x000fe20000000000 */
[----:B------:R-:W-:Y:S01]  /*5f30*/  ISETP.GE.AND P0, PT, R9, R143, PT ;  /* 0x0000008f0900720c */ /* 0x000fe20003f06270 */
[----:B------:R-:W5:Y:S01]  /*5f40*/  MUFU.TANH R8, R8 ;  /* 0x0000000800087308 */ /* 0x000f620000002400 */
[----:B-1----:R-:W-:Y:S02]  /*5f50*/  FSEL R7, R7, -INF , !P1 ;  /* 0xff80000007077808 */ /* 0x002fe40004800000 */
[----:B--2---:R-:W-:Y:S02]  /*5f60*/  FSEL R100, R4, -INF , !P3 ;  /* 0xff80000004647808 */ /* 0x004fe40005800000 */
[----:B------:R-:W-:-:S02]  /*5f70*/  FSEL R103, R7, -INF , !P0 ;  /* 0xff80000007677808 */ /* 0x000fc40004000000 */
[----:B------:R-:W-:Y:S01]  /*5f80*/  ISETP.GT.AND P0, PT, R116, R11, PT ;  /* 0x0000000b7400720c */ /* 0x000fe20003f04270 */
[----:B------:R-:W1:Y:S01]  /*5f90*/  MUFU.TANH R4, R31 ;  /* 0x0000001f00047308 */ /* 0x000e620000002400 */
[----:B------:R-:W-:Y:S01]  /*5fa0*/  ISETP.GE.AND P2, PT, R9, R144, PT ;  /* 0x000000900900720c */ /* 0x000fe20003f46270 */
[----:B------:R-:W-:Y:S01]  /*5fb0*/  VIADD R9, R22, 0xffffffb8 ;  /* 0xffffffb816097836 */ /* 0x000fe20000000000 */
[----:B---3--:R-:W-:Y:S02]  /*5fc0*/  FSEL R6, R6, -INF , !P0 ;  /* 0xff80000006067808 */ /* 0x008fe40004000000 */
[----:B------:R-:W-:Y:S02]  /*5fd0*/  ISETP.GT.U32.AND P0, PT, R32, R147, PT ;  /* 0x000000932000720c */ /* 0x000fe40003f04070 */
[----:B------:R-:W-:Y:S02]  /*5fe0*/  FSEL R10, R10, -INF , !P4 ;  /* 0xff8000000a0a7808 */ /* 0x000fe40006000000 */
[----:B------:R-:W-:-:S02]  /*5ff0*/  FSEL R100, R100, -INF , !P2 ;  /* 0xff80000064647808 */ /* 0x000fc40005000000 */
[-C--:B------:R-:W-:Y:S02]  /*6000*/  ISETP.GT.AND P4, PT, R116, R9.reuse, PT ;  /* 0x000000097400720c */ /* 0x080fe40003f84270 */
[C---:B------:R-:W-:Y:S02]  /*6010*/  ISETP.GT.AND P2, PT, R118.reuse, R9, PT ;  /* 0x000000097600720c */ /* 0x040fe40003f44270 */
[----:B------:R-:W-:Y:S02]  /*6020*/  ISETP.GT.AND P1, PT, R118, R11, PT ;  /* 0x0000000b7600720c */ /* 0x000fe40003f24270 */
[----:B------:R-:W-:Y:S02]  /*6030*/  FSEL R101, R10, -INF , !P5 ;  /* 0xff8000000a657808 */ /* 0x000fe40006800000 */
[----:B----4-:R-:W-:Y:S02]  /*6040*/  FSEL R5, R5, -INF , !P4 ;  /* 0xff80000005057808 */ /* 0x010fe40006000000 */
[----:B-----5:R-:W-:-:S02]  /*6050*/  FSEL R8, R8, -INF , !P2 ;  /* 0xff80000008087808 */ /* 0x020fc40005000000 */
[CC--:B------:R-:W-:Y:S02]  /*6060*/  ISETP.GE.AND P5, PT, R9.reuse, R144.reuse, PT ;  /* 0x000000900900720c */ /* 0x0c0fe40003fa6270 */
[-C--:B------:R-:W-:Y:S02]  /*6070*/  ISETP.GE.AND P3, PT, R9, R143.reuse, PT ;  /* 0x0000008f0900720c */ /* 0x080fe40003f66270 */
[C---:B------:R-:W-:Y:S02]  /*6080*/  ISETP.GE.AND P4, PT, R11.reuse, R144, PT ;  /* 0x000000900b00720c */ /* 0x040fe40003f86270 */
[----:B------:R-:W-:Y:S02]  /*6090*/  ISETP.GE.AND P2, PT, R11, R143, PT ;  /* 0x0000008f0b00720c */ /* 0x000fe40003f46270 */
[----:B-1----:R-:W-:Y:S02]  /*60a0*/  FSEL R4, R4, -INF , !P1 ;  /* 0xff80000004047808 */ /* 0x002fe40004800000 */
        /* <DEDUP_REMOVED lines=69> */
.L_x_10147:
        /* <DEDUP_REMOVED lines=8> */
.L_x_10148:
[----:B------:R-:W-:Y:S05]  /*6580*/  BSYNC.RECONVERGENT B0 ;  /* 0x0000000000007941 */ /* 0x000fea0003800200 */
.L_x_10146:
        /* <DEDUP_REMOVED lines=12> */
.L_x_10145:
[----:B------:R-:W-:Y:S05]  /*6650*/  BSYNC.RECONVERGENT B1 ;  /* 0x0000000000017941 */ /* 0x000fea0003800200 */
.L_x_10144:
        /* <DEDUP_REMOVED lines=18> */
[----:B------:R-:W1:Y:S01]  /*6780*/  SHFL.BFLY PT, R5, R6, 0x2, 0x1f ;  /* 0x0c401f0006057f89 */ /* 0x000e6200000e0000 */
[----:B------:R-:W-:-:S02]  /*6790*/  @P0 IADD3 R156, PT, PT, R84, -0x3, RZ ;  /* 0xfffffffd549c0810 */ /* 0x000fc40007ffe0ff */
[----:B------:R-:W-:Y:S01]  /*67a0*/  IADD3 R95, PT, PT, R119, 0x6020, RZ ;  /* 0x00006020775f7810 */ /* 0x000fe20007ffe0ff */
[----:B------:R-:W3:Y:S04]  /*67b0*/  SHFL.BFLY PT, R4, R7, 0x2, 0x1f ;  /* 0x0c401f0007047f89 */ /* 0x000ee800000e0000 */
[----:B------:R-:W-:Y:S01]  /*67c0*/  LDSM.16.MT88.4 R12, [R119+0x6000] ;  /* 0x00600000770c783b */ /* 0x000fe20000004200 */
        /* <DEDUP_REMOVED lines=13> */
[C---:B--2---:R-:W-:Y:S02]  /*68a0*/  FMUL.FTZ R106, R99.reuse, R34 ;  /* 0x00000022636a7220 */ /* 0x044fe40000410000 */
[C---:B------:R-:W-:Y:S01]  /*68b0*/  FMUL.FTZ R93, R99.reuse, R8 ;  /* 0x00000008635d7220 */ /* 0x040fe20000410000 */
[C---:B------:R-:W-:Y:S01]  /*68c0*/  FMUL.FTZ R98, R99.reuse, R33 ;  /* 0x0000002163627220 */ /* 0x040fe20000410000 */
[----:B------:R-:W-:Y:S01]  /*68d0*/  FMUL.FTZ R94, R99, R6 ;  /* 0x00000006635e7220 */ /* 0x000fe20000410000 */
        /* <DEDUP_REMOVED lines=14> */
[----:B------:R-:W-:Y:S01]  /*69c0*/  @P2 IADD3 R95, PT, PT, R4, -0x20, RZ ;  /* 0xffffffe0045f2810 */ /* 0x000fe20007ffe0ff */
[--C-:B------:R-:W-:Y:S01]  /*69d0*/  FFMA.FTZ R107, R25, R99, -R106.reuse ;  /* 0x00000063196b7223 */ /* 0x100fe2000001086a */
        /* <DEDUP_REMOVED lines=11> */
[----:B------:R-:W-:Y:S01]  /*6a90*/  FMUL.FTZ R79, R79, R93 ;  /* 0x0000005d4f4f7220 */ /* 0x000fe20000410000 */
[----:B------:R-:W-:Y:S01]  /*6aa0*/  MUFU.EX2 R91, R91 ;  /* 0x0000005b005b7308 */ /* 0x000fe20000000800 */
[----:B------:R-:W-:Y:S01]  /*6ab0*/  LDSM.16.MT88.4 R28, [R95+0x2000] ;  /* 0x002000005f1c783b */ /* 0x000fe20000004200 */
[----:B--2---:R-:W-:Y:S01]  /*6ac0*/  F2FP.F16.F32.PACK_AB R4, R35, R92 ;  /* 0x0000005c2304723e */ /* 0x004fe200000000ff */
[----:B------:R-:W-:Y:S01]  /*6ad0*/  FFMA.FTZ R110, R27, R99, -R106 ;  /* 0x000000631b6e7223 */ /* 0x000fe2000001086a */
[----:B------:R-:W2:Y:S01]  /*6ae0*/  MUFU.EX2 R88, R88 ;  /* 0x0000005800587308 */ /* 0x000ea20000000800 */
[-C--:B------:R-:W-:Y:S01]  /*6af0*/  FMUL.FTZ R38, R38, R93.reuse ;  /* 0x0000005d26267220 */ /* 0x080fe20000410000 */
[-C--:B------:R-:W-:Y:S01]  /*6b00*/  FMUL.FTZ R39, R39, R93.reuse ;  /* 0x0000005d27277220 */ /* 0x080fe20000410000 */
[-C--:B------:R-:W-:Y:S01]  /*6b10*/  FMUL.FTZ R42, R42, R93.reuse ;  /* 0x0000005d2a2a7220 */ /* 0x080fe20000410000 */
[----:B------:R4:W-:Y:S01]  /*6b20*/  MUFU.EX2 R86, R109 ;  /* 0x0000006d00567308 */ /* 0x0009e20000000800 */
[-C--:B------:R-:W-:Y:S01]  /*6b30*/  FMUL.FTZ R43, R43, R93.reuse ;  /* 0x0000005d2b2b7220 */ /* 0x080fe20000410000 */
[----:B---3--:R-:W-:Y:S01]  /*6b40*/  F2FP.F16.F32.PACK_AB R6, R89, R90 ;  /* 0x0000005a5906723e */ /* 0x008fe200000000ff */
[----:B------:R-:W-:Y:S01]  /*6b50*/  LDSM.16.MT88.4 R24, [R119+0x6400] ;  /* 0x006400007718783b */ /* 0x000fe20000004200 */
[----:B------:R-:W3:Y:S01]  /*6b60*/  MUFU.EX2 R85, R19 ;  /* 0x0000001300557308 */ /* 0x000ee20000000800 */
[-C--:B------:R-:W-:Y:S01]  /*6b70*/  FMUL.FTZ R58, R58, R93.reuse ;  /* 0x0000005d3a3a7220 */ /* 0x080fe20000410000 */
[-C--:B------:R-:W-:Y:S01]  /*6b80*/  FMUL.FTZ R59, R59, R93.reuse ;  /* 0x0000005d3b3b7220 */ /* 0x080fe20000410000 */
[-C--:B------:R-:W-:Y:S01]  /*6b90*/  FMUL.FTZ R66, R66, R93.reuse ;  /* 0x0000005d42427220 */ /* 0x080fe20000410000 */
[----:B------:R-:W5:Y:S01]  /*6ba0*/  MUFU.EX2 R94, R94 ;  /* 0x0000005e005e7308 */ /* 0x000f620000000800 */
[----:B------:R-:W-:Y:S01]  /*6bb0*/  FMUL.FTZ R67, R67, R93 ;  /* 0x0000005d43437220 */ /* 0x000fe20000410000 */
[----:B--2---:R-:W-:Y:S01]  /*6bc0*/  F2FP.F16.F32.PACK_AB R5, R88, R91 ;  /* 0x0000005b5805723e */ /* 0x004fe200000000ff */
[-C--:B------:R-:W-:Y:S01]  /*6bd0*/  FMUL.FTZ R62, R62, R93.reuse ;  /* 0x0000005d3e3e7220 */ /* 0x080fe20000410000 */
[----:B------:R-:W-:Y:S01]  /*6be0*/  FMUL.FTZ R63, R63, R93 ;  /* 0x0000005d3f3f7220 */ /* 0x000fe20000410000 */
[-C--:B------:R-:W-:Y:S01]  /*6bf0*/  FFMA.FTZ R112, R113, R99.reuse, -R98 ;  /* 0x0000006371707223 */ /* 0x080fe20000010862 */
[-C--:B----4-:R-:W-:Y:S01]  /*6c00*/  FFMA.FTZ R109, R23, R99.reuse, -R106 ;  /* 0x00000063176d7223 */ /* 0x090fe2000001086a */
[-CC-:B------:R-:W-:Y:S01]  /*6c10*/  FFMA.FTZ R114, R111, R99.reuse, -R98.reuse ;  /* 0x000000636f727223 */ /* 0x180fe20000010862 */
[----:B------:R-:W-:Y:S01]  /*6c20*/  FFMA.FTZ R157, R157, R99, -R98 ;  /* 0x000000639d9d7223 */ /* 0x000fe20000010862 */
[----:B------:R-:W-:Y:S01]  /*6c30*/  MUFU.EX2 R108, R108 ;  /* 0x0000006c006c7308 */ /* 0x000fe20000000800 */
[----:B---3--:R-:W-:Y:S01]  /*6c40*/  F2FP.F16.F32.PACK_AB R7, R85, R86 ;  /* 0x000000565507723e */ /* 0x008fe200000000ff */
[----:B------:R-:W2:Y:S01]  /*6c50*/  LDSM.16.MT88.4 R16, [R119+0x7000] ;  /* 0x007000007710783b */ /* 0x000ea20000004200 */
[-C--:B------:R-:W-:Y:S01]  /*6c60*/  FMUL.FTZ R54, R54, R93.reuse ;  /* 0x0000005d36367220 */ /* 0x080fe20000410000 */
[----:B------:R-:W3:Y:S01]  /*6c70*/  MUFU.EX2 R109, R109 ;  /* 0x0000006d006d7308 */ /* 0x000ee20000000800 */
        /* <DEDUP_REMOVED lines=21> */
[----:B------:R-:W-:Y:S01]  /*6dd0*/  MUFU.EX2 R107, R107 ;  /* 0x0000006b006b7308 */ /* 0x000fe20000000800 */
[-C--:B------:R-:W-:Y:S01]  /*6de0*/  FMUL.FTZ R52, R52, R94.reuse ;  /* 0x0000005e34347220 */ /* 0x080fe20000410000 */
[-C--:B------:R-:W-:Y:S01]  /*6df0*/  FMUL.FTZ R53, R53, R94.reuse ;  /* 0x0000005e35357220 */ /* 0x080fe20000410000 */
[C---:B------:R-:W-:Y:S01]  /*6e00*/  HMMA.16816.F32 R80, R4.reuse, R12, R80 ;  /* 0x0000000c0450723c */ /* 0x040fe20000001850 */
[----:B------:R-:W4:Y:S01]  /*6e10*/  MUFU.EX2 R110, R110 ;  /* 0x0000006e006e7308 */ /* 0x000f220000000800 */
[-C--:B------:R-:W-:Y:S01]  /*6e20*/  FMUL.FTZ R55, R55, R93.reuse ;  /* 0x0000005d37377220 */ /* 0x080fe20000410000 */
[-C--:B------:R-:W-:Y:S01]  /*6e30*/  FMUL.FTZ R44, R44, R94.reuse ;  /* 0x0000005e2c2c7220 */ /* 0x080fe20000410000 */
[-C--:B------:R-:W-:Y:S01]  /*6e40*/  FMUL.FTZ R45, R45, R94.reuse ;  /* 0x0000005e2d2d7220 */ /* 0x080fe20000410000 */
[----:B------:R-:W-:Y:S01]  /*6e50*/  MUFU.EX2 R112, R112 ;  /* 0x0000007000707308 */ /* 0x000fe20000000800 */
[-C--:B------:R-:W-:Y:S01]  /*6e60*/  FMUL.FTZ R46, R46, R93.reuse ;  /* 0x0000005d2e2e7220 */ /* 0x080fe20000410000 */
[-C--:B------:R-:W-:Y:S01]  /*6e70*/  FMUL.FTZ R47, R47, R93.reuse ;  /* 0x0000005d2f2f7220 */ /* 0x080fe20000410000 */
[C---:B------:R-:W-:Y:S01]  /*6e80*/  HMMA.16816.F32 R76, R4.reuse, R14, R76 ;  /* 0x0000000e044c723c */ /* 0x040fe2000000184c */
[----:B------:R-:W5:Y:S01]  /*6e90*/  LDSM.16.MT88.4 R12, [R95+0x1000] ;  /* 0x001000005f0c783b */ /* 0x000f620000004200 */
[----:B------:R-:W-:Y:S01]  /*6ea0*/  MUFU.EX2 R111, R157 ;  /* 0x0000009d006f7308 */ /* 0x000fe20000000800 */
[-C--:B------:R-:W-:Y:S01]  /*6eb0*/  FMUL.FTZ R48, R48, R94.reuse ;  /* 0x0000005e30307220 */ /* 0x080fe20000410000 */
[-C--:B------:R-:W-:Y:S01]  /*6ec0*/  FMUL.FTZ R49, R49, R94.reuse ;  /* 0x0000005e31317220 */ /* 0x080fe20000410000 */
[-C--:B------:R-:W-:Y:S01]  /*6ed0*/  FMUL.FTZ R50, R50, R93.reuse ;  /* 0x0000005d32327220 */ /* 0x080fe20000410000 */
[----:B------:R-:W-:Y:S01]  /*6ee0*/  MUFU.EX2 R114, R114 ;  /* 0x0000007200727308 */ /* 0x000fe20000000800 */
[----:B------:R-:W-:Y:S01]  /*6ef0*/  FMUL.FTZ R51, R51, R93 ;  /* 0x0000005d33337220 */ /* 0x000fe20000410000 */
[C---:B--2---:R-:W-:Y:S01]  /*6f00*/  HMMA.16816.F32 R64, R4.reuse, R16, R64 ;  /* 0x000000100440723c */ /* 0x044fe20000001840 */
[-CC-:B------:R-:W-:Y:S01]  /*6f10*/  FFMA.FTZ R118, R135, R99.reuse, -R106.reuse ;  /* 0x0000006387767223 */ /* 0x180fe2000001086a */
[-CC-:B------:R-:W-:Y:S01]  /*6f20*/  FFMA.FTZ R121, R141, R99.reuse, -R106.reuse ;  /* 0x000000638d797223 */ /* 0x180fe2000001086a */
[-C--:B------:R-:W-:Y:S01]  /*6f30*/  FFMA.FTZ R120, R133, R99.reuse, -R106 ;  /* 0x0000006385787223 */ /* 0x080fe2000001086a */
[-CC-:B------:R-:W-:Y:S01]  /*6f40*/  FFMA.FTZ R122, R125, R99.reuse, -R98.reuse ;  /* 0x000000637d7a7223 */ /* 0x180fe20000010862 */
[-CC-:B------:R-:W-:Y:S01]  /*6f50*/  FFMA.FTZ R124, R123, R99.reuse, -R98.reuse ;  /* 0x000000637b7c7223 */ /* 0x180fe20000010862 */
[-C--:B------:R-:W-:Y:S01]  /*6f60*/  FFMA.FTZ R115, R115, R99.reuse, -R98 ;  /* 0x0000006373737223 */ /* 0x080fe20000010862 */
[-C--:B------:R-:W-:Y:S01]  /*6f70*/  FFMA.FTZ R139, R139, R99.reuse, -R106 ;  /* 0x000000638b8b7223 */ /* 0x080fe2000001086a */
[C---:B------:R-:W-:Y:S01]  /*6f80*/  HMMA.16816.F32 R60, R4.reuse, R18, R60 ;  /* 0x00000012043c723c */ /* 0x040fe2000000183c */
[----:B------:R-:W-:Y:S01]  /*6f90*/  LDSM.16.MT88.4 R16, [R119+0x7400] ;  /* 0x007400007710783b */ /* 0x000fe20000004200 */
[-C--:B------:R-:W-:Y:S01]  /*6fa0*/  FFMA.FTZ R127, R127, R99.reuse, -R98 ;  /* 0x000000637f7f7223 */ /* 0x080fe20000010862 */
[----:B------:R-:W-:Y:S01]  /*6fb0*/  MUFU.EX2 R118, R118 ;  /* 0x0000007600767308 */ /* 0x000fe20000000800 */
[-CC-:B------:R-:W-:Y:S01]  /*6fc0*/  FFMA.FTZ R105, R105, R99.reuse, -R106.reuse ;  /* 0x0000006369697223 */ /* 0x180fe2000001086a */
        /* <DEDUP_REMOVED lines=8> */
[----:B------:R-:W-:Y:S01]  /*7050*/  FFMA.FTZ R96, R96, R99, -R98 ;  /* 0x0000006360607223 */ /* 0x000fe20000010862 */
[----:B------:R-:W-:Y:S01]  /*7060*/  FFMA.FTZ R92, R167, R94, R92 ;  /* 0x0000005ea75c7223 */ /* 0x000fe2000001005c */
[----:B------:R-:W-:Y:S01]  /*7070*/  MUFU.EX2 R120, R120 ;  /* 0x0000007800787308 */ /* 0x000fe20000000800 */
[C---:B-1----:R-:W-:Y:S01]  /*7080*/  HMMA.16816.F32 R36, R4.reuse, R8, R36 ;  /* 0x000000080424723c */ /* 0x042fe20000001824 */
[----:B------:R-:W-:Y:S01]  /*7090*/  FFMA.FTZ R91, R166, R93, R91 ;  /* 0x0000005da65b7223 */ /* 0x000fe2000001005b */
[----:B------:R-:W-:Y:S01]  /*70a0*/  FADD.FTZ R35, R35, R92 ;  /* 0x0000005c23237221 */ /* 0x000fe20000010000 */
[----:B------:R-:W-:Y:S02]  /*70b0*/  MUFU.EX2 R122, R122 ;  /* 0x0000007a007a7308 */ /* 0x000fe40000000800 */
[----:B------:R-:W-:Y:S01]  /*70c0*/  FADD.FTZ R91, R88, R91 ;  /* 0x0000005b585b7221 */ /* 0x000fe20000010000 */
[----:B------:R-:W-:Y:S01]  /*70d0*/  FADD.FTZ R90, R90, R35 ;  /* 0x000000235a5a7221 */ /* 0x000fe20000010000 */
[----:B------:R-:W-:Y:S01]  /*70e0*/  MUFU.EX2 R123, R127 ;  /* 0x0000007f007b7308 */ /* 0x000fe20000000800 */
[----:B------:R-:W-:Y:S01]  /*70f0*/  HMMA.16816.F32 R40, R4, R10, R40 ;  /* 0x0000000a0428723c */ /* 0x000fe20000001828 */
[----:B------:R-:W1:Y:S01]  /*7100*/  LDSM.16.MT88.4 R8, [R95+0x1400] ;  /* 0x001400005f08783b */ /* 0x000e620000004200 */
[----:B------:R-:W-:Y:S01]  /*7110*/  FADD.FTZ R86, R86, R91 ;  /* 0x0000005b56567221 */ /* 0x000fe20000010000 */
[----:B------:R-:W-:Y:S01]  /*7120*/  MUFU.EX2 R124, R124 ;  /* 0x0000007c007c7308 */ /* 0x000fe20000000800 */
[----:B------:R-:W-:-:S02]  /*7130*/  FADD.FTZ R90, R89, R90 ;  /* 0x0000005a595a7221 */ /* 0x000fc40000010000 */
[----:B------:R-:W-:Y:S01]  /*7140*/  FADD.FTZ R86, R85, R86 ;  /* 0x0000005655567221 */ /* 0x000fe20000010000 */
[----:B------:R-:W-:Y:S01]  /*7150*/  MUFU.EX2 R115, R115 ;  /* 0x0000007300737308 */ /* 0x000fe20000000800 */
[----:B-----5:R-:W-:Y:S01]  /*7160*/  HMMA.16816.F32 R56, R4, R12, R56 ;  /* 0x0000000c0438723c */ /* 0x020fe20000001838 */
[----:B------:R-:W-:Y:S01]  /*7170*/  FFMA.FTZ R12, R21, R99, -R98 ;  /* 0x00000063150c7223 */ /* 0x000fe20000010862 */
[-C--:B------:R-:W-:Y:S01]  /*7180*/  MOV R85, R33.reuse ;  /* 0x0000002100557202 */ /* 0x080fe20000000f00 */
[----:B------:R-:W2:Y:S01]  /*7190*/  LDSM.16.MT88.4 R20, [R95+0x400] ;  /* 0x000400005f14783b */ /* 0x000ea20000004200 */
[----:B------:R-:W-:Y:S01]  /*71a0*/  MUFU.EX2 R105, R105 ;  /* 0x0000006900697308 */ /* 0x000fe20000000800 */
[----:B------:R-:W-:-:S03]  /*71b0*/  @P0 MOV R85, R33 ;  /* 0x0000002100550202 */ /* 0x000fc60000000f00 */
[----:B------:R-:W5:Y:S01]  /*71c0*/  MUFU.EX2 R113, R12 ;  /* 0x0000000c00717308 */ /* 0x000f620000000800 */
[C---:B------:R-:W-:Y:S03]  /*71d0*/  HMMA.16816.F32 R52, R4.reuse, R14, R52 ;  /* 0x0000000e0434723c */ /* 0x040fe60000001834 */
[----:B------:R-:W2:Y:S04]  /*71e0*/  MUFU.EX2 R100, R100 ;  /* 0x0000006400647308 */ /* 0x000ea80000000800 */
[----:B------:R-:W-:Y:S01]  /*71f0*/  MUFU.EX2 R102, R104 ;  /* 0x0000006800667308 */ /* 0x000fe20000000800 */
[----:B------:R-:W-:Y:S01]  /*7200*/  HMMA.16816.F32 R48, R4, R30, R48 ;  /* 0x0000001e0430723c */ /* 0x000fe20000001830 */
[----:B---3--:R-:W-:Y:S01]  /*7210*/  F2FP.F16.F32.PACK_AB R4, R108, R109 ;  /* 0x0000006d6c04723e */ /* 0x008fe200000000ff */
[----:B------:R-:W-:Y:S01]  /*7220*/  LDSM.16.MT88.4 R28, [R119+0x8800] ;  /* 0x00880000771c783b */ /* 0x000fe20000004200 */
[----:B----4-:R-:W-:Y:S01]  /*7230*/  F2FP.F16.F32.PACK_AB R6, R110, R107 ;  /* 0x0000006b6e06723e */ /* 0x010fe200000000ff */
[----:B------:R-:W-:Y:S01]  /*7240*/  MUFU.EX2 R101, R106 ;  /* 0x0000006a00657308 */ /* 0x000fe20000000800 */
[----:B-----5:R-:W-:Y:S01]  /*7250*/  F2FP.F16.F32.PACK_AB R5, R112, R113 ;  /* 0x000000717005723e */ /* 0x020fe200000000ff */
[----:B------:R-:W3:Y:S01]  /*7260*/  LDSM.16.MT88.4 R12, [R119+0x8400] ;  /* 0x00840000770c783b */ /* 0x000ee20000004200 */
[----:B------:R-:W-:Y:S01]  /*7270*/  F2FP.F16.F32.PACK_AB R7, R114, R111 ;  /* 0x0000006f7207723e */ /* 0x000fe200000000ff */
[----:B------:R-:W-:Y:S01]  /*7280*/  MUFU.EX2 R103, R126 ;  /* 0x0000007e00677308 */ /* 0x000fe20000000800 */
[----:B------:R-:W-:Y:S01]  /*7290*/  FADD.FTZ R109, R109, R90 ;  /* 0x0000005a6d6d7221 */ /* 0x000fe20000010000 */
[----:B------:R-:W-:Y:S01]  /*72a0*/  FADD.FTZ R113, R113, R86 ;  /* 0x0000005671717221 */ /* 0x000fe20000010000 */
[----:B------:R-:W-:-:S02]  /*72b0*/  MOV R86, R34 ;  /* 0x0000002200567202 */ /* 0x000fc40000000f00 */
[----:B------:R-:W-:Y:S01]  /*72c0*/  FADD.FTZ R108, R108, R109 ;  /* 0x0000006d6c6c7221 */ /* 0x000fe20000010000 */
[C---:B------:R-:W-:Y:S01]  /*72d0*/  HMMA.16816.F32 R80, R4.reuse, R24, R80 ;  /* 0x000000180450723c */ /* 0x040fe20000001850 */
[----:B------:R-:W-:Y:S01]  /*72e0*/  FADD.FTZ R112, R112, R113 ;  /* 0x0000007170707221 */ /* 0x000fe20000010000 */
[----:B------:R-:W-:Y:S01]  /*72f0*/  @P0 MOV R86, R34 ;  /* 0x0000002200560202 */ /* 0x000fe20000000f00 */
[----:B------:R-:W-:Y:S01]  /*7300*/  FADD.FTZ R107, R107, R108 ;  /* 0x0000006c6b6b7221 */ /* 0x000fe20000010000 */
[----:B------:R-:W-:Y:S01]  /*7310*/  MOV R34, R32 ;  /* 0x0000002000227202 */ /* 0x000fe20000000f00 */
[----:B------:R-:W-:Y:S02]  /*7320*/  FADD.FTZ R111, R111, R112 ;  /* 0x000000706f6f7221 */ /* 0x000fe40000010000 */
[----:B------:R-:W-:Y:S01]  /*7330*/  FADD.FTZ R107, R110, R107 ;  /* 0x0000006b6e6b7221 */ /* 0x000fe20000010000 */
[----:B------:R-:W-:Y:S01]  /*7340*/  HMMA.16816.F32 R76, R4, R26, R76 ;  /* 0x0000001a044c723c */ /* 0x000fe2000000184c */
[----:B------:R-:W4:Y:S01]  /*7350*/  LDSM.16.MT88.4 R24, [R95+0x2400] ;  /* 0x002400005f18783b */ /* 0x000f220000004200 */
[----:B------:R-:W-:-:S06]  /*7360*/  FADD.FTZ R111, R114, R111 ;  /* 0x0000006f726f7221 */ /* 0x000fcc0000010000 */
        /* <DEDUP_REMOVED lines=30> */
[C---:B-----5:R-:W-:Y:S08]  /*7550*/  HMMA.16816.F32 R72, R4.reuse, R16, R72 ;  /* 0x000000100448723c */ /* 0x060ff00000001848 */
[C---:B------:R-:W-:Y:S01]  /*7560*/  HMMA.16816.F32 R68, R4.reuse, R18, R68 ;  /* 0x000000120444723c */ /* 0x040fe20000001844 */
[----:B------:R-:W4:Y:S07]  /*7570*/  LDSM.16.MT88.4 R16, [R119+0x8c00] ;  /* 0x008c00007710783b */ /* 0x000f2e0000004200 */
[C---:B------:R-:W-:Y:S01]  /*7580*/  HMMA.16816.F32 R36, R4.reuse, R28, R36 ;  /* 0x0000001c0424723c */ /* 0x040fe20000001824 */
[----:B------:R-:W-:Y:S01]  /*7590*/  FFMA.FTZ R29, R97, R99, -R98 ;  /* 0x00000063611d7223 */ /* 0x000fe20000010862 */
[----:B------:R-:W5:Y:S05]  /*75a0*/  MUFU.EX2 R28, R125 ;  /* 0x0000007d001c7308 */ /* 0x000f6a0000000800 */
[----:B------:R-:W-:Y:S01]  /*75b0*/  MUFU.EX2 R29, R29 ;  /* 0x0000001d001d7308 */ /* 0x000fe20000000800 */
[C---:B------:R-:W-:Y:S03]  /*75c0*/  HMMA.16816.F32 R40, R4.reuse, R30, R40 ;  /* 0x0000001e0428723c */ /* 0x040fe60000001828 */
[----:B------:R-:W5:Y:S05]  /*75d0*/  MUFU.EX2 R30, R96 ;  /* 0x00000060001e7308 */ /* 0x000f6a0000000800 */
        /* <DEDUP_REMOVED lines=8> */
[----:B------:R-:W-:Y:S01]  /*7660*/  F2FP.F16.F32.PACK_AB R4, R100, R105 ;  /* 0x000000696404723e */ /* 0x000fe200000000ff */
[----:B------:R-:W1:Y:S01]  /*7670*/  LDSM.16.MT88.4 R8, [R95+0x1c00] ;  /* 0x001c00005f08783b */ /* 0x000e620000004200 */
        /* <DEDUP_REMOVED lines=20> */
[C---:B-1----:R-:W-:Y:S08]  /*77c0*/  HMMA.16816.F32 R56, R4.reuse, R8, R56 ;  /* 0x000000080438723c */ /* 0x042ff00000001838 */
[C---:B------:R-:W-:Y:S08]  /*77d0*/  HMMA.16816.F32 R52, R4.reuse, R10, R52 ;  /* 0x0000000a0434723c */ /* 0x040ff00000001834 */
[C---:B----4-:R-:W-:Y:S08]  /*77e0*/  HMMA.16816.F32 R44, R4.reuse, R16, R44 ;  /* 0x00000010042c723c */ /* 0x050ff0000000182c */
[----:B------:R-:W-:Y:S01]  /*77f0*/  HMMA.16816.F32 R48, R4, R18, R48 ;  /* 0x000000120430723c */ /* 0x000fe20000001830 */
[----:B------:R-:W-:-:S04]  /*7800*/  NOP ;  /* 0x0000000000007918 */ /* 0x000fc80000000000 */
[----:B------:R-:W-:-:S15]  /*7810*/  @P0 BRA `(.L_x_10149) ;  /* 0x0000000000040947 */ /* 0x000fde0003800000 */
.L_x_10140:
[----:B------:R-:W-:-:S07]  /*7820*/  IADD3 R156, PT, PT, R34, -0x1, RZ ;  /* 0xffffffff229c7810 */ /* 0x000fce0007ffe0ff */
.L_x_10149:
[----:B------:R-:W-:Y:S05]  /*7830*/  BSYNC B2 ;  /* 0x0000000000027941 */ /* 0x000fea0003800000 */
.L_x_10139:
        /* <DEDUP_REMOVED lines=8> */
[----:B------:R-:W-:Y:S01]  /*78c0*/  IMAD.MOV.U32 R0, RZ, RZ, R86 ;  /* 0x000000ffff007224 */ /* 0x000fe200078e0056 */
[----:B------:R-:W-:Y:S01]  /*78d0*/  VIMNMX R142, PT, PT, RZ, R116, !PT ;  /* 0x00000074ff8e7248 */ /* 0x000fe20007fe0100 */
[----:B------:R-:W-:Y:S01]  /*78e0*/  VIADD R156, R156, 0x1 ;  /* 0x000000019c9c7836 */ /* 0x000fe20000000000 */
[----:B------:R-:W-:Y:S01]  /*78f0*/  VIADDMNMX R141, R116, 0x8, RZ, !PT ;  /* 0x00000008748d7846 */ /* 0x000fe200078001ff */
[C---:B------:R-:W-:Y:S01]  /*7900*/  VIADD R157, R4.reuse, 0x40 ;  /* 0x00000040049d7836 */ /* 0x040fe20000000000 */
[----:B------:R-:W-:-:S07]  /*7910*/  LOP3.LUT R158, R4, 0x20, R87, 0xfe, !PT ;  /* 0x00000020049e7812 */ /* 0x000fce00078efe57 */
.L_x_10157:
        /* <DEDUP_REMOVED lines=78> */
.L_x_10152:
[----:B------:R-:W-:Y:S05]  /*7e00*/  BSYNC.RECONVERGENT B0 ;  /* 0x0000000000007941 */ /* 0x000fea0003800200 */
.L_x_10151:
[----:B------:R-:W1:Y:S01]  /*7e10*/  S2UR UR6, SR_CgaCtaId ;  /* 0x00000000000679c3 */ /* 0x000e620000008800 */
[C---:B------:R-:W-:Y:S01]  /*7e20*/  SHF.L.U32 R137, R128.reuse, 0x3, RZ ;  /* 0x0000000380897819 */ /* 0x040fe200000006ff */
[----:B------:R-:W-:Y:S01]  /*7e30*/  UMOV UR7, 0x400 ;  /* 0x0000040000077882 */ /* 0x000fe20000000000 */
[C---:B------:R-:W-:Y:S01]  /*7e40*/  LOP3.LUT R161, R128.reuse, 0x18, RZ, 0xc0, !PT ;  /* 0x0000001880a17812 */ /* 0x040fe200078ec0ff */
[----:B------:R-:W-:Y:S01]  /*7e50*/  IMAD.SHL.U32 R134, R128, 0x20, RZ ;  /* 0x0000002080867824 */ /* 0x000fe200078e00ff */
[C---:B------:R-:W-:Y:S01]  /*7e60*/  LOP3.LUT R168, R137.reuse, 0xc0, RZ, 0xc0, !PT ;  /* 0x000000c089a87812 */ /* 0x040fe200078ec0ff */
[----:B------:R-:W-:Y:S01]  /*7e70*/  IMAD.MOV.U32 R104, RZ, RZ, 0x20 ;  /* 0x00000020ff687424 */ /* 0x000fe200078e00ff */
[C---:B------:R-:W-:Y:S01]  /*7e80*/  LOP3.LUT R138, R137.reuse, 0x18, RZ, 0xc0, !PT ;  /* 0x00000018898a7812 */ /* 0x040fe200078ec0ff */
[----:B------:R-:W-:Y:S01]  /*7e90*/  BSSY.RECONVERGENT B1, `(.L_x_10153) ;  /* 0x0000117000017945 */ /* 0x000fe20003800200 */
[----:B------:R-:W-:Y:S02]  /*7ea0*/  LOP3.LUT R161, R168, R161, RZ, 0xfc, !PT ;  /* 0x000000a1a8a17212 */ /* 0x000fe400078efcff */
[----:B------:R-:W-:Y:S02]  /*7eb0*/  LOP3.LUT R168, R137, 0x1f20, RZ, 0xc0, !PT ;  /* 0x00001f2089a87812 */ /* 0x000fe400078ec0ff */
[----:B------:R-:W-:Y:S02]  /*7ec0*/  LOP3.LUT R169, R161, R138, RZ, 0x3c, !PT ;  /* 0x0000008aa1a97212 */ /* 0x000fe400078e3cff */
[----:B------:R-:W-:Y:S02]  /*7ed0*/  IADD3 R170, P0, PT, R139, R150, RZ ;  /* 0x000000968baa7210 */ /* 0x000fe40007f1e0ff */
[----:B------:R-:W-:Y:S02]  /*7ee0*/  LOP3.LUT R169, R168, R169, RZ, 0xfc, !PT ;  /* 0x000000a9a8a97212 */ /* 0x000fe400078efcff */
[----:B------:R-:W-:Y:S02]  /*7ef0*/  IADD3.X R171, PT, PT, R140, R151, RZ, P0, !PT ;  /* 0x000000978cab7210 */ /* 0x000fe400007fe4ff */
[C---:B------:R-:W-:Y:S02]  /*7f00*/  SHF.L.U32 R85, R128.reuse, 0x4, RZ ;  /* 0x0000000480557819 */ /* 0x040fe400000006ff */
[----:B------:R-:W-:Y:S01]  /*7f10*/  SHF.R.U32.HI R130, RZ, 0x1, R128 ;  /* 0x00000001ff827819 */ /* 0x000fe20000011680 */
[----:B-1----:R-:W-:Y:S01]  /*7f20*/  ULEA UR6, UR6, UR7, 0x18 ;  /* 0x0000000706067291 */ /* 0x002fe2000f8ec0ff */
[----:B------:R-:W-:Y:S02]  /*7f30*/  SHF.L.U32 R129, R128, 0x2, RZ ;  /* 0x0000000280817819 */ /* 0x000fe400000006ff */
[----:B------:R-:W-:Y:S02]  /*7f40*/  LOP3.LUT R131, R85, 0x3e00, RZ, 0xc0, !PT ;  /* 0x00003e0055837812 */ /* 0x000fe400078ec0ff */
[----:B------:R-:W-:Y:S02]  /*7f50*/  LOP3.LUT R133, R130, 0x8, RZ, 0xc0, !PT ;  /* 0x0000000882857812 */ /* 0x000fe400078ec0ff */
[----:B------:R-:W-:Y:S02]  /*7f60*/  MOV R132, UR6 ;  /* 0x0000000600847c02 */ /* 0x000fe40008000f00 */
[----:B------:R-:W-:Y:S02]  /*7f70*/  LOP3.LUT R86, R129, 0x18, RZ, 0xc0, !PT ;  /* 0x0000001881567812 */ /* 0x000fe400078ec0ff */
[----:B------:R-:W-:Y:S01]  /*7f80*/  LOP3.LUT R87, R131, 0x20, R134, 0xf8, !PT ;  /* 0x0000002083577812 */ /* 0x000fe200078ef886 */
[----:B------:R-:W-:Y:S01]  /*7f90*/  IMAD R159, R169, 0x2, R132 ;  /* 0x00000002a99f7824 */ /* 0x000fe200078e0284 */
[----:B------:R-:W-:Y:S02]  /*7fa0*/  LOP3.LUT R85, R85, 0x100, RZ, 0xc0, !PT ;  /* 0x0000010055557812 */ /* 0x000fe400078ec0ff */
[----:B------:R-:W-:Y:S02]  /*7fb0*/  LOP3.LUT R89, R128, 0x8, RZ, 0xc0, !PT ;  /* 0x0000000880597812 */ /* 0x000fe400078ec0ff */
[----:B------:R-:W-:Y:S01]  /*7fc0*/  @!PT LDS RZ, [RZ] ;  /* 0x00000000fffff984 */ /* 0x000fe20000000800 */
[----:B------:R-:W-:Y:S01]  /*7fd0*/  @!PT LDS RZ, [RZ] ;  /* 0x00000000fffff984 */ /* 0x000fe20000000800 */
[----:B------:R-:W-:Y:S01]  /*7fe0*/  @!PT LDS RZ, [RZ] ;  /* 0x00000000fffff984 */ /* 0x000fe20000000800 */
[----:B------:R-:W-:Y:S01]  /*7ff0*/  LDGSTS.E.BYPASS.LTC128B.128 [R159+0x6000], desc[UR4][R150.64] ;  /* 0x06000000969f7fae */ /* 0x000fe2000b981a04 */
[--C-:B------:R-:W-:Y:S02]  /*8000*/  LOP3.LUT R133, R133, 0xc0, R134.reuse, 0xf8, !PT ;  /* 0x000000c085857812 */ /* 0x100fe400078ef886 */
[--C-:B------:R-:W-:Y:S02]  /*8010*/  LOP3.LUT R90, R87, 0x100, R134.reuse, 0xf8, !PT ;  /* 0x00000100575a7812 */ /* 0x100fe400078ef886 */
[--C-:B------:R-:W-:Y:S02]  /*8020*/  LOP3.LUT R88, R85, 0x20, R134.reuse, 0xf8, !PT ;  /* 0x0000002055587812 */ /* 0x100fe400078ef886 */
[----:B------:R-:W-:Y:S01]  /*8030*/  LOP3.LUT R89, R89, 0xc0, R134, 0xf8, !PT ;  /* 0x000000c059597812 */ /* 0x000fe200078ef886 */
[----:B------:R-:W-:Y:S01]  /*8040*/  LDGSTS.E.BYPASS.LTC128B.128 [R159+0x7000], desc[UR4][R150.64+0x40] ;  /* 0x07000040969f7fae */ /* 0x000fe2000b981a04 */
[----:B------:R-:W-:Y:S02]  /*8050*/  LOP3.LUT R133, R133, R86, RZ, 0x3c, !PT ;  /* 0x0000005685857212 */ /* 0x000fe400078e3cff */
[----:B------:R-:W-:Y:S02]  /*8060*/  LOP3.LUT R89, R88, R89, R86, 0xf6, !PT ;  /* 0x0000005958597212 */ /* 0x000fe400078ef656 */
[----:B------:R-:W-:Y:S02]  /*8070*/  LOP3.LUT R85, R90, R133, RZ, 0xfc, !PT ;  /* 0x000000855a557212 */ /* 0x000fe400078efcff */
[-C--:B------:R-:W-:Y:S01]  /*8080*/  LEA R87, R89, R132.reuse, 0x1 ;  /* 0x0000008459577211 */ /* 0x080fe200078e08ff */
[----:B------:R-:W-:Y:S01]  /*8090*/  LDGSTS.E.BYPASS.LTC128B.128 [R159+0x8000], desc[UR4][R150.64+0x80] ;  /* 0x08000080969f7fae */ /* 0x000fe2000b981a04 */
[----:B------:R-:W-:Y:S02]  /*80a0*/  LEA R135, R85, R132, 0x1 ;  /* 0x0000008455877211 */ /* 0x000fe400078e08ff */
        /* <DEDUP_REMOVED lines=17> */
[----:B------:R-:W-:Y:S01]  /*81c0*/  LDSM.16.M88.4 R108, [R86] ;  /* 0x00000000566c783b */ /* 0x000fe20000000200 */
[C---:B------:R-:W-:Y:S07]  /*81d0*/  HMMA.16816.F32 R8, R88.reuse, R94, RZ ;  /* 0x0000005e5808723c */ /* 0x040fee00000018ff */
[----:B------:R-:W2:Y:S01]  /*81e0*/  LDSM.16.M88.4 R112, [R85+0x3000] ;  /* 0x003000005570783b */ /* 0x000ea20000000200 */
[C---:B---3--:R-:W-:Y:S07]  /*81f0*/  HMMA.16816.F32 R12, R88.reuse, R96, RZ ;  /* 0x00000060580c723c */ /* 0x048fee00000018ff */
[----:B------:R-:W3:Y:S01]  /*8200*/  LDSM.16.M88.4 R116, [R85+0x3400] ;  /* 0x003400005574783b */ /* 0x000ee20000000200 */
[C---:B------:R-:W-:Y:S07]  /*8210*/  HMMA.16816.F32 R16, R88.reuse, R98, RZ ;  /* 0x000000625810723c */ /* 0x040fee00000018ff */
[----:B------:R-:W3:Y:S01]  /*8220*/  LDSM.16.M88.4 R120, [R85+0x3800] ;  /* 0x003800005578783b */ /* 0x000ee20000000200 */
[C---:B----4-:R-:W-:Y:S07]  /*8230*/  HMMA.16816.F32 R20, R88.reuse, R100, RZ ;  /* 0x000000645814723c */ /* 0x050fee00000018ff */
[----:B------:R-:W4:Y:S01]  /*8240*/  LDSM.16.M88.4 R92, [R85+0x3c00] ;  /* 0x003c0000555c783b */ /* 0x000f220000000200 */
[C---:B------:R-:W-:Y:S07]  /*8250*/  HMMA.16816.F32 R24, R88.reuse, R102, RZ ;  /* 0x000000665818723c */ /* 0x040fee00000018ff */
[----:B------:R-:W-:Y:S01]  /*8260*/  LDSM.16.M88.4 R96, [R135+0x1000] ;  /* 0x001000008760783b */ /* 0x000fe20000000200 */
[C---:B-1----:R-:W-:Y:S07]  /*8270*/  HMMA.16816.F32 R28, R88.reuse, R104, RZ ;  /* 0x00000068581c723c */ /* 0x042fee00000018ff */
[----:B------:R-:W1:Y:S01]  /*8280*/  LDSM.16.M88.4 R124, [R87+0x4000] ;  /* 0x00400000577c783b */ /* 0x000e620000000200 */
[----:B------:R-:W-:Y:S07]  /*8290*/  HMMA.16816.F32 R32, R88, R106, RZ ;  /* 0x0000006a5820723c */ /* 0x000fee00000018ff */
[----:B------:R-:W1:Y:S01]  /*82a0*/  LDSM.16.M88.4 R88, [R87+0x4400] ;  /* 0x004400005758783b */ /* 0x000e620000000200 */
[C---:B--2---:R-:W-:Y:S07]  /*82b0*/  HMMA.16816.F32 R4, R108.reuse, R112, R4 ;  /* 0x000000706c04723c */ /* 0x044fee0000001804 */
[----:B------:R-:W2:Y:S01]  /*82c0*/  LDSM.16.M88.4 R100, [R87+0x4800] ;  /* 0x004800005764783b */ /* 0x000ea20000000200 */
[C---:B------:R-:W-:Y:S07]  /*82d0*/  HMMA.16816.F32 R8, R108.reuse, R114, R8 ;  /* 0x000000726c08723c */ /* 0x040fee0000001808 */
[----:B------:R-:W2:Y:S01]  /*82e0*/  LDSM.16.M88.4 R104, [R87+0x4c00] ;  /* 0x004c00005768783b */ /* 0x000ea20000000200 */
[C---:B---3--:R-:W-:Y:S07]  /*82f0*/  HMMA.16816.F32 R12, R108.reuse, R116, R12 ;  /* 0x000000746c0c723c */ /* 0x048fee000000180c */
[----:B------:R-:W-:Y:S01]  /*8300*/  LDSM.16.M88.4 R112, [R85+0x4400] ;  /* 0x004400005570783b */ /* 0x000fe20000000200 */
[C---:B------:R-:W-:Y:S07]  /*8310*/  HMMA.16816.F32 R16, R108.reuse, R118, R16 ;  /* 0x000000766c10723c */ /* 0x040fee0000001810 */
[----:B------:R-:W-:Y:S01]  /*8320*/  LDSM.16.M88.4 R116, [R85+0x4800] ;  /* 0x004800005574783b */ /* 0x000fe20000000200 */
[C---:B------:R-:W-:Y:S08]  /*8330*/  HMMA.16816.F32 R20, R108.reuse, R120, R20 ;  /* 0x000000786c14723c */ /* 0x040ff00000001814 */
[C---:B------:R-:W-:Y:S01]  /*8340*/  HMMA.16816.F32 R24, R108.reuse, R122, R24 ;  /* 0x0000007a6c18723c */ /* 0x040fe20000001818 */
[----:B------:R-:W-:Y:S07]  /*8350*/  LDSM.16.M88.4 R120, [R87+0x5000] ;  /* 0x005000005778783b */ /* 0x000fee0000000200 */
[C---:B----4-:R-:W-:Y:S08]  /*8360*/  HMMA.16816.F32 R28, R108.reuse, R92, R28 ;  /* 0x0000005c6c1c723c */ /* 0x050ff0000000181c */
[----:B------:R-:W-:Y:S01]  /*8370*/  HMMA.16816.F32 R32, R108, R94, R32 ;  /* 0x0000005e6c20723c */ /* 0x000fe20000001820 */
[----:B------:R-:W-:Y:S07]  /*8380*/  LDSM.16.M88.4 R92, [R86+0x1000] ;  /* 0x00100000565c783b */ /* 0x000fee0000000200 */
[C---:B-1----:R-:W-:Y:S01]  /*8390*/  HMMA.16816.F32 R4, R96.reuse, R124, R4 ;  /* 0x0000007c6004723c */ /* 0x042fe20000001804 */
[----:B------:R-:W1:Y:S07]  /*83a0*/  LDSM.16.M88.4 R108, [R85+0x4000] ;  /* 0x00400000556c783b */ /* 0x000e6e0000000200 */
[C---:B------:R-:W-:Y:S08]  /*83b0*/  HMMA.16816.F32 R8, R96.reuse, R126, R8 ;  /* 0x0000007e6008723c */ /* 0x040ff00000001808 */
[C---:B------:R-:W-:Y:S08]  /*83c0*/  HMMA.16816.F32 R12, R96.reuse, R88, R12 ;  /* 0x00000058600c723c */ /* 0x040ff0000000180c */
[C---:B------:R-:W-:Y:S01]  /*83d0*/  HMMA.16816.F32 R16, R96.reuse, R90, R16 ;  /* 0x0000005a6010723c */ /* 0x040fe20000001810 */
[----:B------:R-:W3:Y:S07]  /*83e0*/  LDSM.16.M88.4 R88, [R85+0x4c00] ;  /* 0x004c00005558783b */ /* 0x000eee0000000200 */
[C---:B--2---:R-:W-:Y:S08]  /*83f0*/  HMMA.16816.F32 R20, R96.reuse, R100, R20 ;  /* 0x000000646014723c */ /* 0x044ff00000001814 */
[C---:B------:R-:W-:Y:S01]  /*8400*/  HMMA.16816.F32 R24, R96.reuse, R102, R24 ;  /* 0x000000666018723c */ /* 0x040fe20000001818 */
[----:B------:R-:W2:Y:S07]  /*8410*/  LDSM.16.M88.4 R100, [R135+0x2000] ;  /* 0x002000008764783b */ /* 0x000eae0000000200 */
[C---:B------:R-:W-:Y:S08]  /*8420*/  HMMA.16816.F32 R28, R96.reuse, R104, R28 ;  /* 0x00000068601c723c */ /* 0x040ff0000000181c */
[----:B------:R-:W-:Y:S01]  /*8430*/  HMMA.16816.F32 R32, R96, R106, R32 ;  /* 0x0000006a6020723c */ /* 0x000fe20000001820 */
[----:B------:R-:W4:Y:S07]  /*8440*/  LDSM.16.M88.4 R96, [R87+0x5400] ;  /* 0x005400005760783b */ /* 0x000f2e0000000200 */
[C---:B-1----:R-:W-:Y:S01]  /*8450*/  HMMA.16816.F32 R4, R92.reuse, R108, R4 ;  /* 0x0000006c5c04723c */ /* 0x042fe20000001804 */
[----:B------:R-:W1:Y:S07]  /*8460*/  LDSM.16.M88.4 R104, [R87+0x5800] ;  /* 0x005800005768783b */ /* 0x000e6e0000000200 */
[C---:B------:R-:W-:Y:S01]  /*8470*/  HMMA.16816.F32 R8, R92.reuse, R110, R8 ;  /* 0x0000006e5c08723c */ /* 0x040fe20000001808 */
[----:B------:R-:W1:Y:S07]  /*8480*/  LDSM.16.M88.4 R108, [R87+0x5c00] ;  /* 0x005c0000576c783b */ /* 0x000e6e0000000200 */
[C---:B------:R-:W-:Y:S08]  /*8490*/  HMMA.16816.F32 R12, R92.reuse, R112, R12 ;  /* 0x000000705c0c723c */ /* 0x040ff0000000180c */
[C---:B------:R-:W-:Y:S01]  /*84a0*/  HMMA.16816.F32 R16, R92.reuse, R114, R16 ;  /* 0x000000725c10723c */ /* 0x040fe20000001810 */
[----:B------:R-:W-:Y:S07]  /*84b0*/  LDSM.16.M88.4 R112, [R86+0x2000] ;  /* 0x002000005670783b */ /* 0x000fee0000000200 */
[C---:B------:R-:W-:Y:S08]  /*84c0*/  HMMA.16816.F32 R20, R92.reuse, R116, R20 ;  /* 0x000000745c14723c */ /* 0x040ff00000001814 */
[C---:B------:R-:W-:Y:S01]  /*84d0*/  HMMA.16816.F32 R24, R92.reuse, R118, R24 ;  /* 0x000000765c18723c */ /* 0x040fe20000001818 */
[----:B------:R-:W5:Y:S07]  /*84e0*/  LDSM.16.M88.4 R116, [R85+0x5000] ;  /* 0x005000005574783b */ /* 0x000f6e0000000200 */
[C---:B---3--:R-:W-:Y:S08]  /*84f0*/  HMMA.16816.F32 R28, R92.reuse, R88, R28 ;  /* 0x000000585c1c723c */ /* 0x048ff0000000181c */
[----:B------:R-:W-:Y:S01]  /*8500*/  HMMA.16816.F32 R32, R92, R90, R32 ;  /* 0x0000005a5c20723c */ /* 0x000fe20000001820 */
[----:B------:R-:W3:Y:S07]  /*8510*/  LDSM.16.M88.4 R88, [R85+0x5400] ;  /* 0x005400005558783b */ /* 0x000eee0000000200 */
[C---:B--2---:R-:W-:Y:S01]  /*8520*/  HMMA.16816.F32 R4, R100.reuse, R120, R4 ;  /* 0x000000786404723c */ /* 0x044fe20000001804 */
[----:B------:R-:W2:Y:S07]  /*8530*/  LDSM.16.M88.4 R92, [R85+0x5800] ;  /* 0x00580000555c783b */ /* 0x000eae0000000200 */
[C---:B------:R-:W-:Y:S08]  /*8540*/  HMMA.16816.F32 R8, R100.reuse, R122, R8 ;  /* 0x0000007a6408723c */ /* 0x040ff00000001808 */
[C---:B----4-:R-:W-:Y:S08]  /*8550*/  HMMA.16816.F32 R12, R100.reuse, R96, R12 ;  /* 0x00000060640c723c */ /* 0x050ff0000000180c */
[C---:B------:R-:W-:Y:S08]  /*8560*/  HMMA.16816.F32 R16, R100.reuse, R98, R16 ;  /* 0x000000626410723c */ /* 0x040ff00000001810 */
[C---:B-1----:R-:W-:Y:S08]  /*8570*/  HMMA.16816.F32 R20, R100.reuse, R104, R20 ;  /* 0x000000686414723c */ /* 0x042ff00000001814 */
[C---:B------:R-:W-:Y:S08]  /*8580*/  HMMA.16816.F32 R24, R100.reuse, R106, R24 ;  /* 0x0000006a6418723c */ /* 0x040ff00000001818 */
[C---:B------:R-:W-:Y:S08]  /*8590*/  HMMA.16816.F32 R28, R100.reuse, R108, R28 ;  /* 0x0000006c641c723c */ /* 0x040ff0000000181c */
[----:B------:R-:W-:Y:S08]  /*85a0*/  HMMA.16816.F32 R32, R100, R110, R32 ;  /* 0x0000006e6420723c */ /* 0x000ff00000001820 */
[C---:B-----5:R-:W-:Y:S08]  /*85b0*/  HMMA.16816.F32 R4, R112.reuse, R116, R4 ;  /* 0x000000747004723c */ /* 0x060ff00000001804 */
        /* <DEDUP_REMOVED lines=11> */
[C---:B--2---:R-:W-:Y:S03]  /*8670*/  HMMA.16816.F32 R20, R112.reuse, R92, R20 ;  /* 0x0000005c7014723c */ /* 0x044fe60000001814 */
[----:B------:R-:W2:Y:S01]  /*8680*/  MUFU.TANH R170, R170 ;  /* 0x000000aa00aa7308 */ /* 0x000ea20000002400 */
        /* <DEDUP_REMOVED lines=82> */
[-C--:B------:R-:W-:Y:S02]  /*8bb0*/  LOP3.LUT R10, R10, R13.reuse, RZ, 0x3c, !PT ;  /* 0x0000000d0a0a7212 */ /* 0x080fe400078e3cff */
        /* <DEDUP_REMOVED lines=55> */
.L_x_10156:
[----:B------:R-:W-:Y:S05]  /*8f30*/  BSYNC.RECONVERGENT B0 ;  /* 0x0000000000007941 */ /* 0x000fea0003800200 */
.L_x_10155:
        /* <DEDUP_REMOVED lines=12> */
.L_x_10154:
[----:B------:R-:W-:Y:S05]  /*9000*/  BSYNC.RECONVERGENT B1 ;  /* 0x0000000000017941 */ /* 0x000fea0003800200 */
.L_x_10153:
        /* <DEDUP_REMOVED lines=9> */
[----:B------:R-:W-:Y:S01]  /*90a0*/  VIADD R9, R158, 0xfffffff1 ;  /* 0xfffffff19e097836 */ /* 0x000fe20000000000 */
[----:B------:R-:W-:Y:S01]  /*90b0*/  FSEL R19, R170, -INF , P4 ;  /* 0xff800000aa137808 */ /* 0x000fe20002000000 */
[C---:B------:R-:W-:Y:S01]  /*90c0*/  VIADD R7, R158.reuse, 0xffffffe8 ;  /* 0xffffffe89e077836 */ /* 0x040fe20000000000 */
        /* <DEDUP_REMOVED lines=52> */
[CC--:B------:R-:W-:Y:S02]  /*9410*/  ISETP.GE.AND P6, PT, R4.reuse, R144.reuse, PT ;  /* 0x000000900400720c */ /* 0x0c0fe40003fc6270 */
[----:B------:R-:W-:Y:S01]  /*9420*/  ISETP.GE.AND P5, PT, R4, R143, PT ;  /* 0x0000008f0400720c */ /* 0x000fe20003fa6270 */
[C---:B------:R-:W-:Y:S01]  /*9430*/  VIADD R4, R158.reuse, 0x18 ;  /* 0x000000189e047836 */ /* 0x040fe20000000000 */
        /* <DEDUP_REMOVED lines=17> */
[----:B------:R-:W-:Y:S02]  /*9550*/  FSEL R88, R168, -INF , P0 ;  /* 0xff800000a8587808 */ /* 0x000fe40000000000 */
[----:B------:R-:W-:Y:S02]  /*9560*/  ISETP.GE.AND P1, PT, R4, R141, PT ;  /* 0x0000008d0400720c */ /* 0x000fe40003f26270 */
        /* <DEDUP_REMOVED lines=33> */
[-C--:B------:R-:W-:Y:S02]  /*9780*/  ISETP.GE.AND P4, PT, R18, R144.reuse, PT ;  /* 0x000000901200720c */ /* 0x080fe40003f86270 */
[----:B------:R-:W-:Y:S02]  /*9790*/  FSEL R113, R113, -INF , !P6 ;  /* 0xff80000071717808 */ /* 0x000fe40007000000 */
        /* <DEDUP_REMOVED lines=9> */
[-C--:B------:R-:W-:Y:S02]  /*9830*/  ISETP.GE.AND P4, PT, R14, R144.reuse, PT ;  /* 0x000000900e00720c */ /* 0x080fe40003f86270 */
        /* <DEDUP_REMOVED lines=295> */
.L_x_10150:
        /* <DEDUP_REMOVED lines=10> */
.L_x_10168:
        /* <DEDUP_REMOVED lines=116> */
[----:B------:R-:W3:Y:S04]  /*b290*/  LD.E.64 R14, desc[UR4][R2.64+0x90] ;  /* 0x00009004020e7980 */ /* 0x000ee8000c101b00 */
[----:B------:R1:W5:Y:S04]  /*b2a0*/  LD.E.64 R34, desc[UR4][R2.64+0xa0] ;  /* 0x0000a00402227980 */ /* 0x000368000c101b00 */
[----:B------:R-:W3:Y:S04]  /*b2b0*/  @!P1 LD.E.64 R16, desc[UR4][R2.64+0x80] ;  /* 0x0000800402109980 */ /* 0x000ee8000c101b00 */
[----:B--2---:R1:W5:Y:S01]  /*b2c0*/  LD.E.64 R36, desc[UR4][R2.64+0x70] ;  /* 0x0000700402247980 */ /* 0x004362000c101b00 */
[----:B----4-:R-:W-:-:S13]  /*b2d0*/  ISETP.NE.AND P4, PT, R0, RZ, PT ;  /* 0x000000ff0000720c */ /* 0x010fda0003f85270 */
[----:B------:R-:W2:Y:S04]  /*b2e0*/  @!P4 LD.E R8, desc[UR4][R2.64+0x60] ;  /* 0x000060040208c980 */ /* 0x000ea8000c101900 */
[----:B------:R-:W4:Y:S01]  /*b2f0*/  @!P4 LD.E R33, desc[UR4][R2.64+0xb4] ;  /* 0x0000b4040221c980 */ /* 0x000f22000c101900 */
[----:B---3--:R-:W3:Y:S01]  /*b300*/  @P2 MUFU.LG2 R13, R7 ;  /* 0x00000007000d2308 */ /* 0x008ee20000000c00 */
[----:B------:R-:W-:-:S04]  /*b310*/  SHF.R.U32.HI R5, RZ, 0x2, R128 ;  /* 0x00000002ff057819 */ /* 0x000fc80000011680 */
[----:B------:R-:W-:-:S03]  /*b320*/  IADD3 R9, PT, PT, R5, 0x20, RZ ;  /* 0x0000002005097810 */ /* 0x000fc60007ffe0ff */
[----:B------:R-:W1:Y:S01]  /*b330*/  @P5 MUFU.LG2 R10, R10 ;  /* 0x0000000a000a5308 */ /* 0x000e620000000c00 */
[----:B------:R-:W-:Y:S01]  /*b340*/  ISETP.GE.AND P0, PT, R9, R136, PT ;  /* 0x000000880900720c */ /* 0x000fe20003f06270 */
[-C--:B------:R-:W-:Y:S02]  /*b350*/  @!P1 IMAD R9, R17, R154.reuse, RZ ;  /* 0x0000009a11099224 */ /* 0x080fe400078e02ff */
[----:B------:R-:W-:Y:S01]  /*b360*/  @!P1 IMAD.WIDE.U32 R40, R16, R154, RZ ;  /* 0x0000009a10289225 */ /* 0x000fe200078e00ff */
[----:B------:R-:W-:Y:S02]  /*b370*/  SHF.L.U32 R4, R155, 0x6, RZ ;  /* 0x000000069b047819 */ /* 0x000fe400000006ff */
[----:B------:R-:W-:Y:S01]  /*b380*/  MOV R139, RZ ;  /* 0x000000ff008b7202 */ /* 0x000fe20000000f00 */
[-C--:B------:R-:W-:Y:S02]  /*b390*/  @P1 IMAD R11, R51, R160.reuse, RZ ;  /* 0x000000a0330b1224 */ /* 0x080fe400078e02ff */
[----:B------:R-:W-:Y:S01]  /*b3a0*/  @P1 IMAD.WIDE.U32 R16, R50, R160, RZ ;  /* 0x000000a032101225 */ /* 0x000fe200078e00ff */
[----:B------:R-:W-:-:S03]  /*b3b0*/  @!P1 IADD3 R9, PT, PT, R41, R9, RZ ;  /* 0x0000000929099210 */ /* 0x000fc60007ffe0ff */
[----:B---3--:R-:W-:Y:S01]  /*b3c0*/  @P2 FMUL.FTZ R13, R13, 0.69314718246459960938 ;  /* 0x3f3172180d0d2820 */ /* 0x008fe20000410000 */
        /* <DEDUP_REMOVED lines=8> */
[----:B-1----:R-:W-:Y:S01]  /*b450*/  @P5 FMUL.FTZ R13, R10, 0.69314718246459960938 ;  /* 0x3f3172180a0d5820 */ /* 0x002fe20000410000 */
[----:B------:R-:W-:Y:S02]  /*b460*/  IADD3 R10, PT, PT, R19, R11, RZ ;  /* 0x0000000b130a7210 */ /* 0x000fe40007ffe0ff */
[----:B------:R-:W-:Y:S02]  /*b470*/  IADD3 R12, PT, PT, R15, R12, RZ ;  /* 0x0000000c0f0c7210 */ /* 0x000fe40007ffe0ff */
[----:B------:R-:W-:Y:S02]  /*b480*/  IADD3 R40, P3, P2, R14, R18, R40 ;  /* 0x000000120e287210 */ /* 0x000fe40007a7e028 */
[----:B------:R-:W-:Y:S01]  /*b490*/  MOV R7, 0x7f800000 ;  /* 0x7f80000000077802 */ /* 0x000fe20000000f00 */
[----:B------:R-:W-:Y:S01]  /*b4a0*/  @P5 FFMA.FTZ R7, R6, R85, R13 ;  /* 0x0000005506075223 */ /* 0x000fe2000001000d */
[----:B------:R-:W-:-:S02]  /*b4b0*/  LOP3.LUT P6, RZ, R128, 0x3, RZ, 0xc0, !PT ;  /* 0x0000000380ff7812 */ /* 0x000fc400078cc0ff */
[----:B------:R-:W-:Y:S01]  /*b4c0*/  IADD3.X R41, PT, PT, R12, R10, R9, P3, P2 ;  /* 0x0000000a0c297210 */ /* 0x000fe20001fe4409 */
[----:B--2---:R-:W-:-:S04]  /*b4d0*/  @!P4 IMAD R8, R8, R154, R153 ;  /* 0x0000009a0808c224 */ /* 0x004fc800078e0299 */
[----:B----4-:R-:W-:Y:S01]  /*b4e0*/  @!P4 IMAD R33, R8, R33, RZ ;  /* 0x000000210821c224 */ /* 0x010fe200078e02ff */
[----:B------:R-:W-:Y:S06]  /*b4f0*/  @!P4 BRA `(.L_x_10159) ;  /* 0x000000000014c947 */ /* 0x000fec0003800000 */
[----:B------:R-:W2:Y:S04]  /*b500*/  @!P1 LD.E R9, desc[UR4][R2.64+0xb4] ;  /* 0x0000b40402099980 */ /* 0x000ea8000c101900 */
[----:B------:R-:W3:Y:S01]  /*b510*/  LD.E R6, desc[UR4][R2.64+0xd4] ;  /* 0x0000d40402067980 */ /* 0x000ee2000c101900 */
[----:B--2---:R-:W-:Y:S02]  /*b520*/  @!P1 IMAD R160, R9, R154, RZ ;  /* 0x0000009a09a09224 */ /* 0x004fe400078e02ff */
[----:B---3--:R-:W-:-:S05]  /*b530*/  IMAD R33, R6, R153, RZ ;  /* 0x0000009906217224 */ /* 0x008fca00078e02ff */
[----:B------:R-:W-:-:S07]  /*b540*/  IADD3 R33, PT, PT, R33, R160, RZ ;  /* 0x000000a021217210 */ /* 0x000fce0007ffe0ff */
.L_x_10159:
        /* <DEDUP_REMOVED lines=23> */
.L_x_10161:
[----:B------:R-:W-:Y:S05]  /*b6c0*/  BSYNC.RECONVERGENT B0 ;  /* 0x0000000000007941 */ /* 0x000fea0003800200 */
.L_x_10160:
        /* <DEDUP_REMOVED lines=10> */
.L_x_10163:
[----:B------:R-:W-:Y:S05]  /*b770*/  BSYNC.RECONVERGENT B0 ;  /* 0x0000000000007941 */ /* 0x000fea0003800200 */
.L_x_10162:
[----:B------:R-:W-:-:S04]  /*b780*/  MOV R153, 0x0 ;  /* 0x0000000000997802 */ /* 0x000fc80000000f00 */
[----:B-1234-:R-:W-:Y:S05]  /*b790*/  @P0 RET.REL.NODEC R152 `(_ZN5flash24flash_fwd_splitkv_kernelI23Flash_fwd_kernel_traitsILi96ELi64ELi64ELi4ELb0ELb0EN7cutlass6half_tE19Flash_kernel_traitsILi96ELi64ELi64ELi4ES3_EELb0ELb1ELb0ELb0ELb1ELb1ELb0ELb0EEEvNS_16Flash_fwd_paramsE) ;  /* 0xffffff4898180950 */ /* 0x01efea0003c3ffff */
        /* <DEDUP_REMOVED lines=14> */
[----:B-1----:R-:W-:Y:S05]  /*b880*/  RET.REL.NODEC R152 `(_ZN5flash24flash_fwd_splitkv_kernelI23Flash_fwd_kernel_traitsILi96ELi64ELi64ELi4ELb0ELb0EN7cutlass6half_tE19Flash_kernel_traitsILi96ELi64ELi64ELi4ES3_EELb0ELb1ELb0ELb0ELb1ELb1ELb0ELb0EEEvNS_16Flash_fwd_paramsE) ;  /* 0xffffff4498dc7950 */ /* 0x002fea0003c3ffff */
.L_x_10158:
[----:B------:R-:W-:Y:S01]  /*b890*/  MOV R5, 0x2 ;  /* 0x0000000200057802 */ /* 0x000fe20000000f00 */
[----:B------:R-:W-:Y:S01]  /*b8a0*/  IMAD.MOV.U32 R0, RZ, RZ, 0x1f ;  /* 0x0000001fff007424 */ /* 0x000fe200078e00ff */
[----:B------:R-:W-:-:S07]  /*b8b0*/  MOV R4, 0xffffffff ;  /* 0xffffffff00047802 */ /* 0x000fce0000000f00 */
[----:B-1---5:R-:W-:Y:S05]  /*b8c0*/  WARPSYNC.COLLECTIVE R4, `(.L_x_10164) ;  /* 0x0000000004087348 */ /* 0x022fea0003c00000 */
[----:B------:R2:W3:Y:S02]  /*b8d0*/  SHFL.BFLY P0, R10, R167, R5, R0 ;  /* 0x0c000005a70a7389 */ /* 0x0004e40000000000 */
[----:B-123-5:R-:W-:Y:S05]  /*b8e0*/  ENDCOLLECTIVE ;  /* 0x000000000000791b */ /* 0x02efea0003800000 */
.L_x_10164:
[----:B------:R-:W-:Y:S02]  /*b8f0*/  IMAD.MOV.U32 R8, RZ, RZ, R10 ;  /* 0x000000ffff087224 */ /* 0x000fe400078e000a */
[----:B------:R-:W-:Y:S02]  /*b900*/  IMAD.MOV.U32 R5, RZ, RZ, 0x1 ;  /* 0x00000001ff057424 */ /* 0x000fe400078e00ff */
[----:B------:R-:W-:-:S05]  /*b910*/  FADD.FTZ R8, R8, R167 ;  /* 0x000000a708087221 */ /* 0x000fca0000010000 */
[----:B------:R-:W-:-:S07]  /*b920*/  MOV R167, R8 ;  /* 0x0000000800a77202 */ /* 0x000fce0000000f00 */
[----:B------:R-:W-:Y:S05]  /*b930*/  WARPSYNC.COLLECTIVE R4, `(.L_x_10165) ;  /* 0x0000000004087348 */ /* 0x000fea0003c00000 */
[----:B------:R1:W2:Y:S02]  /*b940*/  SHFL.BFLY P0, R10, R167, R5, R0 ;  /* 0x0c000005a70a7389 */ /* 0x0002a40000000000 */
[----:B-12---:R-:W-:Y:S05]  /*b950*/  ENDCOLLECTIVE ;  /* 0x000000000000791b */ /* 0x006fea0003800000 */
.L_x_10165:
[----:B------:R-:W-:Y:S01]  /*b960*/  MOV R167, R166 ;  /* 0x000000a600a77202 */ /* 0x000fe20000000f00 */
[----:B------:R-:W-:Y:S01]  /*b970*/  IMAD.MOV.U32 R5, RZ, RZ, 0x2 ;  /* 0x00000002ff057424 */ /* 0x000fe200078e00ff */
[----:B------:R-:W-:-:S07]  /*b980*/  MOV R7, R10 ;  /* 0x0000000a00077202 */ /* 0x000fce0000000f00 */
[----:B------:R-:W-:Y:S05]  /*b990*/  WARPSYNC.COLLECTIVE R4, `(.L_x_10166) ;  /* 0x0000000004087348 */ /* 0x000fea0003c00000 */
[----:B------:R1:W2:Y:S02]  /*b9a0*/  SHFL.BFLY P0, R10, R167, R5, R0 ;  /* 0x0c000005a70a7389 */ /* 0x0002a40000000000 */
[----:B-12---:R-:W-:Y:S05]  /*b9b0*/  ENDCOLLECTIVE ;  /* 0x000000000000791b */ /* 0x006fea0003800000 */
.L_x_10166:
[----:B------:R-:W-:Y:S01]  /*b9c0*/  FADD.FTZ R7, R8, R7 ;  /* 0x0000000708077221 */ /* 0x000fe20000010000 */
[----:B------:R-:W-:Y:S01]  /*b9d0*/  FADD.FTZ R9, R10, R166 ;  /* 0x000000a60a097221 */ /* 0x000fe20000010000 */
[----:B------:R-:W-:-:S04]  /*b9e0*/  MOV R5, 0x1 ;  /* 0x0000000100057802 */ /* 0x000fc80000000f00 */
[----:B------:R-:W-:-:S07]  /*b9f0*/  MOV R167, R9 ;  /* 0x0000000900a77202 */ /* 0x000fce0000000f00 */
[----:B------:R-:W-:Y:S05]  /*ba00*/  WARPSYNC.COLLECTIVE R4, `(.L_x_10167) ;  /* 0x0000000004087348 */ /* 0x000fea0003c00000 */
[----:B------:R1:W2:Y:S02]  /*ba10*/  SHFL.BFLY P0, R10, R167, R5, R0 ;  /* 0x0c000005a70a7389 */ /* 0x0002a40000000000 */
[----:B-12---:R-:W-:Y:S05]  /*ba20*/  ENDCOLLECTIVE ;  /* 0x000000000000791b */ /* 0x006fea0003800000 */
.L_x_10167:
[----:B------:R-:W-:Y:S05]  /*ba30*/  BRA `(.L_x_10168) ;  /* 0xfffffff000447947 */ /* 0x000fea000383ffff */
.L_x_10169:
        /* <DEDUP_REMOVED lines=12> */
.L_x_11727:


//--------------------- .text._ZN5flash24flash_fwd_splitkv_kernelI23Flash_fwd_kernel_traitsILi96ELi64ELi64ELi4ELb0ELb0EN7cutlass6half_tE19Flash_kernel_traitsILi96ELi64ELi64ELi4ES3_EELb0ELb1ELb1ELb0ELb0ELb0ELb0ELb0EEEvNS_16Flash_fwd_paramsE --------------------------
	.section	.text._ZN5flash24flash_fwd_splitkv_kernelI23Flash_fwd_kernel_traitsILi96ELi64ELi64ELi4ELb0ELb0EN7cutlass6half_tE19Flash_kernel_traitsILi96ELi64ELi64ELi4ES3_EELb0ELb1ELb1ELb0ELb0ELb0ELb0ELb0EEEvNS_16Flash_fwd_paramsE,"ax",@progbits
	.align	128
        .global         _ZN5flash24flash_fwd_splitkv_kernelI23Flash_fwd_kernel_traitsILi96ELi64ELi64ELi4ELb0ELb0EN7cutlass6half_tE19Flash_kernel_traitsILi96ELi64ELi64ELi4ES3_EELb0ELb1ELb1ELb0ELb0ELb0ELb0ELb0EEEvNS_16Flash_fwd_paramsE
        .type           _ZN5flash24flash_fwd_splitkv_kernelI23Flash_fwd_kernel_traitsILi96ELi64ELi64ELi4ELb0ELb0EN7cutlass6half_tE19Flash_kernel_traitsILi96ELi64ELi64ELi4ES3_EELb0ELb1ELb1ELb0ELb0ELb0ELb0ELb0EEEvNS_16Flash_fwd_paramsE,@function
        .size           _ZN5flash24flash_fwd_splitkv_kernelI23Flash_fwd_kernel_traitsILi96ELi64ELi64ELi4ELb0ELb0EN7cutlass6half_tE19Flash_kernel_traitsILi96ELi64ELi64ELi4ES3_EELb0ELb1ELb1ELb0ELb0ELb0ELb0ELb0EEEvNS_16Flash_fwd_paramsE,(.L_x_11728 - _ZN5flash24flash_fwd_splitkv_kernelI23Flash_fwd_kernel_traitsILi96ELi64ELi64ELi4ELb0ELb0EN7cutlass6half_tE19Flash_kernel_traitsILi96ELi64ELi64ELi4ES3_EELb0ELb1ELb1ELb0ELb0ELb0ELb0ELb0EEEvNS_16Flash_fwd_paramsE)
        .other          _ZN5flash24flash_fwd_splitkv_kernelI23Flash_fwd_kernel_traitsILi96ELi64ELi64ELi4ELb0ELb0EN7cutlass6half_tE19Flash_kernel_traitsILi96ELi64ELi64ELi4ES3_EELb0ELb1ELb1ELb0ELb0ELb0ELb0ELb0EEEvNS_16Flash_fwd_paramsE,@"STO_CUDA_ENTRY STV_DEFAULT"
_ZN5flash24flash_fwd_splitkv_kernelI23Flash_fwd_kernel_traitsILi96ELi64ELi64ELi4ELb0ELb0EN7cutlass6half_tE19Flash_kernel_traitsILi96ELi64ELi64ELi4ES3_EELb0ELb1ELb1ELb0ELb0ELb0ELb0ELb0EEEvNS_16Flash_fwd_paramsE:
.text._ZN5flash24flash_fwd_splitkv_kernelI23Flash_fwd_kernel_traitsILi96ELi64ELi64ELi4ELb0ELb0EN7cutlass6half_tE19Flash_kernel_traitsILi96ELi64ELi64ELi4ES3_EELb0ELb1ELb1ELb0ELb0ELb0ELb0ELb0EEEvNS_16Flash_fwd_paramsE:
[----:B------:R-:W-:Y:S01]  /*0000*/  LDC R1, c[0x0][0x37c] ;  /* 0x0000df00ff017b82 */ /* 0x000fe20000000800 */
[----:B------:R-:W1:Y:S07]  /*0010*/  S2R R151, SR_CTAID.X ;  /* 0x0000000000977919 */ /* 0x000e6e0000002500 */
[----:B------:R-:W2:Y:S01]  /*0020*/  LDC.64 R2, c[0x0][0x348] ;  /* 0x0000d200ff027b82 */ /* 0x000ea20000000a00 */
[----:B------:R-:W-:Y:S01]  /*0030*/  BSSY.RECONVERGENT B3, `(.L_x_10170) ;  /* 0x0000005000037945 */ /* 0x000fe20003800200 */
[----:B------:R-:W-:Y:S01]  /*0040*/  MOV R148, 0x80 ;  /* 0x0000008000947802 */ /* 0x000fe20000000f00 */
[----:B------:R-:W3:Y:S01]  /*0050*/  S2R R149, SR_CTAID.Y ;  /* 0x0000000000957919 */ /* 0x000ee20000002600 */
[----:B------:R-:W4:Y:S05]  /*0060*/  S2R R150, SR_CTAID.Z ;  /* 0x0000000000967919 */ /* 0x000f2a0000002700 */
[----:B-1234-:R-:W-:Y:S05]  /*0070*/  CALL.REL.NOINC `($_ZN5flash24flash_fwd_splitkv_kernelI23Flash_fwd_kernel_traitsILi96ELi64ELi64ELi4ELb0ELb0EN7cutlass6half_tE19Flash_kernel_traitsILi96ELi64ELi64ELi4ES3_EELb0ELb1ELb1ELb0ELb0ELb0ELb0ELb0EEEvNS_16Flash_fwd_paramsE$_ZN5flash30compute_attn_1rowblock_splitkvI23Flash_fwd_kernel_traitsILi96ELi64ELi64ELi4ELb0ELb0EN7cutlass6half_tE19Flash_kernel_traitsILi96ELi64ELi64ELi4ES3_EELb0ELb1ELb1ELb0ELb0ELb0ELb0ELb0ENS_16Flash_fwd_paramsEEEvRKT8_iiiii) ;  /* 0x0000000000087944 */ /* 0x01efea0003c00000 */
[----:B------:R-:W-:Y:S05]  /*0080*/  BSYNC.RECONVERGENT B3 ;  /* 0x0000000000037941 */ /* 0x000fea0003800200 */
.L_x_10170:
[----:B------:R-:W-:Y:S05]  /*0090*/  EXIT ;  /* 0x000000000000794d */ /* 0x000fea0003800000 */
        .type           $_ZN5flash24flash_fwd_splitkv_kernelI23Flash_fwd_kernel_traitsILi96ELi64ELi64ELi4ELb0ELb0EN7cutlass6half_tE19Flash_kernel_traitsILi96ELi64ELi64ELi4ES3_EELb0ELb1ELb1ELb0ELb0ELb0ELb0ELb0EEEvNS_16Flash_fwd_paramsE$_ZN5flash30compute_attn_1rowblock_splitkvI23Flash_fwd_kernel_traitsILi96ELi64ELi64ELi4ELb0ELb0EN7cutlass6half_tE19Flash_kernel_traitsILi96ELi64ELi64ELi4ES3_EELb0ELb1ELb1ELb0ELb0ELb0ELb0ELb0ENS_16Flash_fwd_paramsEEEvRKT8_iiiii,@function
        .size           $_ZN5flash24flash_fwd_splitkv_kernelI23Flash_fwd_kernel_traitsILi96ELi64ELi64ELi4ELb0ELb0EN7cutlass6half_tE19Flash_kernel_traitsILi96ELi64ELi64ELi4ES3_EELb0ELb1ELb1ELb0ELb0ELb0ELb0ELb0EEEvNS_16Flash_fwd_paramsE$_ZN5flash30compute_attn_1rowblock_splitkvI23Flash_fwd_kernel_traitsILi96ELi64ELi64ELi4ELb0ELb0EN7cutlass6half_tE19Flash_kernel_traitsILi96ELi64ELi64ELi4ES3_EELb0ELb1ELb1ELb0ELb0ELb0ELb0ELb0ENS_16Flash_fwd_paramsEEEvRKT8_iiiii,(.L_x_11728 - $_ZN5flash24flash_fwd_splitkv_kernelI23Flash_fwd_kernel_traitsILi96ELi64ELi64ELi4ELb0ELb0EN7cutlass6half_tE19Flash_kernel_traitsILi96ELi64ELi64ELi4ES3_EELb0ELb1ELb1ELb0ELb0ELb0ELb0ELb0EEEvNS_16Flash_fwd_paramsE$_ZN5flash30compute_attn_1rowblock_splitkvI23Flash_fwd_kernel_traitsILi96ELi64ELi64ELi4ELb0ELb0EN7cutlass6half_tE19Flash_kernel_traitsILi96ELi64ELi64ELi4ES3_EELb0ELb1ELb1ELb0ELb0ELb0ELb0ELb0ENS_16Flash_fwd_paramsEEEvRKT8_iiiii)
$_ZN5flash24flash_fwd_splitkv_kernelI23Flash_fwd_kernel_traitsILi96ELi64ELi64ELi4ELb0ELb0EN7cutlass6half_tE19Flash_kernel_traitsILi96ELi64ELi64ELi4ES3_EELb0ELb1ELb1ELb0ELb0ELb0ELb0ELb0EEEvNS_16Flash_fwd_paramsE$_ZN5flash30compute_attn_1rowblock_splitkvI23Flash_fwd_kernel_traitsILi96ELi64ELi64ELi4ELb0ELb0EN7cutlass6half_tE19Flash_kernel_traitsILi96ELi64ELi64ELi4ES3_EELb0ELb1ELb1ELb0ELb0ELb0ELb0ELb0ENS_16Flash_fwd_paramsEEEvRKT8_iiiii:
        /* <DEDUP_REMOVED lines=38> */
.L_x_10172:
[----:B------:R-:W-:Y:S05]  /*0300*/  BSYNC.RECONVERGENT B0 ;  /* 0x0000000000007941 */ /* 0x000fea0003800200 */
.L_x_10171:
[----:B------:R-:W-:Y:S04]  /*0310*/  BSSY.RECONVERGENT B0, `(.L_x_10173) ;  /* 0x0000007000007945 */ /* 0x000fe80003800200 */
[----:B------:R-:W-:Y:S05]  /*0320*/  @!P3 BRA `(.L_x_10174) ;  /* 0x000000000014b947 */ /* 0x000fea0003800000 */
[----:B-----5:R-:W3:Y:S02]  /*0330*/  LD.E.U8 R6, desc[UR4][R2.64+0x1b2] ;  /* 0x0001b20402067980 */ /* 0x020ee4000c101100 */
[----:B---3--:R-:W-:-:S13]  /*0340*/  ISETP.NE.AND P1, PT, R6, RZ, PT ;  /* 0x000000ff0600720c */ /* 0x008fda0003f25270 */
[----:B------:R-:W3:Y:S02]  /*0350*/  @P1 LD.E R9, desc[UR4][R12.64+0x4] ;  /* 0x000004040c091980 */ /* 0x000ee4000c101900 */
[----:B---3--:R-:W-:-:S06]  /*0360*/  @P1 IADD3 R6, PT, PT, R9, -R20, RZ ;  /* 0x8000001409061210 */ /* 0x008fcc0007ffe0ff */
[----:B------:R3:W5:Y:S02]  /*0370*/  @!P1 LD.E R6, desc[UR4][R12.64] ;  /* 0x000000040c069980 */ /* 0x000764000c101900 */
.L_x_10174:
[----:B------:R-:W-:Y:S05]  /*0380*/  BSYNC.RECONVERGENT B0 ;  /* 0x0000000000007941 */ /* 0x000fea0003800200 */
.L_x_10173:
[----:B------:R-:W-:Y:S01]  /*0390*/  BSSY.RECONVERGENT B1, `(.L_x_10175) ;  /* 0x0000011000017945 */ /* 0x000fe20003800200 */
[----:B-----5:R-:W-:-:S03]  /*03a0*/  @P4 IADD3 R0, PT, PT, -R156, R7, RZ ;  /* 0x000000079c004210 */ /* 0x020fc60007ffe1ff */
[----:B------:R-:W-:Y:S05]  /*03b0*/  @!P0 BRA `(.L_x_10176) ;  /* 0x0000000000148947 */ /* 0x000fea0003800000 */
[----:B------:R-:W-:-:S05]  /*03c0*/  IADD3 R6, P0, PT, R10, R5, RZ ;  /* 0x000000050a067210 */ /* 0x000fca0007f1e0ff */
[----:B------:R-:W-:-:S05]  /*03d0*/  IMAD.X R7, R11, 0x1, R4, P0 ;  /* 0x000000010b077824 */ /* 0x000fca00000e0604 */
[----:B------:R-:W1:Y:S02]  /*03e0*/  LD.E R6, desc[UR4][R6.64] ;  /* 0x0000000406067980 */ /* 0x000e64000c101900 */
[----:B-1----:R-:W-:Y:S01]  /*03f0*/  IADD3 R15, PT, PT, R6, -R19, RZ ;  /* 0x80000013060f7210 */ /* 0x002fe20007ffe0ff */
[----:B------:R-:W-:Y:S05]  /*0400*/  BRA `(.L_x_10177) ;  /* 0x0000000000247947 */ /* 0x000fea0003800000 */
.L_x_10176:
[----:B------:R-:W4:Y:S01]  /*0410*/  LD.E.64 R8, desc[UR4][R2.64+0x108] ;  /* 0x0001080402087980 */ /* 0x000f22000c101b00 */
[----:B------:R-:W-:Y:S01]  /*0420*/  BSSY.RECONVERGENT B0, `(.L_x_10178) ;  /* 0x0000006000007945 */ /* 0x000fe20003800200 */
[----:B-1----:R-:W-:Y:S01]  /*0430*/  IMAD.MOV.U32 R15, RZ, RZ, RZ ;  /* 0x000000ffff0f7224 */ /* 0x002fe200078e00ff */
[----:B----4-:R-:W-:-:S04]  /*0440*/  ISETP.NE.U32.AND P0, PT, R8, RZ, PT ;  /* 0x000000ff0800720c */ /* 0x010fc80003f05070 */
[----:B------:R-:W-:-:S13]  /*0450*/  ISETP.NE.AND.EX P0, PT, R9, RZ, PT, P0 ;  /* 0x000000ff0900720c */ /* 0x000fda0003f05300 */
[----:B------:R-:W-:Y:S05]  /*0460*/  @!P0 BRA `(.L_x_10179) ;  /* 0x0000000000048947 */ /* 0x000fea0003800000 */
[----:B------:R1:W5:Y:S02]  /*0470*/  LD.E R15, desc[UR4][R2.64+0xbc] ;  /* 0x0000bc04020f7980 */ /* 0x000364000c101900 */
.L_x_10179:
[----:B------:R-:W-:Y:S05]  /*0480*/  BSYNC.RECONVERGENT B0 ;  /* 0x0000000000007941 */ /* 0x000fea0003800200 */
.L_x_10178:
[----:B-----5:R-:W-:Y:S02]  /*0490*/  IADD3 R15, PT, PT, R15, R6, -R19 ;  /* 0x000000060f0f7210 */ /* 0x020fe40007ffe813 */
.L_x_10177:
[----:B------:R-:W-:Y:S05]  /*04a0*/  BSYNC.RECONVERGENT B1 ;  /* 0x0000000000017941 */ /* 0x000fea0003800200 */
.L_x_10175:
[----:B------:R-:W-:Y:S01]  /*04b0*/  IMAD.SHL.U32 R11, R151, 0x40, RZ ;  /* 0x00000040970b7824 */ /* 0x000fe200078e00ff */
[----:B------:R-:W-:Y:S01]  /*04c0*/  MOV R6, R148 ;  /* 0x0000009400067202 */ /* 0x000fe20000000f00 */
[----:B------:R-:W-:-:S03]  /*04d0*/  IMAD.MOV.U32 R7, RZ, RZ, 0x0 ;  /* 0x00000000ff077424 */ /* 0x000fc600078e00ff */
[----:B------:R-:W-:-:S13]  /*04e0*/  ISETP.GT.AND P0, PT, R0, R11, PT ;  /* 0x0000000b0000720c */ /* 0x000fda0003f04270 */
[----:B-123--:R-:W-:Y:S05]  /*04f0*/  @!P0 RET.REL.NODEC R6 `(_ZN5flash24flash_fwd_splitkv_kernelI23Flash_fwd_kernel_traitsILi96ELi64ELi64ELi4ELb0ELb0EN7cutlass6half_tE19Flash_kernel_traitsILi96ELi64ELi64ELi4ES3_EELb0ELb1ELb1ELb0ELb0ELb0ELb0ELb0EEEvNS_16Flash_fwd_paramsE) ;  /* 0xfffffff806c08950 */ /* 0x00efea0003c3ffff */
[----:B------:R-:W2:Y:S04]  /*0500*/  LD.E R7, desc[UR4][R2.64+0x188] ;  /* 0x0001880402077980 */ /* 0x000ea8000c101900 */
[----:B------:R-:W3:Y:S04]  /*0510*/  LD.E R21, desc[UR4][R2.64+0xb8] ;  /* 0x0000b80402157980 */ /* 0x000ee8000c101900 */
[----:B------:R-:W4:Y:S01]  /*0520*/  LD.E R13, desc[UR4][R2.64+0x184] ;  /* 0x00018404020d7980 */ /* 0x000f22000c101900 */
[----:B------:R-:W-:Y:S02]  /*0530*/  VIADD R9, R15, 0x3f ;  /* 0x0000003f0f097836 */ /* 0x000fe40000000000 */
[----:B------:R-:W-:Y:S01]  /*0540*/  IMAD R6, R151, 0x40, -R0 ;  /* 0x0000004097067824 */ /* 0x000fe200078e0a00 */
[----:B------:R-:W1:Y:S01]  /*0550*/  S2R R86, SR_TID.X ;  /* 0x0000000000567919 */ /* 0x000e620000002100 */
        /* <DEDUP_REMOVED lines=41> */
[----:B------:R-:W-:Y:S01]  /*07f0*/  @!P0 IMAD.IADD R8, R21, 0x1, R8 ;  /* 0x0000000115088824 */ /* 0x000fe200078e0208 */
[----:B------:R-:W-:Y:S01]  /*0800*/  @P0 IADD3 R8, PT, PT, R157, R7, RZ ;  /* 0x000000079d080210 */ /* 0x000fe20007ffe0ff */
[----:B------:R-:W-:Y:S01]  /*0810*/  @!P0 IMAD.MOV.U32 R10, RZ, RZ, R20 ;  /* 0x000000ffff0a8224 */ /* 0x000fe200078e0014 */
[----:B------:R-:W-:Y:S01]  /*0820*/  SHF.R.U32.HI R7, RZ, 0x2, R86 ;  /* 0x00000002ff077819 */ /* 0x000fe20000011656 */
[----:B-1----:R-:W-:-:S04]  /*0830*/  IMAD.WIDE.U32 R2, R11, R16, R22 ;  /* 0x000000100b027225 */ /* 0x002fc800078e0016 */
[----:B------:R-:W-:Y:S02]  /*0840*/  @P0 IMAD.MOV.U32 R10, RZ, RZ, R156 ;  /* 0x000000ffff0a0224 */ /* 0x000fe400078e009c */
[----:B------:R-:W-:Y:S01]  /*0850*/  IMAD R4, R4, R6, R11 ;  /* 0x0000000604047224 */ /* 0x000fe200078e020b */
[----:B------:R-:W-:Y:S01]  /*0860*/  ISETP.GE.AND P2, PT, R7, R0, PT ;  /* 0x000000000700720c */ /* 0x000fe20003f46270 */
[----:B------:R-:W-:Y:S01]  /*0870*/  IMAD R11, R17, R11, RZ ;  /* 0x0000000b110b7224 */ /* 0x000fe200078e02ff */
[----:B------:R-:W-:Y:S02]  /*0880*/  IADD3 R10, P0, PT, R10, R2, RZ ;  /* 0x000000020a0a7210 */ /* 0x000fe40007f1e0ff */
[C---:B------:R-:W-:Y:S01]  /*0890*/  ISETP.GE.OR P6, PT, R7.reuse, R0, P5 ;  /* 0x000000000700720c */ /* 0x040fe20002fc6670 */
[----:B------:R-:W-:Y:S01]  /*08a0*/  VIADD R9, R7, 0x20 ;  /* 0x0000002007097836 */ /* 0x000fe20000000000 */
[----:B------:R-:W-:Y:S02]  /*08b0*/  IADD3.X R11, PT, PT, R8, R3, R11, P0, !PT ;  /* 0x00000003080b7210 */ /* 0x000fe400007fe40b */
[----:B------:R-:W-:-:S02]  /*08c0*/  IADD3 R3, P0, PT, R4, R7, RZ ;  /* 0x0000000704037210 */ /* 0x000fc40007f1e0ff */
[C---:B------:R-:W-:Y:S01]  /*08d0*/  ISETP.GE.AND P1, PT, R9.reuse, R0, PT ;  /* 0x000000000900720c */ /* 0x040fe20003f26270 */
[----:B------:R-:W-:Y:S01]  /*08e0*/  IMAD.WIDE.U32 R10, R14, R150, R10 ;  /* 0x000000960e0a7225 */ /* 0x000fe200078e000a */
[----:B------:R-:W-:Y:S02]  /*08f0*/  ISETP.GE.OR P5, PT, R9, R0, P5 ;  /* 0x000000000900720c */ /* 0x000fe40002fa6670 */
[----:B------:R-:W-:Y:S01]  /*0900*/  LEA.HI.X.SX32 R4, R4, RZ, 0x1, P0 ;  /* 0x000000ff04047211 */ /* 0x000fe200000f0eff */
[----:B------:R-:W-:Y:S01]  /*0910*/  IMAD R0, R15, R150, RZ ;  /* 0x000000960f007224 */ /* 0x000fe200078e02ff */
[C---:B------:R-:W-:Y:S01]  /*0920*/  LEA R2, P0, R3.reuse, R12, 0x2 ;  /* 0x0000000c03027211 */ /* 0x040fe200078010ff */
[----:B------:R-:W-:Y:S01]  /*0930*/  @!P6 IMAD.MOV.U32 R9, RZ, RZ, 0x7f800000 ;  /* 0x7f800000ff09e424 */ /* 0x000fe200078e00ff */
[----:B------:R-:W-:Y:S02]  /*0940*/  LOP3.LUT R6, R22, 0x20, RZ, 0xfc, !PT ;  /* 0x0000002016067812 */ /* 0x000fe400078efcff */
[----:B------:R-:W-:-:S02]  /*0950*/  LEA.HI.X R3, R3, R13, R4, 0x2, P0 ;  /* 0x0000000d03037211 */ /* 0x000fc400000f1404 */
[----:B------:R-:W-:Y:S02]  /*0960*/  LOP3.LUT R4, R22, 0x40, RZ, 0xfc, !PT ;  /* 0x0000004016047812 */ /* 0x000fe400078efcff */
        /* <DEDUP_REMOVED lines=14> */
.L_x_10182:
[----:B------:R-:W-:Y:S05]  /*0a50*/  BSYNC.RECONVERGENT B0 ;  /* 0x0000000000007941 */ /* 0x000fea0003800200 */
.L_x_10181:
[----:B------:R-:W-:Y:S04]  /*0a60*/  BSSY.RECONVERGENT B0, `(.L_x_10183) ;  /* 0x0000012000007945 */ /* 0x000fe80003800200 */
[----:B------:R-:W-:Y:S05]  /*0a70*/  @P1 BRA `(.L_x_10184) ;  /* 0x0000000000401947 */ /* 0x000fea0003800000 */
[----:B------:R-:W-:Y:S01]  /*0a80*/  IADD3 R11, P0, PT, R7, 0x20, RZ ;  /* 0x00000020070b7810 */ /* 0x000fe20007f1e0ff */
[----:B------:R-:W-:Y:S01]  /*0a90*/  IMAD.MOV.U32 R12, RZ, RZ, R10 ;  /* 0x000000ffff0c7224 */ /* 0x000fe200078e000a */
[----:B------:R-:W-:Y:S02]  /*0aa0*/  MOV R13, R15 ;  /* 0x0000000f000d7202 */ /* 0x000fe40000000f00 */
[-C--:B-----5:R-:W-:Y:S01]  /*0ab0*/  ISETP.GE.AND P2, PT, R22, R5.reuse, PT ;  /* 0x000000051600720c */ /* 0x0a0fe20003f46270 */
[----:B------:R-:W-:Y:S01]  /*0ac0*/  IMAD.X R7, RZ, RZ, RZ, P0 ;  /* 0x000000ffff077224 */ /* 0x000fe200000e06ff */
[----:B------:R-:W-:Y:S01]  /*0ad0*/  ISETP.GE.AND P1, PT, R6, R5, PT ;  /* 0x000000050600720c */ /* 0x000fe20003f26270 */
        /* <DEDUP_REMOVED lines=10> */
.L_x_10184:
[----:B------:R-:W-:Y:S05]  /*0b80*/  BSYNC.RECONVERGENT B0 ;  /* 0x0000000000007941 */ /* 0x000fea0003800200 */
.L_x_10183:
[----:B------:R-:W-:Y:S01]  /*0b90*/  MOV R149, 0x0 ;  /* 0x0000000000957802 */ /* 0x000fe20000000f00 */
[----:B------:R1:W-:Y:S03]  /*0ba0*/  @!P6 ST.E desc[UR4][R2.64], R9 ;  /* 0x000000090200e985 */ /* 0x0003e6000c101904 */
[----:B-12--5:R-:W-:Y:S05]  /*0bb0*/  @P5 RET.REL.NODEC R148 `(_ZN5flash24flash_fwd_splitkv_kernelI23Flash_fwd_kernel_traitsILi96ELi64ELi64ELi4ELb0ELb0EN7cutlass6half_tE19Flash_kernel_traitsILi96ELi64ELi64ELi4ES3_EELb0ELb1ELb1ELb0ELb0ELb0ELb0ELb0EEEvNS_16Flash_fwd_paramsE) ;  /* 0xfffffff494105950 */ /* 0x026fea0003c3ffff */
[----:B------:R-:W-:Y:S02]  /*0bc0*/  MOV R5, 0x7f800000 ;  /* 0x7f80000000057802 */ /* 0x000fe40000000f00 */
[----:B------:R-:W-:-:S03]  /*0bd0*/  MOV R149, 0x0 ;  /* 0x0000000000957802 */ /* 0x000fc60000000f00 */
[----:B------:R1:W-:Y:S02]  /*0be0*/  ST.E desc[UR4][R2.64+0x80], R5 ;  /* 0x0000800502007985 */ /* 0x0003e4000c101904 */
[----:B-1----:R-:W-:Y:S05]  /*0bf0*/  RET.REL.NODEC R148 `(_ZN5flash24flash_fwd_splitkv_kernelI23Flash_fwd_kernel_traitsILi96ELi64ELi64ELi4ELb0ELb0EN7cutlass6half_tE19Flash_kernel_traitsILi96ELi64ELi64ELi4ES3_EELb0ELb1ELb1ELb0ELb0ELb0ELb0ELb0EEEvNS_16Flash_fwd_paramsE) ;  /* 0xfffffff494007950 */ /* 0x002fea0003c3ffff */
.L_x_10180:
        /* <DEDUP_REMOVED lines=57> */
[----:B---3-5:R-:W3:Y:S02]  /*0f90*/  MUFU.RCP R18, R23 ;  /* 0x0000001700127308 */ /* 0x028ee40000001000 */
        /* <DEDUP_REMOVED lines=18> */
[----:B------:R-:W-:Y:S01]  /*10c0*/  ISETP.NE.AND P2, PT, R33, RZ, PT ;  /* 0x000000ff2100720c */ /* 0x000fe20003f45270 */
[----:B------:R-:W-:-:S06]  /*10d0*/  IMAD R22, R19, R16, R22 ;  /* 0x0000001013167224 */ /* 0x000fcc00078e0216 */
[----:B------:R-:W-:Y:S01]  /*10e0*/  @P3 VIADD R9, R9, 0x1 ;  /* 0x0000000109093836 */ /* 0x000fe20000000000 */
[----:B------:R-:W-:-:S03]  /*10f0*/  SHF.R.S32.HI R29, RZ, 0x1f, R22 ;  /* 0x0000001fff1d7819 */ /* 0x000fc60000011416 */
[----:B------:R-:W-:-:S05]  /*1100*/  IMAD.MOV.U32 R19, RZ, RZ, R9 ;  /* 0x000000ffff137224 */ /* 0x000fca00078e0009 */
[----:B------:R-:W-:Y:S02]  /*1110*/  @!P1 IADD3 R19, PT, PT, -R19, RZ, RZ ;  /* 0x000000ff13139210 */ /* 0x000fe40007ffe1ff */
[----:B------:R-:W-:Y:S01]  /*1120*/  @!P2 LOP3.LUT R19, RZ, R33, RZ, 0x33, !PT ;  /* 0x00000021ff13a212 */ /* 0x000fe200078e33ff */
[----:B--2---:R-:W-:Y:S01]  /*1130*/  IMAD R9, R5, R22, RZ ;  /* 0x0000001605097224 */ /* 0x004fe200078e02ff */
[----:B----4-:R-:W-:Y:S01]  /*1140*/  SHF.R.S32.HI R13, RZ, 0x1f, R8 ;  /* 0x0000001fff0d7819 */ /* 0x010fe20000011408 */
[----:B------:R-:W-:-:S04]  /*1150*/  IMAD R10, R27, R8, RZ ;  /* 0x000000081b0a7224 */ /* 0x000fc800078e02ff */
[C---:B------:R-:W-:Y:S02]  /*1160*/  IMAD R10, R26.reuse, R13, R10 ;  /* 0x0000000d1a0a7224 */ /* 0x040fe400078e020a */
[----:B------:R-:W-:-:S05]  /*1170*/  IMAD.WIDE.U32 R26, R26, R8, RZ ;  /* 0x000000081a1a7225 */ /* 0x000fca00078e00ff */
        /* <DEDUP_REMOVED lines=16> */
.L_x_10186:
[----:B------:R-:W2:Y:S04]  /*1280*/  LD.E R33, desc[UR4][R2.64+0x68] ;  /* 0x0000680402217980 */ /* 0x000ea8000c101900 */
[----:B------:R-:W3:Y:S01]  /*1290*/  LD.E.64 R4, desc[UR4][R2.64+0x38] ;  /* 0x0000380402047980 */ /* 0x000ee2000c101b00 */
[----:B------:R-:W-:Y:S02]  /*12a0*/  ISETP.NE.AND P3, PT, R20, -0x1, PT ;  /* 0xffffffff1400780c */ /* 0x000fe40003f65270 */
[----:B------:R-:W-:Y:S01]  /*12b0*/  MOV R128, R2 ;  /* 0x0000000200807202 */ /* 0x000fe20000000f00 */
[----:B------:R4:W5:Y:S01]  /*12c0*/  LD.E.64 R38, desc[UR4][R2.64+0x58] ;  /* 0x0000580402267980 */ /* 0x000962000c101b00 */
[----:B------:R-:W-:-:S05]  /*12d0*/  MOV R129, R3 ;  /* 0x0000000300817202 */ /* 0x000fca0000000f00 */
[----:B-1----:R-:W4:Y:S04]  /*12e0*/  LD.E.64 R6, desc[UR4][R128.64+0x40] ;  /* 0x0000400480067980 */ /* 0x002f28000c101b00 */
[----:B------:R-:W4:Y:S04]  /*12f0*/  @!P3 LD.E.64 R12, desc[UR4][R2.64+0x20] ;  /* 0x00002004020cb980 */ /* 0x000f28000c101b00 */
[----:B------:R-:W4:Y:S04]  /*1300*/  @!P3 LD.E.64 R26, desc[UR4][R2.64+0x28] ;  /* 0x00002804021ab980 */ /* 0x000f28000c101b00 */
[----:B------:R-:W4:Y:S01]  /*1310*/  LD.E.64 R24, desc[UR4][R128.64+0x50] ;  /* 0x0000500480187980 */ /* 0x000f22000c101b00 */
[----:B------:R-:W-:Y:S01]  /*1320*/  IMAD.MOV.U32 R28, RZ, RZ, RZ ;  /* 0x000000ffff1c7224 */ /* 0x000fe200078e00ff */
[----:B------:R-:W-:-:S02]  /*1330*/  CS2R R162, SRZ ;  /* 0x0000000000a27805 */ /* 0x000fc4000001ff00 */
        /* <DEDUP_REMOVED lines=17> */
[----:B------:R-:W-:-:S04]  /*1450*/  @!P3 IMAD R9, R10, R4, R9 ;  /* 0x000000040a09b224 */ /* 0x000fc800078e0209 */
[----:B------:R-:W-:Y:S01]  /*1460*/  @!P3 IMAD.IADD R23, R23, 0x1, R9 ;  /* 0x000000011717b824 */ /* 0x000fe200078e0209 */
[----:B------:R-:W-:Y:S02]  /*1470*/  @P3 IADD3 R9, PT, PT, R19, R20, RZ ;  /* 0x0000001413093210 */ /* 0x000fe40007ffe0ff */
[----:B------:R-:W-:-:S03]  /*1480*/  @!P2 IADD3 R21, PT, PT, R21, -R8, RZ ;  /* 0x800000081515a210 */ /* 0x000fc60007ffe0ff */
[----:B------:R-:W-:Y:S01]  /*1490*/  @P3 IMAD.WIDE.U32 R28, R4, R9, RZ ;  /* 0x00000009041c3225 */ /* 0x000fe200078e00ff */
[----:B------:R-:W-:-:S03]  /*14a0*/  ISETP.GE.U32.AND P4, PT, R21, R8, PT ;  /* 0x000000081500720c */ /* 0x000fc60003f86070 */
[----:B------:R-:W-:Y:S01]  /*14b0*/  @P3 IMAD R8, R5, R9, RZ ;  /* 0x0000000905083224 */ /* 0x000fe200078e02ff */
[----:B------:R-:W-:Y:S01]  /*14c0*/  LOP3.LUT R9, R150, R33, RZ, 0x3c, !PT ;  /* 0x0000002196097212 */ /* 0x000fe200078e3cff */
[----:B----45:R-:W-:Y:S01]  /*14d0*/  @!P3 IMAD R13, R13, R18, RZ ;  /* 0x000000120d0db224 */ /* 0x030fe200078e02ff */
[----:B------:R-:W-:Y:S02]  /*14e0*/  @!P3 SHF.R.S32.HI R10, RZ, 0x1f, R18 ;  /* 0x0000001fff0ab819 */ /* 0x000fe40000011412 */
[----:B------:R-:W-:Y:S02]  /*14f0*/  ISETP.GE.AND P1, PT, R9, RZ, PT ;  /* 0x000000ff0900720c */ /* 0x000fe40003f26270 */
[----:B------:R-:W-:Y:S01]  /*1500*/  @!P2 IADD3 R16, PT, PT, R16, 0x1, RZ ;  /* 0x000000011010a810 */ /* 0x000fe20007ffe0ff */
[C---:B------:R-:W-:Y:S01]  /*1510*/  @!P3 IMAD R13, R12.reuse, R10, R13 ;  /* 0x0000000a0c0db224 */ /* 0x040fe200078e020d */
[----:B------:R-:W-:Y:S01]  /*1520*/  ISETP.NE.AND P2, PT, R33, RZ, PT ;  /* 0x000000ff2100720c */ /* 0x000fe20003f45270 */
[----:B------:R-:W-:Y:S01]  /*1530*/  @!P3 IMAD.WIDE.U32 R22, R12, R18, R22 ;  /* 0x000000120c16b225 */ /* 0x000fe200078e0016 */
[----:B------:R-:W-:-:S03]  /*1540*/  @!P3 SHF.R.S32.HI R9, RZ, 0x1f, R19 ;  /* 0x0000001fff09b819 */ /* 0x000fc60000011413 */
[----:B------:R-:W-:Y:S01]  /*1550*/  @!P3 IMAD.IADD R13, R23, 0x1, R13 ;  /* 0x00000001170db824 */ /* 0x000fe200078e020d */
[----:B------:R-:W-:Y:S02]  /*1560*/  @!P3 MOV R12, R22 ;  /* 0x00000016000cb202 */ /* 0x000fe40000000f00 */
[----:B------:R-:W-:Y:S01]  /*1570*/  @P3 IADD3 R13, PT, PT, R29, R8, RZ ;  /* 0x000000081d0d3210 */ /* 0x000fe20007ffe0ff */
[-C--:B------:R-:W-:Y:S01]  /*1580*/  @!P3 IMAD R8, R7, R19.reuse, RZ ;  /* 0x000000130708b224 */ /* 0x080fe200078e02ff */
[----:B------:R-:W-:Y:S01]  /*1590*/  LEA R22, R14, 0xffffffc0, 0x6 ;  /* 0xffffffc00e167811 */ /* 0x000fe200078e30ff */
[----:B------:R-:W-:Y:S01]  /*15a0*/  @P3 IMAD.MOV.U32 R12, RZ, RZ, R28 ;  /* 0x000000ffff0c3224 */ /* 0x000fe200078e001c */
[----:B------:R-:W-:Y:S01]  /*15b0*/  @P4 IADD3 R16, PT, PT, R16, 0x1, RZ ;  /* 0x0000000110104810 */ /* 0x000fe20007ffe0ff */
[----:B------:R-:W-:Y:S02]  /*15c0*/  @!P3 IMAD R8, R9, R6, R8 ;  /* 0x000000060908b224 */ /* 0x000fe400078e0208 */
[----:B------:R-:W-:Y:S01]  /*15d0*/  @!P3 IMAD.WIDE.U32 R28, R6, R19, RZ ;  /* 0x00000013061cb225 */ /* 0x000fe200078e00ff */
[----:B------:R-:W-:-:S02]  /*15e0*/  @!P1 IADD3 R16, PT, PT, -R16, RZ, RZ ;  /* 0x000000ff10109210 */ /* 0x000fc40007ffe1ff */
[----:B------:R-:W-:Y:S01]  /*15f0*/  @!P2 LOP3.LUT R16, RZ, R33, RZ, 0x33, !PT ;  /* 0x00000021ff10a212 */ /* 0x000fe200078e33ff */
[-C--:B------:R-:W-:Y:S02]  /*1600*/  IMAD R10, R5, R22.reuse, RZ ;  /* 0x00000016050a7224 */ /* 0x080fe400078e02ff */
[----:B------:R-:W-:Y:S01]  /*1610*/  IMAD.WIDE.U32 R12, R4, R22, R12 ;  /* 0x00000016040c7225 */ /* 0x000fe200078e000c */
[----:B------:R-:W-:Y:S02]  /*1620*/  @!P3 SHF.R.S32.HI R9, RZ, 0x1f, R18 ;  /* 0x0000001fff09b819 */ /* 0x000fe40000011412 */
[----:B------:R-:W-:Y:S01]  /*1630*/  @P3 IADD3 R19, PT, PT, R19, R20, RZ ;  /* 0x0000001413133210 */ /* 0x000fe20007ffe0ff */
[----:B------:R-:W-:Y:S01]  /*1640*/  @!P3 IMAD.IADD R29, R29, 0x1, R8 ;  /* 0x000000011d1db824 */ /* 0x000fe200078e0208 */
[----:B------:R-:W-:Y:S01]  /*1650*/  MOV R20, R12 ;  /* 0x0000000c00147202 */ /* 0x000fe20000000f00 */
[----:B------:R-:W-:Y:S01]  /*1660*/  IMAD.IADD R21, R13, 0x1, R10 ;  /* 0x000000010d157824 */ /* 0x000fe200078e020a */
[----:B------:R-:W-:Y:S01]  /*1670*/  SHF.R.S32.HI R10, RZ, 0x1f, R16 ;  /* 0x0000001fff0a7819 */ /* 0x000fe20000011410 */
[----:B------:R-:W-:-:S02]  /*1680*/  @!P3 IMAD R8, R27, R18, RZ ;  /* 0x000000121b08b224 */ /* 0x000fc400078e02ff */
[----:B------:R-:W-:Y:S02]  /*1690*/  IMAD R13, R25, R16, RZ ;  /* 0x00000010190d7224 */ /* 0x000fe400078e02ff */
        /* <DEDUP_REMOVED lines=13> */
.L_x_10187:
[----:B------:R-:W-:Y:S05]  /*1770*/  BSYNC.RECONVERGENT B0 ;  /* 0x0000000000007941 */ /* 0x000fea0003800200 */
.L_x_10185:
        /* <DEDUP_REMOVED lines=32> */
[C---:B------:R-:W-:Y:S01]  /*1980*/  IMAD R23, R22.reuse, R7, R23 ;  /* 0x0000000716177224 */ /* 0x040fe200078e0217 */
[----:B------:R-:W-:Y:S01]  /*1990*/  LOP3.LUT R134, R133, 0x18, RZ, 0xc0, !PT ;  /* 0x0000001885867812 */ /* 0x000fe200078ec0ff */
[----:B------:R-:W-:-:S04]  /*19a0*/  IMAD.WIDE.U32 R28, R22, R6, RZ ;  /* 0x00000006161c7225 */ /* 0x000fc800078e00ff */
[----:B------:R-:W-:Y:S01]  /*19b0*/  @!P2 IMAD.MOV R31, RZ, RZ, -R31 ;  /* 0x000000ffff1fa224 */ /* 0x000fe200078e0a1f */
[----:B------:R-:W-:Y:S02]  /*19c0*/  @!P3 LOP3.LUT R31, RZ, R33, RZ, 0x33, !PT ;  /* 0x00000021ff1fb212 */ /* 0x000fe400078e33ff */
[----:B------:R-:W-:Y:S02]  /*19d0*/  IADD3 R26, PT, PT, R29, R23, RZ ;  /* 0x000000171d1a7210 */ /* 0x000fe40007ffe0ff */
[----:B------:R-:W-:Y:S01]  /*19e0*/  SHF.R.S32.HI R22, RZ, 0x1f, R31 ;  /* 0x0000001fff167819 */ /* 0x000fe2000001141f */
[-C--:B------:R-:W-:Y:S01]  /*19f0*/  IMAD R27, R39, R31.reuse, RZ ;  /* 0x0000001f271b7224 */ /* 0x080fe200078e02ff */
[----:B------:R-:W-:Y:S01]  /*1a00*/  IADD3 R16, P3, P2, R28, R16, R134 ;  /* 0x000000101c107210 */ /* 0x000fe20007a7e086 */
[----:B------:R-:W-:Y:S01]  /*1a10*/  IMAD.WIDE.U32 R28, R38, R31, RZ ;  /* 0x0000001f261c7225 */ /* 0x000fe200078e00ff */
[----:B------:R-:W1:Y:S03]  /*1a20*/  S2UR UR6, SR_CgaCtaId ;  /* 0x00000000000679c3 */ /* 0x000e660000008800 */
[----:B------:R-:W-:Y:S01]  /*1a30*/  IMAD R22, R22, R38, R27 ;  /* 0x0000002616167224 */ /* 0x000fe200078e021b */
[----:B------:R-:W-:-:S02]  /*1a40*/  IADD3.X R23, PT, PT, R26, R13, RZ, P3, P2 ;  /* 0x0000000d1a177210 */ /* 0x000fc40001fe44ff */
[----:B------:R-:W-:Y:S01]  /*1a50*/  IADD3 R26, P2, PT, R16, R28, RZ ;  /* 0x0000001c101a7210 */ /* 0x000fe20007f5e0ff */
[----:B------:R-:W-:Y:S01]  /*1a60*/  IMAD.IADD R22, R29, 0x1, R22 ;  /* 0x000000011d167824 */ /* 0x000fe200078e0216 */
[----:B------:R-:W-:-:S03]  /*1a70*/  LOP3.LUT R161, R133, 0xc0, RZ, 0xc0, !PT ;  /* 0x000000c085a17812 */ /* 0x000fc600078ec0ff */
[----:B------:R-:W-:Y:S01]  /*1a80*/  IMAD.X R27, R23, 0x1, R22, P2 ;  /* 0x00000001171b7824 */ /* 0x000fe200010e0616 */
[----:B------:R-:W-:Y:S02]  /*1a90*/  IADD3 R22, P2, PT, R134, R12, RZ ;  /* 0x0000000c86167210 */ /* 0x000fe40007f5e0ff */
[----:B------:R-:W-:Y:S01]  /*1aa0*/  LOP3.LUT R161, R161, 0x18, R86, 0xf8, !PT ;  /* 0x00000018a1a17812 */ /* 0x000fe200078ef856 */
[----:B------:R-:W-:Y:S02]  /*1ab0*/  IMAD.IADD R132, R0, 0x1, -R11 ;  /* 0x0000000100847824 */ /* 0x000fe400078e0a0b */
[----:B------:R-:W-:Y:S01]  /*1ac0*/  IMAD.X R23, RZ, RZ, R10, P2 ;  /* 0x000000ffff177224 */ /* 0x000fe200010e060a */
[----:B------:R-:W-:Y:S02]  /*1ad0*/  SHF.R.U32.HI R84, RZ, 0x2, R86 ;  /* 0x00000002ff547819 */ /* 0x000fe40000011656 */
[----:B------:R-:W-:Y:S02]  /*1ae0*/  LOP3.LUT R12, R133, 0x1f20, RZ, 0xc0, !PT ;  /* 0x00001f20850c7812 */ /* 0x000fe400078ec0ff */
[----:B------:R-:W-:Y:S01]  /*1af0*/  LOP3.LUT R167, R161, R134, RZ, 0x3c, !PT ;  /* 0x00000086a1a77212 */ /* 0x000fe200078e3cff */
[----:B------:R-:W-:-:S03]  /*1b00*/  UMOV UR7, 0x400 ;  /* 0x0000040000077882 */ /* 0x000fc60000000000 */
[----:B------:R-:W-:Y:S01]  /*1b10*/  LOP3.LUT R167, R12, R167, RZ, 0xfc, !PT ;  /* 0x000000a70ca77212 */ /* 0x000fe200078efcff */
[----:B-1----:R-:W-:Y:S01]  /*1b20*/  ULEA UR6, UR6, UR7, 0x18 ;  /* 0x0000000706067291 */ /* 0x002fe2000f8ec0ff */
[-C--:B------:R-:W-:Y:S02]  /*1b30*/  IMAD R147, R7, R84.reuse, RZ ;  /* 0x0000005407937224 */ /* 0x080fe400078e02ff */
[----:B------:R-:W-:Y:S02]  /*1b40*/  IMAD R145, R5, R84, RZ ;  /* 0x0000005405917224 */ /* 0x000fe400078e02ff */
[----:B------:R-:W-:-:S04]  /*1b50*/  IMAD.WIDE.U32 R22, R84, R4, R22 ;  /* 0x0000000454167225 */ /* 0x000fc800078e0016 */
[----:B------:R-:W-:Y:S01]  /*1b60*/  IMAD.WIDE.U32 R26, R84, R6, R26 ;  /* 0x00000006541a7225 */ /* 0x000fe200078e001a */
[----:B------:R-:W-:Y:S01]  /*1b70*/  MOV R126, UR6 ;  /* 0x00000006007e7c02 */ /* 0x000fe20008000f00 */
[----:B------:R-:W-:Y:S02]  /*1b80*/  BSSY.RECONVERGENT B0, `(.L_x_10188) ;  /* 0x000003a000007945 */ /* 0x000fe40003800200 */
[----:B------:R-:W-:Y:S01]  /*1b90*/  IMAD.IADD R145, R23, 0x1, R145 ;  /* 0x0000000117917824 */ /* 0x000fe200078e0291 */
[----:B------:R-:W-:Y:S01]  /*1ba0*/  IADD3 R147, PT, PT, R27, R147, RZ ;  /* 0x000000931b937210 */ /* 0x000fe20007ffe0ff */
[----:B------:R-:W-:Y:S01]  /*1bb0*/  IMAD.MOV.U32 R85, RZ, RZ, RZ ;  /* 0x000000ffff557224 */ /* 0x000fe200078e00ff */
        /* <DEDUP_REMOVED lines=53> */
.L_x_10190:
[----:B------:R3:W-:Y:S02]  /*1f10*/  STS.128 [R167+0x2000], RZ ;  /* 0x002000ffa7007388 */ /* 0x0007e40000000c00 */
.L_x_10189:
[----:B------:R-:W-:Y:S05]  /*1f20*/  BSYNC.RECONVERGENT B0 ;  /* 0x0000000000007941 */ /* 0x000fea0003800200 */
.L_x_10188:
        /* <DEDUP_REMOVED lines=32> */
.L_x_10193:
[----:B------:R2:W-:Y:S02]  /*2130*/  STS.128 [R167+0x2800], RZ ;  /* 0x002800ffa7007388 */ /* 0x0005e40000000c00 */
.L_x_10192:
[----:B------:R-:W-:Y:S05]  /*2140*/  BSYNC.RECONVERGENT B0 ;  /* 0x0000000000007941 */ /* 0x000fea0003800200 */
.L_x_10191:
[----:B------:R-:W-:Y:S01]  /*2150*/  IMAD.SHL.U32 R98, R14, 0x40, RZ ;  /* 0x000000400e627824 */ /* 0x000fe200078e00ff */
[----:B------:R-:W-:Y:S04]  /*2160*/  BSSY.RECONVERGENT B0, `(.L_x_10194) ;  /* 0x000001a000007945 */ /* 0x000fe80003800200 */
[----:B------:R-:W-:-:S04]  /*2170*/  IADD3 R4, PT, PT, R15, 0x40, -R98 ;  /* 0x000000400f047810 */ /* 0x000fc80007ffe862 */
        /* <DEDUP_REMOVED lines=23> */
.L_x_10196:
[----:B------:R4:W-:Y:S02]  /*22f0*/  STS.128 [R167+0x5000], RZ ;  /* 0x005000ffa7007388 */ /* 0x0009e40000000c00 */
.L_x_10195:
[----:B------:R-:W-:Y:S05]  /*2300*/  BSYNC.RECONVERGENT B0 ;  /* 0x0000000000007941 */ /* 0x000fea0003800200 */
.L_x_10194:
        /* <DEDUP_REMOVED lines=23> */
.L_x_10198:
[----:B------:R-:W-:Y:S05]  /*2480*/  BSYNC.RECONVERGENT B0 ;  /* 0x0000000000007941 */ /* 0x000fea0003800200 */
.L_x_10197:
[----:B------:R-:W2:Y:S04]  /*2490*/  LD.E.64 R12, desc[UR4][R2.64+0x1c0] ;  /* 0x0001c004020c7980 */ /* 0x000ea8000c101b00 */
[----:B------:R-:W3:Y:S01]  /*24a0*/  LD.E.64 R10, desc[UR4][R2.64+0x1b8] ;  /* 0x0001b804020a7980 */ /* 0x000ee2000c101b00 */
[----:B-----5:R-:W-:Y:S02]  /*24b0*/  MOV R8, R150 ;  /* 0x0000009600087202 */ /* 0x020fe40000000f00 */
[----:B------:R-:W-:Y:S01]  /*24c0*/  MOV R9, RZ ;  /* 0x000000ff00097202 */ /* 0x000fe20000000f00 */
[----:B-1--4-:R-:W4:Y:S04]  /*24d0*/  LD.E R7, desc[UR4][R2.64+0xd8] ;  /* 0x0000d80402077980 */ /* 0x012f28000c101900 */
[----:B------:R-:W0:Y:S01]  /*24e0*/  LDGDEPBAR ;  /* 0x00000000000079af */ /* 0x000e220000000000 */
[----:B--2---:R-:W-:-:S03]  /*24f0*/  IMAD.WIDE.U32 R8, R149, R12, R8 ;  /* 0x0000000c95087225 */ /* 0x004fc600078e0008 */
[----:B------:R1:W5:Y:S01]  /*2500*/  LD.E R12, desc[UR4][R2.64+0x184] ;  /* 0x00018404020c7980 */ /* 0x000362000c101900 */
[----:B------:R-:W-:Y:S01]  /*2510*/  IMAD R6, R13, R149, RZ ;  /* 0x000000950d067224 */ /* 0x000fe200078e02ff */
[----:B---3--:R-:W-:Y:S02]  /*2520*/  LEA R10, P1, R8, R10, 0x2 ;  /* 0x0000000a080a7211 */ /* 0x008fe400078210ff */
[----:B------:R1:W5:Y:S02]  /*2530*/  LD.E R13, desc[UR4][R2.64+0x188] ;  /* 0x00018804020d7980 */ /* 0x000364000c101900 */
        /* <DEDUP_REMOVED lines=31> */
.L_x_10201:
[----:B------:R3:W-:Y:S01]  /*2730*/  STS.128 [R167+0x8000], RZ ;  /* 0x008000ffa7007388 */ /* 0x0007e20000000c00 */
[----:B------:R-:W-:Y:S05]  /*2740*/  BRA `(.L_x_10202) ;  /* 0x00000000000c7947 */ /* 0x000fea0003800000 */
.L_x_10200:
[----:B------:R2:W-:Y:S04]  /*2750*/  STS.128 [R167+0x6000], RZ ;  /* 0x006000ffa7007388 */ /* 0x0005e80000000c00 */
[----:B------:R2:W-:Y:S04]  /*2760*/  STS.128 [R167+0x7000], RZ ;  /* 0x007000ffa7007388 */ /* 0x0005e80000000c00 */
[----:B------:R2:W-:Y:S02]  /*2770*/  STS.128 [R167+0x8000], RZ ;  /* 0x008000ffa7007388 */ /* 0x0005e40000000c00 */
.L_x_10202:
[----:B------:R-:W-:Y:S05]  /*2780*/  BSYNC.RECONVERGENT B0 ;  /* 0x0000000000007941 */ /* 0x000fea0003800200 */
.L_x_10199:
        /* <DEDUP_REMOVED lines=27> */
.L_x_10205:
[----:B------:R1:W-:Y:S02]  /*2940*/  STS.128 [R167+0x8800], RZ ;  /* 0x008800ffa7007388 */ /* 0x0003e40000000c00 */
.L_x_10204:
[----:B------:R-:W-:Y:S05]  /*2950*/  BSYNC.RECONVERGENT B0 ;  /* 0x0000000000007941 */ /* 0x000fea0003800200 */
.L_x_10203:
[C---:B-1----:R-:W-:Y:S01]  /*2960*/  IMAD.SHL.U32 R4, R86.reuse, 0x10, RZ ;  /* 0x0000001056047824 */ /* 0x042fe200078e00ff */
[----:B------:R-:W-:Y:S01]  /*2970*/  SHF.R.U32.HI R124, RZ, 0x1, R86 ;  /* 0x00000001ff7c7819 */ /* 0x000fe20000011656 */
[C---:B------:R-:W-:Y:S01]  /*2980*/  IMAD.SHL.U32 R85, R86.reuse, 0x20, RZ ;  /* 0x0000002056557824 */ /* 0x040fe200078e00ff */
[C---:B------:R-:W-:Y:S01]  /*2990*/  LOP3.LUT P1, R97, R86.reuse, 0x4, RZ, 0xc0, !PT ;  /* 0x0000000456617812 */ /* 0x040fe2000782c0ff */
        /* <DEDUP_REMOVED lines=18> */
[----:B------:R-:W-:Y:S01]  /*2ac0*/  IMAD R130, R5, 0x2, R126 ;  /* 0x0000000205827824 */ /* 0x000fe200078e027e */
[----:B------:R-:W-:Y:S01]  /*2ad0*/  IADD3 R12, PT, PT, R15, -R0, -R12 ;  /* 0x800000000f0c7210 */ /* 0x000fe20007ffe80c */
        /* <DEDUP_REMOVED lines=17> */
[C---:B------:R-:W-:Y:S03]  /*2bf0*/  HMMA.16816.F32 R52, R80.reuse, R54, RZ ;  /* 0x000000365034723c */ /* 0x040fe600000018ff */
[----:B------:R-:W-:Y:S04]  /*2c00*/  LDSM.16.M88.4 R92, [R16+0x4c00] ;  /* 0x004c0000105c783b */ /* 0x000fe80000000200 */
[----:B------:R-:W-:Y:S01]  /*2c10*/  LDSM.16.M88.4 R76, [R120+0x2000] ;  /* 0x00200000784c783b */ /* 0x000fe20000000200 */
[C---:B-----5:R-:W-:Y:S03]  /*2c20*/  HMMA.16816.F32 R48, R80.reuse, R44, RZ ;  /* 0x0000002c5030723c */ /* 0x060fe600000018ff */
[----:B------:R-:W-:Y:S05]  /*2c30*/  LDSM.16.M88.4 R72, [R130+0x5000] ;  /* 0x005000008248783b */ /* 0x000fea0000000200 */
[C---:B------:R-:W-:Y:S08]  /*2c40*/  HMMA.16816.F32 R44, R80.reuse, R46, RZ ;  /* 0x0000002e502c723c */ /* 0x040ff000000018ff */
[C---:B--2---:R-:W-:Y:S08]  /*2c50*/  HMMA.16816.F32 R40, R80.reuse, R36, RZ ;  /* 0x000000245028723c */ /* 0x044ff000000018ff */
        /* <DEDUP_REMOVED lines=9> */
[----:B------:R-:W4:Y:S07]  /*2cf0*/  LDSM.16.M88.4 R28, [R130+0x4c00] ;  /* 0x004c0000821c783b */ /* 0x000f2e0000000200 */
        /* <DEDUP_REMOVED lines=16> */
[C---:B----4-:R-:W-:Y:S08]  /*2e00*/  HMMA.16816.F32 R32, R24.reuse, R28, R32 ;  /* 0x0000001c1820723c */ /* 0x050ff00000001820 */
[----:B------:R-:W-:Y:S01]  /*2e10*/  HMMA.16816.F32 R80, R24, R30, R80 ;  /* 0x0000001e1850723c */ /* 0x000fe20000001850 */
[----:B------:R-:W-:Y:S04]  /*2e20*/  LDSM.16.M88.4 R28, [R16+0x5000] ;  /* 0x00500000101c783b */ /* 0x000fe80000000200 */
[----:B------:R-:W-:Y:S03]  /*2e30*/  LDSM.16.M88.4 R24, [R16+0x5400] ;  /* 0x005400001018783b */ /* 0x000fe60000000200 */
[C---:B-----5:R-:W-:Y:S08]  /*2e40*/  HMMA.16816.F32 R56, R88.reuse, R20, R56 ;  /* 0x000000145838723c */ /* 0x060ff00000001838 */
[C---:B------:R-:W-:Y:S01]  /*2e50*/  HMMA.16816.F32 R52, R88.reuse, R22, R52 ;  /* 0x000000165834723c */ /* 0x040fe20000001834 */
[----:B------:R-:W-:Y:S07]  /*2e60*/  LDSM.16.M88.4 R20, [R16+0x5800] ;  /* 0x005800001014783b */ /* 0x000fee0000000200 */
[C---:B------:R-:W-:Y:S08]  /*2e70*/  HMMA.16816.F32 R40, R88.reuse, R4, R40 ;  /* 0x000000045828723c */ /* 0x040ff00000001828 */
[C---:B------:R-:W-:Y:S01]  /*2e80*/  HMMA.16816.F32 R36, R88.reuse, R6, R36 ;  /* 0x000000065824723c */ /* 0x040fe20000001824 */
[----:B------:R3:W4:Y:S07]  /*2e90*/  LDSM.16.M88.4 R4, [R19+0x2000] ;  /* 0x002000001304783b */ /* 0x00072e0000000200 */
[C---:B------:R-:W-:Y:S08]  /*2ea0*/  HMMA.16816.F32 R48, R88.reuse, R8, R48 ;  /* 0x000000085830723c */ /* 0x040ff00000001830 */
[----:B------:R-:W-:Y:S01]  /*2eb0*/  HMMA.16816.F32 R44, R88, R10, R44 ;  /* 0x0000000a582c723c */ /* 0x000fe2000000182c */
[----:B------:R5:W4:Y:S01]  /*2ec0*/  LDSM.16.M88.4 R8, [R16+0x5c00] ;  /* 0x005c00001008783b */ /* 0x000b220000000200 */
[----:B------:R-:W-:-:S06]  /*2ed0*/  DEPBAR.LE SB0, 0x0 ;  /* 0x000080000000791a */ /* 0x000fcc0000000000 */
[----:B------:R-:W-:Y:S01]  /*2ee0*/  HMMA.16816.F32 R32, R88, R92, R32 ;  /* 0x0000005c5820723c */ /* 0x000fe20000001820 */
[----:B---3--:R-:W-:-:S07]  /*2ef0*/  LOP3.LUT R19, R124, 0x1f0, RZ, 0xc0, !PT ;  /* 0x000001f07c137812 */ /* 0x008fce00078ec0ff */
[----:B------:R-:W-:Y:S08]  /*2f00*/  HMMA.16816.F32 R80, R88, R94, R80 ;  /* 0x0000005e5850723c */ /* 0x000ff00000001850 */
[----:B-1----:R-:W-:Y:S01]  /*2f10*/  HMMA.16816.F32 R40, R76, R64, R40 ;  /* 0x000000404c28723c */ /* 0x002fe20000001828 */
[----:B-----5:R-:W-:-:S07]  /*2f20*/  LOP3.LUT R16, R84, 0x7, RZ, 0xc0, !PT ;  /* 0x0000000754107812 */ /* 0x020fce00078ec0ff */
[C---:B------:R-:W-:Y:S08]  /*2f30*/  HMMA.16816.F32 R36, R76.reuse, R66, R36 ;  /* 0x000000424c24723c */ /* 0x040ff00000001824 */
[C---:B--2---:R-:W-:Y:S08]  /*2f40*/  HMMA.16816.F32 R32, R76.reuse, R60, R32 ;  /* 0x0000003c4c20723c */ /* 0x044ff00000001820 */
[C---:B------:R-:W-:Y:S08]  /*2f50*/  HMMA.16816.F32 R56, R76.reuse, R72, R56 ;  /* 0x000000484c38723c */ /* 0x040ff00000001838 */
        /* <DEDUP_REMOVED lines=8> */
[----:B------:R-:W-:Y:S01]  /*2fe0*/  LOP3.LUT R8, R19, 0x7, R84, 0xf8, !PT ;  /* 0x0000000713087812 */ /* 0x000fe200078ef854 */
[----:B------:R-:W-:Y:S03]  /*2ff0*/  BAR.SYNC.DEFER_BLOCKING 0x0 ;  /* 0x0000000000007b1d */ /* 0x000fe60000010000 */
[----:B------:R-:W-:-:S02]  /*3000*/  ISETP.GT.U32.AND P1, PT, R32, R143, PT ;  /* 0x0000008f2000720c */ /* 0x000fc40003f24070 */
[C---:B------:R-:W-:Y:S08]  /*3010*/  HMMA.16816.F32 R56, R4.reuse, R28, R56 ;  /* 0x0000001c0438723c */ /* 0x040ff00000001838 */
[C---:B------:R-:W-:Y:S08]  /*3020*/  HMMA.16816.F32 R52, R4.reuse, R30, R52 ;  /* 0x0000001e0434723c */ /* 0x040ff00000001834 */
[C---:B------:R-:W-:Y:S08]  /*3030*/  HMMA.16816.F32 R48, R4.reuse, R24, R48 ;  /* 0x000000180430723c */ /* 0x040ff00000001830 */
[C---:B------:R-:W-:Y:S08]  /*3040*/  HMMA.16816.F32 R44, R4.reuse, R26, R44 ;  /* 0x0000001a042c723c */ /* 0x040ff0000000182c */
[----:B------:R-:W-:Y:S01]  /*3050*/  HMMA.16816.F32 R80, R4, R10, R80 ;  /* 0x0000000a0450723c */ /* 0x000fe20000001850 */
[----:B------:R-:W-:Y:S01]  /*3060*/  IADD3 R4, PT, PT, R13, R15, -R0 ;  /* 0x0000000f0d047210 */ /* 0x000fe20007ffe800 */
[----:B------:R-:W-:-:S04]  /*3070*/  IMAD R13, R151, 0x40, R8 ;  /* 0x00000040970d7824 */ /* 0x000fc800078e0208 */
[C---:B------:R-:W-:Y:S02]  /*3080*/  IMAD.IADD R4, R13.reuse, 0x1, R4 ;  /* 0x000000010d047824 */ /* 0x040fe400078e0204 */
[----:B------:R-:W-:-:S03]  /*3090*/  IMAD.IADD R13, R13, 0x1, R12 ;  /* 0x000000010d0d7824 */ /* 0x000fc600078e020c */
[C-C-:B------:R-:W-:Y:S02]  /*30a0*/  VIADDMNMX R138, R4.reuse, 0x1, R15.reuse, PT ;  /* 0x00000001048a7846 */ /* 0x140fe4000380010f */
[----:B------:R-:W-:Y:S01]  /*30b0*/  VIADDMNMX R137, R4, 0x9, R15, PT ;  /* 0x0000000904897846 */ /* 0x000fe2000380010f */
        /* <DEDUP_REMOVED lines=14> */
.L_x_10209:
        /* <DEDUP_REMOVED lines=33> */
[----:B------:R-:W-:-:S02]  /*33b0*/  ISETP.NE.AND P2, PT, R15, RZ, PT ;  /* 0x000000ff0f00720c */ /* 0x000fc40003f45270 */
[----:B------:R-:W-:-:S07]  /*33c0*/  LOP3.LUT R4, RZ, R15, RZ, 0x33, !PT ;  /* 0x0000000fff047212 */ /* 0x000fce00078e33ff */
        /* <DEDUP_REMOVED lines=26> */
.L_x_10210:
[----:B------:R-:W-:Y:S05]  /*3570*/  BSYNC.RECONVERGENT B0 ;  /* 0x0000000000007941 */ /* 0x000fea0003800200 */
.L_x_10208:
        /* <DEDUP_REMOVED lines=38> */
.L_x_10207:
[----:B------:R-:W-:Y:S05]  /*37e0*/  BSYNC.RECONVERGENT B1 ;  /* 0x0000000000017941 */ /* 0x000fea0003800200 */
.L_x_10206:
[----:B------:R-:W2:Y:S01]  /*37f0*/  LD.E R105, desc[UR4][R2.64+0xdc] ;  /* 0x0000dc0402697980 */ /* 0x000ea2000c101900 */
[----:B------:R-:W-:Y:S02]  /*3800*/  IMAD.SHL.U32 R12, R86, 0x2, RZ ;  /* 0x00000002560c7824 */ /* 0x000fe400078e00ff */
[----:B------:R-:W-:Y:S02]  /*3810*/  IMAD.IADD R127, R17, 0x1, R8 ;  /* 0x00000001117f7824 */ /* 0x000fe400078e0208 */
[----:B-1----:R-:W-:Y:S01]  /*3820*/  VIADD R4, R13, 0x8 ;  /* 0x000000080d047836 */ /* 0x002fe20000000000 */
[----:B------:R-:W-:Y:S01]  /*3830*/  LOP3.LUT R12, R12, 0x6, RZ, 0xc0, !PT ;  /* 0x000000060c0c7812 */ /* 0x000fe200078ec0ff */
[----:B------:R-:W-:-:S04]  /*3840*/  VIADD R84, R127, 0x8 ;  /* 0x000000087f547836 */ /* 0x000fc80000000000 */
[----:B------:R-:W-:-:S04]  /*3850*/  IMAD R15, R32, 0x40, R12 ;  /* 0x00000040200f7824 */ /* 0x000fc800078e020c */
[C---:B------:R-:W-:Y:S02]  /*3860*/  IMAD.IADD R6, R15.reuse, 0x1, R0 ;  /* 0x000000010f067824 */ /* 0x040fe400078e0200 */
[----:B------:R-:W-:Y:S02]  /*3870*/  VIADD R8, R15, 0x1 ;  /* 0x000000010f087836 */ /* 0x000fe40000000000 */
[C-C-:B------:R-:W-:Y:S01]  /*3880*/  IMAD.IADD R5, R127.reuse, 0x1, -R6.reuse ;  /* 0x000000017f057824 */ /* 0x140fe200078e0a06 */
[--C-:B------:R-:W-:Y:S02]  /*3890*/  IADD3 R10, PT, PT, R127, -0x1, -R6.reuse ;  /* 0xffffffff7f0a7810 */ /* 0x100fe40007ffe806 */
[----:B------:R-:W-:Y:S01]  /*38a0*/  IADD3 R7, PT, PT, R84, -0x1, -R6 ;  /* 0xffffffff54077810 */ /* 0x000fe20007ffe806 */
[----:B------:R-:W-:Y:S01]  /*38b0*/  VIADD R9, R5, 0xfffffff8 ;  /* 0xfffffff805097836 */ /* 0x000fe20000000000 */
[----:B------:R-:W-:Y:S02]  /*38c0*/  IABS R10, R10 ;  /* 0x0000000a000a7213 */ /* 0x000fe40000000000 */
[----:B------:R-:W-:-:S02]  /*38d0*/  ISETP.GT.AND P6, PT, R13, R8, PT ;  /* 0x000000080d00720c */ /* 0x000fc40003fc4270 */
[----:B------:R-:W-:Y:S02]  /*38e0*/  I2FP.F32.S32 R10, R10 ;  /* 0x0000000a000a7245 */ /* 0x000fe40000201400 */
[----:B------:R-:W-:Y:S02]  /*38f0*/  ISETP.GE.AND P4, PT, R8, R138, PT ;  /* 0x0000008a0800720c */ /* 0x000fe40003f86270 */
[----:B------:R-:W-:Y:S01]  /*3900*/  ISETP.GT.AND P2, PT, R4, R8, PT ;  /* 0x000000080400720c */ /* 0x000fe20003f44270 */
[----:B------:R-:W-:Y:S01]  /*3910*/  FFMA.FTZ R10, -R157, R10, R57 ;  /* 0x0000000a9d0a7223 */ /* 0x000fe20000010139 */
[----:B------:R-:W-:Y:S01]  /*3920*/  ISETP.GE.AND P1, PT, R8, R137, PT ;  /* 0x000000890800720c */ /* 0x000fe20003f26270 */
[----:B------:R-:W-:Y:S01]  /*3930*/  VIADD R8, R15, 0x8 ;  /* 0x000000080f087836 */ /* 0x000fe20000000000 */
[----:B------:R-:W-:Y:S02]  /*3940*/  IABS R7, R7 ;  /* 0x0000000700077213 */ /* 0x000fe40000000000 */
[----:B------:R-:W-:-:S02]  /*3950*/  FSEL R11, R10, -INF , !P6 ;  /* 0xff8000000a0b7808 */ /* 0x000fc40007000000 */
[----:B------:R-:W-:Y:S02]  /*3960*/  I2FP.F32.S32 R10, R7 ;  /* 0x00000007000a7245 */ /* 0x000fe40000201400 */
[----:B------:R-:W-:Y:S02]  /*3970*/  FSEL R7, R11, -INF , !P4 ;  /* 0xff8000000b077808 */ /* 0x000fe40006000000 */
[----:B------:R-:W-:Y:S01]  /*3980*/  ISETP.GT.AND P5, PT, R13, R8, PT ;  /* 0x000000080d00720c */ /* 0x000fe20003fa4270 */
[----:B------:R-:W-:Y:S01]  /*3990*/  FFMA.FTZ R57, -R157, R10, R59 ;  /* 0x0000000a9d397223 */ /* 0x000fe2000001013b */
[----:B------:R-:W-:Y:S02]  /*39a0*/  ISETP.GE.AND P3, PT, R8, R138, PT ;  /* 0x0000008a0800720c */ /* 0x000fe40003f66270 */
[----:B------:R-:W-:Y:S02]  /*39b0*/  ISETP.GT.AND P6, PT, R4, R8, PT ;  /* 0x000000080400720c */ /* 0x000fe40003fc4270 */
[----:B------:R-:W-:-:S02]  /*39c0*/  ISETP.GE.AND P4, PT, R8, R137, PT ;  /* 0x000000890800720c */ /* 0x000fc40003f86270 */
[----:B------:R-:W-:Y:S02]  /*39d0*/  IABS R9, R9 ;  /* 0x0000000900097213 */ /* 0x000fe40000000000 */
[----:B------:R-:W-:Y:S01]  /*39e0*/  IABS R8, R5 ;  /* 0x0000000500087213 */ /* 0x000fe20000000000 */
[----:B------:R-:W-:Y:S01]  /*39f0*/  VIADD R5, R15, 0x9 ;  /* 0x000000090f057836 */ /* 0x000fe20000000000 */
[--C-:B------:R-:W-:Y:S02]  /*3a00*/  IADD3 R28, PT, PT, R127, -0x9, -R6.reuse ;  /* 0xfffffff77f1c7810 */ /* 0x100fe40007ffe806 */
[----:B------:R-:W-:Y:S02]  /*3a10*/  I2FP.F32.S32 R9, R9 ;  /* 0x0000000900097245 */ /* 0x000fe40000201400 */
[----:B------:R-:W-:Y:S02]  /*3a20*/  IADD3 R26, PT, PT, R84, -0x9, -R6 ;  /* 0xfffffff7541a7810 */ /* 0x000fe40007ffe806 */
[----:B------:R-:W-:Y:S01]  /*3a30*/  I2FP.F32.S32 R8, R8 ;  /* 0x0000000800087245 */ /* 0x000fe20000201400 */
[----:B------:R-:W-:Y:S01]  /*3a40*/  FFMA.FTZ R10, -R157, R9, R52 ;  /* 0x000000099d0a7223 */ /* 0x000fe20000010134 */
[----:B------:R-:W-:Y:S01]  /*3a50*/  IABS R28, R28 ;  /* 0x0000001c001c7213 */ /* 0x000fe20000000000 */
[----:B------:R-:W-:Y:S01]  /*3a60*/  VIADD R9, R15, 0x10 ;  /* 0x000000100f097836 */ /* 0x000fe20000000000 */
[----:B------:R-:W-:Y:S01]  /*3a70*/  IABS R26, R26 ;  /* 0x0000001a001a7213 */ /* 0x000fe20000000000 */
[----:B------:R-:W-:Y:S01]  /*3a80*/  FFMA.FTZ R24, -R157, R8, R54 ;  /* 0x000000089d187223 */ /* 0x000fe20000010136 */
[----:B------:R-:W-:-:S02]  /*3a90*/  FSEL R57, R57, -INF , !P2 ;  /* 0xff80000039397808 */ /* 0x000fc40005000000 */
[----:B------:R-:W-:Y:S02]  /*3aa0*/  I2FP.F32.S32 R28, R28 ;  /* 0x0000001c001c7245 */ /* 0x000fe40000201400 */
[----:B------:R-:W-:Y:S02]  /*3ab0*/  IADD3 R29, PT, PT, R127, -0x10, -R6 ;  /* 0xfffffff07f1d7810 */ /* 0x000fe40007ffe806 */
[----:B------:R-:W-:Y:S02]  /*3ac0*/  I2FP.F32.S32 R26, R26 ;  /* 0x0000001a001a7245 */ /* 0x000fe40000201400 */
[----:B------:R-:W-:Y:S02]  /*3ad0*/  FSEL R57, R57, -INF , !P1 ;  /* 0xff80000039397808 */ /* 0x000fe40004800000 */
[----:B------:R-:W-:Y:S01]  /*3ae0*/  FSEL R10, R10, -INF , !P5 ;  /* 0xff8000000a0a7808 */ /* 0x000fe20006800000 */
[----:B------:R-:W-:Y:S01]  /*3af0*/  FFMA.FTZ R35, -R157, R26, R55 ;  /* 0x0000001a9d237223 */ /* 0x000fe20000010137 */
[----:B------:R-:W-:-:S02]  /*3b00*/  FSEL R24, R24, -INF , !P6 ;  /* 0xff80000018187808 */ /* 0x000fc40007000000 */
[-C--:B------:R-:W-:Y:S02]  /*3b10*/  ISETP.GT.AND P2, PT, R13, R5.reuse, PT ;  /* 0x000000050d00720c */ /* 0x080fe40003f44270 */
[C---:B------:R-:W-:Y:S02]  /*3b20*/  ISETP.GE.AND P1, PT, R5.reuse, R138, PT ;  /* 0x0000008a0500720c */ /* 0x040fe40003f26270 */
[----:B------:R-:W-:Y:S02]  /*3b30*/  ISETP.GT.AND P5, PT, R4, R5, PT ;  /* 0x000000050400720c */ /* 0x000fe40003fa4270 */
[----:B------:R-:W-:Y:S01]  /*3b40*/  ISETP.GE.AND P6, PT, R5, R137, PT ;  /* 0x000000890500720c */ /* 0x000fe20003fc6270 */
[----:B------:R-:W-:Y:S01]  /*3b50*/  FFMA.FTZ R5, -R157, R28, R53 ;  /* 0x0000001c9d057223 */ /* 0x000fe20000010135 */
[----:B------:R-:W-:Y:S02]  /*3b60*/  IADD3 R11, PT, PT, R84, -0x10, -R6 ;  /* 0xfffffff0540b7810 */ /* 0x000fe40007ffe806 */
[----:B------:R-:W-:-:S02]  /*3b70*/  IABS R29, R29 ;  /* 0x0000001d001d7213 */ /* 0x000fc40000000000 */
[----:B------:R-:W-:Y:S02]  /*3b80*/  IADD3 R26, PT, PT, R127, -0x11, -R6 ;  /* 0xffffffef7f1a7810 */ /* 0x000fe40007ffe806 */
[----:B------:R-:W-:Y:S02]  /*3b90*/  IABS R11, R11 ;  /* 0x0000000b000b7213 */ /* 0x000fe40000000000 */
[----:B------:R-:W-:Y:S02]  /*3ba0*/  I2FP.F32.S32 R29, R29 ;  /* 0x0000001d001d7245 */ /* 0x000fe40000201400 */
[----:B------:R-:W-:Y:S02]  /*3bb0*/  FSEL R53, R24, -INF , !P4 ;  /* 0xff80000018357808 */ /* 0x000fe40006000000 */
[----:B------:R-:W-:Y:S01]  /*3bc0*/  FSEL R5, R5, -INF , !P2 ;  /* 0xff80000005057808 */ /* 0x000fe20005000000 */
[----:B------:R-:W-:Y:S01]  /*3bd0*/  FFMA.FTZ R29, -R157, R29, R48 ;  /* 0x0000001d9d1d7223 */ /* 0x000fe20000010130 */
[----:B------:R-:W-:-:S02]  /*3be0*/  IADD3 R24, PT, PT, R84, -0x11, -R6 ;  /* 0xffffffef54187810 */ /* 0x000fc40007ffe806 */
[----:B------:R-:W-:Y:S02]  /*3bf0*/  IABS R26, R26 ;  /* 0x0000001a001a7213 */ /* 0x000fe40000000000 */
[----:B------:R-:W-:Y:S02]  /*3c00*/  I2FP.F32.S32 R11, R11 ;  /* 0x0000000b000b7245 */ /* 0x000fe40000201400 */
[----:B------:R-:W-:Y:S02]  /*3c10*/  ISETP.GT.AND P4, PT, R13, R9, PT ;  /* 0x000000090d00720c */ /* 0x000fe40003f84270 */
[----:B------:R-:W-:Y:S01]  /*3c20*/  FSEL R5, R5, -INF , !P1 ;  /* 0xff80000005057808 */ /* 0x000fe20004800000 */
[----:B------:R-:W-:Y:S01]  /*3c30*/  FFMA.FTZ R11, -R157, R11, R50 ;  /* 0x0000000b9d0b7223 */ /* 0x000fe20000010132 */
[----:B------:R-:W-:Y:S02]  /*3c40*/  FSEL R35, R35, -INF , !P5 ;  /* 0xff80000023237808 */ /* 0x000fe40006800000 */
[----:B------:R-:W-:-:S02]  /*3c50*/  ISETP.GE.AND P2, PT, R9, R138, PT ;  /* 0x0000008a0900720c */ /* 0x000fc40003f46270 */
[----:B------:R-:W-:Y:S02]  /*3c60*/  ISETP.GT.AND P1, PT, R4, R9, PT ;  /* 0x000000090400720c */ /* 0x000fe40003f24270 */
[----:B------:R-:W-:Y:S01]  /*3c70*/  ISETP.GE.AND P5, PT, R9, R137, PT ;  /* 0x000000890900720c */ /* 0x000fe20003fa6270 */
[----:B------:R-:W-:Y:S01]  /*3c80*/  VIADD R9, R15, 0x11 ;  /* 0x000000110f097836 */ /* 0x000fe20000000000 */
[----:B------:R-:W-:Y:S02]  /*3c90*/  IABS R24, R24 ;  /* 0x0000001800187213 */ /* 0x000fe40000000000 */
[----:B------:R-:W-:Y:S02]  /*3ca0*/  I2FP.F32.S32 R26, R26 ;  /* 0x0000001a001a7245 */ /* 0x000fe40000201400 */
[----:B------:R-:W-:Y:S02]  /*3cb0*/  FSEL R29, R29, -INF , !P4 ;  /* 0xff8000001d1d7808 */ /* 0x000fe40006000000 */
[----:B------:R-:W-:Y:S01]  /*3cc0*/  I2FP.F32.S32 R24, R24 ;  /* 0x0000001800187245 */ /* 0x000fe20000201400 */
[----:B------:R-:W-:Y:S01]  /*3cd0*/  FFMA.FTZ R31, -R157, R26, R49 ;  /* 0x0000001a9d1f7223 */ /* 0x000fe20000010131 */
[----:B------:R-:W-:-:S02]  /*3ce0*/  FSEL R35, R35, -INF , !P6 ;  /* 0xff80000023237808 */ /* 0x000fc40007000000 */
[----:B------:R-:W-:Y:S02]  /*3cf0*/  IADD3 R25, PT, PT, R127, -0x18, -R6 ;  /* 0xffffffe87f197810 */ /* 0x000fe40007ffe806 */
[-C--:B------:R-:W-:Y:S02]  /*3d00*/  ISETP.GT.AND P6, PT, R13, R9.reuse, PT ;  /* 0x000000090d00720c */ /* 0x080fe40003fc4270 */
[----:B------:R-:W-:Y:S02]  /*3d10*/  FSEL R29, R29, -INF , !P2 ;  /* 0xff8000001d1d7808 */ /* 0x000fe40005000000 */
[----:B------:R-:W-:Y:S02]  /*3d20*/  FSEL R11, R11, -INF , !P1 ;  /* 0xff8000000b0b7808 */ /* 0x000fe40004800000 */
[----:B------:R-:W-:Y:S02]  /*3d30*/  ISETP.GE.AND P4, PT, R9, R138, PT ;  /* 0x0000008a0900720c */ /* 0x000fe40003f86270 */
[----:B------:R-:W-:-:S02]  /*3d40*/  ISETP.GT.AND P2, PT, R4, R9, PT ;  /* 0x000000090400720c */ /* 0x000fc40003f44270 */
[----:B------:R-:W-:Y:S01]  /*3d50*/  ISETP.GE.AND P1, PT, R9, R137, PT ;  /* 0x000000890900720c */ /* 0x000fe20003f26270 */
[----:B------:R-:W-:Y:S01]  /*3d60*/  FFMA.FTZ R9, -R157, R24, R51 ;  /* 0x000000189d097223 */ /* 0x000fe20000010133 */
[----:B------:R-:W-:Y:S01]  /*3d70*/  IADD3 R27, PT, PT, R84, -0x18, -R6 ;  /* 0xffffffe8541b7810 */ /* 0x000fe20007ffe806 */
[----:B------:R-:W-:Y:S01]  /*3d80*/  VIADD R24, R15, 0x18 ;  /* 0x000000180f187836 */ /* 0x000fe20000000000 */
[----:B------:R-:W-:Y:S02]  /*3d90*/  IABS R25, R25 ;  /* 0x0000001900197213 */ /* 0x000fe40000000000 */
[----:B------:R-:W-:Y:S02]  /*3da0*/  FSEL R31, R31, -INF , !P6 ;  /* 0xff8000001f1f7808 */ /* 0x000fe40007000000 */
[----:B------:R-:W-:Y:S02]  /*3db0*/  IABS R27, R27 ;  /* 0x0000001b001b7213 */ /* 0x000fe40000000000 */
[----:B------:R-:W-:-:S02]  /*3dc0*/  I2FP.F32.S32 R25, R25 ;  /* 0x0000001900197245 */ /* 0x000fc40000201400 */
[----:B------:R-:W-:Y:S02]  /*3dd0*/  FSEL R11, R11, -INF , !P5 ;  /* 0xff8000000b0b7808 */ /* 0x000fe40006800000 */
[----:B------:R-:W-:Y:S02]  /*3de0*/  FSEL R31, R31, -INF , !P4 ;  /* 0xff8000001f1f7808 */ /* 0x000fe40006000000 */
[----:B------:R-:W-:Y:S02]  /*3df0*/  FSEL R9, R9, -INF , !P2 ;  /* 0xff80000009097808 */ /* 0x000fe40005000000 */
[----:B------:R-:W-:Y:S02]  /*3e00*/  ISETP.GT.AND P5, PT, R13, R24, PT ;  /* 0x000000180d00720c */ /* 0x000fe40003fa4270 */
[----:B------:R-:W-:Y:S02]  /*3e10*/  ISETP.GE.AND P6, PT, R24, R138, PT ;  /* 0x0000008a1800720c */ /* 0x000fe40003fc6270 */
[----:B------:R-:W-:-:S02]  /*3e20*/  ISETP.GT.AND P4, PT, R4, R24, PT ;  /* 0x000000180400720c */ /* 0x000fc40003f84270 */
[----:B------:R-:W-:Y:S02]  /*3e30*/  ISETP.GE.AND P2, PT, R24, R137, PT ;  /* 0x000000891800720c */ /* 0x000fe40003f46270 */
[----:B------:R-:W-:Y:S01]  /*3e40*/  IADD3 R24, PT, PT, R127, -0x19, -R6 ;  /* 0xffffffe77f187810 */ /* 0x000fe20007ffe806 */
[----:B------:R-:W-:Y:S01]  /*3e50*/  FFMA.FTZ R25, -R157, R25, R44 ;  /* 0x000000199d197223 */ /* 0x000fe2000001012c */
[----:B------:R-:W-:Y:S02]  /*3e60*/  I2FP.F32.S32 R27, R27 ;  /* 0x0000001b001b7245 */ /* 0x000fe40000201400 */
[----:B------:R-:W-:Y:S02]  /*3e70*/  IABS R24, R24 ;  /* 0x0000001800187213 */ /* 0x000fe40000000000 */
[----:B------:R-:W-:Y:S01]  /*3e80*/  FSEL R25, R25, -INF , !P5 ;  /* 0xff80000019197808 */ /* 0x000fe20006800000 */
[----:B------:R-:W-:Y:S01]  /*3e90*/  FFMA.FTZ R46, -R157, R27, R46 ;  /* 0x0000001b9d2e7223 */ /* 0x000fe2000001012e */
[----:B------:R-:W-:Y:S01]  /*3ea0*/  VIADD R27, R15, 0x19 ;  /* 0x000000190f1b7836 */ /* 0x000fe20000000000 */
[----:B------:R-:W-:-:S02]  /*3eb0*/  I2FP.F32.S32 R24, R24 ;  /* 0x0000001800187245 */ /* 0x000fc40000201400 */
[----:B------:R-:W-:Y:S02]  /*3ec0*/  FSEL R9, R9, -INF , !P1 ;  /* 0xff80000009097808 */ /* 0x000fe40004800000 */
[----:B------:R-:W-:Y:S02]  /*3ed0*/  FSEL R25, R25, -INF , !P6 ;  /* 0xff80000019197808 */ /* 0x000fe40007000000 */
[----:B------:R-:W-:Y:S02]  /*3ee0*/  FSEL R49, R46, -INF , !P4 ;  /* 0xff8000002e317808 */ /* 0x000fe40006000000 */
[----:B------:R-:W-:Y:S02]  /*3ef0*/  IADD3 R26, PT, PT, R84, -0x19, -R6 ;  /* 0xffffffe7541a7810 */ /* 0x000fe40007ffe806 */
[----:B------:R-:W-:Y:S02]  /*3f00*/  ISETP.GT.AND P1, PT, R13, R27, PT ;  /* 0x0000001b0d00720c */ /* 0x000fe40003f24270 */
[----:B------:R-:W-:-:S02]  /*3f10*/  ISETP.GE.AND P5, PT, R27, R138, PT ;  /* 0x0000008a1b00720c */ /* 0x000fc40003fa6270 */
[----:B------:R-:W-:Y:S02]  /*3f20*/  ISETP.GT.AND P6, PT, R4, R27, PT ;  /* 0x0000001b0400720c */ /* 0x000fe40003fc4270 */
[----:B------:R-:W-:Y:S01]  /*3f30*/  ISETP.GE.AND P4, PT, R27, R137, PT ;  /* 0x000000891b00720c */ /* 0x000fe20003f86270 */
[----:B------:R-:W-:Y:S01]  /*3f40*/  FFMA.FTZ R27, -R157, R24, R45 ;  /* 0x000000189d1b7223 */ /* 0x000fe2000001012d */
[----:B------:R-:W-:Y:S02]  /*3f50*/  IADD3 R24, PT, PT, R127, -0x20, -R6 ;  /* 0xffffffe07f187810 */ /* 0x000fe40007ffe806 */
[----:B------:R-:W-:Y:S02]  /*3f60*/  IABS R26, R26 ;  /* 0x0000001a001a7213 */ /* 0x000fe40000000000 */
[----:B------:R-:W-:Y:S02]  /*3f70*/  IABS R24, R24 ;  /* 0x0000001800187213 */ /* 0x000fe40000000000 */
[----:B------:R-:W-:-:S02]  /*3f80*/  I2FP.F32.S32 R26, R26 ;  /* 0x0000001a001a7245 */ /* 0x000fc40000201400 */
[----:B------:R-:W-:Y:S02]  /*3f90*/  I2FP.F32.S32 R24, R24 ;  /* 0x0000001800187245 */ /* 0x000fe40000201400 */
[----:B------:R-:W-:Y:S01]  /*3fa0*/  FSEL R27, R27, -INF , !P1 ;  /* 0xff8000001b1b7808 */ /* 0x000fe20004800000 */
[----:B------:R-:W-:Y:S01]  /*3fb0*/  FFMA.FTZ R33, -R157, R26, R47 ;  /* 0x0000001a9d217223 */ /* 0x000fe2000001012f */
[----:B------:R-:W-:Y:S02]  /*3fc0*/  VIADD R26, R15, 0x20 ;  /* 0x000000200f1a7836 */ /* 0x000fe40000000000 */
[----:B------:R-:W-:Y:S01]  /*3fd0*/  FFMA.FTZ R40, -R157, R24, R40 ;  /* 0x000000189d287223 */ /* 0x000fe20000010128 */
[--C-:B------:R-:W-:Y:S02]  /*3fe0*/  IADD3 R45, PT, PT, R84, -0x20, -R6.reuse ;  /* 0xffffffe0542d7810 */ /* 0x100fe40007ffe806 */
[----:B------:R-:W-:Y:S02]  /*3ff0*/  IADD3 R24, PT, PT, R127, -0x21, -R6 ;  /* 0xffffffdf7f187810 */ /* 0x000fe40007ffe806 */
[----:B------:R-:W-:-:S02]  /*4000*/  FSEL R49, R49, -INF , !P2 ;  /* 0xff80000031317808 */ /* 0x000fc40005000000 */
[----:B------:R-:W-:Y:S02]  /*4010*/  FSEL R27, R27, -INF , !P5 ;  /* 0xff8000001b1b7808 */ /* 0x000fe40006800000 */
[----:B------:R-:W-:Y:S02]  /*4020*/  FSEL R33, R33, -INF , !P6 ;  /* 0xff80000021217808 */ /* 0x000fe40007000000 */
[----:B------:R-:W-:Y:S02]  /*4030*/  ISETP.GT.AND P2, PT, R13, R26, PT ;  /* 0x0000001a0d00720c */ /* 0x000fe40003f44270 */
[----:B------:R-:W-:Y:S02]  /*4040*/  ISETP.GE.AND P1, PT, R26, R138, PT ;  /* 0x0000008a1a00720c */ /* 0x000fe40003f26270 */
[----:B------:R-:W-:Y:S02]  /*4050*/  ISETP.GT.AND P5, PT, R4, R26, PT ;  /* 0x0000001a0400720c */ /* 0x000fe40003fa4270 */
[----:B------:R-:W-:-:S02]  /*4060*/  ISETP.GE.AND P6, PT, R26, R137, PT ;  /* 0x000000891a00720c */ /* 0x000fc40003fc6270 */
[----:B------:R-:W-:Y:S02]  /*4070*/  IABS R45, R45 ;  /* 0x0000002d002d7213 */ /* 0x000fe40000000000 */
[----:B------:R-:W-:Y:S02]  /*4080*/  IADD3 R26, PT, PT, R84, -0x21, -R6 ;  /* 0xffffffdf541a7810 */ /* 0x000fe40007ffe806 */
[----:B------:R-:W-:Y:S01]  /*4090*/  IABS R24, R24 ;  /* 0x0000001800187213 */ /* 0x000fe20000000000 */
[----:B------:R-:W-:Y:S01]  /*40a0*/  VIADD R28, R15, 0x21 ;  /* 0x000000210f1c7836 */ /* 0x000fe20000000000 */
[----:B------:R-:W-:Y:S02]  /*40b0*/  I2FP.F32.S32 R45, R45 ;  /* 0x0000002d002d7245 */ /* 0x000fe40000201400 */
[----:B------:R-:W-:Y:S02]  /*40c0*/  IABS R26, R26 ;  /* 0x0000001a001a7213 */ /* 0x000fe40000000000 */
[----:B------:R-:W-:Y:S01]  /*40d0*/  I2FP.F32.S32 R24, R24 ;  /* 0x0000001800187245 */ /* 0x000fe20000201400 */
[----:B------:R-:W-:Y:S01]  /*40e0*/  FFMA.FTZ R42, -R157, R45, R42 ;  /* 0x0000002d9d2a7223 */ /* 0x000fe2000001012a */
[----:B------:R-:W-:-:S02]  /*40f0*/  I2FP.F32.S32 R26, R26 ;  /* 0x0000001a001a7245 */ /* 0x000fc40000201400 */
[----:B------:R-:W-:Y:S01]  /*4100*/  FSEL R33, R33, -INF , !P4 ;  /* 0xff80000021217808 */ /* 0x000fe20006000000 */
[----:B------:R-:W-:Y:S01]  /*4110*/  FFMA.FTZ R113, -R157, R24, R41 ;  /* 0x000000189d717223 */ /* 0x000fe20000010129 */
[----:B------:R-:W-:Y:S02]  /*4120*/  FSEL R111, R40, -INF , !P2 ;  /* 0xff800000286f7808 */ /* 0x000fe40005000000 */
[----:B------:R-:W-:Y:S02]  /*4130*/  ISETP.GT.AND P4, PT, R13, R28, PT ;  /* 0x0000001c0d00720c */ /* 0x000fe40003f84270 */
[----:B------:R-:W-:Y:S01]  /*4140*/  IADD3 R24, PT, PT, R127, -0x28, -R6 ;  /* 0xffffffd87f187810 */ /* 0x000fe20007ffe806 */
[----:B------:R-:W-:Y:S01]  /*4150*/  FFMA.FTZ R43, -R157, R26, R43 ;  /* 0x0000001a9d2b7223 */ /* 0x000fe2000001012b */
[----:B------:R-:W-:Y:S01]  /*4160*/  FSEL R111, R111, -INF , !P1 ;  /* 0xff8000006f6f7808 */ /* 0x000fe20004800000 */
[----:B------:R-:W-:Y:S01]  /*4170*/  VIADD R26, R15, 0x28 ;  /* 0x000000280f1a7836 */ /* 0x000fe20000000000 */
[----:B------:R-:W-:-:S02]  /*4180*/  ISETP.GE.AND P2, PT, R28, R138, PT ;  /* 0x0000008a1c00720c */ /* 0x000fc40003f46270 */
[----:B------:R-:W-:Y:S02]  /*4190*/  ISETP.GT.AND P1, PT, R4, R28, PT ;  /* 0x0000001c0400720c */ /* 0x000fe40003f24270 */
[----:B------:R-:W-:Y:S02]  /*41a0*/  FSEL R123, R42, -INF , !P5 ;  /* 0xff8000002a7b7808 */ /* 0x000fe40006800000 */
[----:B------:R-:W-:Y:S02]  /*41b0*/  FSEL R113, R113, -INF , !P4 ;  /* 0xff80000071717808 */ /* 0x000fe40006000000 */
[----:B------:R-:W-:Y:S02]  /*41c0*/  IABS R24, R24 ;  /* 0x0000001800187213 */ /* 0x000fe40000000000 */
[----:B------:R-:W-:Y:S02]  /*41d0*/  FSEL R123, R123, -INF , !P6 ;  /* 0xff8000007b7b7808 */ /* 0x000fe40007000000 */
[----:B------:R-:W-:-:S02]  /*41e0*/  FSEL R113, R113, -INF , !P2 ;  /* 0xff80000071717808 */ /* 0x000fc40005000000 */
[----:B------:R-:W-:Y:S02]  /*41f0*/  FSEL R121, R43, -INF , !P1 ;  /* 0xff8000002b797808 */ /* 0x000fe40004800000 */
[----:B------:R-:W-:Y:S02]  /*4200*/  ISETP.GT.AND P6, PT, R13, R26, PT ;  /* 0x0000001a0d00720c */ /* 0x000fe40003fc4270 */
[----:B------:R-:W-:Y:S02]  /*4210*/  ISETP.GE.AND P4, PT, R26, R138, PT ;  /* 0x0000008a1a00720c */ /* 0x000fe40003f86270 */
[----:B------:R-:W-:Y:S02]  /*4220*/  I2FP.F32.S32 R24, R24 ;  /* 0x0000001800187245 */ /* 0x000fe40000201400 */
[----:B------:R-:W-:Y:S02]  /*4230*/  ISETP.GT.AND P2, PT, R4, R26, PT ;  /* 0x0000001a0400720c */ /* 0x000fe40003f44270 */
[----:B------:R-:W-:-:S02]  /*4240*/  ISETP.GE.AND P1, PT, R26, R137, PT ;  /* 0x000000891a00720c */ /* 0x000fc40003f26270 */
[----:B------:R-:W-:Y:S01]  /*4250*/  IADD3 R26, PT, PT, R127, -0x29, -R6 ;  /* 0xffffffd77f1a7810 */ /* 0x000fe20007ffe806 */
[----:B------:R-:W-:Y:S01]  /*4260*/  FFMA.FTZ R36, -R157, R24, R36 ;  /* 0x000000189d247223 */ /* 0x000fe20000010124 */
[C-C-:B------:R-:W-:Y:S02]  /*4270*/  IADD3 R41, PT, PT, R84.reuse, -0x28, -R6.reuse ;  /* 0xffffffd854297810 */ /* 0x140fe40007ffe806 */
[----:B------:R-:W-:Y:S02]  /*4280*/  IABS R26, R26 ;  /* 0x0000001a001a7213 */ /* 0x000fe40000000000 */
[----:B------:R-:W-:Y:S02]  /*4290*/  IADD3 R24, PT, PT, R84, -0x29, -R6 ;  /* 0xffffffd754187810 */ /* 0x000fe40007ffe806 */
[----:B------:R-:W-:Y:S02]  /*42a0*/  I2FP.F32.S32 R26, R26 ;  /* 0x0000001a001a7245 */ /* 0x000fe40000201400 */
[----:B------:R-:W-:-:S02]  /*42b0*/  IABS R41, R41 ;  /* 0x0000002900297213 */ /* 0x000fc40000000000 */
[----:B------:R-:W-:Y:S01]  /*42c0*/  IABS R24, R24 ;  /* 0x0000001800187213 */ /* 0x000fe20000000000 */
[----:B------:R-:W-:Y:S01]  /*42d0*/  FFMA.FTZ R131, -R157, R26, R37 ;  /* 0x0000001a9d837223 */ /* 0x000fe20000010125 */
[--C-:B------:R-:W-:Y:S02]  /*42e0*/  IADD3 R116, PT, PT, R127, -0x30, -R6.reuse ;  /* 0xffffffd07f747810 */ /* 0x100fe40007ffe806 */
[----:B------:R-:W-:Y:S02]  /*42f0*/  I2FP.F32.S32 R41, R41 ;  /* 0x0000002900297245 */ /* 0x000fe40000201400 */
[----:B------:R-:W-:Y:S02]  /*4300*/  I2FP.F32.S32 R24, R24 ;  /* 0x0000001800187245 */ /* 0x000fe40000201400 */
[----:B------:R-:W-:Y:S02]  /*4310*/  IADD3 R37, PT, PT, R84, -0x30, -R6 ;  /* 0xffffffd054257810 */ /* 0x000fe40007ffe806 */
[----:B------:R-:W-:Y:S01]  /*4320*/  IABS R116, R116 ;  /* 0x0000007400747213 */ /* 0x000fe20000000000 */
[C---:B------:R-:W-:Y:S01]  /*4330*/  FFMA.FTZ R38, -R157.reuse, R41, R38 ;  /* 0x000000299d267223 */ /* 0x040fe20000010126 */
[----:B------:R-:W-:Y:S01]  /*4340*/  ISETP.GE.AND P5, PT, R28, R137, PT ;  /* 0x000000891c00720c */ /* 0x000fe20003fa6270 */
[----:B------:R-:W-:Y:S01]  /*4350*/  FFMA.FTZ R39, -R157, R24, R39 ;  /* 0x000000189d277223 */ /* 0x000fe20000010127 */
[----:B------:R-:W-:Y:S01]  /*4360*/  IABS R37, R37 ;  /* 0x0000002500257213 */ /* 0x000fe20000000000 */
[----:B------:R-:W-:Y:S01]  /*4370*/  VIADD R28, R15, 0x29 ;  /* 0x000000290f1c7836 */ /* 0x000fe20000000000 */
[----:B------:R-:W-:-:S02]  /*4380*/  FSEL R117, R36, -INF , !P6 ;  /* 0xff80000024757808 */ /* 0x000fc40007000000 */
[----:B------:R-:W-:Y:S02]  /*4390*/  IADD3 R24, PT, PT, R127, -0x31, -R6 ;  /* 0xffffffcf7f187810 */ /* 0x000fe40007ffe806 */
[----:B------:R-:W-:Y:S01]  /*43a0*/  I2FP.F32.S32 R116, R116 ;  /* 0x0000007400747245 */ /* 0x000fe20000201400 */
[----:B------:R-:W-:Y:S01]  /*43b0*/  VIADD R26, R15, 0x30 ;  /* 0x000000300f1a7836 */ /* 0x000fe20000000000 */
[----:B------:R-:W-:Y:S02]  /*43c0*/  I2FP.F32.S32 R37, R37 ;  /* 0x0000002500257245 */ /* 0x000fe40000201400 */
[----:B------:R-:W-:Y:S02]  /*43d0*/  FSEL R117, R117, -INF , !P4 ;  /* 0xff80000075757808 */ /* 0x000fe40006000000 */
[----:B------:R-:W-:Y:S02]  /*43e0*/  FSEL R115, R38, -INF , !P2 ;  /* 0xff80000026737808 */ /* 0x000fe40005000000 */
[----:B------:R-:W-:Y:S01]  /*43f0*/  IABS R24, R24 ;  /* 0x0000001800187213 */ /* 0x000fe20000000000 */
[C---:B------:R-:W-:Y:S01]  /*4400*/  FFMA.FTZ R116, -R157.reuse, R116, R20 ;  /* 0x000000749d747223 */ /* 0x040fe20000010114 */
[----:B------:R-:W-:Y:S01]  /*4410*/  ISETP.GT.AND P4, PT, R4, R28, PT ;  /* 0x0000001c0400720c */ /* 0x000fe20003f84270 */
[----:B------:R-:W-:Y:S01]  /*4420*/  FFMA.FTZ R108, -R157, R37, R22 ;  /* 0x000000259d6c7223 */ /* 0x000fe20000010116 */
[----:B------:R-:W-:Y:S01]  /*4430*/  IADD3 R20, PT, PT, R84, -0x31, -R6 ;  /* 0xffffffcf54147810 */ /* 0x000fe20007ffe806 */
[----:B------:R-:W-:Y:S01]  /*4440*/  VIADD R22, R15, 0x31 ;  /* 0x000000310f167836 */ /* 0x000fe20000000000 */
[----:B------:R-:W-:-:S02]  /*4450*/  FSEL R115, R115, -INF , !P1 ;  /* 0xff80000073737808 */ /* 0x000fc40004800000 */
[----:B------:R-:W-:Y:S02]  /*4460*/  I2FP.F32.S32 R24, R24 ;  /* 0x0000001800187245 */ /* 0x000fe40000201400 */
[----:B------:R-:W-:Y:S02]  /*4470*/  ISETP.GE.AND P2, PT, R28, R137, PT ;  /* 0x000000891c00720c */ /* 0x000fe40003f46270 */
[-C--:B------:R-:W-:Y:S02]  /*4480*/  ISETP.GT.AND P1, PT, R13, R26.reuse, PT ;  /* 0x0000001a0d00720c */ /* 0x080fe40003f24270 */
[----:B------:R-:W-:Y:S02]  /*4490*/  FSEL R119, R39, -INF , !P4 ;  /* 0xff80000027777808 */ /* 0x000fe40006000000 */
[----:B------:R-:W-:Y:S02]  /*44a0*/  ISETP.GT.AND P4, PT, R4, R26, PT ;  /* 0x0000001a0400720c */ /* 0x000fe40003f84270 */
[----:B------:R-:W-:Y:S01]  /*44b0*/  IABS R20, R20 ;  /* 0x0000001400147213 */ /* 0x000fe20000000000 */
[----:B------:R-:W-:Y:S01]  /*44c0*/  FFMA.FTZ R107, -R157, R24, R21 ;  /* 0x000000189d6b7223 */ /* 0x000fe20000010115 */
[----:B------:R-:W-:-:S02]  /*44d0*/  FSEL R119, R119, -INF , !P2 ;  /* 0xff80000077777808 */ /* 0x000fc40005000000 */
[----:B------:R-:W-:Y:S02]  /*44e0*/  FSEL R116, R116, -INF , !P1 ;  /* 0xff80000074747808 */ /* 0x000fe40004800000 */
[----:B------:R-:W-:Y:S02]  /*44f0*/  ISETP.GE.AND P2, PT, R26, R137, PT ;  /* 0x000000891a00720c */ /* 0x000fe40003f46270 */
[----:B------:R-:W-:Y:S02]  /*4500*/  ISETP.GT.AND P1, PT, R13, R22, PT ;  /* 0x000000160d00720c */ /* 0x000fe40003f24270 */
[----:B------:R-:W-:Y:S02]  /*4510*/  FSEL R108, R108, -INF , !P4 ;  /* 0xff8000006c6c7808 */ /* 0x000fe40006000000 */
[----:B------:R-:W-:Y:S02]  /*4520*/  IADD3 R37, PT, PT, R127, -0x38, -R6 ;  /* 0xffffffc87f257810 */ /* 0x000fe40007ffe806 */
[----:B------:R-:W-:-:S02]  /*4530*/  I2FP.F32.S32 R20, R20 ;  /* 0x0000001400147245 */ /* 0x000fc40000201400 */
[----:B------:R-:W-:Y:S02]  /*4540*/  IADD3 R21, PT, PT, R84, -0x38, -R6 ;  /* 0xffffffc854157810 */ /* 0x000fe40007ffe806 */
[----:B------:R-:W-:Y:S02]  /*4550*/  FSEL R108, R108, -INF , !P2 ;  /* 0xff8000006c6c7808 */ /* 0x000fe40005000000 */
[----:B------:R-:W-:Y:S01]  /*4560*/  FSEL R107, R107, -INF , !P1 ;  /* 0xff8000006b6b7808 */ /* 0x000fe20004800000 */
[----:B------:R-:W-:Y:S01]  /*4570*/  FFMA.FTZ R20, -R157, R20, R23 ;  /* 0x000000149d147223 */ /* 0x000fe20000010117 */
[----:B------:R-:W-:Y:S02]  /*4580*/  IABS R37, R37 ;  /* 0x0000002500257213 */ /* 0x000fe40000000000 */
[----:B------:R-:W-:Y:S02]  /*4590*/  ISETP.GE.AND P4, PT, R22, R138, PT ;  /* 0x0000008a1600720c */ /* 0x000fe40003f86270 */
[----:B------:R-:W-:-:S02]  /*45a0*/  ISETP.GT.AND P2, PT, R4, R22, PT ;  /* 0x000000160400720c */ /* 0x000fc40003f44270 */
[----:B------:R-:W-:Y:S01]  /*45b0*/  ISETP.GE.AND P1, PT, R22, R137, PT ;  /* 0x000000891600720c */ /* 0x000fe20003f26270 */
[----:B------:R-:W-:Y:S01]  /*45c0*/  IMAD.IADD R22, R84, 0x1, -R6 ;  /* 0x0000000154167824 */ /* 0x000fe200078e0a06 */
[----:B------:R-:W-:Y:S01]  /*45d0*/  IABS R21, R21 ;  /* 0x0000001500157213 */ /* 0x000fe20000000000 */
[----:B------:R-:W-:Y:S01]  /*45e0*/  VIADD R23, R15, 0x38 ;  /* 0x000000380f177836 */ /* 0x000fe20000000000 */
[----:B------:R-:W-:Y:S02]  /*45f0*/  I2FP.F32.S32 R37, R37 ;  /* 0x0000002500257245 */ /* 0x000fe40000201400 */
[----:B------:R-:W-:Y:S02]  /*4600*/  I2FP.F32.S32 R21, R21 ;  /* 0x0000001500157245 */ /* 0x000fe40000201400 */
[----:B------:R-:W-:Y:S02]  /*4610*/  IABS R22, R22 ;  /* 0x0000001600167213 */ /* 0x000fe40000000000 */
[----:B------:R-:W-:Y:S01]  /*4620*/  FSEL R20, R20, -INF , !P2 ;  /* 0xff80000014147808 */ /* 0x000fe20005000000 */
[C---:B------:R-:W-:Y:S01]  /*4630*/  FFMA.FTZ R37, -R157.reuse, R37, R80 ;  /* 0x000000259d257223 */ /* 0x040fe20000010150 */
[----:B------:R-:W-:Y:S01]  /*4640*/  FFMA.FTZ R82, -R157, R21, R82 ;  /* 0x000000159d527223 */ /* 0x000fe20000010152 */
[----:B------:R-:W-:-:S02]  /*4650*/  ISETP.GT.AND P2, PT, R13, R23, PT ;  /* 0x000000170d00720c */ /* 0x000fc40003f44270 */
[----:B------:R-:W-:Y:S02]  /*4660*/  FSEL R110, R20, -INF , !P1 ;  /* 0xff800000146e7808 */ /* 0x000fe40004800000 */
[----:B------:R-:W-:Y:S02]  /*4670*/  I2FP.F32.S32 R39, R22 ;  /* 0x0000001600277245 */ /* 0x000fe40000201400 */
[----:B------:R-:W-:Y:S01]  /*4680*/  ISETP.GT.AND P1, PT, R4, R23, PT ;  /* 0x000000170400720c */ /* 0x000fe20003f24270 */
[----:B------:R-:W-:Y:S01]  /*4690*/  FFMA.FTZ R56, -R157, R8, R56 ;  /* 0x000000089d387223 */ /* 0x000fe20000010138 */
[----:B------:R-:W-:Y:S01]  /*46a0*/  FSEL R114, R37, -INF , !P2 ;  /* 0xff80000025727808 */ /* 0x000fe20005000000 */
[----:B------:R-:W-:Y:S01]  /*46b0*/  FFMA.FTZ R8, -R157, R39, R58 ;  /* 0x000000279d087223 */ /* 0x000fe2000001013a */
[----:B------:R-:W-:Y:S02]  /*46c0*/  ISETP.GE.AND P2, PT, R23, R137, PT ;  /* 0x000000891700720c */ /* 0x000fe40003f46270 */
[----:B------:R-:W-:-:S02]  /*46d0*/  FSEL R82, R82, -INF , !P1 ;  /* 0xff80000052527808 */ /* 0x000fc40004800000 */
[----:B------:R-:W-:Y:S02]  /*46e0*/  ISETP.GT.AND P1, PT, R4, R15, PT ;  /* 0x0000000f0400720c */ /* 0x000fe40003f24270 */
[----:B------:R-:W-:Y:S02]  /*46f0*/  FSEL R109, R82, -INF , !P2 ;  /* 0xff800000526d7808 */ /* 0x000fe40005000000 */
[----:B------:R-:W-:Y:S02]  /*4700*/  ISETP.GE.AND P2, PT, R15, R137, PT ;  /* 0x000000890f00720c */ /* 0x000fe40003f46270 */
[----:B------:R-:W-:Y:S02]  /*4710*/  FSEL R8, R8, -INF , !P1 ;  /* 0xff80000008087808 */ /* 0x000fe40004800000 */
[----:B------:R-:W-:Y:S02]  /*4720*/  FSEL R21, R10, -INF , !P3 ;  /* 0xff8000000a157808 */ /* 0x000fe40005800000 */
[----:B------:R-:W-:-:S02]  /*4730*/  IADD3 R20, PT, PT, R127, -0x39, -R6 ;  /* 0xffffffc77f147810 */ /* 0x000fc40007ffe806 */
[----:B------:R-:W-:Y:S02]  /*4740*/  IADD3 R10, PT, PT, R84, -0x39, -R6 ;  /* 0xffffffc7540a7810 */ /* 0x000fe40007ffe806 */
[----:B------:R-:W-:Y:S02]  /*4750*/  ISETP.GT.AND P1, PT, R13, R15, PT ;  /* 0x0000000f0d00720c */ /* 0x000fe40003f24270 */
[----:B------:R-:W-:Y:S02]  /*4760*/  FSEL R6, R8, -INF , !P2 ;  /* 0xff80000008067808 */ /* 0x000fe40005000000 */
[C---:B------:R-:W-:Y:S01]  /*4770*/  ISETP.GE.AND P2, PT, R15.reuse, R138, PT ;  /* 0x0000008a0f00720c */ /* 0x040fe20003f46270 */
[----:B------:R-:W-:Y:S01]  /*4780*/  VIADD R15, R15, 0x39 ;  /* 0x000000390f0f7836 */ /* 0x000fe20000000000 */
[----:B------:R-:W-:Y:S02]  /*4790*/  IABS R8, R20 ;  /* 0x0000001400087213 */ /* 0x000fe40000000000 */
[----:B------:R-:W-:-:S02]  /*47a0*/  FSEL R56, R56, -INF , !P1 ;  /* 0xff80000038387808 */ /* 0x000fc40004800000 */
[----:B------:R-:W-:Y:S02]  /*47b0*/  I2FP.F32.S32 R8, R8 ;  /* 0x0000000800087245 */ /* 0x000fe40000201400 */
[----:B------:R-:W-:Y:S02]  /*47c0*/  FMNMX3.FTZ R20, R6, R57, R53, !PT ;  /* 0x0000003906147276 */ /* 0x000fe40007810035 */
[----:B------:R-:W-:Y:S02]  /*47d0*/  ISETP.GT.AND P1, PT, R4, R15, PT ;  /* 0x0000000f0400720c */ /* 0x000fe40003f24270 */
[----:B------:R-:W-:Y:S02]  /*47e0*/  IABS R10, R10 ;  /* 0x0000000a000a7213 */ /* 0x000fe40000000000 */
[----:B------:R-:W-:Y:S01]  /*47f0*/  FSEL R4, R56, -INF , !P2 ;  /* 0xff80000038047808 */ /* 0x000fe20005000000 */
[----:B------:R-:W-:Y:S01]  /*4800*/  FFMA.FTZ R81, -R157, R8, R81 ;  /* 0x000000089d517223 */ /* 0x000fe20000010151 */
[----:B------:R-:W-:-:S02]  /*4810*/  FMNMX3.FTZ R20, R20, R35, R11, !PT ;  /* 0x0000002314147276 */ /* 0x000fc4000781000b */
[----:B------:R-:W-:Y:S02]  /*4820*/  I2FP.F32.S32 R10, R10 ;  /* 0x0000000a000a7245 */ /* 0x000fe40000201400 */
[----:B------:R-:W-:Y:S02]  /*4830*/  FMNMX3.FTZ R8, R4, R7, R21, !PT ;  /* 0x0000000704087276 */ /* 0x000fe40007810015 */
[----:B------:R-:W-:Y:S01]  /*4840*/  FMNMX3.FTZ R20, R20, R9, R49, !PT ;  /* 0x0000000914147276 */ /* 0x000fe20007810031 */
[----:B------:R-:W-:Y:S01]  /*4850*/  FFMA.FTZ R10, -R157, R10, R83 ;  /* 0x0000000a9d0a7223 */ /* 0x000fe20000010153 */
[----:B------:R-:W-:Y:S02]  /*4860*/  FMNMX3.FTZ R8, R8, R5, R29, !PT ;  /* 0x0000000508087276 */ /* 0x000fe4000781001d */
[----:B------:R-:W-:Y:S02]  /*4870*/  FSEL R121, R121, -INF , !P5 ;  /* 0xff80000079797808 */ /* 0x000fe40006800000 */
[----:B------:R-:W-:-:S02]  /*4880*/  ISETP.GT.AND P5, PT, R13, R28, PT ;  /* 0x0000001c0d00720c */ /* 0x000fc40003fa4270 */
[----:B------:R-:W-:Y:S02]  /*4890*/  FMNMX3.FTZ R20, R20, R33, R123, !PT ;  /* 0x0000002114147276 */ /* 0x000fe4000781007b */
[----:B------:R-:W-:Y:S02]  /*48a0*/  FMNMX3.FTZ R8, R8, R31, R25, !PT ;  /* 0x0000001f08087276 */ /* 0x000fe40007810019 */
[----:B------:R-:W-:Y:S02]  /*48b0*/  FSEL R122, R10, -INF , !P1 ;  /* 0xff8000000a7a7808 */ /* 0x000fe40004800000 */
[----:B------:R-:W-:Y:S02]  /*48c0*/  FSEL R131, R131, -INF , !P5 ;  /* 0xff80000083837808 */ /* 0x000fe40006800000 */
[----:B------:R-:W-:Y:S02]  /*48d0*/  FMNMX3.FTZ R10, R20, R121, R115, !PT ;  /* 0x00000079140a7276 */ /* 0x000fe40007810073 */
[----:B------:R-:W-:-:S02]  /*48e0*/  ISETP.GE.AND P6, PT, R28, R138, PT ;  /* 0x0000008a1c00720c */ /* 0x000fc40003fc6270 */
[-C--:B------:R-:W-:Y:S02]  /*48f0*/  ISETP.GE.AND P5, PT, R26, R138.reuse, PT ;  /* 0x0000008a1a00720c */ /* 0x080fe40003fa6270 */
[----:B------:R-:W-:Y:S02]  /*4900*/  FMNMX3.FTZ R8, R8, R27, R111, !PT ;  /* 0x0000001b08087276 */ /* 0x000fe4000781006f */
[----:B------:R-:W-:Y:S02]  /*4910*/  ISETP.GT.AND P2, PT, R13, R15, PT ;  /* 0x0000000f0d00720c */ /* 0x000fe40003f44270 */
[----:B------:R-:W-:Y:S02]  /*4920*/  ISETP.GE.AND P1, PT, R15, R137, PT ;  /* 0x000000890f00720c */ /* 0x000fe40003f26270 */
[----:B------:R-:W-:Y:S02]  /*4930*/  FMNMX3.FTZ R10, R10, R119, R108, !PT ;  /* 0x000000770a0a7276 */ /* 0x000fe4000781006c */
[----:B------:R-:W-:-:S02]  /*4940*/  ISETP.GE.AND P3, PT, R23, R138, PT ;  /* 0x0000008a1700720c */ /* 0x000fc40003f66270 */
[----:B------:R-:W-:Y:S02]  /*4950*/  FSEL R131, R131, -INF , !P6 ;  /* 0xff80000083837808 */ /* 0x000fe40007000000 */
[----:B------:R-:W-:Y:S02]  /*4960*/  FSEL R116, R116, -INF , !P5 ;  /* 0xff80000074747808 */ /* 0x000fe40006800000 */
[----:B------:R-:W-:Y:S02]  /*4970*/  FMNMX3.FTZ R8, R8, R113, R117, !PT ;  /* 0x0000007108087276 */ /* 0x000fe40007810075 */
[----:B------:R-:W-:Y:S02]  /*4980*/  FSEL R112, R81, -INF , !P2 ;  /* 0xff80000051707808 */ /* 0x000fe40005000000 */
[----:B------:R-:W-:Y:S02]  /*4990*/  ISETP.GE.AND P2, PT, R15, R138, PT ;  /* 0x0000008a0f00720c */ /* 0x000fe40003f46270 */
        /* <DEDUP_REMOVED lines=17> */
[----:B------:R-:W-:Y:S01]  /*4ab0*/  IMAD.IADD R101, R99, 0x1, R106 ;  /* 0x0000000163657824 */ /* 0x000fe200078e026a */
[----:B------:R-:W-:Y:S04]  /*4ac0*/  LDSM.16.MT88.4 R76, [R106+0x6000] ;  /* 0x006000006a4c783b */ /* 0x000fe80000004200 */
[----:B------:R-:W4:Y:S01]  /*4ad0*/  LDSM.16.MT88.4 R36, [R101+0x6000] ;  /* 0x006000006524783b */ /* 0x000f220000004200 */
[----:B-1----:R-:W-:-:S03]  /*4ae0*/  FMNMX.FTZ R15, R10, R15, !PT ;  /* 0x0000000f0a0f7209 */ /* 0x002fc60007810000 */
[----:B------:R-:W1:Y:S01]  /*4af0*/  LDSM.16.MT88.4 R44, [R106+0x7000] ;  /* 0x007000006a2c783b */ /* 0x000e620000004200 */
[----:B------:R-:W-:Y:S01]  /*4b00*/  FSETP.NEU.FTZ.AND P1, PT, R15, -INF , PT ;  /* 0xff8000000f00780b */ /* 0x000fe20003f3d000 */
[----:B--2---:R-:W-:Y:S02]  /*4b10*/  FMUL.FTZ R136, R105, R15 ;  /* 0x0000000f69887220 */ /* 0x004fe40000410000 */
[----:B------:R-:W-:Y:S01]  /*4b20*/  LDSM.16.MT88.4 R60, [R106+0x8000] ;  /* 0x008000006a3c783b */ /* 0x000fe20000004200 */
[----:B---3--:R-:W-:Y:S02]  /*4b30*/  FMNMX.FTZ R18, R23, R8, !PT ;  /* 0x0000000817127209 */ /* 0x008fe40007810000 */
[----:B------:R-:W-:Y:S02]  /*4b40*/  FSEL R136, R136, RZ, P1 ;  /* 0x000000ff88887208 */ /* 0x000fe40000800000 */
[----:B------:R-:W-:Y:S01]  /*4b50*/  FSETP.NEU.FTZ.AND P1, PT, R18, -INF , PT ;  /* 0xff8000001200780b */ /* 0x000fe20003f3d000 */
[----:B------:R-:W-:-:S05]  /*4b60*/  FMUL.FTZ R118, R105, R18 ;  /* 0x0000001269767220 */ /* 0x000fca0000410000 */
[----:B------:R-:W-:Y:S01]  /*4b70*/  FSEL R118, R118, RZ, P1 ;  /* 0x000000ff76767208 */ /* 0x000fe20000800000 */
[-CC-:B------:R-:W-:Y:S01]  /*4b80*/  FFMA.FTZ R88, R53, R105.reuse, -R136.reuse ;  /* 0x0000006935587223 */ /* 0x180fe20000010888 */
[-C--:B------:R-:W-:Y:S01]  /*4b90*/  FFMA.FTZ R95, R6, R105.reuse, -R136 ;  /* 0x00000069065f7223 */ /* 0x080fe20000010888 */
[----:B------:R-:W2:Y:S02]  /*4ba0*/  LDSM.16.MT88.4 R52, [R101+0x7000] ;  /* 0x007000006534783b */ /* 0x000ea40000004200 */
[-CC-:B------:R-:W-:Y:S01]  /*4bb0*/  FFMA.FTZ R100, R4, R105.reuse, -R118.reuse ;  /* 0x0000006904647223 */ /* 0x180fe20000010876 */
[-CC-:B------:R-:W-:Y:S01]  /*4bc0*/  FFMA.FTZ R99, R7, R105.reuse, -R118.reuse ;  /* 0x0000006907637223 */ /* 0x180fe20000010876 */
[-C--:B------:R-:W-:Y:S01]  /*4bd0*/  FFMA.FTZ R89, R5, R105.reuse, -R118 ;  /* 0x0000006905597223 */ /* 0x080fe20000010876 */
[-CC-:B------:R-:W-:Y:S01]  /*4be0*/  FFMA.FTZ R94, R57, R105.reuse, -R136.reuse ;  /* 0x00000069395e7223 */ /* 0x180fe20000010888 */
[----:B------:R-:W3:Y:S01]  /*4bf0*/  LDSM.16.MT88.4 R4, [R101+0x8000] ;  /* 0x008000006504783b */ /* 0x000ee20000004200 */
[-C--:B------:R-:W-:Y:S01]  /*4c00*/  FFMA.FTZ R35, R35, R105.reuse, -R136 ;  /* 0x0000006923237223 */ /* 0x080fe20000010888 */
[-C--:B------:R-:W-:Y:S01]  /*4c10*/  FFMA.FTZ R90, R21, R105.reuse, -R118 ;  /* 0x00000069155a7223 */ /* 0x080fe20000010876 */
[----:B------:R-:W-:Y:S01]  /*4c20*/  MUFU.EX2 R95, R95 ;  /* 0x0000005f005f7308 */ /* 0x000fe20000000800 */
[-CC-:B------:R-:W-:Y:S01]  /*4c30*/  FFMA.FTZ R92, R11, R105.reuse, -R136.reuse ;  /* 0x000000690b5c7223 */ /* 0x180fe20000010888 */
[--C-:B------:R-:W-:Y:S01]  /*4c40*/  FFMA.FTZ R91, R9, R105, -R136.reuse ;  /* 0x00000069095b7223 */ /* 0x100fe20000010888 */
[----:B------:R-:W-:Y:S01]  /*4c50*/  LDSM.16.MT88.4 R20, [R106+0x6400] ;  /* 0x006400006a14783b */ /* 0x000fe20000004200 */
[----:B------:R-:W5:Y:S03]  /*4c60*/  MUFU.EX2 R94, R94 ;  /* 0x0000005e005e7308 */ /* 0x000f660000000800 */
[----:B------:R-:W3:Y:S01]  /*4c70*/  LDSM.16.MT88.4 R8, [R101+0x6400] ;  /* 0x006400006508783b */ /* 0x000ee20000004200 */
[----:B------:R-:W-:Y:S04]  /*4c80*/  MUFU.EX2 R88, R88 ;  /* 0x0000005800587308 */ /* 0x000fe80000000800 */
[----:B------:R-:W4:Y:S04]  /*4c90*/  MUFU.EX2 R35, R35 ;  /* 0x0000002300237308 */ /* 0x000f280000000800 */
[----:B------:R-:W-:Y:S04]  /*4ca0*/  MUFU.EX2 R100, R100 ;  /* 0x0000006400647308 */ /* 0x000fe80000000800 */
[----:B------:R-:W1:Y:S04]  /*4cb0*/  MUFU.EX2 R99, R99 ;  /* 0x0000006300637308 */ /* 0x000e680000000800 */
[----:B------:R-:W-:Y:S04]  /*4cc0*/  MUFU.EX2 R90, R90 ;  /* 0x0000005a005a7308 */ /* 0x000fe80000000800 */
[----:B------:R-:W2:Y:S01]  /*4cd0*/  MUFU.EX2 R89, R89 ;  /* 0x0000005900597308 */ /* 0x000ea20000000800 */
[----:B-----5:R-:W-:Y:S01]  /*4ce0*/  F2FP.F16.F32.PACK_AB R69, R94, R95 ;  /* 0x0000005f5e45723e */ /* 0x020fe200000000ff */
[-CC-:B------:R-:W-:Y:S01]  /*4cf0*/  FFMA.FTZ R34, R49, R105.reuse, -R136.reuse ;  /* 0x0000006931227223 */ /* 0x180fe20000010888 */
[----:B----4-:R-:W-:Y:S01]  /*4d00*/  F2FP.F16.F32.PACK_AB R71, R35, R88 ;  /* 0x000000582347723e */ /* 0x010fe200000000ff */
[-C--:B------:R-:W-:Y:S01]  /*4d10*/  FFMA.FTZ R33, R33, R105.reuse, -R136 ;  /* 0x0000006921217223 */ /* 0x080fe20000010888 */
[-CC-:B------:R-:W-:Y:S01]  /*4d20*/  FFMA.FTZ R103, R29, R105.reuse, -R118.reuse ;  /* 0x000000691d677223 */ /* 0x180fe20000010876 */
[----:B-1----:R-:W-:Y:S01]  /*4d30*/  F2FP.F16.F32.PACK_AB R68, R99, R100 ;  /* 0x000000646344723e */ /* 0x002fe200000000ff */
[-CC-:B------:R-:W-:Y:S01]  /*4d40*/  FFMA.FTZ R104, R31, R105.reuse, -R118.reuse ;  /* 0x000000691f687223 */ /* 0x180fe20000010876 */
[-CC-:B------:R-:W-:Y:S01]  /*4d50*/  FFMA.FTZ R93, R25, R105.reuse, -R118.reuse ;  /* 0x00000069195d7223 */ /* 0x180fe20000010876 */
[----:B------:R-:W-:Y:S01]  /*4d60*/  FFMA.FTZ R102, R27, R105, -R118 ;  /* 0x000000691b667223 */ /* 0x000fe20000010876 */
[----:B--2---:R-:W-:Y:S01]  /*4d70*/  F2FP.F16.F32.PACK_AB R70, R89, R90 ;  /* 0x0000005a5946723e */ /* 0x004fe200000000ff */
[----:B------:R-:W-:Y:S01]  /*4d80*/  MUFU.EX2 R92, R92 ;  /* 0x0000005c005c7308 */ /* 0x000fe20000000800 */
[----:B------:R-:W-:Y:S03]  /*4d90*/  LDSM.16.MT88.4 R28, [R106+0x7400] ;  /* 0x007400006a1c783b */ /* 0x000fe60000004200 */
[----:B------:R-:W1:Y:S01]  /*4da0*/  MUFU.EX2 R91, R91 ;  /* 0x0000005b005b7308 */ /* 0x000e620000000800 */
[----:B------:R-:W-:Y:S01]  /*4db0*/  LDSM.16.MT88.4 R24, [R101+0x7400] ;  /* 0x007400006518783b */ /* 0x000fe20000004200 */
[C---:B------:R-:W-:Y:S02]  /*4dc0*/  HMMA.16816.F32 R72, R68.reuse, R36, RZ ;  /* 0x000000244448723c */ /* 0x040fe400000018ff */
[----:B------:R-:W-:Y:S04]  /*4dd0*/  MUFU.EX2 R34, R34 ;  /* 0x0000002200227308 */ /* 0x000fe80000000800 */
[----:B------:R-:W-:Y:S02]  /*4de0*/  MUFU.EX2 R33, R33 ;  /* 0x0000002100217308 */ /* 0x000fe40000000800 */
[C---:B------:R-:W-:Y:S02]  /*4df0*/  HMMA.16816.F32 R36, R68.reuse, R38, RZ ;  /* 0x000000264424723c */ /* 0x040fe400000018ff */
[----:B------:R-:W-:Y:S04]  /*4e00*/  MUFU.EX2 R103, R103 ;  /* 0x0000006700677308 */ /* 0x000fe80000000800 */
[----:B------:R-:W2:Y:S04]  /*4e10*/  MUFU.EX2 R104, R104 ;  /* 0x0000006800687308 */ /* 0x000ea80000000800 */
        /* <DEDUP_REMOVED lines=28> */
[C---:B-1----:R-:W-:Y:S08]  /*4fe0*/  HMMA.16816.F32 R56, R4.reuse, R8, R56 ;  /* 0x000000080438723c */ /* 0x042ff00000001838 */
[C---:B------:R-:W-:Y:S01]  /*4ff0*/  HMMA.16816.F32 R60, R4.reuse, R10, R60 ;  /* 0x0000000a043c723c */ /* 0x040fe2000000183c */
[----:B------:R-:W1:Y:S07]  /*5000*/  LDSM.16.MT88.4 R8, [R106+0x6800] ;  /* 0x006800006a08783b */ /* 0x000e6e0000004200 */
[C---:B--2---:R-:W-:Y:S01]  /*5010*/  HMMA.16816.F32 R64, R4.reuse, R20, R64 ;  /* 0x000000140440723c */ /* 0x044fe20000001840 */
[-CC-:B------:R-:W-:Y:S01]  /*5020*/  FFMA.FTZ R20, R113, R105.reuse, -R118.reuse ;  /* 0x0000006971147223 */ /* 0x180fe20000010876 */
[----:B------:R-:W-:Y:S01]  /*5030*/  FFMA.FTZ R113, R131, R105, -R118 ;  /* 0x0000006983717223 */ /* 0x000fe20000010876 */
[----:B------:R-:W-:Y:S04]  /*5040*/  MUFU.EX2 R166, R166 ;  /* 0x000000a600a67308 */ /* 0x000fe80000000800 */
[----:B------:R-:W2:Y:S04]  /*5050*/  MUFU.EX2 R115, R121 ;  /* 0x0000007900737308 */ /* 0x000ea80000000800 */
[----:B------:R-:W-:Y:S04]  /*5060*/  MUFU.EX2 R152, R152 ;  /* 0x0000009800987308 */ /* 0x000fe80000000800 */
[----:B------:R-:W3:Y:S04]  /*5070*/  MUFU.EX2 R111, R119 ;  /* 0x00000077006f7308 */ /* 0x000ee80000000800 */
[----:B------:R-:W-:Y:S04]  /*5080*/  MUFU.EX2 R168, R168 ;  /* 0x000000a800a87308 */ /* 0x000fe80000000800 */
[----:B------:R4:W5:Y:S04]  /*5090*/  MUFU.EX2 R117, R20 ;  /* 0x0000001400757308 */ /* 0x0009680000000800 */
        /* <DEDUP_REMOVED lines=8> */
[----:B------:R-:W-:Y:S01]  /*5120*/  HMMA.16816.F32 R68, R4, R22, R68 ;  /* 0x000000160444723c */ /* 0x000fe20000001844 */
[----:B--2---:R-:W-:Y:S01]  /*5130*/  F2FP.F16.F32.PACK_AB R5, R115, R166 ;  /* 0x000000a67305723e */ /* 0x004fe200000000ff */
[----:B----4-:R-:W-:Y:S01]  /*5140*/  LDSM.16.MT88.4 R20, [R106+0x8800] ;  /* 0x008800006a14783b */ /* 0x010fe20000004200 */
[----:B---3--:R-:W-:-:S02]  /*5150*/  F2FP.F16.F32.PACK_AB R7, R111, R152 ;  /* 0x000000986f07723e */ /* 0x008fc400000000ff */
[----:B-----5:R-:W-:Y:S02]  /*5160*/  F2FP.F16.F32.PACK_AB R4, R117, R168 ;  /* 0x000000a87504723e */ /* 0x020fe400000000ff */
[----:B-1----:R-:W-:-:S07]  /*5170*/  F2FP.F16.F32.PACK_AB R6, R113, R154 ;  /* 0x0000009a7106723e */ /* 0x002fce00000000ff */
[C---:B------:R-:W-:Y:S08]  /*5180*/  HMMA.16816.F32 R80, R4.reuse, R8, R80 ;  /* 0x000000080450723c */ /* 0x040ff00000001850 */
[C---:B------:R-:W-:Y:S01]  /*5190*/  HMMA.16816.F32 R76, R4.reuse, R10, R76 ;  /* 0x0000000a044c723c */ /* 0x040fe2000000184c */
[----:B------:R-:W1:Y:S07]  /*51a0*/  LDSM.16.MT88.4 R8, [R101+0x7800] ;  /* 0x007800006508783b */ /* 0x000e6e0000004200 */
[C---:B------:R-:W-:Y:S08]  /*51b0*/  HMMA.16816.F32 R40, R4.reuse, R24, R40 ;  /* 0x000000180428723c */ /* 0x040ff00000001828 */
[C---:B------:R-:W-:Y:S01]  /*51c0*/  HMMA.16816.F32 R44, R4.reuse, R26, R44 ;  /* 0x0000001a042c723c */ /* 0x040fe2000000182c */
[----:B------:R-:W-:Y:S07]  /*51d0*/  LDSM.16.MT88.4 R24, [R106+0x6c00] ;  /* 0x006c00006a18783b */ /* 0x000fee0000004200 */
[C---:B-1----:R-:W-:Y:S08]  /*51e0*/  HMMA.16816.F32 R48, R4.reuse, R8, R48 ;  /* 0x000000080430723c */ /* 0x042ff00000001830 */
[----:B------:R-:W-:Y:S01]  /*51f0*/  HMMA.16816.F32 R52, R4, R10, R52 ;  /* 0x0000000a0434723c */ /* 0x000fe20000001834 */
[----:B------:R-:W1:Y:S01]  /*5200*/  LDSM.16.MT88.4 R8, [R101+0x8800] ;  /* 0x008800006508783b */ /* 0x000e620000004200 */
[-C--:B------:R-:W-:Y:S01]  /*5210*/  FFMA.FTZ R108, R108, R105.reuse, -R136 ;  /* 0x000000696c6c7223 */ /* 0x080fe20000010888 */
[-CC-:B------:R-:W-:Y:S01]  /*5220*/  FFMA.FTZ R107, R107, R105.reuse, -R118.reuse ;  /* 0x000000696b6b7223 */ /* 0x180fe20000010876 */
[----:B------:R-:W-:-:S04]  /*5230*/  FFMA.FTZ R114, R114, R105, -R118 ;  /* 0x0000006972727223 */ /* 0x000fc80000010876 */
[----:B------:R-:W-:Y:S01]  /*5240*/  HMMA.16816.F32 R36, R4, R30, R36 ;  /* 0x0000001e0424723c */ /* 0x000fe20000001824 */
[-CC-:B------:R-:W-:Y:S01]  /*5250*/  FFMA.FTZ R31, R110, R105.reuse, -R136.reuse ;  /* 0x000000696e1f7223 */ /* 0x180fe20000010888 */
[-C--:B------:R-:W-:Y:S01]  /*5260*/  FFMA.FTZ R30, R109, R105.reuse, -R136 ;  /* 0x000000696d1e7223 */ /* 0x080fe20000010888 */
[----:B------:R-:W-:-:S05]  /*5270*/  FFMA.FTZ R110, R116, R105, -R118 ;  /* 0x00000069746e7223 */ /* 0x000fca0000010876 */
[C---:B------:R-:W-:Y:S01]  /*5280*/  HMMA.16816.F32 R72, R4.reuse, R28, R72 ;  /* 0x0000001c0448723c */ /* 0x040fe20000001848 */
[-C--:B------:R-:W-:Y:S01]  /*5290*/  FFMA.FTZ R29, R122, R105.reuse, -R136 ;  /* 0x000000697a1d7223 */ /* 0x080fe20000010888 */
[----:B------:R-:W-:Y:S01]  /*52a0*/  FFMA.FTZ R28, R112, R105, -R118 ;  /* 0x00000069701c7223 */ /* 0x000fe20000010876 */
[----:B------:R-:W-:Y:S05]  /*52b0*/  MUFU.EX2 R108, R108 ;  /* 0x0000006c006c7308 */ /* 0x000fea0000000800 */
[C---:B------:R-:W-:Y:S01]  /*52c0*/  HMMA.16816.F32 R56, R4.reuse, R20, R56 ;  /* 0x000000140438723c */ /* 0x040fe20000001838 */
[----:B------:R-:W2:Y:S07]  /*52d0*/  MUFU.EX2 R31, R31 ;  /* 0x0000001f001f7308 */ /* 0x000eae0000000800 */
[C---:B------:R-:W-:Y:S01]  /*52e0*/  HMMA.16816.F32 R60, R4.reuse, R22, R60 ;  /* 0x00000016043c723c */ /* 0x040fe2000000183c */
[----:B------:R-:W3:Y:S01]  /*52f0*/  LDSM.16.MT88.4 R20, [R106+0x7c00] ;  /* 0x007c00006a14783b */ /* 0x000ee20000004200 */
[----:B------:R-:W-:Y:S04]  /*5300*/  MUFU.EX2 R30, R30 ;  /* 0x0000001e001e7308 */ /* 0x000fe80000000800 */
[----:B------:R-:W4:Y:S04]  /*5310*/  MUFU.EX2 R29, R29 ;  /* 0x0000001d001d7308 */ /* 0x000f280000000800 */
[----:B------:R-:W-:Y:S04]  /*5320*/  MUFU.EX2 R110, R110 ;  /* 0x0000006e006e7308 */ /* 0x000fe80000000800 */
[----:B------:R-:W5:Y:S04]  /*5330*/  MUFU.EX2 R107, R107 ;  /* 0x0000006b006b7308 */ /* 0x000f680000000800 */
[----:B------:R-:W-:Y:S04]  /*5340*/  MUFU.EX2 R105, R114 ;  /* 0x0000007200697308 */ /* 0x000fe80000000800 */
[----:B------:R-:W5:Y:S01]  /*5350*/  MUFU.EX2 R28, R28 ;  /* 0x0000001c001c7308 */ /* 0x000f620000000800 */
[C---:B-1----:R-:W-:Y:S08]  /*5360*/  HMMA.16816.F32 R64, R4.reuse, R8, R64 ;  /* 0x000000080440723c */ /* 0x042ff00000001840 */
[----:B------:R-:W-:Y:S01]  /*5370*/  HMMA.16816.F32 R68, R4, R10, R68 ;  /* 0x0000000a0444723c */ /* 0x000fe20000001844 */
[----:B--2---:R-:W-:Y:S01]  /*5380*/  F2FP.F16.F32.PACK_AB R5, R31, R108 ;  /* 0x0000006c1f05723e */ /* 0x004fe200000000ff */
[----:B------:R-:W1:Y:S01]  /*5390*/  LDSM.16.MT88.4 R8, [R106+0x8c00] ;  /* 0x008c00006a08783b */ /* 0x000e620000004200 */
[----:B----4-:R-:W-:-:S02]  /*53a0*/  F2FP.F16.F32.PACK_AB R7, R29, R30 ;  /* 0x0000001e1d07723e */ /* 0x010fc400000000ff */
[----:B-----5:R-:W-:Y:S02]  /*53b0*/  F2FP.F16.F32.PACK_AB R4, R107, R110 ;  /* 0x0000006e6b04723e */ /* 0x020fe400000000ff */
[----:B------:R-:W-:-:S07]  /*53c0*/  F2FP.F16.F32.PACK_AB R6, R28, R105 ;  /* 0x000000691c06723e */ /* 0x000fce00000000ff */
[C---:B------:R-:W-:Y:S08]  /*53d0*/  HMMA.16816.F32 R80, R4.reuse, R24, R80 ;  /* 0x000000180450723c */ /* 0x040ff00000001850 */
[C---:B------:R-:W-:Y:S01]  /*53e0*/  HMMA.16816.F32 R76, R4.reuse, R26, R76 ;  /* 0x0000001a044c723c */ /* 0x040fe2000000184c */
[----:B------:R-:W2:Y:S07]  /*53f0*/  LDSM.16.MT88.4 R24, [R101+0x6c00] ;  /* 0x006c00006518783b */ /* 0x000eae0000004200 */
[C---:B---3--:R-:W-:Y:S08]  /*5400*/  HMMA.16816.F32 R40, R4.reuse, R20, R40 ;  /* 0x000000140428723c */ /* 0x048ff00000001828 */
[----:B------:R-:W-:Y:S01]  /*5410*/  HMMA.16816.F32 R44, R4, R22, R44 ;  /* 0x00000016042c723c */ /* 0x000fe2000000182c */
[----:B------:R-:W3:Y:S01]  /*5420*/  LDSM.16.MT88.4 R20, [R101+0x7c00] ;  /* 0x007c00006514783b */ /* 0x000ee20000004200 */
[----:B------:R-:W-:Y:S01]  /*5430*/  FADD.FTZ R95, R95, R94 ;  /* 0x0000005e5f5f7221 */ /* 0x000fe20000010000 */
[----:B------:R-:W-:-:S03]  /*5440*/  FADD.FTZ R99, R100, R99 ;  /* 0x0000006364637221 */ /* 0x000fc60000010000 */
[----:B------:R-:W-:-:S04]  /*5450*/  FADD.FTZ R88, R88, R95 ;  /* 0x0000005f58587221 */ /* 0x000fc80000010000 */
[----:B------:R-:W-:Y:S01]  /*5460*/  FADD.FTZ R35, R35, R88 ;  /* 0x0000005823237221 */ /* 0x000fe20000010000 */
[----:B-1----:R-:W-:Y:S03]  /*5470*/  HMMA.16816.F32 R56, R4, R8, R56 ;  /* 0x000000080438723c */ /* 0x002fe60000001838 */
[----:B------:R-:W-:-:S05]  /*5480*/  FADD.FTZ R92, R92, R35 ;  /* 0x000000235c5c7221 */ /* 0x000fca0000010000 */
[----:B--2---:R-:W-:Y:S01]  /*5490*/  HMMA.16816.F32 R72, R4, R24, R72 ;  /* 0x000000180448723c */ /* 0x004fe20000001848 */
[----:B------:R-:W-:-:S04]  /*54a0*/  FADD.FTZ R24, R90, R99 ;  /* 0x000000635a187221 */ /* 0x000fc80000010000 */
[----:B------:R-:W-:-:S03]  /*54b0*/  FADD.FTZ R24, R89, R24 ;  /* 0x0000001859187221 */ /* 0x000fc60000010000 */
[C---:B------:R-:W-:Y:S01]  /*54c0*/  HMMA.16816.F32 R60, R4.reuse, R10, R60 ;  /* 0x0000000a043c723c */ /* 0x040fe2000000183c */
[----:B------:R-:W-:Y:S01]  /*54d0*/  FADD.FTZ R103, R103, R24 ;  /* 0x0000001867677221 */ /* 0x000fe20000010000 */
[----:B------:R-:W1:Y:S01]  /*54e0*/  LDSM.16.MT88.4 R8, [R101+0x8c00] ;  /* 0x008c00006508783b */ /* 0x000e620000004200 */
[----:B------:R-:W-:Y:S02]  /*54f0*/  FADD.FTZ R91, R91, R92 ;  /* 0x0000005c5b5b7221 */ /* 0x000fe40000010000 */
[----:B------:R-:W-:Y:S02]  /*5500*/  FADD.FTZ R104, R104, R103 ;  /* 0x0000006768687221 */ /* 0x000fe40000010000 */
[----:B------:R-:W-:Y:S01]  /*5510*/  FADD.FTZ R34, R34, R91 ;  /* 0x0000005b22227221 */ /* 0x000fe20000010000 */
[----:B---3--:R-:W-:Y:S01]  /*5520*/  HMMA.16816.F32 R48, R4, R20, R48 ;  /* 0x000000140430723c */ /* 0x008fe20000001830 */
        /* <DEDUP_REMOVED lines=9> */
[----:B------:R-:W-:Y:S01]  /*55c0*/  ISETP.GT.U32.AND P1, PT, R32, R143, PT ;  /* 0x0000008f2000720c */ /* 0x000fe20003f24070 */
[----:B------:R-:W-:Y:S02]  /*55d0*/  FADD.FTZ R111, R111, R152 ;  /* 0x000000986f6f7221 */ /* 0x000fe40000010000 */
[----:B------:R-:W-:Y:S02]  /*55e0*/  FADD.FTZ R113, R113, R154 ;  /* 0x0000009a71717221 */ /* 0x000fe40000010000 */
[----:B------:R-:W-:Y:S02]  /*55f0*/  FADD.FTZ R108, R108, R111 ;  /* 0x0000006f6c6c7221 */ /* 0x000fe40000010000 */
[----:B------:R-:W-:Y:S02]  /*5600*/  FADD.FTZ R110, R110, R113 ;  /* 0x000000716e6e7221 */ /* 0x000fe40000010000 */
[----:B------:R-:W-:-:S02]  /*5610*/  FADD.FTZ R31, R31, R108 ;  /* 0x0000006c1f1f7221 */ /* 0x000fc40000010000 */
[----:B------:R-:W-:Y:S01]  /*5620*/  FADD.FTZ R110, R107, R110 ;  /* 0x0000006e6b6e7221 */ /* 0x000fe20000010000 */
[----:B------:R-:W-:Y:S01]  /*5630*/  HMMA.16816.F32 R36, R4, R26, R36 ;  /* 0x0000001a0424723c */ /* 0x000fe20000001824 */
[----:B------:R-:W-:Y:S01]  /*5640*/  FADD.FTZ R30, R30, R31 ;  /* 0x0000001f1e1e7221 */ /* 0x000fe20000010000 */
[----:B------:R-:W-:Y:S01]  /*5650*/  BSSY B2, `(.L_x_10211) ;  /* 0x0000375000027945 */ /* 0x000fe20003800000 */
[----:B------:R-:W-:Y:S02]  /*5660*/  FADD.FTZ R105, R105, R110 ;  /* 0x0000006e69697221 */ /* 0x000fe40000010000 */
[----:B------:R-:W-:-:S03]  /*5670*/  FADD.FTZ R166, R29, R30 ;  /* 0x0000001e1da67221 */ /* 0x000fc60000010000 */
        /* <DEDUP_REMOVED lines=73> */
.L_x_10214:
        /* <DEDUP_REMOVED lines=8> */
.L_x_10215:
[----:B------:R-:W-:Y:S05]  /*5b90*/  BSYNC.RECONVERGENT B0 ;  /* 0x0000000000007941 */ /* 0x000fea0003800200 */
.L_x_10213:
        /* <DEDUP_REMOVED lines=52> */
[----:B------:R-:W0:Y:S01]  /*5ee0*/  LDGDEPBAR ;  /* 0x00000000000079af */ /* 0x000e220000000000 */
[C---:B---3--:R-:W-:Y:S08]  /*5ef0*/  HMMA.16816.F32 R32, R108.reuse, R28, RZ ;  /* 0x0000001c6c20723c */ /* 0x048ff000000018ff */
[C---:B----4-:R-:W-:Y:S08]  /*5f00*/  HMMA.16816.F32 R24, R108.reuse, R20, RZ ;  /* 0x000000146c18723c */ /* 0x050ff000000018ff */
[C---:B------:R-:W-:Y:S08]  /*5f10*/  HMMA.16816.F32 R28, R108.reuse, R30, RZ ;  /* 0x0000001e6c1c723c */ /* 0x040ff000000018ff */
[C---:B------:R-:W-:Y:S08]  /*5f20*/  HMMA.16816.F32 R20, R108.reuse, R22, RZ ;  /* 0x000000166c14723c */ /* 0x040ff000000018ff */
[C---:B--2---:R-:W-:Y:S08]  /*5f30*/  HMMA.16816.F32 R8, R108.reuse, R4, RZ ;  /* 0x000000046c08723c */ /* 0x044ff000000018ff */
[C---:B------:R-:W-:Y:S08]  /*5f40*/  HMMA.16816.F32 R4, R108.reuse, R6, RZ ;  /* 0x000000066c04723c */ /* 0x040ff000000018ff */
[C---:B-1----:R-:W-:Y:S08]  /*5f50*/  HMMA.16816.F32 R112, R108.reuse, R100, RZ ;  /* 0x000000646c70723c */ /* 0x042ff000000018ff */
[----:B------:R-:W-:Y:S01]  /*5f60*/  HMMA.16816.F32 R108, R108, R102, RZ ;  /* 0x000000666c6c723c */ /* 0x000fe200000018ff */
[----:B------:R-:W-:Y:S07]  /*5f70*/  LDSM.16.M88.4 R100, [R130+0x4000] ;  /* 0x004000008264783b */ /* 0x000fee0000000200 */
[C---:B-----5:R-:W-:Y:S08]  /*5f80*/  HMMA.16816.F32 R32, R104.reuse, R96, R32 ;  /* 0x000000606820723c */ /* 0x060ff00000001820 */
[C---:B------:R-:W-:Y:S01]  /*5f90*/  HMMA.16816.F32 R28, R104.reuse, R98, R28 ;  /* 0x00000062681c723c */ /* 0x040fe2000000181c */
[----:B------:R-:W1:Y:S04]  /*5fa0*/  LDSM.16.M88.4 R96, [R120+0x1000] ;  /* 0x001000007860783b */ /* 0x000e680000000200 */
[----:B------:R-:W-:Y:S03]  /*5fb0*/  LDSM.16.M88.4 R120, [R120+0x2000] ;  /* 0x002000007878783b */ /* 0x000fe60000000200 */
[C---:B------:R-:W-:Y:S08]  /*5fc0*/  HMMA.16816.F32 R24, R104.reuse, R92, R24 ;  /* 0x0000005c6818723c */ /* 0x040ff00000001818 */
[C---:B------:R-:W-:Y:S01]  /*5fd0*/  HMMA.16816.F32 R20, R104.reuse, R94, R20 ;  /* 0x0000005e6814723c */ /* 0x040fe20000001814 */
[----:B------:R-:W2:Y:S07]  /*5fe0*/  LDSM.16.M88.4 R92, [R130+0x4400] ;  /* 0x00440000825c783b */ /* 0x000eae0000000200 */
[C---:B------:R-:W-:Y:S08]  /*5ff0*/  HMMA.16816.F32 R8, R104.reuse, R88, R8 ;  /* 0x000000586808723c */ /* 0x040ff00000001808 */
[C---:B------:R-:W-:Y:S01]  /*6000*/  HMMA.16816.F32 R4, R104.reuse, R90, R4 ;  /* 0x0000005a6804723c */ /* 0x040fe20000001804 */
[----:B------:R-:W3:Y:S07]  /*6010*/  LDSM.16.M88.4 R88, [R130+0x4800] ;  /* 0x004800008258783b */ /* 0x000eee0000000200 */
        /* <DEDUP_REMOVED lines=15> */
[----:B------:R-:W4:Y:S04]  /*6110*/  LDSM.16.M88.4 R104, [R131+0x4c00] ;  /* 0x004c00008368783b */ /* 0x000f280000000200 */
[----:B------:R-:W-:Y:S03]  /*6120*/  LDSM.16.M88.4 R96, [R130+0x5000] ;  /* 0x005000008260783b */ /* 0x000fe60000000200 */
[C---:B-1----:R-:W-:Y:S08]  /*6130*/  HMMA.16816.F32 R8, R100.reuse, R116, R8 ;  /* 0x000000746408723c */ /* 0x042ff00000001808 */
[C---:B--2---:R-:W-:Y:S08]  /*6140*/  HMMA.16816.F32 R32, R100.reuse, R92, R32 ;  /* 0x0000005c6420723c */ /* 0x044ff00000001820 */
[C---:B------:R-:W-:Y:S01]  /*6150*/  HMMA.16816.F32 R28, R100.reuse, R94, R28 ;  /* 0x0000005e641c723c */ /* 0x040fe2000000181c */
[----:B------:R-:W1:Y:S07]  /*6160*/  LDSM.16.M88.4 R92, [R130+0x5400] ;  /* 0x00540000825c783b */ /* 0x000e6e0000000200 */
[C---:B---3--:R-:W-:Y:S08]  /*6170*/  HMMA.16816.F32 R24, R100.reuse, R88, R24 ;  /* 0x000000586418723c */ /* 0x048ff00000001818 */
[C---:B------:R-:W-:Y:S01]  /*6180*/  HMMA.16816.F32 R20, R100.reuse, R90, R20 ;  /* 0x0000005a6414723c */ /* 0x040fe20000001814 */
[----:B------:R-:W2:Y:S07]  /*6190*/  LDSM.16.M88.4 R88, [R130+0x5800] ;  /* 0x005800008258783b */ /* 0x000eae0000000200 */
[C---:B------:R-:W-:Y:S01]  /*61a0*/  HMMA.16816.F32 R4, R100.reuse, R118, R4 ;  /* 0x000000766404723c */ /* 0x040fe20000001804 */
[----:B------:R-:W3:Y:S07]  /*61b0*/  LDSM.16.M88.4 R116, [R130+0x5c00] ;  /* 0x005c00008274783b */ /* 0x000eee0000000200 */
[C---:B----4-:R-:W-:Y:S08]  /*61c0*/  HMMA.16816.F32 R112, R100.reuse, R104, R112 ;  /* 0x000000686470723c */ /* 0x050ff00000001870 */
        /* <DEDUP_REMOVED lines=11> */
[----:B------:R-:W4:Y:S01]  /*6280*/  LDSM.16.M88.4 R96, [R131+0x5400] ;  /* 0x005400008360783b */ /* 0x000f220000000200 */
[----:B------:R-:W-:-:S06]  /*6290*/  DEPBAR.LE SB0, 0x0 ;  /* 0x000080000000791a */ /* 0x000fcc0000000000 */
[----:B---3--:R-:W-:Y:S08]  /*62a0*/  HMMA.16816.F32 R112, R120, R116, R112 ;  /* 0x000000747870723c */ /* 0x008ff00000001870 */
[----:B-1----:R-:W-:Y:S01]  /*62b0*/  HMMA.16816.F32 R8, R104, R92, R8 ;  /* 0x0000005c6808723c */ /* 0x002fe20000001808 */
[----:B------:R-:W-:-:S07]  /*62c0*/  IMAD.SHL.U32 R93, R14, 0x40, RZ ;  /* 0x000000400e5d7824 */ /* 0x000fce00078e00ff */
[----:B------:R-:W-:Y:S01]  /*62d0*/  HMMA.16816.F32 R4, R104, R94, R4 ;  /* 0x0000005e6804723c */ /* 0x000fe20000001804 */
[----:B------:R-:W-:-:S07]  /*62e0*/  LOP3.LUT R95, R93, R12, RZ, 0xfc, !PT ;  /* 0x0000000c5d5f7212 */ /* 0x000fce00078efcff */
[C---:B------:R-:W-:Y:S08]  /*62f0*/  HMMA.16816.F32 R32, R104.reuse, R100, R32 ;  /* 0x000000646820723c */ /* 0x040ff00000001820 */
[----:B------:R-:W-:Y:S01]  /*6300*/  HMMA.16816.F32 R28, R104, R102, R28 ;  /* 0x00000066681c723c */ /* 0x000fe2000000181c */
[----:B------:R-:W-:-:S05]  /*6310*/  IMAD.IADD R103, R95, 0x1, R0 ;  /* 0x000000015f677824 */ /* 0x000fca00078e0200 */
[C-C-:B------:R-:W-:Y:S02]  /*6320*/  IADD3 R92, PT, PT, R127.reuse, 0x77, -R103.reuse ;  /* 0x000000777f5c7810 */ /* 0x140fe40007ffe867 */
[----:B------:R-:W-:Y:S01]  /*6330*/  HMMA.16816.F32 R108, R120, R118, R108 ;  /* 0x00000076786c723c */ /* 0x000fe2000000186c */
[C-C-:B------:R-:W-:Y:S02]  /*6340*/  IADD3 R123, PT, PT, R127.reuse, 0x80, -R103.reuse ;  /* 0x000000807f7b7810 */ /* 0x140fe40007ffe867 */
[----:B------:R-:W-:Y:S02]  /*6350*/  IABS R92, R92 ;  /* 0x0000005c005c7213 */ /* 0x000fe40000000000 */
[----:B------:R-:W-:Y:S02]  /*6360*/  IABS R123, R123 ;  /* 0x0000007b007b7213 */ /* 0x000fe40000000000 */
[----:B------:R-:W-:Y:S01]  /*6370*/  I2FP.F32.S32 R92, R92 ;  /* 0x0000005c005c7245 */ /* 0x000fe20000201400 */
[----:B--2---:R-:W-:Y:S01]  /*6380*/  HMMA.16816.F32 R112, R104, R88, R112 ;  /* 0x000000586870723c */ /* 0x004fe20000001870 */
[----:B------:R-:W-:-:S02]  /*6390*/  IADD3 R88, PT, PT, R127, 0x7f, -R103 ;  /* 0x0000007f7f587810 */ /* 0x000fc40007ffe867 */
[----:B------:R-:W-:Y:S02]  /*63a0*/  I2FP.F32.S32 R123, R123 ;  /* 0x0000007b007b7245 */ /* 0x000fe40000201400 */
[----:B------:R-:W-:Y:S02]  /*63b0*/  IABS R88, R88 ;  /* 0x0000005800587213 */ /* 0x000fe40000000000 */
[--C-:B------:R-:W-:Y:S01]  /*63c0*/  IADD3 R89, PT, PT, R127, 0x78, -R103.reuse ;  /* 0x000000787f597810 */ /* 0x100fe20007ffe867 */
[C---:B----4-:R-:W-:Y:S01]  /*63d0*/  HMMA.16816.F32 R24, R104.reuse, R96, R24 ;  /* 0x000000606818723c */ /* 0x050fe20000001818 */
[----:B------:R-:W-:Y:S01]  /*63e0*/  I2FP.F32.S32 R88, R88 ;  /* 0x0000005800587245 */ /* 0x000fe20000201400 */
[----:B------:R-:W-:Y:S01]  /*63f0*/  FFMA.FTZ R123, -R157, R123, R32 ;  /* 0x0000007b9d7b7223 */ /* 0x000fe20000010120 */
[----:B------:R-:W-:Y:S01]  /*6400*/  IADD3 R117, PT, PT, R127, 0x70, -R103 ;  /* 0x000000707f757810 */ /* 0x000fe20007ffe867 */
[----:B------:R-:W-:Y:S01]  /*6410*/  FFMA.FTZ R32, -R157, R92, R29 ;  /* 0x0000005c9d207223 */ /* 0x000fe2000001011d */
[----:B------:R-:W-:Y:S01]  /*6420*/  IADD3 R102, PT, PT, R127, 0x6f, -R103 ;  /* 0x0000006f7f667810 */ /* 0x000fe20007ffe867 */
[----:B------:R-:W-:Y:S01]  /*6430*/  FFMA.FTZ R88, -R157, R88, R33 ;  /* 0x000000589d587223 */ /* 0x000fe20000010121 */
[C-C-:B------:R-:W-:Y:S01]  /*6440*/  IADD3 R33, PT, PT, R84.reuse, 0x80, -R103.reuse ;  /* 0x0000008054217810 */ /* 0x140fe20007ffe867 */
[----:B------:R-:W-:Y:S01]  /*6450*/  HMMA.16816.F32 R20, R104, R98, R20 ;  /* 0x000000626814723c */ /* 0x000fe20000001814 */
[----:B------:R-:W-:-:S02]  /*6460*/  IADD3 R29, PT, PT, R84, 0x78, -R103 ;  /* 0x00000078541d7810 */ /* 0x000fc40007ffe867 */
[----:B------:R-:W-:Y:S02]  /*6470*/  IABS R89, R89 ;  /* 0x0000005900597213 */ /* 0x000fe40000000000 */
[----:B------:R-:W-:Y:S02]  /*6480*/  IABS R117, R117 ;  /* 0x0000007500757213 */ /* 0x000fe40000000000 */
[----:B------:R-:W-:Y:S01]  /*6490*/  IABS R102, R102 ;  /* 0x0000006600667213 */ /* 0x000fe20000000000 */
[----:B------:R-:W-:Y:S01]  /*64a0*/  HMMA.16816.F32 R108, R104, R90, R108 ;  /* 0x0000005a686c723c */ /* 0x000fe2000000186c */
[----:B------:R-:W-:Y:S02]  /*64b0*/  IABS R33, R33 ;  /* 0x0000002100217213 */ /* 0x000fe40000000000 */
[----:B------:R-:W-:Y:S02]  /*64c0*/  IABS R29, R29 ;  /* 0x0000001d001d7213 */ /* 0x000fe40000000000 */
[----:B------:R-:W-:-:S02]  /*64d0*/  I2FP.F32.S32 R89, R89 ;  /* 0x0000005900597245 */ /* 0x000fc40000201400 */
[----:B------:R-:W-:Y:S02]  /*64e0*/  I2FP.F32.S32 R117, R117 ;  /* 0x0000007500757245 */ /* 0x000fe40000201400 */
[----:B------:R-:W-:Y:S01]  /*64f0*/  I2FP.F32.S32 R102, R102 ;  /* 0x0000006600667245 */ /* 0x000fe20000201400 */
[C---:B------:R-:W-:Y:S01]  /*6500*/  FFMA.FTZ R120, -R157.reuse, R89, R28 ;  /* 0x000000599d787223 */ /* 0x040fe2000001011c */
[----:B------:R-:W-:Y:S01]  /*6510*/  I2FP.F32.S32 R33, R33 ;  /* 0x0000002100217245 */ /* 0x000fe20000201400 */
[C---:B------:R-:W-:Y:S01]  /*6520*/  FFMA.FTZ R117, -R157.reuse, R117, R24 ;  /* 0x000000759d757223 */ /* 0x040fe20000010118 */
[----:B------:R-:W-:Y:S01]  /*6530*/  I2FP.F32.S32 R29, R29 ;  /* 0x0000001d001d7245 */ /* 0x000fe20000201400 */
[C---:B------:R-:W-:Y:S01]  /*6540*/  FFMA.FTZ R102, -R157.reuse, R102, R25 ;  /* 0x000000669d667223 */ /* 0x040fe20000010119 */
[C-C-:B------:R-:W-:Y:S01]  /*6550*/  IADD3 R28, PT, PT, R84.reuse, 0x7f, -R103.reuse ;  /* 0x0000007f541c7810 */ /* 0x140fe20007ffe867 */
[C---:B------:R-:W-:Y:S01]  /*6560*/  FFMA.FTZ R25, -R157.reuse, R33, R34 ;  /* 0x000000219d197223 */ /* 0x040fe20000010122 */
[C-C-:B------:R-:W-:Y:S01]  /*6570*/  IADD3 R24, PT, PT, R84.reuse, 0x77, -R103.reuse ;  /* 0x0000007754187810 */ /* 0x140fe20007ffe867 */
[----:B------:R-:W-:Y:S01]  /*6580*/  FFMA.FTZ R34, -R157, R29, R30 ;  /* 0x0000001d9d227223 */ /* 0x000fe2000001011e */
[----:B------:R-:W-:-:S02]  /*6590*/  IADD3 R29, PT, PT, R84, 0x70, -R103 ;  /* 0x00000070541d7810 */ /* 0x000fc40007ffe867 */
[----:B------:R-:W-:Y:S02]  /*65a0*/  IABS R28, R28 ;  /* 0x0000001c001c7213 */ /* 0x000fe40000000000 */
[----:B------:R-:W-:Y:S02]  /*65b0*/  IABS R24, R24 ;  /* 0x0000001800187213 */ /* 0x000fe40000000000 */
[----:B------:R-:W-:Y:S02]  /*65c0*/  IABS R29, R29 ;  /* 0x0000001d001d7213 */ /* 0x000fe40000000000 */
[----:B------:R-:W-:Y:S02]  /*65d0*/  I2FP.F32.S32 R28, R28 ;  /* 0x0000001c001c7245 */ /* 0x000fe40000201400 */
[----:B------:R-:W-:Y:S02]  /*65e0*/  I2FP.F32.S32 R24, R24 ;  /* 0x0000001800187245 */ /* 0x000fe40000201400 */
[----:B------:R-:W-:Y:S01]  /*65f0*/  I2FP.F32.S32 R29, R29 ;  /* 0x0000001d001d7245 */ /* 0x000fe20000201400 */
[----:B------:R-:W-:Y:S01]  /*6600*/  FFMA.FTZ R28, -R157, R28, R35 ;  /* 0x0000001c9d1c7223 */ /* 0x000fe20000010123 */
[----:B------:R-:W-:Y:S01]  /*6610*/  IADD3 R130, PT, PT, R127, 0x68, -R103 ;  /* 0x000000687f827810 */ /* 0x000fe20007ffe867 */
[----:B------:R-:W-:Y:S01]  /*6620*/  FFMA.FTZ R24, -R157, R24, R31 ;  /* 0x000000189d187223 */ /* 0x000fe2000001011f */
[----:B------:R-:W-:-:S02]  /*6630*/  IADD3 R121, PT, PT, R127, 0x67, -R103 ;  /* 0x000000677f797810 */ /* 0x000fc40007ffe867 */
[C-C-:B------:R-:W-:Y:S02]  /*6640*/  IADD3 R118, PT, PT, R127.reuse, 0x60, -R103.reuse ;  /* 0x000000607f767810 */ /* 0x140fe40007ffe867 */
[C-C-:B------:R-:W-:Y:S02]  /*6650*/  IADD3 R101, PT, PT, R127.reuse, 0x5f, -R103.reuse ;  /* 0x0000005f7f657810 */ /* 0x140fe40007ffe867 */
[C-C-:B------:R-:W-:Y:S02]  /*6660*/  IADD3 R99, PT, PT, R127.reuse, 0x58, -R103.reuse ;  /* 0x000000587f637810 */ /* 0x140fe40007ffe867 */
[C-C-:B------:R-:W-:Y:S02]  /*6670*/  IADD3 R92, PT, PT, R127.reuse, 0x57, -R103.reuse ;  /* 0x000000577f5c7810 */ /* 0x140fe40007ffe867 */
[C-C-:B------:R-:W-:Y:S02]  /*6680*/  IADD3 R94, PT, PT, R127.reuse, 0x50, -R103.reuse ;  /* 0x000000507f5e7810 */ /* 0x140fe40007ffe867 */
[----:B------:R-:W-:-:S02]  /*6690*/  IADD3 R35, PT, PT, R127, 0x4f, -R103 ;  /* 0x0000004f7f237810 */ /* 0x000fc40007ffe867 */
[--C-:B------:R-:W-:Y:S02]  /*66a0*/  IADD3 R33, PT, PT, R127, 0x48, -R103.reuse ;  /* 0x000000487f217810 */ /* 0x100fe40007ffe867 */
        /* <DEDUP_REMOVED lines=9> */
[--C-:B------:R-:W-:Y:S02]  /*6740*/  IADD3 R31, PT, PT, R84, 0x48, -R103.reuse ;  /* 0x00000048541f7810 */ /* 0x100fe40007ffe867 */
[----:B------:R-:W-:-:S02]  /*6750*/  IADD3 R127, PT, PT, R127, 0x47, -R103 ;  /* 0x000000477f7f7810 */ /* 0x000fc40007ffe867 */
[----:B------:R-:W-:Y:S01]  /*6760*/  IADD3 R84, PT, PT, R84, 0x47, -R103 ;  /* 0x0000004754547810 */ /* 0x000fe20007ffe867 */
[----:B------:R-:W-:Y:S01]  /*6770*/  FFMA.FTZ R103, -R157, R29, R26 ;  /* 0x0000001d9d677223 */ /* 0x000fe2000001011a */
[----:B------:R-:W-:Y:S01]  /*6780*/  VIADD R26, R95, 0xffffff80 ;  /* 0xffffff805f1a7836 */ /* 0x000fe20000000000 */
[----:B------:R-:W-:Y:S01]  /*6790*/  IABS R131, R131 ;  /* 0x0000008300837213 */ /* 0x000fe20000000000 */
[C---:B------:R-:W-:Y:S01]  /*67a0*/  VIADD R29, R13.reuse, 0x8 ;  /* 0x000000080d1d7836 */ /* 0x040fe20000000000 */
[----:B------:R-:W-:Y:S02]  /*67b0*/  IABS R121, R121 ;  /* 0x0000007900797213 */ /* 0x000fe40000000000 */
[----:B------:R-:W-:Y:S02]  /*67c0*/  ISETP.GT.AND P1, PT, R13, R26, PT ;  /* 0x0000001a0d00720c */ /* 0x000fe40003f24270 */
[----:B------:R-:W-:Y:S02]  /*67d0*/  ISETP.GE.AND P6, PT, R26, R138, PT ;  /* 0x0000008a1a00720c */ /* 0x000fe40003fc6270 */
[----:B------:R-:W-:-:S02]  /*67e0*/  FSEL R123, R123, -INF , !P1 ;  /* 0xff8000007b7b7808 */ /* 0x000fc40004800000 */
[----:B------:R-:W-:Y:S02]  /*67f0*/  ISETP.GT.AND P2, PT, R29, R26, PT ;  /* 0x0000001a1d00720c */ /* 0x000fe40003f44270 */
[----:B------:R-:W-:Y:S01]  /*6800*/  ISETP.GE.AND P1, PT, R26, R137, PT ;  /* 0x000000891a00720c */ /* 0x000fe20003f26270 */
[----:B------:R-:W-:Y:S01]  /*6810*/  VIADD R26, R95, 0xffffff81 ;  /* 0xffffff815f1a7836 */ /* 0x000fe20000000000 */
[----:B------:R-:W-:Y:S02]  /*6820*/  FSEL R30, R25, -INF , !P2 ;  /* 0xff800000191e7808 */ /* 0x000fe40005000000 */
[----:B------:R-:W-:Y:S02]  /*6830*/  FSEL R25, R123, -INF , !P6 ;  /* 0xff8000007b197808 */ /* 0x000fe40007000000 */
[----:B------:R-:W-:Y:S02]  /*6840*/  ISETP.GT.AND P2, PT, R13, R26, PT ;  /* 0x0000001a0d00720c */ /* 0x000fe40003f44270 */
[----:B------:R-:W-:-:S02]  /*6850*/  FSEL R30, R30, -INF , !P1 ;  /* 0xff8000001e1e7808 */ /* 0x000fc40004800000 */
[----:B------:R-:W-:Y:S02]  /*6860*/  FSEL R88, R88, -INF , !P2 ;  /* 0xff80000058587808 */ /* 0x000fe40005000000 */
[C---:B------:R-:W-:Y:S02]  /*6870*/  ISETP.GE.AND P6, PT, R26.reuse, R138, PT ;  /* 0x0000008a1a00720c */ /* 0x040fe40003fc6270 */
[----:B------:R-:W-:Y:S02]  /*6880*/  ISETP.GT.AND P1, PT, R29, R26, PT ;  /* 0x0000001a1d00720c */ /* 0x000fe40003f24270 */
[----:B------:R-:W-:Y:S01]  /*6890*/  ISETP.GE.AND P2, PT, R26, R137, PT ;  /* 0x000000891a00720c */ /* 0x000fe20003f46270 */
[----:B------:R-:W-:Y:S01]  /*68a0*/  VIADD R26, R95, 0xffffff88 ;  /* 0xffffff885f1a7836 */ /* 0x000fe20000000000 */
[----:B------:R-:W-:Y:S02]  /*68b0*/  FSEL R28, R28, -INF , !P1 ;  /* 0xff8000001c1c7808 */ /* 0x000fe40004800000 */
[----:B------:R-:W-:-:S02]  /*68c0*/  FSEL R88, R88, -INF , !P6 ;  /* 0xff80000058587808 */ /* 0x000fc40007000000 */
[-C--:B------:R-:W-:Y:S02]  /*68d0*/  ISETP.GT.AND P1, PT, R13, R26.reuse, PT ;  /* 0x0000001a0d00720c */ /* 0x080fe40003f24270 */
[----:B------:R-:W-:Y:S02]  /*68e0*/  FSEL R28, R28, -INF , !P2 ;  /* 0xff8000001c1c7808 */ /* 0x000fe40005000000 */
[----:B------:R-:W-:Y:S02]  /*68f0*/  ISETP.GT.AND P2, PT, R29, R26, PT ;  /* 0x0000001a1d00720c */ /* 0x000fe40003f44270 */
[----:B------:R-:W-:Y:S01]  /*6900*/  FSEL R123, R120, -INF , !P1 ;  /* 0xff800000787b7808 */ /* 0x000fe20004800000 */
[----:B------:R-:W-:Y:S01]  /*6910*/  VIADD R120, R95, 0xffffff89 ;  /* 0xffffff895f787836 */ /* 0x000fe20000000000 */
[C---:B------:R-:W-:Y:S02]  /*6920*/  ISETP.GE.AND P6, PT, R26.reuse, R138, PT ;  /* 0x0000008a1a00720c */ /* 0x040fe40003fc6270 */
[----:B------:R-:W-:-:S02]  /*6930*/  ISETP.GE.AND P1, PT, R26, R137, PT ;  /* 0x000000891a00720c */ /* 0x000fc40003f26270 */
[----:B------:R-:W-:Y:S02]  /*6940*/  FSEL R26, R34, -INF , !P2 ;  /* 0xff800000221a7808 */ /* 0x000fe40005000000 */
[----:B------:R-:W-:Y:S02]  /*6950*/  FSEL R34, R123, -INF , !P6 ;  /* 0xff8000007b227808 */ /* 0x000fe40007000000 */
[----:B------:R-:W-:Y:S02]  /*6960*/  ISETP.GT.AND P6, PT, R13, R120, PT ;  /* 0x000000780d00720c */ /* 0x000fe40003fc4270 */
[----:B------:R-:W-:Y:S02]  /*6970*/  FSEL R26, R26, -INF , !P1 ;  /* 0xff8000001a1a7808 */ /* 0x000fe40004800000 */
[----:B------:R-:W-:Y:S02]  /*6980*/  FSEL R32, R32, -INF , !P6 ;  /* 0xff80000020207808 */ /* 0x000fe40007000000 */
[----:B------:R-:W-:-:S02]  /*6990*/  ISETP.GE.AND P2, PT, R120, R138, PT ;  /* 0x0000008a7800720c */ /* 0x000fc40003f46270 */
        /* <DEDUP_REMOVED lines=9> */
[----:B------:R-:W-:Y:S02]  /*6a30*/  ISETP.GE.AND P6, PT, R120, R137, PT ;  /* 0x000000897800720c */ /* 0x000fe40003fc6270 */
[----:B------:R-:W-:Y:S02]  /*6a40*/  ISETP.GT.AND P1, PT, R29, R120, PT ;  /* 0x000000781d00720c */ /* 0x000fe40003f24270 */
[----:B------:R-:W-:Y:S01]  /*6a50*/  IABS R120, R130 ;  /* 0x0000008200787213 */ /* 0x000fe20000000000 */
[----:B------:R-:W-:Y:S01]  /*6a60*/  VIADD R130, R95, 0xffffff91 ;  /* 0xffffff915f827836 */ /* 0x000fe20000000000 */
[----:B------:R-:W-:-:S02]  /*6a70*/  FSEL R184, R117, -INF , !P2 ;  /* 0xff80000075b87808 */ /* 0x000fc40005000000 */
[----:B------:R-:W-:Y:S02]  /*6a80*/  FSEL R103, R103, -INF , !P1 ;  /* 0xff80000067677808 */ /* 0x000fe40004800000 */
[----:B------:R-:W-:Y:S02]  /*6a90*/  ISETP.GT.AND P2, PT, R13, R130, PT ;  /* 0x000000820d00720c */ /* 0x000fe40003f44270 */
[----:B------:R-:W-:Y:S02]  /*6aa0*/  I2FP.F32.S32 R117, R120 ;  /* 0x0000007800757245 */ /* 0x000fe40000201400 */
[----:B------:R-:W-:Y:S02]  /*6ab0*/  I2FP.F32.S32 R136, R131 ;  /* 0x0000008300887245 */ /* 0x000fe40000201400 */
[----:B------:R-:W-:Y:S01]  /*6ac0*/  FSEL R120, R103, -INF , !P6 ;  /* 0xff80000067787808 */ /* 0x000fe20007000000 */
[C---:B------:R-:W-:Y:S01]  /*6ad0*/  FFMA.FTZ R20, -R157.reuse, R117, R20 ;  /* 0x000000759d147223 */ /* 0x040fe20000010114 */
[----:B------:R-:W-:Y:S01]  /*6ae0*/  FSEL R102, R102, -INF , !P2 ;  /* 0xff80000066667808 */ /* 0x000fe20005000000 */
[----:B------:R-:W-:Y:S01]  /*6af0*/  FFMA.FTZ R27, -R157, R136, R27 ;  /* 0x000000889d1b7223 */ /* 0x000fe2000001011b */
[----:B------:R-:W-:-:S02]  /*6b00*/  ISETP.GE.AND P1, PT, R130, R138, PT ;  /* 0x0000008a8200720c */ /* 0x000fc40003f26270 */
[----:B------:R-:W-:Y:S02]  /*6b10*/  ISETP.GE.AND P6, PT, R130, R137, PT ;  /* 0x000000898200720c */ /* 0x000fe40003fc6270 */
[----:B------:R-:W-:Y:S01]  /*6b20*/  ISETP.GT.AND P2, PT, R29, R130, PT ;  /* 0x000000821d00720c */ /* 0x000fe20003f44270 */
[----:B------:R-:W-:Y:S01]  /*6b30*/  VIADD R130, R95, 0xffffff98 ;  /* 0xffffff985f827836 */ /* 0x000fe20000000000 */
[----:B------:R-:W-:Y:S02]  /*6b40*/  IABS R103, R122 ;  /* 0x0000007a00677213 */ /* 0x000fe40000000000 */
[----:B------:R-:W-:Y:S02]  /*6b50*/  FSEL R122, R102, -INF , !P1 ;  /* 0xff800000667a7808 */ /* 0x000fe40004800000 */
[----:B------:R-:W-:Y:S02]  /*6b60*/  I2FP.F32.S32 R102, R121 ;  /* 0x0000007900667245 */ /* 0x000fe40000201400 */
[----:B------:R-:W-:-:S02]  /*6b70*/  ISETP.GT.AND P1, PT, R13, R130, PT ;  /* 0x000000820d00720c */ /* 0x000fc40003f24270 */
[----:B------:R-:W-:Y:S01]  /*6b80*/  I2FP.F32.S32 R103, R103 ;  /* 0x0000006700677245 */ /* 0x000fe20000201400 */
[----:B------:R-:W-:Y:S01]  /*6b90*/  FFMA.FTZ R21, -R157, R102, R21 ;  /* 0x000000669d157223 */ /* 0x000fe20000010115 */
[----:B------:R-:W-:Y:S01]  /*6ba0*/  FSEL R27, R27, -INF , !P2 ;  /* 0xff8000001b1b7808 */ /* 0x000fe20005000000 */
[----:B------:R-:W-:Y:S01]  /*6bb0*/  VIADD R102, R95, 0xffffff99 ;  /* 0xffffff995f667836 */ /* 0x000fe20000000000 */
[----:B------:R-:W-:Y:S01]  /*6bc0*/  ISETP.GE.AND P2, PT, R130, R138, PT ;  /* 0x0000008a8200720c */ /* 0x000fe20003f46270 */
[----:B------:R-:W-:Y:S01]  /*6bd0*/  FFMA.FTZ R22, -R157, R103, R22 ;  /* 0x000000679d167223 */ /* 0x000fe20000010116 */
[----:B------:R-:W-:Y:S02]  /*6be0*/  FSEL R20, R20, -INF , !P1 ;  /* 0xff80000014147808 */ /* 0x000fe40004800000 */
[----:B------:R-:W-:Y:S02]  /*6bf0*/  IABS R119, R119 ;  /* 0x0000007700777213 */ /* 0x000fe40000000000 */
[----:B------:R-:W-:-:S02]  /*6c00*/  ISETP.GT.AND P1, PT, R29, R130, PT ;  /* 0x000000821d00720c */ /* 0x000fc40003f24270 */
[----:B------:R-:W-:Y:S02]  /*6c10*/  FSEL R180, R20, -INF , !P2 ;  /* 0xff80000014b47808 */ /* 0x000fe40005000000 */
[----:B------:R-:W-:Y:S02]  /*6c20*/  FSEL R178, R27, -INF , !P6 ;  /* 0xff8000001bb27808 */ /* 0x000fe40007000000 */
[----:B------:R-:W-:Y:S02]  /*6c30*/  I2FP.F32.S32 R20, R119 ;  /* 0x0000007700147245 */ /* 0x000fe40000201400 */
[----:B------:R-:W-:Y:S02]  /*6c40*/  ISETP.GE.AND P6, PT, R130, R137, PT ;  /* 0x000000898200720c */ /* 0x000fe40003fc6270 */
[----:B------:R-:W-:Y:S01]  /*6c50*/  IABS R118, R118 ;  /* 0x0000007600767213 */ /* 0x000fe20000000000 */
[----:B------:R-:W-:Y:S01]  /*6c60*/  FFMA.FTZ R20, -R157, R20, R23 ;  /* 0x000000149d147223 */ /* 0x000fe20000010117 */
[----:B------:R-:W-:-:S02]  /*6c70*/  ISETP.GT.AND P2, PT, R13, R102, PT ;  /* 0x000000660d00720c */ /* 0x000fc40003f44270 */
[----:B------:R-:W-:Y:S02]  /*6c80*/  FSEL R22, R22, -INF , !P1 ;  /* 0xff80000016167808 */ /* 0x000fe40004800000 */
[----:B------:R-:W-:Y:S02]  /*6c90*/  I2FP.F32.S32 R118, R118 ;  /* 0x0000007600767245 */ /* 0x000fe40000201400 */
[----:B------:R-:W-:Y:S01]  /*6ca0*/  FSEL R176, R22, -INF , !P6 ;  /* 0xff80000016b07808 */ /* 0x000fe20007000000 */
[----:B------:R-:W-:Y:S01]  /*6cb0*/  VIADD R22, R95, 0xffffffa0 ;  /* 0xffffffa05f167836 */ /* 0x000fe20000000000 */
[----:B------:R-:W-:Y:S01]  /*6cc0*/  FSEL R21, R21, -INF , !P2 ;  /* 0xff80000015157808 */ /* 0x000fe20005000000 */
[----:B------:R-:W-:Y:S01]  /*6cd0*/  FFMA.FTZ R8, -R157, R118, R8 ;  /* 0x000000769d087223 */ /* 0x000fe20000010108 */
[----:B------:R-:W-:Y:S02]  /*6ce0*/  ISETP.GE.AND P1, PT, R102, R138, PT ;  /* 0x0000008a6600720c */ /* 0x000fe40003f26270 */
[----:B------:R-:W-:-:S02]  /*6cf0*/  ISETP.GT.AND P2, PT, R29, R102, PT ;  /* 0x000000661d00720c */ /* 0x000fc40003f44270 */
[----:B------:R-:W-:Y:S02]  /*6d00*/  IABS R116, R116 ;  /* 0x0000007400747213 */ /* 0x000fe40000000000 */
[----:B------:R-:W-:Y:S02]  /*6d10*/  ISETP.GE.AND P6, PT, R102, R137, PT ;  /* 0x000000896600720c */ /* 0x000fe40003fc6270 */
[----:B------:R-:W-:Y:S02]  /*6d20*/  IABS R101, R101 ;  /* 0x0000006500657213 */ /* 0x000fe40000000000 */
[----:B------:R-:W-:Y:S02]  /*6d30*/  FSEL R182, R21, -INF , !P1 ;  /* 0xff80000015b67808 */ /* 0x000fe40004800000 */
[----:B------:R-:W-:Y:S02]  /*6d40*/  FSEL R20, R20, -INF , !P2 ;  /* 0xff80000014147808 */ /* 0x000fe40005000000 */
[----:B------:R-:W-:-:S02]  /*6d50*/  ISETP.GT.AND P1, PT, R13, R22, PT ;  /* 0x000000160d00720c */ /* 0x000fc40003f24270 */
[----:B------:R-:W-:Y:S02]  /*6d60*/  I2FP.F32.S32 R21, R116 ;  /* 0x0000007400157245 */ /* 0x000fe40000201400 */
[----:B------:R-:W-:Y:S02]  /*6d70*/  I2FP.F32.S32 R102, R101 ;  /* 0x0000006500667245 */ /* 0x000fe40000201400 */
[----:B------:R-:W-:Y:S01]  /*6d80*/  FSEL R130, R20, -INF , !P6 ;  /* 0xff80000014827808 */ /* 0x000fe20007000000 */
[----:B------:R-:W-:Y:S01]  /*6d90*/  VIADD R20, R95, 0xffffffa1 ;  /* 0xffffffa15f147836 */ /* 0x000fe20000000000 */
[----:B------:R-:W-:Y:S01]  /*6da0*/  ISETP.GE.AND P2, PT, R22, R138, PT ;  /* 0x0000008a1600720c */ /* 0x000fe20003f46270 */
[C---:B------:R-:W-:Y:S01]  /*6db0*/  FFMA.FTZ R10, -R157.reuse, R21, R10 ;  /* 0x000000159d0a7223 */ /* 0x040fe2000001010a */
[----:B------:R-:W-:Y:S01]  /*6dc0*/  FSEL R8, R8, -INF , !P1 ;  /* 0xff80000008087808 */ /* 0x000fe20004800000 */
[----:B------:R-:W-:Y:S01]  /*6dd0*/  FFMA.FTZ R9, -R157, R102, R9 ;  /* 0x000000669d097223 */ /* 0x000fe20000010109 */
[----:B------:R-:W-:-:S02]  /*6de0*/  ISETP.GT.AND P1, PT, R29, R22, PT ;  /* 0x000000161d00720c */ /* 0x000fc40003f24270 */
[----:B------:R-:W-:Y:S01]  /*6df0*/  FSEL R154, R8, -INF , !P2 ;  /* 0xff800000089a7808 */ /* 0x000fe20005000000 */
[----:B------:R-:W-:Y:S01]  /*6e00*/  VIADD R8, R95, 0xffffffa8 ;  /* 0xffffffa85f087836 */ /* 0x000fe20000000000 */
[----:B------:R-:W-:Y:S02]  /*6e10*/  ISETP.GT.AND P2, PT, R13, R20, PT ;  /* 0x000000140d00720c */ /* 0x000fe40003f44270 */
[----:B------:R-:W-:Y:S02]  /*6e20*/  IABS R100, R100 ;  /* 0x0000006400647213 */ /* 0x000fe40000000000 */
[----:B------:R-:W-:Y:S02]  /*6e30*/  FSEL R10, R10, -INF , !P1 ;  /* 0xff8000000a0a7808 */ /* 0x000fe40004800000 */
[----:B------:R-:W-:Y:S02]  /*6e40*/  ISETP.GE.AND P1, PT, R20, R138, PT ;  /* 0x0000008a1400720c */ /* 0x000fe40003f26270 */
[----:B------:R-:W-:-:S02]  /*6e50*/  FSEL R9, R9, -INF , !P2 ;  /* 0xff80000009097808 */ /* 0x000fc40005000000 */
[----:B------:R-:W-:Y:S02]  /*6e60*/  IABS R92, R92 ;  /* 0x0000005c005c7213 */ /* 0x000fe40000000000 */
[----:B------:R-:W-:Y:S02]  /*6e70*/  IABS R99, R99 ;  /* 0x0000006300637213 */ /* 0x000fe40000000000 */
[----:B------:R-:W-:Y:S02]  /*6e80*/  I2FP.F32.S32 R100, R100 ;  /* 0x0000006400647245 */ /* 0x000fe40000201400 */
[----:B------:R-:W-:Y:S01]  /*6e90*/  FSEL R170, R9, -INF , !P1 ;  /* 0xff80000009aa7808 */ /* 0x000fe20004800000 */
[----:B------:R-:W-:Y:S01]  /*6ea0*/  IMAD.MOV.U32 R9, RZ, RZ, R92 ;  /* 0x000000ffff097224 */ /* 0x000fe200078e005c */
[----:B------:R-:W-:Y:S01]  /*6eb0*/  I2FP.F32.S32 R99, R99 ;  /* 0x0000006300637245 */ /* 0x000fe20000201400 */
[----:B------:R-:W-:Y:S01]  /*6ec0*/  FFMA.FTZ R11, -R157, R100, R11 ;  /* 0x000000649d0b7223 */ /* 0x000fe2000001010b */
[----:B------:R-:W-:-:S02]  /*6ed0*/  ISETP.GE.AND P6, PT, R22, R137, PT ;  /* 0x000000891600720c */ /* 0x000fc40003fc6270 */
[----:B------:R-:W-:Y:S01]  /*6ee0*/  ISETP.GT.AND P2, PT, R29, R20, PT ;  /* 0x000000141d00720c */ /* 0x000fe20003f44270 */
[----:B------:R-:W-:Y:S01]  /*6ef0*/  FFMA.FTZ R4, -R157, R99, R4 ;  /* 0x000000639d047223 */ /* 0x000fe20000010104 */
[----:B------:R-:W-:Y:S02]  /*6f00*/  IABS R98, R98 ;  /* 0x0000006200627213 */ /* 0x000fe40000000000 */
[----:B------:R-:W-:Y:S02]  /*6f10*/  FSEL R136, R10, -INF , !P6 ;  /* 0xff8000000a887808 */ /* 0x000fe40007000000 */
[----:B------:R-:W-:Y:S02]  /*6f20*/  I2FP.F32.S32 R174, R9 ;  /* 0x0000000900ae7245 */ /* 0x000fe40000201400 */
[----:B------:R-:W-:Y:S02]  /*6f30*/  ISETP.GE.AND P6, PT, R20, R137, PT ;  /* 0x000000891400720c */ /* 0x000fe40003fc6270 */
[----:B------:R-:W-:Y:S01]  /*6f40*/  ISETP.GT.AND P1, PT, R13, R8, PT ;  /* 0x000000080d00720c */ /* 0x000fe20003f24270 */
[----:B------:R-:W-:Y:S01]  /*6f50*/  FFMA.FTZ R174, -R157, R174, R5 ;  /* 0x000000ae9dae7223 */ /* 0x000fe20000010105 */
[----:B------:R-:W-:-:S02]  /*6f60*/  FSEL R11, R11, -INF , !P2 ;  /* 0xff8000000b0b7808 */ /* 0x000fc40005000000 */
[----:B------:R-:W-:Y:S02]  /*6f70*/  I2FP.F32.S32 R9, R98 ;  /* 0x0000006200097245 */ /* 0x000fe40000201400 */
[----:B------:R-:W-:Y:S02]  /*6f80*/  FSEL R92, R11, -INF , !P6 ;  /* 0xff8000000b5c7808 */ /* 0x000fe40007000000 */
[----:B------:R-:W-:Y:S01]  /*6f90*/  FSEL R4, R4, -INF , !P1 ;  /* 0xff80000004047808 */ /* 0x000fe20004800000 */
[----:B------:R-:W-:Y:S01]  /*6fa0*/  FFMA.FTZ R6, -R157, R9, R6 ;  /* 0x000000099d067223 */ /* 0x000fe20000010106 */
[----:B------:R-:W-:Y:S02]  /*6fb0*/  IABS R94, R94 ;  /* 0x0000005e005e7213 */ /* 0x000fe40000000000 */
[C---:B------:R-:W-:Y:S02]  /*6fc0*/  ISETP.GE.AND P2, PT, R8.reuse, R138, PT ;  /* 0x0000008a0800720c */ /* 0x040fe40003f46270 */
[----:B------:R-:W-:Y:S01]  /*6fd0*/  ISETP.GE.AND P6, PT, R8, R137, PT ;  /* 0x000000890800720c */ /* 0x000fe20003fc6270 */
[----:B------:R-:W-:Y:S01]  /*6fe0*/  IMAD.MOV.U32 R5, RZ, RZ, R94 ;  /* 0x000000ffff057224 */ /* 0x000fe200078e005e */
[----:B------:R-:W-:Y:S01]  /*6ff0*/  ISETP.GT.AND P1, PT, R29, R8, PT ;  /* 0x000000081d00720c */ /* 0x000fe20003f24270 */
[----:B------:R-:W-:Y:S01]  /*7000*/  VIADD R8, R95, 0xffffffa9 ;  /* 0xffffffa95f087836 */ /* 0x000fe20000000000 */
[----:B------:R-:W-:-:S02]  /*7010*/  IABS R97, R97 ;  /* 0x0000006100617213 */ /* 0x000fc40000000000 */
[----:B------:R-:W-:Y:S02]  /*7020*/  FSEL R152, R4, -INF , !P2 ;  /* 0xff80000004987808 */ /* 0x000fe40005000000 */
[----:B------:R-:W-:Y:S02]  /*7030*/  FSEL R6, R6, -INF , !P1 ;  /* 0xff80000006067808 */ /* 0x000fe40004800000 */
[----:B------:R-:W-:Y:S02]  /*7040*/  I2FP.F32.S32 R4, R97 ;  /* 0x0000006100047245 */ /* 0x000fe40000201400 */
[----:B------:R-:W-:Y:S02]  /*7050*/  ISETP.GT.AND P2, PT, R13, R8, PT ;  /* 0x000000080d00720c */ /* 0x000fe40003f44270 */
[----:B------:R-:W-:Y:S01]  /*7060*/  FSEL R94, R6, -INF , !P6 ;  /* 0xff800000065e7808 */ /* 0x000fe20007000000 */
[----:B------:R-:W-:Y:S01]  /*7070*/  VIADD R6, R95, 0xffffffb0 ;  /* 0xffffffb05f067836 */ /* 0x000fe20000000000 */
[----:B------:R-:W-:Y:S01]  /*7080*/  I2FP.F32.S32 R5, R5 ;  /* 0x0000000500057245 */ /* 0x000fe20000201400 */
[----:B------:R-:W-:Y:S01]  /*7090*/  FFMA.FTZ R4, -R157, R4, R7 ;  /* 0x000000049d047223 */ /* 0x000fe20000010107 */
[----:B------:R-:W-:-:S02]  /*70a0*/  ISETP.GE.AND P1, PT, R8, R138, PT ;  /* 0x0000008a0800720c */ /* 0x000fc40003f26270 */
[----:B------:R-:W-:Y:S01]  /*70b0*/  FSEL R174, R174, -INF , !P2 ;  /* 0xff800000aeae7808 */ /* 0x000fe20005000000 */
[----:B------:R-:W-:Y:S01]  /*70c0*/  FFMA.FTZ R5, -R157, R5, R112 ;  /* 0x000000059d057223 */ /* 0x000fe20000010170 */
[----:B------:R-:W-:Y:S02]  /*70d0*/  ISETP.GT.AND P2, PT, R29, R8, PT ;  /* 0x000000081d00720c */ /* 0x000fe40003f44270 */
[----:B------:R-:W-:Y:S02]  /*70e0*/  IABS R96, R96 ;  /* 0x0000006000607213 */ /* 0x000fe40000000000 */
[----:B------:R-:W-:Y:S02]  /*70f0*/  FSEL R174, R174, -INF , !P1 ;  /* 0xff800000aeae7808 */ /* 0x000fe40004800000 */
[----:B------:R-:W-:Y:S02]  /*7100*/  ISETP.GE.AND P6, PT, R8, R137, PT ;  /* 0x000000890800720c */ /* 0x000fe40003fc6270 */
[----:B------:R-:W-:-:S02]  /*7110*/  ISETP.GT.AND P1, PT, R13, R6, PT ;  /* 0x000000060d00720c */ /* 0x000fc40003f24270 */
[----:B------:R-:W-:Y:S02]  /*7120*/  FSEL R4, R4, -INF , !P2 ;  /* 0xff80000004047808 */ /* 0x000fe40005000000 */
[----:B------:R-:W-:Y:S02]  /*7130*/  I2FP.F32.S32 R96, R96 ;  /* 0x0000006000607245 */ /* 0x000fe40000201400 */
[----:B------:R-:W-:Y:S02]  /*7140*/  IABS R35, R35 ;  /* 0x0000002300237213 */ /* 0x000fe40000000000 */
[----:B------:R-:W-:Y:S01]  /*7150*/  FSEL R172, R4, -INF , !P6 ;  /* 0xff80000004ac7808 */ /* 0x000fe20007000000 */
[----:B------:R-:W-:Y:S01]  /*7160*/  FFMA.FTZ R96, -R157, R96, R114 ;  /* 0x000000609d607223 */ /* 0x000fe20000010172 */
[----:B------:R-:W-:Y:S02]  /*7170*/  FSEL R5, R5, -INF , !P1 ;  /* 0xff80000005057808 */ /* 0x000fe40004800000 */
[----:B------:R-:W-:-:S02]  /*7180*/  ISETP.GE.AND P2, PT, R6, R138, PT ;  /* 0x0000008a0600720c */ /* 0x000fc40003f46270 */
[----:B------:R-:W-:Y:S02]  /*7190*/  ISETP.GE.AND P6, PT, R6, R137, PT ;  /* 0x000000890600720c */ /* 0x000fe40003fc6270 */
[----:B------:R-:W-:Y:S02]  /*71a0*/  I2FP.F32.S32 R4, R35 ;  /* 0x0000002300047245 */ /* 0x000fe40000201400 */
[----:B------:R-:W-:Y:S01]  /*71b0*/  ISETP.GT.AND P1, PT, R29, R6, PT ;  /* 0x000000061d00720c */ /* 0x000fe20003f24270 */
[----:B------:R-:W-:Y:S01]  /*71c0*/  VIADD R6, R95, 0xffffffb1 ;  /* 0xffffffb15f067836 */ /* 0x000fe20000000000 */
[----:B------:R-:W-:Y:S01]  /*71d0*/  IABS R89, R89 ;  /* 0x0000005900597213 */ /* 0x000fe20000000000 */
[----:B------:R-:W-:Y:S01]  /*71e0*/  FFMA.FTZ R4, -R157, R4, R113 ;  /* 0x000000049d047223 */ /* 0x000fe20000010171 */
[----:B------:R-:W-:Y:S02]  /*71f0*/  FSEL R96, R96, -INF , !P1 ;  /* 0xff80000060607808 */ /* 0x000fe40004800000 */
[----:B------:R-:W-:-:S02]  /*7200*/  ISETP.GT.AND P1, PT, R13, R6, PT ;  /* 0x000000060d00720c */ /* 0x000fc40003f24270 */
[----:B------:R-:W-:Y:S02]  /*7210*/  I2FP.F32.S32 R8, R89 ;  /* 0x0000005900087245 */ /* 0x000fe40000201400 */
[----:B------:R-:W-:Y:S02]  /*7220*/  IABS R33, R33 ;  /* 0x0000002100217213 */ /* 0x000fe40000000000 */
[----:B------:R-:W-:Y:S01]  /*7230*/  FSEL R116, R5, -INF , !P2 ;  /* 0xff80000005747808 */ /* 0x000fe20005000000 */
[----:B------:R-:W-:Y:S01]  /*7240*/  FFMA.FTZ R8, -R157, R8, R115 ;  /* 0x000000089d087223 */ /* 0x000fe20000010173 */
[----:B------:R-:W-:Y:S02]  /*7250*/  FSEL R99, R96, -INF , !P6 ;  /* 0xff80000060637808 */ /* 0x000fe40007000000 */
[----:B------:R-:W-:Y:S01]  /*7260*/  FSEL R4, R4, -INF , !P1 ;  /* 0xff80000004047808 */ /* 0x000fe20004800000 */
[----:B------:R-:W-:Y:S01]  /*7270*/  BAR.SYNC.DEFER_BLOCKING 0x0 ;  /* 0x0000000000007b1d */ /* 0x000fe20000010000 */
[----:B------:R-:W-:-:S02]  /*7280*/  ISETP.GE.AND P2, PT, R6, R138, PT ;  /* 0x0000008a0600720c */ /* 0x000fc40003f46270 */
[----:B------:R-:W-:Y:S02]  /*7290*/  I2FP.F32.S32 R33, R33 ;  /* 0x0000002100217245 */ /* 0x000fe40000201400 */
[----:B------:R-:W-:Y:S02]  /*72a0*/  ISETP.GE.AND P6, PT, R6, R137, PT ;  /* 0x000000890600720c */ /* 0x000fe40003fc6270 */
[----:B------:R-:W-:Y:S01]  /*72b0*/  ISETP.GT.AND P1, PT, R29, R6, PT ;  /* 0x000000061d00720c */ /* 0x000fe20003f24270 */
[----:B------:R-:W-:Y:S01]  /*72c0*/  VIADD R6, R95, 0xffffffb8 ;  /* 0xffffffb85f067836 */ /* 0x000fe20000000000 */
[----:B------:R-:W-:Y:S01]  /*72d0*/  IABS R31, R31 ;  /* 0x0000001f001f7213 */ /* 0x000fe20000000000 */
[----:B------:R-:W-:Y:S01]  /*72e0*/  FFMA.FTZ R33, -R157, R33, R108 ;  /* 0x000000219d217223 */ /* 0x000fe2000001016c */
[----:B------:R-:W-:Y:S01]  /*72f0*/  FSEL R118, R4, -INF , !P2 ;  /* 0xff80000004767808 */ /* 0x000fe20005000000 */
[----:B------:R-:W-:Y:S01]  /*7300*/  VIADD R4, R95, 0xffffffb9 ;  /* 0xffffffb95f047836 */ /* 0x000fe20000000000 */
[----:B------:R-:W-:-:S02]  /*7310*/  FSEL R8, R8, -INF , !P1 ;  /* 0xff80000008087808 */ /* 0x000fc40004800000 */
[----:B------:R-:W-:Y:S02]  /*7320*/  ISETP.GT.AND P2, PT, R13, R6, PT ;  /* 0x000000060d00720c */ /* 0x000fe40003f44270 */
[----:B------:R-:W-:Y:S02]  /*7330*/  I2FP.F32.S32 R31, R31 ;  /* 0x0000001f001f7245 */ /* 0x000fe40000201400 */
[----:B------:R-:W-:Y:S02]  /*7340*/  IABS R127, R127 ;  /* 0x0000007f007f7213 */ /* 0x000fe40000000000 */
[----:B------:R-:W-:Y:S01]  /*7350*/  FSEL R96, R8, -INF , !P6 ;  /* 0xff80000008607808 */ /* 0x000fe20007000000 */
[----:B------:R-:W-:Y:S01]  /*7360*/  FFMA.FTZ R31, -R157, R31, R110 ;  /* 0x0000001f9d1f7223 */ /* 0x000fe2000001016e */
[----:B------:R-:W-:Y:S02]  /*7370*/  FSEL R33, R33, -INF , !P2 ;  /* 0xff80000021217808 */ /* 0x000fe40005000000 */
[----:B------:R-:W-:-:S02]  /*7380*/  ISETP.GE.AND P1, PT, R6, R138, PT ;  /* 0x0000008a0600720c */ /* 0x000fc40003f26270 */
[----:B------:R-:W-:Y:S02]  /*7390*/  ISETP.GE.AND P6, PT, R6, R137, PT ;  /* 0x000000890600720c */ /* 0x000fe40003fc6270 */
[----:B------:R-:W-:Y:S02]  /*73a0*/  ISETP.GT.AND P2, PT, R29, R6, PT ;  /* 0x000000061d00720c */ /* 0x000fe40003f44270 */
[----:B------:R-:W-:Y:S02]  /*73b0*/  I2FP.F32.S32 R6, R127 ;  /* 0x0000007f00067245 */ /* 0x000fe40000201400 */
[----:B------:R-:W-:Y:S02]  /*73c0*/  IABS R84, R84 ;  /* 0x0000005400547213 */ /* 0x000fe40000000000 */
[----:B------:R-:W-:Y:S01]  /*73d0*/  FSEL R31, R31, -INF , !P2 ;  /* 0xff8000001f1f7808 */ /* 0x000fe20005000000 */
[----:B------:R-:W-:Y:S01]  /*73e0*/  FFMA.FTZ R109, -R157, R6, R109 ;  /* 0x000000069d6d7223 */ /* 0x000fe2000001016d */
[----:B------:R-:W-:-:S02]  /*73f0*/  ISETP.GT.AND P2, PT, R13, R4, PT ;  /* 0x000000040d00720c */ /* 0x000fc40003f44270 */
[----:B------:R-:W-:Y:S01]  /*7400*/  I2FP.F32.S32 R6, R84 ;  /* 0x0000005400067245 */ /* 0x000fe20000201400 */
[----:B------:R-:W-:Y:S01]  /*7410*/  VIADD R84, R14, 0xfffffffe ;  /* 0xfffffffe0e547836 */ /* 0x000fe20000000000 */
[----:B------:R-:W-:Y:S02]  /*7420*/  FSEL R97, R31, -INF , !P6 ;  /* 0xff8000001f617808 */ /* 0x000fe40007000000 */
[----:B------:R-:W-:Y:S01]  /*7430*/  ISETP.GE.AND P6, PT, R4, R138, PT ;  /* 0x0000008a0400720c */ /* 0x000fe20003fc6270 */
[----:B------:R-:W-:Y:S01]  /*7440*/  FFMA.FTZ R6, -R157, R6, R111 ;  /* 0x000000069d067223 */ /* 0x000fe2000001016f */
[----:B------:R-:W-:Y:S02]  /*7450*/  FSEL R109, R109, -INF , !P2 ;  /* 0xff8000006d6d7808 */ /* 0x000fe40005000000 */
[----:B------:R-:W-:Y:S02]  /*7460*/  FSEL R112, R33, -INF , !P1 ;  /* 0xff80000021707808 */ /* 0x000fe40004800000 */
[----:B------:R-:W-:-:S02]  /*7470*/  FSEL R113, R109, -INF , !P6 ;  /* 0xff8000006d717808 */ /* 0x000fc40007000000 */
[----:B------:R-:W-:Y:S02]  /*7480*/  ISETP.GT.U32.AND P6, PT, R84, R143, PT ;  /* 0x0000008f5400720c */ /* 0x000fe40003fc4070 */
[----:B------:R-:W-:Y:S02]  /*7490*/  ISETP.GT.AND P1, PT, R29, R4, PT ;  /* 0x000000041d00720c */ /* 0x000fe40003f24270 */
[----:B------:R-:W-:Y:S02]  /*74a0*/  ISETP.GE.AND P2, PT, R4, R137, PT ;  /* 0x000000890400720c */ /* 0x000fe40003f46270 */
[----:B------:R-:W-:-:S04]  /*74b0*/  FSEL R6, R6, -INF , !P1 ;  /* 0xff80000006067808 */ /* 0x000fc80004800000 */
[----:B------:R-:W-:-:S03]  /*74c0*/  FSEL R98, R6, -INF , !P2 ;  /* 0xff80000006627808 */ /* 0x000fc60005000000 */
[----:B------:R-:W-:Y:S05]  /*74d0*/  @!P6 BRA `(.L_x_10217) ;  /* 0x0000000400b8e947 */ /* 0x000fea0003800000 */
[----:B------:R-:W-:Y:S04]  /*74e0*/  BSSY.RECONVERGENT B0, `(.L_x_10218) ;  /* 0x0000048000007945 */ /* 0x000fe80003800200 */
[----:B------:R-:W-:Y:S05]  /*74f0*/  @!P0 BRA `(.L_x_10219) ;  /* 0x0000000000f88947 */ /* 0x000fea0003800000 */
[----:B------:R-:W2:Y:S01]  /*7500*/  LD.E R7, desc[UR4][R2.64+0x170] ;  /* 0x0001700402077980 */ /* 0x000ea2000c101900 */
[----:B------:R-:W-:Y:S01]  /*7510*/  IMAD.MOV.U32 R20, RZ, RZ, RZ ;  /* 0x000000ffff147224 */ /* 0x000fe200078e00ff */
        /* <DEDUP_REMOVED lines=10> */
[----:B-1----:R-:W-:-:S04]  /*75c0*/  IMAD.MOV R6, RZ, RZ, -R21 ;  /* 0x000000ffff067224 */ /* 0x002fc800078e0a15 */
[----:B------:R-:W-:-:S04]  /*75d0*/  IMAD R6, R6, R5, RZ ;  /* 0x0000000506067224 */ /* 0x000fc800078e02ff */
[----:B------:R-:W-:-:S04]  /*75e0*/  IMAD.HI.U32 R6, R21, R6, R20 ;  /* 0x0000000615067227 */ /* 0x000fc800078e0014 */
[----:B------:R-:W-:Y:S02]  /*75f0*/  VIADD R20, R93, 0xffffff40 ;  /* 0xffffff405d147836 */ /* 0x000fe40000000000 */
[----:B------:R-:W-:-:S03]  /*7600*/  IMAD.HI.U32 R11, R6, R9, RZ ;  /* 0x00000009060b7227 */ /* 0x000fc600078e00ff */
[----:B------:R-:W-:Y:S01]  /*7610*/  IABS R8, R20 ;  /* 0x0000001400087213 */ /* 0x000fe20000000000 */
[----:B------:R-:W-:Y:S01]  /*7620*/  IMAD R22, R11, R10, R9 ;  /* 0x0000000a0b167224 */ /* 0x000fe200078e0209 */
[----:B------:R-:W-:-:S03]  /*7630*/  LOP3.LUT R20, R20, R7, RZ, 0x3c, !PT ;  /* 0x0000000714147212 */ /* 0x000fc600078e3cff */
[----:B------:R-:W-:Y:S01]  /*7640*/  IMAD.HI.U32 R9, R6, R8, RZ ;  /* 0x0000000806097227 */ /* 0x000fe200078e00ff */
[----:B------:R-:W-:-:S03]  /*7650*/  ISETP.GT.U32.AND P2, PT, R5, R22, PT ;  /* 0x000000160500720c */ /* 0x000fc60003f44070 */
[----:B------:R-:W-:-:S05]  /*7660*/  IMAD R8, R9, R10, R8 ;  /* 0x0000000a09087224 */ /* 0x000fca00078e0208 */
[----:B------:R-:W-:-:S05]  /*7670*/  ISETP.GT.U32.AND P1, PT, R5, R8, PT ;  /* 0x000000080500720c */ /* 0x000fca0003f24070 */
[----:B------:R-:W-:Y:S02]  /*7680*/  @!P2 IMAD.IADD R22, R22, 0x1, -R5 ;  /* 0x000000011616a824 */ /* 0x000fe400078e0a05 */
[----:B------:R-:W-:-:S03]  /*7690*/  @!P2 VIADD R11, R11, 0x1 ;  /* 0x000000010b0ba836 */ /* 0x000fc60000000000 */
[----:B------:R-:W-:-:S03]  /*76a0*/  ISETP.GE.U32.AND P0, PT, R22, R5, PT ;  /* 0x000000051600720c */ /* 0x000fc60003f06070 */
[-C--:B------:R-:W-:Y:S01]  /*76b0*/  @!P1 IADD3 R8, PT, PT, R8, -R5.reuse, RZ ;  /* 0x8000000508089210 */ /* 0x080fe20007ffe0ff */
[----:B------:R-:W-:Y:S01]  /*76c0*/  @!P1 VIADD R9, R9, 0x1 ;  /* 0x0000000109099836 */ /* 0x000fe20000000000 */
[----:B------:R-:W-:Y:S02]  /*76d0*/  ISETP.GE.AND P1, PT, R4, RZ, PT ;  /* 0x000000ff0400720c */ /* 0x000fe40003f26270 */
[----:B------:R-:W-:Y:S02]  /*76e0*/  ISETP.GE.U32.AND P2, PT, R8, R5, PT ;  /* 0x000000050800720c */ /* 0x000fe40003f46070 */
[----:B------:R-:W-:-:S04]  /*76f0*/  LOP3.LUT R4, RZ, R7, RZ, 0x33, !PT ;  /* 0x00000007ff047212 */ /* 0x000fc800078e33ff */
[----:B------:R-:W-:Y:S02]  /*7700*/  @P0 IADD3 R11, PT, PT, R11, 0x1, RZ ;  /* 0x000000010b0b0810 */ /* 0x000fe40007ffe0ff */
[----:B------:R-:W-:Y:S02]  /*7710*/  ISETP.GE.AND P0, PT, R20, RZ, PT ;  /* 0x000000ff1400720c */ /* 0x000fe40003f06270 */
[----:B------:R-:W2:Y:S01]  /*7720*/  LD.E.64 R20, desc[UR4][R128.64+0x20] ;  /* 0x0000200480147980 */ /* 0x000ea2000c101b00 */
[----:B------:R-:W-:Y:S02]  /*7730*/  @!P1 IADD3 R11, PT, PT, -R11, RZ, RZ ;  /* 0x000000ff0b0b9210 */ /* 0x000fe40007ffe1ff */
[----:B------:R-:W-:Y:S02]  /*7740*/  @P2 IADD3 R9, PT, PT, R9, 0x1, RZ ;  /* 0x0000000109092810 */ /* 0x000fe40007ffe0ff */
[----:B------:R-:W-:-:S04]  /*7750*/  ISETP.NE.AND P2, PT, R7, RZ, PT ;  /* 0x000000ff0700720c */ /* 0x000fc80003f45270 */
[C---:B------:R-:W-:Y:S02]  /*7760*/  SEL R5, R4.reuse, R11, !P2 ;  /* 0x0000000b04057207 */ /* 0x040fe40005000000 */
[----:B------:R-:W-:Y:S01]  /*7770*/  @!P0 IMAD.MOV R9, RZ, RZ, -R9 ;  /* 0x000000ffff098224 */ /* 0x000fe200078e0a09 */
[----:B------:R-:W3:Y:S04]  /*7780*/  LD.E.64 R10, desc[UR4][R128.64+0x38] ;  /* 0x00003804800a7980 */ /* 0x000ee8000c101b00 */
        /* <DEDUP_REMOVED lines=21> */
.L_x_10219:
        /* <DEDUP_REMOVED lines=8> */
.L_x_10220:
[----:B------:R-:W-:Y:S05]  /*7960*/  BSYNC.RECONVERGENT B0 ;  /* 0x0000000000007941 */ /* 0x000fea0003800200 */
.L_x_10218:
        /* <DEDUP_REMOVED lines=37> */
.L_x_10217:
[----:B------:R-:W-:Y:S05]  /*7bc0*/  BSYNC.RECONVERGENT B1 ;  /* 0x0000000000017941 */ /* 0x000fea0003800200 */
.L_x_10216:
        /* <DEDUP_REMOVED lines=46> */
[----:B------:R-:W2:Y:S01]  /*7eb0*/  MUFU.EX2 R106, R106 ;  /* 0x0000006a006a7308 */ /* 0x000ea20000000800 */
[-C--:B------:R-:W-:Y:S01]  /*7ec0*/  FFMA.FTZ R104, R34, R114.reuse, -R115 ;  /* 0x0000007222687223 */ /* 0x080fe20000010873 */
[-CC-:B------:R-:W-:Y:S01]  /*7ed0*/  FFMA.FTZ R107, R30, R114.reuse, -R111.reuse ;  /* 0x000000721e6b7223 */ /* 0x180fe2000001086f */
[-CC-:B------:R-:W-:Y:S01]  /*7ee0*/  FFMA.FTZ R85, R28, R114.reuse, -R111.reuse ;  /* 0x000000721c557223 */ /* 0x180fe2000001086f */
[-CC-:B------:R-:W-:Y:S01]  /*7ef0*/  FFMA.FTZ R26, R26, R114.reuse, -R111.reuse ;  /* 0x000000721a1a7223 */ /* 0x180fe2000001086f */
[-C--:B------:R-:W-:Y:S01]  /*7f00*/  FFMA.FTZ R24, R24, R114.reuse, -R111 ;  /* 0x0000007218187223 */ /* 0x080fe2000001086f */
[--C-:B------:R-:W-:Y:S01]  /*7f10*/  FFMA.FTZ R103, R32, R114, -R115.reuse ;  /* 0x0000007220677223 */ /* 0x100fe20000010873 */
[----:B------:R-:W-:Y:S01]  /*7f20*/  MUFU.EX2 R105, R105 ;  /* 0x0000006900697308 */ /* 0x000fe20000000800 */
[----:B------:R-:W-:Y:S01]  /*7f30*/  @P1 IADD3 R109, PT, PT, R4, -0x20, RZ ;  /* 0xffffffe0046d1810 */ /* 0x000fe20007ffe0ff */
[----:B------:R-:W-:Y:S01]  /*7f40*/  LDSM.16.MT88.4 R88, [R110+0x7000] ;  /* 0x007000006e58783b */ /* 0x000fe20000004200 */
[-C--:B-1----:R-:W-:Y:S01]  /*7f50*/  FMUL.FTZ R25, R73, R108.reuse ;  /* 0x0000006c49197220 */ /* 0x082fe20000410000 */
[----:B------:R1:W-:Y:S01]  /*7f60*/  MUFU.EX2 R18, R26 ;  /* 0x0000001a00127308 */ /* 0x0003e20000000800 */
[----:B------:R-:W-:Y:S01]  /*7f70*/  FMUL.FTZ R8, R80, R108 ;  /* 0x0000006c50087220 */ /* 0x000fe20000410000 */
[----:B------:R-:W3:Y:S01]  /*7f80*/  LDSM.16.MT88.4 R28, [R109] ;  /* 0x000000006d1c783b */ /* 0x000ee20000004200 */
[----:B--2---:R-:W-:Y:S01]  /*7f90*/  FMUL.FTZ R27, R75, R106 ;  /* 0x0000006a4b1b7220 */ /* 0x004fe20000410000 */
[----:B------:R2:W4:Y:S01]  /*7fa0*/  MUFU.EX2 R15, R24 ;  /* 0x00000018000f7308 */ /* 0x0005220000000800 */
[----:B------:R-:W-:Y:S01]  /*7fb0*/  FMUL.FTZ R9, R81, R108 ;  /* 0x0000006c51097220 */ /* 0x000fe20000410000 */
[-C--:B------:R-:W-:Y:S01]  /*7fc0*/  FMUL.FTZ R10, R82, R106.reuse ;  /* 0x0000006a520a7220 */ /* 0x080fe20000410000 */
[----:B------:R-:W-:Y:S01]  /*7fd0*/  FMUL.FTZ R11, R83, R106 ;  /* 0x0000006a530b7220 */ /* 0x000fe20000410000 */
[----:B------:R-:W5:Y:S01]  /*7fe0*/  MUFU.EX2 R102, R102 ;  /* 0x0000006600667308 */ /* 0x000f620000000800 */
[----:B------:R-:W-:Y:S01]  /*7ff0*/  LDSM.16.MT88.4 R80, [R109+0x1000] ;  /* 0x001000006d50783b */ /* 0x000fe20000004200 */
[-C--:B------:R-:W-:Y:S01]  /*8000*/  FMUL.FTZ R36, R36, R108.reuse ;  /* 0x0000006c24247220 */ /* 0x080fe20000410000 */
[----:B------:R-:W-:Y:S01]  /*8010*/  FMUL.FTZ R37, R37, R108 ;  /* 0x0000006c25257220 */ /* 0x000fe20000410000 */
[----:B------:R-:W-:Y:S01]  /*8020*/  MUFU.EX2 R104, R104 ;  /* 0x0000006800687308 */ /* 0x000fe20000000800 */
[-C--:B------:R-:W-:Y:S01]  /*8030*/  FMUL.FTZ R38, R38, R106.reuse ;  /* 0x0000006a26267220 */ /* 0x080fe20000410000 */
[-C--:B-1----:R-:W-:Y:S01]  /*8040*/  FMUL.FTZ R26, R74, R106.reuse ;  /* 0x0000006a4a1a7220 */ /* 0x082fe20000410000 */
[----:B------:R-:W-:Y:S01]  /*8050*/  FMUL.FTZ R39, R39, R106 ;  /* 0x0000006a27277220 */ /* 0x000fe20000410000 */
[----:B------:R-:W1:Y:S01]  /*8060*/  MUFU.EX2 R103, R103 ;  /* 0x0000006700677308 */ /* 0x000e620000000800 */
[-C--:B------:R-:W-:Y:S01]  /*8070*/  FMUL.FTZ R32, R40, R108.reuse ;  /* 0x0000006c28207220 */ /* 0x080fe20000410000 */
[----:B--2---:R-:W-:Y:S01]  /*8080*/  FMUL.FTZ R24, R72, R108 ;  /* 0x0000006c48187220 */ /* 0x004fe20000410000 */
[----:B----4-:R-:W-:Y:S01]  /*8090*/  F2FP.F16.F32.PACK_AB R7, R15, R18 ;  /* 0x000000120f07723e */ /* 0x010fe200000000ff */
[----:B------:R-:W2:Y:S01]  /*80a0*/  LDSM.16.MT88.4 R72, [R110+0x8000] ;  /* 0x008000006e48783b */ /* 0x000ea20000004200 */
[----:B------:R-:W-:Y:S01]  /*80b0*/  MUFU.EX2 R107, R107 ;  /* 0x0000006b006b7308 */ /* 0x000fe20000000800 */
[----:B-----5:R-:W-:Y:S01]  /*80c0*/  F2FP.F16.F32.PACK_AB R4, R102, R105 ;  /* 0x000000696604723e */ /* 0x020fe200000000ff */
[----:B------:R-:W-:Y:S01]  /*80d0*/  FMUL.FTZ R33, R41, R108 ;  /* 0x0000006c29217220 */ /* 0x000fe20000410000 */
[-C--:B------:R-:W-:Y:S01]  /*80e0*/  FMUL.FTZ R34, R42, R106.reuse ;  /* 0x0000006a2a227220 */ /* 0x080fe20000410000 */
[----:B------:R-:W4:Y:S01]  /*80f0*/  MUFU.EX2 R85, R85 ;  /* 0x0000005500557308 */ /* 0x000f220000000800 */
[----:B------:R-:W-:Y:S01]  /*8100*/  FMUL.FTZ R35, R43, R106 ;  /* 0x0000006a2b237220 */ /* 0x000fe20000410000 */
[-C--:B------:R-:W-:Y:S01]  /*8110*/  FMUL.FTZ R40, R48, R108.reuse ;  /* 0x0000006c30287220 */ /* 0x080fe20000410000 */
[----:B------:R-:W-:Y:S01]  /*8120*/  FMUL.FTZ R41, R49, R108 ;  /* 0x0000006c31297220 */ /* 0x000fe20000410000 */
[----:B------:R-:W-:Y:S01]  /*8130*/  FMUL.FTZ R42, R50, R106 ;  /* 0x0000006a322a7220 */ /* 0x000fe20000410000 */
[----:B-1----:R-:W-:Y:S01]  /*8140*/  F2FP.F16.F32.PACK_AB R6, R103, R104 ;  /* 0x000000686706723e */ /* 0x002fe200000000ff */
        /* <DEDUP_REMOVED lines=8> */
[----:B----4-:R-:W-:Y:S01]  /*81d0*/  F2FP.F16.F32.PACK_AB R5, R85, R107 ;  /* 0x0000006b5505723e */ /* 0x010fe200000000ff */
[----:B------:R-:W-:Y:S01]  /*81e0*/  FMUL.FTZ R79, R79, R106 ;  /* 0x0000006a4f4f7220 */ /* 0x000fe20000410000 */
[-CC-:B------:R-:W-:Y:S01]  /*81f0*/  FFMA.FTZ R119, R122, R114.reuse, -R115.reuse ;  /* 0x000000727a777223 */ /* 0x180fe20000010873 */
[-C--:B------:R-:W-:Y:S01]  /*8200*/  FFMA.FTZ R117, R180, R114.reuse, -R115 ;  /* 0x00000072b4757223 */ /* 0x080fe20000010873 */
[-CC-:B------:R-:W-:Y:S01]  /*8210*/  FFMA.FTZ R128, R120, R114.reuse, -R111.reuse ;  /* 0x0000007278807223 */ /* 0x180fe2000001086f */
[-CC-:B------:R-:W-:Y:S01]  /*8220*/  FFMA.FTZ R121, R178, R114.reuse, -R111.reuse ;  /* 0x00000072b2797223 */ /* 0x180fe2000001086f */
[-C--:B------:R-:W-:Y:S01]  /*8230*/  FFMA.FTZ R123, R130, R114.reuse, -R111 ;  /* 0x00000072827b7223 */ /* 0x080fe2000001086f */
[C---:B---3--:R-:W-:Y:S01]  /*8240*/  HMMA.16816.F32 R24, R4.reuse, R28, R24 ;  /* 0x0000001c0418723c */ /* 0x048fe20000001818 */
[-CC-:B------:R-:W-:Y:S01]  /*8250*/  FFMA.FTZ R184, R184, R114.reuse, -R115.reuse ;  /* 0x00000072b8b87223 */ /* 0x180fe20000010873 */
[-C--:B------:R-:W-:Y:S01]  /*8260*/  FFMA.FTZ R182, R182, R114.reuse, -R115 ;  /* 0x00000072b6b67223 */ /* 0x080fe20000010873 */
[--C-:B------:R-:W-:Y:S01]  /*8270*/  FFMA.FTZ R176, R176, R114, -R111.reuse ;  /* 0x00000072b0b07223 */ /* 0x100fe2000001086f */
[----:B------:R-:W-:Y:S01]  /*8280*/  MUFU.EX2 R119, R119 ;  /* 0x0000007700777308 */ /* 0x000fe20000000800 */
[-C--:B------:R-:W-:Y:S01]  /*8290*/  FMUL.FTZ R56, R64, R108.reuse ;  /* 0x0000006c40387220 */ /* 0x080fe20000410000 */
[----:B------:R-:W-:Y:S01]  /*82a0*/  FMUL.FTZ R57, R65, R108 ;  /* 0x0000006c41397220 */ /* 0x000fe20000410000 */
        /* <DEDUP_REMOVED lines=13> */
[-C--:B------:R-:W-:Y:S01]  /*8380*/  FMUL.FTZ R55, R63, R106.reuse ;  /* 0x0000006a3f377220 */ /* 0x080fe20000410000 */
[C---:B--2---:R-:W-:Y:S01]  /*8390*/  HMMA.16816.F32 R48, R4.reuse, R72, R48 ;  /* 0x000000480430723c */ /* 0x044fe20000001830 */
[----:B------:R-:W1:Y:S01]  /*83a0*/  MUFU.EX2 R122, R184 ;  /* 0x000000b8007a7308 */ /* 0x000e620000000800 */
[----:B------:R-:W-:Y:S01]  /*83b0*/  FMUL.FTZ R59, R67, R106 ;  /* 0x0000006a433b7220 */ /* 0x000fe20000410000 */
[-C--:B------:R-:W-:Y:S01]  /*83c0*/  FMUL.FTZ R68, R68, R108.reuse ;  /* 0x0000006c44447220 */ /* 0x080fe20000410000 */
[----:B------:R-:W-:Y:S01]  /*83d0*/  LDSM.16.MT88.4 R64, [R110+0x7400] ;  /* 0x007400006e40783b */ /* 0x000fe20000004200 */
[----:B------:R-:W-:Y:S01]  /*83e0*/  MUFU.EX2 R117, R117 ;  /* 0x0000007500757308 */ /* 0x000fe20000000800 */
[----:B------:R-:W-:Y:S01]  /*83f0*/  FMUL.FTZ R69, R69, R108 ;  /* 0x0000006c45457220 */ /* 0x000fe20000410000 */
[-C--:B------:R-:W-:Y:S01]  /*8400*/  FMUL.FTZ R70, R70, R106.reuse ;  /* 0x0000006a46467220 */ /* 0x080fe20000410000 */
[C---:B------:R-:W-:Y:S01]  /*8410*/  HMMA.16816.F32 R52, R4.reuse, R74, R52 ;  /* 0x0000004a0434723c */ /* 0x040fe20000001834 */
[----:B------:R-:W2:Y:S01]  /*8420*/  LDSM.16.MT88.4 R72, [R110+0x6400] ;  /* 0x006400006e48783b */ /* 0x000ea20000004200 */
[----:B------:R-:W3:Y:S01]  /*8430*/  MUFU.EX2 R120, R182 ;  /* 0x000000b600787308 */ /* 0x000ee20000000800 */
[----:B------:R-:W-:Y:S01]  /*8440*/  FMUL.FTZ R71, R71, R106 ;  /* 0x0000006a47477220 */ /* 0x000fe20000410000 */
[-CC-:B------:R-:W-:Y:S01]  /*8450*/  FFMA.FTZ R131, R92, R114.reuse, -R111.reuse ;  /* 0x000000725c837223 */ /* 0x180fe2000001086f */
[----:B------:R-:W-:Y:S01]  /*8460*/  FFMA.FTZ R135, R94, R114, -R111 ;  /* 0x000000725e877223 */ /* 0x000fe2000001086f */
[----:B------:R-:W-:Y:S01]  /*8470*/  MUFU.EX2 R128, R128 ;  /* 0x0000008000807308 */ /* 0x000fe20000000800 */
[----:B-1----:R-:W-:Y:S01]  /*8480*/  F2FP.F16.F32.PACK_AB R60, R119, R122 ;  /* 0x0000007a773c723e */ /* 0x002fe200000000ff */
[C---:B------:R-:W-:Y:S01]  /*8490*/  HMMA.16816.F32 R8, R4.reuse, R20, R8 ;  /* 0x000000140408723c */ /* 0x040fe20000001808 */
[----:B------:R-:W-:Y:S01]  /*84a0*/  LDSM.16.MT88.4 R92, [R110+0x8800] ;  /* 0x008800006e5c783b */ /* 0x000fe20000004200 */
[----:B------:R-:W1:Y:S01]  /*84b0*/  MUFU.EX2 R121, R121 ;  /* 0x0000007900797308 */ /* 0x000e620000000800 */
[-CC-:B------:R-:W-:Y:S01]  /*84c0*/  FFMA.FTZ R127, R154, R114.reuse, -R115.reuse ;  /* 0x000000729a7f7223 */ /* 0x180fe20000010873 */
[-CC-:B------:R-:W-:Y:S01]  /*84d0*/  FFMA.FTZ R154, R152, R114.reuse, -R115.reuse ;  /* 0x00000072989a7223 */ /* 0x180fe20000010873 */
[-CC-:B------:R-:W-:Y:S01]  /*84e0*/  FFMA.FTZ R129, R174, R114.reuse, -R115.reuse ;  /* 0x00000072ae817223 */ /* 0x180fe20000010873 */
[----:B------:R-:W-:Y:S01]  /*84f0*/  MUFU.EX2 R130, R176 ;  /* 0x000000b000827308 */ /* 0x000fe20000000800 */
[-CC-:B------:R-:W-:Y:S01]  /*8500*/  FFMA.FTZ R116, R116, R114.reuse, -R115.reuse ;  /* 0x0000007274747223 */ /* 0x180fe20000010873 */
[C---:B------:R-:W-:Y:S01]  /*8510*/  HMMA.16816.F32 R20, R4.reuse, R22, R76 ;  /* 0x000000160414723c */ /* 0x040fe2000000184c */
[----:B------:R-:W4:Y:S01]  /*8520*/  LDSM.16.MT88.4 R76, [R109+0x2000] ;  /* 0x002000006d4c783b */ /* 0x000f220000004200 */
[----:B------:R-:W5:Y:S01]  /*8530*/  MUFU.EX2 R123, R123 ;  /* 0x0000007b007b7308 */ /* 0x000f620000000800 */
[----:B---3--:R-:W-:Y:S01]  /*8540*/  F2FP.F16.F32.PACK_AB R62, R120, R117 ;  /* 0x00000075783e723e */ /* 0x008fe200000000ff */
[-CC-:B------:R-:W-:Y:S01]  /*8550*/  FFMA.FTZ R153, R118, R114.reuse, -R115.reuse ;  /* 0x0000007276997223 */ /* 0x180fe20000010873 */
[-CC-:B------:R-:W-:Y:S01]  /*8560*/  FFMA.FTZ R112, R112, R114.reuse, -R115.reuse ;  /* 0x0000007270707223 */ /* 0x180fe20000010873 */
[----:B------:R-:W-:Y:S01]  /*8570*/  MUFU.EX2 R127, R127 ;  /* 0x0000007f007f7308 */ /* 0x000fe20000000800 */
[----:B------:R-:W-:Y:S01]  /*8580*/  FFMA.FTZ R113, R113, R114, -R115 ;  /* 0x0000007271717223 */ /* 0x000fe20000010873 */
[C---:B------:R-:W-:Y:S01]  /*8590*/  HMMA.16816.F32 R40, R4.reuse, R80, R40 ;  /* 0x000000500428723c */ /* 0x040fe20000001828 */
[----:B-1----:R-:W-:Y:S01]  /*85a0*/  F2FP.F16.F32.PACK_AB R61, R121, R128 ;  /* 0x00000080793d723e */ /* 0x002fe200000000ff */
[----:B------:R-:W-:Y:S01]  /*85b0*/  MUFU.EX2 R154, R154 ;  /* 0x0000009a009a7308 */ /* 0x000fe20000000800 */
[-CC-:B------:R-:W-:Y:S01]  /*85c0*/  FFMA.FTZ R118, R98, R114.reuse, -R111.reuse ;  /* 0x0000007262767223 */ /* 0x180fe2000001086f */
[----:B------:R-:W-:Y:S01]  /*85d0*/  FFMA.FTZ R155, R97, R114, -R111 ;  /* 0x00000072619b7223 */ /* 0x000fe2000001086f */
[----:B------:R-:W-:Y:S01]  /*85e0*/  FFMA.FTZ R105, R168, R108, R105 ;  /* 0x0000006ca8697223 */ /* 0x000fe20000010069 */
[----:B------:R-:W-:Y:S01]  /*85f0*/  MUFU.EX2 R129, R129 ;  /* 0x0000008100817308 */ /* 0x000fe20000000800 */
[----:B------:R-:W-:Y:S01]  /*8600*/  FFMA.FTZ R106, R166, R106, R107 ;  /* 0x0000006aa66a7223 */ /* 0x000fe2000001006b */
[----:B------:R-:W-:Y:S01]  /*8610*/  HMMA.16816.F32 R44, R4, R82, R44 ;  /* 0x00000052042c723c */ /* 0x000fe2000000182c */
[----:B------:R-:W1:Y:S01]  /*8620*/  LDSM.16.MT88.4 R80, [R109+0x400] ;  /* 0x000400006d50783b */ /* 0x000e620000004200 */
[----:B-----5:R-:W-:Y:S01]  /*8630*/  F2FP.F16.F32.PACK_AB R63, R123, R130 ;  /* 0x000000827b3f723e */ /* 0x020fe200000000ff */
[----:B------:R-:W-:Y:S01]  /*8640*/  MUFU.EX2 R131, R131 ;  /* 0x0000008300837308 */ /* 0x000fe20000000800 */
[----:B------:R-:W-:Y:S01]  /*8650*/  FADD.FTZ R105, R102, R105 ;  /* 0x0000006966697221 */ /* 0x000fe20000010000 */
[----:B------:R-:W-:-:S02]  /*8660*/  FADD.FTZ R85, R85, R106 ;  /* 0x0000006a55557221 */ /* 0x000fc40000010000 */
[----:B------:R-:W-:Y:S01]  /*8670*/  MUFU.EX2 R135, R135 ;  /* 0x0000008700877308 */ /* 0x000fe20000000800 */
[----:B------:R-:W-:Y:S01]  /*8680*/  HMMA.16816.F32 R32, R4, R88, R32 ;  /* 0x000000580420723c */ /* 0x000fe20000001820 */
[----:B------:R-:W-:Y:S01]  /*8690*/  FADD.FTZ R104, R104, R105 ;  /* 0x0000006968687221 */ /* 0x000fe20000010000 */
[----:B------:R-:W-:Y:S01]  /*86a0*/  FADD.FTZ R18, R18, R85 ;  /* 0x0000005512127221 */ /* 0x000fe20000010000 */
[----:B------:R-:W-:Y:S02]  /*86b0*/  MUFU.EX2 R116, R116 ;  /* 0x0000007400747308 */ /* 0x000fe40000000800 */
[----:B------:R-:W-:Y:S01]  /*86c0*/  FADD.FTZ R103, R103, R104 ;  /* 0x0000006867677221 */ /* 0x000fe20000010000 */
[----:B------:R-:W-:Y:S01]  /*86d0*/  FADD.FTZ R15, R15, R18 ;  /* 0x000000120f0f7221 */ /* 0x000fe20000010000 */
[----:B------:R-:W-:Y:S01]  /*86e0*/  MUFU.EX2 R153, R153 ;  /* 0x0000009900997308 */ /* 0x000fe20000000800 */
[C---:B--2---:R-:W-:Y:S01]  /*86f0*/  HMMA.16816.F32 R8, R60.reuse, R72, R8 ;  /* 0x000000483c08723c */ /* 0x044fe20000001808 */
[----:B------:R-:W-:Y:S01]  /*8700*/  FADD.FTZ R122, R122, R103 ;  /* 0x000000677a7a7221 */ /* 0x000fe20000010000 */
[----:B------:R-:W-:Y:S01]  /*8710*/  FADD.FTZ R128, R128, R15 ;  /* 0x0000000f80807221 */ /* 0x000fe20000010000 */
[----:B------:R-:W-:Y:S01]  /*8720*/  MUFU.EX2 R112, R112 ;  /* 0x0000007000707308 */ /* 0x000fe20000000800 */
[-C--:B------:R-:W-:Y:S01]  /*8730*/  MOV R15, R100.reuse ;  /* 0x00000064000f7202 */ /* 0x080fe20000000f00 */
[----:B------:R-:W-:Y:S01]  /*8740*/  FADD.FTZ R122, R119, R122 ;  /* 0x0000007a777a7221 */ /* 0x000fe20000010000 */
[----:B------:R-:W-:Y:S01]  /*8750*/  FADD.FTZ R121, R121, R128 ;  /* 0x0000008079797221 */ /* 0x000fe20000010000 */
[----:B------:R-:W-:Y:S01]  /*8760*/  MUFU.EX2 R113, R113 ;  /* 0x0000007100717308 */ /* 0x000fe20000000800 */
[----:B------:R-:W-:Y:S01]  /*8770*/  HMMA.16816.F32 R20, R60, R74, R20 ;  /* 0x0000004a3c14723c */ /* 0x000fe20000001814 */
[----:B------:R-:W2:Y:S01]  /*8780*/  LDSM.16.MT88.4 R72, [R109+0x1400] ;  /* 0x001400006d48783b */ /* 0x000ea20000004200 */
[----:B------:R-:W-:Y:S01]  /*8790*/  FADD.FTZ R117, R117, R122 ;  /* 0x0000007a75757221 */ /* 0x000fe20000010000 */
[----:B------:R-:W-:Y:S01]  /*87a0*/  MUFU.EX2 R118, R118 ;  /* 0x0000007600767308 */ /* 0x000fe20000000800 */
[----:B------:R-:W-:Y:S01]  /*87b0*/  FADD.FTZ R130, R130, R121 ;  /* 0x0000007982827221 */ /* 0x000fe20000010000 */
[-C--:B------:R-:W-:Y:S01]  /*87c0*/  MOV R18, R101.reuse ;  /* 0x0000006500127202 */ /* 0x080fe20000000f00 */
[----:B------:R-:W-:Y:S01]  /*87d0*/  FADD.FTZ R120, R120, R117 ;  /* 0x0000007578787221 */ /* 0x000fe20000010000 */
[----:B------:R-:W-:Y:S01]  /*87e0*/  @P6 MOV R15, R100 ;  /* 0x00000064000f6202 */ /* 0x000fe20000000f00 */
[----:B------:R-:W-:Y:S01]  /*87f0*/  HMMA.16816.F32 R36, R4, R90, R36 ;  /* 0x0000005a0424723c */ /* 0x000fe20000001824 */
[----:B------:R-:W-:Y:S01]  /*8800*/  FADD.FTZ R123, R123, R130 ;  /* 0x000000827b7b7221 */ /* 0x000fe20000010000 */
[----:B------:R-:W-:-:S06]  /*8810*/  @P6 MOV R18, R101 ;  /* 0x0000006500126202 */ /* 0x000fcc0000000f00 */
[C---:B----4-:R-:W-:Y:S08]  /*8820*/  HMMA.16816.F32 R56, R4.reuse, R76, R56 ;  /* 0x0000004c0438723c */ /* 0x050ff00000001838 */
[----:B------:R-:W-:Y:S01]  /*8830*/  HMMA.16816.F32 R4, R4, R78, R68 ;  /* 0x0000004e0404723c */ /* 0x000fe20000001844 */
[----:B------:R-:W3:Y:S07]  /*8840*/  LDSM.16.MT88.4 R76, [R110+0x8400] ;  /* 0x008400006e4c783b */ /* 0x000eee0000004200 */
[C---:B-1----:R-:W-:Y:S08]  /*8850*/  HMMA.16816.F32 R24, R60.reuse, R80, R24 ;  /* 0x000000503c18723c */ /* 0x042ff00000001818 */
[C---:B------:R-:W-:Y:S01]  /*8860*/  HMMA.16816.F32 R28, R60.reuse, R82, R28 ;  /* 0x000000523c1c723c */ /* 0x040fe2000000181c */
[----:B------:R-:W1:Y:S07]  /*8870*/  LDSM.16.MT88.4 R80, [R109+0x2400] ;  /* 0x002400006d50783b */ /* 0x000e6e0000004200 */
[C---:B------:R-:W-:Y:S08]  /*8880*/  HMMA.16816.F32 R32, R60.reuse, R64, R32 ;  /* 0x000000403c20723c */ /* 0x040ff00000001820 */
[C---:B------:R-:W-:Y:S01]  /*8890*/  HMMA.16816.F32 R64, R60.reuse, R66, R36 ;  /* 0x000000423c40723c */ /* 0x040fe20000001824 */
[-C--:B------:R-:W-:Y:S01]  /*88a0*/  FFMA.FTZ R36, R170, R114.reuse, -R115 ;  /* 0x00000072aa247223 */ /* 0x080fe20000010873 */
[-CC-:B------:R-:W-:Y:S01]  /*88b0*/  FFMA.FTZ R170, R136, R114.reuse, -R111.reuse ;  /* 0x0000007288aa7223 */ /* 0x180fe2000001086f */
[-CC-:B------:R-:W-:Y:S01]  /*88c0*/  FFMA.FTZ R136, R172, R114.reuse, -R111.reuse ;  /* 0x00000072ac887223 */ /* 0x180fe2000001086f */
[----:B------:R-:W-:Y:S01]  /*88d0*/  FFMA.FTZ R115, R99, R114, -R111 ;  /* 0x0000007263737223 */ /* 0x000fe2000001086f */
[----:B------:R4:W5:Y:S03]  /*88e0*/  MUFU.EX2 R152, R36 ;  /* 0x0000002400987308 */ /* 0x0009660000000800 */
[C---:B--2---:R-:W-:Y:S01]  /*88f0*/  HMMA.16816.F32 R68, R60.reuse, R72, R40 ;  /* 0x000000483c44723c */ /* 0x044fe20000001828 */
[----:B------:R-:W2:Y:S04]  /*8900*/  MUFU.EX2 R170, R170 ;  /* 0x000000aa00aa7308 */ /* 0x000ea80000000800 */
[----:B------:R-:W2:Y:S03]  /*8910*/  MUFU.EX2 R136, R136 ;  /* 0x0000008800887308 */ /* 0x000ea60000000800 */
[C---:B------:R-:W-:Y:S01]  /*8920*/  HMMA.16816.F32 R44, R60.reuse, R74, R44 ;  /* 0x0000004a3c2c723c */ /* 0x040fe2000000182c */
[----:B------:R-:W2:Y:S01]  /*8930*/  LDSM.16.MT88.4 R72, [R110+0x6800] ;  /* 0x006800006e48783b */ /* 0x000ea20000004200 */
[----:B------:R-:W-:Y:S03]  /*8940*/  MUFU.EX2 R115, R115 ;  /* 0x0000007300737308 */ /* 0x000fe60000000800 */
[----:B----4-:R-:W4:Y:S03]  /*8950*/  LDSM.16.MT88.4 R36, [R109+0x800] ;  /* 0x000800006d24783b */ /* 0x010f260000004200 */
[C---:B---3--:R-:W-:Y:S01]  /*8960*/  HMMA.16816.F32 R40, R60.reuse, R76, R48 ;  /* 0x0000004c3c28723c */ /* 0x048fe20000001830 */
[----:B------:R-:W3:Y:S07]  /*8970*/  LDSM.16.MT88.4 R48, [R110+0x7800] ;  /* 0x007800006e30783b */ /* 0x000eee0000004200 */
[C---:B------:R-:W-:Y:S01]  /*8980*/  HMMA.16816.F32 R76, R60.reuse, R78, R52 ;  /* 0x0000004e3c4c723c */ /* 0x040fe20000001834 */
[----:B------:R-:W3:Y:S07]  /*8990*/  LDSM.16.MT88.4 R52, [R109+0x1800] ;  /* 0x001800006d34783b */ /* 0x000eee0000004200 */
[C---:B-1----:R-:W-:Y:S08]  /*89a0*/  HMMA.16816.F32 R56, R60.reuse, R80, R56 ;  /* 0x000000503c38723c */ /* 0x042ff00000001838 */
[----:B------:R-:W-:Y:S01]  /*89b0*/  HMMA.16816.F32 R4, R60, R82, R4 ;  /* 0x000000523c04723c */ /* 0x000fe20000001804 */
[----:B-----5:R-:W-:Y:S01]  /*89c0*/  F2FP.F16.F32.PACK_AB R60, R152, R127 ;  /* 0x0000007f983c723e */ /* 0x020fe200000000ff */
[----:B------:R-:W1:Y:S01]  /*89d0*/  LDSM.16.MT88.4 R80, [R109+0x2800] ;  /* 0x002800006d50783b */ /* 0x000e620000004200 */
[----:B--2---:R-:W-:Y:S01]  /*89e0*/  F2FP.F16.F32.PACK_AB R61, R131, R170 ;  /* 0x000000aa833d723e */ /* 0x004fe200000000ff */
        /* <DEDUP_REMOVED lines=8> */
[----:B------:R-:W2:Y:S01]  /*8a70*/  LDSM.16.MT88.4 R40, [R110+0x6c00] ;  /* 0x006c00006e28783b */ /* 0x000ea20000004200 */
[----:B------:R-:W-:Y:S01]  /*8a80*/  FADD.FTZ R135, R135, R170 ;  /* 0x000000aa87877221 */ /* 0x000fe20000010000 */
[----:B------:R-:W-:-:S03]  /*8a90*/  FADD.FTZ R129, R129, R154 ;  /* 0x0000009a81817221 */ /* 0x000fc60000010000 */
[----:B------:R-:W-:Y:S02]  /*8aa0*/  FADD.FTZ R136, R136, R135 ;  /* 0x0000008788887221 */ /* 0x000fe40000010000 */
[C---:B------:R-:W-:Y:S08]  /*8ab0*/  HMMA.16816.F32 R8, R60.reuse, R72, R8 ;  /* 0x000000483c08723c */ /* 0x040ff00000001808 */
[C---:B------:R-:W-:Y:S08]  /*8ac0*/  HMMA.16816.F32 R20, R60.reuse, R74, R20 ;  /* 0x0000004a3c14723c */ /* 0x040ff00000001814 */
[C---:B----4-:R-:W-:Y:S08]  /*8ad0*/  HMMA.16816.F32 R72, R60.reuse, R36, R24 ;  /* 0x000000243c48723c */ /* 0x050ff00000001818 */
[C---:B------:R-:W-:Y:S08]  /*8ae0*/  HMMA.16816.F32 R36, R60.reuse, R38, R28 ;  /* 0x000000263c24723c */ /* 0x040ff0000000181c */
[C---:B------:R-:W-:Y:S01]  /*8af0*/  HMMA.16816.F32 R28, R60.reuse, R94, R76 ;  /* 0x0000005e3c1c723c */ /* 0x040fe2000000184c */
[----:B------:R-:W-:Y:S01]  /*8b00*/  FFMA.FTZ R76, R96, R114, -R111 ;  /* 0x00000072604c7223 */ /* 0x000fe2000001086f */
[----:B------:R-:W4:Y:S01]  /*8b10*/  LDSM.16.MT88.4 R92, [R110+0x8c00] ;  /* 0x008c00006e5c783b */ /* 0x000f220000004200 */
[----:B------:R-:W-:Y:S03]  /*8b20*/  MUFU.EX2 R111, R155 ;  /* 0x0000009b006f7308 */ /* 0x000fe60000000800 */
[----:B------:R-:W-:Y:S01]  /*8b30*/  LDSM.16.MT88.4 R96, [R109+0xc00] ;  /* 0x000c00006d60783b */ /* 0x000fe20000004200 */
[----:B------:R-:W5:Y:S01]  /*8b40*/  MUFU.EX2 R114, R76 ;  /* 0x0000004c00727308 */ /* 0x000f620000000800 */
[C---:B---3--:R-:W-:Y:S08]  /*8b50*/  HMMA.16816.F32 R32, R60.reuse, R48, R32 ;  /* 0x000000303c20723c */ /* 0x048ff00000001820 */
[C---:B------:R-:W-:Y:S08]  /*8b60*/  HMMA.16816.F32 R24, R60.reuse, R50, R64 ;  /* 0x000000323c18723c */ /* 0x040ff00000001840 */
[C---:B------:R-:W-:Y:S08]  /*8b70*/  HMMA.16816.F32 R48, R60.reuse, R52, R68 ;  /* 0x000000343c30723c */ /* 0x040ff00000001844 */
[C---:B-1----:R-:W-:Y:S01]  /*8b80*/  HMMA.16816.F32 R68, R60.reuse, R82, R4 ;  /* 0x000000523c44723c */ /* 0x042fe20000001804 */
[----:B------:R-:W-:Y:S01]  /*8b90*/  F2FP.F16.F32.PACK_AB R4, R153, R116 ;  /* 0x000000749904723e */ /* 0x000fe200000000ff */
[----:B------:R-:W-:Y:S01]  /*8ba0*/  FADD.FTZ R116, R116, R129 ;  /* 0x0000008174747221 */ /* 0x000fe20000010000 */
[----:B-----5:R-:W-:Y:S01]  /*8bb0*/  F2FP.F16.F32.PACK_AB R5, R114, R115 ;  /* 0x000000737205723e */ /* 0x020fe200000000ff */
[----:B------:R-:W-:Y:S01]  /*8bc0*/  FADD.FTZ R115, R115, R136 ;  /* 0x0000008873737221 */ /* 0x000fe20000010000 */
[----:B------:R-:W-:Y:S01]  /*8bd0*/  F2FP.F16.F32.PACK_AB R6, R113, R112 ;  /* 0x000000707106723e */ /* 0x000fe200000000ff */
[----:B------:R-:W-:Y:S01]  /*8be0*/  FADD.FTZ R153, R153, R116 ;  /* 0x0000007499997221 */ /* 0x000fe20000010000 */
[----:B------:R-:W-:Y:S01]  /*8bf0*/  F2FP.F16.F32.PACK_AB R7, R118, R111 ;  /* 0x0000006f7607723e */ /* 0x000fe200000000ff */
[----:B------:R-:W-:Y:S01]  /*8c00*/  HMMA.16816.F32 R52, R60, R54, R44 ;  /* 0x000000363c34723c */ /* 0x000fe2000000182c */
[----:B------:R-:W1:Y:S01]  /*8c10*/  LDSM.16.MT88.4 R44, [R110+0x7c00] ;  /* 0x007c00006e2c783b */ /* 0x000e620000004200 */
[----:B------:R-:W-:Y:S01]  /*8c20*/  FADD.FTZ R114, R114, R115 ;  /* 0x0000007372727221 */ /* 0x000fe20000010000 */
[----:B------:R-:W-:-:S03]  /*8c30*/  FADD.FTZ R112, R112, R153 ;  /* 0x0000009970707221 */ /* 0x000fc60000010000 */
[----:B------:R-:W-:Y:S01]  /*8c40*/  FADD.FTZ R111, R111, R114 ;  /* 0x000000726f6f7221 */ /* 0x000fe20000010000 */
[----:B------:R-:W-:Y:S01]  /*8c50*/  FADD.FTZ R168, R113, R112 ;  /* 0x0000007071a87221 */ /* 0x000fe20000010000 */
[----:B------:R-:W-:Y:S02]  /*8c60*/  HMMA.16816.F32 R64, R60, R80, R56 ;  /* 0x000000503c40723c */ /* 0x000fe40000001838 */
[----:B------:R-:W-:-:S06]  /*8c70*/  FADD.FTZ R166, R118, R111 ;  /* 0x0000006f76a67221 */ /* 0x000fcc0000010000 */
[C---:B--2---:R-:W-:Y:S01]  /*8c80*/  HMMA.16816.F32 R80, R4.reuse, R40, R8 ;  /* 0x000000280450723c */ /* 0x044fe20000001808 */
[----:B------:R-:W2:Y:S07]  /*8c90*/  LDSM.16.MT88.4 R8, [R109+0x1c00] ;  /* 0x001c00006d08783b */ /* 0x000eae0000004200 */
[C---:B------:R-:W-:Y:S01]  /*8ca0*/  HMMA.16816.F32 R76, R4.reuse, R42, R20 ;  /* 0x0000002a044c723c */ /* 0x040fe20000001814 */
[----:B------:R-:W3:Y:S07]  /*8cb0*/  LDSM.16.MT88.4 R20, [R109+0x2c00] ;  /* 0x002c00006d14783b */ /* 0x000eee0000004200 */
[C---:B----4-:R-:W-:Y:S08]  /*8cc0*/  HMMA.16816.F32 R56, R4.reuse, R92, R88 ;  /* 0x0000005c0438723c */ /* 0x050ff00000001858 */
[C---:B------:R-:W-:Y:S08]  /*8cd0*/  HMMA.16816.F32 R60, R4.reuse, R94, R28 ;  /* 0x0000005e043c723c */ /* 0x040ff0000000181c */
[----:B-1----:R-:W-:Y:S01]  /*8ce0*/  HMMA.16816.F32 R40, R4, R44, R32 ;  /* 0x0000002c0428723c */ /* 0x002fe20000001820 */
[----:B------:R-:W-:-:S07]  /*8cf0*/  MOV R32, R84 ;  /* 0x0000005400207202 */ /* 0x000fce0000000f00 */
        /* <DEDUP_REMOVED lines=8> */
[----:B------:R-:W-:-:S15]  /*8d80*/  @P6 BRA `(.L_x_10221) ;  /* 0x0000000000046947 */ /* 0x000fde0003800000 */
.L_x_10212:
[----:B------:R-:W-:-:S07]  /*8d90*/  IADD3 R14, PT, PT, R32, -0x1, RZ ;  /* 0xffffffff200e7810 */ /* 0x000fce0007ffe0ff */
.L_x_10221:
[----:B------:R-:W-:Y:S05]  /*8da0*/  BSYNC B2 ;  /* 0x0000000000027941 */ /* 0x000fea0003800000 */
.L_x_10211:
        /* <DEDUP_REMOVED lines=12> */
[----:B------:R-:W-:-:S02]  /*8e70*/  ISETP.NE.AND.EX P3, PT, R165, RZ, PT, P3 ;  /* 0x000000ffa500720c */ /* 0x000fc40003f65330 */
[----:B------:R-:W-:Y:S02]  /*8e80*/  VIMNMX R136, PT, PT, RZ, R13, !PT ;  /* 0x0000000dff887248 */ /* 0x000fe40007fe0100 */
[----:B------:R-:W-:-:S09]  /*8e90*/  VIADDMNMX R135, R13, 0x8, RZ, !PT ;  /* 0x000000080d877846 */ /* 0x000fd200078001ff */
.L_x_10229:
        /* <DEDUP_REMOVED lines=79> */
.L_x_10224:
[----:B------:R-:W-:Y:S05]  /*9390*/  BSYNC.RECONVERGENT B0 ;  /* 0x0000000000007941 */ /* 0x000fea0003800200 */
.L_x_10223:
        /* <DEDUP_REMOVED lines=21> */
[C---:B------:R-:W-:Y:S02]  /*94f0*/  LEA R170, P0, R139.reuse, R146, 0x1 ;  /* 0x000000928baa7211 */ /* 0x040fe400078008ff */
[----:B------:R-:W-:Y:S02]  /*9500*/  SHF.R.U32.HI R124, RZ, 0x1, R86 ;  /* 0x00000001ff7c7819 */ /* 0x000fe40000011656 */
[----:B------:R-:W-:Y:S01]  /*9510*/  LEA.HI.X R171, R139, R147, R140, 0x1, P0 ;  /* 0x000000938bab7211 */ /* 0x000fe200000f0c8c */
[----:B------:R-:W-:Y:S01]  /*9520*/  IMAD.U32 R126, RZ, RZ, UR6 ;  /* 0x00000006ff7e7e24 */ /* 0x000fe2000f8e00ff */
[----:B------:R-:W-:Y:S02]  /*9530*/  LOP3.LUT R91, R125, 0x100, RZ, 0xc0, !PT ;  /* 0x000001007d5b7812 */ /* 0x000fe400078ec0ff */
[----:B------:R-:W-:Y:S01]  /*9540*/  LOP3.LUT R89, R128, 0xc0, RZ, 0xc0, !PT ;  /* 0x000000c080597812 */ /* 0x000fe200078ec0ff */
[----:B------:R-:W-:Y:S01]  /*9550*/  IMAD R167, R167, 0x2, R126 ;  /* 0x00000002a7a77824 */ /* 0x000fe200078e027e */
[----:B------:R-:W-:Y:S02]  /*9560*/  LOP3.LUT R127, R124, 0x8, RZ, 0xc0, !PT ;  /* 0x000000087c7f7812 */ /* 0x000fe400078ec0ff */
[----:B------:R-:W-:Y:S02]  /*9570*/  LOP3.LUT R125, R125, 0x3e00, RZ, 0xc0, !PT ;  /* 0x00003e007d7d7812 */ /* 0x000fe400078ec0ff */
[----:B------:R-:W-:Y:S01]  /*9580*/  @!PT LDS RZ, [RZ] ;  /* 0x00000000fffff984 */ /* 0x000fe20000000800 */
[----:B------:R-:W-:Y:S01]  /*9590*/  @!PT LDS RZ, [RZ] ;  /* 0x00000000fffff984 */ /* 0x000fe20000000800 */
[----:B------:R-:W-:Y:S01]  /*95a0*/  @!PT LDS RZ, [RZ] ;  /* 0x00000000fffff984 */ /* 0x000fe20000000800 */
[----:B------:R1:W-:Y:S01]  /*95b0*/  @!P6 LDGSTS.E.BYPASS.LTC128B.128 [R167+0x6000], desc[UR4][R146.64] ;  /* 0x0600000092a7efae */ /* 0x0003e2000b981a04 */
[----:B------:R-:W-:Y:S02]  /*95c0*/  LOP3.LUT R88, R91, 0x20, R128, 0xf8, !PT ;  /* 0x000000205b587812 */ /* 0x000fe400078ef880 */
[----:B------:R-:W-:Y:S01]  /*95d0*/  LOP3.LUT R84, R87, 0x18, RZ, 0xc0, !PT ;  /* 0x0000001857547812 */ /* 0x000fe200078ec0ff */
[----:B------:R-:W-:Y:S01]  /*95e0*/  @P6 STS.128 [R167+0x6000], RZ ;  /* 0x006000ffa7006388 */ /* 0x000fe20000000c00 */
[----:B------:R-:W-:Y:S02]  /*95f0*/  LOP3.LUT R89, R89, 0x8, R86, 0xf8, !PT ;  /* 0x0000000859597812 */ /* 0x000fe400078ef856 */
[--C-:B------:R-:W-:Y:S01]  /*9600*/  LOP3.LUT R127, R127, 0xc0, R128.reuse, 0xf8, !PT ;  /* 0x000000c07f7f7812 */ /* 0x100fe200078ef880 */
[----:B------:R-:W-:Y:S01]  /*9610*/  @!PT LDS RZ, [RZ] ;  /* 0x00000000fffff984 */ /* 0x000fe20000000800 */
[----:B------:R-:W-:Y:S01]  /*9620*/  @!PT LDS RZ, [RZ] ;  /* 0x00000000fffff984 */ /* 0x000fe20000000800 */
[----:B------:R-:W-:Y:S01]  /*9630*/  @!PT LDS RZ, [RZ] ;  /* 0x00000000fffff984 */ /* 0x000fe20000000800 */
[----:B------:R1:W-:Y:S01]  /*9640*/  @!P5 LDGSTS.E.BYPASS.LTC128B.128 [R167+0x7000], desc[UR4][R146.64+0x40] ;  /* 0x0700004092a7dfae */ /* 0x0003e2000b981a04 */
[----:B------:R-:W-:Y:S02]  /*9650*/  LOP3.LUT R91, R125, 0x20, R128, 0xf8, !PT ;  /* 0x000000207d5b7812 */ /* 0x000fe400078ef880 */
[----:B------:R-:W-:Y:S01]  /*9660*/  LOP3.LUT R89, R88, R89, R84, 0xf6, !PT ;  /* 0x0000005958597212 */ /* 0x000fe200078ef654 */
[----:B------:R-:W-:Y:S01]  /*9670*/  @P5 STS.128 [R167+0x7000], RZ ;  /* 0x007000ffa7005388 */ /* 0x000fe20000000c00 */
[----:B------:R-:W-:Y:S02]  /*9680*/  LOP3.LUT R127, R127, R84, RZ, 0x3c, !PT ;  /* 0x000000547f7f7212 */ /* 0x000fe400078e3cff */
[----:B------:R-:W-:Y:S01]  /*9690*/  LOP3.LUT R84, R91, 0x100, R128, 0xf8, !PT ;  /* 0x000001005b547812 */ /* 0x000fe200078ef880 */
[----:B------:R-:W-:Y:S01]  /*96a0*/  @!PT LDS RZ, [RZ] ;  /* 0x00000000fffff984 */ /* 0x000fe20000000800 */
[----:B------:R-:W-:Y:S01]  /*96b0*/  @!PT LDS RZ, [RZ] ;  /* 0x00000000fffff984 */ /* 0x000fe20000000800 */
[----:B------:R-:W-:Y:S01]  /*96c0*/  @!PT LDS RZ, [RZ] ;  /* 0x00000000fffff984 */ /* 0x000fe20000000800 */
[----:B------:R1:W-:Y:S01]  /*96d0*/  @!P4 LDGSTS.E.BYPASS.LTC128B.128 [R167+0x8000], desc[UR4][R146.64+0x80] ;  /* 0x0800008092a7cfae */ /* 0x0003e2000b981a04 */
[--C-:B------:R-:W-:Y:S01]  /*96e0*/  IMAD R130, R89, 0x2, R126.reuse ;  /* 0x0000000259827824 */ /* 0x100fe200078e027e */
[----:B------:R-:W-:Y:S02]  /*96f0*/  LOP3.LUT P2, RZ, R86, 0x4, RZ, 0xc0, !PT ;  /* 0x0000000456ff7812 */ /* 0x000fe4000784c0ff */
        /* <DEDUP_REMOVED lines=57> */
[C---:B---3--:R-:W-:Y:S08]  /*9a90*/  HMMA.16816.F32 R4, R88.reuse, R96, R4 ;  /* 0x000000605804723c */ /* 0x048ff00000001804 */
[C---:B------:R-:W-:Y:S01]  /*9aa0*/  HMMA.16816.F32 R8, R88.reuse, R98, R8 ;  /* 0x000000625808723c */ /* 0x040fe20000001808 */
[----:B------:R-:W3:Y:S07]  /*9ab0*/  LDSM.16.M88.4 R96, [R84+0x4400] ;  /* 0x004400005460783b */ /* 0x000eee0000000200 */
[C---:B------:R-:W-:Y:S08]  /*9ac0*/  HMMA.16816.F32 R12, R88.reuse, R100, R12 ;  /* 0x00000064580c723c */ /* 0x040ff0000000180c */
[C---:B------:R-:W-:Y:S01]  /*9ad0*/  HMMA.16816.F32 R16, R88.reuse, R102, R16 ;  /* 0x000000665810723c */ /* 0x040fe20000001810 */
[----:B------:R-:W5:Y:S07]  /*9ae0*/  LDSM.16.M88.4 R100, [R84+0x4800] ;  /* 0x004800005464783b */ /* 0x000f6e0000000200 */
[C---:B----4-:R-:W-:Y:S08]  /*9af0*/  HMMA.16816.F32 R20, R88.reuse, R104, R20 ;  /* 0x000000685814723c */ /* 0x050ff00000001814 */
[C---:B------:R-:W-:Y:S01]  /*9b00*/  HMMA.16816.F32 R24, R88.reuse, R106, R24 ;  /* 0x0000006a5818723c */ /* 0x040fe20000001818 */
[----:B------:R-:W-:Y:S07]  /*9b10*/  LDSM.16.M88.4 R104, [R130+0x5000] ;  /* 0x005000008268783b */ /* 0x000fee0000000200 */
[C---:B-1----:R-:W-:Y:S08]  /*9b20*/  HMMA.16816.F32 R28, R88.reuse, R92, R28 ;  /* 0x0000005c581c723c */ /* 0x042ff0000000181c */
        /* <DEDUP_REMOVED lines=9> */
[C---:B-----5:R-:W-:Y:S08]  /*9bc0*/  HMMA.16816.F32 R20, R108.reuse, R100, R20 ;  /* 0x000000646c14723c */ /* 0x060ff00000001814 */
[C---:B------:R-:W-:Y:S01]  /*9bd0*/  HMMA.16816.F32 R24, R108.reuse, R102, R24 ;  /* 0x000000666c18723c */ /* 0x040fe20000001818 */
[----:B------:R-:W-:Y:S07]  /*9be0*/  LDSM.16.M88.4 R100, [R84+0x5000] ;  /* 0x005000005464783b */ /* 0x000fee0000000200 */
[C---:B-1----:R-:W-:Y:S08]  /*9bf0*/  HMMA.16816.F32 R28, R108.reuse, R88, R28 ;  /* 0x000000586c1c723c */ /* 0x042ff0000000181c */
[----:B------:R-:W-:Y:S01]  /*9c00*/  HMMA.16816.F32 R32, R108, R90, R32 ;  /* 0x0000005a6c20723c */ /* 0x000fe20000001820 */
[----:B------:R-:W1:Y:S04]  /*9c10*/  LDSM.16.M88.4 R88, [R129+0x2000] ;  /* 0x002000008158783b */ /* 0x000e680000000200 */
[----:B------:R-:W-:Y:S03]  /*9c20*/  LDSM.16.M88.4 R108, [R84+0x5800] ;  /* 0x00580000546c783b */ /* 0x000fe60000000200 */
[C---:B----4-:R-:W-:Y:S08]  /*9c30*/  HMMA.16816.F32 R4, R92.reuse, R104, R4 ;  /* 0x000000685c04723c */ /* 0x050ff00000001804 */
[C---:B------:R-:W-:Y:S01]  /*9c40*/  HMMA.16816.F32 R8, R92.reuse, R106, R8 ;  /* 0x0000006a5c08723c */ /* 0x040fe20000001808 */
[----:B------:R-:W3:Y:S07]  /*9c50*/  LDSM.16.M88.4 R104, [R84+0x5400] ;  /* 0x005400005468783b */ /* 0x000eee0000000200 */
[C---:B------:R-:W-:Y:S08]  /*9c60*/  HMMA.16816.F32 R12, R92.reuse, R116, R12 ;  /* 0x000000745c0c723c */ /* 0x040ff0000000180c */
[C---:B------:R-:W-:Y:S01]  /*9c70*/  HMMA.16816.F32 R16, R92.reuse, R118, R16 ;  /* 0x000000765c10723c */ /* 0x040fe20000001810 */
[----:B------:R-:W4:Y:S01]  /*9c80*/  LDSM.16.M88.4 R116, [R84+0x5c00] ;  /* 0x005c00005474783b */ /* 0x000f220000000200 */
[----:B------:R-:W-:Y:S04]  /*9c90*/  DEPBAR.LE SB0, 0x0 ;  /* 0x000080000000791a */ /* 0x000fe80000000000 */
[----:B------:R-:W-:Y:S02]  /*9ca0*/  BAR.SYNC.DEFER_BLOCKING 0x0 ;  /* 0x0000000000007b1d */ /* 0x000fe40000010000 */
[C---:B--2---:R-:W-:Y:S08]  /*9cb0*/  HMMA.16816.F32 R20, R92.reuse, R96, R20 ;  /* 0x000000605c14723c */ /* 0x044ff00000001814 */
[C---:B------:R-:W-:Y:S08]  /*9cc0*/  HMMA.16816.F32 R24, R92.reuse, R98, R24 ;  /* 0x000000625c18723c */ /* 0x040ff00000001818 */
[C---:B------:R-:W-:Y:S08]  /*9cd0*/  HMMA.16816.F32 R28, R92.reuse, R112, R28 ;  /* 0x000000705c1c723c */ /* 0x040ff0000000181c */
[----:B------:R-:W-:Y:S08]  /*9ce0*/  HMMA.16816.F32 R32, R92, R114, R32 ;  /* 0x000000725c20723c */ /* 0x000ff00000001820 */
[C---:B-1----:R-:W-:Y:S08]  /*9cf0*/  HMMA.16816.F32 R4, R88.reuse, R100, R4 ;  /* 0x000000645804723c */ /* 0x042ff00000001804 */
[C---:B------:R-:W-:Y:S08]  /*9d00*/  HMMA.16816.F32 R8, R88.reuse, R102, R8 ;  /* 0x000000665808723c */ /* 0x040ff00000001808 */
[C---:B---3--:R-:W-:Y:S08]  /*9d10*/  HMMA.16816.F32 R12, R88.reuse, R104, R12 ;  /* 0x00000068580c723c */ /* 0x048ff0000000180c */
        /* <DEDUP_REMOVED lines=83> */
.L_x_10228:
[----:B------:R-:W-:Y:S05]  /*a250*/  BSYNC.RECONVERGENT B0 ;  /* 0x0000000000007941 */ /* 0x000fea0003800200 */
.L_x_10227:
        /* <DEDUP_REMOVED lines=37> */
.L_x_10226:
[----:B------:R-:W-:Y:S05]  /*a4b0*/  BSYNC.RECONVERGENT B1 ;  /* 0x0000000000017941 */ /* 0x000fea0003800200 */
.L_x_10225:
[----:B-1----:R-:W-:Y:S01]  /*a4c0*/  IABS R92, R154 ;  /* 0x0000009a005c7213 */ /* 0x002fe20000000000 */
[----:B------:R-:W2:Y:S01]  /*a4d0*/  LD.E R84, desc[UR4][R2.64+0xdc] ;  /* 0x0000dc0402547980 */ /* 0x000ea2000c101900 */
[----:B------:R-:W-:Y:S01]  /*a4e0*/  LOP3.LUT R127, R127, 0x120, R128, 0xf8, !PT ;  /* 0x000001207f7f7812 */ /* 0x000fe200078ef880 */
[C---:B------:R-:W-:Y:S01]  /*a4f0*/  VIADD R88, R155.reuse, 0xffffffe0 ;  /* 0xffffffe09b587836 */ /* 0x040fe20000000000 */
[----:B------:R-:W-:Y:S01]  /*a500*/  I2FP.F32.S32 R92, R92 ;  /* 0x0000005c005c7245 */ /* 0x000fe20000201400 */
[----:B------:R-:W-:Y:S02]  /*a510*/  VIADD R90, R154, 0x20 ;  /* 0x000000209a5a7836 */ /* 0x000fe40000000000 */
[C---:B------:R-:W-:Y:S01]  /*a520*/  VIADD R93, R155.reuse, 0xfffffff9 ;  /* 0xfffffff99b5d7836 */ /* 0x040fe20000000000 */
[C---:B------:R-:W-:Y:S01]  /*a530*/  ISETP.GE.AND P1, PT, R88.reuse, R136, PT ;  /* 0x000000885800720c */ /* 0x040fe20003f26270 */
[C---:B------:R-:W-:Y:S01]  /*a540*/  VIADD R95, R155.reuse, 0x1 ;  /* 0x000000019b5f7836 */ /* 0x040fe20000000000 */
[C---:B------:R-:W-:Y:S01]  /*a550*/  ISETP.GE.AND P4, PT, R88.reuse, R135, PT ;  /* 0x000000875800720c */ /* 0x040fe20003f86270 */
[C---:B------:R-:W-:Y:S01]  /*a560*/  VIADD R103, R155.reuse, 0xfffffff1 ;  /* 0xfffffff19b677836 */ /* 0x040fe20000000000 */
[C---:B------:R-:W-:Y:S01]  /*a570*/  ISETP.GE.AND P6, PT, R88.reuse, R138, PT ;  /* 0x0000008a5800720c */ /* 0x040fe20003fc6270 */
[----:B------:R-:W-:Y:S01]  /*a580*/  VIADD R97, R155, 0xfffffff8 ;  /* 0xfffffff89b617836 */ /* 0x000fe20000000000 */
[----:B------:R-:W-:Y:S01]  /*a590*/  ISETP.GE.AND P5, PT, R88, R137, PT ;  /* 0x000000895800720c */ /* 0x000fe20003fa6270 */
[C---:B------:R-:W-:Y:S01]  /*a5a0*/  VIADD R88, R154.reuse, 0x18 ;  /* 0x000000189a587836 */ /* 0x040fe20000000000 */
[----:B------:R-:W-:Y:S01]  /*a5b0*/  IABS R90, R90 ;  /* 0x0000005a005a7213 */ /* 0x000fe20000000000 */
[C---:B------:R-:W-:Y:S01]  /*a5c0*/  VIADD R91, R154.reuse, 0x21 ;  /* 0x000000219a5b7836 */ /* 0x040fe20000000000 */
        /* <DEDUP_REMOVED lines=9> */
[C---:B------:R-:W-:Y:S01]  /*a660*/  VIADD R92, R154.reuse, 0x10 ;  /* 0x000000109a5c7836 */ /* 0x040fe20000000000 */
[----:B------:R-:W-:Y:S01]  /*a670*/  I2FP.F32.S32 R91, R91 ;  /* 0x0000005b005b7245 */ /* 0x000fe20000201400 */
[----:B------:R-:W-:Y:S01]  /*a680*/  FFMA.FTZ R7, -R157, R90, R7 ;  /* 0x0000005a9d077223 */ /* 0x000fe20000010107 */
[----:B------:R-:W-:Y:S01]  /*a690*/  FSEL R100, R17, -INF , P0 ;  /* 0xff80000011647808 */ /* 0x000fe20000000000 */
[C---:B------:R-:W-:Y:S01]  /*a6a0*/  FFMA.FTZ R11, -R157.reuse, R88, R11 ;  /* 0x000000589d0b7223 */ /* 0x040fe2000001010b */
[----:B------:R-:W-:Y:S01]  /*a6b0*/  IABS R92, R92 ;  /* 0x0000005c005c7213 */ /* 0x000fe20000000000 */
[C---:B------:R-:W-:Y:S02]  /*a6c0*/  VIADD R90, R154.reuse, 0x11 ;  /* 0x000000119a5a7836 */ /* 0x040fe40000000000 */
[C---:B------:R-:W-:Y:S01]  /*a6d0*/  FFMA.FTZ R5, -R157.reuse, R88, R5 ;  /* 0x000000589d057223 */ /* 0x040fe20000010105 */
[----:B------:R-:W-:Y:S01]  /*a6e0*/  FFMA.FTZ R6, -R157, R91, R6 ;  /* 0x0000005b9d067223 */ /* 0x000fe20000010106 */
[----:B------:R-:W-:Y:S01]  /*a6f0*/  I2FP.F32.S32 R88, R92 ;  /* 0x0000005c00587245 */ /* 0x000fe20000201400 */
[C---:B------:R-:W-:Y:S01]  /*a700*/  VIADD R92, R154.reuse, 0xfffffff8 ;  /* 0xfffffff89a5c7836 */ /* 0x040fe20000000000 */
[----:B------:R-:W-:Y:S01]  /*a710*/  IABS R91, R90 ;  /* 0x0000005a005b7213 */ /* 0x000fe20000000000 */
[C---:B------:R-:W-:Y:S01]  /*a720*/  VIADD R90, R154.reuse, 0x8 ;  /* 0x000000089a5a7836 */ /* 0x040fe20000000000 */
[----:B------:R-:W-:Y:S01]  /*a730*/  ISETP.GE.AND P0, PT, R95, R135, PT ;  /* 0x000000875f00720c */ /* 0x000fe20003f06270 */
[CC--:B------:R-:W-:Y:S01]  /*a740*/  FFMA.FTZ R9, -R157.reuse, R88.reuse, R9 ;  /* 0x000000589d097223 */ /* 0x0c0fe20000010109 */
[C---:B------:R-:W-:Y:S01]  /*a750*/  FFMA.FTZ R15, -R157.reuse, R88, R15 ;  /* 0x000000589d0f7223 */ /* 0x040fe2000001010f */
[----:B------:R-:W-:Y:S01]  /*a760*/  I2FP.F32.S32 R91, R91 ;  /* 0x0000005b005b7245 */ /* 0x000fe20000201400 */
[C---:B------:R-:W-:Y:S01]  /*a770*/  VIADD R88, R154.reuse, 0x1 ;  /* 0x000000019a587836 */ /* 0x040fe20000000000 */
[----:B------:R-:W-:Y:S01]  /*a780*/  IABS R90, R90 ;  /* 0x0000005a005a7213 */ /* 0x000fe20000000000 */
[C---:B------:R-:W-:Y:S01]  /*a790*/  VIADD R89, R154.reuse, 0x19 ;  /* 0x000000199a597836 */ /* 0x040fe20000000000 */
[----:B------:R-:W-:Y:S01]  /*a7a0*/  IABS R92, R92 ;  /* 0x0000005c005c7213 */ /* 0x000fe20000000000 */
[CC--:B------:R-:W-:Y:S01]  /*a7b0*/  FFMA.FTZ R8, -R157.reuse, R91.reuse, R8 ;  /* 0x0000005b9d087223 */ /* 0x0c0fe20000010108 */
[----:B------:R-:W-:Y:S01]  /*a7c0*/  FFMA.FTZ R14, -R157, R91, R14 ;  /* 0x0000005b9d0e7223 */ /* 0x000fe2000001010e */
[----:B------:R-:W-:Y:S01]  /*a7d0*/  IABS R91, R88 ;  /* 0x00000058005b7213 */ /* 0x000fe20000000000 */
[C---:B------:R-:W-:Y:S01]  /*a7e0*/  VIADD R88, R154.reuse, 0xffffffe0 ;  /* 0xffffffe09a587836 */ /* 0x040fe20000000000 */
[----:B------:R-:W-:Y:S01]  /*a7f0*/  I2FP.F32.S32 R90, R90 ;  /* 0x0000005a005a7245 */ /* 0x000fe20000201400 */
[C---:B------:R-:W-:Y:S01]  /*a800*/  VIADD R112, R155.reuse, 0xffffffe1 ;  /* 0xffffffe19b707836 */ /* 0x040fe20000000000 */
[----:B------:R-:W-:Y:S01]  /*a810*/  IABS R89, R89 ;  /* 0x0000005900597213 */ /* 0x000fe20000000000 */
[----:B------:R-:W-:Y:S01]  /*a820*/  VIADD R108, R155, 0xffffffe9 ;  /* 0xffffffe99b6c7836 */ /* 0x000fe20000000000 */
[----:B------:R-:W-:Y:S01]  /*a830*/  IABS R88, R88 ;  /* 0x0000005800587213 */ /* 0x000fe20000000000 */
[CC--:B------:R-:W-:Y:S01]  /*a840*/  FFMA.FTZ R13, -R157.reuse, R90.reuse, R13 ;  /* 0x0000005a9d0d7223 */ /* 0x0c0fe2000001010d */
[----:B------:R-:W-:Y:S01]  /*a850*/  FFMA.FTZ R19, -R157, R90, R19 ;  /* 0x0000005a9d137223 */ /* 0x000fe20000010113 */
[----:B------:R-:W-:Y:S01]  /*a860*/  IMAD.MOV.U32 R90, RZ, RZ, R92 ;  /* 0x000000ffff5a7224 */ /* 0x000fe200078e005c */
[----:B------:R-:W-:Y:S01]  /*a870*/  I2FP.F32.S32 R88, R88 ;  /* 0x0000005800587245 */ /* 0x000fe20000201400 */
[----:B------:R-:W-:Y:S01]  /*a880*/  VIADD R110, R155, 0xffffffe8 ;  /* 0xffffffe89b6e7836 */ /* 0x000fe20000000000 */
[----:B------:R-:W-:Y:S01]  /*a890*/  I2FP.F32.S32 R89, R89 ;  /* 0x0000005900597245 */ /* 0x000fe20000201400 */
[C---:B------:R-:W-:Y:S01]  /*a8a0*/  VIADD R92, R154.reuse, 0xffffffe1 ;  /* 0xffffffe19a5c7836 */ /* 0x040fe20000000000 */
[----:B------:R-:W-:Y:S01]  /*a8b0*/  I2FP.F32.S32 R90, R90 ;  /* 0x0000005a005a7245 */ /* 0x000fe20000201400 */
[C---:B------:R-:W-:Y:S01]  /*a8c0*/  FFMA.FTZ R33, -R157.reuse, R88, R33 ;  /* 0x000000589d217223 */ /* 0x040fe20000010121 */
[C---:B------:R-:W-:Y:S02]  /*a8d0*/  VIADD R88, R154.reuse, 0xffffffe8 ;  /* 0xffffffe89a587836 */ /* 0x040fe40000000000 */
[CC--:B------:R-:W-:Y:S01]  /*a8e0*/  FFMA.FTZ R10, -R157.reuse, R89.reuse, R10 ;  /* 0x000000599d0a7223 */ /* 0x0c0fe2000001010a */
[C---:B------:R-:W-:Y:S01]  /*a8f0*/  FFMA.FTZ R4, -R157.reuse, R89, R4 ;  /* 0x000000599d047223 */ /* 0x040fe20000010104 */
[C---:B------:R-:W-:Y:S02]  /*a900*/  VIADD R89, R154.reuse, 0x9 ;  /* 0x000000099a597836 */ /* 0x040fe40000000000 */
[CC--:B------:R-:W-:Y:S01]  /*a910*/  FFMA.FTZ R21, -R157.reuse, R90.reuse, R21 ;  /* 0x0000005a9d157223 */ /* 0x0c0fe20000010115 */
[----:B------:R-:W-:Y:S01]  /*a920*/  FFMA.FTZ R27, -R157, R90, R27 ;  /* 0x0000005a9d1b7223 */ /* 0x000fe2000001011b */
[----:B------:R-:W-:Y:S01]  /*a930*/  IABS R88, R88 ;  /* 0x0000005800587213 */ /* 0x000fe20000000000 */
[----:B------:R-:W-:Y:S01]  /*a940*/  VIADD R90, R154, 0xfffffff0 ;  /* 0xfffffff09a5a7836 */ /* 0x000fe20000000000 */
[----:B------:R-:W-:Y:S01]  /*a950*/  IABS R89, R89 ;  /* 0x0000005900597213 */ /* 0x000fe20000000000 */
[----:B------:R-:W-:Y:S01]  /*a960*/  VIADD R153, R153, 0xffffffc0 ;  /* 0xffffffc099997836 */ /* 0x000fe20000000000 */
[----:B------:R-:W-:Y:S02]  /*a970*/  I2FP.F32.S32 R88, R88 ;  /* 0x0000005800587245 */ /* 0x000fe40000201400 */
[----:B------:R-:W-:Y:S02]  /*a980*/  I2FP.F32.S32 R89, R89 ;  /* 0x0000005900597245 */ /* 0x000fe40000201400 */
[----:B------:R-:W-:Y:S01]  /*a990*/  IABS R90, R90 ;  /* 0x0000005a005a7213 */ /* 0x000fe20000000000 */
[CC--:B------:R-:W-:Y:S01]  /*a9a0*/  FFMA.FTZ R29, -R157.reuse, R88.reuse, R29 ;  /* 0x000000589d1d7223 */ /* 0x0c0fe2000001011d */
[C---:B------:R-:W-:Y:S01]  /*a9b0*/  FFMA.FTZ R35, -R157.reuse, R88, R35 ;  /* 0x000000589d237223 */ /* 0x040fe20000010123 */
[----:B------:R-:W-:Y:S01]  /*a9c0*/  FSEL R88, R6, -INF , P4 ;  /* 0xff80000006587808 */ /* 0x000fe20002000000 */
[CC--:B------:R-:W-:Y:S01]  /*a9d0*/  FFMA.FTZ R18, -R157.reuse, R89.reuse, R18 ;  /* 0x000000599d127223 */ /* 0x0c0fe20000010112 */
[----:B------:R-:W-:Y:S01]  /*a9e0*/  I2FP.F32.S32 R90, R90 ;  /* 0x0000005a005a7245 */ /* 0x000fe20000201400 */
[----:B------:R-:W-:Y:S01]  /*a9f0*/  FFMA.FTZ R12, -R157, R89, R12 ;  /* 0x000000599d0c7223 */ /* 0x000fe2000001010c */
[----:B------:R-:W-:Y:S01]  /*aa00*/  I2FP.F32.S32 R91, R91 ;  /* 0x0000005b005b7245 */ /* 0x000fe20000201400 */
[----:B------:R-:W-:Y:S01]  /*aa10*/  VIADD R89, R154, 0xfffffff9 ;  /* 0xfffffff99a597836 */ /* 0x000fe20000000000 */
[----:B------:R-:W-:Y:S01]  /*aa20*/  FSEL R180, R23, -INF , P0 ;  /* 0xff80000017b47808 */ /* 0x000fe20000000000 */
[----:B------:R-:W-:Y:S01]  /*aa30*/  FFMA.FTZ R31, -R157, R90, R31 ;  /* 0x0000005a9d1f7223 */ /* 0x000fe2000001011f */
[----:B------:R-:W-:Y:S01]  /*aa40*/  ISETP.GE.AND P4, PT, R103, R136, PT ;  /* 0x000000886700720c */ /* 0x000fe20003f86270 */
[C---:B------:R-:W-:Y:S01]  /*aa50*/  FFMA.FTZ R25, -R157.reuse, R90, R25 ;  /* 0x0000005a9d197223 */ /* 0x040fe20000010119 */
[-C--:B------:R-:W-:Y:S01]  /*aa60*/  ISETP.GE.AND P0, PT, R112, R136.reuse, PT ;  /* 0x000000887000720c */ /* 0x080fe20003f06270 */
[-C--:B------:R-:W-:Y:S01]  /*aa70*/  FFMA.FTZ R16, -R157, R91.reuse, R16 ;  /* 0x0000005b9d107223 */ /* 0x080fe20000010110 */
[----:B------:R-:W-:Y:S01]  /*aa80*/  FSEL R170, R13, -INF , P4 ;  /* 0xff8000000daa7808 */ /* 0x000fe20002000000 */
[----:B------:R-:W-:Y:S01]  /*aa90*/  FFMA.FTZ R22, -R157, R91, R22 ;  /* 0x0000005b9d167223 */ /* 0x000fe20000010116 */
[----:B------:R-:W-:Y:S01]  /*aaa0*/  FSEL R90, R5, -INF , P0 ;  /* 0xff800000055a7808 */ /* 0x000fe20000000000 */
[----:B------:R-:W-:Y:S01]  /*aab0*/  VIADD R91, R154, 0xfffffff1 ;  /* 0xfffffff19a5b7836 */ /* 0x000fe20000000000 */
[-C--:B------:R-:W-:Y:S01]  /*aac0*/  ISETP.GE.AND P4, PT, R97, R136.reuse, PT ;  /* 0x000000886100720c */ /* 0x080fe20003f86270 */
[----:B------:R-:W-:Y:S01]  /*aad0*/  VIADD R13, R155, 0x18 ;  /* 0x000000189b0d7836 */ /* 0x000fe20000000000 */
[-C--:B------:R-:W-:Y:S02]  /*aae0*/  ISETP.GE.AND P0, PT, R108, R136.reuse, PT ;  /* 0x000000886c00720c */ /* 0x080fe40003f06270 */
[----:B------:R-:W-:Y:S02]  /*aaf0*/  FSEL R111, R4, -INF , P1 ;  /* 0xff800000046f7808 */ /* 0x000fe40000800000 */
[----:B------:R-:W-:Y:S02]  /*ab00*/  IABS R89, R89 ;  /* 0x0000005900597213 */ /* 0x000fe40000000000 */
[-C--:B------:R-:W-:Y:S02]  /*ab10*/  ISETP.GE.AND P1, PT, R110, R136.reuse, PT ;  /* 0x000000886e00720c */ /* 0x080fe40003f26270 */
[----:B------:R-:W-:Y:S02]  /*ab20*/  FSEL R107, R9, -INF , P0 ;  /* 0xff800000096b7808 */ /* 0x000fe40000000000 */
[----:B------:R-:W-:Y:S02]  /*ab30*/  FSEL R102, R16, -INF , P4 ;  /* 0xff80000010667808 */ /* 0x000fe40002000000 */
[----:B------:R-:W-:Y:S02]  /*ab40*/  I2FP.F32.S32 R89, R89 ;  /* 0x0000005900597245 */ /* 0x000fe40000201400 */
[-C--:B------:R-:W-:Y:S02]  /*ab50*/  ISETP.GE.AND P0, PT, R105, R136.reuse, PT ;  /* 0x000000886900720c */ /* 0x080fe40003f06270 */
[----:B------:R-:W-:Y:S01]  /*ab60*/  ISETP.GE.AND P4, PT, R103, R135, PT ;  /* 0x000000876700720c */ /* 0x000fe20003f86270 */
[CC--:B------:R-:W-:Y:S01]  /*ab70*/  FFMA.FTZ R26, -R157.reuse, R89.reuse, R26 ;  /* 0x000000599d1a7223 */ /* 0x0c0fe2000001011a */
[----:B------:R-:W-:Y:S01]  /*ab80*/  FSEL R109, R8, -INF , P1 ;  /* 0xff800000086d7808 */ /* 0x000fe20000800000 */
[----:B------:R-:W-:Y:S01]  /*ab90*/  FFMA.FTZ R20, -R157, R89, R20 ;  /* 0x000000599d147223 */ /* 0x000fe20000010114 */
        /* <DEDUP_REMOVED lines=9> */
[----:B------:R-:W-:Y:S02]  /*ac30*/  IABS R92, R92 ;  /* 0x0000005c005c7213 */ /* 0x000fe40000000000 */
[----:B------:R-:W-:Y:S02]  /*ac40*/  IABS R91, R91 ;  /* 0x0000005b005b7213 */ /* 0x000fe40000000000 */
[----:B------:R-:W-:Y:S02]  /*ac50*/  ISETP.GE.AND P1, PT, R110, R135, PT ;  /* 0x000000876e00720c */ /* 0x000fe40003f26270 */
[----:B------:R-:W-:Y:S02]  /*ac60*/  FSEL R99, R11, -INF , P0 ;  /* 0xff8000000b637808 */ /* 0x000fe40000000000 */
[----:B------:R-:W-:Y:S02]  /*ac70*/  FSEL R186, R21, -INF , P4 ;  /* 0xff80000015ba7808 */ /* 0x000fe40002000000 */
[----:B------:R-:W-:Y:S02]  /*ac80*/  I2FP.F32.S32 R92, R92 ;  /* 0x0000005c005c7245 */ /* 0x000fe40000201400 */
[----:B------:R-:W-:Y:S02]  /*ac90*/  I2FP.F32.S32 R91, R91 ;  /* 0x0000005b005b7245 */ /* 0x000fe40000201400 */
[----:B------:R-:W-:Y:S01]  /*aca0*/  FSEL R101, R10, -INF , P1 ;  /* 0xff8000000a657808 */ /* 0x000fe20000800000 */
[----:B------:R-:W-:Y:S01]  /*acb0*/  FFMA.FTZ R32, -R157, R92, R32 ;  /* 0x0000005c9d207223 */ /* 0x000fe20000010120 */
[----:B------:R-:W-:Y:S01]  /*acc0*/  ISETP.GE.AND P4, PT, R97, R135, PT ;  /* 0x000000876100720c */ /* 0x000fe20003f86270 */
[-C--:B------:R-:W-:Y:S01]  /*acd0*/  FFMA.FTZ R30, -R157, R91.reuse, R30 ;  /* 0x0000005b9d1e7223 */ /* 0x080fe2000001011e */
[-C--:B------:R-:W-:Y:S01]  /*ace0*/  ISETP.GE.AND P0, PT, R155, R136.reuse, PT ;  /* 0x000000889b00720c */ /* 0x080fe20003f06270 */
[----:B------:R-:W-:Y:S01]  /*acf0*/  FFMA.FTZ R24, -R157, R91, R24 ;  /* 0x0000005b9d187223 */ /* 0x000fe20000010118 */
[----:B------:R-:W-:Y:S01]  /*ad00*/  IABS R89, R89 ;  /* 0x0000005900597213 */ /* 0x000fe20000000000 */
[----:B------:R-:W-:Y:S01]  /*ad10*/  VIADD R92, R155, 0x9 ;  /* 0x000000099b5c7836 */ /* 0x000fe20000000000 */
[----:B------:R-:W-:Y:S01]  /*ad20*/  ISETP.GE.AND P1, PT, R105, R135, PT ;  /* 0x000000876900720c */ /* 0x000fe20003f26270 */
[----:B------:R-:W-:Y:S01]  /*ad30*/  VIADD R91, R155, 0x10 ;  /* 0x000000109b5b7836 */ /* 0x000fe20000000000 */
[----:B------:R-:W-:Y:S02]  /*ad40*/  FSEL R188, R20, -INF , P0 ;  /* 0xff80000014bc7808 */ /* 0x000fe40000000000 */
[----:B------:R-:W-:Y:S02]  /*ad50*/  FSEL R18, R18, -INF , P4 ;  /* 0xff80000012127808 */ /* 0x000fe40002000000 */
[----:B------:R-:W-:Y:S02]  /*ad60*/  I2FP.F32.S32 R89, R89 ;  /* 0x0000005900597245 */ /* 0x000fe40000201400 */
[----:B------:R-:W-:Y:S02]  /*ad70*/  ISETP.GE.AND P0, PT, R93, R135, PT ;  /* 0x000000875d00720c */ /* 0x000fe40003f06270 */
[-C--:B------:R-:W-:Y:S01]  /*ad80*/  ISETP.GE.AND P4, PT, R94, R136.reuse, PT ;  /* 0x000000885e00720c */ /* 0x080fe20003f86270 */
[CC--:B------:R-:W-:Y:S01]  /*ad90*/  FFMA.FTZ R28, -R157.reuse, R89.reuse, R28 ;  /* 0x000000599d1c7223 */ /* 0x0c0fe2000001011c */
[----:B------:R-:W-:Y:S01]  /*ada0*/  FSEL R98, R14, -INF , P1 ;  /* 0xff8000000e627808 */ /* 0x000fe20000800000 */
[----:B------:R-:W-:Y:S01]  /*adb0*/  FFMA.FTZ R34, -R157, R89, R34 ;  /* 0x000000599d227223 */ /* 0x000fe20000010122 */
[CC--:B------:R-:W-:Y:S01]  /*adc0*/  ISETP.GE.AND P1, PT, R155.reuse, R135.reuse, PT ;  /* 0x000000879b00720c */ /* 0x0c0fe20003f26270 */
[----:B------:R-:W-:Y:S01]  /*add0*/  VIADD R89, R155, 0x11 ;  /* 0x000000119b597836 */ /* 0x000fe20000000000 */
        /* <DEDUP_REMOVED lines=12> */
[----:B------:R-:W-:Y:S02]  /*aea0*/  FSEL R88, R88, -INF , !P5 ;  /* 0xff80000058587808 */ /* 0x000fe40006800000 */
[----:B------:R-:W-:Y:S02]  /*aeb0*/  ISETP.GE.AND P5, PT, R103, R138, PT ;  /* 0x0000008a6700720c */ /* 0x000fe40003fa6270 */
[----:B------:R-:W-:Y:S02]  /*aec0*/  FSEL R100, R100, -INF , !P4 ;  /* 0xff80000064647808 */ /* 0x000fe40006000000 */
[----:B------:R-:W-:Y:S02]  /*aed0*/  FSEL R29, R29, -INF , P0 ;  /* 0xff8000001d1d7808 */ /* 0x000fe40000000000 */
[----:B------:R-:W-:Y:S02]  /*aee0*/  FSEL R33, R33, -INF , P1 ;  /* 0xff80000021217808 */ /* 0x000fe40000800000 */
[-C--:B------:R-:W-:Y:S02]  /*aef0*/  ISETP.GE.AND P0, PT, R92, R135.reuse, PT ;  /* 0x000000875c00720c */ /* 0x080fe40003f06270 */
[----:B------:R-:W-:Y:S02]  /*af00*/  ISETP.GE.AND P4, PT, R13, R136, PT ;  /* 0x000000880d00720c */ /* 0x000fe40003f86270 */
[----:B------:R-:W-:Y:S02]  /*af10*/  ISETP.GE.AND P1, PT, R91, R135, PT ;  /* 0x000000875b00720c */ /* 0x000fe40003f26270 */
[----:B------:R-:W-:Y:S02]  /*af20*/  FSEL R170, R170, -INF , !P5 ;  /* 0xff800000aaaa7808 */ /* 0x000fe40006800000 */
        /* <DEDUP_REMOVED lines=9> */
[----:B------:R-:W-:Y:S02]  /*afc0*/  FSEL R31, R31, -INF , P4 ;  /* 0xff8000001f1f7808 */ /* 0x000fe40002000000 */
[----:B------:R-:W-:Y:S02]  /*afd0*/  FSEL R180, R180, -INF , !P0 ;  /* 0xff800000b4b47808 */ /* 0x000fe40004000000 */
[----:B------:R-:W-:Y:S02]  /*afe0*/  ISETP.GE.AND P0, PT, R15, R135, PT ;  /* 0x000000870f00720c */ /* 0x000fe40003f06270 */
[----:B------:R-:W-:Y:S02]  /*aff0*/  FSEL R21, R34, -INF , P1 ;  /* 0xff80000022157808 */ /* 0x000fe40000800000 */
[-C--:B------:R-:W-:Y:S02]  /*b000*/  ISETP.GE.AND P4, PT, R112, R138.reuse, PT ;  /* 0x0000008a7000720c */ /* 0x080fe40003f86270 */
[-C--:B------:R-:W-:Y:S02]  /*b010*/  ISETP.GE.AND P1, PT, R110, R138.reuse, PT ;  /* 0x0000008a6e00720c */ /* 0x080fe40003f26270 */
[----:B------:R-:W-:Y:S02]  /*b020*/  FSEL R104, R104, -INF , !P5 ;  /* 0xff80000068687808 */ /* 0x000fe40006800000 */
[----:B------:R-:W-:Y:S02]  /*b030*/  FSEL R25, R111, -INF , !P6 ;  /* 0xff8000006f197808 */ /* 0x000fe40007000000 */
[-C--:B------:R-:W-:Y:S02]  /*b040*/  ISETP.GE.AND P6, PT, R108, R138.reuse, PT ;  /* 0x0000008a6c00720c */ /* 0x080fe40003fc6270 */
[-C--:B------:R-:W-:Y:S02]  /*b050*/  ISETP.GE.AND P5, PT, R155, R137.reuse, PT ;  /* 0x000000899b00720c */ /* 0x080fe40003fa6270 */
[----:B------:R-:W-:Y:S02]  /*b060*/  FSEL R90, R90, -INF , !P4 ;  /* 0xff8000005a5a7808 */ /* 0x000fe40006000000 */
[----:B------:R-:W-:Y:S02]  /*b070*/  FSEL R19, R35, -INF , P0 ;  /* 0xff80000023137808 */ /* 0x000fe40000000000 */
[----:B------:R-:W-:Y:S02]  /*b080*/  FSEL R32, R109, -INF , !P1 ;  /* 0xff8000006d207808 */ /* 0x000fe40004800000 */
[-C--:B------:R-:W-:Y:S02]  /*b090*/  ISETP.GE.AND P0, PT, R112, R137.reuse, PT ;  /* 0x000000897000720c */ /* 0x080fe40003f06270 */
[-C--:B------:R-:W-:Y:S01]  /*b0a0*/  ISETP.GE.AND P1, PT, R108, R137.reuse, PT ;  /* 0x000000896c00720c */ /* 0x080fe20003f26270 */
[----:B------:R-:W-:Y:S01]  /*b0b0*/  IMAD R108, R127, 0x2, R126 ;  /* 0x000000027f6c7824 */ /* 0x000fe200078e027e */
[----:B------:R-:W-:Y:S02]  /*b0c0*/  FSEL R30, R107, -INF , !P6 ;  /* 0xff8000006b1e7808 */ /* 0x000fe40007000000 */
[----:B------:R-:W-:Y:S02]  /*b0d0*/  FSEL R184, R22, -INF , !P5 ;  /* 0xff80000016b87808 */ /* 0x000fe40006800000 */
[-C--:B------:R-:W-:Y:S02]  /*b0e0*/  ISETP.GE.AND P6, PT, R105, R138.reuse, PT ;  /* 0x0000008a6900720c */ /* 0x080fe40003fc6270 */
[----:B------:R-:W-:Y:S02]  /*b0f0*/  ISETP.GE.AND P4, PT, R110, R137, PT ;  /* 0x000000896e00720c */ /* 0x000fe40003f86270 */
[----:B------:R-:W-:Y:S02]  /*b100*/  FMNMX3.FTZ R35, R0, R25, R90, !PT ;  /* 0x0000001900237276 */ /* 0x000fe4000781005a */
[----:B------:R-:W-:Y:S02]  /*b110*/  ISETP.GE.AND P5, PT, R89, R138, PT ;  /* 0x0000008a5900720c */ /* 0x000fe40003fa6270 */
[----:B------:R-:W-:Y:S02]  /*b120*/  FSEL R34, R106, -INF , !P0 ;  /* 0xff8000006a227808 */ /* 0x000fe40004000000 */
[-C--:B------:R-:W-:Y:S02]  /*b130*/  ISETP.GE.AND P0, PT, R105, R137.reuse, PT ;  /* 0x000000896900720c */ /* 0x080fe40003f06270 */
[----:B------:R-:W-:Y:S02]  /*b140*/  FSEL R26, R99, -INF , !P1 ;  /* 0xff800000631a7808 */ /* 0x000fe40004800000 */
[-C--:B------:R-:W-:Y:S02]  /*b150*/  ISETP.GE.AND P1, PT, R97, R137.reuse, PT ;  /* 0x000000896100720c */ /* 0x080fe40003f26270 */
[----:B------:R-:W-:Y:S02]  /*b160*/  FSEL R28, R101, -INF , !P4 ;  /* 0xff800000651c7808 */ /* 0x000fe40006000000 */
[----:B------:R-:W-:Y:S02]  /*b170*/  FMNMX3.FTZ R35, R35, R32, R30, !PT ;  /* 0x0000002023237276 */ /* 0x000fe4000781001e */
[----:B------:R-:W-:Y:S02]  /*b180*/  FSEL R172, R172, -INF , !P6 ;  /* 0xff800000acac7808 */ /* 0x000fe40007000000 */
[----:B------:R-:W-:Y:S02]  /*b190*/  FSEL R122, R29, -INF , !P5 ;  /* 0xff8000001d7a7808 */ /* 0x000fe40006800000 */
[-C--:B------:R-:W-:Y:S02]  /*b1a0*/  ISETP.GE.AND P6, PT, R103, R137.reuse, PT ;  /* 0x000000896700720c */ /* 0x080fe40003fc6270 */
[----:B------:R-:W-:Y:S02]  /*b1b0*/  ISETP.GE.AND P4, PT, R95, R138, PT ;  /* 0x0000008a5f00720c */ /* 0x000fe40003f86270 */
[----:B------:R-:W-:Y:S02]  /*b1c0*/  FMNMX3.FTZ R29, R85, R88, R34, !PT ;  /* 0x00000058551d7276 */ /* 0x000fe40007810022 */
[----:B------:R-:W-:Y:S02]  /*b1d0*/  FSEL R98, R98, -INF , !P0 ;  /* 0xff80000062627808 */ /* 0x000fe40004000000 */
[----:B------:R-:W-:Y:S02]  /*b1e0*/  FSEL R106, R18, -INF , !P1 ;  /* 0xff800000126a7808 */ /* 0x000fe40004800000 */
[C---:B------:R-:W-:Y:S01]  /*b1f0*/  ISETP.GE.AND P0, PT, R155.reuse, R138, PT ;  /* 0x0000008a9b00720c */ /* 0x040fe20003f06270 */
[----:B------:R-:W-:Y:S01]  /*b200*/  VIADD R155, R155, 0xffffffc0 ;  /* 0xffffffc09b9b7836 */ /* 0x000fe20000000000 */
[-C--:B------:R-:W-:Y:S02]  /*b210*/  ISETP.GE.AND P1, PT, R92, R137.reuse, PT ;  /* 0x000000895c00720c */ /* 0x080fe40003f26270 */
[----:B------:R-:W-:Y:S02]  /*b220*/  FMNMX3.FTZ R35, R35, R172, R170, !PT ;  /* 0x000000ac23237276 */ /* 0x000fe400078100aa */
[----:B------:R-:W-:Y:S02]  /*b230*/  FSEL R96, R96, -INF , !P6 ;  /* 0xff80000060607808 */ /* 0x000fe40007000000 */
[----:B------:R-:W-:Y:S02]  /*b240*/  FSEL R186, R186, -INF , !P4 ;  /* 0xff800000baba7808 */ /* 0x000fe40006000000 */
[----:B------:R-:W-:Y:S02]  /*b250*/  FMNMX3.FTZ R29, R29, R28, R26, !PT ;  /* 0x0000001c1d1d7276 */ /* 0x000fe4000781001a */
        /* <DEDUP_REMOVED lines=8> */
[C---:B------:R-:W-:Y:S02]  /*b2e0*/  ISETP.GE.AND P5, PT, R15.reuse, R138, PT ;  /* 0x0000008a0f00720c */ /* 0x040fe40003fa6270 */
[-C--:B------:R-:W-:Y:S02]  /*b2f0*/  ISETP.GE.AND P4, PT, R15, R137.reuse, PT ;  /* 0x000000890f00720c */ /* 0x080fe40003f86270 */
[----:B------:R-:W-:Y:S02]  /*b300*/  FSEL R182, R24, -INF , !P6 ;  /* 0xff80000018b67808 */ /* 0x000fe40007000000 */
[----:B------:R-:W-:Y:S02]  /*b310*/  FMNMX3.FTZ R15, R35, R188, R186, !PT ;  /* 0x000000bc230f7276 */ /* 0x000fe400078100ba */
[----:B------:R-:W-:Y:S02]  /*b320*/  ISETP.GE.AND P6, PT, R91, R138, PT ;  /* 0x0000008a5b00720c */ /* 0x000fe40003fc6270 */
[----:B------:R-:W-:Y:S02]  /*b330*/  FSEL R178, R178, -INF , !P0 ;  /* 0xff800000b2b27808 */ /* 0x000fe40004000000 */
[----:B------:R-:W-:Y:S02]  /*b340*/  FMNMX3.FTZ R27, R27, R106, R104, !PT ;  /* 0x0000006a1b1b7276 */ /* 0x000fe40007810068 */
[----:B------:R-:W-:Y:S02]  /*b350*/  FSEL R119, R33, -INF , !P5 ;  /* 0xff80000021777808 */ /* 0x000fe40006800000 */
[----:B------:R-:W-:Y:S02]  /*b360*/  FSEL R130, R130, -INF , !P6 ;  /* 0xff80000082827808 */ /* 0x000fe40007000000 */
[C---:B------:R-:W-:Y:S02]  /*b370*/  ISETP.GE.AND P1, PT, R13.reuse, R138, PT ;  /* 0x0000008a0d00720c */ /* 0x040fe40003f26270 */
[-C--:B------:R-:W-:Y:S02]  /*b380*/  ISETP.GE.AND P5, PT, R13, R137.reuse, PT ;  /* 0x000000890d00720c */ /* 0x080fe40003fa6270 */
[----:B------:R-:W-:Y:S02]  /*b390*/  FMNMX3.FTZ R15, R15, R182, R178, !PT ;  /* 0x000000b60f0f7276 */ /* 0x000fe400078100b2 */
        /* <DEDUP_REMOVED lines=8> */
[----:B------:R-:W-:Y:S02]  /*b420*/  FMNMX3.FTZ R29, R18, R121, R119, !PT ;  /* 0x00000079121d7276 */ /* 0x000fe40007810077 */
[----:B------:R-:W-:Y:S02]  /*b430*/  FMNMX3.FTZ R18, R13, R120, R118, !PT ;  /* 0x000000780d127276 */ /* 0x000fe40007810076 */
[----:B------:R-:W-:Y:S01]  /*b440*/  FSEL R19, R19, -INF , !P4 ;  /* 0xff80000013137808 */ /* 0x000fe20006000000 */
[----:B------:R-:W-:Y:S01]  /*b450*/  SHFL.BFLY PT, R92, R29, 0x2, 0x1f ;  /* 0x0c401f001d5c7f89 */ /* 0x000fe200000e0000 */
[----:B------:R-:W-:Y:S04]  /*b460*/  FSEL R21, R21, -INF , !P5 ;  /* 0xff80000015157808 */ /* 0x000fe80006800000 */
[----:B------:R-:W-:Y:S05]  /*b470*/  FMNMX3.FTZ R24, R18, R21, R19, !PT ;  /* 0x0000001512187276 */ /* 0x000fea0007810013 */
[----:B------:R-:W1:Y:S02]  /*b480*/  SHFL.BFLY PT, R13, R24, 0x2, 0x1f ;  /* 0x0c401f00180d7f89 */ /* 0x000e6400000e0000 */
[----:B-1----:R-:W-:Y:S01]  /*b490*/  FMNMX.FTZ R22, R24, R13, !PT ;  /* 0x0000000d18167209 */ /* 0x002fe20007810000 */
[----:B------:R-:W-:Y:S01]  /*b4a0*/  VIADD R24, R108, 0x6000 ;  /* 0x000060006c187836 */ /* 0x000fe20000000000 */
        /* <DEDUP_REMOVED lines=12> */
[-CC-:B------:R-:W-:Y:S01]  /*b570*/  FFMA.FTZ R114, R34, R84.reuse, -R117.reuse ;  /* 0x0000005422727223 */ /* 0x180fe20000010875 */
[----:B------:R-:W-:Y:S01]  /*b580*/  FSEL R13, R18, RZ, P1 ;  /* 0x000000ff120d7208 */ /* 0x000fe20000800000 */
[-CC-:B------:R-:W-:Y:S01]  /*b590*/  FFMA.FTZ R115, R88, R84.reuse, -R117.reuse ;  /* 0x0000005458737223 */ /* 0x180fe20000010875 */
[-C--:B------:R-:W-:Y:S01]  /*b5a0*/  FFMA.FTZ R111, R28, R84.reuse, -R117 ;  /* 0x000000541c6f7223 */ /* 0x080fe20000010875 */
[-CC-:B------:R-:W-:Y:S01]  /*b5b0*/  FFMA.FTZ R110, R32, R84.reuse, -R123.reuse ;  /* 0x00000054206e7223 */ /* 0x180fe2000001087b */
[-C--:B------:R-:W-:Y:S01]  /*b5c0*/  FFMA.FTZ R112, R25, R84.reuse, -R123 ;  /* 0x0000005419707223 */ /* 0x080fe2000001087b */
[----:B------:R-:W1:Y:S01]  /*b5d0*/  LDSM.16.MT88.4 R32, [R108+0x6000] ;  /* 0x006000006c20783b */ /* 0x000e620000004200 */
[----:B------:R-:W-:Y:S01]  /*b5e0*/  FADD.FTZ R25, -R22, R85 ;  /* 0x0000005516197221 */ /* 0x000fe20000010100 */
[----:B------:R-:W-:Y:S01]  /*b5f0*/  FADD.FTZ R13, -R13, R0 ;  /* 0x000000000d0d7221 */ /* 0x000fe20000010100 */
[----:B------:R-:W-:Y:S02]  /*b600*/  VIADD R85, R108, 0x6020 ;  /* 0x000060206c557836 */ /* 0x000fe40000000000 */
[-CC-:B------:R-:W-:Y:S01]  /*b610*/  FFMA.FTZ R113, R90, R84.reuse, -R123.reuse ;  /* 0x000000545a717223 */ /* 0x180fe2000001087b */
[----:B------:R-:W-:Y:S01]  /*b620*/  FMUL.FTZ R0, R84, R25 ;  /* 0x0000001954007220 */ /* 0x000fe20000410000 */
[----:B------:R-:W-:Y:S02]  /*b630*/  @P2 VIADD R85, R24, 0xffffffe0 ;  /* 0xffffffe018552836 */ /* 0x000fe40000000000 */
[-C--:B------:R-:W-:Y:S01]  /*b640*/  FFMA.FTZ R109, R30, R84.reuse, -R123 ;  /* 0x000000541e6d7223 */ /* 0x080fe2000001087b */
[-CC-:B------:R-:W-:Y:S01]  /*b650*/  FFMA.FTZ R116, R26, R84.reuse, -R117.reuse ;  /* 0x000000541a747223 */ /* 0x180fe20000010875 */
[----:B------:R-:W-:Y:S01]  /*b660*/  FMUL.FTZ R22, R84, R13 ;  /* 0x0000000d54167220 */ /* 0x000fe20000410000 */
[----:B------:R-:W-:Y:S01]  /*b670*/  MUFU.EX2 R112, R112 ;  /* 0x0000007000707308 */ /* 0x000fe20000000800 */
[----:B------:R-:W2:Y:S01]  /*b680*/  LDSM.16.MT88.4 R92, [R85] ;  /* 0x00000000555c783b */ /* 0x000ea20000004200 */
[-CC-:B------:R-:W-:Y:S01]  /*b690*/  FFMA.FTZ R129, R98, R84.reuse, -R117.reuse ;  /* 0x0000005462817223 */ /* 0x180fe20000010875 */
[-C--:B------:R-:W-:Y:S07]  /*b6a0*/  FFMA.FTZ R128, R96, R84.reuse, -R117 ;  /* 0x0000005460807223 */ /* 0x080fee0000010875 */
[----:B------:R-:W3:Y:S01]  /*b6b0*/  MUFU.EX2 R13, R22 ;  /* 0x00000016000d7308 */ /* 0x000ee20000000800 */
[-C--:B------:R-:W-:Y:S01]  /*b6c0*/  FFMA.FTZ R131, R102, R84.reuse, -R123 ;  /* 0x0000005466837223 */ /* 0x080fe2000001087b */
[-C--:B------:R-:W-:Y:S01]  /*b6d0*/  FFMA.FTZ R169, R106, R84.reuse, -R117 ;  /* 0x000000546aa97223 */ /* 0x080fe20000010875 */
[-CC-:B------:R-:W-:Y:S07]  /*b6e0*/  FFMA.FTZ R127, R170, R84.reuse, -R123.reuse ;  /* 0x00000054aa7f7223 */ /* 0x180fee000001087b */
[----:B------:R-:W4:Y:S01]  /*b6f0*/  MUFU.EX2 R0, R0 ;  /* 0x0000000000007308 */ /* 0x000f220000000800 */
[----:B------:R-:W-:Y:S01]  /*b700*/  LDSM.16.MT88.4 R96, [R85+0x400] ;  /* 0x000400005560783b */ /* 0x000fe20000004200 */
[-C--:B------:R-:W-:Y:S01]  /*b710*/  FFMA.FTZ R170, R100, R84.reuse, -R123 ;  /* 0x0000005464aa7223 */ /* 0x080fe2000001087b */
[-C--:B------:R-:W-:Y:S07]  /*b720*/  FFMA.FTZ R177, R174, R84.reuse, -R117 ;  /* 0x00000054aeb17223 */ /* 0x080fee0000010875 */
[----:B------:R-:W5:Y:S01]  /*b730*/  MUFU.EX2 R113, R113 ;  /* 0x0000007100717308 */ /* 0x000f620000000800 */
[-C--:B------:R-:W-:Y:S01]  /*b740*/  FFMA.FTZ R171, R188, R84.reuse, -R123 ;  /* 0x00000054bcab7223 */ /* 0x080fe2000001087b */
[-CC-:B------:R-:W-:Y:S01]  /*b750*/  FFMA.FTZ R173, R184, R84.reuse, -R117.reuse ;  /* 0x00000054b8ad7223 */ /* 0x180fe20000010875 */
[----:B------:R-:W-:Y:S07]  /*b760*/  FFMA.FTZ R180, R180, R84, -R117 ;  /* 0x00000054b4b47223 */ /* 0x000fee0000010875 */
[----:B------:R-:W-:Y:S01]  /*b770*/  MUFU.EX2 R115, R115 ;  /* 0x0000007300737308 */ /* 0x000fe20000000800 */
[----:B------:R-:W-:Y:S01]  /*b780*/  LDSM.16.MT88.4 R100, [R85+0x1400] ;  /* 0x001400005564783b */ /* 0x000fe20000004200 */
[C---:B---3--:R-:W-:Y:S01]  /*b790*/  FMUL.FTZ R24, R13.reuse, R80 ;  /* 0x000000500d187220 */ /* 0x048fe20000410000 */
[C---:B------:R-:W-:Y:S07]  /*b7a0*/  FMUL.FTZ R25, R13.reuse, R81 ;  /* 0x000000510d197220 */ /* 0x040fee0000410000 */
[----:B------:R-:W3:Y:S01]  /*b7b0*/  MUFU.EX2 R114, R114 ;  /* 0x0000007200727308 */ /* 0x000ee20000000800 */
[----:B------:R-:W-:Y:S01]  /*b7c0*/  FMUL.FTZ R28, R13, R76 ;  /* 0x0000004c0d1c7220 */ /* 0x000fe20000410000 */
[C---:B----4-:R-:W-:Y:S01]  /*b7d0*/  FMUL.FTZ R26, R0.reuse, R82 ;  /* 0x00000052001a7220 */ /* 0x050fe20000410000 */
[C---:B------:R-:W-:Y:S07]  /*b7e0*/  FMUL.FTZ R27, R0.reuse, R83 ;  /* 0x00000053001b7220 */ /* 0x040fee0000410000 */
[----:B------:R-:W-:Y:S01]  /*b7f0*/  MUFU.EX2 R110, R110 ;  /* 0x0000006e006e7308 */ /* 0x000fe20000000800 */
[----:B------:R-:W4:Y:S01]  /*b800*/  LDSM.16.MT88.4 R80, [R108+0x7000] ;  /* 0x007000006c50783b */ /* 0x000f220000004200 */
[----:B-----5:R-:W-:Y:S01]  /*b810*/  F2FP.F16.F32.PACK_AB R88, R113, R112 ;  /* 0x000000707158723e */ /* 0x020fe200000000ff */
[C---:B------:R-:W-:Y:S07]  /*b820*/  FMUL.FTZ R29, R13.reuse, R77 ;  /* 0x0000004d0d1d7220 */ /* 0x040fee0000410000 */
[----:B------:R-:W5:Y:S01]  /*b830*/  MUFU.EX2 R109, R109 ;  /* 0x0000006d006d7308 */ /* 0x000f620000000800 */
[C---:B------:R-:W-:Y:S01]  /*b840*/  FMUL.FTZ R30, R0.reuse, R78 ;  /* 0x0000004e001e7220 */ /* 0x040fe20000410000 */
[----:B------:R-:W-:Y:S01]  /*b850*/  FMUL.FTZ R31, R0, R79 ;  /* 0x0000004f001f7220 */ /* 0x000fe20000410000 */
        /* <DEDUP_REMOVED lines=41> */
[C---:B--2---:R-:W-:Y:S01]  /*baf0*/  HMMA.16816.F32 R32, R88.reuse, R92, R32 ;  /* 0x0000005c5820723c */ /* 0x044fe20000001820 */
[----:B------:R-:W-:Y:S02]  /*bb00*/  MUFU.EX2 R128, R128 ;  /* 0x0000008000807308 */ /* 0x000fe40000000800 */
[C---:B------:R-:W-:Y:S01]  /*bb10*/  FMUL.FTZ R62, R0.reuse, R62 ;  /* 0x0000003e003e7220 */ /* 0x040fe20000410000 */
[----:B------:R-:W-:Y:S01]  /*bb20*/  FMUL.FTZ R63, R0, R63 ;  /* 0x0000003f003f7220 */ /* 0x000fe20000410000 */
[-C--:B------:R-:W-:Y:S01]  /*bb30*/  FFMA.FTZ R22, R172, R84.reuse, -R123 ;  /* 0x00000054ac167223 */ /* 0x080fe2000001087b */
[----:B------:R-:W-:Y:S01]  /*bb40*/  FFMA.FTZ R172, R104, R84, -R117 ;  /* 0x0000005468ac7223 */ /* 0x000fe20000010875 */
[C---:B------:R-:W-:Y:S01]  /*bb50*/  FMUL.FTZ R64, R13.reuse, R64 ;  /* 0x000000400d407220 */ /* 0x040fe20000410000 */
[C---:B------:R-:W-:Y:S01]  /*bb60*/  HMMA.16816.F32 R36, R88.reuse, R94, R36 ;  /* 0x0000005e5824723c */ /* 0x040fe20000001824 */
[----:B------:R-:W-:Y:S02]  /*bb70*/  LDSM.16.MT88.4 R92, [R108+0x6400] ;  /* 0x006400006c5c783b */ /* 0x000fe40000004200 */
[----:B------:R-:W-:Y:S01]  /*bb80*/  MUFU.EX2 R131, R131 ;  /* 0x0000008300837308 */ /* 0x000fe20000000800 */
[C---:B------:R-:W-:Y:S01]  /*bb90*/  FMUL.FTZ R65, R13.reuse, R65 ;  /* 0x000000410d417220 */ /* 0x040fe20000410000 */
[C---:B------:R-:W-:Y:S01]  /*bba0*/  FMUL.FTZ R66, R0.reuse, R66 ;  /* 0x0000004200427220 */ /* 0x040fe20000410000 */
[C---:B------:R-:W-:Y:S01]  /*bbb0*/  FMUL.FTZ R67, R0.reuse, R67 ;  /* 0x0000004300437220 */ /* 0x040fe20000410000 */
[C---:B------:R-:W-:Y:S01]  /*bbc0*/  FMUL.FTZ R68, R13.reuse, R68 ;  /* 0x000000440d447220 */ /* 0x040fe20000410000 */
[----:B------:R-:W-:Y:S01]  /*bbd0*/  FMUL.FTZ R69, R13, R69 ;  /* 0x000000450d457220 */ /* 0x000fe20000410000 */
[C---:B----4-:R-:W-:Y:S01]  /*bbe0*/  HMMA.16816.F32 R40, R88.reuse, R80, R40 ;  /* 0x000000505828723c */ /* 0x050fe20000001828 */
[----:B------:R-:W-:Y:S03]  /*bbf0*/  LDSM.16.MT88.4 R104, [R108+0x8400] ;  /* 0x008400006c68783b */ /* 0x000fe60000004200 */
[----:B------:R-:W2:Y:S01]  /*bc00*/  MUFU.EX2 R22, R22 ;  /* 0x0000001600167308 */ /* 0x000ea20000000800 */
[C---:B------:R-:W-:Y:S01]  /*bc10*/  FMUL.FTZ R70, R0.reuse, R70 ;  /* 0x0000004600467220 */ /* 0x040fe20000410000 */
[----:B------:R-:W-:Y:S01]  /*bc20*/  FMUL.FTZ R71, R0, R71 ;  /* 0x0000004700477220 */ /* 0x000fe20000410000 */
[-CC-:B------:R-:W-:Y:S07]  /*bc30*/  FFMA.FTZ R175, R182, R84.reuse, -R123.reuse ;  /* 0x00000054b6af7223 */ /* 0x180fee000001087b */
[----:B------:R-:W3:Y:S01]  /*bc40*/  MUFU.EX2 R170, R170 ;  /* 0x000000aa00aa7308 */ /* 0x000ee20000000800 */
[-CC-:B------:R-:W-:Y:S01]  /*bc50*/  FFMA.FTZ R186, R186, R84.reuse, -R123.reuse ;  /* 0x00000054baba7223 */ /* 0x180fe2000001087b */
[C---:B------:R-:W-:Y:S01]  /*bc60*/  HMMA.16816.F32 R44, R88.reuse, R82, R44 ;  /* 0x00000052582c723c */ /* 0x040fe2000000182c */
[----:B------:R-:W4:Y:S07]  /*bc70*/  LDSM.16.MT88.4 R80, [R85+0x2000] ;  /* 0x002000005550783b */ /* 0x000f2e0000004200 */
[----:B------:R-:W-:Y:S01]  /*bc80*/  MUFU.EX2 R169, R169 ;  /* 0x000000a900a97308 */ /* 0x000fe20000000800 */
[-CC-:B------:R-:W-:Y:S01]  /*bc90*/  FFMA.FTZ R178, R178, R84.reuse, -R123.reuse ;  /* 0x00000054b2b27223 */ /* 0x180fe2000001087b */
[-CC-:B------:R-:W-:Y:S01]  /*bca0*/  FFMA.FTZ R130, R130, R84.reuse, -R123.reuse ;  /* 0x0000005482827223 */ /* 0x180fe2000001087b */
[-C--:B------:R-:W-:Y:S07]  /*bcb0*/  FFMA.FTZ R179, R122, R84.reuse, -R123 ;  /* 0x000000547ab37223 */ /* 0x080fee000001087b */
[----:B------:R-:W5:Y:S01]  /*bcc0*/  MUFU.EX2 R172, R172 ;  /* 0x000000ac00ac7308 */ /* 0x000f620000000800 */
[----:B------:R-:W-:Y:S01]  /*bcd0*/  FFMA.FTZ R21, R21, R84, -R117 ;  /* 0x0000005415157223 */ /* 0x000fe20000010875 */
[----:B------:R-:W-:Y:S01]  /*bce0*/  FFMA.FTZ R112, R13, R168, R112 ;  /* 0x000000a80d707223 */ /* 0x000fe20000010070 */
[----:B------:R-:W-:Y:S07]  /*bcf0*/  ISETP.GT.AND P0, PT, R152, R143, PT ;  /* 0x0000008f9800720c */ /* 0x000fee0003f04270 */
[----:B------:R-:W-:Y:S01]  /*bd00*/  MUFU.EX2 R171, R171 ;  /* 0x000000ab00ab7308 */ /* 0x000fe20000000800 */
[C---:B-1----:R-:W-:Y:S03]  /*bd10*/  HMMA.16816.F32 R48, R88.reuse, R72, R48 ;  /* 0x000000485830723c */ /* 0x042fe60000001830 */
[----:B--2---:R-:W-:Y:S06]  /*bd20*/  F2FP.F16.F32.PACK_AB R72, R127, R22 ;  /* 0x000000167f48723e */ /* 0x004fec00000000ff */
[----:B------:R-:W-:Y:S01]  /*bd30*/  MUFU.EX2 R184, R186 ;  /* 0x000000ba00b87308 */ /* 0x000fe20000000800 */
[----:B------:R-:W-:Y:S01]  /*bd40*/  F2FP.F16.F32.PACK_AB R73, R128, R129 ;  /* 0x000000818049723e */ /* 0x000fe200000000ff */
[----:B------:R-:W-:Y:S01]  /*bd50*/  FFMA.FTZ R115, R0, R166, R115 ;  /* 0x000000a600737223 */ /* 0x000fe20000010073 */
[----:B------:R-:W-:Y:S01]  /*bd60*/  FADD.FTZ R113, R113, R112 ;  /* 0x0000007071717221 */ /* 0x000fe20000010000 */
[C---:B------:R-:W-:Y:S06]  /*bd70*/  HMMA.16816.F32 R52, R88.reuse, R74, R52 ;  /* 0x0000004a5834723c */ /* 0x040fec0000001834 */
[----:B------:R-:W1:Y:S01]  /*bd80*/  MUFU.EX2 R173, R173 ;  /* 0x000000ad00ad7308 */ /* 0x000e620000000800 */
[----:B---3--:R-:W-:Y:S01]  /*bd90*/  F2FP.F16.F32.PACK_AB R74, R170, R131 ;  /* 0x00000083aa4a723e */ /* 0x008fe200000000ff */
[----:B------:R-:W-:Y:S01]  /*bda0*/  FADD.FTZ R114, R114, R115 ;  /* 0x0000007372727221 */ /* 0x000fe20000010000 */
[----:B-----5:R-:W-:Y:S07]  /*bdb0*/  F2FP.F16.F32.PACK_AB R75, R172, R169 ;  /* 0x000000a9ac4b723e */ /* 0x020fee00000000ff */
[----:B------:R-:W2:Y:S01]  /*bdc0*/  MUFU.EX2 R180, R180 ;  /* 0x000000b400b47308 */ /* 0x000ea20000000800 */
[----:B------:R-:W-:Y:S01]  /*bdd0*/  FADD.FTZ R110, R110, R113 ;  /* 0x000000716e6e7221 */ /* 0x000fe20000010000 */
[C---:B------:R-:W-:Y:S08]  /*bde0*/  HMMA.16816.F32 R56, R88.reuse, R76, R56 ;  /* 0x0000004c5838723c */ /* 0x040ff00000001838 */
[----:B------:R-:W-:Y:S01]  /*bdf0*/  MUFU.EX2 R175, R175 ;  /* 0x000000af00af7308 */ /* 0x000fe20000000800 */
[----:B------:R-:W-:Y:S01]  /*be00*/  FADD.FTZ R111, R111, R114 ;  /* 0x000000726f6f7221 */ /* 0x000fe20000010000 */
[----:B------:R-:W-:Y:S08]  /*be10*/  FADD.FTZ R109, R109, R110 ;  /* 0x0000006e6d6d7221 */ /* 0x000ff00000010000 */
[----:B------:R-:W-:Y:S01]  /*be20*/  MUFU.EX2 R177, R177 ;  /* 0x000000b100b17308 */ /* 0x000fe20000000800 */
[----:B------:R-:W-:Y:S01]  /*be30*/  FADD.FTZ R116, R116, R111 ;  /* 0x0000006f74747221 */ /* 0x000fe20000010000 */
[C---:B------:R-:W-:Y:S01]  /*be40*/  HMMA.16816.F32 R60, R88.reuse, R78, R60 ;  /* 0x0000004e583c723c */ /* 0x040fe2000000183c */
[----:B------:R-:W3:Y:S07]  /*be50*/  LDSM.16.MT88.4 R76, [R108+0x7400] ;  /* 0x007400006c4c783b */ /* 0x000eee0000004200 */
[----:B------:R-:W-:Y:S01]  /*be60*/  MUFU.EX2 R122, R130 ;  /* 0x00000082007a7308 */ /* 0x000fe20000000800 */
[----:B------:R-:W-:Y:S01]  /*be70*/  FADD.FTZ R0, R22, R109 ;  /* 0x0000006d16007221 */ /* 0x000fe20000010000 */
[----:B------:R-:W-:Y:S08]  /*be80*/  FADD.FTZ R129, R129, R116 ;  /* 0x0000007481817221 */ /* 0x000ff00000010000 */
[----:B------:R-:W-:Y:S01]  /*be90*/  MUFU.EX2 R179, R179 ;  /* 0x000000b300b37308 */ /* 0x000fe20000000800 */
[----:B------:R-:W-:Y:S01]  /*bea0*/  FADD.FTZ R0, R127, R0 ;  /* 0x000000007f007221 */ /* 0x000fe20000010000 */
[C---:B----4-:R-:W-:Y:S03]  /*beb0*/  HMMA.16816.F32 R64, R88.reuse, R80, R64 ;  /* 0x000000505840723c */ /* 0x050fe60000001840 */
[----:B------:R-:W-:Y:S01]  /*bec0*/  FADD.FTZ R128, R128, R129 ;  /* 0x0000008180807221 */ /* 0x000fe20000010000 */
[----:B------:R-:W-:Y:S03]  /*bed0*/  FADD.FTZ R131, R131, R0 ;  /* 0x0000000083837221 */ /* 0x000fe60000010000 */
[----:B------:R-:W-:Y:S01]  /*bee0*/  FADD.FTZ R169, R169, R128 ;  /* 0x00000080a9a97221 */ /* 0x000fe20000010000 */
[----:B------:R-:W-:Y:S01]  /*bef0*/  HMMA.16816.F32 R68, R88, R82, R68 ;  /* 0x000000525844723c */ /* 0x000fe20000001844 */
[----:B------:R-:W-:Y:S02]  /*bf00*/  LDSM.16.MT88.4 R80, [R108+0x6800] ;  /* 0x006800006c50783b */ /* 0x000fe40000004200 */
[----:B------:R-:W-:Y:S01]  /*bf10*/  FADD.FTZ R170, R170, R131 ;  /* 0x00000083aaaa7221 */ /* 0x000fe20000010000 */
[----:B------:R-:W-:Y:S04]  /*bf20*/  FADD.FTZ R172, R172, R169 ;  /* 0x000000a9acac7221 */ /* 0x000fe80000010000 */
[C---:B------:R-:W-:Y:S01]  /*bf30*/  HMMA.16816.F32 R24, R72.reuse, R92, R24 ;  /* 0x0000005c4818723c */ /* 0x040fe20000001818 */
[----:B------:R-:W-:Y:S04]  /*bf40*/  LDSM.16.MT88.4 R88, [R85+0x800] ;  /* 0x000800005558783b */ /* 0x000fe80000004200 */
[----:B-1----:R-:W-:Y:S03]  /*bf50*/  FADD.FTZ R13, R173, R172 ;  /* 0x000000acad0d7221 */ /* 0x002fe60000010000 */
[C---:B------:R-:W-:Y:S01]  /*bf60*/  HMMA.16816.F32 R28, R72.reuse, R94, R28 ;  /* 0x0000005e481c723c */ /* 0x040fe2000000181c */
[----:B------:R-:W-:Y:S02]  /*bf70*/  LDSM.16.MT88.4 R92, [R108+0x7800] ;  /* 0x007800006c5c783b */ /* 0x000fe40000004200 */
[----:B--2---:R-:W-:Y:S05]  /*bf80*/  FADD.FTZ R13, R180, R13 ;  /* 0x0000000db40d7221 */ /* 0x004fea0000010000 */
[C---:B------:R-:W-:Y:S08]  /*bf90*/  HMMA.16816.F32 R32, R72.reuse, R96, R32 ;  /* 0x000000604820723c */ /* 0x040ff00000001820 */
[C---:B------:R-:W-:Y:S01]  /*bfa0*/  HMMA.16816.F32 R36, R72.reuse, R98, R36 ;  /* 0x000000624824723c */ /* 0x040fe20000001824 */
[----:B------:R-:W-:Y:S07]  /*bfb0*/  LDSM.16.MT88.4 R96, [R85+0x1800] ;  /* 0x001800005560783b */ /* 0x000fee0000004200 */
[C---:B---3--:R-:W-:Y:S08]  /*bfc0*/  HMMA.16816.F32 R40, R72.reuse, R76, R40 ;  /* 0x0000004c4828723c */ /* 0x048ff00000001828 */
[C---:B------:R-:W-:Y:S01]  /*bfd0*/  HMMA.16816.F32 R44, R72.reuse, R78, R44 ;  /* 0x0000004e482c723c */ /* 0x040fe2000000182c */
[----:B------:R-:W1:Y:S07]  /*bfe0*/  LDSM.16.MT88.4 R76, [R85+0x2400] ;  /* 0x00240000554c783b */ /* 0x000e6e0000004200 */
[C---:B------:R-:W-:Y:S03]  /*bff0*/  HMMA.16816.F32 R48, R72.reuse, R100, R48 ;  /* 0x000000644830723c */ /* 0x040fe60000001830 */
[----:B------:R-:W-:Y:S02]  /*c000*/  FFMA.FTZ R100, R176, R84, -R117 ;  /* 0x00000054b0647223 */ /* 0x000fe40000010875 */
[----:B------:R-:W2:Y:S03]  /*c010*/  MUFU.EX2 R176, R178 ;  /* 0x000000b200b07308 */ /* 0x000ea60000000800 */
[C---:B------:R-:W-:Y:S07]  /*c020*/  HMMA.16816.F32 R52, R72.reuse, R102, R52 ;  /* 0x000000664834723c */ /* 0x040fee0000001834 */
[----:B------:R3:W4:Y:S01]  /*c030*/  MUFU.EX2 R174, R100 ;  /* 0x0000006400ae7308 */ /* 0x0007220000000800 */
[C---:B------:R-:W-:Y:S01]  /*c040*/  HMMA.16816.F32 R56, R72.reuse, R104, R56 ;  /* 0x000000684838723c */ /* 0x040fe20000001838 */
[----:B---3--:R-:W-:Y:S07]  /*c050*/  LDSM.16.MT88.4 R100, [R108+0x7c00] ;  /* 0x007c00006c64783b */ /* 0x008fee0000004200 */
[C---:B------:R-:W-:Y:S01]  /*c060*/  HMMA.16816.F32 R60, R72.reuse, R106, R60 ;  /* 0x0000006a483c723c */ /* 0x040fe2000000183c */
[----:B------:R-:W-:Y:S07]  /*c070*/  LDSM.16.MT88.4 R104, [R85+0x1c00] ;  /* 0x001c00005568783b */ /* 0x000fee0000004200 */
[C---:B-1----:R-:W-:Y:S08]  /*c080*/  HMMA.16816.F32 R64, R72.reuse, R76, R64 ;  /* 0x0000004c4840723c */ /* 0x042ff00000001840 */
[----:B------:R-:W-:Y:S01]  /*c090*/  HMMA.16816.F32 R68, R72, R78, R68 ;  /* 0x0000004e4844723c */ /* 0x000fe20000001844 */
[----:B------:R-:W1:Y:S02]  /*c0a0*/  LDSM.16.MT88.4 R76, [R108+0x8800] ;  /* 0x008800006c4c783b */ /* 0x000e640000004200 */
[----:B------:R-:W-:Y:S01]  /*c0b0*/  F2FP.F16.F32.PACK_AB R72, R184, R171 ;  /* 0x000000abb848723e */ /* 0x000fe200000000ff */
[----:B------:R-:W-:Y:S01]  /*c0c0*/  FADD.FTZ R171, R171, R170 ;  /* 0x000000aaabab7221 */ /* 0x000fe20000010000 */
[----:B------:R-:W-:Y:S02]  /*c0d0*/  F2FP.F16.F32.PACK_AB R73, R180, R173 ;  /* 0x000000adb449723e */ /* 0x000fe400000000ff */
[----:B--2---:R-:W-:Y:S01]  /*c0e0*/  F2FP.F16.F32.PACK_AB R74, R176, R175 ;  /* 0x000000afb04a723e */ /* 0x004fe200000000ff */
[----:B------:R-:W-:Y:S01]  /*c0f0*/  FADD.FTZ R184, R184, R171 ;  /* 0x000000abb8b87221 */ /* 0x000fe20000010000 */
[----:B----4-:R-:W-:Y:S01]  /*c100*/  F2FP.F16.F32.PACK_AB R75, R177, R174 ;  /* 0x000000aeb14b723e */ /* 0x010fe200000000ff */
[----:B------:R-:W-:Y:S02]  /*c110*/  FADD.FTZ R174, R174, R13 ;  /* 0x0000000daeae7221 */ /* 0x000fe40000010000 */
[----:B------:R-:W-:Y:S02]  /*c120*/  FADD.FTZ R175, R175, R184 ;  /* 0x000000b8afaf7221 */ /* 0x000fe40000010000 */
[----:B------:R-:W-:Y:S02]  /*c130*/  FADD.FTZ R177, R177, R174 ;  /* 0x000000aeb1b17221 */ /* 0x000fe40000010000 */
[C---:B------:R-:W-:Y:S03]  /*c140*/  HMMA.16816.F32 R24, R72.reuse, R80, R24 ;  /* 0x000000504818723c */ /* 0x040fe60000001818 */
[----:B------:R-:W-:Y:S04]  /*c150*/  FADD.FTZ R13, R176, R175 ;  /* 0x000000afb00d7221 */ /* 0x000fe80000010000 */
[----:B------:R-:W-:Y:S01]  /*c160*/  FADD.FTZ R0, R122, R13 ;  /* 0x0000000d7a007221 */ /* 0x000fe20000010000 */
[C---:B------:R-:W-:Y:S01]  /*c170*/  HMMA.16816.F32 R28, R72.reuse, R82, R28 ;  /* 0x00000052481c723c */ /* 0x040fe2000000181c */
[----:B------:R-:W2:Y:S02]  /*c180*/  LDSM.16.MT88.4 R80, [R85+0x2800] ;  /* 0x002800005550783b */ /* 0x000ea40000004200 */
[----:B------:R-:W-:Y:S05]  /*c190*/  FADD.FTZ R0, R179, R0 ;  /* 0x00000000b3007221 */ /* 0x000fea0000010000 */
[C---:B------:R-:W-:Y:S03]  /*c1a0*/  HMMA.16816.F32 R32, R72.reuse, R88, R32 ;  /* 0x000000584820723c */ /* 0x040fe60000001820 */
[-C--:B------:R-:W-:Y:S01]  /*c1b0*/  FFMA.FTZ R89, R118, R84.reuse, -R117 ;  /* 0x0000005476597223 */ /* 0x080fe20000010875 */
[-CC-:B------:R-:W-:Y:S01]  /*c1c0*/  FFMA.FTZ R88, R121, R84.reuse, -R123.reuse ;  /* 0x0000005479587223 */ /* 0x180fe2000001087b */
[-C--:B------:R-:W-:Y:S02]  /*c1d0*/  FFMA.FTZ R123, R119, R84.reuse, -R123 ;  /* 0x00000054777b7223 */ /* 0x080fe4000001087b */
[----:B------:R-:W-:Y:S01]  /*c1e0*/  MUFU.EX2 R121, R89 ;  /* 0x0000005900797308 */ /* 0x000fe20000000800 */
[C---:B------:R-:W-:Y:S03]  /*c1f0*/  HMMA.16816.F32 R36, R72.reuse, R90, R36 ;  /* 0x0000005a4824723c */ /* 0x040fe60000001824 */
[-CC-:B------:R-:W-:Y:S06]  /*c200*/  FFMA.FTZ R90, R120, R84.reuse, -R117.reuse ;  /* 0x00000054785a7223 */ /* 0x180fec0000010875 */
[----:B------:R3:W-:Y:S01]  /*c210*/  MUFU.EX2 R119, R88 ;  /* 0x0000005800777308 */ /* 0x0007e20000000800 */
[----:B------:R-:W-:Y:S01]  /*c220*/  FFMA.FTZ R117, R19, R84, -R117 ;  /* 0x0000005413757223 */ /* 0x000fe20000010875 */
[C---:B------:R-:W-:Y:S08]  /*c230*/  HMMA.16816.F32 R40, R72.reuse, R92, R40 ;  /* 0x0000005c4828723c */ /* 0x040ff00000001828 */
[----:B------:R-:W4:Y:S10]  /*c240*/  MUFU.EX2 R118, R90 ;  /* 0x0000005a00767308 */ /* 0x000f340000000800 */
[----:B------:R-:W5:Y:S01]  /*c250*/  MUFU.EX2 R120, R123 ;  /* 0x0000007b00787308 */ /* 0x000f620000000800 */
[C---:B------:R-:W-:Y:S01]  /*c260*/  HMMA.16816.F32 R44, R72.reuse, R94, R44 ;  /* 0x0000005e482c723c */ /* 0x040fe2000000182c */
[----:B------:R-:W2:Y:S08]  /*c270*/  LDSM.16.MT88.4 R92, [R108+0x6c00] ;  /* 0x006c00006c5c783b */ /* 0x000eb00000004200 */
[----:B------:R-:W-:Y:S01]  /*c280*/  MUFU.EX2 R19, R21 ;  /* 0x0000001500137308 */ /* 0x000fe20000000800 */
[----:B---3--:R-:W-:Y:S09]  /*c290*/  F2FP.F16.F32.PACK_AB R88, R179, R122 ;  /* 0x0000007ab358723e */ /* 0x008ff200000000ff */
[----:B------:R-:W3:Y:S01]  /*c2a0*/  MUFU.EX2 R130, R117 ;  /* 0x0000007500827308 */ /* 0x000ee20000000800 */
[----:B----4-:R-:W-:Y:S01]  /*c2b0*/  F2FP.F16.F32.PACK_AB R89, R121, R118 ;  /* 0x000000767959723e */ /* 0x010fe200000000ff */
[C---:B------:R-:W-:Y:S03]  /*c2c0*/  HMMA.16816.F32 R48, R72.reuse, R96, R48 ;  /* 0x000000604830723c */ /* 0x040fe60000001830 */
[----:B-----5:R-:W-:Y:S01]  /*c2d0*/  F2FP.F16.F32.PACK_AB R90, R120, R119 ;  /* 0x00000077785a723e */ /* 0x020fe200000000ff */
[----:B------:R-:W-:Y:S01]  /*c2e0*/  FADD.FTZ R22, R118, R177 ;  /* 0x000000b176167221 */ /* 0x000fe20000010000 */
[----:B------:R-:W-:Y:S01]  /*c2f0*/  FADD.FTZ R119, R119, R0 ;  /* 0x0000000077777221 */ /* 0x000fe20000010000 */
[----:B------:R-:W-:Y:S02]  /*c300*/  IMAD.MOV.U32 R0, RZ, RZ, R18 ;  /* 0x000000ffff007224 */ /* 0x000fe400078e0012 */
[C---:B------:R-:W-:Y:S01]  /*c310*/  HMMA.16816.F32 R52, R72.reuse, R98, R52 ;  /* 0x000000624834723c */ /* 0x040fe20000001834 */
[----:B------:R-:W4:Y:S02]  /*c320*/  LDSM.16.MT88.4 R96, [R85+0xc00] ;  /* 0x000c00005560783b */ /* 0x000f240000004200 */
[----:B------:R-:W-:Y:S01]  /*c330*/  FADD.FTZ R22, R121, R22 ;  /* 0x0000001679167221 */ /* 0x000fe20000010000 */
[----:B---3--:R-:W-:Y:S01]  /*c340*/  F2FP.F16.F32.PACK_AB R91, R130, R19 ;  /* 0x00000013825b723e */ /* 0x008fe200000000ff */
[----:B------:R-:W-:Y:S02]  /*c350*/  FADD.FTZ R168, R120, R119 ;  /* 0x0000007778a87221 */ /* 0x000fe40000010000 */
[----:B------:R-:W-:Y:S01]  /*c360*/  FADD.FTZ R19, R19, R22 ;  /* 0x0000001613137221 */ /* 0x000fe20000010000 */
[C---:B-1----:R-:W-:Y:S03]  /*c370*/  HMMA.16816.F32 R56, R72.reuse, R76, R56 ;  /* 0x0000004c4838723c */ /* 0x042fe60000001838 */
[----:B------:R-:W-:Y:S05]  /*c380*/  FADD.FTZ R166, R130, R19 ;  /* 0x0000001382a67221 */ /* 0x000fea0000010000 */
[C---:B------:R-:W-:Y:S08]  /*c390*/  HMMA.16816.F32 R60, R72.reuse, R78, R60 ;  /* 0x0000004e483c723c */ /* 0x040ff0000000183c */
[C---:B--2---:R-:W-:Y:S08]  /*c3a0*/  HMMA.16816.F32 R64, R72.reuse, R80, R64 ;  /* 0x000000504840723c */ /* 0x044ff00000001840 */
[----:B------:R-:W-:Y:S08]  /*c3b0*/  HMMA.16816.F32 R68, R72, R82, R68 ;  /* 0x000000524844723c */ /* 0x000ff00000001844 */
[C---:B------:R-:W-:Y:S01]  /*c3c0*/  HMMA.16816.F32 R80, R88.reuse, R92, R24 ;  /* 0x0000005c5850723c */ /* 0x040fe20000001818 */
[----:B------:R-:W1:Y:S07]  /*c3d0*/  LDSM.16.MT88.4 R24, [R108+0x8c00] ;  /* 0x008c00006c18783b */ /* 0x000e6e0000004200 */
[C---:B------:R-:W-:Y:S01]  /*c3e0*/  HMMA.16816.F32 R76, R88.reuse, R94, R28 ;  /* 0x0000005e584c723c */ /* 0x040fe2000000181c */
[----:B------:R2:W3:Y:S07]  /*c3f0*/  LDSM.16.MT88.4 R28, [R85+0x2c00] ;  /* 0x002c0000551c783b */ /* 0x0004ee0000004200 */
[C---:B----4-:R-:W-:Y:S08]  /*c400*/  HMMA.16816.F32 R72, R88.reuse, R96, R32 ;  /* 0x000000605848723c */ /* 0x050ff00000001820 */
[C---:B------:R-:W-:Y:S08]  /*c410*/  HMMA.16816.F32 R36, R88.reuse, R98, R36 ;  /* 0x000000625824723c */ /* 0x040ff00000001824 */
[C---:B------:R-:W-:Y:S03]  /*c420*/  HMMA.16816.F32 R40, R88.reuse, R100, R40 ;  /* 0x000000645828723c */ /* 0x040fe60000001828 */
[----:B--2---:R-:W-:Y:S05]  /*c430*/  IMAD.MOV.U32 R85, RZ, RZ, R15 ;  /* 0x000000ffff557224 */ /* 0x004fea00078e000f */
[C---:B------:R-:W-:Y:S08]  /*c440*/  HMMA.16816.F32 R44, R88.reuse, R102, R44 ;  /* 0x00000066582c723c */ /* 0x040ff0000000182c */
[C---:B------:R-:W-:Y:S08]  /*c450*/  HMMA.16816.F32 R48, R88.reuse, R104, R48 ;  /* 0x000000685830723c */ /* 0x040ff00000001830 */
[C---:B------:R-:W-:Y:S08]  /*c460*/  HMMA.16816.F32 R52, R88.reuse, R106, R52 ;  /* 0x0000006a5834723c */ /* 0x040ff00000001834 */
[C---:B-1----:R-:W-:Y:S08]  /*c470*/  HMMA.16816.F32 R56, R88.reuse, R24, R56 ;  /* 0x000000185838723c */ /* 0x042ff00000001838 */
[C---:B------:R-:W-:Y:S08]  /*c480*/  HMMA.16816.F32 R60, R88.reuse, R26, R60 ;  /* 0x0000001a583c723c */ /* 0x040ff0000000183c */
[C---:B---3--:R-:W-:Y:S08]  /*c490*/  HMMA.16816.F32 R64, R88.reuse, R28, R64 ;  /* 0x0000001c5840723c */ /* 0x048ff00000001840 */
[----:B------:R-:W-:Y:S01]  /*c4a0*/  HMMA.16816.F32 R68, R88, R30, R68 ;  /* 0x0000001e5844723c */ /* 0x000fe20000001844 */
[----:B------:R-:W-:Y:S08]  /*c4b0*/  @!UPT UIADD3 URZ, UPT, UPT, URZ, URZ, URZ ;  /* 0x000000fffffff290 */ /* 0x000ff0000fffe0ff */
[----:B------:R-:W-:Y:S11]  /*c4c0*/  @P0 BRA `(.L_x_10229) ;  /* 0xffffffc800740947 */ /* 0x000ff6000383ffff */
.L_x_10222:
        /* <DEDUP_REMOVED lines=11> */
.L_x_10241:
        /* <DEDUP_REMOVED lines=140> */
.L_x_10232:
[----:B------:R-:W-:Y:S05]  /*ce40*/  BSYNC.RECONVERGENT B0 ;  /* 0x0000000000007941 */ /* 0x000fea0003800200 */
.L_x_10231:
        /* <DEDUP_REMOVED lines=27> */
.L_x_10234:
[----:B------:R-:W-:Y:S05]  /*d000*/  BSYNC.RECONVERGENT B0 ;  /* 0x0000000000007941 */ /* 0x000fea0003800200 */
.L_x_10233:
        /* <DEDUP_REMOVED lines=8> */
[----:B------:R-:W-:Y:S02]  /*d090*/  IMAD R0, R37, R150, RZ ;  /* 0x0000009625007224 */ /* 0x000fe400078e02ff */
        /* <DEDUP_REMOVED lines=23> */
.L_x_10236:
[----:B------:R-:W-:Y:S05]  /*d210*/  BSYNC.RECONVERGENT B0 ;  /* 0x0000000000007941 */ /* 0x000fea0003800200 */
.L_x_10235:
[----:B------:R-:W-:-:S04]  /*d220*/  MOV R149, 0x0 ;  /* 0x0000000000957802 */ /* 0x000fc80000000f00 */
[----:B-12345:R-:W-:Y:S05]  /*d230*/  @P0 RET.REL.NODEC R148 `(_ZN5flash24flash_fwd_splitkv_kernelI23Flash_fwd_kernel_traitsILi96ELi64ELi64ELi4ELb0ELb0EN7cutlass6half_tE19Flash_kernel_traitsILi96ELi64ELi64ELi4ES3_EELb0ELb1ELb1ELb0ELb0ELb0ELb0ELb0EEEvNS_16Flash_fwd_paramsE) ;  /* 0xffffff2c94700950 */ /* 0x03efea0003c3ffff */
        /* <DEDUP_REMOVED lines=16> */
[----:B-1----:R-:W-:Y:S05]  /*d340*/  @P0 RET.REL.NODEC R148 `(_ZN5flash24flash_fwd_splitkv_kernelI23Flash_fwd_kernel_traitsILi96ELi64ELi64ELi4ELb0ELb0EN7cutlass6half_tE19Flash_kernel_traitsILi96ELi64ELi64ELi4ES3_EELb0ELb1ELb1ELb0ELb0ELb0ELb0ELb0EEEvNS_16Flash_fwd_paramsE) ;  /* 0xffffff2c942c0950 */ /* 0x002fea0003c3ffff */
[----:B------:R-:W-:Y:S01]  /*d350*/  MOV R149, 0x0 ;  /* 0x0000000000957802 */ /* 0x000fe20000000f00 */
[----:B------:R1:W-:Y:S03]  /*d360*/  ST.E.128 desc[UR4][R2.64+0x80], R24 ;  /* 0x0000801802007985 */ /* 0x0003e6000c101d04 */
[----:B-1----:R-:W-:Y:S05]  /*d370*/  RET.REL.NODEC R148 `(_ZN5flash24flash_fwd_splitkv_kernelI23Flash_fwd_kernel_traitsILi96ELi64ELi64ELi4ELb0ELb0EN7cutlass6half_tE19Flash_kernel_traitsILi96ELi64ELi64ELi4ES3_EELb0ELb1ELb1ELb0ELb0ELb0ELb0ELb0EEEvNS_16Flash_fwd_paramsE) ;  /* 0xffffff2c94207950 */ /* 0x002fea0003c3ffff */
.L_x_10230:
[----:B------:R-:W-:Y:S01]  /*d380*/  MOV R5, 0x2 ;  /* 0x0000000200057802 */ /* 0x000fe20000000f00 */
[----:B------:R-:W-:Y:S01]  /*d390*/  IMAD.MOV.U32 R0, RZ, RZ, 0x1f ;  /* 0x0000001fff007424 */ /* 0x000fe200078e00ff */
[----:B------:R-:W-:-:S07]  /*d3a0*/  MOV R4, 0xffffffff ;  /* 0xffffffff00047802 */ /* 0x000fce0000000f00 */
[----:B-1---5:R-:W-:Y:S05]  /*d3b0*/  WARPSYNC.COLLECTIVE R4, `(.L_x_10237) ;  /* 0x0000000004087348 */ /* 0x022fea0003c00000 */
[----:B------:R2:W3:Y:S02]  /*d3c0*/  SHFL.BFLY P0, R10, R168, R5, R0 ;  /* 0x0c000005a80a7389 */ /* 0x0004e40000000000 */
[----:B-123-5:R-:W-:Y:S05]  /*d3d0*/  ENDCOLLECTIVE ;  /* 0x000000000000791b */ /* 0x02efea0003800000 */
.L_x_10237:
[----:B------:R-:W-:Y:S02]  /*d3e0*/  IMAD.MOV.U32 R7, RZ, RZ, R10 ;  /* 0x000000ffff077224 */ /* 0x000fe400078e000a */
[----:B------:R-:W-:Y:S02]  /*d3f0*/  IMAD.MOV.U32 R5, RZ, RZ, 0x1 ;  /* 0x00000001ff057424 */ /* 0x000fe400078e00ff */
[----:B------:R-:W-:-:S05]  /*d400*/  FADD.FTZ R8, R7, R168 ;  /* 0x000000a807087221 */ /* 0x000fca0000010000 */
[----:B------:R-:W-:-:S07]  /*d410*/  MOV R168, R8 ;  /* 0x0000000800a87202 */ /* 0x000fce0000000f00 */
[----:B------:R-:W-:Y:S05]  /*d420*/  WARPSYNC.COLLECTIVE R4, `(.L_x_10238) ;  /* 0x0000000004087348 */ /* 0x000fea0003c00000 */
[----:B------:R1:W2:Y:S02]  /*d430*/  SHFL.BFLY P0, R10, R168, R5, R0 ;  /* 0x0c000005a80a7389 */ /* 0x0002a40000000000 */
[----:B-12---:R-:W-:Y:S05]  /*d440*/  ENDCOLLECTIVE ;  /* 0x000000000000791b */ /* 0x006fea0003800000 */
.L_x_10238:
[----:B------:R-:W-:Y:S01]  /*d450*/  MOV R168, R166 ;  /* 0x000000a600a87202 */ /* 0x000fe20000000f00 */
[----:B------:R-:W-:Y:S01]  /*d460*/  IMAD.MOV.U32 R5, RZ, RZ, 0x2 ;  /* 0x00000002ff057424 */ /* 0x000fe200078e00ff */
[----:B------:R-:W-:-:S07]  /*d470*/  MOV R7, R10 ;  /* 0x0000000a00077202 */ /* 0x000fce0000000f00 */
[----:B------:R-:W-:Y:S05]  /*d480*/  WARPSYNC.COLLECTIVE R4, `(.L_x_10239) ;  /* 0x0000000004087348 */ /* 0x000fea0003c00000 */
[----:B------:R1:W2:Y:S02]  /*d490*/  SHFL.BFLY P0, R10, R168, R5, R0 ;  /* 0x0c000005a80a7389 */ /* 0x0002a40000000000 */
[----:B-12---:R-:W-:Y:S05]  /*d4a0*/  ENDCOLLECTIVE ;  /* 0x000000000000791b */ /* 0x006fea0003800000 */
.L_x_10239:
[----:B------:R-:W-:Y:S01]  /*d4b0*/  FADD.FTZ R7, R8, R7 ;  /* 0x0000000708077221 */ /* 0x000fe20000010000 */
[----:B------:R-:W-:Y:S01]  /*d4c0*/  FADD.FTZ R9, R10, R166 ;  /* 0x000000a60a097221 */ /* 0x000fe20000010000 */
[----:B------:R-:W-:-:S04]  /*d4d0*/  MOV R5, 0x1 ;  /* 0x0000000100057802 */ /* 0x000fc80000000f00 */
[----:B------:R-:W-:-:S07]  /*d4e0*/  MOV R168, R9 ;  /* 0x0000000900a87202 */ /* 0x000fce0000000f00 */
[----:B------:R-:W-:Y:S05]  /*d4f0*/  WARPSYNC.COLLECTIVE R4, `(.L_x_10240) ;  /* 0x0000000004087348 */ /* 0x000fea0003c00000 */
[----:B------:R1:W2:Y:S02]  /*d500*/  SHFL.BFLY P0, R10, R168, R5, R0 ;  /* 0x0c000005a80a7389 */ /* 0x0002a40000000000 */
[----:B-12---:R-:W-:Y:S05]  /*d510*/  ENDCOLLECTIVE ;  /* 0x000000000000791b */ /* 0x006fea0003800000 */
.L_x_10240:
[----:B------:R-:W-:Y:S05]  /*d520*/  BRA `(.L_x_10241) ;  /* 0xfffffff000147947 */ /* 0x000fea000383ffff */
.L_x_10242:
        /* <DEDUP_REMOVED lines=13> */
.L_x_11728:


//--------------------- .text._ZN5flash24flash_fwd_splitkv_kernelI23Flash_fwd_kernel_traitsILi96ELi64ELi64ELi4ELb0ELb0EN7cutlass6half_tE19Flash_kernel_traitsILi96ELi64ELi64ELi4ES3_EELb0ELb1ELb1ELb0ELb0ELb1ELb0ELb0EEEvNS_16Flash_fwd_paramsE --------------------------
	.section	.text._ZN5flash24flash_fwd_splitkv_kernelI23Flash_fwd_kernel_traitsILi96ELi64ELi64ELi4ELb0ELb0EN7cutlass6half_tE19Flash_kernel_traitsILi96ELi64ELi64ELi4ES3_EELb0ELb1ELb1ELb0ELb0ELb1ELb0ELb0EEEvNS_16Flash_fwd_paramsE,"ax",@progbits
	.align	128
        .global         _ZN5flash24flash_fwd_splitkv_kernelI23Flash_fwd_kernel_traitsILi96ELi64ELi64ELi4ELb0ELb0EN7cutlass6half_tE19Flash_kernel_traitsILi96ELi64ELi64ELi4ES3_EELb0ELb1ELb1ELb0ELb0ELb1ELb0ELb0EEEvNS_16Flash_fwd_paramsE
        .type           _ZN5flash24flash_fwd_splitkv_kernelI23Flash_fwd_kernel_traitsILi96ELi64ELi64ELi4ELb0ELb0EN7cutlass6half_tE19Flash_kernel_traitsILi96ELi64ELi64ELi4ES3_EELb0ELb1ELb1ELb0ELb0ELb1ELb0ELb0EEEvNS_16Flash_fwd_paramsE,@function
        .size           _ZN5flash24flash_fwd_splitkv_kernelI23Flash_fwd_kernel_traitsILi96ELi64ELi64ELi4ELb0ELb0EN7cutlass6half_tE19Flash_kernel_traitsILi96ELi64ELi64ELi4ES3_EELb0ELb1ELb1ELb0ELb0ELb1ELb0ELb0EEEvNS_16Flash_fwd_paramsE,(.L_x_11729 - _ZN5flash24flash_fwd_splitkv_kernelI23Flash_fwd_kernel_traitsILi96ELi64ELi64ELi4ELb0ELb0EN7cutlass6half_tE19Flash_kernel_traitsILi96ELi64ELi64ELi4ES3_EELb0ELb1ELb1ELb0ELb0ELb1ELb0ELb0EEEvNS_16Flash_fwd_paramsE)
        .other          _ZN5flash24flash_fwd_splitkv_kernelI23Flash_fwd_kernel_traitsILi96ELi64ELi64ELi4ELb0ELb0EN7cutlass6half_tE19Flash_kernel_traitsILi96ELi64ELi64ELi4ES3_EELb0ELb1ELb1ELb0ELb0ELb1ELb0ELb0EEEvNS_16Flash_fwd_paramsE,@"STO_CUDA_ENTRY STV_DEFAULT"
_ZN5flash24flash_fwd_splitkv_kernelI23Flash_fwd_kernel_traitsILi96ELi64ELi64ELi4ELb0ELb0EN7cutlass6half_tE19Flash_kernel_traitsILi96ELi64ELi64ELi4ES3_EELb0ELb1ELb1ELb0ELb0ELb1ELb0ELb0EEEvNS_16Flash_fwd_paramsE:
.text._ZN5flash24flash_fwd_splitkv_kernelI23Flash_fwd_kernel_traitsILi96ELi64ELi64ELi4ELb0ELb0EN7cutlass6half_tE19Flash_kernel_traitsILi96ELi64ELi64ELi4ES3_EELb0ELb1ELb1ELb0ELb0ELb1ELb0ELb0EEEvNS_16Flash_fwd_paramsE:
[----:B------:R-:W-:Y:S01]  /*0000*/  LDC R1, c[0x0][0x37c] ;  /* 0x0000df00ff017b82 */ /* 0x000fe20000000800 */
[----:B------:R-:W1:Y:S07]  /*0010*/  S2R R149, SR_CTAID.X ;  /* 0x0000000000957919 */ /* 0x000e6e0000002500 */
[----:B------:R-:W2:Y:S01]  /*0020*/  LDC.64 R2, c[0x0][0x348] ;  /* 0x0000d200ff027b82 */ /* 0x000ea20000000a00 */
[----:B------:R-:W-:Y:S01]  /*0030*/  BSSY.RECONVERGENT B3, `(.L_x_10243) ;  /* 0x0000005000037945 */ /* 0x000fe20003800200 */
[----:B------:R-:W-:Y:S01]  /*0040*/  MOV R146, 0x80 ;  /* 0x0000008000927802 */ /* 0x000fe20000000f00 */
[----:B------:R-:W3:Y:S01]  /*0050*/  S2R R147, SR_CTAID.Y ;  /* 0x0000000000937919 */ /* 0x000ee20000002600 */
[----:B------:R-:W4:Y:S05]  /*0060*/  S2R R148, SR_CTAID.Z ;  /* 0x0000000000947919 */ /* 0x000f2a0000002700 */
[----:B-1234-:R-:W-:Y:S05]  /*0070*/  CALL.REL.NOINC `($_ZN5flash24flash_fwd_splitkv_kernelI23Flash_fwd_kernel_traitsILi96ELi64ELi64ELi4ELb0ELb0EN7cutlass6half_tE19Flash_kernel_traitsILi96ELi64ELi64ELi4ES3_EELb0ELb1ELb1ELb0ELb0ELb1ELb0ELb0EEEvNS_16Flash_fwd_paramsE$_ZN5flash30compute_attn_1rowblock_splitkvI23Flash_fwd_kernel_traitsILi96ELi64ELi64ELi4ELb0ELb0EN7cutlass6half_tE19Flash_kernel_traitsILi96ELi64ELi64ELi4ES3_EELb0ELb1ELb1ELb0ELb0ELb1ELb0ELb0ENS_16Flash_fwd_paramsEEEvRKT8_iiiii) ;  /* 0x0000000000087944 */ /* 0x01efea0003c00000 */
[----:B------:R-:W-:Y:S05]  /*0080*/  BSYNC.RECONVERGENT B3 ;  /* 0x0000000000037941 */ /* 0x000fea0003800200 */
.L_x_10243:
[----:B------:R-:W-:Y:S05]  /*0090*/  EXIT ;  /* 0x000000000000794d */ /* 0x000fea0003800000 */
        .type           $_ZN5flash24flash_fwd_splitkv_kernelI23Flash_fwd_kernel_traitsILi96ELi64ELi64ELi4ELb0ELb0EN7cutlass6half_tE19Flash_kernel_traitsILi96ELi64ELi64ELi4ES3_EELb0ELb1ELb1ELb0ELb0ELb1ELb0ELb0EEEvNS_16Flash_fwd_paramsE$_ZN5flash30compute_attn_1rowblock_splitkvI23Flash_fwd_kernel_traitsILi96ELi64ELi64ELi4ELb0ELb0EN7cutlass6half_tE19Flash_kernel_traitsILi96ELi64ELi64ELi4ES3_EELb0ELb1ELb1ELb0ELb0ELb1ELb0ELb0ENS_16Flash_fwd_paramsEEEvRKT8_iiiii,@function
        .size           $_ZN5flash24flash_fwd_splitkv_kernelI23Flash_fwd_kernel_traitsILi96ELi64ELi64ELi4ELb0ELb0EN7cutlass6half_tE19Flash_kernel_traitsILi96ELi64ELi64ELi4ES3_EELb0ELb1ELb1ELb0ELb0ELb1ELb0ELb0EEEvNS_16Flash_fwd_paramsE$_ZN5flash30compute_attn_1rowblock_splitkvI23Flash_fwd_kernel_traitsILi96ELi64ELi64ELi4ELb0ELb0EN7cutlass6half_tE19Flash_kernel_traitsILi96ELi64ELi64ELi4ES3_EELb0ELb1ELb1ELb0ELb0ELb1ELb0ELb0ENS_16Flash_fwd_paramsEEEvRKT8_iiiii,(.L_x_11729 - $_ZN5flash24flash_fwd_splitkv_kernelI23Flash_fwd_kernel_traitsILi96ELi64ELi64ELi4ELb0ELb0EN7cutlass6half_tE19Flash_kernel_traitsILi96ELi64ELi64ELi4ES3_EELb0ELb1ELb1ELb0ELb0ELb1ELb0ELb0EEEvNS_16Flash_fwd_paramsE$_ZN5flash30compute_attn_1rowblock_splitkvI23Flash_fwd_kernel_traitsILi96ELi64ELi64ELi4ELb0ELb0EN7cutlass6half_tE19Flash_kernel_traitsILi96ELi64ELi64ELi4ES3_EELb0ELb1ELb1ELb0ELb0ELb1ELb0ELb0ENS_16Flash_fwd_paramsEEEvRKT8_iiiii)
$_ZN5flash24flash_fwd_splitkv_kernelI23Flash_fwd_kernel_traitsILi96ELi64ELi64ELi4ELb0ELb0EN7cutlass6half_tE19Flash_kernel_traitsILi96ELi64ELi64ELi4ES3_EELb0ELb1ELb1ELb0ELb0ELb1ELb0ELb0EEEvNS_16Flash_fwd_paramsE$_ZN5flash30compute_attn_1rowblock_splitkvI23Flash_fwd_kernel_traitsILi96ELi64ELi64ELi4ELb0ELb0EN7cutlass6half_tE19Flash_kernel_traitsILi96ELi64ELi64ELi4ES3_EELb0ELb1ELb1ELb0ELb0ELb1ELb0ELb0ENS_16Flash_fwd_paramsEEEvRKT8_iiiii:
        /* <DEDUP_REMOVED lines=38> */
.L_x_10245:
[----:B------:R-:W-:Y:S05]  /*0300*/  BSYNC.RECONVERGENT B0 ;  /* 0x0000000000007941 */ /* 0x000fea0003800200 */
.L_x_10244:
[----:B------:R-:W-:Y:S04]  /*0310*/  BSSY.RECONVERGENT B0, `(.L_x_10246) ;  /* 0x0000007000007945 */ /* 0x000fe80003800200 */
[----:B------:R-:W-:Y:S05]  /*0320*/  @!P3 BRA `(.L_x_10247) ;  /* 0x000000000014b947 */ /* 0x000fea0003800000 */
[----:B------:R-:W3:Y:S02]  /*0330*/  LD.E.U8 R6, desc[UR4][R2.64+0x1b2] ;  /* 0x0001b20402067980 */ /* 0x000ee4000c101100 */
[----:B---3--:R-:W-:-:S13]  /*0340*/  ISETP.NE.AND P1, PT, R6, RZ, PT ;  /* 0x000000ff0600720c */ /* 0x008fda0003f25270 */
[----:B------:R-:W3:Y:S02]  /*0350*/  @P1 LD.E R6, desc[UR4][R10.64+0x4] ;  /* 0x000004040a061980 */ /* 0x000ee4000c101900 */
[----:B---3-5:R-:W-:-:S06]  /*0360*/  @P1 IADD3 R81, PT, PT, R6, -R17, RZ ;  /* 0x8000001106511210 */ /* 0x028fcc0007ffe0ff */
[----:B------:R3:W5:Y:S02]  /*0370*/  @!P1 LD.E R81, desc[UR4][R10.64] ;  /* 0x000000040a519980 */ /* 0x000764000c101900 */
.L_x_10247:
[----:B------:R-:W-:Y:S05]  /*0380*/  BSYNC.RECONVERGENT B0 ;  /* 0x0000000000007941 */ /* 0x000fea0003800200 */
.L_x_10246:
        /* <DEDUP_REMOVED lines=8> */
.L_x_10249:
[----:B------:R-:W4:Y:S01]  /*0410*/  LD.E.64 R6, desc[UR4][R2.64+0x108] ;  /* 0x0001080402067980 */ /* 0x000f22000c101b00 */
[----:B------:R-:W-:Y:S01]  /*0420*/  BSSY.RECONVERGENT B0, `(.L_x_10251) ;  /* 0x0000006000007945 */ /* 0x000fe20003800200 */
[----:B----4-:R-:W-:Y:S01]  /*0430*/  ISETP.NE.U32.AND P0, PT, R6, RZ, PT ;  /* 0x000000ff0600720c */ /* 0x010fe20003f05070 */
[----:B------:R-:W-:-:S03]  /*0440*/  IMAD.MOV.U32 R6, RZ, RZ, RZ ;  /* 0x000000ffff067224 */ /* 0x000fc600078e00ff */
[----:B------:R-:W-:-:S13]  /*0450*/  ISETP.NE.AND.EX P0, PT, R7, RZ, PT, P0 ;  /* 0x000000ff0700720c */ /* 0x000fda0003f05300 */
[----:B------:R-:W-:Y:S05]  /*0460*/  @!P0 BRA `(.L_x_10252) ;  /* 0x0000000000048947 */ /* 0x000fea0003800000 */
[----:B------:R4:W5:Y:S02]  /*0470*/  LD.E R6, desc[UR4][R2.64+0xbc] ;  /* 0x0000bc0402067980 */ /* 0x000964000c101900 */
.L_x_10252:
[----:B------:R-:W-:Y:S05]  /*0480*/  BSYNC.RECONVERGENT B0 ;  /* 0x0000000000007941 */ /* 0x000fea0003800200 */
.L_x_10251:
[----:B-----5:R-:W-:Y:S02]  /*0490*/  IADD3 R81, PT, PT, R6, R81, -R16 ;  /* 0x0000005106517210 */ /* 0x020fe40007ffe810 */
.L_x_10250:
[----:B------:R-:W-:Y:S05]  /*04a0*/  BSYNC.RECONVERGENT B1 ;  /* 0x0000000000017941 */ /* 0x000fea0003800200 */
.L_x_10248:
[----:B--23--:R-:W-:Y:S01]  /*04b0*/  IMAD.SHL.U32 R11, R149, 0x40, RZ ;  /* 0x00000040950b7824 */ /* 0x00cfe200078e00ff */
[----:B------:R-:W-:Y:S01]  /*04c0*/  MOV R6, R146 ;  /* 0x0000009200067202 */ /* 0x000fe20000000f00 */
[----:B------:R-:W-:-:S03]  /*04d0*/  IMAD.MOV.U32 R7, RZ, RZ, 0x0 ;  /* 0x00000000ff077424 */ /* 0x000fc600078e00ff */
[----:B------:R-:W-:-:S13]  /*04e0*/  ISETP.GT.AND P0, PT, R0, R11, PT ;  /* 0x0000000b0000720c */ /* 0x000fda0003f04270 */
[----:B-1--4-:R-:W-:Y:S05]  /*04f0*/  @!P0 RET.REL.NODEC R6 `(_ZN5flash24flash_fwd_splitkv_kernelI23Flash_fwd_kernel_traitsILi96ELi64ELi64ELi4ELb0ELb0EN7cutlass6half_tE19Flash_kernel_traitsILi96ELi64ELi64ELi4ES3_EELb0ELb1ELb1ELb0ELb0ELb1ELb0ELb0EEEvNS_16Flash_fwd_paramsE) ;  /* 0xfffffff806c08950 */ /* 0x012fea0003c3ffff */
        /* <DEDUP_REMOVED lines=85> */
.L_x_10255:
[----:B------:R-:W-:Y:S05]  /*0a50*/  BSYNC.RECONVERGENT B0 ;  /* 0x0000000000007941 */ /* 0x000fea0003800200 */
.L_x_10254:
        /* <DEDUP_REMOVED lines=18> */
.L_x_10257:
[----:B------:R-:W-:Y:S05]  /*0b80*/  BSYNC.RECONVERGENT B0 ;  /* 0x0000000000007941 */ /* 0x000fea0003800200 */
.L_x_10256:
[----:B------:R-:W-:Y:S01]  /*0b90*/  MOV R147, 0x0 ;  /* 0x0000000000937802 */ /* 0x000fe20000000f00 */
[----:B------:R1:W-:Y:S03]  /*0ba0*/  @!P6 ST.E desc[UR4][R2.64], R9 ;  /* 0x000000090200e985 */ /* 0x0003e6000c101904 */
[----:B-12--5:R-:W-:Y:S05]  /*0bb0*/  @P5 RET.REL.NODEC R146 `(_ZN5flash24flash_fwd_splitkv_kernelI23Flash_fwd_kernel_traitsILi96ELi64ELi64ELi4ELb0ELb0EN7cutlass6half_tE19Flash_kernel_traitsILi96ELi64ELi64ELi4ES3_EELb0ELb1ELb1ELb0ELb0ELb1ELb0ELb0EEEvNS_16Flash_fwd_paramsE) ;  /* 0xfffffff492105950 */ /* 0x026fea0003c3ffff */
[----:B------:R-:W-:Y:S02]  /*0bc0*/  MOV R5, 0x7f800000 ;  /* 0x7f80000000057802 */ /* 0x000fe40000000f00 */
[----:B------:R-:W-:-:S03]  /*0bd0*/  MOV R147, 0x0 ;  /* 0x0000000000937802 */ /* 0x000fc60000000f00 */
[----:B------:R1:W-:Y:S02]  /*0be0*/  ST.E desc[UR4][R2.64+0x80], R5 ;  /* 0x0000800502007985 */ /* 0x0003e4000c101904 */
[----:B-1----:R-:W-:Y:S05]  /*0bf0*/  RET.REL.NODEC R146 `(_ZN5flash24flash_fwd_splitkv_kernelI23Flash_fwd_kernel_traitsILi96ELi64ELi64ELi4ELb0ELb0EN7cutlass6half_tE19Flash_kernel_traitsILi96ELi64ELi64ELi4ES3_EELb0ELb1ELb1ELb0ELb0ELb1ELb0ELb0EEEvNS_16Flash_fwd_paramsE) ;  /* 0xfffffff492007950 */ /* 0x002fea0003c3ffff */
.L_x_10253:
        /* <DEDUP_REMOVED lines=104> */
.L_x_10259:
        /* <DEDUP_REMOVED lines=80> */
.L_x_10260:
[----:B------:R-:W-:Y:S05]  /*1780*/  BSYNC.RECONVERGENT B0 ;  /* 0x0000000000007941 */ /* 0x000fea0003800200 */
.L_x_10258:
        /* <DEDUP_REMOVED lines=121> */
.L_x_10263:
[----:B------:R3:W-:Y:S02]  /*1f20*/  STS.128 [R157+0x2000], RZ ;  /* 0x002000ff9d007388 */ /* 0x0007e40000000c00 */
.L_x_10262:
[----:B------:R-:W-:Y:S05]  /*1f30*/  BSYNC.RECONVERGENT B0 ;  /* 0x0000000000007941 */ /* 0x000fea0003800200 */
.L_x_10261:
        /* <DEDUP_REMOVED lines=32> */
.L_x_10266:
[----:B------:R2:W-:Y:S02]  /*2140*/  STS.128 [R157+0x2800], RZ ;  /* 0x002800ff9d007388 */ /* 0x0005e40000000c00 */
.L_x_10265:
[----:B------:R-:W-:Y:S05]  /*2150*/  BSYNC.RECONVERGENT B0 ;  /* 0x0000000000007941 */ /* 0x000fea0003800200 */
.L_x_10264:
        /* <DEDUP_REMOVED lines=26> */
.L_x_10269:
[----:B------:R4:W-:Y:S02]  /*2300*/  STS.128 [R157+0x5000], RZ ;  /* 0x005000ff9d007388 */ /* 0x0009e40000000c00 */
.L_x_10268:
[----:B------:R-:W-:Y:S05]  /*2310*/  BSYNC.RECONVERGENT B0 ;  /* 0x0000000000007941 */ /* 0x000fea0003800200 */
.L_x_10267:
        /* <DEDUP_REMOVED lines=23> */
.L_x_10271:
[----:B------:R-:W-:Y:S05]  /*2490*/  BSYNC.RECONVERGENT B0 ;  /* 0x0000000000007941 */ /* 0x000fea0003800200 */
.L_x_10270:
[----:B------:R-:W2:Y:S04]  /*24a0*/  LD.E.64 R12, desc[UR4][R2.64+0x1c0] ;  /* 0x0001c004020c7980 */ /* 0x000ea8000c101b00 */
[----:B------:R-:W3:Y:S01]  /*24b0*/  LD.E.64 R10, desc[UR4][R2.64+0x1b8] ;  /* 0x0001b804020a7980 */ /* 0x000ee2000c101b00 */
[----:B------:R-:W-:Y:S02]  /*24c0*/  MOV R8, R148 ;  /* 0x0000009400087202 */ /* 0x000fe40000000f00 */
[----:B------:R-:W-:Y:S01]  /*24d0*/  MOV R9, RZ ;  /* 0x000000ff00097202 */ /* 0x000fe20000000f00 */
[----:B-1--4-:R-:W4:Y:S04]  /*24e0*/  LD.E R6, desc[UR4][R2.64+0xd8] ;  /* 0x0000d80402067980 */ /* 0x012f28000c101900 */
[----:B------:R-:W0:Y:S04]  /*24f0*/  LDGDEPBAR ;  /* 0x00000000000079af */ /* 0x000e280000000000 */
[----:B------:R1:W5:Y:S04]  /*2500*/  LD.E R80, desc[UR4][R2.64+0x184] ;  /* 0x0001840402507980 */ /* 0x000368000c101900 */
[----:B------:R1:W5:Y:S01]  /*2510*/  LD.E R83, desc[UR4][R2.64+0x188] ;  /* 0x0001880402537980 */ /* 0x000362000c101900 */
        /* <DEDUP_REMOVED lines=34> */
.L_x_10274:
[----:B------:R3:W-:Y:S01]  /*2740*/  STS.128 [R157+0x8000], RZ ;  /* 0x008000ff9d007388 */ /* 0x0007e20000000c00 */
[----:B------:R-:W-:Y:S05]  /*2750*/  BRA `(.L_x_10275) ;  /* 0x00000000000c7947 */ /* 0x000fea0003800000 */
.L_x_10273:
[----:B------:R2:W-:Y:S04]  /*2760*/  STS.128 [R157+0x6000], RZ ;  /* 0x006000ff9d007388 */ /* 0x0005e80000000c00 */
[----:B------:R2:W-:Y:S04]  /*2770*/  STS.128 [R157+0x7000], RZ ;  /* 0x007000ff9d007388 */ /* 0x0005e80000000c00 */
[----:B------:R2:W-:Y:S02]  /*2780*/  STS.128 [R157+0x8000], RZ ;  /* 0x008000ff9d007388 */ /* 0x0005e40000000c00 */
.L_x_10275:
[----:B------:R-:W-:Y:S05]  /*2790*/  BSYNC.RECONVERGENT B0 ;  /* 0x0000000000007941 */ /* 0x000fea0003800200 */
.L_x_10272:
        /* <DEDUP_REMOVED lines=27> */
.L_x_10278:
[----:B------:R1:W-:Y:S02]  /*2950*/  STS.128 [R157+0x8800], RZ ;  /* 0x008800ff9d007388 */ /* 0x0003e40000000c00 */
.L_x_10277:
[----:B------:R-:W-:Y:S05]  /*2960*/  BSYNC.RECONVERGENT B0 ;  /* 0x0000000000007941 */ /* 0x000fea0003800200 */
.L_x_10276:
[----:B------:R-:W5:Y:S01]  /*2970*/  LD.E R82, desc[UR4][R2.64+0x18c] ;  /* 0x00018c0402527980 */ /* 0x000f62000c101900 */
[C---:B-1----:R-:W-:Y:S01]  /*2980*/  SHF.L.U32 R5, R120.reuse, 0x4, RZ ;  /* 0x0000000478057819 */ /* 0x042fe200000006ff */
[----:B------:R-:W-:Y:S01]  /*2990*/  IMAD.MOV.U32 R88, RZ, RZ, 0x20 ;  /* 0x00000020ff587424 */ /* 0x000fe200078e00ff */
[----:B------:R-:W-:Y:S01]  /*29a0*/  SHF.R.U32.HI R122, RZ, 0x1, R120 ;  /* 0x00000001ff7a7819 */ /* 0x000fe20000011678 */
[----:B------:R-:W0:Y:S01]  /*29b0*/  LDGDEPBAR ;  /* 0x00000000000079af */ /* 0x000e220000000000 */
[C---:B------:R-:W-:Y:S01]  /*29c0*/  SHF.L.U32 R78, R120.reuse, 0x5, RZ ;  /* 0x00000005784e7819 */ /* 0x040fe200000006ff */
[----:B------:R-:W-:Y:S01]  /*29d0*/  BSSY.RECONVERGENT B1, `(.L_x_10279) ;  /* 0x0000122000017945 */ /* 0x000fe20003800200 */
        /* <DEDUP_REMOVED lines=18> */
[----:B------:R-:W-:Y:S02]  /*2b00*/  LOP3.LUT R115, R122, 0x1f0, RZ, 0xc0, !PT ;  /* 0x000001f07a737812 */ /* 0x000fe400078ec0ff */
[----:B------:R-:W-:Y:S01]  /*2b10*/  SEL R76, R88, 0xffffffe0, !P1 ;  /* 0xffffffe0584c7807 */ /* 0x000fe20004800000 */
[----:B------:R-:W1:Y:S01]  /*2b20*/  LDSM.16.M88.4 R40, [R125] ;  /* 0x000000007d28783b */ /* 0x000e620000000200 */
[----:B------:R-:W-:Y:S02]  /*2b30*/  LOP3.LUT R118, R115, 0x7, R86, 0xf8, !PT ;  /* 0x0000000773767812 */ /* 0x000fe400078ef856 */
[-C--:B------:R-:W-:Y:S01]  /*2b40*/  IADD3 R85, PT, PT, R119, R76.reuse, RZ ;  /* 0x0000004c77557210 */ /* 0x080fe20007ffe0ff */
[----:B------:R-:W2:Y:S01]  /*2b50*/  LDSM.16.M88.4 R56, [R119+0x3400] ;  /* 0x003400007738783b */ /* 0x000ea20000000200 */
[----:B------:R-:W-:-:S02]  /*2b60*/  IADD3 R87, PT, PT, R125, R76, RZ ;  /* 0x0000004c7d577210 */ /* 0x000fc40007ffe0ff */
[----:B------:R-:W-:Y:S01]  /*2b70*/  IADD3 R83, PT, PT, R83, R81, -R0 ;  /* 0x0000005153537210 */ /* 0x000fe20007ffe800 */
[----:B------:R-:W3:Y:S01]  /*2b80*/  LDSM.16.M88.4 R48, [R119+0x3800] ;  /* 0x003800007730783b */ /* 0x000ee20000000200 */
[----:B------:R-:W-:Y:S02]  /*2b90*/  LEA R112, R149, R118, 0x6 ;  /* 0x0000007695707211 */ /* 0x000fe400078e30ff */
[----:B------:R-:W-:Y:S01]  /*2ba0*/  LOP3.LUT R114, R86, 0x7, RZ, 0xc0, !PT ;  /* 0x0000000756727812 */ /* 0x000fe200078ec0ff */
        /* <DEDUP_REMOVED lines=66> */
[----:B------:R-:W-:Y:S01]  /*2fd0*/  HMMA.16816.F32 R44, R64, R16, R44 ;  /* 0x00000010402c723c */ /* 0x000fe2000000182c */
[----:B------:R-:W-:-:S06]  /*2fe0*/  FMUL.FTZ R17, R28, R82 ;  /* 0x000000521c117220 */ /* 0x000fcc0000410000 */
[----:B------:R-:W1:Y:S01]  /*2ff0*/  MUFU.TANH R17, R17 ;  /* 0x0000001100117308 */ /* 0x000e620000002400 */
[----:B------:R-:W-:Y:S08]  /*3000*/  HMMA.16816.F32 R40, R64, R18, R40 ;  /* 0x000000124028723c */ /* 0x000ff00000001828 */
[C---:B--2---:R-:W-:Y:S08]  /*3010*/  HMMA.16816.F32 R72, R20.reuse, R52, R72 ;  /* 0x000000341448723c */ /* 0x044ff00000001848 */
[C---:B------:R-:W-:Y:S01]  /*3020*/  HMMA.16816.F32 R56, R20.reuse, R54, R56 ;  /* 0x000000361438723c */ /* 0x040fe20000001838 */
[----:B------:R-:W2:Y:S07]  /*3030*/  LDSM.16.M88.4 R52, [R85+0x5800] ;  /* 0x005800005534783b */ /* 0x000eae0000000200 */
[C---:B---3--:R-:W-:Y:S08]  /*3040*/  HMMA.16816.F32 R68, R20.reuse, R12, R68 ;  /* 0x0000000c1444723c */ /* 0x048ff00000001844 */
[----:B------:R-:W-:Y:S01]  /*3050*/  HMMA.16816.F32 R48, R20, R14, R48 ;  /* 0x0000000e1430723c */ /* 0x000fe20000001830 */
[----:B------:R-:W3:Y:S01]  /*3060*/  LDSM.16.M88.4 R12, [R85+0x5c00] ;  /* 0x005c0000550c783b */ /* 0x000ee20000000200 */
[----:B------:R-:W-:-:S06]  /*3070*/  DEPBAR.LE SB0, 0x0 ;  /* 0x000080000000791a */ /* 0x000fcc0000000000 */
[C---:B------:R-:W-:Y:S08]  /*3080*/  HMMA.16816.F32 R44, R36.reuse, R32, R44 ;  /* 0x00000020242c723c */ /* 0x040ff0000000182c */
[----:B------:R-:W-:Y:S08]  /*3090*/  HMMA.16816.F32 R40, R36, R34, R40 ;  /* 0x000000222428723c */ /* 0x000ff00000001828 */
[----:B------:R-:W-:Y:S01]  /*30a0*/  HMMA.16816.F32 R72, R8, R24, R72 ;  /* 0x000000180848723c */ /* 0x000fe20000001848 */
[----:B------:R-:W-:-:S02]  /*30b0*/  VIADD R24, R84, 0xffffffff ;  /* 0xffffffff54187836 */ /* 0x000fc40000000000 */
[-C--:B------:R-:W-:Y:S01]  /*30c0*/  FMUL.FTZ R25, R29, R82.reuse ;  /* 0x000000521d197220 */ /* 0x080fe20000410000 */
[----:B------:R-:W-:Y:S02]  /*30d0*/  FMUL.FTZ R29, R30, R82 ;  /* 0x000000521e1d7220 */ /* 0x000fe40000410000 */
[----:B------:R-:W-:Y:S02]  /*30e0*/  ISETP.GT.U32.AND P1, PT, R24, R141, PT ;  /* 0x0000008d1800720c */ /* 0x000fe40003f24070 */
[----:B-----5:R-:W-:Y:S01]  /*30f0*/  HMMA.16816.F32 R44, R20, R4, R44 ;  /* 0x00000004142c723c */ /* 0x020fe2000000182c */
[----:B------:R-:W1:Y:S01]  /*3100*/  MUFU.TANH R25, R25 ;  /* 0x0000001900197308 */ /* 0x000e620000002400 */
[----:B------:R-:W-:-:S04]  /*3110*/  IADD3 R4, PT, PT, R112, R83, RZ ;  /* 0x0000005370047210 */ /* 0x000fc80007ffe0ff */
[C-C-:B------:R-:W-:Y:S02]  /*3120*/  VIADDMNMX R136, R4.reuse, 0x1, R81.reuse, PT ;  /* 0x0000000104887846 */ /* 0x140fe40003800151 */
[----:B------:R-:W-:Y:S01]  /*3130*/  HMMA.16816.F32 R40, R20, R6, R40 ;  /* 0x000000061428723c */ /* 0x000fe20000001828 */
[----:B------:R-:W1:Y:S01]  /*3140*/  MUFU.TANH R29, R29 ;  /* 0x0000001d001d7308 */ /* 0x000e620000002400 */
[----:B------:R-:W-:Y:S01]  /*3150*/  VIADDMNMX R135, R4, 0x9, R81, PT ;  /* 0x0000000904877846 */ /* 0x000fe20003800151 */
[-C--:B------:R-:W-:Y:S01]  /*3160*/  FMUL.FTZ R33, R75, R82.reuse ;  /* 0x000000524b217220 */ /* 0x080fe20000410000 */
[----:B------:R-:W-:-:S04]  /*3170*/  FMUL.FTZ R72, R72, R82 ;  /* 0x0000005248487220 */ /* 0x000fc80000410000 */
[C---:B--2---:R-:W-:Y:S01]  /*3180*/  HMMA.16816.F32 R48, R8.reuse, R54, R48 ;  /* 0x000000360830723c */ /* 0x044fe20000001830 */
[----:B------:R2:W1:Y:S07]  /*3190*/  MUFU.TANH R95, R72 ;  /* 0x00000048005f7308 */ /* 0x00046e0000002400 */
[C---:B---3--:R-:W-:Y:S01]  /*31a0*/  HMMA.16816.F32 R44, R8.reuse, R12, R44 ;  /* 0x0000000c082c723c */ /* 0x048fe2000000182c */
[----:B------:R-:W3:Y:S07]  /*31b0*/  MUFU.TANH R33, R33 ;  /* 0x0000002100217308 */ /* 0x000eee0000002400 */
[C---:B------:R-:W-:Y:S03]  /*31c0*/  HMMA.16816.F32 R40, R8.reuse, R14, R40 ;  /* 0x0000000e0828723c */ /* 0x040fe60000001828 */
[-C--:B------:R-:W-:Y:S01]  /*31d0*/  FMUL.FTZ R7, R49, R82.reuse ;  /* 0x0000005231077220 */ /* 0x080fe20000410000 */
[-C--:B------:R-:W-:Y:S01]  /*31e0*/  FMUL.FTZ R13, R48, R82.reuse ;  /* 0x00000052300d7220 */ /* 0x080fe20000410000 */
[-C--:B------:R-:W-:Y:S01]  /*31f0*/  FMUL.FTZ R49, R50, R82.reuse ;  /* 0x0000005232317220 */ /* 0x080fe20000410000 */
[----:B------:R-:W-:Y:S01]  /*3200*/  FMUL.FTZ R23, R51, R82 ;  /* 0x0000005233177220 */ /* 0x000fe20000410000 */
[----:B------:R-:W-:Y:S01]  /*3210*/  IADD3 R51, PT, PT, R81, -R0, -R80 ;  /* 0x8000000051337210 */ /* 0x000fe20007ffe850 */
[----:B------:R-:W-:Y:S01]  /*3220*/  HMMA.16816.F32 R56, R8, R26, R56 ;  /* 0x0000001a0838723c */ /* 0x000fe20000001838 */
[-C--:B------:R-:W-:Y:S01]  /*3230*/  FMUL.FTZ R27, R73, R82.reuse ;  /* 0x00000052491b7220 */ /* 0x080fe20000410000 */
[-C--:B------:R-:W-:Y:S01]  /*3240*/  FMUL.FTZ R73, R74, R82.reuse ;  /* 0x000000524a497220 */ /* 0x080fe20000410000 */
[-C--:B------:R-:W-:Y:S01]  /*3250*/  FMUL.FTZ R21, R44, R82.reuse ;  /* 0x000000522c157220 */ /* 0x080fe20000410000 */
[----:B------:R-:W-:Y:S01]  /*3260*/  FMUL.FTZ R15, R47, R82 ;  /* 0x000000522f0f7220 */ /* 0x000fe20000410000 */
[----:B------:R-:W1:Y:S01]  /*3270*/  MUFU.TANH R13, R13 ;  /* 0x0000000d000d7308 */ /* 0x000e620000002400 */
[----:B------:R-:W-:-:S02]  /*3280*/  IADD3 R112, PT, PT, R112, R51, RZ ;  /* 0x0000003370707210 */ /* 0x000fc40007ffe0ff */
[----:B------:R-:W-:Y:S01]  /*3290*/  HMMA.16816.F32 R68, R8, R52, R68 ;  /* 0x000000340844723c */ /* 0x000fe20000001844 */
[-C--:B------:R-:W-:Y:S01]  /*32a0*/  FMUL.FTZ R9, R45, R82.reuse ;  /* 0x000000522d097220 */ /* 0x080fe20000410000 */
[-C--:B------:R-:W-:Y:S01]  /*32b0*/  FMUL.FTZ R45, R46, R82.reuse ;  /* 0x000000522e2d7220 */ /* 0x080fe20000410000 */
        /* <DEDUP_REMOVED lines=14> */
[----:B------:R2:W1:Y:S08]  /*33a0*/  MUFU.TANH R75, R56 ;  /* 0x00000038004b7308 */ /* 0x0004700000002400 */
        /* <DEDUP_REMOVED lines=33> */
.L_x_10282:
        /* <DEDUP_REMOVED lines=60> */
.L_x_10283:
[----:B------:R-:W-:Y:S05]  /*3980*/  BSYNC.RECONVERGENT B0 ;  /* 0x0000000000007941 */ /* 0x000fea0003800200 */
.L_x_10281:
        /* <DEDUP_REMOVED lines=38> */
.L_x_10280:
[----:B------:R-:W-:Y:S05]  /*3bf0*/  BSYNC.RECONVERGENT B1 ;  /* 0x0000000000017941 */ /* 0x000fea0003800200 */
.L_x_10279:
[----:B------:R-:W3:Y:S01]  /*3c00*/  LD.E R96, desc[UR4][R2.64+0xdc] ;  /* 0x0000dc0402607980 */ /* 0x000ee2000c101900 */
[----:B------:R-:W-:Y:S02]  /*3c10*/  IMAD.SHL.U32 R87, R120, 0x2, RZ ;  /* 0x0000000278577824 */ /* 0x000fe400078e00ff */
[----:B------:R-:W-:Y:S02]  /*3c20*/  IMAD.IADD R118, R113, 0x1, R118 ;  /* 0x0000000171767824 */ /* 0x000fe400078e0276 */
[----:B------:R-:W-:Y:S01]  /*3c30*/  VIADD R34, R112, 0x8 ;  /* 0x0000000870227836 */ /* 0x000fe20000000000 */
[----:B------:R-:W-:Y:S01]  /*3c40*/  LOP3.LUT R87, R87, 0x6, RZ, 0xc0, !PT ;  /* 0x0000000657577812 */ /* 0x000fe200078ec0ff */
[----:B------:R-:W-:-:S04]  /*3c50*/  VIADD R116, R118, 0x8 ;  /* 0x0000000876747836 */ /* 0x000fc80000000000 */
[----:B--2---:R-:W-:-:S04]  /*3c60*/  IMAD R57, R24, 0x40, R87 ;  /* 0x0000004018397824 */ /* 0x004fc800078e0257 */
        /* <DEDUP_REMOVED lines=8> */
[----:B------:R-:W-:Y:S02]  /*3cf0*/  IABS R8, R8 ;  /* 0x0000000800087213 */ /* 0x000fe40000000000 */
[----:B------:R-:W-:Y:S02]  /*3d00*/  I2FP.F32.S32 R10, R10 ;  /* 0x0000000a000a7245 */ /* 0x000fe40000201400 */
[----:B------:R-:W-:Y:S02]  /*3d10*/  I2FP.F32.S32 R8, R8 ;  /* 0x0000000800087245 */ /* 0x000fe40000201400 */
[----:B------:R-:W-:Y:S01]  /*3d20*/  IABS R6, R6 ;  /* 0x0000000600067213 */ /* 0x000fe20000000000 */
[C---:B------:R-:W-:Y:S01]  /*3d30*/  FFMA.FTZ R10, -R154.reuse, R10, R91 ;  /* 0x0000000a9a0a7223 */ /* 0x040fe2000001015b */
[----:B------:R-:W-:Y:S01]  /*3d40*/  ISETP.GE.AND P4, PT, R59, R136, PT ;  /* 0x000000883b00720c */ /* 0x000fe20003f86270 */
[----:B-1----:R-:W-:Y:S01]  /*3d50*/  FFMA.FTZ R32, -R154, R8, R17 ;  /* 0x000000089a207223 */ /* 0x002fe20000010111 */
[----:B------:R-:W-:-:S02]  /*3d60*/  IADD3 R8, PT, PT, R118, -0x9, -R51 ;  /* 0xfffffff776087810 */ /* 0x000fc40007ffe833 */
[----:B------:R-:W-:Y:S02]  /*3d70*/  FSEL R12, R10, -INF , !P6 ;  /* 0xff8000000a0c7808 */ /* 0x000fe40007000000 */
[----:B------:R-:W-:Y:S02]  /*3d80*/  ISETP.GT.AND P2, PT, R34, R59, PT ;  /* 0x0000003b2200720c */ /* 0x000fe40003f44270 */
[----:B------:R-:W-:Y:S01]  /*3d90*/  ISETP.GE.AND P1, PT, R59, R135, PT ;  /* 0x000000873b00720c */ /* 0x000fe20003f26270 */
[----:B------:R-:W-:Y:S01]  /*3da0*/  VIADD R59, R57, 0x8 ;  /* 0x00000008393b7836 */ /* 0x000fe20000000000 */
[----:B------:R-:W-:Y:S02]  /*3db0*/  I2FP.F32.S32 R10, R6 ;  /* 0x00000006000a7245 */ /* 0x000fe40000201400 */
[----:B------:R-:W-:Y:S02]  /*3dc0*/  IABS R17, R4 ;  /* 0x0000000400117213 */ /* 0x000fe40000000000 */
[----:B------:R-:W-:Y:S01]  /*3dd0*/  IADD3 R26, PT, PT, R116, -0x9, -R51 ;  /* 0xfffffff7741a7810 */ /* 0x000fe20007ffe833 */
[----:B------:R-:W-:Y:S01]  /*3de0*/  FFMA.FTZ R10, -R154, R10, R93 ;  /* 0x0000000a9a0a7223 */ /* 0x000fe2000001015d */
[----:B------:R-:W-:-:S02]  /*3df0*/  IABS R4, R8 ;  /* 0x0000000800047213 */ /* 0x000fc40000000000 */
[----:B------:R-:W-:Y:S02]  /*3e00*/  FSEL R6, R12, -INF , !P4 ;  /* 0xff8000000c067808 */ /* 0x000fe40006000000 */
[-C--:B------:R-:W-:Y:S02]  /*3e10*/  ISETP.GT.AND P5, PT, R112, R59.reuse, PT ;  /* 0x0000003b7000720c */ /* 0x080fe40003fa4270 */
[C---:B------:R-:W-:Y:S02]  /*3e20*/  ISETP.GE.AND P3, PT, R59.reuse, R136, PT ;  /* 0x000000883b00720c */ /* 0x040fe40003f66270 */
[----:B------:R-:W-:Y:S02]  /*3e30*/  ISETP.GT.AND P6, PT, R34, R59, PT ;  /* 0x0000003b2200720c */ /* 0x000fe40003fc4270 */
[----:B------:R-:W-:Y:S01]  /*3e40*/  ISETP.GE.AND P4, PT, R59, R135, PT ;  /* 0x000000873b00720c */ /* 0x000fe20003f86270 */
[----:B------:R-:W-:Y:S01]  /*3e50*/  VIADD R59, R57, 0x9 ;  /* 0x00000009393b7836 */ /* 0x000fe20000000000 */
[----:B------:R-:W-:-:S02]  /*3e60*/  IABS R26, R26 ;  /* 0x0000001a001a7213 */ /* 0x000fc40000000000 */
[----:B------:R-:W-:Y:S02]  /*3e70*/  I2FP.F32.S32 R17, R17 ;  /* 0x0000001100117245 */ /* 0x000fe40000201400 */
[----:B------:R-:W-:Y:S02]  /*3e80*/  I2FP.F32.S32 R4, R4 ;  /* 0x0000000400047245 */ /* 0x000fe40000201400 */
[----:B------:R-:W-:Y:S01]  /*3e90*/  IADD3 R16, PT, PT, R118, -0x10, -R51 ;  /* 0xfffffff076107810 */ /* 0x000fe20007ffe833 */
[----:B------:R-:W-:Y:S01]  /*3ea0*/  FFMA.FTZ R28, -R154, R17, R29 ;  /* 0x000000119a1c7223 */ /* 0x000fe2000001011d */
[----:B------:R-:W-:Y:S01]  /*3eb0*/  FSEL R30, R10, -INF , !P2 ;  /* 0xff8000000a1e7808 */ /* 0x000fe20005000000 */
[----:B------:R-:W-:Y:S01]  /*3ec0*/  FFMA.FTZ R4, -R154, R4, R25 ;  /* 0x000000049a047223 */ /* 0x000fe20000010119 */
[----:B------:R-:W-:Y:S01]  /*3ed0*/  I2FP.F32.S32 R26, R26 ;  /* 0x0000001a001a7245 */ /* 0x000fe20000201400 */
[----:B------:R-:W-:Y:S01]  /*3ee0*/  VIADD R25, R57, 0x10 ;  /* 0x0000001039197836 */ /* 0x000fe20000000000 */
[----:B------:R-:W-:-:S02]  /*3ef0*/  IADD3 R10, PT, PT, R116, -0x10, -R51 ;  /* 0xfffffff0740a7810 */ /* 0x000fc40007ffe833 */
[----:B------:R-:W-:Y:S01]  /*3f00*/  IABS R16, R16 ;  /* 0x0000001000107213 */ /* 0x000fe20000000000 */
[----:B------:R-:W-:Y:S01]  /*3f10*/  FFMA.FTZ R26, -R154, R26, R31 ;  /* 0x0000001a9a1a7223 */ /* 0x000fe2000001011f */
[----:B------:R-:W-:Y:S02]  /*3f20*/  ISETP.GT.AND P2, PT, R112, R59, PT ;  /* 0x0000003b7000720c */ /* 0x000fe40003f44270 */
[----:B------:R-:W-:Y:S02]  /*3f30*/  IADD3 R18, PT, PT, R118, -0x11, -R51 ;  /* 0xffffffef76127810 */ /* 0x000fe40007ffe833 */
[----:B------:R-:W-:Y:S02]  /*3f40*/  FSEL R30, R30, -INF , !P1 ;  /* 0xff8000001e1e7808 */ /* 0x000fe40004800000 */
[----:B------:R-:W-:Y:S02]  /*3f50*/  FSEL R32, R32, -INF , !P5 ;  /* 0xff80000020207808 */ /* 0x000fe40006800000 */
[----:B------:R-:W-:-:S02]  /*3f60*/  IABS R10, R10 ;  /* 0x0000000a000a7213 */ /* 0x000fc40000000000 */
[----:B------:R-:W-:Y:S02]  /*3f70*/  I2FP.F32.S32 R16, R16 ;  /* 0x0000001000107245 */ /* 0x000fe40000201400 */
[----:B------:R-:W-:Y:S02]  /*3f80*/  ISETP.GE.AND P1, PT, R59, R136, PT ;  /* 0x000000883b00720c */ /* 0x000fe40003f26270 */
[----:B------:R-:W-:Y:S01]  /*3f90*/  ISETP.GT.AND P5, PT, R34, R59, PT ;  /* 0x0000003b2200720c */ /* 0x000fe20003fa4270 */
[----:B------:R-:W-:Y:S01]  /*3fa0*/  FFMA.FTZ R16, -R154, R16, R95 ;  /* 0x000000109a107223 */ /* 0x000fe2000001015f */
[----:B------:R-:W-:Y:S02]  /*3fb0*/  FSEL R28, R28, -INF , !P6 ;  /* 0xff8000001c1c7808 */ /* 0x000fe40007000000 */
[----:B------:R-:W-:Y:S02]  /*3fc0*/  FSEL R4, R4, -INF , !P2 ;  /* 0xff80000004047808 */ /* 0x000fe40005000000 */
[----:B------:R-:W-:-:S02]  /*3fd0*/  IADD3 R8, PT, PT, R116, -0x11, -R51 ;  /* 0xffffffef74087810 */ /* 0x000fc40007ffe833 */
[----:B------:R-:W-:Y:S02]  /*3fe0*/  IABS R18, R18 ;  /* 0x0000001200127213 */ /* 0x000fe40000000000 */
[----:B------:R-:W-:Y:S02]  /*3ff0*/  I2FP.F32.S32 R10, R10 ;  /* 0x0000000a000a7245 */ /* 0x000fe40000201400 */
[----:B------:R-:W-:Y:S02]  /*4000*/  FSEL R28, R28, -INF , !P4 ;  /* 0xff8000001c1c7808 */ /* 0x000fe40006000000 */
[----:B------:R-:W-:Y:S01]  /*4010*/  FSEL R4, R4, -INF , !P1 ;  /* 0xff80000004047808 */ /* 0x000fe20004800000 */
[----:B------:R-:W-:Y:S01]  /*4020*/  FFMA.FTZ R10, -R154, R10, R73 ;  /* 0x0000000a9a0a7223 */ /* 0x000fe20000010149 */
[----:B------:R-:W-:Y:S02]  /*4030*/  FSEL R26, R26, -INF , !P5 ;  /* 0xff8000001a1a7808 */ /* 0x000fe40006800000 */
[----:B------:R-:W-:-:S02]  /*4040*/  ISETP.GT.AND P4, PT, R112, R25, PT ;  /* 0x000000197000720c */ /* 0x000fc40003f84270 */
[C---:B------:R-:W-:Y:S02]  /*4050*/  ISETP.GE.AND P2, PT, R25.reuse, R136, PT ;  /* 0x000000881900720c */ /* 0x040fe40003f46270 */
[----:B------:R-:W-:Y:S02]  /*4060*/  ISETP.GT.AND P1, PT, R34, R25, PT ;  /* 0x000000192200720c */ /* 0x000fe40003f24270 */
[-C--:B------:R-:W-:Y:S01]  /*4070*/  ISETP.GE.AND P5, PT, R25, R135.reuse, PT ;  /* 0x000000871900720c */ /* 0x080fe20003fa6270 */
[----:B------:R-:W-:Y:S01]  /*4080*/  VIADD R25, R57, 0x11 ;  /* 0x0000001139197836 */ /* 0x000fe20000000000 */
[----:B------:R-:W-:Y:S02]  /*4090*/  IABS R8, R8 ;  /* 0x0000000800087213 */ /* 0x000fe40000000000 */
[----:B------:R-:W-:Y:S02]  /*40a0*/  I2FP.F32.S32 R18, R18 ;  /* 0x0000001200127245 */ /* 0x000fe40000201400 */
[----:B------:R-:W-:-:S02]  /*40b0*/  ISETP.GE.AND P6, PT, R59, R135, PT ;  /* 0x000000873b00720c */ /* 0x000fc40003fc6270 */
[----:B------:R-:W-:Y:S01]  /*40c0*/  FSEL R16, R16, -INF , !P4 ;  /* 0xff80000010107808 */ /* 0x000fe20006000000 */
[----:B------:R-:W-:Y:S01]  /*40d0*/  FFMA.FTZ R18, -R154, R18, R27 ;  /* 0x000000129a127223 */ /* 0x000fe2000001011b */
[----:B------:R-:W-:Y:S02]  /*40e0*/  I2FP.F32.S32 R8, R8 ;  /* 0x0000000800087245 */ /* 0x000fe40000201400 */
[----:B------:R-:W-:Y:S02]  /*40f0*/  FSEL R26, R26, -INF , !P6 ;  /* 0xff8000001a1a7808 */ /* 0x000fe40007000000 */
[----:B------:R-:W-:Y:S02]  /*4100*/  ISETP.GT.AND P6, PT, R112, R25, PT ;  /* 0x000000197000720c */ /* 0x000fe40003fc4270 */
[----:B------:R-:W-:Y:S01]  /*4110*/  IADD3 R20, PT, PT, R116, -0x19, -R51 ;  /* 0xffffffe774147810 */ /* 0x000fe20007ffe833 */
[----:B------:R-:W-:Y:S01]  /*4120*/  FFMA.FTZ R8, -R154, R8, R33 ;  /* 0x000000089a087223 */ /* 0x000fe20000010121 */
[----:B------:R-:W-:-:S02]  /*4130*/  FSEL R16, R16, -INF , !P2 ;  /* 0xff80000010107808 */ /* 0x000fc40005000000 */
[----:B------:R-:W-:Y:S02]  /*4140*/  FSEL R10, R10, -INF , !P1 ;  /* 0xff8000000a0a7808 */ /* 0x000fe40004800000 */
[C---:B------:R-:W-:Y:S02]  /*4150*/  ISETP.GE.AND P4, PT, R25.reuse, R136, PT ;  /* 0x000000881900720c */ /* 0x040fe40003f86270 */
[----:B------:R-:W-:Y:S02]  /*4160*/  ISETP.GT.AND P2, PT, R34, R25, PT ;  /* 0x000000192200720c */ /* 0x000fe40003f44270 */
[----:B------:R-:W-:Y:S01]  /*4170*/  ISETP.GE.AND P1, PT, R25, R135, PT ;  /* 0x000000871900720c */ /* 0x000fe20003f26270 */
[----:B------:R-:W-:Y:S01]  /*4180*/  VIADD R25, R57, 0x18 ;  /* 0x0000001839197836 */ /* 0x000fe20000000000 */
[----:B------:R-:W-:Y:S02]  /*4190*/  FSEL R18, R18, -INF , !P6 ;  /* 0xff80000012127808 */ /* 0x000fe40007000000 */
[----:B------:R-:W-:-:S02]  /*41a0*/  IABS R20, R20 ;  /* 0x0000001400147213 */ /* 0x000fc40000000000 */
[----:B------:R-:W-:Y:S02]  /*41b0*/  IADD3 R14, PT, PT, R118, -0x18, -R51 ;  /* 0xffffffe8760e7810 */ /* 0x000fe40007ffe833 */
[----:B------:R-:W-:Y:S02]  /*41c0*/  FSEL R10, R10, -INF , !P5 ;  /* 0xff8000000a0a7808 */ /* 0x000fe40006800000 */
[----:B------:R-:W-:Y:S02]  /*41d0*/  FSEL R18, R18, -INF , !P4 ;  /* 0xff80000012127808 */ /* 0x000fe40006000000 */
[----:B------:R-:W-:Y:S02]  /*41e0*/  FSEL R8, R8, -INF , !P2 ;  /* 0xff80000008087808 */ /* 0x000fe40005000000 */
[----:B------:R-:W-:Y:S02]  /*41f0*/  I2FP.F32.S32 R20, R20 ;  /* 0x0000001400147245 */ /* 0x000fe40000201400 */
[----:B------:R-:W-:-:S02]  /*4200*/  ISETP.GT.AND P5, PT, R112, R25, PT ;  /* 0x000000197000720c */ /* 0x000fc40003fa4270 */
[C---:B------:R-:W-:Y:S02]  /*4210*/  ISETP.GE.AND P6, PT, R25.reuse, R136, PT ;  /* 0x000000881900720c */ /* 0x040fe40003fc6270 */
[----:B------:R-:W-:Y:S02]  /*4220*/  ISETP.GT.AND P4, PT, R34, R25, PT ;  /* 0x000000192200720c */ /* 0x000fe40003f84270 */
[----:B------:R-:W-:Y:S02]  /*4230*/  ISETP.GE.AND P2, PT, R25, R135, PT ;  /* 0x000000871900720c */ /* 0x000fe40003f46270 */
[----:B------:R-:W-:Y:S01]  /*4240*/  IADD3 R25, PT, PT, R118, -0x20, -R51 ;  /* 0xffffffe076197810 */ /* 0x000fe20007ffe833 */
[----:B------:R-:W-:Y:S01]  /*4250*/  FFMA.FTZ R20, -R154, R20, R5 ;  /* 0x000000149a147223 */ /* 0x000fe20000010105 */
[----:B------:R-:W-:Y:S02]  /*4260*/  IADD3 R22, PT, PT, R116, -0x18, -R51 ;  /* 0xffffffe874167810 */ /* 0x000fe40007ffe833 */
[----:B------:R-:W-:-:S02]  /*4270*/  IABS R14, R14 ;  /* 0x0000000e000e7213 */ /* 0x000fc40000000000 */
[----:B------:R-:W-:Y:S02]  /*4280*/  IABS R5, R25 ;  /* 0x0000001900057213 */ /* 0x000fe40000000000 */
[----:B------:R-:W-:Y:S02]  /*4290*/  IABS R22, R22 ;  /* 0x0000001600167213 */ /* 0x000fe40000000000 */
[----:B------:R-:W-:Y:S02]  /*42a0*/  I2FP.F32.S32 R14, R14 ;  /* 0x0000000e000e7245 */ /* 0x000fe40000201400 */
[----:B------:R-:W-:Y:S02]  /*42b0*/  IADD3 R12, PT, PT, R118, -0x19, -R51 ;  /* 0xffffffe7760c7810 */ /* 0x000fe40007ffe833 */
[----:B------:R-:W-:Y:S01]  /*42c0*/  I2FP.F32.S32 R5, R5 ;  /* 0x0000000500057245 */ /* 0x000fe20000201400 */
[----:B------:R-:W-:Y:S01]  /*42d0*/  FFMA.FTZ R14, -R154, R14, R75 ;  /* 0x0000000e9a0e7223 */ /* 0x000fe2000001014b */
[----:B------:R-:W-:-:S02]  /*42e0*/  I2FP.F32.S32 R22, R22 ;  /* 0x0000001600167245 */ /* 0x000fc40000201400 */
[----:B------:R-:W-:Y:S01]  /*42f0*/  IABS R12, R12 ;  /* 0x0000000c000c7213 */ /* 0x000fe20000000000 */
[----:B------:R-:W-:Y:S01]  /*4300*/  FFMA.FTZ R55, -R154, R5, R55 ;  /* 0x000000059a377223 */ /* 0x000fe20000010137 */
[----:B------:R-:W-:Y:S01]  /*4310*/  IADD3 R36, PT, PT, R116, -0x20, -R51 ;  /* 0xffffffe074247810 */ /* 0x000fe20007ffe833 */
[----:B------:R-:W-:Y:S01]  /*4320*/  FFMA.FTZ R22, -R154, R22, R19 ;  /* 0x000000169a167223 */ /* 0x000fe20000010113 */
[----:B------:R-:W-:Y:S01]  /*4330*/  IADD3 R5, PT, PT, R118, -0x21, -R51 ;  /* 0xffffffdf76057810 */ /* 0x000fe20007ffe833 */
[----:B------:R-:W-:Y:S01]  /*4340*/  VIADD R19, R57, 0x19 ;  /* 0x0000001939137836 */ /* 0x000fe20000000000 */
[----:B------:R-:W-:Y:S02]  /*4350*/  I2FP.F32.S32 R12, R12 ;  /* 0x0000000c000c7245 */ /* 0x000fe40000201400 */
[----:B------:R-:W-:Y:S02]  /*4360*/  FSEL R14, R14, -INF , !P5 ;  /* 0xff8000000e0e7808 */ /* 0x000fe40006800000 */
[----:B------:R-:W-:-:S02]  /*4370*/  IABS R36, R36 ;  /* 0x0000002400247213 */ /* 0x000fc40000000000 */
[----:B------:R-:W-:Y:S01]  /*4380*/  IABS R5, R5 ;  /* 0x0000000500057213 */ /* 0x000fe20000000000 */
[----:B------:R-:W-:Y:S01]  /*4390*/  FFMA.FTZ R12, -R154, R12, R53 ;  /* 0x0000000c9a0c7223 */ /* 0x000fe20000010135 */
[----:B------:R-:W-:Y:S02]  /*43a0*/  FSEL R8, R8, -INF , !P1 ;  /* 0xff80000008087808 */ /* 0x000fe40004800000 */
[----:B------:R-:W-:Y:S02]  /*43b0*/  FSEL R14, R14, -INF , !P6 ;  /* 0xff8000000e0e7808 */ /* 0x000fe40007000000 */
[----:B------:R-:W-:Y:S02]  /*43c0*/  FSEL R22, R22, -INF , !P4 ;  /* 0xff80000016167808 */ /* 0x000fe40006000000 */
[----:B------:R-:W-:Y:S02]  /*43d0*/  ISETP.GT.AND P1, PT, R112, R19, PT ;  /* 0x000000137000720c */ /* 0x000fe40003f24270 */
[----:B------:R-:W-:-:S02]  /*43e0*/  ISETP.GE.AND P5, PT, R19, R136, PT ;  /* 0x000000881300720c */ /* 0x000fc40003fa6270 */
[----:B------:R-:W-:Y:S02]  /*43f0*/  ISETP.GT.AND P6, PT, R34, R19, PT ;  /* 0x000000132200720c */ /* 0x000fe40003fc4270 */
[----:B------:R-:W-:Y:S01]  /*4400*/  ISETP.GE.AND P4, PT, R19, R135, PT ;  /* 0x000000871300720c */ /* 0x000fe20003f86270 */
[----:B------:R-:W-:Y:S01]  /*4410*/  VIADD R19, R57, 0x20 ;  /* 0x0000002039137836 */ /* 0x000fe20000000000 */
[----:B------:R-:W-:Y:S02]  /*4420*/  I2FP.F32.S32 R36, R36 ;  /* 0x0000002400247245 */ /* 0x000fe40000201400 */
[----:B------:R-:W-:Y:S02]  /*4430*/  I2FP.F32.S32 R5, R5 ;  /* 0x0000000500057245 */ /* 0x000fe40000201400 */
[----:B------:R-:W-:Y:S01]  /*4440*/  FSEL R12, R12, -INF , !P1 ;  /* 0xff8000000c0c7808 */ /* 0x000fe20004800000 */
[----:B------:R-:W-:Y:S01]  /*4450*/  FFMA.FTZ R39, -R154, R36, R39 ;  /* 0x000000249a277223 */ /* 0x000fe20000010127 */
[----:B------:R-:W-:Y:S01]  /*4460*/  FSEL R22, R22, -INF , !P2 ;  /* 0xff80000016167808 */ /* 0x000fe20005000000 */
[----:B------:R-:W-:Y:S01]  /*4470*/  FFMA.FTZ R35, -R154, R5, R35 ;  /* 0x000000059a237223 */ /* 0x000fe20000010123 */
[----:B------:R-:W-:-:S02]  /*4480*/  ISETP.GT.AND P2, PT, R112, R19, PT ;  /* 0x000000137000720c */ /* 0x000fc40003f44270 */
[--C-:B------:R-:W-:Y:S02]  /*4490*/  IADD3 R36, PT, PT, R116, -0x21, -R51.reuse ;  /* 0xffffffdf74247810 */ /* 0x100fe40007ffe833 */
[----:B------:R-:W-:Y:S02]  /*44a0*/  IADD3 R5, PT, PT, R118, -0x28, -R51 ;  /* 0xffffffd876057810 */ /* 0x000fe40007ffe833 */
[----:B------:R-:W-:Y:S02]  /*44b0*/  FSEL R12, R12, -INF , !P5 ;  /* 0xff8000000c0c7808 */ /* 0x000fe40006800000 */
[----:B------:R-:W-:Y:S02]  /*44c0*/  FSEL R20, R20, -INF , !P6 ;  /* 0xff80000014147808 */ /* 0x000fe40007000000 */
[----:B------:R-:W-:Y:S02]  /*44d0*/  ISETP.GE.AND P1, PT, R19, R136, PT ;  /* 0x000000881300720c */ /* 0x000fe40003f26270 */
[----:B------:R-:W-:-:S02]  /*44e0*/  ISETP.GT.AND P5, PT, R34, R19, PT ;  /* 0x000000132200720c */ /* 0x000fc40003fa4270 */
[----:B------:R-:W-:Y:S01]  /*44f0*/  ISETP.GE.AND P6, PT, R19, R135, PT ;  /* 0x000000871300720c */ /* 0x000fe20003fc6270 */
[----:B------:R-:W-:Y:S01]  /*4500*/  VIADD R19, R57, 0x21 ;  /* 0x0000002139137836 */ /* 0x000fe20000000000 */
[----:B------:R-:W-:Y:S02]  /*4510*/  IABS R36, R36 ;  /* 0x0000002400247213 */ /* 0x000fe40000000000 */
[----:B------:R-:W-:Y:S02]  /*4520*/  FSEL R102, R55, -INF , !P2 ;  /* 0xff80000037667808 */ /* 0x000fe40005000000 */
[----:B------:R-:W-:Y:S02]  /*4530*/  IADD3 R38, PT, PT, R116, -0x28, -R51 ;  /* 0xffffffd874267810 */ /* 0x000fe40007ffe833 */
[----:B------:R-:W-:Y:S02]  /*4540*/  IABS R5, R5 ;  /* 0x0000000500057213 */ /* 0x000fe40000000000 */
[----:B------:R-:W-:-:S02]  /*4550*/  FSEL R20, R20, -INF , !P4 ;  /* 0xff80000014147808 */ /* 0x000fc40006000000 */
[----:B------:R-:W-:Y:S02]  /*4560*/  FSEL R102, R102, -INF , !P1 ;  /* 0xff80000066667808 */ /* 0x000fe40004800000 */
[----:B------:R-:W-:Y:S02]  /*4570*/  I2FP.F32.S32 R36, R36 ;  /* 0x0000002400247245 */ /* 0x000fe40000201400 */
[----:B------:R-:W-:Y:S02]  /*4580*/  FSEL R152, R39, -INF , !P5 ;  /* 0xff80000027987808 */ /* 0x000fe40006800000 */
[-C--:B------:R-:W-:Y:S02]  /*4590*/  ISETP.GT.AND P4, PT, R112, R19.reuse, PT ;  /* 0x000000137000720c */ /* 0x080fe40003f84270 */
[----:B------:R-:W-:Y:S02]  /*45a0*/  ISETP.GE.AND P2, PT, R19, R136, PT ;  /* 0x000000881300720c */ /* 0x000fe40003f46270 */
[----:B------:R-:W-:-:S02]  /*45b0*/  ISETP.GT.AND P1, PT, R34, R19, PT ;  /* 0x000000132200720c */ /* 0x000fc40003f24270 */
[----:B------:R-:W-:Y:S01]  /*45c0*/  ISETP.GE.AND P5, PT, R19, R135, PT ;  /* 0x000000871300720c */ /* 0x000fe20003fa6270 */
[----:B------:R-:W-:Y:S01]  /*45d0*/  VIADD R19, R57, 0x28 ;  /* 0x0000002839137836 */ /* 0x000fe20000000000 */
[----:B------:R-:W-:Y:S02]  /*45e0*/  IABS R38, R38 ;  /* 0x0000002600267213 */ /* 0x000fe40000000000 */
[----:B------:R-:W-:Y:S01]  /*45f0*/  I2FP.F32.S32 R5, R5 ;  /* 0x0000000500057245 */ /* 0x000fe20000201400 */
[----:B------:R-:W-:Y:S01]  /*4600*/  FFMA.FTZ R37, -R154, R36, R37 ;  /* 0x000000249a257223 */ /* 0x000fe20000010125 */
[----:B------:R-:W-:Y:S02]  /*4610*/  I2FP.F32.S32 R38, R38 ;  /* 0x0000002600267245 */ /* 0x000fe40000201400 */
[----:B------:R-:W-:Y:S01]  /*4620*/  FSEL R152, R152, -INF , !P6 ;  /* 0xff80000098987808 */ /* 0x000fe20007000000 */
[----:B------:R-:W-:Y:S01]  /*4630*/  FFMA.FTZ R13, -R154, R5, R13 ;  /* 0x000000059a0d7223 */ /* 0x000fe2000001010d */
[----:B------:R-:W-:-:S02]  /*4640*/  FSEL R110, R35, -INF , !P4 ;  /* 0xff800000236e7808 */ /* 0x000fc40006000000 */
[----:B------:R-:W-:Y:S02]  /*4650*/  IADD3 R36, PT, PT, R116, -0x29, -R51 ;  /* 0xffffffd774247810 */ /* 0x000fe40007ffe833 */
[-C--:B------:R-:W-:Y:S01]  /*4660*/  ISETP.GT.AND P6, PT, R112, R19.reuse, PT ;  /* 0x000000137000720c */ /* 0x080fe20003fc4270 */
[----:B------:R-:W-:Y:S01]  /*4670*/  FFMA.FTZ R49, -R154, R38, R49 ;  /* 0x000000269a317223 */ /* 0x000fe20000010131 */
[----:B------:R-:W-:Y:S01]  /*4680*/  FSEL R110, R110, -INF , !P2 ;  /* 0xff8000006e6e7808 */ /* 0x000fe20005000000 */
[----:B------:R-:W-:Y:S01]  /*4690*/  VIADD R5, R57, 0x29 ;  /* 0x0000002939057836 */ /* 0x000fe20000000000 */
[----:B------:R-:W-:Y:S02]  /*46a0*/  IABS R36, R36 ;  /* 0x0000002400247213 */ /* 0x000fe40000000000 */
[----:B------:R-:W-:Y:S02]  /*46b0*/  ISETP.GE.AND P4, PT, R19, R136, PT ;  /* 0x000000881300720c */ /* 0x000fe40003f86270 */
[----:B------:R-:W-:-:S02]  /*46c0*/  ISETP.GT.AND P2, PT, R34, R19, PT ;  /* 0x000000132200720c */ /* 0x000fc40003f44270 */
[----:B------:R-:W-:Y:S02]  /*46d0*/  FSEL R150, R37, -INF , !P1 ;  /* 0xff80000025967808 */ /* 0x000fe40004800000 */
[----:B------:R-:W-:Y:S02]  /*46e0*/  FSEL R108, R13, -INF , !P6 ;  /* 0xff8000000d6c7808 */ /* 0x000fe40007000000 */
[----:B------:R-:W-:Y:S02]  /*46f0*/  IADD3 R104, PT, PT, R118, -0x29, -R51 ;  /* 0xffffffd776687810 */ /* 0x000fe40007ffe833 */
[----:B------:R-:W-:Y:S02]  /*4700*/  I2FP.F32.S32 R36, R36 ;  /* 0x0000002400247245 */ /* 0x000fe40000201400 */
[----:B------:R-:W-:Y:S02]  /*4710*/  FSEL R150, R150, -INF , !P5 ;  /* 0xff80000096967808 */ /* 0x000fe40006800000 */
[----:B------:R-:W-:-:S02]  /*4720*/  FSEL R108, R108, -INF , !P4 ;  /* 0xff8000006c6c7808 */ /* 0x000fc40006000000 */
[----:B------:R-:W-:Y:S02]  /*4730*/  FSEL R106, R49, -INF , !P2 ;  /* 0xff800000316a7808 */ /* 0x000fe40005000000 */
[-C--:B------:R-:W-:Y:S02]  /*4740*/  ISETP.GT.AND P5, PT, R112, R5.reuse, PT ;  /* 0x000000057000720c */ /* 0x080fe40003fa4270 */
[C---:B------:R-:W-:Y:S02]  /*4750*/  ISETP.GE.AND P6, PT, R5.reuse, R136, PT ;  /* 0x000000880500720c */ /* 0x040fe40003fc6270 */
[----:B------:R-:W-:Y:S02]  /*4760*/  ISETP.GT.AND P4, PT, R34, R5, PT ;  /* 0x000000052200720c */ /* 0x000fe40003f84270 */
[----:B------:R-:W-:Y:S02]  /*4770*/  ISETP.GE.AND P2, PT, R5, R135, PT ;  /* 0x000000870500720c */ /* 0x000fe40003f46270 */
[----:B------:R-:W-:-:S02]  /*4780*/  IABS R104, R104 ;  /* 0x0000006800687213 */ /* 0x000fc40000000000 */
[----:B------:R-:W-:Y:S01]  /*4790*/  IADD3 R5, PT, PT, R118, -0x30, -R51 ;  /* 0xffffffd076057810 */ /* 0x000fe20007ffe833 */
[----:B------:R-:W-:Y:S01]  /*47a0*/  FFMA.FTZ R23, -R154, R36, R23 ;  /* 0x000000249a177223 */ /* 0x000fe20000010117 */
[--C-:B------:R-:W-:Y:S02]  /*47b0*/  IADD3 R36, PT, PT, R116, -0x30, -R51.reuse ;  /* 0xffffffd074247810 */ /* 0x100fe40007ffe833 */
[----:B------:R-:W-:Y:S02]  /*47c0*/  I2FP.F32.S32 R104, R104 ;  /* 0x0000006800687245 */ /* 0x000fe40000201400 */
[----:B------:R-:W-:Y:S02]  /*47d0*/  IABS R5, R5 ;  /* 0x0000000500057213 */ /* 0x000fe40000000000 */
[----:B------:R-:W-:Y:S02]  /*47e0*/  IADD3 R38, PT, PT, R118, -0x31, -R51 ;  /* 0xffffffcf76267810 */ /* 0x000fe40007ffe833 */
[----:B------:R-:W-:Y:S01]  /*47f0*/  IABS R36, R36 ;  /* 0x0000002400247213 */ /* 0x000fe20000000000 */
[----:B------:R-:W-:Y:S01]  /*4800*/  FFMA.FTZ R104, -R154, R104, R7 ;  /* 0x000000689a687223 */ /* 0x000fe20000010107 */
[----:B------:R-:W-:Y:S01]  /*4810*/  I2FP.F32.S32 R5, R5 ;  /* 0x0000000500057245 */ /* 0x000fe20000201400 */
[----:B------:R-:W-:Y:S01]  /*4820*/  VIADD R7, R57, 0x30 ;  /* 0x0000003039077836 */ /* 0x000fe20000000000 */
[----:B------:R-:W-:-:S02]  /*4830*/  ISETP.GE.AND P1, PT, R19, R135, PT ;  /* 0x000000871300720c */ /* 0x000fc40003f26270 */
[----:B------:R-:W-:Y:S02]  /*4840*/  FSEL R134, R23, -INF , !P4 ;  /* 0xff80000017867808 */ /* 0x000fe40006000000 */
[----:B------:R-:W-:Y:S02]  /*4850*/  IABS R38, R38 ;  /* 0x0000002600267213 */ /* 0x000fe40000000000 */
[----:B------:R-:W-:Y:S01]  /*4860*/  I2FP.F32.S32 R36, R36 ;  /* 0x0000002400247245 */ /* 0x000fe20000201400 */
[----:B------:R-:W-:Y:S01]  /*4870*/  FFMA.FTZ R21, -R154, R5, R21 ;  /* 0x000000059a157223 */ /* 0x000fe20000010115 */
[----:B------:R-:W-:Y:S02]  /*4880*/  FSEL R106, R106, -INF , !P1 ;  /* 0xff8000006a6a7808 */ /* 0x000fe40004800000 */
[----:B------:R-:W-:Y:S02]  /*4890*/  FSEL R104, R104, -INF , !P5 ;  /* 0xff80000068687808 */ /* 0x000fe40006800000 */
[----:B------:R-:W-:-:S02]  /*48a0*/  FSEL R134, R134, -INF , !P2 ;  /* 0xff80000086867808 */ /* 0x000fc40005000000 */
[----:B------:R-:W-:Y:S01]  /*48b0*/  IADD3 R5, PT, PT, R116, -0x31, -R51 ;  /* 0xffffffcf74057810 */ /* 0x000fe20007ffe833 */
[----:B------:R-:W-:Y:S01]  /*48c0*/  FFMA.FTZ R45, -R154, R36, R45 ;  /* 0x000000249a2d7223 */ /* 0x000fe2000001012d */
[-C--:B------:R-:W-:Y:S02]  /*48d0*/  ISETP.GT.AND P1, PT, R112, R7.reuse, PT ;  /* 0x000000077000720c */ /* 0x080fe40003f24270 */
[C---:B------:R-:W-:Y:S02]  /*48e0*/  ISETP.GE.AND P5, PT, R7.reuse, R136, PT ;  /* 0x000000880700720c */ /* 0x040fe40003fa6270 */
[----:B------:R-:W-:Y:S02]  /*48f0*/  ISETP.GT.AND P4, PT, R34, R7, PT ;  /* 0x000000072200720c */ /* 0x000fe40003f84270 */
[----:B------:R-:W-:Y:S02]  /*4900*/  I2FP.F32.S32 R38, R38 ;  /* 0x0000002600267245 */ /* 0x000fe40000201400 */
[----:B------:R-:W-:Y:S01]  /*4910*/  ISETP.GE.AND P2, PT, R7, R135, PT ;  /* 0x000000870700720c */ /* 0x000fe20003f46270 */
[----:B------:R-:W-:Y:S01]  /*4920*/  VIADD R7, R57, 0x31 ;  /* 0x0000003139077836 */ /* 0x000fe20000000000 */
[----:B------:R-:W-:Y:S01]  /*4930*/  IABS R5, R5 ;  /* 0x0000000500057213 */ /* 0x000fe20000000000 */
[----:B------:R-:W-:Y:S01]  /*4940*/  FFMA.FTZ R9, -R154, R38, R9 ;  /* 0x000000269a097223 */ /* 0x000fe20000010109 */
[----:B------:R-:W-:-:S02]  /*4950*/  FSEL R103, R21, -INF , !P1 ;  /* 0xff80000015677808 */ /* 0x000fc40004800000 */
[----:B------:R-:W-:Y:S02]  /*4960*/  ISETP.GT.AND P1, PT, R112, R7, PT ;  /* 0x000000077000720c */ /* 0x000fe40003f24270 */
[----:B------:R-:W-:Y:S02]  /*4970*/  FSEL R111, R45, -INF , !P4 ;  /* 0xff8000002d6f7808 */ /* 0x000fe40006000000 */
[--C-:B------:R-:W-:Y:S02]  /*4980*/  IADD3 R38, PT, PT, R118, -0x38, -R51.reuse ;  /* 0xffffffc876267810 */ /* 0x100fe40007ffe833 */
[----:B------:R-:W-:Y:S02]  /*4990*/  I2FP.F32.S32 R5, R5 ;  /* 0x0000000500057245 */ /* 0x000fe40000201400 */
[----:B------:R-:W-:Y:S02]  /*49a0*/  IADD3 R36, PT, PT, R116, -0x38, -R51 ;  /* 0xffffffc874247810 */ /* 0x000fe40007ffe833 */
[----:B------:R-:W-:-:S02]  /*49b0*/  FSEL R111, R111, -INF , !P2 ;  /* 0xff8000006f6f7808 */ /* 0x000fc40005000000 */
[----:B------:R-:W-:Y:S01]  /*49c0*/  FSEL R98, R9, -INF , !P1 ;  /* 0xff80000009627808 */ /* 0x000fe20004800000 */
[----:B------:R-:W-:Y:S01]  /*49d0*/  FFMA.FTZ R5, -R154, R5, R15 ;  /* 0x000000059a057223 */ /* 0x000fe2000001010f */
[----:B------:R-:W-:Y:S02]  /*49e0*/  IABS R38, R38 ;  /* 0x0000002600267213 */ /* 0x000fe40000000000 */
[C---:B------:R-:W-:Y:S02]  /*49f0*/  ISETP.GE.AND P4, PT, R7.reuse, R136, PT ;  /* 0x000000880700720c */ /* 0x040fe40003f86270 */
[----:B------:R-:W-:Y:S02]  /*4a00*/  ISETP.GT.AND P2, PT, R34, R7, PT ;  /* 0x000000072200720c */ /* 0x000fe40003f44270 */
[----:B------:R-:W-:Y:S01]  /*4a10*/  ISETP.GE.AND P1, PT, R7, R135, PT ;  /* 0x000000870700720c */ /* 0x000fe20003f26270 */
[----:B------:R-:W-:Y:S01]  /*4a20*/  IMAD.IADD R7, R116, 0x1, -R51 ;  /* 0x0000000174077824 */ /* 0x000fe200078e0a33 */
[----:B------:R-:W-:Y:S01]  /*4a30*/  IABS R36, R36 ;  /* 0x0000002400247213 */ /* 0x000fe20000000000 */
[----:B------:R-:W-:Y:S01]  /*4a40*/  VIADD R9, R57, 0x38 ;  /* 0x0000003839097836 */ /* 0x000fe20000000000 */
[----:B------:R-:W-:-:S02]  /*4a50*/  I2FP.F32.S32 R38, R38 ;  /* 0x0000002600267245 */ /* 0x000fc40000201400 */
[----:B------:R-:W-:Y:S02]  /*4a60*/  I2FP.F32.S32 R36, R36 ;  /* 0x0000002400247245 */ /* 0x000fe40000201400 */
[----:B------:R-:W-:Y:S02]  /*4a70*/  IABS R7, R7 ;  /* 0x0000000700077213 */ /* 0x000fe40000000000 */
[----:B------:R-:W-:Y:S01]  /*4a80*/  FSEL R5, R5, -INF , !P2 ;  /* 0xff80000005057808 */ /* 0x000fe20005000000 */
[C---:B------:R-:W-:Y:S01]  /*4a90*/  FFMA.FTZ R38, -R154.reuse, R38, R47 ;  /* 0x000000269a267223 */ /* 0x040fe2000001012f */
[----:B------:R-:W-:Y:S01]  /*4aa0*/  FFMA.FTZ R36, -R154, R36, R41 ;  /* 0x000000249a247223 */ /* 0x000fe20000010129 */
[----:B------:R-:W-:Y:S02]  /*4ab0*/  ISETP.GT.AND P2, PT, R112, R9, PT ;  /* 0x000000097000720c */ /* 0x000fe40003f44270 */
[----:B------:R-:W-:Y:S02]  /*4ac0*/  FSEL R100, R5, -INF , !P1 ;  /* 0xff80000005647808 */ /* 0x000fe40004800000 */
[----:B------:R-:W-:-:S02]  /*4ad0*/  I2FP.F32.S32 R40, R7 ;  /* 0x0000000700287245 */ /* 0x000fc40000201400 */
[----:B------:R-:W-:Y:S02]  /*4ae0*/  ISETP.GT.AND P1, PT, R34, R9, PT ;  /* 0x000000092200720c */ /* 0x000fe40003f24270 */
[----:B------:R-:W-:Y:S01]  /*4af0*/  FSEL R101, R38, -INF , !P2 ;  /* 0xff80000026657808 */ /* 0x000fe20005000000 */
[----:B------:R-:W-:Y:S01]  /*4b00*/  FFMA.FTZ R7, -R154, R40, R63 ;  /* 0x000000289a077223 */ /* 0x000fe2000001013f */
[----:B------:R-:W-:Y:S02]  /*4b10*/  ISETP.GE.AND P2, PT, R9, R135, PT ;  /* 0x000000870900720c */ /* 0x000fe40003f46270 */
[----:B------:R-:W-:Y:S02]  /*4b20*/  FSEL R36, R36, -INF , !P1 ;  /* 0xff80000024247808 */ /* 0x000fe40004800000 */
[----:B------:R-:W-:Y:S02]  /*4b30*/  FSEL R32, R32, -INF , !P3 ;  /* 0xff80000020207808 */ /* 0x000fe40005800000 */
[----:B------:R-:W-:-:S02]  /*4b40*/  ISETP.GT.AND P1, PT, R34, R57, PT ;  /* 0x000000392200720c */ /* 0x000fc40003f24270 */
[----:B------:R-:W-:Y:S02]  /*4b50*/  ISETP.GE.AND P3, PT, R9, R136, PT ;  /* 0x000000880900720c */ /* 0x000fe40003f66270 */
[----:B------:R-:W-:Y:S01]  /*4b60*/  IADD3 R9, PT, PT, R116, -0x39, -R51 ;  /* 0xffffffc774097810 */ /* 0x000fe20007ffe833 */
[----:B------:R-:W-:Y:S01]  /*4b70*/  FFMA.FTZ R61, -R154, R17, R61 ;  /* 0x000000119a3d7223 */ /* 0x000fe2000001013d */
[----:B------:R-:W-:Y:S02]  /*4b80*/  FSEL R109, R36, -INF , !P2 ;  /* 0xff800000246d7808 */ /* 0x000fe40005000000 */
[----:B------:R-:W-:Y:S02]  /*4b90*/  ISETP.GE.AND P2, PT, R57, R135, PT ;  /* 0x000000873900720c */ /* 0x000fe40003f46270 */
[----:B------:R-:W-:Y:S02]  /*4ba0*/  FSEL R7, R7, -INF , !P1 ;  /* 0xff80000007077808 */ /* 0x000fe40004800000 */
[----:B------:R-:W-:-:S02]  /*4bb0*/  IADD3 R5, PT, PT, R118, -0x39, -R51 ;  /* 0xffffffc776057810 */ /* 0x000fc40007ffe833 */
[----:B------:R-:W-:Y:S02]  /*4bc0*/  ISETP.GT.AND P1, PT, R112, R57, PT ;  /* 0x000000397000720c */ /* 0x000fe40003f24270 */
[----:B------:R-:W-:Y:S02]  /*4bd0*/  IABS R9, R9 ;  /* 0x0000000900097213 */ /* 0x000fe40000000000 */
[----:B------:R-:W-:Y:S02]  /*4be0*/  FSEL R7, R7, -INF , !P2 ;  /* 0xff80000007077808 */ /* 0x000fe40005000000 */
[----:B------:R-:W-:Y:S02]  /*4bf0*/  IABS R5, R5 ;  /* 0x0000000500057213 */ /* 0x000fe40000000000 */
[----:B------:R-:W-:Y:S02]  /*4c00*/  ISETP.GE.AND P2, PT, R57, R136, PT ;  /* 0x000000883900720c */ /* 0x000fe40003f46270 */
[----:B------:R-:W-:Y:S01]  /*4c10*/  FSEL R61, R61, -INF , !P1 ;  /* 0xff8000003d3d7808 */ /* 0x000fe20004800000 */
[----:B------:R-:W-:Y:S01]  /*4c20*/  VIADD R57, R57, 0x39 ;  /* 0x0000003939397836 */ /* 0x000fe20000000000 */
[----:B------:R-:W-:-:S02]  /*4c30*/  I2FP.F32.S32 R9, R9 ;  /* 0x0000000900097245 */ /* 0x000fc40000201400 */
[----:B------:R-:W-:Y:S02]  /*4c40*/  FMNMX3.FTZ R13, R7, R30, R28, !PT ;  /* 0x0000001e070d7276 */ /* 0x000fe4000781001c */
[----:B------:R-:W-:Y:S02]  /*4c50*/  I2FP.F32.S32 R36, R5 ;  /* 0x0000000500247245 */ /* 0x000fe40000201400 */
[----:B------:R-:W-:Y:S01]  /*4c60*/  FSEL R5, R61, -INF , !P2 ;  /* 0xff8000003d057808 */ /* 0x000fe20005000000 */
[----:B------:R-:W-:Y:S01]  /*4c70*/  FFMA.FTZ R9, -R154, R9, R43 ;  /* 0x000000099a097223 */ /* 0x000fe2000001012b */
[----:B------:R-:W-:Y:S02]  /*4c80*/  FMNMX3.FTZ R13, R13, R26, R10, !PT ;  /* 0x0000001a0d0d7276 */ /* 0x000fe4000781000a */
[----:B------:R-:W-:Y:S02]  /*4c90*/  ISETP.GT.AND P1, PT, R34, R57, PT ;  /* 0x000000392200720c */ /* 0x000fe40003f24270 */
[----:B------:R-:W-:-:S02]  /*4ca0*/  FMNMX3.FTZ R15, R5, R6, R32, !PT ;  /* 0x00000006050f7276 */ /* 0x000fc40007810020 */
[----:B------:R-:W-:Y:S02]  /*4cb0*/  FMNMX3.FTZ R13, R13, R8, R22, !PT ;  /* 0x000000080d0d7276 */ /* 0x000fe40007810016 */
[----:B------:R-:W-:Y:S02]  /*4cc0*/  FSEL R107, R9, -INF , !P1 ;  /* 0xff800000096b7808 */ /* 0x000fe40004800000 */
[----:B------:R-:W-:Y:S02]  /*4cd0*/  FMNMX3.FTZ R9, R15, R4, R16, !PT ;  /* 0x000000040f097276 */ /* 0x000fe40007810010 */
[----:B------:R-:W-:Y:S02]  /*4ce0*/  FMNMX3.FTZ R13, R13, R20, R152, !PT ;  /* 0x000000140d0d7276 */ /* 0x000fe40007810098 */
[----:B------:R-:W-:Y:S02]  /*4cf0*/  FMNMX3.FTZ R9, R9, R18, R14, !PT ;  /* 0x0000001209097276 */ /* 0x000fe4000781000e */
[----:B------:R-:W-:-:S02]  /*4d00*/  FMNMX3.FTZ R34, R13, R150, R106, !PT ;  /* 0x000000960d227276 */ /* 0x000fc4000781006a */
[----:B------:R-:W-:Y:S01]  /*4d10*/  FMNMX3.FTZ R9, R9, R12, R102, !PT ;  /* 0x0000000c09097276 */ /* 0x000fe20007810066 */
[----:B------:R-:W-:Y:S01]  /*4d20*/  FFMA.FTZ R11, -R154, R36, R11 ;  /* 0x000000249a0b7223 */ /* 0x000fe2000001010b */
[----:B------:R-:W-:Y:S02]  /*4d30*/  ISETP.GT.AND P2, PT, R112, R57, PT ;  /* 0x000000397000720c */ /* 0x000fe40003f44270 */
[----:B------:R-:W-:Y:S02]  /*4d40*/  ISETP.GE.AND P1, PT, R57, R135, PT ;  /* 0x000000873900720c */ /* 0x000fe40003f26270 */
[----:B------:R-:W-:Y:S02]  /*4d50*/  FMNMX3.FTZ R34, R34, R134, R111, !PT ;  /* 0x0000008622227276 */ /* 0x000fe4000781006f */
[----:B------:R-:W-:Y:S02]  /*4d60*/  FSEL R104, R104, -INF , !P6 ;  /* 0xff80000068687808 */ /* 0x000fe40007000000 */
[----:B------:R-:W-:-:S02]  /*4d70*/  FSEL R103, R103, -INF , !P5 ;  /* 0xff80000067677808 */ /* 0x000fc40006800000 */
[----:B------:R-:W-:Y:S02]  /*4d80*/  FMNMX3.FTZ R9, R9, R110, R108, !PT ;  /* 0x0000006e09097276 */ /* 0x000fe4000781006c */
[----:B------:R-:W-:Y:S02]  /*4d90*/  FSEL R99, R11, -INF , !P2 ;  /* 0xff8000000b637808 */ /* 0x000fe40005000000 */
[----:B------:R-:W-:Y:S02]  /*4da0*/  FSEL R107, R107, -INF , !P1 ;  /* 0xff8000006b6b7808 */ /* 0x000fe40004800000 */
[----:B------:R-:W-:Y:S02]  /*4db0*/  FMNMX3.FTZ R34, R34, R100, R109, !PT ;  /* 0x0000006422227276 */ /* 0x000fe4000781006d */
[----:B------:R-:W-:Y:S02]  /*4dc0*/  ISETP.GE.AND P2, PT, R57, R136, PT ;  /* 0x000000883900720c */ /* 0x000fe40003f46270 */
        /* <DEDUP_REMOVED lines=16> */
[----:B------:R-:W-:Y:S01]  /*4ed0*/  IMAD.IADD R95, R76, 0x1, R97 ;  /* 0x000000014c5f7824 */ /* 0x000fe200078e0261 */
[----:B------:R-:W-:Y:S01]  /*4ee0*/  LDSM.16.MT88.4 R60, [R97+0x7000] ;  /* 0x00700000613c783b */ /* 0x000fe20000004200 */
[----:B------:R-:W-:Y:S01]  /*4ef0*/  FSETP.NEU.FTZ.AND P1, PT, R85, -INF , PT ;  /* 0xff8000005500780b */ /* 0x000fe20003f3d000 */
[----:B---3--:R-:W-:Y:S02]  /*4f00*/  FMUL.FTZ R133, R96, R85 ;  /* 0x0000005560857220 */ /* 0x008fe40000410000 */
        /* <DEDUP_REMOVED lines=12> */
[-CC-:B------:R-:W-:Y:S01]  /*4fd0*/  FFMA.FTZ R92, R6, R96.reuse, -R105.reuse ;  /* 0x00000060065c7223 */ /* 0x180fe20000010869 */
[-C--:B------:R-:W-:Y:S01]  /*4fe0*/  FFMA.FTZ R29, R4, R96.reuse, -R105 ;  /* 0x00000060041d7223 */ /* 0x080fe20000010869 */
[-CC-:B------:R-:W-:Y:S01]  /*4ff0*/  FFMA.FTZ R28, R28, R96.reuse, -R133.reuse ;  /* 0x000000601c1c7223 */ /* 0x180fe20000010885 */
[----:B------:R-:W5:Y:S01]  /*5000*/  LDSM.16.MT88.4 R4, [R95+0x8000] ;  /* 0x008000005f04783b */ /* 0x000f620000004200 */
[-C--:B------:R-:W-:Y:S01]  /*5010*/  FFMA.FTZ R27, R26, R96.reuse, -R133 ;  /* 0x000000601a1b7223 */ /* 0x080fe20000010885 */
[-C--:B------:R-:W-:Y:S01]  /*5020*/  FFMA.FTZ R30, R32, R96.reuse, -R105 ;  /* 0x00000060201e7223 */ /* 0x080fe20000010869 */
[----:B------:R-:W-:Y:S01]  /*5030*/  MUFU.EX2 R35, R35 ;  /* 0x0000002300237308 */ /* 0x000fe20000000800 */
[-CC-:B------:R-:W-:Y:S01]  /*5040*/  FFMA.FTZ R32, R10, R96.reuse, -R133.reuse ;  /* 0x000000600a207223 */ /* 0x180fe20000010885 */
[----:B------:R-:W-:-:S02]  /*5050*/  FFMA.FTZ R31, R8, R96, -R133 ;  /* 0x00000060081f7223 */ /* 0x000fc40000010885 */
        /* <DEDUP_REMOVED lines=9> */
[--C-:B------:R-:W-:Y:S01]  /*50f0*/  FFMA.FTZ R26, R22, R96, -R133.reuse ;  /* 0x00000060161a7223 */ /* 0x100fe20000010885 */
[----:B--2---:R-:W-:Y:S01]  /*5100*/  F2FP.F16.F32.PACK_AB R51, R27, R28 ;  /* 0x0000001c1b33723e */ /* 0x004fe200000000ff */
[-C--:B------:R-:W-:Y:S01]  /*5110*/  FFMA.FTZ R25, R20, R96.reuse, -R133 ;  /* 0x0000006014197223 */ /* 0x080fe20000010885 */
[-CC-:B------:R-:W-:Y:S01]  /*5120*/  FFMA.FTZ R91, R16, R96.reuse, -R105.reuse ;  /* 0x00000060105b7223 */ /* 0x180fe20000010869 */
[----:B---3--:R-:W-:Y:S01]  /*5130*/  F2FP.F16.F32.PACK_AB R48, R92, R93 ;  /* 0x0000005d5c30723e */ /* 0x008fe200000000ff */
        /* <DEDUP_REMOVED lines=10> */
[----:B------:R-:W-:Y:S03]  /*51e0*/  LDSM.16.MT88.4 R20, [R95+0x6400] ;  /* 0x006400005f14783b */ /* 0x000fe60000004200 */
[----:B------:R-:W-:Y:S02]  /*51f0*/  MUFU.EX2 R25, R25 ;  /* 0x0000001900197308 */ /* 0x000fe40000000800 */
[C---:B------:R-:W-:Y:S02]  /*5200*/  HMMA.16816.F32 R76, R48.reuse, R78, RZ ;  /* 0x0000004e304c723c */ /* 0x040fe400000018ff */
        /* <DEDUP_REMOVED lines=14> */
[----:B----4-:R-:W-:-:S05]  /*52f0*/  F2FP.F16.F32.PACK_AB R4, R94, R91 ;  /* 0x0000005b5e04723e */ /* 0x010fca00000000ff */
        /* <DEDUP_REMOVED lines=15> */
[----:B---3--:R-:W-:Y:S01]  /*53f0*/  HMMA.16816.F32 R56, R4, R16, R56 ;  /* 0x000000100438723c */ /* 0x008fe20000001838 */
[----:B------:R-:W-:-:S07]  /*5400*/  FFMA.FTZ R110, R110, R96, -R105 ;  /* 0x000000606e6e7223 */ /* 0x000fce0000010869 */
[C---:B-1----:R-:W-:Y:S08]  /*5410*/  HMMA.16816.F32 R36, R4.reuse, R8, R36 ;  /* 0x000000080424723c */ /* 0x042ff00000001824 */
[C---:B------:R-:W-:Y:S01]  /*5420*/  HMMA.16816.F32 R40, R4.reuse, R10, R40 ;  /* 0x0000000a0428723c */ /* 0x040fe20000001828 */
[----:B------:R-:W1:Y:S01]  /*5430*/  LDSM.16.MT88.4 R8, [R97+0x6800] ;  /* 0x006800006108783b */ /* 0x000e620000004200 */
[----:B------:R-:W-:Y:S01]  /*5440*/  FFMA.FTZ R16, R108, R96, -R105 ;  /* 0x000000606c107223 */ /* 0x000fe20000010869 */
[----:B------:R-:W-:Y:S04]  /*5450*/  MUFU.EX2 R153, R153 ;  /* 0x0000009900997308 */ /* 0x000fe80000000800 */
[----:B------:R-:W3:Y:S04]  /*5460*/  MUFU.EX2 R106, R150 ;  /* 0x00000096006a7308 */ /* 0x000ee80000000800 */
[----:B------:R-:W-:Y:S04]  /*5470*/  MUFU.EX2 R151, R151 ;  /* 0x0000009700977308 */ /* 0x000fe80000000800 */
[----:B------:R-:W4:Y:S04]  /*5480*/  MUFU.EX2 R102, R134 ;  /* 0x0000008600667308 */ /* 0x000f280000000800 */
[----:B------:R-:W-:Y:S04]  /*5490*/  MUFU.EX2 R165, R165 ;  /* 0x000000a500a57308 */ /* 0x000fe80000000800 */
[----:B------:R-:W5:Y:S04]  /*54a0*/  MUFU.EX2 R108, R110 ;  /* 0x0000006e006c7308 */ /* 0x000f680000000800 */
[----:B------:R2:W-:Y:S04]  /*54b0*/  MUFU.EX2 R104, R16 ;  /* 0x0000001000687308 */ /* 0x0005e80000000800 */
[----:B------:R-:W1:Y:S01]  /*54c0*/  MUFU.EX2 R167, R167 ;  /* 0x000000a700a77308 */ /* 0x000e620000000800 */
[C---:B------:R-:W-:Y:S08]  /*54d0*/  HMMA.16816.F32 R72, R4.reuse, R20, R72 ;  /* 0x000000140448723c */ /* 0x040ff00000001848 */
[C---:B------:R-:W-:Y:S01]  /*54e0*/  HMMA.16816.F32 R68, R4.reuse, R22, R68 ;  /* 0x000000160444723c */ /* 0x040fe20000001844 */
[----:B------:R-:W-:Y:S07]  /*54f0*/  LDSM.16.MT88.4 R20, [R95+0x6800] ;  /* 0x006800005f14783b */ /* 0x000fee0000004200 */
[C---:B------:R-:W-:Y:S01]  /*5500*/  HMMA.16816.F32 R52, R4.reuse, R18, R52 ;  /* 0x000000120434723c */ /* 0x040fe20000001834 */
[----:B--2---:R-:W2:Y:S07]  /*5510*/  LDSM.16.MT88.4 R16, [R97+0x7800] ;  /* 0x007800006110783b */ /* 0x004eae0000004200 */
[C---:B------:R-:W-:Y:S08]  /*5520*/  HMMA.16816.F32 R44, R4.reuse, R12, R44 ;  /* 0x0000000c042c723c */ /* 0x040ff0000000182c */
[----:B------:R-:W-:Y:S01]  /*5530*/  HMMA.16816.F32 R48, R4, R14, R48 ;  /* 0x0000000e0430723c */ /* 0x000fe20000001830 */
[----:B---3--:R-:W-:Y:S01]  /*5540*/  F2FP.F16.F32.PACK_AB R5, R106, R153 ;  /* 0x000000996a05723e */ /* 0x008fe200000000ff */
[----:B------:R-:W-:Y:S01]  /*5550*/  LDSM.16.MT88.4 R12, [R97+0x8800] ;  /* 0x00880000610c783b */ /* 0x000fe20000004200 */
[----:B----4-:R-:W-:-:S02]  /*5560*/  F2FP.F16.F32.PACK_AB R7, R102, R151 ;  /* 0x000000976607723e */ /* 0x010fc400000000ff */
[----:B-----5:R-:W-:Y:S02]  /*5570*/  F2FP.F16.F32.PACK_AB R4, R108, R165 ;  /* 0x000000a56c04723e */ /* 0x020fe400000000ff */
[----:B-1----:R-:W-:-:S07]  /*5580*/  F2FP.F16.F32.PACK_AB R6, R167, R104 ;  /* 0x00000068a706723e */ /* 0x002fce00000000ff */
[C---:B------:R-:W-:Y:S08]  /*5590*/  HMMA.16816.F32 R80, R4.reuse, R8, R80 ;  /* 0x000000080450723c */ /* 0x040ff00000001850 */
[C---:B------:R-:W-:Y:S01]  /*55a0*/  HMMA.16816.F32 R76, R4.reuse, R10, R76 ;  /* 0x0000000a044c723c */ /* 0x040fe2000000184c */
[----:B------:R-:W1:Y:S07]  /*55b0*/  LDSM.16.MT88.4 R8, [R95+0x7800] ;  /* 0x007800005f08783b */ /* 0x000e6e0000004200 */
[C---:B--2---:R-:W-:Y:S08]  /*55c0*/  HMMA.16816.F32 R64, R4.reuse, R16, R64 ;  /* 0x000000100440723c */ /* 0x044ff00000001840 */
[----:B------:R-:W-:Y:S01]  /*55d0*/  HMMA.16816.F32 R60, R4, R18, R60 ;  /* 0x00000012043c723c */ /* 0x000fe2000000183c */
[----:B------:R-:W-:Y:S01]  /*55e0*/  LDSM.16.MT88.4 R16, [R97+0x6c00] ;  /* 0x006c00006110783b */ /* 0x000fe20000004200 */
[----:B------:R-:W-:-:S06]  /*55f0*/  FFMA.FTZ R101, R101, R96, -R105 ;  /* 0x0000006065657223 */ /* 0x000fcc0000010869 */
[C---:B-1----:R-:W-:Y:S08]  /*5600*/  HMMA.16816.F32 R56, R4.reuse, R8, R56 ;  /* 0x000000080438723c */ /* 0x042ff00000001838 */
[----:B------:R-:W-:Y:S01]  /*5610*/  HMMA.16816.F32 R52, R4, R10, R52 ;  /* 0x0000000a0434723c */ /* 0x000fe20000001834 */
[----:B------:R-:W1:Y:S01]  /*5620*/  LDSM.16.MT88.4 R8, [R95+0x8800] ;  /* 0x008800005f08783b */ /* 0x000e620000004200 */
[-CC-:B------:R-:W-:Y:S01]  /*5630*/  FFMA.FTZ R158, R99, R96.reuse, -R105.reuse ;  /* 0x00000060639e7223 */ /* 0x180fe20000010869 */
[-CC-:B------:R-:W-:Y:S01]  /*5640*/  FFMA.FTZ R103, R103, R96.reuse, -R105.reuse ;  /* 0x0000006067677223 */ /* 0x180fe20000010869 */
[----:B------:R-:W-:-:S04]  /*5650*/  FFMA.FTZ R98, R98, R96, -R105 ;  /* 0x0000006062627223 */ /* 0x000fc80000010869 */
[----:B------:R-:W-:Y:S01]  /*5660*/  HMMA.16816.F32 R72, R4, R20, R72 ;  /* 0x000000140448723c */ /* 0x000fe20000001848 */
[-CC-:B------:R-:W-:Y:S01]  /*5670*/  FFMA.FTZ R21, R109, R96.reuse, -R133.reuse ;  /* 0x000000606d157223 */ /* 0x180fe20000010885 */
[----:B------:R-:W-:-:S06]  /*5680*/  FFMA.FTZ R20, R107, R96, -R133 ;  /* 0x000000606b147223 */ /* 0x000fcc0000010885 */
[C---:B------:R-:W-:Y:S01]  /*5690*/  HMMA.16816.F32 R68, R4.reuse, R22, R68 ;  /* 0x000000160444723c */ /* 0x040fe20000001844 */
[-CC-:B------:R-:W-:Y:S01]  /*56a0*/  FFMA.FTZ R23, R111, R96.reuse, -R133.reuse ;  /* 0x000000606f177223 */ /* 0x180fe20000010885 */
[----:B------:R-:W-:Y:S01]  /*56b0*/  FFMA.FTZ R22, R100, R96, -R133 ;  /* 0x0000006064167223 */ /* 0x000fe20000010885 */
[----:B------:R-:W-:Y:S05]  /*56c0*/  MUFU.EX2 R21, R21 ;  /* 0x0000001500157308 */ /* 0x000fea0000000800 */
[C---:B------:R-:W-:Y:S01]  /*56d0*/  HMMA.16816.F32 R36, R4.reuse, R12, R36 ;  /* 0x0000000c0424723c */ /* 0x040fe20000001824 */
[----:B------:R-:W-:Y:S07]  /*56e0*/  MUFU.EX2 R23, R23 ;  /* 0x0000001700177308 */ /* 0x000fee0000000800 */
[C---:B------:R-:W-:Y:S01]  /*56f0*/  HMMA.16816.F32 R40, R4.reuse, R14, R40 ;  /* 0x0000000e0428723c */ /* 0x040fe20000001828 */
[----:B------:R-:W2:Y:S01]  /*5700*/  LDSM.16.MT88.4 R12, [R97+0x7c00] ;  /* 0x007c0000610c783b */ /* 0x000ea20000004200 */
[----:B------:R-:W3:Y:S04]  /*5710*/  MUFU.EX2 R22, R22 ;  /* 0x0000001600167308 */ /* 0x000ee80000000800 */
[----:B------:R-:W4:Y:S04]  /*5720*/  MUFU.EX2 R20, R20 ;  /* 0x0000001400147308 */ /* 0x000f280000000800 */
[----:B------:R-:W-:Y:S04]  /*5730*/  MUFU.EX2 R99, R103 ;  /* 0x0000006700637308 */ /* 0x000fe80000000800 */
[----:B------:R-:W5:Y:S04]  /*5740*/  MUFU.EX2 R96, R98 ;  /* 0x0000006200607308 */ /* 0x000f680000000800 */
[----:B------:R-:W-:Y:S04]  /*5750*/  MUFU.EX2 R101, R101 ;  /* 0x0000006500657308 */ /* 0x000fe80000000800 */
[----:B------:R-:W5:Y:S01]  /*5760*/  MUFU.EX2 R158, R158 ;  /* 0x0000009e009e7308 */ /* 0x000f620000000800 */
[C---:B-1----:R-:W-:Y:S08]  /*5770*/  HMMA.16816.F32 R44, R4.reuse, R8, R44 ;  /* 0x00000008042c723c */ /* 0x042ff0000000182c */
[----:B------:R-:W-:Y:S01]  /*5780*/  HMMA.16816.F32 R48, R4, R10, R48 ;  /* 0x0000000a0430723c */ /* 0x000fe20000001830 */
[----:B------:R-:W1:Y:S01]  /*5790*/  LDSM.16.MT88.4 R8, [R97+0x8c00] ;  /* 0x008c00006108783b */ /* 0x000e620000004200 */
[----:B---3--:R-:W-:-:S02]  /*57a0*/  F2FP.F16.F32.PACK_AB R5, R22, R23 ;  /* 0x000000171605723e */ /* 0x008fc400000000ff */
[----:B----4-:R-:W-:Y:S02]  /*57b0*/  F2FP.F16.F32.PACK_AB R7, R20, R21 ;  /* 0x000000151407723e */ /* 0x010fe400000000ff */
[----:B-----5:R-:W-:Y:S02]  /*57c0*/  F2FP.F16.F32.PACK_AB R4, R96, R99 ;  /* 0x000000636004723e */ /* 0x020fe400000000ff */
[----:B------:R-:W-:-:S07]  /*57d0*/  F2FP.F16.F32.PACK_AB R6, R158, R101 ;  /* 0x000000659e06723e */ /* 0x000fce00000000ff */
[C---:B------:R-:W-:Y:S08]  /*57e0*/  HMMA.16816.F32 R80, R4.reuse, R16, R80 ;  /* 0x000000100450723c */ /* 0x040ff00000001850 */
[C---:B------:R-:W-:Y:S01]  /*57f0*/  HMMA.16816.F32 R76, R4.reuse, R18, R76 ;  /* 0x00000012044c723c */ /* 0x040fe2000000184c */
[----:B------:R-:W3:Y:S07]  /*5800*/  LDSM.16.MT88.4 R16, [R95+0x6c00] ;  /* 0x006c00005f10783b */ /* 0x000eee0000004200 */
[C---:B--2---:R-:W-:Y:S08]  /*5810*/  HMMA.16816.F32 R64, R4.reuse, R12, R64 ;  /* 0x0000000c0440723c */ /* 0x044ff00000001840 */
[----:B------:R-:W-:Y:S01]  /*5820*/  HMMA.16816.F32 R60, R4, R14, R60 ;  /* 0x0000000e043c723c */ /* 0x000fe2000000183c */
[----:B------:R-:W2:Y:S01]  /*5830*/  LDSM.16.MT88.4 R12, [R95+0x7c00] ;  /* 0x007c00005f0c783b */ /* 0x000ea20000004200 */
[----:B------:R-:W-:-:S06]  /*5840*/  FADD.FTZ R35, R35, R34 ;  /* 0x0000002223237221 */ /* 0x000fcc0000010000 */
[----:B-1----:R-:W-:Y:S01]  /*5850*/  HMMA.16816.F32 R36, R4, R8, R36 ;  /* 0x000000080424723c */ /* 0x002fe20000001824 */
[----:B------:R-:W-:-:S07]  /*5860*/  FADD.FTZ R93, R93, R92 ;  /* 0x0000005c5d5d7221 */ /* 0x000fce0000010000 */
[----:B------:R-:W-:Y:S01]  /*5870*/  HMMA.16816.F32 R40, R4, R10, R40 ;  /* 0x0000000a0428723c */ /* 0x000fe20000001828 */
[----:B------:R-:W1:Y:S01]  /*5880*/  LDSM.16.MT88.4 R8, [R95+0x8c00] ;  /* 0x008c00005f08783b */ /* 0x000e620000004200 */
[----:B------:R-:W-:-:S06]  /*5890*/  FADD.FTZ R28, R28, R35 ;  /* 0x000000231c1c7221 */ /* 0x000fcc0000010000 */
        /* <DEDUP_REMOVED lines=17> */
[----:B-1----:R-:W-:Y:S01]  /*59b0*/  HMMA.16816.F32 R44, R4, R8, R44 ;  /* 0x00000008042c723c */ /* 0x002fe2000000182c */
[----:B------:R-:W-:Y:S02]  /*59c0*/  FADD.FTZ R151, R151, R106 ;  /* 0x0000006a97977221 */ /* 0x000fe40000010000 */
[----:B------:R-:W-:Y:S01]  /*59d0*/  FADD.FTZ R8, R104, R13 ;  /* 0x0000000d68087221 */ /* 0x000fe20000010000 */
[----:B------:R-:W-:Y:S01]  /*59e0*/  ISETP.GT.U32.AND P1, PT, R24, R141, PT ;  /* 0x0000008d1800720c */ /* 0x000fe20003f24070 */
        /* <DEDUP_REMOVED lines=83> */
.L_x_10287:
        /* <DEDUP_REMOVED lines=8> */
.L_x_10288:
[----:B------:R-:W-:Y:S05]  /*5fa0*/  BSYNC.RECONVERGENT B0 ;  /* 0x0000000000007941 */ /* 0x000fea0003800200 */
.L_x_10286:
        /* <DEDUP_REMOVED lines=42> */
[----:B------:R-:W3:Y:S02]  /*6250*/  LDSM.16.M88.4 R24, [R119+0x3000] ;  /* 0x003000007718783b */ /* 0x000ee40000000200 */
[--C-:B------:R-:W-:Y:S02]  /*6260*/  IMAD.IADD R150, R125, 0x1, R88.reuse ;  /* 0x000000017d967824 */ /* 0x100fe400078e0258 */
[----:B------:R-:W4:Y:S01]  /*6270*/  LDSM.16.M88.4 R16, [R119+0x3400] ;  /* 0x003400007710783b */ /* 0x000f220000000200 */
[----:B------:R-:W-:-:S03]  /*6280*/  IMAD.IADD R134, R119, 0x1, R88 ;  /* 0x0000000177867824 */ /* 0x000fc600078e0258 */
[----:B------:R-:W5:Y:S04]  /*6290*/  LDSM.16.M88.4 R8, [R119+0x3800] ;  /* 0x003800007708783b */ /* 0x000f680000000200 */
[----:B------:R-:W1:Y:S04]  /*62a0*/  LDSM.16.M88.4 R108, [R119+0x3c00] ;  /* 0x003c0000776c783b */ /* 0x000e680000000200 */
[----:B------:R-:W-:Y:S04]  /*62b0*/  LDSM.16.M88.4 R100, [R150] ;  /* 0x000000009664783b */ /* 0x000fe80000000200 */
[----:B------:R-:W1:Y:S04]  /*62c0*/  LDSM.16.M88.4 R96, [R134+0x3000] ;  /* 0x003000008660783b */ /* 0x000e680000000200 */
[----:B------:R-:W1:Y:S04]  /*62d0*/  LDSM.16.M88.4 R92, [R134+0x3400] ;  /* 0x00340000865c783b */ /* 0x000e680000000200 */
[----:B------:R-:W1:Y:S04]  /*62e0*/  LDSM.16.M88.4 R88, [R134+0x3800] ;  /* 0x003800008658783b */ /* 0x000e680000000200 */
[----:B------:R-:W1:Y:S04]  /*62f0*/  LDSM.16.M88.4 R32, [R134+0x3c00] ;  /* 0x003c00008620783b */ /* 0x000e680000000200 */
[----:B------:R-:W0:Y:S01]  /*6300*/  LDGDEPBAR ;  /* 0x00000000000079af */ /* 0x000e220000000000 */
[C---:B---3--:R-:W-:Y:S08]  /*6310*/  HMMA.16816.F32 R28, R104.reuse, R24, RZ ;  /* 0x00000018681c723c */ /* 0x048ff000000018ff */
[C---:B----4-:R-:W-:Y:S08]  /*6320*/  HMMA.16816.F32 R20, R104.reuse, R16, RZ ;  /* 0x000000106814723c */ /* 0x050ff000000018ff */
[C---:B-----5:R-:W-:Y:S08]  /*6330*/  HMMA.16816.F32 R12, R104.reuse, R8, RZ ;  /* 0x00000008680c723c */ /* 0x060ff000000018ff */
[C---:B------:R-:W-:Y:S08]  /*6340*/  HMMA.16816.F32 R24, R104.reuse, R26, RZ ;  /* 0x0000001a6818723c */ /* 0x040ff000000018ff */
[C---:B------:R-:W-:Y:S08]  /*6350*/  HMMA.16816.F32 R16, R104.reuse, R18, RZ ;  /* 0x000000126810723c */ /* 0x040ff000000018ff */
[C---:B------:R-:W-:Y:S08]  /*6360*/  HMMA.16816.F32 R8, R104.reuse, R10, RZ ;  /* 0x0000000a6808723c */ /* 0x040ff000000018ff */
[C---:B-1----:R-:W-:Y:S08]  /*6370*/  HMMA.16816.F32 R4, R104.reuse, R108, RZ ;  /* 0x0000006c6804723c */ /* 0x042ff000000018ff */
[----:B------:R-:W-:Y:S08]  /*6380*/  HMMA.16816.F32 R104, R104, R110, RZ ;  /* 0x0000006e6868723c */ /* 0x000ff000000018ff */
        /* <DEDUP_REMOVED lines=34> */
[----:B------:R-:W4:Y:S07]  /*65b0*/  LDSM.16.M88.4 R88, [R119+0x5400] ;  /* 0x005400007758783b */ /* 0x000f2e0000000200 */
[C---:B---3--:R-:W-:Y:S08]  /*65c0*/  HMMA.16816.F32 R4, R100.reuse, R32, R4 ;  /* 0x000000206404723c */ /* 0x048ff00000001804 */
[----:B------:R-:W-:Y:S01]  /*65d0*/  HMMA.16816.F32 R104, R100, R34, R104 ;  /* 0x000000226468723c */ /* 0x000fe20000001868 */
[----:B------:R-:W3:Y:S04]  /*65e0*/  LDSM.16.M88.4 R100, [R119+0x5800] ;  /* 0x005800007764783b */ /* 0x000ee80000000200 */
[----:B------:R-:W5:Y:S03]  /*65f0*/  LDSM.16.M88.4 R32, [R119+0x5c00] ;  /* 0x005c00007720783b */ /* 0x000f660000000200 */
[C---:B-1----:R-:W-:Y:S08]  /*6600*/  HMMA.16816.F32 R28, R96.reuse, R92, R28 ;  /* 0x0000005c601c723c */ /* 0x042ff0000000181c */
[C---:B------:R-:W-:Y:S01]  /*6610*/  HMMA.16816.F32 R24, R96.reuse, R94, R24 ;  /* 0x0000005e6018723c */ /* 0x040fe20000001818 */
[----:B------:R-:W-:Y:S07]  /*6620*/  LDSM.16.M88.4 R92, [R150+0x2000] ;  /* 0x00200000965c783b */ /* 0x000fee0000000200 */
[C---:B----4-:R-:W-:Y:S08]  /*6630*/  HMMA.16816.F32 R20, R96.reuse, R88, R20 ;  /* 0x000000586014723c */ /* 0x050ff00000001814 */
[C---:B------:R-:W-:Y:S01]  /*6640*/  HMMA.16816.F32 R16, R96.reuse, R90, R16 ;  /* 0x0000005a6010723c */ /* 0x040fe20000001810 */
[----:B------:R-:W1:Y:S07]  /*6650*/  LDSM.16.M88.4 R88, [R134+0x5000] ;  /* 0x005000008658783b */ /* 0x000e6e0000000200 */
[C---:B---3--:R-:W-:Y:S08]  /*6660*/  HMMA.16816.F32 R12, R96.reuse, R100, R12 ;  /* 0x00000064600c723c */ /* 0x048ff0000000180c */
[C---:B------:R-:W-:Y:S01]  /*6670*/  HMMA.16816.F32 R8, R96.reuse, R102, R8 ;  /* 0x000000666008723c */ /* 0x040fe20000001808 */
[----:B------:R-:W3:Y:S07]  /*6680*/  LDSM.16.M88.4 R100, [R134+0x5400] ;  /* 0x005400008664783b */ /* 0x000eee0000000200 */
[C---:B-----5:R-:W-:Y:S08]  /*6690*/  HMMA.16816.F32 R4, R96.reuse, R32, R4 ;  /* 0x000000206004723c */ /* 0x060ff00000001804 */
[----:B------:R-:W-:Y:S01]  /*66a0*/  HMMA.16816.F32 R104, R96, R34, R104 ;  /* 0x000000226068723c */ /* 0x000fe20000001868 */
[----:B------:R-:W4:Y:S04]  /*66b0*/  LDSM.16.M88.4 R32, [R134+0x5800] ;  /* 0x005800008620783b */ /* 0x000f280000000200 */
[----:B------:R-:W5:Y:S01]  /*66c0*/  LDSM.16.M88.4 R96, [R134+0x5c00] ;  /* 0x005c00008660783b */ /* 0x000f620000000200 */
[----:B------:R-:W-:-:S04]  /*66d0*/  DEPBAR.LE SB0, 0x0 ;  /* 0x000080000000791a */ /* 0x000fc80000000000 */
[C---:B-1----:R-:W-:Y:S08]  /*66e0*/  HMMA.16816.F32 R28, R92.reuse, R88, R28 ;  /* 0x000000585c1c723c */ /* 0x042ff0000000181c */
[C---:B------:R-:W-:Y:S08]  /*66f0*/  HMMA.16816.F32 R24, R92.reuse, R90, R24 ;  /* 0x0000005a5c18723c */ /* 0x040ff00000001818 */
[----:B---3--:R-:W-:Y:S03]  /*6700*/  HMMA.16816.F32 R20, R92, R100, R20 ;  /* 0x000000645c14723c */ /* 0x008fe60000001814 */
[----:B--2---:R-:W-:Y:S01]  /*6710*/  FMUL.FTZ R89, R28, R133 ;  /* 0x000000851c597220 */ /* 0x004fe20000410000 */
[----:B------:R-:W-:-:S02]  /*6720*/  IMAD.SHL.U32 R28, R84, 0x40, RZ ;  /* 0x00000040541c7824 */ /* 0x000fc400078e00ff */
[-C--:B------:R-:W-:Y:S01]  /*6730*/  FMUL.FTZ R91, R29, R133.reuse ;  /* 0x000000851d5b7220 */ /* 0x080fe20000410000 */
[-C--:B------:R-:W-:Y:S01]  /*6740*/  FMUL.FTZ R30, R30, R133.reuse ;  /* 0x000000851e1e7220 */ /* 0x080fe20000410000 */
[----:B------:R-:W-:Y:S01]  /*6750*/  FMUL.FTZ R31, R31, R133 ;  /* 0x000000851f1f7220 */ /* 0x000fe20000410000 */
[C---:B------:R-:W-:Y:S01]  /*6760*/  HMMA.16816.F32 R16, R92.reuse, R102, R16 ;  /* 0x000000665c10723c */ /* 0x040fe20000001810 */
[----:B------:R-:W-:Y:S01]  /*6770*/  LOP3.LUT R29, R28, R87, RZ, 0xfc, !PT ;  /* 0x000000571c1d7212 */ /* 0x000fe200078efcff */
[----:B------:R1:W-:Y:S01]  /*6780*/  MUFU.TANH R101, R30 ;  /* 0x0000001e00657308 */ /* 0x0003e20000002400 */
[-C--:B------:R-:W-:Y:S01]  /*6790*/  FMUL.FTZ R24, R24, R133.reuse ;  /* 0x0000008518187220 */ /* 0x080fe20000410000 */
[----:B------:R-:W-:Y:S02]  /*67a0*/  FMUL.FTZ R26, R26, R133 ;  /* 0x000000851a1a7220 */ /* 0x000fe40000410000 */
[C---:B------:R-:W-:Y:S02]  /*67b0*/  VIADD R151, R29.reuse, 0xffffff88 ;  /* 0xffffff881d977836 */ /* 0x040fe40000000000 */
[----:B----4-:R-:W-:Y:S01]  /*67c0*/  HMMA.16816.F32 R12, R92, R32, R12 ;  /* 0x000000205c0c723c */ /* 0x010fe2000000180c */
[----:B------:R-:W-:-:S02]  /*67d0*/  IMAD.IADD R33, R29, 0x1, R0 ;  /* 0x000000011d217824 */ /* 0x000fc400078e0200 */
[-C--:B------:R-:W-:Y:S01]  /*67e0*/  FMUL.FTZ R32, R25, R133.reuse ;  /* 0x0000008519207220 */ /* 0x080fe20000410000 */
[-C--:B------:R-:W-:Y:S01]  /*67f0*/  FMUL.FTZ R21, R21, R133.reuse ;  /* 0x0000008515157220 */ /* 0x080fe20000410000 */
[-C--:B------:R-:W-:Y:S01]  /*6800*/  FMUL.FTZ R119, R20, R133.reuse ;  /* 0x0000008514777220 */ /* 0x080fe20000410000 */
[----:B------:R2:W-:Y:S01]  /*6810*/  MUFU.TANH R103, R24 ;  /* 0x0000001800677308 */ /* 0x0005e20000002400 */
[--C-:B------:R-:W-:Y:S01]  /*6820*/  IADD3 R110, PT, PT, R118, 0x6f, -R33.reuse ;  /* 0x0000006f766e7810 */ /* 0x100fe20007ffe821 */
[-C--:B------:R-:W-:Y:S01]  /*6830*/  FMUL.FTZ R22, R22, R133.reuse ;  /* 0x0000008516167220 */ /* 0x080fe20000410000 */
[C---:B-----5:R-:W-:Y:S01]  /*6840*/  HMMA.16816.F32 R4, R92.reuse, R96, R4 ;  /* 0x000000605c04723c */ /* 0x060fe20000001804 */
[-C--:B------:R-:W-:Y:S01]  /*6850*/  FMUL.FTZ R20, R27, R133.reuse ;  /* 0x000000851b147220 */ /* 0x080fe20000410000 */
[----:B------:R-:W-:Y:S01]  /*6860*/  IABS R110, R110 ;  /* 0x0000006e006e7213 */ /* 0x000fe20000000000 */
[-C--:B------:R-:W-:Y:S01]  /*6870*/  FMUL.FTZ R125, R23, R133.reuse ;  /* 0x00000085177d7220 */ /* 0x080fe20000410000 */
[--C-:B-1----:R-:W-:Y:S01]  /*6880*/  IADD3 R30, PT, PT, R118, 0x77, -R33.reuse ;  /* 0x00000077761e7810 */ /* 0x102fe20007ffe821 */
[----:B------:R-:W1:Y:S01]  /*6890*/  MUFU.TANH R21, R21 ;  /* 0x0000001500157308 */ /* 0x000e620000002400 */
[----:B------:R-:W-:Y:S01]  /*68a0*/  I2FP.F32.S32 R110, R110 ;  /* 0x0000006e006e7245 */ /* 0x000fe20000201400 */
[-C--:B------:R-:W-:Y:S01]  /*68b0*/  FMUL.FTZ R16, R16, R133.reuse ;  /* 0x0000008510107220 */ /* 0x080fe20000410000 */
[C---:B------:R-:W-:Y:S01]  /*68c0*/  HMMA.16816.F32 R8, R92.reuse, R34, R8 ;  /* 0x000000225c08723c */ /* 0x040fe20000001808 */
[--C-:B------:R-:W-:Y:S01]  /*68d0*/  IADD3 R34, PT, PT, R118, 0x80, -R33.reuse ;  /* 0x0000008076227810 */ /* 0x100fe20007ffe821 */
[-C--:B------:R-:W-:Y:S01]  /*68e0*/  FMUL.FTZ R18, R18, R133.reuse ;  /* 0x0000008512127220 */ /* 0x080fe20000410000 */
[----:B------:R-:W-:Y:S01]  /*68f0*/  IABS R30, R30 ;  /* 0x0000001e001e7213 */ /* 0x000fe20000000000 */
[-C--:B------:R-:W-:Y:S01]  /*6900*/  FMUL.FTZ R14, R14, R133.reuse ;  /* 0x000000850e0e7220 */ /* 0x080fe20000410000 */
[----:B------:R-:W3:Y:S01]  /*6910*/  MUFU.TANH R97, R32 ;  /* 0x0000002000617308 */ /* 0x000ee20000002400 */
[----:B------:R-:W-:Y:S01]  /*6920*/  IABS R25, R34 ;  /* 0x0000002200197213 */ /* 0x000fe20000000000 */
[-C--:B------:R-:W-:Y:S01]  /*6930*/  FMUL.FTZ R13, R13, R133.reuse ;  /* 0x000000850d0d7220 */ /* 0x080fe20000410000 */
[--C-:B--2---:R-:W-:Y:S01]  /*6940*/  IADD3 R24, PT, PT, R118, 0x70, -R33.reuse ;  /* 0x0000007076187810 */ /* 0x104fe20007ffe821 */
[----:B------:R-:W-:Y:S01]  /*6950*/  HMMA.16816.F32 R104, R92, R98, R104 ;  /* 0x000000625c68723c */ /* 0x000fe20000001868 */
[----:B------:R-:W-:Y:S01]  /*6960*/  IADD3 R111, PT, PT, R116, 0x70, -R33 ;  /* 0x00000070746f7810 */ /* 0x000fe20007ffe821 */
[----:B------:R-:W-:Y:S01]  /*6970*/  FMUL.FTZ R4, R4, R133 ;  /* 0x0000008504047220 */ /* 0x000fe20000410000 */
[----:B------:R-:W-:Y:S01]  /*6980*/  IABS R24, R24 ;  /* 0x0000001800187213 */ /* 0x000fe20000000000 */
[----:B------:R-:W2:Y:S01]  /*6990*/  MUFU.TANH R119, R119 ;  /* 0x0000007700777308 */ /* 0x000ea20000002400 */
[----:B------:R-:W-:Y:S01]  /*69a0*/  I2FP.F32.S32 R35, R25 ;  /* 0x0000001900237245 */ /* 0x000fe20000201400 */
[----:B-1----:R-:W-:Y:S01]  /*69b0*/  FFMA.FTZ R110, -R154, R110, R21 ;  /* 0x0000006e9a6e7223 */ /* 0x002fe20000010115 */
[----:B------:R-:W-:Y:S01]  /*69c0*/  I2FP.F32.S32 R30, R30 ;  /* 0x0000001e001e7245 */ /* 0x000fe20000201400 */
[-C--:B------:R-:W-:Y:S01]  /*69d0*/  FMUL.FTZ R5, R5, R133.reuse ;  /* 0x0000008505057220 */ /* 0x080fe20000410000 */
[----:B------:R-:W-:Y:S01]  /*69e0*/  I2FP.F32.S32 R24, R24 ;  /* 0x0000001800187245 */ /* 0x000fe20000201400 */
[----:B------:R-:W-:Y:S01]  /*69f0*/  FMUL.FTZ R11, R11, R133 ;  /* 0x000000850b0b7220 */ /* 0x000fe20000410000 */
[----:B------:R-:W-:Y:S01]  /*6a00*/  IABS R111, R111 ;  /* 0x0000006f006f7213 */ /* 0x000fe20000000000 */
[----:B------:R-:W1:Y:S01]  /*6a10*/  MUFU.TANH R22, R22 ;  /* 0x0000001600167308 */ /* 0x000e620000002400 */
[----:B------:R-:W-:Y:S01]  /*6a20*/  IADD3 R150, PT, PT, R118, 0x7f, -R33 ;  /* 0x0000007f76967810 */ /* 0x000fe20007ffe821 */
[----:B---3--:R-:W-:Y:S01]  /*6a30*/  FFMA.FTZ R27, -R154, R30, R97 ;  /* 0x0000001e9a1b7223 */ /* 0x008fe20000010161 */
[----:B------:R-:W-:-:S02]  /*6a40*/  IADD3 R32, PT, PT, R118, 0x78, -R33 ;  /* 0x0000007876207810 */ /* 0x000fc40007ffe821 */
[----:B------:R-:W-:Y:S02]  /*6a50*/  IADD3 R30, PT, PT, R116, 0x7f, -R33 ;  /* 0x0000007f741e7810 */ /* 0x000fe40007ffe821 */
[----:B------:R-:W-:Y:S01]  /*6a60*/  IABS R32, R32 ;  /* 0x0000002000207213 */ /* 0x000fe20000000000 */
[----:B------:R-:W3:Y:S01]  /*6a70*/  MUFU.TANH R89, R89 ;  /* 0x0000005900597308 */ /* 0x000ee20000002400 */
[----:B------:R-:W-:Y:S01]  /*6a80*/  I2FP.F32.S32 R111, R111 ;  /* 0x0000006f006f7245 */ /* 0x000fe20000201400 */
[----:B--2---:R-:W-:Y:S01]  /*6a90*/  FFMA.FTZ R119, -R154, R24, R119 ;  /* 0x000000189a777223 */ /* 0x004fe20000010177 */
[----:B------:R-:W-:Y:S01]  /*6aa0*/  I2FP.F32.S32 R32, R32 ;  /* 0x0000002000207245 */ /* 0x000fe20000201400 */
[-C--:B------:R-:W-:Y:S01]  /*6ab0*/  FMUL.FTZ R104, R104, R133.reuse ;  /* 0x0000008568687220 */ /* 0x080fe20000410000 */
[--C-:B------:R-:W-:Y:S01]  /*6ac0*/  IADD3 R24, PT, PT, R116, 0x77, -R33.reuse ;  /* 0x0000007774187810 */ /* 0x100fe20007ffe821 */
[----:B------:R-:W-:Y:S01]  /*6ad0*/  FMUL.FTZ R106, R106, R133 ;  /* 0x000000856a6a7220 */ /* 0x000fe20000410000 */
[----:B------:R-:W-:Y:S01]  /*6ae0*/  IABS R150, R150 ;  /* 0x0000009600967213 */ /* 0x000fe20000000000 */
[----:B------:R-:W2:Y:S01]  /*6af0*/  MUFU.TANH R91, R91 ;  /* 0x0000005b005b7308 */ /* 0x000ea20000002400 */
[----:B------:R-:W-:Y:S01]  /*6b00*/  IABS R30, R30 ;  /* 0x0000001e001e7213 */ /* 0x000fe20000000000 */
[----:B-1----:R-:W-:Y:S01]  /*6b10*/  FFMA.FTZ R111, -R154, R111, R22 ;  /* 0x0000006f9a6f7223 */ /* 0x002fe20000010116 */
[----:B------:R-:W-:Y:S01]  /*6b20*/  IABS R24, R24 ;  /* 0x0000001800187213 */ /* 0x000fe20000000000 */
[----:B------:R-:W-:Y:S01]  /*6b30*/  FMUL.FTZ R105, R105, R133 ;  /* 0x0000008569697220 */ /* 0x000fe20000410000 */
[----:B------:R-:W-:-:S02]  /*6b40*/  IADD3 R22, PT, PT, R116, 0x6f, -R33 ;  /* 0x0000006f74167810 */ /* 0x000fc40007ffe821 */
[----:B------:R-:W-:Y:S01]  /*6b50*/  I2FP.F32.S32 R150, R150 ;  /* 0x0000009600967245 */ /* 0x000fe20000201400 */
[----:B------:R1:W4:Y:S01]  /*6b60*/  MUFU.TANH R25, R31 ;  /* 0x0000001f00197308 */ /* 0x0003220000002400 */
[----:B------:R-:W-:Y:S01]  /*6b70*/  I2FP.F32.S32 R30, R30 ;  /* 0x0000001e001e7245 */ /* 0x000fe20000201400 */
[----:B---3--:R-:W-:Y:S01]  /*6b80*/  FFMA.FTZ R35, -R154, R35, R89 ;  /* 0x000000239a237223 */ /* 0x008fe20000010159 */
[----:B------:R-:W-:Y:S02]  /*6b90*/  I2FP.F32.S32 R24, R24 ;  /* 0x0000001800187245 */ /* 0x000fe40000201400 */
[----:B------:R-:W-:Y:S02]  /*6ba0*/  IABS R22, R22 ;  /* 0x0000001600167213 */ /* 0x000fe40000000000 */
[C-C-:B------:R-:W-:Y:S01]  /*6bb0*/  IADD3 R134, PT, PT, R118.reuse, 0x68, -R33.reuse ;  /* 0x0000006876867810 */ /* 0x140fe20007ffe821 */
[----:B------:R3:W-:Y:S01]  /*6bc0*/  MUFU.TANH R23, R26 ;  /* 0x0000001a00177308 */ /* 0x0007e20000002400 */
[----:B------:R-:W-:Y:S01]  /*6bd0*/  IADD3 R108, PT, PT, R118, 0x67, -R33 ;  /* 0x00000067766c7810 */ /* 0x000fe20007ffe821 */
[----:B--2---:R-:W-:Y:S01]  /*6be0*/  FFMA.FTZ R150, -R154, R150, R91 ;  /* 0x000000969a967223 */ /* 0x004fe2000001015b */
[----:B------:R-:W-:-:S02]  /*6bf0*/  IADD3 R100, PT, PT, R118, 0x5f, -R33 ;  /* 0x0000005f76647810 */ /* 0x000fc40007ffe821 */
[C-C-:B------:R-:W-:Y:S02]  /*6c00*/  IADD3 R96, PT, PT, R118.reuse, 0x58, -R33.reuse ;  /* 0x0000005876607810 */ /* 0x140fe40007ffe821 */
[C-C-:B------:R-:W-:Y:S01]  /*6c10*/  IADD3 R90, PT, PT, R118.reuse, 0x57, -R33.reuse ;  /* 0x00000057765a7810 */ /* 0x140fe20007ffe821 */
[----:B------:R-:W2:Y:S01]  /*6c20*/  MUFU.TANH R21, R20 ;  /* 0x0000001400157308 */ /* 0x000ea20000002400 */
[----:B------:R-:W-:Y:S01]  /*6c30*/  IADD3 R88, PT, PT, R118, 0x50, -R33 ;  /* 0x0000005076587810 */ /* 0x000fe20007ffe821 */
[----:B-1----:R-:W-:Y:S01]  /*6c40*/  FFMA.FTZ R31, -R154, R32, R103 ;  /* 0x000000209a1f7223 */ /* 0x002fe20000010167 */
[----:B------:R-:W-:Y:S01]  /*6c50*/  IADD3 R32, PT, PT, R116, 0x80, -R33 ;  /* 0x0000008074207810 */ /* 0x000fe20007ffe821 */
[----:B----4-:R-:W-:Y:S01]  /*6c60*/  FFMA.FTZ R25, -R154, R30, R25 ;  /* 0x0000001e9a197223 */ /* 0x010fe20000010119 */
[--C-:B------:R-:W-:Y:S02]  /*6c70*/  IADD3 R103, PT, PT, R118, 0x60, -R33.reuse ;  /* 0x0000006076677810 */ /* 0x100fe40007ffe821 */
[C-C-:B------:R-:W-:Y:S01]  /*6c80*/  IADD3 R109, PT, PT, R116.reuse, 0x68, -R33.reuse ;  /* 0x00000068746d7810 */ /* 0x140fe20007ffe821 */
[----:B------:R-:W1:Y:S01]  /*6c90*/  MUFU.TANH R125, R125 ;  /* 0x0000007d007d7308 */ /* 0x000e620000002400 */
[----:B------:R-:W-:-:S02]  /*6ca0*/  IADD3 R102, PT, PT, R116, 0x67, -R33 ;  /* 0x0000006774667810 */ /* 0x000fc40007ffe821 */
[C-C-:B---3--:R-:W-:Y:S02]  /*6cb0*/  IADD3 R26, PT, PT, R116.reuse, 0x78, -R33.reuse ;  /* 0x00000078741a7810 */ /* 0x148fe40007ffe821 */
[C-C-:B------:R-:W-:Y:S02]  /*6cc0*/  IADD3 R97, PT, PT, R116.reuse, 0x5f, -R33.reuse ;  /* 0x0000005f74617810 */ /* 0x140fe40007ffe821 */
[----:B------:R-:W-:Y:S01]  /*6cd0*/  IABS R26, R26 ;  /* 0x0000001a001a7213 */ /* 0x000fe20000000000 */
[----:B------:R3:W4:Y:S01]  /*6ce0*/  MUFU.TANH R153, R16 ;  /* 0x0000001000997308 */ /* 0x0007220000002400 */
[----:B------:R-:W-:Y:S01]  /*6cf0*/  IADD3 R91, PT, PT, R116, 0x58, -R33 ;  /* 0x00000058745b7810 */ /* 0x000fe20007ffe821 */
[----:B--2---:R-:W-:Y:S01]  /*6d00*/  FFMA.FTZ R21, -R154, R24, R21 ;  /* 0x000000189a157223 */ /* 0x004fe20000010115 */
[----:B------:R-:W-:Y:S02]  /*6d10*/  IABS R20, R32 ;  /* 0x0000002000147213 */ /* 0x000fe40000000000 */
[----:B------:R-:W-:-:S02]  /*6d20*/  I2FP.F32.S32 R26, R26 ;  /* 0x0000001a001a7245 */ /* 0x000fc40000201400 */
[----:B------:R-:W-:Y:S01]  /*6d30*/  I2FP.F32.S32 R20, R20 ;  /* 0x0000001400147245 */ /* 0x000fe20000201400 */
[----:B------:R-:W-:Y:S01]  /*6d40*/  MUFU.TANH R13, R13 ;  /* 0x0000000d000d7308 */ /* 0x000fe20000002400 */
[----:B------:R-:W-:Y:S01]  /*6d50*/  IADD3 R32, PT, PT, R118, 0x4f, -R33 ;  /* 0x0000004f76207810 */ /* 0x000fe20007ffe821 */
[----:B------:R-:W-:Y:S01]  /*6d60*/  FFMA.FTZ R23, -R154, R26, R23 ;  /* 0x0000001a9a177223 */ /* 0x000fe20000010117 */
[----:B------:R-:W-:Y:S01]  /*6d70*/  IADD3 R26, PT, PT, R118, 0x48, -R33 ;  /* 0x00000048761a7810 */ /* 0x000fe20007ffe821 */
[----:B------:R-:W-:Y:S01]  /*6d80*/  FFMA.FTZ R20, -R154, R20, R101 ;  /* 0x000000149a147223 */ /* 0x000fe20000010165 */
[C-C-:B------:R-:W-:Y:S02]  /*6d90*/  IADD3 R101, PT, PT, R116.reuse, 0x60, -R33.reuse ;  /* 0x0000006074657810 */ /* 0x140fe40007ffe821 */
[C-C-:B------:R-:W-:Y:S01]  /*6da0*/  IADD3 R89, PT, PT, R116.reuse, 0x57, -R33.reuse ;  /* 0x0000005774597810 */ /* 0x140fe20007ffe821 */
[----:B------:R-:W-:Y:S01]  /*6db0*/  MUFU.TANH R11, R11 ;  /* 0x0000000b000b7308 */ /* 0x000fe20000002400 */
[C-C-:B------:R-:W-:Y:S01]  /*6dc0*/  IADD3 R34, PT, PT, R116.reuse, 0x50, -R33.reuse ;  /* 0x0000005074227810 */ /* 0x140fe20007ffe821 */
[----:B---3--:R-:W-:Y:S01]  /*6dd0*/  FMUL.FTZ R16, R17, R133 ;  /* 0x0000008511107220 */ /* 0x008fe20000410000 */
[C-C-:B------:R-:W-:Y:S01]  /*6de0*/  IADD3 R30, PT, PT, R116.reuse, 0x4f, -R33.reuse ;  /* 0x0000004f741e7810 */ /* 0x140fe20007ffe821 */
[----:B------:R-:W-:Y:S01]  /*6df0*/  VIADD R17, R29, 0xffffff98 ;  /* 0xffffff981d117836 */ /* 0x000fe20000000000 */
[----:B------:R-:W-:-:S02]  /*6e00*/  IADD3 R24, PT, PT, R116, 0x48, -R33 ;  /* 0x0000004874187810 */ /* 0x000fc40007ffe821 */
[--C-:B------:R-:W-:Y:S01]  /*6e10*/  IADD3 R118, PT, PT, R118, 0x47, -R33.reuse ;  /* 0x0000004776767810 */ /* 0x100fe20007ffe821 */
[----:B------:R-:W-:Y:S01]  /*6e20*/  MUFU.TANH R5, R5 ;  /* 0x0000000500057308 */ /* 0x000fe20000002400 */
[----:B------:R-:W-:Y:S02]  /*6e30*/  I2FP.F32.S32 R22, R22 ;  /* 0x0000001600167245 */ /* 0x000fe40000201400 */
[----:B------:R-:W-:Y:S01]  /*6e40*/  IADD3 R116, PT, PT, R116, 0x47, -R33 ;  /* 0x0000004774747810 */ /* 0x000fe20007ffe821 */
[----:B------:R-:W-:Y:S01]  /*6e50*/  VIADD R33, R29, 0xffffff80 ;  /* 0xffffff801d217836 */ /* 0x000fe20000000000 */
[----:B------:R-:W-:Y:S01]  /*6e60*/  IABS R134, R134 ;  /* 0x0000008600867213 */ /* 0x000fe20000000000 */
[----:B-1----:R-:W-:Y:S01]  /*6e70*/  FFMA.FTZ R125, -R154, R22, R125 ;  /* 0x000000169a7d7223 */ /* 0x002fe2000001017d */
[C---:B------:R-:W-:Y:S01]  /*6e80*/  VIADD R22, R112.reuse, 0x8 ;  /* 0x0000000870167836 */ /* 0x040fe20000000000 */
[----:B------:R-:W-:Y:S01]  /*6e90*/  IABS R109, R109 ;  /* 0x0000006d006d7213 */ /* 0x000fe20000000000 */
[----:B------:R-:W-:Y:S01]  /*6ea0*/  MUFU.TANH R105, R105 ;  /* 0x0000006900697308 */ /* 0x000fe20000002400 */
[----:B------:R-:W-:-:S02]  /*6eb0*/  ISETP.GT.AND P2, PT, R112, R33, PT ;  /* 0x000000217000720c */ /* 0x000fc40003f44270 */
[----:B------:R-:W-:Y:S02]  /*6ec0*/  ISETP.GE.AND P6, PT, R33, R136, PT ;  /* 0x000000882100720c */ /* 0x000fe40003fc6270 */
[----:B------:R-:W-:Y:S02]  /*6ed0*/  FSEL R35, R35, -INF , !P2 ;  /* 0xff80000023237808 */ /* 0x000fe40005000000 */
[----:B------:R-:W-:Y:S02]  /*6ee0*/  ISETP.GT.AND P1, PT, R22, R33, PT ;  /* 0x000000211600720c */ /* 0x000fe40003f24270 */
[----:B------:R-:W-:Y:S01]  /*6ef0*/  ISETP.GE.AND P2, PT, R33, R135, PT ;  /* 0x000000872100720c */ /* 0x000fe20003f46270 */
[----:B------:R-:W-:Y:S01]  /*6f00*/  VIADD R33, R29, 0xffffff81 ;  /* 0xffffff811d217836 */ /* 0x000fe20000000000 */
[----:B------:R-:W-:Y:S02]  /*6f10*/  FSEL R20, R20, -INF , !P1 ;  /* 0xff80000014147808 */ /* 0x000fe40004800000 */
[----:B------:R-:W-:-:S02]  /*6f20*/  FSEL R35, R35, -INF , !P6 ;  /* 0xff80000023237808 */ /* 0x000fc40007000000 */
[-C--:B------:R-:W-:Y:S02]  /*6f30*/  ISETP.GT.AND P1, PT, R112, R33.reuse, PT ;  /* 0x000000217000720c */ /* 0x080fe40003f24270 */
[C---:B------:R-:W-:Y:S02]  /*6f40*/  ISETP.GE.AND P6, PT, R33.reuse, R136, PT ;  /* 0x000000882100720c */ /* 0x040fe40003fc6270 */
[----:B------:R-:W-:Y:S02]  /*6f50*/  FSEL R20, R20, -INF , !P2 ;  /* 0xff80000014147808 */ /* 0x000fe40005000000 */
[----:B------:R-:W-:Y:S02]  /*6f60*/  FSEL R150, R150, -INF , !P1 ;  /* 0xff80000096967808 */ /* 0x000fe40004800000 */
[----:B------:R-:W-:Y:S02]  /*6f70*/  ISETP.GT.AND P2, PT, R22, R33, PT ;  /* 0x000000211600720c */ /* 0x000fe40003f44270 */
        /* <DEDUP_REMOVED lines=28> */
[----:B------:R-:W-:-:S02]  /*7140*/  I2FP.F32.S32 R134, R134 ;  /* 0x0000008600867245 */ /* 0x000fc40000201400 */
[----:B------:R-:W-:Y:S02]  /*7150*/  FSEL R111, R111, -INF , !P1 ;  /* 0xff8000006f6f7808 */ /* 0x000fe40004800000 */
[-C--:B------:R-:W-:Y:S01]  /*7160*/  ISETP.GT.AND P1, PT, R112, R151.reuse, PT ;  /* 0x000000977000720c */ /* 0x080fe20003f24270 */
[----:B----4-:R-:W-:Y:S01]  /*7170*/  FFMA.FTZ R134, -R154, R134, R153 ;  /* 0x000000869a867223 */ /* 0x010fe20000010199 */
[----:B------:R-:W-:Y:S02]  /*7180*/  FSEL R181, R119, -INF , !P2 ;  /* 0xff80000077b57808 */ /* 0x000fe40005000000 */
[----:B------:R-:W-:Y:S02]  /*7190*/  FSEL R110, R110, -INF , !P1 ;  /* 0xff8000006e6e7808 */ /* 0x000fe40004800000 */
[----:B------:R-:W-:Y:S02]  /*71a0*/  ISETP.GT.AND P1, PT, R22, R151, PT ;  /* 0x000000971600720c */ /* 0x000fe40003f24270 */
[----:B------:R-:W-:-:S02]  /*71b0*/  FSEL R119, R111, -INF , !P6 ;  /* 0xff8000006f777808 */ /* 0x000fc40007000000 */
[----:B------:R1:W-:Y:S01]  /*71c0*/  MUFU.TANH R111, R16 ;  /* 0x00000010006f7308 */ /* 0x0003e20000002400 */
[----:B------:R-:W-:Y:S02]  /*71d0*/  FSEL R175, R125, -INF , !P1 ;  /* 0xff8000007daf7808 */ /* 0x000fe40004800000 */
[C---:B------:R-:W-:Y:S02]  /*71e0*/  ISETP.GE.AND P2, PT, R151.reuse, R136, PT ;  /* 0x000000889700720c */ /* 0x040fe40003f46270 */
[----:B------:R-:W-:Y:S02]  /*71f0*/  ISETP.GE.AND P6, PT, R151, R135, PT ;  /* 0x000000879700720c */ /* 0x000fe40003fc6270 */
[----:B------:R-:W-:Y:S01]  /*7200*/  ISETP.GT.AND P1, PT, R112, R17, PT ;  /* 0x000000117000720c */ /* 0x000fe20003f24270 */
[----:B------:R-:W2:Y:S01]  /*7210*/  MUFU.TANH R151, R18 ;  /* 0x0000001200977308 */ /* 0x000ea20000002400 */
[----:B------:R-:W-:Y:S02]  /*7220*/  FSEL R125, R110, -INF , !P2 ;  /* 0xff8000006e7d7808 */ /* 0x000fe40005000000 */
[----:B------:R-:W-:-:S02]  /*7230*/  FSEL R175, R175, -INF , !P6 ;  /* 0xff800000afaf7808 */ /* 0x000fc40007000000 */
[----:B------:R-:W-:Y:S02]  /*7240*/  FSEL R134, R134, -INF , !P1 ;  /* 0xff80000086867808 */ /* 0x000fe40004800000 */
[C---:B------:R-:W-:Y:S02]  /*7250*/  ISETP.GE.AND P2, PT, R17.reuse, R136, PT ;  /* 0x000000881100720c */ /* 0x040fe40003f46270 */
[----:B------:R-:W-:Y:S02]  /*7260*/  ISETP.GE.AND P6, PT, R17, R135, PT ;  /* 0x000000871100720c */ /* 0x000fe40003fc6270 */
[----:B------:R-:W-:Y:S02]  /*7270*/  ISETP.GT.AND P1, PT, R22, R17, PT ;  /* 0x000000111600720c */ /* 0x000fe40003f24270 */
[----:B------:R-:W-:Y:S02]  /*7280*/  IABS R17, R108 ;  /* 0x0000006c00117213 */ /* 0x000fe40000000000 */
[----:B-1----:R-:W-:-:S02]  /*7290*/  I2FP.F32.S32 R16, R109 ;  /* 0x0000006d00107245 */ /* 0x002fc40000201400 */
[----:B------:R-:W-:Y:S02]  /*72a0*/  I2FP.F32.S32 R17, R17 ;  /* 0x0000001100117245 */ /* 0x000fe40000201400 */
[----:B------:R-:W-:Y:S01]  /*72b0*/  IABS R103, R103 ;  /* 0x0000006700677213 */ /* 0x000fe20000000000 */
[----:B--2---:R-:W-:Y:S01]  /*72c0*/  FFMA.FTZ R151, -R154, R16, R151 ;  /* 0x000000109a977223 */ /* 0x004fe20000010197 */
[----:B------:R-:W-:Y:S01]  /*72d0*/  FSEL R177, R134, -INF , !P2 ;  /* 0xff80000086b17808 */ /* 0x000fe20005000000 */
[----:B------:R-:W-:Y:S01]  /*72e0*/  FFMA.FTZ R111, -R154, R17, R111 ;  /* 0x000000119a6f7223 */ /* 0x000fe2000001016f */
[-C--:B------:R-:W-:Y:S01]  /*72f0*/  FMUL.FTZ R17, R12, R133.reuse ;  /* 0x000000850c117220 */ /* 0x080fe20000410000 */
[----:B------:R-:W-:Y:S01]  /*7300*/  FMUL.FTZ R12, R19, R133 ;  /* 0x00000085130c7220 */ /* 0x000fe20000410000 */
[----:B------:R-:W-:Y:S01]  /*7310*/  VIADD R19, R29, 0xffffff99 ;  /* 0xffffff991d137836 */ /* 0x000fe20000000000 */
[----:B------:R-:W-:Y:S02]  /*7320*/  FSEL R151, R151, -INF , !P1 ;  /* 0xff80000097977808 */ /* 0x000fe40004800000 */
[----:B------:R1:W2:Y:S01]  /*7330*/  MUFU.TANH R109, R12 ;  /* 0x0000000c006d7308 */ /* 0x0002a20000002400 */
[----:B------:R-:W-:-:S02]  /*7340*/  I2FP.F32.S32 R103, R103 ;  /* 0x0000006700677245 */ /* 0x000fc40000201400 */
[----:B------:R-:W-:Y:S02]  /*7350*/  ISETP.GT.AND P2, PT, R112, R19, PT ;  /* 0x000000137000720c */ /* 0x000fe40003f44270 */
[----:B------:R-:W-:Y:S02]  /*7360*/  FSEL R173, R151, -INF , !P6 ;  /* 0xff80000097ad7808 */ /* 0x000fe40007000000 */
[----:B------:R-:W-:Y:S01]  /*7370*/  FSEL R111, R111, -INF , !P2 ;  /* 0xff8000006f6f7808 */ /* 0x000fe20005000000 */
[----:B------:R-:W3:Y:S01]  /*7380*/  MUFU.TANH R17, R17 ;  /* 0x0000001100117308 */ /* 0x000ee20000002400 */
[----:B------:R-:W-:Y:S02]  /*7390*/  IABS R102, R102 ;  /* 0x0000006600667213 */ /* 0x000fe40000000000 */
[C---:B------:R-:W-:Y:S02]  /*73a0*/  ISETP.GE.AND P1, PT, R19.reuse, R136, PT ;  /* 0x000000881300720c */ /* 0x040fe40003f26270 */
[----:B------:R-:W-:-:S02]  /*73b0*/  ISETP.GE.AND P6, PT, R19, R135, PT ;  /* 0x000000871300720c */ /* 0x000fc40003fc6270 */
[----:B------:R-:W-:Y:S02]  /*73c0*/  ISETP.GT.AND P2, PT, R22, R19, PT ;  /* 0x000000131600720c */ /* 0x000fe40003f44270 */
[----:B------:R-:W4:Y:S01]  /*73d0*/  MUFU.TANH R19, R14 ;  /* 0x0000000e00137308 */ /* 0x000f220000002400 */
[----:B------:R-:W-:Y:S01]  /*73e0*/  I2FP.F32.S32 R102, R102 ;  /* 0x0000006600667245 */ /* 0x000fe20000201400 */
[----:B-1----:R-:W-:Y:S01]  /*73f0*/  FMUL.FTZ R12, R15, R133 ;  /* 0x000000850f0c7220 */ /* 0x002fe20000410000 */
[----:B------:R-:W-:Y:S01]  /*7400*/  FSEL R179, R111, -INF , !P1 ;  /* 0xff8000006fb37808 */ /* 0x000fe20004800000 */
[C---:B------:R-:W-:Y:S01]  /*7410*/  VIADD R15, R29.reuse, 0xffffffa1 ;  /* 0xffffffa11d0f7836 */ /* 0x040fe20000000000 */
[----:B------:R-:W-:Y:S01]  /*7420*/  IABS R101, R101 ;  /* 0x0000006500657213 */ /* 0x000fe20000000000 */
[C---:B--2---:R-:W-:Y:S01]  /*7430*/  FFMA.FTZ R109, -R154.reuse, R102, R109 ;  /* 0x000000669a6d7223 */ /* 0x044fe2000001016d */
[----:B------:R-:W-:Y:S01]  /*7440*/  IABS R100, R100 ;  /* 0x0000006400647213 */ /* 0x000fe20000000000 */
[----:B---3--:R-:W-:Y:S01]  /*7450*/  FFMA.FTZ R17, -R154, R103, R17 ;  /* 0x000000679a117223 */ /* 0x008fe20000010111 */
[----:B------:R-:W-:-:S02]  /*7460*/  VIADD R103, R29, 0xffffffa0 ;  /* 0xffffffa01d677836 */ /* 0x000fc40000000000 */
[----:B------:R-:W-:Y:S02]  /*7470*/  FSEL R109, R109, -INF , !P2 ;  /* 0xff8000006d6d7808 */ /* 0x000fe40005000000 */
[----:B------:R-:W-:Y:S02]  /*7480*/  I2FP.F32.S32 R101, R101 ;  /* 0x0000006500657245 */ /* 0x000fe40000201400 */
[----:B------:R-:W-:Y:S02]  /*7490*/  ISETP.GT.AND P1, PT, R112, R103, PT ;  /* 0x000000677000720c */ /* 0x000fe40003f24270 */
[----:B------:R-:W-:Y:S01]  /*74a0*/  ISETP.GE.AND P2, PT, R103, R136, PT ;  /* 0x000000886700720c */ /* 0x000fe20003f46270 */
[----:B----4-:R-:W-:Y:S01]  /*74b0*/  FFMA.FTZ R19, -R154, R101, R19 ;  /* 0x000000659a137223 */ /* 0x010fe20000010113 */
[----:B------:R-:W-:Y:S01]  /*74c0*/  FSEL R17, R17, -INF , !P1 ;  /* 0xff80000011117808 */ /* 0x000fe20004800000 */
[----:B------:R-:W-:Y:S01]  /*74d0*/  FMUL.FTZ R14, R8, R133 ;  /* 0x00000085080e7220 */ /* 0x000fe20000410000 */
[----:B------:R-:W-:-:S02]  /*74e0*/  ISETP.GT.AND P1, PT, R22, R103, PT ;  /* 0x000000671600720c */ /* 0x000fc40003f24270 */
[----:B------:R-:W-:Y:S02]  /*74f0*/  FSEL R152, R17, -INF , !P2 ;  /* 0xff80000011987808 */ /* 0x000fe40005000000 */
[----:B------:R-:W1:Y:S01]  /*7500*/  MUFU.TANH R17, R12 ;  /* 0x0000000c00117308 */ /* 0x000e620000002400 */
[----:B------:R-:W-:Y:S02]  /*7510*/  I2FP.F32.S32 R100, R100 ;  /* 0x0000006400647245 */ /* 0x000fe40000201400 */
[----:B------:R-:W-:Y:S02]  /*7520*/  FSEL R171, R109, -INF , !P6 ;  /* 0xff8000006dab7808 */ /* 0x000fe40007000000 */
[----:B------:R-:W-:Y:S01]  /*7530*/  ISETP.GE.AND P6, PT, R103, R135, PT ;  /* 0x000000876700720c */ /* 0x000fe20003fc6270 */
[----:B------:R-:W-:Y:S01]  /*7540*/  FFMA.FTZ R13, -R154, R100, R13 ;  /* 0x000000649a0d7223 */ /* 0x000fe2000001010d */
[----:B------:R-:W-:Y:S02]  /*7550*/  FSEL R19, R19, -INF , !P1 ;  /* 0xff80000013137808 */ /* 0x000fe40004800000 */
[----:B------:R-:W-:-:S02]  /*7560*/  ISETP.GT.AND P1, PT, R112, R15, PT ;  /* 0x0000000f7000720c */ /* 0x000fc40003f24270 */
[----:B------:R-:W-:Y:S01]  /*7570*/  FSEL R153, R19, -INF , !P6 ;  /* 0xff80000013997808 */ /* 0x000fe20007000000 */
[----:B------:R-:W-:Y:S01]  /*7580*/  FMUL.FTZ R19, R10, R133 ;  /* 0x000000850a137220 */ /* 0x000fe20000410000 */
[----:B------:R-:W-:Y:S01]  /*7590*/  IABS R8, R97 ;  /* 0x0000006100087213 */ /* 0x000fe20000000000 */
[----:B------:R-:W-:Y:S01]  /*75a0*/  FMUL.FTZ R10, R9, R133 ;  /* 0x00000085090a7220 */ /* 0x000fe20000410000 */
[----:B------:R-:W-:Y:S01]  /*75b0*/  FSEL R13, R13, -INF , !P1 ;  /* 0xff8000000d0d7808 */ /* 0x000fe20004800000 */
[----:B------:R-:W-:Y:S01]  /*75c0*/  MUFU.TANH R9, R4 ;  /* 0x0000000400097308 */ /* 0x000fe20000002400 */
[C---:B------:R-:W-:Y:S02]  /*75d0*/  ISETP.GE.AND P2, PT, R15.reuse, R136, PT ;  /* 0x000000880f00720c */ /* 0x040fe40003f46270 */
[----:B------:R-:W-:Y:S02]  /*75e0*/  ISETP.GE.AND P6, PT, R15, R135, PT ;  /* 0x000000870f00720c */ /* 0x000fe40003fc6270 */
[----:B------:R-:W-:-:S02]  /*75f0*/  ISETP.GT.AND P1, PT, R22, R15, PT ;  /* 0x0000000f1600720c */ /* 0x000fc40003f24270 */
[----:B------:R-:W-:Y:S01]  /*7600*/  I2FP.F32.S32 R8, R8 ;  /* 0x0000000800087245 */ /* 0x000fe20000201400 */
[----:B------:R-:W2:Y:S01]  /*7610*/  MUFU.TANH R15, R14 ;  /* 0x0000000e000f7308 */ /* 0x000ea20000002400 */
[----:B------:R-:W-:Y:S02]  /*7620*/  IABS R96, R96 ;  /* 0x0000006000607213 */ /* 0x000fe40000000000 */
[----:B------:R-:W-:Y:S01]  /*7630*/  IABS R90, R90 ;  /* 0x0000005a005a7213 */ /* 0x000fe20000000000 */
[----:B-1----:R-:W-:Y:S01]  /*7640*/  FFMA.FTZ R8, -R154, R8, R17 ;  /* 0x000000089a087223 */ /* 0x002fe20000010111 */
[----:B------:R-:W-:Y:S01]  /*7650*/  I2FP.F32.S32 R96, R96 ;  /* 0x0000006000607245 */ /* 0x000fe20000201400 */
[----:B------:R-:W-:Y:S01]  /*7660*/  VIADD R17, R29, 0xffffffa8 ;  /* 0xffffffa81d117836 */ /* 0x000fe20000000000 */
[----:B------:R-:W-:Y:S01]  /*7670*/  IABS R91, R91 ;  /* 0x0000005b005b7213 */ /* 0x000fe20000000000 */
[----:B------:R-:W1:Y:S01]  /*7680*/  MUFU.TANH R169, R10 ;  /* 0x0000000a00a97308 */ /* 0x000e620000002400 */
[----:B------:R-:W-:-:S02]  /*7690*/  FSEL R8, R8, -INF , !P1 ;  /* 0xff80000008087808 */ /* 0x000fc40004800000 */
[----:B------:R-:W-:Y:S02]  /*76a0*/  I2FP.F32.S32 R91, R91 ;  /* 0x0000005b005b7245 */ /* 0x000fe40000201400 */
[----:B------:R-:W-:Y:S02]  /*76b0*/  FSEL R151, R8, -INF , !P6 ;  /* 0xff80000008977808 */ /* 0x000fe40007000000 */
[----:B------:R-:W-:Y:S01]  /*76c0*/  I2FP.F32.S32 R8, R90 ;  /* 0x0000005a00087245 */ /* 0x000fe20000201400 */
[----:B------:R-:W3:Y:S01]  /*76d0*/  MUFU.TANH R19, R19 ;  /* 0x0000001300137308 */ /* 0x000ee20000002400 */
[----:B------:R-:W-:Y:S01]  /*76e0*/  ISETP.GT.AND P1, PT, R112, R17, PT ;  /* 0x000000117000720c */ /* 0x000fe20003f24270 */
[----:B--2---:R-:W-:Y:S01]  /*76f0*/  FFMA.FTZ R15, -R154, R96, R15 ;  /* 0x000000609a0f7223 */ /* 0x004fe2000001010f */
[----:B------:R-:W-:Y:S01]  /*7700*/  FSEL R164, R13, -INF , !P2 ;  /* 0xff8000000da47808 */ /* 0x000fe20005000000 */
[----:B------:R-:W-:Y:S01]  /*7710*/  VIADD R13, R29, 0xffffffa9 ;  /* 0xffffffa91d0d7836 */ /* 0x000fe20000000000 */
[----:B------:R-:W-:-:S02]  /*7720*/  IABS R4, R89 ;  /* 0x0000005900047213 */ /* 0x000fc40000000000 */
[----:B------:R-:W-:Y:S02]  /*7730*/  FSEL R15, R15, -INF , !P1 ;  /* 0xff8000000f0f7808 */ /* 0x000fe40004800000 */
[----:B------:R-:W-:Y:S01]  /*7740*/  ISETP.GT.AND P1, PT, R22, R17, PT ;  /* 0x000000111600720c */ /* 0x000fe20003f24270 */
[----:B-1----:R-:W-:Y:S01]  /*7750*/  FFMA.FTZ R169, -R154, R8, R169 ;  /* 0x000000089aa97223 */ /* 0x002fe200000101a9 */
[----:B------:R-:W-:Y:S01]  /*7760*/  IABS R8, R88 ;  /* 0x0000005800087213 */ /* 0x000fe20000000000 */
[-C--:B------:R-:W-:Y:S01]  /*7770*/  FMUL.FTZ R10, R6, R133.reuse ;  /* 0x00000085060a7220 */ /* 0x080fe20000410000 */
[----:B------:R-:W-:Y:S01]  /*7780*/  ISETP.GE.AND P2, PT, R17, R136, PT ;  /* 0x000000881100720c */ /* 0x000fe20003f46270 */
[----:B------:R-:W-:Y:S01]  /*7790*/  FMUL.FTZ R6, R7, R133 ;  /* 0x0000008507067220 */ /* 0x000fe20000410000 */
[----:B------:R-:W-:Y:S01]  /*77a0*/  I2FP.F32.S32 R8, R8 ;  /* 0x0000000800087245 */ /* 0x000fe20000201400 */
[----:B------:R-:W-:Y:S01]  /*77b0*/  VIADD R7, R29, 0xffffffb0 ;  /* 0xffffffb01d077836 */ /* 0x000fe20000000000 */
[----:B------:R-:W-:Y:S01]  /*77c0*/  I2FP.F32.S32 R4, R4 ;  /* 0x0000000400047245 */ /* 0x000fe20000201400 */
[C---:B---3--:R-:W-:Y:S01]  /*77d0*/  FFMA.FTZ R19, -R154.reuse, R91, R19 ;  /* 0x0000005b9a137223 */ /* 0x048fe20000010113 */
[----:B------:R-:W-:Y:S01]  /*77e0*/  FSEL R150, R15, -INF , !P2 ;  /* 0xff8000000f967808 */ /* 0x000fe20005000000 */
[C---:B------:R-:W-:Y:S01]  /*77f0*/  FFMA.FTZ R8, -R154.reuse, R8, R9 ;  /* 0x000000089a087223 */ /* 0x040fe20000010109 */
[----:B------:R-:W-:Y:S01]  /*7800*/  ISETP.GE.AND P6, PT, R17, R135, PT ;  /* 0x000000871100720c */ /* 0x000fe20003fc6270 */
[----:B------:R-:W1:Y:S01]  /*7810*/  MUFU.TANH R9, R10 ;  /* 0x0000000a00097308 */ /* 0x000e620000002400 */
[----:B------:R-:W-:Y:S01]  /*7820*/  FSEL R19, R19, -INF , !P1 ;  /* 0xff80000013137808 */ /* 0x000fe20004800000 */
[----:B------:R-:W-:Y:S01]  /*7830*/  FFMA.FTZ R4, -R154, R4, R11 ;  /* 0x000000049a047223 */ /* 0x000fe2000001010b */
[----:B------:R-:W-:Y:S01]  /*7840*/  ISETP.GT.AND P1, PT, R112, R13, PT ;  /* 0x0000000d7000720c */ /* 0x000fe20003f24270 */
[----:B------:R-:W-:Y:S01]  /*7850*/  FMUL.FTZ R133, R107, R133 ;  /* 0x000000856b857220 */ /* 0x000fe20000410000 */
[----:B------:R-:W-:Y:S01]  /*7860*/  ISETP.GE.AND P2, PT, R13, R136, PT ;  /* 0x000000880d00720c */ /* 0x000fe20003f46270 */
[----:B------:R-:W-:Y:S01]  /*7870*/  VIADD R88, R84, 0xfffffffe ;  /* 0xfffffffe54587836 */ /* 0x000fe20000000000 */
[----:B------:R-:W-:Y:S01]  /*7880*/  FSEL R169, R169, -INF , !P1 ;  /* 0xff800000a9a97808 */ /* 0x000fe20004800000 */
[----:B------:R-:W2:Y:S01]  /*7890*/  MUFU.TANH R11, R6 ;  /* 0x00000006000b7308 */ /* 0x000ea20000002400 */
[----:B------:R-:W-:-:S02]  /*78a0*/  ISETP.GT.AND P1, PT, R22, R13, PT ;  /* 0x0000000d1600720c */ /* 0x000fc40003f24270 */
[----:B------:R-:W-:Y:S02]  /*78b0*/  FSEL R134, R19, -INF , !P6 ;  /* 0xff80000013867808 */ /* 0x000fe40007000000 */
[----:B------:R-:W-:Y:S02]  /*78c0*/  FSEL R169, R169, -INF , !P2 ;  /* 0xff800000a9a97808 */ /* 0x000fe40005000000 */
[----:B------:R-:W-:Y:S01]  /*78d0*/  ISETP.GE.AND P6, PT, R13, R135, PT ;  /* 0x000000870d00720c */ /* 0x000fe20003fc6270 */
[----:B------:R-:W-:Y:S01]  /*78e0*/  MUFU.TANH R133, R133 ;  /* 0x0000008500857308 */ /* 0x000fe20000002400 */
[----:B------:R-:W-:Y:S02]  /*78f0*/  ISETP.GT.AND P2, PT, R112, R7, PT ;  /* 0x000000077000720c */ /* 0x000fe40003f44270 */
[----:B------:R-:W-:Y:S02]  /*7900*/  FSEL R4, R4, -INF , !P1 ;  /* 0xff80000004047808 */ /* 0x000fe40004800000 */
[----:B------:R-:W-:-:S02]  /*7910*/  IABS R32, R32 ;  /* 0x0000002000207213 */ /* 0x000fc40000000000 */
[----:B------:R-:W-:Y:S01]  /*7920*/  IABS R34, R34 ;  /* 0x0000002200227213 */ /* 0x000fe20000000000 */
[----:B------:R-:W3:Y:S01]  /*7930*/  MUFU.TANH R13, R104 ;  /* 0x00000068000d7308 */ /* 0x000ee20000002400 */
[----:B------:R-:W-:Y:S02]  /*7940*/  FSEL R167, R4, -INF , !P6 ;  /* 0xff80000004a77808 */ /* 0x000fe40007000000 */
[----:B------:R-:W-:Y:S02]  /*7950*/  FSEL R8, R8, -INF , !P2 ;  /* 0xff80000008087808 */ /* 0x000fe40005000000 */
[C---:B------:R-:W-:Y:S02]  /*7960*/  ISETP.GE.AND P1, PT, R7.reuse, R136, PT ;  /* 0x000000880700720c */ /* 0x040fe40003f26270 */
[----:B------:R-:W-:Y:S02]  /*7970*/  ISETP.GE.AND P6, PT, R7, R135, PT ;  /* 0x000000870700720c */ /* 0x000fe40003fc6270 */
[----:B------:R-:W-:-:S02]  /*7980*/  I2FP.F32.S32 R32, R32 ;  /* 0x0000002000207245 */ /* 0x000fc40000201400 */
[----:B------:R-:W-:Y:S02]  /*7990*/  I2FP.F32.S32 R34, R34 ;  /* 0x0000002200227245 */ /* 0x000fe40000201400 */
[----:B------:R-:W-:Y:S01]  /*79a0*/  ISETP.GT.AND P2, PT, R22, R7, PT ;  /* 0x000000071600720c */ /* 0x000fe20003f44270 */
[----:B------:R-:W-:Y:S02]  /*79b0*/  VIADD R7, R29, 0xffffffb1 ;  /* 0xffffffb11d077836 */ /* 0x000fe40000000000 */
[C---:B------:R-:W-:Y:S01]  /*79c0*/  FFMA.FTZ R5, -R154.reuse, R32, R5 ;  /* 0x000000209a057223 */ /* 0x040fe20000010105 */
[----:B-1----:R-:W-:Y:S01]  /*79d0*/  FFMA.FTZ R9, -R154, R34, R9 ;  /* 0x000000229a097223 */ /* 0x002fe20000010109 */
[----:B------:R-:W-:Y:S01]  /*79e0*/  FSEL R109, R8, -INF , !P1 ;  /* 0xff800000086d7808 */ /* 0x000fe20004800000 */
[----:B------:R-:W-:Y:S01]  /*79f0*/  BAR.SYNC.DEFER_BLOCKING 0x0 ;  /* 0x0000000000007b1d */ /* 0x000fe20000010000 */
[----:B------:R-:W-:Y:S02]  /*7a00*/  ISETP.GT.AND P1, PT, R112, R7, PT ;  /* 0x000000077000720c */ /* 0x000fe40003f24270 */
[----:B------:R-:W-:-:S02]  /*7a10*/  FSEL R9, R9, -INF , !P2 ;  /* 0xff80000009097808 */ /* 0x000fc40005000000 */
[----:B------:R-:W-:Y:S02]  /*7a20*/  FSEL R5, R5, -INF , !P1 ;  /* 0xff80000005057808 */ /* 0x000fe40004800000 */
[----:B------:R-:W-:Y:S02]  /*7a30*/  ISETP.GE.AND P2, PT, R7, R136, PT ;  /* 0x000000880700720c */ /* 0x000fe40003f46270 */
[----:B------:R-:W-:Y:S02]  /*7a40*/  IABS R30, R30 ;  /* 0x0000001e001e7213 */ /* 0x000fe40000000000 */
[----:B------:R-:W-:Y:S02]  /*7a50*/  FSEL R111, R5, -INF , !P2 ;  /* 0xff800000056f7808 */ /* 0x000fe40005000000 */
[----:B------:R-:W1:Y:S01]  /*7a60*/  MUFU.TANH R5, R106 ;  /* 0x0000006a00057308 */ /* 0x000e620000002400 */
[----:B------:R-:W-:Y:S02]  /*7a70*/  IABS R26, R26 ;  /* 0x0000001a001a7213 */ /* 0x000fe40000000000 */
[----:B------:R-:W-:-:S02]  /*7a80*/  FSEL R103, R9, -INF , !P6 ;  /* 0xff80000009677808 */ /* 0x000fc40007000000 */
[----:B------:R-:W-:Y:S02]  /*7a90*/  I2FP.F32.S32 R30, R30 ;  /* 0x0000001e001e7245 */ /* 0x000fe40000201400 */
[----:B------:R-:W-:Y:S02]  /*7aa0*/  ISETP.GE.AND P6, PT, R7, R135, PT ;  /* 0x000000870700720c */ /* 0x000fe40003fc6270 */
[----:B------:R-:W-:Y:S01]  /*7ab0*/  I2FP.F32.S32 R26, R26 ;  /* 0x0000001a001a7245 */ /* 0x000fe20000201400 */
[----:B--2---:R-:W-:Y:S01]  /*7ac0*/  FFMA.FTZ R11, -R154, R30, R11 ;  /* 0x0000001e9a0b7223 */ /* 0x004fe2000001010b */
[----:B------:R-:W-:Y:S01]  /*7ad0*/  ISETP.GT.AND P1, PT, R22, R7, PT ;  /* 0x000000071600720c */ /* 0x000fe20003f24270 */
[C---:B------:R-:W-:Y:S01]  /*7ae0*/  VIADD R7, R29.reuse, 0xffffffb8 ;  /* 0xffffffb81d077836 */ /* 0x040fe20000000000 */
[----:B------:R-:W-:Y:S01]  /*7af0*/  IABS R24, R24 ;  /* 0x0000001800187213 */ /* 0x000fe20000000000 */
[----:B---3--:R-:W-:Y:S01]  /*7b00*/  FFMA.FTZ R13, -R154, R26, R13 ;  /* 0x0000001a9a0d7223 */ /* 0x008fe2000001010d */
[----:B------:R-:W-:Y:S01]  /*7b10*/  IABS R118, R118 ;  /* 0x0000007600767213 */ /* 0x000fe20000000000 */
[----:B------:R-:W-:Y:S01]  /*7b20*/  VIADD R29, R29, 0xffffffb9 ;  /* 0xffffffb91d1d7836 */ /* 0x000fe20000000000 */
[----:B------:R-:W-:-:S02]  /*7b30*/  I2FP.F32.S32 R24, R24 ;  /* 0x0000001800187245 */ /* 0x000fc40000201400 */
[-C--:B------:R-:W-:Y:S02]  /*7b40*/  ISETP.GT.AND P2, PT, R112, R7.reuse, PT ;  /* 0x000000077000720c */ /* 0x080fe40003f44270 */
[----:B------:R-:W-:Y:S01]  /*7b50*/  FSEL R11, R11, -INF , !P1 ;  /* 0xff8000000b0b7808 */ /* 0x000fe20004800000 */
[----:B-1----:R-:W-:Y:S01]  /*7b60*/  FFMA.FTZ R5, -R154, R24, R5 ;  /* 0x000000189a057223 */ /* 0x002fe20000010105 */
[----:B------:R-:W-:Y:S02]  /*7b70*/  FSEL R13, R13, -INF , !P2 ;  /* 0xff8000000d0d7808 */ /* 0x000fe40005000000 */
[----:B------:R-:W-:Y:S02]  /*7b80*/  I2FP.F32.S32 R118, R118 ;  /* 0x0000007600767245 */ /* 0x000fe40000201400 */
[----:B------:R-:W-:Y:S02]  /*7b90*/  ISETP.GT.AND P2, PT, R22, R7, PT ;  /* 0x000000071600720c */ /* 0x000fe40003f44270 */
[----:B------:R-:W-:Y:S01]  /*7ba0*/  FSEL R100, R11, -INF , !P6 ;  /* 0xff8000000b647808 */ /* 0x000fe20007000000 */
[----:B------:R-:W-:Y:S01]  /*7bb0*/  FFMA.FTZ R105, -R154, R118, R105 ;  /* 0x000000769a697223 */ /* 0x000fe20000010169 */
[----:B------:R-:W-:-:S02]  /*7bc0*/  ISETP.GE.AND P6, PT, R7, R135, PT ;  /* 0x000000870700720c */ /* 0x000fc40003fc6270 */
[----:B------:R-:W-:Y:S02]  /*7bd0*/  FSEL R5, R5, -INF , !P2 ;  /* 0xff80000005057808 */ /* 0x000fe40005000000 */
[----:B------:R-:W-:Y:S02]  /*7be0*/  ISETP.GT.AND P2, PT, R112, R29, PT ;  /* 0x0000001d7000720c */ /* 0x000fe40003f44270 */
[----:B------:R-:W-:Y:S02]  /*7bf0*/  FSEL R102, R5, -INF , !P6 ;  /* 0xff80000005667808 */ /* 0x000fe40007000000 */
[----:B------:R-:W-:Y:S02]  /*7c00*/  ISETP.GE.AND P6, PT, R29, R136, PT ;  /* 0x000000881d00720c */ /* 0x000fe40003fc6270 */
[----:B------:R-:W-:Y:S02]  /*7c10*/  FSEL R105, R105, -INF , !P2 ;  /* 0xff80000069697808 */ /* 0x000fe40005000000 */
[----:B------:R-:W-:-:S02]  /*7c20*/  IABS R116, R116 ;  /* 0x0000007400747213 */ /* 0x000fc40000000000 */
[----:B------:R-:W-:Y:S02]  /*7c30*/  FSEL R106, R105, -INF , !P6 ;  /* 0xff800000696a7808 */ /* 0x000fe40007000000 */
[----:B------:R-:W-:Y:S02]  /*7c40*/  ISETP.GT.U32.AND P6, PT, R88, R141, PT ;  /* 0x0000008d5800720c */ /* 0x000fe40003fc4070 */
[----:B------:R-:W-:Y:S02]  /*7c50*/  I2FP.F32.S32 R116, R116 ;  /* 0x0000007400747245 */ /* 0x000fe40000201400 */
[----:B------:R-:W-:Y:S02]  /*7c60*/  ISETP.GE.AND P1, PT, R7, R136, PT ;  /* 0x000000880700720c */ /* 0x000fe40003f26270 */
[----:B------:R-:W-:Y:S01]  /*7c70*/  ISETP.GE.AND P2, PT, R29, R135, PT ;  /* 0x000000871d00720c */ /* 0x000fe20003f46270 */
[----:B------:R-:W-:Y:S01]  /*7c80*/  FFMA.FTZ R116, -R154, R116, R133 ;  /* 0x000000749a747223 */ /* 0x000fe20000010185 */
        /* <DEDUP_REMOVED lines=69> */
.L_x_10292:
        /* <DEDUP_REMOVED lines=8> */
.L_x_10293:
[----:B------:R-:W-:Y:S05]  /*8160*/  BSYNC.RECONVERGENT B0 ;  /* 0x0000000000007941 */ /* 0x000fea0003800200 */
.L_x_10291:
        /* <DEDUP_REMOVED lines=37> */
.L_x_10290:
[----:B------:R-:W-:Y:S05]  /*83c0*/  BSYNC.RECONVERGENT B1 ;  /* 0x0000000000017941 */ /* 0x000fea0003800200 */
.L_x_10289:
        /* <DEDUP_REMOVED lines=45> */
[----:B------:R-:W-:Y:S01]  /*86a0*/  LDSM.16.MT88.4 R28, [R117+0x7000] ;  /* 0x00700000751c783b */ /* 0x000fe20000004200 */
[-C--:B------:R-:W-:Y:S01]  /*86b0*/  FFMA.FTZ R91, R33, R105.reuse, -R108 ;  /* 0x00000069215b7223 */ /* 0x080fe2000001086c */
[-CC-:B------:R-:W-:Y:S01]  /*86c0*/  FFMA.FTZ R96, R20, R105.reuse, -R104.reuse ;  /* 0x0000006914607223 */ /* 0x180fe20000010868 */
[-CC-:B------:R-:W-:Y:S01]  /*86d0*/  FFMA.FTZ R6, R23, R105.reuse, -R104.reuse ;  /* 0x0000006917067223 */ /* 0x180fe20000010868 */
[-C--:B------:R-:W-:Y:S01]  /*86e0*/  FFMA.FTZ R9, R21, R105.reuse, -R104 ;  /* 0x0000006915097223 */ /* 0x080fe20000010868 */
[-C--:B------:R-:W-:Y:S01]  /*86f0*/  FFMA.FTZ R93, R27, R105.reuse, -R108 ;  /* 0x000000691b5d7223 */ /* 0x080fe2000001086c */
        /* <DEDUP_REMOVED lines=22> */
[-C--:B------:R-:W-:Y:S01]  /*8860*/  FFMA.FTZ R110, R177, R105.reuse, -R108 ;  /* 0x00000069b16e7223 */ /* 0x080fe2000001086c */
[-CC-:B------:R-:W-:Y:S01]  /*8870*/  FFMA.FTZ R127, R119, R105.reuse, -R104.reuse ;  /* 0x00000069777f7223 */ /* 0x180fe20000010868 */
[-CC-:B------:R-:W-:Y:S01]  /*8880*/  FFMA.FTZ R118, R175, R105.reuse, -R104.reuse ;  /* 0x00000069af767223 */ /* 0x180fe20000010868 */
[----:B------:R3:W-:Y:S01]  /*8890*/  MUFU.EX2 R86, R6 ;  /* 0x0000000600567308 */ /* 0x0007e20000000800 */
[-CC-:B------:R-:W-:Y:S01]  /*88a0*/  FFMA.FTZ R133, R173, R105.reuse, -R104.reuse ;  /* 0x00000069ad857223 */ /* 0x180fe20000010868 */
[-C--:B------:R-:W-:Y:S01]  /*88b0*/  FFMA.FTZ R126, R171, R105.reuse, -R104 ;  /* 0x00000069ab7e7223 */ /* 0x080fe20000010868 */
[-CC-:B------:R-:W-:Y:S01]  /*88c0*/  FFMA.FTZ R181, R181, R105.reuse, -R108.reuse ;  /* 0x00000069b5b57223 */ /* 0x180fe2000001086c */
[----:B------:R-:W4:Y:S01]  /*88d0*/  MUFU.EX2 R85, R9 ;  /* 0x0000000900557308 */ /* 0x000f220000000800 */
[--C-:B------:R-:W-:Y:S01]  /*88e0*/  FFMA.FTZ R179, R179, R105, -R108.reuse ;  /* 0x00000069b3b37223 */ /* 0x100fe2000001086c */
[-C--:B------:R-:W-:Y:S01]  /*88f0*/  FMUL.FTZ R32, R56, R98.reuse ;  /* 0x0000006238207220 */ /* 0x080fe20000410000 */
[-C--:B------:R-:W-:Y:S01]  /*8900*/  FMUL.FTZ R33, R57, R98.reuse ;  /* 0x0000006239217220 */ /* 0x080fe20000410000 */
[----:B------:R-:W5:Y:S01]  /*8910*/  MUFU.EX2 R97, R97 ;  /* 0x0000006100617308 */ /* 0x000f620000000800 */
[----:B------:R-:W-:Y:S01]  /*8920*/  FMUL.FTZ R52, R52, R98 ;  /* 0x0000006234347220 */ /* 0x000fe20000410000 */
[----:B-1----:R-:W-:Y:S01]  /*8930*/  F2FP.F16.F32.PACK_AB R5, R92, R96 ;  /* 0x000000605c05723e */ /* 0x002fe200000000ff */
[-C--:B------:R-:W-:Y:S01]  /*8940*/  FMUL.FTZ R53, R53, R98.reuse ;  /* 0x0000006235357220 */ /* 0x080fe20000410000 */
[----:B------:R-:W-:Y:S01]  /*8950*/  MUFU.EX2 R125, R181 ;  /* 0x000000b5007d7308 */ /* 0x000fe20000000800 */
[----:B------:R-:W-:Y:S01]  /*8960*/  FMUL.FTZ R36, R36, R98 ;  /* 0x0000006224247220 */ /* 0x000fe20000410000 */
[----:B---3--:R-:W-:Y:S01]  /*8970*/  F2FP.F16.F32.PACK_AB R6, R93, R94 ;  /* 0x0000005e5d06723e */ /* 0x008fe200000000ff */
[-C--:B------:R-:W-:Y:S01]  /*8980*/  FMUL.FTZ R37, R37, R98.reuse ;  /* 0x0000006225257220 */ /* 0x080fe20000410000 */
[----:B------:R-:W1:Y:S01]  /*8990*/  MUFU.EX2 R116, R116 ;  /* 0x0000007400747308 */ /* 0x000e620000000800 */
[----:B------:R-:W-:Y:S01]  /*89a0*/  FMUL.FTZ R40, R40, R98 ;  /* 0x0000006228287220 */ /* 0x000fe20000410000 */
[----:B----4-:R-:W-:Y:S01]  /*89b0*/  F2FP.F16.F32.PACK_AB R7, R85, R86 ;  /* 0x000000565507723e */ /* 0x010fe200000000ff */
[-C--:B------:R-:W-:Y:S01]  /*89c0*/  FMUL.FTZ R9, R81, R98.reuse ;  /* 0x0000006251097220 */ /* 0x080fe20000410000 */
[----:B------:R-:W-:Y:S01]  /*89d0*/  MUFU.EX2 R110, R110 ;  /* 0x0000006e006e7308 */ /* 0x000fe20000000800 */
[-C--:B------:R-:W-:Y:S01]  /*89e0*/  FMUL.FTZ R41, R41, R98.reuse ;  /* 0x0000006229297220 */ /* 0x080fe20000410000 */
[-C--:B-----5:R-:W-:Y:S01]  /*89f0*/  FMUL.FTZ R18, R74, R97.reuse ;  /* 0x000000614a127220 */ /* 0x0a0fe20000410000 */
[-C--:B------:R-:W-:Y:S01]  /*8a00*/  FMUL.FTZ R19, R75, R97.reuse ;  /* 0x000000614b137220 */ /* 0x080fe20000410000 */
[-C--:B------:R-:W-:Y:S01]  /*8a10*/  FMUL.FTZ R70, R70, R97.reuse ;  /* 0x0000006146467220 */ /* 0x080fe20000410000 */
[-C--:B------:R-:W-:Y:S01]  /*8a20*/  FMUL.FTZ R71, R71, R97.reuse ;  /* 0x0000006147477220 */ /* 0x080fe20000410000 */
[-C--:B------:R-:W-:Y:S01]  /*8a30*/  FMUL.FTZ R26, R66, R97.reuse ;  /* 0x00000061421a7220 */ /* 0x080fe20000410000 */
[-C--:B------:R-:W-:Y:S01]  /*8a40*/  FMUL.FTZ R27, R67, R97.reuse ;  /* 0x00000061431b7220 */ /* 0x080fe20000410000 */
[----:B------:R-:W3:Y:S01]  /*8a50*/  LDSM.16.MT88.4 R72, [R99+0x1000] ;  /* 0x001000006348783b */ /* 0x000ee20000004200 */
[-C--:B------:R-:W-:Y:S01]  /*8a60*/  FMUL.FTZ R62, R62, R97.reuse ;  /* 0x000000613e3e7220 */ /* 0x080fe20000410000 */
[C---:B--2---:R-:W-:Y:S01]  /*8a70*/  HMMA.16816.F32 R16, R4.reuse, R20, R16 ;  /* 0x000000140410723c */ /* 0x044fe20000001810 */
[-C--:B------:R-:W-:Y:S01]  /*8a80*/  FMUL.FTZ R63, R63, R97.reuse ;  /* 0x000000613f3f7220 */ /* 0x080fe20000410000 */
[----:B------:R-:W-:Y:S01]  /*8a90*/  LDSM.16.MT88.4 R64, [R99+0x2000] ;  /* 0x002000006340783b */ /* 0x000fe20000004200 */
        /* <DEDUP_REMOVED lines=8> */
[----:B------:R-:W-:Y:S01]  /*8b20*/  MUFU.EX2 R119, R179 ;  /* 0x000000b300777308 */ /* 0x000fe20000000800 */
[-C--:B------:R-:W-:Y:S01]  /*8b30*/  FMUL.FTZ R54, R54, R97.reuse ;  /* 0x0000006136367220 */ /* 0x080fe20000410000 */
[----:B------:R-:W-:Y:S01]  /*8b40*/  LDSM.16.MT88.4 R56, [R99+0x400] ;  /* 0x000400006338783b */ /* 0x000fe20000004200 */
[-C--:B------:R-:W-:Y:S01]  /*8b50*/  FMUL.FTZ R55, R55, R97.reuse ;  /* 0x0000006137377220 */ /* 0x080fe20000410000 */
[----:B------:R-:W-:Y:S01]  /*8b60*/  MUFU.EX2 R127, R127 ;  /* 0x0000007f007f7308 */ /* 0x000fe20000000800 */
[C---:B------:R-:W-:Y:S01]  /*8b70*/  HMMA.16816.F32 R24, R4.reuse, R28, R24 ;  /* 0x0000001c0418723c */ /* 0x040fe20000001818 */
[-C--:B------:R-:W-:Y:S01]  /*8b80*/  FMUL.FTZ R38, R38, R97.reuse ;  /* 0x0000006126267220 */ /* 0x080fe20000410000 */
[-C--:B------:R-:W-:Y:S01]  /*8b90*/  FMUL.FTZ R39, R39, R97.reuse ;  /* 0x0000006127277220 */ /* 0x080fe20000410000 */
[----:B------:R-:W4:Y:S01]  /*8ba0*/  MUFU.EX2 R118, R118 ;  /* 0x0000007600767308 */ /* 0x000f220000000800 */
[-C--:B------:R-:W-:Y:S01]  /*8bb0*/  FMUL.FTZ R42, R42, R97.reuse ;  /* 0x000000612a2a7220 */ /* 0x080fe20000410000 */
[-C--:B------:R-:W-:Y:S01]  /*8bc0*/  FMUL.FTZ R43, R43, R97.reuse ;  /* 0x000000612b2b7220 */ /* 0x080fe20000410000 */
[-C--:B------:R-:W-:Y:S01]  /*8bd0*/  FMUL.FTZ R44, R44, R98.reuse ;  /* 0x000000622c2c7220 */ /* 0x080fe20000410000 */
[----:B------:R-:W-:Y:S01]  /*8be0*/  MUFU.EX2 R133, R133 ;  /* 0x0000008500857308 */ /* 0x000fe20000000800 */
[C---:B------:R-:W-:Y:S01]  /*8bf0*/  HMMA.16816.F32 R28, R4.reuse, R30, R60 ;  /* 0x0000001e041c723c */ /* 0x040fe2000000183c */
[----:B------:R-:W5:Y:S01]  /*8c00*/  LDSM.16.MT88.4 R60, [R117+0x6400] ;  /* 0x00640000753c783b */ /* 0x000f620000004200 */
[-C--:B------:R-:W-:Y:S01]  /*8c10*/  FMUL.FTZ R45, R45, R98.reuse ;  /* 0x000000622d2d7220 */ /* 0x080fe20000410000 */
[----:B------:R-:W4:Y:S01]  /*8c20*/  MUFU.EX2 R126, R126 ;  /* 0x0000007e007e7308 */ /* 0x000f220000000800 */
[-C--:B------:R-:W-:Y:S01]  /*8c30*/  FMUL.FTZ R46, R46, R97.reuse ;  /* 0x000000612e2e7220 */ /* 0x080fe20000410000 */
[-C--:B------:R-:W-:Y:S01]  /*8c40*/  FMUL.FTZ R47, R47, R97.reuse ;  /* 0x000000612f2f7220 */ /* 0x080fe20000410000 */
[-C--:B------:R-:W-:Y:S01]  /*8c50*/  FMUL.FTZ R48, R48, R98.reuse ;  /* 0x0000006230307220 */ /* 0x080fe20000410000 */
[-C--:B------:R-:W-:Y:S01]  /*8c60*/  FMUL.FTZ R49, R49, R98.reuse ;  /* 0x0000006231317220 */ /* 0x080fe20000410000 */
[C---:B------:R-:W-:Y:S01]  /*8c70*/  HMMA.16816.F32 R8, R4.reuse, R12, R8 ;  /* 0x0000000c0408723c */ /* 0x040fe20000001808 */
[-C--:B------:R-:W-:Y:S01]  /*8c80*/  FMUL.FTZ R50, R50, R97.reuse ;  /* 0x0000006132327220 */ /* 0x080fe20000410000 */
[----:B------:R-:W-:Y:S01]  /*8c90*/  FMUL.FTZ R51, R51, R97 ;  /* 0x0000006133337220 */ /* 0x000fe20000410000 */
[-CC-:B------:R-:W-:Y:S01]  /*8ca0*/  FFMA.FTZ R171, R164, R105.reuse, -R108.reuse ;  /* 0x00000069a4ab7223 */ /* 0x180fe2000001086c */
[-C--:B------:R-:W-:Y:S01]  /*8cb0*/  FFMA.FTZ R152, R152, R105.reuse, -R108 ;  /* 0x0000006998987223 */ /* 0x080fe2000001086c */
[-CC-:B------:R-:W-:Y:S01]  /*8cc0*/  FFMA.FTZ R153, R153, R105.reuse, -R104.reuse ;  /* 0x0000006999997223 */ /* 0x180fe20000010868 */
[----:B------:R-:W-:Y:S01]  /*8cd0*/  FFMA.FTZ R164, R167, R105, -R104 ;  /* 0x00000069a7a47223 */ /* 0x000fe20000010868 */
[----:B------:R-:W-:Y:S01]  /*8ce0*/  FFMA.FTZ R98, R158, R98, R95 ;  /* 0x000000629e627223 */ /* 0x000fe2000001005f */
[C---:B------:R-:W-:Y:S01]  /*8cf0*/  HMMA.16816.F32 R12, R4.reuse, R14, R76 ;  /* 0x0000000e040c723c */ /* 0x040fe2000000184c */
[----:B------:R-:W-:Y:S01]  /*8d00*/  MUFU.EX2 R171, R171 ;  /* 0x000000ab00ab7308 */ /* 0x000fe20000000800 */
[----:B------:R-:W-:Y:S01]  /*8d10*/  LDSM.16.MT88.4 R76, [R117+0x6c00] ;  /* 0x006c0000754c783b */ /* 0x000fe20000004200 */
[----:B------:R-:W-:Y:S01]  /*8d20*/  FFMA.FTZ R97, R165, R97, R96 ;  /* 0x00000061a5617223 */ /* 0x000fe20000010060 */
[----:B------:R-:W-:Y:S01]  /*8d30*/  FADD.FTZ R91, R91, R98 ;  /* 0x000000625b5b7221 */ /* 0x000fe20000010000 */
[----:B------:R-:W5:Y:S02]  /*8d40*/  MUFU.EX2 R152, R152 ;  /* 0x0000009800987308 */ /* 0x000f640000000800 */
[----:B------:R-:W-:Y:S01]  /*8d50*/  FADD.FTZ R97, R92, R97 ;  /* 0x000000615c617221 */ /* 0x000fe20000010000 */
[----:B---3--:R-:W-:Y:S01]  /*8d60*/  HMMA.16816.F32 R32, R4, R72, R32 ;  /* 0x000000480420723c */ /* 0x008fe20000001820 */
[----:B------:R-:W-:Y:S01]  /*8d70*/  MUFU.EX2 R153, R153 ;  /* 0x0000009900997308 */ /* 0x000fe20000000800 */
[----:B------:R-:W-:Y:S01]  /*8d80*/  FADD.FTZ R94, R94, R91 ;  /* 0x0000005b5e5e7221 */ /* 0x000fe20000010000 */
[----:B------:R-:W-:-:S02]  /*8d90*/  FADD.FTZ R86, R86, R97 ;  /* 0x0000006156567221 */ /* 0x000fc40000010000 */
[----:B------:R-:W-:Y:S01]  /*8da0*/  MUFU.EX2 R164, R164 ;  /* 0x000000a400a47308 */ /* 0x000fe20000000800 */
[----:B------:R-:W-:Y:S01]  /*8db0*/  FADD.FTZ R94, R93, R94 ;  /* 0x0000005e5d5e7221 */ /* 0x000fe20000010000 */
[----:B------:R-:W-:Y:S01]  /*8dc0*/  FADD.FTZ R86, R85, R86 ;  /* 0x0000005655567221 */ /* 0x000fe20000010000 */
[----:B------:R-:W-:Y:S01]  /*8dd0*/  HMMA.16816.F32 R52, R4, R74, R52 ;  /* 0x0000004a0434723c */ /* 0x000fe20000001834 */
[-C--:B------:R-:W-:Y:S02]  /*8de0*/  MOV R85, R89.reuse ;  /* 0x0000005900557202 */ /* 0x080fe40000000f00 */
[----:B------:R-:W-:-:S05]  /*8df0*/  @P6 MOV R85, R89 ;  /* 0x0000005900556202 */ /* 0x000fca0000000f00 */
[C---:B--2---:R-:W-:Y:S08]  /*8e00*/  HMMA.16816.F32 R36, R4.reuse, R68, R36 ;  /* 0x000000440424723c */ /* 0x044ff00000001824 */
[C---:B------:R-:W-:Y:S01]  /*8e10*/  HMMA.16816.F32 R40, R4.reuse, R70, R40 ;  /* 0x000000460428723c */ /* 0x040fe20000001828 */
[----:B------:R-:W2:Y:S07]  /*8e20*/  LDSM.16.MT88.4 R68, [R117+0x7400] ;  /* 0x007400007544783b */ /* 0x000eae0000004200 */
[C---:B------:R-:W-:Y:S08]  /*8e30*/  HMMA.16816.F32 R44, R4.reuse, R64, R44 ;  /* 0x00000040042c723c */ /* 0x040ff0000000182c */
[----:B------:R-:W-:Y:S01]  /*8e40*/  HMMA.16816.F32 R4, R4, R66, R48 ;  /* 0x000000420404723c */ /* 0x000fe20000001830 */
[----:B-1----:R-:W-:Y:S01]  /*8e50*/  F2FP.F16.F32.PACK_AB R48, R116, R125 ;  /* 0x0000007d7430723e */ /* 0x002fe200000000ff */
[----:B------:R-:W1:Y:S01]  /*8e60*/  LDSM.16.MT88.4 R64, [R117+0x8400] ;  /* 0x008400007540783b */ /* 0x000e620000004200 */
[----:B----4-:R-:W-:Y:S01]  /*8e70*/  F2FP.F16.F32.PACK_AB R49, R118, R127 ;  /* 0x0000007f7631723e */ /* 0x010fe200000000ff */
        /* <DEDUP_REMOVED lines=9> */
[----:B-----5:R-:W-:Y:S01]  /*8f10*/  HMMA.16816.F32 R8, R48, R60, R8 ;  /* 0x0000003c3008723c */ /* 0x020fe20000001808 */
[----:B------:R-:W-:Y:S01]  /*8f20*/  FADD.FTZ R133, R133, R118 ;  /* 0x0000007685857221 */ /* 0x000fe20000010000 */
[----:B------:R-:W-:-:S03]  /*8f30*/  FADD.FTZ R119, R119, R110 ;  /* 0x0000006e77777221 */ /* 0x000fc60000010000 */
[----:B------:R-:W-:-:S03]  /*8f40*/  FADD.FTZ R126, R126, R133 ;  /* 0x000000857e7e7221 */ /* 0x000fc60000010000 */
        /* <DEDUP_REMOVED lines=8> */
[C---:B-1----:R-:W-:Y:S01]  /*8fd0*/  HMMA.16816.F32 R36, R48.reuse, R64, R36 ;  /* 0x000000403024723c */ /* 0x042fe20000001824 */
[-C--:B------:R-:W-:Y:S01]  /*8fe0*/  FFMA.FTZ R64, R150, R105.reuse, -R108 ;  /* 0x0000006996407223 */ /* 0x080fe2000001086c */
[-C--:B------:R-:W-:Y:S01]  /*8ff0*/  FFMA.FTZ R65, R151, R105.reuse, -R104 ;  /* 0x0000006997417223 */ /* 0x080fe20000010868 */
[-C--:B------:R-:W-:Y:S01]  /*9000*/  FFMA.FTZ R150, R169, R105.reuse, -R108 ;  /* 0x00000069a9967223 */ /* 0x080fe2000001086c */
[----:B------:R-:W-:Y:S01]  /*9010*/  FFMA.FTZ R151, R134, R105, -R104 ;  /* 0x0000006986977223 */ /* 0x000fe20000010868 */
[----:B------:R-:W-:Y:S03]  /*9020*/  MUFU.EX2 R169, R64 ;  /* 0x0000004000a97308 */ /* 0x000fe60000000800 */
[C---:B---3--:R-:W-:Y:S01]  /*9030*/  HMMA.16816.F32 R32, R48.reuse, R60, R32 ;  /* 0x0000003c3020723c */ /* 0x048fe20000001820 */
[----:B------:R-:W-:Y:S04]  /*9040*/  MUFU.EX2 R150, R150 ;  /* 0x0000009600967308 */ /* 0x000fe80000000800 */
[----:B------:R1:W3:Y:S03]  /*9050*/  MUFU.EX2 R134, R65 ;  /* 0x0000004100867308 */ /* 0x0002e60000000800 */
[C---:B------:R-:W-:Y:S01]  /*9060*/  HMMA.16816.F32 R52, R48.reuse, R62, R52 ;  /* 0x0000003e3034723c */ /* 0x040fe20000001834 */
[----:B------:R-:W5:Y:S01]  /*9070*/  LDSM.16.MT88.4 R60, [R117+0x6800] ;  /* 0x00680000753c783b */ /* 0x000f620000004200 */
[----:B------:R-:W2:Y:S06]  /*9080*/  MUFU.EX2 R151, R151 ;  /* 0x0000009700977308 */ /* 0x000eac0000000800 */
[C---:B------:R-:W-:Y:S01]  /*9090*/  HMMA.16816.F32 R40, R48.reuse, R66, R40 ;  /* 0x000000423028723c */ /* 0x040fe20000001828 */
[----:B-1----:R-:W-:Y:S07]  /*90a0*/  LDSM.16.MT88.4 R64, [R99+0x1800] ;  /* 0x001800006340783b */ /* 0x002fee0000004200 */
[C---:B----4-:R-:W-:Y:S08]  /*90b0*/  HMMA.16816.F32 R44, R48.reuse, R56, R44 ;  /* 0x00000038302c723c */ /* 0x050ff0000000182c */
[----:B------:R-:W-:Y:S01]  /*90c0*/  HMMA.16816.F32 R48, R48, R58, R4 ;  /* 0x0000003a3030723c */ /* 0x000fe20000001804 */
[----:B------:R-:W1:Y:S01]  /*90d0*/  LDSM.16.MT88.4 R56, [R117+0x7800] ;  /* 0x007800007538783b */ /* 0x000e620000004200 */
[----:B------:R-:W-:Y:S01]  /*90e0*/  F2FP.F16.F32.PACK_AB R4, R171, R152 ;  /* 0x00000098ab04723e */ /* 0x000fe200000000ff */
[----:B------:R-:W-:Y:S01]  /*90f0*/  FADD.FTZ R152, R152, R119 ;  /* 0x0000007798987221 */ /* 0x000fe20000010000 */
[----:B---3--:R-:W-:Y:S01]  /*9100*/  F2FP.F16.F32.PACK_AB R5, R134, R153 ;  /* 0x000000998605723e */ /* 0x008fe200000000ff */
        /* <DEDUP_REMOVED lines=8> */
[----:B------:R-:W-:Y:S01]  /*9190*/  LDSM.16.MT88.4 R16, [R117+0x8c00] ;  /* 0x008c00007510783b */ /* 0x000fe20000004200 */
[----:B------:R-:W-:Y:S01]  /*91a0*/  FADD.FTZ R169, R150, R169 ;  /* 0x000000a996a97221 */ /* 0x000fe20000010000 */
[----:B------:R-:W-:Y:S01]  /*91b0*/  FADD.FTZ R151, R164, R151 ;  /* 0x00000097a4977221 */ /* 0x000fe20000010000 */
[----:B------:R-:W-:-:S04]  /*91c0*/  @P6 IADD3 R150, PT, PT, R84, -0x3, RZ ;  /* 0xfffffffd54966810 */ /* 0x000fc80007ffe0ff */
[C---:B-----5:R-:W-:Y:S08]  /*91d0*/  HMMA.16816.F32 R8, R4.reuse, R60, R8 ;  /* 0x0000003c0408723c */ /* 0x060ff00000001808 */
[C---:B------:R-:W-:Y:S01]  /*91e0*/  HMMA.16816.F32 R12, R4.reuse, R62, R12 ;  /* 0x0000003e040c723c */ /* 0x040fe2000000180c */
[----:B------:R-:W2:Y:S07]  /*91f0*/  LDSM.16.MT88.4 R60, [R117+0x8800] ;  /* 0x00880000753c783b */ /* 0x000eae0000004200 */
[C---:B------:R-:W-:Y:S01]  /*9200*/  HMMA.16816.F32 R68, R4.reuse, R70, R20 ;  /* 0x000000460444723c */ /* 0x040fe20000001814 */
[----:B------:R-:W3:Y:S07]  /*9210*/  LDSM.16.MT88.4 R20, [R99+0x2800] ;  /* 0x002800006314783b */ /* 0x000eee0000004200 */
[C---:B-1----:R-:W-:Y:S08]  /*9220*/  HMMA.16816.F32 R24, R4.reuse, R56, R24 ;  /* 0x000000380418723c */ /* 0x042ff00000001818 */
[C---:B------:R-:W-:Y:S08]  /*9230*/  HMMA.16816.F32 R28, R4.reuse, R58, R28 ;  /* 0x0000003a041c723c */ /* 0x040ff0000000181c */
        /* <DEDUP_REMOVED lines=9> */
[----:B------:R-:W-:Y:S01]  /*92d0*/  MUFU.EX2 R34, R34 ;  /* 0x0000002200227308 */ /* 0x000fe20000000800 */
[C---:B------:R-:W-:Y:S03]  /*92e0*/  HMMA.16816.F32 R52, R4.reuse, R66, R52 ;  /* 0x000000420434723c */ /* 0x040fe60000001834 */
[----:B------:R-:W-:Y:S04]  /*92f0*/  MUFU.EX2 R32, R32 ;  /* 0x0000002000207308 */ /* 0x000fe80000000800 */
[----:B------:R-:W1:Y:S01]  /*9300*/  MUFU.EX2 R35, R35 ;  /* 0x0000002300237308 */ /* 0x000e620000000800 */
[C---:B--2---:R-:W-:Y:S03]  /*9310*/  HMMA.16816.F32 R36, R4.reuse, R60, R36 ;  /* 0x0000003c0424723c */ /* 0x044fe60000001824 */
[----:B------:R-:W-:Y:S04]  /*9320*/  MUFU.EX2 R33, R33 ;  /* 0x0000002100217308 */ /* 0x000fe80000000800 */
[----:B------:R-:W-:Y:S01]  /*9330*/  MUFU.EX2 R106, R106 ;  /* 0x0000006a006a7308 */ /* 0x000fe20000000800 */
[C---:B------:R-:W-:Y:S01]  /*9340*/  HMMA.16816.F32 R40, R4.reuse, R62, R40 ;  /* 0x0000003e0428723c */ /* 0x040fe20000001828 */
[----:B------:R-:W2:Y:S02]  /*9350*/  LDSM.16.MT88.4 R60, [R117+0x7c00] ;  /* 0x007c0000753c783b */ /* 0x000ea40000004200 */
[----:B------:R-:W4:Y:S04]  /*9360*/  MUFU.EX2 R101, R64 ;  /* 0x0000004000657308 */ /* 0x000f280000000800 */
[----:B------:R-:W-:Y:S01]  /*9370*/  MUFU.EX2 R100, R100 ;  /* 0x0000006400647308 */ /* 0x000fe20000000800 */
[C---:B---3--:R-:W-:Y:S03]  /*9380*/  HMMA.16816.F32 R44, R4.reuse, R20, R44 ;  /* 0x00000014042c723c */ /* 0x048fe6000000182c */
[----:B------:R-:W3:Y:S05]  /*9390*/  MUFU.EX2 R103, R103 ;  /* 0x0000006700677308 */ /* 0x000eea0000000800 */
[----:B------:R-:W-:Y:S01]  /*93a0*/  HMMA.16816.F32 R48, R4, R22, R48 ;  /* 0x000000160430723c */ /* 0x000fe20000001830 */
[----:B-1----:R-:W-:Y:S01]  /*93b0*/  F2FP.F16.F32.PACK_AB R4, R35, R32 ;  /* 0x000000202304723e */ /* 0x002fe200000000ff */
[----:B------:R-:W1:Y:S01]  /*93c0*/  LDSM.16.MT88.4 R20, [R99+0xc00] ;  /* 0x000c00006314783b */ /* 0x000e620000004200 */
[----:B----4-:R-:W-:Y:S01]  /*93d0*/  F2FP.F16.F32.PACK_AB R5, R101, R106 ;  /* 0x0000006a6505723e */ /* 0x010fe200000000ff */
[----:B------:R-:W-:Y:S01]  /*93e0*/  FADD.FTZ R32, R32, R169 ;  /* 0x000000a920207221 */ /* 0x000fe20000010000 */
[----:B------:R-:W-:Y:S01]  /*93f0*/  F2FP.F16.F32.PACK_AB R6, R34, R33 ;  /* 0x000000212206723e */ /* 0x000fe200000000ff */
[----:B------:R-:W-:-:S02]  /*9400*/  FADD.FTZ R106, R106, R151 ;  /* 0x000000976a6a7221 */ /* 0x000fc40000010000 */
[----:B------:R-:W-:Y:S01]  /*9410*/  FADD.FTZ R32, R35, R32 ;  /* 0x0000002023207221 */ /* 0x000fe20000010000 */
[----:B---3--:R-:W-:Y:S01]  /*9420*/  F2FP.F16.F32.PACK_AB R7, R103, R100 ;  /* 0x000000646707723e */ /* 0x008fe200000000ff */
[----:B------:R-:W-:Y:S02]  /*9430*/  FADD.FTZ R101, R101, R106 ;  /* 0x0000006a65657221 */ /* 0x000fe40000010000 */
[----:B------:R-:W-:Y:S02]  /*9440*/  FADD.FTZ R33, R33, R32 ;  /* 0x0000002021217221 */ /* 0x000fe40000010000 */
[----:B------:R-:W-:Y:S02]  /*9450*/  FADD.FTZ R100, R100, R101 ;  /* 0x0000006564647221 */ /* 0x000fe40000010000 */
[----:B------:R-:W-:Y:S01]  /*9460*/  HMMA.16816.F32 R80, R4, R76, R8 ;  /* 0x0000004c0450723c */ /* 0x000fe20000001808 */
[----:B------:R-:W3:Y:S01]  /*9470*/  LDSM.16.MT88.4 R8, [R99+0x1c00] ;  /* 0x001c00006308783b */ /* 0x000ee20000004200 */
[----:B------:R-:W-:Y:S01]  /*9480*/  FADD.FTZ R158, R34, R33 ;  /* 0x00000021229e7221 */ /* 0x000fe20000010000 */
[----:B------:R-:W-:-:S05]  /*9490*/  FADD.FTZ R165, R103, R100 ;  /* 0x0000006467a57221 */ /* 0x000fca0000010000 */
[C---:B------:R-:W-:Y:S01]  /*94a0*/  HMMA.16816.F32 R76, R4.reuse, R78, R12 ;  /* 0x0000004e044c723c */ /* 0x040fe2000000180c */
[----:B------:R-:W4:Y:S07]  /*94b0*/  LDSM.16.MT88.4 R12, [R99+0x2c00] ;  /* 0x002c0000630c783b */ /* 0x000f2e0000004200 */
[----:B--2---:R-:W-:Y:S01]  /*94c0*/  HMMA.16816.F32 R64, R4, R60, R24 ;  /* 0x0000003c0440723c */ /* 0x004fe20000001818 */
[----:B------:R-:W-:-:S07]  /*94d0*/  MOV R24, R88 ;  /* 0x0000005800187202 */ /* 0x000fce0000000f00 */
[C---:B------:R-:W-:Y:S08]  /*94e0*/  HMMA.16816.F32 R60, R4.reuse, R62, R28 ;  /* 0x0000003e043c723c */ /* 0x040ff0000000181c */
[C---:B------:R-:W-:Y:S08]  /*94f0*/  HMMA.16816.F32 R36, R4.reuse, R16, R36 ;  /* 0x000000100424723c */ /* 0x040ff00000001824 */
[C---:B------:R-:W-:Y:S08]  /*9500*/  HMMA.16816.F32 R40, R4.reuse, R18, R40 ;  /* 0x000000120428723c */ /* 0x040ff00000001828 */
[C---:B-1----:R-:W-:Y:S08]  /*9510*/  HMMA.16816.F32 R72, R4.reuse, R20, R72 ;  /* 0x000000140448723c */ /* 0x042ff00000001848 */
[C---:B------:R-:W-:Y:S08]  /*9520*/  HMMA.16816.F32 R68, R4.reuse, R22, R68 ;  /* 0x000000160444723c */ /* 0x040ff00000001844 */
[C---:B---3--:R-:W-:Y:S08]  /*9530*/  HMMA.16816.F32 R56, R4.reuse, R8, R56 ;  /* 0x000000080438723c */ /* 0x048ff00000001838 */
[C---:B------:R-:W-:Y:S08]  /*9540*/  HMMA.16816.F32 R52, R4.reuse, R10, R52 ;  /* 0x0000000a0434723c */ /* 0x040ff00000001834 */
[C---:B----4-:R-:W-:Y:S08]  /*9550*/  HMMA.16816.F32 R44, R4.reuse, R12, R44 ;  /* 0x0000000c042c723c */ /* 0x050ff0000000182c */
[----:B------:R-:W-:Y:S01]  /*9560*/  HMMA.16816.F32 R48, R4, R14, R48 ;  /* 0x0000000e0430723c */ /* 0x000fe20000001830 */
[----:B------:R-:W-:-:S04]  /*9570*/  NOP ;  /* 0x0000000000007918 */ /* 0x000fc80000000000 */
[----:B------:R-:W-:-:S15]  /*9580*/  @P6 BRA `(.L_x_10294) ;  /* 0x0000000000046947 */ /* 0x000fde0003800000 */
.L_x_10285:
[----:B------:R-:W-:-:S07]  /*9590*/  IADD3 R150, PT, PT, R24, -0x1, RZ ;  /* 0xffffffff18967810 */ /* 0x000fce0007ffe0ff */
.L_x_10294:
[----:B------:R-:W-:Y:S05]  /*95a0*/  BSYNC B2 ;  /* 0x0000000000027941 */ /* 0x000fea0003800000 */
.L_x_10284:
        /* <DEDUP_REMOVED lines=15> */
.L_x_10302:
        /* <DEDUP_REMOVED lines=78> */
.L_x_10297:
[----:B------:R-:W-:Y:S05]  /*9b80*/  BSYNC.RECONVERGENT B0 ;  /* 0x0000000000007941 */ /* 0x000fea0003800200 */
.L_x_10296:
        /* <DEDUP_REMOVED lines=15> */
[----:B------:R-:W-:Y:S02]  /*9c80*/  LOP3.LUT R129, R132, 0x40, RZ, 0xfc, !PT ;  /* 0x0000004084817812 */ /* 0x000fe400078efcff */
[-C--:B------:R-:W-:Y:S01]  /*9c90*/  ISETP.GE.AND P5, PT, R130, R155.reuse, PT ;  /* 0x0000009b8200720c */ /* 0x080fe20003fa6270 */
[----:B-1----:R-:W-:Y:S01]  /*9ca0*/  ULEA UR6, UR6, UR7, 0x18 ;  /* 0x0000000706067291 */ /* 0x002fe2000f8ec0ff */
[----:B------:R-:W-:Y:S02]  /*9cb0*/  ISETP.GE.AND P4, PT, R129, R155, PT ;  /* 0x0000009b8100720c */ /* 0x000fe40003f86270 */
[----:B------:R-:W-:Y:S02]  /*9cc0*/  LEA R166, P0, R137, R144, 0x1 ;  /* 0x0000009089a67211 */ /* 0x000fe400078008ff */
[----:B------:R-:W-:Y:S01]  /*9cd0*/  SHF.R.U32.HI R122, RZ, 0x1, R120 ;  /* 0x00000001ff7a7819 */ /* 0x000fe20000011678 */
[----:B------:R-:W-:Y:S01]  /*9ce0*/  IMAD.U32 R124, RZ, RZ, UR6 ;  /* 0x00000006ff7c7e24 */ /* 0x000fe2000f8e00ff */
[----:B------:R-:W-:Y:S02]  /*9cf0*/  SHF.L.U32 R121, R120, 0x2, RZ ;  /* 0x0000000278797819 */ /* 0x000fe400000006ff */
[----:B------:R-:W-:Y:S02]  /*9d00*/  LOP3.LUT R123, R87, 0x3e00, RZ, 0xc0, !PT ;  /* 0x00003e00577b7812 */ /* 0x000fe400078ec0ff */
[----:B------:R-:W-:Y:S02]  /*9d10*/  LEA R157, R167, R124, 0x1 ;  /* 0x0000007ca79d7211 */ /* 0x000fe400078e08ff */
[-C--:B------:R-:W-:Y:S01]  /*9d20*/  LEA.HI.X R167, R137, R145.reuse, R138, 0x1, P0 ;  /* 0x0000009189a77211 */ /* 0x080fe200000f0c8a */
        /* <DEDUP_REMOVED lines=74> */
[----:B------:R-:W3:Y:S06]  /*a1d0*/  LDSM.16.M88.4 R88, [R85+0x3c00] ;  /* 0x003c00005558783b */ /* 0x000eec0000000200 */
[----:B------:R-:W4:Y:S01]  /*a1e0*/  LDSM.16.M88.4 R104, [R87+0x4400] ;  /* 0x004400005768783b */ /* 0x000f220000000200 */
[C---:B------:R-:W-:Y:S08]  /*a1f0*/  HMMA.16816.F32 R4, R108.reuse, R112, R4 ;  /* 0x000000706c04723c */ /* 0x040ff00000001804 */
[C---:B------:R-:W-:Y:S01]  /*a200*/  HMMA.16816.F32 R8, R108.reuse, R114, R8 ;  /* 0x000000726c08723c */ /* 0x040fe20000001808 */
[----:B------:R-:W5:Y:S07]  /*a210*/  LDSM.16.M88.4 R112, [R87+0x4800] ;  /* 0x004800005770783b */ /* 0x000f6e0000000200 */
[C---:B--2---:R-:W-:Y:S08]  /*a220*/  HMMA.16816.F32 R12, R108.reuse, R116, R12 ;  /* 0x000000746c0c723c */ /* 0x044ff0000000180c */
[C---:B------:R-:W-:Y:S08]  /*a230*/  HMMA.16816.F32 R16, R108.reuse, R118, R16 ;  /* 0x000000766c10723c */ /* 0x040ff00000001810 */
[C---:B------:R-:W-:Y:S08]  /*a240*/  HMMA.16816.F32 R20, R108.reuse, R92, R20 ;  /* 0x0000005c6c14723c */ /* 0x040ff00000001814 */
[C---:B------:R-:W-:Y:S01]  /*a250*/  HMMA.16816.F32 R24, R108.reuse, R94, R24 ;  /* 0x0000005e6c18723c */ /* 0x040fe20000001818 */
[----:B------:R-:W-:Y:S07]  /*a260*/  LDSM.16.M88.4 R92, [R86+0x1000] ;  /* 0x00100000565c783b */ /* 0x000fee0000000200 */
[C---:B---3--:R-:W-:Y:S08]  /*a270*/  HMMA.16816.F32 R28, R108.reuse, R88, R28 ;  /* 0x000000586c1c723c */ /* 0x048ff0000000181c */
[----:B------:R-:W-:Y:S01]  /*a280*/  HMMA.16816.F32 R32, R108, R90, R32 ;  /* 0x0000005a6c20723c */ /* 0x000fe20000001820 */
[----:B------:R-:W2:Y:S06]  /*a290*/  LDSM.16.M88.4 R88, [R87+0x4c00] ;  /* 0x004c00005758783b */ /* 0x000eac0000000200 */
[----:B------:R-:W-:Y:S01]  /*a2a0*/  LDSM.16.M88.4 R108, [R85+0x4800] ;  /* 0x00480000556c783b */ /* 0x000fe20000000200 */
        /* <DEDUP_REMOVED lines=9> */
[C---:B--2---:R-:W-:Y:S08]  /*a340*/  HMMA.16816.F32 R28, R96.reuse, R88, R28 ;  /* 0x00000058601c723c */ /* 0x044ff0000000181c */
[----:B------:R-:W-:Y:S01]  /*a350*/  HMMA.16816.F32 R32, R96, R90, R32 ;  /* 0x0000005a6020723c */ /* 0x000fe20000001820 */
[----:B------:R-:W-:Y:S06]  /*a360*/  LDSM.16.M88.4 R88, [R127+0x2000] ;  /* 0x002000007f58783b */ /* 0x000fec0000000200 */
[----:B------:R-:W2:Y:S01]  /*a370*/  LDSM.16.M88.4 R96, [R87+0x5000] ;  /* 0x005000005760783b */ /* 0x000ea20000000200 */
        /* <DEDUP_REMOVED lines=10> */
[----:B------:R-:W-:Y:S01]  /*a420*/  HMMA.16816.F32 R32, R92, R114, R32 ;  /* 0x000000725c20723c */ /* 0x000fe20000001820 */
[----:B------:R-:W5:Y:S06]  /*a430*/  LDSM.16.M88.4 R92, [R87+0x5c00] ;  /* 0x005c0000575c783b */ /* 0x000f6c0000000200 */
[----:B------:R-:W1:Y:S01]  /*a440*/  LDSM.16.M88.4 R112, [R85+0x5000] ;  /* 0x005000005570783b */ /* 0x000e620000000200 */
[C---:B--2---:R-:W-:Y:S08]  /*a450*/  HMMA.16816.F32 R4, R88.reuse, R96, R4 ;  /* 0x000000605804723c */ /* 0x044ff00000001804 */
[C---:B------:R-:W-:Y:S08]  /*a460*/  HMMA.16816.F32 R8, R88.reuse, R98, R8 ;  /* 0x000000625808723c */ /* 0x040ff00000001808 */
[C---:B---3--:R-:W-:Y:S08]  /*a470*/  HMMA.16816.F32 R12, R88.reuse, R100, R12 ;  /* 0x00000064580c723c */ /* 0x048ff0000000180c */
[C---:B------:R-:W-:Y:S08]  /*a480*/  HMMA.16816.F32 R16, R88.reuse, R102, R16 ;  /* 0x000000665810723c */ /* 0x040ff00000001810 */
[C---:B----4-:R-:W-:Y:S08]  /*a490*/  HMMA.16816.F32 R20, R88.reuse, R104, R20 ;  /* 0x000000685814723c */ /* 0x050ff00000001814 */
[C---:B------:R-:W-:Y:S08]  /*a4a0*/  HMMA.16816.F32 R24, R88.reuse, R106, R24 ;  /* 0x0000006a5818723c */ /* 0x040ff00000001818 */
[C---:B-----5:R-:W-:Y:S08]  /*a4b0*/  HMMA.16816.F32 R28, R88.reuse, R92, R28 ;  /* 0x0000005c581c723c */ /* 0x060ff0000000181c */
[----:B------:R-:W-:Y:S01]  /*a4c0*/  HMMA.16816.F32 R32, R88, R94, R32 ;  /* 0x0000005e5820723c */ /* 0x000fe20000001820 */
[----:B------:R-:W2:Y:S06]  /*a4d0*/  LDSM.16.M88.4 R88, [R85+0x5400] ;  /* 0x005400005558783b */ /* 0x000eac0000000200 */
[----:B------:R-:W3:Y:S01]  /*a4e0*/  LDSM.16.M88.4 R92, [R85+0x5800] ;  /* 0x00580000555c783b */ /* 0x000ee20000000200 */
[C---:B-1----:R-:W-:Y:S08]  /*a4f0*/  HMMA.16816.F32 R4, R108.reuse, R112, R4 ;  /* 0x000000706c04723c */ /* 0x042ff00000001804 */
[C---:B------:R-:W-:Y:S11]  /*a500*/  HMMA.16816.F32 R8, R108.reuse, R114, R8 ;  /* 0x000000726c08723c */ /* 0x040ff60000001808 */
[-C--:B------:R-:W-:Y:S01]  /*a510*/  FMUL.FTZ R167, R4, R164.reuse ;  /* 0x000000a404a77220 */ /* 0x080fe20000410000 */
[-C--:B------:R-:W-:Y:S01]  /*a520*/  FMUL.FTZ R169, R5, R164.reuse ;  /* 0x000000a405a97220 */ /* 0x080fe20000410000 */
[-C--:B------:R-:W-:Y:S01]  /*a530*/  FMUL.FTZ R173, R6, R164.reuse ;  /* 0x000000a406ad7220 */ /* 0x080fe20000410000 */
[-C--:B------:R-:W-:Y:S03]  /*a540*/  FMUL.FTZ R171, R7, R164.reuse ;  /* 0x000000a407ab7220 */ /* 0x080fe60000410000 */
[----:B------:R-:W1:Y:S02]  /*a550*/  MUFU.TANH R167, R167 ;  /* 0x000000a700a77308 */ /* 0x000e640000002400 */
[-C--:B------:R-:W-:Y:S01]  /*a560*/  FMUL.FTZ R175, R8, R164.reuse ;  /* 0x000000a408af7220 */ /* 0x080fe20000410000 */
[-C--:B------:R-:W-:Y:S01]  /*a570*/  FMUL.FTZ R177, R9, R164.reuse ;  /* 0x000000a409b17220 */ /* 0x080fe20000410000 */
[-C--:B------:R-:W-:Y:S01]  /*a580*/  FMUL.FTZ R179, R10, R164.reuse ;  /* 0x000000a40ab37220 */ /* 0x080fe20000410000 */
[-C--:B------:R-:W-:Y:S05]  /*a590*/  FMUL.FTZ R181, R11, R164.reuse ;  /* 0x000000a40bb57220 */ /* 0x080fea0000410000 */
[----:B------:R-:W4:Y:S01]  /*a5a0*/  MUFU.TANH R169, R169 ;  /* 0x000000a900a97308 */ /* 0x000f220000002400 */
[C---:B--2---:R-:W-:Y:S09]  /*a5b0*/  HMMA.16816.F32 R12, R108.reuse, R88, R12 ;  /* 0x000000586c0c723c */ /* 0x044ff2000000180c */
[----:B------:R-:W2:Y:S01]  /*a5c0*/  MUFU.TANH R173, R173 ;  /* 0x000000ad00ad7308 */ /* 0x000ea20000002400 */
[C---:B------:R-:W-:Y:S01]  /*a5d0*/  HMMA.16816.F32 R16, R108.reuse, R90, R16 ;  /* 0x0000005a6c10723c */ /* 0x040fe20000001810 */
[----:B------:R-:W5:Y:S01]  /*a5e0*/  LDSM.16.M88.4 R88, [R85+0x5c00] ;  /* 0x005c00005558783b */ /* 0x000f620000000200 */
[----:B------:R-:W-:Y:S07]  /*a5f0*/  DEPBAR.LE SB0, 0x0 ;  /* 0x000080000000791a */ /* 0x000fee0000000000 */
[----:B------:R-:W1:Y:S01]  /*a600*/  MUFU.TANH R171, R171 ;  /* 0x000000ab00ab7308 */ /* 0x000e620000002400 */
        /* <DEDUP_REMOVED lines=30> */
[----:B------:R-:W1:Y:S01]  /*a7f0*/  MUFU.TANH R183, R183 ;  /* 0x000000b700b77308 */ /* 0x000e620000002400 */
[-C--:B------:R-:W-:Y:S01]  /*a800*/  FMUL.FTZ R174, R31, R164.reuse ;  /* 0x000000a41fae7220 */ /* 0x080fe20000410000 */
[-C--:B------:R-:W-:Y:S01]  /*a810*/  FMUL.FTZ R172, R32, R164.reuse ;  /* 0x000000a420ac7220 */ /* 0x080fe20000410000 */
[-C--:B-----5:R-:W-:Y:S07]  /*a820*/  FMUL.FTZ R170, R33, R164.reuse ;  /* 0x000000a421aa7220 */ /* 0x0a0fee0000410000 */
[----:B------:R-:W1:Y:S01]  /*a830*/  MUFU.TANH R185, R185 ;  /* 0x000000b900b97308 */ /* 0x000e620000002400 */
[-C--:B----4-:R-:W-:Y:S01]  /*a840*/  FMUL.FTZ R168, R34, R164.reuse ;  /* 0x000000a422a87220 */ /* 0x090fe20000410000 */
[----:B------:R-:W-:Y:S08]  /*a850*/  FMUL.FTZ R164, R35, R164 ;  /* 0x000000a423a47220 */ /* 0x000ff00000410000 */
[----:B------:R-:W4:Y:S10]  /*a860*/  MUFU.TANH R187, R187 ;  /* 0x000000bb00bb7308 */ /* 0x000f340000002400 */
        /* <DEDUP_REMOVED lines=96> */
.L_x_10301:
[----:B------:R-:W-:Y:S05]  /*ae70*/  BSYNC.RECONVERGENT B0 ;  /* 0x0000000000007941 */ /* 0x000fea0003800200 */
.L_x_10300:
        /* <DEDUP_REMOVED lines=37> */
.L_x_10299:
[----:B------:R-:W-:Y:S05]  /*b0d0*/  BSYNC.RECONVERGENT B1 ;  /* 0x0000000000017941 */ /* 0x000fea0003800200 */
.L_x_10298:
[----:B--2---:R-:W-:Y:S01]  /*b0e0*/  IABS R5, R152 ;  /* 0x0000009800057213 */ /* 0x004fe20000000000 */
[----:B------:R-:W2:Y:S01]  /*b0f0*/  LD.E R87, desc[UR4][R2.64+0xdc] ;  /* 0x0000dc0402577980 */ /* 0x000ea2000c101900 */
[----:B------:R-:W-:Y:S01]  /*b100*/  LOP3.LUT R125, R125, 0x120, R126, 0xf8, !PT ;  /* 0x000001207d7d7812 */ /* 0x000fe200078ef87e */
[----:B------:R-:W-:Y:S01]  /*b110*/  VIADD R4, R152, 0x20 ;  /* 0x0000002098047836 */ /* 0x000fe20000000000 */
[----:B------:R-:W-:Y:S01]  /*b120*/  I2FP.F32.S32 R5, R5 ;  /* 0x0000000500057245 */ /* 0x000fe20000201400 */
[C---:B------:R-:W-:Y:S02]  /*b130*/  VIADD R14, R153.reuse, 0xfffffff9 ;  /* 0xfffffff9990e7836 */ /* 0x040fe40000000000 */
[C---:B------:R-:W-:Y:S01]  /*b140*/  VIADD R22, R153.reuse, 0xfffffff0 ;  /* 0xfffffff099167836 */ /* 0x040fe20000000000 */
[----:B------:R-:W-:Y:S01]  /*b150*/  IABS R4, R4 ;  /* 0x0000000400047213 */ /* 0x000fe20000000000 */
[C---:B------:R-:W-:Y:S01]  /*b160*/  VIADD R20, R153.reuse, 0xfffffff1 ;  /* 0xfffffff199147836 */ /* 0x040fe20000000000 */
[----:B------:R-:W-:Y:S01]  /*b170*/  ISETP.GE.AND P0, PT, R14, R134, PT ;  /* 0x000000860e00720c */ /* 0x000fe20003f06270 */
[----:B------:R-:W-:Y:S01]  /*b180*/  VIADD R12, R153, 0x8 ;  /* 0x00000008990c7836 */ /* 0x000fe20000000000 */
[----:B------:R-:W-:Y:S01]  /*b190*/  I2FP.F32.S32 R4, R4 ;  /* 0x0000000400047245 */ /* 0x000fe20000201400 */
[----:B------:R-:W-:Y:S02]  /*b1a0*/  VIADD R6, R152, 0x21 ;  /* 0x0000002198067836 */ /* 0x000fe40000000000 */
[CC--:B-1----:R-:W-:Y:S01]  /*b1b0*/  FFMA.FTZ R195, -R154.reuse, R5.reuse, R195 ;  /* 0x000000059ac37223 */ /* 0x0c2fe200000101c3 */
[----:B------:R-:W-:Y:S02]  /*b1c0*/  IMAD R100, R125, 0x2, R124 ;  /* 0x000000027d647824 */ /* 0x000fe400078e027c */
[C---:B------:R-:W-:Y:S01]  /*b1d0*/  FFMA.FTZ R166, -R154.reuse, R5, R166 ;  /* 0x000000059aa67223 */ /* 0x040fe200000101a6 */
[----:B------:R-:W-:Y:S01]  /*b1e0*/  FFMA.FTZ R171, -R154, R4, R171 ;  /* 0x000000049aab7223 */ /* 0x000fe200000101ab */
[----:B------:R-:W-:Y:S01]  /*b1f0*/  IABS R6, R6 ;  /* 0x0000000600067213 */ /* 0x000fe20000000000 */
[C---:B------:R-:W-:Y:S01]  /*b200*/  VIADD R4, R152.reuse, 0x11 ;  /* 0x0000001198047836 */ /* 0x040fe20000000000 */
[----:B------:R-:W-:Y:S01]  /*b210*/  FSEL R195, R195, -INF , P0 ;  /* 0xff800000c3c37808 */ /* 0x000fe20000000000 */
[----:B------:R-:W-:Y:S01]  /*b220*/  LDSM.16.MT88.4 R28, [R100+0x7000] ;  /* 0x00700000641c783b */ /* 0x000fe20000004200 */
[----:B------:R-:W-:Y:S01]  /*b230*/  I2FP.F32.S32 R6, R6 ;  /* 0x0000000600067245 */ /* 0x000fe20000201400 */
[C---:B------:R-:W-:Y:S01]  /*b240*/  VIADD R7, R153.reuse, 0xffffffe0 ;  /* 0xffffffe099077836 */ /* 0x040fe20000000000 */
[----:B------:R-:W-:Y:S01]  /*b250*/  IABS R4, R4 ;  /* 0x0000000400047213 */ /* 0x000fe20000000000 */
[----:B------:R-:W-:Y:S02]  /*b260*/  VIADD R8, R152, 0x19 ;  /* 0x0000001998087836 */ /* 0x000fe40000000000 */
[----:B------:R-:W-:Y:S01]  /*b270*/  VIADD R18, R153, 0x1 ;  /* 0x0000000199127836 */ /* 0x000fe20000000000 */
[----:B------:R-:W-:Y:S01]  /*b280*/  ISETP.GE.AND P1, PT, R7, R134, PT ;  /* 0x000000860700720c */ /* 0x000fe20003f26270 */
        /* <DEDUP_REMOVED lines=14> */
[CC--:B------:R-:W-:Y:S01]  /*b370*/  FFMA.FTZ R175, -R154.reuse, R4.reuse, R175 ;  /* 0x000000049aaf7223 */ /* 0x0c0fe200000101af */
[----:B------:R-:W-:Y:S01]  /*b380*/  FFMA.FTZ R187, -R154, R4, R187 ;  /* 0x000000049abb7223 */ /* 0x000fe200000101bb */
[----:B------:R-:W-:Y:S01]  /*b390*/  IABS R7, R7 ;  /* 0x0000000700077213 */ /* 0x000fe20000000000 */
[----:B------:R-:W-:Y:S01]  /*b3a0*/  VIADD R4, R152, 0x8 ;  /* 0x0000000898047836 */ /* 0x000fe20000000000 */
[----:B------:R-:W-:Y:S01]  /*b3b0*/  IABS R6, R6 ;  /* 0x0000000600067213 */ /* 0x000fe20000000000 */
[CC--:B------:R-:W-:Y:S01]  /*b3c0*/  FFMA.FTZ R167, -R154.reuse, R8.reuse, R167 ;  /* 0x000000089aa77223 */ /* 0x0c0fe200000101a7 */
[----:B------:R-:W-:Y:S01]  /*b3d0*/  FFMA.FTZ R179, -R154, R8, R179 ;  /* 0x000000089ab37223 */ /* 0x000fe200000101b3 */
[----:B------:R-:W-:Y:S01]  /*b3e0*/  I2FP.F32.S32 R8, R7 ;  /* 0x0000000700087245 */ /* 0x000fe20000201400 */
[C---:B------:R-:W-:Y:S01]  /*b3f0*/  VIADD R5, R152.reuse, 0x18 ;  /* 0x0000001898057836 */ /* 0x040fe20000000000 */
[----:B------:R-:W-:Y:S01]  /*b400*/  I2FP.F32.S32 R6, R6 ;  /* 0x0000000600067245 */ /* 0x000fe20000201400 */
[----:B------:R-:W-:Y:S01]  /*b410*/  VIADD R7, R152, 0xfffffff8 ;  /* 0xfffffff898077836 */ /* 0x000fe20000000000 */
[----:B------:R-:W-:Y:S01]  /*b420*/  IABS R4, R4 ;  /* 0x0000000400047213 */ /* 0x000fe20000000000 */
[CC--:B------:R-:W-:Y:S01]  /*b430*/  FFMA.FTZ R177, -R154.reuse, R8.reuse, R177 ;  /* 0x000000089ab17223 */ /* 0x0c0fe200000101b1 */
[C---:B------:R-:W-:Y:S01]  /*b440*/  FFMA.FTZ R189, -R154.reuse, R8, R189 ;  /* 0x000000089abd7223 */ /* 0x040fe200000101bd */
[CC--:B------:R-:W-:Y:S01]  /*b450*/  FFMA.FTZ R193, -R154.reuse, R6.reuse, R193 ;  /* 0x000000069ac17223 */ /* 0x0c0fe200000101c1 */
[----:B------:R-:W-:Y:S01]  /*b460*/  FFMA.FTZ R183, -R154, R6, R183 ;  /* 0x000000069ab77223 */ /* 0x000fe200000101b7 */
[----:B------:R-:W-:Y:S01]  /*b470*/  IABS R5, R5 ;  /* 0x0000000500057213 */ /* 0x000fe20000000000 */
[----:B------:R-:W-:Y:S01]  /*b480*/  IMAD.MOV.U32 R8, RZ, RZ, R4 ;  /* 0x000000ffff087224 */ /* 0x000fe200078e0004 */
[----:B------:R-:W-:Y:S01]  /*b490*/  IABS R7, R7 ;  /* 0x0000000700077213 */ /* 0x000fe20000000000 */
[----:B------:R-:W-:Y:S01]  /*b4a0*/  VIADD R6, R152, 0xfffffff9 ;  /* 0xfffffff998067836 */ /* 0x000fe20000000000 */
[----:B------:R-:W-:Y:S01]  /*b4b0*/  I2FP.F32.S32 R5, R5 ;  /* 0x0000000500057245 */ /* 0x000fe20000201400 */
[C---:B------:R-:W-:Y:S01]  /*b4c0*/  VIADD R25, R153.reuse, 0xffffffe1 ;  /* 0xffffffe199197836 */ /* 0x040fe20000000000 */
        /* <DEDUP_REMOVED lines=8> */
[----:B------:R-:W-:Y:S01]  /*b550*/  FSEL R166, R166, -INF , P0 ;  /* 0xff800000a6a67808 */ /* 0x000fe20000000000 */
[C---:B------:R-:W-:Y:S01]  /*b560*/  VIADD R5, R152.reuse, 0x1 ;  /* 0x0000000198057836 */ /* 0x040fe20000000000 */
[----:B------:R-:W-:Y:S01]  /*b570*/  I2FP.F32.S32 R8, R7 ;  /* 0x0000000700087245 */ /* 0x000fe20000201400 */
[----:B------:R-:W-:Y:S01]  /*b580*/  VIADD R7, R152, 0xfffffff1 ;  /* 0xfffffff198077836 */ /* 0x000fe20000000000 */
[----:B------:R-:W-:Y:S01]  /*b590*/  ISETP.GE.AND P0, PT, R25, R134, PT ;  /* 0x000000861900720c */ /* 0x000fe20003f06270 */
[CC--:B------:R-:W-:Y:S01]  /*b5a0*/  FFMA.FTZ R199, -R154.reuse, R4.reuse, R199 ;  /* 0x000000049ac77223 */ /* 0x0c0fe200000101c7 */
[----:B------:R-:W-:Y:S01]  /*b5b0*/  FFMA.FTZ R118, -R154, R4, R118 ;  /* 0x000000049a767223 */ /* 0x000fe20000010176 */
[----:B------:R-:W-:Y:S01]  /*b5c0*/  IABS R5, R5 ;  /* 0x0000000500057213 */ /* 0x000fe20000000000 */
[C---:B------:R-:W-:Y:S01]  /*b5d0*/  VIADD R4, R152.reuse, 0xffffffe1 ;  /* 0xffffffe198047836 */ /* 0x040fe20000000000 */
[----:B------:R-:W-:Y:S01]  /*b5e0*/  FSEL R19, R169, -INF , P0 ;  /* 0xff800000a9137808 */ /* 0x000fe20000000000 */
[----:B------:R-:W-:Y:S01]  /*b5f0*/  VIADD R6, R152, 0xffffffe0 ;  /* 0xffffffe098067836 */ /* 0x000fe20000000000 */
[----:B------:R-:W-:Y:S01]  /*b600*/  ISETP.GE.AND P0, PT, R23, R134, PT ;  /* 0x000000861700720c */ /* 0x000fe20003f06270 */
[CC--:B------:R-:W-:Y:S01]  /*b610*/  FFMA.FTZ R201, -R154.reuse, R8.reuse, R201 ;  /* 0x000000089ac97223 */ /* 0x0c0fe200000101c9 */
[----:B------:R-:W-:Y:S01]  /*b620*/  IABS R7, R7 ;  /* 0x0000000700077213 */ /* 0x000fe20000000000 */
[C---:B------:R-:W-:Y:S01]  /*b630*/  FFMA.FTZ R127, -R154.reuse, R8, R127 ;  /* 0x000000089a7f7223 */ /* 0x040fe2000001017f */
[----:B------:R-:W-:Y:S01]  /*b640*/  I2FP.F32.S32 R5, R5 ;  /* 0x0000000500057245 */ /* 0x000fe20000201400 */
[----:B------:R-:W-:Y:S01]  /*b650*/  VIADD R8, R153, 0x10 ;  /* 0x0000001099087836 */ /* 0x000fe20000000000 */
[----:B------:R-:W-:Y:S01]  /*b660*/  FSEL R17, R177, -INF , P0 ;  /* 0xff800000b1117808 */ /* 0x000fe20000000000 */
[----:B------:R-:W-:Y:S01]  /*b670*/  VIADD R151, R151, 0xffffffc0 ;  /* 0xffffffc097977836 */ /* 0x000fe20000000000 */
[----:B------:R-:W-:Y:S01]  /*b680*/  IABS R9, R4 ;  /* 0x0000000400097213 */ /* 0x000fe20000000000 */
[-C--:B------:R-:W-:Y:S01]  /*b690*/  FFMA.FTZ R191, -R154, R5.reuse, R191 ;  /* 0x000000059abf7223 */ /* 0x080fe200000101bf */
[----:B------:R-:W-:Y:S01]  /*b6a0*/  ISETP.GE.AND P0, PT, R22, R134, PT ;  /* 0x000000861600720c */ /* 0x000fe20003f06270 */
[----:B------:R-:W-:Y:S01]  /*b6b0*/  FFMA.FTZ R203, -R154, R5, R203 ;  /* 0x000000059acb7223 */ /* 0x000fe200000101cb */
[----:B------:R-:W-:Y:S01]  /*b6c0*/  I2FP.F32.S32 R7, R7 ;  /* 0x0000000700077245 */ /* 0x000fe20000201400 */
[----:B------:R-:W-:Y:S01]  /*b6d0*/  VIADD R4, R152, 0xffffffe9 ;  /* 0xffffffe998047836 */ /* 0x000fe20000000000 */
[----:B------:R-:W-:Y:S02]  /*b6e0*/  IABS R6, R6 ;  /* 0x0000000600067213 */ /* 0x000fe40000000000 */
[----:B------:R-:W-:Y:S01]  /*b6f0*/  FSEL R21, R167, -INF , P1 ;  /* 0xff800000a7157808 */ /* 0x000fe20000800000 */
[-C--:B------:R-:W-:Y:S01]  /*b700*/  FFMA.FTZ R97, -R154, R7.reuse, R97 ;  /* 0x000000079a617223 */ /* 0x080fe20000010161 */
[----:B------:R-:W-:Y:S01]  /*b710*/  ISETP.GE.AND P1, PT, R24, R134, PT ;  /* 0x000000861800720c */ /* 0x000fe20003f26270 */
[----:B------:R-:W-:Y:S01]  /*b720*/  FFMA.FTZ R209, -R154, R7, R209 ;  /* 0x000000079ad17223 */ /* 0x000fe200000101d1 */
[----:B------:R-:W-:Y:S02]  /*b730*/  I2FP.F32.S32 R9, R9 ;  /* 0x0000000900097245 */ /* 0x000fe40000201400 */
[----:B------:R-:W-:Y:S02]  /*b740*/  FSEL R183, R183, -INF , P0 ;  /* 0xff800000b7b77808 */ /* 0x000fe40000000000 */
[----:B------:R-:W-:Y:S01]  /*b750*/  I2FP.F32.S32 R5, R6 ;  /* 0x0000000600057245 */ /* 0x000fe20000201400 */
[----:B------:R-:W-:Y:S01]  /*b760*/  VIADD R6, R152, 0xfffffff0 ;  /* 0xfffffff098067836 */ /* 0x000fe20000000000 */
[----:B------:R-:W-:Y:S01]  /*b770*/  ISETP.GE.AND P0, PT, R23, R133, PT ;  /* 0x000000851700720c */ /* 0x000fe20003f06270 */
[C---:B------:R-:W-:Y:S01]  /*b780*/  FFMA.FTZ R98, -R154.reuse, R9, R98 ;  /* 0x000000099a627223 */ /* 0x040fe20000010162 */
[----:B------:R-:W-:Y:S01]  /*b790*/  FSEL R7, R175, -INF , P1 ;  /* 0xff800000af077808 */ /* 0x000fe20000800000 */
[----:B------:R-:W-:Y:S01]  /*b7a0*/  FFMA.FTZ R96, -R154, R5, R96 ;  /* 0x000000059a607223 */ /* 0x000fe20000010160 */
[----:B------:R-:W-:Y:S01]  /*b7b0*/  FSEL R15, R173, -INF , P4 ;  /* 0xff800000ad0f7808 */ /* 0x000fe20002000000 */
[C---:B------:R-:W-:Y:S01]  /*b7c0*/  VIADD R5, R152.reuse, 0xffffffe8 ;  /* 0xffffffe898057836 */ /* 0x040fe20000000000 */
[-C--:B------:R-:W-:Y:S01]  /*b7d0*/  ISETP.GE.AND P1, PT, R25, R133.reuse, PT ;  /* 0x000000851900720c */ /* 0x080fe20003f26270 */
[----:B------:R-:W-:Y:S01]  /*b7e0*/  VIADD R152, R152, 0x40 ;  /* 0x0000004098987836 */ /* 0x000fe20000000000 */
[-C--:B------:R-:W-:Y:S02]  /*b7f0*/  ISETP.GE.AND P4, PT, R20, R134.reuse, PT ;  /* 0x000000861400720c */ /* 0x080fe40003f86270 */
[----:B------:R-:W-:Y:S02]  /*b800*/  FSEL R9, R181, -INF , P0 ;  /* 0xff800000b5097808 */ /* 0x000fe40000000000 */
[----:B------:R-:W-:Y:S02]  /*b810*/  ISETP.GE.AND P0, PT, R153, R134, PT ;  /* 0x000000869900720c */ /* 0x000fe40003f06270 */
[----:B------:R-:W-:Y:S02]  /*b820*/  IABS R6, R6 ;  /* 0x0000000600067213 */ /* 0x000fe40000000000 */
[----:B------:R-:W-:Y:S02]  /*b830*/  FSEL R13, R171, -INF , P1 ;  /* 0xff800000ab0d7808 */ /* 0x000fe40000800000 */
[-C--:B------:R-:W-:Y:S02]  /*b840*/  ISETP.GE.AND P1, PT, R24, R133.reuse, PT ;  /* 0x000000851800720c */ /* 0x080fe40003f26270 */
[----:B------:R-:W-:Y:S02]  /*b850*/  FSEL R185, R185, -INF , P4 ;  /* 0xff800000b9b97808 */ /* 0x000fe40002000000 */
[----:B------:R-:W-:Y:S02]  /*b860*/  ISETP.GE.AND P4, PT, R16, R134, PT ;  /* 0x000000861000720c */ /* 0x000fe40003f86270 */
[----:B------:R-:W-:Y:S02]  /*b870*/  FSEL R173, R199, -INF , P0 ;  /* 0xff800000c7ad7808 */ /* 0x000fe40000000000 */
[----:B------:R-:W-:Y:S02]  /*b880*/  I2FP.F32.S32 R6, R6 ;  /* 0x0000000600067245 */ /* 0x000fe40000201400 */
[----:B------:R-:W-:Y:S02]  /*b890*/  ISETP.GE.AND P0, PT, R14, R133, PT ;  /* 0x000000850e00720c */ /* 0x000fe40003f06270 */
[----:B------:R-:W-:Y:S01]  /*b8a0*/  IABS R5, R5 ;  /* 0x0000000500057213 */ /* 0x000fe20000000000 */
[CC--:B------:R-:W-:Y:S01]  /*b8b0*/  FFMA.FTZ R207, -R154.reuse, R6.reuse, R207 ;  /* 0x000000069acf7223 */ /* 0x0c0fe200000101cf */
[----:B------:R-:W-:Y:S01]  /*b8c0*/  FSEL R11, R179, -INF , P1 ;  /* 0xff800000b30b7808 */ /* 0x000fe20000800000 */
[----:B------:R-:W-:Y:S01]  /*b8d0*/  FFMA.FTZ R91, -R154, R6, R91 ;  /* 0x000000069a5b7223 */ /* 0x000fe2000001015b */
[----:B------:R-:W-:Y:S01]  /*b8e0*/  FSEL R179, R191, -INF , P4 ;  /* 0xff800000bfb37808 */ /* 0x000fe20002000000 */
[----:B------:R-:W-:Y:S01]  /*b8f0*/  VIADD R6, R153, 0x11 ;  /* 0x0000001199067836 */ /* 0x000fe20000000000 */
[----:B------:R-:W-:Y:S02]  /*b900*/  ISETP.GE.AND P4, PT, R20, R133, PT ;  /* 0x000000851400720c */ /* 0x000fe40003f86270 */
[----:B------:R-:W-:Y:S02]  /*b910*/  FSEL R175, R197, -INF , P0 ;  /* 0xff800000c5af7808 */ /* 0x000fe40000000000 */
[----:B------:R-:W-:Y:S02]  /*b920*/  I2FP.F32.S32 R5, R5 ;  /* 0x0000000500057245 */ /* 0x000fe40000201400 */
[-C--:B------:R-:W-:Y:S02]  /*b930*/  ISETP.GE.AND P0, PT, R10, R134.reuse, PT ;  /* 0x000000860a00720c */ /* 0x080fe40003f06270 */
[----:B------:R-:W-:Y:S01]  /*b940*/  FSEL R117, R189, -INF , P4 ;  /* 0xff800000bd757808 */ /* 0x000fe20002000000 */
[-C--:B------:R-:W-:Y:S01]  /*b950*/  FFMA.FTZ R99, -R154, R5.reuse, R99 ;  /* 0x000000059a637223 */ /* 0x080fe20000010163 */
[-C--:B------:R-:W-:Y:S01]  /*b960*/  ISETP.GE.AND P4, PT, R18, R134.reuse, PT ;  /* 0x000000861200720c */ /* 0x080fe20003f86270 */
[----:B------:R-:W-:Y:S01]  /*b970*/  FFMA.FTZ R88, -R154, R5, R88 ;  /* 0x000000059a587223 */ /* 0x000fe20000010158 */
[----:B------:R-:W-:Y:S01]  /*b980*/  FSEL R164, R207, -INF , P0 ;  /* 0xff800000cfa47808 */ /* 0x000fe20000000000 */
[----:B------:R-:W-:Y:S01]  /*b990*/  VIADD R5, R153, 0x19 ;  /* 0x0000001999057836 */ /* 0x000fe20000000000 */
[----:B------:R-:W-:Y:S02]  /*b9a0*/  ISETP.GE.AND P0, PT, R6, R134, PT ;  /* 0x000000860600720c */ /* 0x000fe40003f06270 */
[----:B------:R-:W-:Y:S02]  /*b9b0*/  FSEL R171, R201, -INF , P4 ;  /* 0xff800000c9ab7808 */ /* 0x000fe40002000000 */
[-C--:B------:R-:W-:Y:S02]  /*b9c0*/  ISETP.GE.AND P4, PT, R16, R133.reuse, PT ;  /* 0x000000851000720c */ /* 0x080fe40003f86270 */
[----:B------:R-:W-:Y:S02]  /*b9d0*/  IABS R4, R4 ;  /* 0x0000000400047213 */ /* 0x000fe40000000000 */
[----:B------:R-:W-:Y:S02]  /*b9e0*/  FSEL R99, R99, -INF , P0 ;  /* 0xff80000063637808 */ /* 0x000fe40000000000 */
[-C--:B------:R-:W-:Y:S02]  /*b9f0*/  ISETP.GE.AND P0, PT, R10, R133.reuse, PT ;  /* 0x000000850a00720c */ /* 0x080fe40003f06270 */
[----:B------:R-:W-:Y:S02]  /*ba00*/  ISETP.GE.AND P1, PT, R22, R133, PT ;  /* 0x000000851600720c */ /* 0x000fe40003f26270 */
[----:B------:R-:W-:Y:S02]  /*ba10*/  FSEL R119, R193, -INF , P4 ;  /* 0xff800000c1777808 */ /* 0x000fe40002000000 */
[----:B------:R-:W-:Y:S02]  /*ba20*/  I2FP.F32.S32 R4, R4 ;  /* 0x0000000400047245 */ /* 0x000fe40000201400 */
[----:B------:R-:W-:Y:S02]  /*ba30*/  ISETP.GE.AND P4, PT, R12, R134, PT ;  /* 0x000000860c00720c */ /* 0x000fe40003f86270 */
[----:B------:R-:W-:Y:S01]  /*ba40*/  FSEL R127, R127, -INF , P0 ;  /* 0xff8000007f7f7808 */ /* 0x000fe20000000000 */
[-C--:B------:R-:W-:Y:S01]  /*ba50*/  FFMA.FTZ R205, -R154, R4.reuse, R205 ;  /* 0x000000049acd7223 */ /* 0x080fe200000101cd */
[----:B------:R-:W-:Y:S01]  /*ba60*/  ISETP.GE.AND P0, PT, R18, R135, PT ;  /* 0x000000871200720c */ /* 0x000fe20003f06270 */
[----:B------:R-:W-:Y:S01]  /*ba70*/  FFMA.FTZ R89, -R154, R4, R89 ;  /* 0x000000049a597223 */ /* 0x000fe20000010159 */
[----:B------:R-:W-:Y:S01]  /*ba80*/  FSEL R115, R187, -INF , P1 ;  /* 0xff800000bb737808 */ /* 0x000fe20000800000 */
[C---:B------:R-:W-:Y:S01]  /*ba90*/  VIADD R4, R153.reuse, 0x18 ;  /* 0x0000001899047836 */ /* 0x040fe20000000000 */
[-C--:B------:R-:W-:Y:S02]  /*baa0*/  ISETP.GE.AND P1, PT, R153, R133.reuse, PT ;  /* 0x000000859900720c */ /* 0x080fe40003f26270 */
[----:B------:R-:W-:Y:S02]  /*bab0*/  FSEL R167, R209, -INF , P4 ;  /* 0xff800000d1a77808 */ /* 0x000fe40002000000 */
[----:B------:R-:W-:Y:S02]  /*bac0*/  ISETP.GE.AND P4, PT, R8, R134, PT ;  /* 0x000000860800720c */ /* 0x000fe40003f86270 */
[----:B------:R-:W-:Y:S02]  /*bad0*/  FSEL R166, R166, -INF , !P0 ;  /* 0xff800000a6a67808 */ /* 0x000fe40004000000 */
[-C--:B------:R-:W-:Y:S02]  /*bae0*/  ISETP.GE.AND P0, PT, R5, R133.reuse, PT ;  /* 0x000000850500720c */ /* 0x080fe40003f06270 */
[----:B------:R-:W-:Y:S02]  /*baf0*/  FSEL R169, R203, -INF , P1 ;  /* 0xff800000cba97808 */ /* 0x000fe40000800000 */
[----:B------:R-:W-:Y:S02]  /*bb00*/  ISETP.GE.AND P1, PT, R12, R133, PT ;  /* 0x000000850c00720c */ /* 0x000fe40003f26270 */
[----:B------:R-:W-:Y:S02]  /*bb10*/  FSEL R113, R205, -INF , P4 ;  /* 0xff800000cd717808 */ /* 0x000fe40002000000 */
[-C--:B------:R-:W-:Y:S02]  /*bb20*/  ISETP.GE.AND P4, PT, R14, R136.reuse, PT ;  /* 0x000000880e00720c */ /* 0x080fe40003f86270 */
[----:B------:R-:W-:Y:S02]  /*bb30*/  FSEL R21, R21, -INF , !P6 ;  /* 0xff80000015157808 */ /* 0x000fe40007000000 */
[----:B------:R-:W-:Y:S02]  /*bb40*/  FSEL R88, R88, -INF , P0 ;  /* 0xff80000058587808 */ /* 0x000fe40000000000 */
[-C--:B------:R-:W-:Y:S02]  /*bb50*/  ISETP.GE.AND P0, PT, R25, R135.reuse, PT ;  /* 0x000000871900720c */ /* 0x080fe40003f06270 */
        /* <DEDUP_REMOVED lines=23> */
[----:B------:R-:W-:Y:S02]  /*bcd0*/  FSEL R91, R91, -INF , P4 ;  /* 0xff8000005b5b7808 */ /* 0x000fe40002000000 */
[-C--:B------:R-:W-:Y:S02]  /*bce0*/  ISETP.GE.AND P4, PT, R25, R136.reuse, PT ;  /* 0x000000881900720c */ /* 0x080fe40003f86270 */
[----:B------:R-:W-:Y:S02]  /*bcf0*/  FSEL R179, R179, -INF , !P5 ;  /* 0xff800000b3b37808 */ /* 0x000fe40006800000 */
[----:B------:R-:W-:Y:S02]  /*bd00*/  FSEL R117, R117, -INF , !P6 ;  /* 0xff80000075757808 */ /* 0x000fe40007000000 */
[----:B------:R-:W-:Y:S02]  /*bd10*/  FSEL R173, R173, -INF , !P0 ;  /* 0xff800000adad7808 */ /* 0x000fe40004000000 */
[-C--:B------:R-:W-:Y:S02]  /*bd20*/  ISETP.GE.AND P5, PT, R14, R135.reuse, PT ;  /* 0x000000870e00720c */ /* 0x080fe40003fa6270 */
        /* <DEDUP_REMOVED lines=8> */
[CC--:B------:R-:W-:Y:S02]  /*bdb0*/  ISETP.GE.AND P6, PT, R8.reuse, R136.reuse, PT ;  /* 0x000000880800720c */ /* 0x0c0fe40003fc6270 */
[-C--:B------:R-:W-:Y:S02]  /*bdc0*/  ISETP.GE.AND P0, PT, R8, R135.reuse, PT ;  /* 0x000000870800720c */ /* 0x080fe40003f06270 */
[C---:B------:R-:W-:Y:S01]  /*bdd0*/  ISETP.GE.AND P5, PT, R153.reuse, R135, PT ;  /* 0x000000879900720c */ /* 0x040fe20003fa6270 */
[----:B------:R-:W-:Y:S01]  /*bde0*/  VIADD R153, R153, 0xffffffc0 ;  /* 0xffffffc099997836 */ /* 0x000fe20000000000 */
[----:B------:R-:W-:Y:S02]  /*bdf0*/  FMNMX3.FTZ R8, R0, R21, R19, !PT ;  /* 0x0000001500087276 */ /* 0x000fe40007810013 */
[----:B------:R-:W-:Y:S02]  /*be00*/  FSEL R7, R7, -INF , !P1 ;  /* 0xff80000007077808 */ /* 0x000fe40004800000 */
[-C--:B------:R-:W-:Y:S02]  /*be10*/  ISETP.GE.AND P4, PT, R24, R135.reuse, PT ;  /* 0x000000871800720c */ /* 0x080fe40003f86270 */
[----:B------:R-:W-:Y:S02]  /*be20*/  ISETP.GE.AND P1, PT, R23, R135, PT ;  /* 0x000000871700720c */ /* 0x000fe40003f26270 */
[----:B------:R-:W-:Y:S02]  /*be30*/  FSEL R113, R113, -INF , !P6 ;  /* 0xff80000071717808 */ /* 0x000fe40007000000 */
[----:B------:R-:W-:Y:S02]  /*be40*/  FSEL R169, R169, -INF , !P5 ;  /* 0xff800000a9a97808 */ /* 0x000fe40006800000 */
        /* <DEDUP_REMOVED lines=15> */
[----:B------:R-:W-:Y:S02]  /*bf40*/  FSEL R99, R99, -INF , !P5 ;  /* 0xff80000063637808 */ /* 0x000fe40006800000 */
[----:B------:R-:W-:Y:S02]  /*bf50*/  ISETP.GE.AND P1, PT, R10, R135, PT ;  /* 0x000000870a00720c */ /* 0x000fe40003f26270 */
[CC--:B------:R-:W-:Y:S02]  /*bf60*/  ISETP.GE.AND P5, PT, R5.reuse, R136.reuse, PT ;  /* 0x000000880500720c */ /* 0x0c0fe40003fa6270 */
[----:B------:R-:W-:Y:S02]  /*bf70*/  FSEL R118, R118, -INF , !P4 ;  /* 0xff80000076767808 */ /* 0x000fe40006000000 */
        /* <DEDUP_REMOVED lines=10> */
[----:B------:R-:W-:Y:S02]  /*c020*/  FMNMX3.FTZ R5, R6, R113, R99, !PT ;  /* 0x0000007106057276 */ /* 0x000fe40007810063 */
[----:B------:R-:W-:Y:S02]  /*c030*/  FSEL R97, R97, -INF , !P0 ;  /* 0xff80000061617808 */ /* 0x000fe40004000000 */
[----:B------:R-:W-:Y:S02]  /*c040*/  FSEL R91, R91, -INF , !P6 ;  /* 0xff8000005b5b7808 */ /* 0x000fe40007000000 */
[----:B------:R-:W-:Y:S02]  /*c050*/  FMNMX3.FTZ R4, R4, R118, R127, !PT ;  /* 0x0000007604047276 */ /* 0x000fe4000781007f */
[----:B------:R-:W-:Y:S02]  /*c060*/  FMNMX3.FTZ R8, R5, R98, R96, !PT ;  /* 0x0000006205087276 */ /* 0x000fe40007810060 */
[----:B------:R-:W-:Y:S02]  /*c070*/  FMNMX3.FTZ R5, R4, R97, R91, !PT ;  /* 0x0000006104057276 */ /* 0x000fe4000781005b */
[----:B------:R-:W-:Y:S01]  /*c080*/  FSEL R88, R88, -INF , !P4 ;  /* 0xff80000058587808 */ /* 0x000fe20006000000 */
[----:B------:R-:W-:Y:S01]  /*c090*/  SHFL.BFLY PT, R25, R8, 0x2, 0x1f ;  /* 0x0c401f0008197f89 */ /* 0x000fe200000e0000 */
        /* <DEDUP_REMOVED lines=19> */
[----:B------:R-:W1:Y:S01]  /*c1d0*/  LDSM.16.MT88.4 R12, [R100+0x6000] ;  /* 0x00600000640c783b */ /* 0x000e620000004200 */
[-CC-:B------:R-:W-:Y:S01]  /*c1e0*/  FFMA.FTZ R103, R7, R87.reuse, -R108.reuse ;  /* 0x0000005707677223 */ /* 0x180fe2000001086c */
[----:B------:R-:W-:Y:S01]  /*c1f0*/  FSEL R7, R86, RZ, P1 ;  /* 0x000000ff56077208 */ /* 0x000fe20000800000 */
[----:B------:R-:W-:Y:S02]  /*c200*/  VIADD R5, R100, 0x6000 ;  /* 0x0000600064057836 */ /* 0x000fe40000000000 */
[-CC-:B------:R-:W-:Y:S01]  /*c210*/  FFMA.FTZ R105, R21, R87.reuse, -R108.reuse ;  /* 0x0000005715697223 */ /* 0x180fe2000001086c */
[-CC-:B------:R-:W-:Y:S01]  /*c220*/  FFMA.FTZ R106, R19, R87.reuse, -R108.reuse ;  /* 0x00000057136a7223 */ /* 0x180fe2000001086c */
[-C--:B------:R-:W-:Y:S01]  /*c230*/  FFMA.FTZ R102, R17, R87.reuse, -R108 ;  /* 0x0000005711667223 */ /* 0x080fe2000001086c */
[----:B------:R-:W-:Y:S01]  /*c240*/  FADD.FTZ R0, -R7, R0 ;  /* 0x0000000007007221 */ /* 0x000fe20000010100 */
[----:B------:R-:W-:Y:S02]  /*c250*/  @P2 VIADD R101, R5, 0xffffffe0 ;  /* 0xffffffe005652836 */ /* 0x000fe40000000000 */
[-CC-:B------:R-:W-:Y:S01]  /*c260*/  FFMA.FTZ R104, R11, R87.reuse, -R90.reuse ;  /* 0x000000570b687223 */ /* 0x180fe2000001085a */
[-C--:B------:R-:W-:Y:S01]  /*c270*/  FFMA.FTZ R111, R9, R87.reuse, -R90 ;  /* 0x00000057096f7223 */ /* 0x080fe2000001085a */
        /* <DEDUP_REMOVED lines=16> */
[-C--:B------:R-:W-:Y:S01]  /*c380*/  FFMA.FTZ R113, R113, R87.reuse, -R108 ;  /* 0x0000005771717223 */ /* 0x080fe2000001086c */
[-CC-:B------:R-:W-:Y:S01]  /*c390*/  FFMA.FTZ R173, R91, R87.reuse, -R90.reuse ;  /* 0x000000575bad7223 */ /* 0x180fe2000001085a */
[-CC-:B------:R-:W-:Y:S07]  /*c3a0*/  FFMA.FTZ R116, R119, R87.reuse, -R90.reuse ;  /* 0x0000005777747223 */ /* 0x180fee000001085a */
[----:B------:R-:W-:Y:S01]  /*c3b0*/  MUFU.EX2 R103, R103 ;  /* 0x0000006700677308 */ /* 0x000fe20000000800 */
[--C-:B------:R-:W-:Y:S01]  /*c3c0*/  FFMA.FTZ R125, R175, R87, -R90.reuse ;  /* 0x00000057af7d7223 */ /* 0x100fe2000001085a */
[----:B---3--:R-:W-:Y:S01]  /*c3d0*/  F2FP.F16.F32.PACK_AB R92, R106, R105 ;  /* 0x000000696a5c723e */ /* 0x008fe200000000ff */
[-CC-:B------:R-:W-:Y:S07]  /*c3e0*/  FFMA.FTZ R118, R118, R87.reuse, -R90.reuse ;  /* 0x0000005776767223 */ /* 0x180fee000001085a */
[----:B------:R-:W3:Y:S01]  /*c3f0*/  MUFU.EX2 R102, R102 ;  /* 0x0000006600667308 */ /* 0x000ee20000000800 */
[--C-:B------:R-:W-:Y:S01]  /*c400*/  FFMA.FTZ R127, R127, R87, -R90.reuse ;  /* 0x000000577f7f7223 */ /* 0x100fe2000001085a */
[----:B------:R-:W-:Y:S08]  /*c410*/  ISETP.GT.AND P0, PT, R150, R141, PT ;  /* 0x0000008d9600720c */ /* 0x000ff00003f04270 */
        /* <DEDUP_REMOVED lines=79> */
[----:B------:R-:W-:Y:S01]  /*c910*/  FMUL.FTZ R51, R0, R51 ;  /* 0x0000003300337220 */ /* 0x000fe20000410000 */
[-CC-:B------:R-:W-:Y:S01]  /*c920*/  FFMA.FTZ R83, R171, R87.reuse, -R108.reuse ;  /* 0x00000057ab537223 */ /* 0x180fe2000001086c */
[C---:B------:R-:W-:Y:S01]  /*c930*/  HMMA.16816.F32 R32, R92.reuse, R74, R32 ;  /* 0x0000004a5c20723c */ /* 0x040fe20000001820 */
[----:B------:R-:W-:Y:S02]  /*c940*/  LDSM.16.MT88.4 R72, [R100+0x8400] ;  /* 0x008400006448783b */ /* 0x000fe40000004200 */
[----:B------:R-:W-:Y:S01]  /*c950*/  MUFU.EX2 R127, R127 ;  /* 0x0000007f007f7308 */ /* 0x000fe20000000800 */
[-C--:B------:R-:W-:Y:S01]  /*c960*/  FFMA.FTZ R171, R164, R87.reuse, -R108 ;  /* 0x00000057a4ab7223 */ /* 0x080fe2000001086c */
[-CC-:B------:R-:W-:Y:S01]  /*c970*/  FFMA.FTZ R82, R169, R87.reuse, -R90.reuse ;  /* 0x00000057a9527223 */ /* 0x180fe2000001085a */
[-C--:B------:R-:W-:Y:S01]  /*c980*/  FFMA.FTZ R81, R166, R87.reuse, -R90 ;  /* 0x00000057a6517223 */ /* 0x080fe2000001085a */
[-CC-:B------:R-:W-:Y:S01]  /*c990*/  FFMA.FTZ R80, R167, R87.reuse, -R108.reuse ;  /* 0x00000057a7507223 */ /* 0x180fe2000001086c */
[----:B------:R-:W-:Y:S05]  /*c9a0*/  FFMA.FTZ R108, R96, R87, -R108 ;  /* 0x00000057606c7223 */ /* 0x000fea000001086c */
[----:B------:R-:W1:Y:S01]  /*c9b0*/  MUFU.EX2 R169, R83 ;  /* 0x0000005300a97308 */ /* 0x000e620000000800 */
[----:B------:R-:W-:Y:S01]  /*c9c0*/  LDSM.16.MT88.4 R96, [R101+0x1c00] ;  /* 0x001c00006560783b */ /* 0x000fe20000004200 */
[----:B------:R-:W-:Y:S01]  /*c9d0*/  FFMA.FTZ R105, R84, R158, R105 ;  /* 0x0000009e54697223 */ /* 0x000fe20000010069 */
[----:B------:R-:W-:Y:S01]  /*c9e0*/  IMAD.MOV.U32 R84, RZ, RZ, R85 ;  /* 0x000000ffff547224 */ /* 0x000fe200078e0055 */
[C---:B-----5:R-:W-:Y:S06]  /*c9f0*/  HMMA.16816.F32 R36, R92.reuse, R64, R36 ;  /* 0x000000405c24723c */ /* 0x060fec0000001824 */
[----:B------:R-:W-:Y:S01]  /*ca00*/  MUFU.EX2 R166, R82 ;  /* 0x0000005200a67308 */ /* 0x000fe20000000800 */
[----:B------:R-:W-:Y:S01]  /*ca10*/  FFMA.FTZ R109, R0, R165, R109 ;  /* 0x000000a5006d7223 */ /* 0x000fe2000001006d */
[----:B------:R-:W-:Y:S08]  /*ca20*/  FADD.FTZ R106, R106, R105 ;  /* 0x000000696a6a7221 */ /* 0x000ff00000010000 */
[----:B------:R-:W5:Y:S01]  /*ca30*/  MUFU.EX2 R167, R81 ;  /* 0x0000005100a77308 */ /* 0x000f620000000800 */
[----:B------:R-:W-:Y:S01]  /*ca40*/  FADD.FTZ R109, R107, R109 ;  /* 0x0000006d6b6d7221 */ /* 0x000fe20000010000 */
[C---:B------:R-:W-:Y:S01]  /*ca50*/  HMMA.16816.F32 R40, R92.reuse, R66, R40 ;  /* 0x000000425c28723c */ /* 0x040fe20000001828 */
[----:B------:R-:W1:Y:S07]  /*ca60*/  LDSM.16.MT88.4 R64, [R100+0x7400] ;  /* 0x007400006440783b */ /* 0x000e6e0000004200 */
[----:B------:R-:W-:Y:S01]  /*ca70*/  MUFU.EX2 R164, R80 ;  /* 0x0000005000a47308 */ /* 0x000fe20000000800 */
[----:B------:R-:W-:Y:S09]  /*ca80*/  FADD.FTZ R0, R104, R109 ;  /* 0x0000006d68007221 */ /* 0x000ff20000010000 */
[----:B------:R-:W5:Y:S01]  /*ca90*/  MUFU.EX2 R171, R171 ;  /* 0x000000ab00ab7308 */ /* 0x000f620000000800 */
[----:B------:R-:W-:Y:S01]  /*caa0*/  FADD.FTZ R0, R111, R0 ;  /* 0x000000006f007221 */ /* 0x000fe20000010000 */
[C---:B------:R-:W-:Y:S08]  /*cab0*/  HMMA.16816.F32 R44, R92.reuse, R52, R44 ;  /* 0x000000345c2c723c */ /* 0x040ff0000000182c */
[----:B------:R-:W-:Y:S01]  /*cac0*/  MUFU.EX2 R113, R113 ;  /* 0x0000007100717308 */ /* 0x000fe20000000800 */
[----:B--2---:R-:W-:Y:S02]  /*cad0*/  F2FP.F16.F32.PACK_AB R52, R115, R110 ;  /* 0x0000006e7334723e */ /* 0x004fe400000000ff */
[----:B----4-:R-:W-:Y:S07]  /*cae0*/  F2FP.F16.F32.PACK_AB R53, R112, R117 ;  /* 0x000000757035723e */ /* 0x010fee00000000ff */
[----:B------:R-:W2:Y:S01]  /*caf0*/  MUFU.EX2 R168, R168 ;  /* 0x000000a800a87308 */ /* 0x000ea20000000800 */
[----:B------:R-:W-:Y:S01]  /*cb00*/  HMMA.16816.F32 R48, R92, R54, R48 ;  /* 0x000000365c30723c */ /* 0x000fe20000001830 */
[----:B------:R-:W-:Y:S08]  /*cb10*/  LDSM.16.MT88.4 R92, [R100+0x7c00] ;  /* 0x007c0000645c783b */ /* 0x000ff00000004200 */
[----:B------:R-:W-:Y:S01]  /*cb20*/  MUFU.EX2 R170, R170 ;  /* 0x000000aa00aa7308 */ /* 0x000fe20000000800 */
[----:B------:R-:W-:Y:S02]  /*cb30*/  F2FP.F16.F32.PACK_AB R54, R119, R114 ;  /* 0x000000727736723e */ /* 0x000fe400000000ff */
[----:B------:R-:W-:Y:S07]  /*cb40*/  F2FP.F16.F32.PACK_AB R55, R125, R116 ;  /* 0x000000747d37723e */ /* 0x000fee00000000ff */
[----:B------:R-:W4:Y:S10]  /*cb50*/  MUFU.EX2 R173, R173 ;  /* 0x000000ad00ad7308 */ /* 0x000f340000000800 */
[----:B------:R-:W-:Y:S01]  /*cb60*/  MUFU.EX2 R172, R172 ;  /* 0x000000ac00ac7308 */ /* 0x000fe20000000800 */
[C---:B---3--:R-:W-:Y:S09]  /*cb70*/  HMMA.16816.F32 R4, R52.reuse, R56, R4 ;  /* 0x000000383404723c */ /* 0x048ff20000001804 */
[----:B------:R-:W3:Y:S01]  /*cb80*/  MUFU.EX2 R175, R108 ;  /* 0x0000006c00af7308 */ /* 0x000ee20000000800 */
[C---:B------:R-:W-:Y:S01]  /*cb90*/  HMMA.16816.F32 R8, R52.reuse, R58, R8 ;  /* 0x0000003a3408723c */ /* 0x040fe20000001808 */
[----:B------:R-:W5:Y:S07]  /*cba0*/  LDSM.16.MT88.4 R56, [R101+0x2400] ;  /* 0x002400006538783b */ /* 0x000f6e0000004200 */
        /* <DEDUP_REMOVED lines=10> */
[C---:B------:R-:W-:Y:S08]  /*cc50*/  HMMA.16816.F32 R40, R52.reuse, R74, R40 ;  /* 0x0000004a3428723c */ /* 0x040ff00000001828 */
[C---:B-----5:R-:W-:Y:S08]  /*cc60*/  HMMA.16816.F32 R44, R52.reuse, R56, R44 ;  /* 0x00000038342c723c */ /* 0x060ff0000000182c */
[----:B------:R-:W-:Y:S01]  /*cc70*/  HMMA.16816.F32 R48, R52, R58, R48 ;  /* 0x0000003a3430723c */ /* 0x000fe20000001830 */
[----:B------:R-:W5:Y:S02]  /*cc80*/  LDSM.16.MT88.4 R56, [R100+0x8800] ;  /* 0x008800006438783b */ /* 0x000f640000004200 */
        /* <DEDUP_REMOVED lines=8> */
[C---:B------:R-:W-:Y:S08]  /*cd10*/  HMMA.16816.F32 R16, R52.reuse, R66, R16 ;  /* 0x000000423410723c */ /* 0x040ff00000001810 */
[C---:B----4-:R-:W-:Y:S08]  /*cd20*/  HMMA.16816.F32 R20, R52.reuse, R68, R20 ;  /* 0x000000443414723c */ /* 0x050ff00000001814 */
[C---:B------:R-:W-:Y:S01]  /*cd30*/  HMMA.16816.F32 R24, R52.reuse, R70, R24 ;  /* 0x000000463418723c */ /* 0x040fe20000001818 */
[----:B------:R-:W-:Y:S07]  /*cd40*/  LDSM.16.MT88.4 R68, [R101+0xc00] ;  /* 0x000c00006544783b */ /* 0x000fee0000004200 */
[C---:B------:R-:W-:Y:S08]  /*cd50*/  HMMA.16816.F32 R28, R52.reuse, R76, R28 ;  /* 0x0000004c341c723c */ /* 0x040ff0000000181c */
[C---:B------:R-:W-:Y:S01]  /*cd60*/  HMMA.16816.F32 R32, R52.reuse, R78, R32 ;  /* 0x0000004e3420723c */ /* 0x040fe20000001820 */
[----:B------:R-:W1:Y:S07]  /*cd70*/  LDSM.16.MT88.4 R76, [R100+0x6c00] ;  /* 0x006c0000644c783b */ /* 0x000e6e0000004200 */
[C---:B-----5:R-:W-:Y:S03]  /*cd80*/  HMMA.16816.F32 R36, R52.reuse, R56, R36 ;  /* 0x000000383424723c */ /* 0x060fe60000001824 */
[-CC-:B------:R-:W-:Y:S01]  /*cd90*/  FFMA.FTZ R56, R89, R87.reuse, -R90.reuse ;  /* 0x0000005759387223 */ /* 0x180fe2000001085a */
[----:B------:R-:W-:Y:S01]  /*cda0*/  FFMA.FTZ R90, R88, R87, -R90 ;  /* 0x00000057585a7223 */ /* 0x000fe2000001085a */
[----:B------:R-:W-:Y:S02]  /*cdb0*/  F2FP.F16.F32.PACK_AB R88, R168, R113 ;  /* 0x00000071a858723e */ /* 0x000fe400000000ff */
[----:B------:R-:W-:Y:S01]  /*cdc0*/  F2FP.F16.F32.PACK_AB R89, R173, R170 ;  /* 0x000000aaad59723e */ /* 0x000fe200000000ff */
[C---:B------:R-:W-:Y:S01]  /*cdd0*/  HMMA.16816.F32 R40, R52.reuse, R58, R40 ;  /* 0x0000003a3428723c */ /* 0x040fe20000001828 */
[----:B------:R-:W-:Y:S10]  /*cde0*/  MUFU.EX2 R87, R56 ;  /* 0x0000003800577308 */ /* 0x000ff40000000800 */
[----:B------:R3:W4:Y:S01]  /*cdf0*/  MUFU.EX2 R174, R90 ;  /* 0x0000005a00ae7308 */ /* 0x0007220000000800 */
[C---:B--2---:R-:W-:Y:S08]  /*ce00*/  HMMA.16816.F32 R44, R52.reuse, R60, R44 ;  /* 0x0000003c342c723c */ /* 0x044ff0000000182c */
[----:B------:R-:W-:Y:S03]  /*ce10*/  HMMA.16816.F32 R48, R52, R62, R48 ;  /* 0x0000003e3430723c */ /* 0x000fe60000001830 */
[----:B---3--:R-:W-:Y:S02]  /*ce20*/  F2FP.F16.F32.PACK_AB R90, R175, R172 ;  /* 0x000000acaf5a723e */ /* 0x008fe400000000ff */
[----:B----4-:R-:W-:Y:S07]  /*ce30*/  F2FP.F16.F32.PACK_AB R91, R174, R87 ;  /* 0x00000057ae5b723e */ /* 0x010fee00000000ff */
        /* <DEDUP_REMOVED lines=40> */
[----:B------:R-:W-:Y:S01]  /*d0c0*/  HMMA.16816.F32 R48, R88, R10, R48 ;  /* 0x0000000a5830723c */ /* 0x000fe20000001830 */
[----:B------:R-:W-:Y:S08]  /*d0d0*/  @!UPT UIADD3 URZ, UPT, UPT, URZ, URZ, URZ ;  /* 0x000000fffffff290 */ /* 0x000ff0000fffe0ff */
[----:B------:R-:W-:Y:S11]  /*d0e0*/  @P0 BRA `(.L_x_10302) ;  /* 0xffffffc4006c0947 */ /* 0x000ff6000383ffff */
.L_x_10295:
        /* <DEDUP_REMOVED lines=11> */
.L_x_10314:
        /* <DEDUP_REMOVED lines=140> */
.L_x_10305:
[----:B------:R-:W-:Y:S05]  /*da60*/  BSYNC.RECONVERGENT B0 ;  /* 0x0000000000007941 */ /* 0x000fea0003800200 */
.L_x_10304:
        /* <DEDUP_REMOVED lines=27> */
.L_x_10307:
[----:B------:R-:W-:Y:S05]  /*dc20*/  BSYNC.RECONVERGENT B0 ;  /* 0x0000000000007941 */ /* 0x000fea0003800200 */
.L_x_10306:
        /* <DEDUP_REMOVED lines=32> */
.L_x_10309:
[----:B------:R-:W-:Y:S05]  /*de30*/  BSYNC.RECONVERGENT B0 ;  /* 0x0000000000007941 */ /* 0x000fea0003800200 */
.L_x_10308:
[----:B------:R-:W-:-:S04]  /*de40*/  MOV R147, 0x0 ;  /* 0x0000000000937802 */ /* 0x000fc80000000f00 */
[----:B-12345:R-:W-:Y:S05]  /*de50*/  @P0 RET.REL.NODEC R146 `(_ZN5flash24flash_fwd_splitkv_kernelI23Flash_fwd_kernel_traitsILi96ELi64ELi64ELi4ELb0ELb0EN7cutlass6half_tE19Flash_kernel_traitsILi96ELi64ELi64ELi4ES3_EELb0ELb1ELb1ELb0ELb0ELb1ELb0ELb0EEEvNS_16Flash_fwd_paramsE) ;  /* 0xffffff2092680950 */ /* 0x03efea0003c3ffff */
        /* <DEDUP_REMOVED lines=16> */
[----:B-1----:R-:W-:Y:S05]  /*df60*/  @P0 RET.REL.NODEC R146 `(_ZN5flash24flash_fwd_splitkv_kernelI23Flash_fwd_kernel_traitsILi96ELi64ELi64ELi4ELb0ELb0EN7cutlass6half_tE19Flash_kernel_traitsILi96ELi64ELi64ELi4ES3_EELb0ELb1ELb1ELb0ELb0ELb1ELb0ELb0EEEvNS_16Flash_fwd_paramsE) ;  /* 0xffffff2092240950 */ /* 0x002fea0003c3ffff */
[----:B------:R-:W-:Y:S01]  /*df70*/  MOV R147, 0x0 ;  /* 0x0000000000937802 */ /* 0x000fe20000000f00 */
[----:B------:R1:W-:Y:S03]  /*df80*/  ST.E.128 desc[UR4][R2.64+0x80], R24 ;  /* 0x0000801802007985 */ /* 0x0003e6000c101d04 */
[----:B-1----:R-:W-:Y:S05]  /*df90*/  RET.REL.NODEC R146 `(_ZN5flash24flash_fwd_splitkv_kernelI23Flash_fwd_kernel_traitsILi96ELi64ELi64ELi4ELb0ELb0EN7cutlass6half_tE19Flash_kernel_traitsILi96ELi64ELi64ELi4ES3_EELb0ELb1ELb1ELb0ELb0ELb1ELb0ELb0EEEvNS_16Flash_fwd_paramsE) ;  /* 0xffffff2092187950 */ /* 0x002fea0003c3ffff */
.L_x_10303:
[----:B------:R-:W-:Y:S01]  /*dfa0*/  MOV R5, 0x2 ;  /* 0x0000000200057802 */ /* 0x000fe20000000f00 */
[----:B------:R-:W-:Y:S01]  /*dfb0*/  IMAD.MOV.U32 R0, RZ, RZ, 0x1f ;  /* 0x0000001fff007424 */ /* 0x000fe200078e00ff */
[----:B------:R-:W-:-:S07]  /*dfc0*/  MOV R4, 0xffffffff ;  /* 0xffffffff00047802 */ /* 0x000fce0000000f00 */
[----:B-1---5:R-:W-:Y:S05]  /*dfd0*/  WARPSYNC.COLLECTIVE R4, `(.L_x_10310) ;  /* 0x0000000004087348 */ /* 0x022fea0003c00000 */
[----:B------:R2:W3:Y:S02]  /*dfe0*/  SHFL.BFLY P0, R10, R158, R5, R0 ;  /* 0x0c0000059e0a7389 */ /* 0x0004e40000000000 */
[----:B-123-5:R-:W-:Y:S05]  /*dff0*/  ENDCOLLECTIVE ;  /* 0x000000000000791b */ /* 0x02efea0003800000 */
.L_x_10310:
[----:B------:R-:W-:Y:S02]  /*e000*/  IMAD.MOV.U32 R7, RZ, RZ, R10 ;  /* 0x000000ffff077224 */ /* 0x000fe400078e000a */
[----:B------:R-:W-:Y:S02]  /*e010*/  IMAD.MOV.U32 R5, RZ, RZ, 0x1 ;  /* 0x00000001ff057424 */ /* 0x000fe400078e00ff */
[----:B------:R-:W-:-:S05]  /*e020*/  FADD.FTZ R8, R7, R158 ;  /* 0x0000009e07087221 */ /* 0x000fca0000010000 */
[----:B------:R-:W-:-:S07]  /*e030*/  MOV R158, R8 ;  /* 0x00000008009e7202 */ /* 0x000fce0000000f00 */
[----:B------:R-:W-:Y:S05]  /*e040*/  WARPSYNC.COLLECTIVE R4, `(.L_x_10311) ;  /* 0x0000000004087348 */ /* 0x000fea0003c00000 */
[----:B------:R1:W2:Y:S02]  /*e050*/  SHFL.BFLY P0, R10, R158, R5, R0 ;  /* 0x0c0000059e0a7389 */ /* 0x0002a40000000000 */
[----:B-12---:R-:W-:Y:S05]  /*e060*/  ENDCOLLECTIVE ;  /* 0x000000000000791b */ /* 0x006fea0003800000 */
.L_x_10311:
[----:B------:R-:W-:Y:S01]  /*e070*/  MOV R158, R165 ;  /* 0x000000a5009e7202 */ /* 0x000fe20000000f00 */
[----:B------:R-:W-:Y:S01]  /*e080*/  IMAD.MOV.U32 R5, RZ, RZ, 0x2 ;  /* 0x00000002ff057424 */ /* 0x000fe200078e00ff */
[----:B------:R-:W-:-:S07]  /*e090*/  MOV R7, R10 ;  /* 0x0000000a00077202 */ /* 0x000fce0000000f00 */
[----:B------:R-:W-:Y:S05]  /*e0a0*/  WARPSYNC.COLLECTIVE R4, `(.L_x_10312) ;  /* 0x0000000004087348 */ /* 0x000fea0003c00000 */
[----:B------:R1:W2:Y:S02]  /*e0b0*/  SHFL.BFLY P0, R10, R158, R5, R0 ;  /* 0x0c0000059e0a7389 */ /* 0x0002a40000000000 */
[----:B-12---:R-:W-:Y:S05]  /*e0c0*/  ENDCOLLECTIVE ;  /* 0x000000000000791b */ /* 0x006fea0003800000 */
.L_x_10312:
[----:B------:R-:W-:Y:S01]  /*e0d0*/  FADD.FTZ R7, R8, R7 ;  /* 0x0000000708077221 */ /* 0x000fe20000010000 */
[----:B------:R-:W-:Y:S01]  /*e0e0*/  FADD.FTZ R9, R10, R165 ;  /* 0x000000a50a097221 */ /* 0x000fe20000010000 */
[----:B------:R-:W-:-:S04]  /*e0f0*/  MOV R5, 0x1 ;  /* 0x0000000100057802 */ /* 0x000fc80000000f00 */
[----:B------:R-:W-:-:S07]  /*e100*/  MOV R158, R9 ;  /* 0x00000009009e7202 */ /* 0x000fce0000000f00 */
[----:B------:R-:W-:Y:S05]  /*e110*/  WARPSYNC.COLLECTIVE R4, `(.L_x_10313) ;  /* 0x0000000004087348 */ /* 0x000fea0003c00000 */
[----:B------:R1:W2:Y:S02]  /*e120*/  SHFL.BFLY P0, R10, R158, R5, R0 ;  /* 0x0c0000059e0a7389 */ /* 0x0002a40000000000 */
[----:B-12---:R-:W-:Y:S05]  /*e130*/  ENDCOLLECTIVE ;  /* 0x000000000000791b */ /* 0x006fea0003800000 */
.L_x_10313:
[----:B------:R-:W-:Y:S05]  /*e140*/  BRA `(.L_x_10314) ;  /* 0xfffffff000147947 */ /* 0x000fea000383ffff */
.L_x_10315:
        /* <DEDUP_REMOVED lines=11> */
.L_x_11729:


//--------------------- .text._ZN5flash24flash_fwd_splitkv_kernelI23Flash_fwd_kernel_traitsILi96ELi64ELi64ELi4ELb0ELb0EN7cutlass6half_tE19Flash_kernel_traitsILi96ELi64ELi64ELi4ES3_EELb0ELb1ELb0ELb0ELb1ELb0ELb0ELb1EEEvNS_16Flash_fwd_paramsE --------------------------
	.section	.text._ZN5flash24flash_fwd_splitkv_kernelI23Flash_fwd_kernel_traitsILi96ELi64ELi64ELi4ELb0ELb0EN7cutlass6half_tE19Flash_kernel_traitsILi96ELi64ELi64ELi4ES3_EELb0ELb1ELb0ELb0ELb1ELb0ELb0ELb1EEEvNS_16Flash_fwd_paramsE,"ax",@progbits
	.align	128
        .global         _ZN5flash24flash_fwd_splitkv_kernelI23Flash_fwd_kernel_traitsILi96ELi64ELi64ELi4ELb0ELb0EN7cutlass6half_tE19Flash_kernel_traitsILi96ELi64ELi64ELi4ES3_EELb0ELb1ELb0ELb0ELb1ELb0ELb0ELb1EEEvNS_16Flash_fwd_paramsE
        .type           _ZN5flash24flash_fwd_splitkv_kernelI23Flash_fwd_kernel_traitsILi96ELi64ELi64ELi4ELb0ELb0EN7cutlass6half_tE19Flash_kernel_traitsILi96ELi64ELi64ELi4ES3_EELb0ELb1ELb0ELb0ELb1ELb0ELb0ELb1EEEvNS_16Flash_fwd_paramsE,@function
        .size           _ZN5flash24flash_fwd_splitkv_kernelI23Flash_fwd_kernel_traitsILi96ELi64ELi64ELi4ELb0ELb0EN7cutlass6half_tE19Flash_kernel_traitsILi96ELi64ELi64ELi4ES3_EELb0ELb1ELb0ELb0ELb1ELb0ELb0ELb1EEEvNS_16Flash_fwd_paramsE,(.L_x_11730 - _ZN5flash24flash_fwd_splitkv_kernelI23Flash_fwd_kernel_traitsILi96ELi64ELi64ELi4ELb0ELb0EN7cutlass6half_tE19Flash_kernel_traitsILi96ELi64ELi64ELi4ES3_EELb0ELb1ELb0ELb0ELb1ELb0ELb0ELb1EEEvNS_16Flash_fwd_paramsE)
        .other          _ZN5flash24flash_fwd_splitkv_kernelI23Flash_fwd_kernel_traitsILi96ELi64ELi64ELi4ELb0ELb0EN7cutlass6half_tE19Flash_kernel_traitsILi96ELi64ELi64ELi4ES3_EELb0ELb1ELb0ELb0ELb1ELb0ELb0ELb1EEEvNS_16Flash_fwd_paramsE,@"STO_CUDA_ENTRY STV_DEFAULT"
_ZN5flash24flash_fwd_splitkv_kernelI23Flash_fwd_kernel_traitsILi96ELi64ELi64ELi4ELb0ELb0EN7cutlass6half_tE19Flash_kernel_traitsILi96ELi64ELi64ELi4ES3_EELb0ELb1ELb0ELb0ELb1ELb0ELb0ELb1EEEvNS_16Flash_fwd_paramsE:
.text._ZN5flash24flash_fwd_splitkv_kernelI23Flash_fwd_kernel_traitsILi96ELi64ELi64ELi4ELb0ELb0EN7cutlass6half_tE19Flash_kernel_traitsILi96ELi64ELi64ELi4ES3_EELb0ELb1ELb0ELb0ELb1ELb0ELb0ELb1EEEvNS_16Flash_fwd_paramsE:
[----:B------:R-:W-:Y:S01]  /*0000*/  LDC R1, c[0x0][0x37c] ;  /* 0x0000df00ff017b82 */ /* 0x000fe20000000800 */
[----:B------:R-:W1:Y:S07]  /*0010*/  S2R R147, SR_CTAID.X ;  /* 0x0000000000937919 */ /* 0x000e6e0000002500 */
[----:B------:R-:W2:Y:S01]  /*0020*/  LDC.64 R84, c[0x0][0x348] ;  /* 0x0000d200ff547b82 */ /* 0x000ea20000000a00 */
[----:B------:R-:W-:Y:S01]  /*0030*/  BSSY.RECONVERGENT B3, `(.L_x_10316) ;  /* 0x0000005000037945 */ /* 0x000fe20003800200 */
[----:B------:R-:W-:Y:S01]  /*0040*/  MOV R144, 0x80 ;  /* 0x0000008000907802 */ /* 0x000fe20000000f00 */
[----:B------:R-:W3:Y:S01]  /*0050*/  S2R R146, SR_CTAID.Y ;  /* 0x0000000000927919 */ /* 0x000ee20000002600 */
[----:B------:R-:W4:Y:S05]  /*0060*/  S2R R145, SR_CTAID.Z ;  /* 0x0000000000917919 */ /* 0x000f2a0000002700 */
[----:B-1234-:R-:W-:Y:S05]  /*0070*/  CALL.REL.NOINC `($_ZN5flash24flash_fwd_splitkv_kernelI23Flash_fwd_kernel_traitsILi96ELi64ELi64ELi4ELb0ELb0EN7cutlass6half_tE19Flash_kernel_traitsILi96ELi64ELi64ELi4ES3_EELb0ELb1ELb0ELb0ELb1ELb0ELb0ELb1EEEvNS_16Flash_fwd_paramsE$_ZN5flash30compute_attn_1rowblock_splitkvI23Flash_fwd_kernel_traitsILi96ELi64ELi64ELi4ELb0ELb0EN7cutlass6half_tE19Flash_kernel_traitsILi96ELi64ELi64ELi4ES3_EELb0ELb1ELb0ELb0ELb1ELb0ELb0ELb1ENS_16Flash_fwd_paramsEEEvRKT8_iiiii) ;  /* 0x0000000000087944 */ /* 0x01efea0003c00000 */
[----:B------:R-:W-:Y:S05]  /*0080*/  BSYNC.RECONVERGENT B3 ;  /* 0x0000000000037941 */ /* 0x000fea0003800200 */
.L_x_10316:
[----:B------:R-:W-:Y:S05]  /*0090*/  EXIT ;  /* 0x000000000000794d */ /* 0x000fea0003800000 */
        .type           $_ZN5flash24flash_fwd_splitkv_kernelI23Flash_fwd_kernel_traitsILi96ELi64ELi64ELi4ELb0ELb0EN7cutlass6half_tE19Flash_kernel_traitsILi96ELi64ELi64ELi4ES3_EELb0ELb1ELb0ELb0ELb1ELb0ELb0ELb1EEEvNS_16Flash_fwd_paramsE$_ZN5flash30compute_attn_1rowblock_splitkvI23Flash_fwd_kernel_traitsILi96ELi64ELi64ELi4ELb0ELb0EN7cutlass6half_tE19Flash_kernel_traitsILi96ELi64ELi64ELi4ES3_EELb0ELb1ELb0ELb0ELb1ELb0ELb0ELb1ENS_16Flash_fwd_paramsEEEvRKT8_iiiii,@function
        .size           $_ZN5flash24flash_fwd_splitkv_kernelI23Flash_fwd_kernel_traitsILi96ELi64ELi64ELi4ELb0ELb0EN7cutlass6half_tE19Flash_kernel_traitsILi96ELi64ELi64ELi4ES3_EELb0ELb1ELb0ELb0ELb1ELb0ELb0ELb1EEEvNS_16Flash_fwd_paramsE$_ZN5flash30compute_attn_1rowblock_splitkvI23Flash_fwd_kernel_traitsILi96ELi64ELi64ELi4ELb0ELb0EN7cutlass6half_tE19Flash_kernel_traitsILi96ELi64ELi64ELi4ES3_EELb0ELb1ELb0ELb0ELb1ELb0ELb0ELb1ENS_16Flash_fwd_paramsEEEvRKT8_iiiii,(.L_x_11730 - $_ZN5flash24flash_fwd_splitkv_kernelI23Flash_fwd_kernel_traitsILi96ELi64ELi64ELi4ELb0ELb0EN7cutlass6half_tE19Flash_kernel_traitsILi96ELi64ELi64ELi4ES3_EELb0ELb1ELb0ELb0ELb1ELb0ELb0ELb1EEEvNS_16Flash_fwd_paramsE$_ZN5flash30compute_attn_1rowblock_splitkvI23Flash_fwd_kernel_traitsILi96ELi64ELi64ELi4ELb0ELb0EN7cutlass6half_tE19Flash_kernel_traitsILi96ELi64ELi64ELi4ES3_EELb0ELb1ELb0ELb0ELb1ELb0ELb0ELb1ENS_16Flash_fwd_paramsEEEvRKT8_iiiii)
$_ZN5flash24flash_fwd_splitkv_kernelI23Flash_fwd_kernel_traitsILi96ELi64ELi64ELi4ELb0ELb0EN7cutlass6half_tE19Flash_kernel_traitsILi96ELi64ELi64ELi4ES3_EELb0ELb1ELb0ELb0ELb1ELb0ELb0ELb1EEEvNS_16Flash_fwd_paramsE$_ZN5flash30compute_attn_1rowblock_splitkvI23Flash_fwd_kernel_traitsILi96ELi64ELi64ELi4ELb0ELb0EN7cutlass6half_tE19Flash_kernel_traitsILi96ELi64ELi64ELi4ES3_EELb0ELb1ELb0ELb0ELb1ELb0ELb0ELb1ENS_16Flash_fwd_paramsEEEvRKT8_iiiii:
        /* <DEDUP_REMOVED lines=38> */
.L_x_10318:
[----:B------:R-:W-:Y:S05]  /*0300*/  BSYNC.RECONVERGENT B0 ;  /* 0x0000000000007941 */ /* 0x000fea0003800200 */
.L_x_10317:
[----:B------:R-:W-:Y:S04]  /*0310*/  BSSY.RECONVERGENT B0, `(.L_x_10319) ;  /* 0x0000007000007945 */ /* 0x000fe80003800200 */
[----:B------:R-:W-:Y:S05]  /*0320*/  @!P3 BRA `(.L_x_10320) ;  /* 0x000000000014b947 */ /* 0x000fea0003800000 */
[----:B------:R-:W3:Y:S02]  /*0330*/  LD.E.U8 R2, desc[UR4][R84.64+0x1b2] ;  /* 0x0001b20454027980 */ /* 0x000ee4000c101100 */
[----:B---3--:R-:W-:-:S13]  /*0340*/  ISETP.NE.AND P1, PT, R2, RZ, PT ;  /* 0x000000ff0200720c */ /* 0x008fda0003f25270 */
[----:B------:R-:W3:Y:S02]  /*0350*/  @P1 LD.E R2, desc[UR4][R6.64+0x4] ;  /* 0x0000040406021980 */ /* 0x000ee4000c101900 */
[----:B---3-5:R-:W-:-:S06]  /*0360*/  @P1 IADD3 R3, PT, PT, R2, -R13, RZ ;  /* 0x8000000d02031210 */ /* 0x028fcc0007ffe0ff */
[----:B------:R3:W5:Y:S02]  /*0370*/  @!P1 LD.E R3, desc[UR4][R6.64] ;  /* 0x0000000406039980 */ /* 0x000764000c101900 */
.L_x_10320:
[----:B------:R-:W-:Y:S05]  /*0380*/  BSYNC.RECONVERGENT B0 ;  /* 0x0000000000007941 */ /* 0x000fea0003800200 */
.L_x_10319:
        /* <DEDUP_REMOVED lines=9> */
.L_x_10322:
[----:B------:R-:W4:Y:S01]  /*0420*/  LD.E.64 R2, desc[UR4][R84.64+0x108] ;  /* 0x0001080454027980 */ /* 0x000f22000c101b00 */
[----:B------:R-:W-:Y:S01]  /*0430*/  BSSY.RECONVERGENT B0, `(.L_x_10324) ;  /* 0x0000006000007945 */ /* 0x000fe20003800200 */
[----:B------:R-:W-:Y:S01]  /*0440*/  IMAD.MOV.U32 R79, RZ, RZ, RZ ;  /* 0x000000ffff4f7224 */ /* 0x000fe200078e00ff */
[----:B----4-:R-:W-:-:S04]  /*0450*/  ISETP.NE.U32.AND P0, PT, R2, RZ, PT ;  /* 0x000000ff0200720c */ /* 0x010fc80003f05070 */
[----:B------:R-:W-:-:S13]  /*0460*/  ISETP.NE.AND.EX P0, PT, R3, RZ, PT, P0 ;  /* 0x000000ff0300720c */ /* 0x000fda0003f05300 */
[----:B------:R-:W-:Y:S05]  /*0470*/  @!P0 BRA `(.L_x_10325) ;  /* 0x0000000000048947 */ /* 0x000fea0003800000 */
[----:B------:R4:W5:Y:S02]  /*0480*/  LD.E R79, desc[UR4][R84.64+0xbc] ;  /* 0x0000bc04544f7980 */ /* 0x000964000c101900 */
.L_x_10325:
[----:B------:R-:W-:Y:S05]  /*0490*/  BSYNC.RECONVERGENT B0 ;  /* 0x0000000000007941 */ /* 0x000fea0003800200 */
.L_x_10324:
[----:B-----5:R-:W-:Y:S02]  /*04a0*/  IADD3 R79, PT, PT, R94, R79, RZ ;  /* 0x0000004f5e4f7210 */ /* 0x020fe40007ffe0ff */
.L_x_10323:
[----:B------:R-:W-:Y:S05]  /*04b0*/  BSYNC.RECONVERGENT B1 ;  /* 0x0000000000017941 */ /* 0x000fea0003800200 */
.L_x_10321:
[----:B------:R-:W-:Y:S01]  /*04c0*/  IMAD.SHL.U32 R117, R147, 0x40, RZ ;  /* 0x0000004093757824 */ /* 0x000fe200078e00ff */
[----:B------:R-:W-:Y:S01]  /*04d0*/  MOV R2, R144 ;  /* 0x0000009000027202 */ /* 0x000fe20000000f00 */
[----:B------:R-:W-:-:S03]  /*04e0*/  IMAD.MOV.U32 R3, RZ, RZ, 0x0 ;  /* 0x00000000ff037424 */ /* 0x000fc600078e00ff */
[----:B------:R-:W-:-:S13]  /*04f0*/  ISETP.GT.AND P0, PT, R148, R117, PT ;  /* 0x000000759400720c */ /* 0x000fda0003f04270 */
[----:B-1234-:R-:W-:Y:S05]  /*0500*/  @!P0 RET.REL.NODEC R2 `(_ZN5flash24flash_fwd_splitkv_kernelI23Flash_fwd_kernel_traitsILi96ELi64ELi64ELi4ELb0ELb0EN7cutlass6half_tE19Flash_kernel_traitsILi96ELi64ELi64ELi4ES3_EELb0ELb1ELb0ELb0ELb1ELb0ELb0ELb1EEEvNS_16Flash_fwd_paramsE) ;  /* 0xfffffff802bc8950 */ /* 0x01efea0003c3ffff */
        /* <DEDUP_REMOVED lines=41> */
[CC--:B------:R-:W-:Y:S02]  /*07a0*/  ISETP.GE.AND P2, PT, R9.reuse, R148.reuse, PT ;  /* 0x000000940900720c */ /* 0x0c0fe40003f46270 */
[CC--:B------:R-:W-:Y:S02]  /*07b0*/  ISETP.GE.OR P4, PT, R9.reuse, R148.reuse, P4 ;  /* 0x000000940900720c */ /* 0x0c0fe40002786670 */
[----:B------:R-:W-:Y:S01]  /*07c0*/  IADD3 R7, PT, PT, R9, 0x20, RZ ;  /* 0x0000002009077810 */ /* 0x000fe20007ffe0ff */
[----:B------:R-:W-:Y:S03]  /*07d0*/  BSSY.RECONVERGENT B0, `(.L_x_10327) ;  /* 0x0000023000007945 */ /* 0x000fe60003800200 */
[----:B------:R-:W-:Y:S01]  /*07e0*/  ISETP.GE.AND P1, PT, R7, R148, PT ;  /* 0x000000940700720c */ /* 0x000fe20003f26270 */
        /* <DEDUP_REMOVED lines=33> */
.L_x_10328:
[----:B------:R-:W-:Y:S05]  /*0a00*/  BSYNC.RECONVERGENT B0 ;  /* 0x0000000000007941 */ /* 0x000fea0003800200 */
.L_x_10327:
        /* <DEDUP_REMOVED lines=14> */
.L_x_10330:
[----:B------:R-:W-:Y:S05]  /*0af0*/  BSYNC.RECONVERGENT B0 ;  /* 0x0000000000007941 */ /* 0x000fea0003800200 */
.L_x_10329:
[----:B------:R-:W-:Y:S01]  /*0b00*/  MOV R145, 0x0 ;  /* 0x0000000000917802 */ /* 0x000fe20000000f00 */
[----:B------:R1:W-:Y:S03]  /*0b10*/  @!P4 ST.E desc[UR4][R4.64], R3 ;  /* 0x000000030400c985 */ /* 0x0003e6000c101904 */
[----:B-12--5:R-:W-:Y:S05]  /*0b20*/  @P3 RET.REL.NODEC R144 `(_ZN5flash24flash_fwd_splitkv_kernelI23Flash_fwd_kernel_traitsILi96ELi64ELi64ELi4ELb0ELb0EN7cutlass6half_tE19Flash_kernel_traitsILi96ELi64ELi64ELi4ES3_EELb0ELb1ELb0ELb0ELb1ELb0ELb0ELb1EEEvNS_16Flash_fwd_paramsE) ;  /* 0xfffffff490343950 */ /* 0x026fea0003c3ffff */
[----:B------:R-:W-:Y:S02]  /*0b30*/  MOV R3, 0x7f800000 ;  /* 0x7f80000000037802 */ /* 0x000fe40000000f00 */
[----:B------:R-:W-:-:S03]  /*0b40*/  MOV R145, 0x0 ;  /* 0x0000000000917802 */ /* 0x000fc60000000f00 */
[----:B------:R1:W-:Y:S02]  /*0b50*/  ST.E desc[UR4][R4.64+0x80], R3 ;  /* 0x0000800304007985 */ /* 0x0003e4000c101904 */
[----:B-1----:R-:W-:Y:S05]  /*0b60*/  RET.REL.NODEC R144 `(_ZN5flash24flash_fwd_splitkv_kernelI23Flash_fwd_kernel_traitsILi96ELi64ELi64ELi4ELb0ELb0EN7cutlass6half_tE19Flash_kernel_traitsILi96ELi64ELi64ELi4ES3_EELb0ELb1ELb0ELb0ELb1ELb0ELb0ELb1EEEvNS_16Flash_fwd_paramsE) ;  /* 0xfffffff490247950 */ /* 0x002fea0003c3ffff */
.L_x_10326:
        /* <DEDUP_REMOVED lines=104> */
.L_x_10332:
        /* <DEDUP_REMOVED lines=31> */
[----:B---3--:R-:W-:Y:S02]  /*13e0*/  @!P2 IMAD R7, R19, R9, RZ ;  /* 0x000000091307a224 */ /* 0x008fe400078e02ff */
[----:B------:R-:W-:Y:S02]  /*13f0*/  @!P2 IMAD.IADD R21, R21, 0x1, R2 ;  /* 0x000000011515a824 */ /* 0x000fe400078e0202 */
[----:B------:R-:W-:Y:S02]  /*1400*/  @!P1 IADD3 R4, PT, PT, R4, -R3, RZ ;  /* 0x8000000304049210 */ /* 0x000fe40007ffe0ff */
[----:B------:R-:W-:Y:S02]  /*1410*/  @P2 IADD3 R2, PT, PT, R12, R13, RZ ;  /* 0x0000000d0c022210 */ /* 0x000fe40007ffe0ff */
[----:B------:R-:W-:-:S02]  /*1420*/  ISETP.GE.U32.AND P3, PT, R4, R3, PT ;  /* 0x000000030400720c */ /* 0x000fc40003f66070 */
[----:B------:R-:W-:Y:S01]  /*1430*/  LOP3.LUT R4, R145, R0, RZ, 0x3c, !PT ;  /* 0x0000000091047212 */ /* 0x000fe200078e3cff */
[C---:B------:R-:W-:Y:S02]  /*1440*/  @!P2 IMAD R7, R18.reuse, R6, R7 ;  /* 0x000000061207a224 */ /* 0x040fe400078e0207 */
[----:B------:R-:W-:Y:S01]  /*1450*/  @!P2 IMAD.WIDE.U32 R20, R18, R9, R20 ;  /* 0x000000091214a225 */ /* 0x000fe200078e0014 */
[----:B------:R-:W-:Y:S02]  /*1460*/  ISETP.GE.AND P0, PT, R4, RZ, PT ;  /* 0x000000ff0400720c */ /* 0x000fe40003f06270 */
[----:B------:R-:W-:Y:S01]  /*1470*/  @!P1 IADD3 R8, PT, PT, R8, 0x1, RZ ;  /* 0x0000000108089810 */ /* 0x000fe20007ffe0ff */
[-C--:B------:R-:W-:Y:S02]  /*1480*/  @P2 IMAD R3, R137, R2.reuse, RZ ;  /* 0x0000000289032224 */ /* 0x080fe400078e02ff */
[----:B------:R-:W-:Y:S01]  /*1490*/  @P2 IMAD.WIDE.U32 R18, R136, R2, RZ ;  /* 0x0000000288122225 */ /* 0x000fe200078e00ff */
[----:B------:R-:W-:-:S02]  /*14a0*/  ISETP.NE.AND P1, PT, R0, RZ, PT ;  /* 0x000000ff0000720c */ /* 0x000fc40003f25270 */
[----:B------:R-:W-:Y:S01]  /*14b0*/  @!P2 MOV R6, R20 ;  /* 0x000000140006a202 */ /* 0x000fe20000000f00 */
[----:B------:R-:W-:Y:S01]  /*14c0*/  @!P2 IMAD.IADD R7, R21, 0x1, R7 ;  /* 0x000000011507a824 */ /* 0x000fe200078e0207 */
[----:B------:R-:W-:Y:S01]  /*14d0*/  LEA R2, R91, 0xffffffc0, 0x6 ;  /* 0xffffffc05b027811 */ /* 0x000fe200078e30ff */
[----:B------:R-:W-:Y:S01]  /*14e0*/  @P2 IMAD.MOV.U32 R6, RZ, RZ, R18 ;  /* 0x000000ffff062224 */ /* 0x000fe200078e0012 */
[----:B------:R-:W-:Y:S01]  /*14f0*/  @P2 IADD3 R7, PT, PT, R19, R3, RZ ;  /* 0x0000000313072210 */ /* 0x000fe20007ffe0ff */
[----:B----4-:R-:W-:Y:S01]  /*1500*/  @!P2 IMAD R4, R89, R12, RZ ;  /* 0x0000000c5904a224 */ /* 0x010fe200078e02ff */
[----:B------:R-:W-:Y:S02]  /*1510*/  @!P2 SHF.R.S32.HI R3, RZ, 0x1f, R12 ;  /* 0x0000001fff03a819 */ /* 0x000fe4000001140c */
        /* <DEDUP_REMOVED lines=27> */
[----:B------:R-:W-:Y:S02]  /*16d0*/  MOV R15, RZ ;  /* 0x000000ff000f7202 */ /* 0x000fe40000000f00 */
.L_x_10333:
[----:B------:R-:W-:Y:S05]  /*16e0*/  BSYNC.RECONVERGENT B0 ;  /* 0x0000000000007941 */ /* 0x000fea0003800200 */
.L_x_10331:
        /* <DEDUP_REMOVED lines=29> */
[----:B------:R-:W-:Y:S02]  /*18c0*/  IADD3 R20, P1, PT, R28, R14, RZ ;  /* 0x0000000e1c147210 */ /* 0x000fe40007f3e0ff */
[----:B------:R-:W-:Y:S01]  /*18d0*/  LOP3.LUT R16, R145, R0, RZ, 0x3c, !PT ;  /* 0x0000000091107212 */ /* 0x000fe200078e3cff */
[----:B-----5:R-:W-:Y:S01]  /*18e0*/  IMAD R15, R15, R88, RZ ;  /* 0x000000580f0f7224 */ /* 0x020fe200078e02ff */
[----:B------:R-:W-:Y:S01]  /*18f0*/  @!P3 IADD3 R13, PT, PT, R13, 0x1, RZ ;  /* 0x000000010d0db810 */ /* 0x000fe20007ffe0ff */
[----:B------:R-:W-:Y:S01]  /*1900*/  IMAD.X R21, RZ, RZ, R12, P1 ;  /* 0x000000ffff157224 */ /* 0x000fe200008e060c */
[----:B------:R-:W-:Y:S02]  /*1910*/  ISETP.GE.AND P2, PT, R16, RZ, PT ;  /* 0x000000ff1000720c */ /* 0x000fe40003f46270 */
[----:B------:R-:W-:Y:S01]  /*1920*/  ISETP.NE.AND P1, PT, R0, RZ, PT ;  /* 0x000000ff0000720c */ /* 0x000fe20003f25270 */
[----:B------:R-:W-:-:S02]  /*1930*/  IMAD R12, R2, R89, R15 ;  /* 0x00000059020c7224 */ /* 0x000fc400078e020f */
[----:B------:R-:W-:Y:S02]  /*1940*/  @P4 VIADD R13, R13, 0x1 ;  /* 0x000000010d0d4836 */ /* 0x000fe40000000000 */
[----:B------:R-:W-:-:S04]  /*1950*/  IMAD.WIDE.U32 R20, R2, R88, R20 ;  /* 0x0000005802147225 */ /* 0x000fc800078e0014 */
        /* <DEDUP_REMOVED lines=8> */
[-C--:B------:R-:W-:Y:S02]  /*19e0*/  IMAD R143, R89, R118.reuse, RZ ;  /* 0x00000076598f7224 */ /* 0x080fe400078e02ff */
[----:B------:R-:W-:Y:S01]  /*19f0*/  IMAD R139, R137, R118, RZ ;  /* 0x00000076898b7224 */ /* 0x000fe200078e02ff */
[----:B------:R-:W-:Y:S01]  /*1a00*/  SHF.L.U32 R87, R91, 0x6, RZ ;  /* 0x000000065b577819 */ /* 0x000fe200000006ff */
[----:B------:R-:W-:Y:S01]  /*1a10*/  IMAD.SHL.U32 R78, R90, 0x4, RZ ;  /* 0x000000045a4e7824 */ /* 0x000fe200078e00ff */
[----:B------:R-:W-:Y:S02]  /*1a20*/  SHF.L.U64.HI R137, R136, 0x5, R137 ;  /* 0x0000000588897819 */ /* 0x000fe40000010289 */
[----:B------:R-:W-:Y:S01]  /*1a30*/  SHF.L.U64.HI R89, R88, 0x5, R89 ;  /* 0x0000000558597819 */ /* 0x000fe20000010259 */
[----:B------:R-:W-:Y:S01]  /*1a40*/  VIADD R76, R87, 0xffffffc0 ;  /* 0xffffffc0574c7836 */ /* 0x000fe20000000000 */
[----:B------:R-:W-:Y:S02]  /*1a50*/  IADD3 R93, PT, PT, R91, -0x1, RZ ;  /* 0xffffffff5b5d7810 */ /* 0x000fe40007ffe0ff */
[----:B------:R-:W-:Y:S01]  /*1a60*/  LOP3.LUT R112, R78, 0xc, RZ, 0xc0, !PT ;  /* 0x0000000c4e707812 */ /* 0x000fe200078ec0ff */
        /* <DEDUP_REMOVED lines=8> */
[----:B-1----:R-:W-:Y:S02]  /*1af0*/  IADD3 R30, P1, PT, R28, R13, RZ ;  /* 0x0000000d1c1e7210 */ /* 0x002fe40007f3e0ff */
[----:B------:R-:W-:Y:S02]  /*1b00*/  LOP3.LUT R15, R77, 0xc0, RZ, 0xc0, !PT ;  /* 0x000000c04d0f7812 */ /* 0x000fe400078ec0ff */
[----:B------:R-:W-:Y:S02]  /*1b10*/  IADD3.X R31, PT, PT, RZ, R26, RZ, P1, !PT ;  /* 0x0000001aff1f7210 */ /* 0x000fe40000ffe4ff */
[----:B------:R-:W-:Y:S01]  /*1b20*/  LOP3.LUT R14, R15, 0x18, R90, 0xf8, !PT ;  /* 0x000000180f0e7812 */ /* 0x000fe200078ef85a */
[-C--:B------:R-:W-:Y:S01]  /*1b30*/  IMAD R12, R23, R145.reuse, RZ ;  /* 0x00000091170c7224 */ /* 0x080fe200078e02ff */
[----:B------:R-:W-:Y:S01]  /*1b40*/  MOV R17, 0x400 ;  /* 0x0000040000117802 */ /* 0x000fe20000000f00 */
[----:B------:R-:W-:Y:S01]  /*1b50*/  IMAD.WIDE.U32 R22, R22, R145, R30 ;  /* 0x0000009116167225 */ /* 0x000fe200078e001e */
[----:B------:R-:W-:-:S02]  /*1b60*/  LOP3.LUT R14, R14, 0x18, R77, 0x78, !PT ;  /* 0x000000180e0e7812 */ /* 0x000fc400078e784d */
[----:B------:R-:W-:Y:S02]  /*1b70*/  LEA R92, R92, R17, 0x18 ;  /* 0x000000115c5c7211 */ /* 0x000fe400078ec0ff */
[----:B------:R-:W-:Y:S01]  /*1b80*/  LOP3.LUT R77, R14, 0x1f20, R77, 0xf8, !PT ;  /* 0x00001f200e4d7812 */ /* 0x000fe200078ef84d */
[----:B------:R-:W-:Y:S01]  /*1b90*/  IMAD.IADD R17, R23, 0x1, R12 ;  /* 0x0000000117117824 */ /* 0x000fe200078e020c */
[----:B------:R-:W-:Y:S02]  /*1ba0*/  IADD3 R14, P0, PT, R28, R6, RZ ;  /* 0x000000061c0e7210 */ /* 0x000fe40007f1e0ff */
[----:B------:R-:W-:Y:S01]  /*1bb0*/  MOV R16, R22 ;  /* 0x0000001600107202 */ /* 0x000fe20000000f00 */
[----:B------:R-:W-:-:S04]  /*1bc0*/  IMAD.WIDE.U32 R22, R147, 0x40, R118 ;  /* 0x0000004093167825 */ /* 0x000fc800078e0076 */
[----:B------:R-:W-:Y:S02]  /*1bd0*/  IMAD R13, R25, R2, RZ ;  /* 0x00000002190d7224 */ /* 0x000fe400078e02ff */
[----:B------:R-:W-:Y:S02]  /*1be0*/  IMAD.X R15, RZ, RZ, R3, P0 ;  /* 0x000000ffff0f7224 */ /* 0x000fe400000e0603 */
[----:B------:R-:W-:Y:S02]  /*1bf0*/  IMAD R3, R23, R18, RZ ;  /* 0x0000001217037224 */ /* 0x000fe400078e02ff */
[----:B------:R-:W-:Y:S02]  /*1c00*/  IMAD R13, R0, R24, R13 ;  /* 0x00000018000d7224 */ /* 0x000fe400078e020d */
[C---:B------:R-:W-:Y:S02]  /*1c10*/  IMAD R3, R22.reuse, R19, R3 ;  /* 0x0000001316037224 */ /* 0x040fe400078e0203 */
[----:B------:R-:W-:-:S04]  /*1c20*/  IMAD.WIDE.U32 R16, R22, R18, R16 ;  /* 0x0000001216107225 */ /* 0x000fc800078e0010 */
[----:B------:R-:W-:Y:S01]  /*1c30*/  IMAD.IADD R21, R21, 0x1, R13 ;  /* 0x0000000115157824 */ /* 0x000fe200078e020d */
[----:B------:R-:W-:Y:S01]  /*1c40*/  SHF.R.S32.HI R13, RZ, 0x1f, R94 ;  /* 0x0000001fff0d7819 */ /* 0x000fe2000001145e */
[----:B------:R-:W-:Y:S01]  /*1c50*/  IMAD.IADD R3, R17, 0x1, R3 ;  /* 0x0000000111037824 */ /* 0x000fe200078e0203 */
[----:B----4-:R-:W-:Y:S02]  /*1c60*/  LEA R120, P2, R16, R10, 0x1 ;  /* 0x0000000a10787211 */ /* 0x010fe400078408ff */
[----:B------:R-:W-:Y:S01]  /*1c70*/  LEA.HI R6, R13, R94, RZ, 0x6 ;  /* 0x0000005e0d067211 */ /* 0x000fe200078f30ff */
[----:B------:R-:W-:Y:S01]  /*1c80*/  IMAD.WIDE.U32 R12, R118, R88, R20 ;  /* 0x00000058760c7225 */ /* 0x000fe200078e0014 */
[----:B------:R-:W-:Y:S02]  /*1c90*/  LEA.HI.X R121, R16, R11, R3, 0x1, P2 ;  /* 0x0000000b10797211 */ /* 0x000fe400010f0c03 */
[----:B------:R-:W-:Y:S02]  /*1ca0*/  SHF.R.S32.HI R3, RZ, 0x6, R6 ;  /* 0x00000006ff037819 */ /* 0x000fe40000011406 */
[----:B------:R-:W-:-:S02]  /*1cb0*/  IADD3 R143, PT, PT, R13, R143, RZ ;  /* 0x0000008f0d8f7210 */ /* 0x000fc40007ffe0ff */
[----:B------:R-:W-:Y:S02]  /*1cc0*/  LEA R142, P0, R12, R4, 0x1 ;  /* 0x000000040c8e7211 */ /* 0x000fe400078008ff */
[----:B------:R-:W-:Y:S02]  /*1cd0*/  VIMNMX R82, PT, PT, R138, R3, !PT ;  /* 0x000000038a527248 */ /* 0x000fe40007fe0100 */
[----:B------:R-:W-:Y:S02]  /*1ce0*/  LEA.HI.X R143, R12, R5, R143, 0x1, P0 ;  /* 0x000000050c8f7211 */ /* 0x000fe400000f0c8f */
[----:B------:R-:W-:Y:S01]  /*1cf0*/  ISETP.GT.U32.AND P0, PT, R91, R82, PT ;  /* 0x000000525b00720c */ /* 0x000fe20003f04070 */
[----:B------:R-:W-:-:S04]  /*1d00*/  IMAD.WIDE.U32 R14, R118, R136, R14 ;  /* 0x00000088760e7225 */ /* 0x000fc800078e000e */
[----:B------:R-:W-:Y:S01]  /*1d10*/  IMAD.IADD R139, R15, 0x1, R139 ;  /* 0x000000010f8b7824 */ /* 0x000fe200078e028b */
[----:B------:R-:W-:Y:S01]  /*1d20*/  LEA R140, P1, R14, R8, 0x1 ;  /* 0x000000080e8c7211 */ /* 0x000fe200078208ff */
[----:B------:R-:W-:Y:S01]  /*1d30*/  IMAD.SHL.U32 R136, R136, 0x20, RZ ;  /* 0x0000002088887824 */ /* 0x000fe200078e00ff */
[----:B------:R-:W-:Y:S01]  /*1d40*/  SHF.L.U64.HI R86, R18, 0x5, R19 ;  /* 0x0000000512567819 */ /* 0x000fe20000010213 */
[----:B------:R-:W-:Y:S01]  /*1d50*/  IMAD.SHL.U32 R88, R88, 0x20, RZ ;  /* 0x0000002058587824 */ /* 0x000fe200078e00ff */
[----:B------:R-:W-:Y:S02]  /*1d60*/  SHF.L.U32 R81, R18, 0x5, RZ ;  /* 0x0000000512517819 */ /* 0x000fe400000006ff */
[----:B------:R-:W-:Y:S02]  /*1d70*/  LEA.HI.X R139, R14, R9, R139, 0x1, P1 ;  /* 0x000000090e8b7211 */ /* 0x000fe400008f0c8b */
        /* <DEDUP_REMOVED lines=14> */
[----:B------:R-:W-:Y:S01]  /*1e60*/  MOV R110, R76 ;  /* 0x0000004c006e7202 */ /* 0x000fe20000000f00 */
[----:B------:R-:W-:Y:S01]  /*1e70*/  VIADD R80, R118, 0x20 ;  /* 0x0000002076507836 */ /* 0x000fe20000000000 */
[----:B------:R-:W-:Y:S01]  /*1e80*/  MOV R102, R142 ;  /* 0x0000008e00667202 */ /* 0x000fe20000000f00 */
[C---:B------:R-:W-:Y:S01]  /*1e90*/  IMAD R113, R91.reuse, -0x40, R94 ;  /* 0xffffffc05b717824 */ /* 0x040fe200078e025e */
[----:B------:R-:W-:Y:S01]  /*1ea0*/  MOV R122, R140 ;  /* 0x0000008c007a7202 */ /* 0x000fe20000000f00 */
[----:B------:R-:W-:Y:S01]  /*1eb0*/  IMAD R111, R91, -0x40, R79 ;  /* 0xffffffc05b6f7824 */ /* 0x000fe200078e024f */
[----:B------:R-:W-:Y:S01]  /*1ec0*/  MOV R123, R139 ;  /* 0x0000008b007b7202 */ /* 0x000fe20000000f00 */
[----:B------:R-:W-:Y:S02]  /*1ed0*/  IMAD.MOV.U32 R109, RZ, RZ, R91 ;  /* 0x000000ffff6d7224 */ /* 0x000fe400078e005b */
[----:B------:R-:W-:Y:S02]  /*1ee0*/  IMAD.MOV.U32 R103, RZ, RZ, R143 ;  /* 0x000000ffff677224 */ /* 0x000fe400078e008f */
[----:B--2---:R-:W-:-:S02]  /*1ef0*/  IMAD R3, R27, R146, RZ ;  /* 0x000000921b037224 */ /* 0x004fc400078e02ff */
[----:B------:R-:W-:-:S04]  /*1f00*/  IMAD.WIDE.U32 R26, R146, R26, R28 ;  /* 0x0000001a921a7225 */ /* 0x000fc800078e001c */
[----:B------:R-:W-:Y:S02]  /*1f10*/  IMAD.IADD R27, R27, 0x1, R3 ;  /* 0x000000011b1b7824 */ /* 0x000fe400078e0203 */
[----:B---3--:R-:W-:-:S04]  /*1f20*/  IMAD.WIDE.U32 R14, R146, R22, R28 ;  /* 0x00000016920e7225 */ /* 0x008fc800078e001c */
[----:B------:R-:W-:Y:S02]  /*1f30*/  IMAD R3, R23, R146, RZ ;  /* 0x0000009217037224 */ /* 0x000fe400078e02ff */
[-C--:B----4-:R-:W-:Y:S02]  /*1f40*/  IMAD R6, R125, R110.reuse, RZ ;  /* 0x0000006e7d067224 */ /* 0x090fe400078e02ff */
[----:B------:R-:W-:Y:S01]  /*1f50*/  IMAD.WIDE.U32 R26, R124, R110, R26 ;  /* 0x0000006e7c1a7225 */ /* 0x000fe200078e001a */
[----:B------:R-:W-:-:S03]  /*1f60*/  IADD3 R23, PT, PT, R15, R3, RZ ;  /* 0x000000030f177210 */ /* 0x000fc60007ffe0ff */
[----:B------:R-:W-:Y:S02]  /*1f70*/  IMAD.MOV.U32 R22, RZ, RZ, R14 ;  /* 0x000000ffff167224 */ /* 0x000fe400078e000e */
[----:B-----5:R-:W-:Y:S02]  /*1f80*/  IMAD R3, R25, R2, RZ ;  /* 0x0000000219037224 */ /* 0x020fe400078e02ff */
[----:B------:R-:W-:Y:S02]  /*1f90*/  IMAD.IADD R27, R27, 0x1, R6 ;  /* 0x000000011b1b7824 */ /* 0x000fe400078e0206 */
[-C--:B------:R-:W-:Y:S02]  /*1fa0*/  IMAD R15, R13, R110.reuse, RZ ;  /* 0x0000006e0d0f7224 */ /* 0x080fe400078e02ff */
[----:B------:R-:W-:Y:S01]  /*1fb0*/  IMAD.WIDE.U32 R22, R12, R110, R22 ;  /* 0x0000006e0c167225 */ /* 0x000fe200078e0016 */
[----:B------:R-:W-:-:S03]  /*1fc0*/  SHF.R.S32.HI R14, RZ, 0x1f, R94 ;  /* 0x0000001fff0e7819 */ /* 0x000fc6000001145e */
[----:B------:R-:W-:Y:S01]  /*1fd0*/  IMAD R6, R24, R0, R3 ;  /* 0x0000000018067224 */ /* 0x000fe200078e0203 */
[----:B------:R-:W-:Y:S02]  /*1fe0*/  IADD3 R3, P0, PT, -R94, R118, RZ ;  /* 0x000000765e037210 */ /* 0x000fe40007f1e1ff */
[----:B------:R-:W-:Y:S01]  /*1ff0*/  IADD3 R23, PT, PT, R23, R15, RZ ;  /* 0x0000000f17177210 */ /* 0x000fe20007ffe0ff */
[----:B------:R-:W-:Y:S01]  /*2000*/  IMAD R15, R21, R2, RZ ;  /* 0x00000002150f7224 */ /* 0x000fe200078e02ff */
[----:B------:R-:W-:Y:S01]  /*2010*/  IADD3.X R17, PT, PT, RZ, ~R14, RZ, P0, !PT ;  /* 0x8000000eff117210 */ /* 0x000fe200007fe4ff */
[----:B------:R-:W-:Y:S01]  /*2020*/  IMAD.WIDE.U32 R24, R2, R24, R26 ;  /* 0x0000001802187225 */ /* 0x000fe200078e001a */
[----:B------:R-:W-:-:S03]  /*2030*/  LEA.HI R115, R16, R16, RZ, 0x1 ;  /* 0x0000001010737211 */ /* 0x000fc600078f08ff */
[----:B------:R-:W-:Y:S02]  /*2040*/  IMAD R15, R20, R0, R15 ;  /* 0x00000000140f7224 */ /* 0x000fe400078e020f */
[----:B------:R-:W-:-:S04]  /*2050*/  IMAD.WIDE.U32 R22, R2, R20, R22 ;  /* 0x0000001402167225 */ /* 0x000fc800078e0016 */
[----:B------:R-:W-:Y:S02]  /*2060*/  IMAD.IADD R21, R25, 0x1, R6 ;  /* 0x0000000119157824 */ /* 0x000fe400078e0206 */
[----:B------:R-:W-:Y:S02]  /*2070*/  IMAD.MOV.U32 R20, RZ, RZ, R24 ;  /* 0x000000ffff147224 */ /* 0x000fe400078e0018 */
[----:B------:R-:W-:Y:S01]  /*2080*/  IMAD R0, R17, R124, RZ ;  /* 0x0000007c11007224 */ /* 0x000fe200078e02ff */
[----:B------:R-:W-:Y:S01]  /*2090*/  SHF.R.S32.HI R115, RZ, 0x1, R115 ;  /* 0x00000001ff737819 */ /* 0x000fe20000011473 */
[----:B------:R-:W-:-:S04]  /*20a0*/  IMAD.WIDE.U32 R20, R124, R3, R20 ;  /* 0x000000037c147225 */ /* 0x000fc800078e0014 */
[----:B------:R-:W-:Y:S02]  /*20b0*/  IMAD R0, R125, R3, R0 ;  /* 0x000000037d007224 */ /* 0x000fe400078e0200 */
[----:B------:R-:W-:Y:S01]  /*20c0*/  IMAD.IADD R2, R7, 0x1, R76 ;  /* 0x0000000107027824 */ /* 0x000fe200078e024c */
[----:B------:R-:W-:Y:S01]  /*20d0*/  IADD3 R15, PT, PT, R23, R15, RZ ;  /* 0x0000000f170f7210 */ /* 0x000fe20007ffe0ff */
[----:B------:R-:W-:Y:S01]  /*20e0*/  IMAD.IADD R83, R21, 0x1, R0 ;  /* 0x0000000115537824 */ /* 0x000fe200078e0200 */
[----:B------:R-:W-:Y:S01]  /*20f0*/  MOV R14, R22 ;  /* 0x00000016000e7202 */ /* 0x000fe20000000f00 */
[----:B------:R-:W-:Y:S02]  /*2100*/  IMAD R0, R118, R115, R112 ;  /* 0x0000007376007224 */ /* 0x000fe400078e0270 */
[----:B------:R-:W-:Y:S02]  /*2110*/  IMAD R31, R17, R12, RZ ;  /* 0x0000000c111f7224 */ /* 0x000fe400078e02ff */
[----:B------:R-:W-:Y:S01]  /*2120*/  IMAD R7, R115, R2, RZ ;  /* 0x0000000273077224 */ /* 0x000fe200078e02ff */
[----:B------:R-:W-:Y:S01]  /*2130*/  IADD3 R6, PT, PT, R112, R0, RZ ;  /* 0x0000000070067210 */ /* 0x000fe20007ffe0ff */
[----:B------:R-:W-:-:S02]  /*2140*/  IMAD R31, R13, R3, R31 ;  /* 0x000000030d1f7224 */ /* 0x000fc400078e021f */
[----:B------:R-:W-:Y:S01]  /*2150*/  IMAD.WIDE.U32 R14, R12, R3, R14 ;  /* 0x000000030c0e7225 */ /* 0x000fe200078e000e */
[C---:B------:R-:W-:Y:S02]  /*2160*/  IADD3 R3, P2, PT, R7.reuse, R0, RZ ;  /* 0x0000000007037210 */ /* 0x040fe40007f5e0ff */
[C---:B------:R-:W-:Y:S02]  /*2170*/  LEA R96, P0, R20.reuse, R18, 0x1 ;  /* 0x0000001214607211 */ /* 0x040fe400078008ff */
[----:B------:R-:W-:Y:S02]  /*2180*/  SHF.R.S32.HI R101, RZ, 0x1f, R7 ;  /* 0x0000001fff657819 */ /* 0x000fe40000011407 */
[----:B------:R-:W-:Y:S01]  /*2190*/  IADD3 R2, P1, PT, R7, R6, RZ ;  /* 0x0000000607027210 */ /* 0x000fe20007f3e0ff */
[----:B------:R-:W-:Y:S01]  /*21a0*/  IMAD.IADD R31, R15, 0x1, R31 ;  /* 0x000000010f1f7824 */ /* 0x000fe200078e021f */
[----:B------:R-:W-:Y:S01]  /*21b0*/  LEA.HI.X R83, R20, R19, R83, 0x1, P0 ;  /* 0x0000001314537211 */ /* 0x000fe200000f0c53 */
[----:B------:R-:W-:Y:S01]  /*21c0*/  IMAD.SHL.U32 R32, R3, 0x2, RZ ;  /* 0x0000000203207824 */ /* 0x000fe200078e00ff */
[----:B------:R-:W-:-:S02]  /*21d0*/  LEA R30, P0, R14, R10, 0x1 ;  /* 0x0000000a0e1e7211 */ /* 0x000fc400078008ff */
[-C--:B------:R-:W-:Y:S02]  /*21e0*/  LEA.HI.X.SX32 R0, R0, R101.reuse, 0x1, P2 ;  /* 0x0000006500007211 */ /* 0x080fe400010f0eff */
[----:B------:R-:W-:Y:S02]  /*21f0*/  LEA.HI.X.SX32 R101, R6, R101, 0x1, P1 ;  /* 0x0000006506657211 */ /* 0x000fe400008f0eff */
[----:B------:R-:W-:Y:S02]  /*2200*/  SHF.L.U32 R100, R2, 0x1, RZ ;  /* 0x0000000102647819 */ /* 0x000fe400000006ff */
[----:B------:R-:W-:Y:S02]  /*2210*/  LEA.HI.X R31, R14, R11, R31, 0x1, P0 ;  /* 0x0000000b0e1f7211 */ /* 0x000fe400000f0c1f */
[----:B------:R-:W-:Y:S02]  /*2220*/  IADD3 R66, P1, PT, R8, R32, RZ ;  /* 0x0000002008427210 */ /* 0x000fe40007f3e0ff */
[----:B------:R-:W-:-:S02]  /*2230*/  SHF.L.U64.HI R0, R3, 0x1, R0 ;  /* 0x0000000103007819 */ /* 0x000fc40000010200 */
[----:B------:R-:W-:Y:S02]  /*2240*/  SHF.L.U64.HI R101, R2, 0x1, R101 ;  /* 0x0000000102657819 */ /* 0x000fe40000010265 */
[----:B------:R-:W-:Y:S02]  /*2250*/  IADD3 R98, P3, PT, R8, R100, RZ ;  /* 0x0000006408627210 */ /* 0x000fe40007f7e0ff */
[C---:B------:R-:W-:Y:S02]  /*2260*/  IADD3 R32, P0, PT, R4.reuse, R32, RZ ;  /* 0x0000002004207210 */ /* 0x040fe40007f1e0ff */
[----:B------:R-:W-:Y:S02]  /*2270*/  IADD3 R100, P2, PT, R4, R100, RZ ;  /* 0x0000006404647210 */ /* 0x000fe40007f5e0ff */
[----:B------:R-:W-:Y:S01]  /*2280*/  SHF.L.U32 R115, R115, 0x5, RZ ;  /* 0x0000000573737819 */ /* 0x000fe200000006ff */
[C-C-:B------:R-:W-:Y:S01]  /*2290*/  IMAD.X R67, R9.reuse, 0x1, R0.reuse, P1 ;  /* 0x0000000109437824 */ /* 0x140fe200008e0600 */
[----:B------:R-:W-:Y:S01]  /*22a0*/  IADD3.X R95, PT, PT, R9, R101, RZ, P3, !PT ;  /* 0x00000065095f7210 */ /* 0x000fe20001ffe4ff */
[----:B------:R-:W-:Y:S01]  /*22b0*/  IMAD.X R33, R5, 0x1, R0, P0 ;  /* 0x0000000105217824 */ /* 0x000fe200000e0600 */
[----:B------:R-:W-:-:S02]  /*22c0*/  SHF.L.U64.HI R105, R12, 0x5, R13 ;  /* 0x000000050c697819 */ /* 0x000fc4000001020d */
[----:B------:R-:W-:Y:S02]  /*22d0*/  SHF.L.U32 R107, R12, 0x5, RZ ;  /* 0x000000050c6b7819 */ /* 0x000fe400000006ff */
[----:B------:R-:W-:Y:S02]  /*22e0*/  IADD3.X R101, PT, PT, R5, R101, RZ, P2, !PT ;  /* 0x0000006505657210 */ /* 0x000fe400017fe4ff */
[C---:B------:R-:W-:Y:S02]  /*22f0*/  LOP3.LUT R26, R28.reuse, 0x20, RZ, 0xfc, !PT ;  /* 0x000000201c1a7812 */ /* 0x040fe400078efcff */
[----:B------:R-:W-:Y:S02]  /*2300*/  LOP3.LUT R25, R28, 0x40, RZ, 0xfc, !PT ;  /* 0x000000401c197812 */ /* 0x000fe400078efcff */
[----:B------:R-:W-:-:S07]  /*2310*/  SHF.R.S32.HI R104, RZ, 0x1f, R115 ;  /* 0x0000001fff687819 */ /* 0x000fce0000011473 */
.L_x_10349:
[----:B------:R-:W-:Y:S01]  /*2320*/  VIADD R111, R111, 0x40 ;  /* 0x000000406f6f7836 */ /* 0x000fe20000000000 */
[----:B------:R-:W-:Y:S01]  /*2330*/  UMOV UR6, URZ ;  /* 0x000000ff00067c82 */ /* 0x000fe20008000000 */
[----:B------:R-:W-:Y:S01]  /*2340*/  VIADD R113, R113, 0x40 ;  /* 0x0000004071717836 */ /* 0x000fe20000000000 */
[----:B------:R-:W-:Y:S01]  /*2350*/  BSSY.RECONVERGENT B1, `(.L_x_10335) ;  /* 0x000039c000017945 */ /* 0x000fe20003800200 */
[----:B------:R-:W-:Y:S01]  /*2360*/  IMAD.MOV.U32 R97, RZ, RZ, R83 ;  /* 0x000000ffff617224 */ /* 0x000fe200078e0053 */
[-C--:B------:R-:W-:Y:S01]  /*2370*/  ISETP.GE.AND P0, PT, R118, R111.reuse, PT ;  /* 0x0000006f7600720c */ /* 0x080fe20003f06270 */
[----:B------:R-:W-:Y:S01]  /*2380*/  VIADD R109, R109, 0xffffffff ;  /* 0xffffffff6d6d7836 */ /* 0x000fe20000000000 */
[----:B------:R-:W-:Y:S01]  /*2390*/  ISETP.GE.AND P4, PT, R80, R111, PT ;  /* 0x0000006f5000720c */ /* 0x000fe20003f86270 */
[----:B------:R-:W-:Y:S01]  /*23a0*/  IMAD.MOV.U32 R114, RZ, RZ, R110 ;  /* 0x000000ffff727224 */ /* 0x000fe200078e006e */
[-C--:B------:R-:W-:Y:S01]  /*23b0*/  ISETP.GE.AND P0, PT, R118, R113.reuse, !P0 ;  /* 0x000000717600720c */ /* 0x080fe20004706270 */
[----:B------:R-:W-:Y:S01]  /*23c0*/  VIADD R110, R110, 0xffffffc0 ;  /* 0xffffffc06e6e7836 */ /* 0x000fe20000000000 */
        /* <DEDUP_REMOVED lines=12> */
[----:B---3--:R3:W-:Y:S04]  /*2490*/  @P0 ST.E.128 desc[UR4][R102.64+0x80], R16 ;  /* 0x0000801066000985 */ /* 0x0087e8000c101d04 */
[----:B------:R-:W4:Y:S04]  /*24a0*/  @P4 LD.E.128 R12, desc[UR4][R20.64] ;  /* 0x00000004140c4980 */ /* 0x000f28000c101d00 */
[----:B----4-:R3:W-:Y:S04]  /*24b0*/  @P4 ST.E.128 desc[UR4][R22.64], R12 ;  /* 0x0000000c16004985 */ /* 0x0107e8000c101d04 */
        /* <DEDUP_REMOVED lines=9> */
[----:B------:R-:W-:Y:S04]  /*2550*/  SHF.R.S64 R3, R0, 0x1f, R83 ;  /* 0x0000001f00037819 */ /* 0x000fe80000001053 */
[----:B------:R-:W-:Y:S04]  /*2560*/  IADD3 R96, P1, PT, R96, R3, RZ ;  /* 0x0000000360607210 */ /* 0x000fe80007f3e0ff */
[----:B------:R-:W-:Y:S01]  /*2570*/  LEA.HI.X.SX32 R83, R83, R97, 0x1, P1 ;  /* 0x0000006153537211 */ /* 0x000fe200008f0eff */
[----:B---3--:R-:W-:Y:S08]  /*2580*/  @P2 BRA `(.L_x_10336) ;  /* 0x0000000000482947 */ /* 0x008ff00003800000 */
        /* <DEDUP_REMOVED lines=18> */
.L_x_10336:
        /* <DEDUP_REMOVED lines=153> */
.L_x_10340:
[----:B------:R-:W-:Y:S05]  /*3040*/  BSYNC.RECONVERGENT B0 ;  /* 0x0000000000007941 */ /* 0x000fea0003800200 */
.L_x_10339:
        /* <DEDUP_REMOVED lines=159> */
.L_x_10342:
[----:B------:R-:W-:Y:S05]  /*3a40*/  BSYNC.RECONVERGENT B0 ;  /* 0x0000000000007941 */ /* 0x000fea0003800200 */
.L_x_10341:
[----:B------:R-:W3:Y:S02]  /*3a50*/  LD.E R3, desc[UR4][R84.64+0xd0] ;  /* 0x0000d00454037980 */ /* 0x000ee4000c101900 */
[----:B---3--:R-:W-:Y:S05]  /*3a60*/  IMAD.U32 R3, R3, -0x20, RZ ;  /* 0xffffffe003037824 */ /* 0x008fea00078e00ff */
[C---:B------:R-:W-:Y:S02]  /*3a70*/  LEA R32, P1, R3.reuse, R32, 0x1 ;  /* 0x0000002003207211 */ /* 0x040fe400078208ff */
[C---:B------:R-:W-:Y:S02]  /*3a80*/  LEA R66, P0, R3.reuse, R66, 0x1 ;  /* 0x0000004203427211 */ /* 0x040fe400078008ff */
[C---:B------:R-:W-:Y:S02]  /*3a90*/  LEA.HI.X.SX32 R33, R3.reuse, R33, 0x1, P1 ;  /* 0x0000002103217211 */ /* 0x040fe400008f0eff */
[----:B------:R-:W-:Y:S01]  /*3aa0*/  LEA.HI.X.SX32 R67, R3, R67, 0x1, P0 ;  /* 0x0000004303437211 */ /* 0x000fe200000f0eff */
[----:B------:R-:W-:Y:S05]  /*3ab0*/  BRA `(.L_x_10337) ;  /* 0x0000002000947947 */ /* 0x000fea0003800000 */
.L_x_10338:
        /* <DEDUP_REMOVED lines=270> */
.L_x_10344:
[----:B------:R-:W-:Y:S05]  /*4ba0*/  BSYNC.RECONVERGENT B0 ;  /* 0x0000000000007941 */ /* 0x000fea0003800200 */
.L_x_10343:
        /* <DEDUP_REMOVED lines=270> */
.L_x_10346:
[----:B------:R-:W-:Y:S05]  /*5c90*/  BSYNC.RECONVERGENT B0 ;  /* 0x0000000000007941 */ /* 0x000fea0003800200 */
.L_x_10345:
[----:B------:R-:W3:Y:S01]  /*5ca0*/  LD.E R3, desc[UR4][R84.64+0xd0] ;  /* 0x0000d00454037980 */ /* 0x000ee2000c101900 */
[----:B------:R-:W-:Y:S02]  /*5cb0*/  IMAD.MOV.U32 R99, RZ, RZ, R95 ;  /* 0x000000ffff637224 */ /* 0x000fe400078e005f */
[----:B---3--:R-:W-:Y:S05]  /*5cc0*/  IMAD.U32 R3, R3, -0x20, RZ ;  /* 0xffffffe003037824 */ /* 0x008fea00078e00ff */
[C---:B------:R-:W-:Y:S02]  /*5cd0*/  LEA R100, P1, R3.reuse, R100, 0x1 ;  /* 0x0000006403647211 */ /* 0x040fe400078208ff */
[C---:B------:R-:W-:Y:S02]  /*5ce0*/  LEA R98, P0, R3.reuse, R98, 0x1 ;  /* 0x0000006203627211 */ /* 0x040fe400078008ff */
[C---:B------:R-:W-:Y:S02]  /*5cf0*/  LEA.HI.X.SX32 R101, R3.reuse, R101, 0x1, P1 ;  /* 0x0000006503657211 */ /* 0x040fe400008f0eff */
[----:B------:R-:W-:Y:S09]  /*5d00*/  LEA.HI.X.SX32 R95, R3, R99, 0x1, P0 ;  /* 0x00000063035f7211 */ /* 0x000ff200000f0eff */
.L_x_10337:
[----:B------:R-:W-:Y:S05]  /*5d10*/  BSYNC.RECONVERGENT B1 ;  /* 0x0000000000017941 */ /* 0x000fea0003800200 */
.L_x_10335:
        /* <DEDUP_REMOVED lines=103> */
.L_x_10348:
[----:B------:R-:W-:Y:S05]  /*6390*/  BSYNC.RECONVERGENT B0 ;  /* 0x0000000000007941 */ /* 0x000fea0003800200 */
.L_x_10347:
[----:B------:R-:W-:Y:S05]  /*63a0*/  @P3 BRA `(.L_x_10349) ;  /* 0xffffffbc00dc3947 */ /* 0x000fea000383ffff */
.L_x_10334:
        /* <DEDUP_REMOVED lines=18> */
.L_x_10353:
[----:B------:R-:W-:Y:S05]  /*64d0*/  BSYNC.RECONVERGENT B0 ;  /* 0x0000000000007941 */ /* 0x000fea0003800200 */
.L_x_10352:
        /* <DEDUP_REMOVED lines=10> */
.L_x_10351:
        /* <DEDUP_REMOVED lines=80> */
.L_x_10359:
[----:B------:R-:W-:Y:S05]  /*6a80*/  BSYNC.RECONVERGENT B0 ;  /* 0x0000000000007941 */ /* 0x000fea0003800200 */
.L_x_10358:
        /* <DEDUP_REMOVED lines=44> */
.L_x_10361:
[----:B------:R-:W-:Y:S05]  /*6d50*/  BSYNC.RECONVERGENT B0 ;  /* 0x0000000000007941 */ /* 0x000fea0003800200 */
.L_x_10360:
        /* <DEDUP_REMOVED lines=46> */
.L_x_10363:
[----:B------:R-:W-:Y:S05]  /*7040*/  BSYNC.RECONVERGENT B0 ;  /* 0x0000000000007941 */ /* 0x000fea0003800200 */
.L_x_10362:
[----:B-----5:R2:W-:Y:S02]  /*7050*/  STS.128 [R77+0x2000], R8 ;  /* 0x002000084d007388 */ /* 0x0205e40000000c00 */
.L_x_10357:
[----:B------:R-:W-:Y:S05]  /*7060*/  BSYNC.RECONVERGENT B1 ;  /* 0x0000000000017941 */ /* 0x000fea0003800200 */
.L_x_10356:
        /* <DEDUP_REMOVED lines=59> */
.L_x_10365:
[----:B------:R-:W-:Y:S05]  /*7420*/  BSYNC.RECONVERGENT B0 ;  /* 0x0000000000007941 */ /* 0x000fea0003800200 */
.L_x_10364:
        /* <DEDUP_REMOVED lines=52> */
.L_x_10367:
[----:B------:R-:W-:Y:S05]  /*7770*/  BSYNC.RECONVERGENT B0 ;  /* 0x0000000000007941 */ /* 0x000fea0003800200 */
.L_x_10366:
        /* <DEDUP_REMOVED lines=54> */
.L_x_10369:
[----:B------:R-:W-:Y:S05]  /*7ae0*/  BSYNC.RECONVERGENT B0 ;  /* 0x0000000000007941 */ /* 0x000fea0003800200 */
.L_x_10368:
[----:B-----5:R1:W-:Y:S01]  /*7af0*/  STS.128 [R77+0x2800], R4 ;  /* 0x002800044d007388 */ /* 0x0203e20000000c00 */
[----:B------:R-:W-:Y:S05]  /*7b00*/  BRA `(.L_x_10354) ;  /* 0x0000002000047947 */ /* 0x000fea0003800000 */
.L_x_10355:
        /* <DEDUP_REMOVED lines=33> */
[--C-:B---3--:R-:W-:Y:S02]  /*7d20*/  HADD2.F32 R36, -RZ, R4.reuse.H0_H0 ;  /* 0x20000004ff247230 */ /* 0x108fe40000004100 */
        /* <DEDUP_REMOVED lines=21> */
[----:B------:R-:W-:Y:S02]  /*7e80*/  HADD2.F32 R35, -RZ, R24.H1_H1 ;  /* 0x30000018ff237230 */ /* 0x000fe40000004100 */
        /* <DEDUP_REMOVED lines=33> */
.L_x_10373:
[----:B------:R-:W-:Y:S05]  /*80a0*/  BSYNC.RECONVERGENT B0 ;  /* 0x0000000000007941 */ /* 0x000fea0003800200 */
.L_x_10372:
        /* <DEDUP_REMOVED lines=46> */
[----:B-----5:R-:W-:Y:S02]  /*8390*/  HADD2.F32 R4, -RZ, R32.H0_H0 ;  /* 0x20000020ff047230 */ /* 0x020fe40000004100 */
[----:B------:R-:W-:Y:S01]  /*83a0*/  FMUL.FTZ R14, R14, R5 ;  /* 0x000000050e0e7220 */ /* 0x000fe20000410000 */
[----:B------:R-:W-:Y:S02]  /*83b0*/  HADD2.F32 R5, -RZ, R8.H0_H0 ;  /* 0x20000008ff057230 */ /* 0x000fe40000004100 */
[----:B------:R-:W-:Y:S01]  /*83c0*/  FMUL.FTZ R15, R15, R6 ;  /* 0x000000060f0f7220 */ /* 0x000fe20000410000 */
[----:B------:R-:W-:-:S02]  /*83d0*/  HADD2.F32 R27, -RZ, R32.H1_H1 ;  /* 0x30000020ff1b7230 */ /* 0x000fc40000004100 */
[----:B------:R-:W-:Y:S01]  /*83e0*/  @P1 FADD.FTZ R38, -R38, -RZ ;  /* 0x800000ff26261221 */ /* 0x000fe20000010100 */
[----:B------:R-:W-:Y:S02]  /*83f0*/  HADD2.F32 R7, -RZ, R33.H0_H0 ;  /* 0x20000021ff077230 */ /* 0x000fe40000004100 */
[----:B------:R-:W-:Y:S01]  /*8400*/  @P1 FADD.FTZ R39, -R39, -RZ ;  /* 0x800000ff27271221 */ /* 0x000fe20000010100 */
[----:B------:R-:W-:Y:S02]  /*8410*/  HADD2.F32 R8, -RZ, R8.H1_H1 ;  /* 0x30000008ff087230 */ /* 0x000fe40000004100 */
[----:B------:R-:W-:Y:S01]  /*8420*/  FFMA.FTZ R4, R4, R5, R23 ;  /* 0x0000000504047223 */ /* 0x000fe20000010017 */
[--C-:B------:R-:W-:Y:S02]  /*8430*/  HADD2.F32 R6, -RZ, R9.reuse.H0_H0 ;  /* 0x20000009ff067230 */ /* 0x100fe40000004100 */
[----:B------:R-:W-:Y:S01]  /*8440*/  FMUL.FTZ R25, R25, R38 ;  /* 0x0000002619197220 */ /* 0x000fe20000410000 */
        /* <DEDUP_REMOVED lines=8> */
[----:B------:R-:W-:-:S02]  /*84d0*/  HADD2.F32 R12, -RZ, R33.H1_H1 ;  /* 0x30000021ff0c7230 */ /* 0x000fc40000004100 */
[--C-:B------:R-:W-:Y:S02]  /*84e0*/  HADD2.F32 R8, -RZ, R34.reuse.H0_H0 ;  /* 0x20000022ff087230 */ /* 0x100fe40000004100 */
        /* <DEDUP_REMOVED lines=12> */
.L_x_10375:
[----:B------:R-:W-:Y:S05]  /*85b0*/  BSYNC.RECONVERGENT B0 ;  /* 0x0000000000007941 */ /* 0x000fea0003800200 */
.L_x_10374:
        /* <DEDUP_REMOVED lines=50> */
[----:B------:R-:W-:Y:S02]  /*88e0*/  HADD2.F32 R5, -RZ, R8.H0_H0 ;  /* 0x20000008ff057230 */ /* 0x000fe40000004100 */
        /* <DEDUP_REMOVED lines=31> */
.L_x_10377:
[----:B------:R-:W-:Y:S05]  /*8ae0*/  BSYNC.RECONVERGENT B0 ;  /* 0x0000000000007941 */ /* 0x000fea0003800200 */
.L_x_10376:
[----:B-----5:R2:W-:Y:S02]  /*8af0*/  STS.128 [R77+0x2000], R24 ;  /* 0x002000184d007388 */ /* 0x0205e40000000c00 */
.L_x_10371:
[----:B------:R-:W-:Y:S05]  /*8b00*/  BSYNC.RECONVERGENT B1 ;  /* 0x0000000000017941 */ /* 0x000fea0003800200 */
.L_x_10370:
        /* <DEDUP_REMOVED lines=89> */
.L_x_10379:
[----:B------:R-:W-:Y:S05]  /*90a0*/  BSYNC.RECONVERGENT B0 ;  /* 0x0000000000007941 */ /* 0x000fea0003800200 */
.L_x_10378:
        /* <DEDUP_REMOVED lines=81> */
.L_x_10381:
[----:B------:R-:W-:Y:S05]  /*95c0*/  BSYNC.RECONVERGENT B0 ;  /* 0x0000000000007941 */ /* 0x000fea0003800200 */
.L_x_10380:
        /* <DEDUP_REMOVED lines=83> */
.L_x_10383:
[----:B------:R-:W-:Y:S05]  /*9b00*/  BSYNC.RECONVERGENT B0 ;  /* 0x0000000000007941 */ /* 0x000fea0003800200 */
.L_x_10382:
[----:B-----5:R4:W-:Y:S02]  /*9b10*/  STS.128 [R77+0x2800], R24 ;  /* 0x002800184d007388 */ /* 0x0209e40000000c00 */
.L_x_10354:
[----:B------:R-:W-:Y:S05]  /*9b20*/  BSYNC.RECONVERGENT B2 ;  /* 0x0000000000027941 */ /* 0x000fea0003800200 */
.L_x_10350:
[----:B------:R-:W-:-:S05]  /*9b30*/  IMAD.IADD R0, R79, 0x1, -R76 ;  /* 0x000000014f007824 */ /* 0x000fca00078e0a4c */
[-C--:B------:R-:W-:Y:S02]  /*9b40*/  ISETP.GE.AND P1, PT, R23, R0.reuse, PT ;  /* 0x000000001700720c */ /* 0x080fe40003f26270 */
[----:B------:R-:W-:-:S11]  /*9b50*/  ISETP.GE.AND P2, PT, R118, R0, PT ;  /* 0x000000007600720c */ /* 0x000fd60003f46270 */
[C---:B-1----:R-:W-:Y:S02]  /*9b60*/  @!P1 LEA R6, P0, R136.reuse, R140, 0x1 ;  /* 0x0000008c88069211 */ /* 0x042fe400078008ff */
[----:B------:R-:W-:Y:S02]  /*9b70*/  @!P2 IMAD.MOV.U32 R141, RZ, RZ, R139 ;  /* 0x000000ffff8da224 */ /* 0x000fe400078e008b */
[----:B------:R-:W-:-:S03]  /*9b80*/  @!P1 LEA.HI.X R7, R136, R139, R137, 0x1, P0 ;  /* 0x0000008b88079211 */ /* 0x000fc600000f0c89 */
        /* <DEDUP_REMOVED lines=9> */
[----:B------:R-:W3:Y:S04]  /*9c20*/  LD.E R80, desc[UR4][R84.64+0x188] ;  /* 0x0001880454507980 */ /* 0x000ee8000c101900 */
[----:B------:R-:W3:Y:S01]  /*9c30*/  LD.E R82, desc[UR4][R84.64+0x184] ;  /* 0x0001840454527980 */ /* 0x000ee2000c101900 */
[----:B------:R-:W-:Y:S01]  /*9c40*/  ISETP.GE.AND P1, PT, R23, R0, PT ;  /* 0x000000001700720c */ /* 0x000fe20003f26270 */
[C---:B------:R-:W-:Y:S01]  /*9c50*/  IMAD.SHL.U32 R133, R90.reuse, 0x10, RZ ;  /* 0x000000105a857824 */ /* 0x040fe200078e00ff */
[----:B------:R-:W-:Y:S01]  /*9c60*/  SHF.R.U32.HI R132, RZ, 0x1, R90 ;  /* 0x00000001ff847819 */ /* 0x000fe2000001165a */
[----:B------:R-:W0:Y:S01]  /*9c70*/  LDGDEPBAR ;  /* 0x00000000000079af */ /* 0x000e220000000000 */
[----:B------:R-:W-:Y:S01]  /*9c80*/  IMAD.SHL.U32 R0, R90, 0x20, RZ ;  /* 0x000000205a007824 */ /* 0x000fe200078e00ff */
[----:B------:R-:W-:Y:S01]  /*9c90*/  BSSY.RECONVERGENT B1, `(.L_x_10384) ;  /* 0x0000173000017945 */ /* 0x000fe20003800200 */
[----:B------:R-:W-:Y:S01]  /*9ca0*/  LOP3.LUT R5, R133, 0x100, RZ, 0xc0, !PT ;  /* 0x0000010085057812 */ /* 0x000fe200078ec0ff */
[----:B------:R-:W-:Y:S01]  /*9cb0*/  IMAD.MOV.U32 R94, RZ, RZ, 0x20 ;  /* 0x00000020ff5e7424 */ /* 0x000fe200078e00ff */
[----:B--2---:R-:W-:Y:S01]  /*9cc0*/  LOP3.LUT R3, R132, 0x8, RZ, 0xc0, !PT ;  /* 0x0000000884037812 */ /* 0x004fe200078ec0ff */
[----:B------:R-:W-:Y:S01]  /*9cd0*/  IMAD.SHL.U32 R128, R90, 0x2, RZ ;  /* 0x000000025a807824 */ /* 0x000fe200078e00ff */
[----:B------:R-:W-:-:S02]  /*9ce0*/  LOP3.LUT R9, R0, 0xc0, RZ, 0xc0, !PT ;  /* 0x000000c000097812 */ /* 0x000fc400078ec0ff */
[----:B------:R-:W-:Y:S02]  /*9cf0*/  LOP3.LUT R133, R133, 0x3e00, RZ, 0xc0, !PT ;  /* 0x00003e0085857812 */ /* 0x000fe400078ec0ff */
[----:B------:R-:W-:Y:S02]  /*9d00*/  LOP3.LUT R9, R9, 0x8, R90, 0xf8, !PT ;  /* 0x0000000809097812 */ /* 0x000fe400078ef85a */
[--C-:B------:R-:W-:Y:S02]  /*9d10*/  LOP3.LUT R3, R3, 0xc0, R0.reuse, 0xf8, !PT ;  /* 0x000000c003037812 */ /* 0x100fe400078ef800 */
[--C-:B-1----:R-:W-:Y:S02]  /*9d20*/  LOP3.LUT R7, R133, 0x20, R0.reuse, 0xf8, !PT ;  /* 0x0000002085077812 */ /* 0x102fe400078ef800 */
[----:B------:R-:W-:Y:S02]  /*9d30*/  LOP3.LUT R5, R5, 0x20, R0, 0xf8, !PT ;  /* 0x0000002005057812 */ /* 0x000fe400078ef800 */
[----:B------:R-:W-:-:S02]  /*9d40*/  LOP3.LUT R2, R9, 0x18, R78, 0x78, !PT ;  /* 0x0000001809027812 */ /* 0x000fc400078e784e */
[----:B------:R-:W-:Y:S02]  /*9d50*/  LOP3.LUT R3, R3, 0x18, R78, 0x78, !PT ;  /* 0x0000001803037812 */ /* 0x000fe400078e784e */
[----:B------:R-:W-:Y:S01]  /*9d60*/  LOP3.LUT R4, R7, 0x100, R0, 0xf8, !PT ;  /* 0x0000010007047812 */ /* 0x000fe200078ef800 */
[----:B------:R-:W-:-:S04]  /*9d70*/  DEPBAR.LE SB0, 0x0 ;  /* 0x000080000000791a */ /* 0x000fc80000000000 */
[----:B------:R-:W-:Y:S01]  /*9d80*/  BAR.SYNC.DEFER_BLOCKING 0x0 ;  /* 0x0000000000007b1d */ /* 0x000fe20000010000 */
[----:B------:R-:W-:Y:S02]  /*9d90*/  @!P1 LEA R6, P0, R88, R142, 0x1 ;  /* 0x0000008e58069211 */ /* 0x000fe400078008ff */
[----:B------:R-:W-:Y:S02]  /*9da0*/  LOP3.LUT R5, R5, R2, RZ, 0xfc, !PT ;  /* 0x0000000205057212 */ /* 0x000fe400078efcff */
[----:B------:R-:W-:Y:S02]  /*9db0*/  LOP3.LUT R129, R4, R3, RZ, 0xfc, !PT ;  /* 0x0000000304817212 */ /* 0x000fe400078efcff */
[----:B------:R-:W-:Y:S01]  /*9dc0*/  @!P1 LEA.HI.X R7, R88, R143, R89, 0x1, P0 ;  /* 0x0000008f58079211 */ /* 0x000fe200000f0c59 */
[--C-:B------:R-:W-:Y:S01]  /*9dd0*/  IMAD R2, R5, 0x2, R92.reuse ;  /* 0x0000000205027824 */ /* 0x100fe200078e025c */
[----:B------:R-:W-:Y:S01]  /*9de0*/  LOP3.LUT P0, R95, R90, 0x4, RZ, 0xc0, !PT ;  /* 0x000000045a5f7812 */ /* 0x000fe2000780c0ff */
[----:B------:R-:W-:Y:S01]  /*9df0*/  IMAD R129, R129, 0x2, R92 ;  /* 0x0000000281817824 */ /* 0x000fe200078e025c */
[----:B------:R-:W-:-:S02]  /*9e00*/  LOP3.LUT R128, R128, 0x6, RZ, 0xc0, !PT ;  /* 0x0000000680807812 */ /* 0x000fc400078ec0ff */
        /* <DEDUP_REMOVED lines=23> */
[----:B---34-:R-:W3:Y:S04]  /*9f80*/  LDSM.16.M88.4 R12, [R2+0x3400] ;  /* 0x00340000020c783b */ /* 0x018ee80000000200 */
[----:B------:R-:W4:Y:S04]  /*9f90*/  LDSM.16.M88.4 R56, [R2+0x3800] ;  /* 0x003800000238783b */ /* 0x000f280000000200 */
[----:B-----5:R-:W4:Y:S04]  /*9fa0*/  LDSM.16.M88.4 R28, [R2+0x3c00] ;  /* 0x003c0000021c783b */ /* 0x020f280000000200 */
[----:B------:R-:W-:Y:S04]  /*9fb0*/  LDSM.16.M88.4 R72, [R83] ;  /* 0x000000005348783b */ /* 0x000fe80000000200 */
[----:B------:R-:W4:Y:S04]  /*9fc0*/  LDSM.16.M88.4 R8, [R78+0x3000] ;  /* 0x003000004e08783b */ /* 0x000f280000000200 */
[----:B-1----:R-:W1:Y:S04]  /*9fd0*/  LDSM.16.M88.4 R4, [R78+0x3400] ;  /* 0x003400004e04783b */ /* 0x002e680000000200 */
[----:B------:R-:W1:Y:S04]  /*9fe0*/  LDSM.16.M88.4 R64, [R78+0x3c00] ;  /* 0x003c00004e40783b */ /* 0x000e680000000200 */
[----:B------:R-:W1:Y:S04]  /*9ff0*/  LDSM.16.M88.4 R68, [R78+0x3800] ;  /* 0x003800004e44783b */ /* 0x000e680000000200 */
[----:B------:R-:W-:Y:S01]  /*a000*/  LDSM.16.M88.4 R44, [R129+0x1000] ;  /* 0x00100000812c783b */ /* 0x000fe20000000200 */
[C---:B--2---:R-:W-:Y:S03]  /*a010*/  HMMA.16816.F32 R24, R48.reuse, R20, RZ ;  /* 0x000000143018723c */ /* 0x044fe600000018ff */
[----:B------:R-:W2:Y:S04]  /*a020*/  LDSM.16.M88.4 R40, [R2+0x4000] ;  /* 0x004000000228783b */ /* 0x000ea80000000200 */
[----:B------:R-:W2:Y:S01]  /*a030*/  LDSM.16.M88.4 R32, [R2+0x4800] ;  /* 0x004800000220783b */ /* 0x000ea20000000200 */
[C---:B---3--:R-:W-:Y:S03]  /*a040*/  HMMA.16816.F32 R16, R48.reuse, R12, RZ ;  /* 0x0000000c3010723c */ /* 0x048fe600000018ff */
[----:B------:R-:W-:Y:S04]  /*a050*/  LDSM.16.M88.4 R36, [R2+0x4400] ;  /* 0x004400000224783b */ /* 0x000fe80000000200 */
[----:B------:R-:W0:Y:S01]  /*a060*/  LDGDEPBAR ;  /* 0x00000000000079af */ /* 0x000e220000000000 */
[C---:B------:R-:W-:Y:S08]  /*a070*/  HMMA.16816.F32 R20, R48.reuse, R22, RZ ;  /* 0x000000163014723c */ /* 0x040ff000000018ff */
        /* <DEDUP_REMOVED lines=13> */
[C---:B------:R-:W-:Y:S08]  /*a150*/  HMMA.16816.F32 R60, R72.reuse, R68, R60 ;  /* 0x00000044483c723c */ /* 0x040ff0000000183c */
[C---:B------:R-:W-:Y:S01]  /*a160*/  HMMA.16816.F32 R56, R72.reuse, R70, R56 ;  /* 0x000000464838723c */ /* 0x040fe20000001838 */
[----:B------:R-:W4:Y:S07]  /*a170*/  LDSM.16.M88.4 R68, [R78+0x4800] ;  /* 0x004800004e44783b */ /* 0x000f2e0000000200 */
[----:B------:R-:W-:Y:S01]  /*a180*/  HMMA.16816.F32 R64, R72, R66, R48 ;  /* 0x000000424840723c */ /* 0x000fe20000001830 */
[----:B------:R-:W4:Y:S04]  /*a190*/  LDSM.16.M88.4 R48, [R78+0x4400] ;  /* 0x004400004e30783b */ /* 0x000f280000000200 */
[----:B------:R-:W-:Y:S03]  /*a1a0*/  LDSM.16.M88.4 R72, [R2+0x5c00] ;  /* 0x005c00000248783b */ /* 0x000fe60000000200 */
[C---:B--2---:R-:W-:Y:S08]  /*a1b0*/  HMMA.16816.F32 R24, R44.reuse, R40, R24 ;  /* 0x000000282c18723c */ /* 0x044ff00000001818 */
[C---:B------:R-:W-:Y:S01]  /*a1c0*/  HMMA.16816.F32 R20, R44.reuse, R42, R20 ;  /* 0x0000002a2c14723c */ /* 0x040fe20000001814 */
[----:B------:R-:W2:Y:S07]  /*a1d0*/  LDSM.16.M88.4 R40, [R78+0x4c00] ;  /* 0x004c00004e28783b */ /* 0x000eae0000000200 */
[----:B------:R-:W-:Y:S03]  /*a1e0*/  HMMA.16816.F32 R60, R44, R32, R60 ;  /* 0x000000202c3c723c */ /* 0x000fe6000000183c */
[----:B------:R-:W-:-:S05]  /*a1f0*/  IADD3 R80, PT, PT, R80, R79, -R148 ;  /* 0x0000004f50507210 */ /* 0x000fca0007ffe894 */
[----:B------:R-:W-:Y:S01]  /*a200*/  HMMA.16816.F32 R56, R44, R34, R56 ;  /* 0x000000222c38723c */ /* 0x000fe20000001838 */
[----:B------:R-:W-:Y:S02]  /*a210*/  LDSM.16.M88.4 R32, [R129+0x2000] ;  /* 0x002000008120783b */ /* 0x000fe40000000200 */
[----:B------:R-:W-:-:S05]  /*a220*/  IADD3 R82, PT, PT, R79, -R148, -R82 ;  /* 0x800000944f527210 */ /* 0x000fca0007ffe852 */
        /* <DEDUP_REMOVED lines=8> */
[----:B------:R-:W1:Y:S04]  /*a2b0*/  LDSM.16.M88.4 R36, [R2+0x5800] ;  /* 0x005800000224783b */ /* 0x000e680000000200 */
[----:B------:R-:W-:Y:S03]  /*a2c0*/  LDSM.16.M88.4 R44, [R83+0x2000] ;  /* 0x00200000532c783b */ /* 0x000fe60000000200 */
[C---:B----4-:R-:W-:Y:S08]  /*a2d0*/  HMMA.16816.F32 R60, R8.reuse, R68, R60 ;  /* 0x00000044083c723c */ /* 0x050ff0000000183c */
[C---:B------:R-:W-:Y:S08]  /*a2e0*/  HMMA.16816.F32 R16, R8.reuse, R48, R16 ;  /* 0x000000300810723c */ /* 0x040ff00000001810 */
[C---:B------:R-:W-:Y:S08]  /*a2f0*/  HMMA.16816.F32 R56, R8.reuse, R70, R56 ;  /* 0x000000460838723c */ /* 0x040ff00000001838 */
[C---:B--2---:R-:W-:Y:S01]  /*a300*/  HMMA.16816.F32 R68, R8.reuse, R40, R52 ;  /* 0x000000280844723c */ /* 0x044fe20000001834 */
[----:B------:R-:W2:Y:S07]  /*a310*/  LDSM.16.M88.4 R52, [R78+0x5000] ;  /* 0x005000004e34783b */ /* 0x000eae0000000200 */
[C---:B------:R-:W-:Y:S01]  /*a320*/  HMMA.16816.F32 R12, R8.reuse, R50, R12 ;  /* 0x00000032080c723c */ /* 0x040fe2000000180c */
[----:B------:R-:W4:Y:S07]  /*a330*/  LDSM.16.M88.4 R48, [R78+0x5400] ;  /* 0x005400004e30783b */ /* 0x000f2e0000000200 */
[----:B------:R-:W-:Y:S01]  /*a340*/  HMMA.16816.F32 R64, R8, R42, R64 ;  /* 0x0000002a0840723c */ /* 0x000fe20000001840 */
[----:B------:R-:W4:Y:S07]  /*a350*/  LDSM.16.M88.4 R8, [R78+0x5800] ;  /* 0x005800004e08783b */ /* 0x000f2e0000000200 */
[C---:B---3--:R-:W-:Y:S08]  /*a360*/  HMMA.16816.F32 R24, R32.reuse, R28, R24 ;  /* 0x0000001c2018723c */ /* 0x048ff00000001818 */
[C---:B------:R-:W-:Y:S08]  /*a370*/  HMMA.16816.F32 R20, R32.reuse, R30, R20 ;  /* 0x0000001e2014723c */ /* 0x040ff00000001814 */
[----:B-1----:R-:W-:Y:S01]  /*a380*/  HMMA.16816.F32 R28, R32, R4, R16 ;  /* 0x00000004201c723c */ /* 0x002fe20000001810 */
[----:B------:R-:W1:Y:S02]  /*a390*/  LDSM.16.M88.4 R16, [R78+0x5c00] ;  /* 0x005c00004e10783b */ /* 0x000e640000000200 */
[----:B------:R-:W-:Y:S01]  /*a3a0*/  LOP3.LUT R5, R132, 0x1f0, RZ, 0xc0, !PT ;  /* 0x000001f084057812 */ /* 0x000fe200078ec0ff */
[----:B------:R-:W-:-:S04]  /*a3b0*/  DEPBAR.LE SB0, 0x0 ;  /* 0x000080000000791a */ /* 0x000fc80000000000 */
[----:B------:R-:W-:Y:S01]  /*a3c0*/  LOP3.LUT R118, R5, 0x7, R118, 0xf8, !PT ;  /* 0x0000000705767812 */ /* 0x000fe200078ef876 */
[----:B------:R-:W-:Y:S05]  /*a3d0*/  HMMA.16816.F32 R60, R32, R36, R60 ;  /* 0x00000024203c723c */ /* 0x000fea000000183c */
[----:B------:R-:W-:-:S03]  /*a3e0*/  IMAD R157, R147, 0x40, R118 ;  /* 0x00000040939d7824 */ /* 0x000fc600078e0276 */
[----:B------:R-:W-:Y:S03]  /*a3f0*/  HMMA.16816.F32 R68, R32, R72, R68 ;  /* 0x000000482044723c */ /* 0x000fe60000001844 */
[C---:B------:R-:W-:Y:S02]  /*a400*/  IMAD.IADD R80, R157.reuse, 0x1, R80 ;  /* 0x000000019d507824 */ /* 0x040fe400078e0250 */
[----:B------:R-:W-:-:S03]  /*a410*/  IMAD.IADD R157, R157, 0x1, R82 ;  /* 0x000000019d9d7824 */ /* 0x000fc600078e0252 */
[--C-:B------:R-:W-:Y:S01]  /*a420*/  VIADDMNMX R156, R80, 0x1, R79.reuse, PT ;  /* 0x00000001509c7846 */ /* 0x100fe2000380014f */
[C---:B------:R-:W-:Y:S01]  /*a430*/  VIADD R155, R157.reuse, 0x8 ;  /* 0x000000089d9b7836 */ /* 0x040fe20000000000 */
[----:B------:R-:W-:Y:S03]  /*a440*/  HMMA.16816.F32 R12, R32, R6, R12 ;  /* 0x00000006200c723c */ /* 0x000fe6000000180c */
[----:B------:R-:W-:Y:S02]  /*a450*/  LOP3.LUT R7, R76, R128, RZ, 0xfc, !PT ;  /* 0x000000804c077212 */ /* 0x000fe400078efcff */
[----:B------:R-:W-:Y:S02]  /*a460*/  VIADDMNMX R154, R80, 0x9, R79, PT ;  /* 0x00000009509a7846 */ /* 0x000fe4000380014f */
[-C--:B------:R-:W-:Y:S01]  /*a470*/  ISETP.GT.AND P0, PT, R157, R7.reuse, PT ;  /* 0x000000079d00720c */ /* 0x080fe20003f04270 */
[----:B------:R-:W-:Y:S01]  /*a480*/  VIADD R6, R7, 0x10 ;  /* 0x0000001007067836 */ /* 0x000fe20000000000 */
[----:B------:R-:W-:Y:S01]  /*a490*/  ISETP.GT.AND P5, PT, R155, R7, PT ;  /* 0x000000079b00720c */ /* 0x000fe20003fa4270 */
[----:B--2---:R-:W-:Y:S05]  /*a4a0*/  HMMA.16816.F32 R24, R44, R52, R24 ;  /* 0x000000342c18723c */ /* 0x004fea0000001818 */
[C---:B------:R-:W-:Y:S01]  /*a4b0*/  VIADD R5, R7.reuse, 0x8 ;  /* 0x0000000807057836 */ /* 0x040fe20000000000 */
[C---:B------:R-:W-:Y:S01]  /*a4c0*/  ISETP.GE.AND P6, PT, R7.reuse, R156, PT ;  /* 0x0000009c0700720c */ /* 0x040fe20003fc6270 */
[C---:B------:R-:W-:Y:S01]  /*a4d0*/  VIADD R36, R7.reuse, 0x9 ;  /* 0x0000000907247836 */ /* 0x040fe20000000000 */
[C---:B------:R-:W-:Y:S01]  /*a4e0*/  ISETP.GE.AND P3, PT, R7.reuse, R154, PT ;  /* 0x0000009a0700720c */ /* 0x040fe20003f66270 */
[----:B------:R-:W-:Y:S01]  /*a4f0*/  VIADD R4, R7, 0x11 ;  /* 0x0000001107047836 */ /* 0x000fe20000000000 */
[C---:B------:R-:W-:Y:S01]  /*a500*/  ISETP.GT.AND P2, PT, R157.reuse, R5, PT ;  /* 0x000000059d00720c */ /* 0x040fe20003f44270 */
[----:B------:R-:W-:Y:S05]  /*a510*/  HMMA.16816.F32 R64, R32, R74, R64 ;  /* 0x0000004a2040723c */ /* 0x000fea0000001840 */
[----:B------:R-:W-:-:S03]  /*a520*/  ISETP.GT.AND P4, PT, R157, R36, PT ;  /* 0x000000249d00720c */ /* 0x000fc60003f84270 */
[----:B----4-:R-:W-:Y:S05]  /*a530*/  HMMA.16816.F32 R28, R44, R48, R28 ;  /* 0x000000302c1c723c */ /* 0x010fea000000181c */
[----:B------:R-:W-:Y:S01]  /*a540*/  FSEL R26, R26, -INF , !P5 ;  /* 0xff8000001a1a7808 */ /* 0x000fe20006800000 */
[----:B------:R-:W-:Y:S01]  /*a550*/  BAR.SYNC.DEFER_BLOCKING 0x0 ;  /* 0x0000000000007b1d */ /* 0x000fe20000010000 */
[----:B------:R-:W-:Y:S01]  /*a560*/  ISETP.GE.AND P5, PT, R5, R156, PT ;  /* 0x0000009c0500720c */ /* 0x000fe20003fa6270 */
[----:B------:R-:W-:Y:S05]  /*a570*/  HMMA.16816.F32 R56, R32, R38, R56 ;  /* 0x000000262038723c */ /* 0x000fea0000001838 */
[----:B------:R-:W-:Y:S01]  /*a580*/  FSEL R38, R24, -INF , !P0 ;  /* 0xff80000018267808 */ /* 0x000fe20004000000 */
[----:B------:R-:W-:Y:S01]  /*a590*/  VIADD R35, R7, 0x20 ;  /* 0x0000002007237836 */ /* 0x000fe20000000000 */
[----:B------:R-:W-:Y:S01]  /*a5a0*/  ISETP.GT.AND P0, PT, R157, R6, PT ;  /* 0x000000069d00720c */ /* 0x000fe20003f04270 */
[----:B------:R-:W-:-:S02]  /*a5b0*/  VIADD R32, R7, 0x1 ;  /* 0x0000000107207836 */ /* 0x000fc40000000000 */
[----:B------:R-:W-:Y:S01]  /*a5c0*/  VIADD R34, R7, 0x21 ;  /* 0x0000002107227836 */ /* 0x000fe20000000000 */
[C---:B------:R-:W-:Y:S05]  /*a5d0*/  HMMA.16816.F32 R60, R44.reuse, R8, R60 ;  /* 0x000000082c3c723c */ /* 0x040fea000000183c */
[----:B------:R-:W-:Y:S01]  /*a5e0*/  ISETP.GT.AND P1, PT, R157, R32, PT ;  /* 0x000000209d00720c */ /* 0x000fe20003f24270 */
[C---:B------:R-:W-:Y:S02]  /*a5f0*/  VIADD R8, R7.reuse, 0x19 ;  /* 0x0000001907087836 */ /* 0x040fe40000000000 */
[----:B------:R-:W-:Y:S01]  /*a600*/  VIADD R33, R7, 0x28 ;  /* 0x0000002807217836 */ /* 0x000fe20000000000 */
[----:B------:R-:W-:Y:S01]  /*a610*/  FSEL R37, R25, -INF , !P1 ;  /* 0xff80000019257808 */ /* 0x000fe20004800000 */
[----:B------:R-:W-:Y:S01]  /*a620*/  VIADD R9, R7, 0x38 ;  /* 0x0000003807097836 */ /* 0x000fe20000000000 */
[----:B------:R-:W-:Y:S01]  /*a630*/  ISETP.GT.AND P1, PT, R157, R4, PT ;  /* 0x000000049d00720c */ /* 0x000fe20003f24270 */
[C---:B------:R-:W-:Y:S08]  /*a640*/  HMMA.16816.F32 R20, R44.reuse, R54, R20 ;  /* 0x000000362c14723c */ /* 0x040ff00000001814 */
[----:B-1----:R-:W-:Y:S03]  /*a650*/  HMMA.16816.F32 R68, R44, R16, R68 ;  /* 0x000000102c44723c */ /* 0x002fe60000001844 */
[----:B------:R-:W-:Y:S01]  /*a660*/  VIADD R17, R7, 0x30 ;  /* 0x0000003007117836 */ /* 0x000fe20000000000 */
[----:B------:R-:W-:-:S02]  /*a670*/  FSEL R16, R29, -INF , !P1 ;  /* 0xff8000001d107808 */ /* 0x000fc40004800000 */
[----:B------:R-:W-:Y:S02]  /*a680*/  ISETP.GT.AND P1, PT, R157, R34, PT ;  /* 0x000000229d00720c */ /* 0x000fe40003f24270 */
[C---:B------:R-:W-:Y:S03]  /*a690*/  HMMA.16816.F32 R12, R44.reuse, R50, R12 ;  /* 0x000000322c0c723c */ /* 0x040fe6000000180c */
[----:B------:R-:W-:Y:S02]  /*a6a0*/  FSEL R61, R61, -INF , !P1 ;  /* 0xff8000003d3d7808 */ /* 0x000fe40004800000 */
[----:B------:R-:W-:Y:S02]  /*a6b0*/  FSEL R25, R20, -INF , !P2 ;  /* 0xff80000014197808 */ /* 0x000fe40005000000 */
[----:B------:R-:W-:Y:S02]  /*a6c0*/  FSEL R24, R21, -INF , !P4 ;  /* 0xff80000015187808 */ /* 0x000fe40006000000 */
[----:B------:R-:W-:Y:S01]  /*a6d0*/  ISETP.GT.AND P4, PT, R157, R8, PT ;  /* 0x000000089d00720c */ /* 0x000fe20003f84270 */
[----:B------:R-:W-:Y:S03]  /*a6e0*/  HMMA.16816.F32 R64, R44, R18, R64 ;  /* 0x000000122c40723c */ /* 0x000fe60000001840 */
[----:B------:R-:W-:Y:S01]  /*a6f0*/  FSEL R18, R28, -INF , !P0 ;  /* 0xff8000001c127808 */ /* 0x000fe20004000000 */
[----:B------:R-:W-:Y:S01]  /*a700*/  VIADD R19, R7, 0x29 ;  /* 0x0000002907137836 */ /* 0x000fe20000000000 */
[----:B------:R-:W-:-:S02]  /*a710*/  ISETP.GT.AND P0, PT, R157, R35, PT ;  /* 0x000000239d00720c */ /* 0x000fc40003f04270 */
[----:B------:R-:W-:Y:S02]  /*a720*/  FSEL R28, R25, -INF , !P5 ;  /* 0xff800000191c7808 */ /* 0x000fe40006800000 */
[----:B------:R-:W-:Y:S01]  /*a730*/  FSEL R60, R60, -INF , !P0 ;  /* 0xff8000003c3c7808 */ /* 0x000fe20004000000 */
[----:B------:R-:W-:Y:S03]  /*a740*/  HMMA.16816.F32 R56, R44, R10, R56 ;  /* 0x0000000a2c38723c */ /* 0x000fe60000001838 */
[----:B------:R-:W-:Y:S01]  /*a750*/  VIADD R10, R7, 0x18 ;  /* 0x00000018070a7836 */ /* 0x000fe20000000000 */
[----:B------:R-:W-:Y:S01]  /*a760*/  ISETP.GT.AND P0, PT, R157, R17, PT ;  /* 0x000000119d00720c */ /* 0x000fe20003f04270 */
[C---:B------:R-:W-:Y:S01]  /*a770*/  VIADD R11, R7.reuse, 0x31 ;  /* 0x00000031070b7836 */ /* 0x040fe20000000000 */
[----:B------:R-:W-:Y:S01]  /*a780*/  ISETP.GE.AND P5, PT, R6, R156, PT ;  /* 0x0000009c0600720c */ /* 0x000fe20003fa6270 */
[----:B------:R-:W-:Y:S01]  /*a790*/  VIADD R7, R7, 0x39 ;  /* 0x0000003907077836 */ /* 0x000fe20000000000 */
[----:B------:R-:W-:-:S02]  /*a7a0*/  FSEL R68, R68, -INF , !P0 ;  /* 0xff80000044447808 */ /* 0x000fc40004000000 */
[----:B------:R-:W-:Y:S02]  /*a7b0*/  ISETP.GT.AND P2, PT, R157, R10, PT ;  /* 0x0000000a9d00720c */ /* 0x000fe40003f44270 */
[----:B------:R-:W-:Y:S02]  /*a7c0*/  ISETP.GT.AND P0, PT, R155, R32, PT ;  /* 0x000000209b00720c */ /* 0x000fe40003f04270 */
[----:B------:R-:W-:Y:S02]  /*a7d0*/  FSEL R21, R12, -INF , !P2 ;  /* 0xff8000000c157808 */ /* 0x000fe40005000000 */
[----:B------:R-:W-:Y:S02]  /*a7e0*/  FSEL R20, R27, -INF , !P0 ;  /* 0xff8000001b147808 */ /* 0x000fe40004000000 */
[----:B------:R-:W-:Y:S02]  /*a7f0*/  FSEL R12, R13, -INF , !P4 ;  /* 0xff8000000d0c7808 */ /* 0x000fe40006000000 */
[----:B------:R-:W-:-:S02]  /*a800*/  ISETP.GT.AND P0, PT, R155, R36, PT ;  /* 0x000000249b00720c */ /* 0x000fc40003f04270 */
[C---:B------:R-:W-:Y:S02]  /*a810*/  ISETP.GT.AND P4, PT, R157.reuse, R19, PT ;  /* 0x000000139d00720c */ /* 0x040fe40003f84270 */
[----:B------:R-:W-:Y:S02]  /*a820*/  ISETP.GT.AND P2, PT, R157, R33, PT ;  /* 0x000000219d00720c */ /* 0x000fe40003f44270 */
[----:B------:R-:W-:Y:S02]  /*a830*/  FSEL R23, R23, -INF , !P0 ;  /* 0xff80000017177808 */ /* 0x000fe40004000000 */
[----:B------:R-:W-:Y:S02]  /*a840*/  FSEL R57, R57, -INF , !P4 ;  /* 0xff80000039397808 */ /* 0x000fe40006000000 */
[----:B------:R-:W-:Y:S02]  /*a850*/  ISETP.GT.AND P0, PT, R155, R4, PT ;  /* 0x000000049b00720c */ /* 0x000fe40003f04270 */
[----:B------:R-:W-:-:S02]  /*a860*/  ISETP.GT.AND P1, PT, R157, R11, PT ;  /* 0x0000000b9d00720c */ /* 0x000fc40003f24270 */
[C---:B------:R-:W-:Y:S02]  /*a870*/  ISETP.GT.AND P4, PT, R157.reuse, R7, PT ;  /* 0x000000079d00720c */ /* 0x040fe40003f84270 */
[----:B------:R-:W-:Y:S02]  /*a880*/  FSEL R56, R56, -INF , !P2 ;  /* 0xff80000038387808 */ /* 0x000fe40005000000 */
[----:B------:R-:W-:Y:S02]  /*a890*/  ISETP.GT.AND P2, PT, R157, R9, PT ;  /* 0x000000099d00720c */ /* 0x000fe40003f44270 */
[----:B------:R-:W-:Y:S02]  /*a8a0*/  FSEL R31, R31, -INF , !P0 ;  /* 0xff8000001f1f7808 */ /* 0x000fe40004000000 */
[----:B------:R-:W-:Y:S02]  /*a8b0*/  FSEL R69, R69, -INF , !P1 ;  /* 0xff80000045457808 */ /* 0x000fe40004800000 */
[----:B------:R-:W-:-:S02]  /*a8c0*/  FSEL R65, R65, -INF , !P4 ;  /* 0xff80000041417808 */ /* 0x000fc40006000000 */
[C---:B------:R-:W-:Y:S02]  /*a8d0*/  ISETP.GT.AND P0, PT, R155.reuse, R8, PT ;  /* 0x000000089b00720c */ /* 0x040fe40003f04270 */
[----:B------:R-:W-:Y:S02]  /*a8e0*/  ISETP.GE.AND P1, PT, R32, R156, PT ;  /* 0x0000009c2000720c */ /* 0x000fe40003f26270 */
[----:B------:R-:W-:Y:S02]  /*a8f0*/  ISETP.GT.AND P4, PT, R155, R5, PT ;  /* 0x000000059b00720c */ /* 0x000fe40003f84270 */
[----:B------:R-:W-:Y:S02]  /*a900*/  FSEL R64, R64, -INF , !P2 ;  /* 0xff80000040407808 */ /* 0x000fe40005000000 */
[----:B------:R-:W-:Y:S02]  /*a910*/  ISETP.GE.AND P2, PT, R32, R154, PT ;  /* 0x0000009a2000720c */ /* 0x000fe40003f46270 */
[----:B------:R-:W-:-:S02]  /*a920*/  FSEL R32, R38, -INF , !P6 ;  /* 0xff80000026207808 */ /* 0x000fc40007000000 */
[----:B------:R-:W-:Y:S02]  /*a930*/  FSEL R15, R15, -INF , !P0 ;  /* 0xff8000000f0f7808 */ /* 0x000fe40004000000 */
[----:B------:R-:W-:Y:S02]  /*a940*/  ISETP.GE.AND P6, PT, R5, R154, PT ;  /* 0x0000009a0500720c */ /* 0x000fe40003fc6270 */
        /* <DEDUP_REMOVED lines=8> */
[----:B------:R-:W-:Y:S02]  /*a9d0*/  ISETP.GE.AND P4, PT, R6, R154, PT ;  /* 0x0000009a0600720c */ /* 0x000fe40003f86270 */
[----:B------:R-:W-:-:S02]  /*a9e0*/  FSEL R6, R22, -INF , !P6 ;  /* 0xff80000016067808 */ /* 0x000fc40007000000 */
[----:B------:R-:W-:Y:S02]  /*a9f0*/  FSEL R63, R63, -INF , !P0 ;  /* 0xff8000003f3f7808 */ /* 0x000fe40004000000 */
[----:B------:R-:W-:Y:S02]  /*aa00*/  FSEL R22, R24, -INF , !P1 ;  /* 0xff80000018167808 */ /* 0x000fe40004800000 */
[----:B------:R-:W-:Y:S02]  /*aa10*/  ISETP.GT.AND P0, PT, R155, R19, PT ;  /* 0x000000139b00720c */ /* 0x000fe40003f04270 */
[C---:B------:R-:W-:Y:S02]  /*aa20*/  ISETP.GE.AND P1, PT, R4.reuse, R156, PT ;  /* 0x0000009c0400720c */ /* 0x040fe40003f26270 */
[----:B------:R-:W-:Y:S02]  /*aa30*/  ISETP.GE.AND P6, PT, R4, R154, PT ;  /* 0x0000009a0400720c */ /* 0x000fe40003fc6270 */
[----:B------:R-:W-:-:S02]  /*aa40*/  FSEL R4, R23, -INF , !P3 ;  /* 0xff80000017047808 */ /* 0x000fc40005800000 */
[----:B------:R-:W-:Y:S02]  /*aa50*/  ISETP.GT.AND P3, PT, R155, R10, PT ;  /* 0x0000000a9b00720c */ /* 0x000fe40003f64270 */
[----:B------:R-:W-:Y:S02]  /*aa60*/  FSEL R59, R59, -INF , !P0 ;  /* 0xff8000003b3b7808 */ /* 0x000fe40004000000 */
[----:B------:R-:W-:Y:S02]  /*aa70*/  FSEL R30, R30, -INF , !P2 ;  /* 0xff8000001e1e7808 */ /* 0x000fe40005000000 */
[----:B------:R-:W-:Y:S02]  /*aa80*/  FSEL R18, R18, -INF , !P5 ;  /* 0xff80000012127808 */ /* 0x000fe40006800000 */
[----:B------:R-:W-:Y:S02]  /*aa90*/  FSEL R16, R16, -INF , !P1 ;  /* 0xff80000010107808 */ /* 0x000fe40004800000 */
[----:B------:R-:W-:-:S02]  /*aaa0*/  ISETP.GT.AND P0, PT, R155, R11, PT ;  /* 0x0000000b9b00720c */ /* 0x000fc40003f04270 */
[-C--:B------:R-:W-:Y:S02]  /*aab0*/  ISETP.GE.AND P5, PT, R10, R156.reuse, PT ;  /* 0x0000009c0a00720c */ /* 0x080fe40003fa6270 */
[----:B------:R-:W-:Y:S02]  /*aac0*/  ISETP.GE.AND P1, PT, R8, R156, PT ;  /* 0x0000009c0800720c */ /* 0x000fe40003f26270 */
[----:B------:R-:W-:Y:S02]  /*aad0*/  ISETP.GE.AND P2, PT, R10, R154, PT ;  /* 0x0000009a0a00720c */ /* 0x000fe40003f46270 */
[----:B------:R-:W-:Y:S02]  /*aae0*/  FSEL R26, R14, -INF , !P3 ;  /* 0xff8000000e1a7808 */ /* 0x000fe40005800000 */
[----:B------:R-:W-:Y:S02]  /*aaf0*/  FSEL R10, R30, -INF , !P4 ;  /* 0xff8000001e0a7808 */ /* 0x000fe40006000000 */
[----:B------:R-:W-:-:S02]  /*ab00*/  FSEL R71, R71, -INF , !P0 ;  /* 0xff80000047477808 */ /* 0x000fc40004000000 */
[----:B------:R-:W-:Y:S02]  /*ab10*/  ISETP.GE.AND P4, PT, R8, R154, PT ;  /* 0x0000009a0800720c */ /* 0x000fe40003f86270 */
[----:B------:R-:W-:Y:S02]  /*ab20*/  FSEL R14, R21, -INF , !P5 ;  /* 0xff800000150e7808 */ /* 0x000fe40006800000 */
[----:B------:R-:W-:Y:S02]  /*ab30*/  FSEL R12, R12, -INF , !P1 ;  /* 0xff8000000c0c7808 */ /* 0x000fe40004800000 */
[----:B------:R-:W-:Y:S02]  /*ab40*/  ISETP.GT.AND P0, PT, R155, R7, PT ;  /* 0x000000079b00720c */ /* 0x000fe40003f04270 */
[----:B------:R-:W-:Y:S02]  /*ab50*/  FSEL R8, R31, -INF , !P6 ;  /* 0xff8000001f087808 */ /* 0x000fe40007000000 */
[----:B------:R-:W-:-:S02]  /*ab60*/  ISETP.GE.AND P5, PT, R35, R156, PT ;  /* 0x0000009c2300720c */ /* 0x000fc40003fa6270 */
[----:B------:R-:W-:Y:S02]  /*ab70*/  FSEL R26, R26, -INF , !P2 ;  /* 0xff8000001a1a7808 */ /* 0x000fe40005000000 */
[C---:B------:R-:W-:Y:S02]  /*ab80*/  ISETP.GE.AND P1, PT, R34.reuse, R156, PT ;  /* 0x0000009c2200720c */ /* 0x040fe40003f26270 */
[----:B------:R-:W-:Y:S02]  /*ab90*/  ISETP.GT.AND P6, PT, R155, R35, PT ;  /* 0x000000239b00720c */ /* 0x000fe40003fc4270 */
[----:B------:R-:W-:Y:S02]  /*aba0*/  ISETP.GE.AND P2, PT, R34, R154, PT ;  /* 0x0000009a2200720c */ /* 0x000fe40003f46270 */
[----:B------:R-:W-:Y:S02]  /*abb0*/  FSEL R67, R67, -INF , !P0 ;  /* 0xff80000043437808 */ /* 0x000fe40004000000 */
[----:B------:R-:W-:-:S02]  /*abc0*/  FSEL R24, R15, -INF , !P4 ;  /* 0xff8000000f187808 */ /* 0x000fc40006000000 */
[----:B------:R-:W-:Y:S02]  /*abd0*/  FSEL R134, R60, -INF , !P5 ;  /* 0xff8000003c867808 */ /* 0x000fe40006800000 */
[----:B------:R-:W-:Y:S02]  /*abe0*/  FSEL R158, R61, -INF , !P1 ;  /* 0xff8000003d9e7808 */ /* 0x000fe40004800000 */
[----:B------:R-:W-:Y:S02]  /*abf0*/  ISETP.GT.AND P0, PT, R93, R138, PT ;  /* 0x0000008a5d00720c */ /* 0x000fe40003f04270 */
[----:B------:R-:W-:Y:S02]  /*ac00*/  ISETP.GE.AND P3, PT, R35, R154, PT ;  /* 0x0000009a2300720c */ /* 0x000fe40003f66270 */
[----:B------:R-:W-:Y:S02]  /*ac10*/  ISETP.GT.AND P4, PT, R155, R33, PT ;  /* 0x000000219b00720c */ /* 0x000fe40003f84270 */
[----:B------:R-:W-:-:S02]  /*ac20*/  ISETP.GE.AND P5, PT, R33, R156, PT ;  /* 0x0000009c2100720c */ /* 0x000fc40003fa6270 */
[----:B------:R-:W-:Y:S02]  /*ac30*/  FSEL R62, R62, -INF , !P6 ;  /* 0xff8000003e3e7808 */ /* 0x000fe40007000000 */
[----:B------:R-:W-:Y:S02]  /*ac40*/  ISETP.GE.AND P1, PT, R19, R154, PT ;  /* 0x0000009a1300720c */ /* 0x000fe40003f26270 */
[----:B------:R-:W-:Y:S02]  /*ac50*/  FSEL R118, R63, -INF , !P2 ;  /* 0xff8000003f767808 */ /* 0x000fe40005000000 */
[----:B------:R-:W-:Y:S02]  /*ac60*/  ISETP.GT.AND P2, PT, R155, R17, PT ;  /* 0x000000119b00720c */ /* 0x000fe40003f44270 */
[----:B------:R-:W-:Y:S02]  /*ac70*/  FSEL R116, R62, -INF , !P3 ;  /* 0xff8000003e747808 */ /* 0x000fe40005800000 */
[----:B------:R-:W-:-:S02]  /*ac80*/  FSEL R58, R58, -INF , !P4 ;  /* 0xff8000003a3a7808 */ /* 0x000fc40006000000 */
[----:B------:R-:W-:Y:S02]  /*ac90*/  FSEL R120, R56, -INF , !P5 ;  /* 0xff80000038787808 */ /* 0x000fe40006800000 */
[----:B------:R-:W-:Y:S02]  /*aca0*/  FSEL R124, R59, -INF , !P1 ;  /* 0xff8000003b7c7808 */ /* 0x000fe40004800000 */
[----:B------:R-:W-:Y:S02]  /*acb0*/  ISETP.GE.AND P6, PT, R33, R154, PT ;  /* 0x0000009a2100720c */ /* 0x000fe40003fc6270 */
[-C--:B------:R-:W-:Y:S02]  /*acc0*/  ISETP.GE.AND P3, PT, R19, R156.reuse, PT ;  /* 0x0000009c1300720c */ /* 0x080fe40003f66270 */
[C---:B------:R-:W-:Y:S02]  /*acd0*/  ISETP.GE.AND P5, PT, R17.reuse, R156, PT ;  /* 0x0000009c1100720c */ /* 0x040fe40003fa6270 */
[----:B------:R-:W-:-:S02]  /*ace0*/  ISETP.GE.AND P4, PT, R17, R154, PT ;  /* 0x0000009a1100720c */ /* 0x000fc40003f86270 */
[----:B------:R-:W-:Y:S02]  /*acf0*/  ISETP.GT.AND P1, PT, R155, R9, PT ;  /* 0x000000099b00720c */ /* 0x000fe40003f24270 */
[----:B------:R-:W-:Y:S02]  /*ad00*/  FSEL R70, R70, -INF , !P2 ;  /* 0xff80000046467808 */ /* 0x000fe40005000000 */
[----:B------:R-:W-:Y:S02]  /*ad10*/  FSEL R126, R58, -INF , !P6 ;  /* 0xff8000003a7e7808 */ /* 0x000fe40007000000 */
[----:B------:R-:W-:Y:S02]  /*ad20*/  FSEL R130, R57, -INF , !P3 ;  /* 0xff80000039827808 */ /* 0x000fe40005800000 */
[----:B------:R-:W-:Y:S02]  /*ad30*/  FSEL R127, R68, -INF , !P5 ;  /* 0xff800000447f7808 */ /* 0x000fe40006800000 */
[----:B------:R-:W-:-:S02]  /*ad40*/  FSEL R114, R70, -INF , !P4 ;  /* 0xff80000046727808 */ /* 0x000fc40006000000 */
[----:B------:R-:W-:Y:S02]  /*ad50*/  FSEL R66, R66, -INF , !P1 ;  /* 0xff80000042427808 */ /* 0x000fe40004800000 */
[C---:B------:R-:W-:Y:S02]  /*ad60*/  ISETP.GE.AND P6, PT, R11.reuse, R156, PT ;  /* 0x0000009c0b00720c */ /* 0x040fe40003fc6270 */
[----:B------:R-:W-:Y:S02]  /*ad70*/  ISETP.GE.AND P3, PT, R11, R154, PT ;  /* 0x0000009a0b00720c */ /* 0x000fe40003f66270 */
[C---:B------:R-:W-:Y:S02]  /*ad80*/  ISETP.GE.AND P5, PT, R9.reuse, R156, PT ;  /* 0x0000009c0900720c */ /* 0x040fe40003fa6270 */
        /* <DEDUP_REMOVED lines=25> */
.L_x_10387:
        /* <DEDUP_REMOVED lines=60> */
.L_x_10388:
[----:B------:R-:W-:Y:S05]  /*b2e0*/  BSYNC.RECONVERGENT B0 ;  /* 0x0000000000007941 */ /* 0x000fea0003800200 */
.L_x_10386:
        /* <DEDUP_REMOVED lines=13> */
.L_x_10385:
[----:B------:R-:W-:Y:S05]  /*b3c0*/  BSYNC.RECONVERGENT B1 ;  /* 0x0000000000017941 */ /* 0x000fea0003800200 */
.L_x_10384:
        /* <DEDUP_REMOVED lines=61> */
[----:B------:R-:W5:Y:S01]  /*b7a0*/  LDSM.16.MT88.4 R16, [R108+0x6400] ;  /* 0x006400006c10783b */ /* 0x000f620000004200 */
[----:B------:R-:W3:Y:S01]  /*b7b0*/  MUFU.EX2 R102, R102 ;  /* 0x0000006600667308 */ /* 0x000ee20000000800 */
[-C--:B------:R-:W-:Y:S01]  /*b7c0*/  FFMA.FTZ R97, R24, R110.reuse, -R113 ;  /* 0x0000006e18617223 */ /* 0x080fe20000010871 */
[-CC-:B------:R-:W-:Y:S01]  /*b7d0*/  FFMA.FTZ R115, R134, R110.reuse, -R131.reuse ;  /* 0x0000006e86737223 */ /* 0x180fe20000010883 */
[----:B------:R-:W5:Y:S01]  /*b7e0*/  LDSM.16.MT88.4 R20, [R0+0x6400] ;  /* 0x006400000014783b */ /* 0x000f620000004200 */
[----:B------:R-:W-:Y:S01]  /*b7f0*/  MUFU.EX2 R105, R105 ;  /* 0x0000006900697308 */ /* 0x000fe20000000800 */
[-C--:B------:R-:W-:Y:S01]  /*b800*/  FFMA.FTZ R117, R120, R110.reuse, -R131 ;  /* 0x0000006e78757223 */ /* 0x080fe20000010883 */
[----:B---3--:R-:W-:Y:S01]  /*b810*/  F2FP.F16.F32.PACK_AB R48, R106, R107 ;  /* 0x0000006b6a30723e */ /* 0x008fe200000000ff */
[----:B------:R-:W3:Y:S01]  /*b820*/  LDSM.16.MT88.4 R28, [R0+0x8400] ;  /* 0x00840000001c783b */ /* 0x000ee20000004200 */
[----:B------:R-:W1:Y:S01]  /*b830*/  MUFU.EX2 R104, R104 ;  /* 0x0000006800687308 */ /* 0x000e620000000800 */
[-CC-:B------:R-:W-:Y:S01]  /*b840*/  FFMA.FTZ R121, R118, R110.reuse, -R113.reuse ;  /* 0x0000006e76797223 */ /* 0x180fe20000010871 */
[-CC-:B------:R-:W-:Y:S01]  /*b850*/  FFMA.FTZ R119, R126, R110.reuse, -R113.reuse ;  /* 0x0000006e7e777223 */ /* 0x180fe20000010871 */
[----:B------:R-:W3:Y:S01]  /*b860*/  LDSM.16.MT88.4 R24, [R108+0x8400] ;  /* 0x008400006c18783b */ /* 0x000ee20000004200 */
[----:B------:R-:W-:Y:S01]  /*b870*/  MUFU.EX2 R101, R101 ;  /* 0x0000006500657308 */ /* 0x000fe20000000800 */
[-C--:B------:R-:W-:Y:S01]  /*b880*/  FFMA.FTZ R124, R124, R110.reuse, -R113 ;  /* 0x0000006e7c7c7223 */ /* 0x080fe20000010871 */
[----:B------:R-:W-:Y:S01]  /*b890*/  F2FP.F16.F32.PACK_AB R50, R102, R103 ;  /* 0x000000676632723e */ /* 0x000fe200000000ff */
[-CC-:B------:R-:W-:Y:S01]  /*b8a0*/  FFMA.FTZ R134, R130, R110.reuse, -R131.reuse ;  /* 0x0000006e82867223 */ /* 0x180fe20000010883 */
[----:B------:R-:W2:Y:S01]  /*b8b0*/  MUFU.EX2 R100, R100 ;  /* 0x0000006400647308 */ /* 0x000ea20000000800 */
[-C--:B------:R-:W-:Y:S01]  /*b8c0*/  FFMA.FTZ R158, R158, R110.reuse, -R131 ;  /* 0x0000006e9e9e7223 */ /* 0x080fe20000010883 */
[-C--:B------:R-:W-:Y:S01]  /*b8d0*/  FFMA.FTZ R130, R116, R110.reuse, -R113 ;  /* 0x0000006e74827223 */ /* 0x080fe20000010871 */
[-C--:B------:R-:W-:Y:S01]  /*b8e0*/  FFMA.FTZ R125, R125, R110.reuse, -R131 ;  /* 0x0000006e7d7d7223 */ /* 0x080fe20000010883 */
[----:B------:R-:W-:Y:S01]  /*b8f0*/  MUFU.EX2 R96, R96 ;  /* 0x0000006000607308 */ /* 0x000fe20000000800 */
[-CC-:B------:R-:W-:Y:S01]  /*b900*/  FFMA.FTZ R159, R109, R110.reuse, -R113.reuse ;  /* 0x0000006e6d9f7223 */ /* 0x180fe20000010871 */
[----:B-1----:R-:W-:Y:S01]  /*b910*/  F2FP.F16.F32.PACK_AB R49, R104, R105 ;  /* 0x000000696831723e */ /* 0x002fe200000000ff */
[----:B------:R-:W-:Y:S01]  /*b920*/  FFMA.FTZ R126, R112, R110, -R113 ;  /* 0x0000006e707e7223 */ /* 0x000fe20000010871 */
[----:B------:R-:W1:Y:S01]  /*b930*/  MUFU.EX2 R35, R35 ;  /* 0x0000002300237308 */ /* 0x000e620000000800 */
[----:B------:R-:W-:Y:S01]  /*b940*/  FADD.FTZ R106, R107, R106 ;  /* 0x0000006a6b6a7221 */ /* 0x000fe20000010000 */
[----:B------:R-:W-:Y:S01]  /*b950*/  FADD.FTZ R104, R105, R104 ;  /* 0x0000006869687221 */ /* 0x000fe20000010000 */
[----:B------:R-:W-:Y:S01]  /*b960*/  ISETP.GT.AND P0, PT, R93, R138, PT ;  /* 0x0000008a5d00720c */ /* 0x000fe20003f04270 */
[----:B------:R-:W-:Y:S01]  /*b970*/  MUFU.EX2 R33, R33 ;  /* 0x0000002100217308 */ /* 0x000fe20000000800 */
[----:B--2---:R-:W-:-:S03]  /*b980*/  F2FP.F16.F32.PACK_AB R51, R100, R101 ;  /* 0x000000656433723e */ /* 0x004fc600000000ff */
[----:B------:R-:W-:Y:S04]  /*b990*/  MUFU.EX2 R32, R32 ;  /* 0x0000002000207308 */ /* 0x000fe80000000800 */
        /* <DEDUP_REMOVED lines=15> */
[----:B------:R-:W-:Y:S01]  /*ba90*/  MUFU.EX2 R119, R119 ;  /* 0x0000007700777308 */ /* 0x000fe20000000800 */
[C---:B------:R-:W-:Y:S03]  /*baa0*/  HMMA.16816.F32 R72, R48.reuse, R68, RZ ;  /* 0x000000443048723c */ /* 0x040fe600000018ff */
[----:B------:R-:W3:Y:S04]  /*bab0*/  MUFU.EX2 R124, R124 ;  /* 0x0000007c007c7308 */ /* 0x000ee80000000800 */
[----:B------:R-:W-:Y:S01]  /*bac0*/  MUFU.EX2 R125, R125 ;  /* 0x0000007d007d7308 */ /* 0x000fe20000000800 */
[C---:B------:R-:W-:Y:S03]  /*bad0*/  HMMA.16816.F32 R36, R48.reuse, R40, RZ ;  /* 0x000000283024723c */ /* 0x040fe600000018ff */
[----:B------:R-:W-:Y:S05]  /*bae0*/  MUFU.EX2 R159, R159 ;  /* 0x0000009f009f7308 */ /* 0x000fea0000000800 */
[C---:B------:R-:W-:Y:S08]  /*baf0*/  HMMA.16816.F32 R76, R48.reuse, R78, RZ ;  /* 0x0000004e304c723c */ /* 0x040ff000000018ff */
[C---:B------:R-:W-:Y:S08]  /*bb00*/  HMMA.16816.F32 R68, R48.reuse, R70, RZ ;  /* 0x000000463044723c */ /* 0x040ff000000018ff */
[C---:B------:R-:W-:Y:S08]  /*bb10*/  HMMA.16816.F32 R40, R48.reuse, R42, RZ ;  /* 0x0000002a3028723c */ /* 0x040ff000000018ff */
[----:B------:R-:W-:Y:S01]  /*bb20*/  HMMA.16816.F32 R44, R48, R4, RZ ;  /* 0x00000004302c723c */ /* 0x000fe200000018ff */
        /* <DEDUP_REMOVED lines=10> */
[----:B------:R-:W2:Y:S07]  /*bbd0*/  LDSM.16.MT88.4 R8, [R108+0x7800] ;  /* 0x007800006c08783b */ /* 0x000eae0000004200 */
[C---:B-----5:R-:W-:Y:S08]  /*bbe0*/  HMMA.16816.F32 R72, R4.reuse, R16, R72 ;  /* 0x000000100448723c */ /* 0x060ff00000001848 */
        /* <DEDUP_REMOVED lines=21> */
[C---:B----4-:R-:W-:Y:S03]  /*bd40*/  HMMA.16816.F32 R72, R4.reuse, R16, R72 ;  /* 0x000000100448723c */ /* 0x050fe60000001848 */
[-CC-:B------:R-:W-:Y:S01]  /*bd50*/  FFMA.FTZ R17, R127, R110.reuse, -R131.reuse ;  /* 0x0000006e7f117223 */ /* 0x180fe20000010883 */
[-CC-:B------:R-:W-:Y:S01]  /*bd60*/  FFMA.FTZ R16, R122, R110.reuse, -R131.reuse ;  /* 0x0000006e7a107223 */ /* 0x180fe20000010883 */
[-C--:B------:R-:W-:Y:S01]  /*bd70*/  FFMA.FTZ R131, R123, R110.reuse, -R131 ;  /* 0x0000006e7b837223 */ /* 0x080fe20000010883 */
[-CC-:B------:R-:W-:Y:S01]  /*bd80*/  FFMA.FTZ R127, R114, R110.reuse, -R113.reuse ;  /* 0x0000006e727f7223 */ /* 0x180fe20000010871 */
[----:B------:R-:W-:Y:S01]  /*bd90*/  MUFU.EX2 R122, R17 ;  /* 0x00000011007a7308 */ /* 0x000fe20000000800 */
[C---:B-----5:R-:W-:Y:S03]  /*bda0*/  HMMA.16816.F32 R80, R4.reuse, R20, R80 ;  /* 0x000000140450723c */ /* 0x060fe60000001850 */
[----:B------:R4:W5:Y:S04]  /*bdb0*/  MUFU.EX2 R123, R16 ;  /* 0x00000010007b7308 */ /* 0x0009680000000800 */
[----:B------:R-:W-:Y:S01]  /*bdc0*/  MUFU.EX2 R114, R131 ;  /* 0x0000008300727308 */ /* 0x000fe20000000800 */
[C---:B------:R-:W-:Y:S01]  /*bdd0*/  HMMA.16816.F32 R76, R4.reuse, R22, R76 ;  /* 0x00000016044c723c */ /* 0x040fe2000000184c */
[----:B------:R-:W2:Y:S02]  /*bde0*/  LDSM.16.MT88.4 R20, [R108+0x6c00] ;  /* 0x006c00006c14783b */ /* 0x000ea40000004200 */
[----:B------:R-:W-:Y:S05]  /*bdf0*/  MUFU.EX2 R112, R127 ;  /* 0x0000007f00707308 */ /* 0x000fea0000000800 */
[C---:B------:R-:W-:Y:S01]  /*be00*/  HMMA.16816.F32 R68, R4.reuse, R18, R68 ;  /* 0x000000120444723c */ /* 0x040fe20000001844 */
[----:B----4-:R-:W4:Y:S07]  /*be10*/  LDSM.16.MT88.4 R16, [R108+0x7c00] ;  /* 0x007c00006c10783b */ /* 0x010f2e0000004200 */
[C---:B---3--:R-:W-:Y:S03]  /*be20*/  HMMA.16816.F32 R36, R4.reuse, R28, R36 ;  /* 0x0000001c0424723c */ /* 0x048fe60000001824 */
[----:B------:R-:W-:Y:S01]  /*be30*/  FFMA.FTZ R28, R111, R110, -R113 ;  /* 0x0000006e6f1c7223 */ /* 0x000fe20000010871 */
[----:B------:R-:W3:Y:S05]  /*be40*/  MUFU.EX2 R29, R126 ;  /* 0x0000007e001d7308 */ /* 0x000eea0000000800 */
[----:B------:R-:W2:Y:S01]  /*be50*/  MUFU.EX2 R28, R28 ;  /* 0x0000001c001c7308 */ /* 0x000ea20000000800 */
[C---:B------:R-:W-:Y:S08]  /*be60*/  HMMA.16816.F32 R40, R4.reuse, R30, R40 ;  /* 0x0000001e0428723c */ /* 0x040ff00000001828 */
[C---:B-1----:R-:W-:Y:S08]  /*be70*/  HMMA.16816.F32 R44, R4.reuse, R12, R44 ;  /* 0x0000000c042c723c */ /* 0x042ff0000000182c */
[----:B------:R-:W-:Y:S01]  /*be80*/  HMMA.16816.F32 R48, R4, R14, R48 ;  /* 0x0000000e0430723c */ /* 0x000fe20000001830 */
[----:B------:R-:W1:Y:S02]  /*be90*/  LDSM.16.MT88.4 R12, [R0+0x8c00] ;  /* 0x008c0000000c783b */ /* 0x000e640000004200 */
[----:B-----5:R-:W-:-:S02]  /*bea0*/  F2FP.F16.F32.PACK_AB R4, R123, R122 ;  /* 0x0000007a7b04723e */ /* 0x020fc400000000ff */
[----:B---3--:R-:W-:Y:S02]  /*beb0*/  F2FP.F16.F32.PACK_AB R5, R29, R112 ;  /* 0x000000701d05723e */ /* 0x008fe400000000ff */
[----:B------:R-:W-:Y:S02]  /*bec0*/  F2FP.F16.F32.PACK_AB R6, R114, R125 ;  /* 0x0000007d7206723e */ /* 0x000fe400000000ff */
[----:B--2---:R-:W-:-:S07]  /*bed0*/  F2FP.F16.F32.PACK_AB R7, R159, R28 ;  /* 0x0000001c9f07723e */ /* 0x004fce00000000ff */
[C---:B------:R-:W-:Y:S08]  /*bee0*/  HMMA.16816.F32 R64, R4.reuse, R8, R64 ;  /* 0x000000080440723c */ /* 0x040ff00000001840 */
[C---:B------:R-:W-:Y:S01]  /*bef0*/  HMMA.16816.F32 R60, R4.reuse, R10, R60 ;  /* 0x0000000a043c723c */ /* 0x040fe2000000183c */
[----:B------:R-:W2:Y:S07]  /*bf00*/  LDSM.16.MT88.4 R8, [R108+0x8c00] ;  /* 0x008c00006c08783b */ /* 0x000eae0000004200 */
[----:B------:R-:W-:Y:S03]  /*bf10*/  HMMA.16816.F32 R72, R4, R20, R72 ;  /* 0x000000140448723c */ /* 0x000fe60000001848 */
[----:B------:R-:W-:-:S04]  /*bf20*/  FADD.FTZ R21, R101, R104 ;  /* 0x0000006865157221 */ /* 0x000fc80000010000 */
        /* <DEDUP_REMOVED lines=32> */
[----:B------:R-:W-:-:S04]  /*c130*/  FADD.FTZ R125, R125, R122 ;  /* 0x0000007a7d7d7221 */ /* 0x000fc80000010000 */
[----:B------:R-:W-:Y:S01]  /*c140*/  FADD.FTZ R161, R114, R125 ;  /* 0x0000007d72a17221 */ /* 0x000fe20000010000 */
        /* <DEDUP_REMOVED lines=44> */
[----:B------:R-:W-:Y:S01]  /*c410*/  ISETP.NE.AND P2, PT, R12, RZ, PT ;  /* 0x000000ff0c00720c */ /* 0x000fe20003f45270 */
[----:B------:R-:W2:Y:S08]  /*c420*/  LD.E.64 R8, desc[UR4][R84.64+0x40] ;  /* 0x0000400454087980 */ /* 0x000eb0000c101b00 */
[----:B------:R-:W-:-:S02]  /*c430*/  @P5 VIADD R10, R10, 0x1 ;  /* 0x000000010a0a5836 */ /* 0x000fc40000000000 */
        /* <DEDUP_REMOVED lines=26> */
.L_x_10392:
        /* <DEDUP_REMOVED lines=8> */
.L_x_10393:
[----:B------:R-:W-:Y:S05]  /*c660*/  BSYNC.RECONVERGENT B0 ;  /* 0x0000000000007941 */ /* 0x000fea0003800200 */
.L_x_10391:
[----:B------:R-:W-:Y:S01]  /*c670*/  IMAD.SHL.U32 R4, R90, 0x8, RZ ;  /* 0x000000085a047824 */ /* 0x000fe200078e00ff */
[----:B------:R-:W-:Y:S01]  /*c680*/  LEA R8, P1, R88, R142, 0x1 ;  /* 0x0000008e58087211 */ /* 0x000fe200078208ff */
[----:B------:R-:W-:Y:S03]  /*c690*/  BSSY.RECONVERGENT B1, `(.L_x_10394) ;  /* 0x00000be000017945 */ /* 0x000fe60003800200 */
[----:B------:R-:W-:Y:S02]  /*c6a0*/  LOP3.LUT R5, R4, 0xc0, RZ, 0xc0, !PT ;  /* 0x000000c004057812 */ /* 0x000fe400078ec0ff */
[----:B------:R-:W-:Y:S02]  /*c6b0*/  LEA.HI.X R9, R88, R143, R89, 0x1, P1 ;  /* 0x0000008f58097211 */ /* 0x000fe400008f0c59 */
[----:B------:R-:W-:Y:S02]  /*c6c0*/  LOP3.LUT R5, R5, 0x18, R90, 0xf8, !PT ;  /* 0x0000001805057812 */ /* 0x000fe400078ef85a */
[----:B------:R-:W-:-:S02]  /*c6d0*/  ISETP.NE.AND P1, PT, R95, RZ, PT ;  /* 0x000000ff5f00720c */ /* 0x000fc40003f25270 */
[--C-:B------:R-:W-:Y:S02]  /*c6e0*/  LOP3.LUT R5, R5, 0x18, R4.reuse, 0x78, !PT ;  /* 0x0000001805057812 */ /* 0x100fe400078e7804 */
[----:B------:R-:W-:Y:S02]  /*c6f0*/  SEL R94, R94, 0xffffffe0, !P1 ;  /* 0xffffffe05e5e7807 */ /* 0x000fe40004800000 */
[----:B------:R-:W-:-:S03]  /*c700*/  LOP3.LUT R5, R5, 0x1f20, R4, 0xf8, !PT ;  /* 0x00001f2005057812 */ /* 0x000fc600078ef804 */
[----:B------:R-:W-:Y:S02]  /*c710*/  IMAD.IADD R131, R129, 0x1, R94 ;  /* 0x0000000181837824 */ /* 0x000fe400078e025e */
[----:B------:R-:W-:Y:S02]  /*c720*/  IMAD R90, R5, 0x2, R92 ;  /* 0x00000002055a7824 */ /* 0x000fe400078e025c */
[----:B------:R-:W-:-:S03]  /*c730*/  IMAD.IADD R130, R2, 0x1, R94 ;  /* 0x0000000102827824 */ /* 0x000fc600078e025e */
        /* <DEDUP_REMOVED lines=21> */
[----:B------:R-:W1:Y:S04]  /*c890*/  LDSM.16.M88.4 R24, [R2+0x4000] ;  /* 0x004000000218783b */ /* 0x000e680000000200 */
[----:B------:R-:W1:Y:S01]  /*c8a0*/  LDSM.16.M88.4 R20, [R2+0x4400] ;  /* 0x004400000214783b */ /* 0x000e620000000200 */
[C---:B--2---:R-:W-:Y:S03]  /*c8b0*/  HMMA.16816.F32 R108, R32.reuse, R104, RZ ;  /* 0x00000068206c723c */ /* 0x044fe600000018ff */
[----:B------:R-:W0:Y:S05]  /*c8c0*/  LDGDEPBAR ;  /* 0x00000000000079af */ /* 0x000e2a0000000000 */
[C---:B---3--:R-:W-:Y:S08]  /*c8d0*/  HMMA.16816.F32 R100, R32.reuse, R96, RZ ;  /* 0x000000602064723c */ /* 0x048ff000000018ff */
[C---:B------:R-:W-:Y:S08]  /*c8e0*/  HMMA.16816.F32 R4, R32.reuse, R6, RZ ;  /* 0x000000062004723c */ /* 0x040ff000000018ff */
[C---:B------:R-:W-:Y:S08]  /*c8f0*/  HMMA.16816.F32 R104, R32.reuse, R106, RZ ;  /* 0x0000006a2068723c */ /* 0x040ff000000018ff */
[C---:B------:R-:W-:Y:S08]  /*c900*/  HMMA.16816.F32 R96, R32.reuse, R98, RZ ;  /* 0x000000622060723c */ /* 0x040ff000000018ff */
[C---:B----4-:R-:W-:Y:S08]  /*c910*/  HMMA.16816.F32 R92, R32.reuse, R12, RZ ;  /* 0x0000000c205c723c */ /* 0x050ff000000018ff */
[----:B------:R-:W-:Y:S01]  /*c920*/  HMMA.16816.F32 R32, R32, R14, RZ ;  /* 0x0000000e2020723c */ /* 0x000fe200000018ff */
        /* <DEDUP_REMOVED lines=23> */
[C---:B---3--:R-:W-:Y:S08]  /*caa0*/  HMMA.16816.F32 R92, R116.reuse, R120, R92 ;  /* 0x00000078745c723c */ /* 0x048ff0000000185c */
[----:B------:R-:W-:Y:S01]  /*cab0*/  HMMA.16816.F32 R32, R116, R122, R32 ;  /* 0x0000007a7420723c */ /* 0x000fe20000001820 */
[----:B------:R-:W3:Y:S04]  /*cac0*/  LDSM.16.M88.4 R120, [R2+0x5400] ;  /* 0x005400000278783b */ /* 0x000ee80000000200 */
[----:B------:R-:W3:Y:S03]  /*cad0*/  LDSM.16.M88.4 R116, [R2+0x5800] ;  /* 0x005800000274783b */ /* 0x000ee60000000200 */
[C---:B----4-:R-:W-:Y:S08]  /*cae0*/  HMMA.16816.F32 R8, R16.reuse, R112, R8 ;  /* 0x000000701008723c */ /* 0x050ff00000001808 */
[C---:B------:R-:W-:Y:S01]  /*caf0*/  HMMA.16816.F32 R4, R16.reuse, R114, R4 ;  /* 0x000000721004723c */ /* 0x040fe20000001804 */
[----:B------:R-:W4:Y:S07]  /*cb00*/  LDSM.16.M88.4 R112, [R2+0x5c00] ;  /* 0x005c00000270783b */ /* 0x000f2e0000000200 */
[C---:B-----5:R-:W-:Y:S08]  /*cb10*/  HMMA.16816.F32 R108, R16.reuse, R28, R108 ;  /* 0x0000001c106c723c */ /* 0x060ff0000000186c */
[C---:B------:R-:W-:Y:S01]  /*cb20*/  HMMA.16816.F32 R104, R16.reuse, R30, R104 ;  /* 0x0000001e1068723c */ /* 0x040fe20000001868 */
[----:B------:R-:W-:Y:S07]  /*cb30*/  LDSM.16.M88.4 R28, [R131+0x2000] ;  /* 0x00200000831c783b */ /* 0x000fee0000000200 */
[C---:B-1----:R-:W-:Y:S08]  /*cb40*/  HMMA.16816.F32 R100, R16.reuse, R24, R100 ;  /* 0x000000181064723c */ /* 0x042ff00000001864 */
[C---:B------:R-:W-:Y:S01]  /*cb50*/  HMMA.16816.F32 R96, R16.reuse, R26, R96 ;  /* 0x0000001a1060723c */ /* 0x040fe20000001860 */
[----:B------:R-:W1:Y:S07]  /*cb60*/  LDSM.16.M88.4 R24, [R130+0x5000] ;  /* 0x005000008218783b */ /* 0x000e6e0000000200 */
[C---:B------:R-:W-:Y:S08]  /*cb70*/  HMMA.16816.F32 R92, R16.reuse, R20, R92 ;  /* 0x00000014105c723c */ /* 0x040ff0000000185c */
[----:B------:R-:W-:Y:S01]  /*cb80*/  HMMA.16816.F32 R32, R16, R22, R32 ;  /* 0x000000161020723c */ /* 0x000fe20000001820 */
[----:B------:R-:W5:Y:S04]  /*cb90*/  LDSM.16.M88.4 R20, [R130+0x5400] ;  /* 0x005400008214783b */ /* 0x000f680000000200 */
[----:B------:R-:W5:Y:S03]  /*cba0*/  LDSM.16.M88.4 R16, [R130+0x5800] ;  /* 0x005800008210783b */ /* 0x000f660000000200 */
[C---:B--2---:R-:W-:Y:S08]  /*cbb0*/  HMMA.16816.F32 R8, R124.reuse, R12, R8 ;  /* 0x0000000c7c08723c */ /* 0x044ff00000001808 */
[----:B------:R-:W-:Y:S01]  /*cbc0*/  HMMA.16816.F32 R4, R124, R14, R4 ;  /* 0x0000000e7c04723c */ /* 0x000fe20000001804 */
[----:B------:R-:W2:Y:S01]  /*cbd0*/  LDSM.16.M88.4 R12, [R130+0x5c00] ;  /* 0x005c0000820c783b */ /* 0x000ea20000000200 */
[----:B------:R-:W-:-:S06]  /*cbe0*/  DEPBAR.LE SB0, 0x0 ;  /* 0x000080000000791a */ /* 0x000fcc0000000000 */
[C---:B---3--:R-:W-:Y:S08]  /*cbf0*/  HMMA.16816.F32 R108, R124.reuse, R120, R108 ;  /* 0x000000787c6c723c */ /* 0x048ff0000000186c */
[C---:B------:R-:W-:Y:S08]  /*cc00*/  HMMA.16816.F32 R104, R124.reuse, R122, R104 ;  /* 0x0000007a7c68723c */ /* 0x040ff00000001868 */
[C---:B------:R-:W-:Y:S08]  /*cc10*/  HMMA.16816.F32 R100, R124.reuse, R116, R100 ;  /* 0x000000747c64723c */ /* 0x040ff00000001864 */
[C---:B------:R-:W-:Y:S08]  /*cc20*/  HMMA.16816.F32 R96, R124.reuse, R118, R96 ;  /* 0x000000767c60723c */ /* 0x040ff00000001860 */
[----:B----4-:R-:W-:Y:S03]  /*cc30*/  HMMA.16816.F32 R92, R124, R112, R92 ;  /* 0x000000707c5c723c */ /* 0x010fe6000000185c */
[----:B------:R-:W-:-:S05]  /*cc40*/  VIADD R113, R91, 0xfffffffe ;  /* 0xfffffffe5b717836 */ /* 0x000fca0000000000 */
[----:B------:R-:W-:Y:S01]  /*cc50*/  ISETP.GT.AND P1, PT, R113, R138, PT ;  /* 0x0000008a7100720c */ /* 0x000fe20003f24270 */
[----:B------:R-:W-:Y:S08]  /*cc60*/  HMMA.16816.F32 R32, R124, R114, R32 ;  /* 0x000000727c20723c */ /* 0x000ff00000001820 */
[C---:B-1----:R-:W-:Y:S08]  /*cc70*/  HMMA.16816.F32 R8, R28.reuse, R24, R8 ;  /* 0x000000181c08723c */ /* 0x042ff00000001808 */
[C---:B------:R-:W-:Y:S08]  /*cc80*/  HMMA.16816.F32 R4, R28.reuse, R26, R4 ;  /* 0x0000001a1c04723c */ /* 0x040ff00000001804 */
[C---:B-----5:R-:W-:Y:S08]  /*cc90*/  HMMA.16816.F32 R108, R28.reuse, R20, R108 ;  /* 0x000000141c6c723c */ /* 0x060ff0000000186c */
[C---:B------:R-:W-:Y:S08]  /*cca0*/  HMMA.16816.F32 R104, R28.reuse, R22, R104 ;  /* 0x000000161c68723c */ /* 0x040ff00000001868 */
[C---:B------:R-:W-:Y:S08]  /*ccb0*/  HMMA.16816.F32 R100, R28.reuse, R16, R100 ;  /* 0x000000101c64723c */ /* 0x040ff00000001864 */
        /* <DEDUP_REMOVED lines=8> */
[C---:B------:R-:W-:Y:S01]  /*cd40*/  VIADD R18, R87.reuse, 0xffffff40 ;  /* 0xffffff4057127836 */ /* 0x040fe20000000000 */
[----:B------:R-:W-:-:S04]  /*cd50*/  IADD3 R2, PT, PT, R87, -0x80, RZ ;  /* 0xffffff8057027810 */ /* 0x000fc80007ffe0ff */
[----:B------:R-:W-:Y:S02]  /*cd60*/  IABS R15, R18 ;  /* 0x00000012000f7213 */ /* 0x000fe40000000000 */
[----:B------:R-:W-:Y:S02]  /*cd70*/  IABS R14, R2 ;  /* 0x00000002000e7213 */ /* 0x000fe40000000000 */
[-C--:B--2---:R-:W-:Y:S02]  /*cd80*/  IABS R12, R13.reuse ;  /* 0x0000000d000c7213 */ /* 0x084fe40000000000 */
[-C--:B------:R-:W-:Y:S02]  /*cd90*/  IABS R16, R13.reuse ;  /* 0x0000000d00107213 */ /* 0x080fe40000000000 */
[----:B------:R-:W1:Y:S01]  /*cda0*/  I2F.RP R17, R12 ;  /* 0x0000000c00117306 */ /* 0x000e620000209400 */
[----:B------:R-:W-:Y:S02]  /*cdb0*/  LOP3.LUT R18, R18, R13, RZ, 0x3c, !PT ;  /* 0x0000000d12127212 */ /* 0x000fe400078e3cff */
[----:B------:R-:W-:-:S02]  /*cdc0*/  IADD3 R16, PT, PT, RZ, -R16, RZ ;  /* 0x80000010ff107210 */ /* 0x000fc40007ffe0ff */
[-C--:B------:R-:W-:Y:S02]  /*cdd0*/  LOP3.LUT R2, R2, R13.reuse, RZ, 0x3c, !PT ;  /* 0x0000000d02027212 */ /* 0x080fe400078e3cff */
[----:B------:R-:W-:Y:S02]  /*cde0*/  ISETP.GE.AND P0, PT, R18, RZ, PT ;  /* 0x000000ff1200720c */ /* 0x000fe40003f06270 */
        /* <DEDUP_REMOVED lines=50> */
.L_x_10397:
        /* <DEDUP_REMOVED lines=8> */
.L_x_10398:
[----:B------:R-:W-:Y:S05]  /*d190*/  BSYNC.RECONVERGENT B0 ;  /* 0x0000000000007941 */ /* 0x000fea0003800200 */
.L_x_10396:
        /* <DEDUP_REMOVED lines=13> */
.L_x_10395:
[----:B------:R-:W-:Y:S05]  /*d270*/  BSYNC.RECONVERGENT B1 ;  /* 0x0000000000017941 */ /* 0x000fea0003800200 */
.L_x_10394:
[----:B------:R-:W2:Y:S01]  /*d280*/  LD.E R2, desc[UR4][R84.64+0xdc] ;  /* 0x0000dc0454027980 */ /* 0x000ea2000c101900 */
[C---:B-1----:R-:W-:Y:S02]  /*d290*/  IMAD R13, R91.reuse, 0x40, R128 ;  /* 0x000000405b0d7824 */ /* 0x042fe400078e0280 */
[----:B------:R-:W-:Y:S02]  /*d2a0*/  @P1 VIADD R91, R91, 0xfffffffd ;  /* 0xfffffffd5b5b1836 */ /* 0x000fe40000000000 */
[C---:B------:R-:W-:Y:S02]  /*d2b0*/  VIADD R12, R13.reuse, 0xffffff80 ;  /* 0xffffff800d0c7836 */ /* 0x040fe40000000000 */
[C---:B------:R-:W-:Y:S02]  /*d2c0*/  VIADD R15, R13.reuse, 0xffffff81 ;  /* 0xffffff810d0f7836 */ /* 0x040fe40000000000 */
[----:B------:R-:W-:Y:S01]  /*d2d0*/  VIADD R14, R13, 0xffffff88 ;  /* 0xffffff880d0e7836 */ /* 0x000fe20000000000 */
[----:B------:R-:W-:-:S02]  /*d2e0*/  ISETP.GE.AND P0, PT, R12, R157, PT ;  /* 0x0000009d0c00720c */ /* 0x000fc40003f06270 */
[----:B------:R-:W-:Y:S02]  /*d2f0*/  ISETP.GE.AND P6, PT, R12, R156, PT ;  /* 0x0000009c0c00720c */ /* 0x000fe40003fc6270 */
[----:B------:R-:W-:Y:S02]  /*d300*/  FSEL R8, R8, -INF , P0 ;  /* 0xff80000008087808 */ /* 0x000fe40000000000 */
[C---:B------:R-:W-:Y:S02]  /*d310*/  ISETP.GE.AND P2, PT, R12.reuse, R155, PT ;  /* 0x0000009b0c00720c */ /* 0x040fe40003f46270 */
[----:B------:R-:W-:Y:S02]  /*d320*/  ISETP.GE.AND P3, PT, R15, R157, PT ;  /* 0x0000009d0f00720c */ /* 0x000fe40003f66270 */
[----:B------:R-:W-:Y:S02]  /*d330*/  ISETP.GE.AND P4, PT, R12, R154, PT ;  /* 0x0000009a0c00720c */ /* 0x000fe40003f86270 */
[----:B------:R-:W-:Y:S01]  /*d340*/  FSEL R12, R8, -INF , !P6 ;  /* 0xff800000080c7808 */ /* 0x000fe20007000000 */
[----:B------:R-:W-:Y:S01]  /*d350*/  VIADD R8, R13, 0xffffff90 ;  /* 0xffffff900d087836 */ /* 0x000fe20000000000 */
[----:B------:R-:W-:-:S02]  /*d360*/  ISETP.GE.AND P5, PT, R15, R156, PT ;  /* 0x0000009c0f00720c */ /* 0x000fc40003fa6270 */
[C---:B------:R-:W-:Y:S02]  /*d370*/  ISETP.GE.AND P0, PT, R15.reuse, R155, PT ;  /* 0x0000009b0f00720c */ /* 0x040fe40003f06270 */
[----:B------:R-:W-:Y:S01]  /*d380*/  ISETP.GE.AND P6, PT, R15, R154, PT ;  /* 0x0000009a0f00720c */ /* 0x000fe20003fc6270 */
[----:B------:R-:W-:Y:S01]  /*d390*/  VIADD R15, R13, 0xffffff89 ;  /* 0xffffff890d0f7836 */ /* 0x000fe20000000000 */
[----:B------:R-:W-:Y:S02]  /*d3a0*/  FSEL R10, R10, -INF , P2 ;  /* 0xff8000000a0a7808 */ /* 0x000fe40001000000 */
[----:B------:R-:W-:Y:S02]  /*d3b0*/  FSEL R9, R9, -INF , P3 ;  /* 0xff80000009097808 */ /* 0x000fe40001800000 */
[----:B------:R-:W-:Y:S02]  /*d3c0*/  ISETP.GE.AND P2, PT, R14, R157, PT ;  /* 0x0000009d0e00720c */ /* 0x000fe40003f46270 */
[----:B------:R-:W-:-:S02]  /*d3d0*/  FSEL R11, R11, -INF , P0 ;  /* 0xff8000000b0b7808 */ /* 0x000fc40000000000 */
[----:B------:R-:W-:Y:S02]  /*d3e0*/  FSEL R10, R10, -INF , !P4 ;  /* 0xff8000000a0a7808 */ /* 0x000fe40006000000 */
[----:B------:R-:W-:Y:S02]  /*d3f0*/  FSEL R9, R9, -INF , !P5 ;  /* 0xff80000009097808 */ /* 0x000fe40006800000 */
[C---:B------:R-:W-:Y:S02]  /*d400*/  ISETP.GE.AND P4, PT, R14.reuse, R156, PT ;  /* 0x0000009c0e00720c */ /* 0x040fe40003f86270 */
[C---:B------:R-:W-:Y:S02]  /*d410*/  ISETP.GE.AND P3, PT, R14.reuse, R155, PT ;  /* 0x0000009b0e00720c */ /* 0x040fe40003f66270 */
[----:B------:R-:W-:Y:S02]  /*d420*/  ISETP.GE.AND P5, PT, R14, R154, PT ;  /* 0x0000009a0e00720c */ /* 0x000fe40003fa6270 */
[----:B------:R-:W-:-:S02]  /*d430*/  ISETP.GE.AND P0, PT, R15, R157, PT ;  /* 0x0000009d0f00720c */ /* 0x000fc40003f06270 */
[----:B------:R-:W-:Y:S02]  /*d440*/  FSEL R14, R4, -INF , P2 ;  /* 0xff800000040e7808 */ /* 0x000fe40001000000 */
[----:B------:R-:W-:Y:S01]  /*d450*/  FSEL R4, R11, -INF , !P6 ;  /* 0xff8000000b047808 */ /* 0x000fe20007000000 */
[----:B------:R-:W-:Y:S01]  /*d460*/  VIADD R11, R13, 0xffffff91 ;  /* 0xffffff910d0b7836 */ /* 0x000fe20000000000 */
[C---:B------:R-:W-:Y:S02]  /*d470*/  ISETP.GE.AND P2, PT, R15.reuse, R155, PT ;  /* 0x0000009b0f00720c */ /* 0x040fe40003f46270 */
[----:B------:R-:W-:Y:S02]  /*d480*/  ISETP.GE.AND P6, PT, R15, R156, PT ;  /* 0x0000009c0f00720c */ /* 0x000fe40003fc6270 */
[----:B------:R-:W-:Y:S02]  /*d490*/  FSEL R5, R5, -INF , P0 ;  /* 0xff80000005057808 */ /* 0x000fe40000000000 */
[----:B------:R-:W-:-:S02]  /*d4a0*/  FSEL R6, R6, -INF , P3 ;  /* 0xff80000006067808 */ /* 0x000fc40001800000 */
[----:B------:R-:W-:Y:S02]  /*d4b0*/  FSEL R14, R14, -INF , !P4 ;  /* 0xff8000000e0e7808 */ /* 0x000fe40006000000 */
[----:B------:R-:W-:Y:S02]  /*d4c0*/  ISETP.GE.AND P4, PT, R15, R154, PT ;  /* 0x0000009a0f00720c */ /* 0x000fe40003f86270 */
        /* <DEDUP_REMOVED lines=9> */
[----:B------:R-:W-:Y:S01]  /*d560*/  FSEL R8, R7, -INF , !P4 ;  /* 0xff80000007087808 */ /* 0x000fe20006000000 */
[----:B------:R-:W-:Y:S01]  /*d570*/  VIADD R7, R13, 0xffffff99 ;  /* 0xffffff990d077836 */ /* 0x000fe20000000000 */
[----:B------:R-:W-:-:S02]  /*d580*/  ISETP.GE.AND P4, PT, R11, R156, PT ;  /* 0x0000009c0b00720c */ /* 0x000fc40003f86270 */
[----:B------:R-:W-:Y:S02]  /*d590*/  FSEL R110, R110, -INF , P0 ;  /* 0xff8000006e6e7808 */ /* 0x000fe40000000000 */
[----:B------:R-:W-:Y:S02]  /*d5a0*/  FSEL R26, R109, -INF , P2 ;  /* 0xff8000006d1a7808 */ /* 0x000fe40001000000 */
[----:B------:R-:W-:Y:S02]  /*d5b0*/  FSEL R24, R108, -INF , P3 ;  /* 0xff8000006c187808 */ /* 0x000fe40001800000 */
[----:B------:R-:W-:Y:S02]  /*d5c0*/  ISETP.GE.AND P3, PT, R11, R155, PT ;  /* 0x0000009b0b00720c */ /* 0x000fe40003f66270 */
[----:B------:R-:W-:Y:S02]  /*d5d0*/  ISETP.GE.AND P0, PT, R5, R157, PT ;  /* 0x0000009d0500720c */ /* 0x000fe40003f06270 */
[----:B------:R-:W-:-:S02]  /*d5e0*/  FSEL R160, R110, -INF , !P6 ;  /* 0xff8000006ea07808 */ /* 0x000fc40007000000 */
[----:B------:R-:W-:Y:S02]  /*d5f0*/  FSEL R26, R26, -INF , !P4 ;  /* 0xff8000001a1a7808 */ /* 0x000fe40006000000 */
[----:B------:R-:W-:Y:S02]  /*d600*/  FSEL R24, R24, -INF , !P5 ;  /* 0xff80000018187808 */ /* 0x000fe40006800000 */
[C---:B------:R-:W-:Y:S02]  /*d610*/  ISETP.GE.AND P6, PT, R5.reuse, R156, PT ;  /* 0x0000009c0500720c */ /* 0x040fe40003fc6270 */
[C---:B------:R-:W-:Y:S02]  /*d620*/  ISETP.GE.AND P2, PT, R5.reuse, R155, PT ;  /* 0x0000009b0500720c */ /* 0x040fe40003f46270 */
[-C--:B------:R-:W-:Y:S01]  /*d630*/  ISETP.GE.AND P4, PT, R5, R154.reuse, PT ;  /* 0x0000009a0500720c */ /* 0x080fe20003f86270 */
[----:B------:R-:W-:Y:S01]  /*d640*/  VIADD R5, R13, 0xffffffa0 ;  /* 0xffffffa00d057836 */ /* 0x000fe20000000000 */
[----:B------:R-:W-:-:S02]  /*d650*/  ISETP.GE.AND P5, PT, R11, R154, PT ;  /* 0x0000009a0b00720c */ /* 0x000fc40003fa6270 */
[----:B------:R-:W-:Y:S02]  /*d660*/  FSEL R111, R111, -INF , P3 ;  /* 0xff8000006f6f7808 */ /* 0x000fe40001800000 */
[----:B------:R-:W-:Y:S02]  /*d670*/  FSEL R22, R104, -INF , P0 ;  /* 0xff80000068167808 */ /* 0x000fe40000000000 */
[----:B------:R-:W-:Y:S02]  /*d680*/  ISETP.GE.AND P3, PT, R7, R157, PT ;  /* 0x0000009d0700720c */ /* 0x000fe40003f66270 */
[----:B------:R-:W-:Y:S02]  /*d690*/  FSEL R158, R111, -INF , !P5 ;  /* 0xff8000006f9e7808 */ /* 0x000fe40006800000 */
[----:B------:R-:W-:Y:S02]  /*d6a0*/  FSEL R22, R22, -INF , !P6 ;  /* 0xff80000016167808 */ /* 0x000fe40007000000 */
[----:B------:R-:W-:-:S02]  /*d6b0*/  FSEL R106, R106, -INF , P2 ;  /* 0xff8000006a6a7808 */ /* 0x000fc40001000000 */
[C---:B------:R-:W-:Y:S02]  /*d6c0*/  ISETP.GE.AND P5, PT, R7.reuse, R156, PT ;  /* 0x0000009c0700720c */ /* 0x040fe40003fa6270 */
[C---:B------:R-:W-:Y:S02]  /*d6d0*/  ISETP.GE.AND P0, PT, R7.reuse, R155, PT ;  /* 0x0000009b0700720c */ /* 0x040fe40003f06270 */
[----:B------:R-:W-:Y:S01]  /*d6e0*/  ISETP.GE.AND P6, PT, R7, R154, PT ;  /* 0x0000009a0700720c */ /* 0x000fe20003fc6270 */
[----:B------:R-:W-:Y:S01]  /*d6f0*/  VIADD R7, R13, 0xffffffa1 ;  /* 0xffffffa10d077836 */ /* 0x000fe20000000000 */
[----:B------:R-:W-:Y:S02]  /*d700*/  ISETP.GE.AND P2, PT, R5, R157, PT ;  /* 0x0000009d0500720c */ /* 0x000fe40003f46270 */
[----:B------:R-:W-:Y:S02]  /*d710*/  FSEL R20, R105, -INF , P3 ;  /* 0xff80000069147808 */ /* 0x000fe40001800000 */
[----:B------:R-:W-:-:S02]  /*d720*/  FSEL R112, R106, -INF , !P4 ;  /* 0xff8000006a707808 */ /* 0x000fc40006000000 */
[----:B------:R-:W-:Y:S02]  /*d730*/  ISETP.GE.AND P4, PT, R5, R156, PT ;  /* 0x0000009c0500720c */ /* 0x000fe40003f86270 */
[----:B------:R-:W-:Y:S02]  /*d740*/  FSEL R20, R20, -INF , !P5 ;  /* 0xff80000014147808 */ /* 0x000fe40006800000 */
[----:B------:R-:W-:Y:S02]  /*d750*/  FSEL R107, R107, -INF , P0 ;  /* 0xff8000006b6b7808 */ /* 0x000fe40000000000 */
[----:B------:R-:W-:Y:S02]  /*d760*/  FSEL R100, R100, -INF , P2 ;  /* 0xff80000064647808 */ /* 0x000fe40001000000 */
[C---:B------:R-:W-:Y:S02]  /*d770*/  ISETP.GE.AND P3, PT, R5.reuse, R155, PT ;  /* 0x0000009b0500720c */ /* 0x040fe40003f66270 */
[----:B------:R-:W-:Y:S01]  /*d780*/  ISETP.GE.AND P5, PT, R5, R154, PT ;  /* 0x0000009a0500720c */ /* 0x000fe20003fa6270 */
[----:B------:R-:W-:Y:S01]  /*d790*/  VIADD R5, R13, 0xffffffa8 ;  /* 0xffffffa80d057836 */ /* 0x000fe20000000000 */
[----:B------:R-:W-:-:S02]  /*d7a0*/  ISETP.GE.AND P0, PT, R7, R157, PT ;  /* 0x0000009d0700720c */ /* 0x000fc40003f06270 */
[----:B------:R-:W-:Y:S02]  /*d7b0*/  FSEL R114, R107, -INF , !P6 ;  /* 0xff8000006b727808 */ /* 0x000fe40007000000 */
[----:B------:R-:W-:Y:S02]  /*d7c0*/  FSEL R134, R100, -INF , !P4 ;  /* 0xff80000064867808 */ /* 0x000fe40006000000 */
        /* <DEDUP_REMOVED lines=17> */
[----:B------:R-:W-:-:S02]  /*d8e0*/  ISETP.GE.AND P4, PT, R7, R156, PT ;  /* 0x0000009c0700720c */ /* 0x000fc40003f86270 */
[----:B------:R-:W-:Y:S01]  /*d8f0*/  FSEL R126, R96, -INF , !P5 ;  /* 0xff800000607e7808 */ /* 0x000fe20006800000 */
[----:B------:R-:W-:Y:S01]  /*d900*/  VIADD R96, R0, 0x6020 ;  /* 0x0000602000607836 */ /* 0x000fe20000000000 */
        /* <DEDUP_REMOVED lines=12> */
[----:B------:R-:W-:Y:S01]  /*d9d0*/  FSEL R124, R99, -INF , P3 ;  /* 0xff800000637c7808 */ /* 0x000fe20001800000 */
[----:B------:R-:W-:Y:S01]  /*d9e0*/  VIADD R13, R13, 0xffffffb9 ;  /* 0xffffffb90d0d7836 */ /* 0x000fe20000000000 */
[----:B------:R-:W-:-:S02]  /*d9f0*/  FSEL R92, R92, -INF , P0 ;  /* 0xff8000005c5c7808 */ /* 0x000fc40000000000 */
[C---:B------:R-:W-:Y:S02]  /*da00*/  ISETP.GE.AND P3, PT, R7.reuse, R157, PT ;  /* 0x0000009d0700720c */ /* 0x040fe40003f66270 */
[----:B------:R-:W-:Y:S02]  /*da10*/  FSEL R94, R94, -INF , P2 ;  /* 0xff8000005e5e7808 */ /* 0x000fe40001000000 */
[----:B------:R-:W-:Y:S02]  /*da20*/  FSEL R106, R92, -INF , !P6 ;  /* 0xff8000005c6a7808 */ /* 0x000fe40007000000 */
[C---:B------:R-:W-:Y:S02]  /*da30*/  ISETP.GE.AND P0, PT, R7.reuse, R155, PT ;  /* 0x0000009b0700720c */ /* 0x040fe40003f06270 */
[----:B------:R-:W-:Y:S02]  /*da40*/  ISETP.GE.AND P2, PT, R7, R156, PT ;  /* 0x0000009c0700720c */ /* 0x000fe40003f46270 */
[----:B------:R-:W-:-:S02]  /*da50*/  FSEL R93, R93, -INF , P3 ;  /* 0xff8000005d5d7808 */ /* 0x000fc40001800000 */
[----:B------:R-:W-:Y:S02]  /*da60*/  ISETP.GE.AND P6, PT, R5, R157, PT ;  /* 0x0000009d0500720c */ /* 0x000fe40003fc6270 */
[----:B------:R-:W-:Y:S02]  /*da70*/  FSEL R95, R95, -INF , P0 ;  /* 0xff8000005f5f7808 */ /* 0x000fe40000000000 */
[----:B------:R-:W-:Y:S02]  /*da80*/  FSEL R32, R32, -INF , P6 ;  /* 0xff80000020207808 */ /* 0x000fe40003000000 */
[----:B------:R-:W-:Y:S02]  /*da90*/  FSEL R101, R93, -INF , !P2 ;  /* 0xff8000005d657808 */ /* 0x000fe40005000000 */
[C---:B------:R-:W-:Y:S02]  /*daa0*/  ISETP.GE.AND P0, PT, R5.reuse, R156, PT ;  /* 0x0000009c0500720c */ /* 0x040fe40003f06270 */
[----:B------:R-:W-:-:S02]  /*dab0*/  ISETP.GE.AND P6, PT, R5, R155, PT ;  /* 0x0000009b0500720c */ /* 0x000fc40003fc6270 */
[----:B------:R-:W-:Y:S02]  /*dac0*/  ISETP.GE.AND P2, PT, R5, R154, PT ;  /* 0x0000009a0500720c */ /* 0x000fe40003f46270 */
[----:B------:R-:W-:Y:S02]  /*dad0*/  FMNMX3.FTZ R5, R3, R10, R4, !PT ;  /* 0x0000000a03057276 */ /* 0x000fe40007810004 */
[----:B------:R-:W-:Y:S02]  /*dae0*/  ISETP.GE.AND P3, PT, R7, R154, PT ;  /* 0x0000009a0700720c */ /* 0x000fe40003f66270 */
[----:B------:R-:W-:Y:S02]  /*daf0*/  FMNMX3.FTZ R7, R86, R12, R9, !PT ;  /* 0x0000000c56077276 */ /* 0x000fe40007810009 */
[----:B------:R-:W-:Y:S02]  /*db00*/  FMNMX3.FTZ R5, R5, R6, R8, !PT ;  /* 0x0000000605057276 */ /* 0x000fe40007810008 */
[----:B------:R-:W-:-:S02]  /*db10*/  FMNMX3.FTZ R7, R7, R14, R16, !PT ;  /* 0x0000000e07077276 */ /* 0x000fc40007810010 */
[----:B------:R-:W-:Y:S02]  /*db20*/  FMNMX3.FTZ R5, R5, R160, R158, !PT ;  /* 0x000000a005057276 */ /* 0x000fe4000781009e */
[----:B------:R-:W-:Y:S02]  /*db30*/  FSEL R99, R32, -INF , !P0 ;  /* 0xff80000020637808 */ /* 0x000fe40004000000 */
[----:B------:R-:W-:Y:S02]  /*db40*/  FMNMX3.FTZ R7, R7, R24, R26, !PT ;  /* 0x0000001807077276 */ /* 0x000fe4000781001a */
[----:B------:R-:W-:Y:S02]  /*db50*/  ISETP.GE.AND P0, PT, R13, R157, PT ;  /* 0x0000009d0d00720c */ /* 0x000fe40003f06270 */
[----:B------:R-:W-:Y:S02]  /*db60*/  FMNMX3.FTZ R5, R5, R112, R114, !PT ;  /* 0x0000007005057276 */ /* 0x000fe40007810072 */
[----:B------:R-:W-:-:S02]  /*db70*/  FSEL R34, R34, -INF , P6 ;  /* 0xff80000022227808 */ /* 0x000fc40003000000 */
[----:B------:R-:W-:Y:S02]  /*db80*/  FMNMX3.FTZ R7, R7, R22, R20, !PT ;  /* 0x0000001607077276 */ /* 0x000fe40007810014 */
[----:B------:R-:W-:Y:S02]  /*db90*/  ISETP.GE.AND P6, PT, R13, R156, PT ;  /* 0x0000009c0d00720c */ /* 0x000fe40003fc6270 */
[----:B------:R-:W-:Y:S02]  /*dba0*/  FSEL R33, R33, -INF , P0 ;  /* 0xff80000021217808 */ /* 0x000fe40000000000 */
[----:B------:R-:W-:Y:S02]  /*dbb0*/  ISETP.GE.AND P0, PT, R13, R155, PT ;  /* 0x0000009b0d00720c */ /* 0x000fe40003f06270 */
[----:B------:R-:W-:Y:S02]  /*dbc0*/  FSEL R124, R124, -INF , !P5 ;  /* 0xff8000007c7c7808 */ /* 0x000fe40006800000 */
[----:B------:R-:W-:-:S02]  /*dbd0*/  FMNMX3.FTZ R5, R5, R120, R118, !PT ;  /* 0x0000007805057276 */ /* 0x000fc40007810076 */
[----:B------:R-:W-:Y:S02]  /*dbe0*/  FMNMX3.FTZ R7, R7, R134, R130, !PT ;  /* 0x0000008607077276 */ /* 0x000fe40007810082 */
[----:B------:R-:W-:Y:S02]  /*dbf0*/  FSEL R103, R33, -INF , !P6 ;  /* 0xff80000021677808 */ /* 0x000fe40007000000 */
        /* <DEDUP_REMOVED lines=10> */
[----:B------:R-:W-:Y:S02]  /*dca0*/  FMNMX3.FTZ R7, R5, R100, R98, !PT ;  /* 0x0000006405077276 */ /* 0x000fe40007810062 */
[----:B------:R-:W-:Y:S01]  /*dcb0*/  FMNMX3.FTZ R11, R18, R99, R103, !PT ;  /* 0x00000063120b7276 */ /* 0x000fe20007810067 */
[----:B------:R-:W1:Y:S02]  /*dcc0*/  S2R R5, SR_TID.X ;  /* 0x0000000000057919 */ /* 0x000e640000002100 */
[----:B------:R-:W3:Y:S04]  /*dcd0*/  SHFL.BFLY PT, R18, R7, 0x2, 0x1f ;  /* 0x0c401f0007127f89 */ /* 0x000ee800000e0000 */
[----:B------:R-:W4:Y:S01]  /*dce0*/  SHFL.BFLY PT, R28, R11, 0x2, 0x1f ;  /* 0x0c401f000b1c7f89 */ /* 0x000f2200000e0000 */
[----:B---3--:R-:W-:-:S02]  /*dcf0*/  FMNMX.FTZ R18, R7, R18, !PT ;  /* 0x0000001207127209 */ /* 0x008fc40007810000 */
[----:B----4-:R-:W-:-:S03]  /*dd00*/  FMNMX.FTZ R28, R11, R28, !PT ;  /* 0x0000001c0b1c7209 */ /* 0x010fc60007810000 */
[----:B------:R-:W3:Y:S04]  /*dd10*/  SHFL.BFLY PT, R33, R18, 0x1, 0x1f ;  /* 0x0c201f0012217f89 */ /* 0x000ee800000e0000 */
[----:B------:R-:W4:Y:S01]  /*dd20*/  SHFL.BFLY PT, R35, R28, 0x1, 0x1f ;  /* 0x0c201f001c237f89 */ /* 0x000f2200000e0000 */
[----:B---3--:R-:W-:Y:S02]  /*dd30*/  FMNMX.FTZ R33, R18, R33, !PT ;  /* 0x0000002112217209 */ /* 0x008fe40007810000 */
[----:B----4-:R-:W-:-:S03]  /*dd40*/  FMNMX.FTZ R35, R28, R35, !PT ;  /* 0x000000231c237209 */ /* 0x010fc60007810000 */
        /* <DEDUP_REMOVED lines=8> */
[----:B-1----:R-:W-:Y:S01]  /*ddd0*/  LOP3.LUT P2, RZ, R5, 0x4, RZ, 0xc0, !PT ;  /* 0x0000000405ff7812 */ /* 0x002fe2000784c0ff */
[----:B------:R-:W-:Y:S01]  /*dde0*/  FADD.FTZ R7, R86, -R7 ;  /* 0x8000000756077221 */ /* 0x000fe20000010000 */
[----:B------:R-:W-:Y:S01]  /*ddf0*/  FSEL R4, R33, RZ, P0 ;  /* 0x000000ff21047208 */ /* 0x000fe20000000000 */
[-CC-:B------:R-:W-:Y:S01]  /*de00*/  FFMA.FTZ R94, R12, R2.reuse, -R105.reuse ;  /* 0x000000020c5e7223 */ /* 0x180fe20000010869 */
[-CC-:B------:R-:W-:Y:S01]  /*de10*/  FFMA.FTZ R87, R14, R2.reuse, -R105.reuse ;  /* 0x000000020e577223 */ /* 0x180fe20000010869 */
[----:B------:R-:W-:Y:S01]  /*de20*/  FFMA.FTZ R34, R16, R2, -R105 ;  /* 0x0000000210227223 */ /* 0x000fe20000010869 */
[----:B------:R-:W1:Y:S01]  /*de30*/  LDSM.16.MT88.4 R12, [R0+0x6000] ;  /* 0x00600000000c783b */ /* 0x000e620000004200 */
[----:B------:R-:W-:Y:S01]  /*de40*/  FADD.FTZ R5, R3, -R4 ;  /* 0x8000000403057221 */ /* 0x000fe20000010000 */
[----:B------:R-:W-:-:S02]  /*de50*/  VIADD R4, R0, 0x6000 ;  /* 0x0000600000047836 */ /* 0x000fc40000000000 */
[-C--:B------:R-:W-:Y:S01]  /*de60*/  FFMA.FTZ R90, R9, R2.reuse, -R105 ;  /* 0x00000002095a7223 */ /* 0x080fe20000010869 */
[-CC-:B------:R-:W-:Y:S01]  /*de70*/  FFMA.FTZ R92, R10, R2.reuse, -R97.reuse ;  /* 0x000000020a5c7223 */ /* 0x180fe20000010861 */
[-CC-:B------:R-:W-:Y:S01]  /*de80*/  FFMA.FTZ R16, R8, R2.reuse, -R97.reuse ;  /* 0x0000000208107223 */ /* 0x180fe20000010861 */
[----:B------:R-:W-:Y:S01]  /*de90*/  FMUL.FTZ R95, R2, R7 ;  /* 0x00000007025f7220 */ /* 0x000fe20000410000 */
[----:B------:R-:W-:Y:S02]  /*dea0*/  @P2 VIADD R96, R4, 0xffffffe0 ;  /* 0xffffffe004602836 */ /* 0x000fe40000000000 */
[----:B------:R-:W-:Y:S01]  /*deb0*/  FMUL.FTZ R93, R2, R5 ;  /* 0x00000005025d7220 */ /* 0x000fe20000410000 */
[-C--:B------:R-:W-:Y:S01]  /*dec0*/  FFMA.FTZ R6, R6, R2.reuse, -R97 ;  /* 0x0000000206067223 */ /* 0x080fe20000010861 */
[----:B------:R-:W-:Y:S01]  /*ded0*/  MUFU.EX2 R94, R94 ;  /* 0x0000005e005e7308 */ /* 0x000fe20000000800 */
[-CC-:B------:R-:W-:Y:S01]  /*dee0*/  FFMA.FTZ R108, R24, R2.reuse, -R105.reuse ;  /* 0x00000002186c7223 */ /* 0x180fe20000010869 */
[----:B------:R-:W2:Y:S01]  /*def0*/  LDSM.16.MT88.4 R8, [R96] ;  /* 0x000000006008783b */ /* 0x000ea20000004200 */
[-CC-:B------:R-:W-:Y:S01]  /*df00*/  FFMA.FTZ R109, R26, R2.reuse, -R105.reuse ;  /* 0x000000021a6d7223 */ /* 0x180fe20000010869 */
[----:B------:R-:W3:Y:S01]  /*df10*/  MUFU.EX2 R90, R90 ;  /* 0x0000005a005a7308 */ /* 0x000ee20000000800 */
[-CC-:B------:R-:W-:Y:S01]  /*df20*/  FFMA.FTZ R110, R22, R2.reuse, -R105.reuse ;  /* 0x00000002166e7223 */ /* 0x180fe20000010869 */
[----:B------:R-:W-:Y:S01]  /*df30*/  LDSM.16.MT88.4 R28, [R96+0x2000] ;  /* 0x00200000601c783b */ /* 0x000fe20000004200 */
[-C--:B------:R-:W-:Y:S01]  /*df40*/  FFMA.FTZ R107, R20, R2.reuse, -R105 ;  /* 0x00000002146b7223 */ /* 0x080fe20000010869 */
[----:B------:R-:W-:Y:S01]  /*df50*/  MUFU.EX2 R87, R87 ;  /* 0x0000005700577308 */ /* 0x000fe20000000800 */
[-CC-:B------:R-:W-:Y:S01]  /*df60*/  FFMA.FTZ R115, R160, R2.reuse, -R97.reuse ;  /* 0x00000002a0737223 */ /* 0x180fe20000010861 */
[-CC-:B------:R-:W-:Y:S01]  /*df70*/  FFMA.FTZ R111, R112, R2.reuse, -R97.reuse ;  /* 0x00000002706f7223 */ /* 0x180fe20000010861 */
[-CC-:B------:R-:W-:Y:S01]  /*df80*/  FFMA.FTZ R114, R114, R2.reuse, -R97.reuse ;  /* 0x0000000272727223 */ /* 0x180fe20000010861 */
[----:B------:R-:W-:Y:S01]  /*df90*/  MUFU.EX2 R34, R34 ;  /* 0x0000002200227308 */ /* 0x000fe20000000800 */
[-CC-:B------:R-:W-:Y:S01]  /*dfa0*/  FFMA.FTZ R158, R158, R2.reuse, -R97.reuse ;  /* 0x000000029e9e7223 */ /* 0x180fe20000010861 */
[----:B------:R-:W-:Y:S01]  /*dfb0*/  LDSM.16.MT88.4 R24, [R0+0x6400] ;  /* 0x006400000018783b */ /* 0x000fe20000004200 */
[-CC-:B------:R-:W-:Y:S01]  /*dfc0*/  FFMA.FTZ R123, R120, R2.reuse, -R97.reuse ;  /* 0x00000002787b7223 */ /* 0x180fe20000010861 */
[----:B------:R-:W-:Y:S01]  /*dfd0*/  MUFU.EX2 R92, R92 ;  /* 0x0000005c005c7308 */ /* 0x000fe20000000800 */
[----:B------:R-:W-:Y:S01]  /*dfe0*/  FFMA.FTZ R120, R118, R2, -R97 ;  /* 0x0000000276787223 */ /* 0x000fe20000010861 */
[----:B---3--:R-:W-:Y:S01]  /*dff0*/  F2FP.F16.F32.PACK_AB R4, R90, R94 ;  /* 0x0000005e5a04723e */ /* 0x008fe200000000ff */
[----:B------:R-:W-:Y:S01]  /*e000*/  LDSM.16.MT88.4 R20, [R96+0x400] ;  /* 0x000400006014783b */ /* 0x000fe20000004200 */
[----:B------:R-:W3:Y:S01]  /*e010*/  MUFU.EX2 R32, R32 ;  /* 0x0000002000207308 */ /* 0x000ee20000000800 */
[-CC-:B------:R-:W-:Y:S01]  /*e020*/  FFMA.FTZ R119, R130, R2.reuse, -R105.reuse ;  /* 0x0000000282777223 */ /* 0x180fe20000010869 */
[-C--:B------:R-:W-:Y:S01]  /*e030*/  FFMA.FTZ R117, R122, R2.reuse, -R105 ;  /* 0x000000027a757223 */ /* 0x080fe20000010869 */
[-CC-:B------:R-:W-:Y:S01]  /*e040*/  FFMA.FTZ R118, R116, R2.reuse, -R97.reuse ;  /* 0x0000000274767223 */ /* 0x180fe20000010861 */
[----:B------:R4:W-:Y:S01]  /*e050*/  MUFU.EX2 R86, R6 ;  /* 0x0000000600567308 */ /* 0x0009e20000000800 */
[-C--:B------:R-:W-:Y:S01]  /*e060*/  FFMA.FTZ R121, R124, R2.reuse, -R97 ;  /* 0x000000027c797223 */ /* 0x080fe20000010861 */
[-CC-:B------:R-:W-:Y:S01]  /*e070*/  FFMA.FTZ R134, R134, R2.reuse, -R105.reuse ;  /* 0x0000000286867223 */ /* 0x180fe20000010869 */
[-CC-:B------:R-:W-:Y:S01]  /*e080*/  FFMA.FTZ R126, R126, R2.reuse, -R105.reuse ;  /* 0x000000027e7e7223 */ /* 0x180fe20000010869 */
[----:B------:R5:W1:Y:S01]  /*e090*/  MUFU.EX2 R3, R16 ;  /* 0x0000001000037308 */ /* 0x000a620000000800 */
[-C--:B------:R-:W-:Y:S01]  /*e0a0*/  FFMA.FTZ R106, R106, R2.reuse, -R105 ;  /* 0x000000026a6a7223 */ /* 0x080fe20000010869 */
[----:B------:R-:W-:-:S02]  /*e0b0*/  FFMA.FTZ R100, R100, R2, -R97 ;  /* 0x0000000264647223 */ /* 0x000fc40000010861 */
        /* <DEDUP_REMOVED lines=11> */
[----:B------:R-:W-:Y:S01]  /*e170*/  FMUL.FTZ R77, R77, R95 ;  /* 0x0000005f4d4d7220 */ /* 0x000fe20000410000 */
[-C--:B---3--:R-:W-:Y:S01]  /*e180*/  FMUL.FTZ R82, R82, R93.reuse ;  /* 0x0000005d52527220 */ /* 0x088fe20000410000 */
[-C--:B------:R-:W-:Y:S01]  /*e190*/  FMUL.FTZ R83, R83, R93.reuse ;  /* 0x0000005d53537220 */ /* 0x080fe20000410000 */
[-C--:B------:R-:W-:Y:S01]  /*e1a0*/  FMUL.FTZ R78, R78, R93.reuse ;  /* 0x0000005d4e4e7220 */ /* 0x080fe20000410000 */
[----:B------:R-:W-:Y:S01]  /*e1b0*/  FMUL.FTZ R79, R79, R93 ;  /* 0x0000005d4f4f7220 */ /* 0x000fe20000410000 */
[-C--:B------:R-:W-:Y:S01]  /*e1c0*/  FMUL.FTZ R72, R72, R95.reuse ;  /* 0x0000005f48487220 */ /* 0x080fe20000410000 */
[----:B------:R-:W-:Y:S01]  /*e1d0*/  FMUL.FTZ R73, R73, R95 ;  /* 0x0000005f49497220 */ /* 0x000fe20000410000 */
[-C--:B------:R-:W-:Y:S01]  /*e1e0*/  FMUL.FTZ R74, R74, R93.reuse ;  /* 0x0000005d4a4a7220 */ /* 0x080fe20000410000 */
[----:B------:R-:W-:Y:S01]  /*e1f0*/  FMUL.FTZ R75, R75, R93 ;  /* 0x0000005d4b4b7220 */ /* 0x000fe20000410000 */
        /* <DEDUP_REMOVED lines=9> */
[----:B------:R-:W2:Y:S02]  /*e290*/  LDSM.16.MT88.4 R12, [R96+0x1000] ;  /* 0x00100000600c783b */ /* 0x000ea40000004200 */
[----:B------:R-:W-:Y:S01]  /*e2a0*/  FMUL.FTZ R67, R67, R93 ;  /* 0x0000005d43437220 */ /* 0x000fe20000410000 */
        /* <DEDUP_REMOVED lines=14> */
[----:B------:R-:W3:Y:S02]  /*e390*/  LDSM.16.MT88.4 R8, [R0+0x8000] ;  /* 0x008000000008783b */ /* 0x000ee40000004200 */
[-C--:B------:R-:W-:Y:S01]  /*e3a0*/  FMUL.FTZ R36, R36, R95.reuse ;  /* 0x0000005f24247220 */ /* 0x080fe20000410000 */
[----:B------:R-:W-:Y:S01]  /*e3b0*/  FMUL.FTZ R37, R37, R95 ;  /* 0x0000005f25257220 */ /* 0x000fe20000410000 */
[-C--:B------:R-:W-:Y:S01]  /*e3c0*/  FMUL.FTZ R38, R38, R93.reuse ;  /* 0x0000005d26267220 */ /* 0x080fe20000410000 */
[----:B------:R-:W-:Y:S01]  /*e3d0*/  FMUL.FTZ R39, R39, R93 ;  /* 0x0000005d27277220 */ /* 0x000fe20000410000 */
[-C--:B------:R-:W-:Y:S01]  /*e3e0*/  FMUL.FTZ R40, R40, R95.reuse ;  /* 0x0000005f28287220 */ /* 0x080fe20000410000 */
[----:B------:R-:W-:Y:S01]  /*e3f0*/  FMUL.FTZ R41, R41, R95 ;  /* 0x0000005f29297220 */ /* 0x000fe20000410000 */
[C---:B----4-:R-:W-:Y:S03]  /*e400*/  HMMA.16816.F32 R64, R4.reuse, R16, R64 ;  /* 0x000000100440723c */ /* 0x050fe60000001840 */
        /* <DEDUP_REMOVED lines=8> */
[----:B------:R-:W4:Y:S02]  /*e490*/  LDSM.16.MT88.4 R16, [R0+0x7400] ;  /* 0x007400000010783b */ /* 0x000f240000004200 */
[----:B------:R-:W-:Y:S01]  /*e4a0*/  FMUL.FTZ R47, R47, R93 ;  /* 0x0000005d2f2f7220 */ /* 0x000fe20000410000 */
[----:B------:R-:W-:Y:S01]  /*e4b0*/  MUFU.EX2 R115, R115 ;  /* 0x0000007300737308 */ /* 0x000fe20000000800 */
[-C--:B------:R-:W-:Y:S01]  /*e4c0*/  FMUL.FTZ R48, R48, R95.reuse ;  /* 0x0000005f30307220 */ /* 0x080fe20000410000 */
[----:B------:R-:W-:Y:S01]  /*e4d0*/  FMUL.FTZ R49, R49, R95 ;  /* 0x0000005f31317220 */ /* 0x000fe20000410000 */
[-C--:B------:R-:W-:Y:S01]  /*e4e0*/  FMUL.FTZ R50, R50, R93.reuse ;  /* 0x0000005d32327220 */ /* 0x080fe20000410000 */
[----:B------:R-:W5:Y:S01]  /*e4f0*/  MUFU.EX2 R112, R158 ;  /* 0x0000009e00707308 */ /* 0x000f620000000800 */
[----:B------:R-:W-:Y:S01]  /*e500*/  FMUL.FTZ R51, R51, R93 ;  /* 0x0000005d33337220 */ /* 0x000fe20000410000 */
[----:B--2---:R-:W-:Y:S03]  /*e510*/  HMMA.16816.F32 R56, R4, R12, R56 ;  /* 0x0000000c0438723c */ /* 0x004fe60000001838 */
[----:B------:R-:W-:Y:S01]  /*e520*/  FFMA.FTZ R95, R161, R95, R94 ;  /* 0x0000005fa15f7223 */ /* 0x000fe2000001005e */
[----:B------:R-:W-:Y:S01]  /*e530*/  MUFU.EX2 R111, R111 ;  /* 0x0000006f006f7308 */ /* 0x000fe20000000800 */
[----:B------:R-:W-:-:S02]  /*e540*/  FFMA.FTZ R93, R159, R93, R92 ;  /* 0x0000005d9f5d7223 */ /* 0x000fc4000001005c */
[----:B------:R-:W-:Y:S01]  /*e550*/  FADD.FTZ R90, R90, R95 ;  /* 0x0000005f5a5a7221 */ /* 0x000fe20000010000 */
[----:B------:R-:W2:Y:S01]  /*e560*/  MUFU.EX2 R114, R114 ;  /* 0x0000007200727308 */ /* 0x000ea20000000800 */
[----:B------:R-:W-:Y:S01]  /*e570*/  FADD.FTZ R93, R32, R93 ;  /* 0x0000005d205d7221 */ /* 0x000fe20000010000 */
[C---:B------:R-:W-:Y:S01]  /*e580*/  HMMA.16816.F32 R52, R4.reuse, R14, R52 ;  /* 0x0000000e0434723c */ /* 0x040fe20000001834 */
[----:B------:R-:W4:Y:S01]  /*e590*/  LDSM.16.MT88.4 R12, [R96+0x1400] ;  /* 0x00140000600c783b */ /* 0x000f220000004200 */
[----:B------:R-:W-:Y:S01]  /*e5a0*/  MUFU.EX2 R130, R134 ;  /* 0x0000008600827308 */ /* 0x000fe20000000800 */
[----:B------:R-:W-:Y:S01]  /*e5b0*/  FADD.FTZ R87, R87, R90 ;  /* 0x0000005a57577221 */ /* 0x000fe20000010000 */
[----:B------:R-:W-:Y:S01]  /*e5c0*/  FADD.FTZ R86, R86, R93 ;  /* 0x0000005d56567221 */ /* 0x000fe20000010000 */
[----:B------:R-:W-:Y:S01]  /*e5d0*/  IMAD.MOV.U32 R93, RZ, RZ, R113 ;  /* 0x000000ffff5d7224 */ /* 0x000fe200078e0071 */
[----:B------:R-:W4:Y:S01]  /*e5e0*/  MUFU.EX2 R119, R119 ;  /* 0x0000007700777308 */ /* 0x000f220000000800 */
[----:B------:R-:W-:Y:S01]  /*e5f0*/  FADD.FTZ R87, R34, R87 ;  /* 0x0000005722577221 */ /* 0x000fe20000010000 */
[----:B---3--:R-:W-:Y:S03]  /*e600*/  HMMA.16816.F32 R36, R4, R8, R36 ;  /* 0x000000080424723c */ /* 0x008fe60000001824 */
[----:B------:R-:W-:Y:S01]  /*e610*/  FADD.FTZ R86, R3, R86 ;  /* 0x0000005603567221 */ /* 0x000fe20000010000 */
[----:B------:R-:W-:Y:S01]  /*e620*/  MUFU.EX2 R122, R126 ;  /* 0x0000007e007a7308 */ /* 0x000fe20000000800 */
[----:B------:R-:W-:-:S02]  /*e630*/  IMAD.MOV.U32 R3, RZ, RZ, R33 ;  /* 0x000000ffff037224 */ /* 0x000fc400078e0021 */
[----:B------:R-:W-:Y:S01]  /*e640*/  @P1 IMAD.MOV.U32 R3, RZ, RZ, R33 ;  /* 0x000000ffff031224 */ /* 0x000fe200078e0021 */
[----:B------:R-:W-:Y:S01]  /*e650*/  MUFU.EX2 R117, R117 ;  /* 0x0000007500757308 */ /* 0x000fe20000000800 */
[C---:B------:R-:W-:Y:S01]  /*e660*/  HMMA.16816.F32 R40, R4.reuse, R10, R40 ;  /* 0x0000000a0428723c */ /* 0x040fe20000001828 */
[----:B------:R-:W3:Y:S02]  /*e670*/  LDSM.16.MT88.4 R8, [R0+0x8400] ;  /* 0x008400000008783b */ /* 0x000ee40000004200 */
[----:B------:R-:W-:Y:S04]  /*e680*/  MUFU.EX2 R123, R123 ;  /* 0x0000007b007b7308 */ /* 0x000fe80000000800 */
[----:B------:R2:W3:Y:S01]  /*e690*/  MUFU.EX2 R116, R120 ;  /* 0x0000007800747308 */ /* 0x0004e20000000800 */
[C---:B------:R-:W-:Y:S03]  /*e6a0*/  HMMA.16816.F32 R44, R4.reuse, R28, R44 ;  /* 0x0000001c042c723c */ /* 0x040fe6000000182c */
[----:B------:R-:W-:Y:S04]  /*e6b0*/  MUFU.EX2 R118, R118 ;  /* 0x0000007600767308 */ /* 0x000fe80000000800 */
[----:B------:R-:W3:Y:S01]  /*e6c0*/  MUFU.EX2 R121, R121 ;  /* 0x0000007900797308 */ /* 0x000ee20000000800 */
[----:B------:R-:W-:Y:S03]  /*e6d0*/  HMMA.16816.F32 R48, R4, R30, R48 ;  /* 0x0000001e0430723c */ /* 0x000fe60000001830 */
[----:B-1----:R-:W-:Y:S01]  /*e6e0*/  F2FP.F16.F32.PACK_AB R4, R109, R108 ;  /* 0x0000006c6d04723e */ /* 0x002fe200000000ff */
[----:B------:R-:W1:Y:S01]  /*e6f0*/  LDSM.16.MT88.4 R28, [R96+0x2400] ;  /* 0x00240000601c783b */ /* 0x000e620000004200 */
[----:B-----5:R-:W-:Y:S01]  /*e700*/  F2FP.F16.F32.PACK_AB R5, R112, R115 ;  /* 0x000000737005723e */ /* 0x020fe200000000ff */
[----:B--2---:R-:W-:Y:S01]  /*e710*/  FFMA.FTZ R120, R104, R2, -R97 ;  /* 0x0000000268787223 */ /* 0x004fe20000010861 */
[----:B------:R-:W-:Y:S01]  /*e720*/  F2FP.F16.F32.PACK_AB R6, R107, R110 ;  /* 0x0000006e6b06723e */ /* 0x000fe200000000ff */
[----:B------:R-:W-:Y:S01]  /*e730*/  MUFU.EX2 R106, R106 ;  /* 0x0000006a006a7308 */ /* 0x000fe20000000800 */
[----:B------:R-:W-:Y:S01]  /*e740*/  F2FP.F16.F32.PACK_AB R7, R114, R111 ;  /* 0x0000006f7207723e */ /* 0x000fe200000000ff */
[----:B------:R-:W-:Y:S01]  /*e750*/  FADD.FTZ R108, R108, R87 ;  /* 0x000000576c6c7221 */ /* 0x000fe20000010000 */
[----:B------:R-:W-:Y:S01]  /*e760*/  FADD.FTZ R115, R115, R86 ;  /* 0x0000005673737221 */ /* 0x000fe20000010000 */
[----:B------:R-:W-:-:S02]  /*e770*/  IMAD.MOV.U32 R86, RZ, RZ, R35 ;  /* 0x000000ffff567224 */ /* 0x000fc400078e0023 */
[----:B------:R-:W-:Y:S01]  /*e780*/  FADD.FTZ R109, R109, R108 ;  /* 0x0000006c6d6d7221 */ /* 0x000fe20000010000 */
[----:B------:R-:W-:Y:S01]  /*e790*/  FADD.FTZ R112, R112, R115 ;  /* 0x0000007370707221 */ /* 0x000fe20000010000 */
[----:B----4-:R-:W-:Y:S03]  /*e7a0*/  HMMA.16816.F32 R64, R4, R16, R64 ;  /* 0x000000100440723c */ /* 0x010fe60000001840 */
[----:B------:R-:W-:Y:S02]  /*e7b0*/  @P1 IMAD.MOV.U32 R86, RZ, RZ, R35 ;  /* 0x000000ffff561224 */ /* 0x000fe400078e0023 */
[----:B------:R-:W-:Y:S01]  /*e7c0*/  FADD.FTZ R110, R110, R109 ;  /* 0x0000006d6e6e7221 */ /* 0x000fe20000010000 */
[----:B------:R-:W-:-:S03]  /*e7d0*/  FADD.FTZ R111, R111, R112 ;  /* 0x000000706f6f7221 */ /* 0x000fc60000010000 */
[----:B------:R-:W-:Y:S01]  /*e7e0*/  FADD.FTZ R107, R107, R110 ;  /* 0x0000006e6b6b7221 */ /* 0x000fe20000010000 */
[----:B------:R-:W-:Y:S01]  /*e7f0*/  FADD.FTZ R114, R114, R111 ;  /* 0x0000006f72727221 */ /* 0x000fe20000010000 */
        /* <DEDUP_REMOVED lines=26> */
[----:B--2---:R-:W-:Y:S03]  /*e9a0*/  HMMA.16816.F32 R64, R4, R16, R64 ;  /* 0x000000100440723c */ /* 0x004fe60000001840 */
[----:B------:R-:W-:Y:S01]  /*e9b0*/  FADD.FTZ R118, R118, R123 ;  /* 0x0000007b76767221 */ /* 0x000fe20000010000 */
[----:B------:R-:W-:-:S03]  /*e9c0*/  FADD.FTZ R117, R117, R122 ;  /* 0x0000007a75757221 */ /* 0x000fc60000010000 */
[----:B------:R-:W-:Y:S01]  /*e9d0*/  FADD.FTZ R121, R121, R118 ;  /* 0x0000007679797221 */ /* 0x000fe20000010000 */
[C---:B------:R-:W-:Y:S01]  /*e9e0*/  HMMA.16816.F32 R60, R4.reuse, R18, R60 ;  /* 0x00000012043c723c */ /* 0x040fe2000000183c */
[----:B------:R-:W2:Y:S07]  /*e9f0*/  LDSM.16.MT88.4 R16, [R0+0x8c00] ;  /* 0x008c00000010783b */ /* 0x000eae0000004200 */
[C---:B----4-:R-:W-:Y:S03]  /*ea00*/  HMMA.16816.F32 R56, R4.reuse, R12, R56 ;  /* 0x0000000c0438723c */ /* 0x050fe60000001838 */
[-CC-:B------:R-:W-:Y:S01]  /*ea10*/  FFMA.FTZ R12, R101, R2.reuse, -R105.reuse ;  /* 0x00000002650c7223 */ /* 0x180fe20000010869 */
[-CC-:B------:R-:W-:Y:S01]  /*ea20*/  FFMA.FTZ R101, R99, R2.reuse, -R105.reuse ;  /* 0x0000000263657223 */ /* 0x180fe20000010869 */
[-C--:B------:R-:W-:Y:S01]  /*ea30*/  FFMA.FTZ R105, R103, R2.reuse, -R105 ;  /* 0x0000000267697223 */ /* 0x080fe20000010869 */
[-CC-:B------:R-:W-:Y:S01]  /*ea40*/  FFMA.FTZ R103, R102, R2.reuse, -R97.reuse ;  /* 0x0000000266677223 */ /* 0x180fe20000010861 */
[----:B------:R-:W-:Y:S01]  /*ea50*/  FFMA.FTZ R97, R98, R2, -R97 ;  /* 0x0000000262617223 */ /* 0x000fe20000010861 */
[----:B------:R4:W1:Y:S01]  /*ea60*/  MUFU.EX2 R99, R12 ;  /* 0x0000000c00637308 */ /* 0x0008620000000800 */
[C---:B---3--:R-:W-:Y:S03]  /*ea70*/  HMMA.16816.F32 R36, R4.reuse, R8, R36 ;  /* 0x000000080424723c */ /* 0x048fe60000001824 */
[----:B------:R-:W-:Y:S04]  /*ea80*/  MUFU.EX2 R101, R101 ;  /* 0x0000006500657308 */ /* 0x000fe80000000800 */
[----:B------:R-:W-:Y:S01]  /*ea90*/  MUFU.EX2 R104, R105 ;  /* 0x0000006900687308 */ /* 0x000fe20000000800 */
[C---:B------:R-:W-:Y:S01]  /*eaa0*/  HMMA.16816.F32 R40, R4.reuse, R10, R40 ;  /* 0x0000000a0428723c */ /* 0x040fe20000001828 */
[----:B------:R-:W-:Y:S02]  /*eab0*/  LDSM.16.MT88.4 R8, [R96+0x1c00] ;  /* 0x001c00006008783b */ /* 0x000fe40000004200 */
[----:B------:R-:W-:Y:S04]  /*eac0*/  MUFU.EX2 R102, R120 ;  /* 0x0000007800667308 */ /* 0x000fe80000000800 */
[----:B------:R-:W3:Y:S01]  /*ead0*/  MUFU.EX2 R103, R103 ;  /* 0x0000006700677308 */ /* 0x000ee20000000800 */
[C---:B-----5:R-:W-:Y:S03]  /*eae0*/  HMMA.16816.F32 R80, R4.reuse, R24, R80 ;  /* 0x000000180450723c */ /* 0x060fe60000001850 */
[----:B------:R-:W-:Y:S04]  /*eaf0*/  MUFU.EX2 R2, R100 ;  /* 0x0000006400027308 */ /* 0x000fe80000000800 */
[----:B------:R-:W5:Y:S01]  /*eb00*/  MUFU.EX2 R97, R97 ;  /* 0x0000006100617308 */ /* 0x000f620000000800 */
[C---:B------:R-:W-:Y:S01]  /*eb10*/  HMMA.16816.F32 R76, R4.reuse, R26, R76 ;  /* 0x0000001a044c723c */ /* 0x040fe2000000184c */
[----:B------:R-:W2:Y:S07]  /*eb20*/  LDSM.16.MT88.4 R24, [R0+0x6c00] ;  /* 0x006c00000018783b */ /* 0x000eae0000004200 */
[C---:B------:R-:W-:Y:S08]  /*eb30*/  HMMA.16816.F32 R72, R4.reuse, R20, R72 ;  /* 0x000000140448723c */ /* 0x040ff00000001848 */
[C---:B------:R-:W-:Y:S01]  /*eb40*/  HMMA.16816.F32 R68, R4.reuse, R22, R68 ;  /* 0x000000160444723c */ /* 0x040fe20000001844 */
[----:B------:R-:W2:Y:S07]  /*eb50*/  LDSM.16.MT88.4 R20, [R0+0x7c00] ;  /* 0x007c00000014783b */ /* 0x000eae0000004200 */
[C---:B------:R-:W-:Y:S01]  /*eb60*/  HMMA.16816.F32 R52, R4.reuse, R14, R52 ;  /* 0x0000000e0434723c */ /* 0x040fe20000001834 */
[----:B----4-:R-:W4:Y:S07]  /*eb70*/  LDSM.16.MT88.4 R12, [R96+0xc00] ;  /* 0x000c0000600c783b */ /* 0x010f2e0000004200 */
[C---:B-1----:R-:W-:Y:S08]  /*eb80*/  HMMA.16816.F32 R44, R4.reuse, R28, R44 ;  /* 0x0000001c042c723c */ /* 0x042ff0000000182c */
[----:B------:R-:W-:Y:S03]  /*eb90*/  HMMA.16816.F32 R48, R4, R30, R48 ;  /* 0x0000001e0430723c */ /* 0x000fe60000001830 */
[----:B------:R-:W-:Y:S01]  /*eba0*/  F2FP.F16.F32.PACK_AB R4, R99, R106 ;  /* 0x0000006a6304723e */ /* 0x000fe200000000ff */
[----:B------:R-:W-:Y:S01]  /*ebb0*/  FADD.FTZ R106, R106, R117 ;  /* 0x000000756a6a7221 */ /* 0x000fe20000010000 */
        /* <DEDUP_REMOVED lines=8> */
[----:B--2---:R-:W-:Y:S03]  /*ec40*/  HMMA.16816.F32 R36, R4, R16, R36 ;  /* 0x000000100424723c */ /* 0x004fe60000001824 */
[----:B------:R-:W-:Y:S01]  /*ec50*/  FADD.FTZ R161, R104, R101 ;  /* 0x0000006568a17221 */ /* 0x000fe20000010000 */
[----:B------:R-:W-:-:S04]  /*ec60*/  FADD.FTZ R159, R97, R2 ;  /* 0x00000002619f7221 */ /* 0x000fc80000010000 */
[C---:B------:R-:W-:Y:S01]  /*ec70*/  HMMA.16816.F32 R40, R4.reuse, R18, R40 ;  /* 0x000000120428723c */ /* 0x040fe20000001828 */
[----:B------:R-:W1:Y:S07]  /*ec80*/  LDSM.16.MT88.4 R16, [R96+0x2c00] ;  /* 0x002c00006010783b */ /* 0x000e6e0000004200 */
[C---:B------:R-:W-:Y:S08]  /*ec90*/  HMMA.16816.F32 R80, R4.reuse, R24, R80 ;  /* 0x000000180450723c */ /* 0x040ff00000001850 */
        /* <DEDUP_REMOVED lines=11> */
.L_x_10390:
[----:B------:R-:W-:-:S07]  /*ed50*/  IADD3 R91, PT, PT, R93, -0x1, RZ ;  /* 0xffffffff5d5b7810 */ /* 0x000fce0007ffe0ff */
.L_x_10399:
[----:B------:R-:W-:Y:S05]  /*ed60*/  BSYNC B2 ;  /* 0x0000000000027941 */ /* 0x000fea0003800000 */
.L_x_10389:
        /* <DEDUP_REMOVED lines=12> */
.L_x_10407:
[----:B------:R-:W1:Y:S01]  /*ee30*/  S2R R3, SR_TID.X ;  /* 0x0000000000037919 */ /* 0x000e620000002100 */
[----:B------:R-:W-:Y:S01]  /*ee40*/  MOV R6, R142 ;  /* 0x0000008e00067202 */ /* 0x000fe20000000f00 */
[----:B------:R-:W-:Y:S04]  /*ee50*/  DEPBAR.LE SB0, 0x0 ;  /* 0x000080000000791a */ /* 0x000fe80000000000 */
[----:B------:R-:W-:Y:S05]  /*ee60*/  WARPSYNC.ALL ;  /* 0x0000000000007948 */ /* 0x000fea0003800000 */
[----:B------:R-:W-:Y:S01]  /*ee70*/  BAR.SYNC.DEFER_BLOCKING 0x0 ;  /* 0x0000000000007b1d */ /* 0x000fe20000010000 */
[----:B------:R-:W-:Y:S05]  /*ee80*/  @!P3 IMAD.MOV.U32 R5, RZ, RZ, RZ ;  /* 0x000000ffff05b224 */ /* 0x000fea00078e00ff */
[----:B------:R-:W-:Y:S01]  /*ee90*/  @!P3 IADD3 R5, P0, PT, RZ, -R5, RZ ;  /* 0x80000005ff05b210 */ /* 0x000fe20007f1e0ff */
[----:B-1----:R-:W-:Y:S01]  /*eea0*/  IMAD.SHL.U32 R164, R3, 0x8, RZ ;  /* 0x0000000803a47824 */ /* 0x002fe200078e00ff */
[----:B------:R-:W2:Y:S01]  /*eeb0*/  @!P3 LD.E R8, desc[UR4][R84.64+0x40] ;  /* 0x000040045408b980 */ /* 0x000ea2000c101900 */
[----:B------:R-:W-:Y:S03]  /*eec0*/  BSSY.RECONVERGENT B0, `(.L_x_10401) ;  /* 0x0000047000007945 */ /* 0x000fe60003800200 */
[----:B------:R-:W-:Y:S01]  /*eed0*/  LOP3.LUT R4, R164, 0xc0, RZ, 0xc0, !PT ;  /* 0x000000c0a4047812 */ /* 0x000fe200078ec0ff */
        /* <DEDUP_REMOVED lines=69> */
.L_x_10402:
[----:B------:R-:W-:Y:S05]  /*f330*/  BSYNC.RECONVERGENT B0 ;  /* 0x0000000000007941 */ /* 0x000fea0003800200 */
.L_x_10401:
[----:B------:R-:W1:Y:S01]  /*f340*/  S2UR UR6, SR_CgaCtaId ;  /* 0x00000000000679c3 */ /* 0x000e620000008800 */
[--C-:B------:R-:W-:Y:S01]  /*f350*/  LOP3.LUT R5, R4, 0x18, R3.reuse, 0xf8, !PT ;  /* 0x0000001804057812 */ /* 0x100fe200078ef803 */
[----:B------:R-:W-:Y:S01]  /*f360*/  UMOV UR7, 0x400 ;  /* 0x0000040000077882 */ /* 0x000fe20000000000 */
[C---:B------:R-:W-:Y:S01]  /*f370*/  IMAD.SHL.U32 R8, R3.reuse, 0x10, RZ ;  /* 0x0000001003087824 */ /* 0x040fe200078e00ff */
[----:B------:R-:W-:Y:S01]  /*f380*/  SHF.R.U32.HI R132, RZ, 0x1, R3 ;  /* 0x00000001ff847819 */ /* 0x000fe20000011603 */
[----:B------:R-:W-:Y:S01]  /*f390*/  IMAD.SHL.U32 R135, R3, 0x20, RZ ;  /* 0x0000002003877824 */ /* 0x000fe200078e00ff */
[--C-:B------:R-:W-:Y:S01]  /*f3a0*/  LOP3.LUT R5, R5, 0x18, R164.reuse, 0x78, !PT ;  /* 0x0000001805057812 */ /* 0x100fe200078e78a4 */
[----:B------:R-:W-:Y:S01]  /*f3b0*/  VIADD R165, R165, 0xffffffff ;  /* 0xffffffffa5a57836 */ /* 0x000fe20000000000 */
[----:B------:R-:W-:Y:S01]  /*f3c0*/  IADD3 R12, P0, PT, R163, R142, RZ ;  /* 0x0000008ea30c7210 */ /* 0x000fe20007f1e0ff */
[----:B------:R-:W-:Y:S01]  /*f3d0*/  BSSY.RECONVERGENT B1, `(.L_x_10403) ;  /* 0x00000d1000017945 */ /* 0x000fe20003800200 */
[----:B------:R-:W-:Y:S01]  /*f3e0*/  LOP3.LUT R164, R5, 0x1f20, R164, 0xf8, !PT ;  /* 0x00001f2005a47812 */ /* 0x000fe200078ef8a4 */
[----:B------:R-:W-:Y:S01]  /*f3f0*/  IMAD.SHL.U32 R5, R3, 0x4, RZ ;  /* 0x0000000403057824 */ /* 0x000fe200078e00ff */
[----:B------:R-:W-:Y:S01]  /*f400*/  LOP3.LUT R133, R8, 0x3e00, RZ, 0xc0, !PT ;  /* 0x00003e0008857812 */ /* 0x000fe200078ec0ff */
[----:B------:R-:W-:Y:S01]  /*f410*/  IMAD.X R13, R158, 0x1, R143, P0 ;  /* 0x000000019e0d7824 */ /* 0x000fe200000e068f */
[----:B------:R-:W-:Y:S02]  /*f420*/  LOP3.LUT R134, R132, 0x8, RZ, 0xc0, !PT ;  /* 0x0000000884867812 */ /* 0x000fe400078ec0ff */
[----:B------:R-:W-:Y:S02]  /*f430*/  LOP3.LUT R8, R8, 0x100, RZ, 0xc0, !PT ;  /* 0x0000010008087812 */ /* 0x000fe400078ec0ff */
[----:B------:R-:W-:Y:S02]  /*f440*/  LOP3.LUT R5, R5, 0x18, RZ, 0xc0, !PT ;  /* 0x0000001805057812 */ /* 0x000fe400078ec0ff */
[----:B------:R-:W-:Y:S02]  /*f450*/  LOP3.LUT R6, R135, 0xc0, RZ, 0xc0, !PT ;  /* 0x000000c087067812 */ /* 0x000fe400078ec0ff */
[--C-:B------:R-:W-:Y:S01]  /*f460*/  LOP3.LUT R134, R134, 0xc0, R135.reuse, 0xf8, !PT ;  /* 0x000000c086867812 */ /* 0x100fe200078ef887 */
[----:B-1----:R-:W-:Y:S01]  /*f470*/  ULEA UR6, UR6, UR7, 0x18 ;  /* 0x0000000706067291 */ /* 0x002fe2000f8ec0ff */
[--C-:B------:R-:W-:Y:S02]  /*f480*/  LOP3.LUT R4, R133, 0x20, R135.reuse, 0xf8, !PT ;  /* 0x0000002085047812 */ /* 0x100fe400078ef887 */
[----:B------:R-:W-:Y:S02]  /*f490*/  LOP3.LUT R7, R8, 0x20, R135, 0xf8, !PT ;  /* 0x0000002008077812 */ /* 0x000fe400078ef887 */
[----:B------:R-:W-:Y:S02]  /*f4a0*/  LOP3.LUT R6, R6, 0x8, R3, 0xf8, !PT ;  /* 0x0000000806067812 */ /* 0x000fe400078ef803 */
[----:B------:R-:W-:Y:S02]  /*f4b0*/  LEA R164, R164, UR6, 0x1 ;  /* 0x00000006a4a47c11 */ /* 0x000fe4000f8e08ff */
[----:B------:R-:W-:Y:S02]  /*f4c0*/  LOP3.LUT R134, R134, R5, RZ, 0x3c, !PT ;  /* 0x0000000586867212 */ /* 0x000fe400078e3cff */
[----:B------:R-:W-:Y:S01]  /*f4d0*/  LOP3.LUT R9, R4, 0x100, R135, 0xf8, !PT ;  /* 0x0000010004097812 */ /* 0x000fe200078ef887 */
[----:B------:R-:W-:Y:S01]  /*f4e0*/  @!PT LDS RZ, [RZ] ;  /* 0x00000000fffff984 */ /* 0x000fe20000000800 */
[----:B------:R-:W-:Y:S01]  /*f4f0*/  @!PT LDS RZ, [RZ] ;  /* 0x00000000fffff984 */ /* 0x000fe20000000800 */
[----:B------:R-:W-:Y:S01]  /*f500*/  @!PT LDS RZ, [RZ] ;  /* 0x00000000fffff984 */ /* 0x000fe20000000800 */
[----:B------:R-:W-:Y:S01]  /*f510*/  LDGSTS.E.BYPASS.LTC128B.128 [R164+0x6000], desc[UR4][R142.64] ;  /* 0x060000008ea47fae */ /* 0x000fe2000b981a04 */
[----:B------:R-:W-:Y:S01]  /*f520*/  LOP3.LUT R6, R7, R6, R5, 0xf6, !PT ;  /* 0x0000000607067212 */ /* 0x000fe200078ef605 */
[----:B------:R-:W-:Y:S01]  /*f530*/  IMAD.MOV.U32 R4, RZ, RZ, 0x20 ;  /* 0x00000020ff047424 */ /* 0x000fe200078e00ff */
[----:B------:R-:W-:Y:S02]  /*f540*/  LOP3.LUT R9, R9, R134, RZ, 0xfc, !PT ;  /* 0x0000008609097212 */ /* 0x000fe400078efcff */
[----:B------:R-:W-:Y:S01]  /*f550*/  LDGSTS.E.BYPASS.LTC128B.128 [R164+0x7000], desc[UR4][R142.64+0x40] ;  /* 0x070000408ea47fae */ /* 0x000fe2000b981a04 */
[----:B------:R-:W-:Y:S02]  /*f560*/  LEA R87, R6, UR6, 0x1 ;  /* 0x0000000606577c11 */ /* 0x000fe4000f8e08ff */
[----:B------:R-:W-:Y:S02]  /*f570*/  LEA R128, R9, UR6, 0x1 ;  /* 0x0000000609807c11 */ /* 0x000fe4000f8e08ff */
[----:B------:R-:W-:Y:S01]  /*f580*/  LDGSTS.E.BYPASS.LTC128B.128 [R164+0x8000], desc[UR4][R142.64+0x80] ;  /* 0x080000808ea47fae */ /* 0x000fe2000b981a04 */
[----:B------:R-:W-:Y:S02]  /*f590*/  LOP3.LUT P2, RZ, R3, 0x4, RZ, 0xc0, !PT ;  /* 0x0000000403ff7812 */ /* 0x000fe4000784c0ff */
[----:B------:R-:W-:Y:S02]  /*f5a0*/  ISETP.GT.AND P0, PT, R165, R138, PT ;  /* 0x0000008aa500720c */ /* 0x000fe40003f04270 */
        /* <DEDUP_REMOVED lines=8> */
[----:B------:R-:W1:Y:S05]  /*f630*/  LDSM.16.M88.4 R16, [R87+0x3400] ;  /* 0x003400005710783b */ /* 0x000e6a0000000200 */
[----:B------:R-:W3:Y:S05]  /*f640*/  LDSM.16.M88.4 R24, [R87+0x3800] ;  /* 0x003800005718783b */ /* 0x000eea0000000200 */
[----:B------:R-:W0:Y:S05]  /*f650*/  LDGDEPBAR ;  /* 0x00000000000079af */ /* 0x000e2a0000000000 */
[----:B------:R-:W4:Y:S05]  /*f660*/  LDSM.16.M88.4 R88, [R87+0x3c00] ;  /* 0x003c00005758783b */ /* 0x000f2a0000000200 */
[----:B------:R-:W-:Y:S05]  /*f670*/  LDSM.16.M88.4 R92, [R86] ;  /* 0x00000000565c783b */ /* 0x000fea0000000200 */
[----:B------:R-:W5:Y:S05]  /*f680*/  LDSM.16.M88.4 R96, [R3+0x3000] ;  /* 0x003000000360783b */ /* 0x000f6a0000000200 */
[----:B------:R-:W5:Y:S05]  /*f690*/  LDSM.16.M88.4 R100, [R3+0x3400] ;  /* 0x003400000364783b */ /* 0x000f6a0000000200 */
[----:B------:R-:W5:Y:S01]  /*f6a0*/  LDSM.16.M88.4 R104, [R3+0x3800] ;  /* 0x003800000368783b */ /* 0x000f620000000200 */
[C---:B--2---:R-:W-:Y:S04]  /*f6b0*/  HMMA.16816.F32 R4, R32.reuse, R8, RZ ;  /* 0x000000082004723c */ /* 0x044fe800000018ff */
[----:B------:R-:W-:Y:S04]  /*f6c0*/  LDSM.16.M88.4 R108, [R87+0x4000] ;  /* 0x00400000576c783b */ /* 0x000fe80000000200 */
[C---:B------:R-:W-:Y:S01]  /*f6d0*/  HMMA.16816.F32 R8, R32.reuse, R10, RZ ;  /* 0x0000000a2008723c */ /* 0x040fe200000018ff */
[----:B------:R-:W-:Y:S05]  /*f6e0*/  LDSM.16.M88.4 R112, [R87+0x4400] ;  /* 0x004400005770783b */ /* 0x000fea0000000200 */
[----:B------:R-:W-:Y:S02]  /*f6f0*/  LDSM.16.M88.4 R116, [R87+0x4c00] ;  /* 0x004c00005774783b */ /* 0x000fe40000000200 */
[C---:B-1----:R-:W-:Y:S03]  /*f700*/  HMMA.16816.F32 R12, R32.reuse, R16, RZ ;  /* 0x00000010200c723c */ /* 0x042fe600000018ff */
[----:B------:R-:W-:Y:S05]  /*f710*/  LDSM.16.M88.4 R120, [R86+0x1000] ;  /* 0x001000005678783b */ /* 0x000fea0000000200 */
[C---:B------:R-:W-:Y:S01]  /*f720*/  HMMA.16816.F32 R16, R32.reuse, R18, RZ ;  /* 0x000000122010723c */ /* 0x040fe200000018ff */
[----:B------:R-:W-:Y:S07]  /*f730*/  LDSM.16.M88.4 R124, [R3+0x4000] ;  /* 0x00400000037c783b */ /* 0x000fee0000000200 */
[C---:B---3--:R-:W-:Y:S08]  /*f740*/  HMMA.16816.F32 R20, R32.reuse, R24, RZ ;  /* 0x000000182014723c */ /* 0x048ff000000018ff */
        /* <DEDUP_REMOVED lines=13> */
[C---:B-1----:R-:W-:Y:S08]  /*f820*/  HMMA.16816.F32 R28, R92.reuse, R88, R28 ;  /* 0x000000585c1c723c */ /* 0x042ff0000000181c */
[----:B------:R-:W-:Y:S01]  /*f830*/  HMMA.16816.F32 R32, R92, R90, R32 ;  /* 0x0000005a5c20723c */ /* 0x000fe20000001820 */
[----:B------:R-:W1:Y:S05]  /*f840*/  LDSM.16.M88.4 R88, [R3+0x4800] ;  /* 0x004800000358783b */ /* 0x000e6a0000000200 */
[----:B------:R-:W5:Y:S02]  /*f850*/  LDSM.16.M88.4 R92, [R3+0x4c00] ;  /* 0x004c0000035c783b */ /* 0x000f640000000200 */
        /* <DEDUP_REMOVED lines=11> */
[----:B------:R-:W2:Y:S05]  /*f910*/  LDSM.16.M88.4 R96, [R128+0x2000] ;  /* 0x002000008060783b */ /* 0x000eaa0000000200 */
[----:B------:R-:W3:Y:S02]  /*f920*/  LDSM.16.M88.4 R116, [R87+0x5c00] ;  /* 0x005c00005774783b */ /* 0x000ee40000000200 */
[C---:B------:R-:W-:Y:S03]  /*f930*/  HMMA.16816.F32 R4, R120.reuse, R124, R4 ;  /* 0x0000007c7804723c */ /* 0x040fe60000001804 */
[----:B------:R-:W-:Y:S05]  /*f940*/  LDSM.16.M88.4 R128, [R3+0x5800] ;  /* 0x005800000380783b */ /* 0x000fea0000000200 */
        /* <DEDUP_REMOVED lines=77> */
[----:B------:R-:W-:Y:S09]  /*fe20*/  ISETP.NE.AND P4, PT, R94, RZ, PT ;  /* 0x000000ff5e00720c */ /* 0x000ff20003f85270 */
        /* <DEDUP_REMOVED lines=29> */
.L_x_10406:
[----:B------:R-:W-:Y:S05]  /*10000*/  BSYNC.RECONVERGENT B0 ;  /* 0x0000000000007941 */ /* 0x000fea0003800200 */
.L_x_10405:
        /* <DEDUP_REMOVED lines=13> */
.L_x_10404:
[----:B------:R-:W-:Y:S05]  /*100e0*/  BSYNC.RECONVERGENT B1 ;  /* 0x0000000000017941 */ /* 0x000fea0003800200 */
.L_x_10403:
[----:B-1----:R-:W2:Y:S01]  /*100f0*/  LD.E R87, desc[UR4][R84.64+0xdc] ;  /* 0x0000dc0454577980 */ /* 0x002ea2000c101900 */
[----:B------:R-:W-:Y:S01]  /*10100*/  VIADD R93, R162, 0xffffffe0 ;  /* 0xffffffe0a25d7836 */ /* 0x000fe20000000000 */
[----:B------:R-:W-:Y:S01]  /*10110*/  LOP3.LUT R134, R134, 0x120, R135, 0xf8, !PT ;  /* 0x0000012086867812 */ /* 0x000fe200078ef887 */
[C---:B------:R-:W-:Y:S02]  /*10120*/  VIADD R90, R162.reuse, 0xffffffe1 ;  /* 0xffffffe1a25a7836 */ /* 0x040fe40000000000 */
[C---:B------:R-:W-:Y:S01]  /*10130*/  VIADD R86, R162.reuse, 0xffffffe9 ;  /* 0xffffffe9a2567836 */ /* 0x040fe20000000000 */
        /* <DEDUP_REMOVED lines=8> */
[----:B------:R-:W-:Y:S02]  /*101c0*/  FSEL R5, R5, -INF , P4 ;  /* 0xff80000005057808 */ /* 0x000fe40002000000 */
[----:B------:R-:W-:Y:S02]  /*101d0*/  FSEL R6, R7, -INF , P0 ;  /* 0xff80000007067808 */ /* 0x000fe40000000000 */
[CC--:B------:R-:W-:Y:S02]  /*101e0*/  ISETP.GE.AND P4, PT, R86.reuse, R157.reuse, PT ;  /* 0x0000009d5600720c */ /* 0x0c0fe40003f86270 */
[----:B------:R-:W-:Y:S02]  /*101f0*/  ISETP.GE.AND P5, PT, R93, R157, PT ;  /* 0x0000009d5d00720c */ /* 0x000fe40003fa6270 */
[----:B------:R-:W-:Y:S02]  /*10200*/  ISETP.GE.AND P0, PT, R86, R155, PT ;  /* 0x0000009b5600720c */ /* 0x000fe40003f06270 */
[----:B------:R-:W-:Y:S01]  /*10210*/  FSEL R91, R4, -INF , P5 ;  /* 0xff800000045b7808 */ /* 0x000fe20002800000 */
[----:B------:R-:W-:Y:S01]  /*10220*/  VIADD R4, R162, 0xfffffff8 ;  /* 0xfffffff8a2047836 */ /* 0x000fe20000000000 */
[----:B------:R-:W-:Y:S02]  /*10230*/  FSEL R94, R9, -INF , P4 ;  /* 0xff800000095e7808 */ /* 0x000fe40002000000 */
[-C--:B------:R-:W-:Y:S02]  /*10240*/  ISETP.GE.AND P5, PT, R88, R157.reuse, PT ;  /* 0x0000009d5800720c */ /* 0x080fe40003fa6270 */
[----:B------:R-:W-:Y:S01]  /*10250*/  FSEL R9, R11, -INF , P0 ;  /* 0xff8000000b097808 */ /* 0x000fe20000000000 */
[----:B------:R-:W-:Y:S01]  /*10260*/  VIADD R11, R162, 0xfffffff1 ;  /* 0xfffffff1a20b7836 */ /* 0x000fe20000000000 */
[----:B------:R-:W-:Y:S01]  /*10270*/  FSEL R7, R8, -INF , P5 ;  /* 0xff80000008077808 */ /* 0x000fe20002800000 */
[----:B------:R-:W-:Y:S01]  /*10280*/  VIADD R8, R162, 0x18 ;  /* 0x00000018a2087836 */ /* 0x000fe20000000000 */
[----:B------:R-:W-:Y:S02]  /*10290*/  ISETP.GE.AND P5, PT, R92, R157, PT ;  /* 0x0000009d5c00720c */ /* 0x000fe40003fa6270 */
[-C--:B------:R-:W-:Y:S02]  /*102a0*/  ISETP.GE.AND P0, PT, R11, R155.reuse, PT ;  /* 0x0000009b0b00720c */ /* 0x080fe40003f06270 */
[----:B------:R-:W-:Y:S02]  /*102b0*/  ISETP.GE.AND P1, PT, R88, R155, PT ;  /* 0x0000009b5800720c */ /* 0x000fe40003f26270 */
[----:B------:R-:W-:Y:S01]  /*102c0*/  FSEL R116, R12, -INF , P5 ;  /* 0xff8000000c747808 */ /* 0x000fe20002800000 */
[----:B------:R-:W-:Y:S01]  /*102d0*/  VIADD R12, R162, 0x9 ;  /* 0x00000009a20c7836 */ /* 0x000fe20000000000 */
[----:B------:R-:W-:Y:S02]  /*102e0*/  FSEL R117, R15, -INF , P0 ;  /* 0xff8000000f757808 */ /* 0x000fe40000000000 */
[-C--:B------:R-:W-:Y:S02]  /*102f0*/  ISETP.GE.AND P5, PT, R4, R157.reuse, PT ;  /* 0x0000009d0400720c */ /* 0x080fe40003fa6270 */
[----:B------:R-:W-:Y:S02]  /*10300*/  FSEL R10, R10, -INF , P1 ;  /* 0xff8000000a0a7808 */ /* 0x000fe40000800000 */
[----:B------:R-:W-:Y:S02]  /*10310*/  ISETP.GE.AND P4, PT, R11, R157, PT ;  /* 0x0000009d0b00720c */ /* 0x000fe40003f86270 */
[-C--:B------:R-:W-:Y:S02]  /*10320*/  ISETP.GE.AND P0, PT, R3, R155.reuse, PT ;  /* 0x0000009b0300720c */ /* 0x080fe40003f06270 */
[----:B------:R-:W-:Y:S02]  /*10330*/  ISETP.GE.AND P1, PT, R92, R155, PT ;  /* 0x0000009b5c00720c */ /* 0x000fe40003f26270 */
[----:B------:R-:W-:Y:S01]  /*10340*/  FSEL R112, R16, -INF , P5 ;  /* 0xff80000010707808 */ /* 0x000fe20002800000 */
[C---:B------:R-:W-:Y:S01]  /*10350*/  VIADD R16, R162.reuse, 0x8 ;  /* 0x00000008a2107836 */ /* 0x040fe20000000000 */
[----:B------:R-:W-:Y:S02]  /*10360*/  FSEL R110, R13, -INF , P4 ;  /* 0xff8000000d6e7808 */ /* 0x000fe40002000000 */
[C---:B------:R-:W-:Y:S02]  /*10370*/  ISETP.GE.AND P5, PT, R93.reuse, R154, PT ;  /* 0x0000009a5d00720c */ /* 0x040fe40003fa6270 */
[----:B------:R-:W-:Y:S01]  /*10380*/  ISETP.GE.AND P6, PT, R93, R156, PT ;  /* 0x0000009c5d00720c */ /* 0x000fe20003fc6270 */
[----:B------:R-:W-:Y:S01]  /*10390*/  VIADD R93, R162, 0x1 ;  /* 0x00000001a25d7836 */ /* 0x000fe20000000000 */
[----:B------:R-:W-:Y:S02]  /*103a0*/  FSEL R121, R19, -INF , P0 ;  /* 0xff80000013797808 */ /* 0x000fe40000000000 */
[----:B------:R-:W-:Y:S02]  /*103b0*/  FSEL R14, R14, -INF , P1 ;  /* 0xff8000000e0e7808 */ /* 0x000fe40000800000 */
[----:B------:R-:W-:Y:S02]  /*103c0*/  ISETP.GE.AND P4, PT, R3, R157, PT ;  /* 0x0000009d0300720c */ /* 0x000fe40003f86270 */
[-C--:B------:R-:W-:Y:S02]  /*103d0*/  ISETP.GE.AND P0, PT, R162, R155.reuse, PT ;  /* 0x0000009ba200720c */ /* 0x080fe40003f06270 */
[----:B------:R-:W-:Y:S02]  /*103e0*/  ISETP.GE.AND P1, PT, R4, R155, PT ;  /* 0x0000009b0400720c */ /* 0x000fe40003f26270 */
[----:B------:R-:W-:Y:S01]  /*103f0*/  FSEL R141, R22, -INF , P0 ;  /* 0xff800000168d7808 */ /* 0x000fe20000000000 */
[----:B------:R-:W-:Y:S01]  /*10400*/  VIADD R22, R162, 0x11 ;  /* 0x00000011a2167836 */ /* 0x000fe20000000000 */
[----:B------:R-:W-:Y:S02]  /*10410*/  FSEL R114, R17, -INF , P4 ;  /* 0xff80000011727808 */ /* 0x000fe40002000000 */
[----:B------:R-:W-:Y:S02]  /*10420*/  FSEL R18, R18, -INF , P1 ;  /* 0xff80000012127808 */ /* 0x000fe40000800000 */
[-C--:B------:R-:W-:Y:S02]  /*10430*/  ISETP.GE.AND P4, PT, R93, R157.reuse, PT ;  /* 0x0000009d5d00720c */ /* 0x080fe40003f86270 */
[-C--:B------:R-:W-:Y:S02]  /*10440*/  ISETP.GE.AND P0, PT, R16, R157.reuse, PT ;  /* 0x0000009d1000720c */ /* 0x080fe40003f06270 */
[C---:B------:R-:W-:Y:S02]  /*10450*/  ISETP.GE.AND P1, PT, R162.reuse, R157, PT ;  /* 0x0000009da200720c */ /* 0x040fe40003f26270 */
[----:B------:R-:W-:Y:S01]  /*10460*/  FSEL R118, R21, -INF , P4 ;  /* 0xff80000015767808 */ /* 0x000fe20002000000 */
[----:B------:R-:W-:Y:S01]  /*10470*/  VIADD R21, R162, 0x10 ;  /* 0x00000010a2157836 */ /* 0x000fe20000000000 */
[----:B------:R-:W-:Y:S02]  /*10480*/  FSEL R24, R24, -INF , P0 ;  /* 0xff80000018187808 */ /* 0x000fe40000000000 */
[-C--:B------:R-:W-:Y:S02]  /*10490*/  ISETP.GE.AND P0, PT, R12, R155.reuse, PT ;  /* 0x0000009b0c00720c */ /* 0x080fe40003f06270 */
[----:B------:R-:W-:Y:S01]  /*104a0*/  FSEL R120, R20, -INF , P1 ;  /* 0xff80000014787808 */ /* 0x000fe20000800000 */
[----:B------:R-:W-:Y:S01]  /*104b0*/  VIADD R20, R162, 0x19 ;  /* 0x00000019a2147836 */ /* 0x000fe20000000000 */
        /* <DEDUP_REMOVED lines=9> */
[----:B------:R-:W-:Y:S02]  /*10550*/  ISETP.GE.AND P4, PT, R12, R157, PT ;  /* 0x0000009d0c00720c */ /* 0x000fe40003f86270 */
        /* <DEDUP_REMOVED lines=12> */
[----:B------:R-:W-:Y:S02]  /*10620*/  FSEL R141, R141, -INF , !P0 ;  /* 0xff8000008d8d7808 */ /* 0x000fe40004000000 */
[----:B------:R-:W-:Y:S02]  /*10630*/  FSEL R34, R34, -INF , P1 ;  /* 0xff80000022227808 */ /* 0x000fe40000800000 */
[-C--:B------:R-:W-:Y:S02]  /*10640*/  ISETP.GE.AND P0, PT, R88, R156.reuse, PT ;  /* 0x0000009c5800720c */ /* 0x080fe40003f06270 */
[----:B------:R-:W-:Y:S02]  /*10650*/  FSEL R19, R91, -INF , !P6 ;  /* 0xff8000005b137808 */ /* 0x000fe40007000000 */
[-C--:B------:R-:W-:Y:S02]  /*10660*/  ISETP.GE.AND P1, PT, R90, R156.reuse, PT ;  /* 0x0000009c5a00720c */ /* 0x080fe40003f26270 */
[----:B------:R-:W-:Y:S02]  /*10670*/  FSEL R32, R32, -INF , P4 ;  /* 0xff80000020207808 */ /* 0x000fe40002000000 */
[-C--:B------:R-:W-:Y:S02]  /*10680*/  ISETP.GE.AND P6, PT, R86, R156.reuse, PT ;  /* 0x0000009c5600720c */ /* 0x080fe40003fc6270 */
[----:B------:R-:W-:Y:S02]  /*10690*/  FSEL R15, R89, -INF , !P5 ;  /* 0xff800000590f7808 */ /* 0x000fe40006800000 */
[CC--:B------:R-:W-:Y:S01]  /*106a0*/  ISETP.GE.AND P4, PT, R162.reuse, R156.reuse, PT ;  /* 0x0000009ca200720c */ /* 0x0c0fe20003f86270 */
[----:B------:R-:W-:Y:S01]  /*106b0*/  VIADD R162, R162, 0xffffffc0 ;  /* 0xffffffc0a2a27836 */ /* 0x000fe20000000000 */
[----:B------:R-:W-:Y:S02]  /*106c0*/  FSEL R7, R7, -INF , !P0 ;  /* 0xff80000007077808 */ /* 0x000fe40004000000 */
[----:B------:R-:W-:Y:S02]  /*106d0*/  ISETP.GE.AND P5, PT, R11, R156, PT ;  /* 0x0000009c0b00720c */ /* 0x000fe40003fa6270 */
[----:B------:R-:W-:Y:S02]  /*106e0*/  ISETP.GE.AND P0, PT, R86, R154, PT ;  /* 0x0000009a5600720c */ /* 0x000fe40003f06270 */
[----:B------:R-:W-:Y:S02]  /*106f0*/  FSEL R17, R5, -INF , !P1 ;  /* 0xff80000005117808 */ /* 0x000fe40004800000 */
[----:B------:R-:W-:Y:S02]  /*10700*/  FSEL R5, R94, -INF , !P6 ;  /* 0xff8000005e057808 */ /* 0x000fe40007000000 */
[----:B------:R-:W-:Y:S02]  /*10710*/  FSEL R120, R120, -INF , !P4 ;  /* 0xff80000078787808 */ /* 0x000fe40006000000 */
[----:B------:R-:W-:Y:S02]  /*10720*/  ISETP.GE.AND P6, PT, R92, R156, PT ;  /* 0x0000009c5c00720c */ /* 0x000fe40003fc6270 */
[-C--:B------:R-:W-:Y:S02]  /*10730*/  ISETP.GE.AND P4, PT, R90, R154.reuse, PT ;  /* 0x0000009a5a00720c */ /* 0x080fe40003f86270 */
[----:B------:R-:W-:Y:S02]  /*10740*/  FSEL R110, R110, -INF , !P5 ;  /* 0xff8000006e6e7808 */ /* 0x000fe40006800000 */
[----:B------:R-:W-:Y:S02]  /*10750*/  FSEL R9, R9, -INF , !P0 ;  /* 0xff80000009097808 */ /* 0x000fe40004000000 */
[----:B------:R-:W-:Y:S02]  /*10760*/  ISETP.GE.AND P1, PT, R88, R154, PT ;  /* 0x0000009a5800720c */ /* 0x000fe40003f26270 */
[C---:B------:R-:W-:Y:S02]  /*10770*/  ISETP.GE.AND P5, PT, R4.reuse, R156, PT ;  /* 0x0000009c0400720c */ /* 0x040fe40003fa6270 */
[-C--:B------:R-:W-:Y:S02]  /*10780*/  ISETP.GE.AND P0, PT, R4, R154.reuse, PT ;  /* 0x0000009a0400720c */ /* 0x080fe40003f06270 */
[----:B------:R-:W-:Y:S02]  /*10790*/  FMNMX3.FTZ R4, R0, R19, R17, !PT ;  /* 0x0000001300047276 */ /* 0x000fe40007810011 */
[----:B------:R-:W-:Y:S02]  /*107a0*/  FSEL R116, R116, -INF , !P6 ;  /* 0xff80000074747808 */ /* 0x000fe40007000000 */
        /* <DEDUP_REMOVED lines=17> */
[-C--:B------:R-:W-:Y:S02]  /*108c0*/  ISETP.GE.AND P6, PT, R16, R156.reuse, PT ;  /* 0x0000009c1000720c */ /* 0x080fe40003fc6270 */
[----:B------:R-:W-:Y:S02]  /*108d0*/  ISETP.GE.AND P0, PT, R12, R156, PT ;  /* 0x0000009c0c00720c */ /* 0x000fe40003f06270 */
[----:B------:R-:W-:Y:S02]  /*108e0*/  FSEL R118, R118, -INF , !P1 ;  /* 0xff80000076767808 */ /* 0x000fe40004800000 */
[----:B------:R-:W-:Y:S02]  /*108f0*/  FMNMX3.FTZ R3, R3, R112, R114, !PT ;  /* 0x0000007003037276 */ /* 0x000fe40007810072 */
[----:B------:R-:W-:Y:S02]  /*10900*/  FSEL R121, R121, -INF , !P5 ;  /* 0xff80000079797808 */ /* 0x000fe40006800000 */
[----:B------:R-:W-:Y:S02]  /*10910*/  FMNMX3.FTZ R4, R4, R115, R117, !PT ;  /* 0x0000007304047276 */ /* 0x000fe40007810075 */
[----:B------:R-:W-:Y:S02]  /*10920*/  FSEL R129, R23, -INF , !P4 ;  /* 0xff80000017817808 */ /* 0x000fe40006000000 */
[----:B------:R-:W-:Y:S02]  /*10930*/  ISETP.GE.AND P5, PT, R12, R154, PT ;  /* 0x0000009a0c00720c */ /* 0x000fe40003fa6270 */
[-C--:B------:R-:W-:Y:S02]  /*10940*/  ISETP.GE.AND P4, PT, R22, R156.reuse, PT ;  /* 0x0000009c1600720c */ /* 0x080fe40003f86270 */
[----:B------:R-:W-:Y:S02]  /*10950*/  FSEL R131, R24, -INF , !P6 ;  /* 0xff80000018837808 */ /* 0x000fe40007000000 */
[----:B------:R-:W-:Y:S02]  /*10960*/  ISETP.GE.AND P6, PT, R21, R156, PT ;  /* 0x0000009c1500720c */ /* 0x000fe40003fc6270 */
[----:B------:R-:W-:Y:S02]  /*10970*/  FSEL R127, R25, -INF , !P0 ;  /* 0xff800000197f7808 */ /* 0x000fe40004000000 */
[----:B------:R-:W-:Y:S02]  /*10980*/  FMNMX3.FTZ R6, R3, R120, R118, !PT ;  /* 0x0000007803067276 */ /* 0x000fe40007810076 */
[----:B------:R-:W-:Y:S02]  /*10990*/  ISETP.GE.AND P1, PT, R16, R154, PT ;  /* 0x0000009a1000720c */ /* 0x000fe40003f26270 */
[----:B------:R-:W-:Y:S02]  /*109a0*/  FMNMX3.FTZ R4, R4, R119, R121, !PT ;  /* 0x0000007704047276 */ /* 0x000fe40007810079 */
[----:B------:R-:W-:Y:S02]  /*109b0*/  FSEL R99, R29, -INF , !P4 ;  /* 0xff8000001d637808 */ /* 0x000fe40006000000 */
[----:B------:R-:W-:Y:S02]  /*109c0*/  FSEL R123, R27, -INF , !P5 ;  /* 0xff8000001b7b7808 */ /* 0x000fe40006800000 */
[----:B------:R-:W-:Y:S02]  /*109d0*/  FSEL R113, R28, -INF , !P6 ;  /* 0xff8000001c717808 */ /* 0x000fe40007000000 */
[-C--:B------:R-:W-:Y:S02]  /*109e0*/  ISETP.GE.AND P4, PT, R20, R156.reuse, PT ;  /* 0x0000009c1400720c */ /* 0x080fe40003f86270 */
        /* <DEDUP_REMOVED lines=13> */
[----:B------:R-:W-:Y:S02]  /*10ac0*/  FMNMX3.FTZ R4, R4, R125, R123, !PT ;  /* 0x0000007d04047276 */ /* 0x000fe4000781007b */
[----:B------:R-:W-:Y:S02]  /*10ad0*/  FMNMX3.FTZ R8, R3, R98, R96, !PT ;  /* 0x0000006203087276 */ /* 0x000fe40007810060 */
[----:B------:R-:W-:Y:S02]  /*10ae0*/  FMNMX3.FTZ R3, R4, R97, R91, !PT ;  /* 0x0000006104037276 */ /* 0x000fe4000781005b */
[----:B------:R-:W-:Y:S01]  /*10af0*/  FSEL R88, R35, -INF , !P1 ;  /* 0xff80000023587808 */ /* 0x000fe20004800000 */
[----:B------:R-:W1:Y:S01]  /*10b00*/  SHFL.BFLY PT, R23, R8, 0x2, 0x1f ;  /* 0x0c401f0008177f89 */ /* 0x000e6200000e0000 */
[----:B------:R-:W-:Y:S02]  /*10b10*/  FSEL R89, R34, -INF , !P4 ;  /* 0xff80000022597808 */ /* 0x000fe40006000000 */
[----:B------:R-:W-:Y:S02]  /*10b20*/  LEA R100, R134, UR6, 0x1 ;  /* 0x0000000686647c11 */ /* 0x000fe4000f8e08ff */
[----:B------:R-:W-:Y:S03]  /*10b30*/  FMNMX3.FTZ R6, R3, R89, R88, !PT ;  /* 0x0000005903067276 */ /* 0x000fe60007810058 */
[----:B------:R-:W-:Y:S01]  /*10b40*/  VIADD R101, R100, 0x6020 ;  /* 0x0000602064657836 */ /* 0x000fe20000000000 */
[----:B------:R-:W-:Y:S08]  /*10b50*/  LDSM.16.MT88.4 R28, [R100+0x7000] ;  /* 0x00700000641c783b */ /* 0x000ff00000004200 */
[----:B------:R-:W3:Y:S01]  /*10b60*/  SHFL.BFLY PT, R3, R6, 0x2, 0x1f ;  /* 0x0c401f0006037f89 */ /* 0x000ee200000e0000 */
[----:B-1----:R-:W-:Y:S07]  /*10b70*/  FMNMX.FTZ R21, R8, R23, !PT ;  /* 0x0000001708157209 */ /* 0x002fee0007810000 */
[----:B------:R-:W1:Y:S01]  /*10b80*/  SHFL.BFLY PT, R86, R21, 0x1, 0x1f ;  /* 0x0c201f0015567f89 */ /* 0x000e6200000e0000 */
[----:B---3--:R-:W-:Y:S07]  /*10b90*/  FMNMX.FTZ R4, R6, R3, !PT ;  /* 0x0000000306047209 */ /* 0x008fee0007810000 */
[----:B------:R-:W3:Y:S01]  /*10ba0*/  SHFL.BFLY PT, R3, R4, 0x1, 0x1f ;  /* 0x0c201f0004037f89 */ /* 0x000ee200000e0000 */
[----:B-1----:R-:W-:Y:S04]  /*10bb0*/  FMNMX.FTZ R86, R21, R86, !PT ;  /* 0x0000005615567209 */ /* 0x002fe80007810000 */
[----:B------:R-:W-:Y:S01]  /*10bc0*/  FSETP.NEU.FTZ.AND P1, PT, R86, -INF , PT ;  /* 0xff8000005600780b */ /* 0x000fe20003f3d000 */
[----:B--2---:R-:W-:Y:S05]  /*10bd0*/  FMUL.FTZ R108, R87, R86 ;  /* 0x00000056576c7220 */ /* 0x004fea0000410000 */
[----:B------:R-:W-:Y:S05]  /*10be0*/  FSEL R108, R108, RZ, P1 ;  /* 0x000000ff6c6c7208 */ /* 0x000fea0000800000 */
[-CC-:B------:R-:W-:Y:S01]  /*10bf0*/  FFMA.FTZ R103, R7, R87.reuse, -R108.reuse ;  /* 0x0000005707677223 */ /* 0x180fe2000001086c */
[--C-:B------:R-:W-:Y:S01]  /*10c00*/  FFMA.FTZ R102, R5, R87, -R108.reuse ;  /* 0x0000005705667223 */ /* 0x100fe2000001086c */
[----:B---3--:R-:W-:Y:S01]  /*10c10*/  FMNMX.FTZ R3, R4, R3, !PT ;  /* 0x0000000304037209 */ /* 0x008fe20007810000 */
[----:B------:R-:W-:Y:S01]  /*10c20*/  VIADD R4, R100, 0x6000 ;  /* 0x0000600064047836 */ /* 0x000fe20000000000 */
[----:B------:R-:W-:Y:S01]  /*10c30*/  FSEL R7, R86, RZ, P1 ;  /* 0x000000ff56077208 */ /* 0x000fe20000800000 */
[----:B------:R-:W-:Y:S01]  /*10c40*/  FFMA.FTZ R105, R19, R87, -R108 ;  /* 0x0000005713697223 */ /* 0x000fe2000001086c */
[----:B------:R-:W-:Y:S01]  /*10c50*/  FSETP.NEU.FTZ.AND P0, PT, R3, -INF , PT ;  /* 0xff8000000300780b */ /* 0x000fe20003f1d000 */
[----:B------:R-:W-:Y:S01]  /*10c60*/  FMUL.FTZ R90, R87, R3 ;  /* 0x00000003575a7220 */ /* 0x000fe20000410000 */
[----:B------:R-:W-:Y:S02]  /*10c70*/  @P2 VIADD R101, R4, 0xffffffe0 ;  /* 0xffffffe004652836 */ /* 0x000fe40000000000 */
[----:B------:R-:W-:Y:S01]  /*10c80*/  FADD.FTZ R0, -R7, R0 ;  /* 0x0000000007007221 */ /* 0x000fe20000010100 */
[----:B------:R-:W-:Y:S01]  /*10c90*/  FSEL R5, R3, RZ, P0 ;  /* 0x000000ff03057208 */ /* 0x000fe20000000000 */
[-C--:B------:R-:W-:Y:S01]  /*10ca0*/  FFMA.FTZ R106, R17, R87.reuse, -R108 ;  /* 0x00000057116a7223 */ /* 0x080fe2000001086c */
[----:B------:R-:W-:Y:S01]  /*10cb0*/  FSEL R90, R90, RZ, P0 ;  /* 0x000000ff5a5a7208 */ /* 0x000fe20000000000 */
[----:B------:R-:W-:Y:S01]  /*10cc0*/  FMUL.FTZ R7, R87, R0 ;  /* 0x0000000057077220 */ /* 0x000fe20000410000 */
[----:B------:R-:W-:Y:S01]  /*10cd0*/  LDSM.16.MT88.4 R20, [R101] ;  /* 0x000000006514783b */ /* 0x000fe20000004200 */
[----:B------:R-:W-:Y:S01]  /*10ce0*/  FADD.FTZ R2, -R5, R2 ;  /* 0x0000000205027221 */ /* 0x000fe20000010100 */
[----:B------:R-:W-:Y:S01]  /*10cf0*/  MUFU.EX2 R105, R105 ;  /* 0x0000006900697308 */ /* 0x000fe20000000800 */
[-CC-:B------:R-:W-:Y:S01]  /*10d00*/  FFMA.FTZ R109, R15, R87.reuse, -R90.reuse ;  /* 0x000000570f6d7223 */ /* 0x180fe2000001085a */
[-CC-:B------:R-:W-:Y:S01]  /*10d10*/  FFMA.FTZ R107, R13, R87.reuse, -R90.reuse ;  /* 0x000000570d6b7223 */ /* 0x180fe2000001085a */
[-CC-:B------:R-:W-:Y:S01]  /*10d20*/  FFMA.FTZ R104, R11, R87.reuse, -R90.reuse ;  /* 0x000000570b687223 */ /* 0x180fe2000001085a */
[-C--:B------:R-:W-:Y:S01]  /*10d30*/  FFMA.FTZ R111, R9, R87.reuse, -R90 ;  /* 0x00000057096f7223 */ /* 0x080fe2000001085a */
[----:B------:R-:W-:Y:S01]  /*10d40*/  FMUL.FTZ R0, R87, R2 ;  /* 0x0000000257007220 */ /* 0x000fe20000410000 */
[----:B------:R-:W1:Y:S04]  /*10d50*/  LDSM.16.MT88.4 R12, [R100+0x6000] ;  /* 0x00600000640c783b */ /* 0x000e680000004200 */
        /* <DEDUP_REMOVED lines=13> */
[--C-:B------:R-:W-:Y:S01]  /*10e30*/  FFMA.FTZ R121, R121, R87, -R90.reuse ;  /* 0x0000005779797223 */ /* 0x100fe2000001085a */
[----:B--2---:R-:W-:Y:S01]  /*10e40*/  F2FP.F16.F32.PACK_AB R92, R106, R105 ;  /* 0x000000696a5c723e */ /* 0x004fe200000000ff */
[-CC-:B------:R-:W-:Y:S07]  /*10e50*/  FFMA.FTZ R129, R129, R87.reuse, -R90.reuse ;  /* 0x0000005781817223 */ /* 0x180fee000001085a */
[----:B------:R-:W2:Y:S01]  /*10e60*/  MUFU.EX2 R102, R102 ;  /* 0x0000006600667308 */ /* 0x000ea20000000800 */
[----:B------:R-:W-:Y:S01]  /*10e70*/  FFMA.FTZ R124, R123, R87, -R90 ;  /* 0x000000577b7c7223 */ /* 0x000fe2000001085a */
[----:B------:R-:W-:Y:S08]  /*10e80*/  ISETP.GT.AND P0, PT, R165, R138, PT ;  /* 0x0000008aa500720c */ /* 0x000ff00003f04270 */
[----:B------:R-:W-:Y:S01]  /*10e90*/  MUFU.EX2 R104, R104 ;  /* 0x0000006800687308 */ /* 0x000fe20000000800 */
[----:B---3--:R-:W-:Y:S09]  /*10ea0*/  F2FP.F16.F32.PACK_AB R93, R107, R109 ;  /* 0x0000006d6b5d723e */ /* 0x008ff200000000ff */
[----:B------:R-:W3:Y:S10]  /*10eb0*/  MUFU.EX2 R111, R111 ;  /* 0x0000006f006f7308 */ /* 0x000ef40000000800 */
[----:B------:R-:W4:Y:S01]  /*10ec0*/  MUFU.EX2 R2, R7 ;  /* 0x0000000700027308 */ /* 0x000f220000000800 */
[----:B--2---:R-:W-:Y:S09]  /*10ed0*/  F2FP.F16.F32.PACK_AB R94, R102, R103 ;  /* 0x00000067665e723e */ /* 0x004ff200000000ff */
[----:B------:R-:W2:Y:S10]  /*10ee0*/  MUFU.EX2 R0, R0 ;  /* 0x0000000000007308 */ /* 0x000eb40000000800 */
[----:B------:R-:W-:Y:S01]  /*10ef0*/  MUFU.EX2 R121, R121 ;  /* 0x0000007900797308 */ /* 0x000fe20000000800 */
[----:B---3--:R-:W-:Y:S09]  /*10f00*/  F2FP.F16.F32.PACK_AB R95, R111, R104 ;  /* 0x000000686f5f723e */ /* 0x008ff200000000ff */
[----:B------:R-:W-:Y:S01]  /*10f10*/  MUFU.EX2 R135, R135 ;  /* 0x0000008700877308 */ /* 0x000fe20000000800 */
[C---:B----4-:R-:W-:Y:S01]  /*10f20*/  FMUL.FTZ R4, R2.reuse, R80 ;  /* 0x0000005002047220 */ /* 0x050fe20000410000 */
[C---:B------:R-:W-:Y:S01]  /*10f30*/  FMUL.FTZ R5, R2.reuse, R81 ;  /* 0x0000005102057220 */ /* 0x040fe20000410000 */
[C---:B------:R-:W-:Y:S01]  /*10f40*/  FMUL.FTZ R9, R2.reuse, R77 ;  /* 0x0000004d02097220 */ /* 0x040fe20000410000 */
[----:B------:R-:W-:Y:S01]  /*10f50*/  FMUL.FTZ R8, R2, R76 ;  /* 0x0000004c02087220 */ /* 0x000fe20000410000 */
[C---:B--2---:R-:W-:Y:S01]  /*10f60*/  FMUL.FTZ R6, R0.reuse, R82 ;  /* 0x0000005200067220 */ /* 0x044fe20000410000 */
[C---:B------:R-:W-:Y:S01]  /*10f70*/  FMUL.FTZ R7, R0.reuse, R83 ;  /* 0x0000005300077220 */ /* 0x040fe20000410000 */
[C---:B------:R-:W-:Y:S01]  /*10f80*/  FMUL.FTZ R10, R0.reuse, R78 ;  /* 0x0000004e000a7220 */ /* 0x040fe20000410000 */
[C---:B------:R-:W-:Y:S01]  /*10f90*/  FMUL.FTZ R11, R0.reuse, R79 ;  /* 0x0000004f000b7220 */ /* 0x040fe20000410000 */
[C---:B------:R-:W-:Y:S01]  /*10fa0*/  FMUL.FTZ R18, R0.reuse, R70 ;  /* 0x0000004600127220 */ /* 0x040fe20000410000 */
[----:B------:R-:W-:Y:S01]  /*10fb0*/  FMUL.FTZ R19, R0, R71 ;  /* 0x0000004700137220 */ /* 0x000fe20000410000 */
[C---:B------:R-:W-:Y:S01]  /*10fc0*/  FMUL.FTZ R24, R2.reuse, R60 ;  /* 0x0000003c02187220 */ /* 0x040fe20000410000 */
[C---:B------:R-:W-:Y:S01]  /*10fd0*/  FMUL.FTZ R25, R2.reuse, R61 ;  /* 0x0000003d02197220 */ /* 0x040fe20000410000 */
[C---:B-1----:R-:W-:Y:S01]  /*10fe0*/  HMMA.16816.F32 R4, R92.reuse, R12, R4 ;  /* 0x0000000c5c04723c */ /* 0x042fe20000001804 */
        /* <DEDUP_REMOVED lines=14> */
[C---:B------:R-:W-:Y:S01]  /*110d0*/  HMMA.16816.F32 R12, R92.reuse, R20, R12 ;  /* 0x000000145c0c723c */ /* 0x040fe2000000180c */
        /* <DEDUP_REMOVED lines=33> */
[----:B------:R-:W-:Y:S01]  /*112f0*/  FMUL.FTZ R45, R2, R45 ;  /* 0x0000002d022d7220 */ /* 0x000fe20000410000 */
[C---:B------:R-:W-:Y:S01]  /*11300*/  FMUL.FTZ R46, R0.reuse, R46 ;  /* 0x0000002e002e7220 */ /* 0x040fe20000410000 */
[----:B------:R-:W-:Y:S01]  /*11310*/  FMUL.FTZ R47, R0, R47 ;  /* 0x0000002f002f7220 */ /* 0x000fe20000410000 */
[----:B------:R-:W-:Y:S01]  /*11320*/  FMUL.FTZ R48, R2, R48 ;  /* 0x0000003002307220 */ /* 0x000fe20000410000 */
[C---:B-1----:R-:W-:Y:S01]  /*11330*/  HMMA.16816.F32 R28, R92.reuse, R72, R28 ;  /* 0x000000485c1c723c */ /* 0x042fe2000000181c */
[----:B------:R-:W-:Y:S02]  /*11340*/  MUFU.EX2 R126, R126 ;  /* 0x0000007e007e7308 */ /* 0x000fe40000000800 */
[-C--:B------:R-:W-:Y:S01]  /*11350*/  FFMA.FTZ R73, R117, R87.reuse, -R90 ;  /* 0x0000005775497223 */ /* 0x080fe2000001085a */
[----:B------:R-:W-:Y:S07]  /*11360*/  FFMA.FTZ R72, R112, R87, -R108 ;  /* 0x0000005770487223 */ /* 0x000fee000001086c */
[----:B------:R1:W-:Y:S01]  /*11370*/  MUFU.EX2 R117, R69 ;  /* 0x0000004500757308 */ /* 0x0003e20000000800 */
[----:B------:R-:W-:Y:S01]  /*11380*/  FMUL.FTZ R49, R2, R49 ;  /* 0x0000003102317220 */ /* 0x000fe20000410000 */
[C---:B------:R-:W-:Y:S01]  /*11390*/  FMUL.FTZ R50, R0.reuse, R50 ;  /* 0x0000003200327220 */ /* 0x040fe20000410000 */
[C---:B------:R-:W-:Y:S07]  /*113a0*/  HMMA.16816.F32 R32, R92.reuse, R74, R32 ;  /* 0x0000004a5c20723c */ /* 0x040fee0000001820 */
[----:B------:R-:W5:Y:S01]  /*113b0*/  MUFU.EX2 R112, R73 ;  /* 0x0000004900707308 */ /* 0x000f620000000800 */
[----:B------:R-:W-:Y:S01]  /*113c0*/  FMUL.FTZ R51, R0, R51 ;  /* 0x0000003300337220 */ /* 0x000fe20000410000 */
[----:B---3--:R-:W-:Y:S08]  /*113d0*/  FFMA.FTZ R116, R119, R87, -R90 ;  /* 0x0000005777747223 */ /* 0x008ff0000001085a */
[----:B------:R3:W-:Y:S01]  /*113e0*/  MUFU.EX2 R114, R72 ;  /* 0x0000004800727308 */ /* 0x0007e20000000800 */
[----:B------:R-:W-:Y:S01]  /*113f0*/  FFMA.FTZ R105, R2, R161, R105 ;  /* 0x000000a102697223 */ /* 0x000fe20000010069 */
[----:B------:R-:W-:Y:S02]  /*11400*/  IMAD.MOV.U32 R2, RZ, RZ, R3 ;  /* 0x000000ffff027224 */ /* 0x000fe400078e0003 */
[----:B------:R-:W-:Y:S06]  /*11410*/  FFMA.FTZ R109, R0, R159, R109 ;  /* 0x0000009f006d7223 */ /* 0x000fec000001006d */
[----:B------:R4:W5:Y:S01]  /*11420*/  MUFU.EX2 R119, R76 ;  /* 0x0000004c00777308 */ /* 0x0009620000000800 */
[----:B------:R-:W-:Y:S01]  /*11430*/  FADD.FTZ R106, R106, R105 ;  /* 0x000000696a6a7221 */ /* 0x000fe20000010000 */
[----:B-1----:R-:W-:Y:S01]  /*11440*/  LDSM.16.MT88.4 R68, [R101+0x1400] ;  /* 0x001400006544783b */ /* 0x002fe20000004200 */
[C---:B--2---:R-:W-:Y:S07]  /*11450*/  HMMA.16816.F32 R36, R92.reuse, R64, R36 ;  /* 0x000000405c24723c */ /* 0x044fee0000001824 */
[----:B------:R-:W1:Y:S01]  /*11460*/  MUFU.EX2 R116, R116 ;  /* 0x0000007400747308 */ /* 0x000e620000000800 */
[----:B------:R-:W-:Y:S09]  /*11470*/  FADD.FTZ R109, R107, R109 ;  /* 0x0000006d6b6d7221 */ /* 0x000ff20000010000 */
[----:B------:R-:W-:Y:S01]  /*11480*/  MUFU.EX2 R128, R128 ;  /* 0x0000008000807308 */ /* 0x000fe20000000800 */
[----:B---3--:R-:W-:Y:S01]  /*11490*/  LDSM.16.MT88.4 R72, [R100+0x8400] ;  /* 0x008400006448783b */ /* 0x008fe20000004200 */
[C---:B------:R-:W-:Y:S08]  /*114a0*/  HMMA.16816.F32 R40, R92.reuse, R66, R40 ;  /* 0x000000425c28723c */ /* 0x040ff00000001828 */
[----:B------:R-:W-:Y:S01]  /*114b0*/  MUFU.EX2 R130, R130 ;  /* 0x0000008200827308 */ /* 0x000fe20000000800 */
[-CC-:B----4-:R-:W-:Y:S01]  /*114c0*/  FFMA.FTZ R76, R120, R87.reuse, -R108.reuse ;  /* 0x00000057784c7223 */ /* 0x190fe2000001086c */
[-C--:B------:R-:W-:Y:S08]  /*114d0*/  FFMA.FTZ R108, R96, R87.reuse, -R108 ;  /* 0x00000057606c7223 */ /* 0x080ff0000001086c */
[----:B------:R-:W-:Y:S01]  /*114e0*/  MUFU.EX2 R134, R134 ;  /* 0x0000008600867308 */ /* 0x000fe20000000800 */
[----:B------:R-:W-:Y:S01]  /*114f0*/  FFMA.FTZ R120, R141, R87, -R90 ;  /* 0x000000578d787223 */ /* 0x000fe2000001085a */
[----:B------:R-:W2:Y:S01]  /*11500*/  LDSM.16.MT88.4 R64, [R100+0x7400] ;  /* 0x007400006440783b */ /* 0x000ea20000004200 */
[C---:B------:R-:W-:Y:S07]  /*11510*/  HMMA.16816.F32 R44, R92.reuse, R52, R44 ;  /* 0x000000345c2c723c */ /* 0x040fee000000182c */
[----:B------:R3:W4:Y:S01]  /*11520*/  MUFU.EX2 R118, R76 ;  /* 0x0000004c00767308 */ /* 0x0007220000000800 */
[----:B------:R-:W-:Y:S01]  /*11530*/  F2FP.F16.F32.PACK_AB R52, R115, R110 ;  /* 0x0000006e7334723e */ /* 0x000fe200000000ff */
[----:B------:R-:W-:Y:S01]  /*11540*/  FADD.FTZ R0, R104, R109 ;  /* 0x0000006d68007221 */ /* 0x000fe20000010000 */
[----:B-----5:R-:W-:Y:S07]  /*11550*/  F2FP.F16.F32.PACK_AB R53, R112, R117 ;  /* 0x000000757035723e */ /* 0x020fee00000000ff */
[----:B------:R-:W5:Y:S01]  /*11560*/  MUFU.EX2 R120, R120 ;  /* 0x0000007800787308 */ /* 0x000f620000000800 */
[----:B------:R-:W-:Y:S01]  /*11570*/  HMMA.16816.F32 R48, R92, R54, R48 ;  /* 0x000000365c30723c */ /* 0x000fe20000001830 */
[----:B------:R-:W-:Y:S08]  /*11580*/  LDSM.16.MT88.4 R92, [R100+0x7c00] ;  /* 0x007c0000645c783b */ /* 0x000ff00000004200 */
[----:B------:R-:W-:Y:S01]  /*11590*/  MUFU.EX2 R131, R108 ;  /* 0x0000006c00837308 */ /* 0x000fe20000000800 */
[----:B------:R-:W-:Y:S01]  /*115a0*/  F2FP.F16.F32.PACK_AB R54, R119, R114 ;  /* 0x000000727736723e */ /* 0x000fe200000000ff */
[----:B------:R-:W-:Y:S01]  /*115b0*/  FADD.FTZ R0, R111, R0 ;  /* 0x000000006f007221 */ /* 0x000fe20000010000 */
[----:B-1----:R-:W-:Y:S01]  /*115c0*/  F2FP.F16.F32.PACK_AB R55, R121, R116 ;  /* 0x000000747937723e */ /* 0x002fe200000000ff */
[----:B---3--:R-:W-:Y:S06]  /*115d0*/  LDSM.16.MT88.4 R76, [R101+0x1800] ;  /* 0x00180000654c783b */ /* 0x008fec0000004200 */
        /* <DEDUP_REMOVED lines=12> */
[C---:B------:R-:W-:Y:S03]  /*116a0*/  HMMA.16816.F32 R36, R52.reuse, R72, R36 ;  /* 0x000000483424723c */ /* 0x040fe60000001824 */
[-CC-:B------:R-:W-:Y:S02]  /*116b0*/  FFMA.FTZ R72, R125, R87.reuse, -R90.reuse ;  /* 0x000000577d487223 */ /* 0x180fe4000001085a */
[----:B------:R4:W3:Y:S03]  /*116c0*/  MUFU.EX2 R125, R127 ;  /* 0x0000007f007d7308 */ /* 0x0008e60000000800 */
[C---:B------:R-:W-:Y:S07]  /*116d0*/  HMMA.16816.F32 R40, R52.reuse, R74, R40 ;  /* 0x0000004a3428723c */ /* 0x040fee0000001828 */
[----:B------:R-:W2:Y:S01]  /*116e0*/  MUFU.EX2 R123, R72 ;  /* 0x00000048007b7308 */ /* 0x000ea20000000800 */
[C---:B-1----:R-:W-:Y:S03]  /*116f0*/  HMMA.16816.F32 R44, R52.reuse, R56, R44 ;  /* 0x00000038342c723c */ /* 0x042fe6000000182c */
[-CC-:B----4-:R-:W-:Y:S01]  /*11700*/  FFMA.FTZ R127, R97, R87.reuse, -R90.reuse ;  /* 0x00000057617f7223 */ /* 0x190fe2000001085a */
[----:B------:R-:W-:Y:S01]  /*11710*/  FFMA.FTZ R90, R88, R87, -R90 ;  /* 0x00000057585a7223 */ /* 0x000fe2000001085a */
[----:B------:R-:W-:Y:S01]  /*11720*/  LDSM.16.MT88.4 R96, [R101+0x1c00] ;  /* 0x001c00006560783b */ /* 0x000fe20000004200 */
[----:B------:R-:W-:Y:S02]  /*11730*/  F2FP.F16.F32.PACK_AB R88, R126, R113 ;  /* 0x000000717e58723e */ /* 0x000fe400000000ff */
[----:B------:R-:W-:Y:S01]  /*11740*/  HMMA.16816.F32 R48, R52, R58, R48 ;  /* 0x0000003a3430723c */ /* 0x000fe20000001830 */
[----:B------:R-:W1:Y:S02]  /*11750*/  MUFU.EX2 R127, R127 ;  /* 0x0000007f007f7308 */ /* 0x000e640000000800 */
[----:B------:R-:W-:Y:S02]  /*11760*/  F2FP.F16.F32.PACK_AB R52, R135, R118 ;  /* 0x000000768734723e */ /* 0x000fe400000000ff */
[----:B-----5:R-:W-:Y:S01]  /*11770*/  F2FP.F16.F32.PACK_AB R53, R129, R120 ;  /* 0x000000788135723e */ /* 0x020fe200000000ff */
[----:B------:R-:W4:Y:S01]  /*11780*/  LDSM.16.MT88.4 R56, [R100+0x8800] ;  /* 0x008800006438783b */ /* 0x000f220000004200 */
[----:B---3--:R-:W-:Y:S04]  /*11790*/  F2FP.F16.F32.PACK_AB R54, R125, R122 ;  /* 0x0000007a7d36723e */ /* 0x008fe800000000ff */
[----:B------:R3:W5:Y:S01]  /*117a0*/  MUFU.EX2 R141, R90 ;  /* 0x0000005a008d7308 */ /* 0x0007620000000800 */
[----:B--2---:R-:W-:Y:S02]  /*117b0*/  F2FP.F16.F32.PACK_AB R55, R124, R123 ;  /* 0x0000007b7c37723e */ /* 0x004fe400000000ff */
        /* <DEDUP_REMOVED lines=14> */
[C---:B----4-:R-:W-:Y:S08]  /*118a0*/  HMMA.16816.F32 R36, R52.reuse, R56, R36 ;  /* 0x000000383424723c */ /* 0x050ff00000001824 */
        /* <DEDUP_REMOVED lines=46> */
.L_x_10400:
        /* <DEDUP_REMOVED lines=10> */
.L_x_10418:
        /* <DEDUP_REMOVED lines=129> */
[----:B------:R-:W4:Y:S04]  /*12440*/  @!P5 LD.E R14, desc[UR4][R84.64+0x60] ;  /* 0x00006004540ed980 */ /* 0x000f28000c101900 */
[----:B------:R-:W3:Y:S01]  /*12450*/  @!P5 LD.E R12, desc[UR4][R84.64+0xb4] ;  /* 0x0000b404540cd980 */ /* 0x000ee2000c101900 */
[----:B------:R-:W1:Y:S08]  /*12460*/  @P2 MUFU.LG2 R15, R6 ;  /* 0x00000006000f2308 */ /* 0x000e700000000c00 */
[----:B------:R-:W2:Y:S01]  /*12470*/  @P1 MUFU.LG2 R9, R9 ;  /* 0x0000000900091308 */ /* 0x000ea20000000c00 */
[----:B------:R-:W-:-:S02]  /*12480*/  LOP3.LUT P6, RZ, R2, 0x3, RZ, 0xc0, !PT ;  /* 0x0000000302ff7812 */ /* 0x000fc400078cc0ff */
[----:B------:R-:W-:Y:S02]  /*12490*/  SHF.L.U32 R7, R147, 0x6, RZ ;  /* 0x0000000693077819 */ /* 0x000fe400000006ff */
[----:B------:R-:W-:Y:S01]  /*124a0*/  SHF.R.U32.HI R2, RZ, 0x2, R2 ;  /* 0x00000002ff027819 */ /* 0x000fe20000011602 */
[----:B------:R-:W-:Y:S01]  /*124b0*/  IMAD.MOV.U32 R8, RZ, RZ, 0x7f800000 ;  /* 0x7f800000ff087424 */ /* 0x000fe200078e00ff */
[----:B------:R-:W-:Y:S01]  /*124c0*/  MOV R5, 0x7f800000 ;  /* 0x7f80000000057802 */ /* 0x000fe20000000f00 */
[----:B-1----:R-:W-:Y:S01]  /*124d0*/  @P2 FMUL.FTZ R15, R15, 0.69314718246459960938 ;  /* 0x3f3172180f0f2820 */ /* 0x002fe20000410000 */
[-C--:B--2---:R-:W-:Y:S01]  /*124e0*/  @!P0 IMAD R6, R25, R146.reuse, RZ ;  /* 0x0000009219068224 */ /* 0x084fe200078e02ff */
[----:B------:R-:W-:Y:S01]  /*124f0*/  IADD3 R10, PT, PT, R2, 0x20, RZ ;  /* 0x00000020020a7810 */ /* 0x000fe20007ffe0ff */
[----:B------:R-:W-:-:S04]  /*12500*/  @!P0 IMAD.WIDE.U32 R24, R24, R146, RZ ;  /* 0x0000009218188225 */ /* 0x000fc800078e00ff */
[----:B-----5:R-:W-:Y:S01]  /*12510*/  @P2 FFMA.FTZ R5, R4, R86, R15 ;  /* 0x0000005604052223 */ /* 0x020fe2000001000f */
[----:B------:R-:W-:Y:S01]  /*12520*/  @P1 FMUL.FTZ R17, R9, 0.69314718246459960938 ;  /* 0x3f31721809111820 */ /* 0x000fe20000410000 */
[----:B------:R-:W-:Y:S01]  /*12530*/  IADD3 R15, PT, PT, -R7, R148, RZ ;  /* 0x00000094070f7210 */ /* 0x000fe20007ffe1ff */
[----:B------:R-:W-:Y:S01]  /*12540*/  @P0 IMAD.WIDE.U32 R18, R48, R149, RZ ;  /* 0x0000009530120225 */ /* 0x000fe200078e00ff */
[----:B------:R-:W-:-:S03]  /*12550*/  LOP3.LUT R16, R11, 0x18, RZ, 0xc0, !PT ;  /* 0x000000180b107812 */ /* 0x000fc600078ec0ff */
[----:B------:R-:W-:Y:S01]  /*12560*/  @P1 FFMA.FTZ R8, R4, R3, R17 ;  /* 0x0000000304081223 */ /* 0x000fe20000010011 */
[----:B------:R-:W-:Y:S01]  /*12570*/  IMAD.MOV.U32 R17, RZ, RZ, RZ ;  /* 0x000000ffff117224 */ /* 0x000fe200078e00ff */
[----:B------:R-:W-:Y:S01]  /*12580*/  LOP3.LUT R4, R13, 0x18, R11, 0x78, !PT ;  /* 0x000000180d047812 */ /* 0x000fe200078e780b */
[----:B------:R-:W-:Y:S01]  /*12590*/  @P0 IMAD R13, R49, R149, RZ ;  /* 0x00000095310d0224 */ /* 0x000fe200078e02ff */
[----:B------:R-:W-:Y:S01]  /*125a0*/  ISETP.GE.AND P3, PT, R10, R15, PT ;  /* 0x0000000f0a00720c */ /* 0x000fe20003f66270 */
[----:B------:R-:W-:Y:S01]  /*125b0*/  IMAD R9, R23, R145, RZ ;  /* 0x0000009117097224 */ /* 0x000fe200078e02ff */
[----:B------:R-:W-:Y:S01]  /*125c0*/  @!P0 MOV R10, R24 ;  /* 0x00000018000a8202 */ /* 0x000fe20000000f00 */
[----:B------:R-:W-:Y:S01]  /*125d0*/  IMAD.WIDE.U32 R16, R7, R48, R16 ;  /* 0x0000003007107225 */ /* 0x000fe200078e0010 */
[----:B------:R-:W-:-:S03]  /*125e0*/  @P0 MOV R10, R18 ;  /* 0x00000012000a0202 */ /* 0x000fc60000000f00 */
[----:B------:R-:W-:Y:S02]  /*125f0*/  IMAD R3, R49, R7, RZ ;  /* 0x0000000731037224 */ /* 0x000fe400078e02ff */
[----:B------:R-:W-:Y:S01]  /*12600*/  IMAD.WIDE.U32 R22, R22, R145, RZ ;  /* 0x0000009116167225 */ /* 0x000fe200078e00ff */
[----:B------:R-:W-:Y:S02]  /*12610*/  @!P0 IADD3 R6, PT, PT, R25, R6, RZ ;  /* 0x0000000619068210 */ /* 0x000fe40007ffe0ff */
[----:B------:R-:W-:Y:S02]  /*12620*/  ISETP.GE.AND P4, PT, R2, R15, PT ;  /* 0x0000000f0200720c */ /* 0x000fe40003f86270 */
[----:B------:R-:W-:Y:S02]  /*12630*/  LOP3.LUT R11, R4, 0x1f20, R11, 0xf8, !PT ;  /* 0x00001f20040b7812 */ /* 0x000fe400078ef80b */
[----:B------:R-:W-:Y:S02]  /*12640*/  @P0 IADD3 R6, PT, PT, R19, R13, RZ ;  /* 0x0000000d13060210 */ /* 0x000fe40007ffe0ff */
[----:B------:R-:W-:-:S02]  /*12650*/  IADD3 R13, PT, PT, R17, R3, RZ ;  /* 0x00000003110d7210 */ /* 0x000fc40007ffe0ff */
[----:B------:R-:W-:Y:S02]  /*12660*/  IADD3 R9, PT, PT, R23, R9, RZ ;  /* 0x0000000917097210 */ /* 0x000fe40007ffe0ff */
[----:B------:R-:W-:Y:S02]  /*12670*/  IADD3 R10, P2, P1, R22, R16, R10 ;  /* 0x00000010160a7210 */ /* 0x000fe4000795e00a */
[----:B------:R-:W-:Y:S02]  /*12680*/  LEA R3, R11, R0, 0x1 ;  /* 0x000000000b037211 */ /* 0x000fe400078e08ff */
[----:B------:R-:W-:Y:S01]  /*12690*/  IADD3.X R11, PT, PT, R9, R13, R6, P2, P1 ;  /* 0x0000000d090b7210 */ /* 0x000fe200017e2406 */
        /* <DEDUP_REMOVED lines=8> */
.L_x_10409:
        /* <DEDUP_REMOVED lines=23> */
.L_x_10411:
[----:B------:R-:W-:Y:S05]  /*12890*/  BSYNC.RECONVERGENT B0 ;  /* 0x0000000000007941 */ /* 0x000fea0003800200 */
.L_x_10410:
        /* <DEDUP_REMOVED lines=10> */
.L_x_10413:
[----:B------:R-:W-:Y:S05]  /*12940*/  BSYNC.RECONVERGENT B0 ;  /* 0x0000000000007941 */ /* 0x000fea0003800200 */
.L_x_10412:
[----:B------:R-:W-:-:S04]  /*12950*/  MOV R145, 0x0 ;  /* 0x0000000000917802 */ /* 0x000fc80000000f00 */
[----:B-1234-:R-:W-:Y:S05]  /*12960*/  @P3 RET.REL.NODEC R144 `(_ZN5flash24flash_fwd_splitkv_kernelI23Flash_fwd_kernel_traitsILi96ELi64ELi64ELi4ELb0ELb0EN7cutlass6half_tE19Flash_kernel_traitsILi96ELi64ELi64ELi4ES3_EELb0ELb1ELb0ELb0ELb1ELb0ELb0ELb1EEEvNS_16Flash_fwd_paramsE) ;  /* 0xfffffed490a43950 */ /* 0x01efea0003c3ffff */
        /* <DEDUP_REMOVED lines=14> */
[----:B-1----:R-:W-:Y:S05]  /*12a50*/  RET.REL.NODEC R144 `(_ZN5flash24flash_fwd_splitkv_kernelI23Flash_fwd_kernel_traitsILi96ELi64ELi64ELi4ELb0ELb0EN7cutlass6half_tE19Flash_kernel_traitsILi96ELi64ELi64ELi4ES3_EELb0ELb1ELb0ELb0ELb1ELb0ELb0ELb1EEEvNS_16Flash_fwd_paramsE) ;  /* 0xfffffed490687950 */ /* 0x002fea0003c3ffff */
.L_x_10408:
[----:B------:R-:W-:Y:S01]  /*12a60*/  MOV R5, 0x2 ;  /* 0x0000000200057802 */ /* 0x000fe20000000f00 */
[----:B------:R-:W-:Y:S01]  /*12a70*/  IMAD.MOV.U32 R0, RZ, RZ, 0x1f ;  /* 0x0000001fff007424 */ /* 0x000fe200078e00ff */
[----:B------:R-:W-:-:S07]  /*12a80*/  MOV R2, 0xffffffff ;  /* 0xffffffff00027802 */ /* 0x000fce0000000f00 */
[----:B-1---5:R-:W-:Y:S05]  /*12a90*/  WARPSYNC.COLLECTIVE R2, `(.L_x_10414) ;  /* 0x0000000002087348 */ /* 0x022fea0003c00000 */
[----:B------:R2:W3:Y:S02]  /*12aa0*/  SHFL.BFLY P0, R9, R161, R5, R0 ;  /* 0x0c000005a1097389 */ /* 0x0004e40000000000 */
[----:B-123-5:R-:W-:Y:S05]  /*12ab0*/  ENDCOLLECTIVE ;  /* 0x000000000000791b */ /* 0x02efea0003800000 */
.L_x_10414:
[----:B------:R-:W-:Y:S02]  /*12ac0*/  IMAD.MOV.U32 R6, RZ, RZ, R9 ;  /* 0x000000ffff067224 */ /* 0x000fe400078e0009 */
[----:B------:R-:W-:Y:S02]  /*12ad0*/  IMAD.MOV.U32 R5, RZ, RZ, 0x1 ;  /* 0x00000001ff057424 */ /* 0x000fe400078e00ff */
[----:B------:R-:W-:-:S05]  /*12ae0*/  FADD.FTZ R7, R6, R161 ;  /* 0x000000a106077221 */ /* 0x000fca0000010000 */
[----:B------:R-:W-:-:S07]  /*12af0*/  MOV R161, R7 ;  /* 0x0000000700a17202 */ /* 0x000fce0000000f00 */
[----:B------:R-:W-:Y:S05]  /*12b00*/  WARPSYNC.COLLECTIVE R2, `(.L_x_10415) ;  /* 0x0000000002087348 */ /* 0x000fea0003c00000 */
[----:B------:R1:W2:Y:S02]  /*12b10*/  SHFL.BFLY P0, R9, R161, R5, R0 ;  /* 0x0c000005a1097389 */ /* 0x0002a40000000000 */
[----:B-12---:R-:W-:Y:S05]  /*12b20*/  ENDCOLLECTIVE ;  /* 0x000000000000791b */ /* 0x006fea0003800000 */
.L_x_10415:
[----:B------:R-:W-:Y:S01]  /*12b30*/  MOV R161, R159 ;  /* 0x0000009f00a17202 */ /* 0x000fe20000000f00 */
[----:B------:R-:W-:Y:S01]  /*12b40*/  IMAD.MOV.U32 R5, RZ, RZ, 0x2 ;  /* 0x00000002ff057424 */ /* 0x000fe200078e00ff */
[----:B------:R-:W-:-:S07]  /*12b50*/  MOV R6, R9 ;  /* 0x0000000900067202 */ /* 0x000fce0000000f00 */
[----:B------:R-:W-:Y:S05]  /*12b60*/  WARPSYNC.COLLECTIVE R2, `(.L_x_10416) ;  /* 0x0000000002087348 */ /* 0x000fea0003c00000 */
[----:B------:R1:W2:Y:S02]  /*12b70*/  SHFL.BFLY P0, R9, R161, R5, R0 ;  /* 0x0c000005a1097389 */ /* 0x0002a40000000000 */
[----:B-12---:R-:W-:Y:S05]  /*12b80*/  ENDCOLLECTIVE ;  /* 0x000000000000791b */ /* 0x006fea0003800000 */
.L_x_10416:
[----:B------:R-:W-:Y:S01]  /*12b90*/  FADD.FTZ R6, R7, R6 ;  /* 0x0000000607067221 */ /* 0x000fe20000010000 */
[----:B------:R-:W-:Y:S01]  /*12ba0*/  FADD.FTZ R8, R9, R159 ;  /* 0x0000009f09087221 */ /* 0x000fe20000010000 */
[----:B------:R-:W-:-:S04]  /*12bb0*/  MOV R5, 0x1 ;  /* 0x0000000100057802 */ /* 0x000fc80000000f00 */
[----:B------:R-:W-:-:S07]  /*12bc0*/  MOV R161, R8 ;  /* 0x0000000800a17202 */ /* 0x000fce0000000f00 */
[----:B------:R-:W-:Y:S05]  /*12bd0*/  WARPSYNC.COLLECTIVE R2, `(.L_x_10417) ;  /* 0x0000000002087348 */ /* 0x000fea0003c00000 */
[----:B------:R1:W2:Y:S02]  /*12be0*/  SHFL.BFLY P0, R9, R161, R5, R0 ;  /* 0x0c000005a1097389 */ /* 0x0002a40000000000 */
[----:B-12---:R-:W-:Y:S05]  /*12bf0*/  ENDCOLLECTIVE ;  /* 0x000000000000791b */ /* 0x006fea0003800000 */
.L_x_10417:
[----:B------:R-:W-:Y:S05]  /*12c00*/  BRA `(.L_x_10418) ;  /* 0xfffffff000087947 */ /* 0x000fea000383ffff */
.L_x_10419:
        /* <DEDUP_REMOVED lines=15> */
.L_x_11730:


//--------------------- .text._ZN5flash24flash_fwd_splitkv_kernelI23Flash_fwd_kernel_traitsILi96ELi64ELi64ELi4ELb0ELb0EN7cutlass6half_tE19Flash_kernel_traitsILi96ELi64ELi64ELi4ES3_EELb0ELb1ELb0ELb0ELb1ELb1ELb0ELb1EEEvNS_16Flash_fwd_paramsE --------------------------
	.section	.text._ZN5flash24flash_fwd_splitkv_kernelI23Flash_fwd_kernel_traitsILi96ELi64ELi64ELi4ELb0ELb0EN7cutlass6half_tE19Flash_kernel_traitsILi96ELi64ELi64ELi4ES3_EELb0ELb1ELb0ELb0ELb1ELb1ELb0ELb1EEEvNS_16Flash_fwd_paramsE,"ax",@progbits
	.align	128
        .global         _ZN5flash24flash_fwd_splitkv_kernelI23Flash_fwd_kernel_traitsILi96ELi64ELi64ELi4ELb0ELb0EN7cutlass6half_tE19Flash_kernel_traitsILi96ELi64ELi64ELi4ES3_EELb0ELb1ELb0ELb0ELb1ELb1ELb0ELb1EEEvNS_16Flash_fwd_paramsE
        .type           _ZN5flash24flash_fwd_splitkv_kernelI23Flash_fwd_kernel_traitsILi96ELi64ELi64ELi4ELb0ELb0EN7cutlass6half_tE19Flash_kernel_traitsILi96ELi64ELi64ELi4ES3_EELb0ELb1ELb0ELb0ELb1ELb1ELb0ELb1EEEvNS_16Flash_fwd_paramsE,@function
        .size           _ZN5flash24flash_fwd_splitkv_kernelI23Flash_fwd_kernel_traitsILi96ELi64ELi64ELi4ELb0ELb0EN7cutlass6half_tE19Flash_kernel_traitsILi96ELi64ELi64ELi4ES3_EELb0ELb1ELb0ELb0ELb1ELb1ELb0ELb1EEEvNS_16Flash_fwd_paramsE,(.L_x_11731 - _ZN5flash24flash_fwd_splitkv_kernelI23Flash_fwd_kernel_traitsILi96ELi64ELi64ELi4ELb0ELb0EN7cutlass6half_tE19Flash_kernel_traitsILi96ELi64ELi64ELi4ES3_EELb0ELb1ELb0ELb0ELb1ELb1ELb0ELb1EEEvNS_16Flash_fwd_paramsE)
        .other          _ZN5flash24flash_fwd_splitkv_kernelI23Flash_fwd_kernel_traitsILi96ELi64ELi64ELi4ELb0ELb0EN7cutlass6half_tE19Flash_kernel_traitsILi96ELi64ELi64ELi4ES3_EELb0ELb1ELb0ELb0ELb1ELb1ELb0ELb1EEEvNS_16Flash_fwd_paramsE,@"STO_CUDA_ENTRY STV_DEFAULT"
_ZN5flash24flash_fwd_splitkv_kernelI23Flash_fwd_kernel_traitsILi96ELi64ELi64ELi4ELb0ELb0EN7cutlass6half_tE19Flash_kernel_traitsILi96ELi64ELi64ELi4ES3_EELb0ELb1ELb0ELb0ELb1ELb1ELb0ELb1EEEvNS_16Flash_fwd_paramsE:
.text._ZN5flash24flash_fwd_splitkv_kernelI23Flash_fwd_kernel_traitsILi96ELi64ELi64ELi4ELb0ELb0EN7cutlass6half_tE19Flash_kernel_traitsILi96ELi64ELi64ELi4ES3_EELb0ELb1ELb0ELb0ELb1ELb1ELb0ELb1EEEvNS_16Flash_fwd_paramsE:
[----:B------:R-:W-:Y:S01]  /*0000*/  LDC R1, c[0x0][0x37c] ;  /* 0x0000df00ff017b82 */ /* 0x000fe20000000800 */
[----:B------:R-:W1:Y:S07]  /*0010*/  S2R R147, SR_CTAID.X ;  /* 0x0000000000937919 */ /* 0x000e6e0000002500 */
[----:B------:R-:W2:Y:S01]  /*0020*/  LDC.64 R84, c[0x0][0x348] ;  /* 0x0000d200ff547b82 */ /* 0x000ea20000000a00 */
[----:B------:R-:W-:Y:S01]  /*0030*/  BSSY.RECONVERGENT B3, `(.L_x_10420) ;  /* 0x0000005000037945 */ /* 0x000fe20003800200 */
[----:B------:R-:W-:Y:S01]  /*0040*/  MOV R144, 0x80 ;  /* 0x0000008000907802 */ /* 0x000fe20000000f00 */
[----:B------:R-:W3:Y:S01]  /*0050*/  S2R R146, SR_CTAID.Y ;  /* 0x0000000000927919 */ /* 0x000ee20000002600 */
[----:B------:R-:W4:Y:S05]  /*0060*/  S2R R145, SR_CTAID.Z ;  /* 0x0000000000917919 */ /* 0x000f2a0000002700 */
[----:B-1234-:R-:W-:Y:S05]  /*0070*/  CALL.REL.NOINC `($_ZN5flash24flash_fwd_splitkv_kernelI23Flash_fwd_kernel_traitsILi96ELi64ELi64ELi4ELb0ELb0EN7cutlass6half_tE19Flash_kernel_traitsILi96ELi64ELi64ELi4ES3_EELb0ELb1ELb0ELb0ELb1ELb1ELb0ELb1EEEvNS_16Flash_fwd_paramsE$_ZN5flash30compute_attn_1rowblock_splitkvI23Flash_fwd_kernel_traitsILi96ELi64ELi64ELi4ELb0ELb0EN7cutlass6half_tE19Flash_kernel_traitsILi96ELi64ELi64ELi4ES3_EELb0ELb1ELb0ELb0ELb1ELb1ELb0ELb1ENS_16Flash_fwd_paramsEEEvRKT8_iiiii) ;  /* 0x0000000000087944 */ /* 0x01efea0003c00000 */
[----:B------:R-:W-:Y:S05]  /*0080*/  BSYNC.RECONVERGENT B3 ;  /* 0x0000000000037941 */ /* 0x000fea0003800200 */
.L_x_10420:
[----:B------:R-:W-:Y:S05]  /*0090*/  EXIT ;  /* 0x000000000000794d */ /* 0x000fea0003800000 */
        .type           $_ZN5flash24flash_fwd_splitkv_kernelI23Flash_fwd_kernel_traitsILi96ELi64ELi64ELi4ELb0ELb0EN7cutlass6half_tE19Flash_kernel_traitsILi96ELi64ELi64ELi4ES3_EELb0ELb1ELb0ELb0ELb1ELb1ELb0ELb1EEEvNS_16Flash_fwd_paramsE$_ZN5flash30compute_attn_1rowblock_splitkvI23Flash_fwd_kernel_traitsILi96ELi64ELi64ELi4ELb0ELb0EN7cutlass6half_tE19Flash_kernel_traitsILi96ELi64ELi64ELi4ES3_EELb0ELb1ELb0ELb0ELb1ELb1ELb0ELb1ENS_16Flash_fwd_paramsEEEvRKT8_iiiii,@function
        .size           $_ZN5flash24flash_fwd_splitkv_kernelI23Flash_fwd_kernel_traitsILi96ELi64ELi64ELi4ELb0ELb0EN7cutlass6half_tE19Flash_kernel_traitsILi96ELi64ELi64ELi4ES3_EELb0ELb1ELb0ELb0ELb1ELb1ELb0ELb1EEEvNS_16Flash_fwd_paramsE$_ZN5flash30compute_attn_1rowblock_splitkvI23Flash_fwd_kernel_traitsILi96ELi64ELi64ELi4ELb0ELb0EN7cutlass6half_tE19Flash_kernel_traitsILi96ELi64ELi64ELi4ES3_EELb0ELb1ELb0ELb0ELb1ELb1ELb0ELb1ENS_16Flash_fwd_paramsEEEvRKT8_iiiii,(.L_x_11731 - $_ZN5flash24flash_fwd_splitkv_kernelI23Flash_fwd_kernel_traitsILi96ELi64ELi64ELi4ELb0ELb0EN7cutlass6half_tE19Flash_kernel_traitsILi96ELi64ELi64ELi4ES3_EELb0ELb1ELb0ELb0ELb1ELb1ELb0ELb1EEEvNS_16Flash_fwd_paramsE$_ZN5flash30compute_attn_1rowblock_splitkvI23Flash_fwd_kernel_traitsILi96ELi64ELi64ELi4ELb0ELb0EN7cutlass6half_tE19Flash_kernel_traitsILi96ELi64ELi64ELi4ES3_EELb0ELb1ELb0ELb0ELb1ELb1ELb0ELb1ENS_16Flash_fwd_paramsEEEvRKT8_iiiii)
$_ZN5flash24flash_fwd_splitkv_kernelI23Flash_fwd_kernel_traitsILi96ELi64ELi64ELi4ELb0ELb0EN7cutlass6half_tE19Flash_kernel_traitsILi96ELi64ELi64ELi4ES3_EELb0ELb1ELb0ELb0ELb1ELb1ELb0ELb1EEEvNS_16Flash_fwd_paramsE$_ZN5flash30compute_attn_1rowblock_splitkvI23Flash_fwd_kernel_traitsILi96ELi64ELi64ELi4ELb0ELb0EN7cutlass6half_tE19Flash_kernel_traitsILi96ELi64ELi64ELi4ES3_EELb0ELb1ELb0ELb0ELb1ELb1ELb0ELb1ENS_16Flash_fwd_paramsEEEvRKT8_iiiii:
        /* <DEDUP_REMOVED lines=38> */
.L_x_10422:
[----:B------:R-:W-:Y:S05]  /*0300*/  BSYNC.RECONVERGENT B0 ;  /* 0x0000000000007941 */ /* 0x000fea0003800200 */
.L_x_10421:
[----:B------:R-:W-:Y:S04]  /*0310*/  BSSY.RECONVERGENT B0, `(.L_x_10423) ;  /* 0x0000007000007945 */ /* 0x000fe80003800200 */
[----:B------:R-:W-:Y:S05]  /*0320*/  @!P3 BRA `(.L_x_10424) ;  /* 0x000000000014b947 */ /* 0x000fea0003800000 */
[----:B------:R-:W3:Y:S02]  /*0330*/  LD.E.U8 R2, desc[UR4][R84.64+0x1b2] ;  /* 0x0001b20454027980 */ /* 0x000ee4000c101100 */
[----:B---3--:R-:W-:-:S13]  /*0340*/  ISETP.NE.AND P1, PT, R2, RZ, PT ;  /* 0x000000ff0200720c */ /* 0x008fda0003f25270 */
[----:B------:R-:W3:Y:S02]  /*0350*/  @P1 LD.E R2, desc[UR4][R6.64+0x4] ;  /* 0x0000040406021980 */ /* 0x000ee4000c101900 */
[----:B---3-5:R-:W-:-:S06]  /*0360*/  @P1 IADD3 R3, PT, PT, R2, -R13, RZ ;  /* 0x8000000d02031210 */ /* 0x028fcc0007ffe0ff */
[----:B------:R3:W5:Y:S02]  /*0370*/  @!P1 LD.E R3, desc[UR4][R6.64] ;  /* 0x0000000406039980 */ /* 0x000764000c101900 */
.L_x_10424:
[----:B------:R-:W-:Y:S05]  /*0380*/  BSYNC.RECONVERGENT B0 ;  /* 0x0000000000007941 */ /* 0x000fea0003800200 */
.L_x_10423:
        /* <DEDUP_REMOVED lines=9> */
.L_x_10426:
[----:B------:R-:W4:Y:S01]  /*0420*/  LD.E.64 R2, desc[UR4][R84.64+0x108] ;  /* 0x0001080454027980 */ /* 0x000f22000c101b00 */
[----:B------:R-:W-:Y:S01]  /*0430*/  BSSY.RECONVERGENT B0, `(.L_x_10428) ;  /* 0x0000006000007945 */ /* 0x000fe20003800200 */
[----:B------:R-:W-:Y:S01]  /*0440*/  IMAD.MOV.U32 R79, RZ, RZ, RZ ;  /* 0x000000ffff4f7224 */ /* 0x000fe200078e00ff */
[----:B----4-:R-:W-:-:S04]  /*0450*/  ISETP.NE.U32.AND P0, PT, R2, RZ, PT ;  /* 0x000000ff0200720c */ /* 0x010fc80003f05070 */
[----:B------:R-:W-:-:S13]  /*0460*/  ISETP.NE.AND.EX P0, PT, R3, RZ, PT, P0 ;  /* 0x000000ff0300720c */ /* 0x000fda0003f05300 */
[----:B------:R-:W-:Y:S05]  /*0470*/  @!P0 BRA `(.L_x_10429) ;  /* 0x0000000000048947 */ /* 0x000fea0003800000 */
[----:B------:R4:W5:Y:S02]  /*0480*/  LD.E R79, desc[UR4][R84.64+0xbc] ;  /* 0x0000bc04544f7980 */ /* 0x000964000c101900 */
.L_x_10429:
[----:B------:R-:W-:Y:S05]  /*0490*/  BSYNC.RECONVERGENT B0 ;  /* 0x0000000000007941 */ /* 0x000fea0003800200 */
.L_x_10428:
[----:B-----5:R-:W-:Y:S02]  /*04a0*/  IADD3 R79, PT, PT, R94, R79, RZ ;  /* 0x0000004f5e4f7210 */ /* 0x020fe40007ffe0ff */
.L_x_10427:
[----:B------:R-:W-:Y:S05]  /*04b0*/  BSYNC.RECONVERGENT B1 ;  /* 0x0000000000017941 */ /* 0x000fea0003800200 */
.L_x_10425:
[----:B------:R-:W-:Y:S01]  /*04c0*/  IMAD.SHL.U32 R117, R147, 0x40, RZ ;  /* 0x0000004093757824 */ /* 0x000fe200078e00ff */
[----:B------:R-:W-:Y:S01]  /*04d0*/  MOV R2, R144 ;  /* 0x0000009000027202 */ /* 0x000fe20000000f00 */
[----:B------:R-:W-:-:S03]  /*04e0*/  IMAD.MOV.U32 R3, RZ, RZ, 0x0 ;  /* 0x00000000ff037424 */ /* 0x000fc600078e00ff */
[----:B------:R-:W-:-:S13]  /*04f0*/  ISETP.GT.AND P0, PT, R148, R117, PT ;  /* 0x000000759400720c */ /* 0x000fda0003f04270 */
[----:B-1234-:R-:W-:Y:S05]  /*0500*/  @!P0 RET.REL.NODEC R2 `(_ZN5flash24flash_fwd_splitkv_kernelI23Flash_fwd_kernel_traitsILi96ELi64ELi64ELi4ELb0ELb0EN7cutlass6half_tE19Flash_kernel_traitsILi96ELi64ELi64ELi4ES3_EELb0ELb1ELb0ELb0ELb1ELb1ELb0ELb1EEEvNS_16Flash_fwd_paramsE) ;  /* 0xfffffff802bc8950 */ /* 0x01efea0003c3ffff */
        /* <DEDUP_REMOVED lines=79> */
.L_x_10432:
[----:B------:R-:W-:Y:S05]  /*0a00*/  BSYNC.RECONVERGENT B0 ;  /* 0x0000000000007941 */ /* 0x000fea0003800200 */
.L_x_10431:
        /* <DEDUP_REMOVED lines=14> */
.L_x_10434:
[----:B------:R-:W-:Y:S05]  /*0af0*/  BSYNC.RECONVERGENT B0 ;  /* 0x0000000000007941 */ /* 0x000fea0003800200 */
.L_x_10433:
[----:B------:R-:W-:Y:S01]  /*0b00*/  MOV R145, 0x0 ;  /* 0x0000000000917802 */ /* 0x000fe20000000f00 */
[----:B------:R1:W-:Y:S03]  /*0b10*/  @!P4 ST.E desc[UR4][R4.64], R3 ;  /* 0x000000030400c985 */ /* 0x0003e6000c101904 */
[----:B-12--5:R-:W-:Y:S05]  /*0b20*/  @P3 RET.REL.NODEC R144 `(_ZN5flash24flash_fwd_splitkv_kernelI23Flash_fwd_kernel_traitsILi96ELi64ELi64ELi4ELb0ELb0EN7cutlass6half_tE19Flash_kernel_traitsILi96ELi64ELi64ELi4ES3_EELb0ELb1ELb0ELb0ELb1ELb1ELb0ELb1EEEvNS_16Flash_fwd_paramsE) ;  /* 0xfffffff490343950 */ /* 0x026fea0003c3ffff */
[----:B------:R-:W-:Y:S02]  /*0b30*/  MOV R3, 0x7f800000 ;  /* 0x7f80000000037802 */ /* 0x000fe40000000f00 */
[----:B------:R-:W-:-:S03]  /*0b40*/  MOV R145, 0x0 ;  /* 0x0000000000917802 */ /* 0x000fc60000000f00 */
[----:B------:R1:W-:Y:S02]  /*0b50*/  ST.E desc[UR4][R4.64+0x80], R3 ;  /* 0x0000800304007985 */ /* 0x0003e4000c101904 */
[----:B-1----:R-:W-:Y:S05]  /*0b60*/  RET.REL.NODEC R144 `(_ZN5flash24flash_fwd_splitkv_kernelI23Flash_fwd_kernel_traitsILi96ELi64ELi64ELi4ELb0ELb0EN7cutlass6half_tE19Flash_kernel_traitsILi96ELi64ELi64ELi4ES3_EELb0ELb1ELb0ELb0ELb1ELb1ELb0ELb1EEEvNS_16Flash_fwd_paramsE) ;  /* 0xfffffff490247950 */ /* 0x002fea0003c3ffff */
.L_x_10430:
        /* <DEDUP_REMOVED lines=104> */
.L_x_10436:
        /* <DEDUP_REMOVED lines=79> */
.L_x_10437:
[----:B------:R-:W-:Y:S05]  /*16e0*/  BSYNC.RECONVERGENT B0 ;  /* 0x0000000000007941 */ /* 0x000fea0003800200 */
.L_x_10435:
        /* <DEDUP_REMOVED lines=195> */
.L_x_10453:
        /* <DEDUP_REMOVED lines=57> */
.L_x_10440:
        /* <DEDUP_REMOVED lines=153> */
.L_x_10444:
[----:B------:R-:W-:Y:S05]  /*3040*/  BSYNC.RECONVERGENT B0 ;  /* 0x0000000000007941 */ /* 0x000fea0003800200 */
.L_x_10443:
        /* <DEDUP_REMOVED lines=159> */
.L_x_10446:
[----:B------:R-:W-:Y:S05]  /*3a40*/  BSYNC.RECONVERGENT B0 ;  /* 0x0000000000007941 */ /* 0x000fea0003800200 */
.L_x_10445:
[----:B------:R-:W3:Y:S02]  /*3a50*/  LD.E R3, desc[UR4][R84.64+0xd0] ;  /* 0x0000d00454037980 */ /* 0x000ee4000c101900 */
[----:B---3--:R-:W-:Y:S05]  /*3a60*/  IMAD.U32 R3, R3, -0x20, RZ ;  /* 0xffffffe003037824 */ /* 0x008fea00078e00ff */
[C---:B------:R-:W-:Y:S02]  /*3a70*/  LEA R32, P1, R3.reuse, R32, 0x1 ;  /* 0x0000002003207211 */ /* 0x040fe400078208ff */
[C---:B------:R-:W-:Y:S02]  /*3a80*/  LEA R66, P0, R3.reuse, R66, 0x1 ;  /* 0x0000004203427211 */ /* 0x040fe400078008ff */
[C---:B------:R-:W-:Y:S02]  /*3a90*/  LEA.HI.X.SX32 R33, R3.reuse, R33, 0x1, P1 ;  /* 0x0000002103217211 */ /* 0x040fe400008f0eff */
[----:B------:R-:W-:Y:S01]  /*3aa0*/  LEA.HI.X.SX32 R67, R3, R67, 0x1, P0 ;  /* 0x0000004303437211 */ /* 0x000fe200000f0eff */
[----:B------:R-:W-:Y:S05]  /*3ab0*/  BRA `(.L_x_10441) ;  /* 0x0000002000947947 */ /* 0x000fea0003800000 */
.L_x_10442:
        /* <DEDUP_REMOVED lines=270> */
.L_x_10448:
[----:B------:R-:W-:Y:S05]  /*4ba0*/  BSYNC.RECONVERGENT B0 ;  /* 0x0000000000007941 */ /* 0x000fea0003800200 */
.L_x_10447:
        /* <DEDUP_REMOVED lines=270> */
.L_x_10450:
[----:B------:R-:W-:Y:S05]  /*5c90*/  BSYNC.RECONVERGENT B0 ;  /* 0x0000000000007941 */ /* 0x000fea0003800200 */
.L_x_10449:
[----:B------:R-:W3:Y:S01]  /*5ca0*/  LD.E R3, desc[UR4][R84.64+0xd0] ;  /* 0x0000d00454037980 */ /* 0x000ee2000c101900 */
[----:B------:R-:W-:Y:S02]  /*5cb0*/  IMAD.MOV.U32 R99, RZ, RZ, R95 ;  /* 0x000000ffff637224 */ /* 0x000fe400078e005f */
[----:B---3--:R-:W-:Y:S05]  /*5cc0*/  IMAD.U32 R3, R3, -0x20, RZ ;  /* 0xffffffe003037824 */ /* 0x008fea00078e00ff */
[C---:B------:R-:W-:Y:S02]  /*5cd0*/  LEA R100, P1, R3.reuse, R100, 0x1 ;  /* 0x0000006403647211 */ /* 0x040fe400078208ff */
[C---:B------:R-:W-:Y:S02]  /*5ce0*/  LEA R98, P0, R3.reuse, R98, 0x1 ;  /* 0x0000006203627211 */ /* 0x040fe400078008ff */
[C---:B------:R-:W-:Y:S02]  /*5cf0*/  LEA.HI.X.SX32 R101, R3.reuse, R101, 0x1, P1 ;  /* 0x0000006503657211 */ /* 0x040fe400008f0eff */
[----:B------:R-:W-:Y:S09]  /*5d00*/  LEA.HI.X.SX32 R95, R3, R99, 0x1, P0 ;  /* 0x00000063035f7211 */ /* 0x000ff200000f0eff */
.L_x_10441:
[----:B------:R-:W-:Y:S05]  /*5d10*/  BSYNC.RECONVERGENT B1 ;  /* 0x0000000000017941 */ /* 0x000fea0003800200 */
.L_x_10439:
        /* <DEDUP_REMOVED lines=103> */
.L_x_10452:
[----:B------:R-:W-:Y:S05]  /*6390*/  BSYNC.RECONVERGENT B0 ;  /* 0x0000000000007941 */ /* 0x000fea0003800200 */
.L_x_10451:
[----:B------:R-:W-:Y:S05]  /*63a0*/  @P3 BRA `(.L_x_10453) ;  /* 0xffffffbc00dc3947 */ /* 0x000fea000383ffff */
.L_x_10438:
        /* <DEDUP_REMOVED lines=18> */
.L_x_10457:
[----:B------:R-:W-:Y:S05]  /*64d0*/  BSYNC.RECONVERGENT B0 ;  /* 0x0000000000007941 */ /* 0x000fea0003800200 */
.L_x_10456:
        /* <DEDUP_REMOVED lines=10> */
.L_x_10455:
        /* <DEDUP_REMOVED lines=80> */
.L_x_10463:
[----:B------:R-:W-:Y:S05]  /*6a80*/  BSYNC.RECONVERGENT B0 ;  /* 0x0000000000007941 */ /* 0x000fea0003800200 */
.L_x_10462:
        /* <DEDUP_REMOVED lines=44> */
.L_x_10465:
[----:B------:R-:W-:Y:S05]  /*6d50*/  BSYNC.RECONVERGENT B0 ;  /* 0x0000000000007941 */ /* 0x000fea0003800200 */
.L_x_10464:
        /* <DEDUP_REMOVED lines=46> */
.L_x_10467:
[----:B------:R-:W-:Y:S05]  /*7040*/  BSYNC.RECONVERGENT B0 ;  /* 0x0000000000007941 */ /* 0x000fea0003800200 */
.L_x_10466:
[----:B-----5:R2:W-:Y:S02]  /*7050*/  STS.128 [R77+0x2000], R8 ;  /* 0x002000084d007388 */ /* 0x0205e40000000c00 */
.L_x_10461:
[----:B------:R-:W-:Y:S05]  /*7060*/  BSYNC.RECONVERGENT B1 ;  /* 0x0000000000017941 */ /* 0x000fea0003800200 */
.L_x_10460:
        /* <DEDUP_REMOVED lines=59> */
.L_x_10469:
[----:B------:R-:W-:Y:S05]  /*7420*/  BSYNC.RECONVERGENT B0 ;  /* 0x0000000000007941 */ /* 0x000fea0003800200 */
.L_x_10468:
        /* <DEDUP_REMOVED lines=52> */
.L_x_10471:
[----:B------:R-:W-:Y:S05]  /*7770*/  BSYNC.RECONVERGENT B0 ;  /* 0x0000000000007941 */ /* 0x000fea0003800200 */
.L_x_10470:
        /* <DEDUP_REMOVED lines=54> */
.L_x_10473:
[----:B------:R-:W-:Y:S05]  /*7ae0*/  BSYNC.RECONVERGENT B0 ;  /* 0x0000000000007941 */ /* 0x000fea0003800200 */
.L_x_10472:
[----:B-----5:R1:W-:Y:S01]  /*7af0*/  STS.128 [R77+0x2800], R4 ;  /* 0x002800044d007388 */ /* 0x0203e20000000c00 */
[----:B------:R-:W-:Y:S05]  /*7b00*/  BRA `(.L_x_10458) ;  /* 0x0000002000007947 */ /* 0x000fea0003800000 */
.L_x_10459:
        /* <DEDUP_REMOVED lines=89> */
.L_x_10477:
[----:B------:R-:W-:Y:S05]  /*80a0*/  BSYNC.RECONVERGENT B0 ;  /* 0x0000000000007941 */ /* 0x000fea0003800200 */
.L_x_10476:
        /* <DEDUP_REMOVED lines=80> */
.L_x_10479:
[----:B------:R-:W-:Y:S05]  /*85b0*/  BSYNC.RECONVERGENT B0 ;  /* 0x0000000000007941 */ /* 0x000fea0003800200 */
.L_x_10478:
        /* <DEDUP_REMOVED lines=82> */
.L_x_10481:
[----:B------:R-:W-:Y:S05]  /*8ae0*/  BSYNC.RECONVERGENT B0 ;  /* 0x0000000000007941 */ /* 0x000fea0003800200 */
.L_x_10480:
[----:B-----5:R2:W-:Y:S02]  /*8af0*/  STS.128 [R77+0x2000], R24 ;  /* 0x002000184d007388 */ /* 0x0205e40000000c00 */
.L_x_10475:
[----:B------:R-:W-:Y:S05]  /*8b00*/  BSYNC.RECONVERGENT B1 ;  /* 0x0000000000017941 */ /* 0x000fea0003800200 */
.L_x_10474:
        /* <DEDUP_REMOVED lines=28> */
[--C-:B----4-:R-:W-:Y:S02]  /*8cd0*/  HADD2.F32 R23, -RZ, R12.reuse.H0_H0 ;  /* 0x2000000cff177230 */ /* 0x110fe40000004100 */
[----:B---3--:R-:W-:Y:S02]  /*8ce0*/  HADD2.F32 R32, -RZ, R12.H1_H1 ;  /* 0x3000000cff207230 */ /* 0x008fe40000004100 */
        /* <DEDUP_REMOVED lines=58> */
.L_x_10483:
[----:B------:R-:W-:Y:S05]  /*9090*/  BSYNC.RECONVERGENT B0 ;  /* 0x0000000000007941 */ /* 0x000fea0003800200 */
.L_x_10482:
        /* <DEDUP_REMOVED lines=20> */
[----:B------:R-:W2:Y:S01]  /*91e0*/  LD.E.128 R8, desc[UR4][R8.64+0x40] ;  /* 0x0000400408087980 */ /* 0x000ea2000c101d00 */
[--C-:B---3--:R-:W-:Y:S02]  /*91f0*/  HADD2.F32 R23, -RZ, R12.reuse.H0_H0 ;  /* 0x2000000cff177230 */ /* 0x108fe40000004100 */
[----:B----4-:R-:W-:Y:S02]  /*9200*/  HADD2.F32 R24, -RZ, R12.H1_H1 ;  /* 0x3000000cff187230 */ /* 0x010fe40000004100 */
        /* <DEDUP_REMOVED lines=58> */
.L_x_10485:
[----:B------:R-:W-:Y:S05]  /*95b0*/  BSYNC.RECONVERGENT B0 ;  /* 0x0000000000007941 */ /* 0x000fea0003800200 */
.L_x_10484:
        /* <DEDUP_REMOVED lines=83> */
.L_x_10487:
[----:B------:R-:W-:Y:S05]  /*9af0*/  BSYNC.RECONVERGENT B0 ;  /* 0x0000000000007941 */ /* 0x000fea0003800200 */
.L_x_10486:
[----:B-----5:R4:W-:Y:S02]  /*9b00*/  STS.128 [R77+0x2800], R24 ;  /* 0x002800184d007388 */ /* 0x0209e40000000c00 */
.L_x_10458:
[----:B------:R-:W-:Y:S05]  /*9b10*/  BSYNC.RECONVERGENT B2 ;  /* 0x0000000000027941 */ /* 0x000fea0003800200 */
.L_x_10454:
[----:B--2---:R-:W-:-:S05]  /*9b20*/  IMAD.IADD R3, R79, 0x1, -R76 ;  /* 0x000000014f037824 */ /* 0x004fca00078e0a4c */
[-C--:B------:R-:W-:Y:S02]  /*9b30*/  ISETP.GE.AND P0, PT, R36, R3.reuse, PT ;  /* 0x000000032400720c */ /* 0x080fe40003f06270 */
[----:B------:R-:W-:-:S11]  /*9b40*/  ISETP.GE.AND P2, PT, R118, R3, PT ;  /* 0x000000037600720c */ /* 0x000fd60003f46270 */
[C---:B-1----:R-:W-:Y:S02]  /*9b50*/  @!P0 LEA R4, P1, R136.reuse, R140, 0x1 ;  /* 0x0000008c88048211 */ /* 0x042fe400078208ff */
[----:B------:R-:W-:Y:S02]  /*9b60*/  @!P2 IMAD.MOV.U32 R141, RZ, RZ, R139 ;  /* 0x000000ffff8da224 */ /* 0x000fe400078e008b */
[----:B------:R-:W-:Y:S02]  /*9b70*/  @!P0 LEA.HI.X R5, R136, R139, R137, 0x1, P1 ;  /* 0x0000008b88058211 */ /* 0x000fe400008f0c89 */
[----:B------:R-:W-:Y:S01]  /*9b80*/  ISETP.GE.AND P1, PT, R36, R3, PT ;  /* 0x000000032400720c */ /* 0x000fe20003f26270 */
        /* <DEDUP_REMOVED lines=9> */
[----:B------:R-:W-:-:S03]  /*9c20*/  @!P1 LEA R8, P0, R88, R142, 0x1 ;  /* 0x0000008e58089211 */ /* 0x000fc600078008ff */
[----:B------:R-:W0:Y:S01]  /*9c30*/  LDGDEPBAR ;  /* 0x00000000000079af */ /* 0x000e220000000000 */
[----:B------:R-:W-:-:S03]  /*9c40*/  @!P1 LEA.HI.X R9, R88, R143, R89, 0x1, P0 ;  /* 0x0000008f58099211 */ /* 0x000fc600000f0c59 */
        /* <DEDUP_REMOVED lines=23> */
[--C-:B------:R-:W-:Y:S01]  /*9dc0*/  SHF.R.U32.HI R132, RZ, 0x1, R90.reuse ;  /* 0x00000001ff847819 */ /* 0x100fe2000001165a */
[C---:B------:R-:W-:Y:S01]  /*9dd0*/  IMAD.SHL.U32 R3, R90.reuse, 0x20, RZ ;  /* 0x000000205a037824 */ /* 0x040fe200078e00ff */
[C---:B------:R-:W-:Y:S01]  /*9de0*/  LOP3.LUT P0, R95, R90.reuse, 0x4, RZ, 0xc0, !PT ;  /* 0x000000045a5f7812 */ /* 0x040fe2000780c0ff */
[----:B------:R-:W-:Y:S01]  /*9df0*/  IMAD.SHL.U32 R2, R90, 0x10, RZ ;  /* 0x000000105a027824 */ /* 0x000fe200078e00ff */
[----:B------:R-:W-:Y:S01]  /*9e00*/  LOP3.LUT R0, R132, 0x8, RZ, 0xc0, !PT ;  /* 0x0000000884007812 */ /* 0x000fe200078ec0ff */
[----:B------:R-:W-:Y:S01]  /*9e10*/  IMAD.MOV.U32 R94, RZ, RZ, 0x20 ;  /* 0x00000020ff5e7424 */ /* 0x000fe200078e00ff */
[----:B-1----:R-:W-:Y:S01]  /*9e20*/  LOP3.LUT R5, R3, 0xc0, RZ, 0xc0, !PT ;  /* 0x000000c003057812 */ /* 0x002fe200078ec0ff */
[----:B------:R-:W-:Y:S01]  /*9e30*/  IMAD.SHL.U32 R128, R90, 0x2, RZ ;  /* 0x000000025a807824 */ /* 0x000fe200078e00ff */
[----:B------:R-:W-:Y:S01]  /*9e40*/  LOP3.LUT R133, R2, 0x3e00, RZ, 0xc0, !PT ;  /* 0x00003e0002857812 */ /* 0x000fe200078ec0ff */
[----:B------:R-:W0:Y:S01]  /*9e50*/  LDGDEPBAR ;  /* 0x00000000000079af */ /* 0x000e220000000000 */
[----:B------:R-:W-:Y:S01]  /*9e60*/  LOP3.LUT R7, R0, 0xc0, R3, 0xf8, !PT ;  /* 0x000000c000077812 */ /* 0x000fe200078ef803 */
[----:B------:R-:W-:Y:S01]  /*9e70*/  BSSY.RECONVERGENT B1, `(.L_x_10488) ;  /* 0x0000195000017945 */ /* 0x000fe20003800200 */
[----:B------:R-:W-:-:S02]  /*9e80*/  LOP3.LUT R5, R5, 0x8, R90, 0xf8, !PT ;  /* 0x0000000805057812 */ /* 0x000fc400078ef85a */
[--C-:B------:R-:W-:Y:S02]  /*9e90*/  LOP3.LUT R4, R133, 0x20, R3.reuse, 0xf8, !PT ;  /* 0x0000002085047812 */ /* 0x100fe400078ef803 */
[----:B------:R-:W-:Y:S02]  /*9ea0*/  LOP3.LUT R2, R2, 0x100, RZ, 0xc0, !PT ;  /* 0x0000010002027812 */ /* 0x000fe400078ec0ff */
[--C-:B------:R-:W-:Y:S02]  /*9eb0*/  LOP3.LUT R0, R7, 0x18, R78.reuse, 0x78, !PT ;  /* 0x0000001807007812 */ /* 0x100fe400078e784e */
[----:B------:R-:W-:Y:S02]  /*9ec0*/  LOP3.LUT R5, R5, 0x18, R78, 0x78, !PT ;  /* 0x0000001805057812 */ /* 0x000fe400078e784e */
[--C-:B------:R-:W-:Y:S02]  /*9ed0*/  LOP3.LUT R7, R4, 0x100, R3.reuse, 0xf8, !PT ;  /* 0x0000010004077812 */ /* 0x100fe400078ef803 */
[----:B------:R-:W-:-:S02]  /*9ee0*/  LOP3.LUT R2, R2, 0x20, R3, 0xf8, !PT ;  /* 0x0000002002027812 */ /* 0x000fc400078ef803 */
[----:B------:R-:W-:Y:S02]  /*9ef0*/  LOP3.LUT R7, R7, R0, RZ, 0xfc, !PT ;  /* 0x0000000007077212 */ /* 0x000fe400078efcff */
[----:B------:R-:W-:Y:S02]  /*9f00*/  LOP3.LUT R5, R2, R5, RZ, 0xfc, !PT ;  /* 0x0000000502057212 */ /* 0x000fe400078efcff */
[----:B------:R-:W-:Y:S01]  /*9f10*/  SEL R117, R94, 0xffffffe0, !P0 ;  /* 0xffffffe05e757807 */ /* 0x000fe20004000000 */
[--C-:B------:R-:W-:Y:S01]  /*9f20*/  IMAD R129, R7, 0x2, R92.reuse ;  /* 0x0000000207817824 */ /* 0x100fe200078e025c */
[----:B------:R-:W-:Y:S01]  /*9f30*/  LOP3.LUT R128, R128, 0x6, RZ, 0xc0, !PT ;  /* 0x0000000680807812 */ /* 0x000fe200078ec0ff */
[----:B------:R-:W-:Y:S02]  /*9f40*/  IMAD R2, R5, 0x2, R92 ;  /* 0x0000000205027824 */ /* 0x000fe400078e025c */
[--C-:B---3--:R-:W-:Y:S01]  /*9f50*/  IMAD.IADD R120, R129, 0x1, R117.reuse ;  /* 0x0000000181787824 */ /* 0x108fe200078e0275 */
[----:B------:R-:W-:Y:S01]  /*9f60*/  LDSM.16.M88.4 R96, [R129] ;  /* 0x000000008160783b */ /* 0x000fe20000000200 */
[----:B------:R-:W-:-:S03]  /*9f70*/  IMAD.IADD R78, R2, 0x1, R117 ;  /* 0x00000001024e7824 */ /* 0x000fc600078e0275 */
[----:B------:R-:W1:Y:S04]  /*9f80*/  LDSM.16.M88.4 R60, [R2+0x3000] ;  /* 0x00300000023c783b */ /* 0x000e680000000200 */
[----:B------:R-:W3:Y:S04]  /*9f90*/  LDSM.16.M88.4 R44, [R2+0x3800] ;  /* 0x00380000022c783b */ /* 0x000ee80000000200 */
[----:B------:R-:W-:Y:S04]  /*9fa0*/  LDSM.16.M88.4 R100, [R120] ;  /* 0x000000007864783b */ /* 0x000fe80000000200 */
[----:B-----5:R-:W3:Y:S04]  /*9fb0*/  LDSM.16.M88.4 R16, [R78+0x3000] ;  /* 0x003000004e10783b */ /* 0x020ee80000000200 */
[----:B------:R-:W3:Y:S04]  /*9fc0*/  LDSM.16.M88.4 R52, [R2+0x3400] ;  /* 0x003400000234783b */ /* 0x000ee80000000200 */
[----:B----4-:R-:W4:Y:S04]  /*9fd0*/  LDSM.16.M88.4 R20, [R2+0x3c00] ;  /* 0x003c00000214783b */ /* 0x010f280000000200 */
[----:B------:R-:W4:Y:S04]  /*9fe0*/  LDSM.16.M88.4 R4, [R78+0x3800] ;  /* 0x003800004e04783b */ /* 0x000f280000000200 */
[----:B------:R-:W-:Y:S04]  /*9ff0*/  LDSM.16.M88.4 R80, [R129+0x1000] ;  /* 0x001000008150783b */ /* 0x000fe80000000200 */
[----:B------:R-:W4:Y:S04]  /*a000*/  LDSM.16.M88.4 R112, [R2+0x4000] ;  /* 0x004000000270783b */ /* 0x000f280000000200 */
[----:B------:R-:W4:Y:S01]  /*a010*/  LDSM.16.M88.4 R8, [R78+0x3400] ;  /* 0x003400004e08783b */ /* 0x000f220000000200 */
[C---:B-1----:R-:W-:Y:S03]  /*a020*/  HMMA.16816.F32 R12, R96.reuse, R60, RZ ;  /* 0x0000003c600c723c */ /* 0x042fe600000018ff */
[----:B------:R-:W1:Y:S04]  /*a030*/  LDSM.16.M88.4 R108, [R78+0x3c00] ;  /* 0x003c00004e6c783b */ /* 0x000e680000000200 */
[----:B------:R-:W1:Y:S01]  /*a040*/  LDSM.16.M88.4 R68, [R2+0x4800] ;  /* 0x004800000244783b */ /* 0x000e620000000200 */
[C---:B------:R-:W-:Y:S03]  /*a050*/  HMMA.16816.F32 R60, R96.reuse, R62, RZ ;  /* 0x0000003e603c723c */ /* 0x040fe600000018ff */
[----:B------:R-:W-:Y:S04]  /*a060*/  LDSM.16.M88.4 R36, [R120+0x1000] ;  /* 0x001000007824783b */ /* 0x000fe80000000200 */
[----:B------:R-:W1:Y:S01]  /*a070*/  LDSM.16.M88.4 R104, [R78+0x4000] ;  /* 0x004000004e68783b */ /* 0x000e620000000200 */
[C---:B---3--:R-:W-:Y:S03]  /*a080*/  HMMA.16816.F32 R48, R96.reuse, R44, RZ ;  /* 0x0000002c6030723c */ /* 0x048fe600000018ff */
[----:B------:R-:W3:Y:S04]  /*a090*/  LDSM.16.M88.4 R72, [R2+0x4400] ;  /* 0x004400000248783b */ /* 0x000ee80000000200 */
[----:B------:R-:W3:Y:S01]  /*a0a0*/  LDSM.16.M88.4 R64, [R2+0x4c00] ;  /* 0x004c00000240783b */ /* 0x000ee20000000200 */
[----:B------:R-:W-:Y:S03]  /*a0b0*/  HMMA.16816.F32 R44, R96, R46, RZ ;  /* 0x0000002e602c723c */ /* 0x000fe600000018ff */
[----:B------:R-:W3:Y:S04]  /*a0c0*/  LDSM.16.M88.4 R28, [R78+0x4800] ;  /* 0x004800004e1c783b */ /* 0x000ee80000000200 */
[----:B------:R-:W-:Y:S01]  /*a0d0*/  LDSM.16.M88.4 R32, [R78+0x4400] ;  /* 0x004400004e20783b */ /* 0x000fe20000000200 */
[C---:B------:R-:W-:Y:S03]  /*a0e0*/  HMMA.16816.F32 R12, R100.reuse, R16, R12 ;  /* 0x00000010640c723c */ /* 0x040fe6000000180c */
[----:B------:R-:W-:Y:S05]  /*a0f0*/  LDSM.16.M88.4 R24, [R78+0x4c00] ;  /* 0x004c00004e18783b */ /* 0x000fea0000000200 */
[----:B------:R-:W-:Y:S01]  /*a100*/  HMMA.16816.F32 R60, R100, R18, R60 ;  /* 0x00000012643c723c */ /* 0x000fe2000000183c */
[----:B------:R-:W-:Y:S07]  /*a110*/  LDSM.16.M88.4 R16, [R2+0x5000] ;  /* 0x005000000210783b */ /* 0x000fee0000000200 */
[C---:B------:R-:W-:Y:S08]  /*a120*/  HMMA.16816.F32 R56, R96.reuse, R52, RZ ;  /* 0x000000346038723c */ /* 0x040ff000000018ff */
[C---:B------:R-:W-:Y:S08]  /*a130*/  HMMA.16816.F32 R52, R96.reuse, R54, RZ ;  /* 0x000000366034723c */ /* 0x040ff000000018ff */
[C---:B----4-:R-:W-:Y:S08]  /*a140*/  HMMA.16816.F32 R40, R96.reuse, R20, RZ ;  /* 0x000000146028723c */ /* 0x050ff000000018ff */
[----:B------:R-:W-:Y:S01]  /*a150*/  HMMA.16816.F32 R96, R96, R22, RZ ;  /* 0x000000166060723c */ /* 0x000fe200000018ff */
[----:B------:R-:W4:Y:S07]  /*a160*/  LDSM.16.M88.4 R20, [R129+0x2000] ;  /* 0x002000008114783b */ /* 0x000f2e0000000200 */
[C---:B------:R-:W-:Y:S08]  /*a170*/  HMMA.16816.F32 R48, R100.reuse, R4, R48 ;  /* 0x000000046430723c */ /* 0x040ff00000001830 */
[----:B------:R-:W-:Y:S01]  /*a180*/  HMMA.16816.F32 R44, R100, R6, R44 ;  /* 0x00000006642c723c */ /* 0x000fe2000000182c */
[----:B------:R-:W-:Y:S07]  /*a190*/  LDSM.16.M88.4 R4, [R120+0x2000] ;  /* 0x002000007804783b */ /* 0x000fee0000000200 */
[C---:B------:R-:W-:Y:S08]  /*a1a0*/  HMMA.16816.F32 R12, R80.reuse, R112, R12 ;  /* 0x00000070500c723c */ /* 0x040ff0000000180c */
[----:B------:R-:W-:Y:S08]  /*a1b0*/  HMMA.16816.F32 R60, R80, R114, R60 ;  /* 0x00000072503c723c */ /* 0x000ff0000000183c */
[C---:B------:R-:W-:Y:S08]  /*a1c0*/  HMMA.16816.F32 R56, R100.reuse, R8, R56 ;  /* 0x000000086438723c */ /* 0x040ff00000001838 */
[----:B------:R-:W-:Y:S01]  /*a1d0*/  HMMA.16816.F32 R52, R100, R10, R52 ;  /* 0x0000000a6434723c */ /* 0x000fe20000001834 */
[----:B------:R-:W4:Y:S02]  /*a1e0*/  LDSM.16.M88.4 R8, [R78+0x5000] ;  /* 0x005000004e08783b */ /* 0x000f240000000200 */
[----:B--2---:R-:W-:-:S05]  /*a1f0*/  IADD3 R119, PT, PT, R79, -R148, -R119 ;  /* 0x800000944f777210 */ /* 0x004fca0007ffe877 */
[C---:B-1----:R-:W-:Y:S08]  /*a200*/  HMMA.16816.F32 R40, R100.reuse, R108, R40 ;  /* 0x0000006c6428723c */ /* 0x042ff00000001828 */
[----:B------:R-:W-:Y:S08]  /*a210*/  HMMA.16816.F32 R96, R100, R110, R96 ;  /* 0x0000006e6460723c */ /* 0x000ff00000001860 */
[C---:B------:R-:W-:Y:S08]  /*a220*/  HMMA.16816.F32 R48, R80.reuse, R68, R48 ;  /* 0x000000445030723c */ /* 0x040ff00000001830 */
[----:B------:R-:W-:Y:S08]  /*a230*/  HMMA.16816.F32 R44, R80, R70, R44 ;  /* 0x00000046502c723c */ /* 0x000ff0000000182c */
[C---:B------:R-:W-:Y:S08]  /*a240*/  HMMA.16816.F32 R12, R36.reuse, R104, R12 ;  /* 0x00000068240c723c */ /* 0x040ff0000000180c */
[----:B------:R-:W-:Y:S08]  /*a250*/  HMMA.16816.F32 R60, R36, R106, R60 ;  /* 0x0000006a243c723c */ /* 0x000ff0000000183c */
[C---:B---3--:R-:W-:Y:S08]  /*a260*/  HMMA.16816.F32 R56, R80.reuse, R72, R56 ;  /* 0x000000485038723c */ /* 0x048ff00000001838 */
[C---:B------:R-:W-:Y:S08]  /*a270*/  HMMA.16816.F32 R52, R80.reuse, R74, R52 ;  /* 0x0000004a5034723c */ /* 0x040ff00000001834 */
[C---:B------:R-:W-:Y:S01]  /*a280*/  HMMA.16816.F32 R68, R80.reuse, R64, R40 ;  /* 0x000000405044723c */ /* 0x040fe20000001828 */
[----:B------:R-:W1:Y:S07]  /*a290*/  LDSM.16.M88.4 R40, [R2+0x5400] ;  /* 0x005400000228783b */ /* 0x000e6e0000000200 */
[----:B------:R-:W-:Y:S08]  /*a2a0*/  HMMA.16816.F32 R96, R80, R66, R96 ;  /* 0x000000425060723c */ /* 0x000ff00000001860 */
[C---:B------:R-:W-:Y:S08]  /*a2b0*/  HMMA.16816.F32 R48, R36.reuse, R28, R48 ;  /* 0x0000001c2430723c */ /* 0x040ff00000001830 */
[----:B------:R-:W-:Y:S01]  /*a2c0*/  HMMA.16816.F32 R44, R36, R30, R44 ;  /* 0x0000001e242c723c */ /* 0x000fe2000000182c */
[----:B------:R-:W2:Y:S07]  /*a2d0*/  LDSM.16.M88.4 R28, [R2+0x5800] ;  /* 0x00580000021c783b */ /* 0x000eae0000000200 */
[C---:B----4-:R-:W-:Y:S08]  /*a2e0*/  HMMA.16816.F32 R12, R20.reuse, R16, R12 ;  /* 0x00000010140c723c */ /* 0x050ff0000000180c */
[----:B------:R-:W-:Y:S01]  /*a2f0*/  HMMA.16816.F32 R60, R20, R18, R60 ;  /* 0x00000012143c723c */ /* 0x000fe2000000183c */
[----:B------:R-:W3:Y:S07]  /*a300*/  LDSM.16.M88.4 R16, [R2+0x5c00] ;  /* 0x005c00000210783b */ /* 0x000eee0000000200 */
[C---:B------:R-:W-:Y:S08]  /*a310*/  HMMA.16816.F32 R56, R36.reuse, R32, R56 ;  /* 0x000000202438723c */ /* 0x040ff00000001838 */
[C---:B------:R-:W-:Y:S01]  /*a320*/  HMMA.16816.F32 R52, R36.reuse, R34, R52 ;  /* 0x000000222434723c */ /* 0x040fe20000001834 */
[----:B------:R-:W4:Y:S07]  /*a330*/  LDSM.16.M88.4 R32, [R78+0x5400] ;  /* 0x005400004e20783b */ /* 0x000f2e0000000200 */
[C---:B------:R-:W-:Y:S08]  /*a340*/  HMMA.16816.F32 R68, R36.reuse, R24, R68 ;  /* 0x000000182444723c */ /* 0x040ff00000001844 */
[----:B------:R-:W-:Y:S01]  /*a350*/  HMMA.16816.F32 R96, R36, R26, R96 ;  /* 0x0000001a2460723c */ /* 0x000fe20000001860 */
[----:B------:R-:W4:Y:S07]  /*a360*/  LDSM.16.M88.4 R24, [R78+0x5800] ;  /* 0x005800004e18783b */ /* 0x000f2e0000000200 */
[C---:B------:R-:W-:Y:S08]  /*a370*/  HMMA.16816.F32 R12, R4.reuse, R8, R12 ;  /* 0x00000008040c723c */ /* 0x040ff0000000180c */
[----:B------:R-:W-:Y:S01]  /*a380*/  HMMA.16816.F32 R60, R4, R10, R60 ;  /* 0x0000000a043c723c */ /* 0x000fe2000000183c */
[----:B------:R-:W4:Y:S01]  /*a390*/  LDSM.16.M88.4 R8, [R78+0x5c00] ;  /* 0x005c00004e08783b */ /* 0x000f220000000200 */
[----:B------:R-:W-:-:S06]  /*a3a0*/  DEPBAR.LE SB0, 0x0 ;  /* 0x000080000000791a */ /* 0x000fcc0000000000 */
[C---:B-1----:R-:W-:Y:S05]  /*a3b0*/  HMMA.16816.F32 R56, R20.reuse, R40, R56 ;  /* 0x000000281438723c */ /* 0x042fea0000001838 */
[-C--:B------:R-:W-:Y:S01]  /*a3c0*/  FMUL.FTZ R12, R12, R86.reuse ;  /* 0x000000560c0c7220 */ /* 0x080fe20000410000 */
[-C--:B------:R-:W-:Y:S01]  /*a3d0*/  FMUL.FTZ R13, R13, R86.reuse ;  /* 0x000000560d0d7220 */ /* 0x080fe20000410000 */
[-C--:B------:R-:W-:Y:S01]  /*a3e0*/  FMUL.FTZ R15, R15, R86.reuse ;  /* 0x000000560f0f7220 */ /* 0x080fe20000410000 */
[-C--:B------:R-:W-:Y:S01]  /*a3f0*/  FMUL.FTZ R14, R14, R86.reuse ;  /* 0x000000560e0e7220 */ /* 0x080fe20000410000 */
[----:B------:R-:W-:Y:S02]  /*a400*/  HMMA.16816.F32 R52, R20, R42, R52 ;  /* 0x0000002a1434723c */ /* 0x000fe40000001834 */
[----:B------:R-:W1:Y:S01]  /*a410*/  MUFU.TANH R12, R12 ;  /* 0x0000000c000c7308 */ /* 0x000e620000002400 */
[-C--:B------:R-:W-:Y:S01]  /*a420*/  FMUL.FTZ R62, R62, R86.reuse ;  /* 0x000000563e3e7220 */ /* 0x080fe20000410000 */
[----:B------:R-:W-:-:S04]  /*a430*/  FMUL.FTZ R63, R63, R86 ;  /* 0x000000563f3f7220 */ /* 0x000fc80000410000 */
[C---:B--2---:R-:W-:Y:S03]  /*a440*/  HMMA.16816.F32 R48, R20.reuse, R28, R48 ;  /* 0x0000001c1430723c */ /* 0x044fe60000001830 */
[-C--:B------:R-:W-:Y:S01]  /*a450*/  FMUL.FTZ R28, R60, R86.reuse ;  /* 0x000000563c1c7220 */ /* 0x080fe20000410000 */
[----:B------:R-:W-:Y:S01]  /*a460*/  FMUL.FTZ R29, R61, R86 ;  /* 0x000000563d1d7220 */ /* 0x000fe20000410000 */
[----:B------:R-:W2:Y:S03]  /*a470*/  MUFU.TANH R13, R13 ;  /* 0x0000000d000d7308 */ /* 0x000ea60000002400 */
[C---:B------:R-:W-:Y:S05]  /*a480*/  HMMA.16816.F32 R44, R20.reuse, R30, R44 ;  /* 0x0000001e142c723c */ /* 0x040fea000000182c */
[----:B------:R-:W2:Y:S03]  /*a490*/  MUFU.TANH R28, R28 ;  /* 0x0000001c001c7308 */ /* 0x000ea60000002400 */
[C---:B---3--:R-:W-:Y:S05]  /*a4a0*/  HMMA.16816.F32 R68, R20.reuse, R16, R68 ;  /* 0x000000101444723c */ /* 0x048fea0000001844 */
[----:B------:R-:W3:Y:S03]  /*a4b0*/  MUFU.TANH R29, R29 ;  /* 0x0000001d001d7308 */ /* 0x000ee60000002400 */
[----:B------:R-:W-:Y:S03]  /*a4c0*/  HMMA.16816.F32 R96, R20, R18, R96 ;  /* 0x000000121460723c */ /* 0x000fe60000001860 */
[----:B------:R-:W-:-:S02]  /*a4d0*/  LOP3.LUT R19, R132, 0x1f0, RZ, 0xc0, !PT ;  /* 0x000001f084137812 */ /* 0x000fc400078ec0ff */
[----:B------:R-:W-:Y:S01]  /*a4e0*/  IADD3 R21, PT, PT, R116, R79, -R148 ;  /* 0x0000004f74157210 */ /* 0x000fe20007ffe894 */
[----:B------:R-:W-:Y:S01]  /*a4f0*/  MUFU.TANH R15, R15 ;  /* 0x0000000f000f7308 */ /* 0x000fe20000002400 */
[----:B------:R-:W-:Y:S02]  /*a500*/  LOP3.LUT R118, R19, 0x7, R118, 0xf8, !PT ;  /* 0x0000000713767812 */ /* 0x000fe400078ef876 */
[----:B------:R-:W-:Y:S01]  /*a510*/  LOP3.LUT R20, R76, R128, RZ, 0xfc, !PT ;  /* 0x000000804c147212 */ /* 0x000fe200078efcff */
[----:B----4-:R-:W-:Y:S05]  /*a520*/  HMMA.16816.F32 R56, R4, R32, R56 ;  /* 0x000000200438723c */ /* 0x010fea0000001838 */
[----:B------:R-:W-:-:S02]  /*a530*/  IMAD R118, R147, 0x40, R118 ;  /* 0x0000004093767824 */ /* 0x000fc400078e0276 */
[----:B------:R-:W-:Y:S01]  /*a540*/  VIADD R30, R20, 0x9 ;  /* 0x00000009141e7836 */ /* 0x000fe20000000000 */
[----:B------:R-:W-:Y:S01]  /*a550*/  MUFU.TANH R14, R14 ;  /* 0x0000000e000e7308 */ /* 0x000fe20000002400 */
[C---:B------:R-:W-:Y:S01]  /*a560*/  IMAD.IADD R157, R118.reuse, 0x1, R119 ;  /* 0x00000001769d7824 */ /* 0x040fe200078e0277 */
[C---:B------:R-:W-:Y:S03]  /*a570*/  HMMA.16816.F32 R52, R4.reuse, R34, R52 ;  /* 0x000000220434723c */ /* 0x040fe60000001834 */
[----:B------:R-:W-:Y:S02]  /*a580*/  IMAD.IADD R154, R118, 0x1, R21 ;  /* 0x00000001769a7824 */ /* 0x000fe400078e0215 */
[----:B------:R-:W-:Y:S01]  /*a590*/  VIADD R21, R20, 0x1 ;  /* 0x0000000114157836 */ /* 0x000fe20000000000 */
[C---:B------:R-:W-:Y:S01]  /*a5a0*/  ISETP.GT.AND P1, PT, R157.reuse, R20, PT ;  /* 0x000000149d00720c */ /* 0x040fe20003f24270 */
[----:B------:R-:W-:Y:S01]  /*a5b0*/  VIADD R155, R157, 0x8 ;  /* 0x000000089d9b7836 */ /* 0x000fe20000000000 */
[----:B------:R-:W-:Y:S01]  /*a5c0*/  VIADDMNMX R156, R154, 0x1, R79, PT ;  /* 0x000000019a9c7846 */ /* 0x000fe2000380014f */
[----:B------:R-:W-:Y:S01]  /*a5d0*/  VIADD R23, R20, 0x29 ;  /* 0x0000002914177836 */ /* 0x000fe20000000000 */
[----:B------:R-:W-:Y:S03]  /*a5e0*/  HMMA.16816.F32 R48, R4, R24, R48 ;  /* 0x000000180430723c */ /* 0x000fe60000001830 */
[----:B-1----:R-:W-:Y:S01]  /*a5f0*/  FSEL R12, R12, -INF , !P1 ;  /* 0xff8000000c0c7808 */ /* 0x002fe20004800000 */
[----:B------:R-:W-:-:S02]  /*a600*/  VIADD R24, R20, 0x21 ;  /* 0x0000002114187836 */ /* 0x000fc40000000000 */
[-C--:B------:R-:W-:Y:S01]  /*a610*/  FMUL.FTZ R16, R56, R86.reuse ;  /* 0x0000005638107220 */ /* 0x080fe20000410000 */
[----:B------:R-:W-:Y:S01]  /*a620*/  FMUL.FTZ R17, R57, R86 ;  /* 0x0000005639117220 */ /* 0x000fe20000410000 */
[C---:B------:R-:W-:Y:S01]  /*a630*/  ISETP.GE.AND P3, PT, R20.reuse, R156, PT ;  /* 0x0000009c1400720c */ /* 0x040fe20003f66270 */
[C---:B------:R-:W-:Y:S01]  /*a640*/  VIADD R25, R20.reuse, 0x28 ;  /* 0x0000002814197836 */ /* 0x040fe20000000000 */
[-C--:B------:R-:W-:Y:S01]  /*a650*/  ISETP.GT.AND P6, PT, R157, R21.reuse, PT ;  /* 0x000000159d00720c */ /* 0x080fe20003fc4270 */
[C---:B------:R-:W-:Y:S01]  /*a660*/  HMMA.16816.F32 R44, R4.reuse, R26, R44 ;  /* 0x0000001a042c723c */ /* 0x040fe2000000182c */
[----:B------:R-:W1:Y:S02]  /*a670*/  MUFU.TANH R16, R16 ;  /* 0x0000001000107308 */ /* 0x000e640000002400 */
[----:B------:R-:W-:Y:S02]  /*a680*/  VIADD R27, R20, 0x19 ;  /* 0x00000019141b7836 */ /* 0x000fe40000000000 */
[-C--:B------:R-:W-:Y:S01]  /*a690*/  FMUL.FTZ R18, R52, R86.reuse ;  /* 0x0000005634127220 */ /* 0x080fe20000410000 */
[----:B------:R-:W-:Y:S01]  /*a6a0*/  FMUL.FTZ R19, R53, R86 ;  /* 0x0000005635137220 */ /* 0x000fe20000410000 */
[----:B------:R-:W-:Y:S01]  /*a6b0*/  ISETP.GT.AND P2, PT, R157, R30, PT ;  /* 0x0000001e9d00720c */ /* 0x000fe20003f44270 */
[----:B------:R-:W-:Y:S01]  /*a6c0*/  VIADD R26, R20, 0x20 ;  /* 0x00000020141a7836 */ /* 0x000fe20000000000 */
[----:B------:R-:W-:Y:S01]  /*a6d0*/  FSEL R22, R12, -INF , !P3 ;  /* 0xff8000000c167808 */ /* 0x000fe20005800000 */
[C---:B------:R-:W-:Y:S01]  /*a6e0*/  HMMA.16816.F32 R68, R4.reuse, R8, R68 ;  /* 0x000000080444723c */ /* 0x040fe20000001844 */
[----:B------:R-:W4:Y:S02]  /*a6f0*/  MUFU.TANH R17, R17 ;  /* 0x0000001100117308 */ /* 0x000f240000002400 */
[----:B--2---:R-:W-:Y:S01]  /*a700*/  FSEL R32, R13, -INF , !P6 ;  /* 0xff8000000d207808 */ /* 0x004fe20007000000 */
[-C--:B------:R-:W-:Y:S01]  /*a710*/  FMUL.FTZ R9, R49, R86.reuse ;  /* 0x0000005631097220 */ /* 0x080fe20000410000 */
[----:B------:R-:W-:Y:S01]  /*a720*/  FMUL.FTZ R48, R48, R86 ;  /* 0x0000005630307220 */ /* 0x000fe20000410000 */
[----:B------:R-:W-:Y:S01]  /*a730*/  VIADDMNMX R154, R154, 0x9, R79, PT ;  /* 0x000000099a9a7846 */ /* 0x000fe2000380014f */
[C---:B------:R-:W-:Y:S01]  /*a740*/  VIADD R13, R20.reuse, 0x39 ;  /* 0x00000039140d7836 */ /* 0x040fe20000000000 */
[----:B------:R-:W-:Y:S01]  /*a750*/  ISETP.GT.AND P4, PT, R155, R21, PT ;  /* 0x000000159b00720c */ /* 0x000fe20003f84270 */
[----:B------:R-:W-:Y:S01]  /*a760*/  HMMA.16816.F32 R96, R4, R10, R96 ;  /* 0x0000000a0460723c */ /* 0x000fe20000001860 */
[----:B------:R-:W2:Y:S02]  /*a770*/  MUFU.TANH R18, R18 ;  /* 0x0000001200127308 */ /* 0x000ea40000002400 */
[----:B------:R-:W-:-:S02]  /*a780*/  VIADD R5, R20, 0x8 ;  /* 0x0000000814057836 */ /* 0x000fc40000000000 */
[-C--:B------:R-:W-:Y:S01]  /*a790*/  FMUL.FTZ R44, R44, R86.reuse ;  /* 0x000000562c2c7220 */ /* 0x080fe20000410000 */
[----:B------:R-:W-:Y:S01]  /*a7a0*/  FMUL.FTZ R45, R45, R86 ;  /* 0x000000562d2d7220 */ /* 0x000fe20000410000 */
[C---:B------:R-:W-:Y:S01]  /*a7b0*/  VIADD R6, R20.reuse, 0x10 ;  /* 0x0000001014067836 */ /* 0x040fe20000000000 */
[----:B------:R-:W-:Y:S01]  /*a7c0*/  ISETP.GE.AND P5, PT, R21, R156, PT ;  /* 0x0000009c1500720c */ /* 0x000fe20003fa6270 */
[C---:B------:R-:W-:Y:S01]  /*a7d0*/  VIADD R4, R20.reuse, 0x11 ;  /* 0x0000001114047836 */ /* 0x040fe20000000000 */
[----:B------:R-:W-:Y:S01]  /*a7e0*/  ISETP.GT.AND P1, PT, R157, R5, PT ;  /* 0x000000059d00720c */ /* 0x000fe20003f24270 */
[----:B------:R-:W2:Y:S01]  /*a7f0*/  MUFU.TANH R19, R19 ;  /* 0x0000001300137308 */ /* 0x000ea20000002400 */
[----:B------:R-:W-:Y:S02]  /*a800*/  VIADD R10, R20, 0x18 ;  /* 0x00000018140a7836 */ /* 0x000fe40000000000 */
[-C--:B------:R-:W-:Y:S01]  /*a810*/  FMUL.FTZ R68, R68, R86.reuse ;  /* 0x0000005644447220 */ /* 0x080fe20000410000 */
[----:B------:R-:W-:Y:S01]  /*a820*/  FMUL.FTZ R69, R69, R86 ;  /* 0x0000005645457220 */ /* 0x000fe20000410000 */
[C---:B------:R-:W-:Y:S01]  /*a830*/  ISETP.GT.AND P3, PT, R157.reuse, R6, PT ;  /* 0x000000069d00720c */ /* 0x040fe20003f64270 */
[----:B------:R-:W-:Y:S01]  /*a840*/  VIADD R11, R20, 0x31 ;  /* 0x00000031140b7836 */ /* 0x000fe20000000000 */
[----:B------:R-:W-:Y:S01]  /*a850*/  FSEL R31, R28, -INF , !P1 ;  /* 0xff8000001c1f7808 */ /* 0x000fe20004800000 */
[----:B------:R-:W-:Y:S01]  /*a860*/  VIADD R7, R20, 0x38 ;  /* 0x0000003814077836 */ /* 0x000fe20000000000 */
[----:B------:R-:W2:Y:S01]  /*a870*/  MUFU.TANH R8, R48 ;  /* 0x0000003000087308 */ /* 0x000ea20000002400 */
[----:B------:R-:W-:Y:S01]  /*a880*/  ISETP.GT.AND P6, PT, R157, R4, PT ;  /* 0x000000049d00720c */ /* 0x000fe20003fc4270 */
[-C--:B------:R-:W-:Y:S01]  /*a890*/  FMUL.FTZ R96, R96, R86.reuse ;  /* 0x0000005660607220 */ /* 0x080fe20000410000 */
[-C--:B------:R-:W-:Y:S01]  /*a8a0*/  FMUL.FTZ R97, R97, R86.reuse ;  /* 0x0000005661617220 */ /* 0x080fe20000410000 */
[----:B---3--:R-:W-:Y:S01]  /*a8b0*/  FSEL R28, R29, -INF , !P2 ;  /* 0xff8000001d1c7808 */ /* 0x008fe20005000000 */
[----:B------:R-:W-:Y:S01]  /*a8c0*/  FMUL.FTZ R59, R59, R86 ;  /* 0x000000563b3b7220 */ /* 0x000fe20000410000 */
[C---:B------:R-:W-:Y:S01]  /*a8d0*/  ISETP.GT.AND P1, PT, R157.reuse, R10, PT ;  /* 0x0000000a9d00720c */ /* 0x040fe20003f24270 */
[-C--:B------:R-:W-:Y:S01]  /*a8e0*/  FMUL.FTZ R50, R50, R86.reuse ;  /* 0x0000005632327220 */ /* 0x080fe20000410000 */
[----:B------:R-:W3:Y:S01]  /*a8f0*/  MUFU.TANH R9, R9 ;  /* 0x0000000900097308 */ /* 0x000ee20000002400 */
[----:B------:R-:W-:Y:S01]  /*a900*/  ISETP.GT.AND P2, PT, R157, R27, PT ;  /* 0x0000001b9d00720c */ /* 0x000fe20003f44270 */
[-C--:B------:R-:W-:Y:S01]  /*a910*/  FMUL.FTZ R46, R46, R86.reuse ;  /* 0x000000562e2e7220 */ /* 0x080fe20000410000 */
[----:B-1----:R-:W-:Y:S01]  /*a920*/  FSEL R29, R16, -INF , !P3 ;  /* 0xff800000101d7808 */ /* 0x002fe20005800000 */
[----:B------:R-:W-:Y:S01]  /*a930*/  FMUL.FTZ R51, R51, R86 ;  /* 0x0000005633337220 */ /* 0x000fe20000410000 */
[----:B------:R-:W-:Y:S01]  /*a940*/  ISETP.GE.AND P0, PT, R21, R154, PT ;  /* 0x0000009a1500720c */ /* 0x000fe20003f06270 */
[----:B------:R-:W-:Y:S01]  /*a950*/  VIADD R21, R20, 0x30 ;  /* 0x0000003014157836 */ /* 0x000fe20000000000 */
[----:B----4-:R-:W-:Y:S01]  /*a960*/  FSEL R16, R17, -INF , !P6 ;  /* 0xff80000011107808 */ /* 0x010fe20007000000 */
[----:B------:R-:W1:Y:S01]  /*a970*/  MUFU.TANH R120, R44 ;  /* 0x0000002c00787308 */ /* 0x000e620000002400 */
[C---:B------:R-:W-:Y:S01]  /*a980*/  ISETP.GT.AND P3, PT, R157.reuse, R26, PT ;  /* 0x0000001a9d00720c */ /* 0x040fe20003f64270 */
[----:B------:R-:W-:Y:S01]  /*a990*/  FMUL.FTZ R98, R98, R86 ;  /* 0x0000005662627220 */ /* 0x000fe20000410000 */
[----:B------:R-:W-:-:S02]  /*a9a0*/  ISETP.GT.AND P6, PT, R157, R24, PT ;  /* 0x000000189d00720c */ /* 0x000fc40003fc4270 */
[----:B--2---:R-:W-:Y:S02]  /*a9b0*/  FSEL R17, R18, -INF , !P1 ;  /* 0xff80000012117808 */ /* 0x004fe40004800000 */
[----:B------:R-:W-:Y:S01]  /*a9c0*/  FSEL R12, R19, -INF , !P2 ;  /* 0xff800000130c7808 */ /* 0x000fe20005000000 */
[----:B------:R-:W2:Y:S01]  /*a9d0*/  MUFU.TANH R130, R45 ;  /* 0x0000002d00827308 */ /* 0x000ea20000002400 */
[----:B------:R-:W-:Y:S01]  /*a9e0*/  ISETP.GT.AND P1, PT, R157, R25, PT ;  /* 0x000000199d00720c */ /* 0x000fe20003f24270 */
[-C--:B------:R-:W-:Y:S01]  /*a9f0*/  FMUL.FTZ R19, R55, R86.reuse ;  /* 0x0000005637137220 */ /* 0x080fe20000410000 */
[----:B------:R-:W-:Y:S02]  /*aa00*/  ISETP.GT.AND P2, PT, R157, R23, PT ;  /* 0x000000179d00720c */ /* 0x000fe40003f44270 */
[----:B------:R-:W-:Y:S02]  /*aa10*/  FSEL R15, R15, -INF , !P4 ;  /* 0xff8000000f0f7808 */ /* 0x000fe40006000000 */
[----:B------:R-:W-:Y:S01]  /*aa20*/  FSEL R134, R8, -INF , !P3 ;  /* 0xff80000008867808 */ /* 0x000fe20005800000 */
[----:B------:R-:W4:Y:S01]  /*aa30*/  MUFU.TANH R127, R68 ;  /* 0x00000044007f7308 */ /* 0x000f220000002400 */
[----:B---3--:R-:W-:Y:S01]  /*aa40*/  FSEL R158, R9, -INF , !P6 ;  /* 0xff800000099e7808 */ /* 0x008fe20007000000 */
[----:B------:R-:W-:Y:S01]  /*aa50*/  FMUL.FTZ R8, R58, R86 ;  /* 0x000000563a087220 */ /* 0x000fe20000410000 */
[----:B------:R-:W-:-:S02]  /*aa60*/  ISETP.GT.AND P3, PT, R157, R21, PT ;  /* 0x000000159d00720c */ /* 0x000fc40003f64270 */
[----:B------:R-:W-:Y:S02]  /*aa70*/  ISETP.GT.AND P6, PT, R157, R11, PT ;  /* 0x0000000b9d00720c */ /* 0x000fe40003fc4270 */
[----:B-1----:R-:W-:Y:S01]  /*aa80*/  FSEL R120, R120, -INF , !P1 ;  /* 0xff80000078787808 */ /* 0x002fe20004800000 */
[----:B------:R-:W1:Y:S01]  /*aa90*/  MUFU.TANH R122, R69 ;  /* 0x00000045007a7308 */ /* 0x000e620000002400 */
[----:B------:R-:W-:Y:S02]  /*aaa0*/  ISETP.GT.AND P1, PT, R155, R20, PT ;  /* 0x000000149b00720c */ /* 0x000fe40003f24270 */
[----:B--2---:R-:W-:Y:S02]  /*aab0*/  FSEL R130, R130, -INF , !P2 ;  /* 0xff80000082827808 */ /* 0x004fe40005000000 */
[----:B------:R-:W-:Y:S02]  /*aac0*/  ISETP.GE.AND P2, PT, R20, R154, PT ;  /* 0x0000009a1400720c */ /* 0x000fe40003f46270 */
[----:B------:R-:W-:Y:S01]  /*aad0*/  FSEL R20, R15, -INF , !P0 ;  /* 0xff8000000f147808 */ /* 0x000fe20004000000 */
[----:B------:R-:W2:Y:S01]  /*aae0*/  MUFU.TANH R125, R96 ;  /* 0x00000060007d7308 */ /* 0x000ea20000002400 */
[----:B------:R-:W-:Y:S01]  /*aaf0*/  FMUL.FTZ R15, R54, R86 ;  /* 0x00000056360f7220 */ /* 0x000fe20000410000 */
[----:B----4-:R-:W-:-:S02]  /*ab00*/  FSEL R127, R127, -INF , !P3 ;  /* 0xff8000007f7f7808 */ /* 0x010fc40005800000 */
[----:B------:R-:W-:Y:S02]  /*ab10*/  ISETP.GT.AND P3, PT, R157, R7, PT ;  /* 0x000000079d00720c */ /* 0x000fe40003f64270 */
[----:B------:R-:W-:Y:S02]  /*ab20*/  FSEL R14, R14, -INF , !P1 ;  /* 0xff8000000e0e7808 */ /* 0x000fe40004800000 */
[----:B------:R-:W3:Y:S01]  /*ab30*/  MUFU.TANH R123, R97 ;  /* 0x00000061007b7308 */ /* 0x000ee20000002400 */
[----:B------:R-:W-:Y:S02]  /*ab40*/  ISETP.GE.AND P1, PT, R5, R154, PT ;  /* 0x0000009a0500720c */ /* 0x000fe40003f26270 */
[----:B-1----:R-:W-:Y:S02]  /*ab50*/  FSEL R122, R122, -INF , !P6 ;  /* 0xff8000007a7a7808 */ /* 0x002fe40007000000 */
[----:B------:R-:W-:Y:S02]  /*ab60*/  ISETP.GT.AND P6, PT, R157, R13, PT ;  /* 0x0000000d9d00720c */ /* 0x000fe40003fc4270 */
[----:B------:R-:W-:Y:S01]  /*ab70*/  FSEL R9, R32, -INF , !P5 ;  /* 0xff80000020097808 */ /* 0x000fe20006800000 */
[----:B------:R-:W1:Y:S01]  /*ab80*/  MUFU.TANH R62, R62 ;  /* 0x0000003e003e7308 */ /* 0x000e620000002400 */
[----:B------:R-:W-:-:S02]  /*ab90*/  ISETP.GE.AND P5, PT, R30, R156, PT ;  /* 0x0000009c1e00720c */ /* 0x000fc40003fa6270 */
[----:B--2---:R-:W-:Y:S02]  /*aba0*/  FSEL R125, R125, -INF , !P3 ;  /* 0xff8000007d7d7808 */ /* 0x004fe40005800000 */
[C---:B------:R-:W-:Y:S02]  /*abb0*/  ISETP.GT.AND P3, PT, R155.reuse, R5, PT ;  /* 0x000000059b00720c */ /* 0x040fe40003f64270 */
[----:B------:R-:W-:Y:S01]  /*abc0*/  ISETP.GE.AND P4, PT, R30, R154, PT ;  /* 0x0000009a1e00720c */ /* 0x000fe20003f86270 */
[----:B------:R-:W2:Y:S01]  /*abd0*/  MUFU.TANH R63, R63 ;  /* 0x0000003f003f7308 */ /* 0x000ea20000002400 */
[----:B------:R-:W-:Y:S02]  /*abe0*/  ISETP.GT.AND P0, PT, R155, R6, PT ;  /* 0x000000069b00720c */ /* 0x000fe40003f04270 */
[----:B---3--:R-:W-:Y:S01]  /*abf0*/  FSEL R123, R123, -INF , !P6 ;  /* 0xff8000007b7b7808 */ /* 0x008fe20007000000 */
[----:B------:R-:W-:Y:S01]  /*ac00*/  BAR.SYNC.DEFER_BLOCKING 0x0 ;  /* 0x0000000000007b1d */ /* 0x000fe20000010000 */
[----:B------:R-:W-:-:S02]  /*ac10*/  ISETP.GE.AND P6, PT, R5, R156, PT ;  /* 0x0000009c0500720c */ /* 0x000fc40003fc6270 */
[----:B------:R-:W-:Y:S02]  /*ac20*/  FSEL R5, R14, -INF , !P2 ;  /* 0xff8000000e057808 */ /* 0x000fe40005000000 */
[----:B------:R-:W-:Y:S01]  /*ac30*/  ISETP.GT.AND P2, PT, R155, R30, PT ;  /* 0x0000001e9b00720c */ /* 0x000fe20003f44270 */
[----:B------:R-:W3:Y:S01]  /*ac40*/  MUFU.TANH R8, R8 ;  /* 0x0000000800087308 */ /* 0x000ee20000002400 */
[----:B-1----:R-:W-:Y:S02]  /*ac50*/  FSEL R62, R62, -INF , !P3 ;  /* 0xff8000003e3e7808 */ /* 0x002fe40005800000 */
[----:B------:R-:W-:Y:S02]  /*ac60*/  FSEL R30, R31, -INF , !P6 ;  /* 0xff8000001f1e7808 */ /* 0x000fe40007000000 */
[C---:B------:R-:W-:Y:S02]  /*ac70*/  ISETP.GE.AND P6, PT, R6.reuse, R156, PT ;  /* 0x0000009c0600720c */ /* 0x040fe40003fc6270 */
[----:B------:R-:W-:Y:S01]  /*ac80*/  ISETP.GE.AND P3, PT, R6, R154, PT ;  /* 0x0000009a0600720c */ /* 0x000fe20003f66270 */
[----:B------:R-:W1:Y:S01]  /*ac90*/  MUFU.TANH R15, R15 ;  /* 0x0000000f000f7308 */ /* 0x000e620000002400 */
[----:B--2---:R-:W-:-:S02]  /*aca0*/  FSEL R63, R63, -INF , !P2 ;  /* 0xff8000003f3f7808 */ /* 0x004fc40005000000 */
[----:B------:R-:W-:Y:S02]  /*acb0*/  FSEL R6, R62, -INF , !P1 ;  /* 0xff8000003e067808 */ /* 0x000fe40004800000 */
[----:B------:R-:W-:Y:S02]  /*acc0*/  FSEL R28, R28, -INF , !P5 ;  /* 0xff8000001c1c7808 */ /* 0x000fe40006800000 */
[----:B------:R-:W-:Y:S01]  /*acd0*/  ISETP.GT.AND P1, PT, R155, R4, PT ;  /* 0x000000049b00720c */ /* 0x000fe20003f24270 */
[----:B------:R-:W2:Y:S01]  /*ace0*/  MUFU.TANH R14, R59 ;  /* 0x0000003b000e7308 */ /* 0x000ea20000002400 */
[C---:B------:R-:W-:Y:S02]  /*acf0*/  ISETP.GE.AND P5, PT, R4.reuse, R156, PT ;  /* 0x0000009c0400720c */ /* 0x040fe40003fa6270 */
[----:B------:R-:W-:Y:S02]  /*ad00*/  ISETP.GE.AND P2, PT, R4, R154, PT ;  /* 0x0000009a0400720c */ /* 0x000fe40003f46270 */
[----:B------:R-:W-:-:S02]  /*ad10*/  FSEL R4, R63, -INF , !P4 ;  /* 0xff8000003f047808 */ /* 0x000fc40006000000 */
[----:B------:R-:W-:Y:S01]  /*ad20*/  ISETP.GT.AND P4, PT, R155, R10, PT ;  /* 0x0000000a9b00720c */ /* 0x000fe20003f84270 */
[----:B------:R-:W4:Y:S01]  /*ad30*/  MUFU.TANH R19, R19 ;  /* 0x0000001300137308 */ /* 0x000f220000002400 */
[----:B---3--:R-:W-:Y:S02]  /*ad40*/  FSEL R8, R8, -INF , !P0 ;  /* 0xff80000008087808 */ /* 0x008fe40004000000 */
[----:B------:R-:W-:Y:S02]  /*ad50*/  FSEL R18, R29, -INF , !P6 ;  /* 0xff8000001d127808 */ /* 0x000fe40007000000 */
[C---:B------:R-:W-:Y:S02]  /*ad60*/  ISETP.GE.AND P6, PT, R10.reuse, R156, PT ;  /* 0x0000009c0a00720c */ /* 0x040fe40003fc6270 */
[----:B-1----:R-:W-:Y:S01]  /*ad70*/  FSEL R31, R15, -INF , !P4 ;  /* 0xff8000000f1f7808 */ /* 0x002fe20006000000 */
[----:B------:R-:W1:Y:S01]  /*ad80*/  MUFU.TANH R29, R50 ;  /* 0x00000032001d7308 */ /* 0x000e620000002400 */
[----:B------:R-:W-:-:S02]  /*ad90*/  ISETP.GE.AND P0, PT, R10, R154, PT ;  /* 0x0000009a0a00720c */ /* 0x000fc40003f06270 */
[----:B------:R-:W-:Y:S02]  /*ada0*/  FSEL R10, R8, -INF , !P3 ;  /* 0xff800000080a7808 */ /* 0x000fe40005800000 */
[----:B--2---:R-:W-:Y:S02]  /*adb0*/  FSEL R8, R14, -INF , !P1 ;  /* 0xff8000000e087808 */ /* 0x004fe40004800000 */
[----:B------:R-:W-:Y:S01]  /*adc0*/  FSEL R14, R17, -INF , !P6 ;  /* 0xff800000110e7808 */ /* 0x000fe20007000000 */
[----:B------:R-:W2:Y:S01]  /*add0*/  MUFU.TANH R15, R46 ;  /* 0x0000002e000f7308 */ /* 0x000ea20000002400 */
[----:B------:R-:W-:Y:S01]  /*ade0*/  FMUL.FTZ R17, R47, R86 ;  /* 0x000000562f117220 */ /* 0x000fe20000410000 */
[----:B------:R-:W-:Y:S02]  /*adf0*/  ISETP.GT.AND P3, PT, R155, R27, PT ;  /* 0x0000001b9b00720c */ /* 0x000fe40003f64270 */
[----:B------:R-:W-:Y:S02]  /*ae00*/  FSEL R16, R16, -INF , !P5 ;  /* 0xff80000010107808 */ /* 0x000fe40006800000 */
[----:B------:R-:W-:-:S02]  /*ae10*/  ISETP.GE.AND P5, PT, R27, R156, PT ;  /* 0x0000009c1b00720c */ /* 0x000fc40003fa6270 */
[----:B------:R-:W-:Y:S01]  /*ae20*/  ISETP.GE.AND P1, PT, R27, R154, PT ;  /* 0x0000009a1b00720c */ /* 0x000fe20003f26270 */
[----:B------:R-:W-:Y:S01]  /*ae30*/  MUFU.TANH R17, R17 ;  /* 0x0000001100117308 */ /* 0x000fe20000002400 */
[----:B------:R-:W-:Y:S02]  /*ae40*/  FSEL R8, R8, -INF , !P2 ;  /* 0xff80000008087808 */ /* 0x000fe40005000000 */
[----:B----4-:R-:W-:Y:S02]  /*ae50*/  FSEL R19, R19, -INF , !P3 ;  /* 0xff80000013137808 */ /* 0x010fe40005800000 */
[----:B------:R-:W-:Y:S02]  /*ae60*/  ISETP.GT.AND P2, PT, R155, R26, PT ;  /* 0x0000001a9b00720c */ /* 0x000fe40003f44270 */
[C---:B------:R-:W-:Y:S01]  /*ae70*/  ISETP.GE.AND P6, PT, R26.reuse, R156, PT ;  /* 0x0000009c1a00720c */ /* 0x040fe20003fc6270 */
[----:B------:R-:W3:Y:S01]  /*ae80*/  MUFU.TANH R27, R51 ;  /* 0x00000033001b7308 */ /* 0x000ee20000002400 */
[----:B------:R-:W-:-:S02]  /*ae90*/  ISETP.GE.AND P4, PT, R26, R154, PT ;  /* 0x0000009a1a00720c */ /* 0x000fc40003f86270 */
[----:B------:R-:W-:Y:S02]  /*aea0*/  FSEL R26, R31, -INF , !P0 ;  /* 0xff8000001f1a7808 */ /* 0x000fe40004000000 */
[----:B------:R-:W-:Y:S02]  /*aeb0*/  FSEL R12, R12, -INF , !P5 ;  /* 0xff8000000c0c7808 */ /* 0x000fe40006800000 */
[----:B------:R-:W-:Y:S02]  /*aec0*/  ISETP.GT.AND P0, PT, R155, R24, PT ;  /* 0x000000189b00720c */ /* 0x000fe40003f04270 */
[C---:B------:R-:W-:Y:S02]  /*aed0*/  ISETP.GE.AND P5, PT, R24.reuse, R156, PT ;  /* 0x0000009c1800720c */ /* 0x040fe40003fa6270 */
[----:B------:R-:W-:Y:S02]  /*aee0*/  ISETP.GE.AND P3, PT, R24, R154, PT ;  /* 0x0000009a1800720c */ /* 0x000fe40003f66270 */
[----:B------:R-:W-:Y:S01]  /*aef0*/  FSEL R24, R19, -INF , !P1 ;  /* 0xff80000013187808 */ /* 0x000fe20004800000 */
[----:B------:R-:W-:Y:S01]  /*af00*/  FMUL.FTZ R19, R70, R86 ;  /* 0x0000005646137220 */ /* 0x000fe20000410000 */
[----:B------:R-:W-:-:S02]  /*af10*/  ISETP.GT.AND P1, PT, R155, R25, PT ;  /* 0x000000199b00720c */ /* 0x000fc40003f24270 */
[----:B-1----:R-:W-:Y:S02]  /*af20*/  FSEL R29, R29, -INF , !P2 ;  /* 0xff8000001d1d7808 */ /* 0x002fe40005000000 */
[----:B--2---:R-:W-:Y:S01]  /*af30*/  FSEL R15, R15, -INF , !P1 ;  /* 0xff8000000f0f7808 */ /* 0x004fe20004800000 */
[----:B------:R-:W-:Y:S01]  /*af40*/  MUFU.TANH R19, R19 ;  /* 0x0000001300137308 */ /* 0x000fe20000002400 */
[----:B------:R-:W-:Y:S02]  /*af50*/  ISETP.GE.AND P2, PT, R25, R154, PT ;  /* 0x0000009a1900720c */ /* 0x000fe40003f46270 */
[----:B------:R-:W-:Y:S02]  /*af60*/  FSEL R116, R29, -INF , !P4 ;  /* 0xff8000001d747808 */ /* 0x000fe40006000000 */
[----:B------:R-:W-:Y:S02]  /*af70*/  FSEL R158, R158, -INF , !P5 ;  /* 0xff8000009e9e7808 */ /* 0x000fe40006800000 */
[----:B------:R-:W-:-:S02]  /*af80*/  FSEL R126, R15, -INF , !P2 ;  /* 0xff8000000f7e7808 */ /* 0x000fc40005000000 */
[----:B------:R-:W-:Y:S01]  /*af90*/  ISETP.GT.AND P4, PT, R155, R23, PT ;  /* 0x000000179b00720c */ /* 0x000fe20003f84270 */
[----:B------:R-:W1:Y:S01]  /*afa0*/  MUFU.TANH R15, R98 ;  /* 0x00000062000f7308 */ /* 0x000e620000002400 */
[----:B------:R-:W-:Y:S02]  /*afb0*/  ISETP.GE.AND P5, PT, R23, R156, PT ;  /* 0x0000009c1700720c */ /* 0x000fe40003fa6270 */
[----:B---3--:R-:W-:Y:S02]  /*afc0*/  FSEL R27, R27, -INF , !P0 ;  /* 0xff8000001b1b7808 */ /* 0x008fe40004000000 */
[----:B------:R-:W-:Y:S01]  /*afd0*/  ISETP.GE.AND P0, PT, R23, R154, PT ;  /* 0x0000009a1700720c */ /* 0x000fe20003f06270 */
[----:B------:R-:W-:Y:S01]  /*afe0*/  FMUL.FTZ R23, R71, R86 ;  /* 0x0000005647177220 */ /* 0x000fe20000410000 */
[----:B------:R-:W-:Y:S02]  /*aff0*/  FSEL R17, R17, -INF , !P4 ;  /* 0xff80000011117808 */ /* 0x000fe40006000000 */
[----:B------:R-:W-:-:S02]  /*b000*/  FSEL R130, R130, -INF , !P5 ;  /* 0xff80000082827808 */ /* 0x000fc40006800000 */
[----:B------:R-:W-:Y:S01]  /*b010*/  ISETP.GT.AND P2, PT, R155, R11, PT ;  /* 0x0000000b9b00720c */ /* 0x000fe20003f44270 */
[----:B------:R-:W2:Y:S01]  /*b020*/  MUFU.TANH R23, R23 ;  /* 0x0000001700177308 */ /* 0x000ea20000002400 */
[C---:B------:R-:W-:Y:S02]  /*b030*/  ISETP.GE.AND P5, PT, R11.reuse, R156, PT ;  /* 0x0000009c0b00720c */ /* 0x040fe40003fa6270 */
[----:B------:R-:W-:Y:S01]  /*b040*/  ISETP.GE.AND P4, PT, R11, R154, PT ;  /* 0x0000009a0b00720c */ /* 0x000fe20003f86270 */
[----:B------:R-:W-:Y:S01]  /*b050*/  FMUL.FTZ R11, R99, R86 ;  /* 0x00000056630b7220 */ /* 0x000fe20000410000 */
[----:B------:R-:W-:Y:S02]  /*b060*/  FSEL R124, R17, -INF , !P0 ;  /* 0xff800000117c7808 */ /* 0x000fe40004000000 */
[----:B------:R-:W-:Y:S02]  /*b070*/  ISETP.GT.AND P0, PT, R155, R7, PT ;  /* 0x000000079b00720c */ /* 0x000fe40003f04270 */
[----:B------:R-:W-:Y:S01]  /*b080*/  FSEL R118, R27, -INF , !P3 ;  /* 0xff8000001b767808 */ /* 0x000fe20005800000 */
[----:B------:R-:W3:Y:S01]  /*b090*/  MUFU.TANH R11, R11 ;  /* 0x0000000b000b7308 */ /* 0x000ee20000002400 */
[----:B------:R-:W-:-:S02]  /*b0a0*/  ISETP.GT.AND P3, PT, R155, R21, PT ;  /* 0x000000159b00720c */ /* 0x000fc40003f64270 */
[----:B-1----:R-:W-:Y:S02]  /*b0b0*/  FSEL R15, R15, -INF , !P0 ;  /* 0xff8000000f0f7808 */ /* 0x002fe40004000000 */
[----:B------:R-:W-:Y:S02]  /*b0c0*/  FSEL R134, R134, -INF , !P6 ;  /* 0xff80000086867808 */ /* 0x000fe40007000000 */
[----:B------:R-:W-:Y:S02]  /*b0d0*/  ISETP.GT.AND P0, PT, R93, R138, PT ;  /* 0x0000008a5d00720c */ /* 0x000fe40003f04270 */
[----:B------:R-:W-:Y:S02]  /*b0e0*/  ISETP.GE.AND P6, PT, R25, R156, PT ;  /* 0x0000009c1900720c */ /* 0x000fe40003fc6270 */
[----:B------:R-:W-:Y:S02]  /*b0f0*/  ISETP.GE.AND P1, PT, R21, R154, PT ;  /* 0x0000009a1500720c */ /* 0x000fe40003f26270 */
[----:B------:R-:W-:-:S02]  /*b100*/  FSEL R19, R19, -INF , !P3 ;  /* 0xff80000013137808 */ /* 0x000fc40005800000 */
[----:B------:R-:W-:Y:S02]  /*b110*/  FSEL R120, R120, -INF , !P6 ;  /* 0xff80000078787808 */ /* 0x000fe40007000000 */
[----:B------:R-:W-:Y:S02]  /*b120*/  ISETP.GE.AND P6, PT, R21, R156, PT ;  /* 0x0000009c1500720c */ /* 0x000fe40003fc6270 */
[----:B------:R-:W-:Y:S02]  /*b130*/  FSEL R114, R19, -INF , !P1 ;  /* 0xff80000013727808 */ /* 0x000fe40004800000 */
[----:B------:R-:W-:Y:S02]  /*b140*/  ISETP.GT.AND P1, PT, R155, R13, PT ;  /* 0x0000000d9b00720c */ /* 0x000fe40003f24270 */
[----:B------:R-:W-:Y:S02]  /*b150*/  FSEL R127, R127, -INF , !P6 ;  /* 0xff8000007f7f7808 */ /* 0x000fe40007000000 */
[----:B------:R-:W-:-:S02]  /*b160*/  FSEL R122, R122, -INF , !P5 ;  /* 0xff8000007a7a7808 */ /* 0x000fc40006800000 */
[----:B--2---:R-:W-:Y:S02]  /*b170*/  FSEL R23, R23, -INF , !P2 ;  /* 0xff80000017177808 */ /* 0x004fe40005000000 */
[C---:B------:R-:W-:Y:S02]  /*b180*/  ISETP.GE.AND P6, PT, R7.reuse, R156, PT ;  /* 0x0000009c0700720c */ /* 0x040fe40003fc6270 */
[----:B------:R-:W-:Y:S02]  /*b190*/  ISETP.GE.AND P3, PT, R7, R154, PT ;  /* 0x0000009a0700720c */ /* 0x000fe40003f66270 */
[C---:B------:R-:W-:Y:S02]  /*b1a0*/  ISETP.GE.AND P5, PT, R13.reuse, R156, PT ;  /* 0x0000009c0d00720c */ /* 0x040fe40003fa6270 */
[----:B------:R-:W-:Y:S02]  /*b1b0*/  ISETP.GE.AND P2, PT, R13, R154, PT ;  /* 0x0000009a0d00720c */ /* 0x000fe40003f46270 */
[----:B---3--:R-:W-:-:S02]  /*b1c0*/  FSEL R11, R11, -INF , !P1 ;  /* 0xff8000000b0b7808 */ /* 0x008fc40004800000 */
        /* <DEDUP_REMOVED lines=21> */
.L_x_10491:
        /* <DEDUP_REMOVED lines=60> */
.L_x_10492:
[----:B------:R-:W-:Y:S05]  /*b6e0*/  BSYNC.RECONVERGENT B0 ;  /* 0x0000000000007941 */ /* 0x000fea0003800200 */
.L_x_10490:
        /* <DEDUP_REMOVED lines=13> */
.L_x_10489:
[----:B------:R-:W-:Y:S05]  /*b7c0*/  BSYNC.RECONVERGENT B1 ;  /* 0x0000000000017941 */ /* 0x000fea0003800200 */
.L_x_10488:
        /* <DEDUP_REMOVED lines=289> */
.L_x_10496:
        /* <DEDUP_REMOVED lines=8> */
.L_x_10497:
[----:B------:R-:W-:Y:S05]  /*ca60*/  BSYNC.RECONVERGENT B0 ;  /* 0x0000000000007941 */ /* 0x000fea0003800200 */
.L_x_10495:
[----:B------:R-:W-:Y:S02]  /*ca70*/  SHF.L.U32 R4, R90, 0x3, RZ ;  /* 0x000000035a047819 */ /* 0x000fe400000006ff */
[----:B------:R-:W-:Y:S02]  /*ca80*/  LEA R6, P1, R88, R142, 0x1 ;  /* 0x0000008e58067211 */ /* 0x000fe400078208ff */
[----:B------:R-:W-:Y:S02]  /*ca90*/  LOP3.LUT R5, R4, 0xc0, RZ, 0xc0, !PT ;  /* 0x000000c004057812 */ /* 0x000fe400078ec0ff */
[----:B------:R-:W-:Y:S02]  /*caa0*/  LEA.HI.X R7, R88, R143, R89, 0x1, P1 ;  /* 0x0000008f58077211 */ /* 0x000fe400008f0c59 */
[----:B------:R-:W-:-:S04]  /*cab0*/  LOP3.LUT R5, R5, 0x18, R90, 0xf8, !PT ;  /* 0x0000001805057812 */ /* 0x000fc800078ef85a */
[----:B------:R-:W-:-:S04]  /*cac0*/  LOP3.LUT R5, R5, 0x18, R4, 0x78, !PT ;  /* 0x0000001805057812 */ /* 0x000fc800078e7804 */
[----:B------:R-:W-:-:S04]  /*cad0*/  LOP3.LUT R5, R5, 0x1f20, R4, 0xf8, !PT ;  /* 0x00001f2005057812 */ /* 0x000fc800078ef804 */
[----:B------:R-:W-:-:S05]  /*cae0*/  LEA R90, R5, R92, 0x1 ;  /* 0x0000005c055a7211 */ /* 0x000fca00078e08ff */
        /* <DEDUP_REMOVED lines=21> */
[----:B-1----:R-:W1:Y:S04]  /*cc40*/  LDSM.16.M88.4 R4, [R131+0x3000] ;  /* 0x003000008304783b */ /* 0x002e680000000200 */
[----:B------:R-:W1:Y:S04]  /*cc50*/  LDSM.16.M88.4 R96, [R131+0x3400] ;  /* 0x003400008360783b */ /* 0x000e680000000200 */
[----:B------:R-:W1:Y:S04]  /*cc60*/  LDSM.16.M88.4 R92, [R131+0x3800] ;  /* 0x00380000835c783b */ /* 0x000e680000000200 */
[----:B------:R-:W1:Y:S04]  /*cc70*/  LDSM.16.M88.4 R20, [R131+0x3c00] ;  /* 0x003c00008314783b */ /* 0x000e680000000200 */
[----:B------:R-:W-:Y:S01]  /*cc80*/  LDSM.16.M88.4 R120, [R129+0x1000] ;  /* 0x001000008178783b */ /* 0x000fe20000000200 */
[C---:B---3--:R-:W-:Y:S03]  /*cc90*/  HMMA.16816.F32 R12, R100.reuse, R32, RZ ;  /* 0x00000020640c723c */ /* 0x048fe600000018ff */
[----:B------:R-:W3:Y:S04]  /*cca0*/  LDSM.16.M88.4 R8, [R2+0x4000] ;  /* 0x004000000208783b */ /* 0x000ee80000000200 */
[----:B------:R-:W-:Y:S01]  /*ccb0*/  LDSM.16.M88.4 R124, [R131+0x4000] ;  /* 0x00400000837c783b */ /* 0x000fe20000000200 */
[C---:B------:R-:W-:Y:S03]  /*ccc0*/  HMMA.16816.F32 R32, R100.reuse, R34, RZ ;  /* 0x000000226420723c */ /* 0x040fe600000018ff */
[----:B------:R-:W0:Y:S05]  /*ccd0*/  LDGDEPBAR ;  /* 0x00000000000079af */ /* 0x000e2a0000000000 */
[C---:B----4-:R-:W-:Y:S08]  /*cce0*/  HMMA.16816.F32 R28, R100.reuse, R24, RZ ;  /* 0x00000018641c723c */ /* 0x050ff000000018ff */
[C---:B------:R-:W-:Y:S08]  /*ccf0*/  HMMA.16816.F32 R24, R100.reuse, R26, RZ ;  /* 0x0000001a6418723c */ /* 0x040ff000000018ff */
[C---:B-----5:R-:W-:Y:S08]  /*cd00*/  HMMA.16816.F32 R112, R100.reuse, R108, RZ ;  /* 0x0000006c6470723c */ /* 0x060ff000000018ff */
[C---:B------:R-:W-:Y:S08]  /*cd10*/  HMMA.16816.F32 R108, R100.reuse, R110, RZ ;  /* 0x0000006e646c723c */ /* 0x040ff000000018ff */
[----:B------:R-:W-:Y:S08]  /*cd20*/  HMMA.16816.F32 R104, R100, R116, RZ ;  /* 0x000000746468723c */ /* 0x000ff000000018ff */
[C---:B-1----:R-:W-:Y:S08]  /*cd30*/  HMMA.16816.F32 R12, R16.reuse, R4, R12 ;  /* 0x00000004100c723c */ /* 0x042ff0000000180c */
[----:B------:R-:W-:Y:S01]  /*cd40*/  HMMA.16816.F32 R32, R16, R6, R32 ;  /* 0x000000061020723c */ /* 0x000fe20000001820 */
[----:B------:R-:W1:Y:S07]  /*cd50*/  LDSM.16.M88.4 R4, [R2+0x4400] ;  /* 0x004400000204783b */ /* 0x000e6e0000000200 */
[----:B------:R-:W-:Y:S01]  /*cd60*/  HMMA.16816.F32 R100, R100, R118, RZ ;  /* 0x000000766464723c */ /* 0x000fe200000018ff */
        /* <DEDUP_REMOVED lines=10> */
[----:B------:R-:W5:Y:S03]  /*ce10*/  LDSM.16.M88.4 R16, [R2+0x5000] ;  /* 0x005000000210783b */ /* 0x000f660000000200 */
        /* <DEDUP_REMOVED lines=11> */
[----:B------:R-:W3:Y:S07]  /*ced0*/  LDSM.16.M88.4 R116, [R131+0x4800] ;  /* 0x004800008374783b */ /* 0x000eee0000000200 */
[C---:B-----5:R-:W-:Y:S08]  /*cee0*/  HMMA.16816.F32 R12, R20.reuse, R16, R12 ;  /* 0x00000010140c723c */ /* 0x060ff0000000180c */
[----:B------:R-:W-:Y:S01]  /*cef0*/  HMMA.16816.F32 R32, R20, R18, R32 ;  /* 0x000000121420723c */ /* 0x000fe20000001820 */
[----:B------:R-:W-:Y:S07]  /*cf00*/  LDSM.16.M88.4 R16, [R131+0x5400] ;  /* 0x005400008310783b */ /* 0x000fee0000000200 */
[----:B------:R-:W-:Y:S08]  /*cf10*/  HMMA.16816.F32 R28, R96, R92, R28 ;  /* 0x0000005c601c723c */ /* 0x000ff0000000181c */
[C---:B-1----:R-:W-:Y:S08]  /*cf20*/  HMMA.16816.F32 R12, R8.reuse, R4, R12 ;  /* 0x00000004080c723c */ /* 0x042ff0000000180c */
[----:B------:R-:W-:Y:S01]  /*cf30*/  HMMA.16816.F32 R32, R8, R6, R32 ;  /* 0x000000060820723c */ /* 0x000fe20000001820 */
[----:B------:R-:W1:Y:S07]  /*cf40*/  LDSM.16.M88.4 R4, [R2+0x4c00] ;  /* 0x004c00000204783b */ /* 0x000e6e0000000200 */
[----:B---3--:R-:W-:Y:S08]  /*cf50*/  HMMA.16816.F32 R112, R96, R116, R112 ;  /* 0x000000746070723c */ /* 0x008ff00000001870 */
[----:B------:R-:W-:Y:S08]  /*cf60*/  HMMA.16816.F32 R28, R20, R124, R28 ;  /* 0x0000007c141c723c */ /* 0x000ff0000000181c */
[C---:B------:R-:W-:Y:S01]  /*cf70*/  HMMA.16816.F32 R24, R96.reuse, R94, R24 ;  /* 0x0000005e6018723c */ /* 0x040fe20000001818 */
[----:B------:R-:W-:Y:S04]  /*cf80*/  LDSM.16.M88.4 R92, [R131+0x4c00] ;  /* 0x004c0000835c783b */ /* 0x000fe80000000200 */
[-C--:B--2---:R-:W-:Y:S01]  /*cf90*/  FMUL.FTZ R116, R12, R130.reuse ;  /* 0x000000820c747220 */ /* 0x084fe20000410000 */
[-C--:B------:R-:W-:Y:S01]  /*cfa0*/  FMUL.FTZ R117, R13, R130.reuse ;  /* 0x000000820d757220 */ /* 0x080fe20000410000 */
[-C--:B------:R-:W-:Y:S01]  /*cfb0*/  FMUL.FTZ R124, R14, R130.reuse ;  /* 0x000000820e7c7220 */ /* 0x080fe20000410000 */
[-C--:B------:R-:W-:Y:S01]  /*cfc0*/  FMUL.FTZ R125, R15, R130.reuse ;  /* 0x000000820f7d7220 */ /* 0x080fe20000410000 */
[-C--:B------:R-:W-:Y:S01]  /*cfd0*/  FMUL.FTZ R32, R32, R130.reuse ;  /* 0x0000008220207220 */ /* 0x080fe20000410000 */
[----:B------:R-:W2:Y:S01]  /*cfe0*/  LDSM.16.M88.4 R12, [R2+0x5800] ;  /* 0x00580000020c783b */ /* 0x000ea20000000200 */
[----:B------:R-:W-:Y:S03]  /*cff0*/  HMMA.16816.F32 R108, R96, R118, R108 ;  /* 0x00000076606c723c */ /* 0x000fe6000000186c */
[-C--:B------:R-:W-:Y:S01]  /*d000*/  FMUL.FTZ R119, R33, R130.reuse ;  /* 0x0000008221777220 */ /* 0x080fe20000410000 */
[----:B------:R3:W4:Y:S04]  /*d010*/  MUFU.TANH R118, R32 ;  /* 0x0000002000767308 */ /* 0x0007280000002400 */
[----:B-1----:R-:W-:Y:S04]  /*d020*/  HMMA.16816.F32 R104, R120, R4, R104 ;  /* 0x000000047868723c */ /* 0x002fe80000001868 */
[----:B------:R-:W1:Y:S04]  /*d030*/  MUFU.TANH R116, R116 ;  /* 0x0000007400747308 */ /* 0x000e680000002400 */
[----:B------:R-:W-:Y:S05]  /*d040*/  HMMA.16816.F32 R24, R20, R126, R24 ;  /* 0x0000007e1418723c */ /* 0x000fea0000001818 */
[-C--:B------:R-:W-:Y:S01]  /*d050*/  FMUL.FTZ R126, R34, R130.reuse ;  /* 0x00000082227e7220 */ /* 0x080fe20000410000 */
[-C--:B------:R-:W-:Y:S01]  /*d060*/  FMUL.FTZ R127, R35, R130.reuse ;  /* 0x00000082237f7220 */ /* 0x080fe20000410000 */
[----:B------:R-:W1:Y:S01]  /*d070*/  MUFU.TANH R117, R117 ;  /* 0x0000007500757308 */ /* 0x000e620000002400 */
[----:B---3--:R-:W-:Y:S01]  /*d080*/  LDSM.16.M88.4 R32, [R2+0x5c00] ;  /* 0x005c00000220783b */ /* 0x008fe20000000200 */
[----:B------:R-:W-:Y:S06]  /*d090*/  HMMA.16816.F32 R100, R120, R6, R100 ;  /* 0x000000067864723c */ /* 0x000fec0000001864 */
[----:B------:R-:W3:Y:S02]  /*d0a0*/  MUFU.TANH R124, R124 ;  /* 0x0000007c007c7308 */ /* 0x000ee40000002400 */
[C---:B------:R-:W-:Y:S06]  /*d0b0*/  HMMA.16816.F32 R28, R8.reuse, R16, R28 ;  /* 0x00000010081c723c */ /* 0x040fec000000181c */
[----:B------:R-:W1:Y:S02]  /*d0c0*/  MUFU.TANH R125, R125 ;  /* 0x0000007d007d7308 */ /* 0x000e640000002400 */
[----:B------:R-:W-:Y:S01]  /*d0d0*/  HMMA.16816.F32 R24, R8, R18, R24 ;  /* 0x000000120818723c */ /* 0x000fe20000001818 */
[----:B------:R-:W5:Y:S05]  /*d0e0*/  LDSM.16.M88.4 R16, [R131+0x5800] ;  /* 0x005800008310783b */ /* 0x000f6a0000000200 */
[----:B------:R-:W1:Y:S02]  /*d0f0*/  MUFU.TANH R119, R119 ;  /* 0x0000007700777308 */ /* 0x000e640000002400 */
[C---:B--2---:R-:W-:Y:S05]  /*d100*/  HMMA.16816.F32 R112, R20.reuse, R12, R112 ;  /* 0x0000000c1470723c */ /* 0x044fea0000001870 */
[-C--:B------:R-:W-:Y:S01]  /*d110*/  FMUL.FTZ R5, R29, R130.reuse ;  /* 0x000000821d057220 */ /* 0x080fe20000410000 */
[-C--:B------:R-:W-:Y:S01]  /*d120*/  FMUL.FTZ R4, R28, R130.reuse ;  /* 0x000000821c047220 */ /* 0x080fe20000410000 */
[-C--:B------:R-:W-:Y:S01]  /*d130*/  FMUL.FTZ R29, R31, R130.reuse ;  /* 0x000000821f1d7220 */ /* 0x080fe20000410000 */
[----:B------:R-:W-:Y:S01]  /*d140*/  FMUL.FTZ R28, R30, R130 ;  /* 0x000000821e1c7220 */ /* 0x000fe20000410000 */
[----:B------:R-:W2:Y:S01]  /*d150*/  MUFU.TANH R126, R126 ;  /* 0x0000007e007e7308 */ /* 0x000ea20000002400 */
[----:B------:R-:W-:Y:S01]  /*d160*/  HMMA.16816.F32 R108, R20, R14, R108 ;  /* 0x0000000e146c723c */ /* 0x000fe2000000186c */
[----:B------:R-:W4:Y:S01]  /*d170*/  LDSM.16.M88.4 R12, [R131+0x5c00] ;  /* 0x005c0000830c783b */ /* 0x000f220000000200 */
[----:B------:R-:W-:-:S04]  /*d180*/  DEPBAR.LE SB0, 0x0 ;  /* 0x000080000000791a */ /* 0x000fc80000000000 */
[-C--:B------:R-:W-:Y:S01]  /*d190*/  FMUL.FTZ R7, R27, R130.reuse ;  /* 0x000000821b077220 */ /* 0x080fe20000410000 */
[-C--:B------:R-:W-:Y:S01]  /*d1a0*/  FMUL.FTZ R6, R26, R130.reuse ;  /* 0x000000821a067220 */ /* 0x080fe20000410000 */
[C---:B------:R-:W-:Y:S05]  /*d1b0*/  HMMA.16816.F32 R104, R96.reuse, R92, R104 ;  /* 0x0000005c6068723c */ /* 0x040fea0000001868 */
[----:B------:R-:W-:Y:S01]  /*d1c0*/  IADD3 R93, PT, PT, R91, -0x2, RZ ;  /* 0xfffffffe5b5d7810 */ /* 0x000fe20007ffe0ff */
[----:B------:R-:W-:Y:S01]  /*d1d0*/  FMUL.FTZ R24, R24, R130 ;  /* 0x0000008218187220 */ /* 0x000fe20000410000 */
[----:B------:R-:W1:Y:S02]  /*d1e0*/  MUFU.TANH R127, R127 ;  /* 0x0000007f007f7308 */ /* 0x000e640000002400 */
[----:B------:R-:W-:Y:S01]  /*d1f0*/  ISETP.GT.AND P1, PT, R93, R138, PT ;  /* 0x0000008a5d00720c */ /* 0x000fe20003f24270 */
[----:B------:R-:W-:Y:S05]  /*d200*/  HMMA.16816.F32 R100, R96, R94, R100 ;  /* 0x0000005e6064723c */ /* 0x000fea0000001864 */
[----:B------:R-:W1:Y:S03]  /*d210*/  MUFU.TANH R4, R4 ;  /* 0x0000000400047308 */ /* 0x000e660000002400 */
[----:B-----5:R-:W-:Y:S05]  /*d220*/  HMMA.16816.F32 R112, R8, R16, R112 ;  /* 0x000000100870723c */ /* 0x020fea0000001870 */
[-C--:B------:R-:W-:Y:S01]  /*d230*/  FMUL.FTZ R16, R25, R130.reuse ;  /* 0x0000008219107220 */ /* 0x080fe20000410000 */
[----:B------:R-:W1:Y:S02]  /*d240*/  MUFU.TANH R5, R5 ;  /* 0x0000000500057308 */ /* 0x000e640000002400 */
[C---:B------:R-:W-:Y:S06]  /*d250*/  HMMA.16816.F32 R104, R20.reuse, R32, R104 ;  /* 0x000000201468723c */ /* 0x040fec0000001868 */
[----:B------:R-:W1:Y:S02]  /*d260*/  MUFU.TANH R28, R28 ;  /* 0x0000001c001c7308 */ /* 0x000e640000002400 */
[----:B------:R-:W-:Y:S06]  /*d270*/  HMMA.16816.F32 R100, R20, R34, R100 ;  /* 0x000000221464723c */ /* 0x000fec0000001864 */
[----:B------:R-:W1:Y:S01]  /*d280*/  MUFU.TANH R29, R29 ;  /* 0x0000001d001d7308 */ /* 0x000e620000002400 */
[-C--:B------:R-:W-:Y:S01]  /*d290*/  FMUL.FTZ R17, R112, R130.reuse ;  /* 0x0000008270117220 */ /* 0x080fe20000410000 */
[-C--:B------:R-:W-:Y:S01]  /*d2a0*/  FMUL.FTZ R25, R114, R130.reuse ;  /* 0x0000008272197220 */ /* 0x080fe20000410000 */
[C---:B------:R-:W-:Y:S05]  /*d2b0*/  HMMA.16816.F32 R108, R8.reuse, R18, R108 ;  /* 0x00000012086c723c */ /* 0x040fea000000186c */
[-C--:B------:R-:W-:Y:S01]  /*d2c0*/  FMUL.FTZ R19, R113, R130.reuse ;  /* 0x0000008271137220 */ /* 0x080fe20000410000 */
[-C--:B------:R-:W-:Y:S01]  /*d2d0*/  FMUL.FTZ R18, R115, R130.reuse ;  /* 0x0000008273127220 */ /* 0x080fe20000410000 */
[----:B------:R1:W1:Y:S01]  /*d2e0*/  MUFU.TANH R2, R24 ;  /* 0x0000001800027308 */ /* 0x0002620000002400 */
[C---:B----4-:R-:W-:Y:S07]  /*d2f0*/  HMMA.16816.F32 R104, R8.reuse, R12, R104 ;  /* 0x0000000c0868723c */ /* 0x050fee0000001868 */
[----:B------:R-:W4:Y:S01]  /*d300*/  MUFU.TANH R16, R16 ;  /* 0x0000001000107308 */ /* 0x000f220000002400 */
        /* <DEDUP_REMOVED lines=36> */
[C---:B-1----:R-:W-:Y:S01]  /*d550*/  VIADD R24, R87.reuse, 0xffffff40 ;  /* 0xffffff4057187836 */ /* 0x042fe20000000000 */
[----:B------:R-:W-:Y:S02]  /*d560*/  IADD3 R8, PT, PT, R87, -0x80, RZ ;  /* 0xffffff8057087810 */ /* 0x000fe40007ffe0ff */
[----:B------:R-:W3:Y:S02]  /*d570*/  LD.E.64 R98, desc[UR4][R84.64+0x20] ;  /* 0x0000200454627980 */ /* 0x000ee4000c101b00 */
[----:B------:R-:W-:Y:S02]  /*d580*/  IABS R20, R24 ;  /* 0x0000001800147213 */ /* 0x000fe40000000000 */
[----:B------:R-:W-:Y:S02]  /*d590*/  IABS R14, R8 ;  /* 0x00000008000e7213 */ /* 0x000fe40000000000 */
[----:B--2---:R-:W-:-:S02]  /*d5a0*/  IABS R10, R11 ;  /* 0x0000000b000a7213 */ /* 0x004fc40000000000 */
[-C--:B------:R-:W-:Y:S02]  /*d5b0*/  IABS R87, R11.reuse ;  /* 0x0000000b00577213 */ /* 0x080fe40000000000 */
[----:B------:R-:W1:Y:S01]  /*d5c0*/  I2F.RP R22, R10 ;  /* 0x0000000a00167306 */ /* 0x000e620000209400 */
[----:B------:R-:W-:Y:S02]  /*d5d0*/  LOP3.LUT R24, R24, R11, RZ, 0x3c, !PT ;  /* 0x0000000b18187212 */ /* 0x000fe400078e3cff */
[----:B------:R-:W-:Y:S02]  /*d5e0*/  IADD3 R87, PT, PT, RZ, -R87, RZ ;  /* 0x80000057ff577210 */ /* 0x000fe40007ffe0ff */
        /* <DEDUP_REMOVED lines=51> */
.L_x_10501:
        /* <DEDUP_REMOVED lines=8> */
.L_x_10502:
[----:B------:R-:W-:Y:S05]  /*d9a0*/  BSYNC.RECONVERGENT B0 ;  /* 0x0000000000007941 */ /* 0x000fea0003800200 */
.L_x_10500:
        /* <DEDUP_REMOVED lines=13> */
.L_x_10499:
[----:B------:R-:W-:Y:S05]  /*da80*/  BSYNC.RECONVERGENT B1 ;  /* 0x0000000000017941 */ /* 0x000fea0003800200 */
.L_x_10498:
[----:B------:R-:W3:Y:S01]  /*da90*/  LD.E R98, desc[UR4][R84.64+0xdc] ;  /* 0x0000dc0454627980 */ /* 0x000ee2000c101900 */
[----:B------:R-:W-:Y:S02]  /*daa0*/  IMAD R87, R91, 0x40, R128 ;  /* 0x000000405b577824 */ /* 0x000fe400078e0280 */
[----:B------:R-:W-:Y:S02]  /*dab0*/  VIADD R96, R0, 0x6020 ;  /* 0x0000602000607836 */ /* 0x000fe40000000000 */
[C---:B------:R-:W-:Y:S02]  /*dac0*/  VIADD R8, R87.reuse, 0xffffff80 ;  /* 0xffffff8057087836 */ /* 0x040fe40000000000 */
[C---:B--2---:R-:W-:Y:S02]  /*dad0*/  VIADD R10, R87.reuse, 0xffffff81 ;  /* 0xffffff81570a7836 */ /* 0x044fe40000000000 */
[C---:B------:R-:W-:Y:S01]  /*dae0*/  VIADD R22, R87.reuse, 0xffffff90 ;  /* 0xffffff9057167836 */ /* 0x040fe20000000000 */
[C---:B------:R-:W-:Y:S01]  /*daf0*/  ISETP.GE.AND P2, PT, R8.reuse, R157, PT ;  /* 0x0000009d0800720c */ /* 0x040fe20003f46270 */
[----:B------:R-:W-:Y:S01]  /*db00*/  VIADD R20, R87, 0xffffff91 ;  /* 0xffffff9157147836 */ /* 0x000fe20000000000 */
[C---:B------:R-:W-:Y:S01]  /*db10*/  ISETP.GE.AND P3, PT, R8.reuse, R156, PT ;  /* 0x0000009c0800720c */ /* 0x040fe20003f66270 */
[----:B------:R-:W-:Y:S01]  /*db20*/  @P1 VIADD R91, R91, 0xfffffffd ;  /* 0xfffffffd5b5b1836 */ /* 0x000fe20000000000 */
[----:B------:R-:W-:-:S02]  /*db30*/  ISETP.GE.AND P0, PT, R8, R155, PT ;  /* 0x0000009b0800720c */ /* 0x000fc40003f06270 */
[----:B------:R-:W-:Y:S01]  /*db40*/  ISETP.GE.AND P6, PT, R8, R154, PT ;  /* 0x0000009a0800720c */ /* 0x000fe20003fc6270 */
[----:B------:R-:W-:Y:S01]  /*db50*/  VIADD R8, R87, 0xffffff88 ;  /* 0xffffff8857087836 */ /* 0x000fe20000000000 */
[----:B------:R-:W-:Y:S02]  /*db60*/  ISETP.GE.AND P4, PT, R10, R157, PT ;  /* 0x0000009d0a00720c */ /* 0x000fe40003f86270 */
[----:B-1----:R-:W-:Y:S02]  /*db70*/  FSEL R30, R116, -INF , P2 ;  /* 0xff800000741e7808 */ /* 0x002fe40001000000 */
        /* <DEDUP_REMOVED lines=23> */
[----:B------:R-:W-:Y:S02]  /*dcf0*/  ISETP.GE.AND P4, PT, R22, R157, PT ;  /* 0x0000009d1600720c */ /* 0x000fe40003f86270 */
        /* <DEDUP_REMOVED lines=16> */
[----:B------:R-:W-:Y:S02]  /*de00*/  ISETP.GE.AND P2, PT, R22, R157, PT ;  /* 0x0000009d1600720c */ /* 0x000fe40003f46270 */
[----:B------:R-:W-:-:S02]  /*de10*/  FSEL R5, R5, -INF , P0 ;  /* 0xff80000005057808 */ /* 0x000fc40000000000 */
[----:B------:R-:W-:Y:S01]  /*de20*/  FSEL R101, R28, -INF , !P3 ;  /* 0xff8000001c657808 */ /* 0x000fe20005800000 */
[----:B------:R-:W-:Y:S01]  /*de30*/  VIADD R28, R87, 0xffffffa0 ;  /* 0xffffffa0571c7836 */ /* 0x000fe20000000000 */
[----:B------:R-:W-:Y:S02]  /*de40*/  ISETP.GE.AND P0, PT, R22, R155, PT ;  /* 0x0000009b1600720c */ /* 0x000fe40003f06270 */
[----:B------:R-:W-:Y:S01]  /*de50*/  FSEL R24, R5, -INF , !P6 ;  /* 0xff80000005187808 */ /* 0x000fe20007000000 */
[----:B------:R-:W-:Y:S01]  /*de60*/  VIADD R5, R87, 0xffffffa1 ;  /* 0xffffffa157057836 */ /* 0x000fe20000000000 */
[----:B------:R-:W-:Y:S02]  /*de70*/  FSEL R29, R29, -INF , P4 ;  /* 0xff8000001d1d7808 */ /* 0x000fe40002000000 */
[----:B------:R-:W-:Y:S02]  /*de80*/  FSEL R2, R2, -INF , P2 ;  /* 0xff80000002027808 */ /* 0x000fe40001000000 */
[----:B------:R-:W-:-:S02]  /*de90*/  ISETP.GE.AND P4, PT, R20, R157, PT ;  /* 0x0000009d1400720c */ /* 0x000fc40003f86270 */
[----:B------:R-:W-:Y:S02]  /*dea0*/  ISETP.GE.AND P2, PT, R20, R155, PT ;  /* 0x0000009b1400720c */ /* 0x000fe40003f46270 */
[C---:B------:R-:W-:Y:S02]  /*deb0*/  ISETP.GE.AND P3, PT, R22.reuse, R156, PT ;  /* 0x0000009c1600720c */ /* 0x040fe40003f66270 */
[----:B------:R-:W-:Y:S02]  /*dec0*/  ISETP.GE.AND P6, PT, R22, R154, PT ;  /* 0x0000009a1600720c */ /* 0x000fe40003fc6270 */
[----:B------:R-:W-:Y:S02]  /*ded0*/  FSEL R120, R29, -INF , !P5 ;  /* 0xff8000001d787808 */ /* 0x000fe40006800000 */
[----:B------:R-:W-:Y:S02]  /*dee0*/  FSEL R6, R6, -INF , P0 ;  /* 0xff80000006067808 */ /* 0x000fe40000000000 */
[----:B------:R-:W-:-:S02]  /*def0*/  ISETP.GE.AND P5, PT, R20, R156, PT ;  /* 0x0000009c1400720c */ /* 0x000fc40003fa6270 */
[----:B------:R-:W-:Y:S02]  /*df00*/  ISETP.GE.AND P0, PT, R28, R157, PT ;  /* 0x0000009d1c00720c */ /* 0x000fe40003f06270 */
[----:B------:R-:W-:Y:S02]  /*df10*/  FSEL R16, R16, -INF , P4 ;  /* 0xff80000010107808 */ /* 0x000fe40002000000 */
[----:B------:R-:W-:Y:S02]  /*df20*/  FSEL R7, R7, -INF , P2 ;  /* 0xff80000007077808 */ /* 0x000fe40001000000 */
[----:B------:R-:W-:Y:S02]  /*df30*/  ISETP.GE.AND P4, PT, R28, R155, PT ;  /* 0x0000009b1c00720c */ /* 0x000fe40003f86270 */
[----:B------:R-:W-:Y:S02]  /*df40*/  ISETP.GE.AND P2, PT, R5, R157, PT ;  /* 0x0000009d0500720c */ /* 0x000fe40003f46270 */
[----:B------:R-:W-:Y:S01]  /*df50*/  FSEL R22, R2, -INF , !P3 ;  /* 0xff80000002167808 */ /* 0x000fe20005800000 */
[----:B------:R-:W-:Y:S01]  /*df60*/  VIADD R2, R87, 0xffffffa8 ;  /* 0xffffffa857027836 */ /* 0x000fe20000000000 */
[----:B------:R-:W-:-:S02]  /*df70*/  ISETP.GE.AND P3, PT, R20, R154, PT ;  /* 0x0000009a1400720c */ /* 0x000fc40003f66270 */
[----:B------:R-:W-:Y:S02]  /*df80*/  FSEL R105, R6, -INF , !P6 ;  /* 0xff80000006697808 */ /* 0x000fe40007000000 */
[----:B------:R-:W-:Y:S02]  /*df90*/  ISETP.GE.AND P6, PT, R28, R156, PT ;  /* 0x0000009c1c00720c */ /* 0x000fe40003fc6270 */
[----:B------:R-:W-:Y:S02]  /*dfa0*/  FSEL R20, R16, -INF , !P5 ;  /* 0xff80000010147808 */ /* 0x000fe40006800000 */
[----:B------:R-:W-:Y:S02]  /*dfb0*/  FSEL R17, R17, -INF , P0 ;  /* 0xff80000011117808 */ /* 0x000fe40000000000 */
[----:B------:R-:W-:Y:S02]  /*dfc0*/  ISETP.GE.AND P5, PT, R28, R154, PT ;  /* 0x0000009a1c00720c */ /* 0x000fe40003fa6270 */
[----:B------:R-:W-:-:S02]  /*dfd0*/  ISETP.GE.AND P0, PT, R5, R156, PT ;  /* 0x0000009c0500720c */ /* 0x000fc40003f06270 */
[----:B------:R-:W-:Y:S02]  /*dfe0*/  FSEL R25, R25, -INF , P4 ;  /* 0xff80000019197808 */ /* 0x000fe40002000000 */
[----:B------:R-:W-:Y:S02]  /*dff0*/  FSEL R19, R19, -INF , P2 ;  /* 0xff80000013137808 */ /* 0x000fe40001000000 */
[----:B------:R-:W-:Y:S02]  /*e000*/  FSEL R122, R7, -INF , !P3 ;  /* 0xff800000077a7808 */ /* 0x000fe40005800000 */
[----:B------:R-:W-:Y:S02]  /*e010*/  FSEL R164, R17, -INF , !P6 ;  /* 0xff80000011a47808 */ /* 0x000fe40007000000 */
[C---:B------:R-:W-:Y:S02]  /*e020*/  ISETP.GE.AND P3, PT, R5.reuse, R155, PT ;  /* 0x0000009b0500720c */ /* 0x040fe40003f66270 */
[----:B------:R-:W-:Y:S01]  /*e030*/  ISETP.GE.AND P6, PT, R5, R154, PT ;  /* 0x0000009a0500720c */ /* 0x000fe20003fc6270 */
[----:B------:R-:W-:Y:S01]  /*e040*/  VIADD R5, R87, 0xffffffa9 ;  /* 0xffffffa957057836 */ /* 0x000fe20000000000 */
        /* <DEDUP_REMOVED lines=8> */
[----:B------:R-:W-:Y:S02]  /*e0d0*/  FSEL R12, R12, -INF , P4 ;  /* 0xff8000000c0c7808 */ /* 0x000fe40002000000 */
[-C--:B------:R-:W-:Y:S02]  /*e0e0*/  ISETP.GE.AND P3, PT, R5, R157.reuse, PT ;  /* 0x0000009d0500720c */ /* 0x080fe40003f66270 */
        /* <DEDUP_REMOVED lines=19> */
[----:B------:R-:W-:Y:S02]  /*e220*/  ISETP.GE.AND P3, PT, R5, R154, PT ;  /* 0x0000009a0500720c */ /* 0x000fe40003f66270 */
[----:B------:R-:W-:Y:S02]  /*e230*/  FMNMX3.FTZ R5, R86, R30, R11, !PT ;  /* 0x0000001e56057276 */ /* 0x000fe4000781000b */
[----:B------:R-:W-:Y:S02]  /*e240*/  FSEL R21, R21, -INF , P4 ;  /* 0xff80000015157808 */ /* 0x000fe40002000000 */
[----:B------:R-:W-:-:S02]  /*e250*/  FMNMX3.FTZ R5, R5, R34, R90, !PT ;  /* 0x0000002205057276 */ /* 0x000fc4000781005a */
[----:B------:R-:W-:Y:S01]  /*e260*/  ISETP.GE.AND P4, PT, R2, R154, PT ;  /* 0x0000009a0200720c */ /* 0x000fe20003f86270 */
[----:B------:R-:W-:Y:S01]  /*e270*/  VIADD R2, R87, 0xffffffb8 ;  /* 0xffffffb857027836 */ /* 0x000fe20000000000 */
[----:B------:R-:W-:Y:S01]  /*e280*/  FMNMX3.FTZ R7, R5, R26, R24, !PT ;  /* 0x0000001a05077276 */ /* 0x000fe20007810018 */
[----:B------:R-:W-:Y:S01]  /*e290*/  VIADD R87, R87, 0xffffffb9 ;  /* 0xffffffb957577836 */ /* 0x000fe20000000000 */
[----:B------:R-:W-:Y:S02]  /*e2a0*/  FMNMX3.FTZ R5, R3, R14, R8, !PT ;  /* 0x0000000e03057276 */ /* 0x000fe40007810008 */
[----:B------:R-:W-:Y:S02]  /*e2b0*/  FSEL R9, R9, -INF , P2 ;  /* 0xff80000009097808 */ /* 0x000fe40001000000 */
[----:B------:R-:W-:Y:S02]  /*e2c0*/  ISETP.GE.AND P2, PT, R2, R157, PT ;  /* 0x0000009d0200720c */ /* 0x000fe40003f46270 */
[----:B------:R-:W-:-:S02]  /*e2d0*/  FMNMX3.FTZ R5, R5, R10, R4, !PT ;  /* 0x0000000a05057276 */ /* 0x000fc40007810004 */
[----:B------:R-:W-:Y:S02]  /*e2e0*/  FSEL R32, R32, -INF , P0 ;  /* 0xff80000020207808 */ /* 0x000fe40000000000 */
[----:B------:R-:W-:Y:S02]  /*e2f0*/  ISETP.GE.AND P0, PT, R2, R156, PT ;  /* 0x0000009c0200720c */ /* 0x000fe40003f06270 */
[----:B------:R-:W-:Y:S02]  /*e300*/  FSEL R35, R35, -INF , P2 ;  /* 0xff80000023237808 */ /* 0x000fe40001000000 */
[----:B------:R-:W-:Y:S02]  /*e310*/  FMNMX3.FTZ R7, R7, R22, R20, !PT ;  /* 0x0000001607077276 */ /* 0x000fe40007810014 */
[----:B------:R-:W-:Y:S02]  /*e320*/  FMNMX3.FTZ R5, R5, R101, R120, !PT ;  /* 0x0000006505057276 */ /* 0x000fe40007810078 */
[----:B------:R-:W-:-:S02]  /*e330*/  FSEL R112, R9, -INF , !P6 ;  /* 0xff80000009707808 */ /* 0x000fc40007000000 */
[----:B------:R-:W-:Y:S02]  /*e340*/  ISETP.GE.AND P6, PT, R2, R155, PT ;  /* 0x0000009b0200720c */ /* 0x000fe40003fc6270 */
[----:B------:R-:W-:Y:S02]  /*e350*/  FSEL R110, R35, -INF , !P0 ;  /* 0xff800000236e7808 */ /* 0x000fe40004000000 */
[----:B------:R-:W-:Y:S02]  /*e360*/  ISETP.GE.AND P0, PT, R87, R157, PT ;  /* 0x0000009d5700720c */ /* 0x000fe40003f06270 */
[----:B------:R-:W-:Y:S02]  /*e370*/  FMNMX3.FTZ R7, R7, R164, R162, !PT ;  /* 0x000000a407077276 */ /* 0x000fe400078100a2 */
[----:B------:R-:W-:Y:S02]  /*e380*/  FMNMX3.FTZ R5, R5, R105, R122, !PT ;  /* 0x0000006905057276 */ /* 0x000fe4000781007a */
[----:B------:R-:W-:-:S02]  /*e390*/  FSEL R33, R33, -INF , P6 ;  /* 0xff80000021217808 */ /* 0x000fc40003000000 */
[----:B------:R-:W-:Y:S02]  /*e3a0*/  ISETP.GE.AND P6, PT, R87, R156, PT ;  /* 0x0000009c5700720c */ /* 0x000fe40003fc6270 */
[----:B------:R-:W-:Y:S02]  /*e3b0*/  FSEL R31, R31, -INF , P0 ;  /* 0xff8000001f1f7808 */ /* 0x000fe40000000000 */
[----:B------:R-:W-:Y:S02]  /*e3c0*/  ISETP.GE.AND P0, PT, R87, R155, PT ;  /* 0x0000009b5700720c */ /* 0x000fe40003f06270 */
[----:B------:R-:W-:Y:S02]  /*e3d0*/  FMNMX3.FTZ R7, R7, R160, R158, !PT ;  /* 0x000000a007077276 */ /* 0x000fe4000781009e */
[----:B------:R-:W-:Y:S02]  /*e3e0*/  FSEL R124, R21, -INF , !P5 ;  /* 0xff800000157c7808 */ /* 0x000fe40006800000 */
[----:B------:R-:W-:-:S02]  /*e3f0*/  FMNMX3.FTZ R5, R5, R134, R130, !PT ;  /* 0x0000008605057276 */ /* 0x000fc40007810082 */
[----:B------:R-:W-:Y:S02]  /*e400*/  FSEL R108, R31, -INF , !P6 ;  /* 0xff8000001f6c7808 */ /* 0x000fe40007000000 */
[-C--:B------:R-:W-:Y:S02]  /*e410*/  ISETP.GE.AND P2, PT, R2, R154.reuse, PT ;  /* 0x0000009a0200720c */ /* 0x080fe40003f46270 */
[----:B------:R-:W-:Y:S02]  /*e420*/  ISETP.GE.AND P6, PT, R87, R154, PT ;  /* 0x0000009a5700720c */ /* 0x000fe40003fc6270 */
[----:B------:R-:W-:Y:S02]  /*e430*/  FSEL R92, R92, -INF , P0 ;  /* 0xff8000005c5c7808 */ /* 0x000fe40000000000 */
[----:B------:R-:W-:Y:S02]  /*e440*/  FMNMX3.FTZ R7, R7, R114, R112, !PT ;  /* 0x0000007207077276 */ /* 0x000fe40007810070 */
[----:B------:R-:W-:-:S02]  /*e450*/  FSEL R106, R15, -INF , !P4 ;  /* 0xff8000000f6a7808 */ /* 0x000fc40006000000 */
        /* <DEDUP_REMOVED lines=8> */
[----:B------:R-:W2:Y:S03]  /*e4e0*/  S2R R5, SR_TID.X ;  /* 0x0000000000057919 */ /* 0x000ea60000002100 */
[----:B------:R-:W4:Y:S01]  /*e4f0*/  SHFL.BFLY PT, R7, R6, 0x2, 0x1f ;  /* 0x0c401f0006077f89 */ /* 0x000f2200000e0000 */
[----:B-1----:R-:W-:-:S05]  /*e500*/  FMNMX.FTZ R9, R12, R9, !PT ;  /* 0x000000090c097209 */ /* 0x002fca0007810000 */
[----:B------:R-:W1:Y:S01]  /*e510*/  SHFL.BFLY PT, R32, R9, 0x1, 0x1f ;  /* 0x0c201f0009207f89 */ /* 0x000e6200000e0000 */
[----:B----4-:R-:W-:-:S05]  /*e520*/  FMNMX.FTZ R7, R6, R7, !PT ;  /* 0x0000000706077209 */ /* 0x010fca0007810000 */
[----:B------:R-:W4:Y:S01]  /*e530*/  SHFL.BFLY PT, R2, R7, 0x1, 0x1f ;  /* 0x0c201f0007027f89 */ /* 0x000f2200000e0000 */
[----:B-1----:R-:W-:-:S04]  /*e540*/  FMNMX.FTZ R32, R9, R32, !PT ;  /* 0x0000002009207209 */ /* 0x002fc80007810000 */
[----:B------:R-:W-:Y:S01]  /*e550*/  FSETP.NEU.FTZ.AND P2, PT, R32, -INF , PT ;  /* 0xff8000002000780b */ /* 0x000fe20003f5d000 */
[----:B---3--:R-:W-:-:S05]  /*e560*/  FMUL.FTZ R99, R98, R32 ;  /* 0x0000002062637220 */ /* 0x008fca0000410000 */
[----:B------:R-:W-:Y:S02]  /*e570*/  FSEL R99, R99, RZ, P2 ;  /* 0x000000ff63637208 */ /* 0x000fe40001000000 */
[----:B----4-:R-:W-:Y:S02]  /*e580*/  FMNMX.FTZ R2, R7, R2, !PT ;  /* 0x0000000207027209 */ /* 0x010fe40007810000 */
[----:B------:R-:W-:Y:S01]  /*e590*/  FSEL R7, R32, RZ, P2 ;  /* 0x000000ff20077208 */ /* 0x000fe20001000000 */
[--C-:B------:R-:W-:Y:S01]  /*e5a0*/  FFMA.FTZ R35, R34, R98, -R99.reuse ;  /* 0x0000006222237223 */ /* 0x100fe20000010863 */
[----:B------:R-:W-:Y:S01]  /*e5b0*/  FSETP.NEU.FTZ.AND P0, PT, R2, -INF , PT ;  /* 0xff8000000200780b */ /* 0x000fe20003f1d000 */
[----:B------:R-:W-:Y:S01]  /*e5c0*/  FMUL.FTZ R97, R98, R2 ;  /* 0x0000000262617220 */ /* 0x000fe20000410000 */
[----:B--2---:R-:W-:Y:S01]  /*e5d0*/  LOP3.LUT P2, RZ, R5, 0x4, RZ, 0xc0, !PT ;  /* 0x0000000405ff7812 */ /* 0x004fe2000784c0ff */
[-CC-:B------:R-:W-:Y:S01]  /*e5e0*/  FFMA.FTZ R34, R90, R98.reuse, -R99.reuse ;  /* 0x000000625a227223 */ /* 0x180fe20000010863 */
[----:B------:R-:W-:Y:S01]  /*e5f0*/  FSEL R6, R2, RZ, P0 ;  /* 0x000000ff02067208 */ /* 0x000fe20000000000 */
[-C--:B------:R-:W-:Y:S01]  /*e600*/  FFMA.FTZ R87, R11, R98.reuse, -R99 ;  /* 0x000000620b577223 */ /* 0x080fe20000010863 */
[----:B------:R-:W-:Y:S01]  /*e610*/  FSEL R97, R97, RZ, P0 ;  /* 0x000000ff61617208 */ /* 0x000fe20000000000 */
[----:B------:R-:W-:Y:S01]  /*e620*/  FADD.FTZ R7, R86, -R7 ;  /* 0x8000000756077221 */ /* 0x000fe20000010000 */
[-C--:B------:R-:W-:Y:S01]  /*e630*/  FFMA.FTZ R92, R30, R98.reuse, -R99 ;  /* 0x000000621e5c7223 */ /* 0x080fe20000010863 */
[----:B------:R-:W-:Y:S01]  /*e640*/  FADD.FTZ R9, R3, -R6 ;  /* 0x8000000603097221 */ /* 0x000fe20000010000 */
[----:B------:R-:W-:Y:S01]  /*e650*/  MUFU.EX2 R35, R35 ;  /* 0x0000002300237308 */ /* 0x000fe20000000800 */
[----:B------:R-:W-:Y:S01]  /*e660*/  FFMA.FTZ R16, R4, R98, -R97 ;  /* 0x0000006204107223 */ /* 0x000fe20000010861 */
[----:B------:R-:W-:-:S02]  /*e670*/  VIADD R4, R0, 0x6000 ;  /* 0x0000600000047836 */ /* 0x000fc40000000000 */
[-CC-:B------:R-:W-:Y:S01]  /*e680*/  FFMA.FTZ R90, R14, R98.reuse, -R97.reuse ;  /* 0x000000620e5a7223 */ /* 0x180fe20000010861 */
[-CC-:B------:R-:W-:Y:S01]  /*e690*/  FFMA.FTZ R33, R8, R98.reuse, -R97.reuse ;  /* 0x0000006208217223 */ /* 0x180fe20000010861 */
[----:B------:R-:W1:Y:S01]  /*e6a0*/  LDSM.16.MT88.4 R12, [R0+0x6000] ;  /* 0x00600000000c783b */ /* 0x000e620000004200 */
[----:B------:R-:W-:Y:S02]  /*e6b0*/  @P2 VIADD R96, R4, 0xffffffe0 ;  /* 0xffffffe004602836 */ /* 0x000fe40000000000 */
[-C--:B------:R-:W-:Y:S01]  /*e6c0*/  FFMA.FTZ R5, R10, R98.reuse, -R97 ;  /* 0x000000620a057223 */ /* 0x080fe20000010861 */
[C---:B------:R-:W-:Y:S01]  /*e6d0*/  FMUL.FTZ R94, R98.reuse, R9 ;  /* 0x00000009625e7220 */ /* 0x040fe20000410000 */
        /* <DEDUP_REMOVED lines=9> */
[----:B------:R-:W4:Y:S01]  /*e770*/  MUFU.EX2 R34, R34 ;  /* 0x0000002200227308 */ /* 0x000f220000000800 */
[-CC-:B------:R-:W-:Y:S01]  /*e780*/  FFMA.FTZ R105, R105, R98.reuse, -R97.reuse ;  /* 0x0000006269697223 */ /* 0x180fe20000010861 */
[-C--:B------:R-:W-:Y:S01]  /*e790*/  FFMA.FTZ R122, R122, R98.reuse, -R97 ;  /* 0x000000627a7a7223 */ /* 0x080fe20000010861 */
[----:B------:R-:W-:Y:S01]  /*e7a0*/  LDSM.16.MT88.4 R24, [R0+0x6400] ;  /* 0x006400000018783b */ /* 0x000fe20000004200 */
[----:B------:R-:W-:Y:S01]  /*e7b0*/  MUFU.EX2 R90, R90 ;  /* 0x0000005a005a7308 */ /* 0x000fe20000000800 */
[-CC-:B------:R-:W-:Y:S01]  /*e7c0*/  FFMA.FTZ R111, R162, R98.reuse, -R99.reuse ;  /* 0x00000062a26f7223 */ /* 0x180fe20000010863 */
[-C--:B------:R-:W-:Y:S01]  /*e7d0*/  FFMA.FTZ R109, R158, R98.reuse, -R99 ;  /* 0x000000629e6d7223 */ /* 0x080fe20000010863 */
[-CC-:B------:R-:W-:Y:S01]  /*e7e0*/  FFMA.FTZ R113, R130, R98.reuse, -R97.reuse ;  /* 0x0000006282717223 */ /* 0x180fe20000010861 */
[----:B------:R-:W5:Y:S01]  /*e7f0*/  MUFU.EX2 R33, R33 ;  /* 0x0000002100217308 */ /* 0x000f620000000800 */
[--C-:B------:R-:W-:Y:S01]  /*e800*/  FFMA.FTZ R115, R126, R98, -R97.reuse ;  /* 0x000000627e737223 */ /* 0x100fe20000010861 */
[----:B---3--:R-:W-:Y:S01]  /*e810*/  F2FP.F16.F32.PACK_AB R4, R87, R92 ;  /* 0x0000005c5704723e */ /* 0x008fe200000000ff */
[-C--:B------:R-:W-:Y:S01]  /*e820*/  FFMA.FTZ R124, R124, R98.reuse, -R97 ;  /* 0x000000627c7c7223 */ /* 0x080fe20000010861 */
[----:B------:R5:W-:Y:S01]  /*e830*/  MUFU.EX2 R86, R5 ;  /* 0x0000000500567308 */ /* 0x000be20000000800 */
[-CC-:B------:R-:W-:Y:S01]  /*e840*/  FFMA.FTZ R164, R164, R98.reuse, -R99.reuse ;  /* 0x00000062a4a47223 */ /* 0x180fe20000010863 */
[----:B----4-:R-:W-:Y:S01]  /*e850*/  F2FP.F16.F32.PACK_AB R6, R34, R35 ;  /* 0x000000232206723e */ /* 0x010fe200000000ff */
[-C--:B------:R-:W-:Y:S01]  /*e860*/  FFMA.FTZ R160, R160, R98.reuse, -R99 ;  /* 0x00000062a0a07223 */ /* 0x080fe20000010863 */
[----:B------:R3:W4:Y:S01]  /*e870*/  MUFU.EX2 R3, R16 ;  /* 0x0000001000037308 */ /* 0x0007220000000800 */
[-C--:B------:R-:W-:Y:S01]  /*e880*/  FFMA.FTZ R134, R134, R98.reuse, -R97 ;  /* 0x0000006286867223 */ /* 0x080fe20000010861 */
[-C--:B------:R-:W-:Y:S01]  /*e890*/  FFMA.FTZ R117, R108, R98.reuse, -R99 ;  /* 0x000000626c757223 */ /* 0x080fe20000010863 */
[-C--:B------:R-:W-:Y:S01]  /*e8a0*/  FFMA.FTZ R119, R104, R98.reuse, -R97 ;  /* 0x0000006268777223 */ /* 0x080fe20000010861 */
[----:B------:R-:W1:Y:S01]  /*e8b0*/  MUFU.EX2 R95, R95 ;  /* 0x0000005f005f7308 */ /* 0x000e620000000800 */
[-CC-:B------:R-:W-:Y:S01]  /*e8c0*/  FFMA.FTZ R114, R114, R98.reuse, -R99.reuse ;  /* 0x0000006272727223 */ /* 0x180fe20000010863 */
[-C--:B------:R-:W-:Y:S01]  /*e8d0*/  FFMA.FTZ R110, R110, R98.reuse, -R99 ;  /* 0x000000626e6e7223 */ /* 0x080fe20000010863 */
[-CC-:B------:R-:W-:Y:S01]  /*e8e0*/  FFMA.FTZ R106, R106, R98.reuse, -R97.reuse ;  /* 0x000000626a6a7223 */ /* 0x180fe20000010861 */
[----:B------:R-:W2:Y:S01]  /*e8f0*/  MUFU.EX2 R94, R94 ;  /* 0x0000005e005e7308 */ /* 0x000ea20000000800 */
[----:B------:R-:W-:Y:S01]  /*e900*/  FFMA.FTZ R102, R102, R98, -R97 ;  /* 0x0000006266667223 */ /* 0x000fe20000010861 */
[----:B-----5:R-:W-:-:S02]  /*e910*/  F2FP.F16.F32.PACK_AB R5, R33, R90 ;  /* 0x0000005a2105723e */ /* 0x020fc400000000ff */
[----:B------:R-:W-:Y:S01]  /*e920*/  MUFU.EX2 R103, R103 ;  /* 0x0000006700677308 */ /* 0x000fe20000000800 */
[----:B---3--:R-:W3:Y:S01]  /*e930*/  LDSM.16.MT88.4 R16, [R0+0x7000] ;  /* 0x007000000010783b */ /* 0x008ee20000004200 */
[----:B----4-:R-:W-:Y:S02]  /*e940*/  F2FP.F16.F32.PACK_AB R7, R3, R86 ;  /* 0x000000560307723e */ /* 0x010fe400000000ff */
[----:B------:R-:W4:Y:S01]  /*e950*/  MUFU.EX2 R118, R118 ;  /* 0x0000007600767308 */ /* 0x000f220000000800 */
[-C--:B-1----:R-:W-:Y:S01]  /*e960*/  FMUL.FTZ R80, R80, R95.reuse ;  /* 0x0000005f50507220 */ /* 0x082fe20000410000 */
        /* <DEDUP_REMOVED lines=24> */
[----:B------:R-:W1:Y:S02]  /*eaf0*/  LDSM.16.MT88.4 R12, [R96+0x1000] ;  /* 0x00100000600c783b */ /* 0x000e640000004200 */
        /* <DEDUP_REMOVED lines=15> */
[----:B------:R-:W2:Y:S02]  /*ebf0*/  LDSM.16.MT88.4 R8, [R0+0x8000] ;  /* 0x008000000008783b */ /* 0x000ea40000004200 */
[-C--:B------:R-:W-:Y:S01]  /*ec00*/  FMUL.FTZ R40, R40, R95.reuse ;  /* 0x0000005f28287220 */ /* 0x080fe20000410000 */
[-C--:B------:R-:W-:Y:S01]  /*ec10*/  FMUL.FTZ R41, R41, R95.reuse ;  /* 0x0000005f29297220 */ /* 0x080fe20000410000 */
[-C--:B------:R-:W-:Y:S01]  /*ec20*/  FMUL.FTZ R42, R42, R94.reuse ;  /* 0x0000005e2a2a7220 */ /* 0x080fe20000410000 */
[-C--:B------:R-:W-:Y:S01]  /*ec30*/  FMUL.FTZ R43, R43, R94.reuse ;  /* 0x0000005e2b2b7220 */ /* 0x080fe20000410000 */
[----:B------:R-:W-:Y:S01]  /*ec40*/  MUFU.EX2 R116, R116 ;  /* 0x0000007400747308 */ /* 0x000fe20000000800 */
[-C--:B------:R-:W-:Y:S01]  /*ec50*/  FMUL.FTZ R44, R44, R95.reuse ;  /* 0x0000005f2c2c7220 */ /* 0x080fe20000410000 */
[C---:B---3--:R-:W-:Y:S03]  /*ec60*/  HMMA.16816.F32 R64, R4.reuse, R16, R64 ;  /* 0x000000100440723c */ /* 0x048fe60000001840 */
        /* <DEDUP_REMOVED lines=8> */
[----:B------:R-:W3:Y:S01]  /*ecf0*/  LDSM.16.MT88.4 R16, [R0+0x7400] ;  /* 0x007400000010783b */ /* 0x000ee20000004200 */
[----:B------:R-:W5:Y:S01]  /*ed00*/  MUFU.EX2 R122, R122 ;  /* 0x0000007a007a7308 */ /* 0x000f620000000800 */
[-C--:B------:R-:W-:Y:S01]  /*ed10*/  FMUL.FTZ R50, R50, R94.reuse ;  /* 0x0000005e32327220 */ /* 0x080fe20000410000 */
[-C--:B------:R-:W-:Y:S01]  /*ed20*/  FMUL.FTZ R51, R51, R94.reuse ;  /* 0x0000005e33337220 */ /* 0x080fe20000410000 */
[----:B------:R-:W-:Y:S01]  /*ed30*/  FFMA.FTZ R92, R161, R95, R92 ;  /* 0x0000005fa15c7223 */ /* 0x000fe2000001005c */
[----:B------:R-:W-:Y:S01]  /*ed40*/  MUFU.EX2 R162, R164 ;  /* 0x000000a400a27308 */ /* 0x000fe20000000800 */
[----:B------:R-:W-:Y:S01]  /*ed50*/  FFMA.FTZ R90, R159, R94, R90 ;  /* 0x0000005e9f5a7223 */ /* 0x000fe2000001005a */
[----:B------:R-:W-:Y:S03]  /*ed60*/  HMMA.16816.F32 R44, R4, R28, R44 ;  /* 0x0000001c042c723c */ /* 0x000fe6000000182c */
[----:B------:R-:W-:Y:S01]  /*ed70*/  FADD.FTZ R92, R87, R92 ;  /* 0x0000005c575c7221 */ /* 0x000fe20000010000 */
[----:B------:R-:W-:Y:S01]  /*ed80*/  MUFU.EX2 R111, R111 ;  /* 0x0000006f006f7308 */ /* 0x000fe20000000800 */
[----:B------:R-:W-:-:S02]  /*ed90*/  FADD.FTZ R33, R33, R90 ;  /* 0x0000005a21217221 */ /* 0x000fc40000010000 */
[----:B------:R-:W-:Y:S01]  /*eda0*/  FADD.FTZ R35, R35, R92 ;  /* 0x0000005c23237221 */ /* 0x000fe20000010000 */
[----:B------:R-:W-:Y:S01]  /*edb0*/  MUFU.EX2 R158, R160 ;  /* 0x000000a0009e7308 */ /* 0x000fe20000000800 */
[----:B------:R-:W-:Y:S01]  /*edc0*/  FADD.FTZ R86, R86, R33 ;  /* 0x0000002156567221 */ /* 0x000fe20000010000 */
[C---:B-1----:R-:W-:Y:S03]  /*edd0*/  HMMA.16816.F32 R56, R4.reuse, R12, R56 ;  /* 0x0000000c0438723c */ /* 0x042fe60000001838 */
        /* <DEDUP_REMOVED lines=10> */
[C---:B--2---:R-:W-:Y:S03]  /*ee80*/  HMMA.16816.F32 R36, R4.reuse, R8, R36 ;  /* 0x000000080424723c */ /* 0x044fe60000001824 */
[-C--:B------:R-:W-:Y:S01]  /*ee90*/  FFMA.FTZ R9, R20, R98.reuse, -R99 ;  /* 0x0000006214097223 */ /* 0x080fe20000010863 */
[----:B------:R-:W-:Y:S01]  /*eea0*/  FFMA.FTZ R8, R101, R98, -R97 ;  /* 0x0000006265087223 */ /* 0x000fe20000010861 */
[----:B------:R-:W2:Y:S01]  /*eeb0*/  LDSM.16.MT88.4 R20, [R96+0x400] ;  /* 0x000400006014783b */ /* 0x000ea20000004200 */
[----:B------:R-:W-:Y:S04]  /*eec0*/  MUFU.EX2 R124, R124 ;  /* 0x0000007c007c7308 */ /* 0x000fe80000000800 */
[----:B------:R-:W3:Y:S01]  /*eed0*/  MUFU.EX2 R101, R9 ;  /* 0x0000000900657308 */ /* 0x000ee20000000800 */
[C---:B------:R-:W-:Y:S03]  /*eee0*/  HMMA.16816.F32 R40, R4.reuse, R10, R40 ;  /* 0x0000000a0428723c */ /* 0x040fe60000001828 */
[----:B------:R3:W1:Y:S04]  /*eef0*/  MUFU.EX2 R120, R8 ;  /* 0x0000000800787308 */ /* 0x0006680000000800 */
[----:B------:R-:W-:Y:S01]  /*ef00*/  MUFU.EX2 R108, R110 ;  /* 0x0000006e006c7308 */ /* 0x000fe20000000800 */
[----:B------:R-:W-:Y:S03]  /*ef10*/  HMMA.16816.F32 R48, R4, R30, R48 ;  /* 0x0000001e0430723c */ /* 0x000fe60000001830 */
[----:B----4-:R-:W-:Y:S01]  /*ef20*/  F2FP.F16.F32.PACK_AB R4, R118, R103 ;  /* 0x000000677604723e */ /* 0x010fe200000000ff */
[----:B------:R-:W-:Y:S01]  /*ef30*/  LDSM.16.MT88.4 R28, [R96+0x2400] ;  /* 0x00240000601c783b */ /* 0x000fe20000004200 */
[----:B-----5:R-:W-:Y:S01]  /*ef40*/  F2FP.F16.F32.PACK_AB R7, R122, R105 ;  /* 0x000000697a07723e */ /* 0x020fe200000000ff */
[----:B------:R-:W-:Y:S01]  /*ef50*/  MUFU.EX2 R117, R117 ;  /* 0x0000007500757308 */ /* 0x000fe20000000800 */
[----:B---3--:R-:W-:Y:S01]  /*ef60*/  F2FP.F16.F32.PACK_AB R6, R101, R116 ;  /* 0x000000746506723e */ /* 0x008fe200000000ff */
[----:B------:R-:W-:-:S02]  /*ef70*/  FADD.FTZ R103, R103, R34 ;  /* 0x0000002267677221 */ /* 0x000fc40000010000 */
[----:B------:R-:W-:Y:S01]  /*ef80*/  MUFU.EX2 R104, R106 ;  /* 0x0000006a00687308 */ /* 0x000fe20000000800 */
[----:B------:R-:W3:Y:S01]  /*ef90*/  LDSM.16.MT88.4 R8, [R0+0x8400] ;  /* 0x008400000008783b */ /* 0x000ee20000004200 */
[C---:B-1----:R-:W-:Y:S01]  /*efa0*/  F2FP.F16.F32.PACK_AB R5, R107.reuse, R120 ;  /* 0x000000786b05723e */ /* 0x042fe200000000ff */
[----:B------:R-:W-:Y:S01]  /*efb0*/  FADD.FTZ R120, R120, R3 ;  /* 0x0000000378787221 */ /* 0x000fe20000010000 */
[----:B------:R-:W-:Y:S01]  /*efc0*/  MUFU.EX2 R119, R119 ;  /* 0x0000007700777308 */ /* 0x000fe20000000800 */
[----:B------:R-:W-:Y:S01]  /*efd0*/  FADD.FTZ R103, R118, R103 ;  /* 0x0000006776677221 */ /* 0x000fe20000010000 */
[----:B------:R-:W-:Y:S02]  /*efe0*/  IMAD.MOV.U32 R3, RZ, RZ, R2 ;  /* 0x000000ffff037224 */ /* 0x000fe400078e0002 */
[----:B------:R-:W-:Y:S01]  /*eff0*/  FADD.FTZ R120, R107, R120 ;  /* 0x000000786b787221 */ /* 0x000fe20000010000 */
[----:B------:R-:W-:Y:S01]  /*f000*/  @P1 IMAD.MOV.U32 R3, RZ, RZ, R2 ;  /* 0x000000ffff031224 */ /* 0x000fe200078e0002 */
[----:B------:R-:W-:Y:S03]  /*f010*/  HMMA.16816.F32 R64, R4, R16, R64 ;  /* 0x000000100440723c */ /* 0x000fe60000001840 */
[----:B------:R-:W-:Y:S01]  /*f020*/  FADD.FTZ R116, R116, R103 ;  /* 0x0000006774747221 */ /* 0x000fe20000010000 */
[----:B------:R-:W-:-:S03]  /*f030*/  FADD.FTZ R105, R105, R120 ;  /* 0x0000007869697221 */ /* 0x000fc60000010000 */
[----:B------:R-:W-:Y:S01]  /*f040*/  FADD.FTZ R101, R101, R116 ;  /* 0x0000007465657221 */ /* 0x000fe20000010000 */
[----:B------:R-:W-:Y:S01]  /*f050*/  FADD.FTZ R105, R122, R105 ;  /* 0x000000697a697221 */ /* 0x000fe20000010000 */
        /* <DEDUP_REMOVED lines=14> */
[C---:B------:R-:W-:Y:S08]  /*f140*/  HMMA.16816.F32 R44, R4.reuse, R28, R44 ;  /* 0x0000001c042c723c */ /* 0x040ff0000000182c */
[----:B------:R-:W-:Y:S03]  /*f150*/  HMMA.16816.F32 R48, R4, R30, R48 ;  /* 0x0000001e0430723c */ /* 0x000fe60000001830 */
[----:B------:R-:W-:Y:S01]  /*f160*/  F2FP.F16.F32.PACK_AB R4, R111, R162 ;  /* 0x000000a26f04723e */ /* 0x000fe200000000ff */
[----:B------:R-:W3:Y:S01]  /*f170*/  LDSM.16.MT88.4 R28, [R96+0x2800] ;  /* 0x00280000601c783b */ /* 0x000ee20000004200 */
        /* <DEDUP_REMOVED lines=8> */
[----:B-1----:R-:W-:Y:S03]  /*f200*/  HMMA.16816.F32 R64, R4, R16, R64 ;  /* 0x000000100440723c */ /* 0x002fe60000001840 */
[----:B------:R-:W-:Y:S01]  /*f210*/  FADD.FTZ R115, R115, R130 ;  /* 0x0000008273737221 */ /* 0x000fe20000010000 */
[----:B------:R-:W-:-:S03]  /*f220*/  FADD.FTZ R109, R109, R158 ;  /* 0x0000009e6d6d7221 */ /* 0x000fc60000010000 */
[----:B------:R-:W-:Y:S01]  /*f230*/  FADD.FTZ R115, R124, R115 ;  /* 0x000000737c737221 */ /* 0x000fe20000010000 */
[C---:B------:R-:W-:Y:S01]  /*f240*/  HMMA.16816.F32 R60, R4.reuse, R18, R60 ;  /* 0x00000012043c723c */ /* 0x040fe2000000183c */
[----:B------:R-:W1:Y:S07]  /*f250*/  LDSM.16.MT88.4 R16, [R0+0x8c00] ;  /* 0x008c00000010783b */ /* 0x000e6e0000004200 */
[C---:B----4-:R-:W-:Y:S03]  /*f260*/  HMMA.16816.F32 R56, R4.reuse, R12, R56 ;  /* 0x0000000c0438723c */ /* 0x050fe60000001838 */
[-C--:B------:R-:W-:Y:S01]  /*f270*/  FFMA.FTZ R12, R112, R98.reuse, -R99 ;  /* 0x00000062700c7223 */ /* 0x080fe20000010863 */
[----:B------:R-:W-:Y:S01]  /*f280*/  FFMA.FTZ R98, R100, R98, -R97 ;  /* 0x0000006264627223 */ /* 0x000fe20000010861 */
[----:B------:R-:W-:Y:S04]  /*f290*/  MUFU.EX2 R112, R114 ;  /* 0x0000007200707308 */ /* 0x000fe80000000800 */
[----:B------:R4:W1:Y:S01]  /*f2a0*/  MUFU.EX2 R99, R12 ;  /* 0x0000000c00637308 */ /* 0x0008620000000800 */
[C---:B-----5:R-:W-:Y:S03]  /*f2b0*/  HMMA.16816.F32 R80, R4.reuse, R24, R80 ;  /* 0x000000180450723c */ /* 0x060fe60000001850 */
[----:B------:R-:W-:Y:S05]  /*f2c0*/  MUFU.EX2 R97, R102 ;  /* 0x0000006600617308 */ /* 0x000fea0000000800 */
[C---:B------:R-:W-:Y:S01]  /*f2d0*/  HMMA.16816.F32 R76, R4.reuse, R26, R76 ;  /* 0x0000001a044c723c */ /* 0x040fe2000000184c */
[----:B------:R-:W5:Y:S07]  /*f2e0*/  LDSM.16.MT88.4 R24, [R0+0x6c00] ;  /* 0x006c00000018783b */ /* 0x000f6e0000004200 */
[C---:B--2---:R-:W-:Y:S08]  /*f2f0*/  HMMA.16816.F32 R72, R4.reuse, R20, R72 ;  /* 0x000000140448723c */ /* 0x044ff00000001848 */
[C---:B------:R-:W-:Y:S01]  /*f300*/  HMMA.16816.F32 R68, R4.reuse, R22, R68 ;  /* 0x000000160444723c */ /* 0x040fe20000001844 */
[----:B------:R2:W5:Y:S07]  /*f310*/  LDSM.16.MT88.4 R20, [R0+0x7c00] ;  /* 0x007c00000014783b */ /* 0x00056e0000004200 */
[C---:B---3--:R-:W-:Y:S08]  /*f320*/  HMMA.16816.F32 R36, R4.reuse, R8, R36 ;  /* 0x000000080424723c */ /* 0x048ff00000001824 */
[C---:B------:R-:W-:Y:S01]  /*f330*/  HMMA.16816.F32 R40, R4.reuse, R10, R40 ;  /* 0x0000000a0428723c */ /* 0x040fe20000001828 */
[----:B------:R-:W-:Y:S01]  /*f340*/  LDSM.16.MT88.4 R8, [R96+0x1c00] ;  /* 0x001c00006008783b */ /* 0x000fe20000004200 */
[----:B--2---:R-:W2:Y:S06]  /*f350*/  MUFU.EX2 R0, R98 ;  /* 0x0000006200007308 */ /* 0x004eac0000000800 */
[C---:B------:R-:W-:Y:S01]  /*f360*/  HMMA.16816.F32 R52, R4.reuse, R14, R52 ;  /* 0x0000000e0434723c */ /* 0x040fe20000001834 */
[----:B----4-:R-:W3:Y:S07]  /*f370*/  LDSM.16.MT88.4 R12, [R96+0xc00] ;  /* 0x000c0000600c783b */ /* 0x010eee0000004200 */
[C---:B------:R-:W-:Y:S08]  /*f380*/  HMMA.16816.F32 R44, R4.reuse, R28, R44 ;  /* 0x0000001c042c723c */ /* 0x040ff0000000182c */
[----:B------:R-:W-:Y:S03]  /*f390*/  HMMA.16816.F32 R48, R4, R30, R48 ;  /* 0x0000001e0430723c */ /* 0x000fe60000001830 */
[----:B-1----:R-:W-:Y:S01]  /*f3a0*/  F2FP.F16.F32.PACK_AB R4, R99, R112 ;  /* 0x000000706304723e */ /* 0x002fe200000000ff */
        /* <DEDUP_REMOVED lines=9> */
[----:B------:R-:W-:Y:S03]  /*f440*/  HMMA.16816.F32 R36, R4, R16, R36 ;  /* 0x000000100424723c */ /* 0x000fe60000001824 */
[----:B------:R-:W-:Y:S01]  /*f450*/  FADD.FTZ R161, R117, R108 ;  /* 0x0000006c75a17221 */ /* 0x000fe20000010000 */
[----:B------:R-:W-:-:S04]  /*f460*/  FADD.FTZ R159, R0, R97 ;  /* 0x00000061009f7221 */ /* 0x000fc80000010000 */
[C---:B------:R-:W-:Y:S01]  /*f470*/  HMMA.16816.F32 R40, R4.reuse, R18, R40 ;  /* 0x000000120428723c */ /* 0x040fe20000001828 */
[----:B------:R-:W1:Y:S07]  /*f480*/  LDSM.16.MT88.4 R16, [R96+0x2c00] ;  /* 0x002c00006010783b */ /* 0x000e6e0000004200 */
[C---:B-----5:R-:W-:Y:S08]  /*f490*/  HMMA.16816.F32 R80, R4.reuse, R24, R80 ;  /* 0x000000180450723c */ /* 0x060ff00000001850 */
[C---:B------:R-:W-:Y:S08]  /*f4a0*/  HMMA.16816.F32 R76, R4.reuse, R26, R76 ;  /* 0x0000001a044c723c */ /* 0x040ff0000000184c */
[C---:B------:R-:W-:Y:S08]  /*f4b0*/  HMMA.16816.F32 R64, R4.reuse, R20, R64 ;  /* 0x000000140440723c */ /* 0x040ff00000001840 */
[C---:B------:R-:W-:Y:S08]  /*f4c0*/  HMMA.16816.F32 R60, R4.reuse, R22, R60 ;  /* 0x00000016043c723c */ /* 0x040ff0000000183c */
[C---:B---3--:R-:W-:Y:S08]  /*f4d0*/  HMMA.16816.F32 R72, R4.reuse, R12, R72 ;  /* 0x0000000c0448723c */ /* 0x048ff00000001848 */
[C---:B------:R-:W-:Y:S08]  /*f4e0*/  HMMA.16816.F32 R68, R4.reuse, R14, R68 ;  /* 0x0000000e0444723c */ /* 0x040ff00000001844 */
[C---:B------:R-:W-:Y:S08]  /*f4f0*/  HMMA.16816.F32 R56, R4.reuse, R8, R56 ;  /* 0x000000080438723c */ /* 0x040ff00000001838 */
[C---:B------:R-:W-:Y:S08]  /*f500*/  HMMA.16816.F32 R52, R4.reuse, R10, R52 ;  /* 0x0000000a0434723c */ /* 0x040ff00000001834 */
[C---:B-1----:R-:W-:Y:S08]  /*f510*/  HMMA.16816.F32 R44, R4.reuse, R16, R44 ;  /* 0x00000010042c723c */ /* 0x042ff0000000182c */
[----:B------:R-:W-:Y:S01]  /*f520*/  HMMA.16816.F32 R48, R4, R18, R48 ;  /* 0x000000120430723c */ /* 0x000fe20000001830 */
[----:B------:R-:W-:-:S04]  /*f530*/  NOP ;  /* 0x0000000000007918 */ /* 0x000fc80000000000 */
[----:B------:R-:W-:-:S15]  /*f540*/  @P1 BRA `(.L_x_10503) ;  /* 0x0000000000041947 */ /* 0x000fde0003800000 */
.L_x_10494:
[----:B------:R-:W-:-:S07]  /*f550*/  IADD3 R91, PT, PT, R93, -0x1, RZ ;  /* 0xffffffff5d5b7810 */ /* 0x000fce0007ffe0ff */
.L_x_10503:
[----:B------:R-:W-:Y:S05]  /*f560*/  BSYNC B2 ;  /* 0x0000000000027941 */ /* 0x000fea0003800000 */
.L_x_10493:
        /* <DEDUP_REMOVED lines=12> */
.L_x_10511:
        /* <DEDUP_REMOVED lines=78> */
.L_x_10506:
[----:B------:R-:W-:Y:S05]  /*fb10*/  BSYNC.RECONVERGENT B0 ;  /* 0x0000000000007941 */ /* 0x000fea0003800200 */
.L_x_10505:
[----:B------:R-:W1:Y:S01]  /*fb20*/  S2UR UR6, SR_CgaCtaId ;  /* 0x00000000000679c3 */ /* 0x000e620000008800 */
[----:B------:R-:W-:Y:S01]  /*fb30*/  SHF.L.U32 R5, R3, 0x3, RZ ;  /* 0x0000000303057819 */ /* 0x000fe200000006ff */
[----:B------:R-:W-:Y:S01]  /*fb40*/  UMOV UR7, 0x400 ;  /* 0x0000040000077882 */ /* 0x000fe20000000000 */
[----:B------:R-:W-:Y:S01]  /*fb50*/  IADD3 R6, P0, PT, R163, R142, RZ ;  /* 0x0000008ea3067210 */ /* 0x000fe20007f1e0ff */
[----:B------:R-:W-:Y:S01]  /*fb60*/  BSSY.RECONVERGENT B1, `(.L_x_10507) ;  /* 0x0000118000017945 */ /* 0x000fe20003800200 */
[----:B------:R-:W-:Y:S02]  /*fb70*/  LOP3.LUT R4, R5, 0xc0, RZ, 0xc0, !PT ;  /* 0x000000c005047812 */ /* 0x000fe400078ec0ff */
[----:B------:R-:W-:Y:S02]  /*fb80*/  IADD3.X R7, PT, PT, R158, R143, RZ, P0, !PT ;  /* 0x0000008f9e077210 */ /* 0x000fe400007fe4ff */
[--C-:B------:R-:W-:Y:S02]  /*fb90*/  LOP3.LUT R4, R4, 0x18, R3.reuse, 0xf8, !PT ;  /* 0x0000001804047812 */ /* 0x100fe400078ef803 */
[----:B------:R-:W-:Y:S02]  /*fba0*/  SHF.R.U32.HI R132, RZ, 0x1, R3 ;  /* 0x00000001ff847819 */ /* 0x000fe40000011603 */
[--C-:B------:R-:W-:Y:S02]  /*fbb0*/  LOP3.LUT R4, R4, 0x18, R5.reuse, 0x78, !PT ;  /* 0x0000001804047812 */ /* 0x100fe400078e7805 */
[C---:B------:R-:W-:Y:S02]  /*fbc0*/  SHF.L.U32 R8, R3.reuse, 0x4, RZ ;  /* 0x0000000403087819 */ /* 0x040fe400000006ff */
[----:B------:R-:W-:Y:S02]  /*fbd0*/  LOP3.LUT R4, R4, 0x1f20, R5, 0xf8, !PT ;  /* 0x00001f2004047812 */ /* 0x000fe400078ef805 */
[C---:B------:R-:W-:Y:S02]  /*fbe0*/  SHF.L.U32 R5, R3.reuse, 0x2, RZ ;  /* 0x0000000203057819 */ /* 0x040fe400000006ff */
[----:B------:R-:W-:Y:S02]  /*fbf0*/  SHF.L.U32 R135, R3, 0x5, RZ ;  /* 0x0000000503877819 */ /* 0x000fe400000006ff */
        /* <DEDUP_REMOVED lines=11> */
[----:B------:R-:W-:Y:S01]  /*fcb0*/  LDGSTS.E.BYPASS.LTC128B.128 [R164+0x6000], desc[UR4][R142.64] ;  /* 0x060000008ea47fae */ /* 0x000fe2000b981a04 */
[--C-:B------:R-:W-:Y:S02]  /*fcc0*/  LOP3.LUT R9, R4, 0x100, R135.reuse, 0xf8, !PT ;  /* 0x0000010004097812 */ /* 0x100fe400078ef887 */
[----:B------:R-:W-:Y:S02]  /*fcd0*/  LOP3.LUT R134, R134, R5, RZ, 0x3c, !PT ;  /* 0x0000000586867212 */ /* 0x000fe400078e3cff */
[----:B------:R-:W-:Y:S02]  /*fce0*/  LOP3.LUT P2, RZ, R3, 0x4, RZ, 0xc0, !PT ;  /* 0x0000000403ff7812 */ /* 0x000fe4000784c0ff */
[----:B------:R-:W-:Y:S01]  /*fcf0*/  LOP3.LUT R4, R9, R134, RZ, 0xfc, !PT ;  /* 0x0000008609047212 */ /* 0x000fe200078efcff */
[----:B------:R-:W-:Y:S01]  /*fd00*/  LDGSTS.E.BYPASS.LTC128B.128 [R164+0x7000], desc[UR4][R142.64+0x40] ;  /* 0x070000408ea47fae */ /* 0x000fe2000b981a04 */
[----:B------:R-:W-:Y:S02]  /*fd10*/  IADD3 R165, PT, PT, R165, -0x1, RZ ;  /* 0xffffffffa5a57810 */ /* 0x000fe40007ffe0ff */
[----:B------:R-:W-:Y:S02]  /*fd20*/  LEA R128, R4, UR6, 0x1 ;  /* 0x0000000604807c11 */ /* 0x000fe4000f8e08ff */
[----:B------:R-:W-:Y:S02]  /*fd30*/  MOV R4, 0x20 ;  /* 0x0000002000047802 */ /* 0x000fe40000000f00 */
[----:B------:R-:W-:Y:S01]  /*fd40*/  ISETP.GT.AND P0, PT, R165, R138, PT ;  /* 0x0000008aa500720c */ /* 0x000fe20003f04270 */
[----:B------:R-:W-:Y:S01]  /*fd50*/  LDGSTS.E.BYPASS.LTC128B.128 [R164+0x8000], desc[UR4][R142.64+0x80] ;  /* 0x080000808ea47fae */ /* 0x000fe2000b981a04 */
[----:B------:R-:W-:Y:S04]  /*fd60*/  SEL R4, R4, 0xffffffe0, !P2 ;  /* 0xffffffe004047807 */ /* 0x000fe80005000000 */
[----:B------:R-:W-:Y:S03]  /*fd70*/  IADD3 R86, PT, PT, R128, R4, RZ ;  /* 0x0000000480567210 */ /* 0x000fe60007ffe0ff */
[----:B------:R-:W-:Y:S08]  /*fd80*/  LDGSTS.E.BYPASS.LTC128B.128 [R164+0x6800], desc[UR4][R6.64] ;  /* 0x0680000006a47fae */ /* 0x000ff0000b981a04 */
[----:B------:R-:W-:Y:S08]  /*fd90*/  LDGSTS.E.BYPASS.LTC128B.128 [R164+0x7800], desc[UR4][R6.64+0x40] ;  /* 0x0780004006a47fae */ /* 0x000ff0000b981a04 */
[----:B------:R1:W-:Y:S08]  /*fda0*/  LDGSTS.E.BYPASS.LTC128B.128 [R164+0x8800], desc[UR4][R6.64+0x80] ;  /* 0x0880008006a47fae */ /* 0x0003f0000b981a04 */
[----:B------:R-:W-:Y:S08]  /*fdb0*/  LDSM.16.M88.4 R32, [R128] ;  /* 0x000000008020783b */ /* 0x000ff00000000200 */
[----:B------:R-:W-:Y:S08]  /*fdc0*/  LDSM.16.M88.4 R92, [R86] ;  /* 0x00000000565c783b */ /* 0x000ff00000000200 */
[----:B------:R-:W2:Y:S01]  /*fdd0*/  LD.E R141, desc[UR4][R84.64+0x18c] ;  /* 0x00018c04548d7980 */ /* 0x000ea2000c101900 */
[----:B-1----:R-:W-:Y:S03]  /*fde0*/  LOP3.LUT R6, R135, 0xc0, RZ, 0xc0, !PT ;  /* 0x000000c087067812 */ /* 0x002fe600078ec0ff */
[----:B------:R-:W0:Y:S01]  /*fdf0*/  LDGDEPBAR ;  /* 0x00000000000079af */ /* 0x000e220000000000 */
[----:B------:R-:W-:Y:S02]  /*fe00*/  LOP3.LUT R7, R8, 0x20, R135, 0xf8, !PT ;  /* 0x0000002008077812 */ /* 0x000fe400078ef887 */
[----:B------:R-:W-:Y:S04]  /*fe10*/  LOP3.LUT R6, R6, 0x8, R3, 0xf8, !PT ;  /* 0x0000000806067812 */ /* 0x000fe800078ef803 */
[----:B------:R-:W-:Y:S04]  /*fe20*/  LOP3.LUT R6, R7, R6, R5, 0xf6, !PT ;  /* 0x0000000607067212 */ /* 0x000fe800078ef605 */
[----:B------:R-:W-:Y:S04]  /*fe30*/  LEA R87, R6, UR6, 0x1 ;  /* 0x0000000606577c11 */ /* 0x000fe8000f8e08ff */
[----:B------:R-:W-:Y:S01]  /*fe40*/  IADD3 R3, PT, PT, R87, R4, RZ ;  /* 0x0000000457037210 */ /* 0x000fe20007ffe0ff */
[----:B------:R-:W1:Y:S08]  /*fe50*/  LDSM.16.M88.4 R8, [R87+0x3000] ;  /* 0x003000005708783b */ /* 0x000e700000000200 */
[----:B------:R-:W3:Y:S08]  /*fe60*/  LDSM.16.M88.4 R16, [R87+0x3400] ;  /* 0x003400005710783b */ /* 0x000ef00000000200 */
[----:B------:R-:W4:Y:S08]  /*fe70*/  LDSM.16.M88.4 R24, [R87+0x3800] ;  /* 0x003800005718783b */ /* 0x000f300000000200 */
[----:B------:R-:W5:Y:S08]  /*fe80*/  LDSM.16.M88.4 R88, [R87+0x3c00] ;  /* 0x003c00005758783b */ /* 0x000f700000000200 */
        /* <DEDUP_REMOVED lines=8> */
[----:B------:R-:W-:Y:S01]  /*ff10*/  LDSM.16.M88.4 R112, [R87+0x4000] ;  /* 0x004000005770783b */ /* 0x000fe20000000200 */
        /* <DEDUP_REMOVED lines=17> */
[C---:B---3--:R-:W-:Y:S08]  /*10030*/  HMMA.16816.F32 R28, R92.reuse, R108, R28 ;  /* 0x0000006c5c1c723c */ /* 0x048ff0000000181c */
[----:B------:R-:W-:Y:S01]  /*10040*/  HMMA.16816.F32 R32, R92, R110, R32 ;  /* 0x0000006e5c20723c */ /* 0x000fe20000001820 */
[----:B------:R-:W3:Y:S07]  /*10050*/  LDSM.16.M88.4 R92, [R3+0x4800] ;  /* 0x00480000035c783b */ /* 0x000eee0000000200 */
[C---:B----4-:R-:W-:Y:S01]  /*10060*/  HMMA.16816.F32 R4, R88.reuse, R112, R4 ;  /* 0x000000705804723c */ /* 0x050fe20000001804 */
[----:B------:R-:W4:Y:S07]  /*10070*/  LDSM.16.M88.4 R108, [R3+0x4c00] ;  /* 0x004c0000036c783b */ /* 0x000f2e0000000200 */
[C---:B------:R-:W-:Y:S01]  /*10080*/  HMMA.16816.F32 R8, R88.reuse, R114, R8 ;  /* 0x000000725808723c */ /* 0x040fe20000001808 */
[----:B------:R-:W-:Y:S07]  /*10090*/  LDSM.16.M88.4 R112, [R128+0x2000] ;  /* 0x002000008070783b */ /* 0x000fee0000000200 */
[C---:B------:R-:W-:Y:S01]  /*100a0*/  HMMA.16816.F32 R12, R88.reuse, R116, R12 ;  /* 0x00000074580c723c */ /* 0x040fe2000000180c */
[----:B------:R-:W-:Y:S07]  /*100b0*/  LDSM.16.M88.4 R128, [R3+0x5000] ;  /* 0x005000000380783b */ /* 0x000fee0000000200 */
        /* <DEDUP_REMOVED lines=8> */
[C---:B------:R-:W-:Y:S01]  /*10140*/  HMMA.16816.F32 R4, R104.reuse, R120, R4 ;  /* 0x000000786804723c */ /* 0x040fe20000001804 */
[----:B------:R-:W5:Y:S07]  /*10150*/  LDSM.16.M88.4 R100, [R87+0x5c00] ;  /* 0x005c00005764783b */ /* 0x000f6e0000000200 */
[C---:B------:R-:W-:Y:S01]  /*10160*/  HMMA.16816.F32 R8, R104.reuse, R122, R8 ;  /* 0x0000007a6808723c */ /* 0x040fe20000001808 */
[----:B------:R-:W2:Y:S07]  /*10170*/  LDSM.16.M88.4 R120, [R86+0x2000] ;  /* 0x002000005678783b */ /* 0x000eae0000000200 */
[C---:B------:R-:W-:Y:S08]  /*10180*/  HMMA.16816.F32 R12, R104.reuse, R124, R12 ;  /* 0x0000007c680c723c */ /* 0x040ff0000000180c */
[C---:B------:R-:W-:Y:S08]  /*10190*/  HMMA.16816.F32 R16, R104.reuse, R126, R16 ;  /* 0x0000007e6810723c */ /* 0x040ff00000001810 */
        /* <DEDUP_REMOVED lines=13> */
[C---:B--2---:R-:W-:Y:S08]  /*10270*/  HMMA.16816.F32 R4, R120.reuse, R128, R4 ;  /* 0x000000807804723c */ /* 0x044ff00000001804 */
        /* <DEDUP_REMOVED lines=18> */
[----:B------:R-:W4:Y:S10]  /*103a0*/  MUFU.TANH R95, R10 ;  /* 0x0000000a005f7308 */ /* 0x000f340000002400 */
[----:B------:R5:W2:Y:S10]  /*103b0*/  MUFU.TANH R96, R11 ;  /* 0x0000000b00607308 */ /* 0x000ab40000002400 */
[----:B------:R-:W2:Y:S01]  /*103c0*/  MUFU.TANH R92, R92 ;  /* 0x0000005c005c7308 */ /* 0x000ea20000002400 */
[C---:B-1----:R-:W-:Y:S09]  /*103d0*/  HMMA.16816.F32 R20, R120.reuse, R4, R20 ;  /* 0x000000047814723c */ /* 0x042ff20000001814 */
[----:B------:R-:W1:Y:S01]  /*103e0*/  MUFU.TANH R93, R93 ;  /* 0x0000005d005d7308 */ /* 0x000e620000002400 */
[----:B-----5:R5:W3:Y:S01]  /*103f0*/  LDSM.16.M88.4 R8, [R3+0x5c00] ;  /* 0x005c00000308783b */ /* 0x020ae20000000200 */
[----:B------:R-:W-:Y:S04]  /*10400*/  DEPBAR.LE SB0, 0x0 ;  /* 0x000080000000791a */ /* 0x000fe80000000000 */
[C---:B------:R-:W-:Y:S04]  /*10410*/  HMMA.16816.F32 R24, R120.reuse, R6, R24 ;  /* 0x000000067818723c */ /* 0x040fe80000001818 */
        /* <DEDUP_REMOVED lines=8> */
[-C--:B------:R-:W-:Y:S08]  /*104a0*/  FMUL.FTZ R6, R23, R141.reuse ;  /* 0x0000008d17067220 */ /* 0x080ff00000410000 */
[----:B------:R1:W1:Y:S01]  /*104b0*/  MUFU.TANH R12, R97 ;  /* 0x00000061000c7308 */ /* 0x0002620000002400 */
[-C--:B-----5:R-:W-:Y:S01]  /*104c0*/  FMUL.FTZ R3, R21, R141.reuse ;  /* 0x0000008d15037220 */ /* 0x0a0fe20000410000 */
[-C--:B------:R-:W-:Y:S01]  /*104d0*/  FMUL.FTZ R21, R22, R141.reuse ;  /* 0x0000008d16157220 */ /* 0x080fe20000410000 */
[-C--:B------:R-:W-:Y:S01]  /*104e0*/  FMUL.FTZ R7, R24, R141.reuse ;  /* 0x0000008d18077220 */ /* 0x080fe20000410000 */
[-C--:B------:R-:W-:Y:S06]  /*104f0*/  FMUL.FTZ R18, R27, R141.reuse ;  /* 0x0000008d1b127220 */ /* 0x080fec0000410000 */
[----:B------:R-:W1:Y:S10]  /*10500*/  MUFU.TANH R13, R13 ;  /* 0x0000000d000d7308 */ /* 0x000e740000002400 */
[----:B------:R-:W1:Y:S01]  /*10510*/  MUFU.TANH R14, R14 ;  /* 0x0000000e000e7308 */ /* 0x000e620000002400 */
[C---:B---3--:R-:W-:Y:S03]  /*10520*/  HMMA.16816.F32 R28, R120.reuse, R8, R28 ;  /* 0x00000008781c723c */ /* 0x048fe6000000181c */
[-C--:B------:R-:W-:Y:S01]  /*10530*/  FMUL.FTZ R8, R25, R141.reuse ;  /* 0x0000008d19087220 */ /* 0x080fe20000410000 */
[-C--:B------:R-:W-:Y:S05]  /*10540*/  FMUL.FTZ R9, R26, R141.reuse ;  /* 0x0000008d1a097220 */ /* 0x080fea0000410000 */
[----:B------:R-:W3:Y:S01]  /*10550*/  MUFU.TANH R15, R15 ;  /* 0x0000000f000f7308 */ /* 0x000ee20000002400 */
[----:B------:R-:W-:Y:S09]  /*10560*/  HMMA.16816.F32 R32, R120, R10, R32 ;  /* 0x0000000a7820723c */ /* 0x000ff20000001820 */
        /* <DEDUP_REMOVED lines=42> */
[----:B-1----:R-:W-:Y:S01]  /*10810*/  VIADD R29, R160, 0xffffff80 ;  /* 0xffffff80a01d7836 */ /* 0x002fe20000000000 */
        /* <DEDUP_REMOVED lines=62> */
.L_x_10510:
[----:B------:R-:W-:Y:S05]  /*10c00*/  BSYNC.RECONVERGENT B0 ;  /* 0x0000000000007941 */ /* 0x000fea0003800200 */
.L_x_10509:
        /* <DEDUP_REMOVED lines=13> */
.L_x_10508:
[----:B------:R-:W-:Y:S05]  /*10ce0*/  BSYNC.RECONVERGENT B1 ;  /* 0x0000000000017941 */ /* 0x000fea0003800200 */
.L_x_10507:
[----:B-1----:R-:W3:Y:S01]  /*10cf0*/  LD.E R87, desc[UR4][R84.64+0xdc] ;  /* 0x0000dc0454577980 */ /* 0x002ee2000c101900 */
[C---:B------:R-:W-:Y:S01]  /*10d00*/  VIADD R32, R162.reuse, 0xffffffe1 ;  /* 0xffffffe1a2207836 */ /* 0x040fe20000000000 */
[C---:B------:R-:W-:Y:S01]  /*10d10*/  ISETP.GE.AND P1, PT, R162.reuse, R157, PT ;  /* 0x0000009da200720c */ /* 0x040fe20003f26270 */
[C---:B--2---:R-:W-:Y:S01]  /*10d20*/  VIADD R22, R162.reuse, 0xffffffe0 ;  /* 0xffffffe0a2167836 */ /* 0x044fe20000000000 */
[C---:B------:R-:W-:Y:S01]  /*10d30*/  ISETP.GE.AND P6, PT, R162.reuse, R155, PT ;  /* 0x0000009ba200720c */ /* 0x040fe20003fc6270 */
[----:B------:R-:W-:Y:S01]  /*10d40*/  VIADD R26, R162, 0xffffffe9 ;  /* 0xffffffe9a21a7836 */ /* 0x000fe20000000000 */
[----:B------:R-:W-:Y:S01]  /*10d50*/  ISETP.GE.AND P4, PT, R32, R157, PT ;  /* 0x0000009d2000720c */ /* 0x000fe20003f86270 */
[----:B------:R-:W-:Y:S01]  /*10d60*/  VIADD R25, R162, 0xfffffff0 ;  /* 0xfffffff0a2197836 */ /* 0x000fe20000000000 */
[----:B------:R-:W-:Y:S01]  /*10d70*/  FSEL R120, R20, -INF , P1 ;  /* 0xff80000014787808 */ /* 0x000fe20000800000 */
[----:B------:R-:W-:Y:S01]  /*10d80*/  VIADD R27, R162, 0xffffffe8 ;  /* 0xffffffe8a21b7836 */ /* 0x000fe20000000000 */
[----:B------:R-:W-:Y:S01]  /*10d90*/  FSEL R92, R92, -INF , P4 ;  /* 0xff8000005c5c7808 */ /* 0x000fe20002000000 */
        /* <DEDUP_REMOVED lines=13> */
[----:B------:R-:W-:Y:S02]  /*10e70*/  ISETP.GE.AND P4, PT, R24, R157, PT ;  /* 0x0000009d1800720c */ /* 0x000fe40003f86270 */
[----:B------:R-:W-:Y:S02]  /*10e80*/  ISETP.GE.AND P1, PT, R27, R155, PT ;  /* 0x0000009b1b00720c */ /* 0x000fe40003f26270 */
[-C--:B------:R-:W-:Y:S02]  /*10e90*/  ISETP.GE.AND P5, PT, R22, R157.reuse, PT ;  /* 0x0000009d1600720c */ /* 0x080fe40003fa6270 */
[----:B------:R-:W-:Y:S02]  /*10ea0*/  FSEL R110, R13, -INF , P4 ;  /* 0xff8000000d6e7808 */ /* 0x000fe40002000000 */
[----:B------:R-:W-:Y:S02]  /*10eb0*/  FSEL R95, R95, -INF , P1 ;  /* 0xff8000005f5f7808 */ /* 0x000fe40000800000 */
[----:B------:R-:W-:Y:S02]  /*10ec0*/  ISETP.GE.AND P1, PT, R20, R157, PT ;  /* 0x0000009d1400720c */ /* 0x000fe40003f26270 */
[----:B------:R-:W-:Y:S02]  /*10ed0*/  ISETP.GE.AND P4, PT, R26, R155, PT ;  /* 0x0000009b1a00720c */ /* 0x000fe40003f86270 */
[----:B------:R-:W-:Y:S02]  /*10ee0*/  FSEL R86, R86, -INF , P5 ;  /* 0xff80000056567808 */ /* 0x000fe40002800000 */
[----:B------:R-:W-:Y:S01]  /*10ef0*/  FSEL R141, R21, -INF , P6 ;  /* 0xff800000158d7808 */ /* 0x000fe20003000000 */
[----:B------:R-:W-:Y:S01]  /*10f00*/  VIADD R21, R162, 0x8 ;  /* 0x00000008a2157836 */ /* 0x000fe20000000000 */
[----:B------:R-:W-:Y:S02]  /*10f10*/  FSEL R29, R96, -INF , P4 ;  /* 0xff800000601d7808 */ /* 0x000fe40002000000 */
[C---:B------:R-:W-:Y:S02]  /*10f20*/  ISETP.GE.AND P6, PT, R22.reuse, R156, PT ;  /* 0x0000009c1600720c */ /* 0x040fe40003fc6270 */
[----:B------:R-:W-:Y:S01]  /*10f30*/  ISETP.GE.AND P5, PT, R22, R154, PT ;  /* 0x0000009a1600720c */ /* 0x000fe20003fa6270 */
[----:B------:R-:W-:Y:S01]  /*10f40*/  VIADD R22, R162, 0x1 ;  /* 0x00000001a2167836 */ /* 0x000fe20000000000 */
[----:B------:R-:W-:Y:S01]  /*10f50*/  FSEL R112, R4, -INF , P1 ;  /* 0xff80000004707808 */ /* 0x000fe20000800000 */
[----:B------:R-:W-:Y:S01]  /*10f60*/  VIADD R4, R162, 0x11 ;  /* 0x00000011a2047836 */ /* 0x000fe20000000000 */
        /* <DEDUP_REMOVED lines=13> */
[----:B------:R-:W-:Y:S02]  /*11040*/  FSEL R121, R17, -INF , P1 ;  /* 0xff80000011797808 */ /* 0x000fe40000800000 */
[-C--:B------:R-:W-:Y:S02]  /*11050*/  ISETP.GE.AND P1, PT, R14, R157.reuse, PT ;  /* 0x0000009d0e00720c */ /* 0x080fe40003f26270 */
[----:B------:R-:W-:Y:S02]  /*11060*/  ISETP.GE.AND P4, PT, R21, R157, PT ;  /* 0x0000009d1500720c */ /* 0x000fe40003f86270 */
[----:B------:R-:W-:Y:S02]  /*11070*/  FSEL R8, R8, -INF , P1 ;  /* 0xff80000008087808 */ /* 0x000fe40000800000 */
[----:B------:R-:W-:Y:S02]  /*11080*/  FSEL R131, R7, -INF , P4 ;  /* 0xff80000007837808 */ /* 0x000fe40002000000 */
[----:B------:R-:W-:Y:S02]  /*11090*/  ISETP.GE.AND P4, PT, R22, R155, PT ;  /* 0x0000009b1600720c */ /* 0x000fe40003f86270 */
[----:B------:R-:W-:Y:S02]  /*110a0*/  ISETP.GE.AND P1, PT, R12, R157, PT ;  /* 0x0000009d0c00720c */ /* 0x000fe40003f26270 */
[----:B------:R-:W-:Y:S01]  /*110b0*/  FSEL R129, R6, -INF , P4 ;  /* 0xff80000006817808 */ /* 0x000fe20002000000 */
[----:B------:R-:W-:Y:S01]  /*110c0*/  VIADD R6, R162, 0x19 ;  /* 0x00000019a2067836 */ /* 0x000fe20000000000 */
[----:B------:R-:W-:Y:S02]  /*110d0*/  FSEL R113, R19, -INF , P1 ;  /* 0xff80000013717808 */ /* 0x000fe40000800000 */
[----:B------:R-:W-:Y:S02]  /*110e0*/  ISETP.GE.AND P1, PT, R21, R155, PT ;  /* 0x0000009b1500720c */ /* 0x000fe40003f26270 */
[-C--:B------:R-:W-:Y:S02]  /*110f0*/  ISETP.GE.AND P4, PT, R4, R157.reuse, PT ;  /* 0x0000009d0400720c */ /* 0x080fe40003f86270 */
[----:B------:R-:W-:Y:S02]  /*11100*/  FSEL R125, R9, -INF , P1 ;  /* 0xff800000097d7808 */ /* 0x000fe40000800000 */
[----:B------:R-:W-:Y:S02]  /*11110*/  ISETP.GE.AND P1, PT, R6, R157, PT ;  /* 0x0000009d0600720c */ /* 0x000fe40003f26270 */
[----:B------:R-:W-:Y:S02]  /*11120*/  FSEL R99, R99, -INF , P4 ;  /* 0xff80000063637808 */ /* 0x000fe40002000000 */
[----:B------:R-:W-:Y:S02]  /*11130*/  ISETP.GE.AND P4, PT, R14, R155, PT ;  /* 0x0000009b0e00720c */ /* 0x000fe40003f86270 */
[----:B------:R-:W-:Y:S02]  /*11140*/  ISETP.GE.AND P0, PT, R27, R157, PT ;  /* 0x0000009d1b00720c */ /* 0x000fe40003f06270 */
[----:B------:R-:W-:Y:S02]  /*11150*/  FSEL R96, R90, -INF , P1 ;  /* 0xff8000005a607808 */ /* 0x000fe40000800000 */
[----:B------:R-:W-:Y:S02]  /*11160*/  ISETP.GE.AND P1, PT, R12, R155, PT ;  /* 0x0000009b0c00720c */ /* 0x000fe40003f26270 */
[----:B------:R-:W-:Y:S02]  /*11170*/  FSEL R18, R18, -INF , P4 ;  /* 0xff80000012127808 */ /* 0x000fe40002000000 */
[----:B------:R-:W-:Y:S02]  /*11180*/  FSEL R31, R88, -INF , P0 ;  /* 0xff800000581f7808 */ /* 0x000fe40000000000 */
[C---:B------:R-:W-:Y:S02]  /*11190*/  ISETP.GE.AND P4, PT, R3.reuse, R157, PT ;  /* 0x0000009d0300720c */ /* 0x040fe40003f86270 */
[----:B------:R-:W-:Y:S02]  /*111a0*/  FSEL R10, R10, -INF , P1 ;  /* 0xff8000000a0a7808 */ /* 0x000fe40000800000 */
[-C--:B------:R-:W-:Y:S02]  /*111b0*/  ISETP.GE.AND P0, PT, R162, R156.reuse, PT ;  /* 0x0000009ca200720c */ /* 0x080fe40003f06270 */
[-C--:B------:R-:W-:Y:S02]  /*111c0*/  ISETP.GE.AND P1, PT, R3, R155.reuse, PT ;  /* 0x0000009b0300720c */ /* 0x080fe40003f26270 */
[----:B------:R-:W-:Y:S02]  /*111d0*/  FSEL R98, R98, -INF , P4 ;  /* 0xff80000062627808 */ /* 0x000fe40002000000 */
[----:B------:R-:W-:Y:S02]  /*111e0*/  FSEL R120, R120, -INF , !P0 ;  /* 0xff80000078787808 */ /* 0x000fe40004000000 */
[-C--:B------:R-:W-:Y:S02]  /*111f0*/  ISETP.GE.AND P4, PT, R4, R155.reuse, PT ;  /* 0x0000009b0400720c */ /* 0x080fe40003f86270 */
[----:B------:R-:W-:Y:S02]  /*11200*/  FSEL R19, R86, -INF , !P6 ;  /* 0xff80000056137808 */ /* 0x000fe40007000000 */
[----:B------:R-:W-:Y:S02]  /*11210*/  FSEL R89, R28, -INF , P1 ;  /* 0xff8000001c597808 */ /* 0x000fe40000800000 */
[----:B------:R-:W-:Y:S02]  /*11220*/  ISETP.GE.AND P6, PT, R26, R156, PT ;  /* 0x0000009c1a00720c */ /* 0x000fe40003fc6270 */
[C---:B------:R-:W-:Y:S01]  /*11230*/  ISETP.GE.AND P0, PT, R162.reuse, R154, PT ;  /* 0x0000009aa200720c */ /* 0x040fe20003f06270 */
[----:B------:R-:W-:Y:S01]  /*11240*/  VIADD R162, R162, 0xffffffc0 ;  /* 0xffffffc0a2a27836 */ /* 0x000fe20000000000 */
[-C--:B------:R-:W-:Y:S02]  /*11250*/  ISETP.GE.AND P1, PT, R27, R156.reuse, PT ;  /* 0x0000009c1b00720c */ /* 0x080fe40003f26270 */
[----:B------:R-:W-:Y:S02]  /*11260*/  FSEL R91, R11, -INF , P4 ;  /* 0xff8000000b5b7808 */ /* 0x000fe40002000000 */
[----:B------:R-:W-:Y:S02]  /*11270*/  FSEL R5, R30, -INF , !P6 ;  /* 0xff8000001e057808 */ /* 0x000fe40007000000 */
[-C--:B------:R-:W-:Y:S02]  /*11280*/  ISETP.GE.AND P4, PT, R32, R156.reuse, PT ;  /* 0x0000009c2000720c */ /* 0x080fe40003f86270 */
[----:B------:R-:W-:Y:S02]  /*11290*/  FSEL R141, R141, -INF , !P0 ;  /* 0xff8000008d8d7808 */ /* 0x000fe40004000000 */
[----:B------:R-:W-:Y:S02]  /*112a0*/  FSEL R7, R31, -INF , !P1 ;  /* 0xff8000001f077808 */ /* 0x000fe40004800000 */
[----:B------:R-:W-:Y:S02]  /*112b0*/  ISETP.GE.AND P6, PT, R25, R156, PT ;  /* 0x0000009c1900720c */ /* 0x000fe40003fc6270 */
[----:B------:R-:W-:Y:S02]  /*112c0*/  ISETP.GE.AND P0, PT, R6, R155, PT ;  /* 0x0000009b0600720c */ /* 0x000fe40003f06270 */
[-C--:B------:R-:W-:Y:S02]  /*112d0*/  ISETP.GE.AND P1, PT, R26, R154.reuse, PT ;  /* 0x0000009a1a00720c */ /* 0x080fe40003f26270 */
[----:B------:R-:W-:Y:S02]  /*112e0*/  FSEL R17, R92, -INF , !P4 ;  /* 0xff8000005c117808 */ /* 0x000fe40006000000 */
[----:B------:R-:W-:Y:S02]  /*112f0*/  FSEL R88, R33, -INF , P0 ;  /* 0xff80000021587808 */ /* 0x000fe40000000000 */
[-C--:B------:R-:W-:Y:S02]  /*11300*/  ISETP.GE.AND P4, PT, R27, R154.reuse, PT ;  /* 0x0000009a1b00720c */ /* 0x080fe40003f86270 */
[----:B------:R-:W-:Y:S02]  /*11310*/  FSEL R116, R116, -INF , !P6 ;  /* 0xff80000074747808 */ /* 0x000fe40007000000 */
[----:B------:R-:W-:Y:S02]  /*11320*/  FSEL R9, R29, -INF , !P1 ;  /* 0xff8000001d097808 */ /* 0x000fe40004800000 */
[-C--:B------:R-:W-:Y:S02]  /*11330*/  ISETP.GE.AND P0, PT, R32, R154.reuse, PT ;  /* 0x0000009a2000720c */ /* 0x080fe40003f06270 */
[-C--:B------:R-:W-:Y:S02]  /*11340*/  ISETP.GE.AND P6, PT, R24, R154.reuse, PT ;  /* 0x0000009a1800720c */ /* 0x080fe40003fc6270 */
[----:B------:R-:W-:Y:S02]  /*11350*/  ISETP.GE.AND P1, PT, R20, R154, PT ;  /* 0x0000009a1400720c */ /* 0x000fe40003f26270 */
[----:B------:R-:W-:Y:S02]  /*11360*/  FSEL R11, R95, -INF , !P4 ;  /* 0xff8000005f0b7808 */ /* 0x000fe40006000000 */
[----:B------:R-:W-:Y:S02]  /*11370*/  FSEL R13, R94, -INF , !P0 ;  /* 0xff8000005e0d7808 */ /* 0x000fe40004000000 */
[----:B------:R-:W-:Y:S02]  /*11380*/  ISETP.GE.AND P4, PT, R23, R156, PT ;  /* 0x0000009c1700720c */ /* 0x000fe40003f86270 */
[----:B------:R-:W-:Y:S02]  /*11390*/  FSEL R117, R117, -INF , !P6 ;  /* 0xff80000075757808 */ /* 0x000fe40007000000 */
[----:B------:R-:W-:Y:S02]  /*113a0*/  ISETP.GE.AND P0, PT, R25, R154, PT ;  /* 0x0000009a1900720c */ /* 0x000fe40003f06270 */
[-C--:B------:R-:W-:Y:S02]  /*113b0*/  ISETP.GE.AND P6, PT, R21, R156.reuse, PT ;  /* 0x0000009c1500720c */ /* 0x080fe40003fc6270 */
[----:B------:R-:W-:Y:S02]  /*113c0*/  FSEL R119, R16, -INF , !P1 ;  /* 0xff80000010777808 */ /* 0x000fe40004800000 */
[-C--:B------:R-:W-:Y:S02]  /*113d0*/  ISETP.GE.AND P1, PT, R14, R156.reuse, PT ;  /* 0x0000009c0e00720c */ /* 0x080fe40003f26270 */
[----:B------:R-:W-:Y:S02]  /*113e0*/  FSEL R114, R114, -INF , !P4 ;  /* 0xff80000072727808 */ /* 0x000fe40006000000 */
[----:B------:R-:W-:Y:S02]  /*113f0*/  FSEL R15, R93, -INF , !P5 ;  /* 0xff8000005d0f7808 */ /* 0x000fe40006800000 */
[C---:B------:R-:W-:Y:S02]  /*11400*/  ISETP.GE.AND P4, PT, R22.reuse, R156, PT ;  /* 0x0000009c1600720c */ /* 0x040fe40003f86270 */
[----:B------:R-:W-:Y:S02]  /*11410*/  FSEL R115, R115, -INF , !P0 ;  /* 0xff80000073737808 */ /* 0x000fe40004000000 */
[----:B------:R-:W-:Y:S02]  /*11420*/  FSEL R131, R131, -INF , !P6 ;  /* 0xff80000083837808 */ /* 0x000fe40007000000 */
[----:B------:R-:W-:Y:S02]  /*11430*/  ISETP.GE.AND P0, PT, R22, R154, PT ;  /* 0x0000009a1600720c */ /* 0x000fe40003f06270 */
[-C--:B------:R-:W-:Y:S02]  /*11440*/  ISETP.GE.AND P6, PT, R12, R156.reuse, PT ;  /* 0x0000009c0c00720c */ /* 0x080fe40003fc6270 */
[----:B------:R-:W-:Y:S02]  /*11450*/  ISETP.GE.AND P5, PT, R24, R156, PT ;  /* 0x0000009c1800720c */ /* 0x000fe40003fa6270 */
[----:B------:R-:W-:Y:S02]  /*11460*/  FSEL R127, R8, -INF , !P1 ;  /* 0xff800000087f7808 */ /* 0x000fe40004800000 */
[----:B------:R-:W-:Y:S02]  /*11470*/  FMNMX3.FTZ R8, R0, R19, R17, !PT ;  /* 0x0000001300087276 */ /* 0x000fe40007810011 */
[----:B------:R-:W-:Y:S02]  /*11480*/  FSEL R118, R118, -INF , !P4 ;  /* 0xff80000076767808 */ /* 0x000fe40006000000 */
[----:B------:R-:W-:Y:S02]  /*11490*/  FSEL R110, R110, -INF , !P5 ;  /* 0xff8000006e6e7808 */ /* 0x000fe40006800000 */
        /* <DEDUP_REMOVED lines=9> */
[----:B------:R-:W-:Y:S02]  /*11530*/  FMNMX3.FTZ R21, R21, R116, R110, !PT ;  /* 0x0000007415157276 */ /* 0x000fe4000781006e */
[----:B------:R-:W-:Y:S02]  /*11540*/  ISETP.GE.AND P5, PT, R23, R154, PT ;  /* 0x0000009a1700720c */ /* 0x000fe40003fa6270 */
[----:B------:R-:W-:Y:S02]  /*11550*/  FMNMX3.FTZ R4, R4, R11, R9, !PT ;  /* 0x0000000b04047276 */ /* 0x000fe40007810009 */
[----:B------:R-:W-:Y:S02]  /*11560*/  FMNMX3.FTZ R21, R21, R112, R114, !PT ;  /* 0x0000007015157276 */ /* 0x000fe40007810072 */
[----:B------:R-:W-:Y:S02]  /*11570*/  FSEL R121, R121, -INF , !P5 ;  /* 0xff80000079797808 */ /* 0x000fe40006800000 */
[----:B------:R-:W-:Y:S02]  /*11580*/  FMNMX3.FTZ R4, R4, R115, R117, !PT ;  /* 0x0000007304047276 */ /* 0x000fe40007810075 */
        /* <DEDUP_REMOVED lines=8> */
[C---:B------:R-:W-:Y:S02]  /*11610*/  ISETP.GE.AND P5, PT, R3.reuse, R156, PT ;  /* 0x0000009c0300720c */ /* 0x040fe40003fa6270 */
        /* <DEDUP_REMOVED lines=13> */
[----:B------:R-:W1:Y:S01]  /*116f0*/  SHFL.BFLY PT, R23, R8, 0x2, 0x1f ;  /* 0x0c401f0008177f89 */ /* 0x000e6200000e0000 */
[----:B------:R-:W-:Y:S02]  /*11700*/  FSEL R89, R89, -INF , !P0 ;  /* 0xff80000059597808 */ /* 0x000fe40004000000 */
[----:B------:R-:W-:Y:S02]  /*11710*/  LOP3.LUT R134, R134, 0x120, R135, 0xf8, !PT ;  /* 0x0000012086867812 */ /* 0x000fe400078ef887 */
[----:B------:R-:W-:Y:S02]  /*11720*/  FMNMX3.FTZ R6, R3, R89, R88, !PT ;  /* 0x0000005903067276 */ /* 0x000fe40007810058 */
[----:B------:R-:W-:Y:S03]  /*11730*/  LEA R100, R134, UR6, 0x1 ;  /* 0x0000000686647c11 */ /* 0x000fe6000f8e08ff */
        /* <DEDUP_REMOVED lines=10> */
[----:B--2---:R-:W-:Y:S01]  /*117e0*/  FMNMX.FTZ R3, R4, R3, !PT ;  /* 0x0000000304037209 */ /* 0x004fe20007810000 */
[----:B------:R-:W-:Y:S03]  /*117f0*/  VIADD R4, R100, 0x6000 ;  /* 0x0000600064047836 */ /* 0x000fe60000000000 */
[----:B------:R-:W-:Y:S02]  /*11800*/  FSEL R108, R108, RZ, P1 ;  /* 0x000000ff6c6c7208 */ /* 0x000fe40000800000 */
[----:B------:R-:W-:Y:S01]  /*11810*/  FSETP.NEU.FTZ.AND P0, PT, R3, -INF , PT ;  /* 0xff8000000300780b */ /* 0x000fe20003f1d000 */
[----:B------:R-:W-:Y:S01]  /*11820*/  FMUL.FTZ R90, R87, R3 ;  /* 0x00000003575a7220 */ /* 0x000fe20000410000 */
[----:B------:R-:W-:Y:S02]  /*11830*/  @P2 VIADD R101, R4, 0xffffffe0 ;  /* 0xffffffe004652836 */ /* 0x000fe40000000000 */
[-CC-:B------:R-:W-:Y:S01]  /*11840*/  FFMA.FTZ R103, R7, R87.reuse, -R108.reuse ;  /* 0x0000005707677223 */ /* 0x180fe2000001086c */
[-CC-:B------:R-:W-:Y:S01]  /*11850*/  FFMA.FTZ R102, R5, R87.reuse, -R108.reuse ;  /* 0x0000005705667223 */ /* 0x180fe2000001086c */
[----:B------:R-:W-:Y:S01]  /*11860*/  FSEL R7, R86, RZ, P1 ;  /* 0x000000ff56077208 */ /* 0x000fe20000800000 */
[-CC-:B------:R-:W-:Y:S01]  /*11870*/  FFMA.FTZ R105, R19, R87.reuse, -R108.reuse ;  /* 0x0000005713697223 */ /* 0x180fe2000001086c */
[----:B------:R-:W-:Y:S01]  /*11880*/  FSEL R90, R90, RZ, P0 ;  /* 0x000000ff5a5a7208 */ /* 0x000fe20000000000 */
[-C--:B------:R-:W-:Y:S01]  /*11890*/  FFMA.FTZ R106, R17, R87.reuse, -R108 ;  /* 0x00000057116a7223 */ /* 0x080fe2000001086c */
[----:B------:R-:W-:Y:S01]  /*118a0*/  FSEL R5, R3, RZ, P0 ;  /* 0x000000ff03057208 */ /* 0x000fe20000000000 */
[----:B------:R-:W-:Y:S01]  /*118b0*/  FADD.FTZ R0, -R7, R0 ;  /* 0x0000000007007221 */ /* 0x000fe20000010100 */
[----:B------:R-:W-:Y:S01]  /*118c0*/  LDSM.16.MT88.4 R20, [R101] ;  /* 0x000000006514783b */ /* 0x000fe20000004200 */
[-CC-:B------:R-:W-:Y:S01]  /*118d0*/  FFMA.FTZ R109, R15, R87.reuse, -R90.reuse ;  /* 0x000000570f6d7223 */ /* 0x180fe2000001085a */
[-C--:B------:R-:W-:Y:S01]  /*118e0*/  FFMA.FTZ R107, R13, R87.reuse, -R90 ;  /* 0x000000570d6b7223 */ /* 0x080fe2000001085a */
[----:B------:R-:W-:Y:S01]  /*118f0*/  FADD.FTZ R2, -R5, R2 ;  /* 0x0000000205027221 */ /* 0x000fe20000010100 */
[----:B------:R-:W-:Y:S01]  /*11900*/  FMUL.FTZ R7, R87, R0 ;  /* 0x0000000057077220 */ /* 0x000fe20000410000 */
[-CC-:B------:R-:W-:Y:S01]  /*11910*/  FFMA.FTZ R104, R11, R87.reuse, -R90.reuse ;  /* 0x000000570b687223 */ /* 0x180fe2000001085a */
[-C--:B------:R-:W-:Y:S01]  /*11920*/  FFMA.FTZ R111, R9, R87.reuse, -R90 ;  /* 0x00000057096f7223 */ /* 0x080fe2000001085a */
[----:B------:R-:W-:Y:S01]  /*11930*/  FMUL.FTZ R0, R87, R2 ;  /* 0x0000000257007220 */ /* 0x000fe20000410000 */
[----:B------:R-:W1:Y:S01]  /*11940*/  LDSM.16.MT88.4 R12, [R100+0x6000] ;  /* 0x00600000640c783b */ /* 0x000e620000004200 */
        /* <DEDUP_REMOVED lines=9> */
[-C--:B------:R-:W-:Y:S01]  /*119e0*/  FFMA.FTZ R113, R113, R87.reuse, -R108 ;  /* 0x0000005771717223 */ /* 0x080fe2000001086c */
[-CC-:B------:R-:W-:Y:S01]  /*119f0*/  FFMA.FTZ R128, R91, R87.reuse, -R90.reuse ;  /* 0x000000575b807223 */ /* 0x180fe2000001085a */
[-CC-:B------:R-:W-:Y:S07]  /*11a00*/  FFMA.FTZ R134, R89, R87.reuse, -R90.reuse ;  /* 0x0000005759867223 */ /* 0x180fee000001085a */
[----:B------:R-:W3:Y:S01]  /*11a10*/  MUFU.EX2 R107, R107 ;  /* 0x0000006b006b7308 */ /* 0x000ee20000000800 */
[-CC-:B------:R-:W-:Y:S01]  /*11a20*/  FFMA.FTZ R121, R121, R87.reuse, -R90.reuse ;  /* 0x0000005779797223 */ /* 0x180fe2000001085a */
[-CC-:B------:R-:W-:Y:S01]  /*11a30*/  FFMA.FTZ R129, R129, R87.reuse, -R90.reuse ;  /* 0x0000005781817223 */ /* 0x180fe2000001085a */
[----:B------:R-:W-:Y:S07]  /*11a40*/  FFMA.FTZ R124, R123, R87, -R90 ;  /* 0x000000577b7c7223 */ /* 0x000fee000001085a */
[----:B------:R-:W-:Y:S01]  /*11a50*/  MUFU.EX2 R103, R103 ;  /* 0x0000006700677308 */ /* 0x000fe20000000800 */
[----:B------:R-:W-:Y:S02]  /*11a60*/  ISETP.GT.AND P0, PT, R165, R138, PT ;  /* 0x0000008aa500720c */ /* 0x000fe40003f04270 */
[----:B--2---:R-:W-:Y:S07]  /*11a70*/  F2FP.F16.F32.PACK_AB R92, R106, R105 ;  /* 0x000000696a5c723e */ /* 0x004fee00000000ff */
[----:B------:R-:W2:Y:S10]  /*11a80*/  MUFU.EX2 R102, R102 ;  /* 0x0000006600667308 */ /* 0x000eb40000000800 */
        /* <DEDUP_REMOVED lines=208> */
.L_x_10504:
        /* <DEDUP_REMOVED lines=10> */
.L_x_10522:
        /* <DEDUP_REMOVED lines=175> */
.L_x_10513:
        /* <DEDUP_REMOVED lines=23> */
.L_x_10515:
[----:B------:R-:W-:Y:S05]  /*13490*/  BSYNC.RECONVERGENT B0 ;  /* 0x0000000000007941 */ /* 0x000fea0003800200 */
.L_x_10514:
        /* <DEDUP_REMOVED lines=10> */
.L_x_10517:
[----:B------:R-:W-:Y:S05]  /*13540*/  BSYNC.RECONVERGENT B0 ;  /* 0x0000000000007941 */ /* 0x000fea0003800200 */
.L_x_10516:
[----:B------:R-:W-:-:S04]  /*13550*/  MOV R145, 0x0 ;  /* 0x0000000000917802 */ /* 0x000fc80000000f00 */
[----:B-1234-:R-:W-:Y:S05]  /*13560*/  @P3 RET.REL.NODEC R144 `(_ZN5flash24flash_fwd_splitkv_kernelI23Flash_fwd_kernel_traitsILi96ELi64ELi64ELi4ELb0ELb0EN7cutlass6half_tE19Flash_kernel_traitsILi96ELi64ELi64ELi4ES3_EELb0ELb1ELb0ELb0ELb1ELb1ELb0ELb1EEEvNS_16Flash_fwd_paramsE) ;  /* 0xfffffec890a43950 */ /* 0x01efea0003c3ffff */
        /* <DEDUP_REMOVED lines=14> */
[----:B-1----:R-:W-:Y:S05]  /*13650*/  RET.REL.NODEC R144 `(_ZN5flash24flash_fwd_splitkv_kernelI23Flash_fwd_kernel_traitsILi96ELi64ELi64ELi4ELb0ELb0EN7cutlass6half_tE19Flash_kernel_traitsILi96ELi64ELi64ELi4ES3_EELb0ELb1ELb0ELb0ELb1ELb1ELb0ELb1EEEvNS_16Flash_fwd_paramsE) ;  /* 0xfffffec890687950 */ /* 0x002fea0003c3ffff */
.L_x_10512:
[----:B------:R-:W-:Y:S01]  /*13660*/  MOV R5, 0x2 ;  /* 0x0000000200057802 */ /* 0x000fe20000000f00 */
[----:B------:R-:W-:Y:S01]  /*13670*/  IMAD.MOV.U32 R0, RZ, RZ, 0x1f ;  /* 0x0000001fff007424 */ /* 0x000fe200078e00ff */
[----:B------:R-:W-:-:S07]  /*13680*/  MOV R2, 0xffffffff ;  /* 0xffffffff00027802 */ /* 0x000fce0000000f00 */
[----:B-1---5:R-:W-:Y:S05]  /*13690*/  WARPSYNC.COLLECTIVE R2, `(.L_x_10518) ;  /* 0x0000000002087348 */ /* 0x022fea0003c00000 */
[----:B------:R2:W3:Y:S02]  /*136a0*/  SHFL.BFLY P0, R9, R161, R5, R0 ;  /* 0x0c000005a1097389 */ /* 0x0004e40000000000 */
[----:B-123-5:R-:W-:Y:S05]  /*136b0*/  ENDCOLLECTIVE ;  /* 0x000000000000791b */ /* 0x02efea0003800000 */
.L_x_10518:
[----:B------:R-:W-:Y:S02]  /*136c0*/  IMAD.MOV.U32 R6, RZ, RZ, R9 ;  /* 0x000000ffff067224 */ /* 0x000fe400078e0009 */
[----:B------:R-:W-:Y:S02]  /*136d0*/  IMAD.MOV.U32 R5, RZ, RZ, 0x1 ;  /* 0x00000001ff057424 */ /* 0x000fe400078e00ff */
[----:B------:R-:W-:-:S05]  /*136e0*/  FADD.FTZ R7, R6, R161 ;  /* 0x000000a106077221 */ /* 0x000fca0000010000 */
[----:B------:R-:W-:-:S07]  /*136f0*/  MOV R161, R7 ;  /* 0x0000000700a17202 */ /* 0x000fce0000000f00 */
[----:B------:R-:W-:Y:S05]  /*13700*/  WARPSYNC.COLLECTIVE R2, `(.L_x_10519) ;  /* 0x0000000002087348 */ /* 0x000fea0003c00000 */
[----:B------:R1:W2:Y:S02]  /*13710*/  SHFL.BFLY P0, R9, R161, R5, R0 ;  /* 0x0c000005a1097389 */ /* 0x0002a40000000000 */
[----:B-12---:R-:W-:Y:S05]  /*13720*/  ENDCOLLECTIVE ;  /* 0x000000000000791b */ /* 0x006fea0003800000 */
.L_x_10519:
[----:B------:R-:W-:Y:S01]  /*13730*/  MOV R161, R159 ;  /* 0x0000009f00a17202 */ /* 0x000fe20000000f00 */
[----:B------:R-:W-:Y:S01]  /*13740*/  IMAD.MOV.U32 R5, RZ, RZ, 0x2 ;  /* 0x00000002ff057424 */ /* 0x000fe200078e00ff */
[----:B------:R-:W-:-:S07]  /*13750*/  MOV R6, R9 ;  /* 0x0000000900067202 */ /* 0x000fce0000000f00 */
[----:B------:R-:W-:Y:S05]  /*13760*/  WARPSYNC.COLLECTIVE R2, `(.L_x_10520) ;  /* 0x0000000002087348 */ /* 0x000fea0003c00000 */
[----:B------:R1:W2:Y:S02]  /*13770*/  SHFL.BFLY P0, R9, R161, R5, R0 ;  /* 0x0c000005a1097389 */ /* 0x0002a40000000000 */
[----:B-12---:R-:W-:Y:S05]  /*13780*/  ENDCOLLECTIVE ;  /* 0x000000000000791b */ /* 0x006fea0003800000 */
.L_x_10520:
[----:B------:R-:W-:Y:S01]  /*13790*/  FADD.FTZ R6, R7, R6 ;  /* 0x0000000607067221 */ /* 0x000fe20000010000 */
[----:B------:R-:W-:Y:S01]  /*137a0*/  FADD.FTZ R8, R9, R159 ;  /* 0x0000009f09087221 */ /* 0x000fe20000010000 */
[----:B------:R-:W-:-:S04]  /*137b0*/  MOV R5, 0x1 ;  /* 0x0000000100057802 */ /* 0x000fc80000000f00 */
[----:B------:R-:W-:-:S07]  /*137c0*/  MOV R161, R8 ;  /* 0x0000000800a17202 */ /* 0x000fce0000000f00 */
[----:B------:R-:W-:Y:S05]  /*137d0*/  WARPSYNC.COLLECTIVE R2, `(.L_x_10521) ;  /* 0x0000000002087348 */ /* 0x000fea0003c00000 */
[----:B------:R1:W2:Y:S02]  /*137e0*/  SHFL.BFLY P0, R9, R161, R5, R0 ;  /* 0x0c000005a1097389 */ /* 0x0002a40000000000 */
[----:B-12---:R-:W-:Y:S05]  /*137f0*/  ENDCOLLECTIVE ;  /* 0x000000000000791b */ /* 0x006fea0003800000 */
.L_x_10521:
[----:B------:R-:W-:Y:S05]  /*13800*/  BRA `(.L_x_10522) ;  /* 0xfffffff000087947 */ /* 0x000fea000383ffff */
.L_x_10523:
        /* <DEDUP_REMOVED lines=15> */
.L_x_11731:


//--------------------- .text._ZN5flash24flash_fwd_splitkv_kernelI23Flash_fwd_kernel_traitsILi96ELi64ELi64ELi4ELb0ELb0EN7cutlass6half_tE19Flash_kernel_traitsILi96ELi64ELi64ELi4ES3_EELb0ELb1ELb1ELb0ELb0ELb0ELb0ELb1EEEvNS_16Flash_fwd_paramsE --------------------------
	.section	.text._ZN5flash24flash_fwd_splitkv_kernelI23Flash_fwd_kernel_traitsILi96ELi64ELi64ELi4ELb0ELb0EN7cutlass6half_tE19Flash_kernel_traitsILi96ELi64ELi64ELi4ES3_EELb0ELb1ELb1ELb0ELb0ELb0ELb0ELb1EEEvNS_16Flash_fwd_paramsE,"ax",@progbits
	.align	128
        .global         _ZN5flash24flash_fwd_splitkv_kernelI23Flash_fwd_kernel_traitsILi96ELi64ELi64ELi4ELb0ELb0EN7cutlass6half_tE19Flash_kernel_traitsILi96ELi64ELi64ELi4ES3_EELb0ELb1ELb1ELb0ELb0ELb0ELb0ELb1EEEvNS_16Flash_fwd_paramsE
        .type           _ZN5flash24flash_fwd_splitkv_kernelI23Flash_fwd_kernel_traitsILi96ELi64ELi64ELi4ELb0ELb0EN7cutlass6half_tE19Flash_kernel_traitsILi96ELi64ELi64ELi4ES3_EELb0ELb1ELb1ELb0ELb0ELb0ELb0ELb1EEEvNS_16Flash_fwd_paramsE,@function
        .size           _ZN5flash24flash_fwd_splitkv_kernelI23Flash_fwd_kernel_traitsILi96ELi64ELi64ELi4ELb0ELb0EN7cutlass6half_tE19Flash_kernel_traitsILi96ELi64ELi64ELi4ES3_EELb0ELb1ELb1ELb0ELb0ELb0ELb0ELb1EEEvNS_16Flash_fwd_paramsE,(.L_x_11732 - _ZN5flash24flash_fwd_splitkv_kernelI23Flash_fwd_kernel_traitsILi96ELi64ELi64ELi4ELb0ELb0EN7cutlass6half_tE19Flash_kernel_traitsILi96ELi64ELi64ELi4ES3_EELb0ELb1ELb1ELb0ELb0ELb0ELb0ELb1EEEvNS_16Flash_fwd_paramsE)
        .other          _ZN5flash24flash_fwd_splitkv_kernelI23Flash_fwd_kernel_traitsILi96ELi64ELi64ELi4ELb0ELb0EN7cutlass6half_tE19Flash_kernel_traitsILi96ELi64ELi64ELi4ES3_EELb0ELb1ELb1ELb0ELb0ELb0ELb0ELb1EEEvNS_16Flash_fwd_paramsE,@"STO_CUDA_ENTRY STV_DEFAULT"
_ZN5flash24flash_fwd_splitkv_kernelI23Flash_fwd_kernel_traitsILi96ELi64ELi64ELi4ELb0ELb0EN7cutlass6half_tE19Flash_kernel_traitsILi96ELi64ELi64ELi4ES3_EELb0ELb1ELb1ELb0ELb0ELb0ELb0ELb1EEEvNS_16Flash_fwd_paramsE:
.text._ZN5flash24flash_fwd_splitkv_kernelI23Flash_fwd_kernel_traitsILi96ELi64ELi64ELi4ELb0ELb0EN7cutlass6half_tE19Flash_kernel_traitsILi96ELi64ELi64ELi4ES3_EELb0ELb1ELb1ELb0ELb0ELb0ELb0ELb1EEEvNS_16Flash_fwd_paramsE:
[----:B------:R-:W-:Y:S01]  /*0000*/  LDC R1, c[0x0][0x37c] ;  /* 0x0000df00ff017b82 */ /* 0x000fe20000000800 */
[----:B------:R-:W1:Y:S07]  /*0010*/  S2R R145, SR_CTAID.X ;  /* 0x0000000000917919 */ /* 0x000e6e0000002500 */
[----:B------:R-:W2:Y:S01]  /*0020*/  LDC.64 R84, c[0x0][0x348] ;  /* 0x0000d200ff547b82 */ /* 0x000ea20000000a00 */
[----:B------:R-:W-:Y:S01]  /*0030*/  BSSY.RECONVERGENT B4, `(.L_x_10524) ;  /* 0x0000005000047945 */ /* 0x000fe20003800200 */
[----:B------:R-:W-:Y:S01]  /*0040*/  MOV R142, 0x80 ;  /* 0x00000080008e7802 */ /* 0x000fe20000000f00 */
[----:B------:R-:W3:Y:S01]  /*0050*/  S2R R143, SR_CTAID.Y ;  /* 0x00000000008f7919 */ /* 0x000ee20000002600 */
[----:B------:R-:W4:Y:S05]  /*0060*/  S2R R144, SR_CTAID.Z ;  /* 0x0000000000907919 */ /* 0x000f2a0000002700 */
[----:B-1234-:R-:W-:Y:S05]  /*0070*/  CALL.REL.NOINC `($_ZN5flash24flash_fwd_splitkv_kernelI23Flash_fwd_kernel_traitsILi96ELi64ELi64ELi4ELb0ELb0EN7cutlass6half_tE19Flash_kernel_traitsILi96ELi64ELi64ELi4ES3_EELb0ELb1ELb1ELb0ELb0ELb0ELb0ELb1EEEvNS_16Flash_fwd_paramsE$_ZN5flash30compute_attn_1rowblock_splitkvI23Flash_fwd_kernel_traitsILi96ELi64ELi64ELi4ELb0ELb0EN7cutlass6half_tE19Flash_kernel_traitsILi96ELi64ELi64ELi4ES3_EELb0ELb1ELb1ELb0ELb0ELb0ELb0ELb1ENS_16Flash_fwd_paramsEEEvRKT8_iiiii) ;  /* 0x0000000000087944 */ /* 0x01efea0003c00000 */
[----:B------:R-:W-:Y:S05]  /*0080*/  BSYNC.RECONVERGENT B4 ;  /* 0x0000000000047941 */ /* 0x000fea0003800200 */
.L_x_10524:
[----:B------:R-:W-:Y:S05]  /*0090*/  EXIT ;  /* 0x000000000000794d */ /* 0x000fea0003800000 */
        .type           $_ZN5flash24flash_fwd_splitkv_kernelI23Flash_fwd_kernel_traitsILi96ELi64ELi64ELi4ELb0ELb0EN7cutlass6half_tE19Flash_kernel_traitsILi96ELi64ELi64ELi4ES3_EELb0ELb1ELb1ELb0ELb0ELb0ELb0ELb1EEEvNS_16Flash_fwd_paramsE$_ZN5flash30compute_attn_1rowblock_splitkvI23Flash_fwd_kernel_traitsILi96ELi64ELi64ELi4ELb0ELb0EN7cutlass6half_tE19Flash_kernel_traitsILi96ELi64ELi64ELi4ES3_EELb0ELb1ELb1ELb0ELb0ELb0ELb0ELb1ENS_16Flash_fwd_paramsEEEvRKT8_iiiii,@function
        .size           $_ZN5flash24flash_fwd_splitkv_kernelI23Flash_fwd_kernel_traitsILi96ELi64ELi64ELi4ELb0ELb0EN7cutlass6half_tE19Flash_kernel_traitsILi96ELi64ELi64ELi4ES3_EELb0ELb1ELb1ELb0ELb0ELb0ELb0ELb1EEEvNS_16Flash_fwd_paramsE$_ZN5flash30compute_attn_1rowblock_splitkvI23Flash_fwd_kernel_traitsILi96ELi64ELi64ELi4ELb0ELb0EN7cutlass6half_tE19Flash_kernel_traitsILi96ELi64ELi64ELi4ES3_EELb0ELb1ELb1ELb0ELb0ELb0ELb0ELb1ENS_16Flash_fwd_paramsEEEvRKT8_iiiii,(.L_x_11732 - $_ZN5flash24flash_fwd_splitkv_kernelI23Flash_fwd_kernel_traitsILi96ELi64ELi64ELi4ELb0ELb0EN7cutlass6half_tE19Flash_kernel_traitsILi96ELi64ELi64ELi4ES3_EELb0ELb1ELb1ELb0ELb0ELb0ELb0ELb1EEEvNS_16Flash_fwd_paramsE$_ZN5flash30compute_attn_1rowblock_splitkvI23Flash_fwd_kernel_traitsILi96ELi64ELi64ELi4ELb0ELb0EN7cutlass6half_tE19Flash_kernel_traitsILi96ELi64ELi64ELi4ES3_EELb0ELb1ELb1ELb0ELb0ELb0ELb0ELb1ENS_16Flash_fwd_paramsEEEvRKT8_iiiii)
$_ZN5flash24flash_fwd_splitkv_kernelI23Flash_fwd_kernel_traitsILi96ELi64ELi64ELi4ELb0ELb0EN7cutlass6half_tE19Flash_kernel_traitsILi96ELi64ELi64ELi4ES3_EELb0ELb1ELb1ELb0ELb0ELb0ELb0ELb1EEEvNS_16Flash_fwd_paramsE$_ZN5flash30compute_attn_1rowblock_splitkvI23Flash_fwd_kernel_traitsILi96ELi64ELi64ELi4ELb0ELb0EN7cutlass6half_tE19Flash_kernel_traitsILi96ELi64ELi64ELi4ES3_EELb0ELb1ELb1ELb0ELb0ELb0ELb0ELb1ENS_16Flash_fwd_paramsEEEvRKT8_iiiii:
        /* <DEDUP_REMOVED lines=38> */
.L_x_10526:
[----:B------:R-:W-:Y:S05]  /*0300*/  BSYNC.RECONVERGENT B0 ;  /* 0x0000000000007941 */ /* 0x000fea0003800200 */
.L_x_10525:
[----:B------:R-:W-:Y:S04]  /*0310*/  BSSY.RECONVERGENT B0, `(.L_x_10527) ;  /* 0x0000007000007945 */ /* 0x000fe80003800200 */
[----:B------:R-:W-:Y:S05]  /*0320*/  @!P3 BRA `(.L_x_10528) ;  /* 0x000000000014b947 */ /* 0x000fea0003800000 */
[----:B------:R-:W3:Y:S02]  /*0330*/  LD.E.U8 R0, desc[UR4][R84.64+0x1b2] ;  /* 0x0001b20454007980 */ /* 0x000ee4000c101100 */
[----:B---3--:R-:W-:-:S13]  /*0340*/  ISETP.NE.AND P1, PT, R0, RZ, PT ;  /* 0x000000ff0000720c */ /* 0x008fda0003f25270 */
[----:B------:R-:W3:Y:S02]  /*0350*/  @P1 LD.E R0, desc[UR4][R6.64+0x4] ;  /* 0x0000040406001980 */ /* 0x000ee4000c101900 */
[----:B---3-5:R-:W-:-:S06]  /*0360*/  @P1 IADD3 R69, PT, PT, R0, -R15, RZ ;  /* 0x8000000f00451210 */ /* 0x028fcc0007ffe0ff */
[----:B------:R3:W5:Y:S02]  /*0370*/  @!P1 LD.E R69, desc[UR4][R6.64] ;  /* 0x0000000406459980 */ /* 0x000764000c101900 */
.L_x_10528:
[----:B------:R-:W-:Y:S05]  /*0380*/  BSYNC.RECONVERGENT B0 ;  /* 0x0000000000007941 */ /* 0x000fea0003800200 */
.L_x_10527:
        /* <DEDUP_REMOVED lines=9> */
.L_x_10530:
[----:B------:R-:W4:Y:S01]  /*0420*/  LD.E.64 R2, desc[UR4][R84.64+0x108] ;  /* 0x0001080454027980 */ /* 0x000f22000c101b00 */
[----:B------:R-:W-:Y:S01]  /*0430*/  BSSY.RECONVERGENT B0, `(.L_x_10532) ;  /* 0x0000006000007945 */ /* 0x000fe20003800200 */
[----:B------:R-:W-:Y:S01]  /*0440*/  IMAD.MOV.U32 R0, RZ, RZ, RZ ;  /* 0x000000ffff007224 */ /* 0x000fe200078e00ff */
[----:B----4-:R-:W-:-:S04]  /*0450*/  ISETP.NE.U32.AND P0, PT, R2, RZ, PT ;  /* 0x000000ff0200720c */ /* 0x010fc80003f05070 */
[----:B------:R-:W-:-:S13]  /*0460*/  ISETP.NE.AND.EX P0, PT, R3, RZ, PT, P0 ;  /* 0x000000ff0300720c */ /* 0x000fda0003f05300 */
[----:B------:R-:W-:Y:S05]  /*0470*/  @!P0 BRA `(.L_x_10533) ;  /* 0x0000000000048947 */ /* 0x000fea0003800000 */
[----:B------:R4:W5:Y:S02]  /*0480*/  LD.E R0, desc[UR4][R84.64+0xbc] ;  /* 0x0000bc0454007980 */ /* 0x000964000c101900 */
.L_x_10533:
[----:B------:R-:W-:Y:S05]  /*0490*/  BSYNC.RECONVERGENT B0 ;  /* 0x0000000000007941 */ /* 0x000fea0003800200 */
.L_x_10532:
[----:B-----5:R-:W-:Y:S02]  /*04a0*/  IADD3 R61, PT, PT, R69, R0, RZ ;  /* 0x00000000453d7210 */ /* 0x020fe40007ffe0ff */
.L_x_10531:
[----:B------:R-:W-:Y:S05]  /*04b0*/  BSYNC.RECONVERGENT B1 ;  /* 0x0000000000017941 */ /* 0x000fea0003800200 */
.L_x_10529:
[----:B------:R-:W-:Y:S01]  /*04c0*/  IMAD.SHL.U32 R97, R145, 0x40, RZ ;  /* 0x0000004091617824 */ /* 0x000fe200078e00ff */
[----:B------:R-:W-:Y:S01]  /*04d0*/  MOV R2, R142 ;  /* 0x0000008e00027202 */ /* 0x000fe20000000f00 */
[----:B------:R-:W-:-:S03]  /*04e0*/  IMAD.MOV.U32 R3, RZ, RZ, 0x0 ;  /* 0x00000000ff037424 */ /* 0x000fc600078e00ff */
[----:B------:R-:W-:-:S13]  /*04f0*/  ISETP.GT.AND P0, PT, R146, R97, PT ;  /* 0x000000619200720c */ /* 0x000fda0003f04270 */
[----:B-1234-:R-:W-:Y:S05]  /*0500*/  @!P0 RET.REL.NODEC R2 `(_ZN5flash24flash_fwd_splitkv_kernelI23Flash_fwd_kernel_traitsILi96ELi64ELi64ELi4ELb0ELb0EN7cutlass6half_tE19Flash_kernel_traitsILi96ELi64ELi64ELi4ES3_EELb0ELb1ELb1ELb0ELb0ELb0ELb0ELb1EEEvNS_16Flash_fwd_paramsE) ;  /* 0xfffffff802bc8950 */ /* 0x01efea0003c3ffff */
        /* <DEDUP_REMOVED lines=61> */
[----:B------:R-:W-:Y:S01]  /*08e0*/  IMAD.WIDE.U32 R16, R10, R144, R16 ;  /* 0x000000900a107225 */ /* 0x000fe200078e0010 */
        /* <DEDUP_REMOVED lines=23> */
.L_x_10536:
[----:B------:R-:W-:Y:S05]  /*0a60*/  BSYNC.RECONVERGENT B0 ;  /* 0x0000000000007941 */ /* 0x000fea0003800200 */
.L_x_10535:
        /* <DEDUP_REMOVED lines=18> */
.L_x_10538:
[----:B------:R-:W-:Y:S05]  /*0b90*/  BSYNC.RECONVERGENT B0 ;  /* 0x0000000000007941 */ /* 0x000fea0003800200 */
.L_x_10537:
[----:B------:R-:W-:Y:S01]  /*0ba0*/  MOV R143, 0x0 ;  /* 0x00000000008f7802 */ /* 0x000fe20000000f00 */
[----:B------:R1:W-:Y:S03]  /*0bb0*/  @!P6 ST.E desc[UR4][R6.64], R5 ;  /* 0x000000050600e985 */ /* 0x0003e6000c101904 */
[----:B-12--5:R-:W-:Y:S05]  /*0bc0*/  @P5 RET.REL.NODEC R142 `(_ZN5flash24flash_fwd_splitkv_kernelI23Flash_fwd_kernel_traitsILi96ELi64ELi64ELi4ELb0ELb0EN7cutlass6half_tE19Flash_kernel_traitsILi96ELi64ELi64ELi4ES3_EELb0ELb1ELb1ELb0ELb0ELb0ELb0ELb1EEEvNS_16Flash_fwd_paramsE) ;  /* 0xfffffff48e0c5950 */ /* 0x026fea0003c3ffff */
[----:B------:R-:W-:Y:S02]  /*0bd0*/  MOV R3, 0x7f800000 ;  /* 0x7f80000000037802 */ /* 0x000fe40000000f00 */
[----:B------:R-:W-:-:S03]  /*0be0*/  MOV R143, 0x0 ;  /* 0x00000000008f7802 */ /* 0x000fc60000000f00 */
[----:B------:R1:W-:Y:S02]  /*0bf0*/  ST.E desc[UR4][R6.64+0x80], R3 ;  /* 0x0000800306007985 */ /* 0x0003e4000c101904 */
[----:B-1----:R-:W-:Y:S05]  /*0c00*/  RET.REL.NODEC R142 `(_ZN5flash24flash_fwd_splitkv_kernelI23Flash_fwd_kernel_traitsILi96ELi64ELi64ELi4ELb0ELb0EN7cutlass6half_tE19Flash_kernel_traitsILi96ELi64ELi64ELi4ES3_EELb0ELb1ELb1ELb0ELb0ELb0ELb0ELb1EEEvNS_16Flash_fwd_paramsE) ;  /* 0xfffffff08efc7950 */ /* 0x002fea0003c3ffff */
.L_x_10534:
        /* <DEDUP_REMOVED lines=49> */
[C---:B------:R-:W-:Y:S02]  /*0f20*/  LEA R150, P0, R8.reuse, R152, 0x2 ;  /* 0x0000009808967211 */ /* 0x040fe400078010ff */
        /* <DEDUP_REMOVED lines=53> */
.L_x_10540:
        /* <DEDUP_REMOVED lines=80> */
.L_x_10541:
[----:B------:R-:W-:Y:S05]  /*1780*/  BSYNC.RECONVERGENT B0 ;  /* 0x0000000000007941 */ /* 0x000fea0003800200 */
.L_x_10539:
        /* <DEDUP_REMOVED lines=29> */
[----:B------:R-:W-:Y:S02]  /*1960*/  IADD3 R22, P1, PT, R12, R22, RZ ;  /* 0x000000160c167210 */ /* 0x000fe40007f3e0ff */
[----:B------:R-:W-:Y:S01]  /*1970*/  LOP3.LUT R21, R144, R13, RZ, 0x3c, !PT ;  /* 0x0000000d90157212 */ /* 0x000fe200078e3cff */
[----:B------:R-:W-:Y:S02]  /*1980*/  @!P2 VIADD R20, R20, 0x1 ;  /* 0x000000011414a836 */ /* 0x000fe40000000000 */
[----:B------:R-:W-:Y:S01]  /*1990*/  IMAD.X R23, RZ, RZ, R6, P1 ;  /* 0x000000ffff177224 */ /* 0x000fe200008e0606 */
[----:B------:R-:W-:Y:S01]  /*19a0*/  ISETP.GE.AND P1, PT, R21, RZ, PT ;  /* 0x000000ff1500720c */ /* 0x000fe20003f26270 */
[----:B------:R-:W-:-:S04]  /*19b0*/  IMAD R15, R15, R2, RZ ;  /* 0x000000020f0f7224 */ /* 0x000fc800078e02ff */
[----:B------:R-:W-:Y:S01]  /*19c0*/  @P3 IADD3 R20, PT, PT, R20, 0x1, RZ ;  /* 0x0000000114143810 */ /* 0x000fe20007ffe0ff */
[----:B------:R-:W1:Y:S01]  /*19d0*/  S2R R55, SR_CgaCtaId ;  /* 0x0000000000377919 */ /* 0x000e620000008800 */
[C---:B------:R-:W-:Y:S02]  /*19e0*/  IMAD R15, R0.reuse, R3, R15 ;  /* 0x00000003000f7224 */ /* 0x040fe400078e020f */
[----:B------:R-:W-:Y:S01]  /*19f0*/  IMAD.WIDE.U32 R22, R0, R2, R22 ;  /* 0x0000000200167225 */ /* 0x000fe200078e0016 */
[----:B------:R-:W-:-:S03]  /*1a00*/  ISETP.NE.AND P2, PT, R13, RZ, PT ;  /* 0x000000ff0d00720c */ /* 0x000fc60003f45270 */
[----:B------:R-:W-:-:S05]  /*1a10*/  IMAD.MOV.U32 R6, RZ, RZ, R20 ;  /* 0x000000ffff067224 */ /* 0x000fca00078e0014 */
[----:B------:R-:W-:Y:S01]  /*1a20*/  @!P1 IADD3 R6, PT, PT, -R6, RZ, RZ ;  /* 0x000000ff06069210 */ /* 0x000fe20007ffe1ff */
[----:B------:R-:W-:Y:S01]  /*1a30*/  IMAD.MOV.U32 R99, RZ, RZ, RZ ;  /* 0x000000ffff637224 */ /* 0x000fe200078e00ff */
[----:B------:R-:W-:-:S03]  /*1a40*/  SHF.R.U32.HI R98, RZ, 0x2, R62 ;  /* 0x00000002ff627819 */ /* 0x000fc6000001163e */
[----:B------:R-:W-:Y:S02]  /*1a50*/  @!P2 LOP3.LUT R6, RZ, R13, RZ, 0x33, !PT ;  /* 0x0000000dff06a212 */ /* 0x000fe400078e33ff */
        /* <DEDUP_REMOVED lines=11> */
[----:B--2---:R-:W-:-:S04]  /*1b10*/  @P0 IMAD.WIDE.U32 R34, R26, R148, RZ ;  /* 0x000000941a220225 */ /* 0x004fc800078e00ff */
[----:B------:R-:W-:Y:S02]  /*1b20*/  @P0 IMAD R20, R27, R148, RZ ;  /* 0x000000941b140224 */ /* 0x000fe400078e02ff */
[----:B---3--:R-:W-:-:S04]  /*1b30*/  @!P0 IMAD.WIDE.U32 R24, R32, R143, RZ ;  /* 0x0000008f20188225 */ /* 0x008fc800078e00ff */
[----:B------:R-:W-:Y:S02]  /*1b40*/  @!P0 IMAD R0, R33, R143, RZ ;  /* 0x0000008f21008224 */ /* 0x000fe400078e02ff */
[----:B------:R-:W-:Y:S02]  /*1b50*/  @!P0 IMAD.MOV.U32 R21, RZ, RZ, R24 ;  /* 0x000000ffff158224 */ /* 0x000fe400078e0018 */
[----:B------:R-:W-:Y:S02]  /*1b60*/  @P0 IMAD.MOV.U32 R21, RZ, RZ, R34 ;  /* 0x000000ffff150224 */ /* 0x000fe400078e0022 */
[----:B------:R-:W-:Y:S02]  /*1b70*/  IMAD.IADD R33, R23, 0x1, R15 ;  /* 0x0000000117217824 */ /* 0x000fe400078e020f */
[----:B------:R-:W-:Y:S01]  /*1b80*/  @!P0 IMAD.IADD R15, R25, 0x1, R0 ;  /* 0x00000001190f8824 */ /* 0x000fe200078e0200 */
[----:B------:R-:W-:Y:S01]  /*1b90*/  LOP3.LUT R25, R8, 0xc0, RZ, 0xc0, !PT ;  /* 0x000000c008197812 */ /* 0x000fe200078ec0ff */
[----:B------:R-:W-:Y:S01]  /*1ba0*/  @P0 IMAD.IADD R15, R35, 0x1, R20 ;  /* 0x00000001230f0824 */ /* 0x000fe200078e0214 */
[----:B------:R-:W-:-:S02]  /*1bb0*/  IADD3 R24, P1, PT, R12, R21, RZ ;  /* 0x000000150c187210 */ /* 0x000fc40007f3e0ff */
[----:B------:R-:W-:Y:S02]  /*1bc0*/  LOP3.LUT R21, R25, 0x18, R62, 0xf8, !PT ;  /* 0x0000001819157812 */ /* 0x000fe400078ef83e */
[----:B------:R-:W-:Y:S01]  /*1bd0*/  IADD3.X R25, PT, PT, RZ, R15, RZ, P1, !PT ;  /* 0x0000000fff197210 */ /* 0x000fe20000ffe4ff */
[-C--:B------:R-:W-:Y:S02]  /*1be0*/  IMAD R15, R29, R144.reuse, RZ ;  /* 0x000000901d0f7224 */ /* 0x080fe400078e02ff */
[----:B------:R-:W-:Y:S01]  /*1bf0*/  IMAD.WIDE.U32 R24, R28, R144, R24 ;  /* 0x000000901c187225 */ /* 0x000fe200078e0018 */
[----:B------:R-:W-:Y:S02]  /*1c00*/  MOV R32, R22 ;  /* 0x0000001600207202 */ /* 0x000fe40000000f00 */
[----:B------:R-:W-:Y:S01]  /*1c10*/  SHF.R.S32.HI R0, RZ, 0x1f, R6 ;  /* 0x0000001fff007819 */ /* 0x000fe20000011406 */
[----:B------:R-:W-:Y:S01]  /*1c20*/  IMAD R23, R31, R6, RZ ;  /* 0x000000061f177224 */ /* 0x000fe200078e02ff */
[----:B------:R-:W-:-:S02]  /*1c30*/  IADD3 R25, PT, PT, R25, R15, RZ ;  /* 0x0000000f19197210 */ /* 0x000fc40007ffe0ff */
[----:B------:R-:W-:Y:S01]  /*1c40*/  IADD3 R22, P0, PT, R12, R14, RZ ;  /* 0x0000000e0c167210 */ /* 0x000fe20007f1e0ff */
        /* <DEDUP_REMOVED lines=66> */
[----:B------:R-:W-:Y:S02]  /*2070*/  IMAD R3, R27, R6, RZ ;  /* 0x000000061b037224 */ /* 0x000fe400078e02ff */
        /* <DEDUP_REMOVED lines=17> */
[----:B-----5:R-:W-:Y:S02]  /*2190*/  IMAD.IADD R2, R7, 0x1, R60 ;  /* 0x0000000107027824 */ /* 0x020fe400078e023c */
        /* <DEDUP_REMOVED lines=33> */
.L_x_10579:
        /* <DEDUP_REMOVED lines=17> */
.L_x_10544:
[----:B------:R-:W-:Y:S05]  /*24c0*/  BSYNC.RECONVERGENT B0 ;  /* 0x0000000000007941 */ /* 0x000fea0003800200 */
.L_x_10543:
        /* <DEDUP_REMOVED lines=15> */
.L_x_10546:
[----:B------:R-:W-:Y:S05]  /*25c0*/  BSYNC.RECONVERGENT B0 ;  /* 0x0000000000007941 */ /* 0x000fea0003800200 */
.L_x_10545:
[----:B--2---:R-:W2:Y:S01]  /*25d0*/  LD.E R3, desc[UR4][R84.64+0x130] ;  /* 0x0001300454037980 */ /* 0x004ea2000c101900 */
[----:B------:R-:W-:Y:S01]  /*25e0*/  UMOV UR6, URZ ;  /* 0x000000ff00067c82 */ /* 0x000fe20008000000 */
[----:B------:R-:W-:Y:S01]  /*25f0*/  VIADD R82, R82, 0xffffffff ;  /* 0xffffffff52527836 */ /* 0x000fe20000000000 */
[----:B------:R-:W-:Y:S01]  /*2600*/  IADD3 R0, P1, PT, RZ, -UR6, RZ ;  /* 0x80000006ff007c10 */ /* 0x000fe2000ff3e0ff */
[----:B------:R-:W3:Y:S01]  /*2610*/  LD.E R11, desc[UR4][R84.64+0xd0] ;  /* 0x0000d004540b7980 */ /* 0x000ee2000c101900 */
[----:B------:R-:W-:Y:S01]  /*2620*/  BSSY.RECONVERGENT B2, `(.L_x_10547) ;  /* 0x00003c5000027945 */ /* 0x000fe20003800200 */
[----:B------:R-:W-:Y:S01]  /*2630*/  IMAD.MOV.U32 R94, RZ, RZ, R86 ;  /* 0x000000ffff5e7224 */ /* 0x000fe200078e0056 */
[----:B------:R-:W-:Y:S01]  /*2640*/  ISETP.GT.AND P2, PT, R82, R65, PT ;  /* 0x000000415200720c */ /* 0x000fe20003f44270 */
        /* <DEDUP_REMOVED lines=19> */
.L_x_10550:
[----:B------:R-:W-:Y:S05]  /*2780*/  BSYNC.RECONVERGENT B0 ;  /* 0x0000000000007941 */ /* 0x000fea0003800200 */
.L_x_10549:
        /* <DEDUP_REMOVED lines=17> */
.L_x_10548:
        /* <DEDUP_REMOVED lines=62> */
.L_x_10556:
[----:B------:R-:W-:Y:S05]  /*2c80*/  BSYNC.RECONVERGENT B0 ;  /* 0x0000000000007941 */ /* 0x000fea0003800200 */
.L_x_10555:
        /* <DEDUP_REMOVED lines=52> */
.L_x_10558:
[----:B------:R-:W-:Y:S05]  /*2fd0*/  BSYNC.RECONVERGENT B0 ;  /* 0x0000000000007941 */ /* 0x000fea0003800200 */
.L_x_10557:
        /* <DEDUP_REMOVED lines=51> */
.L_x_10554:
[----:B------:R-:W-:Y:S05]  /*3310*/  BSYNC.RECONVERGENT B1 ;  /* 0x0000000000017941 */ /* 0x000fea0003800200 */
.L_x_10553:
[----:B------:R-:W-:Y:S04]  /*3320*/  BSSY.RECONVERGENT B1, `(.L_x_10559) ;  /* 0x00000ac000017945 */ /* 0x000fe80003800200 */
[----:B------:R-:W-:Y:S05]  /*3330*/  @!P3 BRA `(.L_x_10560) ;  /* 0x0000000800a8b947 */ /* 0x000fea0003800000 */
[----:B-----5:R-:W-:Y:S01]  /*3340*/  ISETP.GE.AND P4, PT, R12, R35, PT ;  /* 0x000000230c00720c */ /* 0x020fe20003f86270 */
[----:B------:R-:W-:Y:S01]  /*3350*/  IMAD.SHL.U32 R5, R95, 0x2, RZ ;  /* 0x000000025f057824 */ /* 0x000fe200078e00ff */
        /* <DEDUP_REMOVED lines=63> */
.L_x_10562:
[----:B------:R-:W-:Y:S05]  /*3750*/  BSYNC.RECONVERGENT B0 ;  /* 0x0000000000007941 */ /* 0x000fea0003800200 */
.L_x_10561:
        /* <DEDUP_REMOVED lines=52> */
.L_x_10564:
[----:B------:R-:W-:Y:S05]  /*3aa0*/  BSYNC.RECONVERGENT B0 ;  /* 0x0000000000007941 */ /* 0x000fea0003800200 */
.L_x_10563:
        /* <DEDUP_REMOVED lines=51> */
.L_x_10560:
[----:B------:R-:W-:Y:S05]  /*3de0*/  BSYNC.RECONVERGENT B1 ;  /* 0x0000000000017941 */ /* 0x000fea0003800200 */
.L_x_10559:
[----:B------:R-:W3:Y:S02]  /*3df0*/  LD.E R3, desc[UR4][R84.64+0xd0] ;  /* 0x0000d00454037980 */ /* 0x000ee4000c101900 */
[----:B---3--:R-:W-:Y:S05]  /*3e00*/  IMAD.U32 R3, R3, -0x20, RZ ;  /* 0xffffffe003037824 */ /* 0x008fea00078e00ff */
[C---:B------:R-:W-:Y:S02]  /*3e10*/  LEA R16, P1, R3.reuse, R16, 0x1 ;  /* 0x0000001003107211 */ /* 0x040fe400078208ff */
[C---:B------:R-:W-:Y:S02]  /*3e20*/  LEA R52, P0, R3.reuse, R52, 0x1 ;  /* 0x0000003403347211 */ /* 0x040fe400078008ff */
[C---:B------:R-:W-:Y:S02]  /*3e30*/  LEA.HI.X.SX32 R17, R3.reuse, R17, 0x1, P1 ;  /* 0x0000001103117211 */ /* 0x040fe400008f0eff */
[----:B------:R-:W-:Y:S01]  /*3e40*/  LEA.HI.X.SX32 R53, R3, R53, 0x1, P0 ;  /* 0x0000003503357211 */ /* 0x000fe200000f0eff */
[----:B------:R-:W-:Y:S05]  /*3e50*/  BRA `(.L_x_10551) ;  /* 0x0000002400047947 */ /* 0x000fea0003800000 */
.L_x_10552:
        /* <DEDUP_REMOVED lines=99> */
.L_x_10568:
[----:B------:R-:W-:Y:S05]  /*4490*/  BSYNC.RECONVERGENT B0 ;  /* 0x0000000000007941 */ /* 0x000fea0003800200 */
.L_x_10567:
        /* <DEDUP_REMOVED lines=93> */
.L_x_10570:
[----:B------:R-:W-:Y:S05]  /*4a70*/  BSYNC.RECONVERGENT B0 ;  /* 0x0000000000007941 */ /* 0x000fea0003800200 */
.L_x_10569:
        /* <DEDUP_REMOVED lines=92> */
.L_x_10566:
[----:B------:R-:W-:Y:S05]  /*5040*/  BSYNC.RECONVERGENT B1 ;  /* 0x0000000000017941 */ /* 0x000fea0003800200 */
.L_x_10565:
[----:B------:R-:W-:Y:S04]  /*5050*/  BSSY.RECONVERGENT B1, `(.L_x_10571) ;  /* 0x000011b000017945 */ /* 0x000fe80003800200 */
[----:B------:R-:W-:Y:S05]  /*5060*/  @!P3 BRA `(.L_x_10572) ;  /* 0x000000100064b947 */ /* 0x000fea0003800000 */
[-C--:B-----5:R-:W-:Y:S01]  /*5070*/  ISETP.GE.AND P3, PT, R12, R107.reuse, PT ;  /* 0x0000006b0c00720c */ /* 0x0a0fe20003f66270 */
[----:B------:R-:W-:Y:S01]  /*5080*/  BSSY.RECONVERGENT B0, `(.L_x_10573) ;  /* 0x0000060000007945 */ /* 0x000fe20003800200 */
[----:B------:R-:W-:Y:S02]  /*5090*/  LEA R26, P1, R81, R14, 0x1 ;  /* 0x0000000e511a7211 */ /* 0x000fe400078208ff */
        /* <DEDUP_REMOVED lines=94> */
.L_x_10574:
[----:B------:R-:W-:Y:S05]  /*5680*/  BSYNC.RECONVERGENT B0 ;  /* 0x0000000000007941 */ /* 0x000fea0003800200 */
.L_x_10573:
        /* <DEDUP_REMOVED lines=92> */
.L_x_10576:
[----:B------:R-:W-:Y:S05]  /*5c50*/  BSYNC.RECONVERGENT B0 ;  /* 0x0000000000007941 */ /* 0x000fea0003800200 */
.L_x_10575:
        /* <DEDUP_REMOVED lines=90> */
.L_x_10572:
[----:B------:R-:W-:Y:S05]  /*6200*/  BSYNC.RECONVERGENT B1 ;  /* 0x0000000000017941 */ /* 0x000fea0003800200 */
.L_x_10571:
[----:B------:R-:W3:Y:S02]  /*6210*/  LD.E R3, desc[UR4][R84.64+0xd0] ;  /* 0x0000d00454037980 */ /* 0x000ee4000c101900 */
[----:B---3--:R-:W-:Y:S05]  /*6220*/  IMAD.U32 R3, R3, -0x20, RZ ;  /* 0xffffffe003037824 */ /* 0x008fea00078e00ff */
[C---:B------:R-:W-:Y:S02]  /*6230*/  LEA R74, P1, R3.reuse, R74, 0x1 ;  /* 0x0000004a034a7211 */ /* 0x040fe400078208ff */
[C---:B------:R-:W-:Y:S02]  /*6240*/  LEA R72, P0, R3.reuse, R72, 0x1 ;  /* 0x0000004803487211 */ /* 0x040fe400078008ff */
[C---:B------:R-:W-:Y:S02]  /*6250*/  LEA.HI.X.SX32 R75, R3.reuse, R75, 0x1, P1 ;  /* 0x0000004b034b7211 */ /* 0x040fe400008f0eff */
[----:B------:R-:W-:Y:S09]  /*6260*/  LEA.HI.X.SX32 R73, R3, R73, 0x1, P0 ;  /* 0x0000004903497211 */ /* 0x000ff200000f0eff */
.L_x_10551:
[----:B------:R-:W-:Y:S05]  /*6270*/  BSYNC.RECONVERGENT B2 ;  /* 0x0000000000027941 */ /* 0x000fea0003800200 */
.L_x_10547:
        /* <DEDUP_REMOVED lines=103> */
.L_x_10578:
[----:B------:R-:W-:Y:S05]  /*68f0*/  BSYNC.RECONVERGENT B0 ;  /* 0x0000000000007941 */ /* 0x000fea0003800200 */
.L_x_10577:
[----:B------:R-:W-:Y:S05]  /*6900*/  @P2 BRA `(.L_x_10579) ;  /* 0xffffffb800a82947 */ /* 0x000fea000383ffff */
.L_x_10542:
        /* <DEDUP_REMOVED lines=29> */
.L_x_10584:
[----:B------:R3:W-:Y:S02]  /*6ae0*/  STS.128 [R91+0x2000], RZ ;  /* 0x002000ff5b007388 */ /* 0x0007e40000000c00 */
.L_x_10583:
[----:B------:R-:W-:Y:S05]  /*6af0*/  BSYNC.RECONVERGENT B0 ;  /* 0x0000000000007941 */ /* 0x000fea0003800200 */
.L_x_10582:
        /* <DEDUP_REMOVED lines=24> */
.L_x_10586:
[----:B------:R1:W-:Y:S01]  /*6c80*/  STS.128 [R91+0x2800], RZ ;  /* 0x002800ff5b007388 */ /* 0x0003e20000000c00 */
[----:B------:R-:W-:Y:S05]  /*6c90*/  BRA `(.L_x_10585) ;  /* 0x00000038003c7947 */ /* 0x000fea0003800000 */
.L_x_10581:
        /* <DEDUP_REMOVED lines=84> */
.L_x_10593:
[----:B------:R-:W-:Y:S05]  /*71e0*/  BSYNC.RECONVERGENT B0 ;  /* 0x0000000000007941 */ /* 0x000fea0003800200 */
.L_x_10592:
[----:B-----5:R-:W-:Y:S01]  /*71f0*/  IMAD.MOV.U32 R6, RZ, RZ, R18 ;  /* 0x000000ffff067224 */ /* 0x020fe200078e0012 */
[----:B------:R-:W-:Y:S01]  /*7200*/  MOV R4, R16 ;  /* 0x0000001000047202 */ /* 0x000fe20000000f00 */
[----:B------:R-:W-:Y:S01]  /*7210*/  IMAD.MOV.U32 R7, RZ, RZ, R19 ;  /* 0x000000ffff077224 */ /* 0x000fe200078e0013 */
[----:B------:R-:W-:Y:S02]  /*7220*/  MOV R5, R17 ;  /* 0x0000001100057202 */ /* 0x000fe40000000f00 */
.L_x_10591:
[----:B------:R-:W-:Y:S05]  /*7230*/  BSYNC.RECONVERGENT B1 ;  /* 0x0000000000017941 */ /* 0x000fea0003800200 */
.L_x_10590:
        /* <DEDUP_REMOVED lines=49> */
.L_x_10597:
[----:B------:R-:W-:Y:S05]  /*7550*/  BSYNC.RECONVERGENT B0 ;  /* 0x0000000000007941 */ /* 0x000fea0003800200 */
.L_x_10596:
[----:B-----5:R1:W-:Y:S02]  /*7560*/  STS.128 [R91+0x1000], R16 ;  /* 0x001000105b007388 */ /* 0x0203e40000000c00 */
.L_x_10595:
[----:B------:R-:W-:Y:S05]  /*7570*/  BSYNC.RECONVERGENT B1 ;  /* 0x0000000000017941 */ /* 0x000fea0003800200 */
.L_x_10594:
        /* <DEDUP_REMOVED lines=47> */
.L_x_10599:
[----:B------:R-:W-:Y:S05]  /*7870*/  BSYNC.RECONVERGENT B0 ;  /* 0x0000000000007941 */ /* 0x000fea0003800200 */
.L_x_10598:
[----:B-----5:R1:W-:Y:S02]  /*7880*/  STS.128 [R91+0x2000], R16 ;  /* 0x002000105b007388 */ /* 0x0203e40000000c00 */
.L_x_10589:
[----:B------:R-:W-:Y:S05]  /*7890*/  BSYNC.RECONVERGENT B2 ;  /* 0x0000000000027941 */ /* 0x000fea0003800200 */
.L_x_10588:
        /* <DEDUP_REMOVED lines=61> */
.L_x_10603:
[----:B------:R-:W-:Y:S05]  /*7c70*/  BSYNC.RECONVERGENT B0 ;  /* 0x0000000000007941 */ /* 0x000fea0003800200 */
.L_x_10602:
[----:B-----5:R1:W-:Y:S02]  /*7c80*/  STS.128 [R91+0x800], R16 ;  /* 0x000800105b007388 */ /* 0x0203e40000000c00 */
.L_x_10601:
[----:B------:R-:W-:Y:S05]  /*7c90*/  BSYNC.RECONVERGENT B1 ;  /* 0x0000000000017941 */ /* 0x000fea0003800200 */
.L_x_10600:
        /* <DEDUP_REMOVED lines=56> */
.L_x_10607:
[----:B------:R-:W-:Y:S05]  /*8020*/  BSYNC.RECONVERGENT B0 ;  /* 0x0000000000007941 */ /* 0x000fea0003800200 */
.L_x_10606:
[----:B-----5:R1:W-:Y:S02]  /*8030*/  STS.128 [R91+0x1800], R16 ;  /* 0x001800105b007388 */ /* 0x0203e40000000c00 */
.L_x_10605:
[----:B------:R-:W-:Y:S05]  /*8040*/  BSYNC.RECONVERGENT B1 ;  /* 0x0000000000017941 */ /* 0x000fea0003800200 */
.L_x_10604:
        /* <DEDUP_REMOVED lines=53> */
.L_x_10609:
[----:B------:R-:W-:Y:S05]  /*83a0*/  BSYNC.RECONVERGENT B0 ;  /* 0x0000000000007941 */ /* 0x000fea0003800200 */
.L_x_10608:
[----:B-----5:R1:W-:Y:S01]  /*83b0*/  STS.128 [R91+0x2800], R16 ;  /* 0x002800105b007388 */ /* 0x0203e20000000c00 */
[----:B------:R-:W-:Y:S05]  /*83c0*/  BRA `(.L_x_10585) ;  /* 0x0000002000707947 */ /* 0x000fea0003800000 */
.L_x_10587:
        /* <DEDUP_REMOVED lines=93> */
.L_x_10615:
[----:B------:R-:W-:Y:S05]  /*89a0*/  BSYNC.RECONVERGENT B0 ;  /* 0x0000000000007941 */ /* 0x000fea0003800200 */
.L_x_10614:
[----:B-----5:R-:W-:Y:S01]  /*89b0*/  IMAD.MOV.U32 R6, RZ, RZ, R34 ;  /* 0x000000ffff067224 */ /* 0x020fe200078e0022 */
[----:B------:R-:W-:Y:S01]  /*89c0*/  MOV R4, R32 ;  /* 0x0000002000047202 */ /* 0x000fe20000000f00 */
[----:B------:R-:W-:Y:S01]  /*89d0*/  IMAD.MOV.U32 R7, RZ, RZ, R35 ;  /* 0x000000ffff077224 */ /* 0x000fe200078e0023 */
[----:B------:R-:W-:Y:S02]  /*89e0*/  MOV R5, R33 ;  /* 0x0000002100057202 */ /* 0x000fe40000000f00 */
.L_x_10613:
[----:B------:R-:W-:Y:S05]  /*89f0*/  BSYNC.RECONVERGENT B1 ;  /* 0x0000000000017941 */ /* 0x000fea0003800200 */
.L_x_10612:
        /* <DEDUP_REMOVED lines=85> */
.L_x_10619:
[----:B------:R-:W-:Y:S05]  /*8f50*/  BSYNC.RECONVERGENT B0 ;  /* 0x0000000000007941 */ /* 0x000fea0003800200 */
.L_x_10618:
[----:B-----5:R1:W-:Y:S02]  /*8f60*/  STS.128 [R91+0x1000], R32 ;  /* 0x001000205b007388 */ /* 0x0203e40000000c00 */
.L_x_10617:
[----:B------:R-:W-:Y:S05]  /*8f70*/  BSYNC.RECONVERGENT B1 ;  /* 0x0000000000017941 */ /* 0x000fea0003800200 */
.L_x_10616:
        /* <DEDUP_REMOVED lines=83> */
.L_x_10621:
[----:B------:R-:W-:Y:S05]  /*94b0*/  BSYNC.RECONVERGENT B0 ;  /* 0x0000000000007941 */ /* 0x000fea0003800200 */
.L_x_10620:
[----:B-----5:R1:W-:Y:S02]  /*94c0*/  STS.128 [R91+0x2000], R32 ;  /* 0x002000205b007388 */ /* 0x0203e40000000c00 */
.L_x_10611:
[----:B------:R-:W-:Y:S05]  /*94d0*/  BSYNC.RECONVERGENT B2 ;  /* 0x0000000000027941 */ /* 0x000fea0003800200 */
.L_x_10610:
        /* <DEDUP_REMOVED lines=90> */
.L_x_10625:
[----:B------:R-:W-:Y:S05]  /*9a80*/  BSYNC.RECONVERGENT B0 ;  /* 0x0000000000007941 */ /* 0x000fea0003800200 */
.L_x_10624:
[----:B-----5:R1:W-:Y:S02]  /*9a90*/  STS.128 [R91+0x800], R32 ;  /* 0x000800205b007388 */ /* 0x0203e40000000c00 */
.L_x_10623:
[----:B------:R-:W-:Y:S05]  /*9aa0*/  BSYNC.RECONVERGENT B1 ;  /* 0x0000000000017941 */ /* 0x000fea0003800200 */
.L_x_10622:
        /* <DEDUP_REMOVED lines=85> */
.L_x_10629:
[----:B------:R-:W-:Y:S05]  /*a000*/  BSYNC.RECONVERGENT B0 ;  /* 0x0000000000007941 */ /* 0x000fea0003800200 */
.L_x_10628:
[----:B-----5:R1:W-:Y:S02]  /*a010*/  STS.128 [R91+0x1800], R32 ;  /* 0x001800205b007388 */ /* 0x0203e40000000c00 */
.L_x_10627:
[----:B------:R-:W-:Y:S05]  /*a020*/  BSYNC.RECONVERGENT B1 ;  /* 0x0000000000017941 */ /* 0x000fea0003800200 */
.L_x_10626:
        /* <DEDUP_REMOVED lines=84> */
.L_x_10631:
[----:B------:R-:W-:Y:S05]  /*a570*/  BSYNC.RECONVERGENT B0 ;  /* 0x0000000000007941 */ /* 0x000fea0003800200 */
.L_x_10630:
[----:B-----5:R1:W-:Y:S02]  /*a580*/  STS.128 [R91+0x2800], R32 ;  /* 0x002800205b007388 */ /* 0x0203e40000000c00 */
.L_x_10585:
[----:B------:R-:W-:Y:S05]  /*a590*/  BSYNC.RECONVERGENT B3 ;  /* 0x0000000000037941 */ /* 0x000fea0003800200 */
.L_x_10580:
[----:B-1--4-:R-:W-:Y:S01]  /*a5a0*/  IADD3 R3, PT, PT, R61, -R60, RZ ;  /* 0x8000003c3d037210 */ /* 0x012fe20007ffe0ff */
        /* <DEDUP_REMOVED lines=24> */
.L_x_10634:
[----:B------:R3:W-:Y:S02]  /*a730*/  STS.128 [R91+0x5000], RZ ;  /* 0x005000ff5b007388 */ /* 0x0007e40000000c00 */
.L_x_10633:
[----:B------:R-:W-:Y:S05]  /*a740*/  BSYNC.RECONVERGENT B0 ;  /* 0x0000000000007941 */ /* 0x000fea0003800200 */
.L_x_10632:
[----:B------:R-:W-:Y:S01]  /*a750*/  ISETP.GE.AND P0, PT, R30, R3, PT ;  /* 0x000000031e00720c */ /* 0x000fe20003f06270 */
[----:B------:R-:W-:-:S12]  /*a760*/  BSSY.RECONVERGENT B0, `(.L_x_10635) ;  /* 0x0000016000007945 */ /* 0x000fd80003800200 */
[----:B------:R-:W-:Y:S05]  /*a770*/  @P0 BRA `(.L_x_10636) ;  /* 0x0000000000500947 */ /* 0x000fea0003800000 */
[-C--:B-----5:R-:W-:Y:S02]  /*a780*/  ISETP.GE.AND P2, PT, R12, R147.reuse, PT ;  /* 0x000000930c00720c */ /* 0x0a0fe40003f46270 */
        /* <DEDUP_REMOVED lines=19> */
.L_x_10636:
[----:B------:R-:W-:Y:S05]  /*a8c0*/  BSYNC.RECONVERGENT B0 ;  /* 0x0000000000007941 */ /* 0x000fea0003800200 */
.L_x_10635:
[----:B-----5:R-:W2:Y:S04]  /*a8d0*/  LD.E.64 R14, desc[UR4][R84.64+0x1c0] ;  /* 0x0001c004540e7980 */ /* 0x020ea8000c101b00 */
[----:B---3--:R-:W3:Y:S01]  /*a8e0*/  LD.E.64 R6, desc[UR4][R84.64+0x1b8] ;  /* 0x0001b80454067980 */ /* 0x008ee2000c101b00 */
[----:B-1----:R-:W-:Y:S02]  /*a8f0*/  MOV R4, R144 ;  /* 0x0000009000047202 */ /* 0x002fe40000000f00 */
[----:B------:R-:W-:Y:S01]  /*a900*/  MOV R5, RZ ;  /* 0x000000ff00057202 */ /* 0x000fe20000000f00 */
[----:B------:R-:W4:Y:S04]  /*a910*/  LD.E R0, desc[UR4][R84.64+0xd8] ;  /* 0x0000d80454007980 */ /* 0x000f28000c101900 */
[----:B------:R-:W0:Y:S04]  /*a920*/  LDGDEPBAR ;  /* 0x00000000000079af */ /* 0x000e280000000000 */
[----:B------:R1:W5:Y:S01]  /*a930*/  LD.E R52, desc[UR4][R84.64+0x184] ;  /* 0x0001840454347980 */ /* 0x000362000c101900 */
[----:B--2---:R-:W-:-:S03]  /*a940*/  IMAD.WIDE.U32 R4, R143, R14, R4 ;  /* 0x0000000e8f047225 */ /* 0x004fc600078e0004 */
[----:B------:R1:W5:Y:S01]  /*a950*/  LD.E R14, desc[UR4][R84.64+0x188] ;  /* 0x00018804540e7980 */ /* 0x000362000c101900 */
        /* <DEDUP_REMOVED lines=32> */
.L_x_10639:
[----:B------:R3:W-:Y:S01]  /*ab60*/  STS.128 [R91+0x8000], RZ ;  /* 0x008000ff5b007388 */ /* 0x0007e20000000c00 */
[----:B------:R-:W-:Y:S05]  /*ab70*/  BRA `(.L_x_10640) ;  /* 0x00000000000c7947 */ /* 0x000fea0003800000 */
.L_x_10638:
[----:B------:R1:W-:Y:S04]  /*ab80*/  STS.128 [R91+0x6000], RZ ;  /* 0x006000ff5b007388 */ /* 0x0003e80000000c00 */
[----:B------:R1:W-:Y:S04]  /*ab90*/  STS.128 [R91+0x7000], RZ ;  /* 0x007000ff5b007388 */ /* 0x0003e80000000c00 */
[----:B------:R1:W-:Y:S02]  /*aba0*/  STS.128 [R91+0x8000], RZ ;  /* 0x008000ff5b007388 */ /* 0x0003e40000000c00 */
.L_x_10640:
[----:B------:R-:W-:Y:S05]  /*abb0*/  BSYNC.RECONVERGENT B0 ;  /* 0x0000000000007941 */ /* 0x000fea0003800200 */
.L_x_10637:
        /* <DEDUP_REMOVED lines=27> */
.L_x_10643:
[----:B------:R1:W-:Y:S02]  /*ad70*/  STS.128 [R91+0x8800], RZ ;  /* 0x008800ff5b007388 */ /* 0x0003e40000000c00 */
.L_x_10642:
[----:B------:R-:W-:Y:S05]  /*ad80*/  BSYNC.RECONVERGENT B0 ;  /* 0x0000000000007941 */ /* 0x000fea0003800200 */
.L_x_10641:
[C---:B-1----:R-:W-:Y:S01]  /*ad90*/  IMAD.SHL.U32 R3, R62.reuse, 0x20, RZ ;  /* 0x000000203e037824 */ /* 0x042fe200078e00ff */
[----:B------:R-:W-:Y:S01]  /*ada0*/  SHF.R.U32.HI R128, RZ, 0x1, R62 ;  /* 0x00000001ff807819 */ /* 0x000fe2000001163e */
[C---:B------:R-:W-:Y:S01]  /*adb0*/  IMAD.SHL.U32 R4, R62.reuse, 0x10, RZ ;  /* 0x000000103e047824 */ /* 0x040fe200078e00ff */
[----:B------:R-:W-:Y:S01]  /*adc0*/  LOP3.LUT P0, R11, R62, 0x4, RZ, 0xc0, !PT ;  /* 0x000000043e0b7812 */ /* 0x000fe2000780c0ff */
[----:B------:R-:W-:Y:S01]  /*add0*/  IMAD.MOV.U32 R8, RZ, RZ, 0x20 ;  /* 0x00000020ff087424 */ /* 0x000fe200078e00ff */
[----:B------:R-:W-:Y:S01]  /*ade0*/  LOP3.LUT R2, R128, 0x8, RZ, 0xc0, !PT ;  /* 0x0000000880027812 */ /* 0x000fe200078ec0ff */
[----:B------:R-:W-:Y:S01]  /*adf0*/  IMAD.SHL.U32 R125, R62, 0x2, RZ ;  /* 0x000000023e7d7824 */ /* 0x000fe200078e00ff */
[----:B------:R-:W-:Y:S01]  /*ae00*/  LOP3.LUT R5, R3, 0xc0, RZ, 0xc0, !PT ;  /* 0x000000c003057812 */ /* 0x000fe200078ec0ff */
[----:B------:R-:W0:Y:S01]  /*ae10*/  LDGDEPBAR ;  /* 0x00000000000079af */ /* 0x000e220000000000 */
[----:B------:R-:W-:Y:S01]  /*ae20*/  LOP3.LUT R129, R4, 0x3e00, RZ, 0xc0, !PT ;  /* 0x00003e0004817812 */ /* 0x000fe200078ec0ff */
[----:B------:R-:W-:Y:S01]  /*ae30*/  BSSY.RECONVERGENT B1, `(.L_x_10644) ;  /* 0x00001ef000017945 */ /* 0x000fe20003800200 */
        /* <DEDUP_REMOVED lines=12> */
[----:B------:R-:W-:Y:S01]  /*af00*/  LOP3.LUT R125, R125, 0x6, RZ, 0xc0, !PT ;  /* 0x000000067d7d7812 */ /* 0x000fe200078ec0ff */
[----:B------:R-:W-:Y:S01]  /*af10*/  IMAD R124, R0, 0x2, R55 ;  /* 0x00000002007c7824 */ /* 0x000fe200078e0237 */
[----:B-----5:R-:W-:Y:S01]  /*af20*/  IADD3 R52, PT, PT, R61, -R146, -R52 ;  /* 0x800000923d347210 */ /* 0x020fe20007ffe834 */
[--C-:B------:R-:W-:Y:S01]  /*af30*/  IMAD.IADD R0, R126, 0x1, R15.reuse ;  /* 0x000000017e007824 */ /* 0x100fe200078e020f */
[----:B------:R-:W-:Y:S01]  /*af40*/  LDSM.16.M88.4 R80, [R126] ;  /* 0x000000007e50783b */ /* 0x000fe20000000200 */
[----:B------:R-:W-:-:S03]  /*af50*/  IMAD.IADD R53, R124, 0x1, R15 ;  /* 0x000000017c357824 */ /* 0x000fc600078e020f */
[----:B------:R-:W1:Y:S04]  /*af60*/  LDSM.16.M88.4 R44, [R124+0x3000] ;  /* 0x003000007c2c783b */ /* 0x000e680000000200 */
[----:B------:R-:W2:Y:S04]  /*af70*/  LDSM.16.M88.4 R36, [R124+0x3400] ;  /* 0x003400007c24783b */ /* 0x000ea80000000200 */
[----:B------:R-:W3:Y:S04]  /*af80*/  LDSM.16.M88.4 R28, [R124+0x3800] ;  /* 0x003800007c1c783b */ /* 0x000ee80000000200 */
        /* <DEDUP_REMOVED lines=10> */
[C---:B--2---:R-:W-:Y:S03]  /*b030*/  HMMA.16816.F32 R40, R80.reuse, R36, RZ ;  /* 0x000000245028723c */ /* 0x044fe600000018ff */
[----:B------:R-:W-:Y:S04]  /*b040*/  LDSM.16.M88.4 R104, [R0+0x1000] ;  /* 0x001000000068783b */ /* 0x000fe80000000200 */
[----:B------:R-:W-:Y:S01]  /*b050*/  LDSM.16.M88.4 R108, [R53+0x4800] ;  /* 0x00480000356c783b */ /* 0x000fe20000000200 */
[C---:B---3--:R-:W-:Y:S03]  /*b060*/  HMMA.16816.F32 R32, R80.reuse, R28, RZ ;  /* 0x0000001c5020723c */ /* 0x048fe600000018ff */
[----:B------:R-:W-:Y:S05]  /*b070*/  LDSM.16.M88.4 R100, [R53+0x4c00] ;  /* 0x004c00003564783b */ /* 0x000fea0000000200 */
[C---:B------:R-:W-:Y:S08]  /*b080*/  HMMA.16816.F32 R44, R80.reuse, R46, RZ ;  /* 0x0000002e502c723c */ /* 0x040ff000000018ff */
[C---:B------:R-:W-:Y:S08]  /*b090*/  HMMA.16816.F32 R36, R80.reuse, R38, RZ ;  /* 0x000000265024723c */ /* 0x040ff000000018ff */
[C---:B------:R-:W-:Y:S08]  /*b0a0*/  HMMA.16816.F32 R28, R80.reuse, R30, RZ ;  /* 0x0000001e501c723c */ /* 0x040ff000000018ff */
[C---:B----4-:R-:W-:Y:S08]  /*b0b0*/  HMMA.16816.F32 R92, R80.reuse, R20, RZ ;  /* 0x00000014505c723c */ /* 0x050ff000000018ff */
        /* <DEDUP_REMOVED lines=28> */
[C---:B---3--:R-:W-:Y:S08]  /*b280*/  HMMA.16816.F32 R40, R104.reuse, R4, R40 ;  /* 0x000000046828723c */ /* 0x048ff00000001828 */
[C---:B------:R-:W-:Y:S01]  /*b290*/  HMMA.16816.F32 R36, R104.reuse, R6, R36 ;  /* 0x000000066824723c */ /* 0x040fe20000001824 */
[----:B------:R2:W3:Y:S07]  /*b2a0*/  LDSM.16.M88.4 R4, [R0+0x2000] ;  /* 0x002000000004783b */ /* 0x0004ee0000000200 */
[----:B------:R-:W-:Y:S08]  /*b2b0*/  HMMA.16816.F32 R48, R104, R16, R48 ;  /* 0x000000106830723c */ /* 0x000ff00000001830 */
[C---:B-1----:R-:W-:Y:S08]  /*b2c0*/  HMMA.16816.F32 R40, R76.reuse, R68, R40 ;  /* 0x000000444c28723c */ /* 0x042ff00000001828 */
[----:B------:R-:W-:Y:S03]  /*b2d0*/  HMMA.16816.F32 R36, R76, R70, R36 ;  /* 0x000000464c24723c */ /* 0x000fe60000001824 */
[----:B--2---:R-:W-:-:S04]  /*b2e0*/  LOP3.LUT R0, R128, 0x1f0, RZ, 0xc0, !PT ;  /* 0x000001f080007812 */ /* 0x004fc800078ec0ff */
[----:B------:R-:W-:Y:S01]  /*b2f0*/  LOP3.LUT R98, R0, 0x7, R98, 0xf8, !PT ;  /* 0x0000000700627812 */ /* 0x000fe200078ef862 */
[C---:B------:R-:W-:Y:S01]  /*b300*/  HMMA.16816.F32 R44, R104.reuse, R18, R44 ;  /* 0x00000012682c723c */ /* 0x040fe2000000182c */
[----:B------:R-:W1:Y:S07]  /*b310*/  LDSM.16.M88.4 R16, [R53+0x5800] ;  /* 0x005800003510783b */ /* 0x000e6e0000000200 */
[----:B------:R-:W-:Y:S08]  /*b320*/  HMMA.16816.F32 R32, R104, R108, R32 ;  /* 0x0000006c6820723c */ /* 0x000ff00000001820 */
[C---:B---3--:R-:W-:Y:S08]  /*b330*/  HMMA.16816.F32 R40, R4.reuse, R20, R40 ;  /* 0x000000140428723c */ /* 0x048ff00000001828 */
[----:B------:R-:W-:Y:S01]  /*b340*/  HMMA.16816.F32 R36, R4, R22, R36 ;  /* 0x000000160424723c */ /* 0x000fe20000001824 */
[----:B------:R-:W2:Y:S01]  /*b350*/  LDSM.16.M88.4 R20, [R53+0x5c00] ;  /* 0x005c00003514783b */ /* 0x000ea20000000200 */
[----:B------:R-:W-:-:S06]  /*b360*/  DEPBAR.LE SB0, 0x0 ;  /* 0x000080000000791a */ /* 0x000fcc0000000000 */
[C---:B------:R-:W-:Y:S08]  /*b370*/  HMMA.16816.F32 R92, R104.reuse, R100, R92 ;  /* 0x00000064685c723c */ /* 0x040ff0000000185c */
[----:B------:R-:W-:Y:S08]  /*b380*/  HMMA.16816.F32 R80, R104, R102, R80 ;  /* 0x000000666850723c */ /* 0x000ff00000001850 */
[----:B------:R-:W-:Y:S08]  /*b390*/  HMMA.16816.F32 R32, R76, R64, R32 ;  /* 0x000000404c20723c */ /* 0x000ff00000001820 */
[----:B------:R-:W-:Y:S08]  /*b3a0*/  HMMA.16816.F32 R28, R104, R110, R28 ;  /* 0x0000006e681c723c */ /* 0x000ff0000000181c */
[C---:B------:R-:W-:Y:S08]  /*b3b0*/  HMMA.16816.F32 R92, R76.reuse, R56, R92 ;  /* 0x000000384c5c723c */ /* 0x040ff0000000185c */
[C---:B------:R-:W-:Y:S08]  /*b3c0*/  HMMA.16816.F32 R48, R76.reuse, R72, R48 ;  /* 0x000000484c30723c */ /* 0x040ff00000001830 */
[C---:B------:R-:W-:Y:S08]  /*b3d0*/  HMMA.16816.F32 R80, R76.reuse, R58, R80 ;  /* 0x0000003a4c50723c */ /* 0x040ff00000001850 */
[----:B------:R-:W-:Y:S03]  /*b3e0*/  HMMA.16816.F32 R44, R76, R74, R44 ;  /* 0x0000004a4c2c723c */ /* 0x000fe6000000182c */
[----:B------:R-:W-:-:S05]  /*b3f0*/  IMAD.IADD R75, R89, 0x1, R98 ;  /* 0x00000001594b7824 */ /* 0x000fca00078e0262 */
[----:B-1----:R-:W-:Y:S05]  /*b400*/  HMMA.16816.F32 R32, R4, R16, R32 ;  /* 0x000000100420723c */ /* 0x002fea0000001820 */
[----:B------:R-:W-:-:S03]  /*b410*/  LOP3.LUT R17, R60, R125, RZ, 0xfc, !PT ;  /* 0x0000007d3c117212 */ /* 0x000fc600078efcff */
[----:B------:R-:W-:Y:S05]  /*b420*/  HMMA.16816.F32 R28, R76, R66, R28 ;  /* 0x000000424c1c723c */ /* 0x000fea000000181c */
[--C-:B------:R-:W-:Y:S01]  /*b430*/  IADD3 R76, PT, PT, R14, R61, -R146.reuse ;  /* 0x0000003d0e4c7210 */ /* 0x100fe20007ffe892 */
[----:B------:R-:W-:Y:S02]  /*b440*/  IMAD.IADD R14, R17, 0x1, R146 ;  /* 0x00000001110e7824 */ /* 0x000fe400078e0292 */
[----:B------:R-:W-:-:S03]  /*b450*/  VIADD R79, R75, 0x8 ;  /* 0x000000084b4f7836 */ /* 0x000fc60000000000 */
[C-C-:B------:R-:W-:Y:S01]  /*b460*/  IADD3 R65, PT, PT, R75.reuse, -0x30, -R14.reuse ;  /* 0xffffffd04b417810 */ /* 0x140fe20007ffe80e */
[----:B--2---:R-:W-:Y:S05]  /*b470*/  HMMA.16816.F32 R92, R4, R20, R92 ;  /* 0x00000014045c723c */ /* 0x004fea000000185c */
[--C-:B------:R-:W-:Y:S01]  /*b480*/  IADD3 R77, PT, PT, R75, -0x1, -R14.reuse ;  /* 0xffffffff4b4d7810 */ /* 0x100fe20007ffe80e */
[----:B------:R-:W-:Y:S01]  /*b490*/  IMAD.IADD R59, R79, 0x1, -R14 ;  /* 0x000000014f3b7824 */ /* 0x000fe200078e0a0e */
[----:B------:R-:W-:Y:S01]  /*b4a0*/  IABS R65, R65 ;  /* 0x0000004100417213 */ /* 0x000fe20000000000 */
[----:B------:R-:W-:Y:S01]  /*b4b0*/  VIADD R21, R17, 0x1 ;  /* 0x0000000111157836 */ /* 0x000fe20000000000 */
[----:B------:R-:W-:-:S02]  /*b4c0*/  IABS R77, R77 ;  /* 0x0000004d004d7213 */ /* 0x000fc40000000000 */
[C-C-:B------:R-:W-:Y:S01]  /*b4d0*/  IADD3 R74, PT, PT, R75.reuse, -0x9, -R14.reuse ;  /* 0xfffffff74b4a7810 */ /* 0x140fe20007ffe80e */
[C---:B------:R-:W-:Y:S03]  /*b4e0*/  HMMA.16816.F32 R48, R4.reuse, R24, R48 ;  /* 0x000000180430723c */ /* 0x040fe60000001830 */
[----:B------:R-:W-:Y:S01]  /*b4f0*/  IADD3 R73, PT, PT, R75, -0x10, -R14 ;  /* 0xfffffff04b497810 */ /* 0x000fe20007ffe80e */
[----:B------:R-:W-:Y:S01]  /*b500*/  IMAD R25, R145, 0x40, R98 ;  /* 0x0000004091197824 */ /* 0x000fe200078e0262 */
[C-C-:B------:R-:W-:Y:S02]  /*b510*/  IADD3 R72, PT, PT, R75.reuse, -0x11, -R14.reuse ;  /* 0xffffffef4b487810 */ /* 0x140fe40007ffe80e */
[----:B------:R-:W-:Y:S01]  /*b520*/  IADD3 R71, PT, PT, R75, -0x18, -R14 ;  /* 0xffffffe84b477810 */ /* 0x000fe20007ffe80e */
[----:B------:R-:W-:Y:S01]  /*b530*/  IMAD.IADD R156, R25, 0x1, R52 ;  /* 0x00000001199c7824 */ /* 0x000fe200078e0234 */
[C-C-:B------:R-:W-:Y:S01]  /*b540*/  IADD3 R70, PT, PT, R75.reuse, -0x19, -R14.reuse ;  /* 0xffffffe74b467810 */ /* 0x140fe20007ffe80e */
[C---:B------:R-:W-:Y:S03]  /*b550*/  HMMA.16816.F32 R80, R4.reuse, R22, R80 ;  /* 0x000000160450723c */ /* 0x040fe60000001850 */
[----:B------:R-:W-:Y:S01]  /*b560*/  IADD3 R69, PT, PT, R75, -0x20, -R14 ;  /* 0xffffffe04b457810 */ /* 0x000fe20007ffe80e */
[----:B------:R-:W-:Y:S01]  /*b570*/  IMAD.IADD R76, R25, 0x1, R76 ;  /* 0x00000001194c7824 */ /* 0x000fe200078e024c */
[C-C-:B------:R-:W-:Y:S01]  /*b580*/  IADD3 R68, PT, PT, R75.reuse, -0x21, -R14.reuse ;  /* 0xffffffdf4b447810 */ /* 0x140fe20007ffe80e */
[----:B------:R-:W-:Y:S01]  /*b590*/  VIADD R154, R156, 0x8 ;  /* 0x000000089c9a7836 */ /* 0x000fe20000000000 */
[--C-:B------:R-:W-:Y:S01]  /*b5a0*/  IADD3 R67, PT, PT, R75, -0x28, -R14.reuse ;  /* 0xffffffd84b437810 */ /* 0x100fe20007ffe80e */
[----:B------:R-:W-:Y:S01]  /*b5b0*/  VIADD R22, R17, 0x38 ;  /* 0x0000003811167836 */ /* 0x000fe20000000000 */
[C-C-:B------:R-:W-:Y:S01]  /*b5c0*/  IADD3 R66, PT, PT, R75.reuse, -0x29, -R14.reuse ;  /* 0xffffffd74b427810 */ /* 0x140fe20007ffe80e */
[----:B------:R-:W-:Y:S03]  /*b5d0*/  HMMA.16816.F32 R44, R4, R26, R44 ;  /* 0x0000001a042c723c */ /* 0x000fe6000000182c */
[----:B------:R-:W-:-:S02]  /*b5e0*/  IADD3 R64, PT, PT, R75, -0x31, -R14 ;  /* 0xffffffcf4b407810 */ /* 0x000fc40007ffe80e */
[C-C-:B------:R-:W-:Y:S02]  /*b5f0*/  IADD3 R63, PT, PT, R75.reuse, -0x38, -R14.reuse ;  /* 0xffffffc84b3f7810 */ /* 0x140fe40007ffe80e */
[C-C-:B------:R-:W-:Y:S01]  /*b600*/  IADD3 R62, PT, PT, R75.reuse, -0x39, -R14.reuse ;  /* 0xffffffc74b3e7810 */ /* 0x140fe20007ffe80e */
[----:B------:R-:W-:Y:S01]  /*b610*/  IMAD.IADD R75, R75, 0x1, -R14 ;  /* 0x000000014b4b7824 */ /* 0x000fe200078e0a0e */
[----:B------:R-:W-:Y:S01]  /*b620*/  I2FP.F32.S32 R65, R65 ;  /* 0x0000004100417245 */ /* 0x000fe20000201400 */
[----:B------:R-:W-:Y:S03]  /*b630*/  HMMA.16816.F32 R28, R4, R18, R28 ;  /* 0x00000012041c723c */ /* 0x000fe6000000181c */
[----:B------:R-:W-:Y:S01]  /*b640*/  I2FP.F32.S32 R20, R77 ;  /* 0x0000004d00147245 */ /* 0x000fe20000201400 */
[----:B------:R-:W-:Y:S01]  /*b650*/  VIADD R5, R75, 0xfffffff8 ;  /* 0xfffffff84b057836 */ /* 0x000fe20000000000 */
[----:B------:R-:W-:Y:S01]  /*b660*/  IABS R6, R62 ;  /* 0x0000003e00067213 */ /* 0x000fe20000000000 */
[C---:B------:R-:W-:Y:S01]  /*b670*/  FFMA.FTZ R92, -R158.reuse, R65, R92 ;  /* 0x000000419e5c7223 */ /* 0x040fe2000001015c */
[----:B------:R-:W-:Y:S01]  /*b680*/  IABS R65, R75 ;  /* 0x0000004b00417213 */ /* 0x000fe20000000000 */
[----:B------:R-:W-:Y:S01]  /*b690*/  FFMA.FTZ R49, -R158, R20, R49 ;  /* 0x000000149e317223 */ /* 0x000fe20000010131 */
[----:B------:R-:W-:Y:S01]  /*b6a0*/  IABS R7, R59 ;  /* 0x0000003b00077213 */ /* 0x000fe20000000000 */
[C---:B------:R-:W-:Y:S01]  /*b6b0*/  VIADD R59, R17.reuse, 0x20 ;  /* 0x00000020113b7836 */ /* 0x040fe20000000000 */
[----:B------:R-:W-:Y:S01]  /*b6c0*/  IABS R20, R64 ;  /* 0x0000004000147213 */ /* 0x000fe20000000000 */
[----:B------:R-:W-:Y:S01]  /*b6d0*/  VIADD R64, R17, 0x8 ;  /* 0x0000000811407836 */ /* 0x000fe20000000000 */
[----:B------:R-:W-:-:S02]  /*b6e0*/  I2FP.F32.S32 R6, R6 ;  /* 0x0000000600067245 */ /* 0x000fc40000201400 */
[----:B------:R-:W-:Y:S02]  /*b6f0*/  IABS R5, R5 ;  /* 0x0000000500057213 */ /* 0x000fe40000000000 */
[----:B------:R-:W-:Y:S01]  /*b700*/  I2FP.F32.S32 R65, R65 ;  /* 0x0000004100417245 */ /* 0x000fe20000201400 */
[----:B------:R-:W-:Y:S01]  /*b710*/  FFMA.FTZ R81, -R158, R6, R81 ;  /* 0x000000069e517223 */ /* 0x000fe20000010151 */
[C-C-:B------:R-:W-:Y:S02]  /*b720*/  VIADDMNMX R155, R76.reuse, 0x1, R61.reuse, PT ;  /* 0x000000014c9b7846 */ /* 0x140fe4000380013d */
[----:B------:R-:W-:Y:S01]  /*b730*/  VIADDMNMX R149, R76, 0x9, R61, PT ;  /* 0x000000094c957846 */ /* 0x000fe2000380013d */
[CC--:B------:R-:W-:Y:S01]  /*b740*/  FFMA.FTZ R6, -R158.reuse, R65.reuse, R48 ;  /* 0x000000419e067223 */ /* 0x0c0fe20000010130 */
[----:B------:R-:W-:Y:S01]  /*b750*/  IABS R74, R74 ;  /* 0x0000004a004a7213 */ /* 0x000fe20000000000 */
[----:B------:R-:W-:Y:S01]  /*b760*/  VIADD R61, R17, 0x18 ;  /* 0x00000018113d7836 */ /* 0x000fe20000000000 */
[----:B------:R-:W-:Y:S01]  /*b770*/  IABS R66, R66 ;  /* 0x0000004200427213 */ /* 0x000fe20000000000 */
[----:B------:R-:W-:Y:S01]  /*b780*/  FFMA.FTZ R46, -R158, R65, R46 ;  /* 0x000000419e2e7223 */ /* 0x000fe2000001012e */
[----:B------:R-:W-:-:S02]  /*b790*/  I2FP.F32.S32 R7, R7 ;  /* 0x0000000700077245 */ /* 0x000fc40000201400 */
[----:B------:R-:W-:Y:S02]  /*b7a0*/  IABS R72, R72 ;  /* 0x0000004800487213 */ /* 0x000fe40000000000 */
[----:B------:R-:W-:Y:S01]  /*b7b0*/  I2FP.F32.S32 R20, R20 ;  /* 0x0000001400147245 */ /* 0x000fe20000201400 */
[----:B------:R-:W-:Y:S01]  /*b7c0*/  FFMA.FTZ R62, -R158, R7, R50 ;  /* 0x000000079e3e7223 */ /* 0x000fe20000010132 */
[----:B------:R-:W-:Y:S01]  /*b7d0*/  I2FP.F32.S32 R5, R5 ;  /* 0x0000000500057245 */ /* 0x000fe20000201400 */
[----:B------:R-:W-:Y:S01]  /*b7e0*/  VIADD R7, R17, 0x11 ;  /* 0x0000001111077836 */ /* 0x000fe20000000000 */
[----:B------:R-:W-:Y:S01]  /*b7f0*/  ISETP.GT.AND P5, PT, R156, R21, PT ;  /* 0x000000159c00720c */ /* 0x000fe20003fa4270 */
[C---:B------:R-:W-:Y:S01]  /*b800*/  FFMA.FTZ R93, -R158.reuse, R20, R93 ;  /* 0x000000149e5d7223 */ /* 0x040fe2000001015d */
[C---:B------:R-:W-:Y:S01]  /*b810*/  ISETP.GE.AND P4, PT, R21.reuse, R155, PT ;  /* 0x0000009b1500720c */ /* 0x040fe20003f86270 */
[----:B------:R-:W-:Y:S01]  /*b820*/  FFMA.FTZ R20, -R158, R5, R44 ;  /* 0x000000059e147223 */ /* 0x000fe2000001012c */
[----:B------:R-:W-:Y:S01]  /*b830*/  ISETP.GE.AND P6, PT, R21, R149, PT ;  /* 0x000000951500720c */ /* 0x000fe20003fc6270 */
[C---:B------:R-:W-:Y:S01]  /*b840*/  VIADD R5, R17.reuse, 0x10 ;  /* 0x0000001011057836 */ /* 0x040fe20000000000 */
[----:B------:R-:W-:Y:S01]  /*b850*/  ISETP.GT.AND P1, PT, R154, R21, PT ;  /* 0x000000159a00720c */ /* 0x000fe20003f24270 */
[C---:B------:R-:W-:Y:S01]  /*b860*/  VIADD R50, R17.reuse, 0x21 ;  /* 0x0000002111327836 */ /* 0x040fe20000000000 */
[----:B------:R-:W-:Y:S01]  /*b870*/  IABS R73, R73 ;  /* 0x0000004900497213 */ /* 0x000fe20000000000 */
[----:B------:R-:W-:Y:S01]  /*b880*/  VIADD R44, R17, 0x28 ;  /* 0x00000028112c7836 */ /* 0x000fe20000000000 */
[----:B------:R-:W-:-:S02]  /*b890*/  IABS R71, R71 ;  /* 0x0000004700477213 */ /* 0x000fc40000000000 */
[----:B------:R-:W-:Y:S02]  /*b8a0*/  I2FP.F32.S32 R74, R74 ;  /* 0x0000004a004a7245 */ /* 0x000fe40000201400 */
[----:B------:R-:W-:Y:S02]  /*b8b0*/  I2FP.F32.S32 R66, R66 ;  /* 0x0000004200427245 */ /* 0x000fe40000201400 */
[----:B------:R-:W-:Y:S01]  /*b8c0*/  IABS R21, R63 ;  /* 0x0000003f00157213 */ /* 0x000fe20000000000 */
[----:B------:R-:W-:Y:S01]  /*b8d0*/  VIADD R63, R17, 0x9 ;  /* 0x00000009113f7836 */ /* 0x000fe20000000000 */
[----:B------:R-:W-:Y:S01]  /*b8e0*/  ISETP.GT.AND P2, PT, R156, R17, PT ;  /* 0x000000119c00720c */ /* 0x000fe20003f44270 */
[C---:B------:R-:W-:Y:S01]  /*b8f0*/  FFMA.FTZ R45, -R158.reuse, R74, R45 ;  /* 0x0000004a9e2d7223 */ /* 0x040fe2000001012d */
[----:B------:R-:W-:Y:S01]  /*b900*/  I2FP.F32.S32 R72, R72 ;  /* 0x0000004800487245 */ /* 0x000fe20000201400 */
[----:B------:R-:W-:Y:S01]  /*b910*/  FFMA.FTZ R29, -R158, R66, R29 ;  /* 0x000000429e1d7223 */ /* 0x000fe2000001011d */
[----:B------:R-:W-:-:S02]  /*b920*/  IABS R68, R68 ;  /* 0x0000004400447213 */ /* 0x000fc40000000000 */
[----:B------:R-:W-:Y:S01]  /*b930*/  I2FP.F32.S32 R73, R73 ;  /* 0x0000004900497245 */ /* 0x000fe20000201400 */
[C---:B------:R-:W-:Y:S01]  /*b940*/  FFMA.FTZ R41, -R158.reuse, R72, R41 ;  /* 0x000000489e297223 */ /* 0x040fe20000010129 */
[----:B------:R-:W-:Y:S02]  /*b950*/  I2FP.F32.S32 R71, R71 ;  /* 0x0000004700477245 */ /* 0x000fe40000201400 */
[C---:B------:R-:W-:Y:S01]  /*b960*/  ISETP.GE.AND P0, PT, R17.reuse, R155, PT ;  /* 0x0000009b1100720c */ /* 0x040fe20003f06270 */
[----:B------:R-:W-:Y:S01]  /*b970*/  FFMA.FTZ R40, -R158, R73, R40 ;  /* 0x000000499e287223 */ /* 0x000fe20000010128 */
[----:B------:R-:W-:Y:S01]  /*b980*/  FSEL R6, R6, -INF , !P2 ;  /* 0xff80000006067808 */ /* 0x000fe20005000000 */
[----:B------:R-:W-:Y:S01]  /*b990*/  FFMA.FTZ R4, -R158, R71, R36 ;  /* 0x000000479e047223 */ /* 0x000fe20000010124 */
[----:B------:R-:W-:Y:S01]  /*b9a0*/  IABS R69, R69 ;  /* 0x0000004500457213 */ /* 0x000fe20000000000 */
[----:B------:R-:W-:Y:S01]  /*b9b0*/  VIADD R36, R17, 0x29 ;  /* 0x0000002911247836 */ /* 0x000fe20000000000 */
[----:B------:R-:W-:-:S02]  /*b9c0*/  IABS R67, R67 ;  /* 0x0000004300437213 */ /* 0x000fc40000000000 */
[C---:B------:R-:W-:Y:S02]  /*b9d0*/  ISETP.GT.AND P3, PT, R156.reuse, R64, PT ;  /* 0x000000409c00720c */ /* 0x040fe40003f64270 */
[----:B------:R-:W-:Y:S02]  /*b9e0*/  I2FP.F32.S32 R68, R68 ;  /* 0x0000004400447245 */ /* 0x000fe40000201400 */
[----:B------:R-:W-:Y:S02]  /*b9f0*/  ISETP.GT.AND P2, PT, R156, R63, PT ;  /* 0x0000003f9c00720c */ /* 0x000fe40003f44270 */
[----:B------:R-:W-:Y:S01]  /*ba00*/  FSEL R66, R49, -INF , !P5 ;  /* 0xff80000031427808 */ /* 0x000fe20006800000 */
[----:B------:R-:W-:Y:S01]  /*ba10*/  FFMA.FTZ R33, -R158, R68, R33 ;  /* 0x000000449e217223 */ /* 0x000fe20000010121 */
[----:B------:R-:W-:Y:S02]  /*ba20*/  ISETP.GT.AND P5, PT, R156, R7, PT ;  /* 0x000000079c00720c */ /* 0x000fe40003fa4270 */
[----:B------:R-:W-:-:S02]  /*ba30*/  FSEL R6, R6, -INF , !P0 ;  /* 0xff80000006067808 */ /* 0x000fc40004000000 */
[----:B------:R-:W-:Y:S02]  /*ba40*/  I2FP.F32.S32 R69, R69 ;  /* 0x0000004500457245 */ /* 0x000fe40000201400 */
[----:B------:R-:W-:Y:S02]  /*ba50*/  I2FP.F32.S32 R67, R67 ;  /* 0x0000004300437245 */ /* 0x000fe40000201400 */
[----:B------:R-:W-:Y:S01]  /*ba60*/  ISETP.GT.AND P0, PT, R156, R5, PT ;  /* 0x000000059c00720c */ /* 0x000fe20003f04270 */
[----:B------:R-:W-:Y:S01]  /*ba70*/  FFMA.FTZ R159, -R158, R69, R32 ;  /* 0x000000459e9f7223 */ /* 0x000fe20000010120 */
[----:B------:R-:W-:Y:S01]  /*ba80*/  FSEL R49, R20, -INF , !P3 ;  /* 0xff80000014317808 */ /* 0x000fe20005800000 */
[----:B------:R-:W-:Y:S01]  /*ba90*/  FFMA.FTZ R121, -R158, R67, R28 ;  /* 0x000000439e797223 */ /* 0x000fe2000001011c */
[----:B------:R-:W-:Y:S01]  /*baa0*/  IADD3 R58, PT, PT, R79, -0x1, -R14 ;  /* 0xffffffff4f3a7810 */ /* 0x000fe20007ffe80e */
[C---:B------:R-:W-:Y:S01]  /*bab0*/  VIADD R32, R17.reuse, 0x30 ;  /* 0x0000003011207836 */ /* 0x040fe20000000000 */
[----:B------:R-:W-:Y:S01]  /*bac0*/  ISETP.GT.AND P3, PT, R156, R61, PT ;  /* 0x0000003d9c00720c */ /* 0x000fe20003f64270 */
[----:B------:R-:W-:Y:S01]  /*bad0*/  VIADD R28, R17, 0x31 ;  /* 0x00000031111c7836 */ /* 0x000fe20000000000 */
[----:B------:R-:W-:Y:S01]  /*bae0*/  FSEL R48, R45, -INF , !P2 ;  /* 0xff8000002d307808 */ /* 0x000fe20005000000 */
[----:B------:R-:W-:Y:S01]  /*baf0*/  VIADD R20, R17, 0x39 ;  /* 0x0000003911147836 */ /* 0x000fe20000000000 */
[----:B------:R-:W-:-:S02]  /*bb00*/  FSEL R45, R41, -INF , !P5 ;  /* 0xff800000292d7808 */ /* 0x000fc40006800000 */
[----:B------:R-:W-:Y:S02]  /*bb10*/  I2FP.F32.S32 R21, R21 ;  /* 0x0000001500157245 */ /* 0x000fe40000201400 */
[----:B------:R-:W-:Y:S02]  /*bb20*/  ISETP.GT.AND P5, PT, R156, R50, PT ;  /* 0x000000329c00720c */ /* 0x000fe40003fa4270 */
[----:B------:R-:W-:Y:S01]  /*bb30*/  IABS R70, R70 ;  /* 0x0000004600467213 */ /* 0x000fe20000000000 */
[----:B------:R-:W-:Y:S01]  /*bb40*/  FFMA.FTZ R80, -R158, R21, R80 ;  /* 0x000000159e507223 */ /* 0x000fe20000010150 */
[----:B------:R-:W-:Y:S01]  /*bb50*/  FSEL R23, R40, -INF , !P0 ;  /* 0xff80000028177808 */ /* 0x000fe20004000000 */
[----:B------:R-:W-:Y:S01]  /*bb60*/  VIADD R21, R17, 0x19 ;  /* 0x0000001911157836 */ /* 0x000fe20000000000 */
[----:B------:R-:W-:Y:S02]  /*bb70*/  FSEL R40, R4, -INF , !P3 ;  /* 0xff80000004287808 */ /* 0x000fe40005800000 */
[----:B------:R-:W-:-:S02]  /*bb80*/  IABS R58, R58 ;  /* 0x0000003a003a7213 */ /* 0x000fc40000000000 */
[----:B------:R-:W-:Y:S02]  /*bb90*/  IADD3 R57, PT, PT, R79, -0x9, -R14 ;  /* 0xfffffff74f397810 */ /* 0x000fe40007ffe80e */
[C---:B------:R-:W-:Y:S02]  /*bba0*/  ISETP.GT.AND P3, PT, R156.reuse, R44, PT ;  /* 0x0000002c9c00720c */ /* 0x040fe40003f64270 */
[----:B------:R-:W-:Y:S02]  /*bbb0*/  FSEL R161, R33, -INF , !P5 ;  /* 0xff80000021a17808 */ /* 0x000fe40006800000 */
[----:B------:R-:W-:Y:S02]  /*bbc0*/  I2FP.F32.S32 R70, R70 ;  /* 0x0000004600467245 */ /* 0x000fe40000201400 */
[C---:B------:R-:W-:Y:S02]  /*bbd0*/  ISETP.GT.AND P5, PT, R156.reuse, R36, PT ;  /* 0x000000249c00720c */ /* 0x040fe40003fa4270 */
[----:B------:R-:W-:Y:S01]  /*bbe0*/  ISETP.GT.AND P0, PT, R156, R59, PT ;  /* 0x0000003b9c00720c */ /* 0x000fe20003f04270 */
[----:B------:R-:W-:Y:S01]  /*bbf0*/  FFMA.FTZ R37, -R158, R70, R37 ;  /* 0x000000469e257223 */ /* 0x000fe20000010125 */
[----:B------:R-:W-:-:S02]  /*bc00*/  I2FP.F32.S32 R58, R58 ;  /* 0x0000003a003a7245 */ /* 0x000fc40000201400 */
[----:B------:R-:W-:Y:S02]  /*bc10*/  FSEL R121, R121, -INF , !P3 ;  /* 0xff80000079797808 */ /* 0x000fe40005800000 */
[----:B------:R-:W-:Y:S01]  /*bc20*/  IABS R57, R57 ;  /* 0x0000003900397213 */ /* 0x000fe20000000000 */
[----:B------:R-:W-:Y:S01]  /*bc30*/  FFMA.FTZ R51, -R158, R58, R51 ;  /* 0x0000003a9e337223 */ /* 0x000fe20000010133 */
[----:B------:R-:W-:Y:S02]  /*bc40*/  IADD3 R54, PT, PT, R79, -0x11, -R14 ;  /* 0xffffffef4f367810 */ /* 0x000fe40007ffe80e */
[----:B------:R-:W-:Y:S02]  /*bc50*/  ISETP.GT.AND P3, PT, R156, R32, PT ;  /* 0x000000209c00720c */ /* 0x000fe40003f64270 */
[----:B------:R-:W-:Y:S02]  /*bc60*/  FSEL R157, R29, -INF , !P5 ;  /* 0xff8000001d9d7808 */ /* 0x000fe40006800000 */
[----:B------:R-:W-:-:S02]  /*bc70*/  FSEL R159, R159, -INF , !P0 ;  /* 0xff8000009f9f7808 */ /* 0x000fc40004000000 */
[C---:B------:R-:W-:Y:S02]  /*bc80*/  ISETP.GT.AND P5, PT, R156.reuse, R28, PT ;  /* 0x0000001c9c00720c */ /* 0x040fe40003fa4270 */
[----:B------:R-:W-:Y:S02]  /*bc90*/  ISETP.GT.AND P2, PT, R156, R21, PT ;  /* 0x000000159c00720c */ /* 0x000fe40003f44270 */
[----:B------:R-:W-:Y:S02]  /*bca0*/  ISETP.GT.AND P0, PT, R154, R17, PT ;  /* 0x000000119a00720c */ /* 0x000fe40003f04270 */
[----:B------:R-:W-:Y:S02]  /*bcb0*/  I2FP.F32.S32 R57, R57 ;  /* 0x0000003900397245 */ /* 0x000fe40000201400 */
[----:B------:R-:W-:Y:S02]  /*bcc0*/  FSEL R122, R92, -INF , !P3 ;  /* 0xff8000005c7a7808 */ /* 0x000fe40005800000 */
[----:B------:R-:W-:Y:S01]  /*bcd0*/  IABS R54, R54 ;  /* 0x0000003600367213 */ /* 0x000fe20000000000 */
[----:B------:R-:W-:Y:S01]  /*bce0*/  FFMA.FTZ R57, -R158, R57, R47 ;  /* 0x000000399e397223 */ /* 0x000fe2000001012f */
[----:B------:R-:W-:-:S02]  /*bcf0*/  IADD3 R56, PT, PT, R79, -0x10, -R14 ;  /* 0xfffffff04f387810 */ /* 0x000fc40007ffe80e */
[C---:B------:R-:W-:Y:S02]  /*bd00*/  ISETP.GT.AND P3, PT, R156.reuse, R22, PT ;  /* 0x000000169c00720c */ /* 0x040fe40003f64270 */
[----:B------:R-:W-:Y:S02]  /*bd10*/  FSEL R118, R93, -INF , !P5 ;  /* 0xff8000005d767808 */ /* 0x000fe40006800000 */
[----:B------:R-:W-:Y:S02]  /*bd20*/  FSEL R37, R37, -INF , !P2 ;  /* 0xff80000025257808 */ /* 0x000fe40005000000 */
[----:B------:R-:W-:Y:S02]  /*bd30*/  ISETP.GT.AND P5, PT, R156, R20, PT ;  /* 0x000000149c00720c */ /* 0x000fe40003fa4270 */
[----:B------:R-:W-:Y:S02]  /*bd40*/  FSEL R29, R62, -INF , !P0 ;  /* 0xff8000003e1d7808 */ /* 0x000fe40004000000 */
[----:B------:R-:W-:-:S02]  /*bd50*/  ISETP.GE.AND P2, PT, R17, R149, PT ;  /* 0x000000951100720c */ /* 0x000fc40003f46270 */
[----:B------:R-:W-:Y:S02]  /*bd60*/  ISETP.GT.AND P0, PT, R154, R64, PT ;  /* 0x000000409a00720c */ /* 0x000fe40003f04270 */
[----:B------:R-:W-:Y:S02]  /*bd70*/  FSEL R4, R51, -INF , !P1 ;  /* 0xff80000033047808 */ /* 0x000fe40004800000 */
[----:B------:R-:W-:Y:S02]  /*bd80*/  I2FP.F32.S32 R54, R54 ;  /* 0x0000003600367245 */ /* 0x000fe40000201400 */
[----:B------:R-:W-:Y:S02]  /*bd90*/  FSEL R117, R80, -INF , !P3 ;  /* 0xff80000050757808 */ /* 0x000fe40005800000 */
[----:B------:R-:W-:Y:S01]  /*bda0*/  ISETP.GT.AND P1, PT, R154, R63, PT ;  /* 0x0000003f9a00720c */ /* 0x000fe20003f24270 */
[----:B------:R-:W-:Y:S01]  /*bdb0*/  FFMA.FTZ R43, -R158, R54, R43 ;  /* 0x000000369e2b7223 */ /* 0x000fe2000001012b */
[----:B------:R-:W-:-:S02]  /*bdc0*/  IABS R56, R56 ;  /* 0x0000003800387213 */ /* 0x000fc40000000000 */
[----:B------:R-:W-:Y:S02]  /*bdd0*/  IADD3 R53, PT, PT, R79, -0x18, -R14 ;  /* 0xffffffe84f357810 */ /* 0x000fe40007ffe80e */
[C---:B------:R-:W-:Y:S02]  /*bde0*/  ISETP.GE.AND P3, PT, R64.reuse, R155, PT ;  /* 0x0000009b4000720c */ /* 0x040fe40003f66270 */
[----:B------:R-:W-:Y:S02]  /*bdf0*/  FSEL R120, R81, -INF , !P5 ;  /* 0xff80000051787808 */ /* 0x000fe40006800000 */
[----:B------:R-:W-:Y:S02]  /*be00*/  ISETP.GE.AND P5, PT, R64, R149, PT ;  /* 0x000000954000720c */ /* 0x000fe40003fa6270 */
[----:B------:R-:W-:Y:S02]  /*be10*/  FSEL R29, R29, -INF , !P2 ;  /* 0xff8000001d1d7808 */ /* 0x000fe40005000000 */
[----:B------:R-:W-:-:S02]  /*be20*/  FSEL R46, R46, -INF , !P0 ;  /* 0xff8000002e2e7808 */ /* 0x000fc40004000000 */
[----:B------:R-:W-:Y:S02]  /*be30*/  ISETP.GE.AND P2, PT, R63, R155, PT ;  /* 0x0000009b3f00720c */ /* 0x000fe40003f46270 */
[----:B------:R-:W-:Y:S02]  /*be40*/  I2FP.F32.S32 R17, R56 ;  /* 0x0000003800117245 */ /* 0x000fe40000201400 */
[----:B------:R-:W-:Y:S02]  /*be50*/  FSEL R57, R57, -INF , !P1 ;  /* 0xff80000039397808 */ /* 0x000fe40004800000 */
[----:B------:R-:W-:Y:S01]  /*be60*/  FSEL R4, R4, -INF , !P6 ;  /* 0xff80000004047808 */ /* 0x000fe20007000000 */
[----:B------:R-:W-:Y:S01]  /*be70*/  FFMA.FTZ R17, -R158, R17, R42 ;  /* 0x000000119e117223 */ /* 0x000fe2000001012a */
[----:B------:R-:W-:Y:S02]  /*be80*/  FSEL R33, R49, -INF , !P3 ;  /* 0xff80000031217808 */ /* 0x000fe40005800000 */
[----:B------:R-:W-:-:S02]  /*be90*/  ISETP.GT.AND P1, PT, R154, R7, PT ;  /* 0x000000079a00720c */ /* 0x000fc40003f24270 */
[----:B------:R-:W-:Y:S02]  /*bea0*/  IABS R53, R53 ;  /* 0x0000003500357213 */ /* 0x000fe40000000000 */
[--C-:B------:R-:W-:Y:S02]  /*beb0*/  IADD3 R52, PT, PT, R79, -0x20, -R14.reuse ;  /* 0xffffffe04f347810 */ /* 0x100fe40007ffe80e */
[C---:B------:R-:W-:Y:S02]  /*bec0*/  ISETP.GE.AND P6, PT, R5.reuse, R155, PT ;  /* 0x0000009b0500720c */ /* 0x040fe40003fc6270 */
[----:B------:R-:W-:Y:S02]  /*bed0*/  ISETP.GE.AND P3, PT, R5, R149, PT ;  /* 0x000000950500720c */ /* 0x000fe40003f66270 */
[----:B------:R-:W-:Y:S02]  /*bee0*/  ISETP.GT.AND P0, PT, R154, R5, PT ;  /* 0x000000059a00720c */ /* 0x000fe40003f04270 */
[----:B------:R-:W-:-:S02]  /*bef0*/  IADD3 R25, PT, PT, R79, -0x19, -R14 ;  /* 0xffffffe74f197810 */ /* 0x000fc40007ffe80e */
[----:B------:R-:W-:Y:S02]  /*bf00*/  FSEL R5, R46, -INF , !P5 ;  /* 0xff8000002e057808 */ /* 0x000fe40006800000 */
[C---:B------:R-:W-:Y:S02]  /*bf10*/  ISETP.GE.AND P5, PT, R7.reuse, R155, PT ;  /* 0x0000009b0700720c */ /* 0x040fe40003fa6270 */
[----:B------:R-:W-:Y:S02]  /*bf20*/  FSEL R47, R48, -INF , !P2 ;  /* 0xff800000302f7808 */ /* 0x000fe40005000000 */
[----:B------:R-:W-:Y:S02]  /*bf30*/  ISETP.GE.AND P2, PT, R7, R149, PT ;  /* 0x000000950700720c */ /* 0x000fe40003f46270 */
[----:B------:R-:W-:Y:S02]  /*bf40*/  I2FP.F32.S32 R53, R53 ;  /* 0x0000003500357245 */ /* 0x000fe40000201400 */
[----:B------:R-:W-:-:S02]  /*bf50*/  FSEL R43, R43, -INF , !P1 ;  /* 0xff8000002b2b7808 */ /* 0x000fc40004800000 */
[----:B------:R-:W-:Y:S01]  /*bf60*/  IABS R52, R52 ;  /* 0x0000003400347213 */ /* 0x000fe20000000000 */
[----:B------:R-:W-:Y:S01]  /*bf70*/  FFMA.FTZ R38, -R158, R53, R38 ;  /* 0x000000359e267223 */ /* 0x000fe20000010126 */
[----:B------:R-:W-:Y:S02]  /*bf80*/  IADD3 R27, PT, PT, R79, -0x28, -R14 ;  /* 0xffffffd84f1b7810 */ /* 0x000fe40007ffe80e */
[----:B------:R-:W-:Y:S02]  /*bf90*/  IABS R42, R25 ;  /* 0x00000019002a7213 */ /* 0x000fe40000000000 */
[----:B------:R-:W-:Y:S02]  /*bfa0*/  FSEL R25, R45, -INF , !P5 ;  /* 0xff8000002d197808 */ /* 0x000fe40006800000 */
[----:B------:R-:W-:Y:S02]  /*bfb0*/  FSEL R45, R43, -INF , !P2 ;  /* 0xff8000002b2d7808 */ /* 0x000fe40005000000 */
[----:B------:R-:W-:-:S02]  /*bfc0*/  FSEL R17, R17, -INF , !P0 ;  /* 0xff80000011117808 */ /* 0x000fc40004000000 */
[----:B------:R-:W-:Y:S02]  /*bfd0*/  I2FP.F32.S32 R43, R52 ;  /* 0x00000034002b7245 */ /* 0x000fe40000201400 */
[----:B------:R-:W-:Y:S02]  /*bfe0*/  ISETP.GT.AND P0, PT, R154, R61, PT ;  /* 0x0000003d9a00720c */ /* 0x000fe40003f04270 */
[----:B------:R-:W-:Y:S01]  /*bff0*/  IABS R27, R27 ;  /* 0x0000001b001b7213 */ /* 0x000fe20000000000 */
[----:B------:R-:W-:Y:S01]  /*c000*/  FFMA.FTZ R34, -R158, R43, R34 ;  /* 0x0000002b9e227223 */ /* 0x000fe20000010122 */
[----:B------:R-:W-:Y:S02]  /*c010*/  FSEL R38, R38, -INF , !P0 ;  /* 0xff80000026267808 */ /* 0x000fe40004000000 */
[----:B------:R-:W-:Y:S02]  /*c020*/  I2FP.F32.S32 R27, R27 ;  /* 0x0000001b001b7245 */ /* 0x000fe40000201400 */
[----:B------:R-:W-:-:S02]  /*c030*/  ISETP.GT.AND P0, PT, R154, R59, PT ;  /* 0x0000003b9a00720c */ /* 0x000fc40003f04270 */
[----:B------:R-:W-:Y:S01]  /*c040*/  FSEL R41, R66, -INF , !P4 ;  /* 0xff80000042297808 */ /* 0x000fe20006000000 */
[----:B------:R-:W-:Y:S01]  /*c050*/  FFMA.FTZ R27, -R158, R27, R30 ;  /* 0x0000001b9e1b7223 */ /* 0x000fe2000001011e */
[----:B------:R-:W-:Y:S02]  /*c060*/  ISETP.GE.AND P4, PT, R63, R149, PT ;  /* 0x000000953f00720c */ /* 0x000fe40003f86270 */
[----:B------:R-:W-:Y:S02]  /*c070*/  ISETP.GE.AND P2, PT, R59, R155, PT ;  /* 0x0000009b3b00720c */ /* 0x000fe40003f46270 */
[----:B------:R-:W-:Y:S02]  /*c080*/  FSEL R34, R34, -INF , !P0 ;  /* 0xff80000022227808 */ /* 0x000fe40004000000 */
[----:B------:R-:W-:Y:S02]  /*c090*/  IADD3 R26, PT, PT, R79, -0x29, -R14 ;  /* 0xffffffd74f1a7810 */ /* 0x000fe40007ffe80e */
[----:B------:R-:W-:-:S02]  /*c0a0*/  ISETP.GT.AND P0, PT, R154, R44, PT ;  /* 0x0000002c9a00720c */ /* 0x000fc40003f04270 */
[--C-:B------:R-:W-:Y:S02]  /*c0b0*/  IADD3 R24, PT, PT, R79, -0x30, -R14.reuse ;  /* 0xffffffd04f187810 */ /* 0x100fe40007ffe80e */
[----:B------:R-:W-:Y:S02]  /*c0c0*/  FSEL R7, R57, -INF , !P4 ;  /* 0xff80000039077808 */ /* 0x000fe40006000000 */
[----:B------:R-:W-:Y:S02]  /*c0d0*/  ISETP.GE.AND P4, PT, R61, R155, PT ;  /* 0x0000009b3d00720c */ /* 0x000fe40003f86270 */
[----:B------:R-:W-:Y:S02]  /*c0e0*/  IADD3 R19, PT, PT, R79, -0x21, -R14 ;  /* 0xffffffdf4f137810 */ /* 0x000fe40007ffe80e */
[----:B------:R-:W-:Y:S02]  /*c0f0*/  FSEL R159, R159, -INF , !P2 ;  /* 0xff8000009f9f7808 */ /* 0x000fe40005000000 */
[----:B------:R-:W-:-:S02]  /*c100*/  FSEL R17, R17, -INF , !P3 ;  /* 0xff80000011117808 */ /* 0x000fc40005800000 */
[----:B------:R-:W-:Y:S02]  /*c110*/  ISETP.GE.AND P2, PT, R44, R149, PT ;  /* 0x000000952c00720c */ /* 0x000fe40003f46270 */
[----:B------:R-:W-:Y:S02]  /*c120*/  IABS R26, R26 ;  /* 0x0000001a001a7213 */ /* 0x000fe40000000000 */
[----:B------:R-:W-:Y:S02]  /*c130*/  FSEL R27, R27, -INF , !P0 ;  /* 0xff8000001b1b7808 */ /* 0x000fe40004000000 */
[C---:B------:R-:W-:Y:S02]  /*c140*/  ISETP.GE.AND P3, PT, R21.reuse, R155, PT ;  /* 0x0000009b1500720c */ /* 0x040fe40003f66270 */
[----:B------:R-:W-:Y:S02]  /*c150*/  ISETP.GE.AND P5, PT, R21, R149, PT ;  /* 0x000000951500720c */ /* 0x000fe40003fa6270 */
[----:B------:R-:W-:-:S02]  /*c160*/  ISETP.GT.AND P1, PT, R154, R21, PT ;  /* 0x000000159a00720c */ /* 0x000fc40003f24270 */
[----:B------:R-:W-:Y:S02]  /*c170*/  IABS R24, R24 ;  /* 0x0000001800187213 */ /* 0x000fe40000000000 */
[----:B------:R-:W-:Y:S02]  /*c180*/  IADD3 R16, PT, PT, R79, -0x38, -R14 ;  /* 0xffffffc84f107810 */ /* 0x000fe40007ffe80e */
[----:B------:R-:W-:Y:S02]  /*c190*/  I2FP.F32.S32 R42, R42 ;  /* 0x0000002a002a7245 */ /* 0x000fe40000201400 */
[----:B------:R-:W-:Y:S02]  /*c1a0*/  FSEL R21, R40, -INF , !P4 ;  /* 0xff80000028157808 */ /* 0x000fe40006000000 */
[----:B------:R-:W-:Y:S01]  /*c1b0*/  IABS R40, R19 ;  /* 0x0000001300287213 */ /* 0x000fe20000000000 */
[----:B------:R-:W-:Y:S01]  /*c1c0*/  FFMA.FTZ R42, -R158, R42, R39 ;  /* 0x0000002a9e2a7223 */ /* 0x000fe20000010127 */
[----:B------:R-:W-:-:S02]  /*c1d0*/  I2FP.F32.S32 R26, R26 ;  /* 0x0000001a001a7245 */ /* 0x000fc40000201400 */
[----:B------:R-:W-:Y:S02]  /*c1e0*/  FSEL R119, R27, -INF , !P2 ;  /* 0xff8000001b777808 */ /* 0x000fe40005000000 */
[----:B------:R-:W-:Y:S01]  /*c1f0*/  I2FP.F32.S32 R27, R24 ;  /* 0x00000018001b7245 */ /* 0x000fe20000201400 */
[C---:B------:R-:W-:Y:S01]  /*c200*/  FFMA.FTZ R26, -R158.reuse, R26, R31 ;  /* 0x0000001a9e1a7223 */ /* 0x040fe2000001011f */
[----:B------:R-:W-:Y:S02]  /*c210*/  IABS R16, R16 ;  /* 0x0000001000107213 */ /* 0x000fe40000000000 */
[----:B------:R-:W-:Y:S01]  /*c220*/  I2FP.F32.S32 R40, R40 ;  /* 0x0000002800287245 */ /* 0x000fe20000201400 */
[C---:B------:R-:W-:Y:S01]  /*c230*/  FFMA.FTZ R27, -R158.reuse, R27, R94 ;  /* 0x0000001b9e1b7223 */ /* 0x040fe2000001015e */
[----:B------:R-:W-:Y:S02]  /*c240*/  IADD3 R18, PT, PT, R79, -0x31, -R14 ;  /* 0xffffffcf4f127810 */ /* 0x000fe40007ffe80e */
[----:B------:R-:W-:Y:S01]  /*c250*/  I2FP.F32.S32 R31, R16 ;  /* 0x00000010001f7245 */ /* 0x000fe20000201400 */
[----:B------:R-:W-:Y:S01]  /*c260*/  FFMA.FTZ R35, -R158, R40, R35 ;  /* 0x000000289e237223 */ /* 0x000fe20000010123 */
[----:B------:R-:W-:-:S02]  /*c270*/  FSEL R19, R37, -INF , !P3 ;  /* 0xff80000025137808 */ /* 0x000fc40005800000 */
[----:B------:R-:W-:Y:S01]  /*c280*/  ISETP.GT.AND P0, PT, R154, R32, PT ;  /* 0x000000209a00720c */ /* 0x000fe20003f04270 */
[----:B------:R-:W-:Y:S01]  /*c290*/  FFMA.FTZ R31, -R158, R31, R82 ;  /* 0x0000001f9e1f7223 */ /* 0x000fe20000010152 */
[----:B------:R-:W-:Y:S02]  /*c2a0*/  FSEL R37, R42, -INF , !P1 ;  /* 0xff8000002a257808 */ /* 0x000fe40004800000 */
[----:B------:R-:W-:Y:S02]  /*c2b0*/  ISETP.GT.AND P1, PT, R154, R50, PT ;  /* 0x000000329a00720c */ /* 0x000fe40003f24270 */
[----:B------:R-:W-:Y:S02]  /*c2c0*/  IABS R18, R18 ;  /* 0x0000001200127213 */ /* 0x000fe40000000000 */
[----:B------:R-:W-:Y:S02]  /*c2d0*/  IADD3 R14, PT, PT, R79, -0x39, -R14 ;  /* 0xffffffc74f0e7810 */ /* 0x000fe40007ffe80e */
[----:B------:R-:W-:-:S02]  /*c2e0*/  FSEL R27, R27, -INF , !P0 ;  /* 0xff8000001b1b7808 */ /* 0x000fc40004000000 */
[----:B------:R-:W-:Y:S02]  /*c2f0*/  FSEL R23, R23, -INF , !P6 ;  /* 0xff80000017177808 */ /* 0x000fe40007000000 */
[C---:B------:R-:W-:Y:S02]  /*c300*/  ISETP.GT.AND P0, PT, R154.reuse, R22, PT ;  /* 0x000000169a00720c */ /* 0x040fe40003f04270 */
[----:B------:R-:W-:Y:S02]  /*c310*/  ISETP.GE.AND P6, PT, R61, R149, PT ;  /* 0x000000953d00720c */ /* 0x000fe40003fc6270 */
[----:B------:R-:W-:Y:S02]  /*c320*/  FSEL R35, R35, -INF , !P1 ;  /* 0xff80000023237808 */ /* 0x000fe40004800000 */
[----:B------:R-:W-:Y:S02]  /*c330*/  I2FP.F32.S32 R18, R18 ;  /* 0x0000001200127245 */ /* 0x000fe40000201400 */
[----:B------:R-:W-:-:S02]  /*c340*/  ISETP.GT.AND P1, PT, R154, R36, PT ;  /* 0x000000249a00720c */ /* 0x000fc40003f24270 */
[----:B------:R-:W-:Y:S01]  /*c350*/  IABS R14, R14 ;  /* 0x0000000e000e7213 */ /* 0x000fe20000000000 */
[----:B------:R-:W-:Y:S01]  /*c360*/  FFMA.FTZ R18, -R158, R18, R95 ;  /* 0x000000129e127223 */ /* 0x000fe2000001015f */
[----:B------:R-:W-:Y:S02]  /*c370*/  FSEL R31, R31, -INF , !P0 ;  /* 0xff8000001f1f7808 */ /* 0x000fe40004000000 */
[----:B------:R-:W-:Y:S02]  /*c380*/  FSEL R39, R38, -INF , !P6 ;  /* 0xff80000026277808 */ /* 0x000fe40007000000 */
[----:B------:R-:W-:Y:S02]  /*c390*/  FSEL R37, R37, -INF , !P5 ;  /* 0xff80000025257808 */ /* 0x000fe40006800000 */
[----:B------:R-:W-:Y:S02]  /*c3a0*/  ISETP.GT.AND P0, PT, R90, R137, PT ;  /* 0x000000895a00720c */ /* 0x000fe40003f04270 */
[----:B------:R-:W-:-:S02]  /*c3b0*/  ISETP.GE.AND P4, PT, R59, R149, PT ;  /* 0x000000953b00720c */ /* 0x000fc40003f86270 */
[C---:B------:R-:W-:Y:S02]  /*c3c0*/  ISETP.GE.AND P6, PT, R50.reuse, R155, PT ;  /* 0x0000009b3200720c */ /* 0x040fe40003fc6270 */
[----:B------:R-:W-:Y:S02]  /*c3d0*/  ISETP.GE.AND P3, PT, R50, R149, PT ;  /* 0x000000953200720c */ /* 0x000fe40003f66270 */
[----:B------:R-:W-:Y:S02]  /*c3e0*/  ISETP.GE.AND P5, PT, R44, R155, PT ;  /* 0x0000009b2c00720c */ /* 0x000fe40003fa6270 */
[----:B------:R-:W-:Y:S02]  /*c3f0*/  FSEL R26, R26, -INF , !P1 ;  /* 0xff8000001a1a7808 */ /* 0x000fe40004800000 */
[----:B------:R-:W-:Y:S02]  /*c400*/  I2FP.F32.S32 R14, R14 ;  /* 0x0000000e000e7245 */ /* 0x000fe40000201400 */
[----:B------:R-:W-:-:S02]  /*c410*/  ISETP.GT.AND P1, PT, R154, R28, PT ;  /* 0x0000001c9a00720c */ /* 0x000fc40003f24270 */
[----:B------:R-:W-:Y:S01]  /*c420*/  FSEL R131, R34, -INF , !P4 ;  /* 0xff80000022837808 */ /* 0x000fe20006000000 */
[----:B------:R-:W-:Y:S01]  /*c430*/  FFMA.FTZ R14, -R158, R14, R83 ;  /* 0x0000000e9e0e7223 */ /* 0x000fe20000010153 */
[----:B------:R-:W-:Y:S02]  /*c440*/  FSEL R161, R161, -INF , !P6 ;  /* 0xff800000a1a17808 */ /* 0x000fe40007000000 */
[----:B------:R-:W-:Y:S02]  /*c450*/  FSEL R127, R35, -INF , !P3 ;  /* 0xff800000237f7808 */ /* 0x000fe40005800000 */
[----:B------:R-:W-:Y:S01]  /*c460*/  FSEL R121, R121, -INF , !P5 ;  /* 0xff80000079797808 */ /* 0x000fe20006800000 */
[----:B------:R-:W-:Y:S01]  /*c470*/  BAR.SYNC.DEFER_BLOCKING 0x0 ;  /* 0x0000000000007b1d */ /* 0x000fe20000010000 */
[C---:B------:R-:W-:Y:S02]  /*c480*/  ISETP.GE.AND P4, PT, R36.reuse, R155, PT ;  /* 0x0000009b2400720c */ /* 0x040fe40003f86270 */
[----:B------:R-:W-:-:S02]  /*c490*/  ISETP.GE.AND P6, PT, R36, R149, PT ;  /* 0x000000952400720c */ /* 0x000fc40003fc6270 */
[C---:B------:R-:W-:Y:S02]  /*c4a0*/  ISETP.GE.AND P3, PT, R32.reuse, R155, PT ;  /* 0x0000009b2000720c */ /* 0x040fe40003f66270 */
[----:B------:R-:W-:Y:S02]  /*c4b0*/  ISETP.GE.AND P5, PT, R32, R149, PT ;  /* 0x000000952000720c */ /* 0x000fe40003fa6270 */
[----:B------:R-:W-:Y:S02]  /*c4c0*/  ISETP.GE.AND P2, PT, R28, R155, PT ;  /* 0x0000009b1c00720c */ /* 0x000fe40003f46270 */
[----:B------:R-:W-:Y:S02]  /*c4d0*/  FSEL R18, R18, -INF , !P1 ;  /* 0xff80000012127808 */ /* 0x000fe40004800000 */
[----:B------:R-:W-:Y:S02]  /*c4e0*/  ISETP.GT.AND P1, PT, R154, R20, PT ;  /* 0x000000149a00720c */ /* 0x000fe40003f24270 */
[----:B------:R-:W-:-:S02]  /*c4f0*/  FSEL R157, R157, -INF , !P4 ;  /* 0xff8000009d9d7808 */ /* 0x000fc40006000000 */
[----:B------:R-:W-:Y:S02]  /*c500*/  FSEL R123, R26, -INF , !P6 ;  /* 0xff8000001a7b7808 */ /* 0x000fe40007000000 */
[----:B------:R-:W-:Y:S02]  /*c510*/  FSEL R122, R122, -INF , !P3 ;  /* 0xff8000007a7a7808 */ /* 0x000fe40005800000 */
[----:B------:R-:W-:Y:S02]  /*c520*/  FSEL R111, R27, -INF , !P5 ;  /* 0xff8000001b6f7808 */ /* 0x000fe40006800000 */
[----:B------:R-:W-:Y:S02]  /*c530*/  FSEL R118, R118, -INF , !P2 ;  /* 0xff80000076767808 */ /* 0x000fe40005000000 */
[----:B------:R-:W-:Y:S02]  /*c540*/  ISETP.GE.AND P4, PT, R28, R149, PT ;  /* 0x000000951c00720c */ /* 0x000fe40003f86270 */
[----:B------:R-:W-:-:S02]  /*c550*/  ISETP.GE.AND P6, PT, R22, R155, PT ;  /* 0x0000009b1600720c */ /* 0x000fc40003fc6270 */
[----:B------:R-:W-:Y:S02]  /*c560*/  ISETP.GE.AND P3, PT, R22, R149, PT ;  /* 0x000000951600720c */ /* 0x000fe40003f66270 */
        /* <DEDUP_REMOVED lines=24> */
.L_x_10647:
        /* <DEDUP_REMOVED lines=60> */
.L_x_10648:
[----:B------:R-:W-:Y:S05]  /*cab0*/  BSYNC.RECONVERGENT B0 ;  /* 0x0000000000007941 */ /* 0x000fea0003800200 */
.L_x_10646:
        /* <DEDUP_REMOVED lines=38> */
.L_x_10645:
[----:B------:R-:W-:Y:S05]  /*cd20*/  BSYNC.RECONVERGENT B1 ;  /* 0x0000000000017941 */ /* 0x000fea0003800200 */
.L_x_10644:
        /* <DEDUP_REMOVED lines=32> */
[----:B-1----:R-:W-:-:S04]  /*cf30*/  FMNMX.FTZ R86, R31, R86, !PT ;  /* 0x000000561f567209 */ /* 0x002fc80007810000 */
[----:B------:R-:W-:Y:S02]  /*cf40*/  FSETP.NEU.FTZ.AND P0, PT, R86, -INF , PT ;  /* 0xff8000005600780b */ /* 0x000fe40003f1d000 */
[----:B---3--:R-:W-:Y:S01]  /*cf50*/  FMNMX.FTZ R3, R27, R14, !PT ;  /* 0x0000000e1b037209 */ /* 0x008fe20007810000 */
[----:B--2---:R-:W-:-:S04]  /*cf60*/  FMUL.FTZ R130, R115, R86 ;  /* 0x0000005673827220 */ /* 0x004fc80000410000 */
[----:B------:R-:W-:Y:S01]  /*cf70*/  FMUL.FTZ R116, R115, R3 ;  /* 0x0000000373747220 */ /* 0x000fe20000410000 */
        /* <DEDUP_REMOVED lines=12> */
[----:B------:R-:W2:Y:S01]  /*d040*/  LDSM.16.MT88.4 R4, [R110+0x8000] ;  /* 0x008000006e04783b */ /* 0x000ea20000004200 */
[----:B------:R-:W-:Y:S01]  /*d050*/  MUFU.EX2 R108, R108 ;  /* 0x0000006c006c7308 */ /* 0x000fe20000000800 */
[-CC-:B------:R-:W-:Y:S01]  /*d060*/  FFMA.FTZ R96, R23, R115.reuse, -R130.reuse ;  /* 0x0000007317607223 */ /* 0x180fe20000010882 */
[-CC-:B------:R-:W-:Y:S01]  /*d070*/  FFMA.FTZ R14, R21, R115.reuse, -R130.reuse ;  /* 0x00000073150e7223 */ /* 0x180fe20000010882 */
[-CC-:B------:R-:W-:Y:S01]  /*d080*/  FFMA.FTZ R99, R25, R115.reuse, -R130.reuse ;  /* 0x0000007319637223 */ /* 0x180fe20000010882 */
[----:B------:R-:W3:Y:S01]  /*d090*/  MUFU.EX2 R107, R107 ;  /* 0x0000006b006b7308 */ /* 0x000ee20000000800 */
[----:B------:R-:W4:Y:S01]  /*d0a0*/  LDSM.16.MT88.4 R20, [R2+0x8400] ;  /* 0x008400000214783b */ /* 0x000f220000004200 */
[-C--:B------:R-:W-:Y:S01]  /*d0b0*/  FFMA.FTZ R15, R19, R115.reuse, -R130 ;  /* 0x00000073130f7223 */ /* 0x080fe20000010882 */
[-CC-:B------:R-:W-:Y:S01]  /*d0c0*/  FFMA.FTZ R100, R17, R115.reuse, -R116.reuse ;  /* 0x0000007311647223 */ /* 0x180fe20000010874 */
[----:B------:R-:W-:Y:S01]  /*d0d0*/  MUFU.EX2 R104, R104 ;  /* 0x0000006800687308 */ /* 0x000fe20000000800 */
[-CC-:B------:R-:W-:Y:S01]  /*d0e0*/  FFMA.FTZ R109, R45, R115.reuse, -R116.reuse ;  /* 0x000000732d6d7223 */ /* 0x180fe20000010874 */
[-CC-:B------:R-:W-:Y:S01]  /*d0f0*/  FFMA.FTZ R97, R39, R115.reuse, -R116.reuse ;  /* 0x0000007327617223 */ /* 0x180fe20000010874 */
[-C--:B------:R-:W-:Y:S01]  /*d100*/  FFMA.FTZ R98, R37, R115.reuse, -R116 ;  /* 0x0000007325627223 */ /* 0x080fe20000010874 */
[----:B------:R-:W5:Y:S01]  /*d110*/  MUFU.EX2 R103, R103 ;  /* 0x0000006700677308 */ /* 0x000f620000000800 */
[----:B------:R-:W4:Y:S01]  /*d120*/  LDSM.16.MT88.4 R28, [R2+0x7400] ;  /* 0x00740000021c783b */ /* 0x000f220000004200 */
[-C--:B------:R-:W-:Y:S01]  /*d130*/  FFMA.FTZ R132, R121, R115.reuse, -R130 ;  /* 0x0000007379847223 */ /* 0x080fe20000010882 */
[-C--:B------:R-:W-:Y:S01]  /*d140*/  FFMA.FTZ R160, R131, R115.reuse, -R116 ;  /* 0x0000007383a07223 */ /* 0x080fe20000010874 */
[----:B------:R-:W-:Y:S01]  /*d150*/  MUFU.EX2 R106, R106 ;  /* 0x0000006a006a7308 */ /* 0x000fe20000000800 */
[----:B------:R-:W4:Y:S01]  /*d160*/  LDSM.16.MT88.4 R32, [R110+0x6400] ;  /* 0x006400006e20783b */ /* 0x000f220000004200 */
[----:B---3--:R-:W-:Y:S01]  /*d170*/  F2FP.F16.F32.PACK_AB R48, R107, R108 ;  /* 0x0000006c6b30723e */ /* 0x008fe200000000ff */
[-C--:B------:R-:W-:Y:S01]  /*d180*/  FFMA.FTZ R161, R161, R115.reuse, -R130 ;  /* 0x00000073a1a17223 */ /* 0x080fe20000010882 */
[----:B------:R-:W3:Y:S01]  /*d190*/  MUFU.EX2 R105, R105 ;  /* 0x0000006900697308 */ /* 0x000ee20000000800 */
[----:B------:R-:W4:Y:S01]  /*d1a0*/  LDSM.16.MT88.4 R24, [R110+0x7400] ;  /* 0x007400006e18783b */ /* 0x000f220000004200 */
[-CC-:B------:R-:W-:Y:S01]  /*d1b0*/  FFMA.FTZ R127, R127, R115.reuse, -R116.reuse ;  /* 0x000000737f7f7223 */ /* 0x180fe20000010874 */
[-CC-:B------:R-:W-:Y:S01]  /*d1c0*/  FFMA.FTZ R111, R111, R115.reuse, -R116.reuse ;  /* 0x000000736f6f7223 */ /* 0x180fe20000010874 */
[----:B------:R-:W-:Y:S01]  /*d1d0*/  MUFU.EX2 R102, R102 ;  /* 0x0000006600667308 */ /* 0x000fe20000000800 */
[----:B------:R-:W4:Y:S01]  /*d1e0*/  LDSM.16.MT88.4 R16, [R110+0x8400] ;  /* 0x008400006e10783b */ /* 0x000f220000004200 */
[----:B-----5:R-:W-:Y:S01]  /*d1f0*/  F2FP.F16.F32.PACK_AB R50, R103, R104 ;  /* 0x000000686732723e */ /* 0x020fe200000000ff */
[-CC-:B------:R-:W-:Y:S01]  /*d200*/  FFMA.FTZ R114, R114, R115.reuse, -R116.reuse ;  /* 0x0000007372727223 */ /* 0x180fe20000010874 */
[----:B------:R-:W5:Y:S01]  /*d210*/  MUFU.EX2 R101, R101 ;  /* 0x0000006500657308 */ /* 0x000f620000000800 */
[----:B------:R-:W-:Y:S01]  /*d220*/  FFMA.FTZ R113, R113, R115, -R116 ;  /* 0x0000007371717223 */ /* 0x000fe20000010874 */
[----:B------:R-:W-:Y:S01]  /*d230*/  FADD.FTZ R107, R108, R107 ;  /* 0x0000006b6c6b7221 */ /* 0x000fe20000010000 */
[----:B------:R-:W-:Y:S01]  /*d240*/  ISETP.GT.AND P0, PT, R90, R137, PT ;  /* 0x000000895a00720c */ /* 0x000fe20003f04270 */
        /* <DEDUP_REMOVED lines=9> */
[----:B------:R-:W-:Y:S03]  /*d2e0*/  MUFU.EX2 R15, R15 ;  /* 0x0000000f000f7308 */ /* 0x000fe60000000800 */
[----:B------:R-:W-:Y:S01]  /*d2f0*/  FADD.FTZ R101, R101, R102 ;  /* 0x0000006665657221 */ /* 0x000fe20000010000 */
[----:B------:R-:W-:Y:S01]  /*d300*/  MUFU.EX2 R100, R100 ;  /* 0x0000006400647308 */ /* 0x000fe20000000800 */
[C---:B-1----:R-:W-:Y:S03]  /*d310*/  HMMA.16816.F32 R36, R48.reuse, R40, RZ ;  /* 0x000000283024723c */ /* 0x042fe600000018ff */
[----:B------:R-:W1:Y:S04]  /*d320*/  MUFU.EX2 R109, R109 ;  /* 0x0000006d006d7308 */ /* 0x000e680000000800 */
        /* <DEDUP_REMOVED lines=24> */
[----:B-----5:R-:W-:-:S03]  /*d4b0*/  F2FP.F16.F32.PACK_AB R7, R98, R97 ;  /* 0x000000616207723e */ /* 0x020fc600000000ff */
[----:B------:R-:W-:-:S04]  /*d4c0*/  FADD.FTZ R15, R15, R14 ;  /* 0x0000000e0f0f7221 */ /* 0x000fc80000010000 */
[C---:B----4-:R-:W-:Y:S08]  /*d4d0*/  HMMA.16816.F32 R36, R4.reuse, R20, R36 ;  /* 0x000000140424723c */ /* 0x050ff00000001824 */
[C---:B------:R-:W-:Y:S01]  /*d4e0*/  HMMA.16816.F32 R40, R4.reuse, R22, R40 ;  /* 0x000000160428723c */ /* 0x040fe20000001828 */
[----:B------:R-:W1:Y:S07]  /*d4f0*/  LDSM.16.MT88.4 R20, [R2+0x7800] ;  /* 0x007800000214783b */ /* 0x000e6e0000004200 */
[----:B------:R-:W-:Y:S03]  /*d500*/  HMMA.16816.F32 R80, R4, R92, R80 ;  /* 0x0000005c0450723c */ /* 0x000fe60000001850 */
[-C--:B------:R-:W-:Y:S01]  /*d510*/  FFMA.FTZ R92, R159, R115.reuse, -R130 ;  /* 0x000000739f5c7223 */ /* 0x080fe20000010882 */
[-C--:B------:R-:W-:Y:S01]  /*d520*/  FFMA.FTZ R93, R123, R115.reuse, -R116 ;  /* 0x000000737b5d7223 */ /* 0x080fe20000010874 */
[-CC-:B------:R-:W-:Y:S01]  /*d530*/  FFMA.FTZ R159, R120, R115.reuse, -R130.reuse ;  /* 0x00000073789f7223 */ /* 0x180fe20000010882 */
[-CC-:B------:R-:W-:Y:S01]  /*d540*/  FFMA.FTZ R123, R122, R115.reuse, -R130.reuse ;  /* 0x000000737a7b7223 */ /* 0x180fe20000010882 */
[----:B------:R-:W-:-:S02]  /*d550*/  FFMA.FTZ R122, R117, R115, -R130 ;  /* 0x00000073757a7223 */ /* 0x000fc40000010882 */
[----:B------:R-:W2:Y:S01]  /*d560*/  MUFU.EX2 R92, R92 ;  /* 0x0000005c005c7308 */ /* 0x000ea20000000800 */
[----:B------:R-:W-:Y:S03]  /*d570*/  HMMA.16816.F32 R76, R4, R94, R76 ;  /* 0x0000005e044c723c */ /* 0x000fe6000000184c */
[-C--:B------:R-:W-:Y:S01]  /*d580*/  FFMA.FTZ R95, R157, R115.reuse, -R130 ;  /* 0x000000739d5f7223 */ /* 0x080fe20000010882 */
[-CC-:B------:R-:W-:Y:S01]  /*d590*/  FFMA.FTZ R94, R119, R115.reuse, -R116.reuse ;  /* 0x00000073775e7223 */ /* 0x180fe20000010874 */
[----:B------:R-:W-:Y:S01]  /*d5a0*/  MUFU.EX2 R93, R93 ;  /* 0x0000005d005d7308 */ /* 0x000fe20000000800 */
[----:B------:R-:W-:-:S03]  /*d5b0*/  FFMA.FTZ R157, R112, R115, -R116 ;  /* 0x00000073709d7223 */ /* 0x000fc60000010874 */
[----:B------:R-:W-:Y:S01]  /*d5c0*/  MUFU.EX2 R95, R95 ;  /* 0x0000005f005f7308 */ /* 0x000fe20000000800 */
[C---:B------:R-:W-:Y:S03]  /*d5d0*/  HMMA.16816.F32 R64, R4.reuse, R28, R64 ;  /* 0x0000001c0440723c */ /* 0x040fe60000001840 */
[----:B------:R3:W4:Y:S04]  /*d5e0*/  MUFU.EX2 R119, R127 ;  /* 0x0000007f00777308 */ /* 0x0007280000000800 */
[----:B------:R-:W5:Y:S01]  /*d5f0*/  MUFU.EX2 R94, R94 ;  /* 0x0000005e005e7308 */ /* 0x000f620000000800 */
[C---:B------:R-:W-:Y:S01]  /*d600*/  HMMA.16816.F32 R60, R4.reuse, R30, R60 ;  /* 0x0000001e043c723c */ /* 0x040fe2000000183c */
[----:B------:R-:W-:Y:S02]  /*d610*/  LDSM.16.MT88.4 R28, [R110+0x6800] ;  /* 0x006800006e1c783b */ /* 0x000fe40000004200 */
[----:B------:R-:W-:Y:S04]  /*d620*/  MUFU.EX2 R120, R122 ;  /* 0x0000007a00787308 */ /* 0x000fe80000000800 */
[----:B------:R-:W-:Y:S01]  /*d630*/  MUFU.EX2 R159, R159 ;  /* 0x0000009f009f7308 */ /* 0x000fe20000000800 */
[----:B------:R-:W-:Y:S03]  /*d640*/  HMMA.16816.F32 R72, R4, R32, R72 ;  /* 0x000000200448723c */ /* 0x000fe60000001848 */
[----:B---3--:R-:W-:-:S02]  /*d650*/  FFMA.FTZ R127, R118, R115, -R130 ;  /* 0x00000073767f7223 */ /* 0x008fc40000010882 */
[----:B------:R-:W-:Y:S04]  /*d660*/  MUFU.EX2 R118, R123 ;  /* 0x0000007b00767308 */ /* 0x000fe80000000800 */
[----:B------:R-:W3:Y:S01]  /*d670*/  MUFU.EX2 R117, R127 ;  /* 0x0000007f00757308 */ /* 0x000ee20000000800 */
[C---:B------:R-:W-:Y:S01]  /*d680*/  HMMA.16816.F32 R68, R4.reuse, R34, R68 ;  /* 0x000000220444723c */ /* 0x040fe20000001844 */
[----:B------:R-:W-:Y:S02]  /*d690*/  LDSM.16.MT88.4 R32, [R2+0x6800] ;  /* 0x006800000220783b */ /* 0x000fe40000004200 */
[----:B------:R-:W-:Y:S04]  /*d6a0*/  MUFU.EX2 R112, R113 ;  /* 0x0000007100707308 */ /* 0x000fe80000000800 */
[----:B------:R-:W3:Y:S01]  /*d6b0*/  MUFU.EX2 R157, R157 ;  /* 0x0000009d009d7308 */ /* 0x000ee20000000800 */
[C---:B------:R-:W-:Y:S08]  /*d6c0*/  HMMA.16816.F32 R56, R4.reuse, R24, R56 ;  /* 0x000000180438723c */ /* 0x040ff00000001838 */
[C---:B------:R-:W-:Y:S01]  /*d6d0*/  HMMA.16816.F32 R52, R4.reuse, R26, R52 ;  /* 0x0000001a0434723c */ /* 0x040fe20000001834 */
[----:B------:R-:W3:Y:S07]  /*d6e0*/  LDSM.16.MT88.4 R24, [R2+0x8800] ;  /* 0x008800000218783b */ /* 0x000eee0000004200 */
[C---:B------:R-:W-:Y:S08]  /*d6f0*/  HMMA.16816.F32 R44, R4.reuse, R16, R44 ;  /* 0x00000010042c723c */ /* 0x040ff0000000182c */
[----:B------:R-:W-:Y:S03]  /*d700*/  HMMA.16816.F32 R48, R4, R18, R48 ;  /* 0x000000120430723c */ /* 0x000fe60000001830 */
[----:B--2---:R-:W-:Y:S01]  /*d710*/  F2FP.F16.F32.PACK_AB R4, R121, R92 ;  /* 0x0000005c7904723e */ /* 0x004fe200000000ff */
[----:B------:R-:W2:Y:S01]  /*d720*/  LDSM.16.MT88.4 R16, [R110+0x7800] ;  /* 0x007800006e10783b */ /* 0x000ea20000004200 */
[----:B----4-:R-:W-:Y:S01]  /*d730*/  F2FP.F16.F32.PACK_AB R5, R119, R160 ;  /* 0x000000a07705723e */ /* 0x010fe200000000ff */
[----:B------:R-:W-:Y:S01]  /*d740*/  FADD.FTZ R92, R92, R15 ;  /* 0x0000000f5c5c7221 */ /* 0x000fe20000010000 */
[----:B------:R-:W-:-:S02]  /*d750*/  F2FP.F16.F32.PACK_AB R6, R95, R132 ;  /* 0x000000845f06723e */ /* 0x000fc400000000ff */
[----:B-----5:R-:W-:Y:S01]  /*d760*/  F2FP.F16.F32.PACK_AB R7, R93, R94 ;  /* 0x0000005e5d07723e */ /* 0x020fe200000000ff */
[----:B------:R-:W-:-:S04]  /*d770*/  FADD.FTZ R121, R121, R92 ;  /* 0x0000005c79797221 */ /* 0x000fc80000010000 */
[----:B------:R-:W-:Y:S02]  /*d780*/  FADD.FTZ R132, R132, R121 ;  /* 0x0000007984847221 */ /* 0x000fe40000010000 */
[----:B-1----:R-:W-:Y:S03]  /*d790*/  HMMA.16816.F32 R64, R4, R20, R64 ;  /* 0x000000140440723c */ /* 0x002fe60000001840 */
[----:B------:R-:W-:-:S05]  /*d7a0*/  FADD.FTZ R95, R95, R132 ;  /* 0x000000845f5f7221 */ /* 0x000fca0000010000 */
        /* <DEDUP_REMOVED lines=8> */
[C---:B------:R-:W-:Y:S08]  /*d830*/  HMMA.16816.F32 R80, R4.reuse, R32, R80 ;  /* 0x000000200450723c */ /* 0x040ff00000001850 */
[C---:B-1----:R-:W-:Y:S08]  /*d840*/  HMMA.16816.F32 R44, R4.reuse, R20, R44 ;  /* 0x00000014042c723c */ /* 0x042ff0000000182c */
[C---:B------:R-:W-:Y:S01]  /*d850*/  HMMA.16816.F32 R48, R4.reuse, R22, R48 ;  /* 0x000000160430723c */ /* 0x040fe20000001830 */
[----:B------:R-:W1:Y:S07]  /*d860*/  LDSM.16.MT88.4 R20, [R2+0x8c00] ;  /* 0x008c00000214783b */ /* 0x000e6e0000004200 */
[C---:B------:R-:W-:Y:S01]  /*d870*/  HMMA.16816.F32 R76, R4.reuse, R34, R76 ;  /* 0x00000022044c723c */ /* 0x040fe2000000184c */
[----:B------:R-:W4:Y:S07]  /*d880*/  LDSM.16.MT88.4 R32, [R2+0x6c00] ;  /* 0x006c00000220783b */ /* 0x000f2e0000004200 */
[C---:B------:R-:W-:Y:S08]  /*d890*/  HMMA.16816.F32 R72, R4.reuse, R28, R72 ;  /* 0x0000001c0448723c */ /* 0x040ff00000001848 */
[----:B------:R-:W-:Y:S03]  /*d8a0*/  HMMA.16816.F32 R68, R4, R30, R68 ;  /* 0x0000001e0444723c */ /* 0x000fe60000001844 */
[----:B------:R-:W-:Y:S01]  /*d8b0*/  F2FP.F16.F32.PACK_AB R4, R117, R118 ;  /* 0x000000767504723e */ /* 0x000fe200000000ff */
[----:B------:R-:W5:Y:S01]  /*d8c0*/  LDSM.16.MT88.4 R28, [R110+0x6c00] ;  /* 0x006c00006e1c783b */ /* 0x000f620000004200 */
[----:B------:R-:W-:Y:S01]  /*d8d0*/  F2FP.F16.F32.PACK_AB R5, R114, R111 ;  /* 0x0000006f7205723e */ /* 0x000fe200000000ff */
[----:B------:R-:W-:Y:S01]  /*d8e0*/  FADD.FTZ R118, R118, R95 ;  /* 0x0000005f76767221 */ /* 0x000fe20000010000 */
[----:B------:R-:W-:-:S02]  /*d8f0*/  F2FP.F16.F32.PACK_AB R6, R159, R120 ;  /* 0x000000789f06723e */ /* 0x000fc400000000ff */
[----:B------:R-:W-:Y:S01]  /*d900*/  F2FP.F16.F32.PACK_AB R7, R157, R112 ;  /* 0x000000709d07723e */ /* 0x000fe200000000ff */
[----:B------:R-:W-:-:S04]  /*d910*/  FADD.FTZ R117, R117, R118 ;  /* 0x0000007675757221 */ /* 0x000fc80000010000 */
[----:B------:R-:W-:Y:S02]  /*d920*/  FADD.FTZ R120, R120, R117 ;  /* 0x0000007578787221 */ /* 0x000fe40000010000 */
[----:B---3--:R-:W-:Y:S03]  /*d930*/  HMMA.16816.F32 R56, R4, R24, R56 ;  /* 0x000000180438723c */ /* 0x008fe60000001838 */
[----:B------:R-:W-:Y:S01]  /*d940*/  FADD.FTZ R24, R100, R101 ;  /* 0x0000006564187221 */ /* 0x000fe20000010000 */
[----:B------:R-:W-:-:S03]  /*d950*/  FADD.FTZ R159, R159, R120 ;  /* 0x000000789f9f7221 */ /* 0x000fc60000010000 */
[----:B------:R-:W-:Y:S01]  /*d960*/  FADD.FTZ R24, R109, R24 ;  /* 0x000000186d187221 */ /* 0x000fe20000010000 */
[C---:B--2---:R-:W-:Y:S08]  /*d970*/  HMMA.16816.F32 R64, R4.reuse, R16, R64 ;  /* 0x000000100440723c */ /* 0x044ff00000001840 */
[C---:B------:R-:W-:Y:S01]  /*d980*/  HMMA.16816.F32 R60, R4.reuse, R18, R60 ;  /* 0x00000012043c723c */ /* 0x040fe2000000183c */
[----:B------:R-:W2:Y:S07]  /*d990*/  LDSM.16.MT88.4 R16, [R110+0x8c00] ;  /* 0x008c00006e10783b */ /* 0x000eae0000004200 */
[----:B-1----:R-:W-:Y:S03]  /*d9a0*/  HMMA.16816.F32 R36, R4, R20, R36 ;  /* 0x000000140424723c */ /* 0x002fe60000001824 */
[----:B------:R-:W-:-:S04]  /*d9b0*/  FADD.FTZ R21, R97, R24 ;  /* 0x0000001861157221 */ /* 0x000fc80000010000 */
[----:B------:R-:W-:Y:S01]  /*d9c0*/  FADD.FTZ R21, R98, R21 ;  /* 0x0000001562157221 */ /* 0x000fe20000010000 */
[----:B----4-:R-:W-:Y:S03]  /*d9d0*/  HMMA.16816.F32 R80, R4, R32, R80 ;  /* 0x000000200450723c */ /* 0x010fe60000001850 */
[----:B------:R-:W-:-:S04]  /*d9e0*/  FADD.FTZ R160, R160, R21 ;  /* 0x00000015a0a07221 */ /* 0x000fc80000010000 */
[----:B------:R-:W-:Y:S01]  /*d9f0*/  FADD.FTZ R119, R119, R160 ;  /* 0x000000a077777221 */ /* 0x000fe20000010000 */
[----:B------:R-:W-:Y:S03]  /*da00*/  HMMA.16816.F32 R76, R4, R34, R76 ;  /* 0x00000022044c723c */ /* 0x000fe6000000184c */
[----:B------:R-:W-:-:S04]  /*da10*/  FADD.FTZ R14, R94, R119 ;  /* 0x000000775e0e7221 */ /* 0x000fc80000010000 */
[----:B------:R-:W-:Y:S01]  /*da20*/  FADD.FTZ R14, R93, R14 ;  /* 0x0000000e5d0e7221 */ /* 0x000fe20000010000 */
[----:B-----5:R-:W-:Y:S03]  /*da30*/  HMMA.16816.F32 R72, R4, R28, R72 ;  /* 0x0000001c0448723c */ /* 0x020fe60000001848 */
[----:B------:R-:W-:-:S04]  /*da40*/  FADD.FTZ R111, R111, R14 ;  /* 0x0000000e6f6f7221 */ /* 0x000fc80000010000 */
[----:B------:R-:W-:Y:S01]  /*da50*/  FADD.FTZ R111, R114, R111 ;  /* 0x0000006f726f7221 */ /* 0x000fe20000010000 */
[----:B------:R-:W-:Y:S03]  /*da60*/  HMMA.16816.F32 R68, R4, R30, R68 ;  /* 0x0000001e0444723c */ /* 0x000fe60000001844 */
[----:B------:R-:W-:-:S04]  /*da70*/  FADD.FTZ R112, R112, R111 ;  /* 0x0000006f70707221 */ /* 0x000fc80000010000 */
[----:B------:R-:W-:Y:S01]  /*da80*/  FADD.FTZ R157, R157, R112 ;  /* 0x000000709d9d7221 */ /* 0x000fe20000010000 */
        /* <DEDUP_REMOVED lines=75> */
.L_x_10652:
        /* <DEDUP_REMOVED lines=8> */
.L_x_10653:
[----:B------:R-:W-:Y:S05]  /*dfc0*/  BSYNC.RECONVERGENT B0 ;  /* 0x0000000000007941 */ /* 0x000fea0003800200 */
.L_x_10651:
[-C--:B------:R-:W-:Y:S01]  /*dfd0*/  ISETP.GE.AND P4, PT, R10, R147.reuse, PT ;  /* 0x000000930a00720c */ /* 0x080fe20003f86270 */
[----:B------:R-:W1:Y:S01]  /*dfe0*/  S2R R130, SR_TID.X ;  /* 0x0000000000827919 */ /* 0x000e620000002100 */
        /* <DEDUP_REMOVED lines=32> */
[----:B--2---:R-:W-:-:S03]  /*e1f0*/  SEL R5, R8, 0xffffffe0, !P1 ;  /* 0xffffffe008057807 */ /* 0x004fc60004800000 */
[----:B------:R-:W-:Y:S04]  /*e200*/  @P4 STS.128 [R91+0x7800], RZ ;  /* 0x007800ff5b004388 */ /* 0x000fe80000000c00 */
[----:B------:R-:W-:Y:S01]  /*e210*/  @!PT LDS RZ, [RZ] ;  /* 0x00000000fffff984 */ /* 0x000fe20000000800 */
[----:B------:R-:W-:Y:S01]  /*e220*/  @!PT LDS RZ, [RZ] ;  /* 0x00000000fffff984 */ /* 0x000fe20000000800 */
[----:B------:R-:W-:Y:S01]  /*e230*/  @!PT LDS RZ, [RZ] ;  /* 0x00000000fffff984 */ /* 0x000fe20000000800 */
[----:B------:R2:W-:Y:S01]  /*e240*/  @!P3 LDGSTS.E.BYPASS.LTC128B.128 [R91+0x8800], desc[UR4][R6.64+0x80] ;  /* 0x08800080065bbfae */ /* 0x0005e2000b981a04 */
[--C-:B------:R-:W-:Y:S02]  /*e250*/  IMAD.IADD R127, R126, 0x1, R5.reuse ;  /* 0x000000017e7f7824 */ /* 0x100fe400078e0205 */
[----:B------:R-:W-:Y:S01]  /*e260*/  IMAD.IADD R90, R124, 0x1, R5 ;  /* 0x000000017c5a7824 */ /* 0x000fe200078e0205 */
[----:B------:R-:W-:Y:S04]  /*e270*/  @P3 STS.128 [R91+0x8800], RZ ;  /* 0x008800ff5b003388 */ /* 0x000fe80000000c00 */
[----:B------:R-:W-:Y:S04]  /*e280*/  LDSM.16.M88.4 R28, [R126] ;  /* 0x000000007e1c783b */ /* 0x000fe80000000200 */
[----:B------:R-:W3:Y:S04]  /*e290*/  LDSM.16.M88.4 R12, [R124+0x3000] ;  /* 0x003000007c0c783b */ /* 0x000ee80000000200 */
[----:B------:R-:W4:Y:S04]  /*e2a0*/  LDSM.16.M88.4 R100, [R124+0x3400] ;  /* 0x003400007c64783b */ /* 0x000f280000000200 */
[----:B------:R-:W5:Y:S04]  /*e2b0*/  LDSM.16.M88.4 R92, [R124+0x3800] ;  /* 0x003800007c5c783b */ /* 0x000f680000000200 */
[----:B------:R-:W1:Y:S04]  /*e2c0*/  LDSM.16.M88.4 R108, [R124+0x3c00] ;  /* 0x003c00007c6c783b */ /* 0x000e680000000200 */
[----:B--2---:R-:W-:Y:S04]  /*e2d0*/  LDSM.16.M88.4 R4, [R127] ;  /* 0x000000007f04783b */ /* 0x004fe80000000200 */
[----:B------:R-:W2:Y:S04]  /*e2e0*/  LDSM.16.M88.4 R24, [R90+0x3000] ;  /* 0x003000005a18783b */ /* 0x000ea80000000200 */
[----:B------:R-:W2:Y:S04]  /*e2f0*/  LDSM.16.M88.4 R8, [R90+0x3400] ;  /* 0x003400005a08783b */ /* 0x000ea80000000200 */
[----:B------:R-:W2:Y:S04]  /*e300*/  LDSM.16.M88.4 R20, [R90+0x3800] ;  /* 0x003800005a14783b */ /* 0x000ea80000000200 */
[----:B------:R-:W2:Y:S04]  /*e310*/  LDSM.16.M88.4 R116, [R90+0x3c00] ;  /* 0x003c00005a74783b */ /* 0x000ea80000000200 */
[----:B------:R-:W-:Y:S01]  /*e320*/  LDSM.16.M88.4 R112, [R124+0x4000] ;  /* 0x004000007c70783b */ /* 0x000fe20000000200 */
[C---:B---3--:R-:W-:Y:S03]  /*e330*/  HMMA.16816.F32 R16, R28.reuse, R12, RZ ;  /* 0x0000000c1c10723c */ /* 0x048fe600000018ff */
[----:B------:R-:W-:Y:S04]  /*e340*/  LDSM.16.M88.4 R120, [R127+0x1000] ;  /* 0x001000007f78783b */ /* 0x000fe80000000200 */
[----:B------:R-:W0:Y:S01]  /*e350*/  LDGDEPBAR ;  /* 0x00000000000079af */ /* 0x000e220000000000 */
[C---:B----4-:R-:W-:Y:S08]  /*e360*/  HMMA.16816.F32 R104, R28.reuse, R100, RZ ;  /* 0x000000641c68723c */ /* 0x050ff000000018ff */
[C---:B-----5:R-:W-:Y:S08]  /*e370*/  HMMA.16816.F32 R96, R28.reuse, R92, RZ ;  /* 0x0000005c1c60723c */ /* 0x060ff000000018ff */
[C---:B------:R-:W-:Y:S08]  /*e380*/  HMMA.16816.F32 R12, R28.reuse, R14, RZ ;  /* 0x0000000e1c0c723c */ /* 0x040ff000000018ff */
[C---:B------:R-:W-:Y:S08]  /*e390*/  HMMA.16816.F32 R100, R28.reuse, R102, RZ ;  /* 0x000000661c64723c */ /* 0x040ff000000018ff */
[C---:B------:R-:W-:Y:S08]  /*e3a0*/  HMMA.16816.F32 R92, R28.reuse, R94, RZ ;  /* 0x0000005e1c5c723c */ /* 0x040ff000000018ff */
[C---:B-1----:R-:W-:Y:S08]  /*e3b0*/  HMMA.16816.F32 R32, R28.reuse, R108, RZ ;  /* 0x0000006c1c20723c */ /* 0x042ff000000018ff */
[----:B------:R-:W-:Y:S01]  /*e3c0*/  HMMA.16816.F32 R28, R28, R110, RZ ;  /* 0x0000006e1c1c723c */ /* 0x000fe200000018ff */
        /* <DEDUP_REMOVED lines=23> */
[C---:B------:R-:W-:Y:S08]  /*e540*/  HMMA.16816.F32 R104, R8.reuse, R108, R104 ;  /* 0x0000006c0868723c */ /* 0x040ff00000001868 */
[----:B------:R-:W-:Y:S01]  /*e550*/  HMMA.16816.F32 R100, R8, R110, R100 ;  /* 0x0000006e0864723c */ /* 0x000fe20000001864 */
[----:B------:R-:W4:Y:S04]  /*e560*/  LDSM.16.M88.4 R108, [R90+0x4c00] ;  /* 0x004c00005a6c783b */ /* 0x000f280000000200 */
[----:B------:R-:W-:Y:S03]  /*e570*/  LDSM.16.M88.4 R8, [R127+0x2000] ;  /* 0x002000007f08783b */ /* 0x000fe60000000200 */
[C---:B---3--:R-:W-:Y:S08]  /*e580*/  HMMA.16816.F32 R16, R120.reuse, R4, R16 ;  /* 0x000000047810723c */ /* 0x048ff00000001810 */
[C---:B------:R-:W-:Y:S01]  /*e590*/  HMMA.16816.F32 R12, R120.reuse, R6, R12 ;  /* 0x00000006780c723c */ /* 0x040fe2000000180c */
[----:B------:R-:W3:Y:S07]  /*e5a0*/  LDSM.16.M88.4 R4, [R90+0x5000] ;  /* 0x005000005a04783b */ /* 0x000eee0000000200 */
[----:B-1----:R-:W-:Y:S08]  /*e5b0*/  HMMA.16816.F32 R96, R120, R112, R96 ;  /* 0x000000707860723c */ /* 0x002ff00000001860 */
[----:B--2---:R-:W-:Y:S05]  /*e5c0*/  HMMA.16816.F32 R16, R24, R20, R16 ;  /* 0x000000141810723c */ /* 0x004fea0000001810 */
[----:B------:R-:W-:Y:S01]  /*e5d0*/  IMAD.SHL.U32 R20, R88, 0x40, RZ ;  /* 0x0000004058147824 */ /* 0x000fe200078e00ff */
[----:B------:R-:W-:-:S02]  /*e5e0*/  SHF.R.U32.HI R21, RZ, 0x2, R130 ;  /* 0x00000002ff157819 */ /* 0x000fc40000011682 */
[----:B------:R-:W-:Y:S08]  /*e5f0*/  HMMA.16816.F32 R12, R24, R22, R12 ;  /* 0x00000016180c723c */ /* 0x000ff0000000180c */
[----:B----4-:R-:W-:Y:S05]  /*e600*/  HMMA.16816.F32 R32, R120, R108, R32 ;  /* 0x0000006c7820723c */ /* 0x010fea0000001820 */
[----:B------:R-:W-:-:S02]  /*e610*/  LOP3.LUT R109, R20, R125, RZ, 0xfc, !PT ;  /* 0x0000007d146d7212 */ /* 0x000fc400078efcff */
[----:B------:R-:W-:-:S03]  /*e620*/  LOP3.LUT R20, R0, 0x7, R21, 0xf8, !PT ;  /* 0x0000000700147812 */ /* 0x000fc600078ef815 */
[----:B------:R-:W-:Y:S02]  /*e630*/  IMAD.IADD R164, R109, 0x1, R146 ;  /* 0x000000016da47824 */ /* 0x000fe400078e0292 */
[----:B------:R-:W-:Y:S01]  /*e640*/  IMAD.IADD R113, R89, 0x1, R20 ;  /* 0x0000000159717824 */ /* 0x000fe200078e0214 */
[----:B---3--:R-:W-:Y:S01]  /*e650*/  HMMA.16816.F32 R16, R8, R4, R16 ;  /* 0x000000040810723c */ /* 0x008fe20000001810 */
[----:B------:R-:W1:Y:S04]  /*e660*/  LDSM.16.M88.4 R20, [R124+0x5400] ;  /* 0x005400007c14783b */ /* 0x000e680000000200 */
[----:B------:R-:W-:Y:S01]  /*e670*/  VIADD R108, R109, 0xffffff80 ;  /* 0xffffff806d6c7836 */ /* 0x000fe20000000000 */
[C-C-:B------:R-:W-:Y:S02]  /*e680*/  IADD3 R4, PT, PT, R113.reuse, 0x80, -R164.reuse ;  /* 0x0000008071047810 */ /* 0x140fe40007ffe8a4 */
[----:B------:R-:W-:-:S02]  /*e690*/  IADD3 R5, PT, PT, R113, 0x7f, -R164 ;  /* 0x0000007f71057810 */ /* 0x000fc40007ffe8a4 */
[----:B------:R-:W-:Y:S01]  /*e6a0*/  IABS R4, R4 ;  /* 0x0000000400047213 */ /* 0x000fe20000000000 */
[C---:B------:R-:W-:Y:S05]  /*e6b0*/  HMMA.16816.F32 R92, R120.reuse, R114, R92 ;  /* 0x00000072785c723c */ /* 0x040fea000000185c */
[----:B------:R-:W-:Y:S01]  /*e6c0*/  VIADD R115, R113, 0x8 ;  /* 0x0000000871737836 */ /* 0x000fe20000000000 */
[----:B------:R-:W-:Y:S02]  /*e6d0*/  IABS R5, R5 ;  /* 0x0000000500057213 */ /* 0x000fe40000000000 */
[C---:B------:R-:W-:Y:S02]  /*e6e0*/  ISETP.GE.AND P6, PT, R108.reuse, R156, PT ;  /* 0x0000009c6c00720c */ /* 0x040fe40003fc6270 */
[----:B------:R-:W-:Y:S01]  /*e6f0*/  ISETP.GE.AND P1, PT, R108, R155, PT ;  /* 0x0000009b6c00720c */ /* 0x000fe20003f26270 */
[----:B------:R-:W-:Y:S03]  /*e700*/  HMMA.16816.F32 R104, R120, R116, R104 ;  /* 0x000000747868723c */ /* 0x000fe60000001868 */
[----:B------:R-:W-:Y:S01]  /*e710*/  IMAD.MOV.U32 R117, RZ, RZ, R4 ;  /* 0x000000ffff757224 */ /* 0x000fe200078e0004 */
[----:B------:R-:W-:-:S02]  /*e720*/  IADD3 R4, PT, PT, R115, 0x80, -R164 ;  /* 0x0000008073047810 */ /* 0x000fc40007ffe8a4 */
[----:B------:R-:W-:Y:S02]  /*e730*/  ISETP.GE.AND P2, PT, R108, R149, PT ;  /* 0x000000956c00720c */ /* 0x000fe40003f46270 */
[----:B------:R-:W-:Y:S02]  /*e740*/  I2FP.F32.S32 R117, R117 ;  /* 0x0000007500757245 */ /* 0x000fe40000201400 */
[----:B------:R-:W-:Y:S01]  /*e750*/  IABS R4, R4 ;  /* 0x0000000400047213 */ /* 0x000fe20000000000 */
[----:B------:R-:W-:Y:S03]  /*e760*/  HMMA.16816.F32 R28, R120, R110, R28 ;  /* 0x0000006e781c723c */ /* 0x000fe6000000181c */
[----:B------:R-:W-:Y:S01]  /*e770*/  FFMA.FTZ R117, -R158, R117, R16 ;  /* 0x000000759e757223 */ /* 0x000fe20000010110 */
[----:B------:R-:W-:Y:S02]  /*e780*/  I2FP.F32.S32 R16, R5 ;  /* 0x0000000500107245 */ /* 0x000fe40000201400 */
[----:B------:R-:W-:-:S02]  /*e790*/  I2FP.F32.S32 R111, R4 ;  /* 0x00000004006f7245 */ /* 0x000fc40000201400 */
[----:B------:R-:W-:Y:S01]  /*e7a0*/  FSEL R117, R117, -INF , P6 ;  /* 0xff80000075757808 */ /* 0x000fe20003000000 */
[----:B------:R-:W-:Y:S01]  /*e7b0*/  HMMA.16816.F32 R12, R8, R6, R12 ;  /* 0x00000006080c723c */ /* 0x000fe2000000180c */
[----:B------:R-:W2:Y:S04]  /*e7c0*/  LDSM.16.M88.4 R4, [R90+0x5400] ;  /* 0x005400005a04783b */ /* 0x000ea80000000200 */
[----:B------:R-:W-:Y:S01]  /*e7d0*/  FFMA.FTZ R111, -R158, R111, R18 ;  /* 0x0000006f9e6f7223 */ /* 0x000fe20000010112 */
[----:B------:R-:W-:Y:S01]  /*e7e0*/  VIADD R18, R109, 0xffffff81 ;  /* 0xffffff816d127836 */ /* 0x000fe20000000000 */
[----:B------:R-:W-:Y:S02]  /*e7f0*/  ISETP.GE.AND P6, PT, R108, R154, PT ;  /* 0x0000009a6c00720c */ /* 0x000fe40003fc6270 */
[----:B------:R-:W-:Y:S01]  /*e800*/  FSEL R117, R117, -INF , !P1 ;  /* 0xff80000075757808 */ /* 0x000fe20004800000 */
[----:B------:R-:W-:Y:S05]  /*e810*/  HMMA.16816.F32 R100, R120, R118, R100 ;  /* 0x000000767864723c */ /* 0x000fea0000001864 */
[----:B------:R-:W-:Y:S01]  /*e820*/  FFMA.FTZ R121, -R158, R16, R17 ;  /* 0x000000109e797223 */ /* 0x000fe20000010111 */
[----:B------:R-:W-:-:S02]  /*e830*/  IADD3 R17, PT, PT, R113, 0x78, -R164 ;  /* 0x0000007871117810 */ /* 0x000fc40007ffe8a4 */
[----:B------:R-:W-:Y:S02]  /*e840*/  IADD3 R16, PT, PT, R115, 0x7f, -R164 ;  /* 0x0000007f73107810 */ /* 0x000fe40007ffe8a4 */
[----:B------:R-:W-:Y:S01]  /*e850*/  IABS R17, R17 ;  /* 0x0000001100117213 */ /* 0x000fe20000000000 */
[----:B-1----:R-:W-:Y:S05]  /*e860*/  HMMA.16816.F32 R104, R24, R20, R104 ;  /* 0x000000141868723c */ /* 0x002fea0000001868 */
[----:B------:R-:W-:Y:S02]  /*e870*/  IABS R16, R16 ;  /* 0x0000001000107213 */ /* 0x000fe40000000000 */
[----:B------:R-:W-:-:S02]  /*e880*/  I2FP.F32.S32 R17, R17 ;  /* 0x0000001100117245 */ /* 0x000fc40000201400 */
[----:B------:R-:W-:Y:S02]  /*e890*/  I2FP.F32.S32 R16, R16 ;  /* 0x0000001000107245 */ /* 0x000fe40000201400 */
[----:B------:R-:W-:Y:S01]  /*e8a0*/  ISETP.GE.AND P1, PT, R18, R156, PT ;  /* 0x0000009c1200720c */ /* 0x000fe20003f26270 */
[C---:B------:R-:W-:Y:S01]  /*e8b0*/  FFMA.FTZ R123, -R158.reuse, R17, R12 ;  /* 0x000000119e7b7223 */ /* 0x040fe2000001010c */
[--C-:B------:R-:W-:Y:S01]  /*e8c0*/  IADD3 R12, PT, PT, R113, 0x77, -R164.reuse ;  /* 0x00000077710c7810 */ /* 0x100fe20007ffe8a4 */
[----:B------:R-:W-:Y:S01]  /*e8d0*/  FFMA.FTZ R19, -R158, R16, R19 ;  /* 0x000000109e137223 */ /* 0x000fe20000010113 */
[----:B------:R-:W-:Y:S01]  /*e8e0*/  IADD3 R17, PT, PT, R115, 0x78, -R164 ;  /* 0x0000007873117810 */ /* 0x000fe20007ffe8a4 */
[----:B------:R-:W-:Y:S01]  /*e8f0*/  VIADD R16, R109, 0xffffff88 ;  /* 0xffffff886d107836 */ /* 0x000fe20000000000 */
[----:B------:R-:W-:Y:S01]  /*e900*/  FSEL R111, R111, -INF , P6 ;  /* 0xff8000006f6f7808 */ /* 0x000fe20003000000 */
[----:B------:R-:W-:Y:S03]  /*e910*/  HMMA.16816.F32 R100, R24, R22, R100 ;  /* 0x000000161864723c */ /* 0x000fe60000001864 */
[----:B------:R-:W-:-:S02]  /*e920*/  ISETP.GE.AND P6, PT, R18, R155, PT ;  /* 0x0000009b1200720c */ /* 0x000fc40003fc6270 */
[----:B------:R-:W-:Y:S02]  /*e930*/  FSEL R121, R121, -INF , P1 ;  /* 0xff80000079797808 */ /* 0x000fe40000800000 */
[----:B------:R-:W-:Y:S02]  /*e940*/  ISETP.GE.AND P1, PT, R18, R154, PT ;  /* 0x0000009a1200720c */ /* 0x000fe40003f26270 */
[----:B------:R-:W-:Y:S02]  /*e950*/  IABS R12, R12 ;  /* 0x0000000c000c7213 */ /* 0x000fe40000000000 */
[----:B------:R-:W-:Y:S02]  /*e960*/  IABS R17, R17 ;  /* 0x0000001100117213 */ /* 0x000fe40000000000 */
[----:B------:R-:W-:Y:S01]  /*e970*/  FSEL R111, R111, -INF , !P2 ;  /* 0xff8000006f6f7808 */ /* 0x000fe20005000000 */
[----:B--2---:R-:W-:Y:S05]  /*e980*/  HMMA.16816.F32 R104, R8, R4, R104 ;  /* 0x000000040868723c */ /* 0x004fea0000001868 */
[----:B------:R-:W-:-:S02]  /*e990*/  FSEL R121, R121, -INF , !P6 ;  /* 0xff80000079797808 */ /* 0x000fc40007000000 */
[----:B------:R-:W-:Y:S02]  /*e9a0*/  ISETP.GE.AND P2, PT, R18, R149, PT ;  /* 0x000000951200720c */ /* 0x000fe40003f46270 */
[----:B------:R-:W-:Y:S02]  /*e9b0*/  ISETP.GE.AND P6, PT, R16, R156, PT ;  /* 0x0000009c1000720c */ /* 0x000fe40003fc6270 */
[----:B------:R-:W-:Y:S01]  /*e9c0*/  FSEL R21, R19, -INF , P1 ;  /* 0xff80000013157808 */ /* 0x000fe20000800000 */
[----:B------:R-:W-:Y:S03]  /*e9d0*/  HMMA.16816.F32 R100, R8, R6, R100 ;  /* 0x000000060864723c */ /* 0x000fe60000001864 */
[----:B------:R-:W-:Y:S02]  /*e9e0*/  I2FP.F32.S32 R12, R12 ;  /* 0x0000000c000c7245 */ /* 0x000fe40000201400 */
[----:B------:R-:W-:-:S02]  /*e9f0*/  I2FP.F32.S32 R17, R17 ;  /* 0x0000001100117245 */ /* 0x000fc40000201400 */
[----:B------:R-:W-:Y:S01]  /*ea00*/  IADD3 R4, PT, PT, R115, 0x77, -R164 ;  /* 0x0000007773047810 */ /* 0x000fe20007ffe8a4 */
[C---:B------:R-:W-:Y:S01]  /*ea10*/  FFMA.FTZ R12, -R158.reuse, R12, R13 ;  /* 0x0000000c9e0c7223 */ /* 0x040fe2000001010d */
[----:B------:R-:W-:Y:S01]  /*ea20*/  FSEL R21, R21, -INF , !P2 ;  /* 0xff80000015157808 */ /* 0x000fe20005000000 */
[----:B------:R-:W-:Y:S01]  /*ea30*/  FFMA.FTZ R14, -R158, R17, R14 ;  /* 0x000000119e0e7223 */ /* 0x000fe2000001010e */
[----:B------:R-:W-:Y:S01]  /*ea40*/  FSEL R123, R123, -INF , P6 ;  /* 0xff8000007b7b7808 */ /* 0x000fe20003000000 */
[----:B------:R-:W-:Y:S01]  /*ea50*/  VIADD R13, R109, 0xffffff89 ;  /* 0xffffff896d0d7836 */ /* 0x000fe20000000000 */
[C---:B------:R-:W-:Y:S02]  /*ea60*/  ISETP.GE.AND P1, PT, R16.reuse, R155, PT ;  /* 0x0000009b1000720c */ /* 0x040fe40003f26270 */
[C---:B------:R-:W-:Y:S02]  /*ea70*/  ISETP.GE.AND P2, PT, R16.reuse, R149, PT ;  /* 0x000000951000720c */ /* 0x040fe40003f46270 */
[----:B------:R-:W-:-:S02]  /*ea80*/  ISETP.GE.AND P6, PT, R16, R154, PT ;  /* 0x0000009a1000720c */ /* 0x000fc40003fc6270 */
[----:B------:R-:W-:Y:S01]  /*ea90*/  IABS R4, R4 ;  /* 0x0000000400047213 */ /* 0x000fe20000000000 */
[----:B------:R-:W1:Y:S01]  /*eaa0*/  LDSM.16.M88.4 R16, [R124+0x5800] ;  /* 0x005800007c10783b */ /* 0x000e620000000200 */
[----:B------:R-:W-:Y:S02]  /*eab0*/  IADD3 R5, PT, PT, R113, 0x70, -R164 ;  /* 0x0000007071057810 */ /* 0x000fe40007ffe8a4 */
[----:B------:R-:W-:Y:S02]  /*eac0*/  I2FP.F32.S32 R4, R4 ;  /* 0x0000000400047245 */ /* 0x000fe40000201400 */
[----:B------:R-:W-:Y:S02]  /*ead0*/  FSEL R123, R123, -INF , !P1 ;  /* 0xff8000007b7b7808 */ /* 0x000fe40004800000 */
[----:B------:R-:W-:Y:S01]  /*eae0*/  IABS R5, R5 ;  /* 0x0000000500057213 */ /* 0x000fe20000000000 */
[----:B------:R-:W-:Y:S01]  /*eaf0*/  FFMA.FTZ R15, -R158, R4, R15 ;  /* 0x000000049e0f7223 */ /* 0x000fe2000001010f */
[----:B------:R-:W-:Y:S01]  /*eb00*/  ISETP.GE.AND P1, PT, R13, R156, PT ;  /* 0x0000009c0d00720c */ /* 0x000fe20003f26270 */
[C---:B------:R-:W-:Y:S01]  /*eb10*/  VIADD R4, R109.reuse, 0xffffff90 ;  /* 0xffffff906d047836 */ /* 0x040fe20000000000 */
[----:B------:R-:W-:Y:S01]  /*eb20*/  FSEL R119, R14, -INF , P6 ;  /* 0xff8000000e777808 */ /* 0x000fe20003000000 */
[----:B------:R-:W-:Y:S01]  /*eb30*/  VIADD R14, R109, 0xffffff91 ;  /* 0xffffff916d0e7836 */ /* 0x000fe20000000000 */
[----:B------:R-:W-:-:S02]  /*eb40*/  I2FP.F32.S32 R5, R5 ;  /* 0x0000000500057245 */ /* 0x000fc40000201400 */
[C---:B------:R-:W-:Y:S02]  /*eb50*/  ISETP.GE.AND P6, PT, R13.reuse, R155, PT ;  /* 0x0000009b0d00720c */ /* 0x040fe40003fc6270 */
[----:B------:R-:W-:Y:S01]  /*eb60*/  FSEL R127, R12, -INF , P1 ;  /* 0xff8000000c7f7808 */ /* 0x000fe20000800000 */
[----:B------:R-:W-:Y:S01]  /*eb70*/  FFMA.FTZ R22, -R158, R5, R104 ;  /* 0x000000059e167223 */ /* 0x000fe20000010168 */
[----:B------:R-:W-:Y:S02]  /*eb80*/  ISETP.GE.AND P1, PT, R13, R154, PT ;  /* 0x0000009a0d00720c */ /* 0x000fe40003f26270 */
[----:B------:R-:W-:Y:S02]  /*eb90*/  FSEL R119, R119, -INF , !P2 ;  /* 0xff80000077777808 */ /* 0x000fe40005000000 */
[----:B------:R-:W-:Y:S02]  /*eba0*/  ISETP.GE.AND P2, PT, R13, R149, PT ;  /* 0x000000950d00720c */ /* 0x000fe40003f46270 */
[----:B------:R-:W-:-:S02]  /*ebb0*/  IADD3 R13, PT, PT, R115, 0x70, -R164 ;  /* 0x00000070730d7810 */ /* 0x000fc40007ffe8a4 */
[----:B------:R-:W-:Y:S02]  /*ebc0*/  FSEL R127, R127, -INF , !P6 ;  /* 0xff8000007f7f7808 */ /* 0x000fe40007000000 */
[----:B------:R-:W-:Y:S02]  /*ebd0*/  ISETP.GE.AND P6, PT, R4, R156, PT ;  /* 0x0000009c0400720c */ /* 0x000fe40003fc6270 */
[----:B------:R-:W-:Y:S02]  /*ebe0*/  FSEL R23, R15, -INF , P1 ;  /* 0xff8000000f177808 */ /* 0x000fe40000800000 */
[----:B------:R-:W-:Y:S02]  /*ebf0*/  IABS R13, R13 ;  /* 0x0000000d000d7213 */ /* 0x000fe40000000000 */
[----:B------:R-:W-:Y:S02]  /*ec00*/  IADD3 R12, PT, PT, R113, 0x6f, -R164 ;  /* 0x0000006f710c7810 */ /* 0x000fe40007ffe8a4 */
[----:B------:R-:W-:-:S02]  /*ec10*/  FSEL R23, R23, -INF , !P2 ;  /* 0xff80000017177808 */ /* 0x000fc40005000000 */
[----:B------:R-:W-:Y:S01]  /*ec20*/  FSEL R22, R22, -INF , P6 ;  /* 0xff80000016167808 */ /* 0x000fe20003000000 */
[----:B-1----:R-:W-:Y:S05]  /*ec30*/  HMMA.16816.F32 R96, R24, R16, R96 ;  /* 0x000000101860723c */ /* 0x002fea0000001860 */
[C---:B------:R-:W-:Y:S02]  /*ec40*/  ISETP.GE.AND P1, PT, R4.reuse, R155, PT ;  /* 0x0000009b0400720c */ /* 0x040fe40003f26270 */
[C---:B------:R-:W-:Y:S02]  /*ec50*/  ISETP.GE.AND P2, PT, R4.reuse, R149, PT ;  /* 0x000000950400720c */ /* 0x040fe40003f46270 */
[----:B------:R-:W-:-:S02]  /*ec60*/  ISETP.GE.AND P6, PT, R4, R154, PT ;  /* 0x0000009a0400720c */ /* 0x000fc40003fc6270 */
[----:B------:R-:W1:Y:S01]  /*ec70*/  LDSM.16.M88.4 R4, [R90+0x5800] ;  /* 0x005800005a04783b */ /* 0x000e620000000200 */
[----:B------:R-:W-:Y:S01]  /*ec80*/  I2FP.F32.S32 R13, R13 ;  /* 0x0000000d000d7245 */ /* 0x000fe20000201400 */
[----:B------:R-:W-:Y:S03]  /*ec90*/  HMMA.16816.F32 R92, R24, R18, R92 ;  /* 0x00000012185c723c */ /* 0x000fe6000000185c */
[----:B------:R-:W-:Y:S01]  /*eca0*/  IABS R12, R12 ;  /* 0x0000000c000c7213 */ /* 0x000fe20000000000 */
[----:B------:R-:W-:Y:S01]  /*ecb0*/  VIADD R18, R109, 0xffffffa1 ;  /* 0xffffffa16d127836 */ /* 0x000fe20000000000 */
[----:B------:R-:W-:Y:S01]  /*ecc0*/  FSEL R22, R22, -INF , !P1 ;  /* 0xff80000016167808 */ /* 0x000fe20004800000 */
[----:B------:R-:W-:Y:S01]  /*ecd0*/  FFMA.FTZ R20, -R158, R13, R106 ;  /* 0x0000000d9e147223 */ /* 0x000fe2000001016a */
[----:B------:R-:W-:Y:S02]  /*ece0*/  I2FP.F32.S32 R12, R12 ;  /* 0x0000000c000c7245 */ /* 0x000fe40000201400 */
[----:B------:R-:W-:-:S02]  /*ecf0*/  IADD3 R13, PT, PT, R113, 0x68, -R164 ;  /* 0x00000068710d7810 */ /* 0x000fc40007ffe8a4 */
[----:B------:R-:W-:Y:S01]  /*ed00*/  ISETP.GE.AND P1, PT, R14, R156, PT ;  /* 0x0000009c0e00720c */ /* 0x000fe20003f26270 */
[----:B------:R-:W-:Y:S01]  /*ed10*/  FFMA.FTZ R105, -R158, R12, R105 ;  /* 0x0000000c9e697223 */ /* 0x000fe20000010169 */
[----:B------:R-:W-:Y:S02]  /*ed20*/  IABS R13, R13 ;  /* 0x0000000d000d7213 */ /* 0x000fe40000000000 */
[----:B------:R-:W-:Y:S02]  /*ed30*/  IADD3 R12, PT, PT, R115, 0x6f, -R164 ;  /* 0x0000006f730c7810 */ /* 0x000fe40007ffe8a4 */
[----:B------:R-:W-:Y:S02]  /*ed40*/  I2FP.F32.S32 R13, R13 ;  /* 0x0000000d000d7245 */ /* 0x000fe40000201400 */
[----:B------:R-:W-:Y:S02]  /*ed50*/  IABS R12, R12 ;  /* 0x0000000c000c7213 */ /* 0x000fe40000000000 */
[----:B------:R-:W-:Y:S01]  /*ed60*/  FSEL R20, R20, -INF , P6 ;  /* 0xff80000014147808 */ /* 0x000fe20003000000 */
[----:B------:R-:W-:Y:S01]  /*ed70*/  FFMA.FTZ R100, -R158, R13, R100 ;  /* 0x0000000d9e647223 */ /* 0x000fe20000010164 */
[----:B------:R-:W-:-:S02]  /*ed80*/  I2FP.F32.S32 R12, R12 ;  /* 0x0000000c000c7245 */ /* 0x000fc40000201400 */
[----:B------:R-:W-:Y:S02]  /*ed90*/  IADD3 R13, PT, PT, R115, 0x68, -R164 ;  /* 0x00000068730d7810 */ /* 0x000fe40007ffe8a4 */
[----:B------:R-:W-:Y:S01]  /*eda0*/  FSEL R20, R20, -INF , !P2 ;  /* 0xff80000014147808 */ /* 0x000fe20005000000 */
[----:B------:R-:W-:Y:S01]  /*edb0*/  FFMA.FTZ R107, -R158, R12, R107 ;  /* 0x0000000c9e6b7223 */ /* 0x000fe2000001016b */
[----:B------:R-:W-:Y:S02]  /*edc0*/  FSEL R110, R105, -INF , P1 ;  /* 0xff800000696e7808 */ /* 0x000fe40000800000 */
[C---:B------:R-:W-:Y:S02]  /*edd0*/  ISETP.GE.AND P6, PT, R14.reuse, R155, PT ;  /* 0x0000009b0e00720c */ /* 0x040fe40003fc6270 */
[C---:B------:R-:W-:Y:S02]  /*ede0*/  ISETP.GE.AND P2, PT, R14.reuse, R149, PT ;  /* 0x000000950e00720c */ /* 0x040fe40003f46270 */
[----:B------:R-:W-:Y:S01]  /*edf0*/  ISETP.GE.AND P1, PT, R14, R154, PT ;  /* 0x0000009a0e00720c */ /* 0x000fe20003f26270 */
[----:B------:R-:W-:Y:S01]  /*ee00*/  VIADD R14, R109, 0xffffff98 ;  /* 0xffffff986d0e7836 */ /* 0x000fe20000000000 */
[----:B------:R-:W-:-:S02]  /*ee10*/  IABS R13, R13 ;  /* 0x0000000d000d7213 */ /* 0x000fc40000000000 */
[----:B------:R-:W-:Y:S01]  /*ee20*/  IADD3 R12, PT, PT, R113, 0x67, -R164 ;  /* 0x00000067710c7810 */ /* 0x000fe20007ffe8a4 */
[C---:B-1----:R-:W-:Y:S05]  /*ee30*/  HMMA.16816.F32 R96, R8.reuse, R4, R96 ;  /* 0x000000040860723c */ /* 0x042fea0000001860 */
[----:B------:R-:W-:Y:S02]  /*ee40*/  I2FP.F32.S32 R13, R13 ;  /* 0x0000000d000d7245 */ /* 0x000fe40000201400 */
[----:B------:R-:W-:Y:S02]  /*ee50*/  FSEL R110, R110, -INF , !P6 ;  /* 0xff8000006e6e7808 */ /* 0x000fe40007000000 */
[----:B------:R-:W-:Y:S01]  /*ee60*/  IABS R12, R12 ;  /* 0x0000000c000c7213 */ /* 0x000fe20000000000 */
[----:B------:R-:W-:Y:S01]  /*ee70*/  FFMA.FTZ R102, -R158, R13, R102 ;  /* 0x0000000d9e667223 */ /* 0x000fe20000010166 */
[----:B------:R-:W-:Y:S01]  /*ee80*/  ISETP.GE.AND P6, PT, R14, R156, PT ;  /* 0x0000009c0e00720c */ /* 0x000fe20003fc6270 */
[----:B------:R-:W-:Y:S01]  /*ee90*/  VIADD R13, R109, 0xffffff99 ;  /* 0xffffff996d0d7836 */ /* 0x000fe20000000000 */
[----:B------:R-:W-:Y:S01]  /*eea0*/  FSEL R118, R107, -INF , P1 ;  /* 0xff8000006b767808 */ /* 0x000fe20000800000 */
[----:B------:R-:W-:Y:S03]  /*eeb0*/  HMMA.16816.F32 R92, R8, R6, R92 ;  /* 0x00000006085c723c */ /* 0x000fe6000000185c */
[----:B------:R-:W-:-:S02]  /*eec0*/  I2FP.F32.S32 R12, R12 ;  /* 0x0000000c000c7245 */ /* 0x000fc40000201400 */
[----:B------:R-:W-:Y:S02]  /*eed0*/  ISETP.GE.AND P1, PT, R14, R155, PT ;  /* 0x0000009b0e00720c */ /* 0x000fe40003f26270 */
[----:B------:R-:W-:Y:S01]  /*eee0*/  FSEL R112, R100, -INF , P6 ;  /* 0xff80000064707808 */ /* 0x000fe20003000000 */
[----:B------:R-:W-:Y:S01]  /*eef0*/  FFMA.FTZ R12, -R158, R12, R101 ;  /* 0x0000000c9e0c7223 */ /* 0x000fe20000010165 */
[----:B------:R-:W-:Y:S02]  /*ef00*/  ISETP.GE.AND P6, PT, R14, R154, PT ;  /* 0x0000009a0e00720c */ /* 0x000fe40003fc6270 */
[----:B------:R-:W-:Y:S02]  /*ef10*/  FSEL R118, R118, -INF , !P2 ;  /* 0xff80000076767808 */ /* 0x000fe40005000000 */
[----:B------:R-:W-:Y:S02]  /*ef20*/  FSEL R112, R112, -INF , !P1 ;  /* 0xff80000070707808 */ /* 0x000fe40004800000 */
[----:B------:R-:W-:-:S02]  /*ef30*/  ISETP.GE.AND P2, PT, R14, R149, PT ;  /* 0x000000950e00720c */ /* 0x000fc40003f46270 */
[----:B------:R-:W-:Y:S02]  /*ef40*/  ISETP.GE.AND P1, PT, R13, R156, PT ;  /* 0x0000009c0d00720c */ /* 0x000fe40003f26270 */
[----:B------:R-:W-:Y:S02]  /*ef50*/  FSEL R120, R102, -INF , P6 ;  /* 0xff80000066787808 */ /* 0x000fe40003000000 */
[----:B------:R-:W-:Y:S02]  /*ef60*/  IADD3 R4, PT, PT, R115, 0x67, -R164 ;  /* 0x0000006773047810 */ /* 0x000fe40007ffe8a4 */
[----:B------:R-:W-:Y:S02]  /*ef70*/  FSEL R120, R120, -INF , !P2 ;  /* 0xff80000078787808 */ /* 0x000fe40005000000 */
[----:B------:R-:W-:Y:S02]  /*ef80*/  FSEL R162, R12, -INF , P1 ;  /* 0xff8000000ca27808 */ /* 0x000fe40000800000 */
[----:B------:R-:W-:-:S02]  /*ef90*/  IABS R4, R4 ;  /* 0x0000000400047213 */ /* 0x000fc40000000000 */
[C---:B------:R-:W-:Y:S02]  /*efa0*/  ISETP.GE.AND P6, PT, R13.reuse, R155, PT ;  /* 0x0000009b0d00720c */ /* 0x040fe40003fc6270 */
[C---:B------:R-:W-:Y:S02]  /*efb0*/  ISETP.GE.AND P2, PT, R13.reuse, R149, PT ;  /* 0x000000950d00720c */ /* 0x040fe40003f46270 */
[----:B------:R-:W-:Y:S02]  /*efc0*/  ISETP.GE.AND P1, PT, R13, R154, PT ;  /* 0x0000009a0d00720c */ /* 0x000fe40003f26270 */
[----:B------:R-:W-:Y:S01]  /*efd0*/  IADD3 R5, PT, PT, R113, 0x60, -R164 ;  /* 0x0000006071057810 */ /* 0x000fe20007ffe8a4 */
[----:B------:R-:W1:Y:S01]  /*efe0*/  LDSM.16.M88.4 R12, [R124+0x5c00] ;  /* 0x005c00007c0c783b */ /* 0x000e620000000200 */
[----:B------:R-:W-:Y:S02]  /*eff0*/  I2FP.F32.S32 R4, R4 ;  /* 0x0000000400047245 */ /* 0x000fe40000201400 */
[----:B------:R-:W-:-:S02]  /*f000*/  IABS R5, R5 ;  /* 0x0000000500057213 */ /* 0x000fc40000000000 */
[----:B------:R-:W-:Y:S01]  /*f010*/  FSEL R162, R162, -INF , !P6 ;  /* 0xff800000a2a27808 */ /* 0x000fe20007000000 */
[C---:B------:R-:W-:Y:S01]  /*f020*/  FFMA.FTZ R103, -R158.reuse, R4, R103 ;  /* 0x000000049e677223 */ /* 0x040fe20000010167 */
[----:B------:R-:W-:Y:S01]  /*f030*/  I2FP.F32.S32 R5, R5 ;  /* 0x0000000500057245 */ /* 0x000fe20000201400 */
[----:B------:R-:W-:Y:S01]  /*f040*/  VIADD R4, R109, 0xffffffa0 ;  /* 0xffffffa06d047836 */ /* 0x000fe20000000000 */
[----:B------:R-:W-:Y:S02]  /*f050*/  IADD3 R16, PT, PT, R113, 0x5f, -R164 ;  /* 0x0000005f71107810 */ /* 0x000fe40007ffe8a4 */
[----:B------:R-:W-:Y:S01]  /*f060*/  FSEL R160, R103, -INF , P1 ;  /* 0xff80000067a07808 */ /* 0x000fe20000800000 */
[----:B------:R-:W-:Y:S01]  /*f070*/  FFMA.FTZ R96, -R158, R5, R96 ;  /* 0x000000059e607223 */ /* 0x000fe20000010160 */
[----:B------:R-:W-:Y:S02]  /*f080*/  ISETP.GE.AND P6, PT, R4, R156, PT ;  /* 0x0000009c0400720c */ /* 0x000fe40003fc6270 */
[----:B------:R-:W-:-:S02]  /*f090*/  FSEL R160, R160, -INF , !P2 ;  /* 0xff800000a0a07808 */ /* 0x000fc40005000000 */
[----:B------:R-:W-:Y:S02]  /*f0a0*/  FSEL R122, R96, -INF , P6 ;  /* 0xff800000607a7808 */ /* 0x000fe40003000000 */
[C---:B------:R-:W-:Y:S02]  /*f0b0*/  ISETP.GE.AND P1, PT, R4.reuse, R155, PT ;  /* 0x0000009b0400720c */ /* 0x040fe40003f26270 */
[C---:B------:R-:W-:Y:S02]  /*f0c0*/  ISETP.GE.AND P2, PT, R4.reuse, R149, PT ;  /* 0x000000950400720c */ /* 0x040fe40003f46270 */
[----:B------:R-:W-:Y:S02]  /*f0d0*/  ISETP.GE.AND P6, PT, R4, R154, PT ;  /* 0x0000009a0400720c */ /* 0x000fe40003fc6270 */
[----:B------:R2:W3:Y:S01]  /*f0e0*/  LDSM.16.M88.4 R4, [R90+0x5c00] ;  /* 0x005c00005a04783b */ /* 0x0004e20000000200 */
[----:B------:R-:W-:Y:S01]  /*f0f0*/  IABS R16, R16 ;  /* 0x0000001000107213 */ /* 0x000fe20000000000 */
[----:B------:R-:W-:-:S04]  /*f100*/  DEPBAR.LE SB0, 0x0 ;  /* 0x000080000000791a */ /* 0x000fc80000000000 */
[C-C-:B------:R-:W-:Y:S02]  /*f110*/  IADD3 R17, PT, PT, R115.reuse, 0x60, -R164.reuse ;  /* 0x0000006073117810 */ /* 0x140fe40007ffe8a4 */
[----:B------:R-:W-:Y:S02]  /*f120*/  I2FP.F32.S32 R16, R16 ;  /* 0x0000001000107245 */ /* 0x000fe40000201400 */
[----:B------:R-:W-:Y:S02]  /*f130*/  IABS R17, R17 ;  /* 0x0000001100117213 */ /* 0x000fe40000000000 */
[----:B------:R-:W-:Y:S01]  /*f140*/  FSEL R122, R122, -INF , !P1 ;  /* 0xff8000007a7a7808 */ /* 0x000fe20004800000 */
[----:B------:R-:W-:Y:S01]  /*f150*/  FFMA.FTZ R97, -R158, R16, R97 ;  /* 0x000000109e617223 */ /* 0x000fe20000010161 */
[----:B------:R-:W-:Y:S01]  /*f160*/  I2FP.F32.S32 R17, R17 ;  /* 0x0000001100117245 */ /* 0x000fe20000201400 */
[----:B-1----:R-:W-:Y:S05]  /*f170*/  HMMA.16816.F32 R32, R24, R12, R32 ;  /* 0x0000000c1820723c */ /* 0x002fea0000001820 */
[----:B------:R-:W-:-:S02]  /*f180*/  IADD3 R16, PT, PT, R115, 0x5f, -R164 ;  /* 0x0000005f73107810 */ /* 0x000fc40007ffe8a4 */
[----:B------:R-:W-:Y:S01]  /*f190*/  IADD3 R13, PT, PT, R115, 0x58, -R164 ;  /* 0x00000058730d7810 */ /* 0x000fe20007ffe8a4 */
[----:B------:R-:W-:Y:S01]  /*f1a0*/  FFMA.FTZ R98, -R158, R17, R98 ;  /* 0x000000119e627223 */ /* 0x000fe20000010162 */
[----:B------:R-:W-:Y:S02]  /*f1b0*/  IABS R16, R16 ;  /* 0x0000001000107213 */ /* 0x000fe40000000000 */
[----:B------:R-:W-:Y:S01]  /*f1c0*/  IADD3 R17, PT, PT, R113, 0x58, -R164 ;  /* 0x0000005871117810 */ /* 0x000fe20007ffe8a4 */
[----:B------:R-:W-:Y:S03]  /*f1d0*/  HMMA.16816.F32 R28, R24, R14, R28 ;  /* 0x0000000e181c723c */ /* 0x000fe6000000181c */
[----:B------:R-:W-:Y:S01]  /*f1e0*/  I2FP.F32.S32 R16, R16 ;  /* 0x0000001000107245 */ /* 0x000fe20000201400 */
[----:B--2---:R-:W-:Y:S01]  /*f1f0*/  VIADD R90, R88, 0xfffffffe ;  /* 0xfffffffe585a7836 */ /* 0x004fe20000000000 */
[----:B------:R-:W-:-:S02]  /*f200*/  IABS R17, R17 ;  /* 0x0000001100117213 */ /* 0x000fc40000000000 */
[----:B------:R-:W-:Y:S01]  /*f210*/  ISETP.GE.AND P1, PT, R18, R156, PT ;  /* 0x0000009c1200720c */ /* 0x000fe20003f26270 */
[----:B------:R-:W-:Y:S01]  /*f220*/  FFMA.FTZ R99, -R158, R16, R99 ;  /* 0x000000109e637223 */ /* 0x000fe20000010163 */
[----:B------:R-:W-:Y:S01]  /*f230*/  FSEL R108, R98, -INF , P6 ;  /* 0xff800000626c7808 */ /* 0x000fe20003000000 */
[----:B------:R-:W-:Y:S01]  /*f240*/  VIADD R16, R109, 0xffffffa8 ;  /* 0xffffffa86d107836 */ /* 0x000fe20000000000 */
[----:B------:R-:W-:Y:S02]  /*f250*/  I2FP.F32.S32 R17, R17 ;  /* 0x0000001100117245 */ /* 0x000fe40000201400 */
[----:B------:R-:W-:Y:S02]  /*f260*/  IABS R13, R13 ;  /* 0x0000000d000d7213 */ /* 0x000fe40000000000 */
[----:B------:R-:W-:Y:S01]  /*f270*/  ISETP.GE.AND P6, PT, R18, R155, PT ;  /* 0x0000009b1200720c */ /* 0x000fe20003fc6270 */
[----:B------:R-:W-:Y:S01]  /*f280*/  FFMA.FTZ R17, -R158, R17, R92 ;  /* 0x000000119e117223 */ /* 0x000fe2000001015c */
[----:B------:R-:W-:Y:S01]  /*f290*/  FSEL R126, R97, -INF , P1 ;  /* 0xff800000617e7808 */ /* 0x000fe20000800000 */
[----:B---3--:R-:W-:Y:S05]  /*f2a0*/  HMMA.16816.F32 R32, R8, R4, R32 ;  /* 0x000000040820723c */ /* 0x008fea0000001820 */
[----:B------:R-:W-:-:S02]  /*f2b0*/  IADD3 R12, PT, PT, R113, 0x57, -R164 ;  /* 0x00000057710c7810 */ /* 0x000fc40007ffe8a4 */
[----:B------:R-:W-:Y:S02]  /*f2c0*/  IADD3 R5, PT, PT, R113, 0x50, -R164 ;  /* 0x0000005071057810 */ /* 0x000fe40007ffe8a4 */
[----:B------:R-:W-:Y:S02]  /*f2d0*/  I2FP.F32.S32 R13, R13 ;  /* 0x0000000d000d7245 */ /* 0x000fe40000201400 */
[----:B------:R-:W-:Y:S01]  /*f2e0*/  ISETP.GE.AND P1, PT, R18, R154, PT ;  /* 0x0000009a1200720c */ /* 0x000fe20003f26270 */
[----:B------:R-:W-:Y:S03]  /*f2f0*/  HMMA.16816.F32 R28, R8, R6, R28 ;  /* 0x00000006081c723c */ /* 0x000fe6000000181c */
[----:B------:R-:W-:Y:S01]  /*f300*/  FSEL R126, R126, -INF , !P6 ;  /* 0xff8000007e7e7808 */ /* 0x000fe20007000000 */
[----:B------:R-:W-:Y:S01]  /*f310*/  FFMA.FTZ R94, -R158, R13, R94 ;  /* 0x0000000d9e5e7223 */ /* 0x000fe2000001015e */
[----:B------:R-:W-:Y:S01]  /*f320*/  IABS R12, R12 ;  /* 0x0000000c000c7213 */ /* 0x000fe20000000000 */
[C---:B------:R-:W-:Y:S01]  /*f330*/  VIADD R13, R109.reuse, 0xffffffa9 ;  /* 0xffffffa96d0d7836 */ /* 0x040fe20000000000 */
[----:B------:R-:W-:Y:S01]  /*f340*/  ISETP.GE.AND P6, PT, R16, R156, PT ;  /* 0x0000009c1000720c */ /* 0x000fe20003fc6270 */
[----:B------:R-:W-:Y:S01]  /*f350*/  VIADD R6, R109, 0xffffffb1 ;  /* 0xffffffb16d067836 */ /* 0x000fe20000000000 */
[----:B------:R-:W-:Y:S01]  /*f360*/  IADD3 R4, PT, PT, R115, 0x57, -R164 ;  /* 0x0000005773047810 */ /* 0x000fe20007ffe8a4 */
[----:B------:R-:W-:Y:S01]  /*f370*/  VIADD R8, R109, 0xffffffb8 ;  /* 0xffffffb86d087836 */ /* 0x000fe20000000000 */
[----:B------:R-:W-:-:S02]  /*f380*/  IABS R5, R5 ;  /* 0x0000000500057213 */ /* 0x000fc40000000000 */
[----:B------:R-:W-:Y:S02]  /*f390*/  FSEL R114, R99, -INF , P1 ;  /* 0xff80000063727808 */ /* 0x000fe40000800000 */
[----:B------:R-:W-:Y:S01]  /*f3a0*/  I2FP.F32.S32 R12, R12 ;  /* 0x0000000c000c7245 */ /* 0x000fe20000201400 */
[----:B------:R-:W-:Y:S01]  /*f3b0*/  BAR.SYNC.DEFER_BLOCKING 0x0 ;  /* 0x0000000000007b1d */ /* 0x000fe20000010000 */
[----:B------:R-:W-:Y:S02]  /*f3c0*/  ISETP.GE.AND P1, PT, R16, R155, PT ;  /* 0x0000009b1000720c */ /* 0x000fe40003f26270 */
[----:B------:R-:W-:Y:S01]  /*f3d0*/  FSEL R130, R17, -INF , P6 ;  /* 0xff80000011827808 */ /* 0x000fe20003000000 */
[----:B------:R-:W-:Y:S01]  /*f3e0*/  FFMA.FTZ R12, -R158, R12, R93 ;  /* 0x0000000c9e0c7223 */ /* 0x000fe2000001015d */
[----:B------:R-:W-:Y:S02]  /*f3f0*/  IABS R4, R4 ;  /* 0x0000000400047213 */ /* 0x000fe40000000000 */
[----:B------:R-:W-:-:S02]  /*f400*/  I2FP.F32.S32 R5, R5 ;  /* 0x0000000500057245 */ /* 0x000fc40000201400 */
[----:B------:R-:W-:Y:S02]  /*f410*/  FSEL R130, R130, -INF , !P1 ;  /* 0xff80000082827808 */ /* 0x000fe40004800000 */
[----:B------:R-:W-:Y:S01]  /*f420*/  I2FP.F32.S32 R4, R4 ;  /* 0x0000000400047245 */ /* 0x000fe20000201400 */
[----:B------:R-:W-:Y:S01]  /*f430*/  FFMA.FTZ R32, -R158, R5, R32 ;  /* 0x000000059e207223 */ /* 0x000fe20000010120 */
[----:B------:R-:W-:Y:S02]  /*f440*/  ISETP.GE.AND P6, PT, R16, R154, PT ;  /* 0x0000009a1000720c */ /* 0x000fe40003fc6270 */
[----:B------:R-:W-:Y:S01]  /*f450*/  ISETP.GE.AND P1, PT, R13, R156, PT ;  /* 0x0000009c0d00720c */ /* 0x000fe20003f26270 */
[----:B------:R-:W-:Y:S01]  /*f460*/  FFMA.FTZ R95, -R158, R4, R95 ;  /* 0x000000049e5f7223 */ /* 0x000fe2000001015f */
[----:B------:R-:W-:Y:S02]  /*f470*/  IADD3 R5, PT, PT, R115, 0x50, -R164 ;  /* 0x0000005073057810 */ /* 0x000fe40007ffe8a4 */
[----:B------:R-:W-:-:S02]  /*f480*/  FSEL R108, R108, -INF , !P2 ;  /* 0xff8000006c6c7808 */ /* 0x000fc40005000000 */
[----:B------:R-:W-:Y:S02]  /*f490*/  ISETP.GE.AND P2, PT, R18, R149, PT ;  /* 0x000000951200720c */ /* 0x000fe40003f46270 */
[----:B------:R-:W-:Y:S02]  /*f4a0*/  FSEL R116, R94, -INF , P6 ;  /* 0xff8000005e747808 */ /* 0x000fe40003000000 */
[----:B------:R-:W-:Y:S01]  /*f4b0*/  FSEL R132, R12, -INF , P1 ;  /* 0xff8000000c847808 */ /* 0x000fe20000800000 */
[----:B------:R-:W-:Y:S01]  /*f4c0*/  VIADD R12, R109, 0xffffffb0 ;  /* 0xffffffb06d0c7836 */ /* 0x000fe20000000000 */
[----:B------:R-:W-:Y:S01]  /*f4d0*/  ISETP.GE.AND P6, PT, R13, R155, PT ;  /* 0x0000009b0d00720c */ /* 0x000fe20003fc6270 */
[----:B------:R-:W-:Y:S01]  /*f4e0*/  VIADD R109, R109, 0xffffffb9 ;  /* 0xffffffb96d6d7836 */ /* 0x000fe20000000000 */
[----:B------:R-:W-:Y:S02]  /*f4f0*/  IADD3 R4, PT, PT, R113, 0x4f, -R164 ;  /* 0x0000004f71047810 */ /* 0x000fe40007ffe8a4 */
[----:B------:R-:W-:-:S02]  /*f500*/  IABS R5, R5 ;  /* 0x0000000500057213 */ /* 0x000fc40000000000 */
[----:B------:R-:W-:Y:S02]  /*f510*/  FSEL R114, R114, -INF , !P2 ;  /* 0xff80000072727808 */ /* 0x000fe40005000000 */
[----:B------:R-:W-:Y:S02]  /*f520*/  ISETP.GE.AND P2, PT, R16, R149, PT ;  /* 0x000000951000720c */ /* 0x000fe40003f46270 */
[----:B------:R-:W-:Y:S02]  /*f530*/  ISETP.GE.AND P1, PT, R13, R154, PT ;  /* 0x0000009a0d00720c */ /* 0x000fe40003f26270 */
[----:B------:R-:W-:Y:S02]  /*f540*/  FSEL R132, R132, -INF , !P6 ;  /* 0xff80000084847808 */ /* 0x000fe40007000000 */
[----:B------:R-:W-:Y:S02]  /*f550*/  IABS R4, R4 ;  /* 0x0000000400047213 */ /* 0x000fe40000000000 */
[----:B------:R-:W-:-:S02]  /*f560*/  I2FP.F32.S32 R5, R5 ;  /* 0x0000000500057245 */ /* 0x000fc40000201400 */
[----:B------:R-:W-:Y:S02]  /*f570*/  ISETP.GE.AND P6, PT, R12, R156, PT ;  /* 0x0000009c0c00720c */ /* 0x000fe40003fc6270 */
[----:B------:R-:W-:Y:S01]  /*f580*/  FSEL R116, R116, -INF , !P2 ;  /* 0xff80000074747808 */ /* 0x000fe20005000000 */
[----:B------:R-:W-:Y:S01]  /*f590*/  FFMA.FTZ R34, -R158, R5, R34 ;  /* 0x000000059e227223 */ /* 0x000fe20000010122 */
[----:B------:R-:W-:Y:S02]  /*f5a0*/  FSEL R124, R95, -INF , P1 ;  /* 0xff8000005f7c7808 */ /* 0x000fe40000800000 */
[----:B------:R-:W-:Y:S02]  /*f5b0*/  I2FP.F32.S32 R4, R4 ;  /* 0x0000000400047245 */ /* 0x000fe40000201400 */
[----:B------:R-:W-:Y:S02]  /*f5c0*/  ISETP.GE.AND P2, PT, R13, R149, PT ;  /* 0x000000950d00720c */ /* 0x000fe40003f46270 */
[----:B------:R-:W-:Y:S01]  /*f5d0*/  ISETP.GE.AND P1, PT, R12, R155, PT ;  /* 0x0000009b0c00720c */ /* 0x000fe20003f26270 */
[----:B------:R-:W-:Y:S01]  /*f5e0*/  FFMA.FTZ R4, -R158, R4, R33 ;  /* 0x000000049e047223 */ /* 0x000fe20000010121 */
[----:B------:R-:W-:-:S02]  /*f5f0*/  FSEL R104, R32, -INF , P6 ;  /* 0xff80000020687808 */ /* 0x000fc40003000000 */
[----:B------:R-:W-:Y:S02]  /*f600*/  ISETP.GE.AND P6, PT, R12, R154, PT ;  /* 0x0000009a0c00720c */ /* 0x000fe40003fc6270 */
[--C-:B------:R-:W-:Y:S02]  /*f610*/  IADD3 R5, PT, PT, R115, 0x4f, -R164.reuse ;  /* 0x0000004f73057810 */ /* 0x100fe40007ffe8a4 */
[----:B------:R-:W-:Y:S02]  /*f620*/  FSEL R124, R124, -INF , !P2 ;  /* 0xff8000007c7c7808 */ /* 0x000fe40005000000 */
[----:B------:R-:W-:Y:S02]  /*f630*/  FSEL R104, R104, -INF , !P1 ;  /* 0xff80000068687808 */ /* 0x000fe40004800000 */
[----:B------:R-:W-:Y:S02]  /*f640*/  IADD3 R7, PT, PT, R113, 0x48, -R164 ;  /* 0x0000004871077810 */ /* 0x000fe40007ffe8a4 */
[----:B------:R-:W-:-:S02]  /*f650*/  ISETP.GE.AND P2, PT, R12, R149, PT ;  /* 0x000000950c00720c */ /* 0x000fc40003f46270 */
[----:B------:R-:W-:Y:S02]  /*f660*/  ISETP.GE.AND P1, PT, R6, R156, PT ;  /* 0x0000009c0600720c */ /* 0x000fe40003f26270 */
[----:B------:R-:W-:Y:S02]  /*f670*/  FSEL R97, R34, -INF , P6 ;  /* 0xff80000022617808 */ /* 0x000fe40003000000 */
[----:B------:R-:W-:Y:S02]  /*f680*/  IABS R5, R5 ;  /* 0x0000000500057213 */ /* 0x000fe40000000000 */
[----:B------:R-:W-:Y:S02]  /*f690*/  IABS R7, R7 ;  /* 0x0000000700077213 */ /* 0x000fe40000000000 */
[----:B------:R-:W-:Y:S02]  /*f6a0*/  FSEL R97, R97, -INF , !P2 ;  /* 0xff80000061617808 */ /* 0x000fe40005000000 */
[----:B------:R-:W-:-:S02]  /*f6b0*/  FSEL R4, R4, -INF , P1 ;  /* 0xff80000004047808 */ /* 0x000fc40000800000 */
[C---:B------:R-:W-:Y:S02]  /*f6c0*/  ISETP.GE.AND P6, PT, R6.reuse, R155, PT ;  /* 0x0000009b0600720c */ /* 0x040fe40003fc6270 */
[C---:B------:R-:W-:Y:S02]  /*f6d0*/  ISETP.GE.AND P2, PT, R6.reuse, R149, PT ;  /* 0x000000950600720c */ /* 0x040fe40003f46270 */
[----:B------:R-:W-:Y:S02]  /*f6e0*/  ISETP.GE.AND P1, PT, R6, R154, PT ;  /* 0x0000009a0600720c */ /* 0x000fe40003f26270 */
[----:B------:R-:W-:Y:S02]  /*f6f0*/  I2FP.F32.S32 R6, R5 ;  /* 0x0000000500067245 */ /* 0x000fe40000201400 */
[----:B------:R-:W-:Y:S02]  /*f700*/  I2FP.F32.S32 R7, R7 ;  /* 0x0000000700077245 */ /* 0x000fe40000201400 */
[--C-:B------:R-:W-:Y:S01]  /*f710*/  IADD3 R5, PT, PT, R115, 0x48, -R164.reuse ;  /* 0x0000004873057810 */ /* 0x100fe20007ffe8a4 */
[C---:B------:R-:W-:Y:S01]  /*f720*/  FFMA.FTZ R6, -R158.reuse, R6, R35 ;  /* 0x000000069e067223 */ /* 0x040fe20000010123 */
[----:B------:R-:W-:Y:S01]  /*f730*/  IADD3 R113, PT, PT, R113, 0x47, -R164 ;  /* 0x0000004771717810 */ /* 0x000fe20007ffe8a4 */
[----:B------:R-:W-:Y:S01]  /*f740*/  FFMA.FTZ R7, -R158, R7, R28 ;  /* 0x000000079e077223 */ /* 0x000fe2000001011c */
[----:B------:R-:W-:-:S02]  /*f750*/  IABS R5, R5 ;  /* 0x0000000500057213 */ /* 0x000fc40000000000 */
[----:B------:R-:W-:Y:S02]  /*f760*/  FSEL R103, R4, -INF , !P6 ;  /* 0xff80000004677808 */ /* 0x000fe40007000000 */
[----:B------:R-:W-:Y:S02]  /*f770*/  IABS R113, R113 ;  /* 0x0000007100717213 */ /* 0x000fe40000000000 */
[----:B------:R-:W-:Y:S02]  /*f780*/  ISETP.GE.AND P6, PT, R8, R156, PT ;  /* 0x0000009c0800720c */ /* 0x000fe40003fc6270 */
[----:B------:R-:W-:Y:S02]  /*f790*/  I2FP.F32.S32 R5, R5 ;  /* 0x0000000500057245 */ /* 0x000fe40000201400 */
[----:B------:R-:W-:Y:S02]  /*f7a0*/  FSEL R6, R6, -INF , P1 ;  /* 0xff80000006067808 */ /* 0x000fe40000800000 */
[----:B------:R-:W-:Y:S01]  /*f7b0*/  I2FP.F32.S32 R113, R113 ;  /* 0x0000007100717245 */ /* 0x000fe20000201400 */
[----:B------:R-:W-:Y:S01]  /*f7c0*/  FFMA.FTZ R5, -R158, R5, R30 ;  /* 0x000000059e057223 */ /* 0x000fe2000001011e */
[----:B------:R-:W-:-:S02]  /*f7d0*/  ISETP.GE.AND P1, PT, R8, R155, PT ;  /* 0x0000009b0800720c */ /* 0x000fc40003f26270 */
[----:B------:R-:W-:Y:S01]  /*f7e0*/  FSEL R7, R7, -INF , P6 ;  /* 0xff80000007077808 */ /* 0x000fe20003000000 */
[----:B------:R-:W-:Y:S01]  /*f7f0*/  FFMA.FTZ R29, -R158, R113, R29 ;  /* 0x000000719e1d7223 */ /* 0x000fe2000001011d */
[----:B------:R-:W-:Y:S02]  /*f800*/  ISETP.GE.AND P6, PT, R8, R154, PT ;  /* 0x0000009a0800720c */ /* 0x000fe40003fc6270 */
[----:B------:R-:W-:Y:S02]  /*f810*/  FSEL R106, R7, -INF , !P1 ;  /* 0xff800000076a7808 */ /* 0x000fe40004800000 */
[----:B------:R-:W-:Y:S02]  /*f820*/  ISETP.GE.AND P1, PT, R109, R156, PT ;  /* 0x0000009c6d00720c */ /* 0x000fe40003f26270 */
[----:B------:R-:W-:Y:S02]  /*f830*/  IADD3 R115, PT, PT, R115, 0x47, -R164 ;  /* 0x0000004773737810 */ /* 0x000fe40007ffe8a4 */
[----:B------:R-:W-:-:S02]  /*f840*/  FSEL R5, R5, -INF , P6 ;  /* 0xff80000005057808 */ /* 0x000fc40003000000 */
[----:B------:R-:W-:Y:S02]  /*f850*/  ISETP.GE.AND P6, PT, R109, R155, PT ;  /* 0x0000009b6d00720c */ /* 0x000fe40003fc6270 */
[----:B------:R-:W-:Y:S02]  /*f860*/  FSEL R29, R29, -INF , P1 ;  /* 0xff8000001d1d7808 */ /* 0x000fe40000800000 */
[----:B------:R-:W-:Y:S02]  /*f870*/  IABS R115, R115 ;  /* 0x0000007300737213 */ /* 0x000fe40000000000 */
[----:B------:R-:W-:Y:S02]  /*f880*/  FSEL R105, R29, -INF , !P6 ;  /* 0xff8000001d697808 */ /* 0x000fe40007000000 */
[----:B------:R-:W-:Y:S02]  /*f890*/  ISETP.GT.AND P6, PT, R90, R137, PT ;  /* 0x000000895a00720c */ /* 0x000fe40003fc4270 */
[----:B------:R-:W-:-:S02]  /*f8a0*/  I2FP.F32.S32 R4, R115 ;  /* 0x0000007300047245 */ /* 0x000fc40000201400 */
[----:B------:R-:W-:Y:S02]  /*f8b0*/  FSEL R100, R6, -INF , !P2 ;  /* 0xff80000006647808 */ /* 0x000fe40005000000 */
[-C--:B------:R-:W-:Y:S01]  /*f8c0*/  ISETP.GE.AND P2, PT, R8, R149.reuse, PT ;  /* 0x000000950800720c */ /* 0x080fe20003f46270 */
[----:B------:R-:W-:Y:S01]  /*f8d0*/  FFMA.FTZ R4, -R158, R4, R31 ;  /* 0x000000049e047223 */ /* 0x000fe2000001011f */
[----:B------:R-:W-:Y:S02]  /*f8e0*/  ISETP.GE.AND P1, PT, R109, R154, PT ;  /* 0x0000009a6d00720c */ /* 0x000fe40003f26270 */
[----:B------:R-:W-:Y:S02]  /*f8f0*/  FSEL R99, R5, -INF , !P2 ;  /* 0xff80000005637808 */ /* 0x000fe40005000000 */
[----:B------:R-:W-:Y:S02]  /*f900*/  ISETP.GE.AND P2, PT, R109, R149, PT ;  /* 0x000000956d00720c */ /* 0x000fe40003f46270 */
[----:B------:R-:W-:-:S04]  /*f910*/  FSEL R4, R4, -INF , P1 ;  /* 0xff80000004047808 */ /* 0x000fc80000800000 */
[----:B------:R-:W-:Y:S01]  /*f920*/  FSEL R98, R4, -INF , !P2 ;  /* 0xff80000004627808 */ /* 0x000fe20005000000 */
        /* <DEDUP_REMOVED lines=40> */
[----:B------:R-:W-:-:S06]  /*fbb0*/  ISETP.NE.AND P2, PT, R7, RZ, PT ;  /* 0x000000ff0700720c */ /* 0x000fcc0003f45270 */
        /* <DEDUP_REMOVED lines=24> */
.L_x_10657:
        /* <DEDUP_REMOVED lines=8> */
.L_x_10658:
[----:B------:R-:W-:Y:S05]  /*fdc0*/  BSYNC.RECONVERGENT B0 ;  /* 0x0000000000007941 */ /* 0x000fea0003800200 */
.L_x_10656:
        /* <DEDUP_REMOVED lines=37> */
.L_x_10655:
[----:B------:R-:W-:Y:S05]  /*10020*/  BSYNC.RECONVERGENT B1 ;  /* 0x0000000000017941 */ /* 0x000fea0003800200 */
.L_x_10654:
[----:B------:R-:W2:Y:S01]  /*10030*/  LD.E R102, desc[UR4][R84.64+0xdc] ;  /* 0x0000dc0454667980 */ /* 0x000ea2000c101900 */
[----:B-1----:R-:W-:Y:S02]  /*10040*/  FMNMX3.FTZ R4, R86, R117, R121, !PT ;  /* 0x0000007556047276 */ /* 0x002fe40007810079 */
[----:B------:R-:W-:Y:S01]  /*10050*/  IADD3 R95, PT, PT, R2, 0x6020, RZ ;  /* 0x00006020025f7810 */ /* 0x000fe20007ffe0ff */
[----:B------:R-:W-:Y:S01]  /*10060*/  LDSM.16.MT88.4 R16, [R2+0x7000] ;  /* 0x007000000210783b */ /* 0x000fe20000004200 */
[----:B------:R-:W-:Y:S02]  /*10070*/  FMNMX3.FTZ R7, R4, R123, R127, !PT ;  /* 0x0000007b04077276 */ /* 0x000fe4000781007f */
[----:B------:R-:W-:Y:S01]  /*10080*/  FMNMX3.FTZ R4, R3, R111, R21, !PT ;  /* 0x0000006f03047276 */ /* 0x000fe20007810015 */
[----:B------:R-:W-:Y:S01]  /*10090*/  LDSM.16.MT88.4 R24, [R2+0x6400] ;  /* 0x006400000218783b */ /* 0x000fe20000004200 */
[----:B------:R-:W-:Y:S02]  /*100a0*/  FMNMX3.FTZ R7, R7, R22, R110, !PT ;  /* 0x0000001607077276 */ /* 0x000fe4000781006e */
[----:B------:R-:W-:-:S02]  /*100b0*/  FMNMX3.FTZ R5, R4, R119, R23, !PT ;  /* 0x0000007704057276 */ /* 0x000fc40007810017 */
[----:B------:R-:W-:Y:S01]  /*100c0*/  FMNMX3.FTZ R7, R7, R112, R162, !PT ;  /* 0x0000007007077276 */ /* 0x000fe200078100a2 */
[----:B------:R-:W1:Y:S01]  /*100d0*/  S2R R4, SR_TID.X ;  /* 0x0000000000047919 */ /* 0x000e620000002100 */
        /* <DEDUP_REMOVED lines=9> */
[----:B------:R-:W-:Y:S01]  /*10170*/  @P6 IADD3 R88, PT, PT, R88, -0x3, RZ ;  /* 0xfffffffd58586810 */ /* 0x000fe20007ffe0ff */
[----:B------:R-:W3:Y:S01]  /*10180*/  SHFL.BFLY PT, R6, R7, 0x2, 0x1f ;  /* 0x0c401f0007067f89 */ /* 0x000ee200000e0000 */
[----:B------:R-:W-:-:S05]  /*10190*/  FMNMX3.FTZ R8, R8, R99, R98, !PT ;  /* 0x0000006308087276 */ /* 0x000fca0007810062 */
[----:B------:R-:W4:Y:S01]  /*101a0*/  SHFL.BFLY PT, R5, R8, 0x2, 0x1f ;  /* 0x0c401f0008057f89 */ /* 0x000f2200000e0000 */
[----:B---3--:R-:W-:-:S05]  /*101b0*/  FMNMX.FTZ R6, R7, R6, !PT ;  /* 0x0000000607067209 */ /* 0x008fca0007810000 */
[----:B------:R-:W3:Y:S01]  /*101c0*/  SHFL.BFLY PT, R33, R6, 0x1, 0x1f ;  /* 0x0c201f0006217f89 */ /* 0x000ee200000e0000 */
[----:B----4-:R-:W-:-:S03]  /*101d0*/  FMNMX.FTZ R5, R8, R5, !PT ;  /* 0x0000000508057209 */ /* 0x010fc60007810000 */
[----:B------:R-:W-:Y:S04]  /*101e0*/  LDSM.16.MT88.4 R8, [R2+0x6000] ;  /* 0x006000000208783b */ /* 0x000fe80000004200 */
[----:B------:R-:W4:Y:S01]  /*101f0*/  SHFL.BFLY PT, R32, R5, 0x1, 0x1f ;  /* 0x0c201f0005207f89 */ /* 0x000f2200000e0000 */
[----:B---3--:R-:W-:-:S04]  /*10200*/  FMNMX.FTZ R33, R6, R33, !PT ;  /* 0x0000002106217209 */ /* 0x008fc80007810000 */
[----:B------:R-:W-:Y:S02]  /*10210*/  FSETP.NEU.FTZ.AND P1, PT, R33, -INF , PT ;  /* 0xff8000002100780b */ /* 0x000fe40003f3d000 */
[----:B----4-:R-:W-:Y:S02]  /*10220*/  FMNMX.FTZ R32, R5, R32, !PT ;  /* 0x0000002005207209 */ /* 0x010fe40007810000 */
[----:B------:R-:W-:Y:S02]  /*10230*/  FSEL R5, R33, RZ, P1 ;  /* 0x000000ff21057208 */ /* 0x000fe40000800000 */
[----:B------:R-:W-:-:S03]  /*10240*/  FSETP.NEU.FTZ.AND P0, PT, R32, -INF , PT ;  /* 0xff8000002000780b */ /* 0x000fc60003f1d000 */
[----:B------:R-:W-:Y:S01]  /*10250*/  FADD.FTZ R5, R86, -R5 ;  /* 0x8000000556057221 */ /* 0x000fe20000010000 */
[C---:B--2---:R-:W-:Y:S01]  /*10260*/  FMUL.FTZ R107, R102.reuse, R33 ;  /* 0x00000021666b7220 */ /* 0x044fe20000410000 */
[C---:B------:R-:W-:Y:S02]  /*10270*/  FMUL.FTZ R101, R102.reuse, R32 ;  /* 0x0000002066657220 */ /* 0x040fe40000410000 */
[----:B------:R-:W-:Y:S02]  /*10280*/  FMUL.FTZ R93, R102, R5 ;  /* 0x00000005665d7220 */ /* 0x000fe40000410000 */
[----:B------:R-:W-:Y:S02]  /*10290*/  FSEL R107, R107, RZ, P1 ;  /* 0x000000ff6b6b7208 */ /* 0x000fe40000800000 */
[----:B-1----:R-:W-:Y:S02]  /*102a0*/  LOP3.LUT P1, RZ, R4, 0x4, RZ, 0xc0, !PT ;  /* 0x0000000404ff7812 */ /* 0x002fe4000782c0ff */
[----:B------:R-:W1:Y:S01]  /*102b0*/  MUFU.EX2 R93, R93 ;  /* 0x0000005d005d7308 */ /* 0x000e620000000800 */
[----:B------:R-:W-:Y:S01]  /*102c0*/  FSEL R4, R32, RZ, P0 ;  /* 0x000000ff20047208 */ /* 0x000fe20000000000 */
[-CC-:B------:R-:W-:Y:S01]  /*102d0*/  FFMA.FTZ R96, R117, R102.reuse, -R107.reuse ;  /* 0x0000006675607223 */ /* 0x180fe2000001086b */
[----:B------:R-:W-:Y:S01]  /*102e0*/  FSEL R101, R101, RZ, P0 ;  /* 0x000000ff65657208 */ /* 0x000fe20000000000 */
[-CC-:B------:R-:W-:Y:S01]  /*102f0*/  FFMA.FTZ R87, R121, R102.reuse, -R107.reuse ;  /* 0x0000006679577223 */ /* 0x180fe2000001086b */
[-CC-:B------:R-:W-:Y:S01]  /*10300*/  FFMA.FTZ R92, R123, R102.reuse, -R107.reuse ;  /* 0x000000667b5c7223 */ /* 0x180fe2000001086b */
[----:B------:R-:W-:Y:S01]  /*10310*/  FADD.FTZ R7, R3, -R4 ;  /* 0x8000000403077221 */ /* 0x000fe20000010000 */
[-C--:B------:R-:W-:Y:S01]  /*10320*/  FFMA.FTZ R35, R127, R102.reuse, -R107 ;  /* 0x000000667f237223 */ /* 0x080fe2000001086b */
[-CC-:B------:R-:W-:Y:S01]  /*10330*/  FFMA.FTZ R94, R111, R102.reuse, -R101.reuse ;  /* 0x000000666f5e7223 */ /* 0x180fe20000010865 */
[-CC-:B------:R-:W-:Y:S01]  /*10340*/  FFMA.FTZ R34, R21, R102.reuse, -R101.reuse ;  /* 0x0000006615227223 */ /* 0x180fe20000010865 */
[----:B------:R-:W-:Y:S01]  /*10350*/  FMUL.FTZ R91, R102, R7 ;  /* 0x00000007665b7220 */ /* 0x000fe20000410000 */
[-CC-:B------:R-:W-:Y:S01]  /*10360*/  FFMA.FTZ R119, R119, R102.reuse, -R101.reuse ;  /* 0x0000006677777223 */ /* 0x180fe20000010865 */
[----:B------:R-:W-:Y:S01]  /*10370*/  FFMA.FTZ R23, R23, R102, -R101 ;  /* 0x0000006617177223 */ /* 0x000fe20000010865 */
[----:B------:R-:W-:Y:S01]  /*10380*/  MUFU.EX2 R96, R96 ;  /* 0x0000006000607308 */ /* 0x000fe20000000800 */
[----:B------:R-:W-:Y:S01]  /*10390*/  IADD3 R4, PT, PT, R2, 0x6000, RZ ;  /* 0x0000600002047810 */ /* 0x000fe20007ffe0ff */
[-C--:B-1----:R-:W-:Y:S01]  /*103a0*/  FMUL.FTZ R80, R80, R93.reuse ;  /* 0x0000005d50507220 */ /* 0x082fe20000410000 */
[-C--:B------:R-:W-:Y:S01]  /*103b0*/  FMUL.FTZ R81, R81, R93.reuse ;  /* 0x0000005d51517220 */ /* 0x080fe20000410000 */
[----:B------:R-:W1:Y:S01]  /*103c0*/  MUFU.EX2 R87, R87 ;  /* 0x0000005700577308 */ /* 0x000e620000000800 */
[----:B------:R-:W-:Y:S01]  /*103d0*/  @P1 IADD3 R95, PT, PT, R4, -0x20, RZ ;  /* 0xffffffe0045f1810 */ /* 0x000fe20007ffe0ff */
[-C--:B------:R-:W-:Y:S01]  /*103e0*/  FMUL.FTZ R76, R76, R93.reuse ;  /* 0x0000005d4c4c7220 */ /* 0x080fe20000410000 */
[-C--:B------:R-:W-:Y:S01]  /*103f0*/  FMUL.FTZ R77, R77, R93.reuse ;  /* 0x0000005d4d4d7220 */ /* 0x080fe20000410000 */
[----:B------:R-:W-:Y:S01]  /*10400*/  MUFU.EX2 R92, R92 ;  /* 0x0000005c005c7308 */ /* 0x000fe20000000800 */
[-C--:B------:R-:W-:Y:S01]  /*10410*/  FMUL.FTZ R72, R72, R93.reuse ;  /* 0x0000005d48487220 */ /* 0x080fe20000410000 */
[----:B------:R-:W2:Y:S01]  /*10420*/  LDSM.16.MT88.4 R12, [R95] ;  /* 0x000000005f0c783b */ /* 0x000ea20000004200 */
        /* <DEDUP_REMOVED lines=14> */
[-C--:B------:R-:W-:Y:S01]  /*10510*/  FMUL.FTZ R60, R60, R93.reuse ;  /* 0x0000005d3c3c7220 */ /* 0x080fe20000410000 */
[----:B---3--:R-:W-:Y:S01]  /*10520*/  F2FP.F16.F32.PACK_AB R6, R35, R92 ;  /* 0x0000005c2306723e */ /* 0x008fe200000000ff */
[-C--:B------:R-:W-:Y:S01]  /*10530*/  FMUL.FTZ R61, R61, R93.reuse ;  /* 0x0000005d3d3d7220 */ /* 0x080fe20000410000 */
[----:B------:R-:W3:Y:S01]  /*10540*/  MUFU.EX2 R3, R23 ;  /* 0x0000001700037308 */ /* 0x000ee20000000800 */
[-C--:B------:R-:W-:Y:S01]  /*10550*/  FMUL.FTZ R36, R36, R93.reuse ;  /* 0x0000005d24247220 */ /* 0x080fe20000410000 */
[-C--:B------:R-:W-:Y:S01]  /*10560*/  FMUL.FTZ R37, R37, R93.reuse ;  /* 0x0000005d25257220 */ /* 0x080fe20000410000 */
[-C--:B------:R-:W-:Y:S01]  /*10570*/  FMUL.FTZ R40, R40, R93.reuse ;  /* 0x0000005d28287220 */ /* 0x080fe20000410000 */
[----:B------:R-:W4:Y:S01]  /*10580*/  MUFU.EX2 R91, R91 ;  /* 0x0000005b005b7308 */ /* 0x000f220000000800 */
[-C--:B------:R-:W-:Y:S01]  /*10590*/  FMUL.FTZ R41, R41, R93.reuse ;  /* 0x0000005d29297220 */ /* 0x080fe20000410000 */
[----:B-1----:R-:W-:Y:S01]  /*105a0*/  F2FP.F16.F32.PACK_AB R5, R34, R94 ;  /* 0x0000005e2205723e */ /* 0x002fe200000000ff */
[-C--:B------:R-:W-:Y:S01]  /*105b0*/  FFMA.FTZ R109, R112, R102.reuse, -R107 ;  /* 0x00000066706d7223 */ /* 0x080fe2000001086b */
[-C--:B------:R-:W-:Y:S01]  /*105c0*/  FFMA.FTZ R113, R120, R102.reuse, -R101 ;  /* 0x0000006678717223 */ /* 0x080fe20000010865 */
[-CC-:B------:R-:W-:Y:S01]  /*105d0*/  FFMA.FTZ R111, R22, R102.reuse, -R107.reuse ;  /* 0x00000066166f7223 */ /* 0x180fe2000001086b */
[-CC-:B------:R-:W-:Y:S01]  /*105e0*/  FFMA.FTZ R110, R110, R102.reuse, -R107.reuse ;  /* 0x000000666e6e7223 */ /* 0x180fe2000001086b */
[-C--:B------:R-:W-:Y:S01]  /*105f0*/  FFMA.FTZ R112, R162, R102.reuse, -R107 ;  /* 0x00000066a2707223 */ /* 0x080fe2000001086b */
[--C-:B------:R-:W-:Y:S01]  /*10600*/  FFMA.FTZ R115, R118, R102, -R101.reuse ;  /* 0x0000006676737223 */ /* 0x100fe20000010865 */
[-C--:B------:R-:W-:Y:S01]  /*10610*/  FMUL.FTZ R44, R44, R93.reuse ;  /* 0x0000005d2c2c7220 */ /* 0x080fe20000410000 */
[----:B---3--:R-:W-:Y:S01]  /*10620*/  F2FP.F16.F32.PACK_AB R7, R3, R86 ;  /* 0x000000560307723e */ /* 0x008fe200000000ff */
[-C--:B------:R-:W-:Y:S01]  /*10630*/  FMUL.FTZ R45, R45, R93.reuse ;  /* 0x0000005d2d2d7220 */ /* 0x080fe20000410000 */
[-CC-:B------:R-:W-:Y:S01]  /*10640*/  FFMA.FTZ R120, R160, R102.reuse, -R101.reuse ;  /* 0x00000066a0787223 */ /* 0x180fe20000010865 */
[----:B------:R-:W-:Y:S01]  /*10650*/  FMUL.FTZ R48, R48, R93 ;  /* 0x0000005d30307220 */ /* 0x000fe20000410000 */
[-C--:B----4-:R-:W-:Y:S01]  /*10660*/  FMUL.FTZ R82, R82, R91.reuse ;  /* 0x0000005b52527220 */ /* 0x090fe20000410000 */
        /* <DEDUP_REMOVED lines=23> */
[C---:B--2---:R-:W-:Y:S03]  /*107e0*/  HMMA.16816.F32 R72, R4.reuse, R12, R72 ;  /* 0x0000000c0448723c */ /* 0x044fe60000001848 */
[----:B------:R-:W-:Y:S01]  /*107f0*/  FMUL.FTZ R47, R47, R91 ;  /* 0x0000005b2f2f7220 */ /* 0x000fe20000410000 */
[----:B------:R-:W-:Y:S01]  /*10800*/  FMUL.FTZ R49, R49, R93 ;  /* 0x0000005d31317220 */ /* 0x000fe20000410000 */
[-C--:B------:R-:W-:Y:S01]  /*10810*/  FMUL.FTZ R50, R50, R91.reuse ;  /* 0x0000005b32327220 */ /* 0x080fe20000410000 */
[----:B------:R-:W-:Y:S01]  /*10820*/  FMUL.FTZ R51, R51, R91 ;  /* 0x0000005b33337220 */ /* 0x000fe20000410000 */
[-C--:B------:R-:W-:Y:S01]  /*10830*/  FFMA.FTZ R28, R20, R102.reuse, -R101 ;  /* 0x00000066141c7223 */ /* 0x080fe20000010865 */
[----:B------:R-:W-:Y:S01]  /*10840*/  MUFU.EX2 R111, R111 ;  /* 0x0000006f006f7308 */ /* 0x000fe20000000800 */
[----:B------:R-:W-:Y:S01]  /*10850*/  LDSM.16.MT88.4 R20, [R95+0x400] ;  /* 0x000400005f14783b */ /* 0x000fe20000004200 */
[C---:B------:R-:W-:Y:S03]  /*10860*/  HMMA.16816.F32 R68, R4.reuse, R14, R68 ;  /* 0x0000000e0444723c */ /* 0x040fe60000001844 */
[-CC-:B------:R-:W-:Y:S01]  /*10870*/  FFMA.FTZ R117, R122, R102.reuse, -R107.reuse ;  /* 0x000000667a757223 */ /* 0x180fe2000001086b */
[----:B------:R-:W2:Y:S01]  /*10880*/  MUFU.EX2 R110, R110 ;  /* 0x0000006e006e7308 */ /* 0x000ea20000000800 */
[----:B------:R-:W3:Y:S01]  /*10890*/  LDSM.16.MT88.4 R12, [R2+0x8000] ;  /* 0x00800000020c783b */ /* 0x000ee20000004200 */
[-CC-:B------:R-:W-:Y:S01]  /*108a0*/  FFMA.FTZ R122, R126, R102.reuse, -R107.reuse ;  /* 0x000000667e7a7223 */ /* 0x180fe2000001086b */
[-C--:B------:R-:W-:Y:S01]  /*108b0*/  FFMA.FTZ R119, R130, R102.reuse, -R107 ;  /* 0x0000006682777223 */ /* 0x080fe2000001086b */
[----:B------:R-:W-:Y:S01]  /*108c0*/  MUFU.EX2 R109, R109 ;  /* 0x0000006d006d7308 */ /* 0x000fe20000000800 */
[-CC-:B------:R-:W-:Y:S01]  /*108d0*/  FFMA.FTZ R121, R114, R102.reuse, -R101.reuse ;  /* 0x0000006672797223 */ /* 0x180fe20000010865 */
[C---:B------:R-:W-:Y:S03]  /*108e0*/  HMMA.16816.F32 R64, R4.reuse, R16, R64 ;  /* 0x000000100440723c */ /* 0x040fe60000001840 */
        /* <DEDUP_REMOVED lines=8> */
[----:B------:R-:W-:Y:S01]  /*10970*/  LDSM.16.MT88.4 R16, [R2+0x7400] ;  /* 0x007400000210783b */ /* 0x000fe20000004200 */
[----:B------:R-:W5:Y:S01]  /*10980*/  MUFU.EX2 R115, R115 ;  /* 0x0000007300737308 */ /* 0x000f620000000800 */
[-C--:B------:R-:W-:Y:S01]  /*10990*/  FFMA.FTZ R103, R103, R102.reuse, -R107 ;  /* 0x0000006667677223 */ /* 0x080fe2000001086b */
[-CC-:B------:R-:W-:Y:S01]  /*109a0*/  FFMA.FTZ R97, R97, R102.reuse, -R101.reuse ;  /* 0x0000006661617223 */ /* 0x180fe20000010865 */
[----:B------:R-:W-:Y:S01]  /*109b0*/  FFMA.FTZ R100, R100, R102, -R101 ;  /* 0x0000006664647223 */ /* 0x000fe20000010865 */
[----:B------:R-:W-:Y:S01]  /*109c0*/  MUFU.EX2 R113, R113 ;  /* 0x0000007100717308 */ /* 0x000fe20000000800 */
[----:B------:R-:W-:Y:S01]  /*109d0*/  FFMA.FTZ R96, R159, R93, R96 ;  /* 0x0000005d9f607223 */ /* 0x000fe20000010060 */
[----:B------:R-:W-:Y:S01]  /*109e0*/  FFMA.FTZ R91, R157, R91, R94 ;  /* 0x0000005b9d5b7223 */ /* 0x000fe2000001005e */
[C---:B-1----:R-:W-:Y:S01]  /*109f0*/  HMMA.16816.F32 R56, R4.reuse, R8, R56 ;  /* 0x000000080438723c */ /* 0x042fe20000001838 */
[----:B------:R-:W1:Y:S02]  /*10a00*/  MUFU.EX2 R120, R120 ;  /* 0x0000007800787308 */ /* 0x000e640000000800 */
[----:B------:R-:W-:Y:S01]  /*10a10*/  FADD.FTZ R87, R87, R96 ;  /* 0x0000006057577221 */ /* 0x000fe20000010000 */
[----:B----4-:R-:W-:Y:S01]  /*10a20*/  LDSM.16.MT88.4 R28, [R95+0x2400] ;  /* 0x002400005f1c783b */ /* 0x010fe20000004200 */
[----:B------:R-:W-:Y:S01]  /*10a30*/  FADD.FTZ R91, R34, R91 ;  /* 0x0000005b225b7221 */ /* 0x000fe20000010000 */
[----:B------:R-:W-:Y:S01]  /*10a40*/  MUFU.EX2 R117, R117 ;  /* 0x0000007500757308 */ /* 0x000fe20000000800 */
[----:B------:R-:W-:Y:S01]  /*10a50*/  FADD.FTZ R92, R92, R87 ;  /* 0x000000575c5c7221 */ /* 0x000fe20000010000 */
[----:B------:R-:W-:Y:S01]  /*10a60*/  HMMA.16816.F32 R52, R4, R10, R52 ;  /* 0x0000000a0434723c */ /* 0x000fe20000001834 */
[----:B------:R-:W4:Y:S01]  /*10a70*/  LDSM.16.MT88.4 R8, [R95+0x2000] ;  /* 0x002000005f08783b */ /* 0x000f220000004200 */
[----:B------:R-:W1:Y:S01]  /*10a80*/  MUFU.EX2 R122, R122 ;  /* 0x0000007a007a7308 */ /* 0x000e620000000800 */
[----:B------:R-:W-:Y:S01]  /*10a90*/  FADD.FTZ R86, R86, R91 ;  /* 0x0000005b56567221 */ /* 0x000fe20000010000 */
[----:B------:R-:W-:-:S02]  /*10aa0*/  FADD.FTZ R92, R35, R92 ;  /* 0x0000005c235c7221 */ /* 0x000fc40000010000 */
[----:B------:R-:W-:Y:S01]  /*10ab0*/  MUFU.EX2 R119, R119 ;  /* 0x0000007700777308 */ /* 0x000fe20000000800 */
[----:B------:R-:W-:Y:S01]  /*10ac0*/  FADD.FTZ R3, R3, R86 ;  /* 0x0000005603037221 */ /* 0x000fe20000010000 */
[-C--:B------:R-:W-:Y:S01]  /*10ad0*/  MOV R86, R33.reuse ;  /* 0x0000002100567202 */ /* 0x080fe20000000f00 */
[C---:B---3--:R-:W-:Y:S01]  /*10ae0*/  HMMA.16816.F32 R36, R4.reuse, R12, R36 ;  /* 0x0000000c0424723c */ /* 0x048fe20000001824 */
[----:B------:R-:W-:Y:S02]  /*10af0*/  MUFU.EX2 R108, R132 ;  /* 0x00000084006c7308 */ /* 0x000fe40000000800 */
[----:B------:R-:W-:Y:S02]  /*10b00*/  @P6 MOV R86, R33 ;  /* 0x0000002100566202 */ /* 0x000fe40000000f00 */
[----:B------:R-:W-:Y:S03]  /*10b10*/  MUFU.EX2 R114, R126 ;  /* 0x0000007e00727308 */ /* 0x000fe60000000800 */
[C---:B------:R-:W-:Y:S01]  /*10b20*/  HMMA.16816.F32 R40, R4.reuse, R14, R40 ;  /* 0x0000000e0428723c */ /* 0x040fe20000001828 */
[----:B------:R-:W3:Y:S01]  /*10b30*/  LDSM.16.MT88.4 R12, [R95+0x1400] ;  /* 0x001400005f0c783b */ /* 0x000ee20000004200 */
[----:B------:R-:W3:Y:S04]  /*10b40*/  MUFU.EX2 R121, R121 ;  /* 0x0000007900797308 */ /* 0x000ee80000000800 */
[----:B------:R-:W-:Y:S04]  /*10b50*/  MUFU.EX2 R116, R116 ;  /* 0x0000007400747308 */ /* 0x000fe80000000800 */
[----:B------:R-:W3:Y:S04]  /*10b60*/  MUFU.EX2 R123, R123 ;  /* 0x0000007b007b7308 */ /* 0x000ee80000000800 */
[----:B------:R-:W-:Y:S04]  /*10b70*/  MUFU.EX2 R104, R104 ;  /* 0x0000006800687308 */ /* 0x000fe80000000800 */
[----:B------:R-:W3:Y:S04]  /*10b80*/  MUFU.EX2 R103, R103 ;  /* 0x0000006700677308 */ /* 0x000ee80000000800 */
[----:B------:R-:W-:Y:S01]  /*10b90*/  MUFU.EX2 R97, R97 ;  /* 0x0000006100617308 */ /* 0x000fe20000000800 */
[C---:B----4-:R-:W-:Y:S03]  /*10ba0*/  HMMA.16816.F32 R44, R4.reuse, R8, R44 ;  /* 0x00000008042c723c */ /* 0x050fe6000000182c */
[----:B------:R-:W4:Y:S05]  /*10bb0*/  MUFU.EX2 R100, R100 ;  /* 0x0000006400647308 */ /* 0x000f2a0000000800 */
[----:B------:R-:W-:Y:S01]  /*10bc0*/  HMMA.16816.F32 R48, R4, R10, R48 ;  /* 0x0000000a0430723c */ /* 0x000fe20000001830 */
[----:B------:R-:W4:Y:S02]  /*10bd0*/  LDSM.16.MT88.4 R8, [R2+0x8400] ;  /* 0x008400000208783b */ /* 0x000f240000004200 */
[----:B--2---:R-:W-:Y:S01]  /*10be0*/  F2FP.F16.F32.PACK_AB R4, R110, R111 ;  /* 0x0000006f6e04723e */ /* 0x004fe200000000ff */
[----:B------:R-:W-:Y:S01]  /*10bf0*/  FADD.FTZ R111, R111, R92 ;  /* 0x0000005c6f6f7221 */ /* 0x000fe20000010000 */
[C---:B-----5:R-:W-:Y:S01]  /*10c00*/  F2FP.F16.F32.PACK_AB R5, R115.reuse, R118 ;  /* 0x000000767305723e */ /* 0x060fe200000000ff */
        /* <DEDUP_REMOVED lines=9> */
[----:B------:R-:W-:Y:S03]  /*10ca0*/  HMMA.16816.F32 R64, R4, R16, R64 ;  /* 0x000000100440723c */ /* 0x000fe60000001840 */
[----:B------:R-:W-:Y:S01]  /*10cb0*/  FADD.FTZ R112, R112, R109 ;  /* 0x0000006d70707221 */ /* 0x000fe20000010000 */
[----:B------:R-:W-:-:S04]  /*10cc0*/  FADD.FTZ R113, R120, R113 ;  /* 0x0000007178717221 */ /* 0x000fc80000010000 */
        /* <DEDUP_REMOVED lines=15> */
[----:B------:R-:W-:Y:S03]  /*10dc0*/  HMMA.16816.F32 R48, R4, R30, R48 ;  /* 0x0000001e0430723c */ /* 0x000fe60000001830 */
        /* <DEDUP_REMOVED lines=16> */
[C---:B--2---:R-:W-:Y:S03]  /*10ed0*/  HMMA.16816.F32 R56, R4.reuse, R12, R56 ;  /* 0x0000000c0438723c */ /* 0x044fe60000001838 */
[-CC-:B------:R-:W-:Y:S01]  /*10ee0*/  FFMA.FTZ R12, R106, R102.reuse, -R107.reuse ;  /* 0x000000666a0c7223 */ /* 0x180fe2000001086b */
[-C--:B------:R-:W-:Y:S01]  /*10ef0*/  FFMA.FTZ R106, R105, R102.reuse, -R107 ;  /* 0x00000066696a7223 */ /* 0x080fe2000001086b */
[-CC-:B------:R-:W-:Y:S01]  /*10f00*/  FFMA.FTZ R107, R99, R102.reuse, -R101.reuse ;  /* 0x00000066636b7223 */ /* 0x180fe20000010865 */
[----:B------:R-:W-:Y:S01]  /*10f10*/  FFMA.FTZ R99, R98, R102, -R101 ;  /* 0x0000006662637223 */ /* 0x000fe20000010865 */
[----:B------:R2:W-:Y:S01]  /*10f20*/  MUFU.EX2 R105, R12 ;  /* 0x0000000c00697308 */ /* 0x0005e20000000800 */
[C---:B---3--:R-:W-:Y:S03]  /*10f30*/  HMMA.16816.F32 R36, R4.reuse, R8, R36 ;  /* 0x000000080424723c */ /* 0x048fe60000001824 */
[----:B------:R-:W3:Y:S04]  /*10f40*/  MUFU.EX2 R106, R106 ;  /* 0x0000006a006a7308 */ /* 0x000ee80000000800 */
[----:B------:R-:W-:Y:S01]  /*10f50*/  MUFU.EX2 R98, R107 ;  /* 0x0000006b00627308 */ /* 0x000fe20000000800 */
[C---:B------:R-:W-:Y:S03]  /*10f60*/  HMMA.16816.F32 R40, R4.reuse, R10, R40 ;  /* 0x0000000a0428723c */ /* 0x040fe60000001828 */
[----:B------:R-:W1:Y:S01]  /*10f70*/  MUFU.EX2 R99, R99 ;  /* 0x0000006300637308 */ /* 0x000e620000000800 */
[----:B------:R-:W-:Y:S04]  /*10f80*/  LDSM.16.MT88.4 R8, [R95+0x1c00] ;  /* 0x001c00005f08783b */ /* 0x000fe80000004200 */
[C---:B----4-:R-:W-:Y:S08]  /*10f90*/  HMMA.16816.F32 R80, R4.reuse, R24, R80 ;  /* 0x000000180450723c */ /* 0x050ff00000001850 */
[C---:B------:R-:W-:Y:S01]  /*10fa0*/  HMMA.16816.F32 R76, R4.reuse, R26, R76 ;  /* 0x0000001a044c723c */ /* 0x040fe2000000184c */
[----:B------:R-:W4:Y:S07]  /*10fb0*/  LDSM.16.MT88.4 R24, [R2+0x6c00] ;  /* 0x006c00000218783b */ /* 0x000f2e0000004200 */
[C---:B-----5:R-:W-:Y:S08]  /*10fc0*/  HMMA.16816.F32 R72, R4.reuse, R20, R72 ;  /* 0x000000140448723c */ /* 0x060ff00000001848 */
[C---:B------:R-:W-:Y:S01]  /*10fd0*/  HMMA.16816.F32 R68, R4.reuse, R22, R68 ;  /* 0x000000160444723c */ /* 0x040fe20000001844 */
[----:B------:R-:W5:Y:S07]  /*10fe0*/  LDSM.16.MT88.4 R20, [R2+0x7c00] ;  /* 0x007c00000214783b */ /* 0x000f6e0000004200 */
[C---:B------:R-:W-:Y:S01]  /*10ff0*/  HMMA.16816.F32 R52, R4.reuse, R14, R52 ;  /* 0x0000000e0434723c */ /* 0x040fe20000001834 */
[----:B--2---:R-:W2:Y:S07]  /*11000*/  LDSM.16.MT88.4 R12, [R95+0xc00] ;  /* 0x000c00005f0c783b */ /* 0x004eae0000004200 */
[C---:B------:R-:W-:Y:S08]  /*11010*/  HMMA.16816.F32 R44, R4.reuse, R28, R44 ;  /* 0x0000001c042c723c */ /* 0x040ff0000000182c */
[----:B------:R-:W-:Y:S03]  /*11020*/  HMMA.16816.F32 R48, R4, R30, R48 ;  /* 0x0000001e0430723c */ /* 0x000fe60000001830 */
[----:B------:R-:W-:Y:S01]  /*11030*/  F2FP.F16.F32.PACK_AB R4, R103, R104 ;  /* 0x000000686704723e */ /* 0x000fe200000000ff */
        /* <DEDUP_REMOVED lines=14> */
[C---:B----4-:R-:W-:Y:S08]  /*11120*/  HMMA.16816.F32 R80, R4.reuse, R24, R80 ;  /* 0x000000180450723c */ /* 0x050ff00000001850 */
[C---:B------:R-:W-:Y:S08]  /*11130*/  HMMA.16816.F32 R76, R4.reuse, R26, R76 ;  /* 0x0000001a044c723c */ /* 0x040ff0000000184c */
[C---:B-----5:R-:W-:Y:S08]  /*11140*/  HMMA.16816.F32 R64, R4.reuse, R20, R64 ;  /* 0x000000140440723c */ /* 0x060ff00000001840 */
        /* <DEDUP_REMOVED lines=9> */
.L_x_10650:
[----:B------:R-:W-:-:S07]  /*111e0*/  IADD3 R88, PT, PT, R90, -0x1, RZ ;  /* 0xffffffff5a587810 */ /* 0x000fce0007ffe0ff */
.L_x_10659:
[----:B------:R-:W-:Y:S05]  /*111f0*/  BSYNC B2 ;  /* 0x0000000000027941 */ /* 0x000fea0003800000 */
.L_x_10649:
[----:B------:R-:W-:-:S13]  /*11200*/  ISETP.GE.AND P0, PT, R88, R137, PT ;  /* 0x000000895800720c */ /* 0x000fda0003f06270 */
[----:B------:R-:W-:Y:S05]  /*11210*/  @!P0 BRA `(.L_x_10660) ;  /* 0x0000003400b88947 */ /* 0x000fea0003800000 */
[----:B------:R-:W1:Y:S01]  /*11220*/  S2R R2, SR_TID.X ;  /* 0x0000000000027919 */ /* 0x000e620000002100 */
[----:B------:R-:W-:Y:S01]  /*11230*/  IMAD.SHL.U32 R4, R88, 0x40, RZ ;  /* 0x0000004058047824 */ /* 0x000fe200078e00ff */
[----:B------:R-:W-:Y:S01]  /*11240*/  ISETP.NE.U32.AND P3, PT, R152, RZ, PT ;  /* 0x000000ff9800720c */ /* 0x000fe20003f65070 */
[----:B------:R-:W-:Y:S02]  /*11250*/  VIADD R160, R88, 0x1 ;  /* 0x0000000158a07836 */ /* 0x000fe40000000000 */
[C---:B------:R-:W-:Y:S01]  /*11260*/  VIADD R161, R4.reuse, 0x40 ;  /* 0x0000004004a17836 */ /* 0x040fe20000000000 */
[----:B------:R-:W-:Y:S02]  /*11270*/  ISETP.NE.AND.EX P3, PT, R153, RZ, PT, P3 ;  /* 0x000000ff9900720c */ /* 0x000fe40003f65330 */
[----:B------:R-:W-:Y:S02]  /*11280*/  LOP3.LUT R163, R4, 0x20, R125, 0xfe, !PT ;  /* 0x0000002004a37812 */ /* 0x000fe400078efe7d */
[----:B-1----:R-:W-:-:S04]  /*11290*/  SHF.R.U32.HI R2, RZ, 0x2, R2 ;  /* 0x00000002ff027819 */ /* 0x002fc80000011602 */
[----:B------:R-:W-:-:S04]  /*112a0*/  LOP3.LUT R2, R2, 0x7, RZ, 0xc0, !PT ;  /* 0x0000000702027812 */ /* 0x000fc800078ec0ff */
[----:B------:R-:W-:Y:S01]  /*112b0*/  IADD3 R0, PT, PT, R2, R89, R0 ;  /* 0x0000005902007210 */ /* 0x000fe20007ffe000 */
[----:B------:R-:W-:-:S03]  /*112c0*/  IMAD.MOV.U32 R2, RZ, RZ, R3 ;  /* 0x000000ffff027224 */ /* 0x000fc600078e0003 */
[----:B------:R-:W-:Y:S01]  /*112d0*/  IADD3 R3, PT, PT, -R125, R0, -R146 ;  /* 0x000000007d037210 */ /* 0x000fe20007ffe992 */
[----:B------:R-:W-:-:S03]  /*112e0*/  IMAD.MOV.U32 R0, RZ, RZ, R86 ;  /* 0x000000ffff007224 */ /* 0x000fc600078e0056 */
[----:B------:R-:W-:-:S07]  /*112f0*/  IADD3 R162, PT, PT, R3, -0x19, -R4 ;  /* 0xffffffe703a27810 */ /* 0x000fce0007ffe804 */
.L_x_10667:
        /* <DEDUP_REMOVED lines=79> */
.L_x_10662:
[----:B------:R-:W-:Y:S05]  /*117f0*/  BSYNC.RECONVERGENT B0 ;  /* 0x0000000000007941 */ /* 0x000fea0003800200 */
.L_x_10661:
        /* <DEDUP_REMOVED lines=17> */
[C---:B------:R-:W-:Y:S02]  /*11910*/  LEA R126, P0, R133.reuse, R140, 0x1 ;  /* 0x0000008c857e7211 */ /* 0x040fe400078008ff */
[----:B------:R-:W-:Y:S02]  /*11920*/  ISETP.GE.AND P4, PT, R164, R147, PT ;  /* 0x00000093a400720c */ /* 0x000fe40003f86270 */
[----:B------:R-:W-:Y:S01]  /*11930*/  LEA.HI.X R127, R133, R141, R134, 0x1, P0 ;  /* 0x0000008d857f7211 */ /* 0x000fe200000f0c86 */
[----:B-1----:R-:W-:Y:S01]  /*11940*/  ULEA UR6, UR6, UR7, 0x18 ;  /* 0x0000000706067291 */ /* 0x002fe2000f8ec0ff */
[----:B------:R-:W-:Y:S02]  /*11950*/  LOP3.LUT R88, R129, 0x100, RZ, 0xc0, !PT ;  /* 0x0000010081587812 */ /* 0x000fe400078ec0ff */
[----:B------:R-:W-:Y:S02]  /*11960*/  SHF.R.U32.HI R128, RZ, 0x1, R3 ;  /* 0x00000001ff807819 */ /* 0x000fe40000011603 */
[----:B------:R-:W-:Y:S02]  /*11970*/  LOP3.LUT R86, R131, 0xc0, RZ, 0xc0, !PT ;  /* 0x000000c083567812 */ /* 0x000fe400078ec0ff */
[----:B------:R-:W-:Y:S02]  /*11980*/  LEA R165, R165, UR6, 0x1 ;  /* 0x00000006a5a57c11 */ /* 0x000fe4000f8e08ff */
[----:B------:R-:W-:Y:S02]  /*11990*/  LOP3.LUT R87, R88, 0x20, R131, 0xf8, !PT ;  /* 0x0000002058577812 */ /* 0x000fe400078ef883 */
[----:B------:R-:W-:Y:S01]  /*119a0*/  LOP3.LUT R89, R89, 0x18, RZ, 0xc0, !PT ;  /* 0x0000001859597812 */ /* 0x000fe200078ec0ff */
[----:B------:R-:W-:Y:S01]  /*119b0*/  @!PT LDS RZ, [RZ] ;  /* 0x00000000fffff984 */ /* 0x000fe20000000800 */
[----:B------:R-:W-:Y:S01]  /*119c0*/  @!PT LDS RZ, [RZ] ;  /* 0x00000000fffff984 */ /* 0x000fe20000000800 */
[----:B------:R-:W-:Y:S01]  /*119d0*/  @!PT LDS RZ, [RZ] ;  /* 0x00000000fffff984 */ /* 0x000fe20000000800 */
[----:B------:R-:W-:Y:S01]  /*119e0*/  @!P6 LDGSTS.E.BYPASS.LTC128B.128 [R165+0x6000], desc[UR4][R140.64] ;  /* 0x060000008ca5efae */ /* 0x000fe2000b981a04 */
        /* <DEDUP_REMOVED lines=18> */
[----:B------:R-:W-:Y:S02]  /*11b10*/  LEA R87, R87, UR6, 0x1 ;  /* 0x0000000657577c11 */ /* 0x000fe4000f8e08ff */
[----:B------:R-:W-:Y:S01]  /*11b20*/  LOP3.LUT R132, R89, R130, RZ, 0xfc, !PT ;  /* 0x0000008259847212 */ /* 0x000fe200078efcff */
[----:B------:R-:W-:Y:S01]  /*11b30*/  @P4 STS.128 [R165+0x8000], RZ ;  /* 0x008000ffa5004388 */ /* 0x000fe20000000c00 */
[----:B------:R-:W-:Y:S02]  /*11b40*/  LOP3.LUT P2, RZ, R3, 0x4, RZ, 0xc0, !PT ;  /* 0x0000000403ff7812 */ /* 0x000fe4000784c0ff */
[----:B------:R-:W-:Y:S01]  /*11b50*/  LEA R132, R132, UR6, 0x1 ;  /* 0x0000000684847c11 */ /* 0x000fe2000f8e08ff */
[----:B------:R-:W-:Y:S01]  /*11b60*/  @!PT LDS RZ, [RZ] ;  /* 0x00000000fffff984 */ /* 0x000fe20000000800 */
[----:B------:R-:W-:Y:S01]  /*11b70*/  @!PT LDS RZ, [RZ] ;  /* 0x00000000fffff984 */ /* 0x000fe20000000800 */
[----:B------:R-:W-:Y:S01]  /*11b80*/  @!PT LDS RZ, [RZ] ;  /* 0x00000000fffff984 */ /* 0x000fe20000000800 */
[----:B------:R-:W-:Y:S01]  /*11b90*/  @!P6 LDGSTS.E.BYPASS.LTC128B.128 [R165+0x6800], desc[UR4][R126.64] ;  /* 0x068000007ea5efae */ /* 0x000fe2000b981a04 */
[----:B------:R-:W-:Y:S02]  /*11ba0*/  SEL R104, R104, 0xffffffe0, !P2 ;  /* 0xffffffe068687807 */ /* 0x000fe40005000000 */
[----:B------:R-:W-:Y:S01]  /*11bb0*/  ISETP.GT.AND P0, PT, R160, R137, PT ;  /* 0x00000089a000720c */ /* 0x000fe20003f04270 */
        /* <DEDUP_REMOVED lines=172> */
.L_x_10666:
[----:B------:R-:W-:Y:S05]  /*12680*/  BSYNC.RECONVERGENT B0 ;  /* 0x0000000000007941 */ /* 0x000fea0003800200 */
.L_x_10665:
        /* <DEDUP_REMOVED lines=37> */
.L_x_10664:
[----:B------:R-:W-:Y:S05]  /*128e0*/  BSYNC.RECONVERGENT B1 ;  /* 0x0000000000017941 */ /* 0x000fea0003800200 */
.L_x_10663:
[----:B-1----:R-:W-:Y:S01]  /*128f0*/  IABS R90, R162 ;  /* 0x000000a2005a7213 */ /* 0x002fe20000000000 */
[----:B------:R-:W2:Y:S01]  /*12900*/  LD.E R87, desc[UR4][R84.64+0xdc] ;  /* 0x0000dc0454577980 */ /* 0x000ea2000c101900 */
[----:B------:R-:W-:Y:S01]  /*12910*/  LOP3.LUT R130, R130, 0x120, R131, 0xf8, !PT ;  /* 0x0000012082827812 */ /* 0x000fe200078ef883 */
[C---:B------:R-:W-:Y:S01]  /*12920*/  VIADD R88, R162.reuse, 0x20 ;  /* 0x00000020a2587836 */ /* 0x040fe20000000000 */
[----:B------:R-:W-:Y:S01]  /*12930*/  I2FP.F32.S32 R90, R90 ;  /* 0x0000005a005a7245 */ /* 0x000fe20000201400 */
[----:B------:R-:W-:Y:S01]  /*12940*/  VIADD R86, R162, 0x18 ;  /* 0x00000018a2567836 */ /* 0x000fe20000000000 */
[----:B------:R-:W-:Y:S01]  /*12950*/  LEA R100, R130, UR6, 0x1 ;  /* 0x0000000682647c11 */ /* 0x000fe2000f8e08ff */
[C---:B------:R-:W-:Y:S01]  /*12960*/  VIADD R98, R163.reuse, 0xffffffe1 ;  /* 0xffffffe1a3627836 */ /* 0x040fe20000000000 */
[----:B------:R-:W-:Y:S01]  /*12970*/  IABS R88, R88 ;  /* 0x0000005800587213 */ /* 0x000fe20000000000 */
[----:B------:R-:W-:Y:S01]  /*12980*/  VIADD R89, R162, 0x21 ;  /* 0x00000021a2597836 */ /* 0x000fe20000000000 */
[----:B------:R-:W-:Y:S01]  /*12990*/  IABS R86, R86 ;  /* 0x0000005600567213 */ /* 0x000fe20000000000 */
[C---:B------:R-:W-:Y:S01]  /*129a0*/  VIADD R94, R163.reuse, 0xffffffe9 ;  /* 0xffffffe9a35e7836 */ /* 0x040fe20000000000 */
[----:B------:R-:W-:Y:S01]  /*129b0*/  I2FP.F32.S32 R88, R88 ;  /* 0x0000005800587245 */ /* 0x000fe20000201400 */
[CC--:B------:R-:W-:Y:S01]  /*129c0*/  FFMA.FTZ R23, -R158.reuse, R90.reuse, R23 ;  /* 0x0000005a9e177223 */ /* 0x0c0fe20000010117 */
[----:B------:R-:W-:Y:S01]  /*129d0*/  IABS R89, R89 ;  /* 0x0000005900597213 */ /* 0x000fe20000000000 */
[----:B------:R-:W-:Y:S01]  /*129e0*/  FFMA.FTZ R17, -R158, R90, R17 ;  /* 0x0000005a9e117223 */ /* 0x000fe20000010111 */
[----:B------:R-:W-:Y:S01]  /*129f0*/  I2FP.F32.S32 R86, R86 ;  /* 0x0000005600567245 */ /* 0x000fe20000201400 */
[----:B------:R-:W-:Y:S01]  /*12a00*/  VIADD R90, R162, 0x10 ;  /* 0x00000010a25a7836 */ /* 0x000fe20000000000 */
[----:B------:R-:W-:Y:S01]  /*12a10*/  I2FP.F32.S32 R89, R89 ;  /* 0x0000005900597245 */ /* 0x000fe20000201400 */
[C---:B------:R-:W-:Y:S01]  /*12a20*/  FFMA.FTZ R7, -R158.reuse, R88, R7 ;  /* 0x000000589e077223 */ /* 0x040fe20000010107 */
[C---:B------:R-:W-:Y:S02]  /*12a30*/  VIADD R96, R163.reuse, 0xffffffe8 ;  /* 0xffffffe8a3607836 */ /* 0x040fe40000000000 */
[----:B------:R-:W-:Y:S01]  /*12a40*/  FFMA.FTZ R11, -R158, R86, R11 ;  /* 0x000000569e0b7223 */ /* 0x000fe2000001010b */
[----:B------:R-:W-:Y:S01]  /*12a50*/  IABS R90, R90 ;  /* 0x0000005a005a7213 */ /* 0x000fe20000000000 */
[----:B------:R-:W-:Y:S02]  /*12a60*/  VIADD R88, R162, 0x11 ;  /* 0x00000011a2587836 */ /* 0x000fe40000000000 */
[----:B------:R-:W-:Y:S01]  /*12a70*/  FFMA.FTZ R5, -R158, R86, R5 ;  /* 0x000000569e057223 */ /* 0x000fe20000010105 */
[----:B------:R-:W-:Y:S01]  /*12a80*/  VIADD R101, R100, 0x6020 ;  /* 0x0000602064657836 */ /* 0x000fe20000000000 */
[----:B------:R-:W-:Y:S01]  /*12a90*/  I2FP.F32.S32 R86, R90 ;  /* 0x0000005a00567245 */ /* 0x000fe20000201400 */
[C---:B------:R-:W-:Y:S01]  /*12aa0*/  FFMA.FTZ R6, -R158.reuse, R89, R6 ;  /* 0x000000599e067223 */ /* 0x040fe20000010106 */
[----:B------:R-:W-:Y:S01]  /*12ab0*/  IABS R89, R88 ;  /* 0x0000005800597213 */ /* 0x000fe20000000000 */
[----:B------:R-:W-:Y:S02]  /*12ac0*/  VIADD R3, R163, 0xffffffe0 ;  /* 0xffffffe0a3037836 */ /* 0x000fe40000000000 */
[CC--:B------:R-:W-:Y:S01]  /*12ad0*/  FFMA.FTZ R15, -R158.reuse, R86.reuse, R15 ;  /* 0x000000569e0f7223 */ /* 0x0c0fe2000001010f */
[----:B------:R-:W-:Y:S01]  /*12ae0*/  I2FP.F32.S32 R89, R89 ;  /* 0x0000005900597245 */ /* 0x000fe20000201400 */
[----:B------:R-:W-:Y:S01]  /*12af0*/  FFMA.FTZ R9, -R158, R86, R9 ;  /* 0x000000569e097223 */ /* 0x000fe20000010109 */
[C---:B------:R-:W-:Y:S01]  /*12b00*/  ISETP.GE.AND P1, PT, R3.reuse, R156, PT ;  /* 0x0000009c0300720c */ /* 0x040fe20003f26270 */
[C---:B------:R-:W-:Y:S01]  /*12b10*/  VIADD R88, R162.reuse, 0x8 ;  /* 0x00000008a2587836 */ /* 0x040fe20000000000 */
[C---:B------:R-:W-:Y:S01]  /*12b20*/  ISETP.GE.AND P4, PT, R3.reuse, R154, PT ;  /* 0x0000009a0300720c */ /* 0x040fe20003f86270 */
[----:B------:R-:W-:Y:S01]  /*12b30*/  VIADD R86, R162, 0x1 ;  /* 0x00000001a2567836 */ /* 0x000fe20000000000 */
[----:B------:R-:W-:Y:S01]  /*12b40*/  ISETP.GE.AND P6, PT, R3, R155, PT ;  /* 0x0000009b0300720c */ /* 0x000fe20003fc6270 */
        /* <DEDUP_REMOVED lines=16> */
[----:B------:R-:W-:Y:S01]  /*12c50*/  ISETP.GE.AND P5, PT, R3, R149, PT ;  /* 0x000000950300720c */ /* 0x000fe20003fa6270 */
[----:B------:R-:W-:Y:S01]  /*12c60*/  VIADD R3, R162, 0x19 ;  /* 0x00000019a2037836 */ /* 0x000fe20000000000 */
[----:B------:R-:W-:Y:S01]  /*12c70*/  I2FP.F32.S32 R88, R88 ;  /* 0x0000005800587245 */ /* 0x000fe20000201400 */
[----:B------:R-:W-:Y:S01]  /*12c80*/  FFMA.FTZ R33, -R158, R86, R33 ;  /* 0x000000569e217223 */ /* 0x000fe20000010121 */
[----:B------:R-:W-:Y:S01]  /*12c90*/  VIADD R86, R162, 0xfffffff0 ;  /* 0xfffffff0a2567836 */ /* 0x000fe20000000000 */
[----:B------:R-:W-:Y:S02]  /*12ca0*/  IABS R91, R91 ;  /* 0x0000005b005b7213 */ /* 0x000fe40000000000 */
[CC--:B------:R-:W-:Y:S01]  /*12cb0*/  FFMA.FTZ R27, -R158.reuse, R88.reuse, R27 ;  /* 0x000000589e1b7223 */ /* 0x0c0fe2000001011b */
[----:B------:R-:W-:Y:S01]  /*12cc0*/  FFMA.FTZ R21, -R158, R88, R21 ;  /* 0x000000589e157223 */ /* 0x000fe20000010115 */
[----:B------:R-:W-:Y:S01]  /*12cd0*/  IABS R86, R86 ;  /* 0x0000005600567213 */ /* 0x000fe20000000000 */
[----:B------:R-:W-:Y:S01]  /*12ce0*/  VIADD R88, R162, 0xffffffe8 ;  /* 0xffffffe8a2587836 */ /* 0x000fe20000000000 */
[----:B------:R-:W-:Y:S02]  /*12cf0*/  IABS R3, R3 ;  /* 0x0000000300037213 */ /* 0x000fe40000000000 */
[----:B------:R-:W-:Y:S02]  /*12d00*/  I2FP.F32.S32 R86, R86 ;  /* 0x0000005600567245 */ /* 0x000fe40000201400 */
[----:B------:R-:W-:Y:S02]  /*12d10*/  IABS R88, R88 ;  /* 0x0000005800587213 */ /* 0x000fe40000000000 */
[----:B------:R-:W-:Y:S01]  /*12d20*/  I2FP.F32.S32 R3, R3 ;  /* 0x0000000300037245 */ /* 0x000fe20000201400 */
[C---:B------:R-:W-:Y:S01]  /*12d30*/  FFMA.FTZ R31, -R158.reuse, R86, R31 ;  /* 0x000000569e1f7223 */ /* 0x040fe2000001011f */
[----:B------:R-:W-:Y:S01]  /*12d40*/  I2FP.F32.S32 R88, R88 ;  /* 0x0000005800587245 */ /* 0x000fe20000201400 */
[C---:B------:R-:W-:Y:S01]  /*12d50*/  FFMA.FTZ R25, -R158.reuse, R86, R25 ;  /* 0x000000569e197223 */ /* 0x040fe20000010119 */
[C---:B------:R-:W-:Y:S02]  /*12d60*/  VIADD R86, R163.reuse, 0xfffffff9 ;  /* 0xfffffff9a3567836 */ /* 0x040fe40000000000 */
[CC--:B------:R-:W-:Y:S01]  /*12d70*/  FFMA.FTZ R4, -R158.reuse, R3.reuse, R4 ;  /* 0x000000039e047223 */ /* 0x0c0fe20000010104 */
[C---:B------:R-:W-:Y:S01]  /*12d80*/  FFMA.FTZ R10, -R158.reuse, R3, R10 ;  /* 0x000000039e0a7223 */ /* 0x040fe2000001010a */
[CC--:B------:R-:W-:Y:S01]  /*12d90*/  FFMA.FTZ R29, -R158.reuse, R88.reuse, R29 ;  /* 0x000000589e1d7223 */ /* 0x0c0fe2000001011d */
[----:B------:R-:W-:Y:S01]  /*12da0*/  FFMA.FTZ R35, -R158, R88, R35 ;  /* 0x000000589e237223 */ /* 0x000fe20000010123 */
[----:B------:R-:W-:Y:S01]  /*12db0*/  ISETP.GE.AND P0, PT, R86, R156, PT ;  /* 0x0000009c5600720c */ /* 0x000fe20003f06270 */
[----:B------:R-:W-:Y:S01]  /*12dc0*/  VIADD R88, R163, 0x1 ;  /* 0x00000001a3587836 */ /* 0x000fe20000000000 */
[----:B------:R-:W-:Y:S01]  /*12dd0*/  I2FP.F32.S32 R91, R91 ;  /* 0x0000005b005b7245 */ /* 0x000fe20000201400 */
[----:B------:R-:W-:Y:S01]  /*12de0*/  VIADD R3, R162, 0x9 ;  /* 0x00000009a2037836 */ /* 0x000fe20000000000 */
[----:B------:R-:W-:Y:S02]  /*12df0*/  FSEL R114, R17, -INF , P0 ;  /* 0xff80000011727808 */ /* 0x000fe40000000000 */
[----:B------:R-:W-:Y:S01]  /*12e00*/  ISETP.GE.AND P0, PT, R88, R154, PT ;  /* 0x0000009a5800720c */ /* 0x000fe20003f06270 */
[----:B------:R-:W-:Y:S01]  /*12e10*/  FFMA.FTZ R32, -R158, R91, R32 ;  /* 0x0000005b9e207223 */ /* 0x000fe20000010120 */
[----:B------:R-:W-:Y:S01]  /*12e20*/  IABS R3, R3 ;  /* 0x0000000300037213 */ /* 0x000fe20000000000 */
[----:B------:R-:W-:Y:S01]  /*12e30*/  VIADD R91, R163, 0xfffffff0 ;  /* 0xfffffff0a35b7836 */ /* 0x000fe20000000000 */
[----:B------:R-:W-:Y:S01]  /*12e40*/  FSEL R165, R23, -INF , P0 ;  /* 0xff80000017a57808 */ /* 0x000fe20000000000 */
[----:B------:R-:W-:Y:S01]  /*12e50*/  VIADD R23, R163, 0xfffffff8 ;  /* 0xfffffff8a3177836 */ /* 0x000fe20000000000 */
[----:B------:R-:W-:Y:S02]  /*12e60*/  I2FP.F32.S32 R3, R3 ;  /* 0x0000000300037245 */ /* 0x000fe40000201400 */
[-C--:B------:R-:W-:Y:S02]  /*12e70*/  ISETP.GE.AND P0, PT, R98, R156.reuse, PT ;  /* 0x0000009c6200720c */ /* 0x080fe40003f06270 */
[----:B------:R-:W-:Y:S01]  /*12e80*/  I2FP.F32.S32 R89, R89 ;  /* 0x0000005900597245 */ /* 0x000fe20000201400 */
[CC--:B------:R-:W-:Y:S01]  /*12e90*/  FFMA.FTZ R12, -R158.reuse, R3.reuse, R12 ;  /* 0x000000039e0c7223 */ /* 0x0c0fe2000001010c */
[----:B------:R-:W-:Y:S01]  /*12ea0*/  FFMA.FTZ R18, -R158, R3, R18 ;  /* 0x000000039e127223 */ /* 0x000fe20000010112 */
[----:B------:R-:W-:Y:S01]  /*12eb0*/  FSEL R17, R5, -INF , P0 ;  /* 0xff80000005117808 */ /* 0x000fe20000000000 */
[----:B------:R-:W-:Y:S01]  /*12ec0*/  VIADD R3, R162, 0xfffffff9 ;  /* 0xfffffff9a2037836 */ /* 0x000fe20000000000 */
[-C--:B------:R-:W-:Y:S01]  /*12ed0*/  ISETP.GE.AND P0, PT, R94, R156.reuse, PT ;  /* 0x0000009c5e00720c */ /* 0x080fe20003f06270 */
[CC--:B------:R-:W-:Y:S01]  /*12ee0*/  FFMA.FTZ R22, -R158.reuse, R89.reuse, R22 ;  /* 0x000000599e167223 */ /* 0x0c0fe20000010116 */
[----:B------:R-:W-:Y:S01]  /*12ef0*/  FFMA.FTZ R16, -R158, R89, R16 ;  /* 0x000000599e107223 */ /* 0x000fe20000010110 */
[----:B------:R-:W-:Y:S01]  /*12f00*/  FSEL R97, R4, -INF , P1 ;  /* 0xff80000004617808 */ /* 0x000fe20000800000 */
[----:B------:R-:W-:Y:S01]  /*12f10*/  VIADD R89, R162, 0xfffffff1 ;  /* 0xfffffff1a2597836 */ /* 0x000fe20000000000 */
[----:B------:R-:W-:Y:S01]  /*12f20*/  FSEL R5, R9, -INF , P0 ;  /* 0xff80000009057808 */ /* 0x000fe20000000000 */
[----:B------:R-:W-:Y:S01]  /*12f30*/  VIADD R4, R163, 0x19 ;  /* 0x00000019a3047836 */ /* 0x000fe20000000000 */
[-C--:B------:R-:W-:Y:S02]  /*12f40*/  ISETP.GE.AND P1, PT, R96, R156.reuse, PT ;  /* 0x0000009c6000720c */ /* 0x080fe40003f26270 */
[----:B------:R-:W-:Y:S02]  /*12f50*/  ISETP.GE.AND P0, PT, R91, R156, PT ;  /* 0x0000009c5b00720c */ /* 0x000fe40003f06270 */
[----:B------:R-:W-:Y:S02]  /*12f60*/  IABS R3, R3 ;  /* 0x0000000300037213 */ /* 0x000fe40000000000 */
[----:B------:R-:W-:Y:S01]  /*12f70*/  FSEL R95, R8, -INF , P1 ;  /* 0xff800000085f7808 */ /* 0x000fe20000800000 */
[C---:B------:R-:W-:Y:S01]  /*12f80*/  VIADD R8, R163.reuse, 0x10 ;  /* 0x00000010a3087836 */ /* 0x040fe20000000000 */
[----:B------:R-:W-:Y:S01]  /*12f90*/  FSEL R93, R6, -INF , P4 ;  /* 0xff800000065d7808 */ /* 0x000fe20002000000 */
[C---:B------:R-:W-:Y:S01]  /*12fa0*/  VIADD R6, R163.reuse, 0x11 ;  /* 0x00000011a3067836 */ /* 0x040fe20000000000 */
[----:B------:R-:W-:Y:S01]  /*12fb0*/  FSEL R116, R12, -INF , P0 ;  /* 0xff8000000c747808 */ /* 0x000fe20000000000 */
[----:B------:R-:W-:Y:S01]  /*12fc0*/  VIADD R12, R163, 0x8 ;  /* 0x00000008a30c7836 */ /* 0x000fe20000000000 */
[----:B------:R-:W-:Y:S02]  /*12fd0*/  I2FP.F32.S32 R3, R3 ;  /* 0x0000000300037245 */ /* 0x000fe40000201400 */
[----:B------:R-:W-:Y:S02]  /*12fe0*/  IABS R89, R89 ;  /* 0x0000005900597213 */ /* 0x000fe40000000000 */
[-C--:B------:R-:W-:Y:S01]  /*12ff0*/  ISETP.GE.AND P1, PT, R98, R154.reuse, PT ;  /* 0x0000009a6200720c */ /* 0x080fe20003f26270 */
[-C--:B------:R-:W-:Y:S01]  /*13000*/  FFMA.FTZ R20, -R158, R3.reuse, R20 ;  /* 0x000000039e147223 */ /* 0x080fe20000010114 */
[----:B------:R-:W-:Y:S01]  /*13010*/  ISETP.GE.AND P0, PT, R94, R154, PT ;  /* 0x0000009a5e00720c */ /* 0x000fe20003f06270 */
[----:B------:R-:W-:Y:S01]  /*13020*/  FFMA.FTZ R26, -R158, R3, R26 ;  /* 0x000000039e1a7223 */ /* 0x000fe2000001011a */
[----:B------:R-:W-:Y:S01]  /*13030*/  ISETP.GE.AND P4, PT, R90, R156, PT ;  /* 0x0000009c5a00720c */ /* 0x000fe20003f86270 */
[C---:B------:R-:W-:Y:S01]  /*13040*/  VIADD R3, R162.reuse, 0xffffffe9 ;  /* 0xffffffe9a2037836 */ /* 0x040fe20000000000 */
[----:B------:R-:W-:Y:S01]  /*13050*/  I2FP.F32.S32 R89, R89 ;  /* 0x0000005900597245 */ /* 0x000fe20000201400 */
[----:B------:R-:W-:Y:S01]  /*13060*/  VIADD R162, R162, 0x40 ;  /* 0x00000040a2a27836 */ /* 0x000fe20000000000 */
[----:B------:R-:W-:Y:S02]  /*13070*/  FSEL R92, R7, -INF , P1 ;  /* 0xff800000075c7808 */ /* 0x000fe40000800000 */
[----:B------:R-:W-:Y:S01]  /*13080*/  FSEL R110, R13, -INF , P4 ;  /* 0xff8000000d6e7808 */ /* 0x000fe20002000000 */
[CC--:B------:R-:W-:Y:S01]  /*13090*/  FFMA.FTZ R30, -R158.reuse, R89.reuse, R30 ;  /* 0x000000599e1e7223 */ /* 0x0c0fe2000001011e */
[----:B------:R-:W-:Y:S01]  /*130a0*/  FSEL R9, R11, -INF , P0 ;  /* 0xff8000000b097808 */ /* 0x000fe20000000000 */
[----:B------:R-:W-:Y:S01]  /*130b0*/  FFMA.FTZ R24, -R158, R89, R24 ;  /* 0x000000599e187223 */ /* 0x000fe20000010118 */
[----:B------:R-:W-:Y:S02]  /*130c0*/  ISETP.GE.AND P1, PT, R96, R154, PT ;  /* 0x0000009a6000720c */ /* 0x000fe40003f26270 */
[-C--:B------:R-:W-:Y:S02]  /*130d0*/  ISETP.GE.AND P4, PT, R23, R156.reuse, PT ;  /* 0x0000009c1700720c */ /* 0x080fe40003f86270 */
[C---:B------:R-:W-:Y:S02]  /*130e0*/  ISETP.GE.AND P0, PT, R163.reuse, R156, PT ;  /* 0x0000009ca300720c */ /* 0x040fe40003f06270 */
[----:B------:R-:W-:Y:S01]  /*130f0*/  FSEL R89, R10, -INF , P1 ;  /* 0xff8000000a597808 */ /* 0x000fe20000800000 */
[----:B------:R-:W-:Y:S01]  /*13100*/  VIADD R10, R163, 0x9 ;  /* 0x00000009a30a7836 */ /* 0x000fe20000000000 */
        /* <DEDUP_REMOVED lines=11> */
[-C--:B------:R-:W-:Y:S02]  /*131c0*/  ISETP.GE.AND P0, PT, R6, R156.reuse, PT ;  /* 0x0000009c0600720c */ /* 0x080fe40003f06270 */
[----:B------:R-:W-:Y:S02]  /*131d0*/  IABS R3, R3 ;  /* 0x0000000300037213 */ /* 0x000fe40000000000 */
[----:B------:R-:W-:Y:S02]  /*131e0*/  FSEL R29, R29, -INF , P0 ;  /* 0xff8000001d1d7808 */ /* 0x000fe40000000000 */
[----:B------:R-:W-:Y:S02]  /*131f0*/  FSEL R18, R18, -INF , P4 ;  /* 0xff80000012127808 */ /* 0x000fe40002000000 */
[----:B------:R-:W-:Y:S02]  /*13200*/  I2FP.F32.S32 R3, R3 ;  /* 0x0000000300037245 */ /* 0x000fe40000201400 */
[----:B------:R-:W-:Y:S02]  /*13210*/  ISETP.GE.AND P4, PT, R12, R156, PT ;  /* 0x0000009c0c00720c */ /* 0x000fe40003f86270 */
[-C--:B------:R-:W-:Y:S01]  /*13220*/  ISETP.GE.AND P0, PT, R10, R154.reuse, PT ;  /* 0x0000009a0a00720c */ /* 0x080fe20003f06270 */
[CC--:B------:R-:W-:Y:S01]  /*13230*/  FFMA.FTZ R28, -R158.reuse, R3.reuse, R28 ;  /* 0x000000039e1c7223 */ /* 0x0c0fe2000001011c */
[----:B------:R-:W-:Y:S01]  /*13240*/  ISETP.GE.AND P1, PT, R91, R154, PT ;  /* 0x0000009a5b00720c */ /* 0x000fe20003f26270 */
[----:B------:R-:W-:Y:S01]  /*13250*/  FFMA.FTZ R34, -R158, R3, R34 ;  /* 0x000000039e227223 */ /* 0x000fe20000010122 */
[----:B------:R-:W-:Y:S01]  /*13260*/  FSEL R24, R24, -INF , P4 ;  /* 0xff80000018187808 */ /* 0x000fe20002000000 */
[----:B------:R-:W-:Y:S01]  /*13270*/  VIADD R3, R163, 0x18 ;  /* 0x00000018a3037836 */ /* 0x000fe20000000000 */
[----:B------:R-:W-:Y:S02]  /*13280*/  FSEL R27, R27, -INF , P0 ;  /* 0xff8000001b1b7808 */ /* 0x000fe40000000000 */
[----:B------:R-:W-:Y:S02]  /*13290*/  ISETP.GE.AND P4, PT, R8, R156, PT ;  /* 0x0000009c0800720c */ /* 0x000fe40003f86270 */
[----:B------:R-:W-:Y:S02]  /*132a0*/  ISETP.GE.AND P0, PT, R88, R149, PT ;  /* 0x000000955800720c */ /* 0x000fe40003f06270 */
[----:B------:R-:W-:Y:S02]  /*132b0*/  FSEL R14, R14, -INF , P1 ;  /* 0xff8000000e0e7808 */ /* 0x000fe40000800000 */
[-C--:B------:R-:W-:Y:S02]  /*132c0*/  ISETP.GE.AND P1, PT, R163, R154.reuse, PT ;  /* 0x0000009aa300720c */ /* 0x080fe40003f26270 */
[----:B------:R-:W-:Y:S02]  /*132d0*/  FSEL R28, R28, -INF , P4 ;  /* 0xff8000001c1c7808 */ /* 0x000fe40002000000 */
[----:B------:R-:W-:Y:S02]  /*132e0*/  FSEL R165, R165, -INF , !P0 ;  /* 0xff800000a5a57808 */ /* 0x000fe40004000000 */
[----:B------:R-:W-:Y:S02]  /*132f0*/  ISETP.GE.AND P4, PT, R86, R155, PT ;  /* 0x0000009b5600720c */ /* 0x000fe40003f86270 */
[-C--:B------:R-:W-:Y:S02]  /*13300*/  ISETP.GE.AND P0, PT, R4, R154.reuse, PT ;  /* 0x0000009a0400720c */ /* 0x080fe40003f06270 */
[----:B------:R-:W-:Y:S02]  /*13310*/  FSEL R22, R22, -INF , P1 ;  /* 0xff80000016167808 */ /* 0x000fe40000800000 */
[----:B------:R-:W-:Y:S02]  /*13320*/  ISETP.GE.AND P1, PT, R12, R154, PT ;  /* 0x0000009a0c00720c */ /* 0x000fe40003f26270 */
[----:B------:R-:W-:Y:S02]  /*13330*/  FSEL R114, R114, -INF , !P4 ;  /* 0xff80000072727808 */ /* 0x000fe40006000000 */
[----:B------:R-:W-:Y:S02]  /*13340*/  FSEL R35, R35, -INF , P0 ;  /* 0xff80000023237808 */ /* 0x000fe40000000000 */
[----:B------:R-:W-:Y:S02]  /*13350*/  FSEL R19, R97, -INF , !P6 ;  /* 0xff80000061137808 */ /* 0x000fe40007000000 */
[-C--:B------:R-:W-:Y:S02]  /*13360*/  ISETP.GE.AND P4, PT, R3, R156.reuse, PT ;  /* 0x0000009c0300720c */ /* 0x080fe40003f86270 */
[----:B------:R-:W-:Y:S02]  /*13370*/  ISETP.GE.AND P0, PT, R98, R149, PT ;  /* 0x000000956200720c */ /* 0x000fe40003f06270 */
[-C--:B------:R-:W-:Y:S02]  /*13380*/  ISETP.GE.AND P6, PT, R94, R155.reuse, PT ;  /* 0x0000009b5e00720c */ /* 0x080fe40003fc6270 */
[----:B------:R-:W-:Y:S02]  /*13390*/  FSEL R26, R26, -INF , P1 ;  /* 0xff8000001a1a7808 */ /* 0x000fe40000800000 */
[----:B------:R-:W-:Y:S02]  /*133a0*/  ISETP.GE.AND P1, PT, R4, R156, PT ;  /* 0x0000009c0400720c */ /* 0x000fe40003f26270 */
[----:B------:R-:W-:Y:S02]  /*133b0*/  FSEL R15, R93, -INF , !P5 ;  /* 0xff8000005d0f7808 */ /* 0x000fe40006800000 */
[----:B------:R-:W-:Y:S02]  /*133c0*/  FSEL R13, R92, -INF , !P0 ;  /* 0xff8000005c0d7808 */ /* 0x000fe40004000000 */
[----:B------:R-:W-:Y:S02]  /*133d0*/  FSEL R32, R32, -INF , P4 ;  /* 0xff80000020207808 */ /* 0x000fe40002000000 */
[----:B------:R-:W-:Y:S02]  /*133e0*/  FSEL R5, R5, -INF , !P6 ;  /* 0xff80000005057808 */ /* 0x000fe40007000000 */
[-C--:B------:R-:W-:Y:S02]  /*133f0*/  ISETP.GE.AND P4, PT, R6, R154.reuse, PT ;  /* 0x0000009a0600720c */ /* 0x080fe40003f86270 */
[C---:B------:R-:W-:Y:S02]  /*13400*/  ISETP.GE.AND P6, PT, R91.reuse, R155, PT ;  /* 0x0000009b5b00720c */ /* 0x040fe40003fc6270 */
[----:B------:R-:W-:Y:S02]  /*13410*/  ISETP.GE.AND P0, PT, R91, R149, PT ;  /* 0x000000955b00720c */ /* 0x000fe40003f06270 */
        /* <DEDUP_REMOVED lines=16> */
[----:B------:R-:W-:Y:S02]  /*13520*/  FSEL R17, R17, -INF , !P4 ;  /* 0xff80000011117808 */ /* 0x000fe40006000000 */
[----:B------:R-:W-:Y:S02]  /*13530*/  ISETP.GE.AND P6, PT, R12, R155, PT ;  /* 0x0000009b0c00720c */ /* 0x000fe40003fc6270 */
        /* <DEDUP_REMOVED lines=8> */
[----:B------:R-:W-:Y:S02]  /*135c0*/  FSEL R121, R121, -INF , !P5 ;  /* 0xff80000079797808 */ /* 0x000fe40006800000 */
[----:B------:R-:W-:Y:S02]  /*135d0*/  ISETP.GE.AND P4, PT, R88, R155, PT ;  /* 0x0000009b5800720c */ /* 0x000fe40003f86270 */
[C---:B------:R-:W-:Y:S01]  /*135e0*/  ISETP.GE.AND P5, PT, R163.reuse, R149, PT ;  /* 0x00000095a300720c */ /* 0x040fe20003fa6270 */
[----:B------:R-:W-:Y:S01]  /*135f0*/  VIADD R163, R163, 0xffffffc0 ;  /* 0xffffffc0a3a37836 */ /* 0x000fe20000000000 */
[C---:B------:R-:W-:Y:S02]  /*13600*/  ISETP.GE.AND P6, PT, R8.reuse, R155, PT ;  /* 0x0000009b0800720c */ /* 0x040fe40003fc6270 */
[----:B------:R-:W-:Y:S02]  /*13610*/  ISETP.GE.AND P0, PT, R8, R149, PT ;  /* 0x000000950800720c */ /* 0x000fe40003f06270 */
[----:B------:R-:W-:Y:S02]  /*13620*/  FSEL R7, R95, -INF , !P1 ;  /* 0xff8000005f077808 */ /* 0x000fe40004800000 */
[----:B------:R-:W-:Y:S02]  /*13630*/  FMNMX3.FTZ R8, R0, R19, R17, !PT ;  /* 0x0000001300087276 */ /* 0x000fe40007810011 */
[----:B------:R-:W-:Y:S02]  /*13640*/  ISETP.GE.AND P1, PT, R94, R149, PT ;  /* 0x000000955e00720c */ /* 0x000fe40003f26270 */
[----:B------:R-:W-:Y:S02]  /*13650*/  FSEL R120, R22, -INF , !P5 ;  /* 0xff80000016787808 */ /* 0x000fe40006800000 */
[----:B------:R-:W-:Y:S02]  /*13660*/  FSEL R113, R28, -INF , !P6 ;  /* 0xff8000001c717808 */ /* 0x000fe40007000000 */
[----:B------:R-:W-:Y:S02]  /*13670*/  FSEL R122, R21, -INF , !P4 ;  /* 0xff800000157a7808 */ /* 0x000fe40006000000 */
[----:B------:R-:W-:Y:S02]  /*13680*/  ISETP.GE.AND P5, PT, R6, R155, PT ;  /* 0x0000009b0600720c */ /* 0x000fe40003fa6270 */
[----:B------:R-:W-:Y:S02]  /*13690*/  FMNMX3.FTZ R21, R8, R7, R5, !PT ;  /* 0x0000000708157276 */ /* 0x000fe40007810005 */
[----:B------:R-:W-:Y:S02]  /*136a0*/  ISETP.GE.AND P6, PT, R6, R149, PT ;  /* 0x000000950600720c */ /* 0x000fe40003fc6270 */
[----:B------:R-:W-:Y:S02]  /*136b0*/  FMNMX3.FTZ R6, R2, R15, R13, !PT ;  /* 0x0000000f02067276 */ /* 0x000fe4000781000d */
[----:B------:R-:W-:Y:S02]  /*136c0*/  FSEL R9, R9, -INF , !P1 ;  /* 0xff80000009097808 */ /* 0x000fe40004800000 */
[-C--:B------:R-:W-:Y:S02]  /*136d0*/  ISETP.GE.AND P4, PT, R12, R149.reuse, PT ;  /* 0x000000950c00720c */ /* 0x080fe40003f86270 */
[----:B------:R-:W-:Y:S02]  /*136e0*/  FMNMX3.FTZ R21, R21, R116, R110, !PT ;  /* 0x0000007415157276 */ /* 0x000fe4000781006e */
[----:B------:R-:W-:Y:S02]  /*136f0*/  ISETP.GE.AND P1, PT, R23, R149, PT ;  /* 0x000000951700720c */ /* 0x000fe40003f26270 */
[----:B------:R-:W-:Y:S02]  /*13700*/  FMNMX3.FTZ R6, R6, R11, R9, !PT ;  /* 0x0000000b06067276 */ /* 0x000fe40007810009 */
[----:B------:R-:W-:Y:S02]  /*13710*/  FSEL R99, R29, -INF , !P5 ;  /* 0xff8000001d637808 */ /* 0x000fe40006800000 */
[----:B------:R-:W-:Y:S02]  /*13720*/  FSEL R125, R26, -INF , !P4 ;  /* 0xff8000001a7d7808 */ /* 0x000fe40006000000 */
[C---:B------:R-:W-:Y:S02]  /*13730*/  ISETP.GE.AND P5, PT, R4.reuse, R155, PT ;  /* 0x0000009b0400720c */ /* 0x040fe40003fa6270 */
[----:B------:R-:W-:Y:S02]  /*13740*/  FMNMX3.FTZ R21, R21, R112, R114, !PT ;  /* 0x0000007015157276 */ /* 0x000fe40007810072 */
[----:B------:R-:W-:Y:S02]  /*13750*/  ISETP.GE.AND P4, PT, R4, R149, PT ;  /* 0x000000950400720c */ /* 0x000fe40003f86270 */
[----:B------:R-:W-:Y:S02]  /*13760*/  FSEL R119, R18, -INF , !P1 ;  /* 0xff80000012777808 */ /* 0x000fe40004800000 */
[----:B------:R-:W-:Y:S02]  /*13770*/  FMNMX3.FTZ R4, R6, R115, R117, !PT ;  /* 0x0000007306047276 */ /* 0x000fe40007810075 */
        /* <DEDUP_REMOVED lines=11> */
[----:B------:R-:W-:Y:S02]  /*13830*/  FSEL R97, R30, -INF , !P0 ;  /* 0xff8000001e617808 */ /* 0x000fe40004000000 */
[----:B------:R-:W-:Y:S02]  /*13840*/  FSEL R91, R31, -INF , !P6 ;  /* 0xff8000001f5b7808 */ /* 0x000fe40007000000 */
[----:B------:R-:W-:Y:S01]  /*13850*/  FMNMX3.FTZ R4, R4, R125, R123, !PT ;  /* 0x0000007d04047276 */ /* 0x000fe2000781007b */
[----:B------:R-:W-:Y:S01]  /*13860*/  LDSM.16.MT88.4 R28, [R100+0x7000] ;  /* 0x00700000641c783b */ /* 0x000fe20000004200 */
[----:B------:R-:W-:Y:S02]  /*13870*/  FMNMX3.FTZ R8, R3, R98, R96, !PT ;  /* 0x0000006203087276 */ /* 0x000fe40007810060 */
[----:B------:R-:W-:Y:S02]  /*13880*/  FMNMX3.FTZ R3, R4, R97, R91, !PT ;  /* 0x0000006104037276 */ /* 0x000fe4000781005b */
[----:B------:R-:W-:Y:S02]  /*13890*/  FSEL R88, R35, -INF , !P4 ;  /* 0xff80000023587808 */ /* 0x000fe40006000000 */
[----:B------:R-:W-:Y:S01]  /*138a0*/  FSEL R89, R34, -INF , !P5 ;  /* 0xff80000022597808 */ /* 0x000fe20006800000 */
[----:B------:R-:W-:Y:S03]  /*138b0*/  SHFL.BFLY PT, R23, R8, 0x2, 0x1f ;  /* 0x0c401f0008177f89 */ /* 0x000fe600000e0000 */
[----:B------:R-:W-:Y:S05]  /*138c0*/  FMNMX3.FTZ R6, R3, R89, R88, !PT ;  /* 0x0000005903067276 */ /* 0x000fea0007810058 */
[----:B------:R-:W1:Y:S02]  /*138d0*/  SHFL.BFLY PT, R3, R6, 0x2, 0x1f ;  /* 0x0c401f0006037f89 */ /* 0x000e6400000e0000 */
[----:B-1----:R-:W-:Y:S02]  /*138e0*/  FMNMX.FTZ R4, R6, R3, !PT ;  /* 0x0000000306047209 */ /* 0x002fe40007810000 */
[----:B------:R-:W-:Y:S04]  /*138f0*/  FMNMX.FTZ R21, R8, R23, !PT ;  /* 0x0000001708157209 */ /* 0x000fe80007810000 */
[----:B------:R-:W1:Y:S08]  /*13900*/  SHFL.BFLY PT, R3, R4, 0x1, 0x1f ;  /* 0x0c201f0004037f89 */ /* 0x000e7000000e0000 */
[----:B------:R-:W3:Y:S01]  /*13910*/  SHFL.BFLY PT, R86, R21, 0x1, 0x1f ;  /* 0x0c201f0015567f89 */ /* 0x000ee200000e0000 */
[----:B-1----:R-:W-:Y:S01]  /*13920*/  FMNMX.FTZ R3, R4, R3, !PT ;  /* 0x0000000304037209 */ /* 0x002fe20007810000 */
[----:B------:R-:W-:Y:S01]  /*13930*/  VIADD R4, R100, 0x6000 ;  /* 0x0000600064047836 */ /* 0x000fe20000000000 */
[----:B---3--:R-:W-:Y:S03]  /*13940*/  FMNMX.FTZ R86, R21, R86, !PT ;  /* 0x0000005615567209 */ /* 0x008fe60007810000 */
[----:B--2---:R-:W-:Y:S01]  /*13950*/  FMUL.FTZ R90, R87, R3 ;  /* 0x00000003575a7220 */ /* 0x004fe20000410000 */
[----:B------:R-:W-:Y:S01]  /*13960*/  FSETP.NEU.FTZ.AND P0, PT, R3, -INF , PT ;  /* 0xff8000000300780b */ /* 0x000fe20003f1d000 */
[----:B------:R-:W-:Y:S01]  /*13970*/  @P2 VIADD R101, R4, 0xffffffe0 ;  /* 0xffffffe004652836 */ /* 0x000fe20000000000 */
[----:B------:R-:W-:Y:S01]  /*13980*/  FSETP.NEU.FTZ.AND P1, PT, R86, -INF , PT ;  /* 0xff8000005600780b */ /* 0x000fe20003f3d000 */
[----:B------:R-:W-:Y:S01]  /*13990*/  FMUL.FTZ R108, R87, R86 ;  /* 0x00000056576c7220 */ /* 0x000fe20000410000 */
[----:B------:R-:W-:Y:S02]  /*139a0*/  FSEL R90, R90, RZ, P0 ;  /* 0x000000ff5a5a7208 */ /* 0x000fe40000000000 */
[----:B------:R-:W-:Y:S02]  /*139b0*/  LDSM.16.MT88.4 R20, [R101] ;  /* 0x000000006514783b */ /* 0x000fe40000004200 */
[----:B------:R-:W-:Y:S01]  /*139c0*/  FSEL R108, R108, RZ, P1 ;  /* 0x000000ff6c6c7208 */ /* 0x000fe20000800000 */
[-CC-:B------:R-:W-:Y:S01]  /*139d0*/  FFMA.FTZ R109, R15, R87.reuse, -R90.reuse ;  /* 0x000000570f6d7223 */ /* 0x180fe2000001085a */
[-CC-:B------:R-:W-:Y:S01]  /*139e0*/  FFMA.FTZ R107, R13, R87.reuse, -R90.reuse ;  /* 0x000000570d6b7223 */ /* 0x180fe2000001085a */
[-CC-:B------:R-:W-:Y:S01]  /*139f0*/  FFMA.FTZ R104, R11, R87.reuse, -R90.reuse ;  /* 0x000000570b687223 */ /* 0x180fe2000001085a */
[-C--:B------:R-:W-:Y:S01]  /*13a00*/  FFMA.FTZ R111, R9, R87.reuse, -R90 ;  /* 0x00000057096f7223 */ /* 0x080fe2000001085a */
[-CC-:B------:R-:W-:Y:S01]  /*13a10*/  FFMA.FTZ R103, R7, R87.reuse, -R108.reuse ;  /* 0x0000005707677223 */ /* 0x180fe2000001086c */
[----:B------:R-:W1:Y:S01]  /*13a20*/  LDSM.16.MT88.4 R12, [R100+0x6000] ;  /* 0x00600000640c783b */ /* 0x000e620000004200 */
[-CC-:B------:R-:W-:Y:S01]  /*13a30*/  FFMA.FTZ R102, R5, R87.reuse, -R108.reuse ;  /* 0x0000005705667223 */ /* 0x180fe2000001086c */
[----:B------:R-:W-:Y:S01]  /*13a40*/  FSEL R7, R86, RZ, P1 ;  /* 0x000000ff56077208 */ /* 0x000fe20000800000 */
[-CC-:B------:R-:W-:Y:S01]  /*13a50*/  FFMA.FTZ R105, R19, R87.reuse, -R108.reuse ;  /* 0x0000005713697223 */ /* 0x180fe2000001086c */
[----:B------:R-:W-:Y:S01]  /*13a60*/  FSEL R5, R3, RZ, P0 ;  /* 0x000000ff03057208 */ /* 0x000fe20000000000 */
[-C--:B------:R-:W-:Y:S01]  /*13a70*/  FFMA.FTZ R106, R17, R87.reuse, -R108 ;  /* 0x00000057116a7223 */ /* 0x080fe2000001086c */
[----:B------:R-:W-:Y:S01]  /*13a80*/  MUFU.EX2 R109, R109 ;  /* 0x0000006d006d7308 */ /* 0x000fe20000000800 */
[----:B------:R-:W-:Y:S01]  /*13a90*/  FADD.FTZ R0, -R7, R0 ;  /* 0x0000000007007221 */ /* 0x000fe20000010100 */
[-C--:B------:R-:W-:Y:S01]  /*13aa0*/  FFMA.FTZ R126, R99, R87.reuse, -R108 ;  /* 0x00000057637e7223 */ /* 0x080fe2000001086c */
[----:B------:R-:W-:Y:S07]  /*13ab0*/  FADD.FTZ R2, -R5, R2 ;  /* 0x0000000205027221 */ /* 0x000fee0000010100 */
[----:B------:R-:W-:Y:S01]  /*13ac0*/  MUFU.EX2 R105, R105 ;  /* 0x0000006900697308 */ /* 0x000fe20000000800 */
[C---:B------:R-:W-:Y:S01]  /*13ad0*/  FMUL.FTZ R7, R87.reuse, R0 ;  /* 0x0000000057077220 */ /* 0x040fe20000410000 */
[-CC-:B------:R-:W-:Y:S01]  /*13ae0*/  FFMA.FTZ R132, R98, R87.reuse, -R108.reuse ;  /* 0x0000005762847223 */ /* 0x180fe2000001086c */
[----:B------:R-:W-:Y:S07]  /*13af0*/  FMUL.FTZ R0, R87, R2 ;  /* 0x0000000257007220 */ /* 0x000fee0000410000 */
[----:B------:R-:W2:Y:S01]  /*13b00*/  MUFU.EX2 R106, R106 ;  /* 0x0000006a006a7308 */ /* 0x000ea20000000800 */
[-CC-:B------:R-:W-:Y:S01]  /*13b10*/  FFMA.FTZ R116, R116, R87.reuse, -R108.reuse ;  /* 0x0000005774747223 */ /* 0x180fe2000001086c */
[-CC-:B------:R-:W-:Y:S01]  /*13b20*/  FFMA.FTZ R124, R124, R87.reuse, -R108.reuse ;  /* 0x000000577c7c7223 */ /* 0x180fe2000001086c */
[-CC-:B------:R-:W-:Y:S07]  /*13b30*/  FFMA.FTZ R131, R122, R87.reuse, -R108.reuse ;  /* 0x000000577a837223 */ /* 0x180fee000001086c */
[----:B------:R-:W3:Y:S01]  /*13b40*/  MUFU.EX2 R107, R107 ;  /* 0x0000006b006b7308 */ /* 0x000ee20000000800 */
[-CC-:B------:R-:W-:Y:S01]  /*13b50*/  FFMA.FTZ R118, R118, R87.reuse, -R108.reuse ;  /* 0x0000005776767223 */ /* 0x180fe2000001086c */
[-CC-:B------:R-:W-:Y:S01]  /*13b60*/  FFMA.FTZ R127, R127, R87.reuse, -R108.reuse ;  /* 0x000000577f7f7223 */ /* 0x180fe2000001086c */
[-C--:B------:R-:W-:Y:S07]  /*13b70*/  FFMA.FTZ R113, R113, R87.reuse, -R108 ;  /* 0x0000005771717223 */ /* 0x080fee000001086c */
[----:B------:R-:W-:Y:S01]  /*13b80*/  MUFU.EX2 R103, R103 ;  /* 0x0000006700677308 */ /* 0x000fe20000000800 */
[-CC-:B------:R-:W-:Y:S01]  /*13b90*/  FFMA.FTZ R130, R91, R87.reuse, -R90.reuse ;  /* 0x000000575b827223 */ /* 0x180fe2000001085a */
[-CC-:B------:R-:W-:Y:S01]  /*13ba0*/  FFMA.FTZ R121, R121, R87.reuse, -R90.reuse ;  /* 0x0000005779797223 */ /* 0x180fe2000001085a */
[-CC-:B------:R-:W-:Y:S07]  /*13bb0*/  FFMA.FTZ R120, R120, R87.reuse, -R90.reuse ;  /* 0x0000005778787223 */ /* 0x180fee000001085a */
[----:B------:R-:W4:Y:S01]  /*13bc0*/  MUFU.EX2 R102, R102 ;  /* 0x0000006600667308 */ /* 0x000f220000000800 */
[----:B------:R-:W-:Y:S01]  /*13bd0*/  FFMA.FTZ R165, R165, R87, -R90 ;  /* 0x00000057a5a57223 */ /* 0x000fe2000001085a */
[----:B--2---:R-:W-:Y:S08]  /*13be0*/  F2FP.F16.F32.PACK_AB R92, R106, R105 ;  /* 0x000000696a5c723e */ /* 0x004ff000000000ff */
[----:B------:R-:W-:Y:S01]  /*13bf0*/  MUFU.EX2 R104, R104 ;  /* 0x0000006800687308 */ /* 0x000fe20000000800 */
[----:B------:R-:W-:Y:S02]  /*13c00*/  ISETP.GT.AND P0, PT, R160, R137, PT ;  /* 0x00000089a000720c */ /* 0x000fe40003f04270 */
[----:B---3--:R-:W-:Y:S07]  /*13c10*/  F2FP.F16.F32.PACK_AB R93, R107, R109 ;  /* 0x0000006d6b5d723e */ /* 0x008fee00000000ff */
[----:B------:R-:W2:Y:S10]  /*13c20*/  MUFU.EX2 R111, R111 ;  /* 0x0000006f006f7308 */ /* 0x000eb40000000800 */
[----:B------:R-:W3:Y:S01]  /*13c30*/  MUFU.EX2 R2, R7 ;  /* 0x0000000700027308 */ /* 0x000ee20000000800 */
[----:B----4-:R-:W-:Y:S09]  /*13c40*/  F2FP.F16.F32.PACK_AB R94, R102, R103 ;  /* 0x00000067665e723e */ /* 0x010ff200000000ff */
[----:B------:R-:W4:Y:S10]  /*13c50*/  MUFU.EX2 R0, R0 ;  /* 0x0000000000007308 */ /* 0x000f340000000800 */
[----:B------:R-:W-:Y:S01]  /*13c60*/  MUFU.EX2 R121, R121 ;  /* 0x0000007900797308 */ /* 0x000fe20000000800 */
[----:B--2---:R-:W-:Y:S09]  /*13c70*/  F2FP.F16.F32.PACK_AB R95, R111, R104 ;  /* 0x000000686f5f723e */ /* 0x004ff200000000ff */
[----:B------:R-:W-:Y:S01]  /*13c80*/  MUFU.EX2 R122, R124 ;  /* 0x0000007c007a7308 */ /* 0x000fe20000000800 */
[C---:B---3--:R-:W-:Y:S01]  /*13c90*/  FMUL.FTZ R4, R2.reuse, R80 ;  /* 0x0000005002047220 */ /* 0x048fe20000410000 */
[C---:B------:R-:W-:Y:S01]  /*13ca0*/  FMUL.FTZ R5, R2.reuse, R81 ;  /* 0x0000005102057220 */ /* 0x040fe20000410000 */
[C---:B------:R-:W-:Y:S01]  /*13cb0*/  FMUL.FTZ R9, R2.reuse, R77 ;  /* 0x0000004d02097220 */ /* 0x040fe20000410000 */
[----:B------:R-:W-:Y:S01]  /*13cc0*/  FMUL.FTZ R8, R2, R76 ;  /* 0x0000004c02087220 */ /* 0x000fe20000410000 */
[C---:B----4-:R-:W-:Y:S01]  /*13cd0*/  FMUL.FTZ R6, R0.reuse, R82 ;  /* 0x0000005200067220 */ /* 0x050fe20000410000 */
        /* <DEDUP_REMOVED lines=75> */
[----:B------:R-:W-:Y:S07]  /*14190*/  FFMA.FTZ R124, R123, R87, -R90 ;  /* 0x000000577b7c7223 */ /* 0x000fee000001085a */
[----:B------:R-:W-:Y:S01]  /*141a0*/  MUFU.EX2 R113, R113 ;  /* 0x0000007100717308 */ /* 0x000fe20000000800 */
[----:B------:R-:W-:Y:S01]  /*141b0*/  FFMA.FTZ R105, R2, R159, R105 ;  /* 0x0000009f02697223 */ /* 0x000fe20000010069 */
[C---:B--2---:R-:W-:Y:S01]  /*141c0*/  HMMA.16816.F32 R36, R92.reuse, R64, R36 ;  /* 0x000000405c24723c */ /* 0x044fe20000001824 */
[----:B-1----:R-:W-:Y:S07]  /*141d0*/  LDSM.16.MT88.4 R68, [R101+0x1400] ;  /* 0x001400006544783b */ /* 0x002fee0000004200 */
[----:B------:R-:W-:Y:S01]  /*141e0*/  MUFU.EX2 R126, R126 ;  /* 0x0000007e007e7308 */ /* 0x000fe20000000800 */
[----:B------:R-:W-:Y:S02]  /*141f0*/  IMAD.MOV.U32 R2, RZ, RZ, R3 ;  /* 0x000000ffff027224 */ /* 0x000fe400078e0003 */
[----:B------:R-:W-:Y:S01]  /*14200*/  FFMA.FTZ R109, R0, R157, R109 ;  /* 0x0000009d006d7223 */ /* 0x000fe2000001006d */
[----:B------:R-:W-:Y:S06]  /*14210*/  FADD.FTZ R106, R106, R105 ;  /* 0x000000696a6a7221 */ /* 0x000fec0000010000 */
[----:B------:R-:W-:Y:S01]  /*14220*/  MUFU.EX2 R124, R124 ;  /* 0x0000007c007c7308 */ /* 0x000fe20000000800 */
[C---:B------:R-:W-:Y:S01]  /*14230*/  HMMA.16816.F32 R40, R92.reuse, R66, R40 ;  /* 0x000000425c28723c */ /* 0x040fe20000001828 */
[----:B------:R-:W1:Y:S08]  /*14240*/  LDSM.16.MT88.4 R64, [R100+0x7400] ;  /* 0x007400006440783b */ /* 0x000e700000004200 */
[----:B------:R-:W-:Y:S01]  /*14250*/  MUFU.EX2 R130, R130 ;  /* 0x0000008200827308 */ /* 0x000fe20000000800 */
[----:B------:R-:W-:Y:S09]  /*14260*/  FADD.FTZ R109, R107, R109 ;  /* 0x0000006d6b6d7221 */ /* 0x000ff20000010000 */
[----:B------:R-:W-:Y:S01]  /*14270*/  MUFU.EX2 R132, R132 ;  /* 0x0000008400847308 */ /* 0x000fe20000000800 */
[----:B------:R-:W-:Y:S01]  /*14280*/  FADD.FTZ R0, R104, R109 ;  /* 0x0000006d68007221 */ /* 0x000fe20000010000 */
[C---:B------:R-:W-:Y:S01]  /*14290*/  HMMA.16816.F32 R44, R92.reuse, R52, R44 ;  /* 0x000000345c2c723c */ /* 0x040fe2000000182c */
[----:B---3--:R-:W2:Y:S07]  /*142a0*/  LDSM.16.MT88.4 R72, [R100+0x8400] ;  /* 0x008400006448783b */ /* 0x008eae0000004200 */
[----:B------:R-:W-:Y:S01]  /*142b0*/  MUFU.EX2 R108, R108 ;  /* 0x0000006c006c7308 */ /* 0x000fe20000000800 */
[----:B----4-:R-:W-:Y:S01]  /*142c0*/  F2FP.F16.F32.PACK_AB R52, R115, R110 ;  /* 0x0000006e7334723e */ /* 0x010fe200000000ff */
[----:B------:R-:W-:Y:S01]  /*142d0*/  FADD.FTZ R0, R111, R0 ;  /* 0x000000006f007221 */ /* 0x000fe20000010000 */
[----:B-----5:R-:W-:Y:S01]  /*142e0*/  F2FP.F16.F32.PACK_AB R53, R112, R117 ;  /* 0x000000757035723e */ /* 0x020fe200000000ff */
[----:B------:R-:W-:Y:S01]  /*142f0*/  HMMA.16816.F32 R48, R92, R54, R48 ;  /* 0x000000365c30723c */ /* 0x000fe20000001830 */
[----:B------:R-:W-:Y:S02]  /*14300*/  LDSM.16.MT88.4 R92, [R100+0x7c00] ;  /* 0x007c0000645c783b */ /* 0x000fe40000004200 */
[----:B------:R-:W-:Y:S02]  /*14310*/  F2FP.F16.F32.PACK_AB R54, R119, R114 ;  /* 0x000000727736723e */ /* 0x000fe400000000ff */
[----:B------:R-:W-:Y:S07]  /*14320*/  F2FP.F16.F32.PACK_AB R55, R121, R116 ;  /* 0x000000747937723e */ /* 0x000fee00000000ff */
[C---:B------:R-:W-:Y:S08]  /*14330*/  HMMA.16816.F32 R4, R52.reuse, R56, R4 ;  /* 0x000000383404723c */ /* 0x040ff00000001804 */
        /* <DEDUP_REMOVED lines=11> */
[C---:B--2---:R-:W-:Y:S03]  /*143f0*/  HMMA.16816.F32 R36, R52.reuse, R72, R36 ;  /* 0x000000483424723c */ /* 0x044fe60000001824 */
[-CC-:B------:R-:W-:Y:S02]  /*14400*/  FFMA.FTZ R72, R125, R87.reuse, -R90.reuse ;  /* 0x000000577d487223 */ /* 0x180fe4000001085a */
[----:B------:R2:W4:Y:S03]  /*14410*/  MUFU.EX2 R125, R127 ;  /* 0x0000007f007d7308 */ /* 0x0005260000000800 */
[C---:B------:R-:W-:Y:S07]  /*14420*/  HMMA.16816.F32 R40, R52.reuse, R74, R40 ;  /* 0x0000004a3428723c */ /* 0x040fee0000001828 */
[----:B------:R-:W1:Y:S01]  /*14430*/  MUFU.EX2 R123, R72 ;  /* 0x00000048007b7308 */ /* 0x000e620000000800 */
[C---:B---3--:R-:W-:Y:S03]  /*14440*/  HMMA.16816.F32 R44, R52.reuse, R56, R44 ;  /* 0x00000038342c723c */ /* 0x048fe6000000182c */
[--C-:B--2---:R-:W-:Y:S02]  /*14450*/  FFMA.FTZ R127, R97, R87, -R90.reuse ;  /* 0x00000057617f7223 */ /* 0x104fe4000001085a */
[----:B------:R-:W-:Y:S03]  /*14460*/  LDSM.16.MT88.4 R96, [R101+0x1c00] ;  /* 0x001c00006560783b */ /* 0x000fe60000004200 */
[----:B------:R-:W-:Y:S01]  /*14470*/  HMMA.16816.F32 R48, R52, R58, R48 ;  /* 0x0000003a3430723c */ /* 0x000fe20000001830 */
[----:B------:R-:W2:Y:S02]  /*14480*/  MUFU.EX2 R127, R127 ;  /* 0x0000007f007f7308 */ /* 0x000ea40000000800 */
[----:B------:R-:W-:Y:S02]  /*14490*/  F2FP.F16.F32.PACK_AB R52, R131, R122 ;  /* 0x0000007a8334723e */ /* 0x000fe400000000ff */
[----:B------:R-:W-:Y:S01]  /*144a0*/  F2FP.F16.F32.PACK_AB R53, R165, R120 ;  /* 0x00000078a535723e */ /* 0x000fe200000000ff */
[----:B------:R-:W3:Y:S01]  /*144b0*/  LDSM.16.MT88.4 R56, [R100+0x8800] ;  /* 0x008800006438783b */ /* 0x000ee20000004200 */
[----:B----4-:R-:W-:Y:S02]  /*144c0*/  F2FP.F16.F32.PACK_AB R54, R125, R118 ;  /* 0x000000767d36723e */ /* 0x010fe400000000ff */
[----:B-1----:R-:W-:Y:S07]  /*144d0*/  F2FP.F16.F32.PACK_AB R55, R124, R123 ;  /* 0x0000007b7c37723e */ /* 0x002fee00000000ff */
[C---:B------:R-:W-:Y:S08]  /*144e0*/  HMMA.16816.F32 R4, R52.reuse, R60, R4 ;  /* 0x0000003c3404723c */ /* 0x040ff00000001804 */
[C---:B------:R-:W-:Y:S01]  /*144f0*/  HMMA.16816.F32 R8, R52.reuse, R62, R8 ;  /* 0x0000003e3408723c */ /* 0x040fe20000001808 */
[----:B------:R-:W1:Y:S07]  /*14500*/  LDSM.16.MT88.4 R60, [R101+0x2800] ;  /* 0x00280000653c783b */ /* 0x000e6e0000004200 */
[C---:B------:R-:W-:Y:S08]  /*14510*/  HMMA.16816.F32 R12, R52.reuse, R64, R12 ;  /* 0x00000040340c723c */ /* 0x040ff0000000180c */
[C---:B------:R-:W-:Y:S08]  /*14520*/  HMMA.16816.F32 R16, R52.reuse, R66, R16 ;  /* 0x000000423410723c */ /* 0x040ff00000001810 */
[C---:B-----5:R-:W-:Y:S08]  /*14530*/  HMMA.16816.F32 R20, R52.reuse, R68, R20 ;  /* 0x000000443414723c */ /* 0x060ff00000001814 */
[C---:B------:R-:W-:Y:S01]  /*14540*/  HMMA.16816.F32 R24, R52.reuse, R70, R24 ;  /* 0x000000463418723c */ /* 0x040fe20000001818 */
[----:B------:R-:W-:Y:S07]  /*14550*/  LDSM.16.MT88.4 R68, [R101+0xc00] ;  /* 0x000c00006544783b */ /* 0x000fee0000004200 */
[C---:B------:R-:W-:Y:S08]  /*14560*/  HMMA.16816.F32 R28, R52.reuse, R76, R28 ;  /* 0x0000004c341c723c */ /* 0x040ff0000000181c */
[C---:B------:R-:W-:Y:S01]  /*14570*/  HMMA.16816.F32 R32, R52.reuse, R78, R32 ;  /* 0x0000004e3420723c */ /* 0x040fe20000001820 */
[----:B------:R-:W4:Y:S07]  /*14580*/  LDSM.16.MT88.4 R76, [R100+0x6c00] ;  /* 0x006c0000644c783b */ /* 0x000f2e0000004200 */
[C---:B---3--:R-:W-:Y:S03]  /*14590*/  HMMA.16816.F32 R36, R52.reuse, R56, R36 ;  /* 0x000000383424723c */ /* 0x048fe60000001824 */
[-CC-:B------:R-:W-:Y:S01]  /*145a0*/  FFMA.FTZ R56, R89, R87.reuse, -R90.reuse ;  /* 0x0000005759387223 */ /* 0x180fe2000001085a */
[----:B------:R-:W-:Y:S01]  /*145b0*/  FFMA.FTZ R90, R88, R87, -R90 ;  /* 0x00000057585a7223 */ /* 0x000fe2000001085a */
[----:B------:R-:W-:Y:S02]  /*145c0*/  F2FP.F16.F32.PACK_AB R88, R126, R113 ;  /* 0x000000717e58723e */ /* 0x000fe400000000ff */
[----:B--2---:R-:W-:Y:S01]  /*145d0*/  F2FP.F16.F32.PACK_AB R89, R130, R127 ;  /* 0x0000007f8259723e */ /* 0x004fe200000000ff */
[C---:B------:R-:W-:Y:S01]  /*145e0*/  HMMA.16816.F32 R40, R52.reuse, R58, R40 ;  /* 0x0000003a3428723c */ /* 0x040fe20000001828 */
[----:B------:R-:W-:Y:S10]  /*145f0*/  MUFU.EX2 R87, R56 ;  /* 0x0000003800577308 */ /* 0x000ff40000000800 */
[----:B------:R2:W3:Y:S01]  /*14600*/  MUFU.EX2 R164, R90 ;  /* 0x0000005a00a47308 */ /* 0x0004e20000000800 */
[C---:B-1----:R-:W-:Y:S08]  /*14610*/  HMMA.16816.F32 R44, R52.reuse, R60, R44 ;  /* 0x0000003c342c723c */ /* 0x042ff0000000182c */
[----:B------:R-:W-:Y:S03]  /*14620*/  HMMA.16816.F32 R48, R52, R62, R48 ;  /* 0x0000003e3430723c */ /* 0x000fe60000001830 */
[----:B--2---:R-:W-:Y:S02]  /*14630*/  F2FP.F16.F32.PACK_AB R90, R108, R132 ;  /* 0x000000846c5a723e */ /* 0x004fe400000000ff */
[----:B---3--:R-:W-:Y:S07]  /*14640*/  F2FP.F16.F32.PACK_AB R91, R164, R87 ;  /* 0x00000057a45b723e */ /* 0x008fee00000000ff */
[C---:B----4-:R-:W-:Y:S01]  /*14650*/  HMMA.16816.F32 R80, R88.reuse, R76, R4 ;  /* 0x0000004c5850723c */ /* 0x050fe20000001804 */
        /* <DEDUP_REMOVED lines=42> */
.L_x_10660:
        /* <DEDUP_REMOVED lines=11> */
.L_x_10679:
        /* <DEDUP_REMOVED lines=151> */
.L_x_10670:
[----:B------:R-:W-:Y:S05]  /*15320*/  BSYNC.RECONVERGENT B0 ;  /* 0x0000000000007941 */ /* 0x000fea0003800200 */
.L_x_10669:
        /* <DEDUP_REMOVED lines=28> */
.L_x_10672:
[----:B------:R-:W-:Y:S05]  /*154f0*/  BSYNC.RECONVERGENT B0 ;  /* 0x0000000000007941 */ /* 0x000fea0003800200 */
.L_x_10671:
        /* <DEDUP_REMOVED lines=35> */
.L_x_10674:
[----:B------:R-:W-:Y:S05]  /*15730*/  BSYNC.RECONVERGENT B0 ;  /* 0x0000000000007941 */ /* 0x000fea0003800200 */
.L_x_10673:
[----:B------:R-:W-:-:S04]  /*15740*/  MOV R143, 0x0 ;  /* 0x00000000008f7802 */ /* 0x000fc80000000f00 */
[----:B-12345:R-:W-:Y:S05]  /*15750*/  @P1 RET.REL.NODEC R142 `(_ZN5flash24flash_fwd_splitkv_kernelI23Flash_fwd_kernel_traitsILi96ELi64ELi64ELi4ELb0ELb0EN7cutlass6half_tE19Flash_kernel_traitsILi96ELi64ELi64ELi4ES3_EELb0ELb1ELb1ELb0ELb0ELb0ELb0ELb1EEEvNS_16Flash_fwd_paramsE) ;  /* 0xfffffea88e281950 */ /* 0x03efea0003c3ffff */
        /* <DEDUP_REMOVED lines=14> */
[----:B-1----:R-:W-:Y:S05]  /*15840*/  @P0 RET.REL.NODEC R142 `(_ZN5flash24flash_fwd_splitkv_kernelI23Flash_fwd_kernel_traitsILi96ELi64ELi64ELi4ELb0ELb0EN7cutlass6half_tE19Flash_kernel_traitsILi96ELi64ELi64ELi4ES3_EELb0ELb1ELb1ELb0ELb0ELb0ELb0ELb1EEEvNS_16Flash_fwd_paramsE) ;  /* 0xfffffea48eec0950 */ /* 0x002fea0003c3ffff */
[----:B------:R-:W-:Y:S01]  /*15850*/  MOV R143, 0x0 ;  /* 0x00000000008f7802 */ /* 0x000fe20000000f00 */
[----:B------:R1:W-:Y:S03]  /*15860*/  ST.E.128 desc[UR4][R2.64+0x80], R12 ;  /* 0x0000800c02007985 */ /* 0x0003e6000c101d04 */
[----:B-1----:R-:W-:Y:S05]  /*15870*/  RET.REL.NODEC R142 `(_ZN5flash24flash_fwd_splitkv_kernelI23Flash_fwd_kernel_traitsILi96ELi64ELi64ELi4ELb0ELb0EN7cutlass6half_tE19Flash_kernel_traitsILi96ELi64ELi64ELi4ES3_EELb0ELb1ELb1ELb0ELb0ELb0ELb0ELb1EEEvNS_16Flash_fwd_paramsE) ;  /* 0xfffffea48ee07950 */ /* 0x002fea0003c3ffff */
.L_x_10668:
[----:B------:R-:W-:Y:S01]  /*15880*/  MOV R5, 0x2 ;  /* 0x0000000200057802 */ /* 0x000fe20000000f00 */
[----:B------:R-:W-:Y:S01]  /*15890*/  IMAD.MOV.U32 R0, RZ, RZ, 0x1f ;  /* 0x0000001fff007424 */ /* 0x000fe200078e00ff */
[----:B------:R-:W-:-:S07]  /*158a0*/  MOV R2, 0xffffffff ;  /* 0xffffffff00027802 */ /* 0x000fce0000000f00 */
[----:B-1---5:R-:W-:Y:S05]  /*158b0*/  WARPSYNC.COLLECTIVE R2, `(.L_x_10675) ;  /* 0x0000000002087348 */ /* 0x022fea0003c00000 */
[----:B------:R2:W3:Y:S02]  /*158c0*/  SHFL.BFLY P0, R9, R159, R5, R0 ;  /* 0x0c0000059f097389 */ /* 0x0004e40000000000 */
[----:B-123-5:R-:W-:Y:S05]  /*158d0*/  ENDCOLLECTIVE ;  /* 0x000000000000791b */ /* 0x02efea0003800000 */
.L_x_10675:
[----:B------:R-:W-:Y:S02]  /*158e0*/  IMAD.MOV.U32 R6, RZ, RZ, R9 ;  /* 0x000000ffff067224 */ /* 0x000fe400078e0009 */
[----:B------:R-:W-:Y:S02]  /*158f0*/  IMAD.MOV.U32 R5, RZ, RZ, 0x1 ;  /* 0x00000001ff057424 */ /* 0x000fe400078e00ff */
[----:B------:R-:W-:-:S05]  /*15900*/  FADD.FTZ R7, R6, R159 ;  /* 0x0000009f06077221 */ /* 0x000fca0000010000 */
[----:B------:R-:W-:-:S07]  /*15910*/  MOV R159, R7 ;  /* 0x00000007009f7202 */ /* 0x000fce0000000f00 */
[----:B------:R-:W-:Y:S05]  /*15920*/  WARPSYNC.COLLECTIVE R2, `(.L_x_10676) ;  /* 0x0000000002087348 */ /* 0x000fea0003c00000 */
[----:B------:R1:W2:Y:S02]  /*15930*/  SHFL.BFLY P0, R9, R159, R5, R0 ;  /* 0x0c0000059f097389 */ /* 0x0002a40000000000 */
[----:B-12---:R-:W-:Y:S05]  /*15940*/  ENDCOLLECTIVE ;  /* 0x000000000000791b */ /* 0x006fea0003800000 */
.L_x_10676:
[----:B------:R-:W-:Y:S01]  /*15950*/  MOV R159, R157 ;  /* 0x0000009d009f7202 */ /* 0x000fe20000000f00 */
[----:B------:R-:W-:Y:S01]  /*15960*/  IMAD.MOV.U32 R5, RZ, RZ, 0x2 ;  /* 0x00000002ff057424 */ /* 0x000fe200078e00ff */
[----:B------:R-:W-:-:S07]  /*15970*/  MOV R6, R9 ;  /* 0x0000000900067202 */ /* 0x000fce0000000f00 */
[----:B------:R-:W-:Y:S05]  /*15980*/  WARPSYNC.COLLECTIVE R2, `(.L_x_10677) ;  /* 0x0000000002087348 */ /* 0x000fea0003c00000 */
[----:B------:R1:W2:Y:S02]  /*15990*/  SHFL.BFLY P0, R9, R159, R5, R0 ;  /* 0x0c0000059f097389 */ /* 0x0002a40000000000 */
[----:B-12---:R-:W-:Y:S05]  /*159a0*/  ENDCOLLECTIVE ;  /* 0x000000000000791b */ /* 0x006fea0003800000 */
.L_x_10677:
[----:B------:R-:W-:Y:S01]  /*159b0*/  FADD.FTZ R6, R7, R6 ;  /* 0x0000000607067221 */ /* 0x000fe20000010000 */
[----:B------:R-:W-:Y:S01]  /*159c0*/  FADD.FTZ R8, R9, R157 ;  /* 0x0000009d09087221 */ /* 0x000fe20000010000 */
[----:B------:R-:W-:-:S04]  /*159d0*/  MOV R5, 0x1 ;  /* 0x0000000100057802 */ /* 0x000fc80000000f00 */
[----:B------:R-:W-:-:S07]  /*159e0*/  MOV R159, R8 ;  /* 0x00000008009f7202 */ /* 0x000fce0000000f00 */
[----:B------:R-:W-:Y:S05]  /*159f0*/  WARPSYNC.COLLECTIVE R2, `(.L_x_10678) ;  /* 0x0000000002087348 */ /* 0x000fea0003c00000 */
[----:B------:R1:W2:Y:S02]  /*15a00*/  SHFL.BFLY P0, R9, R159, R5, R0 ;  /* 0x0c0000059f097389 */ /* 0x0002a40000000000 */
[----:B-12---:R-:W-:Y:S05]  /*15a10*/  ENDCOLLECTIVE ;  /* 0x000000000000791b */ /* 0x006fea0003800000 */
.L_x_10678:
[----:B------:R-:W-:Y:S05]  /*15a20*/  BRA `(.L_x_10679) ;  /* 0xffffffec00e07947 */ /* 0x000fea000383ffff */
.L_x_10680:
        /* <DEDUP_REMOVED lines=13> */
.L_x_11732:


//--------------------- .text._ZN5flash24flash_fwd_splitkv_kernelI23Flash_fwd_kernel_traitsILi96ELi64ELi64ELi4ELb0ELb0EN7cutlass6half_tE19Flash_kernel_traitsILi96ELi64ELi64ELi4ES3_EELb0ELb1ELb1ELb0ELb0ELb1ELb0ELb1EEEvNS_16Flash_fwd_paramsE --------------------------
	.section	.text._ZN5flash24flash_fwd_splitkv_kernelI23Flash_fwd_kernel_traitsILi96ELi64ELi64ELi4ELb0ELb0EN7cutlass6half_tE19Flash_kernel_traitsILi96ELi64ELi64ELi4ES3_EELb0ELb1ELb1ELb0ELb0ELb1ELb0ELb1EEEvNS_16Flash_fwd_paramsE,"ax",@progbits
	.align	128
        .global         _ZN5flash24flash_fwd_splitkv_kernelI23Flash_fwd_kernel_traitsILi96ELi64ELi64ELi4ELb0ELb0EN7cutlass6half_tE19Flash_kernel_traitsILi96ELi64ELi64ELi4ES3_EELb0ELb1ELb1ELb0ELb0ELb1ELb0ELb1EEEvNS_16Flash_fwd_paramsE
        .type           _ZN5flash24flash_fwd_splitkv_kernelI23Flash_fwd_kernel_traitsILi96ELi64ELi64ELi4ELb0ELb0EN7cutlass6half_tE19Flash_kernel_traitsILi96ELi64ELi64ELi4ES3_EELb0ELb1ELb1ELb0ELb0ELb1ELb0ELb1EEEvNS_16Flash_fwd_paramsE,@function
        .size           _ZN5flash24flash_fwd_splitkv_kernelI23Flash_fwd_kernel_traitsILi96ELi64ELi64ELi4ELb0ELb0EN7cutlass6half_tE19Flash_kernel_traitsILi96ELi64ELi64ELi4ES3_EELb0ELb1ELb1ELb0ELb0ELb1ELb0ELb1EEEvNS_16Flash_fwd_paramsE,(.L_x_11733 - _ZN5flash24flash_fwd_splitkv_kernelI23Flash_fwd_kernel_traitsILi96ELi64ELi64ELi4ELb0ELb0EN7cutlass6half_tE19Flash_kernel_traitsILi96ELi64ELi64ELi4ES3_EELb0ELb1ELb1ELb0ELb0ELb1ELb0ELb1EEEvNS_16Flash_fwd_paramsE)
        .other          _ZN5flash24flash_fwd_splitkv_kernelI23Flash_fwd_kernel_traitsILi96ELi64ELi64ELi4ELb0ELb0EN7cutlass6half_tE19Flash_kernel_traitsILi96ELi64ELi64ELi4ES3_EELb0ELb1ELb1ELb0ELb0ELb1ELb0ELb1EEEvNS_16Flash_fwd_paramsE,@"STO_CUDA_ENTRY STV_DEFAULT"
_ZN5flash24flash_fwd_splitkv_kernelI23Flash_fwd_kernel_traitsILi96ELi64ELi64ELi4ELb0ELb0EN7cutlass6half_tE19Flash_kernel_traitsILi96ELi64ELi64ELi4ES3_EELb0ELb1ELb1ELb0ELb0ELb1ELb0ELb1EEEvNS_16Flash_fwd_paramsE:
.text._ZN5flash24flash_fwd_splitkv_kernelI23Flash_fwd_kernel_traitsILi96ELi64ELi64ELi4ELb0ELb0EN7cutlass6half_tE19Flash_kernel_traitsILi96ELi64ELi64ELi4ES3_EELb0ELb1ELb1ELb0ELb0ELb1ELb0ELb1EEEvNS_16Flash_fwd_paramsE:
[----:B------:R-:W-:Y:S01]  /*0000*/  LDC R1, c[0x0][0x37c] ;  /* 0x0000df00ff017b82 */ /* 0x000fe20000000800 */
[----:B------:R-:W1:Y:S07]  /*0010*/  S2R R145, SR_CTAID.X ;  /* 0x0000000000917919 */ /* 0x000e6e0000002500 */
[----:B------:R-:W2:Y:S01]  /*0020*/  LDC.64 R84, c[0x0][0x348] ;  /* 0x0000d200ff547b82 */ /* 0x000ea20000000a00 */
[----:B------:R-:W-:Y:S01]  /*0030*/  BSSY.RECONVERGENT B4, `(.L_x_10681) ;  /* 0x0000005000047945 */ /* 0x000fe20003800200 */
[----:B------:R-:W-:Y:S01]  /*0040*/  MOV R142, 0x80 ;  /* 0x00000080008e7802 */ /* 0x000fe20000000f00 */
[----:B------:R-:W3:Y:S01]  /*0050*/  S2R R143, SR_CTAID.Y ;  /* 0x00000000008f7919 */ /* 0x000ee20000002600 */
[----:B------:R-:W4:Y:S05]  /*0060*/  S2R R144, SR_CTAID.Z ;  /* 0x0000000000907919 */ /* 0x000f2a0000002700 */
[----:B-1234-:R-:W-:Y:S05]  /*0070*/  CALL.REL.NOINC `($_ZN5flash24flash_fwd_splitkv_kernelI23Flash_fwd_kernel_traitsILi96ELi64ELi64ELi4ELb0ELb0EN7cutlass6half_tE19Flash_kernel_traitsILi96ELi64ELi64ELi4ES3_EELb0ELb1ELb1ELb0ELb0ELb1ELb0ELb1EEEvNS_16Flash_fwd_paramsE$_ZN5flash30compute_attn_1rowblock_splitkvI23Flash_fwd_kernel_traitsILi96ELi64ELi64ELi4ELb0ELb0EN7cutlass6half_tE19Flash_kernel_traitsILi96ELi64ELi64ELi4ES3_EELb0ELb1ELb1ELb0ELb0ELb1ELb0ELb1ENS_16Flash_fwd_paramsEEEvRKT8_iiiii) ;  /* 0x0000000000087944 */ /* 0x01efea0003c00000 */
[----:B------:R-:W-:Y:S05]  /*0080*/  BSYNC.RECONVERGENT B4 ;  /* 0x0000000000047941 */ /* 0x000fea0003800200 */
.L_x_10681:
[----:B------:R-:W-:Y:S05]  /*0090*/  EXIT ;  /* 0x000000000000794d */ /* 0x000fea0003800000 */
        .type           $_ZN5flash24flash_fwd_splitkv_kernelI23Flash_fwd_kernel_traitsILi96ELi64ELi64ELi4ELb0ELb0EN7cutlass6half_tE19Flash_kernel_traitsILi96ELi64ELi64ELi4ES3_EELb0ELb1ELb1ELb0ELb0ELb1ELb0ELb1EEEvNS_16Flash_fwd_paramsE$_ZN5flash30compute_attn_1rowblock_splitkvI23Flash_fwd_kernel_traitsILi96ELi64ELi64ELi4ELb0ELb0EN7cutlass6half_tE19Flash_kernel_traitsILi96ELi64ELi64ELi4ES3_EELb0ELb1ELb1ELb0ELb0ELb1ELb0ELb1ENS_16Flash_fwd_paramsEEEvRKT8_iiiii,@function
        .size           $_ZN5flash24flash_fwd_splitkv_kernelI23Flash_fwd_kernel_traitsILi96ELi64ELi64ELi4ELb0ELb0EN7cutlass6half_tE19Flash_kernel_traitsILi96ELi64ELi64ELi4ES3_EELb0ELb1ELb1ELb0ELb0ELb1ELb0ELb1EEEvNS_16Flash_fwd_paramsE$_ZN5flash30compute_attn_1rowblock_splitkvI23Flash_fwd_kernel_traitsILi96ELi64ELi64ELi4ELb0ELb0EN7cutlass6half_tE19Flash_kernel_traitsILi96ELi64ELi64ELi4ES3_EELb0ELb1ELb1ELb0ELb0ELb1ELb0ELb1ENS_16Flash_fwd_paramsEEEvRKT8_iiiii,(.L_x_11733 - $_ZN5flash24flash_fwd_splitkv_kernelI23Flash_fwd_kernel_traitsILi96ELi64ELi64ELi4ELb0ELb0EN7cutlass6half_tE19Flash_kernel_traitsILi96ELi64ELi64ELi4ES3_EELb0ELb1ELb1ELb0ELb0ELb1ELb0ELb1EEEvNS_16Flash_fwd_paramsE$_ZN5flash30compute_attn_1rowblock_splitkvI23Flash_fwd_kernel_traitsILi96ELi64ELi64ELi4ELb0ELb0EN7cutlass6half_tE19Flash_kernel_traitsILi96ELi64ELi64ELi4ES3_EELb0ELb1ELb1ELb0ELb0ELb1ELb0ELb1ENS_16Flash_fwd_paramsEEEvRKT8_iiiii)
$_ZN5flash24flash_fwd_splitkv_kernelI23Flash_fwd_kernel_traitsILi96ELi64ELi64ELi4ELb0ELb0EN7cutlass6half_tE19Flash_kernel_traitsILi96ELi64ELi64ELi4ES3_EELb0ELb1ELb1ELb0ELb0ELb1ELb0ELb1EEEvNS_16Flash_fwd_paramsE$_ZN5flash30compute_attn_1rowblock_splitkvI23Flash_fwd_kernel_traitsILi96ELi64ELi64ELi4ELb0ELb0EN7cutlass6half_tE19Flash_kernel_traitsILi96ELi64ELi64ELi4ES3_EELb0ELb1ELb1ELb0ELb0ELb1ELb0ELb1ENS_16Flash_fwd_paramsEEEvRKT8_iiiii:
        /* <DEDUP_REMOVED lines=38> */
.L_x_10683:
[----:B------:R-:W-:Y:S05]  /*0300*/  BSYNC.RECONVERGENT B0 ;  /* 0x0000000000007941 */ /* 0x000fea0003800200 */
.L_x_10682:
[----:B------:R-:W-:Y:S04]  /*0310*/  BSSY.RECONVERGENT B0, `(.L_x_10684) ;  /* 0x0000007000007945 */ /* 0x000fe80003800200 */
[----:B------:R-:W-:Y:S05]  /*0320*/  @!P3 BRA `(.L_x_10685) ;  /* 0x000000000014b947 */ /* 0x000fea0003800000 */
[----:B------:R-:W3:Y:S02]  /*0330*/  LD.E.U8 R0, desc[UR4][R84.64+0x1b2] ;  /* 0x0001b20454007980 */ /* 0x000ee4000c101100 */
[----:B---3--:R-:W-:-:S13]  /*0340*/  ISETP.NE.AND P1, PT, R0, RZ, PT ;  /* 0x000000ff0000720c */ /* 0x008fda0003f25270 */
[----:B------:R-:W3:Y:S02]  /*0350*/  @P1 LD.E R0, desc[UR4][R6.64+0x4] ;  /* 0x0000040406001980 */ /* 0x000ee4000c101900 */
[----:B---3-5:R-:W-:-:S06]  /*0360*/  @P1 IADD3 R69, PT, PT, R0, -R15, RZ ;  /* 0x8000000f00451210 */ /* 0x028fcc0007ffe0ff */
[----:B------:R3:W5:Y:S02]  /*0370*/  @!P1 LD.E R69, desc[UR4][R6.64] ;  /* 0x0000000406459980 */ /* 0x000764000c101900 */
.L_x_10685:
[----:B------:R-:W-:Y:S05]  /*0380*/  BSYNC.RECONVERGENT B0 ;  /* 0x0000000000007941 */ /* 0x000fea0003800200 */
.L_x_10684:
        /* <DEDUP_REMOVED lines=9> */
.L_x_10687:
[----:B------:R-:W4:Y:S01]  /*0420*/  LD.E.64 R2, desc[UR4][R84.64+0x108] ;  /* 0x0001080454027980 */ /* 0x000f22000c101b00 */
[----:B------:R-:W-:Y:S01]  /*0430*/  BSSY.RECONVERGENT B0, `(.L_x_10689) ;  /* 0x0000006000007945 */ /* 0x000fe20003800200 */
[----:B------:R-:W-:Y:S01]  /*0440*/  IMAD.MOV.U32 R0, RZ, RZ, RZ ;  /* 0x000000ffff007224 */ /* 0x000fe200078e00ff */
[----:B----4-:R-:W-:-:S04]  /*0450*/  ISETP.NE.U32.AND P0, PT, R2, RZ, PT ;  /* 0x000000ff0200720c */ /* 0x010fc80003f05070 */
[----:B------:R-:W-:-:S13]  /*0460*/  ISETP.NE.AND.EX P0, PT, R3, RZ, PT, P0 ;  /* 0x000000ff0300720c */ /* 0x000fda0003f05300 */
[----:B------:R-:W-:Y:S05]  /*0470*/  @!P0 BRA `(.L_x_10690) ;  /* 0x0000000000048947 */ /* 0x000fea0003800000 */
[----:B------:R4:W5:Y:S02]  /*0480*/  LD.E R0, desc[UR4][R84.64+0xbc] ;  /* 0x0000bc0454007980 */ /* 0x000964000c101900 */
.L_x_10690:
[----:B------:R-:W-:Y:S05]  /*0490*/  BSYNC.RECONVERGENT B0 ;  /* 0x0000000000007941 */ /* 0x000fea0003800200 */
.L_x_10689:
[----:B-----5:R-:W-:Y:S02]  /*04a0*/  IADD3 R61, PT, PT, R69, R0, RZ ;  /* 0x00000000453d7210 */ /* 0x020fe40007ffe0ff */
.L_x_10688:
[----:B------:R-:W-:Y:S05]  /*04b0*/  BSYNC.RECONVERGENT B1 ;  /* 0x0000000000017941 */ /* 0x000fea0003800200 */
.L_x_10686:
[----:B------:R-:W-:Y:S01]  /*04c0*/  IMAD.SHL.U32 R97, R145, 0x40, RZ ;  /* 0x0000004091617824 */ /* 0x000fe200078e00ff */
[----:B------:R-:W-:Y:S01]  /*04d0*/  MOV R2, R142 ;  /* 0x0000008e00027202 */ /* 0x000fe20000000f00 */
[----:B------:R-:W-:-:S03]  /*04e0*/  IMAD.MOV.U32 R3, RZ, RZ, 0x0 ;  /* 0x00000000ff037424 */ /* 0x000fc600078e00ff */
[----:B------:R-:W-:-:S13]  /*04f0*/  ISETP.GT.AND P0, PT, R146, R97, PT ;  /* 0x000000619200720c */ /* 0x000fda0003f04270 */
[----:B-1234-:R-:W-:Y:S05]  /*0500*/  @!P0 RET.REL.NODEC R2 `(_ZN5flash24flash_fwd_splitkv_kernelI23Flash_fwd_kernel_traitsILi96ELi64ELi64ELi4ELb0ELb0EN7cutlass6half_tE19Flash_kernel_traitsILi96ELi64ELi64ELi4ES3_EELb0ELb1ELb1ELb0ELb0ELb1ELb0ELb1EEEvNS_16Flash_fwd_paramsE) ;  /* 0xfffffff802bc8950 */ /* 0x01efea0003c3ffff */
        /* <DEDUP_REMOVED lines=85> */
.L_x_10693:
[----:B------:R-:W-:Y:S05]  /*0a60*/  BSYNC.RECONVERGENT B0 ;  /* 0x0000000000007941 */ /* 0x000fea0003800200 */
.L_x_10692:
        /* <DEDUP_REMOVED lines=18> */
.L_x_10695:
[----:B------:R-:W-:Y:S05]  /*0b90*/  BSYNC.RECONVERGENT B0 ;  /* 0x0000000000007941 */ /* 0x000fea0003800200 */
.L_x_10694:
[----:B------:R-:W-:Y:S01]  /*0ba0*/  MOV R143, 0x0 ;  /* 0x00000000008f7802 */ /* 0x000fe20000000f00 */
[----:B------:R1:W-:Y:S03]  /*0bb0*/  @!P6 ST.E desc[UR4][R6.64], R5 ;  /* 0x000000050600e985 */ /* 0x0003e6000c101904 */
[----:B-12--5:R-:W-:Y:S05]  /*0bc0*/  @P5 RET.REL.NODEC R142 `(_ZN5flash24flash_fwd_splitkv_kernelI23Flash_fwd_kernel_traitsILi96ELi64ELi64ELi4ELb0ELb0EN7cutlass6half_tE19Flash_kernel_traitsILi96ELi64ELi64ELi4ES3_EELb0ELb1ELb1ELb0ELb0ELb1ELb0ELb1EEEvNS_16Flash_fwd_paramsE) ;  /* 0xfffffff48e0c5950 */ /* 0x026fea0003c3ffff */
[----:B------:R-:W-:Y:S02]  /*0bd0*/  MOV R3, 0x7f800000 ;  /* 0x7f80000000037802 */ /* 0x000fe40000000f00 */
[----:B------:R-:W-:-:S03]  /*0be0*/  MOV R143, 0x0 ;  /* 0x00000000008f7802 */ /* 0x000fc60000000f00 */
[----:B------:R1:W-:Y:S02]  /*0bf0*/  ST.E desc[UR4][R6.64+0x80], R3 ;  /* 0x0000800306007985 */ /* 0x0003e4000c101904 */
[----:B-1----:R-:W-:Y:S05]  /*0c00*/  RET.REL.NODEC R142 `(_ZN5flash24flash_fwd_splitkv_kernelI23Flash_fwd_kernel_traitsILi96ELi64ELi64ELi4ELb0ELb0EN7cutlass6half_tE19Flash_kernel_traitsILi96ELi64ELi64ELi4ES3_EELb0ELb1ELb1ELb0ELb0ELb1ELb0ELb1EEEvNS_16Flash_fwd_paramsE) ;  /* 0xfffffff08efc7950 */ /* 0x002fea0003c3ffff */
.L_x_10691:
        /* <DEDUP_REMOVED lines=103> */
.L_x_10697:
        /* <DEDUP_REMOVED lines=80> */
.L_x_10698:
[----:B------:R-:W-:Y:S05]  /*1780*/  BSYNC.RECONVERGENT B0 ;  /* 0x0000000000007941 */ /* 0x000fea0003800200 */
.L_x_10696:
        /* <DEDUP_REMOVED lines=194> */
.L_x_10736:
        /* <DEDUP_REMOVED lines=17> */
.L_x_10701:
[----:B------:R-:W-:Y:S05]  /*24c0*/  BSYNC.RECONVERGENT B0 ;  /* 0x0000000000007941 */ /* 0x000fea0003800200 */
.L_x_10700:
        /* <DEDUP_REMOVED lines=15> */
.L_x_10703:
[----:B------:R-:W-:Y:S05]  /*25c0*/  BSYNC.RECONVERGENT B0 ;  /* 0x0000000000007941 */ /* 0x000fea0003800200 */
.L_x_10702:
        /* <DEDUP_REMOVED lines=27> */
.L_x_10707:
[----:B------:R-:W-:Y:S05]  /*2780*/  BSYNC.RECONVERGENT B0 ;  /* 0x0000000000007941 */ /* 0x000fea0003800200 */
.L_x_10706:
        /* <DEDUP_REMOVED lines=17> */
.L_x_10705:
        /* <DEDUP_REMOVED lines=62> */
.L_x_10713:
[----:B------:R-:W-:Y:S05]  /*2c80*/  BSYNC.RECONVERGENT B0 ;  /* 0x0000000000007941 */ /* 0x000fea0003800200 */
.L_x_10712:
        /* <DEDUP_REMOVED lines=52> */
.L_x_10715:
[----:B------:R-:W-:Y:S05]  /*2fd0*/  BSYNC.RECONVERGENT B0 ;  /* 0x0000000000007941 */ /* 0x000fea0003800200 */
.L_x_10714:
        /* <DEDUP_REMOVED lines=51> */
.L_x_10711:
[----:B------:R-:W-:Y:S05]  /*3310*/  BSYNC.RECONVERGENT B1 ;  /* 0x0000000000017941 */ /* 0x000fea0003800200 */
.L_x_10710:
        /* <DEDUP_REMOVED lines=67> */
.L_x_10719:
[----:B------:R-:W-:Y:S05]  /*3750*/  BSYNC.RECONVERGENT B0 ;  /* 0x0000000000007941 */ /* 0x000fea0003800200 */
.L_x_10718:
        /* <DEDUP_REMOVED lines=52> */
.L_x_10721:
[----:B------:R-:W-:Y:S05]  /*3aa0*/  BSYNC.RECONVERGENT B0 ;  /* 0x0000000000007941 */ /* 0x000fea0003800200 */
.L_x_10720:
        /* <DEDUP_REMOVED lines=51> */
.L_x_10717:
[----:B------:R-:W-:Y:S05]  /*3de0*/  BSYNC.RECONVERGENT B1 ;  /* 0x0000000000017941 */ /* 0x000fea0003800200 */
.L_x_10716:
[----:B------:R-:W3:Y:S02]  /*3df0*/  LD.E R3, desc[UR4][R84.64+0xd0] ;  /* 0x0000d00454037980 */ /* 0x000ee4000c101900 */
[----:B---3--:R-:W-:Y:S05]  /*3e00*/  IMAD.U32 R3, R3, -0x20, RZ ;  /* 0xffffffe003037824 */ /* 0x008fea00078e00ff */
[C---:B------:R-:W-:Y:S02]  /*3e10*/  LEA R16, P1, R3.reuse, R16, 0x1 ;  /* 0x0000001003107211 */ /* 0x040fe400078208ff */
[C---:B------:R-:W-:Y:S02]  /*3e20*/  LEA R52, P0, R3.reuse, R52, 0x1 ;  /* 0x0000003403347211 */ /* 0x040fe400078008ff */
[C---:B------:R-:W-:Y:S02]  /*3e30*/  LEA.HI.X.SX32 R17, R3.reuse, R17, 0x1, P1 ;  /* 0x0000001103117211 */ /* 0x040fe400008f0eff */
[----:B------:R-:W-:Y:S01]  /*3e40*/  LEA.HI.X.SX32 R53, R3, R53, 0x1, P0 ;  /* 0x0000003503357211 */ /* 0x000fe200000f0eff */
[----:B------:R-:W-:Y:S05]  /*3e50*/  BRA `(.L_x_10708) ;  /* 0x0000002400047947 */ /* 0x000fea0003800000 */
.L_x_10709:
        /* <DEDUP_REMOVED lines=99> */
.L_x_10725:
[----:B------:R-:W-:Y:S05]  /*4490*/  BSYNC.RECONVERGENT B0 ;  /* 0x0000000000007941 */ /* 0x000fea0003800200 */
.L_x_10724:
        /* <DEDUP_REMOVED lines=93> */
.L_x_10727:
[----:B------:R-:W-:Y:S05]  /*4a70*/  BSYNC.RECONVERGENT B0 ;  /* 0x0000000000007941 */ /* 0x000fea0003800200 */
.L_x_10726:
        /* <DEDUP_REMOVED lines=92> */
.L_x_10723:
[----:B------:R-:W-:Y:S05]  /*5040*/  BSYNC.RECONVERGENT B1 ;  /* 0x0000000000017941 */ /* 0x000fea0003800200 */
.L_x_10722:
        /* <DEDUP_REMOVED lines=99> */
.L_x_10731:
[----:B------:R-:W-:Y:S05]  /*5680*/  BSYNC.RECONVERGENT B0 ;  /* 0x0000000000007941 */ /* 0x000fea0003800200 */
.L_x_10730:
        /* <DEDUP_REMOVED lines=92> */
.L_x_10733:
[----:B------:R-:W-:Y:S05]  /*5c50*/  BSYNC.RECONVERGENT B0 ;  /* 0x0000000000007941 */ /* 0x000fea0003800200 */
.L_x_10732:
        /* <DEDUP_REMOVED lines=90> */
.L_x_10729:
[----:B------:R-:W-:Y:S05]  /*6200*/  BSYNC.RECONVERGENT B1 ;  /* 0x0000000000017941 */ /* 0x000fea0003800200 */
.L_x_10728:
[----:B------:R-:W3:Y:S02]  /*6210*/  LD.E R3, desc[UR4][R84.64+0xd0] ;  /* 0x0000d00454037980 */ /* 0x000ee4000c101900 */
[----:B---3--:R-:W-:Y:S05]  /*6220*/  IMAD.U32 R3, R3, -0x20, RZ ;  /* 0xffffffe003037824 */ /* 0x008fea00078e00ff */
[C---:B------:R-:W-:Y:S02]  /*6230*/  LEA R74, P1, R3.reuse, R74, 0x1 ;  /* 0x0000004a034a7211 */ /* 0x040fe400078208ff */
[C---:B------:R-:W-:Y:S02]  /*6240*/  LEA R72, P0, R3.reuse, R72, 0x1 ;  /* 0x0000004803487211 */ /* 0x040fe400078008ff */
[C---:B------:R-:W-:Y:S02]  /*6250*/  LEA.HI.X.SX32 R75, R3.reuse, R75, 0x1, P1 ;  /* 0x0000004b034b7211 */ /* 0x040fe400008f0eff */
[----:B------:R-:W-:Y:S09]  /*6260*/  LEA.HI.X.SX32 R73, R3, R73, 0x1, P0 ;  /* 0x0000004903497211 */ /* 0x000ff200000f0eff */
.L_x_10708:
[----:B------:R-:W-:Y:S05]  /*6270*/  BSYNC.RECONVERGENT B2 ;  /* 0x0000000000027941 */ /* 0x000fea0003800200 */
.L_x_10704:
        /* <DEDUP_REMOVED lines=103> */
.L_x_10735:
[----:B------:R-:W-:Y:S05]  /*68f0*/  BSYNC.RECONVERGENT B0 ;  /* 0x0000000000007941 */ /* 0x000fea0003800200 */
.L_x_10734:
[----:B------:R-:W-:Y:S05]  /*6900*/  @P2 BRA `(.L_x_10736) ;  /* 0xffffffb800a82947 */ /* 0x000fea000383ffff */
.L_x_10699:
        /* <DEDUP_REMOVED lines=29> */
.L_x_10741:
[----:B------:R3:W-:Y:S02]  /*6ae0*/  STS.128 [R91+0x2000], RZ ;  /* 0x002000ff5b007388 */ /* 0x0007e40000000c00 */
.L_x_10740:
[----:B------:R-:W-:Y:S05]  /*6af0*/  BSYNC.RECONVERGENT B0 ;  /* 0x0000000000007941 */ /* 0x000fea0003800200 */
.L_x_10739:
        /* <DEDUP_REMOVED lines=24> */
.L_x_10743:
[----:B------:R1:W-:Y:S01]  /*6c80*/  STS.128 [R91+0x2800], RZ ;  /* 0x002800ff5b007388 */ /* 0x0003e20000000c00 */
[----:B------:R-:W-:Y:S05]  /*6c90*/  BRA `(.L_x_10742) ;  /* 0x00000038003c7947 */ /* 0x000fea0003800000 */
.L_x_10738:
        /* <DEDUP_REMOVED lines=84> */
.L_x_10750:
[----:B------:R-:W-:Y:S05]  /*71e0*/  BSYNC.RECONVERGENT B0 ;  /* 0x0000000000007941 */ /* 0x000fea0003800200 */
.L_x_10749:
[----:B-----5:R-:W-:Y:S01]  /*71f0*/  IMAD.MOV.U32 R6, RZ, RZ, R18 ;  /* 0x000000ffff067224 */ /* 0x020fe200078e0012 */
[----:B------:R-:W-:Y:S01]  /*7200*/  MOV R4, R16 ;  /* 0x0000001000047202 */ /* 0x000fe20000000f00 */
[----:B------:R-:W-:Y:S01]  /*7210*/  IMAD.MOV.U32 R7, RZ, RZ, R19 ;  /* 0x000000ffff077224 */ /* 0x000fe200078e0013 */
[----:B------:R-:W-:Y:S02]  /*7220*/  MOV R5, R17 ;  /* 0x0000001100057202 */ /* 0x000fe40000000f00 */
.L_x_10748:
[----:B------:R-:W-:Y:S05]  /*7230*/  BSYNC.RECONVERGENT B1 ;  /* 0x0000000000017941 */ /* 0x000fea0003800200 */
.L_x_10747:
        /* <DEDUP_REMOVED lines=49> */
.L_x_10754:
[----:B------:R-:W-:Y:S05]  /*7550*/  BSYNC.RECONVERGENT B0 ;  /* 0x0000000000007941 */ /* 0x000fea0003800200 */
.L_x_10753:
[----:B-----5:R1:W-:Y:S02]  /*7560*/  STS.128 [R91+0x1000], R16 ;  /* 0x001000105b007388 */ /* 0x0203e40000000c00 */
.L_x_10752:
[----:B------:R-:W-:Y:S05]  /*7570*/  BSYNC.RECONVERGENT B1 ;  /* 0x0000000000017941 */ /* 0x000fea0003800200 */
.L_x_10751:
        /* <DEDUP_REMOVED lines=47> */
.L_x_10756:
[----:B------:R-:W-:Y:S05]  /*7870*/  BSYNC.RECONVERGENT B0 ;  /* 0x0000000000007941 */ /* 0x000fea0003800200 */
.L_x_10755:
[----:B-----5:R1:W-:Y:S02]  /*7880*/  STS.128 [R91+0x2000], R16 ;  /* 0x002000105b007388 */ /* 0x0203e40000000c00 */
.L_x_10746:
[----:B------:R-:W-:Y:S05]  /*7890*/  BSYNC.RECONVERGENT B2 ;  /* 0x0000000000027941 */ /* 0x000fea0003800200 */
.L_x_10745:
        /* <DEDUP_REMOVED lines=61> */
.L_x_10760:
[----:B------:R-:W-:Y:S05]  /*7c70*/  BSYNC.RECONVERGENT B0 ;  /* 0x0000000000007941 */ /* 0x000fea0003800200 */
.L_x_10759:
[----:B-----5:R1:W-:Y:S02]  /*7c80*/  STS.128 [R91+0x800], R16 ;  /* 0x000800105b007388 */ /* 0x0203e40000000c00 */
.L_x_10758:
[----:B------:R-:W-:Y:S05]  /*7c90*/  BSYNC.RECONVERGENT B1 ;  /* 0x0000000000017941 */ /* 0x000fea0003800200 */
.L_x_10757:
        /* <DEDUP_REMOVED lines=56> */
.L_x_10764:
[----:B------:R-:W-:Y:S05]  /*8020*/  BSYNC.RECONVERGENT B0 ;  /* 0x0000000000007941 */ /* 0x000fea0003800200 */
.L_x_10763:
[----:B-----5:R1:W-:Y:S02]  /*8030*/  STS.128 [R91+0x1800], R16 ;  /* 0x001800105b007388 */ /* 0x0203e40000000c00 */
.L_x_10762:
[----:B------:R-:W-:Y:S05]  /*8040*/  BSYNC.RECONVERGENT B1 ;  /* 0x0000000000017941 */ /* 0x000fea0003800200 */
.L_x_10761:
        /* <DEDUP_REMOVED lines=53> */
.L_x_10766:
[----:B------:R-:W-:Y:S05]  /*83a0*/  BSYNC.RECONVERGENT B0 ;  /* 0x0000000000007941 */ /* 0x000fea0003800200 */
.L_x_10765:
[----:B-----5:R1:W-:Y:S01]  /*83b0*/  STS.128 [R91+0x2800], R16 ;  /* 0x002800105b007388 */ /* 0x0203e20000000c00 */
[----:B------:R-:W-:Y:S05]  /*83c0*/  BRA `(.L_x_10742) ;  /* 0x0000002000707947 */ /* 0x000fea0003800000 */
.L_x_10744:
        /* <DEDUP_REMOVED lines=93> */
.L_x_10772:
[----:B------:R-:W-:Y:S05]  /*89a0*/  BSYNC.RECONVERGENT B0 ;  /* 0x0000000000007941 */ /* 0x000fea0003800200 */
.L_x_10771:
[----:B-----5:R-:W-:Y:S01]  /*89b0*/  IMAD.MOV.U32 R6, RZ, RZ, R34 ;  /* 0x000000ffff067224 */ /* 0x020fe200078e0022 */
[----:B------:R-:W-:Y:S01]  /*89c0*/  MOV R4, R32 ;  /* 0x0000002000047202 */ /* 0x000fe20000000f00 */
[----:B------:R-:W-:Y:S01]  /*89d0*/  IMAD.MOV.U32 R7, RZ, RZ, R35 ;  /* 0x000000ffff077224 */ /* 0x000fe200078e0023 */
[----:B------:R-:W-:Y:S02]  /*89e0*/  MOV R5, R33 ;  /* 0x0000002100057202 */ /* 0x000fe40000000f00 */
.L_x_10770:
[----:B------:R-:W-:Y:S05]  /*89f0*/  BSYNC.RECONVERGENT B1 ;  /* 0x0000000000017941 */ /* 0x000fea0003800200 */
.L_x_10769:
        /* <DEDUP_REMOVED lines=85> */
.L_x_10776:
[----:B------:R-:W-:Y:S05]  /*8f50*/  BSYNC.RECONVERGENT B0 ;  /* 0x0000000000007941 */ /* 0x000fea0003800200 */
.L_x_10775:
[----:B-----5:R1:W-:Y:S02]  /*8f60*/  STS.128 [R91+0x1000], R32 ;  /* 0x001000205b007388 */ /* 0x0203e40000000c00 */
.L_x_10774:
[----:B------:R-:W-:Y:S05]  /*8f70*/  BSYNC.RECONVERGENT B1 ;  /* 0x0000000000017941 */ /* 0x000fea0003800200 */
.L_x_10773:
        /* <DEDUP_REMOVED lines=83> */
.L_x_10778:
[----:B------:R-:W-:Y:S05]  /*94b0*/  BSYNC.RECONVERGENT B0 ;  /* 0x0000000000007941 */ /* 0x000fea0003800200 */
.L_x_10777:
[----:B-----5:R1:W-:Y:S02]  /*94c0*/  STS.128 [R91+0x2000], R32 ;  /* 0x002000205b007388 */ /* 0x0203e40000000c00 */
.L_x_10768:
[----:B------:R-:W-:Y:S05]  /*94d0*/  BSYNC.RECONVERGENT B2 ;  /* 0x0000000000027941 */ /* 0x000fea0003800200 */
.L_x_10767:
        /* <DEDUP_REMOVED lines=90> */
.L_x_10782:
[----:B------:R-:W-:Y:S05]  /*9a80*/  BSYNC.RECONVERGENT B0 ;  /* 0x0000000000007941 */ /* 0x000fea0003800200 */
.L_x_10781:
[----:B-----5:R1:W-:Y:S02]  /*9a90*/  STS.128 [R91+0x800], R32 ;  /* 0x000800205b007388 */ /* 0x0203e40000000c00 */
.L_x_10780:
[----:B------:R-:W-:Y:S05]  /*9aa0*/  BSYNC.RECONVERGENT B1 ;  /* 0x0000000000017941 */ /* 0x000fea0003800200 */
.L_x_10779:
        /* <DEDUP_REMOVED lines=85> */
.L_x_10786:
[----:B------:R-:W-:Y:S05]  /*a000*/  BSYNC.RECONVERGENT B0 ;  /* 0x0000000000007941 */ /* 0x000fea0003800200 */
.L_x_10785:
[----:B-----5:R1:W-:Y:S02]  /*a010*/  STS.128 [R91+0x1800], R32 ;  /* 0x001800205b007388 */ /* 0x0203e40000000c00 */
.L_x_10784:
[----:B------:R-:W-:Y:S05]  /*a020*/  BSYNC.RECONVERGENT B1 ;  /* 0x0000000000017941 */ /* 0x000fea0003800200 */
.L_x_10783:
        /* <DEDUP_REMOVED lines=84> */
.L_x_10788:
[----:B------:R-:W-:Y:S05]  /*a570*/  BSYNC.RECONVERGENT B0 ;  /* 0x0000000000007941 */ /* 0x000fea0003800200 */
.L_x_10787:
[----:B-----5:R1:W-:Y:S02]  /*a580*/  STS.128 [R91+0x2800], R32 ;  /* 0x002800205b007388 */ /* 0x0203e40000000c00 */
.L_x_10742:
[----:B------:R-:W-:Y:S05]  /*a590*/  BSYNC.RECONVERGENT B3 ;  /* 0x0000000000037941 */ /* 0x000fea0003800200 */
.L_x_10737:
        /* <DEDUP_REMOVED lines=25> */
.L_x_10791:
[----:B------:R3:W-:Y:S02]  /*a730*/  STS.128 [R91+0x5000], RZ ;  /* 0x005000ff5b007388 */ /* 0x0007e40000000c00 */
.L_x_10790:
[----:B------:R-:W-:Y:S05]  /*a740*/  BSYNC.RECONVERGENT B0 ;  /* 0x0000000000007941 */ /* 0x000fea0003800200 */
.L_x_10789:
        /* <DEDUP_REMOVED lines=23> */
.L_x_10793:
[----:B------:R-:W-:Y:S05]  /*a8c0*/  BSYNC.RECONVERGENT B0 ;  /* 0x0000000000007941 */ /* 0x000fea0003800200 */
.L_x_10792:
[----:B-----5:R-:W2:Y:S04]  /*a8d0*/  LD.E.64 R14, desc[UR4][R84.64+0x1c0] ;  /* 0x0001c004540e7980 */ /* 0x020ea8000c101b00 */
[----:B---3--:R-:W3:Y:S01]  /*a8e0*/  LD.E.64 R6, desc[UR4][R84.64+0x1b8] ;  /* 0x0001b80454067980 */ /* 0x008ee2000c101b00 */
[----:B-1----:R-:W-:Y:S02]  /*a8f0*/  MOV R4, R144 ;  /* 0x0000009000047202 */ /* 0x002fe40000000f00 */
[----:B------:R-:W-:Y:S01]  /*a900*/  MOV R5, RZ ;  /* 0x000000ff00057202 */ /* 0x000fe20000000f00 */
[----:B------:R-:W4:Y:S04]  /*a910*/  LD.E R2, desc[UR4][R84.64+0xd8] ;  /* 0x0000d80454027980 */ /* 0x000f28000c101900 */
        /* <DEDUP_REMOVED lines=36> */
.L_x_10796:
[----:B------:R3:W-:Y:S01]  /*ab60*/  STS.128 [R91+0x8000], RZ ;  /* 0x008000ff5b007388 */ /* 0x0007e20000000c00 */
[----:B------:R-:W-:Y:S05]  /*ab70*/  BRA `(.L_x_10797) ;  /* 0x00000000000c7947 */ /* 0x000fea0003800000 */
.L_x_10795:
[----:B------:R1:W-:Y:S04]  /*ab80*/  STS.128 [R91+0x6000], RZ ;  /* 0x006000ff5b007388 */ /* 0x0003e80000000c00 */
[----:B------:R1:W-:Y:S04]  /*ab90*/  STS.128 [R91+0x7000], RZ ;  /* 0x007000ff5b007388 */ /* 0x0003e80000000c00 */
[----:B------:R1:W-:Y:S02]  /*aba0*/  STS.128 [R91+0x8000], RZ ;  /* 0x008000ff5b007388 */ /* 0x0003e40000000c00 */
.L_x_10797:
[----:B------:R-:W-:Y:S05]  /*abb0*/  BSYNC.RECONVERGENT B0 ;  /* 0x0000000000007941 */ /* 0x000fea0003800200 */
.L_x_10794:
        /* <DEDUP_REMOVED lines=27> */
.L_x_10800:
[----:B------:R1:W-:Y:S02]  /*ad70*/  STS.128 [R91+0x8800], RZ ;  /* 0x008800ff5b007388 */ /* 0x0003e40000000c00 */
.L_x_10799:
[----:B------:R-:W-:Y:S05]  /*ad80*/  BSYNC.RECONVERGENT B0 ;  /* 0x0000000000007941 */ /* 0x000fea0003800200 */
.L_x_10798:
[----:B------:R-:W2:Y:S01]  /*ad90*/  LD.E R14, desc[UR4][R84.64+0x18c] ;  /* 0x00018c04540e7980 */ /* 0x000ea2000c101900 */
        /* <DEDUP_REMOVED lines=25> */
[----:B-----5:R-:W-:Y:S01]  /*af30*/  IADD3 R53, PT, PT, R53, R61, -R146 ;  /* 0x0000003d35357210 */ /* 0x020fe20007ffe892 */
        /* <DEDUP_REMOVED lines=17> */
[----:B------:R-:W-:Y:S04]  /*b050*/  LDSM.16.M88.4 R104, [R0+0x1000] ;  /* 0x001000000068783b */ /* 0x000fe80000000200 */
[----:B------:R-:W-:Y:S01]  /*b060*/  LDSM.16.M88.4 R100, [R52+0x4c00] ;  /* 0x004c00003464783b */ /* 0x000fe20000000200 */
[C---:B---3--:R-:W-:Y:S08]  /*b070*/  HMMA.16816.F32 R40, R80.reuse, R36, RZ ;  /* 0x000000245028723c */ /* 0x048ff000000018ff */
[C---:B----4-:R-:W-:Y:S08]  /*b080*/  HMMA.16816.F32 R32, R80.reuse, R28, RZ ;  /* 0x0000001c5020723c */ /* 0x050ff000000018ff */
        /* <DEDUP_REMOVED lines=26> */
[----:B------:R-:W3:Y:S07]  /*b230*/  LDSM.16.M88.4 R64, [R124+0x5800] ;  /* 0x005800007c40783b */ /* 0x000eee0000000200 */
[C---:B----4-:R-:W-:Y:S08]  /*b240*/  HMMA.16816.F32 R40, R104.reuse, R4, R40 ;  /* 0x000000046828723c */ /* 0x050ff00000001828 */
[C---:B------:R-:W-:Y:S01]  /*b250*/  HMMA.16816.F32 R36, R104.reuse, R6, R36 ;  /* 0x000000066824723c */ /* 0x040fe20000001824 */
[----:B------:R4:W-:Y:S07]  /*b260*/  LDSM.16.M88.4 R4, [R0+0x2000] ;  /* 0x002000000004783b */ /* 0x0009ee0000000200 */
[C---:B-1----:R-:W-:Y:S08]  /*b270*/  HMMA.16816.F32 R32, R104.reuse, R16, R32 ;  /* 0x000000106820723c */ /* 0x042ff00000001820 */
[----:B------:R-:W-:Y:S01]  /*b280*/  HMMA.16816.F32 R28, R104, R18, R28 ;  /* 0x00000012681c723c */ /* 0x000fe2000000181c */
[----:B------:R-:W1:Y:S07]  /*b290*/  LDSM.16.M88.4 R16, [R52+0x5800] ;  /* 0x005800003410783b */ /* 0x000e6e0000000200 */
[----:B------:R-:W-:Y:S05]  /*b2a0*/  HMMA.16816.F32 R92, R24, R56, R92 ;  /* 0x00000038185c723c */ /* 0x000fea000000185c */
[----:B----4-:R-:W-:-:S04]  /*b2b0*/  LOP3.LUT R0, R128, 0x1f0, RZ, 0xc0, !PT ;  /* 0x000001f080007812 */ /* 0x010fc800078ec0ff */
[----:B------:R-:W-:Y:S01]  /*b2c0*/  LOP3.LUT R98, R0, 0x7, R98, 0xf8, !PT ;  /* 0x0000000700627812 */ /* 0x000fe200078ef862 */
[----:B---3--:R-:W-:Y:S08]  /*b2d0*/  HMMA.16816.F32 R32, R76, R64, R32 ;  /* 0x000000404c20723c */ /* 0x008ff00000001820 */
[----:B------:R-:W-:Y:S01]  /*b2e0*/  HMMA.16816.F32 R80, R24, R58, R80 ;  /* 0x0000003a1850723c */ /* 0x000fe20000001850 */
[----:B------:R-:W3:Y:S04]  /*b2f0*/  LDSM.16.M88.4 R56, [R124+0x5c00] ;  /* 0x005c00007c38783b */ /* 0x000ee80000000200 */
[----:B------:R-:W4:Y:S03]  /*b300*/  LDSM.16.M88.4 R24, [R52+0x5000] ;  /* 0x005000003418783b */ /* 0x000f260000000200 */
[----:B------:R-:W-:Y:S08]  /*b310*/  HMMA.16816.F32 R28, R76, R66, R28 ;  /* 0x000000424c1c723c */ /* 0x000ff0000000181c */
[----:B------:R-:W-:Y:S08]  /*b320*/  HMMA.16816.F32 R48, R104, R20, R48 ;  /* 0x000000146830723c */ /* 0x000ff00000001830 */
[----:B-1----:R-:W-:Y:S05]  /*b330*/  HMMA.16816.F32 R32, R4, R16, R32 ;  /* 0x000000100420723c */ /* 0x002fea0000001820 */
[----:B------:R-:W-:-:S03]  /*b340*/  IADD3 R17, PT, PT, R61, -R146, -R54 ;  /* 0x800000923d117210 */ /* 0x000fc60007ffe836 */
[----:B------:R-:W-:Y:S05]  /*b350*/  HMMA.16816.F32 R36, R76, R70, R36 ;  /* 0x000000464c24723c */ /* 0x000fea0000001824 */
[----:B------:R-:W-:-:S04]  /*b360*/  IMAD R70, R145, 0x40, R98 ;  /* 0x0000004091467824 */ /* 0x000fc800078e0262 */
[C---:B------:R-:W-:Y:S02]  /*b370*/  IMAD.IADD R156, R70.reuse, 0x1, R17 ;  /* 0x00000001469c7824 */ /* 0x040fe400078e0211 */
[----:B------:R-:W-:Y:S01]  /*b380*/  IMAD.IADD R70, R70, 0x1, R53 ;  /* 0x0000000146467824 */ /* 0x000fe200078e0235 */
[----:B------:R-:W-:Y:S01]  /*b390*/  HMMA.16816.F32 R44, R104, R22, R44 ;  /* 0x00000016682c723c */ /* 0x000fe2000000182c */
[----:B------:R-:W1:Y:S04]  /*b3a0*/  LDSM.16.M88.4 R20, [R52+0x5400] ;  /* 0x005400003414783b */ /* 0x000e680000000200 */
[----:B------:R-:W-:Y:S02]  /*b3b0*/  VIADD R154, R156, 0x8 ;  /* 0x000000089c9a7836 */ /* 0x000fe40000000000 */
[-C--:B--2---:R-:W-:Y:S01]  /*b3c0*/  FMUL.FTZ R32, R32, R14.reuse ;  /* 0x0000000e20207220 */ /* 0x084fe20000410000 */
[--C-:B------:R-:W-:Y:S01]  /*b3d0*/  VIADDMNMX R155, R70, 0x1, R61.reuse, PT ;  /* 0x00000001469b7846 */ /* 0x100fe2000380013d */
[-C--:B------:R-:W-:Y:S01]  /*b3e0*/  FMUL.FTZ R34, R34, R14.reuse ;  /* 0x0000000e22227220 */ /* 0x080fe20000410000 */
[----:B------:R-:W-:Y:S01]  /*b3f0*/  VIADDMNMX R149, R70, 0x9, R61, PT ;  /* 0x0000000946957846 */ /* 0x000fe2000380013d */
[----:B------:R-:W-:Y:S01]  /*b400*/  FMUL.FTZ R35, R35, R14 ;  /* 0x0000000e23237220 */ /* 0x000fe20000410000 */
[----:B------:R-:W-:Y:S01]  /*b410*/  HMMA.16816.F32 R28, R4, R18, R28 ;  /* 0x00000012041c723c */ /* 0x000fe2000000181c */
[----:B------:R-:W2:Y:S01]  /*b420*/  LDSM.16.M88.4 R16, [R52+0x5c00] ;  /* 0x005c00003410783b */ /* 0x000ea20000000200 */
[----:B------:R-:W-:Y:S01]  /*b430*/  MUFU.TANH R32, R32 ;  /* 0x0000002000207308 */ /* 0x000fe20000002400 */
[----:B------:R-:W-:-:S05]  /*b440*/  DEPBAR.LE SB0, 0x0 ;  /* 0x000080000000791a */ /* 0x000fca0000000000 */
[C---:B------:R-:W-:Y:S02]  /*b450*/  HMMA.16816.F32 R80, R104.reuse, R102, R80 ;  /* 0x000000666850723c */ /* 0x040fe40000001850 */
[----:B------:R-:W-:Y:S06]  /*b460*/  MUFU.TANH R34, R34 ;  /* 0x0000002200227308 */ /* 0x000fec0000002400 */
[----:B------:R-:W-:Y:S03]  /*b470*/  HMMA.16816.F32 R92, R104, R100, R92 ;  /* 0x00000064685c723c */ /* 0x000fe6000000185c */
[-C--:B------:R-:W-:Y:S01]  /*b480*/  FMUL.FTZ R30, R30, R14.reuse ;  /* 0x0000000e1e1e7220 */ /* 0x080fe20000410000 */
[----:B------:R-:W-:-:S04]  /*b490*/  FMUL.FTZ R31, R31, R14 ;  /* 0x0000000e1f1f7220 */ /* 0x000fc80000410000 */
[C---:B------:R-:W-:Y:S01]  /*b4a0*/  HMMA.16816.F32 R48, R76.reuse, R72, R48 ;  /* 0x000000484c30723c */ /* 0x040fe20000001830 */
[----:B------:R-:W-:Y:S07]  /*b4b0*/  MUFU.TANH R30, R30 ;  /* 0x0000001e001e7308 */ /* 0x000fee0000002400 */
[C---:B------:R-:W-:Y:S08]  /*b4c0*/  HMMA.16816.F32 R44, R76.reuse, R74, R44 ;  /* 0x0000004a4c2c723c */ /* 0x040ff0000000182c */
[C---:B------:R-:W-:Y:S08]  /*b4d0*/  HMMA.16816.F32 R40, R76.reuse, R68, R40 ;  /* 0x000000444c28723c */ /* 0x040ff00000001828 */
[C---:B---3--:R-:W-:Y:S08]  /*b4e0*/  HMMA.16816.F32 R80, R76.reuse, R58, R80 ;  /* 0x0000003a4c50723c */ /* 0x048ff00000001850 */
[----:B------:R-:W-:Y:S08]  /*b4f0*/  HMMA.16816.F32 R92, R76, R56, R92 ;  /* 0x000000384c5c723c */ /* 0x000ff0000000185c */
[C---:B----4-:R-:W-:Y:S08]  /*b500*/  HMMA.16816.F32 R48, R4.reuse, R24, R48 ;  /* 0x000000180430723c */ /* 0x050ff00000001830 */
[----:B------:R-:W-:Y:S03]  /*b510*/  HMMA.16816.F32 R44, R4, R26, R44 ;  /* 0x0000001a042c723c */ /* 0x000fe6000000182c */
[----:B------:R-:W-:-:S04]  /*b520*/  IMAD.IADD R27, R89, 0x1, R98 ;  /* 0x00000001591b7824 */ /* 0x000fc800078e0262 */
[----:B------:R-:W-:Y:S01]  /*b530*/  VIADD R77, R27, 0x8 ;  /* 0x000000081b4d7836 */ /* 0x000fe20000000000 */
[C---:B-1----:R-:W-:Y:S03]  /*b540*/  HMMA.16816.F32 R40, R4.reuse, R20, R40 ;  /* 0x000000140428723c */ /* 0x042fe60000001828 */
[----:B------:R-:W-:Y:S01]  /*b550*/  LOP3.LUT R21, R60, R125, RZ, 0xfc, !PT ;  /* 0x0000007d3c157212 */ /* 0x000fe200078efcff */
[-C--:B------:R-:W-:Y:S01]  /*b560*/  FMUL.FTZ R56, R49, R14.reuse ;  /* 0x0000000e31387220 */ /* 0x080fe20000410000 */
[-C--:B------:R-:W-:Y:S01]  /*b570*/  FMUL.FTZ R50, R50, R14.reuse ;  /* 0x0000000e32327220 */ /* 0x080fe20000410000 */
[-C--:B------:R-:W-:Y:S02]  /*b580*/  FMUL.FTZ R48, R48, R14.reuse ;  /* 0x0000000e30307220 */ /* 0x080fe40000410000 */
[----:B------:R-:W-:Y:S02]  /*b590*/  IMAD.IADD R20, R21, 0x1, R146 ;  /* 0x0000000115147824 */ /* 0x000fe400078e0292 */
[-C--:B------:R-:W-:Y:S01]  /*b5a0*/  FMUL.FTZ R51, R51, R14.reuse ;  /* 0x0000000e33337220 */ /* 0x080fe20000410000 */
[C---:B--2---:R-:W-:Y:S03]  /*b5b0*/  HMMA.16816.F32 R80, R4.reuse, R18, R80 ;  /* 0x000000120450723c */ /* 0x044fe60000001850 */
[-C--:B------:R-:W-:Y:S01]  /*b5c0*/  FMUL.FTZ R18, R29, R14.reuse ;  /* 0x0000000e1d127220 */ /* 0x080fe20000410000 */
[----:B------:R-:W-:Y:S01]  /*b5d0*/  MUFU.TANH R56, R56 ;  /* 0x0000003800387308 */ /* 0x000fe20000002400 */
[--C-:B------:R-:W-:Y:S01]  /*b5e0*/  IADD3 R57, PT, PT, R27, -0x29, -R20.reuse ;  /* 0xffffffd71b397810 */ /* 0x100fe20007ffe814 */
[-C--:B------:R-:W-:Y:S01]  /*b5f0*/  FMUL.FTZ R45, R45, R14.reuse ;  /* 0x0000000e2d2d7220 */ /* 0x080fe20000410000 */
[C-C-:B------:R-:W-:Y:S01]  /*b600*/  IADD3 R59, PT, PT, R27.reuse, -0x21, -R20.reuse ;  /* 0xffffffdf1b3b7810 */ /* 0x140fe20007ffe814 */
[C-C-:B------:R-:W-:Y:S01]  /*b610*/  IMAD.IADD R68, R27.reuse, 0x1, -R20.reuse ;  /* 0x000000011b447824 */ /* 0x140fe200078e0a14 */
[--C-:B------:R-:W-:Y:S01]  /*b620*/  IADD3 R54, PT, PT, R27, -0x1, -R20.reuse ;  /* 0xffffffff1b367810 */ /* 0x100fe20007ffe814 */
[C---:B------:R-:W-:Y:S03]  /*b630*/  HMMA.16816.F32 R36, R4.reuse, R22, R36 ;  /* 0x000000160424723c */ /* 0x040fe60000001824 */
[----:B------:R-:W-:Y:S01]  /*b640*/  IABS R57, R57 ;  /* 0x0000003900397213 */ /* 0x000fe20000000000 */
[----:B------:R-:W1:Y:S01]  /*b650*/  MUFU.TANH R18, R18 ;  /* 0x0000001200127308 */ /* 0x000e620000002400 */
[----:B------:R-:W-:Y:S01]  /*b660*/  IABS R59, R59 ;  /* 0x0000003b003b7213 */ /* 0x000fe20000000000 */
[----:B------:R-:W-:Y:S01]  /*b670*/  FMUL.FTZ R78, R40, R14 ;  /* 0x0000000e284e7220 */ /* 0x000fe20000410000 */
[----:B------:R-:W-:Y:S01]  /*b680*/  IABS R54, R54 ;  /* 0x0000003600367213 */ /* 0x000fe20000000000 */
[-C--:B------:R-:W-:Y:S01]  /*b690*/  FMUL.FTZ R86, R41, R14.reuse ;  /* 0x0000000e29567220 */ /* 0x080fe20000410000 */
[----:B------:R-:W-:Y:S01]  /*b6a0*/  I2FP.F32.S32 R57, R57 ;  /* 0x0000003900397245 */ /* 0x000fe20000201400 */
[----:B------:R-:W-:Y:S03]  /*b6b0*/  HMMA.16816.F32 R92, R4, R16, R92 ;  /* 0x00000010045c723c */ /* 0x000fe6000000185c */
[-C--:B------:R-:W-:Y:S01]  /*b6c0*/  FMUL.FTZ R6, R33, R14.reuse ;  /* 0x0000000e21067220 */ /* 0x080fe20000410000 */
[-C--:B------:R-:W-:Y:S01]  /*b6d0*/  FMUL.FTZ R4, R28, R14.reuse ;  /* 0x0000000e1c047220 */ /* 0x080fe20000410000 */
[C-C-:B------:R-:W-:Y:S01]  /*b6e0*/  IADD3 R53, PT, PT, R27.reuse, -0x9, -R20.reuse ;  /* 0xfffffff71b357810 */ /* 0x140fe20007ffe814 */
[----:B------:R-:W-:Y:S01]  /*b6f0*/  MUFU.TANH R64, R50 ;  /* 0x0000003200407308 */ /* 0x000fe20000002400 */
[--C-:B------:R-:W-:Y:S01]  /*b700*/  IADD3 R49, PT, PT, R27, -0x10, -R20.reuse ;  /* 0xfffffff01b317810 */ /* 0x100fe20007ffe814 */
[--C-:B------:R-:W-:Y:S01]  /*b710*/  IMAD.IADD R76, R77, 0x1, -R20.reuse ;  /* 0x000000014d4c7824 */ /* 0x100fe200078e0a14 */
[--C-:B------:R-:W-:Y:S01]  /*b720*/  IADD3 R25, PT, PT, R27, -0x11, -R20.reuse ;  /* 0xffffffef1b197810 */ /* 0x100fe20007ffe814 */
[-C--:B------:R-:W-:Y:S01]  /*b730*/  FMUL.FTZ R81, R81, R14.reuse ;  /* 0x0000000e51517220 */ /* 0x080fe20000410000 */
[C-C-:B------:R-:W-:Y:S01]  /*b740*/  IADD3 R23, PT, PT, R27.reuse, -0x18, -R20.reuse ;  /* 0xffffffe81b177810 */ /* 0x140fe20007ffe814 */
[-C--:B------:R-:W-:Y:S01]  /*b750*/  FMUL.FTZ R44, R44, R14.reuse ;  /* 0x0000000e2c2c7220 */ /* 0x080fe20000410000 */
[C-C-:B------:R-:W-:Y:S01]  /*b760*/  IADD3 R63, PT, PT, R27.reuse, -0x19, -R20.reuse ;  /* 0xffffffe71b3f7810 */ /* 0x140fe20007ffe814 */
[----:B------:R-:W2:Y:S01]  /*b770*/  MUFU.TANH R6, R6 ;  /* 0x0000000600067308 */ /* 0x000ea20000002400 */
[C-C-:B------:R-:W-:Y:S01]  /*b780*/  IADD3 R62, PT, PT, R27.reuse, -0x20, -R20.reuse ;  /* 0xffffffe01b3e7810 */ /* 0x140fe20007ffe814 */
[-C--:B------:R-:W-:Y:S01]  /*b790*/  FMUL.FTZ R80, R80, R14.reuse ;  /* 0x0000000e50507220 */ /* 0x080fe20000410000 */
[----:B------:R-:W-:Y:S01]  /*b7a0*/  IADD3 R58, PT, PT, R27, -0x28, -R20 ;  /* 0xffffffd81b3a7810 */ /* 0x000fe20007ffe814 */
[----:B-1----:R-:W-:Y:S01]  /*b7b0*/  FFMA.FTZ R159, -R157, R57, R18 ;  /* 0x000000399d9f7223 */ /* 0x002fe20000010112 */
[C-C-:B------:R-:W-:Y:S01]  /*b7c0*/  IADD3 R67, PT, PT, R27.reuse, -0x30, -R20.reuse ;  /* 0xffffffd01b437810 */ /* 0x140fe20007ffe814 */
[-C--:B------:R-:W-:Y:S01]  /*b7d0*/  FMUL.FTZ R36, R36, R14.reuse ;  /* 0x0000000e24247220 */ /* 0x080fe20000410000 */
[C-C-:B------:R-:W-:Y:S01]  /*b7e0*/  IADD3 R66, PT, PT, R27.reuse, -0x31, -R20.reuse ;  /* 0xffffffcf1b427810 */ /* 0x140fe20007ffe814 */
[----:B------:R-:W1:Y:S01]  /*b7f0*/  MUFU.TANH R4, R4 ;  /* 0x0000000400047308 */ /* 0x000e620000002400 */
[C-C-:B------:R-:W-:Y:S01]  /*b800*/  IADD3 R65, PT, PT, R27.reuse, -0x38, -R20.reuse ;  /* 0xffffffc81b417810 */ /* 0x140fe20007ffe814 */
[----:B------:R-:W-:Y:S01]  /*b810*/  VIADD R5, R68, 0xfffffff8 ;  /* 0xfffffff844057836 */ /* 0x000fe20000000000 */
[--C-:B------:R-:W-:Y:S01]  /*b820*/  IADD3 R52, PT, PT, R27, -0x39, -R20.reuse ;  /* 0xffffffc71b347810 */ /* 0x100fe20007ffe814 */
[-C--:B------:R-:W-:Y:S01]  /*b830*/  FMUL.FTZ R28, R93, R14.reuse ;  /* 0x0000000e5d1c7220 */ /* 0x080fe20000410000 */
[----:B------:R-:W-:Y:S01]  /*b840*/  I2FP.F32.S32 R59, R59 ;  /* 0x0000003b003b7245 */ /* 0x000fe20000201400 */
[-C--:B------:R-:W-:Y:S01]  /*b850*/  FMUL.FTZ R37, R37, R14.reuse ;  /* 0x0000000e25257220 */ /* 0x080fe20000410000 */
[C-C-:B------:R-:W-:Y:S01]  /*b860*/  IADD3 R75, PT, PT, R77.reuse, -0x1, -R20.reuse ;  /* 0xffffffff4d4b7810 */ /* 0x140fe20007ffe814 */
[----:B------:R3:W-:Y:S01]  /*b870*/  MUFU.TANH R72, R45 ;  /* 0x0000002d00487308 */ /* 0x0007e20000002400 */
[----:B------:R-:W-:Y:S01]  /*b880*/  IADD3 R74, PT, PT, R77, -0x9, -R20 ;  /* 0xfffffff74d4a7810 */ /* 0x000fe20007ffe814 */
[----:B--2---:R-:W-:Y:S01]  /*b890*/  FFMA.FTZ R163, -R157, R59, R6 ;  /* 0x0000003b9da37223 */ /* 0x004fe20000010106 */
[C-C-:B------:R-:W-:Y:S01]  /*b8a0*/  IADD3 R73, PT, PT, R77.reuse, -0x10, -R20.reuse ;  /* 0xfffffff04d497810 */ /* 0x140fe20007ffe814 */
[-C--:B------:R-:W-:Y:S01]  /*b8b0*/  FMUL.FTZ R92, R92, R14.reuse ;  /* 0x0000000e5c5c7220 */ /* 0x080fe20000410000 */
[--C-:B------:R-:W-:Y:S01]  /*b8c0*/  IADD3 R71, PT, PT, R77, -0x11, -R20.reuse ;  /* 0xffffffef4d477810 */ /* 0x100fe20007ffe814 */
[----:B------:R-:W-:Y:S01]  /*b8d0*/  VIADD R29, R21, 0x8 ;  /* 0x00000008151d7836 */ /* 0x000fe20000000000 */
[C-C-:B------:R-:W-:Y:S01]  /*b8e0*/  IADD3 R69, PT, PT, R77.reuse, -0x18, -R20.reuse ;  /* 0xffffffe84d457810 */ /* 0x140fe20007ffe814 */
[----:B------:R-:W2:Y:S01]  /*b8f0*/  MUFU.TANH R78, R78 ;  /* 0x0000004e004e7308 */ /* 0x000ea20000002400 */
[C-C-:B------:R-:W-:Y:S01]  /*b900*/  IADD3 R50, PT, PT, R77.reuse, -0x19, -R20.reuse ;  /* 0xffffffe74d327810 */ /* 0x140fe20007ffe814 */
[-C--:B------:R-:W-:Y:S01]  /*b910*/  FMUL.FTZ R46, R46, R14.reuse ;  /* 0x0000000e2e2e7220 */ /* 0x080fe20000410000 */
[C-C-:B------:R-:W-:Y:S01]  /*b920*/  IADD3 R41, PT, PT, R77.reuse, -0x21, -R20.reuse ;  /* 0xffffffdf4d297810 */ /* 0x140fe20007ffe814 */
[-C--:B------:R-:W-:Y:S01]  /*b930*/  FMUL.FTZ R42, R42, R14.reuse ;  /* 0x0000000e2a2a7220 */ /* 0x080fe20000410000 */
[--C-:B------:R-:W-:Y:S01]  /*b940*/  IADD3 R40, PT, PT, R77, -0x28, -R20.reuse ;  /* 0xffffffd84d287810 */ /* 0x100fe20007ffe814 */
[-C--:B------:R-:W-:Y:S01]  /*b950*/  FMUL.FTZ R47, R47, R14.reuse ;  /* 0x0000000e2f2f7220 */ /* 0x080fe20000410000 */
[C-C-:B------:R-:W-:Y:S01]  /*b960*/  IADD3 R27, PT, PT, R77.reuse, -0x29, -R20.reuse ;  /* 0xffffffd74d1b7810 */ /* 0x140fe20007ffe814 */
[----:B------:R4:W2:Y:S01]  /*b970*/  MUFU.TANH R18, R48 ;  /* 0x0000003000127308 */ /* 0x0008a20000002400 */
[--C-:B------:R-:W-:Y:S01]  /*b980*/  IADD3 R26, PT, PT, R77, -0x30, -R20.reuse ;  /* 0xffffffd04d1a7810 */ /* 0x100fe20007ffe814 */
[----:B------:R-:W-:Y:S01]  /*b990*/  VIADD R19, R21, 0x20 ;  /* 0x0000002015137836 */ /* 0x000fe20000000000 */
[C-C-:B---3--:R-:W-:Y:S01]  /*b9a0*/  IADD3 R45, PT, PT, R77.reuse, -0x20, -R20.reuse ;  /* 0xffffffe04d2d7810 */ /* 0x148fe20007ffe814 */
[-C--:B------:R-:W-:Y:S01]  /*b9b0*/  FMUL.FTZ R38, R38, R14.reuse ;  /* 0x0000000e26267220 */ /* 0x080fe20000410000 */
[--C-:B------:R-:W-:Y:S01]  /*b9c0*/  IADD3 R24, PT, PT, R77, -0x31, -R20.reuse ;  /* 0xffffffcf4d187810 */ /* 0x100fe20007ffe814 */
[----:B------:R-:W-:Y:S01]  /*b9d0*/  FMUL.FTZ R39, R39, R14 ;  /* 0x0000000e27277220 */ /* 0x000fe20000410000 */
[C-C-:B------:R-:W-:Y:S01]  /*b9e0*/  IADD3 R22, PT, PT, R77.reuse, -0x38, -R20.reuse ;  /* 0xffffffc84d167810 */ /* 0x140fe20007ffe814 */
[----:B------:R-:W3:Y:S01]  /*b9f0*/  MUFU.TANH R118, R81 ;  /* 0x0000005100767308 */ /* 0x000ee20000002400 */
[----:B------:R-:W-:Y:S01]  /*ba00*/  IADD3 R20, PT, PT, R77, -0x39, -R20 ;  /* 0xffffffc74d147810 */ /* 0x000fe20007ffe814 */
[----:B------:R-:W-:Y:S01]  /*ba10*/  VIADD R77, R21, 0x1 ;  /* 0x00000001154d7836 */ /* 0x000fe20000000000 */
[----:B------:R-:W-:Y:S01]  /*ba20*/  I2FP.F32.S32 R54, R54 ;  /* 0x0000003600367245 */ /* 0x000fe20000201400 */
[----:B------:R-:W-:Y:S01]  /*ba30*/  FMUL.FTZ R82, R82, R14 ;  /* 0x0000000e52527220 */ /* 0x000fe20000410000 */
[----:B------:R-:W-:Y:S01]  /*ba40*/  IABS R58, R58 ;  /* 0x0000003a003a7213 */ /* 0x000fe20000000000 */
[----:B------:R-:W-:Y:S01]  /*ba50*/  FMUL.FTZ R95, R95, R14 ;  /* 0x0000000e5f5f7220 */ /* 0x000fe20000410000 */
[----:B------:R-:W-:Y:S01]  /*ba60*/  ISETP.GT.AND P5, PT, R156, R77, PT ;  /* 0x0000004d9c00720c */ /* 0x000fe20003fa4270 */
[----:B------:R2:W3:Y:S01]  /*ba70*/  MUFU.TANH R6, R44 ;  /* 0x0000002c00067308 */ /* 0x0004e20000002400 */
[----:B------:R-:W-:Y:S01]  /*ba80*/  FFMA.FTZ R56, -R157, R54, R56 ;  /* 0x000000369d387223 */ /* 0x000fe20000010138 */
[----:B------:R-:W-:Y:S01]  /*ba90*/  I2FP.F32.S32 R58, R58 ;  /* 0x0000003a003a7245 */ /* 0x000fe20000201400 */
[----:B----4-:R-:W-:Y:S01]  /*baa0*/  VIADD R48, R21, 0x19 ;  /* 0x0000001915307836 */ /* 0x010fe20000000000 */
[----:B------:R-:W-:Y:S01]  /*bab0*/  IABS R7, R76 ;  /* 0x0000004c00077213 */ /* 0x000fe20000000000 */
[----:B------:R-:W-:Y:S01]  /*bac0*/  FMUL.FTZ R83, R83, R14 ;  /* 0x0000000e53537220 */ /* 0x000fe20000410000 */
[----:B------:R-:W-:Y:S01]  /*bad0*/  IABS R49, R49 ;  /* 0x0000003100317213 */ /* 0x000fe20000000000 */
[----:B-1----:R-:W-:Y:S01]  /*bae0*/  FFMA.FTZ R121, -R157, R58, R4 ;  /* 0x0000003a9d797223 */ /* 0x002fe20000010104 */
[----:B------:R-:W1:Y:S01]  /*baf0*/  MUFU.TANH R86, R86 ;  /* 0x0000005600567308 */ /* 0x000e620000002400 */
[----:B------:R-:W-:-:S02]  /*bb00*/  FSEL R33, R56, -INF , !P5 ;  /* 0xff80000038217808 */ /* 0x000fc40006800000 */
[----:B------:R-:W-:Y:S02]  /*bb10*/  IABS R54, R68 ;  /* 0x0000004400367213 */ /* 0x000fe40000000000 */
[----:B------:R-:W-:Y:S02]  /*bb20*/  IABS R17, R52 ;  /* 0x0000003400117213 */ /* 0x000fe40000000000 */
[----:B------:R-:W-:Y:S01]  /*bb30*/  IABS R5, R5 ;  /* 0x0000000500057213 */ /* 0x000fe20000000000 */
[----:B------:R-:W4:Y:S01]  /*bb40*/  MUFU.TANH R120, R80 ;  /* 0x0000005000787308 */ /* 0x000f220000002400 */
[----:B------:R-:W-:Y:S01]  /*bb50*/  I2FP.F32.S32 R7, R7 ;  /* 0x0000000700077245 */ /* 0x000fe20000201400 */
[----:B--2---:R-:W-:Y:S01]  /*bb60*/  VIADD R44, R21, 0x28 ;  /* 0x00000028152c7836 */ /* 0x004fe20000000000 */
[----:B------:R-:W-:Y:S02]  /*bb70*/  IABS R25, R25 ;  /* 0x0000001900197213 */ /* 0x000fe40000000000 */
[----:B------:R-:W-:Y:S01]  /*bb80*/  I2FP.F32.S32 R49, R49 ;  /* 0x0000003100317245 */ /* 0x000fe20000201400 */
[C---:B------:R-:W-:Y:S01]  /*bb90*/  FFMA.FTZ R64, -R157.reuse, R7, R64 ;  /* 0x000000079d407223 */ /* 0x040fe20000010140 */
[----:B------:R-:W-:Y:S01]  /*bba0*/  IABS R4, R65 ;  /* 0x0000004100047213 */ /* 0x000fe20000000000 */
[----:B------:R-:W2:Y:S01]  /*bbb0*/  MUFU.TANH R36, R36 ;  /* 0x0000002400247308 */ /* 0x000ea20000002400 */
[----:B------:R-:W-:Y:S01]  /*bbc0*/  I2FP.F32.S32 R54, R54 ;  /* 0x0000003600367245 */ /* 0x000fe20000201400 */
[----:B------:R-:W-:Y:S01]  /*bbd0*/  FFMA.FTZ R78, -R157, R49, R78 ;  /* 0x000000319d4e7223 */ /* 0x000fe2000001014e */
[----:B------:R-:W-:Y:S01]  /*bbe0*/  IABS R53, R53 ;  /* 0x0000003500357213 */ /* 0x000fe20000000000 */
[----:B------:R-:W-:Y:S01]  /*bbf0*/  VIADD R7, R21, 0x11 ;  /* 0x0000001115077836 */ /* 0x000fe20000000000 */
[----:B------:R-:W-:Y:S01]  /*bc00*/  I2FP.F32.S32 R17, R17 ;  /* 0x0000001100117245 */ /* 0x000fe20000201400 */
[C---:B------:R-:W-:Y:S01]  /*bc10*/  FFMA.FTZ R49, -R157.reuse, R54, R18 ;  /* 0x000000369d317223 */ /* 0x040fe20000010112 */
[----:B------:R-:W-:Y:S01]  /*bc20*/  I2FP.F32.S32 R5, R5 ;  /* 0x0000000500057245 */ /* 0x000fe20000201400 */
[----:B------:R-:W2:Y:S01]  /*bc30*/  MUFU.TANH R56, R51 ;  /* 0x0000003300387308 */ /* 0x000ea20000002400 */
[----:B------:R-:W-:Y:S01]  /*bc40*/  I2FP.F32.S32 R25, R25 ;  /* 0x0000001900197245 */ /* 0x000fe20000201400 */
[C---:B---3--:R-:W-:Y:S01]  /*bc50*/  FFMA.FTZ R118, -R157.reuse, R17, R118 ;  /* 0x000000119d767223 */ /* 0x048fe20000010176 */
[----:B------:R-:W-:Y:S01]  /*bc60*/  IABS R23, R23 ;  /* 0x0000001700177213 */ /* 0x000fe20000000000 */
[C---:B------:R-:W-:Y:S01]  /*bc70*/  FFMA.FTZ R6, -R157.reuse, R5, R6 ;  /* 0x000000059d067223 */ /* 0x040fe20000010106 */
[----:B------:R-:W-:Y:S01]  /*bc80*/  I2FP.F32.S32 R4, R4 ;  /* 0x0000000400047245 */ /* 0x000fe20000201400 */
[C---:B-1----:R-:W-:Y:S01]  /*bc90*/  FFMA.FTZ R86, -R157.reuse, R25, R86 ;  /* 0x000000199d567223 */ /* 0x042fe20000010156 */
[----:B------:R-:W-:Y:S01]  /*bca0*/  IABS R75, R75 ;  /* 0x0000004b004b7213 */ /* 0x000fe20000000000 */
[----:B------:R1:W3:Y:S01]  /*bcb0*/  MUFU.TANH R16, R37 ;  /* 0x0000002500107308 */ /* 0x0002e20000002400 */
[----:B------:R-:W-:Y:S01]  /*bcc0*/  I2FP.F32.S32 R53, R53 ;  /* 0x0000003500357245 */ /* 0x000fe20000201400 */
[----:B----4-:R-:W-:Y:S01]  /*bcd0*/  FFMA.FTZ R120, -R157, R4, R120 ;  /* 0x000000049d787223 */ /* 0x010fe20000010178 */
[C---:B------:R-:W-:Y:S01]  /*bce0*/  ISETP.GT.AND P2, PT, R156.reuse, R21, PT ;  /* 0x000000159c00720c */ /* 0x040fe20003f44270 */
[C---:B------:R-:W-:Y:S01]  /*bcf0*/  VIADD R17, R21.reuse, 0x18 ;  /* 0x0000001815117836 */ /* 0x040fe20000000000 */
[----:B------:R-:W-:Y:S01]  /*bd00*/  I2FP.F32.S32 R23, R23 ;  /* 0x0000001700177245 */ /* 0x000fe20000201400 */
[C---:B------:R-:W-:Y:S01]  /*bd10*/  VIADD R4, R21.reuse, 0x9 ;  /* 0x0000000915047836 */ /* 0x040fe20000000000 */
[----:B------:R-:W-:Y:S01]  /*bd20*/  IABS R62, R62 ;  /* 0x0000003e003e7213 */ /* 0x000fe20000000000 */
[----:B------:R-:W4:Y:S01]  /*bd30*/  MUFU.TANH R28, R28 ;  /* 0x0000001c001c7308 */ /* 0x000f220000002400 */
[C---:B------:R-:W-:Y:S01]  /*bd40*/  ISETP.GT.AND P3, PT, R156.reuse, R29, PT ;  /* 0x0000001d9c00720c */ /* 0x040fe20003f64270 */
[----:B------:R-:W-:Y:S01]  /*bd50*/  VIADD R5, R21, 0x10 ;  /* 0x0000001015057836 */ /* 0x000fe20000000000 */
[----:B------:R-:W-:Y:S01]  /*bd60*/  IABS R63, R63 ;  /* 0x0000003f003f7213 */ /* 0x000fe20000000000 */
[C---:B------:R-:W-:Y:S01]  /*bd70*/  FFMA.FTZ R72, -R157.reuse, R53, R72 ;  /* 0x000000359d487223 */ /* 0x040fe20000010148 */
[----:B------:R-:W-:Y:S01]  /*bd80*/  IABS R66, R66 ;  /* 0x0000004200427213 */ /* 0x000fe20000000000 */
[----:B--2---:R-:W-:Y:S01]  /*bd90*/  FFMA.FTZ R53, -R157, R23, R36 ;  /* 0x000000179d357223 */ /* 0x004fe20000010124 */
[----:B------:R-:W-:Y:S01]  /*bda0*/  ISETP.GT.AND P5, PT, R156, R7, PT ;  /* 0x000000079c00720c */ /* 0x000fe20003fa4270 */
[----:B------:R-:W-:Y:S01]  /*bdb0*/  MUFU.TANH R122, R92 ;  /* 0x0000005c007a7308 */ /* 0x000fe20000002400 */
[----:B------:R-:W-:Y:S01]  /*bdc0*/  I2FP.F32.S32 R75, R75 ;  /* 0x0000004b004b7245 */ /* 0x000fe20000201400 */
[C---:B-1----:R-:W-:Y:S01]  /*bdd0*/  VIADD R37, R21.reuse, 0x21 ;  /* 0x0000002115257836 */ /* 0x042fe20000000000 */
[C---:B------:R-:W-:Y:S01]  /*bde0*/  ISETP.GE.AND P0, PT, R21.reuse, R155, PT ;  /* 0x0000009b1500720c */ /* 0x040fe20003f06270 */
[----:B------:R-:W-:Y:S01]  /*bdf0*/  VIADD R36, R21, 0x29 ;  /* 0x0000002915247836 */ /* 0x000fe20000000000 */
[----:B------:R-:W-:Y:S01]  /*be00*/  FSEL R49, R49, -INF , !P2 ;  /* 0xff80000031317808 */ /* 0x000fe20005000000 */
[----:B------:R-:W-:Y:S01]  /*be10*/  FFMA.FTZ R75, -R157, R75, R56 ;  /* 0x0000004b9d4b7223 */ /* 0x000fe20000010138 */
[----:B------:R-:W-:Y:S01]  /*be20*/  I2FP.F32.S32 R161, R62 ;  /* 0x0000003e00a17245 */ /* 0x000fe20000201400 */
[----:B------:R-:W1:Y:S01]  /*be30*/  MUFU.TANH R46, R46 ;  /* 0x0000002e002e7308 */ /* 0x000e620000002400 */
[----:B------:R-:W-:Y:S01]  /*be40*/  FSEL R6, R6, -INF , !P3 ;  /* 0xff80000006067808 */ /* 0x000fe20005800000 */
[----:B------:R-:W-:Y:S01]  /*be50*/  VIADD R18, R21, 0x38 ;  /* 0x0000003815127836 */ /* 0x000fe20000000000 */
[----:B------:R-:W-:Y:S01]  /*be60*/  I2FP.F32.S32 R63, R63 ;  /* 0x0000003f003f7245 */ /* 0x000fe20000201400 */
[----:B------:R-:W-:Y:S01]  /*be70*/  FFMA.FTZ R161, -R157, R161, R32 ;  /* 0x000000a19da17223 */ /* 0x000fe20000010120 */
[----:B------:R-:W-:Y:S01]  /*be80*/  IABS R67, R67 ;  /* 0x0000004300437213 */ /* 0x000fe20000000000 */
[----:B------:R-:W-:Y:S01]  /*be90*/  VIADD R32, R21, 0x30 ;  /* 0x0000003015207836 */ /* 0x000fe20000000000 */
[----:B------:R-:W-:Y:S01]  /*bea0*/  I2FP.F32.S32 R117, R66 ;  /* 0x0000004200757245 */ /* 0x000fe20000201400 */
[----:B------:R-:W2:Y:S01]  /*beb0*/  MUFU.TANH R56, R47 ;  /* 0x0000002f00387308 */ /* 0x000ea20000002400 */
[----:B------:R-:W-:Y:S01]  /*bec0*/  ISETP.GT.AND P3, PT, R156, R17, PT ;  /* 0x000000119c00720c */ /* 0x000fe20003f64270 */
[C---:B---3--:R-:W-:Y:S01]  /*bed0*/  FFMA.FTZ R16, -R157.reuse, R63, R16 ;  /* 0x0000003f9d107223 */ /* 0x048fe20000010110 */
[----:B------:R-:W-:Y:S01]  /*bee0*/  FSEL R25, R86, -INF , !P5 ;  /* 0xff80000056197808 */ /* 0x000fe20006800000 */
[----:B----4-:R-:W-:Y:S01]  /*bef0*/  FFMA.FTZ R117, -R157, R117, R28 ;  /* 0x000000759d757223 */ /* 0x010fe2000001011c */
[C---:B------:R-:W-:Y:S01]  /*bf00*/  ISETP.GT.AND P2, PT, R156.reuse, R4, PT ;  /* 0x000000049c00720c */ /* 0x040fe20003f44270 */
[----:B------:R-:W-:Y:S01]  /*bf10*/  VIADD R28, R21, 0x31 ;  /* 0x00000031151c7836 */ /* 0x000fe20000000000 */
[----:B------:R-:W-:Y:S01]  /*bf20*/  FSEL R49, R49, -INF , !P0 ;  /* 0xff80000031317808 */ /* 0x000fe20004000000 */
[----:B------:R-:W3:Y:S01]  /*bf30*/  MUFU.TANH R42, R42 ;  /* 0x0000002a002a7308 */ /* 0x000ee20000002400 */
[C---:B------:R-:W-:Y:S01]  /*bf40*/  ISETP.GT.AND P5, PT, R156.reuse, R37, PT ;  /* 0x000000259c00720c */ /* 0x040fe20003fa4270 */
[----:B-1----:R-:W-:Y:S01]  /*bf50*/  FFMA.FTZ R46, -R157, R54, R46 ;  /* 0x000000369d2e7223 */ /* 0x002fe2000001012e */
[----:B------:R-:W-:-:S02]  /*bf60*/  ISETP.GT.AND P0, PT, R156, R5, PT ;  /* 0x000000059c00720c */ /* 0x000fc40003f04270 */
[----:B------:R-:W-:Y:S02]  /*bf70*/  I2FP.F32.S32 R67, R67 ;  /* 0x0000004300437245 */ /* 0x000fe40000201400 */
[----:B------:R-:W-:Y:S01]  /*bf80*/  FSEL R53, R53, -INF , !P3 ;  /* 0xff80000035357808 */ /* 0x000fe20005800000 */
[----:B------:R-:W1:Y:S01]  /*bf90*/  MUFU.TANH R38, R38 ;  /* 0x0000002600267308 */ /* 0x000e620000002400 */
[----:B------:R-:W-:Y:S01]  /*bfa0*/  FSEL R72, R72, -INF , !P2 ;  /* 0xff80000048487808 */ /* 0x000fe20005000000 */
[----:B------:R-:W-:Y:S01]  /*bfb0*/  FFMA.FTZ R122, -R157, R67, R122 ;  /* 0x000000439d7a7223 */ /* 0x000fe2000001017a */
[C---:B------:R-:W-:Y:S02]  /*bfc0*/  ISETP.GT.AND P3, PT, R156.reuse, R44, PT ;  /* 0x0000002c9c00720c */ /* 0x040fe40003f64270 */
[----:B------:R-:W-:Y:S02]  /*bfd0*/  FSEL R163, R163, -INF , !P5 ;  /* 0xff800000a3a37808 */ /* 0x000fe40006800000 */
[----:B------:R-:W-:-:S02]  /*bfe0*/  ISETP.GT.AND P2, PT, R156, R48, PT ;  /* 0x000000309c00720c */ /* 0x000fc40003f44270 */
[----:B------:R-:W-:Y:S02]  /*bff0*/  FSEL R23, R78, -INF , !P0 ;  /* 0xff8000004e177808 */ /* 0x000fe40004000000 */
[C---:B------:R-:W-:Y:S02]  /*c000*/  ISETP.GT.AND P5, PT, R156.reuse, R36, PT ;  /* 0x000000249c00720c */ /* 0x040fe40003fa4270 */
[----:B------:R-:W-:Y:S02]  /*c010*/  ISETP.GT.AND P0, PT, R156, R19, PT ;  /* 0x000000139c00720c */ /* 0x000fe40003f04270 */
[----:B------:R-:W-:Y:S02]  /*c020*/  FSEL R121, R121, -INF , !P3 ;  /* 0xff80000079797808 */ /* 0x000fe40005800000 */
[----:B------:R-:W-:Y:S01]  /*c030*/  FSEL R52, R16, -INF , !P2 ;  /* 0xff80000010347808 */ /* 0x000fe20005000000 */
[----:B------:R-:W-:Y:S01]  /*c040*/  VIADD R16, R21, 0x39 ;  /* 0x0000003915107836 */ /* 0x000fe20000000000 */
[----:B------:R-:W-:-:S02]  /*c050*/  ISETP.GT.AND P3, PT, R156, R32, PT ;  /* 0x000000209c00720c */ /* 0x000fc40003f64270 */
[----:B------:R-:W-:Y:S02]  /*c060*/  FSEL R159, R159, -INF , !P5 ;  /* 0xff8000009f9f7808 */ /* 0x000fe40006800000 */
[----:B------:R-:W-:Y:S02]  /*c070*/  FSEL R161, R161, -INF , !P0 ;  /* 0xff800000a1a17808 */ /* 0x000fe40004000000 */
[----:B------:R-:W-:Y:S02]  /*c080*/  ISETP.GT.AND P5, PT, R156, R28, PT ;  /* 0x0000001c9c00720c */ /* 0x000fe40003fa4270 */
[----:B------:R-:W-:Y:S02]  /*c090*/  IABS R74, R74 ;  /* 0x0000004a004a7213 */ /* 0x000fe40000000000 */
[----:B------:R-:W-:Y:S02]  /*c0a0*/  ISETP.GT.AND P0, PT, R154, R21, PT ;  /* 0x000000159a00720c */ /* 0x000fe40003f04270 */
[----:B------:R-:W-:-:S02]  /*c0b0*/  IABS R73, R73 ;  /* 0x0000004900497213 */ /* 0x000fc40000000000 */
[----:B------:R-:W-:Y:S02]  /*c0c0*/  FSEL R122, R122, -INF , !P3 ;  /* 0xff8000007a7a7808 */ /* 0x000fe40005800000 */
[----:B------:R-:W-:Y:S02]  /*c0d0*/  ISETP.GT.AND P3, PT, R156, R18, PT ;  /* 0x000000129c00720c */ /* 0x000fe40003f64270 */
[----:B------:R-:W-:Y:S02]  /*c0e0*/  FSEL R117, R117, -INF , !P5 ;  /* 0xff80000075757808 */ /* 0x000fe40006800000 */
[----:B------:R-:W-:Y:S02]  /*c0f0*/  I2FP.F32.S32 R74, R74 ;  /* 0x0000004a004a7245 */ /* 0x000fe40000201400 */
[----:B------:R-:W-:Y:S02]  /*c100*/  ISETP.GT.AND P1, PT, R154, R77, PT ;  /* 0x0000004d9a00720c */ /* 0x000fe40003f24270 */
[----:B------:R-:W-:Y:S01]  /*c110*/  ISETP.GT.AND P5, PT, R156, R16, PT ;  /* 0x000000109c00720c */ /* 0x000fe20003fa4270 */
[----:B--2---:R-:W-:Y:S01]  /*c120*/  FFMA.FTZ R56, -R157, R74, R56 ;  /* 0x0000004a9d387223 */ /* 0x004fe20000010138 */
[----:B------:R-:W-:-:S02]  /*c130*/  FSEL R64, R64, -INF , !P0 ;  /* 0xff80000040407808 */ /* 0x000fc40004000000 */
[----:B------:R-:W-:Y:S02]  /*c140*/  I2FP.F32.S32 R73, R73 ;  /* 0x0000004900497245 */ /* 0x000fe40000201400 */
[----:B------:R-:W-:Y:S02]  /*c150*/  ISETP.GT.AND P0, PT, R154, R29, PT ;  /* 0x0000001d9a00720c */ /* 0x000fe40003f04270 */
[----:B------:R-:W-:Y:S01]  /*c160*/  IABS R69, R69 ;  /* 0x0000004500457213 */ /* 0x000fe20000000000 */
[----:B---3--:R-:W-:Y:S01]  /*c170*/  FFMA.FTZ R42, -R157, R73, R42 ;  /* 0x000000499d2a7223 */ /* 0x008fe2000001012a */
[----:B------:R-:W-:Y:S02]  /*c180*/  ISETP.GE.AND P4, PT, R77, R155, PT ;  /* 0x0000009b4d00720c */ /* 0x000fe40003f86270 */
[----:B------:R-:W-:Y:S01]  /*c190*/  ISETP.GE.AND P2, PT, R21, R149, PT ;  /* 0x000000951500720c */ /* 0x000fe20003f46270 */
[----:B------:R-:W-:Y:S01]  /*c1a0*/  FMUL.FTZ R21, R43, R14 ;  /* 0x0000000e2b157220 */ /* 0x000fe20000410000 */
[----:B------:R-:W-:-:S02]  /*c1b0*/  FSEL R120, R120, -INF , !P3 ;  /* 0xff80000078787808 */ /* 0x000fc40005800000 */
[----:B------:R-:W-:Y:S02]  /*c1c0*/  ISETP.GE.AND P6, PT, R77, R149, PT ;  /* 0x000000954d00720c */ /* 0x000fe40003fc6270 */
[----:B------:R-:W-:Y:S02]  /*c1d0*/  ISETP.GE.AND P3, PT, R29, R155, PT ;  /* 0x0000009b1d00720c */ /* 0x000fe40003f66270 */
[----:B------:R-:W-:Y:S02]  /*c1e0*/  FSEL R118, R118, -INF , !P5 ;  /* 0xff80000076767808 */ /* 0x000fe40006800000 */
[----:B------:R-:W-:Y:S02]  /*c1f0*/  FSEL R75, R75, -INF , !P1 ;  /* 0xff8000004b4b7808 */ /* 0x000fe40004800000 */
[----:B------:R-:W-:Y:S02]  /*c200*/  ISETP.GE.AND P5, PT, R29, R149, PT ;  /* 0x000000951d00720c */ /* 0x000fe40003fa6270 */
[----:B------:R-:W-:-:S02]  /*c210*/  ISETP.GT.AND P1, PT, R154, R4, PT ;  /* 0x000000049a00720c */ /* 0x000fc40003f24270 */
[----:B------:R-:W-:Y:S02]  /*c220*/  FSEL R46, R46, -INF , !P0 ;  /* 0xff8000002e2e7808 */ /* 0x000fe40004000000 */
[----:B------:R-:W-:Y:S02]  /*c230*/  I2FP.F32.S32 R69, R69 ;  /* 0x0000004500457245 */ /* 0x000fe40000201400 */
[----:B------:R-:W-:Y:S02]  /*c240*/  FSEL R29, R64, -INF , !P2 ;  /* 0xff800000401d7808 */ /* 0x000fe40005000000 */
[----:B------:R-:W-:Y:S01]  /*c250*/  FSEL R33, R33, -INF , !P4 ;  /* 0xff80000021217808 */ /* 0x000fe20006000000 */
[----:B-1----:R-:W-:Y:S01]  /*c260*/  FFMA.FTZ R38, -R157, R69, R38 ;  /* 0x000000459d267223 */ /* 0x002fe20000010126 */
[----:B------:R-:W-:Y:S02]  /*c270*/  ISETP.GT.AND P0, PT, R154, R5, PT ;  /* 0x000000059a00720c */ /* 0x000fe40003f04270 */
[----:B------:R-:W-:-:S02]  /*c280*/  ISETP.GE.AND P2, PT, R4, R155, PT ;  /* 0x0000009b0400720c */ /* 0x000fc40003f46270 */
[----:B------:R-:W-:Y:S02]  /*c290*/  ISETP.GE.AND P4, PT, R4, R149, PT ;  /* 0x000000950400720c */ /* 0x000fe40003f86270 */
[----:B------:R-:W-:Y:S02]  /*c2a0*/  FSEL R4, R75, -INF , !P6 ;  /* 0xff8000004b047808 */ /* 0x000fe40007000000 */
[----:B------:R-:W-:Y:S02]  /*c2b0*/  FSEL R6, R6, -INF , !P3 ;  /* 0xff80000006067808 */ /* 0x000fe40005800000 */
[C---:B------:R-:W-:Y:S02]  /*c2c0*/  ISETP.GE.AND P6, PT, R5.reuse, R155, PT ;  /* 0x0000009b0500720c */ /* 0x040fe40003fc6270 */
[----:B------:R-:W-:Y:S02]  /*c2d0*/  ISETP.GE.AND P3, PT, R5, R149, PT ;  /* 0x000000950500720c */ /* 0x000fe40003f66270 */
[----:B------:R-:W-:-:S02]  /*c2e0*/  FSEL R56, R56, -INF , !P1 ;  /* 0xff80000038387808 */ /* 0x000fc40004800000 */
[----:B------:R-:W-:Y:S02]  /*c2f0*/  FSEL R5, R46, -INF , !P5 ;  /* 0xff8000002e057808 */ /* 0x000fe40006800000 */
[----:B------:R-:W-:Y:S01]  /*c300*/  FSEL R42, R42, -INF , !P0 ;  /* 0xff8000002a2a7808 */ /* 0x000fe20004000000 */
[----:B------:R1:W2:Y:S01]  /*c310*/  MUFU.TANH R46, R21 ;  /* 0x00000015002e7308 */ /* 0x0002a20000002400 */
[----:B------:R-:W-:Y:S02]  /*c320*/  FSEL R43, R72, -INF , !P2 ;  /* 0xff800000482b7808 */ /* 0x000fe40005000000 */
[----:B------:R-:W-:Y:S02]  /*c330*/  ISETP.GT.AND P0, PT, R154, R17, PT ;  /* 0x000000119a00720c */ /* 0x000fe40003f04270 */
[C---:B------:R-:W-:Y:S02]  /*c340*/  ISETP.GE.AND P5, PT, R7.reuse, R155, PT ;  /* 0x0000009b0700720c */ /* 0x040fe40003fa6270 */
[----:B------:R-:W-:-:S02]  /*c350*/  ISETP.GE.AND P2, PT, R7, R149, PT ;  /* 0x000000950700720c */ /* 0x000fc40003f46270 */
[----:B------:R-:W-:Y:S02]  /*c360*/  ISETP.GT.AND P1, PT, R154, R7, PT ;  /* 0x000000079a00720c */ /* 0x000fe40003f24270 */
[----:B------:R-:W-:Y:S02]  /*c370*/  IABS R47, R45 ;  /* 0x0000002d002f7213 */ /* 0x000fe40000000000 */
[----:B------:R-:W-:Y:S02]  /*c380*/  FSEL R7, R56, -INF , !P4 ;  /* 0xff80000038077808 */ /* 0x000fe40006000000 */
[----:B------:R-:W-:Y:S02]  /*c390*/  FSEL R23, R23, -INF , !P6 ;  /* 0xff80000017177808 */ /* 0x000fe40007000000 */
[C---:B------:R-:W-:Y:S02]  /*c3a0*/  ISETP.GE.AND P4, PT, R17.reuse, R155, PT ;  /* 0x0000009b1100720c */ /* 0x040fe40003f86270 */
[----:B------:R-:W-:-:S02]  /*c3b0*/  ISETP.GE.AND P6, PT, R17, R149, PT ;  /* 0x000000951100720c */ /* 0x000fc40003fc6270 */
[----:B------:R-:W-:Y:S02]  /*c3c0*/  FSEL R17, R42, -INF , !P3 ;  /* 0xff8000002a117808 */ /* 0x000fe40005800000 */
[----:B------:R-:W-:Y:S01]  /*c3d0*/  FSEL R38, R38, -INF , !P0 ;  /* 0xff80000026267808 */ /* 0x000fe20004000000 */
[----:B------:R3:W4:Y:S01]  /*c3e0*/  MUFU.TANH R42, R39 ;  /* 0x00000027002a7308 */ /* 0x0007220000002400 */
[----:B------:R-:W-:Y:S02]  /*c3f0*/  I2FP.F32.S32 R47, R47 ;  /* 0x0000002f002f7245 */ /* 0x000fe40000201400 */
[----:B------:R-:W-:Y:S02]  /*c400*/  IABS R71, R71 ;  /* 0x0000004700477213 */ /* 0x000fe40000000000 */
[----:B------:R-:W-:Y:S01]  /*c410*/  ISETP.GT.AND P0, PT, R154, R19, PT ;  /* 0x000000139a00720c */ /* 0x000fe20003f04270 */
[----:B------:R-:W-:Y:S01]  /*c420*/  FFMA.FTZ R34, -R157, R47, R34 ;  /* 0x0000002f9d227223 */ /* 0x000fe20000010122 */
[----:B------:R-:W-:-:S02]  /*c430*/  I2FP.F32.S32 R71, R71 ;  /* 0x0000004700477245 */ /* 0x000fc40000201400 */
[----:B------:R-:W-:Y:S02]  /*c440*/  IABS R50, R50 ;  /* 0x0000003200327213 */ /* 0x000fe40000000000 */
[----:B-1----:R-:W-:Y:S01]  /*c450*/  FSEL R21, R53, -INF , !P4 ;  /* 0xff80000035157808 */ /* 0x002fe20006000000 */
[----:B--2---:R-:W-:Y:S01]  /*c460*/  FFMA.FTZ R46, -R157, R71, R46 ;  /* 0x000000479d2e7223 */ /* 0x004fe2000001012e */
[----:B------:R-:W-:Y:S02]  /*c470*/  FSEL R34, R34, -INF , !P0 ;  /* 0xff80000022227808 */ /* 0x000fe40004000000 */
[----:B------:R-:W-:Y:S02]  /*c480*/  ISETP.GE.AND P4, PT, R19, R149, PT ;  /* 0x000000951300720c */ /* 0x000fe40003f86270 */
[----:B------:R-:W-:Y:S02]  /*c490*/  I2FP.F32.S32 R50, R50 ;  /* 0x0000003200327245 */ /* 0x000fe40000201400 */
[----:B---3--:R-:W-:-:S02]  /*c4a0*/  FSEL R39, R38, -INF , !P6 ;  /* 0xff80000026277808 */ /* 0x008fc40007000000 */
[----:B------:R-:W1:Y:S01]  /*c4b0*/  MUFU.TANH R38, R35 ;  /* 0x0000002300267308 */ /* 0x000e620000002400 */
[----:B------:R-:W-:Y:S01]  /*c4c0*/  IABS R41, R41 ;  /* 0x0000002900297213 */ /* 0x000fe20000000000 */
[----:B----4-:R-:W-:Y:S01]  /*c4d0*/  FFMA.FTZ R42, -R157, R50, R42 ;  /* 0x000000329d2a7223 */ /* 0x010fe2000001012a */
[----:B------:R-:W-:Y:S02]  /*c4e0*/  FSEL R127, R34, -INF , !P4 ;  /* 0xff800000227f7808 */ /* 0x000fe40006000000 */
[----:B------:R-:W-:Y:S02]  /*c4f0*/  FSEL R46, R46, -INF , !P1 ;  /* 0xff8000002e2e7808 */ /* 0x000fe40004800000 */
[----:B------:R-:W-:Y:S01]  /*c500*/  I2FP.F32.S32 R41, R41 ;  /* 0x0000002900297245 */ /* 0x000fe20000201400 */
[----:B------:R-:W2:Y:S01]  /*c510*/  MUFU.TANH R34, R31 ;  /* 0x0000001f00227308 */ /* 0x000ea20000002400 */
[----:B------:R-:W-:Y:S02]  /*c520*/  ISETP.GT.AND P1, PT, R154, R48, PT ;  /* 0x000000309a00720c */ /* 0x000fe40003f24270 */
[----:B------:R-:W-:-:S02]  /*c530*/  IABS R40, R40 ;  /* 0x0000002800287213 */ /* 0x000fc40000000000 */
[----:B------:R-:W-:Y:S02]  /*c540*/  FSEL R42, R42, -INF , !P1 ;  /* 0xff8000002a2a7808 */ /* 0x000fe40004800000 */
[----:B------:R-:W-:Y:S02]  /*c550*/  ISETP.GE.AND P6, PT, R37, R155, PT ;  /* 0x0000009b2500720c */ /* 0x000fe40003fc6270 */
[----:B------:R-:W-:Y:S01]  /*c560*/  ISETP.GT.AND P1, PT, R154, R37, PT ;  /* 0x000000259a00720c */ /* 0x000fe20003f24270 */
[----:B-1----:R-:W-:Y:S01]  /*c570*/  FFMA.FTZ R38, -R157, R41, R38 ;  /* 0x000000299d267223 */ /* 0x002fe20000010126 */
[----:B------:R-:W-:Y:S02]  /*c580*/  I2FP.F32.S32 R40, R40 ;  /* 0x0000002800287245 */ /* 0x000fe40000201400 */
[----:B------:R-:W-:Y:S02]  /*c590*/  IABS R27, R27 ;  /* 0x0000001b001b7213 */ /* 0x000fe40000000000 */
[----:B------:R-:W-:Y:S01]  /*c5a0*/  FSEL R163, R163, -INF , !P6 ;  /* 0xff800000a3a37808 */ /* 0x000fe20007000000 */
[----:B------:R-:W-:Y:S01]  /*c5b0*/  FFMA.FTZ R30, -R157, R40, R30 ;  /* 0x000000289d1e7223 */ /* 0x000fe2000001011e */
[----:B------:R-:W-:-:S02]  /*c5c0*/  FSEL R38, R38, -INF , !P1 ;  /* 0xff80000026267808 */ /* 0x000fc40004800000 */
[----:B------:R-:W-:Y:S02]  /*c5d0*/  FSEL R45, R46, -INF , !P2 ;  /* 0xff8000002e2d7808 */ /* 0x000fe40005000000 */
[C---:B------:R-:W-:Y:S02]  /*c5e0*/  ISETP.GE.AND P4, PT, R36.reuse, R155, PT ;  /* 0x0000009b2400720c */ /* 0x040fe40003f86270 */
[----:B------:R-:W-:Y:S02]  /*c5f0*/  ISETP.GE.AND P6, PT, R36, R149, PT ;  /* 0x000000952400720c */ /* 0x000fe40003fc6270 */
[----:B------:R-:W-:Y:S01]  /*c600*/  ISETP.GT.AND P1, PT, R154, R36, PT ;  /* 0x000000249a00720c */ /* 0x000fe20003f24270 */
[----:B------:R-:W-:Y:S01]  /*c610*/  FMUL.FTZ R36, R94, R14 ;  /* 0x0000000e5e247220 */ /* 0x000fe20000410000 */
[----:B------:R-:W-:Y:S01]  /*c620*/  I2FP.F32.S32 R27, R27 ;  /* 0x0000001b001b7245 */ /* 0x000fe20000201400 */
[----:B------:R-:W-:Y:S01]  /*c630*/  MUFU.TANH R14, R83 ;  /* 0x00000053000e7308 */ /* 0x000fe20000002400 */
[----:B------:R-:W-:-:S02]  /*c640*/  ISETP.GE.AND P2, PT, R19, R155, PT ;  /* 0x0000009b1300720c */ /* 0x000fc40003f46270 */
[----:B------:R-:W-:Y:S01]  /*c650*/  ISETP.GT.AND P0, PT, R154, R44, PT ;  /* 0x0000002c9a00720c */ /* 0x000fe20003f04270 */
[----:B--2---:R-:W-:Y:S01]  /*c660*/  FFMA.FTZ R27, -R157, R27, R34 ;  /* 0x0000001b9d1b7223 */ /* 0x004fe20000010122 */
[----:B------:R-:W-:Y:S02]  /*c670*/  FSEL R161, R161, -INF , !P2 ;  /* 0xff800000a1a17808 */ /* 0x000fe40005000000 */
[----:B------:R-:W-:Y:S01]  /*c680*/  ISETP.GE.AND P2, PT, R44, R149, PT ;  /* 0x000000952c00720c */ /* 0x000fe20003f46270 */
[----:B------:R-:W1:Y:S01]  /*c690*/  MUFU.TANH R36, R36 ;  /* 0x0000002400247308 */ /* 0x000e620000002400 */
[----:B------:R-:W-:Y:S02]  /*c6a0*/  FSEL R30, R30, -INF , !P0 ;  /* 0xff8000001e1e7808 */ /* 0x000fe40004000000 */
[----:B------:R-:W-:Y:S02]  /*c6b0*/  IABS R26, R26 ;  /* 0x0000001a001a7213 */ /* 0x000fe40000000000 */
[----:B------:R-:W-:-:S02]  /*c6c0*/  FSEL R123, R30, -INF , !P2 ;  /* 0xff8000001e7b7808 */ /* 0x000fc40005000000 */
[----:B------:R-:W-:Y:S01]  /*c6d0*/  FSEL R159, R159, -INF , !P4 ;  /* 0xff8000009f9f7808 */ /* 0x000fe20006000000 */
[----:B------:R-:W-:Y:S01]  /*c6e0*/  IMAD.MOV.U32 R30, RZ, RZ, R26 ;  /* 0x000000ffff1e7224 */ /* 0x000fe200078e001a */
[----:B------:R-:W-:Y:S01]  /*c6f0*/  FSEL R27, R27, -INF , !P1 ;  /* 0xff8000001b1b7808 */ /* 0x000fe20004800000 */
[----:B------:R-:W-:Y:S01]  /*c700*/  MUFU.TANH R26, R95 ;  /* 0x0000005f001a7308 */ /* 0x000fe20000002400 */
[C---:B------:R-:W-:Y:S02]  /*c710*/  ISETP.GE.AND P2, PT, R28.reuse, R155, PT ;  /* 0x0000009b1c00720c */ /* 0x040fe40003f46270 */
[----:B------:R-:W-:Y:S02]  /*c720*/  ISETP.GE.AND P4, PT, R28, R149, PT ;  /* 0x000000951c00720c */ /* 0x000fe40003f86270 */
[----:B------:R-:W-:Y:S02]  /*c730*/  ISETP.GT.AND P1, PT, R154, R28, PT ;  /* 0x0000001c9a00720c */ /* 0x000fe40003f24270 */
[----:B------:R-:W-:Y:S01]  /*c740*/  I2FP.F32.S32 R30, R30 ;  /* 0x0000001e001e7245 */ /* 0x000fe20000201400 */
[----:B------:R-:W2:Y:S01]  /*c750*/  MUFU.TANH R28, R82 ;  /* 0x00000052001c7308 */ /* 0x000ea20000002400 */
[----:B------:R-:W-:-:S02]  /*c760*/  ISETP.GE.AND P3, PT, R48, R155, PT ;  /* 0x0000009b3000720c */ /* 0x000fc40003f66270 */
[----:B------:R-:W-:Y:S01]  /*c770*/  IABS R22, R22 ;  /* 0x0000001600167213 */ /* 0x000fe20000000000 */
[----:B-1----:R-:W-:Y:S01]  /*c780*/  FFMA.FTZ R30, -R157, R30, R36 ;  /* 0x0000001e9d1e7223 */ /* 0x002fe20000010124 */
[----:B------:R-:W-:Y:S02]  /*c790*/  FSEL R131, R27, -INF , !P6 ;  /* 0xff8000001b837808 */ /* 0x000fe40007000000 */
[----:B------:R-:W-:Y:S02]  /*c7a0*/  FSEL R19, R52, -INF , !P3 ;  /* 0xff80000034137808 */ /* 0x000fe40005800000 */
[----:B------:R-:W-:Y:S02]  /*c7b0*/  I2FP.F32.S32 R27, R22 ;  /* 0x00000016001b7245 */ /* 0x000fe40000201400 */
[----:B------:R-:W-:Y:S02]  /*c7c0*/  ISETP.GE.AND P3, PT, R37, R149, PT ;  /* 0x000000952500720c */ /* 0x000fe40003f66270 */
[----:B------:R-:W-:-:S02]  /*c7d0*/  ISETP.GT.AND P0, PT, R154, R32, PT ;  /* 0x000000209a00720c */ /* 0x000fc40003f04270 */
[----:B------:R-:W-:Y:S02]  /*c7e0*/  IABS R24, R24 ;  /* 0x0000001800187213 */ /* 0x000fe40000000000 */
[----:B------:R-:W-:Y:S01]  /*c7f0*/  FSEL R119, R38, -INF , !P3 ;  /* 0xff80000026777808 */ /* 0x000fe20005800000 */
[----:B--2---:R-:W-:Y:S01]  /*c800*/  FFMA.FTZ R27, -R157, R27, R28 ;  /* 0x0000001b9d1b7223 */ /* 0x004fe2000001011c */
[----:B------:R-:W-:Y:S02]  /*c810*/  FSEL R30, R30, -INF , !P0 ;  /* 0xff8000001e1e7808 */ /* 0x000fe40004000000 */
[----:B------:R-:W-:Y:S02]  /*c820*/  FSEL R25, R25, -INF , !P5 ;  /* 0xff80000019197808 */ /* 0x000fe40006800000 */
[----:B------:R-:W-:Y:S02]  /*c830*/  ISETP.GE.AND P3, PT, R32, R155, PT ;  /* 0x0000009b2000720c */ /* 0x000fe40003f66270 */
[----:B------:R-:W-:-:S02]  /*c840*/  ISETP.GT.AND P0, PT, R154, R18, PT ;  /* 0x000000129a00720c */ /* 0x000fc40003f04270 */
[----:B------:R-:W-:Y:S02]  /*c850*/  ISETP.GE.AND P5, PT, R48, R149, PT ;  /* 0x000000953000720c */ /* 0x000fe40003fa6270 */
        /* <DEDUP_REMOVED lines=8> */
[----:B------:R-:W-:Y:S02]  /*c8e0*/  ISETP.GE.AND P3, PT, R18, R149, PT ;  /* 0x000000951200720c */ /* 0x000fe40003f66270 */
[----:B------:R-:W-:Y:S02]  /*c8f0*/  ISETP.GT.AND P0, PT, R90, R137, PT ;  /* 0x000000895a00720c */ /* 0x000fe40003f04270 */
[----:B------:R-:W-:Y:S02]  /*c900*/  ISETP.GE.AND P5, PT, R44, R155, PT ;  /* 0x0000009b2c00720c */ /* 0x000fe40003fa6270 */
[----:B------:R-:W-:Y:S02]  /*c910*/  I2FP.F32.S32 R18, R20 ;  /* 0x0000001400127245 */ /* 0x000fe40000201400 */
[----:B------:R-:W-:Y:S02]  /*c920*/  FSEL R121, R121, -INF , !P5 ;  /* 0xff80000079797808 */ /* 0x000fe40006800000 */
[----:B------:R-:W-:Y:S01]  /*c930*/  ISETP.GE.AND P5, PT, R32, R149, PT ;  /* 0x000000952000720c */ /* 0x000fe20003fa6270 */
[----:B------:R-:W-:Y:S01]  /*c940*/  FFMA.FTZ R14, -R157, R18, R14 ;  /* 0x000000129d0e7223 */ /* 0x000fe2000001010e */
[----:B------:R-:W-:-:S02]  /*c950*/  FSEL R24, R24, -INF , !P1 ;  /* 0xff80000018187808 */ /* 0x000fc40004800000 */
[----:B------:R-:W-:Y:S02]  /*c960*/  ISETP.GT.AND P1, PT, R154, R16, PT ;  /* 0x000000109a00720c */ /* 0x000fe40003f24270 */
[----:B------:R-:W-:Y:S02]  /*c970*/  FSEL R114, R30, -INF , !P5 ;  /* 0xff8000001e727808 */ /* 0x000fe40006800000 */
[----:B------:R-:W-:Y:S02]  /*c980*/  FSEL R117, R117, -INF , !P2 ;  /* 0xff80000075757808 */ /* 0x000fe40005000000 */
        /* <DEDUP_REMOVED lines=24> */
.L_x_10804:
        /* <DEDUP_REMOVED lines=60> */
.L_x_10805:
[----:B------:R-:W-:Y:S05]  /*ced0*/  BSYNC.RECONVERGENT B0 ;  /* 0x0000000000007941 */ /* 0x000fea0003800200 */
.L_x_10803:
        /* <DEDUP_REMOVED lines=38> */
.L_x_10802:
[----:B------:R-:W-:Y:S05]  /*d140*/  BSYNC.RECONVERGENT B1 ;  /* 0x0000000000017941 */ /* 0x000fea0003800200 */
.L_x_10801:
        /* <DEDUP_REMOVED lines=65> */
[-CC-:B------:R-:W-:Y:S01]  /*d560*/  FFMA.FTZ R158, R127, R115.reuse, -R116.reuse ;  /* 0x000000737f9e7223 */ /* 0x180fe20000010874 */
        /* <DEDUP_REMOVED lines=9> */
[----:B------:R-:W4:Y:S01]  /*d600*/  LDSM.16.MT88.4 R24, [R110+0x7400] ;  /* 0x007400006e18783b */ /* 0x000f220000004200 */
[----:B-----5:R-:W-:Y:S01]  /*d610*/  F2FP.F16.F32.PACK_AB R50, R103, R104 ;  /* 0x000000686732723e */ /* 0x020fe200000000ff */
[-C--:B------:R-:W-:Y:S01]  /*d620*/  FFMA.FTZ R112, R112, R115.reuse, -R116 ;  /* 0x0000007370707223 */ /* 0x080fe20000010874 */
        /* <DEDUP_REMOVED lines=51> */
[----:B------:R-:W-:-:S02]  /*d960*/  FFMA.FTZ R161, R118, R115, -R130 ;  /* 0x0000007376a17223 */ /* 0x000fc40000010882 */
[----:B------:R-:W-:Y:S01]  /*d970*/  MUFU.EX2 R118, R127 ;  /* 0x0000007f00767308 */ /* 0x000fe20000000800 */
[C---:B------:R-:W-:Y:S03]  /*d980*/  HMMA.16816.F32 R76, R4.reuse, R94, R76 ;  /* 0x0000005e044c723c */ /* 0x040fe6000000184c */
[-C--:B------:R-:W-:Y:S01]  /*d990*/  FFMA.FTZ R95, R159, R115.reuse, -R130 ;  /* 0x000000739f5f7223 */ /* 0x080fe20000010882 */
[-C--:B------:R-:W-:Y:S01]  /*d9a0*/  FFMA.FTZ R94, R123, R115.reuse, -R116 ;  /* 0x000000737b5e7223 */ /* 0x080fe20000010874 */
[----:B------:R-:W2:Y:S01]  /*d9b0*/  MUFU.EX2 R92, R92 ;  /* 0x0000005c005c7308 */ /* 0x000ea20000000800 */
[-C--:B------:R-:W-:Y:S01]  /*d9c0*/  FFMA.FTZ R123, R122, R115.reuse, -R130 ;  /* 0x000000737a7b7223 */ /* 0x080fe20000010882 */
[-CC-:B------:R-:W-:Y:S01]  /*d9d0*/  FFMA.FTZ R122, R114, R115.reuse, -R116.reuse ;  /* 0x00000073727a7223 */ /* 0x180fe20000010874 */
[-CC-:B------:R-:W-:Y:S01]  /*d9e0*/  FFMA.FTZ R114, R113, R115.reuse, -R116.reuse ;  /* 0x0000007371727223 */ /* 0x180fe20000010874 */
[----:B------:R-:W3:Y:S01]  /*d9f0*/  MUFU.EX2 R95, R95 ;  /* 0x0000005f005f7308 */ /* 0x000ee20000000800 */
[C---:B------:R-:W-:Y:S03]  /*da00*/  HMMA.16816.F32 R44, R4.reuse, R16, R44 ;  /* 0x00000010042c723c */ /* 0x040fe6000000182c */
[----:B------:R-:W-:Y:S01]  /*da10*/  FFMA.FTZ R159, R111, R115, -R116 ;  /* 0x000000736f9f7223 */ /* 0x000fe20000010874 */
[----:B------:R-:W-:Y:S04]  /*da20*/  MUFU.EX2 R94, R94 ;  /* 0x0000005e005e7308 */ /* 0x000fe80000000800 */
[----:B------:R-:W4:Y:S01]  /*da30*/  MUFU.EX2 R93, R93 ;  /* 0x0000005d005d7308 */ /* 0x000f220000000800 */
[C---:B------:R-:W-:Y:S01]  /*da40*/  HMMA.16816.F32 R48, R4.reuse, R18, R48 ;  /* 0x000000120430723c */ /* 0x040fe20000001830 */
[----:B------:R-:W5:Y:S02]  /*da50*/  LDSM.16.MT88.4 R16, [R110+0x7800] ;  /* 0x007800006e10783b */ /* 0x000f640000004200 */
[----:B------:R-:W5:Y:S04]  /*da60*/  MUFU.EX2 R117, R123 ;  /* 0x0000007b00757308 */ /* 0x000f680000000800 */
[----:B------:R-:W-:Y:S01]  /*da70*/  MUFU.EX2 R161, R161 ;  /* 0x000000a100a17308 */ /* 0x000fe20000000800 */
[C---:B------:R-:W-:Y:S03]  /*da80*/  HMMA.16816.F32 R64, R4.reuse, R28, R64 ;  /* 0x0000001c0440723c */ /* 0x040fe60000001840 */
[----:B------:R-:W-:Y:S04]  /*da90*/  MUFU.EX2 R113, R122 ;  /* 0x0000007a00717308 */ /* 0x000fe80000000800 */
        /* <DEDUP_REMOVED lines=9> */
[----:B------:R-:W5:Y:S02]  /*db30*/  LDSM.16.MT88.4 R24, [R2+0x8800] ;  /* 0x008800000218783b */ /* 0x000f640000004200 */
[----:B--2---:R-:W-:Y:S01]  /*db40*/  F2FP.F16.F32.PACK_AB R4, R121, R92 ;  /* 0x0000005c7904723e */ /* 0x004fe200000000ff */
[----:B------:R-:W-:Y:S01]  /*db50*/  FADD.FTZ R92, R92, R15 ;  /* 0x0000000f5c5c7221 */ /* 0x000fe20000010000 */
[----:B------:R-:W-:-:S02]  /*db60*/  F2FP.F16.F32.PACK_AB R5, R119, R158 ;  /* 0x0000009e7705723e */ /* 0x000fc400000000ff */
[----:B---3--:R-:W-:Y:S01]  /*db70*/  F2FP.F16.F32.PACK_AB R6, R95, R132 ;  /* 0x000000845f06723e */ /* 0x008fe200000000ff */
[----:B------:R-:W-:Y:S01]  /*db80*/  FADD.FTZ R121, R121, R92 ;  /* 0x0000005c79797221 */ /* 0x000fe20000010000 */
[----:B----4-:R-:W-:-:S03]  /*db90*/  F2FP.F16.F32.PACK_AB R7, R93, R94 ;  /* 0x0000005e5d07723e */ /* 0x010fc600000000ff */
[----:B------:R-:W-:-:S04]  /*dba0*/  FADD.FTZ R14, R132, R121 ;  /* 0x00000079840e7221 */ /* 0x000fc80000010000 */
[----:B-1----:R-:W-:Y:S03]  /*dbb0*/  HMMA.16816.F32 R64, R4, R20, R64 ;  /* 0x000000140440723c */ /* 0x002fe60000001840 */
[----:B------:R-:W-:-:S05]  /*dbc0*/  FADD.FTZ R14, R95, R14 ;  /* 0x0000000e5f0e7221 */ /* 0x000fca0000010000 */
        /* <DEDUP_REMOVED lines=24> */
[----:B--2---:R-:W-:Y:S03]  /*dd50*/  HMMA.16816.F32 R64, R4, R16, R64 ;  /* 0x000000100440723c */ /* 0x004fe60000001840 */
[----:B------:R-:W-:-:S05]  /*dd60*/  FADD.FTZ R161, R161, R120 ;  /* 0x00000078a1a17221 */ /* 0x000fca0000010000 */
[C---:B------:R-:W-:Y:S01]  /*dd70*/  HMMA.16816.F32 R60, R4.reuse, R18, R60 ;  /* 0x00000012043c723c */ /* 0x040fe2000000183c */
[----:B------:R-:W2:Y:S07]  /*dd80*/  LDSM.16.MT88.4 R16, [R110+0x8c00] ;  /* 0x008c00006e10783b */ /* 0x000eae0000004200 */
[----:B---3--:R-:W-:Y:S03]  /*dd90*/  HMMA.16816.F32 R56, R4, R24, R56 ;  /* 0x000000180438723c */ /* 0x008fe60000001838 */
[----:B------:R-:W-:-:S04]  /*dda0*/  FADD.FTZ R24, R100, R101 ;  /* 0x0000006564187221 */ /* 0x000fc80000010000 */
[----:B------:R-:W-:Y:S01]  /*ddb0*/  FADD.FTZ R24, R109, R24 ;  /* 0x000000186d187221 */ /* 0x000fe20000010000 */
[----:B-1----:R-:W-:Y:S03]  /*ddc0*/  HMMA.16816.F32 R36, R4, R20, R36 ;  /* 0x000000140424723c */ /* 0x002fe60000001824 */
[----:B------:R-:W-:-:S04]  /*ddd0*/  FADD.FTZ R21, R97, R24 ;  /* 0x0000001861157221 */ /* 0x000fc80000010000 */
[----:B------:R-:W-:Y:S01]  /*dde0*/  FADD.FTZ R21, R98, R21 ;  /* 0x0000001562157221 */ /* 0x000fe20000010000 */
[----:B----4-:R-:W-:Y:S03]  /*ddf0*/  HMMA.16816.F32 R80, R4, R32, R80 ;  /* 0x000000200450723c */ /* 0x010fe60000001850 */
[----:B------:R-:W-:-:S04]  /*de00*/  FADD.FTZ R158, R158, R21 ;  /* 0x000000159e9e7221 */ /* 0x000fc80000010000 */
[----:B------:R-:W-:Y:S01]  /*de10*/  FADD.FTZ R119, R119, R158 ;  /* 0x0000009e77777221 */ /* 0x000fe20000010000 */
[C---:B------:R-:W-:Y:S08]  /*de20*/  HMMA.16816.F32 R76, R4.reuse, R34, R76 ;  /* 0x00000022044c723c */ /* 0x040ff0000000184c */
[C---:B-----5:R-:W-:Y:S08]  /*de30*/  HMMA.16816.F32 R72, R4.reuse, R28, R72 ;  /* 0x0000001c0448723c */ /* 0x060ff00000001848 */
[----:B--2---:R-:W-:Y:S03]  /*de40*/  HMMA.16816.F32 R44, R4, R16, R44 ;  /* 0x00000010042c723c */ /* 0x004fe6000000182c */
        /* <DEDUP_REMOVED lines=81> */
.L_x_10809:
        /* <DEDUP_REMOVED lines=8> */
.L_x_10810:
[----:B------:R-:W-:Y:S05]  /*e3e0*/  BSYNC.RECONVERGENT B0 ;  /* 0x0000000000007941 */ /* 0x000fea0003800200 */
.L_x_10808:
        /* <DEDUP_REMOVED lines=44> */
[----:B------:R-:W1:Y:S01]  /*e6b0*/  LDSM.16.M88.4 R24, [R124+0x3000] ;  /* 0x003000007c18783b */ /* 0x000e620000000200 */
[----:B------:R-:W-:-:S03]  /*e6c0*/  IMAD.IADD R127, R124, 0x1, R127 ;  /* 0x000000017c7f7824 */ /* 0x000fc600078e027f */
[----:B------:R-:W4:Y:S04]  /*e6d0*/  LDSM.16.M88.4 R100, [R124+0x3800] ;  /* 0x003800007c64783b */ /* 0x000f280000000200 */
[----:B------:R-:W-:Y:S04]  /*e6e0*/  LDSM.16.M88.4 R28, [R130] ;  /* 0x00000000821c783b */ /* 0x000fe80000000200 */
[----:B------:R-:W5:Y:S04]  /*e6f0*/  LDSM.16.M88.4 R32, [R127+0x3400] ;  /* 0x003400007f20783b */ /* 0x000f680000000200 */
[----:B------:R-:W5:Y:S04]  /*e700*/  LDSM.16.M88.4 R112, [R127+0x3000] ;  /* 0x003000007f70783b */ /* 0x000f680000000200 */
[----:B------:R-:W5:Y:S04]  /*e710*/  LDSM.16.M88.4 R120, [R124+0x3c00] ;  /* 0x003c00007c78783b */ /* 0x000f680000000200 */
[----:B------:R-:W5:Y:S04]  /*e720*/  LDSM.16.M88.4 R116, [R127+0x3800] ;  /* 0x003800007f74783b */ /* 0x000f680000000200 */
[----:B------:R-:W-:Y:S04]  /*e730*/  LDSM.16.M88.4 R12, [R126+0x1000] ;  /* 0x001000007e0c783b */ /* 0x000fe80000000200 */
[----:B------:R-:W5:Y:S01]  /*e740*/  LDSM.16.M88.4 R8, [R124+0x4000] ;  /* 0x004000007c08783b */ /* 0x000f620000000200 */
[C---:B---3--:R-:W-:Y:S03]  /*e750*/  HMMA.16816.F32 R20, R92.reuse, R16, RZ ;  /* 0x000000105c14723c */ /* 0x048fe600000018ff */
[----:B------:R-:W3:Y:S04]  /*e760*/  LDSM.16.M88.4 R108, [R127+0x3c00] ;  /* 0x003c00007f6c783b */ /* 0x000ee80000000200 */
[----:B------:R-:W0:Y:S01]  /*e770*/  LDGDEPBAR ;  /* 0x00000000000079af */ /* 0x000e220000000000 */
[C---:B-1----:R-:W-:Y:S08]  /*e780*/  HMMA.16816.F32 R4, R92.reuse, R24, RZ ;  /* 0x000000185c04723c */ /* 0x042ff000000018ff */
[C---:B------:R-:W-:Y:S08]  /*e790*/  HMMA.16816.F32 R16, R92.reuse, R18, RZ ;  /* 0x000000125c10723c */ /* 0x040ff000000018ff */
[C---:B------:R-:W-:Y:S08]  /*e7a0*/  HMMA.16816.F32 R24, R92.reuse, R26, RZ ;  /* 0x0000001a5c18723c */ /* 0x040ff000000018ff */
[----:B----4-:R-:W-:Y:S08]  /*e7b0*/  HMMA.16816.F32 R104, R92, R100, RZ ;  /* 0x000000645c68723c */ /* 0x010ff000000018ff */
[C---:B-----5:R-:W-:Y:S08]  /*e7c0*/  HMMA.16816.F32 R20, R28.reuse, R32, R20 ;  /* 0x000000201c14723c */ /* 0x060ff00000001814 */
[----:B------:R-:W-:Y:S01]  /*e7d0*/  HMMA.16816.F32 R16, R28, R34, R16 ;  /* 0x000000221c10723c */ /* 0x000fe20000001810 */
[----:B------:R-:W1:Y:S07]  /*e7e0*/  LDSM.16.M88.4 R32, [R124+0x4800] ;  /* 0x004800007c20783b */ /* 0x000e6e0000000200 */
[----:B------:R-:W-:Y:S08]  /*e7f0*/  HMMA.16816.F32 R100, R92, R102, RZ ;  /* 0x000000665c64723c */ /* 0x000ff000000018ff */
[C---:B------:R-:W-:Y:S08]  /*e800*/  HMMA.16816.F32 R4, R28.reuse, R112, R4 ;  /* 0x000000701c04723c */ /* 0x040ff00000001804 */
[----:B------:R-:W-:Y:S01]  /*e810*/  HMMA.16816.F32 R24, R28, R114, R24 ;  /* 0x000000721c18723c */ /* 0x000fe20000001818 */
[----:B------:R-:W4:Y:S07]  /*e820*/  LDSM.16.M88.4 R112, [R124+0x4400] ;  /* 0x004400007c70783b */ /* 0x000f2e0000000200 */
[C---:B------:R-:W-:Y:S08]  /*e830*/  HMMA.16816.F32 R96, R92.reuse, R120, RZ ;  /* 0x000000785c60723c */ /* 0x040ff000000018ff */
[----:B------:R-:W-:Y:S01]  /*e840*/  HMMA.16816.F32 R92, R92, R122, RZ ;  /* 0x0000007a5c5c723c */ /* 0x000fe200000018ff */
[----:B------:R-:W-:Y:S07]  /*e850*/  LDSM.16.M88.4 R120, [R124+0x5000] ;  /* 0x005000007c78783b */ /* 0x000fee0000000200 */
[C---:B------:R-:W-:Y:S08]  /*e860*/  HMMA.16816.F32 R104, R28.reuse, R116, R104 ;  /* 0x000000741c68723c */ /* 0x040ff00000001868 */
[----:B------:R-:W-:Y:S01]  /*e870*/  HMMA.16816.F32 R100, R28, R118, R100 ;  /* 0x000000761c64723c */ /* 0x000fe20000001864 */
[----:B------:R-:W-:Y:S07]  /*e880*/  LDSM.16.M88.4 R116, [R130+0x1000] ;  /* 0x001000008274783b */ /* 0x000fee0000000200 */
[C---:B------:R-:W-:Y:S08]  /*e890*/  HMMA.16816.F32 R4, R12.reuse, R8, R4 ;  /* 0x000000080c04723c */ /* 0x040ff00000001804 */
[----:B------:R-:W-:Y:S01]  /*e8a0*/  HMMA.16816.F32 R24, R12, R10, R24 ;  /* 0x0000000a0c18723c */ /* 0x000fe20000001818 */
[----:B------:R-:W5:Y:S07]  /*e8b0*/  LDSM.16.M88.4 R8, [R127+0x4000] ;  /* 0x004000007f08783b */ /* 0x000f6e0000000200 */
[C---:B---3--:R-:W-:Y:S08]  /*e8c0*/  HMMA.16816.F32 R96, R28.reuse, R108, R96 ;  /* 0x0000006c1c60723c */ /* 0x048ff00000001860 */
[----:B------:R-:W-:Y:S01]  /*e8d0*/  HMMA.16816.F32 R92, R28, R110, R92 ;  /* 0x0000006e1c5c723c */ /* 0x000fe2000000185c */
[----:B------:R-:W3:Y:S04]  /*e8e0*/  LDSM.16.M88.4 R108, [R124+0x4c00] ;  /* 0x004c00007c6c783b */ /* 0x000ee80000000200 */
[----:B------:R-:W-:Y:S03]  /*e8f0*/  LDSM.16.M88.4 R28, [R127+0x4400] ;  /* 0x004400007f1c783b */ /* 0x000fe60000000200 */
[C---:B-1----:R-:W-:Y:S08]  /*e900*/  HMMA.16816.F32 R104, R12.reuse, R32, R104 ;  /* 0x000000200c68723c */ /* 0x042ff00000001868 */
[C---:B------:R-:W-:Y:S01]  /*e910*/  HMMA.16816.F32 R100, R12.reuse, R34, R100 ;  /* 0x000000220c64723c */ /* 0x040fe20000001864 */
[----:B------:R-:W1:Y:S07]  /*e920*/  LDSM.16.M88.4 R32, [R126+0x2000] ;  /* 0x002000007e20783b */ /* 0x000e6e0000000200 */
[----:B----4-:R-:W-:Y:S08]  /*e930*/  HMMA.16816.F32 R20, R12, R112, R20 ;  /* 0x000000700c14723c */ /* 0x010ff00000001814 */
[----:B-----5:R-:W-:Y:S08]  /*e940*/  HMMA.16816.F32 R4, R116, R8, R4 ;  /* 0x000000087404723c */ /* 0x020ff00000001804 */
[C---:B------:R-:W-:Y:S01]  /*e950*/  HMMA.16816.F32 R16, R12.reuse, R114, R16 ;  /* 0x000000720c10723c */ /* 0x040fe20000001810 */
[----:B------:R-:W-:Y:S07]  /*e960*/  LDSM.16.M88.4 R112, [R127+0x4800] ;  /* 0x004800007f70783b */ /* 0x000fee0000000200 */
[C---:B---3--:R-:W-:Y:S08]  /*e970*/  HMMA.16816.F32 R96, R12.reuse, R108, R96 ;  /* 0x0000006c0c60723c */ /* 0x048ff00000001860 */
[----:B------:R-:W-:Y:S01]  /*e980*/  HMMA.16816.F32 R92, R12, R110, R92 ;  /* 0x0000006e0c5c723c */ /* 0x000fe2000000185c */
[----:B------:R-:W-:Y:S04]  /*e990*/  LDSM.16.M88.4 R12, [R130+0x2000] ;  /* 0x00200000820c783b */ /* 0x000fe80000000200 */
[----:B------:R-:W3:Y:S03]  /*e9a0*/  LDSM.16.M88.4 R108, [R127+0x4c00] ;  /* 0x004c00007f6c783b */ /* 0x000ee60000000200 */
[----:B------:R-:W-:Y:S01]  /*e9b0*/  HMMA.16816.F32 R24, R116, R10, R24 ;  /* 0x0000000a7418723c */ /* 0x000fe20000001818 */
[----:B------:R-:W4:Y:S07]  /*e9c0*/  LDSM.16.M88.4 R8, [R127+0x5000] ;  /* 0x005000007f08783b */ /* 0x000f2e0000000200 */
[----:B-1----:R-:W-:Y:S01]  /*e9d0*/  HMMA.16816.F32 R4, R32, R120, R4 ;  /* 0x000000782004723c */ /* 0x002fe20000001804 */
[----:B------:R-:W1:Y:S07]  /*e9e0*/  S2R R120, SR_TID.X ;  /* 0x0000000000787919 */ /* 0x000e6e0000002100 */
[C---:B------:R-:W-:Y:S08]  /*e9f0*/  HMMA.16816.F32 R20, R116.reuse, R28, R20 ;  /* 0x0000001c7414723c */ /* 0x040ff00000001814 */
[----:B------:R-:W-:Y:S01]  /*ea00*/  HMMA.16816.F32 R16, R116, R30, R16 ;  /* 0x0000001e7410723c */ /* 0x000fe20000001810 */
[----:B------:R-:W5:Y:S07]  /*ea10*/  LDSM.16.M88.4 R28, [R124+0x5400] ;  /* 0x005400007c1c783b */ /* 0x000f6e0000000200 */
[----:B------:R-:W-:Y:S08]  /*ea20*/  HMMA.16816.F32 R24, R32, R122, R24 ;  /* 0x0000007a2018723c */ /* 0x000ff00000001818 */
[----:B---3--:R-:W-:Y:S08]  /*ea30*/  HMMA.16816.F32 R96, R116, R108, R96 ;  /* 0x0000006c7460723c */ /* 0x008ff00000001860 */
[----:B----4-:R-:W-:Y:S05]  /*ea40*/  HMMA.16816.F32 R4, R12, R8, R4 ;  /* 0x000000080c04723c */ /* 0x010fea0000001804 */
[----:B------:R-:W-:Y:S01]  /*ea50*/  IMAD.SHL.U32 R8, R88, 0x40, RZ ;  /* 0x0000004058087824 */ /* 0x000fe200078e00ff */
[----:B-1----:R-:W-:-:S04]  /*ea60*/  SHF.R.U32.HI R9, RZ, 0x2, R120 ;  /* 0x00000002ff097819 */ /* 0x002fc80000011678 */
[----:B------:R-:W-:Y:S02]  /*ea70*/  LOP3.LUT R109, R8, R125, RZ, 0xfc, !PT ;  /* 0x0000007d086d7212 */ /* 0x000fe400078efcff */
[----:B------:R-:W-:Y:S01]  /*ea80*/  LOP3.LUT R108, R0, 0x7, R9, 0xf8, !PT ;  /* 0x00000007006c7812 */ /* 0x000fe200078ef809 */
[----:B------:R-:W-:Y:S03]  /*ea90*/  HMMA.16816.F32 R24, R12, R10, R24 ;  /* 0x0000000a0c18723c */ /* 0x000fe60000001818 */
[----:B------:R-:W-:Y:S02]  /*eaa0*/  IMAD.IADD R165, R109, 0x1, R146 ;  /* 0x000000016da57824 */ /* 0x000fe400078e0292 */
[----:B------:R-:W-:-:S03]  /*eab0*/  IMAD.IADD R108, R89, 0x1, R108 ;  /* 0x00000001596c7824 */ /* 0x000fc600078e026c */
[----:B-----5:R-:W-:Y:S05]  /*eac0*/  HMMA.16816.F32 R20, R32, R28, R20 ;  /* 0x0000001c2014723c */ /* 0x020fea0000001814 */
[----:B------:R-:W-:Y:S01]  /*ead0*/  IADD3 R8, PT, PT, R108, 0x80, -R165 ;  /* 0x000000806c087810 */ /* 0x000fe20007ffe8a5 */
[-C--:B--2---:R-:W-:Y:S01]  /*eae0*/  FMUL.FTZ R4, R4, R90.reuse ;  /* 0x0000005a04047220 */ /* 0x084fe20000410000 */
[----:B------:R-:W-:Y:S02]  /*eaf0*/  FMUL.FTZ R6, R6, R90 ;  /* 0x0000005a06067220 */ /* 0x000fe40000410000 */
[----:B------:R-:W-:-:S03]  /*eb00*/  IABS R8, R8 ;  /* 0x0000000800087213 */ /* 0x000fc60000000000 */
[----:B------:R-:W1:Y:S01]  /*eb10*/  MUFU.TANH R4, R4 ;  /* 0x0000000400047308 */ /* 0x000e620000002400 */
[----:B------:R-:W-:Y:S01]  /*eb20*/  I2FP.F32.S32 R28, R8 ;  /* 0x00000008001c7245 */ /* 0x000fe20000201400 */
[C---:B------:R-:W-:Y:S01]  /*eb30*/  HMMA.16816.F32 R104, R116.reuse, R112, R104 ;  /* 0x000000707468723c */ /* 0x040fe20000001868 */
[----:B------:R-:W2:Y:S04]  /*eb40*/  LDSM.16.M88.4 R8, [R127+0x5400] ;  /* 0x005400007f08783b */ /* 0x000ea80000000200 */
[-C--:B------:R-:W-:Y:S01]  /*eb50*/  FMUL.FTZ R112, R5, R90.reuse ;  /* 0x0000005a05707220 */ /* 0x080fe20000410000 */
[----:B------:R-:W-:Y:S02]  /*eb60*/  VIADD R5, R109, 0xffffff80 ;  /* 0xffffff806d057836 */ /* 0x000fe40000000000 */
[-C--:B------:R-:W-:Y:S01]  /*eb70*/  FMUL.FTZ R24, R24, R90.reuse ;  /* 0x0000005a18187220 */ /* 0x080fe20000410000 */
[----:B------:R-:W-:Y:S01]  /*eb80*/  FMUL.FTZ R25, R25, R90 ;  /* 0x0000005a19197220 */ /* 0x000fe20000410000 */
[----:B------:R-:W3:Y:S01]  /*eb90*/  MUFU.TANH R6, R6 ;  /* 0x0000000600067308 */ /* 0x000ee20000002400 */
[----:B------:R-:W-:Y:S03]  /*eba0*/  HMMA.16816.F32 R92, R116, R110, R92 ;  /* 0x0000006e745c723c */ /* 0x000fe6000000185c */
[C---:B------:R-:W-:Y:S01]  /*ebb0*/  VIADD R110, R108.reuse, 0x8 ;  /* 0x000000086c6e7836 */ /* 0x040fe20000000000 */
[----:B------:R-:W-:-:S02]  /*ebc0*/  IADD3 R111, PT, PT, R108, 0x7f, -R165 ;  /* 0x0000007f6c6f7810 */ /* 0x000fc40007ffe8a5 */
[----:B------:R-:W-:Y:S01]  /*ebd0*/  ISETP.GE.AND P1, PT, R5, R156, PT ;  /* 0x0000009c0500720c */ /* 0x000fe20003f26270 */
[----:B------:R-:W4:Y:S01]  /*ebe0*/  MUFU.TANH R112, R112 ;  /* 0x0000007000707308 */ /* 0x000f220000002400 */
[----:B------:R-:W-:Y:S01]  /*ebf0*/  IADD3 R29, PT, PT, R110, 0x80, -R165 ;  /* 0x000000806e1d7810 */ /* 0x000fe20007ffe8a5 */
[----:B-1----:R-:W-:Y:S01]  /*ec00*/  FFMA.FTZ R28, -R157, R28, R4 ;  /* 0x0000001c9d1c7223 */ /* 0x002fe20000010104 */
[----:B------:R-:W-:Y:S01]  /*ec10*/  IABS R111, R111 ;  /* 0x0000006f006f7213 */ /* 0x000fe20000000000 */
[----:B------:R-:W-:Y:S05]  /*ec20*/  HMMA.16816.F32 R16, R32, R30, R16 ;  /* 0x0000001e2010723c */ /* 0x000fea0000001810 */
[----:B------:R-:W-:Y:S01]  /*ec30*/  IABS R4, R29 ;  /* 0x0000001d00047213 */ /* 0x000fe20000000000 */
[----:B------:R-:W-:Y:S01]  /*ec40*/  FMUL.FTZ R31, R7, R90 ;  /* 0x0000005a071f7220 */ /* 0x000fe20000410000 */
[----:B------:R-:W-:Y:S01]  /*ec50*/  FSEL R28, R28, -INF , P1 ;  /* 0xff8000001c1c7808 */ /* 0x000fe20000800000 */
[----:B------:R-:W-:Y:S01]  /*ec60*/  IMAD.MOV.U32 R29, RZ, RZ, R111 ;  /* 0x000000ffff1d7224 */ /* 0x000fe200078e006f */
[----:B------:R-:W-:Y:S01]  /*ec70*/  ISETP.GE.AND P6, PT, R5, R155, PT ;  /* 0x0000009b0500720c */ /* 0x000fe20003fc6270 */
[----:B------:R-:W-:Y:S01]  /*ec80*/  VIADD R30, R109, 0xffffff81 ;  /* 0xffffff816d1e7836 */ /* 0x000fe20000000000 */
[C---:B------:R-:W-:Y:S01]  /*ec90*/  ISETP.GE.AND P2, PT, R5.reuse, R149, PT ;  /* 0x000000950500720c */ /* 0x040fe20003f46270 */
[----:B------:R-:W-:Y:S05]  /*eca0*/  HMMA.16816.F32 R100, R116, R114, R100 ;  /* 0x000000727464723c */ /* 0x000fea0000001864 */
[----:B------:R-:W-:Y:S01]  /*ecb0*/  ISETP.GE.AND P1, PT, R5, R154, PT ;  /* 0x0000009a0500720c */ /* 0x000fe20003f26270 */
[----:B------:R1:W5:Y:S01]  /*ecc0*/  MUFU.TANH R114, R24 ;  /* 0x0000001800727308 */ /* 0x0003620000002400 */
[----:B------:R-:W-:-:S02]  /*ecd0*/  I2FP.F32.S32 R5, R4 ;  /* 0x0000000400057245 */ /* 0x000fc40000201400 */
[----:B------:R-:W-:Y:S02]  /*ece0*/  I2FP.F32.S32 R29, R29 ;  /* 0x0000001d001d7245 */ /* 0x000fe40000201400 */
[--C-:B------:R-:W-:Y:S01]  /*ecf0*/  IADD3 R111, PT, PT, R110, 0x7f, -R165.reuse ;  /* 0x0000007f6e6f7810 */ /* 0x100fe20007ffe8a5 */
[C---:B---3--:R-:W-:Y:S01]  /*ed00*/  FFMA.FTZ R113, -R157.reuse, R5, R6 ;  /* 0x000000059d717223 */ /* 0x048fe20000010106 */
[----:B------:R-:W-:Y:S01]  /*ed10*/  FSEL R28, R28, -INF , !P6 ;  /* 0xff8000001c1c7808 */ /* 0x000fe20007000000 */
[----:B------:R-:W3:Y:S01]  /*ed20*/  MUFU.TANH R31, R31 ;  /* 0x0000001f001f7308 */ /* 0x000ee20000002400 */
[----:B----4-:R-:W-:Y:S01]  /*ed30*/  FFMA.FTZ R29, -R157, R29, R112 ;  /* 0x0000001d9d1d7223 */ /* 0x010fe20000010170 */
[----:B------:R-:W-:Y:S01]  /*ed40*/  IADD3 R112, PT, PT, R108, 0x78, -R165 ;  /* 0x000000786c707810 */ /* 0x000fe20007ffe8a5 */
[----:B------:R-:W4:Y:S01]  /*ed50*/  LDSM.16.M88.4 R4, [R124+0x5800] ;  /* 0x005800007c04783b */ /* 0x000f220000000200 */
[----:B------:R-:W-:Y:S01]  /*ed60*/  ISETP.GE.AND P6, PT, R30, R156, PT ;  /* 0x0000009c1e00720c */ /* 0x000fe20003fc6270 */
[----:B--2---:R-:W-:Y:S05]  /*ed70*/  HMMA.16816.F32 R20, R12, R8, R20 ;  /* 0x000000080c14723c */ /* 0x004fea0000001814 */
[----:B------:R-:W-:Y:S01]  /*ed80*/  FSEL R113, R113, -INF , P1 ;  /* 0xff80000071717808 */ /* 0x000fe20000800000 */
[----:B------:R-:W-:Y:S01]  /*ed90*/  VIADD R9, R109, 0xffffff88 ;  /* 0xffffff886d097836 */ /* 0x000fe20000000000 */
[----:B------:R-:W-:Y:S01]  /*eda0*/  IABS R112, R112 ;  /* 0x0000007000707213 */ /* 0x000fe20000000000 */
[----:B------:R2:W4:Y:S01]  /*edb0*/  MUFU.TANH R8, R25 ;  /* 0x0000001900087308 */ /* 0x0005220000002400 */
[----:B------:R-:W-:-:S02]  /*edc0*/  IABS R111, R111 ;  /* 0x0000006f006f7213 */ /* 0x000fc40000000000 */
[----:B-1----:R-:W-:Y:S01]  /*edd0*/  FSEL R24, R113, -INF , !P2 ;  /* 0xff80000071187808 */ /* 0x002fe20005000000 */
[----:B------:R-:W-:Y:S03]  /*ede0*/  HMMA.16816.F32 R16, R12, R10, R16 ;  /* 0x0000000a0c10723c */ /* 0x000fe60000001810 */
[----:B------:R-:W-:Y:S02]  /*edf0*/  FSEL R29, R29, -INF , P6 ;  /* 0xff8000001d1d7808 */ /* 0x000fe40003000000 */
[C---:B------:R-:W-:Y:S02]  /*ee00*/  ISETP.GE.AND P1, PT, R30.reuse, R155, PT ;  /* 0x0000009b1e00720c */ /* 0x040fe40003f26270 */
[C---:B------:R-:W-:Y:S02]  /*ee10*/  ISETP.GE.AND P2, PT, R30.reuse, R149, PT ;  /* 0x000000951e00720c */ /* 0x040fe40003f46270 */
[----:B------:R-:W-:-:S02]  /*ee20*/  ISETP.GE.AND P6, PT, R30, R154, PT ;  /* 0x0000009a1e00720c */ /* 0x000fc40003fc6270 */
[----:B------:R-:W-:Y:S02]  /*ee30*/  I2FP.F32.S32 R112, R112 ;  /* 0x0000007000707245 */ /* 0x000fe40000201400 */
[----:B------:R-:W-:Y:S01]  /*ee40*/  I2FP.F32.S32 R30, R111 ;  /* 0x0000006f001e7245 */ /* 0x000fe20000201400 */
[-C--:B------:R-:W-:Y:S01]  /*ee50*/  FMUL.FTZ R118, R21, R90.reuse ;  /* 0x0000005a15767220 */ /* 0x080fe20000410000 */
[----:B------:R-:W-:Y:S01]  /*ee60*/  FMUL.FTZ R116, R22, R90 ;  /* 0x0000005a16747220 */ /* 0x000fe20000410000 */
[C---:B-----5:R-:W-:Y:S01]  /*ee70*/  FFMA.FTZ R112, -R157.reuse, R112, R114 ;  /* 0x000000709d707223 */ /* 0x060fe20000010172 */
[----:B------:R-:W-:Y:S01]  /*ee80*/  FMUL.FTZ R114, R26, R90 ;  /* 0x0000005a1a727220 */ /* 0x000fe20000410000 */
[----:B---3--:R-:W-:Y:S01]  /*ee90*/  FFMA.FTZ R31, -R157, R30, R31 ;  /* 0x0000001e9d1f7223 */ /* 0x008fe2000001011f */
[----:B------:R-:W-:Y:S01]  /*eea0*/  FSEL R30, R29, -INF , !P1 ;  /* 0xff8000001d1e7808 */ /* 0x000fe20004800000 */
[----:B------:R-:W-:Y:S01]  /*eeb0*/  MUFU.TANH R118, R118 ;  /* 0x0000007600767308 */ /* 0x000fe20000002400 */
[----:B------:R-:W-:Y:S01]  /*eec0*/  ISETP.GE.AND P1, PT, R9, R156, PT ;  /* 0x0000009c0900720c */ /* 0x000fe20003f26270 */
[-C--:B------:R-:W-:Y:S01]  /*eed0*/  FMUL.FTZ R16, R16, R90.reuse ;  /* 0x0000005a10107220 */ /* 0x080fe20000410000 */
[----:B------:R-:W-:Y:S01]  /*eee0*/  FSEL R26, R31, -INF , P6 ;  /* 0xff8000001f1a7808 */ /* 0x000fe20003000000 */
[----:B------:R-:W-:Y:S01]  /*eef0*/  FMUL.FTZ R18, R18, R90 ;  /* 0x0000005a12127220 */ /* 0x000fe20000410000 */
[----:B------:R-:W-:-:S02]  /*ef00*/  IADD3 R31, PT, PT, R110, 0x78, -R165 ;  /* 0x000000786e1f7810 */ /* 0x000fc40007ffe8a5 */
[----:B------:R-:W-:Y:S01]  /*ef10*/  IADD3 R29, PT, PT, R108, 0x77, -R165 ;  /* 0x000000776c1d7810 */ /* 0x000fe20007ffe8a5 */
[----:B------:R-:W1:Y:S01]  /*ef20*/  MUFU.TANH R114, R114 ;  /* 0x0000007200727308 */ /* 0x000e620000002400 */
[----:B--2---:R-:W-:Y:S02]  /*ef30*/  IABS R25, R31 ;  /* 0x0000001f00197213 */ /* 0x004fe40000000000 */
[----:B------:R-:W-:Y:S01]  /*ef40*/  FSEL R26, R26, -INF , !P2 ;  /* 0xff8000001a1a7808 */ /* 0x000fe20005000000 */
[----:B----4-:R-:W-:Y:S05]  /*ef50*/  HMMA.16816.F32 R104, R32, R4, R104 ;  /* 0x000000042068723c */ /* 0x010fea0000001868 */
[----:B------:R-:W-:-:S02]  /*ef60*/  FSEL R112, R112, -INF , P1 ;  /* 0xff80000070707808 */ /* 0x000fc40000800000 */
[C---:B------:R-:W-:Y:S01]  /*ef70*/  ISETP.GE.AND P6, PT, R9.reuse, R155, PT ;  /* 0x0000009b0900720c */ /* 0x040fe20003fc6270 */
[----:B------:R-:W-:Y:S01]  /*ef80*/  MUFU.TANH R116, R116 ;  /* 0x0000007400747308 */ /* 0x000fe20000002400 */
[C---:B------:R-:W-:Y:S02]  /*ef90*/  ISETP.GE.AND P2, PT, R9.reuse, R149, PT ;  /* 0x000000950900720c */ /* 0x040fe40003f46270 */
[----:B------:R-:W-:Y:S01]  /*efa0*/  ISETP.GE.AND P1, PT, R9, R154, PT ;  /* 0x0000009a0900720c */ /* 0x000fe20003f26270 */
[----:B------:R-:W-:Y:S01]  /*efb0*/  IMAD.MOV.U32 R9, RZ, RZ, R25 ;  /* 0x000000ffff097224 */ /* 0x000fe200078e0019 */
[----:B------:R-:W-:Y:S01]  /*efc0*/  IABS R29, R29 ;  /* 0x0000001d001d7213 */ /* 0x000fe20000000000 */
[-C--:B------:R-:W-:Y:S01]  /*efd0*/  FMUL.FTZ R25, R20, R90.reuse ;  /* 0x0000005a14197220 */ /* 0x080fe20000410000 */
[----:B------:R-:W-:Y:S01]  /*efe0*/  IADD3 R31, PT, PT, R110, 0x77, -R165 ;  /* 0x000000776e1f7810 */ /* 0x000fe20007ffe8a5 */
[----:B------:R-:W-:Y:S03]  /*eff0*/  HMMA.16816.F32 R100, R32, R6, R100 ;  /* 0x000000062064723c */ /* 0x000fe60000001864 */
[----:B------:R-:W-:Y:S01]  /*f000*/  I2FP.F32.S32 R20, R29 ;  /* 0x0000001d00147245 */ /* 0x000fe20000201400 */
[----:B------:R-:W-:Y:S01]  /*f010*/  FMUL.FTZ R29, R27, R90 ;  /* 0x0000005a1b1d7220 */ /* 0x000fe20000410000 */
[----:B------:R-:W-:Y:S01]  /*f020*/  I2FP.F32.S32 R9, R9 ;  /* 0x0000000900097245 */ /* 0x000fe20000201400 */
[----:B------:R2:W-:Y:S01]  /*f030*/  MUFU.TANH R4, R25 ;  /* 0x0000001900047308 */ /* 0x0005e20000002400 */
[----:B------:R-:W-:Y:S01]  /*f040*/  FSEL R112, R112, -INF , !P6 ;  /* 0xff80000070707808 */ /* 0x000fe20007000000 */
[----:B------:R-:W-:Y:S01]  /*f050*/  FFMA.FTZ R27, -R157, R20, R8 ;  /* 0x000000149d1b7223 */ /* 0x000fe20000010108 */
[----:B------:R-:W-:-:S02]  /*f060*/  VIADD R8, R109, 0xffffff89 ;  /* 0xffffff896d087836 */ /* 0x000fc40000000000 */
[----:B-1----:R-:W-:Y:S01]  /*f070*/  FFMA.FTZ R20, -R157, R9, R114 ;  /* 0x000000099d147223 */ /* 0x002fe20000010172 */
[--C-:B------:R-:W-:Y:S02]  /*f080*/  IADD3 R5, PT, PT, R108, 0x70, -R165.reuse ;  /* 0x000000706c057810 */ /* 0x100fe40007ffe8a5 */
[----:B------:R-:W-:Y:S01]  /*f090*/  IADD3 R111, PT, PT, R110, 0x6f, -R165 ;  /* 0x0000006f6e6f7810 */ /* 0x000fe20007ffe8a5 */
[----:B------:R1:W3:Y:S01]  /*f0a0*/  MUFU.TANH R9, R29 ;  /* 0x0000001d00097308 */ /* 0x0002e20000002400 */
[----:B------:R-:W-:Y:S02]  /*f0b0*/  ISETP.GE.AND P6, PT, R8, R156, PT ;  /* 0x0000009c0800720c */ /* 0x000fe40003fc6270 */
[----:B------:R-:W-:Y:S02]  /*f0c0*/  FSEL R20, R20, -INF , P1 ;  /* 0xff80000014147808 */ /* 0x000fe40000800000 */
[----:B------:R-:W-:Y:S02]  /*f0d0*/  FSEL R114, R27, -INF , P6 ;  /* 0xff8000001b727808 */ /* 0x000fe40003000000 */
[----:B------:R-:W-:Y:S01]  /*f0e0*/  FSEL R20, R20, -INF , !P2 ;  /* 0xff80000014147808 */ /* 0x000fe20005000000 */
[----:B------:R-:W4:Y:S01]  /*f0f0*/  MUFU.TANH R16, R16 ;  /* 0x0000001000107308 */ /* 0x000f220000002400 */
[----:B------:R-:W-:-:S02]  /*f100*/  IABS R5, R5 ;  /* 0x0000000500057213 */ /* 0x000fc40000000000 */
[----:B--2---:R-:W-:Y:S01]  /*f110*/  IABS R25, R31 ;  /* 0x0000001f00197213 */ /* 0x004fe20000000000 */
[----:B------:R-:W-:Y:S01]  /*f120*/  FMUL.FTZ R31, R23, R90 ;  /* 0x0000005a171f7220 */ /* 0x000fe20000410000 */
[C---:B------:R-:W-:Y:S02]  /*f130*/  ISETP.GE.AND P1, PT, R8.reuse, R155, PT ;  /* 0x0000009b0800720c */ /* 0x040fe40003f26270 */
[C---:B------:R-:W-:Y:S01]  /*f140*/  ISETP.GE.AND P2, PT, R8.reuse, R149, PT ;  /* 0x000000950800720c */ /* 0x040fe20003f46270 */
[----:B------:R-:W-:Y:S01]  /*f150*/  MUFU.TANH R18, R18 ;  /* 0x0000001200127308 */ /* 0x000fe20000002400 */
[----:B------:R-:W-:Y:S01]  /*f160*/  ISETP.GE.AND P6, PT, R8, R154, PT ;  /* 0x0000009a0800720c */ /* 0x000fe20003fc6270 */
[----:B-1----:R-:W-:Y:S01]  /*f170*/  VIADD R29, R109, 0xffffff91 ;  /* 0xffffff916d1d7836 */ /* 0x002fe20000000000 */
[----:B------:R-:W-:Y:S02]  /*f180*/  I2FP.F32.S32 R8, R25 ;  /* 0x0000001900087245 */ /* 0x000fe40000201400 */
[----:B------:R-:W-:-:S02]  /*f190*/  I2FP.F32.S32 R5, R5 ;  /* 0x0000000500057245 */ /* 0x000fc40000201400 */
[----:B------:R-:W-:Y:S01]  /*f1a0*/  FSEL R114, R114, -INF , !P1 ;  /* 0xff80000072727808 */ /* 0x000fe20004800000 */
[C---:B---3--:R-:W-:Y:S01]  /*f1b0*/  FFMA.FTZ R21, -R157.reuse, R8, R9 ;  /* 0x000000089d157223 */ /* 0x048fe20000010109 */
[--C-:B------:R-:W-:Y:S01]  /*f1c0*/  IADD3 R27, PT, PT, R108, 0x6f, -R165.reuse ;  /* 0x0000006f6c1b7810 */ /* 0x100fe20007ffe8a5 */
[----:B------:R-:W-:Y:S01]  /*f1d0*/  FFMA.FTZ R4, -R157, R5, R4 ;  /* 0x000000059d047223 */ /* 0x000fe20000010104 */
[----:B------:R-:W-:Y:S01]  /*f1e0*/  VIADD R5, R109, 0xffffff90 ;  /* 0xffffff906d057836 */ /* 0x000fe20000000000 */
[----:B------:R-:W1:Y:S01]  /*f1f0*/  LDSM.16.M88.4 R8, [R127+0x5800] ;  /* 0x005800007f08783b */ /* 0x000e620000000200 */
[----:B------:R-:W-:Y:S02]  /*f200*/  FSEL R22, R21, -INF , P6 ;  /* 0xff80000015167808 */ /* 0x000fe40003000000 */
[----:B------:R-:W-:Y:S02]  /*f210*/  IADD3 R21, PT, PT, R110, 0x70, -R165 ;  /* 0x000000706e157810 */ /* 0x000fe40007ffe8a5 */
[----:B------:R-:W-:-:S02]  /*f220*/  ISETP.GE.AND P1, PT, R5, R156, PT ;  /* 0x0000009c0500720c */ /* 0x000fc40003f26270 */
[----:B------:R-:W-:Y:S02]  /*f230*/  IABS R21, R21 ;  /* 0x0000001500157213 */ /* 0x000fe40000000000 */
[----:B------:R-:W-:Y:S02]  /*f240*/  FSEL R22, R22, -INF , !P2 ;  /* 0xff80000016167808 */ /* 0x000fe40005000000 */
[----:B------:R-:W-:Y:S02]  /*f250*/  FSEL R4, R4, -INF , P1 ;  /* 0xff80000004047808 */ /* 0x000fe40000800000 */
[C---:B------:R-:W-:Y:S02]  /*f260*/  ISETP.GE.AND P6, PT, R5.reuse, R155, PT ;  /* 0x0000009b0500720c */ /* 0x040fe40003fc6270 */
[C---:B------:R-:W-:Y:S02]  /*f270*/  ISETP.GE.AND P2, PT, R5.reuse, R149, PT ;  /* 0x000000950500720c */ /* 0x040fe40003f46270 */
[----:B------:R-:W-:Y:S01]  /*f280*/  ISETP.GE.AND P1, PT, R5, R154, PT ;  /* 0x0000009a0500720c */ /* 0x000fe20003f26270 */
[----:B------:R-:W-:Y:S01]  /*f290*/  IMAD.MOV.U32 R5, RZ, RZ, R21 ;  /* 0x000000ffff057224 */ /* 0x000fe200078e0015 */
[----:B------:R-:W-:-:S02]  /*f2a0*/  FSEL R23, R4, -INF , !P6 ;  /* 0xff80000004177808 */ /* 0x000fc40007000000 */
[----:B------:R-:W-:Y:S02]  /*f2b0*/  IABS R27, R27 ;  /* 0x0000001b001b7213 */ /* 0x000fe40000000000 */
[----:B------:R-:W-:Y:S02]  /*f2c0*/  I2FP.F32.S32 R5, R5 ;  /* 0x0000000500057245 */ /* 0x000fe40000201400 */
[----:B------:R-:W-:Y:S02]  /*f2d0*/  I2FP.F32.S32 R27, R27 ;  /* 0x0000001b001b7245 */ /* 0x000fe40000201400 */
[----:B------:R-:W-:Y:S01]  /*f2e0*/  IADD3 R25, PT, PT, R108, 0x68, -R165 ;  /* 0x000000686c197810 */ /* 0x000fe20007ffe8a5 */
[----:B------:R-:W-:Y:S01]  /*f2f0*/  FFMA.FTZ R21, -R157, R5, R116 ;  /* 0x000000059d157223 */ /* 0x000fe20000010174 */
[----:B------:R-:W-:Y:S01]  /*f300*/  ISETP.GE.AND P6, PT, R29, R156, PT ;  /* 0x0000009c1d00720c */ /* 0x000fe20003fc6270 */
[----:B------:R-:W2:Y:S01]  /*f310*/  LDSM.16.M88.4 R4, [R124+0x5c00] ;  /* 0x005c00007c04783b */ /* 0x000ea20000000200 */
[----:B------:R-:W3:Y:S01]  /*f320*/  MUFU.TANH R116, R31 ;  /* 0x0000001f00747308 */ /* 0x000ee20000002400 */
[----:B------:R-:W-:Y:S01]  /*f330*/  FFMA.FTZ R27, -R157, R27, R118 ;  /* 0x0000001b9d1b7223 */ /* 0x000fe20000010176 */
[----:B------:R-:W-:-:S02]  /*f340*/  IABS R25, R25 ;  /* 0x0000001900197213 */ /* 0x000fc40000000000 */
[----:B------:R-:W-:Y:S02]  /*f350*/  FSEL R21, R21, -INF , P1 ;  /* 0xff80000015157808 */ /* 0x000fe40000800000 */
[----:B------:R-:W-:Y:S02]  /*f360*/  IABS R111, R111 ;  /* 0x0000006f006f7213 */ /* 0x000fe40000000000 */
[----:B------:R-:W-:Y:S01]  /*f370*/  FSEL R21, R21, -INF , !P2 ;  /* 0xff80000015157808 */ /* 0x000fe20005000000 */
[----:B-1----:R-:W-:Y:S05]  /*f380*/  HMMA.16816.F32 R104, R12, R8, R104 ;  /* 0x000000080c68723c */ /* 0x002fea0000001868 */
[----:B------:R-:W-:Y:S01]  /*f390*/  I2FP.F32.S32 R25, R25 ;  /* 0x0000001900197245 */ /* 0x000fe20000201400 */
[----:B------:R-:W-:Y:S01]  /*f3a0*/  VIADD R9, R109, 0xffffff98 ;  /* 0xffffff986d097836 */ /* 0x000fe20000000000 */
[----:B------:R-:W-:-:S02]  /*f3b0*/  FSEL R27, R27, -INF , P6 ;  /* 0xff8000001b1b7808 */ /* 0x000fc40003000000 */
[----:B------:R-:W-:Y:S01]  /*f3c0*/  ISETP.GE.AND P1, PT, R29, R155, PT ;  /* 0x0000009b1d00720c */ /* 0x000fe20003f26270 */
[----:B----4-:R-:W-:Y:S01]  /*f3d0*/  FFMA.FTZ R8, -R157, R25, R16 ;  /* 0x000000199d087223 */ /* 0x010fe20000010110 */
[C---:B------:R-:W-:Y:S01]  /*f3e0*/  ISETP.GE.AND P2, PT, R29.reuse, R149, PT ;  /* 0x000000951d00720c */ /* 0x040fe20003f46270 */
[----:B------:R-:W-:Y:S03]  /*f3f0*/  HMMA.16816.F32 R100, R12, R10, R100 ;  /* 0x0000000a0c64723c */ /* 0x000fe60000001864 */
[----:B------:R-:W-:Y:S01]  /*f400*/  ISETP.GE.AND P6, PT, R29, R154, PT ;  /* 0x0000009a1d00720c */ /* 0x000fe20003fc6270 */
[----:B------:R-:W-:Y:S01]  /*f410*/  FMUL.FTZ R29, R17, R90 ;  /* 0x0000005a111d7220 */ /* 0x000fe20000410000 */
[----:B------:R-:W-:Y:S02]  /*f420*/  I2FP.F32.S32 R17, R111 ;  /* 0x0000006f00117245 */ /* 0x000fe40000201400 */
[----:B------:R-:W-:Y:S01]  /*f430*/  FSEL R25, R27, -INF , !P1 ;  /* 0xff8000001b197808 */ /* 0x000fe20004800000 */
[----:B------:R1:W4:Y:S01]  /*f440*/  MUFU.TANH R16, R29 ;  /* 0x0000001d00107308 */ /* 0x0003220000002400 */
[--C-:B------:R-:W-:Y:S01]  /*f450*/  IADD3 R111, PT, PT, R108, 0x67, -R165.reuse ;  /* 0x000000676c6f7810 */ /* 0x100fe20007ffe8a5 */
[----:B---3--:R-:W-:Y:S01]  /*f460*/  FFMA.FTZ R17, -R157, R17, R116 ;  /* 0x000000119d117223 */ /* 0x008fe20000010174 */
[----:B------:R-:W-:-:S02]  /*f470*/  IADD3 R27, PT, PT, R110, 0x68, -R165 ;  /* 0x000000686e1b7810 */ /* 0x000fc40007ffe8a5 */
[----:B------:R-:W-:Y:S01]  /*f480*/  ISETP.GE.AND P1, PT, R9, R156, PT ;  /* 0x0000009c0900720c */ /* 0x000fe20003f26270 */
[-C--:B------:R-:W-:Y:S01]  /*f490*/  FMUL.FTZ R104, R104, R90.reuse ;  /* 0x0000005a68687220 */ /* 0x080fe20000410000 */
[----:B------:R-:W-:Y:S01]  /*f4a0*/  FSEL R31, R17, -INF , P6 ;  /* 0xff800000111f7808 */ /* 0x000fe20003000000 */
[-C--:B------:R-:W-:Y:S01]  /*f4b0*/  FMUL.FTZ R105, R105, R90.reuse ;  /* 0x0000005a69697220 */ /* 0x080fe20000410000 */
[----:B------:R-:W-:Y:S01]  /*f4c0*/  IABS R17, R111 ;  /* 0x0000006f00117213 */ /* 0x000fe20000000000 */
[-C--:B------:R-:W-:Y:S01]  /*f4d0*/  FMUL.FTZ R107, R107, R90.reuse ;  /* 0x0000005a6b6b7220 */ /* 0x080fe20000410000 */
[----:B------:R-:W-:Y:S02]  /*f4e0*/  FSEL R31, R31, -INF , !P2 ;  /* 0xff8000001f1f7808 */ /* 0x000fe40005000000 */
[C---:B------:R-:W-:Y:S01]  /*f4f0*/  ISETP.GE.AND P6, PT, R9.reuse, R155, PT ;  /* 0x0000009b0900720c */ /* 0x040fe20003fc6270 */
[-C--:B------:R-:W-:Y:S01]  /*f500*/  FMUL.FTZ R102, R102, R90.reuse ;  /* 0x0000005a66667220 */ /* 0x080fe20000410000 */
[----:B------:R-:W-:Y:S01]  /*f510*/  ISETP.GE.AND P2, PT, R9, R149, PT ;  /* 0x000000950900720c */ /* 0x000fe20003f46270 */
[C---:B--2---:R-:W-:Y:S05]  /*f520*/  HMMA.16816.F32 R96, R32.reuse, R4, R96 ;  /* 0x000000042060723c */ /* 0x044fea0000001860 */
[----:B------:R-:W-:Y:S01]  /*f530*/  I2FP.F32.S32 R17, R17 ;  /* 0x0000001100117245 */ /* 0x000fe20000201400 */
[-C--:B------:R-:W-:Y:S01]  /*f540*/  FMUL.FTZ R4, R19, R90.reuse ;  /* 0x0000005a13047220 */ /* 0x080fe20000410000 */
[----:B-1----:R-:W-:Y:S01]  /*f550*/  IABS R29, R27 ;  /* 0x0000001b001d7213 */ /* 0x002fe20000000000 */
[----:B------:R-:W-:Y:S01]  /*f560*/  FMUL.FTZ R101, R101, R90 ;  /* 0x0000005a65657220 */ /* 0x000fe20000410000 */
[----:B------:R-:W-:Y:S01]  /*f570*/  FSEL R27, R8, -INF , P1 ;  /* 0xff800000081b7808 */ /* 0x000fe20000800000 */
[----:B----4-:R-:W-:Y:S01]  /*f580*/  FFMA.FTZ R16, -R157, R17, R16 ;  /* 0x000000119d107223 */ /* 0x010fe20000010110 */
[----:B------:R-:W-:Y:S01]  /*f590*/  ISETP.GE.AND P1, PT, R9, R154, PT ;  /* 0x0000009a0900720c */ /* 0x000fe20003f26270 */
[----:B------:R-:W1:Y:S01]  /*f5a0*/  MUFU.TANH R8, R104 ;  /* 0x0000006800087308 */ /* 0x000e620000002400 */
[----:B------:R-:W-:Y:S01]  /*f5b0*/  I2FP.F32.S32 R9, R29 ;  /* 0x0000001d00097245 */ /* 0x000fe20000201400 */
[----:B------:R-:W-:Y:S03]  /*f5c0*/  HMMA.16816.F32 R92, R32, R6, R92 ;  /* 0x00000006205c723c */ /* 0x000fe6000000185c */
[--C-:B------:R-:W-:Y:S01]  /*f5d0*/  IADD3 R17, PT, PT, R108, 0x60, -R165.reuse ;  /* 0x000000606c117810 */ /* 0x100fe20007ffe8a5 */
[----:B------:R-:W-:Y:S01]  /*f5e0*/  VIADD R6, R109, 0xffffffa1 ;  /* 0xffffffa16d067836 */ /* 0x000fe20000000000 */
[----:B------:R-:W-:Y:S01]  /*f5f0*/  FSEL R27, R27, -INF , !P6 ;  /* 0xff8000001b1b7808 */ /* 0x000fe20007000000 */
[----:B------:R-:W-:Y:S01]  /*f600*/  FFMA.FTZ R18, -R157, R9, R18 ;  /* 0x000000099d127223 */ /* 0x000fe20000010112 */
[----:B------:R-:W-:Y:S01]  /*f610*/  VIADD R9, R109, 0xffffff99 ;  /* 0xffffff996d097836 */ /* 0x000fe20000000000 */
[----:B------:R-:W2:Y:S01]  /*f620*/  MUFU.TANH R4, R4 ;  /* 0x0000000400047308 */ /* 0x000ea20000002400 */
[----:B------:R-:W-:Y:S01]  /*f630*/  IABS R17, R17 ;  /* 0x0000001100117213 */ /* 0x000fe20000000000 */
[----:B------:R-:W-:Y:S01]  /*f640*/  FMUL.FTZ R103, R103, R90 ;  /* 0x0000005a67677220 */ /* 0x000fe20000410000 */
[----:B------:R-:W-:-:S02]  /*f650*/  IADD3 R5, PT, PT, R110, 0x67, -R165 ;  /* 0x000000676e057810 */ /* 0x000fc40007ffe8a5 */
[----:B------:R-:W-:Y:S02]  /*f660*/  ISETP.GE.AND P6, PT, R9, R156, PT ;  /* 0x0000009c0900720c */ /* 0x000fe40003fc6270 */
[----:B------:R-:W-:Y:S02]  /*f670*/  FSEL R18, R18, -INF , P1 ;  /* 0xff80000012127808 */ /* 0x000fe40000800000 */
[----:B------:R-:W-:Y:S01]  /*f680*/  I2FP.F32.S32 R123, R17 ;  /* 0x00000011007b7245 */ /* 0x000fe20000201400 */
[----:B------:R-:W-:Y:S01]  /*f690*/  VIADD R17, R109, 0xffffffa0 ;  /* 0xffffffa06d117836 */ /* 0x000fe20000000000 */
[----:B------:R-:W-:Y:S02]  /*f6a0*/  IABS R5, R5 ;  /* 0x0000000500057213 */ /* 0x000fe40000000000 */
[----:B------:R-:W-:Y:S01]  /*f6b0*/  FSEL R113, R16, -INF , P6 ;  /* 0xff80000010717808 */ /* 0x000fe20003000000 */
[----:B------:R-:W-:Y:S01]  /*f6c0*/  FMUL.FTZ R16, R106, R90 ;  /* 0x0000005a6a107220 */ /* 0x000fe20000410000 */
[----:B------:R-:W-:Y:S01]  /*f6d0*/  FSEL R29, R18, -INF , !P2 ;  /* 0xff800000121d7808 */ /* 0x000fe20005000000 */
[----:B-1----:R-:W-:Y:S01]  /*f6e0*/  FFMA.FTZ R123, -R157, R123, R8 ;  /* 0x0000007b9d7b7223 */ /* 0x002fe20000010108 */
[----:B------:R-:W-:-:S02]  /*f6f0*/  ISETP.GE.AND P1, PT, R9, R155, PT ;  /* 0x0000009b0900720c */ /* 0x000fc40003f26270 */
[C---:B------:R-:W-:Y:S01]  /*f700*/  ISETP.GE.AND P2, PT, R9.reuse, R149, PT ;  /* 0x000000950900720c */ /* 0x040fe20003f46270 */
[----:B------:R-:W1:Y:S01]  /*f710*/  MUFU.TANH R16, R16 ;  /* 0x0000001000107308 */ /* 0x000e620000002400 */
[----:B------:R-:W-:Y:S02]  /*f720*/  I2FP.F32.S32 R5, R5 ;  /* 0x0000000500057245 */ /* 0x000fe40000201400 */
[----:B------:R-:W-:Y:S02]  /*f730*/  ISETP.GE.AND P6, PT, R9, R154, PT ;  /* 0x0000009a0900720c */ /* 0x000fe40003fc6270 */
[----:B------:R-:W3:Y:S01]  /*f740*/  LDSM.16.M88.4 R8, [R127+0x5c00] ;  /* 0x005c00007f08783b */ /* 0x000ee20000000200 */
[--C-:B------:R-:W-:Y:S01]  /*f750*/  IADD3 R18, PT, PT, R108, 0x5f, -R165.reuse ;  /* 0x0000005f6c127810 */ /* 0x100fe20007ffe8a5 */
[----:B--2---:R-:W-:Y:S01]  /*f760*/  FFMA.FTZ R5, -R157, R5, R4 ;  /* 0x000000059d057223 */ /* 0x004fe20000010104 */
[----:B------:R-:W-:Y:S01]  /*f770*/  IADD3 R19, PT, PT, R110, 0x60, -R165 ;  /* 0x000000606e137810 */ /* 0x000fe20007ffe8a5 */
[----:B------:R-:W2:Y:S01]  /*f780*/  MUFU.TANH R4, R105 ;  /* 0x0000006900047308 */ /* 0x000ea20000002400 */
[----:B------:R-:W-:Y:S01]  /*f790*/  IABS R18, R18 ;  /* 0x0000001200127213 */ /* 0x000fe20000000000 */
[----:B------:R-:W-:-:S04]  /*f7a0*/  DEPBAR.LE SB0, 0x0 ;  /* 0x000080000000791a */ /* 0x000fc80000000000 */
[----:B------:R-:W-:Y:S01]  /*f7b0*/  FSEL R113, R113, -INF , !P1 ;  /* 0xff80000071717808 */ /* 0x000fe20004800000 */
[----:B------:R-:W-:Y:S01]  /*f7c0*/  BAR.SYNC.DEFER_BLOCKING 0x0 ;  /* 0x0000000000007b1d */ /* 0x000fe20000010000 */
[----:B------:R-:W-:Y:S02]  /*f7d0*/  ISETP.GE.AND P1, PT, R17, R156, PT ;  /* 0x0000009c1100720c */ /* 0x000fe40003f26270 */
[----:B------:R-:W-:Y:S01]  /*f7e0*/  FSEL R111, R5, -INF , P6 ;  /* 0xff800000056f7808 */ /* 0x000fe20003000000 */
[----:B------:R-:W-:Y:S01]  /*f7f0*/  IMAD.MOV.U32 R5, RZ, RZ, R18 ;  /* 0x000000ffff057224 */ /* 0x000fe200078e0012 */
        /* <DEDUP_REMOVED lines=9> */
[C---:B-1----:R-:W-:Y:S01]  /*f890*/  FFMA.FTZ R115, -R157.reuse, R17, R16 ;  /* 0x000000119d737223 */ /* 0x042fe20000010110 */
[----:B------:R-:W-:Y:S01]  /*f8a0*/  FMUL.FTZ R16, R100, R90 ;  /* 0x0000005a64107220 */ /* 0x000fe20000410000 */
[----:B--2---:R-:W-:Y:S01]  /*f8b0*/  FFMA.FTZ R5, -R157, R5, R4 ;  /* 0x000000059d057223 */ /* 0x004fe20000010104 */
[----:B------:R-:W-:Y:S01]  /*f8c0*/  IADD3 R17, PT, PT, R110, 0x5f, -R165 ;  /* 0x0000005f6e117810 */ /* 0x000fe20007ffe8a5 */
[----:B------:R-:W1:Y:S01]  /*f8d0*/  MUFU.TANH R4, R107 ;  /* 0x0000006b00047308 */ /* 0x000e620000002400 */
[----:B------:R-:W-:-:S02]  /*f8e0*/  FSEL R123, R123, -INF , !P6 ;  /* 0xff8000007b7b7808 */ /* 0x000fc40007000000 */
[----:B------:R-:W-:Y:S01]  /*f8f0*/  ISETP.GE.AND P6, PT, R6, R156, PT ;  /* 0x0000009c0600720c */ /* 0x000fe20003fc6270 */
[----:B---3--:R-:W-:Y:S05]  /*f900*/  HMMA.16816.F32 R96, R12, R8, R96 ;  /* 0x000000080c60723c */ /* 0x008fea0000001860 */
[----:B------:R-:W-:Y:S02]  /*f910*/  FSEL R115, R115, -INF , P1 ;  /* 0xff80000073737808 */ /* 0x000fe40000800000 */
[----:B------:R-:W-:Y:S01]  /*f920*/  IABS R17, R17 ;  /* 0x0000001100117213 */ /* 0x000fe20000000000 */
[----:B------:R-:W2:Y:S01]  /*f930*/  MUFU.TANH R16, R16 ;  /* 0x0000001000107308 */ /* 0x000ea20000002400 */
[----:B------:R-:W-:-:S02]  /*f940*/  IABS R7, R7 ;  /* 0x0000000700077213 */ /* 0x000fc40000000000 */
[----:B------:R-:W-:Y:S01]  /*f950*/  FSEL R131, R5, -INF , P6 ;  /* 0xff80000005837808 */ /* 0x000fe20003000000 */
[----:B------:R-:W-:Y:S03]  /*f960*/  HMMA.16816.F32 R92, R12, R10, R92 ;  /* 0x0000000a0c5c723c */ /* 0x000fe6000000185c */
[----:B------:R-:W-:Y:S01]  /*f970*/  FSEL R115, R115, -INF , !P2 ;  /* 0xff80000073737808 */ /* 0x000fe20005000000 */
[----:B------:R-:W-:Y:S01]  /*f980*/  VIADD R10, R109, 0xffffffb8 ;  /* 0xffffffb86d0a7836 */ /* 0x000fe20000000000 */
[----:B------:R-:W-:Y:S01]  /*f990*/  I2FP.F32.S32 R5, R17 ;  /* 0x0000001100057245 */ /* 0x000fe20000201400 */
[----:B------:R-:W-:Y:S01]  /*f9a0*/  MUFU.TANH R8, R101 ;  /* 0x0000006500087308 */ /* 0x000fe20000002400 */
[C---:B------:R-:W-:Y:S02]  /*f9b0*/  ISETP.GE.AND P1, PT, R6.reuse, R155, PT ;  /* 0x0000009b0600720c */ /* 0x040fe40003f26270 */
[C---:B------:R-:W-:Y:S01]  /*f9c0*/  ISETP.GE.AND P2, PT, R6.reuse, R149, PT ;  /* 0x000000950600720c */ /* 0x040fe20003f46270 */
[----:B-1----:R-:W-:Y:S01]  /*f9d0*/  FFMA.FTZ R5, -R157, R5, R4 ;  /* 0x000000059d057223 */ /* 0x002fe20000010104 */
[----:B------:R-:W-:Y:S01]  /*f9e0*/  ISETP.GE.AND P6, PT, R6, R154, PT ;  /* 0x0000009a0600720c */ /* 0x000fe20003fc6270 */
[----:B------:R-:W-:Y:S01]  /*f9f0*/  VIADD R4, R109, 0xffffffa8 ;  /* 0xffffffa86d047836 */ /* 0x000fe20000000000 */
[----:B------:R-:W-:Y:S01]  /*fa00*/  I2FP.F32.S32 R7, R7 ;  /* 0x0000000700077245 */ /* 0x000fe20000201400 */
[----:B------:R-:W1:Y:S01]  /*fa10*/  MUFU.TANH R6, R102 ;  /* 0x0000006600067308 */ /* 0x000e620000002400 */
[--C-:B------:R-:W-:Y:S01]  /*fa20*/  IADD3 R9, PT, PT, R110, 0x58, -R165.reuse ;  /* 0x000000586e097810 */ /* 0x100fe20007ffe8a5 */
[-C--:B------:R-:W-:Y:S01]  /*fa30*/  FMUL.FTZ R96, R96, R90.reuse ;  /* 0x0000005a60607220 */ /* 0x080fe20000410000 */
[----:B------:R-:W-:Y:S01]  /*fa40*/  FSEL R5, R5, -INF , P6 ;  /* 0xff80000005057808 */ /* 0x000fe20003000000 */
[----:B--2---:R-:W-:Y:S01]  /*fa50*/  FFMA.FTZ R7, -R157, R7, R16 ;  /* 0x000000079d077223 */ /* 0x004fe20000010110 */
[----:B------:R-:W-:Y:S01]  /*fa60*/  IADD3 R16, PT, PT, R108, 0x57, -R165 ;  /* 0x000000576c107810 */ /* 0x000fe20007ffe8a5 */
[-C--:B------:R-:W-:Y:S01]  /*fa70*/  FMUL.FTZ R98, R98, R90.reuse ;  /* 0x0000005a62627220 */ /* 0x080fe20000410000 */
[----:B------:R-:W-:Y:S01]  /*fa80*/  IABS R9, R9 ;  /* 0x0000000900097213 */ /* 0x000fe20000000000 */
[----:B------:R-:W-:Y:S01]  /*fa90*/  FMUL.FTZ R97, R97, R90 ;  /* 0x0000005a61617220 */ /* 0x000fe20000410000 */
[----:B------:R-:W-:Y:S01]  /*faa0*/  IABS R16, R16 ;  /* 0x0000001000107213 */ /* 0x000fe20000000000 */
[-C--:B------:R-:W-:Y:S01]  /*fab0*/  FMUL.FTZ R94, R94, R90.reuse ;  /* 0x0000005a5e5e7220 */ /* 0x080fe20000410000 */
[----:B------:R-:W-:Y:S01]  /*fac0*/  FSEL R119, R5, -INF , !P2 ;  /* 0xff80000005777808 */ /* 0x000fe20005000000 */
[----:B------:R-:W-:Y:S01]  /*fad0*/  MUFU.TANH R98, R98 ;  /* 0x0000006200627308 */ /* 0x000fe20000002400 */
[----:B------:R-:W-:Y:S01]  /*fae0*/  FSEL R131, R131, -INF , !P1 ;  /* 0xff80000083837808 */ /* 0x000fe20004800000 */
[----:B------:R-:W-:Y:S01]  /*faf0*/  FMUL.FTZ R95, R95, R90 ;  /* 0x0000005a5f5f7220 */ /* 0x000fe20000410000 */
[----:B------:R-:W-:-:S02]  /*fb00*/  I2FP.F32.S32 R9, R9 ;  /* 0x0000000900097245 */ /* 0x000fc40000201400 */
[----:B------:R-:W-:Y:S02]  /*fb10*/  I2FP.F32.S32 R5, R16 ;  /* 0x0000001000057245 */ /* 0x000fe40000201400 */
[C---:B------:R-:W-:Y:S01]  /*fb20*/  ISETP.GE.AND P1, PT, R4.reuse, R156, PT ;  /* 0x0000009c0400720c */ /* 0x040fe20003f26270 */
[C---:B-1----:R-:W-:Y:S01]  /*fb30*/  FFMA.FTZ R6, -R157.reuse, R9, R6 ;  /* 0x000000099d067223 */ /* 0x042fe20000010106 */
[C---:B------:R-:W-:Y:S01]  /*fb40*/  ISETP.GE.AND P6, PT, R4.reuse, R155, PT ;  /* 0x0000009b0400720c */ /* 0x040fe20003fc6270 */
[----:B------:R-:W-:Y:S01]  /*fb50*/  FFMA.FTZ R8, -R157, R5, R8 ;  /* 0x000000059d087223 */ /* 0x000fe20000010108 */
[----:B------:R-:W-:Y:S01]  /*fb60*/  FSEL R7, R7, -INF , P1 ;  /* 0xff80000007077808 */ /* 0x000fe20000800000 */
[----:B------:R-:W-:Y:S01]  /*fb70*/  VIADD R5, R109, 0xffffffa9 ;  /* 0xffffffa96d057836 */ /* 0x000fe20000000000 */
[C---:B------:R-:W-:Y:S01]  /*fb80*/  ISETP.GE.AND P1, PT, R4.reuse, R154, PT ;  /* 0x0000009a0400720c */ /* 0x040fe20003f26270 */
[----:B------:R-:W-:Y:S01]  /*fb90*/  MUFU.TANH R94, R94 ;  /* 0x0000005e005e7308 */ /* 0x000fe20000002400 */
[----:B------:R-:W-:-:S02]  /*fba0*/  ISETP.GE.AND P2, PT, R4, R149, PT ;  /* 0x000000950400720c */ /* 0x000fc40003f46270 */
[----:B------:R-:W-:Y:S02]  /*fbb0*/  FSEL R117, R6, -INF , P1 ;  /* 0xff80000006757808 */ /* 0x000fe40000800000 */
[----:B------:R-:W-:Y:S02]  /*fbc0*/  ISETP.GE.AND P1, PT, R5, R156, PT ;  /* 0x0000009c0500720c */ /* 0x000fe40003f26270 */
[----:B------:R-:W-:Y:S01]  /*fbd0*/  FSEL R127, R7, -INF , !P6 ;  /* 0xff800000077f7808 */ /* 0x000fe20007000000 */
[----:B------:R-:W1:Y:S01]  /*fbe0*/  MUFU.TANH R4, R103 ;  /* 0x0000006700047308 */ /* 0x000e620000002400 */
[----:B------:R-:W-:Y:S02]  /*fbf0*/  FSEL R163, R8, -INF , P1 ;  /* 0xff80000008a37808 */ /* 0x000fe40000800000 */
[--C-:B------:R-:W-:Y:S02]  /*fc00*/  IADD3 R8, PT, PT, R108, 0x50, -R165.reuse ;  /* 0x000000506c087810 */ /* 0x100fe40007ffe8a5 */
[----:B------:R-:W-:-:S02]  /*fc10*/  IADD3 R7, PT, PT, R110, 0x57, -R165 ;  /* 0x000000576e077810 */ /* 0x000fc40007ffe8a5 */
[----:B------:R-:W-:Y:S01]  /*fc20*/  IABS R8, R8 ;  /* 0x0000000800087213 */ /* 0x000fe20000000000 */
[----:B------:R-:W2:Y:S01]  /*fc30*/  MUFU.TANH R6, R96 ;  /* 0x0000006000067308 */ /* 0x000ea20000002400 */
[----:B------:R-:W-:Y:S02]  /*fc40*/  IABS R7, R7 ;  /* 0x0000000700077213 */ /* 0x000fe40000000000 */
[----:B------:R-:W-:Y:S02]  /*fc50*/  I2FP.F32.S32 R11, R8 ;  /* 0x00000008000b7245 */ /* 0x000fe40000201400 */
[----:B------:R-:W-:Y:S02]  /*fc60*/  FSEL R117, R117, -INF , !P2 ;  /* 0xff80000075757808 */ /* 0x000fe40005000000 */
[----:B------:R-:W-:Y:S01]  /*fc70*/  I2FP.F32.S32 R7, R7 ;  /* 0x0000000700077245 */ /* 0x000fe20000201400 */
[----:B------:R-:W3:Y:S01]  /*fc80*/  MUFU.TANH R8, R97 ;  /* 0x0000006100087308 */ /* 0x000ee20000002400 */
[----:B------:R-:W-:-:S02]  /*fc90*/  ISETP.GE.AND P6, PT, R5, R155, PT ;  /* 0x0000009b0500720c */ /* 0x000fc40003fc6270 */
[----:B------:R-:W-:Y:S01]  /*fca0*/  ISETP.GE.AND P2, PT, R5, R149, PT ;  /* 0x000000950500720c */ /* 0x000fe20003f46270 */
[----:B-1----:R-:W-:Y:S01]  /*fcb0*/  FFMA.FTZ R4, -R157, R7, R4 ;  /* 0x000000079d047223 */ /* 0x002fe20000010104 */
[----:B------:R-:W-:Y:S01]  /*fcc0*/  ISETP.GE.AND P1, PT, R5, R154, PT ;  /* 0x0000009a0500720c */ /* 0x000fe20003f26270 */
[----:B------:R-:W-:Y:S01]  /*fcd0*/  VIADD R7, R109, 0xffffffb0 ;  /* 0xffffffb06d077836 */ /* 0x000fe20000000000 */
[--C-:B------:R-:W-:Y:S01]  /*fce0*/  IADD3 R5, PT, PT, R110, 0x50, -R165.reuse ;  /* 0x000000506e057810 */ /* 0x100fe20007ffe8a5 */
[----:B------:R-:W-:Y:S01]  /*fcf0*/  MUFU.TANH R12, R95 ;  /* 0x0000005f000c7308 */ /* 0x000fe20000002400 */
[----:B------:R-:W-:Y:S01]  /*fd00*/  IADD3 R9, PT, PT, R108, 0x4f, -R165 ;  /* 0x0000004f6c097810 */ /* 0x000fe20007ffe8a5 */
[----:B--2---:R-:W-:Y:S01]  /*fd10*/  FFMA.FTZ R6, -R157, R11, R6 ;  /* 0x0000000b9d067223 */ /* 0x004fe20000010106 */
[----:B------:R-:W-:Y:S02]  /*fd20*/  IABS R5, R5 ;  /* 0x0000000500057213 */ /* 0x000fe40000000000 */
[----:B------:R-:W-:-:S02]  /*fd30*/  IABS R9, R9 ;  /* 0x0000000900097213 */ /* 0x000fc40000000000 */
[----:B------:R-:W-:Y:S01]  /*fd40*/  I2FP.F32.S32 R13, R5 ;  /* 0x00000005000d7245 */ /* 0x000fe20000201400 */
[----:B------:R-:W-:Y:S01]  /*fd50*/  FMUL.FTZ R5, R99, R90 ;  /* 0x0000005a63057220 */ /* 0x000fe20000410000 */
[----:B------:R-:W-:Y:S02]  /*fd60*/  FSEL R4, R4, -INF , P1 ;  /* 0xff80000004047808 */ /* 0x000fe40000800000 */
[----:B------:R-:W-:Y:S01]  /*fd70*/  ISETP.GE.AND P1, PT, R7, R156, PT ;  /* 0x0000009c0700720c */ /* 0x000fe20003f26270 */
[----:B------:R-:W-:Y:S01]  /*fd80*/  FFMA.FTZ R13, -R157, R13, R98 ;  /* 0x0000000d9d0d7223 */ /* 0x000fe20000010162 */
[----:B------:R-:W-:Y:S02]  /*fd90*/  I2FP.F32.S32 R9, R9 ;  /* 0x0000000900097245 */ /* 0x000fe40000201400 */
[----:B------:R-:W-:Y:S01]  /*fda0*/  FSEL R102, R6, -INF , P1 ;  /* 0xff80000006667808 */ /* 0x000fe20000800000 */
[----:B------:R-:W-:Y:S01]  /*fdb0*/  VIADD R6, R109, 0xffffffb1 ;  /* 0xffffffb16d067836 */ /* 0x000fe20000000000 */
[----:B------:R-:W-:Y:S01]  /*fdc0*/  ISETP.GE.AND P1, PT, R7, R154, PT ;  /* 0x0000009a0700720c */ /* 0x000fe20003f26270 */
[----:B---3--:R-:W-:Y:S01]  /*fdd0*/  FFMA.FTZ R106, -R157, R9, R8 ;  /* 0x000000099d6a7223 */ /* 0x008fe20000010108 */
[----:B------:R-:W-:Y:S01]  /*fde0*/  FMUL.FTZ R8, R92, R90 ;  /* 0x0000005a5c087220 */ /* 0x000fe20000410000 */
[----:B------:R-:W-:Y:S01]  /*fdf0*/  FSEL R163, R163, -INF , !P6 ;  /* 0xff800000a3a37808 */ /* 0x000fe20007000000 */
[----:B------:R-:W-:Y:S01]  /*fe00*/  VIADD R109, R109, 0xffffffb9 ;  /* 0xffffffb96d6d7836 */ /* 0x000fe20000000000 */
[----:B------:R-:W-:-:S02]  /*fe10*/  FSEL R121, R4, -INF , !P2 ;  /* 0xff80000004797808 */ /* 0x000fc40005000000 */
[----:B------:R-:W-:Y:S01]  /*fe20*/  FSEL R13, R13, -INF , P1 ;  /* 0xff8000000d0d7808 */ /* 0x000fe20000800000 */
[----:B------:R1:W2:Y:S01]  /*fe30*/  MUFU.TANH R4, R5 ;  /* 0x0000000500047308 */ /* 0x0002a20000002400 */
[C---:B------:R-:W-:Y:S02]  /*fe40*/  ISETP.GE.AND P6, PT, R7.reuse, R155, PT ;  /* 0x0000009b0700720c */ /* 0x040fe40003fc6270 */
[----:B------:R-:W-:Y:S02]  /*fe50*/  ISETP.GE.AND P2, PT, R7, R149, PT ;  /* 0x000000950700720c */ /* 0x000fe40003f46270 */
[----:B------:R-:W-:Y:S02]  /*fe60*/  ISETP.GE.AND P1, PT, R6, R156, PT ;  /* 0x0000009c0600720c */ /* 0x000fe40003f26270 */
[----:B------:R-:W-:Y:S01]  /*fe70*/  FSEL R102, R102, -INF , !P6 ;  /* 0xff80000066667808 */ /* 0x000fe20007000000 */
[----:B------:R-:W3:Y:S01]  /*fe80*/  MUFU.TANH R8, R8 ;  /* 0x0000000800087308 */ /* 0x000ee20000002400 */
[----:B------:R-:W-:-:S02]  /*fe90*/  FSEL R99, R13, -INF , !P2 ;  /* 0xff8000000d637808 */ /* 0x000fc40005000000 */
[----:B------:R-:W-:Y:S02]  /*fea0*/  FSEL R106, R106, -INF , P1 ;  /* 0xff8000006a6a7808 */ /* 0x000fe40000800000 */
[C---:B------:R-:W-:Y:S02]  /*feb0*/  ISETP.GE.AND P6, PT, R6.reuse, R155, PT ;  /* 0x0000009b0600720c */ /* 0x040fe40003fc6270 */
[C---:B------:R-:W-:Y:S02]  /*fec0*/  ISETP.GE.AND P2, PT, R6.reuse, R149, PT ;  /* 0x000000950600720c */ /* 0x040fe40003f46270 */
[----:B------:R-:W-:Y:S01]  /*fed0*/  ISETP.GE.AND P1, PT, R6, R154, PT ;  /* 0x0000009a0600720c */ /* 0x000fe20003f26270 */
[----:B------:R-:W-:Y:S01]  /*fee0*/  FMUL.FTZ R6, R93, R90 ;  /* 0x0000005a5d067220 */ /* 0x000fe20000410000 */
[--C-:B------:R-:W-:Y:S01]  /*fef0*/  IADD3 R7, PT, PT, R110, 0x4f, -R165.reuse ;  /* 0x0000004f6e077810 */ /* 0x100fe20007ffe8a5 */
[----:B------:R-:W-:Y:S01]  /*ff00*/  VIADD R90, R88, 0xfffffffe ;  /* 0xfffffffe585a7836 */ /* 0x000fe20000000000 */
[----:B------:R-:W-:-:S02]  /*ff10*/  IADD3 R9, PT, PT, R108, 0x48, -R165 ;  /* 0x000000486c097810 */ /* 0x000fc40007ffe8a5 */
[----:B------:R-:W-:Y:S01]  /*ff20*/  IABS R7, R7 ;  /* 0x0000000700077213 */ /* 0x000fe20000000000 */
[----:B------:R-:W4:Y:S01]  /*ff30*/  MUFU.TANH R6, R6 ;  /* 0x0000000600067308 */ /* 0x000f220000002400 */
[----:B------:R-:W-:Y:S02]  /*ff40*/  IABS R9, R9 ;  /* 0x0000000900097213 */ /* 0x000fe40000000000 */
[----:B------:R-:W-:Y:S02]  /*ff50*/  I2FP.F32.S32 R7, R7 ;  /* 0x0000000700077245 */ /* 0x000fe40000201400 */
[--C-:B-1----:R-:W-:Y:S02]  /*ff60*/  IADD3 R5, PT, PT, R110, 0x48, -R165.reuse ;  /* 0x000000486e057810 */ /* 0x102fe40007ffe8a5 */
[----:B------:R-:W-:Y:S01]  /*ff70*/  I2FP.F32.S32 R9, R9 ;  /* 0x0000000900097245 */ /* 0x000fe20000201400 */
[----:B--2---:R-:W-:Y:S01]  /*ff80*/  FFMA.FTZ R4, -R157, R7, R4 ;  /* 0x000000079d047223 */ /* 0x004fe20000010104 */
[----:B------:R-:W-:-:S02]  /*ff90*/  IADD3 R108, PT, PT, R108, 0x47, -R165 ;  /* 0x000000476c6c7810 */ /* 0x000fc40007ffe8a5 */
[----:B------:R-:W-:Y:S01]  /*ffa0*/  IABS R5, R5 ;  /* 0x0000000500057213 */ /* 0x000fe20000000000 */
[----:B---3--:R-:W-:Y:S01]  /*ffb0*/  FFMA.FTZ R8, -R157, R9, R8 ;  /* 0x000000099d087223 */ /* 0x008fe20000010108 */
[----:B------:R-:W-:Y:S02]  /*ffc0*/  FSEL R106, R106, -INF , !P6 ;  /* 0xff8000006a6a7808 */ /* 0x000fe40007000000 */
[----:B------:R-:W-:Y:S02]  /*ffd0*/  IABS R108, R108 ;  /* 0x0000006c006c7213 */ /* 0x000fe40000000000 */
[----:B------:R-:W-:Y:S02]  /*ffe0*/  ISETP.GE.AND P6, PT, R10, R156, PT ;  /* 0x0000009c0a00720c */ /* 0x000fe40003fc6270 */
[----:B------:R-:W-:Y:S02]  /*fff0*/  I2FP.F32.S32 R5, R5 ;  /* 0x0000000500057245 */ /* 0x000fe40000201400 */
[----:B------:R-:W-:-:S02]  /*10000*/  FSEL R4, R4, -INF , P1 ;  /* 0xff80000004047808 */ /* 0x000fc40000800000 */
[----:B------:R-:W-:Y:S01]  /*10010*/  I2FP.F32.S32 R108, R108 ;  /* 0x0000006c006c7245 */ /* 0x000fe20000201400 */
[C---:B------:R-:W-:Y:S01]  /*10020*/  FFMA.FTZ R5, -R157.reuse, R5, R94 ;  /* 0x000000059d057223 */ /* 0x040fe2000001015e */
[----:B------:R-:W-:Y:S02]  /*10030*/  ISETP.GE.AND P1, PT, R10, R155, PT ;  /* 0x0000009b0a00720c */ /* 0x000fe40003f26270 */
[----:B------:R-:W-:Y:S01]  /*10040*/  FSEL R8, R8, -INF , P6 ;  /* 0xff80000008087808 */ /* 0x000fe20003000000 */
[----:B----4-:R-:W-:Y:S01]  /*10050*/  FFMA.FTZ R6, -R157, R108, R6 ;  /* 0x0000006c9d067223 */ /* 0x010fe20000010106 */
[----:B------:R-:W-:Y:S02]  /*10060*/  ISETP.GE.AND P6, PT, R10, R154, PT ;  /* 0x0000009a0a00720c */ /* 0x000fe40003fc6270 */
[----:B------:R-:W-:Y:S02]  /*10070*/  FSEL R105, R8, -INF , !P1 ;  /* 0xff80000008697808 */ /* 0x000fe40004800000 */
[----:B------:R-:W-:-:S02]  /*10080*/  ISETP.GE.AND P1, PT, R109, R156, PT ;  /* 0x0000009c6d00720c */ /* 0x000fc40003f26270 */
[----:B------:R-:W-:Y:S02]  /*10090*/  IADD3 R110, PT, PT, R110, 0x47, -R165 ;  /* 0x000000476e6e7810 */ /* 0x000fe40007ffe8a5 */
[----:B------:R-:W-:Y:S02]  /*100a0*/  FSEL R5, R5, -INF , P6 ;  /* 0xff80000005057808 */ /* 0x000fe40003000000 */
[----:B------:R-:W-:Y:S02]  /*100b0*/  ISETP.GE.AND P6, PT, R109, R155, PT ;  /* 0x0000009b6d00720c */ /* 0x000fe40003fc6270 */
[----:B------:R-:W-:Y:S02]  /*100c0*/  FSEL R6, R6, -INF , P1 ;  /* 0xff80000006067808 */ /* 0x000fe40000800000 */
[----:B------:R-:W-:Y:S02]  /*100d0*/  IABS R110, R110 ;  /* 0x0000006e006e7213 */ /* 0x000fe40000000000 */
[----:B------:R-:W-:-:S02]  /*100e0*/  FSEL R104, R6, -INF , !P6 ;  /* 0xff80000006687808 */ /* 0x000fc40007000000 */
[----:B------:R-:W-:Y:S02]  /*100f0*/  ISETP.GT.AND P6, PT, R90, R137, PT ;  /* 0x000000895a00720c */ /* 0x000fe40003fc4270 */
[----:B------:R-:W-:Y:S02]  /*10100*/  I2FP.F32.S32 R7, R110 ;  /* 0x0000006e00077245 */ /* 0x000fe40000201400 */
[----:B------:R-:W-:Y:S02]  /*10110*/  FSEL R103, R4, -INF , !P2 ;  /* 0xff80000004677808 */ /* 0x000fe40005000000 */
[----:B------:R-:W-:Y:S01]  /*10120*/  ISETP.GE.AND P2, PT, R10, R149, PT ;  /* 0x000000950a00720c */ /* 0x000fe20003f46270 */
[----:B------:R-:W-:Y:S01]  /*10130*/  FFMA.FTZ R7, -R157, R7, R12 ;  /* 0x000000079d077223 */ /* 0x000fe2000001010c */
[----:B------:R-:W-:Y:S02]  /*10140*/  ISETP.GE.AND P1, PT, R109, R154, PT ;  /* 0x0000009a6d00720c */ /* 0x000fe40003f26270 */
[----:B------:R-:W-:-:S02]  /*10150*/  FSEL R98, R5, -INF , !P2 ;  /* 0xff80000005627808 */ /* 0x000fc40005000000 */
        /* <DEDUP_REMOVED lines=68> */
.L_x_10814:
        /* <DEDUP_REMOVED lines=8> */
.L_x_10815:
[----:B------:R-:W-:Y:S05]  /*10620*/  BSYNC.RECONVERGENT B0 ;  /* 0x0000000000007941 */ /* 0x000fea0003800200 */
.L_x_10813:
        /* <DEDUP_REMOVED lines=37> */
.L_x_10812:
[----:B------:R-:W-:Y:S05]  /*10880*/  BSYNC.RECONVERGENT B1 ;  /* 0x0000000000017941 */ /* 0x000fea0003800200 */
.L_x_10811:
[----:B------:R-:W2:Y:S01]  /*10890*/  LD.E R101, desc[UR4][R84.64+0xdc] ;  /* 0x0000dc0454657980 */ /* 0x000ea2000c101900 */
[----:B-1----:R-:W-:Y:S02]  /*108a0*/  FMNMX3.FTZ R5, R86, R28, R30, !PT ;  /* 0x0000001c56057276 */ /* 0x002fe4000781001e */
[----:B------:R-:W-:Y:S01]  /*108b0*/  IADD3 R95, PT, PT, R2, 0x6020, RZ ;  /* 0x00006020025f7810 */ /* 0x000fe20007ffe0ff */
        /* <DEDUP_REMOVED lines=10> */
[----:B------:R-:W-:Y:S01]  /*10960*/  FMNMX3.FTZ R8, R8, R115, R119, !PT ;  /* 0x0000007308087276 */ /* 0x000fe20007810077 */
[----:B------:R-:W1:Y:S01]  /*10970*/  S2R R4, SR_TID.X ;  /* 0x0000000000047919 */ /* 0x000e620000002100 */
[----:B------:R-:W-:-:S02]  /*10980*/  FMNMX3.FTZ R7, R7, R102, R106, !PT ;  /* 0x0000006607077276 */ /* 0x000fc4000781006a */
        /* <DEDUP_REMOVED lines=28> */
[-C--:B------:R-:W-:Y:S01]  /*10b50*/  FFMA.FTZ R92, R112, R101.reuse, -R108 ;  /* 0x00000065705c7223 */ /* 0x080fe2000001086c */
        /* <DEDUP_REMOVED lines=34> */
[----:B------:R-:W-:Y:S01]  /*10d80*/  FMUL.FTZ R61, R61, R93 ;  /* 0x0000005d3d3d7220 */ /* 0x000fe20000410000 */
[----:B------:R-:W3:Y:S01]  /*10d90*/  MUFU.EX2 R3, R22 ;  /* 0x0000001600037308 */ /* 0x000ee20000000800 */
[-CC-:B------:R-:W-:Y:S01]  /*10da0*/  FFMA.FTZ R110, R113, R101.reuse, -R108.reuse ;  /* 0x00000065716e7223 */ /* 0x180fe2000001086c */
[-CC-:B------:R-:W-:Y:S01]  /*10db0*/  FFMA.FTZ R112, R23, R101.reuse, -R108.reuse ;  /* 0x0000006517707223 */ /* 0x180fe2000001086c */
[-CC-:B------:R-:W-:Y:S01]  /*10dc0*/  FFMA.FTZ R109, R25, R101.reuse, -R108.reuse ;  /* 0x00000065196d7223 */ /* 0x180fe2000001086c */
[----:B------:R-:W4:Y:S01]  /*10dd0*/  MUFU.EX2 R91, R91 ;  /* 0x0000005b005b7308 */ /* 0x000f220000000800 */
[-C--:B------:R-:W-:Y:S01]  /*10de0*/  FFMA.FTZ R107, R27, R101.reuse, -R108 ;  /* 0x000000651b6b7223 */ /* 0x080fe2000001086c */
[----:B-1----:R-:W-:Y:S01]  /*10df0*/  F2FP.F16.F32.PACK_AB R5, R34, R94 ;  /* 0x0000005e2205723e */ /* 0x002fe200000000ff */
[-CC-:B------:R-:W-:Y:S01]  /*10e00*/  FFMA.FTZ R114, R21, R101.reuse, -R100.reuse ;  /* 0x0000006515727223 */ /* 0x180fe20000010864 */
[--C-:B------:R-:W-:Y:S01]  /*10e10*/  FFMA.FTZ R113, R31, R101, -R100.reuse ;  /* 0x000000651f717223 */ /* 0x100fe20000010864 */
[-C--:B------:R-:W-:Y:S01]  /*10e20*/  FMUL.FTZ R44, R44, R93.reuse ;  /* 0x0000005d2c2c7220 */ /* 0x080fe20000410000 */
[----:B------:R-:W-:Y:S01]  /*10e30*/  FMUL.FTZ R45, R45, R93 ;  /* 0x0000005d2d2d7220 */ /* 0x000fe20000410000 */
[--C-:B------:R-:W-:Y:S01]  /*10e40*/  FFMA.FTZ R116, R111, R101, -R100.reuse ;  /* 0x000000656f747223 */ /* 0x100fe20000010864 */
[-C--:B------:R-:W-:Y:S01]  /*10e50*/  FMUL.FTZ R48, R48, R93.reuse ;  /* 0x0000005d30307220 */ /* 0x080fe20000410000 */
[----:B------:R-:W-:Y:S01]  /*10e60*/  FMUL.FTZ R49, R49, R93 ;  /* 0x0000005d31317220 */ /* 0x000fe20000410000 */
[----:B---3--:R-:W-:Y:S01]  /*10e70*/  F2FP.F16.F32.PACK_AB R7, R3, R86 ;  /* 0x000000560307723e */ /* 0x008fe200000000ff */
[----:B------:R-:W-:Y:S01]  /*10e80*/  FFMA.FTZ R29, R29, R101, -R100 ;  /* 0x000000651d1d7223 */ /* 0x000fe20000010864 */
[----:B------:R-:W-:Y:S01]  /*10e90*/  LDSM.16.MT88.4 R24, [R2+0x6400] ;  /* 0x006400000218783b */ /* 0x000fe20000004200 */
[----:B------:R-:W-:Y:S01]  /*10ea0*/  MUFU.EX2 R112, R112 ;  /* 0x0000007000707308 */ /* 0x000fe20000000800 */
        /* <DEDUP_REMOVED lines=22> */
[----:B------:R-:W-:Y:S01]  /*11010*/  FMUL.FTZ R51, R51, R91 ;  /* 0x0000005b33337220 */ /* 0x000fe20000410000 */
[----:B------:R-:W-:Y:S01]  /*11020*/  LDSM.16.MT88.4 R20, [R95+0x400] ;  /* 0x000400005f14783b */ /* 0x000fe20000004200 */
[C---:B--2---:R-:W-:Y:S01]  /*11030*/  HMMA.16816.F32 R72, R4.reuse, R12, R72 ;  /* 0x0000000c0448723c */ /* 0x044fe20000001848 */
[----:B------:R-:W2:Y:S02]  /*11040*/  MUFU.EX2 R109, R109 ;  /* 0x0000006d006d7308 */ /* 0x000ea40000000800 */
[-C--:B------:R-:W-:Y:S01]  /*11050*/  FMUL.FTZ R36, R36, R93.reuse ;  /* 0x0000005d24247220 */ /* 0x080fe20000410000 */
[----:B------:R-:W-:Y:S01]  /*11060*/  FMUL.FTZ R37, R37, R93 ;  /* 0x0000005d25257220 */ /* 0x000fe20000410000 */
[-C--:B------:R-:W-:Y:S01]  /*11070*/  FMUL.FTZ R38, R38, R91.reuse ;  /* 0x0000005b26267220 */ /* 0x080fe20000410000 */
[----:B------:R-:W-:Y:S01]  /*11080*/  MUFU.EX2 R107, R107 ;  /* 0x0000006b006b7308 */ /* 0x000fe20000000800 */
[----:B------:R-:W-:Y:S01]  /*11090*/  FMUL.FTZ R39, R39, R91 ;  /* 0x0000005b27277220 */ /* 0x000fe20000410000 */
[-C--:B------:R-:W-:Y:S01]  /*110a0*/  FMUL.FTZ R40, R40, R93.reuse ;  /* 0x0000005d28287220 */ /* 0x080fe20000410000 */
[C---:B------:R-:W-:Y:S01]  /*110b0*/  HMMA.16816.F32 R68, R4.reuse, R14, R68 ;  /* 0x0000000e0444723c */ /* 0x040fe20000001844 */
[----:B------:R-:W3:Y:S01]  /*110c0*/  LDSM.16.MT88.4 R12, [R2+0x8000] ;  /* 0x00800000020c783b */ /* 0x000ee20000004200 */
[----:B------:R-:W-:Y:S01]  /*110d0*/  MUFU.EX2 R110, R110 ;  /* 0x0000006e006e7308 */ /* 0x000fe20000000800 */
[----:B------:R-:W-:Y:S01]  /*110e0*/  FMUL.FTZ R41, R41, R93 ;  /* 0x0000005d29297220 */ /* 0x000fe20000410000 */
[-C--:B------:R-:W-:Y:S01]  /*110f0*/  FMUL.FTZ R42, R42, R91.reuse ;  /* 0x0000005b2a2a7220 */ /* 0x080fe20000410000 */
[----:B------:R-:W-:Y:S01]  /*11100*/  FMUL.FTZ R43, R43, R91 ;  /* 0x0000005b2b2b7220 */ /* 0x000fe20000410000 */
[----:B------:R-:W-:Y:S01]  /*11110*/  MUFU.EX2 R114, R114 ;  /* 0x0000007200727308 */ /* 0x000fe20000000800 */
[-CC-:B------:R-:W-:Y:S01]  /*11120*/  FFMA.FTZ R118, R123, R101.reuse, -R108.reuse ;  /* 0x000000657b767223 */ /* 0x180fe2000001086c */
[C---:B------:R-:W-:Y:S03]  /*11130*/  HMMA.16816.F32 R64, R4.reuse, R16, R64 ;  /* 0x000000100440723c */ /* 0x040fe60000001840 */
[-CC-:B------:R-:W-:Y:S01]  /*11140*/  FFMA.FTZ R123, R131, R101.reuse, -R108.reuse ;  /* 0x00000065837b7223 */ /* 0x180fe2000001086c */
[----:B------:R-:W4:Y:S01]  /*11150*/  MUFU.EX2 R113, R113 ;  /* 0x0000007100717308 */ /* 0x000f220000000800 */
[-C--:B------:R-:W-:Y:S01]  /*11160*/  FFMA.FTZ R120, R127, R101.reuse, -R108 ;  /* 0x000000657f787223 */ /* 0x080fe2000001086c */
[-CC-:B------:R-:W-:Y:S01]  /*11170*/  FFMA.FTZ R122, R119, R101.reuse, -R100.reuse ;  /* 0x00000065777a7223 */ /* 0x180fe20000010864 */
[-CC-:B------:R-:W-:Y:S01]  /*11180*/  FFMA.FTZ R117, R117, R101.reuse, -R100.reuse ;  /* 0x0000006575757223 */ /* 0x180fe20000010864 */
[----:B------:R5:W-:Y:S01]  /*11190*/  MUFU.EX2 R111, R29 ;  /* 0x0000001d006f7308 */ /* 0x000be20000000800 */
[-C--:B------:R-:W-:Y:S01]  /*111a0*/  FFMA.FTZ R124, R121, R101.reuse, -R100 ;  /* 0x00000065797c7223 */ /* 0x080fe20000010864 */
[C---:B------:R-:W-:Y:S01]  /*111b0*/  HMMA.16816.F32 R60, R4.reuse, R18, R60 ;  /* 0x00000012043c723c */ /* 0x040fe2000000183c */
[----:B------:R-:W-:Y:S01]  /*111c0*/  LDSM.16.MT88.4 R16, [R2+0x7400] ;  /* 0x007400000210783b */ /* 0x000fe20000004200 */
[----:B------:R-:W4:Y:S01]  /*111d0*/  MUFU.EX2 R116, R116 ;  /* 0x0000007400747308 */ /* 0x000f220000000800 */
[-C--:B------:R-:W-:Y:S01]  /*111e0*/  FFMA.FTZ R163, R163, R101.reuse, -R108 ;  /* 0x00000065a3a37223 */ /* 0x080fe2000001086c */
[-C--:B------:R-:W-:Y:S01]  /*111f0*/  FFMA.FTZ R126, R115, R101.reuse, -R100 ;  /* 0x00000065737e7223 */ /* 0x080fe20000010864 */
[-CC-:B------:R-:W-:Y:S01]  /*11200*/  FFMA.FTZ R121, R102, R101.reuse, -R108.reuse ;  /* 0x0000006566797223 */ /* 0x180fe2000001086c */
[----:B------:R-:W-:Y:S01]  /*11210*/  MUFU.EX2 R118, R118 ;  /* 0x0000007600767308 */ /* 0x000fe20000000800 */
[-CC-:B------:R-:W-:Y:S01]  /*11220*/  FFMA.FTZ R102, R106, R101.reuse, -R108.reuse ;  /* 0x000000656a667223 */ /* 0x180fe2000001086c */
[-C--:B------:R-:W-:Y:S01]  /*11230*/  FFMA.FTZ R105, R105, R101.reuse, -R108 ;  /* 0x0000006569697223 */ /* 0x080fe2000001086c */
[C---:B-1----:R-:W-:Y:S01]  /*11240*/  HMMA.16816.F32 R56, R4.reuse, R8, R56 ;  /* 0x000000080438723c */ /* 0x042fe20000001838 */
[----:B------:R-:W1:Y:S02]  /*11250*/  MUFU.EX2 R123, R123 ;  /* 0x0000007b007b7308 */ /* 0x000e640000000800 */
[-CC-:B------:R-:W-:Y:S01]  /*11260*/  FFMA.FTZ R106, R103, R101.reuse, -R100.reuse ;  /* 0x00000065676a7223 */ /* 0x180fe20000010864 */
[----:B-----5:R-:W-:Y:S01]  /*11270*/  LDSM.16.MT88.4 R28, [R95+0x2400] ;  /* 0x002400005f1c783b */ /* 0x020fe20000004200 */
[-C--:B------:R-:W-:Y:S01]  /*11280*/  FFMA.FTZ R127, R98, R101.reuse, -R100 ;  /* 0x00000065627f7223 */ /* 0x080fe20000010864 */
[----:B------:R-:W-:Y:S01]  /*11290*/  MUFU.EX2 R120, R120 ;  /* 0x0000007800787308 */ /* 0x000fe20000000800 */
[----:B------:R-:W-:Y:S01]  /*112a0*/  FFMA.FTZ R108, R104, R101, -R108 ;  /* 0x00000065686c7223 */ /* 0x000fe2000001086c */
[----:B------:R-:W-:Y:S01]  /*112b0*/  FFMA.FTZ R96, R161, R93, R96 ;  /* 0x0000005da1607223 */ /* 0x000fe20000010060 */
[----:B------:R-:W-:Y:S01]  /*112c0*/  HMMA.16816.F32 R52, R4, R10, R52 ;  /* 0x0000000a0434723c */ /* 0x000fe20000001834 */
[----:B------:R-:W5:Y:S01]  /*112d0*/  LDSM.16.MT88.4 R8, [R95+0x2000] ;  /* 0x002000005f08783b */ /* 0x000f620000004200 */
[----:B------:R-:W-:Y:S01]  /*112e0*/  MUFU.EX2 R115, R163 ;  /* 0x000000a300737308 */ /* 0x000fe20000000800 */
[----:B------:R-:W-:Y:S01]  /*112f0*/  FFMA.FTZ R91, R159, R91, R94 ;  /* 0x0000005b9f5b7223 */ /* 0x000fe2000001005e */
[----:B------:R-:W-:-:S02]  /*11300*/  FADD.FTZ R87, R87, R96 ;  /* 0x0000006057577221 */ /* 0x000fc40000010000 */
[----:B------:R2:W-:Y:S01]  /*11310*/  MUFU.EX2 R119, R126 ;  /* 0x0000007e00777308 */ /* 0x0005e20000000800 */
[----:B------:R-:W-:Y:S01]  /*11320*/  FADD.FTZ R91, R34, R91 ;  /* 0x0000005b225b7221 */ /* 0x000fe20000010000 */
[C---:B---3--:R-:W-:Y:S03]  /*11330*/  HMMA.16816.F32 R36, R4.reuse, R12, R36 ;  /* 0x0000000c0424723c */ /* 0x048fe60000001824 */
[----:B------:R-:W-:Y:S01]  /*11340*/  FADD.FTZ R92, R92, R87 ;  /* 0x000000575c5c7221 */ /* 0x000fe20000010000 */
[----:B------:R-:W3:Y:S01]  /*11350*/  MUFU.EX2 R122, R122 ;  /* 0x0000007a007a7308 */ /* 0x000ee20000000800 */
[----:B------:R-:W-:Y:S02]  /*11360*/  FADD.FTZ R86, R86, R91 ;  /* 0x0000005b56567221 */ /* 0x000fe40000010000 */
[----:B------:R-:W-:Y:S01]  /*11370*/  FADD.FTZ R35, R35, R92 ;  /* 0x0000005c23237221 */ /* 0x000fe20000010000 */
[----:B------:R-:W-:Y:S01]  /*11380*/  MUFU.EX2 R117, R117 ;  /* 0x0000007500757308 */ /* 0x000fe20000000800 */
[----:B------:R-:W-:Y:S01]  /*11390*/  FADD.FTZ R3, R3, R86 ;  /* 0x0000005603037221 */ /* 0x000fe20000010000 */
[----:B------:R-:W-:Y:S01]  /*113a0*/  HMMA.16816.F32 R40, R4, R14, R40 ;  /* 0x0000000e0428723c */ /* 0x000fe20000001828 */
[----:B------:R-:W-:Y:S01]  /*113b0*/  LDSM.16.MT88.4 R12, [R95+0x1400] ;  /* 0x001400005f0c783b */ /* 0x000fe20000004200 */
[----:B------:R-:W3:Y:S01]  /*113c0*/  MUFU.EX2 R124, R124 ;  /* 0x0000007c007c7308 */ /* 0x000ee20000000800 */
[----:B------:R-:W-:Y:S01]  /*113d0*/  MOV R86, R33 ;  /* 0x0000002100567202 */ /* 0x000fe20000000f00 */
[-CC-:B--2---:R-:W-:Y:S01]  /*113e0*/  FFMA.FTZ R126, R99, R101.reuse, -R100.reuse ;  /* 0x00000065637e7223 */ /* 0x184fe20000010864 */
[----:B------:R-:W-:Y:S01]  /*113f0*/  FFMA.FTZ R100, R97, R101, -R100 ;  /* 0x0000006561647223 */ /* 0x000fe20000010864 */
[----:B------:R-:W-:Y:S01]  /*11400*/  MUFU.EX2 R121, R121 ;  /* 0x0000007900797308 */ /* 0x000fe20000000800 */
[----:B------:R-:W-:-:S03]  /*11410*/  @P6 MOV R86, R33 ;  /* 0x0000002100566202 */ /* 0x000fc60000000f00 */
[----:B------:R-:W2:Y:S04]  /*11420*/  MUFU.EX2 R102, R102 ;  /* 0x0000006600667308 */ /* 0x000ea80000000800 */
[----:B------:R-:W-:Y:S04]  /*11430*/  MUFU.EX2 R104, R105 ;  /* 0x0000006900687308 */ /* 0x000fe80000000800 */
[----:B------:R-:W-:Y:S04]  /*11440*/  MUFU.EX2 R99, R108 ;  /* 0x0000006c00637308 */ /* 0x000fe80000000800 */
[----:B------:R-:W-:Y:S01]  /*11450*/  MUFU.EX2 R103, R126 ;  /* 0x0000007e00677308 */ /* 0x000fe20000000800 */
[C---:B-----5:R-:W-:Y:S03]  /*11460*/  HMMA.16816.F32 R44, R4.reuse, R8, R44 ;  /* 0x00000008042c723c */ /* 0x060fe6000000182c */
[----:B------:R-:W5:Y:S04]  /*11470*/  MUFU.EX2 R98, R106 ;  /* 0x0000006a00627308 */ /* 0x000f680000000800 */
[----:B------:R-:W-:Y:S01]  /*11480*/  MUFU.EX2 R97, R127 ;  /* 0x0000007f00617308 */ /* 0x000fe20000000800 */
[----:B------:R-:W-:Y:S01]  /*11490*/  HMMA.16816.F32 R48, R4, R10, R48 ;  /* 0x0000000a0430723c */ /* 0x000fe20000001830 */
[----:B------:R-:W1:Y:S02]  /*114a0*/  LDSM.16.MT88.4 R8, [R2+0x8400] ;  /* 0x008400000208783b */ /* 0x000e640000004200 */
[----:B------:R-:W-:Y:S01]  /*114b0*/  F2FP.F16.F32.PACK_AB R4, R109, R112 ;  /* 0x000000706d04723e */ /* 0x000fe200000000ff */
[----:B------:R-:W-:Y:S01]  /*114c0*/  FADD.FTZ R112, R112, R35 ;  /* 0x0000002370707221 */ /* 0x000fe20000010000 */
        /* <DEDUP_REMOVED lines=14> */
[----:B------:R-:W4:Y:S07]  /*115b0*/  LDSM.16.MT88.4 R16, [R2+0x7800] ;  /* 0x007800000210783b */ /* 0x000f2e0000004200 */
[C---:B------:R-:W-:Y:S08]  /*115c0*/  HMMA.16816.F32 R80, R4.reuse, R24, R80 ;  /* 0x000000180450723c */ /* 0x040ff00000001850 */
        /* <DEDUP_REMOVED lines=12> */
[----:B------:R-:W-:Y:S03]  /*11690*/  HMMA.16816.F32 R48, R4, R30, R48 ;  /* 0x0000001e0430723c */ /* 0x000fe60000001830 */
[----:B------:R-:W-:Y:S01]  /*116a0*/  F2FP.F16.F32.PACK_AB R4, R123, R118 ;  /* 0x000000767b04723e */ /* 0x000fe200000000ff */
[----:B------:R-:W1:Y:S01]  /*116b0*/  LDSM.16.MT88.4 R28, [R95+0x2800] ;  /* 0x002800005f1c783b */ /* 0x000e620000004200 */
[----:B---3--:R-:W-:Y:S01]  /*116c0*/  F2FP.F16.F32.PACK_AB R5, R122, R119 ;  /* 0x000000777a05723e */ /* 0x008fe200000000ff */
[----:B------:R-:W-:Y:S01]  /*116d0*/  FADD.FTZ R118, R118, R107 ;  /* 0x0000006b76767221 */ /* 0x000fe20000010000 */
[----:B------:R-:W-:Y:S01]  /*116e0*/  F2FP.F16.F32.PACK_AB R6, R115, R120 ;  /* 0x000000787306723e */ /* 0x000fe200000000ff */
[----:B------:R-:W-:Y:S01]  /*116f0*/  FADD.FTZ R119, R119, R116 ;  /* 0x0000007477777221 */ /* 0x000fe20000010000 */
[----:B------:R-:W-:Y:S01]  /*11700*/  F2FP.F16.F32.PACK_AB R7, R124, R117 ;  /* 0x000000757c07723e */ /* 0x000fe200000000ff */
[----:B------:R-:W-:-:S02]  /*11710*/  FADD.FTZ R123, R123, R118 ;  /* 0x000000767b7b7221 */ /* 0x000fc40000010000 */
[----:B------:R-:W-:Y:S02]  /*11720*/  FADD.FTZ R122, R122, R119 ;  /* 0x000000777a7a7221 */ /* 0x000fe40000010000 */
[----:B------:R-:W-:Y:S02]  /*11730*/  FADD.FTZ R120, R120, R123 ;  /* 0x0000007b78787221 */ /* 0x000fe40000010000 */
[----:B----4-:R-:W-:Y:S03]  /*11740*/  HMMA.16816.F32 R64, R4, R16, R64 ;  /* 0x000000100440723c */ /* 0x010fe60000001840 */
[----:B------:R-:W-:Y:S01]  /*11750*/  FADD.FTZ R117, R117, R122 ;  /* 0x0000007a75757221 */ /* 0x000fe20000010000 */
[----:B------:R-:W-:-:S03]  /*11760*/  FADD.FTZ R120, R115, R120 ;  /* 0x0000007873787221 */ /* 0x000fc60000010000 */
[----:B------:R-:W-:Y:S01]  /*11770*/  FADD.FTZ R124, R124, R117 ;  /* 0x000000757c7c7221 */ /* 0x000fe20000010000 */
[C---:B------:R-:W-:Y:S01]  /*11780*/  HMMA.16816.F32 R60, R4.reuse, R18, R60 ;  /* 0x00000012043c723c */ /* 0x040fe2000000183c */
[----:B------:R-:W3:Y:S07]  /*11790*/  LDSM.16.MT88.4 R16, [R2+0x8c00] ;  /* 0x008c00000210783b */ /* 0x000eee0000004200 */
[C---:B--2---:R-:W-:Y:S08]  /*117a0*/  HMMA.16816.F32 R80, R4.reuse, R24, R80 ;  /* 0x000000180450723c */ /* 0x044ff00000001850 */
[C---:B------:R-:W-:Y:S01]  /*117b0*/  HMMA.16816.F32 R76, R4.reuse, R26, R76 ;  /* 0x0000001a044c723c */ /* 0x040fe2000000184c */
[----:B------:R-:W2:Y:S07]  /*117c0*/  LDSM.16.MT88.4 R24, [R2+0x6c00] ;  /* 0x006c00000218783b */ /* 0x000eae0000004200 */
[C---:B-----5:R-:W-:Y:S08]  /*117d0*/  HMMA.16816.F32 R72, R4.reuse, R20, R72 ;  /* 0x000000140448723c */ /* 0x060ff00000001848 */
[C---:B------:R-:W-:Y:S01]  /*117e0*/  HMMA.16816.F32 R68, R4.reuse, R22, R68 ;  /* 0x000000160444723c */ /* 0x040fe20000001844 */
[----:B------:R4:W5:Y:S07]  /*117f0*/  LDSM.16.MT88.4 R20, [R2+0x7c00] ;  /* 0x007c00000214783b */ /* 0x00096e0000004200 */
[C---:B-1----:R-:W-:Y:S08]  /*11800*/  HMMA.16816.F32 R36, R4.reuse, R8, R36 ;  /* 0x000000080424723c */ /* 0x042ff00000001824 */
[C---:B------:R-:W-:Y:S01]  /*11810*/  HMMA.16816.F32 R40, R4.reuse, R10, R40 ;  /* 0x0000000a0428723c */ /* 0x040fe20000001828 */
[----:B------:R-:W-:Y:S01]  /*11820*/  LDSM.16.MT88.4 R8, [R95+0x1c00] ;  /* 0x001c00005f08783b */ /* 0x000fe20000004200 */
[----:B----4-:R-:W1:Y:S06]  /*11830*/  MUFU.EX2 R2, R100 ;  /* 0x0000006400027308 */ /* 0x010e6c0000000800 */
[C---:B------:R-:W-:Y:S08]  /*11840*/  HMMA.16816.F32 R56, R4.reuse, R12, R56 ;  /* 0x0000000c0438723c */ /* 0x040ff00000001838 */
[C---:B------:R-:W-:Y:S01]  /*11850*/  HMMA.16816.F32 R52, R4.reuse, R14, R52 ;  /* 0x0000000e0434723c */ /* 0x040fe20000001834 */
[----:B------:R-:W4:Y:S07]  /*11860*/  LDSM.16.MT88.4 R12, [R95+0xc00] ;  /* 0x000c00005f0c783b */ /* 0x000f2e0000004200 */
[C---:B------:R-:W-:Y:S08]  /*11870*/  HMMA.16816.F32 R44, R4.reuse, R28, R44 ;  /* 0x0000001c042c723c */ /* 0x040ff0000000182c */
[----:B------:R-:W-:Y:S03]  /*11880*/  HMMA.16816.F32 R48, R4, R30, R48 ;  /* 0x0000001e0430723c */ /* 0x000fe60000001830 */
[----:B------:R-:W-:Y:S01]  /*11890*/  F2FP.F16.F32.PACK_AB R4, R102, R121 ;  /* 0x000000796604723e */ /* 0x000fe200000000ff */
        /* <DEDUP_REMOVED lines=9> */
[----:B---3--:R-:W-:Y:S03]  /*11930*/  HMMA.16816.F32 R36, R4, R16, R36 ;  /* 0x000000100424723c */ /* 0x008fe60000001824 */
[----:B------:R-:W-:Y:S01]  /*11940*/  FADD.FTZ R161, R99, R104 ;  /* 0x0000006863a17221 */ /* 0x000fe20000010000 */
[----:B------:R-:W-:-:S04]  /*11950*/  FADD.FTZ R159, R2, R97 ;  /* 0x00000061029f7221 */ /* 0x000fc80000010000 */
[C---:B------:R-:W-:Y:S01]  /*11960*/  HMMA.16816.F32 R40, R4.reuse, R18, R40 ;  /* 0x000000120428723c */ /* 0x040fe20000001828 */
[----:B------:R-:W1:Y:S07]  /*11970*/  LDSM.16.MT88.4 R16, [R95+0x2c00] ;  /* 0x002c00005f10783b */ /* 0x000e6e0000004200 */
[C---:B--2---:R-:W-:Y:S08]  /*11980*/  HMMA.16816.F32 R80, R4.reuse, R24, R80 ;  /* 0x000000180450723c */ /* 0x044ff00000001850 */
[C---:B------:R-:W-:Y:S08]  /*11990*/  HMMA.16816.F32 R76, R4.reuse, R26, R76 ;  /* 0x0000001a044c723c */ /* 0x040ff0000000184c */
[C---:B-----5:R-:W-:Y:S08]  /*119a0*/  HMMA.16816.F32 R64, R4.reuse, R20, R64 ;  /* 0x000000140440723c */ /* 0x060ff00000001840 */
        /* <DEDUP_REMOVED lines=9> */
.L_x_10807:
[----:B------:R-:W-:-:S07]  /*11a40*/  IADD3 R88, PT, PT, R90, -0x1, RZ ;  /* 0xffffffff5a587810 */ /* 0x000fce0007ffe0ff */
.L_x_10816:
[----:B------:R-:W-:Y:S05]  /*11a50*/  BSYNC B2 ;  /* 0x0000000000027941 */ /* 0x000fea0003800000 */
.L_x_10806:
[----:B------:R-:W-:-:S13]  /*11a60*/  ISETP.GE.AND P0, PT, R88, R137, PT ;  /* 0x000000895800720c */ /* 0x000fda0003f06270 */
[----:B------:R-:W-:Y:S05]  /*11a70*/  @!P0 BRA `(.L_x_10817) ;  /* 0x0000003800bc8947 */ /* 0x000fea0003800000 */
[----:B------:R-:W1:Y:S01]  /*11a80*/  S2R R2, SR_TID.X ;  /* 0x0000000000027919 */ /* 0x000e620000002100 */
[----:B------:R-:W-:Y:S01]  /*11a90*/  IMAD.SHL.U32 R160, R88, 0x40, RZ ;  /* 0x0000004058a07824 */ /* 0x000fe200078e00ff */
[----:B------:R-:W-:Y:S01]  /*11aa0*/  ISETP.NE.U32.AND P3, PT, R152, RZ, PT ;  /* 0x000000ff9800720c */ /* 0x000fe20003f65070 */
[----:B------:R-:W-:-:S03]  /*11ab0*/  VIADD R158, R88, 0x1 ;  /* 0x00000001589e7836 */ /* 0x000fc60000000000 */
[----:B------:R-:W-:Y:S02]  /*11ac0*/  LOP3.LUT R163, R160, 0x20, R125, 0xfe, !PT ;  /* 0x00000020a0a37812 */ /* 0x000fe400078efe7d */
[----:B------:R-:W-:Y:S02]  /*11ad0*/  ISETP.NE.AND.EX P3, PT, R153, RZ, PT, P3 ;  /* 0x000000ff9900720c */ /* 0x000fe40003f65330 */
[----:B-1----:R-:W-:-:S04]  /*11ae0*/  SHF.R.U32.HI R2, RZ, 0x2, R2 ;  /* 0x00000002ff027819 */ /* 0x002fc80000011602 */
[----:B------:R-:W-:-:S04]  /*11af0*/  LOP3.LUT R2, R2, 0x7, RZ, 0xc0, !PT ;  /* 0x0000000702027812 */ /* 0x000fc800078ec0ff */
[----:B------:R-:W-:Y:S01]  /*11b00*/  IADD3 R0, PT, PT, R2, R89, R0 ;  /* 0x0000005902007210 */ /* 0x000fe20007ffe000 */
[----:B------:R-:W-:-:S03]  /*11b10*/  IMAD.MOV.U32 R2, RZ, RZ, R3 ;  /* 0x000000ffff027224 */ /* 0x000fc600078e0003 */
[----:B------:R-:W-:Y:S01]  /*11b20*/  IADD3 R3, PT, PT, -R125, R0, -R146 ;  /* 0x000000007d037210 */ /* 0x000fe20007ffe992 */
[----:B------:R-:W-:-:S03]  /*11b30*/  IMAD.MOV.U32 R0, RZ, RZ, R86 ;  /* 0x000000ffff007224 */ /* 0x000fc600078e0056 */
[----:B------:R-:W-:Y:S01]  /*11b40*/  IADD3 R162, PT, PT, R3, -0x19, -R160 ;  /* 0xffffffe703a27810 */ /* 0x000fe20007ffe8a0 */
[----:B------:R-:W-:-:S07]  /*11b50*/  VIADD R160, R160, 0x40 ;  /* 0x00000040a0a07836 */ /* 0x000fce0000000000 */
.L_x_10824:
        /* <DEDUP_REMOVED lines=78> */
.L_x_10819:
[----:B------:R-:W-:Y:S05]  /*12040*/  BSYNC.RECONVERGENT B0 ;  /* 0x0000000000007941 */ /* 0x000fea0003800200 */
.L_x_10818:
        /* <DEDUP_REMOVED lines=11> */
[C---:B------:R-:W-:Y:S02]  /*12100*/  LOP3.LUT R165, R164.reuse, 0x20, RZ, 0xfc, !PT ;  /* 0x00000020a4a57812 */ /* 0x040fe400078efcff */
[----:B------:R-:W-:Y:S02]  /*12110*/  LOP3.LUT R164, R164, 0x40, RZ, 0xfc, !PT ;  /* 0x00000040a4a47812 */ /* 0x000fe400078efcff */
[--C-:B------:R-:W-:Y:S02]  /*12120*/  LOP3.LUT R13, R13, 0x18, R14.reuse, 0x78, !PT ;  /* 0x000000180d0d7812 */ /* 0x100fe400078e780e */
[-C--:B------:R-:W-:Y:S02]  /*12130*/  ISETP.GE.AND P4, PT, R164, R147.reuse, PT ;  /* 0x00000093a400720c */ /* 0x080fe40003f86270 */
[----:B------:R-:W-:Y:S01]  /*12140*/  LOP3.LUT R164, R13, 0x1f20, R14, 0xf8, !PT ;  /* 0x00001f200da47812 */ /* 0x000fe200078ef80e */
[----:B-1----:R-:W-:Y:S01]  /*12150*/  ULEA UR6, UR6, UR7, 0x18 ;  /* 0x0000000706067291 */ /* 0x002fe2000f8ec0ff */
[----:B------:R-:W-:Y:S02]  /*12160*/  ISETP.GE.AND P5, PT, R165, R147, PT ;  /* 0x00000093a500720c */ /* 0x000fe40003fa6270 */
[----:B------:R-:W-:Y:S02]  /*12170*/  LEA R14, P0, R133, R140, 0x1 ;  /* 0x0000008c850e7211 */ /* 0x000fe400078008ff */
[----:B------:R-:W-:Y:S02]  /*12180*/  SHF.L.U32 R87, R3, 0x2, RZ ;  /* 0x0000000203577819 */ /* 0x000fe400000006ff */
[----:B------:R-:W-:Y:S03]  /*12190*/  LEA R165, R164, UR6, 0x1 ;  /* 0x00000006a4a57c11 */ /* 0x000fe6000f8e08ff */
[----:B------:R-:W-:Y:S01]  /*121a0*/  @!P4 IMAD.MOV.U32 R18, RZ, RZ, R140 ;  /* 0x000000ffff12c224 */ /* 0x000fe200078e008c */
[-C--:B------:R-:W-:Y:S01]  /*121b0*/  @!P4 MOV R19, R141.reuse ;  /* 0x0000008d0013c202 */ /* 0x080fe20000000f00 */
[----:B------:R-:W-:Y:S01]  /*121c0*/  @!PT LDS RZ, [RZ] ;  /* 0x00000000fffff984 */ /* 0x000fe20000000800 */
[----:B------:R-:W-:Y:S01]  /*121d0*/  @!PT LDS RZ, [RZ] ;  /* 0x00000000fffff984 */ /* 0x000fe20000000800 */
[----:B------:R-:W-:Y:S01]  /*121e0*/  @!PT LDS RZ, [RZ] ;  /* 0x00000000fffff984 */ /* 0x000fe20000000800 */
[----:B------:R-:W-:Y:S01]  /*121f0*/  @!P6 LDGSTS.E.BYPASS.LTC128B.128 [R165+0x6000], desc[UR4][R140.64] ;  /* 0x060000008ca5efae */ /* 0x000fe2000b981a04 */
[----:B------:R-:W-:Y:S02]  /*12200*/  LEA.HI.X R15, R133, R141, R134, 0x1, P0 ;  /* 0x0000008d850f7211 */ /* 0x000fe400000f0c86 */
        /* <DEDUP_REMOVED lines=12> */
[----:B------:R-:W-:Y:S03]  /*122d0*/  LOP3.LUT R88, R131, 0xc0, RZ, 0xc0, !PT ;  /* 0x000000c083587812 */ /* 0x000fe600078ec0ff */
[----:B------:R-:W-:Y:S01]  /*122e0*/  @!PT LDS RZ, [RZ] ;  /* 0x00000000fffff984 */ /* 0x000fe20000000800 */
[----:B------:R-:W-:Y:S01]  /*122f0*/  @!PT LDS RZ, [RZ] ;  /* 0x00000000fffff984 */ /* 0x000fe20000000800 */
[----:B------:R-:W-:Y:S01]  /*12300*/  @!PT LDS RZ, [RZ] ;  /* 0x00000000fffff984 */ /* 0x000fe20000000800 */
[----:B------:R-:W-:Y:S01]  /*12310*/  @!P4 LDGSTS.E.BYPASS.LTC128B.128 [R165+0x8000], desc[UR4][R18.64+0x80] ;  /* 0x0800008012a5cfae */ /* 0x000fe2000b981a04 */
[--C-:B------:R-:W-:Y:S02]  /*12320*/  LOP3.LUT R89, R90, 0x20, R131.reuse, 0xf8, !PT ;  /* 0x000000205a597812 */ /* 0x100fe400078ef883 */
[----:B------:R-:W-:Y:S03]  /*12330*/  LOP3.LUT R91, R86, 0x100, R131, 0xf8, !PT ;  /* 0x00000100565b7812 */ /* 0x000fe600078ef883 */
[----:B------:R-:W-:Y:S01]  /*12340*/  @P4 STS.128 [R165+0x8000], RZ ;  /* 0x008000ffa5004388 */ /* 0x000fe20000000c00 */
[----:B------:R-:W-:Y:S02]  /*12350*/  LOP3.LUT R130, R130, R87, RZ, 0x3c, !PT ;  /* 0x0000005782827212 */ /* 0x000fe400078e3cff */
[----:B------:R-:W-:Y:S03]  /*12360*/  LOP3.LUT R88, R88, 0x8, R3, 0xf8, !PT ;  /* 0x0000000858587812 */ /* 0x000fe600078ef803 */
[----:B------:R-:W-:Y:S01]  /*12370*/  @!PT LDS RZ, [RZ] ;  /* 0x00000000fffff984 */ /* 0x000fe20000000800 */
[----:B------:R-:W-:Y:S01]  /*12380*/  @!PT LDS RZ, [RZ] ;  /* 0x00000000fffff984 */ /* 0x000fe20000000800 */
[----:B------:R-:W-:Y:S01]  /*12390*/  @!PT LDS RZ, [RZ] ;  /* 0x00000000fffff984 */ /* 0x000fe20000000800 */
[----:B------:R-:W-:Y:S01]  /*123a0*/  @!P6 LDGSTS.E.BYPASS.LTC128B.128 [R165+0x6800], desc[UR4][R14.64] ;  /* 0x068000000ea5efae */ /* 0x000fe2000b981a04 */
[----:B------:R-:W-:Y:S02]  /*123b0*/  LOP3.LUT R86, R91, R130, RZ, 0xfc, !PT ;  /* 0x000000825b567212 */ /* 0x000fe400078efcff */
[----:B------:R-:W-:Y:S03]  /*123c0*/  LOP3.LUT R88, R89, R88, R87, 0xf6, !PT ;  /* 0x0000005859587212 */ /* 0x000fe600078ef657 */
[----:B------:R-:W-:Y:S01]  /*123d0*/  @P6 STS.128 [R165+0x6800], RZ ;  /* 0x006800ffa5006388 */ /* 0x000fe20000000c00 */
[----:B------:R-:W-:Y:S02]  /*123e0*/  LEA R132, R86, UR6, 0x1 ;  /* 0x0000000656847c11 */ /* 0x000fe4000f8e08ff */
[----:B------:R-:W-:Y:S03]  /*123f0*/  LEA R87, R88, UR6, 0x1 ;  /* 0x0000000658577c11 */ /* 0x000fe6000f8e08ff */
[----:B------:R-:W-:Y:S01]  /*12400*/  @!PT LDS RZ, [RZ] ;  /* 0x00000000fffff984 */ /* 0x000fe20000000800 */
[----:B------:R-:W-:Y:S01]  /*12410*/  @!PT LDS RZ, [RZ] ;  /* 0x00000000fffff984 */ /* 0x000fe20000000800 */
[----:B------:R-:W-:Y:S01]  /*12420*/  @!PT LDS RZ, [RZ] ;  /* 0x00000000fffff984 */ /* 0x000fe20000000800 */
[----:B------:R-:W-:Y:S01]  /*12430*/  @!P5 LDGSTS.E.BYPASS.LTC128B.128 [R165+0x7800], desc[UR4][R14.64+0x40] ;  /* 0x078000400ea5dfae */ /* 0x000fe2000b981a04 */
[----:B------:R-:W-:Y:S02]  /*12440*/  LOP3.LUT P2, RZ, R3, 0x4, RZ, 0xc0, !PT ;  /* 0x0000000403ff7812 */ /* 0x000fe4000784c0ff */
[----:B------:R-:W-:Y:S03]  /*12450*/  MOV R100, 0x20 ;  /* 0x0000002000647802 */ /* 0x000fe60000000f00 */
[----:B------:R-:W-:Y:S01]  /*12460*/  @P5 STS.128 [R165+0x7800], RZ ;  /* 0x007800ffa5005388 */ /* 0x000fe20000000c00 */
[----:B------:R-:W-:Y:S02]  /*12470*/  IADD3 R158, PT, PT, R158, -0x1, RZ ;  /* 0xffffffff9e9e7810 */ /* 0x000fe40007ffe0ff */
[----:B------:R-:W-:Y:S03]  /*12480*/  SEL R100, R100, 0xffffffe0, !P2 ;  /* 0xffffffe064647807 */ /* 0x000fe60005000000 */
[----:B------:R-:W-:Y:S01]  /*12490*/  @!PT LDS RZ, [RZ] ;  /* 0x00000000fffff984 */ /* 0x000fe20000000800 */
[----:B------:R-:W-:Y:S01]  /*124a0*/  @!PT LDS RZ, [RZ] ;  /* 0x00000000fffff984 */ /* 0x000fe20000000800 */
[----:B------:R-:W-:Y:S01]  /*124b0*/  @!PT LDS RZ, [RZ] ;  /* 0x00000000fffff984 */ /* 0x000fe20000000800 */
[----:B------:R1:W-:Y:S01]  /*124c0*/  @!P4 LDGSTS.E.BYPASS.LTC128B.128 [R165+0x8800], desc[UR4][R14.64+0x80] ;  /* 0x088000800ea5cfae */ /* 0x0003e2000b981a04 */
[----:B------:R-:W-:Y:S02]  /*124d0*/  ISETP.GT.AND P0, PT, R158, R137, PT ;  /* 0x000000899e00720c */ /* 0x000fe40003f04270 */
[----:B------:R-:W-:Y:S03]  /*124e0*/  IADD3 R3, PT, PT, R87, R100, RZ ;  /* 0x0000006457037210 */ /* 0x000fe60007ffe0ff */
[----:B------:R-:W-:Y:S01]  /*124f0*/  @P4 STS.128 [R165+0x8800], RZ ;  /* 0x008800ffa5004388 */ /* 0x000fe20000000c00 */
[----:B------:R-:W-:Y:S05]  /*12500*/  IMAD.IADD R86, R132, 0x1, R100 ;  /* 0x0000000184567824 */ /* 0x000fea00078e0264 */
[----:B------:R-:W-:Y:S06]  /*12510*/  LDSM.16.M88.4 R88, [R132] ;  /* 0x000000008458783b */ /* 0x000fec0000000200 */
[----:B------:R-:W2:Y:S06]  /*12520*/  LDSM.16.M88.4 R92, [R87+0x3000] ;  /* 0x00300000575c783b */ /* 0x000eac0000000200 */
[----:B------:R-:W1:Y:S06]  /*12530*/  LDSM.16.M88.4 R96, [R87+0x3400] ;  /* 0x003400005760783b */ /* 0x000e6c0000000200 */
[----:B------:R-:W3:Y:S06]  /*12540*/  LDSM.16.M88.4 R100, [R87+0x3800] ;  /* 0x003800005764783b */ /* 0x000eec0000000200 */
[----:B------:R-:W4:Y:S06]  /*12550*/  LD.E R164, desc[UR4][R84.64+0x18c] ;  /* 0x00018c0454a47980 */ /* 0x000f2c000c101900 */
        /* <DEDUP_REMOVED lines=8> */
[C---:B-1----:R-:W-:Y:S01]  /*125e0*/  HMMA.16816.F32 R12, R88.reuse, R96, RZ ;  /* 0x00000060580c723c */ /* 0x042fe200000018ff */
[----:B------:R-:W1:Y:S06]  /*125f0*/  LDSM.16.M88.4 R124, [R3+0x3c00] ;  /* 0x003c0000037c783b */ /* 0x000e6c0000000200 */
[----:B------:R-:W-:Y:S01]  /*12600*/  LDSM.16.M88.4 R92, [R87+0x4000] ;  /* 0x00400000575c783b */ /* 0x000fe20000000200 */
[C---:B------:R-:W-:Y:S05]  /*12610*/  HMMA.16816.F32 R16, R88.reuse, R98, RZ ;  /* 0x000000625810723c */ /* 0x040fea00000018ff */
[----:B------:R-:W-:Y:S03]  /*12620*/  LDSM.16.M88.4 R96, [R87+0x4400] ;  /* 0x004400005760783b */ /* 0x000fe60000000200 */
[C---:B---3--:R-:W-:Y:S08]  /*12630*/  HMMA.16816.F32 R20, R88.reuse, R100, RZ ;  /* 0x000000645814723c */ /* 0x048ff000000018ff */
[C---:B------:R-:W-:Y:S01]  /*12640*/  HMMA.16816.F32 R24, R88.reuse, R102, RZ ;  /* 0x000000665818723c */ /* 0x040fe200000018ff */
[----:B------:R-:W-:Y:S07]  /*12650*/  LDSM.16.M88.4 R100, [R87+0x4800] ;  /* 0x004800005764783b */ /* 0x000fee0000000200 */
[C---:B-----5:R-:W-:Y:S08]  /*12660*/  HMMA.16816.F32 R28, R88.reuse, R104, RZ ;  /* 0x00000068581c723c */ /* 0x060ff000000018ff */
[----:B------:R-:W-:Y:S01]  /*12670*/  HMMA.16816.F32 R32, R88, R106, RZ ;  /* 0x0000006a5820723c */ /* 0x000fe200000018ff */
[----:B------:R-:W3:Y:S06]  /*12680*/  LDSM.16.M88.4 R88, [R132+0x1000] ;  /* 0x001000008458783b */ /* 0x000eec0000000200 */
[----:B------:R-:W5:Y:S01]  /*12690*/  LDSM.16.M88.4 R104, [R87+0x4c00] ;  /* 0x004c00005768783b */ /* 0x000f620000000200 */
        /* <DEDUP_REMOVED lines=8> */
[----:B------:R-:W-:Y:S07]  /*12720*/  LDSM.16.M88.4 R120, [R3+0x4800] ;  /* 0x004800000378783b */ /* 0x000fee0000000200 */
[C---:B-1----:R-:W-:Y:S08]  /*12730*/  HMMA.16816.F32 R28, R108.reuse, R124, R28 ;  /* 0x0000007c6c1c723c */ /* 0x042ff0000000181c */
[----:B------:R-:W-:Y:S01]  /*12740*/  HMMA.16816.F32 R32, R108, R126, R32 ;  /* 0x0000007e6c20723c */ /* 0x000fe20000001820 */
[----:B------:R-:W1:Y:S06]  /*12750*/  LDSM.16.M88.4 R108, [R3+0x4400] ;  /* 0x00440000036c783b */ /* 0x000e6c0000000200 */
[----:B------:R-:W-:Y:S01]  /*12760*/  LDSM.16.M88.4 R124, [R3+0x5000] ;  /* 0x00500000037c783b */ /* 0x000fe20000000200 */
        /* <DEDUP_REMOVED lines=9> */
[C---:B-----5:R-:W-:Y:S08]  /*12800*/  HMMA.16816.F32 R28, R88.reuse, R104, R28 ;  /* 0x00000068581c723c */ /* 0x060ff0000000181c */
[----:B------:R-:W-:Y:S01]  /*12810*/  HMMA.16816.F32 R32, R88, R106, R32 ;  /* 0x0000006a5820723c */ /* 0x000fe20000001820 */
[----:B------:R-:W5:Y:S06]  /*12820*/  LDSM.16.M88.4 R88, [R87+0x5400] ;  /* 0x005400005758783b */ /* 0x000f6c0000000200 */
[----:B------:R-:W5:Y:S01]  /*12830*/  LDSM.16.M88.4 R104, [R87+0x5800] ;  /* 0x005800005768783b */ /* 0x000f620000000200 */
[C---:B--2---:R-:W-:Y:S08]  /*12840*/  HMMA.16816.F32 R4, R112.reuse, R116, R4 ;  /* 0x000000747004723c */ /* 0x044ff00000001804 */
[C---:B------:R-:W-:Y:S01]  /*12850*/  HMMA.16816.F32 R8, R112.reuse, R118, R8 ;  /* 0x000000767008723c */ /* 0x040fe20000001808 */
[----:B------:R-:W-:Y:S07]  /*12860*/  LDSM.16.M88.4 R116, [R86+0x2000] ;  /* 0x002000005674783b */ /* 0x000fee0000000200 */
[C---:B-1----:R-:W-:Y:S08]  /*12870*/  HMMA.16816.F32 R12, R112.reuse, R108, R12 ;  /* 0x0000006c700c723c */ /* 0x042ff0000000180c */
[C---:B------:R-:W-:Y:S01]  /*12880*/  HMMA.16816.F32 R16, R112.reuse, R110, R16 ;  /* 0x0000006e7010723c */ /* 0x040fe20000001810 */
[----:B------:R-:W1:Y:S07]  /*12890*/  LDSM.16.M88.4 R108, [R87+0x5c00] ;  /* 0x005c0000576c783b */ /* 0x000e6e0000000200 */
[C---:B------:R-:W-:Y:S08]  /*128a0*/  HMMA.16816.F32 R20, R112.reuse, R120, R20 ;  /* 0x000000787014723c */ /* 0x040ff00000001814 */
[C---:B------:R-:W-:Y:S08]  /*128b0*/  HMMA.16816.F32 R24, R112.reuse, R122, R24 ;  /* 0x0000007a7018723c */ /* 0x040ff00000001818 */
[C---:B---3--:R-:W-:Y:S08]  /*128c0*/  HMMA.16816.F32 R28, R112.reuse, R92, R28 ;  /* 0x0000005c701c723c */ /* 0x048ff0000000181c */
[----:B------:R-:W-:Y:S01]  /*128d0*/  HMMA.16816.F32 R32, R112, R94, R32 ;  /* 0x0000005e7020723c */ /* 0x000fe20000001820 */
[----:B------:R-:W-:Y:S07]  /*128e0*/  LDSM.16.M88.4 R92, [R3+0x5800] ;  /* 0x00580000035c783b */ /* 0x000fee0000000200 */
[C---:B------:R-:W-:Y:S08]  /*128f0*/  HMMA.16816.F32 R4, R96.reuse, R100, R4 ;  /* 0x000000646004723c */ /* 0x040ff00000001804 */
[C---:B------:R-:W-:Y:S08]  /*12900*/  HMMA.16816.F32 R8, R96.reuse, R102, R8 ;  /* 0x000000666008723c */ /* 0x040ff00000001808 */
[C---:B-----5:R-:W-:Y:S08]  /*12910*/  HMMA.16816.F32 R12, R96.reuse, R88, R12 ;  /* 0x00000058600c723c */ /* 0x060ff0000000180c */
        /* <DEDUP_REMOVED lines=39> */
[----:B------:R5:W1:Y:S01]  /*12b90*/  MUFU.TANH R94, R93 ;  /* 0x0000005d005e7308 */ /* 0x000a620000002400 */
[-C--:B------:R-:W-:Y:S01]  /*12ba0*/  FMUL.FTZ R23, R25, R164.reuse ;  /* 0x000000a419177220 */ /* 0x080fe20000410000 */
[-C--:B------:R-:W-:Y:S01]  /*12bb0*/  FMUL.FTZ R25, R27, R164.reuse ;  /* 0x000000a41b197220 */ /* 0x080fe20000410000 */
[-C--:B------:R-:W-:Y:S07]  /*12bc0*/  FMUL.FTZ R97, R24, R164.reuse ;  /* 0x000000a418617220 */ /* 0x080fee0000410000 */
[----:B------:R1:W1:Y:S01]  /*12bd0*/  MUFU.TANH R6, R97 ;  /* 0x0000006100067308 */ /* 0x0002620000002400 */
[C---:B--2---:R-:W-:Y:S09]  /*12be0*/  HMMA.16816.F32 R28, R116.reuse, R88, R28 ;  /* 0x00000058741c723c */ /* 0x044ff2000000181c */
[----:B------:R-:W2:Y:S01]  /*12bf0*/  MUFU.TANH R123, R123 ;  /* 0x0000007b007b7308 */ /* 0x000ea20000002400 */
[----:B------:R-:W-:Y:S03]  /*12c00*/  HMMA.16816.F32 R32, R116, R90, R32 ;  /* 0x0000005a7420723c */ /* 0x000fe60000001820 */
[-C--:B-----5:R-:W-:Y:S06]  /*12c10*/  FMUL.FTZ R93, R26, R164.reuse ;  /* 0x000000a41a5d7220 */ /* 0x0a0fec0000410000 */
        /* <DEDUP_REMOVED lines=50> */
[----:B-1----:R-:W3:Y:S06]  /*12f40*/  LD.E.64 R28, desc[UR4][R84.64+0x38] ;  /* 0x00003804541c7980 */ /* 0x002eec000c101b00 */
[----:B------:R-:W4:Y:S01]  /*12f50*/  LD.E.64 R32, desc[UR4][R84.64+0x20] ;  /* 0x0000200454207980 */ /* 0x000f22000c101b00 */
[-C--:B--2---:R-:W-:Y:S02]  /*12f60*/  IABS R7, R12.reuse ;  /* 0x0000000c00077213 */ /* 0x084fe40000000000 */
[----:B------:R-:W-:Y:S02]  /*12f70*/  IABS R5, R12 ;  /* 0x0000000c00057213 */ /* 0x000fe40000000000 */
[----:B------:R-:W1:Y:S03]  /*12f80*/  I2F.RP R16, R7 ;  /* 0x0000000700107306 */ /* 0x000e660000209400 */
[----:B------:R-:W-:Y:S07]  /*12f90*/  IMAD.MOV R5, RZ, RZ, -R5 ;  /* 0x000000ffff057224 */ /* 0x000fee00078e0a05 */
[----:B-1----:R-:W1:Y:S02]  /*12fa0*/  MUFU.RCP R3, R16 ;  /* 0x0000001000037308 */ /* 0x002e640000001000 */
[----:B-1----:R-:W-:Y:S01]  /*12fb0*/  VIADD R9, R3, 0xffffffe ;  /* 0x0ffffffe03097836 */ /* 0x002fe20000000000 */
[----:B------:R-:W-:Y:S07]  /*12fc0*/  IADD3 R3, PT, PT, R160, -0x40, RZ ;  /* 0xffffffc0a0037810 */ /* 0x000fee0007ffe0ff */
[----:B------:R-:W1:Y:S02]  /*12fd0*/  F2I.FTZ.U32.TRUNC.NTZ R9, R9 ;  /* 0x0000000900097305 */ /* 0x000e64000021f000 */
[--C-:B-1----:R-:W-:Y:S04]  /*12fe0*/  IMAD.MOV R4, RZ, RZ, -R9.reuse ;  /* 0x000000ffff047224 */ /* 0x102fe800078e0a09 */
[----:B------:R-:W-:Y:S01]  /*12ff0*/  IMAD R11, R4, R7, RZ ;  /* 0x00000007040b7224 */ /* 0x000fe200078e02ff */
[----:B------:R-:W-:Y:S02]  /*13000*/  IABS R4, R10 ;  /* 0x0000000a00047213 */ /* 0x000fe40000000000 */
[-C--:B------:R-:W-:Y:S01]  /*13010*/  LOP3.LUT R10, R10, R12.reuse, RZ, 0x3c, !PT ;  /* 0x0000000c0a0a7212 */ /* 0x080fe200078e3cff */
[----:B------:R-:W-:Y:S01]  /*13020*/  IMAD.HI.U32 R11, R9, R11, R8 ;  /* 0x0000000b090b7227 */ /* 0x000fe200078e0008 */
[----:B------:R-:W-:Y:S02]  /*13030*/  IABS R8, R3 ;  /* 0x0000000300087213 */ /* 0x000fe40000000000 */
        /* <DEDUP_REMOVED lines=29> */
[----:B------:R-:W2:Y:S03]  /*13210*/  LD.E R4, desc[UR4][R86.64] ;  /* 0x0000000456047980 */ /* 0x000ea6000c101900 */
[-C--:B---3--:R-:W-:Y:S01]  /*13220*/  IMAD R5, R29, R12.reuse, RZ ;  /* 0x0000000c1d057224 */ /* 0x088fe200078e02ff */
[----:B------:R-:W2:Y:S01]  /*13230*/  LD.E R3, desc[UR4][R34.64] ;  /* 0x0000000422037980 */ /* 0x000ea2000c101900 */
[C---:B------:R-:W-:Y:S01]  /*13240*/  IMAD.WIDE.U32 R10, R28.reuse, R12, RZ ;  /* 0x0000000c1c0a7225 */ /* 0x040fe200078e00ff */
[----:B------:R-:W-:Y:S05]  /*13250*/  SHF.R.S32.HI R8, RZ, 0x1f, R12 ;  /* 0x0000001fff087819 */ /* 0x000fea000001140c */
        /* <DEDUP_REMOVED lines=10> */
.L_x_10823:
[----:B------:R-:W-:Y:S05]  /*13300*/  BSYNC.RECONVERGENT B0 ;  /* 0x0000000000007941 */ /* 0x000fea0003800200 */
.L_x_10822:
        /* <DEDUP_REMOVED lines=37> */
.L_x_10821:
[----:B------:R-:W-:Y:S05]  /*13560*/  BSYNC.RECONVERGENT B1 ;  /* 0x0000000000017941 */ /* 0x000fea0003800200 */
.L_x_10820:
[----:B--2---:R-:W-:Y:S01]  /*13570*/  IABS R8, R162 ;  /* 0x000000a200087213 */ /* 0x004fe20000000000 */
[----:B------:R-:W2:Y:S01]  /*13580*/  LD.E R87, desc[UR4][R84.64+0xdc] ;  /* 0x0000dc0454577980 */ /* 0x000ea2000c101900 */
[----:B------:R-:W-:Y:S01]  /*13590*/  LOP3.LUT R130, R130, 0x120, R131, 0xf8, !PT ;  /* 0x0000012082827812 */ /* 0x000fe200078ef883 */
[C---:B------:R-:W-:Y:S01]  /*135a0*/  VIADD R3, R163.reuse, 0xffffffe0 ;  /* 0xffffffe0a3037836 */ /* 0x040fe20000000000 */
[----:B------:R-:W-:Y:S01]  /*135b0*/  I2FP.F32.S32 R8, R8 ;  /* 0x0000000800087245 */ /* 0x000fe20000201400 */
[C---:B-1----:R-:W-:Y:S01]  /*135c0*/  VIADD R30, R163.reuse, 0xffffffe1 ;  /* 0xffffffe1a31e7836 */ /* 0x042fe20000000000 */
[----:B------:R-:W-:Y:S01]  /*135d0*/  LEA R100, R130, UR6, 0x1 ;  /* 0x0000000682647c11 */ /* 0x000fe2000f8e08ff */
[----:B------:R-:W-:Y:S01]  /*135e0*/  VIADD R28, R163, 0xffffffe9 ;  /* 0xffffffe9a31c7836 */ /* 0x000fe20000000000 */
[----:B------:R-:W-:Y:S01]  /*135f0*/  ISETP.GE.AND P1, PT, R3, R156, PT ;  /* 0x0000009c0300720c */ /* 0x000fe20003f26270 */
[----:B------:R-:W-:Y:S01]  /*13600*/  VIADD R29, R163, 0xffffffe8 ;  /* 0xffffffe8a31d7836 */ /* 0x000fe20000000000 */
[----:B------:R-:W-:Y:S01]  /*13610*/  ISETP.GE.AND P4, PT, R3, R154, PT ;  /* 0x0000009a0300720c */ /* 0x000fe20003f86270 */
[----:B------:R-:W-:Y:S01]  /*13620*/  VIADD R20, R163, 0xfffffff8 ;  /* 0xfffffff8a3147836 */ /* 0x000fe20000000000 */
[----:B------:R-:W-:Y:S01]  /*13630*/  ISETP.GE.AND P6, PT, R3, R155, PT ;  /* 0x0000009b0300720c */ /* 0x000fe20003fc6270 */
[-C--:B------:R-:W-:Y:S01]  /*13640*/  FFMA.FTZ R165, -R157, R8.reuse, R95 ;  /* 0x000000089da57223 */ /* 0x080fe2000001015f */
[----:B------:R-:W-:Y:S01]  /*13650*/  ISETP.GE.AND P5, PT, R3, R149, PT ;  /* 0x000000950300720c */ /* 0x000fe20003fa6270 */
[C---:B------:R-:W-:Y:S02]  /*13660*/  VIADD R3, R162.reuse, 0x18 ;  /* 0x00000018a2037836 */ /* 0x040fe40000000000 */
[----:B------:R-:W-:Y:S01]  /*13670*/  FFMA.FTZ R17, -R157, R8, R17 ;  /* 0x000000089d117223 */ /* 0x000fe20000010111 */
[----:B------:R-:W-:Y:S02]  /*13680*/  VIADD R8, R162, 0x19 ;  /* 0x00000019a2087836 */ /* 0x000fe40000000000 */
[C---:B------:R-:W-:Y:S01]  /*13690*/  VIADD R24, R163.reuse, 0xfffffff1 ;  /* 0xfffffff1a3187836 */ /* 0x040fe20000000000 */
[----:B------:R-:W-:Y:S01]  /*136a0*/  IABS R3, R3 ;  /* 0x0000000300037213 */ /* 0x000fe20000000000 */
[----:B------:R-:W-:Y:S01]  /*136b0*/  VIADD R101, R100, 0x6020 ;  /* 0x0000602064657836 */ /* 0x000fe20000000000 */
[----:B------:R-:W-:Y:S01]  /*136c0*/  IABS R8, R8 ;  /* 0x0000000800087213 */ /* 0x000fe20000000000 */
[----:B------:R-:W-:Y:S01]  /*136d0*/  VIADD R16, R163, 0xfffffff9 ;  /* 0xfffffff9a3107836 */ /* 0x000fe20000000000 */
[----:B------:R-:W-:Y:S01]  /*136e0*/  I2FP.F32.S32 R3, R3 ;  /* 0x0000000300037245 */ /* 0x000fe20000201400 */
[C---:B------:R-:W-:Y:S01]  /*136f0*/  VIADD R7, R162.reuse, 0x10 ;  /* 0x00000010a2077836 */ /* 0x040fe20000000000 */
[----:B------:R-:W-:Y:S01]  /*13700*/  I2FP.F32.S32 R8, R8 ;  /* 0x0000000800087245 */ /* 0x000fe20000201400 */
[----:B------:R-:W-:Y:S01]  /*13710*/  VIADD R4, R162, 0x20 ;  /* 0x00000020a2047836 */ /* 0x000fe20000000000 */
[----:B------:R-:W-:Y:S01]  /*13720*/  ISETP.GE.AND P0, PT, R16, R156, PT ;  /* 0x0000009c1000720c */ /* 0x000fe20003f06270 */
[C---:B------:R-:W-:Y:S01]  /*13730*/  FFMA.FTZ R126, -R157.reuse, R3, R126 ;  /* 0x000000039d7e7223 */ /* 0x040fe2000001017e */
[----:B------:R-:W-:Y:S01]  /*13740*/  IABS R7, R7 ;  /* 0x0000000700077213 */ /* 0x000fe20000000000 */
[----:B------:R-:W-:Y:S01]  /*13750*/  FFMA.FTZ R102, -R157, R3, R102 ;  /* 0x000000039d667223 */ /* 0x000fe20000010166 */
[----:B------:R-:W-:Y:S01]  /*13760*/  IABS R4, R4 ;  /* 0x0000000400047213 */ /* 0x000fe20000000000 */
[C---:B------:R-:W-:Y:S01]  /*13770*/  VIADD R3, R162.reuse, 0x8 ;  /* 0x00000008a2037836 */ /* 0x040fe20000000000 */
[----:B------:R-:W-:Y:S01]  /*13780*/  FSEL R34, R17, -INF , P0 ;  /* 0xff80000011227808 */ /* 0x000fe20000000000 */
[C---:B------:R-:W-:Y:S01]  /*13790*/  FFMA.FTZ R122, -R157.reuse, R8, R122 ;  /* 0x000000089d7a7223 */ /* 0x040fe2000001017a */
[----:B------:R-:W-:Y:S01]  /*137a0*/  I2FP.F32.S32 R4, R4 ;  /* 0x0000000400047245 */ /* 0x000fe20000201400 */
[C---:B------:R-:W-:Y:S01]  /*137b0*/  FFMA.FTZ R127, -R157.reuse, R8, R127 ;  /* 0x000000089d7f7223 */ /* 0x040fe2000001017f */
[----:B------:R-:W-:Y:S01]  /*137c0*/  I2FP.F32.S32 R8, R7 ;  /* 0x0000000700087245 */ /* 0x000fe20000201400 */
[C---:B------:R-:W-:Y:S01]  /*137d0*/  VIADD R5, R162.reuse, 0x9 ;  /* 0x00000009a2057836 */ /* 0x040fe20000000000 */
[----:B------:R-:W-:Y:S01]  /*137e0*/  IABS R3, R3 ;  /* 0x0000000300037213 */ /* 0x000fe20000000000 */
[C---:B------:R-:W-:Y:S01]  /*137f0*/  FFMA.FTZ R98, -R157.reuse, R4, R98 ;  /* 0x000000049d627223 */ /* 0x040fe20000010162 */
[C---:B------:R-:W-:Y:S02]  /*13800*/  VIADD R4, R162.reuse, 0x11 ;  /* 0x00000011a2047836 */ /* 0x040fe40000000000 */
        /* <DEDUP_REMOVED lines=8> */
[C---:B------:R-:W-:Y:S01]  /*13890*/  FFMA.FTZ R19, -R157.reuse, R8, R19 ;  /* 0x000000089d137223 */ /* 0x040fe20000010113 */
        /* <DEDUP_REMOVED lines=8> */
[C---:B------:R-:W-:Y:S01]  /*13920*/  VIADD R5, R162.reuse, 0xfffffff8 ;  /* 0xfffffff8a2057836 */ /* 0x040fe20000000000 */
[----:B------:R-:W-:Y:S01]  /*13930*/  I2FP.F32.S32 R8, R8 ;  /* 0x0000000800087245 */ /* 0x000fe20000201400 */
[CC--:B------:R-:W-:Y:S01]  /*13940*/  FFMA.FTZ R14, -R157.reuse, R4.reuse, R14 ;  /* 0x000000049d0e7223 */ /* 0x0c0fe2000001010e */
[C---:B------:R-:W-:Y:S01]  /*13950*/  FFMA.FTZ R123, -R157.reuse, R4, R123 ;  /* 0x000000049d7b7223 */ /* 0x040fe2000001017b */
[----:B------:R-:W-:Y:S01]  /*13960*/  VIADD R4, R162, 0x1 ;  /* 0x00000001a2047836 */ /* 0x000fe20000000000 */
[----:B------:R-:W-:Y:S01]  /*13970*/  IABS R5, R5 ;  /* 0x0000000500057213 */ /* 0x000fe20000000000 */
[----:B------:R-:W-:Y:S01]  /*13980*/  FFMA.FTZ R35, -R157, R8, R23 ;  /* 0x000000089d237223 */ /* 0x000fe20000010117 */
[----:B------:R-:W-:Y:S01]  /*13990*/  VIADD R23, R163, 0x1 ;  /* 0x00000001a3177836 */ /* 0x000fe20000000000 */
[----:B------:R-:W-:Y:S01]  /*139a0*/  IABS R10, R10 ;  /* 0x0000000a000a7213 */ /* 0x000fe20000000000 */
[----:B------:R-:W-:Y:S01]  /*139b0*/  FFMA.FTZ R91, -R157, R8, R91 ;  /* 0x000000089d5b7223 */ /* 0x000fe2000001015b */
[----:B------:R-:W-:Y:S01]  /*139c0*/  I2FP.F32.S32 R32, R5 ;  /* 0x0000000500207245 */ /* 0x000fe20000201400 */
[----:B------:R-:W-:Y:S01]  /*139d0*/  VIADD R8, R163, 0x10 ;  /* 0x00000010a3087836 */ /* 0x000fe20000000000 */
[----:B------:R-:W-:Y:S02]  /*139e0*/  ISETP.GE.AND P0, PT, R23, R154, PT ;  /* 0x0000009a1700720c */ /* 0x000fe40003f06270 */
[----:B------:R-:W-:Y:S01]  /*139f0*/  IABS R3, R3 ;  /* 0x0000000300037213 */ /* 0x000fe20000000000 */
[-C--:B------:R-:W-:Y:S01]  /*13a00*/  FFMA.FTZ R21, -R157, R32.reuse, R21 ;  /* 0x000000209d157223 */ /* 0x080fe20000010115 */
[----:B------:R-:W-:Y:S01]  /*13a10*/  FSEL R165, R165, -INF , P0 ;  /* 0xff800000a5a57808 */ /* 0x000fe20000000000 */
        /* <DEDUP_REMOVED lines=8> */
[C---:B------:R-:W-:Y:S01]  /*13aa0*/  VIADD R10, R162.reuse, 0xfffffff1 ;  /* 0xfffffff1a20a7836 */ /* 0x040fe20000000000 */
[----:B------:R-:W-:Y:S02]  /*13ab0*/  I2FP.F32.S32 R3, R3 ;  /* 0x0000000300037245 */ /* 0x000fe40000201400 */
[----:B------:R-:W-:Y:S02]  /*13ac0*/  I2FP.F32.S32 R4, R4 ;  /* 0x0000000400047245 */ /* 0x000fe40000201400 */
[----:B------:R-:W-:Y:S01]  /*13ad0*/  FSEL R5, R125, -INF , P0 ;  /* 0xff8000007d057808 */ /* 0x000fe20000000000 */
[----:B------:R-:W-:Y:S01]  /*13ae0*/  FFMA.FTZ R96, -R157, R3, R96 ;  /* 0x000000039d607223 */ /* 0x000fe20000010160 */
[----:B------:R-:W-:Y:S01]  /*13af0*/  ISETP.GE.AND P0, PT, R25, R156, PT ;  /* 0x0000009c1900720c */ /* 0x000fe20003f06270 */
[CC--:B------:R-:W-:Y:S01]  /*13b00*/  FFMA.FTZ R15, -R157.reuse, R4.reuse, R15 ;  /* 0x000000049d0f7223 */ /* 0x0c0fe2000001010f */
[----:B------:R-:W-:Y:S01]  /*13b10*/  IABS R33, R33 ;  /* 0x0000002100217213 */ /* 0x000fe20000000000 */
[----:B------:R-:W-:Y:S01]  /*13b20*/  FFMA.FTZ R22, -R157, R4, R22 ;  /* 0x000000049d167223 */ /* 0x000fe20000010116 */
[C---:B------:R-:W-:Y:S01]  /*13b30*/  VIADD R3, R162.reuse, 0xffffffe9 ;  /* 0xffffffe9a2037836 */ /* 0x040fe20000000000 */
[----:B------:R-:W-:Y:S01]  /*13b40*/  FSEL R27, R121, -INF , P4 ;  /* 0xff800000791b7808 */ /* 0x000fe20002000000 */
[----:B------:R-:W-:Y:S01]  /*13b50*/  VIADD R4, R162, 0xffffffe1 ;  /* 0xffffffe1a2047836 */ /* 0x000fe20000000000 */
[----:B------:R-:W-:Y:S02]  /*13b60*/  FSEL R106, R106, -INF , P0 ;  /* 0xff8000006a6a7808 */ /* 0x000fe40000000000 */
[----:B------:R-:W-:Y:S02]  /*13b70*/  I2FP.F32.S32 R33, R33 ;  /* 0x0000002100217245 */ /* 0x000fe40000201400 */
[----:B------:R-:W-:Y:S02]  /*13b80*/  ISETP.GE.AND P0, PT, R28, R154, PT ;  /* 0x0000009a1c00720c */ /* 0x000fe40003f06270 */
[----:B------:R-:W-:Y:S01]  /*13b90*/  ISETP.GE.AND P4, PT, R24, R156, PT ;  /* 0x0000009c1800720c */ /* 0x000fe20003f86270 */
[CC--:B------:R-:W-:Y:S01]  /*13ba0*/  FFMA.FTZ R94, -R157.reuse, R33.reuse, R94 ;  /* 0x000000219d5e7223 */ /* 0x0c0fe2000001015e */
[----:B------:R-:W-:Y:S01]  /*13bb0*/  IABS R10, R10 ;  /* 0x0000000a000a7213 */ /* 0x000fe20000000000 */
[----:B------:R-:W-:Y:S01]  /*13bc0*/  FFMA.FTZ R33, -R157, R33, R93 ;  /* 0x000000219d217223 */ /* 0x000fe2000001015d */
[----:B------:R-:W-:Y:S02]  /*13bd0*/  FSEL R122, R122, -INF , P1 ;  /* 0xff8000007a7a7808 */ /* 0x000fe40000800000 */
[----:B------:R-:W-:Y:S02]  /*13be0*/  IABS R3, R3 ;  /* 0x0000000300037213 */ /* 0x000fe40000000000 */
[----:B------:R-:W-:Y:S02]  /*13bf0*/  ISETP.GE.AND P1, PT, R29, R156, PT ;  /* 0x0000009c1d00720c */ /* 0x000fe40003f26270 */
[----:B------:R-:W-:Y:S02]  /*13c00*/  FSEL R110, R114, -INF , P4 ;  /* 0xff800000726e7808 */ /* 0x000fe40002000000 */
[----:B------:R-:W-:Y:S01]  /*13c10*/  IABS R12, R4 ;  /* 0x00000004000c7213 */ /* 0x000fe20000000000 */
[C---:B------:R-:W-:Y:S01]  /*13c20*/  VIADD R4, R162.reuse, 0xffffffe8 ;  /* 0xffffffe8a2047836 */ /* 0x040fe20000000000 */
[----:B------:R-:W-:Y:S01]  /*13c30*/  I2FP.F32.S32 R10, R10 ;  /* 0x0000000a000a7245 */ /* 0x000fe20000201400 */
[----:B------:R-:W-:Y:S01]  /*13c40*/  VIADD R162, R162, 0x40 ;  /* 0x00000040a2a27836 */ /* 0x000fe20000000000 */
[----:B------:R-:W-:Y:S02]  /*13c50*/  FSEL R9, R102, -INF , P0 ;  /* 0xff80000066097808 */ /* 0x000fe40000000000 */
[----:B------:R-:W-:Y:S01]  /*13c60*/  ISETP.GE.AND P4, PT, R20, R156, PT ;  /* 0x0000009c1400720c */ /* 0x000fe20003f86270 */
        /* <DEDUP_REMOVED lines=8> */
[-C--:B------:R-:W-:Y:S01]  /*13cf0*/  FFMA.FTZ R113, -R157, R3.reuse, R26 ;  /* 0x000000039d717223 */ /* 0x080fe2000001011a */
[----:B------:R-:W-:Y:S01]  /*13d00*/  FSEL R112, R15, -INF , P4 ;  /* 0xff8000000f707808 */ /* 0x000fe20002000000 */
[----:B------:R-:W-:Y:S01]  /*13d10*/  FFMA.FTZ R89, -R157, R3, R89 ;  /* 0x000000039d597223 */ /* 0x000fe20000010159 */
[----:B------:R-:W-:Y:S01]  /*13d20*/  FSEL R94, R94, -INF , P0 ;  /* 0xff8000005e5e7808 */ /* 0x000fe20000000000 */
[----:B------:R-:W-:Y:S01]  /*13d30*/  VIADD R3, R163, 0x18 ;  /* 0x00000018a3037836 */ /* 0x000fe20000000000 */
[-C--:B------:R-:W-:Y:S02]  /*13d40*/  ISETP.GE.AND P4, PT, R24, R154.reuse, PT ;  /* 0x0000009a1800720c */ /* 0x080fe40003f86270 */
[----:B------:R-:W-:Y:S02]  /*13d50*/  ISETP.GE.AND P0, PT, R16, R154, PT ;  /* 0x0000009a1000720c */ /* 0x000fe40003f06270 */
[----:B------:R-:W-:Y:S02]  /*13d60*/  IABS R4, R4 ;  /* 0x0000000400047213 */ /* 0x000fe40000000000 */
[----:B------:R-:W-:Y:S02]  /*13d70*/  FSEL R26, R98, -INF , P1 ;  /* 0xff800000621a7808 */ /* 0x000fe40000800000 */
[----:B------:R-:W-:Y:S02]  /*13d80*/  ISETP.GE.AND P1, PT, R29, R154, PT ;  /* 0x0000009a1d00720c */ /* 0x000fe40003f26270 */
[----:B------:R-:W-:Y:S02]  /*13d90*/  I2FP.F32.S32 R12, R12 ;  /* 0x0000000c000c7245 */ /* 0x000fe40000201400 */
[----:B------:R-:W-:Y:S02]  /*13da0*/  FSEL R117, R13, -INF , P4 ;  /* 0xff8000000d757808 */ /* 0x000fe40002000000 */
[----:B------:R-:W-:Y:S01]  /*13db0*/  FSEL R121, R19, -INF , P0 ;  /* 0xff80000013797808 */ /* 0x000fe20000000000 */
[----:B------:R-:W-:Y:S01]  /*13dc0*/  FFMA.FTZ R31, -R157, R12, R31 ;  /* 0x0000000c9d1f7223 */ /* 0x000fe2000001011f */
[----:B------:R-:W-:Y:S01]  /*13dd0*/  I2FP.F32.S32 R4, R4 ;  /* 0x0000000400047245 */ /* 0x000fe20000201400 */
[----:B------:R-:W-:Y:S01]  /*13de0*/  VIADD R12, R163, 0x8 ;  /* 0x00000008a30c7836 */ /* 0x000fe20000000000 */
[-C--:B------:R-:W-:Y:S02]  /*13df0*/  ISETP.GE.AND P4, PT, R23, R156.reuse, PT ;  /* 0x0000009c1700720c */ /* 0x080fe40003f86270 */
[----:B------:R-:W-:Y:S01]  /*13e00*/  ISETP.GE.AND P0, PT, R10, R156, PT ;  /* 0x0000009c0a00720c */ /* 0x000fe20003f06270 */
[-C--:B------:R-:W-:Y:S01]  /*13e10*/  FFMA.FTZ R99, -R157, R4.reuse, R99 ;  /* 0x000000049d637223 */ /* 0x080fe20000010163 */
[----:B------:R-:W-:Y:S01]  /*13e20*/  FSEL R11, R127, -INF , P1 ;  /* 0xff8000007f0b7808 */ /* 0x000fe20000800000 */
[----:B------:R-:W-:Y:S01]  /*13e30*/  FFMA.FTZ R88, -R157, R4, R88 ;  /* 0x000000049d587223 */ /* 0x000fe20000010158 */
[----:B------:R-:W-:Y:S01]  /*13e40*/  FSEL R21, R21, -INF , P4 ;  /* 0xff80000015157808 */ /* 0x000fe20002000000 */
[----:B------:R-:W-:Y:S01]  /*13e50*/  VIADD R4, R163, 0x19 ;  /* 0x00000019a3047836 */ /* 0x000fe20000000000 */
[----:B------:R-:W-:Y:S02]  /*13e60*/  FSEL R127, R35, -INF , P0 ;  /* 0xff800000237f7808 */ /* 0x000fe40000000000 */
[----:B------:R-:W-:Y:S02]  /*13e70*/  ISETP.GE.AND P4, PT, R20, R154, PT ;  /* 0x0000009a1400720c */ /* 0x000fe40003f86270 */
[-C--:B------:R-:W-:Y:S02]  /*13e80*/  ISETP.GE.AND P0, PT, R6, R156.reuse, PT ;  /* 0x0000009c0600720c */ /* 0x080fe40003f06270 */
[----:B------:R-:W-:Y:S02]  /*13e90*/  FSEL R18, R18, -INF , P4 ;  /* 0xff80000012127808 */ /* 0x000fe40002000000 */
[----:B------:R-:W-:Y:S02]  /*13ea0*/  FSEL R99, R99, -INF , P0 ;  /* 0xff80000063637808 */ /* 0x000fe40000000000 */
[----:B------:R-:W-:Y:S02]  /*13eb0*/  ISETP.GE.AND P4, PT, R12, R156, PT ;  /* 0x0000009c0c00720c */ /* 0x000fe40003f86270 */
[-C--:B------:R-:W-:Y:S02]  /*13ec0*/  ISETP.GE.AND P0, PT, R10, R154.reuse, PT ;  /* 0x0000009a0a00720c */ /* 0x080fe40003f06270 */
        /* <DEDUP_REMOVED lines=8> */
[----:B------:R-:W-:Y:S02]  /*13f50*/  FSEL R165, R165, -INF , !P0 ;  /* 0xff800000a5a57808 */ /* 0x000fe40004000000 */
[-C--:B------:R-:W-:Y:S02]  /*13f60*/  ISETP.GE.AND P0, PT, R4, R154.reuse, PT ;  /* 0x0000009a0400720c */ /* 0x080fe40003f06270 */
[----:B------:R-:W-:Y:S02]  /*13f70*/  ISETP.GE.AND P4, PT, R16, R155, PT ;  /* 0x0000009b1000720c */ /* 0x000fe40003f86270 */
[----:B------:R-:W-:Y:S02]  /*13f80*/  FSEL R22, R22, -INF , P1 ;  /* 0xff80000016167808 */ /* 0x000fe40000800000 */
[----:B------:R-:W-:Y:S02]  /*13f90*/  ISETP.GE.AND P1, PT, R12, R154, PT ;  /* 0x0000009a0c00720c */ /* 0x000fe40003f26270 */
[----:B------:R-:W-:Y:S02]  /*13fa0*/  FSEL R114, R34, -INF , !P4 ;  /* 0xff80000022727808 */ /* 0x000fe40006000000 */
[----:B------:R-:W-:Y:S02]  /*13fb0*/  FSEL R88, R88, -INF , P0 ;  /* 0xff80000058587808 */ /* 0x000fe40000000000 */
[----:B------:R-:W-:Y:S02]  /*13fc0*/  FSEL R19, R122, -INF , !P6 ;  /* 0xff8000007a137808 */ /* 0x000fe40007000000 */
[----:B------:R-:W-:Y:S02]  /*13fd0*/  ISETP.GE.AND P0, PT, R30, R149, PT ;  /* 0x000000951e00720c */ /* 0x000fe40003f06270 */
[-C--:B------:R-:W-:Y:S02]  /*13fe0*/  ISETP.GE.AND P6, PT, R28, R155.reuse, PT ;  /* 0x0000009b1c00720c */ /* 0x080fe40003fc6270 */
[-C--:B------:R-:W-:Y:S02]  /*13ff0*/  ISETP.GE.AND P4, PT, R3, R156.reuse, PT ;  /* 0x0000009c0300720c */ /* 0x080fe40003f86270 */
[----:B------:R-:W-:Y:S02]  /*14000*/  FSEL R125, R33, -INF , P1 ;  /* 0xff800000217d7808 */ /* 0x000fe40000800000 */
[----:B------:R-:W-:Y:S02]  /*14010*/  ISETP.GE.AND P1, PT, R4, R156, PT ;  /* 0x0000009c0400720c */ /* 0x000fe40003f26270 */
[----:B------:R-:W-:Y:S02]  /*14020*/  FSEL R98, R31, -INF , P4 ;  /* 0xff8000001f627808 */ /* 0x000fe40002000000 */
[----:B------:R-:W-:Y:S02]  /*14030*/  FSEL R15, R27, -INF , !P5 ;  /* 0xff8000001b0f7808 */ /* 0x000fe40006800000 */
[----:B------:R-:W-:Y:S02]  /*14040*/  FSEL R13, R26, -INF , !P0 ;  /* 0xff8000001a0d7808 */ /* 0x000fe40004000000 */
[----:B------:R-:W-:Y:S02]  /*14050*/  FSEL R5, R5, -INF , !P6 ;  /* 0xff80000005057808 */ /* 0x000fe40007000000 */
[-C--:B------:R-:W-:Y:S02]  /*14060*/  ISETP.GE.AND P4, PT, R6, R154.reuse, PT ;  /* 0x0000009a0600720c */ /* 0x080fe40003f86270 */
[CC--:B------:R-:W-:Y:S02]  /*14070*/  ISETP.GE.AND P6, PT, R25.reuse, R155.reuse, PT ;  /* 0x0000009b1900720c */ /* 0x0c0fe40003fc6270 */
[----:B------:R-:W-:Y:S02]  /*14080*/  ISETP.GE.AND P5, PT, R24, R155, PT ;  /* 0x0000009b1800720c */ /* 0x000fe40003fa6270 */
[----:B------:R-:W-:Y:S02]  /*14090*/  ISETP.GE.AND P0, PT, R25, R149, PT ;  /* 0x000000951900720c */ /* 0x000fe40003f06270 */
[----:B------:R-:W-:Y:S02]  /*140a0*/  FSEL R96, R96, -INF , P1 ;  /* 0xff80000060607808 */ /* 0x000fe40000800000 */
[-C--:B------:R-:W-:Y:S02]  /*140b0*/  ISETP.GE.AND P1, PT, R8, R154.reuse, PT ;  /* 0x0000009a0800720c */ /* 0x080fe40003f26270 */
[----:B------:R-:W-:Y:S02]  /*140c0*/  FSEL R115, R14, -INF , !P0 ;  /* 0xff8000000e737808 */ /* 0x000fe40004000000 */
[----:B------:R-:W-:Y:S02]  /*140d0*/  FSEL R91, R91, -INF , P4 ;  /* 0xff8000005b5b7808 */ /* 0x000fe40002000000 */
[----:B------:R-:W-:Y:S02]  /*140e0*/  FSEL R110, R110, -INF , !P5 ;  /* 0xff8000006e6e7808 */ /* 0x000fe40006800000 */
[----:B------:R-:W-:Y:S02]  /*140f0*/  FSEL R116, R106, -INF , !P6 ;  /* 0xff8000006a747808 */ /* 0x000fe40007000000 */
[-C--:B------:R-:W-:Y:S02]  /*14100*/  ISETP.GE.AND P4, PT, R30, R155.reuse, PT ;  /* 0x0000009b1e00720c */ /* 0x080fe40003f86270 */
[----:B------:R-:W-:Y:S02]  /*14110*/  ISETP.GE.AND P5, PT, R20, R155, PT ;  /* 0x0000009b1400720c */ /* 0x000fe40003fa6270 */
[----:B------:R-:W-:Y:S02]  /*14120*/  ISETP.GE.AND P6, PT, R24, R149, PT ;  /* 0x000000951800720c */ /* 0x000fe40003fc6270 */
[----:B------:R-:W-:Y:S02]  /*14130*/  ISETP.GE.AND P0, PT, R163, R155, PT ;  /* 0x0000009ba300720c */ /* 0x000fe40003f06270 */
        /* <DEDUP_REMOVED lines=9> */
[----:B------:R-:W-:Y:S02]  /*141d0*/  ISETP.GE.AND P5, PT, R16, R149, PT ;  /* 0x000000951000720c */ /* 0x000fe40003fa6270 */
[----:B------:R-:W-:Y:S02]  /*141e0*/  FSEL R89, R89, -INF , P1 ;  /* 0xff80000059597808 */ /* 0x000fe40000800000 */
[-C--:B------:R-:W-:Y:S02]  /*141f0*/  ISETP.GE.AND P1, PT, R29, R155.reuse, PT ;  /* 0x0000009b1d00720c */ /* 0x080fe40003f26270 */
[----:B------:R-:W-:Y:S02]  /*14200*/  FSEL R11, R11, -INF , !P4 ;  /* 0xff8000000b0b7808 */ /* 0x000fe40006000000 */
[----:B------:R-:W-:Y:S02]  /*14210*/  FSEL R121, R121, -INF , !P5 ;  /* 0xff80000079797808 */ /* 0x000fe40006800000 */
[----:B------:R-:W-:Y:S02]  /*14220*/  FSEL R118, R118, -INF , !P6 ;  /* 0xff80000076767808 */ /* 0x000fe40007000000 */
[----:B------:R-:W-:Y:S02]  /*14230*/  FSEL R127, R127, -INF , !P0 ;  /* 0xff8000007f7f7808 */ /* 0x000fe40004000000 */
[----:B------:R-:W-:Y:S02]  /*14240*/  ISETP.GE.AND P4, PT, R23, R155, PT ;  /* 0x0000009b1700720c */ /* 0x000fe40003f86270 */
[CC--:B------:R-:W-:Y:S01]  /*14250*/  ISETP.GE.AND P5, PT, R163.reuse, R149.reuse, PT ;  /* 0x00000095a300720c */ /* 0x0c0fe20003fa6270 */
[----:B------:R-:W-:Y:S01]  /*14260*/  VIADD R163, R163, 0xffffffc0 ;  /* 0xffffffc0a3a37836 */ /* 0x000fe20000000000 */
[C---:B------:R-:W-:Y:S02]  /*14270*/  ISETP.GE.AND P0, PT, R8.reuse, R149, PT ;  /* 0x000000950800720c */ /* 0x040fe40003f06270 */
[----:B------:R-:W-:Y:S02]  /*14280*/  ISETP.GE.AND P6, PT, R8, R155, PT ;  /* 0x0000009b0800720c */ /* 0x000fe40003fc6270 */
[----:B------:R-:W-:Y:S02]  /*14290*/  FSEL R7, R7, -INF , !P1 ;  /* 0xff80000007077808 */ /* 0x000fe40004800000 */
[----:B------:R-:W-:Y:S02]  /*142a0*/  FMNMX3.FTZ R8, R0, R19, R17, !PT ;  /* 0x0000001300087276 */ /* 0x000fe40007810011 */
[----:B------:R-:W-:Y:S02]  /*142b0*/  ISETP.GE.AND P1, PT, R28, R149, PT ;  /* 0x000000951c00720c */ /* 0x000fe40003f26270 */
[----:B------:R-:W-:Y:S01]  /*142c0*/  FSEL R120, R22, -INF , !P5 ;  /* 0xff80000016787808 */ /* 0x000fe20006800000 */
[----:B------:R-:W-:Y:S01]  /*142d0*/  LDSM.16.MT88.4 R28, [R100+0x7000] ;  /* 0x00700000641c783b */ /* 0x000fe20000004200 */
        /* <DEDUP_REMOVED lines=22> */
[C---:B------:R-:W-:Y:S02]  /*14440*/  ISETP.GE.AND P1, PT, R3.reuse, R155, PT ;  /* 0x0000009b0300720c */ /* 0x040fe40003f26270 */
        /* <DEDUP_REMOVED lines=274> */
.L_x_10817:
        /* <DEDUP_REMOVED lines=11> */
.L_x_10836:
        /* <DEDUP_REMOVED lines=151> */
.L_x_10827:
[----:B------:R-:W-:Y:S05]  /*15f90*/  BSYNC.RECONVERGENT B0 ;  /* 0x0000000000007941 */ /* 0x000fea0003800200 */
.L_x_10826:
        /* <DEDUP_REMOVED lines=28> */
.L_x_10829:
[----:B------:R-:W-:Y:S05]  /*16160*/  BSYNC.RECONVERGENT B0 ;  /* 0x0000000000007941 */ /* 0x000fea0003800200 */
.L_x_10828:
        /* <DEDUP_REMOVED lines=35> */
.L_x_10831:
[----:B------:R-:W-:Y:S05]  /*163a0*/  BSYNC.RECONVERGENT B0 ;  /* 0x0000000000007941 */ /* 0x000fea0003800200 */
.L_x_10830:
[----:B------:R-:W-:-:S04]  /*163b0*/  MOV R143, 0x0 ;  /* 0x00000000008f7802 */ /* 0x000fc80000000f00 */
[----:B-12345:R-:W-:Y:S05]  /*163c0*/  @P1 RET.REL.NODEC R142 `(_ZN5flash24flash_fwd_splitkv_kernelI23Flash_fwd_kernel_traitsILi96ELi64ELi64ELi4ELb0ELb0EN7cutlass6half_tE19Flash_kernel_traitsILi96ELi64ELi64ELi4ES3_EELb0ELb1ELb1ELb0ELb0ELb1ELb0ELb1EEEvNS_16Flash_fwd_paramsE) ;  /* 0xfffffe9c8e0c1950 */ /* 0x03efea0003c3ffff */
        /* <DEDUP_REMOVED lines=14> */
[----:B-1----:R-:W-:Y:S05]  /*164b0*/  @P0 RET.REL.NODEC R142 `(_ZN5flash24flash_fwd_splitkv_kernelI23Flash_fwd_kernel_traitsILi96ELi64ELi64ELi4ELb0ELb0EN7cutlass6half_tE19Flash_kernel_traitsILi96ELi64ELi64ELi4ES3_EELb0ELb1ELb1ELb0ELb0ELb1ELb0ELb1EEEvNS_16Flash_fwd_paramsE) ;  /* 0xfffffe988ed00950 */ /* 0x002fea0003c3ffff */
[----:B------:R-:W-:Y:S01]  /*164c0*/  MOV R143, 0x0 ;  /* 0x00000000008f7802 */ /* 0x000fe20000000f00 */
[----:B------:R1:W-:Y:S03]  /*164d0*/  ST.E.128 desc[UR4][R2.64+0x80], R12 ;  /* 0x0000800c02007985 */ /* 0x0003e6000c101d04 */
[----:B-1----:R-:W-:Y:S05]  /*164e0*/  RET.REL.NODEC R142 `(_ZN5flash24flash_fwd_splitkv_kernelI23Flash_fwd_kernel_traitsILi96ELi64ELi64ELi4ELb0ELb0EN7cutlass6half_tE19Flash_kernel_traitsILi96ELi64ELi64ELi4ES3_EELb0ELb1ELb1ELb0ELb0ELb1ELb0ELb1EEEvNS_16Flash_fwd_paramsE) ;  /* 0xfffffe988ec47950 */ /* 0x002fea0003c3ffff */
.L_x_10825:
[----:B------:R-:W-:Y:S01]  /*164f0*/  MOV R5, 0x2 ;  /* 0x0000000200057802 */ /* 0x000fe20000000f00 */
[----:B------:R-:W-:Y:S01]  /*16500*/  IMAD.MOV.U32 R0, RZ, RZ, 0x1f ;  /* 0x0000001fff007424 */ /* 0x000fe200078e00ff */
[----:B------:R-:W-:-:S07]  /*16510*/  MOV R2, 0xffffffff ;  /* 0xffffffff00027802 */ /* 0x000fce0000000f00 */
[----:B-1---5:R-:W-:Y:S05]  /*16520*/  WARPSYNC.COLLECTIVE R2, `(.L_x_10832) ;  /* 0x0000000002087348 */ /* 0x022fea0003c00000 */
[----:B------:R2:W3:Y:S02]  /*16530*/  SHFL.BFLY P0, R9, R161, R5, R0 ;  /* 0x0c000005a1097389 */ /* 0x0004e40000000000 */
[----:B-123-5:R-:W-:Y:S05]  /*16540*/  ENDCOLLECTIVE ;  /* 0x000000000000791b */ /* 0x02efea0003800000 */
.L_x_10832:
[----:B------:R-:W-:Y:S02]  /*16550*/  IMAD.MOV.U32 R6, RZ, RZ, R9 ;  /* 0x000000ffff067224 */ /* 0x000fe400078e0009 */
[----:B------:R-:W-:Y:S02]  /*16560*/  IMAD.MOV.U32 R5, RZ, RZ, 0x1 ;  /* 0x00000001ff057424 */ /* 0x000fe400078e00ff */
[----:B------:R-:W-:-:S05]  /*16570*/  FADD.FTZ R7, R6, R161 ;  /* 0x000000a106077221 */ /* 0x000fca0000010000 */
[----:B------:R-:W-:-:S07]  /*16580*/  MOV R161, R7 ;  /* 0x0000000700a17202 */ /* 0x000fce0000000f00 */
[----:B------:R-:W-:Y:S05]  /*16590*/  WARPSYNC.COLLECTIVE R2, `(.L_x_10833) ;  /* 0x0000000002087348 */ /* 0x000fea0003c00000 */
[----:B------:R1:W2:Y:S02]  /*165a0*/  SHFL.BFLY P0, R9, R161, R5, R0 ;  /* 0x0c000005a1097389 */ /* 0x0002a40000000000 */
[----:B-12---:R-:W-:Y:S05]  /*165b0*/  ENDCOLLECTIVE ;  /* 0x000000000000791b */ /* 0x006fea0003800000 */
.L_x_10833:
[----:B------:R-:W-:Y:S01]  /*165c0*/  MOV R161, R159 ;  /* 0x0000009f00a17202 */ /* 0x000fe20000000f00 */
[----:B------:R-:W-:Y:S01]  /*165d0*/  IMAD.MOV.U32 R5, RZ, RZ, 0x2 ;  /* 0x00000002ff057424 */ /* 0x000fe200078e00ff */
[----:B------:R-:W-:-:S07]  /*165e0*/  MOV R6, R9 ;  /* 0x0000000900067202 */ /* 0x000fce0000000f00 */
[----:B------:R-:W-:Y:S05]  /*165f0*/  WARPSYNC.COLLECTIVE R2, `(.L_x_10834) ;  /* 0x0000000002087348 */ /* 0x000fea0003c00000 */
[----:B------:R1:W2:Y:S02]  /*16600*/  SHFL.BFLY P0, R9, R161, R5, R0 ;  /* 0x0c000005a1097389 */ /* 0x0002a40000000000 */
[----:B-12---:R-:W-:Y:S05]  /*16610*/  ENDCOLLECTIVE ;  /* 0x000000000000791b */ /* 0x006fea0003800000 */
.L_x_10834:
[----:B------:R-:W-:Y:S01]  /*16620*/  FADD.FTZ R6, R7, R6 ;  /* 0x0000000607067221 */ /* 0x000fe20000010000 */
[----:B------:R-:W-:Y:S01]  /*16630*/  FADD.FTZ R8, R9, R159 ;  /* 0x0000009f09087221 */ /* 0x000fe20000010000 */
[----:B------:R-:W-:-:S04]  /*16640*/  MOV R5, 0x1 ;  /* 0x0000000100057802 */ /* 0x000fc80000000f00 */
[----:B------:R-:W-:-:S07]  /*16650*/  MOV R161, R8 ;  /* 0x0000000800a17202 */ /* 0x000fce0000000f00 */
[----:B------:R-:W-:Y:S05]  /*16660*/  WARPSYNC.COLLECTIVE R2, `(.L_x_10835) ;  /* 0x0000000002087348 */ /* 0x000fea0003c00000 */
[----:B------:R1:W2:Y:S02]  /*16670*/  SHFL.BFLY P0, R9, R161, R5, R0 ;  /* 0x0c000005a1097389 */ /* 0x0002a40000000000 */
[----:B-12---:R-:W-:Y:S05]  /*16680*/  ENDCOLLECTIVE ;  /* 0x000000000000791b */ /* 0x006fea0003800000 */
.L_x_10835:
[----:B------:R-:W-:Y:S05]  /*16690*/  BRA `(.L_x_10836) ;  /* 0xffffffec00e07947 */ /* 0x000fea000383ffff */
.L_x_10837:
        /* <DEDUP_REMOVED lines=14> */
.L_x_11733:


//--------------------- .text._ZN5flash24flash_fwd_splitkv_kernelI23Flash_fwd_kernel_traitsILi96ELi64ELi64ELi4ELb0ELb0EN7cutlass6half_tE19Flash_kernel_traitsILi96ELi64ELi64ELi4ES3_EELb0ELb1ELb0ELb0ELb1ELb0ELb1ELb0EEEvNS_16Flash_fwd_paramsE --------------------------
	.section	.text._ZN5flash24flash_fwd_splitkv_kernelI23Flash_fwd_kernel_traitsILi96ELi64ELi64ELi4ELb0ELb0EN7cutlass6half_tE19Flash_kernel_traitsILi96ELi64ELi64ELi4ES3_EELb0ELb1ELb0ELb0ELb1ELb0ELb1ELb0EEEvNS_16Flash_fwd_paramsE,"ax",@progbits
	.align	128
        .global         _ZN5flash24flash_fwd_splitkv_kernelI23Flash_fwd_kernel_traitsILi96ELi64ELi64ELi4ELb0ELb0EN7cutlass6half_tE19Flash_kernel_traitsILi96ELi64ELi64ELi4ES3_EELb0ELb1ELb0ELb0ELb1ELb0ELb1ELb0EEEvNS_16Flash_fwd_paramsE
        .type           _ZN5flash24flash_fwd_splitkv_kernelI23Flash_fwd_kernel_traitsILi96ELi64ELi64ELi4ELb0ELb0EN7cutlass6half_tE19Flash_kernel_traitsILi96ELi64ELi64ELi4ES3_EELb0ELb1ELb0ELb0ELb1ELb0ELb1ELb0EEEvNS_16Flash_fwd_paramsE,@function
        .size           _ZN5flash24flash_fwd_splitkv_kernelI23Flash_fwd_kernel_traitsILi96ELi64ELi64ELi4ELb0ELb0EN7cutlass6half_tE19Flash_kernel_traitsILi96ELi64ELi64ELi4ES3_EELb0ELb1ELb0ELb0ELb1ELb0ELb1ELb0EEEvNS_16Flash_fwd_paramsE,(.L_x_11734 - _ZN5flash24flash_fwd_splitkv_kernelI23Flash_fwd_kernel_traitsILi96ELi64ELi64ELi4ELb0ELb0EN7cutlass6half_tE19Flash_kernel_traitsILi96ELi64ELi64ELi4ES3_EELb0ELb1ELb0ELb0ELb1ELb0ELb1ELb0EEEvNS_16Flash_fwd_paramsE)
        .other          _ZN5flash24flash_fwd_splitkv_kernelI23Flash_fwd_kernel_traitsILi96ELi64ELi64ELi4ELb0ELb0EN7cutlass6half_tE19Flash_kernel_traitsILi96ELi64ELi64ELi4ES3_EELb0ELb1ELb0ELb0ELb1ELb0ELb1ELb0EEEvNS_16Flash_fwd_paramsE,@"STO_CUDA_ENTRY STV_DEFAULT"
_ZN5flash24flash_fwd_splitkv_kernelI23Flash_fwd_kernel_traitsILi96ELi64ELi64ELi4ELb0ELb0EN7cutlass6half_tE19Flash_kernel_traitsILi96ELi64ELi64ELi4ES3_EELb0ELb1ELb0ELb0ELb1ELb0ELb1ELb0EEEvNS_16Flash_fwd_paramsE:
.text._ZN5flash24flash_fwd_splitkv_kernelI23Flash_fwd_kernel_traitsILi96ELi64ELi64ELi4ELb0ELb0EN7cutlass6half_tE19Flash_kernel_traitsILi96ELi64ELi64ELi4ES3_EELb0ELb1ELb0ELb0ELb1ELb0ELb1ELb0EEEvNS_16Flash_fwd_paramsE:
        /* <DEDUP_REMOVED lines=29> */
[----:B------:R-:W-:Y:S05]  /*01d0*/  CALL.REL.NOINC `($_ZN5flash24flash_fwd_splitkv_kernelI23Flash_fwd_kernel_traitsILi96ELi64ELi64ELi4ELb0ELb0EN7cutlass6half_tE19Flash_kernel_traitsILi96ELi64ELi64ELi4ES3_EELb0ELb1ELb0ELb0ELb1ELb0ELb1ELb0EEEvNS_16Flash_fwd_paramsE$_ZN5flash30compute_attn_1rowblock_splitkvI23Flash_fwd_kernel_traitsILi96ELi64ELi64ELi4ELb0ELb0EN7cutlass6half_tE19Flash_kernel_traitsILi96ELi64ELi64ELi4ES3_EELb0ELb1ELb0ELb0ELb1ELb0ELb1ELb0ENS_16Flash_fwd_paramsEEEvRKT8_iiiii) ;  /* 0x0000000000087944 */ /* 0x000fea0003c00000 */
[----:B------:R-:W-:Y:S05]  /*01e0*/  BSYNC.RECONVERGENT B3 ;  /* 0x0000000000037941 */ /* 0x000fea0003800200 */
.L_x_10838:
[----:B------:R-:W-:Y:S05]  /*01f0*/  EXIT ;  /* 0x000000000000794d */ /* 0x000fea0003800000 */
        .type           $_ZN5flash24flash_fwd_splitkv_kernelI23Flash_fwd_kernel_traitsILi96ELi64ELi64ELi4ELb0ELb0EN7cutlass6half_tE19Flash_kernel_traitsILi96ELi64ELi64ELi4ES3_EELb0ELb1ELb0ELb0ELb1ELb0ELb1ELb0EEEvNS_16Flash_fwd_paramsE$_ZN5flash30compute_attn_1rowblock_splitkvI23Flash_fwd_kernel_traitsILi96ELi64ELi64ELi4ELb0ELb0EN7cutlass6half_tE19Flash_kernel_traitsILi96ELi64ELi64ELi4ES3_EELb0ELb1ELb0ELb0ELb1ELb0ELb1ELb0ENS_16Flash_fwd_paramsEEEvRKT8_iiiii,@function
        .size           $_ZN5flash24flash_fwd_splitkv_kernelI23Flash_fwd_kernel_traitsILi96ELi64ELi64ELi4ELb0ELb0EN7cutlass6half_tE19Flash_kernel_traitsILi96ELi64ELi64ELi4ES3_EELb0ELb1ELb0ELb0ELb1ELb0ELb1ELb0EEEvNS_16Flash_fwd_paramsE$_ZN5flash30compute_attn_1rowblock_splitkvI23Flash_fwd_kernel_traitsILi96ELi64ELi64ELi4ELb0ELb0EN7cutlass6half_tE19Flash_kernel_traitsILi96ELi64ELi64ELi4ES3_EELb0ELb1ELb0ELb0ELb1ELb0ELb1ELb0ENS_16Flash_fwd_paramsEEEvRKT8_iiiii,(.L_x_11734 - $_ZN5flash24flash_fwd_splitkv_kernelI23Flash_fwd_kernel_traitsILi96ELi64ELi64ELi4ELb0ELb0EN7cutlass6half_tE19Flash_kernel_traitsILi96ELi64ELi64ELi4ES3_EELb0ELb1ELb0ELb0ELb1ELb0ELb1ELb0EEEvNS_16Flash_fwd_paramsE$_ZN5flash30compute_attn_1rowblock_splitkvI23Flash_fwd_kernel_traitsILi96ELi64ELi64ELi4ELb0ELb0EN7cutlass6half_tE19Flash_kernel_traitsILi96ELi64ELi64ELi4ES3_EELb0ELb1ELb0ELb0ELb1ELb0ELb1ELb0ENS_16Flash_fwd_paramsEEEvRKT8_iiiii)
$_ZN5flash24flash_fwd_splitkv_kernelI23Flash_fwd_kernel_traitsILi96ELi64ELi64ELi4ELb0ELb0EN7cutlass6half_tE19Flash_kernel_traitsILi96ELi64ELi64ELi4ES3_EELb0ELb1ELb0ELb0ELb1ELb0ELb1ELb0EEEvNS_16Flash_fwd_paramsE$_ZN5flash30compute_attn_1rowblock_splitkvI23Flash_fwd_kernel_traitsILi96ELi64ELi64ELi4ELb0ELb0EN7cutlass6half_tE19Flash_kernel_traitsILi96ELi64ELi64ELi4ES3_EELb0ELb1ELb0ELb0ELb1ELb0ELb1ELb0ENS_16Flash_fwd_paramsEEEvRKT8_iiiii:
        /* <DEDUP_REMOVED lines=38> */
.L_x_10840:
[----:B------:R-:W-:Y:S05]  /*0460*/  BSYNC.RECONVERGENT B0 ;  /* 0x0000000000007941 */ /* 0x000fea0003800200 */
.L_x_10839:
[----:B------:R-:W-:Y:S04]  /*0470*/  BSSY.RECONVERGENT B0, `(.L_x_10841) ;  /* 0x0000007000007945 */ /* 0x000fe80003800200 */
[----:B------:R-:W-:Y:S05]  /*0480*/  @!P3 BRA `(.L_x_10842) ;  /* 0x000000000014b947 */ /* 0x000fea0003800000 */
[----:B-----5:R-:W3:Y:S02]  /*0490*/  LD.E.U8 R5, desc[UR4][R2.64+0x1b2] ;  /* 0x0001b20402057980 */ /* 0x020ee4000c101100 */
[----:B---3--:R-:W-:-:S13]  /*04a0*/  ISETP.NE.AND P1, PT, R5, RZ, PT ;  /* 0x000000ff0500720c */ /* 0x008fda0003f25270 */
[----:B------:R-:W3:Y:S02]  /*04b0*/  @P1 LD.E R8, desc[UR4][R14.64+0x4] ;  /* 0x000004040e081980 */ /* 0x000ee4000c101900 */
[----:B---3--:R-:W-:-:S06]  /*04c0*/  @P1 IADD3 R5, PT, PT, R8, -R17, RZ ;  /* 0x8000001108051210 */ /* 0x008fcc0007ffe0ff */
[----:B------:R3:W5:Y:S02]  /*04d0*/  @!P1 LD.E R5, desc[UR4][R14.64] ;  /* 0x000000040e059980 */ /* 0x000764000c101900 */
.L_x_10842:
[----:B------:R-:W-:Y:S05]  /*04e0*/  BSYNC.RECONVERGENT B0 ;  /* 0x0000000000007941 */ /* 0x000fea0003800200 */
.L_x_10841:
        /* <DEDUP_REMOVED lines=8> */
.L_x_10844:
[----:B------:R-:W4:Y:S01]  /*0570*/  LD.E.64 R6, desc[UR4][R2.64+0x108] ;  /* 0x0001080402067980 */ /* 0x000f22000c101b00 */
[----:B------:R-:W-:Y:S01]  /*0580*/  BSSY.RECONVERGENT B0, `(.L_x_10846) ;  /* 0x0000006000007945 */ /* 0x000fe20003800200 */
[----:B------:R-:W-:Y:S01]  /*0590*/  IMAD.MOV.U32 R84, RZ, RZ, RZ ;  /* 0x000000ffff547224 */ /* 0x000fe200078e00ff */
[----:B----4-:R-:W-:-:S04]  /*05a0*/  ISETP.NE.U32.AND P0, PT, R6, RZ, PT ;  /* 0x000000ff0600720c */ /* 0x010fc80003f05070 */
[----:B------:R-:W-:-:S13]  /*05b0*/  ISETP.NE.AND.EX P0, PT, R7, RZ, PT, P0 ;  /* 0x000000ff0700720c */ /* 0x000fda0003f05300 */
[----:B------:R-:W-:Y:S05]  /*05c0*/  @!P0 BRA `(.L_x_10847) ;  /* 0x0000000000048947 */ /* 0x000fea0003800000 */
[----:B------:R4:W5:Y:S02]  /*05d0*/  LD.E R84, desc[UR4][R2.64+0xbc] ;  /* 0x0000bc0402547980 */ /* 0x000964000c101900 */
.L_x_10847:
[----:B------:R-:W-:Y:S05]  /*05e0*/  BSYNC.RECONVERGENT B0 ;  /* 0x0000000000007941 */ /* 0x000fea0003800200 */
.L_x_10846:
[----:B-----5:R-:W-:Y:S02]  /*05f0*/  IADD3 R84, PT, PT, R84, R5, -R16 ;  /* 0x0000000554547210 */ /* 0x020fe40007ffe810 */
.L_x_10845:
[----:B------:R-:W-:Y:S05]  /*0600*/  BSYNC.RECONVERGENT B1 ;  /* 0x0000000000017941 */ /* 0x000fea0003800200 */
.L_x_10843:
[----:B------:R-:W-:Y:S01]  /*0610*/  IMAD.SHL.U32 R6, R145, 0x40, RZ ;  /* 0x0000004091067824 */ /* 0x000fe200078e00ff */
[----:B------:R-:W-:Y:S01]  /*0620*/  MOV R12, R144 ;  /* 0x00000090000c7202 */ /* 0x000fe20000000f00 */
[----:B------:R-:W-:-:S03]  /*0630*/  IMAD.MOV.U32 R13, RZ, RZ, 0x0 ;  /* 0x00000000ff0d7424 */ /* 0x000fc600078e00ff */
[----:B------:R-:W-:-:S13]  /*0640*/  ISETP.GT.AND P0, PT, R95, R6, PT ;  /* 0x000000065f00720c */ /* 0x000fda0003f04270 */
[----:B-1234-:R-:W-:Y:S05]  /*0650*/  @!P0 RET.REL.NODEC R12 `(_ZN5flash24flash_fwd_splitkv_kernelI23Flash_fwd_kernel_traitsILi96ELi64ELi64ELi4ELb0ELb0EN7cutlass6half_tE19Flash_kernel_traitsILi96ELi64ELi64ELi4ES3_EELb0ELb1ELb0ELb0ELb1ELb0ELb1ELb0EEEvNS_16Flash_fwd_paramsE) ;  /* 0xfffffff80c688950 */ /* 0x01efea0003c3ffff */
        /* <DEDUP_REMOVED lines=24> */
[----:B------:R-:W-:Y:S01]  /*07e0*/  LOP3.LUT R14, R14, R9, RZ, 0x3c, !PT ;  /* 0x000000090e0e7212 */ /* 0x000fe200078e3cff */
[----:B------:R-:W-:-:S10]  /*07f0*/  VIADD R7, R84, 0x3f ;  /* 0x0000003f54077836 */ /* 0x000fd40000000000 */
[----:B------:R-:W-:Y:S01]  /*0800*/  @!P1 IMAD.IADD R5, R5, 0x1, -R8 ;  /* 0x0000000105059824 */ /* 0x000fe200078e0a08 */
[----:B------:R-:W-:-:S04]  /*0810*/  ISETP.GE.AND P0, PT, R14, RZ, PT ;  /* 0x000000ff0e00720c */ /* 0x000fc80003f06270 */
[----:B------:R-:W-:Y:S01]  /*0820*/  ISETP.GE.U32.AND P2, PT, R5, R8, PT ;  /* 0x000000080500720c */ /* 0x000fe20003f46070 */
[----:B------:R-:W-:Y:S02]  /*0830*/  IMAD R5, R145, 0x40, -R95 ;  /* 0x0000004091057824 */ /* 0x000fe400078e0a5f */
[----:B------:R-:W-:Y:S01]  /*0840*/  @!P1 VIADD R18, R18, 0x1 ;  /* 0x0000000112129836 */ /* 0x000fe20000000000 */
[----:B------:R-:W-:Y:S02]  /*0850*/  ISETP.NE.AND P1, PT, R9, RZ, PT ;  /* 0x000000ff0900720c */ /* 0x000fe40003f25270 */
[----:B---3--:R-:W-:Y:S01]  /*0860*/  IADD3 R5, PT, PT, R10, R5, R7 ;  /* 0x000000050a057210 */ /* 0x008fe20007ffe007 */
[----:B----4-:R-:W-:Y:S01]  /*0870*/  IMAD.IADD R13, R12, 0x1, R95 ;  /* 0x000000010c0d7824 */ /* 0x010fe200078e025f */
[----:B------:R-:W-:-:S03]  /*0880*/  SHF.R.S32.HI R12, RZ, 0x1f, R7 ;  /* 0x0000001fff0c7819 */ /* 0x000fc60000011407 */
[----:B------:R-:W-:Y:S02]  /*0890*/  VIADD R5, R5, 0x40 ;  /* 0x0000004005057836 */ /* 0x000fe40000000000 */
[----:B------:R-:W-:Y:S01]  /*08a0*/  @P2 VIADD R18, R18, 0x1 ;  /* 0x0000000112122836 */ /* 0x000fe20000000000 */
[----:B------:R-:W-:Y:S02]  /*08b0*/  IADD3 R8, PT, PT, -R13, R6, R84 ;  /* 0x000000060d087210 */ /* 0x000fe40007ffe154 */
[----:B------:R-:W-:Y:S01]  /*08c0*/  SHF.R.S32.HI R10, RZ, 0x1f, R5 ;  /* 0x0000001fff0a7819 */ /* 0x000fe20000011405 */
[----:B------:R-:W-:Y:S01]  /*08d0*/  @!P0 IMAD.MOV R18, RZ, RZ, -R18 ;  /* 0x000000ffff128224 */ /* 0x000fe200078e0a12 */
[----:B------:R-:W-:Y:S02]  /*08e0*/  @!P1 LOP3.LUT R18, RZ, R9, RZ, 0x33, !PT ;  /* 0x00000009ff129212 */ /* 0x000fe400078e33ff */
[----:B------:R-:W-:Y:S02]  /*08f0*/  SHF.R.S32.HI R9, RZ, 0x1f, R8 ;  /* 0x0000001fff097819 */ /* 0x000fe40000011408 */
[----:B------:R-:W-:-:S02]  /*0900*/  LEA.HI R12, R12, R7, RZ, 0x6 ;  /* 0x000000070c0c7211 */ /* 0x000fc400078f30ff */
[----:B------:R-:W-:Y:S01]  /*0910*/  LEA.HI R10, R10, R5, RZ, 0x6 ;  /* 0x000000050a0a7211 */ /* 0x000fe200078f30ff */
[----:B------:R-:W-:Y:S01]  /*0920*/  IMAD R5, R18, UR8, RZ ;  /* 0x0000000812057c24 */ /* 0x000fe2000f8e02ff */
[----:B------:R-:W-:Y:S02]  /*0930*/  LEA.HI R9, R9, R8, RZ, 0x6 ;  /* 0x0000000809097211 */ /* 0x000fe400078f30ff */
[----:B------:R-:W-:Y:S02]  /*0940*/  SHF.R.S32.HI R12, RZ, 0x6, R12 ;  /* 0x00000006ff0c7819 */ /* 0x000fe4000001140c */
[----:B------:R-:W-:Y:S02]  /*0950*/  SHF.R.S32.HI R138, RZ, 0x6, R9 ;  /* 0x00000006ff8a7819 */ /* 0x000fe40000011409 */
[----:B------:R-:W-:Y:S02]  /*0960*/  SHF.R.S32.HI R10, RZ, 0x6, R10 ;  /* 0x00000006ff0a7819 */ /* 0x000fe4000001140a */
[----:B------:R-:W-:-:S02]  /*0970*/  VIADDMNMX R85, R5, R18, R12, PT ;  /* 0x0000001205557246 */ /* 0x000fc4000380010c */
[----:B------:R-:W-:Y:S02]  /*0980*/  VIMNMX R138, PT, PT, R5, R138, !PT ;  /* 0x0000008a058a7248 */ /* 0x000fe40007fe0100 */
[----:B------:R-:W-:-:S04]  /*0990*/  VIMNMX R85, PT, PT, R85, R10, PT ;  /* 0x0000000a55557248 */ /* 0x000fc80003fe0100 */
[----:B------:R-:W-:-:S13]  /*09a0*/  ISETP.GE.AND P0, PT, R138, R85, PT ;  /* 0x000000558a00720c */ /* 0x000fda0003f06270 */
[----:B-1----:R-:W-:Y:S05]  /*09b0*/  @!P0 BRA `(.L_x_10848) ;  /* 0x0000000000e88947 */ /* 0x002fea0003800000 */
[----:B------:R-:W2:Y:S04]  /*09c0*/  LD.E.64 R4, desc[UR4][R2.64+0xb0] ;  /* 0x0000b00402047980 */ /* 0x000ea8000c101b00 */
[----:B------:R-:W3:Y:S04]  /*09d0*/  LD.E R7, desc[UR4][R2.64+0x60] ;  /* 0x0000600402077980 */ /* 0x000ee8000c101900 */
[----:B------:R-:W4:Y:S04]  /*09e0*/  LD.E R0, desc[UR4][R2.64+0xcc] ;  /* 0x0000cc0402007980 */ /* 0x000f28000c101900 */
[----:B------:R-:W5:Y:S04]  /*09f0*/  LD.E.64 R8, desc[UR4][R2.64+0x78] ;  /* 0x0000780402087980 */ /* 0x000f68000c101b00 */
[----:B------:R1:W5:Y:S01]  /*0a00*/  LD.E.64 R10, desc[UR4][R2.64+0xa8] ;  /* 0x0000a804020a7980 */ /* 0x000362000c101b00 */
[----:B------:R-:W-:-:S02]  /*0a10*/  IMAD.MOV.U32 R145, RZ, RZ, 0x0 ;  /* 0x00000000ff917424 */ /* 0x000fc400078e00ff */
[----:B--2---:R-:W-:Y:S02]  /*0a20*/  IMAD R149, R4, UR8, R149 ;  /* 0x0000000804957c24 */ /* 0x004fe4000f8e0295 */
[----:B------:R-:W-:Y:S02]  /*0a30*/  IMAD.SHL.U32 R4, R129, 0x4, RZ ;  /* 0x0000000481047824 */ /* 0x000fe400078e00ff */
[----:B---3--:R-:W-:Y:S01]  /*0a40*/  IMAD R149, R149, R7, R148 ;  /* 0x0000000795957224 */ /* 0x008fe200078e0294 */
[----:B------:R-:W-:Y:S02]  /*0a50*/  SHF.R.U32.HI R7, RZ, 0x3, R129 ;  /* 0x00000003ff077819 */ /* 0x000fe40000011681 */
[----:B------:R-:W-:Y:S01]  /*0a60*/  LOP3.LUT R4, R4, 0x1c, RZ, 0xc0, !PT ;  /* 0x0000001c04047812 */ /* 0x000fe200078ec0ff */
[--C-:B------:R-:W-:Y:S01]  /*0a70*/  IMAD R5, R5, R149, R6.reuse ;  /* 0x0000009505057224 */ /* 0x100fe200078e0206 */
[----:B------:R-:W-:Y:S01]  /*0a80*/  LOP3.LUT P6, R129, R129, 0x7, RZ, 0xc0, !PT ;  /* 0x0000000781817812 */ /* 0x000fe200078cc0ff */
[----:B------:R-:W-:-:S02]  /*0a90*/  IMAD.IADD R6, R95, 0x1, -R6 ;  /* 0x000000015f067824 */ /* 0x000fc400078e0a06 */
[----:B------:R-:W-:Y:S02]  /*0aa0*/  IMAD R4, R7, 0x60, R4 ;  /* 0x0000006007047824 */ /* 0x000fe400078e0204 */
[----:B----4-:R-:W-:Y:S01]  /*0ab0*/  IMAD R13, R5, R0, RZ ;  /* 0x00000000050d7224 */ /* 0x010fe200078e02ff */
[CC--:B------:R-:W-:Y:S01]  /*0ac0*/  ISETP.GE.AND P1, PT, R7.reuse, R6.reuse, PT ;  /* 0x000000060700720c */ /* 0x0c0fe20003f26270 */
[C---:B-1----:R-:W-:Y:S01]  /*0ad0*/  VIADD R3, R7.reuse, 0x20 ;  /* 0x0000002007037836 */ /* 0x042fe20000000000 */
[C---:B------:R-:W-:Y:S01]  /*0ae0*/  ISETP.GE.OR P6, PT, R7.reuse, R6, P6 ;  /* 0x000000060700720c */ /* 0x040fe200037c6670 */
[----:B------:R-:W-:Y:S01]  /*0af0*/  VIADD R17, R7, 0x10 ;  /* 0x0000001007117836 */ /* 0x000fe20000000000 */
[----:B------:R-:W-:Y:S02]  /*0b00*/  IADD3 R15, P0, PT, R13, R4, RZ ;  /* 0x000000040d0f7210 */ /* 0x000fe40007f1e0ff */
[----:B------:R-:W-:Y:S02]  /*0b10*/  ISETP.GE.AND P2, PT, R3, R6, PT ;  /* 0x000000060300720c */ /* 0x000fe40003f46270 */
[----:B------:R-:W-:-:S02]  /*0b20*/  LEA.HI.X.SX32 R13, R13, RZ, 0x1, P0 ;  /* 0x000000ff0d0d7211 */ /* 0x000fc400000f0eff */
[----:B-----5:R-:W-:Y:S02]  /*0b30*/  LEA R2, P0, R15, R8, 0x2 ;  /* 0x000000080f027211 */ /* 0x020fe400078010ff */
[----:B------:R-:W-:Y:S02]  /*0b40*/  ISETP.GE.AND P3, PT, R17, R6, PT ;  /* 0x000000061100720c */ /* 0x000fe40003f66270 */
[----:B------:R-:W-:Y:S02]  /*0b50*/  LEA.HI.X R3, R15, R9, R13, 0x2, P0 ;  /* 0x000000090f037211 */ /* 0x000fe400000f140d */
[----:B------:R-:W-:Y:S01]  /*0b60*/  IADD3 R9, P0, PT, R5, R7, RZ ;  /* 0x0000000705097210 */ /* 0x000fe20007f1e0ff */
[----:B------:R-:W-:Y:S01]  /*0b70*/  VIADD R7, R7, 0x30 ;  /* 0x0000003007077836 */ /* 0x000fe20000000000 */
[C---:B------:R-:W-:Y:S01]  /*0b80*/  ISETP.NE.OR P5, PT, R129.reuse, RZ, P3 ;  /* 0x000000ff8100720c */ /* 0x040fe20001fa5670 */
[----:B------:R-:W-:Y:S01]  /*0b90*/  @!P1 ST.E.128 desc[UR4][R2.64], RZ ;  /* 0x000000ff02009985 */ /* 0x000fe2000c101d04 */
[----:B------:R-:W-:-:S02]  /*0ba0*/  ISETP.NE.OR P4, PT, R129, RZ, P2 ;  /* 0x000000ff8100720c */ /* 0x000fc40001785670 */
[----:B------:R-:W-:Y:S01]  /*0bb0*/  LEA.HI.X.SX32 R5, R5, RZ, 0x1, P0 ;  /* 0x000000ff05057211 */ /* 0x000fe200000f0eff */
[----:B------:R-:W-:Y:S01]  /*0bc0*/  @!P1 ST.E.128 desc[UR4][R2.64+0x80], RZ ;  /* 0x000080ff02009985 */ /* 0x000fe2000c101d04 */
[----:B------:R-:W-:-:S03]  /*0bd0*/  LEA R4, P0, R9, R10, 0x2 ;  /* 0x0000000a09047211 */ /* 0x000fc600078010ff */
[----:B------:R-:W-:Y:S01]  /*0be0*/  @!P1 ST.E.128 desc[UR4][R2.64+0x100], RZ ;  /* 0x000100ff02009985 */ /* 0x000fe2000c101d04 */
[----:B------:R-:W-:Y:S02]  /*0bf0*/  ISETP.GE.AND P1, PT, R7, R6, PT ;  /* 0x000000060700720c */ /* 0x000fe40003f26270 */
[----:B------:R-:W-:Y:S01]  /*0c00*/  LEA.HI.X R5, R9, R11, R5, 0x2, P0 ;  /* 0x0000000b09057211 */ /* 0x000fe200000f1405 */
[----:B------:R-:W-:Y:S01]  /*0c10*/  @!P6 IMAD.MOV.U32 R11, RZ, RZ, -0x800000 ;  /* 0xff800000ff0be424 */ /* 0x000fe200078e00ff */
[----:B------:R-:W-:Y:S01]  /*0c20*/  @!P3 ST.E.128 desc[UR4][R2.64+0x1800], RZ ;  /* 0x001800ff0200b985 */ /* 0x000fe2000c101d04 */
[----:B------:R-:W-:Y:S02]  /*0c30*/  @!P5 IMAD.MOV.U32 R9, RZ, RZ, -0x800000 ;  /* 0xff800000ff09d424 */ /* 0x000fe400078e00ff */
[----:B------:R-:W-:Y:S01]  /*0c40*/  @!P4 IMAD.MOV.U32 R7, RZ, RZ, -0x800000 ;  /* 0xff800000ff07c424 */ /* 0x000fe200078e00ff */
        /* <DEDUP_REMOVED lines=12> */
[----:B-1----:R-:W-:Y:S05]  /*0d10*/  @P1 RET.REL.NODEC R144 `(_ZN5flash24flash_fwd_splitkv_kernelI23Flash_fwd_kernel_traitsILi96ELi64ELi64ELi4ELb0ELb0EN7cutlass6half_tE19Flash_kernel_traitsILi96ELi64ELi64ELi4ES3_EELb0ELb1ELb0ELb0ELb1ELb0ELb1ELb0EEEvNS_16Flash_fwd_paramsE) ;  /* 0xfffffff090b81950 */ /* 0x002fea0003c3ffff */
[----:B------:R-:W-:Y:S02]  /*0d20*/  MOV R3, 0xff800000 ;  /* 0xff80000000037802 */ /* 0x000fe40000000f00 */
[----:B------:R-:W-:-:S03]  /*0d30*/  MOV R145, 0x0 ;  /* 0x0000000000917802 */ /* 0x000fc60000000f00 */
[----:B------:R1:W-:Y:S02]  /*0d40*/  ST.E desc[UR4][R4.64+0xc0], R3 ;  /* 0x0000c00304007985 */ /* 0x0003e4000c101904 */
[----:B-1----:R-:W-:Y:S05]  /*0d50*/  RET.REL.NODEC R144 `(_ZN5flash24flash_fwd_splitkv_kernelI23Flash_fwd_kernel_traitsILi96ELi64ELi64ELi4ELb0ELb0EN7cutlass6half_tE19Flash_kernel_traitsILi96ELi64ELi64ELi4ES3_EELb0ELb1ELb0ELb0ELb1ELb0ELb1ELb0EEEvNS_16Flash_fwd_paramsE) ;  /* 0xfffffff090a87950 */ /* 0x002fea0003c3ffff */
.L_x_10848:
        /* <DEDUP_REMOVED lines=101> */
.L_x_10850:
        /* <DEDUP_REMOVED lines=28> */
[----:B----45:R-:W-:Y:S02]  /*1570*/  @!P3 IMAD R15, R25, R12, RZ ;  /* 0x0000000c190fb224 */ /* 0x030fe400078e02ff */
[----:B------:R-:W-:Y:S01]  /*1580*/  @!P3 IMAD.IADD R27, R27, 0x1, R0 ;  /* 0x000000011b1bb824 */ /* 0x000fe200078e0200 */
[----:B------:R-:W-:Y:S02]  /*1590*/  @!P3 SHF.R.S32.HI R0, RZ, 0x1f, R12 ;  /* 0x0000001fff00b819 */ /* 0x000fe4000001140c */
[----:B------:R-:W-:Y:S02]  /*15a0*/  @!P2 IADD3 R8, PT, PT, R8, -R7, RZ ;  /* 0x800000070808a210 */ /* 0x000fe40007ffe0ff */
[----:B------:R-:W-:Y:S02]  /*15b0*/  @P3 IADD3 R9, PT, PT, R16, R17, RZ ;  /* 0x0000001110093210 */ /* 0x000fe40007ffe0ff */
[----:B------:R-:W-:Y:S01]  /*15c0*/  ISETP.GE.U32.AND P5, PT, R8, R7, PT ;  /* 0x000000070800720c */ /* 0x000fe20003fa6070 */
[----:B------:R-:W-:Y:S01]  /*15d0*/  @!P3 IMAD R15, R24, R0, R15 ;  /* 0x00000000180fb224 */ /* 0x000fe200078e020f */
[----:B------:R-:W-:Y:S01]  /*15e0*/  LOP3.LUT R7, R148, R13, RZ, 0x3c, !PT ;  /* 0x0000000d94077212 */ /* 0x000fe200078e3cff */
[----:B------:R-:W-:Y:S01]  /*15f0*/  @!P3 IMAD.WIDE.U32 R24, R24, R12, R26 ;  /* 0x0000000c1818b225 */ /* 0x000fe200078e001a */
[----:B------:R-:W-:-:S02]  /*1600*/  ISETP.NE.AND P4, PT, R13, RZ, PT ;  /* 0x000000ff0d00720c */ /* 0x000fc40003f85270 */
[----:B------:R-:W-:Y:S01]  /*1610*/  ISETP.GE.AND P1, PT, R7, RZ, PT ;  /* 0x000000ff0700720c */ /* 0x000fe20003f26270 */
[-C--:B------:R-:W-:Y:S02]  /*1620*/  @P3 IMAD R0, R137, R9.reuse, RZ ;  /* 0x0000000989003224 */ /* 0x080fe400078e02ff */
[----:B------:R-:W-:Y:S01]  /*1630*/  @P3 IMAD.WIDE.U32 R26, R136, R9, RZ ;  /* 0x00000009881a3225 */ /* 0x000fe200078e00ff */
[----:B------:R-:W-:Y:S02]  /*1640*/  @!P3 MOV R14, R24 ;  /* 0x00000018000eb202 */ /* 0x000fe40000000f00 */
[----:B------:R-:W-:Y:S01]  /*1650*/  LEA R24, R85, 0xffffffc0, 0x6 ;  /* 0xffffffc055187811 */ /* 0x000fe200078e30ff */
[----:B------:R-:W-:Y:S01]  /*1660*/  @!P3 IMAD.IADD R15, R25, 0x1, R15 ;  /* 0x00000001190fb824 */ /* 0x000fe200078e020f */
[----:B------:R-:W-:Y:S01]  /*1670*/  @!P2 IADD3 R10, PT, PT, R10, 0x1, RZ ;  /* 0x000000010a0aa810 */ /* 0x000fe20007ffe0ff */
[----:B------:R-:W-:Y:S01]  /*1680*/  @P3 IMAD.MOV.U32 R14, RZ, RZ, R26 ;  /* 0x000000ffff0e3224 */ /* 0x000fe200078e001a */
[----:B------:R-:W-:Y:S01]  /*1690*/  @P3 IADD3 R15, PT, PT, R27, R0, RZ ;  /* 0x000000001b0f3210 */ /* 0x000fe20007ffe0ff */
[----:B------:R-:W-:Y:S01]  /*16a0*/  @!P3 IMAD R0, R5, R16, RZ ;  /* 0x000000100500b224 */ /* 0x000fe200078e02ff */
[----:B------:R-:W-:Y:S01]  /*16b0*/  @!P3 SHF.R.S32.HI R7, RZ, 0x1f, R16 ;  /* 0x0000001fff07b819 */ /* 0x000fe20000011410 */
[----:B------:R-:W-:Y:S01]  /*16c0*/  IMAD R8, R137, R24, RZ ;  /* 0x0000001889087224 */ /* 0x000fe200078e02ff */
[----:B------:R-:W-:-:S02]  /*16d0*/  SHF.R.S32.HI R9, RZ, 0x1f, R24 ;  /* 0x0000001fff097819 */ /* 0x000fc40000011418 */
[----:B------:R-:W-:Y:S01]  /*16e0*/  @P5 IADD3 R10, PT, PT, R10, 0x1, RZ ;  /* 0x000000010a0a5810 */ /* 0x000fe20007ffe0ff */
[----:B------:R-:W-:-:S03]  /*16f0*/  IMAD.WIDE.U32 R26, R136, R24, R14 ;  /* 0x00000018881a7225 */ /* 0x000fc600078e000e */
[----:B------:R-:W-:Y:S01]  /*1700*/  @!P1 IADD3 R10, PT, PT, -R10, RZ, RZ ;  /* 0x000000ff0a0a9210 */ /* 0x000fe20007ffe1ff */
[----:B------:R-:W-:Y:S02]  /*1710*/  @!P3 IMAD R0, R7, R4, R0 ;  /* 0x000000040700b224 */ /* 0x000fe400078e0200 */
[----:B------:R-:W-:Y:S01]  /*1720*/  @!P3 IMAD.WIDE.U32 R14, R4, R16, RZ ;  /* 0x00000010040eb225 */ /* 0x000fe200078e00ff */
[----:B------:R-:W-:-:S03]  /*1730*/  @!P4 LOP3.LUT R10, RZ, R13, RZ, 0x33, !PT ;  /* 0x0000000dff0ac212 */ /* 0x000fc600078e33ff */
[----:B------:R-:W-:Y:S01]  /*1740*/  IMAD R8, R9, R136, R8 ;  /* 0x0000008809087224 */ /* 0x000fe200078e0208 */
[----:B------:R-:W-:Y:S01]  /*1750*/  @!P3 SHF.R.S32.HI R7, RZ, 0x1f, R12 ;  /* 0x0000001fff07b819 */ /* 0x000fe2000001140c */
[----:B------:R-:W-:Y:S01]  /*1760*/  @!P3 IMAD.IADD R29, R15, 0x1, R0 ;  /* 0x000000010f1db824 */ /* 0x000fe200078e0200 */
[----:B------:R-:W-:Y:S01]  /*1770*/  @P3 IADD3 R16, PT, PT, R16, R17, RZ ;  /* 0x0000001110103210 */ /* 0x000fe20007ffe0ff */
[----:B------:R-:W-:Y:S01]  /*1780*/  IMAD.IADD R27, R27, 0x1, R8 ;  /* 0x000000011b1b7824 */ /* 0x000fe200078e0208 */
[----:B------:R-:W-:Y:S01]  /*1790*/  @!P3 MOV R28, R14 ;  /* 0x0000000e001cb202 */ /* 0x000fe20000000f00 */
[----:B------:R-:W-:Y:S01]  /*17a0*/  @!P3 IMAD R0, R23, R12, RZ ;  /* 0x0000000c1700b224 */ /* 0x000fe200078e02ff */
[----:B------:R-:W-:Y:S01]  /*17b0*/  SHF.R.S32.HI R8, RZ, 0x1f, R10 ;  /* 0x0000001fff087819 */ /* 0x000fe2000001140a */
[----:B------:R-:W-:Y:S02]  /*17c0*/  IMAD R15, R21, R10, RZ ;  /* 0x0000000a150f7224 */ /* 0x000fe400078e02ff */
[----:B------:R-:W-:-:S02]  /*17d0*/  @!P3 IMAD R0, R22, R7, R0 ;  /* 0x000000071600b224 */ /* 0x000fc400078e0200 */
        /* <DEDUP_REMOVED lines=11> */
[----:B-1----:R-:W-:-:S02]  /*1890*/  MOV R0, R24 ;  /* 0x0000001800007202 */ /* 0x002fc40000000f00 */
.L_x_10851:
[----:B------:R-:W-:Y:S05]  /*18a0*/  BSYNC.RECONVERGENT B0 ;  /* 0x0000000000007941 */ /* 0x000fea0003800200 */
.L_x_10849:
[----:B------:R-:W-:Y:S01]  /*18b0*/  ISETP.NE.AND P1, PT, R11, -0x1, PT ;  /* 0xffffffff0b00780c */ /* 0x000fe20003f25270 */
[----:B------:R-:W2:Y:S04]  /*18c0*/  LD.E.64 R26, desc[UR4][R2.64+0x30] ;  /* 0x00003004021a7980 */ /* 0x000ea8000c101b00 */
[----:B------:R-:W3:Y:S04]  /*18d0*/  LD.E.64 R28, desc[UR4][R2.64+0x48] ;  /* 0x00004804021c7980 */ /* 0x000ee8000c101b00 */
[----:B------:R-:W4:Y:S04]  /*18e0*/  LD.E.64 R34, desc[UR4][R2.64+0x8] ;  /* 0x0000080402227980 */ /* 0x000f28000c101b00 */
[----:B------:R-:W3:Y:S04]  /*18f0*/  @!P1 LD.E.64 R22, desc[UR4][R2.64+0x18] ;  /* 0x0000180402169980 */ /* 0x000ee8000c101b00 */
[----:B------:R-:W4:Y:S01]  /*1900*/  LD.E.64 R20, desc[UR4][R2.64] ;  /* 0x0000000402147980 */ /* 0x000f22000c101b00 */
[----:B------:R-:W-:Y:S01]  /*1910*/  SHF.R.U32.HI R98, RZ, 0x2, R129 ;  /* 0x00000002ff627819 */ /* 0x000fe20000011681 */
[----:B------:R-:W-:-:S02]  /*1920*/  IMAD.SHL.U32 R147, R129, 0x8, RZ ;  /* 0x0000000881937824 */ /* 0x000fc400078e00ff */
[----:B------:R-:W-:Y:S02]  /*1930*/  IMAD.IADD R135, R95, 0x1, -R6 ;  /* 0x000000015f877824 */ /* 0x000fe400078e0a06 */
[----:B------:R-:W-:-:S05]  /*1940*/  VIADD R6, R98, 0x20 ;  /* 0x0000002062067836 */ /* 0x000fca0000000000 */
[-C--:B------:R-:W-:Y:S01]  /*1950*/  ISETP.GE.AND P5, PT, R6, R135.reuse, PT ;  /* 0x000000870600720c */ /* 0x080fe20003fa6270 */
[----:B------:R-:W-:Y:S02]  /*1960*/  IMAD.MOV.U32 R99, RZ, RZ, RZ ;  /* 0x000000ffff637224 */ /* 0x000fe400078e00ff */
[----:B------:R-:W-:Y:S01]  /*1970*/  IMAD.WIDE.U32 R30, R145, 0x40, R98 ;  /* 0x00000040911e7825 */ /* 0x000fe200078e0062 */
[----:B------:R-:W-:Y:S02]  /*1980*/  ISETP.GE.AND P6, PT, R98, R135, PT ;  /* 0x000000876200720c */ /* 0x000fe40003fc6270 */
[----:B------:R-:W-:Y:S01]  /*1990*/  LOP3.LUT R146, R147, 0xc0, RZ, 0xc0, !PT ;  /* 0x000000c093927812 */ /* 0x000fe200078ec0ff */
[----:B------:R-:W-:-:S03]  /*19a0*/  IMAD R139, R137, R98, RZ ;  /* 0x00000062898b7224 */ /* 0x000fc600078e02ff */
[----:B------:R-:W-:Y:S02]  /*19b0*/  LOP3.LUT R146, R146, 0x18, R129, 0xf8, !PT ;  /* 0x0000001892927812 */ /* 0x000fe400078ef881 */
[----:B------:R-:W-:Y:S01]  /*19c0*/  MOV R86, 0x400 ;  /* 0x0000040000567802 */ /* 0x000fe20000000f00 */
[----:B--2---:R-:W-:-:S04]  /*19d0*/  @P1 IMAD.WIDE.U32 R16, R26, R11, RZ ;  /* 0x0000000b1a101225 */ /* 0x004fc800078e00ff */
[----:B------:R-:W-:Y:S01]  /*19e0*/  @P1 IMAD R15, R27, R11, RZ ;  /* 0x0000000b1b0f1224 */ /* 0x000fe200078e02ff */
[----:B------:R-:W-:Y:S01]  /*19f0*/  LOP3.LUT R11, R147, 0x18, RZ, 0xc0, !PT ;  /* 0x00000018930b7812 */ /* 0x000fe200078ec0ff */
[-C--:B---3--:R-:W-:Y:S02]  /*1a00*/  @!P1 IMAD R7, R23, R149.reuse, RZ ;  /* 0x0000009517079224 */ /* 0x088fe400078e02ff */
[----:B------:R-:W-:-:S04]  /*1a10*/  @!P1 IMAD.WIDE.U32 R22, R22, R149, RZ ;  /* 0x0000009516169225 */ /* 0x000fc800078e00ff */
[----:B------:R-:W-:Y:S02]  /*1a20*/  @P1 IMAD.MOV.U32 R22, RZ, RZ, R16 ;  /* 0x000000ffff161224 */ /* 0x000fe400078e0010 */
[----:B------:R-:W-:Y:S01]  /*1a30*/  @!P1 IMAD.IADD R7, R23, 0x1, R7 ;  /* 0x0000000117079824 */ /* 0x000fe200078e0207 */
[----:B------:R-:W-:Y:S02]  /*1a40*/  @P1 IADD3 R7, PT, PT, R17, R15, RZ ;  /* 0x0000000f11071210 */ /* 0x000fe40007ffe0ff */
[----:B------:R-:W-:Y:S01]  /*1a50*/  IADD3 R22, P1, PT, R11, R22, RZ ;  /* 0x000000160b167210 */ /* 0x000fe20007f3e0ff */
[----:B------:R-:W-:Y:S01]  /*1a60*/  IMAD R29, R29, R148, RZ ;  /* 0x000000941d1d7224 */ /* 0x000fe200078e02ff */
[----:B------:R-:W-:Y:S02]  /*1a70*/  SHF.R.S32.HI R16, RZ, 0x1f, R148 ;  /* 0x0000001fff107819 */ /* 0x000fe40000011494 */
[----:B------:R-:W-:Y:S02]  /*1a80*/  IADD3.X R23, PT, PT, RZ, R7, RZ, P1, !PT ;  /* 0x00000007ff177210 */ /* 0x000fe40000ffe4ff */
[----:B------:R-:W-:Y:S01]  /*1a90*/  IADD3 R32, P1, PT, R11, R14, RZ ;  /* 0x0000000e0b207210 */ /* 0x000fe20007f3e0ff */
[----:B------:R-:W-:-:S02]  /*1aa0*/  IMAD R29, R28, R16, R29 ;  /* 0x000000101c1d7224 */ /* 0x000fc400078e021d */
[----:B------:R-:W-:Y:S01]  /*1ab0*/  IMAD.WIDE.U32 R22, R148, R28, R22 ;  /* 0x0000001c94167225 */ /* 0x000fe200078e0016 */
[----:B------:R-:W-:Y:S02]  /*1ac0*/  IADD3.X R33, PT, PT, RZ, R12, RZ, P1, !PT ;  /* 0x0000000cff217210 */ /* 0x000fe40000ffe4ff */
[----:B------:R-:W-:Y:S01]  /*1ad0*/  @!P5 IADD3 R16, P1, PT, R30, 0x20, RZ ;  /* 0x000000201e10d810 */ /* 0x000fe20007f3e0ff */
[----:B------:R-:W-:Y:S02]  /*1ae0*/  IMAD.IADD R29, R23, 0x1, R29 ;  /* 0x00000001171d7824 */ /* 0x000fe400078e021d */
[----:B------:R-:W-:-:S04]  /*1af0*/  IMAD.WIDE.U32 R32, R98, R136, R32 ;  /* 0x0000008862207225 */ /* 0x000fc800078e0020 */
[----:B------:R-:W-:Y:S01]  /*1b00*/  @!P5 IMAD.X R23, RZ, RZ, R31, P1 ;  /* 0x000000ffff17d224 */ /* 0x000fe200008e061f */
[----:B------:R-:W-:Y:S02]  /*1b10*/  LOP3.LUT R15, R147, 0x1f20, RZ, 0xc0, !PT ;  /* 0x00001f20930f7812 */ /* 0x000fe400078ec0ff */
[----:B------:R-:W-:Y:S01]  /*1b20*/  LOP3.LUT R12, R146, R11, RZ, 0x3c, !PT ;  /* 0x0000000b920c7212 */ /* 0x000fe200078e3cff */
[----:B------:R-:W-:Y:S01]  /*1b30*/  @!P5 IMAD R23, R23, R26, RZ ;  /* 0x0000001a1717d224 */ /* 0x000fe200078e02ff */
[----:B------:R-:W-:Y:S02]  /*1b40*/  IADD3 R139, PT, PT, R33, R139, RZ ;  /* 0x0000008b218b7210 */ /* 0x000fe40007ffe0ff */
[C---:B----4-:R-:W-:Y:S01]  /*1b50*/  LEA R140, P1, R32.reuse, R34, 0x1 ;  /* 0x00000022208c7211 */ /* 0x050fe200078208ff */
[----:B------:R-:W-:Y:S01]  /*1b60*/  @!P6 IMAD.MOV.U32 R28, RZ, RZ, R22 ;  /* 0x000000ffff1ce224 */ /* 0x000fe200078e0016 */
[----:B------:R-:W-:Y:S01]  /*1b70*/  LOP3.LUT R15, R15, R12, RZ, 0xfc, !PT ;  /* 0x0000000c0f0f7212 */ /* 0x000fe200078efcff */
[----:B------:R-:W-:Y:S01]  /*1b80*/  @!P5 IMAD R12, R27, R16, R23 ;  /* 0x000000101b0cd224 */ /* 0x000fe200078e0217 */
[----:B------:R-:W-:-:S02]  /*1b90*/  LEA.HI.X R139, R32, R35, R139, 0x1, P1 ;  /* 0x00000023208b7211 */ /* 0x000fc400008f0c8b */
[----:B------:R-:W-:Y:S02]  /*1ba0*/  @!P5 MOV R32, R22 ;  /* 0x000000160020d202 */ /* 0x000fe40000000f00 */
[----:B------:R-:W5:Y:S01]  /*1bb0*/  LD.E.64 R22, desc[UR4][R2.64+0x10] ;  /* 0x0000100402167980 */ /* 0x000f62000c101b00 */
[----:B------:R-:W1:Y:S01]  /*1bc0*/  S2R R17, SR_CgaCtaId ;  /* 0x0000000000117919 */ /* 0x000e620000008800 */
[-C--:B------:R-:W-:Y:S02]  /*1bd0*/  @!P6 IMAD R25, R31, R26.reuse, RZ ;  /* 0x0000001a1f19e224 */ /* 0x080fe400078e02ff */
[----:B------:R-:W-:Y:S02]  /*1be0*/  @!P5 IMAD.MOV.U32 R33, RZ, RZ, R29 ;  /* 0x000000ffff21d224 */ /* 0x000fe400078e001d */
[C---:B------:R-:W-:Y:S02]  /*1bf0*/  @!P6 IMAD R14, R30.reuse, R27, R25 ;  /* 0x0000001b1e0ee224 */ /* 0x040fe400078e0219 */
[----:B------:R-:W-:-:S04]  /*1c00*/  @!P6 IMAD.WIDE.U32 R30, R30, R26, R28 ;  /* 0x0000001a1e1ee225 */ /* 0x000fc800078e001c */
[----:B------:R-:W-:Y:S01]  /*1c10*/  @!P5 IMAD.WIDE.U32 R32, R26, R16, R32 ;  /* 0x000000101a20d225 */ /* 0x000fe200078e0020 */
[----:B------:R-:W-:-:S03]  /*1c20*/  @!P6 LEA R28, P1, R30, R20, 0x1 ;  /* 0x000000141e1ce211 */ /* 0x000fc600078208ff */
[----:B------:R-:W-:Y:S01]  /*1c30*/  @!P6 IMAD.IADD R14, R31, 0x1, R14 ;  /* 0x000000011f0ee824 */ /* 0x000fe200078e020e */
[----:B------:R-:W-:-:S04]  /*1c40*/  @!P5 LEA R16, P2, R32, R20, 0x1 ;  /* 0x000000142010d211 */ /* 0x000fc800078408ff */
[----:B------:R-:W-:Y:S02]  /*1c50*/  @!P6 LEA.HI.X R29, R30, R21, R14, 0x1, P1 ;  /* 0x000000151e1de211 */ /* 0x000fe400008f0c0e */
[----:B-1----:R-:W-:Y:S02]  /*1c60*/  LEA R132, R17, R86, 0x18 ;  /* 0x0000005611847211 */ /* 0x002fe400078ec0ff */
[----:B------:R-:W-:-:S03]  /*1c70*/  @!P5 IADD3 R17, PT, PT, R33, R12, RZ ;  /* 0x0000000c2111d210 */ /* 0x000fc60007ffe0ff */
[----:B------:R-:W-:Y:S01]  /*1c80*/  IMAD R26, R15, 0x2, R132 ;  /* 0x000000020f1a7824 */ /* 0x000fe200078e0284 */
[----:B------:R-:W-:Y:S02]  /*1c90*/  @!P5 LEA.HI.X R17, R32, R21, R17, 0x1, P2 ;  /* 0x000000152011d211 */ /* 0x000fe400010f0c11 */
[----:B------:R-:W-:Y:S02]  /*1ca0*/  IABS R15, R13 ;  /* 0x0000000d000f7213 */ /* 0x000fe40000000000 */
[----:B------:R-:W-:Y:S01]  /*1cb0*/  @!PT LDS RZ, [RZ] ;  /* 0x00000000fffff984 */ /* 0x000fe20000000800 */
[----:B------:R-:W-:Y:S01]  /*1cc0*/  @!PT LDS RZ, [RZ] ;  /* 0x00000000fffff984 */ /* 0x000fe20000000800 */
[----:B------:R-:W-:Y:S01]  /*1cd0*/  @!PT LDS RZ, [RZ] ;  /* 0x00000000fffff984 */ /* 0x000fe20000000800 */
[----:B------:R-:W-:Y:S04]  /*1ce0*/  @!P6 LDGSTS.E.BYPASS.LTC128B.128 [R26], desc[UR4][R28.64] ;  /* 0x000000001c1aefae */ /* 0x000fe8000b981a04 */
[----:B------:R-:W-:Y:S04]  /*1cf0*/  @!P6 LDGSTS.E.BYPASS.LTC128B.128 [R26+0x1000], desc[UR4][R28.64+0x40] ;  /* 0x010000401c1aefae */ /* 0x000fe8000b981a04 */
[----:B------:R-:W-:Y:S04]  /*1d00*/  @!P6 LDGSTS.E.BYPASS.LTC128B.128 [R26+0x2000], desc[UR4][R28.64+0x80] ;  /* 0x020000801c1aefae */ /* 0x000fe8000b981a04 */
[----:B------:R-:W-:Y:S04]  /*1d10*/  @!P5 LDGSTS.E.BYPASS.LTC128B.128 [R26+0x800], desc[UR4][R16.64] ;  /* 0x00800000101adfae */ /* 0x000fe8000b981a04 */
[----:B------:R-:W-:Y:S04]  /*1d20*/  @!P5 LDGSTS.E.BYPASS.LTC128B.128 [R26+0x1800], desc[UR4][R16.64+0x40] ;  /* 0x01800040101adfae */ /* 0x000fe8000b981a04 */
[----:B------:R1:W-:Y:S02]  /*1d30*/  @!P5 LDGSTS.E.BYPASS.LTC128B.128 [R26+0x2800], desc[UR4][R16.64+0x80] ;  /* 0x02800080101adfae */ /* 0x0003e4000b981a04 */
[----:B-1----:R-:W1:Y:S08]  /*1d40*/  I2F.RP R16, R15 ;  /* 0x0000000f00107306 */ /* 0x002e700000209400 */
[----:B-1----:R-:W1:Y:S02]  /*1d50*/  MUFU.RCP R20, R16 ;  /* 0x0000001000147308 */ /* 0x002e640000001000 */
[----:B-1----:R-:W-:-:S06]  /*1d60*/  IADD3 R20, PT, PT, R20, 0xffffffe, RZ ;  /* 0x0ffffffe14147810 */ /* 0x002fcc0007ffe0ff */
[----:B------:R-:W1:Y:S01]  /*1d70*/  F2I.FTZ.U32.TRUNC.NTZ R21, R20 ;  /* 0x0000001400157305 */ /* 0x000e62000021f000 */
[----:B------:R-:W-:Y:S01]  /*1d80*/  IMAD R7, R85, -0x40, R84 ;  /* 0xffffffc055077824 */ /* 0x000fe200078e0254 */
[----:B------:R-:W-:Y:S01]  /*1d90*/  IABS R14, R148 ;  /* 0x00000094000e7213 */ /* 0x000fe20000000000 */
[----:B-1----:R-:W-:Y:S02]  /*1da0*/  IMAD.MOV R12, RZ, RZ, -R21 ;  /* 0x000000ffff0c7224 */ /* 0x002fe400078e0a15 */
[----:B------:R-:W-:Y:S02]  /*1db0*/  IMAD.MOV.U32 R20, RZ, RZ, RZ ;  /* 0x000000ffff147224 */ /* 0x000fe400078e00ff */
[----:B------:R-:W-:Y:S01]  /*1dc0*/  IMAD R17, R12, R15, RZ ;  /* 0x0000000f0c117224 */ /* 0x000fe200078e02ff */
[----:B------:R-:W-:-:S03]  /*1dd0*/  IABS R12, R13 ;  /* 0x0000000d000c7213 */ /* 0x000fc60000000000 */
[----:B------:R-:W-:Y:S01]  /*1de0*/  IMAD.HI.U32 R17, R21, R17, R20 ;  /* 0x0000001115117227 */ /* 0x000fe200078e0014 */
[----:B------:R-:W-:-:S03]  /*1df0*/  IADD3 R12, PT, PT, RZ, -R12, RZ ;  /* 0x8000000cff0c7210 */ /* 0x000fc60007ffe0ff */
[----:B------:R-:W-:Y:S02]  /*1e00*/  VIADD R7, R7, 0x40 ;  /* 0x0000004007077836 */ /* 0x000fe40000000000 */
[----:B------:R-:W-:-:S03]  /*1e10*/  IMAD.HI.U32 R17, R17, R14, RZ ;  /* 0x0000000e11117227 */ /* 0x000fc600078e00ff */
[-C--:B------:R-:W-:Y:S01]  /*1e20*/  ISETP.GE.AND P3, PT, R6, R7.reuse, PT ;  /* 0x000000070600720c */ /* 0x080fe20003f66270 */
[----:B------:R-:W-:Y:S01]  /*1e30*/  IMAD R12, R17, R12, R14 ;  /* 0x0000000c110c7224 */ /* 0x000fe200078e020e */
[----:B------:R-:W-:Y:S02]  /*1e40*/  ISETP.GE.AND P4, PT, R98, R7, PT ;  /* 0x000000076200720c */ /* 0x000fe40003f86270 */
[C---:B------:R-:W-:Y:S01]  /*1e50*/  SHF.L.U64.HI R137, R136.reuse, 0x5, R137 ;  /* 0x0000000588897819 */ /* 0x040fe20000010289 */
[----:B------:R-:W-:Y:S01]  /*1e60*/  IMAD.SHL.U32 R136, R136, 0x20, RZ ;  /* 0x0000002088887824 */ /* 0x000fe200078e00ff */
[----:B------:R-:W-:-:S07]  /*1e70*/  ISETP.GT.U32.AND P2, PT, R15, R12, PT ;  /* 0x0000000c0f00720c */ /* 0x000fce0003f44070 */
[C---:B------:R-:W-:Y:S02]  /*1e80*/  @!P3 LEA R30, P1, R136.reuse, R140, 0x1 ;  /* 0x0000008c881eb211 */ /* 0x040fe400078208ff */
[----:B------:R-:W-:Y:S02]  /*1e90*/  @!P4 IMAD.MOV.U32 R141, RZ, RZ, R139 ;  /* 0x000000ffff8dc224 */ /* 0x000fe400078e008b */
[----:B------:R-:W-:Y:S02]  /*1ea0*/  @!P3 LEA.HI.X R31, R136, R139, R137, 0x1, P1 ;  /* 0x0000008b881fb211 */ /* 0x000fe400008f0c89 */
[----:B------:R-:W-:Y:S01]  /*1eb0*/  @!P2 IMAD.IADD R12, R12, 0x1, -R15 ;  /* 0x000000010c0ca824 */ /* 0x000fe200078e0a0f */
[----:B------:R1:W-:Y:S04]  /*1ec0*/  @!P4 LDGSTS.E.BYPASS.LTC128B.128 [R26+0x3000], desc[UR4][R140.64] ;  /* 0x030000008c1acfae */ /* 0x0003e8000b981a04 */
[----:B------:R1:W-:Y:S04]  /*1ed0*/  @!P4 LDGSTS.E.BYPASS.LTC128B.128 [R26+0x4000], desc[UR4][R140.64+0x40] ;  /* 0x040000408c1acfae */ /* 0x0003e8000b981a04 */
[----:B------:R1:W-:Y:S04]  /*1ee0*/  @!P4 LDGSTS.E.BYPASS.LTC128B.128 [R26+0x5000], desc[UR4][R140.64+0x80] ;  /* 0x050000808c1acfae */ /* 0x0003e8000b981a04 */
[----:B------:R1:W-:Y:S04]  /*1ef0*/  @!P3 LDGSTS.E.BYPASS.LTC128B.128 [R26+0x3800], desc[UR4][R30.64] ;  /* 0x038000001e1abfae */ /* 0x0003e8000b981a04 */
[----:B------:R1:W-:Y:S04]  /*1f00*/  @!P3 LDGSTS.E.BYPASS.LTC128B.128 [R26+0x4800], desc[UR4][R30.64+0x40] ;  /* 0x048000401e1abfae */ /* 0x0003e8000b981a04 */
[----:B------:R1:W-:Y:S01]  /*1f10*/  @!P3 LDGSTS.E.BYPASS.LTC128B.128 [R26+0x5800], desc[UR4][R30.64+0x80] ;  /* 0x058000801e1abfae */ /* 0x0003e2000b981a04 */
[----:B------:R-:W-:-:S02]  /*1f20*/  ISETP.GE.U32.AND P3, PT, R12, R15, PT ;  /* 0x0000000f0c00720c */ /* 0x000fc40003f66070 */
[----:B------:R-:W-:Y:S01]  /*1f30*/  LOP3.LUT R12, R148, R13, RZ, 0x3c, !PT ;  /* 0x0000000d940c7212 */ /* 0x000fe200078e3cff */
[----:B------:R-:W-:Y:S01]  /*1f40*/  @!P2 VIADD R17, R17, 0x1 ;  /* 0x000000011111a836 */ /* 0x000fe20000000000 */
[----:B------:R-:W-:Y:S01]  /*1f50*/  ISETP.NE.AND P2, PT, R13, RZ, PT ;  /* 0x000000ff0d00720c */ /* 0x000fe20003f45270 */
[----:B-----5:R-:W-:Y:S01]  /*1f60*/  IMAD R9, R9, R4, RZ ;  /* 0x0000000409097224 */ /* 0x020fe200078e02ff */
[----:B------:R-:W-:Y:S01]  /*1f70*/  ISETP.GE.AND P1, PT, R12, RZ, PT ;  /* 0x000000ff0c00720c */ /* 0x000fe20003f26270 */
[----:B------:R-:W0:Y:S01]  /*1f80*/  LDGDEPBAR ;  /* 0x00000000000079af */ /* 0x000e220000000000 */
[----:B------:R-:W-:-:S03]  /*1f90*/  IMAD R143, R5, R98, RZ ;  /* 0x00000062058f7224 */ /* 0x000fc600078e02ff */
[----:B------:R1:W5:Y:S02]  /*1fa0*/  LD.E R87, desc[UR4][R2.64+0x184] ;  /* 0x0001840402577980 */ /* 0x000364000c101900 */
[----:B------:R-:W-:Y:S01]  /*1fb0*/  @P3 IADD3 R17, PT, PT, R17, 0x1, RZ ;  /* 0x0000000111113810 */ /* 0x000fe20007ffe0ff */
[C---:B------:R-:W-:Y:S01]  /*1fc0*/  IMAD.WIDE.U32 R14, R0.reuse, R4, RZ ;  /* 0x00000004000e7225 */ /* 0x040fe200078e00ff */
[----:B------:R1:W5:Y:S04]  /*1fd0*/  LD.E R97, desc[UR4][R2.64+0x188] ;  /* 0x0001880402617980 */ /* 0x000368000c101900 */
[----:B------:R-:W-:Y:S01]  /*1fe0*/  @!P1 IMAD.MOV R17, RZ, RZ, -R17 ;  /* 0x000000ffff119224 */ /* 0x000fe200078e0a11 */
[----:B------:R-:W-:Y:S01]  /*1ff0*/  @!P2 LOP3.LUT R17, RZ, R13, RZ, 0x33, !PT ;  /* 0x0000000dff11a212 */ /* 0x000fe200078e33ff */
[----:B------:R-:W-:-:S03]  /*2000*/  IMAD R0, R0, R5, R9 ;  /* 0x0000000500007224 */ /* 0x000fc600078e0209 */
[----:B------:R-:W-:Y:S01]  /*2010*/  SHF.R.S32.HI R12, RZ, 0x1f, R17 ;  /* 0x0000001fff0c7819 */ /* 0x000fe20000011411 */
[-C--:B------:R-:W-:Y:S01]  /*2020*/  IMAD R9, R19, R17.reuse, RZ ;  /* 0x0000001113097224 */ /* 0x080fe200078e02ff */
[----:B------:R-:W-:Y:S01]  /*2030*/  IADD3 R10, P2, P1, R14, R10, R11 ;  /* 0x0000000a0e0a7210 */ /* 0x000fe2000795e00b */
[----:B------:R-:W-:Y:S02]  /*2040*/  IMAD.IADD R11, R15, 0x1, R0 ;  /* 0x000000010f0b7824 */ /* 0x000fe400078e0200 */
[----:B------:R-:W-:Y:S01]  /*2050*/  IMAD.WIDE.U32 R14, R18, R17, RZ ;  /* 0x00000011120e7225 */ /* 0x000fe200078e00ff */
[----:B------:R-:W-:-:S04]  /*2060*/  DEPBAR.LE SB0, 0x0 ;  /* 0x000080000000791a */ /* 0x000fc80000000000 */
[----:B------:R-:W-:Y:S01]  /*2070*/  IMAD R9, R12, R18, R9 ;  /* 0x000000120c097224 */ /* 0x000fe200078e0209 */
[----:B------:R-:W-:Y:S02]  /*2080*/  IADD3.X R8, PT, PT, R11, R8, RZ, P2, P1 ;  /* 0x000000080b087210 */ /* 0x000fe400017e24ff */
[----:B------:R-:W-:Y:S02]  /*2090*/  IADD3 R10, P1, PT, R10, R14, RZ ;  /* 0x0000000e0a0a7210 */ /* 0x000fe40007f3e0ff */
[----:B------:R-:W-:-:S05]  /*20a0*/  IADD3 R9, PT, PT, R15, R9, RZ ;  /* 0x000000090f097210 */ /* 0x000fca0007ffe0ff */
[----:B------:R-:W-:Y:S02]  /*20b0*/  IMAD.X R11, R8, 0x1, R9, P1 ;  /* 0x00000001080b7824 */ /* 0x000fe400008e0609 */
        /* <DEDUP_REMOVED lines=8> */
[C---:B------:R-:W-:Y:S01]  /*2140*/  IMAD.SHL.U32 R96, R129.reuse, 0x20, RZ ;  /* 0x0000002081607824 */ /* 0x040fe200078e00ff */
[----:B------:R-:W-:Y:S01]  /*2150*/  SHF.R.U32.HI R112, RZ, 0x1, R129 ;  /* 0x00000001ff707819 */ /* 0x000fe20000011681 */
[C---:B------:R-:W-:Y:S01]  /*2160*/  IMAD.SHL.U32 R131, R129.reuse, 0x10, RZ ;  /* 0x0000001081837824 */ /* 0x040fe200078e00ff */
[----:B------:R-:W-:Y:S01]  /*2170*/  ISETP.GE.AND P2, PT, R6, R7, PT ;  /* 0x000000070600720c */ /* 0x000fe20003f46270 */
[----:B------:R-:W-:Y:S01]  /*2180*/  IMAD.SHL.U32 R128, R129, 0x4, RZ ;  /* 0x0000000481807824 */ /* 0x000fe200078e00ff */
[----:B------:R-:W-:Y:S01]  /*2190*/  LOP3.LUT R6, R96, 0xc0, RZ, 0xc0, !PT ;  /* 0x000000c060067812 */ /* 0x000fe200078ec0ff */
[----:B------:R-:W-:Y:S01]  /*21a0*/  IMAD.MOV.U32 R92, RZ, RZ, 0x20 ;  /* 0x00000020ff5c7424 */ /* 0x000fe200078e00ff */
[----:B------:R-:W-:Y:S01]  /*21b0*/  LOP3.LUT R113, R131, 0x100, RZ, 0xc0, !PT ;  /* 0x0000010083717812 */ /* 0x000fe200078ec0ff */
[----:B------:R-:W-:Y:S01]  /*21c0*/  BSSY.RECONVERGENT B1, `(.L_x_10852) ;  /* 0x00000dc000017945 */ /* 0x000fe20003800200 */
[----:B------:R-:W-:-:S02]  /*21d0*/  LOP3.LUT R7, R112, 0x8, RZ, 0xc0, !PT ;  /* 0x0000000870077812 */ /* 0x000fc400078ec0ff */
[----:B------:R-:W-:Y:S02]  /*21e0*/  LOP3.LUT R5, R131, 0x3e00, RZ, 0xc0, !PT ;  /* 0x00003e0083057812 */ /* 0x000fe400078ec0ff */
[----:B------:R-:W-:Y:S02]  /*21f0*/  LOP3.LUT R27, R128, 0x18, RZ, 0xc0, !PT ;  /* 0x00000018801b7812 */ /* 0x000fe400078ec0ff */
[--C-:B------:R-:W-:Y:S02]  /*2200*/  LOP3.LUT R113, R113, 0x20, R96.reuse, 0xf8, !PT ;  /* 0x0000002071717812 */ /* 0x100fe400078ef860 */
[----:B------:R-:W-:Y:S02]  /*2210*/  LOP3.LUT R6, R6, 0x8, R129, 0xf8, !PT ;  /* 0x0000000806067812 */ /* 0x000fe400078ef881 */
[--C-:B------:R-:W-:Y:S02]  /*2220*/  LOP3.LUT R4, R7, 0xc0, R96.reuse, 0xf8, !PT ;  /* 0x000000c007047812 */ /* 0x100fe400078ef860 */
        /* <DEDUP_REMOVED lines=9> */
[----:B------:R-:W-:Y:S01]  /*22c0*/  @!P2 LEA R8, P1, R0, R142, 0x1 ;  /* 0x0000008e0008a211 */ /* 0x000fe200078208ff */
[----:B------:R-:W-:Y:S01]  /*22d0*/  IMAD R113, R113, 0x2, R132 ;  /* 0x0000000271717824 */ /* 0x000fe200078e0284 */
[----:B------:R-:W-:Y:S01]  /*22e0*/  LOP3.LUT R5, R4, R27, RZ, 0xfc, !PT ;  /* 0x0000001b04057212 */ /* 0x000fe200078efcff */
[----:B------:R-:W-:Y:S01]  /*22f0*/  @!P4 LDGSTS.E.BYPASS.LTC128B.128 [R26+0x8000], desc[UR4][R142.64+0x80] ;  /* 0x080000808e1acfae */ /* 0x000fe2000b981a04 */
[----:B------:R-:W-:-:S02]  /*2300*/  @!P2 LEA.HI.X R9, R0, R143, R25, 0x1, P1 ;  /* 0x0000008f0009a211 */ /* 0x000fc400008f0c19 */
[----:B------:R-:W-:Y:S01]  /*2310*/  LOP3.LUT P1, R93, R129, 0x4, RZ, 0xc0, !PT ;  /* 0x00000004815d7812 */ /* 0x000fe2000782c0ff */
[----:B------:R-:W-:Y:S01]  /*2320*/  IMAD R130, R5, 0x2, R132 ;  /* 0x0000000205827824 */ /* 0x000fe200078e0284 */
[----:B------:R-:W-:Y:S01]  /*2330*/  @P4 STS.128 [R26+0x6000], RZ ;  /* 0x006000ff1a004388 */ /* 0x000fe20000000c00 */
[----:B-----5:R-:W-:Y:S02]  /*2340*/  IADD3 R87, PT, PT, R84, -R95, -R87 ;  /* 0x8000005f54577210 */ /* 0x020fe40007ffe857 */
[----:B------:R-:W-:Y:S01]  /*2350*/  SEL R94, R92, 0xffffffe0, !P1 ;  /* 0xffffffe05c5e7807 */ /* 0x000fe20004800000 */
[----:B------:R-:W-:Y:S01]  /*2360*/  @P4 STS.128 [R26+0x7000], RZ ;  /* 0x007000ff1a004388 */ /* 0x000fe20000000c00 */
[----:B------:R-:W-:-:S03]  /*2370*/  IADD3 R97, PT, PT, R97, R84, -R95 ;  /* 0x0000005461617210 */ /* 0x000fc60007ffe85f */
[----:B------:R-:W-:Y:S01]  /*2380*/  @P4 STS.128 [R26+0x8000], RZ ;  /* 0x008000ff1a004388 */ /* 0x000fe20000000c00 */
[--C-:B------:R-:W-:Y:S02]  /*2390*/  IMAD.IADD R100, R130, 0x1, R94.reuse ;  /* 0x0000000182647824 */ /* 0x100fe400078e025e */
        /* <DEDUP_REMOVED lines=22> */
[----:B------:R-:W-:Y:S04]  /*2500*/  LDSM.16.M88.4 R64, [R113+0x4000] ;  /* 0x004000007140783b */ /* 0x000fe80000000200 */
        /* <DEDUP_REMOVED lines=12> */
[----:B------:R-:W-:Y:S07]  /*25d0*/  LDSM.16.M88.4 R60, [R113+0x4400] ;  /* 0x00440000713c783b */ /* 0x000fee0000000200 */
        /* <DEDUP_REMOVED lines=15> */
[----:B------:R-:W2:Y:S07]  /*26d0*/  LDSM.16.M88.4 R56, [R113+0x5c00] ;  /* 0x005c00007138783b */ /* 0x000eae0000000200 */
[C---:B---3--:R-:W-:Y:S08]  /*26e0*/  HMMA.16816.F32 R28, R16.reuse, R20, R28 ;  /* 0x00000014101c723c */ /* 0x048ff0000000181c */
[C---:B------:R-:W-:Y:S08]  /*26f0*/  HMMA.16816.F32 R52, R16.reuse, R64, R52 ;  /* 0x000000401034723c */ /* 0x040ff00000001834 */
[C---:B------:R-:W-:Y:S01]  /*2700*/  HMMA.16816.F32 R48, R16.reuse, R66, R48 ;  /* 0x000000421030723c */ /* 0x040fe20000001830 */
[----:B------:R-:W3:Y:S07]  /*2710*/  LDSM.16.M88.4 R64, [R113+0x5400] ;  /* 0x005400007140783b */ /* 0x000eee0000000200 */
[C---:B------:R-:W-:Y:S08]  /*2720*/  HMMA.16816.F32 R44, R16.reuse, R60, R44 ;  /* 0x0000003c102c723c */ /* 0x040ff0000000182c */
[C---:B------:R-:W-:Y:S01]  /*2730*/  HMMA.16816.F32 R40, R16.reuse, R62, R40 ;  /* 0x0000003e1028723c */ /* 0x040fe20000001828 */
[----:B------:R-:W3:Y:S07]  /*2740*/  LDSM.16.M88.4 R60, [R113+0x5800] ;  /* 0x00580000713c783b */ /* 0x000eee0000000200 */
[----:B------:R-:W-:Y:S01]  /*2750*/  HMMA.16816.F32 R76, R16, R22, R76 ;  /* 0x00000016104c723c */ /* 0x000fe2000000184c */
[----:B------:R-:W-:Y:S04]  /*2760*/  LDSM.16.M88.4 R20, [R100+0x2000] ;  /* 0x002000006414783b */ /* 0x000fe80000000200 */
[----:B------:R-:W-:Y:S03]  /*2770*/  LDSM.16.M88.4 R16, [R99+0x5000] ;  /* 0x005000006310783b */ /* 0x000fe60000000200 */
[C---:B-1----:R-:W-:Y:S08]  /*2780*/  HMMA.16816.F32 R36, R80.reuse, R4, R36 ;  /* 0x000000045024723c */ /* 0x042ff00000001824 */
[C---:B------:R-:W-:Y:S01]  /*2790*/  HMMA.16816.F32 R32, R80.reuse, R6, R32 ;  /* 0x000000065020723c */ /* 0x040fe20000001820 */
[----:B------:R-:W1:Y:S07]  /*27a0*/  LDSM.16.M88.4 R4, [R99+0x5c00] ;  /* 0x005c00006304783b */ /* 0x000e6e0000000200 */
[----:B------:R-:W-:Y:S01]  /*27b0*/  HMMA.16816.F32 R28, R80, R88, R28 ;  /* 0x00000058501c723c */ /* 0x000fe2000000181c */
[----:B------:R-:W-:-:S05]  /*27c0*/  VIADD R89, R85, 0xffffffff ;  /* 0xffffffff55597836 */ /* 0x000fca0000000000 */
[----:B------:R-:W-:Y:S02]  /*27d0*/  ISETP.GT.AND P1, PT, R89, R138, PT ;  /* 0x0000008a5900720c */ /* 0x000fe40003f24270 */
[C---:B------:R-:W-:Y:S08]  /*27e0*/  HMMA.16816.F32 R52, R80.reuse, R12, R52 ;  /* 0x0000000c5034723c */ /* 0x040ff00000001834 */
[C---:B------:R-:W-:Y:S01]  /*27f0*/  HMMA.16816.F32 R48, R80.reuse, R14, R48 ;  /* 0x0000000e5030723c */ /* 0x040fe20000001830 */
[----:B------:R-:W1:Y:S07]  /*2800*/  LDSM.16.M88.4 R12, [R99+0x5400] ;  /* 0x00540000630c783b */ /* 0x000e6e0000000200 */
[C---:B----4-:R-:W-:Y:S08]  /*2810*/  HMMA.16816.F32 R44, R80.reuse, R8, R44 ;  /* 0x00000008502c723c */ /* 0x050ff0000000182c */
[----:B------:R-:W-:Y:S01]  /*2820*/  HMMA.16816.F32 R40, R80, R10, R40 ;  /* 0x0000000a5028723c */ /* 0x000fe20000001828 */
[----:B------:R-:W4:Y:S01]  /*2830*/  LDSM.16.M88.4 R8, [R99+0x5800] ;  /* 0x005800006308783b */ /* 0x000f220000000200 */
[----:B------:R-:W-:-:S06]  /*2840*/  DEPBAR.LE SB0, 0x0 ;  /* 0x000080000000791a */ /* 0x000fcc0000000000 */
[----:B------:R-:W-:Y:S08]  /*2850*/  HMMA.16816.F32 R76, R80, R90, R76 ;  /* 0x0000005a504c723c */ /* 0x000ff0000000184c */
[C---:B--2---:R-:W-:Y:S08]  /*2860*/  HMMA.16816.F32 R28, R72.reuse, R56, R28 ;  /* 0x00000038481c723c */ /* 0x044ff0000000181c */
[C---:B------:R-:W-:Y:S08]  /*2870*/  HMMA.16816.F32 R52, R72.reuse, R68, R52 ;  /* 0x000000444834723c */ /* 0x040ff00000001834 */
[C---:B------:R-:W-:Y:S08]  /*2880*/  HMMA.16816.F32 R48, R72.reuse, R70, R48 ;  /* 0x000000464830723c */ /* 0x040ff00000001830 */
[C---:B---3--:R-:W-:Y:S08]  /*2890*/  HMMA.16816.F32 R44, R72.reuse, R64, R44 ;  /* 0x00000040482c723c */ /* 0x048ff0000000182c */
[C---:B------:R-:W-:Y:S08]  /*28a0*/  HMMA.16816.F32 R40, R72.reuse, R66, R40 ;  /* 0x000000424828723c */ /* 0x040ff00000001828 */
[C---:B------:R-:W-:Y:S08]  /*28b0*/  HMMA.16816.F32 R36, R72.reuse, R60, R36 ;  /* 0x0000003c4824723c */ /* 0x040ff00000001824 */
[C---:B------:R-:W-:Y:S08]  /*28c0*/  HMMA.16816.F32 R32, R72.reuse, R62, R32 ;  /* 0x0000003e4820723c */ /* 0x040ff00000001820 */
[----:B------:R-:W-:Y:S08]  /*28d0*/  HMMA.16816.F32 R76, R72, R58, R76 ;  /* 0x0000003a484c723c */ /* 0x000ff0000000184c */
[----:B-1----:R-:W-:Y:S01]  /*28e0*/  HMMA.16816.F32 R28, R20, R4, R28 ;  /* 0x00000004141c723c */ /* 0x002fe2000000181c */
[----:B------:R-:W-:-:S04]  /*28f0*/  LOP3.LUT R5, R112, 0x1f0, RZ, 0xc0, !PT ;  /* 0x000001f070057812 */ /* 0x000fc800078ec0ff */
[----:B------:R-:W-:-:S03]  /*2900*/  LOP3.LUT R98, R5, 0x7, R98, 0xf8, !PT ;  /* 0x0000000705627812 */ /* 0x000fc600078ef862 */
[----:B------:R-:W-:Y:S02]  /*2910*/  HMMA.16816.F32 R52, R20, R16, R52 ;  /* 0x000000101434723c */ /* 0x000fe40000001834 */
[----:B------:R-:W-:-:S04]  /*2920*/  IMAD R98, R145, 0x40, R98 ;  /* 0x0000004091627824 */ /* 0x000fc800078e0262 */
[C---:B------:R-:W-:Y:S02]  /*2930*/  IMAD.IADD R153, R98.reuse, 0x1, R87 ;  /* 0x0000000162997824 */ /* 0x040fe400078e0257 */
[----:B------:R-:W-:Y:S01]  /*2940*/  IMAD.IADD R97, R98, 0x1, R97 ;  /* 0x0000000162617824 */ /* 0x000fe200078e0261 */
[C---:B------:R-:W-:Y:S02]  /*2950*/  HMMA.16816.F32 R48, R20.reuse, R18, R48 ;  /* 0x000000121430723c */ /* 0x040fe40000001830 */
[----:B------:R-:W-:Y:S02]  /*2960*/  VIMNMX R155, PT, PT, RZ, R153, !PT ;  /* 0x00000099ff9b7248 */ /* 0x000fe40007fe0100 */
[C-C-:B------:R-:W-:Y:S02]  /*2970*/  VIADDMNMX R154, R97.reuse, 0x1, R84.reuse, PT ;  /* 0x00000001619a7846 */ /* 0x140fe40003800154 */
        /* <DEDUP_REMOVED lines=22> */
.L_x_10855:
        /* <DEDUP_REMOVED lines=60> */
.L_x_10856:
[----:B------:R-:W-:Y:S05]  /*2ea0*/  BSYNC.RECONVERGENT B0 ;  /* 0x0000000000007941 */ /* 0x000fea0003800200 */
.L_x_10854:
        /* <DEDUP_REMOVED lines=13> */
.L_x_10853:
[----:B------:R-:W-:Y:S05]  /*2f80*/  BSYNC.RECONVERGENT B1 ;  /* 0x0000000000017941 */ /* 0x000fea0003800200 */
.L_x_10852:
[----:B------:R-:W2:Y:S01]  /*2f90*/  LD.E R108, desc[UR4][R2.64+0xdc] ;  /* 0x0000dc04026c7980 */ /* 0x000ea2000c101900 */
[----:B------:R-:W-:Y:S01]  /*2fa0*/  IMAD.SHL.U32 R24, R129, 0x2, RZ ;  /* 0x0000000281187824 */ /* 0x000fe200078e00ff */
[----:B------:R-:W-:Y:S01]  /*2fb0*/  LOP3.LUT R87, R27, 0x120, R96, 0xf8, !PT ;  /* 0x000001201b577812 */ /* 0x000fe200078ef860 */
[----:B------:R-:W-:Y:S03]  /*2fc0*/  BSSY B2, `(.L_x_10857) ;  /* 0x0000421000027945 */ /* 0x000fe60003800000 */
[----:B------:R-:W-:Y:S01]  /*2fd0*/  LOP3.LUT R24, R24, 0x6, RZ, 0xc0, !PT ;  /* 0x0000000618187812 */ /* 0x000fe200078ec0ff */
[----:B------:R-:W-:-:S04]  /*2fe0*/  IMAD R123, R87, 0x2, R132 ;  /* 0x00000002577b7824 */ /* 0x000fc800078e0284 */
[----:B------:R-:W-:Y:S01]  /*2ff0*/  IMAD R9, R89, 0x40, R24 ;  /* 0x0000004059097824 */ /* 0x000fe200078e0218 */
[----:B------:R-:W-:Y:S01]  /*3000*/  LDSM.16.MT88.4 R64, [R123+0x8000] ;  /* 0x008000007b40783b */ /* 0x000fe20000004200 */
[----:B------:R-:W-:Y:S02]  /*3010*/  IMAD.IADD R106, R94, 0x1, R123 ;  /* 0x000000015e6a7824 */ /* 0x000fe400078e027b */
[C---:B------:R-:W-:Y:S01]  /*3020*/  VIADD R23, R9.reuse, 0x8 ;  /* 0x0000000809177836 */ /* 0x040fe20000000000 */
[CC--:B------:R-:W-:Y:S01]  /*3030*/  ISETP.GE.AND P5, PT, R9.reuse, R155.reuse, PT ;  /* 0x0000009b0900720c */ /* 0x0c0fe20003fa6270 */
[C---:B------:R-:W-:Y:S01]  /*3040*/  VIADD R56, R9.reuse, 0x1 ;  /* 0x0000000109387836 */ /* 0x040fe20000000000 */
[CC--:B------:R-:W-:Y:S01]  /*3050*/  ISETP.GE.AND P2, PT, R9.reuse, R154.reuse, PT ;  /* 0x0000009a0900720c */ /* 0x0c0fe20003f46270 */
[C---:B------:R-:W-:Y:S01]  /*3060*/  VIADD R7, R9.reuse, 0x10 ;  /* 0x0000001009077836 */ /* 0x040fe20000000000 */
[----:B------:R-:W-:Y:S01]  /*3070*/  FSEL R52, R52, -INF , P5 ;  /* 0xff80000034347808 */ /* 0x000fe20002800000 */
[----:B------:R-:W-:Y:S01]  /*3080*/  VIADD R21, R9, 0x9 ;  /* 0x0000000909157836 */ /* 0x000fe20000000000 */
[-C--:B------:R-:W-:Y:S01]  /*3090*/  ISETP.GE.AND P5, PT, R23, R155.reuse, PT ;  /* 0x0000009b1700720c */ /* 0x080fe20003fa6270 */
[C---:B------:R-:W-:Y:S01]  /*30a0*/  VIADD R18, R9.reuse, 0x18 ;  /* 0x0000001809127836 */ /* 0x040fe20000000000 */
[----:B------:R-:W-:Y:S01]  /*30b0*/  FSEL R52, R52, -INF , !P2 ;  /* 0xff80000034347808 */ /* 0x000fe20005000000 */
[C---:B------:R-:W-:Y:S01]  /*30c0*/  VIADD R6, R9.reuse, 0x11 ;  /* 0x0000001109067836 */ /* 0x040fe20000000000 */
[-C--:B------:R-:W-:Y:S01]  /*30d0*/  ISETP.GE.AND P1, PT, R56, R155.reuse, PT ;  /* 0x0000009b3800720c */ /* 0x080fe20003f26270 */
[----:B------:R-:W-:Y:S01]  /*30e0*/  VIADD R10, R9, 0x20 ;  /* 0x00000020090a7836 */ /* 0x000fe20000000000 */
[-C--:B------:R-:W-:Y:S01]  /*30f0*/  ISETP.GE.AND P2, PT, R23, R154.reuse, PT ;  /* 0x0000009a1700720c */ /* 0x080fe20003f46270 */
[C---:B------:R-:W-:Y:S01]  /*3100*/  VIADD R16, R9.reuse, 0x19 ;  /* 0x0000001909107836 */ /* 0x040fe20000000000 */
[----:B------:R-:W-:Y:S01]  /*3110*/  FSEL R48, R48, -INF , P5 ;  /* 0xff80000030307808 */ /* 0x000fe20002800000 */
[----:B------:R-:W-:Y:S01]  /*3120*/  VIADD R19, R9, 0x28 ;  /* 0x0000002809137836 */ /* 0x000fe20000000000 */
[-C--:B------:R-:W-:Y:S01]  /*3130*/  ISETP.GE.AND P5, PT, R7, R155.reuse, PT ;  /* 0x0000009b0700720c */ /* 0x080fe20003fa6270 */
[----:B------:R-:W-:Y:S01]  /*3140*/  VIADD R8, R9, 0x21 ;  /* 0x0000002109087836 */ /* 0x000fe20000000000 */
[----:B-1----:R-:W-:Y:S01]  /*3150*/  FSEL R5, R53, -INF , P1 ;  /* 0xff80000035057808 */ /* 0x002fe20000800000 */
[C---:B------:R-:W-:Y:S01]  /*3160*/  VIADD R15, R9.reuse, 0x30 ;  /* 0x00000030090f7836 */ /* 0x040fe20000000000 */
[----:B------:R-:W-:Y:S01]  /*3170*/  FSEL R48, R48, -INF , !P2 ;  /* 0xff80000030307808 */ /* 0x000fe20005000000 */
[----:B------:R-:W-:Y:S01]  /*3180*/  VIADD R17, R9, 0x29 ;  /* 0x0000002909117836 */ /* 0x000fe20000000000 */
[----:B------:R-:W-:Y:S01]  /*3190*/  ISETP.GE.AND P1, PT, R21, R155, PT ;  /* 0x0000009b1500720c */ /* 0x000fe20003f26270 */
[----:B------:R-:W-:Y:S01]  /*31a0*/  VIADD R13, R9, 0x31 ;  /* 0x00000031090d7836 */ /* 0x000fe20000000000 */
[----:B------:R-:W-:Y:S01]  /*31b0*/  ISETP.GE.AND P2, PT, R7, R154, PT ;  /* 0x0000009a0700720c */ /* 0x000fe20003f46270 */
[----:B------:R-:W-:Y:S01]  /*31c0*/  VIADD R11, R9, 0x38 ;  /* 0x00000038090b7836 */ /* 0x000fe20000000000 */
[----:B------:R-:W-:-:S02]  /*31d0*/  FSEL R20, R44, -INF , P5 ;  /* 0xff8000002c147808 */ /* 0x000fc40002800000 */
[-C--:B------:R-:W-:Y:S02]  /*31e0*/  ISETP.GE.AND P5, PT, R18, R155.reuse, PT ;  /* 0x0000009b1200720c */ /* 0x080fe40003fa6270 */
[-C--:B------:R-:W-:Y:S02]  /*31f0*/  ISETP.GE.AND P6, PT, R56, R154.reuse, PT ;  /* 0x0000009a3800720c */ /* 0x080fe40003fc6270 */
[----:B------:R-:W-:Y:S02]  /*3200*/  FSEL R4, R49, -INF , P1 ;  /* 0xff80000031047808 */ /* 0x000fe40000800000 */
[----:B------:R-:W-:Y:S02]  /*3210*/  FSEL R20, R20, -INF , !P2 ;  /* 0xff80000014147808 */ /* 0x000fe40005000000 */
[----:B------:R-:W-:Y:S02]  /*3220*/  ISETP.GE.AND P1, PT, R6, R155, PT ;  /* 0x0000009b0600720c */ /* 0x000fe40003f26270 */
[----:B------:R-:W-:-:S02]  /*3230*/  ISETP.GE.AND P2, PT, R18, R154, PT ;  /* 0x0000009a1200720c */ /* 0x000fc40003f46270 */
[----:B------:R-:W-:Y:S02]  /*3240*/  FSEL R14, R40, -INF , P5 ;  /* 0xff800000280e7808 */ /* 0x000fe40002800000 */
[----:B------:R-:W-:Y:S02]  /*3250*/  FSEL R5, R5, -INF , !P6 ;  /* 0xff80000005057808 */ /* 0x000fe40007000000 */
[----:B------:R-:W-:Y:S02]  /*3260*/  ISETP.GE.AND P5, PT, R10, R155, PT ;  /* 0x0000009b0a00720c */ /* 0x000fe40003fa6270 */
[----:B------:R-:W-:Y:S02]  /*3270*/  ISETP.GE.AND P6, PT, R21, R154, PT ;  /* 0x0000009a1500720c */ /* 0x000fe40003fc6270 */
[----:B------:R-:W-:Y:S02]  /*3280*/  FSEL R22, R45, -INF , P1 ;  /* 0xff8000002d167808 */ /* 0x000fe40000800000 */
[----:B------:R-:W-:-:S02]  /*3290*/  FSEL R14, R14, -INF , !P2 ;  /* 0xff8000000e0e7808 */ /* 0x000fc40005000000 */
        /* <DEDUP_REMOVED lines=12> */
[----:B------:R-:W-:Y:S02]  /*3360*/  ISETP.GE.AND P5, PT, R15, R155, PT ;  /* 0x0000009b0f00720c */ /* 0x000fe40003fa6270 */
[----:B------:R-:W-:Y:S02]  /*3370*/  ISETP.GE.AND P6, PT, R16, R154, PT ;  /* 0x0000009a1000720c */ /* 0x000fe40003fc6270 */
[C---:B------:R-:W-:Y:S02]  /*3380*/  ISETP.GE.AND P4, PT, R9.reuse, R153, PT ;  /* 0x000000990900720c */ /* 0x040fe40003f86270 */
[C---:B------:R-:W-:Y:S01]  /*3390*/  ISETP.GE.AND P3, PT, R9.reuse, R152, PT ;  /* 0x000000980900720c */ /* 0x040fe20003f66270 */
[----:B------:R-:W-:Y:S01]  /*33a0*/  VIADD R9, R9, 0x39 ;  /* 0x0000003909097836 */ /* 0x000fe20000000000 */
[----:B------:R-:W-:Y:S02]  /*33b0*/  FSEL R37, R37, -INF , P1 ;  /* 0xff80000025257808 */ /* 0x000fe40000800000 */
        /* <DEDUP_REMOVED lines=8> */
[-C--:B------:R-:W-:Y:S02]  /*3440*/  ISETP.GE.AND P1, PT, R13, R155.reuse, PT ;  /* 0x0000009b0d00720c */ /* 0x080fe40003f26270 */
[-C--:B------:R-:W-:Y:S02]  /*3450*/  ISETP.GE.AND P2, PT, R9, R155.reuse, PT ;  /* 0x0000009b0900720c */ /* 0x080fe40003f46270 */
[----:B------:R-:W-:Y:S02]  /*3460*/  FSEL R134, R37, -INF , !P6 ;  /* 0xff80000025867808 */ /* 0x000fe40007000000 */
[----:B------:R-:W-:Y:S02]  /*3470*/  ISETP.GE.AND P6, PT, R17, R154, PT ;  /* 0x0000009a1100720c */ /* 0x000fe40003fc6270 */
[----:B------:R-:W-:-:S02]  /*3480*/  ISETP.GE.AND P5, PT, R11, R155, PT ;  /* 0x0000009b0b00720c */ /* 0x000fc40003fa6270 */
[----:B------:R-:W-:Y:S02]  /*3490*/  FSEL R29, R29, -INF , P1 ;  /* 0xff8000001d1d7808 */ /* 0x000fe40000800000 */
[----:B------:R-:W-:Y:S02]  /*34a0*/  FSEL R77, R77, -INF , P2 ;  /* 0xff8000004d4d7808 */ /* 0x000fe40001000000 */
[----:B------:R-:W-:Y:S02]  /*34b0*/  ISETP.GE.AND P1, PT, R56, R153, PT ;  /* 0x000000993800720c */ /* 0x000fe40003f26270 */
[----:B------:R-:W-:Y:S02]  /*34c0*/  ISETP.GE.AND P2, PT, R9, R154, PT ;  /* 0x0000009a0900720c */ /* 0x000fe40003f46270 */
[----:B------:R-:W-:Y:S02]  /*34d0*/  FSEL R120, R33, -INF , !P6 ;  /* 0xff80000021787808 */ /* 0x000fe40007000000 */
[----:B------:R-:W-:-:S02]  /*34e0*/  FSEL R76, R76, -INF , P5 ;  /* 0xff8000004c4c7808 */ /* 0x000fc40002800000 */
[-C--:B------:R-:W-:Y:S02]  /*34f0*/  ISETP.GE.AND P6, PT, R13, R154.reuse, PT ;  /* 0x0000009a0d00720c */ /* 0x080fe40003fc6270 */
[----:B------:R-:W-:Y:S02]  /*3500*/  ISETP.GE.AND P5, PT, R11, R154, PT ;  /* 0x0000009a0b00720c */ /* 0x000fe40003fa6270 */
[----:B------:R-:W-:Y:S02]  /*3510*/  FSEL R36, R54, -INF , P4 ;  /* 0xff80000036247808 */ /* 0x000fe40002000000 */
[----:B------:R-:W-:Y:S02]  /*3520*/  ISETP.GE.AND P4, PT, R23, R153, PT ;  /* 0x000000991700720c */ /* 0x000fe40003f86270 */
[----:B------:R-:W-:Y:S02]  /*3530*/  FSEL R119, R77, -INF , !P2 ;  /* 0xff8000004d777808 */ /* 0x000fe40005000000 */
[----:B------:R-:W-:-:S02]  /*3540*/  FSEL R55, R55, -INF , P1 ;  /* 0xff80000037377808 */ /* 0x000fc40000800000 */
[-C--:B------:R-:W-:Y:S02]  /*3550*/  ISETP.GE.AND P2, PT, R21, R153.reuse, PT ;  /* 0x000000991500720c */ /* 0x080fe40003f46270 */
[----:B------:R-:W-:Y:S02]  /*3560*/  ISETP.GE.AND P1, PT, R7, R153, PT ;  /* 0x000000990700720c */ /* 0x000fe40003f26270 */
[----:B------:R-:W-:Y:S02]  /*3570*/  FSEL R115, R29, -INF , !P6 ;  /* 0xff8000001d737808 */ /* 0x000fe40007000000 */
[----:B------:R-:W-:Y:S02]  /*3580*/  FSEL R116, R76, -INF , !P5 ;  /* 0xff8000004c747808 */ /* 0x000fe40006800000 */
[-C--:B------:R-:W-:Y:S02]  /*3590*/  ISETP.GE.AND P6, PT, R56, R152.reuse, PT ;  /* 0x000000983800720c */ /* 0x080fe40003fc6270 */
[----:B------:R-:W-:Y:S01]  /*35a0*/  ISETP.GE.AND P5, PT, R23, R152, PT ;  /* 0x000000981700720c */ /* 0x000fe20003fa6270 */
[----:B------:R-:W-:Y:S01]  /*35b0*/  LDSM.16.MT88.4 R56, [R106+0x7000] ;  /* 0x007000006a38783b */ /* 0x000fe20000004200 */
[----:B------:R-:W-:-:S02]  /*35c0*/  FSEL R28, R50, -INF , P4 ;  /* 0xff800000321c7808 */ /* 0x000fc40002000000 */
[----:B------:R-:W-:Y:S02]  /*35d0*/  FSEL R36, R36, -INF , !P3 ;  /* 0xff80000024247808 */ /* 0x000fe40005800000 */
[-C--:B------:R-:W-:Y:S02]  /*35e0*/  ISETP.GE.AND P3, PT, R21, R152.reuse, PT ;  /* 0x000000981500720c */ /* 0x080fe40003f66270 */
[----:B------:R-:W-:Y:S02]  /*35f0*/  ISETP.GE.AND P4, PT, R7, R152, PT ;  /* 0x000000980700720c */ /* 0x000fe40003f86270 */
[----:B------:R-:W-:Y:S02]  /*3600*/  FSEL R51, R51, -INF , P2 ;  /* 0xff80000033337808 */ /* 0x000fe40001000000 */
[----:B------:R-:W-:Y:S02]  /*3610*/  FSEL R46, R46, -INF , P1 ;  /* 0xff8000002e2e7808 */ /* 0x000fe40000800000 */
[----:B------:R-:W-:-:S02]  /*3620*/  FSEL R7, R55, -INF , !P6 ;  /* 0xff80000037077808 */ /* 0x000fc40007000000 */
[-C--:B------:R-:W-:Y:S02]  /*3630*/  ISETP.GE.AND P2, PT, R6, R153.reuse, PT ;  /* 0x000000990600720c */ /* 0x080fe40003f46270 */
[----:B------:R-:W-:Y:S02]  /*3640*/  FSEL R28, R28, -INF , !P5 ;  /* 0xff8000001c1c7808 */ /* 0x000fe40006800000 */
[-C--:B------:R-:W-:Y:S02]  /*3650*/  ISETP.GE.AND P5, PT, R6, R152.reuse, PT ;  /* 0x000000980600720c */ /* 0x080fe40003fa6270 */
[C---:B------:R-:W-:Y:S02]  /*3660*/  ISETP.GE.AND P6, PT, R18.reuse, R153, PT ;  /* 0x000000991200720c */ /* 0x040fe40003fc6270 */
[----:B------:R-:W-:Y:S02]  /*3670*/  ISETP.GE.AND P1, PT, R18, R152, PT ;  /* 0x000000981200720c */ /* 0x000fe40003f26270 */
[----:B------:R-:W-:-:S02]  /*3680*/  FSEL R6, R51, -INF , !P3 ;  /* 0xff80000033067808 */ /* 0x000fc40005800000 */
[----:B------:R-:W-:Y:S02]  /*3690*/  FSEL R18, R46, -INF , !P4 ;  /* 0xff8000002e127808 */ /* 0x000fe40006000000 */
[CC--:B------:R-:W-:Y:S02]  /*36a0*/  ISETP.GE.AND P3, PT, R16.reuse, R153.reuse, PT ;  /* 0x000000991000720c */ /* 0x0c0fe40003f66270 */
[----:B------:R-:W-:Y:S02]  /*36b0*/  ISETP.GE.AND P4, PT, R16, R152, PT ;  /* 0x000000981000720c */ /* 0x000fe40003f86270 */
[----:B------:R-:W-:Y:S02]  /*36c0*/  FSEL R16, R47, -INF , P2 ;  /* 0xff8000002f107808 */ /* 0x000fe40001000000 */
[----:B------:R-:W-:Y:S02]  /*36d0*/  ISETP.GE.AND P2, PT, R10, R153, PT ;  /* 0x000000990a00720c */ /* 0x000fe40003f46270 */
[----:B------:R-:W-:-:S02]  /*36e0*/  FSEL R42, R42, -INF , P6 ;  /* 0xff8000002a2a7808 */ /* 0x000fc40003000000 */
[----:B------:R-:W-:Y:S02]  /*36f0*/  ISETP.GE.AND P6, PT, R10, R152, PT ;  /* 0x000000980a00720c */ /* 0x000fe40003fc6270 */
[----:B------:R-:W-:Y:S02]  /*3700*/  FSEL R43, R43, -INF , P3 ;  /* 0xff8000002b2b7808 */ /* 0x000fe40001800000 */
[----:B------:R-:W-:Y:S02]  /*3710*/  FSEL R10, R42, -INF , !P1 ;  /* 0xff8000002a0a7808 */ /* 0x000fe40004800000 */
[----:B------:R-:W-:Y:S02]  /*3720*/  FSEL R38, R38, -INF , P2 ;  /* 0xff80000026267808 */ /* 0x000fe40001000000 */
[----:B------:R-:W-:Y:S02]  /*3730*/  ISETP.GE.AND P1, PT, R19, R153, PT ;  /* 0x000000991300720c */ /* 0x000fe40003f26270 */
[----:B------:R-:W-:-:S02]  /*3740*/  FSEL R16, R16, -INF , !P5 ;  /* 0xff80000010107808 */ /* 0x000fc40006800000 */
[CC--:B------:R-:W-:Y:S02]  /*3750*/  ISETP.GE.AND P3, PT, R8.reuse, R153.reuse, PT ;  /* 0x000000990800720c */ /* 0x0c0fe40003f66270 */
[-C--:B------:R-:W-:Y:S02]  /*3760*/  ISETP.GE.AND P5, PT, R8, R152.reuse, PT ;  /* 0x000000980800720c */ /* 0x080fe40003fa6270 */
[----:B------:R-:W-:Y:S02]  /*3770*/  FSEL R8, R43, -INF , !P4 ;  /* 0xff8000002b087808 */ /* 0x000fe40006000000 */
[----:B------:R-:W-:Y:S01]  /*3780*/  FSEL R124, R38, -INF , !P6 ;  /* 0xff800000267c7808 */ /* 0x000fe20007000000 */
[----:B------:R-:W-:Y:S01]  /*3790*/  LDSM.16.MT88.4 R40, [R106+0x6000] ;  /* 0x006000006a28783b */ /* 0x000fe20000004200 */
[----:B------:R-:W-:Y:S02]  /*37a0*/  ISETP.GE.AND P4, PT, R19, R152, PT ;  /* 0x000000981300720c */ /* 0x000fe40003f86270 */
[----:B------:R-:W-:-:S02]  /*37b0*/  ISETP.GE.AND P2, PT, R17, R153, PT ;  /* 0x000000991100720c */ /* 0x000fc40003f46270 */
[----:B------:R-:W-:Y:S02]  /*37c0*/  ISETP.GE.AND P6, PT, R17, R152, PT ;  /* 0x000000981100720c */ /* 0x000fe40003fc6270 */
[----:B------:R-:W-:Y:S02]  /*37d0*/  FSEL R34, R34, -INF , P1 ;  /* 0xff80000022227808 */ /* 0x000fe40000800000 */
[----:B------:R-:W-:Y:S02]  /*37e0*/  FMNMX3.FTZ R17, R52, R5, R48, !PT ;  /* 0x0000000534117276 */ /* 0x000fe40007810030 */
[----:B------:R-:W-:Y:S02]  /*37f0*/  FSEL R39, R39, -INF , P3 ;  /* 0xff80000027277808 */ /* 0x000fe40001800000 */
[----:B------:R-:W-:Y:S02]  /*3800*/  ISETP.GE.AND P3, PT, R15, R153, PT ;  /* 0x000000990f00720c */ /* 0x000fe40003f66270 */
[----:B------:R-:W-:-:S02]  /*3810*/  FSEL R34, R34, -INF , !P4 ;  /* 0xff80000022227808 */ /* 0x000fc40006000000 */
[----:B------:R-:W-:Y:S02]  /*3820*/  ISETP.GE.AND P1, PT, R13, R153, PT ;  /* 0x000000990d00720c */ /* 0x000fe40003f26270 */
[----:B------:R-:W-:Y:S02]  /*3830*/  FMNMX3.FTZ R17, R17, R4, R20, !PT ;  /* 0x0000000411117276 */ /* 0x000fe40007810014 */
[-C--:B------:R-:W-:Y:S02]  /*3840*/  ISETP.GE.AND P4, PT, R13, R152.reuse, PT ;  /* 0x000000980d00720c */ /* 0x080fe40003f86270 */
[----:B------:R-:W-:Y:S02]  /*3850*/  FMNMX3.FTZ R13, R36, R7, R28, !PT ;  /* 0x00000007240d7276 */ /* 0x000fe4000781001c */
[----:B------:R-:W-:Y:S02]  /*3860*/  FSEL R122, R39, -INF , !P5 ;  /* 0xff800000277a7808 */ /* 0x000fe40006800000 */
[----:B------:R-:W-:-:S02]  /*3870*/  ISETP.GE.AND P5, PT, R15, R152, PT ;  /* 0x000000980f00720c */ /* 0x000fc40003fa6270 */
[----:B------:R-:W-:Y:S02]  /*3880*/  FSEL R32, R35, -INF , P2 ;  /* 0xff80000023207808 */ /* 0x000fe40001000000 */
[----:B------:R-:W-:Y:S02]  /*3890*/  FSEL R30, R30, -INF , P3 ;  /* 0xff8000001e1e7808 */ /* 0x000fe40001800000 */
[----:B------:R-:W-:Y:S02]  /*38a0*/  FMNMX3.FTZ R15, R17, R22, R14, !PT ;  /* 0x00000016110f7276 */ /* 0x000fe4000781000e */
[C---:B------:R-:W-:Y:S02]  /*38b0*/  ISETP.GE.AND P2, PT, R11.reuse, R153, PT ;  /* 0x000000990b00720c */ /* 0x040fe40003f46270 */
[----:B------:R-:W-:Y:S02]  /*38c0*/  ISETP.GE.AND P3, PT, R11, R152, PT ;  /* 0x000000980b00720c */ /* 0x000fe40003f66270 */
[----:B------:R-:W-:-:S02]  /*38d0*/  FMNMX3.FTZ R11, R13, R6, R18, !PT ;  /* 0x000000060d0b7276 */ /* 0x000fc40007810012 */
[----:B------:R-:W-:Y:S02]  /*38e0*/  FMNMX3.FTZ R15, R15, R12, R118, !PT ;  /* 0x0000000c0f0f7276 */ /* 0x000fe40007810076 */
[----:B------:R-:W-:Y:S02]  /*38f0*/  FMNMX3.FTZ R11, R11, R16, R10, !PT ;  /* 0x000000100b0b7276 */ /* 0x000fe4000781000a */
[----:B------:R-:W-:Y:S02]  /*3900*/  FSEL R31, R31, -INF , P1 ;  /* 0xff8000001f1f7808 */ /* 0x000fe40000800000 */
[----:B------:R-:W-:Y:S02]  /*3910*/  FSEL R78, R78, -INF , P2 ;  /* 0xff8000004e4e7808 */ /* 0x000fe40001000000 */
[----:B------:R-:W-:Y:S02]  /*3920*/  FMNMX3.FTZ R15, R15, R134, R126, !PT ;  /* 0x000000860f0f7276 */ /* 0x000fe4000781007e */
[----:B------:R-:W-:-:S02]  /*3930*/  ISETP.GE.AND P1, PT, R9, R153, PT ;  /* 0x000000990900720c */ /* 0x000fc40003f26270 */
[----:B------:R-:W-:Y:S02]  /*3940*/  ISETP.GE.AND P2, PT, R9, R152, PT ;  /* 0x000000980900720c */ /* 0x000fe40003f46270 */
[----:B------:R-:W-:Y:S02]  /*3950*/  FMNMX3.FTZ R9, R11, R8, R124, !PT ;  /* 0x000000080b097276 */ /* 0x000fe4000781007c */
[----:B------:R-:W-:Y:S02]  /*3960*/  FMNMX3.FTZ R38, R15, R120, R121, !PT ;  /* 0x000000780f267276 */ /* 0x000fe40007810079 */
[----:B------:R-:W-:Y:S02]  /*3970*/  FSEL R32, R32, -INF , !P6 ;  /* 0xff80000020207808 */ /* 0x000fe40007000000 */
[----:B------:R-:W-:Y:S02]  /*3980*/  FSEL R114, R30, -INF , !P5 ;  /* 0xff8000001e727808 */ /* 0x000fe40006800000 */
[----:B------:R-:W-:-:S02]  /*3990*/  FMNMX3.FTZ R9, R9, R122, R34, !PT ;  /* 0x0000007a09097276 */ /* 0x000fc40007810022 */
        /* <DEDUP_REMOVED lines=9> */
[----:B------:R-:W-:Y:S01]  /*3a30*/  FMNMX.FTZ R13, R109, R30, !PT ;  /* 0x0000001e6d0d7209 */ /* 0x000fe20007810000 */
[----:B------:R-:W-:Y:S04]  /*3a40*/  LDSM.16.MT88.4 R76, [R123+0x6000] ;  /* 0x006000007b4c783b */ /* 0x000fe80000004200 */
        /* <DEDUP_REMOVED lines=23> */
[----:B------:R-:W2:Y:S01]  /*3bc0*/  LDSM.16.MT88.4 R4, [R106+0x8000] ;  /* 0x008000006a04783b */ /* 0x000ea20000004200 */
[-C--:B------:R-:W-:Y:S01]  /*3bd0*/  FFMA.FTZ R91, R28, R108.reuse, -R117 ;  /* 0x0000006c1c5b7223 */ /* 0x080fe20000010875 */
[----:B------:R-:W-:Y:S01]  /*3be0*/  MUFU.EX2 R105, R105 ;  /* 0x0000006900697308 */ /* 0x000fe20000000800 */
[-CC-:B------:R-:W-:Y:S01]  /*3bf0*/  FFMA.FTZ R90, R12, R108.reuse, -R141.reuse ;  /* 0x0000006c0c5a7223 */ /* 0x180fe2000001088d */
[----:B------:R-:W3:Y:S01]  /*3c00*/  LDSM.16.MT88.4 R28, [R123+0x6400] ;  /* 0x006400007b1c783b */ /* 0x000ee20000004200 */
[-CC-:B------:R-:W-:Y:S01]  /*3c10*/  FFMA.FTZ R96, R20, R108.reuse, -R141.reuse ;  /* 0x0000006c14607223 */ /* 0x180fe2000001088d */
[----:B------:R-:W4:Y:S01]  /*3c20*/  MUFU.EX2 R102, R102 ;  /* 0x0000006600667308 */ /* 0x000f220000000800 */
[-C--:B------:R-:W-:Y:S01]  /*3c30*/  FFMA.FTZ R103, R22, R108.reuse, -R141 ;  /* 0x0000006c16677223 */ /* 0x080fe2000001088d */
[----:B------:R-:W5:Y:S01]  /*3c40*/  LDSM.16.MT88.4 R12, [R106+0x7400] ;  /* 0x007400006a0c783b */ /* 0x000f620000004200 */
[-CC-:B------:R-:W-:Y:S01]  /*3c50*/  FFMA.FTZ R107, R18, R108.reuse, -R117.reuse ;  /* 0x0000006c126b7223 */ /* 0x180fe20000010875 */
[----:B------:R-:W4:Y:S01]  /*3c60*/  MUFU.EX2 R94, R94 ;  /* 0x0000005e005e7308 */ /* 0x000f220000000800 */
[-CC-:B------:R-:W-:Y:S01]  /*3c70*/  FFMA.FTZ R104, R16, R108.reuse, -R117.reuse ;  /* 0x0000006c10687223 */ /* 0x180fe20000010875 */
[-CC-:B------:R-:W-:Y:S01]  /*3c80*/  FFMA.FTZ R99, R10, R108.reuse, -R117.reuse ;  /* 0x0000006c0a637223 */ /* 0x180fe20000010875 */
[-C--:B------:R-:W-:Y:S01]  /*3c90*/  FFMA.FTZ R98, R8, R108.reuse, -R117 ;  /* 0x0000006c08627223 */ /* 0x080fe20000010875 */
[----:B------:R-:W-:Y:S01]  /*3ca0*/  MUFU.EX2 R101, R101 ;  /* 0x0000006500657308 */ /* 0x000fe20000000800 */
[----:B------:R-:W5:Y:S01]  /*3cb0*/  LDSM.16.MT88.4 R16, [R123+0x7400] ;  /* 0x007400007b10783b */ /* 0x000f620000004200 */
[-C--:B------:R-:W-:Y:S01]  /*3cc0*/  FFMA.FTZ R125, R118, R108.reuse, -R141 ;  /* 0x0000006c767d7223 */ /* 0x080fe2000001088d */
[-C--:B------:R-:W-:Y:S01]  /*3cd0*/  FFMA.FTZ R133, R124, R108.reuse, -R117 ;  /* 0x0000006c7c857223 */ /* 0x080fe20000010875 */
[----:B------:R-:W1:Y:S01]  /*3ce0*/  MUFU.EX2 R100, R100 ;  /* 0x0000006400647308 */ /* 0x000e620000000800 */
[----:B------:R-:W5:Y:S01]  /*3cf0*/  LDSM.16.MT88.4 R8, [R123+0x8400] ;  /* 0x008400007b08783b */ /* 0x000f620000004200 */
[----:B----4-:R-:W-:Y:S01]  /*3d00*/  F2FP.F16.F32.PACK_AB R72, R102, R105 ;  /* 0x000000696648723e */ /* 0x010fe200000000ff */
[-CC-:B------:R-:W-:Y:S01]  /*3d10*/  FFMA.FTZ R118, R134, R108.reuse, -R141.reuse ;  /* 0x0000006c86767223 */ /* 0x180fe2000001088d */
[----:B------:R-:W-:Y:S01]  /*3d20*/  MUFU.EX2 R91, R91 ;  /* 0x0000005b005b7308 */ /* 0x000fe20000000800 */
[----:B------:R-:W4:Y:S01]  /*3d30*/  LDSM.16.MT88.4 R20, [R106+0x6400] ;  /* 0x006400006a14783b */ /* 0x000f220000004200 */
[----:B------:R-:W-:Y:S01]  /*3d40*/  F2FP.F16.F32.PACK_AB R74, R94, R97 ;  /* 0x000000615e4a723e */ /* 0x000fe200000000ff */
[-CC-:B------:R-:W-:Y:S01]  /*3d50*/  FFMA.FTZ R127, R126, R108.reuse, -R141.reuse ;  /* 0x0000006c7e7f7223 */ /* 0x180fe2000001088d */
[----:B------:R-:W2:Y:S01]  /*3d60*/  MUFU.EX2 R88, R88 ;  /* 0x0000005800587308 */ /* 0x000ea20000000800 */
[-C--:B------:R-:W-:Y:S01]  /*3d70*/  FFMA.FTZ R120, R120, R108.reuse, -R141 ;  /* 0x0000006c78787223 */ /* 0x080fe2000001088d */
[-CC-:B------:R-:W-:Y:S01]  /*3d80*/  FFMA.FTZ R122, R122, R108.reuse, -R117.reuse ;  /* 0x0000006c7a7a7223 */ /* 0x180fe20000010875 */
[-CC-:B------:R-:W-:Y:S01]  /*3d90*/  FFMA.FTZ R124, R34, R108.reuse, -R117.reuse ;  /* 0x0000006c227c7223 */ /* 0x180fe20000010875 */
[----:B------:R-:W-:Y:S01]  /*3da0*/  MUFU.EX2 R96, R96 ;  /* 0x0000006000607308 */ /* 0x000fe20000000800 */
[-C--:B------:R-:W-:Y:S01]  /*3db0*/  FFMA.FTZ R151, R32, R108.reuse, -R117 ;  /* 0x0000006c20977223 */ /* 0x080fe20000010875 */
[----:B-1----:R-:W-:Y:S01]  /*3dc0*/  F2FP.F16.F32.PACK_AB R73, R100, R101 ;  /* 0x000000656449723e */ /* 0x002fe200000000ff */
[----:B------:R-:W-:Y:S01]  /*3dd0*/  LDSM.16.MT88.4 R32, [R123+0x8800] ;  /* 0x008800007b20783b */ /* 0x000fe20000004200 */
[----:B------:R-:W1:Y:S01]  /*3de0*/  MUFU.EX2 R103, R103 ;  /* 0x0000006700677308 */ /* 0x000e620000000800 */
[-CC-:B------:R-:W-:Y:S01]  /*3df0*/  FFMA.FTZ R126, R116, R108.reuse, -R141.reuse ;  /* 0x0000006c747e7223 */ /* 0x180fe2000001088d */
[-C--:B------:R-:W-:Y:S01]  /*3e00*/  FFMA.FTZ R121, R121, R108.reuse, -R141 ;  /* 0x0000006c79797223 */ /* 0x080fe2000001088d */
[-CC-:B------:R-:W-:Y:S01]  /*3e10*/  FFMA.FTZ R159, R109, R108.reuse, -R117.reuse ;  /* 0x0000006c6d9f7223 */ /* 0x180fe20000010875 */
[----:B------:R-:W-:Y:S01]  /*3e20*/  MUFU.EX2 R95, R95 ;  /* 0x0000005f005f7308 */ /* 0x000fe20000000800 */
[----:B------:R-:W-:Y:S01]  /*3e30*/  FFMA.FTZ R134, R114, R108, -R117 ;  /* 0x0000006c72867223 */ /* 0x000fe20000010875 */
[----:B--2---:R-:W-:Y:S01]  /*3e40*/  F2FP.F16.F32.PACK_AB R75, R88, R91 ;  /* 0x0000005b584b723e */ /* 0x004fe200000000ff */
[----:B------:R-:W-:Y:S01]  /*3e50*/  FADD.FTZ R102, R105, R102 ;  /* 0x0000006669667221 */ /* 0x000fe20000010000 */
[----:B------:R-:W-:Y:S01]  /*3e60*/  MUFU.EX2 R90, R90 ;  /* 0x0000005a005a7308 */ /* 0x000fe20000000800 */
[----:B------:R-:W-:Y:S01]  /*3e70*/  FADD.FTZ R100, R101, R100 ;  /* 0x0000006465647221 */ /* 0x000fe20000010000 */
[----:B------:R-:W-:-:S02]  /*3e80*/  ISETP.GT.AND P1, PT, R89, R138, PT ;  /* 0x0000008a5900720c */ /* 0x000fc40003f24270 */
[----:B------:R-:W-:Y:S01]  /*3e90*/  MUFU.EX2 R107, R107 ;  /* 0x0000006b006b7308 */ /* 0x000fe20000000800 */
[C---:B------:R-:W-:Y:S01]  /*3ea0*/  HMMA.16816.F32 R80, R72.reuse, R76, RZ ;  /* 0x0000004c4850723c */ /* 0x040fe200000018ff */
[----:B------:R-:W-:Y:S02]  /*3eb0*/  FADD.FTZ R91, R91, R100 ;  /* 0x000000645b5b7221 */ /* 0x000fe40000010000 */
[----:B------:R-:W2:Y:S02]  /*3ec0*/  MUFU.EX2 R104, R104 ;  /* 0x0000006800687308 */ /* 0x000ea40000000800 */
[----:B------:R-:W-:Y:S02]  /*3ed0*/  FADD.FTZ R88, R88, R91 ;  /* 0x0000005b58587221 */ /* 0x000fe40000010000 */
        /* <DEDUP_REMOVED lines=16> */
[C---:B------:R-:W-:Y:S08]  /*3fe0*/  HMMA.16816.F32 R60, R72.reuse, R64, RZ ;  /* 0x00000040483c723c */ /* 0x040ff000000018ff */
[C---:B------:R-:W-:Y:S08]  /*3ff0*/  HMMA.16816.F32 R40, R72.reuse, R42, RZ ;  /* 0x0000002a4828723c */ /* 0x040ff000000018ff */
[C---:B------:R-:W-:Y:S08]  /*4000*/  HMMA.16816.F32 R48, R72.reuse, R50, RZ ;  /* 0x000000324830723c */ /* 0x040ff000000018ff */
[C---:B------:R-:W-:Y:S08]  /*4010*/  HMMA.16816.F32 R64, R72.reuse, R66, RZ ;  /* 0x000000424840723c */ /* 0x040ff000000018ff */
[----:B------:R-:W-:Y:S01]  /*4020*/  HMMA.16816.F32 R68, R72, R4, RZ ;  /* 0x000000044844723c */ /* 0x000fe200000018ff */
[----:B-1----:R-:W-:-:S02]  /*4030*/  F2FP.F16.F32.PACK_AB R4, R103, R96 ;  /* 0x000000606704723e */ /* 0x002fc400000000ff */
[----:B--2---:R-:W-:Y:S01]  /*4040*/  F2FP.F16.F32.PACK_AB R5, R104, R107 ;  /* 0x0000006b6805723e */ /* 0x004fe200000000ff */
[----:B------:R-:W-:-:S04]  /*4050*/  FADD.FTZ R107, R107, R88 ;  /* 0x000000586b6b7221 */ /* 0x000fc80000010000 */
[----:B------:R-:W-:Y:S01]  /*4060*/  HMMA.16816.F32 R72, R72, R6, RZ ;  /* 0x000000064848723c */ /* 0x000fe200000018ff */
[----:B------:R-:W-:Y:S01]  /*4070*/  F2FP.F16.F32.PACK_AB R6, R90, R95 ;  /* 0x0000005f5a06723e */ /* 0x000fe200000000ff */
[----:B------:R-:W-:Y:S01]  /*4080*/  FADD.FTZ R104, R104, R107 ;  /* 0x0000006b68687221 */ /* 0x000fe20000010000 */
[----:B---3--:R-:W-:-:S03]  /*4090*/  F2FP.F16.F32.PACK_AB R7, R98, R99 ;  /* 0x000000636207723e */ /* 0x008fc600000000ff */
[----:B------:R-:W-:-:S04]  /*40a0*/  FADD.FTZ R99, R99, R104 ;  /* 0x0000006863637221 */ /* 0x000fc80000010000 */
[----:B------:R-:W-:Y:S01]  /*40b0*/  HMMA.16816.F32 R80, R4, R28, R80 ;  /* 0x0000001c0450723c */ /* 0x000fe20000001850 */
[----:B------:R-:W-:-:S07]  /*40c0*/  FADD.FTZ R98, R98, R99 ;  /* 0x0000006362627221 */ /* 0x000fce0000010000 */
        /* <DEDUP_REMOVED lines=11> */
[C---:B----4-:R-:W-:Y:S08]  /*4180*/  HMMA.16816.F32 R36, R4.reuse, R20, R36 ;  /* 0x000000140424723c */ /* 0x050ff00000001824 */
[C---:B------:R-:W-:Y:S01]  /*4190*/  HMMA.16816.F32 R40, R4.reuse, R22, R40 ;  /* 0x000000160428723c */ /* 0x040fe20000001828 */
[----:B------:R-:W-:Y:S07]  /*41a0*/  LDSM.16.MT88.4 R20, [R123+0x6800] ;  /* 0x006800007b14783b */ /* 0x000fee0000004200 */
[C---:B-1----:R-:W-:Y:S08]  /*41b0*/  HMMA.16816.F32 R68, R4.reuse, R28, R68 ;  /* 0x0000001c0444723c */ /* 0x042ff00000001844 */
[----:B------:R-:W-:Y:S01]  /*41c0*/  HMMA.16816.F32 R72, R4, R30, R72 ;  /* 0x0000001e0448723c */ /* 0x000fe20000001848 */
[----:B------:R-:W-:Y:S01]  /*41d0*/  F2FP.F16.F32.PACK_AB R4, R118, R125 ;  /* 0x0000007d7604723e */ /* 0x000fe200000000ff */
[----:B------:R-:W-:Y:S01]  /*41e0*/  LDSM.16.MT88.4 R28, [R123+0x6c00] ;  /* 0x006c00007b1c783b */ /* 0x000fe20000004200 */
[----:B------:R-:W-:-:S02]  /*41f0*/  F2FP.F16.F32.PACK_AB R5, R122, R133 ;  /* 0x000000857a05723e */ /* 0x000fc400000000ff */
[----:B------:R-:W-:Y:S02]  /*4200*/  F2FP.F16.F32.PACK_AB R6, R120, R127 ;  /* 0x0000007f7806723e */ /* 0x000fe400000000ff */
[----:B------:R-:W-:-:S07]  /*4210*/  F2FP.F16.F32.PACK_AB R7, R151, R124 ;  /* 0x0000007c9707723e */ /* 0x000fce00000000ff */
        /* <DEDUP_REMOVED lines=9> */
[----:B------:R-:W-:Y:S04]  /*42b0*/  MUFU.EX2 R119, R126 ;  /* 0x0000007e00777308 */ /* 0x000fe80000000800 */
[----:B------:R-:W-:Y:S01]  /*42c0*/  MUFU.EX2 R114, R141 ;  /* 0x0000008d00727308 */ /* 0x000fe20000000800 */
        /* <DEDUP_REMOVED lines=14> */
[C---:B------:R-:W-:Y:S08]  /*43b0*/  HMMA.16816.F32 R80, R4.reuse, R20, R80 ;  /* 0x000000140450723c */ /* 0x040ff00000001850 */
[----:B------:R-:W-:Y:S01]  /*43c0*/  HMMA.16816.F32 R76, R4, R22, R76 ;  /* 0x00000016044c723c */ /* 0x000fe2000000184c */
[----:B----4-:R-:W-:Y:S01]  /*43d0*/  F2FP.F16.F32.PACK_AB R4, R116, R115 ;  /* 0x000000737404723e */ /* 0x010fe200000000ff */
[----:B------:R-:W4:Y:S01]  /*43e0*/  LDSM.16.MT88.4 R20, [R123+0x7c00] ;  /* 0x007c00007b14783b */ /* 0x000f220000004200 */
[----:B-----5:R-:W-:-:S02]  /*43f0*/  F2FP.F16.F32.PACK_AB R5, R33, R110 ;  /* 0x0000006e2105723e */ /* 0x020fc400000000ff */
[----:B------:R-:W-:Y:S02]  /*4400*/  F2FP.F16.F32.PACK_AB R6, R114, R119 ;  /* 0x000000777206723e */ /* 0x000fe400000000ff */
[----:B------:R-:W-:-:S07]  /*4410*/  F2FP.F16.F32.PACK_AB R7, R159, R32 ;  /* 0x000000209f07723e */ /* 0x000fce00000000ff */
[----:B--2---:R-:W-:Y:S01]  /*4420*/  HMMA.16816.F32 R36, R4, R16, R36 ;  /* 0x000000100424723c */ /* 0x004fe20000001824 */
[----:B------:R-:W-:-:S04]  /*4430*/  FADD.FTZ R17, R97, R102 ;  /* 0x0000006661117221 */ /* 0x000fc80000010000 */
[----:B------:R-:W-:-:S03]  /*4440*/  FADD.FTZ R17, R94, R17 ;  /* 0x000000115e117221 */ /* 0x000fc60000010000 */
[----:B---3--:R-:W-:Y:S01]  /*4450*/  HMMA.16816.F32 R60, R4, R8, R60 ;  /* 0x00000008043c723c */ /* 0x008fe2000000183c */
[----:B------:R-:W-:-:S04]  /*4460*/  FADD.FTZ R16, R96, R17 ;  /* 0x0000001160107221 */ /* 0x000fc80000010000 */
[----:B------:R-:W-:-:S03]  /*4470*/  FADD.FTZ R16, R103, R16 ;  /* 0x0000001067107221 */ /* 0x000fc60000010000 */
[----:B------:R-:W-:Y:S01]  /*4480*/  HMMA.16816.F32 R64, R4, R10, R64 ;  /* 0x0000000a0440723c */ /* 0x000fe20000001840 */
[----:B------:R-:W2:Y:S01]  /*4490*/  LDSM.16.MT88.4 R8, [R106+0x8c00] ;  /* 0x008c00006a08783b */ /* 0x000ea20000004200 */
[----:B------:R-:W-:-:S04]  /*44a0*/  FADD.FTZ R95, R95, R16 ;  /* 0x000000105f5f7221 */ /* 0x000fc80000010000 */
        /* <DEDUP_REMOVED lines=21> */
[C---:B------:R-:W-:Y:S08]  /*4600*/  HMMA.16816.F32 R48, R4.reuse, R22, R48 ;  /* 0x000000160430723c */ /* 0x040ff00000001830 */
[C---:B------:R-:W-:Y:S08]  /*4610*/  HMMA.16816.F32 R40, R4.reuse, R18, R40 ;  /* 0x000000120428723c */ /* 0x040ff00000001828 */
        /* <DEDUP_REMOVED lines=72> */
.L_x_10860:
        /* <DEDUP_REMOVED lines=8> */
.L_x_10861:
[----:B------:R-:W-:Y:S05]  /*4b20*/  BSYNC.RECONVERGENT B0 ;  /* 0x0000000000007941 */ /* 0x000fea0003800200 */
.L_x_10859:
        /* <DEDUP_REMOVED lines=28> */
[----:B------:R-:W-:Y:S04]  /*4cf0*/  LDSM.16.M88.4 R124, [R130+0x2000] ;  /* 0x00200000827c783b */ /* 0x000fe80000000200 */
[----:B------:R-:W-:Y:S01]  /*4d00*/  LDSM.16.M88.4 R168, [R113+0x5400] ;  /* 0x0054000071a8783b */ /* 0x000fe20000000200 */
[C---:B------:R-:W-:Y:S03]  /*4d10*/  HMMA.16816.F32 R12, R96.reuse, R14, RZ ;  /* 0x0000000e600c723c */ /* 0x040fe600000018ff */
[----:B------:R-:W0:Y:S05]  /*4d20*/  LDGDEPBAR ;  /* 0x00000000000079af */ /* 0x000e2a0000000000 */
[C---:B-1----:R-:W-:Y:S08]  /*4d30*/  HMMA.16816.F32 R8, R96.reuse, R4, RZ ;  /* 0x000000046008723c */ /* 0x042ff000000018ff */
[C---:B---3--:R-:W-:Y:S08]  /*4d40*/  HMMA.16816.F32 R108, R96.reuse, R104, RZ ;  /* 0x00000068606c723c */ /* 0x048ff000000018ff */
        /* <DEDUP_REMOVED lines=17> */
[----:B------:R-:W5:Y:S03]  /*4e60*/  LDSM.16.M88.4 R116, [R114+0x4000] ;  /* 0x004000007274783b */ /* 0x000f660000000200 */
        /* <DEDUP_REMOVED lines=10> */
[----:B------:R-:W-:Y:S01]  /*4f10*/  HMMA.16816.F32 R96, R20, R34, R96 ;  /* 0x000000221460723c */ /* 0x000fe20000001860 */
[----:B------:R-:W3:Y:S04]  /*4f20*/  LDSM.16.M88.4 R32, [R114+0x4c00] ;  /* 0x004c00007220783b */ /* 0x000ee80000000200 */
[----:B------:R-:W4:Y:S03]  /*4f30*/  LDSM.16.M88.4 R20, [R113+0x5000] ;  /* 0x005000007114783b */ /* 0x000f260000000200 */
[C---:B-----5:R-:W-:Y:S08]  /*4f40*/  HMMA.16816.F32 R16, R28.reuse, R116, R16 ;  /* 0x000000741c10723c */ /* 0x060ff00000001810 */
[C---:B------:R-:W-:Y:S01]  /*4f50*/  HMMA.16816.F32 R12, R28.reuse, R118, R12 ;  /* 0x000000761c0c723c */ /* 0x040fe2000000180c */
[----:B------:R-:W5:Y:S07]  /*4f60*/  LDSM.16.M88.4 R116, [R113+0x5c00] ;  /* 0x005c00007174783b */ /* 0x000f6e0000000200 */
[C---:B-1----:R-:W-:Y:S08]  /*4f70*/  HMMA.16816.F32 R8, R28.reuse, R92, R8 ;  /* 0x0000005c1c08723c */ /* 0x042ff00000001808 */
[C---:B------:R-:W-:Y:S01]  /*4f80*/  HMMA.16816.F32 R4, R28.reuse, R94, R4 ;  /* 0x0000005e1c04723c */ /* 0x040fe20000001804 */
[----:B------:R-:W-:Y:S07]  /*4f90*/  LDSM.16.M88.4 R92, [R115+0x2000] ;  /* 0x00200000735c783b */ /* 0x000fee0000000200 */
[C---:B--2---:R-:W-:Y:S08]  /*4fa0*/  HMMA.16816.F32 R108, R28.reuse, R88, R108 ;  /* 0x000000581c6c723c */ /* 0x044ff0000000186c */
[C---:B------:R-:W-:Y:S01]  /*4fb0*/  HMMA.16816.F32 R104, R28.reuse, R90, R104 ;  /* 0x0000005a1c68723c */ /* 0x040fe20000001868 */
[----:B------:R-:W1:Y:S07]  /*4fc0*/  LDSM.16.M88.4 R88, [R114+0x5000] ;  /* 0x005000007258783b */ /* 0x000e6e0000000200 */
[C---:B---3--:R-:W-:Y:S08]  /*4fd0*/  HMMA.16816.F32 R100, R28.reuse, R32, R100 ;  /* 0x000000201c64723c */ /* 0x048ff00000001864 */
[----:B------:R-:W-:Y:S01]  /*4fe0*/  HMMA.16816.F32 R96, R28, R34, R96 ;  /* 0x000000221c60723c */ /* 0x000fe20000001860 */
[----:B------:R-:W2:Y:S04]  /*4ff0*/  LDSM.16.M88.4 R32, [R114+0x5400] ;  /* 0x005400007220783b */ /* 0x000ea80000000200 */
[----:B------:R-:W3:Y:S03]  /*5000*/  LDSM.16.M88.4 R28, [R114+0x5800] ;  /* 0x00580000721c783b */ /* 0x000ee60000000200 */
        /* <DEDUP_REMOVED lines=8> */
[C---:B-----5:R-:W-:Y:S08]  /*5090*/  HMMA.16816.F32 R100, R124.reuse, R116, R100 ;  /* 0x000000747c64723c */ /* 0x060ff00000001864 */
[----:B------:R-:W-:Y:S08]  /*50a0*/  HMMA.16816.F32 R96, R124, R118, R96 ;  /* 0x000000767c60723c */ /* 0x000ff00000001860 */
[----:B-1----:R-:W-:Y:S01]  /*50b0*/  HMMA.16816.F32 R16, R92, R88, R16 ;  /* 0x000000585c10723c */ /* 0x002fe20000001810 */
[----:B------:R-:W-:-:S05]  /*50c0*/  VIADD R89, R85, 0xfffffffe ;  /* 0xfffffffe55597836 */ /* 0x000fca0000000000 */
[----:B------:R-:W-:Y:S02]  /*50d0*/  ISETP.GT.AND P1, PT, R89, R138, PT ;  /* 0x0000008a5900720c */ /* 0x000fe40003f24270 */
[C---:B------:R-:W-:Y:S08]  /*50e0*/  HMMA.16816.F32 R12, R92.reuse, R90, R12 ;  /* 0x0000005a5c0c723c */ /* 0x040ff0000000180c */
[C---:B--2---:R-:W-:Y:S08]  /*50f0*/  HMMA.16816.F32 R8, R92.reuse, R32, R8 ;  /* 0x000000205c08723c */ /* 0x044ff00000001808 */
[C---:B------:R-:W-:Y:S08]  /*5100*/  HMMA.16816.F32 R4, R92.reuse, R34, R4 ;  /* 0x000000225c04723c */ /* 0x040ff00000001804 */
[C---:B---3--:R-:W-:Y:S08]  /*5110*/  HMMA.16816.F32 R108, R92.reuse, R28, R108 ;  /* 0x0000001c5c6c723c */ /* 0x048ff0000000186c */
[C---:B------:R-:W-:Y:S08]  /*5120*/  HMMA.16816.F32 R104, R92.reuse, R30, R104 ;  /* 0x0000001e5c68723c */ /* 0x040ff00000001868 */
[C---:B----4-:R-:W-:Y:S08]  /*5130*/  HMMA.16816.F32 R100, R92.reuse, R20, R100 ;  /* 0x000000145c64723c */ /* 0x050ff00000001864 */
        /* <DEDUP_REMOVED lines=67> */
.L_x_10865:
        /* <DEDUP_REMOVED lines=8> */
.L_x_10866:
[----:B------:R-:W-:Y:S05]  /*55f0*/  BSYNC.RECONVERGENT B0 ;  /* 0x0000000000007941 */ /* 0x000fea0003800200 */
.L_x_10864:
        /* <DEDUP_REMOVED lines=13> */
.L_x_10863:
[----:B------:R-:W-:Y:S05]  /*56d0*/  BSYNC.RECONVERGENT B1 ;  /* 0x0000000000017941 */ /* 0x000fea0003800200 */
.L_x_10862:
[----:B-1----:R-:W2:Y:S01]  /*56e0*/  LD.E R26, desc[UR4][R2.64+0xdc] ;  /* 0x0000dc04021a7980 */ /* 0x002ea2000c101900 */
[C---:B------:R-:W-:Y:S02]  /*56f0*/  IMAD R21, R85.reuse, 0x40, R24 ;  /* 0x0000004055157824 */ /* 0x040fe400078e0218 */
        /* <DEDUP_REMOVED lines=111> */
[----:B------:R-:W-:Y:S02]  /*5df0*/  FSEL R118, R106, -INF , !P6 ;  /* 0xff8000006a767808 */ /* 0x000fe40007000000 */
[----:B------:R-:W-:Y:S02]  /*5e00*/  FSEL R106, R100, -INF , P0 ;  /* 0xff800000646a7808 */ /* 0x000fe40000000000 */
[----:B------:R-:W-:Y:S02]  /*5e10*/  FSEL R102, R102, -INF , P2 ;  /* 0xff80000066667808 */ /* 0x000fe40001000000 */
[----:B------:R-:W-:-:S02]  /*5e20*/  FSEL R101, R101, -INF , P3 ;  /* 0xff80000065657808 */ /* 0x000fc40001800000 */
[C---:B------:R-:W-:Y:S02]  /*5e30*/  ISETP.GE.AND P0, PT, R5.reuse, R153, PT ;  /* 0x000000990500720c */ /* 0x040fe40003f06270 */
[C---:B------:R-:W-:Y:S02]  /*5e40*/  ISETP.GE.AND P2, PT, R5.reuse, R154, PT ;  /* 0x0000009a0500720c */ /* 0x040fe40003f46270 */
[----:B------:R-:W-:Y:S02]  /*5e50*/  ISETP.GE.AND P3, PT, R5, R152, PT ;  /* 0x000000980500720c */ /* 0x000fe40003f66270 */
[----:B------:R-:W-:Y:S02]  /*5e60*/  FMNMX3.FTZ R5, R84, R34, R17, !PT ;  /* 0x0000002254057276 */ /* 0x000fe40007810011 */
        /* <DEDUP_REMOVED lines=43> */
[----:B------:R-:W3:Y:S03]  /*6120*/  S2R R5, SR_CgaCtaId ;  /* 0x0000000000057919 */ /* 0x000ee60000008800 */
[----:B------:R-:W4:Y:S01]  /*6130*/  SHFL.BFLY PT, R4, R9, 0x2, 0x1f ;  /* 0x0c401f0009047f89 */ /* 0x000f2200000e0000 */
[----:B-1----:R-:W-:-:S05]  /*6140*/  FMNMX.FTZ R6, R7, R6, !PT ;  /* 0x0000000607067209 */ /* 0x002fca0007810000 */
[----:B------:R-:W1:Y:S01]  /*6150*/  SHFL.BFLY PT, R93, R6, 0x1, 0x1f ;  /* 0x0c201f00065d7f89 */ /* 0x000e6200000e0000 */
[----:B----4-:R-:W-:Y:S02]  /*6160*/  FMNMX.FTZ R4, R9, R4, !PT ;  /* 0x0000000409047209 */ /* 0x010fe40007810000 */
[----:B---3--:R-:W-:-:S03]  /*6170*/  LEA R132, R5, R86, 0x18 ;  /* 0x0000005605847211 */ /* 0x008fc600078ec0ff */
[----:B------:R-:W3:Y:S02]  /*6180*/  SHFL.BFLY PT, R91, R4, 0x1, 0x1f ;  /* 0x0c201f00045b7f89 */ /* 0x000ee400000e0000 */
[----:B------:R-:W-:-:S04]  /*6190*/  IMAD R103, R87, 0x2, R132 ;  /* 0x0000000257677824 */ /* 0x000fc800078e0284 */
[----:B------:R-:W-:Y:S01]  /*61a0*/  VIADD R97, R103, 0x6020 ;  /* 0x0000602067617836 */ /* 0x000fe20000000000 */
[----:B-1----:R-:W-:-:S04]  /*61b0*/  FMNMX.FTZ R93, R6, R93, !PT ;  /* 0x0000005d065d7209 */ /* 0x002fc80007810000 */
[----:B------:R-:W-:Y:S01]  /*61c0*/  FSETP.NEU.FTZ.AND P2, PT, R93, -INF , PT ;  /* 0xff8000005d00780b */ /* 0x000fe20003f5d000 */
[----:B--2---:R-:W-:-:S03]  /*61d0*/  FMUL.FTZ R109, R26, R93 ;  /* 0x0000005d1a6d7220 */ /* 0x004fc60000410000 */
[----:B------:R-:W-:Y:S02]  /*61e0*/  FSEL R5, R93, RZ, P2 ;  /* 0x000000ff5d057208 */ /* 0x000fe40001000000 */
[----:B------:R-:W-:Y:S02]  /*61f0*/  FSEL R109, R109, RZ, P2 ;  /* 0x000000ff6d6d7208 */ /* 0x000fe40001000000 */
[----:B---3--:R-:W-:Y:S01]  /*6200*/  FMNMX.FTZ R91, R4, R91, !PT ;  /* 0x0000005b045b7209 */ /* 0x008fe20007810000 */
[----:B------:R-:W-:Y:S01]  /*6210*/  FADD.FTZ R5, R84, -R5 ;  /* 0x8000000554057221 */ /* 0x000fe20000010000 */
[----:B------:R-:W-:Y:S01]  /*6220*/  LOP3.LUT P2, RZ, R129, 0x4, RZ, 0xc0, !PT ;  /* 0x0000000481ff7812 */ /* 0x000fe2000784c0ff */
[-CC-:B------:R-:W-:Y:S01]  /*6230*/  FFMA.FTZ R95, R88, R26.reuse, -R109.reuse ;  /* 0x0000001a585f7223 */ /* 0x180fe2000001086d */
[C---:B------:R-:W-:Y:S01]  /*6240*/  FSETP.NEU.FTZ.AND P0, PT, R91.reuse, -INF , PT ;  /* 0xff8000005b00780b */ /* 0x040fe20003f1d000 */
[----:B------:R-:W-:Y:S01]  /*6250*/  FMUL.FTZ R101, R26, R91 ;  /* 0x0000005b1a657220 */ /* 0x000fe20000410000 */
[-CC-:B------:R-:W-:Y:S01]  /*6260*/  FFMA.FTZ R88, R12, R26.reuse, -R109.reuse ;  /* 0x0000001a0c587223 */ /* 0x180fe2000001086d */
[-CC-:B------:R-:W-:Y:S01]  /*6270*/  FFMA.FTZ R90, R34, R26.reuse, -R109.reuse ;  /* 0x0000001a225a7223 */ /* 0x180fe2000001086d */
[----:B------:R-:W-:Y:S01]  /*6280*/  FSEL R4, R91, RZ, P0 ;  /* 0x000000ff5b047208 */ /* 0x000fe20000000000 */
[----:B------:R-:W-:Y:S01]  /*6290*/  LDSM.16.MT88.4 R12, [R103+0x6000] ;  /* 0x00600000670c783b */ /* 0x000fe20000004200 */
        /* <DEDUP_REMOVED lines=40> */
[----:B------:R-:W-:-:S03]  /*6520*/  FFMA.FTZ R99, R99, R26, -R101 ;  /* 0x0000001a63637223 */ /* 0x000fc60000010865 */
        /* <DEDUP_REMOVED lines=49> */
[----:B------:R-:W-:Y:S01]  /*6840*/  MUFU.EX2 R113, R113 ;  /* 0x0000007100717308 */ /* 0x000fe20000000800 */
[-C--:B------:R-:W-:Y:S01]  /*6850*/  FMUL.FTZ R56, R56, R96.reuse ;  /* 0x0000006038387220 */ /* 0x080fe20000410000 */
[----:B------:R-:W-:Y:S01]  /*6860*/  FMUL.FTZ R57, R57, R96 ;  /* 0x0000006039397220 */ /* 0x000fe20000410000 */
[-C--:B------:R-:W-:Y:S01]  /*6870*/  FMUL.FTZ R58, R58, R94.reuse ;  /* 0x0000005e3a3a7220 */ /* 0x080fe20000410000 */
[----:B------:R-:W4:Y:S01]  /*6880*/  MUFU.EX2 R110, R110 ;  /* 0x0000006e006e7308 */ /* 0x000f220000000800 */
[----:B------:R-:W-:Y:S01]  /*6890*/  FMUL.FTZ R59, R59, R94 ;  /* 0x0000005e3b3b7220 */ /* 0x000fe20000410000 */
[C---:B---3--:R-:W-:Y:S01]  /*68a0*/  HMMA.16816.F32 R44, R4.reuse, R16, R44 ;  /* 0x00000010042c723c */ /* 0x048fe2000000182c */
[-C--:B------:R-:W-:Y:S01]  /*68b0*/  FMUL.FTZ R68, R68, R96.reuse ;  /* 0x0000006044447220 */ /* 0x080fe20000410000 */
[----:B------:R-:W-:Y:S01]  /*68c0*/  MUFU.EX2 R115, R115 ;  /* 0x0000007300737308 */ /* 0x000fe20000000800 */
[----:B------:R-:W-:Y:S01]  /*68d0*/  FMUL.FTZ R69, R69, R96 ;  /* 0x0000006045457220 */ /* 0x000fe20000410000 */
[-C--:B------:R-:W-:Y:S01]  /*68e0*/  FMUL.FTZ R70, R70, R94.reuse ;  /* 0x0000005e46467220 */ /* 0x080fe20000410000 */
[----:B------:R-:W-:Y:S01]  /*68f0*/  FMUL.FTZ R71, R71, R94 ;  /* 0x0000005e47477220 */ /* 0x000fe20000410000 */
[----:B------:R-:W-:Y:S01]  /*6900*/  MUFU.EX2 R114, R114 ;  /* 0x0000007200727308 */ /* 0x000fe20000000800 */
[-C--:B------:R-:W-:Y:S01]  /*6910*/  FMUL.FTZ R72, R72, R96.reuse ;  /* 0x0000006048487220 */ /* 0x080fe20000410000 */
[C---:B------:R-:W-:Y:S01]  /*6920*/  HMMA.16816.F32 R48, R4.reuse, R18, R48 ;  /* 0x000000120430723c */ /* 0x040fe20000001830 */
[----:B------:R-:W-:Y:S01]  /*6930*/  LDSM.16.MT88.4 R16, [R103+0x7400] ;  /* 0x007400006710783b */ /* 0x000fe20000004200 */
[----:B------:R-:W-:Y:S01]  /*6940*/  MUFU.EX2 R117, R117 ;  /* 0x0000007500757308 */ /* 0x000fe20000000800 */
[----:B------:R-:W-:Y:S01]  /*6950*/  FMUL.FTZ R73, R73, R96 ;  /* 0x0000006049497220 */ /* 0x000fe20000410000 */
[-C--:B------:R-:W-:Y:S01]  /*6960*/  FMUL.FTZ R74, R74, R94.reuse ;  /* 0x0000005e4a4a7220 */ /* 0x080fe20000410000 */
[----:B------:R-:W-:Y:S01]  /*6970*/  FMUL.FTZ R75, R75, R94 ;  /* 0x0000005e4b4b7220 */ /* 0x000fe20000410000 */
[----:B------:R-:W-:Y:S01]  /*6980*/  MUFU.EX2 R119, R119 ;  /* 0x0000007700777308 */ /* 0x000fe20000000800 */
[----:B------:R-:W-:Y:S01]  /*6990*/  FFMA.FTZ R165, R165, R96, R90 ;  /* 0x00000060a5a57223 */ /* 0x000fe2000001005a */
[----:B------:R-:W-:Y:S01]  /*69a0*/  HMMA.16816.F32 R68, R4, R32, R68 ;  /* 0x000000200444723c */ /* 0x000fe20000001844 */
[-C--:B------:R-:W-:Y:S01]  /*69b0*/  FFMA.FTZ R32, R124, R26.reuse, -R109 ;  /* 0x0000001a7c207223 */ /* 0x080fe2000001086d */
[----:B------:R-:W-:Y:S01]  /*69c0*/  FFMA.FTZ R124, R120, R26, -R101 ;  /* 0x0000001a787c7223 */ /* 0x000fe20000010865 */
[----:B------:R-:W-:Y:S01]  /*69d0*/  MUFU.EX2 R134, R156 ;  /* 0x0000009c00867308 */ /* 0x000fe20000000800 */
[----:B------:R-:W-:Y:S01]  /*69e0*/  FFMA.FTZ R92, R159, R94, R92 ;  /* 0x0000005e9f5c7223 */ /* 0x000fe2000001005c */
        /* <DEDUP_REMOVED lines=10> */
[----:B------:R-:W3:Y:S01]  /*6a90*/  LDSM.16.MT88.4 R8, [R97+0x1400] ;  /* 0x001400006108783b */ /* 0x000ee20000004200 */
[----:B------:R-:W-:Y:S01]  /*6aa0*/  FADD.FTZ R27, R27, R84 ;  /* 0x000000541b1b7221 */ /* 0x000fe20000010000 */
[----:B------:R-:W-:Y:S01]  /*6ab0*/  MUFU.EX2 R123, R123 ;  /* 0x0000007b007b7308 */ /* 0x000fe20000000800 */
[----:B------:R-:W-:-:S02]  /*6ac0*/  IMAD.MOV.U32 R84, RZ, RZ, R93 ;  /* 0x000000ffff547224 */ /* 0x000fc400078e005d */
[----:B------:R-:W-:Y:S01]  /*6ad0*/  @P1 IMAD.MOV.U32 R84, RZ, RZ, R93 ;  /* 0x000000ffff541224 */ /* 0x000fe200078e005d */
[----:B------:R-:W-:Y:S01]  /*6ae0*/  MUFU.EX2 R125, R125 ;  /* 0x0000007d007d7308 */ /* 0x000fe20000000800 */
[----:B--2---:R-:W-:Y:S01]  /*6af0*/  HMMA.16816.F32 R52, R4, R12, R52 ;  /* 0x0000000c0434723c */ /* 0x004fe20000001834 */
[-CC-:B------:R-:W-:Y:S02]  /*6b00*/  FFMA.FTZ R12, R20, R26.reuse, -R101.reuse ;  /* 0x0000001a140c7223 */ /* 0x180fe40000010865 */
[----:B------:R-:W-:Y:S01]  /*6b10*/  LDSM.16.MT88.4 R20, [R97+0x400] ;  /* 0x000400006114783b */ /* 0x000fe20000004200 */
[----:B------:R-:W-:Y:S01]  /*6b20*/  MUFU.EX2 R118, R118 ;  /* 0x0000007600767308 */ /* 0x000fe20000000800 */
[----:B-1----:R-:W-:-:S03]  /*6b30*/  FFMA.FTZ R124, R102, R26, -R101 ;  /* 0x0000001a667c7223 */ /* 0x002fc60000010865 */
[----:B------:R-:W1:Y:S01]  /*6b40*/  MUFU.EX2 R116, R12 ;  /* 0x0000000c00747308 */ /* 0x000e620000000800 */
[C---:B------:R-:W-:Y:S03]  /*6b50*/  HMMA.16816.F32 R56, R4.reuse, R14, R56 ;  /* 0x0000000e0438723c */ /* 0x040fe60000001838 */
[----:B------:R-:W-:Y:S05]  /*6b60*/  MUFU.EX2 R105, R105 ;  /* 0x0000006900697308 */ /* 0x000fea0000000800 */
[----:B------:R-:W-:Y:S01]  /*6b70*/  HMMA.16816.F32 R72, R4, R34, R72 ;  /* 0x000000220448723c */ /* 0x000fe20000001848 */
[----:B-----5:R-:W-:Y:S01]  /*6b80*/  F2FP.F16.F32.PACK_AB R4, R108, R111 ;  /* 0x0000006f6c04723e */ /* 0x020fe200000000ff */
[----:B------:R-:W-:Y:S01]  /*6b90*/  LDSM.16.MT88.4 R32, [R103+0x8800] ;  /* 0x008800006720783b */ /* 0x000fe20000004200 */
[----:B----4-:R-:W-:Y:S01]  /*6ba0*/  F2FP.F16.F32.PACK_AB R6, R110, R113 ;  /* 0x000000716e06723e */ /* 0x010fe200000000ff */
[----:B------:R-:W-:Y:S01]  /*6bb0*/  FADD.FTZ R111, R111, R88 ;  /* 0x000000586f6f7221 */ /* 0x000fe20000010000 */
[----:B-1----:R-:W-:Y:S01]  /*6bc0*/  F2FP.F16.F32.PACK_AB R5, R115, R116 ;  /* 0x000000747305723e */ /* 0x002fe200000000ff */
        /* <DEDUP_REMOVED lines=49> */
[-C--:B------:R-:W-:Y:S01]  /*6ee0*/  FFMA.FTZ R109, R104, R26.reuse, -R109 ;  /* 0x0000001a686d7223 */ /* 0x080fe2000001086d */
[----:B------:R1:W-:Y:S04]  /*6ef0*/  MUFU.EX2 R107, R106 ;  /* 0x0000006a006b7308 */ /* 0x0003e80000000800 */
[----:B------:R4:W2:Y:S01]  /*6f00*/  MUFU.EX2 R104, R12 ;  /* 0x0000000c00687308 */ /* 0x0008a20000000800 */
[C---:B------:R-:W-:Y:S03]  /*6f10*/  HMMA.16816.F32 R60, R4.reuse, R32, R60 ;  /* 0x00000020043c723c */ /* 0x040fe6000000183c */
[----:B------:R-:W-:Y:S05]  /*6f20*/  MUFU.EX2 R102, R109 ;  /* 0x0000006d00667308 */ /* 0x000fea0000000800 */
[C---:B------:R-:W-:Y:S01]  /*6f30*/  HMMA.16816.F32 R64, R4.reuse, R34, R64 ;  /* 0x000000220440723c */ /* 0x040fe20000001840 */
[----:B-1----:R-:W-:Y:S01]  /*6f40*/  FFMA.FTZ R106, R100, R26, -R101 ;  /* 0x0000001a646a7223 */ /* 0x002fe20000010865 */
[----:B------:R-:W-:Y:S04]  /*6f50*/  MUFU.EX2 R35, R99 ;  /* 0x0000006300237308 */ /* 0x000fe80000000800 */
[----:B------:R-:W-:Y:S02]  /*6f60*/  MUFU.EX2 R100, R124 ;  /* 0x0000007c00647308 */ /* 0x000fe40000000800 */
[C---:B-----5:R-:W-:Y:S02]  /*6f70*/  HMMA.16816.F32 R80, R4.reuse, R20, R80 ;  /* 0x000000140450723c */ /* 0x060fe40000001850 */
[----:B------:R-:W1:Y:S04]  /*6f80*/  MUFU.EX2 R33, R106 ;  /* 0x0000006a00217308 */ /* 0x000e680000000800 */
[----:B------:R-:W5:Y:S02]  /*6f90*/  MUFU.EX2 R26, R98 ;  /* 0x00000062001a7308 */ /* 0x000f640000000800 */
[C---:B------:R-:W-:Y:S01]  /*6fa0*/  HMMA.16816.F32 R76, R4.reuse, R22, R76 ;  /* 0x00000016044c723c */ /* 0x040fe2000000184c */
[----:B------:R-:W3:Y:S07]  /*6fb0*/  LDSM.16.MT88.4 R20, [R103+0x7c00] ;  /* 0x007c00006714783b */ /* 0x000eee0000004200 */
[C---:B------:R-:W-:Y:S01]  /*6fc0*/  HMMA.16816.F32 R56, R4.reuse, R14, R56 ;  /* 0x0000000e0438723c */ /* 0x040fe20000001838 */
[----:B----4-:R-:W4:Y:S07]  /*6fd0*/  LDSM.16.MT88.4 R12, [R97+0xc00] ;  /* 0x000c0000610c783b */ /* 0x010f2e0000004200 */
[C---:B--2---:R-:W-:Y:S08]  /*6fe0*/  HMMA.16816.F32 R68, R4.reuse, R8, R68 ;  /* 0x000000080444723c */ /* 0x044ff00000001844 */
[----:B------:R-:W-:Y:S01]  /*6ff0*/  HMMA.16816.F32 R72, R4, R10, R72 ;  /* 0x0000000a0448723c */ /* 0x000fe20000001848 */
[----:B------:R-:W-:Y:S01]  /*7000*/  F2FP.F16.F32.PACK_AB R4, R104, R107 ;  /* 0x0000006b6804723e */ /* 0x000fe200000000ff */
[----:B------:R-:W2:Y:S01]  /*7010*/  LDSM.16.MT88.4 R8, [R97+0x1c00] ;  /* 0x001c00006108783b */ /* 0x000ea20000004200 */
[----:B-1----:R-:W-:Y:S01]  /*7020*/  F2FP.F16.F32.PACK_AB R5, R33, R100 ;  /* 0x000000642105723e */ /* 0x002fe200000000ff */
[----:B------:R-:W-:Y:S01]  /*7030*/  FADD.FTZ R107, R107, R120 ;  /* 0x000000786b6b7221 */ /* 0x000fe20000010000 */
[----:B------:R-:W-:Y:S01]  /*7040*/  F2FP.F16.F32.PACK_AB R6, R102, R105 ;  /* 0x000000696606723e */ /* 0x000fe200000000ff */
[----:B------:R-:W-:Y:S01]  /*7050*/  FADD.FTZ R100, R100, R125 ;  /* 0x0000007d64647221 */ /* 0x000fe20000010000 */
[----:B-----5:R-:W-:Y:S01]  /*7060*/  F2FP.F16.F32.PACK_AB R7, R35, R26 ;  /* 0x0000001a2307723e */ /* 0x020fe200000000ff */
        /* <DEDUP_REMOVED lines=15> */
[C---:B--2---:R-:W-:Y:S08]  /*7160*/  HMMA.16816.F32 R52, R4.reuse, R8, R52 ;  /* 0x000000080434723c */ /* 0x044ff00000001834 */
[C---:B------:R-:W-:Y:S08]  /*7170*/  HMMA.16816.F32 R56, R4.reuse, R10, R56 ;  /* 0x0000000a0438723c */ /* 0x040ff00000001838 */
[C---:B-1----:R-:W-:Y:S08]  /*7180*/  HMMA.16816.F32 R68, R4.reuse, R16, R68 ;  /* 0x000000100444723c */ /* 0x042ff00000001844 */
[----:B------:R-:W-:Y:S01]  /*7190*/  HMMA.16816.F32 R72, R4, R18, R72 ;  /* 0x000000120448723c */ /* 0x000fe20000001848 */
[----:B------:R-:W-:-:S04]  /*71a0*/  NOP ;  /* 0x0000000000007918 */ /* 0x000fc80000000000 */
[----:B------:R-:W-:-:S15]  /*71b0*/  @P1 BRA `(.L_x_10867) ;  /* 0x0000000000041947 */ /* 0x000fde0003800000 */
.L_x_10858:
[----:B------:R-:W-:-:S07]  /*71c0*/  IADD3 R85, PT, PT, R89, -0x1, RZ ;  /* 0xffffffff59557810 */ /* 0x000fce0007ffe0ff */
.L_x_10867:
[----:B------:R-:W-:Y:S05]  /*71d0*/  BSYNC B2 ;  /* 0x0000000000027941 */ /* 0x000fea0003800000 */
.L_x_10857:
        /* <DEDUP_REMOVED lines=12> */
.L_x_10875:
        /* <DEDUP_REMOVED lines=78> */
.L_x_10870:
[----:B------:R-:W-:Y:S05]  /*7780*/  BSYNC.RECONVERGENT B0 ;  /* 0x0000000000007941 */ /* 0x000fea0003800200 */
.L_x_10869:
[----:B------:R-:W1:Y:S01]  /*7790*/  S2UR UR6, SR_CgaCtaId ;  /* 0x00000000000679c3 */ /* 0x000e620000008800 */
[C---:B------:R-:W-:Y:S01]  /*77a0*/  IMAD.SHL.U32 R147, R129.reuse, 0x8, RZ ;  /* 0x0000000881937824 */ /* 0x040fe200078e00ff */
[C---:B------:R-:W-:Y:S01]  /*77b0*/  LOP3.LUT R146, R129.reuse, 0x18, RZ, 0xc0, !PT ;  /* 0x0000001881927812 */ /* 0x040fe200078ec0ff */
        /* <DEDUP_REMOVED lines=16> */
[----:B------:R-:W-:Y:S02]  /*78c0*/  LOP3.LUT R85, R131, 0x100, RZ, 0xc0, !PT ;  /* 0x0000010083557812 */ /* 0x000fe400078ec0ff */
[--C-:B------:R-:W-:Y:S01]  /*78d0*/  LOP3.LUT R84, R87, 0xc0, R90.reuse, 0xf8, !PT ;  /* 0x000000c057547812 */ /* 0x100fe200078ef85a */
[----:B-1----:R-:W-:Y:S01]  /*78e0*/  ULEA UR6, UR6, UR7, 0x18 ;  /* 0x0000000706067291 */ /* 0x002fe2000f8ec0ff */
[----:B------:R-:W-:Y:S02]  /*78f0*/  LOP3.LUT R89, R128, 0x18, RZ, 0xc0, !PT ;  /* 0x0000001880597812 */ /* 0x000fe400078ec0ff */
[----:B------:R-:W-:Y:S02]  /*7900*/  LOP3.LUT R85, R85, 0x20, R90, 0xf8, !PT ;  /* 0x0000002055557812 */ /* 0x000fe400078ef85a */
        /* <DEDUP_REMOVED lines=11> */
[----:B------:R1:W-:Y:S01]  /*79c0*/  LDGSTS.E.BYPASS.LTC128B.128 [R167+0x6000], desc[UR4][R142.64] ;  /* 0x060000008ea77fae */ /* 0x0003e2000b981a04 */
[----:B------:R-:W-:Y:S04]  /*79d0*/  IMAD.IADD R91, R134, 0x1, R105 ;  /* 0x00000001865b7824 */ /* 0x000fe800078e0269 */
        /* <DEDUP_REMOVED lines=66> */
[----:B------:R-:W2:Y:S05]  /*7e00*/  LDSM.16.M88.4 R112, [R91+0x5800] ;  /* 0x005800005b70783b */ /* 0x000eaa0000000200 */
[----:B------:R-:W5:Y:S02]  /*7e10*/  LDSM.16.M88.4 R120, [R91+0x5c00] ;  /* 0x005c00005b78783b */ /* 0x000f640000000200 */
        /* <DEDUP_REMOVED lines=96> */
.L_x_10874:
[----:B------:R-:W-:Y:S05]  /*8420*/  BSYNC.RECONVERGENT B0 ;  /* 0x0000000000007941 */ /* 0x000fea0003800200 */
.L_x_10873:
        /* <DEDUP_REMOVED lines=13> */
.L_x_10872:
[----:B------:R-:W-:Y:S05]  /*8500*/  BSYNC.RECONVERGENT B1 ;  /* 0x0000000000017941 */ /* 0x000fea0003800200 */
.L_x_10871:
[----:B-1----:R-:W2:Y:S01]  /*8510*/  LD.E R85, desc[UR4][R2.64+0xdc] ;  /* 0x0000dc0402557980 */ /* 0x002ea2000c101900 */
[C---:B------:R-:W-:Y:S02]  /*8520*/  VIADD R96, R158.reuse, 0xffffffe0 ;  /* 0xffffffe09e607836 */ /* 0x040fe40000000000 */
[C---:B------:R-:W-:Y:S02]  /*8530*/  VIADD R99, R158.reuse, 0xffffffe1 ;  /* 0xffffffe19e637836 */ /* 0x040fe40000000000 */
[----:B------:R-:W-:Y:S01]  /*8540*/  VIADD R91, R158, 0xffffffe8 ;  /* 0xffffffe89e5b7836 */ /* 0x000fe20000000000 */
[-C--:B------:R-:W-:Y:S01]  /*8550*/  ISETP.GE.AND P1, PT, R96, R153.reuse, PT ;  /* 0x000000996000720c */ /* 0x080fe20003f26270 */
[C---:B------:R-:W-:Y:S01]  /*8560*/  VIADD R86, R158.reuse, 0xffffffe9 ;  /* 0xffffffe99e567836 */ /* 0x040fe20000000000 */
[-C--:B------:R-:W-:Y:S01]  /*8570*/  ISETP.GE.AND P0, PT, R99, R153.reuse, PT ;  /* 0x000000996300720c */ /* 0x080fe20003f06270 */
[----:B------:R-:W-:Y:S01]  /*8580*/  VIADD R105, R158, 0xfffffff0 ;  /* 0xfffffff09e697836 */ /* 0x000fe20000000000 */
[----:B------:R-:W-:Y:S01]  /*8590*/  FSEL R95, R6, -INF , P1 ;  /* 0xff800000065f7808 */ /* 0x000fe20000800000 */
[C---:B------:R-:W-:Y:S01]  /*85a0*/  VIADD R102, R158.reuse, 0xfffffff1 ;  /* 0xfffffff19e667836 */ /* 0x040fe20000000000 */
[----:B------:R-:W-:Y:S01]  /*85b0*/  ISETP.GE.AND P1, PT, R91, R153, PT ;  /* 0x000000995b00720c */ /* 0x000fe20003f26270 */
[----:B------:R-:W-:Y:S01]  /*85c0*/  VIADD R87, R158, 0xfffffff8 ;  /* 0xfffffff89e577836 */ /* 0x000fe20000000000 */
[----:B------:R-:W-:Y:S01]  /*85d0*/  ISETP.GE.AND P5, PT, R96, R155, PT ;  /* 0x0000009b6000720c */ /* 0x000fe20003fa6270 */
[C---:B------:R-:W-:Y:S01]  /*85e0*/  VIADD R84, R158.reuse, 0xfffffff9 ;  /* 0xfffffff99e547836 */ /* 0x040fe20000000000 */
[----:B------:R-:W-:Y:S01]  /*85f0*/  FSEL R93, R7, -INF , P0 ;  /* 0xff800000075d7808 */ /* 0x000fe20000000000 */
        /* <DEDUP_REMOVED lines=8> */
[----:B------:R-:W-:Y:S01]  /*8680*/  VIADD R100, R158, 0x19 ;  /* 0x000000199e647836 */ /* 0x000fe20000000000 */
[----:B------:R-:W-:Y:S01]  /*8690*/  ISETP.GE.AND P1, PT, R105, R153, PT ;  /* 0x000000996900720c */ /* 0x000fe20003f26270 */
[----:B------:R-:W-:Y:S01]  /*86a0*/  VIADD R156, R156, 0xffffffc0 ;  /* 0xffffffc09c9c7836 */ /* 0x000fe20000000000 */
        /* <DEDUP_REMOVED lines=24> */
[C---:B------:R-:W-:Y:S02]  /*8830*/  ISETP.GE.AND P6, PT, R96.reuse, R154, PT ;  /* 0x0000009a6000720c */ /* 0x040fe40003fc6270 */
[----:B------:R-:W-:Y:S01]  /*8840*/  ISETP.GE.AND P5, PT, R96, R152, PT ;  /* 0x000000986000720c */ /* 0x000fe20003fa6270 */
[----:B------:R-:W-:Y:S01]  /*8850*/  VIADD R96, R158, 0x9 ;  /* 0x000000099e607836 */ /* 0x000fe20000000000 */
[----:B------:R-:W-:Y:S02]  /*8860*/  FSEL R185, R22, -INF , P0 ;  /* 0xff80000016b97808 */ /* 0x000fe40000000000 */
[-C--:B------:R-:W-:Y:S02]  /*8870*/  ISETP.GE.AND P0, PT, R98, R155.reuse, PT ;  /* 0x0000009b6200720c */ /* 0x080fe40003f06270 */
[----:B------:R-:W-:Y:S02]  /*8880*/  FSEL R112, R17, -INF , P4 ;  /* 0xff80000011707808 */ /* 0x000fe40002000000 */
[----:B------:R-:W-:Y:S02]  /*8890*/  ISETP.GE.AND P4, PT, R110, R155, PT ;  /* 0x0000009b6e00720c */ /* 0x000fe40003f86270 */
[----:B------:R-:W-:Y:S02]  /*88a0*/  FSEL R181, R23, -INF , P1 ;  /* 0xff80000017b57808 */ /* 0x000fe40000800000 */
[-C--:B------:R-:W-:Y:S02]  /*88b0*/  ISETP.GE.AND P1, PT, R98, R153.reuse, PT ;  /* 0x000000996200720c */ /* 0x080fe40003f26270 */
[----:B------:R-:W-:Y:S02]  /*88c0*/  FSEL R183, R24, -INF , P0 ;  /* 0xff80000018b77808 */ /* 0x000fe40000000000 */
[C---:B------:R-:W-:Y:S02]  /*88d0*/  ISETP.GE.AND P0, PT, R96.reuse, R153, PT ;  /* 0x000000996000720c */ /* 0x040fe40003f06270 */
[----:B------:R-:W-:Y:S02]  /*88e0*/  FSEL R187, R21, -INF , P4 ;  /* 0xff80000015bb7808 */ /* 0x000fe40002000000 */
[-C--:B------:R-:W-:Y:S02]  /*88f0*/  ISETP.GE.AND P4, PT, R96, R155.reuse, PT ;  /* 0x0000009b6000720c */ /* 0x080fe40003f86270 */
[----:B------:R-:W-:Y:S01]  /*8900*/  FSEL R177, R26, -INF , P1 ;  /* 0xff8000001ab17808 */ /* 0x000fe20000800000 */
[----:B------:R-:W-:Y:S01]  /*8910*/  VIADD R26, R158, 0x18 ;  /* 0x000000189e1a7836 */ /* 0x000fe20000000000 */
[-C--:B------:R-:W-:Y:S02]  /*8920*/  ISETP.GE.AND P1, PT, R108, R155.reuse, PT ;  /* 0x0000009b6c00720c */ /* 0x080fe40003f26270 */
[----:B------:R-:W-:Y:S02]  /*8930*/  FSEL R27, R27, -INF , P0 ;  /* 0xff8000001b1b7808 */ /* 0x000fe40000000000 */
[C---:B------:R-:W-:Y:S02]  /*8940*/  ISETP.GE.AND P0, PT, R106.reuse, R155, PT ;  /* 0x0000009b6a00720c */ /* 0x040fe40003f06270 */
[----:B------:R-:W-:Y:S02]  /*8950*/  FSEL R179, R25, -INF , P4 ;  /* 0xff80000019b37808 */ /* 0x000fe40002000000 */
[----:B------:R-:W-:Y:S02]  /*8960*/  ISETP.GE.AND P4, PT, R106, R153, PT ;  /* 0x000000996a00720c */ /* 0x000fe40003f86270 */
[----:B------:R-:W-:Y:S02]  /*8970*/  FSEL R29, R29, -INF , P1 ;  /* 0xff8000001d1d7808 */ /* 0x000fe40000800000 */
[----:B------:R-:W-:Y:S02]  /*8980*/  ISETP.GE.AND P1, PT, R100, R155, PT ;  /* 0x0000009b6400720c */ /* 0x000fe40003f26270 */
[----:B------:R-:W-:Y:S02]  /*8990*/  FSEL R141, R28, -INF , P0 ;  /* 0xff8000001c8d7808 */ /* 0x000fe40000000000 */
[----:B------:R-:W-:Y:S02]  /*89a0*/  ISETP.GE.AND P0, PT, R108, R153, PT ;  /* 0x000000996c00720c */ /* 0x000fe40003f06270 */
[----:B------:R-:W-:Y:S02]  /*89b0*/  FSEL R30, R30, -INF , P4 ;  /* 0xff8000001e1e7808 */ /* 0x000fe40002000000 */
[----:B------:R-:W-:Y:S02]  /*89c0*/  FSEL R124, R33, -INF , P1 ;  /* 0xff800000217c7808 */ /* 0x000fe40000800000 */
[C---:B------:R-:W-:Y:S02]  /*89d0*/  ISETP.GE.AND P4, PT, R26.reuse, R155, PT ;  /* 0x0000009b1a00720c */ /* 0x040fe40003f86270 */
[-C--:B------:R-:W-:Y:S02]  /*89e0*/  ISETP.GE.AND P1, PT, R26, R153.reuse, PT ;  /* 0x000000991a00720c */ /* 0x080fe40003f26270 */
[----:B------:R-:W-:Y:S02]  /*89f0*/  FSEL R125, R31, -INF , P0 ;  /* 0xff8000001f7d7808 */ /* 0x000fe40000000000 */
[----:B------:R-:W-:Y:S02]  /*8a00*/  ISETP.GE.AND P0, PT, R100, R153, PT ;  /* 0x000000996400720c */ /* 0x000fe40003f06270 */
[----:B------:R-:W-:Y:S02]  /*8a10*/  FSEL R32, R32, -INF , P4 ;  /* 0xff80000020207808 */ /* 0x000fe40002000000 */
[----:B------:R-:W-:Y:S02]  /*8a20*/  FSEL R95, R95, -INF , !P5 ;  /* 0xff8000005f5f7808 */ /* 0x000fe40006800000 */
[----:B------:R-:W-:Y:S02]  /*8a30*/  FSEL R34, R34, -INF , P1 ;  /* 0xff80000022227808 */ /* 0x000fe40000800000 */
[-C--:B------:R-:W-:Y:S02]  /*8a40*/  ISETP.GE.AND P4, PT, R158, R154.reuse, PT ;  /* 0x0000009a9e00720c */ /* 0x080fe40003f86270 */
[-C--:B------:R-:W-:Y:S02]  /*8a50*/  ISETP.GE.AND P5, PT, R102, R154.reuse, PT ;  /* 0x0000009a6600720c */ /* 0x080fe40003fa6270 */
[----:B------:R-:W-:Y:S02]  /*8a60*/  ISETP.GE.AND P1, PT, R99, R154, PT ;  /* 0x0000009a6300720c */ /* 0x000fe40003f26270 */
[----:B------:R-:W-:Y:S02]  /*8a70*/  FSEL R28, R35, -INF , P0 ;  /* 0xff800000231c7808 */ /* 0x000fe40000000000 */
[CC--:B------:R-:W-:Y:S01]  /*8a80*/  ISETP.GE.AND P0, PT, R158.reuse, R152.reuse, PT ;  /* 0x000000989e00720c */ /* 0x0c0fe20003f06270 */
[----:B------:R-:W-:Y:S01]  /*8a90*/  VIADD R158, R158, 0xffffffc0 ;  /* 0xffffffc09e9e7836 */ /* 0x000fe20000000000 */
[----:B------:R-:W-:Y:S02]  /*8aa0*/  FSEL R189, R189, -INF , !P4 ;  /* 0xff800000bdbd7808 */ /* 0x000fe40006000000 */
[----:B------:R-:W-:Y:S02]  /*8ab0*/  FSEL R97, R97, -INF , !P1 ;  /* 0xff80000061617808 */ /* 0x000fe40004800000 */
[-C--:B------:R-:W-:Y:S02]  /*8ac0*/  ISETP.GE.AND P4, PT, R99, R152.reuse, PT ;  /* 0x000000986300720c */ /* 0x080fe40003f86270 */
[----:B------:R-:W-:Y:S02]  /*8ad0*/  FSEL R167, R167, -INF , !P5 ;  /* 0xff800000a7a77808 */ /* 0x000fe40006800000 */
[----:B------:R-:W-:Y:S02]  /*8ae0*/  FSEL R99, R104, -INF , !P6 ;  /* 0xff80000068637808 */ /* 0x000fe40007000000 */
        /* <DEDUP_REMOVED lines=10> */
[----:B------:R-:W-:Y:S02]  /*8b90*/  ISETP.GE.AND P5, PT, R84, R152, PT ;  /* 0x000000985400720c */ /* 0x000fe40003fa6270 */
[----:B------:R-:W-:Y:S02]  /*8ba0*/  FMNMX3.FTZ R84, R0, R99, R97, !PT ;  /* 0x0000006300547276 */ /* 0x000fe40007810061 */
[C---:B------:R-:W-:Y:S02]  /*8bb0*/  ISETP.GE.AND P6, PT, R105.reuse, R154, PT ;  /* 0x0000009a6900720c */ /* 0x040fe40003fc6270 */
[-C--:B------:R-:W-:Y:S02]  /*8bc0*/  ISETP.GE.AND P4, PT, R105, R152.reuse, PT ;  /* 0x000000986900720c */ /* 0x080fe40003f86270 */
[----:B------:R-:W-:Y:S02]  /*8bd0*/  FSEL R31, R114, -INF , !P0 ;  /* 0xff800000721f7808 */ /* 0x000fe40004000000 */
[-C--:B------:R-:W-:Y:S02]  /*8be0*/  ISETP.GE.AND P0, PT, R86, R152.reuse, PT ;  /* 0x000000985600720c */ /* 0x080fe40003f06270 */
[----:B------:R-:W-:Y:S02]  /*8bf0*/  FSEL R103, R103, -INF , !P4 ;  /* 0xff80000067677808 */ /* 0x000fe40006000000 */
[----:B------:R-:W-:Y:S02]  /*8c00*/  FSEL R169, R169, -INF , !P6 ;  /* 0xff800000a9a97808 */ /* 0x000fe40007000000 */
[----:B------:R-:W-:Y:S02]  /*8c10*/  FMNMX3.FTZ R84, R84, R31, R91, !PT ;  /* 0x0000001f54547276 */ /* 0x000fe4000781005b */
[-C--:B------:R-:W-:Y:S02]  /*8c20*/  ISETP.GE.AND P6, PT, R102, R152.reuse, PT ;  /* 0x000000986600720c */ /* 0x080fe40003fc6270 */
[----:B------:R-:W-:Y:S02]  /*8c30*/  FSEL R33, R92, -INF , !P0 ;  /* 0xff8000005c217808 */ /* 0x000fe40004000000 */
[-C--:B------:R-:W-:Y:S02]  /*8c40*/  ISETP.GE.AND P4, PT, R110, R152.reuse, PT ;  /* 0x000000986e00720c */ /* 0x080fe40003f86270 */
[----:B------:R-:W-:Y:S02]  /*8c50*/  FMNMX3.FTZ R86, R88, R95, R93, !PT ;  /* 0x0000005f58567276 */ /* 0x000fe4000781005d */
[----:B------:R-:W-:Y:S02]  /*8c60*/  FSEL R105, R112, -INF , !P1 ;  /* 0xff80000070697808 */ /* 0x000fe40004800000 */
[----:B------:R-:W-:Y:S02]  /*8c70*/  ISETP.GE.AND P0, PT, R87, R152, PT ;  /* 0x000000985700720c */ /* 0x000fe40003f06270 */
[-C--:B------:R-:W-:Y:S02]  /*8c80*/  ISETP.GE.AND P1, PT, R110, R154.reuse, PT ;  /* 0x0000009a6e00720c */ /* 0x080fe40003f26270 */
[----:B------:R-:W-:Y:S02]  /*8c90*/  FMNMX3.FTZ R84, R84, R169, R167, !PT ;  /* 0x000000a954547276 */ /* 0x000fe400078100a7 */
[----:B------:R-:W-:Y:S02]  /*8ca0*/  FSEL R101, R101, -INF , !P6 ;  /* 0xff80000065657808 */ /* 0x000fe40007000000 */
[----:B------:R-:W-:Y:S02]  /*8cb0*/  FSEL R181, R181, -INF , !P4 ;  /* 0xff800000b5b57808 */ /* 0x000fe40006000000 */
[----:B------:R-:W-:Y:S02]  /*8cc0*/  FMNMX3.FTZ R86, R86, R35, R33, !PT ;  /* 0x0000002356567276 */ /* 0x000fe40007810021 */
[-C--:B------:R-:W-:Y:S02]  /*8cd0*/  ISETP.GE.AND P4, PT, R108, R154.reuse, PT ;  /* 0x0000009a6c00720c */ /* 0x080fe40003f86270 */
[-C--:B------:R-:W-:Y:S02]  /*8ce0*/  ISETP.GE.AND P6, PT, R98, R154.reuse, PT ;  /* 0x0000009a6200720c */ /* 0x080fe40003fc6270 */
[----:B------:R-:W-:Y:S02]  /*8cf0*/  FSEL R111, R111, -INF , !P0 ;  /* 0xff8000006f6f7808 */ /* 0x000fe40004000000 */
[----:B------:R-:W-:Y:S02]  /*8d00*/  ISETP.GE.AND P0, PT, R96, R154, PT ;  /* 0x0000009a6000720c */ /* 0x000fe40003f06270 */
[----:B------:R-:W-:Y:S02]  /*8d10*/  FMNMX3.FTZ R84, R84, R107, R105, !PT ;  /* 0x0000006b54547276 */ /* 0x000fe40007810069 */
[----:B------:R-:W-:Y:S02]  /*8d20*/  FSEL R187, R187, -INF , !P1 ;  /* 0xff800000bbbb7808 */ /* 0x000fe40004800000 */
        /* <DEDUP_REMOVED lines=14> */
[----:B------:R-:W-:Y:S02]  /*8e10*/  ISETP.GE.AND P5, PT, R26, R154, PT ;  /* 0x0000009a1a00720c */ /* 0x000fe40003fa6270 */
[----:B------:R-:W-:Y:S02]  /*8e20*/  FMNMX3.FTZ R84, R84, R183, R179, !PT ;  /* 0x000000b754547276 */ /* 0x000fe400078100b3 */
[-C--:B------:R-:W-:Y:S02]  /*8e30*/  ISETP.GE.AND P4, PT, R26, R152.reuse, PT ;  /* 0x000000981a00720c */ /* 0x080fe40003f86270 */
[-C--:B------:R-:W-:Y:S02]  /*8e40*/  ISETP.GE.AND P0, PT, R106, R152.reuse, PT ;  /* 0x000000986a00720c */ /* 0x080fe40003f06270 */
        /* <DEDUP_REMOVED lines=8> */
[----:B------:R-:W-:Y:S02]  /*8ed0*/  FMNMX3.FTZ R26, R26, R177, R175, !PT ;  /* 0x000000b11a1a7276 */ /* 0x000fe400078100af */
[----:B------:R-:W-:Y:S02]  /*8ee0*/  FMNMX3.FTZ R29, R27, R126, R124, !PT ;  /* 0x0000007e1b1d7276 */ /* 0x000fe4000781007c */
[----:B------:R-:W-:Y:S02]  /*8ef0*/  FSEL R87, R34, -INF , !P4 ;  /* 0xff80000022577808 */ /* 0x000fe40006000000 */
[----:B------:R-:W-:Y:S01]  /*8f00*/  FSEL R86, R28, -INF , !P1 ;  /* 0xff8000001c567808 */ /* 0x000fe20004800000 */
[----:B------:R-:W-:Y:S01]  /*8f10*/  SHFL.BFLY PT, R30, R29, 0x2, 0x1f ;  /* 0x0c401f001d1e7f89 */ /* 0x000fe200000e0000 */
[----:B------:R-:W-:Y:S02]  /*8f20*/  FMNMX3.FTZ R27, R26, R127, R125, !PT ;  /* 0x0000007f1a1b7276 */ /* 0x000fe4000781007d */
[----:B------:R-:W-:Y:S02]  /*8f30*/  SHF.R.U32.HI R112, RZ, 0x1, R129 ;  /* 0x00000001ff707819 */ /* 0x000fe40000011681 */
[----:B------:R-:W-:Y:S05]  /*8f40*/  FMNMX3.FTZ R28, R27, R87, R86, !PT ;  /* 0x000000571b1c7276 */ /* 0x000fea0007810056 */
[----:B------:R-:W1:Y:S02]  /*8f50*/  SHFL.BFLY PT, R27, R28, 0x2, 0x1f ;  /* 0x0c401f001c1b7f89 */ /* 0x000e6400000e0000 */
[----:B-1----:R-:W-:Y:S02]  /*8f60*/  FMNMX.FTZ R26, R28, R27, !PT ;  /* 0x0000001b1c1a7209 */ /* 0x002fe40007810000 */
[----:B------:R-:W-:Y:S02]  /*8f70*/  FMNMX.FTZ R113, R29, R30, !PT ;  /* 0x0000001e1d717209 */ /* 0x000fe40007810000 */
[----:B------:R-:W-:Y:S02]  /*8f80*/  LOP3.LUT R29, R112, 0x8, RZ, 0xc0, !PT ;  /* 0x00000008701d7812 */ /* 0x000fe400078ec0ff */
[----:B------:R-:W1:Y:S02]  /*8f90*/  SHFL.BFLY PT, R27, R26, 0x1, 0x1f ;  /* 0x0c201f001a1b7f89 */ /* 0x000e6400000e0000 */
[----:B------:R-:W-:Y:S06]  /*8fa0*/  LOP3.LUT R28, R29, 0xc0, R90, 0xf8, !PT ;  /* 0x000000c01d1c7812 */ /* 0x000fec00078ef85a */
[----:B------:R-:W3:Y:S01]  /*8fb0*/  SHFL.BFLY PT, R84, R113, 0x1, 0x1f ;  /* 0x0c201f0071547f89 */ /* 0x000ee200000e0000 */
[----:B------:R-:W-:Y:S04]  /*8fc0*/  LOP3.LUT R90, R90, 0x120, RZ, 0xc0, !PT ;  /* 0x000001205a5a7812 */ /* 0x000fe800078ec0ff */
[----:B------:R-:W-:Y:S02]  /*8fd0*/  LOP3.LUT R89, R90, R28, R89, 0xf6, !PT ;  /* 0x0000001c5a597212 */ /* 0x000fe400078ef659 */
[----:B-1----:R-:W-:Y:S02]  /*8fe0*/  FMNMX.FTZ R27, R26, R27, !PT ;  /* 0x0000001b1a1b7209 */ /* 0x002fe40007810000 */
[----:B---3--:R-:W-:Y:S03]  /*8ff0*/  FMNMX.FTZ R84, R113, R84, !PT ;  /* 0x0000005471547209 */ /* 0x008fe60007810000 */
[----:B--2---:R-:W-:Y:S01]  /*9000*/  FMUL.FTZ R122, R85, R27 ;  /* 0x0000001b557a7220 */ /* 0x004fe20000410000 */
[----:B------:R-:W-:Y:S01]  /*9010*/  FSETP.NEU.FTZ.AND P0, PT, R27, -INF , PT ;  /* 0xff8000001b00780b */ /* 0x000fe20003f1d000 */
[----:B------:R-:W-:Y:S01]  /*9020*/  IMAD R113, R89, 0x2, R132 ;  /* 0x0000000259717824 */ /* 0x000fe200078e0284 */
[----:B------:R-:W-:Y:S01]  /*9030*/  FSETP.NEU.FTZ.AND P1, PT, R84, -INF , PT ;  /* 0xff8000005400780b */ /* 0x000fe20003f3d000 */
[----:B------:R-:W-:Y:S01]  /*9040*/  FMUL.FTZ R134, R85, R84 ;  /* 0x0000005455867220 */ /* 0x000fe20000410000 */
[----:B------:R-:W-:Y:S01]  /*9050*/  FSEL R122, R122, RZ, P0 ;  /* 0x000000ff7a7a7208 */ /* 0x000fe20000000000 */
[----:B------:R-:W-:Y:S01]  /*9060*/  VIADD R28, R113, 0x6000 ;  /* 0x00006000711c7836 */ /* 0x000fe20000000000 */
[----:B------:R-:W-:Y:S01]  /*9070*/  FSEL R29, R27, RZ, P0 ;  /* 0x000000ff1b1d7208 */ /* 0x000fe20000000000 */
[----:B------:R-:W-:Y:S01]  /*9080*/  VIADD R114, R113, 0x6020 ;  /* 0x0000602071727836 */ /* 0x000fe20000000000 */
[----:B------:R-:W-:Y:S01]  /*9090*/  FSEL R134, R134, RZ, P1 ;  /* 0x000000ff86867208 */ /* 0x000fe20000800000 */
[-CC-:B------:R-:W-:Y:S01]  /*90a0*/  FFMA.FTZ R121, R95, R85.reuse, -R122.reuse ;  /* 0x000000555f797223 */ /* 0x180fe2000001087a */
[-C--:B------:R-:W-:Y:S01]  /*90b0*/  FFMA.FTZ R119, R93, R85.reuse, -R122 ;  /* 0x000000555d777223 */ /* 0x080fe2000001087a */
[----:B------:R-:W-:Y:S01]  /*90c0*/  FADD.FTZ R26, -R29, R88 ;  /* 0x000000581d1a7221 */ /* 0x000fe20000010100 */
[----:B------:R-:W1:Y:S01]  /*90d0*/  LDSM.16.MT88.4 R92, [R113+0x6000] ;  /* 0x00600000715c783b */ /* 0x000e620000004200 */
[-CC-:B------:R-:W-:Y:S01]  /*90e0*/  FFMA.FTZ R116, R31, R85.reuse, -R134.reuse ;  /* 0x000000551f747223 */ /* 0x180fe20000010886 */
[----:B------:R-:W-:Y:S01]  /*90f0*/  FSEL R31, R84, RZ, P1 ;  /* 0x000000ff541f7208 */ /* 0x000fe20000800000 */
[----:B------:R-:W-:Y:S02]  /*9100*/  @P2 VIADD R114, R28, 0xffffffe0 ;  /* 0xffffffe01c722836 */ /* 0x000fe40000000000 */
[-CC-:B------:R-:W-:Y:S01]  /*9110*/  FFMA.FTZ R117, R99, R85.reuse, -R134.reuse ;  /* 0x0000005563757223 */ /* 0x180fe20000010886 */
[-CC-:B------:R-:W-:Y:S01]  /*9120*/  FFMA.FTZ R120, R97, R85.reuse, -R134.reuse ;  /* 0x0000005561787223 */ /* 0x180fe20000010886 */
[-C--:B------:R-:W-:Y:S01]  /*9130*/  FFMA.FTZ R115, R91, R85.reuse, -R134 ;  /* 0x000000555b737223 */ /* 0x080fe20000010886 */
[----:B------:R-:W-:Y:S01]  /*9140*/  FADD.FTZ R0, -R31, R0 ;  /* 0x000000001f007221 */ /* 0x000fe20000010100 */
[-CC-:B------:R-:W-:Y:S01]  /*9150*/  FFMA.FTZ R118, R35, R85.reuse, -R122.reuse ;  /* 0x0000005523767223 */ /* 0x180fe2000001087a */
[-CC-:B------:R-:W-:Y:S01]  /*9160*/  FFMA.FTZ R123, R33, R85.reuse, -R122.reuse ;  /* 0x00000055217b7223 */ /* 0x180fe2000001087a */
[----:B------:R-:W2:Y:S01]  /*9170*/  LDSM.16.MT88.4 R96, [R114] ;  /* 0x000000007260783b */ /* 0x000ea20000004200 */
[C---:B------:R-:W-:Y:S01]  /*9180*/  FMUL.FTZ R31, R85.reuse, R0 ;  /* 0x00000000551f7220 */ /* 0x040fe20000410000 */
[----:B------:R-:W-:Y:S01]  /*9190*/  FMUL.FTZ R0, R85, R26 ;  /* 0x0000001a55007220 */ /* 0x000fe20000410000 */
[----:B------:R-:W-:Y:S01]  /*91a0*/  MUFU.EX2 R117, R117 ;  /* 0x0000007500757308 */ /* 0x000fe20000000800 */
[-C--:B------:R-:W-:Y:S01]  /*91b0*/  FFMA.FTZ R166, R101, R85.reuse, -R122 ;  /* 0x0000005565a67223 */ /* 0x080fe2000001087a */
[-CC-:B------:R-:W-:Y:S01]  /*91c0*/  FFMA.FTZ R168, R107, R85.reuse, -R134.reuse ;  /* 0x000000556ba87223 */ /* 0x180fe20000010886 */
[-C--:B------:R-:W-:Y:S07]  /*91d0*/  FFMA.FTZ R171, R105, R85.reuse, -R134 ;  /* 0x0000005569ab7223 */ /* 0x080fee0000010886 */
[----:B------:R-:W3:Y:S01]  /*91e0*/  MUFU.EX2 R26, R31 ;  /* 0x0000001f001a7308 */ /* 0x000ee20000000800 */
[----:B------:R-:W-:Y:S01]  /*91f0*/  LDSM.16.MT88.4 R104, [R114+0x1400] ;  /* 0x001400007268783b */ /* 0x000fe20000004200 */
[-CC-:B------:R-:W-:Y:S01]  /*9200*/  FFMA.FTZ R170, R111, R85.reuse, -R122.reuse ;  /* 0x000000556faa7223 */ /* 0x180fe2000001087a */
[-C--:B------:R-:W-:Y:S07]  /*9210*/  FFMA.FTZ R173, R109, R85.reuse, -R122 ;  /* 0x000000556dad7223 */ /* 0x080fee000001087a */
[----:B------:R-:W4:Y:S01]  /*9220*/  MUFU.EX2 R0, R0 ;  /* 0x0000000000007308 */ /* 0x000f220000000800 */
[-C--:B------:R-:W-:Y:S01]  /*9230*/  FFMA.FTZ R164, R169, R85.reuse, -R134 ;  /* 0x00000055a9a47223 */ /* 0x080fe20000010886 */
[-C--:B------:R-:W-:Y:S01]  /*9240*/  FFMA.FTZ R169, R103, R85.reuse, -R122 ;  /* 0x0000005567a97223 */ /* 0x080fe2000001087a */
[-CC-:B------:R-:W-:Y:S07]  /*9250*/  FFMA.FTZ R176, R133, R85.reuse, -R134.reuse ;  /* 0x0000005585b07223 */ /* 0x180fee0000010886 */
[----:B------:R-:W5:Y:S01]  /*9260*/  MUFU.EX2 R120, R120 ;  /* 0x0000007800787308 */ /* 0x000f620000000800 */
[----:B------:R-:W-:Y:S01]  /*9270*/  LDSM.16.MT88.4 R100, [R114+0x400] ;  /* 0x000400007264783b */ /* 0x000fe20000004200 */
[-CC-:B------:R-:W-:Y:S01]  /*9280*/  FFMA.FTZ R133, R126, R85.reuse, -R134.reuse ;  /* 0x000000557e857223 */ /* 0x180fe20000010886 */
[-CC-:B------:R-:W-:Y:S07]  /*9290*/  FFMA.FTZ R167, R167, R85.reuse, -R134.reuse ;  /* 0x00000055a7a77223 */ /* 0x180fee0000010886 */
[----:B------:R-:W-:Y:S01]  /*92a0*/  MUFU.EX2 R121, R121 ;  /* 0x0000007900797308 */ /* 0x000fe20000000800 */
[----:B------:R-:W-:Y:S01]  /*92b0*/  FFMA.FTZ R172, R189, R85, -R134 ;  /* 0x00000055bdac7223 */ /* 0x000fe20000010886 */
[C---:B---3--:R-:W-:Y:S01]  /*92c0*/  FMUL.FTZ R28, R26.reuse, R80 ;  /* 0x000000501a1c7220 */ /* 0x048fe20000410000 */
[C---:B------:R-:W-:Y:S07]  /*92d0*/  FMUL.FTZ R29, R26.reuse, R81 ;  /* 0x000000511a1d7220 */ /* 0x040fee0000410000 */
[----:B------:R-:W3:Y:S01]  /*92e0*/  MUFU.EX2 R119, R119 ;  /* 0x0000007700777308 */ /* 0x000ee20000000800 */
[----:B------:R-:W-:Y:S01]  /*92f0*/  FMUL.FTZ R32, R26, R76 ;  /* 0x0000004c1a207220 */ /* 0x000fe20000410000 */
[C---:B----4-:R-:W-:Y:S01]  /*9300*/  FMUL.FTZ R30, R0.reuse, R82 ;  /* 0x00000052001e7220 */ /* 0x050fe20000410000 */
[----:B------:R-:W-:Y:S07]  /*9310*/  FMUL.FTZ R31, R0, R83 ;  /* 0x00000053001f7220 */ /* 0x000fee0000410000 */
[----:B------:R-:W-:Y:S01]  /*9320*/  MUFU.EX2 R116, R116 ;  /* 0x0000007400747308 */ /* 0x000fe20000000800 */
[----:B------:R-:W4:Y:S01]  /*9330*/  LDSM.16.MT88.4 R80, [R113+0x7000] ;  /* 0x007000007150783b */ /* 0x000f220000004200 */
[----:B-----5:R-:W-:Y:S01]  /*9340*/  F2FP.F16.F32.PACK_AB R88, R120, R117 ;  /* 0x000000757858723e */ /* 0x020fe200000000ff */
[----:B------:R-:W-:Y:S07]  /*9350*/  FMUL.FTZ R33, R26, R77 ;  /* 0x0000004d1a217220 */ /* 0x000fee0000410000 */
[----:B------:R-:W5:Y:S01]  /*9360*/  MUFU.EX2 R115, R115 ;  /* 0x0000007300737308 */ /* 0x000f620000000800 */
[C---:B------:R-:W-:Y:S01]  /*9370*/  FMUL.FTZ R34, R0.reuse, R78 ;  /* 0x0000004e00227220 */ /* 0x040fe20000410000 */
[----:B------:R-:W-:Y:S01]  /*9380*/  FMUL.FTZ R35, R0, R79 ;  /* 0x0000004f00237220 */ /* 0x000fe20000410000 */
[C---:B------:R-:W-:Y:S07]  /*9390*/  FMUL.FTZ R36, R26.reuse, R36 ;  /* 0x000000241a247220 */ /* 0x040fee0000410000 */
[----:B------:R-:W-:Y:S01]  /*93a0*/  MUFU.EX2 R118, R118 ;  /* 0x0000007600767308 */ /* 0x000fe20000000800 */
[----:B------:R-:W4:Y:S01]  /*93b0*/  LDSM.16.MT88.4 R76, [R114+0x1000] ;  /* 0x00100000724c783b */ /* 0x000f220000004200 */
[----:B---3--:R-:W-:Y:S01]  /*93c0*/  F2FP.F16.F32.PACK_AB R89, R119, R121 ;  /* 0x000000797759723e */ /* 0x008fe200000000ff */
[----:B------:R-:W-:Y:S07]  /*93d0*/  FMUL.FTZ R37, R26, R37 ;  /* 0x000000251a257220 */ /* 0x000fee0000410000 */
[----:B------:R-:W3:Y:S01]  /*93e0*/  MUFU.EX2 R123, R123 ;  /* 0x0000007b007b7308 */ /* 0x000ee20000000800 */
[C---:B------:R-:W-:Y:S01]  /*93f0*/  FMUL.FTZ R38, R0.reuse, R38 ;  /* 0x0000002600267220 */ /* 0x040fe20000410000 */
[----:B------:R-:W-:Y:S01]  /*9400*/  FMUL.FTZ R39, R0, R39 ;  /* 0x0000002700277220 */ /* 0x000fe20000410000 */
[C---:B------:R-:W-:Y:S01]  /*9410*/  FMUL.FTZ R40, R26.reuse, R40 ;  /* 0x000000281a287220 */ /* 0x040fe20000410000 */
[----:B------:R-:W-:Y:S01]  /*9420*/  FMUL.FTZ R41, R26, R41 ;  /* 0x000000291a297220 */ /* 0x000fe20000410000 */
[----:B------:R-:W-:Y:S01]  /*9430*/  LDSM.16.MT88.4 R108, [R113+0x8400] ;  /* 0x00840000716c783b */ /* 0x000fe20000004200 */
[----:B-----5:R-:W-:Y:S01]  /*9440*/  F2FP.F16.F32.PACK_AB R90, R115, R116 ;  /* 0x00000074735a723e */ /* 0x020fe200000000ff */
[C---:B------:R-:W-:Y:S01]  /*9450*/  FMUL.FTZ R42, R0.reuse, R42 ;  /* 0x0000002a002a7220 */ /* 0x040fe20000410000 */
[----:B------:R-:W-:Y:S01]  /*9460*/  FMUL.FTZ R43, R0, R43 ;  /* 0x0000002b002b7220 */ /* 0x000fe20000410000 */
[C---:B------:R-:W-:Y:S01]  /*9470*/  FMUL.FTZ R44, R26.reuse, R44 ;  /* 0x0000002c1a2c7220 */ /* 0x040fe20000410000 */
[----:B------:R-:W-:Y:S01]  /*9480*/  FMUL.FTZ R45, R26, R45 ;  /* 0x0000002d1a2d7220 */ /* 0x000fe20000410000 */
[C---:B------:R-:W-:Y:S01]  /*9490*/  FMUL.FTZ R46, R0.reuse, R46 ;  /* 0x0000002e002e7220 */ /* 0x040fe20000410000 */
[----:B------:R-:W-:Y:S01]  /*94a0*/  FMUL.FTZ R47, R0, R47 ;  /* 0x0000002f002f7220 */ /* 0x000fe20000410000 */
[C---:B------:R-:W-:Y:S01]  /*94b0*/  FMUL.FTZ R48, R26.reuse, R48 ;  /* 0x000000301a307220 */ /* 0x040fe20000410000 */
[----:B---3--:R-:W-:Y:S01]  /*94c0*/  F2FP.F16.F32.PACK_AB R91, R123, R118 ;  /* 0x000000767b5b723e */ /* 0x008fe200000000ff */
[----:B------:R-:W-:Y:S01]  /*94d0*/  FMUL.FTZ R49, R26, R49 ;  /* 0x000000311a317220 */ /* 0x000fe20000410000 */
[C---:B------:R-:W-:Y:S01]  /*94e0*/  FMUL.FTZ R50, R0.reuse, R50 ;  /* 0x0000003200327220 */ /* 0x040fe20000410000 */
[----:B------:R-:W-:Y:S01]  /*94f0*/  FMUL.FTZ R51, R0, R51 ;  /* 0x0000003300337220 */ /* 0x000fe20000410000 */
[C---:B------:R-:W-:Y:S01]  /*9500*/  FMUL.FTZ R52, R26.reuse, R52 ;  /* 0x000000341a347220 */ /* 0x040fe20000410000 */
[----:B------:R-:W-:Y:S01]  /*9510*/  FMUL.FTZ R53, R26, R53 ;  /* 0x000000351a357220 */ /* 0x000fe20000410000 */
[C---:B------:R-:W-:Y:S01]  /*9520*/  FMUL.FTZ R54, R0.reuse, R54 ;  /* 0x0000003600367220 */ /* 0x040fe20000410000 */
[C---:B-1----:R-:W-:Y:S01]  /*9530*/  HMMA.16816.F32 R28, R88.reuse, R92, R28 ;  /* 0x0000005c581c723c */ /* 0x042fe2000000181c */
[----:B------:R-:W-:Y:S04]  /*9540*/  MUFU.EX2 R164, R164 ;  /* 0x000000a400a47308 */ /* 0x000fe80000000800 */
[----:B------:R-:W-:Y:S01]  /*9550*/  FMUL.FTZ R55, R0, R55 ;  /* 0x0000003700377220 */ /* 0x000fe20000410000 */
[C---:B------:R-:W-:Y:S01]  /*9560*/  FMUL.FTZ R56, R26.reuse, R56 ;  /* 0x000000381a387220 */ /* 0x040fe20000410000 */
[----:B------:R-:W-:Y:S01]  /*9570*/  FMUL.FTZ R57, R26, R57 ;  /* 0x000000391a397220 */ /* 0x000fe20000410000 */
[C---:B------:R-:W-:Y:S01]  /*9580*/  HMMA.16816.F32 R32, R88.reuse, R94, R32 ;  /* 0x0000005e5820723c */ /* 0x040fe20000001820 */
[----:B------:R-:W1:Y:S02]  /*9590*/  LDSM.16.MT88.4 R92, [R113+0x8000] ;  /* 0x00800000715c783b */ /* 0x000e640000004200 */
[----:B------:R-:W3:Y:S01]  /*95a0*/  MUFU.EX2 R167, R167 ;  /* 0x000000a700a77308 */ /* 0x000ee20000000800 */
[C---:B------:R-:W-:Y:S01]  /*95b0*/  FMUL.FTZ R58, R0.reuse, R58 ;  /* 0x0000003a003a7220 */ /* 0x040fe20000410000 */
[----:B------:R-:W-:Y:S01]  /*95c0*/  FMUL.FTZ R59, R0, R59 ;  /* 0x0000003b003b7220 */ /* 0x000fe20000410000 */
[C---:B------:R-:W-:Y:S01]  /*95d0*/  FMUL.FTZ R60, R26.reuse, R60 ;  /* 0x0000003c1a3c7220 */ /* 0x040fe20000410000 */
[----:B------:R-:W-:Y:S01]  /*95e0*/  FMUL.FTZ R61, R26, R61 ;  /* 0x0000003d1a3d7220 */ /* 0x000fe20000410000 */
[C---:B------:R-:W-:Y:S01]  /*95f0*/  FMUL.FTZ R62, R0.reuse, R62 ;  /* 0x0000003e003e7220 */ /* 0x040fe20000410000 */
[C---:B--2---:R-:W-:Y:S04]  /*9600*/  HMMA.16816.F32 R36, R88.reuse, R96, R36 ;  /* 0x000000605824723c */ /* 0x044fe80000001824 */
[----:B------:R-:W-:Y:S01]  /*9610*/  MUFU.EX2 R169, R169 ;  /* 0x000000a900a97308 */ /* 0x000fe20000000800 */
[----:B------:R-:W-:Y:S01]  /*9620*/  FMUL.FTZ R63, R0, R63 ;  /* 0x0000003f003f7220 */ /* 0x000fe20000410000 */
[C---:B------:R-:W-:Y:S01]  /*9630*/  FMUL.FTZ R64, R26.reuse, R64 ;  /* 0x000000401a407220 */ /* 0x040fe20000410000 */
[----:B------:R-:W-:Y:S01]  /*9640*/  FMUL.FTZ R65, R26, R65 ;  /* 0x000000411a417220 */ /* 0x000fe20000410000 */
[C---:B------:R-:W-:Y:S01]  /*9650*/  FMUL.FTZ R66, R0.reuse, R66 ;  /* 0x0000004200427220 */ /* 0x040fe20000410000 */
[----:B------:R-:W-:Y:S01]  /*9660*/  FMUL.FTZ R67, R0, R67 ;  /* 0x0000004300437220 */ /* 0x000fe20000410000 */
[C---:B------:R-:W-:Y:S01]  /*9670*/  HMMA.16816.F32 R40, R88.reuse, R98, R40 ;  /* 0x000000625828723c */ /* 0x040fe20000001828 */
[----:B------:R-:W-:Y:S03]  /*9680*/  LDSM.16.MT88.4 R96, [R113+0x6400] ;  /* 0x006400007160783b */ /* 0x000fe60000004200 */
[----:B------:R-:W2:Y:S01]  /*9690*/  MUFU.EX2 R166, R166 ;  /* 0x000000a600a67308 */ /* 0x000ea20000000800 */
[C---:B------:R-:W-:Y:S01]  /*96a0*/  FMUL.FTZ R68, R26.reuse, R68 ;  /* 0x000000441a447220 */ /* 0x040fe20000410000 */
[----:B------:R-:W-:Y:S01]  /*96b0*/  FMUL.FTZ R69, R26, R69 ;  /* 0x000000451a457220 */ /* 0x000fe20000410000 */
[C---:B------:R-:W-:Y:S01]  /*96c0*/  FMUL.FTZ R70, R0.reuse, R70 ;  /* 0x0000004600467220 */ /* 0x040fe20000410000 */
[----:B------:R-:W-:Y:S01]  /*96d0*/  FMUL.FTZ R71, R0, R71 ;  /* 0x0000004700477220 */ /* 0x000fe20000410000 */
[C---:B------:R-:W-:Y:S01]  /*96e0*/  FMUL.FTZ R72, R26.reuse, R72 ;  /* 0x000000481a487220 */ /* 0x040fe20000410000 */
[C---:B----4-:R-:W-:Y:S04]  /*96f0*/  HMMA.16816.F32 R44, R88.reuse, R80, R44 ;  /* 0x00000050582c723c */ /* 0x050fe8000000182c */
[----:B------:R-:W-:Y:S01]  /*9700*/  MUFU.EX2 R168, R168 ;  /* 0x000000a800a87308 */ /* 0x000fe20000000800 */
[----:B------:R-:W-:Y:S01]  /*9710*/  FMUL.FTZ R73, R26, R73 ;  /* 0x000000491a497220 */ /* 0x000fe20000410000 */
[C---:B------:R-:W-:Y:S01]  /*9720*/  FMUL.FTZ R74, R0.reuse, R74 ;  /* 0x0000004a004a7220 */ /* 0x040fe20000410000 */
[----:B------:R-:W-:Y:S07]  /*9730*/  FMUL.FTZ R75, R0, R75 ;  /* 0x0000004b004b7220 */ /* 0x000fee0000410000 */
[----:B------:R-:W4:Y:S01]  /*9740*/  MUFU.EX2 R171, R171 ;  /* 0x000000ab00ab7308 */ /* 0x000f220000000800 */
[-CC-:B------:R-:W-:Y:S01]  /*9750*/  FFMA.FTZ R174, R185, R85.reuse, -R122.reuse ;  /* 0x00000055b9ae7223 */ /* 0x180fe2000001087a */
[C---:B------:R-:W-:Y:S01]  /*9760*/  HMMA.16816.F32 R48, R88.reuse, R82, R48 ;  /* 0x000000525830723c */ /* 0x040fe20000001830 */
[----:B------:R-:W5:Y:S07]  /*9770*/  LDSM.16.MT88.4 R80, [R114+0x2000] ;  /* 0x002000007250783b */ /* 0x000f6e0000004200 */
        /* <DEDUP_REMOVED lines=8> */
[----:B---3--:R-:W-:Y:S01]  /*9800*/  F2FP.F16.F32.PACK_AB R76, R167, R164 ;  /* 0x000000a4a74c723e */ /* 0x008fe200000000ff */
[----:B------:R-:W-:Y:S01]  /*9810*/  FFMA.FTZ R127, R127, R85, -R122 ;  /* 0x000000557f7f7223 */ /* 0x000fe2000001087a */
[----:B--2---:R-:W-:Y:S07]  /*9820*/  F2FP.F16.F32.PACK_AB R77, R166, R169 ;  /* 0x000000a9a64d723e */ /* 0x004fee00000000ff */
[----:B------:R-:W2:Y:S01]  /*9830*/  MUFU.EX2 R185, R187 ;  /* 0x000000bb00b97308 */ /* 0x000ea20000000800 */
[----:B------:R-:W-:Y:S01]  /*9840*/  FFMA.FTZ R117, R26, R165, R117 ;  /* 0x000000a51a757223 */ /* 0x000fe20000010075 */
[C---:B------:R-:W-:Y:S08]  /*9850*/  HMMA.16816.F32 R56, R88.reuse, R78, R56 ;  /* 0x0000004e5838723c */ /* 0x040ff00000001838 */
[----:B------:R-:W-:Y:S01]  /*9860*/  MUFU.EX2 R174, R174 ;  /* 0x000000ae00ae7308 */ /* 0x000fe20000000800 */
[----:B----4-:R-:W-:Y:S01]  /*9870*/  F2FP.F16.F32.PACK_AB R78, R171, R168 ;  /* 0x000000a8ab4e723e */ /* 0x010fe200000000ff */
[----:B------:R-:W-:Y:S01]  /*9880*/  FFMA.FTZ R121, R0, R159, R121 ;  /* 0x0000009f00797223 */ /* 0x000fe20000010079 */
[----:B-1----:R-:W-:Y:S07]  /*9890*/  F2FP.F16.F32.PACK_AB R79, R173, R170 ;  /* 0x000000aaad4f723e */ /* 0x002fee00000000ff */
[----:B------:R-:W1:Y:S01]  /*98a0*/  MUFU.EX2 R181, R181 ;  /* 0x000000b500b57308 */ /* 0x000e620000000800 */
[----:B------:R-:W-:Y:S01]  /*98b0*/  ISETP.GT.AND P0, PT, R157, R138, PT ;  /* 0x0000008a9d00720c */ /* 0x000fe20003f04270 */
[C---:B------:R-:W-:Y:S08]  /*98c0*/  HMMA.16816.F32 R60, R88.reuse, R92, R60 ;  /* 0x0000005c583c723c */ /* 0x040ff0000000183c */
[----:B------:R-:W-:Y:S01]  /*98d0*/  MUFU.EX2 R176, R176 ;  /* 0x000000b000b07308 */ /* 0x000fe20000000800 */
        /* <DEDUP_REMOVED lines=8> */
[----:B------:R-:W-:Y:S01]  /*9960*/  FADD.FTZ R164, R164, R115 ;  /* 0x00000073a4a47221 */ /* 0x000fe20000010000 */
[C---:B-----5:R-:W-:Y:S03]  /*9970*/  HMMA.16816.F32 R68, R88.reuse, R80, R68 ;  /* 0x000000505844723c */ /* 0x060fe60000001844 */
[----:B------:R-:W-:Y:S04]  /*9980*/  FADD.FTZ R167, R167, R164 ;  /* 0x000000a4a7a77221 */ /* 0x000fe80000010000 */
[----:B------:R-:W-:Y:S01]  /*9990*/  FADD.FTZ R168, R168, R167 ;  /* 0x000000a7a8a87221 */ /* 0x000fe20000010000 */
[----:B------:R-:W-:Y:S01]  /*99a0*/  HMMA.16816.F32 R72, R88, R82, R72 ;  /* 0x000000525848723c */ /* 0x000fe20000001848 */
[----:B------:R-:W4:Y:S02]  /*99b0*/  LDSM.16.MT88.4 R80, [R114+0x2400] ;  /* 0x002400007250783b */ /* 0x000f240000004200 */
[----:B------:R-:W-:Y:S05]  /*99c0*/  FADD.FTZ R171, R171, R168 ;  /* 0x000000a8abab7221 */ /* 0x000fea0000010000 */
[C---:B------:R-:W-:Y:S01]  /*99d0*/  HMMA.16816.F32 R28, R76.reuse, R96, R28 ;  /* 0x000000604c1c723c */ /* 0x040fe2000000181c */
[----:B------:R-:W5:Y:S07]  /*99e0*/  LDSM.16.MT88.4 R88, [R113+0x6800] ;  /* 0x006800007158783b */ /* 0x000f6e0000004200 */
        /* <DEDUP_REMOVED lines=8> */
[C---:B------:R-:W-:Y:S03]  /*9a70*/  HMMA.16816.F32 R52, R76.reuse, R104, R52 ;  /* 0x000000684c34723c */ /* 0x040fe60000001834 */
[-C--:B------:R-:W-:Y:S02]  /*9a80*/  FFMA.FTZ R104, R175, R85.reuse, -R122 ;  /* 0x00000055af687223 */ /* 0x080fe4000001087a */
[----:B------:R-:W-:Y:S03]  /*9a90*/  MUFU.EX2 R175, R177 ;  /* 0x000000b100af7308 */ /* 0x000fe60000000800 */
[C---:B------:R-:W-:Y:S08]  /*9aa0*/  HMMA.16816.F32 R56, R76.reuse, R106, R56 ;  /* 0x0000006a4c38723c */ /* 0x040ff00000001838 */
[C---:B------:R-:W-:Y:S01]  /*9ab0*/  HMMA.16816.F32 R60, R76.reuse, R108, R60 ;  /* 0x0000006c4c3c723c */ /* 0x040fe2000000183c */
[----:B------:R-:W-:Y:S02]  /*9ac0*/  MUFU.EX2 R108, R183 ;  /* 0x000000b7006c7308 */ /* 0x000fe40000000800 */
[-CC-:B------:R-:W-:Y:S05]  /*9ad0*/  FFMA.FTZ R109, R179, R85.reuse, -R134.reuse ;  /* 0x00000055b36d7223 */ /* 0x180fea0000010886 */
[C---:B------:R-:W-:Y:S03]  /*9ae0*/  HMMA.16816.F32 R64, R76.reuse, R110, R64 ;  /* 0x0000006e4c40723c */ /* 0x040fe60000001840 */
[----:B------:R2:W-:Y:S01]  /*9af0*/  MUFU.EX2 R110, R104 ;  /* 0x00000068006e7308 */ /* 0x0005e20000000800 */
[-C--:B------:R-:W-:Y:S01]  /*9b00*/  FFMA.FTZ R111, R141, R85.reuse, -R134 ;  /* 0x000000558d6f7223 */ /* 0x080fe20000010886 */
[-C--:B------:R-:W-:Y:S08]  /*9b10*/  FFMA.FTZ R141, R87, R85.reuse, -R122 ;  /* 0x00000055578d7223 */ /* 0x080ff0000001087a */
[----:B------:R-:W5:Y:S01]  /*9b20*/  MUFU.EX2 R109, R109 ;  /* 0x0000006d006d7308 */ /* 0x000f620000000800 */
[-C--:B------:R-:W-:Y:S01]  /*9b30*/  FFMA.FTZ R134, R124, R85.reuse, -R134 ;  /* 0x000000557c867223 */ /* 0x080fe20000010886 */
[C---:B----4-:R-:W-:Y:S08]  /*9b40*/  HMMA.16816.F32 R68, R76.reuse, R80, R68 ;  /* 0x000000504c44723c */ /* 0x050ff00000001844 */
[----:B------:R-:W4:Y:S10]  /*9b50*/  MUFU.EX2 R111, R111 ;  /* 0x0000006f006f7308 */ /* 0x000f340000000800 */
[----:B------:R-:W-:Y:S01]  /*9b60*/  MUFU.EX2 R124, R133 ;  /* 0x00000085007c7308 */ /* 0x000fe20000000800 */
[-CC-:B--2---:R-:W-:Y:S01]  /*9b70*/  FFMA.FTZ R104, R125, R85.reuse, -R122.reuse ;  /* 0x000000557d687223 */ /* 0x184fe2000001087a */
[----:B------:R-:W-:Y:S01]  /*9b80*/  HMMA.16816.F32 R72, R76, R82, R72 ;  /* 0x000000524c48723c */ /* 0x000fe20000001848 */
[----:B------:R-:W2:Y:S07]  /*9b90*/  LDSM.16.MT88.4 R80, [R113+0x8800] ;  /* 0x008800007150783b */ /* 0x000eae0000004200 */
[----:B------:R-:W-:Y:S01]  /*9ba0*/  MUFU.EX2 R125, R127 ;  /* 0x0000007f007d7308 */ /* 0x000fe20000000800 */
[----:B------:R-:W-:Y:S01]  /*9bb0*/  F2FP.F16.F32.PACK_AB R76, R185, R172 ;  /* 0x000000acb94c723e */ /* 0x000fe200000000ff */
[----:B------:R-:W-:Y:S01]  /*9bc0*/  FFMA.FTZ R122, R86, R85, -R122 ;  /* 0x00000055567a7223 */ /* 0x000fe2000001087a */
[----:B-1----:R-:W-:Y:S07]  /*9bd0*/  F2FP.F16.F32.PACK_AB R77, R181, R174 ;  /* 0x000000aeb54d723e */ /* 0x002fee00000000ff */
[----:B------:R1:W4:Y:S01]  /*9be0*/  MUFU.EX2 R126, R104 ;  /* 0x00000068007e7308 */ /* 0x0003220000000800 */
[----:B-----5:R-:W-:Y:S01]  /*9bf0*/  F2FP.F16.F32.PACK_AB R78, R109, R108 ;  /* 0x0000006c6d4e723e */ /* 0x020fe200000000ff */
[----:B------:R-:W-:Y:S01]  /*9c00*/  FADD.FTZ R172, R172, R171 ;  /* 0x000000abacac7221 */ /* 0x000fe20000010000 */
[----:B------:R-:W-:Y:S07]  /*9c10*/  F2FP.F16.F32.PACK_AB R79, R110, R175 ;  /* 0x000000af6e4f723e */ /* 0x000fee00000000ff */
[----:B------:R-:W5:Y:S01]  /*9c20*/  MUFU.EX2 R87, R134 ;  /* 0x0000008600577308 */ /* 0x000f620000000800 */
[----:B------:R-:W-:Y:S09]  /*9c30*/  FADD.FTZ R185, R185, R172 ;  /* 0x000000acb9b97221 */ /* 0x000ff20000010000 */
[----:B------:R-:W-:Y:S01]  /*9c40*/  MUFU.EX2 R86, R141 ;  /* 0x0000008d00567308 */ /* 0x000fe20000000800 */
[C---:B------:R-:W-:Y:S09]  /*9c50*/  HMMA.16816.F32 R28, R76.reuse, R88, R28 ;  /* 0x000000584c1c723c */ /* 0x040ff2000000181c */
[----:B------:R-:W5:Y:S01]  /*9c60*/  MUFU.EX2 R127, R122 ;  /* 0x0000007a007f7308 */ /* 0x000f620000000800 */
[----:B------:R-:W-:Y:S01]  /*9c70*/  FADD.FTZ R108, R108, R185 ;  /* 0x000000b96c6c7221 */ /* 0x000fe20000010000 */
[----:B-1----:R-:W-:Y:S01]  /*9c80*/  LDSM.16.MT88.4 R104, [R114+0x1c00] ;  /* 0x001c00007268783b */ /* 0x002fe20000004200 */
[C---:B------:R-:W-:Y:S07]  /*9c90*/  HMMA.16816.F32 R32, R76.reuse, R90, R32 ;  /* 0x0000005a4c20723c */ /* 0x040fee0000001820 */
[----:B------:R-:W1:Y:S01]  /*9ca0*/  LDSM.16.MT88.4 R88, [R114+0x2800] ;  /* 0x002800007258783b */ /* 0x000e620000004200 */
        /* <DEDUP_REMOVED lines=9> */
[C---:B--2---:R-:W-:Y:S08]  /*9d40*/  HMMA.16816.F32 R60, R76.reuse, R80, R60 ;  /* 0x000000504c3c723c */ /* 0x044ff0000000183c */
[C---:B------:R-:W-:Y:S08]  /*9d50*/  HMMA.16816.F32 R64, R76.reuse, R82, R64 ;  /* 0x000000524c40723c */ /* 0x040ff00000001840 */
[C---:B-1----:R-:W-:Y:S03]  /*9d60*/  HMMA.16816.F32 R68, R76.reuse, R88, R68 ;  /* 0x000000584c44723c */ /* 0x042fe60000001844 */
[----:B----4-:R-:W-:Y:S02]  /*9d70*/  F2FP.F16.F32.PACK_AB R88, R176, R111 ;  /* 0x0000006fb058723e */ /* 0x010fe400000000ff */
[----:B------:R-:W-:Y:S03]  /*9d80*/  F2FP.F16.F32.PACK_AB R89, R126, R125 ;  /* 0x0000007d7e59723e */ /* 0x000fe600000000ff */
[----:B------:R-:W-:Y:S03]  /*9d90*/  HMMA.16816.F32 R72, R76, R90, R72 ;  /* 0x0000005a4c48723c */ /* 0x000fe60000001848 */
[----:B-----5:R-:W-:Y:S02]  /*9da0*/  F2FP.F16.F32.PACK_AB R90, R87, R124 ;  /* 0x0000007c575a723e */ /* 0x020fe400000000ff */
[----:B------:R-:W-:Y:S07]  /*9db0*/  F2FP.F16.F32.PACK_AB R91, R127, R86 ;  /* 0x000000567f5b723e */ /* 0x000fee00000000ff */
[C---:B---3--:R-:W-:Y:S01]  /*9dc0*/  HMMA.16816.F32 R80, R88.reuse, R92, R28 ;  /* 0x0000005c5850723c */ /* 0x048fe2000000181c */
[----:B------:R-:W1:Y:S04]  /*9dd0*/  LDSM.16.MT88.4 R28, [R113+0x8c00] ;  /* 0x008c0000711c783b */ /* 0x000e680000004200 */
[----:B------:R-:W-:Y:S03]  /*9de0*/  FADD.FTZ R93, R169, R0 ;  /* 0x00000000a95d7221 */ /* 0x000fe60000010000 */
[C---:B------:R-:W-:Y:S01]  /*9df0*/  HMMA.16816.F32 R76, R88.reuse, R94, R32 ;  /* 0x0000005e584c723c */ /* 0x040fe20000001820 */
[----:B------:R-:W2:Y:S02]  /*9e00*/  LDSM.16.MT88.4 R32, [R114+0x2c00] ;  /* 0x002c00007220783b */ /* 0x000ea40000004200 */
        /* <DEDUP_REMOVED lines=10> */
[----:B------:R-:W-:Y:S04]  /*9eb0*/  FADD.FTZ R110, R110, R175 ;  /* 0x000000af6e6e7221 */ /* 0x000fe80000010000 */
[C---:B------:R-:W-:Y:S08]  /*9ec0*/  HMMA.16816.F32 R48, R88.reuse, R102, R48 ;  /* 0x000000665830723c */ /* 0x040ff00000001830 */
        /* <DEDUP_REMOVED lines=15> */
[----:B------:R-:W-:Y:S05]  /*9fc0*/  IMAD.MOV.U32 R88, RZ, RZ, R27 ;  /* 0x000000ffff587224 */ /* 0x000fea00078e001b */
[----:B------:R-:W-:Y:S01]  /*9fd0*/  @!UPT UIADD3 URZ, UPT, UPT, URZ, URZ, URZ ;  /* 0x000000fffffff290 */ /* 0x000fe2000fffe0ff */
[----:B------:R-:W-:Y:S11]  /*9fe0*/  @P0 BRA `(.L_x_10875) ;  /* 0xffffffd000ac0947 */ /* 0x000ff6000383ffff */
.L_x_10868:
        /* <DEDUP_REMOVED lines=10> */
.L_x_10883:
        /* <DEDUP_REMOVED lines=85> */
[----:B------:R-:W-:Y:S04]  /*a5e0*/  STS.64 [R6+0x4400], R62 ;  /* 0x0044003e06007388 */ /* 0x000fe80000000a00 */
[----:B------:R-:W-:Y:S04]  /*a5f0*/  STS.64 [R8+0x4020], R64 ;  /* 0x0040204008007388 */ /* 0x000fe80000000a00 */
[----:B------:R-:W-:Y:S04]  /*a600*/  STS.64 [R8+0x4420], R66 ;  /* 0x0044204208007388 */ /* 0x000fe80000000a00 */
[----:B------:R-:W-:Y:S04]  /*a610*/  STS.64 [R7+0x4040], R68 ;  /* 0x0040404407007388 */ /* 0x000fe80000000a00 */
        /* <DEDUP_REMOVED lines=12> */
[----:B-1----:R-:W-:-:S02]  /*a6e0*/  LOP3.LUT R7, R13, 0x18, R112, 0x78, !PT ;  /* 0x000000180d077812 */ /* 0x002fc400078e7870 */
[----:B------:R-:W-:Y:S02]  /*a6f0*/  IADD3 R6, PT, PT, R26, 0x10, RZ ;  /* 0x000000101a067810 */ /* 0x000fe40007ffe0ff */
[----:B------:R-:W-:Y:S01]  /*a700*/  SHF.L.U32 R8, R145, 0x6, RZ ;  /* 0x0000000691087819 */ /* 0x000fe200000006ff */
[----:B------:R-:W1:Y:S01]  /*a710*/  @P5 MUFU.LG2 R24, R24 ;  /* 0x0000001800185308 */ /* 0x000e620000000c00 */
[----:B------:R-:W-:Y:S02]  /*a720*/  LOP3.LUT R7, R7, 0xf24, R128, 0xf8, !PT ;  /* 0x00000f2407077812 */ /* 0x000fe400078ef880 */
[-C--:B------:R-:W-:Y:S02]  /*a730*/  ISETP.GE.AND P3, PT, R6, R135.reuse, PT ;  /* 0x000000870600720c */ /* 0x080fe40003f66270 */
[----:B------:R-:W-:Y:S02]  /*a740*/  IADD3 R6, PT, PT, R26, 0x20, RZ ;  /* 0x000000201a067810 */ /* 0x000fe40007ffe0ff */
[----:B------:R-:W-:Y:S01]  /*a750*/  LEA R132, R7, R132, 0x2 ;  /* 0x0000008407847211 */ /* 0x000fe200078e10ff */
[----:B------:R-:W-:Y:S01]  /*a760*/  BAR.SYNC.DEFER_BLOCKING 0x0 ;  /* 0x0000000000007b1d */ /* 0x000fe20000010000 */
[----:B------:R-:W-:Y:S01]  /*a770*/  ISETP.GE.AND P2, PT, R6, R135, PT ;  /* 0x000000870600720c */ /* 0x000fe20003f46270 */
[----:B----4-:R-:W-:Y:S01]  /*a780*/  @P0 FMUL.FTZ R61, R61, 0.69314718246459960938 ;  /* 0x3f3172183d3d0820 */ /* 0x010fe20000410000 */
[----:B------:R-:W-:-:S02]  /*a790*/  LOP3.LUT R25, R128, 0x1c, RZ, 0xc0, !PT ;  /* 0x0000001c80197812 */ /* 0x000fc400078ec0ff */
[----:B------:R-:W-:Y:S02]  /*a7a0*/  LOP3.LUT P6, RZ, R129, 0x3, RZ, 0xc0, !PT ;  /* 0x0000000381ff7812 */ /* 0x000fe400078cc0ff */
[----:B---3--:R-:W-:Y:S01]  /*a7b0*/  MOV R3, 0xff800000 ;  /* 0xff80000000037802 */ /* 0x008fe20000000f00 */
[----:B------:R-:W-:Y:S02]  /*a7c0*/  IMAD R25, R26, 0x60, R25 ;  /* 0x000000601a197824 */ /* 0x000fe400078e0219 */
[----:B-----5:R-:W-:Y:S01]  /*a7d0*/  @P0 FFMA.FTZ R3, R0, R84, R61 ;  /* 0x0000005400030223 */ /* 0x020fe2000001003d */
[----:B------:R-:W-:Y:S01]  /*a7e0*/  ISETP.GE.AND P4, PT, R26, R135, PT ;  /* 0x000000871a00720c */ /* 0x000fe20003f86270 */
[----:B-1----:R-:W-:Y:S01]  /*a7f0*/  @P5 FMUL.FTZ R61, R24, 0.69314718246459960938 ;  /* 0x3f317218183d5820 */ /* 0x002fe20000410000 */
[----:B------:R-:W-:Y:S02]  /*a800*/  IADD3 R26, PT, PT, R26, 0x30, RZ ;  /* 0x000000301a1a7810 */ /* 0x000fe40007ffe0ff */
        /* <DEDUP_REMOVED lines=36> */
.L_x_10878:
[----:B------:R-:W-:Y:S05]  /*aa50*/  BSYNC.RECONVERGENT B0 ;  /* 0x0000000000007941 */ /* 0x000fea0003800200 */
.L_x_10877:
        /* <DEDUP_REMOVED lines=10> */
[----:B--2---:R-:W-:Y:S05]  /*ab00*/  @P1 RET.REL.NODEC R144 `(_ZN5flash24flash_fwd_splitkv_kernelI23Flash_fwd_kernel_traitsILi96ELi64ELi64ELi4ELb0ELb0EN7cutlass6half_tE19Flash_kernel_traitsILi96ELi64ELi64ELi4ES3_EELb0ELb1ELb0ELb0ELb1ELb0ELb1ELb0EEEvNS_16Flash_fwd_paramsE) ;  /* 0xffffff54903c1950 */ /* 0x004fea0003c3ffff */
[----:B------:R-:W-:Y:S01]  /*ab10*/  MOV R145, 0x0 ;  /* 0x0000000000917802 */ /* 0x000fe20000000f00 */
[----:B------:R-:W-:Y:S04]  /*ab20*/  ST.E.128 desc[UR4][R56.64+0x4800], R40 ;  /* 0x0048002838007985 */ /* 0x000fe8000c101d04 */
[----:B------:R-:W-:Y:S04]  /*ab30*/  ST.E.128 desc[UR4][R56.64+0x4880], R20 ;  /* 0x0048801438007985 */ /* 0x000fe8000c101d04 */
[----:B------:R1:W-:Y:S02]  /*ab40*/  ST.E.128 desc[UR4][R56.64+0x4900], R4 ;  /* 0x0049000438007985 */ /* 0x0003e4000c101d04 */
[----:B-1----:R-:W-:Y:S05]  /*ab50*/  RET.REL.NODEC R144 `(_ZN5flash24flash_fwd_splitkv_kernelI23Flash_fwd_kernel_traitsILi96ELi64ELi64ELi4ELb0ELb0EN7cutlass6half_tE19Flash_kernel_traitsILi96ELi64ELi64ELi4ES3_EELb0ELb1ELb0ELb0ELb1ELb0ELb1ELb0EEEvNS_16Flash_fwd_paramsE) ;  /* 0xffffff5490287950 */ /* 0x002fea0003c3ffff */
.L_x_10876:
[----:B------:R-:W-:Y:S01]  /*ab60*/  MOV R6, 0x2 ;  /* 0x0000000200067802 */ /* 0x000fe20000000f00 */
[----:B------:R-:W-:Y:S01]  /*ab70*/  IMAD.MOV.U32 R5, RZ, RZ, 0x1f ;  /* 0x0000001fff057424 */ /* 0x000fe200078e00ff */
[----:B------:R-:W-:-:S07]  /*ab80*/  MOV R7, 0xffffffff ;  /* 0xffffffff00077802 */ /* 0x000fce0000000f00 */
[----:B-1---5:R-:W-:Y:S05]  /*ab90*/  WARPSYNC.COLLECTIVE R7, `(.L_x_10879) ;  /* 0x0000000007087348 */ /* 0x022fea0003c00000 */
[----:B------:R2:W3:Y:S02]  /*aba0*/  SHFL.BFLY P0, R8, R165, R6, R5 ;  /* 0x0c000006a5087389 */ /* 0x0004e40000000005 */
[----:B-123-5:R-:W-:Y:S05]  /*abb0*/  ENDCOLLECTIVE ;  /* 0x000000000000791b */ /* 0x02efea0003800000 */
.L_x_10879:
[----:B------:R-:W-:Y:S02]  /*abc0*/  IMAD.MOV.U32 R4, RZ, RZ, R8 ;  /* 0x000000ffff047224 */ /* 0x000fe400078e0008 */
[----:B------:R-:W-:Y:S02]  /*abd0*/  IMAD.MOV.U32 R6, RZ, RZ, 0x1 ;  /* 0x00000001ff067424 */ /* 0x000fe400078e00ff */
[----:B------:R-:W-:-:S05]  /*abe0*/  FADD.FTZ R9, R4, R165 ;  /* 0x000000a504097221 */ /* 0x000fca0000010000 */
[----:B------:R-:W-:-:S07]  /*abf0*/  MOV R165, R9 ;  /* 0x0000000900a57202 */ /* 0x000fce0000000f00 */
[----:B------:R-:W-:Y:S05]  /*ac00*/  WARPSYNC.COLLECTIVE R7, `(.L_x_10880) ;  /* 0x0000000007087348 */ /* 0x000fea0003c00000 */
[----:B------:R1:W2:Y:S02]  /*ac10*/  SHFL.BFLY P0, R8, R165, R6, R5 ;  /* 0x0c000006a5087389 */ /* 0x0002a40000000005 */
[----:B-12---:R-:W-:Y:S05]  /*ac20*/  ENDCOLLECTIVE ;  /* 0x000000000000791b */ /* 0x006fea0003800000 */
.L_x_10880:
[----:B------:R-:W-:Y:S01]  /*ac30*/  MOV R165, R159 ;  /* 0x0000009f00a57202 */ /* 0x000fe20000000f00 */
[----:B------:R-:W-:Y:S01]  /*ac40*/  IMAD.MOV.U32 R6, RZ, RZ, 0x2 ;  /* 0x00000002ff067424 */ /* 0x000fe200078e00ff */
[----:B------:R-:W-:-:S07]  /*ac50*/  MOV R4, R8 ;  /* 0x0000000800047202 */ /* 0x000fce0000000f00 */
[----:B------:R-:W-:Y:S05]  /*ac60*/  WARPSYNC.COLLECTIVE R7, `(.L_x_10881) ;  /* 0x0000000007087348 */ /* 0x000fea0003c00000 */
[----:B------:R1:W2:Y:S02]  /*ac70*/  SHFL.BFLY P0, R8, R165, R6, R5 ;  /* 0x0c000006a5087389 */ /* 0x0002a40000000005 */
[----:B-12---:R-:W-:Y:S05]  /*ac80*/  ENDCOLLECTIVE ;  /* 0x000000000000791b */ /* 0x006fea0003800000 */
.L_x_10881:
[----:B------:R-:W-:Y:S01]  /*ac90*/  FADD.FTZ R4, R9, R4 ;  /* 0x0000000409047221 */ /* 0x000fe20000010000 */
[----:B------:R-:W-:Y:S01]  /*aca0*/  FADD.FTZ R24, R8, R159 ;  /* 0x0000009f08187221 */ /* 0x000fe20000010000 */
[----:B------:R-:W-:-:S04]  /*acb0*/  MOV R6, 0x1 ;  /* 0x0000000100067802 */ /* 0x000fc80000000f00 */
[----:B------:R-:W-:-:S07]  /*acc0*/  MOV R165, R24 ;  /* 0x0000001800a57202 */ /* 0x000fce0000000f00 */
[----:B------:R-:W-:Y:S05]  /*acd0*/  WARPSYNC.COLLECTIVE R7, `(.L_x_10882) ;  /* 0x0000000007087348 */ /* 0x000fea0003c00000 */
[----:B------:R1:W2:Y:S02]  /*ace0*/  SHFL.BFLY P0, R8, R165, R6, R5 ;  /* 0x0c000006a5087389 */ /* 0x0002a40000000005 */
[----:B-12---:R-:W-:Y:S05]  /*acf0*/  ENDCOLLECTIVE ;  /* 0x000000000000791b */ /* 0x006fea0003800000 */
.L_x_10882:
[----:B------:R-:W-:Y:S05]  /*ad00*/  BRA `(.L_x_10883) ;  /* 0xfffffff000e07947 */ /* 0x000fea000383ffff */
.L_x_10884:
        /* <DEDUP_REMOVED lines=15> */
.L_x_11734:


//--------------------- .text._ZN5flash24flash_fwd_splitkv_kernelI23Flash_fwd_kernel_traitsILi96ELi64ELi64ELi4ELb0ELb0EN7cutlass6half_tE19Flash_kernel_traitsILi96ELi64ELi64ELi4ES3_EELb0ELb1ELb0ELb0ELb1ELb1ELb1ELb0EEEvNS_16Flash_fwd_paramsE --------------------------
	.section	.text._ZN5flash24flash_fwd_splitkv_kernelI23Flash_fwd_kernel_traitsILi96ELi64ELi64ELi4ELb0ELb0EN7cutlass6half_tE19Flash_kernel_traitsILi96ELi64ELi64ELi4ES3_EELb0ELb1ELb0ELb0ELb1ELb1ELb1ELb0EEEvNS_16Flash_fwd_paramsE,"ax",@progbits
	.align	128
        .global         _ZN5flash24flash_fwd_splitkv_kernelI23Flash_fwd_kernel_traitsILi96ELi64ELi64ELi4ELb0ELb0EN7cutlass6half_tE19Flash_kernel_traitsILi96ELi64ELi64ELi4ES3_EELb0ELb1ELb0ELb0ELb1ELb1ELb1ELb0EEEvNS_16Flash_fwd_paramsE
        .type           _ZN5flash24flash_fwd_splitkv_kernelI23Flash_fwd_kernel_traitsILi96ELi64ELi64ELi4ELb0ELb0EN7cutlass6half_tE19Flash_kernel_traitsILi96ELi64ELi64ELi4ES3_EELb0ELb1ELb0ELb0ELb1ELb1ELb1ELb0EEEvNS_16Flash_fwd_paramsE,@function
        .size           _ZN5flash24flash_fwd_splitkv_kernelI23Flash_fwd_kernel_traitsILi96ELi64ELi64ELi4ELb0ELb0EN7cutlass6half_tE19Flash_kernel_traitsILi96ELi64ELi64ELi4ES3_EELb0ELb1ELb0ELb0ELb1ELb1ELb1ELb0EEEvNS_16Flash_fwd_paramsE,(.L_x_11735 - _ZN5flash24flash_fwd_splitkv_kernelI23Flash_fwd_kernel_traitsILi96ELi64ELi64ELi4ELb0ELb0EN7cutlass6half_tE19Flash_kernel_traitsILi96ELi64ELi64ELi4ES3_EELb0ELb1ELb0ELb0ELb1ELb1ELb1ELb0EEEvNS_16Flash_fwd_paramsE)
        .other          _ZN5flash24flash_fwd_splitkv_kernelI23Flash_fwd_kernel_traitsILi96ELi64ELi64ELi4ELb0ELb0EN7cutlass6half_tE19Flash_kernel_traitsILi96ELi64ELi64ELi4ES3_EELb0ELb1ELb0ELb0ELb1ELb1ELb1ELb0EEEvNS_16Flash_fwd_paramsE,@"STO_CUDA_ENTRY STV_DEFAULT"
_ZN5flash24flash_fwd_splitkv_kernelI23Flash_fwd_kernel_traitsILi96ELi64ELi64ELi4ELb0ELb0EN7cutlass6half_tE19Flash_kernel_traitsILi96ELi64ELi64ELi4ES3_EELb0ELb1ELb0ELb0ELb1ELb1ELb1ELb0EEEvNS_16Flash_fwd_paramsE:
.text._ZN5flash24flash_fwd_splitkv_kernelI23Flash_fwd_kernel_traitsILi96ELi64ELi64ELi4ELb0ELb0EN7cutlass6half_tE19Flash_kernel_traitsILi96ELi64ELi64ELi4ES3_EELb0ELb1ELb0ELb0ELb1ELb1ELb1ELb0EEEvNS_16Flash_fwd_paramsE:
        /* <DEDUP_REMOVED lines=29> */
[----:B------:R-:W-:Y:S05]  /*01d0*/  CALL.REL.NOINC `($_ZN5flash24flash_fwd_splitkv_kernelI23Flash_fwd_kernel_traitsILi96ELi64ELi64ELi4ELb0ELb0EN7cutlass6half_tE19Flash_kernel_traitsILi96ELi64ELi64ELi4ES3_EELb0ELb1ELb0ELb0ELb1ELb1ELb1ELb0EEEvNS_16Flash_fwd_paramsE$_ZN5flash30compute_attn_1rowblock_splitkvI23Flash_fwd_kernel_traitsILi96ELi64ELi64ELi4ELb0ELb0EN7cutlass6half_tE19Flash_kernel_traitsILi96ELi64ELi64ELi4ES3_EELb0ELb1ELb0ELb0ELb1ELb1ELb1ELb0ENS_16Flash_fwd_paramsEEEvRKT8_iiiii) ;  /* 0x0000000000087944 */ /* 0x000fea0003c00000 */
[----:B------:R-:W-:Y:S05]  /*01e0*/  BSYNC.RECONVERGENT B3 ;  /* 0x0000000000037941 */ /* 0x000fea0003800200 */
.L_x_10885:
[----:B------:R-:W-:Y:S05]  /*01f0*/  EXIT ;  /* 0x000000000000794d */ /* 0x000fea0003800000 */
        .type           $_ZN5flash24flash_fwd_splitkv_kernelI23Flash_fwd_kernel_traitsILi96ELi64ELi64ELi4ELb0ELb0EN7cutlass6half_tE19Flash_kernel_traitsILi96ELi64ELi64ELi4ES3_EELb0ELb1ELb0ELb0ELb1ELb1ELb1ELb0EEEvNS_16Flash_fwd_paramsE$_ZN5flash30compute_attn_1rowblock_splitkvI23Flash_fwd_kernel_traitsILi96ELi64ELi64ELi4ELb0ELb0EN7cutlass6half_tE19Flash_kernel_traitsILi96ELi64ELi64ELi4ES3_EELb0ELb1ELb0ELb0ELb1ELb1ELb1ELb0ENS_16Flash_fwd_paramsEEEvRKT8_iiiii,@function
        .size           $_ZN5flash24flash_fwd_splitkv_kernelI23Flash_fwd_kernel_traitsILi96ELi64ELi64ELi4ELb0ELb0EN7cutlass6half_tE19Flash_kernel_traitsILi96ELi64ELi64ELi4ES3_EELb0ELb1ELb0ELb0ELb1ELb1ELb1ELb0EEEvNS_16Flash_fwd_paramsE$_ZN5flash30compute_attn_1rowblock_splitkvI23Flash_fwd_kernel_traitsILi96ELi64ELi64ELi4ELb0ELb0EN7cutlass6half_tE19Flash_kernel_traitsILi96ELi64ELi64ELi4ES3_EELb0ELb1ELb0ELb0ELb1ELb1ELb1ELb0ENS_16Flash_fwd_paramsEEEvRKT8_iiiii,(.L_x_11735 - $_ZN5flash24flash_fwd_splitkv_kernelI23Flash_fwd_kernel_traitsILi96ELi64ELi64ELi4ELb0ELb0EN7cutlass6half_tE19Flash_kernel_traitsILi96ELi64ELi64ELi4ES3_EELb0ELb1ELb0ELb0ELb1ELb1ELb1ELb0EEEvNS_16Flash_fwd_paramsE$_ZN5flash30compute_attn_1rowblock_splitkvI23Flash_fwd_kernel_traitsILi96ELi64ELi64ELi4ELb0ELb0EN7cutlass6half_tE19Flash_kernel_traitsILi96ELi64ELi64ELi4ES3_EELb0ELb1ELb0ELb0ELb1ELb1ELb1ELb0ENS_16Flash_fwd_paramsEEEvRKT8_iiiii)
$_ZN5flash24flash_fwd_splitkv_kernelI23Flash_fwd_kernel_traitsILi96ELi64ELi64ELi4ELb0ELb0EN7cutlass6half_tE19Flash_kernel_traitsILi96ELi64ELi64ELi4ES3_EELb0ELb1ELb0ELb0ELb1ELb1ELb1ELb0EEEvNS_16Flash_fwd_paramsE$_ZN5flash30compute_attn_1rowblock_splitkvI23Flash_fwd_kernel_traitsILi96ELi64ELi64ELi4ELb0ELb0EN7cutlass6half_tE19Flash_kernel_traitsILi96ELi64ELi64ELi4ES3_EELb0ELb1ELb0ELb0ELb1ELb1ELb1ELb0ENS_16Flash_fwd_paramsEEEvRKT8_iiiii:
        /* <DEDUP_REMOVED lines=38> */
.L_x_10887:
[----:B------:R-:W-:Y:S05]  /*0460*/  BSYNC.RECONVERGENT B0 ;  /* 0x0000000000007941 */ /* 0x000fea0003800200 */
.L_x_10886:
[----:B------:R-:W-:Y:S04]  /*0470*/  BSSY.RECONVERGENT B0, `(.L_x_10888) ;  /* 0x0000007000007945 */ /* 0x000fe80003800200 */
[----:B------:R-:W-:Y:S05]  /*0480*/  @!P3 BRA `(.L_x_10889) ;  /* 0x000000000014b947 */ /* 0x000fea0003800000 */
[----:B-----5:R-:W3:Y:S02]  /*0490*/  LD.E.U8 R6, desc[UR4][R2.64+0x1b2] ;  /* 0x0001b20402067980 */ /* 0x020ee4000c101100 */
[----:B---3--:R-:W-:-:S13]  /*04a0*/  ISETP.NE.AND P1, PT, R6, RZ, PT ;  /* 0x000000ff0600720c */ /* 0x008fda0003f25270 */
[----:B------:R-:W3:Y:S02]  /*04b0*/  @P1 LD.E R15, desc[UR4][R18.64+0x4] ;  /* 0x00000404120f1980 */ /* 0x000ee4000c101900 */
[----:B---3--:R-:W-:-:S06]  /*04c0*/  @P1 IADD3 R6, PT, PT, R15, -R16, RZ ;  /* 0x800000100f061210 */ /* 0x008fcc0007ffe0ff */
[----:B------:R3:W5:Y:S02]  /*04d0*/  @!P1 LD.E R6, desc[UR4][R18.64] ;  /* 0x0000000412069980 */ /* 0x000764000c101900 */
.L_x_10889:
[----:B------:R-:W-:Y:S05]  /*04e0*/  BSYNC.RECONVERGENT B0 ;  /* 0x0000000000007941 */ /* 0x000fea0003800200 */
.L_x_10888:
        /* <DEDUP_REMOVED lines=8> */
.L_x_10891:
[----:B------:R-:W4:Y:S01]  /*0570*/  LD.E.64 R10, desc[UR4][R2.64+0x108] ;  /* 0x00010804020a7980 */ /* 0x000f22000c101b00 */
[----:B------:R-:W-:Y:S01]  /*0580*/  BSSY.RECONVERGENT B0, `(.L_x_10893) ;  /* 0x0000006000007945 */ /* 0x000fe20003800200 */
[----:B------:R-:W-:Y:S01]  /*0590*/  IMAD.MOV.U32 R85, RZ, RZ, RZ ;  /* 0x000000ffff557224 */ /* 0x000fe200078e00ff */
[----:B----4-:R-:W-:-:S04]  /*05a0*/  ISETP.NE.U32.AND P0, PT, R10, RZ, PT ;  /* 0x000000ff0a00720c */ /* 0x010fc80003f05070 */
[----:B------:R-:W-:-:S13]  /*05b0*/  ISETP.NE.AND.EX P0, PT, R11, RZ, PT, P0 ;  /* 0x000000ff0b00720c */ /* 0x000fda0003f05300 */
[----:B------:R-:W-:Y:S05]  /*05c0*/  @!P0 BRA `(.L_x_10894) ;  /* 0x0000000000048947 */ /* 0x000fea0003800000 */
[----:B------:R4:W5:Y:S02]  /*05d0*/  LD.E R85, desc[UR4][R2.64+0xbc] ;  /* 0x0000bc0402557980 */ /* 0x000964000c101900 */
.L_x_10894:
[----:B------:R-:W-:Y:S05]  /*05e0*/  BSYNC.RECONVERGENT B0 ;  /* 0x0000000000007941 */ /* 0x000fea0003800200 */
.L_x_10893:
[----:B-----5:R-:W-:Y:S02]  /*05f0*/  IADD3 R85, PT, PT, R85, R6, -R13 ;  /* 0x0000000655557210 */ /* 0x020fe40007ffe80d */
.L_x_10892:
[----:B------:R-:W-:Y:S05]  /*0600*/  BSYNC.RECONVERGENT B1 ;  /* 0x0000000000017941 */ /* 0x000fea0003800200 */
.L_x_10890:
[----:B------:R-:W-:Y:S01]  /*0610*/  IMAD.SHL.U32 R135, R145, 0x40, RZ ;  /* 0x0000004091877824 */ /* 0x000fe200078e00ff */
[----:B------:R-:W-:Y:S01]  /*0620*/  MOV R6, R144 ;  /* 0x0000009000067202 */ /* 0x000fe20000000f00 */
[----:B------:R-:W-:-:S03]  /*0630*/  IMAD.MOV.U32 R7, RZ, RZ, 0x0 ;  /* 0x00000000ff077424 */ /* 0x000fc600078e00ff */
[----:B------:R-:W-:-:S13]  /*0640*/  ISETP.GT.AND P0, PT, R86, R135, PT ;  /* 0x000000875600720c */ /* 0x000fda0003f04270 */
[----:B-1234-:R-:W-:Y:S05]  /*0650*/  @!P0 RET.REL.NODEC R6 `(_ZN5flash24flash_fwd_splitkv_kernelI23Flash_fwd_kernel_traitsILi96ELi64ELi64ELi4ELb0ELb0EN7cutlass6half_tE19Flash_kernel_traitsILi96ELi64ELi64ELi4ES3_EELb0ELb1ELb0ELb0ELb1ELb1ELb1ELb0EEEvNS_16Flash_fwd_paramsE) ;  /* 0xfffffff806688950 */ /* 0x01efea0003c3ffff */
        /* <DEDUP_REMOVED lines=25> */
[----:B------:R-:W-:Y:S01]  /*07f0*/  @!P1 IMAD.IADD R7, R7, 0x1, -R8 ;  /* 0x0000000107079824 */ /* 0x000fe200078e0a08 */
[----:B------:R-:W-:-:S04]  /*0800*/  ISETP.GE.AND P0, PT, R14, RZ, PT ;  /* 0x000000ff0e00720c */ /* 0x000fc80003f06270 */
[----:B------:R-:W-:Y:S01]  /*0810*/  ISETP.GE.U32.AND P2, PT, R7, R8, PT ;  /* 0x000000080700720c */ /* 0x000fe20003f46070 */
[----:B------:R-:W-:Y:S01]  /*0820*/  @!P1 VIADD R12, R12, 0x1 ;  /* 0x000000010c0c9836 */ /* 0x000fe20000000000 */
[----:B------:R-:W-:Y:S01]  /*0830*/  ISETP.NE.AND P1, PT, R9, RZ, PT ;  /* 0x000000ff0900720c */ /* 0x000fe20003f25270 */
[----:B------:R-:W-:Y:S02]  /*0840*/  VIADD R6, R85, 0x3f ;  /* 0x0000003f55067836 */ /* 0x000fe40000000000 */
[--C-:B------:R-:W-:Y:S02]  /*0850*/  IMAD R7, R145, 0x40, -R86.reuse ;  /* 0x0000004091077824 */ /* 0x100fe400078e0a56 */
[----:B----4-:R-:W-:-:S03]  /*0860*/  IMAD.IADD R8, R11, 0x1, R86 ;  /* 0x000000010b087824 */ /* 0x010fc600078e0256 */
[----:B---3--:R-:W-:-:S03]  /*0870*/  IADD3 R7, PT, PT, R10, R7, R6 ;  /* 0x000000070a077210 */ /* 0x008fc60007ffe006 */
[----:B------:R-:W-:Y:S02]  /*0880*/  @P2 VIADD R12, R12, 0x1 ;  /* 0x000000010c0c2836 */ /* 0x000fe40000000000 */
[----:B------:R-:W-:Y:S02]  /*0890*/  VIADD R7, R7, 0x40 ;  /* 0x0000004007077836 */ /* 0x000fe40000000000 */
[----:B------:R-:W-:Y:S01]  /*08a0*/  @!P0 IMAD.MOV R12, RZ, RZ, -R12 ;  /* 0x000000ffff0c8224 */ /* 0x000fe200078e0a0c */
[----:B------:R-:W-:Y:S02]  /*08b0*/  @!P1 LOP3.LUT R12, RZ, R9, RZ, 0x33, !PT ;  /* 0x00000009ff0c9212 */ /* 0x000fe400078e33ff */
[----:B------:R-:W-:Y:S02]  /*08c0*/  IADD3 R8, PT, PT, -R8, R135, R85 ;  /* 0x0000008708087210 */ /* 0x000fe40007ffe155 */
[----:B------:R-:W-:Y:S02]  /*08d0*/  SHF.R.S32.HI R9, RZ, 0x1f, R6 ;  /* 0x0000001fff097819 */ /* 0x000fe40000011406 */
[----:B------:R-:W-:-:S02]  /*08e0*/  SHF.R.S32.HI R10, RZ, 0x1f, R7 ;  /* 0x0000001fff0a7819 */ /* 0x000fc40000011407 */
[----:B------:R-:W-:Y:S02]  /*08f0*/  SHF.R.S32.HI R11, RZ, 0x1f, R8 ;  /* 0x0000001fff0b7819 */ /* 0x000fe40000011408 */
[----:B------:R-:W-:Y:S02]  /*0900*/  LEA.HI R9, R9, R6, RZ, 0x6 ;  /* 0x0000000609097211 */ /* 0x000fe400078f30ff */
[----:B------:R-:W-:Y:S01]  /*0910*/  LEA.HI R10, R10, R7, RZ, 0x6 ;  /* 0x000000070a0a7211 */ /* 0x000fe200078f30ff */
[----:B------:R-:W-:Y:S01]  /*0920*/  IMAD R7, R12, UR8, RZ ;  /* 0x000000080c077c24 */ /* 0x000fe2000f8e02ff */
[----:B------:R-:W-:Y:S02]  /*0930*/  LEA.HI R11, R11, R8, RZ, 0x6 ;  /* 0x000000080b0b7211 */ /* 0x000fe400078f30ff */
[----:B------:R-:W-:Y:S02]  /*0940*/  SHF.R.S32.HI R9, RZ, 0x6, R9 ;  /* 0x00000006ff097819 */ /* 0x000fe40000011409 */
[----:B------:R-:W-:-:S02]  /*0950*/  SHF.R.S32.HI R138, RZ, 0x6, R11 ;  /* 0x00000006ff8a7819 */ /* 0x000fc4000001140b */
[----:B------:R-:W-:Y:S02]  /*0960*/  SHF.R.S32.HI R10, RZ, 0x6, R10 ;  /* 0x00000006ff0a7819 */ /* 0x000fe4000001140a */
[C---:B------:R-:W-:Y:S02]  /*0970*/  VIADDMNMX R9, R7.reuse, R12, R9, PT ;  /* 0x0000000c07097246 */ /* 0x040fe40003800109 */
        /* <DEDUP_REMOVED lines=10> */
[----:B------:R-:W-:-:S04]  /*0a20*/  IMAD.MOV.U32 R145, RZ, RZ, 0x0 ;  /* 0x00000000ff917424 */ /* 0x000fc800078e00ff */
[----:B-1----:R-:W-:Y:S02]  /*0a30*/  VIADD R2, R6, 0x20 ;  /* 0x0000002006027836 */ /* 0x002fe40000000000 */
[----:B--2---:R-:W-:Y:S02]  /*0a40*/  IMAD R149, R4, UR8, R149 ;  /* 0x0000000804957c24 */ /* 0x004fe4000f8e0295 */
[C---:B------:R-:W-:Y:S01]  /*0a50*/  IMAD.SHL.U32 R4, R129.reuse, 0x4, RZ ;  /* 0x0000000481047824 */ /* 0x040fe200078e00ff */
[----:B------:R-:W-:Y:S01]  /*0a60*/  LOP3.LUT P6, R129, R129, 0x7, RZ, 0xc0, !PT ;  /* 0x0000000781817812 */ /* 0x000fe200078cc0ff */
[----:B---3--:R-:W-:-:S03]  /*0a70*/  IMAD R148, R149, R7, R148 ;  /* 0x0000000795947224 */ /* 0x008fc600078e0294 */
[----:B------:R-:W-:Y:S01]  /*0a80*/  LOP3.LUT R7, R4, 0x1c, RZ, 0xc0, !PT ;  /* 0x0000001c04077812 */ /* 0x000fe200078ec0ff */
[--C-:B------:R-:W-:Y:S02]  /*0a90*/  IMAD R5, R5, R148, R135.reuse ;  /* 0x0000009405057224 */ /* 0x100fe400078e0287 */
[----:B------:R-:W-:Y:S02]  /*0aa0*/  IMAD.IADD R135, R86, 0x1, -R135 ;  /* 0x0000000156877824 */ /* 0x000fe400078e0a87 */
[C---:B------:R-:W-:Y:S02]  /*0ab0*/  IMAD R7, R6.reuse, 0x60, R7 ;  /* 0x0000006006077824 */ /* 0x040fe400078e0207 */
[----:B----4-:R-:W-:Y:S01]  /*0ac0*/  IMAD R0, R5, R0, RZ ;  /* 0x0000000005007224 */ /* 0x010fe200078e02ff */
[CC--:B------:R-:W-:Y:S01]  /*0ad0*/  ISETP.GE.AND P1, PT, R6.reuse, R135.reuse, PT ;  /* 0x000000870600720c */ /* 0x0c0fe20003f26270 */
[C---:B------:R-:W-:Y:S01]  /*0ae0*/  VIADD R4, R6.reuse, 0x10 ;  /* 0x0000001006047836 */ /* 0x040fe20000000000 */
[----:B------:R-:W-:-:S02]  /*0af0*/  ISETP.GE.OR P6, PT, R6, R135, P6 ;  /* 0x000000870600720c */ /* 0x000fc400037c6670 */
[----:B------:R-:W-:Y:S02]  /*0b00*/  IADD3 R7, P0, PT, R0, R7, RZ ;  /* 0x0000000700077210 */ /* 0x000fe40007f1e0ff */
[-C--:B------:R-:W-:Y:S02]  /*0b10*/  ISETP.GE.AND P3, PT, R4, R135.reuse, PT ;  /* 0x000000870400720c */ /* 0x080fe40003f66270 */
[----:B------:R-:W-:Y:S02]  /*0b20*/  LEA.HI.X.SX32 R0, R0, RZ, 0x1, P0 ;  /* 0x000000ff00007211 */ /* 0x000fe400000f0eff */
[C---:B-----5:R-:W-:Y:S02]  /*0b30*/  LEA R8, P0, R7.reuse, R8, 0x2 ;  /* 0x0000000807087211 */ /* 0x060fe400078010ff */
[----:B------:R-:W-:Y:S02]  /*0b40*/  ISETP.GE.AND P2, PT, R2, R135, PT ;  /* 0x000000870200720c */ /* 0x000fe40003f46270 */
[----:B------:R-:W-:-:S02]  /*0b50*/  LEA.HI.X R9, R7, R9, R0, 0x2, P0 ;  /* 0x0000000907097211 */ /* 0x000fc400000f1400 */
[----:B------:R-:W-:Y:S01]  /*0b60*/  IADD3 R3, P0, PT, R5, R6, RZ ;  /* 0x0000000605037210 */ /* 0x000fe20007f1e0ff */
[----:B------:R-:W-:Y:S01]  /*0b70*/  VIADD R6, R6, 0x30 ;  /* 0x0000003006067836 */ /* 0x000fe20000000000 */
[C---:B------:R-:W-:Y:S01]  /*0b80*/  ISETP.NE.OR P5, PT, R129.reuse, RZ, P3 ;  /* 0x000000ff8100720c */ /* 0x040fe20001fa5670 */
[----:B------:R-:W-:Y:S01]  /*0b90*/  @!P1 ST.E.128 desc[UR4][R8.64], RZ ;  /* 0x000000ff08009985 */ /* 0x000fe2000c101d04 */
[----:B------:R-:W-:Y:S02]  /*0ba0*/  ISETP.NE.OR P4, PT, R129, RZ, P2 ;  /* 0x000000ff8100720c */ /* 0x000fe40001785670 */
        /* <DEDUP_REMOVED lines=22> */
[----:B-1----:R-:W-:Y:S05]  /*0d10*/  @P1 RET.REL.NODEC R144 `(_ZN5flash24flash_fwd_splitkv_kernelI23Flash_fwd_kernel_traitsILi96ELi64ELi64ELi4ELb0ELb0EN7cutlass6half_tE19Flash_kernel_traitsILi96ELi64ELi64ELi4ES3_EELb0ELb1ELb0ELb0ELb1ELb1ELb1ELb0EEEvNS_16Flash_fwd_paramsE) ;  /* 0xfffffff090b81950 */ /* 0x002fea0003c3ffff */
[----:B------:R-:W-:Y:S02]  /*0d20*/  MOV R5, 0xff800000 ;  /* 0xff80000000057802 */ /* 0x000fe40000000f00 */
[----:B------:R-:W-:-:S03]  /*0d30*/  MOV R145, 0x0 ;  /* 0x0000000000917802 */ /* 0x000fc60000000f00 */
[----:B------:R1:W-:Y:S02]  /*0d40*/  ST.E desc[UR4][R2.64+0xc0], R5 ;  /* 0x0000c00502007985 */ /* 0x0003e4000c101904 */
[----:B-1----:R-:W-:Y:S05]  /*0d50*/  RET.REL.NODEC R144 `(_ZN5flash24flash_fwd_splitkv_kernelI23Flash_fwd_kernel_traitsILi96ELi64ELi64ELi4ELb0ELb0EN7cutlass6half_tE19Flash_kernel_traitsILi96ELi64ELi64ELi4ES3_EELb0ELb1ELb0ELb0ELb1ELb1ELb1ELb0EEEvNS_16Flash_fwd_paramsE) ;  /* 0xfffffff090a87950 */ /* 0x002fea0003c3ffff */
.L_x_10895:
        /* <DEDUP_REMOVED lines=49> */
[----:B------:R-:W-:Y:S01]  /*1070*/  @!P3 LOP3.LUT R9, RZ, R13, RZ, 0x33, !PT ;  /* 0x0000000dff09b212 */ /* 0x000fe200078e33ff */
[----:B------:R-:W5:Y:S04]  /*1080*/  LD.E.64 R14, desc[UR4][R2.64+0x58] ;  /* 0x00005804020e7980 */ /* 0x000f68000c101b00 */
        /* <DEDUP_REMOVED lines=42> */
[-C--:B------:R-:W-:Y:S02]  /*1330*/  IMAD R6, R19, R5.reuse, RZ ;  /* 0x0000000513067224 */ /* 0x080fe400078e02ff */
[----:B------:R-:W-:-:S04]  /*1340*/  IMAD.WIDE.U32 R16, R18, R5, RZ ;  /* 0x0000000512107225 */ /* 0x000fc800078e00ff */
[----:B------:R-:W-:Y:S02]  /*1350*/  IMAD R6, R18, R9, R6 ;  /* 0x0000000912067224 */ /* 0x000fe400078e0206 */
[----:B-----5:R-:W-:Y:S01]  /*1360*/  IMAD.WIDE.U32 R12, R13, R20, R22 ;  /* 0x000000140d0c7225 */ /* 0x020fe200078e0016 */
[----:B------:R-:W-:Y:S02]  /*1370*/  MOV R8, R16 ;  /* 0x0000001000087202 */ /* 0x000fe40000000f00 */
[----:B------:R-:W-:Y:S01]  /*1380*/  IADD3 R6, PT, PT, R17, R6, RZ ;  /* 0x0000000611067210 */ /* 0x000fe20007ffe0ff */
[----:B------:R-:W-:Y:S01]  /*1390*/  IMAD.IADD R10, R13, 0x1, R10 ;  /* 0x000000010d0a7824 */ /* 0x000fe200078e020a */
[----:B------:R-:W-:Y:S05]  /*13a0*/  BRA `(.L_x_10898) ;  /* 0x00000004003c7947 */ /* 0x000fea0003800000 */
.L_x_10897:
        /* <DEDUP_REMOVED lines=10> */
[----:B------:R-:W-:Y:S02]  /*1450*/  LEA R80, R84, 0xffffffc0, 0x6 ;  /* 0xffffffc054507811 */ /* 0x000fe400078e30ff */
        /* <DEDUP_REMOVED lines=18> */
[-C--:B------:R-:W-:Y:S01]  /*1580*/  @!P2 IADD3 R6, PT, PT, R6, -R5.reuse, RZ ;  /* 0x800000050606a210 */ /* 0x080fe20007ffe0ff */
[----:B------:R-:W-:Y:S01]  /*1590*/  @!P3 IMAD.IADD R25, R25, 0x1, R0 ;  /* 0x000000011919b824 */ /* 0x000fe200078e0200 */
[----:B-----5:R-:W-:Y:S02]  /*15a0*/  @!P3 SHF.R.S32.HI R0, RZ, 0x1f, R12 ;  /* 0x0000001fff00b819 */ /* 0x020fe4000001140c */
[----:B------:R-:W-:Y:S02]  /*15b0*/  ISETP.GE.U32.AND P5, PT, R6, R5, PT ;  /* 0x000000050600720c */ /* 0x000fe40003fa6070 */
[----:B------:R-:W-:Y:S01]  /*15c0*/  LOP3.LUT R5, R148, R11, RZ, 0x3c, !PT ;  /* 0x0000000b94057212 */ /* 0x000fe200078e3cff */
[----:B----4-:R-:W-:Y:S01]  /*15d0*/  @!P3 IMAD R9, R23, R12, RZ ;  /* 0x0000000c1709b224 */ /* 0x010fe200078e02ff */
[----:B------:R-:W-:Y:S02]  /*15e0*/  @P3 IADD3 R7, PT, PT, R13, R16, RZ ;  /* 0x000000100d073210 */ /* 0x000fe40007ffe0ff */
[----:B------:R-:W-:Y:S01]  /*15f0*/  ISETP.GE.AND P1, PT, R5, RZ, PT ;  /* 0x000000ff0500720c */ /* 0x000fe20003f26270 */
[C---:B------:R-:W-:Y:S01]  /*1600*/  @!P3 IMAD R9, R22.reuse, R0, R9 ;  /* 0x000000001609b224 */ /* 0x040fe200078e0209 */
[----:B------:R-:W-:Y:S01]  /*1610*/  ISETP.NE.AND P4, PT, R11, RZ, PT ;  /* 0x000000ff0b00720c */ /* 0x000fe20003f85270 */
[----:B------:R-:W-:Y:S01]  /*1620*/  @!P3 IMAD.WIDE.U32 R24, R22, R12, R24 ;  /* 0x0000000c1618b225 */ /* 0x000fe200078e0018 */
[----:B------:R-:W-:-:S03]  /*1630*/  @!P2 IADD3 R10, PT, PT, R10, 0x1, RZ ;  /* 0x000000010a0aa810 */ /* 0x000fc60007ffe0ff */
[-C--:B------:R-:W-:Y:S02]  /*1640*/  @P3 IMAD R0, R137, R7.reuse, RZ ;  /* 0x0000000789003224 */ /* 0x080fe400078e02ff */
[----:B------:R-:W-:Y:S01]  /*1650*/  @P3 IMAD.WIDE.U32 R22, R136, R7, RZ ;  /* 0x0000000788163225 */ /* 0x000fe200078e00ff */
[----:B------:R-:W-:Y:S02]  /*1660*/  @!P3 MOV R8, R24 ;  /* 0x000000180008b202 */ /* 0x000fe40000000f00 */
[----:B------:R-:W-:Y:S01]  /*1670*/  SHF.R.S32.HI R7, RZ, 0x1f, R80 ;  /* 0x0000001fff077819 */ /* 0x000fe20000011450 */
[----:B------:R-:W-:Y:S01]  /*1680*/  @!P3 IMAD.IADD R9, R25, 0x1, R9 ;  /* 0x000000011909b824 */ /* 0x000fe200078e0209 */
[----:B------:R-:W-:Y:S01]  /*1690*/  @P3 IADD3 R9, PT, PT, R23, R0, RZ ;  /* 0x0000000017093210 */ /* 0x000fe20007ffe0ff */
[----:B------:R-:W-:Y:S01]  /*16a0*/  @P3 IMAD.MOV.U32 R8, RZ, RZ, R22 ;  /* 0x000000ffff083224 */ /* 0x000fe200078e0016 */
[----:B------:R-:W-:Y:S01]  /*16b0*/  @!P3 SHF.R.S32.HI R5, RZ, 0x1f, R13 ;  /* 0x0000001fff05b819 */ /* 0x000fe2000001140d */
[----:B------:R-:W-:Y:S01]  /*16c0*/  IMAD R6, R137, R80, RZ ;  /* 0x0000005089067224 */ /* 0x000fe200078e02ff */
[----:B------:R-:W-:Y:S01]  /*16d0*/  @P5 IADD3 R10, PT, PT, R10, 0x1, RZ ;  /* 0x000000010a0a5810 */ /* 0x000fe20007ffe0ff */
[----:B------:R-:W-:-:S02]  /*16e0*/  @!P3 IMAD R0, R101, R13, RZ ;  /* 0x0000000d6500b224 */ /* 0x000fc400078e02ff */
[----:B------:R-:W-:Y:S01]  /*16f0*/  IMAD R6, R7, R136, R6 ;  /* 0x0000008807067224 */ /* 0x000fe200078e0206 */
[----:B------:R-:W-:Y:S01]  /*1700*/  @!P1 IADD3 R10, PT, PT, -R10, RZ, RZ ;  /* 0x000000ff0a0a9210 */ /* 0x000fe20007ffe1ff */
[----:B------:R-:W-:Y:S01]  /*1710*/  IMAD.WIDE.U32 R8, R136, R80, R8 ;  /* 0x0000005088087225 */ /* 0x000fe200078e0008 */
[----:B------:R-:W-:-:S03]  /*1720*/  @!P4 LOP3.LUT R10, RZ, R11, RZ, 0x33, !PT ;  /* 0x0000000bff0ac212 */ /* 0x000fc600078e33ff */
        /* <DEDUP_REMOVED lines=22> */
[----:B------:R-:W-:Y:S02]  /*1890*/  MOV R0, R80 ;  /* 0x0000005000007202 */ /* 0x000fe40000000f00 */
.L_x_10898:
[----:B------:R-:W-:Y:S05]  /*18a0*/  BSYNC.RECONVERGENT B0 ;  /* 0x0000000000007941 */ /* 0x000fea0003800200 */
.L_x_10896:
        /* <DEDUP_REMOVED lines=8> */
[----:B------:R-:W-:Y:S01]  /*1930*/  LOP3.LUT R9, R147, 0x18, RZ, 0xc0, !PT ;  /* 0x0000001893097812 */ /* 0x000fe200078ec0ff */
[----:B------:R-:W-:Y:S01]  /*1940*/  IMAD.IADD R135, R86, 0x1, -R135 ;  /* 0x0000000156877824 */ /* 0x000fe200078e0a87 */
[----:B------:R-:W-:-:S04]  /*1950*/  MOV R89, RZ ;  /* 0x000000ff00597202 */ /* 0x000fc80000000f00 */
[----:B------:R-:W-:Y:S01]  /*1960*/  ISETP.GE.AND P6, PT, R88, R135, PT ;  /* 0x000000875800720c */ /* 0x000fe20003fc6270 */
[----:B------:R-:W-:Y:S01]  /*1970*/  IMAD.WIDE.U32 R30, R145, 0x40, R88 ;  /* 0x00000040911e7825 */ /* 0x000fe200078e0058 */
[----:B------:R-:W-:-:S04]  /*1980*/  LOP3.LUT R146, R147, 0xc0, RZ, 0xc0, !PT ;  /* 0x000000c093927812 */ /* 0x000fc800078ec0ff */
[----:B------:R-:W-:Y:S01]  /*1990*/  LOP3.LUT R146, R146, 0x18, R129, 0xf8, !PT ;  /* 0x0000001892927812 */ /* 0x000fe200078ef881 */
[----:B------:R-:W1:Y:S01]  /*19a0*/  S2R R132, SR_CgaCtaId ;  /* 0x0000000000847919 */ /* 0x000e620000008800 */
[----:B------:R-:W-:Y:S01]  /*19b0*/  IMAD R139, R137, R88, RZ ;  /* 0x00000058898b7224 */ /* 0x000fe200078e02ff */
[----:B------:R-:W-:-:S04]  /*19c0*/  MOV R103, 0x400 ;  /* 0x0000040000677802 */ /* 0x000fc80000000f00 */
[----:B-1----:R-:W-:Y:S01]  /*19d0*/  LEA R132, R132, R103, 0x18 ;  /* 0x0000006784847211 */ /* 0x002fe200078ec0ff */
        /* <DEDUP_REMOVED lines=9> */
[----:B------:R-:W-:-:S04]  /*1a70*/  IADD3 R4, PT, PT, R88, 0x20, RZ ;  /* 0x0000002058047810 */ /* 0x000fc80007ffe0ff */
[----:B------:R-:W-:Y:S01]  /*1a80*/  ISETP.GE.AND P5, PT, R4, R135, PT ;  /* 0x000000870400720c */ /* 0x000fe20003fa6270 */
[----:B------:R-:W-:Y:S01]  /*1a90*/  IMAD.X R25, RZ, RZ, R5, P1 ;  /* 0x000000ffff197224 */ /* 0x000fe200008e0605 */
[----:B------:R-:W-:Y:S01]  /*1aa0*/  SHF.R.S32.HI R16, RZ, 0x1f, R148 ;  /* 0x0000001fff107819 */ /* 0x000fe20000011494 */
[----:B------:R-:W-:Y:S01]  /*1ab0*/  IMAD R17, R23, R148, RZ ;  /* 0x0000009417117224 */ /* 0x000fe200078e02ff */
[----:B------:R-:W-:-:S03]  /*1ac0*/  IADD3 R26, P1, PT, R9, R12, RZ ;  /* 0x0000000c091a7210 */ /* 0x000fc60007f3e0ff */
[----:B------:R-:W-:Y:S02]  /*1ad0*/  IMAD R17, R22, R16, R17 ;  /* 0x0000001016117224 */ /* 0x000fe400078e0211 */
[----:B------:R-:W-:-:S04]  /*1ae0*/  IMAD.WIDE.U32 R22, R148, R22, R24 ;  /* 0x0000001694167225 */ /* 0x000fc800078e0018 */
[----:B------:R-:W-:Y:S01]  /*1af0*/  IMAD.X R27, RZ, RZ, R10, P1 ;  /* 0x000000ffff1b7224 */ /* 0x000fe200008e060a */
[----:B------:R-:W-:Y:S01]  /*1b00*/  @!P5 IADD3 R16, P1, PT, R30, 0x20, RZ ;  /* 0x000000201e10d810 */ /* 0x000fe20007f3e0ff */
[----:B------:R-:W-:-:S03]  /*1b10*/  IMAD.IADD R23, R23, 0x1, R17 ;  /* 0x0000000117177824 */ /* 0x000fc600078e0211 */
[----:B------:R-:W-:Y:S01]  /*1b20*/  @!P5 IADD3.X R17, PT, PT, RZ, R31, RZ, P1, !PT ;  /* 0x0000001fff11d210 */ /* 0x000fe20000ffe4ff */
[-C--:B------:R-:W-:Y:S01]  /*1b30*/  @!P6 IMAD R25, R31, R20.reuse, RZ ;  /* 0x000000141f19e224 */ /* 0x080fe200078e02ff */
[----:B------:R-:W-:Y:S02]  /*1b40*/  LOP3.LUT R13, R147, 0x1f20, RZ, 0xc0, !PT ;  /* 0x00001f20930d7812 */ /* 0x000fe400078ec0ff */
[----:B------:R-:W-:Y:S01]  /*1b50*/  LOP3.LUT R10, R146, R9, RZ, 0x3c, !PT ;  /* 0x00000009920a7212 */ /* 0x000fe200078e3cff */
[----:B------:R-:W-:Y:S02]  /*1b60*/  @!P5 IMAD R17, R17, R20, RZ ;  /* 0x000000141111d224 */ /* 0x000fe400078e02ff */
[C---:B------:R-:W-:Y:S01]  /*1b70*/  @!P6 IMAD R12, R30.reuse, R21, R25 ;  /* 0x000000151e0ce224 */ /* 0x040fe200078e0219 */
[----:B------:R-:W-:Y:S01]  /*1b80*/  LOP3.LUT R13, R13, R10, RZ, 0xfc, !PT ;  /* 0x0000000a0d0d7212 */ /* 0x000fe200078efcff */
[----:B------:R-:W-:-:S04]  /*1b90*/  @!P6 IMAD.WIDE.U32 R24, R30, R20, R22 ;  /* 0x000000141e18e225 */ /* 0x000fc800078e0016 */
[-C--:B------:R-:W-:Y:S02]  /*1ba0*/  @!P5 IMAD R10, R21, R16.reuse, R17 ;  /* 0x00000010150ad224 */ /* 0x080fe400078e0211 */
[----:B------:R-:W-:Y:S02]  /*1bb0*/  @!P5 IMAD.WIDE.U32 R20, R20, R16, R22 ;  /* 0x000000101414d225 */ /* 0x000fe400078e0016 */
[----:B------:R-:W5:Y:S02]  /*1bc0*/  LD.E.64 R16, desc[UR4][R2.64+0x10] ;  /* 0x0000100402107980 */ /* 0x000f64000c101b00 */
[----:B------:R-:W-:-:S04]  /*1bd0*/  IMAD.WIDE.U32 R26, R88, R136, R26 ;  /* 0x00000088581a7225 */ /* 0x000fc800078e001a */
[----:B------:R-:W-:Y:S01]  /*1be0*/  IMAD.IADD R139, R27, 0x1, R139 ;  /* 0x000000011b8b7824 */ /* 0x000fe200078e028b */
[----:B----4-:R-:W-:Y:S01]  /*1bf0*/  LEA R140, P1, R26, R28, 0x1 ;  /* 0x0000001c1a8c7211 */ /* 0x010fe200078208ff */
[----:B------:R-:W-:-:S03]  /*1c00*/  @!P6 IMAD.IADD R12, R25, 0x1, R12 ;  /* 0x00000001190ce824 */ /* 0x000fc600078e020c */
[----:B------:R-:W-:Y:S02]  /*1c10*/  LEA.HI.X R139, R26, R29, R139, 0x1, P1 ;  /* 0x0000001d1a8b7211 */ /* 0x000fe400008f0c8b */
[-C--:B------:R-:W-:Y:S01]  /*1c20*/  @!P6 LEA R26, P1, R24, R18.reuse, 0x1 ;  /* 0x00000012181ae211 */ /* 0x080fe200078208ff */
[----:B------:R-:W-:Y:S01]  /*1c30*/  @!P5 IMAD.IADD R21, R21, 0x1, R10 ;  /* 0x000000011515d824 */ /* 0x000fe200078e020a */
[----:B------:R-:W-:Y:S01]  /*1c40*/  @!P5 LEA R18, P2, R20, R18, 0x1 ;  /* 0x000000121412d211 */ /* 0x000fe200078408ff */
[----:B------:R-:W-:Y:S01]  /*1c50*/  IMAD R102, R13, 0x2, R132 ;  /* 0x000000020d667824 */ /* 0x000fe200078e0284 */
[-C--:B------:R-:W-:Y:S02]  /*1c60*/  @!P6 LEA.HI.X R27, R24, R19.reuse, R12, 0x1, P1 ;  /* 0x00000013181be211 */ /* 0x080fe400008f0c0c */
[----:B------:R-:W-:-:S03]  /*1c70*/  @!P5 LEA.HI.X R19, R20, R19, R21, 0x1, P2 ;  /* 0x000000131413d211 */ /* 0x000fc600010f0c15 */
[----:B------:R-:W-:Y:S01]  /*1c80*/  @!PT LDS RZ, [RZ] ;  /* 0x00000000fffff984 */ /* 0x000fe20000000800 */
[----:B------:R-:W-:Y:S01]  /*1c90*/  @!PT LDS RZ, [RZ] ;  /* 0x00000000fffff984 */ /* 0x000fe20000000800 */
[----:B------:R-:W-:Y:S01]  /*1ca0*/  @!PT LDS RZ, [RZ] ;  /* 0x00000000fffff984 */ /* 0x000fe20000000800 */
[----:B------:R-:W-:Y:S01]  /*1cb0*/  @!P6 LDGSTS.E.BYPASS.LTC128B.128 [R102], desc[UR4][R26.64] ;  /* 0x000000001a66efae */ /* 0x000fe2000b981a04 */
[----:B------:R-:W-:-:S03]  /*1cc0*/  IABS R13, R11 ;  /* 0x0000000b000d7213 */ /* 0x000fc60000000000 */
[----:B------:R-:W-:Y:S04]  /*1cd0*/  @!P6 LDGSTS.E.BYPASS.LTC128B.128 [R102+0x1000], desc[UR4][R26.64+0x40] ;  /* 0x010000401a66efae */ /* 0x000fe8000b981a04 */
[----:B------:R-:W-:Y:S04]  /*1ce0*/  @!P6 LDGSTS.E.BYPASS.LTC128B.128 [R102+0x2000], desc[UR4][R26.64+0x80] ;  /* 0x020000801a66efae */ /* 0x000fe8000b981a04 */
[----:B------:R-:W-:Y:S04]  /*1cf0*/  @!P5 LDGSTS.E.BYPASS.LTC128B.128 [R102+0x800], desc[UR4][R18.64] ;  /* 0x008000001266dfae */ /* 0x000fe8000b981a04 */
[----:B------:R-:W-:Y:S04]  /*1d00*/  @!P5 LDGSTS.E.BYPASS.LTC128B.128 [R102+0x1800], desc[UR4][R18.64+0x40] ;  /* 0x018000401266dfae */ /* 0x000fe8000b981a04 */
[----:B------:R1:W-:Y:S02]  /*1d10*/  @!P5 LDGSTS.E.BYPASS.LTC128B.128 [R102+0x2800], desc[UR4][R18.64+0x80] ;  /* 0x028000801266dfae */ /* 0x0003e4000b981a04 */
[----:B-1----:R-:W1:Y:S08]  /*1d20*/  I2F.RP R18, R13 ;  /* 0x0000000d00127306 */ /* 0x002e700000209400 */
[----:B-1----:R-:W1:Y:S02]  /*1d30*/  MUFU.RCP R20, R18 ;  /* 0x0000001200147308 */ /* 0x002e640000001000 */
[----:B-1----:R-:W-:-:S06]  /*1d40*/  VIADD R20, R20, 0xffffffe ;  /* 0x0ffffffe14147836 */ /* 0x002fcc0000000000 */
[----:B------:R-:W1:Y:S01]  /*1d50*/  F2I.FTZ.U32.TRUNC.NTZ R21, R20 ;  /* 0x0000001400157305 */ /* 0x000e62000021f000 */
[----:B------:R-:W-:Y:S01]  /*1d60*/  IMAD R5, R84, -0x40, R85 ;  /* 0xffffffc054057824 */ /* 0x000fe200078e0255 */
[----:B------:R-:W-:Y:S01]  /*1d70*/  IABS R12, R148 ;  /* 0x00000094000c7213 */ /* 0x000fe20000000000 */
[----:B-1----:R-:W-:Y:S01]  /*1d80*/  IMAD.MOV R10, RZ, RZ, -R21 ;  /* 0x000000ffff0a7224 */ /* 0x002fe200078e0a15 */
[----:B------:R-:W-:-:S03]  /*1d90*/  MOV R20, RZ ;  /* 0x000000ff00147202 */ /* 0x000fc60000000f00 */
[----:B------:R-:W-:Y:S01]  /*1da0*/  IMAD R19, R10, R13, RZ ;  /* 0x0000000d0a137224 */ /* 0x000fe200078e02ff */
[----:B------:R-:W-:-:S03]  /*1db0*/  IABS R10, R11 ;  /* 0x0000000b000a7213 */ /* 0x000fc60000000000 */
[----:B------:R-:W-:-:S04]  /*1dc0*/  IMAD.HI.U32 R19, R21, R19, R20 ;  /* 0x0000001315137227 */ /* 0x000fc800078e0014 */
[----:B------:R-:W-:Y:S02]  /*1dd0*/  VIADD R5, R5, 0x40 ;  /* 0x0000004005057836 */ /* 0x000fe40000000000 */
[----:B------:R-:W-:Y:S02]  /*1de0*/  IMAD.MOV R10, RZ, RZ, -R10 ;  /* 0x000000ffff0a7224 */ /* 0x000fe400078e0a0a */
[----:B------:R-:W-:Y:S01]  /*1df0*/  IMAD.HI.U32 R19, R19, R12, RZ ;  /* 0x0000000c13137227 */ /* 0x000fe200078e00ff */
[-C--:B------:R-:W-:Y:S02]  /*1e00*/  ISETP.GE.AND P3, PT, R4, R5.reuse, PT ;  /* 0x000000050400720c */ /* 0x080fe40003f66270 */
[----:B------:R-:W-:Y:S01]  /*1e10*/  ISETP.GE.AND P4, PT, R88, R5, PT ;  /* 0x000000055800720c */ /* 0x000fe20003f86270 */
[----:B------:R-:W-:Y:S01]  /*1e20*/  IMAD R10, R19, R10, R12 ;  /* 0x0000000a130a7224 */ /* 0x000fe200078e020c */
[C---:B------:R-:W-:Y:S02]  /*1e30*/  SHF.L.U64.HI R137, R136.reuse, 0x5, R137 ;  /* 0x0000000588897819 */ /* 0x040fe40000010289 */
[----:B------:R-:W-:-:S02]  /*1e40*/  SHF.L.U32 R136, R136, 0x5, RZ ;  /* 0x0000000588887819 */ /* 0x000fc400000006ff */
[----:B------:R-:W-:-:S05]  /*1e50*/  ISETP.GT.U32.AND P2, PT, R13, R10, PT ;  /* 0x0000000a0d00720c */ /* 0x000fca0003f44070 */
[C---:B------:R-:W-:Y:S02]  /*1e60*/  @!P3 LEA R22, P1, R136.reuse, R140, 0x1 ;  /* 0x0000008c8816b211 */ /* 0x040fe400078208ff */
[-C--:B------:R-:W-:Y:S02]  /*1e70*/  @!P4 MOV R141, R139.reuse ;  /* 0x0000008b008dc202 */ /* 0x080fe40000000f00 */
[----:B------:R-:W-:-:S03]  /*1e80*/  @!P3 LEA.HI.X R23, R136, R139, R137, 0x1, P1 ;  /* 0x0000008b8817b211 */ /* 0x000fc600008f0c89 */
[----:B------:R1:W-:Y:S01]  /*1e90*/  @!P4 LDGSTS.E.BYPASS.LTC128B.128 [R102+0x3000], desc[UR4][R140.64] ;  /* 0x030000008c66cfae */ /* 0x0003e2000b981a04 */
[----:B------:R-:W-:-:S03]  /*1ea0*/  @!P2 IMAD.IADD R10, R10, 0x1, -R13 ;  /* 0x000000010a0aa824 */ /* 0x000fc600078e0a0d */
[----:B------:R1:W-:Y:S04]  /*1eb0*/  @!P4 LDGSTS.E.BYPASS.LTC128B.128 [R102+0x4000], desc[UR4][R140.64+0x40] ;  /* 0x040000408c66cfae */ /* 0x0003e8000b981a04 */
[----:B------:R1:W-:Y:S04]  /*1ec0*/  @!P4 LDGSTS.E.BYPASS.LTC128B.128 [R102+0x5000], desc[UR4][R140.64+0x80] ;  /* 0x050000808c66cfae */ /* 0x0003e8000b981a04 */
[----:B------:R1:W-:Y:S04]  /*1ed0*/  @!P3 LDGSTS.E.BYPASS.LTC128B.128 [R102+0x3800], desc[UR4][R22.64] ;  /* 0x038000001666bfae */ /* 0x0003e8000b981a04 */
[----:B------:R1:W-:Y:S04]  /*1ee0*/  @!P3 LDGSTS.E.BYPASS.LTC128B.128 [R102+0x4800], desc[UR4][R22.64+0x40] ;  /* 0x048000401666bfae */ /* 0x0003e8000b981a04 */
[----:B------:R1:W-:Y:S01]  /*1ef0*/  @!P3 LDGSTS.E.BYPASS.LTC128B.128 [R102+0x5800], desc[UR4][R22.64+0x80] ;  /* 0x058000801666bfae */ /* 0x0003e2000b981a04 */
[----:B------:R-:W-:-:S02]  /*1f00*/  ISETP.GE.U32.AND P3, PT, R10, R13, PT ;  /* 0x0000000d0a00720c */ /* 0x000fc40003f66070 */
[----:B------:R-:W-:Y:S01]  /*1f10*/  LOP3.LUT R10, R148, R11, RZ, 0x3c, !PT ;  /* 0x0000000b940a7212 */ /* 0x000fe200078e3cff */
[----:B------:R-:W-:Y:S01]  /*1f20*/  IMAD R7, R7, R100, RZ ;  /* 0x0000006407077224 */ /* 0x000fe200078e02ff */
[----:B------:R-:W-:Y:S01]  /*1f30*/  @!P2 IADD3 R19, PT, PT, R19, 0x1, RZ ;  /* 0x000000011313a810 */ /* 0x000fe20007ffe0ff */
[----:B------:R-:W0:Y:S01]  /*1f40*/  LDGDEPBAR ;  /* 0x00000000000079af */ /* 0x000e220000000000 */
[----:B------:R-:W-:Y:S02]  /*1f50*/  ISETP.GE.AND P1, PT, R10, RZ, PT ;  /* 0x000000ff0a00720c */ /* 0x000fe40003f26270 */
[----:B------:R-:W-:Y:S01]  /*1f60*/  ISETP.NE.AND P2, PT, R11, RZ, PT ;  /* 0x000000ff0b00720c */ /* 0x000fe20003f45270 */
[----:B------:R-:W-:Y:S01]  /*1f70*/  IMAD R143, R101, R88, RZ ;  /* 0x00000058658f7224 */ /* 0x000fe200078e02ff */
[----:B------:R1:W5:Y:S03]  /*1f80*/  LD.E R82, desc[UR4][R2.64+0x184] ;  /* 0x0001840402527980 */ /* 0x000366000c101900 */
[----:B------:R-:W-:Y:S01]  /*1f90*/  @P3 VIADD R19, R19, 0x1 ;  /* 0x0000000113133836 */ /* 0x000fe20000000000 */
[----:B------:R1:W5:Y:S01]  /*1fa0*/  LD.E R87, desc[UR4][R2.64+0x188] ;  /* 0x0001880402577980 */ /* 0x000362000c101900 */
[----:B------:R-:W-:-:S04]  /*1fb0*/  IMAD.WIDE.U32 R12, R0, R100, RZ ;  /* 0x00000064000c7225 */ /* 0x000fc800078e00ff */
[----:B------:R-:W-:Y:S02]  /*1fc0*/  @!P1 IMAD.MOV R19, RZ, RZ, -R19 ;  /* 0x000000ffff139224 */ /* 0x000fe400078e0a13 */
[----:B------:R-:W-:Y:S01]  /*1fd0*/  @!P2 LOP3.LUT R19, RZ, R11, RZ, 0x33, !PT ;  /* 0x0000000bff13a212 */ /* 0x000fe200078e33ff */
[----:B------:R-:W-:Y:S01]  /*1fe0*/  IMAD R0, R0, R101, R7 ;  /* 0x0000006500007224 */ /* 0x000fe200078e0207 */
[----:B------:R-:W-:Y:S02]  /*1ff0*/  IADD3 R8, P2, P1, R12, R8, R9 ;  /* 0x000000080c087210 */ /* 0x000fe4000795e009 */
[----:B------:R-:W-:Y:S01]  /*2000*/  SHF.R.S32.HI R10, RZ, 0x1f, R19 ;  /* 0x0000001fff0a7819 */ /* 0x000fe20000011413 */
[-C--:B------:R-:W-:Y:S01]  /*2010*/  IMAD R7, R15, R19.reuse, RZ ;  /* 0x000000130f077224 */ /* 0x080fe200078e02ff */
[----:B------:R-:W-:Y:S01]  /*2020*/  IADD3 R9, PT, PT, R13, R0, RZ ;  /* 0x000000000d097210 */ /* 0x000fe20007ffe0ff */
[----:B------:R-:W-:Y:S01]  /*2030*/  IMAD.WIDE.U32 R12, R14, R19, RZ ;  /* 0x000000130e0c7225 */ /* 0x000fe200078e00ff */
[----:B------:R-:W-:-:S04]  /*2040*/  DEPBAR.LE SB0, 0x0 ;  /* 0x000080000000791a */ /* 0x000fc80000000000 */
[----:B------:R-:W-:Y:S01]  /*2050*/  IMAD R7, R10, R14, R7 ;  /* 0x0000000e0a077224 */ /* 0x000fe200078e0207 */
[----:B------:R-:W-:Y:S02]  /*2060*/  IADD3.X R6, PT, PT, R9, R6, RZ, P2, P1 ;  /* 0x0000000609067210 */ /* 0x000fe400017e24ff */
[----:B------:R-:W-:Y:S01]  /*2070*/  IADD3 R8, P1, PT, R8, R12, RZ ;  /* 0x0000000c08087210 */ /* 0x000fe20007f3e0ff */
[----:B------:R-:W-:-:S04]  /*2080*/  IMAD.IADD R7, R13, 0x1, R7 ;  /* 0x000000010d077824 */ /* 0x000fc800078e0207 */
[----:B------:R-:W-:Y:S02]  /*2090*/  IMAD.X R9, R6, 0x1, R7, P1 ;  /* 0x0000000106097824 */ /* 0x000fe400008e0607 */
[----:B-1----:R-:W-:-:S07]  /*20a0*/  IMAD.WIDE.U32 R8, R88, R100, R8 ;  /* 0x0000006458087225 */ /* 0x002fce00078e0008 */
[----:B------:R-:W-:Y:S05]  /*20b0*/  WARPSYNC.ALL ;  /* 0x0000000000007948 */ /* 0x000fea0003800000 */
[----:B------:R-:W-:Y:S01]  /*20c0*/  IADD3 R143, PT, PT, R9, R143, RZ ;  /* 0x0000008f098f7210 */ /* 0x000fe20007ffe0ff */
[C---:B------:R-:W-:Y:S01]  /*20d0*/  IMAD.SHL.U32 R0, R100.reuse, 0x20, RZ ;  /* 0x0000002064007824 */ /* 0x040fe200078e00ff */
[----:B------:R-:W-:Y:S02]  /*20e0*/  SHF.L.U64.HI R101, R100, 0x5, R101 ;  /* 0x0000000564657819 */ /* 0x000fe40000010265 */
[----:B-----5:R-:W-:-:S04]  /*20f0*/  LEA R142, P1, R8, R16, 0x1 ;  /* 0x00000010088e7211 */ /* 0x020fc800078208ff */
        /* <DEDUP_REMOVED lines=25> */
[C---:B------:R-:W-:Y:S01]  /*2290*/  IMAD.SHL.U32 R128, R129.reuse, 0x4, RZ ;  /* 0x0000000481807824 */ /* 0x040fe200078e00ff */
[C---:B------:R-:W-:Y:S01]  /*22a0*/  SHF.L.U32 R131, R129.reuse, 0x4, RZ ;  /* 0x0000000481837819 */ /* 0x040fe200000006ff */
[----:B------:R-:W0:Y:S01]  /*22b0*/  LDGDEPBAR ;  /* 0x00000000000079af */ /* 0x000e220000000000 */
[----:B------:R-:W-:Y:S01]  /*22c0*/  SHF.L.U32 R83, R129, 0x5, RZ ;  /* 0x0000000581537819 */ /* 0x000fe200000006ff */
[----:B------:R-:W-:Y:S01]  /*22d0*/  BSSY.RECONVERGENT B1, `(.L_x_10899) ;  /* 0x000010b000017945 */ /* 0x000fe20003800200 */
[----:B------:R-:W-:-:S02]  /*22e0*/  LOP3.LUT R4, R100, 0x8, RZ, 0xc0, !PT ;  /* 0x0000000864047812 */ /* 0x000fc400078ec0ff */
[C---:B------:R-:W-:Y:S02]  /*22f0*/  LOP3.LUT R8, R131.reuse, 0x3e00, RZ, 0xc0, !PT ;  /* 0x00003e0083087812 */ /* 0x040fe400078ec0ff */
[--C-:B------:R-:W-:Y:S02]  /*2300*/  LOP3.LUT R5, R4, 0xc0, R83.reuse, 0xf8, !PT ;  /* 0x000000c004057812 */ /* 0x100fe400078ef853 */
[----:B------:R-:W-:Y:S02]  /*2310*/  LOP3.LUT R10, R131, 0x100, RZ, 0xc0, !PT ;  /* 0x00000100830a7812 */ /* 0x000fe400078ec0ff */
[----:B------:R-:W-:Y:S02]  /*2320*/  LOP3.LUT R6, R128, 0x18, RZ, 0xc0, !PT ;  /* 0x0000001880067812 */ /* 0x000fe400078ec0ff */
[----:B------:R-:W-:Y:S02]  /*2330*/  LOP3.LUT R4, R83, 0xc0, RZ, 0xc0, !PT ;  /* 0x000000c053047812 */ /* 0x000fe400078ec0ff */
[----:B------:R-:W-:-:S02]  /*2340*/  LOP3.LUT R8, R8, 0x20, R83, 0xf8, !PT ;  /* 0x0000002008087812 */ /* 0x000fc400078ef853 */
[----:B------:R-:W-:Y:S02]  /*2350*/  LOP3.LUT R7, R10, 0x20, R83, 0xf8, !PT ;  /* 0x000000200a077812 */ /* 0x000fe400078ef853 */
[----:B------:R-:W-:Y:S02]  /*2360*/  LOP3.LUT R34, R5, R6, RZ, 0x3c, !PT ;  /* 0x0000000605227212 */ /* 0x000fe400078e3cff */
[----:B------:R-:W-:Y:S02]  /*2370*/  LOP3.LUT R4, R4, 0x8, R129, 0xf8, !PT ;  /* 0x0000000804047812 */ /* 0x000fe400078ef881 */
[----:B------:R-:W-:Y:S02]  /*2380*/  LOP3.LUT R5, R8, 0x100, R83, 0xf8, !PT ;  /* 0x0000010008057812 */ /* 0x000fe400078ef853 */
[----:B------:R-:W-:Y:S02]  /*2390*/  LOP3.LUT R7, R7, R4, R6, 0xf6, !PT ;  /* 0x0000000407077212 */ /* 0x000fe400078ef606 */
[----:B------:R-:W-:-:S02]  /*23a0*/  LOP3.LUT R5, R5, R34, RZ, 0xfc, !PT ;  /* 0x0000002205057212 */ /* 0x000fc400078efcff */
[----:B------:R-:W-:Y:S01]  /*23b0*/  LOP3.LUT P1, R33, R129, 0x4, RZ, 0xc0, !PT ;  /* 0x0000000481217812 */ /* 0x000fe2000782c0ff */
[----:B------:R-:W-:Y:S01]  /*23c0*/  IMAD R134, R7, 0x2, R132 ;  /* 0x0000000207867824 */ /* 0x000fe200078e0284 */
[----:B------:R-:W-:Y:S02]  /*23d0*/  LEA R130, R5, R132, 0x1 ;  /* 0x0000008405827211 */ /* 0x000fe400078e08ff */
[----:B------:R-:W-:Y:S02]  /*23e0*/  MOV R32, 0x20 ;  /* 0x0000002000207802 */ /* 0x000fe40000000f00 */
[----:B------:R-:W-:Y:S01]  /*23f0*/  LDSM.16.M88.4 R28, [R134+0x3000] ;  /* 0x00300000861c783b */ /* 0x000fe20000000200 */
[----:B------:R-:W-:Y:S02]  /*2400*/  IADD3 R87, PT, PT, R87, R85, -R86 ;  /* 0x0000005557577210 */ /* 0x000fe40007ffe856 */
[----:B------:R-:W-:Y:S01]  /*2410*/  SEL R81, R32, 0xffffffe0, !P1 ;  /* 0xffffffe020517807 */ /* 0x000fe20004800000 */
[----:B------:R-:W1:Y:S03]  /*2420*/  LDSM.16.M88.4 R44, [R130] ;  /* 0x00000000822c783b */ /* 0x000e660000000200 */
[----:B------:R-:W-:Y:S01]  /*2430*/  IADD3 R89, PT, PT, R134, R81, RZ ;  /* 0x0000005186597210 */ /* 0x000fe20007ffe0ff */
[----:B------:R-:W-:Y:S01]  /*2440*/  IMAD.IADD R90, R130, 0x1, R81 ;  /* 0x00000001825a7824 */ /* 0x000fe200078e0251 */
[----:B------:R-:W3:Y:S04]  /*2450*/  LDSM.16.M88.4 R60, [R134+0x3400] ;  /* 0x00340000863c783b */ /* 0x000ee80000000200 */
[----:B------:R-:W4:Y:S04]  /*2460*/  LDSM.16.M88.4 R52, [R134+0x3800] ;  /* 0x003800008634783b */ /* 0x000f280000000200 */
        /* <DEDUP_REMOVED lines=52> */
[----:B------:R2:W1:Y:S03]  /*27b0*/  MUFU.TANH R64, R12 ;  /* 0x0000000c00407308 */ /* 0x0004660000002400 */
[C---:B------:R-:W-:Y:S01]  /*27c0*/  HMMA.16816.F32 R76, R40.reuse, R36, R24 ;  /* 0x00000024284c723c */ /* 0x040fe20000001818 */
[----:B------:R-:W-:Y:S04]  /*27d0*/  LDSM.16.M88.4 R24, [R89+0x5400] ;  /* 0x005400005918783b */ /* 0x000fe80000000200 */
[----:B------:R-:W1:Y:S03]  /*27e0*/  MUFU.TANH R65, R65 ;  /* 0x0000004100417308 */ /* 0x000e660000002400 */
[----:B------:R-:W-:Y:S01]  /*27f0*/  HMMA.16816.F32 R60, R40, R38, R60 ;  /* 0x00000026283c723c */ /* 0x000fe2000000183c */
[----:B------:R-:W-:Y:S04]  /*2800*/  LDSM.16.M88.4 R36, [R89+0x4c00] ;  /* 0x004c00005924783b */ /* 0x000fe80000000200 */
[----:B------:R-:W4:Y:S01]  /*2810*/  MUFU.TANH R66, R66 ;  /* 0x0000004200427308 */ /* 0x000f220000002400 */
[----:B--2---:R-:W2:Y:S02]  /*2820*/  LDSM.16.M88.4 R12, [R134+0x5800] ;  /* 0x00580000860c783b */ /* 0x004ea40000000200 */
[----:B---3--:R-:W-:Y:S01]  /*2830*/  HMMA.16816.F32 R48, R68, R16, R48 ;  /* 0x000000104430723c */ /* 0x008fe20000001830 */
[-C--:B------:R-:W-:Y:S01]  /*2840*/  FMUL.FTZ R16, R28, R35.reuse ;  /* 0x000000231c107220 */ /* 0x080fe20000410000 */
[----:B------:R-:W-:-:S03]  /*2850*/  FMUL.FTZ R17, R30, R35 ;  /* 0x000000231e117220 */ /* 0x000fc60000410000 */
[----:B------:R-:W3:Y:S03]  /*2860*/  MUFU.TANH R67, R67 ;  /* 0x0000004300437308 */ /* 0x000ee60000002400 */
[C---:B-1----:R-:W-:Y:S05]  /*2870*/  HMMA.16816.F32 R72, R40.reuse, R4, R72 ;  /* 0x000000042848723c */ /* 0x042fea0000001848 */
[----:B------:R-:W1:Y:S03]  /*2880*/  MUFU.TANH R16, R16 ;  /* 0x0000001000107308 */ /* 0x000e660000002400 */
[----:B------:R-:W-:Y:S01]  /*2890*/  HMMA.16816.F32 R52, R40, R6, R52 ;  /* 0x000000062834723c */ /* 0x000fe20000001834 */
[----:B------:R-:W3:Y:S04]  /*28a0*/  LDSM.16.M88.4 R4, [R134+0x5c00] ;  /* 0x005c00008604783b */ /* 0x000ee80000000200 */
[----:B------:R-:W1:Y:S03]  /*28b0*/  MUFU.TANH R17, R17 ;  /* 0x0000001100117308 */ /* 0x000e660000002400 */
        /* <DEDUP_REMOVED lines=16> */
[----:B------:R-:W-:Y:S01]  /*29c0*/  HMMA.16816.F32 R44, R20, R6, R44 ;  /* 0x00000006142c723c */ /* 0x000fe2000000182c */
[----:B------:R-:W-:-:S02]  /*29d0*/  LOP3.LUT R23, R100, 0x1f0, RZ, 0xc0, !PT ;  /* 0x000001f064177812 */ /* 0x000fc400078ec0ff */
[-C--:B------:R-:W-:Y:S01]  /*29e0*/  FMUL.FTZ R28, R76, R35.reuse ;  /* 0x000000234c1c7220 */ /* 0x080fe20000410000 */
[-C--:B------:R-:W-:Y:S01]  /*29f0*/  FMUL.FTZ R29, R79, R35.reuse ;  /* 0x000000234f1d7220 */ /* 0x080fe20000410000 */
[----:B------:R-:W-:Y:S02]  /*2a00*/  LOP3.LUT R88, R23, 0x7, R88, 0xf8, !PT ;  /* 0x0000000717587812 */ /* 0x000fe400078ef858 */
[----:B------:R-:W-:Y:S01]  /*2a10*/  IADD3 R23, PT, PT, R85, -R86, -R82 ;  /* 0x8000005655177210 */ /* 0x000fe20007ffe852 */
[----:B------:R-:W-:Y:S01]  /*2a20*/  HMMA.16816.F32 R60, R8, R26, R60 ;  /* 0x0000001a083c723c */ /* 0x000fe2000000183c */
[-C--:B------:R-:W-:Y:S01]  /*2a30*/  FMUL.FTZ R27, R77, R35.reuse ;  /* 0x000000234d1b7220 */ /* 0x080fe20000410000 */
[----:B------:R-:W-:Y:S01]  /*2a40*/  FMUL.FTZ R26, R78, R35 ;  /* 0x000000234e1a7220 */ /* 0x000fe20000410000 */
[----:B------:R-:W1:Y:S01]  /*2a50*/  MUFU.TANH R28, R28 ;  /* 0x0000001c001c7308 */ /* 0x000e620000002400 */
[----:B------:R-:W-:-:S04]  /*2a60*/  LEA R88, R145, R88, 0x6 ;  /* 0x0000005891587211 */ /* 0x000fc800078e30ff */
[C---:B----4-:R-:W-:Y:S01]  /*2a70*/  HMMA.16816.F32 R72, R8.reuse, R56, R72 ;  /* 0x000000380848723c */ /* 0x050fe20000001848 */
[C---:B------:R-:W-:Y:S02]  /*2a80*/  IADD3 R152, PT, PT, R88.reuse, R87, RZ ;  /* 0x0000005758987210 */ /* 0x040fe40007ffe0ff */
[----:B------:R-:W4:Y:S01]  /*2a90*/  MUFU.TANH R27, R27 ;  /* 0x0000001b001b7308 */ /* 0x000f220000002400 */
[----:B------:R-:W-:Y:S02]  /*2aa0*/  IADD3 R88, PT, PT, R88, R23, RZ ;  /* 0x0000001758587210 */ /* 0x000fe40007ffe0ff */
[C-C-:B------:R-:W-:Y:S02]  /*2ab0*/  VIADDMNMX R154, R152.reuse, 0x1, R85.reuse, PT ;  /* 0x00000001989a7846 */ /* 0x140fe40003800155 */
[C---:B------:R-:W-:Y:S01]  /*2ac0*/  HMMA.16816.F32 R52, R8.reuse, R58, R52 ;  /* 0x0000003a0834723c */ /* 0x040fe20000001834 */
[----:B------:R-:W-:Y:S02]  /*2ad0*/  VIADDMNMX R152, R152, 0x9, R85, PT ;  /* 0x0000000998987846 */ /* 0x000fe40003800155 */
[-C--:B------:R-:W-:Y:S01]  /*2ae0*/  FMUL.FTZ R30, R60, R35.reuse ;  /* 0x000000233c1e7220 */ /* 0x080fe20000410000 */
[-C--:B------:R-:W-:Y:S01]  /*2af0*/  FMUL.FTZ R31, R61, R35.reuse ;  /* 0x000000233d1f7220 */ /* 0x080fe20000410000 */
[-C--:B------:R-:W-:Y:S01]  /*2b00*/  FMUL.FTZ R19, R62, R35.reuse ;  /* 0x000000233e137220 */ /* 0x080fe20000410000 */
[----:B------:R-:W-:Y:S01]  /*2b10*/  FMUL.FTZ R4, R63, R35 ;  /* 0x000000233f047220 */ /* 0x000fe20000410000 */
[----:B------:R-:W1:Y:S01]  /*2b20*/  MUFU.TANH R26, R26 ;  /* 0x0000001a001a7308 */ /* 0x000e620000002400 */
[----:B--2---:R-:W-:Y:S01]  /*2b30*/  HMMA.16816.F32 R48, R8, R12, R48 ;  /* 0x0000000c0830723c */ /* 0x004fe20000001830 */
[----:B------:R-:W-:-:S02]  /*2b40*/  VIMNMX R155, PT, PT, RZ, R88, !PT ;  /* 0x00000058ff9b7248 */ /* 0x000fc40007fe0100 */
[-C--:B------:R-:W-:Y:S01]  /*2b50*/  FMUL.FTZ R37, R72, R35.reuse ;  /* 0x0000002348257220 */ /* 0x080fe20000410000 */
[-C--:B------:R-:W-:Y:S01]  /*2b60*/  FMUL.FTZ R73, R73, R35.reuse ;  /* 0x0000002349497220 */ /* 0x080fe20000410000 */
[-C--:B------:R-:W-:Y:S01]  /*2b70*/  FMUL.FTZ R36, R74, R35.reuse ;  /* 0x000000234a247220 */ /* 0x080fe20000410000 */
[-C--:B------:R-:W-:Y:S01]  /*2b80*/  FMUL.FTZ R5, R75, R35.reuse ;  /* 0x000000234b057220 */ /* 0x080fe20000410000 */
[----:B------:R-:W2:Y:S01]  /*2b90*/  MUFU.TANH R29, R29 ;  /* 0x0000001d001d7308 */ /* 0x000ea20000002400 */
[----:B------:R-:W-:Y:S01]  /*2ba0*/  HMMA.16816.F32 R44, R8, R14, R44 ;  /* 0x0000000e082c723c */ /* 0x000fe2000000182c */
[----:B------:R-:W-:Y:S02]  /*2bb0*/  VIADDMNMX R153, R88, 0x8, RZ, !PT ;  /* 0x0000000858997846 */ /* 0x000fe400078001ff */
        /* <DEDUP_REMOVED lines=14> */
[----:B------:R-:W-:Y:S01]  /*2ca0*/  VIADD R35, R84, 0xffffffff ;  /* 0xffffffff54237836 */ /* 0x000fe20000000000 */
[----:B------:R-:W1:Y:S04]  /*2cb0*/  MUFU.TANH R19, R19 ;  /* 0x0000001300137308 */ /* 0x000e680000002400 */
[----:B------:R-:W-:-:S04]  /*2cc0*/  ISETP.GT.AND P1, PT, R35, R138, PT ;  /* 0x0000008a2300720c */ /* 0x000fc80003f24270 */
        /* <DEDUP_REMOVED lines=32> */
.L_x_10902:
        /* <DEDUP_REMOVED lines=15> */
[----:B-1----:R-:W1:Y:S02]  /*2fc0*/  F2I.FTZ.U32.TRUNC.NTZ R45, R44 ;  /* 0x0000002c002d7305 */ /* 0x002e64000021f000 */
[----:B-1----:R-:W-:Y:S01]  /*2fd0*/  IMAD.MOV R41, RZ, RZ, -R45 ;  /* 0x000000ffff297224 */ /* 0x002fe200078e0a2d */
[----:B------:R-:W-:-:S03]  /*2fe0*/  MOV R44, RZ ;  /* 0x000000ff002c7202 */ /* 0x000fc60000000f00 */
        /* <DEDUP_REMOVED lines=10> */
[----:B------:R-:W-:Y:S02]  /*3090*/  @!P4 VIADD R41, R41, 0x1 ;  /* 0x000000012929c836 */ /* 0x000fe40000000000 */
[-C--:B------:R-:W-:Y:S01]  /*30a0*/  ISETP.GE.U32.AND P5, PT, R45, R20.reuse, PT ;  /* 0x000000142d00720c */ /* 0x080fe20003fa6070 */
[----:B------:R-:W-:Y:S01]  /*30b0*/  @!P2 VIADD R22, R22, 0x1 ;  /* 0x000000011616a836 */ /* 0x000fe20000000000 */
        /* <DEDUP_REMOVED lines=30> */
.L_x_10903:
[----:B------:R-:W-:Y:S05]  /*32a0*/  BSYNC.RECONVERGENT B0 ;  /* 0x0000000000007941 */ /* 0x000fea0003800200 */
.L_x_10901:
        /* <DEDUP_REMOVED lines=13> */
.L_x_10900:
[----:B------:R-:W-:Y:S05]  /*3380*/  BSYNC.RECONVERGENT B1 ;  /* 0x0000000000017941 */ /* 0x000fea0003800200 */
.L_x_10899:
[----:B------:R-:W3:Y:S01]  /*3390*/  LD.E R108, desc[UR4][R2.64+0xdc] ;  /* 0x0000dc04026c7980 */ /* 0x000ee2000c101900 */
        /* <DEDUP_REMOVED lines=14> */
[C---:B------:R-:W-:Y:S01]  /*3480*/  VIADD R55, R41.reuse, 0x11 ;  /* 0x0000001129377836 */ /* 0x040fe20000000000 */
[CC--:B------:R-:W-:Y:S01]  /*3490*/  ISETP.GE.AND P1, PT, R58.reuse, R155.reuse, PT ;  /* 0x0000009b3a00720c */ /* 0x0c0fe20003f26270 */
[C---:B------:R-:W-:Y:S01]  /*34a0*/  VIADD R56, R41.reuse, 0x10 ;  /* 0x0000001029387836 */ /* 0x040fe20000000000 */
[-C--:B------:R-:W-:Y:S01]  /*34b0*/  ISETP.GE.AND P6, PT, R58, R154.reuse, PT ;  /* 0x0000009a3a00720c */ /* 0x080fe20003fc6270 */
[----:B------:R-:W-:Y:S01]  /*34c0*/  VIADD R53, R41, 0x19 ;  /* 0x0000001929357836 */ /* 0x000fe20000000000 */
[----:B--2---:R-:W-:Y:S01]  /*34d0*/  FSEL R23, R65, -INF , P1 ;  /* 0xff80000041177808 */ /* 0x004fe20000800000 */
[----:B------:R-:W-:Y:S01]  /*34e0*/  VIADD R54, R41, 0x18 ;  /* 0x0000001829367836 */ /* 0x000fe20000000000 */
[-C--:B------:R-:W-:Y:S01]  /*34f0*/  ISETP.GE.AND P1, PT, R57, R155.reuse, PT ;  /* 0x0000009b3900720c */ /* 0x080fe20003f26270 */
[C---:B------:R-:W-:Y:S01]  /*3500*/  VIADD R50, R41.reuse, 0x21 ;  /* 0x0000002129327836 */ /* 0x040fe20000000000 */
[-C--:B------:R-:W-:Y:S01]  /*3510*/  ISETP.GE.AND P5, PT, R46, R155.reuse, PT ;  /* 0x0000009b2e00720c */ /* 0x080fe20003fa6270 */
[----:B------:R-:W-:Y:S01]  /*3520*/  VIADD R52, R41, 0x20 ;  /* 0x0000002029347836 */ /* 0x000fe20000000000 */
[----:B------:R-:W-:Y:S01]  /*3530*/  FSEL R23, R23, -INF , !P6 ;  /* 0xff80000017177808 */ /* 0x000fe20007000000 */
[C---:B------:R-:W-:Y:S01]  /*3540*/  VIADD R48, R41.reuse, 0x29 ;  /* 0x0000002929307836 */ /* 0x040fe20000000000 */
[----:B------:R-:W-:Y:S01]  /*3550*/  FSEL R44, R44, -INF , !P4 ;  /* 0xff8000002c2c7808 */ /* 0x000fe20006000000 */
[----:B------:R-:W-:Y:S01]  /*3560*/  VIADD R49, R41, 0x28 ;  /* 0x0000002829317836 */ /* 0x000fe20000000000 */
[-C--:B------:R-:W-:Y:S01]  /*3570*/  ISETP.GE.AND P6, PT, R57, R154.reuse, PT ;  /* 0x0000009a3900720c */ /* 0x080fe20003fc6270 */
[C---:B------:R-:W-:Y:S01]  /*3580*/  VIADD R43, R41.reuse, 0x38 ;  /* 0x00000038292b7836 */ /* 0x040fe20000000000 */
[----:B-1----:R-:W-:Y:S01]  /*3590*/  FSEL R24, R24, -INF , P1 ;  /* 0xff80000018187808 */ /* 0x002fe20000800000 */
[C---:B------:R-:W-:Y:S01]  /*35a0*/  VIADD R45, R41.reuse, 0x31 ;  /* 0x00000031292d7836 */ /* 0x040fe20000000000 */
[----:B------:R-:W-:Y:S01]  /*35b0*/  ISETP.GE.AND P4, PT, R46, R154, PT ;  /* 0x0000009a2e00720c */ /* 0x000fe20003f86270 */
[----:B------:R-:W-:Y:S01]  /*35c0*/  VIADD R47, R41, 0x30 ;  /* 0x00000030292f7836 */ /* 0x000fe20000000000 */
[----:B------:R-:W-:Y:S01]  /*35d0*/  FSEL R16, R16, -INF , P5 ;  /* 0xff80000010107808 */ /* 0x000fe20002800000 */
[----:B------:R-:W-:Y:S01]  /*35e0*/  LDSM.16.MT88.4 R68, [R106+0x6000] ;  /* 0x006000006a44783b */ /* 0x000fe20000004200 */
[----:B------:R-:W-:-:S02]  /*35f0*/  ISETP.GE.AND P1, PT, R55, R155, PT ;  /* 0x0000009b3700720c */ /* 0x000fc40003f26270 */
[----:B------:R-:W-:Y:S01]  /*3600*/  ISETP.GE.AND P5, PT, R56, R155, PT ;  /* 0x0000009b3800720c */ /* 0x000fe20003fa6270 */
[----:B------:R-:W-:Y:S01]  /*3610*/  LDSM.16.MT88.4 R60, [R114+0x7000] ;  /* 0x00700000723c783b */ /* 0x000fe20000004200 */
[----:B------:R-:W-:Y:S02]  /*3620*/  FSEL R40, R24, -INF , !P6 ;  /* 0xff80000018287808 */ /* 0x000fe40007000000 */
[----:B------:R-:W-:Y:S02]  /*3630*/  FSEL R42, R16, -INF , !P4 ;  /* 0xff800000102a7808 */ /* 0x000fe40006000000 */
[-C--:B------:R-:W-:Y:S02]  /*3640*/  ISETP.GE.AND P6, PT, R55, R154.reuse, PT ;  /* 0x0000009a3700720c */ /* 0x080fe40003fc6270 */
[----:B------:R-:W-:Y:S02]  /*3650*/  FSEL R22, R27, -INF , P1 ;  /* 0xff8000001b167808 */ /* 0x000fe40000800000 */
[----:B------:R-:W-:-:S02]  /*3660*/  ISETP.GE.AND P4, PT, R56, R154, PT ;  /* 0x0000009a3800720c */ /* 0x000fc40003f86270 */
[----:B------:R-:W-:Y:S02]  /*3670*/  FSEL R20, R28, -INF , P5 ;  /* 0xff8000001c147808 */ /* 0x000fe40002800000 */
[CC--:B------:R-:W-:Y:S02]  /*3680*/  ISETP.GE.AND P1, PT, R53.reuse, R155.reuse, PT ;  /* 0x0000009b3500720c */ /* 0x0c0fe40003f26270 */
[----:B------:R-:W-:Y:S02]  /*3690*/  ISETP.GE.AND P5, PT, R54, R155, PT ;  /* 0x0000009b3600720c */ /* 0x000fe40003fa6270 */
[----:B------:R-:W-:Y:S02]  /*36a0*/  FSEL R22, R22, -INF , !P6 ;  /* 0xff80000016167808 */ /* 0x000fe40007000000 */
[----:B------:R-:W-:Y:S02]  /*36b0*/  FSEL R20, R20, -INF , !P4 ;  /* 0xff80000014147808 */ /* 0x000fe40006000000 */
[----:B------:R-:W-:-:S02]  /*36c0*/  ISETP.GE.AND P6, PT, R53, R154, PT ;  /* 0x0000009a3500720c */ /* 0x000fc40003fc6270 */
[----:B------:R-:W-:Y:S02]  /*36d0*/  FSEL R14, R31, -INF , P1 ;  /* 0xff8000001f0e7808 */ /* 0x000fe40000800000 */
[----:B------:R-:W-:Y:S02]  /*36e0*/  ISETP.GE.AND P4, PT, R54, R154, PT ;  /* 0x0000009a3600720c */ /* 0x000fe40003f86270 */
[----:B------:R-:W-:Y:S02]  /*36f0*/  FSEL R18, R30, -INF , P5 ;  /* 0xff8000001e127808 */ /* 0x000fe40002800000 */
[-C--:B------:R-:W-:Y:S02]  /*3700*/  ISETP.GE.AND P1, PT, R50, R155.reuse, PT ;  /* 0x0000009b3200720c */ /* 0x080fe40003f26270 */
[----:B------:R-:W-:Y:S02]  /*3710*/  ISETP.GE.AND P5, PT, R52, R155, PT ;  /* 0x0000009b3400720c */ /* 0x000fe40003fa6270 */
[----:B------:R-:W-:-:S02]  /*3720*/  FSEL R14, R14, -INF , !P6 ;  /* 0xff8000000e0e7808 */ /* 0x000fc40007000000 */
[----:B------:R-:W-:Y:S02]  /*3730*/  FSEL R18, R18, -INF , !P4 ;  /* 0xff80000012127808 */ /* 0x000fe40006000000 */
[-C--:B------:R-:W-:Y:S02]  /*3740*/  ISETP.GE.AND P6, PT, R50, R154.reuse, PT ;  /* 0x0000009a3200720c */ /* 0x080fe40003fc6270 */
[----:B------:R-:W-:Y:S02]  /*3750*/  FSEL R38, R38, -INF , P1 ;  /* 0xff80000026267808 */ /* 0x000fe40000800000 */
[----:B------:R-:W-:Y:S02]  /*3760*/  ISETP.GE.AND P4, PT, R52, R154, PT ;  /* 0x0000009a3400720c */ /* 0x000fe40003f86270 */
        /* <DEDUP_REMOVED lines=11> */
[-C--:B------:R-:W-:Y:S02]  /*3820*/  ISETP.GE.AND P6, PT, R43, R155.reuse, PT ;  /* 0x0000009b2b00720c */ /* 0x080fe40003fc6270 */
[-C--:B------:R-:W-:Y:S02]  /*3830*/  ISETP.GE.AND P4, PT, R45, R155.reuse, PT ;  /* 0x0000009b2d00720c */ /* 0x080fe40003f86270 */
[----:B------:R-:W-:-:S02]  /*3840*/  ISETP.GE.AND P5, PT, R47, R155, PT ;  /* 0x0000009b2f00720c */ /* 0x000fc40003fa6270 */
[C---:B------:R-:W-:Y:S02]  /*3850*/  ISETP.GE.AND P2, PT, R41.reuse, R153, PT ;  /* 0x000000992900720c */ /* 0x040fe40003f46270 */
[----:B------:R-:W-:Y:S02]  /*3860*/  FSEL R10, R10, -INF , P6 ;  /* 0xff8000000a0a7808 */ /* 0x000fe40003000000 */
[C---:B------:R-:W-:Y:S01]  /*3870*/  ISETP.GE.AND P3, PT, R41.reuse, R152, PT ;  /* 0x000000982900720c */ /* 0x040fe20003f66270 */
[----:B------:R-:W-:Y:S01]  /*3880*/  VIADD R41, R41, 0x39 ;  /* 0x0000003929297836 */ /* 0x000fe20000000000 */
[----:B------:R-:W-:Y:S02]  /*3890*/  FSEL R8, R8, -INF , P4 ;  /* 0xff80000008087808 */ /* 0x000fe40002000000 */
[-C--:B------:R-:W-:Y:S02]  /*38a0*/  ISETP.GE.AND P6, PT, R45, R154.reuse, PT ;  /* 0x0000009a2d00720c */ /* 0x080fe40003fc6270 */
[----:B------:R-:W-:-:S02]  /*38b0*/  ISETP.GE.AND P1, PT, R47, R154, PT ;  /* 0x0000009a2f00720c */ /* 0x000fc40003f26270 */
[----:B------:R-:W-:Y:S02]  /*38c0*/  FSEL R21, R21, -INF , P5 ;  /* 0xff80000015157808 */ /* 0x000fe40002800000 */
[----:B------:R-:W-:Y:S02]  /*38d0*/  FSEL R66, R66, -INF , P2 ;  /* 0xff80000042427808 */ /* 0x000fe40001000000 */
[----:B------:R-:W-:Y:S02]  /*38e0*/  FSEL R122, R8, -INF , !P6 ;  /* 0xff800000087a7808 */ /* 0x000fe40007000000 */
[----:B------:R-:W-:Y:S02]  /*38f0*/  FSEL R124, R21, -INF , !P1 ;  /* 0xff800000157c7808 */ /* 0x000fe40004800000 */
[C---:B------:R-:W-:Y:S02]  /*3900*/  ISETP.GE.AND P2, PT, R46.reuse, R153, PT ;  /* 0x000000992e00720c */ /* 0x040fe40003f46270 */
[----:B------:R-:W-:-:S02]  /*3910*/  ISETP.GE.AND P6, PT, R46, R152, PT ;  /* 0x000000982e00720c */ /* 0x000fc40003fc6270 */
[----:B------:R-:W-:Y:S02]  /*3920*/  ISETP.GE.AND P5, PT, R41, R155, PT ;  /* 0x0000009b2900720c */ /* 0x000fe40003fa6270 */
[-C--:B------:R-:W-:Y:S02]  /*3930*/  ISETP.GE.AND P1, PT, R58, R153.reuse, PT ;  /* 0x000000993a00720c */ /* 0x080fe40003f26270 */
[----:B------:R-:W-:Y:S02]  /*3940*/  FSEL R46, R66, -INF , !P3 ;  /* 0xff800000422e7808 */ /* 0x000fe40005800000 */
[----:B------:R-:W-:Y:S02]  /*3950*/  ISETP.GE.AND P3, PT, R57, R153, PT ;  /* 0x000000993900720c */ /* 0x000fe40003f66270 */
[----:B------:R-:W-:Y:S02]  /*3960*/  ISETP.GE.AND P4, PT, R58, R152, PT ;  /* 0x000000983a00720c */ /* 0x000fe40003f86270 */
[----:B------:R-:W-:-:S02]  /*3970*/  FSEL R51, R51, -INF , P5 ;  /* 0xff80000033337808 */ /* 0x000fc40002800000 */
[----:B------:R-:W-:Y:S02]  /*3980*/  FSEL R13, R67, -INF , P1 ;  /* 0xff800000430d7808 */ /* 0x000fe40000800000 */
[----:B------:R-:W-:Y:S02]  /*3990*/  ISETP.GE.AND P5, PT, R43, R154, PT ;  /* 0x0000009a2b00720c */ /* 0x000fe40003fa6270 */
[-C--:B------:R-:W-:Y:S02]  /*39a0*/  ISETP.GE.AND P1, PT, R56, R153.reuse, PT ;  /* 0x000000993800720c */ /* 0x080fe40003f26270 */
[----:B------:R-:W-:Y:S02]  /*39b0*/  FSEL R24, R25, -INF , P3 ;  /* 0xff80000019187808 */ /* 0x000fe40001800000 */
[----:B------:R-:W-:Y:S02]  /*39c0*/  ISETP.GE.AND P3, PT, R54, R153, PT ;  /* 0x000000993600720c */ /* 0x000fe40003f66270 */
[----:B------:R-:W-:-:S02]  /*39d0*/  FSEL R13, R13, -INF , !P4 ;  /* 0xff8000000d0d7808 */ /* 0x000fc40006000000 */
[----:B------:R-:W-:Y:S02]  /*39e0*/  FSEL R125, R10, -INF , !P5 ;  /* 0xff8000000a7d7808 */ /* 0x000fe40006800000 */
[----:B------:R-:W-:Y:S02]  /*39f0*/  ISETP.GE.AND P4, PT, R56, R152, PT ;  /* 0x000000983800720c */ /* 0x000fe40003f86270 */
[----:B------:R-:W-:Y:S02]  /*3a00*/  FSEL R16, R26, -INF , P1 ;  /* 0xff8000001a107808 */ /* 0x000fe40000800000 */
[-C--:B------:R-:W-:Y:S02]  /*3a10*/  ISETP.GE.AND P1, PT, R53, R153.reuse, PT ;  /* 0x000000993500720c */ /* 0x080fe40003f26270 */
[----:B------:R-:W-:Y:S02]  /*3a20*/  FSEL R10, R19, -INF , P3 ;  /* 0xff800000130a7808 */ /* 0x000fe40001800000 */
[----:B------:R-:W-:-:S02]  /*3a30*/  ISETP.GE.AND P3, PT, R50, R153, PT ;  /* 0x000000993200720c */ /* 0x000fc40003f66270 */
[----:B------:R-:W-:Y:S02]  /*3a40*/  FSEL R16, R16, -INF , !P4 ;  /* 0xff80000010107808 */ /* 0x000fe40006000000 */
[----:B------:R-:W-:Y:S02]  /*3a50*/  ISETP.GE.AND P4, PT, R53, R152, PT ;  /* 0x000000983500720c */ /* 0x000fe40003f86270 */
[----:B------:R-:W-:Y:S02]  /*3a60*/  FSEL R4, R4, -INF , P1 ;  /* 0xff80000004047808 */ /* 0x000fe40000800000 */
[----:B------:R-:W-:Y:S02]  /*3a70*/  ISETP.GE.AND P5, PT, R41, R154, PT ;  /* 0x0000009a2900720c */ /* 0x000fe40003fa6270 */
[----:B------:R-:W-:Y:S02]  /*3a80*/  ISETP.GE.AND P1, PT, R49, R153, PT ;  /* 0x000000993100720c */ /* 0x000fe40003f26270 */
[----:B------:R-:W-:-:S02]  /*3a90*/  FSEL R120, R5, -INF , P3 ;  /* 0xff80000005787808 */ /* 0x000fc40001800000 */
[----:B------:R-:W-:Y:S02]  /*3aa0*/  FMNMX3.FTZ R5, R44, R23, R42, !PT ;  /* 0x000000172c057276 */ /* 0x000fe4000781002a */
[----:B------:R-:W-:Y:S02]  /*3ab0*/  FSEL R17, R17, -INF , P2 ;  /* 0xff80000011117808 */ /* 0x000fe40001000000 */
[----:B------:R-:W-:Y:S02]  /*3ac0*/  FSEL R8, R4, -INF , !P4 ;  /* 0xff80000004087808 */ /* 0x000fe40006000000 */
[----:B------:R-:W-:Y:S02]  /*3ad0*/  FSEL R123, R51, -INF , !P5 ;  /* 0xff800000337b7808 */ /* 0x000fe40006800000 */
[----:B------:R-:W-:Y:S02]  /*3ae0*/  ISETP.GE.AND P4, PT, R49, R152, PT ;  /* 0x000000983100720c */ /* 0x000fe40003f86270 */
[----:B------:R-:W-:-:S02]  /*3af0*/  FSEL R7, R7, -INF , P1 ;  /* 0xff80000007077808 */ /* 0x000fc40000800000 */
[----:B------:R-:W-:Y:S02]  /*3b00*/  ISETP.GE.AND P5, PT, R57, R152, PT ;  /* 0x000000983900720c */ /* 0x000fe40003fa6270 */
[----:B------:R-:W-:Y:S02]  /*3b10*/  ISETP.GE.AND P2, PT, R55, R153, PT ;  /* 0x000000993700720c */ /* 0x000fe40003f46270 */
[----:B------:R-:W-:Y:S02]  /*3b20*/  FMNMX3.FTZ R5, R5, R40, R20, !PT ;  /* 0x0000002805057276 */ /* 0x000fe40007810014 */
[----:B------:R-:W-:Y:S02]  /*3b30*/  FSEL R38, R17, -INF , !P6 ;  /* 0xff80000011267808 */ /* 0x000fe40007000000 */
[----:B------:R-:W-:Y:S02]  /*3b40*/  FSEL R30, R7, -INF , !P4 ;  /* 0xff800000071e7808 */ /* 0x000fe40006000000 */
[----:B------:R-:W-:-:S02]  /*3b50*/  ISETP.GE.AND P6, PT, R55, R152, PT ;  /* 0x000000983700720c */ /* 0x000fc40003fc6270 */
[----:B------:R-:W-:Y:S02]  /*3b60*/  FSEL R24, R24, -INF , !P5 ;  /* 0xff80000018187808 */ /* 0x000fe40006800000 */
[----:B------:R-:W-:Y:S02]  /*3b70*/  FSEL R12, R29, -INF , P2 ;  /* 0xff8000001d0c7808 */ /* 0x000fe40001000000 */
[----:B------:R-:W-:Y:S02]  /*3b80*/  FMNMX3.FTZ R7, R5, R22, R18, !PT ;  /* 0x0000001605077276 */ /* 0x000fe40007810012 */
[----:B------:R-:W-:Y:S02]  /*3b90*/  ISETP.GE.AND P5, PT, R54, R152, PT ;  /* 0x000000983600720c */ /* 0x000fe40003fa6270 */
[----:B------:R-:W-:Y:S02]  /*3ba0*/  ISETP.GE.AND P2, PT, R52, R153, PT ;  /* 0x000000993400720c */ /* 0x000fe40003f46270 */
[----:B------:R-:W-:-:S02]  /*3bb0*/  FMNMX3.FTZ R5, R46, R13, R38, !PT ;  /* 0x0000000d2e057276 */ /* 0x000fc40007810026 */
[----:B------:R-:W-:Y:S02]  /*3bc0*/  FSEL R12, R12, -INF , !P6 ;  /* 0xff8000000c0c7808 */ /* 0x000fe40007000000 */
[----:B------:R-:W-:Y:S02]  /*3bd0*/  FMNMX3.FTZ R7, R7, R14, R156, !PT ;  /* 0x0000000e07077276 */ /* 0x000fe4000781009c */
[----:B------:R-:W-:Y:S02]  /*3be0*/  ISETP.GE.AND P6, PT, R52, R152, PT ;  /* 0x000000983400720c */ /* 0x000fe40003fc6270 */
[----:B------:R-:W-:Y:S01]  /*3bf0*/  FSEL R10, R10, -INF , !P5 ;  /* 0xff8000000a0a7808 */ /* 0x000fe20006800000 */
[----:B------:R-:W-:Y:S01]  /*3c00*/  LDSM.16.MT88.4 R52, [R106+0x7000] ;  /* 0x007000006a34783b */ /* 0x000fe20000004200 */
[----:B------:R-:W-:Y:S02]  /*3c10*/  FSEL R36, R36, -INF , P2 ;  /* 0xff80000024247808 */ /* 0x000fe40001000000 */
[----:B------:R-:W-:-:S02]  /*3c20*/  FMNMX3.FTZ R5, R5, R24, R16, !PT ;  /* 0x0000001805057276 */ /* 0x000fc40007810010 */
[----:B------:R-:W-:Y:S02]  /*3c30*/  ISETP.GE.AND P5, PT, R50, R152, PT ;  /* 0x000000983200720c */ /* 0x000fe40003fa6270 */
[-C--:B------:R-:W-:Y:S02]  /*3c40*/  ISETP.GE.AND P2, PT, R48, R153.reuse, PT ;  /* 0x000000993000720c */ /* 0x080fe40003f46270 */
[----:B------:R-:W-:Y:S02]  /*3c50*/  FMNMX3.FTZ R7, R7, R116, R150, !PT ;  /* 0x0000007407077276 */ /* 0x000fe40007810096 */
[----:B------:R-:W-:Y:S02]  /*3c60*/  FSEL R126, R36, -INF , !P6 ;  /* 0xff800000247e7808 */ /* 0x000fe40007000000 */
[----:B------:R-:W-:Y:S02]  /*3c70*/  ISETP.GE.AND P3, PT, R47, R153, PT ;  /* 0x000000992f00720c */ /* 0x000fe40003f66270 */
[----:B------:R-:W-:-:S02]  /*3c80*/  FMNMX3.FTZ R5, R5, R12, R10, !PT ;  /* 0x0000000c05057276 */ /* 0x000fc4000781000a */
[----:B------:R-:W-:Y:S02]  /*3c90*/  FSEL R120, R120, -INF , !P5 ;  /* 0xff80000078787808 */ /* 0x000fe40006800000 */
[----:B------:R-:W-:Y:S02]  /*3ca0*/  ISETP.GE.AND P1, PT, R45, R153, PT ;  /* 0x000000992d00720c */ /* 0x000fe40003f26270 */
[----:B------:R-:W-:Y:S02]  /*3cb0*/  FSEL R6, R6, -INF , P2 ;  /* 0xff80000006067808 */ /* 0x000fe40001000000 */
[----:B------:R-:W-:Y:S02]  /*3cc0*/  FMNMX3.FTZ R4, R7, R118, R124, !PT ;  /* 0x0000007607047276 */ /* 0x000fe4000781007c */
[-C--:B------:R-:W-:Y:S02]  /*3cd0*/  ISETP.GE.AND P6, PT, R48, R152.reuse, PT ;  /* 0x000000983000720c */ /* 0x080fe40003fc6270 */
[----:B------:R-:W-:-:S02]  /*3ce0*/  ISETP.GE.AND P5, PT, R47, R152, PT ;  /* 0x000000982f00720c */ /* 0x000fc40003fa6270 */
[----:B------:R-:W-:Y:S02]  /*3cf0*/  ISETP.GE.AND P2, PT, R43, R153, PT ;  /* 0x000000992b00720c */ /* 0x000fe40003f46270 */
[----:B------:R-:W-:Y:S02]  /*3d00*/  FSEL R9, R9, -INF , P3 ;  /* 0xff80000009097808 */ /* 0x000fe40001800000 */
[----:B------:R-:W-:Y:S02]  /*3d10*/  FMNMX3.FTZ R5, R5, R8, R126, !PT ;  /* 0x0000000805057276 */ /* 0x000fe4000781007e */
[----:B------:R-:W-:Y:S02]  /*3d20*/  FSEL R11, R11, -INF , P1 ;  /* 0xff8000000b0b7808 */ /* 0x000fe40000800000 */
[----:B------:R-:W-:Y:S02]  /*3d30*/  FMNMX3.FTZ R4, R4, R122, R125, !PT ;  /* 0x0000007a04047276 */ /* 0x000fe4000781007d */
[----:B------:R-:W-:-:S02]  /*3d40*/  ISETP.GE.AND P4, PT, R45, R152, PT ;  /* 0x000000982d00720c */ /* 0x000fc40003f86270 */
[----:B------:R-:W-:Y:S02]  /*3d50*/  ISETP.GE.AND P3, PT, R43, R152, PT ;  /* 0x000000982b00720c */ /* 0x000fe40003f66270 */
[----:B------:R-:W-:Y:S02]  /*3d60*/  ISETP.GE.AND P1, PT, R41, R153, PT ;  /* 0x000000992900720c */ /* 0x000fe40003f26270 */
[----:B------:R-:W-:Y:S02]  /*3d70*/  FSEL R15, R15, -INF , P2 ;  /* 0xff8000000f0f7808 */ /* 0x000fe40001000000 */
[----:B------:R-:W-:Y:S02]  /*3d80*/  FSEL R28, R6, -INF , !P6 ;  /* 0xff800000061c7808 */ /* 0x000fe40007000000 */
[----:B------:R-:W-:Y:S02]  /*3d90*/  FSEL R112, R9, -INF , !P5 ;  /* 0xff80000009707808 */ /* 0x000fe40006800000 */
[----:B------:R-:W-:-:S02]  /*3da0*/  FMNMX3.FTZ R5, R5, R120, R30, !PT ;  /* 0x0000007805057276 */ /* 0x000fc4000781001e */
[----:B------:R-:W-:Y:S02]  /*3db0*/  FMNMX.FTZ R6, R123, R4, !PT ;  /* 0x000000047b067209 */ /* 0x000fe40007810000 */
[----:B------:R-:W-:Y:S02]  /*3dc0*/  ISETP.GE.AND P2, PT, R41, R152, PT ;  /* 0x000000982900720c */ /* 0x000fe40003f46270 */
[----:B------:R-:W-:Y:S02]  /*3dd0*/  FSEL R39, R39, -INF , P1 ;  /* 0xff80000027277808 */ /* 0x000fe40000800000 */
[----:B------:R-:W-:Y:S02]  /*3de0*/  FSEL R110, R11, -INF , !P4 ;  /* 0xff8000000b6e7808 */ /* 0x000fe40006000000 */
[----:B------:R-:W-:Y:S02]  /*3df0*/  FSEL R111, R15, -INF , !P3 ;  /* 0xff8000000f6f7808 */ /* 0x000fe40005800000 */
[----:B------:R-:W-:-:S02]  /*3e00*/  FMNMX3.FTZ R4, R5, R28, R112, !PT ;  /* 0x0000001c05047276 */ /* 0x000fc40007810070 */
[----:B------:R-:W-:Y:S01]  /*3e10*/  FSEL R109, R39, -INF , !P2 ;  /* 0xff800000276d7808 */ /* 0x000fe20005000000 */
[----:B------:R-:W1:Y:S01]  /*3e20*/  SHFL.BFLY PT, R5, R6, 0x2, 0x1f ;  /* 0x0c401f0006057f89 */ /* 0x000e6200000e0000 */
        /* <DEDUP_REMOVED lines=12> */
[----:B------:R-:W-:Y:S01]  /*3ef0*/  LDSM.16.MT88.4 R4, [R106+0x8000] ;  /* 0x008000006a04783b */ /* 0x000fe20000004200 */
        /* <DEDUP_REMOVED lines=22> */
[----:B------:R-:W5:Y:S01]  /*4060*/  MUFU.EX2 R90, R90 ;  /* 0x0000005a005a7308 */ /* 0x000f620000000800 */
[-CC-:B------:R-:W-:Y:S01]  /*4070*/  FFMA.FTZ R107, R16, R108.reuse, -R113.reuse ;  /* 0x0000006c106b7223 */ /* 0x180fe20000010871 */
[-CC-:B------:R-:W-:Y:S01]  /*4080*/  FFMA.FTZ R95, R10, R108.reuse, -R113.reuse ;  /* 0x0000006c0a5f7223 */ /* 0x180fe20000010871 */
[-CC-:B------:R-:W-:Y:S01]  /*4090*/  FFMA.FTZ R94, R8, R108.reuse, -R113.reuse ;  /* 0x0000006c085e7223 */ /* 0x180fe20000010871 */
[----:B------:R-:W-:Y:S01]  /*40a0*/  MUFU.EX2 R97, R97 ;  /* 0x0000006100617308 */ /* 0x000fe20000000800 */
[----:B------:R-:W4:Y:S01]  /*40b0*/  LDSM.16.MT88.4 R8, [R114+0x8400] ;  /* 0x008400007208783b */ /* 0x000f220000004200 */
[-C--:B------:R-:W-:Y:S01]  /*40c0*/  FFMA.FTZ R141, R126, R108.reuse, -R113 ;  /* 0x0000006c7e8d7223 */ /* 0x080fe20000010871 */
[-CC-:B------:R-:W-:Y:S01]  /*40d0*/  FFMA.FTZ R115, R116, R108.reuse, -R127.reuse ;  /* 0x0000006c74737223 */ /* 0x180fe2000001087f */
[----:B------:R-:W1:Y:S01]  /*40e0*/  MUFU.EX2 R96, R96 ;  /* 0x0000006000607308 */ /* 0x000e620000000800 */
[----:B------:R-:W4:Y:S01]  /*40f0*/  LDSM.16.MT88.4 R16, [R114+0x7400] ;  /* 0x007400007210783b */ /* 0x000f220000004200 */
[----:B---3--:R-:W-:Y:S01]  /*4100*/  F2FP.F16.F32.PACK_AB R48, R98, R105 ;  /* 0x000000696230723e */ /* 0x008fe200000000ff */
[-C--:B------:R-:W-:Y:S01]  /*4110*/  FFMA.FTZ R117, R118, R108.reuse, -R127 ;  /* 0x0000006c76757223 */ /* 0x080fe2000001087f */
[----:B------:R-:W-:Y:S01]  /*4120*/  MUFU.EX2 R89, R89 ;  /* 0x0000005900597308 */ /* 0x000fe20000000800 */
[----:B------:R-:W3:Y:S01]  /*4130*/  LDSM.16.MT88.4 R20, [R106+0x6400] ;  /* 0x006400006a14783b */ /* 0x000ee20000004200 */
[----:B-----5:R-:W-:Y:S01]  /*4140*/  F2FP.F16.F32.PACK_AB R50, R90, R93 ;  /* 0x0000005d5a32723e */ /* 0x020fe200000000ff */
[-CC-:B------:R-:W-:Y:S01]  /*4150*/  FFMA.FTZ R119, R120, R108.reuse, -R113.reuse ;  /* 0x0000006c78777223 */ /* 0x180fe20000010871 */
[----:B------:R-:W5:Y:S01]  /*4160*/  MUFU.EX2 R34, R34 ;  /* 0x0000002200227308 */ /* 0x000f620000000800 */
[-CC-:B------:R-:W-:Y:S01]  /*4170*/  FFMA.FTZ R121, R30, R108.reuse, -R113.reuse ;  /* 0x0000006c1e797223 */ /* 0x180fe20000010871 */
[-C--:B------:R-:W-:Y:S01]  /*4180*/  FFMA.FTZ R126, R28, R108.reuse, -R113 ;  /* 0x0000006c1c7e7223 */ /* 0x080fe20000010871 */
[-CC-:B------:R-:W-:Y:S01]  /*4190*/  FFMA.FTZ R156, R156, R108.reuse, -R127.reuse ;  /* 0x0000006c9c9c7223 */ /* 0x180fe2000001087f */
[----:B------:R-:W-:Y:S01]  /*41a0*/  MUFU.EX2 R92, R92 ;  /* 0x0000005c005c7308 */ /* 0x000fe20000000800 */
[-CC-:B------:R-:W-:Y:S01]  /*41b0*/  FFMA.FTZ R150, R150, R108.reuse, -R127.reuse ;  /* 0x0000006c96967223 */ /* 0x180fe2000001087f */
[----:B-1----:R-:W-:Y:S01]  /*41c0*/  F2FP.F16.F32.PACK_AB R49, R96, R97 ;  /* 0x000000616031723e */ /* 0x002fe200000000ff */
[----:B------:R-:W-:Y:S01]  /*41d0*/  LDSM.16.MT88.4 R28, [R114+0x8800] ;  /* 0x00880000721c783b */ /* 0x000fe20000004200 */
[----:B------:R-:W1:Y:S01]  /*41e0*/  MUFU.EX2 R99, R99 ;  /* 0x0000006300637308 */ /* 0x000e620000000800 */
[-C--:B------:R-:W-:Y:S01]  /*41f0*/  FFMA.FTZ R165, R123, R108.reuse, -R127 ;  /* 0x0000006c7ba57223 */ /* 0x080fe2000001087f */
[----:B------:R-:W-:Y:S01]  /*4200*/  FFMA.FTZ R159, R109, R108, -R113 ;  /* 0x0000006c6d9f7223 */ /* 0x000fe20000010871 */
[----:B------:R-:W-:Y:S01]  /*4210*/  FADD.FTZ R98, R105, R98 ;  /* 0x0000006269627221 */ /* 0x000fe20000010000 */
[----:B------:R-:W-:Y:S01]  /*4220*/  MUFU.EX2 R91, R91 ;  /* 0x0000005b005b7308 */ /* 0x000fe20000000800 */
[----:B------:R-:W-:Y:S01]  /*4230*/  FADD.FTZ R96, R97, R96 ;  /* 0x0000006061607221 */ /* 0x000fe20000010000 */
[----:B-----5:R-:W-:-:S02]  /*4240*/  F2FP.F16.F32.PACK_AB R51, R34, R89 ;  /* 0x000000592233723e */ /* 0x020fc400000000ff */
[----:B------:R-:W-:Y:S01]  /*4250*/  MUFU.EX2 R88, R88 ;  /* 0x0000005800587308 */ /* 0x000fe20000000800 */
[----:B------:R-:W-:Y:S01]  /*4260*/  FADD.FTZ R89, R89, R96 ;  /* 0x0000006059597221 */ /* 0x000fe20000010000 */
[----:B------:R-:W-:Y:S02]  /*4270*/  ISETP.GT.AND P1, PT, R35, R138, PT ;  /* 0x0000008a2300720c */ /* 0x000fe40003f24270 */
[----:B------:R-:W-:Y:S01]  /*4280*/  MUFU.EX2 R107, R107 ;  /* 0x0000006b006b7308 */ /* 0x000fe20000000800 */
[C---:B------:R-:W-:Y:S01]  /*4290*/  HMMA.16816.F32 R80, R48.reuse, R76, RZ ;  /* 0x0000004c3050723c */ /* 0x040fe200000018ff */
[----:B------:R-:W-:Y:S02]  /*42a0*/  FADD.FTZ R34, R34, R89 ;  /* 0x0000005922227221 */ /* 0x000fe40000010000 */
        /* <DEDUP_REMOVED lines=24> */
[----:B-----5:R-:W-:Y:S01]  /*4430*/  F2FP.F16.F32.PACK_AB R5, R104, R107 ;  /* 0x0000006b6805723e */ /* 0x020fe200000000ff */
[----:B------:R-:W-:-:S04]  /*4440*/  FADD.FTZ R107, R107, R34 ;  /* 0x000000226b6b7221 */ /* 0x000fc80000010000 */
[----:B------:R-:W-:Y:S01]  /*4450*/  HMMA.16816.F32 R48, R48, R6, RZ ;  /* 0x000000063030723c */ /* 0x000fe200000018ff */
[----:B------:R-:W-:Y:S01]  /*4460*/  F2FP.F16.F32.PACK_AB R6, R88, R91 ;  /* 0x0000005b5806723e */ /* 0x000fe200000000ff */
[----:B------:R-:W-:Y:S01]  /*4470*/  FADD.FTZ R104, R104, R107 ;  /* 0x0000006b68687221 */ /* 0x000fe20000010000 */
[----:B--2---:R-:W-:-:S07]  /*4480*/  F2FP.F16.F32.PACK_AB R7, R94, R95 ;  /* 0x0000005f5e07723e */ /* 0x004fce00000000ff */
        /* <DEDUP_REMOVED lines=28> */
[----:B-----5:R-:W-:Y:S01]  /*4650*/  HMMA.16816.F32 R72, R4, R16, R72 ;  /* 0x000000100448723c */ /* 0x020fe20000001848 */
[-CC-:B------:R-:W-:Y:S01]  /*4660*/  FFMA.FTZ R16, R124, R108.reuse, -R127.reuse ;  /* 0x0000006c7c107223 */ /* 0x180fe2000001087f */
[-CC-:B------:R-:W-:Y:S01]  /*4670*/  FFMA.FTZ R17, R122, R108.reuse, -R127.reuse ;  /* 0x0000006c7a117223 */ /* 0x180fe2000001087f */
[-C--:B------:R-:W-:Y:S01]  /*4680*/  FFMA.FTZ R124, R125, R108.reuse, -R127 ;  /* 0x0000006c7d7c7223 */ /* 0x080fe2000001087f */
[-CC-:B------:R-:W-:Y:S01]  /*4690*/  FFMA.FTZ R125, R112, R108.reuse, -R113.reuse ;  /* 0x0000006c707d7223 */ /* 0x180fe20000010871 */
[----:B------:R-:W-:Y:S01]  /*46a0*/  MUFU.EX2 R122, R16 ;  /* 0x00000010007a7308 */ /* 0x000fe20000000800 */
[----:B------:R-:W-:-:S02]  /*46b0*/  FFMA.FTZ R112, R110, R108, -R113 ;  /* 0x0000006c6e707223 */ /* 0x000fc40000010871 */
[C---:B------:R-:W-:Y:S01]  /*46c0*/  HMMA.16816.F32 R68, R4.reuse, R18, R68 ;  /* 0x000000120444723c */ /* 0x040fe20000001844 */
[----:B------:R3:W4:Y:S04]  /*46d0*/  MUFU.EX2 R123, R17 ;  /* 0x00000011007b7308 */ /* 0x0007280000000800 */
[----:B------:R-:W-:Y:S03]  /*46e0*/  MUFU.EX2 R124, R124 ;  /* 0x0000007c007c7308 */ /* 0x000fe60000000800 */
[C---:B------:R-:W-:Y:S01]  /*46f0*/  HMMA.16816.F32 R36, R4.reuse, R28, R36 ;  /* 0x0000001c0424723c */ /* 0x040fe20000001824 */
[----:B------:R-:W-:Y:S01]  /*4700*/  FFMA.FTZ R28, R111, R108, -R113 ;  /* 0x0000006c6f1c7223 */ /* 0x000fe20000010871 */
[----:B------:R-:W-:Y:S04]  /*4710*/  MUFU.EX2 R110, R125 ;  /* 0x0000007d006e7308 */ /* 0x000fe80000000800 */
[----:B------:R-:W5:Y:S01]  /*4720*/  MUFU.EX2 R29, R112 ;  /* 0x00000070001d7308 */ /* 0x000f620000000800 */
[----:B---3--:R-:W3:Y:S01]  /*4730*/  LDSM.16.MT88.4 R16, [R106+0x6c00] ;  /* 0x006c00006a10783b */ /* 0x008ee20000004200 */
[C---:B------:R-:W-:Y:S02]  /*4740*/  HMMA.16816.F32 R40, R4.reuse, R30, R40 ;  /* 0x0000001e0428723c */ /* 0x040fe40000001828 */
[----:B------:R-:W2:Y:S06]  /*4750*/  MUFU.EX2 R28, R28 ;  /* 0x0000001c001c7308 */ /* 0x000eac0000000800 */
        /* <DEDUP_REMOVED lines=29> */
[----:B----4-:R-:W-:Y:S01]  /*4930*/  HMMA.16816.F32 R64, R4, R20, R64 ;  /* 0x000000140440723c */ /* 0x010fe20000001840 */
        /* <DEDUP_REMOVED lines=86> */
.L_x_10907:
        /* <DEDUP_REMOVED lines=8> */
.L_x_10908:
[----:B------:R-:W-:Y:S05]  /*4f20*/  BSYNC.RECONVERGENT B0 ;  /* 0x0000000000007941 */ /* 0x000fea0003800200 */
.L_x_10906:
        /* <DEDUP_REMOVED lines=116> */
[----:B------:R1:W1:Y:S02]  /*5670*/  MUFU.TANH R107, R97 ;  /* 0x00000061006b7308 */ /* 0x0002640000002400 */
        /* <DEDUP_REMOVED lines=17> */
[----:B------:R-:W-:Y:S01]  /*5790*/  FMUL.FTZ R15, R35, R132 ;  /* 0x00000084230f7220 */ /* 0x000fe20000410000 */
        /* <DEDUP_REMOVED lines=34> */
[----:B------:R-:W-:Y:S01]  /*59c0*/  LEA R9, R84, 0xffffff80, 0x6 ;  /* 0xffffff8054097811 */ /* 0x000fe200078e30ff */
[----:B------:R-:W3:Y:S01]  /*59d0*/  LD.E.64 R112, desc[UR4][R2.64+0x20] ;  /* 0x0000200402707980 */ /* 0x000ee2000c101b00 */
        /* <DEDUP_REMOVED lines=13> */
[----:B--2---:R-:W-:-:S04]  /*5ab0*/  IMAD.MOV R90, RZ, RZ, -R91 ;  /* 0x000000ffff5a7224 */ /* 0x004fc800078e0a5b */
[----:B------:R-:W-:Y:S01]  /*5ac0*/  IMAD R29, R90, R23, RZ ;  /* 0x000000175a1d7224 */ /* 0x000fe200078e02ff */
[----:B------:R-:W-:-:S05]  /*5ad0*/  MOV R90, RZ ;  /* 0x000000ff005a7202 */ /* 0x000fca0000000f00 */
        /* <DEDUP_REMOVED lines=42> */
.L_x_10912:
        /* <DEDUP_REMOVED lines=8> */
.L_x_10913:
[----:B------:R-:W-:Y:S05]  /*5e00*/  BSYNC.RECONVERGENT B0 ;  /* 0x0000000000007941 */ /* 0x000fea0003800200 */
.L_x_10911:
        /* <DEDUP_REMOVED lines=13> */
.L_x_10910:
[----:B------:R-:W-:Y:S05]  /*5ee0*/  BSYNC.RECONVERGENT B1 ;  /* 0x0000000000017941 */ /* 0x000fea0003800200 */
.L_x_10909:
[----:B-1----:R-:W3:Y:S01]  /*5ef0*/  LD.E R97, desc[UR4][R2.64+0xdc] ;  /* 0x0000dc0402617980 */ /* 0x002ee2000c101900 */
[----:B------:R-:W-:Y:S01]  /*5f00*/  IMAD R90, R84, 0x40, R87 ;  /* 0x00000040545a7824 */ /* 0x000fe200078e0257 */
[----:B------:R-:W1:Y:S03]  /*5f10*/  S2R R132, SR_CgaCtaId ;  /* 0x0000000000847919 */ /* 0x000e660000008800 */
[C---:B--2---:R-:W-:Y:S02]  /*5f20*/  VIADD R9, R90.reuse, 0xffffff80 ;  /* 0xffffff805a097836 */ /* 0x044fe40000000000 */
        /* <DEDUP_REMOVED lines=23> */
[----:B------:R-:W-:Y:S01]  /*60a0*/  FSEL R9, R24, -INF , P2 ;  /* 0xff80000018097808 */ /* 0x000fe20001000000 */
        /* <DEDUP_REMOVED lines=116> */
[----:B------:R-:W-:Y:S02]  /*67f0*/  FSEL R28, R28, -INF , P0 ;  /* 0xff8000001c1c7808 */ /* 0x000fe40000000000 */
[----:B------:R-:W-:Y:S02]  /*6800*/  FMNMX3.FTZ R4, R4, R151, R141, !PT ;  /* 0x0000009704047276 */ /* 0x000fe4000781008d */
[----:B------:R-:W-:Y:S02]  /*6810*/  FSEL R22, R22, -INF , P3 ;  /* 0xff80000016167808 */ /* 0x000fe40001800000 */
[----:B------:R-:W-:Y:S02]  /*6820*/  ISETP.GE.AND P3, PT, R5, R152, PT ;  /* 0x000000980500720c */ /* 0x000fe40003f66270 */
[----:B------:R-:W-:-:S02]  /*6830*/  ISETP.GE.AND P0, PT, R90, R153, PT ;  /* 0x000000995a00720c */ /* 0x000fc40003f06270 */
[----:B------:R-:W-:Y:S02]  /*6840*/  FSEL R121, R15, -INF , !P5 ;  /* 0xff8000000f797808 */ /* 0x000fe40006800000 */
[----:B------:R-:W-:Y:S02]  /*6850*/  FMNMX3.FTZ R6, R6, R127, R125, !PT ;  /* 0x0000007f06067276 */ /* 0x000fe4000781007d */
[----:B------:R-:W-:Y:S02]  /*6860*/  FSEL R107, R28, -INF , !P6 ;  /* 0xff8000001c6b7808 */ /* 0x000fe40007000000 */
[----:B------:R-:W-:Y:S02]  /*6870*/  FMNMX3.FTZ R4, R4, R113, R111, !PT ;  /* 0x0000007104047276 */ /* 0x000fe4000781006f */
        /* <DEDUP_REMOVED lines=8> */
[----:B------:R-:W2:Y:S01]  /*6900*/  SHFL.BFLY PT, R7, R4, 0x2, 0x1f ;  /* 0x0c401f0004077f89 */ /* 0x000ea200000e0000 */
[----:B------:R-:W-:-:S02]  /*6910*/  FMNMX3.FTZ R5, R6, R105, R99, !PT ;  /* 0x0000006906057276 */ /* 0x000fc40007810063 */
[----:B-1----:R-:W-:Y:S02]  /*6920*/  LEA R132, R132, R103, 0x18 ;  /* 0x0000006784847211 */ /* 0x002fe400078ec0ff */
[----:B------:R-:W-:-:S03]  /*6930*/  FMNMX3.FTZ R6, R5, R98, R96, !PT ;  /* 0x0000006205067276 */ /* 0x000fc60007810060 */
[----:B------:R-:W-:Y:S02]  /*6940*/  IMAD R133, R133, 0x2, R132 ;  /* 0x0000000285857824 */ /* 0x000fe400078e0284 */
[----:B------:R-:W1:Y:S02]  /*6950*/  SHFL.BFLY PT, R5, R6, 0x2, 0x1f ;  /* 0x0c401f0006057f89 */ /* 0x000e6400000e0000 */
[----:B------:R-:W-:Y:S02]  /*6960*/  VIADD R95, R133, 0x6020 ;  /* 0x00006020855f7836 */ /* 0x000fe40000000000 */
[----:B------:R-:W-:Y:S04]  /*6970*/  LDSM.16.MT88.4 R12, [R133+0x6000] ;  /* 0x00600000850c783b */ /* 0x000fe80000004200 */
[----:B------:R-:W-:Y:S01]  /*6980*/  LDSM.16.MT88.4 R16, [R133+0x7000] ;  /* 0x007000008510783b */ /* 0x000fe20000004200 */
[----:B--2---:R-:W-:-:S05]  /*6990*/  FMNMX.FTZ R7, R4, R7, !PT ;  /* 0x0000000704077209 */ /* 0x004fca0007810000 */
[----:B------:R-:W2:Y:S01]  /*69a0*/  SHFL.BFLY PT, R34, R7, 0x1, 0x1f ;  /* 0x0c201f0007227f89 */ /* 0x000ea200000e0000 */
[----:B-1----:R-:W-:-:S05]  /*69b0*/  FMNMX.FTZ R5, R6, R5, !PT ;  /* 0x0000000506057209 */ /* 0x002fca0007810000 */
[----:B------:R-:W1:Y:S01]  /*69c0*/  SHFL.BFLY PT, R32, R5, 0x1, 0x1f ;  /* 0x0c201f0005207f89 */ /* 0x000e6200000e0000 */
[----:B--2---:R-:W-:-:S04]  /*69d0*/  FMNMX.FTZ R34, R7, R34, !PT ;  /* 0x0000002207227209 */ /* 0x004fc80007810000 */
[----:B------:R-:W-:Y:S01]  /*69e0*/  FSETP.NEU.FTZ.AND P2, PT, R34, -INF , PT ;  /* 0xff8000002200780b */ /* 0x000fe20003f5d000 */
[----:B---3--:R-:W-:Y:S01]  /*69f0*/  FMUL.FTZ R104, R97, R34 ;  /* 0x0000002261687220 */ /* 0x008fe20000410000 */
[----:B-1----:R-:W-:-:S04]  /*6a00*/  FMNMX.FTZ R32, R5, R32, !PT ;  /* 0x0000002005207209 */ /* 0x002fc80007810000 */
[----:B------:R-:W-:Y:S02]  /*6a10*/  FSEL R104, R104, RZ, P2 ;  /* 0x000000ff68687208 */ /* 0x000fe40001000000 */
[----:B------:R-:W-:Y:S01]  /*6a20*/  FSETP.NEU.FTZ.AND P0, PT, R32, -INF , PT ;  /* 0xff8000002000780b */ /* 0x000fe20003f1d000 */
[----:B------:R-:W-:Y:S01]  /*6a30*/  FMUL.FTZ R102, R97, R32 ;  /* 0x0000002061667220 */ /* 0x000fe20000410000 */
[----:B------:R-:W-:Y:S01]  /*6a40*/  FSEL R5, R34, RZ, P2 ;  /* 0x000000ff22057208 */ /* 0x000fe20001000000 */
[-CC-:B------:R-:W-:Y:S01]  /*6a50*/  FFMA.FTZ R91, R91, R97.reuse, -R104.reuse ;  /* 0x000000615b5b7223 */ /* 0x180fe20000010868 */
[----:B------:R-:W-:Y:S01]  /*6a60*/  LOP3.LUT P2, RZ, R129, 0x4, RZ, 0xc0, !PT ;  /* 0x0000000481ff7812 */ /* 0x000fe2000784c0ff */
[-CC-:B------:R-:W-:Y:S01]  /*6a70*/  FFMA.FTZ R90, R35, R97.reuse, -R104.reuse ;  /* 0x00000061235a7223 */ /* 0x180fe20000010868 */
[----:B------:R-:W-:Y:S01]  /*6a80*/  FSEL R4, R32, RZ, P0 ;  /* 0x000000ff20047208 */ /* 0x000fe20000000000 */
[----:B------:R1:W-:Y:S01]  /*6a90*/  MUFU.EX2 R35, R91 ;  /* 0x0000005b00237308 */ /* 0x0003e20000000800 */
[----:B------:R-:W-:Y:S01]  /*6aa0*/  FSEL R102, R102, RZ, P0 ;  /* 0x000000ff66667208 */ /* 0x000fe20000000000 */
[-CC-:B------:R-:W-:Y:S01]  /*6ab0*/  FFMA.FTZ R92, R31, R97.reuse, -R104.reuse ;  /* 0x000000611f5c7223 */ /* 0x180fe20000010868 */
[----:B------:R-:W-:Y:S01]  /*6ac0*/  FFMA.FTZ R89, R89, R97, -R104 ;  /* 0x0000006159597223 */ /* 0x000fe20000010868 */
[----:B------:R-:W-:Y:S01]  /*6ad0*/  FADD.FTZ R10, R85, -R4 ;  /* 0x80000004550a7221 */ /* 0x000fe20000010000 */
[----:B------:R-:W-:-:S02]  /*6ae0*/  VIADD R4, R133, 0x6000 ;  /* 0x0000600085047836 */ /* 0x000fc40000000000 */
[-CC-:B------:R-:W-:Y:S01]  /*6af0*/  FFMA.FTZ R94, R8, R97.reuse, -R102.reuse ;  /* 0x00000061085e7223 */ /* 0x180fe20000010866 */
[----:B------:R-:W-:Y:S01]  /*6b00*/  FADD.FTZ R8, R86, -R5 ;  /* 0x8000000556087221 */ /* 0x000fe20000010000 */
[-CC-:B------:R-:W-:Y:S01]  /*6b10*/  FFMA.FTZ R88, R9, R97.reuse, -R102.reuse ;  /* 0x0000006109587223 */ /* 0x180fe20000010866 */
[-CC-:B------:R-:W-:Y:S01]  /*6b20*/  FFMA.FTZ R6, R11, R97.reuse, -R102.reuse ;  /* 0x000000610b067223 */ /* 0x180fe20000010866 */
[----:B------:R-:W-:Y:S02]  /*6b30*/  @P2 VIADD R95, R4, 0xffffffe0 ;  /* 0xffffffe0045f2836 */ /* 0x000fe40000000000 */
[----:B------:R-:W-:Y:S01]  /*6b40*/  FMUL.FTZ R93, R97, R8 ;  /* 0x00000008615d7220 */ /* 0x000fe20000410000 */
[-C--:B------:R-:W-:Y:S01]  /*6b50*/  FFMA.FTZ R29, R29, R97.reuse, -R102 ;  /* 0x000000611d1d7223 */ /* 0x080fe20000010866 */
[----:B------:R-:W2:Y:S01]  /*6b60*/  MUFU.EX2 R92, R92 ;  /* 0x0000005c005c7308 */ /* 0x000ea20000000800 */
[----:B-1----:R-:W-:Y:S01]  /*6b70*/  FMUL.FTZ R91, R97, R10 ;  /* 0x0000000a615b7220 */ /* 0x002fe20000410000 */
[-CC-:B------:R-:W-:Y:S01]  /*6b80*/  FFMA.FTZ R108, R115, R97.reuse, -R104.reuse ;  /* 0x00000061736c7223 */ /* 0x180fe20000010868 */
[----:B------:R-:W1:Y:S01]  /*6b90*/  LDSM.16.MT88.4 R8, [R95] ;  /* 0x000000005f08783b */ /* 0x000e620000004200 */
[----:B------:R-:W-:Y:S01]  /*6ba0*/  MUFU.EX2 R90, R90 ;  /* 0x0000005a005a7308 */ /* 0x000fe20000000800 */
[-CC-:B------:R-:W-:Y:S01]  /*6bb0*/  FFMA.FTZ R103, R27, R97.reuse, -R104.reuse ;  /* 0x000000611b677223 */ /* 0x180fe20000010868 */
[-CC-:B------:R-:W-:Y:S01]  /*6bc0*/  FFMA.FTZ R115, R25, R97.reuse, -R104.reuse ;  /* 0x0000006119737223 */ /* 0x180fe20000010868 */
[-C--:B------:R-:W-:Y:S01]  /*6bd0*/  FFMA.FTZ R106, R23, R97.reuse, -R104 ;  /* 0x00000061176a7223 */ /* 0x080fe20000010868 */
[----:B------:R-:W-:Y:S01]  /*6be0*/  MUFU.EX2 R89, R89 ;  /* 0x0000005900597308 */ /* 0x000fe20000000800 */
[----:B------:R-:W-:Y:S01]  /*6bf0*/  LDSM.16.MT88.4 R24, [R133+0x6400] ;  /* 0x006400008518783b */ /* 0x000fe20000004200 */
        /* <DEDUP_REMOVED lines=9> */
[-C--:B------:R-:W-:Y:S01]  /*6c90*/  FFMA.FTZ R118, R121, R97.reuse, -R102 ;  /* 0x0000006179767223 */ /* 0x080fe20000010866 */
[----:B------:R3:W-:Y:S01]  /*6ca0*/  MUFU.EX2 R86, R6 ;  /* 0x0000000600567308 */ /* 0x0007e20000000800 */
[-C--:B------:R-:W-:Y:S01]  /*6cb0*/  FFMA.FTZ R157, R157, R97.reuse, -R104 ;  /* 0x000000619d9d7223 */ /* 0x080fe20000010868 */
[-CC-:B------:R-:W-:Y:S01]  /*6cc0*/  FFMA.FTZ R125, R125, R97.reuse, -R102.reuse ;  /* 0x000000617d7d7223 */ /* 0x180fe20000010866 */
[-C--:B------:R-:W-:Y:S01]  /*6cd0*/  FFMA.FTZ R122, R123, R97.reuse, -R102 ;  /* 0x000000617b7a7223 */ /* 0x080fe20000010866 */
[----:B------:R-:W4:Y:S01]  /*6ce0*/  MUFU.EX2 R85, R29 ;  /* 0x0000001d00557308 */ /* 0x000f220000000800 */
[-C--:B------:R-:W-:Y:S01]  /*6cf0*/  FFMA.FTZ R124, R113, R97.reuse, -R104 ;  /* 0x00000061717c7223 */ /* 0x080fe20000010868 */
[-C--:B------:R-:W-:Y:S01]  /*6d00*/  FFMA.FTZ R113, R105, R97.reuse, -R102 ;  /* 0x0000006169717223 */ /* 0x080fe20000010866 */
[-C--:B------:R-:W-:Y:S01]  /*6d10*/  FFMA.FTZ R109, R109, R97.reuse, -R104 ;  /* 0x000000616d6d7223 */ /* 0x080fe20000010868 */
[----:B------:R-:W5:Y:S01]  /*6d20*/  MUFU.EX2 R93, R93 ;  /* 0x0000005d005d7308 */ /* 0x000f620000000800 */
[-CC-:B------:R-:W-:Y:S01]  /*6d30*/  FFMA.FTZ R105, R99, R97.reuse, -R102.reuse ;  /* 0x0000006163697223 */ /* 0x180fe20000010866 */
[----:B--2---:R-:W-:Y:S01]  /*6d40*/  F2FP.F16.F32.PACK_AB R5, R88, R94 ;  /* 0x0000005e5805723e */ /* 0x004fe200000000ff */
[----:B------:R-:W-:Y:S01]  /*6d50*/  FFMA.FTZ R96, R96, R97, -R102 ;  /* 0x0000006160607223 */ /* 0x000fe20000010866 */
        /* <DEDUP_REMOVED lines=52> */
[----:B------:R-:W5:Y:S01]  /*70a0*/  MUFU.EX2 R106, R106 ;  /* 0x0000006a006a7308 */ /* 0x000f620000000800 */
[----:B------:R-:W-:Y:S01]  /*70b0*/  FMUL.FTZ R55, R55, R91 ;  /* 0x0000005b37377220 */ /* 0x000fe20000410000 */
[C---:B------:R-:W-:Y:S01]  /*70c0*/  HMMA.16816.F32 R64, R4.reuse, R16, R64 ;  /* 0x000000100440723c */ /* 0x040fe20000001840 */
        /* <DEDUP_REMOVED lines=15> */
[----:B---3--:R-:W-:Y:S01]  /*71c0*/  HMMA.16816.F32 R44, R4, R28, R44 ;  /* 0x0000001c042c723c */ /* 0x008fe2000000182c */
[----:B------:R-:W-:Y:S01]  /*71d0*/  FFMA.FTZ R28, R151, R97, -R104 ;  /* 0x00000061971c7223 */ /* 0x000fe20000010868 */
[----:B------:R-:W-:Y:S01]  /*71e0*/  MUFU.EX2 R116, R116 ;  /* 0x0000007400747308 */ /* 0x000fe20000000800 */
[----:B------:R-:W-:Y:S01]  /*71f0*/  FFMA.FTZ R91, R159, R91, R94 ;  /* 0x0000005b9f5b7223 */ /* 0x000fe2000001005e */
[----:B------:R-:W-:-:S02]  /*7200*/  FADD.FTZ R35, R35, R92 ;  /* 0x0000005c23237221 */ /* 0x000fc40000010000 */
[----:B------:R3:W-:Y:S01]  /*7210*/  MUFU.EX2 R151, R157 ;  /* 0x0000009d00977308 */ /* 0x0007e20000000800 */
[----:B------:R-:W-:Y:S01]  /*7220*/  FADD.FTZ R91, R88, R91 ;  /* 0x0000005b585b7221 */ /* 0x000fe20000010000 */
[C---:B-1----:R-:W-:Y:S01]  /*7230*/  HMMA.16816.F32 R36, R4.reuse, R8, R36 ;  /* 0x000000080424723c */ /* 0x042fe20000001824 */
[----:B------:R-:W-:Y:S01]  /*7240*/  FADD.FTZ R90, R90, R35 ;  /* 0x000000235a5a7221 */ /* 0x000fe20000010000 */
[----:B------:R-:W-:Y:S01]  /*7250*/  MUFU.EX2 R141, R28 ;  /* 0x0000001c008d7308 */ /* 0x000fe20000000800 */
[----:B------:R-:W-:Y:S01]  /*7260*/  FADD.FTZ R86, R86, R91 ;  /* 0x0000005b56567221 */ /* 0x000fe20000010000 */
[----:B------:R-:W-:Y:S02]  /*7270*/  IMAD.MOV.U32 R35, RZ, RZ, R33 ;  /* 0x000000ffff237224 */ /* 0x000fe400078e0021 */
[----:B------:R-:W-:Y:S01]  /*7280*/  FADD.FTZ R89, R89, R90 ;  /* 0x0000005a59597221 */ /* 0x000fe20000010000 */
[----:B------:R-:W-:Y:S01]  /*7290*/  MUFU.EX2 R120, R120 ;  /* 0x0000007800787308 */ /* 0x000fe20000000800 */
[----:B------:R-:W-:Y:S01]  /*72a0*/  FADD.FTZ R86, R85, R86 ;  /* 0x0000005655567221 */ /* 0x000fe20000010000 */
[----:B------:R-:W-:Y:S01]  /*72b0*/  HMMA.16816.F32 R40, R4, R10, R40 ;  /* 0x0000000a0428723c */ /* 0x000fe20000001828 */
[----:B------:R-:W1:Y:S01]  /*72c0*/  LDSM.16.MT88.4 R8, [R95+0x1400] ;  /* 0x001400005f08783b */ /* 0x000e620000004200 */
[----:B------:R-:W-:Y:S01]  /*72d0*/  MUFU.EX2 R123, R125 ;  /* 0x0000007d007b7308 */ /* 0x000fe20000000800 */
[----:B------:R-:W-:-:S02]  /*72e0*/  IMAD.MOV.U32 R85, RZ, RZ, R32 ;  /* 0x000000ffff557224 */ /* 0x000fc400078e0020 */
[----:B------:R-:W-:Y:S01]  /*72f0*/  @P1 IMAD.MOV.U32 R85, RZ, RZ, R32 ;  /* 0x000000ffff551224 */ /* 0x000fe200078e0020 */
[----:B------:R4:W-:Y:S01]  /*7300*/  MUFU.EX2 R121, R122 ;  /* 0x0000007a00797308 */ /* 0x0009e20000000800 */
[----:B---3--:R-:W-:Y:S01]  /*7310*/  @P1 VIADD R157, R84, 0xfffffffd ;  /* 0xfffffffd549d1836 */ /* 0x008fe20000000000 */
[C---:B--2---:R-:W-:Y:S01]  /*7320*/  HMMA.16816.F32 R56, R4.reuse, R12, R56 ;  /* 0x0000000c0438723c */ /* 0x044fe20000001838 */
[-C--:B------:R-:W-:Y:S01]  /*7330*/  FFMA.FTZ R12, R21, R97.reuse, -R102 ;  /* 0x00000061150c7223 */ /* 0x080fe20000010866 */
[----:B------:R-:W-:Y:S01]  /*7340*/  MUFU.EX2 R118, R118 ;  /* 0x0000007600767308 */ /* 0x000fe20000000800 */
[----:B------:R-:W-:Y:S03]  /*7350*/  LDSM.16.MT88.4 R20, [R95+0x400] ;  /* 0x000400005f14783b */ /* 0x000fe60000004200 */
[----:B------:R-:W2:Y:S02]  /*7360*/  MUFU.EX2 R117, R12 ;  /* 0x0000000c00757308 */ /* 0x000ea40000000800 */
[----:B------:R-:W-:Y:S02]  /*7370*/  HMMA.16816.F32 R52, R4, R14, R52 ;  /* 0x0000000e0434723c */ /* 0x000fe40000001834 */
[----:B------:R-:W-:Y:S01]  /*7380*/  MUFU.EX2 R99, R113 ;  /* 0x0000007100637308 */ /* 0x000fe20000000800 */
[----:B----4-:R-:W-:-:S03]  /*7390*/  FFMA.FTZ R122, R107, R97, -R104 ;  /* 0x000000616b7a7223 */ /* 0x010fc60000010868 */
[----:B------:R-:W-:Y:S02]  /*73a0*/  MUFU.EX2 R107, R109 ;  /* 0x0000006d006b7308 */ /* 0x000fe40000000800 */
[----:B------:R-:W-:Y:S01]  /*73b0*/  HMMA.16816.F32 R48, R4, R30, R48 ;  /* 0x0000001e0430723c */ /* 0x000fe20000001830 */
[----:B------:R-:W-:Y:S01]  /*73c0*/  F2FP.F16.F32.PACK_AB R4, R103, R108 ;  /* 0x0000006c6704723e */ /* 0x000fe200000000ff */
        /* <DEDUP_REMOVED lines=56> */
[----:B--2---:R-:W-:Y:S01]  /*7750*/  HMMA.16816.F32 R56, R4, R12, R56 ;  /* 0x0000000c0438723c */ /* 0x004fe20000001838 */
[----:B------:R-:W-:-:S02]  /*7760*/  FFMA.FTZ R12, R111, R97, -R104 ;  /* 0x000000616f0c7223 */ /* 0x000fc40000010868 */
        /* <DEDUP_REMOVED lines=39> */
.L_x_10905:
[----:B------:R-:W-:-:S07]  /*79e0*/  IADD3 R157, PT, PT, R35, -0x1, RZ ;  /* 0xffffffff239d7810 */ /* 0x000fce0007ffe0ff */
.L_x_10914:
[----:B------:R-:W-:Y:S05]  /*79f0*/  BSYNC B2 ;  /* 0x0000000000027941 */ /* 0x000fea0003800000 */
.L_x_10904:
        /* <DEDUP_REMOVED lines=12> */
.L_x_10922:
        /* <DEDUP_REMOVED lines=78> */
.L_x_10917:
[----:B------:R-:W-:Y:S05]  /*7fa0*/  BSYNC.RECONVERGENT B0 ;  /* 0x0000000000007941 */ /* 0x000fea0003800200 */
.L_x_10916:
        /* <DEDUP_REMOVED lines=10> */
[----:B------:R-:W-:Y:S02]  /*8050*/  SHF.L.U32 R131, R129, 0x4, RZ ;  /* 0x0000000481837819 */ /* 0x000fe400000006ff */
[----:B------:R-:W-:Y:S02]  /*8060*/  LOP3.LUT R141, R166, R141, RZ, 0xfc, !PT ;  /* 0x0000008da68d7212 */ /* 0x000fe400078efcff */
[----:B------:R-:W-:Y:S02]  /*8070*/  IADD3 R166, P0, PT, R151, R142, RZ ;  /* 0x0000008e97a67210 */ /* 0x000fe40007f1e0ff */
[C---:B------:R-:W-:Y:S02]  /*8080*/  LOP3.LUT R89, R129.reuse, 0x8, RZ, 0xc0, !PT ;  /* 0x0000000881597812 */ /* 0x040fe400078ec0ff */
[----:B------:R-:W-:Y:S01]  /*8090*/  IADD3.X R167, PT, PT, R150, R143, RZ, P0, !PT ;  /* 0x0000008f96a77210 */ /* 0x000fe200007fe4ff */
[----:B-1----:R-:W-:Y:S01]  /*80a0*/  ULEA UR6, UR6, UR7, 0x18 ;  /* 0x0000000706067291 */ /* 0x002fe2000f8ec0ff */
[C---:B------:R-:W-:Y:S02]  /*80b0*/  SHF.L.U32 R134, R129.reuse, 0x5, RZ ;  /* 0x0000000581867819 */ /* 0x040fe400000006ff */
        /* <DEDUP_REMOVED lines=26> */
[----:B------:R-:W2:Y:S08]  /*8260*/  LDSM.16.M88.4 R92, [R87+0x3000] ;  /* 0x00300000575c783b */ /* 0x000eb00000000200 */
[----:B------:R-:W3:Y:S08]  /*8270*/  LDSM.16.M88.4 R96, [R87+0x3400] ;  /* 0x003400005760783b */ /* 0x000ef00000000200 */
[----:B------:R-:W4:Y:S08]  /*8280*/  LDSM.16.M88.4 R100, [R87+0x3800] ;  /* 0x003800005764783b */ /* 0x000f300000000200 */
[----:B------:R-:W1:Y:S04]  /*8290*/  LD.E R141, desc[UR4][R2.64+0x18c] ;  /* 0x00018c04028d7980 */ /* 0x000e68000c101900 */
[----:B------:R-:W5:Y:S08]  /*82a0*/  LDSM.16.M88.4 R104, [R87+0x3c00] ;  /* 0x003c00005768783b */ /* 0x000f700000000200 */
        /* <DEDUP_REMOVED lines=13> */
[C---:B-----5:R-:W-:Y:S07]  /*8380*/  HMMA.16816.F32 R28, R88.reuse, R104, RZ ;  /* 0x00000068581c723c */ /* 0x060fee00000018ff */
[----:B------:R-:W-:Y:S01]  /*8390*/  LDSM.16.M88.4 R96, [R87+0x4400] ;  /* 0x004400005760783b */ /* 0x000fe20000000200 */
[----:B------:R-:W-:Y:S07]  /*83a0*/  HMMA.16816.F32 R32, R88, R106, RZ ;  /* 0x0000006a5820723c */ /* 0x000fee00000018ff */
[----:B------:R-:W5:Y:S01]  /*83b0*/  LDSM.16.M88.4 R88, [R130+0x1000] ;  /* 0x001000008258783b */ /* 0x000f620000000200 */
[C---:B--2---:R-:W-:Y:S07]  /*83c0*/  HMMA.16816.F32 R4, R108.reuse, R112, R4 ;  /* 0x000000706c04723c */ /* 0x044fee0000001804 */
[----:B------:R-:W2:Y:S01]  /*83d0*/  LDSM.16.M88.4 R100, [R87+0x4800] ;  /* 0x004800005764783b */ /* 0x000ea20000000200 */
[C---:B------:R-:W-:Y:S07]  /*83e0*/  HMMA.16816.F32 R8, R108.reuse, R114, R8 ;  /* 0x000000726c08723c */ /* 0x040fee0000001808 */
[----:B------:R-:W2:Y:S01]  /*83f0*/  LDSM.16.M88.4 R104, [R87+0x4c00] ;  /* 0x004c00005768783b */ /* 0x000ea20000000200 */
[C---:B---3--:R-:W-:Y:S07]  /*8400*/  HMMA.16816.F32 R12, R108.reuse, R116, R12 ;  /* 0x000000746c0c723c */ /* 0x048fee000000180c */
[----:B------:R-:W-:Y:S01]  /*8410*/  LDSM.16.M88.4 R112, [R86+0x1000] ;  /* 0x001000005670783b */ /* 0x000fe20000000200 */
[C---:B------:R-:W-:Y:S07]  /*8420*/  HMMA.16816.F32 R16, R108.reuse, R118, R16 ;  /* 0x000000766c10723c */ /* 0x040fee0000001810 */
[----:B------:R-:W3:Y:S01]  /*8430*/  LDSM.16.M88.4 R116, [R85+0x4000] ;  /* 0x004000005574783b */ /* 0x000ee20000000200 */
[C---:B------:R-:W-:Y:S08]  /*8440*/  HMMA.16816.F32 R20, R108.reuse, R120, R20 ;  /* 0x000000786c14723c */ /* 0x040ff00000001814 */
[C---:B------:R-:W-:Y:S01]  /*8450*/  HMMA.16816.F32 R24, R108.reuse, R122, R24 ;  /* 0x0000007a6c18723c */ /* 0x040fe20000001818 */
[----:B------:R-:W-:Y:S07]  /*8460*/  LDSM.16.M88.4 R120, [R85+0x4800] ;  /* 0x004800005578783b */ /* 0x000fee0000000200 */
[C---:B----4-:R-:W-:Y:S08]  /*8470*/  HMMA.16816.F32 R28, R108.reuse, R124, R28 ;  /* 0x0000007c6c1c723c */ /* 0x050ff0000000181c */
[----:B------:R-:W-:Y:S01]  /*8480*/  HMMA.16816.F32 R32, R108, R126, R32 ;  /* 0x0000007e6c20723c */ /* 0x000fe20000001820 */
[----:B------:R-:W4:Y:S07]  /*8490*/  LDSM.16.M88.4 R108, [R85+0x4400] ;  /* 0x00440000556c783b */ /* 0x000f2e0000000200 */
[C---:B-----5:R-:W-:Y:S01]  /*84a0*/  HMMA.16816.F32 R4, R88.reuse, R92, R4 ;  /* 0x0000005c5804723c */ /* 0x060fe20000001804 */
[----:B------:R-:W-:Y:S07]  /*84b0*/  LDSM.16.M88.4 R124, [R85+0x5000] ;  /* 0x00500000557c783b */ /* 0x000fee0000000200 */
[C---:B------:R-:W-:Y:S01]  /*84c0*/  HMMA.16816.F32 R8, R88.reuse, R94, R8 ;  /* 0x0000005e5808723c */ /* 0x040fe20000001808 */
[----:B------:R-:W5:Y:S07]  /*84d0*/  LDSM.16.M88.4 R92, [R85+0x4c00] ;  /* 0x004c0000555c783b */ /* 0x000f6e0000000200 */
        /* <DEDUP_REMOVED lines=8> */
[----:B------:R-:W2:Y:S07]  /*8560*/  LDSM.16.M88.4 R88, [R87+0x5400] ;  /* 0x005400005758783b */ /* 0x000eae0000000200 */
[C---:B---3--:R-:W-:Y:S01]  /*8570*/  HMMA.16816.F32 R4, R112.reuse, R116, R4 ;  /* 0x000000747004723c */ /* 0x048fe20000001804 */
[----:B------:R-:W3:Y:S07]  /*8580*/  LDSM.16.M88.4 R104, [R87+0x5800] ;  /* 0x005800005768783b */ /* 0x000eee0000000200 */
[C---:B------:R-:W-:Y:S01]  /*8590*/  HMMA.16816.F32 R8, R112.reuse, R118, R8 ;  /* 0x000000767008723c */ /* 0x040fe20000001808 */
[----:B------:R-:W-:Y:S07]  /*85a0*/  LDSM.16.M88.4 R116, [R86+0x2000] ;  /* 0x002000005674783b */ /* 0x000fee0000000200 */
[C---:B----4-:R-:W-:Y:S08]  /*85b0*/  HMMA.16816.F32 R12, R112.reuse, R108, R12 ;  /* 0x0000006c700c723c */ /* 0x050ff0000000180c */
[C---:B------:R-:W-:Y:S01]  /*85c0*/  HMMA.16816.F32 R16, R112.reuse, R110, R16 ;  /* 0x0000006e7010723c */ /* 0x040fe20000001810 */
[----:B------:R-:W4:Y:S07]  /*85d0*/  LDSM.16.M88.4 R108, [R87+0x5c00] ;  /* 0x005c0000576c783b */ /* 0x000f2e0000000200 */
[C---:B------:R-:W-:Y:S08]  /*85e0*/  HMMA.16816.F32 R20, R112.reuse, R120, R20 ;  /* 0x000000787014723c */ /* 0x040ff00000001814 */
[C---:B------:R-:W-:Y:S08]  /*85f0*/  HMMA.16816.F32 R24, R112.reuse, R122, R24 ;  /* 0x0000007a7018723c */ /* 0x040ff00000001818 */
[C---:B-----5:R-:W-:Y:S08]  /*8600*/  HMMA.16816.F32 R28, R112.reuse, R92, R28 ;  /* 0x0000005c701c723c */ /* 0x060ff0000000181c */
[----:B------:R-:W-:Y:S01]  /*8610*/  HMMA.16816.F32 R32, R112, R94, R32 ;  /* 0x0000005e7020723c */ /* 0x000fe20000001820 */
[----:B------:R-:W-:Y:S07]  /*8620*/  LDSM.16.M88.4 R92, [R85+0x5800] ;  /* 0x00580000555c783b */ /* 0x000fee0000000200 */
[C---:B--2---:R-:W-:Y:S08]  /*8630*/  HMMA.16816.F32 R4, R96.reuse, R100, R4 ;  /* 0x000000646004723c */ /* 0x044ff00000001804 */
[C---:B------:R-:W-:Y:S08]  /*8640*/  HMMA.16816.F32 R8, R96.reuse, R102, R8 ;  /* 0x000000666008723c */ /* 0x040ff00000001808 */
[C---:B------:R-:W-:Y:S08]  /*8650*/  HMMA.16816.F32 R12, R96.reuse, R88, R12 ;  /* 0x00000058600c723c */ /* 0x040ff0000000180c */
[C---:B------:R-:W-:Y:S01]  /*8660*/  HMMA.16816.F32 R16, R96.reuse, R90, R16 ;  /* 0x0000005a6010723c */ /* 0x040fe20000001810 */
[----:B------:R-:W2:Y:S07]  /*8670*/  LDSM.16.M88.4 R88, [R85+0x5400] ;  /* 0x005400005558783b */ /* 0x000eae0000000200 */
[C---:B---3--:R-:W-:Y:S08]  /*8680*/  HMMA.16816.F32 R20, R96.reuse, R104, R20 ;  /* 0x000000686014723c */ /* 0x048ff00000001814 */
[C---:B------:R-:W-:Y:S08]  /*8690*/  HMMA.16816.F32 R24, R96.reuse, R106, R24 ;  /* 0x0000006a6018723c */ /* 0x040ff00000001818 */
[C---:B----4-:R-:W-:Y:S08]  /*86a0*/  HMMA.16816.F32 R28, R96.reuse, R108, R28 ;  /* 0x0000006c601c723c */ /* 0x050ff0000000181c */
[----:B------:R-:W-:Y:S08]  /*86b0*/  HMMA.16816.F32 R32, R96, R110, R32 ;  /* 0x0000006e6020723c */ /* 0x000ff00000001820 */
[C---:B------:R-:W-:Y:S08]  /*86c0*/  HMMA.16816.F32 R4, R116.reuse, R124, R4 ;  /* 0x0000007c7404723c */ /* 0x040ff00000001804 */
[C---:B------:R-:W-:Y:S08]  /*86d0*/  HMMA.16816.F32 R8, R116.reuse, R126, R8 ;  /* 0x0000007e7408723c */ /* 0x040ff00000001808 */
[C---:B--2---:R-:W-:Y:S03]  /*86e0*/  HMMA.16816.F32 R12, R116.reuse, R88, R12 ;  /* 0x00000058740c723c */ /* 0x044fe6000000180c */
[-C--:B-1----:R-:W-:Y:S01]  /*86f0*/  FMUL.FTZ R166, R4, R141.reuse ;  /* 0x0000008d04a67220 */ /* 0x082fe20000410000 */
        /* <DEDUP_REMOVED lines=148> */
.L_x_10921:
[----:B------:R-:W-:Y:S05]  /*9040*/  BSYNC.RECONVERGENT B0 ;  /* 0x0000000000007941 */ /* 0x000fea0003800200 */
.L_x_10920:
        /* <DEDUP_REMOVED lines=13> */
.L_x_10919:
[----:B------:R-:W-:Y:S05]  /*9120*/  BSYNC.RECONVERGENT B1 ;  /* 0x0000000000017941 */ /* 0x000fea0003800200 */
.L_x_10918:
[----:B------:R-:W3:Y:S01]  /*9130*/  LD.E R87, desc[UR4][R2.64+0xdc] ;  /* 0x0000dc0402577980 */ /* 0x000ee2000c101900 */
[C---:B------:R-:W-:Y:S01]  /*9140*/  VIADD R20, R158.reuse, 0xffffffe1 ;  /* 0xffffffe19e147836 */ /* 0x040fe20000000000 */
[C---:B------:R-:W-:Y:S01]  /*9150*/  ISETP.GE.AND P1, PT, R158.reuse, R155, PT ;  /* 0x0000009b9e00720c */ /* 0x040fe20003f26270 */
[C---:B------:R-:W-:Y:S01]  /*9160*/  VIADD R13, R158.reuse, 0xffffffe9 ;  /* 0xffffffe99e0d7836 */ /* 0x040fe20000000000 */
[C---:B------:R-:W-:Y:S01]  /*9170*/  ISETP.GE.AND P6, PT, R158.reuse, R153, PT ;  /* 0x000000999e00720c */ /* 0x040fe20003fc6270 */
[----:B--2---:R-:W-:Y:S01]  /*9180*/  VIADD R4, R158, 0xffffffe0 ;  /* 0xffffffe09e047836 */ /* 0x004fe20000000000 */
        /* <DEDUP_REMOVED lines=15> */
[C---:B------:R-:W-:Y:S01]  /*9280*/  VIADD R10, R158.reuse, 0x9 ;  /* 0x000000099e0a7836 */ /* 0x040fe20000000000 */
[-C--:B------:R-:W-:Y:S01]  /*9290*/  ISETP.GE.AND P1, PT, R11, R155.reuse, PT ;  /* 0x0000009b0b00720c */ /* 0x080fe20003f26270 */
[C---:B------:R-:W-:Y:S01]  /*92a0*/  VIADD R8, R158.reuse, 0x10 ;  /* 0x000000109e087836 */ /* 0x040fe20000000000 */
[----:B------:R-:W-:Y:S01]  /*92b0*/  FSEL R169, R169, -INF , P4 ;  /* 0xff800000a9a97808 */ /* 0x000fe20002000000 */
[C---:B------:R-:W-:Y:S01]  /*92c0*/  VIADD R6, R158.reuse, 0x11 ;  /* 0x000000119e067836 */ /* 0x040fe20000000000 */
[----:B------:R-:W-:Y:S01]  /*92d0*/  ISETP.GE.AND P4, PT, R9, R155, PT ;  /* 0x0000009b0900720c */ /* 0x000fe20003f86270 */
[----:B------:R-:W-:Y:S01]  /*92e0*/  VIADD R16, R158, 0x19 ;  /* 0x000000199e107836 */ /* 0x000fe20000000000 */
        /* <DEDUP_REMOVED lines=35> */
[----:B------:R-:W-:Y:S01]  /*9520*/  ISETP.GE.AND P5, PT, R4, R152, PT ;  /* 0x000000980400720c */ /* 0x000fe20003fa6270 */
[----:B------:R-:W-:Y:S01]  /*9530*/  VIADD R4, R158, 0x18 ;  /* 0x000000189e047836 */ /* 0x000fe20000000000 */
        /* <DEDUP_REMOVED lines=13> */
[-C--:B------:R-:W-:Y:S02]  /*9610*/  ISETP.GE.AND P1, PT, R4, R153.reuse, PT ;  /* 0x000000990400720c */ /* 0x080fe40003f26270 */
[-C--:B------:R-:W-:Y:S02]  /*9620*/  ISETP.GE.AND P0, PT, R158, R154.reuse, PT ;  /* 0x0000009a9e00720c */ /* 0x080fe40003f06270 */
[----:B------:R-:W-:Y:S02]  /*9630*/  FSEL R21, R21, -INF , !P6 ;  /* 0xff80000015157808 */ /* 0x000fe40007000000 */
[----:B------:R-:W-:Y:S02]  /*9640*/  FSEL R91, R190, -INF , P4 ;  /* 0xff800000be5b7808 */ /* 0x000fe40002000000 */
[-C--:B------:R-:W-:Y:S02]  /*9650*/  ISETP.GE.AND P4, PT, R20, R154.reuse, PT ;  /* 0x0000009a1400720c */ /* 0x080fe40003f86270 */
[----:B------:R-:W-:Y:S02]  /*9660*/  ISETP.GE.AND P6, PT, R13, R154, PT ;  /* 0x0000009a0d00720c */ /* 0x000fe40003fc6270 */
[----:B------:R-:W-:Y:S02]  /*9670*/  FSEL R126, R126, -INF , !P0 ;  /* 0xff8000007e7e7808 */ /* 0x000fe40004000000 */
[----:B------:R-:W-:Y:S02]  /*9680*/  FSEL R89, R191, -INF , P1 ;  /* 0xff800000bf597808 */ /* 0x000fe40000800000 */
[C---:B------:R-:W-:Y:S01]  /*9690*/  ISETP.GE.AND P0, PT, R158.reuse, R152, PT ;  /* 0x000000989e00720c */ /* 0x040fe20003f06270 */
[----:B------:R-:W-:Y:S01]  /*96a0*/  VIADD R158, R158, 0xffffffc0 ;  /* 0xffffffc09e9e7836 */ /* 0x000fe20000000000 */
[----:B------:R-:W-:Y:S02]  /*96b0*/  ISETP.GE.AND P1, PT, R7, R154, PT ;  /* 0x0000009a0700720c */ /* 0x000fe40003f26270 */
[----:B------:R-:W-:Y:S02]  /*96c0*/  FSEL R19, R19, -INF , !P4 ;  /* 0xff80000013137808 */ /* 0x000fe40006000000 */
[----:B------:R-:W-:Y:S02]  /*96d0*/  FSEL R17, R17, -INF , !P6 ;  /* 0xff80000011117808 */ /* 0x000fe40007000000 */
[----:B------:R-:W-:Y:S02]  /*96e0*/  ISETP.GE.AND P4, PT, R7, R152, PT ;  /* 0x000000980700720c */ /* 0x000fe40003f86270 */
[----:B------:R-:W-:Y:S02]  /*96f0*/  ISETP.GE.AND P6, PT, R11, R154, PT ;  /* 0x0000009a0b00720c */ /* 0x000fe40003fc6270 */
[----:B------:R-:W-:Y:S02]  /*9700*/  FSEL R122, R122, -INF , !P0 ;  /* 0xff8000007a7a7808 */ /* 0x000fe40004000000 */
[----:B------:R-:W-:Y:S02]  /*9710*/  FSEL R7, R170, -INF , !P1 ;  /* 0xff800000aa077808 */ /* 0x000fe40004800000 */
[----:B------:R-:W-:Y:S02]  /*9720*/  ISETP.GE.AND P0, PT, R16, R153, PT ;  /* 0x000000991000720c */ /* 0x000fe40003f06270 */
[-C--:B------:R-:W-:Y:S02]  /*9730*/  ISETP.GE.AND P1, PT, R13, R152.reuse, PT ;  /* 0x000000980d00720c */ /* 0x080fe40003f26270 */
[----:B------:R-:W-:Y:S02]  /*9740*/  FSEL R15, R15, -INF , !P5 ;  /* 0xff8000000f0f7808 */ /* 0x000fe40006800000 */
[----:B------:R-:W-:Y:S02]  /*9750*/  FSEL R118, R118, -INF , !P6 ;  /* 0xff80000076767808 */ /* 0x000fe40007000000 */
[C---:B------:R-:W-:Y:S02]  /*9760*/  ISETP.GE.AND P6, PT, R9.reuse, R152, PT ;  /* 0x000000980900720c */ /* 0x040fe40003fc6270 */
[----:B------:R-:W-:Y:S02]  /*9770*/  ISETP.GE.AND P5, PT, R9, R154, PT ;  /* 0x0000009a0900720c */ /* 0x000fe40003fa6270 */
[----:B------:R-:W-:Y:S02]  /*9780*/  FSEL R88, R192, -INF , P0 ;  /* 0xff800000c0587808 */ /* 0x000fe40000000000 */
[----:B------:R-:W-:Y:S02]  /*9790*/  FSEL R9, R173, -INF , !P1 ;  /* 0xff800000ad097808 */ /* 0x000fe40004800000 */
[-C--:B------:R-:W-:Y:S02]  /*97a0*/  ISETP.GE.AND P0, PT, R20, R152.reuse, PT ;  /* 0x000000981400720c */ /* 0x080fe40003f06270 */
        /* <DEDUP_REMOVED lines=18> */
[-C--:B------:R-:W-:Y:S02]  /*98d0*/  ISETP.GE.AND P5, PT, R5, R154.reuse, PT ;  /* 0x0000009a0500720c */ /* 0x080fe40003fa6270 */
[----:B------:R-:W-:Y:S02]  /*98e0*/  FSEL R141, R141, -INF , !P0 ;  /* 0xff8000008d8d7808 */ /* 0x000fe40004000000 */
[C---:B------:R-:W-:Y:S02]  /*98f0*/  ISETP.GE.AND P0, PT, R6.reuse, R154, PT ;  /* 0x0000009a0600720c */ /* 0x040fe40003f06270 */
        /* <DEDUP_REMOVED lines=35> */
[----:B------:R-:W-:Y:S01]  /*9b30*/  SHFL.BFLY PT, R25, R8, 0x2, 0x1f ;  /* 0x0c401f0008197f89 */ /* 0x000fe200000e0000 */
[----:B------:R-:W-:Y:S02]  /*9b40*/  FSEL R89, R89, -INF , !P0 ;  /* 0xff80000059597808 */ /* 0x000fe40004000000 */
        /* <DEDUP_REMOVED lines=8> */
[----:B------:R-:W2:Y:S01]  /*9bd0*/  SHFL.BFLY PT, R86, R23, 0x1, 0x1f ;  /* 0x0c201f0017567f89 */ /* 0x000ea200000e0000 */
[----:B------:R-:W-:Y:S04]  /*9be0*/  LOP3.LUT R134, R134, 0x120, RZ, 0xc0, !PT ;  /* 0x0000012086867812 */ /* 0x000fe800078ec0ff */
[----:B------:R-:W-:Y:S05]  /*9bf0*/  LOP3.LUT R133, R134, R6, R133, 0xf6, !PT ;  /* 0x0000000686857212 */ /* 0x000fea00078ef685 */
[----:B------:R-:W-:Y:S04]  /*9c00*/  IMAD R101, R133, 0x2, R132 ;  /* 0x0000000285657824 */ /* 0x000fe800078e0284 */
[----:B------:R-:W-:Y:S01]  /*9c10*/  VIADD R102, R101, 0x6020 ;  /* 0x0000602065667836 */ /* 0x000fe20000000000 */
[----:B------:R-:W-:Y:S01]  /*9c20*/  LDSM.16.MT88.4 R28, [R101+0x7000] ;  /* 0x00700000651c783b */ /* 0x000fe20000004200 */
[----:B-1----:R-:W-:Y:S02]  /*9c30*/  FMNMX.FTZ R85, R4, R85, !PT ;  /* 0x0000005504557209 */ /* 0x002fe40007810000 */
[----:B--2---:R-:W-:Y:S03]  /*9c40*/  FMNMX.FTZ R86, R23, R86, !PT ;  /* 0x0000005617567209 */ /* 0x004fe60007810000 */
[----:B---3--:R-:W-:Y:S01]  /*9c50*/  FMUL.FTZ R90, R87, R85 ;  /* 0x00000055575a7220 */ /* 0x008fe20000410000 */
        /* <DEDUP_REMOVED lines=24> */
[-CC-:B------:R-:W-:Y:S01]  /*9de0*/  FFMA.FTZ R134, R99, R87.reuse, -R110.reuse ;  /* 0x0000005763867223 */ /* 0x180fe2000001086e */
[-CC-:B------:R-:W-:Y:S01]  /*9df0*/  FFMA.FTZ R166, R98, R87.reuse, -R110.reuse ;  /* 0x0000005762a67223 */ /* 0x180fe2000001086e */
[-CC-:B------:R-:W-:Y:S07]  /*9e00*/  FFMA.FTZ R118, R118, R87.reuse, -R110.reuse ;  /* 0x0000005776767223 */ /* 0x180fee000001086e */
[----:B------:R-:W3:Y:S01]  /*9e10*/  MUFU.EX2 R108, R108 ;  /* 0x0000006c006c7308 */ /* 0x000ee20000000800 */
[-CC-:B------:R-:W-:Y:S01]  /*9e20*/  FFMA.FTZ R126, R126, R87.reuse, -R110.reuse ;  /* 0x000000577e7e7223 */ /* 0x180fe2000001086e */
[-CC-:B------:R-:W-:Y:S01]  /*9e30*/  FFMA.FTZ R133, R124, R87.reuse, -R110.reuse ;  /* 0x000000577c857223 */ /* 0x180fe2000001086e */
[-CC-:B------:R-:W-:Y:S07]  /*9e40*/  FFMA.FTZ R120, R120, R87.reuse, -R110.reuse ;  /* 0x0000005778787223 */ /* 0x180fee000001086e */
[----:B------:R-:W-:Y:S01]  /*9e50*/  MUFU.EX2 R109, R109 ;  /* 0x0000006d006d7308 */ /* 0x000fe20000000800 */
[-CC-:B------:R-:W-:Y:S01]  /*9e60*/  FFMA.FTZ R127, R127, R87.reuse, -R110.reuse ;  /* 0x000000577f7f7223 */ /* 0x180fe2000001086e */
[-C--:B------:R-:W-:Y:S01]  /*9e70*/  FFMA.FTZ R113, R113, R87.reuse, -R110 ;  /* 0x0000005771717223 */ /* 0x080fe2000001086e */
[-CC-:B------:R-:W-:Y:S07]  /*9e80*/  FFMA.FTZ R164, R91, R87.reuse, -R90.reuse ;  /* 0x000000575ba47223 */ /* 0x180fee000001085a */
[----:B------:R-:W4:Y:S01]  /*9e90*/  MUFU.EX2 R107, R107 ;  /* 0x0000006b006b7308 */ /* 0x000f220000000800 */
[-CC-:B------:R-:W-:Y:S01]  /*9ea0*/  FFMA.FTZ R168, R89, R87.reuse, -R90.reuse ;  /* 0x0000005759a87223 */ /* 0x180fe2000001085a */
[-CC-:B------:R-:W-:Y:S01]  /*9eb0*/  FFMA.FTZ R121, R121, R87.reuse, -R90.reuse ;  /* 0x0000005779797223 */ /* 0x180fe2000001085a */
[-CC-:B------:R-:W-:Y:S07]  /*9ec0*/  FFMA.FTZ R122, R122, R87.reuse, -R90.reuse ;  /* 0x000000577a7a7223 */ /* 0x180fee000001085a */
[----:B------:R-:W-:Y:S01]  /*9ed0*/  MUFU.EX2 R104, R104 ;  /* 0x0000006800687308 */ /* 0x000fe20000000800 */
[----:B------:R-:W-:Y:S01]  /*9ee0*/  FFMA.FTZ R141, R141, R87, -R90 ;  /* 0x000000578d8d7223 */ /* 0x000fe2000001085a */
[----:B---3--:R-:W-:Y:S08]  /*9ef0*/  F2FP.F16.F32.PACK_AB R92, R108, R105 ;  /* 0x000000696c5c723e */ /* 0x008ff000000000ff */
[----:B------:R-:W3:Y:S01]  /*9f00*/  MUFU.EX2 R103, R103 ;  /* 0x0000006700677308 */ /* 0x000ee20000000800 */
[----:B------:R-:W-:Y:S09]  /*9f10*/  ISETP.GT.AND P0, PT, R157, R138, PT ;  /* 0x0000008a9d00720c */ /* 0x000ff20003f04270 */
        /* <DEDUP_REMOVED lines=36> */
[C---:B--2---:R-:W-:Y:S01]  /*a160*/  HMMA.16816.F32 R12, R92.reuse, R20, R12 ;  /* 0x000000145c0c723c */ /* 0x044fe2000000180c */
        /* <DEDUP_REMOVED lines=57> */
[----:B------:R-:W1:Y:S01]  /*a500*/  MUFU.EX2 R134, R134 ;  /* 0x0000008600867308 */ /* 0x000e620000000800 */
[----:B------:R-:W-:Y:S02]  /*a510*/  IMAD.MOV.U32 R84, RZ, RZ, R85 ;  /* 0x000000ffff547224 */ /* 0x000fe400078e0055 */
[----:B------:R-:W-:Y:S01]  /*a520*/  FFMA.FTZ R109, R0, R159, R109 ;  /* 0x0000009f006d7223 */ /* 0x000fe2000001006d */
[----:B------:R-:W-:Y:S06]  /*a530*/  FADD.FTZ R105, R108, R105 ;  /* 0x000000696c697221 */ /* 0x000fec0000010000 */
        /* <DEDUP_REMOVED lines=25> */
[----:B------:R-:W4:Y:S02]  /*a6d0*/  LDSM.16.MT88.4 R56, [R102+0x2400] ;  /* 0x002400006638783b */ /* 0x000f240000004200 */
[----:B------:R-:W-:Y:S05]  /*a6e0*/  FADD.FTZ R119, R119, R116 ;  /* 0x0000007477777221 */ /* 0x000fea0000010000 */
        /* <DEDUP_REMOVED lines=82> */
.L_x_10915:
        /* <DEDUP_REMOVED lines=11> */
.L_x_10930:
        /* <DEDUP_REMOVED lines=98> */
[----:B------:R-:W3:Y:S01]  /*b2e0*/  @P0 MUFU.LG2 R59, R4 ;  /* 0x00000004003b0308 */ /* 0x000ee20000000c00 */
[----:B------:R-:W-:Y:S01]  /*b2f0*/  SHF.R.U32.HI R56, RZ, 0x3, R129 ;  /* 0x00000003ff387819 */ /* 0x000fe20000011681 */
[----:B------:R-:W-:Y:S01]  /*b300*/  BSSY.RECONVERGENT B0, `(.L_x_10924) ;  /* 0x0000038000007945 */ /* 0x000fe20003800200 */
[----:B----4-:R-:W-:-:S02]  /*b310*/  LOP3.LUT R7, R13, 0x18, R100, 0x78, !PT ;  /* 0x000000180d077812 */ /* 0x010fc400078e7864 */
[----:B------:R-:W-:Y:S02]  /*b320*/  IADD3 R6, PT, PT, R56, 0x10, RZ ;  /* 0x0000001038067810 */ /* 0x000fe40007ffe0ff */
[----:B------:R-:W-:Y:S01]  /*b330*/  SHF.L.U32 R8, R145, 0x6, RZ ;  /* 0x0000000691087819 */ /* 0x000fe200000006ff */
[----:B------:R-:W4:Y:S01]  /*b340*/  @P5 MUFU.LG2 R84, R84 ;  /* 0x0000005400545308 */ /* 0x000f220000000c00 */
[----:B------:R-:W-:Y:S02]  /*b350*/  LOP3.LUT R7, R7, 0xf24, R128, 0xf8, !PT ;  /* 0x00000f2407077812 */ /* 0x000fe400078ef880 */
[-C--:B------:R-:W-:Y:S02]  /*b360*/  ISETP.GE.AND P3, PT, R6, R135.reuse, PT ;  /* 0x000000870600720c */ /* 0x080fe40003f66270 */
[----:B------:R-:W-:Y:S02]  /*b370*/  IADD3 R6, PT, PT, R56, 0x20, RZ ;  /* 0x0000002038067810 */ /* 0x000fe40007ffe0ff */
[----:B------:R-:W-:Y:S01]  /*b380*/  LEA R132, R7, R132, 0x2 ;  /* 0x0000008407847211 */ /* 0x000fe200078e10ff */
[----:B------:R-:W-:Y:S01]  /*b390*/  BAR.SYNC.DEFER_BLOCKING 0x0 ;  /* 0x0000000000007b1d */ /* 0x000fe20000010000 */
[----:B------:R-:W-:Y:S01]  /*b3a0*/  ISETP.GE.AND P2, PT, R6, R135, PT ;  /* 0x000000870600720c */ /* 0x000fe20003f46270 */
[----:B---3--:R-:W-:Y:S01]  /*b3b0*/  @P0 FMUL.FTZ R59, R59, 0.69314718246459960938 ;  /* 0x3f3172183b3b0820 */ /* 0x008fe20000410000 */
[----:B------:R-:W-:-:S02]  /*b3c0*/  LOP3.LUT R57, R128, 0x1c, RZ, 0xc0, !PT ;  /* 0x0000001c80397812 */ /* 0x000fc400078ec0ff */
[----:B------:R-:W-:Y:S02]  /*b3d0*/  LOP3.LUT P6, RZ, R129, 0x3, RZ, 0xc0, !PT ;  /* 0x0000000381ff7812 */ /* 0x000fe400078cc0ff */
[----:B-1----:R-:W-:Y:S01]  /*b3e0*/  MOV R3, 0xff800000 ;  /* 0xff80000000037802 */ /* 0x002fe20000000f00 */
[----:B------:R-:W-:Y:S02]  /*b3f0*/  IMAD R57, R56, 0x60, R57 ;  /* 0x0000006038397824 */ /* 0x000fe400078e0239 */
[----:B-----5:R-:W-:Y:S01]  /*b400*/  @P0 FFMA.FTZ R3, R0, R86, R59 ;  /* 0x0000005600030223 */ /* 0x020fe2000001003b */
[----:B------:R-:W-:Y:S01]  /*b410*/  ISETP.GE.AND P4, PT, R56, R135, PT ;  /* 0x000000873800720c */ /* 0x000fe20003f86270 */
[----:B----4-:R-:W-:Y:S01]  /*b420*/  @P5 FMUL.FTZ R59, R84, 0.69314718246459960938 ;  /* 0x3f317218543b5820 */ /* 0x010fe20000410000 */
        /* <DEDUP_REMOVED lines=37> */
.L_x_10925:
[----:B------:R-:W-:Y:S05]  /*b680*/  BSYNC.RECONVERGENT B0 ;  /* 0x0000000000007941 */ /* 0x000fea0003800200 */
.L_x_10924:
        /* <DEDUP_REMOVED lines=10> */
[----:B--2---:R-:W-:Y:S05]  /*b730*/  @P1 RET.REL.NODEC R144 `(_ZN5flash24flash_fwd_splitkv_kernelI23Flash_fwd_kernel_traitsILi96ELi64ELi64ELi4ELb0ELb0EN7cutlass6half_tE19Flash_kernel_traitsILi96ELi64ELi64ELi4ES3_EELb0ELb1ELb0ELb0ELb1ELb1ELb1ELb0EEEvNS_16Flash_fwd_paramsE) ;  /* 0xffffff4890301950 */ /* 0x004fea0003c3ffff */
[----:B------:R-:W-:Y:S01]  /*b740*/  MOV R145, 0x0 ;  /* 0x0000000000917802 */ /* 0x000fe20000000f00 */
[----:B------:R-:W-:Y:S04]  /*b750*/  ST.E.128 desc[UR4][R52.64+0x4800], R36 ;  /* 0x0048002434007985 */ /* 0x000fe8000c101d04 */
[----:B------:R-:W-:Y:S04]  /*b760*/  ST.E.128 desc[UR4][R52.64+0x4880], R20 ;  /* 0x0048801434007985 */ /* 0x000fe8000c101d04 */
[----:B------:R1:W-:Y:S02]  /*b770*/  ST.E.128 desc[UR4][R52.64+0x4900], R4 ;  /* 0x0049000434007985 */ /* 0x0003e4000c101d04 */
[----:B-1----:R-:W-:Y:S05]  /*b780*/  RET.REL.NODEC R144 `(_ZN5flash24flash_fwd_splitkv_kernelI23Flash_fwd_kernel_traitsILi96ELi64ELi64ELi4ELb0ELb0EN7cutlass6half_tE19Flash_kernel_traitsILi96ELi64ELi64ELi4ES3_EELb0ELb1ELb0ELb0ELb1ELb1ELb1ELb0EEEvNS_16Flash_fwd_paramsE) ;  /* 0xffffff48901c7950 */ /* 0x002fea0003c3ffff */
.L_x_10923:
[----:B------:R-:W-:Y:S01]  /*b790*/  MOV R6, 0x2 ;  /* 0x0000000200067802 */ /* 0x000fe20000000f00 */
[----:B------:R-:W-:Y:S01]  /*b7a0*/  IMAD.MOV.U32 R5, RZ, RZ, 0x1f ;  /* 0x0000001fff057424 */ /* 0x000fe200078e00ff */
[----:B------:R-:W-:-:S07]  /*b7b0*/  MOV R7, 0xffffffff ;  /* 0xffffffff00077802 */ /* 0x000fce0000000f00 */
[----:B-1---5:R-:W-:Y:S05]  /*b7c0*/  WARPSYNC.COLLECTIVE R7, `(.L_x_10926) ;  /* 0x0000000007087348 */ /* 0x022fea0003c00000 */
[----:B------:R2:W3:Y:S02]  /*b7d0*/  SHFL.BFLY P0, R8, R165, R6, R5 ;  /* 0x0c000006a5087389 */ /* 0x0004e40000000005 */
[----:B-123-5:R-:W-:Y:S05]  /*b7e0*/  ENDCOLLECTIVE ;  /* 0x000000000000791b */ /* 0x02efea0003800000 */
.L_x_10926:
[----:B------:R-:W-:Y:S02]  /*b7f0*/  IMAD.MOV.U32 R4, RZ, RZ, R8 ;  /* 0x000000ffff047224 */ /* 0x000fe400078e0008 */
[----:B------:R-:W-:Y:S02]  /*b800*/  IMAD.MOV.U32 R6, RZ, RZ, 0x1 ;  /* 0x00000001ff067424 */ /* 0x000fe400078e00ff */
[----:B------:R-:W-:-:S05]  /*b810*/  FADD.FTZ R9, R4, R165 ;  /* 0x000000a504097221 */ /* 0x000fca0000010000 */
[----:B------:R-:W-:-:S07]  /*b820*/  MOV R165, R9 ;  /* 0x0000000900a57202 */ /* 0x000fce0000000f00 */
[----:B------:R-:W-:Y:S05]  /*b830*/  WARPSYNC.COLLECTIVE R7, `(.L_x_10927) ;  /* 0x0000000007087348 */ /* 0x000fea0003c00000 */
[----:B------:R1:W2:Y:S02]  /*b840*/  SHFL.BFLY P0, R8, R165, R6, R5 ;  /* 0x0c000006a5087389 */ /* 0x0002a40000000005 */
[----:B-12---:R-:W-:Y:S05]  /*b850*/  ENDCOLLECTIVE ;  /* 0x000000000000791b */ /* 0x006fea0003800000 */
.L_x_10927:
[----:B------:R-:W-:Y:S01]  /*b860*/  MOV R165, R159 ;  /* 0x0000009f00a57202 */ /* 0x000fe20000000f00 */
[----:B------:R-:W-:Y:S01]  /*b870*/  IMAD.MOV.U32 R6, RZ, RZ, 0x2 ;  /* 0x00000002ff067424 */ /* 0x000fe200078e00ff */
[----:B------:R-:W-:-:S07]  /*b880*/  MOV R4, R8 ;  /* 0x0000000800047202 */ /* 0x000fce0000000f00 */
[----:B------:R-:W-:Y:S05]  /*b890*/  WARPSYNC.COLLECTIVE R7, `(.L_x_10928) ;  /* 0x0000000007087348 */ /* 0x000fea0003c00000 */
[----:B------:R1:W2:Y:S02]  /*b8a0*/  SHFL.BFLY P0, R8, R165, R6, R5 ;  /* 0x0c000006a5087389 */ /* 0x0002a40000000005 */
[----:B-12---:R-:W-:Y:S05]  /*b8b0*/  ENDCOLLECTIVE ;  /* 0x000000000000791b */ /* 0x006fea0003800000 */
.L_x_10928:
[----:B------:R-:W-:Y:S01]  /*b8c0*/  FADD.FTZ R4, R9, R4 ;  /* 0x0000000409047221 */ /* 0x000fe20000010000 */
[----:B------:R-:W-:Y:S01]  /*b8d0*/  FADD.FTZ R84, R8, R159 ;  /* 0x0000009f08547221 */ /* 0x000fe20000010000 */
[----:B------:R-:W-:-:S04]  /*b8e0*/  MOV R6, 0x1 ;  /* 0x0000000100067802 */ /* 0x000fc80000000f00 */
[----:B------:R-:W-:-:S07]  /*b8f0*/  MOV R165, R84 ;  /* 0x0000005400a57202 */ /* 0x000fce0000000f00 */
[----:B------:R-:W-:Y:S05]  /*b900*/  WARPSYNC.COLLECTIVE R7, `(.L_x_10929) ;  /* 0x0000000007087348 */ /* 0x000fea0003c00000 */
[----:B------:R1:W2:Y:S02]  /*b910*/  SHFL.BFLY P0, R8, R165, R6, R5 ;  /* 0x0c000006a5087389 */ /* 0x0002a40000000005 */
[----:B-12---:R-:W-:Y:S05]  /*b920*/  ENDCOLLECTIVE ;  /* 0x000000000000791b */ /* 0x006fea0003800000 */
.L_x_10929:
[----:B------:R-:W-:Y:S05]  /*b930*/  BRA `(.L_x_10930) ;  /* 0xfffffff000e07947 */ /* 0x000fea000383ffff */
.L_x_10931:
        /* <DEDUP_REMOVED lines=12> */
.L_x_11735:


//--------------------- .text._ZN5flash24flash_fwd_splitkv_kernelI23Flash_fwd_kernel_traitsILi96ELi64ELi64ELi4ELb0ELb0EN7cutlass6half_tE19Flash_kernel_traitsILi96ELi64ELi64ELi4ES3_EELb0ELb1ELb1ELb0ELb0ELb0ELb1ELb0EEEvNS_16Flash_fwd_paramsE --------------------------
	.section	.text._ZN5flash24flash_fwd_splitkv_kernelI23Flash_fwd_kernel_traitsILi96ELi64ELi64ELi4ELb0ELb0EN7cutlass6half_tE19Flash_kernel_traitsILi96ELi64ELi64ELi4ES3_EELb0ELb1ELb1ELb0ELb0ELb0ELb1ELb0EEEvNS_16Flash_fwd_paramsE,"ax",@progbits
	.align	128
        .global         _ZN5flash24flash_fwd_splitkv_kernelI23Flash_fwd_kernel_traitsILi96ELi64ELi64ELi4ELb0ELb0EN7cutlass6half_tE19Flash_kernel_traitsILi96ELi64ELi64ELi4ES3_EELb0ELb1ELb1ELb0ELb0ELb0ELb1ELb0EEEvNS_16Flash_fwd_paramsE
        .type           _ZN5flash24flash_fwd_splitkv_kernelI23Flash_fwd_kernel_traitsILi96ELi64ELi64ELi4ELb0ELb0EN7cutlass6half_tE19Flash_kernel_traitsILi96ELi64ELi64ELi4ES3_EELb0ELb1ELb1ELb0ELb0ELb0ELb1ELb0EEEvNS_16Flash_fwd_paramsE,@function
        .size           _ZN5flash24flash_fwd_splitkv_kernelI23Flash_fwd_kernel_traitsILi96ELi64ELi64ELi4ELb0ELb0EN7cutlass6half_tE19Flash_kernel_traitsILi96ELi64ELi64ELi4ES3_EELb0ELb1ELb1ELb0ELb0ELb0ELb1ELb0EEEvNS_16Flash_fwd_paramsE,(.L_x_11736 - _ZN5flash24flash_fwd_splitkv_kernelI23Flash_fwd_kernel_traitsILi96ELi64ELi64ELi4ELb0ELb0EN7cutlass6half_tE19Flash_kernel_traitsILi96ELi64ELi64ELi4ES3_EELb0ELb1ELb1ELb0ELb0ELb0ELb1ELb0EEEvNS_16Flash_fwd_paramsE)
        .other          _ZN5flash24flash_fwd_splitkv_kernelI23Flash_fwd_kernel_traitsILi96ELi64ELi64ELi4ELb0ELb0EN7cutlass6half_tE19Flash_kernel_traitsILi96ELi64ELi64ELi4ES3_EELb0ELb1ELb1ELb0ELb0ELb0ELb1ELb0EEEvNS_16Flash_fwd_paramsE,@"STO_CUDA_ENTRY STV_DEFAULT"
_ZN5flash24flash_fwd_splitkv_kernelI23Flash_fwd_kernel_traitsILi96ELi64ELi64ELi4ELb0ELb0EN7cutlass6half_tE19Flash_kernel_traitsILi96ELi64ELi64ELi4ES3_EELb0ELb1ELb1ELb0ELb0ELb0ELb1ELb0EEEvNS_16Flash_fwd_paramsE:
.text._ZN5flash24flash_fwd_splitkv_kernelI23Flash_fwd_kernel_traitsILi96ELi64ELi64ELi4ELb0ELb0EN7cutlass6half_tE19Flash_kernel_traitsILi96ELi64ELi64ELi4ES3_EELb0ELb1ELb1ELb0ELb0ELb0ELb1ELb0EEEvNS_16Flash_fwd_paramsE:
        /* <DEDUP_REMOVED lines=29> */
[----:B---3--:R-:W-:Y:S05]  /*01d0*/  CALL.REL.NOINC `($_ZN5flash24flash_fwd_splitkv_kernelI23Flash_fwd_kernel_traitsILi96ELi64ELi64ELi4ELb0ELb0EN7cutlass6half_tE19Flash_kernel_traitsILi96ELi64ELi64ELi4ES3_EELb0ELb1ELb1ELb0ELb0ELb0ELb1ELb0EEEvNS_16Flash_fwd_paramsE$_ZN5flash30compute_attn_1rowblock_splitkvI23Flash_fwd_kernel_traitsILi96ELi64ELi64ELi4ELb0ELb0EN7cutlass6half_tE19Flash_kernel_traitsILi96ELi64ELi64ELi4ES3_EELb0ELb1ELb1ELb0ELb0ELb0ELb1ELb0ENS_16Flash_fwd_paramsEEEvRKT8_iiiii) ;  /* 0x0000000000087944 */ /* 0x008fea0003c00000 */
[----:B------:R-:W-:Y:S05]  /*01e0*/  BSYNC.RECONVERGENT B3 ;  /* 0x0000000000037941 */ /* 0x000fea0003800200 */
.L_x_10932:
[----:B------:R-:W-:Y:S05]  /*01f0*/  EXIT ;  /* 0x000000000000794d */ /* 0x000fea0003800000 */
        .type           $_ZN5flash24flash_fwd_splitkv_kernelI23Flash_fwd_kernel_traitsILi96ELi64ELi64ELi4ELb0ELb0EN7cutlass6half_tE19Flash_kernel_traitsILi96ELi64ELi64ELi4ES3_EELb0ELb1ELb1ELb0ELb0ELb0ELb1ELb0EEEvNS_16Flash_fwd_paramsE$_ZN5flash30compute_attn_1rowblock_splitkvI23Flash_fwd_kernel_traitsILi96ELi64ELi64ELi4ELb0ELb0EN7cutlass6half_tE19Flash_kernel_traitsILi96ELi64ELi64ELi4ES3_EELb0ELb1ELb1ELb0ELb0ELb0ELb1ELb0ENS_16Flash_fwd_paramsEEEvRKT8_iiiii,@function
        .size           $_ZN5flash24flash_fwd_splitkv_kernelI23Flash_fwd_kernel_traitsILi96ELi64ELi64ELi4ELb0ELb0EN7cutlass6half_tE19Flash_kernel_traitsILi96ELi64ELi64ELi4ES3_EELb0ELb1ELb1ELb0ELb0ELb0ELb1ELb0EEEvNS_16Flash_fwd_paramsE$_ZN5flash30compute_attn_1rowblock_splitkvI23Flash_fwd_kernel_traitsILi96ELi64ELi64ELi4ELb0ELb0EN7cutlass6half_tE19Flash_kernel_traitsILi96ELi64ELi64ELi4ES3_EELb0ELb1ELb1ELb0ELb0ELb0ELb1ELb0ENS_16Flash_fwd_paramsEEEvRKT8_iiiii,(.L_x_11736 - $_ZN5flash24flash_fwd_splitkv_kernelI23Flash_fwd_kernel_traitsILi96ELi64ELi64ELi4ELb0ELb0EN7cutlass6half_tE19Flash_kernel_traitsILi96ELi64ELi64ELi4ES3_EELb0ELb1ELb1ELb0ELb0ELb0ELb1ELb0EEEvNS_16Flash_fwd_paramsE$_ZN5flash30compute_attn_1rowblock_splitkvI23Flash_fwd_kernel_traitsILi96ELi64ELi64ELi4ELb0ELb0EN7cutlass6half_tE19Flash_kernel_traitsILi96ELi64ELi64ELi4ES3_EELb0ELb1ELb1ELb0ELb0ELb0ELb1ELb0ENS_16Flash_fwd_paramsEEEvRKT8_iiiii)
$_ZN5flash24flash_fwd_splitkv_kernelI23Flash_fwd_kernel_traitsILi96ELi64ELi64ELi4ELb0ELb0EN7cutlass6half_tE19Flash_kernel_traitsILi96ELi64ELi64ELi4ES3_EELb0ELb1ELb1ELb0ELb0ELb0ELb1ELb0EEEvNS_16Flash_fwd_paramsE$_ZN5flash30compute_attn_1rowblock_splitkvI23Flash_fwd_kernel_traitsILi96ELi64ELi64ELi4ELb0ELb0EN7cutlass6half_tE19Flash_kernel_traitsILi96ELi64ELi64ELi4ES3_EELb0ELb1ELb1ELb0ELb0ELb0ELb1ELb0ENS_16Flash_fwd_paramsEEEvRKT8_iiiii:
        /* <DEDUP_REMOVED lines=38> */
.L_x_10934:
[----:B------:R-:W-:Y:S05]  /*0460*/  BSYNC.RECONVERGENT B0 ;  /* 0x0000000000007941 */ /* 0x000fea0003800200 */
.L_x_10933:
[----:B------:R-:W-:Y:S04]  /*0470*/  BSSY.RECONVERGENT B0, `(.L_x_10935) ;  /* 0x0000007000007945 */ /* 0x000fe80003800200 */
[----:B------:R-:W-:Y:S05]  /*0480*/  @!P3 BRA `(.L_x_10936) ;  /* 0x000000000014b947 */ /* 0x000fea0003800000 */
[----:B-----5:R-:W3:Y:S02]  /*0490*/  LD.E.U8 R6, desc[UR4][R2.64+0x1b2] ;  /* 0x0001b20402067980 */ /* 0x020ee4000c101100 */
[----:B---3--:R-:W-:-:S13]  /*04a0*/  ISETP.NE.AND P1, PT, R6, RZ, PT ;  /* 0x000000ff0600720c */ /* 0x008fda0003f25270 */
[----:B------:R-:W3:Y:S02]  /*04b0*/  @P1 LD.E R7, desc[UR4][R12.64+0x4] ;  /* 0x000004040c071980 */ /* 0x000ee4000c101900 */
[----:B---3--:R-:W-:-:S06]  /*04c0*/  @P1 IADD3 R6, PT, PT, R7, -R18, RZ ;  /* 0x8000001207061210 */ /* 0x008fcc0007ffe0ff */
[----:B------:R3:W5:Y:S02]  /*04d0*/  @!P1 LD.E R6, desc[UR4][R12.64] ;  /* 0x000000040c069980 */ /* 0x000764000c101900 */
.L_x_10936:
[----:B------:R-:W-:Y:S05]  /*04e0*/  BSYNC.RECONVERGENT B0 ;  /* 0x0000000000007941 */ /* 0x000fea0003800200 */
.L_x_10935:
        /* <DEDUP_REMOVED lines=8> */
.L_x_10938:
[----:B------:R-:W4:Y:S01]  /*0570*/  LD.E.64 R8, desc[UR4][R2.64+0x108] ;  /* 0x0001080402087980 */ /* 0x000f22000c101b00 */
[----:B------:R-:W-:Y:S01]  /*0580*/  BSSY.RECONVERGENT B0, `(.L_x_10940) ;  /* 0x0000006000007945 */ /* 0x000fe20003800200 */
[----:B------:R-:W-:Y:S01]  /*0590*/  IMAD.MOV.U32 R95, RZ, RZ, RZ ;  /* 0x000000ffff5f7224 */ /* 0x000fe200078e00ff */
[----:B----4-:R-:W-:-:S04]  /*05a0*/  ISETP.NE.U32.AND P0, PT, R8, RZ, PT ;  /* 0x000000ff0800720c */ /* 0x010fc80003f05070 */
[----:B------:R-:W-:-:S13]  /*05b0*/  ISETP.NE.AND.EX P0, PT, R9, RZ, PT, P0 ;  /* 0x000000ff0900720c */ /* 0x000fda0003f05300 */
[----:B------:R-:W-:Y:S05]  /*05c0*/  @!P0 BRA `(.L_x_10941) ;  /* 0x0000000000048947 */ /* 0x000fea0003800000 */
[----:B------:R4:W5:Y:S02]  /*05d0*/  LD.E R95, desc[UR4][R2.64+0xbc] ;  /* 0x0000bc04025f7980 */ /* 0x000964000c101900 */
.L_x_10941:
[----:B------:R-:W-:Y:S05]  /*05e0*/  BSYNC.RECONVERGENT B0 ;  /* 0x0000000000007941 */ /* 0x000fea0003800200 */
.L_x_10940:
[----:B-----5:R-:W-:Y:S02]  /*05f0*/  IADD3 R95, PT, PT, R95, R6, -R17 ;  /* 0x000000065f5f7210 */ /* 0x020fe40007ffe811 */
.L_x_10939:
[----:B------:R-:W-:Y:S05]  /*0600*/  BSYNC.RECONVERGENT B1 ;  /* 0x0000000000017941 */ /* 0x000fea0003800200 */
.L_x_10937:
[----:B------:R-:W-:Y:S01]  /*0610*/  IMAD.SHL.U32 R11, R147, 0x40, RZ ;  /* 0x00000040930b7824 */ /* 0x000fe200078e00ff */
[----:B------:R-:W-:Y:S01]  /*0620*/  MOV R6, R146 ;  /* 0x0000009200067202 */ /* 0x000fe20000000f00 */
[----:B------:R-:W-:-:S03]  /*0630*/  IMAD.MOV.U32 R7, RZ, RZ, 0x0 ;  /* 0x00000000ff077424 */ /* 0x000fc600078e00ff */
[----:B------:R-:W-:-:S13]  /*0640*/  ISETP.GT.AND P0, PT, R122, R11, PT ;  /* 0x0000000b7a00720c */ /* 0x000fda0003f04270 */
[----:B-1234-:R-:W-:Y:S05]  /*0650*/  @!P0 RET.REL.NODEC R6 `(_ZN5flash24flash_fwd_splitkv_kernelI23Flash_fwd_kernel_traitsILi96ELi64ELi64ELi4ELb0ELb0EN7cutlass6half_tE19Flash_kernel_traitsILi96ELi64ELi64ELi4ES3_EELb0ELb1ELb1ELb0ELb0ELb0ELb1ELb0EEEvNS_16Flash_fwd_paramsE) ;  /* 0xfffffff806688950 */ /* 0x01efea0003c3ffff */
[----:B------:R-:W2:Y:S04]  /*0660*/  LD.E R6, desc[UR4][R2.64+0xb8] ;  /* 0x0000b80402067980 */ /* 0x000ea8000c101900 */
[----:B------:R-:W3:Y:S04]  /*0670*/  LD.E R7, desc[UR4][R2.64+0x188] ;  /* 0x0001880402077980 */ /* 0x000ee8000c101900 */
[----:B------:R-:W4:Y:S01]  /*0680*/  LD.E R9, desc[UR4][R2.64+0x184] ;  /* 0x0001840402097980 */ /* 0x000f22000c101900 */
[----:B------:R-:W-:Y:S01]  /*0690*/  IABS R10, R0 ;  /* 0x00000000000a7213 */ /* 0x000fe20000000000 */
[----:B------:R-:W-:Y:S01]  /*06a0*/  IMAD.IADD R85, R11, 0x1, R95 ;  /* 0x000000010b557824 */ /* 0x000fe200078e025f */
[----:B------:R-:W1:Y:S02]  /*06b0*/  S2R R87, SR_TID.X ;  /* 0x0000000000577919 */ /* 0x000e640000002100 */
[----:B------:R-:W5:Y:S08]  /*06c0*/  I2F.RP R8, R10 ;  /* 0x0000000a00087306 */ /* 0x000f700000209400 */
[----:B-----5:R-:W5:Y:S02]  /*06d0*/  MUFU.RCP R20, R8 ;  /* 0x0000000800147308 */ /* 0x020f640000001000 */
[----:B-----5:R-:W-:-:S06]  /*06e0*/  VIADD R20, R20, 0xffffffe ;  /* 0x0ffffffe14147836 */ /* 0x020fcc0000000000 */
[----:B------:R-:W5:Y:S02]  /*06f0*/  F2I.FTZ.U32.TRUNC.NTZ R21, R20 ;  /* 0x0000001400157305 */ /* 0x000f64000021f000 */
[----:B-----5:R-:W-:Y:S02]  /*0700*/  IMAD.MOV R19, RZ, RZ, -R21 ;  /* 0x000000ffff137224 */ /* 0x020fe400078e0a15 */
        /* <DEDUP_REMOVED lines=16> */
[----:B------:R-:W-:Y:S02]  /*0810*/  VIADD R6, R95, 0x3f ;  /* 0x0000003f5f067836 */ /* 0x000fe40000000000 */
[----:B------:R-:W-:Y:S01]  /*0820*/  IMAD R8, R147, 0x40, -R122 ;  /* 0x0000004093087824 */ /* 0x000fe200078e0a7a */
[----:B------:R-:W-:Y:S02]  /*0830*/  ISETP.GT.U32.AND P1, PT, R10, R21, PT ;  /* 0x000000150a00720c */ /* 0x000fe40003f24070 */
[--C-:B------:R-:W-:Y:S02]  /*0840*/  SHF.R.S32.HI R13, RZ, 0x1f, R6.reuse ;  /* 0x0000001fff0d7819 */ /* 0x100fe40000011406 */
[----:B---3--:R-:W-:Y:S02]  /*0850*/  IADD3 R7, PT, PT, R7, R8, R6 ;  /* 0x0000000807077210 */ /* 0x008fe40007ffe006 */
[----:B------:R-:W-:-:S02]  /*0860*/  LEA.HI R6, R13, R6, RZ, 0x6 ;  /* 0x000000060d067211 */ /* 0x000fc400078f30ff */
[----:B------:R-:W-:Y:S01]  /*0870*/  SHF.R.S32.HI R8, RZ, 0x1f, R9 ;  /* 0x0000001fff087819 */ /* 0x000fe20000011409 */
[----:B------:R-:W-:Y:S01]  /*0880*/  VIADD R7, R7, 0x40 ;  /* 0x0000004007077836 */ /* 0x000fe20000000000 */
[----:B------:R-:W-:Y:S02]  /*0890*/  SHF.R.S32.HI R6, RZ, 0x6, R6 ;  /* 0x00000006ff067819 */ /* 0x000fe40000011406 */
[----:B------:R-:W-:Y:S01]  /*08a0*/  LEA.HI R8, R8, R9, RZ, 0x6 ;  /* 0x0000000908087211 */ /* 0x000fe200078f30ff */
[----:B------:R-:W-:Y:S02]  /*08b0*/  @!P1 IMAD.IADD R21, R21, 0x1, -R10 ;  /* 0x0000000115159824 */ /* 0x000fe400078e0a0a */
[----:B------:R-:W-:Y:S01]  /*08c0*/  @!P1 VIADD R19, R19, 0x1 ;  /* 0x0000000113139836 */ /* 0x000fe20000000000 */
[----:B------:R-:W-:Y:S02]  /*08d0*/  ISETP.NE.AND P1, PT, R0, RZ, PT ;  /* 0x000000ff0000720c */ /* 0x000fe40003f25270 */
[----:B------:R-:W-:-:S02]  /*08e0*/  ISETP.GE.U32.AND P2, PT, R21, R10, PT ;  /* 0x0000000a1500720c */ /* 0x000fc40003f46070 */
[----:B------:R-:W-:-:S11]  /*08f0*/  SHF.R.S32.HI R8, RZ, 0x6, R8 ;  /* 0x00000006ff087819 */ /* 0x000fd60000011408 */
[----:B------:R-:W-:-:S04]  /*0900*/  @P2 VIADD R19, R19, 0x1 ;  /* 0x0000000113132836 */ /* 0x000fc80000000000 */
[----:B------:R-:W-:-:S04]  /*0910*/  IMAD.MOV.U32 R10, RZ, RZ, R19 ;  /* 0x000000ffff0a7224 */ /* 0x000fc800078e0013 */
[----:B------:R-:W-:Y:S01]  /*0920*/  @!P0 IMAD.MOV R10, RZ, RZ, -R10 ;  /* 0x000000ffff0a8224 */ /* 0x000fe200078e0a0a */
[----:B------:R-:W-:Y:S02]  /*0930*/  @!P1 LOP3.LUT R10, RZ, R0, RZ, 0x33, !PT ;  /* 0x00000000ff0a9212 */ /* 0x000fe400078e33ff */
[----:B------:R-:W-:-:S03]  /*0940*/  SHF.R.S32.HI R0, RZ, 0x1f, R7 ;  /* 0x0000001fff007819 */ /* 0x000fc60000011407 */
[----:B------:R-:W-:Y:S01]  /*0950*/  IMAD R141, R10, UR8, RZ ;  /* 0x000000080a8d7c24 */ /* 0x000fe2000f8e02ff */
[----:B------:R-:W-:-:S04]  /*0960*/  LEA.HI R0, R0, R7, RZ, 0x6 ;  /* 0x0000000700007211 */ /* 0x000fc800078f30ff */
[C---:B------:R-:W-:Y:S02]  /*0970*/  VIADDMNMX R6, R141.reuse, R10, R6, PT ;  /* 0x0000000a8d067246 */ /* 0x040fe40003800106 */
        /* <DEDUP_REMOVED lines=40> */
.L_x_10944:
[----:B------:R-:W-:Y:S05]  /*0c00*/  BSYNC.RECONVERGENT B0 ;  /* 0x0000000000007941 */ /* 0x000fea0003800200 */
.L_x_10943:
        /* <DEDUP_REMOVED lines=16> */
.L_x_10946:
[----:B------:R-:W-:Y:S05]  /*0d10*/  BSYNC.RECONVERGENT B0 ;  /* 0x0000000000007941 */ /* 0x000fea0003800200 */
.L_x_10945:
        /* <DEDUP_REMOVED lines=15> */
.L_x_10948:
[----:B------:R-:W-:Y:S05]  /*0e10*/  BSYNC.RECONVERGENT B0 ;  /* 0x0000000000007941 */ /* 0x000fea0003800200 */
.L_x_10947:
        /* <DEDUP_REMOVED lines=15> */
.L_x_10950:
[----:B------:R-:W-:Y:S05]  /*0f10*/  BSYNC.RECONVERGENT B0 ;  /* 0x0000000000007941 */ /* 0x000fea0003800200 */
.L_x_10949:
        /* <DEDUP_REMOVED lines=13> */
[----:B-12---:R-:W-:Y:S05]  /*0ff0*/  @P6 RET.REL.NODEC R146 `(_ZN5flash24flash_fwd_splitkv_kernelI23Flash_fwd_kernel_traitsILi96ELi64ELi64ELi4ELb0ELb0EN7cutlass6half_tE19Flash_kernel_traitsILi96ELi64ELi64ELi4ES3_EELb0ELb1ELb1ELb0ELb0ELb0ELb1ELb0EEEvNS_16Flash_fwd_paramsE) ;  /* 0xfffffff092006950 */ /* 0x006fea0003c3ffff */
[----:B------:R-:W-:Y:S02]  /*1000*/  MOV R5, 0xff800000 ;  /* 0xff80000000057802 */ /* 0x000fe40000000f00 */
[----:B------:R-:W-:-:S03]  /*1010*/  MOV R147, 0x0 ;  /* 0x0000000000937802 */ /* 0x000fc60000000f00 */
[----:B------:R1:W-:Y:S02]  /*1020*/  ST.E desc[UR4][R2.64+0xc0], R5 ;  /* 0x0000c00502007985 */ /* 0x0003e4000c101904 */
[----:B-1----:R-:W-:Y:S05]  /*1030*/  RET.REL.NODEC R146 `(_ZN5flash24flash_fwd_splitkv_kernelI23Flash_fwd_kernel_traitsILi96ELi64ELi64ELi4ELb0ELb0EN7cutlass6half_tE19Flash_kernel_traitsILi96ELi64ELi64ELi4ES3_EELb0ELb1ELb1ELb0ELb0ELb0ELb1ELb0EEEvNS_16Flash_fwd_paramsE) ;  /* 0xffffffec92f07950 */ /* 0x002fea0003c3ffff */
.L_x_10942:
[----:B------:R-:W2:Y:S04]  /*1040*/  LD.E.64 R6, desc[UR4][R2.64+0x158] ;  /* 0x0001580402067980 */ /* 0x000ea8000c101b00 */
[----:B------:R-:W3:Y:S01]  /*1050*/  LD.E.64 R160, desc[UR4][R2.64+0x160] ;  /* 0x0001600402a07980 */ /* 0x000ee2000c101b00 */
[----:B------:R-:W-:Y:S01]  /*1060*/  IMAD.MOV.U32 R16, RZ, RZ, R157 ;  /* 0x000000ffff107224 */ /* 0x000fe200078e009d */
[----:B------:R-:W-:Y:S01]  /*1070*/  BSSY.RECONVERGENT B0, `(.L_x_10951) ;  /* 0x00000b2000007945 */ /* 0x000fe20003800200 */
[----:B--2---:R-:W-:-:S04]  /*1080*/  ISETP.NE.U32.AND P1, PT, R6, RZ, PT ;  /* 0x000000ff0600720c */ /* 0x004fc80003f25070 */
[----:B------:R-:W-:-:S13]  /*1090*/  ISETP.NE.AND.EX P1, PT, R7, RZ, PT, P1 ;  /* 0x000000ff0700720c */ /* 0x000fda0003f25310 */
[----:B------:R-:W-:-:S05]  /*10a0*/  @P1 IADD3 R6, P0, PT, R6, R5, RZ ;  /* 0x0000000506061210 */ /* 0x000fca0007f1e0ff */
[----:B------:R-:W-:-:S05]  /*10b0*/  @P1 IMAD.X R7, R7, 0x1, R4, P0 ;  /* 0x0000000107071824 */ /* 0x000fca00000e0604 */
[----:B------:R1:W5:Y:S01]  /*10c0*/  @P1 LD.E R16, desc[UR4][R6.64] ;  /* 0x0000000406101980 */ /* 0x000362000c101900 */
[----:B---3--:R-:W-:-:S04]  /*10d0*/  ISETP.NE.U32.AND P1, PT, R160, RZ, PT ;  /* 0x000000ffa000720c */ /* 0x008fc80003f25070 */
[----:B------:R-:W-:-:S13]  /*10e0*/  ISETP.NE.AND.EX P1, PT, R161, RZ, PT, P1 ;  /* 0x000000ffa100720c */ /* 0x000fda0003f25310 */
        /* <DEDUP_REMOVED lines=91> */
.L_x_10952:
        /* <DEDUP_REMOVED lines=31> */
[----:B-----5:R-:W-:Y:S01]  /*1890*/  @!P3 SHF.R.S32.HI R8, RZ, 0x1f, R16 ;  /* 0x0000001fff08b819 */ /* 0x020fe20000011410 */
[----:B----4-:R-:W-:Y:S01]  /*18a0*/  @!P3 IMAD R13, R27, R16, RZ ;  /* 0x000000101b0db224 */ /* 0x010fe200078e02ff */
[----:B------:R-:W-:Y:S02]  /*18b0*/  ISETP.GE.U32.AND P5, PT, R10, R9, PT ;  /* 0x000000090a00720c */ /* 0x000fe40003fa6070 */
[----:B------:R-:W-:Y:S02]  /*18c0*/  LOP3.LUT R9, R156, R19, RZ, 0x3c, !PT ;  /* 0x000000139c097212 */ /* 0x000fe400078e3cff */
[----:B------:R-:W-:Y:S01]  /*18d0*/  @P3 IADD3 R12, PT, PT, R17, R18, RZ ;  /* 0x00000012110c3210 */ /* 0x000fe20007ffe0ff */
[C---:B------:R-:W-:Y:S01]  /*18e0*/  @!P3 IMAD R13, R26.reuse, R8, R13 ;  /* 0x000000081a0db224 */ /* 0x040fe200078e020d */
[----:B------:R-:W-:Y:S01]  /*18f0*/  ISETP.GE.AND P0, PT, R9, RZ, PT ;  /* 0x000000ff0900720c */ /* 0x000fe20003f06270 */
[----:B------:R-:W-:Y:S01]  /*1900*/  @!P3 IMAD.WIDE.U32 R26, R26, R16, R24 ;  /* 0x000000101a1ab225 */ /* 0x000fe200078e0018 */
[----:B------:R-:W-:-:S03]  /*1910*/  ISETP.NE.AND P4, PT, R19, RZ, PT ;  /* 0x000000ff1300720c */ /* 0x000fc60003f85270 */
[-C--:B------:R-:W-:Y:S02]  /*1920*/  @P3 IMAD R8, R5, R12.reuse, RZ ;  /* 0x0000000c05083224 */ /* 0x080fe400078e02ff */
[----:B------:R-:W-:Y:S01]  /*1930*/  @P3 IMAD.WIDE.U32 R24, R4, R12, RZ ;  /* 0x0000000c04183225 */ /* 0x000fe200078e00ff */
[----:B------:R-:W-:Y:S02]  /*1940*/  @!P2 IADD3 R14, PT, PT, R14, 0x1, RZ ;  /* 0x000000010e0ea810 */ /* 0x000fe40007ffe0ff */
[----:B------:R-:W-:Y:S01]  /*1950*/  @!P3 MOV R12, R26 ;  /* 0x0000001a000cb202 */ /* 0x000fe20000000f00 */
[----:B------:R-:W-:Y:S01]  /*1960*/  @!P3 IMAD.IADD R13, R27, 0x1, R13 ;  /* 0x000000011b0db824 */ /* 0x000fe200078e020d */
[----:B------:R-:W-:Y:S01]  /*1970*/  @P3 IADD3 R13, PT, PT, R25, R8, RZ ;  /* 0x00000008190d3210 */ /* 0x000fe20007ffe0ff */
[----:B------:R-:W-:Y:S01]  /*1980*/  @P3 IMAD.MOV.U32 R12, RZ, RZ, R24 ;  /* 0x000000ffff0c3224 */ /* 0x000fe200078e0018 */
[----:B------:R-:W-:Y:S01]  /*1990*/  SHF.R.S32.HI R29, RZ, 0x1f, R84 ;  /* 0x0000001fff1d7819 */ /* 0x000fe20000011454 */
[-C--:B------:R-:W-:Y:S01]  /*19a0*/  IMAD R10, R5, R84.reuse, RZ ;  /* 0x00000054050a7224 */ /* 0x080fe200078e02ff */
[----:B------:R-:W-:Y:S01]  /*19b0*/  @!P3 SHF.R.S32.HI R9, RZ, 0x1f, R17 ;  /* 0x0000001fff09b819 */ /* 0x000fe20000011411 */
[----:B------:R-:W-:Y:S01]  /*19c0*/  @!P3 IMAD R8, R7, R17, RZ ;  /* 0x000000110708b224 */ /* 0x000fe200078e02ff */
[----:B------:R-:W-:Y:S01]  /*19d0*/  @P5 IADD3 R14, PT, PT, R14, 0x1, RZ ;  /* 0x000000010e0e5810 */ /* 0x000fe20007ffe0ff */
[----:B------:R-:W-:-:S03]  /*19e0*/  IMAD.WIDE.U32 R24, R4, R84, R12 ;  /* 0x0000005404187225 */ /* 0x000fc600078e000c */
[----:B------:R-:W-:Y:S01]  /*19f0*/  @!P0 IADD3 R14, PT, PT, -R14, RZ, RZ ;  /* 0x000000ff0e0e8210 */ /* 0x000fe20007ffe1ff */
[----:B------:R-:W-:Y:S01]  /*1a00*/  IMAD R10, R29, R4, R10 ;  /* 0x000000041d0a7224 */ /* 0x000fe200078e020a */
[----:B------:R-:W-:Y:S01]  /*1a10*/  @!P4 LOP3.LUT R14, RZ, R19, RZ, 0x33, !PT ;  /* 0x00000013ff0ec212 */ /* 0x000fe200078e33ff */
[----:B------:R-:W-:Y:S02]  /*1a20*/  @!P3 IMAD R8, R9, R6, R8 ;  /* 0x000000060908b224 */ /* 0x000fe400078e0208 */
[----:B------:R-:W-:Y:S01]  /*1a30*/  @!P3 IMAD.WIDE.U32 R12, R6, R17, RZ ;  /* 0x00000011060cb225 */ /* 0x000fe200078e00ff */
[----:B------:R-:W-:-:S03]  /*1a40*/  @!P3 SHF.R.S32.HI R9, RZ, 0x1f, R16 ;  /* 0x0000001fff09b819 */ /* 0x000fc60000011410 */
[----:B------:R-:W-:Y:S01]  /*1a50*/  IMAD.IADD R25, R25, 0x1, R10 ;  /* 0x0000000119197824 */ /* 0x000fe200078e020a */
[----:B------:R-:W-:Y:S01]  /*1a60*/  @!P3 MOV R26, R12 ;  /* 0x0000000c001ab202 */ /* 0x000fe20000000f00 */
[----:B------:R-:W-:Y:S01]  /*1a70*/  @!P3 IMAD.IADD R27, R13, 0x1, R8 ;  /* 0x000000010d1bb824 */ /* 0x000fe200078e0208 */
[----:B------:R-:W-:Y:S01]  /*1a80*/  SHF.R.S32.HI R10, RZ, 0x1f, R14 ;  /* 0x0000001fff0a7819 */ /* 0x000fe2000001140e */
[----:B------:R-:W-:Y:S01]  /*1a90*/  @!P3 IMAD R8, R23, R16, RZ ;  /* 0x000000101708b224 */ /* 0x000fe200078e02ff */
[----:B------:R-:W-:Y:S01]  /*1aa0*/  @P3 IADD3 R17, PT, PT, R17, R18, RZ ;  /* 0x0000001211113210 */ /* 0x000fe20007ffe0ff */
[----:B------:R-:W-:Y:S02]  /*1ab0*/  IMAD R13, R21, R14, RZ ;  /* 0x0000000e150d7224 */ /* 0x000fe400078e02ff */
[C---:B------:R-:W-:Y:S02]  /*1ac0*/  @!P3 IMAD R8, R22.reuse, R9, R8 ;  /* 0x000000091608b224 */ /* 0x040fe400078e0208 */
[----:B------:R-:W-:-:S04]  /*1ad0*/  @!P3 IMAD.WIDE.U32 R22, R22, R16, R26 ;  /* 0x000000101616b225 */ /* 0x000fc800078e001a */
[C---:B------:R-:W-:Y:S02]  /*1ae0*/  IMAD R10, R20.reuse, R10, R13 ;  /* 0x0000000a140a7224 */ /* 0x040fe400078e020d */
[----:B------:R-:W-:-:S04]  /*1af0*/  IMAD.WIDE.U32 R24, R20, R14, R24 ;  /* 0x0000000e14187225 */ /* 0x000fc800078e0018 */
        /* <DEDUP_REMOVED lines=9> */
.L_x_10953:
[----:B------:R-:W-:Y:S05]  /*1b90*/  BSYNC.RECONVERGENT B0 ;  /* 0x0000000000007941 */ /* 0x000fea0003800200 */
.L_x_10951:
        /* <DEDUP_REMOVED lines=25> */
[----:B------:R-:W-:Y:S02]  /*1d30*/  ISETP.GE.U32.AND P3, PT, R23, R28, PT ;  /* 0x0000001c1700720c */ /* 0x000fe40003f66070 */
[----:B------:R-:W-:Y:S02]  /*1d40*/  ISETP.GE.AND P0, PT, R22, RZ, PT ;  /* 0x000000ff1600720c */ /* 0x000fe40003f06270 */
[----:B------:R-:W-:Y:S02]  /*1d50*/  @!P2 IADD3 R32, PT, PT, R32, 0x1, RZ ;  /* 0x000000012020a810 */ /* 0x000fe40007ffe0ff */
[----:B------:R-:W-:Y:S01]  /*1d60*/  ISETP.NE.AND P2, PT, R19, RZ, PT ;  /* 0x000000ff1300720c */ /* 0x000fe20003f45270 */
[----:B------:R-:W-:-:S06]  /*1d70*/  IMAD R22, R29, R6, RZ ;  /* 0x000000061d167224 */ /* 0x000fcc00078e02ff */
        /* <DEDUP_REMOVED lines=14> */
[----:B------:R-:W-:Y:S01]  /*1e60*/  LOP3.LUT R154, R154, 0x18, R87, 0xf8, !PT ;  /* 0x000000189a9a7812 */ /* 0x000fe200078ef857 */
[----:B------:R-:W1:Y:S02]  /*1e70*/  S2UR UR6, SR_CgaCtaId ;  /* 0x00000000000679c3 */ /* 0x000e640000008800 */
[----:B------:R-:W-:Y:S01]  /*1e80*/  IMAD R19, R22, R34, R19 ;  /* 0x0000002216137224 */ /* 0x000fe200078e0213 */
[----:B------:R-:W-:-:S02]  /*1e90*/  IADD3.X R18, PT, PT, R18, R21, RZ, P2, P0 ;  /* 0x0000001512127210 */ /* 0x000fc400017e04ff */
        /* <DEDUP_REMOVED lines=10> */
[----:B------:R-:W-:Y:S02]  /*1f40*/  UMOV UR7, 0x400 ;  /* 0x0000040000077882 */ /* 0x000fe40000000000 */
[----:B-1----:R-:W-:Y:S01]  /*1f50*/  ULEA UR6, UR6, UR7, 0x18 ;  /* 0x0000000706067291 */ /* 0x002fe2000f8ec0ff */
[-C--:B------:R-:W-:Y:S02]  /*1f60*/  IMAD R145, R7, R100.reuse, RZ ;  /* 0x0000006407917224 */ /* 0x080fe400078e02ff */
[----:B------:R-:W-:Y:S02]  /*1f70*/  IMAD R143, R5, R100, RZ ;  /* 0x00000064058f7224 */ /* 0x000fe400078e02ff */
[----:B------:R-:W-:-:S04]  /*1f80*/  IMAD.WIDE.U32 R22, R100, R4, R22 ;  /* 0x0000000464167225 */ /* 0x000fc800078e0016 */
[----:B------:R-:W-:Y:S01]  /*1f90*/  IMAD.WIDE.U32 R28, R100, R6, R28 ;  /* 0x00000006641c7225 */ /* 0x000fe200078e001c */
[----:B------:R-:W-:Y:S01]  /*1fa0*/  MOV R126, UR6 ;  /* 0x00000006007e7c02 */ /* 0x000fe20008000f00 */
[----:B------:R-:W-:Y:S02]  /*1fb0*/  BSSY.RECONVERGENT B0, `(.L_x_10954) ;  /* 0x000003c000007945 */ /* 0x000fe40003800200 */
[----:B------:R-:W-:Y:S02]  /*1fc0*/  IMAD.IADD R143, R23, 0x1, R143 ;  /* 0x00000001178f7824 */ /* 0x000fe400078e028f */
[----:B------:R-:W-:Y:S02]  /*1fd0*/  IMAD.IADD R145, R29, 0x1, R145 ;  /* 0x000000011d917824 */ /* 0x000fe400078e0291 */
[----:B------:R-:W-:Y:S01]  /*1fe0*/  IMAD.MOV.U32 R101, RZ, RZ, RZ ;  /* 0x000000ffff657224 */ /* 0x000fe200078e00ff */
[C---:B------:R-:W-:Y:S01]  /*1ff0*/  SHF.L.U64.HI R138, R6.reuse, 0x5, R7 ;  /* 0x00000005068a7819 */ /* 0x040fe20000010207 */
[----:B------:R-:W-:Y:S01]  /*2000*/  IMAD.SHL.U32 R137, R6, 0x20, RZ ;  /* 0x0000002006897824 */ /* 0x000fe200078e00ff */
[C---:B------:R-:W-:Y:S01]  /*2010*/  SHF.L.U64.HI R140, R4.reuse, 0x5, R5 ;  /* 0x00000005048c7819 */ /* 0x040fe20000010205 */
[----:B------:R-:W-:Y:S01]  /*2020*/  IMAD.WIDE.U32 R6, R147, 0x40, R100 ;  /* 0x0000004093067825 */ /* 0x000fe200078e0064 */
[----:B------:R-:W-:-:S02]  /*2030*/  SHF.L.U32 R139, R4, 0x5, RZ ;  /* 0x00000005048b7819 */ /* 0x000fc400000006ff */
[C---:B------:R-:W-:Y:S01]  /*2040*/  LOP3.LUT R92, R94.reuse, 0x20, RZ, 0xfc, !PT ;  /* 0x000000205e5c7812 */ /* 0x040fe200078efcff */
[----:B------:R-:W-:Y:S01]  /*2050*/  IMAD R127, R127, 0x2, R126 ;  /* 0x000000027f7f7824 */ /* 0x000fe200078e027e */
        /* <DEDUP_REMOVED lines=13> */
[----:B------:R-:W-:Y:S02]  /*2130*/  SHF.R.S32.HI R15, RZ, 0x1f, R156 ;  /* 0x0000001fff0f7819 */ /* 0x000fe4000001149c */
[----:B----4-:R-:W-:-:S03]  /*2140*/  LEA R144, P2, R28, R26, 0x1 ;  /* 0x0000001a1c907211 */ /* 0x010fc600078408ff */
[----:B------:R-:W-:Y:S01]  /*2150*/  IMAD R10, R12, R15, R13 ;  /* 0x0000000f0c0a7224 */ /* 0x000fe200078e020d */
        /* <DEDUP_REMOVED lines=32> */
.L_x_10956:
[----:B------:R3:W-:Y:S02]  /*2360*/  STS.128 [R127+0x2000], RZ ;  /* 0x002000ff7f007388 */ /* 0x0007e40000000c00 */
.L_x_10955:
[----:B------:R-:W-:Y:S05]  /*2370*/  BSYNC.RECONVERGENT B0 ;  /* 0x0000000000007941 */ /* 0x000fea0003800200 */
.L_x_10954:
        /* <DEDUP_REMOVED lines=32> */
.L_x_10959:
[----:B------:R2:W-:Y:S02]  /*2580*/  STS.128 [R127+0x2800], RZ ;  /* 0x002800ff7f007388 */ /* 0x0005e40000000c00 */
.L_x_10958:
[----:B------:R-:W-:Y:S05]  /*2590*/  BSYNC.RECONVERGENT B0 ;  /* 0x0000000000007941 */ /* 0x000fea0003800200 */
.L_x_10957:
        /* <DEDUP_REMOVED lines=26> */
.L_x_10962:
[----:B------:R4:W-:Y:S02]  /*2740*/  STS.128 [R127+0x5000], RZ ;  /* 0x005000ff7f007388 */ /* 0x0009e40000000c00 */
.L_x_10961:
[----:B------:R-:W-:Y:S05]  /*2750*/  BSYNC.RECONVERGENT B0 ;  /* 0x0000000000007941 */ /* 0x000fea0003800200 */
.L_x_10960:
        /* <DEDUP_REMOVED lines=23> */
.L_x_10964:
[----:B------:R-:W-:Y:S05]  /*28d0*/  BSYNC.RECONVERGENT B0 ;  /* 0x0000000000007941 */ /* 0x000fea0003800200 */
.L_x_10963:
[----:B------:R-:W2:Y:S04]  /*28e0*/  LD.E.64 R12, desc[UR4][R2.64+0x1c0] ;  /* 0x0001c004020c7980 */ /* 0x000ea8000c101b00 */
[----:B-----5:R-:W3:Y:S01]  /*28f0*/  LD.E.64 R8, desc[UR4][R2.64+0x1b8] ;  /* 0x0001b80402087980 */ /* 0x020ee2000c101b00 */
[----:B------:R-:W-:-:S03]  /*2900*/  MOV R14, R156 ;  /* 0x0000009c000e7202 */ /* 0x000fc60000000f00 */
        /* <DEDUP_REMOVED lines=38> */
.L_x_10967:
[----:B------:R3:W-:Y:S01]  /*2b70*/  STS.128 [R127+0x8000], RZ ;  /* 0x008000ff7f007388 */ /* 0x0007e20000000c00 */
[----:B------:R-:W-:Y:S05]  /*2b80*/  BRA `(.L_x_10968) ;  /* 0x00000000000c7947 */ /* 0x000fea0003800000 */
.L_x_10966:
[----:B------:R4:W-:Y:S04]  /*2b90*/  STS.128 [R127+0x6000], RZ ;  /* 0x006000ff7f007388 */ /* 0x0009e80000000c00 */
[----:B------:R4:W-:Y:S04]  /*2ba0*/  STS.128 [R127+0x7000], RZ ;  /* 0x007000ff7f007388 */ /* 0x0009e80000000c00 */
[----:B------:R4:W-:Y:S02]  /*2bb0*/  STS.128 [R127+0x8000], RZ ;  /* 0x008000ff7f007388 */ /* 0x0009e40000000c00 */
.L_x_10968:
[----:B------:R-:W-:Y:S05]  /*2bc0*/  BSYNC.RECONVERGENT B0 ;  /* 0x0000000000007941 */ /* 0x000fea0003800200 */
.L_x_10965:
        /* <DEDUP_REMOVED lines=27> */
.L_x_10971:
[----:B------:R1:W-:Y:S02]  /*2d80*/  STS.128 [R127+0x8800], RZ ;  /* 0x008800ff7f007388 */ /* 0x0003e40000000c00 */
.L_x_10970:
[----:B------:R-:W-:Y:S05]  /*2d90*/  BSYNC.RECONVERGENT B0 ;  /* 0x0000000000007941 */ /* 0x000fea0003800200 */
.L_x_10969:
        /* <DEDUP_REMOVED lines=22> */
[--C-:B------:R-:W-:Y:S01]  /*2f00*/  IMAD R128, R5, 0x2, R126.reuse ;  /* 0x0000000205807824 */ /* 0x100fe200078e027e */
[----:B------:R-:W-:Y:S01]  /*2f10*/  LOP3.LUT R121, R124, 0x1f0, RZ, 0xc0, !PT ;  /* 0x000001f07c797812 */ /* 0x000fe200078ec0ff */
[----:B------:R-:W-:Y:S01]  /*2f20*/  IMAD R129, R129, 0x2, R126 ;  /* 0x0000000281817824 */ /* 0x000fe200078e027e */
[----:B------:R-:W-:Y:S01]  /*2f30*/  IADD3 R97, PT, PT, R95, -R122, -R97 ;  /* 0x8000007a5f617210 */ /* 0x000fe20007ffe861 */
[--C-:B------:R-:W-:Y:S01]  /*2f40*/  IMAD.IADD R99, R128, 0x1, R91.reuse ;  /* 0x0000000180637824 */ /* 0x100fe200078e025b */
[----:B------:R-:W-:Y:S01]  /*2f50*/  LDSM.16.M88.4 R44, [R128+0x3000] ;  /* 0x00300000802c783b */ /* 0x000fe20000000200 */
[----:B------:R-:W-:Y:S01]  /*2f60*/  IMAD.IADD R101, R129, 0x1, R91 ;  /* 0x0000000181657824 */ /* 0x000fe200078e025b */
[----:B------:R-:W-:-:S02]  /*2f70*/  LOP3.LUT R120, R100, 0x7, RZ, 0xc0, !PT ;  /* 0x0000000764787812 */ /* 0x000fc400078ec0ff */
        /* <DEDUP_REMOVED lines=66> */
[C---:B--2---:R-:W-:Y:S08]  /*33a0*/  HMMA.16816.F32 R32, R68.reuse, R56, R32 ;  /* 0x000000384420723c */ /* 0x044ff00000001820 */
[C---:B------:R-:W-:Y:S08]  /*33b0*/  HMMA.16816.F32 R28, R68.reuse, R58, R28 ;  /* 0x0000003a441c723c */ /* 0x040ff0000000181c */
[C---:B---3--:R-:W-:Y:S08]  /*33c0*/  HMMA.16816.F32 R24, R68.reuse, R52, R24 ;  /* 0x000000344418723c */ /* 0x048ff00000001818 */
[----:B------:R-:W-:Y:S08]  /*33d0*/  HMMA.16816.F32 R72, R68, R54, R72 ;  /* 0x000000364448723c */ /* 0x000ff00000001848 */
[C---:B----4-:R-:W-:Y:S08]  /*33e0*/  HMMA.16816.F32 R48, R4.reuse, R20, R48 ;  /* 0x000000140430723c */ /* 0x050ff00000001830 */
[C---:B------:R-:W-:Y:S08]  /*33f0*/  HMMA.16816.F32 R44, R4.reuse, R22, R44 ;  /* 0x00000016042c723c */ /* 0x040ff0000000182c */
[C---:B------:R-:W-:Y:S08]  /*3400*/  HMMA.16816.F32 R40, R4.reuse, R16, R40 ;  /* 0x000000100428723c */ /* 0x040ff00000001828 */
[C---:B------:R-:W-:Y:S08]  /*3410*/  HMMA.16816.F32 R36, R4.reuse, R18, R36 ;  /* 0x000000120424723c */ /* 0x040ff00000001824 */
[C---:B------:R-:W-:Y:S08]  /*3420*/  HMMA.16816.F32 R32, R4.reuse, R12, R32 ;  /* 0x0000000c0420723c */ /* 0x040ff00000001820 */
[----:B------:R-:W-:Y:S01]  /*3430*/  HMMA.16816.F32 R28, R4, R14, R28 ;  /* 0x0000000e041c723c */ /* 0x000fe2000000181c */
[----:B------:R-:W-:-:S05]  /*3440*/  LOP3.LUT R14, R121, 0x7, R100, 0xf8, !PT ;  /* 0x00000007790e7812 */ /* 0x000fca00078ef864 */
[----:B------:R-:W-:Y:S02]  /*3450*/  IMAD R134, R147, 0x40, R14 ;  /* 0x0000004093867824 */ /* 0x000fe400078e020e */
[C---:B------:R-:W-:Y:S08]  /*3460*/  HMMA.16816.F32 R24, R4.reuse, R8, R24 ;  /* 0x000000080418723c */ /* 0x040ff00000001818 */
[----:B------:R-:W-:Y:S01]  /*3470*/  HMMA.16816.F32 R72, R4, R10, R72 ;  /* 0x0000000a0448723c */ /* 0x000fe20000001848 */
[----:B------:R-:W-:Y:S01]  /*3480*/  IADD3 R5, PT, PT, R96, R95, -R122 ;  /* 0x0000005f60057210 */ /* 0x000fe20007ffe87a */
[----:B------:R-:W-:-:S04]  /*3490*/  VIADD R96, R0, 0xffffffff ;  /* 0xffffffff00607836 */ /* 0x000fc80000000000 */
[----:B------:R-:W-:Y:S01]  /*34a0*/  IMAD.IADD R4, R134, 0x1, R5 ;  /* 0x0000000186047824 */ /* 0x000fe200078e0205 */
[----:B------:R-:W-:Y:S01]  /*34b0*/  BAR.SYNC.DEFER_BLOCKING 0x0 ;  /* 0x0000000000007b1d */ /* 0x000fe20000010000 */
[----:B------:R-:W-:Y:S01]  /*34c0*/  ISETP.GT.AND P0, PT, R96, R141, PT ;  /* 0x0000008d6000720c */ /* 0x000fe20003f04270 */
[----:B------:R-:W-:Y:S02]  /*34d0*/  IMAD.IADD R134, R134, 0x1, R97 ;  /* 0x0000000186867824 */ /* 0x000fe400078e0261 */
[C-C-:B------:R-:W-:Y:S02]  /*34e0*/  VIADDMNMX R135, R4.reuse, 0x1, R95.reuse, PT ;  /* 0x0000000104877846 */ /* 0x140fe4000380015f */
[----:B------:R-:W-:Y:S02]  /*34f0*/  VIADDMNMX R133, R4, 0x9, R95, PT ;  /* 0x0000000904857846 */ /* 0x000fe4000380015f */
[----:B------:R-:W-:Y:S02]  /*3500*/  VIMNMX R136, PT, PT, RZ, R134, !PT ;  /* 0x00000086ff887248 */ /* 0x000fe40007fe0100 */
[----:B------:R-:W-:-:S04]  /*3510*/  VIADDMNMX R134, R134, 0x8, RZ, !PT ;  /* 0x0000000886867846 */ /* 0x000fc800078001ff */
        /* <DEDUP_REMOVED lines=14> */
.L_x_10975:
        /* <DEDUP_REMOVED lines=60> */
.L_x_10976:
[----:B------:R-:W-:Y:S05]  /*39c0*/  BSYNC.RECONVERGENT B0 ;  /* 0x0000000000007941 */ /* 0x000fea0003800200 */
.L_x_10974:
        /* <DEDUP_REMOVED lines=38> */
.L_x_10973:
[----:B------:R-:W-:Y:S05]  /*3c30*/  BSYNC.RECONVERGENT B1 ;  /* 0x0000000000017941 */ /* 0x000fea0003800200 */
.L_x_10972:
[----:B------:R-:W-:Y:S01]  /*3c40*/  IMAD.SHL.U32 R84, R87, 0x2, RZ ;  /* 0x0000000257547824 */ /* 0x000fe200078e00ff */
[----:B------:R-:W2:Y:S01]  /*3c50*/  LD.E R114, desc[UR4][R2.64+0xdc] ;  /* 0x0000dc0402727980 */ /* 0x000ea2000c101900 */
[----:B------:R-:W-:-:S03]  /*3c60*/  IMAD.IADD R14, R85, 0x1, R14 ;  /* 0x00000001550e7824 */ /* 0x000fc600078e020e */
[----:B------:R-:W-:-:S05]  /*3c70*/  LOP3.LUT R84, R84, 0x6, RZ, 0xc0, !PT ;  /* 0x0000000654547812 */ /* 0x000fca00078ec0ff */
[----:B------:R-:W-:-:S04]  /*3c80*/  IMAD R9, R96, 0x40, R84 ;  /* 0x0000004060097824 */ /* 0x000fc800078e0254 */
[C---:B-1----:R-:W-:Y:S01]  /*3c90*/  IMAD.IADD R7, R9.reuse, 0x1, R122 ;  /* 0x0000000109077824 */ /* 0x042fe200078e027a */
[C---:B------:R-:W-:Y:S01]  /*3ca0*/  ISETP.GE.AND P6, PT, R9.reuse, R136, PT ;  /* 0x000000880900720c */ /* 0x040fe20003fc6270 */
[C---:B------:R-:W-:Y:S01]  /*3cb0*/  VIADD R8, R9.reuse, 0x1 ;  /* 0x0000000109087836 */ /* 0x040fe20000000000 */
[----:B------:R-:W-:Y:S01]  /*3cc0*/  ISETP.GE.AND P2, PT, R9, R135, PT ;  /* 0x000000870900720c */ /* 0x000fe20003f46270 */
[C-C-:B------:R-:W-:Y:S01]  /*3cd0*/  IMAD.IADD R4, R14.reuse, 0x1, -R7.reuse ;  /* 0x000000010e047824 */ /* 0x140fe200078e0a07 */
[C-C-:B------:R-:W-:Y:S02]  /*3ce0*/  IADD3 R6, PT, PT, R14.reuse, -0x1, -R7.reuse ;  /* 0xffffffff0e067810 */ /* 0x140fe40007ffe807 */
[----:B------:R-:W-:Y:S02]  /*3cf0*/  IADD3 R5, PT, PT, R14, -0x9, -R7 ;  /* 0xfffffff70e057810 */ /* 0x000fe40007ffe807 */
[----:B------:R-:W-:Y:S02]  /*3d00*/  IABS R6, R6 ;  /* 0x0000000600067213 */ /* 0x000fe40000000000 */
[----:B------:R-:W-:-:S02]  /*3d10*/  IABS R13, R4 ;  /* 0x00000004000d7213 */ /* 0x000fc40000000000 */
[----:B------:R-:W-:Y:S02]  /*3d20*/  I2FP.F32.S32 R6, R6 ;  /* 0x0000000600067245 */ /* 0x000fe40000201400 */
[----:B------:R-:W-:Y:S02]  /*3d30*/  I2FP.F32.S32 R13, R13 ;  /* 0x0000000d000d7245 */ /* 0x000fe40000201400 */
[----:B------:R-:W-:Y:S01]  /*3d40*/  IABS R5, R5 ;  /* 0x0000000500057213 */ /* 0x000fe20000000000 */
[----:B------:R-:W-:Y:S01]  /*3d50*/  FFMA.FTZ R49, -R152, R6, R49 ;  /* 0x0000000698317223 */ /* 0x000fe20000010131 */
[----:B------:R-:W-:Y:S01]  /*3d60*/  ISETP.GE.AND P0, PT, R8, R136, PT ;  /* 0x000000880800720c */ /* 0x000fe20003f06270 */
[----:B------:R-:W-:Y:S01]  /*3d70*/  FFMA.FTZ R18, -R152, R13, R48 ;  /* 0x0000000d98127223 */ /* 0x000fe20000010130 */
[----:B------:R-:W-:Y:S01]  /*3d80*/  I2FP.F32.S32 R5, R5 ;  /* 0x0000000500057245 */ /* 0x000fe20000201400 */
[----:B------:R-:W-:Y:S01]  /*3d90*/  VIADD R6, R9, 0x8 ;  /* 0x0000000809067836 */ /* 0x000fe20000000000 */
[----:B------:R-:W-:-:S02]  /*3da0*/  ISETP.GE.AND P3, PT, R8, R135, PT ;  /* 0x000000870800720c */ /* 0x000fc40003f66270 */
[----:B------:R-:W-:Y:S01]  /*3db0*/  FSEL R18, R18, -INF , P6 ;  /* 0xff80000012127808 */ /* 0x000fe20003000000 */
[----:B------:R-:W-:Y:S01]  /*3dc0*/  FFMA.FTZ R45, -R152, R5, R45 ;  /* 0x00000005982d7223 */ /* 0x000fe2000001012d */
[----:B------:R-:W-:Y:S02]  /*3dd0*/  FSEL R16, R49, -INF , P0 ;  /* 0xff80000031107808 */ /* 0x000fe40000000000 */
[----:B------:R-:W-:Y:S02]  /*3de0*/  IADD3 R5, PT, PT, R14, -0x18, -R7 ;  /* 0xffffffe80e057810 */ /* 0x000fe40007ffe807 */
[----:B------:R-:W-:Y:S02]  /*3df0*/  FSEL R18, R18, -INF , !P2 ;  /* 0xff80000012127808 */ /* 0x000fe40005000000 */
[----:B------:R-:W-:Y:S02]  /*3e00*/  FSEL R16, R16, -INF , !P3 ;  /* 0xff80000010107808 */ /* 0x000fe40005800000 */
[----:B------:R-:W-:-:S02]  /*3e10*/  IABS R5, R5 ;  /* 0x0000000500057213 */ /* 0x000fc40000000000 */
[C---:B------:R-:W-:Y:S02]  /*3e20*/  ISETP.GE.AND P6, PT, R6.reuse, R136, PT ;  /* 0x000000880600720c */ /* 0x040fe40003fc6270 */
[C---:B------:R-:W-:Y:S02]  /*3e30*/  ISETP.GE.AND P2, PT, R6.reuse, R135, PT ;  /* 0x000000870600720c */ /* 0x040fe40003f46270 */
[C---:B------:R-:W-:Y:S02]  /*3e40*/  ISETP.GE.AND P0, PT, R6.reuse, R134, PT ;  /* 0x000000860600720c */ /* 0x040fe40003f06270 */
[----:B------:R-:W-:Y:S02]  /*3e50*/  ISETP.GE.AND P3, PT, R6, R133, PT ;  /* 0x000000850600720c */ /* 0x000fe40003f66270 */
[----:B------:R-:W-:Y:S02]  /*3e60*/  IADD3 R6, PT, PT, R14, -0x19, -R7 ;  /* 0xffffffe70e067810 */ /* 0x000fe40007ffe807 */
[----:B------:R-:W-:-:S02]  /*3e70*/  I2FP.F32.S32 R5, R5 ;  /* 0x0000000500057245 */ /* 0x000fc40000201400 */
[----:B------:R-:W-:Y:S02]  /*3e80*/  IABS R6, R6 ;  /* 0x0000000600067213 */ /* 0x000fe40000000000 */
[----:B------:R-:W-:Y:S01]  /*3e90*/  IADD3 R17, PT, PT, R14, -0x20, -R7 ;  /* 0xffffffe00e117810 */ /* 0x000fe20007ffe807 */
[----:B------:R-:W-:Y:S01]  /*3ea0*/  FFMA.FTZ R36, -R152, R5, R36 ;  /* 0x0000000598247223 */ /* 0x000fe20000010124 */
[----:B------:R-:W-:Y:S01]  /*3eb0*/  I2FP.F32.S32 R6, R6 ;  /* 0x0000000600067245 */ /* 0x000fe20000201400 */
[----:B------:R-:W-:Y:S01]  /*3ec0*/  VIADD R5, R4, 0xfffffff8 ;  /* 0xfffffff804057836 */ /* 0x000fe20000000000 */
[C---:B------:R-:W-:Y:S02]  /*3ed0*/  ISETP.GE.AND P4, PT, R8.reuse, R134, PT ;  /* 0x000000860800720c */ /* 0x040fe40003f86270 */
[----:B------:R-:W-:Y:S01]  /*3ee0*/  ISETP.GE.AND P5, PT, R8, R133, PT ;  /* 0x000000850800720c */ /* 0x000fe20003fa6270 */
[----:B------:R-:W-:Y:S01]  /*3ef0*/  FFMA.FTZ R37, -R152, R6, R37 ;  /* 0x0000000698257223 */ /* 0x000fe20000010125 */
[----:B------:R-:W-:-:S02]  /*3f00*/  IADD3 R11, PT, PT, R14, -0x10, -R7 ;  /* 0xfffffff00e0b7810 */ /* 0x000fc40007ffe807 */
[----:B------:R-:W-:Y:S02]  /*3f10*/  IABS R17, R17 ;  /* 0x0000001100117213 */ /* 0x000fe40000000000 */
[----:B------:R-:W-:Y:S02]  /*3f20*/  IABS R5, R5 ;  /* 0x0000000500057213 */ /* 0x000fe40000000000 */
[C-C-:B------:R-:W-:Y:S02]  /*3f30*/  IADD3 R8, PT, PT, R14.reuse, -0x11, -R7.reuse ;  /* 0xffffffef0e087810 */ /* 0x140fe40007ffe807 */
[C-C-:B------:R-:W-:Y:S02]  /*3f40*/  IADD3 R6, PT, PT, R14.reuse, -0x29, -R7.reuse ;  /* 0xffffffd70e067810 */ /* 0x140fe40007ffe807 */
[----:B------:R-:W-:Y:S02]  /*3f50*/  IADD3 R10, PT, PT, R14, -0x30, -R7 ;  /* 0xffffffd00e0a7810 */ /* 0x000fe40007ffe807 */
[----:B------:R-:W-:-:S02]  /*3f60*/  IABS R11, R11 ;  /* 0x0000000b000b7213 */ /* 0x000fc40000000000 */
[----:B------:R-:W-:Y:S02]  /*3f70*/  I2FP.F32.S32 R17, R17 ;  /* 0x0000001100117245 */ /* 0x000fe40000201400 */
[----:B------:R-:W-:Y:S02]  /*3f80*/  I2FP.F32.S32 R5, R5 ;  /* 0x0000000500057245 */ /* 0x000fe40000201400 */
[----:B------:R-:W-:Y:S01]  /*3f90*/  IABS R8, R8 ;  /* 0x0000000800087213 */ /* 0x000fe20000000000 */
[----:B------:R-:W-:Y:S01]  /*3fa0*/  FFMA.FTZ R17, -R152, R17, R32 ;  /* 0x0000001198117223 */ /* 0x000fe20000010120 */
[----:B------:R-:W-:Y:S02]  /*3fb0*/  IABS R6, R6 ;  /* 0x0000000600067213 */ /* 0x000fe40000000000 */
[----:B------:R-:W-:Y:S02]  /*3fc0*/  IADD3 R15, PT, PT, R14, -0x28, -R7 ;  /* 0xffffffd80e0f7810 */ /* 0x000fe40007ffe807 */
[----:B------:R-:W-:Y:S01]  /*3fd0*/  IABS R4, R10 ;  /* 0x0000000a00047213 */ /* 0x000fe20000000000 */
[----:B------:R-:W-:Y:S01]  /*3fe0*/  FFMA.FTZ R5, -R152, R5, R44 ;  /* 0x0000000598057223 */ /* 0x000fe2000001012c */
[----:B------:R-:W-:Y:S01]  /*3ff0*/  I2FP.F32.S32 R11, R11 ;  /* 0x0000000b000b7245 */ /* 0x000fe20000201400 */
[----:B------:R-:W-:Y:S01]  /*4000*/  VIADD R32, R9, 0x9 ;  /* 0x0000000909207836 */ /* 0x000fe20000000000 */
[----:B------:R-:W-:-:S02]  /*4010*/  I2FP.F32.S32 R8, R8 ;  /* 0x0000000800087245 */ /* 0x000fc40000201400 */
[----:B------:R-:W-:Y:S01]  /*4020*/  I2FP.F32.S32 R6, R6 ;  /* 0x0000000600067245 */ /* 0x000fe20000201400 */
[C---:B------:R-:W-:Y:S01]  /*4030*/  FFMA.FTZ R40, -R152.reuse, R11, R40 ;  /* 0x0000000b98287223 */ /* 0x040fe20000010128 */
[----:B------:R-:W-:Y:S01]  /*4040*/  IABS R15, R15 ;  /* 0x0000000f000f7213 */ /* 0x000fe20000000000 */
[----:B------:R-:W-:Y:S01]  /*4050*/  FFMA.FTZ R41, -R152, R8, R41 ;  /* 0x0000000898297223 */ /* 0x000fe20000010129 */
[----:B------:R-:W-:Y:S02]  /*4060*/  I2FP.F32.S32 R115, R4 ;  /* 0x0000000400737245 */ /* 0x000fe40000201400 */
[----:B------:R-:W-:Y:S01]  /*4070*/  IADD3 R4, PT, PT, R14, -0x31, -R7 ;  /* 0xffffffcf0e047810 */ /* 0x000fe20007ffe807 */
[----:B------:R-:W-:Y:S01]  /*4080*/  FFMA.FTZ R11, -R152, R6, R29 ;  /* 0x00000006980b7223 */ /* 0x000fe2000001011d */
[----:B------:R-:W-:Y:S01]  /*4090*/  I2FP.F32.S32 R15, R15 ;  /* 0x0000000f000f7245 */ /* 0x000fe20000201400 */
[----:B------:R-:W-:Y:S01]  /*40a0*/  VIADD R29, R9, 0x10 ;  /* 0x00000010091d7836 */ /* 0x000fe20000000000 */
[----:B------:R-:W-:-:S02]  /*40b0*/  FSEL R5, R5, -INF , P6 ;  /* 0xff80000005057808 */ /* 0x000fc40003000000 */
[----:B------:R-:W-:Y:S02]  /*40c0*/  IADD3 R8, PT, PT, R14, -0x21, -R7 ;  /* 0xffffffdf0e087810 */ /* 0x000fe40007ffe807 */
[----:B------:R-:W-:Y:S02]  /*40d0*/  IABS R113, R4 ;  /* 0x0000000400717213 */ /* 0x000fe40000000000 */
[----:B------:R-:W-:Y:S01]  /*40e0*/  ISETP.GE.AND P6, PT, R32, R136, PT ;  /* 0x000000882000720c */ /* 0x000fe20003fc6270 */
[----:B------:R-:W-:Y:S01]  /*40f0*/  FFMA.FTZ R15, -R152, R15, R28 ;  /* 0x0000000f980f7223 */ /* 0x000fe2000001011c */
[----:B------:R-:W-:Y:S01]  /*4100*/  FSEL R5, R5, -INF , !P2 ;  /* 0xff80000005057808 */ /* 0x000fe20005000000 */
[----:B------:R-:W-:Y:S01]  /*4110*/  VIADD R28, R9, 0x11 ;  /* 0x00000011091c7836 */ /* 0x000fe20000000000 */
[----:B------:R-:W-:Y:S02]  /*4120*/  IABS R8, R8 ;  /* 0x0000000800087213 */ /* 0x000fe40000000000 */
[----:B------:R-:W-:-:S02]  /*4130*/  ISETP.GE.AND P2, PT, R32, R135, PT ;  /* 0x000000872000720c */ /* 0x000fc40003f46270 */
[----:B------:R-:W-:Y:S02]  /*4140*/  FSEL R20, R45, -INF , P6 ;  /* 0xff8000002d147808 */ /* 0x000fe40003000000 */
[----:B------:R-:W-:Y:S02]  /*4150*/  I2FP.F32.S32 R113, R113 ;  /* 0x0000007100717245 */ /* 0x000fe40000201400 */
[----:B------:R-:W-:Y:S02]  /*4160*/  ISETP.GE.AND P6, PT, R29, R136, PT ;  /* 0x000000881d00720c */ /* 0x000fe40003fc6270 */
[----:B------:R-:W-:Y:S01]  /*4170*/  I2FP.F32.S32 R8, R8 ;  /* 0x0000000800087245 */ /* 0x000fe20000201400 */
[----:B------:R-:W-:Y:S01]  /*4180*/  FFMA.FTZ R113, -R152, R113, R25 ;  /* 0x0000007198717223 */ /* 0x000fe20000010119 */
[----:B------:R-:W-:Y:S01]  /*4190*/  FSEL R20, R20, -INF , !P2 ;  /* 0xff80000014147808 */ /* 0x000fe20005000000 */
[----:B------:R-:W-:Y:S01]  /*41a0*/  VIADD R25, R9, 0x18 ;  /* 0x0000001809197836 */ /* 0x000fe20000000000 */
[----:B------:R-:W-:-:S02]  /*41b0*/  ISETP.GE.AND P2, PT, R29, R135, PT ;  /* 0x000000871d00720c */ /* 0x000fc40003f46270 */
[----:B------:R-:W-:Y:S02]  /*41c0*/  FSEL R10, R40, -INF , P6 ;  /* 0xff800000280a7808 */ /* 0x000fe40003000000 */
[----:B------:R-:W-:Y:S01]  /*41d0*/  ISETP.GE.AND P6, PT, R28, R136, PT ;  /* 0x000000881c00720c */ /* 0x000fe20003fc6270 */
[----:B------:R-:W-:Y:S01]  /*41e0*/  FFMA.FTZ R33, -R152, R8, R33 ;  /* 0x0000000898217223 */ /* 0x000fe20000010121 */
[----:B------:R-:W-:Y:S01]  /*41f0*/  FSEL R10, R10, -INF , !P2 ;  /* 0xff8000000a0a7808 */ /* 0x000fe20005000000 */
[----:B------:R-:W-:Y:S01]  /*4200*/  FFMA.FTZ R115, -R152, R115, R24 ;  /* 0x0000007398737223 */ /* 0x000fe20000010118 */
[----:B------:R-:W-:Y:S01]  /*4210*/  ISETP.GE.AND P2, PT, R28, R135, PT ;  /* 0x000000871c00720c */ /* 0x000fe20003f46270 */
[----:B------:R-:W-:Y:S01]  /*4220*/  VIADD R24, R9, 0x19 ;  /* 0x0000001909187836 */ /* 0x000fe20000000000 */
[----:B------:R-:W-:Y:S02]  /*4230*/  FSEL R8, R41, -INF , P6 ;  /* 0xff80000029087808 */ /* 0x000fe40003000000 */
[----:B------:R-:W-:-:S02]  /*4240*/  ISETP.GE.AND P6, PT, R25, R136, PT ;  /* 0x000000881900720c */ /* 0x000fc40003fc6270 */
[----:B------:R-:W-:Y:S01]  /*4250*/  FSEL R8, R8, -INF , !P2 ;  /* 0xff80000008087808 */ /* 0x000fe20005000000 */
[----:B------:R-:W-:Y:S01]  /*4260*/  VIADD R23, R9, 0x20 ;  /* 0x0000002009177836 */ /* 0x000fe20000000000 */
[-C--:B------:R-:W-:Y:S02]  /*4270*/  ISETP.GE.AND P2, PT, R25, R135.reuse, PT ;  /* 0x000000871900720c */ /* 0x080fe40003f46270 */
[----:B------:R-:W-:Y:S02]  /*4280*/  FSEL R6, R36, -INF , P6 ;  /* 0xff80000024067808 */ /* 0x000fe40003000000 */
[----:B------:R-:W-:Y:S01]  /*4290*/  ISETP.GE.AND P6, PT, R24, R136, PT ;  /* 0x000000881800720c */ /* 0x000fe20003fc6270 */
[----:B------:R-:W-:Y:S01]  /*42a0*/  VIADD R12, R14, 0x8 ;  /* 0x000000080e0c7836 */ /* 0x000fe20000000000 */
[----:B------:R-:W-:Y:S01]  /*42b0*/  FSEL R6, R6, -INF , !P2 ;  /* 0xff80000006067808 */ /* 0x000fe20005000000 */
[----:B------:R-:W-:Y:S01]  /*42c0*/  VIADD R22, R9, 0x21 ;  /* 0x0000002109167836 */ /* 0x000fe20000000000 */
[----:B------:R-:W-:-:S02]  /*42d0*/  ISETP.GE.AND P2, PT, R24, R135, PT ;  /* 0x000000871800720c */ /* 0x000fc40003f46270 */
[----:B------:R-:W-:Y:S01]  /*42e0*/  FSEL R4, R37, -INF , P6 ;  /* 0xff80000025047808 */ /* 0x000fe20003000000 */
[----:B------:R-:W-:Y:S01]  /*42f0*/  IMAD.IADD R19, R12, 0x1, -R7 ;  /* 0x000000010c137824 */ /* 0x000fe200078e0a07 */
[CC--:B------:R-:W-:Y:S02]  /*4300*/  ISETP.GE.AND P6, PT, R23.reuse, R136.reuse, PT ;  /* 0x000000881700720c */ /* 0x0c0fe40003fc6270 */
[----:B------:R-:W-:Y:S02]  /*4310*/  FSEL R4, R4, -INF , !P2 ;  /* 0xff80000004047808 */ /* 0x000fe40005000000 */
[----:B------:R-:W-:Y:S02]  /*4320*/  ISETP.GE.AND P2, PT, R23, R135, PT ;  /* 0x000000871700720c */ /* 0x000fe40003f46270 */
[----:B------:R-:W-:Y:S01]  /*4330*/  FSEL R162, R17, -INF , P6 ;  /* 0xff80000011a27808 */ /* 0x000fe20003000000 */
[----:B------:R-:W-:Y:S01]  /*4340*/  VIADD R21, R9, 0x28 ;  /* 0x0000002809157836 */ /* 0x000fe20000000000 */
[----:B------:R-:W-:-:S02]  /*4350*/  ISETP.GE.AND P6, PT, R22, R136, PT ;  /* 0x000000881600720c */ /* 0x000fc40003fc6270 */
[----:B------:R-:W-:Y:S02]  /*4360*/  IABS R19, R19 ;  /* 0x0000001300137213 */ /* 0x000fe40000000000 */
[----:B------:R-:W-:Y:S02]  /*4370*/  FSEL R162, R162, -INF , !P2 ;  /* 0xff800000a2a27808 */ /* 0x000fe40005000000 */
[----:B------:R-:W-:Y:S02]  /*4380*/  ISETP.GE.AND P2, PT, R22, R135, PT ;  /* 0x000000871600720c */ /* 0x000fe40003f46270 */
[----:B------:R-:W-:Y:S02]  /*4390*/  FSEL R33, R33, -INF , P6 ;  /* 0xff80000021217808 */ /* 0x000fe40003000000 */
[----:B------:R-:W-:Y:S01]  /*43a0*/  I2FP.F32.S32 R17, R19 ;  /* 0x0000001300117245 */ /* 0x000fe20000201400 */
[----:B------:R-:W-:Y:S01]  /*43b0*/  VIADD R19, R9, 0x29 ;  /* 0x0000002909137836 */ /* 0x000fe20000000000 */
[----:B------:R-:W-:-:S02]  /*43c0*/  ISETP.GE.AND P6, PT, R21, R136, PT ;  /* 0x000000881500720c */ /* 0x000fc40003fc6270 */
[----:B------:R-:W-:Y:S01]  /*43d0*/  FSEL R150, R33, -INF , !P2 ;  /* 0xff80000021967808 */ /* 0x000fe20005000000 */
[----:B------:R-:W-:Y:S01]  /*43e0*/  FFMA.FTZ R50, -R152, R17, R50 ;  /* 0x0000001198327223 */ /* 0x000fe20000010132 */
[----:B------:R-:W-:Y:S01]  /*43f0*/  IADD3 R33, PT, PT, R12, -0x1, -R7 ;  /* 0xffffffff0c217810 */ /* 0x000fe20007ffe807 */
[----:B------:R-:W-:Y:S01]  /*4400*/  VIADD R17, R9, 0x30 ;  /* 0x0000003009117836 */ /* 0x000fe20000000000 */
[----:B------:R-:W-:Y:S02]  /*4410*/  ISETP.GE.AND P2, PT, R21, R135, PT ;  /* 0x000000871500720c */ /* 0x000fe40003f46270 */
[----:B------:R-:W-:Y:S02]  /*4420*/  FSEL R15, R15, -INF , P6 ;  /* 0xff8000000f0f7808 */ /* 0x000fe40003000000 */
[----:B------:R-:W-:Y:S02]  /*4430*/  ISETP.GE.AND P6, PT, R19, R136, PT ;  /* 0x000000881300720c */ /* 0x000fe40003fc6270 */
[----:B------:R-:W-:-:S02]  /*4440*/  IABS R33, R33 ;  /* 0x0000002100217213 */ /* 0x000fc40000000000 */
[----:B------:R-:W-:Y:S01]  /*4450*/  FSEL R148, R15, -INF , !P2 ;  /* 0xff8000000f947808 */ /* 0x000fe20005000000 */
[----:B------:R-:W-:Y:S01]  /*4460*/  VIADD R15, R9, 0x31 ;  /* 0x00000031090f7836 */ /* 0x000fe20000000000 */
[----:B------:R-:W-:Y:S02]  /*4470*/  ISETP.GE.AND P2, PT, R19, R135, PT ;  /* 0x000000871300720c */ /* 0x000fe40003f46270 */
[----:B------:R-:W-:Y:S02]  /*4480*/  FSEL R130, R11, -INF , P6 ;  /* 0xff8000000b827808 */ /* 0x000fe40003000000 */
[-C--:B------:R-:W-:Y:S01]  /*4490*/  ISETP.GE.AND P6, PT, R17, R136.reuse, PT ;  /* 0x000000881100720c */ /* 0x080fe20003fc6270 */
[----:B------:R-:W-:Y:S01]  /*44a0*/  IMAD.MOV.U32 R11, RZ, RZ, R33 ;  /* 0x000000ffff0b7224 */ /* 0x000fe200078e0021 */
[----:B------:R-:W-:Y:S02]  /*44b0*/  FSEL R130, R130, -INF , !P2 ;  /* 0xff80000082827808 */ /* 0x000fe40005000000 */
[----:B------:R-:W-:-:S02]  /*44c0*/  ISETP.GE.AND P2, PT, R15, R136, PT ;  /* 0x000000880f00720c */ /* 0x000fc40003f46270 */
[----:B------:R-:W-:Y:S02]  /*44d0*/  FSEL R115, R115, -INF , P6 ;  /* 0xff80000073737808 */ /* 0x000fe40003000000 */
[----:B------:R-:W-:Y:S02]  /*44e0*/  ISETP.GE.AND P6, PT, R9, R134, PT ;  /* 0x000000860900720c */ /* 0x000fe40003fc6270 */
[----:B------:R-:W-:Y:S02]  /*44f0*/  I2FP.F32.S32 R11, R11 ;  /* 0x0000000b000b7245 */ /* 0x000fe40000201400 */
[----:B------:R-:W-:Y:S02]  /*4500*/  FSEL R113, R113, -INF , P2 ;  /* 0xff80000071717808 */ /* 0x000fe40001000000 */
[----:B------:R-:W-:Y:S02]  /*4510*/  IADD3 R33, PT, PT, R12, -0x9, -R7 ;  /* 0xfffffff70c217810 */ /* 0x000fe40007ffe807 */
[----:B------:R-:W-:-:S02]  /*4520*/  ISETP.GE.AND P2, PT, R9, R133, PT ;  /* 0x000000850900720c */ /* 0x000fc40003f46270 */
[----:B------:R-:W-:Y:S01]  /*4530*/  FSEL R50, R50, -INF , P6 ;  /* 0xff80000032327808 */ /* 0x000fe20003000000 */
[----:B------:R-:W-:Y:S01]  /*4540*/  FFMA.FTZ R51, -R152, R11, R51 ;  /* 0x0000000b98337223 */ /* 0x000fe20000010133 */
[----:B------:R-:W-:Y:S02]  /*4550*/  IABS R33, R33 ;  /* 0x0000002100217213 */ /* 0x000fe40000000000 */
[----:B------:R-:W-:Y:S01]  /*4560*/  FSEL R11, R50, -INF , !P2 ;  /* 0xff800000320b7808 */ /* 0x000fe20005000000 */
[----:B------:R-:W-:Y:S01]  /*4570*/  FFMA.FTZ R46, -R152, R13, R46 ;  /* 0x0000000d982e7223 */ /* 0x000fe2000001012e */
[C---:B------:R-:W-:Y:S02]  /*4580*/  ISETP.GE.AND P6, PT, R32.reuse, R134, PT ;  /* 0x000000862000720c */ /* 0x040fe40003fc6270 */
[----:B------:R-:W-:Y:S02]  /*4590*/  ISETP.GE.AND P2, PT, R32, R133, PT ;  /* 0x000000852000720c */ /* 0x000fe40003f46270 */
[----:B------:R-:W-:-:S02]  /*45a0*/  IADD3 R32, PT, PT, R12, -0x10, -R7 ;  /* 0xfffffff00c207810 */ /* 0x000fc40007ffe807 */
[----:B------:R-:W-:Y:S02]  /*45b0*/  I2FP.F32.S32 R33, R33 ;  /* 0x0000002100217245 */ /* 0x000fe40000201400 */
[----:B------:R-:W-:Y:S02]  /*45c0*/  FSEL R44, R51, -INF , P4 ;  /* 0xff800000332c7808 */ /* 0x000fe40002000000 */
[----:B------:R-:W-:Y:S01]  /*45d0*/  IABS R32, R32 ;  /* 0x0000002000207213 */ /* 0x000fe20000000000 */
[----:B------:R-:W-:Y:S01]  /*45e0*/  FFMA.FTZ R33, -R152, R33, R47 ;  /* 0x0000002198217223 */ /* 0x000fe2000001012f */
[----:B------:R-:W-:Y:S02]  /*45f0*/  FSEL R40, R46, -INF , P0 ;  /* 0xff8000002e287808 */ /* 0x000fe40000000000 */
[----:B------:R-:W-:Y:S02]  /*4600*/  FSEL R44, R44, -INF , !P5 ;  /* 0xff8000002c2c7808 */ /* 0x000fe40006800000 */
[----:B------:R-:W-:-:S02]  /*4610*/  ISETP.GE.AND P4, PT, R29, R134, PT ;  /* 0x000000861d00720c */ /* 0x000fc40003f86270 */
[-C--:B------:R-:W-:Y:S02]  /*4620*/  ISETP.GE.AND P5, PT, R29, R133.reuse, PT ;  /* 0x000000851d00720c */ /* 0x080fe40003fa6270 */
[----:B------:R-:W-:Y:S02]  /*4630*/  I2FP.F32.S32 R29, R32 ;  /* 0x00000020001d7245 */ /* 0x000fe40000201400 */
[----:B------:R-:W-:Y:S02]  /*4640*/  FSEL R40, R40, -INF , !P3 ;  /* 0xff80000028287808 */ /* 0x000fe40005800000 */
[C---:B------:R-:W-:Y:S02]  /*4650*/  ISETP.GE.AND P0, PT, R28.reuse, R134, PT ;  /* 0x000000861c00720c */ /* 0x040fe40003f06270 */
[----:B------:R-:W-:Y:S02]  /*4660*/  ISETP.GE.AND P3, PT, R28, R133, PT ;  /* 0x000000851c00720c */ /* 0x000fe40003f66270 */
[----:B------:R-:W-:-:S02]  /*4670*/  IADD3 R28, PT, PT, R12, -0x18, -R7 ;  /* 0xffffffe80c1c7810 */ /* 0x000fc40007ffe807 */
[----:B------:R-:W-:Y:S01]  /*4680*/  FSEL R33, R33, -INF , P6 ;  /* 0xff80000021217808 */ /* 0x000fe20003000000 */
[----:B------:R-:W-:Y:S01]  /*4690*/  FFMA.FTZ R29, -R152, R29, R42 ;  /* 0x0000001d981d7223 */ /* 0x000fe2000001012a */
[----:B------:R-:W-:Y:S02]  /*46a0*/  IABS R28, R28 ;  /* 0x0000001c001c7213 */ /* 0x000fe40000000000 */
[----:B------:R-:W-:Y:S02]  /*46b0*/  FSEL R36, R33, -INF , !P2 ;  /* 0xff80000021247808 */ /* 0x000fe40005000000 */
[C---:B------:R-:W-:Y:S02]  /*46c0*/  ISETP.GE.AND P6, PT, R25.reuse, R134, PT ;  /* 0x000000861900720c */ /* 0x040fe40003fc6270 */
[----:B------:R-:W-:Y:S02]  /*46d0*/  ISETP.GE.AND P2, PT, R25, R133, PT ;  /* 0x000000851900720c */ /* 0x000fe40003f46270 */
[----:B------:R-:W-:-:S02]  /*46e0*/  IADD3 R13, PT, PT, R12, -0x11, -R7 ;  /* 0xffffffef0c0d7810 */ /* 0x000fc40007ffe807 */
[----:B------:R-:W-:Y:S02]  /*46f0*/  IADD3 R25, PT, PT, R12, -0x19, -R7 ;  /* 0xffffffe70c197810 */ /* 0x000fe40007ffe807 */
[----:B------:R-:W-:Y:S02]  /*4700*/  FSEL R29, R29, -INF , P4 ;  /* 0xff8000001d1d7808 */ /* 0x000fe40002000000 */
[----:B------:R-:W-:Y:S02]  /*4710*/  I2FP.F32.S32 R33, R28 ;  /* 0x0000001c00217245 */ /* 0x000fe40000201400 */
[----:B------:R-:W-:Y:S02]  /*4720*/  IABS R13, R13 ;  /* 0x0000000d000d7213 */ /* 0x000fe40000000000 */
[----:B------:R-:W-:Y:S02]  /*4730*/  IABS R25, R25 ;  /* 0x0000001900197213 */ /* 0x000fe40000000000 */
[----:B------:R-:W-:Y:S01]  /*4740*/  FSEL R32, R29, -INF , !P5 ;  /* 0xff8000001d207808 */ /* 0x000fe20006800000 */
[----:B------:R-:W-:Y:S01]  /*4750*/  FFMA.FTZ R33, -R152, R33, R38 ;  /* 0x0000002198217223 */ /* 0x000fe20000010126 */
[----:B------:R-:W-:-:S02]  /*4760*/  ISETP.GE.AND P4, PT, R24, R134, PT ;  /* 0x000000861800720c */ /* 0x000fc40003f86270 */
[----:B------:R-:W-:Y:S02]  /*4770*/  ISETP.GE.AND P5, PT, R24, R133, PT ;  /* 0x000000851800720c */ /* 0x000fe40003fa6270 */
[----:B------:R-:W-:Y:S02]  /*4780*/  IADD3 R24, PT, PT, R12, -0x20, -R7 ;  /* 0xffffffe00c187810 */ /* 0x000fe40007ffe807 */
[----:B------:R-:W-:Y:S02]  /*4790*/  I2FP.F32.S32 R13, R13 ;  /* 0x0000000d000d7245 */ /* 0x000fe40000201400 */
[----:B------:R-:W-:Y:S02]  /*47a0*/  I2FP.F32.S32 R25, R25 ;  /* 0x0000001900197245 */ /* 0x000fe40000201400 */
[----:B------:R-:W-:Y:S01]  /*47b0*/  IABS R24, R24 ;  /* 0x0000001800187213 */ /* 0x000fe20000000000 */
[C---:B------:R-:W-:Y:S01]  /*47c0*/  FFMA.FTZ R13, -R152.reuse, R13, R43 ;  /* 0x0000000d980d7223 */ /* 0x040fe2000001012b */
[----:B------:R-:W-:Y:S01]  /*47d0*/  FSEL R33, R33, -INF , P6 ;  /* 0xff80000021217808 */ /* 0x000fe20003000000 */
[----:B------:R-:W-:Y:S01]  /*47e0*/  FFMA.FTZ R25, -R152, R25, R39 ;  /* 0x0000001998197223 */ /* 0x000fe20000010127 */
[----:B------:R-:W-:-:S02]  /*47f0*/  I2FP.F32.S32 R29, R24 ;  /* 0x00000018001d7245 */ /* 0x000fc40000201400 */
[----:B------:R-:W-:Y:S02]  /*4800*/  FSEL R24, R33, -INF , !P2 ;  /* 0xff80000021187808 */ /* 0x000fe40005000000 */
[C---:B------:R-:W-:Y:S02]  /*4810*/  ISETP.GE.AND P6, PT, R22.reuse, R134, PT ;  /* 0x000000861600720c */ /* 0x040fe40003fc6270 */
[----:B------:R-:W-:Y:S02]  /*4820*/  ISETP.GE.AND P2, PT, R22, R133, PT ;  /* 0x000000851600720c */ /* 0x000fe40003f46270 */
[----:B------:R-:W-:Y:S02]  /*4830*/  FSEL R13, R13, -INF , P0 ;  /* 0xff8000000d0d7808 */ /* 0x000fe40000000000 */
[----:B------:R-:W-:Y:S02]  /*4840*/  FSEL R22, R25, -INF , P4 ;  /* 0xff80000019167808 */ /* 0x000fe40002000000 */
[----:B------:R-:W-:-:S02]  /*4850*/  FSEL R28, R13, -INF , !P3 ;  /* 0xff8000000d1c7808 */ /* 0x000fc40005800000 */
[----:B------:R-:W-:Y:S02]  /*4860*/  FSEL R22, R22, -INF , !P5 ;  /* 0xff80000016167808 */ /* 0x000fe40006800000 */
[CC--:B------:R-:W-:Y:S02]  /*4870*/  ISETP.GE.AND P0, PT, R23.reuse, R134.reuse, PT ;  /* 0x000000861700720c */ /* 0x0c0fe40003f06270 */
[-C--:B------:R-:W-:Y:S02]  /*4880*/  ISETP.GE.AND P3, PT, R23, R133.reuse, PT ;  /* 0x000000851700720c */ /* 0x080fe40003f66270 */
[C---:B------:R-:W-:Y:S02]  /*4890*/  ISETP.GE.AND P4, PT, R21.reuse, R134, PT ;  /* 0x000000861500720c */ /* 0x040fe40003f86270 */
[----:B------:R-:W-:Y:S02]  /*48a0*/  ISETP.GE.AND P5, PT, R21, R133, PT ;  /* 0x000000851500720c */ /* 0x000fe40003fa6270 */
[----:B------:R-:W-:-:S02]  /*48b0*/  IADD3 R13, PT, PT, R12, -0x21, -R7 ;  /* 0xffffffdf0c0d7810 */ /* 0x000fc40007ffe807 */
[C-C-:B------:R-:W-:Y:S02]  /*48c0*/  IADD3 R23, PT, PT, R12.reuse, -0x28, -R7.reuse ;  /* 0xffffffd80c177810 */ /* 0x140fe40007ffe807 */
[----:B------:R-:W-:Y:S02]  /*48d0*/  IADD3 R21, PT, PT, R12, -0x29, -R7 ;  /* 0xffffffd70c157810 */ /* 0x000fe40007ffe807 */
[----:B------:R-:W-:Y:S02]  /*48e0*/  IABS R13, R13 ;  /* 0x0000000d000d7213 */ /* 0x000fe40000000000 */
[----:B------:R-:W-:Y:S02]  /*48f0*/  IABS R23, R23 ;  /* 0x0000001700177213 */ /* 0x000fe40000000000 */
[----:B------:R-:W-:Y:S01]  /*4900*/  IABS R21, R21 ;  /* 0x0000001500157213 */ /* 0x000fe20000000000 */
[----:B------:R-:W-:Y:S01]  /*4910*/  FFMA.FTZ R29, -R152, R29, R34 ;  /* 0x0000001d981d7223 */ /* 0x000fe20000010122 */
[----:B------:R-:W-:-:S02]  /*4920*/  I2FP.F32.S32 R13, R13 ;  /* 0x0000000d000d7245 */ /* 0x000fc40000201400 */
[----:B------:R-:W-:Y:S02]  /*4930*/  I2FP.F32.S32 R23, R23 ;  /* 0x0000001700177245 */ /* 0x000fe40000201400 */
[----:B------:R-:W-:Y:S01]  /*4940*/  I2FP.F32.S32 R21, R21 ;  /* 0x0000001500157245 */ /* 0x000fe20000201400 */
[C---:B------:R-:W-:Y:S01]  /*4950*/  FFMA.FTZ R13, -R152.reuse, R13, R35 ;  /* 0x0000000d980d7223 */ /* 0x040fe20000010123 */
[----:B------:R-:W-:Y:S01]  /*4960*/  FSEL R29, R29, -INF , P0 ;  /* 0xff8000001d1d7808 */ /* 0x000fe20000000000 */
[C---:B------:R-:W-:Y:S01]  /*4970*/  FFMA.FTZ R23, -R152.reuse, R23, R30 ;  /* 0x0000001798177223 */ /* 0x040fe2000001011e */
[----:B------:R-:W-:Y:S01]  /*4980*/  ISETP.GE.AND P0, PT, R19, R134, PT ;  /* 0x000000861300720c */ /* 0x000fe20003f06270 */
[----:B------:R-:W-:Y:S01]  /*4990*/  FFMA.FTZ R21, -R152, R21, R31 ;  /* 0x0000001598157223 */ /* 0x000fe2000001011f */
[----:B------:R-:W-:Y:S02]  /*49a0*/  FSEL R166, R29, -INF , !P3 ;  /* 0xff8000001da67808 */ /* 0x000fe40005800000 */
[----:B------:R-:W-:-:S02]  /*49b0*/  ISETP.GE.AND P3, PT, R19, R133, PT ;  /* 0x000000851300720c */ /* 0x000fc40003f66270 */
[----:B------:R-:W-:Y:S02]  /*49c0*/  FSEL R165, R13, -INF , P6 ;  /* 0xff8000000da57808 */ /* 0x000fe40003000000 */
[----:B------:R-:W-:Y:S02]  /*49d0*/  FSEL R23, R23, -INF , P4 ;  /* 0xff80000017177808 */ /* 0x000fe40002000000 */
[----:B------:R-:W-:Y:S02]  /*49e0*/  FSEL R21, R21, -INF , P0 ;  /* 0xff80000015157808 */ /* 0x000fe40000000000 */
[C-C-:B------:R-:W-:Y:S02]  /*49f0*/  IADD3 R19, PT, PT, R12.reuse, -0x30, -R7.reuse ;  /* 0xffffffd00c137810 */ /* 0x140fe40007ffe807 */
[----:B------:R-:W-:Y:S02]  /*4a00*/  IADD3 R13, PT, PT, R12, -0x31, -R7 ;  /* 0xffffffcf0c0d7810 */ /* 0x000fe40007ffe807 */
[----:B------:R-:W-:-:S02]  /*4a10*/  FSEL R163, R23, -INF , !P5 ;  /* 0xff80000017a37808 */ /* 0x000fc40006800000 */
[----:B------:R-:W-:Y:S02]  /*4a20*/  FSEL R164, R21, -INF , !P3 ;  /* 0xff80000015a47808 */ /* 0x000fe40005800000 */
[----:B------:R-:W-:Y:S02]  /*4a30*/  IABS R19, R19 ;  /* 0x0000001300137213 */ /* 0x000fe40000000000 */
[----:B------:R-:W-:Y:S02]  /*4a40*/  IABS R13, R13 ;  /* 0x0000000d000d7213 */ /* 0x000fe40000000000 */
[C---:B------:R-:W-:Y:S02]  /*4a50*/  ISETP.GE.AND P5, PT, R15.reuse, R135, PT ;  /* 0x000000870f00720c */ /* 0x040fe40003fa6270 */
[C---:B------:R-:W-:Y:S02]  /*4a60*/  ISETP.GE.AND P0, PT, R15.reuse, R134, PT ;  /* 0x000000860f00720c */ /* 0x040fe40003f06270 */
[----:B------:R-:W-:-:S02]  /*4a70*/  ISETP.GE.AND P3, PT, R15, R133, PT ;  /* 0x000000850f00720c */ /* 0x000fc40003f66270 */
[----:B------:R-:W-:Y:S02]  /*4a80*/  IADD3 R15, PT, PT, R12, -0x38, -R7 ;  /* 0xffffffc80c0f7810 */ /* 0x000fe40007ffe807 */
[----:B------:R-:W-:Y:S02]  /*4a90*/  I2FP.F32.S32 R19, R19 ;  /* 0x0000001300137245 */ /* 0x000fe40000201400 */
[----:B------:R-:W-:Y:S02]  /*4aa0*/  I2FP.F32.S32 R30, R13 ;  /* 0x0000000d001e7245 */ /* 0x000fe40000201400 */
[----:B------:R-:W-:Y:S01]  /*4ab0*/  IABS R15, R15 ;  /* 0x0000000f000f7213 */ /* 0x000fe20000000000 */
[C---:B------:R-:W-:Y:S01]  /*4ac0*/  FFMA.FTZ R131, -R152.reuse, R19, R26 ;  /* 0x0000001398837223 */ /* 0x040fe2000001011a */
[----:B------:R-:W-:Y:S02]  /*4ad0*/  VIADD R19, R9, 0x38 ;  /* 0x0000003809137836 */ /* 0x000fe40000000000 */
[----:B------:R-:W-:Y:S01]  /*4ae0*/  FFMA.FTZ R27, -R152, R30, R27 ;  /* 0x0000001e981b7223 */ /* 0x000fe2000001011b */
[----:B------:R-:W-:-:S02]  /*4af0*/  I2FP.F32.S32 R15, R15 ;  /* 0x0000000f000f7245 */ /* 0x000fc40000201400 */
[----:B------:R-:W-:Y:S02]  /*4b00*/  FSEL R165, R165, -INF , !P2 ;  /* 0xff800000a5a57808 */ /* 0x000fe40005000000 */
[-C--:B------:R-:W-:Y:S02]  /*4b10*/  ISETP.GE.AND P2, PT, R17, R134.reuse, PT ;  /* 0x000000861100720c */ /* 0x080fe40003f46270 */
[----:B------:R-:W-:Y:S01]  /*4b20*/  IADD3 R26, PT, PT, R12, -0x39, -R7 ;  /* 0xffffffc70c1a7810 */ /* 0x000fe20007ffe807 */
[----:B------:R-:W-:Y:S01]  /*4b30*/  FFMA.FTZ R15, -R152, R15, R74 ;  /* 0x0000000f980f7223 */ /* 0x000fe2000001014a */
[----:B------:R-:W-:Y:S02]  /*4b40*/  FSEL R119, R27, -INF , P0 ;  /* 0xff8000001b777808 */ /* 0x000fe40000000000 */
[----:B------:R-:W-:Y:S02]  /*4b50*/  ISETP.GE.AND P0, PT, R19, R134, PT ;  /* 0x000000861300720c */ /* 0x000fe40003f06270 */
[----:B------:R-:W-:-:S02]  /*4b60*/  FMNMX3.FTZ R13, R11, R44, R40, !PT ;  /* 0x0000002c0b0d7276 */ /* 0x000fc40007810028 */
[-C--:B------:R-:W-:Y:S02]  /*4b70*/  ISETP.GE.AND P4, PT, R17, R133.reuse, PT ;  /* 0x000000851100720c */ /* 0x080fe40003f86270 */
[----:B------:R-:W-:Y:S02]  /*4b80*/  FSEL R131, R131, -INF , P2 ;  /* 0xff80000083837808 */ /* 0x000fe40001000000 */
[----:B------:R-:W-:Y:S02]  /*4b90*/  IABS R26, R26 ;  /* 0x0000001a001a7213 */ /* 0x000fe40000000000 */
[----:B------:R-:W-:Y:S02]  /*4ba0*/  FSEL R119, R119, -INF , !P3 ;  /* 0xff80000077777808 */ /* 0x000fe40005800000 */
[----:B------:R-:W-:Y:S02]  /*4bb0*/  ISETP.GE.AND P3, PT, R19, R133, PT ;  /* 0x000000851300720c */ /* 0x000fe40003f66270 */
[----:B------:R-:W-:-:S02]  /*4bc0*/  FMNMX3.FTZ R13, R13, R36, R32, !PT ;  /* 0x000000240d0d7276 */ /* 0x000fc40007810020 */
[----:B------:R-:W-:Y:S01]  /*4bd0*/  FSEL R15, R15, -INF , P0 ;  /* 0xff8000000f0f7808 */ /* 0x000fe20000000000 */
[----:B------:R-:W-:Y:S01]  /*4be0*/  VIADD R9, R9, 0x39 ;  /* 0x0000003909097836 */ /* 0x000fe20000000000 */
[----:B------:R-:W-:Y:S02]  /*4bf0*/  FSEL R131, R131, -INF , !P4 ;  /* 0xff80000083837808 */ /* 0x000fe40006000000 */
[----:B------:R-:W-:Y:S02]  /*4c00*/  I2FP.F32.S32 R26, R26 ;  /* 0x0000001a001a7245 */ /* 0x000fe40000201400 */
[-C--:B------:R-:W-:Y:S02]  /*4c10*/  ISETP.GE.AND P6, PT, R17, R135.reuse, PT ;  /* 0x000000871100720c */ /* 0x080fe40003fc6270 */
[C---:B------:R-:W-:Y:S02]  /*4c20*/  ISETP.GE.AND P2, PT, R19.reuse, R136, PT ;  /* 0x000000881300720c */ /* 0x040fe40003f46270 */
[----:B------:R-:W-:-:S02]  /*4c30*/  ISETP.GE.AND P4, PT, R19, R135, PT ;  /* 0x000000871300720c */ /* 0x000fc40003f86270 */
[C-C-:B------:R-:W-:Y:S02]  /*4c40*/  IADD3 R17, PT, PT, R14.reuse, -0x38, -R7.reuse ;  /* 0xffffffc80e117810 */ /* 0x140fe40007ffe807 */
[----:B------:R-:W-:Y:S02]  /*4c50*/  IADD3 R19, PT, PT, R14, -0x39, -R7 ;  /* 0xffffffc70e137810 */ /* 0x000fe40007ffe807 */
[----:B------:R-:W-:Y:S02]  /*4c60*/  FMNMX3.FTZ R7, R13, R28, R24, !PT ;  /* 0x0000001c0d077276 */ /* 0x000fe40007810018 */
[----:B------:R-:W-:Y:S01]  /*4c70*/  FSEL R118, R15, -INF , !P3 ;  /* 0xff8000000f767808 */ /* 0x000fe20005800000 */
[----:B------:R-:W-:Y:S01]  /*4c80*/  FFMA.FTZ R26, -R152, R26, R75 ;  /* 0x0000001a981a7223 */ /* 0x000fe2000001014b */
[----:B------:R-:W-:Y:S02]  /*4c90*/  FMNMX3.FTZ R15, R18, R16, R5, !PT ;  /* 0x00000010120f7276 */ /* 0x000fe40007810005 */
[----:B------:R-:W-:-:S02]  /*4ca0*/  IABS R17, R17 ;  /* 0x0000001100117213 */ /* 0x000fc40000000000 */
[----:B------:R-:W-:Y:S02]  /*4cb0*/  ISETP.GE.AND P0, PT, R9, R134, PT ;  /* 0x000000860900720c */ /* 0x000fe40003f06270 */
[----:B------:R-:W-:Y:S02]  /*4cc0*/  FMNMX3.FTZ R30, R7, R22, R166, !PT ;  /* 0x00000016071e7276 */ /* 0x000fe400078100a6 */
[----:B------:R-:W-:Y:S02]  /*4cd0*/  FMNMX3.FTZ R15, R15, R20, R10, !PT ;  /* 0x000000140f0f7276 */ /* 0x000fe4000781000a */
[----:B------:R-:W-:Y:S02]  /*4ce0*/  I2FP.F32.S32 R17, R17 ;  /* 0x0000001100117245 */ /* 0x000fe40000201400 */
[----:B------:R-:W-:Y:S02]  /*4cf0*/  IABS R13, R19 ;  /* 0x00000013000d7213 */ /* 0x000fe40000000000 */
[----:B------:R-:W-:-:S02]  /*4d00*/  ISETP.GE.AND P3, PT, R9, R133, PT ;  /* 0x000000850900720c */ /* 0x000fc40003f66270 */
[----:B------:R-:W-:Y:S02]  /*4d10*/  FSEL R26, R26, -INF , P0 ;  /* 0xff8000001a1a7808 */ /* 0x000fe40000000000 */
[----:B------:R-:W-:Y:S02]  /*4d20*/  FMNMX3.FTZ R7, R30, R165, R163, !PT ;  /* 0x000000a51e077276 */ /* 0x000fe400078100a3 */
[----:B------:R-:W-:Y:S01]  /*4d30*/  FMNMX3.FTZ R15, R15, R8, R6, !PT ;  /* 0x000000080f0f7276 */ /* 0x000fe20007810006 */
[----:B------:R-:W-:Y:S01]  /*4d40*/  FFMA.FTZ R17, -R152, R17, R72 ;  /* 0x0000001198117223 */ /* 0x000fe20000010148 */
[----:B------:R-:W-:Y:S02]  /*4d50*/  I2FP.F32.S32 R13, R13 ;  /* 0x0000000d000d7245 */ /* 0x000fe40000201400 */
[----:B------:R-:W-:Y:S02]  /*4d60*/  FSEL R149, R26, -INF , !P3 ;  /* 0xff8000001a957808 */ /* 0x000fe40005800000 */
[----:B------:R-:W-:-:S02]  /*4d70*/  FMNMX3.FTZ R7, R7, R164, R131, !PT ;  /* 0x000000a407077276 */ /* 0x000fc40007810083 */
[C---:B------:R-:W-:Y:S02]  /*4d80*/  ISETP.GE.AND P0, PT, R9.reuse, R136, PT ;  /* 0x000000880900720c */ /* 0x040fe40003f06270 */
[----:B------:R-:W-:Y:S02]  /*4d90*/  ISETP.GE.AND P3, PT, R9, R135, PT ;  /* 0x000000870900720c */ /* 0x000fe40003f66270 */
[----:B------:R-:W-:Y:S01]  /*4da0*/  FMNMX3.FTZ R9, R15, R4, R162, !PT ;  /* 0x000000040f097276 */ /* 0x000fe200078100a2 */
[----:B------:R-:W-:Y:S01]  /*4db0*/  FFMA.FTZ R13, -R152, R13, R73 ;  /* 0x0000000d980d7223 */ /* 0x000fe20000010149 */
[----:B------:R-:W-:Y:S02]  /*4dc0*/  FMNMX3.FTZ R26, R7, R119, R118, !PT ;  /* 0x00000077071a7276 */ /* 0x000fe40007810076 */
[----:B------:R-:W-:Y:S02]  /*4dd0*/  FSEL R17, R17, -INF , P2 ;  /* 0xff80000011117808 */ /* 0x000fe40001000000 */
[----:B------:R-:W-:-:S02]  /*4de0*/  FSEL R115, R115, -INF , !P6 ;  /* 0xff80000073737808 */ /* 0x000fc40007000000 */
[----:B------:R-:W-:Y:S02]  /*4df0*/  FMNMX3.FTZ R9, R9, R150, R148, !PT ;  /* 0x0000009609097276 */ /* 0x000fe40007810094 */
[----:B------:R-:W-:Y:S02]  /*4e00*/  FMNMX.FTZ R7, R149, R26, !PT ;  /* 0x0000001a95077209 */ /* 0x000fe40007810000 */
[----:B------:R-:W-:Y:S02]  /*4e10*/  FSEL R13, R13, -INF , P0 ;  /* 0xff8000000d0d7808 */ /* 0x000fe40000000000 */
[----:B------:R-:W-:Y:S02]  /*4e20*/  FSEL R113, R113, -INF , !P5 ;  /* 0xff80000071717808 */ /* 0x000fe40006800000 */
[----:B------:R-:W-:Y:S02]  /*4e30*/  FSEL R111, R17, -INF , !P4 ;  /* 0xff800000116f7808 */ /* 0x000fe40006000000 */
[----:B------:R-:W-:-:S02]  /*4e40*/  FMNMX3.FTZ R26, R9, R130, R115, !PT ;  /* 0x00000082091a7276 */ /* 0x000fc40007810073 */
        /* <DEDUP_REMOVED lines=15> */
[----:B------:R-:W-:Y:S01]  /*4f40*/  LDSM.16.MT88.4 R60, [R116+0x8000] ;  /* 0x00800000743c783b */ /* 0x000fe20000004200 */
[----:B------:R-:W-:Y:S01]  /*4f50*/  FSETP.NEU.FTZ.AND P0, PT, R13, -INF , PT ;  /* 0xff8000000d00780b */ /* 0x000fe20003f1d000 */
[----:B--2---:R-:W-:Y:S01]  /*4f60*/  FMUL.FTZ R151, R114, R13 ;  /* 0x0000000d72977220 */ /* 0x004fe20000410000 */
[----:B---3--:R-:W-:-:S04]  /*4f70*/  FMNMX.FTZ R15, R26, R15, !PT ;  /* 0x0000000f1a0f7209 */ /* 0x008fc80007810000 */
        /* <DEDUP_REMOVED lines=17> */
[----:B------:R-:W2:Y:S03]  /*5090*/  LDSM.16.MT88.4 R8, [R107+0x7400] ;  /* 0x007400006b08783b */ /* 0x000ea60000004200 */
[----:B------:R-:W-:Y:S01]  /*50a0*/  MUFU.EX2 R106, R106 ;  /* 0x0000006a006a7308 */ /* 0x000fe20000000800 */
[-CC-:B------:R-:W-:Y:S01]  /*50b0*/  FFMA.FTZ R95, R28, R114.reuse, -R151.reuse ;  /* 0x000000721c5f7223 */ /* 0x180fe20000010897 */
[-CC-:B------:R-:W-:Y:S01]  /*50c0*/  FFMA.FTZ R98, R24, R114.reuse, -R151.reuse ;  /* 0x0000007218627223 */ /* 0x180fe20000010897 */
[-C--:B------:R-:W-:Y:S01]  /*50d0*/  FFMA.FTZ R91, R22, R114.reuse, -R151 ;  /* 0x00000072165b7223 */ /* 0x080fe20000010897 */
[----:B------:R-:W3:Y:S01]  /*50e0*/  MUFU.EX2 R99, R99 ;  /* 0x0000006300637308 */ /* 0x000ee20000000800 */
[-CC-:B------:R-:W-:Y:S01]  /*50f0*/  FFMA.FTZ R100, R6, R114.reuse, -R117.reuse ;  /* 0x0000007206647223 */ /* 0x180fe20000010875 */
[----:B------:R-:W-:Y:S01]  /*5100*/  FFMA.FTZ R93, R4, R114, -R117 ;  /* 0x00000072045d7223 */ /* 0x000fe20000010875 */
[----:B------:R-:W-:Y:S01]  /*5110*/  LDSM.16.MT88.4 R44, [R116+0x7000] ;  /* 0x00700000742c783b */ /* 0x000fe20000004200 */
[----:B------:R-:W-:Y:S03]  /*5120*/  MUFU.EX2 R112, R112 ;  /* 0x0000007000707308 */ /* 0x000fe60000000800 */
[----:B------:R-:W5:Y:S01]  /*5130*/  LDSM.16.MT88.4 R36, [R107+0x6000] ;  /* 0x006000006b24783b */ /* 0x000f620000004200 */
[----:B------:R-:W4:Y:S03]  /*5140*/  MUFU.EX2 R105, R105 ;  /* 0x0000006900697308 */ /* 0x000f260000000800 */
[----:B------:R-:W-:Y:S01]  /*5150*/  LDSM.16.MT88.4 R16, [R116+0x8400] ;  /* 0x008400007410783b */ /* 0x000fe20000004200 */
[----:B------:R-:W-:Y:S04]  /*5160*/  MUFU.EX2 R108, R108 ;  /* 0x0000006c006c7308 */ /* 0x000fe80000000800 */
[----:B------:R-:W2:Y:S01]  /*5170*/  MUFU.EX2 R101, R101 ;  /* 0x0000006500657308 */ /* 0x000ea20000000800 */
[----:B-1----:R-:W-:Y:S01]  /*5180*/  F2FP.F16.F32.PACK_AB R69, R103, R110 ;  /* 0x0000006e6745723e */ /* 0x002fe200000000ff */
[----:B------:R-:W1:Y:S01]  /*5190*/  LDSM.16.MT88.4 R28, [R107+0x8000] ;  /* 0x008000006b1c783b */ /* 0x000e620000004200 */
[----:B---3--:R-:W-:-:S02]  /*51a0*/  F2FP.F16.F32.PACK_AB R71, R99, R106 ;  /* 0x0000006a6347723e */ /* 0x008fc400000000ff */
[----:B----4-:R-:W-:Y:S01]  /*51b0*/  F2FP.F16.F32.PACK_AB R68, R105, R112 ;  /* 0x000000706944723e */ /* 0x010fe200000000ff */
[----:B------:R-:W-:Y:S01]  /*51c0*/  MUFU.EX2 R102, R102 ;  /* 0x0000006600667308 */ /* 0x000fe20000000800 */
[----:B------:R-:W-:Y:S03]  /*51d0*/  LDSM.16.MT88.4 R32, [R116+0x6400] ;  /* 0x006400007420783b */ /* 0x000fe60000004200 */
[----:B------:R-:W3:Y:S01]  /*51e0*/  MUFU.EX2 R95, R95 ;  /* 0x0000005f005f7308 */ /* 0x000ee20000000800 */
[----:B------:R-:W-:Y:S01]  /*51f0*/  LDSM.16.MT88.4 R20, [R116+0x7400] ;  /* 0x007400007414783b */ /* 0x000fe20000004200 */
[----:B--2---:R-:W-:Y:S02]  /*5200*/  F2FP.F16.F32.PACK_AB R70, R101, R108 ;  /* 0x0000006c6546723e */ /* 0x004fe400000000ff */
[----:B------:R-:W-:Y:S01]  /*5210*/  MUFU.EX2 R98, R98 ;  /* 0x0000006200627308 */ /* 0x000fe20000000800 */
[----:B------:R-:W-:Y:S03]  /*5220*/  LDSM.16.MT88.4 R24, [R107+0x6400] ;  /* 0x006400006b18783b */ /* 0x000fe60000004200 */
[----:B------:R-:W2:Y:S01]  /*5230*/  MUFU.EX2 R91, R91 ;  /* 0x0000005b005b7308 */ /* 0x000ea20000000800 */
[C---:B------:R-:W-:Y:S03]  /*5240*/  HMMA.16816.F32 R48, R68.reuse, R52, RZ ;  /* 0x000000344430723c */ /* 0x040fe600000018ff */
[----:B------:R-:W-:Y:S04]  /*5250*/  MUFU.EX2 R104, R104 ;  /* 0x0000006800687308 */ /* 0x000fe80000000800 */
[----:B------:R-:W4:Y:S01]  /*5260*/  MUFU.EX2 R97, R97 ;  /* 0x0000006100617308 */ /* 0x000f220000000800 */
[----:B------:R-:W-:Y:S03]  /*5270*/  HMMA.16816.F32 R52, R68, R54, RZ ;  /* 0x000000364434723c */ /* 0x000fe600000018ff */
[----:B------:R-:W-:Y:S04]  /*5280*/  MUFU.EX2 R100, R100 ;  /* 0x0000006400647308 */ /* 0x000fe80000000800 */
[----:B------:R-:W5:Y:S01]  /*5290*/  MUFU.EX2 R93, R93 ;  /* 0x0000005d005d7308 */ /* 0x000f620000000800 */
[----:B---3--:R-:W-:-:S02]  /*52a0*/  F2FP.F16.F32.PACK_AB R5, R95, R102 ;  /* 0x000000665f05723e */ /* 0x008fc400000000ff */
[----:B--2---:R-:W-:Y:S02]  /*52b0*/  F2FP.F16.F32.PACK_AB R7, R91, R98 ;  /* 0x000000625b07723e */ /* 0x004fe400000000ff */
[----:B----4-:R-:W-:Y:S02]  /*52c0*/  F2FP.F16.F32.PACK_AB R4, R97, R104 ;  /* 0x000000686104723e */ /* 0x010fe400000000ff */
[----:B-----5:R-:W-:-:S07]  /*52d0*/  F2FP.F16.F32.PACK_AB R6, R93, R100 ;  /* 0x000000645d06723e */ /* 0x020fce00000000ff */
[C---:B------:R-:W-:Y:S08]  /*52e0*/  HMMA.16816.F32 R48, R4.reuse, R8, R48 ;  /* 0x000000080430723c */ /* 0x040ff00000001830 */
[----:B------:R-:W-:Y:S01]  /*52f0*/  HMMA.16816.F32 R52, R4, R10, R52 ;  /* 0x0000000a0434723c */ /* 0x000fe20000001834 */
[----:B------:R-:W2:Y:S07]  /*5300*/  LDSM.16.MT88.4 R8, [R107+0x8400] ;  /* 0x008400006b08783b */ /* 0x000eae0000004200 */
        /* <DEDUP_REMOVED lines=10> */
[-CC-:B------:R-:W-:Y:S01]  /*53b0*/  FFMA.FTZ R130, R130, R114.reuse, -R117.reuse ;  /* 0x0000007282827223 */ /* 0x180fe20000010875 */
[-C--:B------:R-:W-:Y:S01]  /*53c0*/  FFMA.FTZ R150, R150, R114.reuse, -R117 ;  /* 0x0000007296967223 */ /* 0x080fe20000010875 */
[----:B------:R-:W-:Y:S09]  /*53d0*/  LDSM.16.MT88.4 R28, [R116+0x6800] ;  /* 0x00680000741c783b */ /* 0x000ff20000004200 */
[C---:B--2---:R-:W-:Y:S08]  /*53e0*/  HMMA.16816.F32 R64, R4.reuse, R8, R64 ;  /* 0x000000080440723c */ /* 0x044ff00000001840 */
[C---:B------:R-:W-:Y:S01]  /*53f0*/  HMMA.16816.F32 R68, R4.reuse, R10, R68 ;  /* 0x0000000a0444723c */ /* 0x040fe20000001844 */
[----:B------:R-:W1:Y:S07]  /*5400*/  LDSM.16.MT88.4 R8, [R107+0x7800] ;  /* 0x007800006b08783b */ /* 0x000e6e0000004200 */
[C---:B------:R-:W-:Y:S08]  /*5410*/  HMMA.16816.F32 R56, R4.reuse, R16, R56 ;  /* 0x000000100438723c */ /* 0x040ff00000001838 */
[C---:B------:R-:W-:Y:S01]  /*5420*/  HMMA.16816.F32 R60, R4.reuse, R18, R60 ;  /* 0x00000012043c723c */ /* 0x040fe2000000183c */
[----:B------:R-:W2:Y:S07]  /*5430*/  LDSM.16.MT88.4 R16, [R116+0x7800] ;  /* 0x007800007410783b */ /* 0x000eae0000004200 */
[----:B------:R-:W-:Y:S01]  /*5440*/  HMMA.16816.F32 R80, R4, R32, R80 ;  /* 0x000000200450723c */ /* 0x000fe20000001850 */
[-CC-:B------:R-:W-:Y:S01]  /*5450*/  FFMA.FTZ R33, R165, R114.reuse, -R151.reuse ;  /* 0x00000072a5217223 */ /* 0x180fe20000010897 */
[-C--:B------:R-:W-:Y:S01]  /*5460*/  FFMA.FTZ R32, R163, R114.reuse, -R151 ;  /* 0x00000072a3207223 */ /* 0x080fe20000010897 */
[-CC-:B------:R-:W-:Y:S01]  /*5470*/  FFMA.FTZ R165, R162, R114.reuse, -R117.reuse ;  /* 0x00000072a2a57223 */ /* 0x180fe20000010875 */
[----:B------:R-:W-:-:S04]  /*5480*/  FFMA.FTZ R163, R148, R114, -R117 ;  /* 0x0000007294a37223 */ /* 0x000fc80000010875 */
[C---:B------:R-:W-:Y:S01]  /*5490*/  HMMA.16816.F32 R76, R4.reuse, R34, R76 ;  /* 0x00000022044c723c */ /* 0x040fe2000000184c */
[-CC-:B------:R-:W-:Y:S01]  /*54a0*/  FFMA.FTZ R34, R166, R114.reuse, -R151.reuse ;  /* 0x00000072a6227223 */ /* 0x180fe20000010897 */
        /* <DEDUP_REMOVED lines=10> */
[C---:B------:R-:W-:Y:S01]  /*5550*/  HMMA.16816.F32 R44, R4.reuse, R22, R44 ;  /* 0x00000016042c723c */ /* 0x040fe2000000182c */
[----:B------:R-:W-:Y:S07]  /*5560*/  LDSM.16.MT88.4 R20, [R116+0x8800] ;  /* 0x008800007414783b */ /* 0x000fee0000004200 */
[C---:B------:R-:W-:Y:S08]  /*5570*/  HMMA.16816.F32 R72, R4.reuse, R24, R72 ;  /* 0x000000180448723c */ /* 0x040ff00000001848 */
[----:B------:R-:W-:Y:S01]  /*5580*/  HMMA.16816.F32 R36, R4, R26, R36 ;  /* 0x0000001a0424723c */ /* 0x000fe20000001824 */
[----:B---3--:R-:W-:Y:S01]  /*5590*/  F2FP.F16.F32.PACK_AB R5, R33, R34 ;  /* 0x000000222105723e */ /* 0x008fe200000000ff */
[----:B------:R-:W3:Y:S01]  /*55a0*/  LDSM.16.MT88.4 R24, [R107+0x6800] ;  /* 0x006800006b18783b */ /* 0x000ee20000004200 */
        /* <DEDUP_REMOVED lines=8> */
[----:B------:R-:W2:Y:S01]  /*5630*/  LDSM.16.MT88.4 R16, [R116+0x6c00] ;  /* 0x006c00007410783b */ /* 0x000ea20000004200 */
[-CC-:B------:R-:W-:Y:S01]  /*5640*/  FFMA.FTZ R162, R109, R114.reuse, -R117.reuse ;  /* 0x000000726da27223 */ /* 0x180fe20000010875 */
[-CC-:B------:R-:W-:Y:S01]  /*5650*/  FFMA.FTZ R115, R115, R114.reuse, -R117.reuse ;  /* 0x0000007273737223 */ /* 0x180fe20000010875 */
[----:B------:R-:W-:-:S04]  /*5660*/  FFMA.FTZ R111, R111, R114, -R117 ;  /* 0x000000726f6f7223 */ /* 0x000fc80000010875 */
[----:B------:R-:W-:Y:S01]  /*5670*/  HMMA.16816.F32 R80, R4, R28, R80 ;  /* 0x0000001c0450723c */ /* 0x000fe20000001850 */
[-CC-:B------:R-:W-:Y:S01]  /*5680*/  FFMA.FTZ R28, R118, R114.reuse, -R151.reuse ;  /* 0x00000072761c7223 */ /* 0x180fe20000010897 */
[-C--:B------:R-:W-:Y:S01]  /*5690*/  FFMA.FTZ R29, R119, R114.reuse, -R151 ;  /* 0x00000072771d7223 */ /* 0x080fe20000010897 */
[----:B------:R-:W-:-:S05]  /*56a0*/  FFMA.FTZ R118, R113, R114, -R117 ;  /* 0x0000007271767223 */ /* 0x000fca0000010875 */
[C---:B------:R-:W-:Y:S01]  /*56b0*/  HMMA.16816.F32 R76, R4.reuse, R30, R76 ;  /* 0x0000001e044c723c */ /* 0x040fe2000000184c */
[-CC-:B------:R-:W-:Y:S01]  /*56c0*/  FFMA.FTZ R30, R131, R114.reuse, -R151.reuse ;  /* 0x00000072831e7223 */ /* 0x180fe20000010897 */
[----:B------:R-:W-:Y:S01]  /*56d0*/  FFMA.FTZ R31, R149, R114, -R151 ;  /* 0x00000072951f7223 */ /* 0x000fe20000010897 */
[----:B------:R-:W-:Y:S04]  /*56e0*/  MUFU.EX2 R29, R29 ;  /* 0x0000001d001d7308 */ /* 0x000fe80000000800 */
[----:B------:R-:W4:Y:S04]  /*56f0*/  MUFU.EX2 R30, R30 ;  /* 0x0000001e001e7308 */ /* 0x000f280000000800 */
[----:B------:R-:W-:Y:S04]  /*5700*/  MUFU.EX2 R28, R28 ;  /* 0x0000001c001c7308 */ /* 0x000fe80000000800 */
[----:B------:R-:W5:Y:S04]  /*5710*/  MUFU.EX2 R31, R31 ;  /* 0x0000001f001f7308 */ /* 0x000f680000000800 */
[----:B------:R-:W-:Y:S04]  /*5720*/  MUFU.EX2 R113, R115 ;  /* 0x0000007300717308 */ /* 0x000fe80000000800 */
[----:B------:R-:W2:Y:S04]  /*5730*/  MUFU.EX2 R118, R118 ;  /* 0x0000007600767308 */ /* 0x000ea80000000800 */
[----:B------:R-:W-:Y:S04]  /*5740*/  MUFU.EX2 R109, R111 ;  /* 0x0000006f006d7308 */ /* 0x000fe80000000800 */
[----:B------:R-:W2:Y:S01]  /*5750*/  MUFU.EX2 R162, R162 ;  /* 0x000000a200a27308 */ /* 0x000ea20000000800 */
[C---:B---3--:R-:W-:Y:S08]  /*5760*/  HMMA.16816.F32 R72, R4.reuse, R24, R72 ;  /* 0x000000180448723c */ /* 0x048ff00000001848 */
[C---:B------:R-:W-:Y:S01]  /*5770*/  HMMA.16816.F32 R36, R4.reuse, R26, R36 ;  /* 0x0000001a0424723c */ /* 0x040fe20000001824 */
[----:B------:R-:W-:Y:S01]  /*5780*/  FADD.FTZ R103, R110, R103 ;  /* 0x000000676e677221 */ /* 0x000fe20000010000 */
[----:B------:R-:W-:Y:S01]  /*5790*/  FADD.FTZ R105, R112, R105 ;  /* 0x0000006970697221 */ /* 0x000fe20000010000 */
[----:B------:R-:W-:Y:S05]  /*57a0*/  LDSM.16.MT88.4 R24, [R116+0x7c00] ;  /* 0x007c00007418783b */ /* 0x000fea0000004200 */
[C---:B------:R-:W-:Y:S08]  /*57b0*/  HMMA.16816.F32 R56, R4.reuse, R20, R56 ;  /* 0x000000140438723c */ /* 0x040ff00000001838 */
[C---:B------:R-:W-:Y:S08]  /*57c0*/  HMMA.16816.F32 R60, R4.reuse, R22, R60 ;  /* 0x00000016043c723c */ /* 0x040ff0000000183c */
[C---:B-1----:R-:W-:Y:S08]  /*57d0*/  HMMA.16816.F32 R64, R4.reuse, R8, R64 ;  /* 0x000000080440723c */ /* 0x042ff00000001840 */
[----:B------:R-:W-:Y:S01]  /*57e0*/  HMMA.16816.F32 R68, R4, R10, R68 ;  /* 0x0000000a0444723c */ /* 0x000fe20000001844 */
[----:B----4-:R-:W-:Y:S01]  /*57f0*/  F2FP.F16.F32.PACK_AB R5, R29, R30 ;  /* 0x0000001e1d05723e */ /* 0x010fe200000000ff */
[----:B------:R-:W1:Y:S01]  /*5800*/  LDSM.16.MT88.4 R8, [R116+0x8c00] ;  /* 0x008c00007408783b */ /* 0x000e620000004200 */
[----:B-----5:R-:W-:-:S02]  /*5810*/  F2FP.F16.F32.PACK_AB R7, R31, R28 ;  /* 0x0000001c1f07723e */ /* 0x020fc400000000ff */
[----:B--2---:R-:W-:Y:S01]  /*5820*/  F2FP.F16.F32.PACK_AB R4, R118, R113 ;  /* 0x000000717604723e */ /* 0x004fe200000000ff */
[----:B------:R-:W-:Y:S01]  /*5830*/  FADD.FTZ R106, R106, R103 ;  /* 0x000000676a6a7221 */ /* 0x000fe20000010000 */
[----:B------:R-:W-:Y:S01]  /*5840*/  F2FP.F16.F32.PACK_AB R6, R162, R109 ;  /* 0x0000006da206723e */ /* 0x000fe200000000ff */
[----:B------:R-:W-:Y:S01]  /*5850*/  FADD.FTZ R108, R108, R105 ;  /* 0x000000696c6c7221 */ /* 0x000fe20000010000 */
[----:B------:R-:W-:Y:S05]  /*5860*/  LDSM.16.MT88.4 R20, [R107+0x6c00] ;  /* 0x006c00006b14783b */ /* 0x000fea0000004200 */
[C---:B------:R-:W-:Y:S08]  /*5870*/  HMMA.16816.F32 R80, R4.reuse, R16, R80 ;  /* 0x000000100450723c */ /* 0x040ff00000001850 */
        /* <DEDUP_REMOVED lines=8> */
[C---:B-1----:R-:W-:Y:S08]  /*5900*/  HMMA.16816.F32 R56, R4.reuse, R8, R56 ;  /* 0x000000080438723c */ /* 0x042ff00000001838 */
[----:B------:R-:W-:Y:S01]  /*5910*/  HMMA.16816.F32 R60, R4, R10, R60 ;  /* 0x0000000a043c723c */ /* 0x000fe2000000183c */
[----:B------:R-:W1:Y:S01]  /*5920*/  LDSM.16.MT88.4 R8, [R107+0x8c00] ;  /* 0x008c00006b08783b */ /* 0x000e620000004200 */
[----:B------:R-:W-:-:S04]  /*5930*/  FADD.FTZ R98, R98, R95 ;  /* 0x0000005f62627221 */ /* 0x000fc80000010000 */
[----:B------:R-:W-:Y:S02]  /*5940*/  FADD.FTZ R91, R91, R98 ;  /* 0x000000625b5b7221 */ /* 0x000fe40000010000 */
[----:B--2---:R-:W-:Y:S01]  /*5950*/  HMMA.16816.F32 R48, R4, R16, R48 ;  /* 0x000000100430723c */ /* 0x004fe20000001830 */
        /* <DEDUP_REMOVED lines=96> */
.L_x_10980:
        /* <DEDUP_REMOVED lines=8> */
.L_x_10981:
[----:B------:R-:W-:Y:S05]  /*5fe0*/  BSYNC.RECONVERGENT B0 ;  /* 0x0000000000007941 */ /* 0x000fea0003800200 */
.L_x_10979:
        /* <DEDUP_REMOVED lines=57> */
[C---:B--2---:R-:W-:Y:S08]  /*6380*/  HMMA.16816.F32 R8, R92.reuse, R4, RZ ;  /* 0x000000045c08723c */ /* 0x044ff000000018ff */
[C---:B------:R-:W-:Y:S08]  /*6390*/  HMMA.16816.F32 R16, R92.reuse, R18, RZ ;  /* 0x000000125c10723c */ /* 0x040ff000000018ff */
[C---:B------:R-:W-:Y:S08]  /*63a0*/  HMMA.16816.F32 R4, R92.reuse, R6, RZ ;  /* 0x000000065c04723c */ /* 0x040ff000000018ff */
[C---:B-1----:R-:W-:Y:S08]  /*63b0*/  HMMA.16816.F32 R96, R92.reuse, R112, RZ ;  /* 0x000000705c60723c */ /* 0x042ff000000018ff */
[----:B------:R-:W-:Y:S01]  /*63c0*/  HMMA.16816.F32 R92, R92, R114, RZ ;  /* 0x000000725c5c723c */ /* 0x000fe200000018ff */
[----:B------:R-:W-:Y:S07]  /*63d0*/  LDSM.16.M88.4 R112, [R128+0x4400] ;  /* 0x004400008070783b */ /* 0x000fee0000000200 */
[C---:B-----5:R-:W-:Y:S08]  /*63e0*/  HMMA.16816.F32 R104, R24.reuse, R28, R104 ;  /* 0x0000001c1868723c */ /* 0x060ff00000001868 */
[C---:B------:R-:W-:Y:S01]  /*63f0*/  HMMA.16816.F32 R100, R24.reuse, R30, R100 ;  /* 0x0000001e1864723c */ /* 0x040fe20000001864 */
        /* <DEDUP_REMOVED lines=9> */
[----:B------:R-:W-:Y:S04]  /*6490*/  LDSM.16.M88.4 R32, [R131+0x1000] ;  /* 0x001000008320783b */ /* 0x000fe80000000200 */
[----:B------:R-:W4:Y:S03]  /*64a0*/  LDSM.16.M88.4 R24, [R130+0x4000] ;  /* 0x004000008218783b */ /* 0x000f260000000200 */
        /* <DEDUP_REMOVED lines=12> */
[----:B------:R-:W5:Y:S03]  /*6570*/  LDSM.16.M88.4 R28, [R128+0x5000] ;  /* 0x00500000801c783b */ /* 0x000f660000000200 */
        /* <DEDUP_REMOVED lines=11> */
[----:B------:R-:W-:Y:S04]  /*6630*/  LDSM.16.M88.4 R88, [R131+0x2000] ;  /* 0x002000008358783b */ /* 0x000fe80000000200 */
[----:B------:R-:W2:Y:S03]  /*6640*/  LDSM.16.M88.4 R32, [R130+0x5000] ;  /* 0x005000008220783b */ /* 0x000ea60000000200 */
[C---:B-----5:R-:W-:Y:S08]  /*6650*/  HMMA.16816.F32 R20, R116.reuse, R28, R20 ;  /* 0x0000001c7414723c */ /* 0x060ff00000001814 */
[C---:B------:R-:W-:Y:S01]  /*6660*/  HMMA.16816.F32 R16, R116.reuse, R30, R16 ;  /* 0x0000001e7410723c */ /* 0x040fe20000001810 */
[----:B------:R-:W3:Y:S07]  /*6670*/  LDSM.16.M88.4 R28, [R130+0x5400] ;  /* 0x00540000821c783b */ /* 0x000eee0000000200 */
[C---:B----4-:R-:W-:Y:S08]  /*6680*/  HMMA.16816.F32 R8, R116.reuse, R24, R8 ;  /* 0x000000187408723c */ /* 0x050ff00000001808 */
[C---:B------:R-:W-:Y:S01]  /*6690*/  HMMA.16816.F32 R4, R116.reuse, R26, R4 ;  /* 0x0000001a7404723c */ /* 0x040fe20000001804 */
[----:B------:R-:W4:Y:S07]  /*66a0*/  LDSM.16.M88.4 R24, [R130+0x5800] ;  /* 0x005800008218783b */ /* 0x000f2e0000000200 */
[----:B-1----:R-:W-:Y:S08]  /*66b0*/  HMMA.16816.F32 R104, R116, R112, R104 ;  /* 0x000000707468723c */ /* 0x002ff00000001868 */
[----:B--2---:R-:W-:Y:S01]  /*66c0*/  HMMA.16816.F32 R20, R88, R32, R20 ;  /* 0x000000205814723c */ /* 0x004fe20000001814 */
[----:B------:R-:W-:-:S07]  /*66d0*/  IMAD.SHL.U32 R33, R0, 0x40, RZ ;  /* 0x0000004000217824 */ /* 0x000fce00078e00ff */
[----:B------:R-:W-:Y:S01]  /*66e0*/  HMMA.16816.F32 R16, R88, R34, R16 ;  /* 0x000000225810723c */ /* 0x000fe20000001810 */
[----:B------:R-:W-:-:S07]  /*66f0*/  LOP3.LUT R35, R33, R84, RZ, 0xfc, !PT ;  /* 0x0000005421237212 */ /* 0x000fce00078efcff */
[----:B------:R-:W-:Y:S08]  /*6700*/  HMMA.16816.F32 R100, R116, R114, R100 ;  /* 0x000000727464723c */ /* 0x000ff00000001864 */
[----:B---3--:R-:W-:Y:S01]  /*6710*/  HMMA.16816.F32 R8, R88, R28, R8 ;  /* 0x0000001c5808723c */ /* 0x008fe20000001808 */
[----:B------:R-:W-:-:S05]  /*6720*/  IMAD.IADD R29, R35, 0x1, R122 ;  /* 0x00000001231d7824 */ /* 0x000fca00078e027a */
[C-C-:B------:R-:W-:Y:S02]  /*6730*/  IADD3 R149, PT, PT, R14.reuse, 0x77, -R29.reuse ;  /* 0x000000770e957810 */ /* 0x140fe40007ffe81d */
[C---:B----4-:R-:W-:Y:S01]  /*6740*/  HMMA.16816.F32 R104, R88.reuse, R24, R104 ;  /* 0x000000185868723c */ /* 0x050fe20000001868 */
[--C-:B------:R-:W-:Y:S02]  /*6750*/  IADD3 R24, PT, PT, R14, 0x7f, -R29.reuse ;  /* 0x0000007f0e187810 */ /* 0x100fe40007ffe81d */
[--C-:B------:R-:W-:Y:S02]  /*6760*/  IADD3 R25, PT, PT, R12, 0x80, -R29.reuse ;  /* 0x000000800c197810 */ /* 0x100fe40007ffe81d */
[----:B------:R-:W-:Y:S02]  /*6770*/  IABS R24, R24 ;  /* 0x0000001800187213 */ /* 0x000fe40000000000 */
[----:B------:R-:W-:Y:S01]  /*6780*/  IABS R25, R25 ;  /* 0x0000001900197213 */ /* 0x000fe20000000000 */
[----:B------:R-:W-:Y:S01]  /*6790*/  HMMA.16816.F32 R4, R88, R30, R4 ;  /* 0x0000001e5804723c */ /* 0x000fe20000001804 */
[----:B------:R-:W-:-:S02]  /*67a0*/  IADD3 R31, PT, PT, R14, 0x80, -R29 ;  /* 0x000000800e1f7810 */ /* 0x000fc40007ffe81d */
[----:B------:R-:W-:Y:S02]  /*67b0*/  I2FP.F32.S32 R24, R24 ;  /* 0x0000001800187245 */ /* 0x000fe40000201400 */
[----:B------:R-:W-:Y:S02]  /*67c0*/  IABS R31, R31 ;  /* 0x0000001f001f7213 */ /* 0x000fe40000000000 */
[----:B------:R-:W-:Y:S01]  /*67d0*/  I2FP.F32.S32 R25, R25 ;  /* 0x0000001900197245 */ /* 0x000fe20000201400 */
[C---:B------:R-:W-:Y:S01]  /*67e0*/  HMMA.16816.F32 R96, R116.reuse, R108, R96 ;  /* 0x0000006c7460723c */ /* 0x040fe20000001860 */
[----:B------:R-:W-:Y:S01]  /*67f0*/  I2FP.F32.S32 R31, R31 ;  /* 0x0000001f001f7245 */ /* 0x000fe20000201400 */
[----:B------:R-:W-:Y:S01]  /*6800*/  FFMA.FTZ R129, -R152, R24, R21 ;  /* 0x0000001898817223 */ /* 0x000fe20000010115 */
[--C-:B------:R-:W-:Y:S01]  /*6810*/  IADD3 R128, PT, PT, R14, 0x70, -R29.reuse ;  /* 0x000000700e807810 */ /* 0x100fe20007ffe81d */
[----:B------:R-:W-:Y:S01]  /*6820*/  FFMA.FTZ R21, -R152, R25, R22 ;  /* 0x0000001998157223 */ /* 0x000fe20000010116 */
[--C-:B------:R-:W-:Y:S01]  /*6830*/  IADD3 R25, PT, PT, R14, 0x68, -R29.reuse ;  /* 0x000000680e197810 */ /* 0x100fe20007ffe81d */
[----:B------:R-:W-:Y:S01]  /*6840*/  FFMA.FTZ R148, -R152, R31, R20 ;  /* 0x0000001f98947223 */ /* 0x000fe20000010114 */
[C-C-:B------:R-:W-:Y:S01]  /*6850*/  IADD3 R31, PT, PT, R14.reuse, 0x67, -R29.reuse ;  /* 0x000000670e1f7810 */ /* 0x140fe20007ffe81d */
[----:B------:R-:W-:Y:S01]  /*6860*/  HMMA.16816.F32 R92, R116, R110, R92 ;  /* 0x0000006e745c723c */ /* 0x000fe2000000185c */
[----:B------:R-:W-:-:S02]  /*6870*/  IADD3 R119, PT, PT, R14, 0x78, -R29 ;  /* 0x000000780e777810 */ /* 0x000fc40007ffe81d */
[C-C-:B------:R-:W-:Y:S02]  /*6880*/  IADD3 R118, PT, PT, R14.reuse, 0x6f, -R29.reuse ;  /* 0x0000006f0e767810 */ /* 0x140fe40007ffe81d */
[----:B------:R-:W-:Y:S02]  /*6890*/  IABS R119, R119 ;  /* 0x0000007700777213 */ /* 0x000fe40000000000 */
[C-C-:B------:R-:W-:Y:S01]  /*68a0*/  IADD3 R114, PT, PT, R14.reuse, 0x60, -R29.reuse ;  /* 0x000000600e727810 */ /* 0x140fe20007ffe81d */
[----:B------:R-:W-:Y:S01]  /*68b0*/  HMMA.16816.F32 R100, R88, R26, R100 ;  /* 0x0000001a5864723c */ /* 0x000fe20000001864 */
[----:B------:R-:W-:Y:S02]  /*68c0*/  I2FP.F32.S32 R119, R119 ;  /* 0x0000007700777245 */ /* 0x000fe40000201400 */
[C-C-:B------:R-:W-:Y:S02]  /*68d0*/  IADD3 R112, PT, PT, R14.reuse, 0x5f, -R29.reuse ;  /* 0x0000005f0e707810 */ /* 0x140fe40007ffe81d */
[--C-:B------:R-:W-:Y:S01]  /*68e0*/  IADD3 R109, PT, PT, R14, 0x58, -R29.reuse ;  /* 0x000000580e6d7810 */ /* 0x100fe20007ffe81d */
[----:B------:R-:W-:Y:S01]  /*68f0*/  FFMA.FTZ R119, -R152, R119, R16 ;  /* 0x0000007798777223 */ /* 0x000fe20000010110 */
[----:B------:R-:W-:-:S02]  /*6900*/  IADD3 R108, PT, PT, R14, 0x57, -R29 ;  /* 0x000000570e6c7810 */ /* 0x000fc40007ffe81d */
[C-C-:B------:R-:W-:Y:S02]  /*6910*/  IADD3 R32, PT, PT, R14.reuse, 0x50, -R29.reuse ;  /* 0x000000500e207810 */ /* 0x140fe40007ffe81d */
[C-C-:B------:R-:W-:Y:S02]  /*6920*/  IADD3 R30, PT, PT, R14.reuse, 0x4f, -R29.reuse ;  /* 0x0000004f0e1e7810 */ /* 0x140fe40007ffe81d */
[C-C-:B------:R-:W-:Y:S02]  /*6930*/  IADD3 R26, PT, PT, R14.reuse, 0x48, -R29.reuse ;  /* 0x000000480e1a7810 */ /* 0x140fe40007ffe81d */
[--C-:B------:R-:W-:Y:S02]  /*6940*/  IADD3 R20, PT, PT, R14, 0x47, -R29.reuse ;  /* 0x000000470e147810 */ /* 0x100fe40007ffe81d */
        /* <DEDUP_REMOVED lines=14> */
[----:B------:R-:W-:Y:S01]  /*6a30*/  IADD3 R22, PT, PT, R12, 0x47, -R29 ;  /* 0x000000470c167810 */ /* 0x000fe20007ffe81d */
[C---:B------:R-:W-:Y:S01]  /*6a40*/  VIADD R12, R35.reuse, 0xffffff80 ;  /* 0xffffff80230c7836 */ /* 0x040fe20000000000 */
[----:B------:R-:W-:Y:S01]  /*6a50*/  IABS R150, R150 ;  /* 0x0000009600967213 */ /* 0x000fe20000000000 */
[----:B------:R-:W-:Y:S01]  /*6a60*/  VIADD R29, R35, 0xffffff81 ;  /* 0xffffff81231d7836 */ /* 0x000fe20000000000 */
[----:B------:R-:W-:Y:S02]  /*6a70*/  IABS R149, R149 ;  /* 0x0000009500957213 */ /* 0x000fe40000000000 */
[C---:B------:R-:W-:Y:S02]  /*6a80*/  ISETP.GE.AND P0, PT, R12.reuse, R136, PT ;  /* 0x000000880c00720c */ /* 0x040fe40003f06270 */
[----:B------:R-:W-:Y:S02]  /*6a90*/  ISETP.GE.AND P6, PT, R12, R135, PT ;  /* 0x000000870c00720c */ /* 0x000fe40003fc6270 */
[----:B------:R-:W-:-:S02]  /*6aa0*/  FSEL R148, R148, -INF , P0 ;  /* 0xff80000094947808 */ /* 0x000fc40000000000 */
[C---:B------:R-:W-:Y:S02]  /*6ab0*/  ISETP.GE.AND P0, PT, R12.reuse, R134, PT ;  /* 0x000000860c00720c */ /* 0x040fe40003f06270 */
[----:B------:R-:W-:Y:S02]  /*6ac0*/  ISETP.GE.AND P2, PT, R12, R133, PT ;  /* 0x000000850c00720c */ /* 0x000fe40003f46270 */
[----:B------:R-:W-:Y:S02]  /*6ad0*/  FSEL R12, R21, -INF , P0 ;  /* 0xff800000150c7808 */ /* 0x000fe40000000000 */
[----:B------:R-:W-:Y:S02]  /*6ae0*/  ISETP.GE.AND P0, PT, R29, R136, PT ;  /* 0x000000881d00720c */ /* 0x000fe40003f06270 */
[----:B------:R-:W-:Y:S02]  /*6af0*/  I2FP.F32.S32 R150, R150 ;  /* 0x0000009600967245 */ /* 0x000fe40000201400 */
[----:B------:R-:W-:-:S02]  /*6b00*/  FSEL R21, R148, -INF , !P6 ;  /* 0xff80000094157808 */ /* 0x000fc40007000000 */
        /* <DEDUP_REMOVED lines=8> */
[----:B------:R-:W-:Y:S02]  /*6b90*/  FSEL R14, R129, -INF , !P6 ;  /* 0xff800000810e7808 */ /* 0x000fe40007000000 */
[----:B------:R-:W-:Y:S02]  /*6ba0*/  FSEL R23, R23, -INF , P0 ;  /* 0xff80000017177808 */ /* 0x000fe40000000000 */
[----:B------:R-:W-:Y:S02]  /*6bb0*/  ISETP.GE.AND P6, PT, R29, R136, PT ;  /* 0x000000881d00720c */ /* 0x000fe40003fc6270 */
[----:B------:R-:W-:Y:S02]  /*6bc0*/  I2FP.F32.S32 R149, R149 ;  /* 0x0000009500957245 */ /* 0x000fe40000201400 */
[----:B------:R-:W-:Y:S02]  /*6bd0*/  I2FP.F32.S32 R129, R148 ;  /* 0x0000009400817245 */ /* 0x000fe40000201400 */
[----:B------:R-:W-:Y:S01]  /*6be0*/  FSEL R167, R23, -INF , !P2 ;  /* 0xff80000017a77808 */ /* 0x000fe20005000000 */
[----:B------:R-:W-:Y:S01]  /*6bf0*/  VIADD R23, R35, 0xffffff89 ;  /* 0xffffff8923177836 */ /* 0x000fe20000000000 */
[----:B------:R-:W-:Y:S01]  /*6c00*/  ISETP.GE.AND P0, PT, R29, R135, PT ;  /* 0x000000871d00720c */ /* 0x000fe20003f06270 */
[C---:B------:R-:W-:Y:S01]  /*6c10*/  FFMA.FTZ R149, -R152.reuse, R149, R17 ;  /* 0x0000009598957223 */ /* 0x040fe20000010111 */
[----:B------:R-:W-:Y:S01]  /*6c20*/  FSEL R119, R119, -INF , P6 ;  /* 0xff80000077777808 */ /* 0x000fe20003000000 */
[----:B------:R-:W-:Y:S01]  /*6c30*/  FFMA.FTZ R18, -R152, R129, R18 ;  /* 0x0000008198127223 */ /* 0x000fe20000010112 */
[----:B------:R-:W-:-:S02]  /*6c40*/  IABS R131, R131 ;  /* 0x0000008300837213 */ /* 0x000fc40000000000 */
[----:B------:R-:W-:Y:S02]  /*6c50*/  FSEL R169, R119, -INF , !P0 ;  /* 0xff80000077a97808 */ /* 0x000fe40004000000 */
[----:B------:R-:W-:Y:S02]  /*6c60*/  I2FP.F32.S32 R131, R131 ;  /* 0x0000008300837245 */ /* 0x000fe40000201400 */
[----:B------:R-:W-:Y:S02]  /*6c70*/  ISETP.GE.AND P6, PT, R29, R134, PT ;  /* 0x000000861d00720c */ /* 0x000fe40003fc6270 */
[----:B------:R-:W-:Y:S01]  /*6c80*/  IABS R128, R128 ;  /* 0x0000008000807213 */ /* 0x000fe20000000000 */
[----:B------:R-:W-:Y:S01]  /*6c90*/  FFMA.FTZ R19, -R152, R131, R19 ;  /* 0x0000008398137223 */ /* 0x000fe20000010113 */
[----:B------:R-:W-:Y:S02]  /*6ca0*/  ISETP.GE.AND P0, PT, R23, R136, PT ;  /* 0x000000881700720c */ /* 0x000fe40003f06270 */
[----:B------:R-:W-:-:S02]  /*6cb0*/  ISETP.GE.AND P2, PT, R29, R133, PT ;  /* 0x000000851d00720c */ /* 0x000fc40003f46270 */
[----:B------:R-:W-:Y:S01]  /*6cc0*/  FSEL R17, R18, -INF , P6 ;  /* 0xff80000012117808 */ /* 0x000fe20003000000 */
[----:B------:R-:W-:Y:S01]  /*6cd0*/  VIADD R18, R35, 0xffffff90 ;  /* 0xffffff9023127836 */ /* 0x000fe20000000000 */
[----:B------:R-:W-:Y:S02]  /*6ce0*/  I2FP.F32.S32 R29, R128 ;  /* 0x00000080001d7245 */ /* 0x000fe40000201400 */
[----:B------:R-:W-:Y:S02]  /*6cf0*/  FSEL R149, R149, -INF , P0 ;  /* 0xff80000095957808 */ /* 0x000fe40000000000 */
[----:B------:R-:W-:Y:S01]  /*6d00*/  ISETP.GE.AND P0, PT, R23, R134, PT ;  /* 0x000000861700720c */ /* 0x000fe20003f06270 */
[----:B------:R-:W-:Y:S01]  /*6d10*/  FFMA.FTZ R8, -R152, R29, R8 ;  /* 0x0000001d98087223 */ /* 0x000fe20000010108 */
[----:B------:R-:W-:Y:S02]  /*6d20*/  FSEL R17, R17, -INF , !P2 ;  /* 0xff80000011117808 */ /* 0x000fe40005000000 */
[----:B------:R-:W-:-:S02]  /*6d30*/  FSEL R19, R19, -INF , P0 ;  /* 0xff80000013137808 */ /* 0x000fc40000000000 */
[C---:B------:R-:W-:Y:S02]  /*6d40*/  ISETP.GE.AND P6, PT, R23.reuse, R135, PT ;  /* 0x000000871700720c */ /* 0x040fe40003fc6270 */
[----:B------:R-:W-:Y:S02]  /*6d50*/  ISETP.GE.AND P2, PT, R23, R133, PT ;  /* 0x000000851700720c */ /* 0x000fe40003f46270 */
[----:B------:R-:W-:Y:S02]  /*6d60*/  ISETP.GE.AND P0, PT, R18, R136, PT ;  /* 0x000000881200720c */ /* 0x000fe40003f06270 */
[----:B------:R-:W-:Y:S02]  /*6d70*/  IABS R117, R117 ;  /* 0x0000007500757213 */ /* 0x000fe40000000000 */
[----:B------:R-:W-:Y:S02]  /*6d80*/  IABS R27, R27 ;  /* 0x0000001b001b7213 */ /* 0x000fe40000000000 */
[----:B------:R-:W-:-:S02]  /*6d90*/  FSEL R23, R149, -INF , !P6 ;  /* 0xff80000095177808 */ /* 0x000fc40007000000 */
[----:B------:R-:W-:Y:S02]  /*6da0*/  FSEL R19, R19, -INF , !P2 ;  /* 0xff80000013137808 */ /* 0x000fe40005000000 */
[----:B------:R-:W-:Y:S02]  /*6db0*/  FSEL R8, R8, -INF , P0 ;  /* 0xff80000008087808 */ /* 0x000fe40000000000 */
[C---:B------:R-:W-:Y:S02]  /*6dc0*/  ISETP.GE.AND P6, PT, R18.reuse, R135, PT ;  /* 0x000000871200720c */ /* 0x040fe40003fc6270 */
[C---:B------:R-:W-:Y:S02]  /*6dd0*/  ISETP.GE.AND P2, PT, R18.reuse, R133, PT ;  /* 0x000000851200720c */ /* 0x040fe40003f46270 */
[----:B------:R-:W-:Y:S02]  /*6de0*/  ISETP.GE.AND P0, PT, R18, R134, PT ;  /* 0x000000861200720c */ /* 0x000fe40003f06270 */
[----:B------:R-:W-:-:S02]  /*6df0*/  I2FP.F32.S32 R117, R117 ;  /* 0x0000007500757245 */ /* 0x000fc40000201400 */
[----:B------:R-:W-:Y:S02]  /*6e00*/  I2FP.F32.S32 R18, R27 ;  /* 0x0000001b00127245 */ /* 0x000fe40000201400 */
[----:B------:R-:W-:Y:S01]  /*6e10*/  IABS R118, R118 ;  /* 0x0000007600767213 */ /* 0x000fe20000000000 */
[C---:B------:R-:W-:Y:S01]  /*6e20*/  FFMA.FTZ R10, -R152.reuse, R117, R10 ;  /* 0x00000075980a7223 */ /* 0x040fe2000001010a */
[----:B------:R-:W-:Y:S01]  /*6e30*/  IABS R25, R25 ;  /* 0x0000001900197213 */ /* 0x000fe20000000000 */
[----:B------:R-:W-:Y:S01]  /*6e40*/  FFMA.FTZ R11, -R152, R18, R11 ;  /* 0x00000012980b7223 */ /* 0x000fe2000001010b */
[----:B------:R-:W-:Y:S01]  /*6e50*/  I2FP.F32.S32 R118, R118 ;  /* 0x0000007600767245 */ /* 0x000fe20000201400 */
[C---:B------:R-:W-:Y:S01]  /*6e60*/  VIADD R18, R35.reuse, 0xffffff91 ;  /* 0xffffff9123127836 */ /* 0x040fe20000000000 */
[----:B------:R-:W-:Y:S02]  /*6e70*/  FSEL R10, R10, -INF , P0 ;  /* 0xff8000000a0a7808 */ /* 0x000fe40000000000 */
[----:B------:R-:W-:Y:S01]  /*6e80*/  FSEL R149, R8, -INF , !P6 ;  /* 0xff80000008957808 */ /* 0x000fe20007000000 */
[----:B------:R-:W-:Y:S01]  /*6e90*/  FFMA.FTZ R9, -R152, R118, R9 ;  /* 0x0000007698097223 */ /* 0x000fe20000010109 */
[----:B------:R-:W-:Y:S01]  /*6ea0*/  ISETP.GE.AND P0, PT, R18, R136, PT ;  /* 0x000000881200720c */ /* 0x000fe20003f06270 */
[----:B------:R-:W-:Y:S01]  /*6eb0*/  VIADD R8, R35, 0xffffff98 ;  /* 0xffffff9823087836 */ /* 0x000fe20000000000 */
        /* <DEDUP_REMOVED lines=8> */
[----:B------:R-:W-:Y:S02]  /*6f40*/  FSEL R11, R11, -INF , P0 ;  /* 0xff8000000b0b7808 */ /* 0x000fe40000000000 */
[----:B------:R-:W-:Y:S02]  /*6f50*/  ISETP.GE.AND P6, PT, R8, R136, PT ;  /* 0x000000880800720c */ /* 0x000fe40003fc6270 */
[----:B------:R-:W-:Y:S02]  /*6f60*/  IABS R31, R31 ;  /* 0x0000001f001f7213 */ /* 0x000fe40000000000 */
[----:B------:R-:W-:Y:S02]  /*6f70*/  IABS R116, R116 ;  /* 0x0000007400747213 */ /* 0x000fe40000000000 */
[----:B------:R-:W-:Y:S02]  /*6f80*/  FSEL R25, R11, -INF , !P2 ;  /* 0xff8000000b197808 */ /* 0x000fe40005000000 */
[----:B------:R-:W-:-:S02]  /*6f90*/  FSEL R4, R4, -INF , P6 ;  /* 0xff80000004047808 */ /* 0x000fc40003000000 */
[----:B------:R-:W-:Y:S02]  /*6fa0*/  I2FP.F32.S32 R31, R31 ;  /* 0x0000001f001f7245 */ /* 0x000fe40000201400 */
[C---:B------:R-:W-:Y:S02]  /*6fb0*/  ISETP.GE.AND P0, PT, R8.reuse, R135, PT ;  /* 0x000000870800720c */ /* 0x040fe40003f06270 */
[----:B------:R-:W-:Y:S01]  /*6fc0*/  ISETP.GE.AND P2, PT, R8, R133, PT ;  /* 0x000000850800720c */ /* 0x000fe20003f46270 */
[----:B------:R-:W-:Y:S01]  /*6fd0*/  FFMA.FTZ R5, -R152, R31, R5 ;  /* 0x0000001f98057223 */ /* 0x000fe20000010105 */
[----:B------:R-:W-:Y:S01]  /*6fe0*/  ISETP.GE.AND P6, PT, R8, R134, PT ;  /* 0x000000860800720c */ /* 0x000fe20003fc6270 */
[----:B------:R-:W-:Y:S01]  /*6ff0*/  VIADD R8, R35, 0xffffff99 ;  /* 0xffffff9923087836 */ /* 0x000fe20000000000 */
[----:B------:R-:W-:Y:S02]  /*7000*/  I2FP.F32.S32 R9, R116 ;  /* 0x0000007400097245 */ /* 0x000fe40000201400 */
[----:B------:R-:W-:-:S02]  /*7010*/  IABS R115, R115 ;  /* 0x0000007300737213 */ /* 0x000fc40000000000 */
[----:B------:R-:W-:Y:S01]  /*7020*/  FSEL R31, R4, -INF , !P0 ;  /* 0xff800000041f7808 */ /* 0x000fe20004000000 */
[----:B------:R-:W-:Y:S01]  /*7030*/  FFMA.FTZ R6, -R152, R9, R6 ;  /* 0x0000000998067223 */ /* 0x000fe20000010106 */
[----:B------:R-:W-:Y:S02]  /*7040*/  I2FP.F32.S32 R115, R115 ;  /* 0x0000007300737245 */ /* 0x000fe40000201400 */
[----:B------:R-:W-:Y:S02]  /*7050*/  ISETP.GE.AND P0, PT, R8, R136, PT ;  /* 0x000000880800720c */ /* 0x000fe40003f06270 */
[----:B------:R-:W-:Y:S01]  /*7060*/  IABS R114, R114 ;  /* 0x0000007200727213 */ /* 0x000fe20000000000 */
[----:B------:R-:W-:Y:S01]  /*7070*/  FFMA.FTZ R7, -R152, R115, R7 ;  /* 0x0000007398077223 */ /* 0x000fe20000010107 */
[----:B------:R-:W-:Y:S02]  /*7080*/  FSEL R5, R5, -INF , P0 ;  /* 0xff80000005057808 */ /* 0x000fe40000000000 */
[----:B------:R-:W-:Y:S01]  /*7090*/  FSEL R6, R6, -INF , P6 ;  /* 0xff80000006067808 */ /* 0x000fe20003000000 */
[----:B------:R-:W-:Y:S01]  /*70a0*/  IMAD.MOV.U32 R4, RZ, RZ, R114 ;  /* 0x000000ffff047224 */ /* 0x000fe200078e0072 */
[----:B------:R-:W-:-:S02]  /*70b0*/  ISETP.GE.AND P0, PT, R8, R134, PT ;  /* 0x000000860800720c */ /* 0x000fc40003f06270 */
[----:B------:R-:W-:Y:S02]  /*70c0*/  FSEL R114, R6, -INF , !P2 ;  /* 0xff80000006727808 */ /* 0x000fe40005000000 */
[----:B------:R-:W-:Y:S02]  /*70d0*/  FSEL R7, R7, -INF , P0 ;  /* 0xff80000007077808 */ /* 0x000fe40000000000 */
[C---:B------:R-:W-:Y:S02]  /*70e0*/  ISETP.GE.AND P6, PT, R8.reuse, R135, PT ;  /* 0x000000870800720c */ /* 0x040fe40003fc6270 */
[----:B------:R-:W-:Y:S01]  /*70f0*/  ISETP.GE.AND P2, PT, R8, R133, PT ;  /* 0x000000850800720c */ /* 0x000fe20003f46270 */
[----:B------:R-:W-:Y:S01]  /*7100*/  VIADD R8, R35, 0xffffffa0 ;  /* 0xffffffa023087836 */ /* 0x000fe20000000000 */
[----:B------:R-:W-:Y:S02]  /*7110*/  I2FP.F32.S32 R9, R4 ;  /* 0x0000000400097245 */ /* 0x000fe40000201400 */
[----:B------:R-:W-:-:S02]  /*7120*/  FSEL R29, R5, -INF , !P6 ;  /* 0xff800000051d7808 */ /* 0x000fc40007000000 */
[----:B------:R-:W-:Y:S01]  /*7130*/  FSEL R151, R7, -INF , !P2 ;  /* 0xff80000007977808 */ /* 0x000fe20005000000 */
[----:B------:R-:W-:Y:S01]  /*7140*/  FFMA.FTZ R104, -R152, R9, R104 ;  /* 0x0000000998687223 */ /* 0x000fe20000010168 */
[----:B------:R-:W1:Y:S01]  /*7150*/  LDSM.16.M88.4 R4, [R130+0x5c00] ;  /* 0x005c00008204783b */ /* 0x000e620000000200 */
[----:B------:R-:W-:Y:S01]  /*7160*/  IABS R9, R113 ;  /* 0x0000007100097213 */ /* 0x000fe20000000000 */
[----:B------:R-:W-:-:S04]  /*7170*/  DEPBAR.LE SB0, 0x0 ;  /* 0x000080000000791a */ /* 0x000fc80000000000 */
[----:B------:R-:W-:Y:S02]  /*7180*/  I2FP.F32.S32 R9, R9 ;  /* 0x0000000900097245 */ /* 0x000fe40000201400 */
[----:B------:R-:W-:Y:S02]  /*7190*/  ISETP.GE.AND P6, PT, R8, R136, PT ;  /* 0x000000880800720c */ /* 0x000fe40003fc6270 */
[----:B------:R-:W-:Y:S01]  /*71a0*/  IABS R112, R112 ;  /* 0x0000007000707213 */ /* 0x000fe20000000000 */
[----:B------:R-:W-:Y:S01]  /*71b0*/  FFMA.FTZ R9, -R152, R9, R106 ;  /* 0x0000000998097223 */ /* 0x000fe2000001016a */
[----:B------:R-:W-:Y:S02]  /*71c0*/  FSEL R104, R104, -INF , P6 ;  /* 0xff80000068687808 */ /* 0x000fe40003000000 */
[----:B------:R-:W-:Y:S02]  /*71d0*/  ISETP.GE.AND P6, PT, R8, R134, PT ;  /* 0x000000860800720c */ /* 0x000fe40003fc6270 */
[----:B------:R-:W-:-:S02]  /*71e0*/  IABS R109, R109 ;  /* 0x0000006d006d7213 */ /* 0x000fc40000000000 */
[C---:B------:R-:W-:Y:S02]  /*71f0*/  ISETP.GE.AND P0, PT, R8.reuse, R135, PT ;  /* 0x000000870800720c */ /* 0x040fe40003f06270 */
[----:B------:R-:W-:Y:S01]  /*7200*/  ISETP.GE.AND P2, PT, R8, R133, PT ;  /* 0x000000850800720c */ /* 0x000fe20003f46270 */
[----:B------:R-:W-:Y:S01]  /*7210*/  VIADD R8, R35, 0xffffffa1 ;  /* 0xffffffa123087836 */ /* 0x000fe20000000000 */
[----:B------:R-:W-:Y:S02]  /*7220*/  I2FP.F32.S32 R10, R112 ;  /* 0x00000070000a7245 */ /* 0x000fe40000201400 */
[----:B------:R-:W-:Y:S01]  /*7230*/  FSEL R11, R9, -INF , P6 ;  /* 0xff800000090b7808 */ /* 0x000fe20003000000 */
[----:B------:R-:W-:Y:S01]  /*7240*/  IMAD.MOV.U32 R9, RZ, RZ, R109 ;  /* 0x000000ffff097224 */ /* 0x000fe200078e006d */
[----:B------:R-:W-:Y:S01]  /*7250*/  FSEL R115, R104, -INF , !P0 ;  /* 0xff80000068737808 */ /* 0x000fe20004000000 */
[----:B------:R-:W-:Y:S01]  /*7260*/  FFMA.FTZ R10, -R152, R10, R105 ;  /* 0x0000000a980a7223 */ /* 0x000fe20000010169 */
[----:B------:R-:W-:-:S02]  /*7270*/  IABS R111, R111 ;  /* 0x0000006f006f7213 */ /* 0x000fc40000000000 */
[----:B------:R-:W-:Y:S02]  /*7280*/  ISETP.GE.AND P0, PT, R8, R136, PT ;  /* 0x000000880800720c */ /* 0x000fe40003f06270 */
[----:B------:R-:W-:Y:S02]  /*7290*/  I2FP.F32.S32 R9, R9 ;  /* 0x0000000900097245 */ /* 0x000fe40000201400 */
[----:B------:R-:W-:Y:S02]  /*72a0*/  I2FP.F32.S32 R18, R111 ;  /* 0x0000006f00127245 */ /* 0x000fe40000201400 */
[----:B------:R-:W-:Y:S01]  /*72b0*/  FSEL R129, R10, -INF , P0 ;  /* 0xff8000000a817808 */ /* 0x000fe20000000000 */
[----:B------:R-:W-:Y:S01]  /*72c0*/  VIADD R10, R35, 0xffffffa8 ;  /* 0xffffffa8230a7836 */ /* 0x000fe20000000000 */
[----:B------:R-:W-:Y:S01]  /*72d0*/  ISETP.GE.AND P6, PT, R8, R135, PT ;  /* 0x000000870800720c */ /* 0x000fe20003fc6270 */
[C---:B------:R-:W-:Y:S01]  /*72e0*/  FFMA.FTZ R100, -R152.reuse, R9, R100 ;  /* 0x0000000998647223 */ /* 0x040fe20000010164 */
[----:B------:R-:W-:Y:S01]  /*72f0*/  IABS R110, R110 ;  /* 0x0000006e006e7213 */ /* 0x000fe20000000000 */
[----:B------:R-:W-:Y:S01]  /*7300*/  FFMA.FTZ R18, -R152, R18, R107 ;  /* 0x0000001298127223 */ /* 0x000fe2000001016b */
[----:B------:R-:W-:Y:S01]  /*7310*/  ISETP.GE.AND P0, PT, R8, R134, PT ;  /* 0x000000860800720c */ /* 0x000fe20003f06270 */
[----:B-1----:R-:W-:Y:S01]  /*7320*/  HMMA.16816.F32 R96, R88, R4, R96 ;  /* 0x000000045860723c */ /* 0x002fe20000001860 */
[----:B------:R-:W-:Y:S01]  /*7330*/  FSEL R129, R129, -INF , !P6 ;  /* 0xff80000081817808 */ /* 0x000fe20007000000 */
[----:B------:R-:W-:Y:S01]  /*7340*/  VIADD R4, R35, 0xffffffa9 ;  /* 0xffffffa923047836 */ /* 0x000fe20000000000 */
[----:B------:R-:W-:-:S02]  /*7350*/  IABS R108, R108 ;  /* 0x0000006c006c7213 */ /* 0x000fc40000000000 */
[----:B------:R-:W-:Y:S02]  /*7360*/  I2FP.F32.S32 R9, R110 ;  /* 0x0000006e00097245 */ /* 0x000fe40000201400 */
[----:B------:R-:W-:Y:S01]  /*7370*/  ISETP.GE.AND P6, PT, R10, R136, PT ;  /* 0x000000880a00720c */ /* 0x000fe20003fc6270 */
[----:B------:R-:W-:Y:S01]  /*7380*/  HMMA.16816.F32 R92, R88, R6, R92 ;  /* 0x00000006585c723c */ /* 0x000fe2000000185c */
[----:B------:R-:W-:Y:S01]  /*7390*/  FSEL R109, R11, -INF , !P2 ;  /* 0xff8000000b6d7808 */ /* 0x000fe20005000000 */
[----:B------:R-:W-:Y:S01]  /*73a0*/  FFMA.FTZ R9, -R152, R9, R102 ;  /* 0x0000000998097223 */ /* 0x000fe20000010166 */
[----:B------:R-:W-:Y:S02]  /*73b0*/  ISETP.GE.AND P2, PT, R8, R133, PT ;  /* 0x000000850800720c */ /* 0x000fe40003f46270 */
[----:B------:R-:W-:Y:S02]  /*73c0*/  FSEL R18, R18, -INF , P0 ;  /* 0xff80000012127808 */ /* 0x000fe40000000000 */
[----:B------:R-:W-:-:S02]  /*73d0*/  I2FP.F32.S32 R8, R108 ;  /* 0x0000006c00087245 */ /* 0x000fc40000201400 */
[----:B------:R-:W-:Y:S02]  /*73e0*/  ISETP.GE.AND P0, PT, R10, R135, PT ;  /* 0x000000870a00720c */ /* 0x000fe40003f06270 */
[----:B------:R-:W-:Y:S01]  /*73f0*/  FSEL R119, R100, -INF , P6 ;  /* 0xff80000064777808 */ /* 0x000fe20003000000 */
[----:B------:R-:W-:Y:S01]  /*7400*/  FFMA.FTZ R8, -R152, R8, R101 ;  /* 0x0000000898087223 */ /* 0x000fe20000010165 */
[----:B------:R-:W-:Y:S02]  /*7410*/  ISETP.GE.AND P6, PT, R10, R134, PT ;  /* 0x000000860a00720c */ /* 0x000fe40003fc6270 */
[----:B------:R-:W-:Y:S02]  /*7420*/  IABS R34, R34 ;  /* 0x0000002200227213 */ /* 0x000fe40000000000 */
[----:B------:R-:W-:Y:S02]  /*7430*/  FSEL R111, R18, -INF , !P2 ;  /* 0xff800000126f7808 */ /* 0x000fe40005000000 */
[----:B------:R-:W-:-:S02]  /*7440*/  FSEL R119, R119, -INF , !P0 ;  /* 0xff80000077777808 */ /* 0x000fc40004000000 */
[----:B------:R-:W-:Y:S02]  /*7450*/  ISETP.GE.AND P2, PT, R10, R133, PT ;  /* 0x000000850a00720c */ /* 0x000fe40003f46270 */
[----:B------:R-:W-:Y:S02]  /*7460*/  ISETP.GE.AND P0, PT, R4, R136, PT ;  /* 0x000000880400720c */ /* 0x000fe40003f06270 */
[----:B------:R-:W-:Y:S02]  /*7470*/  FSEL R9, R9, -INF , P6 ;  /* 0xff80000009097808 */ /* 0x000fe40003000000 */
[----:B------:R-:W-:Y:S02]  /*7480*/  IABS R32, R32 ;  /* 0x0000002000207213 */ /* 0x000fe40000000000 */
[----:B------:R-:W-:Y:S02]  /*7490*/  I2FP.F32.S32 R10, R34 ;  /* 0x00000022000a7245 */ /* 0x000fe40000201400 */
[----:B------:R-:W-:-:S02]  /*74a0*/  FSEL R113, R9, -INF , !P2 ;  /* 0xff80000009717808 */ /* 0x000fc40005000000 */
[----:B------:R-:W-:Y:S01]  /*74b0*/  FSEL R8, R8, -INF , P0 ;  /* 0xff80000008087808 */ /* 0x000fe20000000000 */
[----:B------:R-:W-:Y:S01]  /*74c0*/  FFMA.FTZ R10, -R152, R10, R103 ;  /* 0x0000000a980a7223 */ /* 0x000fe20000010167 */
[C---:B------:R-:W-:Y:S02]  /*74d0*/  ISETP.GE.AND P6, PT, R4.reuse, R135, PT ;  /* 0x000000870400720c */ /* 0x040fe40003fc6270 */
[----:B------:R-:W-:Y:S02]  /*74e0*/  ISETP.GE.AND P2, PT, R4, R133, PT ;  /* 0x000000850400720c */ /* 0x000fe40003f46270 */
[----:B------:R-:W-:Y:S01]  /*74f0*/  I2FP.F32.S32 R5, R32 ;  /* 0x0000002000057245 */ /* 0x000fe20000201400 */
[----:B------:R-:W-:Y:S01]  /*7500*/  VIADD R32, R0, 0xfffffffe ;  /* 0xfffffffe00207836 */ /* 0x000fe20000000000 */
[----:B------:R-:W-:Y:S01]  /*7510*/  ISETP.GE.AND P0, PT, R4, R134, PT ;  /* 0x000000860400720c */ /* 0x000fe20003f06270 */
[----:B------:R-:W-:Y:S01]  /*7520*/  VIADD R4, R35, 0xffffffb0 ;  /* 0xffffffb023047836 */ /* 0x000fe20000000000 */
[----:B------:R-:W-:Y:S01]  /*7530*/  IABS R28, R28 ;  /* 0x0000001c001c7213 */ /* 0x000fe20000000000 */
[----:B------:R-:W-:Y:S01]  /*7540*/  FFMA.FTZ R5, -R152, R5, R96 ;  /* 0x0000000598057223 */ /* 0x000fe20000010160 */
[----:B------:R-:W-:-:S02]  /*7550*/  FSEL R131, R8, -INF , !P6 ;  /* 0xff80000008837808 */ /* 0x000fc40007000000 */
[----:B------:R-:W-:Y:S02]  /*7560*/  ISETP.GE.AND P6, PT, R4, R136, PT ;  /* 0x000000880400720c */ /* 0x000fe40003fc6270 */
[----:B------:R-:W-:Y:S02]  /*7570*/  FSEL R10, R10, -INF , P0 ;  /* 0xff8000000a0a7808 */ /* 0x000fe40000000000 */
[----:B------:R-:W-:Y:S02]  /*7580*/  IABS R30, R30 ;  /* 0x0000001e001e7213 */ /* 0x000fe40000000000 */
[----:B------:R-:W-:Y:S02]  /*7590*/  I2FP.F32.S32 R7, R28 ;  /* 0x0000001c00077245 */ /* 0x000fe40000201400 */
[----:B------:R-:W-:Y:S02]  /*75a0*/  FSEL R117, R10, -INF , !P2 ;  /* 0xff8000000a757808 */ /* 0x000fe40005000000 */
[----:B------:R-:W-:Y:S01]  /*75b0*/  FSEL R5, R5, -INF , P6 ;  /* 0xff80000005057808 */ /* 0x000fe20003000000 */
[----:B------:R-:W-:Y:S01]  /*75c0*/  FFMA.FTZ R7, -R152, R7, R98 ;  /* 0x0000000798077223 */ /* 0x000fe20000010162 */
[----:B------:R-:W-:-:S02]  /*75d0*/  ISETP.GE.AND P0, PT, R4, R135, PT ;  /* 0x000000870400720c */ /* 0x000fc40003f06270 */
[----:B------:R-:W-:Y:S02]  /*75e0*/  I2FP.F32.S32 R30, R30 ;  /* 0x0000001e001e7245 */ /* 0x000fe40000201400 */
[C---:B------:R-:W-:Y:S02]  /*75f0*/  ISETP.GE.AND P2, PT, R4.reuse, R133, PT ;  /* 0x000000850400720c */ /* 0x040fe40003f46270 */
[----:B------:R-:W-:Y:S01]  /*7600*/  ISETP.GE.AND P6, PT, R4, R134, PT ;  /* 0x000000860400720c */ /* 0x000fe20003fc6270 */
[----:B------:R-:W-:Y:S02]  /*7610*/  VIADD R4, R35, 0xffffffb1 ;  /* 0xffffffb123047836 */ /* 0x000fe40000000000 */
[----:B------:R-:W-:Y:S01]  /*7620*/  FFMA.FTZ R30, -R152, R30, R97 ;  /* 0x0000001e981e7223 */ /* 0x000fe20000010161 */
[----:B------:R-:W-:Y:S02]  /*7630*/  FSEL R105, R5, -INF , !P0 ;  /* 0xff80000005697808 */ /* 0x000fe40004000000 */
[----:B------:R-:W-:Y:S01]  /*7640*/  IABS R24, R24 ;  /* 0x0000001800187213 */ /* 0x000fe20000000000 */
[----:B------:R-:W-:Y:S01]  /*7650*/  BAR.SYNC.DEFER_BLOCKING 0x0 ;  /* 0x0000000000007b1d */ /* 0x000fe20000010000 */
[----:B------:R-:W-:-:S02]  /*7660*/  ISETP.GE.AND P0, PT, R4, R136, PT ;  /* 0x000000880400720c */ /* 0x000fc40003f06270 */
[----:B------:R-:W-:Y:S02]  /*7670*/  FSEL R7, R7, -INF , P6 ;  /* 0xff80000007077808 */ /* 0x000fe40003000000 */
[----:B------:R-:W-:Y:S02]  /*7680*/  IABS R26, R26 ;  /* 0x0000001a001a7213 */ /* 0x000fe40000000000 */
[----:B------:R-:W-:Y:S02]  /*7690*/  FSEL R98, R7, -INF , !P2 ;  /* 0xff80000007627808 */ /* 0x000fe40005000000 */
[----:B------:R-:W-:Y:S02]  /*76a0*/  I2FP.F32.S32 R24, R24 ;  /* 0x0000001800187245 */ /* 0x000fe40000201400 */
[----:B------:R-:W-:Y:S02]  /*76b0*/  FSEL R30, R30, -INF , P0 ;  /* 0xff8000001e1e7808 */ /* 0x000fe40000000000 */
[----:B------:R-:W-:Y:S01]  /*76c0*/  ISETP.GE.AND P6, PT, R4, R135, PT ;  /* 0x000000870400720c */ /* 0x000fe20003fc6270 */
[----:B------:R-:W-:Y:S01]  /*76d0*/  FFMA.FTZ R24, -R152, R24, R99 ;  /* 0x0000001898187223 */ /* 0x000fe20000010163 */
[----:B------:R-:W-:-:S02]  /*76e0*/  I2FP.F32.S32 R5, R26 ;  /* 0x0000001a00057245 */ /* 0x000fc40000201400 */
[C---:B------:R-:W-:Y:S02]  /*76f0*/  ISETP.GE.AND P2, PT, R4.reuse, R133, PT ;  /* 0x000000850400720c */ /* 0x040fe40003f46270 */
[----:B------:R-:W-:Y:S01]  /*7700*/  ISETP.GE.AND P0, PT, R4, R134, PT ;  /* 0x000000860400720c */ /* 0x000fe20003f06270 */
[C---:B------:R-:W-:Y:S01]  /*7710*/  VIADD R4, R35.reuse, 0xffffffb8 ;  /* 0xffffffb823047836 */ /* 0x040fe20000000000 */
[----:B------:R-:W-:Y:S01]  /*7720*/  IABS R16, R16 ;  /* 0x0000001000107213 */ /* 0x000fe20000000000 */
[----:B------:R-:W-:Y:S01]  /*7730*/  FFMA.FTZ R5, -R152, R5, R92 ;  /* 0x0000000598057223 */ /* 0x000fe2000001015c */
[----:B------:R-:W-:Y:S01]  /*7740*/  FSEL R104, R30, -INF , !P6 ;  /* 0xff8000001e687808 */ /* 0x000fe20007000000 */
[----:B------:R-:W-:Y:S01]  /*7750*/  VIADD R35, R35, 0xffffffb9 ;  /* 0xffffffb923237836 */ /* 0x000fe20000000000 */
[----:B------:R-:W-:Y:S02]  /*7760*/  IABS R20, R20 ;  /* 0x0000001400147213 */ /* 0x000fe40000000000 */
[----:B------:R-:W-:-:S02]  /*7770*/  ISETP.GE.AND P6, PT, R4, R136, PT ;  /* 0x000000880400720c */ /* 0x000fc40003fc6270 */
[----:B------:R-:W-:Y:S02]  /*7780*/  I2FP.F32.S32 R7, R16 ;  /* 0x0000001000077245 */ /* 0x000fe40000201400 */
[----:B------:R-:W-:Y:S02]  /*7790*/  FSEL R24, R24, -INF , P0 ;  /* 0xff80000018187808 */ /* 0x000fe40000000000 */
[----:B------:R-:W-:Y:S01]  /*77a0*/  I2FP.F32.S32 R20, R20 ;  /* 0x0000001400147245 */ /* 0x000fe20000201400 */
[----:B------:R-:W-:Y:S01]  /*77b0*/  FFMA.FTZ R7, -R152, R7, R94 ;  /* 0x0000000798077223 */ /* 0x000fe2000001015e */
[----:B------:R-:W-:Y:S02]  /*77c0*/  ISETP.GE.AND P0, PT, R4, R135, PT ;  /* 0x000000870400720c */ /* 0x000fe40003f06270 */
[----:B------:R-:W-:Y:S01]  /*77d0*/  FSEL R5, R5, -INF , P6 ;  /* 0xff80000005057808 */ /* 0x000fe20003000000 */
[----:B------:R-:W-:Y:S01]  /*77e0*/  FFMA.FTZ R20, -R152, R20, R93 ;  /* 0x0000001498147223 */ /* 0x000fe2000001015d */
[----:B------:R-:W-:-:S02]  /*77f0*/  ISETP.GE.AND P6, PT, R4, R134, PT ;  /* 0x000000860400720c */ /* 0x000fc40003fc6270 */
[----:B------:R-:W-:Y:S02]  /*7800*/  FSEL R107, R5, -INF , !P0 ;  /* 0xff800000056b7808 */ /* 0x000fe40004000000 */
[----:B------:R-:W-:Y:S02]  /*7810*/  ISETP.GE.AND P0, PT, R35, R136, PT ;  /* 0x000000882300720c */ /* 0x000fe40003f06270 */
[----:B------:R-:W-:Y:S02]  /*7820*/  FSEL R7, R7, -INF , P6 ;  /* 0xff80000007077808 */ /* 0x000fe40003000000 */
[----:B------:R-:W-:Y:S02]  /*7830*/  ISETP.GE.AND P6, PT, R35, R135, PT ;  /* 0x000000872300720c */ /* 0x000fe40003fc6270 */
[----:B------:R-:W-:Y:S02]  /*7840*/  FSEL R20, R20, -INF , P0 ;  /* 0xff80000014147808 */ /* 0x000fe40000000000 */
[----:B------:R-:W-:-:S02]  /*7850*/  IABS R22, R22 ;  /* 0x0000001600167213 */ /* 0x000fc40000000000 */
[----:B------:R-:W-:Y:S02]  /*7860*/  FSEL R106, R20, -INF , !P6 ;  /* 0xff800000146a7808 */ /* 0x000fe40007000000 */
[----:B------:R-:W-:Y:S02]  /*7870*/  ISETP.GT.AND P6, PT, R32, R141, PT ;  /* 0x0000008d2000720c */ /* 0x000fe40003fc4270 */
[----:B------:R-:W-:Y:S02]  /*7880*/  I2FP.F32.S32 R22, R22 ;  /* 0x0000001600167245 */ /* 0x000fe40000201400 */
[----:B------:R-:W-:Y:S02]  /*7890*/  FSEL R99, R24, -INF , !P2 ;  /* 0xff80000018637808 */ /* 0x000fe40005000000 */
[----:B------:R-:W-:Y:S01]  /*78a0*/  ISETP.GE.AND P2, PT, R4, R133, PT ;  /* 0x000000850400720c */ /* 0x000fe20003f46270 */
[----:B------:R-:W-:Y:S01]  /*78b0*/  FFMA.FTZ R22, -R152, R22, R95 ;  /* 0x0000001698167223 */ /* 0x000fe2000001015f */
[----:B------:R-:W-:-:S02]  /*78c0*/  ISETP.GE.AND P0, PT, R35, R134, PT ;  /* 0x000000862300720c */ /* 0x000fc40003f06270 */
        /* <DEDUP_REMOVED lines=45> */
[----:B------:R-:W-:Y:S02]  /*7ba0*/  SEL R9, R4, R11, !P2 ;  /* 0x0000000b04097207 */ /* 0x000fe40005000000 */
[----:B------:R-:W3:Y:S01]  /*7bb0*/  LD.E.64 R10, desc[UR4][R2.64+0x38] ;  /* 0x00003804020a7980 */ /* 0x000ee2000c101b00 */
        /* <DEDUP_REMOVED lines=22> */
.L_x_10985:
        /* <DEDUP_REMOVED lines=8> */
.L_x_10986:
[----:B------:R-:W-:Y:S05]  /*7da0*/  BSYNC.RECONVERGENT B0 ;  /* 0x0000000000007941 */ /* 0x000fea0003800200 */
.L_x_10984:
        /* <DEDUP_REMOVED lines=37> */
.L_x_10983:
[----:B------:R-:W-:Y:S05]  /*8000*/  BSYNC.RECONVERGENT B1 ;  /* 0x0000000000017941 */ /* 0x000fea0003800200 */
.L_x_10982:
        /* <DEDUP_REMOVED lines=20> */
[----:B------:R-:W3:Y:S01]  /*8150*/  SHFL.BFLY PT, R4, R7, 0x2, 0x1f ;  /* 0x0c401f0007047f89 */ /* 0x000ee200000e0000 */
        /* <DEDUP_REMOVED lines=30> */
[----:B------:R-:W-:Y:S01]  /*8340*/  LDSM.16.MT88.4 R20, [R123+0x6000] ;  /* 0x006000007b14783b */ /* 0x000fe20000004200 */
        /* <DEDUP_REMOVED lines=9> */
[----:B------:R-:W3:Y:S01]  /*83e0*/  LDSM.16.MT88.4 R12, [R97+0x1000] ;  /* 0x00100000610c783b */ /* 0x000ee20000004200 */
[----:B------:R-:W4:Y:S01]  /*83f0*/  MUFU.EX2 R89, R89 ;  /* 0x0000005900597308 */ /* 0x000f220000000800 */
[-C--:B------:R-:W-:Y:S01]  /*8400*/  FMUL.FTZ R40, R40, R96.reuse ;  /* 0x0000006028287220 */ /* 0x080fe20000410000 */
[-C--:B------:R-:W-:Y:S01]  /*8410*/  FMUL.FTZ R41, R41, R96.reuse ;  /* 0x0000006029297220 */ /* 0x080fe20000410000 */
[-C--:B------:R-:W-:Y:S01]  /*8420*/  FMUL.FTZ R44, R44, R96.reuse ;  /* 0x000000602c2c7220 */ /* 0x080fe20000410000 */
[----:B------:R-:W-:Y:S01]  /*8430*/  MUFU.EX2 R94, R94 ;  /* 0x0000005e005e7308 */ /* 0x000fe20000000800 */
[-C--:B------:R-:W-:Y:S01]  /*8440*/  FMUL.FTZ R45, R45, R96.reuse ;  /* 0x000000602d2d7220 */ /* 0x080fe20000410000 */
[----:B--2---:R-:W-:Y:S01]  /*8450*/  F2FP.F16.F32.PACK_AB R4, R35, R93 ;  /* 0x0000005d2304723e */ /* 0x004fe200000000ff */
        /* <DEDUP_REMOVED lines=11> */
[----:B------:R-:W-:Y:S01]  /*8510*/  FMUL.FTZ R53, R53, R96 ;  /* 0x0000006035357220 */ /* 0x000fe20000410000 */
[-CC-:B------:R-:W-:Y:S01]  /*8520*/  FFMA.FTZ R149, R31, R103.reuse, -R108.reuse ;  /* 0x000000671f957223 */ /* 0x180fe2000001086c */
[----:B------:R5:W1:Y:S01]  /*8530*/  MUFU.EX2 R95, R8 ;  /* 0x00000008005f7308 */ /* 0x000a620000000800 */
[-CC-:B------:R-:W-:Y:S01]  /*8540*/  FFMA.FTZ R112, R29, R103.reuse, -R108.reuse ;  /* 0x000000671d707223 */ /* 0x180fe2000001086c */
[----:B--2---:R-:W-:Y:S01]  /*8550*/  F2FP.F16.F32.PACK_AB R5, R88, R94 ;  /* 0x0000005e5805723e */ /* 0x004fe200000000ff */
[-C--:B------:R-:W-:Y:S01]  /*8560*/  FFMA.FTZ R127, R165, R103.reuse, -R108 ;  /* 0x00000067a57f7223 */ /* 0x080fe2000001086c */
[----:B------:R-:W-:Y:S01]  /*8570*/  LDSM.16.MT88.4 R28, [R123+0x6400] ;  /* 0x006400007b1c783b */ /* 0x000fe20000004200 */
[--C-:B------:R-:W-:Y:S01]  /*8580*/  FFMA.FTZ R118, R114, R103, -R102.reuse ;  /* 0x0000006772767223 */ /* 0x100fe20000010866 */
[-C--:B------:R-:W-:Y:S01]  /*8590*/  FMUL.FTZ R80, R80, R96.reuse ;  /* 0x0000006050507220 */ /* 0x080fe20000410000 */
[-C--:B------:R-:W-:Y:S01]  /*85a0*/  FMUL.FTZ R81, R81, R96.reuse ;  /* 0x0000006051517220 */ /* 0x080fe20000410000 */
[-C--:B------:R-:W-:Y:S01]  /*85b0*/  FMUL.FTZ R76, R76, R96.reuse ;  /* 0x000000604c4c7220 */ /* 0x080fe20000410000 */
[-C--:B------:R-:W-:Y:S01]  /*85c0*/  FMUL.FTZ R77, R77, R96.reuse ;  /* 0x000000604d4d7220 */ /* 0x080fe20000410000 */
[----:B----4-:R-:W-:Y:S01]  /*85d0*/  F2FP.F16.F32.PACK_AB R7, R92, R91 ;  /* 0x0000005b5c07723e */ /* 0x010fe200000000ff */
[-C--:B------:R-:W-:Y:S01]  /*85e0*/  FMUL.FTZ R64, R64, R96.reuse ;  /* 0x0000006040407220 */ /* 0x080fe20000410000 */
[-C--:B------:R-:W-:Y:S01]  /*85f0*/  FMUL.FTZ R65, R65, R96.reuse ;  /* 0x0000006041417220 */ /* 0x080fe20000410000 */
[-C--:B------:R-:W-:Y:S01]  /*8600*/  FMUL.FTZ R68, R68, R96.reuse ;  /* 0x0000006044447220 */ /* 0x080fe20000410000 */
[----:B-----5:R-:W2:Y:S01]  /*8610*/  LDSM.16.MT88.4 R8, [R123+0x7000] ;  /* 0x007000007b08783b */ /* 0x020ea20000004200 */
        /* <DEDUP_REMOVED lines=28> */
[----:B------:R-:W-:Y:S01]  /*87e0*/  FMUL.FTZ R71, R71, R95 ;  /* 0x0000005f47477220 */ /* 0x000fe20000410000 */
[-CC-:B------:R-:W-:Y:S01]  /*87f0*/  FFMA.FTZ R165, R27, R103.reuse, -R102.reuse ;  /* 0x000000671ba57223 */ /* 0x180fe20000010866 */
[-CC-:B------:R-:W-:Y:S01]  /*8800*/  FFMA.FTZ R116, R25, R103.reuse, -R102.reuse ;  /* 0x0000006719747223 */ /* 0x180fe20000010866 */
[-C--:B------:R-:W-:Y:S01]  /*8810*/  FFMA.FTZ R114, R151, R103.reuse, -R102 ;  /* 0x0000006797727223 */ /* 0x080fe20000010866 */
[C---:B------:R-:W-:Y:S01]  /*8820*/  HMMA.16816.F32 R52, R4.reuse, R14, R52 ;  /* 0x0000000e0434723c */ /* 0x040fe20000001834 */
[----:B------:R-:W-:Y:S01]  /*8830*/  LDSM.16.MT88.4 R12, [R123+0x8400] ;  /* 0x008400007b0c783b */ /* 0x000fe20000004200 */
[----:B------:R-:W-:Y:S01]  /*8840*/  MUFU.EX2 R110, R110 ;  /* 0x0000006e006e7308 */ /* 0x000fe20000000800 */
[-CC-:B------:R-:W-:Y:S01]  /*8850*/  FFMA.FTZ R115, R115, R103.reuse, -R108.reuse ;  /* 0x0000006773737223 */ /* 0x180fe2000001086c */
[-C--:B------:R-:W-:Y:S01]  /*8860*/  FFMA.FTZ R128, R119, R103.reuse, -R108 ;  /* 0x0000006777807223 */ /* 0x080fe2000001086c */
[----:B------:R-:W-:Y:S01]  /*8870*/  LDSM.16.MT88.4 R24, [R97+0x400] ;  /* 0x000400006118783b */ /* 0x000fe20000004200 */
[----:B------:R-:W3:Y:S01]  /*8880*/  MUFU.EX2 R127, R127 ;  /* 0x0000007f007f7308 */ /* 0x000ee20000000800 */
[-CC-:B------:R-:W-:Y:S01]  /*8890*/  FFMA.FTZ R148, R109, R103.reuse, -R102.reuse ;  /* 0x000000676d947223 */ /* 0x180fe20000010866 */
[C---:B--2---:R-:W-:Y:S01]  /*88a0*/  HMMA.16816.F32 R40, R4.reuse, R8, R40 ;  /* 0x000000080428723c */ /* 0x044fe20000001828 */
[-C--:B------:R-:W-:Y:S01]  /*88b0*/  FFMA.FTZ R130, R113, R103.reuse, -R102 ;  /* 0x0000006771827223 */ /* 0x080fe20000010866 */
[----:B------:R-:W-:Y:S01]  /*88c0*/  MUFU.EX2 R149, R149 ;  /* 0x0000009500957308 */ /* 0x000fe20000000800 */
[-CC-:B------:R-:W-:Y:S01]  /*88d0*/  FFMA.FTZ R131, R131, R103.reuse, -R108.reuse ;  /* 0x0000006783837223 */ /* 0x180fe2000001086c */
[-CC-:B------:R-:W-:Y:S01]  /*88e0*/  FFMA.FTZ R105, R105, R103.reuse, -R108.reuse ;  /* 0x0000006769697223 */ /* 0x180fe2000001086c */
[-C--:B------:R-:W-:Y:S01]  /*88f0*/  FFMA.FTZ R104, R104, R103.reuse, -R108 ;  /* 0x0000006768687223 */ /* 0x080fe2000001086c */
[----:B------:R-:W-:Y:S01]  /*8900*/  MUFU.EX2 R112, R112 ;  /* 0x0000007000707308 */ /* 0x000fe20000000800 */
[-CC-:B------:R-:W-:Y:S01]  /*8910*/  FFMA.FTZ R101, R101, R103.reuse, -R102.reuse ;  /* 0x0000006765657223 */ /* 0x180fe20000010866 */
[C---:B------:R-:W-:Y:S01]  /*8920*/  HMMA.16816.F32 R44, R4.reuse, R10, R44 ;  /* 0x0000000a042c723c */ /* 0x040fe2000000182c */
[----:B------:R-:W2:Y:S01]  /*8930*/  LDSM.16.MT88.4 R8, [R97+0x2000] ;  /* 0x002000006108783b */ /* 0x000ea20000004200 */
[----:B------:R-:W-:Y:S01]  /*8940*/  MUFU.EX2 R165, R165 ;  /* 0x000000a500a57308 */ /* 0x000fe20000000800 */
[----:B------:R-:W-:Y:S01]  /*8950*/  FFMA.FTZ R100, R100, R103, -R102 ;  /* 0x0000006764647223 */ /* 0x000fe20000010866 */
[----:B------:R-:W-:Y:S01]  /*8960*/  FFMA.FTZ R96, R162, R96, R93 ;  /* 0x00000060a2607223 */ /* 0x000fe2000001005d */
[----:B------:R-:W-:Y:S01]  /*8970*/  FFMA.FTZ R95, R163, R95, R94 ;  /* 0x0000005fa35f7223 */ /* 0x000fe2000001005e */
[----:B------:R-:W4:Y:S02]  /*8980*/  MUFU.EX2 R116, R116 ;  /* 0x0000007400747308 */ /* 0x000f240000000800 */
[C---:B------:R-:W-:Y:S01]  /*8990*/  HMMA.16816.F32 R80, R4.reuse, R20, R80 ;  /* 0x000000140450723c */ /* 0x040fe20000001850 */
[----:B------:R-:W-:Y:S01]  /*89a0*/  FADD.FTZ R35, R35, R96 ;  /* 0x0000006023237221 */ /* 0x000fe20000010000 */
[----:B------:R5:W-:Y:S01]  /*89b0*/  MUFU.EX2 R151, R118 ;  /* 0x0000007600977308 */ /* 0x000be20000000800 */
[----:B------:R-:W-:Y:S01]  /*89c0*/  FADD.FTZ R88, R88, R95 ;  /* 0x0000005f58587221 */ /* 0x000fe20000010000 */
[----:B------:R-:W-:Y:S01]  /*89d0*/  MOV R96, R32 ;  /* 0x0000002000607202 */ /* 0x000fe20000000f00 */
[----:B------:R-:W-:Y:S01]  /*89e0*/  FADD.FTZ R90, R90, R35 ;  /* 0x000000235a5a7221 */ /* 0x000fe20000010000 */
[----:B------:R-:W4:Y:S01]  /*89f0*/  MUFU.EX2 R114, R114 ;  /* 0x0000007200727308 */ /* 0x000f220000000800 */
[----:B------:R-:W-:Y:S01]  /*8a00*/  FADD.FTZ R91, R91, R88 ;  /* 0x000000585b5b7221 */ /* 0x000fe20000010000 */
[----:B-1----:R-:W-:Y:S01]  /*8a10*/  HMMA.16816.F32 R56, R4, R16, R56 ;  /* 0x000000100438723c */ /* 0x002fe20000001838 */
[----:B------:R-:W-:Y:S01]  /*8a20*/  FADD.FTZ R89, R89, R90 ;  /* 0x0000005a59597221 */ /* 0x000fe20000010000 */
[----:B------:R-:W-:Y:S01]  /*8a30*/  MUFU.EX2 R115, R115 ;  /* 0x0000007300737308 */ /* 0x000fe20000000800 */
[----:B------:R-:W-:-:S03]  /*8a40*/  FADD.FTZ R92, R92, R91 ;  /* 0x0000005b5c5c7221 */ /* 0x000fc60000010000 */
[----:B------:R-:W-:Y:S02]  /*8a50*/  MUFU.EX2 R128, R128 ;  /* 0x0000008000807308 */ /* 0x000fe40000000800 */
[C---:B------:R-:W-:Y:S01]  /*8a60*/  HMMA.16816.F32 R60, R4.reuse, R18, R60 ;  /* 0x00000012043c723c */ /* 0x040fe2000000183c */
[----:B------:R-:W1:Y:S01]  /*8a70*/  LDSM.16.MT88.4 R16, [R97+0x1400] ;  /* 0x001400006110783b */ /* 0x000e620000004200 */
[----:B-----5:R-:W-:Y:S01]  /*8a80*/  FFMA.FTZ R118, R129, R103, -R108 ;  /* 0x0000006781767223 */ /* 0x020fe2000001086c */
[----:B------:R-:W-:Y:S04]  /*8a90*/  MUFU.EX2 R109, R131 ;  /* 0x00000083006d7308 */ /* 0x000fe80000000800 */
[----:B------:R-:W-:Y:S01]  /*8aa0*/  MUFU.EX2 R148, R148 ;  /* 0x0000009400947308 */ /* 0x000fe20000000800 */
[C---:B------:R-:W-:Y:S01]  /*8ab0*/  HMMA.16816.F32 R76, R4.reuse, R22, R76 ;  /* 0x00000016044c723c */ /* 0x040fe2000000184c */
[----:B------:R-:W5:Y:S02]  /*8ac0*/  LDSM.16.MT88.4 R20, [R123+0x7400] ;  /* 0x007400007b14783b */ /* 0x000f640000004200 */
[----:B------:R-:W5:Y:S04]  /*8ad0*/  MUFU.EX2 R118, R118 ;  /* 0x0000007600767308 */ /* 0x000f680000000800 */
[----:B------:R-:W-:Y:S01]  /*8ae0*/  MUFU.EX2 R130, R130 ;  /* 0x0000008200827308 */ /* 0x000fe20000000800 */
[C---:B--2---:R-:W-:Y:S03]  /*8af0*/  HMMA.16816.F32 R64, R4.reuse, R8, R64 ;  /* 0x000000080440723c */ /* 0x044fe60000001840 */
[----:B------:R-:W-:Y:S04]  /*8b00*/  MUFU.EX2 R105, R105 ;  /* 0x0000006900697308 */ /* 0x000fe80000000800 */
[----:B------:R-:W-:Y:S01]  /*8b10*/  MUFU.EX2 R104, R104 ;  /* 0x0000006800687308 */ /* 0x000fe20000000800 */
[----:B------:R-:W-:Y:S01]  /*8b20*/  HMMA.16816.F32 R68, R4, R10, R68 ;  /* 0x0000000a0444723c */ /* 0x000fe20000001844 */
[----:B------:R-:W2:Y:S01]  /*8b30*/  LDSM.16.MT88.4 R8, [R97+0x2400] ;  /* 0x002400006108783b */ /* 0x000ea20000004200 */
[----:B---3--:R-:W-:Y:S01]  /*8b40*/  F2FP.F16.F32.PACK_AB R4, R127, R110 ;  /* 0x0000006e7f04723e */ /* 0x008fe200000000ff */
[----:B------:R-:W-:Y:S01]  /*8b50*/  MUFU.EX2 R101, R101 ;  /* 0x0000006500657308 */ /* 0x000fe20000000800 */
[----:B----4-:R-:W-:Y:S01]  /*8b60*/  F2FP.F16.F32.PACK_AB R5, R116, R165 ;  /* 0x000000a57405723e */ /* 0x010fe200000000ff */
[----:B------:R-:W-:Y:S01]  /*8b70*/  FADD.FTZ R110, R110, R89 ;  /* 0x000000596e6e7221 */ /* 0x000fe20000010000 */
[----:B------:R-:W-:Y:S01]  /*8b80*/  F2FP.F16.F32.PACK_AB R6, R112, R149 ;  /* 0x000000957006723e */ /* 0x000fe200000000ff */
[----:B------:R-:W-:Y:S01]  /*8b90*/  MUFU.EX2 R100, R100 ;  /* 0x0000006400647308 */ /* 0x000fe20000000800 */
[----:B------:R-:W-:Y:S01]  /*8ba0*/  F2FP.F16.F32.PACK_AB R7, R114, R151 ;  /* 0x000000977207723e */ /* 0x000fe200000000ff */
        /* <DEDUP_REMOVED lines=9> */
[C---:B------:R-:W-:Y:S01]  /*8c40*/  HMMA.16816.F32 R52, R4.reuse, R18, R52 ;  /* 0x000000120434723c */ /* 0x040fe20000001834 */
[----:B------:R-:W1:Y:S07]  /*8c50*/  LDSM.16.MT88.4 R16, [R123+0x7800] ;  /* 0x007800007b10783b */ /* 0x000e6e0000004200 */
[C---:B------:R-:W-:Y:S01]  /*8c60*/  HMMA.16816.F32 R60, R4.reuse, R14, R60 ;  /* 0x0000000e043c723c */ /* 0x040fe2000000183c */
[----:B------:R-:W3:Y:S07]  /*8c70*/  LDSM.16.MT88.4 R12, [R97+0x1800] ;  /* 0x00180000610c783b */ /* 0x000eee0000004200 */
[----:B------:R-:W-:Y:S01]  /*8c80*/  HMMA.16816.F32 R80, R4, R28, R80 ;  /* 0x0000001c0450723c */ /* 0x000fe20000001850 */
[-CC-:B------:R-:W-:Y:S01]  /*8c90*/  FFMA.FTZ R28, R111, R103.reuse, -R102.reuse ;  /* 0x000000676f1c7223 */ /* 0x180fe20000010866 */
[----:B------:R-:W-:-:S03]  /*8ca0*/  FFMA.FTZ R111, R117, R103, -R102 ;  /* 0x00000067756f7223 */ /* 0x000fc60000010866 */
[----:B------:R4:W1:Y:S03]  /*8cb0*/  MUFU.EX2 R113, R28 ;  /* 0x0000001c00717308 */ /* 0x0008660000000800 */
[C---:B-----5:R-:W-:Y:S01]  /*8cc0*/  HMMA.16816.F32 R40, R4.reuse, R20, R40 ;  /* 0x000000140428723c */ /* 0x060fe20000001828 */
[----:B------:R-:W5:Y:S07]  /*8cd0*/  MUFU.EX2 R111, R111 ;  /* 0x0000006f006f7308 */ /* 0x000f6e0000000800 */
[C---:B------:R-:W-:Y:S01]  /*8ce0*/  HMMA.16816.F32 R44, R4.reuse, R22, R44 ;  /* 0x00000016042c723c */ /* 0x040fe2000000182c */
[----:B------:R-:W-:Y:S07]  /*8cf0*/  LDSM.16.MT88.4 R20, [R97+0x800] ;  /* 0x000800006114783b */ /* 0x000fee0000004200 */
[C---:B--2---:R-:W-:Y:S08]  /*8d00*/  HMMA.16816.F32 R64, R4.reuse, R8, R64 ;  /* 0x000000080440723c */ /* 0x044ff00000001840 */
[C---:B------:R-:W-:Y:S01]  /*8d10*/  HMMA.16816.F32 R68, R4.reuse, R10, R68 ;  /* 0x0000000a0444723c */ /* 0x040fe20000001844 */
[----:B------:R-:W2:Y:S07]  /*8d20*/  LDSM.16.MT88.4 R8, [R123+0x8800] ;  /* 0x008800007b08783b */ /* 0x000eae0000004200 */
[C---:B------:R-:W-:Y:S01]  /*8d30*/  HMMA.16816.F32 R76, R4.reuse, R30, R76 ;  /* 0x0000001e044c723c */ /* 0x040fe2000000184c */
[----:B----4-:R-:W-:Y:S07]  /*8d40*/  LDSM.16.MT88.4 R28, [R97+0x2800] ;  /* 0x00280000611c783b */ /* 0x010fee0000004200 */
[C---:B------:R-:W-:Y:S08]  /*8d50*/  HMMA.16816.F32 R72, R4.reuse, R24, R72 ;  /* 0x000000180448723c */ /* 0x040ff00000001848 */
[----:B------:R-:W-:Y:S01]  /*8d60*/  HMMA.16816.F32 R36, R4, R26, R36 ;  /* 0x0000001a0424723c */ /* 0x000fe20000001824 */
[----:B------:R-:W4:Y:S01]  /*8d70*/  LDSM.16.MT88.4 R24, [R123+0x6800] ;  /* 0x006800007b18783b */ /* 0x000f220000004200 */
[----:B------:R-:W-:Y:S01]  /*8d80*/  F2FP.F16.F32.PACK_AB R4, R118, R115 ;  /* 0x000000737604723e */ /* 0x000fe200000000ff */
[----:B------:R-:W-:Y:S01]  /*8d90*/  FADD.FTZ R115, R115, R112 ;  /* 0x0000007073737221 */ /* 0x000fe20000010000 */
[----:B-1----:R-:W-:Y:S01]  /*8da0*/  F2FP.F16.F32.PACK_AB R5, R113, R148 ;  /* 0x000000947105723e */ /* 0x002fe200000000ff */
[----:B------:R-:W-:Y:S01]  /*8db0*/  FADD.FTZ R148, R148, R151 ;  /* 0x0000009794947221 */ /* 0x000fe20000010000 */
[----:B------:R-:W-:Y:S01]  /*8dc0*/  F2FP.F16.F32.PACK_AB R6, R109, R128 ;  /* 0x000000806d06723e */ /* 0x000fe200000000ff */
[----:B------:R-:W-:Y:S01]  /*8dd0*/  FADD.FTZ R115, R118, R115 ;  /* 0x0000007376737221 */ /* 0x000fe20000010000 */
[----:B-----5:R-:W-:Y:S01]  /*8de0*/  F2FP.F16.F32.PACK_AB R7, R111, R130 ;  /* 0x000000826f07723e */ /* 0x020fe200000000ff */
[----:B------:R-:W-:Y:S01]  /*8df0*/  FADD.FTZ R113, R113, R148 ;  /* 0x0000009471717221 */ /* 0x000fe20000010000 */
[----:B------:R-:W-:Y:S01]  /*8e00*/  @P6 IADD3 R148, PT, PT, R0, -0x3, RZ ;  /* 0xfffffffd00946810 */ /* 0x000fe20007ffe0ff */
[----:B------:R-:W-:-:S02]  /*8e10*/  FADD.FTZ R128, R128, R115 ;  /* 0x0000007380807221 */ /* 0x000fc40000010000 */
[----:B------:R-:W-:Y:S02]  /*8e20*/  FADD.FTZ R130, R130, R113 ;  /* 0x0000007182827221 */ /* 0x000fe40000010000 */
[----:B------:R-:W-:Y:S01]  /*8e30*/  HMMA.16816.F32 R40, R4, R16, R40 ;  /* 0x000000100428723c */ /* 0x000fe20000001828 */
[----:B------:R-:W-:Y:S01]  /*8e40*/  FADD.FTZ R128, R109, R128 ;  /* 0x000000806d807221 */ /* 0x000fe20000010000 */
[----:B------:R-:W-:-:S06]  /*8e50*/  FADD.FTZ R130, R111, R130 ;  /* 0x000000826f827221 */ /* 0x000fcc0000010000 */
[C---:B------:R-:W-:Y:S01]  /*8e60*/  HMMA.16816.F32 R44, R4.reuse, R18, R44 ;  /* 0x00000012042c723c */ /* 0x040fe2000000182c */
[----:B------:R-:W1:Y:S07]  /*8e70*/  LDSM.16.MT88.4 R16, [R123+0x8c00] ;  /* 0x008c00007b10783b */ /* 0x000e6e0000004200 */
[C---:B---3--:R-:W-:Y:S01]  /*8e80*/  HMMA.16816.F32 R48, R4.reuse, R12, R48 ;  /* 0x0000000c0430723c */ /* 0x048fe20000001830 */
[-CC-:B------:R-:W-:Y:S01]  /*8e90*/  FFMA.FTZ R12, R107, R103.reuse, -R108.reuse ;  /* 0x000000676b0c7223 */ /* 0x180fe2000001086c */
[-C--:B------:R-:W-:Y:S01]  /*8ea0*/  FFMA.FTZ R107, R106, R103.reuse, -R108 ;  /* 0x000000676a6b7223 */ /* 0x080fe2000001086c */
[-CC-:B------:R-:W-:Y:S01]  /*8eb0*/  FFMA.FTZ R108, R98, R103.reuse, -R102.reuse ;  /* 0x00000067626c7223 */ /* 0x180fe20000010866 */
[----:B------:R-:W-:Y:S01]  /*8ec0*/  FFMA.FTZ R98, R99, R103, -R102 ;  /* 0x0000006763627223 */ /* 0x000fe20000010866 */
[----:B------:R3:W-:Y:S03]  /*8ed0*/  MUFU.EX2 R106, R12 ;  /* 0x0000000c006a7308 */ /* 0x0007e60000000800 */
[C---:B--2---:R-:W-:Y:S01]  /*8ee0*/  HMMA.16816.F32 R56, R4.reuse, R8, R56 ;  /* 0x000000080438723c */ /* 0x044fe20000001838 */
[----:B------:R-:W-:Y:S04]  /*8ef0*/  MUFU.EX2 R107, R107 ;  /* 0x0000006b006b7308 */ /* 0x000fe80000000800 */
[----:B------:R-:W-:Y:S03]  /*8f00*/  MUFU.EX2 R99, R108 ;  /* 0x0000006c00637308 */ /* 0x000fe60000000800 */
[C---:B------:R-:W-:Y:S01]  /*8f10*/  HMMA.16816.F32 R60, R4.reuse, R10, R60 ;  /* 0x0000000a043c723c */ /* 0x040fe2000000183c */
[----:B------:R-:W2:Y:S01]  /*8f20*/  MUFU.EX2 R98, R98 ;  /* 0x0000006200627308 */ /* 0x000ea20000000800 */
[----:B------:R-:W-:Y:S06]  /*8f30*/  LDSM.16.MT88.4 R8, [R97+0x1c00] ;  /* 0x001c00006108783b */ /* 0x000fec0000004200 */
[C---:B----4-:R-:W-:Y:S08]  /*8f40*/  HMMA.16816.F32 R80, R4.reuse, R24, R80 ;  /* 0x000000180450723c */ /* 0x050ff00000001850 */
[C---:B------:R-:W-:Y:S01]  /*8f50*/  HMMA.16816.F32 R76, R4.reuse, R26, R76 ;  /* 0x0000001a044c723c */ /* 0x040fe2000000184c */
[----:B------:R-:W4:Y:S07]  /*8f60*/  LDSM.16.MT88.4 R24, [R123+0x6c00] ;  /* 0x006c00007b18783b */ /* 0x000f2e0000004200 */
[C---:B------:R-:W-:Y:S08]  /*8f70*/  HMMA.16816.F32 R72, R4.reuse, R20, R72 ;  /* 0x000000140448723c */ /* 0x040ff00000001848 */
[C---:B------:R-:W-:Y:S01]  /*8f80*/  HMMA.16816.F32 R36, R4.reuse, R22, R36 ;  /* 0x000000160424723c */ /* 0x040fe20000001824 */
[----:B------:R-:W5:Y:S07]  /*8f90*/  LDSM.16.MT88.4 R20, [R123+0x7c00] ;  /* 0x007c00007b14783b */ /* 0x000f6e0000004200 */
[C---:B------:R-:W-:Y:S01]  /*8fa0*/  HMMA.16816.F32 R52, R4.reuse, R14, R52 ;  /* 0x0000000e0434723c */ /* 0x040fe20000001834 */
[----:B---3--:R-:W3:Y:S07]  /*8fb0*/  LDSM.16.MT88.4 R12, [R97+0xc00] ;  /* 0x000c0000610c783b */ /* 0x008eee0000004200 */
[C---:B------:R-:W-:Y:S08]  /*8fc0*/  HMMA.16816.F32 R64, R4.reuse, R28, R64 ;  /* 0x0000001c0440723c */ /* 0x040ff00000001840 */
[----:B------:R-:W-:Y:S01]  /*8fd0*/  HMMA.16816.F32 R68, R4, R30, R68 ;  /* 0x0000001e0444723c */ /* 0x000fe20000001844 */
[----:B------:R-:W-:Y:S01]  /*8fe0*/  F2FP.F16.F32.PACK_AB R4, R104, R105 ;  /* 0x000000696804723e */ /* 0x000fe200000000ff */
[----:B------:R-:W-:Y:S01]  /*8ff0*/  FADD.FTZ R105, R105, R128 ;  /* 0x0000008069697221 */ /* 0x000fe20000010000 */
        /* <DEDUP_REMOVED lines=15> */
[C---:B-----5:R-:W-:Y:S08]  /*90f0*/  HMMA.16816.F32 R40, R4.reuse, R20, R40 ;  /* 0x000000140428723c */ /* 0x060ff00000001828 */
[C---:B------:R-:W-:Y:S08]  /*9100*/  HMMA.16816.F32 R44, R4.reuse, R22, R44 ;  /* 0x00000016042c723c */ /* 0x040ff0000000182c */
[----:B---3--:R-:W-:Y:S01]  /*9110*/  HMMA.16816.F32 R72, R4, R12, R72 ;  /* 0x0000000c0448723c */ /* 0x008fe20000001848 */
[----:B------:R-:W-:-:S02]  /*9120*/  MOV R13, R33 ;  /* 0x00000021000d7202 */ /* 0x000fc40000000f00 */
[----:B------:R-:W-:-:S05]  /*9130*/  @P6 MOV R13, R33 ;  /* 0x00000021000d6202 */ /* 0x000fca0000000f00 */
[----:B------:R-:W-:Y:S01]  /*9140*/  HMMA.16816.F32 R36, R4, R14, R36 ;  /* 0x0000000e0424723c */ /* 0x000fe20000001824 */
[-C--:B------:R-:W-:Y:S02]  /*9150*/  MOV R15, R34.reuse ;  /* 0x00000022000f7202 */ /* 0x080fe40000000f00 */
[----:B------:R-:W-:-:S05]  /*9160*/  @P6 MOV R15, R34 ;  /* 0x00000022000f6202 */ /* 0x000fca0000000f00 */
[C---:B------:R-:W-:Y:S08]  /*9170*/  HMMA.16816.F32 R48, R4.reuse, R8, R48 ;  /* 0x000000080430723c */ /* 0x040ff00000001830 */
[C---:B------:R-:W-:Y:S08]  /*9180*/  HMMA.16816.F32 R52, R4.reuse, R10, R52 ;  /* 0x0000000a0434723c */ /* 0x040ff00000001834 */
[C---:B-1----:R-:W-:Y:S08]  /*9190*/  HMMA.16816.F32 R64, R4.reuse, R16, R64 ;  /* 0x000000100440723c */ /* 0x042ff00000001840 */
[----:B------:R-:W-:Y:S01]  /*91a0*/  HMMA.16816.F32 R68, R4, R18, R68 ;  /* 0x000000120444723c */ /* 0x000fe20000001844 */
[----:B------:R-:W-:-:S04]  /*91b0*/  NOP ;  /* 0x0000000000007918 */ /* 0x000fc80000000000 */
[----:B------:R-:W-:-:S15]  /*91c0*/  @P6 BRA `(.L_x_10987) ;  /* 0x0000000000046947 */ /* 0x000fde0003800000 */
.L_x_10978:
[----:B------:R-:W-:-:S07]  /*91d0*/  IADD3 R148, PT, PT, R96, -0x1, RZ ;  /* 0xffffffff60947810 */ /* 0x000fce0007ffe0ff */
.L_x_10987:
[----:B------:R-:W-:Y:S05]  /*91e0*/  BSYNC B2 ;  /* 0x0000000000027941 */ /* 0x000fea0003800000 */
.L_x_10977:
        /* <DEDUP_REMOVED lines=13> */
.L_x_10995:
        /* <DEDUP_REMOVED lines=78> */
.L_x_10990:
[----:B------:R-:W-:Y:S05]  /*97a0*/  BSYNC.RECONVERGENT B0 ;  /* 0x0000000000007941 */ /* 0x000fea0003800200 */
.L_x_10989:
[----:B------:R-:W1:Y:S01]  /*97b0*/  S2UR UR6, SR_CgaCtaId ;  /* 0x00000000000679c3 */ /* 0x000e620000008800 */
[C---:B------:R-:W-:Y:S01]  /*97c0*/  IMAD.SHL.U32 R155, R87.reuse, 0x8, RZ ;  /* 0x00000008579b7824 */ /* 0x040fe200078e00ff */
[C---:B------:R-:W-:Y:S01]  /*97d0*/  LOP3.LUT R154, R87.reuse, 0x18, RZ, 0xc0, !PT ;  /* 0x00000018579a7812 */ /* 0x040fe200078ec0ff */
[----:B------:R-:W-:Y:S01]  /*97e0*/  UMOV UR7, 0x400 ;  /* 0x0000040000077882 */ /* 0x000fe20000000000 */
[C---:B------:R-:W-:Y:S01]  /*97f0*/  IMAD.SHL.U32 R125, R87.reuse, 0x10, RZ ;  /* 0x00000010577d7824 */ /* 0x040fe200078e00ff */
[--C-:B------:R-:W-:Y:S01]  /*9800*/  SHF.R.U32.HI R124, RZ, 0x1, R87.reuse ;  /* 0x00000001ff7c7819 */ /* 0x100fe20000011657 */
        /* <DEDUP_REMOVED lines=11> */
[----:B------:R-:W-:Y:S02]  /*98c0*/  LOP3.LUT R165, R168, R165, RZ, 0xfc, !PT ;  /* 0x000000a5a8a57212 */ /* 0x000fe400078efcff */
[C---:B------:R-:W-:Y:S02]  /*98d0*/  LOP3.LUT R166, R167.reuse, 0x20, RZ, 0xfc, !PT ;  /* 0x00000020a7a67812 */ /* 0x040fe400078efcff */
        /* <DEDUP_REMOVED lines=10> */
[----:B------:R-:W-:Y:S02]  /*9980*/  LOP3.LUT R127, R124, 0x8, RZ, 0xc0, !PT ;  /* 0x000000087c7f7812 */ /* 0x000fe400078ec0ff */
[----:B------:R-:W-:Y:S01]  /*9990*/  @!PT LDS RZ, [RZ] ;  /* 0x00000000fffff984 */ /* 0x000fe20000000800 */
[----:B------:R-:W-:Y:S01]  /*99a0*/  @!PT LDS RZ, [RZ] ;  /* 0x00000000fffff984 */ /* 0x000fe20000000800 */
[----:B------:R-:W-:Y:S01]  /*99b0*/  @!PT LDS RZ, [RZ] ;  /* 0x00000000fffff984 */ /* 0x000fe20000000800 */
[----:B------:R1:W-:Y:S01]  /*99c0*/  @!P6 LDGSTS.E.BYPASS.LTC128B.128 [R165+0x6000], desc[UR4][R144.64] ;  /* 0x0600000090a5efae */ /* 0x0003e2000b981a04 */
[----:B------:R-:W-:Y:S02]  /*99d0*/  LOP3.LUT R125, R125, 0x3e00, RZ, 0xc0, !PT ;  /* 0x00003e007d7d7812 */ /* 0x000fe400078ec0ff */
[--C-:B------:R-:W-:Y:S01]  /*99e0*/  LOP3.LUT R88, R89, 0x20, R128.reuse, 0xf8, !PT ;  /* 0x0000002059587812 */ /* 0x100fe200078ef880 */
[----:B------:R-:W-:Y:S01]  /*99f0*/  @P6 STS.128 [R165+0x6000], RZ ;  /* 0x006000ffa5006388 */ /* 0x000fe20000000c00 */
[----:B------:R-:W-:Y:S02]  /*9a00*/  LOP3.LUT R89, R90, 0x8, R87, 0xf8, !PT ;  /* 0x000000085a597812 */ /* 0x000fe400078ef857 */
[----:B------:R-:W-:Y:S01]  /*9a10*/  LOP3.LUT R84, R86, 0x18, RZ, 0xc0, !PT ;  /* 0x0000001856547812 */ /* 0x000fe200078ec0ff */
[----:B------:R-:W-:Y:S01]  /*9a20*/  @!PT LDS RZ, [RZ] ;  /* 0x00000000fffff984 */ /* 0x000fe20000000800 */
[----:B------:R-:W-:Y:S01]  /*9a30*/  @!PT LDS RZ, [RZ] ;  /* 0x00000000fffff984 */ /* 0x000fe20000000800 */
[----:B------:R-:W-:Y:S01]  /*9a40*/  @!PT LDS RZ, [RZ] ;  /* 0x00000000fffff984 */ /* 0x000fe20000000800 */
[----:B------:R1:W-:Y:S01]  /*9a50*/  @!P5 LDGSTS.E.BYPASS.LTC128B.128 [R165+0x7000], desc[UR4][R144.64+0x40] ;  /* 0x0700004090a5dfae */ /* 0x0003e2000b981a04 */
[--C-:B------:R-:W-:Y:S02]  /*9a60*/  LOP3.LUT R127, R127, 0xc0, R128.reuse, 0xf8, !PT ;  /* 0x000000c07f7f7812 */ /* 0x100fe400078ef880 */
[----:B------:R-:W-:Y:S01]  /*9a70*/  LOP3.LUT R91, R125, 0x20, R128, 0xf8, !PT ;  /* 0x000000207d5b7812 */ /* 0x000fe200078ef880 */
[----:B------:R-:W-:Y:S01]  /*9a80*/  @P5 STS.128 [R165+0x7000], RZ ;  /* 0x007000ffa5005388 */ /* 0x000fe20000000c00 */
[----:B------:R-:W-:Y:S02]  /*9a90*/  LOP3.LUT R89, R88, R89, R84, 0xf6, !PT ;  /* 0x0000005958597212 */ /* 0x000fe400078ef654 */
[----:B------:R-:W-:Y:S01]  /*9aa0*/  LOP3.LUT R127, R127, R84, RZ, 0x3c, !PT ;  /* 0x000000547f7f7212 */ /* 0x000fe200078e3cff */
[----:B------:R-:W-:Y:S01]  /*9ab0*/  @!PT LDS RZ, [RZ] ;  /* 0x00000000fffff984 */ /* 0x000fe20000000800 */
[----:B------:R-:W-:Y:S01]  /*9ac0*/  @!PT LDS RZ, [RZ] ;  /* 0x00000000fffff984 */ /* 0x000fe20000000800 */
[----:B------:R-:W-:Y:S01]  /*9ad0*/  @!PT LDS RZ, [RZ] ;  /* 0x00000000fffff984 */ /* 0x000fe20000000800 */
[----:B------:R1:W-:Y:S01]  /*9ae0*/  @!P4 LDGSTS.E.BYPASS.LTC128B.128 [R165+0x8000], desc[UR4][R144.64+0x80] ;  /* 0x0800008090a5cfae */ /* 0x0003e2000b981a04 */
[----:B------:R-:W-:Y:S01]  /*9af0*/  LOP3.LUT R84, R91, 0x100, R128, 0xf8, !PT ;  /* 0x000001005b547812 */ /* 0x000fe200078ef880 */
[--C-:B------:R-:W-:Y:S01]  /*9b00*/  IMAD R130, R89, 0x2, R126.reuse ;  /* 0x0000000259827824 */ /* 0x100fe200078e027e */
        /* <DEDUP_REMOVED lines=41> */
[----:B------:R-:W4:Y:S07]  /*9da0*/  LDSM.16.M88.4 R100, [R131+0x1000] ;  /* 0x001000008364783b */ /* 0x000f2e0000000200 */
[C---:B-----5:R-:W-:Y:S08]  /*9db0*/  HMMA.16816.F32 R28, R88.reuse, R104, RZ ;  /* 0x00000068581c723c */ /* 0x060ff000000018ff */
[----:B------:R-:W-:Y:S01]  /*9dc0*/  HMMA.16816.F32 R32, R88, R106, RZ ;  /* 0x0000006a5820723c */ /* 0x000fe200000018ff */
[----:B------:R-:W5:Y:S04]  /*9dd0*/  LDSM.16.M88.4 R88, [R130+0x4400] ;  /* 0x004400008258783b */ /* 0x000f680000000200 */
        /* <DEDUP_REMOVED lines=16> */
[----:B------:R-:W-:Y:S07]  /*9ee0*/  LDSM.16.M88.4 R120, [R130+0x5000] ;  /* 0x005000008278783b */ /* 0x000fee0000000200 */
[C---:B-----5:R-:W-:Y:S08]  /*9ef0*/  HMMA.16816.F32 R12, R100.reuse, R88, R12 ;  /* 0x00000058640c723c */ /* 0x060ff0000000180c */
[C---:B------:R-:W-:Y:S01]  /*9f00*/  HMMA.16816.F32 R16, R100.reuse, R90, R16 ;  /* 0x0000005a6410723c */ /* 0x040fe20000001810 */
[----:B------:R-:W3:Y:S07]  /*9f10*/  LDSM.16.M88.4 R88, [R84+0x4400] ;  /* 0x004400005458783b */ /* 0x000eee0000000200 */
[C---:B------:R-:W-:Y:S08]  /*9f20*/  HMMA.16816.F32 R20, R100.reuse, R104, R20 ;  /* 0x000000686414723c */ /* 0x040ff00000001814 */
[C---:B------:R-:W-:Y:S01]  /*9f30*/  HMMA.16816.F32 R24, R100.reuse, R106, R24 ;  /* 0x0000006a6418723c */ /* 0x040fe20000001818 */
[----:B------:R-:W4:Y:S07]  /*9f40*/  LDSM.16.M88.4 R104, [R84+0x4800] ;  /* 0x004800005468783b */ /* 0x000f2e0000000200 */
[C---:B-1----:R-:W-:Y:S08]  /*9f50*/  HMMA.16816.F32 R28, R100.reuse, R112, R28 ;  /* 0x00000070641c723c */ /* 0x042ff0000000181c */
[----:B------:R-:W-:Y:S01]  /*9f60*/  HMMA.16816.F32 R32, R100, R114, R32 ;  /* 0x000000726420723c */ /* 0x000fe20000001820 */
[----:B------:R-:W-:Y:S04]  /*9f70*/  LDSM.16.M88.4 R100, [R130+0x5800] ;  /* 0x005800008264783b */ /* 0x000fe80000000200 */
[----:B------:R-:W-:Y:S03]  /*9f80*/  LDSM.16.M88.4 R112, [R130+0x5c00] ;  /* 0x005c00008270783b */ /* 0x000fe60000000200 */
[C---:B--2---:R-:W-:Y:S08]  /*9f90*/  HMMA.16816.F32 R4, R92.reuse, R96, R4 ;  /* 0x000000605c04723c */ /* 0x044ff00000001804 */
[C---:B------:R-:W-:Y:S01]  /*9fa0*/  HMMA.16816.F32 R8, R92.reuse, R98, R8 ;  /* 0x000000625c08723c */ /* 0x040fe20000001808 */
[----:B------:R-:W1:Y:S07]  /*9fb0*/  LDSM.16.M88.4 R96, [R130+0x5400] ;  /* 0x005400008260783b */ /* 0x000e6e0000000200 */
        /* <DEDUP_REMOVED lines=8> */
[----:B------:R-:W2:Y:S04]  /*a040*/  LDSM.16.M88.4 R92, [R84+0x5000] ;  /* 0x00500000545c783b */ /* 0x000ea80000000200 */
[----:B------:R-:W3:Y:S03]  /*a050*/  LDSM.16.M88.4 R108, [R84+0x5800] ;  /* 0x00580000546c783b */ /* 0x000ee60000000200 */
[C---:B------:R-:W-:Y:S08]  /*a060*/  HMMA.16816.F32 R4, R116.reuse, R120, R4 ;  /* 0x000000787404723c */ /* 0x040ff00000001804 */
[C---:B------:R-:W-:Y:S01]  /*a070*/  HMMA.16816.F32 R8, R116.reuse, R122, R8 ;  /* 0x0000007a7408723c */ /* 0x040fe20000001808 */
[----:B------:R-:W4:Y:S01]  /*a080*/  LDSM.16.M88.4 R120, [R84+0x5c00] ;  /* 0x005c00005478783b */ /* 0x000f220000000200 */
[----:B------:R-:W-:Y:S04]  /*a090*/  DEPBAR.LE SB0, 0x0 ;  /* 0x000080000000791a */ /* 0x000fe80000000000 */
[----:B------:R-:W-:Y:S02]  /*a0a0*/  BAR.SYNC.DEFER_BLOCKING 0x0 ;  /* 0x0000000000007b1d */ /* 0x000fe40000010000 */
[C---:B-1----:R-:W-:Y:S08]  /*a0b0*/  HMMA.16816.F32 R12, R116.reuse, R96, R12 ;  /* 0x00000060740c723c */ /* 0x042ff0000000180c */
        /* <DEDUP_REMOVED lines=91> */
.L_x_10994:
[----:B------:R-:W-:Y:S05]  /*a670*/  BSYNC.RECONVERGENT B0 ;  /* 0x0000000000007941 */ /* 0x000fea0003800200 */
.L_x_10993:
        /* <DEDUP_REMOVED lines=37> */
.L_x_10992:
[----:B------:R-:W-:Y:S05]  /*a8d0*/  BSYNC.RECONVERGENT B1 ;  /* 0x0000000000017941 */ /* 0x000fea0003800200 */
.L_x_10991:
[----:B-1----:R-:W-:Y:S01]  /*a8e0*/  IABS R92, R150 ;  /* 0x00000096005c7213 */ /* 0x002fe20000000000 */
[----:B------:R-:W2:Y:S01]  /*a8f0*/  LD.E R84, desc[UR4][R2.64+0xdc] ;  /* 0x0000dc0402547980 */ /* 0x000ea2000c101900 */
[----:B------:R-:W-:Y:S01]  /*a900*/  LOP3.LUT R127, R127, 0x120, R128, 0xf8, !PT ;  /* 0x000001207f7f7812 */ /* 0x000fe200078ef880 */
[C---:B------:R-:W-:Y:S01]  /*a910*/  VIADD R90, R150.reuse, 0x20 ;  /* 0x00000020965a7836 */ /* 0x040fe20000000000 */
[----:B------:R-:W-:Y:S01]  /*a920*/  I2FP.F32.S32 R92, R92 ;  /* 0x0000005c005c7245 */ /* 0x000fe20000201400 */
[C---:B------:R-:W-:Y:S02]  /*a930*/  VIADD R88, R151.reuse, 0xffffffe0 ;  /* 0xffffffe097587836 */ /* 0x040fe40000000000 */
[C---:B------:R-:W-:Y:S01]  /*a940*/  VIADD R101, R151.reuse, 0x1 ;  /* 0x0000000197657836 */ /* 0x040fe20000000000 */
[----:B------:R-:W-:Y:S01]  /*a950*/  IABS R90, R90 ;  /* 0x0000005a005a7213 */ /* 0x000fe20000000000 */
[----:B------:R-:W-:Y:S01]  /*a960*/  VIADD R91, R150, 0x21 ;  /* 0x00000021965b7836 */ /* 0x000fe20000000000 */
[C---:B------:R-:W-:Y:S01]  /*a970*/  ISETP.GE.AND P1, PT, R88.reuse, R136, PT ;  /* 0x000000885800720c */ /* 0x040fe20003f26270 */
[C---:B------:R-:W-:Y:S01]  /*a980*/  VIADD R103, R151.reuse, 0xfffffff8 ;  /* 0xfffffff897677836 */ /* 0x040fe20000000000 */
[----:B------:R-:W-:Y:S01]  /*a990*/  ISETP.GE.AND P4, PT, R88, R134, PT ;  /* 0x000000865800720c */ /* 0x000fe20003f86270 */
[----:B------:R-:W-:Y:S01]  /*a9a0*/  FFMA.FTZ R17, -R152, R92, R17 ;  /* 0x0000005c98117223 */ /* 0x000fe20000010111 */
[C---:B------:R-:W-:Y:S01]  /*a9b0*/  ISETP.GE.AND P6, PT, R88.reuse, R135, PT ;  /* 0x000000875800720c */ /* 0x040fe20003fc6270 */
[C---:B------:R-:W-:Y:S01]  /*a9c0*/  VIADD R108, R151.reuse, 0xfffffff1 ;  /* 0xfffffff1976c7836 */ /* 0x040fe20000000000 */
[----:B------:R-:W-:Y:S01]  /*a9d0*/  ISETP.GE.AND P5, PT, R88, R133, PT ;  /* 0x000000855800720c */ /* 0x000fe20003fa6270 */
[C---:B------:R-:W-:Y:S01]  /*a9e0*/  VIADD R114, R151.reuse, 0xffffffe8 ;  /* 0xffffffe897727836 */ /* 0x040fe20000000000 */
[----:B------:R-:W-:Y:S01]  /*a9f0*/  I2FP.F32.S32 R90, R90 ;  /* 0x0000005a005a7245 */ /* 0x000fe20000201400 */
[C---:B------:R-:W-:Y:S01]  /*aa00*/  VIADD R94, R151.reuse, 0x8 ;  /* 0x00000008975e7836 */ /* 0x040fe20000000000 */
[----:B------:R-:W-:Y:S01]  /*aa10*/  IABS R91, R91 ;  /* 0x0000005b005b7213 */ /* 0x000fe20000000000 */
[----:B------:R-:W-:Y:S02]  /*aa20*/  VIADD R88, R150, 0x18 ;  /* 0x0000001896587836 */ /* 0x000fe40000000000 */
[C---:B------:R-:W-:Y:S01]  /*aa30*/  FFMA.FTZ R23, -R152.reuse, R92, R23 ;  /* 0x0000005c98177223 */ /* 0x040fe20000010117 */
[----:B------:R-:W-:Y:S01]  /*aa40*/  FFMA.FTZ R7, -R152, R90, R7 ;  /* 0x0000005a98077223 */ /* 0x000fe20000010107 */
[----:B------:R-:W-:Y:S01]  /*aa50*/  I2FP.F32.S32 R91, R91 ;  /* 0x0000005b005b7245 */ /* 0x000fe20000201400 */
[C---:B------:R-:W-:Y:S01]  /*aa60*/  VIADD R116, R151.reuse, 0xffffffe1 ;  /* 0xffffffe197747836 */ /* 0x040fe20000000000 */
[----:B------:R-:W-:Y:S01]  /*aa70*/  IABS R88, R88 ;  /* 0x0000005800587213 */ /* 0x000fe20000000000 */
[C---:B------:R-:W-:Y:S02]  /*aa80*/  VIADD R90, R150.reuse, 0x11 ;  /* 0x00000011965a7836 */ /* 0x040fe40000000000 */
[----:B------:R-:W-:Y:S01]  /*aa90*/  VIADD R92, R150, 0x10 ;  /* 0x00000010965c7836 */ /* 0x000fe20000000000 */
[----:B------:R-:W-:Y:S01]  /*aaa0*/  I2FP.F32.S32 R88, R88 ;  /* 0x0000005800587245 */ /* 0x000fe20000201400 */
[----:B------:R-:W-:Y:S01]  /*aab0*/  FFMA.FTZ R6, -R152, R91, R6 ;  /* 0x0000005b98067223 */ /* 0x000fe20000010106 */
[----:B------:R-:W-:Y:S01]  /*aac0*/  IABS R91, R90 ;  /* 0x0000005a005b7213 */ /* 0x000fe20000000000 */
[C---:B------:R-:W-:Y:S01]  /*aad0*/  VIADD R112, R151.reuse, 0xffffffe9 ;  /* 0xffffffe997707836 */ /* 0x040fe20000000000 */
[----:B------:R-:W-:Y:S01]  /*aae0*/  IABS R92, R92 ;  /* 0x0000005c005c7213 */ /* 0x000fe20000000000 */
[----:B------:R-:W-:Y:S01]  /*aaf0*/  VIADD R90, R150, 0x8 ;  /* 0x00000008965a7836 */ /* 0x000fe20000000000 */
[----:B------:R-:W-:Y:S01]  /*ab00*/  I2FP.F32.S32 R91, R91 ;  /* 0x0000005b005b7245 */ /* 0x000fe20000201400 */
[CC--:B------:R-:W-:Y:S01]  /*ab10*/  FFMA.FTZ R5, -R152.reuse, R88.reuse, R5 ;  /* 0x0000005898057223 */ /* 0x0c0fe20000010105 */
[----:B------:R-:W-:Y:S01]  /*ab20*/  FFMA.FTZ R11, -R152, R88, R11 ;  /* 0x00000058980b7223 */ /* 0x000fe2000001010b */
[----:B------:R-:W-:Y:S01]  /*ab30*/  I2FP.F32.S32 R88, R92 ;  /* 0x0000005c00587245 */ /* 0x000fe20000201400 */
[C---:B------:R-:W-:Y:S01]  /*ab40*/  VIADD R92, R150.reuse, 0xfffffff8 ;  /* 0xfffffff8965c7836 */ /* 0x040fe20000000000 */
[----:B------:R-:W-:Y:S01]  /*ab50*/  IABS R90, R90 ;  /* 0x0000005a005a7213 */ /* 0x000fe20000000000 */
[----:B------:R-:W-:Y:S02]  /*ab60*/  VIADD R93, R150, 0xffffffe1 ;  /* 0xffffffe1965d7836 */ /* 0x000fe40000000000 */
[----:B------:R-:W-:Y:S01]  /*ab70*/  FFMA.FTZ R8, -R152, R91, R8 ;  /* 0x0000005b98087223 */ /* 0x000fe20000010108 */
[----:B------:R-:W-:Y:S01]  /*ab80*/  VIADD R89, R150, 0x19 ;  /* 0x0000001996597836 */ /* 0x000fe20000000000 */
[----:B------:R-:W-:Y:S01]  /*ab90*/  I2FP.F32.S32 R90, R90 ;  /* 0x0000005a005a7245 */ /* 0x000fe20000201400 */
[C---:B------:R-:W-:Y:S01]  /*aba0*/  FFMA.FTZ R15, -R152.reuse, R88, R15 ;  /* 0x00000058980f7223 */ /* 0x040fe2000001010f */
[----:B------:R-:W-:Y:S01]  /*abb0*/  IABS R92, R92 ;  /* 0x0000005c005c7213 */ /* 0x000fe20000000000 */
[----:B------:R-:W-:Y:S01]  /*abc0*/  FFMA.FTZ R9, -R152, R88, R9 ;  /* 0x0000005898097223 */ /* 0x000fe20000010109 */
[----:B------:R-:W-:Y:S01]  /*abd0*/  IABS R93, R93 ;  /* 0x0000005d005d7213 */ /* 0x000fe20000000000 */
[----:B------:R-:W-:Y:S01]  /*abe0*/  VIADD R88, R150, 0x1 ;  /* 0x0000000196587836 */ /* 0x000fe20000000000 */
[----:B------:R-:W-:Y:S01]  /*abf0*/  IABS R89, R89 ;  /* 0x0000005900597213 */ /* 0x000fe20000000000 */
[CC--:B------:R-:W-:Y:S01]  /*ac00*/  FFMA.FTZ R19, -R152.reuse, R90.reuse, R19 ;  /* 0x0000005a98137223 */ /* 0x0c0fe20000010113 */
[C---:B------:R-:W-:Y:S01]  /*ac10*/  FFMA.FTZ R13, -R152.reuse, R90, R13 ;  /* 0x0000005a980d7223 */ /* 0x040fe2000001010d */
[----:B------:R-:W-:Y:S01]  /*ac20*/  IMAD.MOV.U32 R90, RZ, RZ, R92 ;  /* 0x000000ffff5a7224 */ /* 0x000fe200078e005c */
[----:B------:R-:W-:Y:S01]  /*ac30*/  I2FP.F32.S32 R93, R93 ;  /* 0x0000005d005d7245 */ /* 0x000fe20000201400 */
[----:B------:R-:W-:Y:S01]  /*ac40*/  FFMA.FTZ R14, -R152, R91, R14 ;  /* 0x0000005b980e7223 */ /* 0x000fe2000001010e */
[----:B------:R-:W-:Y:S01]  /*ac50*/  I2FP.F32.S32 R89, R89 ;  /* 0x0000005900597245 */ /* 0x000fe20000201400 */
[C---:B------:R-:W-:Y:S01]  /*ac60*/  VIADD R109, R151.reuse, 0xfffffff0 ;  /* 0xfffffff0976d7836 */ /* 0x040fe20000000000 */
[----:B------:R-:W-:Y:S01]  /*ac70*/  IABS R91, R88 ;  /* 0x00000058005b7213 */ /* 0x000fe20000000000 */
[----:B------:R-:W-:Y:S01]  /*ac80*/  VIADD R88, R150, 0xffffffe0 ;  /* 0xffffffe096587836 */ /* 0x000fe20000000000 */
[----:B------:R-:W-:Y:S01]  /*ac90*/  I2FP.F32.S32 R90, R90 ;  /* 0x0000005a005a7245 */ /* 0x000fe20000201400 */
[C---:B------:R-:W-:Y:S01]  /*aca0*/  FFMA.FTZ R10, -R152.reuse, R89, R10 ;  /* 0x00000059980a7223 */ /* 0x040fe2000001010a */
[C---:B------:R-:W-:Y:S01]  /*acb0*/  FFMA.FTZ R32, -R152.reuse, R93, R32 ;  /* 0x0000005d98207223 */ /* 0x040fe20000010120 */
[----:B------:R-:W-:Y:S01]  /*acc0*/  FFMA.FTZ R4, -R152, R89, R4 ;  /* 0x0000005998047223 */ /* 0x000fe20000010104 */
[----:B------:R-:W-:Y:S01]  /*acd0*/  VIADD R93, R151, 0xfffffff9 ;  /* 0xfffffff9975d7836 */ /* 0x000fe20000000000 */
[----:B------:R-:W-:Y:S01]  /*ace0*/  IABS R88, R88 ;  /* 0x0000005800587213 */ /* 0x000fe20000000000 */
[----:B------:R-:W-:Y:S02]  /*acf0*/  VIADD R89, R150, 0x9 ;  /* 0x0000000996597836 */ /* 0x000fe40000000000 */
[CC--:B------:R-:W-:Y:S01]  /*ad00*/  FFMA.FTZ R21, -R152.reuse, R90.reuse, R21 ;  /* 0x0000005a98157223 */ /* 0x0c0fe20000010115 */
[----:B------:R-:W-:Y:S01]  /*ad10*/  FFMA.FTZ R27, -R152, R90, R27 ;  /* 0x0000005a981b7223 */ /* 0x000fe2000001011b */
[----:B------:R-:W-:Y:S01]  /*ad20*/  VIADD R90, R150, 0xfffffff0 ;  /* 0xfffffff0965a7836 */ /* 0x000fe20000000000 */
[----:B------:R-:W-:Y:S01]  /*ad30*/  ISETP.GE.AND P0, PT, R93, R136, PT ;  /* 0x000000885d00720c */ /* 0x000fe20003f06270 */
[----:B------:R-:W-:Y:S01]  /*ad40*/  VIADD R92, R151, 0x9 ;  /* 0x00000009975c7836 */ /* 0x000fe20000000000 */
[----:B------:R-:W-:Y:S01]  /*ad50*/  IABS R89, R89 ;  /* 0x0000005900597213 */ /* 0x000fe20000000000 */
[----:B------:R-:W-:Y:S01]  /*ad60*/  VIADD R149, R149, 0xffffffc0 ;  /* 0xffffffc095957836 */ /* 0x000fe20000000000 */
[----:B------:R-:W-:Y:S02]  /*ad70*/  I2FP.F32.S32 R88, R88 ;  /* 0x0000005800587245 */ /* 0x000fe40000201400 */
[----:B------:R-:W-:Y:S02]  /*ad80*/  FSEL R100, R17, -INF , P0 ;  /* 0xff80000011647808 */ /* 0x000fe40000000000 */
[----:B------:R-:W-:Y:S01]  /*ad90*/  I2FP.F32.S32 R89, R89 ;  /* 0x0000005900597245 */ /* 0x000fe20000201400 */
[----:B------:R-:W-:Y:S01]  /*ada0*/  FFMA.FTZ R33, -R152, R88, R33 ;  /* 0x0000005898217223 */ /* 0x000fe20000010121 */
[----:B------:R-:W-:Y:S01]  /*adb0*/  IABS R90, R90 ;  /* 0x0000005a005a7213 */ /* 0x000fe20000000000 */
        /* <DEDUP_REMOVED lines=8> */
[C---:B------:R-:W-:Y:S01]  /*ae40*/  FFMA.FTZ R25, -R152.reuse, R90, R25 ;  /* 0x0000005a98197223 */ /* 0x040fe20000010119 */
[----:B------:R-:W-:Y:S01]  /*ae50*/  IABS R88, R88 ;  /* 0x0000005800587213 */ /* 0x000fe20000000000 */
[----:B------:R-:W-:Y:S01]  /*ae60*/  FFMA.FTZ R31, -R152, R90, R31 ;  /* 0x0000005a981f7223 */ /* 0x000fe2000001011f */
[----:B------:R-:W-:Y:S02]  /*ae70*/  FSEL R90, R5, -INF , P0 ;  /* 0xff800000055a7808 */ /* 0x000fe40000000000 */
[----:B------:R-:W-:Y:S02]  /*ae80*/  IABS R89, R89 ;  /* 0x0000005900597213 */ /* 0x000fe40000000000 */
[----:B------:R-:W-:Y:S02]  /*ae90*/  ISETP.GE.AND P0, PT, R112, R136, PT ;  /* 0x000000887000720c */ /* 0x000fe40003f06270 */
[----:B------:R-:W-:Y:S02]  /*aea0*/  I2FP.F32.S32 R88, R88 ;  /* 0x0000005800587245 */ /* 0x000fe40000201400 */
[----:B------:R-:W-:Y:S02]  /*aeb0*/  I2FP.F32.S32 R89, R89 ;  /* 0x0000005900597245 */ /* 0x000fe40000201400 */
[----:B------:R-:W-:Y:S01]  /*aec0*/  FSEL R111, R9, -INF , P0 ;  /* 0xff800000096f7808 */ /* 0x000fe20000000000 */
[C---:B------:R-:W-:Y:S01]  /*aed0*/  FFMA.FTZ R35, -R152.reuse, R88, R35 ;  /* 0x0000005898237223 */ /* 0x040fe20000010123 */
[----:B------:R-:W-:Y:S01]  /*aee0*/  ISETP.GE.AND P0, PT, R109, R136, PT ;  /* 0x000000886d00720c */ /* 0x000fe20003f06270 */
[----:B------:R-:W-:Y:S01]  /*aef0*/  FFMA.FTZ R29, -R152, R88, R29 ;  /* 0x00000058981d7223 */ /* 0x000fe2000001011d */
[----:B------:R-:W-:Y:S01]  /*af00*/  FSEL R88, R6, -INF , P4 ;  /* 0xff80000006587808 */ /* 0x000fe20002000000 */
[C---:B------:R-:W-:Y:S01]  /*af10*/  FFMA.FTZ R20, -R152.reuse, R89, R20 ;  /* 0x0000005998147223 */ /* 0x040fe20000010114 */
[----:B------:R-:W-:Y:S01]  /*af20*/  I2FP.F32.S32 R91, R91 ;  /* 0x0000005b005b7245 */ /* 0x000fe20000201400 */
[----:B------:R-:W-:Y:S01]  /*af30*/  FFMA.FTZ R26, -R152, R89, R26 ;  /* 0x00000059981a7223 */ /* 0x000fe2000001011a */
[-C--:B------:R-:W-:Y:S01]  /*af40*/  ISETP.GE.AND P4, PT, R108, R136.reuse, PT ;  /* 0x000000886c00720c */ /* 0x080fe20003f86270 */
[----:B------:R-:W-:Y:S01]  /*af50*/  VIADD R89, R150, 0xffffffe9 ;  /* 0xffffffe996597836 */ /* 0x000fe20000000000 */
[----:B------:R-:W-:Y:S01]  /*af60*/  FSEL R115, R4, -INF , P1 ;  /* 0xff80000004737808 */ /* 0x000fe20000800000 */
[-C--:B------:R-:W-:Y:S01]  /*af70*/  FFMA.FTZ R16, -R152, R91.reuse, R16 ;  /* 0x0000005b98107223 */ /* 0x080fe20000010110 */
[----:B------:R-:W-:Y:S01]  /*af80*/  ISETP.GE.AND P1, PT, R114, R136, PT ;  /* 0x000000887200720c */ /* 0x000fe20003f26270 */
[----:B------:R-:W-:Y:S01]  /*af90*/  FFMA.FTZ R22, -R152, R91, R22 ;  /* 0x0000005b98167223 */ /* 0x000fe20000010116 */
[----:B------:R-:W-:Y:S01]  /*afa0*/  FSEL R97, R12, -INF , P0 ;  /* 0xff8000000c617808 */ /* 0x000fe20000000000 */
[----:B------:R-:W-:Y:S01]  /*afb0*/  VIADD R91, R150, 0xfffffff1 ;  /* 0xfffffff1965b7836 */ /* 0x000fe20000000000 */
[----:B------:R-:W-:Y:S01]  /*afc0*/  ISETP.GE.AND P0, PT, R112, R134, PT ;  /* 0x000000867000720c */ /* 0x000fe20003f06270 */
[----:B------:R-:W-:Y:S01]  /*afd0*/  VIADD R9, R151, 0x18 ;  /* 0x0000001897097836 */ /* 0x000fe20000000000 */
[----:B------:R-:W-:Y:S01]  /*afe0*/  FSEL R164, R13, -INF , P4 ;  /* 0xff8000000da47808 */ /* 0x000fe20002000000 */
[----:B------:R-:W-:Y:S01]  /*aff0*/  VIADD R13, R151, 0x19 ;  /* 0x00000019970d7836 */ /* 0x000fe20000000000 */
[----:B------:R-:W-:Y:S01]  /*b000*/  ISETP.GE.AND P4, PT, R103, R136, PT ;  /* 0x000000886700720c */ /* 0x000fe20003f86270 */
[----:B------:R-:W-:Y:S01]  /*b010*/  VIADD R150, R150, 0x40 ;  /* 0x0000004096967836 */ /* 0x000fe20000000000 */
[----:B------:R-:W-:Y:S02]  /*b020*/  FSEL R113, R8, -INF , P1 ;  /* 0xff80000008717808 */ /* 0x000fe40000800000 */
[----:B------:R-:W-:Y:S02]  /*b030*/  FSEL R105, R11, -INF , P0 ;  /* 0xff8000000b697808 */ /* 0x000fe40000000000 */
[----:B------:R-:W-:Y:S02]  /*b040*/  ISETP.GE.AND P1, PT, R116, R134, PT ;  /* 0x000000867400720c */ /* 0x000fe40003f26270 */
[----:B------:R-:W-:Y:S02]  /*b050*/  ISETP.GE.AND P0, PT, R151, R136, PT ;  /* 0x000000889700720c */ /* 0x000fe40003f06270 */
[----:B------:R-:W-:Y:S02]  /*b060*/  IABS R89, R89 ;  /* 0x0000005900597213 */ /* 0x000fe40000000000 */
[----:B------:R-:W-:Y:S02]  /*b070*/  FSEL R102, R16, -INF , P4 ;  /* 0xff80000010667808 */ /* 0x000fe40002000000 */
[----:B------:R-:W-:Y:S02]  /*b080*/  FSEL R110, R7, -INF , P1 ;  /* 0xff800000076e7808 */ /* 0x000fe40000800000 */
[-C--:B------:R-:W-:Y:S02]  /*b090*/  ISETP.GE.AND P4, PT, R108, R134.reuse, PT ;  /* 0x000000866c00720c */ /* 0x080fe40003f86270 */
[----:B------:R-:W-:Y:S02]  /*b0a0*/  FSEL R95, R20, -INF , P0 ;  /* 0xff800000145f7808 */ /* 0x000fe40000000000 */
[-C--:B------:R-:W-:Y:S02]  /*b0b0*/  ISETP.GE.AND P1, PT, R114, R134.reuse, PT ;  /* 0x000000867200720c */ /* 0x080fe40003f26270 */
[----:B------:R-:W-:Y:S02]  /*b0c0*/  I2FP.F32.S32 R89, R89 ;  /* 0x0000005900597245 */ /* 0x000fe40000201400 */
[----:B------:R-:W-:Y:S02]  /*b0d0*/  ISETP.GE.AND P0, PT, R93, R134, PT ;  /* 0x000000865d00720c */ /* 0x000fe40003f06270 */
[----:B------:R-:W-:Y:S01]  /*b0e0*/  FSEL R96, R15, -INF , P4 ;  /* 0xff8000000f607808 */ /* 0x000fe20002000000 */
[-C--:B------:R-:W-:Y:S01]  /*b0f0*/  FFMA.FTZ R28, -R152, R89.reuse, R28 ;  /* 0x00000059981c7223 */ /* 0x080fe2000001011c */
[----:B------:R-:W-:Y:S01]  /*b100*/  FSEL R107, R10, -INF , P1 ;  /* 0xff8000000a6b7808 */ /* 0x000fe20000800000 */
[----:B------:R-:W-:Y:S01]  /*b110*/  FFMA.FTZ R34, -R152, R89, R34 ;  /* 0x0000005998227223 */ /* 0x000fe20000010122 */
[----:B------:R-:W-:Y:S01]  /*b120*/  ISETP.GE.AND P4, PT, R101, R136, PT ;  /* 0x000000886500720c */ /* 0x000fe20003f86270 */
[----:B------:R-:W-:Y:S01]  /*b130*/  VIADD R89, R151, 0x11 ;  /* 0x0000001197597836 */ /* 0x000fe20000000000 */
[----:B------:R-:W-:Y:S02]  /*b140*/  IABS R91, R91 ;  /* 0x0000005b005b7213 */ /* 0x000fe40000000000 */
[----:B------:R-:W-:Y:S02]  /*b150*/  FSEL R104, R19, -INF , P0 ;  /* 0xff80000013687808 */ /* 0x000fe40000000000 */
[----:B------:R-:W-:Y:S02]  /*b160*/  ISETP.GE.AND P1, PT, R109, R134, PT ;  /* 0x000000866d00720c */ /* 0x000fe40003f26270 */
[----:B------:R-:W-:Y:S02]  /*b170*/  ISETP.GE.AND P0, PT, R92, R136, PT ;  /* 0x000000885c00720c */ /* 0x000fe40003f06270 */
[----:B------:R-:W-:Y:S02]  /*b180*/  FSEL R99, R21, -INF , P4 ;  /* 0xff80000015637808 */ /* 0x000fe40002000000 */
[----:B------:R-:W-:Y:S02]  /*b190*/  I2FP.F32.S32 R91, R91 ;  /* 0x0000005b005b7245 */ /* 0x000fe40000201400 */
[-C--:B------:R-:W-:Y:S02]  /*b1a0*/  ISETP.GE.AND P4, PT, R103, R134.reuse, PT ;  /* 0x000000866700720c */ /* 0x080fe40003f86270 */
[----:B------:R-:W-:Y:S01]  /*b1b0*/  FSEL R98, R14, -INF , P1 ;  /* 0xff8000000e627808 */ /* 0x000fe20000800000 */
[CC--:B------:R-:W-:Y:S01]  /*b1c0*/  FFMA.FTZ R24, -R152.reuse, R91.reuse, R24 ;  /* 0x0000005b98187223 */ /* 0x0c0fe20000010118 */
[----:B------:R-:W-:Y:S01]  /*b1d0*/  ISETP.GE.AND P1, PT, R151, R134, PT ;  /* 0x000000869700720c */ /* 0x000fe20003f26270 */
[----:B------:R-:W-:Y:S01]  /*b1e0*/  FFMA.FTZ R30, -R152, R91, R30 ;  /* 0x0000005b981e7223 */ /* 0x000fe2000001011e */
        /* <DEDUP_REMOVED lines=18> */
[-C--:B------:R-:W-:Y:S02]  /*b310*/  ISETP.GE.AND P1, PT, R91, R134.reuse, PT ;  /* 0x000000865b00720c */ /* 0x080fe40003f26270 */
[----:B------:R-:W-:Y:S02]  /*b320*/  FSEL R88, R88, -INF , !P5 ;  /* 0xff80000058587808 */ /* 0x000fe40006800000 */
[----:B------:R-:W-:Y:S02]  /*b330*/  FSEL R14, R117, -INF , !P0 ;  /* 0xff800000750e7808 */ /* 0x000fe40004000000 */
[----:B------:R-:W-:Y:S02]  /*b340*/  ISETP.GE.AND P0, PT, R13, R134, PT ;  /* 0x000000860d00720c */ /* 0x000fe40003f06270 */
[-C--:B------:R-:W-:Y:S02]  /*b350*/  ISETP.GE.AND P5, PT, R108, R135.reuse, PT ;  /* 0x000000876c00720c */ /* 0x080fe40003fa6270 */
[----:B------:R-:W-:Y:S02]  /*b360*/  FSEL R100, R100, -INF , !P4 ;  /* 0xff80000064647808 */ /* 0x000fe40006000000 */
[----:B------:R-:W-:Y:S02]  /*b370*/  ISETP.GE.AND P4, PT, R9, R136, PT ;  /* 0x000000880900720c */ /* 0x000fe40003f86270 */
[----:B------:R-:W-:Y:S02]  /*b380*/  FSEL R120, R30, -INF , P1 ;  /* 0xff8000001e787808 */ /* 0x000fe40000800000 */
[----:B------:R-:W-:Y:S02]  /*b390*/  FSEL R19, R35, -INF , P0 ;  /* 0xff80000023137808 */ /* 0x000fe40000000000 */
[----:B------:R-:W-:Y:S02]  /*b3a0*/  FSEL R164, R164, -INF , !P5 ;  /* 0xff800000a4a47808 */ /* 0x000fe40006800000 */
[-C--:B------:R-:W-:Y:S02]  /*b3b0*/  ISETP.GE.AND P1, PT, R9, R134.reuse, PT ;  /* 0x000000860900720c */ /* 0x080fe40003f26270 */
[----:B------:R-:W-:Y:S02]  /*b3c0*/  ISETP.GE.AND P5, PT, R103, R135, PT ;  /* 0x000000876700720c */ /* 0x000fe40003fa6270 */
[-C--:B------:R-:W-:Y:S02]  /*b3d0*/  ISETP.GE.AND P0, PT, R116, R133.reuse, PT ;  /* 0x000000857400720c */ /* 0x080fe40003f06270 */
[----:B------:R-:W-:Y:S02]  /*b3e0*/  FSEL R121, R32, -INF , P4 ;  /* 0xff80000020797808 */ /* 0x000fe40002000000 */
[----:B------:R-:W-:Y:S02]  /*b3f0*/  ISETP.GE.AND P4, PT, R89, R134, PT ;  /* 0x000000865900720c */ /* 0x000fe40003f86270 */
[----:B------:R-:W-:Y:S02]  /*b400*/  FSEL R18, R34, -INF , P1 ;  /* 0xff80000022127808 */ /* 0x000fe40000800000 */
        /* <DEDUP_REMOVED lines=8> */
[----:B------:R-:W-:Y:S02]  /*b490*/  FSEL R21, R115, -INF , !P6 ;  /* 0xff80000073157808 */ /* 0x000fe40007000000 */
[CC--:B------:R-:W-:Y:S02]  /*b4a0*/  ISETP.GE.AND P0, PT, R151.reuse, R135.reuse, PT ;  /* 0x000000879700720c */ /* 0x0c0fe40003f06270 */
[----:B------:R-:W-:Y:S02]  /*b4b0*/  ISETP.GE.AND P6, PT, R112, R135, PT ;  /* 0x000000877000720c */ /* 0x000fe40003fc6270 */
[C---:B------:R-:W-:Y:S01]  /*b4c0*/  ISETP.GE.AND P5, PT, R151.reuse, R133, PT ;  /* 0x000000859700720c */ /* 0x040fe20003fa6270 */
[----:B------:R-:W-:Y:S01]  /*b4d0*/  VIADD R151, R151, 0xffffffc0 ;  /* 0xffffffc097977836 */ /* 0x000fe20000000000 */
[----:B------:R-:W-:Y:S02]  /*b4e0*/  ISETP.GE.AND P1, PT, R114, R135, PT ;  /* 0x000000877200720c */ /* 0x000fe40003f26270 */
[----:B------:R-:W-:Y:S02]  /*b4f0*/  FSEL R90, R90, -INF , !P4 ;  /* 0xff8000005a5a7808 */ /* 0x000fe40006000000 */
[----:B------:R-:W-:Y:S02]  /*b500*/  ISETP.GE.AND P4, PT, R114, R133, PT ;  /* 0x000000857200720c */ /* 0x000fe40003f86270 */
[----:B------:R-:W-:Y:S02]  /*b510*/  FSEL R7, R95, -INF , !P0 ;  /* 0xff8000005f077808 */ /* 0x000fe40004000000 */
[----:B------:R-:W-:Y:S02]  /*b520*/  FSEL R30, R111, -INF , !P6 ;  /* 0xff8000006f1e7808 */ /* 0x000fe40007000000 */
[----:B------:R-:W-:Y:S02]  /*b530*/  FSEL R20, R22, -INF , !P5 ;  /* 0xff80000016147808 */ /* 0x000fe40006800000 */
[----:B------:R-:W-:Y:S02]  /*b540*/  FSEL R32, R113, -INF , !P1 ;  /* 0xff80000071207808 */ /* 0x000fe40004800000 */
[-C--:B------:R-:W-:Y:S02]  /*b550*/  ISETP.GE.AND P6, PT, R109, R135.reuse, PT ;  /* 0x000000876d00720c */ /* 0x080fe40003fc6270 */
[-C--:B------:R-:W-:Y:S02]  /*b560*/  ISETP.GE.AND P0, PT, R92, R135.reuse, PT ;  /* 0x000000875c00720c */ /* 0x080fe40003f06270 */
[----:B------:R-:W-:Y:S02]  /*b570*/  ISETP.GE.AND P5, PT, R89, R135, PT ;  /* 0x000000875900720c */ /* 0x000fe40003fa6270 */
[----:B------:R-:W-:Y:S02]  /*b580*/  ISETP.GE.AND P1, PT, R112, R133, PT ;  /* 0x000000857000720c */ /* 0x000fe40003f26270 */
[----:B------:R-:W-:Y:S02]  /*b590*/  FSEL R28, R107, -INF , !P4 ;  /* 0xff8000006b1c7808 */ /* 0x000fe40006000000 */
[----:B------:R-:W-:Y:S02]  /*b5a0*/  ISETP.GE.AND P4, PT, R101, R135, PT ;  /* 0x000000876500720c */ /* 0x000fe40003f86270 */
[----:B------:R-:W-:Y:S02]  /*b5b0*/  FSEL R97, R97, -INF , !P6 ;  /* 0xff80000061617808 */ /* 0x000fe40007000000 */
[----:B------:R-:W-:Y:S02]  /*b5c0*/  FSEL R12, R25, -INF , !P0 ;  /* 0xff800000190c7808 */ /* 0x000fe40004000000 */
[----:B------:R-:W-:Y:S02]  /*b5d0*/  FSEL R122, R29, -INF , !P5 ;  /* 0xff8000001d7a7808 */ /* 0x000fe40006800000 */
[----:B------:R-:W-:Y:S02]  /*b5e0*/  FSEL R26, R105, -INF , !P1 ;  /* 0xff800000691a7808 */ /* 0x000fe40004800000 */
[----:B------:R-:W-:Y:S02]  /*b5f0*/  FMNMX3.FTZ R29, R85, R88, R34, !PT ;  /* 0x00000058551d7276 */ /* 0x000fe40007810022 */
[----:B------:R-:W-:Y:S01]  /*b600*/  ISETP.GE.AND P6, PT, R108, R133, PT ;  /* 0x000000856c00720c */ /* 0x000fe20003fc6270 */
[----:B------:R-:W-:Y:S01]  /*b610*/  IMAD R108, R127, 0x2, R126 ;  /* 0x000000027f6c7824 */ /* 0x000fe200078e027e */
[----:B------:R-:W-:Y:S02]  /*b620*/  FMNMX3.FTZ R25, R0, R21, R90, !PT ;  /* 0x0000001500197276 */ /* 0x000fe4000781005a */
[----:B------:R-:W-:Y:S02]  /*b630*/  FSEL R5, R99, -INF , !P4 ;  /* 0xff80000063057808 */ /* 0x000fe40006000000 */
[-C--:B------:R-:W-:Y:S02]  /*b640*/  ISETP.GE.AND P4, PT, R94, R133.reuse, PT ;  /* 0x000000855e00720c */ /* 0x080fe40003f86270 */
[----:B------:R-:W-:Y:S02]  /*b650*/  ISETP.GE.AND P1, PT, R103, R133, PT ;  /* 0x000000856700720c */ /* 0x000fe40003f26270 */
[----:B------:R-:W-:Y:S02]  /*b660*/  FSEL R96, R96, -INF , !P6 ;  /* 0xff80000060607808 */ /* 0x000fe40007000000 */
[----:B------:R-:W-:Y:S02]  /*b670*/  FMNMX3.FTZ R25, R25, R32, R30, !PT ;  /* 0x0000002019197276 */ /* 0x000fe4000781001e */
[----:B------:R-:W-:Y:S02]  /*b680*/  FMNMX3.FTZ R29, R29, R28, R26, !PT ;  /* 0x0000001c1d1d7276 */ /* 0x000fe4000781001a */
[----:B------:R-:W-:Y:S02]  /*b690*/  ISETP.GE.AND P6, PT, R94, R135, PT ;  /* 0x000000875e00720c */ /* 0x000fe40003fc6270 */
[----:B------:R-:W-:Y:S02]  /*b6a0*/  FSEL R10, R15, -INF , !P4 ;  /* 0xff8000000f0a7808 */ /* 0x000fe40006000000 */
[----:B------:R-:W-:Y:S02]  /*b6b0*/  FSEL R106, R106, -INF , !P1 ;  /* 0xff8000006a6a7808 */ /* 0x000fe40004800000 */
[----:B------:R-:W-:Y:S02]  /*b6c0*/  FMNMX3.FTZ R25, R25, R97, R164, !PT ;  /* 0x0000006119197276 */ /* 0x000fe400078100a4 */
[----:B------:R-:W-:Y:S02]  /*b6d0*/  FMNMX3.FTZ R15, R29, R98, R96, !PT ;  /* 0x000000621d0f7276 */ /* 0x000fe40007810060 */
[----:B------:R-:W-:Y:S02]  /*b6e0*/  ISETP.GE.AND P1, PT, R92, R133, PT ;  /* 0x000000855c00720c */ /* 0x000fe40003f26270 */
        /* <DEDUP_REMOVED lines=10> */
[-C--:B------:R-:W-:Y:S02]  /*b790*/  ISETP.GE.AND P5, PT, R9, R133.reuse, PT ;  /* 0x000000850900720c */ /* 0x080fe40003fa6270 */
[-C--:B------:R-:W-:Y:S02]  /*b7a0*/  ISETP.GE.AND P0, PT, R91, R133.reuse, PT ;  /* 0x000000855b00720c */ /* 0x080fe40003f06270 */
        /* <DEDUP_REMOVED lines=44> */
[-C--:B------:R-:W-:Y:S01]  /*ba70*/  FFMA.FTZ R116, R26, R84.reuse, -R117 ;  /* 0x000000541a747223 */ /* 0x080fe20000010875 */
[----:B------:R-:W-:Y:S01]  /*ba80*/  FMUL.FTZ R22, R84, R9 ;  /* 0x0000000954167220 */ /* 0x000fe20000410000 */
[----:B------:R-:W-:Y:S01]  /*ba90*/  MUFU.EX2 R112, R112 ;  /* 0x0000007000707308 */ /* 0x000fe20000000800 */
[----:B------:R-:W2:Y:S01]  /*baa0*/  LDSM.16.MT88.4 R92, [R85] ;  /* 0x00000000555c783b */ /* 0x000ea20000004200 */
[-C--:B------:R-:W-:Y:S01]  /*bab0*/  FFMA.FTZ R21, R97, R84.reuse, -R123 ;  /* 0x0000005461157223 */ /* 0x080fe2000001087b */
[-CC-:B------:R-:W-:Y:S07]  /*bac0*/  FFMA.FTZ R128, R98, R84.reuse, -R117.reuse ;  /* 0x0000005462807223 */ /* 0x180fee0000010875 */
[----:B------:R-:W3:Y:S01]  /*bad0*/  MUFU.EX2 R9, R22 ;  /* 0x0000001600097308 */ /* 0x000ee20000000800 */
[-C--:B------:R-:W-:Y:S01]  /*bae0*/  FFMA.FTZ R127, R96, R84.reuse, -R117 ;  /* 0x00000054607f7223 */ /* 0x080fe20000010875 */
[-C--:B------:R-:W-:Y:S01]  /*baf0*/  FFMA.FTZ R129, R102, R84.reuse, -R123 ;  /* 0x0000005466817223 */ /* 0x080fe2000001087b */
[-CC-:B------:R-:W-:Y:S07]  /*bb00*/  FFMA.FTZ R131, R106, R84.reuse, -R117.reuse ;  /* 0x000000546a837223 */ /* 0x180fee0000010875 */
[----:B------:R-:W4:Y:S01]  /*bb10*/  MUFU.EX2 R0, R0 ;  /* 0x0000000000007308 */ /* 0x000f220000000800 */
[----:B------:R-:W-:Y:S01]  /*bb20*/  LDSM.16.MT88.4 R96, [R85+0x400] ;  /* 0x000400005560783b */ /* 0x000fe20000004200 */
[-CC-:B------:R-:W-:Y:S01]  /*bb30*/  FFMA.FTZ R165, R104, R84.reuse, -R117.reuse ;  /* 0x0000005468a57223 */ /* 0x180fe20000010875 */
[-CC-:B------:R-:W-:Y:S07]  /*bb40*/  FFMA.FTZ R167, R20, R84.reuse, -R117.reuse ;  /* 0x0000005414a77223 */ /* 0x180fee0000010875 */
[----:B------:R-:W5:Y:S01]  /*bb50*/  MUFU.EX2 R113, R113 ;  /* 0x0000007100717308 */ /* 0x000f620000000800 */
[-CC-:B------:R-:W-:Y:S01]  /*bb60*/  FFMA.FTZ R166, R14, R84.reuse, -R117.reuse ;  /* 0x000000540ea67223 */ /* 0x180fe20000010875 */
[-C--:B------:R-:W-:Y:S01]  /*bb70*/  FFMA.FTZ R120, R120, R84.reuse, -R117 ;  /* 0x0000005478787223 */ /* 0x080fe20000010875 */
[--C-:B------:R-:W-:Y:S07]  /*bb80*/  FFMA.FTZ R130, R130, R84, -R123.reuse ;  /* 0x0000005482827223 */ /* 0x100fee000001087b */
        /* <DEDUP_REMOVED lines=60> */
[-CC-:B------:R-:W-:Y:S01]  /*bf50*/  FFMA.FTZ R22, R164, R84.reuse, -R123.reuse ;  /* 0x00000054a4167223 */ /* 0x180fe2000001087b */
        /* <DEDUP_REMOVED lines=9> */
[C---:B------:R-:W-:Y:S01]  /*bff0*/  FMUL.FTZ R69, R9.reuse, R69 ;  /* 0x0000004509457220 */ /* 0x040fe20000410000 */
[C---:B----4-:R-:W-:Y:S01]  /*c000*/  HMMA.16816.F32 R40, R88.reuse, R80, R40 ;  /* 0x000000505828723c */ /* 0x050fe20000001828 */
[----:B------:R-:W-:Y:S03]  /*c010*/  LDSM.16.MT88.4 R100, [R85+0x1400] ;  /* 0x001400005564783b */ /* 0x000fe60000004200 */
[----:B------:R-:W2:Y:S01]  /*c020*/  MUFU.EX2 R22, R22 ;  /* 0x0000001600167308 */ /* 0x000ea20000000800 */
[C---:B------:R-:W-:Y:S01]  /*c030*/  FMUL.FTZ R70, R0.reuse, R70 ;  /* 0x0000004600467220 */ /* 0x040fe20000410000 */
[----:B------:R-:W-:Y:S01]  /*c040*/  FMUL.FTZ R71, R0, R71 ;  /* 0x0000004700477220 */ /* 0x000fe20000410000 */
[----:B------:R-:W-:Y:S07]  /*c050*/  FFMA.FTZ R112, R9, R162, R112 ;  /* 0x000000a209707223 */ /* 0x000fee0000010070 */
[----:B------:R-:W3:Y:S01]  /*c060*/  MUFU.EX2 R164, R164 ;  /* 0x000000a400a47308 */ /* 0x000ee20000000800 */
[----:B------:R-:W-:Y:S01]  /*c070*/  ISETP.GT.AND P0, PT, R148, R141, PT ;  /* 0x0000008d9400720c */ /* 0x000fe20003f04270 */
[C---:B------:R-:W-:Y:S01]  /*c080*/  HMMA.16816.F32 R44, R88.reuse, R82, R44 ;  /* 0x00000052582c723c */ /* 0x040fe2000000182c */
[----:B------:R-:W4:Y:S07]  /*c090*/  LDSM.16.MT88.4 R80, [R85+0x2000] ;  /* 0x002000005550783b */ /* 0x000f2e0000004200 */
[----:B------:R-:W-:Y:S01]  /*c0a0*/  MUFU.EX2 R131, R131 ;  /* 0x0000008300837308 */ /* 0x000fe20000000800 */
[----:B------:R-:W-:Y:S01]  /*c0b0*/  FFMA.FTZ R115, R0, R163, R115 ;  /* 0x000000a300737223 */ /* 0x000fe20000010073 */
[----:B------:R-:W-:Y:S08]  /*c0c0*/  FADD.FTZ R113, R113, R112 ;  /* 0x0000007071717221 */ /* 0x000ff00000010000 */
[----:B------:R-:W5:Y:S01]  /*c0d0*/  MUFU.EX2 R165, R165 ;  /* 0x000000a500a57308 */ /* 0x000f620000000800 */
[----:B------:R-:W-:Y:S01]  /*c0e0*/  FADD.FTZ R114, R114, R115 ;  /* 0x0000007372727221 */ /* 0x000fe20000010000 */
[----:B------:R-:W-:Y:S08]  /*c0f0*/  FADD.FTZ R0, R110, R113 ;  /* 0x000000716e007221 */ /* 0x000ff00000010000 */
[----:B------:R-:W-:Y:S01]  /*c100*/  MUFU.EX2 R14, R166 ;  /* 0x000000a6000e7308 */ /* 0x000fe20000000800 */
[C---:B-1----:R-:W-:Y:S03]  /*c110*/  HMMA.16816.F32 R48, R88.reuse, R72, R48 ;  /* 0x000000485830723c */ /* 0x042fe60000001830 */
[----:B--2---:R-:W-:Y:S01]  /*c120*/  F2FP.F16.F32.PACK_AB R72, R22, R21 ;  /* 0x000000151648723e */ /* 0x004fe200000000ff */
[----:B------:R-:W-:Y:S01]  /*c130*/  FADD.FTZ R9, R111, R114 ;  /* 0x000000726f097221 */ /* 0x000fe20000010000 */
[----:B------:R-:W-:Y:S01]  /*c140*/  F2FP.F16.F32.PACK_AB R73, R127, R128 ;  /* 0x000000807f49723e */ /* 0x000fe200000000ff */
[----:B------:R-:W-:Y:S02]  /*c150*/  FADD.FTZ R0, R109, R0 ;  /* 0x000000006d007221 */ /* 0x000fe40000010000 */
[C---:B------:R-:W-:Y:S03]  /*c160*/  HMMA.16816.F32 R52, R88.reuse, R74, R52 ;  /* 0x0000004a5834723c */ /* 0x040fe60000001834 */
[----:B---3--:R-:W-:Y:S01]  /*c170*/  F2FP.F16.F32.PACK_AB R74, R164, R129 ;  /* 0x00000081a44a723e */ /* 0x008fe200000000ff */
        /* <DEDUP_REMOVED lines=12> */
[C---:B----4-:R-:W-:Y:S03]  /*c240*/  HMMA.16816.F32 R64, R88.reuse, R80, R64 ;  /* 0x000000505840723c */ /* 0x050fe60000001840 */
[----:B------:R-:W-:Y:S05]  /*c250*/  FADD.FTZ R0, R165, R0 ;  /* 0x00000000a5007221 */ /* 0x000fea0000010000 */
[----:B------:R-:W-:Y:S01]  /*c260*/  HMMA.16816.F32 R68, R88, R82, R68 ;  /* 0x000000525844723c */ /* 0x000fe20000001844 */
[----:B------:R-:W-:Y:S07]  /*c270*/  LDSM.16.MT88.4 R80, [R108+0x6800] ;  /* 0x006800006c50783b */ /* 0x000fee0000004200 */
[C---:B------:R-:W-:Y:S01]  /*c280*/  HMMA.16816.F32 R24, R72.reuse, R92, R24 ;  /* 0x0000005c4818723c */ /* 0x040fe20000001818 */
[----:B------:R-:W-:Y:S07]  /*c290*/  LDSM.16.MT88.4 R88, [R85+0x800] ;  /* 0x000800005558783b */ /* 0x000fee0000004200 */
[C---:B------:R-:W-:Y:S01]  /*c2a0*/  HMMA.16816.F32 R28, R72.reuse, R94, R28 ;  /* 0x0000005e481c723c */ /* 0x040fe2000000181c */
[----:B------:R-:W-:Y:S07]  /*c2b0*/  LDSM.16.MT88.4 R92, [R108+0x7800] ;  /* 0x007800006c5c783b */ /* 0x000fee0000004200 */
[C---:B------:R-:W-:Y:S03]  /*c2c0*/  HMMA.16816.F32 R32, R72.reuse, R96, R32 ;  /* 0x000000604820723c */ /* 0x040fe60000001820 */
[-CC-:B------:R-:W-:Y:S02]  /*c2d0*/  FFMA.FTZ R96, R7, R84.reuse, -R123.reuse ;  /* 0x0000005407607223 */ /* 0x180fe4000001087b */
[----:B------:R2:W3:Y:S03]  /*c2e0*/  MUFU.EX2 R7, R167 ;  /* 0x000000a700077308 */ /* 0x0004e60000000800 */
[C---:B------:R-:W-:Y:S08]  /*c2f0*/  HMMA.16816.F32 R36, R72.reuse, R98, R36 ;  /* 0x000000624824723c */ /* 0x040ff00000001824 */
[C---:B-1----:R-:W-:Y:S03]  /*c300*/  HMMA.16816.F32 R40, R72.reuse, R76, R40 ;  /* 0x0000004c4828723c */ /* 0x042fe60000001828 */
[-CC-:B--2---:R-:W-:Y:S01]  /*c310*/  FFMA.FTZ R167, R122, R84.reuse, -R123.reuse ;  /* 0x000000547aa77223 */ /* 0x184fe2000001087b */
[----:B---3--:R-:W-:Y:S01]  /*c320*/  FADD.FTZ R21, R7, R0 ;  /* 0x0000000007157221 */ /* 0x008fe20000010000 */
[----:B------:R-:W-:Y:S03]  /*c330*/  MUFU.EX2 R122, R130 ;  /* 0x00000082007a7308 */ /* 0x000fe60000000800 */
[C---:B------:R-:W-:Y:S01]  /*c340*/  HMMA.16816.F32 R44, R72.reuse, R78, R44 ;  /* 0x0000004e482c723c */ /* 0x040fe2000000182c */
[----:B------:R-:W1:Y:S06]  /*c350*/  LDSM.16.MT88.4 R76, [R85+0x2400] ;  /* 0x00240000554c783b */ /* 0x000e6c0000004200 */
[----:B------:R-:W-:Y:S01]  /*c360*/  MUFU.EX2 R167, R167 ;  /* 0x000000a700a77308 */ /* 0x000fe20000000800 */
[C---:B------:R-:W-:Y:S03]  /*c370*/  HMMA.16816.F32 R48, R72.reuse, R100, R48 ;  /* 0x000000644830723c */ /* 0x040fe60000001830 */
[-CC-:B------:R-:W-:Y:S01]  /*c380*/  FFMA.FTZ R100, R5, R84.reuse, -R123.reuse ;  /* 0x0000005405647223 */ /* 0x180fe2000001087b */
[-CC-:B------:R-:W-:Y:S05]  /*c390*/  FFMA.FTZ R101, R16, R84.reuse, -R123.reuse ;  /* 0x0000005410657223 */ /* 0x180fea000001087b */
[----:B------:R2:W3:Y:S01]  /*c3a0*/  MUFU.EX2 R5, R96 ;  /* 0x0000006000057308 */ /* 0x0004e20000000800 */
[C---:B------:R-:W-:Y:S09]  /*c3b0*/  HMMA.16816.F32 R52, R72.reuse, R102, R52 ;  /* 0x000000664834723c */ /* 0x040ff20000001834 */
[----:B------:R4:W5:Y:S01]  /*c3c0*/  MUFU.EX2 R20, R100 ;  /* 0x0000006400147308 */ /* 0x0009620000000800 */
[-C--:B------:R-:W-:Y:S01]  /*c3d0*/  FFMA.FTZ R103, R12, R84.reuse, -R123 ;  /* 0x000000540c677223 */ /* 0x080fe2000001087b */
[-CC-:B------:R-:W-:Y:S08]  /*c3e0*/  FFMA.FTZ R102, R10, R84.reuse, -R117.reuse ;  /* 0x000000540a667223 */ /* 0x180ff00000010875 */
[----:B------:R-:W1:Y:S01]  /*c3f0*/  MUFU.EX2 R11, R101 ;  /* 0x00000065000b7308 */ /* 0x000e620000000800 */
[C---:B------:R-:W-:Y:S09]  /*c400*/  HMMA.16816.F32 R56, R72.reuse, R104, R56 ;  /* 0x000000684838723c */ /* 0x040ff20000001838 */
[----:B------:R-:W-:Y:S01]  /*c410*/  MUFU.EX2 R10, R103 ;  /* 0x00000067000a7308 */ /* 0x000fe20000000800 */
[----:B--2---:R-:W2:Y:S01]  /*c420*/  LDSM.16.MT88.4 R96, [R85+0x1800] ;  /* 0x001800005560783b */ /* 0x004ea20000004200 */
[----:B---3--:R-:W-:Y:S01]  /*c430*/  FADD.FTZ R9, R5, R164 ;  /* 0x000000a405097221 */ /* 0x008fe20000010000 */
[----:B----4-:R-:W-:Y:S01]  /*c440*/  FFMA.FTZ R100, R6, R84, -R117 ;  /* 0x0000005406647223 */ /* 0x010fe20000010875 */
[C---:B------:R-:W-:Y:S06]  /*c450*/  HMMA.16816.F32 R60, R72.reuse, R106, R60 ;  /* 0x0000006a483c723c */ /* 0x040fec000000183c */
[----:B------:R-:W3:Y:S01]  /*c460*/  MUFU.EX2 R6, R102 ;  /* 0x0000006600067308 */ /* 0x000ee20000000800 */
[----:B------:R-:W-:Y:S01]  /*c470*/  LDSM.16.MT88.4 R104, [R85+0x1c00] ;  /* 0x001c00005568783b */ /* 0x000fe20000004200 */
[----:B-----5:R-:W-:Y:S08]  /*c480*/  FADD.FTZ R0, R20, R9 ;  /* 0x0000000914007221 */ /* 0x020ff00000010000 */
[----:B------:R-:W4:Y:S01]  /*c490*/  MUFU.EX2 R17, R100 ;  /* 0x0000006400117308 */ /* 0x000f220000000800 */
[----:B------:R-:W-:Y:S01]  /*c4a0*/  FADD.FTZ R9, R14, R21 ;  /* 0x000000150e097221 */ /* 0x000fe20000010000 */
[----:B-1----:R-:W-:Y:S01]  /*c4b0*/  FADD.FTZ R21, R11, R0 ;  /* 0x000000000b157221 */ /* 0x002fe20000010000 */
[C---:B------:R-:W-:Y:S03]  /*c4c0*/  HMMA.16816.F32 R64, R72.reuse, R76, R64 ;  /* 0x0000004c4840723c */ /* 0x040fe60000001840 */
[----:B---3--:R-:W-:Y:S01]  /*c4d0*/  FADD.FTZ R0, R6, R9 ;  /* 0x0000000906007221 */ /* 0x008fe20000010000 */
[----:B------:R-:W-:Y:S04]  /*c4e0*/  FADD.FTZ R9, R10, R21 ;  /* 0x000000150a097221 */ /* 0x000fe80000010000 */
[----:B------:R-:W-:Y:S01]  /*c4f0*/  HMMA.16816.F32 R68, R72, R78, R68 ;  /* 0x0000004e4844723c */ /* 0x000fe20000001844 */
[----:B------:R-:W1:Y:S02]  /*c500*/  LDSM.16.MT88.4 R76, [R108+0x8800] ;  /* 0x008800006c4c783b */ /* 0x000e640000004200 */
[----:B------:R-:W-:Y:S01]  /*c510*/  F2FP.F16.F32.PACK_AB R72, R20, R5 ;  /* 0x000000051448723e */ /* 0x000fe200000000ff */
[C---:B----4-:R-:W-:Y:S01]  /*c520*/  FADD.FTZ R21, R17.reuse, R0 ;  /* 0x0000000011157221 */ /* 0x050fe20000010000 */
[----:B------:R-:W-:Y:S01]  /*c530*/  F2FP.F16.F32.PACK_AB R73, R14, R7 ;  /* 0x000000070e49723e */ /* 0x000fe200000000ff */
[----:B------:R-:W-:Y:S01]  /*c540*/  FADD.FTZ R0, R122, R9 ;  /* 0x000000097a007221 */ /* 0x000fe20000010000 */
[----:B------:R-:W-:Y:S02]  /*c550*/  F2FP.F16.F32.PACK_AB R74, R10, R11 ;  /* 0x0000000b0a4a723e */ /* 0x000fe400000000ff */
[----:B------:R-:W-:Y:S01]  /*c560*/  F2FP.F16.F32.PACK_AB R75, R17, R6 ;  /* 0x00000006114b723e */ /* 0x000fe200000000ff */
[----:B------:R-:W-:Y:S01]  /*c570*/  LDSM.16.MT88.4 R100, [R108+0x7c00] ;  /* 0x007c00006c64783b */ /* 0x000fe20000004200 */
[----:B------:R-:W-:Y:S05]  /*c580*/  FADD.FTZ R0, R167, R0 ;  /* 0x00000000a7007221 */ /* 0x000fea0000010000 */
[C---:B------:R-:W-:Y:S08]  /*c590*/  HMMA.16816.F32 R24, R72.reuse, R80, R24 ;  /* 0x000000504818723c */ /* 0x040ff00000001818 */
[C---:B------:R-:W-:Y:S01]  /*c5a0*/  HMMA.16816.F32 R28, R72.reuse, R82, R28 ;  /* 0x00000052481c723c */ /* 0x040fe2000000181c */
[----:B------:R-:W3:Y:S07]  /*c5b0*/  LDSM.16.MT88.4 R80, [R85+0x2800] ;  /* 0x002800005550783b */ /* 0x000eee0000004200 */
[C---:B------:R-:W-:Y:S03]  /*c5c0*/  HMMA.16816.F32 R32, R72.reuse, R88, R32 ;  /* 0x000000584820723c */ /* 0x040fe60000001820 */
[-C--:B------:R-:W-:Y:S01]  /*c5d0*/  FFMA.FTZ R89, R118, R84.reuse, -R117 ;  /* 0x0000005476597223 */ /* 0x080fe20000010875 */
[-CC-:B------:R-:W-:Y:S01]  /*c5e0*/  FFMA.FTZ R88, R121, R84.reuse, -R123.reuse ;  /* 0x0000005479587223 */ /* 0x180fe2000001087b */
[----:B------:R-:W4:Y:S01]  /*c5f0*/  MUFU.EX2 R118, R120 ;  /* 0x0000007800767308 */ /* 0x000f220000000800 */
[----:B------:R-:W-:Y:S02]  /*c600*/  FFMA.FTZ R123, R119, R84, -R123 ;  /* 0x00000054777b7223 */ /* 0x000fe4000001087b */
[C---:B------:R-:W-:Y:S07]  /*c610*/  HMMA.16816.F32 R36, R72.reuse, R90, R36 ;  /* 0x0000005a4824723c */ /* 0x040fee0000001824 */
[----:B------:R-:W5:Y:S10]  /*c620*/  MUFU.EX2 R121, R89 ;  /* 0x0000005900797308 */ /* 0x000f740000000800 */
[----:B------:R2:W-:Y:S01]  /*c630*/  MUFU.EX2 R119, R88 ;  /* 0x0000005800777308 */ /* 0x0005e20000000800 */
[C---:B------:R-:W-:Y:S03]  /*c640*/  HMMA.16816.F32 R40, R72.reuse, R92, R40 ;  /* 0x0000005c4828723c */ /* 0x040fe60000001828 */
[----:B----4-:R-:W-:Y:S01]  /*c650*/  FADD.FTZ R22, R118, R21 ;  /* 0x0000001576167221 */ /* 0x010fe20000010000 */
[----:B-----5:R-:W-:Y:S04]  /*c660*/  F2FP.F16.F32.PACK_AB R89, R121, R118 ;  /* 0x000000767959723e */ /* 0x020fe800000000ff */
[C---:B------:R-:W-:Y:S01]  /*c670*/  HMMA.16816.F32 R44, R72.reuse, R94, R44 ;  /* 0x0000005e482c723c */ /* 0x040fe2000000182c */
[----:B------:R-:W4:Y:S02]  /*c680*/  LDSM.16.MT88.4 R92, [R108+0x6c00] ;  /* 0x006c00006c5c783b */ /* 0x000f240000004200 */
[----:B--2---:R-:W-:Y:S01]  /*c690*/  F2FP.F16.F32.PACK_AB R88, R167, R122 ;  /* 0x0000007aa758723e */ /* 0x004fe200000000ff */
[----:B------:R-:W-:Y:S04]  /*c6a0*/  FADD.FTZ R22, R121, R22 ;  /* 0x0000001679167221 */ /* 0x000fe80000010000 */
        /* <DEDUP_REMOVED lines=8> */
[----:B------:R-:W-:Y:S10]  /*c730*/  MUFU.EX2 R19, R76 ;  /* 0x0000004c00137308 */ /* 0x000ff40000000800 */
[----:B------:R-:W5:Y:S01]  /*c740*/  MUFU.EX2 R120, R117 ;  /* 0x0000007500787308 */ /* 0x000f620000000800 */
[C---:B---3--:R-:W-:Y:S03]  /*c750*/  HMMA.16816.F32 R64, R72.reuse, R80, R64 ;  /* 0x000000504840723c */ /* 0x048fe60000001840 */
[----:B-1----:R-:W-:Y:S01]  /*c760*/  F2FP.F16.F32.PACK_AB R90, R18, R119 ;  /* 0x00000077125a723e */ /* 0x002fe200000000ff */
[----:B------:R-:W-:Y:S01]  /*c770*/  FADD.FTZ R119, R119, R0 ;  /* 0x0000000077777221 */ /* 0x000fe20000010000 */
[----:B------:R-:W-:Y:S03]  /*c780*/  IMAD.MOV.U32 R0, RZ, RZ, R15 ;  /* 0x000000ffff007224 */ /* 0x000fe600078e000f */
[----:B------:R-:W-:Y:S03]  /*c790*/  HMMA.16816.F32 R68, R72, R82, R68 ;  /* 0x000000524844723c */ /* 0x000fe60000001844 */
[----:B-----5:R-:W-:Y:S01]  /*c7a0*/  F2FP.F16.F32.PACK_AB R91, R120, R19 ;  /* 0x00000013785b723e */ /* 0x020fe200000000ff */
[----:B------:R-:W-:Y:S01]  /*c7b0*/  FADD.FTZ R19, R19, R22 ;  /* 0x0000001613137221 */ /* 0x000fe20000010000 */
[----:B------:R-:W-:Y:S03]  /*c7c0*/  FADD.FTZ R162, R18, R119 ;  /* 0x0000007712a27221 */ /* 0x000fe60000010000 */
[----:B------:R-:W-:Y:S02]  /*c7d0*/  FADD.FTZ R163, R120, R19 ;  /* 0x0000001378a37221 */ /* 0x000fe40000010000 */
[C---:B----4-:R-:W-:Y:S01]  /*c7e0*/  HMMA.16816.F32 R80, R88.reuse, R92, R24 ;  /* 0x0000005c5850723c */ /* 0x050fe20000001818 */
[----:B------:R-:W1:Y:S07]  /*c7f0*/  LDSM.16.MT88.4 R24, [R108+0x8c00] ;  /* 0x008c00006c18783b */ /* 0x000e6e0000004200 */
[C---:B------:R-:W-:Y:S01]  /*c800*/  HMMA.16816.F32 R76, R88.reuse, R94, R28 ;  /* 0x0000005e584c723c */ /* 0x040fe2000000181c */
[----:B------:R3:W4:Y:S07]  /*c810*/  LDSM.16.MT88.4 R28, [R85+0x2c00] ;  /* 0x002c0000551c783b */ /* 0x00072e0000004200 */
[C---:B--2---:R-:W-:Y:S08]  /*c820*/  HMMA.16816.F32 R72, R88.reuse, R96, R32 ;  /* 0x000000605848723c */ /* 0x044ff00000001820 */
[C---:B------:R-:W-:Y:S08]  /*c830*/  HMMA.16816.F32 R36, R88.reuse, R98, R36 ;  /* 0x000000625824723c */ /* 0x040ff00000001824 */
[C---:B------:R-:W-:Y:S03]  /*c840*/  HMMA.16816.F32 R40, R88.reuse, R100, R40 ;  /* 0x000000645828723c */ /* 0x040fe60000001828 */
[----:B---3--:R-:W-:Y:S05]  /*c850*/  IMAD.MOV.U32 R85, RZ, RZ, R13 ;  /* 0x000000ffff557224 */ /* 0x008fea00078e000d */
[C---:B------:R-:W-:Y:S08]  /*c860*/  HMMA.16816.F32 R44, R88.reuse, R102, R44 ;  /* 0x00000066582c723c */ /* 0x040ff0000000182c */
[C---:B------:R-:W-:Y:S08]  /*c870*/  HMMA.16816.F32 R48, R88.reuse, R104, R48 ;  /* 0x000000685830723c */ /* 0x040ff00000001830 */
[C---:B------:R-:W-:Y:S08]  /*c880*/  HMMA.16816.F32 R52, R88.reuse, R106, R52 ;  /* 0x0000006a5834723c */ /* 0x040ff00000001834 */
[C---:B-1----:R-:W-:Y:S08]  /*c890*/  HMMA.16816.F32 R56, R88.reuse, R24, R56 ;  /* 0x000000185838723c */ /* 0x042ff00000001838 */
[C---:B------:R-:W-:Y:S08]  /*c8a0*/  HMMA.16816.F32 R60, R88.reuse, R26, R60 ;  /* 0x0000001a583c723c */ /* 0x040ff0000000183c */
[C---:B----4-:R-:W-:Y:S08]  /*c8b0*/  HMMA.16816.F32 R64, R88.reuse, R28, R64 ;  /* 0x0000001c5840723c */ /* 0x050ff00000001840 */
[----:B------:R-:W-:Y:S01]  /*c8c0*/  HMMA.16816.F32 R68, R88, R30, R68 ;  /* 0x0000001e5844723c */ /* 0x000fe20000001844 */
[----:B------:R-:W-:Y:S08]  /*c8d0*/  @!UPT UIADD3 URZ, UPT, UPT, URZ, URZ, URZ ;  /* 0x000000fffffff290 */ /* 0x000ff0000fffe0ff */
[----:B------:R-:W-:Y:S11]  /*c8e0*/  @P0 BRA `(.L_x_10995) ;  /* 0xffffffc800740947 */ /* 0x000ff6000383ffff */
.L_x_10988:
        /* <DEDUP_REMOVED lines=11> */
.L_x_11009:
        /* <DEDUP_REMOVED lines=100> */
[----:B------:R2:W5:Y:S01]  /*cfe0*/  LD.E.64 R58, desc[UR4][R2.64+0xa8] ;  /* 0x0000a804023a7980 */ /* 0x000562000c101b00 */
        /* <DEDUP_REMOVED lines=9> */
[----:B-----5:R-:W-:Y:S01]  /*d080*/  @P1 FFMA.FTZ R55, R0, R15, R5 ;  /* 0x0000000f00371223 */ /* 0x020fe20000010005 */
[----:B------:R-:W-:Y:S01]  /*d090*/  LOP3.LUT R53, R12, 0x7, R53, 0xf8, !PT ;  /* 0x000000070c357812 */ /* 0x000fe200078ef835 */
[----:B------:R-:W-:Y:S01]  /*d0a0*/  @P0 FFMA.FTZ R54, R0, R13, R4 ;  /* 0x0000000d00360223 */ /* 0x000fe20000010004 */
[----:B------:R2:W1:Y:S04]  /*d0b0*/  LDS.128 R48, [R126] ;  /* 0x000000007e307984 */ /* 0x0004680000000c00 */
        /* <DEDUP_REMOVED lines=12> */
[----:B------:R-:W-:Y:S02]  /*d180*/  IMAD R10, R10, R17, R156 ;  /* 0x000000110a0a7224 */ /* 0x000fe400078e029c */
[----:B------:R2:W4:Y:S02]  /*d190*/  LDS.128 R16, [R126+0x4000] ;  /* 0x004000007e107984 */ /* 0x0005240000000c00 */
[----:B------:R-:W-:Y:S02]  /*d1a0*/  IMAD R56, R11, R10, R56 ;  /* 0x0000000a0b387224 */ /* 0x000fe400078e0238 */
[----:B------:R2:W1:Y:S01]  /*d1b0*/  LDS.128 R8, [R126+0x5000] ;  /* 0x005000007e087984 */ /* 0x0004620000000c00 */
[----:B---3--:R-:W-:Y:S05]  /*d1c0*/  @P0 BRA `(.L_x_10998) ;  /* 0x0000000000240947 */ /* 0x008fea0003800000 */
        /* <DEDUP_REMOVED lines=9> */
.L_x_10998:
[----:B------:R-:W-:Y:S05]  /*d260*/  BSYNC.RECONVERGENT B0 ;  /* 0x0000000000007941 */ /* 0x000fea0003800200 */
.L_x_10997:
[----:B------:R-:W-:Y:S01]  /*d270*/  SHF.R.U32.HI R87, RZ, 0x3, R87 ;  /* 0x00000003ff577819 */ /* 0x000fe20000011657 */
[----:B--2---:R2:W5:Y:S01]  /*d280*/  LD.E R2, desc[UR4][R2.64+0xc0] ;  /* 0x0000c00402027980 */ /* 0x004562000c101900 */
[----:B---3--:R-:W-:Y:S01]  /*d290*/  LOP3.LUT R55, R86, 0x1c, RZ, 0xc0, !PT ;  /* 0x0000001c56377812 */ /* 0x008fe200078ec0ff */
        /* <DEDUP_REMOVED lines=22> */
[----:B----4-:R2:W-:Y:S02]  /*d400*/  @!P2 ST.E.128 desc[UR4][R56.64+0x100], R16 ;  /* 0x000100103800a985 */ /* 0x0105e4000c101d04 */
.L_x_11000:
[----:B------:R-:W-:Y:S05]  /*d410*/  BSYNC.RECONVERGENT B0 ;  /* 0x0000000000007941 */ /* 0x000fea0003800200 */
.L_x_10999:
[----:B------:R-:W-:Y:S04]  /*d420*/  BSSY.RECONVERGENT B0, `(.L_x_11001) ;  /* 0x000000e000007945 */ /* 0x000fe80003800200 */
[----:B------:R-:W-:Y:S05]  /*d430*/  @P1 BRA `(.L_x_11002) ;  /* 0x0000000000301947 */ /* 0x000fea0003800000 */
[-C--:B-----5:R-:W-:Y:S02]  /*d440*/  ISETP.GE.AND P4, PT, R55, R2.reuse, PT ;  /* 0x000000023700720c */ /* 0x0a0fe40003f86270 */
[-C--:B------:R-:W-:Y:S02]  /*d450*/  ISETP.GE.AND P3, PT, R53, R2.reuse, PT ;  /* 0x000000023500720c */ /* 0x080fe40003f66270 */
[----:B------:R-:W-:-:S09]  /*d460*/  ISETP.GE.AND P1, PT, R3, R2, PT ;  /* 0x000000020300720c */ /* 0x000fd20003f26270 */
[CC--:B-12---:R-:W-:Y:S02]  /*d470*/  @!P4 LEA R32, P0, R87.reuse, R60.reuse, 0x2 ;  /* 0x0000003c5720c211 */ /* 0x0c6fe400078010ff */
[CC--:B----4-:R-:W-:Y:S02]  /*d480*/  @!P3 LEA R18, P2, R87.reuse, R60.reuse, 0x2 ;  /* 0x0000003c5712b211 */ /* 0x0d0fe400078410ff */
[CCC-:B------:R-:W-:Y:S02]  /*d490*/  @!P4 LEA.HI.X R33, R87.reuse, R61.reuse, R52.reuse, 0x2, P0 ;  /* 0x0000003d5721c211 */ /* 0x1c0fe400000f1434 */
[C---:B------:R-:W-:Y:S02]  /*d4a0*/  @!P1 LEA R16, P0, R87.reuse, R60, 0x2 ;  /* 0x0000003c57109211 */ /* 0x040fe400078010ff */
[CCC-:B------:R-:W-:Y:S01]  /*d4b0*/  @!P3 LEA.HI.X R19, R87.reuse, R61.reuse, R52.reuse, 0x2, P2 ;  /* 0x0000003d5713b211 */ /* 0x1c0fe200010f1434 */
[----:B------:R3:W-:Y:S01]  /*d4c0*/  @!P4 ST.E.128 desc[UR4][R32.64+0x1800], R44 ;  /* 0x0018002c2000c985 */ /* 0x0007e2000c101d04 */
[----:B------:R-:W-:-:S03]  /*d4d0*/  @!P1 LEA.HI.X R17, R87, R61, R52, 0x2, P0 ;  /* 0x0000003d57119211 */ /* 0x000fc600000f1434 */
[----:B------:R3:W-:Y:S04]  /*d4e0*/  @!P3 ST.E.128 desc[UR4][R18.64+0x1880], R28 ;  /* 0x0018801c1200b985 */ /* 0x0007e8000c101d04 */
[----:B------:R3:W-:Y:S02]  /*d4f0*/  @!P1 ST.E.128 desc[UR4][R16.64+0x1900], R12 ;  /* 0x0019000c10009985 */ /* 0x0007e4000c101d04 */
.L_x_11002:
[----:B------:R-:W-:Y:S05]  /*d500*/  BSYNC.RECONVERGENT B0 ;  /* 0x0000000000007941 */ /* 0x000fea0003800200 */
.L_x_11001:
[----:B------:R-:W-:Y:S04]  /*d510*/  BSSY.RECONVERGENT B0, `(.L_x_11003) ;  /* 0x000000e000007945 */ /* 0x000fe80003800200 */
[----:B------:R-:W-:Y:S05]  /*d520*/  @P5 BRA `(.L_x_11004) ;  /* 0x0000000000305947 */ /* 0x000fea0003800000 */
[-C--:B-----5:R-:W-:Y:S02]  /*d530*/  ISETP.GE.AND P5, PT, R55, R2.reuse, PT ;  /* 0x000000023700720c */ /* 0x0a0fe40003fa6270 */
[-C--:B------:R-:W-:Y:S02]  /*d540*/  ISETP.GE.AND P3, PT, R53, R2.reuse, PT ;  /* 0x000000023500720c */ /* 0x080fe40003f66270 */
[----:B------:R-:W-:-:S09]  /*d550*/  ISETP.GE.AND P1, PT, R3, R2, PT ;  /* 0x000000020300720c */ /* 0x000fd20003f26270 */
[CC--:B--234-:R-:W-:Y:S02]  /*d560*/  @!P5 LEA R16, P4, R87.reuse, R60.reuse, 0x2 ;  /* 0x0000003c5710d211 */ /* 0x0dcfe400078810ff */
[CC--:B-1----:R-:W-:Y:S02]  /*d570*/  @!P3 LEA R14, P2, R87.reuse, R60.reuse, 0x2 ;  /* 0x0000003c570eb211 */ /* 0x0c2fe400078410ff */
[C---:B------:R-:W-:Y:S02]  /*d580*/  @!P1 LEA R12, P0, R87.reuse, R60, 0x2 ;  /* 0x0000003c570c9211 */ /* 0x040fe400078010ff */
[CCC-:B------:R-:W-:Y:S02]  /*d590*/  @!P5 LEA.HI.X R17, R87.reuse, R61.reuse, R52.reuse, 0x2, P4 ;  /* 0x0000003d5711d211 */ /* 0x1c0fe400020f1434 */
[CCC-:B------:R-:W-:Y:S02]  /*d5a0*/  @!P3 LEA.HI.X R15, R87.reuse, R61.reuse, R52.reuse, 0x2, P2 ;  /* 0x0000003d570fb211 */ /* 0x1c0fe400010f1434 */
[----:B------:R-:W-:Y:S01]  /*d5b0*/  @!P1 LEA.HI.X R13, R87, R61, R52, 0x2, P0 ;  /* 0x0000003d570d9211 */ /* 0x000fe200000f1434 */
[----:B------:R1:W-:Y:S04]  /*d5c0*/  @!P5 ST.E.128 desc[UR4][R16.64+0x3000], R40 ;  /* 0x003000281000d985 */ /* 0x0003e8000c101d04 */
[----:B------:R1:W-:Y:S04]  /*d5d0*/  @!P3 ST.E.128 desc[UR4][R14.64+0x3080], R24 ;  /* 0x003080180e00b985 */ /* 0x0003e8000c101d04 */
[----:B------:R1:W-:Y:S02]  /*d5e0*/  @!P1 ST.E.128 desc[UR4][R12.64+0x3100], R8 ;  /* 0x003100080c009985 */ /* 0x0003e4000c101d04 */
.L_x_11004:
[----:B------:R-:W-:Y:S05]  /*d5f0*/  BSYNC.RECONVERGENT B0 ;  /* 0x0000000000007941 */ /* 0x000fea0003800200 */
.L_x_11003:
[----:B------:R-:W-:-:S04]  /*d600*/  MOV R147, 0x0 ;  /* 0x0000000000937802 */ /* 0x000fc80000000f00 */
[----:B-12345:R-:W-:Y:S05]  /*d610*/  @P6 RET.REL.NODEC R146 `(_ZN5flash24flash_fwd_splitkv_kernelI23Flash_fwd_kernel_traitsILi96ELi64ELi64ELi4ELb0ELb0EN7cutlass6half_tE19Flash_kernel_traitsILi96ELi64ELi64ELi4ES3_EELb0ELb1ELb1ELb0ELb0ELb0ELb1ELb0EEEvNS_16Flash_fwd_paramsE) ;  /* 0xffffff2892786950 */ /* 0x03efea0003c3ffff */
        /* <DEDUP_REMOVED lines=10> */
[----:B-1----:R-:W-:Y:S05]  /*d6c0*/  @P0 RET.REL.NODEC R146 `(_ZN5flash24flash_fwd_splitkv_kernelI23Flash_fwd_kernel_traitsILi96ELi64ELi64ELi4ELb0ELb0EN7cutlass6half_tE19Flash_kernel_traitsILi96ELi64ELi64ELi4ES3_EELb0ELb1ELb1ELb0ELb0ELb0ELb1ELb0EEEvNS_16Flash_fwd_paramsE) ;  /* 0xffffff28924c0950 */ /* 0x002fea0003c3ffff */
[----:B------:R-:W-:Y:S01]  /*d6d0*/  LEA R2, P0, R87, R60, 0x2 ;  /* 0x0000003c57027211 */ /* 0x000fe200078010ff */
[----:B------:R-:W-:-:S03]  /*d6e0*/  IMAD.MOV.U32 R147, RZ, RZ, 0x0 ;  /* 0x00000000ff937424 */ /* 0x000fc600078e00ff */
[----:B------:R-:W-:-:S05]  /*d6f0*/  LEA.HI.X R3, R87, R61, R52, 0x2, P0 ;  /* 0x0000003d57037211 */ /* 0x000fca00000f1434 */
[----:B------:R1:W-:Y:S02]  /*d700*/  ST.E.128 desc[UR4][R2.64+0x4900], R4 ;  /* 0x0049000402007985 */ /* 0x0003e4000c101d04 */
[----:B-1----:R-:W-:Y:S05]  /*d710*/  RET.REL.NODEC R146 `(_ZN5flash24flash_fwd_splitkv_kernelI23Flash_fwd_kernel_traitsILi96ELi64ELi64ELi4ELb0ELb0EN7cutlass6half_tE19Flash_kernel_traitsILi96ELi64ELi64ELi4ES3_EELb0ELb1ELb1ELb0ELb0ELb0ELb1ELb0EEEvNS_16Flash_fwd_paramsE) ;  /* 0xffffff2892387950 */ /* 0x002fea0003c3ffff */
.L_x_10996:
[----:B------:R-:W-:Y:S01]  /*d720*/  MOV R7, 0x2 ;  /* 0x0000000200077802 */ /* 0x000fe20000000f00 */
[----:B------:R-:W-:Y:S01]  /*d730*/  IMAD.MOV.U32 R4, RZ, RZ, 0x1f ;  /* 0x0000001fff047424 */ /* 0x000fe200078e00ff */
[----:B------:R-:W-:-:S07]  /*d740*/  MOV R6, 0xffffffff ;  /* 0xffffffff00067802 */ /* 0x000fce0000000f00 */
[----:B-1---5:R-:W-:Y:S05]  /*d750*/  WARPSYNC.COLLECTIVE R6, `(.L_x_11005) ;  /* 0x0000000006087348 */ /* 0x022fea0003c00000 */
[----:B------:R2:W3:Y:S02]  /*d760*/  SHFL.BFLY P0, R10, R162, R7, R4 ;  /* 0x0c000007a20a7389 */ /* 0x0004e40000000004 */
[----:B-123-5:R-:W-:Y:S05]  /*d770*/  ENDCOLLECTIVE ;  /* 0x000000000000791b */ /* 0x02efea0003800000 */
.L_x_11005:
[----:B------:R-:W-:Y:S02]  /*d780*/  IMAD.MOV.U32 R5, RZ, RZ, R10 ;  /* 0x000000ffff057224 */ /* 0x000fe400078e000a */
[----:B------:R-:W-:Y:S02]  /*d790*/  IMAD.MOV.U32 R7, RZ, RZ, 0x1 ;  /* 0x00000001ff077424 */ /* 0x000fe400078e00ff */
[----:B------:R-:W-:-:S05]  /*d7a0*/  FADD.FTZ R8, R5, R162 ;  /* 0x000000a205087221 */ /* 0x000fca0000010000 */
[----:B------:R-:W-:-:S07]  /*d7b0*/  MOV R162, R8 ;  /* 0x0000000800a27202 */ /* 0x000fce0000000f00 */
[----:B------:R-:W-:Y:S05]  /*d7c0*/  WARPSYNC.COLLECTIVE R6, `(.L_x_11006) ;  /* 0x0000000006087348 */ /* 0x000fea0003c00000 */
[----:B------:R1:W2:Y:S02]  /*d7d0*/  SHFL.BFLY P0, R10, R162, R7, R4 ;  /* 0x0c000007a20a7389 */ /* 0x0002a40000000004 */
[----:B-12---:R-:W-:Y:S05]  /*d7e0*/  ENDCOLLECTIVE ;  /* 0x000000000000791b */ /* 0x006fea0003800000 */
.L_x_11006:
[----:B------:R-:W-:Y:S01]  /*d7f0*/  MOV R162, R163 ;  /* 0x000000a300a27202 */ /* 0x000fe20000000f00 */
[----:B------:R-:W-:Y:S01]  /*d800*/  IMAD.MOV.U32 R7, RZ, RZ, 0x2 ;  /* 0x00000002ff077424 */ /* 0x000fe200078e00ff */
[----:B------:R-:W-:-:S07]  /*d810*/  MOV R5, R10 ;  /* 0x0000000a00057202 */ /* 0x000fce0000000f00 */
[----:B------:R-:W-:Y:S05]  /*d820*/  WARPSYNC.COLLECTIVE R6, `(.L_x_11007) ;  /* 0x0000000006087348 */ /* 0x000fea0003c00000 */
[----:B------:R1:W2:Y:S02]  /*d830*/  SHFL.BFLY P0, R10, R162, R7, R4 ;  /* 0x0c000007a20a7389 */ /* 0x0002a40000000004 */
[----:B-12---:R-:W-:Y:S05]  /*d840*/  ENDCOLLECTIVE ;  /* 0x000000000000791b */ /* 0x006fea0003800000 */
.L_x_11007:
[----:B------:R-:W-:Y:S01]  /*d850*/  FADD.FTZ R5, R8, R5 ;  /* 0x0000000508057221 */ /* 0x000fe20000010000 */
[----:B------:R-:W-:Y:S01]  /*d860*/  FADD.FTZ R9, R10, R163 ;  /* 0x000000a30a097221 */ /* 0x000fe20000010000 */
[----:B------:R-:W-:-:S04]  /*d870*/  MOV R7, 0x1 ;  /* 0x0000000100077802 */ /* 0x000fc80000000f00 */
[----:B------:R-:W-:-:S07]  /*d880*/  MOV R162, R9 ;  /* 0x0000000900a27202 */ /* 0x000fce0000000f00 */
[----:B------:R-:W-:Y:S05]  /*d890*/  WARPSYNC.COLLECTIVE R6, `(.L_x_11008) ;  /* 0x0000000006087348 */ /* 0x000fea0003c00000 */
[----:B------:R1:W2:Y:S02]  /*d8a0*/  SHFL.BFLY P0, R10, R162, R7, R4 ;  /* 0x0c000007a20a7389 */ /* 0x0002a40000000004 */
[----:B-12---:R-:W-:Y:S05]  /*d8b0*/  ENDCOLLECTIVE ;  /* 0x000000000000791b */ /* 0x006fea0003800000 */
.L_x_11008:
[----:B------:R-:W-:Y:S05]  /*d8c0*/  BRA `(.L_x_11009) ;  /* 0xfffffff000347947 */ /* 0x000fea000383ffff */
.L_x_11010:
        /* <DEDUP_REMOVED lines=11> */
.L_x_11736:


//--------------------- .text._ZN5flash24flash_fwd_splitkv_kernelI23Flash_fwd_kernel_traitsILi96ELi64ELi64ELi4ELb0ELb0EN7cutlass6half_tE19Flash_kernel_traitsILi96ELi64ELi64ELi4ES3_EELb0ELb1ELb1ELb0ELb0ELb1ELb1ELb0EEEvNS_16Flash_fwd_paramsE --------------------------
	.section	.text._ZN5flash24flash_fwd_splitkv_kernelI23Flash_fwd_kernel_traitsILi96ELi64ELi64ELi4ELb0ELb0EN7cutlass6half_tE19Flash_kernel_traitsILi96ELi64ELi64ELi4ES3_EELb0ELb1ELb1ELb0ELb0ELb1ELb1ELb0EEEvNS_16Flash_fwd_paramsE,"ax",@progbits
	.align	128
        .global         _ZN5flash24flash_fwd_splitkv_kernelI23Flash_fwd_kernel_traitsILi96ELi64ELi64ELi4ELb0ELb0EN7cutlass6half_tE19Flash_kernel_traitsILi96ELi64ELi64ELi4ES3_EELb0ELb1ELb1ELb0ELb0ELb1ELb1ELb0EEEvNS_16Flash_fwd_paramsE
        .type           _ZN5flash24flash_fwd_splitkv_kernelI23Flash_fwd_kernel_traitsILi96ELi64ELi64ELi4ELb0ELb0EN7cutlass6half_tE19Flash_kernel_traitsILi96ELi64ELi64ELi4ES3_EELb0ELb1ELb1ELb0ELb0ELb1ELb1ELb0EEEvNS_16Flash_fwd_paramsE,@function
        .size           _ZN5flash24flash_fwd_splitkv_kernelI23Flash_fwd_kernel_traitsILi96ELi64ELi64ELi4ELb0ELb0EN7cutlass6half_tE19Flash_kernel_traitsILi96ELi64ELi64ELi4ES3_EELb0ELb1ELb1ELb0ELb0ELb1ELb1ELb0EEEvNS_16Flash_fwd_paramsE,(.L_x_11737 - _ZN5flash24flash_fwd_splitkv_kernelI23Flash_fwd_kernel_traitsILi96ELi64ELi64ELi4ELb0ELb0EN7cutlass6half_tE19Flash_kernel_traitsILi96ELi64ELi64ELi4ES3_EELb0ELb1ELb1ELb0ELb0ELb1ELb1ELb0EEEvNS_16Flash_fwd_paramsE)
        .other          _ZN5flash24flash_fwd_splitkv_kernelI23Flash_fwd_kernel_traitsILi96ELi64ELi64ELi4ELb0ELb0EN7cutlass6half_tE19Flash_kernel_traitsILi96ELi64ELi64ELi4ES3_EELb0ELb1ELb1ELb0ELb0ELb1ELb1ELb0EEEvNS_16Flash_fwd_paramsE,@"STO_CUDA_ENTRY STV_DEFAULT"
_ZN5flash24flash_fwd_splitkv_kernelI23Flash_fwd_kernel_traitsILi96ELi64ELi64ELi4ELb0ELb0EN7cutlass6half_tE19Flash_kernel_traitsILi96ELi64ELi64ELi4ES3_EELb0ELb1ELb1ELb0ELb0ELb1ELb1ELb0EEEvNS_16Flash_fwd_paramsE:
.text._ZN5flash24flash_fwd_splitkv_kernelI23Flash_fwd_kernel_traitsILi96ELi64ELi64ELi4ELb0ELb0EN7cutlass6half_tE19Flash_kernel_traitsILi96ELi64ELi64ELi4ES3_EELb0ELb1ELb1ELb0ELb0ELb1ELb1ELb0EEEvNS_16Flash_fwd_paramsE:
        /* <DEDUP_REMOVED lines=29> */
[----:B---3--:R-:W-:Y:S05]  /*01d0*/  CALL.REL.NOINC `($_ZN5flash24flash_fwd_splitkv_kernelI23Flash_fwd_kernel_traitsILi96ELi64ELi64ELi4ELb0ELb0EN7cutlass6half_tE19Flash_kernel_traitsILi96ELi64ELi64ELi4ES3_EELb0ELb1ELb1ELb0ELb0ELb1ELb1ELb0EEEvNS_16Flash_fwd_paramsE$_ZN5flash30compute_attn_1rowblock_splitkvI23Flash_fwd_kernel_traitsILi96ELi64ELi64ELi4ELb0ELb0EN7cutlass6half_tE19Flash_kernel_traitsILi96ELi64ELi64ELi4ES3_EELb0ELb1ELb1ELb0ELb0ELb1ELb1ELb0ENS_16Flash_fwd_paramsEEEvRKT8_iiiii) ;  /* 0x0000000000087944 */ /* 0x008fea0003c00000 */
[----:B------:R-:W-:Y:S05]  /*01e0*/  BSYNC.RECONVERGENT B3 ;  /* 0x0000000000037941 */ /* 0x000fea0003800200 */
.L_x_11011:
[----:B------:R-:W-:Y:S05]  /*01f0*/  EXIT ;  /* 0x000000000000794d */ /* 0x000fea0003800000 */
        .type           $_ZN5flash24flash_fwd_splitkv_kernelI23Flash_fwd_kernel_traitsILi96ELi64ELi64ELi4ELb0ELb0EN7cutlass6half_tE19Flash_kernel_traitsILi96ELi64ELi64ELi4ES3_EELb0ELb1ELb1ELb0ELb0ELb1ELb1ELb0EEEvNS_16Flash_fwd_paramsE$_ZN5flash30compute_attn_1rowblock_splitkvI23Flash_fwd_kernel_traitsILi96ELi64ELi64ELi4ELb0ELb0EN7cutlass6half_tE19Flash_kernel_traitsILi96ELi64ELi64ELi4ES3_EELb0ELb1ELb1ELb0ELb0ELb1ELb1ELb0ENS_16Flash_fwd_paramsEEEvRKT8_iiiii,@function
        .size           $_ZN5flash24flash_fwd_splitkv_kernelI23Flash_fwd_kernel_traitsILi96ELi64ELi64ELi4ELb0ELb0EN7cutlass6half_tE19Flash_kernel_traitsILi96ELi64ELi64ELi4ES3_EELb0ELb1ELb1ELb0ELb0ELb1ELb1ELb0EEEvNS_16Flash_fwd_paramsE$_ZN5flash30compute_attn_1rowblock_splitkvI23Flash_fwd_kernel_traitsILi96ELi64ELi64ELi4ELb0ELb0EN7cutlass6half_tE19Flash_kernel_traitsILi96ELi64ELi64ELi4ES3_EELb0ELb1ELb1ELb0ELb0ELb1ELb1ELb0ENS_16Flash_fwd_paramsEEEvRKT8_iiiii,(.L_x_11737 - $_ZN5flash24flash_fwd_splitkv_kernelI23Flash_fwd_kernel_traitsILi96ELi64ELi64ELi4ELb0ELb0EN7cutlass6half_tE19Flash_kernel_traitsILi96ELi64ELi64ELi4ES3_EELb0ELb1ELb1ELb0ELb0ELb1ELb1ELb0EEEvNS_16Flash_fwd_paramsE$_ZN5flash30compute_attn_1rowblock_splitkvI23Flash_fwd_kernel_traitsILi96ELi64ELi64ELi4ELb0ELb0EN7cutlass6half_tE19Flash_kernel_traitsILi96ELi64ELi64ELi4ES3_EELb0ELb1ELb1ELb0ELb0ELb1ELb1ELb0ENS_16Flash_fwd_paramsEEEvRKT8_iiiii)
$_ZN5flash24flash_fwd_splitkv_kernelI23Flash_fwd_kernel_traitsILi96ELi64ELi64ELi4ELb0ELb0EN7cutlass6half_tE19Flash_kernel_traitsILi96ELi64ELi64ELi4ES3_EELb0ELb1ELb1ELb0ELb0ELb1ELb1ELb0EEEvNS_16Flash_fwd_paramsE$_ZN5flash30compute_attn_1rowblock_splitkvI23Flash_fwd_kernel_traitsILi96ELi64ELi64ELi4ELb0ELb0EN7cutlass6half_tE19Flash_kernel_traitsILi96ELi64ELi64ELi4ES3_EELb0ELb1ELb1ELb0ELb0ELb1ELb1ELb0ENS_16Flash_fwd_paramsEEEvRKT8_iiiii:
        /* <DEDUP_REMOVED lines=38> */
.L_x_11013:
[----:B------:R-:W-:Y:S05]  /*0460*/  BSYNC.RECONVERGENT B0 ;  /* 0x0000000000007941 */ /* 0x000fea0003800200 */
.L_x_11012:
[----:B------:R-:W-:Y:S04]  /*0470*/  BSSY.RECONVERGENT B0, `(.L_x_11014) ;  /* 0x0000007000007945 */ /* 0x000fe80003800200 */
[----:B------:R-:W-:Y:S05]  /*0480*/  @!P3 BRA `(.L_x_11015) ;  /* 0x000000000014b947 */ /* 0x000fea0003800000 */
[----:B------:R-:W3:Y:S02]  /*0490*/  LD.E.U8 R7, desc[UR4][R2.64+0x1b2] ;  /* 0x0001b20402077980 */ /* 0x000ee4000c101100 */
[----:B---3--:R-:W-:-:S13]  /*04a0*/  ISETP.NE.AND P1, PT, R7, RZ, PT ;  /* 0x000000ff0700720c */ /* 0x008fda0003f25270 */
[----:B------:R-:W3:Y:S02]  /*04b0*/  @P1 LD.E R10, desc[UR4][R12.64+0x4] ;  /* 0x000004040c0a1980 */ /* 0x000ee4000c101900 */
[----:B---3-5:R-:W-:-:S06]  /*04c0*/  @P1 IADD3 R79, PT, PT, R10, -R17, RZ ;  /* 0x800000110a4f1210 */ /* 0x028fcc0007ffe0ff */
[----:B------:R3:W5:Y:S02]  /*04d0*/  @!P1 LD.E R79, desc[UR4][R12.64] ;  /* 0x000000040c4f9980 */ /* 0x000764000c101900 */
.L_x_11015:
[----:B------:R-:W-:Y:S05]  /*04e0*/  BSYNC.RECONVERGENT B0 ;  /* 0x0000000000007941 */ /* 0x000fea0003800200 */
.L_x_11014:
        /* <DEDUP_REMOVED lines=8> */
.L_x_11017:
[----:B------:R-:W4:Y:S01]  /*0570*/  LD.E.64 R6, desc[UR4][R2.64+0x108] ;  /* 0x0001080402067980 */ /* 0x000f22000c101b00 */
[----:B------:R-:W-:Y:S01]  /*0580*/  BSSY.RECONVERGENT B0, `(.L_x_11019) ;  /* 0x0000006000007945 */ /* 0x000fe20003800200 */
[----:B----4-:R-:W-:Y:S01]  /*0590*/  ISETP.NE.U32.AND P0, PT, R6, RZ, PT ;  /* 0x000000ff0600720c */ /* 0x010fe20003f05070 */
[----:B------:R-:W-:-:S03]  /*05a0*/  IMAD.MOV.U32 R6, RZ, RZ, RZ ;  /* 0x000000ffff067224 */ /* 0x000fc600078e00ff */
[----:B------:R-:W-:-:S13]  /*05b0*/  ISETP.NE.AND.EX P0, PT, R7, RZ, PT, P0 ;  /* 0x000000ff0700720c */ /* 0x000fda0003f05300 */
[----:B------:R-:W-:Y:S05]  /*05c0*/  @!P0 BRA `(.L_x_11020) ;  /* 0x0000000000048947 */ /* 0x000fea0003800000 */
[----:B------:R4:W5:Y:S02]  /*05d0*/  LD.E R6, desc[UR4][R2.64+0xbc] ;  /* 0x0000bc0402067980 */ /* 0x000964000c101900 */
.L_x_11020:
[----:B------:R-:W-:Y:S05]  /*05e0*/  BSYNC.RECONVERGENT B0 ;  /* 0x0000000000007941 */ /* 0x000fea0003800200 */
.L_x_11019:
[----:B-----5:R-:W-:Y:S02]  /*05f0*/  IADD3 R79, PT, PT, R6, R79, -R16 ;  /* 0x0000004f064f7210 */ /* 0x020fe40007ffe810 */
.L_x_11018:
[----:B------:R-:W-:Y:S05]  /*0600*/  BSYNC.RECONVERGENT B1 ;  /* 0x0000000000017941 */ /* 0x000fea0003800200 */
.L_x_11016:
[----:B--23--:R-:W-:Y:S01]  /*0610*/  IMAD.SHL.U32 R13, R151, 0x40, RZ ;  /* 0x00000040970d7824 */ /* 0x00cfe200078e00ff */
[----:B------:R-:W-:Y:S01]  /*0620*/  MOV R6, R150 ;  /* 0x0000009600067202 */ /* 0x000fe20000000f00 */
[----:B------:R-:W-:-:S03]  /*0630*/  IMAD.MOV.U32 R7, RZ, RZ, 0x0 ;  /* 0x00000000ff077424 */ /* 0x000fc600078e00ff */
[----:B------:R-:W-:-:S13]  /*0640*/  ISETP.GT.AND P0, PT, R118, R13, PT ;  /* 0x0000000d7600720c */ /* 0x000fda0003f04270 */
[----:B-1--4-:R-:W-:Y:S05]  /*0650*/  @!P0 RET.REL.NODEC R6 `(_ZN5flash24flash_fwd_splitkv_kernelI23Flash_fwd_kernel_traitsILi96ELi64ELi64ELi4ELb0ELb0EN7cutlass6half_tE19Flash_kernel_traitsILi96ELi64ELi64ELi4ES3_EELb0ELb1ELb1ELb0ELb0ELb1ELb1ELb0EEEvNS_16Flash_fwd_paramsE) ;  /* 0xfffffff806688950 */ /* 0x012fea0003c3ffff */
        /* <DEDUP_REMOVED lines=29> */
[----:B------:R-:W-:-:S04]  /*0830*/  ISETP.GT.U32.AND P1, PT, R10, R21, PT ;  /* 0x000000150a00720c */ /* 0x000fc80003f24070 */
[----:B---3--:R-:W-:Y:S02]  /*0840*/  IADD3 R7, PT, PT, R7, R8, R6 ;  /* 0x0000000807077210 */ /* 0x008fe40007ffe006 */
[----:B------:R-:W-:-:S03]  /*0850*/  SHF.R.S32.HI R8, RZ, 0x1f, R9 ;  /* 0x0000001fff087819 */ /* 0x000fc60000011409 */
[----:B------:R-:W-:Y:S01]  /*0860*/  VIADD R7, R7, 0x40 ;  /* 0x0000004007077836 */ /* 0x000fe20000000000 */
[----:B------:R-:W-:-:S03]  /*0870*/  LEA.HI R8, R8, R9, RZ, 0x6 ;  /* 0x0000000908087211 */ /* 0x000fc600078f30ff */
[----:B------:R-:W-:Y:S01]  /*0880*/  @!P1 IMAD.IADD R21, R21, 0x1, -R10 ;  /* 0x0000000115159824 */ /* 0x000fe200078e0a0a */
[----:B------:R-:W-:Y:S01]  /*0890*/  SHF.R.S32.HI R8, RZ, 0x6, R8 ;  /* 0x00000006ff087819 */ /* 0x000fe20000011408 */
[----:B------:R-:W-:Y:S01]  /*08a0*/  @!P1 VIADD R11, R11, 0x1 ;  /* 0x000000010b0b9836 */ /* 0x000fe20000000000 */
[----:B------:R-:W-:Y:S02]  /*08b0*/  ISETP.NE.AND P1, PT, R0, RZ, PT ;  /* 0x000000ff0000720c */ /* 0x000fe40003f25270 */
[----:B------:R-:W-:-:S13]  /*08c0*/  ISETP.GE.U32.AND P2, PT, R21, R10, PT ;  /* 0x0000000a1500720c */ /* 0x000fda0003f46070 */
[----:B------:R-:W-:-:S04]  /*08d0*/  @P2 VIADD R11, R11, 0x1 ;  /* 0x000000010b0b2836 */ /* 0x000fc80000000000 */
[----:B------:R-:W-:Y:S01]  /*08e0*/  IMAD.MOV.U32 R10, RZ, RZ, R11 ;  /* 0x000000ffff0a7224 */ /* 0x000fe200078e000b */
[----:B------:R-:W-:-:S03]  /*08f0*/  SHF.R.S32.HI R11, RZ, 0x1f, R6 ;  /* 0x0000001fff0b7819 */ /* 0x000fc60000011406 */
[----:B------:R-:W-:Y:S01]  /*0900*/  @!P0 IMAD.MOV R10, RZ, RZ, -R10 ;  /* 0x000000ffff0a8224 */ /* 0x000fe200078e0a0a */
[----:B------:R-:W-:Y:S02]  /*0910*/  @!P1 LOP3.LUT R10, RZ, R0, RZ, 0x33, !PT ;  /* 0x00000000ff0a9212 */ /* 0x000fe400078e33ff */
[----:B------:R-:W-:Y:S02]  /*0920*/  LEA.HI R6, R11, R6, RZ, 0x6 ;  /* 0x000000060b067211 */ /* 0x000fe400078f30ff */
[----:B------:R-:W-:Y:S01]  /*0930*/  SHF.R.S32.HI R0, RZ, 0x1f, R7 ;  /* 0x0000001fff007819 */ /* 0x000fe20000011407 */
[----:B------:R-:W-:Y:S01]  /*0940*/  IMAD R145, R10, UR8, RZ ;  /* 0x000000080a917c24 */ /* 0x000fe2000f8e02ff */
[----:B------:R-:W-:Y:S02]  /*0950*/  SHF.R.S32.HI R6, RZ, 0x6, R6 ;  /* 0x00000006ff067819 */ /* 0x000fe40000011406 */
[----:B------:R-:W-:Y:S02]  /*0960*/  LEA.HI R0, R0, R7, RZ, 0x6 ;  /* 0x0000000700007211 */ /* 0x000fe400078f30ff */
[----:B------:R-:W-:-:S02]  /*0970*/  VIADDMNMX R6, R145, R10, R6, PT ;  /* 0x0000000a91067246 */ /* 0x000fc40003800106 */
        /* <DEDUP_REMOVED lines=40> */
.L_x_11023:
[----:B------:R-:W-:Y:S05]  /*0c00*/  BSYNC.RECONVERGENT B0 ;  /* 0x0000000000007941 */ /* 0x000fea0003800200 */
.L_x_11022:
        /* <DEDUP_REMOVED lines=16> */
.L_x_11025:
[----:B------:R-:W-:Y:S05]  /*0d10*/  BSYNC.RECONVERGENT B0 ;  /* 0x0000000000007941 */ /* 0x000fea0003800200 */
.L_x_11024:
        /* <DEDUP_REMOVED lines=15> */
.L_x_11027:
[----:B------:R-:W-:Y:S05]  /*0e10*/  BSYNC.RECONVERGENT B0 ;  /* 0x0000000000007941 */ /* 0x000fea0003800200 */
.L_x_11026:
        /* <DEDUP_REMOVED lines=15> */
.L_x_11029:
[----:B------:R-:W-:Y:S05]  /*0f10*/  BSYNC.RECONVERGENT B0 ;  /* 0x0000000000007941 */ /* 0x000fea0003800200 */
.L_x_11028:
        /* <DEDUP_REMOVED lines=13> */
[----:B-12---:R-:W-:Y:S05]  /*0ff0*/  @P6 RET.REL.NODEC R150 `(_ZN5flash24flash_fwd_splitkv_kernelI23Flash_fwd_kernel_traitsILi96ELi64ELi64ELi4ELb0ELb0EN7cutlass6half_tE19Flash_kernel_traitsILi96ELi64ELi64ELi4ES3_EELb0ELb1ELb1ELb0ELb0ELb1ELb1ELb0EEEvNS_16Flash_fwd_paramsE) ;  /* 0xfffffff096006950 */ /* 0x006fea0003c3ffff */
[----:B------:R-:W-:Y:S02]  /*1000*/  MOV R5, 0xff800000 ;  /* 0xff80000000057802 */ /* 0x000fe40000000f00 */
[----:B------:R-:W-:-:S03]  /*1010*/  MOV R151, 0x0 ;  /* 0x0000000000977802 */ /* 0x000fc60000000f00 */
[----:B------:R1:W-:Y:S02]  /*1020*/  ST.E desc[UR4][R2.64+0xc0], R5 ;  /* 0x0000c00502007985 */ /* 0x0003e4000c101904 */
[----:B-1----:R-:W-:Y:S05]  /*1030*/  RET.REL.NODEC R150 `(_ZN5flash24flash_fwd_splitkv_kernelI23Flash_fwd_kernel_traitsILi96ELi64ELi64ELi4ELb0ELb0EN7cutlass6half_tE19Flash_kernel_traitsILi96ELi64ELi64ELi4ES3_EELb0ELb1ELb1ELb0ELb0ELb1ELb1ELb0EEEvNS_16Flash_fwd_paramsE) ;  /* 0xffffffec96f07950 */ /* 0x002fea0003c3ffff */
.L_x_11021:
        /* <DEDUP_REMOVED lines=12> */
[----:B-----5:R-:W1:Y:S04]  /*1100*/  LD.E R15, desc[UR4][R2.64+0x170] ;  /* 0x00017004020f7980 */ /* 0x020e68000c101900 */
        /* <DEDUP_REMOVED lines=88> */
.L_x_11031:
        /* <DEDUP_REMOVED lines=33> */
[----:B------:R-:W-:Y:S01]  /*18a0*/  @!P2 IADD3 R10, PT, PT, R10, -R9, RZ ;  /* 0x800000090a0aa210 */ /* 0x000fe20007ffe0ff */
        /* <DEDUP_REMOVED lines=11> */
[----:B------:R-:W-:Y:S02]  /*1960*/  @P3 IADD3 R11, PT, PT, R23, R8, RZ ;  /* 0x00000008170b3210 */ /* 0x000fe40007ffe0ff */
[----:B------:R-:W-:Y:S01]  /*1970*/  @!P2 IADD3 R14, PT, PT, R14, 0x1, RZ ;  /* 0x000000010e0ea810 */ /* 0x000fe20007ffe0ff */
[----:B------:R-:W-:Y:S01]  /*1980*/  @!P3 IMAD R8, R7, R16, RZ ;  /* 0x000000100708b224 */ /* 0x000fe200078e02ff */
[----:B------:R-:W-:Y:S01]  /*1990*/  @!P3 SHF.R.S32.HI R9, RZ, 0x1f, R16 ;  /* 0x0000001fff09b819 */ /* 0x000fe20000011410 */
[----:B------:R-:W-:Y:S01]  /*19a0*/  IMAD R10, R5, R78, RZ ;  /* 0x0000004e050a7224 */ /* 0x000fe200078e02ff */
[----:B------:R-:W-:Y:S01]  /*19b0*/  SHF.R.S32.HI R23, RZ, 0x1f, R78 ;  /* 0x0000001fff177819 */ /* 0x000fe2000001144e */
[----:B------:R-:W-:Y:S01]  /*19c0*/  IMAD.MOV.U32 R29, RZ, RZ, R11 ;  /* 0x000000ffff1d7224 */ /* 0x000fe200078e000b */
[----:B------:R-:W-:-:S02]  /*19d0*/  MOV R28, R12 ;  /* 0x0000000c001c7202 */ /* 0x000fc40000000f00 */
        /* <DEDUP_REMOVED lines=26> */
.L_x_11032:
[----:B------:R-:W-:Y:S05]  /*1b80*/  BSYNC.RECONVERGENT B0 ;  /* 0x0000000000007941 */ /* 0x000fea0003800200 */
.L_x_11030:
        /* <DEDUP_REMOVED lines=28> */
[----:B------:R-:W-:-:S05]  /*1d50*/  ISETP.NE.AND P2, PT, R21, RZ, PT ;  /* 0x000000ff1500720c */ /* 0x000fca0003f45270 */
[----:B------:R-:W-:Y:S02]  /*1d60*/  @P3 VIADD R33, R33, 0x1 ;  /* 0x0000000121213836 */ /* 0x000fe40000000000 */
[-C--:B-----5:R-:W-:Y:S02]  /*1d70*/  IMAD R18, R23, R6.reuse, RZ ;  /* 0x0000000617127224 */ /* 0x0a0fe400078e02ff */
[----:B------:R-:W-:Y:S01]  /*1d80*/  IMAD.MOV.U32 R22, RZ, RZ, R33 ;  /* 0x000000ffff167224 */ /* 0x000fe200078e0021 */
[----:B------:R-:W-:Y:S01]  /*1d90*/  SHF.L.U32 R159, R129, 0x3, RZ ;  /* 0x00000003819f7819 */ /* 0x000fe200000006ff */
[C---:B------:R-:W-:Y:S02]  /*1da0*/  IMAD R18, R9.reuse, R7, R18 ;  /* 0x0000000709127224 */ /* 0x040fe400078e0212 */
[----:B------:R-:W-:Y:S01]  /*1db0*/  @!P0 IMAD.MOV R22, RZ, RZ, -R22 ;  /* 0x000000ffff168224 */ /* 0x000fe200078e0a16 */
[----:B------:R-:W-:Y:S01]  /*1dc0*/  @!P2 LOP3.LUT R22, RZ, R21, RZ, 0x33, !PT ;  /* 0x00000015ff16a212 */ /* 0x000fe200078e33ff */
[----:B------:R-:W-:Y:S01]  /*1dd0*/  IMAD.WIDE.U32 R32, R9, R6, RZ ;  /* 0x0000000609207225 */ /* 0x000fe200078e00ff */
[----:B------:R-:W-:-:S02]  /*1de0*/  LOP3.LUT R94, R159, 0x18, RZ, 0xc0, !PT ;  /* 0x000000189f5e7812 */ /* 0x000fc400078ec0ff */
[----:B------:R-:W-:Y:S01]  /*1df0*/  SHF.R.S32.HI R23, RZ, 0x1f, R22 ;  /* 0x0000001fff177819 */ /* 0x000fe20000011416 */
[----:B------:R-:W-:Y:S02]  /*1e00*/  IMAD.IADD R9, R33, 0x1, R18 ;  /* 0x0000000121097824 */ /* 0x000fe400078e0212 */
[----:B------:R-:W-:Y:S01]  /*1e10*/  IMAD R18, R35, R22, RZ ;  /* 0x0000001623127224 */ /* 0x000fe200078e02ff */
        /* <DEDUP_REMOVED lines=83> */
.L_x_11035:
[----:B------:R3:W-:Y:S02]  /*2350*/  STS.128 [R122+0x2000], RZ ;  /* 0x002000ff7a007388 */ /* 0x0007e40000000c00 */
.L_x_11034:
[----:B------:R-:W-:Y:S05]  /*2360*/  BSYNC.RECONVERGENT B0 ;  /* 0x0000000000007941 */ /* 0x000fea0003800200 */
.L_x_11033:
        /* <DEDUP_REMOVED lines=32> */
.L_x_11038:
[----:B------:R2:W-:Y:S02]  /*2570*/  STS.128 [R122+0x2800], RZ ;  /* 0x002800ff7a007388 */ /* 0x0005e40000000c00 */
.L_x_11037:
[----:B------:R-:W-:Y:S05]  /*2580*/  BSYNC.RECONVERGENT B0 ;  /* 0x0000000000007941 */ /* 0x000fea0003800200 */
.L_x_11036:
        /* <DEDUP_REMOVED lines=26> */
.L_x_11041:
[----:B------:R4:W-:Y:S02]  /*2730*/  STS.128 [R122+0x5000], RZ ;  /* 0x005000ff7a007388 */ /* 0x0009e40000000c00 */
.L_x_11040:
[----:B------:R-:W-:Y:S05]  /*2740*/  BSYNC.RECONVERGENT B0 ;  /* 0x0000000000007941 */ /* 0x000fea0003800200 */
.L_x_11039:
        /* <DEDUP_REMOVED lines=23> */
.L_x_11043:
[----:B------:R-:W-:Y:S05]  /*28c0*/  BSYNC.RECONVERGENT B0 ;  /* 0x0000000000007941 */ /* 0x000fea0003800200 */
.L_x_11042:
[----:B------:R-:W2:Y:S04]  /*28d0*/  LD.E.64 R12, desc[UR4][R2.64+0x1c0] ;  /* 0x0001c004020c7980 */ /* 0x000ea8000c101b00 */
[----:B------:R-:W3:Y:S01]  /*28e0*/  LD.E.64 R8, desc[UR4][R2.64+0x1b8] ;  /* 0x0001b80402087980 */ /* 0x000ee2000c101b00 */
        /* <DEDUP_REMOVED lines=39> */
.L_x_11046:
[----:B------:R3:W-:Y:S01]  /*2b60*/  STS.128 [R122+0x8000], RZ ;  /* 0x008000ff7a007388 */ /* 0x0007e20000000c00 */
[----:B------:R-:W-:Y:S05]  /*2b70*/  BRA `(.L_x_11047) ;  /* 0x00000000000c7947 */ /* 0x000fea0003800000 */
.L_x_11045:
[----:B------:R4:W-:Y:S04]  /*2b80*/  STS.128 [R122+0x6000], RZ ;  /* 0x006000ff7a007388 */ /* 0x0009e80000000c00 */
[----:B------:R4:W-:Y:S04]  /*2b90*/  STS.128 [R122+0x7000], RZ ;  /* 0x007000ff7a007388 */ /* 0x0009e80000000c00 */
[----:B------:R4:W-:Y:S02]  /*2ba0*/  STS.128 [R122+0x8000], RZ ;  /* 0x008000ff7a007388 */ /* 0x0009e40000000c00 */
.L_x_11047:
[----:B------:R-:W-:Y:S05]  /*2bb0*/  BSYNC.RECONVERGENT B0 ;  /* 0x0000000000007941 */ /* 0x000fea0003800200 */
.L_x_11044:
        /* <DEDUP_REMOVED lines=27> */
.L_x_11050:
[----:B------:R1:W-:Y:S02]  /*2d70*/  STS.128 [R122+0x8800], RZ ;  /* 0x008800ff7a007388 */ /* 0x0003e40000000c00 */
.L_x_11049:
[----:B------:R-:W-:Y:S05]  /*2d80*/  BSYNC.RECONVERGENT B0 ;  /* 0x0000000000007941 */ /* 0x000fea0003800200 */
.L_x_11048:
[----:B------:R-:W5:Y:S01]  /*2d90*/  LD.E R82, desc[UR4][R2.64+0x18c] ;  /* 0x00018c0402527980 */ /* 0x000f62000c101900 */
[----:B------:R-:W-:Y:S01]  /*2da0*/  SHF.R.U32.HI R130, RZ, 0x1, R129 ;  /* 0x00000001ff827819 */ /* 0x000fe20000011681 */
[----:B------:R-:W-:Y:S01]  /*2db0*/  BSSY.RECONVERGENT B1, `(.L_x_11051) ;  /* 0x0000128000017945 */ /* 0x000fe20003800200 */
[C---:B------:R-:W-:Y:S01]  /*2dc0*/  SHF.L.U32 R10, R129.reuse, 0x4, RZ ;  /* 0x00000004810a7819 */ /* 0x040fe200000006ff */
[----:B------:R-:W0:Y:S01]  /*2dd0*/  LDGDEPBAR ;  /* 0x00000000000079af */ /* 0x000e220000000000 */
[C---:B------:R-:W-:Y:S02]  /*2de0*/  SHF.L.U32 R77, R129.reuse, 0x5, RZ ;  /* 0x00000005814d7819 */ /* 0x040fe400000006ff */
[----:B------:R-:W-:Y:S02]  /*2df0*/  SHF.L.U32 R128, R129, 0x2, RZ ;  /* 0x0000000281807819 */ /* 0x000fe400000006ff */
[----:B-1----:R-:W-:Y:S02]  /*2e00*/  LOP3.LUT R8, R130, 0x8, RZ, 0xc0, !PT ;  /* 0x0000000882087812 */ /* 0x002fe400078ec0ff */
        /* <DEDUP_REMOVED lines=12> */
[----:B------:R-:W-:Y:S01]  /*2ed0*/  LOP3.LUT P0, R89, R129, 0x4, RZ, 0xc0, !PT ;  /* 0x0000000481597812 */ /* 0x000fe2000780c0ff */
[----:B------:R-:W-:Y:S01]  /*2ee0*/  IMAD R123, R5, 0x2, R132 ;  /* 0x00000002057b7824 */ /* 0x000fe200078e0284 */
[----:B------:R-:W-:-:S02]  /*2ef0*/  LEA R124, R7, R132, 0x1 ;  /* 0x00000084077c7211 */ /* 0x000fc400078e08ff */
[----:B------:R-:W-:Y:S02]  /*2f00*/  MOV R88, 0x20 ;  /* 0x0000002000587802 */ /* 0x000fe40000000f00 */
[----:B------:R-:W-:Y:S01]  /*2f10*/  LDSM.16.M88.4 R28, [R123+0x3000] ;  /* 0x003000007b1c783b */ /* 0x000fe20000000200 */
[----:B------:R-:W-:Y:S02]  /*2f20*/  LOP3.LUT R116, R130, 0x1f0, RZ, 0xc0, !PT ;  /* 0x000001f082747812 */ /* 0x000fe400078ec0ff */
[----:B------:R-:W-:Y:S01]  /*2f30*/  SEL R80, R88, 0xffffffe0, !P0 ;  /* 0xffffffe058507807 */ /* 0x000fe20004000000 */
[----:B------:R-:W1:Y:S01]  /*2f40*/  LDSM.16.M88.4 R40, [R124] ;  /* 0x000000007c28783b */ /* 0x000e620000000200 */
[----:B------:R-:W-:Y:S02]  /*2f50*/  LOP3.LUT R121, R116, 0x7, R86, 0xf8, !PT ;  /* 0x0000000774797812 */ /* 0x000fe400078ef856 */
[----:B------:R-:W-:Y:S01]  /*2f60*/  IADD3 R87, PT, PT, R124, R80, RZ ;  /* 0x000000507c577210 */ /* 0x000fe20007ffe0ff */
[----:B------:R-:W-:Y:S01]  /*2f70*/  IMAD.IADD R85, R123, 0x1, R80 ;  /* 0x000000017b557824 */ /* 0x000fe200078e0250 */
[----:B------:R-:W2:Y:S01]  /*2f80*/  LDSM.16.M88.4 R56, [R123+0x3400] ;  /* 0x003400007b38783b */ /* 0x000ea20000000200 */
[----:B------:R-:W-:-:S02]  /*2f90*/  IADD3 R83, PT, PT, R83, R79, -R118 ;  /* 0x0000004f53537210 */ /* 0x000fc40007ffe876 */
[----:B------:R-:W-:Y:S01]  /*2fa0*/  LEA R138, R151, R121, 0x6 ;  /* 0x00000079978a7211 */ /* 0x000fe200078e30ff */
[----:B------:R-:W3:Y:S01]  /*2fb0*/  LDSM.16.M88.4 R48, [R123+0x3800] ;  /* 0x003800007b30783b */ /* 0x000ee20000000200 */
[----:B------:R-:W-:Y:S02]  /*2fc0*/  IADD3 R81, PT, PT, R79, -R118, -R81 ;  /* 0x800000764f517210 */ /* 0x000fe40007ffe851 */
        /* <DEDUP_REMOVED lines=47> */
[----:B------:R-:W3:Y:S02]  /*32c0*/  LDSM.16.M88.4 R52, [R123+0x5400] ;  /* 0x005400007b34783b */ /* 0x000ee40000000200 */
[----:B-----5:R-:W-:-:S05]  /*32d0*/  FMUL.FTZ R12, R12, R82 ;  /* 0x000000520c0c7220 */ /* 0x020fca0000410000 */
[----:B------:R-:W-:Y:S01]  /*32e0*/  HMMA.16816.F32 R48, R64, R62, R48 ;  /* 0x0000003e4030723c */ /* 0x000fe20000001830 */
[-C--:B------:R-:W-:Y:S01]  /*32f0*/  FMUL.FTZ R63, R13, R82.reuse ;  /* 0x000000520d3f7220 */ /* 0x080fe20000410000 */
[-C--:B------:R-:W-:Y:S01]  /*3300*/  FMUL.FTZ R91, R14, R82.reuse ;  /* 0x000000520e5b7220 */ /* 0x080fe20000410000 */
[----:B------:R4:W1:Y:S01]  /*3310*/  MUFU.TANH R61, R12 ;  /* 0x0000000c003d7308 */ /* 0x0008620000002400 */
[-C--:B------:R-:W-:Y:S01]  /*3320*/  FMUL.FTZ R93, R15, R82.reuse ;  /* 0x000000520f5d7220 */ /* 0x080fe20000410000 */
[----:B------:R-:W-:-:S03]  /*3330*/  FMUL.FTZ R31, R31, R82 ;  /* 0x000000521f1f7220 */ /* 0x000fc60000410000 */
[C---:B------:R-:W-:Y:S01]  /*3340*/  HMMA.16816.F32 R72, R36.reuse, R32, R24 ;  /* 0x000000202448723c */ /* 0x040fe20000001818 */
[----:B------:R-:W-:Y:S02]  /*3350*/  LDSM.16.M88.4 R24, [R85+0x5400] ;  /* 0x005400005518783b */ /* 0x000fe40000000200 */
[----:B------:R-:W1:Y:S05]  /*3360*/  MUFU.TANH R63, R63 ;  /* 0x0000003f003f7308 */ /* 0x000e6a0000002400 */
[----:B------:R-:W-:Y:S01]  /*3370*/  HMMA.16816.F32 R56, R36, R34, R56 ;  /* 0x000000222438723c */ /* 0x000fe20000001838 */
[----:B------:R-:W-:Y:S02]  /*3380*/  LDSM.16.M88.4 R32, [R85+0x4c00] ;  /* 0x004c00005520783b */ /* 0x000fe40000000200 */
[----:B------:R-:W3:Y:S02]  /*3390*/  MUFU.TANH R91, R91 ;  /* 0x0000005b005b7308 */ /* 0x000ee40000002400 */
[----:B----4-:R-:W4:Y:S03]  /*33a0*/  LDSM.16.M88.4 R12, [R123+0x5800] ;  /* 0x005800007b0c783b */ /* 0x010f260000000200 */
[----:B--2---:R-:W-:Y:S01]  /*33b0*/  HMMA.16816.F32 R44, R64, R16, R44 ;  /* 0x00000010402c723c */ /* 0x004fe2000000182c */
[----:B------:R-:W-:-:S02]  /*33c0*/  FMUL.FTZ R17, R28, R82 ;  /* 0x000000521c117220 */ /* 0x000fc40000410000 */
[----:B------:R-:W2:Y:S05]  /*33d0*/  MUFU.TANH R93, R93 ;  /* 0x0000005d005d7308 */ /* 0x000eaa0000002400 */
[C---:B-1----:R-:W-:Y:S03]  /*33e0*/  HMMA.16816.F32 R68, R36.reuse, R4, R68 ;  /* 0x000000042444723c */ /* 0x042fe60000001844 */
[----:B------:R-:W1:Y:S05]  /*33f0*/  MUFU.TANH R17, R17 ;  /* 0x0000001100117308 */ /* 0x000e6a0000002400 */
[----:B------:R-:W-:Y:S01]  /*3400*/  HMMA.16816.F32 R48, R36, R6, R48 ;  /* 0x000000062430723c */ /* 0x000fe20000001830 */
[----:B------:R-:W5:Y:S02]  /*3410*/  LDSM.16.M88.4 R4, [R123+0x5c00] ;  /* 0x005c00007b04783b */ /* 0x000f640000000200 */
[----:B------:R-:W1:Y:S05]  /*3420*/  MUFU.TANH R31, R31 ;  /* 0x0000001f001f7308 */ /* 0x000e6a0000002400 */
[----:B------:R-:W-:Y:S08]  /*3430*/  HMMA.16816.F32 R40, R64, R18, R40 ;  /* 0x000000124028723c */ /* 0x000ff00000001828 */
[C---:B---3--:R-:W-:Y:S08]  /*3440*/  HMMA.16816.F32 R72, R20.reuse, R52, R72 ;  /* 0x000000341448723c */ /* 0x048ff00000001848 */
[C---:B------:R-:W-:Y:S01]  /*3450*/  HMMA.16816.F32 R56, R20.reuse, R54, R56 ;  /* 0x000000361438723c */ /* 0x040fe20000001838 */
[----:B------:R-:W3:Y:S07]  /*3460*/  LDSM.16.M88.4 R52, [R85+0x5800] ;  /* 0x005800005534783b */ /* 0x000eee0000000200 */
[C---:B----4-:R-:W-:Y:S08]  /*3470*/  HMMA.16816.F32 R68, R20.reuse, R12, R68 ;  /* 0x0000000c1444723c */ /* 0x050ff00000001844 */
[----:B------:R-:W-:Y:S01]  /*3480*/  HMMA.16816.F32 R48, R20, R14, R48 ;  /* 0x0000000e1430723c */ /* 0x000fe20000001830 */
[----:B------:R-:W4:Y:S01]  /*3490*/  LDSM.16.M88.4 R12, [R85+0x5c00] ;  /* 0x005c0000550c783b */ /* 0x000f220000000200 */
[----:B------:R-:W-:-:S06]  /*34a0*/  DEPBAR.LE SB0, 0x0 ;  /* 0x000080000000791a */ /* 0x000fcc0000000000 */
[C---:B------:R-:W-:Y:S01]  /*34b0*/  HMMA.16816.F32 R44, R36.reuse, R32, R44 ;  /* 0x00000020242c723c */ /* 0x040fe2000000182c */
[----:B------:R-:W-:Y:S01]  /*34c0*/  VIADD R32, R0, 0xffffffff ;  /* 0xffffffff00207836 */ /* 0x000fe20000000000 */
[----:B------:R-:W-:Y:S04]  /*34d0*/  BAR.SYNC.DEFER_BLOCKING 0x0 ;  /* 0x0000000000007b1d */ /* 0x000fe80000010000 */
[----:B------:R-:W-:Y:S02]  /*34e0*/  ISETP.GT.AND P0, PT, R32, R145, PT ;  /* 0x000000912000720c */ /* 0x000fe40003f04270 */
[----:B------:R-:W-:Y:S08]  /*34f0*/  HMMA.16816.F32 R40, R36, R34, R40 ;  /* 0x000000222428723c */ /* 0x000ff00000001828 */
[----:B------:R-:W-:Y:S01]  /*3500*/  HMMA.16816.F32 R72, R8, R24, R72 ;  /* 0x000000180848723c */ /* 0x000fe20000001848 */
[-C--:B------:R-:W-:Y:S01]  /*3510*/  FMUL.FTZ R25, R29, R82.reuse ;  /* 0x000000521d197220 */ /* 0x080fe20000410000 */
[----:B------:R-:W-:-:S05]  /*3520*/  FMUL.FTZ R29, R30, R82 ;  /* 0x000000521e1d7220 */ /* 0x000fca0000410000 */
[----:B------:R-:W1:Y:S01]  /*3530*/  MUFU.TANH R25, R25 ;  /* 0x0000001900197308 */ /* 0x000e620000002400 */
[C---:B-----5:R-:W-:Y:S01]  /*3540*/  HMMA.16816.F32 R44, R20.reuse, R4, R44 ;  /* 0x00000004142c723c */ /* 0x060fe2000000182c */
[C---:B------:R-:W-:Y:S02]  /*3550*/  IADD3 R4, PT, PT, R138.reuse, R83, RZ ;  /* 0x000000538a047210 */ /* 0x040fe40007ffe0ff */
[----:B------:R-:W-:Y:S02]  /*3560*/  IADD3 R138, PT, PT, R138, R81, RZ ;  /* 0x000000518a8a7210 */ /* 0x000fe40007ffe0ff */
[----:B------:R-:W-:Y:S02]  /*3570*/  VIADDMNMX R139, R4, 0x1, R79, PT ;  /* 0x00000001048b7846 */ /* 0x000fe4000380014f */
[----:B------:R-:W1:Y:S01]  /*3580*/  MUFU.TANH R29, R29 ;  /* 0x0000001d001d7308 */ /* 0x000e620000002400 */
[----:B------:R-:W-:Y:S01]  /*3590*/  HMMA.16816.F32 R40, R20, R6, R40 ;  /* 0x000000061428723c */ /* 0x000fe20000001828 */
[----:B------:R-:W-:-:S02]  /*35a0*/  VIMNMX R140, PT, PT, RZ, R138, !PT ;  /* 0x0000008aff8c7248 */ /* 0x000fc40007fe0100 */
[-C--:B------:R-:W-:Y:S01]  /*35b0*/  FMUL.FTZ R33, R75, R82.reuse ;  /* 0x000000524b217220 */ /* 0x080fe20000410000 */
[-C--:B------:R-:W-:Y:S01]  /*35c0*/  FMUL.FTZ R72, R72, R82.reuse ;  /* 0x0000005248487220 */ /* 0x080fe20000410000 */
[----:B------:R-:W-:Y:S02]  /*35d0*/  VIADDMNMX R137, R4, 0x9, R79, PT ;  /* 0x0000000904897846 */ /* 0x000fe4000380014f */
[----:B------:R-:W-:Y:S01]  /*35e0*/  VIADDMNMX R138, R138, 0x8, RZ, !PT ;  /* 0x000000088a8a7846 */ /* 0x000fe200078001ff */
[C---:B---3--:R-:W-:Y:S01]  /*35f0*/  HMMA.16816.F32 R48, R8.reuse, R54, R48 ;  /* 0x000000360830723c */ /* 0x048fe20000001830 */
[----:B------:R3:W1:Y:S07]  /*3600*/  MUFU.TANH R95, R72 ;  /* 0x00000048005f7308 */ /* 0x00066e0000002400 */
[C---:B------:R-:W-:Y:S01]  /*3610*/  HMMA.16816.F32 R56, R8.reuse, R26, R56 ;  /* 0x0000001a0838723c */ /* 0x040fe20000001838 */
[-C--:B------:R-:W-:Y:S01]  /*3620*/  FMUL.FTZ R27, R73, R82.reuse ;  /* 0x00000052491b7220 */ /* 0x080fe20000410000 */
[-C--:B------:R-:W-:Y:S01]  /*3630*/  FMUL.FTZ R73, R74, R82.reuse ;  /* 0x000000524a497220 */ /* 0x080fe20000410000 */
[----:B------:R-:W1:Y:S05]  /*3640*/  MUFU.TANH R33, R33 ;  /* 0x0000002100217308 */ /* 0x000e6a0000002400 */
[C---:B------:R-:W-:Y:S03]  /*3650*/  HMMA.16816.F32 R68, R8.reuse, R52, R68 ;  /* 0x000000340844723c */ /* 0x040fe60000001844 */
[-C--:B------:R-:W-:Y:S01]  /*3660*/  FMUL.FTZ R21, R51, R82.reuse ;  /* 0x0000005233157220 */ /* 0x080fe20000410000 */
[-C--:B------:R-:W-:Y:S01]  /*3670*/  FMUL.FTZ R7, R49, R82.reuse ;  /* 0x0000005231077220 */ /* 0x080fe20000410000 */
[-C--:B------:R-:W-:Y:S01]  /*3680*/  FMUL.FTZ R23, R50, R82.reuse ;  /* 0x0000005232177220 */ /* 0x080fe20000410000 */
[----:B------:R-:W1:Y:S02]  /*3690*/  MUFU.TANH R27, R27 ;  /* 0x0000001b001b7308 */ /* 0x000e640000002400 */
[----:B----4-:R-:W-:Y:S01]  /*36a0*/  HMMA.16816.F32 R44, R8, R12, R44 ;  /* 0x0000000c082c723c */ /* 0x010fe2000000182c */
[----:B------:R-:W-:-:S02]  /*36b0*/  FMUL.FTZ R13, R48, R82 ;  /* 0x00000052300d7220 */ /* 0x000fc40000410000 */
        /* <DEDUP_REMOVED lines=33> */
[----:B------:R-:W1:Y:S08]  /*38d0*/  MUFU.TANH R51, R51 ;  /* 0x0000003300337308 */ /* 0x000e700000002400 */
[----:B------:R3:W1:Y:S08]  /*38e0*/  MUFU.TANH R47, R40 ;  /* 0x00000028002f7308 */ /* 0x0006700000002400 */
[----:B------:R3:W1:Y:S08]  /*38f0*/  MUFU.TANH R45, R41 ;  /* 0x00000029002d7308 */ /* 0x0006700000002400 */
[----:B------:R3:W1:Y:S08]  /*3900*/  MUFU.TANH R57, R42 ;  /* 0x0000002a00397308 */ /* 0x0006700000002400 */
[----:B------:R-:W1:Y:S01]  /*3910*/  MUFU.TANH R43, R43 ;  /* 0x0000002b002b7308 */ /* 0x000e620000002400 */
[----:B--2-4-:R-:W-:Y:S05]  /*3920*/  @!P0 BRA `(.L_x_11052) ;  /* 0x0000000400c08947 */ /* 0x014fea0003800000 */
        /* <DEDUP_REMOVED lines=13> */
.L_x_11054:
[----:B------:R-:W2:Y:S01]  /*3a00*/  LD.E R15, desc[UR4][R2.64+0x170] ;  /* 0x00017004020f7980 */ /* 0x000ea2000c101900 */
[----:B------:R-:W-:Y:S02]  /*3a10*/  LEA R12, R0, 0xffffff80, 0x6 ;  /* 0xffffff80000c7811 */ /* 0x000fe400078e30ff */
[----:B------:R-:W-:Y:S01]  /*3a20*/  IABS R6, R78 ;  /* 0x0000004e00067213 */ /* 0x000fe20000000000 */
[----:B------:R-:W4:Y:S01]  /*3a30*/  LD.E.64 R66, desc[UR4][R2.64+0x20] ;  /* 0x0000200402427980 */ /* 0x000f22000c101b00 */
        /* <DEDUP_REMOVED lines=11> */
[----:B------:R-:W3:Y:S02]  /*3af0*/  F2I.FTZ.U32.TRUNC.NTZ R65, R64 ;  /* 0x0000004000417305 */ /* 0x000ee4000021f000 */
[----:B---3--:R-:W-:Y:S01]  /*3b00*/  IMAD.MOV R41, RZ, RZ, -R65 ;  /* 0x000000ffff297224 */ /* 0x008fe200078e0a41 */
        /* <DEDUP_REMOVED lines=43> */
.L_x_11055:
[----:B------:R-:W-:Y:S05]  /*3dc0*/  BSYNC.RECONVERGENT B0 ;  /* 0x0000000000007941 */ /* 0x000fea0003800200 */
.L_x_11053:
        /* <DEDUP_REMOVED lines=38> */
.L_x_11052:
[----:B------:R-:W-:Y:S05]  /*4030*/  BSYNC.RECONVERGENT B1 ;  /* 0x0000000000017941 */ /* 0x000fea0003800200 */
.L_x_11051:
[----:B------:R-:W4:Y:S01]  /*4040*/  LD.E R107, desc[UR4][R2.64+0xdc] ;  /* 0x0000dc04026b7980 */ /* 0x000f22000c101900 */
[----:B------:R-:W-:Y:S02]  /*4050*/  IMAD.SHL.U32 R87, R129, 0x2, RZ ;  /* 0x0000000281577824 */ /* 0x000fe400078e00ff */
[----:B------:R-:W-:-:S03]  /*4060*/  IMAD.IADD R121, R84, 0x1, R121 ;  /* 0x0000000154797824 */ /* 0x000fc600078e0279 */
[----:B------:R-:W-:-:S05]  /*4070*/  LOP3.LUT R87, R87, 0x6, RZ, 0xc0, !PT ;  /* 0x0000000657577812 */ /* 0x000fca00078ec0ff */
[----:B------:R-:W-:-:S04]  /*4080*/  IMAD R65, R32, 0x40, R87 ;  /* 0x0000004020417824 */ /* 0x000fc800078e0257 */
[C---:B------:R-:W-:Y:S01]  /*4090*/  IMAD.IADD R6, R65.reuse, 0x1, R118 ;  /* 0x0000000141067824 */ /* 0x040fe200078e0276 */
[CC--:B------:R-:W-:Y:S01]  /*40a0*/  ISETP.GE.AND P6, PT, R65.reuse, R140.reuse, PT ;  /* 0x0000008c4100720c */ /* 0x0c0fe20003fc6270 */
[C---:B------:R-:W-:Y:S01]  /*40b0*/  VIADD R12, R65.reuse, 0x1 ;  /* 0x00000001410c7836 */ /* 0x040fe20000000000 */
[----:B------:R-:W-:Y:S01]  /*40c0*/  ISETP.GE.AND P2, PT, R65, R139, PT ;  /* 0x0000008b4100720c */ /* 0x000fe20003f46270 */
[C-C-:B------:R-:W-:Y:S01]  /*40d0*/  IMAD.IADD R4, R121.reuse, 0x1, -R6.reuse ;  /* 0x0000000179047824 */ /* 0x140fe200078e0a06 */
[----:B--2---:R-:W-:Y:S02]  /*40e0*/  IADD3 R11, PT, PT, R121, -0x1, -R6 ;  /* 0xffffffff790b7810 */ /* 0x004fe40007ffe806 */
[----:B------:R-:W-:Y:S02]  /*40f0*/  ISETP.GE.AND P0, PT, R12, R140, PT ;  /* 0x0000008c0c00720c */ /* 0x000fe40003f06270 */
[----:B------:R-:W-:Y:S02]  /*4100*/  IABS R11, R11 ;  /* 0x0000000b000b7213 */ /* 0x000fe40000000000 */
[----:B------:R-:W-:-:S02]  /*4110*/  IABS R10, R4 ;  /* 0x00000004000a7213 */ /* 0x000fc40000000000 */
[----:B------:R-:W-:Y:S02]  /*4120*/  I2FP.F32.S32 R11, R11 ;  /* 0x0000000b000b7245 */ /* 0x000fe40000201400 */
[----:B------:R-:W-:Y:S02]  /*4130*/  I2FP.F32.S32 R10, R10 ;  /* 0x0000000a000a7245 */ /* 0x000fe40000201400 */
[----:B------:R-:W-:Y:S01]  /*4140*/  ISETP.GE.AND P3, PT, R12, R139, PT ;  /* 0x0000008b0c00720c */ /* 0x000fe20003f66270 */
[C---:B------:R-:W-:Y:S01]  /*4150*/  FFMA.FTZ R63, -R156.reuse, R11, R63 ;  /* 0x0000000b9c3f7223 */ /* 0x040fe2000001013f */
[----:B------:R-:W-:Y:S02]  /*4160*/  VIADD R11, R65, 0x8 ;  /* 0x00000008410b7836 */ /* 0x000fe40000000000 */
[----:B---3--:R-:W-:Y:S01]  /*4170*/  FFMA.FTZ R41, -R156, R10, R61 ;  /* 0x0000000a9c297223 */ /* 0x008fe2000001013d */
[----:B------:R-:W-:Y:S01]  /*4180*/  VIADD R4, R4, 0xfffffff8 ;  /* 0xfffffff804047836 */ /* 0x000fe20000000000 */
[----:B------:R-:W-:-:S02]  /*4190*/  IADD3 R14, PT, PT, R121, -0x18, -R6 ;  /* 0xffffffe8790e7810 */ /* 0x000fc40007ffe806 */
[----:B------:R-:W-:Y:S02]  /*41a0*/  FSEL R15, R63, -INF , P0 ;  /* 0xff8000003f0f7808 */ /* 0x000fe40000000000 */
[----:B------:R-:W-:Y:S02]  /*41b0*/  FSEL R41, R41, -INF , P6 ;  /* 0xff80000029297808 */ /* 0x000fe40003000000 */
[----:B------:R-:W-:Y:S02]  /*41c0*/  FSEL R15, R15, -INF , !P3 ;  /* 0xff8000000f0f7808 */ /* 0x000fe40005800000 */
[----:B------:R-:W-:Y:S02]  /*41d0*/  FSEL R41, R41, -INF , !P2 ;  /* 0xff80000029297808 */ /* 0x000fe40005000000 */
[C---:B------:R-:W-:Y:S02]  /*41e0*/  ISETP.GE.AND P4, PT, R12.reuse, R138, PT ;  /* 0x0000008a0c00720c */ /* 0x040fe40003f86270 */
[----:B------:R-:W-:-:S02]  /*41f0*/  ISETP.GE.AND P5, PT, R12, R137, PT ;  /* 0x000000890c00720c */ /* 0x000fc40003fa6270 */
[C---:B------:R-:W-:Y:S02]  /*4200*/  ISETP.GE.AND P6, PT, R11.reuse, R140, PT ;  /* 0x0000008c0b00720c */ /* 0x040fe40003fc6270 */
[C---:B------:R-:W-:Y:S02]  /*4210*/  ISETP.GE.AND P2, PT, R11.reuse, R139, PT ;  /* 0x0000008b0b00720c */ /* 0x040fe40003f46270 */
[C---:B------:R-:W-:Y:S02]  /*4220*/  ISETP.GE.AND P0, PT, R11.reuse, R138, PT ;  /* 0x0000008a0b00720c */ /* 0x040fe40003f06270 */
[----:B------:R-:W-:Y:S02]  /*4230*/  ISETP.GE.AND P3, PT, R11, R137, PT ;  /* 0x000000890b00720c */ /* 0x000fe40003f66270 */
[----:B------:R-:W-:Y:S02]  /*4240*/  IABS R4, R4 ;  /* 0x0000000400047213 */ /* 0x000fe40000000000 */
[----:B------:R-:W-:-:S02]  /*4250*/  IADD3 R11, PT, PT, R121, -0x10, -R6 ;  /* 0xfffffff0790b7810 */ /* 0x000fc40007ffe806 */
[C-C-:B------:R-:W-:Y:S02]  /*4260*/  IADD3 R12, PT, PT, R121.reuse, -0x19, -R6.reuse ;  /* 0xffffffe7790c7810 */ /* 0x140fe40007ffe806 */
[----:B------:R-:W-:Y:S02]  /*4270*/  IABS R14, R14 ;  /* 0x0000000e000e7213 */ /* 0x000fe40000000000 */
[C-C-:B------:R-:W-:Y:S02]  /*4280*/  IADD3 R8, PT, PT, R121.reuse, -0x9, -R6.reuse ;  /* 0xfffffff779087810 */ /* 0x140fe40007ffe806 */
[----:B------:R-:W-:Y:S02]  /*4290*/  IADD3 R16, PT, PT, R121, -0x11, -R6 ;  /* 0xffffffef79107810 */ /* 0x000fe40007ffe806 */
[----:B------:R-:W-:Y:S02]  /*42a0*/  I2FP.F32.S32 R4, R4 ;  /* 0x0000000400047245 */ /* 0x000fe40000201400 */
[----:B------:R-:W-:-:S02]  /*42b0*/  IABS R11, R11 ;  /* 0x0000000b000b7213 */ /* 0x000fc40000000000 */
[----:B------:R-:W-:Y:S02]  /*42c0*/  IABS R12, R12 ;  /* 0x0000000c000c7213 */ /* 0x000fe40000000000 */
[----:B------:R-:W-:Y:S02]  /*42d0*/  I2FP.F32.S32 R14, R14 ;  /* 0x0000000e000e7245 */ /* 0x000fe40000201400 */
[----:B------:R-:W-:Y:S02]  /*42e0*/  IABS R8, R8 ;  /* 0x0000000800087213 */ /* 0x000fe40000000000 */
[----:B------:R-:W-:Y:S01]  /*42f0*/  IABS R16, R16 ;  /* 0x0000001000107213 */ /* 0x000fe20000000000 */
[C---:B-1----:R-:W-:Y:S01]  /*4300*/  FFMA.FTZ R17, -R156.reuse, R4, R17 ;  /* 0x000000049c117223 */ /* 0x042fe20000010111 */
[----:B------:R-:W-:Y:S01]  /*4310*/  I2FP.F32.S32 R11, R11 ;  /* 0x0000000b000b7245 */ /* 0x000fe20000201400 */
[C---:B------:R-:W-:Y:S01]  /*4320*/  FFMA.FTZ R75, -R156.reuse, R14, R75 ;  /* 0x0000000e9c4b7223 */ /* 0x040fe2000001014b */
[----:B------:R-:W-:Y:S01]  /*4330*/  I2FP.F32.S32 R12, R12 ;  /* 0x0000000c000c7245 */ /* 0x000fe20000201400 */
[----:B------:R-:W-:Y:S01]  /*4340*/  VIADD R28, R65, 0x9 ;  /* 0x00000009411c7836 */ /* 0x000fe20000000000 */
[----:B------:R-:W-:Y:S01]  /*4350*/  I2FP.F32.S32 R8, R8 ;  /* 0x0000000800087245 */ /* 0x000fe20000201400 */
[C---:B------:R-:W-:Y:S01]  /*4360*/  FFMA.FTZ R95, -R156.reuse, R11, R95 ;  /* 0x0000000b9c5f7223 */ /* 0x040fe2000001015f */
[----:B------:R-:W-:Y:S01]  /*4370*/  I2FP.F32.S32 R16, R16 ;  /* 0x0000001000107245 */ /* 0x000fe20000201400 */
[C---:B------:R-:W-:Y:S01]  /*4380*/  FFMA.FTZ R53, -R156.reuse, R12, R53 ;  /* 0x0000000c9c357223 */ /* 0x040fe20000010135 */
[C-C-:B------:R-:W-:Y:S01]  /*4390*/  IADD3 R4, PT, PT, R121.reuse, -0x31, -R6.reuse ;  /* 0xffffffcf79047810 */ /* 0x140fe20007ffe806 */
[C---:B------:R-:W-:Y:S01]  /*43a0*/  FFMA.FTZ R25, -R156.reuse, R8, R25 ;  /* 0x000000089c197223 */ /* 0x040fe20000010119 */
[--C-:B------:R-:W-:Y:S01]  /*43b0*/  IADD3 R14, PT, PT, R121, -0x28, -R6.reuse ;  /* 0xffffffd8790e7810 */ /* 0x100fe20007ffe806 */
[----:B------:R-:W-:Y:S01]  /*43c0*/  FFMA.FTZ R11, -R156, R16, R27 ;  /* 0x000000109c0b7223 */ /* 0x000fe2000001011b */
[----:B------:R-:W-:Y:S01]  /*43d0*/  IABS R109, R4 ;  /* 0x00000004006d7213 */ /* 0x000fe20000000000 */
[----:B------:R-:W-:Y:S01]  /*43e0*/  VIADD R27, R65, 0x10 ;  /* 0x00000010411b7836 */ /* 0x000fe20000000000 */
[----:B------:R-:W-:-:S02]  /*43f0*/  IADD3 R12, PT, PT, R121, -0x29, -R6 ;  /* 0xffffffd7790c7810 */ /* 0x000fc40007ffe806 */
[----:B------:R-:W-:Y:S02]  /*4400*/  IABS R14, R14 ;  /* 0x0000000e000e7213 */ /* 0x000fe40000000000 */
[----:B------:R-:W-:Y:S02]  /*4410*/  FSEL R4, R17, -INF , P6 ;  /* 0xff80000011047808 */ /* 0x000fe40003000000 */
[----:B------:R-:W-:Y:S02]  /*4420*/  IADD3 R8, PT, PT, R121, -0x20, -R6 ;  /* 0xffffffe079087810 */ /* 0x000fe40007ffe806 */
[----:B------:R-:W-:Y:S02]  /*4430*/  ISETP.GE.AND P6, PT, R28, R140, PT ;  /* 0x0000008c1c00720c */ /* 0x000fe40003fc6270 */
[----:B------:R-:W-:Y:S02]  /*4440*/  IABS R12, R12 ;  /* 0x0000000c000c7213 */ /* 0x000fe40000000000 */
[----:B------:R-:W-:Y:S01]  /*4450*/  I2FP.F32.S32 R14, R14 ;  /* 0x0000000e000e7245 */ /* 0x000fe20000201400 */
[----:B------:R-:W-:Y:S01]  /*4460*/  VIADD R26, R65, 0x11 ;  /* 0x00000011411a7836 */ /* 0x000fe20000000000 */
[----:B------:R-:W-:-:S02]  /*4470*/  IABS R8, R8 ;  /* 0x0000000800087213 */ /* 0x000fc40000000000 */
[----:B------:R-:W-:Y:S02]  /*4480*/  FSEL R17, R25, -INF , P6 ;  /* 0xff80000019117808 */ /* 0x000fe40003000000 */
[----:B------:R-:W-:Y:S02]  /*4490*/  ISETP.GE.AND P6, PT, R27, R140, PT ;  /* 0x0000008c1b00720c */ /* 0x000fe40003fc6270 */
[----:B------:R-:W-:Y:S02]  /*44a0*/  FSEL R4, R4, -INF , !P2 ;  /* 0xff80000004047808 */ /* 0x000fe40005000000 */
[----:B------:R-:W-:Y:S01]  /*44b0*/  I2FP.F32.S32 R18, R12 ;  /* 0x0000000c00127245 */ /* 0x000fe20000201400 */
[----:B------:R-:W-:Y:S01]  /*44c0*/  FFMA.FTZ R12, -R156, R14, R13 ;  /* 0x0000000e9c0c7223 */ /* 0x000fe2000001010d */
[----:B------:R-:W-:Y:S02]  /*44d0*/  ISETP.GE.AND P2, PT, R28, R139, PT ;  /* 0x0000008b1c00720c */ /* 0x000fe40003f46270 */
[----:B------:R-:W-:-:S02]  /*44e0*/  I2FP.F32.S32 R8, R8 ;  /* 0x0000000800087245 */ /* 0x000fc40000201400 */
[----:B------:R-:W-:Y:S01]  /*44f0*/  IADD3 R16, PT, PT, R121, -0x21, -R6 ;  /* 0xffffffdf79107810 */ /* 0x000fe20007ffe806 */
[----:B------:R-:W-:Y:S01]  /*4500*/  VIADD R25, R65, 0x18 ;  /* 0x0000001841197836 */ /* 0x000fe20000000000 */
[----:B------:R-:W-:Y:S01]  /*4510*/  FSEL R13, R95, -INF , P6 ;  /* 0xff8000005f0d7808 */ /* 0x000fe20003000000 */
[----:B------:R-:W-:Y:S01]  /*4520*/  FFMA.FTZ R55, -R156, R8, R55 ;  /* 0x000000089c377223 */ /* 0x000fe20000010137 */
[----:B------:R-:W-:Y:S02]  /*4530*/  ISETP.GE.AND P6, PT, R26, R140, PT ;  /* 0x0000008c1a00720c */ /* 0x000fe40003fc6270 */
[----:B------:R-:W-:Y:S02]  /*4540*/  FSEL R17, R17, -INF , !P2 ;  /* 0xff80000011117808 */ /* 0x000fe40005000000 */
[----:B------:R-:W-:Y:S02]  /*4550*/  IABS R16, R16 ;  /* 0x0000001000107213 */ /* 0x000fe40000000000 */
[----:B------:R-:W-:-:S02]  /*4560*/  ISETP.GE.AND P2, PT, R27, R139, PT ;  /* 0x0000008b1b00720c */ /* 0x000fc40003f46270 */
[----:B------:R-:W-:Y:S01]  /*4570*/  I2FP.F32.S32 R109, R109 ;  /* 0x0000006d006d7245 */ /* 0x000fe20000201400 */
[----:B------:R-:W-:Y:S01]  /*4580*/  VIADD R24, R65, 0x19 ;  /* 0x0000001941187836 */ /* 0x000fe20000000000 */
[----:B------:R-:W-:Y:S02]  /*4590*/  IADD3 R8, PT, PT, R121, -0x30, -R6 ;  /* 0xffffffd079087810 */ /* 0x000fe40007ffe806 */
[----:B------:R-:W-:Y:S02]  /*45a0*/  FSEL R11, R11, -INF , P6 ;  /* 0xff8000000b0b7808 */ /* 0x000fe40003000000 */
[----:B------:R-:W-:Y:S02]  /*45b0*/  ISETP.GE.AND P6, PT, R25, R140, PT ;  /* 0x0000008c1900720c */ /* 0x000fe40003fc6270 */
[----:B------:R-:W-:Y:S02]  /*45c0*/  I2FP.F32.S32 R16, R16 ;  /* 0x0000001000107245 */ /* 0x000fe40000201400 */
[----:B------:R-:W-:Y:S01]  /*45d0*/  FSEL R13, R13, -INF , !P2 ;  /* 0xff8000000d0d7808 */ /* 0x000fe20005000000 */
[----:B------:R-:W-:Y:S01]  /*45e0*/  FFMA.FTZ R109, -R156, R109, R9 ;  /* 0x0000006d9c6d7223 */ /* 0x000fe20000010109 */
[----:B------:R-:W-:-:S02]  /*45f0*/  ISETP.GE.AND P2, PT, R26, R139, PT ;  /* 0x0000008b1a00720c */ /* 0x000fc40003f46270 */
[----:B------:R-:W-:Y:S01]  /*4600*/  IABS R8, R8 ;  /* 0x0000000800087213 */ /* 0x000fe20000000000 */
[----:B------:R-:W-:Y:S01]  /*4610*/  VIADD R22, R65, 0x20 ;  /* 0x0000002041167836 */ /* 0x000fe20000000000 */
[----:B------:R-:W-:Y:S01]  /*4620*/  FSEL R9, R75, -INF , P6 ;  /* 0xff8000004b097808 */ /* 0x000fe20003000000 */
[----:B------:R-:W-:Y:S01]  /*4630*/  FFMA.FTZ R39, -R156, R16, R39 ;  /* 0x000000109c277223 */ /* 0x000fe20000010127 */
[----:B------:R-:W-:Y:S02]  /*4640*/  ISETP.GE.AND P6, PT, R24, R140, PT ;  /* 0x0000008c1800720c */ /* 0x000fe40003fc6270 */
[----:B------:R-:W-:Y:S02]  /*4650*/  FSEL R11, R11, -INF , !P2 ;  /* 0xff8000000b0b7808 */ /* 0x000fe40005000000 */
[----:B------:R-:W-:Y:S01]  /*4660*/  I2FP.F32.S32 R16, R8 ;  /* 0x0000000800107245 */ /* 0x000fe20000201400 */
[----:B------:R-:W-:Y:S01]  /*4670*/  FFMA.FTZ R8, -R156, R18, R7 ;  /* 0x000000129c087223 */ /* 0x000fe20000010107 */
[----:B------:R-:W-:Y:S01]  /*4680*/  ISETP.GE.AND P2, PT, R25, R139, PT ;  /* 0x0000008b1900720c */ /* 0x000fe20003f46270 */
[----:B------:R-:W-:Y:S01]  /*4690*/  VIADD R120, R121, 0x8 ;  /* 0x0000000879787836 */ /* 0x000fe20000000000 */
[----:B------:R-:W-:Y:S01]  /*46a0*/  FSEL R7, R53, -INF , P6 ;  /* 0xff80000035077808 */ /* 0x000fe20003000000 */
[----:B------:R-:W-:Y:S01]  /*46b0*/  VIADD R20, R65, 0x21 ;  /* 0x0000002141147836 */ /* 0x000fe20000000000 */
[----:B------:R-:W-:-:S02]  /*46c0*/  ISETP.GE.AND P6, PT, R22, R140, PT ;  /* 0x0000008c1600720c */ /* 0x000fc40003fc6270 */
[----:B------:R-:W-:Y:S01]  /*46d0*/  FSEL R9, R9, -INF , !P2 ;  /* 0xff80000009097808 */ /* 0x000fe20005000000 */
[----:B------:R-:W-:Y:S01]  /*46e0*/  IMAD.IADD R14, R120, 0x1, -R6 ;  /* 0x00000001780e7824 */ /* 0x000fe200078e0a06 */
[-C--:B------:R-:W-:Y:S01]  /*46f0*/  ISETP.GE.AND P2, PT, R24, R139.reuse, PT ;  /* 0x0000008b1800720c */ /* 0x080fe20003f46270 */
[----:B------:R-:W-:Y:S01]  /*4700*/  VIADD R18, R65, 0x28 ;  /* 0x0000002841127836 */ /* 0x000fe20000000000 */
[----:B------:R-:W-:Y:S02]  /*4710*/  FSEL R55, R55, -INF , P6 ;  /* 0xff80000037377808 */ /* 0x000fe40003000000 */
[----:B------:R-:W-:Y:S02]  /*4720*/  ISETP.GE.AND P6, PT, R20, R140, PT ;  /* 0x0000008c1400720c */ /* 0x000fe40003fc6270 */
[----:B------:R-:W-:Y:S02]  /*4730*/  FSEL R7, R7, -INF , !P2 ;  /* 0xff80000007077808 */ /* 0x000fe40005000000 */
[----:B------:R-:W-:Y:S01]  /*4740*/  ISETP.GE.AND P2, PT, R22, R139, PT ;  /* 0x0000008b1600720c */ /* 0x000fe20003f46270 */
[----:B------:R-:W-:Y:S01]  /*4750*/  FFMA.FTZ R59, -R156, R16, R59 ;  /* 0x000000109c3b7223 */ /* 0x000fe2000001013b */
[----:B------:R-:W-:Y:S01]  /*4760*/  IABS R14, R14 ;  /* 0x0000000e000e7213 */ /* 0x000fe20000000000 */
[----:B------:R-:W-:Y:S01]  /*4770*/  VIADD R16, R65, 0x29 ;  /* 0x0000002941107836 */ /* 0x000fe20000000000 */
[----:B------:R-:W-:-:S02]  /*4780*/  FSEL R39, R39, -INF , P6 ;  /* 0xff80000027277808 */ /* 0x000fc40003000000 */
[----:B------:R-:W-:Y:S02]  /*4790*/  ISETP.GE.AND P6, PT, R18, R140, PT ;  /* 0x0000008c1200720c */ /* 0x000fe40003fc6270 */
[----:B------:R-:W-:Y:S02]  /*47a0*/  FSEL R153, R55, -INF , !P2 ;  /* 0xff80000037997808 */ /* 0x000fe40005000000 */
[----:B------:R-:W-:Y:S02]  /*47b0*/  IADD3 R30, PT, PT, R120, -0x1, -R6 ;  /* 0xffffffff781e7810 */ /* 0x000fe40007ffe806 */
[----:B------:R-:W-:Y:S02]  /*47c0*/  I2FP.F32.S32 R14, R14 ;  /* 0x0000000e000e7245 */ /* 0x000fe40000201400 */
[----:B------:R-:W-:Y:S02]  /*47d0*/  ISETP.GE.AND P2, PT, R20, R139, PT ;  /* 0x0000008b1400720c */ /* 0x000fe40003f46270 */
[----:B------:R-:W-:-:S02]  /*47e0*/  FSEL R12, R12, -INF , P6 ;  /* 0xff8000000c0c7808 */ /* 0x000fc40003000000 */
[----:B------:R-:W-:Y:S02]  /*47f0*/  ISETP.GE.AND P6, PT, R16, R140, PT ;  /* 0x0000008c1000720c */ /* 0x000fe40003fc6270 */
[----:B------:R-:W-:Y:S01]  /*4800*/  IABS R30, R30 ;  /* 0x0000001e001e7213 */ /* 0x000fe20000000000 */
[----:B------:R-:W-:Y:S01]  /*4810*/  FFMA.FTZ R91, -R156, R14, R91 ;  /* 0x0000000e9c5b7223 */ /* 0x000fe2000001015b */
[----:B------:R-:W-:Y:S01]  /*4820*/  FSEL R135, R39, -INF , !P2 ;  /* 0xff80000027877808 */ /* 0x000fe20005000000 */
[C---:B------:R-:W-:Y:S01]  /*4830*/  VIADD R14, R65.reuse, 0x30 ;  /* 0x00000030410e7836 */ /* 0x040fe20000000000 */
[----:B------:R-:W-:Y:S02]  /*4840*/  ISETP.GE.AND P2, PT, R18, R139, PT ;  /* 0x0000008b1200720c */ /* 0x000fe40003f46270 */
[----:B------:R-:W-:Y:S01]  /*4850*/  FSEL R127, R8, -INF , P6 ;  /* 0xff800000087f7808 */ /* 0x000fe20003000000 */
[----:B------:R-:W-:Y:S01]  /*4860*/  IMAD.MOV.U32 R8, RZ, RZ, R30 ;  /* 0x000000ffff087224 */ /* 0x000fe200078e001e */
[----:B------:R-:W-:Y:S01]  /*4870*/  FSEL R133, R12, -INF , !P2 ;  /* 0xff8000000c857808 */ /* 0x000fe20005000000 */
[----:B------:R-:W-:Y:S01]  /*4880*/  VIADD R12, R65, 0x31 ;  /* 0x00000031410c7836 */ /* 0x000fe20000000000 */
[----:B------:R-:W-:-:S02]  /*4890*/  IADD3 R30, PT, PT, R120, -0x9, -R6 ;  /* 0xfffffff7781e7810 */ /* 0x000fc40007ffe806 */
[----:B------:R-:W-:Y:S02]  /*48a0*/  ISETP.GE.AND P2, PT, R16, R139, PT ;  /* 0x0000008b1000720c */ /* 0x000fe40003f46270 */
[----:B------:R-:W-:Y:S02]  /*48b0*/  ISETP.GE.AND P6, PT, R14, R140, PT ;  /* 0x0000008c0e00720c */ /* 0x000fe40003fc6270 */
[----:B------:R-:W-:Y:S01]  /*48c0*/  IABS R30, R30 ;  /* 0x0000001e001e7213 */ /* 0x000fe20000000000 */
[----:B------:R-:W-:Y:S01]  /*48d0*/  FFMA.FTZ R29, -R156, R10, R29 ;  /* 0x0000000a9c1d7223 */ /* 0x000fe2000001011d */
[----:B------:R-:W-:Y:S02]  /*48e0*/  FSEL R127, R127, -INF , !P2 ;  /* 0xff8000007f7f7808 */ /* 0x000fe40005000000 */
[----:B------:R-:W-:Y:S02]  /*48f0*/  ISETP.GE.AND P2, PT, R12, R140, PT ;  /* 0x0000008c0c00720c */ /* 0x000fe40003f46270 */
[----:B------:R-:W-:-:S02]  /*4900*/  FSEL R114, R59, -INF , P6 ;  /* 0xff8000003b727808 */ /* 0x000fc40003000000 */
[----:B------:R-:W-:Y:S02]  /*4910*/  ISETP.GE.AND P6, PT, R65, R138, PT ;  /* 0x0000008a4100720c */ /* 0x000fe40003fc6270 */
[----:B------:R-:W-:Y:S02]  /*4920*/  I2FP.F32.S32 R30, R30 ;  /* 0x0000001e001e7245 */ /* 0x000fe40000201400 */
[----:B------:R-:W-:Y:S02]  /*4930*/  I2FP.F32.S32 R8, R8 ;  /* 0x0000000800087245 */ /* 0x000fe40000201400 */
[----:B------:R-:W-:Y:S02]  /*4940*/  FSEL R109, R109, -INF , P2 ;  /* 0xff8000006d6d7808 */ /* 0x000fe40001000000 */
[----:B------:R-:W-:Y:S02]  /*4950*/  ISETP.GE.AND P2, PT, R65, R137, PT ;  /* 0x000000894100720c */ /* 0x000fe40003f46270 */
[----:B------:R-:W-:-:S02]  /*4960*/  FSEL R91, R91, -INF , P6 ;  /* 0xff8000005b5b7808 */ /* 0x000fc40003000000 */
[----:B------:R-:W-:Y:S01]  /*4970*/  FSEL R29, R29, -INF , P0 ;  /* 0xff8000001d1d7808 */ /* 0x000fe20000000000 */
[----:B------:R-:W-:Y:S01]  /*4980*/  FFMA.FTZ R30, -R156, R30, R31 ;  /* 0x0000001e9c1e7223 */ /* 0x000fe2000001011f */
[----:B------:R-:W-:Y:S01]  /*4990*/  IADD3 R10, PT, PT, R120, -0x11, -R6 ;  /* 0xffffffef780a7810 */ /* 0x000fe20007ffe806 */
[----:B------:R-:W-:Y:S01]  /*49a0*/  FFMA.FTZ R93, -R156, R8, R93 ;  /* 0x000000089c5d7223 */ /* 0x000fe2000001015d */
[C---:B------:R-:W-:Y:S02]  /*49b0*/  ISETP.GE.AND P6, PT, R28.reuse, R138, PT ;  /* 0x0000008a1c00720c */ /* 0x040fe40003fc6270 */
[----:B------:R-:W-:Y:S02]  /*49c0*/  FSEL R8, R91, -INF , !P2 ;  /* 0xff8000005b087808 */ /* 0x000fe40005000000 */
[----:B------:R-:W-:Y:S02]  /*49d0*/  FSEL R31, R29, -INF , !P3 ;  /* 0xff8000001d1f7808 */ /* 0x000fe40005800000 */
[----:B------:R-:W-:-:S02]  /*49e0*/  ISETP.GE.AND P2, PT, R28, R137, PT ;  /* 0x000000891c00720c */ /* 0x000fc40003f46270 */
[C---:B------:R-:W-:Y:S02]  /*49f0*/  ISETP.GE.AND P0, PT, R26.reuse, R138, PT ;  /* 0x0000008a1a00720c */ /* 0x040fe40003f06270 */
[----:B------:R-:W-:Y:S02]  /*4a00*/  ISETP.GE.AND P3, PT, R26, R137, PT ;  /* 0x000000891a00720c */ /* 0x000fe40003f66270 */
[C-C-:B------:R-:W-:Y:S02]  /*4a10*/  IADD3 R28, PT, PT, R120.reuse, -0x10, -R6.reuse ;  /* 0xfffffff0781c7810 */ /* 0x140fe40007ffe806 */
[----:B------:R-:W-:Y:S02]  /*4a20*/  IABS R10, R10 ;  /* 0x0000000a000a7213 */ /* 0x000fe40000000000 */
[----:B------:R-:W-:Y:S02]  /*4a30*/  IADD3 R26, PT, PT, R120, -0x18, -R6 ;  /* 0xffffffe8781a7810 */ /* 0x000fe40007ffe806 */
[----:B------:R-:W-:-:S02]  /*4a40*/  FSEL R29, R30, -INF , P6 ;  /* 0xff8000001e1d7808 */ /* 0x000fc40003000000 */
[----:B------:R-:W-:Y:S02]  /*4a50*/  IABS R28, R28 ;  /* 0x0000001c001c7213 */ /* 0x000fe40000000000 */
[----:B------:R-:W-:Y:S02]  /*4a60*/  IABS R26, R26 ;  /* 0x0000001a001a7213 */ /* 0x000fe40000000000 */
[----:B------:R-:W-:Y:S02]  /*4a70*/  I2FP.F32.S32 R10, R10 ;  /* 0x0000000a000a7245 */ /* 0x000fe40000201400 */
[----:B------:R-:W-:Y:S02]  /*4a80*/  FSEL R29, R29, -INF , !P2 ;  /* 0xff8000001d1d7808 */ /* 0x000fe40005000000 */
[C---:B------:R-:W-:Y:S02]  /*4a90*/  ISETP.GE.AND P6, PT, R25.reuse, R138, PT ;  /* 0x0000008a1900720c */ /* 0x040fe40003fc6270 */
[----:B------:R-:W-:-:S02]  /*4aa0*/  ISETP.GE.AND P2, PT, R25, R137, PT ;  /* 0x000000891900720c */ /* 0x000fc40003f46270 */
[----:B------:R-:W-:Y:S01]  /*4ab0*/  IADD3 R25, PT, PT, R120, -0x19, -R6 ;  /* 0xffffffe778197810 */ /* 0x000fe20007ffe806 */
[C---:B------:R-:W-:Y:S01]  /*4ac0*/  FFMA.FTZ R10, -R156.reuse, R10, R33 ;  /* 0x0000000a9c0a7223 */ /* 0x040fe20000010121 */
[----:B------:R-:W-:Y:S02]  /*4ad0*/  I2FP.F32.S32 R28, R28 ;  /* 0x0000001c001c7245 */ /* 0x000fe40000201400 */
[----:B------:R-:W-:Y:S02]  /*4ae0*/  I2FP.F32.S32 R26, R26 ;  /* 0x0000001a001a7245 */ /* 0x000fe40000201400 */
[----:B------:R-:W-:Y:S01]  /*4af0*/  IABS R25, R25 ;  /* 0x0000001900197213 */ /* 0x000fe20000000000 */
[C---:B------:R-:W-:Y:S01]  /*4b00*/  FFMA.FTZ R28, -R156.reuse, R28, R73 ;  /* 0x0000001c9c1c7223 */ /* 0x040fe20000010149 */
[----:B------:R-:W-:Y:S01]  /*4b10*/  FSEL R39, R93, -INF , P4 ;  /* 0xff8000005d277808 */ /* 0x000fe20002000000 */
[----:B------:R-:W-:Y:S01]  /*4b20*/  FFMA.FTZ R19, -R156, R26, R19 ;  /* 0x0000001a9c137223 */ /* 0x000fe20000010113 */
[----:B------:R-:W-:-:S02]  /*4b30*/  ISETP.GE.AND P4, PT, R27, R138, PT ;  /* 0x0000008a1b00720c */ /* 0x000fc40003f86270 */
[----:B------:R-:W-:Y:S02]  /*4b40*/  FSEL R26, R10, -INF , P0 ;  /* 0xff8000000a1a7808 */ /* 0x000fe40000000000 */
[----:B------:R-:W-:Y:S02]  /*4b50*/  I2FP.F32.S32 R10, R25 ;  /* 0x00000019000a7245 */ /* 0x000fe40000201400 */
[----:B------:R-:W-:Y:S02]  /*4b60*/  FSEL R39, R39, -INF , !P5 ;  /* 0xff80000027277808 */ /* 0x000fe40006800000 */
[----:B------:R-:W-:Y:S02]  /*4b70*/  ISETP.GE.AND P5, PT, R27, R137, PT ;  /* 0x000000891b00720c */ /* 0x000fe40003fa6270 */
[----:B------:R-:W-:Y:S01]  /*4b80*/  FSEL R27, R28, -INF , P4 ;  /* 0xff8000001c1b7808 */ /* 0x000fe20002000000 */
[----:B------:R-:W-:Y:S01]  /*4b90*/  FFMA.FTZ R5, -R156, R10, R5 ;  /* 0x0000000a9c057223 */ /* 0x000fe20000010105 */
[----:B------:R-:W-:-:S02]  /*4ba0*/  ISETP.GE.AND P4, PT, R24, R138, PT ;  /* 0x0000008a1800720c */ /* 0x000fc40003f86270 */
[----:B------:R-:W-:Y:S02]  /*4bb0*/  FSEL R27, R27, -INF , !P5 ;  /* 0xff8000001b1b7808 */ /* 0x000fe40006800000 */
[----:B------:R-:W-:Y:S02]  /*4bc0*/  ISETP.GE.AND P5, PT, R24, R137, PT ;  /* 0x000000891800720c */ /* 0x000fe40003fa6270 */
[C-C-:B------:R-:W-:Y:S02]  /*4bd0*/  IADD3 R10, PT, PT, R120.reuse, -0x21, -R6.reuse ;  /* 0xffffffdf780a7810 */ /* 0x140fe40007ffe806 */
[----:B------:R-:W-:Y:S02]  /*4be0*/  IADD3 R24, PT, PT, R120, -0x20, -R6 ;  /* 0xffffffe078187810 */ /* 0x000fe40007ffe806 */
[----:B------:R-:W-:Y:S02]  /*4bf0*/  FSEL R25, R26, -INF , !P3 ;  /* 0xff8000001a197808 */ /* 0x000fe40005800000 */
[----:B------:R-:W-:-:S02]  /*4c00*/  FSEL R5, R5, -INF , P4 ;  /* 0xff80000005057808 */ /* 0x000fc40002000000 */
[C---:B------:R-:W-:Y:S02]  /*4c10*/  ISETP.GE.AND P0, PT, R22.reuse, R138, PT ;  /* 0x0000008a1600720c */ /* 0x040fe40003f06270 */
[----:B------:R-:W-:Y:S02]  /*4c20*/  ISETP.GE.AND P3, PT, R22, R137, PT ;  /* 0x000000891600720c */ /* 0x000fe40003f66270 */
[----:B------:R-:W-:Y:S02]  /*4c30*/  IABS R10, R10 ;  /* 0x0000000a000a7213 */ /* 0x000fe40000000000 */
[----:B------:R-:W-:Y:S02]  /*4c40*/  IADD3 R22, PT, PT, R120, -0x28, -R6 ;  /* 0xffffffd878167810 */ /* 0x000fe40007ffe806 */
[----:B------:R-:W-:Y:S02]  /*4c50*/  IABS R24, R24 ;  /* 0x0000001800187213 */ /* 0x000fe40000000000 */
[----:B------:R-:W-:-:S02]  /*4c60*/  FSEL R5, R5, -INF , !P5 ;  /* 0xff80000005057808 */ /* 0x000fc40006800000 */
[C---:B------:R-:W-:Y:S02]  /*4c70*/  ISETP.GE.AND P4, PT, R18.reuse, R138, PT ;  /* 0x0000008a1200720c */ /* 0x040fe40003f86270 */
[----:B------:R-:W-:Y:S02]  /*4c80*/  ISETP.GE.AND P5, PT, R18, R137, PT ;  /* 0x000000891200720c */ /* 0x000fe40003fa6270 */
        /* <DEDUP_REMOVED lines=8> */
[----:B------:R-:W-:Y:S02]  /*4d10*/  FSEL R19, R19, -INF , P6 ;  /* 0xff80000013137808 */ /* 0x000fe40003000000 */
[----:B------:R-:W-:Y:S01]  /*4d20*/  ISETP.GE.AND P6, PT, R20, R138, PT ;  /* 0x0000008a1400720c */ /* 0x000fe20003fc6270 */
[----:B------:R-:W-:Y:S01]  /*4d30*/  FFMA.FTZ R22, -R156, R22, R23 ;  /* 0x000000169c167223 */ /* 0x000fe20000010117 */
[----:B------:R-:W-:Y:S02]  /*4d40*/  I2FP.F32.S32 R18, R18 ;  /* 0x0000001200127245 */ /* 0x000fe40000201400 */
[----:B------:R-:W-:Y:S02]  /*4d50*/  FSEL R19, R19, -INF , !P2 ;  /* 0xff80000013137808 */ /* 0x000fe40005000000 */
[----:B------:R-:W-:-:S02]  /*4d60*/  ISETP.GE.AND P2, PT, R20, R137, PT ;  /* 0x000000891400720c */ /* 0x000fc40003f46270 */
[----:B------:R-:W-:Y:S02]  /*4d70*/  FSEL R169, R10, -INF , P6 ;  /* 0xff8000000aa97808 */ /* 0x000fe40003000000 */
[----:B------:R-:W-:Y:S02]  /*4d80*/  FSEL R24, R24, -INF , P0 ;  /* 0xff80000018187808 */ /* 0x000fe40000000000 */
[----:B------:R-:W-:Y:S01]  /*4d90*/  IADD3 R10, PT, PT, R120, -0x31, -R6 ;  /* 0xffffffcf780a7810 */ /* 0x000fe20007ffe806 */
[----:B------:R-:W-:Y:S01]  /*4da0*/  FFMA.FTZ R18, -R156, R18, R21 ;  /* 0x000000129c127223 */ /* 0x000fe20000010115 */
[----:B------:R-:W-:Y:S02]  /*4db0*/  ISETP.GE.AND P0, PT, R16, R138, PT ;  /* 0x0000008a1000720c */ /* 0x000fe40003f06270 */
[----:B------:R-:W-:Y:S02]  /*4dc0*/  FSEL R169, R169, -INF , !P2 ;  /* 0xff800000a9a97808 */ /* 0x000fe40005000000 */
[----:B------:R-:W-:-:S02]  /*4dd0*/  FSEL R22, R22, -INF , P4 ;  /* 0xff80000016167808 */ /* 0x000fc40002000000 */
[----:B------:R-:W-:Y:S02]  /*4de0*/  FSEL R171, R24, -INF , !P3 ;  /* 0xff80000018ab7808 */ /* 0x000fe40005800000 */
[C---:B------:R-:W-:Y:S02]  /*4df0*/  ISETP.GE.AND P6, PT, R14.reuse, R139, PT ;  /* 0x0000008b0e00720c */ /* 0x040fe40003fc6270 */
[C---:B------:R-:W-:Y:S02]  /*4e00*/  ISETP.GE.AND P2, PT, R14.reuse, R138, PT ;  /* 0x0000008a0e00720c */ /* 0x040fe40003f46270 */
[----:B------:R-:W-:Y:S02]  /*4e10*/  IABS R10, R10 ;  /* 0x0000000a000a7213 */ /* 0x000fe40000000000 */
[-C--:B------:R-:W-:Y:S02]  /*4e20*/  ISETP.GE.AND P4, PT, R14, R137.reuse, PT ;  /* 0x000000890e00720c */ /* 0x080fe40003f86270 */
[----:B------:R-:W-:-:S02]  /*4e30*/  ISETP.GE.AND P3, PT, R16, R137, PT ;  /* 0x000000891000720c */ /* 0x000fc40003f66270 */
[C-C-:B------:R-:W-:Y:S02]  /*4e40*/  IADD3 R14, PT, PT, R120.reuse, -0x38, -R6.reuse ;  /* 0xffffffc8780e7810 */ /* 0x140fe40007ffe806 */
[----:B------:R-:W-:Y:S02]  /*4e50*/  IADD3 R16, PT, PT, R120, -0x30, -R6 ;  /* 0xffffffd078107810 */ /* 0x000fe40007ffe806 */
[----:B------:R-:W-:Y:S02]  /*4e60*/  FSEL R18, R18, -INF , P0 ;  /* 0xff80000012127808 */ /* 0x000fe40000000000 */
[----:B------:R-:W-:Y:S02]  /*4e70*/  I2FP.F32.S32 R10, R10 ;  /* 0x0000000a000a7245 */ /* 0x000fe40000201400 */
[----:B------:R-:W-:Y:S02]  /*4e80*/  IABS R14, R14 ;  /* 0x0000000e000e7213 */ /* 0x000fe40000000000 */
[----:B------:R-:W-:-:S02]  /*4e90*/  IABS R16, R16 ;  /* 0x0000001000107213 */ /* 0x000fc40000000000 */
[----:B------:R-:W-:Y:S02]  /*4ea0*/  FSEL R167, R22, -INF , !P5 ;  /* 0xff80000016a77808 */ /* 0x000fe40006800000 */
[----:B------:R-:W-:Y:S01]  /*4eb0*/  FSEL R155, R18, -INF , !P3 ;  /* 0xff800000129b7808 */ /* 0x000fe20005800000 */
[----:B------:R-:W-:Y:S01]  /*4ec0*/  FFMA.FTZ R51, -R156, R10, R51 ;  /* 0x0000000a9c337223 */ /* 0x000fe20000010133 */
[C---:B------:R-:W-:Y:S02]  /*4ed0*/  ISETP.GE.AND P5, PT, R12.reuse, R139, PT ;  /* 0x0000008b0c00720c */ /* 0x040fe40003fa6270 */
[C---:B------:R-:W-:Y:S02]  /*4ee0*/  ISETP.GE.AND P0, PT, R12.reuse, R138, PT ;  /* 0x0000008a0c00720c */ /* 0x040fe40003f06270 */
[----:B------:R-:W-:Y:S01]  /*4ef0*/  ISETP.GE.AND P3, PT, R12, R137, PT ;  /* 0x000000890c00720c */ /* 0x000fe20003f66270 */
[----:B------:R-:W-:Y:S01]  /*4f00*/  VIADD R18, R65, 0x38 ;  /* 0x0000003841127836 */ /* 0x000fe20000000000 */
[----:B------:R-:W-:-:S02]  /*4f10*/  IADD3 R12, PT, PT, R120, -0x39, -R6 ;  /* 0xffffffc7780c7810 */ /* 0x000fc40007ffe806 */
[----:B------:R-:W-:Y:S02]  /*4f20*/  I2FP.F32.S32 R14, R14 ;  /* 0x0000000e000e7245 */ /* 0x000fe40000201400 */
[----:B------:R-:W-:Y:S02]  /*4f30*/  I2FP.F32.S32 R16, R16 ;  /* 0x0000001000107245 */ /* 0x000fe40000201400 */
[----:B------:R-:W-:Y:S01]  /*4f40*/  IABS R12, R12 ;  /* 0x0000000c000c7213 */ /* 0x000fe20000000000 */
[C---:B------:R-:W-:Y:S01]  /*4f50*/  FFMA.FTZ R14, -R156.reuse, R14, R57 ;  /* 0x0000000e9c0e7223 */ /* 0x040fe20000010139 */
[----:B------:R-:W-:Y:S01]  /*4f60*/  FSEL R115, R51, -INF , P0 ;  /* 0xff80000033737808 */ /* 0x000fe20000000000 */
[----:B------:R-:W-:Y:S01]  /*4f70*/  FFMA.FTZ R49, -R156, R16, R49 ;  /* 0x000000109c317223 */ /* 0x000fe20000010131 */
[----:B------:R-:W-:Y:S01]  /*4f80*/  ISETP.GE.AND P0, PT, R18, R138, PT ;  /* 0x0000008a1200720c */ /* 0x000fe20003f06270 */
[----:B------:R-:W-:Y:S01]  /*4f90*/  VIADD R65, R65, 0x39 ;  /* 0x0000003941417836 */ /* 0x000fe20000000000 */
[----:B------:R-:W-:-:S02]  /*4fa0*/  I2FP.F32.S32 R12, R12 ;  /* 0x0000000c000c7245 */ /* 0x000fc40000201400 */
[----:B------:R-:W-:Y:S02]  /*4fb0*/  FSEL R115, R115, -INF , !P3 ;  /* 0xff80000073737808 */ /* 0x000fe40005800000 */
[----:B------:R-:W-:Y:S02]  /*4fc0*/  FMNMX3.FTZ R10, R8, R39, R31, !PT ;  /* 0x00000027080a7276 */ /* 0x000fe4000781001f */
[----:B------:R-:W-:Y:S02]  /*4fd0*/  ISETP.GE.AND P3, PT, R18, R137, PT ;  /* 0x000000891200720c */ /* 0x000fe40003f66270 */
[----:B------:R-:W-:Y:S02]  /*4fe0*/  FSEL R14, R14, -INF , P0 ;  /* 0xff8000000e0e7808 */ /* 0x000fe40000000000 */
[----:B------:R-:W-:Y:S01]  /*4ff0*/  FSEL R125, R49, -INF , P2 ;  /* 0xff800000317d7808 */ /* 0x000fe20001000000 */
[----:B------:R-:W-:Y:S01]  /*5000*/  FFMA.FTZ R12, -R156, R12, R43 ;  /* 0x0000000c9c0c7223 */ /* 0x000fe2000001012b */
[----:B------:R-:W-:-:S02]  /*5010*/  IADD3 R16, PT, PT, R121, -0x38, -R6 ;  /* 0xffffffc879107810 */ /* 0x000fc40007ffe806 */
[----:B------:R-:W-:Y:S02]  /*5020*/  FMNMX3.FTZ R10, R10, R29, R27, !PT ;  /* 0x0000001d0a0a7276 */ /* 0x000fe4000781001b */
[----:B------:R-:W-:Y:S02]  /*5030*/  ISETP.GE.AND P0, PT, R65, R138, PT ;  /* 0x0000008a4100720c */ /* 0x000fe40003f06270 */
[----:B------:R-:W-:Y:S02]  /*5040*/  FSEL R113, R14, -INF , !P3 ;  /* 0xff8000000e717808 */ /* 0x000fe40005800000 */
[----:B------:R-:W-:Y:S02]  /*5050*/  FSEL R125, R125, -INF , !P4 ;  /* 0xff8000007d7d7808 */ /* 0x000fe40006000000 */
[----:B------:R-:W-:Y:S02]  /*5060*/  FMNMX3.FTZ R14, R41, R15, R4, !PT ;  /* 0x0000000f290e7276 */ /* 0x000fe40007810004 */
[----:B------:R-:W-:-:S02]  /*5070*/  ISETP.GE.AND P2, PT, R18, R140, PT ;  /* 0x0000008c1200720c */ /* 0x000fc40003f46270 */
[----:B------:R-:W-:Y:S02]  /*5080*/  ISETP.GE.AND P4, PT, R18, R139, PT ;  /* 0x0000008b1200720c */ /* 0x000fe40003f86270 */
[----:B------:R-:W-:Y:S02]  /*5090*/  IABS R16, R16 ;  /* 0x0000001000107213 */ /* 0x000fe40000000000 */
[----:B------:R-:W-:Y:S02]  /*50a0*/  IADD3 R18, PT, PT, R121, -0x39, -R6 ;  /* 0xffffffc779127810 */ /* 0x000fe40007ffe806 */
[----:B------:R-:W-:Y:S02]  /*50b0*/  FMNMX3.FTZ R6, R10, R25, R19, !PT ;  /* 0x000000190a067276 */ /* 0x000fe40007810013 */
[----:B------:R-:W-:Y:S02]  /*50c0*/  FSEL R111, R12, -INF , P0 ;  /* 0xff8000000c6f7808 */ /* 0x000fe40000000000 */
[----:B------:R-:W-:-:S02]  /*50d0*/  FMNMX3.FTZ R12, R14, R17, R13, !PT ;  /* 0x000000110e0c7276 */ /* 0x000fc4000781000d */
[----:B------:R-:W-:Y:S02]  /*50e0*/  I2FP.F32.S32 R16, R16 ;  /* 0x0000001000107245 */ /* 0x000fe40000201400 */
[----:B------:R-:W-:Y:S02]  /*50f0*/  IABS R10, R18 ;  /* 0x00000012000a7213 */ /* 0x000fe40000000000 */
[----:B------:R-:W-:Y:S02]  /*5100*/  FMNMX3.FTZ R6, R6, R5, R171, !PT ;  /* 0x0000000506067276 */ /* 0x000fe400078100ab */
[----:B------:R-:W-:Y:S01]  /*5110*/  FMNMX3.FTZ R12, R12, R11, R9, !PT ;  /* 0x0000000b0c0c7276 */ /* 0x000fe20007810009 */
[----:B------:R-:W-:Y:S01]  /*5120*/  FFMA.FTZ R16, -R156, R16, R47 ;  /* 0x000000109c107223 */ /* 0x000fe2000001012f */
[----:B------:R-:W-:Y:S02]  /*5130*/  I2FP.F32.S32 R10, R10 ;  /* 0x0000000a000a7245 */ /* 0x000fe40000201400 */
[----:B------:R-:W-:-:S02]  /*5140*/  FMNMX3.FTZ R6, R6, R169, R167, !PT ;  /* 0x000000a906067276 */ /* 0x000fc400078100a7 */
[----:B------:R-:W-:Y:S01]  /*5150*/  FMNMX3.FTZ R12, R12, R7, R153, !PT ;  /* 0x000000070c0c7276 */ /* 0x000fe20007810099 */
[----:B------:R-:W-:Y:S01]  /*5160*/  FFMA.FTZ R10, -R156, R10, R45 ;  /* 0x0000000a9c0a7223 */ /* 0x000fe2000001012d */
[C---:B------:R-:W-:Y:S02]  /*5170*/  ISETP.GE.AND P3, PT, R65.reuse, R137, PT ;  /* 0x000000894100720c */ /* 0x040fe40003f66270 */
[----:B------:R-:W-:Y:S02]  /*5180*/  FMNMX3.FTZ R6, R6, R155, R125, !PT ;  /* 0x0000009b06067276 */ /* 0x000fe4000781007d */
[----:B------:R-:W-:Y:S02]  /*5190*/  ISETP.GE.AND P0, PT, R65, R140, PT ;  /* 0x0000008c4100720c */ /* 0x000fe40003f06270 */
[----:B------:R-:W-:Y:S02]  /*51a0*/  FSEL R16, R16, -INF , P2 ;  /* 0xff80000010107808 */ /* 0x000fe40001000000 */
[----:B------:R-:W-:-:S02]  /*51b0*/  FSEL R114, R114, -INF , !P6 ;  /* 0xff80000072727808 */ /* 0x000fc40007000000 */
[----:B------:R-:W-:Y:S02]  /*51c0*/  FMNMX3.FTZ R12, R12, R135, R133, !PT ;  /* 0x000000870c0c7276 */ /* 0x000fe40007810085 */
[----:B------:R-:W-:Y:S02]  /*51d0*/  FSEL R111, R111, -INF , !P3 ;  /* 0xff8000006f6f7808 */ /* 0x000fe40005800000 */
        /* <DEDUP_REMOVED lines=17> */
[----:B------:R-:W-:-:S04]  /*52f0*/  IMAD R105, R119, 0x2, R132 ;  /* 0x0000000277697824 */ /* 0x000fc800078e0284 */
[----:B------:R-:W-:Y:S01]  /*5300*/  IMAD.IADD R103, R80, 0x1, R105 ;  /* 0x0000000150677824 */ /* 0x000fe200078e0269 */
[----:B------:R-:W-:Y:S04]  /*5310*/  LDSM.16.MT88.4 R76, [R105+0x6000] ;  /* 0x00600000694c783b */ /* 0x000fe80000004200 */
[----:B------:R-:W3:Y:S01]  /*5320*/  LDSM.16.MT88.4 R52, [R103+0x7000] ;  /* 0x007000006734783b */ /* 0x000ee20000004200 */
[----:B-1----:R-:W-:-:S03]  /*5330*/  FMNMX.FTZ R85, R10, R85, !PT ;  /* 0x000000550a557209 */ /* 0x002fc60007810000 */
[----:B------:R-:W-:Y:S01]  /*5340*/  LDSM.16.MT88.4 R60, [R105+0x7000] ;  /* 0x00700000693c783b */ /* 0x000fe20000004200 */
[----:B------:R-:W-:Y:S01]  /*5350*/  FSETP.NEU.FTZ.AND P0, PT, R85, -INF , PT ;  /* 0xff8000005500780b */ /* 0x000fe20003f1d000 */
[----:B----4-:R-:W-:Y:S02]  /*5360*/  FMUL.FTZ R134, R107, R85 ;  /* 0x000000556b867220 */ /* 0x010fe40000410000 */
[----:B------:R-:W-:Y:S01]  /*5370*/  LDSM.16.MT88.4 R68, [R103+0x6000] ;  /* 0x006000006744783b */ /* 0x000fe20000004200 */
[----:B--2---:R-:W-:Y:S02]  /*5380*/  FMNMX.FTZ R86, R21, R86, !PT ;  /* 0x0000005615567209 */ /* 0x004fe40007810000 */
[----:B------:R-:W-:Y:S01]  /*5390*/  FSEL R134, R134, RZ, P0 ;  /* 0x000000ff86867208 */ /* 0x000fe20000000000 */
[----:B------:R-:W-:Y:S01]  /*53a0*/  LDSM.16.MT88.4 R20, [R103+0x6400] ;  /* 0x006400006714783b */ /* 0x000fe20000004200 */
        /* <DEDUP_REMOVED lines=21> */
[----:B------:R-:W4:Y:S01]  /*5500*/  MUFU.EX2 R95, R95 ;  /* 0x0000005f005f7308 */ /* 0x000f220000000800 */
[-CC-:B------:R-:W-:Y:S01]  /*5510*/  FFMA.FTZ R100, R13, R107.reuse, -R126.reuse ;  /* 0x0000006b0d647223 */ /* 0x180fe2000001087e */
[----:B------:R-:W-:Y:S01]  /*5520*/  FFMA.FTZ R35, R7, R107, -R126 ;  /* 0x0000006b07237223 */ /* 0x000fe2000001087e */
[----:B------:R-:W5:Y:S01]  /*5530*/  LDSM.16.MT88.4 R40, [R105+0x8000] ;  /* 0x008000006928783b */ /* 0x000f620000004200 */
[----:B------:R-:W-:Y:S03]  /*5540*/  MUFU.EX2 R108, R108 ;  /* 0x0000006c006c7308 */ /* 0x000fe60000000800 */
[----:B------:R-:W-:Y:S01]  /*5550*/  LDSM.16.MT88.4 R28, [R105+0x6400] ;  /* 0x00640000691c783b */ /* 0x000fe20000004200 */
[----:B------:R-:W3:Y:S04]  /*5560*/  MUFU.EX2 R101, R101 ;  /* 0x0000006500657308 */ /* 0x000ee80000000800 */
[----:B------:R-:W-:Y:S04]  /*5570*/  MUFU.EX2 R104, R104 ;  /* 0x0000006800687308 */ /* 0x000fe80000000800 */
[----:B------:R-:W2:Y:S01]  /*5580*/  MUFU.EX2 R97, R97 ;  /* 0x0000006100617308 */ /* 0x000ea20000000800 */
[----:B-1----:R-:W-:Y:S01]  /*5590*/  F2FP.F16.F32.PACK_AB R49, R99, R106 ;  /* 0x0000006a6331723e */ /* 0x002fe200000000ff */
[----:B------:R-:W1:Y:S01]  /*55a0*/  LDSM.16.MT88.4 R24, [R103+0x8000] ;  /* 0x008000006718783b */ /* 0x000e620000004200 */
[----:B----4-:R-:W-:-:S02]  /*55b0*/  F2FP.F16.F32.PACK_AB R51, R95, R102 ;  /* 0x000000665f33723e */ /* 0x010fc400000000ff */
[----:B---3--:R-:W-:Y:S01]  /*55c0*/  F2FP.F16.F32.PACK_AB R48, R101, R108 ;  /* 0x0000006c6530723e */ /* 0x008fe200000000ff */
[----:B------:R-:W-:Y:S01]  /*55d0*/  MUFU.EX2 R98, R98 ;  /* 0x0000006200627308 */ /* 0x000fe20000000800 */
[----:B------:R-:W-:Y:S03]  /*55e0*/  LDSM.16.MT88.4 R16, [R105+0x7400] ;  /* 0x007400006910783b */ /* 0x000fe60000004200 */
[----:B------:R-:W3:Y:S01]  /*55f0*/  MUFU.EX2 R91, R91 ;  /* 0x0000005b005b7308 */ /* 0x000ee20000000800 */
[----:B------:R-:W-:Y:S01]  /*5600*/  LDSM.16.MT88.4 R12, [R105+0x8400] ;  /* 0x00840000690c783b */ /* 0x000fe20000004200 */
[----:B--2---:R-:W-:Y:S02]  /*5610*/  F2FP.F16.F32.PACK_AB R50, R97, R104 ;  /* 0x000000686132723e */ /* 0x004fe400000000ff */
[----:B------:R-:W-:Y:S04]  /*5620*/  MUFU.EX2 R34, R34 ;  /* 0x0000002200227308 */ /* 0x000fe80000000800 */
        /* <DEDUP_REMOVED lines=25> */
[-CC-:B------:R-:W-:Y:S01]  /*57c0*/  FFMA.FTZ R152, R133, R107.reuse, -R126.reuse ;  /* 0x0000006b85987223 */ /* 0x180fe2000001087e */
[-CC-:B------:R-:W-:Y:S01]  /*57d0*/  FFMA.FTZ R127, R127, R107.reuse, -R126.reuse ;  /* 0x0000006b7f7f7223 */ /* 0x180fe2000001087e */
[-C--:B------:R-:W-:Y:S01]  /*57e0*/  FFMA.FTZ R135, R135, R107.reuse, -R126 ;  /* 0x0000006b87877223 */ /* 0x080fe2000001087e */
[----:B------:R-:W-:Y:S07]  /*57f0*/  LDSM.16.MT88.4 R24, [R105+0x6800] ;  /* 0x006800006918783b */ /* 0x000fee0000004200 */
[C---:B--2---:R-:W-:Y:S08]  /*5800*/  HMMA.16816.F32 R44, R4.reuse, R8, R44 ;  /* 0x00000008042c723c */ /* 0x044ff0000000182c */
[C---:B------:R-:W-:Y:S01]  /*5810*/  HMMA.16816.F32 R48, R4.reuse, R10, R48 ;  /* 0x0000000a0430723c */ /* 0x040fe20000001830 */
[----:B------:R-:W1:Y:S07]  /*5820*/  LDSM.16.MT88.4 R8, [R103+0x7800] ;  /* 0x007800006708783b */ /* 0x000e6e0000004200 */
[----:B------:R-:W-:Y:S01]  /*5830*/  HMMA.16816.F32 R80, R4, R28, R80 ;  /* 0x0000001c0450723c */ /* 0x000fe20000001850 */
[-CC-:B------:R-:W-:Y:S01]  /*5840*/  FFMA.FTZ R29, R169, R107.reuse, -R134.reuse ;  /* 0x0000006ba91d7223 */ /* 0x180fe20000010886 */
[----:B------:R-:W-:-:S06]  /*5850*/  FFMA.FTZ R28, R167, R107, -R134 ;  /* 0x0000006ba71c7223 */ /* 0x000fcc0000010886 */
[C---:B------:R-:W-:Y:S01]  /*5860*/  HMMA.16816.F32 R76, R4.reuse, R30, R76 ;  /* 0x0000001e044c723c */ /* 0x040fe2000000184c */
        /* <DEDUP_REMOVED lines=11> */
[C---:B------:R-:W-:Y:S01]  /*5920*/  HMMA.16816.F32 R68, R4.reuse, R22, R68 ;  /* 0x000000160444723c */ /* 0x040fe20000001844 */
[----:B------:R-:W-:Y:S07]  /*5930*/  LDSM.16.MT88.4 R20, [R103+0x6800] ;  /* 0x006800006714783b */ /* 0x000fee0000004200 */
[C---:B------:R-:W-:Y:S08]  /*5940*/  HMMA.16816.F32 R64, R4.reuse, R16, R64 ;  /* 0x000000100440723c */ /* 0x040ff00000001840 */
[C---:B------:R-:W-:Y:S01]  /*5950*/  HMMA.16816.F32 R60, R4.reuse, R18, R60 ;  /* 0x00000012043c723c */ /* 0x040fe2000000183c */
[----:B------:R-:W1:Y:S07]  /*5960*/  LDSM.16.MT88.4 R16, [R105+0x8800] ;  /* 0x008800006910783b */ /* 0x000e6e0000004200 */
[C---:B------:R-:W-:Y:S08]  /*5970*/  HMMA.16816.F32 R36, R4.reuse, R12, R36 ;  /* 0x0000000c0424723c */ /* 0x040ff00000001824 */
[----:B------:R-:W-:Y:S01]  /*5980*/  HMMA.16816.F32 R40, R4, R14, R40 ;  /* 0x0000000e0428723c */ /* 0x000fe20000001828 */
[----:B--2---:R-:W-:Y:S01]  /*5990*/  F2FP.F16.F32.PACK_AB R5, R29, R30 ;  /* 0x0000001e1d05723e */ /* 0x004fe200000000ff */
[----:B------:R-:W-:Y:S01]  /*59a0*/  LDSM.16.MT88.4 R12, [R105+0x7800] ;  /* 0x00780000690c783b */ /* 0x000fe20000004200 */
[----:B---3--:R-:W-:-:S02]  /*59b0*/  F2FP.F16.F32.PACK_AB R7, R31, R28 ;  /* 0x0000001c1f07723e */ /* 0x008fc400000000ff */
[----:B----4-:R-:W-:Y:S02]  /*59c0*/  F2FP.F16.F32.PACK_AB R4, R133, R154 ;  /* 0x0000009a8504723e */ /* 0x010fe400000000ff */
[----:B-----5:R-:W-:-:S07]  /*59d0*/  F2FP.F16.F32.PACK_AB R6, R127, R152 ;  /* 0x000000987f06723e */ /* 0x020fce00000000ff */
[C---:B-1----:R-:W-:Y:S08]  /*59e0*/  HMMA.16816.F32 R56, R4.reuse, R8, R56 ;  /* 0x000000080438723c */ /* 0x042ff00000001838 */
[----:B------:R-:W-:Y:S01]  /*59f0*/  HMMA.16816.F32 R52, R4, R10, R52 ;  /* 0x0000000a0434723c */ /* 0x000fe20000001834 */
[----:B------:R-:W1:Y:S01]  /*5a00*/  LDSM.16.MT88.4 R8, [R103+0x8800] ;  /* 0x008800006708783b */ /* 0x000e620000004200 */
[-CC-:B------:R-:W-:Y:S01]  /*5a10*/  FFMA.FTZ R167, R110, R107.reuse, -R126.reuse ;  /* 0x0000006b6ea77223 */ /* 0x180fe2000001087e */
[----:B------:R-:W-:-:S05]  /*5a20*/  FFMA.FTZ R114, R114, R107, -R126 ;  /* 0x0000006b72727223 */ /* 0x000fca000001087e */
[----:B------:R-:W-:Y:S01]  /*5a30*/  HMMA.16816.F32 R80, R4, R24, R80 ;  /* 0x000000180450723c */ /* 0x000fe20000001850 */
[-CC-:B------:R-:W-:Y:S01]  /*5a40*/  FFMA.FTZ R25, R115, R107.reuse, -R134.reuse ;  /* 0x0000006b73197223 */ /* 0x180fe20000010886 */
[----:B------:R-:W-:-:S06]  /*5a50*/  FFMA.FTZ R24, R113, R107, -R134 ;  /* 0x0000006b71187223 */ /* 0x000fcc0000010886 */
[C---:B------:R-:W-:Y:S01]  /*5a60*/  HMMA.16816.F32 R76, R4.reuse, R26, R76 ;  /* 0x0000001a044c723c */ /* 0x040fe2000000184c */
[-CC-:B------:R-:W-:Y:S01]  /*5a70*/  FFMA.FTZ R26, R125, R107.reuse, -R134.reuse ;  /* 0x0000006b7d1a7223 */ /* 0x180fe20000010886 */
[-C--:B------:R-:W-:Y:S01]  /*5a80*/  FFMA.FTZ R27, R111, R107.reuse, -R134 ;  /* 0x0000006b6f1b7223 */ /* 0x080fe20000010886 */
[----:B------:R-:W-:Y:S05]  /*5a90*/  MUFU.EX2 R25, R25 ;  /* 0x0000001900197308 */ /* 0x000fea0000000800 */
[----:B------:R-:W-:Y:S01]  /*5aa0*/  HMMA.16816.F32 R36, R4, R16, R36 ;  /* 0x000000100424723c */ /* 0x000fe20000001824 */
[----:B------:R-:W-:-:S07]  /*5ab0*/  FFMA.FTZ R17, R109, R107, -R126 ;  /* 0x0000006b6d117223 */ /* 0x000fce000001087e */
[C---:B-1----:R-:W-:Y:S08]  /*5ac0*/  HMMA.16816.F32 R44, R4.reuse, R8, R44 ;  /* 0x00000008042c723c */ /* 0x042ff0000000182c */
[C---:B------:R-:W-:Y:S01]  /*5ad0*/  HMMA.16816.F32 R48, R4.reuse, R10, R48 ;  /* 0x0000000a0430723c */ /* 0x040fe20000001830 */
[----:B------:R-:W1:Y:S01]  /*5ae0*/  LDSM.16.MT88.4 R8, [R105+0x8c00] ;  /* 0x008c00006908783b */ /* 0x000e620000004200 */
[----:B------:R-:W-:Y:S01]  /*5af0*/  FFMA.FTZ R16, R112, R107, -R126 ;  /* 0x0000006b70107223 */ /* 0x000fe2000001087e */
[----:B------:R-:W2:Y:S05]  /*5b00*/  MUFU.EX2 R26, R26 ;  /* 0x0000001a001a7308 */ /* 0x000eaa0000000800 */
[C---:B------:R-:W-:Y:S01]  /*5b10*/  HMMA.16816.F32 R64, R4.reuse, R12, R64 ;  /* 0x0000000c0440723c */ /* 0x040fe20000001840 */
[----:B------:R-:W-:Y:S04]  /*5b20*/  MUFU.EX2 R24, R24 ;  /* 0x0000001800187308 */ /* 0x000fe80000000800 */
[----:B------:R-:W3:Y:S03]  /*5b30*/  MUFU.EX2 R27, R27 ;  /* 0x0000001b001b7308 */ /* 0x000ee60000000800 */
[C---:B------:R-:W-:Y:S01]  /*5b40*/  HMMA.16816.F32 R60, R4.reuse, R14, R60 ;  /* 0x0000000e043c723c */ /* 0x040fe2000000183c */
[----:B------:R-:W4:Y:S01]  /*5b50*/  LDSM.16.MT88.4 R12, [R105+0x6c00] ;  /* 0x006c0000690c783b */ /* 0x000f220000004200 */
[----:B------:R-:W-:Y:S04]  /*5b60*/  MUFU.EX2 R109, R114 ;  /* 0x00000072006d7308 */ /* 0x000fe80000000800 */
[----:B------:R-:W5:Y:S02]  /*5b70*/  MUFU.EX2 R112, R17 ;  /* 0x0000001100707308 */ /* 0x000f640000000800 */
[C---:B------:R-:W-:Y:S02]  /*5b80*/  HMMA.16816.F32 R40, R4.reuse, R18, R40 ;  /* 0x000000120428723c */ /* 0x040fe40000001828 */
[----:B------:R1:W-:Y:S04]  /*5b90*/  MUFU.EX2 R110, R16 ;  /* 0x00000010006e7308 */ /* 0x0003e80000000800 */
[----:B------:R-:W1:Y:S02]  /*5ba0*/  MUFU.EX2 R167, R167 ;  /* 0x000000a700a77308 */ /* 0x000e640000000800 */
[C---:B------:R-:W-:Y:S08]  /*5bb0*/  HMMA.16816.F32 R72, R4.reuse, R20, R72 ;  /* 0x000000140448723c */ /* 0x040ff00000001848 */
[----:B------:R-:W-:Y:S01]  /*5bc0*/  HMMA.16816.F32 R68, R4, R22, R68 ;  /* 0x000000160444723c */ /* 0x000fe20000001844 */
[----:B--2---:R-:W-:Y:S01]  /*5bd0*/  F2FP.F16.F32.PACK_AB R5, R25, R26 ;  /* 0x0000001a1905723e */ /* 0x004fe200000000ff */
[----:B------:R-:W-:Y:S01]  /*5be0*/  FADD.FTZ R99, R106, R99 ;  /* 0x000000636a637221 */ /* 0x000fe20000010000 */
[----:B---3--:R-:W-:Y:S01]  /*5bf0*/  F2FP.F16.F32.PACK_AB R7, R27, R24 ;  /* 0x000000181b07723e */ /* 0x008fe200000000ff */
[----:B------:R-:W-:Y:S01]  /*5c00*/  FADD.FTZ R101, R108, R101 ;  /* 0x000000656c657221 */ /* 0x000fe20000010000 */
[----:B-----5:R-:W-:Y:S01]  /*5c10*/  F2FP.F16.F32.PACK_AB R4, R112, R109 ;  /* 0x0000006d7004723e */ /* 0x020fe200000000ff */
[----:B-1----:R-:W-:Y:S01]  /*5c20*/  LDSM.16.MT88.4 R16, [R103+0x6c00] ;  /* 0x006c00006710783b */ /* 0x002fe20000004200 */
[----:B------:R-:W-:-:S03]  /*5c30*/  F2FP.F16.F32.PACK_AB R6, R167, R110 ;  /* 0x0000006ea706723e */ /* 0x000fc600000000ff */
[----:B------:R-:W-:Y:S04]  /*5c40*/  LDSM.16.MT88.4 R20, [R105+0x7c00] ;  /* 0x007c00006914783b */ /* 0x000fe80000004200 */
[C---:B------:R-:W-:Y:S08]  /*5c50*/  HMMA.16816.F32 R36, R4.reuse, R8, R36 ;  /* 0x000000080424723c */ /* 0x040ff00000001824 */
        /* <DEDUP_REMOVED lines=40> */
[C---:B--2---:R-:W-:Y:S08]  /*5ee0*/  HMMA.16816.F32 R56, R4.reuse, R12, R56 ;  /* 0x0000000c0438723c */ /* 0x044ff00000001838 */
        /* <DEDUP_REMOVED lines=71> */
.L_x_11059:
        /* <DEDUP_REMOVED lines=8> */
.L_x_11060:
[----:B------:R-:W-:Y:S05]  /*63e0*/  BSYNC.RECONVERGENT B0 ;  /* 0x0000000000007941 */ /* 0x000fea0003800200 */
.L_x_11058:
        /* <DEDUP_REMOVED lines=42> */
[----:B-1----:R-:W1:Y:S02]  /*6690*/  LDSM.16.M88.4 R4, [R123+0x3000] ;  /* 0x003000007b04783b */ /* 0x002e640000000200 */
[--C-:B------:R-:W-:Y:S02]  /*66a0*/  IMAD.IADD R127, R124, 0x1, R88.reuse ;  /* 0x000000017c7f7824 */ /* 0x100fe400078e0258 */
[----:B------:R-:W4:Y:S01]  /*66b0*/  LDSM.16.M88.4 R92, [R123+0x3400] ;  /* 0x003400007b5c783b */ /* 0x000f220000000200 */
[----:B------:R-:W-:-:S03]  /*66c0*/  IMAD.IADD R126, R123, 0x1, R88 ;  /* 0x000000017b7e7824 */ /* 0x000fc600078e0258 */
[----:B------:R-:W5:Y:S04]  /*66d0*/  LDSM.16.M88.4 R32, [R123+0x3800] ;  /* 0x003800007b20783b */ /* 0x000f680000000200 */
        /* <DEDUP_REMOVED lines=8> */
[----:B------:R-:W0:Y:S05]  /*6760*/  LDGDEPBAR ;  /* 0x00000000000079af */ /* 0x000e2a0000000000 */
[C---:B----4-:R-:W-:Y:S08]  /*6770*/  HMMA.16816.F32 R96, R24.reuse, R92, RZ ;  /* 0x0000005c1860723c */ /* 0x050ff000000018ff */
[C---:B-----5:R-:W-:Y:S08]  /*6780*/  HMMA.16816.F32 R88, R24.reuse, R32, RZ ;  /* 0x000000201858723c */ /* 0x060ff000000018ff */
        /* <DEDUP_REMOVED lines=39> */
[----:B------:R-:W2:Y:S07]  /*6a00*/  LDSM.16.M88.4 R108, [R123+0x5c00] ;  /* 0x005c00007b6c783b */ /* 0x000eae0000000200 */
[----:B----4-:R-:W-:Y:S08]  /*6a10*/  HMMA.16816.F32 R8, R104, R100, R8 ;  /* 0x000000646808723c */ /* 0x010ff00000001808 */
[C---:B-----5:R-:W-:Y:S08]  /*6a20*/  HMMA.16816.F32 R88, R20.reuse, R16, R88 ;  /* 0x000000101458723c */ /* 0x060ff00000001858 */
[----:B------:R-:W-:Y:S01]  /*6a30*/  HMMA.16816.F32 R32, R20, R18, R32 ;  /* 0x000000121420723c */ /* 0x000fe20000001820 */
[----:B------:R-:W-:Y:S04]  /*6a40*/  LDSM.16.M88.4 R20, [R126+0x5000] ;  /* 0x005000007e14783b */ /* 0x000fe80000000200 */
[----:B------:R-:W4:Y:S03]  /*6a50*/  LDSM.16.M88.4 R16, [R123+0x5800] ;  /* 0x005800007b10783b */ /* 0x000f260000000200 */
[C---:B------:R-:W-:Y:S01]  /*6a60*/  HMMA.16816.F32 R4, R104.reuse, R102, R4 ;  /* 0x000000666804723c */ /* 0x040fe20000001804 */
[----:B------:R-:W5:Y:S07]  /*6a70*/  LDSM.16.M88.4 R100, [R127+0x2000] ;  /* 0x002000007f64783b */ /* 0x000f6e0000000200 */
[C---:B-1----:R-:W-:Y:S08]  /*6a80*/  HMMA.16816.F32 R96, R104.reuse, R12, R96 ;  /* 0x0000000c6860723c */ /* 0x042ff00000001860 */
[C---:B------:R-:W-:Y:S01]  /*6a90*/  HMMA.16816.F32 R92, R104.reuse, R14, R92 ;  /* 0x0000000e685c723c */ /* 0x040fe2000000185c */
[----:B------:R-:W1:Y:S07]  /*6aa0*/  LDSM.16.M88.4 R12, [R126+0x5400] ;  /* 0x005400007e0c783b */ /* 0x000e6e0000000200 */
[C---:B--2---:R-:W-:Y:S08]  /*6ab0*/  HMMA.16816.F32 R28, R104.reuse, R108, R28 ;  /* 0x0000006c681c723c */ /* 0x044ff0000000181c */
[C---:B------:R-:W-:Y:S08]  /*6ac0*/  HMMA.16816.F32 R24, R104.reuse, R110, R24 ;  /* 0x0000006e6818723c */ /* 0x040ff00000001818 */
[----:B----4-:R-:W-:Y:S08]  /*6ad0*/  HMMA.16816.F32 R88, R104, R16, R88 ;  /* 0x000000106858723c */ /* 0x010ff00000001858 */
[----:B-----5:R-:W-:Y:S08]  /*6ae0*/  HMMA.16816.F32 R8, R100, R20, R8 ;  /* 0x000000146408723c */ /* 0x020ff00000001808 */
[----:B------:R-:W-:Y:S01]  /*6af0*/  HMMA.16816.F32 R32, R104, R18, R32 ;  /* 0x000000126820723c */ /* 0x000fe20000001820 */
[----:B------:R-:W2:Y:S07]  /*6b00*/  LDSM.16.M88.4 R16, [R126+0x5800] ;  /* 0x005800007e10783b */ /* 0x000eae0000000200 */
[----:B------:R-:W-:Y:S01]  /*6b10*/  HMMA.16816.F32 R4, R100, R22, R4 ;  /* 0x000000166404723c */ /* 0x000fe20000001804 */
[----:B------:R4:W5:Y:S01]  /*6b20*/  LDSM.16.M88.4 R20, [R126+0x5c00] ;  /* 0x005c00007e14783b */ /* 0x0009620000000200 */
[----:B------:R-:W-:-:S04]  /*6b30*/  DEPBAR.LE SB0, 0x0 ;  /* 0x000080000000791a */ /* 0x000fc80000000000 */
[-C--:B---3--:R-:W-:Y:S01]  /*6b40*/  FMUL.FTZ R105, R8, R125.reuse ;  /* 0x0000007d08697220 */ /* 0x088fe20000410000 */
[----:B------:R-:W-:Y:S02]  /*6b50*/  IMAD.SHL.U32 R8, R0, 0x40, RZ ;  /* 0x0000004000087824 */ /* 0x000fe400078e00ff */
[-C--:B------:R-:W-:Y:S01]  /*6b60*/  FMUL.FTZ R107, R9, R125.reuse ;  /* 0x0000007d096b7220 */ /* 0x080fe20000410000 */
[C---:B-1----:R-:W-:Y:S01]  /*6b70*/  HMMA.16816.F32 R96, R100.reuse, R12, R96 ;  /* 0x0000000c6460723c */ /* 0x042fe20000001860 */
[----:B------:R-:W-:Y:S01]  /*6b80*/  FMUL.FTZ R109, R10, R125 ;  /* 0x0000007d0a6d7220 */ /* 0x000fe20000410000 */
[----:B------:R-:W-:Y:S01]  /*6b90*/  LOP3.LUT R9, R8, R87, RZ, 0xfc, !PT ;  /* 0x0000005708097212 */ /* 0x000fe200078efcff */
[----:B------:R-:W1:Y:S04]  /*6ba0*/  MUFU.TANH R105, R105 ;  /* 0x0000006900697308 */ /* 0x000e680000002400 */
[----:B------:R-:W-:Y:S01]  /*6bb0*/  IMAD.IADD R13, R9, 0x1, R118 ;  /* 0x00000001090d7824 */ /* 0x000fe200078e0276 */
[----:B------:R-:W-:Y:S01]  /*6bc0*/  HMMA.16816.F32 R92, R100, R14, R92 ;  /* 0x0000000e645c723c */ /* 0x000fe2000000185c */
[-C--:B------:R-:W-:Y:S01]  /*6bd0*/  FMUL.FTZ R5, R5, R125.reuse ;  /* 0x0000007d05057220 */ /* 0x080fe20000410000 */
[----:B------:R-:W-:Y:S01]  /*6be0*/  FMUL.FTZ R7, R7, R125 ;  /* 0x0000007d07077220 */ /* 0x000fe20000410000 */
[----:B------:R-:W3:Y:S01]  /*6bf0*/  MUFU.TANH R107, R107 ;  /* 0x0000006b006b7308 */ /* 0x000ee20000002400 */
[----:B------:R-:W-:-:S02]  /*6c00*/  IADD3 R10, PT, PT, R121, 0x80, -R13 ;  /* 0x00000080790a7810 */ /* 0x000fc40007ffe80d */
[--C-:B------:R-:W-:Y:S02]  /*6c10*/  IADD3 R12, PT, PT, R121, 0x78, -R13.reuse ;  /* 0x00000078790c7810 */ /* 0x100fe40007ffe80d */
[----:B------:R-:W-:Y:S02]  /*6c20*/  IABS R10, R10 ;  /* 0x0000000a000a7213 */ /* 0x000fe40000000000 */
[--C-:B------:R-:W-:Y:S01]  /*6c30*/  IADD3 R14, PT, PT, R120, 0x7f, -R13.reuse ;  /* 0x0000007f780e7810 */ /* 0x100fe20007ffe80d */
[----:B----4-:R4:W3:Y:S01]  /*6c40*/  MUFU.TANH R126, R5 ;  /* 0x00000005007e7308 */ /* 0x0108e20000002400 */
[----:B------:R-:W-:Y:S01]  /*6c50*/  I2FP.F32.S32 R15, R10 ;  /* 0x0000000a000f7245 */ /* 0x000fe20000201400 */
[-C--:B------:R-:W-:Y:S01]  /*6c60*/  FMUL.FTZ R10, R11, R125.reuse ;  /* 0x0000007d0b0a7220 */ /* 0x080fe20000410000 */
[--C-:B------:R-:W-:Y:S01]  /*6c70*/  IADD3 R11, PT, PT, R121, 0x77, -R13.reuse ;  /* 0x00000077790b7810 */ /* 0x100fe20007ffe80d */
[C---:B--2---:R-:W-:Y:S01]  /*6c80*/  HMMA.16816.F32 R88, R100.reuse, R16, R88 ;  /* 0x000000106458723c */ /* 0x044fe20000001858 */
[----:B------:R-:W-:Y:S01]  /*6c90*/  FMUL.FTZ R17, R4, R125 ;  /* 0x0000007d04117220 */ /* 0x000fe20000410000 */
[----:B------:R-:W-:Y:S01]  /*6ca0*/  IADD3 R4, PT, PT, R120, 0x80, -R13 ;  /* 0x0000008078047810 */ /* 0x000fe20007ffe80d */
[----:B-1----:R-:W-:Y:S01]  /*6cb0*/  FFMA.FTZ R15, -R156, R15, R105 ;  /* 0x0000000f9c0f7223 */ /* 0x002fe20000010169 */
[----:B------:R-:W1:Y:S01]  /*6cc0*/  MUFU.TANH R109, R109 ;  /* 0x0000006d006d7308 */ /* 0x000e620000002400 */
[----:B------:R-:W-:Y:S01]  /*6cd0*/  IABS R12, R12 ;  /* 0x0000000c000c7213 */ /* 0x000fe20000000000 */
[----:B------:R-:W-:Y:S01]  /*6ce0*/  FMUL.FTZ R97, R97, R125 ;  /* 0x0000007d61617220 */ /* 0x000fe20000410000 */
[----:B------:R-:W-:Y:S01]  /*6cf0*/  IABS R11, R11 ;  /* 0x0000000b000b7213 */ /* 0x000fe20000000000 */
[C---:B------:R-:W-:Y:S01]  /*6d00*/  HMMA.16816.F32 R32, R100.reuse, R18, R32 ;  /* 0x000000126420723c */ /* 0x040fe20000001820 */
[----:B------:R-:W-:Y:S01]  /*6d10*/  IADD3 R19, PT, PT, R121, 0x7f, -R13 ;  /* 0x0000007f79137810 */ /* 0x000fe20007ffe80d */
[----:B------:R-:W-:Y:S01]  /*6d20*/  FMUL.FTZ R98, R98, R125 ;  /* 0x0000007d62627220 */ /* 0x000fe20000410000 */
[----:B------:R-:W-:Y:S01]  /*6d30*/  IABS R4, R4 ;  /* 0x0000000400047213 */ /* 0x000fe20000000000 */
[----:B------:R-:W2:Y:S01]  /*6d40*/  MUFU.TANH R17, R17 ;  /* 0x0000001100117308 */ /* 0x000ea20000002400 */
[----:B------:R-:W-:Y:S01]  /*6d50*/  IABS R19, R19 ;  /* 0x0000001300137213 */ /* 0x000fe20000000000 */
[----:B------:R-:W-:Y:S01]  /*6d60*/  FMUL.FTZ R99, R99, R125 ;  /* 0x0000007d63637220 */ /* 0x000fe20000410000 */
[----:B----4-:R-:W-:Y:S01]  /*6d70*/  IABS R5, R14 ;  /* 0x0000000e00057213 */ /* 0x010fe20000000000 */
[C---:B-----5:R-:W-:Y:S01]  /*6d80*/  HMMA.16816.F32 R28, R100.reuse, R20, R28 ;  /* 0x00000014641c723c */ /* 0x060fe2000000181c */
[----:B------:R-:W-:Y:S01]  /*6d90*/  I2FP.F32.S32 R19, R19 ;  /* 0x0000001300137245 */ /* 0x000fe20000201400 */
[----:B------:R-:W-:Y:S01]  /*6da0*/  FMUL.FTZ R92, R92, R125 ;  /* 0x0000007d5c5c7220 */ /* 0x000fe20000410000 */
[----:B------:R-:W-:Y:S01]  /*6db0*/  I2FP.F32.S32 R12, R12 ;  /* 0x0000000c000c7245 */ /* 0x000fe20000201400 */
[----:B------:R-:W4:Y:S01]  /*6dc0*/  MUFU.TANH R10, R10 ;  /* 0x0000000a000a7308 */ /* 0x000f220000002400 */
[----:B------:R-:W-:Y:S01]  /*6dd0*/  I2FP.F32.S32 R11, R11 ;  /* 0x0000000b000b7245 */ /* 0x000fe20000201400 */
[C---:B---3--:R-:W-:Y:S01]  /*6de0*/  FFMA.FTZ R19, -R156.reuse, R19, R107 ;  /* 0x000000139c137223 */ /* 0x048fe2000001016b */
[----:B------:R-:W-:Y:S01]  /*6df0*/  I2FP.F32.S32 R4, R4 ;  /* 0x0000000400047245 */ /* 0x000fe20000201400 */
[----:B------:R-:W-:Y:S01]  /*6e00*/  FMUL.FTZ R93, R93, R125 ;  /* 0x0000007d5d5d7220 */ /* 0x000fe20000410000 */
[----:B------:R-:W-:Y:S01]  /*6e10*/  I2FP.F32.S32 R5, R5 ;  /* 0x0000000500057245 */ /* 0x000fe20000201400 */
[C---:B------:R-:W-:Y:S01]  /*6e20*/  FFMA.FTZ R126, -R156.reuse, R11, R126 ;  /* 0x0000000b9c7e7223 */ /* 0x040fe2000001017e */
[C---:B------:R-:W-:Y:S01]  /*6e30*/  IADD3 R11, PT, PT, R121.reuse, 0x70, -R13 ;  /* 0x00000070790b7810 */ /* 0x040fe20007ffe80d */
[C---:B-1----:R-:W-:Y:S01]  /*6e40*/  FFMA.FTZ R4, -R156.reuse, R4, R109 ;  /* 0x000000049c047223 */ /* 0x042fe2000001016d */
[C---:B------:R-:W-:Y:S01]  /*6e50*/  IADD3 R124, PT, PT, R121.reuse, 0x6f, -R13 ;  /* 0x0000006f797c7810 */ /* 0x040fe20007ffe80d */
[----:B--2---:R-:W-:Y:S01]  /*6e60*/  FFMA.FTZ R17, -R156, R12, R17 ;  /* 0x0000000c9c117223 */ /* 0x004fe20000010111 */
[C-C-:B------:R-:W-:Y:S01]  /*6e70*/  IADD3 R123, PT, PT, R121.reuse, 0x68, -R13.reuse ;  /* 0x00000068797b7810 */ /* 0x140fe20007ffe80d */
[----:B------:R-:W1:Y:S01]  /*6e80*/  MUFU.TANH R7, R7 ;  /* 0x0000000700077308 */ /* 0x000e620000002400 */
[C-C-:B------:R-:W-:Y:S01]  /*6e90*/  IADD3 R21, PT, PT, R121.reuse, 0x67, -R13.reuse ;  /* 0x0000006779157810 */ /* 0x140fe20007ffe80d */
[-C--:B------:R-:W-:Y:S01]  /*6ea0*/  FMUL.FTZ R90, R90, R125.reuse ;  /* 0x0000007d5a5a7220 */ /* 0x080fe20000410000 */
[--C-:B------:R-:W-:Y:S01]  /*6eb0*/  IADD3 R112, PT, PT, R121, 0x60, -R13.reuse ;  /* 0x0000006079707810 */ /* 0x100fe20007ffe80d */
[----:B------:R-:W-:Y:S01]  /*6ec0*/  FMUL.FTZ R89, R89, R125 ;  /* 0x0000007d59597220 */ /* 0x000fe20000410000 */
[C-C-:B------:R-:W-:Y:S01]  /*6ed0*/  IADD3 R110, PT, PT, R121.reuse, 0x5f, -R13.reuse ;  /* 0x0000005f796e7810 */ /* 0x140fe20007ffe80d */
[----:B----4-:R-:W-:Y:S01]  /*6ee0*/  FFMA.FTZ R5, -R156, R5, R10 ;  /* 0x000000059c057223 */ /* 0x010fe2000001010a */
[C-C-:B------:R-:W-:Y:S01]  /*6ef0*/  IADD3 R107, PT, PT, R121.reuse, 0x58, -R13.reuse ;  /* 0x00000058796b7810 */ /* 0x140fe20007ffe80d */
[----:B------:R-:W-:Y:S01]  /*6f00*/  MUFU.TANH R97, R97 ;  /* 0x0000006100617308 */ /* 0x000fe20000002400 */
[--C-:B------:R-:W-:Y:S01]  /*6f10*/  IADD3 R106, PT, PT, R121, 0x57, -R13.reuse ;  /* 0x00000057796a7810 */ /* 0x100fe20007ffe80d */
[-C--:B------:R-:W-:Y:S01]  /*6f20*/  FMUL.FTZ R91, R91, R125.reuse ;  /* 0x0000007d5b5b7220 */ /* 0x080fe20000410000 */
[C-C-:B------:R-:W-:Y:S01]  /*6f30*/  IADD3 R105, PT, PT, R121.reuse, 0x50, -R13.reuse ;  /* 0x0000005079697810 */ /* 0x140fe20007ffe80d */
[-C--:B------:R-:W-:Y:S01]  /*6f40*/  FMUL.FTZ R32, R32, R125.reuse ;  /* 0x0000007d20207220 */ /* 0x080fe20000410000 */
[C-C-:B------:R-:W-:Y:S01]  /*6f50*/  IADD3 R18, PT, PT, R121.reuse, 0x4f, -R13.reuse ;  /* 0x0000004f79127810 */ /* 0x140fe20007ffe80d */
[-C--:B------:R-:W-:Y:S01]  /*6f60*/  FMUL.FTZ R34, R34, R125.reuse ;  /* 0x0000007d22227220 */ /* 0x080fe20000410000 */
[C-C-:B------:R-:W-:Y:S01]  /*6f70*/  IADD3 R14, PT, PT, R121.reuse, 0x48, -R13.reuse ;  /* 0x00000048790e7810 */ /* 0x140fe20007ffe80d */
[----:B------:R-:W-:Y:S01]  /*6f80*/  MUFU.TANH R99, R99 ;  /* 0x0000006300637308 */ /* 0x000fe20000002400 */
[--C-:B------:R-:W-:Y:S01]  /*6f90*/  IADD3 R12, PT, PT, R121, 0x47, -R13.reuse ;  /* 0x00000047790c7810 */ /* 0x100fe20007ffe80d */
[-C--:B------:R-:W-:Y:S01]  /*6fa0*/  FMUL.FTZ R33, R33, R125.reuse ;  /* 0x0000007d21217220 */ /* 0x080fe20000410000 */
[C-C-:B------:R-:W-:Y:S01]  /*6fb0*/  IADD3 R133, PT, PT, R120.reuse, 0x78, -R13.reuse ;  /* 0x0000007878857810 */ /* 0x140fe20007ffe80d */
[-C--:B------:R-:W-:Y:S01]  /*6fc0*/  FMUL.FTZ R35, R35, R125.reuse ;  /* 0x0000007d23237220 */ /* 0x080fe20000410000 */
[--C-:B------:R-:W-:Y:S01]  /*6fd0*/  IADD3 R127, PT, PT, R120, 0x77, -R13.reuse ;  /* 0x00000077787f7810 */ /* 0x100fe20007ffe80d */
[-C--:B------:R-:W-:Y:S01]  /*6fe0*/  FMUL.FTZ R28, R28, R125.reuse ;  /* 0x0000007d1c1c7220 */ /* 0x080fe20000410000 */
[C-C-:B------:R-:W-:Y:S01]  /*6ff0*/  IADD3 R121, PT, PT, R120.reuse, 0x70, -R13.reuse ;  /* 0x0000007078797810 */ /* 0x140fe20007ffe80d */
[----:B------:R-:W-:Y:S01]  /*7000*/  MUFU.TANH R93, R93 ;  /* 0x0000005d005d7308 */ /* 0x000fe20000002400 */
[C-C-:B------:R-:W-:Y:S01]  /*7010*/  IADD3 R115, PT, PT, R120.reuse, 0x6f, -R13.reuse ;  /* 0x0000006f78737810 */ /* 0x140fe20007ffe80d */
[----:B------:R-:W-:Y:S01]  /*7020*/  HMMA.16816.F32 R24, R100, R22, R24 ;  /* 0x000000166418723c */ /* 0x000fe20000001818 */
[--C-:B------:R-:W-:Y:S01]  /*7030*/  IADD3 R114, PT, PT, R120, 0x68, -R13.reuse ;  /* 0x0000006878727810 */ /* 0x100fe20007ffe80d */
[-C--:B------:R-:W-:Y:S01]  /*7040*/  FMUL.FTZ R30, R30, R125.reuse ;  /* 0x0000007d1e1e7220 */ /* 0x080fe20000410000 */
[C-C-:B------:R-:W-:Y:S01]  /*7050*/  IADD3 R113, PT, PT, R120.reuse, 0x67, -R13.reuse ;  /* 0x0000006778717810 */ /* 0x140fe20007ffe80d */
[-C--:B------:R-:W-:Y:S01]  /*7060*/  FMUL.FTZ R29, R29, R125.reuse ;  /* 0x0000007d1d1d7220 */ /* 0x080fe20000410000 */
[C-C-:B------:R-:W-:Y:S01]  /*7070*/  IADD3 R111, PT, PT, R120.reuse, 0x60, -R13.reuse ;  /* 0x00000060786f7810 */ /* 0x140fe20007ffe80d */
[----:B------:R-:W-:Y:S01]  /*7080*/  MUFU.TANH R89, R89 ;  /* 0x0000005900597308 */ /* 0x000fe20000002400 */
[C-C-:B------:R-:W-:Y:S01]  /*7090*/  IADD3 R109, PT, PT, R120.reuse, 0x5f, -R13.reuse ;  /* 0x0000005f786d7810 */ /* 0x140fe20007ffe80d */
[----:B------:R-:W-:Y:S01]  /*70a0*/  FMUL.FTZ R31, R31, R125 ;  /* 0x0000007d1f1f7220 */ /* 0x000fe20000410000 */
[C-C-:B------:R-:W-:Y:S01]  /*70b0*/  IADD3 R108, PT, PT, R120.reuse, 0x58, -R13.reuse ;  /* 0x00000058786c7810 */ /* 0x140fe20007ffe80d */
[----:B------:R-:W-:Y:S01]  /*70c0*/  VIADD R22, R9, 0xffffffb0 ;  /* 0xffffffb009167836 */ /* 0x000fe20000000000 */
[----:B------:R-:W-:-:S02]  /*70d0*/  IADD3 R104, PT, PT, R120, 0x57, -R13 ;  /* 0x0000005778687810 */ /* 0x000fc40007ffe80d */
[C-C-:B------:R-:W-:Y:S01]  /*70e0*/  IADD3 R20, PT, PT, R120.reuse, 0x50, -R13.reuse ;  /* 0x0000005078147810 */ /* 0x140fe20007ffe80d */
[----:B------:R-:W-:Y:S01]  /*70f0*/  MUFU.TANH R91, R91 ;  /* 0x0000005b005b7308 */ /* 0x000fe20000002400 */
[C-C-:B------:R-:W-:Y:S02]  /*7100*/  IADD3 R16, PT, PT, R120.reuse, 0x4f, -R13.reuse ;  /* 0x0000004f78107810 */ /* 0x140fe40007ffe80d */
[C-C-:B------:R-:W-:Y:S02]  /*7110*/  IADD3 R10, PT, PT, R120.reuse, 0x48, -R13.reuse ;  /* 0x00000048780a7810 */ /* 0x140fe40007ffe80d */
[----:B------:R-:W-:Y:S01]  /*7120*/  IADD3 R120, PT, PT, R120, 0x47, -R13 ;  /* 0x0000004778787810 */ /* 0x000fe20007ffe80d */
[----:B------:R-:W-:Y:S01]  /*7130*/  VIADD R13, R9, 0xffffff80 ;  /* 0xffffff80090d7836 */ /* 0x000fe20000000000 */
[----:B------:R-:W-:Y:S01]  /*7140*/  IABS R133, R133 ;  /* 0x0000008500857213 */ /* 0x000fe20000000000 */
[----:B------:R-:W-:Y:S01]  /*7150*/  MUFU.TANH R33, R33 ;  /* 0x0000002100217308 */ /* 0x000fe20000002400 */
[----:B------:R-:W-:Y:S01]  /*7160*/  IABS R127, R127 ;  /* 0x0000007f007f7213 */ /* 0x000fe20000000000 */
[-C--:B------:R-:W-:Y:S01]  /*7170*/  FMUL.FTZ R24, R24, R125.reuse ;  /* 0x0000007d18187220 */ /* 0x080fe20000410000 */
[----:B------:R-:W-:Y:S01]  /*7180*/  ISETP.GE.AND P2, PT, R13, R140, PT ;  /* 0x0000008c0d00720c */ /* 0x000fe20003f46270 */
[----:B------:R-:W-:Y:S01]  /*7190*/  FMUL.FTZ R25, R25, R125 ;  /* 0x0000007d19197220 */ /* 0x000fe20000410000 */
[----:B------:R-:W-:Y:S01]  /*71a0*/  ISETP.GE.AND P6, PT, R13, R139, PT ;  /* 0x0000008b0d00720c */ /* 0x000fe20003fc6270 */
[-C--:B------:R-:W-:Y:S01]  /*71b0*/  FMUL.FTZ R26, R26, R125.reuse ;  /* 0x0000007d1a1a7220 */ /* 0x080fe20000410000 */
[----:B------:R-:W-:Y:S01]  /*71c0*/  FSEL R15, R15, -INF , P2 ;  /* 0xff8000000f0f7808 */ /* 0x000fe20001000000 */
[----:B------:R-:W-:Y:S01]  /*71d0*/  MUFU.TANH R29, R29 ;  /* 0x0000001d001d7308 */ /* 0x000fe20000002400 */
[----:B------:R-:W-:Y:S01]  /*71e0*/  ISETP.GE.AND P0, PT, R13, R138, PT ;  /* 0x0000008a0d00720c */ /* 0x000fe20003f06270 */
[----:B------:R-:W-:Y:S01]  /*71f0*/  FMUL.FTZ R27, R27, R125 ;  /* 0x0000007d1b1b7220 */ /* 0x000fe20000410000 */
[----:B------:R-:W-:Y:S01]  /*7200*/  ISETP.GE.AND P2, PT, R13, R137, PT ;  /* 0x000000890d00720c */ /* 0x000fe20003f46270 */
[----:B------:R-:W-:Y:S01]  /*7210*/  VIADD R13, R9, 0xffffff81 ;  /* 0xffffff81090d7836 */ /* 0x000fe20000000000 */
[----:B------:R-:W-:-:S02]  /*7220*/  FSEL R4, R4, -INF , P0 ;  /* 0xff80000004047808 */ /* 0x000fc40000000000 */
[----:B------:R-:W-:Y:S01]  /*7230*/  FSEL R15, R15, -INF , !P6 ;  /* 0xff8000000f0f7808 */ /* 0x000fe20007000000 */
[----:B------:R-:W-:Y:S01]  /*7240*/  MUFU.TANH R31, R31 ;  /* 0x0000001f001f7308 */ /* 0x000fe20000002400 */
[----:B------:R-:W-:Y:S02]  /*7250*/  ISETP.GE.AND P0, PT, R13, R140, PT ;  /* 0x0000008c0d00720c */ /* 0x000fe40003f06270 */
[----:B------:R-:W-:Y:S02]  /*7260*/  FSEL R4, R4, -INF , !P2 ;  /* 0xff80000004047808 */ /* 0x000fe40005000000 */
[----:B------:R-:W-:Y:S02]  /*7270*/  FSEL R19, R19, -INF , P0 ;  /* 0xff80000013137808 */ /* 0x000fe40000000000 */
[C---:B------:R-:W-:Y:S01]  /*7280*/  ISETP.GE.AND P6, PT, R13.reuse, R139, PT ;  /* 0x0000008b0d00720c */ /* 0x040fe20003fc6270 */
[----:B------:R-:W-:Y:S01]  /*7290*/  MUFU.TANH R23, R24 ;  /* 0x0000001800177308 */ /* 0x000fe20000002400 */
[----:B------:R-:W-:-:S02]  /*72a0*/  ISETP.GE.AND P2, PT, R13, R137, PT ;  /* 0x000000890d00720c */ /* 0x000fc40003f46270 */
[----:B------:R-:W-:Y:S01]  /*72b0*/  ISETP.GE.AND P0, PT, R13, R138, PT ;  /* 0x0000008a0d00720c */ /* 0x000fe20003f06270 */
[----:B------:R-:W-:Y:S01]  /*72c0*/  FMUL.FTZ R13, R6, R125 ;  /* 0x0000007d060d7220 */ /* 0x000fe20000410000 */
[----:B------:R-:W-:Y:S01]  /*72d0*/  VIADD R6, R9, 0xffffff88 ;  /* 0xffffff8809067836 */ /* 0x000fe20000000000 */
[----:B------:R-:W-:Y:S02]  /*72e0*/  FSEL R19, R19, -INF , !P6 ;  /* 0xff80000013137808 */ /* 0x000fe40007000000 */
[----:B------:R-:W-:Y:S01]  /*72f0*/  FSEL R5, R5, -INF , P0 ;  /* 0xff80000005057808 */ /* 0x000fe20000000000 */
[----:B------:R-:W-:Y:S01]  /*7300*/  MUFU.TANH R25, R25 ;  /* 0x0000001900197308 */ /* 0x000fe20000002400 */
[----:B------:R-:W-:Y:S02]  /*7310*/  ISETP.GE.AND P6, PT, R6, R140, PT ;  /* 0x0000008c0600720c */ /* 0x000fe40003fc6270 */
[----:B------:R-:W-:Y:S02]  /*7320*/  FSEL R5, R5, -INF , !P2 ;  /* 0xff80000005057808 */ /* 0x000fe40005000000 */
[----:B------:R-:W-:-:S02]  /*7330*/  FSEL R17, R17, -INF , P6 ;  /* 0xff80000011117808 */ /* 0x000fc40003000000 */
[C---:B------:R-:W-:Y:S01]  /*7340*/  ISETP.GE.AND P0, PT, R6.reuse, R139, PT ;  /* 0x0000008b0600720c */ /* 0x040fe20003f06270 */
[----:B------:R-:W2:Y:S01]  /*7350*/  MUFU.TANH R13, R13 ;  /* 0x0000000d000d7308 */ /* 0x000ea20000002400 */
[C---:B------:R-:W-:Y:S02]  /*7360*/  ISETP.GE.AND P2, PT, R6.reuse, R137, PT ;  /* 0x000000890600720c */ /* 0x040fe40003f46270 */
[----:B------:R-:W-:Y:S02]  /*7370*/  ISETP.GE.AND P6, PT, R6, R138, PT ;  /* 0x0000008a0600720c */ /* 0x000fe40003fc6270 */
[----:B------:R-:W-:Y:S01]  /*7380*/  I2FP.F32.S32 R6, R133 ;  /* 0x0000008500067245 */ /* 0x000fe20000201400 */
[----:B------:R-:W-:Y:S01]  /*7390*/  FMUL.FTZ R133, R96, R125 ;  /* 0x0000007d60857220 */ /* 0x000fe20000410000 */
[----:B------:R-:W-:Y:S01]  /*73a0*/  VIADD R96, R9, 0xffffff89 ;  /* 0xffffff8909607836 */ /* 0x000fe20000000000 */
[----:B------:R-:W-:Y:S01]  /*73b0*/  IABS R11, R11 ;  /* 0x0000000b000b7213 */ /* 0x000fe20000000000 */
[----:B------:R-:W-:Y:S01]  /*73c0*/  MUFU.TANH R27, R27 ;  /* 0x0000001b001b7308 */ /* 0x000fe20000002400 */
[----:B------:R-:W-:-:S02]  /*73d0*/  FSEL R17, R17, -INF , !P0 ;  /* 0xff80000011117808 */ /* 0x000fc40004000000 */
[----:B------:R-:W-:Y:S02]  /*73e0*/  I2FP.F32.S32 R127, R127 ;  /* 0x0000007f007f7245 */ /* 0x000fe40000201400 */
[----:B------:R-:W-:Y:S02]  /*73f0*/  ISETP.GE.AND P0, PT, R96, R140, PT ;  /* 0x0000008c6000720c */ /* 0x000fe40003f06270 */
[----:B------:R-:W-:Y:S01]  /*7400*/  I2FP.F32.S32 R134, R11 ;  /* 0x0000000b00867245 */ /* 0x000fe20000201400 */
[C---:B-1----:R-:W-:Y:S01]  /*7410*/  FFMA.FTZ R7, -R156.reuse, R127, R7 ;  /* 0x0000007f9c077223 */ /* 0x042fe20000010107 */
[----:B--2---:R-:W-:Y:S01]  /*7420*/  FFMA.FTZ R6, -R156, R6, R13 ;  /* 0x000000069c067223 */ /* 0x004fe2000001010d */
[----:B------:R-:W-:Y:S01]  /*7430*/  FSEL R126, R126, -INF , P0 ;  /* 0xff8000007e7e7808 */ /* 0x000fe20000000000 */
[----:B------:R-:W1:Y:S01]  /*7440*/  MUFU.TANH R13, R133 ;  /* 0x00000085000d7308 */ /* 0x000e620000002400 */
[----:B------:R-:W-:Y:S02]  /*7450*/  ISETP.GE.AND P0, PT, R96, R138, PT ;  /* 0x0000008a6000720c */ /* 0x000fe40003f06270 */
[----:B------:R-:W-:-:S02]  /*7460*/  FSEL R6, R6, -INF , P6 ;  /* 0xff80000006067808 */ /* 0x000fc40003000000 */
[----:B------:R-:W-:Y:S02]  /*7470*/  FSEL R7, R7, -INF , P0 ;  /* 0xff80000007077808 */ /* 0x000fe40000000000 */
[----:B------:R-:W-:Y:S01]  /*7480*/  FSEL R11, R6, -INF , !P2 ;  /* 0xff800000060b7808 */ /* 0x000fe20005000000 */
[----:B------:R-:W-:Y:S01]  /*7490*/  VIADD R6, R9, 0xffffff90 ;  /* 0xffffff9009067836 */ /* 0x000fe20000000000 */
[C---:B------:R-:W-:Y:S01]  /*74a0*/  ISETP.GE.AND P6, PT, R96.reuse, R139, PT ;  /* 0x0000008b6000720c */ /* 0x040fe20003fc6270 */
[----:B------:R-:W2:Y:S01]  /*74b0*/  MUFU.TANH R127, R98 ;  /* 0x00000062007f7308 */ /* 0x000ea20000002400 */
[----:B------:R-:W-:Y:S01]  /*74c0*/  ISETP.GE.AND P2, PT, R96, R137, PT ;  /* 0x000000896000720c */ /* 0x000fe20003f46270 */
[----:B------:R-:W-:Y:S01]  /*74d0*/  FMUL.FTZ R96, R94, R125 ;  /* 0x0000007d5e607220 */ /* 0x000fe20000410000 */
[----:B------:R-:W-:Y:S02]  /*74e0*/  ISETP.GE.AND P0, PT, R6, R140, PT ;  /* 0x0000008c0600720c */ /* 0x000fe40003f06270 */
[----:B------:R-:W-:-:S02]  /*74f0*/  FSEL R7, R7, -INF , !P2 ;  /* 0xff80000007077808 */ /* 0x000fc40005000000 */
[----:B------:R-:W-:Y:S01]  /*7500*/  ISETP.GE.AND P2, PT, R6, R137, PT ;  /* 0x000000890600720c */ /* 0x000fe20003f46270 */
[----:B-1----:R-:W-:Y:S01]  /*7510*/  FFMA.FTZ R134, -R156, R134, R13 ;  /* 0x000000869c867223 */ /* 0x002fe2000001010d */
[----:B------:R-:W-:Y:S02]  /*7520*/  FSEL R13, R126, -INF , !P6 ;  /* 0xff8000007e0d7808 */ /* 0x000fe40007000000 */
[----:B------:R-:W-:Y:S02]  /*7530*/  ISETP.GE.AND P6, PT, R6, R139, PT ;  /* 0x0000008b0600720c */ /* 0x000fe40003fc6270 */
[----:B------:R-:W-:Y:S02]  /*7540*/  FSEL R134, R134, -INF , P0 ;  /* 0xff80000086867808 */ /* 0x000fe40000000000 */
[----:B------:R-:W-:Y:S02]  /*7550*/  ISETP.GE.AND P0, PT, R6, R138, PT ;  /* 0x0000008a0600720c */ /* 0x000fe40003f06270 */
[----:B------:R-:W-:-:S02]  /*7560*/  IABS R6, R124 ;  /* 0x0000007c00067213 */ /* 0x000fc40000000000 */
[----:B------:R-:W-:Y:S02]  /*7570*/  IABS R121, R121 ;  /* 0x0000007900797213 */ /* 0x000fe40000000000 */
[----:B------:R-:W-:Y:S02]  /*7580*/  I2FP.F32.S32 R6, R6 ;  /* 0x0000000600067245 */ /* 0x000fe40000201400 */
[----:B------:R-:W-:Y:S02]  /*7590*/  FSEL R171, R134, -INF , !P6 ;  /* 0xff80000086ab7808 */ /* 0x000fe40007000000 */
[----:B------:R-:W-:Y:S01]  /*75a0*/  IABS R115, R115 ;  /* 0x0000007300737213 */ /* 0x000fe20000000000 */
[----:B------:R-:W-:Y:S01]  /*75b0*/  FFMA.FTZ R97, -R156, R6, R97 ;  /* 0x000000069c617223 */ /* 0x000fe20000010161 */
[----:B------:R-:W-:Y:S02]  /*75c0*/  I2FP.F32.S32 R6, R121 ;  /* 0x0000007900067245 */ /* 0x000fe40000201400 */
[----:B------:R1:W3:Y:S01]  /*75d0*/  MUFU.TANH R121, R92 ;  /* 0x0000005c00797308 */ /* 0x0002e20000002400 */
[----:B------:R-:W-:-:S02]  /*75e0*/  IABS R123, R123 ;  /* 0x0000007b007b7213 */ /* 0x000fc40000000000 */
[----:B--2---:R-:W-:Y:S01]  /*75f0*/  FFMA.FTZ R127, -R156, R6, R127 ;  /* 0x000000069c7f7223 */ /* 0x004fe2000001017f */
[----:B------:R-:W-:Y:S01]  /*7600*/  VIADD R6, R9, 0xffffff91 ;  /* 0xffffff9109067836 */ /* 0x000fe20000000000 */
[----:B------:R-:W-:Y:S02]  /*7610*/  I2FP.F32.S32 R123, R123 ;  /* 0x0000007b007b7245 */ /* 0x000fe40000201400 */
[----:B------:R-:W-:Y:S02]  /*7620*/  IABS R114, R114 ;  /* 0x0000007200727213 */ /* 0x000fe40000000000 */
[----:B------:R-:W-:Y:S02]  /*7630*/  ISETP.GE.AND P6, PT, R6, R140, PT ;  /* 0x0000008c0600720c */ /* 0x000fe40003fc6270 */
[----:B------:R-:W-:Y:S02]  /*7640*/  FSEL R127, R127, -INF , P0 ;  /* 0xff8000007f7f7808 */ /* 0x000fe40000000000 */
[----:B------:R-:W-:-:S02]  /*7650*/  FSEL R97, R97, -INF , P6 ;  /* 0xff80000061617808 */ /* 0x000fc40003000000 */
[----:B------:R-:W-:Y:S02]  /*7660*/  FSEL R153, R127, -INF , !P2 ;  /* 0xff8000007f997808 */ /* 0x000fe40005000000 */
[C---:B------:R-:W-:Y:S01]  /*7670*/  ISETP.GE.AND P0, PT, R6.reuse, R139, PT ;  /* 0x0000008b0600720c */ /* 0x040fe20003f06270 */
[----:B-1----:R-:W-:Y:S01]  /*7680*/  VIADD R92, R9, 0xffffff98 ;  /* 0xffffff98095c7836 */ /* 0x002fe20000000000 */
[----:B------:R-:W-:Y:S01]  /*7690*/  ISETP.GE.AND P2, PT, R6, R137, PT ;  /* 0x000000890600720c */ /* 0x000fe20003f46270 */
[----:B---3--:R-:W-:Y:S01]  /*76a0*/  FFMA.FTZ R121, -R156, R123, R121 ;  /* 0x0000007b9c797223 */ /* 0x008fe20000010179 */
[----:B------:R-:W-:Y:S02]  /*76b0*/  ISETP.GE.AND P6, PT, R6, R138, PT ;  /* 0x0000008a0600720c */ /* 0x000fe40003fc6270 */
[----:B------:R-:W-:Y:S02]  /*76c0*/  I2FP.F32.S32 R6, R115 ;  /* 0x0000007300067245 */ /* 0x000fe40000201400 */
[----:B------:R-:W-:-:S02]  /*76d0*/  IABS R21, R21 ;  /* 0x0000001500157213 */ /* 0x000fc40000000000 */
[----:B------:R-:W-:Y:S01]  /*76e0*/  FSEL R173, R97, -INF , !P0 ;  /* 0xff80000061ad7808 */ /* 0x000fe20004000000 */
[----:B------:R-:W-:Y:S01]  /*76f0*/  FFMA.FTZ R6, -R156, R6, R99 ;  /* 0x000000069c067223 */ /* 0x000fe20000010163 */
[----:B------:R-:W-:Y:S01]  /*7700*/  ISETP.GE.AND P0, PT, R92, R140, PT ;  /* 0x0000008c5c00720c */ /* 0x000fe20003f06270 */
[----:B------:R-:W1:Y:S01]  /*7710*/  MUFU.TANH R99, R96 ;  /* 0x0000006000637308 */ /* 0x000e620000002400 */
[----:B------:R-:W-:Y:S02]  /*7720*/  I2FP.F32.S32 R114, R114 ;  /* 0x0000007200727245 */ /* 0x000fe40000201400 */
[----:B------:R-:W-:Y:S02]  /*7730*/  FSEL R6, R6, -INF , P6 ;  /* 0xff80000006067808 */ /* 0x000fe40003000000 */
[----:B------:R-:W-:Y:S02]  /*7740*/  I2FP.F32.S32 R94, R21 ;  /* 0x00000015005e7245 */ /* 0x000fe40000201400 */
[----:B------:R-:W-:Y:S01]  /*7750*/  FSEL R21, R6, -INF , !P2 ;  /* 0xff80000006157808 */ /* 0x000fe20005000000 */
[----:B------:R-:W-:Y:S01]  /*7760*/  VIADD R6, R9, 0xffffff99 ;  /* 0xffffff9909067836 */ /* 0x000fe20000000000 */
[----:B------:R-:W-:Y:S01]  /*7770*/  FSEL R115, R121, -INF , P0 ;  /* 0xff80000079737808 */ /* 0x000fe20000000000 */
[----:B------:R-:W-:Y:S01]  /*7780*/  FFMA.FTZ R93, -R156, R94, R93 ;  /* 0x0000005e9c5d7223 */ /* 0x000fe2000001015d */
[----:B------:R-:W-:-:S02]  /*7790*/  ISETP.GE.AND P6, PT, R92, R139, PT ;  /* 0x0000008b5c00720c */ /* 0x000fc40003fc6270 */
[C---:B------:R-:W-:Y:S02]  /*77a0*/  ISETP.GE.AND P2, PT, R92.reuse, R137, PT ;  /* 0x000000895c00720c */ /* 0x040fe40003f46270 */
[----:B------:R-:W-:Y:S01]  /*77b0*/  ISETP.GE.AND P0, PT, R92, R138, PT ;  /* 0x0000008a5c00720c */ /* 0x000fe20003f06270 */
[-C--:B------:R-:W-:Y:S01]  /*77c0*/  FMUL.FTZ R92, R88, R125.reuse ;  /* 0x0000007d585c7220 */ /* 0x080fe20000410000 */
[----:B------:R-:W-:Y:S01]  /*77d0*/  FMUL.FTZ R88, R95, R125 ;  /* 0x0000007d5f587220 */ /* 0x000fe20000410000 */
[----:B-1----:R-:W-:Y:S01]  /*77e0*/  FFMA.FTZ R99, -R156, R114, R99 ;  /* 0x000000729c637223 */ /* 0x002fe20000010163 */
[----:B------:R-:W-:Y:S01]  /*77f0*/  FSEL R115, R115, -INF , !P6 ;  /* 0xff80000073737808 */ /* 0x000fe20007000000 */
[----:B------:R-:W-:Y:S01]  /*7800*/  MUFU.TANH R95, R92 ;  /* 0x0000005c005f7308 */ /* 0x000fe20000002400 */
[----:B------:R-:W-:Y:S02]  /*7810*/  ISETP.GE.AND P6, PT, R6, R139, PT ;  /* 0x0000008b0600720c */ /* 0x000fe40003fc6270 */
[----:B------:R-:W-:-:S02]  /*7820*/  FSEL R99, R99, -INF , P0 ;  /* 0xff80000063637808 */ /* 0x000fc40000000000 */
[C---:B------:R-:W-:Y:S02]  /*7830*/  ISETP.GE.AND P0, PT, R6.reuse, R140, PT ;  /* 0x0000008c0600720c */ /* 0x040fe40003f06270 */
[----:B------:R-:W-:Y:S01]  /*7840*/  IABS R113, R113 ;  /* 0x0000007100717213 */ /* 0x000fe20000000000 */
[----:B------:R-:W1:Y:S01]  /*7850*/  MUFU.TANH R97, R88 ;  /* 0x0000005800617308 */ /* 0x000e620000002400 */
[----:B------:R-:W-:Y:S02]  /*7860*/  FSEL R93, R93, -INF , P0 ;  /* 0xff8000005d5d7808 */ /* 0x000fe40000000000 */
[----:B------:R-:W-:Y:S02]  /*7870*/  FSEL R155, R99, -INF , !P2 ;  /* 0xff800000639b7808 */ /* 0x000fe40005000000 */
[----:B------:R-:W-:Y:S02]  /*7880*/  FSEL R169, R93, -INF , !P6 ;  /* 0xff8000005da97808 */ /* 0x000fe40007000000 */
[C---:B------:R-:W-:Y:S01]  /*7890*/  ISETP.GE.AND P2, PT, R6.reuse, R137, PT ;  /* 0x000000890600720c */ /* 0x040fe20003f46270 */
[----:B------:R-:W2:Y:S01]  /*78a0*/  MUFU.TANH R93, R90 ;  /* 0x0000005a005d7308 */ /* 0x000ea20000002400 */
[----:B------:R-:W-:-:S02]  /*78b0*/  ISETP.GE.AND P0, PT, R6, R138, PT ;  /* 0x0000008a0600720c */ /* 0x000fc40003f06270 */
[----:B------:R-:W-:Y:S02]  /*78c0*/  I2FP.F32.S32 R6, R113 ;  /* 0x0000007100067245 */ /* 0x000fe40000201400 */
[----:B------:R-:W-:Y:S02]  /*78d0*/  IABS R112, R112 ;  /* 0x0000007000707213 */ /* 0x000fe40000000000 */
[----:B------:R-:W-:Y:S02]  /*78e0*/  IABS R111, R111 ;  /* 0x0000006f006f7213 */ /* 0x000fe40000000000 */
[----:B------:R-:W-:Y:S01]  /*78f0*/  I2FP.F32.S32 R112, R112 ;  /* 0x0000007000707245 */ /* 0x000fe20000201400 */
[C---:B-1----:R-:W-:Y:S01]  /*7900*/  FFMA.FTZ R97, -R156.reuse, R6, R97 ;  /* 0x000000069c617223 */ /* 0x042fe20000010161 */
[----:B------:R-:W-:Y:S01]  /*7910*/  VIADD R6, R9, 0xffffffa0 ;  /* 0xffffffa009067836 */ /* 0x000fe20000000000 */
[----:B------:R-:W-:Y:S02]  /*7920*/  I2FP.F32.S32 R88, R111 ;  /* 0x0000006f00587245 */ /* 0x000fe40000201400 */
[----:B------:R-:W-:Y:S01]  /*7930*/  FFMA.FTZ R95, -R156, R112, R95 ;  /* 0x000000709c5f7223 */ /* 0x000fe2000001015f */
[----:B------:R-:W-:-:S02]  /*7940*/  FSEL R97, R97, -INF , P0 ;  /* 0xff80000061617808 */ /* 0x000fc40000000000 */
[----:B------:R-:W-:Y:S01]  /*7950*/  ISETP.GE.AND P6, PT, R6, R140, PT ;  /* 0x0000008c0600720c */ /* 0x000fe20003fc6270 */
[----:B--2---:R-:W-:Y:S01]  /*7960*/  FFMA.FTZ R88, -R156, R88, R93 ;  /* 0x000000589c587223 */ /* 0x004fe2000001015d */
[----:B------:R-:W-:Y:S01]  /*7970*/  IABS R110, R110 ;  /* 0x0000006e006e7213 */ /* 0x000fe20000000000 */
[----:B------:R-:W-:Y:S01]  /*7980*/  MUFU.TANH R93, R34 ;  /* 0x00000022005d7308 */ /* 0x000fe20000002400 */
[----:B------:R-:W-:Y:S02]  /*7990*/  FSEL R135, R97, -INF , !P2 ;  /* 0xff80000061877808 */ /* 0x000fe40005000000 */
[----:B------:R-:W-:Y:S02]  /*79a0*/  FSEL R95, R95, -INF , P6 ;  /* 0xff8000005f5f7808 */ /* 0x000fe40003000000 */
[C---:B------:R-:W-:Y:S02]  /*79b0*/  ISETP.GE.AND P6, PT, R6.reuse, R138, PT ;  /* 0x0000008a0600720c */ /* 0x040fe40003fc6270 */
[C---:B------:R-:W-:Y:S01]  /*79c0*/  ISETP.GE.AND P0, PT, R6.reuse, R139, PT ;  /* 0x0000008b0600720c */ /* 0x040fe20003f06270 */
[----:B------:R1:W2:Y:S01]  /*79d0*/  MUFU.TANH R97, R32 ;  /* 0x0000002000617308 */ /* 0x0002a20000002400 */
[----:B------:R-:W-:Y:S01]  /*79e0*/  ISETP.GE.AND P2, PT, R6, R137, PT ;  /* 0x000000890600720c */ /* 0x000fe20003f46270 */
[----:B------:R-:W-:Y:S01]  /*79f0*/  VIADD R6, R9, 0xffffffa1 ;  /* 0xffffffa109067836 */ /* 0x000fe20000000000 */
[----:B------:R-:W-:-:S02]  /*7a00*/  I2FP.F32.S32 R110, R110 ;  /* 0x0000006e006e7245 */ /* 0x000fc40000201400 */
[----:B------:R-:W-:Y:S02]  /*7a10*/  IABS R107, R107 ;  /* 0x0000006b006b7213 */ /* 0x000fe40000000000 */
[----:B------:R-:W-:Y:S01]  /*7a20*/  FSEL R88, R88, -INF , P6 ;  /* 0xff80000058587808 */ /* 0x000fe20003000000 */
[----:B------:R-:W-:Y:S01]  /*7a30*/  FFMA.FTZ R89, -R156, R110, R89 ;  /* 0x0000006e9c597223 */ /* 0x000fe20000010159 */
[----:B------:R-:W-:Y:S02]  /*7a40*/  IABS R109, R109 ;  /* 0x0000006d006d7213 */ /* 0x000fe40000000000 */
[----:B------:R-:W-:Y:S02]  /*7a50*/  FSEL R123, R95, -INF , !P0 ;  /* 0xff8000005f7b7808 */ /* 0x000fe40004000000 */
[C---:B------:R-:W-:Y:S02]  /*7a60*/  ISETP.GE.AND P0, PT, R6.reuse, R140, PT ;  /* 0x0000008c0600720c */ /* 0x040fe40003f06270 */
[----:B------:R-:W-:-:S02]  /*7a70*/  ISETP.GE.AND P6, PT, R6, R139, PT ;  /* 0x0000008b0600720c */ /* 0x000fc40003fc6270 */
[----:B------:R-:W-:Y:S01]  /*7a80*/  FSEL R89, R89, -INF , P0 ;  /* 0xff80000059597808 */ /* 0x000fe20000000000 */
[----:B-1----:R-:W-:Y:S01]  /*7a90*/  IMAD.MOV.U32 R32, RZ, RZ, R107 ;  /* 0x000000ffff207224 */ /* 0x002fe200078e006b */
[----:B------:R-:W-:Y:S02]  /*7aa0*/  FSEL R107, R88, -INF , !P2 ;  /* 0xff800000586b7808 */ /* 0x000fe40005000000 */
[----:B------:R-:W-:Y:S02]  /*7ab0*/  I2FP.F32.S32 R88, R109 ;  /* 0x0000006d00587245 */ /* 0x000fe40000201400 */
[----:B------:R-:W-:Y:S02]  /*7ac0*/  ISETP.GE.AND P2, PT, R6, R137, PT ;  /* 0x000000890600720c */ /* 0x000fe40003f46270 */
[----:B------:R-:W-:Y:S01]  /*7ad0*/  I2FP.F32.S32 R32, R32 ;  /* 0x0000002000207245 */ /* 0x000fe20000201400 */
[----:B------:R-:W-:Y:S01]  /*7ae0*/  FFMA.FTZ R88, -R156, R88, R91 ;  /* 0x000000589c587223 */ /* 0x000fe2000001015b */
[----:B------:R-:W-:Y:S01]  /*7af0*/  ISETP.GE.AND P0, PT, R6, R138, PT ;  /* 0x0000008a0600720c */ /* 0x000fe20003f06270 */
[----:B------:R-:W-:Y:S01]  /*7b00*/  VIADD R6, R9, 0xffffffa8 ;  /* 0xffffffa809067836 */ /* 0x000fe20000000000 */
[----:B------:R-:W-:Y:S01]  /*7b10*/  IABS R108, R108 ;  /* 0x0000006c006c7213 */ /* 0x000fe20000000000 */
[----:B--2---:R-:W-:Y:S01]  /*7b20*/  FFMA.FTZ R32, -R156, R32, R97 ;  /* 0x000000209c207223 */ /* 0x004fe20000010161 */
[----:B------:R-:W-:-:S02]  /*7b30*/  FSEL R133, R89, -INF , !P6 ;  /* 0xff80000059857808 */ /* 0x000fc40007000000 */
[----:B------:R-:W-:Y:S01]  /*7b40*/  IABS R106, R106 ;  /* 0x0000006a006a7213 */ /* 0x000fe20000000000 */
[----:B------:R1:W-:Y:S01]  /*7b50*/  MUFU.TANH R89, R28 ;  /* 0x0000001c00597308 */ /* 0x0003e20000002400 */
[----:B------:R-:W-:Y:S02]  /*7b60*/  ISETP.GE.AND P6, PT, R6, R140, PT ;  /* 0x0000008c0600720c */ /* 0x000fe40003fc6270 */
[----:B------:R-:W-:Y:S02]  /*7b70*/  FSEL R88, R88, -INF , P0 ;  /* 0xff80000058587808 */ /* 0x000fe40000000000 */
[----:B------:R-:W-:Y:S02]  /*7b80*/  I2FP.F32.S32 R108, R108 ;  /* 0x0000006c006c7245 */ /* 0x000fe40000201400 */
[----:B------:R-:W-:Y:S02]  /*7b90*/  I2FP.F32.S32 R106, R106 ;  /* 0x0000006a006a7245 */ /* 0x000fe40000201400 */
[----:B------:R-:W-:Y:S01]  /*7ba0*/  FSEL R109, R88, -INF , !P2 ;  /* 0xff800000586d7808 */ /* 0x000fe20005000000 */
[----:B------:R-:W-:Y:S01]  /*7bb0*/  FFMA.FTZ R93, -R156, R108, R93 ;  /* 0x0000006c9c5d7223 */ /* 0x000fe2000001015d */
[----:B------:R-:W-:Y:S01]  /*7bc0*/  FSEL R32, R32, -INF , P6 ;  /* 0xff80000020207808 */ /* 0x000fe20003000000 */
[----:B------:R-:W-:Y:S01]  /*7bd0*/  FFMA.FTZ R106, -R156, R106, R33 ;  /* 0x0000006a9c6a7223 */ /* 0x000fe20000010121 */
[C---:B------:R-:W-:Y:S01]  /*7be0*/  ISETP.GE.AND P0, PT, R6.reuse, R139, PT ;  /* 0x0000008b0600720c */ /* 0x040fe20003f06270 */
[----:B------:R-:W2:Y:S01]  /*7bf0*/  MUFU.TANH R33, R35 ;  /* 0x0000002300217308 */ /* 0x000ea20000002400 */
[----:B------:R-:W-:-:S02]  /*7c00*/  ISETP.GE.AND P2, PT, R6, R137, PT ;  /* 0x000000890600720c */ /* 0x000fc40003f46270 */
[----:B------:R-:W-:Y:S01]  /*7c10*/  ISETP.GE.AND P6, PT, R6, R138, PT ;  /* 0x0000008a0600720c */ /* 0x000fe20003fc6270 */
[----:B------:R-:W-:Y:S01]  /*7c20*/  VIADD R6, R9, 0xffffffa9 ;  /* 0xffffffa909067836 */ /* 0x000fe20000000000 */
[----:B------:R-:W-:Y:S01]  /*7c30*/  FSEL R113, R32, -INF , !P0 ;  /* 0xff80000020717808 */ /* 0x000fe20004000000 */
[----:B------:R-:W-:Y:S01]  /*7c40*/  VIADD R32, R0, 0xfffffffe ;  /* 0xfffffffe00207836 */ /* 0x000fe20000000000 */
[----:B------:R-:W-:Y:S01]  /*7c50*/  FSEL R93, R93, -INF , P6 ;  /* 0xff8000005d5d7808 */ /* 0x000fe20003000000 */
[----:B------:R-:W3:Y:S01]  /*7c60*/  MUFU.TANH R35, R30 ;  /* 0x0000001e00237308 */ /* 0x000ee20000002400 */
[----:B------:R-:W-:Y:S02]  /*7c70*/  ISETP.GE.AND P0, PT, R6, R140, PT ;  /* 0x0000008c0600720c */ /* 0x000fe40003f06270 */
[----:B------:R-:W-:Y:S02]  /*7c80*/  IABS R104, R104 ;  /* 0x0000006800687213 */ /* 0x000fe40000000000 */
[----:B------:R-:W-:-:S02]  /*7c90*/  FSEL R111, R93, -INF , !P2 ;  /* 0xff8000005d6f7808 */ /* 0x000fc40005000000 */
[----:B------:R-:W-:Y:S02]  /*7ca0*/  FSEL R127, R106, -INF , P0 ;  /* 0xff8000006a7f7808 */ /* 0x000fe40000000000 */
[C---:B------:R-:W-:Y:S02]  /*7cb0*/  ISETP.GE.AND P6, PT, R6.reuse, R139, PT ;  /* 0x0000008b0600720c */ /* 0x040fe40003fc6270 */
[C---:B------:R-:W-:Y:S02]  /*7cc0*/  ISETP.GE.AND P2, PT, R6.reuse, R137, PT ;  /* 0x000000890600720c */ /* 0x040fe40003f46270 */
[----:B------:R-:W-:Y:S01]  /*7cd0*/  ISETP.GE.AND P0, PT, R6, R138, PT ;  /* 0x0000008a0600720c */ /* 0x000fe20003f06270 */
[----:B------:R-:W-:Y:S01]  /*7ce0*/  IMAD.MOV.U32 R6, RZ, RZ, R104 ;  /* 0x000000ffff067224 */ /* 0x000fe200078e0068 */
[----:B-1----:R-:W-:Y:S02]  /*7cf0*/  IABS R28, R105 ;  /* 0x00000069001c7213 */ /* 0x002fe40000000000 */
[----:B------:R-:W-:-:S02]  /*7d00*/  IABS R20, R20 ;  /* 0x0000001400147213 */ /* 0x000fc40000000000 */
[----:B------:R-:W-:Y:S02]  /*7d10*/  I2FP.F32.S32 R6, R6 ;  /* 0x0000000600067245 */ /* 0x000fe40000201400 */
[----:B------:R-:W-:Y:S02]  /*7d20*/  I2FP.F32.S32 R28, R28 ;  /* 0x0000001c001c7245 */ /* 0x000fe40000201400 */
[----:B------:R-:W-:Y:S01]  /*7d30*/  FSEL R127, R127, -INF , !P6 ;  /* 0xff8000007f7f7808 */ /* 0x000fe20007000000 */
[C---:B--2---:R-:W-:Y:S01]  /*7d40*/  FFMA.FTZ R6, -R156.reuse, R6, R33 ;  /* 0x000000069c067223 */ /* 0x044fe20000010121 */
[----:B------:R-:W-:Y:S01]  /*7d50*/  IABS R18, R18 ;  /* 0x0000001200127213 */ /* 0x000fe20000000000 */
[----:B------:R-:W-:Y:S01]  /*7d60*/  FFMA.FTZ R28, -R156, R28, R89 ;  /* 0x0000001c9c1c7223 */ /* 0x000fe20000010159 */
[----:B------:R-:W-:Y:S02]  /*7d70*/  I2FP.F32.S32 R20, R20 ;  /* 0x0000001400147245 */ /* 0x000fe40000201400 */
[----:B------:R-:W-:-:S02]  /*7d80*/  FSEL R6, R6, -INF , P0 ;  /* 0xff80000006067808 */ /* 0x000fc40000000000 */
[----:B------:R-:W-:Y:S01]  /*7d90*/  ISETP.GE.AND P6, PT, R22, R140, PT ;  /* 0x0000008c1600720c */ /* 0x000fe20003fc6270 */
[----:B---3--:R-:W-:Y:S01]  /*7da0*/  FFMA.FTZ R20, -R156, R20, R35 ;  /* 0x000000149c147223 */ /* 0x008fe20000010123 */
[----:B------:R-:W-:Y:S01]  /*7db0*/  FSEL R121, R6, -INF , !P2 ;  /* 0xff80000006797808 */ /* 0x000fe20005000000 */
[----:B------:R-:W-:Y:S01]  /*7dc0*/  VIADD R6, R9, 0xffffffb1 ;  /* 0xffffffb109067836 */ /* 0x000fe20000000000 */
[----:B------:R-:W-:Y:S02]  /*7dd0*/  I2FP.F32.S32 R18, R18 ;  /* 0x0000001200127245 */ /* 0x000fe40000201400 */
[----:B------:R-:W-:Y:S02]  /*7de0*/  ISETP.GE.AND P0, PT, R22, R139, PT ;  /* 0x0000008b1600720c */ /* 0x000fe40003f06270 */
[----:B------:R-:W-:Y:S01]  /*7df0*/  FSEL R28, R28, -INF , P6 ;  /* 0xff8000001c1c7808 */ /* 0x000fe20003000000 */
[----:B------:R-:W-:Y:S01]  /*7e00*/  FFMA.FTZ R18, -R156, R18, R29 ;  /* 0x000000129c127223 */ /* 0x000fe2000001011d */
[----:B------:R-:W-:Y:S01]  /*7e10*/  ISETP.GE.AND P6, PT, R22, R138, PT ;  /* 0x0000008a1600720c */ /* 0x000fe20003fc6270 */
[----:B------:R-:W1:Y:S01]  /*7e20*/  MUFU.TANH R29, R26 ;  /* 0x0000001a001d7308 */ /* 0x000e620000002400 */
[----:B------:R-:W-:-:S02]  /*7e30*/  FSEL R105, R28, -INF , !P0 ;  /* 0xff8000001c697808 */ /* 0x000fc40004000000 */
[----:B------:R-:W-:Y:S01]  /*7e40*/  ISETP.GE.AND P2, PT, R22, R137, PT ;  /* 0x000000891600720c */ /* 0x000fe20003f46270 */
[----:B------:R-:W-:Y:S01]  /*7e50*/  BAR.SYNC.DEFER_BLOCKING 0x0 ;  /* 0x0000000000007b1d */ /* 0x000fe20000010000 */
[----:B------:R-:W-:Y:S02]  /*7e60*/  ISETP.GE.AND P0, PT, R6, R140, PT ;  /* 0x0000008c0600720c */ /* 0x000fe40003f06270 */
[----:B------:R-:W-:Y:S02]  /*7e70*/  FSEL R20, R20, -INF , P6 ;  /* 0xff80000014147808 */ /* 0x000fe40003000000 */
[----:B------:R-:W-:Y:S02]  /*7e80*/  IABS R16, R16 ;  /* 0x0000001000107213 */ /* 0x000fe40000000000 */
[----:B------:R-:W-:Y:S02]  /*7e90*/  IABS R14, R14 ;  /* 0x0000000e000e7213 */ /* 0x000fe40000000000 */
[----:B------:R-:W-:-:S02]  /*7ea0*/  FSEL R96, R20, -INF , !P2 ;  /* 0xff80000014607808 */ /* 0x000fc40005000000 */
[----:B------:R-:W-:Y:S02]  /*7eb0*/  FSEL R18, R18, -INF , P0 ;  /* 0xff80000012127808 */ /* 0x000fe40000000000 */
[----:B------:R-:W-:Y:S02]  /*7ec0*/  I2FP.F32.S32 R16, R16 ;  /* 0x0000001000107245 */ /* 0x000fe40000201400 */
[C---:B------:R-:W-:Y:S02]  /*7ed0*/  ISETP.GE.AND P6, PT, R6.reuse, R139, PT ;  /* 0x0000008b0600720c */ /* 0x040fe40003fc6270 */
[----:B------:R-:W-:Y:S01]  /*7ee0*/  ISETP.GE.AND P2, PT, R6, R137, PT ;  /* 0x000000890600720c */ /* 0x000fe20003f46270 */
[----:B------:R-:W-:Y:S01]  /*7ef0*/  FFMA.FTZ R16, -R156, R16, R31 ;  /* 0x000000109c107223 */ /* 0x000fe2000001011f */
[----:B------:R-:W-:Y:S01]  /*7f00*/  ISETP.GE.AND P0, PT, R6, R138, PT ;  /* 0x0000008a0600720c */ /* 0x000fe20003f06270 */
[C---:B------:R-:W-:Y:S01]  /*7f10*/  VIADD R6, R9.reuse, 0xffffffb8 ;  /* 0xffffffb809067836 */ /* 0x040fe20000000000 */
[----:B------:R-:W-:Y:S01]  /*7f20*/  I2FP.F32.S32 R14, R14 ;  /* 0x0000000e000e7245 */ /* 0x000fe20000201400 */
[----:B------:R-:W-:Y:S01]  /*7f30*/  VIADD R9, R9, 0xffffffb9 ;  /* 0xffffffb909097836 */ /* 0x000fe20000000000 */
[----:B------:R-:W-:-:S02]  /*7f40*/  IABS R10, R10 ;  /* 0x0000000a000a7213 */ /* 0x000fc40000000000 */
[----:B------:R-:W-:Y:S01]  /*7f50*/  FSEL R104, R18, -INF , !P6 ;  /* 0xff80000012687808 */ /* 0x000fe20007000000 */
[----:B------:R-:W-:Y:S01]  /*7f60*/  FFMA.FTZ R14, -R156, R14, R23 ;  /* 0x0000000e9c0e7223 */ /* 0x000fe20000010117 */
[----:B------:R-:W-:Y:S02]  /*7f70*/  IABS R12, R12 ;  /* 0x0000000c000c7213 */ /* 0x000fe40000000000 */
[----:B------:R-:W-:Y:S02]  /*7f80*/  ISETP.GE.AND P6, PT, R6, R140, PT ;  /* 0x0000008c0600720c */ /* 0x000fe40003fc6270 */
[----:B------:R-:W-:Y:S02]  /*7f90*/  I2FP.F32.S32 R10, R10 ;  /* 0x0000000a000a7245 */ /* 0x000fe40000201400 */
[----:B------:R-:W-:Y:S02]  /*7fa0*/  FSEL R16, R16, -INF , P0 ;  /* 0xff80000010107808 */ /* 0x000fe40000000000 */
[----:B------:R-:W-:Y:S01]  /*7fb0*/  I2FP.F32.S32 R12, R12 ;  /* 0x0000000c000c7245 */ /* 0x000fe20000201400 */
[----:B-1----:R-:W-:Y:S01]  /*7fc0*/  FFMA.FTZ R10, -R156, R10, R29 ;  /* 0x0000000a9c0a7223 */ /* 0x002fe2000001011d */
[----:B------:R-:W-:-:S02]  /*7fd0*/  ISETP.GE.AND P0, PT, R6, R139, PT ;  /* 0x0000008b0600720c */ /* 0x000fc40003f06270 */
[----:B------:R-:W-:Y:S01]  /*7fe0*/  FSEL R14, R14, -INF , P6 ;  /* 0xff8000000e0e7808 */ /* 0x000fe20003000000 */
[----:B------:R-:W-:Y:S01]  /*7ff0*/  FFMA.FTZ R12, -R156, R12, R25 ;  /* 0x0000000c9c0c7223 */ /* 0x000fe20000010119 */
[----:B------:R-:W-:Y:S02]  /*8000*/  ISETP.GE.AND P6, PT, R6, R138, PT ;  /* 0x0000008a0600720c */ /* 0x000fe40003fc6270 */
[----:B------:R-:W-:Y:S02]  /*8010*/  FSEL R103, R14, -INF , !P0 ;  /* 0xff8000000e677808 */ /* 0x000fe40004000000 */
[C---:B------:R-:W-:Y:S02]  /*8020*/  ISETP.GE.AND P0, PT, R9.reuse, R140, PT ;  /* 0x0000008c0900720c */ /* 0x040fe40003f06270 */
[----:B------:R-:W-:Y:S02]  /*8030*/  FSEL R10, R10, -INF , P6 ;  /* 0xff8000000a0a7808 */ /* 0x000fe40003000000 */
[----:B------:R-:W-:-:S02]  /*8040*/  ISETP.GE.AND P6, PT, R9, R139, PT ;  /* 0x0000008b0900720c */ /* 0x000fc40003fc6270 */
[----:B------:R-:W-:Y:S02]  /*8050*/  FSEL R12, R12, -INF , P0 ;  /* 0xff8000000c0c7808 */ /* 0x000fe40000000000 */
[----:B------:R-:W-:Y:S02]  /*8060*/  IABS R120, R120 ;  /* 0x0000007800787213 */ /* 0x000fe40000000000 */
[----:B------:R-:W-:Y:S02]  /*8070*/  FSEL R102, R12, -INF , !P6 ;  /* 0xff8000000c667808 */ /* 0x000fe40007000000 */
[----:B------:R-:W-:Y:S02]  /*8080*/  ISETP.GT.AND P6, PT, R32, R145, PT ;  /* 0x000000912000720c */ /* 0x000fe40003fc4270 */
[----:B------:R-:W-:Y:S02]  /*8090*/  I2FP.F32.S32 R120, R120 ;  /* 0x0000007800787245 */ /* 0x000fe40000201400 */
[----:B------:R-:W-:-:S02]  /*80a0*/  FSEL R99, R16, -INF , !P2 ;  /* 0xff80000010637808 */ /* 0x000fc40005000000 */
[-C--:B------:R-:W-:Y:S01]  /*80b0*/  ISETP.GE.AND P2, PT, R6, R137.reuse, PT ;  /* 0x000000890600720c */ /* 0x080fe20003f46270 */
[----:B------:R-:W-:Y:S01]  /*80c0*/  FFMA.FTZ R27, -R156, R120, R27 ;  /* 0x000000789c1b7223 */ /* 0x000fe2000001011b */
[C---:B------:R-:W-:Y:S02]  /*80d0*/  ISETP.GE.AND P0, PT, R9.reuse, R138, PT ;  /* 0x0000008a0900720c */ /* 0x040fe40003f06270 */
        /* <DEDUP_REMOVED lines=16> */
[----:B-1----:R-:W-:Y:S02]  /*81e0*/  VIADD R24, R24, 0xffffffe ;  /* 0x0ffffffe18187836 */ /* 0x002fe40000000000 */
[----:B------:R-:W-:-:S04]  /*81f0*/  VIADD R16, R8, 0xffffff40 ;  /* 0xffffff4008107836 */ /* 0x000fc80000000000 */
[----:B------:R-:W1:Y:S01]  /*8200*/  F2I.FTZ.U32.TRUNC.NTZ R25, R24 ;  /* 0x0000001800197305 */ /* 0x000e62000021f000 */
[----:B------:R-:W-:Y:S02]  /*8210*/  IABS R8, R16 ;  /* 0x0000001000087213 */ /* 0x000fe40000000000 */
[----:B------:R-:W-:Y:S01]  /*8220*/  LOP3.LUT R16, R16, R23, RZ, 0x3c, !PT ;  /* 0x0000001710107212 */ /* 0x000fe200078e3cff */
        /* <DEDUP_REMOVED lines=18> */
[----:B------:R-:W-:Y:S01]  /*8350*/  LOP3.LUT R6, RZ, R23, RZ, 0x33, !PT ;  /* 0x00000017ff067212 */ /* 0x000fe200078e33ff */
[----:B------:R-:W3:Y:S04]  /*8360*/  LD.E.64 R28, desc[UR4][R2.64+0x20] ;  /* 0x00002004021c7980 */ /* 0x000ee8000c101b00 */
[----:B------:R-:W-:-:S02]  /*8370*/  @P0 IADD3 R25, PT, PT, R25, 0x1, RZ ;  /* 0x0000000119190810 */ /* 0x000fc40007ffe0ff */
        /* <DEDUP_REMOVED lines=27> */
.L_x_11064:
        /* <DEDUP_REMOVED lines=8> */
.L_x_11065:
[----:B------:R-:W-:Y:S05]  /*85b0*/  BSYNC.RECONVERGENT B0 ;  /* 0x0000000000007941 */ /* 0x000fea0003800200 */
.L_x_11063:
        /* <DEDUP_REMOVED lines=37> */
.L_x_11062:
[----:B------:R-:W-:Y:S05]  /*8810*/  BSYNC.RECONVERGENT B1 ;  /* 0x0000000000017941 */ /* 0x000fea0003800200 */
.L_x_11061:
        /* <DEDUP_REMOVED lines=30> */
[----:B------:R-:W-:-:S04]  /*8a00*/  FSETP.NEU.FTZ.AND P1, PT, R34, -INF , PT ;  /* 0xff8000002200780b */ /* 0x000fc80003f3d000 */
[----:B------:R-:W-:-:S05]  /*8a10*/  FSEL R9, R34, RZ, P1 ;  /* 0x000000ff22097208 */ /* 0x000fca0000800000 */
[----:B------:R-:W-:Y:S01]  /*8a20*/  FADD.FTZ R6, R86, -R9 ;  /* 0x8000000956067221 */ /* 0x000fe20000010000 */
[C---:B--2---:R-:W-:Y:S01]  /*8a30*/  FMUL.FTZ R100, R101.reuse, R33 ;  /* 0x0000002165647220 */ /* 0x044fe20000410000 */
[C---:B------:R-:W-:Y:S02]  /*8a40*/  FMUL.FTZ R106, R101.reuse, R34 ;  /* 0x00000022656a7220 */ /* 0x040fe40000410000 */
[----:B------:R-:W-:Y:S02]  /*8a50*/  FMUL.FTZ R94, R101, R6 ;  /* 0x00000006655e7220 */ /* 0x000fe40000410000 */
[----:B------:R-:W-:Y:S02]  /*8a60*/  FSEL R100, R100, RZ, P0 ;  /* 0x000000ff64647208 */ /* 0x000fe40000000000 */
[----:B------:R-:W-:Y:S02]  /*8a70*/  FSEL R106, R106, RZ, P1 ;  /* 0x000000ff6a6a7208 */ /* 0x000fe40000800000 */
[----:B------:R-:W1:Y:S01]  /*8a80*/  MUFU.EX2 R94, R94 ;  /* 0x0000005e005e7308 */ /* 0x000e620000000800 */
[----:B------:R-:W-:Y:S01]  /*8a90*/  LOP3.LUT P1, RZ, R129, 0x4, RZ, 0xc0, !PT ;  /* 0x0000000481ff7812 */ /* 0x000fe2000782c0ff */
[-C--:B------:R-:W-:Y:S01]  /*8aa0*/  FFMA.FTZ R91, R4, R101.reuse, -R100 ;  /* 0x00000065045b7223 */ /* 0x080fe20000010864 */
[----:B------:R-:W-:Y:S01]  /*8ab0*/  FSEL R4, R33, RZ, P0 ;  /* 0x000000ff21047208 */ /* 0x000fe20000000000 */
[-CC-:B------:R-:W-:Y:S01]  /*8ac0*/  FFMA.FTZ R35, R19, R101.reuse, -R106.reuse ;  /* 0x0000006513237223 */ /* 0x180fe2000001086a */
[-CC-:B------:R-:W-:Y:S01]  /*8ad0*/  FFMA.FTZ R90, R17, R101.reuse, -R106.reuse ;  /* 0x00000065115a7223 */ /* 0x180fe2000001086a */
[-CC-:B------:R-:W-:Y:S01]  /*8ae0*/  FFMA.FTZ R92, R15, R101.reuse, -R106.reuse ;  /* 0x000000650f5c7223 */ /* 0x180fe2000001086a */
[-C--:B------:R-:W-:Y:S01]  /*8af0*/  FFMA.FTZ R89, R13, R101.reuse, -R106 ;  /* 0x000000650d597223 */ /* 0x080fe2000001086a */
[----:B------:R-:W-:Y:S01]  /*8b00*/  FADD.FTZ R10, R85, -R4 ;  /* 0x80000004550a7221 */ /* 0x000fe20000010000 */
[----:B------:R-:W-:Y:S01]  /*8b10*/  IADD3 R4, PT, PT, R119, 0x6000, RZ ;  /* 0x0000600077047810 */ /* 0x000fe20007ffe0ff */
[-CC-:B------:R-:W-:Y:S01]  /*8b20*/  FFMA.FTZ R88, R5, R101.reuse, -R100.reuse ;  /* 0x0000006505587223 */ /* 0x180fe20000010864 */
[----:B------:R-:W-:Y:S01]  /*8b30*/  LDSM.16.MT88.4 R12, [R119+0x6000] ;  /* 0x00600000770c783b */ /* 0x000fe20000004200 */
[-CC-:B------:R-:W-:Y:S01]  /*8b40*/  FFMA.FTZ R11, R11, R101.reuse, -R100.reuse ;  /* 0x000000650b0b7223 */ /* 0x180fe20000010864 */
[----:B------:R-:W-:Y:S01]  /*8b50*/  FFMA.FTZ R8, R7, R101, -R100 ;  /* 0x0000006507087223 */ /* 0x000fe20000010864 */
[----:B------:R-:W-:Y:S01]  /*8b60*/  @P1 IADD3 R95, PT, PT, R4, -0x20, RZ ;  /* 0xffffffe0045f1810 */ /* 0x000fe20007ffe0ff */
[----:B------:R-:W-:Y:S01]  /*8b70*/  FMUL.FTZ R10, R101, R10 ;  /* 0x0000000a650a7220 */ /* 0x000fe20000410000 */
[----:B------:R-:W-:Y:S01]  /*8b80*/  MUFU.EX2 R92, R92 ;  /* 0x0000005c005c7308 */ /* 0x000fe20000000800 */
[-C--:B-1----:R-:W-:Y:S01]  /*8b90*/  FMUL.FTZ R72, R72, R94.reuse ;  /* 0x0000005e48487220 */ /* 0x082fe20000410000 */
[-C--:B------:R-:W-:Y:S01]  /*8ba0*/  FMUL.FTZ R73, R73, R94.reuse ;  /* 0x0000005e49497220 */ /* 0x080fe20000410000 */
[----:B------:R-:W1:Y:S01]  /*8bb0*/  LDSM.16.MT88.4 R16, [R95] ;  /* 0x000000005f10783b */ /* 0x000e620000004200 */
        /* <DEDUP_REMOVED lines=13> */
[----:B------:R-:W-:Y:S01]  /*8c90*/  FMUL.FTZ R61, R61, R94 ;  /* 0x0000005e3d3d7220 */ /* 0x000fe20000410000 */
        /* <DEDUP_REMOVED lines=8> */
[----:B---3--:R-:W-:Y:S01]  /*8d20*/  F2FP.F16.F32.PACK_AB R6, R89, R90 ;  /* 0x0000005a5906723e */ /* 0x008fe200000000ff */
[-C--:B------:R-:W-:Y:S01]  /*8d30*/  FMUL.FTZ R57, R57, R94.reuse ;  /* 0x0000005e39397220 */ /* 0x080fe20000410000 */
[----:B------:R-:W3:Y:S01]  /*8d40*/  MUFU.EX2 R85, R8 ;  /* 0x0000000800557308 */ /* 0x000ee20000000800 */
[-C--:B------:R-:W-:Y:S01]  /*8d50*/  FMUL.FTZ R52, R52, R94.reuse ;  /* 0x0000005e34347220 */ /* 0x080fe20000410000 */
[-C--:B------:R-:W-:Y:S01]  /*8d60*/  FMUL.FTZ R53, R53, R94.reuse ;  /* 0x0000005e35357220 */ /* 0x080fe20000410000 */
[-C--:B------:R-:W-:Y:S01]  /*8d70*/  FMUL.FTZ R44, R44, R94.reuse ;  /* 0x0000005e2c2c7220 */ /* 0x080fe20000410000 */
[----:B------:R4:W5:Y:S01]  /*8d80*/  MUFU.EX2 R93, R10 ;  /* 0x0000000a005d7308 */ /* 0x0009620000000800 */
[-C--:B------:R-:W-:Y:S01]  /*8d90*/  FMUL.FTZ R45, R45, R94.reuse ;  /* 0x0000005e2d2d7220 */ /* 0x080fe20000410000 */
[----:B--2---:R-:W-:Y:S01]  /*8da0*/  F2FP.F16.F32.PACK_AB R5, R88, R91 ;  /* 0x0000005b5805723e */ /* 0x004fe200000000ff */
[-CC-:B------:R-:W-:Y:S01]  /*8db0*/  FFMA.FTZ R108, R171, R101.reuse, -R106.reuse ;  /* 0x00000065ab6c7223 */ /* 0x180fe2000001086a */
[-CC-:B------:R-:W-:Y:S01]  /*8dc0*/  FFMA.FTZ R125, R115, R101.reuse, -R106.reuse ;  /* 0x00000065737d7223 */ /* 0x180fe2000001086a */
[-C--:B------:R-:W-:Y:S01]  /*8dd0*/  FMUL.FTZ R48, R48, R94.reuse ;  /* 0x0000005e30307220 */ /* 0x080fe20000410000 */
[----:B------:R-:W-:Y:S01]  /*8de0*/  FMUL.FTZ R49, R49, R94 ;  /* 0x0000005e31317220 */ /* 0x000fe20000410000 */
[-C--:B------:R-:W-:Y:S01]  /*8df0*/  FFMA.FTZ R110, R169, R101.reuse, -R106 ;  /* 0x00000065a96e7223 */ /* 0x080fe2000001086a */
[-CC-:B------:R-:W-:Y:S01]  /*8e00*/  FFMA.FTZ R153, R153, R101.reuse, -R100.reuse ;  /* 0x0000006599997223 */ /* 0x180fe20000010864 */
[-CC-:B------:R-:W-:Y:S01]  /*8e10*/  FFMA.FTZ R114, R21, R101.reuse, -R100.reuse ;  /* 0x0000006515727223 */ /* 0x180fe20000010864 */
[----:B---3--:R-:W-:Y:S01]  /*8e20*/  F2FP.F16.F32.PACK_AB R7, R85, R86 ;  /* 0x000000565507723e */ /* 0x008fe200000000ff */
[-C--:B------:R-:W-:Y:S01]  /*8e30*/  FFMA.FTZ R112, R135, R101.reuse, -R100 ;  /* 0x0000006587707223 */ /* 0x080fe20000010864 */
[-C--:B------:R-:W-:Y:S01]  /*8e40*/  FFMA.FTZ R173, R173, R101.reuse, -R106 ;  /* 0x00000065adad7223 */ /* 0x080fe2000001086a */
[----:B------:R-:W-:Y:S01]  /*8e50*/  FFMA.FTZ R155, R155, R101, -R100 ;  /* 0x000000659b9b7223 */ /* 0x000fe20000010864 */
[----:B----4-:R-:W2:Y:S01]  /*8e60*/  LDSM.16.MT88.4 R8, [R119+0x7000] ;  /* 0x007000007708783b */ /* 0x010ea20000004200 */
        /* <DEDUP_REMOVED lines=28> */
[----:B------:R-:W-:Y:S01]  /*9030*/  MUFU.EX2 R108, R108 ;  /* 0x0000006c006c7308 */ /* 0x000fe20000000800 */
[----:B------:R-:W-:Y:S01]  /*9040*/  LDSM.16.MT88.4 R20, [R119+0x7400] ;  /* 0x007400007714783b */ /* 0x000fe20000004200 */
[-CC-:B------:R-:W-:Y:S01]  /*9050*/  FFMA.FTZ R120, R123, R101.reuse, -R106.reuse ;  /* 0x000000657b787223 */ /* 0x180fe2000001086a */
[-C--:B------:R-:W-:Y:S01]  /*9060*/  FFMA.FTZ R122, R113, R101.reuse, -R106 ;  /* 0x00000065717a7223 */ /* 0x080fe2000001086a */
[C---:B------:R-:W-:Y:S01]  /*9070*/  HMMA.16816.F32 R76, R4.reuse, R14, R76 ;  /* 0x0000000e044c723c */ /* 0x040fe2000000184c */
[----:B------:R-:W3:Y:S01]  /*9080*/  LDSM.16.MT88.4 R12, [R95+0x1000] ;  /* 0x001000005f0c783b */ /* 0x000ee20000004200 */
[----:B------:R-:W4:Y:S01]  /*9090*/  MUFU.EX2 R115, R173 ;  /* 0x000000ad00737308 */ /* 0x000f220000000800 */
[-CC-:B------:R-:W-:Y:S01]  /*90a0*/  FFMA.FTZ R126, R107, R101.reuse, -R100.reuse ;  /* 0x000000656b7e7223 */ /* 0x180fe20000010864 */
[-C--:B------:R-:W-:Y:S01]  /*90b0*/  FFMA.FTZ R124, R111, R101.reuse, -R100 ;  /* 0x000000656f7c7223 */ /* 0x080fe20000010864 */
[----:B------:R-:W-:Y:S01]  /*90c0*/  LDSM.16.MT88.4 R24, [R95+0x400] ;  /* 0x000400005f18783b */ /* 0x000fe20000004200 */
[----:B------:R-:W-:Y:S01]  /*90d0*/  MUFU.EX2 R125, R125 ;  /* 0x0000007d007d7308 */ /* 0x000fe20000000800 */
[-CC-:B------:R-:W-:Y:S01]  /*90e0*/  FFMA.FTZ R133, R133, R101.reuse, -R106.reuse ;  /* 0x0000006585857223 */ /* 0x180fe2000001086a */
[C---:B--2---:R-:W-:Y:S01]  /*90f0*/  HMMA.16816.F32 R64, R4.reuse, R8, R64 ;  /* 0x000000080440723c */ /* 0x044fe20000001840 */
[-CC-:B------:R-:W-:Y:S01]  /*9100*/  FFMA.FTZ R127, R127, R101.reuse, -R106.reuse ;  /* 0x000000657f7f7223 */ /* 0x180fe2000001086a */
[----:B------:R-:W-:Y:S01]  /*9110*/  MUFU.EX2 R110, R110 ;  /* 0x0000006e006e7308 */ /* 0x000fe20000000800 */
[-CC-:B------:R-:W-:Y:S01]  /*9120*/  FFMA.FTZ R105, R105, R101.reuse, -R106.reuse ;  /* 0x0000006569697223 */ /* 0x180fe2000001086a */
[-C--:B------:R-:W-:Y:S01]  /*9130*/  FFMA.FTZ R103, R103, R101.reuse, -R106 ;  /* 0x0000006567677223 */ /* 0x080fe2000001086a */
[-CC-:B------:R-:W-:Y:S01]  /*9140*/  FFMA.FTZ R97, R97, R101.reuse, -R100.reuse ;  /* 0x0000006561617223 */ /* 0x180fe20000010864 */
[----:B------:R-:W-:Y:S01]  /*9150*/  MUFU.EX2 R153, R153 ;  /* 0x0000009900997308 */ /* 0x000fe20000000800 */
[----:B------:R-:W-:Y:S01]  /*9160*/  FFMA.FTZ R123, R96, R101, -R100 ;  /* 0x00000065607b7223 */ /* 0x000fe20000010864 */
[----:B------:R-:W-:Y:S01]  /*9170*/  HMMA.16816.F32 R60, R4, R10, R60 ;  /* 0x0000000a043c723c */ /* 0x000fe2000000183c */
[----:B------:R-:W2:Y:S01]  /*9180*/  LDSM.16.MT88.4 R8, [R95+0x2000] ;  /* 0x002000005f08783b */ /* 0x000ea20000004200 */
[----:B------:R-:W5:Y:S01]  /*9190*/  MUFU.EX2 R114, R114 ;  /* 0x0000007200727308 */ /* 0x000f620000000800 */
[----:B------:R-:W-:Y:S01]  /*91a0*/  FFMA.FTZ R92, R167, R94, R92 ;  /* 0x0000005ea75c7223 */ /* 0x000fe2000001005c */
[----:B------:R-:W-:-:S02]  /*91b0*/  FFMA.FTZ R91, R166, R93, R91 ;  /* 0x0000005da65b7223 */ /* 0x000fc4000001005b */
[----:B------:R-:W-:Y:S01]  /*91c0*/  MUFU.EX2 R135, R155 ;  /* 0x0000009b00877308 */ /* 0x000fe20000000800 */
[----:B------:R-:W-:Y:S01]  /*91d0*/  FADD.FTZ R35, R35, R92 ;  /* 0x0000005c23237221 */ /* 0x000fe20000010000 */
[----:B------:R-:W-:Y:S01]  /*91e0*/  FADD.FTZ R91, R88, R91 ;  /* 0x0000005b585b7221 */ /* 0x000fe20000010000 */
[C---:B-1----:R-:W-:Y:S01]  /*91f0*/  HMMA.16816.F32 R36, R4.reuse, R16, R36 ;  /* 0x000000100424723c */ /* 0x042fe20000001824 */
[----:B------:R-:W1:Y:S01]  /*9200*/  MUFU.EX2 R112, R112 ;  /* 0x0000007000707308 */ /* 0x000e620000000800 */
[----:B------:R-:W-:Y:S01]  /*9210*/  FADD.FTZ R90, R90, R35 ;  /* 0x000000235a5a7221 */ /* 0x000fe20000010000 */
[----:B------:R-:W-:Y:S02]  /*9220*/  FADD.FTZ R86, R86, R91 ;  /* 0x0000005b56567221 */ /* 0x000fe40000010000 */
[----:B------:R-:W-:Y:S01]  /*9230*/  MUFU.EX2 R120, R120 ;  /* 0x0000007800787308 */ /* 0x000fe20000000800 */
[----:B------:R-:W-:Y:S01]  /*9240*/  FADD.FTZ R89, R89, R90 ;  /* 0x0000005a59597221 */ /* 0x000fe20000010000 */
[----:B------:R-:W-:Y:S01]  /*9250*/  FADD.FTZ R86, R85, R86 ;  /* 0x0000005655567221 */ /* 0x000fe20000010000 */
[----:B------:R-:W-:Y:S01]  /*9260*/  HMMA.16816.F32 R40, R4, R18, R40 ;  /* 0x000000120428723c */ /* 0x000fe20000001828 */
[----:B------:R-:W1:Y:S01]  /*9270*/  LDSM.16.MT88.4 R16, [R95+0x1400] ;  /* 0x001400005f10783b */ /* 0x000e620000004200 */
[----:B------:R-:W1:Y:S01]  /*9280*/  MUFU.EX2 R113, R133 ;  /* 0x0000008500717308 */ /* 0x000e620000000800 */
[----:B------:R-:W-:-:S02]  /*9290*/  MOV R85, R33 ;  /* 0x0000002100557202 */ /* 0x000fc40000000f00 */
        /* <DEDUP_REMOVED lines=9> */
[C---:B--2---:R-:W-:Y:S02]  /*9330*/  HMMA.16816.F32 R44, R4.reuse, R8, R44 ;  /* 0x00000008042c723c */ /* 0x044fe4000000182c */
[----:B------:R-:W-:Y:S04]  /*9340*/  MUFU.EX2 R103, R103 ;  /* 0x0000006700677308 */ /* 0x000fe80000000800 */
[----:B------:R-:W-:Y:S02]  /*9350*/  MUFU.EX2 R97, R97 ;  /* 0x0000006100617308 */ /* 0x000fe40000000800 */
[----:B------:R-:W-:Y:S01]  /*9360*/  HMMA.16816.F32 R48, R4, R10, R48 ;  /* 0x0000000a0430723c */ /* 0x000fe20000001830 */
[----:B------:R-:W2:Y:S01]  /*9370*/  LDSM.16.MT88.4 R8, [R95+0x2400] ;  /* 0x002400005f08783b */ /* 0x000ea20000004200 */
[----:B----4-:R-:W-:Y:S01]  /*9380*/  F2FP.F16.F32.PACK_AB R4, R115, R108 ;  /* 0x0000006c7304723e */ /* 0x010fe200000000ff */
        /* <DEDUP_REMOVED lines=16> */
[----:B------:R-:W-:Y:S01]  /*9490*/  HMMA.16816.F32 R80, R4, R28, R80 ;  /* 0x0000001c0450723c */ /* 0x000fe20000001850 */
[-CC-:B------:R-:W-:Y:S01]  /*94a0*/  FFMA.FTZ R28, R109, R101.reuse, -R100.reuse ;  /* 0x000000656d1c7223 */ /* 0x180fe20000010864 */
[-CC-:B------:R-:W-:Y:S01]  /*94b0*/  FFMA.FTZ R109, R121, R101.reuse, -R100.reuse ;  /* 0x00000065796d7223 */ /* 0x180fe20000010864 */
[----:B------:R-:W-:-:S02]  /*94c0*/  FFMA.FTZ R121, R99, R101, -R100 ;  /* 0x0000006563797223 */ /* 0x000fc40000010864 */
[----:B------:R4:W5:Y:S03]  /*94d0*/  MUFU.EX2 R111, R28 ;  /* 0x0000001c006f7308 */ /* 0x0009660000000800 */
[C---:B---3--:R-:W-:Y:S01]  /*94e0*/  HMMA.16816.F32 R36, R4.reuse, R12, R36 ;  /* 0x0000000c0424723c */ /* 0x048fe20000001824 */
[----:B------:R-:W3:Y:S04]  /*94f0*/  MUFU.EX2 R109, R109 ;  /* 0x0000006d006d7308 */ /* 0x000ee80000000800 */
[----:B------:R-:W-:Y:S03]  /*9500*/  MUFU.EX2 R99, R123 ;  /* 0x0000007b00637308 */ /* 0x000fe60000000800 */
        /* <DEDUP_REMOVED lines=15> */
[----:B-----5:R-:W-:Y:S01]  /*9600*/  F2FP.F16.F32.PACK_AB R5, R111, R126 ;  /* 0x0000007e6f05723e */ /* 0x020fe200000000ff */
        /* <DEDUP_REMOVED lines=12> */
[----:B------:R-:W-:Y:S01]  /*96d0*/  HMMA.16816.F32 R56, R4, R12, R56 ;  /* 0x0000000c0438723c */ /* 0x000fe20000001838 */
[-CC-:B------:R-:W-:Y:S01]  /*96e0*/  FFMA.FTZ R12, R104, R101.reuse, -R106.reuse ;  /* 0x00000065680c7223 */ /* 0x180fe2000001086a */
[-C--:B------:R-:W-:Y:S01]  /*96f0*/  FFMA.FTZ R106, R102, R101.reuse, -R106 ;  /* 0x00000065666a7223 */ /* 0x080fe2000001086a */
[----:B------:R-:W-:-:S02]  /*9700*/  FFMA.FTZ R104, R98, R101, -R100 ;  /* 0x0000006562687223 */ /* 0x000fc40000010864 */
[----:B------:R3:W5:Y:S03]  /*9710*/  MUFU.EX2 R102, R12 ;  /* 0x0000000c00667308 */ /* 0x0007660000000800 */
[C---:B--2---:R-:W-:Y:S01]  /*9720*/  HMMA.16816.F32 R36, R4.reuse, R8, R36 ;  /* 0x000000080424723c */ /* 0x044fe20000001824 */
[----:B------:R-:W-:Y:S04]  /*9730*/  MUFU.EX2 R96, R106 ;  /* 0x0000006a00607308 */ /* 0x000fe80000000800 */
[----:B------:R-:W2:Y:S03]  /*9740*/  MUFU.EX2 R98, R121 ;  /* 0x0000007900627308 */ /* 0x000ea60000000800 */
[C---:B------:R-:W-:Y:S01]  /*9750*/  HMMA.16816.F32 R40, R4.reuse, R10, R40 ;  /* 0x0000000a0428723c */ /* 0x040fe20000001828 */
[----:B------:R-:W1:Y:S01]  /*9760*/  MUFU.EX2 R100, R104 ;  /* 0x0000006800647308 */ /* 0x000e620000000800 */
[----:B------:R-:W-:Y:S06]  /*9770*/  LDSM.16.MT88.4 R8, [R95+0x1c00] ;  /* 0x001c00005f08783b */ /* 0x000fec0000004200 */
[C---:B----4-:R-:W-:Y:S08]  /*9780*/  HMMA.16816.F32 R80, R4.reuse, R24, R80 ;  /* 0x000000180450723c */ /* 0x050ff00000001850 */
[C---:B------:R-:W-:Y:S01]  /*9790*/  HMMA.16816.F32 R76, R4.reuse, R26, R76 ;  /* 0x0000001a044c723c */ /* 0x040fe2000000184c */
[----:B------:R-:W4:Y:S07]  /*97a0*/  LDSM.16.MT88.4 R24, [R119+0x6c00] ;  /* 0x006c00007718783b */ /* 0x000f2e0000004200 */
[C---:B------:R-:W-:Y:S08]  /*97b0*/  HMMA.16816.F32 R72, R4.reuse, R20, R72 ;  /* 0x000000140448723c */ /* 0x040ff00000001848 */
[C---:B------:R-:W-:Y:S01]  /*97c0*/  HMMA.16816.F32 R68, R4.reuse, R22, R68 ;  /* 0x000000160444723c */ /* 0x040fe20000001844 */
[----:B------:R-:W4:Y:S07]  /*97d0*/  LDSM.16.MT88.4 R20, [R119+0x7c00] ;  /* 0x007c00007714783b */ /* 0x000f2e0000004200 */
[C---:B------:R-:W-:Y:S01]  /*97e0*/  HMMA.16816.F32 R52, R4.reuse, R14, R52 ;  /* 0x0000000e0434723c */ /* 0x040fe20000001834 */
[----:B---3--:R-:W3:Y:S07]  /*97f0*/  LDSM.16.MT88.4 R12, [R95+0xc00] ;  /* 0x000c00005f0c783b */ /* 0x008eee0000004200 */
[C---:B------:R-:W-:Y:S08]  /*9800*/  HMMA.16816.F32 R44, R4.reuse, R28, R44 ;  /* 0x0000001c042c723c */ /* 0x040ff0000000182c */
[----:B------:R-:W-:Y:S01]  /*9810*/  HMMA.16816.F32 R48, R4, R30, R48 ;  /* 0x0000001e0430723c */ /* 0x000fe20000001830 */
[----:B-----5:R-:W-:Y:S01]  /*9820*/  F2FP.F16.F32.PACK_AB R4, R102, R105 ;  /* 0x000000696604723e */ /* 0x020fe200000000ff */
[----:B------:R-:W-:Y:S01]  /*9830*/  FADD.FTZ R105, R105, R122 ;  /* 0x0000007a69697221 */ /* 0x000fe20000010000 */
[----:B--2---:R-:W-:Y:S01]  /*9840*/  F2FP.F16.F32.PACK_AB R5, R98, R99 ;  /* 0x000000636205723e */ /* 0x004fe200000000ff */
        /* <DEDUP_REMOVED lines=24> */
.L_x_11057:
[----:B------:R-:W-:-:S07]  /*99d0*/  IADD3 R152, PT, PT, R32, -0x1, RZ ;  /* 0xffffffff20987810 */ /* 0x000fce0007ffe0ff */
.L_x_11066:
[----:B------:R-:W-:Y:S05]  /*99e0*/  BSYNC B2 ;  /* 0x0000000000027941 */ /* 0x000fea0003800000 */
.L_x_11056:
        /* <DEDUP_REMOVED lines=13> */
.L_x_11074:
        /* <DEDUP_REMOVED lines=78> */
.L_x_11069:
[----:B------:R-:W-:Y:S05]  /*9fa0*/  BSYNC.RECONVERGENT B0 ;  /* 0x0000000000007941 */ /* 0x000fea0003800200 */
.L_x_11068:
        /* <DEDUP_REMOVED lines=10> */
[C---:B------:R-:W-:Y:S02]  /*a050*/  LOP3.LUT R168, R171.reuse, 0x40, RZ, 0xfc, !PT ;  /* 0x00000040aba87812 */ /* 0x040fe400078efcff */
[C---:B------:R-:W-:Y:S02]  /*a060*/  ISETP.GE.AND P6, PT, R171.reuse, R157, PT ;  /* 0x0000009dab00720c */ /* 0x040fe40003fc6270 */
[----:B------:R-:W-:Y:S02]  /*a070*/  LOP3.LUT R170, R171, 0x20, RZ, 0xfc, !PT ;  /* 0x00000020abaa7812 */ /* 0x000fe400078efcff */
[----:B------:R-:W-:Y:S02]  /*a080*/  LOP3.LUT R172, R159, 0x1f20, RZ, 0xc0, !PT ;  /* 0x00001f209fac7812 */ /* 0x000fe400078ec0ff */
[----:B------:R-:W-:Y:S02]  /*a090*/  LOP3.LUT R171, R158, R171, RZ, 0x3c, !PT ;  /* 0x000000ab9eab7212 */ /* 0x000fe400078e3cff */
[----:B------:R-:W-:Y:S02]  /*a0a0*/  ISETP.GE.AND P5, PT, R170, R157, PT ;  /* 0x0000009daa00720c */ /* 0x000fe40003fa6270 */
[----:B------:R-:W-:Y:S01]  /*a0b0*/  LOP3.LUT R171, R172, R171, RZ, 0xfc, !PT ;  /* 0x000000abacab7212 */ /* 0x000fe200078efcff */
[----:B-1----:R-:W-:Y:S01]  /*a0c0*/  ULEA UR6, UR6, UR7, 0x18 ;  /* 0x0000000706067291 */ /* 0x002fe2000f8ec0ff */
[----:B------:R-:W-:Y:S02]  /*a0d0*/  ISETP.GE.AND P4, PT, R168, R157, PT ;  /* 0x0000009da800720c */ /* 0x000fe40003f86270 */
[----:B------:R-:W-:Y:S02]  /*a0e0*/  LEA R170, P0, R141, R148, 0x1 ;  /* 0x000000948daa7211 */ /* 0x000fe400078008ff */
[--C-:B------:R-:W-:Y:S01]  /*a0f0*/  SHF.R.U32.HI R130, RZ, 0x1, R129.reuse ;  /* 0x00000001ff827819 */ /* 0x100fe20000011681 */
        /* <DEDUP_REMOVED lines=68> */
[----:B------:R-:W-:Y:S03]  /*a540*/  LDSM.16.M88.4 R116, [R85+0x3c00] ;  /* 0x003c00005574783b */ /* 0x000fe60000000200 */
[C---:B------:R-:W-:Y:S03]  /*a550*/  HMMA.16816.F32 R8, R88.reuse, R94, RZ ;  /* 0x0000005e5808723c */ /* 0x040fe600000018ff */
[----:B------:R-:W2:Y:S05]  /*a560*/  LDSM.16.M88.4 R92, [R85+0x3400] ;  /* 0x00340000555c783b */ /* 0x000eaa0000000200 */
[C---:B---3--:R-:W-:Y:S01]  /*a570*/  HMMA.16816.F32 R12, R88.reuse, R96, RZ ;  /* 0x00000060580c723c */ /* 0x048fe200000018ff */
[----:B------:R-:W-:Y:S06]  /*a580*/  LDSM.16.M88.4 R120, [R135+0x1000] ;  /* 0x001000008778783b */ /* 0x000fec0000000200 */
        /* <DEDUP_REMOVED lines=9> */
[----:B------:R-:W-:Y:S01]  /*a620*/  LDSM.16.M88.4 R104, [R85+0x4000] ;  /* 0x004000005568783b */ /* 0x000fe20000000200 */
        /* <DEDUP_REMOVED lines=11> */
[----:B------:R-:W5:Y:S06]  /*a6e0*/  LDSM.16.M88.4 R108, [R85+0x4400] ;  /* 0x00440000556c783b */ /* 0x000f6c0000000200 */
[----:B------:R-:W-:Y:S01]  /*a6f0*/  LDSM.16.M88.4 R116, [R86+0x2000] ;  /* 0x002000005674783b */ /* 0x000fe20000000200 */
[C---:B------:R-:W-:Y:S08]  /*a700*/  HMMA.16816.F32 R4, R120.reuse, R124, R4 ;  /* 0x0000007c7804723c */ /* 0x040ff00000001804 */
[C---:B------:R-:W-:Y:S08]  /*a710*/  HMMA.16816.F32 R8, R120.reuse, R126, R8 ;  /* 0x0000007e7808723c */ /* 0x040ff00000001808 */
[C---:B----4-:R-:W-:Y:S08]  /*a720*/  HMMA.16816.F32 R12, R120.reuse, R88, R12 ;  /* 0x00000058780c723c */ /* 0x050ff0000000180c */
[C---:B------:R-:W-:Y:S01]  /*a730*/  HMMA.16816.F32 R16, R120.reuse, R90, R16 ;  /* 0x0000005a7810723c */ /* 0x040fe20000001810 */
[----:B------:R-:W4:Y:S07]  /*a740*/  LDSM.16.M88.4 R88, [R85+0x4c00] ;  /* 0x004c00005558783b */ /* 0x000f2e0000000200 */
[C---:B--2---:R-:W-:Y:S08]  /*a750*/  HMMA.16816.F32 R20, R120.reuse, R92, R20 ;  /* 0x0000005c7814723c */ /* 0x044ff00000001814 */
        /* <DEDUP_REMOVED lines=9> */
[C---:B-----5:R-:W-:Y:S08]  /*a7f0*/  HMMA.16816.F32 R12, R100.reuse, R108, R12 ;  /* 0x0000006c640c723c */ /* 0x060ff0000000180c */
[C---:B------:R-:W-:Y:S01]  /*a800*/  HMMA.16816.F32 R16, R100.reuse, R110, R16 ;  /* 0x0000006e6410723c */ /* 0x040fe20000001810 */
[----:B------:R-:W5:Y:S07]  /*a810*/  LDSM.16.M88.4 R108, [R87+0x5800] ;  /* 0x00580000576c783b */ /* 0x000f6e0000000200 */
[C---:B------:R-:W-:Y:S08]  /*a820*/  HMMA.16816.F32 R20, R100.reuse, R112, R20 ;  /* 0x000000706414723c */ /* 0x040ff00000001814 */
[C---:B------:R-:W-:Y:S01]  /*a830*/  HMMA.16816.F32 R24, R100.reuse, R114, R24 ;  /* 0x000000726418723c */ /* 0x040fe20000001818 */
[----:B------:R-:W1:Y:S07]  /*a840*/  LDSM.16.M88.4 R112, [R87+0x5c00] ;  /* 0x005c00005770783b */ /* 0x000e6e0000000200 */
[C---:B----4-:R-:W-:Y:S08]  /*a850*/  HMMA.16816.F32 R28, R100.reuse, R88, R28 ;  /* 0x00000058641c723c */ /* 0x050ff0000000181c */
[----:B------:R-:W-:Y:S01]  /*a860*/  HMMA.16816.F32 R32, R100, R90, R32 ;  /* 0x0000005a6420723c */ /* 0x000fe20000001820 */
[----:B------:R-:W4:Y:S07]  /*a870*/  LDSM.16.M88.4 R88, [R85+0x5400] ;  /* 0x005400005558783b */ /* 0x000f2e0000000200 */
[C---:B--2---:R-:W-:Y:S08]  /*a880*/  HMMA.16816.F32 R4, R92.reuse, R96, R4 ;  /* 0x000000605c04723c */ /* 0x044ff00000001804 */
[C---:B------:R-:W-:Y:S08]  /*a890*/  HMMA.16816.F32 R8, R92.reuse, R98, R8 ;  /* 0x000000625c08723c */ /* 0x040ff00000001808 */
[C---:B---3--:R-:W-:Y:S08]  /*a8a0*/  HMMA.16816.F32 R12, R92.reuse, R104, R12 ;  /* 0x000000685c0c723c */ /* 0x048ff0000000180c */
[C---:B------:R-:W-:Y:S08]  /*a8b0*/  HMMA.16816.F32 R16, R92.reuse, R106, R16 ;  /* 0x0000006a5c10723c */ /* 0x040ff00000001810 */
[C---:B-----5:R-:W-:Y:S08]  /*a8c0*/  HMMA.16816.F32 R20, R92.reuse, R108, R20 ;  /* 0x0000006c5c14723c */ /* 0x060ff00000001814 */
[C---:B------:R-:W-:Y:S08]  /*a8d0*/  HMMA.16816.F32 R24, R92.reuse, R110, R24 ;  /* 0x0000006e5c18723c */ /* 0x040ff00000001818 */
[C---:B-1----:R-:W-:Y:S08]  /*a8e0*/  HMMA.16816.F32 R28, R92.reuse, R112, R28 ;  /* 0x000000705c1c723c */ /* 0x042ff0000000181c */
[----:B------:R-:W-:Y:S01]  /*a8f0*/  HMMA.16816.F32 R32, R92, R114, R32 ;  /* 0x000000725c20723c */ /* 0x000fe20000001820 */
[----:B------:R-:W1:Y:S07]  /*a900*/  LDSM.16.M88.4 R92, [R85+0x5800] ;  /* 0x00580000555c783b */ /* 0x000e6e0000000200 */
[C---:B------:R-:W-:Y:S08]  /*a910*/  HMMA.16816.F32 R4, R116.reuse, R120, R4 ;  /* 0x000000787404723c */ /* 0x040ff00000001804 */
[C---:B------:R-:W-:Y:S08]  /*a920*/  HMMA.16816.F32 R8, R116.reuse, R122, R8 ;  /* 0x0000007a7408723c */ /* 0x040ff00000001808 */
[C---:B----4-:R-:W-:Y:S03]  /*a930*/  HMMA.16816.F32 R12, R116.reuse, R88, R12 ;  /* 0x00000058740c723c */ /* 0x050fe6000000180c */
[-C--:B------:R-:W-:Y:S01]  /*a940*/  FMUL.FTZ R171, R4, R168.reuse ;  /* 0x000000a804ab7220 */ /* 0x080fe20000410000 */
[-C--:B------:R-:W-:Y:S01]  /*a950*/  FMUL.FTZ R173, R5, R168.reuse ;  /* 0x000000a805ad7220 */ /* 0x080fe20000410000 */
[-C--:B------:R-:W-:Y:S01]  /*a960*/  FMUL.FTZ R177, R6, R168.reuse ;  /* 0x000000a806b17220 */ /* 0x080fe20000410000 */
[-C--:B------:R-:W-:Y:S02]  /*a970*/  FMUL.FTZ R175, R7, R168.reuse ;  /* 0x000000a807af7220 */ /* 0x080fe40000410000 */
[C---:B------:R-:W-:Y:S01]  /*a980*/  HMMA.16816.F32 R16, R116.reuse, R90, R16 ;  /* 0x0000005a7410723c */ /* 0x040fe20000001810 */
[----:B------:R-:W2:Y:S01]  /*a990*/  MUFU.TANH R171, R171 ;  /* 0x000000ab00ab7308 */ /* 0x000ea20000002400 */
[----:B------:R-:W3:Y:S01]  /*a9a0*/  LDSM.16.M88.4 R88, [R85+0x5c00] ;  /* 0x005c00005558783b */ /* 0x000ee20000000200 */
[----:B------:R-:W-:Y:S04]  /*a9b0*/  DEPBAR.LE SB0, 0x0 ;  /* 0x000080000000791a */ /* 0x000fe80000000000 */
[-C--:B------:R-:W-:Y:S01]  /*a9c0*/  FMUL.FTZ R179, R8, R168.reuse ;  /* 0x000000a808b37220 */ /* 0x080fe20000410000 */
[-C--:B------:R-:W-:Y:S03]  /*a9d0*/  FMUL.FTZ R181, R9, R168.reuse ;  /* 0x000000a809b57220 */ /* 0x080fe60000410000 */
[----:B------:R-:W4:Y:S01]  /*a9e0*/  MUFU.TANH R173, R173 ;  /* 0x000000ad00ad7308 */ /* 0x000f220000002400 */
[----:B------:R-:W-:Y:S01]  /*a9f0*/  BAR.SYNC.DEFER_BLOCKING 0x0 ;  /* 0x0000000000007b1d */ /* 0x000fe20000010000 */
[C---:B-1----:R-:W-:Y:S05]  /*aa00*/  HMMA.16816.F32 R20, R116.reuse, R92, R20 ;  /* 0x0000005c7414723c */ /* 0x042fea0000001814 */
[-C--:B------:R-:W-:Y:S03]  /*aa10*/  FMUL.FTZ R183, R10, R168.reuse ;  /* 0x000000a80ab77220 */ /* 0x080fe60000410000 */
[----:B------:R-:W1:Y:S01]  /*aa20*/  MUFU.TANH R177, R177 ;  /* 0x000000b100b17308 */ /* 0x000e620000002400 */
        /* <DEDUP_REMOVED lines=20> */
[C---:B---3--:R-:W-:Y:S03]  /*ab70*/  HMMA.16816.F32 R28, R116.reuse, R88, R28 ;  /* 0x00000058741c723c */ /* 0x048fe6000000181c */
[-C--:B------:R-:W-:Y:S06]  /*ab80*/  FMUL.FTZ R211, R25, R168.reuse ;  /* 0x000000a819d37220 */ /* 0x080fec0000410000 */
[----:B------:R3:W1:Y:S01]  /*ab90*/  MUFU.TANH R125, R174 ;  /* 0x000000ae007d7308 */ /* 0x0006620000002400 */
[----:B------:R-:W-:Y:S09]  /*aba0*/  HMMA.16816.F32 R32, R116, R90, R32 ;  /* 0x0000005a7420723c */ /* 0x000ff20000001820 */
[----:B------:R5:W1:Y:S01]  /*abb0*/  MUFU.TANH R123, R172 ;  /* 0x000000ac007b7308 */ /* 0x000a620000002400 */
[-C--:B------:R-:W-:Y:S01]  /*abc0*/  FMUL.FTZ R209, R28, R168.reuse ;  /* 0x000000a81cd17220 */ /* 0x080fe20000410000 */
[-C--:B------:R-:W-:Y:S01]  /*abd0*/  FMUL.FTZ R180, R29, R168.reuse ;  /* 0x000000a81db47220 */ /* 0x080fe20000410000 */
[-C--:B------:R-:W-:Y:S01]  /*abe0*/  FMUL.FTZ R178, R30, R168.reuse ;  /* 0x000000a81eb27220 */ /* 0x080fe20000410000 */
[-C--:B------:R-:W-:Y:S06]  /*abf0*/  FMUL.FTZ R176, R31, R168.reuse ;  /* 0x000000a81fb07220 */ /* 0x080fec0000410000 */
[----:B------:R-:W1:Y:S01]  /*ac00*/  MUFU.TANH R181, R181 ;  /* 0x000000b500b57308 */ /* 0x000e620000002400 */
[-C--:B---3--:R-:W-:Y:S01]  /*ac10*/  FMUL.FTZ R174, R32, R168.reuse ;  /* 0x000000a820ae7220 */ /* 0x088fe20000410000 */
[-C--:B------:R-:W-:Y:S08]  /*ac20*/  FMUL.FTZ R170, R34, R168.reuse ;  /* 0x000000a822aa7220 */ /* 0x080ff00000410000 */
[----:B------:R-:W3:Y:S01]  /*ac30*/  MUFU.TANH R183, R183 ;  /* 0x000000b700b77308 */ /* 0x000ee20000002400 */
[-C--:B-----5:R-:W-:Y:S01]  /*ac40*/  FMUL.FTZ R172, R33, R168.reuse ;  /* 0x000000a821ac7220 */ /* 0x0a0fe20000410000 */
        /* <DEDUP_REMOVED lines=100> */
.L_x_11073:
[----:B------:R-:W-:Y:S05]  /*b290*/  BSYNC.RECONVERGENT B0 ;  /* 0x0000000000007941 */ /* 0x000fea0003800200 */
.L_x_11072:
        /* <DEDUP_REMOVED lines=37> */
.L_x_11071:
[----:B------:R-:W-:Y:S05]  /*b4f0*/  BSYNC.RECONVERGENT B1 ;  /* 0x0000000000017941 */ /* 0x000fea0003800200 */
.L_x_11070:
[----:B--2---:R-:W-:Y:S01]  /*b500*/  IABS R5, R154 ;  /* 0x0000009a00057213 */ /* 0x004fe20000000000 */
        /* <DEDUP_REMOVED lines=8> */
[----:B------:R-:W-:Y:S01]  /*b590*/  ISETP.GE.AND P0, PT, R14, R140, PT ;  /* 0x0000008c0e00720c */ /* 0x000fe20003f06270 */
[C---:B------:R-:W-:Y:S01]  /*b5a0*/  VIADD R20, R155.reuse, 0xfffffff1 ;  /* 0xfffffff19b147836 */ /* 0x040fe20000000000 */
[----:B------:R-:W-:Y:S01]  /*b5b0*/  I2FP.F32.S32 R4, R4 ;  /* 0x0000000400047245 */ /* 0x000fe20000201400 */
[----:B------:R-:W-:Y:S01]  /*b5c0*/  VIADD R12, R155, 0x8 ;  /* 0x000000089b0c7836 */ /* 0x000fe20000000000 */
[----:B------:R-:W-:Y:S01]  /*b5d0*/  IABS R6, R6 ;  /* 0x0000000600067213 */ /* 0x000fe20000000000 */
[----:B------:R-:W-:Y:S02]  /*b5e0*/  IMAD R100, R133, 0x2, R132 ;  /* 0x0000000285647824 */ /* 0x000fe400078e0284 */
[CC--:B-1----:R-:W-:Y:S01]  /*b5f0*/  FFMA.FTZ R199, -R156.reuse, R5.reuse, R199 ;  /* 0x000000059cc77223 */ /* 0x0c2fe200000101c7 */
[----:B------:R-:W-:Y:S01]  /*b600*/  FFMA.FTZ R175, -R156, R4, R175 ;  /* 0x000000049caf7223 */ /* 0x000fe200000101af */
[----:B------:R-:W-:Y:S01]  /*b610*/  I2FP.F32.S32 R6, R6 ;  /* 0x0000000600067245 */ /* 0x000fe20000201400 */
[----:B------:R-:W-:Y:S01]  /*b620*/  VIADD R4, R154, 0x11 ;  /* 0x000000119a047836 */ /* 0x000fe20000000000 */
[----:B------:R-:W-:Y:S01]  /*b630*/  LDSM.16.MT88.4 R28, [R100+0x7000] ;  /* 0x00700000641c783b */ /* 0x000fe20000004200 */
[----:B------:R-:W-:Y:S01]  /*b640*/  FSEL R199, R199, -INF , P0 ;  /* 0xff800000c7c77808 */ /* 0x000fe20000000000 */
[----:B------:R-:W-:Y:S02]  /*b650*/  VIADD R7, R155, 0xffffffe0 ;  /* 0xffffffe09b077836 */ /* 0x000fe40000000000 */
[----:B------:R-:W-:Y:S01]  /*b660*/  FFMA.FTZ R177, -R156, R6, R177 ;  /* 0x000000069cb17223 */ /* 0x000fe200000101b1 */
[----:B------:R-:W-:Y:S01]  /*b670*/  IABS R4, R4 ;  /* 0x0000000400047213 */ /* 0x000fe20000000000 */
[----:B------:R-:W-:Y:S02]  /*b680*/  VIADD R8, R154, 0x19 ;  /* 0x000000199a087836 */ /* 0x000fe40000000000 */
[----:B------:R-:W-:Y:S01]  /*b690*/  FFMA.FTZ R135, -R156, R5, R135 ;  /* 0x000000059c877223 */ /* 0x000fe20000010187 */
[C---:B------:R-:W-:Y:S01]  /*b6a0*/  ISETP.GE.AND P1, PT, R7.reuse, R140, PT ;  /* 0x0000008c0700720c */ /* 0x040fe20003f26270 */
        /* <DEDUP_REMOVED lines=15> */
[----:B------:R-:W-:Y:S01]  /*b7a0*/  FFMA.FTZ R191, -R156, R4, R191 ;  /* 0x000000049cbf7223 */ /* 0x000fe200000101bf */
[----:B------:R-:W-:Y:S01]  /*b7b0*/  IABS R7, R7 ;  /* 0x0000000700077213 */ /* 0x000fe20000000000 */
[----:B------:R-:W-:Y:S01]  /*b7c0*/  VIADD R4, R154, 0x8 ;  /* 0x000000089a047836 */ /* 0x000fe20000000000 */
        /* <DEDUP_REMOVED lines=8> */
[----:B------:R-:W-:Y:S01]  /*b850*/  IABS R5, R5 ;  /* 0x0000000500057213 */ /* 0x000fe20000000000 */
[----:B------:R-:W-:Y:S02]  /*b860*/  VIADD R6, R154, 0xfffffff9 ;  /* 0xfffffff99a067836 */ /* 0x000fe40000000000 */
[CC--:B------:R-:W-:Y:S01]  /*b870*/  FFMA.FTZ R181, -R156.reuse, R8.reuse, R181 ;  /* 0x000000089cb57223 */ /* 0x0c0fe200000101b5 */
[----:B------:R-:W-:Y:S01]  /*b880*/  FFMA.FTZ R193, -R156, R8, R193 ;  /* 0x000000089cc17223 */ /* 0x000fe200000101c1 */
[----:B------:R-:W-:Y:S01]  /*b890*/  IMAD.MOV.U32 R8, RZ, RZ, R4 ;  /* 0x000000ffff087224 */ /* 0x000fe200078e0004 */
[----:B------:R-:W-:Y:S01]  /*b8a0*/  I2FP.F32.S32 R5, R5 ;  /* 0x0000000500057245 */ /* 0x000fe20000201400 */
[----:B------:R-:W-:Y:S01]  /*b8b0*/  VIADD R25, R155, 0xffffffe1 ;  /* 0xffffffe19b197836 */ /* 0x000fe20000000000 */
[----:B------:R-:W-:Y:S01]  /*b8c0*/  IABS R4, R6 ;  /* 0x0000000600047213 */ /* 0x000fe20000000000 */
[----:B------:R-:W-:Y:S01]  /*b8d0*/  VIADD R6, R154, 0xffffffe0 ;  /* 0xffffffe09a067836 */ /* 0x000fe20000000000 */
[----:B------:R-:W-:Y:S01]  /*b8e0*/  ISETP.GE.AND P0, PT, R18, R138, PT ;  /* 0x0000008a1200720c */ /* 0x000fe20003f06270 */
[CC--:B------:R-:W-:Y:S01]  /*b8f0*/  FFMA.FTZ R173, -R156.reuse, R5.reuse, R173 ;  /* 0x000000059cad7223 */ /* 0x0c0fe200000101ad */
[----:B------:R-:W-:Y:S01]  /*b900*/  I2FP.F32.S32 R8, R8 ;  /* 0x0000000800087245 */ /* 0x000fe20000201400 */
[----:B------:R-:W-:Y:S01]  /*b910*/  FFMA.FTZ R185, -R156, R5, R185 ;  /* 0x000000059cb97223 */ /* 0x000fe200000101b9 */
[----:B------:R-:W-:Y:S01]  /*b920*/  IABS R7, R7 ;  /* 0x0000000700077213 */ /* 0x000fe20000000000 */
[----:B------:R-:W-:Y:S01]  /*b930*/  VIADD R5, R154, 0x1 ;  /* 0x000000019a057836 */ /* 0x000fe20000000000 */
[----:B------:R-:W-:Y:S01]  /*b940*/  I2FP.F32.S32 R4, R4 ;  /* 0x0000000400047245 */ /* 0x000fe20000201400 */
[CC--:B------:R-:W-:Y:S01]  /*b950*/  FFMA.FTZ R189, -R156.reuse, R8.reuse, R189 ;  /* 0x000000089cbd7223 */ /* 0x0c0fe200000101bd */
[----:B------:R-:W-:Y:S01]  /*b960*/  FSEL R135, R135, -INF , P0 ;  /* 0xff80000087877808 */ /* 0x000fe20000000000 */
[C---:B------:R-:W-:Y:S01]  /*b970*/  FFMA.FTZ R201, -R156.reuse, R8, R201 ;  /* 0x000000089cc97223 */ /* 0x040fe200000101c9 */
[----:B------:R-:W-:Y:S01]  /*b980*/  ISETP.GE.AND P0, PT, R25, R140, PT ;  /* 0x0000008c1900720c */ /* 0x000fe20003f06270 */
[CC--:B------:R-:W-:Y:S01]  /*b990*/  FFMA.FTZ R203, -R156.reuse, R4.reuse, R203 ;  /* 0x000000049ccb7223 */ /* 0x0c0fe200000101cb */
[----:B------:R-:W-:Y:S01]  /*b9a0*/  I2FP.F32.S32 R8, R7 ;  /* 0x0000000700087245 */ /* 0x000fe20000201400 */
[----:B------:R-:W-:Y:S01]  /*b9b0*/  FFMA.FTZ R125, -R156, R4, R125 ;  /* 0x000000049c7d7223 */ /* 0x000fe2000001017d */
[C---:B------:R-:W-:Y:S01]  /*b9c0*/  VIADD R7, R154.reuse, 0xfffffff1 ;  /* 0xfffffff19a077836 */ /* 0x040fe20000000000 */
[----:B------:R-:W-:Y:S01]  /*b9d0*/  FSEL R19, R173, -INF , P0 ;  /* 0xff800000ad137808 */ /* 0x000fe20000000000 */
[----:B------:R-:W-:Y:S01]  /*b9e0*/  VIADD R4, R154, 0xffffffe1 ;  /* 0xffffffe19a047836 */ /* 0x000fe20000000000 */
[----:B------:R-:W-:Y:S01]  /*b9f0*/  IABS R5, R5 ;  /* 0x0000000500057213 */ /* 0x000fe20000000000 */
[----:B------:R-:W-:Y:S01]  /*ba00*/  VIADD R16, R155, 0xfffffff8 ;  /* 0xfffffff89b107836 */ /* 0x000fe20000000000 */
[----:B------:R-:W-:Y:S01]  /*ba10*/  ISETP.GE.AND P0, PT, R23, R140, PT ;  /* 0x0000008c1700720c */ /* 0x000fe20003f06270 */
[----:B------:R-:W-:Y:S01]  /*ba20*/  VIADD R10, R155, 0x9 ;  /* 0x000000099b0a7836 */ /* 0x000fe20000000000 */
[----:B------:R-:W-:Y:S01]  /*ba30*/  I2FP.F32.S32 R5, R5 ;  /* 0x0000000500057245 */ /* 0x000fe20000201400 */
[CC--:B------:R-:W-:Y:S01]  /*ba40*/  FFMA.FTZ R205, -R156.reuse, R8.reuse, R205 ;  /* 0x000000089ccd7223 */ /* 0x0c0fe200000101cd */
[----:B------:R-:W-:Y:S01]  /*ba50*/  IABS R7, R7 ;  /* 0x0000000700077213 */ /* 0x000fe20000000000 */
[C---:B------:R-:W-:Y:S01]  /*ba60*/  FFMA.FTZ R123, -R156.reuse, R8, R123 ;  /* 0x000000089c7b7223 */ /* 0x040fe2000001017b */
[----:B------:R-:W-:Y:S01]  /*ba70*/  FSEL R17, R181, -INF , P0 ;  /* 0xff800000b5117808 */ /* 0x000fe20000000000 */
[CC--:B------:R-:W-:Y:S01]  /*ba80*/  FFMA.FTZ R195, -R156.reuse, R5.reuse, R195 ;  /* 0x000000059cc37223 */ /* 0x0c0fe200000101c3 */
[----:B------:R-:W-:Y:S01]  /*ba90*/  IABS R9, R4 ;  /* 0x0000000400097213 */ /* 0x000fe20000000000 */
[----:B------:R-:W-:Y:S01]  /*baa0*/  FFMA.FTZ R207, -R156, R5, R207 ;  /* 0x000000059ccf7223 */ /* 0x000fe200000101cf */
[----:B------:R-:W-:Y:S01]  /*bab0*/  ISETP.GE.AND P0, PT, R22, R140, PT ;  /* 0x0000008c1600720c */ /* 0x000fe20003f06270 */
[----:B------:R-:W-:Y:S01]  /*bac0*/  VIADD R4, R154, 0xffffffe9 ;  /* 0xffffffe99a047836 */ /* 0x000fe20000000000 */
[----:B------:R-:W-:Y:S01]  /*bad0*/  IABS R6, R6 ;  /* 0x0000000600067213 */ /* 0x000fe20000000000 */
[----:B------:R-:W-:Y:S01]  /*bae0*/  VIADD R8, R155, 0x10 ;  /* 0x000000109b087836 */ /* 0x000fe20000000000 */
[----:B------:R-:W-:Y:S01]  /*baf0*/  I2FP.F32.S32 R7, R7 ;  /* 0x0000000700077245 */ /* 0x000fe20000201400 */
[----:B------:R-:W-:Y:S01]  /*bb00*/  VIADD R153, R153, 0xffffffc0 ;  /* 0xffffffc099997836 */ /* 0x000fe20000000000 */
[----:B------:R-:W-:Y:S02]  /*bb10*/  FSEL R21, R171, -INF , P1 ;  /* 0xff800000ab157808 */ /* 0x000fe40000800000 */
[----:B------:R-:W-:Y:S01]  /*bb20*/  I2FP.F32.S32 R9, R9 ;  /* 0x0000000900097245 */ /* 0x000fe20000201400 */
[-C--:B------:R-:W-:Y:S01]  /*bb30*/  FFMA.FTZ R97, -R156, R7.reuse, R97 ;  /* 0x000000079c617223 */ /* 0x080fe20000010161 */
[----:B------:R-:W-:Y:S01]  /*bb40*/  ISETP.GE.AND P1, PT, R24, R140, PT ;  /* 0x0000008c1800720c */ /* 0x000fe20003f26270 */
[C---:B------:R-:W-:Y:S01]  /*bb50*/  FFMA.FTZ R213, -R156.reuse, R7, R213 ;  /* 0x000000079cd57223 */ /* 0x040fe200000101d5 */
[----:B------:R-:W-:Y:S01]  /*bb60*/  FSEL R187, R187, -INF , P0 ;  /* 0xff800000bbbb7808 */ /* 0x000fe20000000000 */
[----:B------:R-:W-:Y:S01]  /*bb70*/  FFMA.FTZ R98, -R156, R9, R98 ;  /* 0x000000099c627223 */ /* 0x000fe20000010162 */
[----:B------:R-:W-:Y:S01]  /*bb80*/  I2FP.F32.S32 R5, R6 ;  /* 0x0000000600057245 */ /* 0x000fe20000201400 */
[----:B------:R-:W-:Y:S01]  /*bb90*/  VIADD R6, R154, 0xfffffff0 ;  /* 0xfffffff09a067836 */ /* 0x000fe20000000000 */
[----:B------:R-:W-:Y:S02]  /*bba0*/  ISETP.GE.AND P0, PT, R23, R138, PT ;  /* 0x0000008a1700720c */ /* 0x000fe40003f06270 */
[----:B------:R-:W-:Y:S01]  /*bbb0*/  FSEL R15, R177, -INF , P4 ;  /* 0xff800000b10f7808 */ /* 0x000fe20002000000 */
[----:B------:R-:W-:Y:S01]  /*bbc0*/  FFMA.FTZ R96, -R156, R5, R96 ;  /* 0x000000059c607223 */ /* 0x000fe20000010160 */
[----:B------:R-:W-:Y:S01]  /*bbd0*/  ISETP.GE.AND P4, PT, R20, R140, PT ;  /* 0x0000008c1400720c */ /* 0x000fe20003f86270 */
[C---:B------:R-:W-:Y:S01]  /*bbe0*/  VIADD R5, R154.reuse, 0xffffffe8 ;  /* 0xffffffe89a057836 */ /* 0x040fe20000000000 */
[----:B------:R-:W-:Y:S01]  /*bbf0*/  FSEL R7, R179, -INF , P1 ;  /* 0xff800000b3077808 */ /* 0x000fe20000800000 */
[----:B------:R-:W-:Y:S01]  /*bc00*/  VIADD R154, R154, 0x40 ;  /* 0x000000409a9a7836 */ /* 0x000fe20000000000 */
[----:B------:R-:W-:Y:S02]  /*bc10*/  ISETP.GE.AND P1, PT, R25, R138, PT ;  /* 0x0000008a1900720c */ /* 0x000fe40003f26270 */
[----:B------:R-:W-:Y:S02]  /*bc20*/  FSEL R9, R185, -INF , P0 ;  /* 0xff800000b9097808 */ /* 0x000fe40000000000 */
[----:B------:R-:W-:Y:S02]  /*bc30*/  ISETP.GE.AND P0, PT, R155, R140, PT ;  /* 0x0000008c9b00720c */ /* 0x000fe40003f06270 */
[----:B------:R-:W-:Y:S02]  /*bc40*/  IABS R6, R6 ;  /* 0x0000000600067213 */ /* 0x000fe40000000000 */
[----:B------:R-:W-:Y:S02]  /*bc50*/  FSEL R181, R189, -INF , P4 ;  /* 0xff800000bdb57808 */ /* 0x000fe40002000000 */
        /* <DEDUP_REMOVED lines=9> */
[----:B------:R-:W-:Y:S01]  /*bcf0*/  ISETP.GE.AND P4, PT, R20, R138, PT ;  /* 0x0000008a1400720c */ /* 0x000fe20003f86270 */
[----:B------:R-:W-:Y:S01]  /*bd00*/  VIADD R6, R155, 0x11 ;  /* 0x000000119b067836 */ /* 0x000fe20000000000 */
[----:B------:R-:W-:Y:S02]  /*bd10*/  I2FP.F32.S32 R5, R5 ;  /* 0x0000000500057245 */ /* 0x000fe40000201400 */
[----:B------:R-:W-:Y:S02]  /*bd20*/  FSEL R121, R201, -INF , P0 ;  /* 0xff800000c9797808 */ /* 0x000fe40000000000 */
[-C--:B------:R-:W-:Y:S01]  /*bd30*/  ISETP.GE.AND P0, PT, R10, R140.reuse, PT ;  /* 0x0000008c0a00720c */ /* 0x080fe20003f06270 */
[CC--:B------:R-:W-:Y:S01]  /*bd40*/  FFMA.FTZ R99, -R156.reuse, R5.reuse, R99 ;  /* 0x000000059c637223 */ /* 0x0c0fe20000010163 */
[----:B------:R-:W-:Y:S01]  /*bd50*/  FSEL R117, R193, -INF , P4 ;  /* 0xff800000c1757808 */ /* 0x000fe20002000000 */
[----:B------:R-:W-:Y:S01]  /*bd60*/  FFMA.FTZ R88, -R156, R5, R88 ;  /* 0x000000059c587223 */ /* 0x000fe20000010158 */
[-C--:B------:R-:W-:Y:S01]  /*bd70*/  ISETP.GE.AND P4, PT, R18, R140.reuse, PT ;  /* 0x0000008c1200720c */ /* 0x080fe20003f86270 */
[----:B------:R-:W-:Y:S01]  /*bd80*/  VIADD R5, R155, 0x19 ;  /* 0x000000199b057836 */ /* 0x000fe20000000000 */
        /* <DEDUP_REMOVED lines=19> */
[----:B------:R-:W-:Y:S02]  /*bec0*/  ISETP.GE.AND P1, PT, R155, R138, PT ;  /* 0x0000008a9b00720c */ /* 0x000fe40003f26270 */
[----:B------:R-:W-:Y:S02]  /*bed0*/  FSEL R169, R213, -INF , P4 ;  /* 0xff800000d5a97808 */ /* 0x000fe40002000000 */
[----:B------:R-:W-:Y:S02]  /*bee0*/  ISETP.GE.AND P4, PT, R8, R140, PT ;  /* 0x0000008c0800720c */ /* 0x000fe40003f86270 */
[----:B------:R-:W-:Y:S02]  /*bef0*/  FSEL R135, R135, -INF , !P0 ;  /* 0xff80000087877808 */ /* 0x000fe40004000000 */
[-C--:B------:R-:W-:Y:S02]  /*bf00*/  ISETP.GE.AND P0, PT, R5, R138.reuse, PT ;  /* 0x0000008a0500720c */ /* 0x080fe40003f06270 */
[----:B------:R-:W-:Y:S02]  /*bf10*/  FSEL R171, R207, -INF , P1 ;  /* 0xff800000cfab7808 */ /* 0x000fe40000800000 */
[----:B------:R-:W-:Y:S02]  /*bf20*/  ISETP.GE.AND P1, PT, R12, R138, PT ;  /* 0x0000008a0c00720c */ /* 0x000fe40003f26270 */
[----:B------:R-:W-:Y:S02]  /*bf30*/  FSEL R113, R209, -INF , P4 ;  /* 0xff800000d1717808 */ /* 0x000fe40002000000 */
[----:B------:R-:W-:Y:S02]  /*bf40*/  ISETP.GE.AND P4, PT, R14, R139, PT ;  /* 0x0000008b0e00720c */ /* 0x000fe40003f86270 */
[----:B------:R-:W-:Y:S02]  /*bf50*/  FSEL R21, R21, -INF , !P6 ;  /* 0xff80000015157808 */ /* 0x000fe40007000000 */
[----:B------:R-:W-:Y:S02]  /*bf60*/  FSEL R88, R88, -INF , P0 ;  /* 0xff80000058587808 */ /* 0x000fe40000000000 */
[----:B------:R-:W-:Y:S02]  /*bf70*/  ISETP.GE.AND P0, PT, R25, R137, PT ;  /* 0x000000891900720c */ /* 0x000fe40003f06270 */
[-C--:B------:R-:W-:Y:S02]  /*bf80*/  ISETP.GE.AND P6, PT, R23, R139.reuse, PT ;  /* 0x0000008b1700720c */ /* 0x080fe40003fc6270 */
        /* <DEDUP_REMOVED lines=12> */
[----:B------:R-:W-:Y:S02]  /*c050*/  FSEL R98, R98, -INF , P4 ;  /* 0xff80000062627808 */ /* 0x000fe40002000000 */
[-C--:B------:R-:W-:Y:S02]  /*c060*/  ISETP.GE.AND P4, PT, R6, R138.reuse, PT ;  /* 0x0000008a0600720c */ /* 0x080fe40003f86270 */
        /* <DEDUP_REMOVED lines=22> */
[C---:B------:R-:W-:Y:S02]  /*c1d0*/  ISETP.GE.AND P6, PT, R8.reuse, R139, PT ;  /* 0x0000008b0800720c */ /* 0x040fe40003fc6270 */
        /* <DEDUP_REMOVED lines=17> */
[----:B------:R-:W-:Y:S02]  /*c2f0*/  FMNMX3.FTZ R6, R6, R11, R9, !PT ;  /* 0x0000000b06067276 */ /* 0x000fe40007810009 */
[----:B------:R-:W-:Y:S02]  /*c300*/  ISETP.GE.AND P1, PT, R16, R137, PT ;  /* 0x000000891000720c */ /* 0x000fe40003f26270 */
        /* <DEDUP_REMOVED lines=85> */
[--C-:B------:R-:W-:Y:S01]  /*c860*/  FFMA.FTZ R135, R135, R87, -R90.reuse ;  /* 0x0000005787877223 */ /* 0x100fe2000001085a */
[----:B----4-:R-:W-:Y:S01]  /*c870*/  F2FP.F16.F32.PACK_AB R93, R107, R109 ;  /* 0x0000006d6b5d723e */ /* 0x010fe200000000ff */
[--C-:B------:R-:W-:Y:S07]  /*c880*/  FFMA.FTZ R124, R123, R87, -R90.reuse ;  /* 0x000000577b7c7223 */ /* 0x100fee000001085a */
[----:B------:R-:W4:Y:S01]  /*c890*/  MUFU.EX2 R111, R111 ;  /* 0x0000006f006f7308 */ /* 0x000f220000000800 */
[----:B------:R-:W-:Y:S09]  /*c8a0*/  ISETP.GT.AND P0, PT, R152, R145, PT ;  /* 0x000000919800720c */ /* 0x000ff20003f04270 */
        /* <DEDUP_REMOVED lines=72> */
[----:B------:R-:W1:Y:S02]  /*cd30*/  MUFU.EX2 R133, R133 ;  /* 0x0000008500857308 */ /* 0x000e640000000800 */
[C---:B------:R-:W-:Y:S01]  /*cd40*/  FMUL.FTZ R48, R84.reuse, R48 ;  /* 0x0000003054307220 */ /* 0x040fe20000410000 */
[----:B------:R-:W-:Y:S01]  /*cd50*/  FMUL.FTZ R49, R84, R49 ;  /* 0x0000003154317220 */ /* 0x000fe20000410000 */
[C---:B------:R-:W-:Y:S01]  /*cd60*/  FMUL.FTZ R50, R0.reuse, R50 ;  /* 0x0000003200327220 */ /* 0x040fe20000410000 */
[----:B------:R-:W-:Y:S05]  /*cd70*/  FMUL.FTZ R51, R0, R51 ;  /* 0x0000003300337220 */ /* 0x000fea0000410000 */
[----:B------:R-:W-:Y:S01]  /*cd80*/  MUFU.EX2 R120, R120 ;  /* 0x0000007800787308 */ /* 0x000fe20000000800 */
[C---:B------:R-:W-:Y:S01]  /*cd90*/  HMMA.16816.F32 R32, R92.reuse, R74, R32 ;  /* 0x0000004a5c20723c */ /* 0x040fe20000001820 */
[----:B------:R-:W-:Y:S08]  /*cda0*/  LDSM.16.MT88.4 R72, [R100+0x8400] ;  /* 0x008400006448783b */ /* 0x000ff00000004200 */
[----:B------:R-:W1:Y:S01]  /*cdb0*/  MUFU.EX2 R135, R135 ;  /* 0x0000008700877308 */ /* 0x000e620000000800 */
        /* <DEDUP_REMOVED lines=10> */
[----:B------:R-:W-:Y:S01]  /*ce60*/  MUFU.EX2 R126, R126 ;  /* 0x0000007e007e7308 */ /* 0x000fe20000000800 */
        /* <DEDUP_REMOVED lines=10> */
[----:B------:R-:W-:Y:S02]  /*cf10*/  LDSM.16.MT88.4 R92, [R100+0x7c00] ;  /* 0x007c0000645c783b */ /* 0x000fe40000004200 */
        /* <DEDUP_REMOVED lines=20> */
[--C-:B-1----:R-:W-:Y:S02]  /*d060*/  FFMA.FTZ R127, R97, R87, -R90.reuse ;  /* 0x00000057617f7223 */ /* 0x102fe4000001085a */
[----:B------:R-:W-:Y:S03]  /*d070*/  LDSM.16.MT88.4 R96, [R101+0x1c00] ;  /* 0x001c00006560783b */ /* 0x000fe60000004200 */
[----:B------:R-:W-:Y:S01]  /*d080*/  HMMA.16816.F32 R48, R52, R58, R48 ;  /* 0x0000003a3430723c */ /* 0x000fe20000001830 */
[----:B------:R-:W1:Y:S02]  /*d090*/  MUFU.EX2 R127, R127 ;  /* 0x0000007f007f7308 */ /* 0x000e640000000800 */
[----:B------:R-:W-:Y:S02]  /*d0a0*/  F2FP.F16.F32.PACK_AB R52, R133, R118 ;  /* 0x000000768534723e */ /* 0x000fe400000000ff */
[----:B------:R-:W-:Y:S01]  /*d0b0*/  F2FP.F16.F32.PACK_AB R53, R135, R120 ;  /* 0x000000788735723e */ /* 0x000fe200000000ff */
[----:B------:R-:W2:Y:S01]  /*d0c0*/  LDSM.16.MT88.4 R56, [R100+0x8800] ;  /* 0x008800006438783b */ /* 0x000ea20000004200 */
[----:B---3--:R-:W-:Y:S02]  /*d0d0*/  F2FP.F16.F32.PACK_AB R54, R125, R122 ;  /* 0x0000007a7d36723e */ /* 0x008fe400000000ff */
[----:B----4-:R-:W-:Y:S07]  /*d0e0*/  F2FP.F16.F32.PACK_AB R55, R124, R123 ;  /* 0x0000007b7c37723e */ /* 0x010fee00000000ff */
[C---:B------:R-:W-:Y:S08]  /*d0f0*/  HMMA.16816.F32 R4, R52.reuse, R60, R4 ;  /* 0x0000003c3404723c */ /* 0x040ff00000001804 */
[C---:B------:R-:W-:Y:S01]  /*d100*/  HMMA.16816.F32 R8, R52.reuse, R62, R8 ;  /* 0x0000003e3408723c */ /* 0x040fe20000001808 */
[----:B------:R-:W3:Y:S07]  /*d110*/  LDSM.16.MT88.4 R60, [R101+0x2800] ;  /* 0x00280000653c783b */ /* 0x000eee0000004200 */
        /* <DEDUP_REMOVED lines=8> */
[C---:B--2---:R-:W-:Y:S03]  /*d1a0*/  HMMA.16816.F32 R36, R52.reuse, R56, R36 ;  /* 0x000000383424723c */ /* 0x044fe60000001824 */
[-CC-:B------:R-:W-:Y:S01]  /*d1b0*/  FFMA.FTZ R56, R89, R87.reuse, -R90.reuse ;  /* 0x0000005759387223 */ /* 0x180fe2000001085a */
[----:B------:R-:W-:Y:S01]  /*d1c0*/  FFMA.FTZ R90, R88, R87, -R90 ;  /* 0x00000057585a7223 */ /* 0x000fe2000001085a */
[----:B------:R-:W-:Y:S02]  /*d1d0*/  F2FP.F16.F32.PACK_AB R88, R126, R113 ;  /* 0x000000717e58723e */ /* 0x000fe400000000ff */
[----:B-1----:R-:W-:Y:S01]  /*d1e0*/  F2FP.F16.F32.PACK_AB R89, R134, R127 ;  /* 0x0000007f8659723e */ /* 0x002fe200000000ff */
[C---:B------:R-:W-:Y:S01]  /*d1f0*/  HMMA.16816.F32 R40, R52.reuse, R58, R40 ;  /* 0x0000003a3428723c */ /* 0x040fe20000001828 */
[----:B------:R-:W-:Y:S10]  /*d200*/  MUFU.EX2 R87, R56 ;  /* 0x0000003800577308 */ /* 0x000ff40000000800 */
[----:B------:R1:W2:Y:S01]  /*d210*/  MUFU.EX2 R170, R90 ;  /* 0x0000005a00aa7308 */ /* 0x0002a20000000800 */
[C---:B---3--:R-:W-:Y:S08]  /*d220*/  HMMA.16816.F32 R44, R52.reuse, R60, R44 ;  /* 0x0000003c342c723c */ /* 0x048ff0000000182c */
[----:B------:R-:W-:Y:S03]  /*d230*/  HMMA.16816.F32 R48, R52, R62, R48 ;  /* 0x0000003e3430723c */ /* 0x000fe60000001830 */
[----:B-1----:R-:W-:Y:S02]  /*d240*/  F2FP.F16.F32.PACK_AB R90, R169, R168 ;  /* 0x000000a8a95a723e */ /* 0x002fe400000000ff */
[----:B--2---:R-:W-:Y:S07]  /*d250*/  F2FP.F16.F32.PACK_AB R91, R170, R87 ;  /* 0x00000057aa5b723e */ /* 0x004fee00000000ff */
        /* <DEDUP_REMOVED lines=43> */
.L_x_11067:
        /* <DEDUP_REMOVED lines=11> */
.L_x_11088:
        /* <DEDUP_REMOVED lines=140> */
.L_x_11077:
[----:B------:R-:W-:Y:S05]  /*de80*/  BSYNC.RECONVERGENT B0 ;  /* 0x0000000000007941 */ /* 0x000fea0003800200 */
.L_x_11076:
        /* <DEDUP_REMOVED lines=26> */
.L_x_11079:
[----:B------:R-:W-:Y:S05]  /*e030*/  BSYNC.RECONVERGENT B0 ;  /* 0x0000000000007941 */ /* 0x000fea0003800200 */
.L_x_11078:
        /* <DEDUP_REMOVED lines=14> */
.L_x_11081:
[----:B------:R-:W-:Y:S05]  /*e120*/  BSYNC.RECONVERGENT B0 ;  /* 0x0000000000007941 */ /* 0x000fea0003800200 */
.L_x_11080:
        /* <DEDUP_REMOVED lines=14> */
.L_x_11083:
[----:B------:R-:W-:Y:S05]  /*e210*/  BSYNC.RECONVERGENT B0 ;  /* 0x0000000000007941 */ /* 0x000fea0003800200 */
.L_x_11082:
[----:B------:R-:W-:-:S04]  /*e220*/  MOV R151, 0x0 ;  /* 0x0000000000977802 */ /* 0x000fc80000000f00 */
[----:B-12345:R-:W-:Y:S05]  /*e230*/  @P6 RET.REL.NODEC R150 `(_ZN5flash24flash_fwd_splitkv_kernelI23Flash_fwd_kernel_traitsILi96ELi64ELi64ELi4ELb0ELb0EN7cutlass6half_tE19Flash_kernel_traitsILi96ELi64ELi64ELi4ES3_EELb0ELb1ELb1ELb0ELb0ELb1ELb1ELb0EEEvNS_16Flash_fwd_paramsE) ;  /* 0xffffff1c96706950 */ /* 0x03efea0003c3ffff */
        /* <DEDUP_REMOVED lines=10> */
[----:B-1----:R-:W-:Y:S05]  /*e2e0*/  @P0 RET.REL.NODEC R150 `(_ZN5flash24flash_fwd_splitkv_kernelI23Flash_fwd_kernel_traitsILi96ELi64ELi64ELi4ELb0ELb0EN7cutlass6half_tE19Flash_kernel_traitsILi96ELi64ELi64ELi4ES3_EELb0ELb1ELb1ELb0ELb0ELb1ELb1ELb0EEEvNS_16Flash_fwd_paramsE) ;  /* 0xffffff1c96440950 */ /* 0x002fea0003c3ffff */
[----:B------:R-:W-:Y:S01]  /*e2f0*/  LEA R2, P0, R129, R60, 0x2 ;  /* 0x0000003c81027211 */ /* 0x000fe200078010ff */
[----:B------:R-:W-:-:S03]  /*e300*/  IMAD.MOV.U32 R151, RZ, RZ, 0x0 ;  /* 0x00000000ff977424 */ /* 0x000fc600078e00ff */
[----:B------:R-:W-:-:S05]  /*e310*/  LEA.HI.X R3, R129, R61, R52, 0x2, P0 ;  /* 0x0000003d81037211 */ /* 0x000fca00000f1434 */
[----:B------:R1:W-:Y:S02]  /*e320*/  ST.E.128 desc[UR4][R2.64+0x4900], R4 ;  /* 0x0049000402007985 */ /* 0x0003e4000c101d04 */
[----:B-1----:R-:W-:Y:S05]  /*e330*/  RET.REL.NODEC R150 `(_ZN5flash24flash_fwd_splitkv_kernelI23Flash_fwd_kernel_traitsILi96ELi64ELi64ELi4ELb0ELb0EN7cutlass6half_tE19Flash_kernel_traitsILi96ELi64ELi64ELi4ES3_EELb0ELb1ELb1ELb0ELb0ELb1ELb1ELb0EEEvNS_16Flash_fwd_paramsE) ;  /* 0xffffff1c96307950 */ /* 0x002fea0003c3ffff */
.L_x_11075:
[----:B------:R-:W-:Y:S01]  /*e340*/  MOV R7, 0x2 ;  /* 0x0000000200077802 */ /* 0x000fe20000000f00 */
[----:B------:R-:W-:Y:S01]  /*e350*/  IMAD.MOV.U32 R4, RZ, RZ, 0x1f ;  /* 0x0000001fff047424 */ /* 0x000fe200078e00ff */
[----:B------:R-:W-:-:S07]  /*e360*/  MOV R6, 0xffffffff ;  /* 0xffffffff00067802 */ /* 0x000fce0000000f00 */
[----:B-1---5:R-:W-:Y:S05]  /*e370*/  WARPSYNC.COLLECTIVE R6, `(.L_x_11084) ;  /* 0x0000000006087348 */ /* 0x022fea0003c00000 */
[----:B------:R2:W3:Y:S02]  /*e380*/  SHFL.BFLY P0, R10, R167, R7, R4 ;  /* 0x0c000007a70a7389 */ /* 0x0004e40000000004 */
[----:B-123-5:R-:W-:Y:S05]  /*e390*/  ENDCOLLECTIVE ;  /* 0x000000000000791b */ /* 0x02efea0003800000 */
.L_x_11084:
[----:B------:R-:W-:Y:S02]  /*e3a0*/  IMAD.MOV.U32 R8, RZ, RZ, R10 ;  /* 0x000000ffff087224 */ /* 0x000fe400078e000a */
[----:B------:R-:W-:Y:S02]  /*e3b0*/  IMAD.MOV.U32 R7, RZ, RZ, 0x1 ;  /* 0x00000001ff077424 */ /* 0x000fe400078e00ff */
[----:B------:R-:W-:-:S05]  /*e3c0*/  FADD.FTZ R8, R8, R167 ;  /* 0x000000a708087221 */ /* 0x000fca0000010000 */
[----:B------:R-:W-:-:S07]  /*e3d0*/  MOV R167, R8 ;  /* 0x0000000800a77202 */ /* 0x000fce0000000f00 */
[----:B------:R-:W-:Y:S05]  /*e3e0*/  WARPSYNC.COLLECTIVE R6, `(.L_x_11085) ;  /* 0x0000000006087348 */ /* 0x000fea0003c00000 */
[----:B------:R1:W2:Y:S02]  /*e3f0*/  SHFL.BFLY P0, R10, R167, R7, R4 ;  /* 0x0c000007a70a7389 */ /* 0x0002a40000000004 */
[----:B-12---:R-:W-:Y:S05]  /*e400*/  ENDCOLLECTIVE ;  /* 0x000000000000791b */ /* 0x006fea0003800000 */
.L_x_11085:
[----:B------:R-:W-:Y:S01]  /*e410*/  MOV R167, R166 ;  /* 0x000000a600a77202 */ /* 0x000fe20000000f00 */
[----:B------:R-:W-:Y:S01]  /*e420*/  IMAD.MOV.U32 R7, RZ, RZ, 0x2 ;  /* 0x00000002ff077424 */ /* 0x000fe200078e00ff */
[----:B------:R-:W-:-:S07]  /*e430*/  MOV R5, R10 ;  /* 0x0000000a00057202 */ /* 0x000fce0000000f00 */
[----:B------:R-:W-:Y:S05]  /*e440*/  WARPSYNC.COLLECTIVE R6, `(.L_x_11086) ;  /* 0x0000000006087348 */ /* 0x000fea0003c00000 */
[----:B------:R1:W2:Y:S02]  /*e450*/  SHFL.BFLY P0, R10, R167, R7, R4 ;  /* 0x0c000007a70a7389 */ /* 0x0002a40000000004 */
[----:B-12---:R-:W-:Y:S05]  /*e460*/  ENDCOLLECTIVE ;  /* 0x000000000000791b */ /* 0x006fea0003800000 */
.L_x_11086:
[----:B------:R-:W-:Y:S01]  /*e470*/  FADD.FTZ R5, R8, R5 ;  /* 0x0000000508057221 */ /* 0x000fe20000010000 */
[----:B------:R-:W-:Y:S01]  /*e480*/  FADD.FTZ R9, R10, R166 ;  /* 0x000000a60a097221 */ /* 0x000fe20000010000 */
[----:B------:R-:W-:-:S04]  /*e490*/  MOV R7, 0x1 ;  /* 0x0000000100077802 */ /* 0x000fc80000000f00 */
[----:B------:R-:W-:-:S07]  /*e4a0*/  MOV R167, R9 ;  /* 0x0000000900a77202 */ /* 0x000fce0000000f00 */
[----:B------:R-:W-:Y:S05]  /*e4b0*/  WARPSYNC.COLLECTIVE R6, `(.L_x_11087) ;  /* 0x0000000006087348 */ /* 0x000fea0003c00000 */
[----:B------:R1:W2:Y:S02]  /*e4c0*/  SHFL.BFLY P0, R10, R167, R7, R4 ;  /* 0x0c000007a70a7389 */ /* 0x0002a40000000004 */
[----:B-12---:R-:W-:Y:S05]  /*e4d0*/  ENDCOLLECTIVE ;  /* 0x000000000000791b */ /* 0x006fea0003800000 */
.L_x_11087:
[----:B------:R-:W-:Y:S05]  /*e4e0*/  BRA `(.L_x_11088) ;  /* 0xfffffff000347947 */ /* 0x000fea000383ffff */
.L_x_11089:
        /* <DEDUP_REMOVED lines=9> */
.L_x_11737:


//--------------------- .text._ZN5flash24flash_fwd_splitkv_kernelI23Flash_fwd_kernel_traitsILi96ELi64ELi64ELi4ELb0ELb0EN7cutlass6half_tE19Flash_kernel_traitsILi96ELi64ELi64ELi4ES3_EELb0ELb1ELb0ELb0ELb1ELb0ELb1ELb1EEEvNS_16Flash_fwd_paramsE --------------------------
	.section	.text._ZN5flash24flash_fwd_splitkv_kernelI23Flash_fwd_kernel_traitsILi96ELi64ELi64ELi4ELb0ELb0EN7cutlass6half_tE19Flash_kernel_traitsILi96ELi64ELi64ELi4ES3_EELb0ELb1ELb0ELb0ELb1ELb0ELb1ELb1EEEvNS_16Flash_fwd_paramsE,"ax",@progbits
	.align	128
        .global         _ZN5flash24flash_fwd_splitkv_kernelI23Flash_fwd_kernel_traitsILi96ELi64ELi64ELi4ELb0ELb0EN7cutlass6half_tE19Flash_kernel_traitsILi96ELi64ELi64ELi4ES3_EELb0ELb1ELb0ELb0ELb1ELb0ELb1ELb1EEEvNS_16Flash_fwd_paramsE
        .type           _ZN5flash24flash_fwd_splitkv_kernelI23Flash_fwd_kernel_traitsILi96ELi64ELi64ELi4ELb0ELb0EN7cutlass6half_tE19Flash_kernel_traitsILi96ELi64ELi64ELi4ES3_EELb0ELb1ELb0ELb0ELb1ELb0ELb1ELb1EEEvNS_16Flash_fwd_paramsE,@function
        .size           _ZN5flash24flash_fwd_splitkv_kernelI23Flash_fwd_kernel_traitsILi96ELi64ELi64ELi4ELb0ELb0EN7cutlass6half_tE19Flash_kernel_traitsILi96ELi64ELi64ELi4ES3_EELb0ELb1ELb0ELb0ELb1ELb0ELb1ELb1EEEvNS_16Flash_fwd_paramsE,(.L_x_11738 - _ZN5flash24flash_fwd_splitkv_kernelI23Flash_fwd_kernel_traitsILi96ELi64ELi64ELi4ELb0ELb0EN7cutlass6half_tE19Flash_kernel_traitsILi96ELi64ELi64ELi4ES3_EELb0ELb1ELb0ELb0ELb1ELb0ELb1ELb1EEEvNS_16Flash_fwd_paramsE)
        .other          _ZN5flash24flash_fwd_splitkv_kernelI23Flash_fwd_kernel_traitsILi96ELi64ELi64ELi4ELb0ELb0EN7cutlass6half_tE19Flash_kernel_traitsILi96ELi64ELi64ELi4ES3_EELb0ELb1ELb0ELb0ELb1ELb0ELb1ELb1EEEvNS_16Flash_fwd_paramsE,@"STO_CUDA_ENTRY STV_DEFAULT"
_ZN5flash24flash_fwd_splitkv_kernelI23Flash_fwd_kernel_traitsILi96ELi64ELi64ELi4ELb0ELb0EN7cutlass6half_tE19Flash_kernel_traitsILi96ELi64ELi64ELi4ES3_EELb0ELb1ELb0ELb0ELb1ELb0ELb1ELb1EEEvNS_16Flash_fwd_paramsE:
.text._ZN5flash24flash_fwd_splitkv_kernelI23Flash_fwd_kernel_traitsILi96ELi64ELi64ELi4ELb0ELb0EN7cutlass6half_tE19Flash_kernel_traitsILi96ELi64ELi64ELi4ES3_EELb0ELb1ELb0ELb0ELb1ELb0ELb1ELb1EEEvNS_16Flash_fwd_paramsE:
        /* <DEDUP_REMOVED lines=29> */
[----:B------:R-:W-:Y:S05]  /*01d0*/  CALL.REL.NOINC `($_ZN5flash24flash_fwd_splitkv_kernelI23Flash_fwd_kernel_traitsILi96ELi64ELi64ELi4ELb0ELb0EN7cutlass6half_tE19Flash_kernel_traitsILi96ELi64ELi64ELi4ES3_EELb0ELb1ELb0ELb0ELb1ELb0ELb1ELb1EEEvNS_16Flash_fwd_paramsE$_ZN5flash30compute_attn_1rowblock_splitkvI23Flash_fwd_kernel_traitsILi96ELi64ELi64ELi4ELb0ELb0EN7cutlass6half_tE19Flash_kernel_traitsILi96ELi64ELi64ELi4ES3_EELb0ELb1ELb0ELb0ELb1ELb0ELb1ELb1ENS_16Flash_fwd_paramsEEEvRKT8_iiiii) ;  /* 0x0000000000087944 */ /* 0x000fea0003c00000 */
[----:B------:R-:W-:Y:S05]  /*01e0*/  BSYNC.RECONVERGENT B3 ;  /* 0x0000000000037941 */ /* 0x000fea0003800200 */
.L_x_11090:
[----:B------:R-:W-:Y:S05]  /*01f0*/  EXIT ;  /* 0x000000000000794d */ /* 0x000fea0003800000 */
        .type           $_ZN5flash24flash_fwd_splitkv_kernelI23Flash_fwd_kernel_traitsILi96ELi64ELi64ELi4ELb0ELb0EN7cutlass6half_tE19Flash_kernel_traitsILi96ELi64ELi64ELi4ES3_EELb0ELb1ELb0ELb0ELb1ELb0ELb1ELb1EEEvNS_16Flash_fwd_paramsE$_ZN5flash30compute_attn_1rowblock_splitkvI23Flash_fwd_kernel_traitsILi96ELi64ELi64ELi4ELb0ELb0EN7cutlass6half_tE19Flash_kernel_traitsILi96ELi64ELi64ELi4ES3_EELb0ELb1ELb0ELb0ELb1ELb0ELb1ELb1ENS_16Flash_fwd_paramsEEEvRKT8_iiiii,@function
        .size           $_ZN5flash24flash_fwd_splitkv_kernelI23Flash_fwd_kernel_traitsILi96ELi64ELi64ELi4ELb0ELb0EN7cutlass6half_tE19Flash_kernel_traitsILi96ELi64ELi64ELi4ES3_EELb0ELb1ELb0ELb0ELb1ELb0ELb1ELb1EEEvNS_16Flash_fwd_paramsE$_ZN5flash30compute_attn_1rowblock_splitkvI23Flash_fwd_kernel_traitsILi96ELi64ELi64ELi4ELb0ELb0EN7cutlass6half_tE19Flash_kernel_traitsILi96ELi64ELi64ELi4ES3_EELb0ELb1ELb0ELb0ELb1ELb0ELb1ELb1ENS_16Flash_fwd_paramsEEEvRKT8_iiiii,(.L_x_11738 - $_ZN5flash24flash_fwd_splitkv_kernelI23Flash_fwd_kernel_traitsILi96ELi64ELi64ELi4ELb0ELb0EN7cutlass6half_tE19Flash_kernel_traitsILi96ELi64ELi64ELi4ES3_EELb0ELb1ELb0ELb0ELb1ELb0ELb1ELb1EEEvNS_16Flash_fwd_paramsE$_ZN5flash30compute_attn_1rowblock_splitkvI23Flash_fwd_kernel_traitsILi96ELi64ELi64ELi4ELb0ELb0EN7cutlass6half_tE19Flash_kernel_traitsILi96ELi64ELi64ELi4ES3_EELb0ELb1ELb0ELb0ELb1ELb0ELb1ELb1ENS_16Flash_fwd_paramsEEEvRKT8_iiiii)
$_ZN5flash24flash_fwd_splitkv_kernelI23Flash_fwd_kernel_traitsILi96ELi64ELi64ELi4ELb0ELb0EN7cutlass6half_tE19Flash_kernel_traitsILi96ELi64ELi64ELi4ES3_EELb0ELb1ELb0ELb0ELb1ELb0ELb1ELb1EEEvNS_16Flash_fwd_paramsE$_ZN5flash30compute_attn_1rowblock_splitkvI23Flash_fwd_kernel_traitsILi96ELi64ELi64ELi4ELb0ELb0EN7cutlass6half_tE19Flash_kernel_traitsILi96ELi64ELi64ELi4ES3_EELb0ELb1ELb0ELb0ELb1ELb0ELb1ELb1ENS_16Flash_fwd_paramsEEEvRKT8_iiiii:
        /* <DEDUP_REMOVED lines=15> */
[----:B------:R-:W-:Y:S02]  /*02f0*/  IADD3 R20, P0, PT, R10, R66, RZ ;  /* 0x000000420a147210 */ /* 0x000fe40007f1e0ff */
[----:B------:R-:W-:Y:S01]  /*0300*/  ISETP.NE.AND.EX P1, PT, R9, RZ, PT, P1 ;  /* 0x000000ff0900720c */ /* 0x000fe20003f25310 */
[----:B------:R-:W-:Y:S02]  /*0310*/  IMAD.WIDE.U32 R8, R148, 0x4, R8 ;  /* 0x0000000494087825 */ /* 0x000fe400078e0008 */
[----:B------:R-:W5:Y:S02]  /*0320*/  @!P5 LD.E R146, desc[UR4][R84.64+0xb4] ;  /* 0x0000b4045492d980 */ /* 0x000f64000c101900 */
[----:B------:R-:W-:-:S02]  /*0330*/  IMAD.X R21, R11, 0x1, R65, P0 ;  /* 0x000000010b157824 */ /* 0x000fc400000e0641 */
[----:B------:R-:W-:Y:S01]  /*0340*/  IMAD.MOV.U32 R11, RZ, RZ, RZ ;  /* 0x000000ffff0b7224 */ /* 0x000fe200078e00ff */
[----:B------:R-:W5:Y:S01]  /*0350*/  @!P3 LD.E R53, desc[UR4][R84.64+0xb8] ;  /* 0x0000b8045435b980 */ /* 0x000f62000c101900 */
[----:B------:R-:W-:-:S03]  /*0360*/  ISETP.NE.U32.AND P2, PT, R2, RZ, PT ;  /* 0x000000ff0200720c */ /* 0x000fc60003f45070 */
[----:B------:R-:W5:Y:S04]  /*0370*/  @P5 LD.E R0, desc[UR4][R8.64+0x4] ;  /* 0x0000040408005980 */ /* 0x000f68000c101900 */
        /* <DEDUP_REMOVED lines=14> */
.L_x_11092:
[----:B------:R-:W-:Y:S05]  /*0460*/  BSYNC.RECONVERGENT B0 ;  /* 0x0000000000007941 */ /* 0x000fea0003800200 */
.L_x_11091:
[----:B------:R-:W-:Y:S04]  /*0470*/  BSSY.RECONVERGENT B0, `(.L_x_11093) ;  /* 0x0000007000007945 */ /* 0x000fe80003800200 */
[----:B------:R-:W-:Y:S05]  /*0480*/  @!P3 BRA `(.L_x_11094) ;  /* 0x000000000014b947 */ /* 0x000fea0003800000 */
[----:B------:R-:W2:Y:S02]  /*0490*/  LD.E.U8 R2, desc[UR4][R84.64+0x1b2] ;  /* 0x0001b20454027980 */ /* 0x000ea4000c101100 */
[----:B--2---:R-:W-:-:S13]  /*04a0*/  ISETP.NE.AND P1, PT, R2, RZ, PT ;  /* 0x000000ff0200720c */ /* 0x004fda0003f25270 */
[----:B-----5:R-:W2:Y:S02]  /*04b0*/  @P1 LD.E R53, desc[UR4][R8.64+0x4] ;  /* 0x0000040408351980 */ /* 0x020ea4000c101900 */
[----:B--2---:R-:W-:-:S06]  /*04c0*/  @P1 IADD3 R53, PT, PT, R53, -R12, RZ ;  /* 0x8000000c35351210 */ /* 0x004fcc0007ffe0ff */
[----:B------:R2:W5:Y:S02]  /*04d0*/  @!P1 LD.E R53, desc[UR4][R8.64] ;  /* 0x0000000408359980 */ /* 0x000564000c101900 */
.L_x_11094:
[----:B------:R-:W-:Y:S05]  /*04e0*/  BSYNC.RECONVERGENT B0 ;  /* 0x0000000000007941 */ /* 0x000fea0003800200 */
.L_x_11093:
        /* <DEDUP_REMOVED lines=9> */
.L_x_11096:
[----:B------:R-:W3:Y:S01]  /*0580*/  LD.E.64 R2, desc[UR4][R84.64+0x108] ;  /* 0x0001080454027980 */ /* 0x000ee2000c101b00 */
[----:B------:R-:W-:Y:S01]  /*0590*/  BSSY.RECONVERGENT B0, `(.L_x_11098) ;  /* 0x0000006000007945 */ /* 0x000fe20003800200 */
[----:B------:R-:W-:Y:S01]  /*05a0*/  IMAD.MOV.U32 R48, RZ, RZ, RZ ;  /* 0x000000ffff307224 */ /* 0x000fe200078e00ff */
[----:B---3--:R-:W-:-:S04]  /*05b0*/  ISETP.NE.U32.AND P0, PT, R2, RZ, PT ;  /* 0x000000ff0200720c */ /* 0x008fc80003f05070 */
[----:B------:R-:W-:-:S13]  /*05c0*/  ISETP.NE.AND.EX P0, PT, R3, RZ, PT, P0 ;  /* 0x000000ff0300720c */ /* 0x000fda0003f05300 */
[----:B------:R-:W-:Y:S05]  /*05d0*/  @!P0 BRA `(.L_x_11099) ;  /* 0x0000000000048947 */ /* 0x000fea0003800000 */
[----:B------:R3:W5:Y:S02]  /*05e0*/  LD.E R48, desc[UR4][R84.64+0xbc] ;  /* 0x0000bc0454307980 */ /* 0x000764000c101900 */
.L_x_11099:
[----:B------:R-:W-:Y:S05]  /*05f0*/  BSYNC.RECONVERGENT B0 ;  /* 0x0000000000007941 */ /* 0x000fea0003800200 */
.L_x_11098:
[----:B-----5:R-:W-:Y:S02]  /*0600*/  IADD3 R48, PT, PT, R53, R48, RZ ;  /* 0x0000003035307210 */ /* 0x020fe40007ffe0ff */
.L_x_11097:
[----:B------:R-:W-:Y:S05]  /*0610*/  BSYNC.RECONVERGENT B1 ;  /* 0x0000000000017941 */ /* 0x000fea0003800200 */
.L_x_11095:
[----:B------:R-:W-:Y:S01]  /*0620*/  IMAD.SHL.U32 R74, R145, 0x40, RZ ;  /* 0x00000040914a7824 */ /* 0x000fe200078e00ff */
[----:B------:R-:W-:Y:S01]  /*0630*/  MOV R2, R144 ;  /* 0x0000009000027202 */ /* 0x000fe20000000f00 */
[----:B------:R-:W-:-:S03]  /*0640*/  IMAD.MOV.U32 R3, RZ, RZ, 0x0 ;  /* 0x00000000ff037424 */ /* 0x000fc600078e00ff */
[----:B------:R-:W-:-:S13]  /*0650*/  ISETP.GT.AND P0, PT, R146, R74, PT ;  /* 0x0000004a9200720c */ /* 0x000fda0003f04270 */
[----:B-123--:R-:W-:Y:S05]  /*0660*/  @!P0 RET.REL.NODEC R2 `(_ZN5flash24flash_fwd_splitkv_kernelI23Flash_fwd_kernel_traitsILi96ELi64ELi64ELi4ELb0ELb0EN7cutlass6half_tE19Flash_kernel_traitsILi96ELi64ELi64ELi4ES3_EELb0ELb1ELb0ELb0ELb1ELb0ELb1ELb1EEEvNS_16Flash_fwd_paramsE) ;  /* 0xfffffff802648950 */ /* 0x00efea0003c3ffff */
        /* <DEDUP_REMOVED lines=29> */
[----:B------:R-:W-:Y:S01]  /*0840*/  @!P1 VIADD R7, R7, 0x1 ;  /* 0x0000000107079836 */ /* 0x000fe20000000000 */
[----:B------:R-:W-:Y:S01]  /*0850*/  ISETP.NE.AND P1, PT, R4, RZ, PT ;  /* 0x000000ff0400720c */ /* 0x000fe20003f25270 */
[--C-:B------:R-:W-:Y:S02]  /*0860*/  IMAD R0, R145, 0x40, -R146.reuse ;  /* 0x0000004091007824 */ /* 0x100fe400078e0a92 */
[----:B----4-:R-:W-:-:S03]  /*0870*/  IMAD.IADD R3, R6, 0x1, R146 ;  /* 0x0000000106037824 */ /* 0x010fc600078e0292 */
[----:B---3--:R-:W-:Y:S02]  /*0880*/  IADD3 R0, PT, PT, R5, R0, R2 ;  /* 0x0000000005007210 */ /* 0x008fe40007ffe002 */
[----:B------:R-:W-:-:S03]  /*0890*/  IADD3 R3, PT, PT, -R3, R74, R48 ;  /* 0x0000004a03037210 */ /* 0x000fc60007ffe130 */
[----:B------:R-:W-:Y:S01]  /*08a0*/  @P2 VIADD R7, R7, 0x1 ;  /* 0x0000000107072836 */ /* 0x000fe20000000000 */
[----:B------:R-:W-:Y:S01]  /*08b0*/  SHF.R.S32.HI R5, RZ, 0x1f, R2 ;  /* 0x0000001fff057819 */ /* 0x000fe20000011402 */
[----:B------:R-:W-:Y:S02]  /*08c0*/  VIADD R0, R0, 0x40 ;  /* 0x0000004000007836 */ /* 0x000fe40000000000 */
[----:B------:R-:W-:Y:S01]  /*08d0*/  @!P0 IMAD.MOV R7, RZ, RZ, -R7 ;  /* 0x000000ffff078224 */ /* 0x000fe200078e0a07 */
[----:B------:R-:W-:Y:S02]  /*08e0*/  @!P1 LOP3.LUT R7, RZ, R4, RZ, 0x33, !PT ;  /* 0x00000004ff079212 */ /* 0x000fe400078e33ff */
[----:B------:R-:W-:Y:S02]  /*08f0*/  SHF.R.S32.HI R6, RZ, 0x1f, R3 ;  /* 0x0000001fff067819 */ /* 0x000fe40000011403 */
[----:B------:R-:W-:Y:S02]  /*0900*/  SHF.R.S32.HI R4, RZ, 0x1f, R0 ;  /* 0x0000001fff047819 */ /* 0x000fe40000011400 */
[----:B------:R-:W-:Y:S01]  /*0910*/  LEA.HI R5, R5, R2, RZ, 0x6 ;  /* 0x0000000205057211 */ /* 0x000fe200078f30ff */
[----:B------:R-:W-:Y:S01]  /*0920*/  IMAD R139, R7, UR8, RZ ;  /* 0x00000008078b7c24 */ /* 0x000fe2000f8e02ff */
[----:B------:R-:W-:-:S02]  /*0930*/  LEA.HI R6, R6, R3, RZ, 0x6 ;  /* 0x0000000306067211 */ /* 0x000fc400078f30ff */
[----:B------:R-:W-:Y:S02]  /*0940*/  LEA.HI R4, R4, R0, RZ, 0x6 ;  /* 0x0000000004047211 */ /* 0x000fe400078f30ff */
[----:B------:R-:W-:Y:S02]  /*0950*/  SHF.R.S32.HI R5, RZ, 0x6, R5 ;  /* 0x00000006ff057819 */ /* 0x000fe40000011405 */
[----:B------:R-:W-:Y:S02]  /*0960*/  SHF.R.S32.HI R6, RZ, 0x6, R6 ;  /* 0x00000006ff067819 */ /* 0x000fe40000011406 */
[----:B------:R-:W-:Y:S02]  /*0970*/  SHF.R.S32.HI R4, RZ, 0x6, R4 ;  /* 0x00000006ff047819 */ /* 0x000fe40000011404 */
[C---:B------:R-:W-:Y:S02]  /*0980*/  VIADDMNMX R5, R139.reuse, R7, R5, PT ;  /* 0x000000078b057246 */ /* 0x040fe40003800105 */
[----:B------:R-:W-:-:S02]  /*0990*/  VIMNMX R139, PT, PT, R139, R6, !PT ;  /* 0x000000068b8b7248 */ /* 0x000fc40007fe0100 */
[----:B------:R-:W-:-:S04]  /*09a0*/  VIMNMX R90, PT, PT, R5, R4, PT ;  /* 0x00000004055a7248 */ /* 0x000fc80003fe0100 */
[----:B------:R-:W-:-:S13]  /*09b0*/  ISETP.GE.AND P0, PT, R139, R90, PT ;  /* 0x0000005a8b00720c */ /* 0x000fda0003f06270 */
[----:B-1----:R-:W-:Y:S05]  /*09c0*/  @!P0 BRA `(.L_x_11100) ;  /* 0x0000000000ec8947 */ /* 0x002fea0003800000 */
[----:B------:R-:W2:Y:S04]  /*09d0*/  LD.E.64 R2, desc[UR4][R84.64+0xb0] ;  /* 0x0000b00454027980 */ /* 0x000ea8000c101b00 */
[----:B------:R-:W3:Y:S04]  /*09e0*/  LD.E R4, desc[UR4][R84.64+0x60] ;  /* 0x0000600454047980 */ /* 0x000ee8000c101900 */
[----:B------:R-:W4:Y:S04]  /*09f0*/  LD.E R0, desc[UR4][R84.64+0xcc] ;  /* 0x0000cc0454007980 */ /* 0x000f28000c101900 */
[----:B------:R-:W5:Y:S04]  /*0a00*/  LD.E.64 R6, desc[UR4][R84.64+0x78] ;  /* 0x0000780454067980 */ /* 0x000f68000c101b00 */
[----:B------:R-:W5:Y:S01]  /*0a10*/  LD.E.64 R84, desc[UR4][R84.64+0xa8] ;  /* 0x0000a80454547980 */ /* 0x000f62000c101b00 */
[----:B--2---:R-:W-:-:S02]  /*0a20*/  IMAD R148, R2, UR8, R148 ;  /* 0x0000000802947c24 */ /* 0x004fc4000f8e0294 */
[----:B------:R-:W-:Y:S02]  /*0a30*/  IMAD.SHL.U32 R2, R91, 0x4, RZ ;  /* 0x000000045b027824 */ /* 0x000fe400078e00ff */
[----:B---3--:R-:W-:Y:S01]  /*0a40*/  IMAD R148, R148, R4, R147 ;  /* 0x0000000494947224 */ /* 0x008fe200078e0293 */
[----:B------:R-:W-:Y:S02]  /*0a50*/  SHF.R.U32.HI R4, RZ, 0x3, R91 ;  /* 0x00000003ff047819 */ /* 0x000fe4000001165b */
[----:B------:R-:W-:Y:S01]  /*0a60*/  LOP3.LUT R2, R2, 0x1c, RZ, 0xc0, !PT ;  /* 0x0000001c02027812 */ /* 0x000fe200078ec0ff */
[--C-:B------:R-:W-:Y:S01]  /*0a70*/  IMAD R3, R3, R148, R74.reuse ;  /* 0x0000009403037224 */ /* 0x100fe200078e024a */
[----:B------:R-:W-:Y:S01]  /*0a80*/  LOP3.LUT P6, R91, R91, 0x7, RZ, 0xc0, !PT ;  /* 0x000000075b5b7812 */ /* 0x000fe200078cc0ff */
[----:B------:R-:W-:Y:S02]  /*0a90*/  IMAD.IADD R74, R146, 0x1, -R74 ;  /* 0x00000001924a7824 */ /* 0x000fe400078e0a4a */
[----:B------:R-:W-:-:S02]  /*0aa0*/  IMAD R2, R4, 0x60, R2 ;  /* 0x0000006004027824 */ /* 0x000fc400078e0202 */
[----:B----4-:R-:W-:Y:S01]  /*0ab0*/  IMAD R0, R3, R0, RZ ;  /* 0x0000000003007224 */ /* 0x010fe200078e02ff */
[CC--:B------:R-:W-:Y:S01]  /*0ac0*/  ISETP.GE.AND P1, PT, R4.reuse, R74.reuse, PT ;  /* 0x0000004a0400720c */ /* 0x0c0fe20003f26270 */
[C---:B------:R-:W-:Y:S01]  /*0ad0*/  VIADD R8, R4.reuse, 0x10 ;  /* 0x0000001004087836 */ /* 0x040fe20000000000 */
[C---:B------:R-:W-:Y:S01]  /*0ae0*/  ISETP.GE.OR P6, PT, R4.reuse, R74, P6 ;  /* 0x0000004a0400720c */ /* 0x040fe200037c6670 */
[----:B------:R-:W-:Y:S01]  /*0af0*/  VIADD R5, R4, 0x20 ;  /* 0x0000002004057836 */ /* 0x000fe20000000000 */
[----:B------:R-:W-:Y:S02]  /*0b00*/  IADD3 R2, P0, PT, R0, R2, RZ ;  /* 0x0000000200027210 */ /* 0x000fe40007f1e0ff */
[----:B------:R-:W-:Y:S02]  /*0b10*/  ISETP.GE.AND P3, PT, R8, R74, PT ;  /* 0x0000004a0800720c */ /* 0x000fe40003f66270 */
[----:B------:R-:W-:Y:S02]  /*0b20*/  LEA.HI.X.SX32 R0, R0, RZ, 0x1, P0 ;  /* 0x000000ff00007211 */ /* 0x000fe400000f0eff */
[----:B-----5:R-:W-:-:S02]  /*0b30*/  LEA R6, P0, R2, R6, 0x2 ;  /* 0x0000000602067211 */ /* 0x020fc400078010ff */
[----:B------:R-:W-:Y:S02]  /*0b40*/  ISETP.GE.AND P2, PT, R5, R74, PT ;  /* 0x0000004a0500720c */ /* 0x000fe40003f46270 */
[----:B------:R-:W-:Y:S01]  /*0b50*/  LEA.HI.X R7, R2, R7, R0, 0x2, P0 ;  /* 0x0000000702077211 */ /* 0x000fe200000f1400 */
[----:B------:R-:W-:Y:S01]  /*0b60*/  @!P6 IMAD.MOV.U32 R5, RZ, RZ, -0x800000 ;  /* 0xff800000ff05e424 */ /* 0x000fe200078e00ff */
        /* <DEDUP_REMOVED lines=28> */
[----:B---3--:R-:W-:Y:S05]  /*0d30*/  @P1 RET.REL.NODEC R4 `(_ZN5flash24flash_fwd_splitkv_kernelI23Flash_fwd_kernel_traitsILi96ELi64ELi64ELi4ELb0ELb0EN7cutlass6half_tE19Flash_kernel_traitsILi96ELi64ELi64ELi4ES3_EELb0ELb1ELb0ELb0ELb1ELb0ELb1ELb1EEEvNS_16Flash_fwd_paramsE) ;  /* 0xfffffff004b01950 */ /* 0x008fea0003c3ffff */
[----:B------:R-:W-:Y:S02]  /*0d40*/  MOV R0, 0xff800000 ;  /* 0xff80000000007802 */ /* 0x000fe40000000f00 */
[----:B------:R-:W-:-:S03]  /*0d50*/  MOV R145, 0x0 ;  /* 0x0000000000917802 */ /* 0x000fc60000000f00 */
[----:B------:R1:W-:Y:S02]  /*0d60*/  ST.E desc[UR4][R2.64+0xc0], R0 ;  /* 0x0000c00002007985 */ /* 0x0003e4000c101904 */
[----:B-1----:R-:W-:Y:S05]  /*0d70*/  RET.REL.NODEC R144 `(_ZN5flash24flash_fwd_splitkv_kernelI23Flash_fwd_kernel_traitsILi96ELi64ELi64ELi4ELb0ELb0EN7cutlass6half_tE19Flash_kernel_traitsILi96ELi64ELi64ELi4ES3_EELb0ELb1ELb0ELb0ELb1ELb0ELb1ELb1EEEvNS_16Flash_fwd_paramsE) ;  /* 0xfffffff090a07950 */ /* 0x002fea0003c3ffff */
.L_x_11100:
        /* <DEDUP_REMOVED lines=50> */
[----:B------:R-:W-:Y:S02]  /*10a0*/  @!P2 LOP3.LUT R9, RZ, R10, RZ, 0x33, !PT ;  /* 0x0000000aff09a212 */ /* 0x000fe400078e33ff */
[----:B------:R-:W-:Y:S01]  /*10b0*/  MOV R2, R151 ;  /* 0x0000009700027202 */ /* 0x000fe20000000f00 */
[----:B------:R-:W-:-:S04]  /*10c0*/  IMAD.MOV.U32 R3, RZ, RZ, R150 ;  /* 0x000000ffff037224 */ /* 0x000fc800078e0096 */
[----:B------:R-:W-:Y:S02]  /*10d0*/  IMAD.WIDE R4, R9, 0x4, R2 ;  /* 0x0000000409047825 */ /* 0x000fe400078e0202 */
[----:B------:R-:W2:Y:S04]  /*10e0*/  LD.E.64 R2, desc[UR4][R84.64+0x38] ;  /* 0x0000380454027980 */ /* 0x000ea8000c101b00 */
        /* <DEDUP_REMOVED lines=20> */
[----:B------:R-:W-:Y:S01]  /*1230*/  @!P1 IADD3 R5, PT, PT, R5, 0x1, RZ ;  /* 0x0000000105059810 */ /* 0x000fe20007ffe0ff */
[----:B------:R-:W-:Y:S01]  /*1240*/  IMAD R17, R10, R9, R17 ;  /* 0x000000090a117224 */ /* 0x000fe200078e0211 */
[----:B------:R-:W-:Y:S02]  /*1250*/  ISETP.GE.AND P0, PT, R8, RZ, PT ;  /* 0x000000ff0800720c */ /* 0x000fe40003f06270 */
[----:B------:R-:W-:-:S05]  /*1260*/  ISETP.NE.AND P1, PT, R0, RZ, PT ;  /* 0x000000ff0000720c */ /* 0x000fca0003f25270 */
[----:B------:R-:W-:Y:S01]  /*1270*/  @P2 VIADD R5, R5, 0x1 ;  /* 0x0000000105052836 */ /* 0x000fe20000000000 */
[----:B------:R-:W-:Y:S02]  /*1280*/  SHF.R.S32.HI R16, RZ, 0x1f, R17 ;  /* 0x0000001fff107819 */ /* 0x000fe40000011411 */
[----:B---3--:R-:W-:Y:S01]  /*1290*/  SHF.R.S32.HI R6, RZ, 0x1f, R4 ;  /* 0x0000001fff067819 */ /* 0x008fe20000011404 */
[-C--:B------:R-:W-:Y:S02]  /*12a0*/  IMAD R7, R23, R4.reuse, RZ ;  /* 0x0000000417077224 */ /* 0x080fe400078e02ff */
[----:B------:R-:W-:-:S04]  /*12b0*/  IMAD.WIDE.U32 R10, R22, R4, RZ ;  /* 0x00000004160a7225 */ /* 0x000fc800078e00ff */
[----:B------:R-:W-:-:S05]  /*12c0*/  IMAD R7, R22, R6, R7 ;  /* 0x0000000616077224 */ /* 0x000fca00078e0207 */
        /* <DEDUP_REMOVED lines=20> */
.L_x_11102:
        /* <DEDUP_REMOVED lines=8> */
[----:B------:R-:W-:-:S02]  /*1490*/  MOV R24, RZ ;  /* 0x000000ff00187202 */ /* 0x000fc40000000f00 */
[----:B------:R-:W-:Y:S02]  /*14a0*/  IABS R8, R147 ;  /* 0x0000009300087213 */ /* 0x000fe40000000000 */
[----:B------:R-:W-:Y:S02]  /*14b0*/  @!P2 SHF.R.S32.HI R7, RZ, 0x1f, R11 ;  /* 0x0000001fff07a819 */ /* 0x000fe4000001140b */
        /* <DEDUP_REMOVED lines=12> */
[----:B------:R-:W-:Y:S02]  /*1580*/  IMAD R6, R9, R6, R8 ;  /* 0x0000000609067224 */ /* 0x000fe400078e0208 */
        /* <DEDUP_REMOVED lines=20> */
[----:B------:R-:W-:Y:S02]  /*16d0*/  LEA R17, R90, 0xffffffc0, 0x6 ;  /* 0xffffffc05a117811 */ /* 0x000fe400078e30ff */
        /* <DEDUP_REMOVED lines=35> */
.L_x_11103:
[----:B------:R-:W-:Y:S05]  /*1910*/  BSYNC.RECONVERGENT B0 ;  /* 0x0000000000007941 */ /* 0x000fea0003800200 */
.L_x_11101:
        /* <DEDUP_REMOVED lines=29> */
[----:B------:R-:W-:Y:S02]  /*1af0*/  IADD3 R30, P1, PT, R14, R19, RZ ;  /* 0x000000130e1e7210 */ /* 0x000fe40007f3e0ff */
[----:B------:R-:W-:Y:S01]  /*1b00*/  LOP3.LUT R6, R147, R0, RZ, 0x3c, !PT ;  /* 0x0000000093067212 */ /* 0x000fe200078e3cff */
[----:B------:R-:W-:Y:S02]  /*1b10*/  @!P3 VIADD R21, R21, 0x1 ;  /* 0x000000011515b836 */ /* 0x000fe40000000000 */
[----:B------:R-:W-:Y:S01]  /*1b20*/  IMAD.X R31, RZ, RZ, R18, P1 ;  /* 0x000000ffff1f7224 */ /* 0x000fe200008e0612 */
[----:B------:R-:W-:Y:S02]  /*1b30*/  ISETP.GE.AND P2, PT, R6, RZ, PT ;  /* 0x000000ff0600720c */ /* 0x000fe40003f46270 */
[----:B------:R-:W-:Y:S01]  /*1b40*/  ISETP.NE.AND P1, PT, R0, RZ, PT ;  /* 0x000000ff0000720c */ /* 0x000fe20003f25270 */
[----:B-----5:R-:W-:-:S02]  /*1b50*/  IMAD R16, R16, R88, RZ ;  /* 0x0000005810107224 */ /* 0x020fc400078e02ff */
[----:B------:R-:W-:Y:S01]  /*1b60*/  @P4 IADD3 R21, PT, PT, R21, 0x1, RZ ;  /* 0x0000000115154810 */ /* 0x000fe20007ffe0ff */
[----:B------:R-:W-:-:S04]  /*1b70*/  IMAD.WIDE.U32 R30, R17, R88, R30 ;  /* 0x00000058111e7225 */ /* 0x000fc800078e001e */
[----:B------:R-:W-:Y:S02]  /*1b80*/  IMAD R16, R17, R89, R16 ;  /* 0x0000005911107224 */ /* 0x000fe400078e0210 */
[----:B------:R-:W-:-:S05]  /*1b90*/  IMAD.MOV.U32 R6, RZ, RZ, R21 ;  /* 0x000000ffff067224 */ /* 0x000fca00078e0015 */
[----:B------:R-:W-:Y:S02]  /*1ba0*/  @!P2 IADD3 R6, PT, PT, -R6, RZ, RZ ;  /* 0x000000ff0606a210 */ /* 0x000fe40007ffe1ff */
[----:B------:R-:W-:Y:S02]  /*1bb0*/  @!P1 LOP3.LUT R6, RZ, R0, RZ, 0x33, !PT ;  /* 0x00000000ff069212 */ /* 0x000fe400078e33ff */
[----:B------:R-:W-:Y:S02]  /*1bc0*/  LOP3.LUT R19, R39, 0xc0, RZ, 0xc0, !PT ;  /* 0x000000c027137812 */ /* 0x000fe400078ec0ff */
[----:B------:R-:W-:Y:S02]  /*1bd0*/  SHF.R.S32.HI R0, RZ, 0x1f, R6 ;  /* 0x0000001fff007819 */ /* 0x000fe40000011406 */
[--C-:B------:R-:W-:Y:S01]  /*1be0*/  LOP3.LUT R19, R19, 0x18, R91.reuse, 0xf8, !PT ;  /* 0x0000001813137812 */ /* 0x100fe200078ef85b */
[----:B------:R-:W-:Y:S01]  /*1bf0*/  IMAD.MOV.U32 R77, RZ, RZ, RZ ;  /* 0x000000ffff4d7224 */ /* 0x000fe200078e00ff */
[----:B------:R-:W-:-:S02]  /*1c00*/  SHF.R.U32.HI R76, RZ, 0x2, R91 ;  /* 0x00000002ff4c7819 */ /* 0x000fc4000001165b */
[----:B------:R-:W-:-:S04]  /*1c10*/  LOP3.LUT R19, R19, 0x18, R39, 0x78, !PT ;  /* 0x0000001813137812 */ /* 0x000fc800078e7827 */
[----:B------:R-:W-:Y:S01]  /*1c20*/  LOP3.LUT R39, R19, 0x1f20, R39, 0xf8, !PT ;  /* 0x00001f2013277812 */ /* 0x000fe200078ef827 */
[----:B------:R-:W-:Y:S01]  /*1c30*/  IMAD R142, R89, R76, RZ ;  /* 0x0000004c598e7224 */ /* 0x000fe200078e02ff */
[----:B------:R-:W-:Y:S01]  /*1c40*/  LOP3.LUT R151, R151, R150, RZ, 0x3c, !PT ;  /* 0x0000009697977212 */ /* 0x000fe200078e3cff */
[----:B------:R-:W-:Y:S01]  /*1c50*/  IMAD R140, R3, R76, RZ ;  /* 0x0000004c038c7224 */ /* 0x000fe200078e02ff */
[----:B------:R-:W-:Y:S01]  /*1c60*/  SHF.L.U32 R87, R90, 0x6, RZ ;  /* 0x000000065a577819 */ /* 0x000fe200000006ff */
[----:B------:R-:W-:Y:S01]  /*1c70*/  IMAD.SHL.U32 R49, R91, 0x4, RZ ;  /* 0x000000045b317824 */ /* 0x000fe200078e00ff */
[----:B------:R-:W-:Y:S01]  /*1c80*/  LOP3.LUT R150, R151, R150, RZ, 0x3c, !PT ;  /* 0x0000009697967212 */ /* 0x000fe200078e3cff */
[----:B------:R-:W-:Y:S01]  /*1c90*/  IMAD.SHL.U32 R137, R2, 0x20, RZ ;  /* 0x0000002002897824 */ /* 0x000fe200078e00ff */
[----:B------:R-:W-:Y:S01]  /*1ca0*/  SHF.L.U64.HI R89, R88, 0x5, R89 ;  /* 0x0000000558597819 */ /* 0x000fe20000010259 */
[----:B------:R-:W-:Y:S01]  /*1cb0*/  VIADD R92, R90, 0xffffffff ;  /* 0xffffffff5a5c7836 */ /* 0x000fe20000000000 */
[----:B------:R-:W-:-:S02]  /*1cc0*/  SHF.L.U64.HI R138, R2, 0x5, R3 ;  /* 0x00000005028a7819 */ /* 0x000fc40000010203 */
[----:B------:R-:W-:Y:S02]  /*1cd0*/  LOP3.LUT R73, R49, 0xc, RZ, 0xc0, !PT ;  /* 0x0000000c31497812 */ /* 0x000fe400078ec0ff */
[----:B------:R-:W-:Y:S02]  /*1ce0*/  IADD3 R38, PT, PT, R87, -0x40, RZ ;  /* 0xffffffc057267810 */ /* 0x000fe40007ffe0ff */
[----:B------:R-:W-:Y:S01]  /*1cf0*/  LOP3.LUT R151, R151, R150, RZ, 0x3c, !PT ;  /* 0x0000009697977212 */ /* 0x000fe200078e3cff */
[----:B--2---:R-:W-:-:S04]  /*1d00*/  @P0 IMAD.WIDE.U32 R20, R22, R15, RZ ;  /* 0x0000000f16140225 */ /* 0x004fc800078e00ff */
[----:B------:R-:W-:Y:S02]  /*1d10*/  @P0 IMAD R18, R23, R15, RZ ;  /* 0x0000000f17120224 */ /* 0x000fe400078e02ff */
[----:B---3--:R-:W-:-:S04]  /*1d20*/  @!P0 IMAD.WIDE.U32 R32, R28, R148, RZ ;  /* 0x000000941c208225 */ /* 0x008fc800078e00ff */
[----:B------:R-:W-:Y:S02]  /*1d30*/  @!P0 IMAD R17, R29, R148, RZ ;  /* 0x000000941d118224 */ /* 0x000fe400078e02ff */
[----:B------:R-:W-:Y:S02]  /*1d40*/  IMAD.IADD R29, R31, 0x1, R16 ;  /* 0x000000011f1d7824 */ /* 0x000fe400078e0210 */
[----:B------:R-:W-:Y:S02]  /*1d50*/  @!P0 IMAD.MOV.U32 R16, RZ, RZ, R32 ;  /* 0x000000ffff108224 */ /* 0x000fe400078e0020 */
[----:B------:R-:W-:Y:S01]  /*1d60*/  @P0 IMAD.MOV.U32 R16, RZ, RZ, R20 ;  /* 0x000000ffff100224 */ /* 0x000fe200078e0014 */
[----:B------:R-:W-:Y:S01]  /*1d70*/  MOV R28, R30 ;  /* 0x0000001e001c7202 */ /* 0x000fe20000000f00 */
[----:B------:R-:W-:Y:S02]  /*1d80*/  @!P0 IMAD.IADD R17, R33, 0x1, R17 ;  /* 0x0000000121118824 */ /* 0x000fe400078e0211 */
[----:B------:R-:W-:Y:S01]  /*1d90*/  @P0 IMAD.IADD R17, R21, 0x1, R18 ;  /* 0x0000000115110824 */ /* 0x000fe200078e0212 */
[----:B------:R-:W-:Y:S01]  /*1da0*/  IADD3 R30, P1, PT, R14, R16, RZ ;  /* 0x000000100e1e7210 */ /* 0x000fe20007f3e0ff */
[----:B------:R-:W-:Y:S01]  /*1db0*/  IMAD R16, R27, R6, RZ ;  /* 0x000000061b107224 */ /* 0x000fe200078e02ff */
[----:B------:R-:W-:Y:S01]  /*1dc0*/  SHF.R.S32.HI R18, RZ, 0x1f, R147 ;  /* 0x0000001fff127819 */ /* 0x000fe20000011493 */
[----:B------:R-:W-:Y:S01]  /*1dd0*/  IMAD R20, R25, R147, RZ ;  /* 0x0000009319147224 */ /* 0x000fe200078e02ff */
[----:B------:R-:W-:Y:S01]  /*1de0*/  IADD3.X R31, PT, PT, RZ, R17, RZ, P1, !PT ;  /* 0x00000011ff1f7210 */ /* 0x000fe20000ffe4ff */
[----:B------:R-:W-:Y:S01]  /*1df0*/  IMAD.WIDE.U32 R28, R6, R26, R28 ;  /* 0x0000001a061c7225 */ /* 0x000fe200078e001c */
[----:B------:R-:W-:-:S03]  /*1e00*/  MOV R17, 0x400 ;  /* 0x0000040000117802 */ /* 0x000fc60000000f00 */
[----:B------:R-:W-:Y:S01]  /*1e10*/  IMAD R16, R0, R26, R16 ;  /* 0x0000001a00107224 */ /* 0x000fe200078e0210 */
[----:B-1----:R-:W-:Y:S01]  /*1e20*/  LEA R34, R34, R17, 0x18 ;  /* 0x0000001122227211 */ /* 0x002fe200078ec0ff */
[----:B------:R-:W-:Y:S01]  /*1e30*/  IMAD R18, R24, R18, R20 ;  /* 0x0000001218127224 */ /* 0x000fe200078e0214 */
[-C--:B------:R-:W-:Y:S01]  /*1e40*/  @!P0 MOV R17, R23.reuse ;  /* 0x0000001700118202 */ /* 0x080fe20000000f00 */
[----:B------:R-:W-:Y:S01]  /*1e50*/  IMAD.WIDE.U32 R24, R147, R24, R30 ;  /* 0x0000001893187225 */ /* 0x000fe200078e001e */
[----:B------:R-:W-:-:S03]  /*1e60*/  @P0 MOV R17, R23 ;  /* 0x0000001700110202 */ /* 0x000fc60000000f00 */
[----:B------:R-:W-:Y:S02]  /*1e70*/  IMAD.IADD R29, R29, 0x1, R16 ;  /* 0x000000011d1d7824 */ /* 0x000fe400078e0210 */
[--C-:B------:R-:W-:Y:S02]  /*1e80*/  @!P0 IMAD.MOV.U32 R16, RZ, RZ, R22.reuse ;  /* 0x000000ffff108224 */ /* 0x100fe400078e0016 */
[----:B------:R-:W-:Y:S01]  /*1e90*/  @P0 IMAD.MOV.U32 R16, RZ, RZ, R22 ;  /* 0x000000ffff100224 */ /* 0x000fe200078e0016 */
[----:B------:R-:W-:Y:S01]  /*1ea0*/  IADD3 R20, P0, PT, R14, R9, RZ ;  /* 0x000000090e147210 */ /* 0x000fe20007f1e0ff */
[----:B------:R-:W-:Y:S02]  /*1eb0*/  IMAD.IADD R25, R25, 0x1, R18 ;  /* 0x0000000119197824 */ /* 0x000fe400078e0212 */
[----:B------:R-:W-:Y:S01]  /*1ec0*/  IMAD.WIDE.U32 R18, R145, 0x40, R76 ;  /* 0x0000004091127825 */ /* 0x000fe200078e004c */
[----:B------:R-:W-:-:S03]  /*1ed0*/  SHF.R.S32.HI R9, RZ, 0x1f, R53 ;  /* 0x0000001fff097819 */ /* 0x000fc60000011435 */
[----:B------:R-:W-:Y:S02]  /*1ee0*/  IMAD.X R21, RZ, RZ, R8, P0 ;  /* 0x000000ffff157224 */ /* 0x000fe400000e0608 */
[-C--:B------:R-:W-:Y:S01]  /*1ef0*/  IMAD R8, R19, R16.reuse, RZ ;  /* 0x0000001013087224 */ /* 0x080fe200078e02ff */
[C---:B------:R-:W-:Y:S02]  /*1f00*/  SHF.L.U64.HI R52, R16.reuse, 0x5, R17 ;  /* 0x0000000510347819 */ /* 0x040fe40000010211 */
[----:B------:R-:W-:Y:S01]  /*1f10*/  SHF.L.U32 R51, R16, 0x5, RZ ;  /* 0x0000000510337819 */ /* 0x000fe200000006ff */
[C---:B------:R-:W-:Y:S01]  /*1f20*/  IMAD R8, R18.reuse, R17, R8 ;  /* 0x0000001112087224 */ /* 0x040fe200078e0208 */
[----:B------:R-:W-:Y:S01]  /*1f30*/  LEA.HI R9, R9, R53, RZ, 0x6 ;  /* 0x0000003509097211 */ /* 0x000fe200078f30ff */
[----:B------:R-:W-:-:S04]  /*1f40*/  IMAD.WIDE.U32 R16, R18, R16, R24 ;  /* 0x0000001012107225 */ /* 0x000fc800078e0018 */
[----:B------:R-:W-:Y:S01]  /*1f50*/  IMAD.WIDE.U32 R18, R76, R88, R28 ;  /* 0x000000584c127225 */ /* 0x000fe200078e001c */
[----:B------:R-:W-:-:S04]  /*1f60*/  SHF.R.S32.HI R9, RZ, 0x6, R9 ;  /* 0x00000006ff097819 */ /* 0x000fc80000011409 */
[----:B------:R-:W-:Y:S02]  /*1f70*/  IADD3 R142, PT, PT, R19, R142, RZ ;  /* 0x0000008e138e7210 */ /* 0x000fe40007ffe0ff */
        /* <DEDUP_REMOVED lines=8> */
[----:B------:R-:W-:Y:S02]  /*2000*/  IMAD.IADD R8, R17, 0x1, R8 ;  /* 0x0000000111087824 */ /* 0x000fe400078e0208 */
[----:B------:R-:W-:Y:S01]  /*2010*/  IMAD.SHL.U32 R88, R88, 0x20, RZ ;  /* 0x0000002058587824 */ /* 0x000fe200078e00ff */
[----:B------:R-:W-:Y:S01]  /*2020*/  LEA.HI.X R140, R20, R13, R140, 0x1, P1 ;  /* 0x0000000d148c7211 */ /* 0x000fe200008f0c8c */
[----:B------:R-:W-:Y:S01]  /*2030*/  IMAD R39, R39, 0x2, R34 ;  /* 0x0000000227277824 */ /* 0x000fe200078e0222 */
[----:B------:R-:W-:Y:S01]  /*2040*/  LEA.HI.X R79, R16, R5, R8, 0x1, P2 ;  /* 0x00000005104f7211 */ /* 0x000fe200010f0c08 */
        /* <DEDUP_REMOVED lines=13> */
[--C-:B------:R-:W-:Y:S01]  /*2120*/  IMAD.MOV.U32 R72, RZ, RZ, R38.reuse ;  /* 0x000000ffff487224 */ /* 0x100fe200078e0026 */
[----:B------:R-:W-:Y:S01]  /*2130*/  MOV R61, R143 ;  /* 0x0000008f003d7202 */ /* 0x000fe20000000f00 */
[----:B------:R-:W-:Y:S01]  /*2140*/  IMAD.IADD R7, R7, 0x1, R38 ;  /* 0x0000000107077824 */ /* 0x000fe200078e0226 */
[----:B------:R-:W-:Y:S01]  /*2150*/  MOV R80, R141 ;  /* 0x0000008d00507202 */ /* 0x000fe20000000f00 */
[----:B------:R-:W-:Y:S01]  /*2160*/  VIADD R70, R76, 0x20 ;  /* 0x000000204c467836 */ /* 0x000fe20000000000 */
[----:B------:R-:W-:Y:S01]  /*2170*/  MOV R81, R140 ;  /* 0x0000008c00517202 */ /* 0x000fe20000000f00 */
[----:B------:R-:W-:-:S02]  /*2180*/  IMAD R69, R90, -0x40, R53 ;  /* 0xffffffc05a457824 */ /* 0x000fc400078e0235 */
[----:B------:R-:W-:Y:S02]  /*2190*/  IMAD R68, R90, -0x40, R48 ;  /* 0xffffffc05a447824 */ /* 0x000fe400078e0230 */
[----:B------:R-:W-:Y:S02]  /*21a0*/  IMAD.MOV.U32 R67, RZ, RZ, R90 ;  /* 0x000000ffff437224 */ /* 0x000fe400078e005a */
        /* <DEDUP_REMOVED lines=8> */
[----:B-----5:R-:W-:Y:S01]  /*2230*/  SHF.L.U64.HI R62, R20, 0x5, R21 ;  /* 0x00000005143e7819 */ /* 0x020fe20000010215 */
[----:B------:R-:W-:Y:S02]  /*2240*/  IMAD R2, R21, R72, RZ ;  /* 0x0000004815027224 */ /* 0x000fe400078e02ff */
[----:B------:R-:W-:Y:S01]  /*2250*/  IMAD.IADD R27, R27, 0x1, R3 ;  /* 0x000000011b1b7824 */ /* 0x000fe200078e0203 */
[----:B------:R-:W-:Y:S01]  /*2260*/  IADD3 R3, P0, PT, -R53, R76, RZ ;  /* 0x0000004c35037210 */ /* 0x000fe20007f1e1ff */
[C---:B------:R-:W-:Y:S02]  /*2270*/  IMAD R12, R82.reuse, R13, R12 ;  /* 0x0000000d520c7224 */ /* 0x040fe400078e020c */
[----:B------:R-:W-:-:S04]  /*2280*/  IMAD.WIDE.U32 R28, R82, R72, R28 ;  /* 0x00000048521c7225 */ /* 0x000fc800078e001c */
[C---:B------:R-:W-:Y:S01]  /*2290*/  IMAD R2, R20.reuse, R13, R2 ;  /* 0x0000000d14027224 */ /* 0x040fe200078e0202 */
[----:B------:R-:W-:Y:S01]  /*22a0*/  IADD3 R29, PT, PT, R29, R12, RZ ;  /* 0x0000000c1d1d7210 */ /* 0x000fe20007ffe0ff */
[----:B------:R-:W-:Y:S01]  /*22b0*/  IMAD.WIDE.U32 R26, R20, R72, R26 ;  /* 0x00000048141a7225 */ /* 0x000fe200078e001a */
[----:B------:R-:W-:Y:S02]  /*22c0*/  SHF.R.S32.HI R13, RZ, 0x1f, R53 ;  /* 0x0000001fff0d7819 */ /* 0x000fe40000011435 */
[----:B------:R-:W-:Y:S01]  /*22d0*/  LEA.HI R71, R18, R18, RZ, 0x1 ;  /* 0x0000001212477211 */ /* 0x000fe200078f08ff */
[----:B------:R-:W-:Y:S01]  /*22e0*/  IMAD.IADD R27, R27, 0x1, R2 ;  /* 0x000000011b1b7824 */ /* 0x000fe200078e0202 */
[----:B------:R-:W-:Y:S01]  /*22f0*/  IADD3.X R13, PT, PT, RZ, ~R13, RZ, P0, !PT ;  /* 0x8000000dff0d7210 */ /* 0x000fe200007fe4ff */
[-C--:B------:R-:W-:Y:S01]  /*2300*/  IMAD R12, R25, R6.reuse, RZ ;  /* 0x00000006190c7224 */ /* 0x080fe200078e02ff */
[----:B------:R-:W-:Y:S01]  /*2310*/  SHF.R.S32.HI R71, RZ, 0x1, R71 ;  /* 0x00000001ff477819 */ /* 0x000fe20000011447 */
[----:B------:R-:W-:-:S02]  /*2320*/  IMAD R2, R23, R6, RZ ;  /* 0x0000000617027224 */ /* 0x000fc400078e02ff */
[-C--:B------:R-:W-:Y:S02]  /*2330*/  IMAD R12, R24, R0.reuse, R12 ;  /* 0x00000000180c7224 */ /* 0x080fe400078e020c */
[----:B------:R-:W-:Y:S02]  /*2340*/  IMAD R2, R22, R0, R2 ;  /* 0x0000000016027224 */ /* 0x000fe400078e0202 */
[----:B------:R-:W-:-:S04]  /*2350*/  IMAD.WIDE.U32 R24, R6, R24, R28 ;  /* 0x0000001806187225 */ /* 0x000fc800078e001c */
[----:B------:R-:W-:Y:S01]  /*2360*/  IMAD.WIDE.U32 R22, R6, R22, R26 ;  /* 0x0000001606167225 */ /* 0x000fe200078e001a */
[----:B------:R-:W-:-:S03]  /*2370*/  IADD3 R25, PT, PT, R25, R12, RZ ;  /* 0x0000000c19197210 */ /* 0x000fc60007ffe0ff */
[----:B------:R-:W-:Y:S01]  /*2380*/  IMAD.IADD R19, R23, 0x1, R2 ;  /* 0x0000000117137824 */ /* 0x000fe200078e0202 */
[----:B------:R-:W-:Y:S01]  /*2390*/  MOV R18, R22 ;  /* 0x0000001600127202 */ /* 0x000fe20000000f00 */
[C---:B------:R-:W-:Y:S02]  /*23a0*/  IMAD R54, R13.reuse, R82, RZ ;  /* 0x000000520d367224 */ /* 0x040fe400078e02ff */
[----:B------:R-:W-:Y:S02]  /*23b0*/  IMAD R0, R76, R71, R73 ;  /* 0x000000474c007224 */ /* 0x000fe400078e0249 */
[----:B------:R-:W-:Y:S02]  /*23c0*/  IMAD R13, R13, R20, RZ ;  /* 0x000000140d0d7224 */ /* 0x000fe400078e02ff */
[----:B------:R-:W-:Y:S01]  /*23d0*/  IMAD R2, R71, R7, RZ ;  /* 0x0000000747027224 */ /* 0x000fe200078e02ff */
[----:B------:R-:W-:Y:S01]  /*23e0*/  IADD3 R6, PT, PT, R73, R0, RZ ;  /* 0x0000000049067210 */ /* 0x000fe20007ffe0ff */
[-C--:B------:R-:W-:Y:S01]  /*23f0*/  IMAD R54, R83, R3.reuse, R54 ;  /* 0x0000000353367224 */ /* 0x080fe200078e0236 */
[----:B------:R-:W-:Y:S01]  /*2400*/  SHF.L.U32 R71, R71, 0x5, RZ ;  /* 0x0000000547477819 */ /* 0x000fe200000006ff */
[-C--:B------:R-:W-:Y:S01]  /*2410*/  IMAD R13, R21, R3.reuse, R13 ;  /* 0x00000003150d7224 */ /* 0x080fe200078e020d */
[----:B------:R-:W-:Y:S01]  /*2420*/  SHF.R.S32.HI R58, RZ, 0x1f, R2 ;  /* 0x0000001fff3a7819 */ /* 0x000fe20000011402 */
[----:B------:R-:W-:Y:S01]  /*2430*/  IMAD.WIDE.U32 R22, R82, R3, R24 ;  /* 0x0000000352167225 */ /* 0x000fe200078e0018 */
[----:B------:R-:W-:-:S03]  /*2440*/  SHF.R.S32.HI R64, RZ, 0x1f, R71 ;  /* 0x0000001fff407819 */ /* 0x000fc60000011447 */
[----:B------:R-:W-:Y:S01]  /*2450*/  IMAD.WIDE.U32 R18, R20, R3, R18 ;  /* 0x0000000314127225 */ /* 0x000fe200078e0012 */
[C---:B------:R-:W-:Y:S02]  /*2460*/  IADD3 R3, P3, PT, R2.reuse, R0, RZ ;  /* 0x0000000002037210 */ /* 0x040fe40007f7e0ff */
[----:B------:R-:W-:Y:S01]  /*2470*/  IADD3 R2, P2, PT, R2, R6, RZ ;  /* 0x0000000602027210 */ /* 0x000fe20007f5e0ff */
[----:B------:R-:W-:Y:S01]  /*2480*/  IMAD.IADD R54, R23, 0x1, R54 ;  /* 0x0000000117367824 */ /* 0x000fe200078e0236 */
[----:B------:R-:W-:Y:S01]  /*2490*/  LEA R55, P1, R22, R16, 0x1 ;  /* 0x0000001016377211 */ /* 0x000fe200078208ff */
[----:B------:R-:W-:Y:S01]  /*24a0*/  IMAD.SHL.U32 R16, R3, 0x2, RZ ;  /* 0x0000000203107824 */ /* 0x000fe200078e00ff */
[----:B------:R-:W-:Y:S01]  /*24b0*/  IADD3 R13, PT, PT, R19, R13, RZ ;  /* 0x0000000d130d7210 */ /* 0x000fe20007ffe0ff */
[----:B------:R-:W-:Y:S01]  /*24c0*/  IMAD.SHL.U32 R63, R20, 0x20, RZ ;  /* 0x00000020143f7824 */ /* 0x000fe200078e00ff */
[----:B------:R-:W-:Y:S02]  /*24d0*/  LEA R12, P0, R18, R10, 0x1 ;  /* 0x0000000a120c7211 */ /* 0x000fe400078008ff */
[----:B------:R-:W-:-:S02]  /*24e0*/  LEA.HI.X.SX32 R0, R0, R58, 0x1, P3 ;  /* 0x0000003a00007211 */ /* 0x000fc400018f0eff */
[----:B------:R-:W-:Y:S02]  /*24f0*/  LEA.HI.X.SX32 R58, R6, R58, 0x1, P2 ;  /* 0x0000003a063a7211 */ /* 0x000fe400010f0eff */
[----:B------:R-:W-:Y:S02]  /*2500*/  SHF.L.U32 R59, R2, 0x1, RZ ;  /* 0x00000001023b7819 */ /* 0x000fe400000006ff */
[----:B------:R-:W-:Y:S02]  /*2510*/  LEA.HI.X R54, R22, R17, R54, 0x1, P1 ;  /* 0x0000001116367211 */ /* 0x000fe400008f0c36 */
[----:B------:R-:W-:Y:S02]  /*2520*/  LEA.HI.X R13, R18, R11, R13, 0x1, P0 ;  /* 0x0000000b120d7211 */ /* 0x000fe400000f0c0d */
[----:B------:R-:W-:Y:S02]  /*2530*/  SHF.L.U64.HI R0, R3, 0x1, R0 ;  /* 0x0000000103007819 */ /* 0x000fe40000010200 */
[----:B------:R-:W-:-:S02]  /*2540*/  IADD3 R36, P1, PT, R8, R16, RZ ;  /* 0x0000001008247210 */ /* 0x000fc40007f3e0ff */
[----:B------:R-:W-:Y:S02]  /*2550*/  SHF.L.U64.HI R58, R2, 0x1, R58 ;  /* 0x00000001023a7819 */ /* 0x000fe4000001023a */
[-C--:B------:R-:W-:Y:S01]  /*2560*/  IADD3 R57, P3, PT, R8, R59.reuse, RZ ;  /* 0x0000003b08397210 */ /* 0x080fe20007f7e0ff */
[C-C-:B------:R-:W-:Y:S01]  /*2570*/  IMAD.X R37, R9.reuse, 0x1, R0.reuse, P1 ;  /* 0x0000000109257824 */ /* 0x140fe200008e0600 */
[C---:B------:R-:W-:Y:S02]  /*2580*/  IADD3 R16, P0, PT, R4.reuse, R16, RZ ;  /* 0x0000001004107210 */ /* 0x040fe40007f1e0ff */
[----:B------:R-:W-:Y:S02]  /*2590*/  IADD3 R59, P2, PT, R4, R59, RZ ;  /* 0x0000003b043b7210 */ /* 0x000fe40007f5e0ff */
[-C--:B------:R-:W-:Y:S01]  /*25a0*/  IADD3.X R56, PT, PT, R9, R58.reuse, RZ, P3, !PT ;  /* 0x0000003a09387210 */ /* 0x080fe20001ffe4ff */
[C---:B------:R-:W-:Y:S01]  /*25b0*/  IMAD.X R17, R5.reuse, 0x1, R0, P0 ;  /* 0x0000000105117824 */ /* 0x040fe200000e0600 */
[----:B------:R-:W-:-:S02]  /*25c0*/  IADD3.X R58, PT, PT, R5, R58, RZ, P2, !PT ;  /* 0x0000003a053a7210 */ /* 0x000fc400017fe4ff */
[C---:B------:R-:W-:Y:S02]  /*25d0*/  LOP3.LUT R10, R14.reuse, 0x20, RZ, 0xfc, !PT ;  /* 0x000000200e0a7812 */ /* 0x040fe400078efcff */
[----:B------:R-:W-:-:S07]  /*25e0*/  LOP3.LUT R9, R14, 0x40, RZ, 0xfc, !PT ;  /* 0x000000400e097812 */ /* 0x000fce00078efcff */
.L_x_11119:
        /* <DEDUP_REMOVED lines=14> */
[----:B--2---:R-:W2:Y:S01]  /*26d0*/  @P0 LD.E.128 R20, desc[UR4][R2.64] ;  /* 0x0000000402140980 */ /* 0x004ea2000c101d00 */
[----:B------:R-:W-:Y:S02]  /*26e0*/  @P0 IMAD.MOV.U32 R18, RZ, RZ, R61 ;  /* 0x000000ffff120224 */ /* 0x000fe400078e003d */
[----:B------:R-:W-:Y:S05]  /*26f0*/  @P0 IMAD.MOV.U32 R19, RZ, RZ, R60 ;  /* 0x000000ffff130224 */ /* 0x000fea00078e003c */
[----:B--2---:R1:W-:Y:S04]  /*2700*/  @P0 ST.E.128 desc[UR4][R18.64], R20 ;  /* 0x0000001412000985 */ /* 0x0043e8000c101d04 */
[----:B------:R-:W2:Y:S01]  /*2710*/  @P0 LD.E.128 R4, desc[UR4][R2.64+0x40] ;  /* 0x0000400402040980 */ /* 0x000ea2000c101d00 */
[C---:B-1----:R-:W-:Y:S04]  /*2720*/  @P4 LEA R20, P1, R82.reuse, R2, 0x6 ;  /* 0x0000000252144211 */ /* 0x042fe800078230ff */
[----:B------:R-:W-:Y:S02]  /*2730*/  @P4 LEA.HI.X R21, R82, R3, R83, 0x6, P1 ;  /* 0x0000000352154211 */ /* 0x000fe400008f3453 */
[C---:B------:R-:W-:Y:S04]  /*2740*/  @P4 LEA R24, P1, R88.reuse, R61, 0x1 ;  /* 0x0000003d58184211 */ /* 0x040fe800078208ff */
[----:B------:R-:W-:Y:S02]  /*2750*/  @P4 LEA.HI.X R25, R88, R60, R89, 0x1, P1 ;  /* 0x0000003c58194211 */ /* 0x000fe400008f0c59 */
[----:B------:R-:W-:Y:S01]  /*2760*/  IADD3 R0, P1, PT, RZ, -UR6, RZ ;  /* 0x80000006ff007c10 */ /* 0x000fe2000ff3e0ff */
[----:B--2---:R1:W-:Y:S04]  /*2770*/  @P0 ST.E.128 desc[UR4][R18.64+0x40], R4 ;  /* 0x0000400412000985 */ /* 0x0043e8000c101d04 */
[----:B-1----:R-:W2:Y:S04]  /*2780*/  @P0 LD.E.128 R4, desc[UR4][R2.64+0x80] ;  /* 0x0000800402040980 */ /* 0x002ea8000c101d00 */
[----:B--2---:R1:W-:Y:S04]  /*2790*/  @P0 ST.E.128 desc[UR4][R18.64+0x80], R4 ;  /* 0x0000800412000985 */ /* 0x0043e8000c101d04 */
[----:B-1----:R-:W2:Y:S04]  /*27a0*/  @P4 LD.E.128 R4, desc[UR4][R20.64] ;  /* 0x0000000414044980 */ /* 0x002ea8000c101d00 */
[----:B--2---:R1:W-:Y:S04]  /*27b0*/  @P4 ST.E.128 desc[UR4][R24.64], R4 ;  /* 0x0000000418004985 */ /* 0x0043e8000c101d04 */
[----:B-1----:R-:W2:Y:S04]  /*27c0*/  @P4 LD.E.128 R4, desc[UR4][R20.64+0x40] ;  /* 0x0000400414044980 */ /* 0x002ea8000c101d00 */
[----:B--2---:R1:W-:Y:S04]  /*27d0*/  @P4 ST.E.128 desc[UR4][R24.64+0x40], R4 ;  /* 0x0000400418004985 */ /* 0x0043e8000c101d04 */
[----:B-1----:R-:W2:Y:S04]  /*27e0*/  @P4 LD.E.128 R4, desc[UR4][R20.64+0x80] ;  /* 0x0000800414044980 */ /* 0x002ea8000c101d00 */
        /* <DEDUP_REMOVED lines=10> */
[----:B------:R-:W2:Y:S04]  /*2890*/  @P0 LD.E.128 R20, desc[UR4][R12.64] ;  /* 0x000000040c140980 */ /* 0x000ea8000c101d00 */
[----:B--2---:R-:W-:Y:S04]  /*28a0*/  @P0 ST.E.128 desc[UR4][R80.64], R20 ;  /* 0x0000001450000985 */ /* 0x004fe8000c101d04 */
[----:B------:R-:W2:Y:S04]  /*28b0*/  @P0 LD.E.128 R4, desc[UR4][R12.64+0x40] ;  /* 0x000040040c040980 */ /* 0x000ea8000c101d00 */
[----:B--2---:R1:W-:Y:S04]  /*28c0*/  @P0 ST.E.128 desc[UR4][R80.64+0x40], R4 ;  /* 0x0000400450000985 */ /* 0x0043e8000c101d04 */
[----:B-1----:R-:W2:Y:S04]  /*28d0*/  @P0 LD.E.128 R4, desc[UR4][R12.64+0x80] ;  /* 0x000080040c040980 */ /* 0x002ea8000c101d00 */
        /* <DEDUP_REMOVED lines=8> */
[----:B-1----:R-:W2:Y:S04]  /*2960*/  LD.E.128 R4, desc[UR4][R18.64+0x40] ;  /* 0x0000400412047980 */ /* 0x002ea8000c101d00 */
[----:B--2---:R1:W-:Y:S04]  /*2970*/  ST.E.128 desc[UR4][R2.64+0x40], R4 ;  /* 0x0000400402007985 */ /* 0x0043e8000c101d04 */
[----:B-1----:R-:W2:Y:S04]  /*2980*/  LD.E.128 R4, desc[UR4][R18.64+0x80] ;  /* 0x0000800412047980 */ /* 0x002ea8000c101d00 */
[----:B--2---:R4:W-:Y:S01]  /*2990*/  ST.E.128 desc[UR4][R2.64+0x80], R4 ;  /* 0x0000800402007985 */ /* 0x0049e2000c101d04 */
[----:B------:R-:W-:Y:S05]  /*29a0*/  BRA `(.L_x_11107) ;  /* 0x0000003400a47947 */ /* 0x000fea0003800000 */
.L_x_11106:
        /* <DEDUP_REMOVED lines=19> */
[C---:B------:R-:W-:Y:S01]  /*2ae0*/  @!P0 FMUL.FTZ R2, R0.reuse, R19 ;  /* 0x0000001300028220 */ /* 0x040fe20000410000 */
[----:B------:R-:W-:Y:S02]  /*2af0*/  @!P0 HADD2.F32 R18, -RZ, R18.H0_H0 ;  /* 0x20000012ff128230 */ /* 0x000fe40000004100 */
[-C--:B------:R-:W-:Y:S01]  /*2b00*/  @!P0 FMUL.FTZ R0, R0, R8.reuse ;  /* 0x0000000800008220 */ /* 0x080fe20000410000 */
[----:B------:R-:W-:Y:S02]  /*2b10*/  @!P0 HADD2.F32 R26, -RZ, R27.H1_H1 ;  /* 0x3000001bff1a8230 */ /* 0x000fe40000004100 */
[----:B------:R-:W-:Y:S02]  /*2b20*/  @!P0 HADD2.F32 R4, -RZ, R3.H0_H0 ;  /* 0x20000003ff048230 */ /* 0x000fe40000004100 */
[----:B------:R-:W-:Y:S01]  /*2b30*/  @!P0 FFMA.FTZ R27, R18, R8, -R2 ;  /* 0x00000008121b8223 */ /* 0x000fe20000010802 */
[----:B------:R-:W-:Y:S01]  /*2b40*/  @!P0 HADD2.F32 R2, -RZ, R7.H1_H1 ;  /* 0x30000007ff028230 */ /* 0x000fe20000004100 */
[----:B------:R-:W-:Y:S01]  /*2b50*/  @!P0 MOV R8, R22 ;  /* 0x0000001600088202 */ /* 0x000fe20000000f00 */
[----:B------:R-:W-:Y:S02]  /*2b60*/  @!P0 HADD2.F32 R5, -RZ, R3.H1_H1 ;  /* 0x30000003ff058230 */ /* 0x000fe40000004100 */
[----:B------:R-:W-:Y:S01]  /*2b70*/  @!P0 FFMA.FTZ R0, R19, R18, R0 ;  /* 0x0000001213008223 */ /* 0x000fe20000010000 */
[----:B------:R-:W-:Y:S02]  /*2b80*/  @!P0 HADD2.F32 R19, -RZ, R7.H0_H0 ;  /* 0x20000007ff138230 */ /* 0x000fe40000004100 */
[C---:B------:R-:W-:Y:S01]  /*2b90*/  @!P0 FMUL.FTZ R28, R2.reuse, R24 ;  /* 0x00000018021c8220 */ /* 0x040fe20000410000 */
[--C-:B------:R-:W-:Y:S01]  /*2ba0*/  @!P0 HADD2.F32 R18, -RZ, R8.reuse.H1_H1 ;  /* 0x30000008ff128230 */ /* 0x100fe20000004100 */
[----:B------:R-:W-:Y:S01]  /*2bb0*/  @!P0 MOV R3, R23 ;  /* 0x0000001700038202 */ /* 0x000fe20000000f00 */
[-C--:B------:R-:W-:Y:S01]  /*2bc0*/  @!P0 FMUL.FTZ R2, R2, R6.reuse ;  /* 0x0000000602028220 */ /* 0x080fe20000410000 */
[----:B------:R-:W-:Y:S01]  /*2bd0*/  @!P0 FFMA.FTZ R28, R19, R6, -R28 ;  /* 0x00000006131c8223 */ /* 0x000fe2000001081c */
[----:B------:R-:W-:Y:S01]  /*2be0*/  @!P0 HADD2.F32 R6, -RZ, R8.H0_H0 ;  /* 0x20000008ff068230 */ /* 0x000fe20000004100 */
[----:B------:R-:W-:Y:S01]  /*2bf0*/  @!P0 F2FP.F16.F32.PACK_AB R0, R0, R27 ;  /* 0x0000001b0000823e */ /* 0x000fe200000000ff */
[--C-:B------:R-:W-:Y:S02]  /*2c00*/  @!P0 HADD2.F32 R7, -RZ, R3.reuse.H1_H1 ;  /* 0x30000003ff078230 */ /* 0x100fe40000004100 */
[C---:B------:R-:W-:Y:S01]  /*2c10*/  @!P0 FMUL.FTZ R30, R18.reuse, R25 ;  /* 0x00000019121e8220 */ /* 0x040fe20000410000 */
[----:B------:R-:W-:Y:S02]  /*2c20*/  @!P0 HADD2.F32 R8, -RZ, R3.H0_H0 ;  /* 0x20000003ff088230 */ /* 0x000fe40000004100 */
[-C--:B------:R-:W-:Y:S01]  /*2c30*/  @!P0 FMUL.FTZ R3, R18, R4.reuse ;  /* 0x0000000412038220 */ /* 0x080fe20000410000 */
[----:B------:R-:W-:Y:S01]  /*2c40*/  @!P0 FFMA.FTZ R2, R24, R19, R2 ;  /* 0x0000001318028223 */ /* 0x000fe20000010002 */
[----:B------:R-:W-:Y:S01]  /*2c50*/  @!P0 FFMA.FTZ R18, R6, R4, -R30 ;  /* 0x0000000406128223 */ /* 0x000fe2000001081e */
[C---:B------:R-:W-:Y:S01]  /*2c60*/  @!P0 FMUL.FTZ R29, R7.reuse, R26 ;  /* 0x0000001a071d8220 */ /* 0x040fe20000410000 */
[-C--:B------:R-:W-:Y:S01]  /*2c70*/  @!P0 FMUL.FTZ R4, R7, R5.reuse ;  /* 0x0000000507048220 */ /* 0x080fe20000410000 */
[----:B------:R-:W-:Y:S01]  /*2c80*/  @!P0 FFMA.FTZ R3, R25, R6, R3 ;  /* 0x0000000619038223 */ /* 0x000fe20000010003 */
[----:B------:R-:W-:Y:S01]  /*2c90*/  @!P0 F2FP.F16.F32.PACK_AB R2, R2, R28 ;  /* 0x0000001c0202823e */ /* 0x000fe200000000ff */
[----:B------:R-:W-:Y:S01]  /*2ca0*/  @!P0 FFMA.FTZ R29, R8, R5, -R29 ;  /* 0x00000005081d8223 */ /* 0x000fe2000001081d */
[----:B------:R-:W-:Y:S01]  /*2cb0*/  @!P0 FFMA.FTZ R4, R26, R8, R4 ;  /* 0x000000081a048223 */ /* 0x000fe20000010004 */
[----:B------:R-:W-:Y:S02]  /*2cc0*/  @!P0 MOV R20, R0 ;  /* 0x0000000000148202 */ /* 0x000fe40000000f00 */
[----:B------:R-:W-:Y:S02]  /*2cd0*/  @!P0 F2FP.F16.F32.PACK_AB R3, R3, R18 ;  /* 0x000000120303823e */ /* 0x000fe400000000ff */
[----:B------:R-:W-:Y:S02]  /*2ce0*/  @!P0 F2FP.F16.F32.PACK_AB R4, R4, R29 ;  /* 0x0000001d0404823e */ /* 0x000fe400000000ff */
[----:B------:R-:W-:Y:S02]  /*2cf0*/  @!P0 MOV R21, R2 ;  /* 0x0000000200158202 */ /* 0x000fe40000000f00 */
[----:B------:R-:W-:Y:S02]  /*2d00*/  @!P0 MOV R22, R3 ;  /* 0x0000000300168202 */ /* 0x000fe40000000f00 */
[----:B------:R-:W-:Y:S02]  /*2d10*/  @!P0 MOV R23, R4 ;  /* 0x0000000400178202 */ /* 0x000fe40000000f00 */
[----:B------:R-:W-:Y:S03]  /*2d20*/  ISETP.GE.AND P0, PT, R9, R11, PT ;  /* 0x0000000b0900720c */ /* 0x000fe60003f06270 */
[----:B------:R1:W-:Y:S08]  /*2d30*/  ST.E.128 desc[UR4][R80.64], R20 ;  /* 0x0000001450007985 */ /* 0x0003f0000c101d04 */
[----:B------:R-:W2:Y:S06]  /*2d40*/  @!P1 LD.E.64 R2, desc[UR4][R16.64+0x20] ;  /* 0x0000200410029980 */ /* 0x000eac000c101b00 */
[----:B------:R-:W3:Y:S06]  /*2d50*/  @!P1 LD.E.64 R26, desc[UR4][R36.64+0x20] ;  /* 0x00002004241a9980 */ /* 0x000eec000c101b00 */
[----:B-1----:R-:W4:Y:S01]  /*2d60*/  LD.E.128 R20, desc[UR4][R12.64+0x40] ;  /* 0x000040040c147980 */ /* 0x002f22000c101d00 */
[--C-:B--2---:R-:W-:Y:S02]  /*2d70*/  @!P1 HADD2.F32 R8, -RZ, R2.reuse.H0_H0 ;  /* 0x20000002ff089230 */ /* 0x104fe40000004100 */
[----:B------:R-:W-:Y:S02]  /*2d80*/  @!P1 HADD2.F32 R6, -RZ, R2.H1_H1 ;  /* 0x30000002ff069230 */ /* 0x000fe40000004100 */
[--C-:B------:R-:W-:Y:S02]  /*2d90*/  @!P1 HADD2.F32 R4, -RZ, R3.reuse.H0_H0 ;  /* 0x20000003ff049230 */ /* 0x100fe40000004100 */
[--C-:B---3--:R-:W-:Y:S02]  /*2da0*/  @!P1 HADD2.F32 R18, -RZ, R26.reuse.H0_H0 ;  /* 0x2000001aff129230 */ /* 0x108fe40000004100 */
[----:B------:R-:W-:Y:S02]  /*2db0*/  @!P1 HADD2.F32 R5, -RZ, R3.H1_H1 ;  /* 0x30000003ff059230 */ /* 0x000fe40000004100 */
[----:B------:R-:W-:Y:S02]  /*2dc0*/  @!P1 HADD2.F32 R24, -RZ, R26.H1_H1 ;  /* 0x3000001aff189230 */ /* 0x000fe40000004100 */
[--C-:B------:R-:W-:Y:S02]  /*2dd0*/  @!P1 HADD2.F32 R25, -RZ, R27.reuse.H0_H0 ;  /* 0x2000001bff199230 */ /* 0x100fe40000004100 */
[----:B------:R-:W-:Y:S01]  /*2de0*/  @!P1 HADD2.F32 R26, -RZ, R27.H1_H1 ;  /* 0x3000001bff1a9230 */ /* 0x000fe20000004100 */
[----:B----4-:R-:W-:Y:S02]  /*2df0*/  @!P1 MOV R0, R20 ;  /* 0x0000001400009202 */ /* 0x010fe40000000f00 */
[----:B------:R-:W-:Y:S03]  /*2e00*/  @!P1 MOV R7, R21 ;  /* 0x0000001500079202 */ /* 0x000fe60000000f00 */
[--C-:B------:R-:W-:Y:S02]  /*2e10*/  @!P1 HADD2.F32 R2, -RZ, R0.reuse.H1_H1 ;  /* 0x30000000ff029230 */ /* 0x100fe40000004100 */
[----:B------:R-:W-:Y:S03]  /*2e20*/  @!P1 HADD2.F32 R19, -RZ, R0.H0_H0 ;  /* 0x20000000ff139230 */ /* 0x000fe60000004100 */
[C---:B------:R-:W-:Y:S01]  /*2e30*/  @!P1 FMUL.FTZ R3, R2.reuse, R18 ;  /* 0x0000001202039220 */ /* 0x040fe20000410000 */
[-C--:B------:R-:W-:Y:S01]  /*2e40*/  @!P1 FMUL.FTZ R0, R2, R8.reuse ;  /* 0x0000000802009220 */ /* 0x080fe20000410000 */
[--C-:B------:R-:W-:Y:S02]  /*2e50*/  @!P1 HADD2.F32 R2, -RZ, R7.reuse.H1_H1 ;  /* 0x30000007ff029230 */ /* 0x100fe40000004100 */
[----:B------:R-:W-:Y:S01]  /*2e60*/  @!P1 FFMA.FTZ R27, R19, R8, -R3 ;  /* 0x00000008131b9223 */ /* 0x000fe20000010803 */
[----:B------:R-:W-:Y:S01]  /*2e70*/  @!P1 MOV R8, R22 ;  /* 0x0000001600089202 */ /* 0x000fe20000000f00 */
[----:B------:R-:W-:Y:S01]  /*2e80*/  @!P1 FFMA.FTZ R0, R18, R19, R0 ;  /* 0x0000001312009223 */ /* 0x000fe20000010000 */
[----:B------:R-:W-:Y:S01]  /*2e90*/  @!P1 MOV R3, R23 ;  /* 0x0000001700039202 */ /* 0x000fe20000000f00 */
[----:B------:R-:W-:Y:S02]  /*2ea0*/  @!P1 HADD2.F32 R19, -RZ, R7.H0_H0 ;  /* 0x20000007ff139230 */ /* 0x000fe40000004100 */
[----:B------:R-:W-:Y:S01]  /*2eb0*/  @!P1 FMUL.FTZ R28, R2, R24 ;  /* 0x00000018021c9220 */ /* 0x000fe20000410000 */
[--C-:B------:R-:W-:Y:S01]  /*2ec0*/  @!P1 HADD2.F32 R18, -RZ, R8.reuse.H1_H1 ;  /* 0x30000008ff129230 */ /* 0x100fe20000004100 */
[----:B------:R-:W-:Y:S01]  /*2ed0*/  @!P1 F2FP.F16.F32.PACK_AB R0, R0, R27 ;  /* 0x0000001b0000923e */ /* 0x000fe200000000ff */
[-C--:B------:R-:W-:Y:S01]  /*2ee0*/  @!P1 FMUL.FTZ R2, R2, R6.reuse ;  /* 0x0000000602029220 */ /* 0x080fe20000410000 */
[----:B------:R-:W-:Y:S01]  /*2ef0*/  @!P1 FFMA.FTZ R28, R19, R6, -R28 ;  /* 0x00000006131c9223 */ /* 0x000fe2000001081c */
[----:B------:R-:W-:Y:S01]  /*2f00*/  @!P1 HADD2.F32 R6, -RZ, R8.H0_H0 ;  /* 0x20000008ff069230 */ /* 0x000fe20000004100 */
[----:B------:R-:W-:Y:S01]  /*2f10*/  @!P1 MOV R20, R0 ;  /* 0x0000000000149202 */ /* 0x000fe20000000f00 */
        /* <DEDUP_REMOVED lines=11> */
[----:B------:R-:W-:Y:S02]  /*2fd0*/  @!P1 FFMA.FTZ R4, R26, R8, R4 ;  /* 0x000000081a049223 */ /* 0x000fe40000010004 */
[----:B------:R-:W-:Y:S02]  /*2fe0*/  @!P1 F2FP.F16.F32.PACK_AB R3, R3, R18 ;  /* 0x000000120303923e */ /* 0x000fe400000000ff */
[----:B------:R-:W-:Y:S02]  /*2ff0*/  @!P1 MOV R21, R2 ;  /* 0x0000000200159202 */ /* 0x000fe40000000f00 */
[----:B------:R-:W-:Y:S02]  /*3000*/  @!P1 F2FP.F16.F32.PACK_AB R4, R4, R29 ;  /* 0x0000001d0404923e */ /* 0x000fe400000000ff */
[----:B------:R-:W-:Y:S02]  /*3010*/  @!P1 MOV R22, R3 ;  /* 0x0000000300169202 */ /* 0x000fe40000000f00 */
[----:B------:R-:W-:Y:S05]  /*3020*/  @!P1 MOV R23, R4 ;  /* 0x0000000400179202 */ /* 0x000fea0000000f00 */
        /* <DEDUP_REMOVED lines=49> */
.L_x_11110:
[----:B------:R-:W-:Y:S05]  /*3340*/  BSYNC.RECONVERGENT B0 ;  /* 0x0000000000007941 */ /* 0x000fea0003800200 */
.L_x_11109:
[----:B------:R-:W-:Y:S04]  /*3350*/  BSSY.RECONVERGENT B0, `(.L_x_11111) ;  /* 0x000009f000007945 */ /* 0x000fe80003800200 */
[----:B------:R-:W-:Y:S05]  /*3360*/  @!P4 BRA `(.L_x_11112) ;  /* 0x000000080074c947 */ /* 0x000fea0003800000 */
[----:B------:R-:W-:Y:S02]  /*3370*/  LEA R32, P1, R63, R12, 0x1 ;  /* 0x0000000c3f207211 */ /* 0x000fe400078208ff */
[----:B------:R-:W-:Y:S02]  /*3380*/  SHF.L.U32 R30, R71, 0x1, RZ ;  /* 0x00000001471e7819 */ /* 0x000fe400000006ff */
[----:B------:R-:W-:Y:S02]  /*3390*/  ISETP.GE.AND P0, PT, R14, R11, PT ;  /* 0x0000000b0e00720c */ /* 0x000fe40003f06270 */
[----:B------:R-:W-:Y:S02]  /*33a0*/  LEA.HI.X R33, R63, R13, R62, 0x1, P1 ;  /* 0x0000000d3f217211 */ /* 0x000fe400008f0c3e */
[-C--:B------:R-:W-:Y:S02]  /*33b0*/  IADD3 R6, P2, PT, R16, R30.reuse, RZ ;  /* 0x0000001e10067210 */ /* 0x080fe40007f5e0ff */
[----:B------:R-:W-:Y:S01]  /*33c0*/  IADD3 R30, P1, PT, R36, R30, RZ ;  /* 0x0000001e241e7210 */ /* 0x000fe20007f3e0ff */
[----:B-1----:R-:W2:Y:S01]  /*33d0*/  LD.E.128 R20, desc[UR4][R32.64] ;  /* 0x0000000420147980 */ /* 0x002ea2000c101d00 */
[----:B------:R-:W-:Y:S04]  /*33e0*/  SHF.L.U64.HI R0, R71, 0x1, R64 ;  /* 0x0000000147007819 */ /* 0x000fe80000010240 */
[-C--:B------:R-:W-:Y:S02]  /*33f0*/  IADD3.X R31, PT, PT, R37, R0.reuse, RZ, P1, !PT ;  /* 0x00000000251f7210 */ /* 0x080fe40000ffe4ff */
[----:B------:R-:W-:Y:S02]  /*3400*/  IADD3.X R7, PT, PT, R17, R0, RZ, P2, !PT ;  /* 0x0000000011077210 */ /* 0x000fe400017fe4ff */
[----:B------:R-:W-:Y:S01]  /*3410*/  ISETP.GE.AND P1, PT, R10, R11, PT ;  /* 0x0000000b0a00720c */ /* 0x000fe20003f26270 */
        /* <DEDUP_REMOVED lines=14> */
[--C-:B------:R-:W-:Y:S02]  /*3500*/  @!P0 HADD2.F32 R4, -RZ, R3.reuse.H0_H0 ;  /* 0x20000003ff048230 */ /* 0x100fe40000004100 */
[----:B------:R-:W-:Y:S01]  /*3510*/  @!P0 FFMA.FTZ R29, R24, R19, -R2 ;  /* 0x00000013181d8223 */ /* 0x000fe20000010802 */
[--C-:B------:R-:W-:Y:S01]  /*3520*/  @!P0 HADD2.F32 R2, -RZ, R18.reuse.H1_H1 ;  /* 0x30000012ff028230 */ /* 0x100fe20000004100 */
[----:B------:R-:W-:Y:S01]  /*3530*/  @!P0 MOV R19, R22 ;  /* 0x0000001600138202 */ /* 0x000fe20000000f00 */
[----:B------:R-:W-:Y:S02]  /*3540*/  @!P0 HADD2.F32 R5, -RZ, R3.H1_H1 ;  /* 0x30000003ff058230 */ /* 0x000fe40000004100 */
[----:B------:R-:W-:Y:S01]  /*3550*/  @!P0 FFMA.FTZ R0, R25, R24, R0 ;  /* 0x0000001819008223 */ /* 0x000fe20000010000 */
[----:B------:R-:W-:Y:S01]  /*3560*/  @!P0 HADD2.F32 R25, -RZ, R18.H0_H0 ;  /* 0x20000012ff198230 */ /* 0x000fe20000004100 */
[----:B------:R-:W-:Y:S01]  /*3570*/  @!P0 MOV R3, R23 ;  /* 0x0000001700038202 */ /* 0x000fe20000000f00 */
[----:B------:R-:W-:Y:S02]  /*3580*/  @!P0 HADD2.F32 R24, -RZ, R19.H1_H1 ;  /* 0x30000013ff188230 */ /* 0x000fe40000004100 */
[----:B------:R-:W-:Y:S01]  /*3590*/  @!P0 FMUL.FTZ R35, R2, R26 ;  /* 0x0000001a02238220 */ /* 0x000fe20000410000 */
[----:B------:R-:W-:Y:S01]  /*35a0*/  @!P0 F2FP.F16.F32.PACK_AB R0, R0, R29 ;  /* 0x0000001d0000823e */ /* 0x000fe200000000ff */
[-C--:B------:R-:W-:Y:S01]  /*35b0*/  @!P0 FMUL.FTZ R2, R2, R8.reuse ;  /* 0x0000000802028220 */ /* 0x080fe20000410000 */
[----:B------:R-:W-:Y:S02]  /*35c0*/  @!P0 HADD2.F32 R18, -RZ, R3.H1_H1 ;  /* 0x30000003ff128230 */ /* 0x000fe40000004100 */
[----:B------:R-:W-:Y:S01]  /*35d0*/  @!P0 FFMA.FTZ R35, R25, R8, -R35 ;  /* 0x0000000819238223 */ /* 0x000fe20000010823 */
[----:B------:R-:W-:Y:S01]  /*35e0*/  @!P0 MOV R20, R0 ;  /* 0x0000000000148202 */ /* 0x000fe20000000f00 */
[----:B------:R-:W-:Y:S02]  /*35f0*/  @!P0 HADD2.F32 R8, -RZ, R19.H0_H0 ;  /* 0x20000013ff088230 */ /* 0x000fe40000004100 */
[C---:B------:R-:W-:Y:S01]  /*3600*/  @!P0 FMUL.FTZ R41, R24.reuse, R27 ;  /* 0x0000001b18298220 */ /* 0x040fe20000410000 */
[----:B------:R-:W-:Y:S02]  /*3610*/  @!P0 HADD2.F32 R19, -RZ, R3.H0_H0 ;  /* 0x20000003ff138230 */ /* 0x000fe40000004100 */
[----:B------:R-:W-:Y:S01]  /*3620*/  @!P0 FMUL.FTZ R3, R24, R4 ;  /* 0x0000000418038220 */ /* 0x000fe20000410000 */
[----:B------:R-:W-:Y:S01]  /*3630*/  @!P0 FMUL.FTZ R40, R18, R28 ;  /* 0x0000001c12288220 */ /* 0x000fe20000410000 */
[----:B------:R-:W-:Y:S01]  /*3640*/  @!P0 FFMA.FTZ R24, R8, R4, -R41 ;  /* 0x0000000408188223 */ /* 0x000fe20000010829 */
[----:B------:R-:W-:Y:S01]  /*3650*/  @!P0 FMUL.FTZ R4, R18, R5 ;  /* 0x0000000512048220 */ /* 0x000fe20000410000 */
[----:B------:R-:W-:Y:S01]  /*3660*/  @!P0 FFMA.FTZ R2, R26, R25, R2 ;  /* 0x000000191a028223 */ /* 0x000fe20000010002 */
[----:B------:R-:W-:Y:S01]  /*3670*/  @!P0 FFMA.FTZ R3, R27, R8, R3 ;  /* 0x000000081b038223 */ /* 0x000fe20000010003 */
[----:B------:R-:W-:Y:S01]  /*3680*/  @!P0 FFMA.FTZ R5, R19, R5, -R40 ;  /* 0x0000000513058223 */ /* 0x000fe20000010828 */
[----:B------:R-:W-:Y:S01]  /*3690*/  @!P0 FFMA.FTZ R4, R28, R19, R4 ;  /* 0x000000131c048223 */ /* 0x000fe20000010004 */
[----:B------:R-:W-:Y:S02]  /*36a0*/  LEA R28, P2, R137, R80, 0x1 ;  /* 0x00000050891c7211 */ /* 0x000fe400078408ff */
[----:B------:R-:W-:Y:S02]  /*36b0*/  @!P0 F2FP.F16.F32.PACK_AB R2, R2, R35 ;  /* 0x000000230202823e */ /* 0x000fe400000000ff */
[----:B------:R-:W-:Y:S02]  /*36c0*/  @!P0 F2FP.F16.F32.PACK_AB R3, R3, R24 ;  /* 0x000000180303823e */ /* 0x000fe400000000ff */
[----:B------:R-:W-:Y:S02]  /*36d0*/  @!P0 F2FP.F16.F32.PACK_AB R4, R4, R5 ;  /* 0x000000050404823e */ /* 0x000fe400000000ff */
[----:B------:R-:W-:Y:S02]  /*36e0*/  @!P0 MOV R21, R2 ;  /* 0x0000000200158202 */ /* 0x000fe40000000f00 */
[----:B------:R-:W-:Y:S02]  /*36f0*/  @!P0 MOV R22, R3 ;  /* 0x0000000300168202 */ /* 0x000fe40000000f00 */
[----:B------:R-:W-:Y:S02]  /*3700*/  @!P0 MOV R23, R4 ;  /* 0x0000000400178202 */ /* 0x000fe40000000f00 */
[----:B------:R-:W-:Y:S02]  /*3710*/  LEA.HI.X R29, R137, R81, R138, 0x1, P2 ;  /* 0x00000051891d7211 */ /* 0x000fe400010f0c8a */
        /* <DEDUP_REMOVED lines=14> */
[----:B------:R-:W-:Y:S02]  /*3800*/  @!P1 MOV R11, R21 ;  /* 0x00000015000b9202 */ /* 0x000fe40000000f00 */
[----:B------:R-:W-:Y:S01]  /*3810*/  @!P1 MOV R3, R23 ;  /* 0x0000001700039202 */ /* 0x000fe20000000f00 */
        /* <DEDUP_REMOVED lines=8> */
[----:B------:R-:W-:Y:S02]  /*38a0*/  @!P1 HADD2.F32 R24, -RZ, R11.H0_H0 ;  /* 0x2000000bff189230 */ /* 0x000fe40000004100 */
[C---:B------:R-:W-:Y:S01]  /*38b0*/  @!P1 FMUL.FTZ R40, R2.reuse, R25 ;  /* 0x0000001902289220 */ /* 0x040fe20000410000 */
[-C--:B------:R-:W-:Y:S01]  /*38c0*/  @!P1 FMUL.FTZ R2, R2, R8.reuse ;  /* 0x0000000802029220 */ /* 0x080fe20000410000 */
[--C-:B------:R-:W-:Y:S01]  /*38d0*/  @!P1 HADD2.F32 R19, -RZ, R18.reuse.H1_H1 ;  /* 0x30000012ff139230 */ /* 0x100fe20000004100 */
[----:B------:R-:W-:Y:S01]  /*38e0*/  @!P1 F2FP.F16.F32.PACK_AB R0, R0, R35 ;  /* 0x000000230000923e */ /* 0x000fe200000000ff */
[----:B------:R-:W-:Y:S01]  /*38f0*/  @!P1 FFMA.FTZ R40, R24, R8, -R40 ;  /* 0x0000000818289223 */ /* 0x000fe20000010828 */
[----:B------:R-:W-:Y:S02]  /*3900*/  @!P1 HADD2.F32 R8, -RZ, R18.H0_H0 ;  /* 0x20000012ff089230 */ /* 0x000fe40000004100 */
[----:B------:R-:W-:Y:S01]  /*3910*/  @!P1 FFMA.FTZ R2, R25, R24, R2 ;  /* 0x0000001819029223 */ /* 0x000fe20000010002 */
[----:B------:R-:W-:Y:S01]  /*3920*/  @!P1 MOV R20, R0 ;  /* 0x0000000000149202 */ /* 0x000fe20000000f00 */
[C---:B------:R-:W-:Y:S01]  /*3930*/  @!P1 FMUL.FTZ R42, R19.reuse, R26 ;  /* 0x0000001a132a9220 */ /* 0x040fe20000410000 */
[--C-:B------:R-:W-:Y:S02]  /*3940*/  @!P1 HADD2.F32 R11, -RZ, R3.reuse.H1_H1 ;  /* 0x30000003ff0b9230 */ /* 0x100fe40000004100 */
[----:B------:R-:W-:Y:S02]  /*3950*/  @!P1 HADD2.F32 R18, -RZ, R3.H0_H0 ;  /* 0x20000003ff129230 */ /* 0x000fe40000004100 */
[-C--:B------:R-:W-:Y:S01]  /*3960*/  @!P1 FMUL.FTZ R3, R19, R4.reuse ;  /* 0x0000000413039220 */ /* 0x080fe20000410000 */
        /* <DEDUP_REMOVED lines=37> */
[----:B------:R-:W-:Y:S01]  /*3bc0*/  @!P0 FMUL.FTZ R2, R2, R6 ;  /* 0x0000000602028220 */ /* 0x000fe20000410000 */
        /* <DEDUP_REMOVED lines=8> */
[----:B------:R-:W-:Y:S01]  /*3c50*/  @!P0 F2FP.F16.F32.PACK_AB R2, R2, R27 ;  /* 0x0000001b0202823e */ /* 0x000fe200000000ff */
[----:B------:R-:W-:Y:S02]  /*3c60*/  @!P0 HADD2.F32 R8, -RZ, R3.H0_H0 ;  /* 0x20000003ff088230 */ /* 0x000fe40000004100 */
[-C--:B------:R-:W-:Y:S01]  /*3c70*/  @!P0 FMUL.FTZ R3, R11, R4.reuse ;  /* 0x000000040b038220 */ /* 0x080fe20000410000 */
[----:B------:R-:W-:Y:S01]  /*3c80*/  @!P0 FFMA.FTZ R11, R6, R4, -R31 ;  /* 0x00000004060b8223 */ /* 0x000fe2000001081f */
[----:B------:R-:W-:Y:S01]  /*3c90*/  @!P0 MOV R21, R2 ;  /* 0x0000000200158202 */ /* 0x000fe20000000f00 */
[C---:B------:R-:W-:Y:S01]  /*3ca0*/  @!P0 FMUL.FTZ R30, R7.reuse, R25 ;  /* 0x00000019071e8220 */ /* 0x040fe20000410000 */
[-C--:B------:R-:W-:Y:S01]  /*3cb0*/  @!P0 FMUL.FTZ R4, R7, R5.reuse ;  /* 0x0000000507048220 */ /* 0x080fe20000410000 */
[----:B------:R-:W-:Y:S02]  /*3cc0*/  @!P0 FFMA.FTZ R3, R24, R6, R3 ;  /* 0x0000000618038223 */ /* 0x000fe40000010003 */
[----:B------:R-:W-:Y:S01]  /*3cd0*/  @!P0 FFMA.FTZ R30, R8, R5, -R30 ;  /* 0x00000005081e8223 */ /* 0x000fe2000001081e */
[----:B------:R-:W-:Y:S02]  /*3ce0*/  @!P0 FFMA.FTZ R4, R25, R8, R4 ;  /* 0x0000000819048223 */ /* 0x000fe40000010004 */
[----:B------:R-:W-:Y:S03]  /*3cf0*/  @!P0 F2FP.F16.F32.PACK_AB R3, R3, R11 ;  /* 0x0000000b0303823e */ /* 0x000fe600000000ff */
[----:B------:R-:W-:Y:S02]  /*3d00*/  @!P0 F2FP.F16.F32.PACK_AB R4, R4, R30 ;  /* 0x0000001e0404823e */ /* 0x000fe400000000ff */
[----:B------:R-:W-:Y:S02]  /*3d10*/  @!P0 MOV R22, R3 ;  /* 0x0000000300168202 */ /* 0x000fe40000000f00 */
[----:B------:R-:W-:Y:S05]  /*3d20*/  @!P0 MOV R23, R4 ;  /* 0x0000000400178202 */ /* 0x000fea0000000f00 */
[----:B------:R2:W-:Y:S02]  /*3d30*/  ST.E.128 desc[UR4][R28.64+0x80], R20 ;  /* 0x000080141c007985 */ /* 0x0005e4000c101d04 */
.L_x_11112:
[----:B------:R-:W-:Y:S05]  /*3d40*/  BSYNC.RECONVERGENT B0 ;  /* 0x0000000000007941 */ /* 0x000fea0003800200 */
.L_x_11111:
[----:B------:R-:W3:Y:S02]  /*3d50*/  LD.E R0, desc[UR4][R84.64+0xd0] ;  /* 0x0000d00454007980 */ /* 0x000ee4000c101900 */
[----:B---3--:R-:W-:Y:S05]  /*3d60*/  IMAD.U32 R0, R0, -0x20, RZ ;  /* 0xffffffe000007824 */ /* 0x008fea00078e00ff */
[C---:B------:R-:W-:Y:S02]  /*3d70*/  LEA R16, P1, R0.reuse, R16, 0x1 ;  /* 0x0000001000107211 */ /* 0x040fe400078208ff */
[C---:B------:R-:W-:Y:S02]  /*3d80*/  LEA R36, P0, R0.reuse, R36, 0x1 ;  /* 0x0000002400247211 */ /* 0x040fe400078008ff */
[C---:B------:R-:W-:Y:S02]  /*3d90*/  LEA.HI.X.SX32 R17, R0.reuse, R17, 0x1, P1 ;  /* 0x0000001100117211 */ /* 0x040fe400008f0eff */
[----:B------:R-:W-:Y:S01]  /*3da0*/  LEA.HI.X.SX32 R37, R0, R37, 0x1, P0 ;  /* 0x0000002500257211 */ /* 0x000fe200000f0eff */
[----:B------:R-:W-:Y:S05]  /*3db0*/  BRA `(.L_x_11107) ;  /* 0x0000002000a07947 */ /* 0x000fea0003800000 */
.L_x_11108:
        /* <DEDUP_REMOVED lines=10> */
[C---:B------:R-:W-:Y:S04]  /*3e60*/  @!P0 ISETP.GT.AND P1, PT, R19.reuse, RZ, PT ;  /* 0x000000ff1300820c */ /* 0x040fe80003f24270 */
[----:B------:R-:W-:Y:S02]  /*3e70*/  @!P0 SEL R6, R18, RZ, !P1 ;  /* 0x000000ff12068207 */ /* 0x000fe40004800000 */
[----:B------:R-:W-:Y:S02]  /*3e80*/  @!P0 SEL R0, R20, R18, P1 ;  /* 0x0000001214008207 */ /* 0x000fe40000800000 */
[----:B------:R-:W-:Y:S02]  /*3e90*/  @!P0 SHF.L.U32 R2, R6, 0x1, RZ ;  /* 0x0000000106028819 */ /* 0x000fe400000006ff */
[----:B------:R-:W-:Y:S01]  /*3ea0*/  @!P0 SEL R3, R86, RZ, !P1 ;  /* 0x000000ff56038207 */ /* 0x000fe20004800000 */
[----:B------:R-:W-:Y:S01]  /*3eb0*/  @!P0 IMAD.WIDE R4, R0, 0x2, R12 ;  /* 0x0000000200048825 */ /* 0x000fe200078e020c */
[----:B------:R-:W-:Y:S02]  /*3ec0*/  @!P0 IADD3 R96, P1, PT, R2, R57, RZ ;  /* 0x0000003902608210 */ /* 0x000fe40007f3e0ff */
[----:B------:R-:W-:Y:S03]  /*3ed0*/  @!P0 SHF.L.U64.HI R0, R6, 0x1, R3 ;  /* 0x0000000106008819 */ /* 0x000fe60000010203 */
[----:B------:R-:W3:Y:S01]  /*3ee0*/  @!P0 LD.E.128 R4, desc[UR4][R4.64] ;  /* 0x0000000404048980 */ /* 0x000ee2000c101d00 */
[----:B------:R-:W-:Y:S02]  /*3ef0*/  @!P0 IADD3.X R97, PT, PT, R0, R56, RZ, P1, !PT ;  /* 0x0000003800618210 */ /* 0x000fe40000ffe4ff */
[----:B------:R-:W-:Y:S04]  /*3f00*/  @!P0 IADD3 R2, P1, PT, R2, R59, RZ ;  /* 0x0000003b02028210 */ /* 0x000fe80007f3e0ff */
[----:B------:R-:W-:Y:S01]  /*3f10*/  @!P0 IADD3.X R3, PT, PT, R0, R58, RZ, P1, !PT ;  /* 0x0000003a00038210 */ /* 0x000fe20000ffe4ff */
[----:B------:R-:W4:Y:S01]  /*3f20*/  @!P0 LD.E.128 R96, desc[UR4][R96.64] ;  /* 0x0000000460608980 */ /* 0x000f22000c101d00 */
[----:B------:R-:W-:Y:S07]  /*3f30*/  ISETP.GT.AND P1, PT, R19, RZ, !P0 ;  /* 0x000000ff1300720c */ /* 0x000fee0004724270 */
[----:B------:R3:W5:Y:S02]  /*3f40*/  @!P0 LD.E.128 R40, desc[UR4][R2.64] ;  /* 0x0000000402288980 */ /* 0x000764000c101d00 */
[--C-:B---3--:R-:W-:Y:S01]  /*3f50*/  @!P0 HADD2.F32 R2, -RZ, R4.reuse.H1_H1 ;  /* 0x30000004ff028230 */ /* 0x108fe20000004100 */
[----:B--2---:R-:W-:Y:S01]  /*3f60*/  @!P0 MOV R30, R46 ;  /* 0x0000002e001e8202 */ /* 0x004fe20000000f00 */
[--C-:B------:R-:W-:Y:S02]  /*3f70*/  @!P0 HADD2.F32 R22, -RZ, R7.reuse.H0_H0 ;  /* 0x20000007ff168230 */ /* 0x100fe40000004100 */
[----:B------:R-:W-:Y:S02]  /*3f80*/  @!P0 HADD2.F32 R21, -RZ, R7.H1_H1 ;  /* 0x30000007ff158230 */ /* 0x000fe40000004100 */
[----:B------:R-:W-:Y:S02]  /*3f90*/  @!P0 HADD2.F32 R0, -RZ, R4.H0_H0 ;  /* 0x20000004ff008230 */ /* 0x000fe40000004100 */
[----:B----4-:R-:W-:Y:S02]  /*3fa0*/  @!P0 HADD2.F32 R27, -RZ, R96.H1_H1 ;  /* 0x30000060ff1b8230 */ /* 0x010fe40000004100 */
[--C-:B------:R-:W-:Y:S02]  /*3fb0*/  @!P0 HADD2.F32 R24, -RZ, R98.reuse.H0_H0 ;  /* 0x20000062ff188230 */ /* 0x100fe40000004100 */
[----:B------:R-:W-:Y:S02]  /*3fc0*/  @!P0 HADD2.F32 R23, -RZ, R98.H1_H1 ;  /* 0x30000062ff178230 */ /* 0x000fe40000004100 */
[----:B------:R-:W-:Y:S01]  /*3fd0*/  @P1 FADD.FTZ R27, -R27, -RZ ;  /* 0x800000ff1b1b1221 */ /* 0x000fe20000010100 */
[----:B------:R-:W-:Y:S02]  /*3fe0*/  @!P0 HADD2.F32 R7, -RZ, R99.H0_H0 ;  /* 0x20000063ff078230 */ /* 0x000fe40000004100 */
[----:B------:R-:W-:Y:S01]  /*3ff0*/  @P1 FADD.FTZ R24, -R24, -RZ ;  /* 0x800000ff18181221 */ /* 0x000fe20000010100 */
[--C-:B------:R-:W-:Y:S02]  /*4000*/  @!P0 HADD2.F32 R3, -RZ, R5.reuse.H0_H0 ;  /* 0x20000005ff038230 */ /* 0x100fe40000004100 */
[----:B------:R-:W-:Y:S01]  /*4010*/  @!P0 FMUL.FTZ R2, R2, R27 ;  /* 0x0000001b02028220 */ /* 0x000fe20000410000 */
[----:B------:R-:W-:Y:S01]  /*4020*/  @!P0 HADD2.F32 R4, -RZ, R5.H1_H1 ;  /* 0x30000005ff048230 */ /* 0x000fe20000004100 */
[----:B------:R-:W-:Y:S01]  /*4030*/  @!P0 MOV R27, R44 ;  /* 0x0000002c001b8202 */ /* 0x000fe20000000f00 */
[----:B------:R-:W-:Y:S02]  /*4040*/  @!P0 HADD2.F32 R28, -RZ, R96.H0_H0 ;  /* 0x20000060ff1c8230 */ /* 0x000fe40000004100 */
        /* <DEDUP_REMOVED lines=9> */
[----:B------:R-:W-:Y:S02]  /*40e0*/  @!P0 HADD2.F32 R8, -RZ, R99.H1_H1 ;  /* 0x30000063ff088230 */ /* 0x000fe40000004100 */
[----:B------:R-:W-:Y:S01]  /*40f0*/  @!P0 FMUL.FTZ R7, R22, R7 ;  /* 0x0000000716078220 */ /* 0x000fe20000410000 */
[----:B------:R-:W-:Y:S02]  /*4100*/  @!P0 HADD2.F32 R23, -RZ, R27.H0_H0 ;  /* 0x2000001bff178230 */ /* 0x000fe40000004100 */
[----:B------:R-:W-:Y:S01]  /*4110*/  @!P0 FMUL.FTZ R0, R0, R28 ;  /* 0x0000001c00008220 */ /* 0x000fe20000410000 */
[--C-:B-----5:R-:W-:Y:S02]  /*4120*/  @!P0 HADD2.F32 R24, -RZ, R40.reuse.H0_H0 ;  /* 0x20000028ff188230 */ /* 0x120fe40000004100 */
[----:B------:R-:W-:Y:S01]  /*4130*/  @P1 FADD.FTZ R26, -R26, -RZ ;  /* 0x800000ff1a1a1221 */ /* 0x000fe20000010100 */
[--C-:B------:R-:W-:Y:S02]  /*4140*/  @!P0 HADD2.F32 R28, -RZ, R43.reuse.H0_H0 ;  /* 0x2000002bff1c8230 */ /* 0x100fe40000004100 */
[----:B------:R-:W-:Y:S01]  /*4150*/  @P1 FADD.FTZ R25, -R25, -RZ ;  /* 0x800000ff19191221 */ /* 0x000fe20000010100 */
[----:B------:R-:W-:Y:S02]  /*4160*/  @!P0 HADD2.F32 R29, -RZ, R43.H1_H1 ;  /* 0x3000002bff1d8230 */ /* 0x000fe40000004100 */
[----:B------:R-:W-:Y:S01]  /*4170*/  @P1 FADD.FTZ R8, -R8, -RZ ;  /* 0x800000ff08081221 */ /* 0x000fe20000010100 */
[----:B------:R-:W-:Y:S01]  /*4180*/  @!P0 MOV R22, R45 ;  /* 0x0000002d00168202 */ /* 0x000fe20000000f00 */
[----:B------:R-:W-:Y:S01]  /*4190*/  @!P0 FMUL.FTZ R3, R3, R26 ;  /* 0x0000001a03038220 */ /* 0x000fe20000410000 */
[----:B------:R-:W-:Y:S02]  /*41a0*/  @!P0 HADD2.F32 R26, -RZ, R40.H1_H1 ;  /* 0x30000028ff1a8230 */ /* 0x000fe40000004100 */
[----:B------:R-:W-:Y:S01]  /*41b0*/  @!P0 FMUL.FTZ R4, R4, R25 ;  /* 0x0000001904048220 */ /* 0x000fe20000410000 */
[----:B------:R-:W-:Y:S02]  /*41c0*/  @!P0 HADD2.F32 R25, -RZ, R27.H1_H1 ;  /* 0x3000001bff198230 */ /* 0x000fe40000004100 */
[----:B------:R-:W-:Y:S01]  /*41d0*/  @!P0 FMUL.FTZ R8, R21, R8 ;  /* 0x0000000815088220 */ /* 0x000fe20000410000 */
[--C-:B------:R-:W-:Y:S02]  /*41e0*/  @!P0 HADD2.F32 R21, -RZ, R22.reuse.H0_H0 ;  /* 0x20000016ff158230 */ /* 0x100fe40000004100 */
[----:B------:R-:W-:Y:S01]  /*41f0*/  @!P0 FFMA.FTZ R0, R23, R24, R0 ;  /* 0x0000001817008223 */ /* 0x000fe20000010000 */
[----:B------:R-:W-:Y:S01]  /*4200*/  @!P0 HADD2.F32 R23, -RZ, R22.H1_H1 ;  /* 0x30000016ff178230 */ /* 0x000fe20000004100 */
[----:B------:R-:W-:Y:S01]  /*4210*/  ISETP.GE.AND P1, PT, R10, R11, PT ;  /* 0x0000000b0a00720c */ /* 0x000fe20003f26270 */
[--C-:B------:R-:W-:Y:S02]  /*4220*/  @!P0 HADD2.F32 R22, -RZ, R41.reuse.H0_H0 ;  /* 0x20000029ff168230 */ /* 0x100fe40000004100 */
[----:B------:R-:W-:Y:S01]  /*4230*/  @!P0 FFMA.FTZ R2, R25, R26, R2 ;  /* 0x0000001a19028223 */ /* 0x000fe20000010002 */
[----:B------:R-:W-:Y:S02]  /*4240*/  @!P0 HADD2.F32 R24, -RZ, R41.H1_H1 ;  /* 0x30000029ff188230 */ /* 0x000fe40000004100 */
[----:B------:R-:W-:Y:S02]  /*4250*/  @!P0 HADD2.F32 R26, -RZ, R42.H0_H0 ;  /* 0x2000002aff1a8230 */ /* 0x000fe40000004100 */
[----:B------:R-:W-:Y:S01]  /*4260*/  @!P0 FFMA.FTZ R3, R21, R22, R3 ;  /* 0x0000001615038223 */ /* 0x000fe20000010003 */
[----:B------:R-:W-:Y:S02]  /*4270*/  @!P0 HADD2.F32 R25, -RZ, R30.H0_H0 ;  /* 0x2000001eff198230 */ /* 0x000fe40000004100 */
[----:B------:R-:W-:Y:S01]  /*4280*/  @!P0 FFMA.FTZ R4, R23, R24, R4 ;  /* 0x0000001817048223 */ /* 0x000fe20000010004 */
[----:B------:R-:W-:Y:S01]  /*4290*/  @!P0 HADD2.F32 R27, -RZ, R42.H1_H1 ;  /* 0x3000002aff1b8230 */ /* 0x000fe20000004100 */
[----:B------:R-:W-:Y:S02]  /*42a0*/  @!P0 MOV R21, R47 ;  /* 0x0000002f00158202 */ /* 0x000fe40000000f00 */
[----:B------:R-:W-:Y:S01]  /*42b0*/  @!P0 F2FP.F16.F32.PACK_AB R22, R2, R0 ;  /* 0x000000000216823e */ /* 0x000fe200000000ff */
[----:B------:R-:W-:Y:S01]  /*42c0*/  @!P0 HADD2.F32 R0, -RZ, R30.H1_H1 ;  /* 0x3000001eff008230 */ /* 0x000fe20000004100 */
[----:B------:R-:W-:Y:S01]  /*42d0*/  @!P0 F2FP.F16.F32.PACK_AB R4, R4, R3 ;  /* 0x000000030404823e */ /* 0x000fe200000000ff */
[--C-:B------:R-:W-:Y:S01]  /*42e0*/  @!P0 HADD2.F32 R2, -RZ, R21.reuse.H0_H0 ;  /* 0x20000015ff028230 */ /* 0x100fe20000004100 */
[----:B------:R-:W-:Y:S01]  /*42f0*/  @!P0 MOV R44, R22 ;  /* 0x00000016002c8202 */ /* 0x000fe20000000f00 */
[----:B------:R-:W-:Y:S02]  /*4300*/  @!P0 HADD2.F32 R3, -RZ, R21.H1_H1 ;  /* 0x30000015ff038230 */ /* 0x000fe40000004100 */
[----:B------:R-:W-:Y:S01]  /*4310*/  @!P0 FFMA.FTZ R5, R25, R26, R5 ;  /* 0x0000001a19058223 */ /* 0x000fe20000010005 */
[----:B------:R-:W-:Y:S01]  /*4320*/  @!P0 FFMA.FTZ R6, R0, R27, R6 ;  /* 0x0000001b00068223 */ /* 0x000fe20000010006 */
[----:B------:R-:W-:Y:S01]  /*4330*/  @!P0 FFMA.FTZ R7, R2, R28, R7 ;  /* 0x0000001c02078223 */ /* 0x000fe20000010007 */
[----:B------:R-:W-:Y:S01]  /*4340*/  @!P1 IADD3 R23, P5, PT, R18, 0x20, RZ ;  /* 0x0000002012179810 */ /* 0x000fe20007fbe0ff */
[----:B------:R-:W-:Y:S01]  /*4350*/  @!P0 FFMA.FTZ R8, R3, R29, R8 ;  /* 0x0000001d03088223 */ /* 0x000fe20000010008 */
[----:B------:R-:W-:Y:S02]  /*4360*/  @!P1 ISETP.GT.AND P2, PT, R19, 0x20, PT ;  /* 0x000000201300980c */ /* 0x000fe40003f44270 */
[----:B------:R-:W-:Y:S02]  /*4370*/  @!P0 F2FP.F16.F32.PACK_AB R5, R6, R5 ;  /* 0x000000050605823e */ /* 0x000fe400000000ff */
[----:B------:R-:W-:Y:S02]  /*4380*/  @!P0 F2FP.F16.F32.PACK_AB R7, R8, R7 ;  /* 0x000000070807823e */ /* 0x000fe400000000ff */
[----:B------:R-:W-:Y:S02]  /*4390*/  @!P1 IADD3.X R0, PT, PT, RZ, R86, RZ, P5, !PT ;  /* 0x00000056ff009210 */ /* 0x000fe40002ffe4ff */
[----:B------:R-:W-:Y:S02]  /*43a0*/  @!P0 MOV R45, R4 ;  /* 0x00000004002d8202 */ /* 0x000fe40000000f00 */
[----:B------:R-:W-:Y:S02]  /*43b0*/  @!P0 MOV R46, R5 ;  /* 0x00000005002e8202 */ /* 0x000fe40000000f00 */
[----:B------:R-:W-:Y:S02]  /*43c0*/  @!P0 MOV R47, R7 ;  /* 0x00000007002f8202 */ /* 0x000fe40000000f00 */
[----:B------:R-:W-:Y:S02]  /*43d0*/  @!P1 SEL R2, R0, RZ, !P2 ;  /* 0x000000ff00029207 */ /* 0x000fe40005000000 */
[----:B------:R-:W-:Y:S01]  /*43e0*/  @!P1 SEL R23, R23, 0x20, !P2 ;  /* 0x0000002017179807 */ /* 0x000fe20005000000 */
[----:B------:R1:W-:Y:S01]  /*43f0*/  ST.E.128 desc[UR4][R80.64], R44 ;  /* 0x0000002c50007985 */ /* 0x0003e2000c101d04 */
[----:B------:R-:W-:Y:S02]  /*4400*/  @!P1 SEL R0, R20, R18, P2 ;  /* 0x0000001214009207 */ /* 0x000fe40001000000 */
[C---:B------:R-:W-:Y:S02]  /*4410*/  @!P1 SHF.L.U64.HI R8, R23.reuse, 0x1, R2 ;  /* 0x0000000117089819 */ /* 0x040fe40000010202 */
[----:B------:R-:W-:Y:S01]  /*4420*/  @!P1 SHF.L.U32 R21, R23, 0x1, RZ ;  /* 0x0000000117159819 */ /* 0x000fe200000006ff */
[----:B------:R-:W-:Y:S03]  /*4430*/  @!P1 IMAD.WIDE R2, R0, 0x2, R12 ;  /* 0x0000000200029825 */ /* 0x000fe600078e020c */
[C---:B------:R-:W-:Y:S02]  /*4440*/  @!P1 IADD3 R96, P0, PT, R21.reuse, R57, RZ ;  /* 0x0000003915609210 */ /* 0x040fe40007f1e0ff */
[----:B------:R2:W3:Y:S02]  /*4450*/  @!P1 LD.E.128 R4, desc[UR4][R2.64+0x40] ;  /* 0x0000400402049980 */ /* 0x0004e4000c101d00 */
[C---:B------:R-:W-:Y:S06]  /*4460*/  @!P1 IADD3.X R97, PT, PT, R8.reuse, R56, RZ, P0, !PT ;  /* 0x0000003808619210 */ /* 0x040fec00007fe4ff */
[----:B------:R-:W4:Y:S08]  /*4470*/  @!P1 LD.E.128 R96, desc[UR4][R96.64] ;  /* 0x0000000460609980 */ /* 0x000f30000c101d00 */
[----:B-1----:R-:W5:Y:S01]  /*4480*/  LD.E.128 R44, desc[UR4][R12.64+0x40] ;  /* 0x000040040c2c7980 */ /* 0x002f62000c101d00 */
[----:B--2---:R-:W-:Y:S04]  /*4490*/  @!P1 IADD3 R2, P0, PT, R21, R59, RZ ;  /* 0x0000003b15029210 */ /* 0x004fe80007f1e0ff */
[----:B------:R-:W-:Y:S02]  /*44a0*/  @!P1 IADD3.X R3, PT, PT, R8, R58, RZ, P0, !PT ;  /* 0x0000003a08039210 */ /* 0x000fe400007fe4ff */
[----:B------:R-:W-:Y:S03]  /*44b0*/  ISETP.GT.AND P0, PT, R19, 0x20, !P1 ;  /* 0x000000201300780c */ /* 0x000fe60004f04270 */
[----:B------:R3:W2:Y:S02]  /*44c0*/  @!P1 LD.E.128 R40, desc[UR4][R2.64] ;  /* 0x0000000402289980 */ /* 0x0006a4000c101d00 */
[--C-:B---3--:R-:W-:Y:S02]  /*44d0*/  @!P1 HADD2.F32 R3, -RZ, R5.reuse.H0_H0 ;  /* 0x20000005ff039230 */ /* 0x108fe40000004100 */
[--C-:B------:R-:W-:Y:S02]  /*44e0*/  @!P1 HADD2.F32 R0, -RZ, R4.reuse.H0_H0 ;  /* 0x20000004ff009230 */ /* 0x100fe40000004100 */
        /* <DEDUP_REMOVED lines=13> */
[----:B------:R-:W-:Y:S01]  /*45c0*/  @P0 FADD.FTZ R23, -R23, -RZ ;  /* 0x800000ff17170221 */ /* 0x000fe20000010100 */
[--C-:B------:R-:W-:Y:S01]  /*45d0*/  @!P1 HADD2.F32 R22, -RZ, R7.reuse.H0_H0 ;  /* 0x20000007ff169230 */ /* 0x100fe20000004100 */
[----:B-----5:R-:W-:Y:S01]  /*45e0*/  @!P1 MOV R26, R44 ;  /* 0x0000002c001a9202 */ /* 0x020fe20000000f00 */
[----:B------:R-:W-:Y:S02]  /*45f0*/  @!P1 HADD2.F32 R21, -RZ, R7.H1_H1 ;  /* 0x30000007ff159230 */ /* 0x000fe40000004100 */
[----:B------:R-:W-:Y:S01]  /*4600*/  @P0 FADD.FTZ R28, -R28, -RZ ;  /* 0x800000ff1c1c0221 */ /* 0x000fe20000010100 */
[----:B------:R-:W-:Y:S02]  /*4610*/  @!P1 HADD2.F32 R27, -RZ, R96.H1_H1 ;  /* 0x30000060ff1b9230 */ /* 0x000fe40000004100 */
[----:B------:R-:W-:Y:S01]  /*4620*/  @!P1 FMUL.FTZ R4, R4, R25 ;  /* 0x0000001904049220 */ /* 0x000fe20000410000 */
[--C-:B------:R-:W-:Y:S02]  /*4630*/  @!P1 HADD2.F32 R7, -RZ, R99.reuse.H0_H0 ;  /* 0x20000063ff079230 */ /* 0x100fe40000004100 */
[----:B------:R-:W-:Y:S01]  /*4640*/  @!P1 FMUL.FTZ R5, R5, R24 ;  /* 0x0000001805059220 */ /* 0x000fe20000410000 */
[----:B------:R-:W-:Y:S02]  /*4650*/  @!P1 HADD2.F32 R8, -RZ, R99.H1_H1 ;  /* 0x30000063ff089230 */ /* 0x000fe40000004100 */
[----:B------:R-:W-:Y:S01]  /*4660*/  @P0 FADD.FTZ R27, -R27, -RZ ;  /* 0x800000ff1b1b0221 */ /* 0x000fe20000010100 */
[----:B------:R-:W-:Y:S02]  /*4670*/  @!P1 HADD2.F32 R24, -RZ, R26.H0_H0 ;  /* 0x2000001aff189230 */ /* 0x000fe40000004100 */
[----:B------:R-:W-:Y:S01]  /*4680*/  @!P1 FMUL.FTZ R6, R6, R23 ;  /* 0x0000001706069220 */ /* 0x000fe20000410000 */
[----:B--2---:R-:W-:Y:S02]  /*4690*/  @!P1 HADD2.F32 R25, -RZ, R40.H0_H0 ;  /* 0x20000028ff199230 */ /* 0x004fe40000004100 */
[----:B------:R-:W-:Y:S01]  /*46a0*/  @P0 FADD.FTZ R7, -R7, -RZ ;  /* 0x800000ff07070221 */ /* 0x000fe20000010100 */
[----:B------:R-:W-:Y:S02]  /*46b0*/  @!P1 HADD2.F32 R26, -RZ, R26.H1_H1 ;  /* 0x3000001aff1a9230 */ /* 0x000fe40000004100 */
[----:B------:R-:W-:Y:S01]  /*46c0*/  @P0 FADD.FTZ R8, -R8, -RZ ;  /* 0x800000ff08080221 */ /* 0x000fe20000010100 */
[--C-:B------:R-:W-:Y:S01]  /*46d0*/  @!P1 HADD2.F32 R29, -RZ, R43.reuse.H1_H1 ;  /* 0x3000002bff1d9230 */ /* 0x100fe20000004100 */
[----:B------:R-:W-:Y:S01]  /*46e0*/  @!P1 MOV R23, R45 ;  /* 0x0000002d00179202 */ /* 0x000fe20000000f00 */
[----:B------:R-:W-:Y:S01]  /*46f0*/  @!P1 FMUL.FTZ R0, R0, R28 ;  /* 0x0000001c00009220 */ /* 0x000fe20000410000 */
[----:B------:R-:W-:Y:S02]  /*4700*/  @!P1 HADD2.F32 R28, -RZ, R43.H0_H0 ;  /* 0x2000002bff1c9230 */ /* 0x000fe40000004100 */
[----:B------:R-:W-:Y:S01]  /*4710*/  @!P1 FMUL.FTZ R2, R2, R27 ;  /* 0x0000001b02029220 */ /* 0x000fe20000410000 */
[----:B------:R-:W-:Y:S02]  /*4720*/  @!P1 HADD2.F32 R27, -RZ, R40.H1_H1 ;  /* 0x30000028ff1b9230 */ /* 0x000fe40000004100 */
[----:B------:R-:W-:Y:S01]  /*4730*/  @!P1 FMUL.FTZ R7, R22, R7 ;  /* 0x0000000716079220 */ /* 0x000fe20000410000 */
[----:B------:R-:W-:Y:S02]  /*4740*/  @!P1 HADD2.F32 R22, -RZ, R41.H0_H0 ;  /* 0x20000029ff169230 */ /* 0x000fe40000004100 */
[----:B------:R-:W-:Y:S01]  /*4750*/  @!P1 FMUL.FTZ R8, R21, R8 ;  /* 0x0000000815089220 */ /* 0x000fe20000410000 */
[----:B------:R-:W-:Y:S02]  /*4760*/  @!P1 HADD2.F32 R21, -RZ, R23.H0_H0 ;  /* 0x20000017ff159230 */ /* 0x000fe40000004100 */
[----:B------:R-:W-:Y:S01]  /*4770*/  @!P1 FFMA.FTZ R0, R24, R25, R0 ;  /* 0x0000001918009223 */ /* 0x000fe20000010000 */
[----:B------:R-:W-:Y:S01]  /*4780*/  @!P1 HADD2.F32 R24, -RZ, R41.H1_H1 ;  /* 0x30000029ff189230 */ /* 0x000fe20000004100 */
[----:B------:R-:W-:Y:S01]  /*4790*/  ISETP.GE.AND P0, PT, R9, R11, PT ;  /* 0x0000000b0900720c */ /* 0x000fe20003f06270 */
[----:B------:R-:W-:Y:S02]  /*47a0*/  @!P1 HADD2.F32 R23, -RZ, R23.H1_H1 ;  /* 0x30000017ff179230 */ /* 0x000fe40000004100 */
[----:B------:R-:W-:Y:S01]  /*47b0*/  @!P1 FFMA.FTZ R2, R26, R27, R2 ;  /* 0x0000001b1a029223 */ /* 0x000fe20000010002 */
[--C-:B------:R-:W-:Y:S01]  /*47c0*/  @!P1 HADD2.F32 R26, -RZ, R42.reuse.H0_H0 ;  /* 0x2000002aff1a9230 */ /* 0x100fe20000004100 */
[----:B------:R-:W-:Y:S01]  /*47d0*/  @!P1 MOV R30, R46 ;  /* 0x0000002e001e9202 */ /* 0x000fe20000000f00 */
[----:B------:R-:W-:Y:S02]  /*47e0*/  @!P1 HADD2.F32 R27, -RZ, R42.H1_H1 ;  /* 0x3000002aff1b9230 */ /* 0x000fe40000004100 */
[----:B------:R-:W-:Y:S01]  /*47f0*/  @!P1 FFMA.FTZ R3, R21, R22, R3 ;  /* 0x0000001615039223 */ /* 0x000fe20000010003 */
[----:B------:R-:W-:Y:S01]  /*4800*/  @!P1 FFMA.FTZ R4, R23, R24, R4 ;  /* 0x0000001817049223 */ /* 0x000fe20000010004 */
[----:B------:R-:W-:Y:S01]  /*4810*/  @!P1 MOV R21, R47 ;  /* 0x0000002f00159202 */ /* 0x000fe20000000f00 */
[--C-:B------:R-:W-:Y:S01]  /*4820*/  @!P1 HADD2.F32 R25, -RZ, R30.reuse.H0_H0 ;  /* 0x2000001eff199230 */ /* 0x100fe20000004100 */
        /* <DEDUP_REMOVED lines=19> */
[----:B------:R-:W-:Y:S01]  /*4960*/  @!P0 SEL R0, R20, R18, P2 ;  /* 0x0000001214008207 */ /* 0x000fe20001000000 */
[----:B------:R1:W-:Y:S01]  /*4970*/  ST.E.128 desc[UR4][R80.64+0x40], R44 ;  /* 0x0000402c50007985 */ /* 0x0003e2000c101d04 */
[----:B------:R-:W-:Y:S04]  /*4980*/  @!P0 SEL R23, R23, 0x40, !P2 ;  /* 0x0000004017178807 */ /* 0x000fe80005000000 */
[C---:B------:R-:W-:Y:S01]  /*4990*/  @!P0 SHF.L.U64.HI R8, R23.reuse, 0x1, R2 ;  /* 0x0000000117088819 */ /* 0x040fe20000010202 */
[----:B------:R-:W-:Y:S01]  /*49a0*/  @!P0 IMAD.WIDE R2, R0, 0x2, R12 ;  /* 0x0000000200028825 */ /* 0x000fe200078e020c */
[----:B------:R-:W-:Y:S04]  /*49b0*/  @!P0 SHF.L.U32 R21, R23, 0x1, RZ ;  /* 0x0000000117158819 */ /* 0x000fe800000006ff */
[----:B------:R2:W3:Y:S01]  /*49c0*/  @!P0 LD.E.128 R4, desc[UR4][R2.64+0x80] ;  /* 0x0000800402048980 */ /* 0x0004e2000c101d00 */
[C---:B------:R-:W-:Y:S04]  /*49d0*/  @!P0 IADD3 R96, P1, PT, R21.reuse, R57, RZ ;  /* 0x0000003915608210 */ /* 0x040fe80007f3e0ff */
[C---:B------:R-:W-:Y:S06]  /*49e0*/  @!P0 IADD3.X R97, PT, PT, R8.reuse, R56, RZ, P1, !PT ;  /* 0x0000003808618210 */ /* 0x040fec0000ffe4ff */
[----:B------:R-:W4:Y:S08]  /*49f0*/  @!P0 LD.E.128 R96, desc[UR4][R96.64] ;  /* 0x0000000460608980 */ /* 0x000f30000c101d00 */
[----:B-1----:R-:W5:Y:S01]  /*4a00*/  LD.E.128 R44, desc[UR4][R12.64+0x80] ;  /* 0x000080040c2c7980 */ /* 0x002f62000c101d00 */
[----:B--2---:R-:W-:Y:S04]  /*4a10*/  @!P0 IADD3 R2, P1, PT, R21, R59, RZ ;  /* 0x0000003b15028210 */ /* 0x004fe80007f3e0ff */
[----:B------:R-:W-:Y:S02]  /*4a20*/  @!P0 IADD3.X R3, PT, PT, R8, R58, RZ, P1, !PT ;  /* 0x0000003a08038210 */ /* 0x000fe40000ffe4ff */
[----:B------:R-:W-:Y:S03]  /*4a30*/  ISETP.GT.AND P1, PT, R19, 0x40, !P0 ;  /* 0x000000401300780c */ /* 0x000fe60004724270 */
[----:B------:R1:W2:Y:S01]  /*4a40*/  @!P0 LD.E.128 R40, desc[UR4][R2.64] ;  /* 0x0000000402288980 */ /* 0x0002a2000c101d00 */
[--C-:B---3--:R-:W-:Y:S02]  /*4a50*/  @!P0 HADD2.F32 R0, -RZ, R4.reuse.H0_H0 ;  /* 0x20000004ff008230 */ /* 0x108fe40000004100 */
[----:B-1----:R-:W-:Y:S02]  /*4a60*/  @!P0 HADD2.F32 R2, -RZ, R4.H1_H1 ;  /* 0x30000004ff028230 */ /* 0x002fe40000004100 */
[--C-:B------:R-:W-:Y:S02]  /*4a70*/  @!P0 HADD2.F32 R3, -RZ, R5.reuse.H0_H0 ;  /* 0x20000005ff038230 */ /* 0x100fe40000004100 */
[----:B------:R-:W-:Y:S02]  /*4a80*/  @!P0 HADD2.F32 R4, -RZ, R5.H1_H1 ;  /* 0x30000005ff048230 */ /* 0x000fe40000004100 */
[--C-:B------:R-:W-:Y:S02]  /*4a90*/  @!P0 HADD2.F32 R5, -RZ, R6.reuse.H0_H0 ;  /* 0x20000006ff058230 */ /* 0x100fe40000004100 */
[----:B------:R-:W-:Y:S02]  /*4aa0*/  @!P0 HADD2.F32 R6, -RZ, R6.H1_H1 ;  /* 0x30000006ff068230 */ /* 0x000fe40000004100 */
[----:B----4-:R-:W-:Y:S02]  /*4ab0*/  @!P0 HADD2.F32 R23, -RZ, R98.H1_H1 ;  /* 0x30000062ff178230 */ /* 0x010fe40000004100 */
[--C-:B------:R-:W-:Y:S02]  /*4ac0*/  @!P0 HADD2.F32 R22, -RZ, R7.reuse.H0_H0 ;  /* 0x20000007ff168230 */ /* 0x100fe40000004100 */
[----:B------:R-:W-:Y:S02]  /*4ad0*/  @!P0 HADD2.F32 R21, -RZ, R7.H1_H1 ;  /* 0x30000007ff158230 */ /* 0x000fe40000004100 */
[----:B------:R-:W-:Y:S01]  /*4ae0*/  @P1 FADD.FTZ R23, -R23, -RZ ;  /* 0x800000ff17171221 */ /* 0x000fe20000010100 */
[--C-:B------:R-:W-:Y:S02]  /*4af0*/  @!P0 HADD2.F32 R7, -RZ, R99.reuse.H0_H0 ;  /* 0x20000063ff078230 */ /* 0x100fe40000004100 */
[----:B------:R-:W-:Y:S02]  /*4b00*/  @!P0 HADD2.F32 R8, -RZ, R99.H1_H1 ;  /* 0x30000063ff088230 */ /* 0x000fe40000004100 */
[----:B------:R-:W-:Y:S01]  /*4b10*/  @!P0 FMUL.FTZ R6, R6, R23 ;  /* 0x0000001706068220 */ /* 0x000fe20000410000 */
[----:B------:R-:W-:Y:S01]  /*4b20*/  @!P0 HADD2.F32 R28, -RZ, R96.H0_H0 ;  /* 0x20000060ff1c8230 */ /* 0x000fe20000004100 */
[----:B-----5:R-:W-:Y:S01]  /*4b30*/  @!P0 MOV R23, R44 ;  /* 0x0000002c00178202 */ /* 0x020fe20000000f00 */
[----:B------:R-:W-:Y:S01]  /*4b40*/  @!P0 HADD2.F32 R24, -RZ, R98.H0_H0 ;  /* 0x20000062ff188230 */ /* 0x000fe20000004100 */
[----:B------:R-:W-:Y:S01]  /*4b50*/  @!P0 MOV R32, R45 ;  /* 0x0000002d00208202 */ /* 0x000fe20000000f00 */
[----:B------:R-:W-:Y:S01]  /*4b60*/  @!P0 HADD2.F32 R27, -RZ, R96.H1_H1 ;  /* 0x30000060ff1b8230 */ /* 0x000fe20000004100 */
[----:B------:R-:W-:Y:S01]  /*4b70*/  @!P0 MOV R33, R46 ;  /* 0x0000002e00218202 */ /* 0x000fe20000000f00 */
[--C-:B------:R-:W-:Y:S01]  /*4b80*/  @!P0 HADD2.F32 R26, -RZ, R97.reuse.H0_H0 ;  /* 0x20000061ff1a8230 */ /* 0x100fe20000004100 */
[----:B------:R-:W-:Y:S01]  /*4b90*/  @!P0 MOV R35, R47 ;  /* 0x0000002f00238202 */ /* 0x000fe20000000f00 */
[----:B------:R-:W-:Y:S02]  /*4ba0*/  @!P0 HADD2.F32 R25, -RZ, R97.H1_H1 ;  /* 0x30000061ff198230 */ /* 0x000fe40000004100 */
[----:B------:R-:W-:Y:S01]  /*4bb0*/  @P1 FADD.FTZ R7, -R7, -RZ ;  /* 0x800000ff07071221 */ /* 0x000fe20000010100 */
[----:B------:R-:W-:Y:S01]  /*4bc0*/  @P1 FADD.FTZ R8, -R8, -RZ ;  /* 0x800000ff08081221 */ /* 0x000fe20000010100 */
[----:B------:R-:W-:Y:S01]  /*4bd0*/  @P1 FADD.FTZ R28, -R28, -RZ ;  /* 0x800000ff1c1c1221 */ /* 0x000fe20000010100 */
[----:B--2---:R-:W-:Y:S02]  /*4be0*/  @!P0 HADD2.F32 R29, -RZ, R42.H1_H1 ;  /* 0x3000002aff1d8230 */ /* 0x004fe40000004100 */
        /* <DEDUP_REMOVED lines=12> */
[----:B------:R-:W-:Y:S02]  /*4cb0*/  @!P0 HADD2.F32 R28, -RZ, R42.H0_H0 ;  /* 0x2000002aff1c8230 */ /* 0x000fe40000004100 */
        /* <DEDUP_REMOVED lines=30> */
.L_x_11114:
[----:B------:R-:W-:Y:S05]  /*4ea0*/  BSYNC.RECONVERGENT B0 ;  /* 0x0000000000007941 */ /* 0x000fea0003800200 */
.L_x_11113:
[----:B------:R-:W-:Y:S04]  /*4eb0*/  BSSY.RECONVERGENT B0, `(.L_x_11115) ;  /* 0x000010e000007945 */ /* 0x000fe80003800200 */
[----:B------:R-:W-:Y:S05]  /*4ec0*/  @!P4 BRA `(.L_x_11116) ;  /* 0x000000100030c947 */ /* 0x000fea0003800000 */
[----:B------:R-:W-:Y:S02]  /*4ed0*/  ISETP.GE.AND P0, PT, R14, R11, PT ;  /* 0x0000000b0e00720c */ /* 0x000fe40003f06270 */
[----:B------:R-:W-:Y:S02]  /*4ee0*/  LEA R22, P2, R63, R12, 0x1 ;  /* 0x0000000c3f167211 */ /* 0x000fe400078408ff */
[----:B------:R-:W-:Y:S02]  /*4ef0*/  LEA R94, P4, R137, R80, 0x1 ;  /* 0x00000050895e7211 */ /* 0x000fe400078808ff */
[----:B------:R-:W-:Y:S02]  /*4f00*/  LEA.HI.X R23, R63, R13, R62, 0x1, P2 ;  /* 0x0000000d3f177211 */ /* 0x000fe400010f0c3e */
[----:B------:R-:W-:Y:S03]  /*4f10*/  LEA.HI.X R95, R137, R81, R138, 0x1, P4 ;  /* 0x00000051895f7211 */ /* 0x000fe600020f0c8a */
[----:B-1----:R-:W2:Y:S02]  /*4f20*/  LD.E.128 R44, desc[UR4][R22.64] ;  /* 0x00000004162c7980 */ /* 0x002ea4000c101d00 */
        /* <DEDUP_REMOVED lines=36> */
[--C-:B------:R-:W-:Y:S02]  /*5170*/  @!P0 HADD2.F32 R28, -RZ, R97.reuse.H0_H0 ;  /* 0x20000061ff1c8230 */ /* 0x100fe40000004100 */
[----:B------:R-:W-:Y:S01]  /*5180*/  @P1 FADD.FTZ R30, -R30, -RZ ;  /* 0x800000ff1e1e1221 */ /* 0x000fe20000010100 */
[----:B------:R-:W-:Y:S02]  /*5190*/  @!P0 HADD2.F32 R27, -RZ, R97.H1_H1 ;  /* 0x30000061ff1b8230 */ /* 0x000fe40000004100 */
[----:B------:R-:W-:Y:S01]  /*51a0*/  @!P0 FMUL.FTZ R5, R5, R26 ;  /* 0x0000001a05058220 */ /* 0x000fe20000410000 */
[----:B------:R-:W-:Y:S02]  /*51b0*/  @!P0 HADD2.F32 R6, -RZ, R6.H1_H1 ;  /* 0x30000006ff068230 */ /* 0x000fe40000004100 */
[----:B------:R-:W-:Y:S01]  /*51c0*/  @P1 FADD.FTZ R28, -R28, -RZ ;  /* 0x800000ff1c1c1221 */ /* 0x000fe20000010100 */
[----:B------:R-:W-:Y:S02]  /*51d0*/  @!P0 HADD2.F32 R8, -RZ, R99.H1_H1 ;  /* 0x30000063ff088230 */ /* 0x000fe40000004100 */
[----:B------:R-:W-:Y:S01]  /*51e0*/  @P1 FADD.FTZ R27, -R27, -RZ ;  /* 0x800000ff1b1b1221 */ /* 0x000fe20000010100 */
[--C-:B-----5:R-:W-:Y:S02]  /*51f0*/  @!P0 HADD2.F32 R26, -RZ, R40.reuse.H0_H0 ;  /* 0x20000028ff1a8230 */ /* 0x120fe40000004100 */
[----:B------:R-:W-:Y:S01]  /*5200*/  @!P0 FMUL.FTZ R6, R6, R25 ;  /* 0x0000001906068220 */ /* 0x000fe20000410000 */
[----:B------:R-:W-:Y:S02]  /*5210*/  @!P0 HADD2.F32 R25, -RZ, R29.H0_H0 ;  /* 0x2000001dff198230 */ /* 0x000fe40000004100 */
[----:B------:R-:W-:Y:S01]  /*5220*/  @!P0 FMUL.FTZ R7, R24, R7 ;  /* 0x0000000718078220 */ /* 0x000fe20000410000 */
[----:B------:R-:W-:Y:S01]  /*5230*/  @!P0 FMUL.FTZ R0, R0, R30 ;  /* 0x0000001e00008220 */ /* 0x000fe20000410000 */
        /* <DEDUP_REMOVED lines=15> */
[--C-:B------:R-:W-:Y:S02]  /*5330*/  @!P0 HADD2.F32 R27, -RZ, R42.reuse.H0_H0 ;  /* 0x2000002aff1b8230 */ /* 0x100fe40000004100 */
[----:B------:R-:W-:Y:S01]  /*5340*/  @!P0 FFMA.FTZ R3, R21, R24, R3 ;  /* 0x0000001815038223 */ /* 0x000fe20000010003 */
[--C-:B------:R-:W-:Y:S01]  /*5350*/  @!P0 HADD2.F32 R21, -RZ, R31.reuse.H0_H0 ;  /* 0x2000001fff158230 */ /* 0x100fe20000004100 */
[----:B------:R-:W-:Y:S01]  /*5360*/  @!P0 F2FP.F16.F32.PACK_AB R32, R2, R0 ;  /* 0x000000000220823e */ /* 0x000fe200000000ff */
[----:B------:R-:W-:Y:S01]  /*5370*/  @!P0 HADD2.F32 R28, -RZ, R42.H1_H1 ;  /* 0x3000002aff1c8230 */ /* 0x000fe20000004100 */
[----:B------:R-:W-:Y:S01]  /*5380*/  @!P0 MOV R24, R47 ;  /* 0x0000002f00188202 */ /* 0x000fe20000000f00 */
[----:B------:R-:W-:Y:S02]  /*5390*/  @!P0 HADD2.F32 R0, -RZ, R31.H1_H1 ;  /* 0x3000001fff008230 */ /* 0x000fe40000004100 */
[----:B------:R-:W-:Y:S01]  /*53a0*/  @!P0 FFMA.FTZ R4, R25, R26, R4 ;  /* 0x0000001a19048223 */ /* 0x000fe20000010004 */
[----:B------:R-:W-:Y:S02]  /*53b0*/  @!P0 HADD2.F32 R29, -RZ, R43.H0_H0 ;  /* 0x2000002bff1d8230 */ /* 0x000fe40000004100 */
[----:B------:R-:W-:Y:S01]  /*53c0*/  @!P0 FFMA.FTZ R5, R21, R27, R5 ;  /* 0x0000001b15058223 */ /* 0x000fe20000010005 */
[--C-:B------:R-:W-:Y:S02]  /*53d0*/  @!P0 HADD2.F32 R2, -RZ, R24.reuse.H0_H0 ;  /* 0x20000018ff028230 */ /* 0x100fe40000004100 */
[----:B------:R-:W-:Y:S01]  /*53e0*/  @!P0 FFMA.FTZ R6, R0, R28, R6 ;  /* 0x0000001c00068223 */ /* 0x000fe20000010006 */
[----:B------:R-:W-:Y:S01]  /*53f0*/  @!P0 HADD2.F32 R0, -RZ, R24.H1_H1 ;  /* 0x30000018ff008230 */ /* 0x000fe20000004100 */
[----:B------:R-:W-:Y:S01]  /*5400*/  @!P1 ISETP.GT.AND P2, PT, R19, 0x20, PT ;  /* 0x000000201300980c */ /* 0x000fe20003f44270 */
[----:B------:R-:W-:Y:S01]  /*5410*/  @!P0 FFMA.FTZ R7, R2, R29, R7 ;  /* 0x0000001d02078223 */ /* 0x000fe20000010007 */
[----:B------:R-:W-:Y:S02]  /*5420*/  @!P0 F2FP.F16.F32.PACK_AB R3, R4, R3 ;  /* 0x000000030403823e */ /* 0x000fe400000000ff */
[----:B------:R-:W-:Y:S01]  /*5430*/  @!P0 FFMA.FTZ R8, R0, R30, R8 ;  /* 0x0000001e00088223 */ /* 0x000fe20000010008 */
[----:B------:R-:W-:Y:S02]  /*5440*/  @!P1 SEL R4, R18, RZ, !P2 ;  /* 0x000000ff12049207 */ /* 0x000fe40005000000 */
[----:B------:R-:W-:Y:S02]  /*5450*/  @!P0 F2FP.F16.F32.PACK_AB R5, R6, R5 ;  /* 0x000000050605823e */ /* 0x000fe400000000ff */
[----:B------:R-:W-:Y:S02]  /*5460*/  @!P0 F2FP.F16.F32.PACK_AB R7, R8, R7 ;  /* 0x000000070807823e */ /* 0x000fe400000000ff */
[----:B------:R-:W-:Y:S02]  /*5470*/  @!P1 IADD3 R4, P5, PT, R71, R4, RZ ;  /* 0x0000000447049210 */ /* 0x000fe40007fbe0ff */
[----:B------:R-:W-:Y:S02]  /*5480*/  @!P1 SEL R2, R86, RZ, !P2 ;  /* 0x000000ff56029207 */ /* 0x000fe40005000000 */
[----:B------:R-:W-:Y:S02]  /*5490*/  @!P0 MOV R44, R32 ;  /* 0x00000020002c8202 */ /* 0x000fe40000000f00 */
[----:B------:R-:W-:Y:S02]  /*54a0*/  @!P0 MOV R45, R3 ;  /* 0x00000003002d8202 */ /* 0x000fe40000000f00 */
[----:B------:R-:W-:Y:S02]  /*54b0*/  @!P0 MOV R46, R5 ;  /* 0x00000005002e8202 */ /* 0x000fe40000000f00 */
[----:B------:R-:W-:Y:S02]  /*54c0*/  @!P0 MOV R47, R7 ;  /* 0x00000007002f8202 */ /* 0x000fe40000000f00 */
[----:B------:R-:W-:Y:S02]  /*54d0*/  @!P1 IADD3.X R2, PT, PT, R64, R2, RZ, P5, !PT ;  /* 0x0000000240029210 */ /* 0x000fe40002ffe4ff */
[----:B------:R-:W-:Y:S01]  /*54e0*/  @!P1 SEL R0, R20, R18, P2 ;  /* 0x0000001214009207 */ /* 0x000fe20001000000 */
[----:B------:R1:W-:Y:S01]  /*54f0*/  ST.E.128 desc[UR4][R94.64], R44 ;  /* 0x0000002c5e007985 */ /* 0x0003e2000c101d04 */
[C---:B------:R-:W-:Y:S02]  /*5500*/  @!P1 SHF.L.U64.HI R8, R4.reuse, 0x1, R2 ;  /* 0x0000000104089819 */ /* 0x040fe40000010202 */
[----:B------:R-:W-:Y:S01]  /*5510*/  @!P1 SHF.L.U32 R21, R4, 0x1, RZ ;  /* 0x0000000104159819 */ /* 0x000fe200000006ff */
[----:B------:R-:W-:Y:S01]  /*5520*/  @!P1 IMAD.WIDE R2, R0, 0x2, R22 ;  /* 0x0000000200029825 */ /* 0x000fe200078e0216 */
[----:B------:R-:W-:Y:S02]  /*5530*/  ISETP.GT.AND P2, PT, R19, 0x20, !P1 ;  /* 0x000000201300780c */ /* 0x000fe40004f44270 */
[C---:B------:R-:W-:Y:S02]  /*5540*/  @!P1 IADD3 R96, P0, PT, R21.reuse, R57, RZ ;  /* 0x0000003915609210 */ /* 0x040fe40007f1e0ff */
[----:B------:R2:W3:Y:S02]  /*5550*/  @!P1 LD.E.128 R4, desc[UR4][R2.64+0x40] ;  /* 0x0000400402049980 */ /* 0x0004e4000c101d00 */
[C---:B------:R-:W-:Y:S06]  /*5560*/  @!P1 IADD3.X R97, PT, PT, R8.reuse, R56, RZ, P0, !PT ;  /* 0x0000003808619210 */ /* 0x040fec00007fe4ff */
[----:B------:R-:W4:Y:S08]  /*5570*/  @!P1 LD.E.128 R96, desc[UR4][R96.64+0x40] ;  /* 0x0000400460609980 */ /* 0x000f30000c101d00 */
[----:B-1----:R-:W5:Y:S01]  /*5580*/  LD.E.128 R44, desc[UR4][R22.64+0x40] ;  /* 0x00004004162c7980 */ /* 0x002f62000c101d00 */
[----:B--2---:R-:W-:Y:S04]  /*5590*/  @!P1 IADD3 R2, P0, PT, R21, R59, RZ ;  /* 0x0000003b15029210 */ /* 0x004fe80007f1e0ff */
[----:B------:R-:W-:Y:S02]  /*55a0*/  @!P1 IADD3.X R3, PT, PT, R8, R58, RZ, P0, !PT ;  /* 0x0000003a08039210 */ /* 0x000fe400007fe4ff */
[----:B------:R-:W-:Y:S03]  /*55b0*/  ISETP.GE.AND P0, PT, R9, R11, PT ;  /* 0x0000000b0900720c */ /* 0x000fe60003f06270 */
[----:B------:R1:W2:Y:S01]  /*55c0*/  @!P1 LD.E.128 R40, desc[UR4][R2.64+0x40] ;  /* 0x0000400402289980 */ /* 0x0002a2000c101d00 */
[--C-:B---3--:R-:W-:Y:S02]  /*55d0*/  @!P1 HADD2.F32 R0, -RZ, R4.reuse.H0_H0 ;  /* 0x20000004ff009230 */ /* 0x108fe40000004100 */
[----:B-1----:R-:W-:Y:S02]  /*55e0*/  @!P1 HADD2.F32 R2, -RZ, R4.H1_H1 ;  /* 0x30000004ff029230 */ /* 0x002fe40000004100 */
        /* <DEDUP_REMOVED lines=9> */
[--C-:B------:R-:W-:Y:S02]  /*5680*/  @!P1 HADD2.F32 R28, -RZ, R96.reuse.H1_H1 ;  /* 0x30000060ff1c9230 */ /* 0x100fe40000004100 */
[--C-:B------:R-:W-:Y:S02]  /*5690*/  @!P1 HADD2.F32 R7, -RZ, R99.reuse.H0_H0 ;  /* 0x20000063ff079230 */ /* 0x100fe40000004100 */
[----:B------:R-:W-:Y:S02]  /*56a0*/  @!P1 HADD2.F32 R8, -RZ, R99.H1_H1 ;  /* 0x30000063ff089230 */ /* 0x000fe40000004100 */
[----:B------:R-:W-:Y:S01]  /*56b0*/  @P2 FADD.FTZ R28, -R28, -RZ ;  /* 0x800000ff1c1c2221 */ /* 0x000fe20000010100 */
[----:B------:R-:W-:Y:S01]  /*56c0*/  @!P1 HADD2.F32 R29, -RZ, R96.H0_H0 ;  /* 0x20000060ff1d9230 */ /* 0x000fe20000004100 */
[----:B-----5:R-:W-:Y:S01]  /*56d0*/  @!P1 MOV R24, R44 ;  /* 0x0000002c00189202 */ /* 0x020fe20000000f00 */
[----:B------:R-:W-:Y:S02]  /*56e0*/  @!P1 HADD2.F32 R25, -RZ, R98.H0_H0 ;  /* 0x20000062ff199230 */ /* 0x000fe40000004100 */
[----:B------:R-:W-:Y:S01]  /*56f0*/  @!P1 FMUL.FTZ R2, R2, R28 ;  /* 0x0000001c02029220 */ /* 0x000fe20000410000 */
[--C-:B------:R-:W-:Y:S02]  /*5700*/  @!P1 HADD2.F32 R27, -RZ, R97.reuse.H0_H0 ;  /* 0x20000061ff1b9230 */ /* 0x100fe40000004100 */
[----:B------:R-:W-:Y:S01]  /*5710*/  @P2 FADD.FTZ R29, -R29, -RZ ;  /* 0x800000ff1d1d2221 */ /* 0x000fe20000010100 */
[----:B------:R-:W-:Y:S02]  /*5720*/  @!P1 HADD2.F32 R26, -RZ, R97.H1_H1 ;  /* 0x30000061ff1a9230 */ /* 0x000fe40000004100 */
[----:B------:R-:W-:Y:S01]  /*5730*/  @P2 FADD.FTZ R7, -R7, -RZ ;  /* 0x800000ff07072221 */ /* 0x000fe20000010100 */
[----:B------:R-:W-:Y:S01]  /*5740*/  @P2 FADD.FTZ R8, -R8, -RZ ;  /* 0x800000ff08082221 */ /* 0x000fe20000010100 */
[----:B------:R-:W-:Y:S01]  /*5750*/  @P2 FADD.FTZ R25, -R25, -RZ ;  /* 0x800000ff19192221 */ /* 0x000fe20000010100 */
[--C-:B--2---:R-:W-:Y:S02]  /*5760*/  @!P1 HADD2.F32 R30, -RZ, R42.reuse.H0_H0 ;  /* 0x2000002aff1e9230 */ /* 0x104fe40000004100 */
[----:B------:R-:W-:Y:S01]  /*5770*/  @P2 FADD.FTZ R27, -R27, -RZ ;  /* 0x800000ff1b1b2221 */ /* 0x000fe20000010100 */
[----:B------:R-:W-:Y:S02]  /*5780*/  @!P1 HADD2.F32 R31, -RZ, R42.H1_H1 ;  /* 0x3000002aff1f9230 */ /* 0x000fe40000004100 */
[----:B------:R-:W-:Y:S01]  /*5790*/  @!P1 FMUL.FTZ R7, R21, R7 ;  /* 0x0000000715079220 */ /* 0x000fe20000410000 */
        /* <DEDUP_REMOVED lines=12> */
[----:B------:R-:W-:Y:S02]  /*5860*/  @!P1 HADD2.F32 R33, -RZ, R43.H1_H1 ;  /* 0x3000002bff219230 */ /* 0x000fe40000004100 */
        /* <DEDUP_REMOVED lines=9> */
[----:B------:R-:W-:Y:S01]  /*5900*/  @!P1 HADD2.F32 R21, -RZ, R35.H1_H1 ;  /* 0x30000023ff159230 */ /* 0x000fe20000004100 */
[----:B------:R-:W-:Y:S01]  /*5910*/  @!P0 ISETP.GT.AND P2, PT, R19, 0x40, PT ;  /* 0x000000401300880c */ /* 0x000fe20003f44270 */
[----:B------:R-:W-:Y:S01]  /*5920*/  @!P1 FFMA.FTZ R3, R26, R27, R3 ;  /* 0x0000001b1a039223 */ /* 0x000fe20000010003 */
[----:B------:R-:W-:Y:S01]  /*5930*/  @!P1 FFMA.FTZ R4, R28, R29, R4 ;  /* 0x0000001d1c049223 */ /* 0x000fe20000010004 */
[----:B------:R-:W-:Y:S01]  /*5940*/  @!P1 FFMA.FTZ R5, R11, R30, R5 ;  /* 0x0000001e0b059223 */ /* 0x000fe20000010005 */
[----:B------:R-:W-:Y:S01]  /*5950*/  @!P0 SEL R11, R20, R18, P2 ;  /* 0x00000012140b8207 */ /* 0x000fe20001000000 */
[--C-:B------:R-:W-:Y:S01]  /*5960*/  @!P1 HADD2.F32 R20, -RZ, R24.reuse.H1_H1 ;  /* 0x30000018ff149230 */ /* 0x100fe20000004100 */
[----:B------:R-:W-:Y:S01]  /*5970*/  @!P0 SEL R25, R18, RZ, !P2 ;  /* 0x000000ff12198207 */ /* 0x000fe20005000000 */
[----:B------:R-:W-:Y:S02]  /*5980*/  @!P1 HADD2.F32 R18, -RZ, R24.H0_H0 ;  /* 0x20000018ff129230 */ /* 0x000fe40000004100 */
[----:B------:R-:W-:Y:S01]  /*5990*/  @!P1 FFMA.FTZ R6, R21, R31, R6 ;  /* 0x0000001f15069223 */ /* 0x000fe20000010006 */
[----:B------:R-:W-:Y:S02]  /*59a0*/  @!P1 F2FP.F16.F32.PACK_AB R4, R4, R3 ;  /* 0x000000030404923e */ /* 0x000fe400000000ff */
[----:B------:R-:W-:Y:S01]  /*59b0*/  @!P0 SEL R86, R86, RZ, !P2 ;  /* 0x000000ff56568207 */ /* 0x000fe20005000000 */
[----:B------:R-:W-:Y:S01]  /*59c0*/  @!P1 FFMA.FTZ R7, R18, R32, R7 ;  /* 0x0000002012079223 */ /* 0x000fe20000010007 */
[----:B------:R-:W-:Y:S01]  /*59d0*/  @!P1 FFMA.FTZ R8, R20, R33, R8 ;  /* 0x0000002114089223 */ /* 0x000fe20000010008 */
[----:B------:R-:W-:Y:S02]  /*59e0*/  @!P1 F2FP.F16.F32.PACK_AB R5, R6, R5 ;  /* 0x000000050605923e */ /* 0x000fe400000000ff */
[----:B------:R-:W-:Y:S01]  /*59f0*/  @!P1 F2FP.F16.F32.PACK_AB R18, R2, R0 ;  /* 0x000000000212923e */ /* 0x000fe200000000ff */
[----:B------:R-:W-:Y:S01]  /*5a00*/  @!P0 IMAD.WIDE R2, R11, 0x2, R22 ;  /* 0x000000020b028825 */ /* 0x000fe200078e0216 */
[----:B------:R-:W-:Y:S02]  /*5a10*/  @!P1 F2FP.F16.F32.PACK_AB R7, R8, R7 ;  /* 0x000000070807923e */ /* 0x000fe400000000ff */
[----:B------:R-:W-:Y:S02]  /*5a20*/  @!P1 MOV R44, R18 ;  /* 0x00000012002c9202 */ /* 0x000fe40000000f00 */
[----:B------:R-:W-:Y:S02]  /*5a30*/  @!P1 MOV R45, R4 ;  /* 0x00000004002d9202 */ /* 0x000fe40000000f00 */
[----:B------:R-:W-:Y:S02]  /*5a40*/  @!P1 MOV R46, R5 ;  /* 0x00000005002e9202 */ /* 0x000fe40000000f00 */
[----:B------:R-:W-:Y:S02]  /*5a50*/  @!P1 MOV R47, R7 ;  /* 0x00000007002f9202 */ /* 0x000fe40000000f00 */
[----:B------:R-:W-:Y:S03]  /*5a60*/  @!P0 IADD3 R25, P2, PT, R71, R25, RZ ;  /* 0x0000001947198210 */ /* 0x000fe60007f5e0ff */
[----:B------:R1:W-:Y:S01]  /*5a70*/  ST.E.128 desc[UR4][R94.64+0x40], R44 ;  /* 0x0000402c5e007985 */ /* 0x0003e2000c101d04 */
[----:B------:R-:W-:Y:S04]  /*5a80*/  @!P0 IADD3.X R0, PT, PT, R64, R86, RZ, P2, !PT ;  /* 0x0000005640008210 */ /* 0x000fe800017fe4ff */
[C---:B------:R-:W-:Y:S02]  /*5a90*/  @!P0 SHF.L.U64.HI R0, R25.reuse, 0x1, R0 ;  /* 0x0000000119008819 */ /* 0x040fe40000010200 */
[----:B------:R-:W-:Y:S01]  /*5aa0*/  @!P0 SHF.L.U32 R25, R25, 0x1, RZ ;  /* 0x0000000119198819 */ /* 0x000fe200000006ff */
[----:B------:R2:W3:Y:S03]  /*5ab0*/  @!P0 LD.E.128 R4, desc[UR4][R2.64+0x80] ;  /* 0x0000800402048980 */ /* 0x0004e6000c101d00 */
[C---:B------:R-:W-:Y:S04]  /*5ac0*/  @!P0 IADD3 R20, P1, PT, R25.reuse, R57, RZ ;  /* 0x0000003919148210 */ /* 0x040fe80007f3e0ff */
[C---:B------:R-:W-:Y:S01]  /*5ad0*/  @!P0 IADD3.X R21, PT, PT, R0.reuse, R56, RZ, P1, !PT ;  /* 0x0000003800158210 */ /* 0x040fe20000ffe4ff */
[----:B------:R-:W4:Y:S08]  /*5ae0*/  LD.E.128 R40, desc[UR4][R22.64+0x80] ;  /* 0x0000800416287980 */ /* 0x000f30000c101d00 */
[----:B-1----:R-:W5:Y:S01]  /*5af0*/  @!P0 LD.E.128 R44, desc[UR4][R20.64+0x80] ;  /* 0x00008004142c8980 */ /* 0x002f62000c101d00 */
        /* <DEDUP_REMOVED lines=8> */
[--C-:B------:R-:W-:Y:S01]  /*5b80*/  @!P0 HADD2.F32 R5, -RZ, R6.reuse.H0_H0 ;  /* 0x20000006ff058230 */ /* 0x100fe20000004100 */
[----:B----4-:R-:W-:Y:S01]  /*5b90*/  @!P0 MOV R32, R41 ;  /* 0x0000002900208202 */ /* 0x010fe20000000f00 */
[----:B------:R-:W-:Y:S02]  /*5ba0*/  @!P0 HADD2.F32 R6, -RZ, R6.H1_H1 ;  /* 0x30000006ff068230 */ /* 0x000fe40000004100 */
[--C-:B------:R-:W-:Y:S02]  /*5bb0*/  @!P0 HADD2.F32 R18, -RZ, R7.reuse.H0_H0 ;  /* 0x20000007ff128230 */ /* 0x100fe40000004100 */
[----:B------:R-:W-:Y:S02]  /*5bc0*/  @!P0 HADD2.F32 R11, -RZ, R7.H1_H1 ;  /* 0x30000007ff0b8230 */ /* 0x000fe40000004100 */
[--C-:B-----5:R-:W-:Y:S02]  /*5bd0*/  @!P0 HADD2.F32 R19, -RZ, R46.reuse.H1_H1 ;  /* 0x3000002eff138230 */ /* 0x120fe40000004100 */
        /* <DEDUP_REMOVED lines=9> */
[--C-:B------:R-:W-:Y:S02]  /*5c70*/  @!P0 HADD2.F32 R22, -RZ, R45.reuse.H0_H0 ;  /* 0x2000002dff168230 */ /* 0x100fe40000004100 */
[----:B------:R-:W-:Y:S01]  /*5c80*/  @P1 FADD.FTZ R20, -R20, -RZ ;  /* 0x800000ff14141221 */ /* 0x000fe20000010100 */
[----:B------:R-:W-:Y:S02]  /*5c90*/  @!P0 HADD2.F32 R21, -RZ, R45.H1_H1 ;  /* 0x3000002dff158230 */ /* 0x000fe40000004100 */
[----:B------:R-:W-:Y:S01]  /*5ca0*/  @P1 FADD.FTZ R8, -R8, -RZ ;  /* 0x800000ff08081221 */ /* 0x000fe20000010100 */
[----:B--2---:R-:W-:Y:S02]  /*5cb0*/  @!P0 HADD2.F32 R25, -RZ, R30.H1_H1 ;  /* 0x3000001eff198230 */ /* 0x004fe40000004100 */
[----:B------:R-:W-:Y:S01]  /*5cc0*/  @P1 FADD.FTZ R24, -R24, -RZ ;  /* 0x800000ff18181221 */ /* 0x000fe20000010100 */
[--C-:B------:R-:W-:Y:S02]  /*5cd0*/  @!P0 HADD2.F32 R26, -RZ, R31.reuse.H0_H0 ;  /* 0x2000001fff1a8230 */ /* 0x100fe40000004100 */
[----:B------:R-:W-:Y:S01]  /*5ce0*/  @P1 FADD.FTZ R23, -R23, -RZ ;  /* 0x800000ff17171221 */ /* 0x000fe20000010100 */
[----:B------:R-:W-:Y:S02]  /*5cf0*/  @!P0 HADD2.F32 R27, -RZ, R31.H1_H1 ;  /* 0x3000001fff1b8230 */ /* 0x000fe40000004100 */
[----:B------:R-:W-:Y:S01]  /*5d00*/  @P1 FADD.FTZ R22, -R22, -RZ ;  /* 0x800000ff16161221 */ /* 0x000fe20000010100 */
[----:B------:R-:W-:Y:S01]  /*5d10*/  @!P0 FMUL.FTZ R7, R18, R7 ;  /* 0x0000000712078220 */ /* 0x000fe20000410000 */
[--C-:B------:R-:W-:Y:S02]  /*5d20*/  @!P0 HADD2.F32 R18, -RZ, R28.reuse.H0_H0 ;  /* 0x2000001cff128230 */ /* 0x100fe40000004100 */
[----:B------:R-:W-:Y:S01]  /*5d30*/  @!P0 FMUL.FTZ R8, R11, R8 ;  /* 0x000000080b088220 */ /* 0x000fe20000410000 */
[--C-:B------:R-:W-:Y:S02]  /*5d40*/  @!P0 HADD2.F32 R11, -RZ, R19.reuse.H0_H0 ;  /* 0x20000013ff0b8230 */ /* 0x100fe40000004100 */
[----:B------:R-:W-:Y:S01]  /*5d50*/  @P1 FADD.FTZ R21, -R21, -RZ ;  /* 0x800000ff15151221 */ /* 0x000fe20000010100 */
        /* <DEDUP_REMOVED lines=15> */
[----:B------:R-:W-:Y:S02]  /*5e50*/  @!P0 HADD2.F32 R24, -RZ, R30.H0_H0 ;  /* 0x2000001eff188230 */ /* 0x000fe40000004100 */
[----:B------:R-:W-:Y:S01]  /*5e60*/  @!P0 FFMA.FTZ R3, R21, R22, R3 ;  /* 0x0000001615038223 */ /* 0x000fe20000010003 */
[--C-:B------:R-:W-:Y:S02]  /*5e70*/  @!P0 HADD2.F32 R18, -RZ, R28.reuse.H0_H0 ;  /* 0x2000001cff128230 */ /* 0x100fe40000004100 */
[----:B------:R-:W-:Y:S01]  /*5e80*/  @!P0 FFMA.FTZ R4, R11, R23, R4 ;  /* 0x000000170b048223 */ /* 0x000fe20000010004 */
[----:B------:R-:W-:Y:S01]  /*5e90*/  @!P0 F2FP.F16.F32.PACK_AB R0, R2, R0 ;  /* 0x000000000200823e */ /* 0x000fe200000000ff */
[----:B------:R-:W-:Y:S02]  /*5ea0*/  @!P0 HADD2.F32 R19, -RZ, R28.H1_H1 ;  /* 0x3000001cff138230 */ /* 0x000fe40000004100 */
[--C-:B------:R-:W-:Y:S01]  /*5eb0*/  @!P0 HADD2.F32 R20, -RZ, R29.reuse.H0_H0 ;  /* 0x2000001dff148230 */ /* 0x100fe20000004100 */
[----:B------:R-:W-:Y:S01]  /*5ec0*/  @!P0 F2FP.F16.F32.PACK_AB R3, R4, R3 ;  /* 0x000000030403823e */ /* 0x000fe200000000ff */
[----:B------:R-:W-:Y:S01]  /*5ed0*/  @!P0 HADD2.F32 R21, -RZ, R29.H1_H1 ;  /* 0x3000001dff158230 */ /* 0x000fe20000004100 */
[----:B------:R-:W-:Y:S01]  /*5ee0*/  @!P0 MOV R40, R0 ;  /* 0x0000000000288202 */ /* 0x000fe20000000f00 */
[----:B------:R-:W-:Y:S01]  /*5ef0*/  @!P0 FFMA.FTZ R5, R18, R24, R5 ;  /* 0x0000001812058223 */ /* 0x000fe20000010005 */
[----:B------:R-:W-:Y:S01]  /*5f00*/  @!P0 MOV R41, R3 ;  /* 0x0000000300298202 */ /* 0x000fe20000000f00 */
        /* <DEDUP_REMOVED lines=8> */
.L_x_11116:
[----:B------:R-:W-:Y:S05]  /*5f90*/  BSYNC.RECONVERGENT B0 ;  /* 0x0000000000007941 */ /* 0x000fea0003800200 */
.L_x_11115:
        /* <DEDUP_REMOVED lines=10> */
.L_x_11107:
[----:B------:R-:W-:Y:S05]  /*6040*/  BSYNC.RECONVERGENT B1 ;  /* 0x0000000000017941 */ /* 0x000fea0003800200 */
.L_x_11105:
        /* <DEDUP_REMOVED lines=19> */
[----:B-1----:R-:W-:Y:S01]  /*6180*/  @!P4 IMAD.MOV.U32 R80, RZ, RZ, R2 ;  /* 0x000000ffff50c224 */ /* 0x002fe200078e0002 */
        /* <DEDUP_REMOVED lines=12> */
[----:B------:R-:W4:Y:S01]  /*6250*/  LD.E.64 R24, desc[UR4][R84.64+0x40] ;  /* 0x0000400454187980 */ /* 0x000f22000c101b00 */
[----:B------:R-:W-:Y:S05]  /*6260*/  IABS R6, R75 ;  /* 0x0000004b00067213 */ /* 0x000fea0000000000 */
[----:B--2---:R-:W2:Y:S06]  /*6270*/  LD.E.64 R22, desc[UR4][R84.64+0x20] ;  /* 0x0000200454167980 */ /* 0x004eac000c101b00 */
[----:B------:R-:W5:Y:S01]  /*6280*/  LD.E.64 R20, desc[UR4][R84.64+0x28] ;  /* 0x0000280454147980 */ /* 0x000f62000c101b00 */
[-C--:B---3--:R-:W-:Y:S02]  /*6290*/  IABS R7, R2.reuse ;  /* 0x0000000200077213 */ /* 0x088fe40000000000 */
        /* <DEDUP_REMOVED lines=9> */
[----:B------:R-:W3:Y:S04]  /*6330*/  LD.E.64 R18, desc[UR4][R84.64+0x38] ;  /* 0x0000380454127980 */ /* 0x000ee8000c101b00 */
        /* <DEDUP_REMOVED lines=30> */
[----:B------:R-:W2:Y:S03]  /*6520*/  LD.E R5, desc[UR4][R4.64] ;  /* 0x0000000404057980 */ /* 0x000ea6000c101900 */
[-C--:B----4-:R-:W-:Y:S01]  /*6530*/  IMAD R3, R25, R0.reuse, RZ ;  /* 0x0000000019037224 */ /* 0x090fe200078e02ff */
[----:B------:R-:W-:Y:S01]  /*6540*/  SHF.R.S32.HI R2, RZ, 0x1f, R0 ;  /* 0x0000001fff027819 */ /* 0x000fe20000011400 */
[C---:B------:R-:W-:Y:S01]  /*6550*/  IMAD.WIDE.U32 R26, R24.reuse, R0, RZ ;  /* 0x00000000181a7225 */ /* 0x040fe200078e00ff */
[----:B------:R-:W2:Y:S03]  /*6560*/  LD.E R4, desc[UR4][R6.64] ;  /* 0x0000000406047980 */ /* 0x000ea6000c101900 */
[----:B--2---:R-:W-:Y:S02]  /*6570*/  IMAD.IADD R6, R5, 0x1, -R4 ;  /* 0x0000000105067824 */ /* 0x004fe400078e0a04 */
        /* <DEDUP_REMOVED lines=8> */
[----:B-----5:R-:W-:Y:S04]  /*6600*/  IMAD.WIDE.U32 R22, R6, R20, R22 ;  /* 0x0000001406167225 */ /* 0x020fe800078e0016 */
[----:B------:R-:W-:Y:S01]  /*6610*/  IMAD R6, R21, R6, RZ ;  /* 0x0000000615067224 */ /* 0x000fe200078e02ff */
[----:B------:R-:W-:Y:S01]  /*6620*/  LEA R61, P1, R22, R61, 0x1 ;  /* 0x0000003d163d7211 */ /* 0x000fe200078208ff */
[----:B---3--:R-:W-:Y:S02]  /*6630*/  IMAD R3, R19, R0, RZ ;  /* 0x0000000013037224 */ /* 0x008fe400078e02ff */
        /* <DEDUP_REMOVED lines=8> */
.L_x_11118:
[----:B------:R-:W-:Y:S05]  /*66c0*/  BSYNC.RECONVERGENT B0 ;  /* 0x0000000000007941 */ /* 0x000fea0003800200 */
.L_x_11117:
[----:B------:R-:W-:Y:S05]  /*66d0*/  @P3 BRA `(.L_x_11119) ;  /* 0xffffffbc00c43947 */ /* 0x000fea000383ffff */
.L_x_11104:
[----:B------:R-:W-:Y:S05]  /*66e0*/  WARPSYNC.ALL ;  /* 0x0000000000007948 */ /* 0x000fea0003800000 */
[----:B------:R-:W-:Y:S06]  /*66f0*/  BAR.SYNC.DEFER_BLOCKING 0x0 ;  /* 0x0000000000007b1d */ /* 0x000fec0000010000 */
[----:B------:R-:W3:Y:S01]  /*6700*/  LD.E R0, desc[UR4][R84.64+0xd0] ;  /* 0x0000d00454007980 */ /* 0x000ee2000c101900 */
[----:B------:R-:W-:Y:S01]  /*6710*/  BSSY.RECONVERGENT B2, `(.L_x_11120) ;  /* 0x00003bb000027945 */ /* 0x000fe20003800200 */
        /* <DEDUP_REMOVED lines=14> */
.L_x_11123:
[----:B------:R-:W-:Y:S05]  /*6800*/  BSYNC.RECONVERGENT B0 ;  /* 0x0000000000007941 */ /* 0x000fea0003800200 */
.L_x_11122:
        /* <DEDUP_REMOVED lines=10> */
.L_x_11121:
[----:B------:R-:W3:Y:S01]  /*68b0*/  LD.E.64 R2, desc[UR4][R84.64+0xf0] ;  /* 0x0000f00454027980 */ /* 0x000ee2000c101b00 */
[----:B------:R-:W-:-:S03]  /*68c0*/  IMAD.MOV.U32 R5, RZ, RZ, RZ ;  /* 0x000000ffff057224 */ /* 0x000fc600078e00ff */
[----:B------:R-:W4:Y:S04]  /*68d0*/  LD.E.U8 R4, desc[UR4][R84.64+0x1b3] ;  /* 0x0001b30454047980 */ /* 0x000f28000c101100 */
[----:B------:R1:W5:Y:S01]  /*68e0*/  LD.E.64 R26, desc[UR4][R84.64+0x150] ;  /* 0x00015004541a7980 */ /* 0x000362000c101b00 */
[----:B---3--:R-:W-:-:S04]  /*68f0*/  ISETP.NE.U32.AND P1, PT, R2, RZ, PT ;  /* 0x000000ff0200720c */ /* 0x008fc80003f25070 */
[----:B------:R-:W-:-:S13]  /*6900*/  ISETP.NE.AND.EX P1, PT, R3, RZ, PT, P1 ;  /* 0x000000ff0300720c */ /* 0x000fda0003f25310 */
[----:B------:R-:W-:-:S05]  /*6910*/  @P1 IADD3 R66, P0, PT, R2, R66, RZ ;  /* 0x0000004202421210 */ /* 0x000fca0007f1e0ff */
[----:B------:R-:W-:Y:S02]  /*6920*/  @P1 IMAD.X R67, R3, 0x1, R65, P0 ;  /* 0x0000000103431824 */ /* 0x000fe400000e0641 */
[----:B------:R1:W5:Y:S04]  /*6930*/  LD.E.64 R2, desc[UR4][R84.64+0x148] ;  /* 0x0001480454027980 */ /* 0x000368000c101b00 */
[----:B------:R-:W3:Y:S01]  /*6940*/  @P1 LD.E R5, desc[UR4][R66.64] ;  /* 0x0000000442051980 */ /* 0x000ee2000c101900 */
[----:B------:R-:W-:-:S04]  /*6950*/  LEA.HI R12, R0, R0, RZ, 0x1 ;  /* 0x00000000000c7211 */ /* 0x000fc800078f08ff */
[----:B------:R-:W-:Y:S02]  /*6960*/  SHF.R.S32.HI R12, RZ, 0x1, R12 ;  /* 0x00000001ff0c7819 */ /* 0x000fe4000001140c */
[----:B----4-:R-:W-:-:S03]  /*6970*/  ISETP.NE.AND P2, PT, R4, RZ, PT ;  /* 0x000000ff0400720c */ /* 0x010fc60003f45270 */
[----:B------:R-:W-:-:S04]  /*6980*/  IMAD R16, R76, R12, R73 ;  /* 0x0000000c4c107224 */ /* 0x000fc800078e0249 */
[----:B------:R-:W-:Y:S02]  /*6990*/  IMAD.IADD R73, R73, 0x1, R16 ;  /* 0x0000000149497824 */ /* 0x000fe400078e0210 */
[----:B--2---:R-:W-:Y:S01]  /*69a0*/  IMAD.SHL.U32 R21, R12, 0x20, RZ ;  /* 0x000000200c157824 */ /* 0x004fe200078e00ff */
[----:B---3--:R-:W-:-:S05]  /*69b0*/  IADD3 R5, PT, PT, R5, R53, R74 ;  /* 0x0000003505057210 */ /* 0x008fca0007ffe04a */
        /* <DEDUP_REMOVED lines=12> */
[C---:B------:R-:W-:Y:S01]  /*6a80*/  ISETP.GE.AND P3, PT, R14.reuse, R0, PT ;  /* 0x000000000e00720c */ /* 0x040fe20003f66270 */
        /* <DEDUP_REMOVED lines=12> */
[----:B------:R-:W-:Y:S02]  /*6b50*/  MOV R28, R9 ;  /* 0x00000009001c7202 */ /* 0x000fe40000000f00 */
[----:B------:R-:W-:Y:S02]  /*6b60*/  MOV R9, R11 ;  /* 0x0000000b00097202 */ /* 0x000fe40000000f00 */
[----:B------:R-:W-:Y:S01]  /*6b70*/  MOV R24, R10 ;  /* 0x0000000a00187202 */ /* 0x000fe20000000f00 */
[----:B------:R-:W-:-:S02]  /*6b80*/  HADD2.F32 R25, -RZ, R28.H0_H0 ;  /* 0x2000001cff197230 */ /* 0x000fc40000004100 */
[--C-:B------:R-:W-:Y:S02]  /*6b90*/  HADD2.F32 R23, -RZ, R9.reuse.H1_H1 ;  /* 0x30000009ff177230 */ /* 0x100fe40000004100 */
[----:B------:R-:W-:Y:S02]  /*6ba0*/  HADD2.F32 R28, -RZ, R28.H1_H1 ;  /* 0x3000001cff1c7230 */ /* 0x000fe40000004100 */
[----:B------:R-:W-:Y:S02]  /*6bb0*/  HADD2.F32 R30, -RZ, R9.H0_H0 ;  /* 0x20000009ff1e7230 */ /* 0x000fe40000004100 */
[----:B--2---:R-:W-:Y:S02]  /*6bc0*/  HADD2.F32 R10, -RZ, R5.H1_H1 ;  /* 0x30000005ff0a7230 */ /* 0x004fe40000004100 */
[----:B------:R-:W-:Y:S02]  /*6bd0*/  HADD2.F32 R11, -RZ, R4.H1_H1 ;  /* 0x30000004ff0b7230 */ /* 0x000fe40000004100 */
[----:B---3--:R-:W-:-:S02]  /*6be0*/  HADD2.F32 R20, -RZ, R7.H1_H1 ;  /* 0x30000007ff147230 */ /* 0x008fc40000004100 */
        /* <DEDUP_REMOVED lines=9> */
[----:B------:R-:W-:Y:S02]  /*6c80*/  HADD2.F32 R10, -RZ, R8.H1_H1 ;  /* 0x30000008ff0a7230 */ /* 0x000fe40000004100 */
        /* <DEDUP_REMOVED lines=22> */
.L_x_11129:
[----:B------:R-:W-:Y:S05]  /*6df0*/  BSYNC.RECONVERGENT B0 ;  /* 0x0000000000007941 */ /* 0x000fea0003800200 */
.L_x_11128:
[----:B------:R2:W-:Y:S04]  /*6e00*/  STS.128 [R39], R8 ;  /* 0x0000000827007388 */ /* 0x0005e80000000c00 */
[----:B--2---:R2:W5:Y:S01]  /*6e10*/  LD.E.128 R8, desc[UR4][R78.64+0x40] ;  /* 0x000040044e087980 */ /* 0x004562000c101d00 */
[----:B------:R-:W-:Y:S04]  /*6e20*/  BSSY.RECONVERGENT B0, `(.L_x_11130) ;  /* 0x000002e000007945 */ /* 0x000fe80003800200 */
[----:B------:R-:W-:Y:S05]  /*6e30*/  @P2 BRA `(.L_x_11131) ;  /* 0x0000000000b02947 */ /* 0x000fea0003800000 */
[----:B------:R-:W3:Y:S04]  /*6e40*/  LD.E.64 R4, desc[UR4][R18.64+0x20] ;  /* 0x0000200412047980 */ /* 0x000ee8000c101b00 */
[----:B------:R-:W4:Y:S01]  /*6e50*/  LD.E.64 R6, desc[UR4][R12.64+0x20] ;  /* 0x000020040c067980 */ /* 0x000f22000c101b00 */
[----:B-----5:R-:W-:Y:S02]  /*6e60*/  MOV R28, R9 ;  /* 0x00000009001c7202 */ /* 0x020fe40000000f00 */
[----:B------:R-:W-:Y:S02]  /*6e70*/  MOV R9, R11 ;  /* 0x0000000b00097202 */ /* 0x000fe40000000f00 */
[----:B------:R-:W-:Y:S01]  /*6e80*/  MOV R24, R10 ;  /* 0x0000000a00187202 */ /* 0x000fe20000000f00 */
[----:B------:R-:W-:-:S02]  /*6e90*/  HADD2.F32 R25, -RZ, R28.H0_H0 ;  /* 0x2000001cff197230 */ /* 0x000fc40000004100 */
[--C-:B------:R-:W-:Y:S02]  /*6ea0*/  HADD2.F32 R23, -RZ, R9.reuse.H1_H1 ;  /* 0x30000009ff177230 */ /* 0x100fe40000004100 */
        /* <DEDUP_REMOVED lines=37> */
.L_x_11131:
[----:B------:R-:W-:Y:S05]  /*7100*/  BSYNC.RECONVERGENT B0 ;  /* 0x0000000000007941 */ /* 0x000fea0003800200 */
.L_x_11130:
[----:B-----5:R3:W-:Y:S04]  /*7110*/  STS.128 [R39+0x1000], R8 ;  /* 0x0010000827007388 */ /* 0x0207e80000000c00 */
[----:B---3--:R3:W5:Y:S01]  /*7120*/  LD.E.128 R8, desc[UR4][R78.64+0x80] ;  /* 0x000080044e087980 */ /* 0x008762000c101d00 */
[----:B------:R-:W-:Y:S01]  /*7130*/  LOP3.LUT R4, R14, 0x40, RZ, 0xfc, !PT ;  /* 0x000000400e047812 */ /* 0x000fe200078efcff */
[----:B------:R-:W-:Y:S03]  /*7140*/  BSSY.RECONVERGENT B0, `(.L_x_11132) ;  /* 0x000002f000007945 */ /* 0x000fe60003800200 */
[----:B------:R-:W-:-:S13]  /*7150*/  ISETP.GE.AND P0, PT, R4, R0, PT ;  /* 0x000000000400720c */ /* 0x000fda0003f06270 */
[----:B------:R-:W-:Y:S05]  /*7160*/  @P0 BRA `(.L_x_11133) ;  /* 0x0000000000b00947 */ /* 0x000fea0003800000 */
[----:B------:R4:W2:Y:S04]  /*7170*/  LD.E.64 R4, desc[UR4][R18.64+0x40] ;  /* 0x0000400412047980 */ /* 0x0008a8000c101b00 */
[----:B------:R-:W3:Y:S01]  /*7180*/  LD.E.64 R6, desc[UR4][R12.64+0x40] ;  /* 0x000040040c067980 */ /* 0x000ee2000c101b00 */
[----:B-----5:R-:W-:Y:S02]  /*7190*/  MOV R22, R9 ;  /* 0x0000000900167202 */ /* 0x020fe40000000f00 */
[----:B------:R-:W-:-:S03]  /*71a0*/  MOV R9, R11 ;  /* 0x0000000b00097202 */ /* 0x000fc60000000f00 */
[--C-:B------:R-:W-:Y:S02]  /*71b0*/  HADD2.F32 R20, -RZ, R22.reuse.H0_H0 ;  /* 0x20000016ff147230 */ /* 0x100fe40000004100 */
[----:B------:R-:W-:Y:S02]  /*71c0*/  HADD2.F32 R22, -RZ, R22.H1_H1 ;  /* 0x30000016ff167230 */ /* 0x000fe40000004100 */
[--C-:B------:R-:W-:Y:S01]  /*71d0*/  HADD2.F32 R24, -RZ, R9.reuse.H0_H0 ;  /* 0x20000009ff187230 */ /* 0x100fe20000004100 */
[----:B----4-:R-:W-:Y:S01]  /*71e0*/  MOV R19, R10 ;  /* 0x0000000a00137202 */ /* 0x010fe20000000f00 */
[----:B------:R-:W-:Y:S02]  /*71f0*/  HADD2.F32 R18, -RZ, R9.H1_H1 ;  /* 0x30000009ff127230 */ /* 0x000fe40000004100 */
[----:B--2---:R-:W-:Y:S02]  /*7200*/  HADD2.F32 R10, -RZ, R5.H1_H1 ;  /* 0x30000005ff0a7230 */ /* 0x004fe40000004100 */
[----:B------:R-:W-:-:S02]  /*7210*/  HADD2.F32 R11, -RZ, R4.H1_H1 ;  /* 0x30000004ff0b7230 */ /* 0x000fc40000004100 */
[----:B---3--:R-:W-:Y:S02]  /*7220*/  HADD2.F32 R12, -RZ, R7.H1_H1 ;  /* 0x30000007ff0c7230 */ /* 0x008fe40000004100 */
[----:B------:R-:W-:Y:S01]  /*7230*/  FMUL.FTZ R9, R18, R10 ;  /* 0x0000000a12097220 */ /* 0x000fe20000410000 */
[--C-:B------:R-:W-:Y:S02]  /*7240*/  HADD2.F32 R13, -RZ, R6.reuse.H1_H1 ;  /* 0x30000006ff0d7230 */ /* 0x100fe40000004100 */
[----:B------:R-:W-:Y:S01]  /*7250*/  FMUL.FTZ R23, R22, R11 ;  /* 0x0000000b16177220 */ /* 0x000fe20000410000 */
[----:B------:R-:W-:Y:S02]  /*7260*/  HADD2.F32 R6, -RZ, R6.H0_H0 ;  /* 0x20000006ff067230 */ /* 0x000fe40000004100 */
[----:B------:R-:W-:Y:S01]  /*7270*/  FMUL.FTZ R18, R18, R12 ;  /* 0x0000000c12127220 */ /* 0x000fe20000410000 */
[----:B------:R-:W-:Y:S02]  /*7280*/  HADD2.F32 R4, -RZ, R4.H0_H0 ;  /* 0x20000004ff047230 */ /* 0x000fe40000004100 */
[----:B------:R-:W-:Y:S01]  /*7290*/  FMUL.FTZ R22, R22, R13 ;  /* 0x0000000d16167220 */ /* 0x000fe20000410000 */
[----:B------:R-:W-:-:S02]  /*72a0*/  HADD2.F32 R5, -RZ, R5.H0_H0 ;  /* 0x20000005ff057230 */ /* 0x000fc40000004100 */
[----:B------:R-:W-:Y:S01]  /*72b0*/  FFMA.FTZ R18, R24, R10, R18 ;  /* 0x0000000a18127223 */ /* 0x000fe20000010012 */
        /* <DEDUP_REMOVED lines=23> */
.L_x_11133:
[----:B------:R-:W-:Y:S05]  /*7430*/  BSYNC.RECONVERGENT B0 ;  /* 0x0000000000007941 */ /* 0x000fea0003800200 */
.L_x_11132:
[----:B-----5:R4:W-:Y:S02]  /*7440*/  STS.128 [R39+0x2000], R8 ;  /* 0x0020000827007388 */ /* 0x0209e40000000c00 */
.L_x_11127:
[----:B------:R-:W-:Y:S05]  /*7450*/  BSYNC.RECONVERGENT B1 ;  /* 0x0000000000017941 */ /* 0x000fea0003800200 */
.L_x_11126:
[----:B------:R-:W-:-:S04]  /*7460*/  IADD3 R25, PT, PT, R76, 0x20, RZ ;  /* 0x000000204c197810 */ /* 0x000fc80007ffe0ff */
[----:B------:R-:W-:-:S13]  /*7470*/  ISETP.GE.AND P0, PT, R25, R74, PT ;  /* 0x0000004a1900720c */ /* 0x000fda0003f06270 */
[----:B------:R-:W-:Y:S05]  /*7480*/  @P0 BRA `(.L_x_11124) ;  /* 0x0000002c008c0947 */ /* 0x000fea0003800000 */
[C---:B------:R-:W-:Y:S02]  /*7490*/  LEA R12, P2, R51.reuse, R78, 0x1 ;  /* 0x0000004e330c7211 */ /* 0x040fe400078408ff */
[C---:B------:R-:W-:Y:S02]  /*74a0*/  ISETP.GE.AND P1, PT, R14.reuse, R0, PT ;  /* 0x000000000e00720c */ /* 0x040fe40003f26270 */
[----:B------:R-:W-:Y:S02]  /*74b0*/  LEA.HI.X R13, R51, R79, R52, 0x1, P2 ;  /* 0x0000004f330d7211 */ /* 0x000fe400010f0c34 */
[----:B------:R-:W-:-:S03]  /*74c0*/  LOP3.LUT R4, R14, 0x20, RZ, 0xfc, !PT ;  /* 0x000000200e047812 */ /* 0x000fc600078efcff */
[----:B----4-:R4:W5:Y:S01]  /*74d0*/  LD.E.128 R8, desc[UR4][R12.64] ;  /* 0x000000040c087980 */ /* 0x010962000c101d00 */
[----:B------:R-:W-:Y:S01]  /*74e0*/  BSSY.RECONVERGENT B0, `(.L_x_11134) ;  /* 0x0000037000007945 */ /* 0x000fe20003800200 */
[----:B------:R-:W-:-:S04]  /*74f0*/  ISETP.GE.AND P0, PT, R4, R0, PT ;  /* 0x000000000400720c */ /* 0x000fc80003f06270 */
[----:B------:R-:W-:Y:S09]  /*7500*/  @P1 BRA `(.L_x_11135) ;  /* 0x0000000000d01947 */ /* 0x000ff20003800000 */
[----:B------:R-:W-:-:S04]  /*7510*/  IADD3 R5, P1, PT, R21, R17, RZ ;  /* 0x0000001115057210 */ /* 0x000fc80007f3e0ff */
[----:B------:R-:W-:Y:S02]  /*7520*/  SHF.L.U32 R6, R5, 0x1, RZ ;  /* 0x0000000105067819 */ /* 0x000fe400000006ff */
[----:B------:R-:W-:Y:S02]  /*7530*/  LEA.HI.X.SX32 R4, R21, R16, 0x1, P1 ;  /* 0x0000001015047211 */ /* 0x000fe400008f0eff */
[-C--:B-----5:R-:W-:Y:S02]  /*7540*/  IADD3 R18, P2, PT, R2, R6.reuse, RZ ;  /* 0x0000000602127210 */ /* 0x0a0fe40007f5e0ff */
[----:B------:R-:W-:Y:S02]  /*7550*/  SHF.L.U64.HI R4, R5, 0x1, R4 ;  /* 0x0000000105047819 */ /* 0x000fe40000010204 */
[----:B------:R-:W-:Y:S02]  /*7560*/  IADD3 R6, P1, PT, R26, R6, RZ ;  /* 0x000000061a067210 */ /* 0x000fe40007f3e0ff */
[----:B------:R-:W-:-:S02]  /*7570*/  IADD3.X R19, PT, PT, R3, R4, RZ, P2, !PT ;  /* 0x0000000403137210 */ /* 0x000fc400017fe4ff */
[----:B------:R-:W-:-:S05]  /*7580*/  IADD3.X R7, PT, PT, R27, R4, RZ, P1, !PT ;  /* 0x000000041b077210 */ /* 0x000fca0000ffe4ff */
        /* <DEDUP_REMOVED lines=10> */
[--C-:B------:R-:W-:Y:S02]  /*7630*/  HADD2.F32 R11, -RZ, R4.reuse.H1_H1 ;  /* 0x30000004ff0b7230 */ /* 0x100fe40000004100 */
[----:B------:R-:W-:-:S02]  /*7640*/  HADD2.F32 R4, -RZ, R4.H0_H0 ;  /* 0x20000004ff047230 */ /* 0x000fc40000004100 */
[----:B------:R-:W-:Y:S01]  /*7650*/  FMUL.FTZ R9, R20, R10 ;  /* 0x0000000a14097220 */ /* 0x000fe20000410000 */
[----:B------:R-:W-:Y:S02]  /*7660*/  HADD2.F32 R5, -RZ, R5.H0_H0 ;  /* 0x20000005ff057230 */ /* 0x000fe40000004100 */
[----:B------:R-:W-:Y:S01]  /*7670*/  FMUL.FTZ R28, R24, R11 ;  /* 0x0000000b181c7220 */ /* 0x000fe20000410000 */
[--C-:B---3--:R-:W-:Y:S02]  /*7680*/  HADD2.F32 R18, -RZ, R7.reuse.H1_H1 ;  /* 0x30000007ff127230 */ /* 0x108fe40000004100 */
[--C-:B------:R-:W-:Y:S02]  /*7690*/  HADD2.F32 R19, -RZ, R6.reuse.H1_H1 ;  /* 0x30000006ff137230 */ /* 0x100fe40000004100 */
[----:B------:R-:W-:Y:S02]  /*76a0*/  HADD2.F32 R6, -RZ, R6.H0_H0 ;  /* 0x20000006ff067230 */ /* 0x000fe40000004100 */
[----:B------:R-:W-:Y:S01]  /*76b0*/  FMUL.FTZ R20, R20, R18 ;  /* 0x0000001214147220 */ /* 0x000fe20000410000 */
[----:B------:R-:W-:-:S02]  /*76c0*/  HADD2.F32 R7, -RZ, R7.H0_H0 ;  /* 0x20000007ff077230 */ /* 0x000fc40000004100 */
[-C--:B------:R-:W-:Y:S01]  /*76d0*/  FMUL.FTZ R24, R24, R19.reuse ;  /* 0x0000001318187220 */ /* 0x080fe20000410000 */
[----:B------:R-:W-:Y:S01]  /*76e0*/  FFMA.FTZ R28, R23, R19, -R28 ;  /* 0x00000013171c7223 */ /* 0x000fe2000001081c */
[----:B------:R-:W-:Y:S01]  /*76f0*/  FFMA.FTZ R20, R29, R10, R20 ;  /* 0x0000000a1d147223 */ /* 0x000fe20000010014 */
[----:B------:R-:W-:Y:S02]  /*7700*/  HADD2.F32 R10, -RZ, R8.H1_H1 ;  /* 0x30000008ff0a7230 */ /* 0x000fe40000004100 */
[----:B------:R-:W-:Y:S01]  /*7710*/  FFMA.FTZ R24, R23, R11, R24 ;  /* 0x0000000b17187223 */ /* 0x000fe20000010018 */
[----:B------:R-:W-:Y:S02]  /*7720*/  HADD2.F32 R11, -RZ, R22.H1_H1 ;  /* 0x30000016ff0b7230 */ /* 0x000fe40000004100 */
        /* <DEDUP_REMOVED lines=18> */
.L_x_11135:
[----:B------:R-:W-:Y:S05]  /*7850*/  BSYNC.RECONVERGENT B0 ;  /* 0x0000000000007941 */ /* 0x000fea0003800200 */
.L_x_11134:
[----:B-----5:R1:W-:Y:S04]  /*7860*/  STS.128 [R39+0x800], R8 ;  /* 0x0008000827007388 */ /* 0x0203e80000000c00 */
[----:B-1----:R1:W5:Y:S01]  /*7870*/  LD.E.128 R8, desc[UR4][R12.64+0x40] ;  /* 0x000040040c087980 */ /* 0x002362000c101d00 */
        /* <DEDUP_REMOVED lines=12> */
[----:B-----5:R-:W-:Y:S02]  /*7940*/  MOV R24, R9 ;  /* 0x0000000900187202 */ /* 0x020fe40000000f00 */
[----:B------:R-:W-:Y:S02]  /*7950*/  MOV R9, R11 ;  /* 0x0000000b00097202 */ /* 0x000fe40000000f00 */
[----:B------:R-:W-:Y:S01]  /*7960*/  MOV R22, R10 ;  /* 0x0000000a00167202 */ /* 0x000fe20000000f00 */
[----:B------:R-:W-:-:S02]  /*7970*/  HADD2.F32 R23, -RZ, R24.H0_H0 ;  /* 0x20000018ff177230 */ /* 0x000fc40000004100 */
[--C-:B------:R-:W-:Y:S02]  /*7980*/  HADD2.F32 R20, -RZ, R9.reuse.H1_H1 ;  /* 0x30000009ff147230 */ /* 0x100fe40000004100 */
[----:B------:R-:W-:Y:S02]  /*7990*/  HADD2.F32 R24, -RZ, R24.H1_H1 ;  /* 0x30000018ff187230 */ /* 0x000fe40000004100 */
[----:B------:R-:W-:Y:S02]  /*79a0*/  HADD2.F32 R29, -RZ, R9.H0_H0 ;  /* 0x20000009ff1d7230 */ /* 0x000fe40000004100 */
[----:B--2---:R-:W-:Y:S02]  /*79b0*/  HADD2.F32 R18, -RZ, R7.H1_H1 ;  /* 0x30000007ff127230 */ /* 0x004fe40000004100 */
[----:B---3--:R-:W-:Y:S02]  /*79c0*/  HADD2.F32 R10, -RZ, R5.H1_H1 ;  /* 0x30000005ff0a7230 */ /* 0x008fe40000004100 */
        /* <DEDUP_REMOVED lines=33> */
.L_x_11137:
[----:B------:R-:W-:Y:S05]  /*7be0*/  BSYNC.RECONVERGENT B0 ;  /* 0x0000000000007941 */ /* 0x000fea0003800200 */
.L_x_11136:
        /* <DEDUP_REMOVED lines=10> */
[-C--:B-1----:R-:W-:Y:S02]  /*7c90*/  IADD3 R8, P1, PT, R2, R0.reuse, RZ ;  /* 0x0000000002087210 */ /* 0x082fe40007f3e0ff */
[----:B------:R-:W-:Y:S02]  /*7ca0*/  IADD3 R2, P0, PT, R26, R0, RZ ;  /* 0x000000001a027210 */ /* 0x000fe40007f1e0ff */
[----:B------:R-:W-:-:S02]  /*7cb0*/  IADD3.X R9, PT, PT, R3, R16, RZ, P1, !PT ;  /* 0x0000001003097210 */ /* 0x000fc40000ffe4ff */
[----:B------:R-:W-:-:S04]  /*7cc0*/  IADD3.X R3, PT, PT, R27, R16, RZ, P0, !PT ;  /* 0x000000101b037210 */ /* 0x000fc800007fe4ff */
[----:B------:R-:W2:Y:S04]  /*7cd0*/  LD.E.64 R8, desc[UR4][R8.64+0x40] ;  /* 0x0000400408087980 */ /* 0x000ea8000c101b00 */
[----:B------:R-:W3:Y:S01]  /*7ce0*/  LD.E.64 R2, desc[UR4][R2.64+0x40] ;  /* 0x0000400402027980 */ /* 0x000ee2000c101b00 */
[----:B-----5:R-:W-:Y:S02]  /*7cf0*/  MOV R10, R5 ;  /* 0x00000005000a7202 */ /* 0x020fe40000000f00 */
[----:B------:R-:W-:Y:S01]  /*7d00*/  MOV R0, R7 ;  /* 0x0000000700007202 */ /* 0x000fe20000000f00 */
[----:B----4-:R-:W-:Y:S01]  /*7d10*/  HADD2.F32 R12, -RZ, R4.H1_H1 ;  /* 0x30000004ff0c7230 */ /* 0x010fe20000004100 */
[----:B------:R-:W-:Y:S01]  /*7d20*/  MOV R7, R6 ;  /* 0x0000000600077202 */ /* 0x000fe20000000f00 */
[----:B------:R-:W-:-:S02]  /*7d30*/  HADD2.F32 R11, -RZ, R10.H0_H0 ;  /* 0x2000000aff0b7230 */ /* 0x000fc40000004100 */
[----:B------:R-:W-:Y:S02]  /*7d40*/  HADD2.F32 R10, -RZ, R10.H1_H1 ;  /* 0x3000000aff0a7230 */ /* 0x000fe40000004100 */
[----:B------:R-:W-:Y:S02]  /*7d50*/  HADD2.F32 R13, -RZ, R4.H0_H0 ;  /* 0x20000004ff0d7230 */ /* 0x000fe40000004100 */
[--C-:B--2---:R-:W-:Y:S02]  /*7d60*/  HADD2.F32 R6, -RZ, R8.reuse.H1_H1 ;  /* 0x30000008ff067230 */ /* 0x104fe40000004100 */
[----:B------:R-:W-:Y:S02]  /*7d70*/  HADD2.F32 R8, -RZ, R8.H0_H0 ;  /* 0x20000008ff087230 */ /* 0x000fe40000004100 */
[--C-:B---3--:R-:W-:Y:S02]  /*7d80*/  HADD2.F32 R5, -RZ, R2.reuse.H1_H1 ;  /* 0x30000002ff057230 */ /* 0x108fe40000004100 */
        /* <DEDUP_REMOVED lines=20> */
[----:B------:R-:W-:Y:S01]  /*7ed0*/  FMUL.FTZ R8, R8, R9 ;  /* 0x0000000908087220 */ /* 0x000fe20000410000 */
[C---:B------:R-:W-:Y:S01]  /*7ee0*/  FFMA.FTZ R7, R11.reuse, R2, -R7 ;  /* 0x000000020b077223 */ /* 0x040fe20000010807 */
[----:B------:R-:W-:Y:S01]  /*7ef0*/  FFMA.FTZ R13, R11, R5, R13 ;  /* 0x000000050b0d7223 */ /* 0x000fe2000001000d */
[C---:B------:R-:W-:Y:S01]  /*7f00*/  FFMA.FTZ R6, R0.reuse, R9, -R6 ;  /* 0x0000000900067223 */ /* 0x040fe20000010806 */
[----:B------:R-:W-:-:S03]  /*7f10*/  FFMA.FTZ R8, R0, R3, R8 ;  /* 0x0000000300087223 */ /* 0x000fc60000010008 */
[----:B------:R-:W-:Y:S02]  /*7f20*/  F2FP.F16.F32.PACK_AB R7, R13, R7 ;  /* 0x000000070d07723e */ /* 0x000fe400000000ff */
[----:B------:R-:W-:-:S04]  /*7f30*/  F2FP.F16.F32.PACK_AB R6, R8, R6 ;  /* 0x000000060806723e */ /* 0x000fc800000000ff */
[----:B------:R-:W-:Y:S02]  /*7f40*/  LOP3.LUT R7, R7, R6, RZ, 0x3c, !PT ;  /* 0x0000000607077212 */ /* 0x000fe400078e3cff */
[----:B------:R-:W-:Y:S02]  /*7f50*/  F2FP.F16.F32.PACK_AB R4, R10, R4 ;  /* 0x000000040a04723e */ /* 0x000fe400000000ff */
[----:B------:R-:W-:Y:S02]  /*7f60*/  F2FP.F16.F32.PACK_AB R12, R12, R14 ;  /* 0x0000000e0c0c723e */ /* 0x000fe400000000ff */
[----:B------:R-:W-:Y:S02]  /*7f70*/  LOP3.LUT R6, R7, R6, RZ, 0x3c, !PT ;  /* 0x0000000607067212 */ /* 0x000fe400078e3cff */
[----:B------:R-:W-:Y:S02]  /*7f80*/  MOV R5, R4 ;  /* 0x0000000400057202 */ /* 0x000fe40000000f00 */
[----:B------:R-:W-:-:S02]  /*7f90*/  MOV R4, R12 ;  /* 0x0000000c00047202 */ /* 0x000fc40000000f00 */
[----:B------:R-:W-:Y:S02]  /*7fa0*/  LOP3.LUT R7, R7, R6, RZ, 0x3c, !PT ;  /* 0x0000000607077212 */ /* 0x000fe400078e3cff */
.L_x_11139:
[----:B------:R-:W-:Y:S05]  /*7fb0*/  BSYNC.RECONVERGENT B0 ;  /* 0x0000000000007941 */ /* 0x000fea0003800200 */
.L_x_11138:
[----:B-----5:R1:W-:Y:S01]  /*7fc0*/  STS.128 [R39+0x2800], R4 ;  /* 0x0028000427007388 */ /* 0x0203e20000000c00 */
[----:B------:R-:W-:Y:S05]  /*7fd0*/  BRA `(.L_x_11124) ;  /* 0x0000002000b87947 */ /* 0x000fea0003800000 */
.L_x_11125:
        /* <DEDUP_REMOVED lines=29> */
[----:B------:R-:W-:Y:S02]  /*81b0*/  MOV R25, R29 ;  /* 0x0000001d00197202 */ /* 0x000fe40000000f00 */
[----:B------:R-:W-:Y:S02]  /*81c0*/  MOV R29, R28 ;  /* 0x0000001c001d7202 */ /* 0x000fe40000000f00 */
[----:B------:R-:W-:Y:S02]  /*81d0*/  MOV R28, R31 ;  /* 0x0000001f001c7202 */ /* 0x000fe40000000f00 */
[----:B------:R-:W-:Y:S01]  /*81e0*/  MOV R31, R30 ;  /* 0x0000001e001f7202 */ /* 0x000fe20000000f00 */
[--C-:B--2---:R-:W-:Y:S02]  /*81f0*/  HADD2.F32 R30, -RZ, R16.reuse.H0_H0 ;  /* 0x20000010ff1e7230 */ /* 0x104fe40000004100 */
[----:B------:R-:W-:-:S02]  /*8200*/  HADD2.F32 R32, -RZ, R16.H1_H1 ;  /* 0x30000010ff207230 */ /* 0x000fc40000004100 */
[--C-:B------:R-:W-:Y:S02]  /*8210*/  HADD2.F32 R16, -RZ, R17.reuse.H0_H0 ;  /* 0x20000011ff107230 */ /* 0x100fe40000004100 */
[----:B------:R-:W-:Y:S02]  /*8220*/  HADD2.F32 R33, -RZ, R17.H1_H1 ;  /* 0x30000011ff217230 */ /* 0x000fe40000004100 */
[--C-:B------:R-:W-:Y:S02]  /*8230*/  HADD2.F32 R17, -RZ, R18.reuse.H0_H0 ;  /* 0x20000012ff117230 */ /* 0x100fe40000004100 */
[----:B------:R-:W-:Y:S02]  /*8240*/  HADD2.F32 R35, -RZ, R18.H1_H1 ;  /* 0x30000012ff237230 */ /* 0x000fe40000004100 */
[--C-:B------:R-:W-:Y:S02]  /*8250*/  HADD2.F32 R18, -RZ, R19.reuse.H0_H0 ;  /* 0x20000013ff127230 */ /* 0x100fe40000004100 */
[----:B------:R-:W-:-:S02]  /*8260*/  HADD2.F32 R36, -RZ, R19.H1_H1 ;  /* 0x30000013ff247230 */ /* 0x000fc40000004100 */
[--C-:B---3--:R-:W-:Y:S02]  /*8270*/  HADD2.F32 R19, -RZ, R4.reuse.H0_H0 ;  /* 0x20000004ff137230 */ /* 0x108fe40000004100 */
        /* <DEDUP_REMOVED lines=55> */
.L_x_11143:
[----:B------:R-:W-:Y:S05]  /*85f0*/  BSYNC.RECONVERGENT B0 ;  /* 0x0000000000007941 */ /* 0x000fea0003800200 */
.L_x_11142:
[----:B-----5:R2:W-:Y:S04]  /*8600*/  STS.128 [R39], R28 ;  /* 0x0000001c27007388 */ /* 0x0205e80000000c00 */
[----:B--2---:R2:W5:Y:S01]  /*8610*/  LD.E.128 R28, desc[UR4][R78.64+0x40] ;  /* 0x000040044e1c7980 */ /* 0x004562000c101d00 */
        /* <DEDUP_REMOVED lines=86> */
.L_x_11145:
[----:B------:R-:W-:Y:S05]  /*8b80*/  BSYNC.RECONVERGENT B0 ;  /* 0x0000000000007941 */ /* 0x000fea0003800200 */
.L_x_11144:
[----:B-----5:R3:W-:Y:S04]  /*8b90*/  STS.128 [R39+0x1000], R28 ;  /* 0x0010001c27007388 */ /* 0x0207e80000000c00 */
[----:B---3--:R3:W5:Y:S01]  /*8ba0*/  LD.E.128 R28, desc[UR4][R78.64+0x80] ;  /* 0x000080044e1c7980 */ /* 0x008762000c101d00 */
        /* <DEDUP_REMOVED lines=20> */
[----:B-----5:R-:W-:Y:S02]  /*8cf0*/  MOV R25, R29 ;  /* 0x0000001d00197202 */ /* 0x020fe40000000f00 */
[----:B------:R-:W-:Y:S02]  /*8d00*/  MOV R29, R28 ;  /* 0x0000001c001d7202 */ /* 0x000fe40000000f00 */
[----:B------:R-:W-:Y:S02]  /*8d10*/  MOV R28, R31 ;  /* 0x0000001f001c7202 */ /* 0x000fe40000000f00 */
[----:B------:R-:W-:Y:S01]  /*8d20*/  MOV R31, R30 ;  /* 0x0000001e001f7202 */ /* 0x000fe20000000f00 */
[--C-:B----4-:R-:W-:Y:S02]  /*8d30*/  HADD2.F32 R30, -RZ, R16.reuse.H0_H0 ;  /* 0x20000010ff1e7230 */ /* 0x110fe40000004100 */
        /* <DEDUP_REMOVED lines=25> */
[----:B---3--:R-:W-:Y:S02]  /*8ed0*/  HADD2.F32 R5, -RZ, R8.H0_H0 ;  /* 0x20000008ff057230 */ /* 0x008fe40000004100 */
        /* <DEDUP_REMOVED lines=37> */
.L_x_11147:
[----:B------:R-:W-:Y:S05]  /*9130*/  BSYNC.RECONVERGENT B0 ;  /* 0x0000000000007941 */ /* 0x000fea0003800200 */
.L_x_11146:
[----:B-----5:R4:W-:Y:S02]  /*9140*/  STS.128 [R39+0x2000], R28 ;  /* 0x0020001c27007388 */ /* 0x0209e40000000c00 */
.L_x_11141:
[----:B------:R-:W-:Y:S05]  /*9150*/  BSYNC.RECONVERGENT B1 ;  /* 0x0000000000017941 */ /* 0x000fea0003800200 */
.L_x_11140:
        /* <DEDUP_REMOVED lines=30> */
[----:B------:R-:W-:Y:S01]  /*9340*/  MOV R31, R30 ;  /* 0x0000001e001f7202 */ /* 0x000fe20000000f00 */
[--C-:B--2---:R-:W-:Y:S02]  /*9350*/  HADD2.F32 R30, -RZ, R16.reuse.H0_H0 ;  /* 0x20000010ff1e7230 */ /* 0x104fe40000004100 */
[----:B------:R-:W-:Y:S02]  /*9360*/  HADD2.F32 R36, -RZ, R16.H1_H1 ;  /* 0x30000010ff247230 */ /* 0x000fe40000004100 */
[----:B------:R-:W-:-:S02]  /*9370*/  HADD2.F32 R16, -RZ, R17.H0_H0 ;  /* 0x20000011ff107230 */ /* 0x000fc40000004100 */
[----:B------:R-:W-:Y:S02]  /*9380*/  HADD2.F32 R37, -RZ, R17.H1_H1 ;  /* 0x30000011ff257230 */ /* 0x000fe40000004100 */
[--C-:B------:R-:W-:Y:S02]  /*9390*/  HADD2.F32 R17, -RZ, R18.reuse.H0_H0 ;  /* 0x20000012ff117230 */ /* 0x100fe40000004100 */
[----:B------:R-:W-:Y:S02]  /*93a0*/  HADD2.F32 R40, -RZ, R18.H1_H1 ;  /* 0x30000012ff287230 */ /* 0x000fe40000004100 */
[--C-:B------:R-:W-:Y:S02]  /*93b0*/  HADD2.F32 R18, -RZ, R19.reuse.H0_H0 ;  /* 0x20000013ff127230 */ /* 0x100fe40000004100 */
[----:B------:R-:W-:Y:S02]  /*93c0*/  HADD2.F32 R41, -RZ, R19.H1_H1 ;  /* 0x30000013ff297230 */ /* 0x000fe40000004100 */
[----:B---3--:R-:W-:-:S02]  /*93d0*/  HADD2.F32 R19, -RZ, R4.H0_H0 ;  /* 0x20000004ff137230 */ /* 0x008fc40000004100 */
        /* <DEDUP_REMOVED lines=55> */
.L_x_11149:
[----:B------:R-:W-:Y:S05]  /*9750*/  BSYNC.RECONVERGENT B0 ;  /* 0x0000000000007941 */ /* 0x000fea0003800200 */
.L_x_11148:
[----:B-----5:R1:W-:Y:S04]  /*9760*/  STS.128 [R39+0x800], R28 ;  /* 0x0008001c27007388 */ /* 0x0203e80000000c00 */
[----:B-1----:R1:W5:Y:S01]  /*9770*/  LD.E.128 R28, desc[UR4][R32.64+0x40] ;  /* 0x00004004201c7980 */ /* 0x002362000c101d00 */
        /* <DEDUP_REMOVED lines=13> */
[----:B------:R-:W2:Y:S01]  /*9850*/  LD.E.128 R16, desc[UR4][R16.64+0x40] ;  /* 0x0000400410107980 */ /* 0x000ea2000c101d00 */
[----:B------:R-:W-:Y:S02]  /*9860*/  IADD3.X R5, PT, PT, R27, R8, RZ, P1, !PT ;  /* 0x000000081b057210 */ /* 0x000fe40000ffe4ff */
[----:B------:R-:W-:-:S04]  /*9870*/  IADD3 R10, P1, PT, R2, R9, RZ ;  /* 0x00000009020a7210 */ /* 0x000fc80007f3e0ff */
[----:B------:R-:W3:Y:S01]  /*9880*/  LD.E.128 R4, desc[UR4][R4.64+0x40] ;  /* 0x0000400404047980 */ /* 0x000ee2000c101d00 */
[----:B------:R-:W-:-:S06]  /*9890*/  IADD3.X R11, PT, PT, R3, R8, RZ, P1, !PT ;  /* 0x00000008030b7210 */ /* 0x000fcc0000ffe4ff */
[----:B------:R-:W4:Y:S01]  /*98a0*/  LD.E.128 R8, desc[UR4][R10.64+0x40] ;  /* 0x000040040a087980 */ /* 0x000f22000c101d00 */
[----:B-----5:R-:W-:Y:S02]  /*98b0*/  MOV R35, R28 ;  /* 0x0000001c00237202 */ /* 0x020fe40000000f00 */
        /* <DEDUP_REMOVED lines=66> */
.L_x_11151:
[----:B------:R-:W-:Y:S05]  /*9ce0*/  BSYNC.RECONVERGENT B0 ;  /* 0x0000000000007941 */ /* 0x000fea0003800200 */
.L_x_11150:
[----:B-----5:R1:W-:Y:S04]  /*9cf0*/  STS.128 [R39+0x1800], R28 ;  /* 0x0018001c27007388 */ /* 0x0203e80000000c00 */
[----:B------:R1:W5:Y:S01]  /*9d00*/  LD.E.128 R16, desc[UR4][R32.64+0x80] ;  /* 0x0000800420107980 */ /* 0x000362000c101d00 */
        /* <DEDUP_REMOVED lines=51> */
[----:B------:R-:W-:Y:S02]  /*a040*/  HADD2.F32 R5, -RZ, R0.H0_H0 ;  /* 0x20000000ff057230 */ /* 0x000fe40000004100 */
[----:B------:R-:W-:Y:S01]  /*a050*/  FMUL.FTZ R14, R14, R6 ;  /* 0x000000060e0e7220 */ /* 0x000fe20000410000 */
[----:B------:R-:W-:Y:S02]  /*a060*/  HADD2.F32 R6, -RZ, R3.H1_H1 ;  /* 0x30000003ff067230 */ /* 0x000fe40000004100 */
[----:B------:R-:W-:Y:S01]  /*a070*/  FMUL.FTZ R21, R21, R7 ;  /* 0x0000000715157220 */ /* 0x000fe20000410000 */
[----:B----4-:R-:W-:Y:S02]  /*a080*/  HADD2.F32 R3, -RZ, R8.H0_H0 ;  /* 0x20000008ff037230 */ /* 0x010fe40000004100 */
[----:B------:R-:W-:Y:S01]  /*a090*/  @P0 FADD.FTZ R23, -R23, -RZ ;  /* 0x800000ff17170221 */ /* 0x000fe20000010100 */
[----:B------:R-:W-:-:S02]  /*a0a0*/  HADD2.F32 R7, -RZ, R9.H0_H0 ;  /* 0x20000009ff077230 */ /* 0x000fc40000004100 */
[----:B------:R-:W-:Y:S01]  /*a0b0*/  FMUL.FTZ R18, R18, R22 ;  /* 0x0000001612127220 */ /* 0x000fe20000410000 */
[----:B------:R-:W-:Y:S01]  /*a0c0*/  @P0 FADD.FTZ R24, -R24, -RZ ;  /* 0x800000ff18180221 */ /* 0x000fe20000010100 */
[----:B------:R-:W-:Y:S02]  /*a0d0*/  HADD2.F32 R15, -RZ, R9.H1_H1 ;  /* 0x30000009ff0f7230 */ /* 0x000fe40000004100 */
[----:B------:R-:W-:Y:S01]  /*a0e0*/  FFMA.FTZ R3, R4, R3, R16 ;  /* 0x0000000304037223 */ /* 0x000fe20000010010 */
[--C-:B------:R-:W-:Y:S02]  /*a0f0*/  HADD2.F32 R9, -RZ, R10.reuse.H0_H0 ;  /* 0x2000000aff097230 */ /* 0x100fe40000004100 */
[----:B------:R-:W-:Y:S01]  /*a100*/  FFMA.FTZ R5, R5, R7, R12 ;  /* 0x0000000705057223 */ /* 0x000fe2000001000c */
[----:B------:R-:W-:Y:S02]  /*a110*/  HADD2.F32 R22, -RZ, R10.H1_H1 ;  /* 0x3000000aff167230 */ /* 0x000fe40000004100 */
[----:B------:R-:W-:Y:S01]  /*a120*/  FMUL.FTZ R19, R19, R23 ;  /* 0x0000001713137220 */ /* 0x000fe20000410000 */
[----:B------:R-:W-:-:S02]  /*a130*/  HADD2.F32 R4, -RZ, R0.H1_H1 ;  /* 0x30000000ff047230 */ /* 0x000fc40000004100 */
[----:B------:R-:W-:Y:S01]  /*a140*/  FMUL.FTZ R20, R20, R24 ;  /* 0x0000001814147220 */ /* 0x000fe20000410000 */
        /* <DEDUP_REMOVED lines=14> */
[----:B------:R-:W-:Y:S02]  /*a230*/  FFMA.FTZ R2, R2, R11, R21 ;  /* 0x0000000b02027223 */ /* 0x000fe40000010015 */
[----:B------:R-:W-:-:S03]  /*a240*/  F2FP.F16.F32.PACK_AB R0, R17, R0 ;  /* 0x000000001100723e */ /* 0x000fc600000000ff */
[----:B------:R-:W-:Y:S02]  /*a250*/  F2FP.F16.F32.PACK_AB R2, R2, R7 ;  /* 0x000000070202723e */ /* 0x000fe400000000ff */
[----:B------:R-:W-:Y:S02]  /*a260*/  MOV R16, R3 ;  /* 0x0000000300107202 */ /* 0x000fe40000000f00 */
[----:B------:R-:W-:Y:S02]  /*a270*/  MOV R17, R4 ;  /* 0x0000000400117202 */ /* 0x000fe40000000f00 */
[----:B------:R-:W-:Y:S02]  /*a280*/  MOV R18, R0 ;  /* 0x0000000000127202 */ /* 0x000fe40000000f00 */
[----:B------:R-:W-:Y:S02]  /*a290*/  MOV R19, R2 ;  /* 0x0000000200137202 */ /* 0x000fe40000000f00 */
.L_x_11153:
[----:B------:R-:W-:Y:S05]  /*a2a0*/  BSYNC.RECONVERGENT B0 ;  /* 0x0000000000007941 */ /* 0x000fea0003800200 */
.L_x_11152:
[----:B-----5:R1:W-:Y:S02]  /*a2b0*/  STS.128 [R39+0x2800], R16 ;  /* 0x0028001027007388 */ /* 0x0203e40000000c00 */
.L_x_11124:
[----:B------:R-:W-:Y:S05]  /*a2c0*/  BSYNC.RECONVERGENT B2 ;  /* 0x0000000000027941 */ /* 0x000fea0003800200 */
.L_x_11120:
[----:B------:R-:W-:-:S05]  /*a2d0*/  IMAD.IADD R0, R48, 0x1, -R38 ;  /* 0x0000000130007824 */ /* 0x000fca00078e0a26 */
[-C--:B------:R-:W-:Y:S02]  /*a2e0*/  ISETP.GE.AND P1, PT, R25, R0.reuse, PT ;  /* 0x000000001900720c */ /* 0x080fe40003f26270 */
[----:B------:R-:W-:-:S11]  /*a2f0*/  ISETP.GE.AND P2, PT, R76, R0, PT ;  /* 0x000000004c00720c */ /* 0x000fd60003f46270 */
[C---:B-1----:R-:W-:Y:S02]  /*a300*/  @!P1 LEA R4, P0, R137.reuse, R141, 0x1 ;  /* 0x0000008d89049211 */ /* 0x042fe400078008ff */
[----:B---3-5:R-:W-:Y:S02]  /*a310*/  @!P2 IMAD.MOV.U32 R2, RZ, RZ, R141 ;  /* 0x000000ffff02a224 */ /* 0x028fe400078e008d */
[----:B------:R-:W-:Y:S01]  /*a320*/  @!P2 IMAD.MOV.U32 R3, RZ, RZ, R140 ;  /* 0x000000ffff03a224 */ /* 0x000fe200078e008c */
[----:B------:R-:W-:-:S04]  /*a330*/  @!P1 LEA.HI.X R5, R137, R140, R138, 0x1, P0 ;  /* 0x0000008c89059211 */ /* 0x000fc800000f0c8a */
[----:B------:R-:W-:Y:S01]  /*a340*/  @!PT LDS RZ, [RZ] ;  /* 0x00000000fffff984 */ /* 0x000fe20000000800 */
[----:B------:R-:W-:Y:S01]  /*a350*/  @!PT LDS RZ, [RZ] ;  /* 0x00000000fffff984 */ /* 0x000fe20000000800 */
[----:B------:R-:W-:Y:S01]  /*a360*/  @!PT LDS RZ, [RZ] ;  /* 0x00000000fffff984 */ /* 0x000fe20000000800 */
[----:B------:R-:W-:Y:S04]  /*a370*/  @!P2 LDGSTS.E.BYPASS.LTC128B.128 [R39+0x3000], desc[UR4][R2.64] ;  /* 0x030000000227afae */ /* 0x000fe8000b981a04 */
[----:B------:R-:W-:Y:S04]  /*a380*/  @!P2 LDGSTS.E.BYPASS.LTC128B.128 [R39+0x4000], desc[UR4][R2.64+0x40] ;  /* 0x040000400227afae */ /* 0x000fe8000b981a04 */
[----:B------:R1:W-:Y:S04]  /*a390*/  @!P2 LDGSTS.E.BYPASS.LTC128B.128 [R39+0x5000], desc[UR4][R2.64+0x80] ;  /* 0x050000800227afae */ /* 0x0003e8000b981a04 */
[----:B------:R-:W-:Y:S04]  /*a3a0*/  @!P1 LDGSTS.E.BYPASS.LTC128B.128 [R39+0x3800], desc[UR4][R4.64] ;  /* 0x0380000004279fae */ /* 0x000fe8000b981a04 */
[----:B------:R-:W-:Y:S04]  /*a3b0*/  @!P1 LDGSTS.E.BYPASS.LTC128B.128 [R39+0x4800], desc[UR4][R4.64+0x40] ;  /* 0x0480004004279fae */ /* 0x000fe8000b981a04 */
[----:B------:R3:W-:Y:S04]  /*a3c0*/  @!P1 LDGSTS.E.BYPASS.LTC128B.128 [R39+0x5800], desc[UR4][R4.64+0x80] ;  /* 0x0580008004279fae */ /* 0x0007e8000b981a04 */
[----:B----4-:R-:W4:Y:S04]  /*a3d0*/  LD.E R33, desc[UR4][R84.64+0x188] ;  /* 0x0001880454217980 */ /* 0x010f28000c101900 */
[----:B------:R-:W4:Y:S01]  /*a3e0*/  LD.E R35, desc[UR4][R84.64+0x184] ;  /* 0x0001840454237980 */ /* 0x000f22000c101900 */
[----:B------:R-:W-:Y:S01]  /*a3f0*/  ISETP.GE.AND P1, PT, R25, R0, PT ;  /* 0x000000001900720c */ /* 0x000fe20003f26270 */
[C---:B------:R-:W-:Y:S01]  /*a400*/  IMAD.SHL.U32 R0, R91.reuse, 0x20, RZ ;  /* 0x000000205b007824 */ /* 0x040fe200078e00ff */
[----:B------:R-:W-:Y:S01]  /*a410*/  SHF.R.U32.HI R100, RZ, 0x1, R91 ;  /* 0x00000001ff647819 */ /* 0x000fe2000001165b */
[----:B------:R-:W0:Y:S01]  /*a420*/  LDGDEPBAR ;  /* 0x00000000000079af */ /* 0x000e220000000000 */
[----:B------:R-:W-:Y:S01]  /*a430*/  IMAD.SHL.U32 R133, R91, 0x10, RZ ;  /* 0x000000105b857824 */ /* 0x000fe200078e00ff */
[----:B------:R-:W-:Y:S01]  /*a440*/  BSSY.RECONVERGENT B1, `(.L_x_11154) ;  /* 0x00000e4000017945 */ /* 0x000fe20003800200 */
[----:B-1----:R-:W-:Y:S01]  /*a450*/  LOP3.LUT R2, R0, 0xc0, RZ, 0xc0, !PT ;  /* 0x000000c000027812 */ /* 0x002fe200078ec0ff */
[----:B------:R-:W-:Y:S01]  /*a460*/  @!P2 IMAD.MOV.U32 R8, RZ, RZ, R143 ;  /* 0x000000ffff08a224 */ /* 0x000fe200078e008f */
[----:B------:R-:W-:Y:S01]  /*a470*/  LOP3.LUT R3, R100, 0x8, RZ, 0xc0, !PT ;  /* 0x0000000864037812 */ /* 0x000fe200078ec0ff */
[----:B------:R-:W-:Y:S01]  /*a480*/  @!P2 IMAD.MOV.U32 R9, RZ, RZ, R142 ;  /* 0x000000ffff09a224 */ /* 0x000fe200078e008e */
[----:B------:R-:W-:Y:S01]  /*a490*/  LOP3.LUT R2, R2, 0x8, R91, 0xf8, !PT ;  /* 0x0000000802027812 */ /* 0x000fe200078ef85b */
[----:B------:R-:W-:Y:S01]  /*a4a0*/  IMAD.MOV.U32 R93, RZ, RZ, 0x20 ;  /* 0x00000020ff5d7424 */ /* 0x000fe200078e00ff */
[----:B------:R-:W-:-:S02]  /*a4b0*/  LOP3.LUT R3, R3, 0xc0, R0, 0xf8, !PT ;  /* 0x000000c003037812 */ /* 0x000fc400078ef800 */
[--C-:B------:R-:W-:Y:S02]  /*a4c0*/  LOP3.LUT R2, R2, 0x18, R49.reuse, 0x78, !PT ;  /* 0x0000001802027812 */ /* 0x100fe400078e7831 */
[----:B------:R-:W-:Y:S02]  /*a4d0*/  LOP3.LUT R3, R3, 0x18, R49, 0x78, !PT ;  /* 0x0000001803037812 */ /* 0x000fe400078e7831 */
[C---:B---3--:R-:W-:Y:S02]  /*a4e0*/  LOP3.LUT R5, R133.reuse, 0x3e00, RZ, 0xc0, !PT ;  /* 0x00003e0085057812 */ /* 0x048fe400078ec0ff */
[----:B------:R-:W-:Y:S02]  /*a4f0*/  LOP3.LUT R4, R133, 0x100, RZ, 0xc0, !PT ;  /* 0x0000010085047812 */ /* 0x000fe400078ec0ff */
[--C-:B------:R-:W-:Y:S02]  /*a500*/  LOP3.LUT R5, R5, 0x20, R0.reuse, 0xf8, !PT ;  /* 0x0000002005057812 */ /* 0x100fe400078ef800 */
[----:B------:R-:W-:-:S02]  /*a510*/  LOP3.LUT R4, R4, 0x20, R0, 0xf8, !PT ;  /* 0x0000002004047812 */ /* 0x000fc400078ef800 */
        /* <DEDUP_REMOVED lines=8> */
[----:B--2---:R-:W-:Y:S01]  /*a5a0*/  LOP3.LUT P0, R94, R91, 0x4, RZ, 0xc0, !PT ;  /* 0x000000045b5e7812 */ /* 0x004fe2000780c0ff */
[----:B------:R-:W-:-:S03]  /*a5b0*/  IMAD R132, R132, 0x2, R34 ;  /* 0x0000000284847824 */ /* 0x000fc600078e0222 */
[----:B------:R-:W-:Y:S02]  /*a5c0*/  SEL R32, R93, 0xffffffe0, !P0 ;  /* 0xffffffe05d207807 */ /* 0x000fe40004000000 */
[----:B------:R-:W-:-:S03]  /*a5d0*/  ISETP.GT.AND P0, PT, R92, R139, PT ;  /* 0x0000008b5c00720c */ /* 0x000fc60003f04270 */
        /* <DEDUP_REMOVED lines=23> */
[----:B------:R-:W3:Y:S04]  /*a750*/  LDSM.16.M88.4 R28, [R2+0x3800] ;  /* 0x00380000021c783b */ /* 0x000ee80000000200 */
[----:B------:R-:W3:Y:S04]  /*a760*/  LDSM.16.M88.4 R68, [R2+0x3c00] ;  /* 0x003c00000244783b */ /* 0x000ee80000000200 */
[----:B------:R-:W-:Y:S04]  /*a770*/  LDSM.16.M88.4 R64, [R36+0x3000] ;  /* 0x003000002440783b */ /* 0x000fe80000000200 */
[----:B-1----:R-:W1:Y:S04]  /*a780*/  LDSM.16.M88.4 R4, [R37] ;  /* 0x000000002504783b */ /* 0x002e680000000200 */
[----:B------:R-:W1:Y:S04]  /*a790*/  LDSM.16.M88.4 R20, [R36+0x3400] ;  /* 0x003400002414783b */ /* 0x000e680000000200 */
[----:B------:R-:W1:Y:S04]  /*a7a0*/  LDSM.16.M88.4 R12, [R36+0x3800] ;  /* 0x00380000240c783b */ /* 0x000e680000000200 */
[----:B------:R-:W1:Y:S04]  /*a7b0*/  LDSM.16.M88.4 R8, [R36+0x3c00] ;  /* 0x003c00002408783b */ /* 0x000e680000000200 */
        /* <DEDUP_REMOVED lines=28> */
[----:B------:R-:W3:Y:S03]  /*a980*/  LDSM.16.M88.4 R8, [R36+0x4400] ;  /* 0x004400002408783b */ /* 0x000ee60000000200 */
[C---:B-1----:R-:W-:Y:S08]  /*a990*/  HMMA.16816.F32 R40, R16.reuse, R64, R40 ;  /* 0x000000401028723c */ /* 0x042ff00000001828 */
[C---:B------:R-:W-:Y:S01]  /*a9a0*/  HMMA.16816.F32 R28, R16.reuse, R66, R28 ;  /* 0x00000042101c723c */ /* 0x040fe2000000181c */
[----:B------:R-:W1:Y:S07]  /*a9b0*/  LDSM.16.M88.4 R64, [R2+0x5c00] ;  /* 0x005c00000240783b */ /* 0x000e6e0000000200 */
[----:B--2---:R-:W-:Y:S03]  /*a9c0*/  HMMA.16816.F32 R24, R16, R20, R24 ;  /* 0x000000141018723c */ /* 0x004fe60000001818 */
[----:B----4-:R-:W-:-:S05]  /*a9d0*/  IADD3 R33, PT, PT, R33, R48, -R146 ;  /* 0x0000003021217210 */ /* 0x010fca0007ffe892 */
[----:B------:R-:W-:Y:S03]  /*a9e0*/  HMMA.16816.F32 R60, R16, R72, R60 ;  /* 0x00000048103c723c */ /* 0x000fe6000000183c */
[----:B------:R-:W-:-:S05]  /*a9f0*/  IADD3 R35, PT, PT, R48, -R146, -R35 ;  /* 0x8000009230237210 */ /* 0x000fca0007ffe823 */
[C---:B------:R-:W-:Y:S01]  /*aa00*/  HMMA.16816.F32 R56, R16.reuse, R74, R56 ;  /* 0x0000004a1038723c */ /* 0x040fe20000001838 */
[----:B------:R-:W2:Y:S07]  /*aa10*/  LDSM.16.M88.4 R72, [R2+0x5400] ;  /* 0x005400000248783b */ /* 0x000eae0000000200 */
[C---:B------:R-:W-:Y:S08]  /*aa20*/  HMMA.16816.F32 R52, R16.reuse, R68, R52 ;  /* 0x000000441034723c */ /* 0x040ff00000001834 */
[C---:B------:R-:W-:Y:S01]  /*aa30*/  HMMA.16816.F32 R44, R16.reuse, R70, R44 ;  /* 0x00000046102c723c */ /* 0x040fe2000000182c */
[----:B------:R-:W4:Y:S07]  /*aa40*/  LDSM.16.M88.4 R68, [R2+0x5800] ;  /* 0x005800000244783b */ /* 0x000f2e0000000200 */
        /* <DEDUP_REMOVED lines=10> */
[C---:B------:R-:W-:Y:S08]  /*aaf0*/  HMMA.16816.F32 R52, R108.reuse, R8, R52 ;  /* 0x000000086c34723c */ /* 0x040ff00000001834 */
[----:B------:R-:W-:Y:S01]  /*ab00*/  HMMA.16816.F32 R44, R108, R10, R44 ;  /* 0x0000000a6c2c723c */ /* 0x000fe2000000182c */
[----:B------:R-:W3:Y:S01]  /*ab10*/  LDSM.16.M88.4 R8, [R36+0x5800] ;  /* 0x005800002408783b */ /* 0x000ee20000000200 */
[----:B------:R-:W-:-:S06]  /*ab20*/  DEPBAR.LE SB0, 0x0 ;  /* 0x000080000000791a */ /* 0x000fcc0000000000 */
[----:B------:R-:W-:Y:S08]  /*ab30*/  HMMA.16816.F32 R104, R108, R114, R104 ;  /* 0x000000726c68723c */ /* 0x000ff00000001868 */
[C---:B-1----:R-:W-:Y:S08]  /*ab40*/  HMMA.16816.F32 R24, R96.reuse, R64, R24 ;  /* 0x000000406018723c */ /* 0x042ff00000001818 */
[C---:B------:R-:W-:Y:S08]  /*ab50*/  HMMA.16816.F32 R60, R96.reuse, R80, R60 ;  /* 0x00000050603c723c */ /* 0x040ff0000000183c */
[C---:B------:R-:W-:Y:S08]  /*ab60*/  HMMA.16816.F32 R56, R96.reuse, R82, R56 ;  /* 0x000000526038723c */ /* 0x040ff00000001838 */
[C---:B--2---:R-:W-:Y:S08]  /*ab70*/  HMMA.16816.F32 R52, R96.reuse, R72, R52 ;  /* 0x000000486034723c */ /* 0x044ff00000001834 */
[C---:B------:R-:W-:Y:S08]  /*ab80*/  HMMA.16816.F32 R44, R96.reuse, R74, R44 ;  /* 0x0000004a602c723c */ /* 0x040ff0000000182c */
[C---:B----4-:R-:W-:Y:S08]  /*ab90*/  HMMA.16816.F32 R40, R96.reuse, R68, R40 ;  /* 0x000000446028723c */ /* 0x050ff00000001828 */
[C---:B------:R-:W-:Y:S08]  /*aba0*/  HMMA.16816.F32 R28, R96.reuse, R70, R28 ;  /* 0x00000046601c723c */ /* 0x040ff0000000181c */
[----:B------:R-:W-:Y:S08]  /*abb0*/  HMMA.16816.F32 R104, R96, R66, R104 ;  /* 0x000000426068723c */ /* 0x000ff00000001868 */
[----:B---3--:R-:W-:Y:S05]  /*abc0*/  HMMA.16816.F32 R24, R20, R4, R24 ;  /* 0x000000041418723c */ /* 0x008fea0000001818 */
[----:B------:R-:W-:-:S04]  /*abd0*/  LOP3.LUT R4, R100, 0x1f0, RZ, 0xc0, !PT ;  /* 0x000001f064047812 */ /* 0x000fc800078ec0ff */
[----:B------:R-:W-:Y:S01]  /*abe0*/  LOP3.LUT R76, R4, 0x7, R76, 0xf8, !PT ;  /* 0x00000007044c7812 */ /* 0x000fe200078ef84c */
[----:B------:R-:W-:Y:S04]  /*abf0*/  HMMA.16816.F32 R60, R20, R16, R60 ;  /* 0x00000010143c723c */ /* 0x000fe8000000183c */
[----:B------:R-:W-:-:S04]  /*ac00*/  IMAD R76, R145, 0x40, R76 ;  /* 0x00000040914c7824 */ /* 0x000fc800078e024c */
[C---:B------:R-:W-:Y:S02]  /*ac10*/  IMAD.IADD R149, R76.reuse, 0x1, R33 ;  /* 0x000000014c957824 */ /* 0x040fe400078e0221 */
[----:B------:R-:W-:Y:S01]  /*ac20*/  IMAD.IADD R154, R76, 0x1, R35 ;  /* 0x000000014c9a7824 */ /* 0x000fe200078e0223 */
[C---:B------:R-:W-:Y:S03]  /*ac30*/  HMMA.16816.F32 R56, R20.reuse, R18, R56 ;  /* 0x000000121438723c */ /* 0x040fe60000001838 */
[C-C-:B------:R-:W-:Y:S02]  /*ac40*/  VIADDMNMX R155, R149.reuse, 0x1, R48.reuse, PT ;  /* 0x00000001959b7846 */ /* 0x140fe40003800130 */
[----:B------:R-:W-:Y:S02]  /*ac50*/  VIMNMX R156, PT, PT, RZ, R154, !PT ;  /* 0x0000009aff9c7248 */ /* 0x000fe40007fe0100 */
[----:B------:R-:W-:Y:S01]  /*ac60*/  VIADDMNMX R149, R149, 0x9, R48, PT ;  /* 0x0000000995957846 */ /* 0x000fe20003800130 */
[----:B------:R-:W-:Y:S03]  /*ac70*/  HMMA.16816.F32 R52, R20, R12, R52 ;  /* 0x0000000c1434723c */ /* 0x000fe60000001834 */
[----:B------:R-:W-:-:S05]  /*ac80*/  VIADDMNMX R154, R154, 0x8, RZ, !PT ;  /* 0x000000089a9a7846 */ /* 0x000fca00078001ff */
[C---:B------:R-:W-:Y:S08]  /*ac90*/  HMMA.16816.F32 R44, R20.reuse, R14, R44 ;  /* 0x0000000e142c723c */ /* 0x040ff0000000182c */
        /* <DEDUP_REMOVED lines=18> */
.L_x_11157:
        /* <DEDUP_REMOVED lines=23> */
[-C--:B------:R-:W-:Y:S02]  /*af30*/  @!P1 IADD3 R4, PT, PT, R4, -R8.reuse, RZ ;  /* 0x8000000804049210 */ /* 0x080fe40007ffe0ff */
[----:B------:R-:W-:Y:S02]  /*af40*/  @!P1 IADD3 R9, PT, PT, R9, 0x1, RZ ;  /* 0x0000000109099810 */ /* 0x000fe40007ffe0ff */
[----:B------:R-:W-:Y:S02]  /*af50*/  ISETP.GE.U32.AND P4, PT, R4, R8, PT ;  /* 0x000000080400720c */ /* 0x000fe40003f86070 */
[----:B------:R-:W-:Y:S01]  /*af60*/  @!P3 IMAD.IADD R5, R5, 0x1, -R8 ;  /* 0x000000010505b824 */ /* 0x000fe200078e0a08 */
[----:B------:R-:W-:Y:S01]  /*af70*/  LOP3.LUT R4, R38, R6, RZ, 0x3c, !PT ;  /* 0x0000000626047212 */ /* 0x000fe200078e3cff */
[----:B------:R-:W-:Y:S01]  /*af80*/  @!P3 VIADD R11, R11, 0x1 ;  /* 0x000000010b0bb836 */ /* 0x000fe20000000000 */
[----:B------:R-:W-:Y:S02]  /*af90*/  ISETP.NE.AND P1, PT, R6, RZ, PT ;  /* 0x000000ff0600720c */ /* 0x000fe40003f25270 */
[----:B------:R-:W-:-:S02]  /*afa0*/  ISETP.GE.U32.AND P5, PT, R5, R8, PT ;  /* 0x000000080500720c */ /* 0x000fc40003fa6070 */
[----:B------:R-:W-:Y:S02]  /*afb0*/  ISETP.GE.AND P2, PT, R4, RZ, PT ;  /* 0x000000ff0400720c */ /* 0x000fe40003f46270 */
[----:B------:R-:W-:Y:S02]  /*afc0*/  LOP3.LUT R4, RZ, R6, RZ, 0x33, !PT ;  /* 0x00000006ff047212 */ /* 0x000fe400078e33ff */
[----:B------:R-:W-:-:S04]  /*afd0*/  @P4 IADD3 R9, PT, PT, R9, 0x1, RZ ;  /* 0x0000000109094810 */ /* 0x000fc80007ffe0ff */
[----:B------:R-:W-:-:S03]  /*afe0*/  MOV R5, R9 ;  /* 0x0000000900057202 */ /* 0x000fc60000000f00 */
[----:B------:R-:W-:Y:S02]  /*aff0*/  @P5 VIADD R11, R11, 0x1 ;  /* 0x000000010b0b5836 */ /* 0x000fe40000000000 */
[----:B------:R-:W-:-:S03]  /*b000*/  @!P0 IMAD.MOV R5, RZ, RZ, -R5 ;  /* 0x000000ffff058224 */ /* 0x000fc600078e0a05 */
[----:B------:R-:W-:Y:S02]  /*b010*/  @!P2 IADD3 R11, PT, PT, -R11, RZ, RZ ;  /* 0x000000ff0b0ba210 */ /* 0x000fe40007ffe1ff */
        /* <DEDUP_REMOVED lines=23> */
.L_x_11158:
[----:B------:R-:W-:Y:S05]  /*b190*/  BSYNC.RECONVERGENT B0 ;  /* 0x0000000000007941 */ /* 0x000fea0003800200 */
.L_x_11156:
        /* <DEDUP_REMOVED lines=14> */
.L_x_11155:
[----:B------:R-:W-:Y:S05]  /*b280*/  BSYNC.RECONVERGENT B1 ;  /* 0x0000000000017941 */ /* 0x000fea0003800200 */
.L_x_11154:
        /* <DEDUP_REMOVED lines=9> */
[C---:B-1----:R-:W-:Y:S01]  /*b320*/  VIADD R4, R38.reuse, 0x1 ;  /* 0x0000000126047836 */ /* 0x042fe20000000000 */
[----:B------:R-:W-:Y:S01]  /*b330*/  LDSM.16.MT88.4 R68, [R110+0x6000] ;  /* 0x006000006e44783b */ /* 0x000fe20000004200 */
[C---:B------:R-:W-:Y:S02]  /*b340*/  VIADD R5, R38.reuse, 0x8 ;  /* 0x0000000826057836 */ /* 0x040fe40000000000 */
        /* <DEDUP_REMOVED lines=50> */
[----:B------:R-:W-:Y:S01]  /*b670*/  FSEL R35, R46, -INF , P4 ;  /* 0xff8000002e237808 */ /* 0x000fe20002000000 */
[----:B------:R-:W-:Y:S01]  /*b680*/  LDSM.16.MT88.4 R52, [R110+0x7000] ;  /* 0x007000006e34783b */ /* 0x000fe20000004200 */
[----:B------:R-:W-:Y:S02]  /*b690*/  FSEL R8, R8, -INF , !P3 ;  /* 0xff80000008087808 */ /* 0x000fe40005800000 */
[----:B------:R-:W-:Y:S02]  /*b6a0*/  ISETP.GE.AND P3, PT, R10, R154, PT ;  /* 0x0000009a0a00720c */ /* 0x000fe40003f66270 */
[----:B------:R-:W-:Y:S02]  /*b6b0*/  FSEL R35, R35, -INF , !P1 ;  /* 0xff80000023237808 */ /* 0x000fe40004800000 */
[----:B------:R-:W-:Y:S02]  /*b6c0*/  FSEL R36, R47, -INF , P3 ;  /* 0xff8000002f247808 */ /* 0x000fe40001800000 */
[----:B------:R-:W-:-:S02]  /*b6d0*/  ISETP.GE.AND P4, PT, R17, R156, PT ;  /* 0x0000009c1100720c */ /* 0x000fc40003f86270 */
[----:B------:R-:W-:Y:S02]  /*b6e0*/  ISETP.GE.AND P1, PT, R17, R154, PT ;  /* 0x0000009a1100720c */ /* 0x000fe40003f26270 */
[-C--:B------:R-:W-:Y:S02]  /*b6f0*/  ISETP.GE.AND P3, PT, R16, R156.reuse, PT ;  /* 0x0000009c1000720c */ /* 0x080fe40003f66270 */
[----:B------:R-:W-:Y:S02]  /*b700*/  FSEL R12, R12, -INF , !P5 ;  /* 0xff8000000c0c7808 */ /* 0x000fe40006800000 */
[----:B------:R-:W-:Y:S02]  /*b710*/  ISETP.GE.AND P5, PT, R10, R156, PT ;  /* 0x0000009c0a00720c */ /* 0x000fe40003fa6270 */
[----:B------:R-:W-:Y:S02]  /*b720*/  FSEL R40, R40, -INF , P4 ;  /* 0xff80000028287808 */ /* 0x000fe40002000000 */
[----:B------:R-:W-:-:S02]  /*b730*/  FSEL R42, R42, -INF , P1 ;  /* 0xff8000002a2a7808 */ /* 0x000fc40000800000 */
[----:B------:R-:W-:Y:S02]  /*b740*/  FSEL R41, R41, -INF , P3 ;  /* 0xff80000029297808 */ /* 0x000fe40001800000 */
[C---:B------:R-:W-:Y:S02]  /*b750*/  ISETP.GE.AND P4, PT, R16.reuse, R155, PT ;  /* 0x0000009b1000720c */ /* 0x040fe40003f86270 */
[C---:B------:R-:W-:Y:S02]  /*b760*/  ISETP.GE.AND P1, PT, R16.reuse, R154, PT ;  /* 0x0000009a1000720c */ /* 0x040fe40003f26270 */
[----:B------:R-:W-:Y:S01]  /*b770*/  ISETP.GE.AND P3, PT, R16, R149, PT ;  /* 0x000000951000720c */ /* 0x000fe20003f66270 */
[----:B------:R-:W-:Y:S01]  /*b780*/  VIADD R16, R38, 0x28 ;  /* 0x0000002826107836 */ /* 0x000fe20000000000 */
[----:B------:R-:W-:Y:S02]  /*b790*/  ISETP.GE.AND P2, PT, R10, R155, PT ;  /* 0x0000009b0a00720c */ /* 0x000fe40003f46270 */
[----:B------:R-:W-:-:S02]  /*b7a0*/  FSEL R11, R45, -INF , P5 ;  /* 0xff8000002d0b7808 */ /* 0x000fc40002800000 */
[----:B------:R-:W-:Y:S02]  /*b7b0*/  FSEL R44, R44, -INF , P0 ;  /* 0xff8000002c2c7808 */ /* 0x000fe40000000000 */
[----:B------:R-:W-:Y:S02]  /*b7c0*/  ISETP.GE.AND P0, PT, R10, R149, PT ;  /* 0x000000950a00720c */ /* 0x000fe40003f06270 */
[----:B------:R-:W-:Y:S02]  /*b7d0*/  FSEL R43, R43, -INF , P1 ;  /* 0xff8000002b2b7808 */ /* 0x000fe40000800000 */
[----:B------:R-:W-:Y:S02]  /*b7e0*/  FSEL R11, R11, -INF , !P2 ;  /* 0xff8000000b0b7808 */ /* 0x000fe40005000000 */
[-C--:B------:R-:W-:Y:S02]  /*b7f0*/  ISETP.GE.AND P2, PT, R16, R156.reuse, PT ;  /* 0x0000009c1000720c */ /* 0x080fe40003f46270 */
[----:B------:R-:W-:-:S02]  /*b800*/  ISETP.GE.AND P1, PT, R18, R156, PT ;  /* 0x0000009c1200720c */ /* 0x000fc40003f26270 */
[----:B------:R-:W-:Y:S02]  /*b810*/  FSEL R36, R36, -INF , !P0 ;  /* 0xff80000024247808 */ /* 0x000fe40004000000 */
[----:B------:R-:W-:Y:S02]  /*b820*/  ISETP.GE.AND P0, PT, R16, R154, PT ;  /* 0x0000009a1000720c */ /* 0x000fe40003f06270 */
[----:B------:R-:W-:Y:S02]  /*b830*/  FSEL R10, R44, -INF , !P6 ;  /* 0xff8000002c0a7808 */ /* 0x000fe40007000000 */
[----:B------:R-:W-:Y:S02]  /*b840*/  FSEL R28, R28, -INF , P2 ;  /* 0xff8000001c1c7808 */ /* 0x000fe40001000000 */
[----:B------:R-:W-:Y:S02]  /*b850*/  FSEL R29, R29, -INF , P1 ;  /* 0xff8000001d1d7808 */ /* 0x000fe40000800000 */
[----:B------:R-:W-:-:S02]  /*b860*/  ISETP.GE.AND P6, PT, R17, R155, PT ;  /* 0x0000009b1100720c */ /* 0x000fc40003fc6270 */
[----:B------:R-:W-:Y:S01]  /*b870*/  ISETP.GE.AND P5, PT, R17, R149, PT ;  /* 0x000000951100720c */ /* 0x000fe20003fa6270 */
[----:B------:R-:W-:Y:S01]  /*b880*/  VIADD R17, R38, 0x30 ;  /* 0x0000003026117836 */ /* 0x000fe20000000000 */
[C---:B------:R-:W-:Y:S02]  /*b890*/  ISETP.GE.AND P2, PT, R16.reuse, R155, PT ;  /* 0x0000009b1000720c */ /* 0x040fe40003f46270 */
[----:B------:R-:W-:Y:S01]  /*b8a0*/  ISETP.GE.AND P1, PT, R16, R149, PT ;  /* 0x000000951000720c */ /* 0x000fe20003f26270 */
[----:B------:R-:W-:Y:S01]  /*b8b0*/  VIADD R16, R38, 0x31 ;  /* 0x0000003126107836 */ /* 0x000fe20000000000 */
[----:B------:R-:W-:Y:S02]  /*b8c0*/  FSEL R30, R30, -INF , P0 ;  /* 0xff8000001e1e7808 */ /* 0x000fe40000000000 */
[----:B------:R-:W-:Y:S02]  /*b8d0*/  ISETP.GE.AND P0, PT, R18, R154, PT ;  /* 0x0000009a1200720c */ /* 0x000fe40003f06270 */
[----:B------:R-:W-:-:S02]  /*b8e0*/  FSEL R117, R40, -INF , !P6 ;  /* 0xff80000028757808 */ /* 0x000fc40007000000 */
[----:B------:R-:W-:Y:S02]  /*b8f0*/  FSEL R118, R42, -INF , !P5 ;  /* 0xff8000002a767808 */ /* 0x000fe40006800000 */
[----:B------:R-:W-:Y:S02]  /*b900*/  ISETP.GE.AND P6, PT, R17, R154, PT ;  /* 0x0000009a1100720c */ /* 0x000fe40003fc6270 */
[-C--:B------:R-:W-:Y:S02]  /*b910*/  ISETP.GE.AND P5, PT, R16, R156.reuse, PT ;  /* 0x0000009c1000720c */ /* 0x080fe40003fa6270 */
[----:B------:R-:W-:Y:S02]  /*b920*/  FSEL R31, R31, -INF , P0 ;  /* 0xff8000001f1f7808 */ /* 0x000fe40000000000 */
[----:B------:R-:W-:Y:S02]  /*b930*/  ISETP.GE.AND P0, PT, R17, R156, PT ;  /* 0x0000009c1100720c */ /* 0x000fe40003f06270 */
[----:B------:R-:W-:-:S02]  /*b940*/  FSEL R26, R26, -INF , P6 ;  /* 0xff8000001a1a7808 */ /* 0x000fc40003000000 */
[----:B------:R-:W-:Y:S02]  /*b950*/  FSEL R25, R25, -INF , P5 ;  /* 0xff80000019197808 */ /* 0x000fe40002800000 */
[C---:B------:R-:W-:Y:S02]  /*b960*/  ISETP.GE.AND P6, PT, R18.reuse, R155, PT ;  /* 0x0000009b1200720c */ /* 0x040fe40003fc6270 */
[----:B------:R-:W-:Y:S01]  /*b970*/  ISETP.GE.AND P5, PT, R18, R149, PT ;  /* 0x000000951200720c */ /* 0x000fe20003fa6270 */
[----:B------:R-:W-:Y:S01]  /*b980*/  VIADD R18, R38, 0x38 ;  /* 0x0000003826127836 */ /* 0x000fe20000000000 */
[----:B------:R-:W-:Y:S02]  /*b990*/  FSEL R24, R24, -INF , P0 ;  /* 0xff80000018187808 */ /* 0x000fe40000000000 */
[----:B------:R-:W-:Y:S02]  /*b9a0*/  ISETP.GE.AND P0, PT, R16, R154, PT ;  /* 0x0000009a1000720c */ /* 0x000fe40003f06270 */
[----:B------:R-:W-:-:S02]  /*b9b0*/  FSEL R120, R43, -INF , !P3 ;  /* 0xff8000002b787808 */ /* 0x000fc40005800000 */
[----:B------:R-:W-:Y:S02]  /*b9c0*/  FSEL R27, R27, -INF , P0 ;  /* 0xff8000001b1b7808 */ /* 0x000fe40000000000 */
[-C--:B------:R-:W-:Y:S02]  /*b9d0*/  ISETP.GE.AND P3, PT, R18, R156.reuse, PT ;  /* 0x0000009c1200720c */ /* 0x080fe40003f66270 */
[----:B------:R-:W-:Y:S02]  /*b9e0*/  ISETP.GE.AND P0, PT, R38, R156, PT ;  /* 0x0000009c2600720c */ /* 0x000fe40003f06270 */
[----:B------:R-:W-:Y:S02]  /*b9f0*/  FSEL R126, R41, -INF , !P4 ;  /* 0xff800000297e7808 */ /* 0x000fe40006000000 */
[----:B------:R-:W-:Y:S01]  /*ba00*/  FSEL R121, R28, -INF , !P2 ;  /* 0xff8000001c797808 */ /* 0x000fe20005000000 */
[----:B------:R-:W-:Y:S01]  /*ba10*/  LDSM.16.MT88.4 R40, [R0+0x8000] ;  /* 0x008000000028783b */ /* 0x000fe20000004200 */
[----:B------:R-:W-:-:S02]  /*ba20*/  ISETP.GE.AND P2, PT, R17, R155, PT ;  /* 0x0000009b1100720c */ /* 0x000fc40003f46270 */
[----:B------:R-:W-:Y:S02]  /*ba30*/  ISETP.GE.AND P4, PT, R17, R149, PT ;  /* 0x000000951100720c */ /* 0x000fe40003f86270 */
[----:B------:R-:W-:Y:S02]  /*ba40*/  FSEL R104, R104, -INF , P3 ;  /* 0xff80000068687808 */ /* 0x000fe40001800000 */
[----:B------:R-:W-:Y:S02]  /*ba50*/  ISETP.GE.AND P3, PT, R38, R155, PT ;  /* 0x0000009b2600720c */ /* 0x000fe40003f66270 */
[----:B------:R-:W-:Y:S02]  /*ba60*/  FSEL R17, R60, -INF , P0 ;  /* 0xff8000003c117808 */ /* 0x000fe40000000000 */
[----:B------:R-:W-:Y:S02]  /*ba70*/  FSEL R123, R30, -INF , !P1 ;  /* 0xff8000001e7b7808 */ /* 0x000fe40004800000 */
[----:B------:R-:W-:-:S02]  /*ba80*/  ISETP.GE.AND P1, PT, R38, R154, PT ;  /* 0x0000009a2600720c */ /* 0x000fc40003f26270 */
[----:B------:R-:W-:Y:S02]  /*ba90*/  FSEL R17, R17, -INF , !P3 ;  /* 0xff80000011117808 */ /* 0x000fe40005800000 */
[C---:B------:R-:W-:Y:S02]  /*baa0*/  ISETP.GE.AND P0, PT, R16.reuse, R155, PT ;  /* 0x0000009b1000720c */ /* 0x040fe40003f06270 */
[----:B------:R-:W-:Y:S02]  /*bab0*/  ISETP.GE.AND P3, PT, R16, R149, PT ;  /* 0x000000951000720c */ /* 0x000fe40003f66270 */
[----:B------:R-:W-:Y:S02]  /*bac0*/  FSEL R16, R62, -INF , P1 ;  /* 0xff8000003e107808 */ /* 0x000fe40000800000 */
[----:B------:R-:W-:Y:S01]  /*bad0*/  FMNMX3.FTZ R19, R17, R15, R14, !PT ;  /* 0x0000000f11137276 */ /* 0x000fe2000781000e */
[----:B------:R-:W-:Y:S01]  /*bae0*/  LDSM.16.MT88.4 R60, [R0+0x7000] ;  /* 0x00700000003c783b */ /* 0x000fe20000004200 */
[C---:B------:R-:W-:Y:S01]  /*baf0*/  ISETP.GE.AND P1, PT, R38.reuse, R149, PT ;  /* 0x000000952600720c */ /* 0x040fe20003f26270 */
[----:B------:R-:W-:Y:S01]  /*bb00*/  VIADD R38, R38, 0x39 ;  /* 0x0000003926267836 */ /* 0x000fe20000000000 */
[----:B------:R-:W-:-:S02]  /*bb10*/  FSEL R119, R29, -INF , !P6 ;  /* 0xff8000001d777808 */ /* 0x000fc40007000000 */
[----:B------:R-:W-:Y:S02]  /*bb20*/  FSEL R128, R24, -INF , !P2 ;  /* 0xff80000018807808 */ /* 0x000fe40005000000 */
[----:B------:R-:W-:Y:S02]  /*bb30*/  FSEL R125, R25, -INF , !P0 ;  /* 0xff800000197d7808 */ /* 0x000fe40004000000 */
[C---:B------:R-:W-:Y:S02]  /*bb40*/  ISETP.GE.AND P6, PT, R18.reuse, R155, PT ;  /* 0x0000009b1200720c */ /* 0x040fe40003fc6270 */
[C---:B------:R-:W-:Y:S02]  /*bb50*/  ISETP.GE.AND P0, PT, R18.reuse, R154, PT ;  /* 0x0000009a1200720c */ /* 0x040fe40003f06270 */
[----:B------:R-:W-:Y:S02]  /*bb60*/  ISETP.GE.AND P2, PT, R18, R149, PT ;  /* 0x000000951200720c */ /* 0x000fe40003f46270 */
[----:B------:R-:W-:-:S02]  /*bb70*/  FMNMX3.FTZ R18, R19, R7, R13, !PT ;  /* 0x0000000713127276 */ /* 0x000fc4000781000d */
[----:B------:R-:W-:Y:S02]  /*bb80*/  FSEL R16, R16, -INF , !P1 ;  /* 0xff80000010107808 */ /* 0x000fe40004800000 */
[----:B------:R-:W-:Y:S02]  /*bb90*/  FMNMX3.FTZ R20, R18, R12, R10, !PT ;  /* 0x0000000c12147276 */ /* 0x000fe4000781000a */
[----:B------:R-:W-:Y:S02]  /*bba0*/  FMNMX3.FTZ R18, R16, R6, R5, !PT ;  /* 0x0000000610127276 */ /* 0x000fe40007810005 */
[----:B------:R-:W-:Y:S02]  /*bbb0*/  FMNMX3.FTZ R20, R20, R11, R117, !PT ;  /* 0x0000000b14147276 */ /* 0x000fe40007810075 */
[----:B------:R-:W-:Y:S02]  /*bbc0*/  FMNMX3.FTZ R18, R18, R4, R9, !PT ;  /* 0x0000000412127276 */ /* 0x000fe40007810009 */
[----:B------:R-:W-:-:S02]  /*bbd0*/  ISETP.GE.AND P1, PT, R38, R156, PT ;  /* 0x0000009c2600720c */ /* 0x000fc40003f26270 */
[----:B------:R-:W-:Y:S02]  /*bbe0*/  FMNMX3.FTZ R18, R18, R8, R35, !PT ;  /* 0x0000000812127276 */ /* 0x000fe40007810023 */
[----:B------:R-:W-:Y:S02]  /*bbf0*/  FMNMX3.FTZ R20, R20, R126, R121, !PT ;  /* 0x0000007e14147276 */ /* 0x000fe40007810079 */
[----:B------:R-:W-:Y:S02]  /*bc00*/  FMNMX3.FTZ R18, R18, R36, R118, !PT ;  /* 0x0000002412127276 */ /* 0x000fe40007810076 */
[----:B------:R-:W-:Y:S02]  /*bc10*/  FSEL R124, R104, -INF , !P6 ;  /* 0xff800000687c7808 */ /* 0x000fe40007000000 */
[----:B------:R-:W-:Y:S02]  /*bc20*/  ISETP.GE.AND P6, PT, R38, R155, PT ;  /* 0x0000009b2600720c */ /* 0x000fe40003fc6270 */
[----:B------:R-:W-:-:S02]  /*bc30*/  FSEL R106, R106, -INF , P0 ;  /* 0xff8000006a6a7808 */ /* 0x000fc40000000000 */
[----:B------:R-:W-:Y:S02]  /*bc40*/  FSEL R105, R105, -INF , P1 ;  /* 0xff80000069697808 */ /* 0x000fe40000800000 */
[----:B------:R-:W-:Y:S02]  /*bc50*/  FMNMX3.FTZ R20, R20, R119, R128, !PT ;  /* 0x0000007714147276 */ /* 0x000fe40007810080 */
[----:B------:R-:W-:Y:S02]  /*bc60*/  ISETP.GE.AND P0, PT, R38, R154, PT ;  /* 0x0000009a2600720c */ /* 0x000fe40003f06270 */
[----:B------:R-:W-:Y:S02]  /*bc70*/  FSEL R122, R31, -INF , !P5 ;  /* 0xff8000001f7a7808 */ /* 0x000fe40006800000 */
[----:B------:R-:W-:Y:S01]  /*bc80*/  FSEL R116, R26, -INF , !P4 ;  /* 0xff8000001a747808 */ /* 0x000fe20006000000 */
[----:B------:R-:W-:Y:S01]  /*bc90*/  LDSM.16.MT88.4 R28, [R0+0x8400] ;  /* 0x00840000001c783b */ /* 0x000fe20000004200 */
[----:B------:R-:W-:-:S02]  /*bca0*/  FMNMX3.FTZ R18, R18, R120, R123, !PT ;  /* 0x0000007812127276 */ /* 0x000fc4000781007b */
[----:B------:R-:W-:Y:S02]  /*bcb0*/  FSEL R127, R105, -INF , !P6 ;  /* 0xff800000697f7808 */ /* 0x000fe40007000000 */
        /* <DEDUP_REMOVED lines=17> */
[----:B-1----:R-:W-:-:S03]  /*bdd0*/  FMNMX.FTZ R86, R20, R86, !PT ;  /* 0x0000005614567209 */ /* 0x002fc60007810000 */
[----:B------:R-:W-:Y:S01]  /*bde0*/  LDSM.16.MT88.4 R20, [R0+0x6400] ;  /* 0x006400000014783b */ /* 0x000fe20000004200 */
        /* <DEDUP_REMOVED lines=27> */
[----:B------:R-:W4:Y:S01]  /*bfa0*/  MUFU.EX2 R105, R105 ;  /* 0x0000006900697308 */ /* 0x000f220000000800 */
[----:B------:R-:W5:Y:S01]  /*bfb0*/  LDSM.16.MT88.4 R12, [R0+0x7400] ;  /* 0x00740000000c783b */ /* 0x000f620000004200 */
[-C--:B------:R-:W-:Y:S01]  /*bfc0*/  FFMA.FTZ R97, R36, R111.reuse, -R113 ;  /* 0x0000006f24617223 */ /* 0x080fe20000010871 */
[-CC-:B------:R-:W-:Y:S01]  /*bfd0*/  FFMA.FTZ R126, R126, R111.reuse, -R129.reuse ;  /* 0x0000006f7e7e7223 */ /* 0x180fe20000010881 */
[----:B------:R-:W-:Y:S01]  /*bfe0*/  MUFU.EX2 R107, R107 ;  /* 0x0000006b006b7308 */ /* 0x000fe20000000800 */
[----:B------:R-:W5:Y:S01]  /*bff0*/  LDSM.16.MT88.4 R16, [R110+0x6400] ;  /* 0x006400006e10783b */ /* 0x000f620000004200 */
[-CC-:B------:R-:W-:Y:S01]  /*c000*/  FFMA.FTZ R117, R117, R111.reuse, -R129.reuse ;  /* 0x0000006f75757223 */ /* 0x180fe20000010881 */
[-C--:B------:R-:W-:Y:S01]  /*c010*/  FFMA.FTZ R158, R127, R111.reuse, -R129 ;  /* 0x0000006f7f9e7223 */ /* 0x080fe20000010881 */
[----:B------:R-:W4:Y:S01]  /*c020*/  MUFU.EX2 R106, R106 ;  /* 0x0000006a006a7308 */ /* 0x000f220000000800 */
[----:B------:R-:W-:Y:S01]  /*c030*/  FFMA.FTZ R157, R112, R111, -R113 ;  /* 0x0000006f709d7223 */ /* 0x000fe20000010871 */
[----:B--2---:R-:W-:Y:S01]  /*c040*/  F2FP.F16.F32.PACK_AB R48, R108, R109 ;  /* 0x0000006d6c30723e */ /* 0x004fe200000000ff */
[-C--:B------:R-:W-:Y:S01]  /*c050*/  FFMA.FTZ R128, R128, R111.reuse, -R129 ;  /* 0x0000006f80807223 */ /* 0x080fe20000010881 */
[----:B------:R-:W2:Y:S01]  /*c060*/  MUFU.EX2 R103, R103 ;  /* 0x0000006700677308 */ /* 0x000ea20000000800 */
[----:B------:R-:W-:Y:S01]  /*c070*/  FFMA.FTZ R116, R116, R111, -R113 ;  /* 0x0000006f74747223 */ /* 0x000fe20000010871 */
[----:B----4-:R-:W-:Y:S01]  /*c080*/  F2FP.F16.F32.PACK_AB R50, R104, R105 ;  /* 0x000000696832723e */ /* 0x010fe200000000ff */
[----:B------:R-:W-:Y:S01]  /*c090*/  FADD.FTZ R108, R109, R108 ;  /* 0x0000006c6d6c7221 */ /* 0x000fe20000010000 */
[----:B------:R-:W4:Y:S01]  /*c0a0*/  MUFU.EX2 R102, R102 ;  /* 0x0000006600667308 */ /* 0x000f220000000800 */
[----:B------:R-:W-:-:S02]  /*c0b0*/  ISETP.GT.AND P0, PT, R92, R139, PT ;  /* 0x0000008b5c00720c */ /* 0x000fc40003f04270 */
[----:B------:R-:W-:Y:S01]  /*c0c0*/  FADD.FTZ R108, R105, R108 ;  /* 0x0000006c696c7221 */ /* 0x000fe20000010000 */
[----:B------:R-:W1:Y:S01]  /*c0d0*/  MUFU.EX2 R96, R96 ;  /* 0x0000006000607308 */ /* 0x000e620000000800 */
[----:B------:R-:W-:Y:S01]  /*c0e0*/  F2FP.F16.F32.PACK_AB R49, R106, R107 ;  /* 0x0000006b6a31723e */ /* 0x000fe200000000ff */
[----:B------:R-:W-:Y:S02]  /*c0f0*/  FADD.FTZ R106, R107, R106 ;  /* 0x0000006a6b6a7221 */ /* 0x000fe40000010000 */
[----:B------:R-:W-:Y:S01]  /*c100*/  MUFU.EX2 R95, R95 ;  /* 0x0000005f005f7308 */ /* 0x000fe20000000800 */
[----:B------:R-:W-:Y:S01]  /*c110*/  FADD.FTZ R104, R104, R108 ;  /* 0x0000006c68687221 */ /* 0x000fe20000010000 */
[----:B--2---:R-:W-:Y:S02]  /*c120*/  FADD.FTZ R106, R103, R106 ;  /* 0x0000006a676a7221 */ /* 0x004fe40000010000 */
[----:B------:R-:W-:Y:S01]  /*c130*/  MUFU.EX2 R33, R33 ;  /* 0x0000002100217308 */ /* 0x000fe20000000800 */
[C---:B----4-:R-:W-:Y:S01]  /*c140*/  F2FP.F16.F32.PACK_AB R51, R102.reuse, R103 ;  /* 0x000000676633723e */ /* 0x050fe200000000ff */
[----:B------:R-:W-:-:S02]  /*c150*/  FADD.FTZ R102, R102, R106 ;  /* 0x0000006a66667221 */ /* 0x000fc40000010000 */
        /* <DEDUP_REMOVED lines=27> */
[C---:B------:R-:W-:Y:S01]  /*c310*/  F2FP.F16.F32.PACK_AB R6, R32.reuse, R33 ;  /* 0x000000212006723e */ /* 0x040fe200000000ff */
[----:B----4-:R-:W-:Y:S01]  /*c320*/  FADD.FTZ R99, R35, R99 ;  /* 0x0000006323637221 */ /* 0x010fe20000010000 */
[C---:B---3--:R-:W-:Y:S01]  /*c330*/  F2FP.F16.F32.PACK_AB R7, R97.reuse, R35 ;  /* 0x000000236107723e */ /* 0x048fe200000000ff */
[----:B------:R-:W-:Y:S02]  /*c340*/  FADD.FTZ R32, R32, R95 ;  /* 0x0000005f20207221 */ /* 0x000fe40000010000 */
[----:B------:R-:W-:Y:S02]  /*c350*/  FADD.FTZ R97, R97, R99 ;  /* 0x0000006361617221 */ /* 0x000fe40000010000 */
[----:B-1----:R-:W-:-:S02]  /*c360*/  FADD.FTZ R32, R117, R32 ;  /* 0x0000002075207221 */ /* 0x002fc40000010000 */
[C---:B------:R-:W-:Y:S05]  /*c370*/  HMMA.16816.F32 R56, R4.reuse, R8, R56 ;  /* 0x000000080438723c */ /* 0x040fea0000001838 */
[-CC-:B------:R-:W-:Y:S01]  /*c380*/  FFMA.FTZ R9, R121, R111.reuse, -R129.reuse ;  /* 0x0000006f79097223 */ /* 0x180fe20000010881 */
[-C--:B------:R-:W-:Y:S01]  /*c390*/  FFMA.FTZ R8, R119, R111.reuse, -R129 ;  /* 0x0000006f77087223 */ /* 0x080fe20000010881 */
[----:B------:R1:W-:Y:S04]  /*c3a0*/  MUFU.EX2 R121, R126 ;  /* 0x0000007e00797308 */ /* 0x0003e80000000800 */
[----:B------:R2:W-:Y:S01]  /*c3b0*/  MUFU.EX2 R119, R9 ;  /* 0x0000000900777308 */ /* 0x0005e20000000800 */
[C---:B-----5:R-:W-:Y:S08]  /*c3c0*/  HMMA.16816.F32 R64, R4.reuse, R12, R64 ;  /* 0x0000000c0440723c */ /* 0x060ff00000001840 */
[----:B------:R-:W-:Y:S01]  /*c3d0*/  HMMA.16816.F32 R60, R4, R14, R60 ;  /* 0x0000000e043c723c */ /* 0x000fe2000000183c */
[----:B------:R-:W3:Y:S02]  /*c3e0*/  LDSM.16.MT88.4 R12, [R0+0x7800] ;  /* 0x00780000000c783b */ /* 0x000ee40000004200 */
[-CC-:B-1----:R-:W-:Y:S01]  /*c3f0*/  FFMA.FTZ R126, R122, R111.reuse, -R113.reuse ;  /* 0x0000006f7a7e7223 */ /* 0x182fe20000010871 */
[----:B--2---:R-:W-:-:S02]  /*c400*/  FFMA.FTZ R9, R118, R111, -R113 ;  /* 0x0000006f76097223 */ /* 0x004fc40000010871 */
[----:B------:R1:W-:Y:S02]  /*c410*/  MUFU.EX2 R118, R8 ;  /* 0x0000000800767308 */ /* 0x0003e40000000800 */
[C---:B------:R-:W-:Y:S03]  /*c420*/  HMMA.16816.F32 R36, R4.reuse, R28, R36 ;  /* 0x0000001c0424723c */ /* 0x040fe60000001824 */
[-CC-:B------:R-:W-:Y:S01]  /*c430*/  FFMA.FTZ R28, R123, R111.reuse, -R113.reuse ;  /* 0x0000006f7b1c7223 */ /* 0x180fe20000010871 */
[----:B------:R-:W-:Y:S04]  /*c440*/  MUFU.EX2 R126, R126 ;  /* 0x0000007e007e7308 */ /* 0x000fe80000000800 */
[----:B------:R-:W-:Y:S01]  /*c450*/  MUFU.EX2 R122, R28 ;  /* 0x0000001c007a7308 */ /* 0x000fe20000000800 */
[----:B------:R-:W-:Y:S03]  /*c460*/  HMMA.16816.F32 R52, R4, R10, R52 ;  /* 0x0000000a0434723c */ /* 0x000fe60000001834 */
[----:B-1----:R-:W-:-:S02]  /*c470*/  FFMA.FTZ R8, R120, R111, -R113 ;  /* 0x0000006f78087223 */ /* 0x002fc40000010871 */
[----:B------:R-:W1:Y:S03]  /*c480*/  MUFU.EX2 R120, R9 ;  /* 0x0000000900787308 */ /* 0x000e660000000800 */
[C---:B------:R-:W-:Y:S01]  /*c490*/  HMMA.16816.F32 R72, R4.reuse, R16, R72 ;  /* 0x000000100448723c */ /* 0x040fe20000001848 */
[----:B------:R2:W4:Y:S07]  /*c4a0*/  MUFU.EX2 R123, R8 ;  /* 0x00000008007b7308 */ /* 0x00052e0000000800 */
[----:B------:R-:W-:Y:S01]  /*c4b0*/  HMMA.16816.F32 R68, R4, R18, R68 ;  /* 0x000000120444723c */ /* 0x000fe20000001844 */
[----:B------:R-:W-:Y:S02]  /*c4c0*/  LDSM.16.MT88.4 R16, [R110+0x6800] ;  /* 0x006800006e10783b */ /* 0x000fe40000004200 */
[----:B-1----:R-:W-:-:S05]  /*c4d0*/  FADD.FTZ R97, R120, R97 ;  /* 0x0000006178617221 */ /* 0x002fca0000010000 */
[C---:B------:R-:W-:Y:S01]  /*c4e0*/  HMMA.16816.F32 R40, R4.reuse, R30, R40 ;  /* 0x0000001e0428723c */ /* 0x040fe20000001828 */
[----:B--2---:R-:W1:Y:S04]  /*c4f0*/  LDSM.16.MT88.4 R8, [R110+0x7800] ;  /* 0x007800006e08783b */ /* 0x004e680000004200 */
[----:B------:R-:W2:Y:S03]  /*c500*/  LDSM.16.MT88.4 R28, [R0+0x8800] ;  /* 0x00880000001c783b */ /* 0x000ea60000004200 */
[C---:B------:R-:W-:Y:S08]  /*c510*/  HMMA.16816.F32 R80, R4.reuse, R20, R80 ;  /* 0x000000140450723c */ /* 0x040ff00000001850 */
[C---:B------:R-:W-:Y:S01]  /*c520*/  HMMA.16816.F32 R76, R4.reuse, R22, R76 ;  /* 0x00000016044c723c */ /* 0x040fe2000000184c */
[----:B------:R-:W5:Y:S07]  /*c530*/  LDSM.16.MT88.4 R20, [R0+0x6800] ;  /* 0x006800000014783b */ /* 0x000f6e0000004200 */
[C---:B------:R-:W-:Y:S08]  /*c540*/  HMMA.16816.F32 R44, R4.reuse, R24, R44 ;  /* 0x00000018042c723c */ /* 0x040ff0000000182c */
[----:B------:R-:W-:Y:S03]  /*c550*/  HMMA.16816.F32 R48, R4, R26, R48 ;  /* 0x0000001a0430723c */ /* 0x000fe60000001830 */
        /* <DEDUP_REMOVED lines=10> */
[----:B---3--:R-:W-:Y:S03]  /*c600*/  HMMA.16816.F32 R64, R4, R12, R64 ;  /* 0x0000000c0440723c */ /* 0x008fe60000001840 */
[----:B------:R-:W-:-:S05]  /*c610*/  FADD.FTZ R126, R126, R123 ;  /* 0x0000007b7e7e7221 */ /* 0x000fca0000010000 */
[C---:B------:R-:W-:Y:S01]  /*c620*/  HMMA.16816.F32 R60, R4.reuse, R14, R60 ;  /* 0x0000000e043c723c */ /* 0x040fe2000000183c */
[----:B------:R-:W3:Y:S07]  /*c630*/  LDSM.16.MT88.4 R12, [R110+0x8800] ;  /* 0x008800006e0c783b */ /* 0x000eee0000004200 */
[----:B-1----:R-:W-:Y:S03]  /*c640*/  HMMA.16816.F32 R56, R4, R8, R56 ;  /* 0x000000080438723c */ /* 0x002fe60000001838 */
[----:B------:R-:W-:-:S02]  /*c650*/  FFMA.FTZ R8, R125, R111, -R129 ;  /* 0x0000006f7d087223 */ /* 0x000fc40000010881 */
[----:B------:R-:W1:Y:S03]  /*c660*/  MUFU.EX2 R125, R128 ;  /* 0x00000080007d7308 */ /* 0x000e660000000800 */
[C---:B------:R-:W-:Y:S03]  /*c670*/  HMMA.16816.F32 R72, R4.reuse, R16, R72 ;  /* 0x000000100448723c */ /* 0x040fe60000001848 */
[----:B------:R-:W-:Y:S02]  /*c680*/  FFMA.FTZ R16, R124, R111, -R129 ;  /* 0x0000006f7c107223 */ /* 0x000fe40000010881 */
[----:B------:R4:W5:Y:S04]  /*c690*/  MUFU.EX2 R124, R8 ;  /* 0x00000008007c7308 */ /* 0x0009680000000800 */
[----:B------:R5:W3:Y:S01]  /*c6a0*/  MUFU.EX2 R127, R16 ;  /* 0x00000010007f7308 */ /* 0x000ae20000000800 */
[----:B------:R-:W-:Y:S03]  /*c6b0*/  HMMA.16816.F32 R52, R4, R10, R52 ;  /* 0x0000000a0434723c */ /* 0x000fe60000001834 */
[----:B-1----:R-:W-:-:S05]  /*c6c0*/  FADD.FTZ R118, R125, R118 ;  /* 0x000000767d767221 */ /* 0x002fca0000010000 */
[C---:B--2---:R-:W-:Y:S01]  /*c6d0*/  HMMA.16816.F32 R36, R4.reuse, R28, R36 ;  /* 0x0000001c0424723c */ /* 0x044fe20000001824 */
[----:B----4-:R-:W1:Y:S02]  /*c6e0*/  LDSM.16.MT88.4 R8, [R0+0x7c00] ;  /* 0x007c00000008783b */ /* 0x010e640000004200 */
[-CC-:B------:R-:W-:Y:S01]  /*c6f0*/  FFMA.FTZ R29, R114, R111.reuse, -R113.reuse ;  /* 0x0000006f721d7223 */ /* 0x180fe20000010871 */
[----:B-----5:R-:W-:Y:S01]  /*c700*/  FADD.FTZ R118, R124, R118 ;  /* 0x000000767c767221 */ /* 0x020fe20000010000 */
[----:B------:R-:W-:Y:S02]  /*c710*/  FFMA.FTZ R16, R115, R111, -R113 ;  /* 0x0000006f73107223 */ /* 0x000fe40000010871 */
[----:B------:R-:W2:Y:S01]  /*c720*/  MUFU.EX2 R115, R116 ;  /* 0x0000007400737308 */ /* 0x000ea20000000800 */
[C---:B------:R-:W-:Y:S03]  /*c730*/  HMMA.16816.F32 R80, R4.reuse, R20, R80 ;  /* 0x000000140450723c */ /* 0x040fe60000001850 */
[----:B---3--:R-:W-:Y:S01]  /*c740*/  FADD.FTZ R118, R127, R118 ;  /* 0x000000767f767221 */ /* 0x008fe20000010000 */
[----:B------:R3:W4:Y:S04]  /*c750*/  MUFU.EX2 R28, R16 ;  /* 0x00000010001c7308 */ /* 0x0007280000000800 */
[----:B------:R-:W5:Y:S01]  /*c760*/  MUFU.EX2 R29, R29 ;  /* 0x0000001d001d7308 */ /* 0x000f620000000800 */
[----:B------:R-:W-:Y:S01]  /*c770*/  HMMA.16816.F32 R76, R4, R22, R76 ;  /* 0x00000016044c723c */ /* 0x000fe2000000184c */
[----:B------:R-:W1:Y:S02]  /*c780*/  LDSM.16.MT88.4 R20, [R110+0x6c00] ;  /* 0x006c00006e14783b */ /* 0x000e640000004200 */
[----:B--2---:R-:W-:-:S05]  /*c790*/  FADD.FTZ R126, R115, R126 ;  /* 0x0000007e737e7221 */ /* 0x004fca0000010000 */
[----:B------:R-:W-:Y:S01]  /*c7a0*/  HMMA.16816.F32 R68, R4, R18, R68 ;  /* 0x000000120444723c */ /* 0x000fe20000001844 */
[----:B---3--:R-:W2:Y:S02]  /*c7b0*/  LDSM.16.MT88.4 R16, [R110+0x7c00] ;  /* 0x007c00006e10783b */ /* 0x008ea40000004200 */
[----:B----4-:R-:W-:-:S04]  /*c7c0*/  FADD.FTZ R126, R28, R126 ;  /* 0x0000007e1c7e7221 */ /* 0x010fc80000010000 */
[----:B-----5:R-:W-:Y:S01]  /*c7d0*/  FADD.FTZ R126, R29, R126 ;  /* 0x0000007e1d7e7221 */ /* 0x020fe20000010000 */
[C---:B------:R-:W-:Y:S08]  /*c7e0*/  HMMA.16816.F32 R40, R4.reuse, R30, R40 ;  /* 0x0000001e0428723c */ /* 0x040ff00000001828 */
[C---:B------:R-:W-:Y:S08]  /*c7f0*/  HMMA.16816.F32 R44, R4.reuse, R12, R44 ;  /* 0x0000000c042c723c */ /* 0x040ff0000000182c */
[----:B------:R-:W-:Y:S03]  /*c800*/  HMMA.16816.F32 R48, R4, R14, R48 ;  /* 0x0000000e0430723c */ /* 0x000fe60000001830 */
        /* <DEDUP_REMOVED lines=92> */
.L_x_11162:
        /* <DEDUP_REMOVED lines=8> */
.L_x_11163:
[----:B------:R-:W-:Y:S05]  /*ce50*/  BSYNC.RECONVERGENT B0 ;  /* 0x0000000000007941 */ /* 0x000fea0003800200 */
.L_x_11161:
[----:B------:R-:W-:Y:S01]  /*ce60*/  IMAD.SHL.U32 R5, R91, 0x8, RZ ;  /* 0x000000085b057824 */ /* 0x000fe200078e00ff */
[C---:B------:R-:W-:Y:S01]  /*ce70*/  LEA R6, P1, R88.reuse, R143, 0x1 ;  /* 0x0000008f58067211 */ /* 0x040fe200078208ff */
[----:B------:R-:W-:Y:S03]  /*ce80*/  BSSY.RECONVERGENT B1, `(.L_x_11164) ;  /* 0x00000c4000017945 */ /* 0x000fe60003800200 */
[----:B------:R-:W-:Y:S02]  /*ce90*/  LOP3.LUT R4, R5, 0xc0, RZ, 0xc0, !PT ;  /* 0x000000c005047812 */ /* 0x000fe400078ec0ff */
[----:B------:R-:W-:Y:S02]  /*cea0*/  LEA.HI.X R7, R88, R142, R89, 0x1, P1 ;  /* 0x0000008e58077211 */ /* 0x000fe400008f0c59 */
[----:B------:R-:W-:Y:S02]  /*ceb0*/  LOP3.LUT R4, R4, 0x18, R91, 0xf8, !PT ;  /* 0x0000001804047812 */ /* 0x000fe400078ef85b */
[----:B------:R-:W-:-:S02]  /*cec0*/  ISETP.NE.AND P1, PT, R94, RZ, PT ;  /* 0x000000ff5e00720c */ /* 0x000fc40003f25270 */
[--C-:B------:R-:W-:Y:S02]  /*ced0*/  LOP3.LUT R4, R4, 0x18, R5.reuse, 0x78, !PT ;  /* 0x0000001804047812 */ /* 0x100fe400078e7805 */
[----:B------:R-:W-:Y:S02]  /*cee0*/  SEL R93, R93, 0xffffffe0, !P1 ;  /* 0xffffffe05d5d7807 */ /* 0x000fe40004800000 */
[----:B------:R-:W-:Y:S01]  /*cef0*/  LOP3.LUT R4, R4, 0x1f20, R5, 0xf8, !PT ;  /* 0x00001f2004047812 */ /* 0x000fe200078ef805 */
[----:B------:R-:W-:Y:S02]  /*cf00*/  IMAD.MOV.U32 R5, RZ, RZ, R142 ;  /* 0x000000ffff057224 */ /* 0x000fe400078e008e */
[----:B------:R-:W-:Y:S02]  /*cf10*/  IMAD.IADD R91, R2, 0x1, R93 ;  /* 0x00000001025b7824 */ /* 0x000fe400078e025d */
[----:B------:R-:W-:Y:S02]  /*cf20*/  IMAD R87, R4, 0x2, R34 ;  /* 0x0000000204577824 */ /* 0x000fe400078e0222 */
[----:B------:R-:W-:-:S02]  /*cf30*/  IMAD.MOV.U32 R4, RZ, RZ, R143 ;  /* 0x000000ffff047224 */ /* 0x000fc400078e008f */
        /* <DEDUP_REMOVED lines=13> */
[----:B------:R-:W-:Y:S04]  /*d010*/  LDSM.16.M88.4 R16, [R2+0x3c00] ;  /* 0x003c00000210783b */ /* 0x000fe80000000200 */
[----:B------:R-:W-:Y:S04]  /*d020*/  LDSM.16.M88.4 R12, [R102] ;  /* 0x00000000660c783b */ /* 0x000fe80000000200 */
[----:B------:R-:W-:Y:S04]  /*d030*/  LDSM.16.M88.4 R128, [R91+0x3000] ;  /* 0x003000005b80783b */ /* 0x000fe80000000200 */
[----:B-1----:R-:W1:Y:S04]  /*d040*/  LDSM.16.M88.4 R4, [R2+0x3000] ;  /* 0x003000000204783b */ /* 0x002e680000000200 */
[----:B------:R-:W4:Y:S04]  /*d050*/  LDSM.16.M88.4 R120, [R91+0x3400] ;  /* 0x003400005b78783b */ /* 0x000f280000000200 */
[----:B------:R-:W5:Y:S04]  /*d060*/  LDSM.16.M88.4 R28, [R91+0x3800] ;  /* 0x003800005b1c783b */ /* 0x000f680000000200 */
[----:B------:R-:W5:Y:S04]  /*d070*/  LDSM.16.M88.4 R24, [R91+0x3c00] ;  /* 0x003c00005b18783b */ /* 0x000f680000000200 */
[----:B------:R-:W-:Y:S01]  /*d080*/  LDSM.16.M88.4 R116, [R132+0x1000] ;  /* 0x001000008474783b */ /* 0x000fe20000000200 */
[C---:B--2---:R-:W-:Y:S03]  /*d090*/  HMMA.16816.F32 R112, R32.reuse, R108, RZ ;  /* 0x0000006c2070723c */ /* 0x044fe600000018ff */
[----:B------:R-:W2:Y:S04]  /*d0a0*/  LDSM.16.M88.4 R20, [R2+0x4000] ;  /* 0x004000000214783b */ /* 0x000ea80000000200 */
[----:B------:R-:W-:Y:S01]  /*d0b0*/  LDSM.16.M88.4 R124, [R2+0x4800] ;  /* 0x00480000027c783b */ /* 0x000fe20000000200 */
[C---:B---3--:R-:W-:Y:S03]  /*d0c0*/  HMMA.16816.F32 R104, R32.reuse, R96, RZ ;  /* 0x000000602068723c */ /* 0x048fe600000018ff */
[----:B------:R-:W-:Y:S04]  /*d0d0*/  LDSM.16.M88.4 R160, [R2+0x5000] ;  /* 0x0050000002a0783b */ /* 0x000fe80000000200 */
[----:B------:R-:W0:Y:S01]  /*d0e0*/  LDGDEPBAR ;  /* 0x00000000000079af */ /* 0x000e220000000000 */
[C---:B------:R-:W-:Y:S08]  /*d0f0*/  HMMA.16816.F32 R108, R32.reuse, R110, RZ ;  /* 0x0000006e206c723c */ /* 0x040ff000000018ff */
[C---:B-1----:R-:W-:Y:S08]  /*d100*/  HMMA.16816.F32 R8, R32.reuse, R4, RZ ;  /* 0x000000042008723c */ /* 0x042ff000000018ff */
        /* <DEDUP_REMOVED lines=8> */
[C---:B----4-:R-:W-:Y:S08]  /*d190*/  HMMA.16816.F32 R112, R12.reuse, R120, R112 ;  /* 0x000000780c70723c */ /* 0x050ff00000001870 */
[C---:B------:R-:W-:Y:S01]  /*d1a0*/  HMMA.16816.F32 R108, R12.reuse, R122, R108 ;  /* 0x0000007a0c6c723c */ /* 0x040fe2000000186c */
[----:B------:R-:W3:Y:S07]  /*d1b0*/  LDSM.16.M88.4 R120, [R2+0x4c00] ;  /* 0x004c00000278783b */ /* 0x000eee0000000200 */
[C---:B-----5:R-:W-:Y:S08]  /*d1c0*/  HMMA.16816.F32 R104, R12.reuse, R28, R104 ;  /* 0x0000001c0c68723c */ /* 0x060ff00000001868 */
[C---:B------:R-:W-:Y:S01]  /*d1d0*/  HMMA.16816.F32 R96, R12.reuse, R30, R96 ;  /* 0x0000001e0c60723c */ /* 0x040fe20000001860 */
[----:B------:R-:W-:Y:S07]  /*d1e0*/  LDSM.16.M88.4 R28, [R91+0x4000] ;  /* 0x004000005b1c783b */ /* 0x000fee0000000200 */
[C---:B------:R-:W-:Y:S08]  /*d1f0*/  HMMA.16816.F32 R92, R12.reuse, R24, R92 ;  /* 0x000000180c5c723c */ /* 0x040ff0000000185c */
[----:B------:R-:W-:Y:S01]  /*d200*/  HMMA.16816.F32 R32, R12, R26, R32 ;  /* 0x0000001a0c20723c */ /* 0x000fe20000001820 */
[----:B------:R-:W4:Y:S04]  /*d210*/  LDSM.16.M88.4 R12, [R102+0x1000] ;  /* 0x00100000660c783b */ /* 0x000f280000000200 */
[----:B------:R-:W5:Y:S03]  /*d220*/  LDSM.16.M88.4 R24, [R91+0x4400] ;  /* 0x004400005b18783b */ /* 0x000f660000000200 */
        /* <DEDUP_REMOVED lines=11> */
[----:B------:R-:W3:Y:S04]  /*d2e0*/  LDSM.16.M88.4 R120, [R2+0x5800] ;  /* 0x005800000278783b */ /* 0x000ee80000000200 */
[----:B------:R2:W3:Y:S03]  /*d2f0*/  LDSM.16.M88.4 R116, [R2+0x5c00] ;  /* 0x005c00000274783b */ /* 0x0004e60000000200 */
[C---:B----4-:R-:W-:Y:S08]  /*d300*/  HMMA.16816.F32 R8, R12.reuse, R28, R8 ;  /* 0x0000001c0c08723c */ /* 0x050ff00000001808 */
[C---:B------:R-:W-:Y:S01]  /*d310*/  HMMA.16816.F32 R4, R12.reuse, R30, R4 ;  /* 0x0000001e0c04723c */ /* 0x040fe20000001804 */
[----:B------:R-:W-:Y:S07]  /*d320*/  LDSM.16.M88.4 R28, [R102+0x2000] ;  /* 0x00200000661c783b */ /* 0x000fee0000000200 */
[----:B-----5:R-:W-:Y:S03]  /*d330*/  HMMA.16816.F32 R112, R12, R24, R112 ;  /* 0x000000180c70723c */ /* 0x020fe60000001870 */
[----:B--2---:R-:W-:-:S05]  /*d340*/  VIADD R2, R90, 0xfffffffe ;  /* 0xfffffffe5a027836 */ /* 0x004fca0000000000 */
[----:B------:R-:W-:Y:S01]  /*d350*/  HMMA.16816.F32 R108, R12, R26, R108 ;  /* 0x0000001a0c6c723c */ /* 0x000fe2000000186c */
[----:B------:R-:W2:Y:S02]  /*d360*/  LDSM.16.M88.4 R24, [R91+0x5000] ;  /* 0x005000005b18783b */ /* 0x000ea40000000200 */
[----:B------:R-:W-:-:S05]  /*d370*/  ISETP.GT.AND P1, PT, R2, R139, PT ;  /* 0x0000008b0200720c */ /* 0x000fca0003f24270 */
[C---:B------:R-:W-:Y:S08]  /*d380*/  HMMA.16816.F32 R104, R12.reuse, R20, R104 ;  /* 0x000000140c68723c */ /* 0x040ff00000001868 */
[C---:B------:R-:W-:Y:S01]  /*d390*/  HMMA.16816.F32 R96, R12.reuse, R22, R96 ;  /* 0x000000160c60723c */ /* 0x040fe20000001860 */
[----:B------:R-:W4:Y:S07]  /*d3a0*/  LDSM.16.M88.4 R20, [R91+0x5400] ;  /* 0x005400005b14783b */ /* 0x000f2e0000000200 */
[C---:B-1----:R-:W-:Y:S08]  /*d3b0*/  HMMA.16816.F32 R92, R12.reuse, R16, R92 ;  /* 0x000000100c5c723c */ /* 0x042ff0000000185c */
[----:B------:R-:W-:Y:S01]  /*d3c0*/  HMMA.16816.F32 R32, R12, R18, R32 ;  /* 0x000000120c20723c */ /* 0x000fe20000001820 */
[----:B------:R-:W1:Y:S04]  /*d3d0*/  LDSM.16.M88.4 R16, [R91+0x5800] ;  /* 0x005800005b10783b */ /* 0x000e680000000200 */
[----:B------:R-:W5:Y:S03]  /*d3e0*/  LDSM.16.M88.4 R12, [R91+0x5c00] ;  /* 0x005c00005b0c783b */ /* 0x000f660000000200 */
[----:B------:R-:W-:-:S04]  /*d3f0*/  DEPBAR.LE SB0, 0x0 ;  /* 0x000080000000791a */ /* 0x000fc80000000000 */
[C---:B------:R-:W-:Y:S08]  /*d400*/  HMMA.16816.F32 R8, R128.reuse, R160, R8 ;  /* 0x000000a08008723c */ /* 0x040ff00000001808 */
[C---:B------:R-:W-:Y:S08]  /*d410*/  HMMA.16816.F32 R4, R128.reuse, R162, R4 ;  /* 0x000000a28004723c */ /* 0x040ff00000001804 */
[C---:B------:R-:W-:Y:S08]  /*d420*/  HMMA.16816.F32 R112, R128.reuse, R124, R112 ;  /* 0x0000007c8070723c */ /* 0x040ff00000001870 */
[C---:B------:R-:W-:Y:S08]  /*d430*/  HMMA.16816.F32 R108, R128.reuse, R126, R108 ;  /* 0x0000007e806c723c */ /* 0x040ff0000000186c */
[C---:B---3--:R-:W-:Y:S08]  /*d440*/  HMMA.16816.F32 R104, R128.reuse, R120, R104 ;  /* 0x000000788068723c */ /* 0x048ff00000001868 */
[C---:B------:R-:W-:Y:S08]  /*d450*/  HMMA.16816.F32 R96, R128.reuse, R122, R96 ;  /* 0x0000007a8060723c */ /* 0x040ff00000001860 */
[C---:B------:R-:W-:Y:S08]  /*d460*/  HMMA.16816.F32 R92, R128.reuse, R116, R92 ;  /* 0x00000074805c723c */ /* 0x040ff0000000185c */
[----:B------:R-:W-:Y:S08]  /*d470*/  HMMA.16816.F32 R32, R128, R118, R32 ;  /* 0x000000768020723c */ /* 0x000ff00000001820 */
[C---:B--2---:R-:W-:Y:S08]  /*d480*/  HMMA.16816.F32 R8, R28.reuse, R24, R8 ;  /* 0x000000181c08723c */ /* 0x044ff00000001808 */
[C---:B------:R-:W-:Y:S08]  /*d490*/  HMMA.16816.F32 R4, R28.reuse, R26, R4 ;  /* 0x0000001a1c04723c */ /* 0x040ff00000001804 */
[C---:B----4-:R-:W-:Y:S08]  /*d4a0*/  HMMA.16816.F32 R112, R28.reuse, R20, R112 ;  /* 0x000000141c70723c */ /* 0x050ff00000001870 */
[C---:B------:R-:W-:Y:S08]  /*d4b0*/  HMMA.16816.F32 R108, R28.reuse, R22, R108 ;  /* 0x000000161c6c723c */ /* 0x040ff0000000186c */
[C---:B-1----:R-:W-:Y:S08]  /*d4c0*/  HMMA.16816.F32 R104, R28.reuse, R16, R104 ;  /* 0x000000101c68723c */ /* 0x042ff00000001868 */
[C---:B------:R-:W-:Y:S08]  /*d4d0*/  HMMA.16816.F32 R96, R28.reuse, R18, R96 ;  /* 0x000000121c60723c */ /* 0x040ff00000001860 */
[C---:B-----5:R-:W-:Y:S08]  /*d4e0*/  HMMA.16816.F32 R92, R28.reuse, R12, R92 ;  /* 0x0000000c1c5c723c */ /* 0x060ff0000000185c */
[----:B------:R-:W-:Y:S01]  /*d4f0*/  HMMA.16816.F32 R32, R28, R14, R32 ;  /* 0x0000000e1c20723c */ /* 0x000fe20000001820 */
[----:B------:R-:W-:Y:S07]  /*d500*/  BAR.SYNC.DEFER_BLOCKING 0x0 ;  /* 0x0000000000007b1d */ /* 0x000fee0000010000 */
[----:B------:R-:W-:-:S12]  /*d510*/  @!P1 BRA `(.L_x_11165) ;  /* 0x0000000400689947 */ /* 0x000fd80003800000 */
[----:B------:R-:W-:Y:S04]  /*d520*/  BSSY.RECONVERGENT B0, `(.L_x_11166) ;  /* 0x000004b000007945 */ /* 0x000fe80003800200 */
[----:B------:R-:W-:Y:S05]  /*d530*/  @!P0 BRA `(.L_x_11167) ;  /* 0x0000000400048947 */ /* 0x000fea0003800000 */
[----:B------:R-:W2:Y:S01]  /*d540*/  LD.E R20, desc[UR4][R84.64+0x170] ;  /* 0x0001700454147980 */ /* 0x000ea2000c101900 */
[----:B------:R-:W-:-:S05]  /*d550*/  SHF.L.U32 R18, R90, 0x6, RZ ;  /* 0x000000065a127819 */ /* 0x000fca00000006ff */
[C---:B------:R-:W-:Y:S02]  /*d560*/  VIADD R13, R18.reuse, 0xffffff80 ;  /* 0xffffff80120d7836 */ /* 0x040fe40000000000 */
[----:B------:R-:W-:-:S03]  /*d570*/  VIADD R18, R18, 0xffffff40 ;  /* 0xffffff4012127836 */ /* 0x000fc60000000000 */
[----:B------:R-:W-:Y:S02]  /*d580*/  IABS R12, R13 ;  /* 0x0000000d000c7213 */ /* 0x000fe40000000000 */
[----:B------:R-:W-:Y:S02]  /*d590*/  IABS R14, R18 ;  /* 0x00000012000e7213 */ /* 0x000fe40000000000 */
[-C--:B--2---:R-:W-:Y:S02]  /*d5a0*/  IABS R16, R20.reuse ;  /* 0x0000001400107213 */ /* 0x084fe40000000000 */
[-C--:B------:R-:W-:Y:S02]  /*d5b0*/  IABS R15, R20.reuse ;  /* 0x00000014000f7213 */ /* 0x080fe40000000000 */
[----:B------:R-:W1:Y:S01]  /*d5c0*/  I2F.RP R22, R16 ;  /* 0x0000001000167306 */ /* 0x000e620000209400 */
[-C--:B------:R-:W-:Y:S02]  /*d5d0*/  LOP3.LUT R18, R18, R20.reuse, RZ, 0x3c, !PT ;  /* 0x0000001412127212 */ /* 0x080fe400078e3cff */
[----:B------:R-:W-:Y:S01]  /*d5e0*/  IMAD.MOV R15, RZ, RZ, -R15 ;  /* 0x000000ffff0f7224 */ /* 0x000fe200078e0a0f */
[----:B------:R-:W-:-:S02]  /*d5f0*/  LOP3.LUT R13, R13, R20, RZ, 0x3c, !PT ;  /* 0x000000140d0d7212 */ /* 0x000fc400078e3cff */
        /* <DEDUP_REMOVED lines=21> */
[----:B------:R-:W-:-:S02]  /*d750*/  ISETP.GE.U32.AND P6, PT, R12, R16, PT ;  /* 0x000000100c00720c */ /* 0x000fc40003fc6070 */
[----:B------:R-:W-:-:S05]  /*d760*/  LOP3.LUT R14, RZ, R20, RZ, 0x33, !PT ;  /* 0x00000014ff0e7212 */ /* 0x000fca00078e33ff */
        /* <DEDUP_REMOVED lines=30> */
.L_x_11167:
        /* <DEDUP_REMOVED lines=8> */
.L_x_11168:
[----:B------:R-:W-:Y:S05]  /*d9d0*/  BSYNC.RECONVERGENT B0 ;  /* 0x0000000000007941 */ /* 0x000fea0003800200 */
.L_x_11166:
        /* <DEDUP_REMOVED lines=14> */
.L_x_11165:
[----:B------:R-:W-:Y:S05]  /*dac0*/  BSYNC.RECONVERGENT B1 ;  /* 0x0000000000017941 */ /* 0x000fea0003800200 */
.L_x_11164:
[----:B-1----:R-:W2:Y:S01]  /*dad0*/  LD.E R87, desc[UR4][R84.64+0xdc] ;  /* 0x0000dc0454577980 */ /* 0x002ea2000c101900 */
[C---:B------:R-:W-:Y:S02]  /*dae0*/  IMAD R13, R90.reuse, 0x40, R101 ;  /* 0x000000405a0d7824 */ /* 0x040fe400078e0265 */
[----:B------:R-:W-:Y:S01]  /*daf0*/  @P1 VIADD R90, R90, 0xfffffffd ;  /* 0xfffffffd5a5a1836 */ /* 0x000fe20000000000 */
[----:B------:R-:W-:Y:S01]  /*db00*/  LDSM.16.MT88.4 R16, [R0+0x7000] ;  /* 0x007000000010783b */ /* 0x000fe20000004200 */
[C---:B------:R-:W-:Y:S02]  /*db10*/  VIADD R12, R13.reuse, 0xffffff80 ;  /* 0xffffff800d0c7836 */ /* 0x040fe40000000000 */
[C---:B------:R-:W-:Y:S01]  /*db20*/  VIADD R14, R13.reuse, 0xffffff81 ;  /* 0xffffff810d0e7836 */ /* 0x040fe20000000000 */
[----:B------:R-:W-:Y:S01]  /*db30*/  LDSM.16.MT88.4 R24, [R0+0x6400] ;  /* 0x006400000018783b */ /* 0x000fe20000004200 */
[----:B------:R-:W-:Y:S01]  /*db40*/  VIADD R15, R13, 0xffffff88 ;  /* 0xffffff880d0f7836 */ /* 0x000fe20000000000 */
[----:B------:R-:W-:-:S02]  /*db50*/  ISETP.GE.AND P0, PT, R12, R156, PT ;  /* 0x0000009c0c00720c */ /* 0x000fc40003f06270 */
[----:B------:R-:W-:Y:S02]  /*db60*/  ISETP.GE.AND P6, PT, R12, R155, PT ;  /* 0x0000009b0c00720c */ /* 0x000fe40003fc6270 */
[----:B------:R-:W-:Y:S02]  /*db70*/  FSEL R8, R8, -INF , P0 ;  /* 0xff80000008087808 */ /* 0x000fe40000000000 */
[----:B------:R-:W-:Y:S02]  /*db80*/  ISETP.GE.AND P2, PT, R12, R154, PT ;  /* 0x0000009a0c00720c */ /* 0x000fe40003f46270 */
[----:B------:R-:W-:Y:S02]  /*db90*/  ISETP.GE.AND P3, PT, R14, R156, PT ;  /* 0x0000009c0e00720c */ /* 0x000fe40003f66270 */
[----:B------:R-:W-:Y:S02]  /*dba0*/  ISETP.GE.AND P4, PT, R12, R149, PT ;  /* 0x000000950c00720c */ /* 0x000fe40003f86270 */
[----:B------:R-:W-:-:S02]  /*dbb0*/  FSEL R12, R8, -INF , !P6 ;  /* 0xff800000080c7808 */ /* 0x000fc40007000000 */
[----:B------:R-:W-:Y:S02]  /*dbc0*/  ISETP.GE.AND P5, PT, R14, R155, PT ;  /* 0x0000009b0e00720c */ /* 0x000fe40003fa6270 */
        /* <DEDUP_REMOVED lines=21> */
[----:B------:R-:W-:Y:S01]  /*dd20*/  ISETP.GE.AND P4, PT, R14, R149, PT ;  /* 0x000000950e00720c */ /* 0x000fe20003f86270 */
[----:B------:R-:W-:Y:S01]  /*dd30*/  VIADD R14, R13, 0xffffff91 ;  /* 0xffffff910d0e7836 */ /* 0x000fe20000000000 */
[----:B------:R-:W-:Y:S02]  /*dd40*/  FSEL R11, R5, -INF , P0 ;  /* 0xff800000050b7808 */ /* 0x000fe40000000000 */
[----:B------:R-:W-:Y:S02]  /*dd50*/  FSEL R5, R6, -INF , !P5 ;  /* 0xff80000006057808 */ /* 0x000fe40006800000 */
[----:B------:R-:W-:-:S02]  /*dd60*/  ISETP.GE.AND P5, PT, R15, R155, PT ;  /* 0x0000009b0f00720c */ /* 0x000fc40003fa6270 */
[----:B------:R-:W-:Y:S01]  /*dd70*/  FSEL R6, R7, -INF , P2 ;  /* 0xff80000007067808 */ /* 0x000fe20001000000 */
[----:B------:R-:W-:Y:S01]  /*dd80*/  VIADD R7, R13, 0xffffff98 ;  /* 0xffffff980d077836 */ /* 0x000fe20000000000 */
[----:B------:R-:W-:Y:S02]  /*dd90*/  FSEL R22, R112, -INF , P3 ;  /* 0xff80000070167808 */ /* 0x000fe40001800000 */
[----:B------:R-:W-:Y:S02]  /*dda0*/  ISETP.GE.AND P0, PT, R15, R154, PT ;  /* 0x0000009a0f00720c */ /* 0x000fe40003f06270 */
[----:B------:R-:W-:Y:S02]  /*ddb0*/  ISETP.GE.AND P2, PT, R14, R156, PT ;  /* 0x0000009c0e00720c */ /* 0x000fe40003f46270 */
[----:B------:R-:W-:Y:S02]  /*ddc0*/  FSEL R6, R6, -INF , !P4 ;  /* 0xff80000006067808 */ /* 0x000fe40006000000 */
[----:B------:R-:W-:-:S02]  /*ddd0*/  FSEL R22, R22, -INF , !P5 ;  /* 0xff80000016167808 */ /* 0x000fc40006800000 */
[C---:B------:R-:W-:Y:S02]  /*dde0*/  ISETP.GE.AND P4, PT, R14.reuse, R155, PT ;  /* 0x0000009b0e00720c */ /* 0x040fe40003f86270 */
[C---:B------:R-:W-:Y:S02]  /*ddf0*/  ISETP.GE.AND P3, PT, R14.reuse, R154, PT ;  /* 0x0000009a0e00720c */ /* 0x040fe40003f66270 */
[-C--:B------:R-:W-:Y:S01]  /*de00*/  ISETP.GE.AND P5, PT, R14, R149.reuse, PT ;  /* 0x000000950e00720c */ /* 0x080fe20003fa6270 */
[----:B------:R-:W-:Y:S01]  /*de10*/  VIADD R14, R13, 0xffffff99 ;  /* 0xffffff990d0e7836 */ /* 0x000fe20000000000 */
[----:B------:R-:W-:Y:S02]  /*de20*/  FSEL R11, R11, -INF , !P6 ;  /* 0xff8000000b0b7808 */ /* 0x000fe40007000000 */
        /* <DEDUP_REMOVED lines=15> */
[----:B------:R-:W-:Y:S02]  /*df20*/  FSEL R110, R110, -INF , P2 ;  /* 0xff8000006e6e7808 */ /* 0x000fe40001000000 */
[----:B------:R-:W-:Y:S02]  /*df30*/  FSEL R20, R109, -INF , P3 ;  /* 0xff8000006d147808 */ /* 0x000fe40001800000 */
[----:B------:R-:W-:Y:S02]  /*df40*/  FSEL R21, R21, -INF , !P6 ;  /* 0xff80000015157808 */ /* 0x000fe40007000000 */
        /* <DEDUP_REMOVED lines=44> */
[----:B------:R-:W-:Y:S01]  /*e210*/  FSEL R121, R97, -INF , !P4 ;  /* 0xff80000061797808 */ /* 0x000fe20006000000 */
[----:B------:R-:W-:Y:S01]  /*e220*/  VIADD R97, R0, 0x6020 ;  /* 0x0000602000617836 */ /* 0x000fe20000000000 */
[C---:B------:R-:W-:Y:S02]  /*e230*/  ISETP.GE.AND P6, PT, R7.reuse, R155, PT ;  /* 0x0000009b0700720c */ /* 0x040fe40003fc6270 */
[----:B------:R-:W-:Y:S01]  /*e240*/  ISETP.GE.AND P4, PT, R7, R149, PT ;  /* 0x000000950700720c */ /* 0x000fe20003f86270 */
[C---:B------:R-:W-:Y:S01]  /*e250*/  VIADD R7, R13.reuse, 0xffffffb8 ;  /* 0xffffffb80d077836 */ /* 0x040fe20000000000 */
[----:B------:R-:W-:Y:S01]  /*e260*/  FSEL R92, R92, -INF , P0 ;  /* 0xff8000005c5c7808 */ /* 0x000fe20000000000 */
[----:B------:R-:W-:Y:S01]  /*e270*/  VIADD R13, R13, 0xffffffb9 ;  /* 0xffffffb90d0d7836 */ /* 0x000fe20000000000 */
        /* <DEDUP_REMOVED lines=8> */
[----:B------:R-:W-:Y:S02]  /*e300*/  FMNMX3.FTZ R14, R14, R9, R11, !PT ;  /* 0x000000090e0e7276 */ /* 0x000fe4000781000b */
[----:B------:R-:W-:Y:S02]  /*e310*/  FSEL R95, R95, -INF , P0 ;  /* 0xff8000005f5f7808 */ /* 0x000fe40000000000 */
[----:B------:R-:W-:Y:S02]  /*e320*/  FSEL R32, R32, -INF , P6 ;  /* 0xff80000020207808 */ /* 0x000fe40003000000 */
[----:B------:R-:W-:Y:S02]  /*e330*/  FSEL R106, R93, -INF , !P2 ;  /* 0xff8000005d6a7808 */ /* 0x000fe40005000000 */
[C---:B------:R-:W-:Y:S02]  /*e340*/  ISETP.GE.AND P0, PT, R7.reuse, R155, PT ;  /* 0x0000009b0700720c */ /* 0x040fe40003f06270 */
[----:B------:R-:W-:-:S02]  /*e350*/  ISETP.GE.AND P6, PT, R7, R154, PT ;  /* 0x0000009a0700720c */ /* 0x000fc40003fc6270 */
[----:B------:R-:W-:Y:S02]  /*e360*/  ISETP.GE.AND P2, PT, R7, R149, PT ;  /* 0x000000950700720c */ /* 0x000fe40003f46270 */
[----:B------:R-:W-:Y:S02]  /*e370*/  FMNMX3.FTZ R7, R14, R22, R23, !PT ;  /* 0x000000160e077276 */ /* 0x000fe40007810017 */
[----:B------:R-:W-:Y:S02]  /*e380*/  FSEL R105, R32, -INF , !P0 ;  /* 0xff80000020697808 */ /* 0x000fe40004000000 */
[----:B------:R-:W-:Y:S02]  /*e390*/  FMNMX3.FTZ R7, R7, R21, R20, !PT ;  /* 0x0000001507077276 */ /* 0x000fe40007810014 */
[----:B------:R-:W-:Y:S02]  /*e3a0*/  ISETP.GE.AND P0, PT, R13, R156, PT ;  /* 0x0000009c0d00720c */ /* 0x000fe40003f06270 */
[----:B------:R-:W-:-:S02]  /*e3b0*/  FMNMX3.FTZ R14, R3, R8, R4, !PT ;  /* 0x00000008030e7276 */ /* 0x000fc40007810004 */
[----:B------:R-:W-:Y:S02]  /*e3c0*/  FMNMX3.FTZ R7, R7, R125, R124, !PT ;  /* 0x0000007d07077276 */ /* 0x000fe4000781007c */
[----:B------:R-:W-:Y:S02]  /*e3d0*/  FSEL R34, R34, -INF , P6 ;  /* 0xff80000022227808 */ /* 0x000fe40003000000 */
[----:B------:R-:W-:Y:S02]  /*e3e0*/  ISETP.GE.AND P6, PT, R13, R155, PT ;  /* 0x0000009b0d00720c */ /* 0x000fe40003fc6270 */
[----:B------:R-:W-:Y:S02]  /*e3f0*/  FMNMX3.FTZ R14, R14, R5, R6, !PT ;  /* 0x000000050e0e7276 */ /* 0x000fe40007810006 */
[----:B------:R-:W-:Y:S02]  /*e400*/  FSEL R33, R33, -INF , P0 ;  /* 0xff80000021217808 */ /* 0x000fe40000000000 */
[----:B------:R-:W-:-:S02]  /*e410*/  FMNMX3.FTZ R7, R7, R123, R121, !PT ;  /* 0x0000007b07077276 */ /* 0x000fc40007810079 */
[----:B------:R-:W-:Y:S02]  /*e420*/  FMNMX3.FTZ R14, R14, R116, R115, !PT ;  /* 0x000000740e0e7276 */ /* 0x000fe40007810073 */
[----:B------:R-:W-:Y:S02]  /*e430*/  FSEL R107, R33, -INF , !P6 ;  /* 0xff800000216b7808 */ /* 0x000fe40007000000 */
[----:B------:R-:W-:Y:S02]  /*e440*/  FMNMX3.FTZ R7, R7, R109, R106, !PT ;  /* 0x0000006d07077276 */ /* 0x000fe4000781006a */
[C---:B------:R-:W-:Y:S02]  /*e450*/  ISETP.GE.AND P0, PT, R13.reuse, R154, PT ;  /* 0x0000009a0d00720c */ /* 0x040fe40003f06270 */
[----:B------:R-:W-:Y:S02]  /*e460*/  ISETP.GE.AND P6, PT, R13, R149, PT ;  /* 0x000000950d00720c */ /* 0x000fe40003fc6270 */
[----:B------:R-:W-:-:S02]  /*e470*/  FMNMX3.FTZ R13, R14, R114, R117, !PT ;  /* 0x000000720e0d7276 */ /* 0x000fc40007810075 */
[----:B------:R-:W-:Y:S02]  /*e480*/  FMNMX3.FTZ R7, R7, R105, R107, !PT ;  /* 0x0000006907077276 */ /* 0x000fe4000781006b */
[----:B------:R-:W-:Y:S02]  /*e490*/  FSEL R122, R99, -INF , !P5 ;  /* 0xff800000637a7808 */ /* 0x000fe40006800000 */
[----:B------:R-:W-:Y:S01]  /*e4a0*/  FMNMX3.FTZ R13, R13, R120, R119, !PT ;  /* 0x000000780d0d7276 */ /* 0x000fe20007810077 */
[----:B------:R-:W1:Y:S01]  /*e4b0*/  SHFL.BFLY PT, R15, R7, 0x2, 0x1f ;  /* 0x0c401f00070f7f89 */ /* 0x000e6200000e0000 */
[----:B------:R-:W-:Y:S02]  /*e4c0*/  FSEL R35, R35, -INF , P0 ;  /* 0xff80000023237808 */ /* 0x000fe40000000000 */
[----:B------:R-:W-:Y:S02]  /*e4d0*/  FSEL R104, R94, -INF , !P4 ;  /* 0xff8000005e687808 */ /* 0x000fe40006000000 */
[----:B------:R-:W-:-:S02]  /*e4e0*/  FSEL R103, R95, -INF , !P3 ;  /* 0xff8000005f677808 */ /* 0x000fc40005800000 */
[----:B------:R-:W-:Y:S02]  /*e4f0*/  FMNMX3.FTZ R13, R13, R118, R122, !PT ;  /* 0x000000760d0d7276 */ /* 0x000fe4000781007a */
[----:B------:R-:W-:Y:S02]  /*e500*/  FSEL R102, R34, -INF , !P2 ;  /* 0xff80000022667808 */ /* 0x000fe40005000000 */
[----:B------:R-:W-:Y:S02]  /*e510*/  FSEL R99, R35, -INF , !P6 ;  /* 0xff80000023637808 */ /* 0x000fe40007000000 */
[----:B------:R-:W-:-:S04]  /*e520*/  FMNMX3.FTZ R13, R13, R104, R103, !PT ;  /* 0x000000680d0d7276 */ /* 0x000fc80007810067 */
[----:B------:R-:W-:-:S05]  /*e530*/  FMNMX3.FTZ R14, R13, R102, R99, !PT ;  /* 0x000000660d0e7276 */ /* 0x000fca0007810063 */
[----:B------:R-:W3:Y:S01]  /*e540*/  SHFL.BFLY PT, R13, R14, 0x2, 0x1f ;  /* 0x0c401f000e0d7f89 */ /* 0x000ee200000e0000 */
[----:B-1----:R-:W-:-:S05]  /*e550*/  FMNMX.FTZ R7, R7, R15, !PT ;  /* 0x0000000f07077209 */ /* 0x002fca0007810000 */
[----:B------:R-:W1:Y:S01]  /*e560*/  SHFL.BFLY PT, R33, R7, 0x1, 0x1f ;  /* 0x0c201f0007217f89 */ /* 0x000e6200000e0000 */
[----:B---3--:R-:W-:-:S05]  /*e570*/  FMNMX.FTZ R13, R14, R13, !PT ;  /* 0x0000000d0e0d7209 */ /* 0x008fca0007810000 */
[----:B------:R-:W3:Y:S01]  /*e580*/  SHFL.BFLY PT, R32, R13, 0x1, 0x1f ;  /* 0x0c201f000d207f89 */ /* 0x000ee200000e0000 */
[----:B-1----:R-:W-:Y:S02]  /*e590*/  FMNMX.FTZ R33, R7, R33, !PT ;  /* 0x0000002107217209 */ /* 0x002fe40007810000 */
[----:B------:R-:W1:Y:S02]  /*e5a0*/  S2R R7, SR_TID.X ;  /* 0x0000000000077919 */ /* 0x000e640000002100 */
[----:B------:R-:W-:Y:S01]  /*e5b0*/  FSETP.NEU.FTZ.AND P2, PT, R33, -INF , PT ;  /* 0xff8000002100780b */ /* 0x000fe20003f5d000 */
[----:B--2---:R-:W-:-:S05]  /*e5c0*/  FMUL.FTZ R108, R87, R33 ;  /* 0x00000021576c7220 */ /* 0x004fca0000410000 */
        /* <DEDUP_REMOVED lines=8> */
[----:B---3--:R-:W-:Y:S01]  /*e650*/  FMNMX.FTZ R32, R13, R32, !PT ;  /* 0x000000200d207209 */ /* 0x008fe20007810000 */
        /* <DEDUP_REMOVED lines=77> */
[-C--:B------:R-:W-:Y:S01]  /*eb30*/  FMUL.FTZ R63, R63, R95.reuse ;  /* 0x0000005f3f3f7220 */ /* 0x080fe20000410000 */
[-C--:B------:R-:W-:Y:S01]  /*eb40*/  FMUL.FTZ R36, R36, R96.reuse ;  /* 0x0000006024247220 */ /* 0x080fe20000410000 */
[C---:B---3--:R-:W-:Y:S03]  /*eb50*/  HMMA.16816.F32 R72, R4.reuse, R8, R72 ;  /* 0x000000080448723c */ /* 0x048fe60000001848 */
        /* <DEDUP_REMOVED lines=15> */
[C---:B------:R-:W-:Y:S03]  /*ec50*/  HMMA.16816.F32 R64, R4.reuse, R16, R64 ;  /* 0x000000100440723c */ /* 0x040fe60000001840 */
        /* <DEDUP_REMOVED lines=14> */
[C---:B-1----:R-:W-:Y:S03]  /*ed40*/  HMMA.16816.F32 R44, R4.reuse, R28, R44 ;  /* 0x0000001c042c723c */ /* 0x042fe6000000182c */
[----:B------:R-:W-:Y:S01]  /*ed50*/  FADD.FTZ R93, R34, R93 ;  /* 0x0000005d225d7221 */ /* 0x000fe20000010000 */
[----:B------:R-:W1:Y:S01]  /*ed60*/  MUFU.EX2 R117, R117 ;  /* 0x0000007500757308 */ /* 0x000e620000000800 */
[----:B------:R-:W-:Y:S01]  /*ed70*/  FADD.FTZ R91, R91, R94 ;  /* 0x0000005e5b5b7221 */ /* 0x000fe20000010000 */
[----:B------:R-:W-:Y:S02]  /*ed80*/  IMAD.MOV.U32 R92, RZ, RZ, R2 ;  /* 0x000000ffff5c7224 */ /* 0x000fe400078e0002 */
[----:B------:R-:W-:Y:S01]  /*ed90*/  FADD.FTZ R86, R86, R93 ;  /* 0x0000005d56567221 */ /* 0x000fe20000010000 */
[----:B------:R-:W-:Y:S01]  /*eda0*/  MUFU.EX2 R122, R122 ;  /* 0x0000007a007a7308 */ /* 0x000fe20000000800 */
[----:B------:R-:W-:Y:S01]  /*edb0*/  FADD.FTZ R91, R35, R91 ;  /* 0x0000005b235b7221 */ /* 0x000fe20000010000 */
[----:B--2---:R-:W-:Y:S03]  /*edc0*/  HMMA.16816.F32 R56, R4, R12, R56 ;  /* 0x0000000c0438723c */ /* 0x004fe60000001838 */
[----:B------:R-:W-:Y:S01]  /*edd0*/  FADD.FTZ R86, R3, R86 ;  /* 0x0000005603567221 */ /* 0x000fe20000010000 */
[----:B------:R-:W-:-:S02]  /*ede0*/  IMAD.MOV.U32 R3, RZ, RZ, R32 ;  /* 0x000000ffff037224 */ /* 0x000fc400078e0020 */
[----:B------:R-:W-:Y:S02]  /*edf0*/  @P1 IMAD.MOV.U32 R3, RZ, RZ, R32 ;  /* 0x000000ffff031224 */ /* 0x000fe400078e0020 */
[C---:B------:R-:W-:Y:S01]  /*ee00*/  HMMA.16816.F32 R52, R4.reuse, R14, R52 ;  /* 0x0000000e0434723c */ /* 0x040fe20000001834 */
[----:B------:R-:W2:Y:S07]  /*ee10*/  LDSM.16.MT88.4 R12, [R97+0x1400] ;  /* 0x00140000610c783b */ /* 0x000eae0000004200 */
[C---:B---3--:R-:W-:Y:S08]  /*ee20*/  HMMA.16816.F32 R36, R4.reuse, R8, R36 ;  /* 0x000000080424723c */ /* 0x048ff00000001824 */
[C---:B------:R-:W-:Y:S01]  /*ee30*/  HMMA.16816.F32 R40, R4.reuse, R10, R40 ;  /* 0x0000000a0428723c */ /* 0x040fe20000001828 */
[----:B------:R-:W3:Y:S07]  /*ee40*/  LDSM.16.MT88.4 R8, [R0+0x8400] ;  /* 0x008400000008783b */ /* 0x000eee0000004200 */
[----:B------:R-:W-:Y:S03]  /*ee50*/  HMMA.16816.F32 R48, R4, R30, R48 ;  /* 0x0000001e0430723c */ /* 0x000fe60000001830 */
        /* <DEDUP_REMOVED lines=12> */
[----:B-----5:R-:W-:Y:S03]  /*ef20*/  HMMA.16816.F32 R64, R4, R16, R64 ;  /* 0x000000100440723c */ /* 0x020fe60000001840 */
[----:B------:R-:W-:Y:S01]  /*ef30*/  FADD.FTZ R114, R114, R116 ;  /* 0x0000007472727221 */ /* 0x000fe20000010000 */
[----:B------:R-:W-:-:S03]  /*ef40*/  FADD.FTZ R112, R110, R112 ;  /* 0x000000706e707221 */ /* 0x000fc60000010000 */
[----:B------:R-:W-:Y:S01]  /*ef50*/  FADD.FTZ R114, R117, R114 ;  /* 0x0000007275727221 */ /* 0x000fe20000010000 */
[C---:B--2---:R-:W-:Y:S03]  /*ef60*/  HMMA.16816.F32 R56, R4.reuse, R12, R56 ;  /* 0x0000000c0438723c */ /* 0x044fe60000001838 */
[-CC-:B------:R-:W-:Y:S01]  /*ef70*/  FFMA.FTZ R12, R124, R87.reuse, -R108.reuse ;  /* 0x000000577c0c7223 */ /* 0x180fe2000001086c */
[-C--:B------:R-:W-:Y:S01]  /*ef80*/  FFMA.FTZ R13, R123, R87.reuse, -R108 ;  /* 0x000000577b0d7223 */ /* 0x080fe2000001086c */
[----:B------:R1:W-:Y:S04]  /*ef90*/  MUFU.EX2 R124, R125 ;  /* 0x0000007d007c7308 */ /* 0x0003e80000000800 */
[----:B------:R2:W5:Y:S01]  /*efa0*/  MUFU.EX2 R123, R12 ;  /* 0x0000000c007b7308 */ /* 0x0005620000000800 */
[C---:B------:R-:W-:Y:S01]  /*efb0*/  HMMA.16816.F32 R60, R4.reuse, R18, R60 ;  /* 0x00000012043c723c */ /* 0x040fe2000000183c */
[----:B------:R-:W5:Y:S07]  /*efc0*/  LDSM.16.MT88.4 R16, [R0+0x7800] ;  /* 0x007800000010783b */ /* 0x000f6e0000004200 */
[----:B---3--:R-:W-:Y:S03]  /*efd0*/  HMMA.16816.F32 R36, R4, R8, R36 ;  /* 0x000000080424723c */ /* 0x008fe60000001824 */
[-CC-:B-1----:R-:W-:Y:S01]  /*efe0*/  FFMA.FTZ R125, R120, R87.reuse, -R98.reuse ;  /* 0x00000057787d7223 */ /* 0x182fe20000010862 */
[-CC-:B------:R-:W-:Y:S01]  /*eff0*/  FFMA.FTZ R8, R119, R87.reuse, -R98.reuse ;  /* 0x0000005777087223 */ /* 0x180fe20000010862 */
[-C--:B------:R-:W-:Y:S01]  /*f000*/  FFMA.FTZ R119, R118, R87.reuse, -R98 ;  /* 0x0000005776777223 */ /* 0x080fe20000010862 */
[----:B--2---:R-:W-:-:S02]  /*f010*/  FFMA.FTZ R12, R121, R87, -R108 ;  /* 0x00000057790c7223 */ /* 0x004fc4000001086c */
[----:B------:R1:W-:Y:S01]  /*f020*/  MUFU.EX2 R118, R8 ;  /* 0x0000000800767308 */ /* 0x0003e20000000800 */
[C---:B------:R-:W-:Y:S03]  /*f030*/  HMMA.16816.F32 R52, R4.reuse, R14, R52 ;  /* 0x0000000e0434723c */ /* 0x040fe60000001834 */
[----:B------:R-:W-:Y:S04]  /*f040*/  MUFU.EX2 R121, R13 ;  /* 0x0000000d00797308 */ /* 0x000fe80000000800 */
[----:B------:R2:W-:Y:S01]  /*f050*/  MUFU.EX2 R120, R12 ;  /* 0x0000000c00787308 */ /* 0x0005e20000000800 */
[C---:B------:R-:W-:Y:S03]  /*f060*/  HMMA.16816.F32 R40, R4.reuse, R10, R40 ;  /* 0x0000000a0428723c */ /* 0x040fe60000001828 */
[----:B------:R-:W3:Y:S01]  /*f070*/  MUFU.EX2 R125, R125 ;  /* 0x0000007d007d7308 */ /* 0x000ee20000000800 */
[----:B-1----:R-:W-:Y:S03]  /*f080*/  LDSM.16.MT88.4 R8, [R0+0x8800] ;  /* 0x008800000008783b */ /* 0x002fe60000004200 */
[----:B------:R-:W1:Y:S01]  /*f090*/  MUFU.EX2 R119, R119 ;  /* 0x0000007700777308 */ /* 0x000e620000000800 */
        /* <DEDUP_REMOVED lines=8> */
[----:B------:R-:W-:Y:S03]  /*f120*/  HMMA.16816.F32 R48, R4, R30, R48 ;  /* 0x0000001e0430723c */ /* 0x000fe60000001830 */
        /* <DEDUP_REMOVED lines=10> */
[----:B------:R-:W-:Y:S03]  /*f1d0*/  HMMA.16816.F32 R64, R4, R16, R64 ;  /* 0x000000100440723c */ /* 0x000fe60000001840 */
[----:B------:R-:W-:Y:S01]  /*f1e0*/  FADD.FTZ R119, R119, R125 ;  /* 0x0000007d77777221 */ /* 0x000fe20000010000 */
[----:B------:R-:W-:-:S03]  /*f1f0*/  FADD.FTZ R121, R120, R121 ;  /* 0x0000007978797221 */ /* 0x000fc60000010000 */
[----:B------:R-:W-:Y:S01]  /*f200*/  FADD.FTZ R119, R122, R119 ;  /* 0x000000777a777221 */ /* 0x000fe20000010000 */
[C---:B------:R-:W-:Y:S01]  /*f210*/  HMMA.16816.F32 R60, R4.reuse, R18, R60 ;  /* 0x00000012043c723c */ /* 0x040fe2000000183c */
[----:B------:R-:W1:Y:S07]  /*f220*/  LDSM.16.MT88.4 R16, [R0+0x8c00] ;  /* 0x008c00000010783b */ /* 0x000e6e0000004200 */
[C---:B--2---:R-:W-:Y:S03]  /*f230*/  HMMA.16816.F32 R56, R4.reuse, R12, R56 ;  /* 0x0000000c0438723c */ /* 0x044fe60000001838 */
[-CC-:B------:R-:W-:Y:S01]  /*f240*/  FFMA.FTZ R12, R105, R87.reuse, -R108.reuse ;  /* 0x00000057690c7223 */ /* 0x180fe2000001086c */
[-CC-:B------:R-:W-:Y:S01]  /*f250*/  FFMA.FTZ R13, R106, R87.reuse, -R108.reuse ;  /* 0x000000576a0d7223 */ /* 0x180fe2000001086c */
[-C--:B------:R-:W-:Y:S01]  /*f260*/  FFMA.FTZ R108, R107, R87.reuse, -R108 ;  /* 0x000000576b6c7223 */ /* 0x080fe2000001086c */
[----:B------:R-:W-:Y:S04]  /*f270*/  MUFU.EX2 R106, R109 ;  /* 0x0000006d006a7308 */ /* 0x000fe80000000800 */
[----:B------:R2:W-:Y:S01]  /*f280*/  MUFU.EX2 R107, R12 ;  /* 0x0000000c006b7308 */ /* 0x0005e20000000800 */
[C---:B------:R-:W-:Y:S03]  /*f290*/  HMMA.16816.F32 R36, R4.reuse, R8, R36 ;  /* 0x000000080424723c */ /* 0x040fe60000001824 */
[-CC-:B------:R-:W-:Y:S01]  /*f2a0*/  FFMA.FTZ R8, R102, R87.reuse, -R98.reuse ;  /* 0x0000005766087223 */ /* 0x180fe20000010862 */
[----:B------:R-:W3:Y:S04]  /*f2b0*/  MUFU.EX2 R105, R13 ;  /* 0x0000000d00697308 */ /* 0x000ee80000000800 */
[C---:B------:R-:W-:Y:S03]  /*f2c0*/  HMMA.16816.F32 R80, R4.reuse, R24, R80 ;  /* 0x000000180450723c */ /* 0x040fe60000001850 */
[-CC-:B--2---:R-:W-:Y:S01]  /*f2d0*/  FFMA.FTZ R12, R103, R87.reuse, -R98.reuse ;  /* 0x00000057670c7223 */ /* 0x184fe20000010862 */
[----:B------:R-:W-:Y:S01]  /*f2e0*/  FFMA.FTZ R98, R99, R87, -R98 ;  /* 0x0000005763627223 */ /* 0x000fe20000010862 */
[----:B------:R-:W-:Y:S03]  /*f2f0*/  MUFU.EX2 R103, R104 ;  /* 0x0000006800677308 */ /* 0x000fe60000000800 */
        /* <DEDUP_REMOVED lines=14> */
[----:B------:R-:W-:Y:S03]  /*f3e0*/  HMMA.16816.F32 R48, R4, R30, R48 ;  /* 0x0000001e0430723c */ /* 0x000fe60000001830 */
        /* <DEDUP_REMOVED lines=10> */
[----:B-1----:R-:W-:Y:S03]  /*f490*/  HMMA.16816.F32 R36, R4, R16, R36 ;  /* 0x000000100424723c */ /* 0x002fe60000001824 */
[----:B------:R-:W-:Y:S01]  /*f4a0*/  FADD.FTZ R158, R0, R106 ;  /* 0x0000006a009e7221 */ /* 0x000fe20000010000 */
[----:B------:R-:W-:-:S04]  /*f4b0*/  FADD.FTZ R157, R98, R103 ;  /* 0x00000067629d7221 */ /* 0x000fc80000010000 */
        /* <DEDUP_REMOVED lines=14> */
.L_x_11160:
[----:B------:R-:W-:-:S07]  /*f5a0*/  IADD3 R90, PT, PT, R92, -0x1, RZ ;  /* 0xffffffff5c5a7810 */ /* 0x000fce0007ffe0ff */
.L_x_11169:
[----:B------:R-:W-:Y:S05]  /*f5b0*/  BSYNC B2 ;  /* 0x0000000000027941 */ /* 0x000fea0003800000 */
.L_x_11159:
        /* <DEDUP_REMOVED lines=8> */
[----:B------:R-:W-:Y:S01]  /*f640*/  VIADD R161, R90, 0x1 ;  /* 0x000000015aa17836 */ /* 0x000fe20000000000 */
[----:B------:R-:W-:Y:S02]  /*f650*/  ISETP.NE.AND.EX P3, PT, R153, RZ, PT, P3 ;  /* 0x000000ff9900720c */ /* 0x000fe40003f65330 */
[----:B------:R-:W-:Y:S02]  /*f660*/  MOV R0, R86 ;  /* 0x0000005600007202 */ /* 0x000fe40000000f00 */
[----:B------:R-:W-:-:S09]  /*f670*/  IADD3 R162, PT, PT, R162, 0x40, RZ ;  /* 0x00000040a2a27810 */ /* 0x000fd20007ffe0ff */
.L_x_11177:
        /* <DEDUP_REMOVED lines=78> */
.L_x_11172:
[----:B------:R-:W-:Y:S05]  /*fb60*/  BSYNC.RECONVERGENT B0 ;  /* 0x0000000000007941 */ /* 0x000fea0003800200 */
.L_x_11171:
[----:B------:R-:W1:Y:S01]  /*fb70*/  S2UR UR6, SR_CgaCtaId ;  /* 0x00000000000679c3 */ /* 0x000e620000008800 */
[C---:B------:R-:W-:Y:S01]  /*fb80*/  IMAD.SHL.U32 R5, R136.reuse, 0x8, RZ ;  /* 0x0000000888057824 */ /* 0x040fe200078e00ff */
[----:B------:R-:W-:Y:S01]  /*fb90*/  UMOV UR7, 0x400 ;  /* 0x0000040000077882 */ /* 0x000fe20000000000 */
[----:B------:R-:W-:Y:S01]  /*fba0*/  IMAD.SHL.U32 R135, R136, 0x20, RZ ;  /* 0x0000002088877824 */ /* 0x000fe200078e00ff */
[----:B------:R-:W-:Y:S01]  /*fbb0*/  IADD3 R8, P0, PT, R160, R143, RZ ;  /* 0x0000008fa0087210 */ /* 0x000fe20007f1e0ff */
[C---:B------:R-:W-:Y:S01]  /*fbc0*/  IMAD.SHL.U32 R133, R136.reuse, 0x10, RZ ;  /* 0x0000001088857824 */ /* 0x040fe200078e00ff */
[----:B------:R-:W-:Y:S01]  /*fbd0*/  LOP3.LUT R6, R5, 0xc0, RZ, 0xc0, !PT ;  /* 0x000000c005067812 */ /* 0x000fe200078ec0ff */
[----:B------:R-:W-:Y:S01]  /*fbe0*/  IMAD.SHL.U32 R134, R136, 0x4, RZ ;  /* 0x0000000488867824 */ /* 0x000fe200078e00ff */
[----:B------:R-:W-:Y:S01]  /*fbf0*/  LOP3.LUT R3, R135, 0xc0, RZ, 0xc0, !PT ;  /* 0x000000c087037812 */ /* 0x000fe200078ec0ff */
[----:B------:R-:W-:Y:S01]  /*fc00*/  IMAD.X R9, R159, 0x1, R142, P0 ;  /* 0x000000019f097824 */ /* 0x000fe200000e068e */
[--C-:B------:R-:W-:Y:S01]  /*fc10*/  LOP3.LUT R6, R6, 0x18, R136.reuse, 0xf8, !PT ;  /* 0x0000001806067812 */ /* 0x100fe200078ef888 */
[----:B------:R-:W-:Y:S01]  /*fc20*/  VIADD R161, R161, 0xffffffff ;  /* 0xffffffffa1a17836 */ /* 0x000fe20000000000 */
[----:B------:R-:W-:Y:S01]  /*fc30*/  LOP3.LUT R4, R133, 0x100, RZ, 0xc0, !PT ;  /* 0x0000010085047812 */ /* 0x000fe200078ec0ff */
[----:B------:R-:W-:Y:S01]  /*fc40*/  BSSY.RECONVERGENT B1, `(.L_x_11173) ;  /* 0x00000c9000017945 */ /* 0x000fe20003800200 */
[----:B------:R-:W-:Y:S02]  /*fc50*/  LOP3.LUT R6, R6, 0x18, R5, 0x78, !PT ;  /* 0x0000001806067812 */ /* 0x000fe400078e7805 */
[----:B------:R-:W-:Y:S02]  /*fc60*/  LOP3.LUT R4, R4, 0x20, R135, 0xf8, !PT ;  /* 0x0000002004047812 */ /* 0x000fe400078ef887 */
[----:B------:R-:W-:Y:S02]  /*fc70*/  LOP3.LUT R134, R134, 0x18, RZ, 0xc0, !PT ;  /* 0x0000001886867812 */ /* 0x000fe400078ec0ff */
[----:B------:R-:W-:Y:S02]  /*fc80*/  LOP3.LUT R3, R3, 0x8, R136, 0xf8, !PT ;  /* 0x0000000803037812 */ /* 0x000fe400078ef888 */
[----:B------:R-:W-:Y:S01]  /*fc90*/  LOP3.LUT R6, R6, 0x1f20, R5, 0xf8, !PT ;  /* 0x00001f2006067812 */ /* 0x000fe200078ef805 */
[----:B------:R-:W-:Y:S01]  /*fca0*/  IMAD.MOV.U32 R5, RZ, RZ, R142 ;  /* 0x000000ffff057224 */ /* 0x000fe200078e008e */
[----:B-1----:R-:W-:Y:S01]  /*fcb0*/  ULEA UR6, UR6, UR7, 0x18 ;  /* 0x0000000706067291 */ /* 0x002fe2000f8ec0ff */
[----:B------:R-:W-:Y:S01]  /*fcc0*/  LOP3.LUT R3, R4, R3, R134, 0xf6, !PT ;  /* 0x0000000304037212 */ /* 0x000fe200078ef686 */
[----:B------:R-:W-:Y:S01]  /*fcd0*/  IMAD.MOV.U32 R4, RZ, RZ, R143 ;  /* 0x000000ffff047224 */ /* 0x000fe200078e008f */
[----:B------:R-:W-:Y:S02]  /*fce0*/  LOP3.LUT P2, RZ, R136, 0x4, RZ, 0xc0, !PT ;  /* 0x0000000488ff7812 */ /* 0x000fe4000784c0ff */
[----:B------:R-:W-:Y:S02]  /*fcf0*/  ISETP.GT.AND P0, PT, R161, R139, PT ;  /* 0x0000008ba100720c */ /* 0x000fe40003f04270 */
[----:B------:R-:W-:Y:S02]  /*fd00*/  LEA R164, R6, UR6, 0x1 ;  /* 0x0000000606a47c11 */ /* 0x000fe4000f8e08ff */
[----:B------:R-:W-:Y:S01]  /*fd10*/  LEA R87, R3, UR6, 0x1 ;  /* 0x0000000603577c11 */ /* 0x000fe2000f8e08ff */
[----:B------:R-:W-:Y:S02]  /*fd20*/  IMAD.MOV.U32 R3, RZ, RZ, 0x20 ;  /* 0x00000020ff037424 */ /* 0x000fe400078e00ff */
[----:B------:R-:W-:Y:S01]  /*fd30*/  @!PT LDS RZ, [RZ] ;  /* 0x00000000fffff984 */ /* 0x000fe20000000800 */
[----:B------:R-:W-:Y:S01]  /*fd40*/  @!PT LDS RZ, [RZ] ;  /* 0x00000000fffff984 */ /* 0x000fe20000000800 */
[----:B------:R-:W-:Y:S01]  /*fd50*/  @!PT LDS RZ, [RZ] ;  /* 0x00000000fffff984 */ /* 0x000fe20000000800 */
[----:B------:R-:W-:Y:S03]  /*fd60*/  LDGSTS.E.BYPASS.LTC128B.128 [R164+0x6000], desc[UR4][R4.64] ;  /* 0x0600000004a47fae */ /* 0x000fe6000b981a04 */
[----:B------:R-:W-:Y:S02]  /*fd70*/  SEL R3, R3, 0xffffffe0, !P2 ;  /* 0xffffffe003037807 */ /* 0x000fe40005000000 */
[----:B------:R-:W-:Y:S05]  /*fd80*/  LDGSTS.E.BYPASS.LTC128B.128 [R164+0x7000], desc[UR4][R4.64+0x40] ;  /* 0x0700004004a47fae */ /* 0x000fea000b981a04 */
[----:B------:R-:W-:Y:S01]  /*fd90*/  LDGSTS.E.BYPASS.LTC128B.128 [R164+0x8000], desc[UR4][R4.64+0x80] ;  /* 0x0800008004a47fae */ /* 0x000fe2000b981a04 */
[--C-:B------:R-:W-:Y:S02]  /*fda0*/  IMAD.IADD R86, R132, 0x1, R3.reuse ;  /* 0x0000000184567824 */ /* 0x100fe400078e0203 */
[----:B------:R-:W-:Y:S02]  /*fdb0*/  IMAD.IADD R3, R87, 0x1, R3 ;  /* 0x0000000157037824 */ /* 0x000fe400078e0203 */
[----:B------:R-:W-:Y:S05]  /*fdc0*/  LDGSTS.E.BYPASS.LTC128B.128 [R164+0x6800], desc[UR4][R8.64] ;  /* 0x0680000008a47fae */ /* 0x000fea000b981a04 */
[----:B------:R-:W-:Y:S05]  /*fdd0*/  LDGSTS.E.BYPASS.LTC128B.128 [R164+0x7800], desc[UR4][R8.64+0x40] ;  /* 0x0780004008a47fae */ /* 0x000fea000b981a04 */
[----:B------:R1:W-:Y:S05]  /*fde0*/  LDGSTS.E.BYPASS.LTC128B.128 [R164+0x8800], desc[UR4][R8.64+0x80] ;  /* 0x0880008008a47fae */ /* 0x0003ea000b981a04 */
[----:B------:R-:W-:Y:S05]  /*fdf0*/  LDSM.16.M88.4 R32, [R132] ;  /* 0x000000008420783b */ /* 0x000fea0000000200 */
[----:B------:R-:W-:Y:S05]  /*fe00*/  LDSM.16.M88.4 R16, [R87+0x3400] ;  /* 0x003400005710783b */ /* 0x000fea0000000200 */
[----:B------:R-:W-:Y:S05]  /*fe10*/  LDSM.16.M88.4 R24, [R87+0x3800] ;  /* 0x003800005718783b */ /* 0x000fea0000000200 */
[----:B------:R-:W-:Y:S05]  /*fe20*/  LDSM.16.M88.4 R88, [R87+0x3c00] ;  /* 0x003c00005758783b */ /* 0x000fea0000000200 */
[----:B------:R-:W0:Y:S05]  /*fe30*/  LDGDEPBAR ;  /* 0x00000000000079af */ /* 0x000e2a0000000000 */
[----:B-1----:R-:W1:Y:S05]  /*fe40*/  LDSM.16.M88.4 R8, [R87+0x3000] ;  /* 0x003000005708783b */ /* 0x002e6a0000000200 */
[----:B------:R-:W-:Y:S05]  /*fe50*/  LDSM.16.M88.4 R92, [R86] ;  /* 0x00000000565c783b */ /* 0x000fea0000000200 */
[----:B------:R-:W2:Y:S05]  /*fe60*/  LDSM.16.M88.4 R96, [R3+0x3000] ;  /* 0x003000000360783b */ /* 0x000eaa0000000200 */
[----:B------:R-:W3:Y:S05]  /*fe70*/  LDSM.16.M88.4 R100, [R3+0x3400] ;  /* 0x003400000364783b */ /* 0x000eea0000000200 */
[----:B------:R-:W4:Y:S05]  /*fe80*/  LDSM.16.M88.4 R104, [R3+0x3800] ;  /* 0x003800000368783b */ /* 0x000f2a0000000200 */
[----:B------:R-:W-:Y:S05]  /*fe90*/  LDSM.16.M88.4 R108, [R87+0x4000] ;  /* 0x00400000576c783b */ /* 0x000fea0000000200 */
[----:B------:R-:W-:Y:S05]  /*fea0*/  LDSM.16.M88.4 R112, [R87+0x4400] ;  /* 0x004400005770783b */ /* 0x000fea0000000200 */
[----:B------:R-:W-:Y:S01]  /*feb0*/  LDSM.16.M88.4 R116, [R87+0x4c00] ;  /* 0x004c00005774783b */ /* 0x000fe20000000200 */
[C---:B-1----:R-:W-:Y:S04]  /*fec0*/  HMMA.16816.F32 R4, R32.reuse, R8, RZ ;  /* 0x000000082004723c */ /* 0x042fe800000018ff */
[----:B------:R-:W-:Y:S05]  /*fed0*/  LDSM.16.M88.4 R120, [R86+0x1000] ;  /* 0x001000005678783b */ /* 0x000fea0000000200 */
[----:B------:R-:W-:Y:S01]  /*fee0*/  LDSM.16.M88.4 R124, [R3+0x4000] ;  /* 0x00400000037c783b */ /* 0x000fe20000000200 */
[C---:B------:R-:W-:Y:S04]  /*fef0*/  HMMA.16816.F32 R8, R32.reuse, R10, RZ ;  /* 0x0000000a2008723c */ /* 0x040fe800000018ff */
[----:B------:R-:W-:Y:S04]  /*ff00*/  LDSM.16.M88.4 R128, [R3+0x5800] ;  /* 0x005800000380783b */ /* 0x000fe80000000200 */
        /* <DEDUP_REMOVED lines=33> */
[C---:B------:R-:W-:Y:S08]  /*10120*/  HMMA.16816.F32 R4, R120.reuse, R124, R4 ;  /* 0x0000007c7804723c */ /* 0x040ff00000001804 */
        /* <DEDUP_REMOVED lines=55> */
[----:B------:R-:W-:Y:S04]  /*104a0*/  LOP3.LUT R91, R91, R93, RZ, 0x3c, !PT ;  /* 0x0000005d5b5b7212 */ /* 0x000fe800078e3cff */
[----:B------:R-:W-:Y:S02]  /*104b0*/  ISETP.GE.AND P0, PT, R91, RZ, PT ;  /* 0x000000ff5b00720c */ /* 0x000fe40003f06270 */
        /* <DEDUP_REMOVED lines=50> */
.L_x_11176:
[----:B------:R-:W-:Y:S05]  /*107e0*/  BSYNC.RECONVERGENT B0 ;  /* 0x0000000000007941 */ /* 0x000fea0003800200 */
.L_x_11175:
[----:B------:R-:W-:Y:S01]  /*107f0*/  IMAD.MOV.U32 R88, RZ, RZ, R141 ;  /* 0x000000ffff587224 */ /* 0x000fe200078e008d */
[C---:B------:R-:W-:Y:S01]  /*10800*/  LEA R86, P0, R137.reuse, R141, 0x1 ;  /* 0x0000008d89567211 */ /* 0x040fe200078008ff */
[----:B------:R-:W-:Y:S03]  /*10810*/  IMAD.MOV.U32 R89, RZ, RZ, R140 ;  /* 0x000000ffff597224 */ /* 0x000fe600078e008c */
        /* <DEDUP_REMOVED lines=11> */
.L_x_11174:
[----:B------:R-:W-:Y:S05]  /*108d0*/  BSYNC.RECONVERGENT B1 ;  /* 0x0000000000017941 */ /* 0x000fea0003800200 */
.L_x_11173:
[----:B-1----:R-:W2:Y:S01]  /*108e0*/  LD.E R87, desc[UR4][R84.64+0xdc] ;  /* 0x0000dc0454577980 */ /* 0x002ea2000c101900 */
[C---:B------:R-:W-:Y:S01]  /*108f0*/  VIADD R95, R163.reuse, 0xffffffe0 ;  /* 0xffffffe0a35f7836 */ /* 0x040fe20000000000 */
[----:B------:R-:W-:Y:S01]  /*10900*/  SHF.R.U32.HI R100, RZ, 0x1, R136 ;  /* 0x00000001ff647819 */ /* 0x000fe20000011688 */
[C---:B------:R-:W-:Y:S02]  /*10910*/  VIADD R92, R163.reuse, 0xffffffe1 ;  /* 0xffffffe1a35c7836 */ /* 0x040fe40000000000 */
[----:B------:R-:W-:Y:S01]  /*10920*/  VIADD R88, R163, 0xffffffe8 ;  /* 0xffffffe8a3587836 */ /* 0x000fe20000000000 */
[-C--:B------:R-:W-:Y:S01]  /*10930*/  ISETP.GE.AND P5, PT, R95, R156.reuse, PT ;  /* 0x0000009c5f00720c */ /* 0x080fe20003fa6270 */
[C---:B------:R-:W-:Y:S01]  /*10940*/  VIADD R86, R163.reuse, 0xffffffe9 ;  /* 0xffffffe9a3567836 */ /* 0x040fe20000000000 */
[C---:B------:R-:W-:Y:S01]  /*10950*/  ISETP.GE.AND P4, PT, R92.reuse, R156, PT ;  /* 0x0000009c5c00720c */ /* 0x040fe20003f86270 */
[C---:B------:R-:W-:Y:S01]  /*10960*/  VIADD R94, R163.reuse, 0xfffffff0 ;  /* 0xfffffff0a35e7836 */ /* 0x040fe20000000000 */
[-C--:B------:R-:W-:Y:S01]  /*10970*/  ISETP.GE.AND P0, PT, R92, R154.reuse, PT ;  /* 0x0000009a5c00720c */ /* 0x080fe20003f06270 */
[----:B------:R-:W-:Y:S01]  /*10980*/  VIADD R91, R163, 0xfffffff1 ;  /* 0xfffffff1a35b7836 */ /* 0x000fe20000000000 */
[----:B------:R-:W-:Y:S01]  /*10990*/  ISETP.GE.AND P1, PT, R95, R154, PT ;  /* 0x0000009a5f00720c */ /* 0x000fe20003f26270 */
[C---:B------:R-:W-:Y:S01]  /*109a0*/  VIADD R3, R163.reuse, 0xfffffff9 ;  /* 0xfffffff9a3037836 */ /* 0x040fe20000000000 */
[----:B------:R-:W-:Y:S01]  /*109b0*/  FSEL R93, R4, -INF , P5 ;  /* 0xff800000045d7808 */ /* 0x000fe20002800000 */
[----:B------:R-:W-:Y:S01]  /*109c0*/  VIADD R4, R163, 0xfffffff8 ;  /* 0xfffffff8a3047836 */ /* 0x000fe20000000000 */
[----:B------:R-:W-:Y:S01]  /*109d0*/  FSEL R5, R5, -INF , P4 ;  /* 0xff80000005057808 */ /* 0x000fe20002000000 */
[----:B------:R-:W-:Y:S01]  /*109e0*/  VIADD R162, R162, 0xffffffc0 ;  /* 0xffffffc0a2a27836 */ /* 0x000fe20000000000 */
[----:B------:R-:W-:Y:S02]  /*109f0*/  FSEL R90, R6, -INF , P1 ;  /* 0xff800000065a7808 */ /* 0x000fe40000800000 */
[----:B------:R-:W-:Y:S02]  /*10a00*/  FSEL R89, R7, -INF , P0 ;  /* 0xff80000007597808 */ /* 0x000fe40000000000 */
[-C--:B------:R-:W-:Y:S02]  /*10a10*/  ISETP.GE.AND P5, PT, R88, R156.reuse, PT ;  /* 0x0000009c5800720c */ /* 0x080fe40003fa6270 */
[C---:B------:R-:W-:Y:S02]  /*10a20*/  ISETP.GE.AND P4, PT, R86.reuse, R156, PT ;  /* 0x0000009c5600720c */ /* 0x040fe40003f86270 */
[-C--:B------:R-:W-:Y:S02]  /*10a30*/  ISETP.GE.AND P0, PT, R86, R154.reuse, PT ;  /* 0x0000009a5600720c */ /* 0x080fe40003f06270 */
[----:B------:R-:W-:Y:S02]  /*10a40*/  ISETP.GE.AND P1, PT, R88, R154, PT ;  /* 0x0000009a5800720c */ /* 0x000fe40003f26270 */
[----:B------:R-:W-:Y:S02]  /*10a50*/  FSEL R96, R8, -INF , P5 ;  /* 0xff80000008607808 */ /* 0x000fe40002800000 */
        /* <DEDUP_REMOVED lines=9> */
[----:B------:R-:W-:Y:S01]  /*10af0*/  FSEL R113, R13, -INF , P4 ;  /* 0xff8000000d717808 */ /* 0x000fe20002000000 */
[----:B------:R-:W-:Y:S01]  /*10b00*/  VIADD R13, R163, 0x18 ;  /* 0x00000018a30d7836 */ /* 0x000fe20000000000 */
[----:B------:R-:W-:Y:S02]  /*10b10*/  FSEL R14, R14, -INF , P1 ;  /* 0xff8000000e0e7808 */ /* 0x000fe40000800000 */
[CC--:B------:R-:W-:Y:S02]  /*10b20*/  ISETP.GE.AND P5, PT, R4.reuse, R156.reuse, PT ;  /* 0x0000009c0400720c */ /* 0x0c0fe40003fa6270 */
[C---:B------:R-:W-:Y:S02]  /*10b30*/  ISETP.GE.AND P4, PT, R3.reuse, R156, PT ;  /* 0x0000009c0300720c */ /* 0x040fe40003f86270 */
[-C--:B------:R-:W-:Y:S02]  /*10b40*/  ISETP.GE.AND P0, PT, R3, R154.reuse, PT ;  /* 0x0000009a0300720c */ /* 0x080fe40003f06270 */
[----:B------:R-:W-:Y:S02]  /*10b50*/  ISETP.GE.AND P1, PT, R4, R154, PT ;  /* 0x0000009a0400720c */ /* 0x000fe40003f26270 */
[----:B------:R-:W-:Y:S01]  /*10b60*/  FSEL R115, R16, -INF , P5 ;  /* 0xff80000010737808 */ /* 0x000fe20002800000 */
[----:B------:R-:W-:Y:S01]  /*10b70*/  VIADD R16, R163, 0x9 ;  /* 0x00000009a3107836 */ /* 0x000fe20000000000 */
[----:B------:R-:W-:Y:S02]  /*10b80*/  ISETP.GE.AND P6, PT, R95, R155, PT ;  /* 0x0000009b5f00720c */ /* 0x000fe40003fc6270 */
[----:B------:R-:W-:Y:S02]  /*10b90*/  FSEL R18, R18, -INF , P1 ;  /* 0xff80000012127808 */ /* 0x000fe40000800000 */
[----:B------:R-:W-:Y:S02]  /*10ba0*/  FSEL R19, R19, -INF , P0 ;  /* 0xff80000013137808 */ /* 0x000fe40000000000 */
[----:B------:R-:W-:Y:S01]  /*10bb0*/  ISETP.GE.AND P5, PT, R95, R149, PT ;  /* 0x000000955f00720c */ /* 0x000fe20003fa6270 */
[----:B------:R-:W-:Y:S01]  /*10bc0*/  VIADD R95, R163, 0x1 ;  /* 0x00000001a35f7836 */ /* 0x000fe20000000000 */
[----:B------:R-:W-:Y:S01]  /*10bd0*/  FSEL R117, R17, -INF , P4 ;  /* 0xff80000011757808 */ /* 0x000fe20002000000 */
[C---:B------:R-:W-:Y:S01]  /*10be0*/  VIADD R17, R163.reuse, 0x8 ;  /* 0x00000008a3117836 */ /* 0x040fe20000000000 */
[C---:B------:R-:W-:Y:S02]  /*10bf0*/  ISETP.GE.AND P1, PT, R163.reuse, R156, PT ;  /* 0x0000009ca300720c */ /* 0x040fe40003f26270 */
[C---:B------:R-:W-:Y:S02]  /*10c00*/  ISETP.GE.AND P0, PT, R163.reuse, R154, PT ;  /* 0x0000009aa300720c */ /* 0x040fe40003f06270 */
[----:B------:R-:W-:Y:S01]  /*10c10*/  FSEL R128, R20, -INF , P1 ;  /* 0xff80000014807808 */ /* 0x000fe20000800000 */
[C---:B------:R-:W-:Y:S01]  /*10c20*/  VIADD R20, R163.reuse, 0x19 ;  /* 0x00000019a3147836 */ /* 0x040fe20000000000 */
[----:B------:R-:W-:Y:S01]  /*10c30*/  FSEL R126, R22, -INF , P0 ;  /* 0xff800000167e7808 */ /* 0x000fe20000000000 */
[----:B------:R-:W-:Y:S01]  /*10c40*/  VIADD R22, R163, 0x11 ;  /* 0x00000011a3167836 */ /* 0x000fe20000000000 */
[C---:B------:R-:W-:Y:S02]  /*10c50*/  ISETP.GE.AND P4, PT, R95.reuse, R156, PT ;  /* 0x0000009c5f00720c */ /* 0x040fe40003f86270 */
[----:B------:R-:W-:Y:S02]  /*10c60*/  ISETP.GE.AND P1, PT, R95, R154, PT ;  /* 0x0000009a5f00720c */ /* 0x000fe40003f26270 */
[----:B------:R-:W-:Y:S02]  /*10c70*/  ISETP.GE.AND P0, PT, R17, R156, PT ;  /* 0x0000009c1100720c */ /* 0x000fe40003f06270 */
[----:B------:R-:W-:Y:S02]  /*10c80*/  FSEL R23, R23, -INF , P1 ;  /* 0xff80000017177808 */ /* 0x000fe40000800000 */
        /* <DEDUP_REMOVED lines=8> */
[-C--:B------:R-:W-:Y:S02]  /*10d10*/  ISETP.GE.AND P1, PT, R22, R156.reuse, PT ;  /* 0x0000009c1600720c */ /* 0x080fe40003f26270 */
        /* <DEDUP_REMOVED lines=9> */
[-C--:B------:R-:W-:Y:S02]  /*10db0*/  ISETP.GE.AND P0, PT, R20, R154.reuse, PT ;  /* 0x0000009a1400720c */ /* 0x080fe40003f06270 */
[C---:B------:R-:W-:Y:S02]  /*10dc0*/  ISETP.GE.AND P1, PT, R13.reuse, R154, PT ;  /* 0x0000009a0d00720c */ /* 0x040fe40003f26270 */
[----:B------:R-:W-:Y:S02]  /*10dd0*/  FSEL R30, R30, -INF , P4 ;  /* 0xff8000001e1e7808 */ /* 0x000fe40002000000 */
[----:B------:R-:W-:Y:S02]  /*10de0*/  ISETP.GE.AND P4, PT, R13, R156, PT ;  /* 0x0000009c0d00720c */ /* 0x000fe40003f86270 */
[----:B------:R-:W-:Y:S02]  /*10df0*/  FSEL R35, R35, -INF , P0 ;  /* 0xff80000023237808 */ /* 0x000fe40000000000 */
[----:B------:R-:W-:Y:S02]  /*10e00*/  FSEL R34, R34, -INF , P1 ;  /* 0xff80000022227808 */ /* 0x000fe40000800000 */
[----:B------:R-:W-:Y:S02]  /*10e10*/  FSEL R10, R90, -INF , !P5 ;  /* 0xff8000005a0a7808 */ /* 0x000fe40006800000 */
[-C--:B------:R-:W-:Y:S02]  /*10e20*/  ISETP.GE.AND P1, PT, R92, R155.reuse, PT ;  /* 0x0000009b5c00720c */ /* 0x080fe40003f26270 */
[----:B------:R-:W-:Y:S02]  /*10e30*/  ISETP.GE.AND P5, PT, R91, R155, PT ;  /* 0x0000009b5b00720c */ /* 0x000fe40003fa6270 */
[C---:B------:R-:W-:Y:S02]  /*10e40*/  ISETP.GE.AND P0, PT, R163.reuse, R149, PT ;  /* 0x00000095a300720c */ /* 0x040fe40003f06270 */
[----:B------:R-:W-:Y:S02]  /*10e50*/  FSEL R32, R32, -INF , P4 ;  /* 0xff80000020207808 */ /* 0x000fe40002000000 */
[CC--:B------:R-:W-:Y:S01]  /*10e60*/  ISETP.GE.AND P4, PT, R163.reuse, R155.reuse, PT ;  /* 0x0000009ba300720c */ /* 0x0c0fe20003f86270 */
[----:B------:R-:W-:Y:S01]  /*10e70*/  VIADD R163, R163, 0xffffffc0 ;  /* 0xffffffc0a3a37836 */ /* 0x000fe20000000000 */
[----:B------:R-:W-:Y:S02]  /*10e80*/  FSEL R126, R126, -INF , !P0 ;  /* 0xff8000007e7e7808 */ /* 0x000fe40004000000 */
[----:B------:R-:W-:Y:S02]  /*10e90*/  FSEL R11, R5, -INF , !P1 ;  /* 0xff800000050b7808 */ /* 0x000fe40004800000 */
[----:B------:R-:W-:Y:S02]  /*10ea0*/  FSEL R113, R113, -INF , !P5 ;  /* 0xff80000071717808 */ /* 0x000fe40006800000 */
[----:B------:R-:W-:Y:S02]  /*10eb0*/  FSEL R12, R93, -INF , !P6 ;  /* 0xff8000005d0c7808 */ /* 0x000fe40007000000 */
[C---:B------:R-:W-:Y:S02]  /*10ec0*/  ISETP.GE.AND P0, PT, R88.reuse, R155, PT ;  /* 0x0000009b5800720c */ /* 0x040fe40003f06270 */
[----:B------:R-:W-:Y:S02]  /*10ed0*/  ISETP.GE.AND P1, PT, R88, R149, PT ;  /* 0x000000955800720c */ /* 0x000fe40003f26270 */
[-C--:B------:R-:W-:Y:S02]  /*10ee0*/  ISETP.GE.AND P5, PT, R4, R155.reuse, PT ;  /* 0x0000009b0400720c */ /* 0x080fe40003fa6270 */
[----:B------:R-:W-:Y:S02]  /*10ef0*/  ISETP.GE.AND P6, PT, R86, R155, PT ;  /* 0x0000009b5600720c */ /* 0x000fe40003fc6270 */
[----:B------:R-:W-:Y:S02]  /*10f00*/  FSEL R128, R128, -INF , !P4 ;  /* 0xff80000080807808 */ /* 0x000fe40006000000 */
[-C--:B------:R-:W-:Y:S02]  /*10f10*/  ISETP.GE.AND P4, PT, R92, R149.reuse, PT ;  /* 0x000000955c00720c */ /* 0x080fe40003f86270 */
[----:B------:R-:W-:Y:S02]  /*10f20*/  FSEL R5, R96, -INF , !P0 ;  /* 0xff80000060057808 */ /* 0x000fe40004000000 */
[----:B------:R-:W-:Y:S02]  /*10f30*/  FSEL R115, R115, -INF , !P5 ;  /* 0xff80000073737808 */ /* 0x000fe40006800000 */
[----:B------:R-:W-:Y:S02]  /*10f40*/  FSEL R7, R7, -INF , !P1 ;  /* 0xff80000007077808 */ /* 0x000fe40004800000 */
[----:B------:R-:W-:Y:S02]  /*10f50*/  ISETP.GE.AND P0, PT, R86, R149, PT ;  /* 0x000000955600720c */ /* 0x000fe40003f06270 */
        /* <DEDUP_REMOVED lines=10> */
[-C--:B------:R-:W-:Y:S02]  /*11000*/  ISETP.GE.AND P4, PT, R94, R149.reuse, PT ;  /* 0x000000955e00720c */ /* 0x080fe40003f86270 */
[----:B------:R-:W-:Y:S02]  /*11010*/  ISETP.GE.AND P6, PT, R91, R149, PT ;  /* 0x000000955b00720c */ /* 0x000fe40003fc6270 */
[----:B------:R-:W-:Y:S02]  /*11020*/  FMNMX3.FTZ R4, R2, R10, R9, !PT ;  /* 0x0000000a02047276 */ /* 0x000fe40007810009 */
[----:B------:R-:W-:Y:S02]  /*11030*/  FSEL R117, R117, -INF , !P1 ;  /* 0xff80000075757808 */ /* 0x000fe40004800000 */
[----:B------:R-:W-:Y:S02]  /*11040*/  ISETP.GE.AND P1, PT, R95, R155, PT ;  /* 0x0000009b5f00720c */ /* 0x000fe40003f26270 */
[----:B------:R-:W-:Y:S02]  /*11050*/  FMNMX3.FTZ R3, R3, R120, R113, !PT ;  /* 0x0000007803037276 */ /* 0x000fe40007810071 */
        /* <DEDUP_REMOVED lines=8> */
[----:B------:R-:W-:Y:S02]  /*110e0*/  FSEL R118, R19, -INF , !P5 ;  /* 0xff80000013767808 */ /* 0x000fe40006800000 */
[----:B------:R-:W-:Y:S02]  /*110f0*/  FMNMX3.FTZ R4, R4, R114, R116, !PT ;  /* 0x0000007204047276 */ /* 0x000fe40007810074 */
[----:B------:R-:W-:Y:S02]  /*11100*/  FSEL R124, R23, -INF , !P4 ;  /* 0xff800000177c7808 */ /* 0x000fe40006000000 */
[-C--:B------:R-:W-:Y:S02]  /*11110*/  ISETP.GE.AND P4, PT, R22, R155.reuse, PT ;  /* 0x0000009b1600720c */ /* 0x080fe40003f86270 */
[----:B------:R-:W-:Y:S02]  /*11120*/  FSEL R125, R24, -INF , !P6 ;  /* 0xff800000187d7808 */ /* 0x000fe40007000000 */
[-C--:B------:R-:W-:Y:S02]  /*11130*/  ISETP.GE.AND P6, PT, R21, R155.reuse, PT ;  /* 0x0000009b1500720c */ /* 0x080fe40003fc6270 */
[----:B------:R-:W-:Y:S02]  /*11140*/  ISETP.GE.AND P0, PT, R16, R155, PT ;  /* 0x0000009b1000720c */ /* 0x000fe40003f06270 */
[----:B------:R-:W-:Y:S02]  /*11150*/  FMNMX3.FTZ R14, R3, R128, R127, !PT ;  /* 0x00000080030e7276 */ /* 0x000fe4000781007f */
[----:B------:R-:W-:Y:S02]  /*11160*/  ISETP.GE.AND P1, PT, R17, R149, PT ;  /* 0x000000951100720c */ /* 0x000fe40003f26270 */
[----:B------:R-:W-:Y:S02]  /*11170*/  FMNMX3.FTZ R3, R4, R119, R118, !PT ;  /* 0x0000007704037276 */ /* 0x000fe40007810076 */
[----:B------:R-:W-:Y:S02]  /*11180*/  ISETP.GE.AND P5, PT, R16, R149, PT ;  /* 0x000000951000720c */ /* 0x000fe40003fa6270 */
[----:B------:R-:W-:Y:S02]  /*11190*/  FSEL R111, R29, -INF , !P4 ;  /* 0xff8000001d6f7808 */ /* 0x000fe40006000000 */
[----:B------:R-:W-:Y:S02]  /*111a0*/  FSEL R112, R28, -INF , !P6 ;  /* 0xff8000001c707808 */ /* 0x000fe40007000000 */
[----:B------:R-:W-:Y:S02]  /*111b0*/  ISETP.GE.AND P4, PT, R20, R155, PT ;  /* 0x0000009b1400720c */ /* 0x000fe40003f86270 */
[----:B------:R-:W-:Y:S02]  /*111c0*/  FSEL R123, R25, -INF , !P0 ;  /* 0xff800000197b7808 */ /* 0x000fe40004000000 */
[-C--:B------:R-:W-:Y:S02]  /*111d0*/  ISETP.GE.AND P0, PT, R21, R149.reuse, PT ;  /* 0x000000951500720c */ /* 0x080fe40003f06270 */
[-C--:B------:R-:W-:Y:S02]  /*111e0*/  ISETP.GE.AND P6, PT, R22, R149.reuse, PT ;  /* 0x000000951600720c */ /* 0x080fe40003fc6270 */
[----:B------:R-:W-:Y:S02]  /*111f0*/  FSEL R122, R26, -INF , !P1 ;  /* 0xff8000001a7a7808 */ /* 0x000fe40004800000 */
[----:B------:R-:W-:Y:S02]  /*11200*/  FSEL R121, R27, -INF , !P5 ;  /* 0xff8000001b797808 */ /* 0x000fe40006800000 */
[----:B------:R-:W-:Y:S02]  /*11210*/  FMNMX3.FTZ R3, R3, R126, R124, !PT ;  /* 0x0000007e03037276 */ /* 0x000fe4000781007c */
[----:B------:R-:W-:Y:S02]  /*11220*/  FSEL R97, R33, -INF , !P4 ;  /* 0xff80000021617808 */ /* 0x000fe40006000000 */
[-C--:B------:R-:W-:Y:S02]  /*11230*/  ISETP.GE.AND P1, PT, R20, R149.reuse, PT ;  /* 0x000000951400720c */ /* 0x080fe40003f26270 */
[----:B------:R-:W-:Y:S02]  /*11240*/  FSEL R96, R30, -INF , !P0 ;  /* 0xff8000001e607808 */ /* 0x000fe40004000000 */
[----:B------:R-:W-:Y:S02]  /*11250*/  FSEL R91, R31, -INF , !P6 ;  /* 0xff8000001f5b7808 */ /* 0x000fe40007000000 */
[----:B------:R-:W-:Y:S02]  /*11260*/  FMNMX3.FTZ R3, R3, R122, R121, !PT ;  /* 0x0000007a03037276 */ /* 0x000fe40007810079 */
[C---:B------:R-:W-:Y:S02]  /*11270*/  ISETP.GE.AND P4, PT, R13.reuse, R149, PT ;  /* 0x000000950d00720c */ /* 0x040fe40003f86270 */
[----:B------:R-:W-:Y:S02]  /*11280*/  ISETP.GE.AND P5, PT, R13, R155, PT ;  /* 0x0000009b0d00720c */ /* 0x000fe40003fa6270 */
[----:B------:R-:W-:Y:S02]  /*11290*/  FMNMX3.FTZ R4, R14, R125, R123, !PT ;  /* 0x0000007d0e047276 */ /* 0x000fe4000781007b */
[----:B------:R-:W-:Y:S02]  /*112a0*/  FMNMX3.FTZ R3, R3, R96, R91, !PT ;  /* 0x0000006003037276 */ /* 0x000fe4000781005b */
        /* <DEDUP_REMOVED lines=15> */
[----:B------:R-:W-:Y:S02]  /*113a0*/  LOP3.LUT R4, R100, 0x8, RZ, 0xc0, !PT ;  /* 0x0000000864047812 */ /* 0x000fe400078ec0ff */
[----:B------:R-:W-:Y:S01]  /*113b0*/  FSETP.NEU.FTZ.AND P1, PT, R86, -INF , PT ;  /* 0xff8000005600780b */ /* 0x000fe20003f3d000 */
[----:B------:R-:W-:Y:S01]  /*113c0*/  FMUL.FTZ R90, R87, R3 ;  /* 0x00000003575a7220 */ /* 0x000fe20000410000 */
[----:B------:R-:W-:Y:S02]  /*113d0*/  LOP3.LUT R4, R4, 0xc0, R135, 0xf8, !PT ;  /* 0x000000c004047812 */ /* 0x000fe400078ef887 */
[----:B------:R-:W-:Y:S02]  /*113e0*/  LOP3.LUT R135, R135, 0x120, RZ, 0xc0, !PT ;  /* 0x0000012087877812 */ /* 0x000fe400078ec0ff */
[----:B------:R-:W-:Y:S02]  /*113f0*/  FSEL R99, R99, RZ, P1 ;  /* 0x000000ff63637208 */ /* 0x000fe40000800000 */
[----:B------:R-:W-:Y:S02]  /*11400*/  LOP3.LUT R4, R135, R4, R134, 0xf6, !PT ;  /* 0x0000000487047212 */ /* 0x000fe400078ef686 */
[----:B------:R-:W-:Y:S01]  /*11410*/  FSETP.NEU.FTZ.AND P0, PT, R3, -INF , PT ;  /* 0xff8000000300780b */ /* 0x000fe20003f1d000 */
[-CC-:B------:R-:W-:Y:S01]  /*11420*/  FFMA.FTZ R105, R12, R87.reuse, -R99.reuse ;  /* 0x000000570c697223 */ /* 0x180fe20000010863 */
[----:B------:R-:W-:Y:S01]  /*11430*/  LEA R101, R4, UR6, 0x1 ;  /* 0x0000000604657c11 */ /* 0x000fe2000f8e08ff */
[-CC-:B------:R-:W-:Y:S01]  /*11440*/  FFMA.FTZ R104, R5, R87.reuse, -R99.reuse ;  /* 0x0000005705687223 */ /* 0x180fe20000010863 */
[----:B------:R-:W-:Y:S01]  /*11450*/  FSEL R5, R86, RZ, P1 ;  /* 0x000000ff56057208 */ /* 0x000fe20000800000 */
[-CC-:B------:R-:W-:Y:S01]  /*11460*/  FFMA.FTZ R107, R11, R87.reuse, -R99.reuse ;  /* 0x000000570b6b7223 */ /* 0x180fe20000010863 */
[----:B------:R-:W-:Y:S01]  /*11470*/  FSEL R4, R3, RZ, P0 ;  /* 0x000000ff03047208 */ /* 0x000fe20000000000 */
[----:B------:R-:W1:Y:S01]  /*11480*/  LDSM.16.MT88.4 R12, [R101+0x6000] ;  /* 0x00600000650c783b */ /* 0x000e620000004200 */
[----:B------:R-:W-:Y:S01]  /*11490*/  FSEL R90, R90, RZ, P0 ;  /* 0x000000ff5a5a7208 */ /* 0x000fe20000000000 */
[----:B------:R-:W-:Y:S01]  /*114a0*/  FADD.FTZ R0, -R5, R0 ;  /* 0x0000000005007221 */ /* 0x000fe20000010100 */
[C---:B------:R-:W-:Y:S02]  /*114b0*/  VIADD R5, R101.reuse, 0x6000 ;  /* 0x0000600065057836 */ /* 0x040fe40000000000 */
[----:B------:R-:W-:Y:S01]  /*114c0*/  FADD.FTZ R2, -R4, R2 ;  /* 0x0000000204027221 */ /* 0x000fe20000010100 */
[----:B------:R-:W-:Y:S02]  /*114d0*/  VIADD R102, R101, 0x6020 ;  /* 0x0000602065667836 */ /* 0x000fe40000000000 */
[----:B------:R-:W-:Y:S01]  /*114e0*/  FMUL.FTZ R4, R87, R0 ;  /* 0x0000000057047220 */ /* 0x000fe20000410000 */
[----:B------:R-:W-:Y:S02]  /*114f0*/  @P2 VIADD R102, R5, 0xffffffe0 ;  /* 0xffffffe005662836 */ /* 0x000fe40000000000 */
[-CC-:B------:R-:W-:Y:S01]  /*11500*/  FFMA.FTZ R109, R10, R87.reuse, -R90.reuse ;  /* 0x000000570a6d7223 */ /* 0x180fe2000001085a */
[-CC-:B------:R-:W-:Y:S01]  /*11510*/  FFMA.FTZ R103, R8, R87.reuse, -R99.reuse ;  /* 0x0000005708677223 */ /* 0x180fe20000010863 */
[-CC-:B------:R-:W-:Y:S01]  /*11520*/  FFMA.FTZ R108, R9, R87.reuse, -R90.reuse ;  /* 0x00000057096c7223 */ /* 0x180fe2000001085a */
[-CC-:B------:R-:W-:Y:S01]  /*11530*/  FFMA.FTZ R106, R7, R87.reuse, -R90.reuse ;  /* 0x00000057076a7223 */ /* 0x180fe2000001085a */
[-CC-:B------:R-:W-:Y:S01]  /*11540*/  FFMA.FTZ R110, R6, R87.reuse, -R90.reuse ;  /* 0x00000057066e7223 */ /* 0x180fe2000001085a */
        /* <DEDUP_REMOVED lines=9> */
[----:B------:R-:W4:Y:S07]  /*115e0*/  LDSM.16.MT88.4 R28, [R101+0x7000] ;  /* 0x00700000651c783b */ /* 0x000f2e0000004200 */
[----:B------:R-:W-:Y:S01]  /*115f0*/  MUFU.EX2 R109, R109 ;  /* 0x0000006d006d7308 */ /* 0x000fe20000000800 */
[--C-:B------:R-:W-:Y:S01]  /*11600*/  FFMA.FTZ R89, R89, R87, -R90.reuse ;  /* 0x0000005759597223 */ /* 0x100fe2000001085a */
[----:B------:R-:W-:Y:S08]  /*11610*/  ISETP.GT.AND P0, PT, R161, R139, PT ;  /* 0x0000008ba100720c */ /* 0x000ff00003f04270 */
[----:B------:R-:W5:Y:S10]  /*11620*/  MUFU.EX2 R108, R108 ;  /* 0x0000006c006c7308 */ /* 0x000f740000000800 */
[----:B------:R-:W-:Y:S01]  /*11630*/  MUFU.EX2 R104, R104 ;  /* 0x0000006800687308 */ /* 0x000fe20000000800 */
[----:B---3--:R-:W-:Y:S09]  /*11640*/  F2FP.F16.F32.PACK_AB R92, R107, R105 ;  /* 0x000000696b5c723e */ /* 0x008ff200000000ff */
[----:B------:R-:W3:Y:S10]  /*11650*/  MUFU.EX2 R103, R103 ;  /* 0x0000006700677308 */ /* 0x000ef40000000800 */
[----:B------:R-:W-:Y:S01]  /*11660*/  MUFU.EX2 R106, R106 ;  /* 0x0000006a006a7308 */ /* 0x000fe20000000800 */
[----:B-----5:R-:W-:Y:S09]  /*11670*/  F2FP.F16.F32.PACK_AB R93, R108, R109 ;  /* 0x0000006d6c5d723e */ /* 0x020ff200000000ff */
[----:B------:R-:W5:Y:S10]  /*11680*/  MUFU.EX2 R110, R110 ;  /* 0x0000006e006e7308 */ /* 0x000f740000000800 */
[----:B------:R-:W1:Y:S01]  /*11690*/  MUFU.EX2 R2, R4 ;  /* 0x0000000400027308 */ /* 0x000e620000000800 */
[----:B---3--:R-:W-:Y:S09]  /*116a0*/  F2FP.F16.F32.PACK_AB R94, R103, R104 ;  /* 0x00000068675e723e */ /* 0x008ff200000000ff */
[----:B------:R-:W3:Y:S10]  /*116b0*/  MUFU.EX2 R0, R0 ;  /* 0x0000000000007308 */ /* 0x000ef40000000800 */
[----:B------:R-:W-:Y:S01]  /*116c0*/  MUFU.EX2 R129, R129 ;  /* 0x0000008100817308 */ /* 0x000fe20000000800 */
[----:B-----5:R-:W-:Y:S09]  /*116d0*/  F2FP.F16.F32.PACK_AB R95, R110, R106 ;  /* 0x0000006a6e5f723e */ /* 0x020ff200000000ff */
[----:B------:R-:W-:Y:S01]  /*116e0*/  MUFU.EX2 R130, R130 ;  /* 0x0000008200827308 */ /* 0x000fe20000000800 */
[C---:B-1----:R-:W-:Y:S01]  /*116f0*/  FMUL.FTZ R4, R2.reuse, R80 ;  /* 0x0000005002047220 */ /* 0x042fe20000410000 */
        /* <DEDUP_REMOVED lines=11> */
[C---:B------:R-:W-:Y:S01]  /*117b0*/  HMMA.16816.F32 R4, R92.reuse, R12, R4 ;  /* 0x0000000c5c04723c */ /* 0x040fe20000001804 */
        /* <DEDUP_REMOVED lines=31> */
[C---:B----4-:R-:W-:Y:S03]  /*119b0*/  HMMA.16816.F32 R20, R92.reuse, R28, R20 ;  /* 0x0000001c5c14723c */ /* 0x050fe60000001814 */
        /* <DEDUP_REMOVED lines=28> */
[--C-:B-1----:R-:W-:Y:S01]  /*11b80*/  FFMA.FTZ R120, R118, R87, -R90.reuse ;  /* 0x0000005776787223 */ /* 0x102fe2000001085a */
        /* <DEDUP_REMOVED lines=54> */
[-CC-:B----4-:R-:W-:Y:S01]  /*11ef0*/  FFMA.FTZ R128, R121, R87.reuse, -R90.reuse ;  /* 0x0000005779807223 */ /* 0x190fe2000001085a */
[-C--:B------:R-:W-:Y:S01]  /*11f00*/  FFMA.FTZ R73, R123, R87.reuse, -R99 ;  /* 0x000000577b497223 */ /* 0x080fe20000010863 */
[-CC-:B------:R-:W-:Y:S04]  /*11f10*/  FFMA.FTZ R72, R122, R87.reuse, -R90.reuse ;  /* 0x000000577a487223 */ /* 0x180fe8000001085a */
[----:B------:R4:W-:Y:S01]  /*11f20*/  MUFU.EX2 R123, R76 ;  /* 0x0000004c007b7308 */ /* 0x0009e20000000800 */
[----:B-1----:R-:W1:Y:S01]  /*11f30*/  LDSM.16.MT88.4 R68, [R101+0x7800] ;  /* 0x007800006544783b */ /* 0x002e620000004200 */
[C---:B------:R-:W-:Y:S08]  /*11f40*/  HMMA.16816.F32 R40, R52.reuse, R74, R40 ;  /* 0x0000004a3428723c */ /* 0x040ff00000001828 */
[----:B------:R-:W3:Y:S01]  /*11f50*/  MUFU.EX2 R122, R73 ;  /* 0x00000049007a7308 */ /* 0x000ee20000000800 */
[----:B------:R-:W-:Y:S01]  /*11f60*/  FFMA.FTZ R90, R88, R87, -R90 ;  /* 0x00000057585a7223 */ /* 0x000fe2000001085a */
[----:B-----5:R-:W-:Y:S08]  /*11f70*/  FADD.FTZ R119, R127, R119 ;  /* 0x000000777f777221 */ /* 0x020ff00000010000 */
[----:B------:R-:W-:Y:S01]  /*11f80*/  MUFU.EX2 R121, R72 ;  /* 0x0000004800797308 */ /* 0x000fe20000000800 */
[C---:B------:R-:W-:Y:S09]  /*11f90*/  HMMA.16816.F32 R44, R52.reuse, R56, R44 ;  /* 0x00000038342c723c */ /* 0x040ff2000000182c */
[----:B------:R-:W5:Y:S01]  /*11fa0*/  MUFU.EX2 R128, R128 ;  /* 0x0000008000807308 */ /* 0x000f620000000800 */
[----:B----4-:R-:W4:Y:S09]  /*11fb0*/  LDSM.16.MT88.4 R76, [R102+0x1800] ;  /* 0x00180000664c783b */ /* 0x010f320000004200 */
[----:B------:R-:W-:Y:S01]  /*11fc0*/  MUFU.EX2 R135, R90 ;  /* 0x0000005a00877308 */ /* 0x000fe20000000800 */
[----:B------:R-:W-:Y:S03]  /*11fd0*/  HMMA.16816.F32 R48, R52, R58, R48 ;  /* 0x0000003a3430723c */ /* 0x000fe60000001830 */
[C---:B--2---:R-:W-:Y:S01]  /*11fe0*/  F2FP.F16.F32.PACK_AB R52, R126.reuse, R127 ;  /* 0x0000007f7e34723e */ /* 0x044fe200000000ff */
[----:B------:R-:W2:Y:S01]  /*11ff0*/  LDSM.16.MT88.4 R56, [R101+0x8800] ;  /* 0x008800006538783b */ /* 0x000ea20000004200 */
[C---:B------:R-:W-:Y:S01]  /*12000*/  F2FP.F16.F32.PACK_AB R53, R125.reuse, R124 ;  /* 0x0000007c7d35723e */ /* 0x040fe200000000ff */
        /* <DEDUP_REMOVED lines=8> */
[----:B------:R-:W-:Y:S04]  /*12090*/  FADD.FTZ R128, R128, R125 ;  /* 0x0000007d80807221 */ /* 0x000fe80000010000 */
[----:B------:R-:W-:Y:S01]  /*120a0*/  FADD.FTZ R128, R129, R128 ;  /* 0x0000008081807221 */ /* 0x000fe20000010000 */
[C---:B------:R-:W-:Y:S01]  /*120b0*/  HMMA.16816.F32 R8, R52.reuse, R62, R8 ;  /* 0x0000003e3408723c */ /* 0x040fe20000001808 */
[----:B------:R-:W3:Y:S07]  /*120c0*/  LDSM.16.MT88.4 R60, [R102+0x2800] ;  /* 0x00280000663c783b */ /* 0x000eee0000004200 */
[C---:B------:R-:W-:Y:S03]  /*120d0*/  HMMA.16816.F32 R12, R52.reuse, R64, R12 ;  /* 0x00000040340c723c */ /* 0x040fe6000000180c */
[-CC-:B------:R-:W-:Y:S01]  /*120e0*/  FFMA.FTZ R64, R112, R87.reuse, -R99.reuse ;  /* 0x0000005770407223 */ /* 0x180fe20000010863 */
[-CC-:B------:R-:W-:Y:S01]  /*120f0*/  FFMA.FTZ R112, R111, R87.reuse, -R99.reuse ;  /* 0x000000576f707223 */ /* 0x180fe20000010863 */
[----:B------:R-:W-:Y:S02]  /*12100*/  FFMA.FTZ R99, R97, R87, -R99 ;  /* 0x0000005761637223 */ /* 0x000fe40000010863 */
[----:B------:R-:W5:Y:S01]  /*12110*/  MUFU.EX2 R111, R64 ;  /* 0x00000040006f7308 */ /* 0x000f620000000800 */
[C---:B------:R-:W-:Y:S09]  /*12120*/  HMMA.16816.F32 R16, R52.reuse, R66, R16 ;  /* 0x000000423410723c */ /* 0x040ff20000001810 */
[----:B------:R-:W4:Y:S10]  /*12130*/  MUFU.EX2 R134, R99 ;  /* 0x0000006300867308 */ /* 0x000f340000000800 */
[----:B------:R-:W2:Y:S01]  /*12140*/  MUFU.EX2 R112, R112 ;  /* 0x0000007000707308 */ /* 0x000ea20000000800 */
[C---:B-1----:R-:W-:Y:S09]  /*12150*/  HMMA.16816.F32 R20, R52.reuse, R68, R20 ;  /* 0x000000443414723c */ /* 0x042ff20000001814 */
[----:B------:R1:W3:Y:S01]  /*12160*/  MUFU.EX2 R87, R89 ;  /* 0x0000005900577308 */ /* 0x0002e20000000800 */
[----:B-----5:R-:W-:Y:S01]  /*12170*/  FADD.FTZ R122, R111, R122 ;  /* 0x0000007a6f7a7221 */ /* 0x020fe20000010000 */
[C---:B------:R-:W-:Y:S01]  /*12180*/  HMMA.16816.F32 R24, R52.reuse, R70, R24 ;  /* 0x000000463418723c */ /* 0x040fe20000001818 */
[----:B------:R-:W-:Y:S02]  /*12190*/  LDSM.16.MT88.4 R68, [R102+0xc00] ;  /* 0x000c00006644783b */ /* 0x000fe40000004200 */
[----:B----4-:R-:W-:Y:S02]  /*121a0*/  F2FP.F16.F32.PACK_AB R90, R134, R131 ;  /* 0x00000083865a723e */ /* 0x010fe400000000ff */
[C---:B--2---:R-:W-:Y:S01]  /*121b0*/  F2FP.F16.F32.PACK_AB R88, R112.reuse, R111 ;  /* 0x0000006f7058723e */ /* 0x044fe200000000ff */
[----:B------:R-:W-:Y:S02]  /*121c0*/  FADD.FTZ R112, R112, R122 ;  /* 0x0000007a70707221 */ /* 0x000fe40000010000 */
[C---:B------:R-:W-:Y:S01]  /*121d0*/  HMMA.16816.F32 R28, R52.reuse, R76, R28 ;  /* 0x0000004c341c723c */ /* 0x040fe2000000181c */
[----:B------:R-:W-:Y:S02]  /*121e0*/  LDSM.16.MT88.4 R96, [R102+0x1c00] ;  /* 0x001c00006660783b */ /* 0x000fe40000004200 */
[C---:B-1----:R-:W-:Y:S01]  /*121f0*/  F2FP.F16.F32.PACK_AB R89, R130.reuse, R129 ;  /* 0x000000818259723e */ /* 0x042fe200000000ff */
[----:B------:R-:W-:Y:S01]  /*12200*/  FADD.FTZ R130, R130, R128 ;  /* 0x0000008082827221 */ /* 0x000fe20000010000 */
[----:B---3--:R-:W-:Y:S01]  /*12210*/  F2FP.F16.F32.PACK_AB R91, R135, R87 ;  /* 0x00000057875b723e */ /* 0x008fe200000000ff */
        /* <DEDUP_REMOVED lines=26> */
.L_x_11170:
        /* <DEDUP_REMOVED lines=11> */
.L_x_11185:
        /* <DEDUP_REMOVED lines=13> */
[C---:B------:R-:W-:Y:S01]  /*12540*/  FMUL.FTZ R68, R7.reuse, R68 ;  /* 0x0000004407447220 */ /* 0x040fe20000410000 */
[----:B--2---:R-:W-:Y:S01]  /*12550*/  SHF.L.U32 R8, R2, 0x1, RZ ;  /* 0x0000000102087819 */ /* 0x004fe200000006ff */
[C---:B------:R-:W-:Y:S01]  /*12560*/  FMUL.FTZ R69, R7.reuse, R69 ;  /* 0x0000004507457220 */ /* 0x040fe20000410000 */
[----:B------:R-:W1:Y:S01]  /*12570*/  MUFU.RCP R5, R6 ;  /* 0x0000000600057308 */ /* 0x000e620000001000 */
[----:B------:R-:W-:Y:S01]  /*12580*/  FSETP.NE.FTZ.AND P0, PT, R6, RZ, PT ;  /* 0x000000ff0600720b */ /* 0x000fe20003f15000 */
        /* <DEDUP_REMOVED lines=12> */
[----:B------:R-:W2:Y:S01]  /*12650*/  @P0 MUFU.LG2 R6, R6 ;  /* 0x0000000600060308 */ /* 0x000ea20000000c00 */
[C---:B------:R-:W-:Y:S01]  /*12660*/  FMUL.FTZ R41, R7.reuse, R41 ;  /* 0x0000002907297220 */ /* 0x040fe20000410000 */
[C---:B------:R-:W-:Y:S01]  /*12670*/  FMUL.FTZ R44, R7.reuse, R44 ;  /* 0x0000002c072c7220 */ /* 0x040fe20000410000 */
[C---:B------:R-:W-:Y:S01]  /*12680*/  FMUL.FTZ R45, R7.reuse, R45 ;  /* 0x0000002d072d7220 */ /* 0x040fe20000410000 */
[C---:B------:R-:W-:Y:S01]  /*12690*/  FMUL.FTZ R48, R7.reuse, R48 ;  /* 0x0000003007307220 */ /* 0x040fe20000410000 */
[----:B------:R-:W-:Y:S01]  /*126a0*/  FMUL.FTZ R49, R7, R49 ;  /* 0x0000003107317220 */ /* 0x000fe20000410000 */
[----:B------:R-:W-:Y:S01]  /*126b0*/  SHF.L.U32 R7, R2, 0x3, RZ ;  /* 0x0000000302077819 */ /* 0x000fe200000006ff */
[----:B---3--:R-:W-:Y:S01]  /*126c0*/  @P1 FMUL.FTZ R9, R9, 0.69314718246459960938 ;  /* 0x3f31721809091820 */ /* 0x008fe20000410000 */
[----:B------:R-:W-:-:S02]  /*126d0*/  LOP3.LUT R133, R8, 0x3e00, R133, 0xf8, !PT ;  /* 0x00003e0008857812 */ /* 0x000fc400078ef885 */
[----:B------:R-:W-:Y:S02]  /*126e0*/  LOP3.LUT R8, R7, 0xc0, RZ, 0xc0, !PT ;  /* 0x000000c007087812 */ /* 0x000fe400078ec0ff */
[----:B-1----:R-:W-:Y:S02]  /*126f0*/  FSEL R5, R5, 1, P0 ;  /* 0x3f80000005057808 */ /* 0x002fe40000000000 */
[----:B------:R-:W-:Y:S01]  /*12700*/  MOV R0, 0xff800000 ;  /* 0xff80000000007802 */ /* 0x000fe20000000f00 */
[----:B-----5:R-:W-:Y:S01]  /*12710*/  @P1 FFMA.FTZ R0, R4, R86, R9 ;  /* 0x0000005604001223 */ /* 0x020fe20000010009 */
[----:B------:R-:W-:Y:S01]  /*12720*/  LOP3.LUT R8, R8, 0x18, R2, 0xf8, !PT ;  /* 0x0000001808087812 */ /* 0x000fe200078ef802 */
[----:B------:R-:W-:Y:S01]  /*12730*/  FMUL.FTZ R82, R5, R82 ;  /* 0x0000005205527220 */ /* 0x000fe20000410000 */
[----:B--2---:R-:W-:Y:S01]  /*12740*/  @P0 FMUL.FTZ R6, R6, 0.69314718246459960938 ;  /* 0x3f31721806060820 */ /* 0x004fe20000410000 */
        /* <DEDUP_REMOVED lines=62> */
[----:B-1----:R-:W4:Y:S04]  /*12b30*/  LD.E R57, desc[UR4][R84.64+0x60] ;  /* 0x0000600454397980 */ /* 0x002f28000c101900 */
[----:B--2---:R-:W2:Y:S04]  /*12b40*/  LD.E R52, desc[UR4][R84.64+0xcc] ;  /* 0x0000cc0454347980 */ /* 0x004ea8000c101900 */
[----:B---3--:R-:W3:Y:S04]  /*12b50*/  LD.E.64 R4, desc[UR4][R84.64+0xb0] ;  /* 0x0000b00454047980 */ /* 0x008ee8000c101b00 */
[----:B------:R-:W2:Y:S01]  /*12b60*/  LD.E.64 R54, desc[UR4][R84.64+0x78] ;  /* 0x0000780454367980 */ /* 0x000ea2000c101b00 */
[----:B----4-:R-:W-:-:S05]  /*12b70*/  IMAD.SHL.U32 R6, R2, 0x4, RZ ;  /* 0x0000000402067824 */ /* 0x010fca00078e00ff */
[----:B------:R-:W-:Y:S01]  /*12b80*/  LOP3.LUT R7, R6, 0xd8, RZ, 0xc0, !PT ;  /* 0x000000d806077812 */ /* 0x000fe200078ec0ff */
[----:B------:R-:W5:Y:S03]  /*12b90*/  LD.E.64 R84, desc[UR4][R84.64+0xa8] ;  /* 0x0000a80454547980 */ /* 0x000f66000c101b00 */
[----:B------:R-:W-:Y:S01]  /*12ba0*/  LOP3.LUT R7, R7, 0x18, R100, 0x78, !PT ;  /* 0x0000001807077812 */ /* 0x000fe200078e7864 */
[----:B------:R-:W-:Y:S01]  /*12bb0*/  IMAD.SHL.U32 R145, R145, 0x40, RZ ;  /* 0x0000004091917824 */ /* 0x000fe200078e00ff */
[----:B------:R-:W-:Y:S01]  /*12bc0*/  SHF.R.U32.HI R53, RZ, 0x3, R2 ;  /* 0x00000003ff357819 */ /* 0x000fe20000011602 */
[----:B------:R-:W-:Y:S01]  /*12bd0*/  BAR.SYNC.DEFER_BLOCKING 0x0 ;  /* 0x0000000000007b1d */ /* 0x000fe20000010000 */
[----:B------:R-:W-:Y:S01]  /*12be0*/  LOP3.LUT P5, RZ, R2, 0x3, RZ, 0xc0, !PT ;  /* 0x0000000302ff7812 */ /* 0x000fe200078ac0ff */
[----:B------:R-:W-:Y:S02]  /*12bf0*/  IMAD.IADD R56, R146, 0x1, -R145 ;  /* 0x0000000192387824 */ /* 0x000fe400078e0a91 */
[----:B------:R-:W-:-:S03]  /*12c00*/  VIADD R58, R53, 0x10 ;  /* 0x00000010353a7836 */ /* 0x000fc60000000000 */
[-C--:B------:R-:W-:Y:S01]  /*12c10*/  ISETP.GE.AND P4, PT, R53, R56.reuse, PT ;  /* 0x000000383500720c */ /* 0x080fe20003f86270 */
[----:B------:R-:W-:Y:S01]  /*12c20*/  BSSY.RECONVERGENT B0, `(.L_x_11179) ;  /* 0x000002b000007945 */ /* 0x000fe20003800200 */
[----:B------:R-:W-:Y:S02]  /*12c30*/  LOP3.LUT R100, R100, 0x30, RZ, 0xc0, !PT ;  /* 0x0000003064647812 */ /* 0x000fe400078ec0ff */
[----:B------:R-:W-:Y:S02]  /*12c40*/  ISETP.GE.AND P3, PT, R58, R56, PT ;  /* 0x000000383a00720c */ /* 0x000fe40003f66270 */
[----:B------:R-:W-:Y:S01]  /*12c50*/  LOP3.LUT R3, R100, 0x7, R3, 0xf8, !PT ;  /* 0x0000000764037812 */ /* 0x000fe200078ef803 */
[----:B---3--:R-:W-:Y:S01]  /*12c60*/  IMAD R148, R4, UR8, R148 ;  /* 0x0000000804947c24 */ /* 0x008fe2000f8e0294 */
[----:B------:R-:W-:Y:S02]  /*12c70*/  LOP3.LUT R4, R7, 0xf24, R6, 0xf8, !PT ;  /* 0x00000f2407047812 */ /* 0x000fe400078ef806 */
[----:B------:R-:W-:Y:S01]  /*12c80*/  LOP3.LUT R6, R6, 0x1c, RZ, 0xc0, !PT ;  /* 0x0000001c06067812 */ /* 0x000fe200078ec0ff */
[----:B------:R-:W-:Y:S01]  /*12c90*/  IMAD R57, R148, R57, R147 ;  /* 0x0000003994397224 */ /* 0x000fe200078e0293 */
[----:B------:R-:W-:-:S03]  /*12ca0*/  LEA R4, R4, UR6, 0x2 ;  /* 0x0000000604047c11 */ /* 0x000fc6000f8e10ff */
[----:B------:R-:W-:Y:S02]  /*12cb0*/  IMAD R57, R5, R57, R145 ;  /* 0x0000003905397224 */ /* 0x000fe400078e0291 */
[----:B------:R1:W3:Y:S01]  /*12cc0*/  LDS.128 R48, [R4] ;  /* 0x0000000004307984 */ /* 0x0002e20000000c00 */
[----:B------:R-:W-:-:S03]  /*12cd0*/  IMAD R2, R53, 0x60, R6 ;  /* 0x0000006035027824 */ /* 0x000fc600078e0206 */
        /* <DEDUP_REMOVED lines=11> */
[----:B--2---:R-:W-:-:S02]  /*12d90*/  IMAD R59, R57, R52, RZ ;  /* 0x00000034393b7224 */ /* 0x004fc400078e02ff */
[----:B------:R-:W-:-:S03]  /*12da0*/  VIADD R52, R53, 0x20 ;  /* 0x0000002035347836 */ /* 0x000fc60000000000 */
[----:B------:R-:W-:Y:S01]  /*12db0*/  IADD3 R2, P0, PT, R2, R59, RZ ;  /* 0x0000003b02027210 */ /* 0x000fe20007f1e0ff */
[----:B------:R-:W-:Y:S01]  /*12dc0*/  VIADD R53, R53, 0x30 ;  /* 0x0000003035357836 */ /* 0x000fe20000000000 */
[----:B------:R-:W-:Y:S02]  /*12dd0*/  ISETP.GE.AND P2, PT, R52, R56, PT ;  /* 0x000000383400720c */ /* 0x000fe40003f46270 */
[----:B------:R-:W-:Y:S02]  /*12de0*/  LEA.HI.X.SX32 R59, R59, RZ, 0x1, P0 ;  /* 0x000000ff3b3b7211 */ /* 0x000fe400000f0eff */
[C---:B------:R-:W-:Y:S02]  /*12df0*/  LEA R52, P0, R2.reuse, R54, 0x2 ;  /* 0x0000003602347211 */ /* 0x040fe400078010ff */
[----:B------:R-:W-:Y:S02]  /*12e00*/  ISETP.GE.AND P1, PT, R53, R56, PT ;  /* 0x000000383500720c */ /* 0x000fe40003f26270 */
[----:B------:R-:W-:Y:S01]  /*12e10*/  LEA.HI.X R53, R2, R55, R59, 0x2, P0 ;  /* 0x0000003702357211 */ /* 0x000fe200000f143b */
[----:B---34-:R-:W-:Y:S10]  /*12e20*/  @P5 BRA `(.L_x_11180) ;  /* 0x0000000000285947 */ /* 0x018ff40003800000 */
        /* <DEDUP_REMOVED lines=10> */
.L_x_11180:
[----:B------:R-:W-:Y:S05]  /*12ed0*/  BSYNC.RECONVERGENT B0 ;  /* 0x0000000000007941 */ /* 0x000fea0003800200 */
.L_x_11179:
[----:B------:R-:W-:Y:S01]  /*12ee0*/  MOV R2, R144 ;  /* 0x0000009000027202 */ /* 0x000fe20000000f00 */
[----:B------:R-:W-:Y:S01]  /*12ef0*/  @!P4 ST.E.128 desc[UR4][R52.64], R48 ;  /* 0x000000303400c985 */ /* 0x000fe2000c101d04 */
[----:B------:R-:W-:-:S03]  /*12f00*/  MOV R3, 0x0 ;  /* 0x0000000000037802 */ /* 0x000fc60000000f00 */
        /* <DEDUP_REMOVED lines=8> */
[----:B--2--5:R-:W-:Y:S05]  /*12f90*/  @P1 RET.REL.NODEC R2 `(_ZN5flash24flash_fwd_splitkv_kernelI23Flash_fwd_kernel_traitsILi96ELi64ELi64ELi4ELb0ELb0EN7cutlass6half_tE19Flash_kernel_traitsILi96ELi64ELi64ELi4ES3_EELb0ELb1ELb0ELb0ELb1ELb0ELb1ELb1EEEvNS_16Flash_fwd_paramsE) ;  /* 0xfffffed002181950 */ /* 0x024fea0003c3ffff */
[----:B------:R-:W-:Y:S01]  /*12fa0*/  MOV R145, 0x0 ;  /* 0x0000000000917802 */ /* 0x000fe20000000f00 */
[----:B------:R-:W-:Y:S04]  /*12fb0*/  ST.E.128 desc[UR4][R52.64+0x4800], R36 ;  /* 0x0048002434007985 */ /* 0x000fe8000c101d04 */
[----:B------:R-:W-:Y:S04]  /*12fc0*/  ST.E.128 desc[UR4][R52.64+0x4880], R20 ;  /* 0x0048801434007985 */ /* 0x000fe8000c101d04 */
[----:B------:R1:W-:Y:S02]  /*12fd0*/  ST.E.128 desc[UR4][R52.64+0x4900], R4 ;  /* 0x0049000434007985 */ /* 0x0003e4000c101d04 */
[----:B-1----:R-:W-:Y:S05]  /*12fe0*/  RET.REL.NODEC R144 `(_ZN5flash24flash_fwd_splitkv_kernelI23Flash_fwd_kernel_traitsILi96ELi64ELi64ELi4ELb0ELb0EN7cutlass6half_tE19Flash_kernel_traitsILi96ELi64ELi64ELi4ES3_EELb0ELb1ELb0ELb0ELb1ELb0ELb1ELb1EEEvNS_16Flash_fwd_paramsE) ;  /* 0xfffffed090047950 */ /* 0x002fea0003c3ffff */
.L_x_11178:
[----:B------:R-:W-:Y:S01]  /*12ff0*/  MOV R0, 0x1f ;  /* 0x0000001f00007802 */ /* 0x000fe20000000f00 */
[----:B------:R-:W-:Y:S01]  /*13000*/  IMAD.MOV.U32 R2, RZ, RZ, 0x2 ;  /* 0x00000002ff027424 */ /* 0x000fe200078e00ff */
[----:B------:R-:W-:Y:S01]  /*13010*/  MOV R7, R158 ;  /* 0x0000009e00077202 */ /* 0x000fe20000000f00 */
[----:B------:R-:W-:-:S07]  /*13020*/  IMAD.MOV.U32 R5, RZ, RZ, -0x1 ;  /* 0xffffffffff057424 */ /* 0x000fce00078e00ff */
[----:B-1---5:R-:W-:Y:S05]  /*13030*/  WARPSYNC.COLLECTIVE R5, `(.L_x_11181) ;  /* 0x0000000005087348 */ /* 0x022fea0003c00000 */
[----:B------:R2:W3:Y:S02]  /*13040*/  SHFL.BFLY P0, R0, R7, R2, R0 ;  /* 0x0c00000207007389 */ /* 0x0004e40000000000 */
[----:B-123-5:R-:W-:Y:S05]  /*13050*/  ENDCOLLECTIVE ;  /* 0x000000000000791b */ /* 0x02efea0003800000 */
.L_x_11181:
        /* <DEDUP_REMOVED lines=8> */
.L_x_11182:
        /* <DEDUP_REMOVED lines=8> */
.L_x_11183:
[----:B------:R-:W-:Y:S01]  /*13160*/  FADD.FTZ R157, R0, R157 ;  /* 0x0000009d009d7221 */ /* 0x000fe20000010000 */
[----:B------:R-:W-:Y:S02]  /*13170*/  MOV R0, 0x1f ;  /* 0x0000001f00007802 */ /* 0x000fe40000000f00 */
[----:B------:R-:W-:Y:S01]  /*13180*/  MOV R2, 0x1 ;  /* 0x0000000100027802 */ /* 0x000fe20000000f00 */
[----:B------:R-:W-:-:S07]  /*13190*/  IMAD.MOV.U32 R7, RZ, RZ, R157 ;  /* 0x000000ffff077224 */ /* 0x000fce00078e009d */
[----:B------:R-:W-:Y:S05]  /*131a0*/  WARPSYNC.COLLECTIVE R5, `(.L_x_11184) ;  /* 0x0000000005087348 */ /* 0x000fea0003c00000 */
[----:B------:R1:W2:Y:S02]  /*131b0*/  SHFL.BFLY P0, R0, R7, R2, R0 ;  /* 0x0c00000207007389 */ /* 0x0002a40000000000 */
[----:B-12---:R-:W-:Y:S05]  /*131c0*/  ENDCOLLECTIVE ;  /* 0x000000000000791b */ /* 0x006fea0003800000 */
.L_x_11184:
[----:B------:R-:W-:Y:S05]  /*131d0*/  BRA `(.L_x_11185) ;  /* 0xfffffff000a47947 */ /* 0x000fea000383ffff */
.L_x_11186:
        /* <DEDUP_REMOVED lines=10> */
.L_x_11738:


//--------------------- .text._ZN5flash24flash_fwd_splitkv_kernelI23Flash_fwd_kernel_traitsILi96ELi64ELi64ELi4ELb0ELb0EN7cutlass6half_tE19Flash_kernel_traitsILi96ELi64ELi64ELi4ES3_EELb0ELb1ELb0ELb0ELb1ELb1ELb1ELb1EEEvNS_16Flash_fwd_paramsE --------------------------
	.section	.text._ZN5flash24flash_fwd_splitkv_kernelI23Flash_fwd_kernel_traitsILi96ELi64ELi64ELi4ELb0ELb0EN7cutlass6half_tE19Flash_kernel_traitsILi96ELi64ELi64ELi4ES3_EELb0ELb1ELb0ELb0ELb1ELb1ELb1ELb1EEEvNS_16Flash_fwd_paramsE,"ax",@progbits
	.align	128
        .global         _ZN5flash24flash_fwd_splitkv_kernelI23Flash_fwd_kernel_traitsILi96ELi64ELi64ELi4ELb0ELb0EN7cutlass6half_tE19Flash_kernel_traitsILi96ELi64ELi64ELi4ES3_EELb0ELb1ELb0ELb0ELb1ELb1ELb1ELb1EEEvNS_16Flash_fwd_paramsE
        .type           _ZN5flash24flash_fwd_splitkv_kernelI23Flash_fwd_kernel_traitsILi96ELi64ELi64ELi4ELb0ELb0EN7cutlass6half_tE19Flash_kernel_traitsILi96ELi64ELi64ELi4ES3_EELb0ELb1ELb0ELb0ELb1ELb1ELb1ELb1EEEvNS_16Flash_fwd_paramsE,@function
        .size           _ZN5flash24flash_fwd_splitkv_kernelI23Flash_fwd_kernel_traitsILi96ELi64ELi64ELi4ELb0ELb0EN7cutlass6half_tE19Flash_kernel_traitsILi96ELi64ELi64ELi4ES3_EELb0ELb1ELb0ELb0ELb1ELb1ELb1ELb1EEEvNS_16Flash_fwd_paramsE,(.L_x_11739 - _ZN5flash24flash_fwd_splitkv_kernelI23Flash_fwd_kernel_traitsILi96ELi64ELi64ELi4ELb0ELb0EN7cutlass6half_tE19Flash_kernel_traitsILi96ELi64ELi64ELi4ES3_EELb0ELb1ELb0ELb0ELb1ELb1ELb1ELb1EEEvNS_16Flash_fwd_paramsE)
        .other          _ZN5flash24flash_fwd_splitkv_kernelI23Flash_fwd_kernel_traitsILi96ELi64ELi64ELi4ELb0ELb0EN7cutlass6half_tE19Flash_kernel_traitsILi96ELi64ELi64ELi4ES3_EELb0ELb1ELb0ELb0ELb1ELb1ELb1ELb1EEEvNS_16Flash_fwd_paramsE,@"STO_CUDA_ENTRY STV_DEFAULT"
_ZN5flash24flash_fwd_splitkv_kernelI23Flash_fwd_kernel_traitsILi96ELi64ELi64ELi4ELb0ELb0EN7cutlass6half_tE19Flash_kernel_traitsILi96ELi64ELi64ELi4ES3_EELb0ELb1ELb0ELb0ELb1ELb1ELb1ELb1EEEvNS_16Flash_fwd_paramsE:
.text._ZN5flash24flash_fwd_splitkv_kernelI23Flash_fwd_kernel_traitsILi96ELi64ELi64ELi4ELb0ELb0EN7cutlass6half_tE19Flash_kernel_traitsILi96ELi64ELi64ELi4ES3_EELb0ELb1ELb0ELb0ELb1ELb1ELb1ELb1EEEvNS_16Flash_fwd_paramsE:
        /* <DEDUP_REMOVED lines=14> */
[----:B------:R-:W1:Y:S03]  /*00e0*/  LDC R4, c[0x0][0x374] ;  /* 0x0000dd00ff047b82 */ /* 0x000e660000000800 */
        /* <DEDUP_REMOVED lines=14> */
[----:B------:R-:W-:Y:S05]  /*01d0*/  CALL.REL.NOINC `($_ZN5flash24flash_fwd_splitkv_kernelI23Flash_fwd_kernel_traitsILi96ELi64ELi64ELi4ELb0ELb0EN7cutlass6half_tE19Flash_kernel_traitsILi96ELi64ELi64ELi4ES3_EELb0ELb1ELb0ELb0ELb1ELb1ELb1ELb1EEEvNS_16Flash_fwd_paramsE$_ZN5flash30compute_attn_1rowblock_splitkvI23Flash_fwd_kernel_traitsILi96ELi64ELi64ELi4ELb0ELb0EN7cutlass6half_tE19Flash_kernel_traitsILi96ELi64ELi64ELi4ES3_EELb0ELb1ELb0ELb0ELb1ELb1ELb1ELb1ENS_16Flash_fwd_paramsEEEvRKT8_iiiii) ;  /* 0x0000000000087944 */ /* 0x000fea0003c00000 */
[----:B------:R-:W-:Y:S05]  /*01e0*/  BSYNC.RECONVERGENT B3 ;  /* 0x0000000000037941 */ /* 0x000fea0003800200 */
.L_x_11187:
[----:B------:R-:W-:Y:S05]  /*01f0*/  EXIT ;  /* 0x000000000000794d */ /* 0x000fea0003800000 */
        .type           $_ZN5flash24flash_fwd_splitkv_kernelI23Flash_fwd_kernel_traitsILi96ELi64ELi64ELi4ELb0ELb0EN7cutlass6half_tE19Flash_kernel_traitsILi96ELi64ELi64ELi4ES3_EELb0ELb1ELb0ELb0ELb1ELb1ELb1ELb1EEEvNS_16Flash_fwd_paramsE$_ZN5flash30compute_attn_1rowblock_splitkvI23Flash_fwd_kernel_traitsILi96ELi64ELi64ELi4ELb0ELb0EN7cutlass6half_tE19Flash_kernel_traitsILi96ELi64ELi64ELi4ES3_EELb0ELb1ELb0ELb0ELb1ELb1ELb1ELb1ENS_16Flash_fwd_paramsEEEvRKT8_iiiii,@function
        .size           $_ZN5flash24flash_fwd_splitkv_kernelI23Flash_fwd_kernel_traitsILi96ELi64ELi64ELi4ELb0ELb0EN7cutlass6half_tE19Flash_kernel_traitsILi96ELi64ELi64ELi4ES3_EELb0ELb1ELb0ELb0ELb1ELb1ELb1ELb1EEEvNS_16Flash_fwd_paramsE$_ZN5flash30compute_attn_1rowblock_splitkvI23Flash_fwd_kernel_traitsILi96ELi64ELi64ELi4ELb0ELb0EN7cutlass6half_tE19Flash_kernel_traitsILi96ELi64ELi64ELi4ES3_EELb0ELb1ELb0ELb0ELb1ELb1ELb1ELb1ENS_16Flash_fwd_paramsEEEvRKT8_iiiii,(.L_x_11739 - $_ZN5flash24flash_fwd_splitkv_kernelI23Flash_fwd_kernel_traitsILi96ELi64ELi64ELi4ELb0ELb0EN7cutlass6half_tE19Flash_kernel_traitsILi96ELi64ELi64ELi4ES3_EELb0ELb1ELb0ELb0ELb1ELb1ELb1ELb1EEEvNS_16Flash_fwd_paramsE$_ZN5flash30compute_attn_1rowblock_splitkvI23Flash_fwd_kernel_traitsILi96ELi64ELi64ELi4ELb0ELb0EN7cutlass6half_tE19Flash_kernel_traitsILi96ELi64ELi64ELi4ES3_EELb0ELb1ELb0ELb0ELb1ELb1ELb1ELb1ENS_16Flash_fwd_paramsEEEvRKT8_iiiii)
$_ZN5flash24flash_fwd_splitkv_kernelI23Flash_fwd_kernel_traitsILi96ELi64ELi64ELi4ELb0ELb0EN7cutlass6half_tE19Flash_kernel_traitsILi96ELi64ELi64ELi4ES3_EELb0ELb1ELb0ELb0ELb1ELb1ELb1ELb1EEEvNS_16Flash_fwd_paramsE$_ZN5flash30compute_attn_1rowblock_splitkvI23Flash_fwd_kernel_traitsILi96ELi64ELi64ELi4ELb0ELb0EN7cutlass6half_tE19Flash_kernel_traitsILi96ELi64ELi64ELi4ES3_EELb0ELb1ELb0ELb0ELb1ELb1ELb1ELb1ENS_16Flash_fwd_paramsEEEvRKT8_iiiii:
        /* <DEDUP_REMOVED lines=38> */
.L_x_11189:
[----:B------:R-:W-:Y:S05]  /*0460*/  BSYNC.RECONVERGENT B0 ;  /* 0x0000000000007941 */ /* 0x000fea0003800200 */
.L_x_11188:
[----:B------:R-:W-:Y:S04]  /*0470*/  BSSY.RECONVERGENT B0, `(.L_x_11190) ;  /* 0x0000007000007945 */ /* 0x000fe80003800200 */
[----:B------:R-:W-:Y:S05]  /*0480*/  @!P3 BRA `(.L_x_11191) ;  /* 0x000000000014b947 */ /* 0x000fea0003800000 */
[----:B------:R-:W3:Y:S02]  /*0490*/  LD.E.U8 R2, desc[UR4][R84.64+0x1b2] ;  /* 0x0001b20454027980 */ /* 0x000ee4000c101100 */
[----:B---3--:R-:W-:-:S13]  /*04a0*/  ISETP.NE.AND P1, PT, R2, RZ, PT ;  /* 0x000000ff0200720c */ /* 0x008fda0003f25270 */
[----:B------:R-:W3:Y:S02]  /*04b0*/  @P1 LD.E R2, desc[UR4][R8.64+0x4] ;  /* 0x0000040408021980 */ /* 0x000ee4000c101900 */
[----:B---3-5:R-:W-:-:S06]  /*04c0*/  @P1 IADD3 R93, PT, PT, R2, -R15, RZ ;  /* 0x8000000f025d1210 */ /* 0x028fcc0007ffe0ff */
[----:B------:R3:W5:Y:S02]  /*04d0*/  @!P1 LD.E R93, desc[UR4][R8.64] ;  /* 0x00000004085d9980 */ /* 0x000764000c101900 */
.L_x_11191:
[----:B------:R-:W-:Y:S05]  /*04e0*/  BSYNC.RECONVERGENT B0 ;  /* 0x0000000000007941 */ /* 0x000fea0003800200 */
.L_x_11190:
        /* <DEDUP_REMOVED lines=9> */
.L_x_11193:
[----:B------:R-:W4:Y:S01]  /*0580*/  LD.E.64 R2, desc[UR4][R84.64+0x108] ;  /* 0x0001080454027980 */ /* 0x000f22000c101b00 */
[----:B------:R-:W-:Y:S01]  /*0590*/  BSSY.RECONVERGENT B0, `(.L_x_11195) ;  /* 0x0000006000007945 */ /* 0x000fe20003800200 */
[----:B------:R-:W-:Y:S01]  /*05a0*/  IMAD.MOV.U32 R0, RZ, RZ, RZ ;  /* 0x000000ffff007224 */ /* 0x000fe200078e00ff */
[----:B----4-:R-:W-:-:S04]  /*05b0*/  ISETP.NE.U32.AND P0, PT, R2, RZ, PT ;  /* 0x000000ff0200720c */ /* 0x010fc80003f05070 */
[----:B------:R-:W-:-:S13]  /*05c0*/  ISETP.NE.AND.EX P0, PT, R3, RZ, PT, P0 ;  /* 0x000000ff0300720c */ /* 0x000fda0003f05300 */
[----:B------:R-:W-:Y:S05]  /*05d0*/  @!P0 BRA `(.L_x_11196) ;  /* 0x0000000000048947 */ /* 0x000fea0003800000 */
[----:B------:R4:W5:Y:S02]  /*05e0*/  LD.E R0, desc[UR4][R84.64+0xbc] ;  /* 0x0000bc0454007980 */ /* 0x000964000c101900 */
.L_x_11196:
[----:B------:R-:W-:Y:S05]  /*05f0*/  BSYNC.RECONVERGENT B0 ;  /* 0x0000000000007941 */ /* 0x000fea0003800200 */
.L_x_11195:
[----:B-----5:R-:W-:Y:S02]  /*0600*/  IADD3 R79, PT, PT, R93, R0, RZ ;  /* 0x000000005d4f7210 */ /* 0x020fe40007ffe0ff */
.L_x_11194:
[----:B------:R-:W-:Y:S05]  /*0610*/  BSYNC.RECONVERGENT B1 ;  /* 0x0000000000017941 */ /* 0x000fea0003800200 */
.L_x_11192:
[----:B------:R-:W-:Y:S01]  /*0620*/  IMAD.SHL.U32 R113, R145, 0x40, RZ ;  /* 0x0000004091717824 */ /* 0x000fe200078e00ff */
[----:B------:R-:W-:Y:S01]  /*0630*/  MOV R2, R144 ;  /* 0x0000009000027202 */ /* 0x000fe20000000f00 */
[----:B------:R-:W-:-:S03]  /*0640*/  IMAD.MOV.U32 R3, RZ, RZ, 0x0 ;  /* 0x00000000ff037424 */ /* 0x000fc600078e00ff */
[----:B------:R-:W-:-:S13]  /*0650*/  ISETP.GT.AND P0, PT, R146, R113, PT ;  /* 0x000000719200720c */ /* 0x000fda0003f04270 */
[----:B-1234-:R-:W-:Y:S05]  /*0660*/  @!P0 RET.REL.NODEC R2 `(_ZN5flash24flash_fwd_splitkv_kernelI23Flash_fwd_kernel_traitsILi96ELi64ELi64ELi4ELb0ELb0EN7cutlass6half_tE19Flash_kernel_traitsILi96ELi64ELi64ELi4ES3_EELb0ELb1ELb0ELb0ELb1ELb1ELb1ELb1EEEvNS_16Flash_fwd_paramsE) ;  /* 0xfffffff802648950 */ /* 0x01efea0003c3ffff */
        /* <DEDUP_REMOVED lines=68> */
[C---:B------:R-:W-:Y:S02]  /*0ab0*/  IMAD R5, R4.reuse, 0x60, R5 ;  /* 0x0000006004057824 */ /* 0x040fe400078e0205 */
[----:B----4-:R-:W-:Y:S01]  /*0ac0*/  IMAD R0, R3, R0, RZ ;  /* 0x0000000003007224 */ /* 0x010fe200078e02ff */
[CC--:B------:R-:W-:Y:S01]  /*0ad0*/  ISETP.GE.AND P1, PT, R4.reuse, R113.reuse, PT ;  /* 0x000000710400720c */ /* 0x0c0fe20003f26270 */
[C---:B------:R-:W-:Y:S01]  /*0ae0*/  VIADD R10, R4.reuse, 0x10 ;  /* 0x00000010040a7836 */ /* 0x040fe20000000000 */
[C---:B------:R-:W-:Y:S01]  /*0af0*/  ISETP.GE.OR P6, PT, R4.reuse, R113, P6 ;  /* 0x000000710400720c */ /* 0x040fe200037c6670 */
[----:B------:R-:W-:Y:S01]  /*0b00*/  VIADD R2, R4, 0x20 ;  /* 0x0000002004027836 */ /* 0x000fe20000000000 */
[----:B------:R-:W-:Y:S02]  /*0b10*/  IADD3 R5, P0, PT, R0, R5, RZ ;  /* 0x0000000500057210 */ /* 0x000fe40007f1e0ff */
[----:B------:R-:W-:Y:S02]  /*0b20*/  ISETP.GE.AND P3, PT, R10, R113, PT ;  /* 0x000000710a00720c */ /* 0x000fe40003f66270 */
[----:B------:R-:W-:-:S02]  /*0b30*/  LEA.HI.X.SX32 R0, R0, RZ, 0x1, P0 ;  /* 0x000000ff00007211 */ /* 0x000fc400000f0eff */
[C---:B-----5:R-:W-:Y:S02]  /*0b40*/  LEA R6, P0, R5.reuse, R6, 0x2 ;  /* 0x0000000605067211 */ /* 0x060fe400078010ff */
[----:B------:R-:W-:Y:S02]  /*0b50*/  ISETP.GE.AND P2, PT, R2, R113, PT ;  /* 0x000000710200720c */ /* 0x000fe40003f46270 */
[----:B------:R-:W-:Y:S01]  /*0b60*/  LEA.HI.X R7, R5, R7, R0, 0x2, P0 ;  /* 0x0000000705077211 */ /* 0x000fe200000f1400 */
[----:B------:R-:W-:Y:S01]  /*0b70*/  @!P6 IMAD.MOV.U32 R11, RZ, RZ, -0x800000 ;  /* 0xff800000ff0be424 */ /* 0x000fe200078e00ff */
        /* <DEDUP_REMOVED lines=26> */
[----:B-1----:R-:W-:Y:S05]  /*0d20*/  @P1 RET.REL.NODEC R144 `(_ZN5flash24flash_fwd_splitkv_kernelI23Flash_fwd_kernel_traitsILi96ELi64ELi64ELi4ELb0ELb0EN7cutlass6half_tE19Flash_kernel_traitsILi96ELi64ELi64ELi4ES3_EELb0ELb1ELb0ELb0ELb1ELb1ELb1ELb1EEEvNS_16Flash_fwd_paramsE) ;  /* 0xfffffff090b41950 */ /* 0x002fea0003c3ffff */
[----:B------:R-:W-:Y:S02]  /*0d30*/  MOV R5, 0xff800000 ;  /* 0xff80000000057802 */ /* 0x000fe40000000f00 */
[----:B------:R-:W-:-:S03]  /*0d40*/  MOV R145, 0x0 ;  /* 0x0000000000917802 */ /* 0x000fc60000000f00 */
[----:B------:R1:W-:Y:S02]  /*0d50*/  ST.E desc[UR4][R2.64+0xc0], R5 ;  /* 0x0000c00502007985 */ /* 0x0003e4000c101904 */
[----:B-1----:R-:W-:Y:S05]  /*0d60*/  RET.REL.NODEC R144 `(_ZN5flash24flash_fwd_splitkv_kernelI23Flash_fwd_kernel_traitsILi96ELi64ELi64ELi4ELb0ELb0EN7cutlass6half_tE19Flash_kernel_traitsILi96ELi64ELi64ELi4ES3_EELb0ELb1ELb0ELb0ELb1ELb1ELb1ELb1EEEvNS_16Flash_fwd_paramsE) ;  /* 0xfffffff090a47950 */ /* 0x002fea0003c3ffff */
.L_x_11197:
        /* <DEDUP_REMOVED lines=101> */
.L_x_11199:
        /* <DEDUP_REMOVED lines=55> */
[----:B------:R-:W-:Y:S01]  /*1730*/  @!P2 IMAD.WIDE.U32 R24, R2, R14, RZ ;  /* 0x0000000e0218a225 */ /* 0x000fe200078e00ff */
[----:B------:R-:W-:-:S03]  /*1740*/  @!P2 SHF.R.S32.HI R7, RZ, 0x1f, R12 ;  /* 0x0000001fff07a819 */ /* 0x000fc6000001140c */
[----:B------:R-:W-:Y:S02]  /*1750*/  IMAD R8, R19, R4, R8 ;  /* 0x0000000413087224 */ /* 0x000fe400078e0208 */
[----:B------:R-:W-:Y:S01]  /*1760*/  IMAD.WIDE.U32 R22, R4, R18, R22 ;  /* 0x0000001204167225 */ /* 0x000fe200078e0016 */
[----:B------:R-:W-:-:S03]  /*1770*/  @!P2 IADD3 R25, PT, PT, R25, R6, RZ ;  /* 0x000000061919a210 */ /* 0x000fc60007ffe0ff */
[----:B------:R-:W-:Y:S01]  /*1780*/  @!P0 IMAD.MOV R11, RZ, RZ, -R11 ;  /* 0x000000ffff0b8224 */ /* 0x000fe200078e0a0b */
[----:B------:R-:W-:Y:S01]  /*1790*/  @!P3 LOP3.LUT R11, RZ, R0, RZ, 0x33, !PT ;  /* 0x00000000ff0bb212 */ /* 0x000fe200078e33ff */
[----:B------:R-:W-:Y:S01]  /*17a0*/  @!P2 IMAD R6, R21, R12, RZ ;  /* 0x0000000c1506a224 */ /* 0x000fe200078e02ff */
[----:B------:R-:W-:Y:S02]  /*17b0*/  @P2 IADD3 R14, PT, PT, R14, R15, RZ ;  /* 0x0000000f0e0e2210 */ /* 0x000fe40007ffe0ff */
[----:B------:R-:W-:Y:S01]  /*17c0*/  IADD3 R23, PT, PT, R23, R8, RZ ;  /* 0x0000000817177210 */ /* 0x000fe20007ffe0ff */
[----:B------:R-:W-:Y:S01]  /*17d0*/  IMAD R9, R17, R11, RZ ;  /* 0x0000000b11097224 */ /* 0x000fe200078e02ff */
[----:B------:R-:W-:Y:S01]  /*17e0*/  SHF.R.S32.HI R8, RZ, 0x1f, R11 ;  /* 0x0000001fff087819 */ /* 0x000fe2000001140b */
[C---:B------:R-:W-:Y:S02]  /*17f0*/  @!P2 IMAD R6, R20.reuse, R7, R6 ;  /* 0x000000071406a224 */ /* 0x040fe400078e0206 */
        /* <DEDUP_REMOVED lines=11> */
.L_x_11200:
[----:B------:R-:W-:Y:S05]  /*18b0*/  BSYNC.RECONVERGENT B0 ;  /* 0x0000000000007941 */ /* 0x000fea0003800200 */
.L_x_11198:
        /* <DEDUP_REMOVED lines=26> */
[----:B------:R-:W-:Y:S01]  /*1a60*/  @!P3 IMAD.IADD R21, R21, 0x1, -R6 ;  /* 0x000000011515b824 */ /* 0x000fe200078e0a06 */
[----:B------:R-:W-:-:S04]  /*1a70*/  IADD3 R34, P1, PT, R30, R22, RZ ;  /* 0x000000161e227210 */ /* 0x000fc80007f3e0ff */
[----:B------:R-:W-:Y:S02]  /*1a80*/  ISETP.GE.U32.AND P4, PT, R21, R6, PT ;  /* 0x000000061500720c */ /* 0x000fe40003f86070 */
[----:B------:R-:W-:Y:S01]  /*1a90*/  LOP3.LUT R6, R147, R0, RZ, 0x3c, !PT ;  /* 0x0000000093067212 */ /* 0x000fe200078e3cff */
[----:B------:R-:W-:Y:S01]  /*1aa0*/  IMAD R19, R19, R2, RZ ;  /* 0x0000000213137224 */ /* 0x000fe200078e02ff */
[----:B------:R-:W1:Y:S01]  /*1ab0*/  S2R R87, SR_CgaCtaId ;  /* 0x0000000000577919 */ /* 0x000e620000008800 */
[----:B------:R-:W-:Y:S01]  /*1ac0*/  IMAD.X R35, RZ, RZ, R20, P1 ;  /* 0x000000ffff237224 */ /* 0x000fe200008e0614 */
[----:B------:R-:W-:Y:S02]  /*1ad0*/  ISETP.GE.AND P2, PT, R6, RZ, PT ;  /* 0x000000ff0600720c */ /* 0x000fe40003f46270 */
[----:B------:R-:W-:Y:S02]  /*1ae0*/  @!P3 IADD3 R23, PT, PT, R23, 0x1, RZ ;  /* 0x000000011717b810 */ /* 0x000fe40007ffe0ff */
[----:B------:R-:W-:Y:S01]  /*1af0*/  ISETP.NE.AND P1, PT, R0, RZ, PT ;  /* 0x000000ff0000720c */ /* 0x000fe20003f25270 */
[----:B------:R-:W-:-:S02]  /*1b00*/  IMAD R19, R18, R3, R19 ;  /* 0x0000000312137224 */ /* 0x000fc400078e0213 */
[----:B------:R-:W-:-:S04]  /*1b10*/  IMAD.WIDE.U32 R34, R18, R2, R34 ;  /* 0x0000000212227225 */ /* 0x000fc800078e0022 */
[----:B------:R-:W-:-:S04]  /*1b20*/  @P4 VIADD R23, R23, 0x1 ;  /* 0x0000000117174836 */ /* 0x000fc80000000000 */
[----:B------:R-:W-:Y:S01]  /*1b30*/  IMAD.MOV.U32 R6, RZ, RZ, R23 ;  /* 0x000000ffff067224 */ /* 0x000fe200078e0017 */
[----:B------:R-:W-:Y:S02]  /*1b40*/  IADD3 R23, PT, PT, R35, R19, RZ ;  /* 0x0000001323177210 */ /* 0x000fe40007ffe0ff */
[----:B------:R-:W-:Y:S01]  /*1b50*/  SHF.R.S32.HI R19, RZ, 0x1f, R147 ;  /* 0x0000001fff137819 */ /* 0x000fe20000011493 */
[----:B------:R-:W-:Y:S01]  /*1b60*/  @!P2 IMAD.MOV R6, RZ, RZ, -R6 ;  /* 0x000000ffff06a224 */ /* 0x000fe200078e0a06 */
[----:B------:R-:W-:Y:S01]  /*1b70*/  @!P1 LOP3.LUT R6, RZ, R0, RZ, 0x33, !PT ;  /* 0x00000000ff069212 */ /* 0x000fe200078e33ff */
[----:B------:R-:W-:Y:S01]  /*1b80*/  IMAD.MOV.U32 R22, RZ, RZ, R34 ;  /* 0x000000ffff167224 */ /* 0x000fe200078e0022 */
[----:B------:R-:W-:Y:S02]  /*1b90*/  SHF.R.U32.HI R116, RZ, 0x2, R91 ;  /* 0x00000002ff747819 */ /* 0x000fe4000001165b */
[----:B------:R-:W-:Y:S01]  /*1ba0*/  SHF.R.S32.HI R0, RZ, 0x1f, R6 ;  /* 0x0000001fff007819 */ /* 0x000fe20000011406 */
[----:B------:R-:W-:Y:S01]  /*1bb0*/  IMAD.WIDE.U32 R22, R6, R28, R22 ;  /* 0x0000001c06167225 */ /* 0x000fe200078e0016 */
[----:B------:R-:W-:-:S03]  /*1bc0*/  MOV R117, RZ ;  /* 0x000000ff00757202 */ /* 0x000fc60000000f00 */
[-C--:B------:R-:W-:Y:S02]  /*1bd0*/  IMAD R143, R3, R116.reuse, RZ ;  /* 0x00000074038f7224 */ /* 0x080fe400078e02ff */
[----:B------:R-:W-:Y:S01]  /*1be0*/  IMAD R141, R5, R116, RZ ;  /* 0x00000074058d7224 */ /* 0x000fe200078e02ff */
[----:B------:R-:W-:Y:S01]  /*1bf0*/  SHF.L.U32 R88, R92, 0x6, RZ ;  /* 0x000000065c587819 */ /* 0x000fe200000006ff */
[----:B------:R-:W-:Y:S01]  /*1c00*/  IMAD.SHL.U32 R78, R91, 0x4, RZ ;  /* 0x000000045b4e7824 */ /* 0x000fe200078e00ff */
[----:B------:R-:W-:Y:S01]  /*1c10*/  SHF.L.U64.HI R138, R4, 0x5, R5 ;  /* 0x00000005048a7819 */ /* 0x000fe20000010205 */
[----:B------:R-:W-:Y:S01]  /*1c20*/  IMAD.SHL.U32 R89, R2, 0x20, RZ ;  /* 0x0000002002597824 */ /* 0x000fe200078e00ff */
[----:B------:R-:W-:Y:S01]  /*1c30*/  SHF.L.U32 R137, R4, 0x5, RZ ;  /* 0x0000000504897819 */ /* 0x000fe200000006ff */
[----:B------:R-:W-:Y:S01]  /*1c40*/  VIADD R76, R88, 0xffffffc0 ;  /* 0xffffffc0584c7836 */ /* 0x000fe20000000000 */
[----:B------:R-:W-:Y:S02]  /*1c50*/  SHF.L.U64.HI R90, R2, 0x5, R3 ;  /* 0x00000005025a7819 */ /* 0x000fe40000010203 */
[----:B------:R-:W-:-:S02]  /*1c60*/  IADD3 R94, PT, PT, R92, -0x1, RZ ;  /* 0xffffffff5c5e7810 */ /* 0x000fc40007ffe0ff */
[----:B------:R-:W-:Y:S01]  /*1c70*/  LOP3.LUT R112, R78, 0xc, RZ, 0xc0, !PT ;  /* 0x0000000c4e707812 */ /* 0x000fe200078ec0ff */
        /* <DEDUP_REMOVED lines=11> */
[----:B------:R-:W-:Y:S01]  /*1d30*/  IMAD R19, R26, R19, R21 ;  /* 0x000000131a137224 */ /* 0x000fe200078e0215 */
[----:B------:R-:W-:Y:S01]  /*1d40*/  LOP3.LUT R21, R20, 0x18, R91, 0xf8, !PT ;  /* 0x0000001814157812 */ /* 0x000fe200078ef85b */
[----:B------:R-:W-:-:S02]  /*1d50*/  IMAD R13, R29, R6, RZ ;  /* 0x000000061d0d7224 */ /* 0x000fc400078e02ff */
[----:B------:R-:W-:Y:S01]  /*1d60*/  IMAD.X R33, RZ, RZ, R18, P1 ;  /* 0x000000ffff217224 */ /* 0x000fe200008e0612 */
[----:B------:R-:W-:Y:S01]  /*1d70*/  LOP3.LUT R21, R21, 0x18, R8, 0x78, !PT ;  /* 0x0000001815157812 */ /* 0x000fe200078e7808 */
[----:B------:R-:W-:Y:S02]  /*1d80*/  IMAD R13, R0, R28, R13 ;  /* 0x0000001c000d7224 */ /* 0x000fe400078e020d */
[----:B------:R-:W-:Y:S01]  /*1d90*/  IMAD.WIDE.U32 R32, R147, R26, R32 ;  /* 0x0000001a93207225 */ /* 0x000fe200078e0020 */
[----:B------:R-:W-:-:S03]  /*1da0*/  MOV R18, 0x400 ;  /* 0x0000040000127802 */ /* 0x000fc60000000f00 */
[----:B------:R-:W-:Y:S01]  /*1db0*/  IMAD.MOV.U32 R26, RZ, RZ, R22 ;  /* 0x000000ffff1a7224 */ /* 0x000fe200078e0016 */
[----:B------:R-:W-:Y:S02]  /*1dc0*/  IADD3 R22, P0, PT, R30, R12, RZ ;  /* 0x0000000c1e167210 */ /* 0x000fe40007f1e0ff */
[----:B------:R-:W-:Y:S01]  /*1dd0*/  LOP3.LUT R8, R21, 0x1f20, R8, 0xf8, !PT ;  /* 0x00001f2015087812 */ /* 0x000fe200078ef808 */
[----:B------:R-:W-:Y:S01]  /*1de0*/  IMAD.WIDE.U32 R20, R145, 0x40, R116 ;  /* 0x0000004091147825 */ /* 0x000fe200078e0074 */
[----:B-1----:R-:W-:Y:S02]  /*1df0*/  LEA R87, R87, R18, 0x18 ;  /* 0x0000001257577211 */ /* 0x002fe400078ec0ff */
[----:B------:R-:W-:Y:S01]  /*1e00*/  IADD3 R19, PT, PT, R33, R19, RZ ;  /* 0x0000001321137210 */ /* 0x000fe20007ffe0ff */
[----:B------:R-:W-:Y:S01]  /*1e10*/  IMAD.IADD R27, R23, 0x1, R13 ;  /* 0x00000001171b7824 */ /* 0x000fe200078e020d */
[----:B------:R-:W-:Y:S01]  /*1e20*/  SHF.R.S32.HI R12, RZ, 0x1f, R93 ;  /* 0x0000001fff0c7819 */ /* 0x000fe2000001145d */
[----:B------:R-:W-:-:S02]  /*1e30*/  IMAD.X R23, RZ, RZ, R9, P0 ;  /* 0x000000ffff177224 */ /* 0x000fc400000e0609 */
[----:B------:R-:W-:Y:S02]  /*1e40*/  IMAD.MOV.U32 R18, RZ, RZ, R32 ;  /* 0x000000ffff127224 */ /* 0x000fe400078e0020 */
[-C--:B------:R-:W-:Y:S01]  /*1e50*/  IMAD R9, R21, R24.reuse, RZ ;  /* 0x0000001815097224 */ /* 0x080fe200078e02ff */
[----:B------:R-:W-:Y:S01]  /*1e60*/  LEA.HI R12, R12, R93, RZ, 0x6 ;  /* 0x0000005d0c0c7211 */ /* 0x000fe200078f30ff */
[----:B------:R-:W-:-:S04]  /*1e70*/  IMAD.WIDE.U32 R18, R20, R24, R18 ;  /* 0x0000001814127225 */ /* 0x000fc800078e0012 */
[----:B------:R-:W-:Y:S02]  /*1e80*/  IMAD R9, R20, R25, R9 ;  /* 0x0000001914097224 */ /* 0x000fe400078e0209 */
        /* <DEDUP_REMOVED lines=30> */
[----:B------:R-:W-:Y:S01]  /*2070*/  IMAD.MOV.U32 R110, RZ, RZ, R76 ;  /* 0x000000ffff6e7224 */ /* 0x000fe200078e004c */
[----:B------:R-:W-:Y:S01]  /*2080*/  IADD3 R109, PT, PT, R116, 0x20, RZ ;  /* 0x00000020746d7810 */ /* 0x000fe20007ffe0ff */
[C---:B------:R-:W-:Y:S01]  /*2090*/  IMAD R108, R92.reuse, -0x40, R93 ;  /* 0xffffffc05c6c7824 */ /* 0x040fe200078e025d */
[----:B------:R-:W-:Y:S01]  /*20a0*/  MOV R106, R92 ;  /* 0x0000005c006a7202 */ /* 0x000fe20000000f00 */
[----:B------:R-:W-:Y:S01]  /*20b0*/  IMAD R107, R92, -0x40, R79 ;  /* 0xffffffc05c6b7824 */ /* 0x000fe200078e024f */
[----:B------:R-:W-:Y:S01]  /*20c0*/  SHF.R.S32.HI R17, RZ, 0x1f, R110 ;  /* 0x0000001fff117819 */ /* 0x000fe2000001146e */
[----:B------:R-:W-:Y:S01]  /*20d0*/  IMAD.MOV.U32 R101, RZ, RZ, R143 ;  /* 0x000000ffff657224 */ /* 0x000fe200078e008f */
[----:B------:R-:W-:-:S02]  /*20e0*/  MOV R100, R142 ;  /* 0x0000008e00647202 */ /* 0x000fc40000000f00 */
[----:B------:R-:W-:Y:S02]  /*20f0*/  MOV R120, R140 ;  /* 0x0000008c00787202 */ /* 0x000fe40000000f00 */
[----:B------:R-:W-:Y:S01]  /*2100*/  MOV R121, R141 ;  /* 0x0000008d00797202 */ /* 0x000fe20000000f00 */
[----:B--2---:R-:W-:Y:S02]  /*2110*/  IMAD R2, R27, R149, RZ ;  /* 0x000000951b027224 */ /* 0x004fe400078e02ff */
[----:B------:R-:W-:-:S04]  /*2120*/  IMAD.WIDE.U32 R26, R149, R26, R30 ;  /* 0x0000001a951a7225 */ /* 0x000fc800078e001e */
[----:B---3--:R-:W-:Y:S01]  /*2130*/  IMAD R3, R15, R149, RZ ;  /* 0x000000950f037224 */ /* 0x008fe200078e02ff */
[----:B------:R-:W-:Y:S01]  /*2140*/  IADD3 R27, PT, PT, R27, R2, RZ ;  /* 0x000000021b1b7210 */ /* 0x000fe20007ffe0ff */
[----:B----4-:R-:W-:Y:S02]  /*2150*/  IMAD R15, R123, R110, RZ ;  /* 0x0000006e7b0f7224 */ /* 0x010fe400078e02ff */
[----:B------:R-:W-:Y:S01]  /*2160*/  IMAD.WIDE.U32 R24, R149, R14, R30 ;  /* 0x0000000e95187225 */ /* 0x000fe200078e001e */
[----:B------:R-:W-:Y:S02]  /*2170*/  SHF.R.S32.HI R14, RZ, 0x1f, R93 ;  /* 0x0000001fff0e7819 */ /* 0x000fe4000001145d */
[----:B------:R-:W-:Y:S01]  /*2180*/  SHF.L.U64.HI R103, R18, 0x5, R19 ;  /* 0x0000000512677819 */ /* 0x000fe20000010213 */
[----:B------:R-:W-:Y:S01]  /*2190*/  IMAD R15, R122, R17, R15 ;  /* 0x000000117a0f7224 */ /* 0x000fe200078e020f */
[----:B------:R-:W-:Y:S01]  /*21a0*/  SHF.L.U32 R105, R18, 0x5, RZ ;  /* 0x0000000512697819 */ /* 0x000fe200000006ff */
[----:B------:R-:W-:-:S04]  /*21b0*/  IMAD.WIDE.U32 R26, R122, R110, R26 ;  /* 0x0000006e7a1a7225 */ /* 0x000fc800078e001a */
[----:B------:R-:W-:Y:S01]  /*21c0*/  IMAD R2, R19, R110, RZ ;  /* 0x0000006e13027224 */ /* 0x000fe200078e02ff */
[----:B------:R-:W-:Y:S01]  /*21d0*/  IADD3 R27, PT, PT, R27, R15, RZ ;  /* 0x0000000f1b1b7210 */ /* 0x000fe20007ffe0ff */
[----:B------:R-:W-:Y:S02]  /*21e0*/  IMAD.IADD R25, R25, 0x1, R3 ;  /* 0x0000000119197824 */ /* 0x000fe400078e0203 */
[----:B------:R-:W-:Y:S01]  /*21f0*/  IMAD R3, R23, R6, RZ ;  /* 0x0000000617037224 */ /* 0x000fe200078e02ff */
[----:B------:R-:W-:Y:S01]  /*2200*/  LEA.HI R111, R16, R16, RZ, 0x1 ;  /* 0x00000010106f7211 */ /* 0x000fe200078f08ff */
[----:B------:R-:W-:Y:S02]  /*2210*/  IMAD R15, R21, R6, RZ ;  /* 0x00000006150f7224 */ /* 0x000fe400078e02ff */
[C---:B------:R-:W-:Y:S01]  /*2220*/  IMAD R17, R18.reuse, R17, R2 ;  /* 0x0000001112117224 */ /* 0x040fe200078e0202 */
[----:B------:R-:W-:Y:S01]  /*2230*/  SHF.R.S32.HI R111, RZ, 0x1, R111 ;  /* 0x00000001ff6f7819 */ /* 0x000fe2000001146f */
[----:B------:R-:W-:-:S04]  /*2240*/  IMAD.WIDE.U32 R24, R18, R110, R24 ;  /* 0x0000006e12187225 */ /* 0x000fc800078e0018 */
[----:B------:R-:W-:Y:S01]  /*2250*/  IMAD R2, R22, R0, R3 ;  /* 0x0000000016027224 */ /* 0x000fe200078e0203 */
[----:B------:R-:W-:Y:S01]  /*2260*/  IADD3 R3, P0, PT, -R93, R116, RZ ;  /* 0x000000745d037210 */ /* 0x000fe20007f1e1ff */
[----:B------:R-:W-:Y:S02]  /*2270*/  IMAD R15, R20, R0, R15 ;  /* 0x00000000140f7224 */ /* 0x000fe400078e020f */
[----:B-----5:R-:W-:Y:S02]  /*2280*/  IMAD.IADD R0, R7, 0x1, R76 ;  /* 0x0000000107007824 */ /* 0x020fe400078e024c */
[----:B------:R-:W-:Y:S01]  /*2290*/  IMAD.IADD R25, R25, 0x1, R17 ;  /* 0x0000000119197824 */ /* 0x000fe200078e0211 */
[----:B------:R-:W-:Y:S01]  /*22a0*/  IADD3.X R17, PT, PT, RZ, ~R14, RZ, P0, !PT ;  /* 0x8000000eff117210 */ /* 0x000fe200007fe4ff */
[----:B------:R-:W-:Y:S01]  /*22b0*/  IMAD.WIDE.U32 R22, R6, R22, R26 ;  /* 0x0000001606167225 */ /* 0x000fe200078e001a */
[----:B------:R-:W-:-:S03]  /*22c0*/  LOP3.LUT R26, R30, 0x20, RZ, 0xfc, !PT ;  /* 0x000000201e1a7812 */ /* 0x000fc600078efcff */
[----:B------:R-:W-:Y:S01]  /*22d0*/  IMAD R7, R111, R0, RZ ;  /* 0x000000006f077224 */ /* 0x000fe200078e02ff */
[----:B------:R-:W-:Y:S01]  /*22e0*/  IADD3 R23, PT, PT, R23, R2, RZ ;  /* 0x0000000217177210 */ /* 0x000fe20007ffe0ff */
[----:B------:R-:W-:Y:S02]  /*22f0*/  IMAD R0, R116, R111, R112 ;  /* 0x0000006f74007224 */ /* 0x000fe400078e0270 */
[----:B------:R-:W-:Y:S01]  /*2300*/  IMAD.WIDE.U32 R20, R6, R20, R24 ;  /* 0x0000001406147225 */ /* 0x000fe200078e0018 */
[----:B------:R-:W-:Y:S02]  /*2310*/  SHF.R.S32.HI R99, RZ, 0x1f, R7 ;  /* 0x0000001fff637819 */ /* 0x000fe40000011407 */
[----:B------:R-:W-:Y:S01]  /*2320*/  LOP3.LUT R25, R30, 0x40, RZ, 0xfc, !PT ;  /* 0x000000401e197812 */ /* 0x000fe200078efcff */
[----:B------:R-:W-:Y:S02]  /*2330*/  IMAD.IADD R6, R112, 0x1, R0 ;  /* 0x0000000170067824 */ /* 0x000fe400078e0200 */
[----:B------:R-:W-:-:S02]  /*2340*/  IMAD.IADD R21, R21, 0x1, R15 ;  /* 0x0000000115157824 */ /* 0x000fc400078e020f */
[----:B------:R-:W-:Y:S01]  /*2350*/  IMAD R95, R17, R122, RZ ;  /* 0x0000007a115f7224 */ /* 0x000fe200078e02ff */
[----:B------:R-:W-:Y:S01]  /*2360*/  IADD3 R2, P2, PT, R7, R6, RZ ;  /* 0x0000000607027210 */ /* 0x000fe20007f5e0ff */
[----:B------:R-:W-:Y:S02]  /*2370*/  IMAD R29, R17, R18, RZ ;  /* 0x00000012111d7224 */ /* 0x000fe400078e02ff */
[-C--:B------:R-:W-:Y:S02]  /*2380*/  IMAD R95, R123, R3.reuse, R95 ;  /* 0x000000037b5f7224 */ /* 0x080fe400078e025f */
[-C--:B------:R-:W-:Y:S02]  /*2390*/  IMAD R29, R19, R3.reuse, R29 ;  /* 0x00000003131d7224 */ /* 0x080fe400078e021d */
[----:B------:R-:W-:-:S04]  /*23a0*/  IMAD.WIDE.U32 R16, R122, R3, R22 ;  /* 0x000000037a107225 */ /* 0x000fc800078e0016 */
[----:B------:R-:W-:Y:S01]  /*23b0*/  IMAD.WIDE.U32 R14, R18, R3, R20 ;  /* 0x00000003120e7225 */ /* 0x000fe200078e0014 */
[----:B------:R-:W-:Y:S02]  /*23c0*/  IADD3 R3, P3, PT, R7, R0, RZ ;  /* 0x0000000007037210 */ /* 0x000fe40007f7e0ff */
[----:B------:R-:W-:Y:S01]  /*23d0*/  IADD3 R95, PT, PT, R17, R95, RZ ;  /* 0x0000005f115f7210 */ /* 0x000fe20007ffe0ff */
[----:B------:R-:W-:Y:S01]  /*23e0*/  IMAD.SHL.U32 R98, R2, 0x2, RZ ;  /* 0x0000000202627824 */ /* 0x000fe200078e00ff */
[-C--:B------:R-:W-:Y:S01]  /*23f0*/  LEA.HI.X.SX32 R0, R0, R99.reuse, 0x1, P3 ;  /* 0x0000006300007211 */ /* 0x080fe200018f0eff */
[----:B------:R-:W-:Y:S01]  /*2400*/  IMAD.IADD R29, R15, 0x1, R29 ;  /* 0x000000010f1d7824 */ /* 0x000fe200078e021d */
[----:B------:R-:W-:Y:S01]  /*2410*/  LEA R82, P1, R16, R12, 0x1 ;  /* 0x0000000c10527211 */ /* 0x000fe200078208ff */
[----:B------:R-:W-:Y:S01]  /*2420*/  IMAD.SHL.U32 R111, R111, 0x20, RZ ;  /* 0x000000206f6f7824 */ /* 0x000fe200078e00ff */
[----:B------:R-:W-:Y:S02]  /*2430*/  LEA.HI.X.SX32 R99, R6, R99, 0x1, P2 ;  /* 0x0000006306637211 */ /* 0x000fe400010f0eff */
[----:B------:R-:W-:-:S02]  /*2440*/  LEA R28, P0, R14, R10, 0x1 ;  /* 0x0000000a0e1c7211 */ /* 0x000fc400078008ff */
[----:B------:R-:W-:Y:S02]  /*2450*/  SHF.L.U32 R32, R3, 0x1, RZ ;  /* 0x0000000103207819 */ /* 0x000fe400000006ff */
        /* <DEDUP_REMOVED lines=11> */
[----:B------:R-:W-:Y:S02]  /*2510*/  IADD3.X R33, PT, PT, R5, R0, RZ, P0, !PT ;  /* 0x0000000005217210 */ /* 0x000fe400007fe4ff */
[----:B------:R-:W-:-:S07]  /*2520*/  SHF.R.S32.HI R86, RZ, 0x1f, R111 ;  /* 0x0000001fff567819 */ /* 0x000fce000001146f */
.L_x_11216:
[----:B------:R-:W-:Y:S01]  /*2530*/  VIADD R107, R107, 0x40 ;  /* 0x000000406b6b7836 */ /* 0x000fe20000000000 */
[----:B------:R-:W-:Y:S01]  /*2540*/  UMOV UR6, URZ ;  /* 0x000000ff00067c82 */ /* 0x000fe20008000000 */
[----:B------:R-:W-:Y:S01]  /*2550*/  VIADD R108, R108, 0x40 ;  /* 0x000000406c6c7836 */ /* 0x000fe20000000000 */
[----:B------:R-:W-:Y:S01]  /*2560*/  BSSY.RECONVERGENT B1, `(.L_x_11202) ;  /* 0x000039c000017945 */ /* 0x000fe20003800200 */
[----:B------:R-:W-:Y:S01]  /*2570*/  IMAD.MOV.U32 R2, RZ, RZ, R82 ;  /* 0x000000ffff027224 */ /* 0x000fe200078e0052 */
[-C--:B------:R-:W-:Y:S01]  /*2580*/  ISETP.GE.AND P0, PT, R116, R107.reuse, PT ;  /* 0x0000006b7400720c */ /* 0x080fe20003f06270 */
[----:B------:R-:W-:Y:S01]  /*2590*/  IMAD.MOV.U32 R3, RZ, RZ, R95 ;  /* 0x000000ffff037224 */ /* 0x000fe200078e005f */
[C---:B------:R-:W-:Y:S01]  /*25a0*/  ISETP.GE.AND P4, PT, R109.reuse, R107, PT ;  /* 0x0000006b6d00720c */ /* 0x040fe20003f86270 */
[----:B------:R-:W-:Y:S01]  /*25b0*/  VIADD R106, R106, 0xffffffff ;  /* 0xffffffff6a6a7836 */ /* 0x000fe20000000000 */
[-C--:B------:R-:W-:Y:S01]  /*25c0*/  ISETP.GE.AND P0, PT, R116, R108.reuse, !P0 ;  /* 0x0000006c7400720c */ /* 0x080fe20004706270 */
[----:B------:R-:W-:Y:S01]  /*25d0*/  IMAD.MOV.U32 R114, RZ, RZ, R110 ;  /* 0x000000ffff727224 */ /* 0x000fe200078e006e */
[----:B------:R-:W-:Y:S01]  /*25e0*/  ISETP.GE.AND P4, PT, R109, R108, !P4 ;  /* 0x0000006c6d00720c */ /* 0x000fe20006786270 */
[----:B------:R-:W-:Y:S01]  /*25f0*/  VIADD R110, R110, 0xffffffc0 ;  /* 0xffffffc06e6e7836 */ /* 0x000fe20000000000 */
        /* <DEDUP_REMOVED lines=45> */
.L_x_11203:
        /* <DEDUP_REMOVED lines=153> */
.L_x_11207:
[----:B------:R-:W-:Y:S05]  /*3260*/  BSYNC.RECONVERGENT B0 ;  /* 0x0000000000007941 */ /* 0x000fea0003800200 */
.L_x_11206:
        /* <DEDUP_REMOVED lines=159> */
.L_x_11209:
[----:B------:R-:W-:Y:S05]  /*3c60*/  BSYNC.RECONVERGENT B0 ;  /* 0x0000000000007941 */ /* 0x000fea0003800200 */
.L_x_11208:
[----:B------:R-:W3:Y:S02]  /*3c70*/  LD.E R3, desc[UR4][R84.64+0xd0] ;  /* 0x0000d00454037980 */ /* 0x000ee4000c101900 */
[----:B---3--:R-:W-:Y:S05]  /*3c80*/  IMAD.U32 R3, R3, -0x20, RZ ;  /* 0xffffffe003037824 */ /* 0x008fea00078e00ff */
[C---:B------:R-:W-:Y:S02]  /*3c90*/  LEA R32, P1, R3.reuse, R32, 0x1 ;  /* 0x0000002003207211 */ /* 0x040fe400078208ff */
[C---:B------:R-:W-:Y:S02]  /*3ca0*/  LEA R66, P0, R3.reuse, R66, 0x1 ;  /* 0x0000004203427211 */ /* 0x040fe400078008ff */
[C---:B------:R-:W-:Y:S02]  /*3cb0*/  LEA.HI.X.SX32 R33, R3.reuse, R33, 0x1, P1 ;  /* 0x0000002103217211 */ /* 0x040fe400008f0eff */
[----:B------:R-:W-:Y:S01]  /*3cc0*/  LEA.HI.X.SX32 R67, R3, R67, 0x1, P0 ;  /* 0x0000004303437211 */ /* 0x000fe200000f0eff */
[----:B------:R-:W-:Y:S05]  /*3cd0*/  BRA `(.L_x_11204) ;  /* 0x0000002000907947 */ /* 0x000fea0003800000 */
.L_x_11205:
        /* <DEDUP_REMOVED lines=270> */
.L_x_11211:
[----:B------:R-:W-:Y:S05]  /*4dc0*/  BSYNC.RECONVERGENT B0 ;  /* 0x0000000000007941 */ /* 0x000fea0003800200 */
.L_x_11210:
        /* <DEDUP_REMOVED lines=270> */
.L_x_11213:
[----:B------:R-:W-:Y:S05]  /*5eb0*/  BSYNC.RECONVERGENT B0 ;  /* 0x0000000000007941 */ /* 0x000fea0003800200 */
.L_x_11212:
[----:B------:R-:W3:Y:S02]  /*5ec0*/  LD.E R3, desc[UR4][R84.64+0xd0] ;  /* 0x0000d00454037980 */ /* 0x000ee4000c101900 */
[----:B---3--:R-:W-:Y:S05]  /*5ed0*/  IMAD.U32 R3, R3, -0x20, RZ ;  /* 0xffffffe003037824 */ /* 0x008fea00078e00ff */
[C---:B------:R-:W-:Y:S02]  /*5ee0*/  LEA R98, P1, R3.reuse, R98, 0x1 ;  /* 0x0000006203627211 */ /* 0x040fe400078208ff */
[C---:B------:R-:W-:Y:S02]  /*5ef0*/  LEA R96, P0, R3.reuse, R96, 0x1 ;  /* 0x0000006003607211 */ /* 0x040fe400078008ff */
[C---:B------:R-:W-:Y:S02]  /*5f00*/  LEA.HI.X.SX32 R99, R3.reuse, R99, 0x1, P1 ;  /* 0x0000006303637211 */ /* 0x040fe400008f0eff */
[----:B------:R-:W-:Y:S09]  /*5f10*/  LEA.HI.X.SX32 R97, R3, R97, 0x1, P0 ;  /* 0x0000006103617211 */ /* 0x000ff200000f0eff */
.L_x_11204:
[----:B------:R-:W-:Y:S05]  /*5f20*/  BSYNC.RECONVERGENT B1 ;  /* 0x0000000000017941 */ /* 0x000fea0003800200 */
.L_x_11202:
        /* <DEDUP_REMOVED lines=103> */
.L_x_11215:
[----:B------:R-:W-:Y:S05]  /*65a0*/  BSYNC.RECONVERGENT B0 ;  /* 0x0000000000007941 */ /* 0x000fea0003800200 */
.L_x_11214:
[----:B------:R-:W-:Y:S05]  /*65b0*/  @P3 BRA `(.L_x_11216) ;  /* 0xffffffbc00dc3947 */ /* 0x000fea000383ffff */
.L_x_11201:
        /* <DEDUP_REMOVED lines=18> */
.L_x_11220:
[----:B------:R-:W-:Y:S05]  /*66e0*/  BSYNC.RECONVERGENT B0 ;  /* 0x0000000000007941 */ /* 0x000fea0003800200 */
.L_x_11219:
        /* <DEDUP_REMOVED lines=10> */
.L_x_11218:
[----:B------:R-:W3:Y:S01]  /*6790*/  LD.E.64 R4, desc[UR4][R84.64+0xf0] ;  /* 0x0000f00454047980 */ /* 0x000ee2000c101b00 */
[----:B------:R-:W-:-:S03]  /*67a0*/  IMAD.MOV.U32 R2, RZ, RZ, RZ ;  /* 0x000000ffff027224 */ /* 0x000fc600078e00ff */
[----:B------:R-:W4:Y:S04]  /*67b0*/  LD.E.U8 R0, desc[UR4][R84.64+0x1b3] ;  /* 0x0001b30454007980 */ /* 0x000f28000c101100 */
[----:B------:R1:W5:Y:S04]  /*67c0*/  LD.E.64 R16, desc[UR4][R84.64+0x148] ;  /* 0x0001480454107980 */ /* 0x000368000c101b00 */
[----:B------:R1:W5:Y:S01]  /*67d0*/  LD.E.64 R28, desc[UR4][R84.64+0x150] ;  /* 0x00015004541c7980 */ /* 0x000362000c101b00 */
[----:B---3--:R-:W-:-:S04]  /*67e0*/  ISETP.NE.U32.AND P1, PT, R4, RZ, PT ;  /* 0x000000ff0400720c */ /* 0x008fc80003f25070 */
[----:B------:R-:W-:-:S13]  /*67f0*/  ISETP.NE.AND.EX P1, PT, R5, RZ, PT, P1 ;  /* 0x000000ff0500720c */ /* 0x000fda0003f25310 */
[----:B------:R-:W-:-:S05]  /*6800*/  @P1 IADD3 R104, P0, PT, R4, R104, RZ ;  /* 0x0000006804681210 */ /* 0x000fca0007f1e0ff */
[----:B------:R-:W-:-:S05]  /*6810*/  @P1 IMAD.X R105, R5, 0x1, R102, P0 ;  /* 0x0000000105691824 */ /* 0x000fca00000e0666 */
[----:B------:R-:W3:Y:S01]  /*6820*/  @P1 LD.E R2, desc[UR4][R104.64] ;  /* 0x0000000468021980 */ /* 0x000ee2000c101900 */
[----:B------:R-:W-:-:S04]  /*6830*/  LEA.HI R19, R3, R3, RZ, 0x1 ;  /* 0x0000000303137211 */ /* 0x000fc800078f08ff */
[----:B------:R-:W-:Y:S02]  /*6840*/  SHF.R.S32.HI R19, RZ, 0x1, R19 ;  /* 0x00000001ff137819 */ /* 0x000fe40000011413 */
[----:B----4-:R-:W-:-:S03]  /*6850*/  ISETP.NE.AND P2, PT, R0, RZ, PT ;  /* 0x000000ff0000720c */ /* 0x010fc60003f45270 */
[----:B-----5:R-:W-:-:S04]  /*6860*/  IMAD R7, R116, R19, R112 ;  /* 0x0000001374077224 */ /* 0x020fc800078e0270 */
        /* <DEDUP_REMOVED lines=20> */
[-C--:B------:R-:W-:Y:S02]  /*69b0*/  IADD3 R22, P1, PT, R16, R25.reuse, RZ ;  /* 0x0000001910167210 */ /* 0x080fe40007f3e0ff */
[----:B------:R-:W-:Y:S02]  /*69c0*/  IADD3 R24, P0, PT, R28, R25, RZ ;  /* 0x000000191c187210 */ /* 0x000fe40007f1e0ff */
[----:B------:R-:W-:Y:S01]  /*69d0*/  ISETP.GE.AND P2, PT, R0, R3, PT ;  /* 0x000000030000720c */ /* 0x000fe20003f46270 */
[----:B------:R-:W-:-:S02]  /*69e0*/  IMAD.X R23, R17, 0x1, R5, P1 ;  /* 0x0000000111177824 */ /* 0x000fc400008e0605 */
[----:B------:R-:W-:Y:S01]  /*69f0*/  IMAD.X R25, R29, 0x1, R5, P0 ;  /* 0x000000011d197824 */ /* 0x000fe200000e0605 */
[----:B------:R-:W-:Y:S09]  /*6a00*/  @P3 BRA `(.L_x_11226) ;  /* 0x0000000000a03947 */ /* 0x000ff20003800000 */
        /* <DEDUP_REMOVED lines=40> */
.L_x_11226:
[----:B------:R-:W-:Y:S05]  /*6c90*/  BSYNC.RECONVERGENT B0 ;  /* 0x0000000000007941 */ /* 0x000fea0003800200 */
.L_x_11225:
        /* <DEDUP_REMOVED lines=44> */
.L_x_11228:
[----:B------:R-:W-:Y:S05]  /*6f60*/  BSYNC.RECONVERGENT B0 ;  /* 0x0000000000007941 */ /* 0x000fea0003800200 */
.L_x_11227:
        /* <DEDUP_REMOVED lines=46> */
.L_x_11230:
[----:B------:R-:W-:Y:S05]  /*7250*/  BSYNC.RECONVERGENT B0 ;  /* 0x0000000000007941 */ /* 0x000fea0003800200 */
.L_x_11229:
[----:B-----5:R2:W-:Y:S02]  /*7260*/  STS.128 [R77+0x2000], R8 ;  /* 0x002000084d007388 */ /* 0x0205e40000000c00 */
.L_x_11224:
[----:B------:R-:W-:Y:S05]  /*7270*/  BSYNC.RECONVERGENT B1 ;  /* 0x0000000000017941 */ /* 0x000fea0003800200 */
.L_x_11223:
[----:B------:R-:W-:-:S04]  /*7280*/  IADD3 R36, PT, PT, R116, 0x20, RZ ;  /* 0x0000002074247810 */ /* 0x000fc80007ffe0ff */
[----:B------:R-:W-:-:S13]  /*7290*/  ISETP.GE.AND P0, PT, R36, R113, PT ;  /* 0x000000712400720c */ /* 0x000fda0003f06270 */
[----:B------:R-:W-:Y:S05]  /*72a0*/  @P0 BRA `(.L_x_11221) ;  /* 0x00000028009c0947 */ /* 0x000fea0003800000 */
[----:B------:R-:W-:Y:S02]  /*72b0*/  LEA R22, P2, R80, R118, 0x1 ;  /* 0x0000007650167211 */ /* 0x000fe400078408ff */
[----:B------:R-:W-:Y:S02]  /*72c0*/  ISETP.GE.AND P1, PT, R30, R3, PT ;  /* 0x000000031e00720c */ /* 0x000fe40003f26270 */
        /* <DEDUP_REMOVED lines=54> */
.L_x_11232:
[----:B------:R-:W-:Y:S05]  /*7630*/  BSYNC.RECONVERGENT B0 ;  /* 0x0000000000007941 */ /* 0x000fea0003800200 */
.L_x_11231:
        /* <DEDUP_REMOVED lines=52> */
.L_x_11234:
[----:B------:R-:W-:Y:S05]  /*7980*/  BSYNC.RECONVERGENT B0 ;  /* 0x0000000000007941 */ /* 0x000fea0003800200 */
.L_x_11233:
        /* <DEDUP_REMOVED lines=54> */
.L_x_11236:
[----:B------:R-:W-:Y:S05]  /*7cf0*/  BSYNC.RECONVERGENT B0 ;  /* 0x0000000000007941 */ /* 0x000fea0003800200 */
.L_x_11235:
[----:B-----5:R1:W-:Y:S01]  /*7d00*/  STS.128 [R77+0x2800], R4 ;  /* 0x002800044d007388 */ /* 0x0203e20000000c00 */
[----:B------:R-:W-:Y:S05]  /*7d10*/  BRA `(.L_x_11221) ;  /* 0x0000002000007947 */ /* 0x000fea0003800000 */
.L_x_11222:
        /* <DEDUP_REMOVED lines=89> */
.L_x_11240:
[----:B------:R-:W-:Y:S05]  /*82b0*/  BSYNC.RECONVERGENT B0 ;  /* 0x0000000000007941 */ /* 0x000fea0003800200 */
.L_x_11239:
        /* <DEDUP_REMOVED lines=80> */
.L_x_11242:
[----:B------:R-:W-:Y:S05]  /*87c0*/  BSYNC.RECONVERGENT B0 ;  /* 0x0000000000007941 */ /* 0x000fea0003800200 */
.L_x_11241:
        /* <DEDUP_REMOVED lines=82> */
.L_x_11244:
[----:B------:R-:W-:Y:S05]  /*8cf0*/  BSYNC.RECONVERGENT B0 ;  /* 0x0000000000007941 */ /* 0x000fea0003800200 */
.L_x_11243:
[----:B-----5:R2:W-:Y:S02]  /*8d00*/  STS.128 [R77+0x2000], R24 ;  /* 0x002000184d007388 */ /* 0x0205e40000000c00 */
.L_x_11238:
[----:B------:R-:W-:Y:S05]  /*8d10*/  BSYNC.RECONVERGENT B1 ;  /* 0x0000000000017941 */ /* 0x000fea0003800200 */
.L_x_11237:
        /* <DEDUP_REMOVED lines=88> */
.L_x_11246:
[----:B------:R-:W-:Y:S05]  /*92a0*/  BSYNC.RECONVERGENT B0 ;  /* 0x0000000000007941 */ /* 0x000fea0003800200 */
.L_x_11245:
        /* <DEDUP_REMOVED lines=81> */
.L_x_11248:
[----:B------:R-:W-:Y:S05]  /*97c0*/  BSYNC.RECONVERGENT B0 ;  /* 0x0000000000007941 */ /* 0x000fea0003800200 */
.L_x_11247:
        /* <DEDUP_REMOVED lines=83> */
.L_x_11250:
[----:B------:R-:W-:Y:S05]  /*9d00*/  BSYNC.RECONVERGENT B0 ;  /* 0x0000000000007941 */ /* 0x000fea0003800200 */
.L_x_11249:
[----:B-----5:R4:W-:Y:S02]  /*9d10*/  STS.128 [R77+0x2800], R24 ;  /* 0x002800184d007388 */ /* 0x0209e40000000c00 */
.L_x_11221:
[----:B------:R-:W-:Y:S05]  /*9d20*/  BSYNC.RECONVERGENT B2 ;  /* 0x0000000000027941 */ /* 0x000fea0003800200 */
.L_x_11217:
[----:B---3--:R-:W-:-:S04]  /*9d30*/  IADD3 R3, PT, PT, R79, -R76, RZ ;  /* 0x8000004c4f037210 */ /* 0x008fc80007ffe0ff */
[-C--:B------:R-:W-:Y:S02]  /*9d40*/  ISETP.GE.AND P0, PT, R36, R3.reuse, PT ;  /* 0x000000032400720c */ /* 0x080fe40003f06270 */
[----:B------:R-:W-:-:S11]  /*9d50*/  ISETP.GE.AND P2, PT, R116, R3, PT ;  /* 0x000000037400720c */ /* 0x000fd60003f46270 */
[C---:B-1----:R-:W-:Y:S02]  /*9d60*/  @!P0 LEA R4, P1, R137.reuse, R140, 0x1 ;  /* 0x0000008c89048211 */ /* 0x042fe400078208ff */
        /* <DEDUP_REMOVED lines=11> */
[----:B--2---:R-:W-:-:S03]  /*9e20*/  @!P1 LEA R8, P0, R89, R142, 0x1 ;  /* 0x0000008e59089211 */ /* 0x004fc600078008ff */
[----:B------:R-:W0:Y:S01]  /*9e30*/  LDGDEPBAR ;  /* 0x00000000000079af */ /* 0x000e220000000000 */
[----:B------:R-:W-:-:S03]  /*9e40*/  @!P1 LEA.HI.X R9, R89, R143, R90, 0x1, P0 ;  /* 0x0000008f59099211 */ /* 0x000fc600000f0c5a */
[----:B------:R-:W2:Y:S04]  /*9e50*/  LD.E R83, desc[UR4][R84.64+0x184] ;  /* 0x0001840454537980 */ /* 0x000ea8000c101900 */
[----:B------:R-:W3:Y:S01]  /*9e60*/  LD.E R82, desc[UR4][R84.64+0x188] ;  /* 0x0001880454527980 */ /* 0x000ee2000c101900 */
        /* <DEDUP_REMOVED lines=22> */
[C---:B------:R-:W-:Y:S01]  /*9fd0*/  IMAD.SHL.U32 R133, R91.reuse, 0x10, RZ ;  /* 0x000000105b857824 */ /* 0x040fe200078e00ff */
[----:B------:R-:W-:Y:S01]  /*9fe0*/  SHF.L.U32 R3, R91, 0x5, RZ ;  /* 0x000000055b037819 */ /* 0x000fe200000006ff */
[----:B------:R-:W0:Y:S01]  /*9ff0*/  LDGDEPBAR ;  /* 0x00000000000079af */ /* 0x000e220000000000 */
[----:B------:R-:W-:Y:S01]  /*a000*/  LOP3.LUT R2, R100, 0x8, RZ, 0xc0, !PT ;  /* 0x0000000864027812 */ /* 0x000fe200078ec0ff */
[----:B------:R-:W-:Y:S01]  /*a010*/  BSSY.RECONVERGENT B1, `(.L_x_11251) ;  /* 0x0000107000017945 */ /* 0x000fe20003800200 */
[----:B------:R-:W-:-:S02]  /*a020*/  LOP3.LUT R0, R3, 0xc0, RZ, 0xc0, !PT ;  /* 0x000000c003007812 */ /* 0x000fc400078ec0ff */
[C---:B-1----:R-:W-:Y:S02]  /*a030*/  LOP3.LUT R4, R133.reuse, 0x3e00, RZ, 0xc0, !PT ;  /* 0x00003e0085047812 */ /* 0x042fe400078ec0ff */
[----:B-----5:R-:W-:Y:S02]  /*a040*/  LOP3.LUT R7, R2, 0xc0, R3, 0xf8, !PT ;  /* 0x000000c002077812 */ /* 0x020fe400078ef803 */
[----:B------:R-:W-:Y:S02]  /*a050*/  LOP3.LUT R5, R0, 0x8, R91, 0xf8, !PT ;  /* 0x0000000800057812 */ /* 0x000fe400078ef85b */
[----:B------:R-:W-:Y:S02]  /*a060*/  LOP3.LUT R2, R133, 0x100, RZ, 0xc0, !PT ;  /* 0x0000010085027812 */ /* 0x000fe400078ec0ff */
[----:B------:R-:W-:Y:S02]  /*a070*/  LOP3.LUT R4, R4, 0x20, R3, 0xf8, !PT ;  /* 0x0000002004047812 */ /* 0x000fe400078ef803 */
[----:B------:R-:W-:-:S02]  /*a080*/  LOP3.LUT R0, R7, 0x18, R78, 0x78, !PT ;  /* 0x0000001807007812 */ /* 0x000fc400078e784e */
[----:B------:R-:W-:Y:S02]  /*a090*/  LOP3.LUT R78, R5, 0x18, R78, 0x78, !PT ;  /* 0x00000018054e7812 */ /* 0x000fe400078e784e */
[--C-:B------:R-:W-:Y:S02]  /*a0a0*/  LOP3.LUT R5, R2, 0x20, R3.reuse, 0xf8, !PT ;  /* 0x0000002002057812 */ /* 0x100fe400078ef803 */
[----:B------:R-:W-:Y:S02]  /*a0b0*/  LOP3.LUT R7, R4, 0x100, R3, 0xf8, !PT ;  /* 0x0000010004077812 */ /* 0x000fe400078ef803 */
[----:B------:R-:W-:Y:S02]  /*a0c0*/  LOP3.LUT R2, R5, R78, RZ, 0xfc, !PT ;  /* 0x0000004e05027212 */ /* 0x000fe400078efcff */
[----:B------:R-:W-:Y:S02]  /*a0d0*/  LOP3.LUT R132, R7, R0, RZ, 0xfc, !PT ;  /* 0x0000000007847212 */ /* 0x000fe400078efcff */
[----:B------:R-:W-:Y:S01]  /*a0e0*/  LOP3.LUT P0, R96, R91, 0x4, RZ, 0xc0, !PT ;  /* 0x000000045b607812 */ /* 0x000fe2000780c0ff */
[----:B------:R-:W-:Y:S01]  /*a0f0*/  IMAD R2, R2, 0x2, R87 ;  /* 0x0000000202027824 */ /* 0x000fe200078e0257 */
[----:B------:R-:W-:-:S02]  /*a100*/  LEA R132, R132, R87, 0x1 ;  /* 0x0000005784847211 */ /* 0x000fc400078e08ff */
[----:B------:R-:W-:Y:S02]  /*a110*/  MOV R95, 0x20 ;  /* 0x00000020005f7802 */ /* 0x000fe40000000f00 */
[----:B------:R-:W-:Y:S02]  /*a120*/  LDSM.16.M88.4 R28, [R2+0x3000] ;  /* 0x00300000021c783b */ /* 0x000fe40000000200 */
[----:B------:R-:W-:Y:S02]  /*a130*/  SEL R81, R95, 0xffffffe0, !P0 ;  /* 0xffffffe05f517807 */ /* 0x000fe40004000000 */
[----:B------:R-:W1:Y:S01]  /*a140*/  LDSM.16.M88.4 R40, [R132] ;  /* 0x000000008428783b */ /* 0x000e620000000200 */
[----:B------:R-:W-:Y:S02]  /*a150*/  ISETP.GT.AND P0, PT, R94, R139, PT ;  /* 0x0000008b5e00720c */ /* 0x000fe40003f04270 */
[----:B------:R-:W-:Y:S01]  /*a160*/  IMAD.IADD R86, R132, 0x1, R81 ;  /* 0x0000000184567824 */ /* 0x000fe200078e0251 */
[----:B------:R-:W-:Y:S01]  /*a170*/  IADD3 R78, PT, PT, R2, R81, RZ ;  /* 0x00000051024e7210 */ /* 0x000fe20007ffe0ff */
[----:B------:R-:W1:Y:S04]  /*a180*/  LDSM.16.M88.4 R56, [R2+0x3400] ;  /* 0x003400000238783b */ /* 0x000e680000000200 */
[----:B------:R-:W1:Y:S04]  /*a190*/  LDSM.16.M88.4 R48, [R2+0x3800] ;  /* 0x003800000230783b */ /* 0x000e680000000200 */
[----:B----4-:R-:W4:Y:S04]  /*a1a0*/  LDSM.16.M88.4 R8, [R2+0x3c00] ;  /* 0x003c00000208783b */ /* 0x010f280000000200 */
        /* <DEDUP_REMOVED lines=26> */
[----:B------:R-:W-:Y:S07]  /*a350*/  LDSM.16.M88.4 R32, [R78+0x4400] ;  /* 0x004400004e20783b */ /* 0x000fee0000000200 */
[C---:B------:R-:W-:Y:S08]  /*a360*/  HMMA.16816.F32 R52, R4.reuse, R60, R52 ;  /* 0x0000003c0434723c */ /* 0x040ff00000001834 */
[----:B------:R-:W-:Y:S01]  /*a370*/  HMMA.16816.F32 R48, R4, R62, R48 ;  /* 0x0000003e0430723c */ /* 0x000fe20000001830 */
[----:B------:R-:W-:Y:S02]  /*a380*/  LDSM.16.M88.4 R60, [R2+0x4800] ;  /* 0x00480000023c783b */ /* 0x000fe40000000200 */
[----:B--2---:R-:W-:-:S05]  /*a390*/  IADD3 R83, PT, PT, R79, -R146, -R83 ;  /* 0x800000924f537210 */ /* 0x004fca0007ffe853 */
[C---:B-1----:R-:W-:Y:S08]  /*a3a0*/  HMMA.16816.F32 R44, R4.reuse, R8, R44 ;  /* 0x00000008042c723c */ /* 0x042ff0000000182c */
[----:B------:R-:W-:Y:S01]  /*a3b0*/  HMMA.16816.F32 R40, R4, R10, R40 ;  /* 0x0000000a0428723c */ /* 0x000fe20000001828 */
[----:B------:R-:W-:Y:S04]  /*a3c0*/  LDSM.16.M88.4 R8, [R86+0x2000] ;  /* 0x002000005608783b */ /* 0x000fe80000000200 */
[----:B------:R-:W1:Y:S03]  /*a3d0*/  LDSM.16.M88.4 R4, [R78+0x5000] ;  /* 0x005000004e04783b */ /* 0x000e660000000200 */
[C---:B------:R-:W-:Y:S08]  /*a3e0*/  HMMA.16816.F32 R12, R36.reuse, R72, R12 ;  /* 0x00000048240c723c */ /* 0x040ff0000000180c */
[----:B------:R-:W-:Y:S08]  /*a3f0*/  HMMA.16816.F32 R28, R36, R74, R28 ;  /* 0x0000004a241c723c */ /* 0x000ff0000000181c */
[----:B------:R-:W-:Y:S08]  /*a400*/  HMMA.16816.F32 R24, R64, R68, R24 ;  /* 0x000000444018723c */ /* 0x000ff00000001818 */
[C---:B----4-:R-:W-:Y:S08]  /*a410*/  HMMA.16816.F32 R12, R20.reuse, R16, R12 ;  /* 0x00000010140c723c */ /* 0x050ff0000000180c */
[----:B------:R-:W-:Y:S01]  /*a420*/  HMMA.16816.F32 R28, R20, R18, R28 ;  /* 0x00000012141c723c */ /* 0x000fe2000000181c */
[----:B------:R-:W2:Y:S07]  /*a430*/  LDSM.16.M88.4 R16, [R2+0x4c00] ;  /* 0x004c00000210783b */ /* 0x000eae0000000200 */
[----:B------:R-:W-:Y:S08]  /*a440*/  HMMA.16816.F32 R56, R64, R70, R56 ;  /* 0x000000464038723c */ /* 0x000ff00000001838 */
[C---:B-1----:R-:W-:Y:S08]  /*a450*/  HMMA.16816.F32 R12, R8.reuse, R4, R12 ;  /* 0x00000004080c723c */ /* 0x042ff0000000180c */
[----:B------:R-:W-:Y:S01]  /*a460*/  HMMA.16816.F32 R28, R8, R6, R28 ;  /* 0x00000006081c723c */ /* 0x000fe2000000181c */
[----:B------:R-:W1:Y:S07]  /*a470*/  LDSM.16.M88.4 R4, [R78+0x4800] ;  /* 0x004800004e04783b */ /* 0x000e6e0000000200 */
[C---:B------:R-:W-:Y:S01]  /*a480*/  HMMA.16816.F32 R68, R64.reuse, R60, R52 ;  /* 0x0000003c4044723c */ /* 0x040fe20000001834 */
[----:B------:R-:W4:Y:S07]  /*a490*/  LDSM.16.M88.4 R52, [R2+0x5400] ;  /* 0x005400000234783b */ /* 0x000f2e0000000200 */
[----:B------:R-:W-:Y:S03]  /*a4a0*/  HMMA.16816.F32 R48, R64, R62, R48 ;  /* 0x0000003e4030723c */ /* 0x000fe60000001830 */
[-C--:B---3--:R-:W-:Y:S01]  /*a4b0*/  FMUL.FTZ R12, R12, R80.reuse ;  /* 0x000000500c0c7220 */ /* 0x088fe20000410000 */
[-C--:B------:R-:W-:Y:S01]  /*a4c0*/  FMUL.FTZ R62, R13, R80.reuse ;  /* 0x000000500d3e7220 */ /* 0x080fe20000410000 */
[-C--:B------:R-:W-:Y:S01]  /*a4d0*/  FMUL.FTZ R61, R14, R80.reuse ;  /* 0x000000500e3d7220 */ /* 0x080fe20000410000 */
[-C--:B------:R-:W-:Y:S01]  /*a4e0*/  FMUL.FTZ R63, R15, R80.reuse ;  /* 0x000000500f3f7220 */ /* 0x080fe20000410000 */
[----:B------:R3:W1:Y:S01]  /*a4f0*/  MUFU.TANH R60, R12 ;  /* 0x0000000c003c7308 */ /* 0x0006620000002400 */
[C---:B------:R-:W-:Y:S01]  /*a500*/  HMMA.16816.F32 R72, R36.reuse, R32, R24 ;  /* 0x000000202448723c */ /* 0x040fe20000001818 */
[----:B------:R-:W-:Y:S06]  /*a510*/  LDSM.16.M88.4 R24, [R78+0x5400] ;  /* 0x005400004e18783b */ /* 0x000fec0000000200 */
[----:B------:R-:W4:Y:S01]  /*a520*/  MUFU.TANH R62, R62 ;  /* 0x0000003e003e7308 */ /* 0x000f220000002400 */
[----:B------:R-:W-:Y:S01]  /*a530*/  HMMA.16816.F32 R56, R36, R34, R56 ;  /* 0x000000222438723c */ /* 0x000fe20000001838 */
[----:B------:R-:W-:Y:S06]  /*a540*/  LDSM.16.M88.4 R32, [R78+0x4c00] ;  /* 0x004c00004e20783b */ /* 0x000fec0000000200 */
[----:B------:R-:W4:Y:S01]  /*a550*/  MUFU.TANH R61, R61 ;  /* 0x0000003d003d7308 */ /* 0x000f220000002400 */
[----:B--2---:R-:W-:Y:S01]  /*a560*/  HMMA.16816.F32 R40, R64, R18, R40 ;  /* 0x000000124028723c */ /* 0x004fe20000001828 */
[----:B---3--:R-:W2:Y:S06]  /*a570*/  LDSM.16.M88.4 R12, [R2+0x5800] ;  /* 0x00580000020c783b */ /* 0x008eac0000000200 */
[----:B------:R-:W3:Y:S01]  /*a580*/  MUFU.TANH R63, R63 ;  /* 0x0000003f003f7308 */ /* 0x000ee20000002400 */
[C---:B-1----:R-:W-:Y:S08]  /*a590*/  HMMA.16816.F32 R68, R36.reuse, R4, R68 ;  /* 0x000000042444723c */ /* 0x042ff00000001844 */
[----:B------:R-:W-:Y:S01]  /*a5a0*/  HMMA.16816.F32 R48, R36, R6, R48 ;  /* 0x000000062430723c */ /* 0x000fe20000001830 */
[----:B------:R-:W1:Y:S07]  /*a5b0*/  LDSM.16.M88.4 R4, [R2+0x5c00] ;  /* 0x005c00000204783b */ /* 0x000e6e0000000200 */
[----:B------:R-:W-:Y:S05]  /*a5c0*/  HMMA.16816.F32 R44, R64, R16, R44 ;  /* 0x00000010402c723c */ /* 0x000fea000000182c */
[-C--:B------:R-:W-:Y:S01]  /*a5d0*/  FMUL.FTZ R16, R28, R80.reuse ;  /* 0x000000501c107220 */ /* 0x080fe20000410000 */
[----:B------:R-:W-:-:S05]  /*a5e0*/  FMUL.FTZ R17, R29, R80 ;  /* 0x000000501d117220 */ /* 0x000fca0000410000 */
[----:B------:R-:W1:Y:S01]  /*a5f0*/  MUFU.TANH R16, R16 ;  /* 0x0000001000107308 */ /* 0x000e620000002400 */
[C---:B----4-:R-:W-:Y:S07]  /*a600*/  HMMA.16816.F32 R72, R20.reuse, R52, R72 ;  /* 0x000000341448723c */ /* 0x050fee0000001848 */
[----:B------:R-:W4:Y:S01]  /*a610*/  MUFU.TANH R17, R17 ;  /* 0x0000001100117308 */ /* 0x000f220000002400 */
[C---:B------:R-:W-:Y:S01]  /*a620*/  HMMA.16816.F32 R56, R20.reuse, R54, R56 ;  /* 0x000000361438723c */ /* 0x040fe20000001838 */
[----:B------:R-:W-:Y:S07]  /*a630*/  LDSM.16.M88.4 R52, [R78+0x5800] ;  /* 0x005800004e34783b */ /* 0x000fee0000000200 */
[C---:B--2---:R-:W-:Y:S08]  /*a640*/  HMMA.16816.F32 R68, R20.reuse, R12, R68 ;  /* 0x0000000c1444723c */ /* 0x044ff00000001844 */
[----:B------:R-:W-:Y:S01]  /*a650*/  HMMA.16816.F32 R48, R20, R14, R48 ;  /* 0x0000000e1430723c */ /* 0x000fe20000001830 */
[----:B------:R-:W2:Y:S01]  /*a660*/  LDSM.16.M88.4 R12, [R78+0x5c00] ;  /* 0x005c00004e0c783b */ /* 0x000ea20000000200 */
[----:B------:R-:W-:-:S06]  /*a670*/  DEPBAR.LE SB0, 0x0 ;  /* 0x000080000000791a */ /* 0x000fcc0000000000 */
[C---:B------:R-:W-:Y:S08]  /*a680*/  HMMA.16816.F32 R40, R36.reuse, R34, R40 ;  /* 0x000000222428723c */ /* 0x040ff00000001828 */
[----:B------:R-:W-:Y:S08]  /*a690*/  HMMA.16816.F32 R44, R36, R32, R44 ;  /* 0x00000020242c723c */ /* 0x000ff0000000182c */
[----:B------:R-:W-:Y:S05]  /*a6a0*/  HMMA.16816.F32 R72, R8, R24, R72 ;  /* 0x000000180848723c */ /* 0x000fea0000001848 */
[-C--:B------:R-:W-:Y:S01]  /*a6b0*/  FMUL.FTZ R24, R30, R80.reuse ;  /* 0x000000501e187220 */ /* 0x080fe20000410000 */
[----:B------:R-:W-:-:S05]  /*a6c0*/  FMUL.FTZ R25, R31, R80 ;  /* 0x000000501f197220 */ /* 0x000fca0000410000 */
[----:B------:R-:W2:Y:S01]  /*a6d0*/  MUFU.TANH R24, R24 ;  /* 0x0000001800187308 */ /* 0x000ea20000002400 */
[----:B-1----:R-:W-:Y:S05]  /*a6e0*/  HMMA.16816.F32 R40, R20, R6, R40 ;  /* 0x000000061428723c */ /* 0x002fea0000001828 */
[----:B------:R-:W-:-:S04]  /*a6f0*/  LOP3.LUT R7, R100, 0x1f0, RZ, 0xc0, !PT ;  /* 0x000001f064077812 */ /* 0x000fc800078ec0ff */
[----:B------:R-:W-:Y:S01]  /*a700*/  LOP3.LUT R116, R7, 0x7, R116, 0xf8, !PT ;  /* 0x0000000707747812 */ /* 0x000fe200078ef874 */
[----:B------:R-:W1:Y:S01]  /*a710*/  MUFU.TANH R25, R25 ;  /* 0x0000001900197308 */ /* 0x000e620000002400 */
[----:B------:R-:W-:Y:S03]  /*a720*/  HMMA.16816.F32 R44, R20, R4, R44 ;  /* 0x00000004142c723c */ /* 0x000fe6000000182c */
[----:B------:R-:W-:Y:S01]  /*a730*/  IADD3 R7, PT, PT, R82, R79, -R146 ;  /* 0x0000004f52077210 */ /* 0x000fe20007ffe892 */
[----:B------:R-:W-:Y:S02]  /*a740*/  IMAD R116, R145, 0x40, R116 ;  /* 0x0000004091747824 */ /* 0x000fe400078e0274 */
[-C--:B------:R-:W-:Y:S01]  /*a750*/  FMUL.FTZ R28, R72, R80.reuse ;  /* 0x00000050481c7220 */ /* 0x080fe20000410000 */
[-C--:B------:R-:W-:Y:S01]  /*a760*/  FMUL.FTZ R29, R75, R80.reuse ;  /* 0x000000504b1d7220 */ /* 0x080fe20000410000 */
[C---:B------:R-:W-:Y:S01]  /*a770*/  IMAD.IADD R154, R116.reuse, 0x1, R83 ;  /* 0x00000001749a7824 */ /* 0x040fe200078e0253 */
[----:B------:R-:W-:Y:S01]  /*a780*/  IADD3 R148, PT, PT, R116, R7, RZ ;  /* 0x0000000774947210 */ /* 0x000fe20007ffe0ff */
[----:B------:R-:W-:Y:S05]  /*a790*/  HMMA.16816.F32 R56, R8, R26, R56 ;  /* 0x0000001a0838723c */ /* 0x000fea0000001838 */
[-C--:B------:R-:W-:Y:S01]  /*a7a0*/  FMUL.FTZ R26, R73, R80.reuse ;  /* 0x00000050491a7220 */ /* 0x080fe20000410000 */
[----:B------:R-:W-:Y:S01]  /*a7b0*/  FMUL.FTZ R27, R74, R80 ;  /* 0x000000504a1b7220 */ /* 0x000fe20000410000 */
[----:B------:R-:W1:Y:S01]  /*a7c0*/  MUFU.TANH R28, R28 ;  /* 0x0000001c001c7308 */ /* 0x000e620000002400 */
[----:B------:R-:W-:-:S02]  /*a7d0*/  VIADDMNMX R155, R148, 0x1, R79, PT ;  /* 0x00000001949b7846 */ /* 0x000fc4000380014f */
[----:B------:R-:W-:Y:S01]  /*a7e0*/  VIMNMX R156, PT, PT, RZ, R154, !PT ;  /* 0x0000009aff9c7248 */ /* 0x000fe20007fe0100 */
[----:B--2---:R-:W-:Y:S03]  /*a7f0*/  HMMA.16816.F32 R40, R8, R14, R40 ;  /* 0x0000000e0828723c */ /* 0x004fe60000001828 */
[----:B------:R-:W-:Y:S01]  /*a800*/  VIADDMNMX R148, R148, 0x9, R79, PT ;  /* 0x0000000994947846 */ /* 0x000fe2000380014f */
[----:B------:R-:W2:Y:S01]  /*a810*/  MUFU.TANH R26, R26 ;  /* 0x0000001a001a7308 */ /* 0x000ea20000002400 */
[----:B------:R-:W-:-:S03]  /*a820*/  VIADDMNMX R154, R154, 0x8, RZ, !PT ;  /* 0x000000089a9a7846 */ /* 0x000fc600078001ff */
        /* <DEDUP_REMOVED lines=11> */
[----:B------:R-:W-:Y:S03]  /*a8e0*/  HMMA.16816.F32 R44, R8, R12, R44 ;  /* 0x0000000c082c723c */ /* 0x000fe6000000182c */
[-C--:B------:R-:W-:Y:S01]  /*a8f0*/  FMUL.FTZ R8, R41, R80.reuse ;  /* 0x0000005029087220 */ /* 0x080fe20000410000 */
[-C--:B------:R-:W-:Y:S01]  /*a900*/  FMUL.FTZ R5, R68, R80.reuse ;  /* 0x0000005044057220 */ /* 0x080fe20000410000 */
[-C--:B------:R-:W-:Y:S01]  /*a910*/  FMUL.FTZ R32, R69, R80.reuse ;  /* 0x0000005045207220 */ /* 0x080fe20000410000 */
[-C--:B------:R-:W-:Y:S01]  /*a920*/  FMUL.FTZ R34, R70, R80.reuse ;  /* 0x0000005046227220 */ /* 0x080fe20000410000 */
[-C--:B------:R-:W-:Y:S01]  /*a930*/  FMUL.FTZ R33, R71, R80.reuse ;  /* 0x0000005047217220 */ /* 0x080fe20000410000 */
[----:B------:R-:W1:Y:S03]  /*a940*/  MUFU.TANH R30, R30 ;  /* 0x0000001e001e7308 */ /* 0x000e660000002400 */
        /* <DEDUP_REMOVED lines=42> */
.L_x_11254:
        /* <DEDUP_REMOVED lines=60> */
.L_x_11255:
[----:B------:R-:W-:Y:S05]  /*afb0*/  BSYNC.RECONVERGENT B0 ;  /* 0x0000000000007941 */ /* 0x000fea0003800200 */
.L_x_11253:
        /* <DEDUP_REMOVED lines=12> */
.L_x_11252:
[----:B------:R-:W-:Y:S05]  /*b080*/  BSYNC.RECONVERGENT B1 ;  /* 0x0000000000017941 */ /* 0x000fea0003800200 */
.L_x_11251:
[----:B------:R-:W3:Y:S01]  /*b090*/  LD.E R111, desc[UR4][R84.64+0xdc] ;  /* 0x0000dc04546f7980 */ /* 0x000ee2000c101900 */
[----:B------:R-:W-:Y:S01]  /*b0a0*/  IMAD.SHL.U32 R93, R91, 0x2, RZ ;  /* 0x000000025b5d7824 */ /* 0x000fe200078e00ff */
[----:B------:R-:W-:Y:S01]  /*b0b0*/  LOP3.LUT R0, R0, 0x120, R3, 0xf8, !PT ;  /* 0x0000012000007812 */ /* 0x000fe200078ef803 */
[----:B------:R-:W-:Y:S03]  /*b0c0*/  BSSY B2, `(.L_x_11256) ;  /* 0x0000468000027945 */ /* 0x000fe60003800000 */
[----:B------:R-:W-:Y:S01]  /*b0d0*/  LOP3.LUT R93, R93, 0x6, RZ, 0xc0, !PT ;  /* 0x000000065d5d7812 */ /* 0x000fe200078ec0ff */
[----:B------:R-:W-:-:S03]  /*b0e0*/  IMAD R0, R0, 0x2, R87 ;  /* 0x0000000200007824 */ /* 0x000fc600078e0257 */
[----:B------:R-:W-:Y:S01]  /*b0f0*/  LOP3.LUT R43, R76, R93, RZ, 0xfc, !PT ;  /* 0x0000005d4c2b7212 */ /* 0x000fe200078efcff */
[----:B------:R-:W-:Y:S01]  /*b100*/  IMAD.IADD R109, R81, 0x1, R0 ;  /* 0x00000001516d7824 */ /* 0x000fe200078e0200 */
[----:B--2---:R-:W-:Y:S03]  /*b110*/  LDSM.16.MT88.4 R76, [R0+0x6000] ;  /* 0x00600000004c783b */ /* 0x004fe60000004200 */
[C---:B------:R-:W-:Y:S01]  /*b120*/  VIADD R7, R43.reuse, 0x1 ;  /* 0x000000012b077836 */ /* 0x040fe20000000000 */
[----:B------:R-:W-:Y:S01]  /*b130*/  LDSM.16.MT88.4 R68, [R109+0x6000] ;  /* 0x006000006d44783b */ /* 0x000fe20000004200 */
[C---:B------:R-:W-:Y:S02]  /*b140*/  VIADD R9, R43.reuse, 0x8 ;  /* 0x000000082b097836 */ /* 0x040fe40000000000 */
[----:B------:R-:W-:Y:S01]  /*b150*/  VIADD R13, R43, 0x19 ;  /* 0x000000192b0d7836 */ /* 0x000fe20000000000 */
[C---:B------:R-:W-:Y:S01]  /*b160*/  ISETP.GE.AND P0, PT, R7.reuse, R156, PT ;  /* 0x0000009c0700720c */ /* 0x040fe20003f06270 */
[----:B------:R-:W-:Y:S01]  /*b170*/  LDSM.16.MT88.4 R52, [R109+0x7000] ;  /* 0x007000006d34783b */ /* 0x000fe20000004200 */
        /* <DEDUP_REMOVED lines=27> */
[----:B-1----:R-:W-:-:S02]  /*b330*/  FSEL R7, R25, -INF , P2 ;  /* 0xff80000019077808 */ /* 0x002fc40001000000 */
        /* <DEDUP_REMOVED lines=30> */
[----:B------:R-:W-:Y:S02]  /*b520*/  FSEL R15, R15, -INF , !P6 ;  /* 0xff8000000f0f7808 */ /* 0x000fe40007000000 */
[----:B------:R-:W-:Y:S02]  /*b530*/  FSEL R27, R18, -INF , !P5 ;  /* 0xff800000121b7808 */ /* 0x000fe40006800000 */
[----:B------:R-:W-:-:S02]  /*b540*/  ISETP.GE.AND P6, PT, R13, R155, PT ;  /* 0x0000009b0d00720c */ /* 0x000fc40003fc6270 */
[C---:B------:R-:W-:Y:S02]  /*b550*/  ISETP.GE.AND P5, PT, R13.reuse, R154, PT ;  /* 0x0000009a0d00720c */ /* 0x040fe40003fa6270 */
[----:B------:R-:W-:Y:S02]  /*b560*/  ISETP.GE.AND P1, PT, R13, R148, PT ;  /* 0x000000940d00720c */ /* 0x000fe40003f26270 */
[----:B------:R-:W-:Y:S02]  /*b570*/  FSEL R13, R31, -INF , !P4 ;  /* 0xff8000001f0d7808 */ /* 0x000fe40006000000 */
[----:B------:R-:W-:Y:S02]  /*b580*/  FSEL R25, R4, -INF , !P3 ;  /* 0xff80000004197808 */ /* 0x000fe40005800000 */
[----:B------:R-:W-:Y:S01]  /*b590*/  FSEL R159, R5, -INF , P2 ;  /* 0xff800000059f7808 */ /* 0x000fe20001000000 */
[----:B------:R-:W-:Y:S01]  /*b5a0*/  VIADD R5, R43, 0x29 ;  /* 0x000000292b057836 */ /* 0x000fe20000000000 */
        /* <DEDUP_REMOVED lines=54> */
[----:B------:R-:W-:Y:S01]  /*b910*/  FMNMX3.FTZ R6, R6, R37, R19, !PT ;  /* 0x0000002506067276 */ /* 0x000fe20007810013 */
[----:B------:R-:W-:Y:S01]  /*b920*/  LDSM.16.MT88.4 R60, [R0+0x7000] ;  /* 0x00700000003c783b */ /* 0x000fe20000004200 */
[----:B------:R-:W-:-:S02]  /*b930*/  FSEL R4, R4, -INF , !P1 ;  /* 0xff80000004047808 */ /* 0x000fc40004800000 */
[----:B------:R-:W-:Y:S02]  /*b940*/  FSEL R127, R10, -INF , !P0 ;  /* 0xff8000000a7f7808 */ /* 0x000fe40004000000 */
[----:B------:R-:W-:Y:S02]  /*b950*/  FMNMX3.FTZ R10, R6, R17, R15, !PT ;  /* 0x00000011060a7276 */ /* 0x000fe4000781000f */
[----:B------:R-:W-:Y:S02]  /*b960*/  FMNMX3.FTZ R6, R4, R23, R21, !PT ;  /* 0x0000001704067276 */ /* 0x000fe40007810015 */
[----:B------:R-:W-:Y:S02]  /*b970*/  FMNMX3.FTZ R10, R10, R13, R159, !PT ;  /* 0x0000000d0a0a7276 */ /* 0x000fe4000781009f */
[----:B------:R-:W-:Y:S02]  /*b980*/  FMNMX3.FTZ R6, R6, R7, R11, !PT ;  /* 0x0000000706067276 */ /* 0x000fe4000781000b */
[----:B------:R-:W-:-:S02]  /*b990*/  ISETP.GE.AND P6, PT, R29, R155, PT ;  /* 0x0000009b1d00720c */ /* 0x000fc40003fc6270 */
[----:B------:R-:W-:Y:S02]  /*b9a0*/  FMNMX3.FTZ R6, R6, R9, R27, !PT ;  /* 0x0000000906067276 */ /* 0x000fe4000781001b */
[----:B------:R-:W-:Y:S02]  /*b9b0*/  ISETP.GE.AND P0, PT, R29, R154, PT ;  /* 0x0000009a1d00720c */ /* 0x000fe40003f06270 */
[----:B------:R-:W-:Y:S02]  /*b9c0*/  ISETP.GE.AND P1, PT, R43, R156, PT ;  /* 0x0000009c2b00720c */ /* 0x000fe40003f26270 */
[----:B------:R-:W-:Y:S02]  /*b9d0*/  FMNMX3.FTZ R10, R10, R157, R121, !PT ;  /* 0x0000009d0a0a7276 */ /* 0x000fe40007810079 */
[----:B------:R-:W-:Y:S02]  /*b9e0*/  FMNMX3.FTZ R6, R6, R25, R135, !PT ;  /* 0x0000001906067276 */ /* 0x000fe40007810087 */
[----:B------:R-:W-:-:S02]  /*b9f0*/  ISETP.GE.AND P2, PT, R29, R148, PT ;  /* 0x000000941d00720c */ /* 0x000fc40003f46270 */
[----:B------:R-:W-:Y:S02]  /*ba00*/  FSEL R126, R40, -INF , !P6 ;  /* 0xff800000287e7808 */ /* 0x000fe40007000000 */
[C---:B------:R-:W-:Y:S02]  /*ba10*/  ISETP.GE.AND P6, PT, R43.reuse, R155, PT ;  /* 0x0000009b2b00720c */ /* 0x040fe40003fc6270 */
[----:B------:R-:W-:Y:S02]  /*ba20*/  FSEL R38, R38, -INF , P0 ;  /* 0xff80000026267808 */ /* 0x000fe40000000000 */
[----:B------:R-:W-:Y:S02]  /*ba30*/  FSEL R8, R8, -INF , P1 ;  /* 0xff80000008087808 */ /* 0x000fe40000800000 */
[----:B------:R-:W-:Y:S02]  /*ba40*/  FMNMX3.FTZ R29, R10, R119, R129, !PT ;  /* 0x000000770a1d7276 */ /* 0x000fe40007810081 */
[----:B------:R-:W-:-:S02]  /*ba50*/  ISETP.GE.AND P0, PT, R43, R154, PT ;  /* 0x0000009a2b00720c */ /* 0x000fc40003f06270 */
[----:B------:R-:W-:Y:S02]  /*ba60*/  FSEL R125, R20, -INF , !P5 ;  /* 0xff800000147d7808 */ /* 0x000fe40006800000 */
[----:B------:R-:W-:Y:S02]  /*ba70*/  FSEL R117, R14, -INF , !P4 ;  /* 0xff8000000e757808 */ /* 0x000fe40006000000 */
[----:B------:R-:W-:Y:S02]  /*ba80*/  FMNMX3.FTZ R6, R6, R131, R123, !PT ;  /* 0x0000008306067276 */ /* 0x000fe4000781007b */
[----:B------:R-:W-:Y:S02]  /*ba90*/  FSEL R124, R8, -INF , !P6 ;  /* 0xff800000087c7808 */ /* 0x000fe40007000000 */
[----:B------:R-:W-:Y:S02]  /*baa0*/  FMNMX3.FTZ R29, R29, R127, R126, !PT ;  /* 0x0000007f1d1d7276 */ /* 0x000fe4000781007e */
[----:B------:R-:W-:-:S02]  /*bab0*/  ISETP.GE.AND P1, PT, R43, R148, PT ;  /* 0x000000942b00720c */ /* 0x000fc40003f26270 */
        /* <DEDUP_REMOVED lines=35> */
[----:B------:R-:W3:Y:S01]  /*bcf0*/  MUFU.EX2 R110, R110 ;  /* 0x0000006e006e7308 */ /* 0x000ee20000000800 */
[-CC-:B------:R-:W-:Y:S01]  /*bd00*/  FFMA.FTZ R32, R13, R111.reuse, -R128.reuse ;  /* 0x0000006f0d207223 */ /* 0x180fe20000010880 */
[-CC-:B------:R-:W-:Y:S01]  /*bd10*/  FFMA.FTZ R98, R19, R111.reuse, -R128.reuse ;  /* 0x0000006f13627223 */ /* 0x180fe20000010880 */
[----:B------:R-:W4:Y:S01]  /*bd20*/  LDSM.16.MT88.4 R12, [R0+0x7400] ;  /* 0x00740000000c783b */ /* 0x000f220000004200 */
[----:B------:R-:W-:Y:S01]  /*bd30*/  MUFU.EX2 R106, R106 ;  /* 0x0000006a006a7308 */ /* 0x000fe20000000800 */
[-C--:B------:R-:W-:Y:S01]  /*bd40*/  FFMA.FTZ R35, R17, R111.reuse, -R128 ;  /* 0x0000006f11237223 */ /* 0x080fe20000010880 */
[-CC-:B------:R-:W-:Y:S01]  /*bd50*/  FFMA.FTZ R99, R11, R111.reuse, -R114.reuse ;  /* 0x0000006f0b637223 */ /* 0x180fe20000010872 */
[-CC-:B------:R-:W-:Y:S01]  /*bd60*/  FFMA.FTZ R102, R9, R111.reuse, -R114.reuse ;  /* 0x0000006f09667223 */ /* 0x180fe20000010872 */
        /* <DEDUP_REMOVED lines=9> */
[-C--:B------:R-:W-:Y:S01]  /*be00*/  FFMA.FTZ R118, R119, R111.reuse, -R128 ;  /* 0x0000006f77767223 */ /* 0x080fe20000010880 */
[-CC-:B------:R-:W-:Y:S01]  /*be10*/  FFMA.FTZ R120, R135, R111.reuse, -R114.reuse ;  /* 0x0000006f87787223 */ /* 0x180fe20000010872 */
[----:B------:R-:W3:Y:S01]  /*be20*/  LDSM.16.MT88.4 R20, [R0+0x6400] ;  /* 0x006400000014783b */ /* 0x000ee20000004200 */
[----:B------:R-:W-:Y:S01]  /*be30*/  MUFU.EX2 R104, R104 ;  /* 0x0000006800687308 */ /* 0x000fe20000000800 */
[-CC-:B------:R-:W-:Y:S01]  /*be40*/  FFMA.FTZ R122, R123, R111.reuse, -R114.reuse ;  /* 0x0000006f7b7a7223 */ /* 0x180fe20000010872 */
[----:B-----5:R-:W-:Y:S01]  /*be50*/  F2FP.F16.F32.PACK_AB R50, R103, R106 ;  /* 0x0000006a6732723e */ /* 0x020fe200000000ff */
[----:B------:R-:W5:Y:S01]  /*be60*/  LDSM.16.MT88.4 R24, [R109+0x8400] ;  /* 0x008400006d18783b */ /* 0x000f620000004200 */
[----:B------:R-:W2:Y:S01]  /*be70*/  MUFU.EX2 R101, R101 ;  /* 0x0000006500657308 */ /* 0x000ea20000000800 */
        /* <DEDUP_REMOVED lines=8> */
[-CC-:B------:R-:W-:Y:S01]  /*bf00*/  FFMA.FTZ R129, R129, R111.reuse, -R128.reuse ;  /* 0x0000006f81817223 */ /* 0x180fe20000010880 */
[----:B------:R-:W-:Y:S01]  /*bf10*/  FFMA.FTZ R126, R126, R111, -R128 ;  /* 0x0000006f7e7e7223 */ /* 0x000fe20000010880 */
[----:B------:R-:W-:Y:S01]  /*bf20*/  FADD.FTZ R107, R110, R107 ;  /* 0x0000006b6e6b7221 */ /* 0x000fe20000010000 */
[----:B------:R-:W-:Y:S01]  /*bf30*/  MUFU.EX2 R33, R33 ;  /* 0x0000002100217308 */ /* 0x000fe20000000800 */
[----:B------:R-:W-:Y:S01]  /*bf40*/  FADD.FTZ R105, R108, R105 ;  /* 0x000000696c697221 */ /* 0x000fe20000010000 */
[----:B--2---:R-:W-:Y:S01]  /*bf50*/  F2FP.F16.F32.PACK_AB R51, R101, R104 ;  /* 0x000000686533723e */ /* 0x004fe200000000ff */
[----:B------:R-:W-:Y:S01]  /*bf60*/  FADD.FTZ R106, R106, R107 ;  /* 0x0000006b6a6a7221 */ /* 0x000fe20000010000 */
[----:B------:R-:W-:Y:S01]  /*bf70*/  MUFU.EX2 R32, R32 ;  /* 0x0000002000207308 */ /* 0x000fe20000000800 */
[----:B------:R-:W-:-:S02]  /*bf80*/  ISETP.GT.AND P0, PT, R94, R139, PT ;  /* 0x0000008b5e00720c */ /* 0x000fc40003f04270 */
[----:B------:R-:W-:Y:S01]  /*bf90*/  FADD.FTZ R103, R103, R106 ;  /* 0x0000006a67677221 */ /* 0x000fe20000010000 */
        /* <DEDUP_REMOVED lines=20> */
[----:B------:R-:W-:Y:S05]  /*c0e0*/  MUFU.EX2 R159, R159 ;  /* 0x0000009f009f7308 */ /* 0x000fea0000000800 */
[C---:B------:R-:W-:Y:S08]  /*c0f0*/  HMMA.16816.F32 R68, R48.reuse, R70, RZ ;  /* 0x000000463044723c */ /* 0x040ff000000018ff */
[C---:B------:R-:W-:Y:S08]  /*c100*/  HMMA.16816.F32 R52, R48.reuse, R54, RZ ;  /* 0x000000363034723c */ /* 0x040ff000000018ff */
[C---:B------:R-:W-:Y:S08]  /*c110*/  HMMA.16816.F32 R40, R48.reuse, R42, RZ ;  /* 0x0000002a3028723c */ /* 0x040ff000000018ff */
[----:B------:R-:W-:Y:S01]  /*c120*/  HMMA.16816.F32 R44, R48, R4, RZ ;  /* 0x00000004302c723c */ /* 0x000fe200000018ff */
[----:B-1----:R-:W-:Y:S01]  /*c130*/  F2FP.F16.F32.PACK_AB R4, R35, R98 ;  /* 0x000000622304723e */ /* 0x002fe200000000ff */
[----:B------:R-:W-:Y:S01]  /*c140*/  FADD.FTZ R98, R98, R103 ;  /* 0x0000006762627221 */ /* 0x000fe20000010000 */
        /* <DEDUP_REMOVED lines=35> */
[-CC-:B------:R-:W-:Y:S01]  /*c380*/  FFMA.FTZ R117, R115, R111.reuse, -R114.reuse ;  /* 0x0000006f73757223 */ /* 0x180fe20000010872 */
[----:B------:R-:W-:Y:S02]  /*c390*/  MUFU.EX2 R127, R129 ;  /* 0x00000081007f7308 */ /* 0x000fe40000000800 */
[C---:B------:R-:W-:Y:S02]  /*c3a0*/  HMMA.16816.F32 R68, R4.reuse, R18, R68 ;  /* 0x000000120444723c */ /* 0x040fe40000001844 */
[----:B------:R3:W5:Y:S04]  /*c3b0*/  MUFU.EX2 R124, R16 ;  /* 0x00000010007c7308 */ /* 0x0007680000000800 */
[----:B------:R-:W-:Y:S02]  /*c3c0*/  MUFU.EX2 R115, R128 ;  /* 0x0000008000737308 */ /* 0x000fe40000000800 */
[C---:B----4-:R-:W-:Y:S03]  /*c3d0*/  HMMA.16816.F32 R36, R4.reuse, R28, R36 ;  /* 0x0000001c0424723c */ /* 0x050fe60000001824 */
[-CC-:B------:R-:W-:Y:S01]  /*c3e0*/  FFMA.FTZ R29, R113, R111.reuse, -R114.reuse ;  /* 0x0000006f711d7223 */ /* 0x180fe20000010872 */
[----:B------:R-:W-:Y:S01]  /*c3f0*/  FFMA.FTZ R111, R112, R111, -R114 ;  /* 0x0000006f706f7223 */ /* 0x000fe20000010872 */
[----:B------:R-:W4:Y:S01]  /*c400*/  MUFU.EX2 R28, R117 ;  /* 0x00000075001c7308 */ /* 0x000f220000000800 */
[----:B---3--:R-:W3:Y:S02]  /*c410*/  LDSM.16.MT88.4 R16, [R109+0x7c00] ;  /* 0x007c00006d10783b */ /* 0x008ee40000004200 */
[C---:B------:R-:W-:Y:S01]  /*c420*/  HMMA.16816.F32 R40, R4.reuse, R30, R40 ;  /* 0x0000001e0428723c */ /* 0x040fe20000001828 */
[----:B------:R-:W-:Y:S04]  /*c430*/  MUFU.EX2 R29, R29 ;  /* 0x0000001d001d7308 */ /* 0x000fe80000000800 */
[----:B------:R-:W2:Y:S03]  /*c440*/  MUFU.EX2 R30, R111 ;  /* 0x0000006f001e7308 */ /* 0x000ea60000000800 */
[C---:B-1----:R-:W-:Y:S08]  /*c450*/  HMMA.16816.F32 R44, R4.reuse, R12, R44 ;  /* 0x0000000c042c723c */ /* 0x042ff0000000182c */
[C---:B------:R-:W-:Y:S01]  /*c460*/  HMMA.16816.F32 R48, R4.reuse, R14, R48 ;  /* 0x0000000e0430723c */ /* 0x040fe20000001830 */
[----:B------:R-:W1:Y:S07]  /*c470*/  LDSM.16.MT88.4 R12, [R0+0x8c00] ;  /* 0x008c0000000c783b */ /* 0x000e6e0000004200 */
[C---:B------:R-:W-:Y:S08]  /*c480*/  HMMA.16816.F32 R80, R4.reuse, R20, R80 ;  /* 0x000000140450723c */ /* 0x040ff00000001850 */
[----:B------:R-:W-:Y:S03]  /*c490*/  HMMA.16816.F32 R76, R4, R22, R76 ;  /* 0x00000016044c723c */ /* 0x000fe6000000184c */
        /* <DEDUP_REMOVED lines=8> */
[----:B---3--:R-:W-:Y:S03]  /*c520*/  HMMA.16816.F32 R56, R4, R16, R56 ;  /* 0x000000100438723c */ /* 0x008fe60000001838 */
        /* <DEDUP_REMOVED lines=105> */
.L_x_11259:
        /* <DEDUP_REMOVED lines=8> */
.L_x_11260:
[----:B------:R-:W-:Y:S05]  /*cc40*/  BSYNC.RECONVERGENT B0 ;  /* 0x0000000000007941 */ /* 0x000fea0003800200 */
.L_x_11258:
        /* <DEDUP_REMOVED lines=22> */
[----:B------:R-:W1:Y:S01]  /*cdb0*/  LDSM.16.M88.4 R8, [R2+0x3000] ;  /* 0x003000000208783b */ /* 0x000e620000000200 */
[-C--:B------:R-:W-:Y:S02]  /*cdc0*/  IADD3 R94, PT, PT, R132, R91.reuse, RZ ;  /* 0x0000005b845e7210 */ /* 0x080fe40007ffe0ff */
[----:B------:R-:W-:Y:S01]  /*cdd0*/  IADD3 R91, PT, PT, R2, R91, RZ ;  /* 0x0000005b025b7210 */ /* 0x000fe20007ffe0ff */
[----:B------:R-:W3:Y:S04]  /*cde0*/  LDSM.16.M88.4 R32, [R2+0x3400] ;  /* 0x003400000220783b */ /* 0x000ee80000000200 */
[----:B------:R-:W-:Y:S04]  /*cdf0*/  LDSM.16.M88.4 R12, [R94] ;  /* 0x000000005e0c783b */ /* 0x000fe80000000200 */
[----:B------:R-:W4:Y:S04]  /*ce00*/  LDSM.16.M88.4 R108, [R91+0x3000] ;  /* 0x003000005b6c783b */ /* 0x000f280000000200 */
[----:B------:R-:W5:Y:S04]  /*ce10*/  LDSM.16.M88.4 R24, [R2+0x3800] ;  /* 0x003800000218783b */ /* 0x000f680000000200 */
[----:B------:R-:W5:Y:S04]  /*ce20*/  LDSM.16.M88.4 R112, [R2+0x3c00] ;  /* 0x003c00000270783b */ /* 0x000f680000000200 */
[----:B------:R-:W5:Y:S04]  /*ce30*/  LDSM.16.M88.4 R104, [R91+0x3400] ;  /* 0x003400005b68783b */ /* 0x000f680000000200 */
[----:B------:R-:W-:Y:S04]  /*ce40*/  LDSM.16.M88.4 R128, [R132+0x1000] ;  /* 0x001000008480783b */ /* 0x000fe80000000200 */
[----:B------:R-:W5:Y:S04]  /*ce50*/  LDSM.16.M88.4 R16, [R2+0x4000] ;  /* 0x004000000210783b */ /* 0x000f680000000200 */
[----:B------:R-:W5:Y:S01]  /*ce60*/  LDSM.16.M88.4 R20, [R91+0x3800] ;  /* 0x003800005b14783b */ /* 0x000f620000000200 */
[C---:B-1----:R-:W-:Y:S03]  /*ce70*/  HMMA.16816.F32 R4, R116.reuse, R8, RZ ;  /* 0x000000087404723c */ /* 0x042fe600000018ff */
[----:B------:R-:W-:Y:S04]  /*ce80*/  LDSM.16.M88.4 R160, [R91+0x3c00] ;  /* 0x003c00005ba0783b */ /* 0x000fe80000000200 */
[----:B------:R-:W-:Y:S01]  /*ce90*/  LDSM.16.M88.4 R124, [R91+0x4000] ;  /* 0x004000005b7c783b */ /* 0x000fe20000000200 */
[C---:B------:R-:W-:Y:S03]  /*cea0*/  HMMA.16816.F32 R8, R116.reuse, R10, RZ ;  /* 0x0000000a7408723c */ /* 0x040fe600000018ff */
[----:B------:R-:W0:Y:S05]  /*ceb0*/  LDGDEPBAR ;  /* 0x00000000000079af */ /* 0x000e2a0000000000 */
[----:B---3--:R-:W-:Y:S08]  /*cec0*/  HMMA.16816.F32 R96, R116, R32, RZ ;  /* 0x000000207460723c */ /* 0x008ff000000018ff */
[C---:B----4-:R-:W-:Y:S08]  /*ced0*/  HMMA.16816.F32 R4, R12.reuse, R108, R4 ;  /* 0x0000006c0c04723c */ /* 0x050ff00000001804 */
[----:B------:R-:W-:Y:S01]  /*cee0*/  HMMA.16816.F32 R8, R12, R110, R8 ;  /* 0x0000006e0c08723c */ /* 0x000fe20000001808 */
[----:B------:R-:W1:Y:S07]  /*cef0*/  LDSM.16.M88.4 R108, [R2+0x4400] ;  /* 0x00440000026c783b */ /* 0x000e6e0000000200 */
[C---:B------:R-:W-:Y:S08]  /*cf00*/  HMMA.16816.F32 R32, R116.reuse, R34, RZ ;  /* 0x000000227420723c */ /* 0x040ff000000018ff */
[C---:B-----5:R-:W-:Y:S08]  /*cf10*/  HMMA.16816.F32 R28, R116.reuse, R24, RZ ;  /* 0x00000018741c723c */ /* 0x060ff000000018ff */
[C---:B------:R-:W-:Y:S08]  /*cf20*/  HMMA.16816.F32 R24, R116.reuse, R26, RZ ;  /* 0x0000001a7418723c */ /* 0x040ff000000018ff */
[C---:B------:R-:W-:Y:S08]  /*cf30*/  HMMA.16816.F32 R120, R116.reuse, R112, RZ ;  /* 0x000000707478723c */ /* 0x040ff000000018ff */
[----:B------:R-:W-:Y:S01]  /*cf40*/  HMMA.16816.F32 R116, R116, R114, RZ ;  /* 0x000000727474723c */ /* 0x000fe200000018ff */
[----:B------:R-:W3:Y:S07]  /*cf50*/  LDSM.16.M88.4 R112, [R94+0x1000] ;  /* 0x001000005e70783b */ /* 0x000eee0000000200 */
[C---:B------:R-:W-:Y:S08]  /*cf60*/  HMMA.16816.F32 R96, R12.reuse, R104, R96 ;  /* 0x000000680c60723c */ /* 0x040ff00000001860 */
[----:B------:R-:W-:Y:S01]  /*cf70*/  HMMA.16816.F32 R32, R12, R106, R32 ;  /* 0x0000006a0c20723c */ /* 0x000fe20000001820 */
        /* <DEDUP_REMOVED lines=9> */
[----:B------:R-:W1:Y:S07]  /*d010*/  LDSM.16.M88.4 R108, [R91+0x4400] ;  /* 0x004400005b6c783b */ /* 0x000e6e0000000200 */
[C---:B------:R-:W-:Y:S08]  /*d020*/  HMMA.16816.F32 R120, R12.reuse, R160, R120 ;  /* 0x000000a00c78723c */ /* 0x040ff00000001878 */
[----:B------:R-:W-:Y:S01]  /*d030*/  HMMA.16816.F32 R116, R12, R162, R116 ;  /* 0x000000a20c74723c */ /* 0x000fe20000001874 */
[----:B------:R5:W-:Y:S04]  /*d040*/  LDSM.16.M88.4 R12, [R94+0x2000] ;  /* 0x002000005e0c783b */ /* 0x000be80000000200 */
[----:B------:R-:W1:Y:S03]  /*d050*/  LDSM.16.M88.4 R160, [R91+0x5000] ;  /* 0x005000005ba0783b */ /* 0x000e660000000200 */
[C---:B---3--:R-:W-:Y:S08]  /*d060*/  HMMA.16816.F32 R4, R112.reuse, R124, R4 ;  /* 0x0000007c7004723c */ /* 0x048ff00000001804 */
[----:B------:R-:W-:Y:S01]  /*d070*/  HMMA.16816.F32 R8, R112, R126, R8 ;  /* 0x0000007e7008723c */ /* 0x000fe20000001808 */
[----:B------:R-:W-:Y:S07]  /*d080*/  LDSM.16.M88.4 R124, [R2+0x4c00] ;  /* 0x004c0000027c783b */ /* 0x000fee0000000200 */
[----:B----4-:R-:W-:Y:S05]  /*d090*/  HMMA.16816.F32 R28, R128, R16, R28 ;  /* 0x00000010801c723c */ /* 0x010fea000000181c */
[----:B-----5:R-:W-:-:S04]  /*d0a0*/  IADD3 R94, PT, PT, R92, -0x2, RZ ;  /* 0xfffffffe5c5e7810 */ /* 0x020fc80007ffe0ff */
[----:B------:R-:W-:Y:S01]  /*d0b0*/  ISETP.GT.AND P1, PT, R94, R139, PT ;  /* 0x0000008b5e00720c */ /* 0x000fe20003f24270 */
[----:B------:R-:W-:Y:S01]  /*d0c0*/  HMMA.16816.F32 R24, R128, R18, R24 ;  /* 0x000000128018723c */ /* 0x000fe20000001818 */
[----:B------:R-:W3:Y:S07]  /*d0d0*/  LDSM.16.M88.4 R16, [R2+0x5400] ;  /* 0x005400000210783b */ /* 0x000eee0000000200 */
[C---:B------:R-:W-:Y:S08]  /*d0e0*/  HMMA.16816.F32 R4, R20.reuse, R104, R4 ;  /* 0x000000681404723c */ /* 0x040ff00000001804 */
[----:B------:R-:W-:Y:S01]  /*d0f0*/  HMMA.16816.F32 R8, R20, R106, R8 ;  /* 0x0000006a1408723c */ /* 0x000fe20000001808 */
[----:B------:R-:W4:Y:S07]  /*d100*/  LDSM.16.M88.4 R104, [R91+0x4800] ;  /* 0x004800005b68783b */ /* 0x000f2e0000000200 */
[C---:B-1----:R-:W-:Y:S08]  /*d110*/  HMMA.16816.F32 R96, R112.reuse, R108, R96 ;  /* 0x0000006c7060723c */ /* 0x042ff00000001860 */
[----:B------:R-:W-:Y:S01]  /*d120*/  HMMA.16816.F32 R108, R112, R110, R32 ;  /* 0x0000006e706c723c */ /* 0x000fe20000001820 */
[----:B------:R-:W1:Y:S07]  /*d130*/  LDSM.16.M88.4 R32, [R91+0x5400] ;  /* 0x005400005b20783b */ /* 0x000e6e0000000200 */
[C---:B------:R-:W-:Y:S08]  /*d140*/  HMMA.16816.F32 R4, R12.reuse, R160, R4 ;  /* 0x000000a00c04723c */ /* 0x040ff00000001804 */
[----:B------:R-:W-:Y:S08]  /*d150*/  HMMA.16816.F32 R8, R12, R162, R8 ;  /* 0x000000a20c08723c */ /* 0x000ff00000001808 */
[C---:B---3--:R-:W-:Y:S08]  /*d160*/  HMMA.16816.F32 R96, R20.reuse, R16, R96 ;  /* 0x000000101460723c */ /* 0x048ff00000001860 */
[----:B------:R-:W-:Y:S01]  /*d170*/  HMMA.16816.F32 R108, R20, R18, R108 ;  /* 0x00000012146c723c */ /* 0x000fe2000000186c */
[----:B------:R-:W-:Y:S02]  /*d180*/  LDSM.16.M88.4 R16, [R91+0x4c00] ;  /* 0x004c00005b10783b */ /* 0x000fe40000000200 */
[-C--:B--2---:R-:W-:Y:S01]  /*d190*/  FMUL.FTZ R95, R4, R88.reuse ;  /* 0x00000058045f7220 */ /* 0x084fe20000410000 */
[-C--:B------:R-:W-:Y:S01]  /*d1a0*/  FMUL.FTZ R101, R5, R88.reuse ;  /* 0x0000005805657220 */ /* 0x080fe20000410000 */
[-C--:B------:R-:W-:Y:S01]  /*d1b0*/  FMUL.FTZ R102, R6, R88.reuse ;  /* 0x0000005806667220 */ /* 0x080fe20000410000 */
[-C--:B------:R-:W-:Y:S01]  /*d1c0*/  FMUL.FTZ R103, R7, R88.reuse ;  /* 0x0000005807677220 */ /* 0x080fe20000410000 */
[-C--:B------:R-:W-:Y:S01]  /*d1d0*/  FMUL.FTZ R8, R8, R88.reuse ;  /* 0x0000005808087220 */ /* 0x080fe20000410000 */
[----:B------:R-:W2:Y:S01]  /*d1e0*/  LDSM.16.M88.4 R4, [R2+0x5800] ;  /* 0x005800000204783b */ /* 0x000ea20000000200 */
[----:B------:R-:W-:Y:S05]  /*d1f0*/  HMMA.16816.F32 R120, R128, R124, R120 ;  /* 0x0000007c8078723c */ /* 0x000fea0000001878 */
[-C--:B------:R-:W-:Y:S01]  /*d200*/  FMUL.FTZ R125, R11, R88.reuse ;  /* 0x000000580b7d7220 */ /* 0x080fe20000410000 */
[----:B------:R3:W2:Y:S02]  /*d210*/  MUFU.TANH R124, R8 ;  /* 0x00000008007c7308 */ /* 0x0006a40000002400 */
[----:B----4-:R-:W-:Y:S06]  /*d220*/  HMMA.16816.F32 R28, R112, R104, R28 ;  /* 0x00000068701c723c */ /* 0x010fec000000181c */
[----:B------:R-:W4:Y:S02]  /*d230*/  MUFU.TANH R95, R95 ;  /* 0x0000005f005f7308 */ /* 0x000f240000002400 */
[----:B-1----:R-:W-:Y:S05]  /*d240*/  HMMA.16816.F32 R96, R12, R32, R96 ;  /* 0x000000200c60723c */ /* 0x002fea0000001860 */
[-C--:B------:R-:W-:Y:S01]  /*d250*/  FMUL.FTZ R32, R9, R88.reuse ;  /* 0x0000005809207220 */ /* 0x080fe20000410000 */
[-C--:B------:R-:W-:Y:S01]  /*d260*/  FMUL.FTZ R33, R10, R88.reuse ;  /* 0x000000580a217220 */ /* 0x080fe20000410000 */
[----:B------:R-:W1:Y:S01]  /*d270*/  MUFU.TANH R101, R101 ;  /* 0x0000006500657308 */ /* 0x000e620000002400 */
[----:B---3--:R-:W-:Y:S01]  /*d280*/  LDSM.16.M88.4 R8, [R2+0x5c00] ;  /* 0x005c00000208783b */ /* 0x008fe20000000200 */
[----:B------:R-:W-:Y:S03]  /*d290*/  HMMA.16816.F32 R104, R112, R106, R24 ;  /* 0x0000006a7068723c */ /* 0x000fe60000001818 */
[----:B------:R-:W3:Y:S03]  /*d2a0*/  LDSM.16.M88.4 R24, [R91+0x5800] ;  /* 0x005800005b18783b */ /* 0x000ee60000000200 */
[----:B------:R-:W1:Y:S02]  /*d2b0*/  MUFU.TANH R102, R102 ;  /* 0x0000006600667308 */ /* 0x000e640000002400 */
[----:B------:R-:W-:Y:S05]  /*d2c0*/  HMMA.16816.F32 R116, R128, R126, R116 ;  /* 0x0000007e8074723c */ /* 0x000fea0000001874 */
[----:B------:R-:W-:Y:S01]  /*d2d0*/  FMUL.FTZ R96, R96, R88 ;  /* 0x0000005860607220 */ /* 0x000fe20000410000 */
[----:B------:R-:W1:Y:S02]  /*d2e0*/  MUFU.TANH R103, R103 ;  /* 0x0000006700677308 */ /* 0x000e640000002400 */
[C---:B--2---:R-:W-:Y:S06]  /*d2f0*/  HMMA.16816.F32 R28, R20.reuse, R4, R28 ;  /* 0x00000004141c723c */ /* 0x044fec000000181c */
[----:B------:R-:W2:Y:S02]  /*d300*/  MUFU.TANH R32, R32 ;  /* 0x0000002000207308 */ /* 0x000ea40000002400 */
[----:B------:R-:W-:Y:S01]  /*d310*/  HMMA.16816.F32 R104, R20, R6, R104 ;  /* 0x000000061468723c */ /* 0x000fe20000001868 */
[----:B------:R-:W5:Y:S01]  /*d320*/  LDSM.16.M88.4 R4, [R91+0x5c00] ;  /* 0x005c00005b04783b */ /* 0x000f620000000200 */
[----:B------:R-:W-:-:S04]  /*d330*/  DEPBAR.LE SB0, 0x0 ;  /* 0x000080000000791a */ /* 0x000fc80000000000 */
[----:B------:R-:W1:Y:S02]  /*d340*/  MUFU.TANH R33, R33 ;  /* 0x0000002100217308 */ /* 0x000e640000002400 */
[C---:B------:R-:W-:Y:S05]  /*d350*/  HMMA.16816.F32 R120, R112.reuse, R16, R120 ;  /* 0x000000107078723c */ /* 0x040fea0000001878 */
[-C--:B------:R-:W-:Y:S01]  /*d360*/  FMUL.FTZ R16, R99, R88.reuse ;  /* 0x0000005863107220 */ /* 0x080fe20000410000 */
[----:B------:R-:W1:Y:S02]  /*d370*/  MUFU.TANH R125, R125 ;  /* 0x0000007d007d7308 */ /* 0x000e640000002400 */
[----:B------:R-:W-:Y:S06]  /*d380*/  HMMA.16816.F32 R116, R112, R18, R116 ;  /* 0x000000127074723c */ /* 0x000fec0000001874 */
[----:B------:R-:W1:Y:S02]  /*d390*/  MUFU.TANH R96, R96 ;  /* 0x0000006000607308 */ /* 0x000e640000002400 */
[----:B---3--:R-:W-:Y:S06]  /*d3a0*/  HMMA.16816.F32 R28, R12, R24, R28 ;  /* 0x000000180c1c723c */ /* 0x008fec000000181c */
[----:B------:R-:W3:Y:S02]  /*d3b0*/  MUFU.TANH R16, R16 ;  /* 0x0000001000107308 */ /* 0x000ee40000002400 */
[C---:B------:R-:W-:Y:S08]  /*d3c0*/  HMMA.16816.F32 R120, R20.reuse, R8, R120 ;  /* 0x000000081478723c */ /* 0x040ff00000001878 */
[----:B------:R-:W-:Y:S03]  /*d3d0*/  HMMA.16816.F32 R116, R20, R10, R116 ;  /* 0x0000000a1474723c */ /* 0x000fe60000001874 */
[-C--:B------:R-:W-:Y:S01]  /*d3e0*/  FMUL.FTZ R9, R28, R88.reuse ;  /* 0x000000581c097220 */ /* 0x080fe20000410000 */
[-C--:B------:R-:W-:Y:S01]  /*d3f0*/  FMUL.FTZ R29, R29, R88.reuse ;  /* 0x000000581d1d7220 */ /* 0x080fe20000410000 */
[----:B------:R-:W-:-:S03]  /*d400*/  FMUL.FTZ R18, R31, R88 ;  /* 0x000000581f127220 */ /* 0x000fc60000410000 */
[C---:B------:R-:W-:Y:S05]  /*d410*/  HMMA.16816.F32 R108, R12.reuse, R34, R108 ;  /* 0x000000220c6c723c */ /* 0x040fea000000186c */
[-C--:B------:R-:W-:Y:S01]  /*d420*/  FMUL.FTZ R34, R97, R88.reuse ;  /* 0x0000005861227220 */ /* 0x080fe20000410000 */
[-C--:B------:R-:W-:Y:S01]  /*d430*/  FMUL.FTZ R35, R98, R88.reuse ;  /* 0x0000005862237220 */ /* 0x080fe20000410000 */
[----:B------:R-:W1:Y:S01]  /*d440*/  MUFU.TANH R9, R9 ;  /* 0x0000000900097308 */ /* 0x000e620000002400 */
[----:B------:R-:W-:Y:S03]  /*d450*/  HMMA.16816.F32 R104, R12, R26, R104 ;  /* 0x0000001a0c68723c */ /* 0x000fe60000001868 */
[----:B------:R-:W-:-:S04]  /*d460*/  FMUL.FTZ R26, R30, R88 ;  /* 0x000000581e1a7220 */ /* 0x000fc80000410000 */
[----:B------:R-:W1:Y:S01]  /*d470*/  MUFU.TANH R34, R34 ;  /* 0x0000002200227308 */ /* 0x000e620000002400 */
[C---:B-----5:R-:W-:Y:S03]  /*d480*/  HMMA.16816.F32 R120, R12.reuse, R4, R120 ;  /* 0x000000040c78723c */ /* 0x060fe60000001878 */
        /* <DEDUP_REMOVED lines=43> */
[----:B-1----:R-:W3:Y:S02]  /*d740*/  LD.E.64 R108, desc[UR4][R84.64+0x20] ;  /* 0x00002004546c7980 */ /* 0x002ee4000c101b00 */
[C---:B------:R-:W-:Y:S02]  /*d750*/  VIADD R7, R23.reuse, 0xffffff80 ;  /* 0xffffff8017077836 */ /* 0x040fe40000000000 */
[----:B------:R-:W-:Y:S01]  /*d760*/  VIADD R23, R23, 0xffffff40 ;  /* 0xffffff4017177836 */ /* 0x000fe20000000000 */
[-C--:B--2---:R-:W-:Y:S02]  /*d770*/  IABS R21, R104.reuse ;  /* 0x0000006800157213 */ /* 0x084fe40000000000 */
[----:B------:R-:W-:Y:S02]  /*d780*/  IABS R15, R104 ;  /* 0x00000068000f7213 */ /* 0x000fe40000000000 */
[----:B------:R-:W1:Y:S03]  /*d790*/  I2F.RP R13, R21 ;  /* 0x00000015000d7306 */ /* 0x000e660000209400 */
[----:B------:R-:W-:-:S05]  /*d7a0*/  IMAD.MOV R15, RZ, RZ, -R15 ;  /* 0x000000ffff0f7224 */ /* 0x000fca00078e0a0f */
[----:B-1----:R-:W1:Y:S02]  /*d7b0*/  MUFU.RCP R98, R13 ;  /* 0x0000000d00627308 */ /* 0x002e640000001000 */
[----:B-1----:R-:W-:Y:S01]  /*d7c0*/  VIADD R98, R98, 0xffffffe ;  /* 0x0ffffffe62627836 */ /* 0x002fe20000000000 */
[----:B------:R-:W-:Y:S02]  /*d7d0*/  IABS R13, R23 ;  /* 0x00000017000d7213 */ /* 0x000fe40000000000 */
[----:B------:R-:W-:-:S03]  /*d7e0*/  LOP3.LUT R23, R23, R104, RZ, 0x3c, !PT ;  /* 0x0000006817177212 */ /* 0x000fc600078e3cff */
[----:B------:R-:W1:Y:S01]  /*d7f0*/  F2I.FTZ.U32.TRUNC.NTZ R99, R98 ;  /* 0x0000006200637305 */ /* 0x000e62000021f000 */
[----:B------:R-:W-:Y:S01]  /*d800*/  ISETP.GE.AND P0, PT, R23, RZ, PT ;  /* 0x000000ff1700720c */ /* 0x000fe20003f06270 */
        /* <DEDUP_REMOVED lines=48> */
.L_x_11264:
        /* <DEDUP_REMOVED lines=8> */
.L_x_11265:
[----:B------:R-:W-:Y:S05]  /*db90*/  BSYNC.RECONVERGENT B0 ;  /* 0x0000000000007941 */ /* 0x000fea0003800200 */
.L_x_11263:
        /* <DEDUP_REMOVED lines=12> */
.L_x_11262:
[----:B------:R-:W-:Y:S05]  /*dc60*/  BSYNC.RECONVERGENT B1 ;  /* 0x0000000000017941 */ /* 0x000fea0003800200 */
.L_x_11261:
[----:B------:R-:W3:Y:S01]  /*dc70*/  LD.E R99, desc[UR4][R84.64+0xdc] ;  /* 0x0000dc0454637980 */ /* 0x000ee2000c101900 */
[C---:B------:R-:W-:Y:S02]  /*dc80*/  IMAD R97, R92.reuse, 0x40, R93 ;  /* 0x000000405c617824 */ /* 0x040fe400078e025d */
[----:B------:R-:W-:Y:S02]  /*dc90*/  @P1 VIADD R92, R92, 0xfffffffd ;  /* 0xfffffffd5c5c1836 */ /* 0x000fe40000000000 */
[C---:B--2---:R-:W-:Y:S02]  /*dca0*/  VIADD R7, R97.reuse, 0xffffff80 ;  /* 0xffffff8061077836 */ /* 0x044fe40000000000 */
[C---:B------:R-:W-:Y:S02]  /*dcb0*/  VIADD R15, R97.reuse, 0xffffff81 ;  /* 0xffffff81610f7836 */ /* 0x040fe40000000000 */
[----:B------:R-:W-:Y:S01]  /*dcc0*/  VIADD R21, R97, 0xffffff89 ;  /* 0xffffff8961157836 */ /* 0x000fe20000000000 */
[----:B------:R-:W-:Y:S01]  /*dcd0*/  ISETP.GE.AND P0, PT, R7, R154, PT ;  /* 0x0000009a0700720c */ /* 0x000fe20003f06270 */
[----:B------:R-:W-:Y:S01]  /*dce0*/  VIADD R23, R97, 0xffffff90 ;  /* 0xffffff9061177836 */ /* 0x000fe20000000000 */
[----:B------:R-:W-:-:S02]  /*dcf0*/  ISETP.GE.AND P4, PT, R15, R156, PT ;  /* 0x0000009c0f00720c */ /* 0x000fc40003f86270 */
[C---:B------:R-:W-:Y:S02]  /*dd00*/  ISETP.GE.AND P2, PT, R7.reuse, R156, PT ;  /* 0x0000009c0700720c */ /* 0x040fe40003f46270 */
[CC--:B------:R-:W-:Y:S02]  /*dd10*/  ISETP.GE.AND P3, PT, R7.reuse, R155.reuse, PT ;  /* 0x0000009b0700720c */ /* 0x0c0fe40003f66270 */
[----:B------:R-:W-:Y:S01]  /*dd20*/  ISETP.GE.AND P6, PT, R7, R148, PT ;  /* 0x000000940700720c */ /* 0x000fe20003fc6270 */
[----:B------:R-:W-:Y:S01]  /*dd30*/  VIADD R7, R97, 0xffffff88 ;  /* 0xffffff8861077836 */ /* 0x000fe20000000000 */
[----:B------:R-:W-:Y:S02]  /*dd40*/  ISETP.GE.AND P5, PT, R15, R155, PT ;  /* 0x0000009b0f00720c */ /* 0x000fe40003fa6270 */
[----:B-1----:R-:W-:Y:S02]  /*dd50*/  FSEL R6, R102, -INF , P0 ;  /* 0xff80000066067808 */ /* 0x002fe40000000000 */
[----:B------:R-:W-:-:S02]  /*dd60*/  FSEL R87, R101, -INF , P4 ;  /* 0xff80000065577808 */ /* 0x000fc40002000000 */
[----:B------:R-:W-:Y:S01]  /*dd70*/  FSEL R13, R95, -INF , P2 ;  /* 0xff8000005f0d7808 */ /* 0x000fe20001000000 */
[----:B------:R-:W-:Y:S01]  /*dd80*/  VIADD R95, R97, 0xffffffa1 ;  /* 0xffffffa1615f7836 */ /* 0x000fe20000000000 */
[----:B------:R-:W-:Y:S02]  /*dd90*/  ISETP.GE.AND P2, PT, R15, R154, PT ;  /* 0x0000009a0f00720c */ /* 0x000fe40003f46270 */
[C---:B------:R-:W-:Y:S02]  /*dda0*/  ISETP.GE.AND P0, PT, R7.reuse, R156, PT ;  /* 0x0000009c0700720c */ /* 0x040fe40003f06270 */
[----:B------:R-:W-:Y:S02]  /*ddb0*/  FSEL R6, R6, -INF , !P6 ;  /* 0xff80000006067808 */ /* 0x000fe40007000000 */
[----:B------:R-:W-:Y:S02]  /*ddc0*/  ISETP.GE.AND P4, PT, R7, R154, PT ;  /* 0x0000009a0700720c */ /* 0x000fe40003f86270 */
[----:B------:R-:W-:-:S02]  /*ddd0*/  FSEL R87, R87, -INF , !P5 ;  /* 0xff80000057577808 */ /* 0x000fc40006800000 */
[----:B------:R-:W-:Y:S02]  /*dde0*/  FSEL R13, R13, -INF , !P3 ;  /* 0xff8000000d0d7808 */ /* 0x000fe40005800000 */
[C---:B------:R-:W-:Y:S02]  /*ddf0*/  ISETP.GE.AND P6, PT, R7.reuse, R155, PT ;  /* 0x0000009b0700720c */ /* 0x040fe40003fc6270 */
[-C--:B------:R-:W-:Y:S02]  /*de00*/  ISETP.GE.AND P5, PT, R7, R148.reuse, PT ;  /* 0x000000940700720c */ /* 0x080fe40003fa6270 */
[----:B------:R-:W-:Y:S02]  /*de10*/  ISETP.GE.AND P3, PT, R15, R148, PT ;  /* 0x000000940f00720c */ /* 0x000fe40003f66270 */
[----:B------:R-:W-:Y:S02]  /*de20*/  FSEL R7, R103, -INF , P2 ;  /* 0xff80000067077808 */ /* 0x000fe40001000000 */
[----:B------:R-:W-:-:S02]  /*de30*/  ISETP.GE.AND P2, PT, R21, R156, PT ;  /* 0x0000009c1500720c */ /* 0x000fc40003f46270 */
[----:B------:R-:W-:Y:S02]  /*de40*/  FSEL R15, R124, -INF , P0 ;  /* 0xff8000007c0f7808 */ /* 0x000fe40000000000 */
[----:B------:R-:W-:Y:S02]  /*de50*/  FSEL R29, R33, -INF , P4 ;  /* 0xff800000211d7808 */ /* 0x000fe40002000000 */
[----:B------:R-:W-:Y:S02]  /*de60*/  ISETP.GE.AND P0, PT, R21, R154, PT ;  /* 0x0000009a1500720c */ /* 0x000fe40003f06270 */
[----:B------:R-:W-:Y:S02]  /*de70*/  ISETP.GE.AND P4, PT, R23, R156, PT ;  /* 0x0000009c1700720c */ /* 0x000fe40003f86270 */
[----:B------:R-:W-:Y:S02]  /*de80*/  FSEL R7, R7, -INF , !P3 ;  /* 0xff80000007077808 */ /* 0x000fe40005800000 */
[----:B------:R-:W-:-:S02]  /*de90*/  ISETP.GE.AND P3, PT, R21, R155, PT ;  /* 0x0000009b1500720c */ /* 0x000fc40003f66270 */
[----:B------:R-:W-:Y:S02]  /*dea0*/  FSEL R15, R15, -INF , !P6 ;  /* 0xff8000000f0f7808 */ /* 0x000fe40007000000 */
[----:B------:R-:W-:Y:S02]  /*deb0*/  FSEL R32, R32, -INF , P2 ;  /* 0xff80000020207808 */ /* 0x000fe40001000000 */
[----:B------:R-:W-:Y:S01]  /*dec0*/  ISETP.GE.AND P6, PT, R21, R148, PT ;  /* 0x000000941500720c */ /* 0x000fe20003fc6270 */
[----:B------:R-:W-:Y:S01]  /*ded0*/  VIADD R21, R97, 0xffffff91 ;  /* 0xffffff9161157836 */ /* 0x000fe20000000000 */
[----:B------:R-:W-:Y:S02]  /*dee0*/  FSEL R29, R29, -INF , !P5 ;  /* 0xff8000001d1d7808 */ /* 0x000fe40006800000 */
[----:B------:R-:W-:Y:S02]  /*def0*/  ISETP.GE.AND P5, PT, R23, R155, PT ;  /* 0x0000009b1700720c */ /* 0x000fe40003fa6270 */
[----:B------:R-:W-:-:S02]  /*df00*/  FSEL R31, R125, -INF , P0 ;  /* 0xff8000007d1f7808 */ /* 0x000fc40000000000 */
[----:B------:R-:W-:Y:S02]  /*df10*/  FSEL R27, R96, -INF , P4 ;  /* 0xff800000601b7808 */ /* 0x000fe40002000000 */
[----:B------:R-:W-:Y:S02]  /*df20*/  FSEL R33, R32, -INF , !P3 ;  /* 0xff80000020217808 */ /* 0x000fe40005800000 */
[C---:B------:R-:W-:Y:S02]  /*df30*/  ISETP.GE.AND P2, PT, R23.reuse, R154, PT ;  /* 0x0000009a1700720c */ /* 0x040fe40003f46270 */
[----:B------:R-:W-:Y:S01]  /*df40*/  ISETP.GE.AND P3, PT, R23, R148, PT ;  /* 0x000000941700720c */ /* 0x000fe20003f66270 */
[----:B------:R-:W-:Y:S01]  /*df50*/  VIADD R23, R97, 0xffffff98 ;  /* 0xffffff9861177836 */ /* 0x000fe20000000000 */
        /* <DEDUP_REMOVED lines=10> */
[----:B------:R-:W-:Y:S02]  /*e000*/  FSEL R16, R16, -INF , P4 ;  /* 0xff80000010107808 */ /* 0x000fe40002000000 */
[----:B------:R-:W-:Y:S02]  /*e010*/  ISETP.GE.AND P0, PT, R23, R154, PT ;  /* 0x0000009a1700720c */ /* 0x000fe40003f06270 */
        /* <DEDUP_REMOVED lines=8> */
[----:B------:R-:W-:Y:S02]  /*e0a0*/  ISETP.GE.AND P5, PT, R21, R155, PT ;  /* 0x0000009b1500720c */ /* 0x000fe40003fa6270 */
[----:B------:R-:W-:-:S02]  /*e0b0*/  FSEL R24, R24, -INF , P0 ;  /* 0xff80000018187808 */ /* 0x000fc40000000000 */
[----:B------:R-:W-:Y:S02]  /*e0c0*/  FSEL R17, R17, -INF , P4 ;  /* 0xff80000011117808 */ /* 0x000fe40002000000 */
[C---:B------:R-:W-:Y:S02]  /*e0d0*/  ISETP.GE.AND P2, PT, R21.reuse, R154, PT ;  /* 0x0000009a1500720c */ /* 0x040fe40003f46270 */
[----:B------:R-:W-:Y:S02]  /*e0e0*/  FSEL R23, R2, -INF , !P3 ;  /* 0xff80000002177808 */ /* 0x000fe40005800000 */
[----:B------:R-:W-:Y:S02]  /*e0f0*/  ISETP.GE.AND P3, PT, R21, R148, PT ;  /* 0x000000941500720c */ /* 0x000fe40003f66270 */
[----:B------:R-:W-:Y:S02]  /*e100*/  FSEL R108, R24, -INF , !P6 ;  /* 0xff800000186c7808 */ /* 0x000fe40007000000 */
[----:B------:R-:W-:Y:S01]  /*e110*/  FSEL R21, R17, -INF , !P5 ;  /* 0xff80000011157808 */ /* 0x000fe20006800000 */
[----:B------:R-:W-:Y:S01]  /*e120*/  VIADD R17, R97, 0xffffffa9 ;  /* 0xffffffa961117836 */ /* 0x000fe20000000000 */
        /* <DEDUP_REMOVED lines=14> */
[----:B------:R-:W-:Y:S02]  /*e210*/  ISETP.GE.AND P2, PT, R35, R154, PT ;  /* 0x0000009a2300720c */ /* 0x000fe40003f46270 */
[----:B------:R-:W-:Y:S01]  /*e220*/  FSEL R165, R9, -INF , !P6 ;  /* 0xff80000009a57808 */ /* 0x000fe20007000000 */
[----:B------:R-:W-:Y:S01]  /*e230*/  VIADD R9, R97, 0xffffffb0 ;  /* 0xffffffb061097836 */ /* 0x000fe20000000000 */
[----:B------:R-:W-:Y:S02]  /*e240*/  FSEL R163, R19, -INF , !P0 ;  /* 0xff80000013a37808 */ /* 0x000fe40004000000 */
[----:B------:R-:W-:Y:S02]  /*e250*/  FSEL R18, R18, -INF , P3 ;  /* 0xff80000012127808 */ /* 0x000fe40001800000 */
[----:B------:R-:W-:Y:S02]  /*e260*/  FSEL R4, R4, -INF , P4 ;  /* 0xff80000004047808 */ /* 0x000fe40002000000 */
[----:B------:R-:W-:-:S02]  /*e270*/  ISETP.GE.AND P0, PT, R35, R148, PT ;  /* 0x000000942300720c */ /* 0x000fc40003f06270 */
[C---:B------:R-:W-:Y:S02]  /*e280*/  ISETP.GE.AND P3, PT, R17.reuse, R156, PT ;  /* 0x0000009c1100720c */ /* 0x040fe40003f66270 */
[----:B------:R-:W-:Y:S02]  /*e290*/  ISETP.GE.AND P4, PT, R17, R154, PT ;  /* 0x0000009a1100720c */ /* 0x000fe40003f86270 */
[----:B------:R-:W-:Y:S02]  /*e2a0*/  FSEL R20, R20, -INF , P2 ;  /* 0xff80000014147808 */ /* 0x000fe40001000000 */
[----:B------:R-:W-:Y:S01]  /*e2b0*/  FSEL R135, R5, -INF , P3 ;  /* 0xff80000005877808 */ /* 0x000fe20001800000 */
[----:B------:R-:W-:Y:S01]  /*e2c0*/  VIADD R5, R97, 0xffffffb8 ;  /* 0xffffffb861057836 */ /* 0x000fe20000000000 */
[----:B------:R-:W-:Y:S02]  /*e2d0*/  FSEL R127, R20, -INF , !P0 ;  /* 0xff800000147f7808 */ /* 0x000fe40004000000 */
[----:B------:R-:W-:-:S02]  /*e2e0*/  FSEL R10, R10, -INF , P4 ;  /* 0xff8000000a0a7808 */ /* 0x000fc40002000000 */
[C---:B------:R-:W-:Y:S02]  /*e2f0*/  ISETP.GE.AND P2, PT, R9.reuse, R156, PT ;  /* 0x0000009c0900720c */ /* 0x040fe40003f46270 */
[C---:B------:R-:W-:Y:S02]  /*e300*/  ISETP.GE.AND P0, PT, R9.reuse, R155, PT ;  /* 0x0000009b0900720c */ /* 0x040fe40003f06270 */
[C---:B------:R-:W-:Y:S02]  /*e310*/  ISETP.GE.AND P3, PT, R9.reuse, R154, PT ;  /* 0x0000009a0900720c */ /* 0x040fe40003f66270 */
[----:B------:R-:W-:Y:S01]  /*e320*/  ISETP.GE.AND P4, PT, R9, R148, PT ;  /* 0x000000940900720c */ /* 0x000fe20003f86270 */
[C---:B------:R-:W-:Y:S01]  /*e330*/  VIADD R9, R97.reuse, 0xffffffb1 ;  /* 0xffffffb161097836 */ /* 0x040fe20000000000 */
[----:B------:R-:W-:Y:S01]  /*e340*/  FMNMX3.FTZ R2, R86, R13, R87, !PT ;  /* 0x0000000d56027276 */ /* 0x000fe20007810057 */
[----:B------:R-:W-:Y:S01]  /*e350*/  VIADD R97, R97, 0xffffffb9 ;  /* 0xffffffb961617836 */ /* 0x000fe20000000000 */
[----:B------:R-:W-:-:S02]  /*e360*/  FSEL R131, R26, -INF , !P5 ;  /* 0xff8000001a837808 */ /* 0x000fc40006800000 */
[----:B------:R-:W-:Y:S02]  /*e370*/  ISETP.GE.AND P6, PT, R95, R148, PT ;  /* 0x000000945f00720c */ /* 0x000fe40003fc6270 */
[----:B------:R-:W-:Y:S02]  /*e380*/  ISETP.GE.AND P5, PT, R35, R155, PT ;  /* 0x0000009b2300720c */ /* 0x000fe40003fa6270 */
[----:B------:R-:W-:Y:S02]  /*e390*/  FSEL R11, R11, -INF , P2 ;  /* 0xff8000000b0b7808 */ /* 0x000fe40001000000 */
[----:B------:R-:W-:Y:S02]  /*e3a0*/  FMNMX3.FTZ R2, R2, R15, R33, !PT ;  /* 0x0000000f02027276 */ /* 0x000fe40007810021 */
[----:B------:R-:W-:Y:S02]  /*e3b0*/  ISETP.GE.AND P2, PT, R9, R156, PT ;  /* 0x0000009c0900720c */ /* 0x000fe40003f46270 */
[----:B------:R-:W-:-:S02]  /*e3c0*/  FSEL R129, R18, -INF , !P6 ;  /* 0xff80000012817808 */ /* 0x000fc40007000000 */
[----:B------:R-:W-:Y:S02]  /*e3d0*/  FSEL R161, R4, -INF , !P5 ;  /* 0xff80000004a17808 */ /* 0x000fe40006800000 */
[----:B------:R-:W-:Y:S02]  /*e3e0*/  ISETP.GE.AND P6, PT, R17, R155, PT ;  /* 0x0000009b1100720c */ /* 0x000fe40003fc6270 */
[----:B------:R-:W-:Y:S02]  /*e3f0*/  FSEL R115, R11, -INF , !P0 ;  /* 0xff8000000b737808 */ /* 0x000fe40004000000 */
[----:B------:R-:W-:Y:S02]  /*e400*/  FMNMX3.FTZ R4, R2, R27, R25, !PT ;  /* 0x0000001b02047276 */ /* 0x000fe40007810019 */
[----:B------:R-:W-:Y:S02]  /*e410*/  ISETP.GE.AND P0, PT, R9, R154, PT ;  /* 0x0000009a0900720c */ /* 0x000fe40003f06270 */
[----:B------:R-:W-:-:S02]  /*e420*/  FSEL R12, R12, -INF , P2 ;  /* 0xff8000000c0c7808 */ /* 0x000fc40001000000 */
[----:B------:R-:W-:Y:S02]  /*e430*/  FMNMX3.FTZ R2, R3, R6, R7, !PT ;  /* 0x0000000603027276 */ /* 0x000fe40007810007 */
[----:B------:R-:W-:Y:S02]  /*e440*/  ISETP.GE.AND P2, PT, R5, R156, PT ;  /* 0x0000009c0500720c */ /* 0x000fe40003f46270 */
[----:B------:R-:W-:Y:S02]  /*e450*/  FSEL R135, R135, -INF , !P6 ;  /* 0xff80000087877808 */ /* 0x000fe40007000000 */
[----:B------:R-:W-:Y:S02]  /*e460*/  ISETP.GE.AND P6, PT, R9, R155, PT ;  /* 0x0000009b0900720c */ /* 0x000fe40003fc6270 */
[----:B------:R-:W-:Y:S02]  /*e470*/  FSEL R28, R28, -INF , P0 ;  /* 0xff8000001c1c7808 */ /* 0x000fe40000000000 */
[----:B------:R-:W-:-:S02]  /*e480*/  FMNMX3.FTZ R2, R2, R29, R31, !PT ;  /* 0x0000001d02027276 */ /* 0x000fc4000781001f */
[----:B------:R-:W-:Y:S02]  /*e490*/  ISETP.GE.AND P0, PT, R5, R155, PT ;  /* 0x0000009b0500720c */ /* 0x000fe40003f06270 */
[----:B------:R-:W-:Y:S02]  /*e4a0*/  FSEL R91, R91, -INF , P2 ;  /* 0xff8000005b5b7808 */ /* 0x000fe40001000000 */
[----:B------:R-:W-:Y:S02]  /*e4b0*/  FMNMX3.FTZ R4, R4, R23, R21, !PT ;  /* 0x0000001704047276 */ /* 0x000fe40007810015 */
[----:B------:R-:W-:Y:S02]  /*e4c0*/  FSEL R113, R12, -INF , !P6 ;  /* 0xff8000000c717808 */ /* 0x000fe40007000000 */
[----:B------:R-:W-:Y:S02]  /*e4d0*/  FMNMX3.FTZ R2, R2, R104, R121, !PT ;  /* 0x0000006802027276 */ /* 0x000fe40007810079 */
[----:B------:R-:W-:-:S02]  /*e4e0*/  ISETP.GE.AND P6, PT, R5, R154, PT ;  /* 0x0000009a0500720c */ /* 0x000fc40003fc6270 */
[----:B------:R-:W-:Y:S02]  /*e4f0*/  FSEL R111, R91, -INF , !P0 ;  /* 0xff8000005b6f7808 */ /* 0x000fe40004000000 */
[----:B------:R-:W-:Y:S02]  /*e500*/  ISETP.GE.AND P0, PT, R97, R156, PT ;  /* 0x0000009c6100720c */ /* 0x000fe40003f06270 */
[----:B------:R-:W-:Y:S02]  /*e510*/  FMNMX3.FTZ R4, R4, R165, R163, !PT ;  /* 0x000000a504047276 */ /* 0x000fe400078100a3 */
[----:B------:R-:W-:Y:S02]  /*e520*/  ISETP.GE.AND P5, PT, R17, R148, PT ;  /* 0x000000941100720c */ /* 0x000fe40003fa6270 */
[----:B------:R-:W-:Y:S01]  /*e530*/  FMNMX3.FTZ R2, R2, R108, R123, !PT ;  /* 0x0000006c02027276 */ /* 0x000fe2000781007b */
[----:B------:R-:W-:Y:S01]  /*e540*/  LDSM.16.MT88.4 R16, [R0+0x7000] ;  /* 0x007000000010783b */ /* 0x000fe20000004200 */
        /* <DEDUP_REMOVED lines=11> */
[-C--:B------:R-:W-:Y:S02]  /*e600*/  ISETP.GE.AND P2, PT, R5, R148.reuse, PT ;  /* 0x000000940500720c */ /* 0x080fe40003f46270 */
[----:B------:R-:W-:Y:S01]  /*e610*/  ISETP.GE.AND P6, PT, R97, R148, PT ;  /* 0x000000946100720c */ /* 0x000fe20003fc6270 */
[----:B------:R-:W-:Y:S01]  /*e620*/  VIADD R97, R0, 0x6020 ;  /* 0x0000602000617836 */ /* 0x000fe20000000000 */
[----:B------:R-:W-:-:S02]  /*e630*/  FSEL R88, R88, -INF , P0 ;  /* 0xff80000058587808 */ /* 0x000fc40000000000 */
[----:B------:R-:W-:Y:S02]  /*e640*/  FSEL R107, R14, -INF , !P4 ;  /* 0xff8000000e6b7808 */ /* 0x000fe40006000000 */
[----:B------:R-:W-:Y:S02]  /*e650*/  FSEL R105, R28, -INF , !P3 ;  /* 0xff8000001c697808 */ /* 0x000fe40005800000 */
[----:B------:R-:W-:Y:S02]  /*e660*/  FMNMX3.FTZ R2, R2, R127, R125, !PT ;  /* 0x0000007f02027276 */ /* 0x000fe4000781007d */
[----:B------:R-:W-:Y:S02]  /*e670*/  FMNMX3.FTZ R10, R4, R111, R109, !PT ;  /* 0x0000006f040a7276 */ /* 0x000fe4000781006d */
[----:B------:R-:W-:Y:S01]  /*e680*/  FSEL R103, R30, -INF , !P2 ;  /* 0xff8000001e677808 */ /* 0x000fe20005000000 */
[----:B------:R-:W1:Y:S01]  /*e690*/  S2R R4, SR_TID.X ;  /* 0x0000000000047919 */ /* 0x000e620000002100 */
[----:B------:R-:W-:-:S02]  /*e6a0*/  FSEL R101, R88, -INF , !P6 ;  /* 0xff80000058657808 */ /* 0x000fc40007000000 */
[----:B------:R-:W-:Y:S01]  /*e6b0*/  FMNMX3.FTZ R2, R2, R107, R105, !PT ;  /* 0x0000006b02027276 */ /* 0x000fe20007810069 */
[----:B------:R-:W2:Y:S03]  /*e6c0*/  SHFL.BFLY PT, R9, R10, 0x2, 0x1f ;  /* 0x0c401f000a097f89 */ /* 0x000ea600000e0000 */
[----:B------:R-:W-:-:S05]  /*e6d0*/  FMNMX3.FTZ R8, R2, R103, R101, !PT ;  /* 0x0000006702087276 */ /* 0x000fca0007810065 */
[----:B------:R-:W4:Y:S01]  /*e6e0*/  SHFL.BFLY PT, R5, R8, 0x2, 0x1f ;  /* 0x0c401f0008057f89 */ /* 0x000f2200000e0000 */
[----:B--2---:R-:W-:-:S05]  /*e6f0*/  FMNMX.FTZ R9, R10, R9, !PT ;  /* 0x000000090a097209 */ /* 0x004fca0007810000 */
[----:B------:R-:W2:Y:S01]  /*e700*/  SHFL.BFLY PT, R32, R9, 0x1, 0x1f ;  /* 0x0c201f0009207f89 */ /* 0x000ea200000e0000 */
[----:B----4-:R-:W-:-:S05]  /*e710*/  FMNMX.FTZ R5, R8, R5, !PT ;  /* 0x0000000508057209 */ /* 0x010fca0007810000 */
[----:B------:R-:W4:Y:S01]  /*e720*/  SHFL.BFLY PT, R2, R5, 0x1, 0x1f ;  /* 0x0c201f0005027f89 */ /* 0x000f2200000e0000 */
[----:B--2---:R-:W-:-:S04]  /*e730*/  FMNMX.FTZ R32, R9, R32, !PT ;  /* 0x0000002009207209 */ /* 0x004fc80007810000 */
[----:B------:R-:W-:Y:S01]  /*e740*/  FSETP.NEU.FTZ.AND P2, PT, R32, -INF , PT ;  /* 0xff8000002000780b */ /* 0x000fe20003f5d000 */
[----:B---3--:R-:W-:Y:S01]  /*e750*/  FMUL.FTZ R102, R99, R32 ;  /* 0x0000002063667220 */ /* 0x008fe20000410000 */
        /* <DEDUP_REMOVED lines=9> */
[----:B------:R-:W1:Y:S01]  /*e7f0*/  LDSM.16.MT88.4 R12, [R0+0x6000] ;  /* 0x00600000000c783b */ /* 0x000e620000004200 */
[----:B------:R-:W-:Y:S01]  /*e800*/  FSEL R98, R98, RZ, P0 ;  /* 0x000000ff62627208 */ /* 0x000fe20000000000 */
[-CC-:B------:R-:W-:Y:S01]  /*e810*/  FFMA.FTZ R34, R33, R99.reuse, -R102.reuse ;  /* 0x0000006321227223 */ /* 0x180fe20000010866 */
[----:B------:R-:W-:Y:S01]  /*e820*/  FFMA.FTZ R87, R87, R99, -R102 ;  /* 0x0000006357577223 */ /* 0x000fe20000010866 */
[----:B------:R-:W-:Y:S01]  /*e830*/  FADD.FTZ R8, R3, -R4 ;  /* 0x8000000403087221 */ /* 0x000fe20000010000 */
[----:B------:R-:W-:-:S02]  /*e840*/  VIADD R4, R0, 0x6000 ;  /* 0x0000600000047836 */ /* 0x000fc40000000000 */
[-CC-:B------:R-:W-:Y:S01]  /*e850*/  FFMA.FTZ R88, R6, R99.reuse, -R98.reuse ;  /* 0x0000006306587223 */ /* 0x180fe20000010862 */
[----:B------:R-:W-:Y:S01]  /*e860*/  FADD.FTZ R6, R86, -R5 ;  /* 0x8000000556067221 */ /* 0x000fe20000010000 */
[----:B------:R-:W-:Y:S01]  /*e870*/  FMUL.FTZ R91, R99, R8 ;  /* 0x00000008635b7220 */ /* 0x000fe20000410000 */
[-CC-:B------:R-:W-:Y:S01]  /*e880*/  FFMA.FTZ R33, R7, R99.reuse, -R98.reuse ;  /* 0x0000006307217223 */ /* 0x180fe20000010862 */
[----:B------:R-:W-:Y:S02]  /*e890*/  @P2 VIADD R97, R4, 0xffffffe0 ;  /* 0xffffffe004612836 */ /* 0x000fe40000000000 */
[----:B------:R-:W-:Y:S01]  /*e8a0*/  FMUL.FTZ R95, R99, R6 ;  /* 0x00000006635f7220 */ /* 0x000fe20000410000 */
[-CC-:B------:R-:W-:Y:S01]  /*e8b0*/  FFMA.FTZ R29, R29, R99.reuse, -R98.reuse ;  /* 0x000000631d1d7223 */ /* 0x180fe20000010862 */
[-C--:B------:R-:W-:Y:S01]  /*e8c0*/  FFMA.FTZ R31, R31, R99.reuse, -R98 ;  /* 0x000000631f1f7223 */ /* 0x080fe20000010862 */
[----:B------:R-:W-:Y:S01]  /*e8d0*/  MUFU.EX2 R96, R96 ;  /* 0x0000006000607308 */ /* 0x000fe20000000800 */
[----:B------:R-:W2:Y:S01]  /*e8e0*/  LDSM.16.MT88.4 R8, [R97] ;  /* 0x000000006108783b */ /* 0x000ea20000004200 */
[-CC-:B------:R-:W-:Y:S01]  /*e8f0*/  FFMA.FTZ R106, R27, R99.reuse, -R102.reuse ;  /* 0x000000631b6a7223 */ /* 0x180fe20000010866 */
[-CC-:B------:R-:W-:Y:S01]  /*e900*/  FFMA.FTZ R119, R25, R99.reuse, -R102.reuse ;  /* 0x0000006319777223 */ /* 0x180fe20000010866 */
[----:B------:R-:W3:Y:S01]  /*e910*/  MUFU.EX2 R87, R87 ;  /* 0x0000005700577308 */ /* 0x000ee20000000800 */
[-C--:B------:R-:W-:Y:S01]  /*e920*/  FFMA.FTZ R117, R23, R99.reuse, -R102 ;  /* 0x0000006317757223 */ /* 0x080fe20000010866 */
[-CC-:B------:R-:W-:Y:S01]  /*e930*/  FFMA.FTZ R110, R121, R99.reuse, -R98.reuse ;  /* 0x00000063796e7223 */ /* 0x180fe20000010862 */
[-CC-:B------:R-:W-:Y:S01]  /*e940*/  FFMA.FTZ R108, R108, R99.reuse, -R98.reuse ;  /* 0x000000636c6c7223 */ /* 0x180fe20000010862 */
[----:B------:R-:W-:Y:S01]  /*e950*/  MUFU.EX2 R35, R35 ;  /* 0x0000002300237308 */ /* 0x000fe20000000800 */
[-C--:B------:R-:W-:Y:S01]  /*e960*/  FFMA.FTZ R123, R123, R99.reuse, -R98 ;  /* 0x000000637b7b7223 */ /* 0x080fe20000010862 */
[----:B------:R-:W-:Y:S01]  /*e970*/  LDSM.16.MT88.4 R24, [R0+0x6400] ;  /* 0x006400000018783b */ /* 0x000fe20000004200 */
[-CC-:B------:R-:W-:Y:S01]  /*e980*/  FFMA.FTZ R114, R163, R99.reuse, -R102.reuse ;  /* 0x00000063a3727223 */ /* 0x180fe20000010866 */
[----:B------:R-:W4:Y:S01]  /*e990*/  MUFU.EX2 R34, R34 ;  /* 0x0000002200227308 */ /* 0x000f220000000800 */
        /* <DEDUP_REMOVED lines=10> */
[-CC-:B------:R-:W-:Y:S01]  /*ea40*/  FFMA.FTZ R115, R115, R99.reuse, -R102.reuse ;  /* 0x0000006373737223 */ /* 0x180fe20000010866 */
[----:B------:R-:W-:Y:S01]  /*ea50*/  MUFU.EX2 R86, R29 ;  /* 0x0000001d00567308 */ /* 0x000fe20000000800 */
[--C-:B------:R-:W-:Y:S01]  /*ea60*/  FFMA.FTZ R111, R111, R99, -R102.reuse ;  /* 0x000000636f6f7223 */ /* 0x100fe20000010866 */
[----:B----4-:R-:W-:Y:S01]  /*ea70*/  F2FP.F16.F32.PACK_AB R6, R34, R35 ;  /* 0x000000232206723e */ /* 0x010fe200000000ff */
[-C--:B------:R-:W-:Y:S01]  /*ea80*/  FFMA.FTZ R120, R109, R99.reuse, -R102 ;  /* 0x000000636d787223 */ /* 0x080fe20000010866 */
[----:B------:R-:W4:Y:S01]  /*ea90*/  MUFU.EX2 R3, R31 ;  /* 0x0000001f00037308 */ /* 0x000f220000000800 */
[-CC-:B------:R-:W-:Y:S01]  /*eaa0*/  FFMA.FTZ R107, R107, R99.reuse, -R98.reuse ;  /* 0x000000636b6b7223 */ /* 0x180fe20000010862 */
[-CC-:B------:R-:W-:Y:S01]  /*eab0*/  FFMA.FTZ R122, R105, R99.reuse, -R98.reuse ;  /* 0x00000063697a7223 */ /* 0x180fe20000010862 */
[----:B------:R-:W-:Y:S01]  /*eac0*/  FFMA.FTZ R103, R103, R99, -R98 ;  /* 0x0000006367677223 */ /* 0x000fe20000010862 */
[----:B------:R-:W5:Y:S01]  /*ead0*/  MUFU.EX2 R95, R95 ;  /* 0x0000005f005f7308 */ /* 0x000f620000000800 */
[----:B---3--:R-:W-:-:S03]  /*eae0*/  F2FP.F16.F32.PACK_AB R5, R33, R88 ;  /* 0x000000582105723e */ /* 0x008fc600000000ff */
[----:B------:R-:W3:Y:S04]  /*eaf0*/  MUFU.EX2 R91, R91 ;  /* 0x0000005b005b7308 */ /* 0x000ee80000000800 */
[----:B------:R-:W-:Y:S01]  /*eb00*/  MUFU.EX2 R106, R106 ;  /* 0x0000006a006a7308 */ /* 0x000fe20000000800 */
[----:B----4-:R-:W-:Y:S01]  /*eb10*/  F2FP.F16.F32.PACK_AB R7, R3, R86 ;  /* 0x000000560307723e */ /* 0x010fe200000000ff */
[----:B------:R-:W4:Y:S02]  /*eb20*/  LDSM.16.MT88.4 R28, [R97+0x2000] ;  /* 0x00200000611c783b */ /* 0x000f240000004200 */
[----:B------:R-:W4:Y:S01]  /*eb30*/  MUFU.EX2 R119, R119 ;  /* 0x0000007700777308 */ /* 0x000f220000000800 */
[-C--:B-----5:R-:W-:Y:S01]  /*eb40*/  FMUL.FTZ R80, R80, R95.reuse ;  /* 0x0000005f50507220 */ /* 0x0a0fe20000410000 */
        /* <DEDUP_REMOVED lines=15> */
[C---:B-1----:R-:W-:Y:S05]  /*ec40*/  HMMA.16816.F32 R80, R4.reuse, R12, R80 ;  /* 0x0000000c0450723c */ /* 0x042fea0000001850 */
        /* <DEDUP_REMOVED lines=8> */
[----:B------:R-:W1:Y:S02]  /*ecd0*/  LDSM.16.MT88.4 R12, [R97+0x1000] ;  /* 0x00100000610c783b */ /* 0x000e640000004200 */
[----:B------:R-:W-:Y:S01]  /*ece0*/  FMUL.FTZ R63, R63, R91 ;  /* 0x0000005b3f3f7220 */ /* 0x000fe20000410000 */
[-C--:B------:R-:W-:Y:S01]  /*ecf0*/  FMUL.FTZ R56, R56, R95.reuse ;  /* 0x0000005f38387220 */ /* 0x080fe20000410000 */
[----:B------:R-:W-:Y:S01]  /*ed00*/  FMUL.FTZ R57, R57, R95 ;  /* 0x0000005f39397220 */ /* 0x000fe20000410000 */
[-C--:B------:R-:W-:Y:S01]  /*ed10*/  FMUL.FTZ R58, R58, R91.reuse ;  /* 0x0000005b3a3a7220 */ /* 0x080fe20000410000 */
[----:B------:R-:W-:Y:S01]  /*ed20*/  FMUL.FTZ R59, R59, R91 ;  /* 0x0000005b3b3b7220 */ /* 0x000fe20000410000 */
[-C--:B------:R-:W-:Y:S01]  /*ed30*/  FMUL.FTZ R52, R52, R95.reuse ;  /* 0x0000005f34347220 */ /* 0x080fe20000410000 */
[C---:B--2---:R-:W-:Y:S03]  /*ed40*/  HMMA.16816.F32 R72, R4.reuse, R8, R72 ;  /* 0x000000080448723c */ /* 0x044fe60000001848 */
        /* <DEDUP_REMOVED lines=9> */
[-C--:B------:R-:W-:Y:S01]  /*ede0*/  FMUL.FTZ R40, R40, R95.reuse ;  /* 0x0000005f28287220 */ /* 0x080fe20000410000 */
[----:B------:R-:W-:Y:S01]  /*edf0*/  FMUL.FTZ R41, R41, R95 ;  /* 0x0000005f29297220 */ /* 0x000fe20000410000 */
[-C--:B------:R-:W-:Y:S01]  /*ee00*/  FMUL.FTZ R42, R42, R91.reuse ;  /* 0x0000005b2a2a7220 */ /* 0x080fe20000410000 */
[----:B------:R-:W-:Y:S01]  /*ee10*/  FMUL.FTZ R43, R43, R91 ;  /* 0x0000005b2b2b7220 */ /* 0x000fe20000410000 */
[----:B------:R-:W-:Y:S01]  /*ee20*/  MUFU.EX2 R117, R117 ;  /* 0x0000007500757308 */ /* 0x000fe20000000800 */
[-C--:B------:R-:W-:Y:S01]  /*ee30*/  FMUL.FTZ R44, R44, R95.reuse ;  /* 0x0000005f2c2c7220 */ /* 0x080fe20000410000 */
[C---:B------:R-:W-:Y:S03]  /*ee40*/  HMMA.16816.F32 R64, R4.reuse, R16, R64 ;  /* 0x000000100440723c */ /* 0x040fe60000001840 */
        /* <DEDUP_REMOVED lines=8> */
[----:B------:R-:W3:Y:S01]  /*eed0*/  LDSM.16.MT88.4 R16, [R0+0x7400] ;  /* 0x007400000010783b */ /* 0x000ee20000004200 */
[----:B------:R-:W5:Y:S01]  /*eee0*/  MUFU.EX2 R123, R123 ;  /* 0x0000007b007b7308 */ /* 0x000f620000000800 */
[-C--:B------:R-:W-:Y:S01]  /*eef0*/  FMUL.FTZ R50, R50, R91.reuse ;  /* 0x0000005b32327220 */ /* 0x080fe20000410000 */
[----:B------:R-:W-:Y:S01]  /*ef00*/  FMUL.FTZ R51, R51, R91 ;  /* 0x0000005b33337220 */ /* 0x000fe20000410000 */
[----:B------:R-:W-:Y:S01]  /*ef10*/  FFMA.FTZ R96, R159, R95, R96 ;  /* 0x0000005f9f607223 */ /* 0x000fe20000010060 */
[----:B------:R-:W-:Y:S01]  /*ef20*/  MUFU.EX2 R163, R165 ;  /* 0x000000a500a37308 */ /* 0x000fe20000000800 */
[----:B------:R-:W-:Y:S01]  /*ef30*/  FFMA.FTZ R88, R157, R91, R88 ;  /* 0x0000005b9d587223 */ /* 0x000fe20000010058 */
[----:B----4-:R-:W-:Y:S03]  /*ef40*/  HMMA.16816.F32 R44, R4, R28, R44 ;  /* 0x0000001c042c723c */ /* 0x010fe6000000182c */
        /* <DEDUP_REMOVED lines=20> */
[----:B------:R-:W-:Y:S01]  /*f090*/  LDSM.16.MT88.4 R20, [R97+0x400] ;  /* 0x000400006114783b */ /* 0x000fe20000004200 */
[----:B------:R-:W-:Y:S04]  /*f0a0*/  MUFU.EX2 R125, R125 ;  /* 0x0000007d007d7308 */ /* 0x000fe80000000800 */
[----:B------:R-:W2:Y:S01]  /*f0b0*/  MUFU.EX2 R104, R9 ;  /* 0x0000000900687308 */ /* 0x000ea20000000800 */
[C---:B------:R-:W-:Y:S03]  /*f0c0*/  HMMA.16816.F32 R40, R4.reuse, R10, R40 ;  /* 0x0000000a0428723c */ /* 0x040fe60000001828 */
[----:B------:R4:W3:Y:S04]  /*f0d0*/  MUFU.EX2 R121, R8 ;  /* 0x0000000800797308 */ /* 0x0008e80000000800 */
[----:B------:R-:W-:Y:S01]  /*f0e0*/  MUFU.EX2 R109, R111 ;  /* 0x0000006f006d7308 */ /* 0x000fe20000000800 */
[----:B------:R-:W-:Y:S03]  /*f0f0*/  HMMA.16816.F32 R48, R4, R30, R48 ;  /* 0x0000001e0430723c */ /* 0x000fe60000001830 */
[----:B------:R-:W-:Y:S01]  /*f100*/  F2FP.F16.F32.PACK_AB R4, R119, R106 ;  /* 0x0000006a7704723e */ /* 0x000fe200000000ff */
[----:B------:R-:W-:Y:S01]  /*f110*/  LDSM.16.MT88.4 R28, [R97+0x2400] ;  /* 0x00240000611c783b */ /* 0x000fe20000004200 */
[----:B-----5:R-:W-:Y:S01]  /*f120*/  F2FP.F16.F32.PACK_AB R7, R123, R108 ;  /* 0x0000006c7b07723e */ /* 0x020fe200000000ff */
[----:B------:R-:W-:Y:S01]  /*f130*/  MUFU.EX2 R120, R120 ;  /* 0x0000007800787308 */ /* 0x000fe20000000800 */
[----:B--2---:R-:W-:Y:S01]  /*f140*/  F2FP.F16.F32.PACK_AB R6, R104, R117 ;  /* 0x000000756806723e */ /* 0x004fe200000000ff */
[----:B------:R-:W-:-:S02]  /*f150*/  FADD.FTZ R106, R106, R35 ;  /* 0x000000236a6a7221 */ /* 0x000fc40000010000 */
[----:B------:R-:W-:Y:S01]  /*f160*/  MUFU.EX2 R105, R107 ;  /* 0x0000006b00697308 */ /* 0x000fe20000000800 */
[----:B----4-:R-:W2:Y:S01]  /*f170*/  LDSM.16.MT88.4 R8, [R0+0x8400] ;  /* 0x008400000008783b */ /* 0x010ea20000004200 */
[C---:B---3--:R-:W-:Y:S01]  /*f180*/  F2FP.F16.F32.PACK_AB R5, R110.reuse, R121 ;  /* 0x000000796e05723e */ /* 0x048fe200000000ff */
[----:B------:R-:W-:Y:S01]  /*f190*/  FADD.FTZ R121, R121, R86 ;  /* 0x0000005679797221 */ /* 0x000fe20000010000 */
[----:B------:R-:W-:Y:S01]  /*f1a0*/  MUFU.EX2 R122, R122 ;  /* 0x0000007a007a7308 */ /* 0x000fe20000000800 */
[----:B------:R-:W-:Y:S01]  /*f1b0*/  FADD.FTZ R106, R119, R106 ;  /* 0x0000006a776a7221 */ /* 0x000fe20000010000 */
[--C-:B------:R-:W-:Y:S02]  /*f1c0*/  IMAD.MOV.U32 R86, RZ, RZ, R32.reuse ;  /* 0x000000ffff567224 */ /* 0x100fe400078e0020 */
        /* <DEDUP_REMOVED lines=34> */
[----:B------:R-:W-:Y:S01]  /*f3f0*/  FADD.FTZ R118, R118, R129 ;  /* 0x0000008176767221 */ /* 0x000fe20000010000 */
[----:B------:R-:W-:-:S03]  /*f400*/  FADD.FTZ R112, R112, R135 ;  /* 0x0000008770707221 */ /* 0x000fc60000010000 */
[----:B------:R-:W-:Y:S01]  /*f410*/  FADD.FTZ R118, R125, R118 ;  /* 0x000000767d767221 */ /* 0x000fe20000010000 */
[C---:B------:R-:W-:Y:S01]  /*f420*/  HMMA.16816.F32 R60, R4.reuse, R18, R60 ;  /* 0x00000012043c723c */ /* 0x040fe2000000183c */
[----:B------:R-:W3:Y:S07]  /*f430*/  LDSM.16.MT88.4 R16, [R0+0x8c00] ;  /* 0x008c00000010783b */ /* 0x000eee0000004200 */
[C---:B-1----:R-:W-:Y:S03]  /*f440*/  HMMA.16816.F32 R56, R4.reuse, R12, R56 ;  /* 0x0000000c0438723c */ /* 0x042fe60000001838 */
[-C--:B------:R-:W-:Y:S01]  /*f450*/  FFMA.FTZ R12, R113, R99.reuse, -R102 ;  /* 0x00000063710c7223 */ /* 0x080fe20000010866 */
[----:B------:R-:W-:Y:S01]  /*f460*/  FFMA.FTZ R99, R101, R99, -R98 ;  /* 0x0000006365637223 */ /* 0x000fe20000010862 */
[----:B------:R-:W-:Y:S04]  /*f470*/  MUFU.EX2 R113, R115 ;  /* 0x0000007300717308 */ /* 0x000fe80000000800 */
[----:B------:R1:W3:Y:S01]  /*f480*/  MUFU.EX2 R102, R12 ;  /* 0x0000000c00667308 */ /* 0x0002e20000000800 */
[C---:B--2---:R-:W-:Y:S03]  /*f490*/  HMMA.16816.F32 R36, R4.reuse, R8, R36 ;  /* 0x000000080424723c */ /* 0x044fe60000001824 */
[----:B------:R-:W-:Y:S04]  /*f4a0*/  MUFU.EX2 R98, R103 ;  /* 0x0000006700627308 */ /* 0x000fe80000000800 */
[----:B------:R-:W2:Y:S01]  /*f4b0*/  MUFU.EX2 R99, R99 ;  /* 0x0000006300637308 */ /* 0x000ea20000000800 */
[C---:B------:R-:W-:Y:S01]  /*f4c0*/  HMMA.16816.F32 R40, R4.reuse, R10, R40 ;  /* 0x0000000a0428723c */ /* 0x040fe20000001828 */
[----:B------:R-:W-:Y:S07]  /*f4d0*/  LDSM.16.MT88.4 R8, [R97+0x1c00] ;  /* 0x001c00006108783b */ /* 0x000fee0000004200 */
[C---:B----4-:R-:W-:Y:S08]  /*f4e0*/  HMMA.16816.F32 R80, R4.reuse, R24, R80 ;  /* 0x000000180450723c */ /* 0x050ff00000001850 */
[C---:B------:R-:W-:Y:S01]  /*f4f0*/  HMMA.16816.F32 R76, R4.reuse, R26, R76 ;  /* 0x0000001a044c723c */ /* 0x040fe2000000184c */
[----:B------:R-:W4:Y:S07]  /*f500*/  LDSM.16.MT88.4 R24, [R0+0x6c00] ;  /* 0x006c00000018783b */ /* 0x000f2e0000004200 */
[C---:B-----5:R-:W-:Y:S08]  /*f510*/  HMMA.16816.F32 R72, R4.reuse, R20, R72 ;  /* 0x000000140448723c */ /* 0x060ff00000001848 */
[C---:B------:R-:W-:Y:S01]  /*f520*/  HMMA.16816.F32 R68, R4.reuse, R22, R68 ;  /* 0x000000160444723c */ /* 0x040fe20000001844 */
[----:B------:R-:W5:Y:S07]  /*f530*/  LDSM.16.MT88.4 R20, [R0+0x7c00] ;  /* 0x007c00000014783b */ /* 0x000f6e0000004200 */
[C---:B------:R-:W-:Y:S01]  /*f540*/  HMMA.16816.F32 R52, R4.reuse, R14, R52 ;  /* 0x0000000e0434723c */ /* 0x040fe20000001834 */
[----:B-1----:R-:W1:Y:S07]  /*f550*/  LDSM.16.MT88.4 R12, [R97+0xc00] ;  /* 0x000c0000610c783b */ /* 0x002e6e0000004200 */
[C---:B------:R-:W-:Y:S08]  /*f560*/  HMMA.16816.F32 R44, R4.reuse, R28, R44 ;  /* 0x0000001c042c723c */ /* 0x040ff0000000182c */
[----:B------:R-:W-:Y:S03]  /*f570*/  HMMA.16816.F32 R48, R4, R30, R48 ;  /* 0x0000001e0430723c */ /* 0x000fe60000001830 */
        /* <DEDUP_REMOVED lines=14> */
[----:B------:R-:W2:Y:S07]  /*f660*/  LDSM.16.MT88.4 R16, [R97+0x2c00] ;  /* 0x002c00006110783b */ /* 0x000eae0000004200 */
[C---:B----4-:R-:W-:Y:S08]  /*f670*/  HMMA.16816.F32 R80, R4.reuse, R24, R80 ;  /* 0x000000180450723c */ /* 0x050ff00000001850 */
[C---:B------:R-:W-:Y:S08]  /*f680*/  HMMA.16816.F32 R76, R4.reuse, R26, R76 ;  /* 0x0000001a044c723c */ /* 0x040ff0000000184c */
[C---:B-----5:R-:W-:Y:S08]  /*f690*/  HMMA.16816.F32 R64, R4.reuse, R20, R64 ;  /* 0x000000140440723c */ /* 0x060ff00000001840 */
        /* <DEDUP_REMOVED lines=9> */
.L_x_11257:
[----:B------:R-:W-:-:S07]  /*f730*/  IADD3 R92, PT, PT, R94, -0x1, RZ ;  /* 0xffffffff5e5c7810 */ /* 0x000fce0007ffe0ff */
.L_x_11266:
[----:B------:R-:W-:Y:S05]  /*f740*/  BSYNC B2 ;  /* 0x0000000000027941 */ /* 0x000fea0003800000 */
.L_x_11256:
        /* <DEDUP_REMOVED lines=12> */
.L_x_11274:
        /* <DEDUP_REMOVED lines=78> */
.L_x_11269:
[----:B------:R-:W-:Y:S05]  /*fcf0*/  BSYNC.RECONVERGENT B0 ;  /* 0x0000000000007941 */ /* 0x000fea0003800200 */
.L_x_11268:
        /* <DEDUP_REMOVED lines=8> */
[C---:B------:R-:W-:Y:S02]  /*fd80*/  SHF.L.U32 R135, R136.reuse, 0x5, RZ ;  /* 0x0000000588877819 */ /* 0x040fe400000006ff */
[--C-:B------:R-:W-:Y:S02]  /*fd90*/  LOP3.LUT R3, R3, 0x18, R4.reuse, 0x78, !PT ;  /* 0x0000001803037812 */ /* 0x100fe400078e7804 */
[C---:B------:R-:W-:Y:S02]  /*fda0*/  SHF.L.U32 R133, R136.reuse, 0x4, RZ ;  /* 0x0000000488857819 */ /* 0x040fe400000006ff */
[----:B------:R-:W-:Y:S02]  /*fdb0*/  LOP3.LUT R3, R3, 0x1f20, R4, 0xf8, !PT ;  /* 0x00001f2003037812 */ /* 0x000fe400078ef804 */
[----:B------:R-:W-:Y:S02]  /*fdc0*/  SHF.L.U32 R134, R136, 0x2, RZ ;  /* 0x0000000288867819 */ /* 0x000fe400000006ff */
[----:B------:R-:W-:Y:S02]  /*fdd0*/  LOP3.LUT R4, R133, 0x100, RZ, 0xc0, !PT ;  /* 0x0000010085047812 */ /* 0x000fe400078ec0ff */
[----:B------:R-:W-:Y:S01]  /*fde0*/  LOP3.LUT R134, R134, 0x18, RZ, 0xc0, !PT ;  /* 0x0000001886867812 */ /* 0x000fe200078ec0ff */
[----:B-1----:R-:W-:Y:S01]  /*fdf0*/  ULEA UR6, UR6, UR7, 0x18 ;  /* 0x0000000706067291 */ /* 0x002fe2000f8ec0ff */
[----:B------:R-:W-:Y:S02]  /*fe00*/  LOP3.LUT R5, R4, 0x20, R135, 0xf8, !PT ;  /* 0x0000002004057812 */ /* 0x000fe400078ef887 */
[----:B------:R-:W-:Y:S02]  /*fe10*/  MOV R4, 0x20 ;  /* 0x0000002000047802 */ /* 0x000fe40000000f00 */
[----:B------:R-:W-:Y:S02]  /*fe20*/  LOP3.LUT P2, RZ, R136, 0x4, RZ, 0xc0, !PT ;  /* 0x0000000488ff7812 */ /* 0x000fe4000784c0ff */
[----:B------:R-:W-:Y:S02]  /*fe30*/  LEA R165, R3, UR6, 0x1 ;  /* 0x0000000603a57c11 */ /* 0x000fe4000f8e08ff */
[----:B------:R-:W-:Y:S02]  /*fe40*/  LOP3.LUT R3, R135, 0xc0, RZ, 0xc0, !PT ;  /* 0x000000c087037812 */ /* 0x000fe400078ec0ff */
[----:B------:R-:W-:Y:S01]  /*fe50*/  SEL R4, R4, 0xffffffe0, !P2 ;  /* 0xffffffe004047807 */ /* 0x000fe20005000000 */
[----:B------:R-:W-:Y:S01]  /*fe60*/  @!PT LDS RZ, [RZ] ;  /* 0x00000000fffff984 */ /* 0x000fe20000000800 */
[----:B------:R-:W-:Y:S01]  /*fe70*/  @!PT LDS RZ, [RZ] ;  /* 0x00000000fffff984 */ /* 0x000fe20000000800 */
[----:B------:R-:W-:Y:S01]  /*fe80*/  @!PT LDS RZ, [RZ] ;  /* 0x00000000fffff984 */ /* 0x000fe20000000800 */
[----:B------:R-:W-:Y:S01]  /*fe90*/  LDGSTS.E.BYPASS.LTC128B.128 [R165+0x6000], desc[UR4][R142.64] ;  /* 0x060000008ea57fae */ /* 0x000fe2000b981a04 */
[----:B------:R-:W-:Y:S02]  /*fea0*/  LOP3.LUT R3, R3, 0x8, R136, 0xf8, !PT ;  /* 0x0000000803037812 */ /* 0x000fe400078ef888 */
[-C--:B------:R-:W-:Y:S02]  /*feb0*/  IADD3 R86, PT, PT, R132, R4.reuse, RZ ;  /* 0x0000000484567210 */ /* 0x080fe40007ffe0ff */
[----:B------:R-:W-:Y:S02]  /*fec0*/  LOP3.LUT R3, R5, R3, R134, 0xf6, !PT ;  /* 0x0000000305037212 */ /* 0x000fe400078ef686 */
[----:B------:R-:W-:Y:S01]  /*fed0*/  IADD3 R160, PT, PT, R160, -0x1, RZ ;  /* 0xffffffffa0a07810 */ /* 0x000fe20007ffe0ff */
[----:B------:R-:W-:Y:S01]  /*fee0*/  LDGSTS.E.BYPASS.LTC128B.128 [R165+0x7000], desc[UR4][R142.64+0x40] ;  /* 0x070000408ea57fae */ /* 0x000fe2000b981a04 */
[----:B------:R-:W-:Y:S02]  /*fef0*/  LEA R87, R3, UR6, 0x1 ;  /* 0x0000000603577c11 */ /* 0x000fe4000f8e08ff */
[----:B------:R-:W-:Y:S02]  /*ff00*/  ISETP.GT.AND P0, PT, R160, R139, PT ;  /* 0x0000008ba000720c */ /* 0x000fe40003f04270 */
[----:B------:R-:W-:Y:S03]  /*ff10*/  IADD3 R3, PT, PT, R87, R4, RZ ;  /* 0x0000000457037210 */ /* 0x000fe60007ffe0ff */
        /* <DEDUP_REMOVED lines=14> */
[----:B------:R-:W5:Y:S01]  /*10000*/  LDSM.16.M88.4 R100, [R3+0x3400] ;  /* 0x003400000364783b */ /* 0x000f620000000200 */
[C---:B--2---:R-:W-:Y:S07]  /*10010*/  HMMA.16816.F32 R12, R32.reuse, R16, RZ ;  /* 0x00000010200c723c */ /* 0x044fee00000018ff */
[----:B------:R-:W2:Y:S01]  /*10020*/  LD.E R164, desc[UR4][R84.64+0x18c] ;  /* 0x00018c0454a47980 */ /* 0x000ea2000c101900 */
[C---:B------:R-:W-:Y:S03]  /*10030*/  HMMA.16816.F32 R16, R32.reuse, R18, RZ ;  /* 0x000000122010723c */ /* 0x040fe600000018ff */
[----:B------:R-:W5:Y:S05]  /*10040*/  LDSM.16.M88.4 R104, [R3+0x3800] ;  /* 0x003800000368783b */ /* 0x000f6a0000000200 */
        /* <DEDUP_REMOVED lines=33> */
[C---:B-----5:R-:W-:Y:S08]  /*10260*/  HMMA.16816.F32 R28, R112.reuse, R100, R28 ;  /* 0x00000064701c723c */ /* 0x060ff0000000181c */
[----:B------:R-:W-:Y:S01]  /*10270*/  HMMA.16816.F32 R32, R112, R102, R32 ;  /* 0x000000667020723c */ /* 0x000fe20000001820 */
[----:B------:R-:W5:Y:S07]  /*10280*/  LDSM.16.M88.4 R100, [R87+0x5800] ;  /* 0x005800005764783b */ /* 0x000f6e0000000200 */
[C---:B------:R-:W-:Y:S01]  /*10290*/  HMMA.16816.F32 R4, R120.reuse, R124, R4 ;  /* 0x0000007c7804723c */ /* 0x040fe20000001804 */
[----:B------:R-:W5:Y:S07]  /*102a0*/  LDSM.16.M88.4 R112, [R87+0x5c00] ;  /* 0x005c00005770783b */ /* 0x000f6e0000000200 */
[C---:B------:R-:W-:Y:S01]  /*102b0*/  HMMA.16816.F32 R8, R120.reuse, R126, R8 ;  /* 0x0000007e7808723c */ /* 0x040fe20000001808 */
[----:B------:R-:W5:Y:S07]  /*102c0*/  LDSM.16.M88.4 R124, [R86+0x2000] ;  /* 0x00200000567c783b */ /* 0x000f6e0000000200 */
        /* <DEDUP_REMOVED lines=11> */
[C---:B-----5:R-:W-:Y:S08]  /*10380*/  HMMA.16816.F32 R20, R108.reuse, R100, R20 ;  /* 0x000000646c14723c */ /* 0x060ff00000001814 */
[C---:B------:R-:W-:Y:S08]  /*10390*/  HMMA.16816.F32 R24, R108.reuse, R102, R24 ;  /* 0x000000666c18723c */ /* 0x040ff00000001818 */
[C---:B------:R-:W-:Y:S08]  /*103a0*/  HMMA.16816.F32 R28, R108.reuse, R112, R28 ;  /* 0x000000706c1c723c */ /* 0x040ff0000000181c */
[----:B------:R-:W-:Y:S08]  /*103b0*/  HMMA.16816.F32 R32, R108, R114, R32 ;  /* 0x000000726c20723c */ /* 0x000ff00000001820 */
[C---:B------:R-:W-:Y:S08]  /*103c0*/  HMMA.16816.F32 R4, R124.reuse, R128, R4 ;  /* 0x000000807c04723c */ /* 0x040ff00000001804 */
[C---:B------:R-:W-:Y:S08]  /*103d0*/  HMMA.16816.F32 R8, R124.reuse, R130, R8 ;  /* 0x000000827c08723c */ /* 0x040ff00000001808 */
[C---:B---3--:R-:W-:Y:S03]  /*103e0*/  HMMA.16816.F32 R12, R124.reuse, R88, R12 ;  /* 0x000000587c0c723c */ /* 0x048fe6000000180c */
[-C--:B--2---:R-:W-:Y:S01]  /*103f0*/  FMUL.FTZ R86, R4, R164.reuse ;  /* 0x000000a404567220 */ /* 0x084fe20000410000 */
        /* <DEDUP_REMOVED lines=32> */
[-C--:B------:R-:W-:Y:S07]  /*10600*/  FMUL.FTZ R6, R23, R164.reuse ;  /* 0x000000a417067220 */ /* 0x080fee0000410000 */
[----:B------:R4:W1:Y:S01]  /*10610*/  MUFU.TANH R122, R20 ;  /* 0x00000014007a7308 */ /* 0x0008620000002400 */
[-C--:B-----5:R-:W-:Y:S01]  /*10620*/  FMUL.FTZ R3, R21, R164.reuse ;  /* 0x000000a415037220 */ /* 0x0a0fe20000410000 */
[-C--:B------:R-:W-:Y:S01]  /*10630*/  FMUL.FTZ R7, R24, R164.reuse ;  /* 0x000000a418077220 */ /* 0x080fe20000410000 */
[-C--:B------:R-:W-:Y:S07]  /*10640*/  FMUL.FTZ R18, R27, R164.reuse ;  /* 0x000000a41b127220 */ /* 0x080fee0000410000 */
[----:B------:R1:W1:Y:S10]  /*10650*/  MUFU.TANH R12, R97 ;  /* 0x00000061000c7308 */ /* 0x0002740000002400 */
        /* <DEDUP_REMOVED lines=14> */
[-C--:B----4-:R-:W-:Y:S06]  /*10740*/  FMUL.FTZ R20, R34, R164.reuse ;  /* 0x000000a422147220 */ /* 0x090fec0000410000 */
[----:B------:R-:W4:Y:S01]  /*10750*/  MUFU.TANH R5, R5 ;  /* 0x0000000500057308 */ /* 0x000f220000002400 */
        /* <DEDUP_REMOVED lines=33> */
[----:B------:R-:W2:Y:S04]  /*10970*/  LD.E R32, desc[UR4][R84.64+0x170] ;  /* 0x0001700454207980 */ /* 0x000ea8000c101900 */
[----:B------:R-:W-:Y:S02]  /*10980*/  IABS R23, R29 ;  /* 0x0000001d00177213 */ /* 0x000fe40000000000 */
        /* <DEDUP_REMOVED lines=60> */
.L_x_11273:
[----:B------:R-:W-:Y:S05]  /*10d50*/  BSYNC.RECONVERGENT B0 ;  /* 0x0000000000007941 */ /* 0x000fea0003800200 */
.L_x_11272:
        /* <DEDUP_REMOVED lines=12> */
.L_x_11271:
[----:B------:R-:W-:Y:S05]  /*10e20*/  BSYNC.RECONVERGENT B1 ;  /* 0x0000000000017941 */ /* 0x000fea0003800200 */
.L_x_11270:
[----:B------:R-:W3:Y:S01]  /*10e30*/  LD.E R87, desc[UR4][R84.64+0xdc] ;  /* 0x0000dc0454577980 */ /* 0x000ee2000c101900 */
[C---:B------:R-:W-:Y:S01]  /*10e40*/  VIADD R23, R163.reuse, 0xffffffe0 ;  /* 0xffffffe0a3177836 */ /* 0x040fe20000000000 */
[C---:B------:R-:W-:Y:S01]  /*10e50*/  ISETP.GE.AND P1, PT, R163.reuse, R156, PT ;  /* 0x0000009ca300720c */ /* 0x040fe20003f26270 */
[C---:B-1----:R-:W-:Y:S01]  /*10e60*/  VIADD R97, R163.reuse, 0xfffffff0 ;  /* 0xfffffff0a3617836 */ /* 0x042fe20000000000 */
[CC--:B------:R-:W-:Y:S01]  /*10e70*/  ISETP.GE.AND P6, PT, R163.reuse, R154.reuse, PT ;  /* 0x0000009aa300720c */ /* 0x0c0fe20003fc6270 */
[C---:B------:R-:W-:Y:S01]  /*10e80*/  VIADD R21, R163.reuse, 0xffffffe1 ;  /* 0xffffffe1a3157836 */ /* 0x040fe20000000000 */
        /* <DEDUP_REMOVED lines=11> */
[C---:B------:R-:W-:Y:S01]  /*10f40*/  VIADD R27, R163.reuse, 0x9 ;  /* 0x00000009a31b7836 */ /* 0x040fe20000000000 */
[----:B--2---:R-:W-:Y:S01]  /*10f50*/  FSEL R165, R22, -INF , P6 ;  /* 0xff80000016a57808 */ /* 0x004fe20003000000 */
[C---:B------:R-:W-:Y:S01]  /*10f60*/  VIADD R25, R163.reuse, 0x10 ;  /* 0x00000010a3197836 */ /* 0x040fe20000000000 */
        /* <DEDUP_REMOVED lines=23> */
[----:B------:R-:W-:Y:S01]  /*110e0*/  FSEL R120, R3, -INF , P1 ;  /* 0xff80000003787808 */ /* 0x000fe20000800000 */
[----:B------:R-:W-:Y:S01]  /*110f0*/  VIADD R3, R163, 0x18 ;  /* 0x00000018a3037836 */ /* 0x000fe20000000000 */
[C---:B------:R-:W-:Y:S02]  /*11100*/  ISETP.GE.AND P1, PT, R35.reuse, R154, PT ;  /* 0x0000009a2300720c */ /* 0x040fe40003f26270 */
[----:B------:R-:W-:Y:S02]  /*11110*/  FSEL R12, R96, -INF , P4 ;  /* 0xff800000600c7808 */ /* 0x000fe40002000000 */
[-C--:B------:R-:W-:Y:S02]  /*11120*/  ISETP.GE.AND P4, PT, R35, R156.reuse, PT ;  /* 0x0000009c2300720c */ /* 0x080fe40003f86270 */
[----:B------:R-:W-:Y:S02]  /*11130*/  FSEL R121, R17, -INF , P1 ;  /* 0xff80000011797808 */ /* 0x000fe40000800000 */
[----:B------:R-:W-:Y:S02]  /*11140*/  ISETP.GE.AND P1, PT, R27, R156, PT ;  /* 0x0000009c1b00720c */ /* 0x000fe40003f26270 */
[----:B------:R-:W-:Y:S01]  /*11150*/  FSEL R116, R5, -INF , P4 ;  /* 0xff80000005747808 */ /* 0x000fe20002000000 */
[----:B------:R-:W-:Y:S01]  /*11160*/  VIADD R5, R163, 0x11 ;  /* 0x00000011a3057836 */ /* 0x000fe20000000000 */
[----:B------:R-:W-:Y:S02]  /*11170*/  ISETP.GE.AND P4, PT, R91, R154, PT ;  /* 0x0000009a5b00720c */ /* 0x000fe40003f86270 */
        /* <DEDUP_REMOVED lines=32> */
[----:B------:R-:W-:Y:S02]  /*11380*/  FSEL R88, R26, -INF , P0 ;  /* 0xff8000001a587808 */ /* 0x000fe40000000000 */
        /* <DEDUP_REMOVED lines=8> */
[-C--:B------:R-:W-:Y:S02]  /*11410*/  ISETP.GE.AND P1, PT, R23, R148.reuse, PT ;  /* 0x000000941700720c */ /* 0x080fe40003f26270 */
        /* <DEDUP_REMOVED lines=11> */
[----:B------:R-:W-:Y:S02]  /*114d0*/  ISETP.GE.AND P5, PT, R91, R155, PT ;  /* 0x0000009b5b00720c */ /* 0x000fe40003fa6270 */
[----:B------:R-:W-:Y:S02]  /*114e0*/  FSEL R17, R22, -INF , !P6 ;  /* 0xff80000016117808 */ /* 0x000fe40007000000 */
[----:B------:R-:W-:Y:S02]  /*114f0*/  FSEL R127, R8, -INF , !P1 ;  /* 0xff800000087f7808 */ /* 0x000fe40004800000 */
[----:B------:R-:W-:Y:S02]  /*11500*/  FSEL R129, R129, -INF , !P0 ;  /* 0xff80000081817808 */ /* 0x000fe40004000000 */
[----:B------:R-:W-:Y:S02]  /*11510*/  FMNMX3.FTZ R8, R0, R21, R19, !PT ;  /* 0x0000001500087276 */ /* 0x000fe40007810013 */
        /* <DEDUP_REMOVED lines=27> */
[-C--:B------:R-:W-:Y:S02]  /*116d0*/  ISETP.GE.AND P4, PT, R29, R148.reuse, PT ;  /* 0x000000941d00720c */ /* 0x080fe40003f86270 */
[----:B------:R-:W-:Y:S02]  /*116e0*/  FMNMX3.FTZ R6, R6, R119, R121, !PT ;  /* 0x0000007706067276 */ /* 0x000fe40007810079 */
[-C--:B------:R-:W-:Y:S02]  /*116f0*/  ISETP.GE.AND P0, PT, R33, R155.reuse, PT ;  /* 0x0000009b2100720c */ /* 0x080fe40003f06270 */
[----:B------:R-:W-:Y:S02]  /*11700*/  FSEL R113, R113, -INF , !P6 ;  /* 0xff80000071717808 */ /* 0x000fe40007000000 */
[----:B------:R-:W-:Y:S02]  /*11710*/  FSEL R123, R18, -INF , !P5 ;  /* 0xff800000127b7808 */ /* 0x000fe40006800000 */
        /* <DEDUP_REMOVED lines=8> */
[----:B------:R-:W-:Y:S02]  /*117a0*/  FSEL R98, R98, -INF , !P5 ;  /* 0xff80000062627808 */ /* 0x000fe40006800000 */
[----:B------:R-:W-:Y:S02]  /*117b0*/  FMNMX3.FTZ R3, R8, R113, R99, !PT ;  /* 0x0000007108037276 */ /* 0x000fe40007810063 */
[----:B------:R-:W-:Y:S02]  /*117c0*/  FSEL R91, R4, -INF , !P6 ;  /* 0xff800000045b7808 */ /* 0x000fe40007000000 */
[----:B------:R-:W-:Y:S02]  /*117d0*/  FSEL R97, R10, -INF , !P1 ;  /* 0xff8000000a617808 */ /* 0x000fe40004800000 */
[----:B------:R-:W-:Y:S02]  /*117e0*/  ISETP.GE.AND P4, PT, R33, R148, PT ;  /* 0x000000942100720c */ /* 0x000fe40003f86270 */
[----:B------:R-:W-:Y:S02]  /*117f0*/  FMNMX3.FTZ R4, R6, R125, R123, !PT ;  /* 0x0000007d06047276 */ /* 0x000fe4000781007b */
        /* <DEDUP_REMOVED lines=11> */
[----:B------:R-:W1:Y:S08]  /*118b0*/  SHFL.BFLY PT, R3, R4, 0x1, 0x1f ;  /* 0x0c201f0004037f89 */ /* 0x000e7000000e0000 */
[----:B------:R-:W2:Y:S01]  /*118c0*/  SHFL.BFLY PT, R86, R5, 0x1, 0x1f ;  /* 0x0c201f0005567f89 */ /* 0x000ea200000e0000 */
[----:B-1----:R-:W-:Y:S02]  /*118d0*/  FMNMX.FTZ R3, R4, R3, !PT ;  /* 0x0000000304037209 */ /* 0x002fe40007810000 */
[----:B--2---:R-:W-:Y:S03]  /*118e0*/  FMNMX.FTZ R86, R5, R86, !PT ;  /* 0x0000005605567209 */ /* 0x004fe60007810000 */
[----:B---3--:R-:W-:Y:S01]  /*118f0*/  FMUL.FTZ R90, R87, R3 ;  /* 0x00000003575a7220 */ /* 0x008fe20000410000 */
[----:B------:R-:W-:Y:S02]  /*11900*/  LOP3.LUT R5, R8, 0xc0, R135, 0xf8, !PT ;  /* 0x000000c008057812 */ /* 0x000fe400078ef887 */
[----:B------:R-:W-:Y:S01]  /*11910*/  LOP3.LUT R135, R135, 0x120, RZ, 0xc0, !PT ;  /* 0x0000012087877812 */ /* 0x000fe200078ec0ff */
[----:B------:R-:W-:Y:S01]  /*11920*/  FMUL.FTZ R110, R87, R86 ;  /* 0x00000056576e7220 */ /* 0x000fe20000410000 */
[----:B------:R-:W-:Y:S02]  /*11930*/  FSETP.NEU.FTZ.AND P0, PT, R3, -INF , PT ;  /* 0xff8000000300780b */ /* 0x000fe40003f1d000 */
[----:B------:R-:W-:Y:S02]  /*11940*/  LOP3.LUT R5, R135, R5, R134, 0xf6, !PT ;  /* 0x0000000587057212 */ /* 0x000fe400078ef686 */
[----:B------:R-:W-:Y:S02]  /*11950*/  FSEL R90, R90, RZ, P0 ;  /* 0x000000ff5a5a7208 */ /* 0x000fe40000000000 */
[----:B------:R-:W-:Y:S02]  /*11960*/  FSETP.NEU.FTZ.AND P1, PT, R86, -INF , PT ;  /* 0xff8000005600780b */ /* 0x000fe40003f3d000 */
[----:B------:R-:W-:Y:S01]  /*11970*/  LEA R101, R5, UR6, 0x1 ;  /* 0x0000000605657c11 */ /* 0x000fe2000f8e08ff */
[-CC-:B------:R-:W-:Y:S01]  /*11980*/  FFMA.FTZ R109, R15, R87.reuse, -R90.reuse ;  /* 0x000000570f6d7223 */ /* 0x180fe2000001085a */
[----:B------:R-:W-:Y:S01]  /*11990*/  FSEL R110, R110, RZ, P1 ;  /* 0x000000ff6e6e7208 */ /* 0x000fe20000800000 */
[-C--:B------:R-:W-:Y:S01]  /*119a0*/  FFMA.FTZ R107, R13, R87.reuse, -R90 ;  /* 0x000000570d6b7223 */ /* 0x080fe2000001085a */
[----:B------:R-:W-:Y:S01]  /*119b0*/  FSEL R5, R3, RZ, P0 ;  /* 0x000000ff03057208 */ /* 0x000fe20000000000 */
[----:B------:R-:W1:Y:S01]  /*119c0*/  LDSM.16.MT88.4 R12, [R101+0x6000] ;  /* 0x00600000650c783b */ /* 0x000e620000004200 */
[----:B------:R-:W-:Y:S02]  /*119d0*/  VIADD R4, R101, 0x6000 ;  /* 0x0000600065047836 */ /* 0x000fe40000000000 */
[-C--:B------:R-:W-:Y:S01]  /*119e0*/  FFMA.FTZ R104, R7, R87.reuse, -R110 ;  /* 0x0000005707687223 */ /* 0x080fe2000001086e */
[----:B------:R-:W-:Y:S01]  /*119f0*/  FSEL R7, R86, RZ, P1 ;  /* 0x000000ff56077208 */ /* 0x000fe20000800000 */
[----:B------:R-:W-:Y:S01]  /*11a00*/  FADD.FTZ R2, -R5, R2 ;  /* 0x0000000205027221 */ /* 0x000fe20000010100 */
[----:B------:R-:W-:Y:S02]  /*11a10*/  VIADD R102, R101, 0x6020 ;  /* 0x0000602065667836 */ /* 0x000fe40000000000 */
[-C--:B------:R-:W-:Y:S01]  /*11a20*/  FFMA.FTZ R105, R21, R87.reuse, -R110 ;  /* 0x0000005715697223 */ /* 0x080fe2000001086e */
[----:B------:R-:W-:Y:S02]  /*11a30*/  @P2 VIADD R102, R4, 0xffffffe0 ;  /* 0xffffffe004662836 */ /* 0x000fe40000000000 */
[----:B------:R-:W-:Y:S01]  /*11a40*/  FADD.FTZ R0, -R7, R0 ;  /* 0x0000000007007221 */ /* 0x000fe20000010100 */
[-CC-:B------:R-:W-:Y:S01]  /*11a50*/  FFMA.FTZ R108, R19, R87.reuse, -R110.reuse ;  /* 0x00000057136c7223 */ /* 0x180fe2000001086e */
[-C--:B------:R-:W-:Y:S01]  /*11a60*/  FFMA.FTZ R103, R17, R87.reuse, -R110 ;  /* 0x0000005711677223 */ /* 0x080fe2000001086e */
[-CC-:B------:R-:W-:Y:S01]  /*11a70*/  FFMA.FTZ R106, R11, R87.reuse, -R90.reuse ;  /* 0x000000570b6a7223 */ /* 0x180fe2000001085a */
[----:B------:R-:W-:Y:S01]  /*11a80*/  FMUL.FTZ R7, R87, R0 ;  /* 0x0000000057077220 */ /* 0x000fe20000410000 */
[-C--:B------:R-:W-:Y:S01]  /*11a90*/  FFMA.FTZ R111, R9, R87.reuse, -R90 ;  /* 0x00000057096f7223 */ /* 0x080fe2000001085a */
        /* <DEDUP_REMOVED lines=11> */
[-CC-:B------:R-:W-:Y:S01]  /*11b50*/  FFMA.FTZ R127, R127, R87.reuse, -R110.reuse ;  /* 0x000000577f7f7223 */ /* 0x180fe2000001086e */
[-C--:B------:R-:W-:Y:S01]  /*11b60*/  FFMA.FTZ R113, R113, R87.reuse, -R110 ;  /* 0x0000005771717223 */ /* 0x080fe2000001086e */
[-CC-:B------:R-:W-:Y:S07]  /*11b70*/  FFMA.FTZ R130, R91, R87.reuse, -R90.reuse ;  /* 0x000000575b827223 */ /* 0x180fee000001085a */
[----:B------:R-:W5:Y:S01]  /*11b80*/  MUFU.EX2 R107, R107 ;  /* 0x0000006b006b7308 */ /* 0x000f620000000800 */
        /* <DEDUP_REMOVED lines=29> */
[C---:B------:R-:W-:Y:S01]  /*11d60*/  HMMA.16816.F32 R4, R92.reuse, R12, R4 ;  /* 0x0000000c5c04723c */ /* 0x040fe20000001804 */
        /* <DEDUP_REMOVED lines=35> */
[C---:B----4-:R-:W-:Y:S01]  /*11fa0*/  HMMA.16816.F32 R20, R92.reuse, R28, R20 ;  /* 0x0000001c5c14723c */ /* 0x050fe20000001814 */
        /* <DEDUP_REMOVED lines=36> */
[----:B------:R-:W-:Y:S01]  /*121f0*/  FADD.FTZ R109, R107, R109 ;  /* 0x0000006d6b6d7221 */ /* 0x000fe20000010000 */
[----:B------:R-:W-:Y:S08]  /*12200*/  FADD.FTZ R104, R104, R105 ;  /* 0x0000006968687221 */ /* 0x000ff00000010000 */
        /* <DEDUP_REMOVED lines=15> */
[----:B------:R-:W-:Y:S01]  /*12300*/  FADD.FTZ R103, R103, R104 ;  /* 0x0000006867677221 */ /* 0x000fe20000010000 */
[----:B------:R-:W-:Y:S01]  /*12310*/  HMMA.16816.F32 R48, R92, R54, R48 ;  /* 0x000000365c30723c */ /* 0x000fe20000001830 */
[----:B------:R-:W-:Y:S07]  /*12320*/  LDSM.16.MT88.4 R92, [R101+0x7c00] ;  /* 0x007c0000655c783b */ /* 0x000fee0000004200 */
[----:B------:R-:W-:Y:S01]  /*12330*/  MUFU.EX2 R110, R110 ;  /* 0x0000006e006e7308 */ /* 0x000fe20000000800 */
[----:B------:R-:W-:Y:S01]  /*12340*/  F2FP.F16.F32.PACK_AB R54, R119, R116 ;  /* 0x000000747736723e */ /* 0x000fe200000000ff */
[----:B------:R-:W-:Y:S01]  /*12350*/  FADD.FTZ R0, R111, R0 ;  /* 0x000000006f007221 */ /* 0x000fe20000010000 */
[----:B-1----:R-:W-:Y:S01]  /*12360*/  F2FP.F16.F32.PACK_AB R55, R121, R118 ;  /* 0x000000767937723e */ /* 0x002fe200000000ff */
[----:B------:R-:W-:Y:S01]  /*12370*/  FADD.FTZ R112, R112, R103 ;  /* 0x0000006770707221 */ /* 0x000fe20000010000 */
[----:B---3--:R-:W-:Y:S03]  /*12380*/  LDSM.16.MT88.4 R76, [R102+0x1800] ;  /* 0x00180000664c783b */ /* 0x008fe60000004200 */
        /* <DEDUP_REMOVED lines=27> */
[----:B------:R-:W-:Y:S01]  /*12540*/  F2FP.F16.F32.PACK_AB R52, R135, R120 ;  /* 0x000000788734723e */ /* 0x000fe200000000ff */
[----:B------:R-:W-:Y:S01]  /*12550*/  FADD.FTZ R120, R120, R119 ;  /* 0x0000007778787221 */ /* 0x000fe20000010000 */
[----:B-----5:R-:W-:Y:S01]  /*12560*/  F2FP.F16.F32.PACK_AB R53, R129, R122 ;  /* 0x0000007a8135723e */ /* 0x020fe200000000ff */
[----:B------:R-:W4:Y:S01]  /*12570*/  LDSM.16.MT88.4 R56, [R101+0x8800] ;  /* 0x008800006538783b */ /* 0x000f220000004200 */
[----:B---3--:R-:W-:Y:S04]  /*12580*/  F2FP.F16.F32.PACK_AB R54, R125, R124 ;  /* 0x0000007c7d36723e */ /* 0x008fe800000000ff */
[----:B------:R3:W5:Y:S01]  /*12590*/  MUFU.EX2 R165, R90 ;  /* 0x0000005a00a57308 */ /* 0x0007620000000800 */
[----:B--2---:R-:W-:Y:S01]  /*125a0*/  F2FP.F16.F32.PACK_AB R55, R126, R123 ;  /* 0x0000007b7e37723e */ /* 0x004fe200000000ff */
[----:B------:R-:W-:Y:S04]  /*125b0*/  FADD.FTZ R135, R135, R120 ;  /* 0x0000007887877221 */ /* 0x000fe80000010000 */
[----:B------:R-:W-:Y:S01]  /*125c0*/  FADD.FTZ R124, R124, R135 ;  /* 0x000000877c7c7221 */ /* 0x000fe20000010000 */
[----:B-1----:R-:W-:Y:S01]  /*125d0*/  F2FP.F16.F32.PACK_AB R89, R130, R127 ;  /* 0x0000007f8259723e */ /* 0x002fe200000000ff */
        /* <DEDUP_REMOVED lines=36> */
[----:B------:R-:W-:Y:S03]  /*12820*/  IMAD.MOV.U32 R0, RZ, RZ, R86 ;  /* 0x000000ffff007224 */ /* 0x000fe600078e0056 */
        /* <DEDUP_REMOVED lines=14> */
.L_x_11267:
        /* <DEDUP_REMOVED lines=11> */
.L_x_11282:
        /* <DEDUP_REMOVED lines=110> */
[----:B--2---:R-:W2:Y:S04]  /*130a0*/  LD.E R52, desc[UR4][R84.64+0xcc] ;  /* 0x0000cc0454347980 */ /* 0x004ea8000c101900 */
[----:B---3--:R-:W3:Y:S01]  /*130b0*/  LD.E.64 R54, desc[UR4][R84.64+0x78] ;  /* 0x0000780454367980 */ /* 0x008ee2000c101b00 */
[----:B----4-:R-:W-:-:S03]  /*130c0*/  IMAD.SHL.U32 R7, R2, 0x4, RZ ;  /* 0x0000000402077824 */ /* 0x010fc600078e00ff */
[----:B------:R4:W5:Y:S01]  /*130d0*/  LD.E.64 R56, desc[UR4][R84.64+0xa8] ;  /* 0x0000a80454387980 */ /* 0x000962000c101b00 */
[----:B------:R-:W-:Y:S01]  /*130e0*/  SHF.R.U32.HI R53, RZ, 0x3, R2 ;  /* 0x00000003ff357819 */ /* 0x000fe20000011602 */
[----:B------:R-:W-:Y:S01]  /*130f0*/  IMAD.SHL.U32 R145, R145, 0x40, RZ ;  /* 0x0000004091917824 */ /* 0x000fe200078e00ff */
[----:B-1----:R-:W-:Y:S01]  /*13100*/  LOP3.LUT R9, R7, 0xd8, RZ, 0xc0, !PT ;  /* 0x000000d807097812 */ /* 0x002fe200078ec0ff */
[----:B------:R-:W-:Y:S01]  /*13110*/  BSSY.RECONVERGENT B0, `(.L_x_11276) ;  /* 0x0000031000007945 */ /* 0x000fe20003800200 */
[----:B------:R-:W-:Y:S01]  /*13120*/  BAR.SYNC.DEFER_BLOCKING 0x0 ;  /* 0x0000000000007b1d */ /* 0x000fe20000010000 */
[----:B------:R-:W-:Y:S01]  /*13130*/  LOP3.LUT P5, RZ, R2, 0x3, RZ, 0xc0, !PT ;  /* 0x0000000302ff7812 */ /* 0x000fe200078ac0ff */
[----:B------:R-:W-:Y:S01]  /*13140*/  IMAD.IADD R58, R146, 0x1, -R145 ;  /* 0x00000001923a7824 */ /* 0x000fe200078e0a91 */
[----:B------:R-:W-:Y:S01]  /*13150*/  LOP3.LUT R12, R9, 0x18, R100, 0x78, !PT ;  /* 0x00000018090c7812 */ /* 0x000fe200078e7864 */
[C---:B------:R-:W-:Y:S01]  /*13160*/  VIADD R63, R53.reuse, 0x10 ;  /* 0x00000010353f7836 */ /* 0x040fe20000000000 */
[----:B------:R-:W-:Y:S01]  /*13170*/  LOP3.LUT R100, R100, 0x30, RZ, 0xc0, !PT ;  /* 0x0000003064647812 */ /* 0x000fe200078ec0ff */
[----:B------:R-:W-:Y:S01]  /*13180*/  VIADD R61, R53, 0x20 ;  /* 0x00000020353d7836 */ /* 0x000fe20000000000 */
[----:B------:R-:W-:-:S02]  /*13190*/  LOP3.LUT R12, R12, 0xf24, R7, 0xf8, !PT ;  /* 0x00000f240c0c7812 */ /* 0x000fc400078ef807 */
[-C--:B------:R-:W-:Y:S02]  /*131a0*/  ISETP.GE.AND P4, PT, R53, R58.reuse, PT ;  /* 0x0000003a3500720c */ /* 0x080fe40003f86270 */
[----:B------:R-:W-:Y:S02]  /*131b0*/  LEA R60, R12, UR6, 0x2 ;  /* 0x000000060c3c7c11 */ /* 0x000fe4000f8e10ff */
[-C--:B------:R-:W-:Y:S02]  /*131c0*/  ISETP.GE.AND P3, PT, R63, R58.reuse, PT ;  /* 0x0000003a3f00720c */ /* 0x080fe40003f66270 */
[----:B------:R-:W-:Y:S02]  /*131d0*/  ISETP.GE.AND P2, PT, R61, R58, PT ;  /* 0x0000003a3d00720c */ /* 0x000fe40003f46270 */
        /* <DEDUP_REMOVED lines=12> */
[----:B------:R-:W-:Y:S01]  /*132a0*/  IMAD R6, R4, R10, R147 ;  /* 0x0000000a04067224 */ /* 0x000fe200078e0293 */
[----:B------:R-:W-:Y:S01]  /*132b0*/  LOP3.LUT R4, R7, 0x1c, RZ, 0xc0, !PT ;  /* 0x0000001c07047812 */ /* 0x000fe200078ec0ff */
[----:B------:R4:W1:Y:S02]  /*132c0*/  LDS.128 R8, [R60+0x5000] ;  /* 0x005000003c087984 */ /* 0x0008640000000c00 */
[----:B------:R-:W-:Y:S02]  /*132d0*/  IMAD R59, R5, R6, R145 ;  /* 0x00000006053b7224 */ /* 0x000fe400078e0291 */
[----:B------:R-:W-:Y:S02]  /*132e0*/  IMAD R2, R53, 0x60, R4 ;  /* 0x0000006035027824 */ /* 0x000fe400078e0204 */
[----:B------:R4:W1:Y:S01]  /*132f0*/  LDS.128 R4, [R60+0x5800] ;  /* 0x005800003c047984 */ /* 0x0008620000000c00 */
[----:B--2---:R-:W-:Y:S02]  /*13300*/  IMAD R65, R59, R52, RZ ;  /* 0x000000343b417224 */ /* 0x004fe400078e02ff */
[----:B------:R-:W-:-:S03]  /*13310*/  VIADD R53, R53, 0x30 ;  /* 0x0000003035357836 */ /* 0x000fc60000000000 */
[----:B------:R-:W-:Y:S02]  /*13320*/  IADD3 R67, P0, PT, R2, R65, RZ ;  /* 0x0000004102437210 */ /* 0x000fe40007f1e0ff */
[----:B------:R-:W-:Y:S02]  /*13330*/  ISETP.GE.AND P1, PT, R53, R58, PT ;  /* 0x0000003a3500720c */ /* 0x000fe40003f26270 */
        /* <DEDUP_REMOVED lines=14> */
.L_x_11277:
[----:B------:R-:W-:Y:S05]  /*13420*/  BSYNC.RECONVERGENT B0 ;  /* 0x0000000000007941 */ /* 0x000fea0003800200 */
.L_x_11276:
        /* <DEDUP_REMOVED lines=10> */
[----:B--2-45:R-:W-:Y:S05]  /*134d0*/  @P1 RET.REL.NODEC R144 `(_ZN5flash24flash_fwd_splitkv_kernelI23Flash_fwd_kernel_traitsILi96ELi64ELi64ELi4ELb0ELb0EN7cutlass6half_tE19Flash_kernel_traitsILi96ELi64ELi64ELi4ES3_EELb0ELb1ELb0ELb0ELb1ELb1ELb1ELb1EEEvNS_16Flash_fwd_paramsE) ;  /* 0xfffffec890c81950 */ /* 0x034fea0003c3ffff */
[----:B------:R-:W-:Y:S01]  /*134e0*/  MOV R145, 0x0 ;  /* 0x0000000000917802 */ /* 0x000fe20000000f00 */
[----:B------:R-:W-:Y:S04]  /*134f0*/  ST.E.128 desc[UR4][R52.64+0x4800], R36 ;  /* 0x0048002434007985 */ /* 0x000fe8000c101d04 */
[----:B------:R-:W-:Y:S04]  /*13500*/  ST.E.128 desc[UR4][R52.64+0x4880], R20 ;  /* 0x0048801434007985 */ /* 0x000fe8000c101d04 */
[----:B------:R1:W-:Y:S02]  /*13510*/  ST.E.128 desc[UR4][R52.64+0x4900], R4 ;  /* 0x0049000434007985 */ /* 0x0003e4000c101d04 */
[----:B-1----:R-:W-:Y:S05]  /*13520*/  RET.REL.NODEC R144 `(_ZN5flash24flash_fwd_splitkv_kernelI23Flash_fwd_kernel_traitsILi96ELi64ELi64ELi4ELb0ELb0EN7cutlass6half_tE19Flash_kernel_traitsILi96ELi64ELi64ELi4ES3_EELb0ELb1ELb0ELb0ELb1ELb1ELb1ELb1EEEvNS_16Flash_fwd_paramsE) ;  /* 0xfffffec890b47950 */ /* 0x002fea0003c3ffff */
.L_x_11275:
[----:B------:R-:W-:Y:S01]  /*13530*/  MOV R5, 0x2 ;  /* 0x0000000200057802 */ /* 0x000fe20000000f00 */
[----:B------:R-:W-:Y:S01]  /*13540*/  IMAD.MOV.U32 R0, RZ, RZ, 0x1f ;  /* 0x0000001fff007424 */ /* 0x000fe200078e00ff */
[----:B------:R-:W-:-:S07]  /*13550*/  MOV R2, 0xffffffff ;  /* 0xffffffff00027802 */ /* 0x000fce0000000f00 */
[----:B-1---5:R-:W-:Y:S05]  /*13560*/  WARPSYNC.COLLECTIVE R2, `(.L_x_11278) ;  /* 0x0000000002087348 */ /* 0x022fea0003c00000 */
[----:B------:R2:W3:Y:S02]  /*13570*/  SHFL.BFLY P0, R11, R159, R5, R0 ;  /* 0x0c0000059f0b7389 */ /* 0x0004e40000000000 */
[----:B-123-5:R-:W-:Y:S05]  /*13580*/  ENDCOLLECTIVE ;  /* 0x000000000000791b */ /* 0x02efea0003800000 */
.L_x_11278:
[----:B------:R-:W-:Y:S02]  /*13590*/  IMAD.MOV.U32 R8, RZ, RZ, R11 ;  /* 0x000000ffff087224 */ /* 0x000fe400078e000b */
[----:B------:R-:W-:Y:S02]  /*135a0*/  IMAD.MOV.U32 R5, RZ, RZ, 0x1 ;  /* 0x00000001ff057424 */ /* 0x000fe400078e00ff */
[----:B------:R-:W-:-:S05]  /*135b0*/  FADD.FTZ R8, R8, R159 ;  /* 0x0000009f08087221 */ /* 0x000fca0000010000 */
[----:B------:R-:W-:-:S07]  /*135c0*/  MOV R159, R8 ;  /* 0x00000008009f7202 */ /* 0x000fce0000000f00 */
[----:B------:R-:W-:Y:S05]  /*135d0*/  WARPSYNC.COLLECTIVE R2, `(.L_x_11279) ;  /* 0x0000000002087348 */ /* 0x000fea0003c00000 */
[----:B------:R1:W2:Y:S02]  /*135e0*/  SHFL.BFLY P0, R11, R159, R5, R0 ;  /* 0x0c0000059f0b7389 */ /* 0x0002a40000000000 */
[----:B-12---:R-:W-:Y:S05]  /*135f0*/  ENDCOLLECTIVE ;  /* 0x000000000000791b */ /* 0x006fea0003800000 */
.L_x_11279:
[----:B------:R-:W-:Y:S01]  /*13600*/  MOV R159, R157 ;  /* 0x0000009d009f7202 */ /* 0x000fe20000000f00 */
[----:B------:R-:W-:Y:S01]  /*13610*/  IMAD.MOV.U32 R5, RZ, RZ, 0x2 ;  /* 0x00000002ff057424 */ /* 0x000fe200078e00ff */
[----:B------:R-:W-:-:S07]  /*13620*/  MOV R7, R11 ;  /* 0x0000000b00077202 */ /* 0x000fce0000000f00 */
[----:B------:R-:W-:Y:S05]  /*13630*/  WARPSYNC.COLLECTIVE R2, `(.L_x_11280) ;  /* 0x0000000002087348 */ /* 0x000fea0003c00000 */
[----:B------:R1:W2:Y:S02]  /*13640*/  SHFL.BFLY P0, R11, R159, R5, R0 ;  /* 0x0c0000059f0b7389 */ /* 0x0002a40000000000 */
[----:B-12---:R-:W-:Y:S05]  /*13650*/  ENDCOLLECTIVE ;  /* 0x000000000000791b */ /* 0x006fea0003800000 */
.L_x_11280:
[----:B------:R-:W-:Y:S01]  /*13660*/  FADD.FTZ R10, R8, R7 ;  /* 0x00000007080a7221 */ /* 0x000fe20000010000 */
[----:B------:R-:W-:Y:S01]  /*13670*/  FADD.FTZ R6, R11, R157 ;  /* 0x0000009d0b067221 */ /* 0x000fe20000010000 */
[----:B------:R-:W-:-:S04]  /*13680*/  MOV R5, 0x1 ;  /* 0x0000000100057802 */ /* 0x000fc80000000f00 */
[----:B------:R-:W-:-:S07]  /*13690*/  MOV R159, R6 ;  /* 0x00000006009f7202 */ /* 0x000fce0000000f00 */
[----:B------:R-:W-:Y:S05]  /*136a0*/  WARPSYNC.COLLECTIVE R2, `(.L_x_11281) ;  /* 0x0000000002087348 */ /* 0x000fea0003c00000 */
[----:B------:R1:W2:Y:S02]  /*136b0*/  SHFL.BFLY P0, R11, R159, R5, R0 ;  /* 0x0c0000059f0b7389 */ /* 0x0002a40000000000 */
[----:B-12---:R-:W-:Y:S05]  /*136c0*/  ENDCOLLECTIVE ;  /* 0x000000000000791b */ /* 0x006fea0003800000 */
.L_x_11281:
[----:B------:R-:W-:Y:S05]  /*136d0*/  BRA `(.L_x_11282) ;  /* 0xfffffff000b87947 */ /* 0x000fea000383ffff */
.L_x_11283:
        /* <DEDUP_REMOVED lines=10> */
.L_x_11739:


//--------------------- .text._ZN5flash24flash_fwd_splitkv_kernelI23Flash_fwd_kernel_traitsILi96ELi64ELi64ELi4ELb0ELb0EN7cutlass6half_tE19Flash_kernel_traitsILi96ELi64ELi64ELi4ES3_EELb0ELb1ELb1ELb0ELb0ELb0ELb1ELb1EEEvNS_16Flash_fwd_paramsE --------------------------
	.section	.text._ZN5flash24flash_fwd_splitkv_kernelI23Flash_fwd_kernel_traitsILi96ELi64ELi64ELi4ELb0ELb0EN7cutlass6half_tE19Flash_kernel_traitsILi96ELi64ELi64ELi4ES3_EELb0ELb1ELb1ELb0ELb0ELb0ELb1ELb1EEEvNS_16Flash_fwd_paramsE,"ax",@progbits
	.align	128
        .global         _ZN5flash24flash_fwd_splitkv_kernelI23Flash_fwd_kernel_traitsILi96ELi64ELi64ELi4ELb0ELb0EN7cutlass6half_tE19Flash_kernel_traitsILi96ELi64ELi64ELi4ES3_EELb0ELb1ELb1ELb0ELb0ELb0ELb1ELb1EEEvNS_16Flash_fwd_paramsE
        .type           _ZN5flash24flash_fwd_splitkv_kernelI23Flash_fwd_kernel_traitsILi96ELi64ELi64ELi4ELb0ELb0EN7cutlass6half_tE19Flash_kernel_traitsILi96ELi64ELi64ELi4ES3_EELb0ELb1ELb1ELb0ELb0ELb0ELb1ELb1EEEvNS_16Flash_fwd_paramsE,@function
        .size           _ZN5flash24flash_fwd_splitkv_kernelI23Flash_fwd_kernel_traitsILi96ELi64ELi64ELi4ELb0ELb0EN7cutlass6half_tE19Flash_kernel_traitsILi96ELi64ELi64ELi4ES3_EELb0ELb1ELb1ELb0ELb0ELb0ELb1ELb1EEEvNS_16Flash_fwd_paramsE,(.L_x_11740 - _ZN5flash24flash_fwd_splitkv_kernelI23Flash_fwd_kernel_traitsILi96ELi64ELi64ELi4ELb0ELb0EN7cutlass6half_tE19Flash_kernel_traitsILi96ELi64ELi64ELi4ES3_EELb0ELb1ELb1ELb0ELb0ELb0ELb1ELb1EEEvNS_16Flash_fwd_paramsE)
        .other          _ZN5flash24flash_fwd_splitkv_kernelI23Flash_fwd_kernel_traitsILi96ELi64ELi64ELi4ELb0ELb0EN7cutlass6half_tE19Flash_kernel_traitsILi96ELi64ELi64ELi4ES3_EELb0ELb1ELb1ELb0ELb0ELb0ELb1ELb1EEEvNS_16Flash_fwd_paramsE,@"STO_CUDA_ENTRY STV_DEFAULT"
_ZN5flash24flash_fwd_splitkv_kernelI23Flash_fwd_kernel_traitsILi96ELi64ELi64ELi4ELb0ELb0EN7cutlass6half_tE19Flash_kernel_traitsILi96ELi64ELi64ELi4ES3_EELb0ELb1ELb1ELb0ELb0ELb0ELb1ELb1EEEvNS_16Flash_fwd_paramsE:
.text._ZN5flash24flash_fwd_splitkv_kernelI23Flash_fwd_kernel_traitsILi96ELi64ELi64ELi4ELb0ELb0EN7cutlass6half_tE19Flash_kernel_traitsILi96ELi64ELi64ELi4ES3_EELb0ELb1ELb1ELb0ELb0ELb0ELb1ELb1EEEvNS_16Flash_fwd_paramsE:
        /* <DEDUP_REMOVED lines=29> */
[----:B-1----:R-:W-:Y:S05]  /*01d0*/  CALL.REL.NOINC `($_ZN5flash24flash_fwd_splitkv_kernelI23Flash_fwd_kernel_traitsILi96ELi64ELi64ELi4ELb0ELb0EN7cutlass6half_tE19Flash_kernel_traitsILi96ELi64ELi64ELi4ES3_EELb0ELb1ELb1ELb0ELb0ELb0ELb1ELb1EEEvNS_16Flash_fwd_paramsE$_ZN5flash30compute_attn_1rowblock_splitkvI23Flash_fwd_kernel_traitsILi96ELi64ELi64ELi4ELb0ELb0EN7cutlass6half_tE19Flash_kernel_traitsILi96ELi64ELi64ELi4ES3_EELb0ELb1ELb1ELb0ELb0ELb0ELb1ELb1ENS_16Flash_fwd_paramsEEEvRKT8_iiiii) ;  /* 0x0000000000087944 */ /* 0x002fea0003c00000 */
[----:B------:R-:W-:Y:S05]  /*01e0*/  BSYNC.RECONVERGENT B4 ;  /* 0x0000000000047941 */ /* 0x000fea0003800200 */
.L_x_11284:
[----:B------:R-:W-:Y:S05]  /*01f0*/  EXIT ;  /* 0x000000000000794d */ /* 0x000fea0003800000 */
        .type           $_ZN5flash24flash_fwd_splitkv_kernelI23Flash_fwd_kernel_traitsILi96ELi64ELi64ELi4ELb0ELb0EN7cutlass6half_tE19Flash_kernel_traitsILi96ELi64ELi64ELi4ES3_EELb0ELb1ELb1ELb0ELb0ELb0ELb1ELb1EEEvNS_16Flash_fwd_paramsE$_ZN5flash30compute_attn_1rowblock_splitkvI23Flash_fwd_kernel_traitsILi96ELi64ELi64ELi4ELb0ELb0EN7cutlass6half_tE19Flash_kernel_traitsILi96ELi64ELi64ELi4ES3_EELb0ELb1ELb1ELb0ELb0ELb0ELb1ELb1ENS_16Flash_fwd_paramsEEEvRKT8_iiiii,@function
        .size           $_ZN5flash24flash_fwd_splitkv_kernelI23Flash_fwd_kernel_traitsILi96ELi64ELi64ELi4ELb0ELb0EN7cutlass6half_tE19Flash_kernel_traitsILi96ELi64ELi64ELi4ES3_EELb0ELb1ELb1ELb0ELb0ELb0ELb1ELb1EEEvNS_16Flash_fwd_paramsE$_ZN5flash30compute_attn_1rowblock_splitkvI23Flash_fwd_kernel_traitsILi96ELi64ELi64ELi4ELb0ELb0EN7cutlass6half_tE19Flash_kernel_traitsILi96ELi64ELi64ELi4ES3_EELb0ELb1ELb1ELb0ELb0ELb0ELb1ELb1ENS_16Flash_fwd_paramsEEEvRKT8_iiiii,(.L_x_11740 - $_ZN5flash24flash_fwd_splitkv_kernelI23Flash_fwd_kernel_traitsILi96ELi64ELi64ELi4ELb0ELb0EN7cutlass6half_tE19Flash_kernel_traitsILi96ELi64ELi64ELi4ES3_EELb0ELb1ELb1ELb0ELb0ELb0ELb1ELb1EEEvNS_16Flash_fwd_paramsE$_ZN5flash30compute_attn_1rowblock_splitkvI23Flash_fwd_kernel_traitsILi96ELi64ELi64ELi4ELb0ELb0EN7cutlass6half_tE19Flash_kernel_traitsILi96ELi64ELi64ELi4ES3_EELb0ELb1ELb1ELb0ELb0ELb0ELb1ELb1ENS_16Flash_fwd_paramsEEEvRKT8_iiiii)
$_ZN5flash24flash_fwd_splitkv_kernelI23Flash_fwd_kernel_traitsILi96ELi64ELi64ELi4ELb0ELb0EN7cutlass6half_tE19Flash_kernel_traitsILi96ELi64ELi64ELi4ES3_EELb0ELb1ELb1ELb0ELb0ELb0ELb1ELb1EEEvNS_16Flash_fwd_paramsE$_ZN5flash30compute_attn_1rowblock_splitkvI23Flash_fwd_kernel_traitsILi96ELi64ELi64ELi4ELb0ELb0EN7cutlass6half_tE19Flash_kernel_traitsILi96ELi64ELi64ELi4ES3_EELb0ELb1ELb1ELb0ELb0ELb0ELb1ELb1ENS_16Flash_fwd_paramsEEEvRKT8_iiiii:
        /* <DEDUP_REMOVED lines=38> */
.L_x_11286:
[----:B------:R-:W-:Y:S05]  /*0460*/  BSYNC.RECONVERGENT B0 ;  /* 0x0000000000007941 */ /* 0x000fea0003800200 */
.L_x_11285:
[----:B------:R-:W-:Y:S04]  /*0470*/  BSSY.RECONVERGENT B0, `(.L_x_11287) ;  /* 0x0000007000007945 */ /* 0x000fe80003800200 */
[----:B------:R-:W-:Y:S05]  /*0480*/  @!P3 BRA `(.L_x_11288) ;  /* 0x000000000014b947 */ /* 0x000fea0003800000 */
[----:B------:R-:W3:Y:S02]  /*0490*/  LD.E.U8 R3, desc[UR4][R84.64+0x1b2] ;  /* 0x0001b20454037980 */ /* 0x000ee4000c101100 */
[----:B---3--:R-:W-:-:S13]  /*04a0*/  ISETP.NE.AND P1, PT, R3, RZ, PT ;  /* 0x000000ff0300720c */ /* 0x008fda0003f25270 */
[----:B------:R-:W3:Y:S02]  /*04b0*/  @P1 LD.E R3, desc[UR4][R6.64+0x4] ;  /* 0x0000040406031980 */ /* 0x000ee4000c101900 */
[----:B---3-5:R-:W-:-:S06]  /*04c0*/  @P1 IADD3 R68, PT, PT, R3, -R16, RZ ;  /* 0x8000001003441210 */ /* 0x028fcc0007ffe0ff */
[----:B------:R3:W5:Y:S02]  /*04d0*/  @!P1 LD.E R68, desc[UR4][R6.64] ;  /* 0x0000000406449980 */ /* 0x000764000c101900 */
.L_x_11288:
[----:B------:R-:W-:Y:S05]  /*04e0*/  BSYNC.RECONVERGENT B0 ;  /* 0x0000000000007941 */ /* 0x000fea0003800200 */
.L_x_11287:
        /* <DEDUP_REMOVED lines=9> */
.L_x_11290:
[----:B------:R-:W4:Y:S01]  /*0580*/  LD.E.64 R2, desc[UR4][R84.64+0x108] ;  /* 0x0001080454027980 */ /* 0x000f22000c101b00 */
[----:B------:R-:W-:Y:S01]  /*0590*/  BSSY.RECONVERGENT B0, `(.L_x_11292) ;  /* 0x0000006000007945 */ /* 0x000fe20003800200 */
[----:B------:R-:W-:Y:S01]  /*05a0*/  IMAD.MOV.U32 R63, RZ, RZ, RZ ;  /* 0x000000ffff3f7224 */ /* 0x000fe200078e00ff */
[----:B----4-:R-:W-:-:S04]  /*05b0*/  ISETP.NE.U32.AND P0, PT, R2, RZ, PT ;  /* 0x000000ff0200720c */ /* 0x010fc80003f05070 */
[----:B------:R-:W-:-:S13]  /*05c0*/  ISETP.NE.AND.EX P0, PT, R3, RZ, PT, P0 ;  /* 0x000000ff0300720c */ /* 0x000fda0003f05300 */
[----:B------:R-:W-:Y:S05]  /*05d0*/  @!P0 BRA `(.L_x_11293) ;  /* 0x0000000000048947 */ /* 0x000fea0003800000 */
[----:B------:R4:W5:Y:S02]  /*05e0*/  LD.E R63, desc[UR4][R84.64+0xbc] ;  /* 0x0000bc04543f7980 */ /* 0x000964000c101900 */
.L_x_11293:
[----:B------:R-:W-:Y:S05]  /*05f0*/  BSYNC.RECONVERGENT B0 ;  /* 0x0000000000007941 */ /* 0x000fea0003800200 */
.L_x_11292:
[----:B-----5:R-:W-:Y:S02]  /*0600*/  IADD3 R63, PT, PT, R68, R63, RZ ;  /* 0x0000003f443f7210 */ /* 0x020fe40007ffe0ff */
.L_x_11291:
[----:B------:R-:W-:Y:S05]  /*0610*/  BSYNC.RECONVERGENT B1 ;  /* 0x0000000000017941 */ /* 0x000fea0003800200 */
.L_x_11289:
[----:B------:R-:W-:Y:S01]  /*0620*/  IMAD.SHL.U32 R99, R143, 0x40, RZ ;  /* 0x000000408f637824 */ /* 0x000fe200078e00ff */
[----:B------:R-:W-:Y:S01]  /*0630*/  MOV R2, R142 ;  /* 0x0000008e00027202 */ /* 0x000fe20000000f00 */
[----:B------:R-:W-:-:S03]  /*0640*/  IMAD.MOV.U32 R3, RZ, RZ, 0x0 ;  /* 0x00000000ff037424 */ /* 0x000fc600078e00ff */
[----:B------:R-:W-:-:S13]  /*0650*/  ISETP.GT.AND P0, PT, R144, R99, PT ;  /* 0x000000639000720c */ /* 0x000fda0003f04270 */
[----:B-1234-:R-:W-:Y:S05]  /*0660*/  @!P0 RET.REL.NODEC R2 `(_ZN5flash24flash_fwd_splitkv_kernelI23Flash_fwd_kernel_traitsILi96ELi64ELi64ELi4ELb0ELb0EN7cutlass6half_tE19Flash_kernel_traitsILi96ELi64ELi64ELi4ES3_EELb0ELb1ELb1ELb0ELb0ELb0ELb1ELb1EEEvNS_16Flash_fwd_paramsE) ;  /* 0xfffffff802648950 */ /* 0x01efea0003c3ffff */
        /* <DEDUP_REMOVED lines=90> */
.L_x_11296:
[----:B------:R-:W-:Y:S05]  /*0c10*/  BSYNC.RECONVERGENT B0 ;  /* 0x0000000000007941 */ /* 0x000fea0003800200 */
.L_x_11295:
        /* <DEDUP_REMOVED lines=16> */
.L_x_11298:
[----:B------:R-:W-:Y:S05]  /*0d20*/  BSYNC.RECONVERGENT B0 ;  /* 0x0000000000007941 */ /* 0x000fea0003800200 */
.L_x_11297:
        /* <DEDUP_REMOVED lines=15> */
.L_x_11300:
[----:B------:R-:W-:Y:S05]  /*0e20*/  BSYNC.RECONVERGENT B0 ;  /* 0x0000000000007941 */ /* 0x000fea0003800200 */
.L_x_11299:
        /* <DEDUP_REMOVED lines=15> */
.L_x_11302:
[----:B------:R-:W-:Y:S05]  /*0f20*/  BSYNC.RECONVERGENT B0 ;  /* 0x0000000000007941 */ /* 0x000fea0003800200 */
.L_x_11301:
        /* <DEDUP_REMOVED lines=13> */
[----:B-12---:R-:W-:Y:S05]  /*1000*/  @P6 RET.REL.NODEC R142 `(_ZN5flash24flash_fwd_splitkv_kernelI23Flash_fwd_kernel_traitsILi96ELi64ELi64ELi4ELb0ELb0EN7cutlass6half_tE19Flash_kernel_traitsILi96ELi64ELi64ELi4ES3_EELb0ELb1ELb1ELb0ELb0ELb0ELb1ELb1EEEvNS_16Flash_fwd_paramsE) ;  /* 0xffffffec8efc6950 */ /* 0x006fea0003c3ffff */
[----:B------:R-:W-:Y:S02]  /*1010*/  MOV R5, 0xff800000 ;  /* 0xff80000000057802 */ /* 0x000fe40000000f00 */
[----:B------:R-:W-:-:S03]  /*1020*/  MOV R143, 0x0 ;  /* 0x00000000008f7802 */ /* 0x000fc60000000f00 */
[----:B------:R1:W-:Y:S02]  /*1030*/  ST.E desc[UR4][R2.64+0xc0], R5 ;  /* 0x0000c00502007985 */ /* 0x0003e4000c101904 */
[----:B-1----:R-:W-:Y:S05]  /*1040*/  RET.REL.NODEC R142 `(_ZN5flash24flash_fwd_splitkv_kernelI23Flash_fwd_kernel_traitsILi96ELi64ELi64ELi4ELb0ELb0EN7cutlass6half_tE19Flash_kernel_traitsILi96ELi64ELi64ELi4ES3_EELb0ELb1ELb1ELb0ELb0ELb0ELb1ELb1EEEvNS_16Flash_fwd_paramsE) ;  /* 0xffffffec8eec7950 */ /* 0x002fea0003c3ffff */
.L_x_11294:
        /* <DEDUP_REMOVED lines=50> */
[----:B------:R-:W-:Y:S01]  /*1370*/  @!P2 LOP3.LUT R13, RZ, R15, RZ, 0x33, !PT ;  /* 0x0000000fff0da212 */ /* 0x000fe200078e33ff */
[----:B------:R-:W3:Y:S04]  /*1380*/  LD.E.64 R4, desc[UR4][R84.64+0x38] ;  /* 0x0000380454047980 */ /* 0x000ee8000c101b00 */
[----:B------:R-:W-:-:S06]  /*1390*/  IMAD.WIDE R6, R13, 0x4, R148 ;  /* 0x000000040d067825 */ /* 0x000fcc00078e0294 */
[----:B------:R1:W2:Y:S01]  /*13a0*/  LD.E R6, desc[UR4][R6.64] ;  /* 0x0000000406067980 */ /* 0x0002a2000c101900 */
[----:B----4-:R-:W-:-:S04]  /*13b0*/  IABS R12, R9 ;  /* 0x00000009000c7213 */ /* 0x010fc80000000000 */
[----:B------:R-:W4:Y:S08]  /*13c0*/  I2F.RP R22, R12 ;  /* 0x0000000c00167306 */ /* 0x000f300000209400 */
[----:B----45:R-:W4:Y:S02]  /*13d0*/  MUFU.RCP R14, R22 ;  /* 0x00000016000e7308 */ /* 0x030f240000001000 */
        /* <DEDUP_REMOVED lines=20> */
[----:B------:R-:W-:-:S04]  /*1520*/  @P2 VIADD R7, R7, 0x1 ;  /* 0x0000000107072836 */ /* 0x000fc80000000000 */
[----:B------:R-:W-:-:S05]  /*1530*/  IMAD.MOV.U32 R15, RZ, RZ, R7 ;  /* 0x000000ffff0f7224 */ /* 0x000fca00078e0007 */
[----:B------:R-:W-:Y:S02]  /*1540*/  @!P0 IADD3 R15, PT, PT, -R15, RZ, RZ ;  /* 0x000000ff0f0f8210 */ /* 0x000fe40007ffe1ff */
[----:B------:R-:W-:Y:S02]  /*1550*/  @!P1 LOP3.LUT R15, RZ, R9, RZ, 0x33, !PT ;  /* 0x00000009ff0f9212 */ /* 0x000fe400078e33ff */
[----:B--2---:R-:W-:Y:S01]  /*1560*/  SHF.R.S32.HI R13, RZ, 0x1f, R6 ;  /* 0x0000001fff0d7819 */ /* 0x004fe20000011406 */
[-C--:B------:R-:W-:Y:S02]  /*1570*/  IMAD R8, R21, R6.reuse, RZ ;  /* 0x0000000615087224 */ /* 0x080fe400078e02ff */
[----:B------:R-:W-:-:S04]  /*1580*/  IMAD.WIDE.U32 R22, R20, R6, RZ ;  /* 0x0000000614167225 */ /* 0x000fc800078e00ff */
[----:B------:R-:W-:Y:S01]  /*1590*/  IMAD R8, R20, R13, R8 ;  /* 0x0000000d14087224 */ /* 0x000fe200078e0208 */
[----:B------:R-:W-:Y:S01]  /*15a0*/  SHF.R.S32.HI R21, RZ, 0x1f, R0 ;  /* 0x0000001fff157819 */ /* 0x000fe20000011400 */
[----:B---3--:R-:W-:-:S03]  /*15b0*/  IMAD R7, R5, R0, RZ ;  /* 0x0000000005077224 */ /* 0x008fc600078e02ff */
        /* <DEDUP_REMOVED lines=16> */
.L_x_11304:
        /* <DEDUP_REMOVED lines=38> */
[----:B------:R-:W-:-:S02]  /*1920*/  ISETP.NE.AND P3, PT, R9, RZ, PT ;  /* 0x000000ff0900720c */ /* 0x000fc40003f65270 */
        /* <DEDUP_REMOVED lines=39> */
.L_x_11305:
[----:B------:R-:W-:Y:S05]  /*1ba0*/  BSYNC.RECONVERGENT B0 ;  /* 0x0000000000007941 */ /* 0x000fea0003800200 */
.L_x_11303:
        /* <DEDUP_REMOVED lines=31> */
[----:B------:R-:W-:Y:S01]  /*1da0*/  @!P2 VIADD R19, R19, 0x1 ;  /* 0x000000011313a836 */ /* 0x000fe20000000000 */
[----:B------:R-:W1:Y:S01]  /*1db0*/  S2R R62, SR_CgaCtaId ;  /* 0x00000000003e7919 */ /* 0x000e620000008800 */
[----:B------:R-:W-:Y:S01]  /*1dc0*/  IMAD.X R31, RZ, RZ, R6, P1 ;  /* 0x000000ffff1f7224 */ /* 0x000fe200008e0606 */
[----:B------:R-:W-:Y:S02]  /*1dd0*/  ISETP.GE.AND P1, PT, R20, RZ, PT ;  /* 0x000000ff1400720c */ /* 0x000fe40003f26270 */
[----:B------:R-:W-:-:S03]  /*1de0*/  ISETP.NE.AND P2, PT, R9, RZ, PT ;  /* 0x000000ff0900720c */ /* 0x000fc60003f45270 */
[----:B------:R-:W-:Y:S01]  /*1df0*/  @P3 IADD3 R19, PT, PT, R19, 0x1, RZ ;  /* 0x0000000113133810 */ /* 0x000fe20007ffe0ff */
[-C--:B------:R-:W-:Y:S02]  /*1e00*/  IMAD R21, R21, R2.reuse, RZ ;  /* 0x0000000215157224 */ /* 0x080fe400078e02ff */
[----:B------:R-:W-:-:S04]  /*1e10*/  IMAD.WIDE.U32 R30, R0, R2, R30 ;  /* 0x00000002001e7225 */ /* 0x000fc800078e001e */
[----:B------:R-:W-:Y:S02]  /*1e20*/  IMAD.MOV.U32 R6, RZ, RZ, R19 ;  /* 0x000000ffff067224 */ /* 0x000fe400078e0013 */
[----:B------:R-:W-:-:S03]  /*1e30*/  IMAD R21, R0, R3, R21 ;  /* 0x0000000300157224 */ /* 0x000fc600078e0215 */
[----:B------:R-:W-:Y:S02]  /*1e40*/  @!P1 IADD3 R6, PT, PT, -R6, RZ, RZ ;  /* 0x000000ff06069210 */ /* 0x000fe40007ffe1ff */
[----:B------:R-:W-:Y:S01]  /*1e50*/  @!P2 LOP3.LUT R6, RZ, R9, RZ, 0x33, !PT ;  /* 0x00000009ff06a212 */ /* 0x000fe200078e33ff */
[----:B------:R-:W-:Y:S01]  /*1e60*/  IMAD.IADD R31, R31, 0x1, R21 ;  /* 0x000000011f1f7824 */ /* 0x000fe200078e0215 */
[----:B------:R-:W-:Y:S01]  /*1e70*/  SHF.R.S32.HI R105, RZ, 0x1f, R146 ;  /* 0x0000001fff697819 */ /* 0x000fe20000011492 */
[----:B------:R-:W-:Y:S01]  /*1e80*/  IMAD.MOV.U32 R101, RZ, RZ, RZ ;  /* 0x000000ffff657224 */ /* 0x000fe200078e00ff */
[----:B------:R-:W-:Y:S01]  /*1e90*/  SHF.R.U32.HI R100, RZ, 0x2, R60 ;  /* 0x00000002ff647819 */ /* 0x000fe2000001163c */
[----:B------:R-:W-:Y:S01]  /*1ea0*/  IMAD.WIDE.U32 R30, R6, R28, R30 ;  /* 0x0000001c061e7225 */ /* 0x000fe200078e001e */
[----:B------:R-:W-:-:S04]  /*1eb0*/  MOV R21, 0x400 ;  /* 0x0000040000157802 */ /* 0x000fc80000000f00 */
[----:B-1----:R-:W-:Y:S01]  /*1ec0*/  LEA R62, R62, R21, 0x18 ;  /* 0x000000153e3e7211 */ /* 0x002fe200078ec0ff */
        /* <DEDUP_REMOVED lines=8> */
[----:B------:R-:W-:Y:S01]  /*1f50*/  SHF.L.U64.HI R134, R2, 0x5, R3 ;  /* 0x0000000502867819 */ /* 0x000fe20000010203 */
[----:B------:R-:W-:Y:S01]  /*1f60*/  VIADD R61, R87, 0xffffffc0 ;  /* 0xffffffc0573d7836 */ /* 0x000fe20000000000 */
[----:B------:R-:W-:Y:S01]  /*1f70*/  LOP3.LUT R97, R64, 0xc, RZ, 0xc0, !PT ;  /* 0x0000000c40617812 */ /* 0x000fe200078ec0ff */
[----:B--2---:R-:W-:-:S04]  /*1f80*/  @P0 IMAD.WIDE.U32 R34, R24, R11, RZ ;  /* 0x0000000b18220225 */ /* 0x004fc800078e00ff */
[----:B------:R-:W-:Y:S02]  /*1f90*/  @P0 IMAD R19, R25, R11, RZ ;  /* 0x0000000b19130224 */ /* 0x000fe400078e02ff */
[-C--:B---3--:R-:W-:Y:S02]  /*1fa0*/  @!P0 IMAD R20, R33, R147.reuse, RZ ;  /* 0x0000009321148224 */ /* 0x088fe400078e02ff */
[----:B------:R-:W-:-:S04]  /*1fb0*/  @!P0 IMAD.WIDE.U32 R32, R32, R147, RZ ;  /* 0x0000009320208225 */ /* 0x000fc800078e00ff */
[----:B------:R-:W-:Y:S02]  /*1fc0*/  @!P0 IMAD.MOV.U32 R0, RZ, RZ, R32 ;  /* 0x000000ffff008224 */ /* 0x000fe400078e0020 */
[----:B------:R-:W-:Y:S01]  /*1fd0*/  @P0 IMAD.MOV.U32 R0, RZ, RZ, R34 ;  /* 0x000000ffff000224 */ /* 0x000fe200078e0022 */
[----:B------:R-:W-:Y:S01]  /*1fe0*/  LOP3.LUT R11, R18, 0xc0, RZ, 0xc0, !PT ;  /* 0x000000c0120b7812 */ /* 0x000fe200078ec0ff */
[----:B------:R-:W-:Y:S01]  /*1ff0*/  @!P0 IMAD.IADD R20, R33, 0x1, R20 ;  /* 0x0000000121148824 */ /* 0x000fe200078e0214 */
[----:B------:R-:W-:Y:S02]  /*2000*/  @P0 IADD3 R20, PT, PT, R35, R19, RZ ;  /* 0x0000001323140210 */ /* 0x000fe40007ffe0ff */
[----:B------:R-:W-:Y:S01]  /*2010*/  IADD3 R32, P1, PT, R12, R0, RZ ;  /* 0x000000000c207210 */ /* 0x000fe20007f3e0ff */
[----:B------:R-:W-:Y:S01]  /*2020*/  IMAD R19, R29, R6, RZ ;  /* 0x000000061d137224 */ /* 0x000fe200078e02ff */
[----:B------:R-:W-:Y:S02]  /*2030*/  SHF.R.S32.HI R0, RZ, 0x1f, R6 ;  /* 0x0000001fff007819 */ /* 0x000fe40000011406 */
[----:B------:R-:W-:Y:S01]  /*2040*/  LOP3.LUT R11, R11, 0x18, R60, 0xf8, !PT ;  /* 0x000000180b0b7812 */ /* 0x000fe200078ef83c */
[----:B------:R-:W-:-:S02]  /*2050*/  IMAD.X R33, RZ, RZ, R20, P1 ;  /* 0x000000ffff217224 */ /* 0x000fc400008e0614 */
[----:B------:R-:W-:Y:S01]  /*2060*/  IMAD R19, R0, R28, R19 ;  /* 0x0000001c00137224 */ /* 0x000fe200078e0213 */
[----:B------:R-:W-:Y:S01]  /*2070*/  LOP3.LUT R11, R11, 0x18, R18, 0x78, !PT ;  /* 0x000000180b0b7812 */ /* 0x000fe200078e7812 */
[----:B------:R-:W-:Y:S01]  /*2080*/  IMAD R9, R27, R146, RZ ;  /* 0x000000921b097224 */ /* 0x000fe200078e02ff */
[----:B------:R-:W-:Y:S01]  /*2090*/  IADD3 R20, P0, PT, R12, R10, RZ ;  /* 0x0000000a0c147210 */ /* 0x000fe20007f1e0ff */
[----:B------:R-:W-:Y:S01]  /*20a0*/  IMAD.WIDE.U32 R32, R146, R26, R32 ;  /* 0x0000001a92207225 */ /* 0x000fe200078e0020 */
[----:B------:R-:W-:Y:S02]  /*20b0*/  IADD3 R31, PT, PT, R31, R19, RZ ;  /* 0x000000131f1f7210 */ /* 0x000fe40007ffe0ff */
[----:B------:R-:W-:Y:S01]  /*20c0*/  LOP3.LUT R91, R11, 0x1f20, R18, 0xf8, !PT ;  /* 0x00001f200b5b7812 */ /* 0x000fe200078ef812 */
[----:B------:R-:W-:Y:S02]  /*20d0*/  IMAD R9, R26, R105, R9 ;  /* 0x000000691a097224 */ /* 0x000fe400078e0209 */
[----:B------:R-:W-:Y:S01]  /*20e0*/  IMAD.WIDE.U32 R18, R143, 0x40, R100 ;  /* 0x000000408f127825 */ /* 0x000fe200078e0064 */
[----:B------:R-:W-:-:S03]  /*20f0*/  MOV R10, R32 ;  /* 0x00000020000a7202 */ /* 0x000fc60000000f00 */
[----:B------:R-:W-:Y:S02]  /*2100*/  IMAD.X R21, RZ, RZ, R7, P0 ;  /* 0x000000ffff157224 */ /* 0x000fe400000e0607 */
[----:B------:R-:W-:Y:S02]  /*2110*/  IMAD.IADD R11, R33, 0x1, R9 ;  /* 0x00000001210b7824 */ /* 0x000fe400078e0209 */
        /* <DEDUP_REMOVED lines=9> */
[----:B------:R-:W-:Y:S01]  /*21b0*/  SHF.R.S32.HI R10, RZ, 0x6, R9 ;  /* 0x00000006ff0a7819 */ /* 0x000fe20000011409 */
[----:B------:R-:W-:Y:S01]  /*21c0*/  IMAD.IADD R141, R19, 0x1, R141 ;  /* 0x00000001138d7824 */ /* 0x000fe200078e028d */
[C---:B------:R-:W-:Y:S02]  /*21d0*/  LEA R140, P0, R18.reuse, R16, 0x1 ;  /* 0x00000010128c7211 */ /* 0x040fe400078008ff */
[----:B------:R-:W-:Y:S02]  /*21e0*/  VIMNMX R65, PT, PT, R137, R10, !PT ;  /* 0x0000000a89417248 */ /* 0x000fe40007fe0100 */
[----:B------:R-:W-:Y:S02]  /*21f0*/  LEA.HI.X R141, R18, R17, R141, 0x1, P0 ;  /* 0x00000011128d7211 */ /* 0x000fe400000f0c8d */
[----:B------:R-:W-:Y:S01]  /*2200*/  ISETP.GT.AND P0, PT, R88, R65, PT ;  /* 0x000000415800720c */ /* 0x000fe20003f04270 */
[----:B------:R-:W-:Y:S01]  /*2210*/  IMAD.WIDE.U32 R20, R100, R4, R20 ;  /* 0x0000000464147225 */ /* 0x000fe200078e0014 */
[----:B------:R-:W-:-:S04]  /*2220*/  SHF.L.U64.HI R67, R24, 0x5, R25 ;  /* 0x0000000518437819 */ /* 0x000fc80000010219 */
[----:B------:R-:W-:Y:S02]  /*2230*/  IADD3 R139, PT, PT, R21, R139, RZ ;  /* 0x0000008b158b7210 */ /* 0x000fe40007ffe0ff */
[----:B------:R-:W-:Y:S01]  /*2240*/  LEA R138, P1, R20, R22, 0x1 ;  /* 0x00000016148a7211 */ /* 0x000fe200078208ff */
[----:B------:R-:W-:Y:S01]  /*2250*/  IMAD.SHL.U32 R66, R24, 0x20, RZ ;  /* 0x0000002018427824 */ /* 0x000fe200078e00ff */
[----:B------:R-:W-:Y:S02]  /*2260*/  LOP3.LUT R10, R12, 0x20, RZ, 0xfc, !PT ;  /* 0x000000200c0a7812 */ /* 0x000fe400078efcff */
[----:B------:R-:W-:Y:S02]  /*2270*/  LEA.HI.X R139, R20, R23, R139, 0x1, P1 ;  /* 0x00000017148b7211 */ /* 0x000fe400008f0c8b */
[----:B------:R-:W-:Y:S02]  /*2280*/  LOP3.LUT R9, R12, 0x40, RZ, 0xfc, !PT ;  /* 0x000000400c097812 */ /* 0x000fe400078efcff */
[----:B------:R-:W-:Y:S01]  /*2290*/  LEA R91, R91, R62, 0x1 ;  /* 0x0000003e5b5b7211 */ /* 0x000fe200078e08ff */
[----:B------:R-:W-:Y:S06]  /*22a0*/  @!P0 BRA `(.L_x_11306) ;  /* 0x0000004800bc8947 */ /* 0x000fec0003800000 */
[----:B------:R-:W2:Y:S04]  /*22b0*/  LD.E.64 R30, desc[UR4][R84.64+0x120] ;  /* 0x00012004541e7980 */ /* 0x000ea8000c101b00 */
[----:B------:R-:W3:Y:S04]  /*22c0*/  LD.E.64 R32, desc[UR4][R84.64+0x118] ;  /* 0x0001180454207980 */ /* 0x000ee8000c101b00 */
[----:B------:R-:W4:Y:S04]  /*22d0*/  LD.E.64 R106, desc[UR4][R84.64+0x130] ;  /* 0x00013004546a7980 */ /* 0x000f28000c101b00 */
[----:B------:R-:W4:Y:S04]  /*22e0*/  LD.E.64 R22, desc[UR4][R84.64+0x128] ;  /* 0x0001280454167980 */ /* 0x000f28000c101b00 */
[----:B------:R-:W4:Y:S04]  /*22f0*/  LD.E.64 R26, desc[UR4][R84.64+0x140] ;  /* 0x00014004541a7980 */ /* 0x000f28000c101b00 */
[----:B------:R-:W4:Y:S04]  /*2300*/  LD.E R14, desc[UR4][R84.64+0xd0] ;  /* 0x0000d004540e7980 */ /* 0x000f28000c101900 */
[----:B------:R-:W4:Y:S04]  /*2310*/  LD.E.64 R24, desc[UR4][R84.64+0x138] ;  /* 0x0001380454187980 */ /* 0x000f28000c101b00 */
[----:B------:R-:W4:Y:S04]  /*2320*/  LD.E.64 R20, desc[UR4][R84.64+0x110] ;  /* 0x0001100454147980 */ /* 0x000f28000c101b00 */
[----:B------:R-:W4:Y:S04]  /*2330*/  LD.E.64 R16, desc[UR4][R84.64+0x108] ;  /* 0x0001080454107980 */ /* 0x000f28000c101b00 */
[----:B------:R-:W4:Y:S04]  /*2340*/  LD.E.64 R18, desc[UR4][R84.64+0x150] ;  /* 0x0001500454127980 */ /* 0x000f28000c101b00 */
[----:B------:R-:W4:Y:S01]  /*2350*/  LD.E.64 R4, desc[UR4][R84.64+0x148] ;  /* 0x0001480454047980 */ /* 0x000f22000c101b00 */
[----:B------:R-:W-:Y:S01]  /*2360*/  MOV R13, RZ ;  /* 0x000000ff000d7202 */ /* 0x000fe20000000f00 */
[----:B------:R-:W-:-:S05]  /*2370*/  IMAD.MOV.U32 R96, RZ, RZ, R61 ;  /* 0x000000ffff607224 */ /* 0x000fca00078e003d */
[----:B------:R-:W-:Y:S01]  /*2380*/  SHF.R.S32.HI R11, RZ, 0x1f, R96 ;  /* 0x0000001fff0b7819 */ /* 0x000fe20000011460 */
[----:B-----5:R-:W-:Y:S01]  /*2390*/  IMAD.IADD R8, R8, 0x1, R61 ;  /* 0x0000000108087824 */ /* 0x020fe200078e023d */
[----:B------:R-:W-:Y:S01]  /*23a0*/  IADD3 R94, PT, PT, R68, -R87, RZ ;  /* 0x80000057445e7210 */ /* 0x000fe20007ffe0ff */
[----:B------:R-:W-:Y:S01]  /*23b0*/  IMAD.IADD R93, R63, 0x1, -R87 ;  /* 0x000000013f5d7824 */ /* 0x000fe200078e0a57 */
[----:B------:R-:W-:Y:S01]  /*23c0*/  MOV R92, R88 ;  /* 0x00000058005c7202 */ /* 0x000fe20000000f00 */
[----:B------:R-:W-:Y:S01]  /*23d0*/  IMAD.MOV.U32 R76, RZ, RZ, R138 ;  /* 0x000000ffff4c7224 */ /* 0x000fe200078e008a */
        /* <DEDUP_REMOVED lines=9> */
[-C--:B------:R-:W-:Y:S02]  /*2470*/  IMAD R2, R23, R96.reuse, RZ ;  /* 0x0000006017027224 */ /* 0x080fe400078e02ff */
[----:B------:R-:W-:Y:S02]  /*2480*/  IMAD.IADD R29, R29, 0x1, R3 ;  /* 0x000000011d1d7824 */ /* 0x000fe400078e0203 */
[C---:B------:R-:W-:Y:S02]  /*2490*/  IMAD R7, R106.reuse, R11, R7 ;  /* 0x0000000b6a077224 */ /* 0x040fe400078e0207 */
[----:B------:R-:W-:Y:S01]  /*24a0*/  IMAD.WIDE.U32 R30, R106, R96, R30 ;  /* 0x000000606a1e7225 */ /* 0x000fe200078e001e */
[----:B------:R-:W-:-:S03]  /*24b0*/  LEA.HI R95, R14, R14, RZ, 0x1 ;  /* 0x0000000e0e5f7211 */ /* 0x000fc600078f08ff */
[C---:B------:R-:W-:Y:S02]  /*24c0*/  IMAD R11, R22.reuse, R11, R2 ;  /* 0x0000000b160b7224 */ /* 0x040fe400078e0202 */
[----:B------:R-:W-:Y:S02]  /*24d0*/  IMAD R3, R27, R6, RZ ;  /* 0x000000061b037224 */ /* 0x000fe400078e02ff */
[----:B------:R-:W-:Y:S01]  /*24e0*/  IMAD.WIDE.U32 R28, R22, R96, R28 ;  /* 0x00000060161c7225 */ /* 0x000fe200078e001c */
[----:B------:R-:W-:Y:S02]  /*24f0*/  IADD3 R31, PT, PT, R31, R7, RZ ;  /* 0x000000071f1f7210 */ /* 0x000fe40007ffe0ff */
[----:B------:R-:W-:Y:S01]  /*2500*/  SHF.R.S32.HI R95, RZ, 0x1, R95 ;  /* 0x00000001ff5f7819 */ /* 0x000fe2000001145f */
[----:B------:R-:W-:Y:S02]  /*2510*/  IMAD R7, R25, R6, RZ ;  /* 0x0000000619077224 */ /* 0x000fe400078e02ff */
[----:B------:R-:W-:Y:S01]  /*2520*/  IMAD R2, R26, R0, R3 ;  /* 0x000000001a027224 */ /* 0x000fe200078e0203 */
[----:B------:R-:W-:Y:S01]  /*2530*/  IADD3 R3, P0, PT, -R68, R100, RZ ;  /* 0x0000006444037210 */ /* 0x000fe20007f1e1ff */
[----:B------:R-:W-:Y:S01]  /*2540*/  IMAD.IADD R29, R29, 0x1, R11 ;  /* 0x000000011d1d7824 */ /* 0x000fe200078e020b */
[----:B------:R-:W-:Y:S01]  /*2550*/  SHF.R.S32.HI R11, RZ, 0x1f, R68 ;  /* 0x0000001fff0b7819 */ /* 0x000fe20000011444 */
[----:B------:R-:W-:-:S02]  /*2560*/  IMAD R7, R24, R0, R7 ;  /* 0x0000000018077224 */ /* 0x000fc400078e0207 */
[----:B------:R-:W-:Y:S01]  /*2570*/  IMAD.WIDE.U32 R26, R6, R26, R30 ;  /* 0x0000001a061a7225 */ /* 0x000fe200078e001e */
[----:B------:R-:W-:-:S03]  /*2580*/  IADD3.X R11, PT, PT, RZ, ~R11, RZ, P0, !PT ;  /* 0x8000000bff0b7210 */ /* 0x000fc600007fe4ff */
[----:B------:R-:W-:-:S04]  /*2590*/  IMAD.WIDE.U32 R24, R6, R24, R28 ;  /* 0x0000001806187225 */ /* 0x000fc800078e001c */
[----:B------:R-:W-:Y:S01]  /*25a0*/  IMAD R0, R100, R95, R97 ;  /* 0x0000005f64007224 */ /* 0x000fe200078e0261 */
[----:B------:R-:W-:Y:S01]  /*25b0*/  IADD3 R27, PT, PT, R27, R2, RZ ;  /* 0x000000021b1b7210 */ /* 0x000fe20007ffe0ff */
[----:B------:R-:W-:Y:S02]  /*25c0*/  IMAD.IADD R25, R25, 0x1, R7 ;  /* 0x0000000119197824 */ /* 0x000fe400078e0207 */
        /* <DEDUP_REMOVED lines=18> */
[----:B------:R-:W-:Y:S02]  /*26f0*/  SHF.L.U32 R16, R3, 0x1, RZ ;  /* 0x0000000103107819 */ /* 0x000fe400000006ff */
[----:B------:R-:W-:Y:S02]  /*2700*/  LEA.HI.X R69, R26, R21, R69, 0x1, P1 ;  /* 0x000000151a457211 */ /* 0x000fe400008f0c45 */
[----:B------:R-:W-:Y:S02]  /*2710*/  SHF.L.U64.HI R75, R2, 0x1, R75 ;  /* 0x00000001024b7819 */ /* 0x000fe4000001024b */
[----:B------:R-:W-:Y:S02]  /*2720*/  IADD3 R72, P3, PT, R18, R74, RZ ;  /* 0x0000004a12487210 */ /* 0x000fe40007f7e0ff */
[----:B------:R-:W-:Y:S02]  /*2730*/  LEA.HI.X R15, R24, R17, R15, 0x1, P0 ;  /* 0x00000011180f7211 */ /* 0x000fe400000f0c0f */
[----:B------:R-:W-:-:S02]  /*2740*/  IADD3 R50, P1, PT, R18, R16, RZ ;  /* 0x0000001012327210 */ /* 0x000fc40007f3e0ff */
[C---:B------:R-:W-:Y:S02]  /*2750*/  IADD3 R74, P2, PT, R4.reuse, R74, RZ ;  /* 0x0000004a044a7210 */ /* 0x040fe40007f5e0ff */
[----:B------:R-:W-:Y:S02]  /*2760*/  SHF.L.U64.HI R0, R3, 0x1, R0 ;  /* 0x0000000103007819 */ /* 0x000fe40000010200 */
[----:B------:R-:W-:Y:S02]  /*2770*/  IADD3 R16, P0, PT, R4, R16, RZ ;  /* 0x0000001004107210 */ /* 0x000fe40007f1e0ff */
[----:B------:R-:W-:Y:S01]  /*2780*/  SHF.L.U32 R95, R95, 0x5, RZ ;  /* 0x000000055f5f7819 */ /* 0x000fe200000006ff */
[----:B------:R-:W-:Y:S01]  /*2790*/  IMAD.X R73, R19, 0x1, R75, P3 ;  /* 0x0000000113497824 */ /* 0x000fe200018e064b */
[C---:B------:R-:W-:Y:S01]  /*27a0*/  SHF.L.U64.HI R81, R22.reuse, 0x5, R23 ;  /* 0x0000000516517819 */ /* 0x040fe20000010217 */
[----:B------:R-:W-:Y:S01]  /*27b0*/  IMAD.X R75, R5, 0x1, R75, P2 ;  /* 0x00000001054b7824 */ /* 0x000fe200010e064b */
[----:B------:R-:W-:-:S02]  /*27c0*/  SHF.L.U32 R83, R22, 0x5, RZ ;  /* 0x0000000516537819 */ /* 0x000fc400000006ff */
[-C--:B------:R-:W-:Y:S02]  /*27d0*/  IADD3.X R51, PT, PT, R19, R0.reuse, RZ, P1, !PT ;  /* 0x0000000013337210 */ /* 0x080fe40000ffe4ff */
[----:B------:R-:W-:Y:S02]  /*27e0*/  IADD3.X R17, PT, PT, R5, R0, RZ, P0, !PT ;  /* 0x0000000005117210 */ /* 0x000fe400007fe4ff */
[----:B------:R-:W-:-:S07]  /*27f0*/  SHF.R.S32.HI R80, RZ, 0x1f, R95 ;  /* 0x0000001fff507819 */ /* 0x000fce000001145f */
.L_x_11343:
        /* <DEDUP_REMOVED lines=19> */
.L_x_11308:
[----:B------:R-:W-:Y:S05]  /*2930*/  BSYNC.RECONVERGENT B0 ;  /* 0x0000000000007941 */ /* 0x000fea0003800200 */
.L_x_11307:
        /* <DEDUP_REMOVED lines=15> */
.L_x_11310:
[----:B------:R-:W-:Y:S05]  /*2a30*/  BSYNC.RECONVERGENT B0 ;  /* 0x0000000000007941 */ /* 0x000fea0003800200 */
.L_x_11309:
        /* <DEDUP_REMOVED lines=26> */
.L_x_11314:
[----:B------:R-:W-:Y:S05]  /*2be0*/  BSYNC.RECONVERGENT B0 ;  /* 0x0000000000007941 */ /* 0x000fea0003800200 */
.L_x_11313:
        /* <DEDUP_REMOVED lines=17> */
.L_x_11312:
        /* <DEDUP_REMOVED lines=62> */
.L_x_11320:
[----:B------:R-:W-:Y:S05]  /*30e0*/  BSYNC.RECONVERGENT B0 ;  /* 0x0000000000007941 */ /* 0x000fea0003800200 */
.L_x_11319:
        /* <DEDUP_REMOVED lines=52> */
.L_x_11322:
[----:B------:R-:W-:Y:S05]  /*3430*/  BSYNC.RECONVERGENT B0 ;  /* 0x0000000000007941 */ /* 0x000fea0003800200 */
.L_x_11321:
        /* <DEDUP_REMOVED lines=51> */
.L_x_11318:
[----:B------:R-:W-:Y:S05]  /*3770*/  BSYNC.RECONVERGENT B1 ;  /* 0x0000000000017941 */ /* 0x000fea0003800200 */
.L_x_11317:
        /* <DEDUP_REMOVED lines=67> */
.L_x_11326:
[----:B------:R-:W-:Y:S05]  /*3bb0*/  BSYNC.RECONVERGENT B0 ;  /* 0x0000000000007941 */ /* 0x000fea0003800200 */
.L_x_11325:
        /* <DEDUP_REMOVED lines=52> */
.L_x_11328:
[----:B------:R-:W-:Y:S05]  /*3f00*/  BSYNC.RECONVERGENT B0 ;  /* 0x0000000000007941 */ /* 0x000fea0003800200 */
.L_x_11327:
        /* <DEDUP_REMOVED lines=51> */
.L_x_11324:
[----:B------:R-:W-:Y:S05]  /*4240*/  BSYNC.RECONVERGENT B1 ;  /* 0x0000000000017941 */ /* 0x000fea0003800200 */
.L_x_11323:
[----:B------:R-:W2:Y:S02]  /*4250*/  LD.E R3, desc[UR4][R84.64+0xd0] ;  /* 0x0000d00454037980 */ /* 0x000ea4000c101900 */
[----:B--2---:R-:W-:Y:S05]  /*4260*/  IMAD.U32 R3, R3, -0x20, RZ ;  /* 0xffffffe003037824 */ /* 0x004fea00078e00ff */
[C---:B------:R-:W-:Y:S02]  /*4270*/  LEA R16, P1, R3.reuse, R16, 0x1 ;  /* 0x0000001003107211 */ /* 0x040fe400078208ff */
[C---:B------:R-:W-:Y:S02]  /*4280*/  LEA R50, P0, R3.reuse, R50, 0x1 ;  /* 0x0000003203327211 */ /* 0x040fe400078008ff */
[C---:B------:R-:W-:Y:S02]  /*4290*/  LEA.HI.X.SX32 R17, R3.reuse, R17, 0x1, P1 ;  /* 0x0000001103117211 */ /* 0x040fe400008f0eff */
[----:B------:R-:W-:Y:S01]  /*42a0*/  LEA.HI.X.SX32 R51, R3, R51, 0x1, P0 ;  /* 0x0000003303337211 */ /* 0x000fe200000f0eff */
[----:B------:R-:W-:Y:S05]  /*42b0*/  BRA `(.L_x_11315) ;  /* 0x0000002400147947 */ /* 0x000fea0003800000 */
.L_x_11316:
        /* <DEDUP_REMOVED lines=99> */
.L_x_11332:
[----:B------:R-:W-:Y:S05]  /*48f0*/  BSYNC.RECONVERGENT B0 ;  /* 0x0000000000007941 */ /* 0x000fea0003800200 */
.L_x_11331:
        /* <DEDUP_REMOVED lines=93> */
.L_x_11334:
[----:B------:R-:W-:Y:S05]  /*4ed0*/  BSYNC.RECONVERGENT B0 ;  /* 0x0000000000007941 */ /* 0x000fea0003800200 */
.L_x_11333:
        /* <DEDUP_REMOVED lines=92> */
.L_x_11330:
[----:B------:R-:W-:Y:S05]  /*54a0*/  BSYNC.RECONVERGENT B1 ;  /* 0x0000000000017941 */ /* 0x000fea0003800200 */
.L_x_11329:
        /* <DEDUP_REMOVED lines=73> */
[C---:B------:R-:W-:Y:S01]  /*5940*/  LEA R114, P1, R135.reuse, R76, 0x1 ;  /* 0x0000004c87727211 */ /* 0x040fe200078208ff */
        /* <DEDUP_REMOVED lines=25> */
.L_x_11338:
[----:B------:R-:W-:Y:S05]  /*5ae0*/  BSYNC.RECONVERGENT B0 ;  /* 0x0000000000007941 */ /* 0x000fea0003800200 */
.L_x_11337:
        /* <DEDUP_REMOVED lines=94> */
.L_x_11340:
[----:B------:R-:W-:Y:S05]  /*60d0*/  BSYNC.RECONVERGENT B0 ;  /* 0x0000000000007941 */ /* 0x000fea0003800200 */
.L_x_11339:
        /* <DEDUP_REMOVED lines=92> */
.L_x_11336:
[----:B------:R-:W-:Y:S05]  /*66a0*/  BSYNC.RECONVERGENT B1 ;  /* 0x0000000000017941 */ /* 0x000fea0003800200 */
.L_x_11335:
[----:B------:R-:W3:Y:S02]  /*66b0*/  LD.E R3, desc[UR4][R84.64+0xd0] ;  /* 0x0000d00454037980 */ /* 0x000ee4000c101900 */
[----:B---3--:R-:W-:Y:S05]  /*66c0*/  IMAD.U32 R3, R3, -0x20, RZ ;  /* 0xffffffe003037824 */ /* 0x008fea00078e00ff */
[C---:B------:R-:W-:Y:S02]  /*66d0*/  LEA R74, P1, R3.reuse, R74, 0x1 ;  /* 0x0000004a034a7211 */ /* 0x040fe400078208ff */
[C---:B------:R-:W-:Y:S02]  /*66e0*/  LEA R72, P0, R3.reuse, R72, 0x1 ;  /* 0x0000004803487211 */ /* 0x040fe400078008ff */
[C---:B------:R-:W-:Y:S02]  /*66f0*/  LEA.HI.X.SX32 R75, R3.reuse, R75, 0x1, P1 ;  /* 0x0000004b034b7211 */ /* 0x040fe400008f0eff */
[----:B------:R-:W-:Y:S09]  /*6700*/  LEA.HI.X.SX32 R73, R3, R73, 0x1, P0 ;  /* 0x0000004903497211 */ /* 0x000ff200000f0eff */
.L_x_11315:
[----:B------:R-:W-:Y:S05]  /*6710*/  BSYNC.RECONVERGENT B2 ;  /* 0x0000000000027941 */ /* 0x000fea0003800200 */
.L_x_11311:
        /* <DEDUP_REMOVED lines=102> */
.L_x_11342:
[----:B------:R-:W-:Y:S05]  /*6d80*/  BSYNC.RECONVERGENT B0 ;  /* 0x0000000000007941 */ /* 0x000fea0003800200 */
.L_x_11341:
[----:B------:R-:W-:Y:S05]  /*6d90*/  @P2 BRA `(.L_x_11343) ;  /* 0xffffffb800982947 */ /* 0x000fea000383ffff */
.L_x_11306:
        /* <DEDUP_REMOVED lines=29> */
.L_x_11348:
[----:B------:R2:W-:Y:S02]  /*6f70*/  STS.128 [R91+0x2000], RZ ;  /* 0x002000ff5b007388 */ /* 0x0005e40000000c00 */
.L_x_11347:
[----:B------:R-:W-:Y:S05]  /*6f80*/  BSYNC.RECONVERGENT B0 ;  /* 0x0000000000007941 */ /* 0x000fea0003800200 */
.L_x_11346:
        /* <DEDUP_REMOVED lines=24> */
.L_x_11350:
[----:B------:R1:W-:Y:S01]  /*7110*/  STS.128 [R91+0x2800], RZ ;  /* 0x002800ff5b007388 */ /* 0x0003e20000000c00 */
[----:B------:R-:W-:Y:S05]  /*7120*/  BRA `(.L_x_11349) ;  /* 0x0000003800507947 */ /* 0x000fea0003800000 */
.L_x_11345:
        /* <DEDUP_REMOVED lines=84> */
.L_x_11357:
[----:B------:R-:W-:Y:S05]  /*7670*/  BSYNC.RECONVERGENT B0 ;  /* 0x0000000000007941 */ /* 0x000fea0003800200 */
.L_x_11356:
[----:B-----5:R-:W-:Y:S01]  /*7680*/  IMAD.MOV.U32 R6, RZ, RZ, R18 ;  /* 0x000000ffff067224 */ /* 0x020fe200078e0012 */
[----:B------:R-:W-:Y:S01]  /*7690*/  MOV R4, R16 ;  /* 0x0000001000047202 */ /* 0x000fe20000000f00 */
[----:B------:R-:W-:Y:S01]  /*76a0*/  IMAD.MOV.U32 R7, RZ, RZ, R19 ;  /* 0x000000ffff077224 */ /* 0x000fe200078e0013 */
[----:B------:R-:W-:Y:S02]  /*76b0*/  MOV R5, R17 ;  /* 0x0000001100057202 */ /* 0x000fe40000000f00 */
.L_x_11355:
[----:B------:R-:W-:Y:S05]  /*76c0*/  BSYNC.RECONVERGENT B1 ;  /* 0x0000000000017941 */ /* 0x000fea0003800200 */
.L_x_11354:
        /* <DEDUP_REMOVED lines=49> */
.L_x_11361:
[----:B------:R-:W-:Y:S05]  /*79e0*/  BSYNC.RECONVERGENT B0 ;  /* 0x0000000000007941 */ /* 0x000fea0003800200 */
.L_x_11360:
[----:B-----5:R1:W-:Y:S02]  /*79f0*/  STS.128 [R91+0x1000], R16 ;  /* 0x001000105b007388 */ /* 0x0203e40000000c00 */
.L_x_11359:
[----:B------:R-:W-:Y:S05]  /*7a00*/  BSYNC.RECONVERGENT B1 ;  /* 0x0000000000017941 */ /* 0x000fea0003800200 */
.L_x_11358:
        /* <DEDUP_REMOVED lines=47> */
.L_x_11363:
[----:B------:R-:W-:Y:S05]  /*7d00*/  BSYNC.RECONVERGENT B0 ;  /* 0x0000000000007941 */ /* 0x000fea0003800200 */
.L_x_11362:
[----:B-----5:R1:W-:Y:S02]  /*7d10*/  STS.128 [R91+0x2000], R16 ;  /* 0x002000105b007388 */ /* 0x0203e40000000c00 */
.L_x_11353:
[----:B------:R-:W-:Y:S05]  /*7d20*/  BSYNC.RECONVERGENT B2 ;  /* 0x0000000000027941 */ /* 0x000fea0003800200 */
.L_x_11352:
        /* <DEDUP_REMOVED lines=61> */
.L_x_11367:
[----:B------:R-:W-:Y:S05]  /*8100*/  BSYNC.RECONVERGENT B0 ;  /* 0x0000000000007941 */ /* 0x000fea0003800200 */
.L_x_11366:
[----:B-----5:R1:W-:Y:S02]  /*8110*/  STS.128 [R91+0x800], R16 ;  /* 0x000800105b007388 */ /* 0x0203e40000000c00 */
.L_x_11365:
[----:B------:R-:W-:Y:S05]  /*8120*/  BSYNC.RECONVERGENT B1 ;  /* 0x0000000000017941 */ /* 0x000fea0003800200 */
.L_x_11364:
        /* <DEDUP_REMOVED lines=56> */
.L_x_11371:
[----:B------:R-:W-:Y:S05]  /*84b0*/  BSYNC.RECONVERGENT B0 ;  /* 0x0000000000007941 */ /* 0x000fea0003800200 */
.L_x_11370:
[----:B-----5:R1:W-:Y:S02]  /*84c0*/  STS.128 [R91+0x1800], R16 ;  /* 0x001800105b007388 */ /* 0x0203e40000000c00 */
.L_x_11369:
[----:B------:R-:W-:Y:S05]  /*84d0*/  BSYNC.RECONVERGENT B1 ;  /* 0x0000000000017941 */ /* 0x000fea0003800200 */
.L_x_11368:
        /* <DEDUP_REMOVED lines=53> */
.L_x_11373:
[----:B------:R-:W-:Y:S05]  /*8830*/  BSYNC.RECONVERGENT B0 ;  /* 0x0000000000007941 */ /* 0x000fea0003800200 */
.L_x_11372:
[----:B-----5:R1:W-:Y:S01]  /*8840*/  STS.128 [R91+0x2800], R16 ;  /* 0x002800105b007388 */ /* 0x0203e20000000c00 */
[----:B------:R-:W-:Y:S05]  /*8850*/  BRA `(.L_x_11349) ;  /* 0x0000002000847947 */ /* 0x000fea0003800000 */
.L_x_11351:
[----:B------:R1:W5:Y:S01]  /*8860*/  LD.E R27, desc[UR4][R84.64+0xc0] ;  /* 0x0000c004541b7980 */ /* 0x000362000c101900 */
[----:B------:R-:W-:Y:S01]  /*8870*/  IMAD.IADD R99, R144, 0x1, -R99 ;  /* 0x0000000190637824 */ /* 0x000fe200078e0a63 */
[C---:B-----5:R-:W-:Y:S01]  /*8880*/  IADD3 R8, PT, PT, -R11.reuse, RZ, RZ ;  /* 0x000000ff0b087210 */ /* 0x060fe20007ffe1ff */
[----:B------:R-:W-:Y:S01]  /*8890*/  BSSY.RECONVERGENT B2, `(.L_x_11374) ;  /* 0x0000110000027945 */ /* 0x000fe20003800200 */
[----:B------:R-:W-:Y:S02]  /*88a0*/  IMAD.IADD R26, R11, 0x1, -R12 ;  /* 0x000000010b1a7824 */ /* 0x000fe400078e0a0c */
[----:B------:R-:W-:Y:S02]  /*88b0*/  ISETP.GE.AND P0, PT, R100, R99, PT ;  /* 0x000000636400720c */ /* 0x000fe40003f06270 */
[----:B------:R-:W-:-:S11]  /*88c0*/  SHF.R.S32.HI R24, RZ, 0x1f, R8 ;  /* 0x0000001fff187819 */ /* 0x000fd60000011408 */
        /* <DEDUP_REMOVED lines=87> */
.L_x_11379:
[----:B------:R-:W-:Y:S05]  /*8e40*/  BSYNC.RECONVERGENT B0 ;  /* 0x0000000000007941 */ /* 0x000fea0003800200 */
.L_x_11378:
[----:B-----5:R-:W-:Y:S01]  /*8e50*/  IMAD.MOV.U32 R6, RZ, RZ, R30 ;  /* 0x000000ffff067224 */ /* 0x020fe200078e001e */
[----:B------:R-:W-:Y:S01]  /*8e60*/  MOV R4, R28 ;  /* 0x0000001c00047202 */ /* 0x000fe20000000f00 */
[----:B------:R-:W-:Y:S01]  /*8e70*/  IMAD.MOV.U32 R7, RZ, RZ, R31 ;  /* 0x000000ffff077224 */ /* 0x000fe200078e001f */
[----:B------:R-:W-:Y:S02]  /*8e80*/  MOV R5, R29 ;  /* 0x0000001d00057202 */ /* 0x000fe40000000f00 */
.L_x_11377:
[----:B------:R-:W-:Y:S05]  /*8e90*/  BSYNC.RECONVERGENT B1 ;  /* 0x0000000000017941 */ /* 0x000fea0003800200 */
.L_x_11376:
        /* <DEDUP_REMOVED lines=86> */
.L_x_11383:
[----:B------:R-:W-:Y:S05]  /*9400*/  BSYNC.RECONVERGENT B0 ;  /* 0x0000000000007941 */ /* 0x000fea0003800200 */
.L_x_11382:
[----:B-----5:R1:W-:Y:S02]  /*9410*/  STS.128 [R91+0x1000], R28 ;  /* 0x0010001c5b007388 */ /* 0x0203e40000000c00 */
.L_x_11381:
[----:B------:R-:W-:Y:S05]  /*9420*/  BSYNC.RECONVERGENT B1 ;  /* 0x0000000000017941 */ /* 0x000fea0003800200 */
.L_x_11380:
        /* <DEDUP_REMOVED lines=84> */
.L_x_11385:
[----:B------:R-:W-:Y:S05]  /*9970*/  BSYNC.RECONVERGENT B0 ;  /* 0x0000000000007941 */ /* 0x000fea0003800200 */
.L_x_11384:
[----:B-----5:R1:W-:Y:S02]  /*9980*/  STS.128 [R91+0x2000], R28 ;  /* 0x0020001c5b007388 */ /* 0x0203e40000000c00 */
.L_x_11375:
[----:B------:R-:W-:Y:S05]  /*9990*/  BSYNC.RECONVERGENT B2 ;  /* 0x0000000000027941 */ /* 0x000fea0003800200 */
.L_x_11374:
        /* <DEDUP_REMOVED lines=91> */
.L_x_11389:
[----:B------:R-:W-:Y:S05]  /*9f50*/  BSYNC.RECONVERGENT B0 ;  /* 0x0000000000007941 */ /* 0x000fea0003800200 */
.L_x_11388:
[----:B-----5:R1:W-:Y:S02]  /*9f60*/  STS.128 [R91+0x800], R28 ;  /* 0x0008001c5b007388 */ /* 0x0203e40000000c00 */
.L_x_11387:
[----:B------:R-:W-:Y:S05]  /*9f70*/  BSYNC.RECONVERGENT B1 ;  /* 0x0000000000017941 */ /* 0x000fea0003800200 */
.L_x_11386:
        /* <DEDUP_REMOVED lines=86> */
.L_x_11393:
[----:B------:R-:W-:Y:S05]  /*a4e0*/  BSYNC.RECONVERGENT B0 ;  /* 0x0000000000007941 */ /* 0x000fea0003800200 */
.L_x_11392:
[----:B-----5:R1:W-:Y:S02]  /*a4f0*/  STS.128 [R91+0x1800], R28 ;  /* 0x0018001c5b007388 */ /* 0x0203e40000000c00 */
.L_x_11391:
[----:B------:R-:W-:Y:S05]  /*a500*/  BSYNC.RECONVERGENT B1 ;  /* 0x0000000000017941 */ /* 0x000fea0003800200 */
.L_x_11390:
        /* <DEDUP_REMOVED lines=84> */
.L_x_11395:
[----:B------:R-:W-:Y:S05]  /*aa50*/  BSYNC.RECONVERGENT B0 ;  /* 0x0000000000007941 */ /* 0x000fea0003800200 */
.L_x_11394:
[----:B-----5:R1:W-:Y:S02]  /*aa60*/  STS.128 [R91+0x2800], R28 ;  /* 0x0028001c5b007388 */ /* 0x0203e40000000c00 */
.L_x_11349:
[----:B------:R-:W-:Y:S05]  /*aa70*/  BSYNC.RECONVERGENT B3 ;  /* 0x0000000000037941 */ /* 0x000fea0003800200 */
.L_x_11344:
[----:B---3--:R-:W-:Y:S01]  /*aa80*/  IADD3 R5, PT, PT, R63, -R61, RZ ;  /* 0x8000003d3f057210 */ /* 0x008fe20007ffe0ff */
[----:B------:R-:W-:Y:S03]  /*aa90*/  BSSY.RECONVERGENT B0, `(.L_x_11396) ;  /* 0x0000019000007945 */ /* 0x000fe60003800200 */
        /* <DEDUP_REMOVED lines=23> */
.L_x_11398:
[----:B------:R3:W-:Y:S02]  /*ac10*/  STS.128 [R91+0x5000], RZ ;  /* 0x005000ff5b007388 */ /* 0x0007e40000000c00 */
.L_x_11397:
[----:B------:R-:W-:Y:S05]  /*ac20*/  BSYNC.RECONVERGENT B0 ;  /* 0x0000000000007941 */ /* 0x000fea0003800200 */
.L_x_11396:
[----:B------:R-:W-:Y:S01]  /*ac30*/  ISETP.GE.AND P0, PT, R34, R5, PT ;  /* 0x000000052200720c */ /* 0x000fe20003f06270 */
[----:B------:R-:W-:-:S12]  /*ac40*/  BSSY.RECONVERGENT B0, `(.L_x_11399) ;  /* 0x0000016000007945 */ /* 0x000fd80003800200 */
[----:B------:R-:W-:Y:S05]  /*ac50*/  @P0 BRA `(.L_x_11400) ;  /* 0x0000000000500947 */ /* 0x000fea0003800000 */
[-C--:B-----5:R-:W-:Y:S02]  /*ac60*/  ISETP.GE.AND P2, PT, R12, R145.reuse, PT ;  /* 0x000000910c00720c */ /* 0x0a0fe40003f46270 */
        /* <DEDUP_REMOVED lines=19> */
.L_x_11400:
[----:B------:R-:W-:Y:S05]  /*ada0*/  BSYNC.RECONVERGENT B0 ;  /* 0x0000000000007941 */ /* 0x000fea0003800200 */
.L_x_11399:
[----:B-1--4-:R-:W4:Y:S04]  /*adb0*/  LD.E.64 R2, desc[UR4][R84.64+0x1c0] ;  /* 0x0001c00454027980 */ /* 0x012f28000c101b00 */
[----:B------:R-:W2:Y:S01]  /*adc0*/  LD.E.64 R6, desc[UR4][R84.64+0x1b8] ;  /* 0x0001b80454067980 */ /* 0x000ea2000c101b00 */
[----:B------:R-:W-:-:S03]  /*add0*/  MOV R104, R146 ;  /* 0x0000009200687202 */ /* 0x000fc60000000f00 */
[----:B------:R-:W3:Y:S04]  /*ade0*/  LD.E R0, desc[UR4][R84.64+0xd8] ;  /* 0x0000d80454007980 */ /* 0x000ee8000c101900 */
[----:B------:R-:W0:Y:S04]  /*adf0*/  LDGDEPBAR ;  /* 0x00000000000079af */ /* 0x000e280000000000 */
[----:B------:R1:W5:Y:S02]  /*ae00*/  LD.E R86, desc[UR4][R84.64+0x184] ;  /* 0x0001840454567980 */ /* 0x000364000c101900 */
[----:B----45:R-:W-:-:S04]  /*ae10*/  IMAD.WIDE.U32 R14, R147, R2, R104 ;  /* 0x00000002930e7225 */ /* 0x030fc800078e0068 */
[----:B------:R-:W-:Y:S01]  /*ae20*/  IMAD R2, R3, R147, RZ ;  /* 0x0000009303027224 */ /* 0x000fe200078e02ff */
[----:B--2---:R-:W-:Y:S01]  /*ae30*/  LEA R16, P0, R14, R6, 0x2 ;  /* 0x000000060e107211 */ /* 0x004fe200078010ff */
[----:B------:R1:W5:Y:S03]  /*ae40*/  LD.E R3, desc[UR4][R84.64+0x188] ;  /* 0x0001880454037980 */ /* 0x000366000c101900 */
        /* <DEDUP_REMOVED lines=30> */
.L_x_11403:
[----:B------:R3:W-:Y:S01]  /*b030*/  STS.128 [R91+0x8000], RZ ;  /* 0x008000ff5b007388 */ /* 0x0007e20000000c00 */
[----:B------:R-:W-:Y:S05]  /*b040*/  BRA `(.L_x_11404) ;  /* 0x00000000000c7947 */ /* 0x000fea0003800000 */
.L_x_11402:
[----:B------:R1:W-:Y:S04]  /*b050*/  STS.128 [R91+0x6000], RZ ;  /* 0x006000ff5b007388 */ /* 0x0003e80000000c00 */
[----:B------:R1:W-:Y:S04]  /*b060*/  STS.128 [R91+0x7000], RZ ;  /* 0x007000ff5b007388 */ /* 0x0003e80000000c00 */
[----:B------:R1:W-:Y:S02]  /*b070*/  STS.128 [R91+0x8000], RZ ;  /* 0x008000ff5b007388 */ /* 0x0003e40000000c00 */
.L_x_11404:
[----:B------:R-:W-:Y:S05]  /*b080*/  BSYNC.RECONVERGENT B0 ;  /* 0x0000000000007941 */ /* 0x000fea0003800200 */
.L_x_11401:
        /* <DEDUP_REMOVED lines=27> */
.L_x_11407:
[----:B------:R1:W-:Y:S02]  /*b240*/  STS.128 [R91+0x8800], RZ ;  /* 0x008800ff5b007388 */ /* 0x0003e40000000c00 */
.L_x_11406:
[----:B------:R-:W-:Y:S05]  /*b250*/  BSYNC.RECONVERGENT B0 ;  /* 0x0000000000007941 */ /* 0x000fea0003800200 */
.L_x_11405:
[C---:B------:R-:W-:Y:S01]  /*b260*/  IMAD.SHL.U32 R14, R60.reuse, 0x20, RZ ;  /* 0x000000203c0e7824 */ /* 0x040fe200078e00ff */
[----:B------:R-:W-:Y:S01]  /*b270*/  SHF.R.U32.HI R128, RZ, 0x1, R60 ;  /* 0x00000001ff807819 */ /* 0x000fe2000001163c */
[----:B-1----:R-:W-:Y:S01]  /*b280*/  IMAD.SHL.U32 R7, R60, 0x10, RZ ;  /* 0x000000103c077824 */ /* 0x002fe200078e00ff */
[----:B------:R-:W0:Y:S01]  /*b290*/  LDGDEPBAR ;  /* 0x00000000000079af */ /* 0x000e220000000000 */
[----:B------:R-:W-:Y:S01]  /*b2a0*/  IMAD.MOV.U32 R8, RZ, RZ, 0x20 ;  /* 0x00000020ff087424 */ /* 0x000fe200078e00ff */
[----:B------:R-:W-:Y:S01]  /*b2b0*/  LOP3.LUT R15, R128, 0x8, RZ, 0xc0, !PT ;  /* 0x00000008800f7812 */ /* 0x000fe200078ec0ff */
[----:B------:R-:W-:Y:S01]  /*b2c0*/  BSSY.RECONVERGENT B1, `(.L_x_11408) ;  /* 0x00000e0000017945 */ /* 0x000fe20003800200 */
[----:B------:R-:W-:Y:S02]  /*b2d0*/  LOP3.LUT R5, R14, 0xc0, RZ, 0xc0, !PT ;  /* 0x000000c00e057812 */ /* 0x000fe400078ec0ff */
        /* <DEDUP_REMOVED lines=11> */
[----:B-----5:R-:W-:Y:S01]  /*b390*/  IADD3 R152, PT, PT, R3, R63, -R144 ;  /* 0x0000003f03987210 */ /* 0x020fe20007ffe890 */
[--C-:B------:R-:W-:Y:S01]  /*b3a0*/  IMAD R126, R11, 0x2, R62.reuse ;  /* 0x000000020b7e7824 */ /* 0x100fe200078e023e */
[----:B------:R-:W-:Y:S01]  /*b3b0*/  LOP3.LUT P0, R11, R60, 0x4, RZ, 0xc0, !PT ;  /* 0x000000043c0b7812 */ /* 0x000fe2000780c0ff */
[----:B------:R-:W-:Y:S01]  /*b3c0*/  IMAD R125, R5, 0x2, R62 ;  /* 0x00000002057d7824 */ /* 0x000fe200078e023e */
[----:B------:R-:W-:-:S02]  /*b3d0*/  IADD3 R86, PT, PT, R63, -R144, -R86 ;  /* 0x800000903f567210 */ /* 0x000fc40007ffe856 */
[----:B------:R-:W-:Y:S01]  /*b3e0*/  LDSM.16.M88.4 R92, [R126] ;  /* 0x000000007e5c783b */ /* 0x000fe20000000200 */
[----:B------:R-:W-:Y:S02]  /*b3f0*/  SEL R15, R8, 0xffffffe0, !P0 ;  /* 0xffffffe0080f7807 */ /* 0x000fe40004000000 */
[----:B------:R-:W-:Y:S01]  /*b400*/  ISETP.GT.AND P0, PT, R90, R137, PT ;  /* 0x000000895a00720c */ /* 0x000fe20003f04270 */
[----:B------:R-:W1:Y:S02]  /*b410*/  LDSM.16.M88.4 R52, [R125+0x3000] ;  /* 0x003000007d34783b */ /* 0x000e640000000200 */
[--C-:B------:R-:W-:Y:S02]  /*b420*/  IMAD.IADD R101, R126, 0x1, R15.reuse ;  /* 0x000000017e657824 */ /* 0x100fe400078e020f */
[----:B------:R-:W2:Y:S01]  /*b430*/  LDSM.16.M88.4 R44, [R125+0x3400] ;  /* 0x003400007d2c783b */ /* 0x000ea20000000200 */
[----:B------:R-:W-:-:S03]  /*b440*/  IMAD.IADD R0, R125, 0x1, R15 ;  /* 0x000000017d007824 */ /* 0x000fc600078e020f */
        /* <DEDUP_REMOVED lines=14> */
[C---:B--2---:R-:W-:Y:S03]  /*b530*/  HMMA.16816.F32 R48, R92.reuse, R44, RZ ;  /* 0x0000002c5c30723c */ /* 0x044fe600000018ff */
[----:B------:R-:W-:Y:S05]  /*b540*/  LDSM.16.M88.4 R76, [R125+0x5000] ;  /* 0x005000007d4c783b */ /* 0x000fea0000000200 */
[C---:B------:R-:W-:Y:S08]  /*b550*/  HMMA.16816.F32 R44, R92.reuse, R46, RZ ;  /* 0x0000002e5c2c723c */ /* 0x040ff000000018ff */
[C---:B---3--:R-:W-:Y:S08]  /*b560*/  HMMA.16816.F32 R40, R92.reuse, R36, RZ ;  /* 0x000000245c28723c */ /* 0x048ff000000018ff */
[C---:B------:R-:W-:Y:S08]  /*b570*/  HMMA.16816.F32 R36, R92.reuse, R38, RZ ;  /* 0x000000265c24723c */ /* 0x040ff000000018ff */
[C---:B----4-:R-:W-:Y:S08]  /*b580*/  HMMA.16816.F32 R32, R92.reuse, R68, RZ ;  /* 0x000000445c20723c */ /* 0x050ff000000018ff */
        /* <DEDUP_REMOVED lines=30> */
[----:B------:R-:W-:Y:S07]  /*b770*/  LDSM.16.M88.4 R20, [R0+0x5800] ;  /* 0x005800000014783b */ /* 0x000fee0000000200 */
[C---:B------:R-:W-:Y:S08]  /*b780*/  HMMA.16816.F32 R48, R96.reuse, R16, R48 ;  /* 0x000000106030723c */ /* 0x040ff00000001830 */
[C---:B------:R-:W-:Y:S01]  /*b790*/  HMMA.16816.F32 R44, R96.reuse, R18, R44 ;  /* 0x00000012602c723c */ /* 0x040fe2000000182c */
[----:B------:R4:W-:Y:S07]  /*b7a0*/  LDSM.16.M88.4 R16, [R0+0x5c00] ;  /* 0x005c00000010783b */ /* 0x0009ee0000000200 */
[C---:B------:R-:W-:Y:S08]  /*b7b0*/  HMMA.16816.F32 R40, R96.reuse, R4, R40 ;  /* 0x000000046028723c */ /* 0x040ff00000001828 */
[----:B------:R-:W-:Y:S01]  /*b7c0*/  HMMA.16816.F32 R36, R96, R6, R36 ;  /* 0x000000066024723c */ /* 0x000fe20000001824 */
[----:B------:R-:W3:Y:S01]  /*b7d0*/  LDSM.16.M88.4 R4, [R101+0x2000] ;  /* 0x002000006504783b */ /* 0x000ee20000000200 */
[----:B------:R-:W-:-:S06]  /*b7e0*/  DEPBAR.LE SB0, 0x0 ;  /* 0x000080000000791a */ /* 0x000fcc0000000000 */
[----:B------:R-:W-:Y:S05]  /*b7f0*/  HMMA.16816.F32 R32, R96, R104, R32 ;  /* 0x000000686020723c */ /* 0x000fea0000001820 */
[----:B----4-:R-:W-:-:S04]  /*b800*/  LOP3.LUT R0, R128, 0x1f0, RZ, 0xc0, !PT ;  /* 0x000001f080007812 */ /* 0x010fc800078ec0ff */
[----:B------:R-:W-:Y:S01]  /*b810*/  LOP3.LUT R100, R0, 0x7, R100, 0xf8, !PT ;  /* 0x0000000700647812 */ /* 0x000fe200078ef864 */
[----:B------:R-:W-:Y:S04]  /*b820*/  HMMA.16816.F32 R92, R96, R106, R92 ;  /* 0x0000006a605c723c */ /* 0x000fe8000000185c */
[----:B------:R-:W-:-:S04]  /*b830*/  IMAD R153, R143, 0x40, R100 ;  /* 0x000000408f997824 */ /* 0x000fc800078e0264 */
[C---:B------:R-:W-:Y:S01]  /*b840*/  IMAD.IADD R152, R153.reuse, 0x1, R152 ;  /* 0x0000000199987824 */ /* 0x040fe200078e0298 */
[C---:B------:R-:W-:Y:S05]  /*b850*/  HMMA.16816.F32 R56, R80.reuse, R76, R56 ;  /* 0x0000004c5038723c */ /* 0x040fea0000001838 */
[----:B------:R-:W-:Y:S01]  /*b860*/  IMAD.IADD R153, R153, 0x1, R86 ;  /* 0x0000000199997824 */ /* 0x000fe200078e0256 */
[C-C-:B------:R-:W-:Y:S02]  /*b870*/  VIADDMNMX R154, R152.reuse, 0x1, R63.reuse, PT ;  /* 0x00000001989a7846 */ /* 0x140fe4000380013f */
[----:B------:R-:W-:Y:S02]  /*b880*/  VIADDMNMX R152, R152, 0x9, R63, PT ;  /* 0x0000000998987846 */ /* 0x000fe4000380013f */
[----:B------:R-:W-:Y:S01]  /*b890*/  VIMNMX R155, PT, PT, RZ, R153, !PT ;  /* 0x00000099ff9b7248 */ /* 0x000fe20007fe0100 */
[----:B------:R-:W-:Y:S03]  /*b8a0*/  HMMA.16816.F32 R52, R80, R78, R52 ;  /* 0x0000004e5034723c */ /* 0x000fe60000001834 */
[----:B------:R-:W-:-:S05]  /*b8b0*/  VIADDMNMX R153, R153, 0x8, RZ, !PT ;  /* 0x0000000899997846 */ /* 0x000fca00078001ff */
[C---:B-1----:R-:W-:Y:S08]  /*b8c0*/  HMMA.16816.F32 R48, R80.reuse, R72, R48 ;  /* 0x000000485030723c */ /* 0x042ff00000001830 */
[C---:B------:R-:W-:Y:S08]  /*b8d0*/  HMMA.16816.F32 R44, R80.reuse, R74, R44 ;  /* 0x0000004a502c723c */ /* 0x040ff0000000182c */
[C---:B--2---:R-:W-:Y:S08]  /*b8e0*/  HMMA.16816.F32 R40, R80.reuse, R68, R40 ;  /* 0x000000445028723c */ /* 0x044ff00000001828 */
[C---:B------:R-:W-:Y:S08]  /*b8f0*/  HMMA.16816.F32 R36, R80.reuse, R70, R36 ;  /* 0x000000465024723c */ /* 0x040ff00000001824 */
[C---:B---3--:R-:W-:Y:S08]  /*b900*/  HMMA.16816.F32 R32, R80.reuse, R64, R32 ;  /* 0x000000405020723c */ /* 0x048ff00000001820 */
        /* <DEDUP_REMOVED lines=24> */
.L_x_11411:
        /* <DEDUP_REMOVED lines=60> */
.L_x_11412:
[----:B------:R-:W-:Y:S05]  /*be50*/  BSYNC.RECONVERGENT B0 ;  /* 0x0000000000007941 */ /* 0x000fea0003800200 */
.L_x_11410:
        /* <DEDUP_REMOVED lines=38> */
.L_x_11409:
[----:B------:R-:W-:Y:S05]  /*c0c0*/  BSYNC.RECONVERGENT B1 ;  /* 0x0000000000017941 */ /* 0x000fea0003800200 */
.L_x_11408:
[----:B------:R-:W2:Y:S01]  /*c0d0*/  LD.E R111, desc[UR4][R84.64+0xdc] ;  /* 0x0000dc04546f7980 */ /* 0x000ea2000c101900 */
[----:B------:R-:W-:Y:S02]  /*c0e0*/  IMAD.SHL.U32 R124, R60, 0x2, RZ ;  /* 0x000000023c7c7824 */ /* 0x000fe400078e00ff */
[----:B-1----:R-:W-:-:S03]  /*c0f0*/  IMAD.IADD R5, R89, 0x1, R100 ;  /* 0x0000000159057824 */ /* 0x002fc600078e0264 */
[----:B------:R-:W-:Y:S01]  /*c100*/  LOP3.LUT R124, R124, 0x6, RZ, 0xc0, !PT ;  /* 0x000000067c7c7812 */ /* 0x000fe200078ec0ff */
[----:B------:R-:W-:-:S03]  /*c110*/  VIADD R3, R5, 0x8 ;  /* 0x0000000805037836 */ /* 0x000fc60000000000 */
[----:B------:R-:W-:-:S05]  /*c120*/  LOP3.LUT R61, R61, R124, RZ, 0xfc, !PT ;  /* 0x0000007c3d3d7212 */ /* 0x000fca00078efcff */
[C---:B------:R-:W-:Y:S02]  /*c130*/  IMAD.IADD R70, R61.reuse, 0x1, R144 ;  /* 0x000000013d467824 */ /* 0x040fe400078e0290 */
[----:B------:R-:W-:Y:S02]  /*c140*/  VIADD R71, R61, 0x1 ;  /* 0x000000013d477836 */ /* 0x000fe40000000000 */
[C-C-:B------:R-:W-:Y:S01]  /*c150*/  IMAD.IADD R69, R5.reuse, 0x1, -R70.reuse ;  /* 0x0000000105457824 */ /* 0x140fe200078e0a46 */
[--C-:B------:R-:W-:Y:S01]  /*c160*/  IADD3 R72, PT, PT, R5, -0x1, -R70.reuse ;  /* 0xffffffff05487810 */ /* 0x100fe20007ffe846 */
[C-C-:B------:R-:W-:Y:S01]  /*c170*/  IMAD.IADD R18, R3.reuse, 0x1, -R70.reuse ;  /* 0x0000000103127824 */ /* 0x140fe200078e0a46 */
[----:B------:R-:W-:Y:S02]  /*c180*/  IADD3 R7, PT, PT, R3, -0x1, -R70 ;  /* 0xffffffff03077810 */ /* 0x000fe40007ffe846 */
[----:B------:R-:W-:Y:S02]  /*c190*/  IABS R72, R72 ;  /* 0x0000004800487213 */ /* 0x000fe40000000000 */
[----:B------:R-:W-:-:S02]  /*c1a0*/  IABS R7, R7 ;  /* 0x0000000700077213 */ /* 0x000fc40000000000 */
        /* <DEDUP_REMOVED lines=13> */
[----:B------:R-:W-:Y:S02]  /*c280*/  I2FP.F32.S32 R72, R72 ;  /* 0x0000004800487245 */ /* 0x000fe40000201400 */
[C-C-:B------:R-:W-:Y:S02]  /*c290*/  IADD3 R24, PT, PT, R3.reuse, -0x9, -R70.reuse ;  /* 0xfffffff703187810 */ /* 0x140fe40007ffe846 */
[C-C-:B------:R-:W-:Y:S01]  /*c2a0*/  IADD3 R5, PT, PT, R3.reuse, -0x10, -R70.reuse ;  /* 0xfffffff003057810 */ /* 0x140fe20007ffe846 */
[----:B------:R-:W-:Y:S01]  /*c2b0*/  FFMA.FTZ R57, -R156, R72, R57 ;  /* 0x000000489c397223 */ /* 0x000fe20000010139 */
        /* <DEDUP_REMOVED lines=12> */
[----:B------:R-:W-:Y:S02]  /*c380*/  I2FP.F32.S32 R7, R7 ;  /* 0x0000000700077245 */ /* 0x000fe40000201400 */
[C---:B------:R-:W-:Y:S02]  /*c390*/  ISETP.GE.AND P5, PT, R71.reuse, R155, PT ;  /* 0x0000009b4700720c */ /* 0x040fe40003fa6270 */
[----:B------:R-:W-:Y:S01]  /*c3a0*/  IABS R70, R70 ;  /* 0x0000004600467213 */ /* 0x000fe20000000000 */
[----:B------:R-:W-:Y:S01]  /*c3b0*/  FFMA.FTZ R59, -R156, R7, R59 ;  /* 0x000000079c3b7223 */ /* 0x000fe2000001013b */
[----:B------:R-:W-:-:S02]  /*c3c0*/  ISETP.GE.AND P6, PT, R71, R153, PT ;  /* 0x000000994700720c */ /* 0x000fc40003fc6270 */
[----:B------:R-:W-:Y:S02]  /*c3d0*/  ISETP.GE.AND P2, PT, R71, R154, PT ;  /* 0x0000009a4700720c */ /* 0x000fe40003f46270 */
[----:B------:R-:W-:Y:S02]  /*c3e0*/  FSEL R57, R57, -INF , P5 ;  /* 0xff80000039397808 */ /* 0x000fe40002800000 */
[----:B------:R-:W-:Y:S02]  /*c3f0*/  IABS R69, R69 ;  /* 0x0000004500457213 */ /* 0x000fe40000000000 */
[----:B------:R-:W-:Y:S02]  /*c400*/  IABS R31, R31 ;  /* 0x0000001f001f7213 */ /* 0x000fe40000000000 */
[----:B------:R-:W-:Y:S01]  /*c410*/  ISETP.GE.AND P1, PT, R71, R152, PT ;  /* 0x000000984700720c */ /* 0x000fe20003f26270 */
[C---:B------:R-:W-:Y:S01]  /*c420*/  VIADD R71, R61.reuse, 0x8 ;  /* 0x000000083d477836 */ /* 0x040fe20000000000 */
[----:B------:R-:W-:Y:S01]  /*c430*/  I2FP.F32.S32 R73, R70 ;  /* 0x0000004600497245 */ /* 0x000fe20000201400 */
[----:B------:R-:W-:Y:S01]  /*c440*/  VIADD R70, R61, 0x9 ;  /* 0x000000093d467836 */ /* 0x000fe20000000000 */
[----:B------:R-:W-:-:S02]  /*c450*/  FSEL R59, R59, -INF , P6 ;  /* 0xff8000003b3b7808 */ /* 0x000fc40003000000 */
[----:B------:R-:W-:Y:S01]  /*c460*/  IABS R24, R24 ;  /* 0x0000001800187213 */ /* 0x000fe20000000000 */
[----:B------:R-:W-:Y:S01]  /*c470*/  FFMA.FTZ R52, -R156, R73, R52 ;  /* 0x000000499c347223 */ /* 0x000fe20000010134 */
[----:B------:R-:W-:Y:S01]  /*c480*/  FSEL R7, R57, -INF , !P2 ;  /* 0xff80000039077808 */ /* 0x000fe20005000000 */
[----:B------:R-:W-:Y:S01]  /*c490*/  IMAD.MOV.U32 R57, RZ, RZ, R69 ;  /* 0x000000ffff397224 */ /* 0x000fe200078e0045 */
[----:B------:R-:W-:Y:S01]  /*c4a0*/  ISETP.GE.AND P4, PT, R71, R155, PT ;  /* 0x0000009b4700720c */ /* 0x000fe20003f86270 */
[----:B------:R-:W-:Y:S01]  /*c4b0*/  IMAD.MOV.U32 R69, RZ, RZ, R31 ;  /* 0x000000ffff457224 */ /* 0x000fe200078e001f */
[----:B------:R-:W-:Y:S01]  /*c4c0*/  FSEL R31, R59, -INF , !P1 ;  /* 0xff8000003b1f7808 */ /* 0x000fe20004800000 */
[----:B------:R-:W-:Y:S01]  /*c4d0*/  IMAD.MOV.U32 R59, RZ, RZ, R24 ;  /* 0x000000ffff3b7224 */ /* 0x000fe200078e0018 */
[----:B------:R-:W-:Y:S02]  /*c4e0*/  FSEL R24, R52, -INF , P4 ;  /* 0xff80000034187808 */ /* 0x000fe40002000000 */
[----:B------:R-:W-:-:S02]  /*c4f0*/  I2FP.F32.S32 R57, R57 ;  /* 0x0000003900397245 */ /* 0x000fc40000201400 */
        /* <DEDUP_REMOVED lines=8> */
[----:B------:R-:W-:Y:S02]  /*c580*/  ISETP.GE.AND P1, PT, R70, R153, PT ;  /* 0x000000994600720c */ /* 0x000fe40003f26270 */
[----:B------:R-:W-:-:S02]  /*c590*/  I2FP.F32.S32 R55, R68 ;  /* 0x0000004400377245 */ /* 0x000fc40000201400 */
[----:B------:R-:W-:Y:S02]  /*c5a0*/  I2FP.F32.S32 R69, R5 ;  /* 0x0000000500457245 */ /* 0x000fe40000201400 */
[----:B------:R-:W-:Y:S02]  /*c5b0*/  ISETP.GE.AND P0, PT, R71, R153, PT ;  /* 0x000000994700720c */ /* 0x000fe40003f06270 */
[C---:B------:R-:W-:Y:S02]  /*c5c0*/  ISETP.GE.AND P2, PT, R70.reuse, R155, PT ;  /* 0x0000009b4600720c */ /* 0x040fe40003f46270 */
[----:B------:R-:W-:Y:S02]  /*c5d0*/  IABS R67, R67 ;  /* 0x0000004300437213 */ /* 0x000fe40000000000 */
[----:B------:R-:W-:Y:S02]  /*c5e0*/  ISETP.GE.AND P4, PT, R70, R152, PT ;  /* 0x000000984600720c */ /* 0x000fe40003f86270 */
[----:B------:R-:W-:-:S02]  /*c5f0*/  FSEL R52, R52, -INF , P1 ;  /* 0xff80000034347808 */ /* 0x000fc40000800000 */
[----:B------:R-:W-:Y:S01]  /*c600*/  IABS R17, R17 ;  /* 0x0000001100117213 */ /* 0x000fe20000000000 */
[----:B------:R-:W-:Y:S01]  /*c610*/  FFMA.FTZ R48, -R156, R55, R48 ;  /* 0x000000379c307223 */ /* 0x000fe20000010130 */
[----:B------:R-:W-:Y:S01]  /*c620*/  ISETP.GE.AND P6, PT, R70, R154, PT ;  /* 0x0000009a4600720c */ /* 0x000fe20003fc6270 */
[----:B------:R-:W-:Y:S01]  /*c630*/  FFMA.FTZ R50, -R156, R69, R50 ;  /* 0x000000459c327223 */ /* 0x000fe20000010132 */
[----:B------:R-:W-:Y:S01]  /*c640*/  FSEL R53, R54, -INF , P0 ;  /* 0xff80000036357808 */ /* 0x000fe20000000000 */
[----:B------:R-:W-:Y:S01]  /*c650*/  VIADD R54, R61, 0x11 ;  /* 0x000000113d367836 */ /* 0x000fe20000000000 */
[----:B------:R-:W-:Y:S02]  /*c660*/  FSEL R72, R72, -INF , P2 ;  /* 0xff80000048487808 */ /* 0x000fe40001000000 */
[----:B------:R-:W-:Y:S02]  /*c670*/  I2FP.F32.S32 R67, R67 ;  /* 0x0000004300437245 */ /* 0x000fe40000201400 */
[----:B------:R-:W-:-:S02]  /*c680*/  ISETP.GE.AND P2, PT, R59, R153, PT ;  /* 0x000000993b00720c */ /* 0x000fc40003f46270 */
[----:B------:R-:W-:Y:S02]  /*c690*/  FSEL R55, R52, -INF , !P4 ;  /* 0xff80000034377808 */ /* 0x000fe40006000000 */
[----:B------:R-:W-:Y:S01]  /*c6a0*/  I2FP.F32.S32 R52, R17 ;  /* 0x0000001100347245 */ /* 0x000fe20000201400 */
[----:B------:R-:W-:Y:S01]  /*c6b0*/  FFMA.FTZ R49, -R156, R67, R49 ;  /* 0x000000439c317223 */ /* 0x000fe20000010131 */
[----:B------:R-:W-:Y:S02]  /*c6c0*/  FSEL R5, R72, -INF , !P6 ;  /* 0xff80000048057808 */ /* 0x000fe40007000000 */
[----:B------:R-:W-:Y:S02]  /*c6d0*/  ISETP.GE.AND P6, PT, R59, R152, PT ;  /* 0x000000983b00720c */ /* 0x000fe40003fc6270 */
[----:B------:R-:W-:Y:S01]  /*c6e0*/  FSEL R50, R50, -INF , P2 ;  /* 0xff80000032327808 */ /* 0x000fe20001000000 */
[----:B------:R-:W-:Y:S01]  /*c6f0*/  FFMA.FTZ R51, -R156, R52, R51 ;  /* 0x000000349c337223 */ /* 0x000fe20000010133 */
[----:B------:R-:W-:-:S02]  /*c700*/  ISETP.GE.AND P5, PT, R71, R152, PT ;  /* 0x000000984700720c */ /* 0x000fc40003fa6270 */
[-C--:B------:R-:W-:Y:S02]  /*c710*/  ISETP.GE.AND P1, PT, R54, R155.reuse, PT ;  /* 0x0000009b3600720c */ /* 0x080fe40003f26270 */
[----:B------:R-:W-:Y:S02]  /*c720*/  ISETP.GE.AND P0, PT, R59, R155, PT ;  /* 0x0000009b3b00720c */ /* 0x000fe40003f06270 */
[----:B------:R-:W-:Y:S02]  /*c730*/  IABS R27, R27 ;  /* 0x0000001b001b7213 */ /* 0x000fe40000000000 */
[----:B------:R-:W-:Y:S02]  /*c740*/  IABS R52, R23 ;  /* 0x0000001700347213 */ /* 0x000fe40000000000 */
[----:B------:R-:W-:Y:S02]  /*c750*/  FSEL R23, R50, -INF , !P6 ;  /* 0xff80000032177808 */ /* 0x000fe40007000000 */
[----:B------:R-:W-:-:S02]  /*c760*/  FSEL R53, R53, -INF , !P5 ;  /* 0xff80000035357808 */ /* 0x000fc40006800000 */
[----:B------:R-:W-:Y:S02]  /*c770*/  FSEL R50, R49, -INF , P1 ;  /* 0xff80000031327808 */ /* 0x000fe40000800000 */
[-C--:B------:R-:W-:Y:S02]  /*c780*/  ISETP.GE.AND P5, PT, R59, R154.reuse, PT ;  /* 0x0000009a3b00720c */ /* 0x080fe40003fa6270 */
[----:B------:R-:W-:Y:S02]  /*c790*/  FSEL R48, R48, -INF , P0 ;  /* 0xff80000030307808 */ /* 0x000fe40000000000 */
[----:B------:R-:W-:Y:S02]  /*c7a0*/  I2FP.F32.S32 R49, R27 ;  /* 0x0000001b00317245 */ /* 0x000fe40000201400 */
[----:B------:R-:W-:Y:S01]  /*c7b0*/  FSEL R17, R48, -INF , !P5 ;  /* 0xff80000030117808 */ /* 0x000fe20006800000 */
[----:B------:R-:W-:Y:S01]  /*c7c0*/  VIADD R48, R61, 0x18 ;  /* 0x000000183d307836 */ /* 0x000fe20000000000 */
[----:B------:R-:W-:Y:S01]  /*c7d0*/  ISETP.GE.AND P4, PT, R54, R154, PT ;  /* 0x0000009a3600720c */ /* 0x000fe20003f86270 */
[----:B------:R-:W-:Y:S01]  /*c7e0*/  FFMA.FTZ R44, -R156, R49, R44 ;  /* 0x000000319c2c7223 */ /* 0x000fe2000001012c */
[----:B------:R-:W-:-:S02]  /*c7f0*/  IABS R49, R29 ;  /* 0x0000001d00317213 */ /* 0x000fc40000000000 */
[----:B------:R-:W-:Y:S02]  /*c800*/  FSEL R27, R50, -INF , !P4 ;  /* 0xff800000321b7808 */ /* 0x000fe40006000000 */
[C---:B------:R-:W-:Y:S02]  /*c810*/  ISETP.GE.AND P2, PT, R48.reuse, R155, PT ;  /* 0x0000009b3000720c */ /* 0x040fe40003f46270 */
[C---:B------:R-:W-:Y:S02]  /*c820*/  ISETP.GE.AND P6, PT, R48.reuse, R154, PT ;  /* 0x0000009a3000720c */ /* 0x040fe40003fc6270 */
[C---:B------:R-:W-:Y:S02]  /*c830*/  ISETP.GE.AND P1, PT, R48.reuse, R153, PT ;  /* 0x000000993000720c */ /* 0x040fe40003f26270 */
[----:B------:R-:W-:Y:S02]  /*c840*/  I2FP.F32.S32 R59, R52 ;  /* 0x00000034003b7245 */ /* 0x000fe40000201400 */
[----:B------:R-:W-:Y:S01]  /*c850*/  ISETP.GE.AND P4, PT, R48, R152, PT ;  /* 0x000000983000720c */ /* 0x000fe20003f86270 */
[----:B------:R-:W-:Y:S01]  /*c860*/  VIADD R48, R61, 0x19 ;  /* 0x000000193d307836 */ /* 0x000fe20000000000 */
[----:B------:R-:W-:-:S02]  /*c870*/  I2FP.F32.S32 R49, R49 ;  /* 0x0000003100317245 */ /* 0x000fc40000201400 */
[----:B------:R-:W-:Y:S01]  /*c880*/  ISETP.GE.AND P0, PT, R54, R153, PT ;  /* 0x000000993600720c */ /* 0x000fe20003f06270 */
[C---:B------:R-:W-:Y:S01]  /*c890*/  FFMA.FTZ R46, -R156.reuse, R59, R46 ;  /* 0x0000003b9c2e7223 */ /* 0x040fe2000001012e */
[----:B------:R-:W-:Y:S01]  /*c8a0*/  IABS R25, R25 ;  /* 0x0000001900197213 */ /* 0x000fe20000000000 */
[----:B------:R-:W-:Y:S01]  /*c8b0*/  FFMA.FTZ R45, -R156, R49, R45 ;  /* 0x000000319c2d7223 */ /* 0x000fe2000001012d */
[----:B------:R-:W-:Y:S02]  /*c8c0*/  ISETP.GE.AND P5, PT, R54, R152, PT ;  /* 0x000000983600720c */ /* 0x000fe40003fa6270 */
[----:B------:R-:W-:Y:S02]  /*c8d0*/  FSEL R51, R51, -INF , P0 ;  /* 0xff80000033337808 */ /* 0x000fe40000000000 */
[----:B------:R-:W-:Y:S02]  /*c8e0*/  FSEL R44, R44, -INF , P2 ;  /* 0xff8000002c2c7808 */ /* 0x000fe40001000000 */
[----:B------:R-:W-:-:S02]  /*c8f0*/  ISETP.GE.AND P0, PT, R48, R155, PT ;  /* 0x0000009b3000720c */ /* 0x000fc40003f06270 */
[----:B------:R-:W-:Y:S02]  /*c900*/  IABS R66, R66 ;  /* 0x0000004200427213 */ /* 0x000fe40000000000 */
[----:B------:R-:W-:Y:S02]  /*c910*/  I2FP.F32.S32 R50, R25 ;  /* 0x0000001900327245 */ /* 0x000fe40000201400 */
[----:B------:R-:W-:Y:S02]  /*c920*/  FSEL R29, R51, -INF , !P5 ;  /* 0xff800000331d7808 */ /* 0x000fe40006800000 */
[----:B------:R-:W-:Y:S01]  /*c930*/  FSEL R25, R44, -INF , !P6 ;  /* 0xff8000002c197808 */ /* 0x000fe20007000000 */
[----:B------:R-:W-:Y:S01]  /*c940*/  VIADD R44, R61, 0x20 ;  /* 0x000000203d2c7836 */ /* 0x000fe20000000000 */
[C---:B------:R-:W-:Y:S02]  /*c950*/  ISETP.GE.AND P5, PT, R48.reuse, R154, PT ;  /* 0x0000009a3000720c */ /* 0x040fe40003fa6270 */
[----:B------:R-:W-:-:S02]  /*c960*/  ISETP.GE.AND P2, PT, R48, R153, PT ;  /* 0x000000993000720c */ /* 0x000fc40003f46270 */
[----:B------:R-:W-:Y:S02]  /*c970*/  ISETP.GE.AND P6, PT, R48, R152, PT ;  /* 0x000000983000720c */ /* 0x000fe40003fc6270 */
[----:B------:R-:W-:Y:S02]  /*c980*/  FSEL R46, R46, -INF , P1 ;  /* 0xff8000002e2e7808 */ /* 0x000fe40000800000 */
[----:B------:R-:W-:Y:S02]  /*c990*/  FSEL R45, R45, -INF , P0 ;  /* 0xff8000002d2d7808 */ /* 0x000fe40000000000 */
[----:B------:R-:W-:Y:S02]  /*c9a0*/  I2FP.F32.S32 R49, R66 ;  /* 0x0000004200317245 */ /* 0x000fe40000201400 */
[----:B------:R-:W-:Y:S02]  /*c9b0*/  IABS R48, R21 ;  /* 0x0000001500307213 */ /* 0x000fe40000000000 */
[----:B------:R-:W-:Y:S01]  /*c9c0*/  IABS R65, R65 ;  /* 0x0000004100417213 */ /* 0x000fe20000000000 */
[----:B------:R-:W-:Y:S01]  /*c9d0*/  FFMA.FTZ R47, -R156, R50, R47 ;  /* 0x000000329c2f7223 */ /* 0x000fe2000001012f */
[----:B------:R-:W-:Y:S01]  /*c9e0*/  FSEL R21, R46, -INF , !P4 ;  /* 0xff8000002e157808 */ /* 0x000fe20006000000 */
[----:B------:R-:W-:Y:S01]  /*c9f0*/  FFMA.FTZ R40, -R156, R49, R40 ;  /* 0x000000319c287223 */ /* 0x000fe20000010128 */
[----:B------:R-:W-:-:S02]  /*ca00*/  FSEL R45, R45, -INF , !P5 ;  /* 0xff8000002d2d7808 */ /* 0x000fc40006800000 */
[C---:B------:R-:W-:Y:S02]  /*ca10*/  ISETP.GE.AND P1, PT, R44.reuse, R155, PT ;  /* 0x0000009b2c00720c */ /* 0x040fe40003f26270 */
[C---:B------:R-:W-:Y:S02]  /*ca20*/  ISETP.GE.AND P4, PT, R44.reuse, R154, PT ;  /* 0x0000009a2c00720c */ /* 0x040fe40003f86270 */
[C---:B------:R-:W-:Y:S02]  /*ca30*/  ISETP.GE.AND P0, PT, R44.reuse, R153, PT ;  /* 0x000000992c00720c */ /* 0x040fe40003f06270 */
[----:B------:R-:W-:Y:S02]  /*ca40*/  I2FP.F32.S32 R51, R48 ;  /* 0x0000003000337245 */ /* 0x000fe40000201400 */
[----:B------:R-:W-:Y:S01]  /*ca50*/  ISETP.GE.AND P5, PT, R44, R152, PT ;  /* 0x000000982c00720c */ /* 0x000fe20003fa6270 */
[----:B------:R-:W-:Y:S01]  /*ca60*/  VIADD R44, R61, 0x21 ;  /* 0x000000213d2c7836 */ /* 0x000fe20000000000 */
[----:B------:R-:W-:Y:S01]  /*ca70*/  I2FP.F32.S32 R65, R65 ;  /* 0x0000004100417245 */ /* 0x000fe20000201400 */
[----:B------:R-:W-:Y:S01]  /*ca80*/  FFMA.FTZ R42, -R156, R51, R42 ;  /* 0x000000339c2a7223 */ /* 0x000fe2000001012a */
[----:B------:R-:W-:-:S02]  /*ca90*/  FSEL R47, R47, -INF , P2 ;  /* 0xff8000002f2f7808 */ /* 0x000fc40001000000 */
[----:B------:R-:W-:Y:S01]  /*caa0*/  FSEL R40, R40, -INF , P1 ;  /* 0xff80000028287808 */ /* 0x000fe20000800000 */
[----:B------:R-:W-:Y:S01]  /*cab0*/  FFMA.FTZ R41, -R156, R65, R41 ;  /* 0x000000419c297223 */ /* 0x000fe20000010129 */
[----:B------:R-:W-:Y:S02]  /*cac0*/  ISETP.GE.AND P2, PT, R44, R155, PT ;  /* 0x0000009b2c00720c */ /* 0x000fe40003f46270 */
[----:B------:R-:W-:Y:S02]  /*cad0*/  IABS R46, R19 ;  /* 0x00000013002e7213 */ /* 0x000fe40000000000 */
[----:B------:R-:W-:Y:S02]  /*cae0*/  FSEL R19, R47, -INF , !P6 ;  /* 0xff8000002f137808 */ /* 0x000fe40007000000 */
[----:B------:R-:W-:Y:S01]  /*caf0*/  FSEL R119, R40, -INF , !P4 ;  /* 0xff80000028777808 */ /* 0x000fe20006000000 */
[----:B------:R-:W-:Y:S01]  /*cb00*/  VIADD R40, R61, 0x28 ;  /* 0x000000283d287836 */ /* 0x000fe20000000000 */
[----:B------:R-:W-:-:S02]  /*cb10*/  IABS R64, R64 ;  /* 0x0000004000407213 */ /* 0x000fc40000000000 */
[----:B------:R-:W-:Y:S02]  /*cb20*/  ISETP.GE.AND P6, PT, R44, R154, PT ;  /* 0x0000009a2c00720c */ /* 0x000fe40003fc6270 */
[----:B------:R-:W-:Y:S02]  /*cb30*/  I2FP.F32.S32 R46, R46 ;  /* 0x0000002e002e7245 */ /* 0x000fe40000201400 */
[----:B------:R-:W-:Y:S02]  /*cb40*/  FSEL R42, R42, -INF , P0 ;  /* 0xff8000002a2a7808 */ /* 0x000fe40000000000 */
[----:B------:R-:W-:Y:S02]  /*cb50*/  FSEL R121, R41, -INF , P2 ;  /* 0xff80000029797808 */ /* 0x000fe40001000000 */
[----:B------:R-:W-:Y:S02]  /*cb60*/  IABS R60, R60 ;  /* 0x0000003c003c7213 */ /* 0x000fe40000000000 */
[----:B------:R-:W-:Y:S01]  /*cb70*/  I2FP.F32.S32 R41, R64 ;  /* 0x0000004000297245 */ /* 0x000fe20000201400 */
        /* <DEDUP_REMOVED lines=9> */
[----:B------:R-:W-:Y:S01]  /*cc10*/  ISETP.GE.AND P1, PT, R44, R153, PT ;  /* 0x000000992c00720c */ /* 0x000fe20003f26270 */
[C---:B------:R-:W-:Y:S01]  /*cc20*/  FFMA.FTZ R36, -R156.reuse, R41, R36 ;  /* 0x000000299c247223 */ /* 0x040fe20000010124 */
[----:B------:R-:W-:Y:S01]  /*cc30*/  IABS R63, R63 ;  /* 0x0000003f003f7213 */ /* 0x000fe20000000000 */
[----:B------:R-:W-:Y:S01]  /*cc40*/  FFMA.FTZ R37, -R156, R60, R37 ;  /* 0x0000003c9c257223 */ /* 0x000fe20000010125 */
[----:B------:R-:W-:Y:S02]  /*cc50*/  FSEL R43, R43, -INF , P1 ;  /* 0xff8000002b2b7808 */ /* 0x000fe40000800000 */
[----:B------:R-:W-:Y:S02]  /*cc60*/  IABS R30, R30 ;  /* 0x0000001e001e7213 */ /* 0x000fe40000000000 */
[----:B------:R-:W-:Y:S02]  /*cc70*/  I2FP.F32.S32 R63, R63 ;  /* 0x0000003f003f7245 */ /* 0x000fe40000201400 */
[----:B------:R-:W-:-:S02]  /*cc80*/  ISETP.GE.AND P1, PT, R40, R155, PT ;  /* 0x0000009b2800720c */ /* 0x000fc40003f26270 */
[----:B------:R-:W-:Y:S02]  /*cc90*/  IABS R28, R28 ;  /* 0x0000001c001c7213 */ /* 0x000fe40000000000 */
[----:B------:R-:W-:Y:S02]  /*cca0*/  FSEL R123, R36, -INF , P0 ;  /* 0xff800000247b7808 */ /* 0x000fe40000000000 */
[----:B------:R-:W-:Y:S01]  /*ccb0*/  I2FP.F32.S32 R36, R30 ;  /* 0x0000001e00247245 */ /* 0x000fe20000201400 */
[----:B------:R-:W-:Y:S01]  /*ccc0*/  FFMA.FTZ R38, -R156, R63, R38 ;  /* 0x0000003f9c267223 */ /* 0x000fe20000010126 */
[----:B------:R-:W-:Y:S01]  /*ccd0*/  FSEL R127, R37, -INF , P1 ;  /* 0xff800000257f7808 */ /* 0x000fe20000800000 */
[----:B------:R-:W-:Y:S01]  /*cce0*/  VIADD R30, R61, 0x30 ;  /* 0x000000303d1e7836 */ /* 0x000fe20000000000 */
[----:B------:R-:W-:Y:S02]  /*ccf0*/  IABS R26, R26 ;  /* 0x0000001a001a7213 */ /* 0x000fe40000000000 */
[----:B------:R-:W-:-:S02]  /*cd00*/  I2FP.F32.S32 R37, R28 ;  /* 0x0000001c00257245 */ /* 0x000fc40000201400 */
[----:B------:R-:W-:Y:S01]  /*cd10*/  IABS R16, R16 ;  /* 0x0000001000107213 */ /* 0x000fe20000000000 */
[C---:B------:R-:W-:Y:S01]  /*cd20*/  FFMA.FTZ R36, -R156.reuse, R36, R39 ;  /* 0x000000249c247223 */ /* 0x040fe20000010127 */
[----:B------:R-:W-:Y:S01]  /*cd30*/  I2FP.F32.S32 R39, R26 ;  /* 0x0000001a00277245 */ /* 0x000fe20000201400 */
[----:B------:R-:W-:Y:S01]  /*cd40*/  FFMA.FTZ R32, -R156, R37, R32 ;  /* 0x000000259c207223 */ /* 0x000fe20000010120 */
[----:B------:R-:W-:Y:S01]  /*cd50*/  FSEL R38, R38, -INF , P2 ;  /* 0xff80000026267808 */ /* 0x000fe20001000000 */
[----:B------:R-:W-:Y:S01]  /*cd60*/  VIADD R26, R61, 0x31 ;  /* 0x000000313d1a7836 */ /* 0x000fe20000000000 */
[----:B------:R-:W-:Y:S02]  /*cd70*/  I2FP.F32.S32 R16, R16 ;  /* 0x0000001000107245 */ /* 0x000fe40000201400 */
[----:B------:R-:W-:Y:S02]  /*cd80*/  ISETP.GE.AND P2, PT, R30, R155, PT ;  /* 0x0000009b1e00720c */ /* 0x000fe40003f46270 */
[----:B------:R-:W-:Y:S01]  /*cd90*/  IABS R18, R18 ;  /* 0x0000001200127213 */ /* 0x000fe20000000000 */
[----:B------:R-:W-:Y:S01]  /*cda0*/  FFMA.FTZ R34, -R156, R39, R34 ;  /* 0x000000279c227223 */ /* 0x000fe20000010122 */
[----:B------:R-:W-:Y:S01]  /*cdb0*/  ISETP.GE.AND P1, PT, R30, R153, PT ;  /* 0x000000991e00720c */ /* 0x000fe20003f26270 */
[----:B------:R-:W-:Y:S01]  /*cdc0*/  FFMA.FTZ R16, -R156, R16, R35 ;  /* 0x000000109c107223 */ /* 0x000fe20000010123 */
[----:B------:R-:W-:-:S02]  /*cdd0*/  FSEL R116, R32, -INF , P2 ;  /* 0xff80000020747808 */ /* 0x000fc40001000000 */
[----:B------:R-:W-:Y:S02]  /*cde0*/  I2FP.F32.S32 R39, R18 ;  /* 0x0000001200277245 */ /* 0x000fe40000201400 */
[----:B------:R-:W-:Y:S02]  /*cdf0*/  ISETP.GE.AND P4, PT, R44, R152, PT ;  /* 0x000000982c00720c */ /* 0x000fe40003f86270 */
[----:B------:R-:W-:Y:S02]  /*ce00*/  ISETP.GE.AND P2, PT, R26, R153, PT ;  /* 0x000000991a00720c */ /* 0x000fe40003f46270 */
[----:B------:R-:W-:Y:S01]  /*ce10*/  IABS R22, R22 ;  /* 0x0000001600167213 */ /* 0x000fe20000000000 */
[----:B------:R-:W-:Y:S01]  /*ce20*/  FFMA.FTZ R39, -R156, R39, R58 ;  /* 0x000000279c277223 */ /* 0x000fe2000001013a */
[----:B------:R-:W-:Y:S02]  /*ce30*/  FSEL R34, R34, -INF , P1 ;  /* 0xff80000022227808 */ /* 0x000fe40000800000 */
[----:B------:R-:W-:-:S02]  /*ce40*/  IABS R6, R6 ;  /* 0x0000000600067213 */ /* 0x000fc40000000000 */
[----:B------:R-:W-:Y:S02]  /*ce50*/  FSEL R159, R43, -INF , !P4 ;  /* 0xff8000002b9f7808 */ /* 0x000fe40006000000 */
[----:B------:R-:W-:Y:S02]  /*ce60*/  I2FP.F32.S32 R22, R22 ;  /* 0x0000001600167245 */ /* 0x000fe40000201400 */
[----:B------:R-:W-:Y:S02]  /*ce70*/  ISETP.GE.AND P1, PT, R26, R152, PT ;  /* 0x000000981a00720c */ /* 0x000fe40003f26270 */
[----:B------:R-:W-:Y:S02]  /*ce80*/  FSEL R16, R16, -INF , P2 ;  /* 0xff80000010107808 */ /* 0x000fe40001000000 */
[C---:B------:R-:W-:Y:S02]  /*ce90*/  ISETP.GE.AND P4, PT, R40.reuse, R154, PT ;  /* 0x0000009a2800720c */ /* 0x040fe40003f86270 */
[----:B------:R-:W-:-:S02]  /*cea0*/  ISETP.GE.AND P0, PT, R40, R153, PT ;  /* 0x000000992800720c */ /* 0x000fc40003f06270 */
[----:B------:R-:W-:Y:S02]  /*ceb0*/  IABS R20, R20 ;  /* 0x0000001400147213 */ /* 0x000fe40000000000 */
[C---:B------:R-:W-:Y:S02]  /*cec0*/  ISETP.GE.AND P2, PT, R61.reuse, R153, PT ;  /* 0x000000993d00720c */ /* 0x040fe40003f46270 */
[----:B------:R-:W-:Y:S01]  /*ced0*/  I2FP.F32.S32 R6, R6 ;  /* 0x0000000600067245 */ /* 0x000fe20000201400 */
[----:B------:R-:W-:Y:S01]  /*cee0*/  FFMA.FTZ R22, -R156, R22, R33 ;  /* 0x000000169c167223 */ /* 0x000fe20000010121 */
[----:B------:R-:W-:Y:S01]  /*cef0*/  FSEL R120, R16, -INF , !P1 ;  /* 0xff80000010787808 */ /* 0x000fe20004800000 */
[----:B------:R-:W-:Y:S01]  /*cf00*/  VIADD R18, R61, 0x38 ;  /* 0x000000383d127836 */ /* 0x000fe20000000000 */
[----:B------:R-:W-:Y:S02]  /*cf10*/  FSEL R127, R127, -INF , !P4 ;  /* 0xff8000007f7f7808 */ /* 0x000fe40006000000 */
[----:B------:R-:W-:-:S02]  /*cf20*/  FSEL R36, R36, -INF , P0 ;  /* 0xff80000024247808 */ /* 0x000fc40000000000 */
[----:B------:R-:W-:Y:S02]  /*cf30*/  I2FP.F32.S32 R37, R20 ;  /* 0x0000001400257245 */ /* 0x000fe40000201400 */
[-C--:B------:R-:W-:Y:S02]  /*cf40*/  ISETP.GE.AND P1, PT, R61, R152.reuse, PT ;  /* 0x000000983d00720c */ /* 0x080fe40003f26270 */
[----:B------:R-:W-:Y:S02]  /*cf50*/  FSEL R39, R39, -INF , P2 ;  /* 0xff80000027277808 */ /* 0x000fe40001000000 */
[----:B------:R-:W-:Y:S02]  /*cf60*/  ISETP.GE.AND P4, PT, R30, R152, PT ;  /* 0x000000981e00720c */ /* 0x000fe40003f86270 */
[----:B------:R-:W-:Y:S01]  /*cf70*/  ISETP.GE.AND P0, PT, R26, R155, PT ;  /* 0x0000009b1a00720c */ /* 0x000fe20003f06270 */
[C---:B------:R-:W-:Y:S01]  /*cf80*/  FFMA.FTZ R93, -R156.reuse, R6, R93 ;  /* 0x000000069c5d7223 */ /* 0x040fe2000001015d */
[----:B------:R-:W-:Y:S01]  /*cf90*/  FSEL R6, R39, -INF , !P1 ;  /* 0xff80000027067808 */ /* 0x000fe20004800000 */
[C---:B------:R-:W-:Y:S01]  /*cfa0*/  FFMA.FTZ R56, -R156.reuse, R57, R56 ;  /* 0x000000399c387223 */ /* 0x040fe20000010138 */
[----:B------:R-:W-:Y:S01]  /*cfb0*/  FFMA.FTZ R37, -R156, R37, R92 ;  /* 0x000000259c257223 */ /* 0x000fe2000001015c */
[----:B------:R-:W-:-:S02]  /*cfc0*/  FSEL R113, R22, -INF , P0 ;  /* 0xff80000016717808 */ /* 0x000fc40000000000 */
[----:B------:R-:W-:Y:S02]  /*cfd0*/  FSEL R130, R34, -INF , !P4 ;  /* 0xff80000022827808 */ /* 0x000fe40006000000 */
[----:B------:R-:W-:Y:S02]  /*cfe0*/  IABS R4, R4 ;  /* 0x0000000400047213 */ /* 0x000fe40000000000 */
[-C--:B------:R-:W-:Y:S02]  /*cff0*/  ISETP.GE.AND P0, PT, R61, R155.reuse, PT ;  /* 0x0000009b3d00720c */ /* 0x080fe40003f06270 */
[----:B------:R-:W-:Y:S02]  /*d000*/  ISETP.GE.AND P4, PT, R18, R155, PT ;  /* 0x0000009b1200720c */ /* 0x000fe40003f86270 */
[----:B------:R-:W-:Y:S02]  /*d010*/  IABS R3, R3 ;  /* 0x0000000300037213 */ /* 0x000fe40000000000 */
[----:B------:R-:W-:-:S02]  /*d020*/  FMNMX3.FTZ R16, R6, R31, R53, !PT ;  /* 0x0000001f06107276 */ /* 0x000fc40007810035 */
[----:B------:R-:W-:Y:S02]  /*d030*/  I2FP.F32.S32 R33, R4 ;  /* 0x0000000400217245 */ /* 0x000fe40000201400 */
[----:B------:R-:W-:Y:S02]  /*d040*/  FSEL R37, R37, -INF , P4 ;  /* 0xff80000025257808 */ /* 0x000fe40002000000 */
[----:B------:R-:W-:Y:S02]  /*d050*/  FSEL R56, R56, -INF , P0 ;  /* 0xff80000038387808 */ /* 0x000fe40000000000 */
[----:B------:R-:W-:Y:S02]  /*d060*/  I2FP.F32.S32 R4, R3 ;  /* 0x0000000300047245 */ /* 0x000fe40000201400 */
[C---:B------:R-:W-:Y:S02]  /*d070*/  ISETP.GE.AND P4, PT, R18.reuse, R154, PT ;  /* 0x0000009a1200720c */ /* 0x040fe40003f86270 */
[----:B------:R-:W-:-:S02]  /*d080*/  ISETP.GE.AND P0, PT, R18, R153, PT ;  /* 0x000000991200720c */ /* 0x000fc40003f06270 */
[----:B------:R-:W-:Y:S02]  /*d090*/  ISETP.GE.AND P2, PT, R18, R152, PT ;  /* 0x000000981200720c */ /* 0x000fe40003f46270 */
[-C--:B------:R-:W-:Y:S02]  /*d0a0*/  ISETP.GE.AND P3, PT, R71, R154.reuse, PT ;  /* 0x0000009a4700720c */ /* 0x080fe40003f66270 */
[----:B------:R-:W-:Y:S02]  /*d0b0*/  ISETP.GE.AND P1, PT, R61, R154, PT ;  /* 0x0000009a3d00720c */ /* 0x000fe40003f26270 */
[----:B------:R-:W-:Y:S01]  /*d0c0*/  FMNMX3.FTZ R18, R16, R55, R23, !PT ;  /* 0x0000003710127276 */ /* 0x000fe20007810017 */
[C---:B------:R-:W-:Y:S01]  /*d0d0*/  FFMA.FTZ R94, -R156.reuse, R33, R94 ;  /* 0x000000219c5e7223 */ /* 0x040fe2000001015e */
[----:B------:R-:W-:Y:S01]  /*d0e0*/  FFMA.FTZ R95, -R156, R4, R95 ;  /* 0x000000049c5f7223 */ /* 0x000fe2000001015f */
[----:B------:R-:W-:Y:S02]  /*d0f0*/  FSEL R4, R56, -INF , !P1 ;  /* 0xff80000038047808 */ /* 0x000fe40004800000 */
[----:B------:R-:W-:-:S02]  /*d100*/  FSEL R33, R24, -INF , !P3 ;  /* 0xff80000018217808 */ /* 0x000fc40005800000 */
[----:B------:R-:W-:Y:S01]  /*d110*/  FMNMX3.FTZ R18, R18, R29, R21, !PT ;  /* 0x0000001d12127276 */ /* 0x000fe20007810015 */
[----:B------:R-:W-:Y:S01]  /*d120*/  VIADD R61, R61, 0x39 ;  /* 0x000000393d3d7836 */ /* 0x000fe20000000000 */
[----:B------:R-:W-:Y:S02]  /*d130*/  FSEL R123, R123, -INF , !P5 ;  /* 0xff8000007b7b7808 */ /* 0x000fe40006800000 */
[----:B------:R-:W-:Y:S02]  /*d140*/  ISETP.GE.AND P5, PT, R40, R152, PT ;  /* 0x000000982800720c */ /* 0x000fe40003fa6270 */
[----:B------:R-:W-:Y:S02]  /*d150*/  FSEL R117, R38, -INF , !P6 ;  /* 0xff80000026757808 */ /* 0x000fe40007000000 */
[----:B------:R-:W-:Y:S02]  /*d160*/  FMNMX3.FTZ R16, R4, R7, R33, !PT ;  /* 0x0000000704107276 */ /* 0x000fe40007810021 */
[----:B------:R-:W-:-:S02]  /*d170*/  FMNMX3.FTZ R18, R18, R19, R157, !PT ;  /* 0x0000001312127276 */ /* 0x000fc4000781009d */
[C---:B------:R-:W-:Y:S02]  /*d180*/  ISETP.GE.AND P1, PT, R61.reuse, R155, PT ;  /* 0x0000009b3d00720c */ /* 0x040fe40003f26270 */
[----:B------:R-:W-:Y:S02]  /*d190*/  FSEL R94, R94, -INF , P0 ;  /* 0xff8000005e5e7808 */ /* 0x000fe40000000000 */
[----:B------:R-:W-:Y:S02]  /*d1a0*/  FSEL R131, R36, -INF , !P5 ;  /* 0xff80000024837808 */ /* 0x000fe40006800000 */
[----:B------:R-:W-:Y:S02]  /*d1b0*/  ISETP.GE.AND P0, PT, R61, R153, PT ;  /* 0x000000993d00720c */ /* 0x000fe40003f06270 */
[----:B------:R-:W-:Y:S02]  /*d1c0*/  FMNMX3.FTZ R16, R16, R5, R17, !PT ;  /* 0x0000000510107276 */ /* 0x000fe40007810011 */
[----:B------:R-:W-:-:S02]  /*d1d0*/  FMNMX3.FTZ R3, R18, R159, R117, !PT ;  /* 0x0000009f12037276 */ /* 0x000fc40007810075 */
[----:B------:R-:W-:Y:S02]  /*d1e0*/  FSEL R93, R93, -INF , P1 ;  /* 0xff8000005d5d7808 */ /* 0x000fe40000800000 */
[----:B------:R-:W-:Y:S02]  /*d1f0*/  ISETP.GE.AND P1, PT, R61, R152, PT ;  /* 0x000000983d00720c */ /* 0x000fe40003f26270 */
[----:B------:R-:W-:Y:S02]  /*d200*/  FMNMX3.FTZ R16, R16, R27, R25, !PT ;  /* 0x0000001b10107276 */ /* 0x000fe40007810019 */
[----:B------:R-:W-:Y:S02]  /*d210*/  FSEL R95, R95, -INF , P0 ;  /* 0xff8000005f5f7808 */ /* 0x000fe40000000000 */
[----:B------:R-:W-:Y:S02]  /*d220*/  FSEL R115, R94, -INF , !P2 ;  /* 0xff8000005e737808 */ /* 0x000fe40005000000 */
[----:B------:R-:W-:-:S02]  /*d230*/  FMNMX3.FTZ R3, R3, R131, R130, !PT ;  /* 0x0000008303037276 */ /* 0x000fc40007810082 */
[----:B------:R-:W-:Y:S02]  /*d240*/  ISETP.GE.AND P6, PT, R30, R154, PT ;  /* 0x0000009a1e00720c */ /* 0x000fe40003fc6270 */
[----:B------:R-:W-:Y:S02]  /*d250*/  FMNMX3.FTZ R16, R16, R45, R119, !PT ;  /* 0x0000002d10107276 */ /* 0x000fe40007810077 */
[----:B------:R-:W-:Y:S02]  /*d260*/  FSEL R122, R95, -INF , !P1 ;  /* 0xff8000005f7a7808 */ /* 0x000fe40004800000 */
[----:B------:R-:W-:Y:S02]  /*d270*/  FMNMX3.FTZ R3, R3, R120, R115, !PT ;  /* 0x0000007803037276 */ /* 0x000fe40007810073 */
[----:B------:R-:W-:Y:S02]  /*d280*/  ISETP.GE.AND P5, PT, R26, R154, PT ;  /* 0x0000009a1a00720c */ /* 0x000fe40003fa6270 */
[----:B------:R-:W-:-:S02]  /*d290*/  FSEL R116, R116, -INF , !P6 ;  /* 0xff80000074747808 */ /* 0x000fc40007000000 */
[----:B------:R-:W-:Y:S02]  /*d2a0*/  FMNMX3.FTZ R16, R16, R121, R123, !PT ;  /* 0x0000007910107276 */ /* 0x000fe4000781007b */
[----:B------:R-:W-:Y:S02]  /*d2b0*/  FMNMX.FTZ R20, R122, R3, !PT ;  /* 0x000000037a147209 */ /* 0x000fe40007810000 */
[----:B------:R-:W-:Y:S02]  /*d2c0*/  ISETP.GE.AND P3, PT, R61, R154, PT ;  /* 0x0000009a3d00720c */ /* 0x000fe40003f66270 */
        /* <DEDUP_REMOVED lines=13> */
[----:B-1----:R-:W-:-:S03]  /*d3a0*/  FMNMX.FTZ R3, R16, R3, !PT ;  /* 0x0000000310037209 */ /* 0x002fc60007810000 */
[----:B------:R-:W-:Y:S01]  /*d3b0*/  IMAD R2, R37, 0x2, R62 ;  /* 0x0000000225027824 */ /* 0x000fe200078e023e */
[----:B------:R-:W-:Y:S01]  /*d3c0*/  FSETP.NEU.FTZ.AND P0, PT, R3, -INF , PT ;  /* 0xff8000000300780b */ /* 0x000fe20003f1d000 */
[----:B--2---:R-:W-:Y:S02]  /*d3d0*/  FMUL.FTZ R132, R111, R3 ;  /* 0x000000036f847220 */ /* 0x004fe40000410000 */
[----:B------:R-:W-:Y:S01]  /*d3e0*/  IMAD.IADD R110, R15, 0x1, R2 ;  /* 0x000000010f6e7824 */ /* 0x000fe200078e0202 */
[----:B------:R-:W-:Y:S02]  /*d3f0*/  LDSM.16.MT88.4 R40, [R2+0x8000] ;  /* 0x008000000228783b */ /* 0x000fe40000004200 */
[----:B------:R-:W-:Y:S02]  /*d400*/  FSEL R132, R132, RZ, P0 ;  /* 0x000000ff84847208 */ /* 0x000fe40000000000 */
[----:B------:R-:W-:Y:S01]  /*d410*/  LDSM.16.MT88.4 R76, [R2+0x6000] ;  /* 0x00600000024c783b */ /* 0x000fe20000004200 */
[----:B---3--:R-:W-:-:S02]  /*d420*/  FMNMX.FTZ R86, R35, R86, !PT ;  /* 0x0000005623567209 */ /* 0x008fc40007810000 */
[-CC-:B------:R-:W-:Y:S01]  /*d430*/  FFMA.FTZ R100, R53, R111.reuse, -R132.reuse ;  /* 0x0000006f35647223 */ /* 0x180fe20000010884 */
[-CC-:B------:R-:W-:Y:S01]  /*d440*/  FFMA.FTZ R99, R55, R111.reuse, -R132.reuse ;  /* 0x0000006f37637223 */ /* 0x180fe20000010884 */
[----:B------:R-:W-:Y:S01]  /*d450*/  LDSM.16.MT88.4 R68, [R110+0x6000] ;  /* 0x006000006e44783b */ /* 0x000fe20000004200 */
[----:B------:R-:W-:Y:S01]  /*d460*/  FSETP.NEU.FTZ.AND P0, PT, R86, -INF , PT ;  /* 0xff8000005600780b */ /* 0x000fe20003f1d000 */
[----:B------:R-:W-:Y:S02]  /*d470*/  FMUL.FTZ R118, R111, R86 ;  /* 0x000000566f767220 */ /* 0x000fe40000410000 */
[----:B------:R-:W1:Y:S03]  /*d480*/  LDSM.16.MT88.4 R52, [R110+0x7000] ;  /* 0x007000006e34783b */ /* 0x000e660000004200 */
[----:B------:R-:W-:Y:S01]  /*d490*/  FSEL R118, R118, RZ, P0 ;  /* 0x000000ff76767208 */ /* 0x000fe20000000000 */
[-CC-:B------:R-:W-:Y:S01]  /*d4a0*/  FFMA.FTZ R106, R6, R111.reuse, -R132.reuse ;  /* 0x0000006f066a7223 */ /* 0x180fe20000010884 */
[----:B------:R-:W2:Y:S01]  /*d4b0*/  LDSM.16.MT88.4 R60, [R2+0x7000] ;  /* 0x00700000023c783b */ /* 0x000ea20000004200 */
[----:B------:R-:W-:-:S02]  /*d4c0*/  FFMA.FTZ R105, R31, R111, -R132 ;  /* 0x0000006f1f697223 */ /* 0x000fc40000010884 */
[-CC-:B------:R-:W-:Y:S01]  /*d4d0*/  FFMA.FTZ R108, R4, R111.reuse, -R118.reuse ;  /* 0x0000006f046c7223 */ /* 0x180fe20000010876 */
[-CC-:B------:R-:W-:Y:S01]  /*d4e0*/  FFMA.FTZ R107, R7, R111.reuse, -R118.reuse ;  /* 0x0000006f076b7223 */ /* 0x180fe20000010876 */
[-CC-:B------:R-:W-:Y:S01]  /*d4f0*/  FFMA.FTZ R103, R5, R111.reuse, -R118.reuse ;  /* 0x0000006f05677223 */ /* 0x180fe20000010876 */
[-C--:B------:R-:W-:Y:S01]  /*d500*/  FFMA.FTZ R104, R33, R111.reuse, -R118 ;  /* 0x0000006f21687223 */ /* 0x080fe20000010876 */
[----:B------:R-:W3:Y:S01]  /*d510*/  LDSM.16.MT88.4 R4, [R110+0x8000] ;  /* 0x008000006e04783b */ /* 0x000ee20000004200 */
[----:B------:R-:W-:Y:S01]  /*d520*/  MUFU.EX2 R106, R106 ;  /* 0x0000006a006a7308 */ /* 0x000fe20000000800 */
[-CC-:B------:R-:W-:Y:S01]  /*d530*/  FFMA.FTZ R96, R23, R111.reuse, -R132.reuse ;  /* 0x0000006f17607223 */ /* 0x180fe20000010884 */
[-CC-:B------:R-:W-:Y:S01]  /*d540*/  FFMA.FTZ R14, R21, R111.reuse, -R132.reuse ;  /* 0x0000006f150e7223 */ /* 0x180fe20000010884 */
[----:B------:R-:W-:Y:S01]  /*d550*/  LDSM.16.MT88.4 R92, [R2+0x6400] ;  /* 0x00640000025c783b */ /* 0x000fe20000004200 */
[----:B------:R-:W4:Y:S03]  /*d560*/  MUFU.EX2 R105, R105 ;  /* 0x0000006900697308 */ /* 0x000f260000000800 */
[----:B------:R-:W5:Y:S01]  /*d570*/  LDSM.16.MT88.4 R20, [R110+0x7400] ;  /* 0x007400006e14783b */ /* 0x000f620000004200 */
[----:B------:R-:W-:Y:S04]  /*d580*/  MUFU.EX2 R100, R100 ;  /* 0x0000006400647308 */ /* 0x000fe80000000800 */
[----:B------:R-:W1:Y:S01]  /*d590*/  MUFU.EX2 R99, R99 ;  /* 0x0000006300637308 */ /* 0x000e620000000800 */
[-C--:B------:R-:W-:Y:S01]  /*d5a0*/  FFMA.FTZ R15, R19, R111.reuse, -R132 ;  /* 0x0000006f130f7223 */ /* 0x080fe20000010884 */
[-C--:B------:R-:W-:Y:S01]  /*d5b0*/  FFMA.FTZ R102, R17, R111.reuse, -R118 ;  /* 0x0000006f11667223 */ /* 0x080fe20000010876 */
[-C--:B------:R-:W-:Y:S01]  /*d5c0*/  FFMA.FTZ R97, R29, R111.reuse, -R132 ;  /* 0x0000006f1d617223 */ /* 0x080fe20000010884 */
[----:B------:R-:W-:Y:S01]  /*d5d0*/  MUFU.EX2 R108, R108 ;  /* 0x0000006c006c7308 */ /* 0x000fe20000000800 */
[----:B------:R-:W5:Y:S03]  /*d5e0*/  LDSM.16.MT88.4 R16, [R2+0x8400] ;  /* 0x008400000210783b */ /* 0x000f660000004200 */
[----:B------:R-:W2:Y:S01]  /*d5f0*/  MUFU.EX2 R107, R107 ;  /* 0x0000006b006b7308 */ /* 0x000ea20000000800 */
[-CC-:B------:R-:W-:Y:S01]  /*d600*/  FFMA.FTZ R109, R27, R111.reuse, -R118.reuse ;  /* 0x0000006f1b6d7223 */ /* 0x180fe20000010876 */
[-CC-:B------:R-:W-:Y:S01]  /*d610*/  FFMA.FTZ R98, R25, R111.reuse, -R118.reuse ;  /* 0x0000006f19627223 */ /* 0x180fe20000010876 */
[----:B------:R-:W-:Y:S01]  /*d620*/  FFMA.FTZ R101, R45, R111, -R118 ;  /* 0x0000006f2d657223 */ /* 0x000fe20000010876 */
        /* <DEDUP_REMOVED lines=32> */
[----:B-----5:R-:W-:-:S07]  /*d830*/  F2FP.F16.F32.PACK_AB R6, R101, R98 ;  /* 0x000000626506723e */ /* 0x020fce00000000ff */
[C---:B------:R-:W-:Y:S08]  /*d840*/  HMMA.16816.F32 R56, R4.reuse, R20, R56 ;  /* 0x000000140438723c */ /* 0x040ff00000001838 */
[----:B------:R-:W-:Y:S01]  /*d850*/  HMMA.16816.F32 R52, R4, R22, R52 ;  /* 0x000000160434723c */ /* 0x000fe20000001834 */
[----:B------:R-:W2:Y:S02]  /*d860*/  LDSM.16.MT88.4 R20, [R2+0x7800] ;  /* 0x007800000214783b */ /* 0x000ea40000004200 */
[----:B------:R-:W-:-:S05]  /*d870*/  FFMA.FTZ R160, R119, R111, -R118 ;  /* 0x0000006f77a07223 */ /* 0x000fca0000010876 */
[----:B------:R-:W-:Y:S03]  /*d880*/  HMMA.16816.F32 R36, R4, R16, R36 ;  /* 0x000000100424723c */ /* 0x000fe60000001824 */
[-CC-:B------:R-:W-:Y:S01]  /*d890*/  FFMA.FTZ R119, R121, R111.reuse, -R118.reuse ;  /* 0x0000006f79777223 */ /* 0x180fe20000010876 */
[----:B------:R-:W-:-:S04]  /*d8a0*/  FFMA.FTZ R158, R123, R111, -R118 ;  /* 0x0000006f7b9e7223 */ /* 0x000fc80000010876 */
[----:B------:R-:W-:Y:S01]  /*d8b0*/  HMMA.16816.F32 R40, R4, R18, R40 ;  /* 0x000000120428723c */ /* 0x000fe20000001828 */
[----:B------:R-:W3:Y:S02]  /*d8c0*/  LDSM.16.MT88.4 R16, [R110+0x7800] ;  /* 0x007800006e10783b */ /* 0x000ee40000004200 */
[----:B------:R-:W-:-:S05]  /*d8d0*/  FFMA.FTZ R159, R159, R111, -R132 ;  /* 0x0000006f9f9f7223 */ /* 0x000fca0000010884 */
[----:B------:R-:W-:Y:S03]  /*d8e0*/  HMMA.16816.F32 R80, R4, R92, R80 ;  /* 0x0000005c0450723c */ /* 0x000fe60000001850 */
[-CC-:B------:R-:W-:Y:S01]  /*d8f0*/  FFMA.FTZ R92, R157, R111.reuse, -R132.reuse ;  /* 0x0000006f9d5c7223 */ /* 0x180fe20000010884 */
[----:B------:R-:W-:-:S04]  /*d900*/  FFMA.FTZ R93, R131, R111, -R132 ;  /* 0x0000006f835d7223 */ /* 0x000fc80000010884 */
[C---:B------:R-:W-:Y:S03]  /*d910*/  HMMA.16816.F32 R76, R4.reuse, R94, R76 ;  /* 0x0000005e044c723c */ /* 0x040fe6000000184c */
[-C--:B------:R-:W-:Y:S01]  /*d920*/  FFMA.FTZ R94, R117, R111.reuse, -R132 ;  /* 0x0000006f755e7223 */ /* 0x080fe20000010884 */
[----:B------:R-:W-:Y:S01]  /*d930*/  FFMA.FTZ R95, R127, R111, -R118 ;  /* 0x0000006f7f5f7223 */ /* 0x000fe20000010876 */
[----:B------:R-:W-:Y:S04]  /*d940*/  MUFU.EX2 R92, R92 ;  /* 0x0000005c005c7308 */ /* 0x000fe80000000800 */
[----:B------:R-:W5:Y:S01]  /*d950*/  MUFU.EX2 R117, R159 ;  /* 0x0000009f00757308 */ /* 0x000f620000000800 */
[C---:B----4-:R-:W-:Y:S03]  /*d960*/  HMMA.16816.F32 R64, R4.reuse, R28, R64 ;  /* 0x0000001c0440723c */ /* 0x050fe60000001840 */
[----:B------:R-:W-:Y:S04]  /*d970*/  MUFU.EX2 R94, R94 ;  /* 0x0000005e005e7308 */ /* 0x000fe80000000800 */
[----:B------:R-:W4:Y:S01]  /*d980*/  MUFU.EX2 R93, R93 ;  /* 0x0000005d005d7308 */ /* 0x000f220000000800 */
[C---:B------:R-:W-:Y:S01]  /*d990*/  HMMA.16816.F32 R60, R4.reuse, R30, R60 ;  /* 0x0000001e043c723c */ /* 0x040fe2000000183c */
[----:B------:R-:W-:Y:S02]  /*d9a0*/  LDSM.16.MT88.4 R28, [R110+0x6800] ;  /* 0x006800006e1c783b */ /* 0x000fe40000004200 */
[----:B------:R-:W-:Y:S04]  /*d9b0*/  MUFU.EX2 R160, R160 ;  /* 0x000000a000a07308 */ /* 0x000fe80000000800 */
[----:B------:R-:W2:Y:S04]  /*d9c0*/  MUFU.EX2 R119, R119 ;  /* 0x0000007700777308 */ /* 0x000ea80000000800 */
[----:B------:R-:W-:Y:S04]  /*d9d0*/  MUFU.EX2 R158, R158 ;  /* 0x0000009e009e7308 */ /* 0x000fe80000000800 */
[----:B------:R-:W3:Y:S01]  /*d9e0*/  MUFU.EX2 R95, R95 ;  /* 0x0000005f005f7308 */ /* 0x000ee20000000800 */
        /* <DEDUP_REMOVED lines=8> */
[----:B--2---:R-:W-:Y:S02]  /*da70*/  F2FP.F16.F32.PACK_AB R4, R119, R160 ;  /* 0x000000a07704723e */ /* 0x004fe400000000ff */
[----:B---3--:R-:W-:-:S07]  /*da80*/  F2FP.F16.F32.PACK_AB R6, R95, R158 ;  /* 0x0000009e5f06723e */ /* 0x008fce00000000ff */
[C---:B------:R-:W-:Y:S08]  /*da90*/  HMMA.16816.F32 R64, R4.reuse, R20, R64 ;  /* 0x000000140440723c */ /* 0x040ff00000001840 */
[C---:B------:R-:W-:Y:S01]  /*daa0*/  HMMA.16816.F32 R60, R4.reuse, R22, R60 ;  /* 0x00000016043c723c */ /* 0x040fe2000000183c */
[----:B------:R-:W2:Y:S07]  /*dab0*/  LDSM.16.MT88.4 R20, [R110+0x8800] ;  /* 0x008800006e14783b */ /* 0x000eae0000004200 */
[C---:B------:R-:W-:Y:S08]  /*dac0*/  HMMA.16816.F32 R56, R4.reuse, R16, R56 ;  /* 0x000000100438723c */ /* 0x040ff00000001838 */
[C---:B------:R-:W-:Y:S01]  /*dad0*/  HMMA.16816.F32 R52, R4.reuse, R18, R52 ;  /* 0x000000120434723c */ /* 0x040fe20000001834 */
[----:B------:R-:W3:Y:S02]  /*dae0*/  LDSM.16.MT88.4 R16, [R2+0x7c00] ;  /* 0x007c00000210783b */ /* 0x000ee40000004200 */
        /* <DEDUP_REMOVED lines=9> */
[----:B------:R-:W4:Y:S04]  /*db80*/  MUFU.EX2 R120, R120 ;  /* 0x0000007800787308 */ /* 0x000f280000000800 */
[----:B------:R-:W-:Y:S04]  /*db90*/  MUFU.EX2 R121, R121 ;  /* 0x0000007900797308 */ /* 0x000fe80000000800 */
[----:B------:R-:W4:Y:S04]  /*dba0*/  MUFU.EX2 R116, R132 ;  /* 0x0000008400747308 */ /* 0x000f280000000800 */
[----:B------:R-:W-:Y:S04]  /*dbb0*/  MUFU.EX2 R114, R123 ;  /* 0x0000007b00727308 */ /* 0x000fe80000000800 */
[----:B------:R-:W3:Y:S04]  /*dbc0*/  MUFU.EX2 R111, R122 ;  /* 0x0000007a006f7308 */ /* 0x000ee80000000800 */
[----:B------:R-:W-:Y:S04]  /*dbd0*/  MUFU.EX2 R112, R113 ;  /* 0x0000007100707308 */ /* 0x000fe80000000800 */
[----:B------:R-:W3:Y:S01]  /*dbe0*/  MUFU.EX2 R159, R159 ;  /* 0x0000009f009f7308 */ /* 0x000ee20000000800 */
[----:B------:R-:W-:Y:S01]  /*dbf0*/  FADD.FTZ R105, R106, R105 ;  /* 0x000000696a697221 */ /* 0x000fe20000010000 */
[----:B------:R-:W-:Y:S01]  /*dc00*/  FADD.FTZ R107, R108, R107 ;  /* 0x0000006b6c6b7221 */ /* 0x000fe20000010000 */
[----:B-1----:R-:W-:Y:S03]  /*dc10*/  HMMA.16816.F32 R80, R4, R32, R80 ;  /* 0x000000200450723c */ /* 0x002fe60000001850 */
[----:B------:R-:W-:Y:S01]  /*dc20*/  FADD.FTZ R100, R100, R105 ;  /* 0x0000006964647221 */ /* 0x000fe20000010000 */
[----:B------:R-:W-:-:S04]  /*dc30*/  FADD.FTZ R104, R104, R107 ;  /* 0x0000006b68687221 */ /* 0x000fc80000010000 */
[C---:B------:R-:W-:Y:S03]  /*dc40*/  HMMA.16816.F32 R76, R4.reuse, R34, R76 ;  /* 0x00000022044c723c */ /* 0x040fe6000000184c */
[----:B------:R-:W-:Y:S01]  /*dc50*/  FADD.FTZ R99, R99, R100 ;  /* 0x0000006463637221 */ /* 0x000fe20000010000 */
[----:B------:R-:W-:Y:S01]  /*dc60*/  FADD.FTZ R103, R103, R104 ;  /* 0x0000006867677221 */ /* 0x000fe20000010000 */
[----:B------:R-:W1:Y:S03]  /*dc70*/  LDSM.16.MT88.4 R32, [R2+0x6c00] ;  /* 0x006c00000220783b */ /* 0x000e660000004200 */
[C---:B------:R-:W-:Y:S08]  /*dc80*/  HMMA.16816.F32 R72, R4.reuse, R28, R72 ;  /* 0x0000001c0448723c */ /* 0x040ff00000001848 */
[C---:B------:R-:W-:Y:S08]  /*dc90*/  HMMA.16816.F32 R68, R4.reuse, R30, R68 ;  /* 0x0000001e0444723c */ /* 0x040ff00000001844 */
[C---:B-----5:R-:W-:Y:S08]  /*dca0*/  HMMA.16816.F32 R36, R4.reuse, R24, R36 ;  /* 0x000000180424723c */ /* 0x060ff00000001824 */
[C---:B------:R-:W-:Y:S08]  /*dcb0*/  HMMA.16816.F32 R40, R4.reuse, R26, R40 ;  /* 0x0000001a0428723c */ /* 0x040ff00000001828 */
[C---:B--2---:R-:W-:Y:S08]  /*dcc0*/  HMMA.16816.F32 R44, R4.reuse, R20, R44 ;  /* 0x00000014042c723c */ /* 0x044ff0000000182c */
[----:B------:R-:W-:Y:S03]  /*dcd0*/  HMMA.16816.F32 R48, R4, R22, R48 ;  /* 0x000000160430723c */ /* 0x000fe60000001830 */
[----:B----4-:R-:W-:Y:S01]  /*dce0*/  F2FP.F16.F32.PACK_AB R5, R120, R115 ;  /* 0x000000737805723e */ /* 0x010fe200000000ff */
[----:B------:R-:W-:Y:S01]  /*dcf0*/  FADD.FTZ R96, R96, R99 ;  /* 0x0000006360607221 */ /* 0x000fe20000010000 */
[----:B------:R-:W-:Y:S01]  /*dd00*/  F2FP.F16.F32.PACK_AB R7, R116, R121 ;  /* 0x000000797407723e */ /* 0x000fe200000000ff */
[----:B------:R-:W-:Y:S01]  /*dd10*/  FADD.FTZ R102, R102, R103 ;  /* 0x0000006766667221 */ /* 0x000fe20000010000 */
[----:B---3--:R-:W-:Y:S01]  /*dd20*/  F2FP.F16.F32.PACK_AB R4, R111, R114 ;  /* 0x000000726f04723e */ /* 0x008fe200000000ff */
[----:B------:R-:W2:Y:S01]  /*dd30*/  LDSM.16.MT88.4 R28, [R110+0x6c00] ;  /* 0x006c00006e1c783b */ /* 0x000ea20000004200 */
[----:B------:R-:W-:-:S03]  /*dd40*/  F2FP.F16.F32.PACK_AB R6, R159, R112 ;  /* 0x000000709f06723e */ /* 0x000fc600000000ff */
[----:B------:R-:W3:Y:S04]  /*dd50*/  LDSM.16.MT88.4 R24, [R110+0x7c00] ;  /* 0x007c00006e18783b */ /* 0x000ee80000004200 */
[----:B------:R-:W-:Y:S01]  /*dd60*/  HMMA.16816.F32 R64, R4, R16, R64 ;  /* 0x000000100440723c */ /* 0x000fe20000001840 */
[----:B------:R-:W4:Y:S02]  /*dd70*/  LDSM.16.MT88.4 R20, [R2+0x8c00] ;  /* 0x008c00000214783b */ /* 0x000f240000004200 */
[----:B------:R-:W-:Y:S01]  /*dd80*/  FADD.FTZ R97, R97, R96 ;  /* 0x0000006061617221 */ /* 0x000fe20000010000 */
[----:B------:R-:W-:-:S04]  /*dd90*/  FADD.FTZ R109, R109, R102 ;  /* 0x000000666d6d7221 */ /* 0x000fc80000010000 */
[----:B------:R-:W-:Y:S01]  /*dda0*/  HMMA.16816.F32 R60, R4, R18, R60 ;  /* 0x00000012043c723c */ /* 0x000fe2000000183c */
        /* <DEDUP_REMOVED lines=18> */
[----:B-1----:R-:W-:Y:S01]  /*ded0*/  HMMA.16816.F32 R80, R4, R32, R80 ;  /* 0x000000200450723c */ /* 0x002fe20000001850 */
[----:B------:R-:W-:Y:S02]  /*dee0*/  BSSY B2, `(.L_x_11413) ;  /* 0x000037f000027945 */ /* 0x000fe40003800000 */
[----:B------:R-:W-:Y:S01]  /*def0*/  FADD.FTZ R121, R121, R120 ;  /* 0x0000007879797221 */ /* 0x000fe20000010000 */
[----:B------:R-:W-:-:S04]  /*df00*/  FADD.FTZ R112, R112, R111 ;  /* 0x0000006f70707221 */ /* 0x000fc80000010000 */
[----:B------:R-:W-:Y:S03]  /*df10*/  HMMA.16816.F32 R76, R4, R34, R76 ;  /* 0x00000022044c723c */ /* 0x000fe6000000184c */
[----:B------:R-:W-:Y:S01]  /*df20*/  FADD.FTZ R157, R116, R121 ;  /* 0x00000079749d7221 */ /* 0x000fe20000010000 */
[----:B------:R-:W-:-:S04]  /*df30*/  FADD.FTZ R159, R159, R112 ;  /* 0x000000709f9f7221 */ /* 0x000fc80000010000 */
        /* <DEDUP_REMOVED lines=79> */
.L_x_11416:
        /* <DEDUP_REMOVED lines=8> */
.L_x_11417:
[----:B------:R-:W-:Y:S05]  /*e4b0*/  BSYNC.RECONVERGENT B0 ;  /* 0x0000000000007941 */ /* 0x000fea0003800200 */
.L_x_11415:
        /* <DEDUP_REMOVED lines=96> */
[----:B------:R-:W-:-:S04]  /*eac0*/  SHF.R.U32.HI R21, RZ, 0x2, R130 ;  /* 0x00000002ff157819 */ /* 0x000fc80000011682 */
[----:B------:R-:W-:Y:S01]  /*ead0*/  LOP3.LUT R20, R0, 0x7, R21, 0xf8, !PT ;  /* 0x0000000700147812 */ /* 0x000fe200078ef815 */
[----:B------:R-:W-:Y:S04]  /*eae0*/  HMMA.16816.F32 R12, R24, R22, R12 ;  /* 0x00000016180c723c */ /* 0x000fe8000000180c */
[----:B------:R-:W-:Y:S02]  /*eaf0*/  IMAD.IADD R113, R89, 0x1, R20 ;  /* 0x0000000159717824 */ /* 0x000fe400078e0214 */
[----:B------:R-:W1:Y:S02]  /*eb00*/  LDSM.16.M88.4 R20, [R125+0x5400] ;  /* 0x005400007d14783b */ /* 0x000e640000000200 */
[----:B----4-:R-:W-:Y:S05]  /*eb10*/  HMMA.16816.F32 R32, R120, R108, R32 ;  /* 0x0000006c7820723c */ /* 0x010fea0000001820 */
[----:B------:R-:W-:-:S05]  /*eb20*/  LOP3.LUT R109, R87, R124, RZ, 0xfc, !PT ;  /* 0x0000007c576d7212 */ /* 0x000fca00078efcff */
[----:B------:R-:W-:Y:S01]  /*eb30*/  IMAD.IADD R164, R109, 0x1, R144 ;  /* 0x000000016da47824 */ /* 0x000fe200078e0290 */
[----:B------:R-:W-:Y:S03]  /*eb40*/  HMMA.16816.F32 R92, R120, R114, R92 ;  /* 0x00000072785c723c */ /* 0x000fe6000000185c */
[----:B------:R-:W-:Y:S02]  /*eb50*/  VIADD R115, R113, 0x8 ;  /* 0x0000000871737836 */ /* 0x000fe40000000000 */
[----:B------:R-:W-:-:S03]  /*eb60*/  VIADD R108, R109, 0xffffff80 ;  /* 0xffffff806d6c7836 */ /* 0x000fc60000000000 */
[----:B---3--:R-:W-:Y:S05]  /*eb70*/  HMMA.16816.F32 R16, R8, R4, R16 ;  /* 0x000000040810723c */ /* 0x008fea0000001810 */
[C-C-:B------:R-:W-:Y:S02]  /*eb80*/  IADD3 R4, PT, PT, R113.reuse, 0x80, -R164.reuse ;  /* 0x0000008071047810 */ /* 0x140fe40007ffe8a4 */
[----:B------:R-:W-:Y:S02]  /*eb90*/  IADD3 R5, PT, PT, R113, 0x7f, -R164 ;  /* 0x0000007f71057810 */ /* 0x000fe40007ffe8a4 */
[----:B------:R-:W-:Y:S02]  /*eba0*/  IABS R4, R4 ;  /* 0x0000000400047213 */ /* 0x000fe40000000000 */
[----:B------:R-:W-:Y:S01]  /*ebb0*/  IABS R5, R5 ;  /* 0x0000000500057213 */ /* 0x000fe20000000000 */
[----:B------:R-:W-:Y:S05]  /*ebc0*/  HMMA.16816.F32 R104, R120, R116, R104 ;  /* 0x000000747868723c */ /* 0x000fea0000001868 */
[----:B------:R-:W-:Y:S01]  /*ebd0*/  ISETP.GE.AND P6, PT, R108, R155, PT ;  /* 0x0000009b6c00720c */ /* 0x000fe20003fc6270 */
[----:B------:R-:W-:Y:S01]  /*ebe0*/  IMAD.MOV.U32 R117, RZ, RZ, R4 ;  /* 0x000000ffff757224 */ /* 0x000fe200078e0004 */
[----:B------:R-:W-:-:S02]  /*ebf0*/  IADD3 R4, PT, PT, R115, 0x80, -R164 ;  /* 0x0000008073047810 */ /* 0x000fc40007ffe8a4 */
[C---:B------:R-:W-:Y:S02]  /*ec00*/  ISETP.GE.AND P1, PT, R108.reuse, R154, PT ;  /* 0x0000009a6c00720c */ /* 0x040fe40003f26270 */
[----:B------:R-:W-:Y:S01]  /*ec10*/  I2FP.F32.S32 R117, R117 ;  /* 0x0000007500757245 */ /* 0x000fe20000201400 */
[----:B------:R-:W-:Y:S03]  /*ec20*/  HMMA.16816.F32 R28, R120, R110, R28 ;  /* 0x0000006e781c723c */ /* 0x000fe6000000181c */
[----:B------:R-:W-:Y:S02]  /*ec30*/  IABS R4, R4 ;  /* 0x0000000400047213 */ /* 0x000fe40000000000 */
[----:B------:R-:W-:Y:S01]  /*ec40*/  ISETP.GE.AND P2, PT, R108, R152, PT ;  /* 0x000000986c00720c */ /* 0x000fe20003f46270 */
[----:B------:R-:W-:Y:S01]  /*ec50*/  FFMA.FTZ R117, -R156, R117, R16 ;  /* 0x000000759c757223 */ /* 0x000fe20000010110 */
[----:B------:R-:W-:-:S02]  /*ec60*/  I2FP.F32.S32 R16, R5 ;  /* 0x0000000500107245 */ /* 0x000fc40000201400 */
[----:B------:R-:W-:Y:S01]  /*ec70*/  I2FP.F32.S32 R111, R4 ;  /* 0x00000004006f7245 */ /* 0x000fe20000201400 */
[----:B------:R-:W-:Y:S01]  /*ec80*/  HMMA.16816.F32 R12, R8, R6, R12 ;  /* 0x00000006080c723c */ /* 0x000fe2000000180c */
[----:B------:R-:W2:Y:S04]  /*ec90*/  LDSM.16.M88.4 R4, [R90+0x5400] ;  /* 0x005400005a04783b */ /* 0x000ea80000000200 */
[----:B------:R-:W-:Y:S01]  /*eca0*/  FSEL R117, R117, -INF , P6 ;  /* 0xff80000075757808 */ /* 0x000fe20003000000 */
[----:B------:R-:W-:Y:S01]  /*ecb0*/  FFMA.FTZ R111, -R156, R111, R18 ;  /* 0x0000006f9c6f7223 */ /* 0x000fe20000010112 */
[----:B------:R-:W-:Y:S01]  /*ecc0*/  VIADD R18, R109, 0xffffff81 ;  /* 0xffffff816d127836 */ /* 0x000fe20000000000 */
[----:B------:R-:W-:Y:S01]  /*ecd0*/  ISETP.GE.AND P6, PT, R108, R153, PT ;  /* 0x000000996c00720c */ /* 0x000fe20003fc6270 */
        /* <DEDUP_REMOVED lines=9> */
[----:B------:R-:W-:Y:S01]  /*ed70*/  FSEL R117, R117, -INF , !P1 ;  /* 0xff80000075757808 */ /* 0x000fe20004800000 */
[----:B------:R-:W-:Y:S01]  /*ed80*/  FFMA.FTZ R123, -R156, R17, R12 ;  /* 0x000000119c7b7223 */ /* 0x000fe2000001010c */
[----:B------:R-:W-:Y:S01]  /*ed90*/  ISETP.GE.AND P1, PT, R18, R155, PT ;  /* 0x0000009b1200720c */ /* 0x000fe20003f26270 */
[----:B------:R-:W-:Y:S01]  /*eda0*/  FFMA.FTZ R19, -R156, R16, R19 ;  /* 0x000000109c137223 */ /* 0x000fe20000010113 */
[--C-:B------:R-:W-:Y:S01]  /*edb0*/  IADD3 R12, PT, PT, R113, 0x77, -R164.reuse ;  /* 0x00000077710c7810 */ /* 0x100fe20007ffe8a4 */
[----:B------:R-:W-:Y:S01]  /*edc0*/  VIADD R16, R109, 0xffffff88 ;  /* 0xffffff886d107836 */ /* 0x000fe20000000000 */
[----:B------:R-:W-:Y:S01]  /*edd0*/  IADD3 R17, PT, PT, R115, 0x78, -R164 ;  /* 0x0000007873117810 */ /* 0x000fe20007ffe8a4 */
[----:B------:R-:W-:Y:S03]  /*ede0*/  HMMA.16816.F32 R100, R24, R22, R100 ;  /* 0x000000161864723c */ /* 0x000fe60000001864 */
[----:B------:R-:W-:-:S02]  /*edf0*/  FSEL R111, R111, -INF , P6 ;  /* 0xff8000006f6f7808 */ /* 0x000fc40003000000 */
[C---:B------:R-:W-:Y:S02]  /*ee00*/  ISETP.GE.AND P6, PT, R18.reuse, R154, PT ;  /* 0x0000009a1200720c */ /* 0x040fe40003fc6270 */
[----:B------:R-:W-:Y:S02]  /*ee10*/  FSEL R121, R121, -INF , P1 ;  /* 0xff80000079797808 */ /* 0x000fe40000800000 */
[----:B------:R-:W-:Y:S02]  /*ee20*/  ISETP.GE.AND P1, PT, R18, R153, PT ;  /* 0x000000991200720c */ /* 0x000fe40003f26270 */
[----:B------:R-:W-:Y:S02]  /*ee30*/  IABS R12, R12 ;  /* 0x0000000c000c7213 */ /* 0x000fe40000000000 */
[----:B------:R-:W-:Y:S01]  /*ee40*/  IABS R17, R17 ;  /* 0x0000001100117213 */ /* 0x000fe20000000000 */
[----:B--2---:R-:W-:Y:S05]  /*ee50*/  HMMA.16816.F32 R104, R8, R4, R104 ;  /* 0x000000040868723c */ /* 0x004fea0000001868 */
[----:B------:R-:W-:-:S02]  /*ee60*/  FSEL R111, R111, -INF , !P2 ;  /* 0xff8000006f6f7808 */ /* 0x000fc40005000000 */
[----:B------:R-:W-:Y:S02]  /*ee70*/  FSEL R121, R121, -INF , !P6 ;  /* 0xff80000079797808 */ /* 0x000fe40007000000 */
[----:B------:R-:W-:Y:S02]  /*ee80*/  ISETP.GE.AND P2, PT, R18, R152, PT ;  /* 0x000000981200720c */ /* 0x000fe40003f46270 */
[----:B------:R-:W-:Y:S01]  /*ee90*/  ISETP.GE.AND P6, PT, R16, R155, PT ;  /* 0x0000009b1000720c */ /* 0x000fe20003fc6270 */
[----:B------:R-:W-:Y:S03]  /*eea0*/  HMMA.16816.F32 R100, R8, R6, R100 ;  /* 0x000000060864723c */ /* 0x000fe60000001864 */
[----:B------:R-:W-:Y:S02]  /*eeb0*/  FSEL R21, R19, -INF , P1 ;  /* 0xff80000013157808 */ /* 0x000fe40000800000 */
[----:B------:R-:W-:-:S02]  /*eec0*/  I2FP.F32.S32 R12, R12 ;  /* 0x0000000c000c7245 */ /* 0x000fc40000201400 */
[----:B------:R-:W-:Y:S02]  /*eed0*/  I2FP.F32.S32 R17, R17 ;  /* 0x0000001100117245 */ /* 0x000fe40000201400 */
[----:B------:R-:W-:Y:S01]  /*eee0*/  IADD3 R4, PT, PT, R115, 0x77, -R164 ;  /* 0x0000007773047810 */ /* 0x000fe20007ffe8a4 */
[C---:B------:R-:W-:Y:S01]  /*eef0*/  FFMA.FTZ R12, -R156.reuse, R12, R13 ;  /* 0x0000000c9c0c7223 */ /* 0x040fe2000001010d */
[----:B------:R-:W-:Y:S01]  /*ef00*/  FSEL R21, R21, -INF , !P2 ;  /* 0xff80000015157808 */ /* 0x000fe20005000000 */
[----:B------:R-:W-:Y:S01]  /*ef10*/  FFMA.FTZ R14, -R156, R17, R14 ;  /* 0x000000119c0e7223 */ /* 0x000fe2000001010e */
[----:B------:R-:W-:Y:S01]  /*ef20*/  FSEL R123, R123, -INF , P6 ;  /* 0xff8000007b7b7808 */ /* 0x000fe20003000000 */
[----:B------:R-:W-:Y:S01]  /*ef30*/  VIADD R13, R109, 0xffffff89 ;  /* 0xffffff896d0d7836 */ /* 0x000fe20000000000 */
[C---:B------:R-:W-:Y:S02]  /*ef40*/  ISETP.GE.AND P1, PT, R16.reuse, R154, PT ;  /* 0x0000009a1000720c */ /* 0x040fe40003f26270 */
[----:B------:R-:W-:-:S02]  /*ef50*/  ISETP.GE.AND P2, PT, R16, R152, PT ;  /* 0x000000981000720c */ /* 0x000fc40003f46270 */
[----:B------:R-:W-:Y:S02]  /*ef60*/  ISETP.GE.AND P6, PT, R16, R153, PT ;  /* 0x000000991000720c */ /* 0x000fe40003fc6270 */
        /* <DEDUP_REMOVED lines=227> */
[----:B------:R-:W-:Y:S01]  /*fda0*/  ISETP.GE.AND P2, PT, R8, R152, PT ;  /* 0x000000980800720c */ /* 0x000fe20003f46270 */
        /* <DEDUP_REMOVED lines=71> */
.L_x_11421:
        /* <DEDUP_REMOVED lines=8> */
.L_x_11422:
[----:B------:R-:W-:Y:S05]  /*102a0*/  BSYNC.RECONVERGENT B0 ;  /* 0x0000000000007941 */ /* 0x000fea0003800200 */
.L_x_11420:
        /* <DEDUP_REMOVED lines=37> */
.L_x_11419:
[----:B------:R-:W-:Y:S05]  /*10500*/  BSYNC.RECONVERGENT B1 ;  /* 0x0000000000017941 */ /* 0x000fea0003800200 */
.L_x_11418:
        /* <DEDUP_REMOVED lines=27> */
[----:B----4-:R-:W-:-:S05]  /*106c0*/  FMNMX.FTZ R5, R8, R5, !PT ;  /* 0x0000000508057209 */ /* 0x010fca0007810000 */
        /* <DEDUP_REMOVED lines=19> */
[----:B------:R-:W-:Y:S01]  /*10800*/  IADD3 R4, PT, PT, R2, 0x6000, RZ ;  /* 0x0000600002047810 */ /* 0x000fe20007ffe0ff */
[-C--:B------:R-:W-:Y:S01]  /*10810*/  FFMA.FTZ R35, R127, R102.reuse, -R107 ;  /* 0x000000667f237223 */ /* 0x080fe2000001086b */
[-CC-:B------:R-:W-:Y:S01]  /*10820*/  FFMA.FTZ R94, R111, R102.reuse, -R101.reuse ;  /* 0x000000666f5e7223 */ /* 0x180fe20000010865 */
[-CC-:B------:R-:W-:Y:S01]  /*10830*/  FFMA.FTZ R34, R21, R102.reuse, -R101.reuse ;  /* 0x0000006615227223 */ /* 0x180fe20000010865 */
[----:B------:R-:W-:Y:S01]  /*10840*/  FMUL.FTZ R91, R102, R7 ;  /* 0x00000007665b7220 */ /* 0x000fe20000410000 */
[----:B------:R-:W-:Y:S01]  /*10850*/  @P1 IADD3 R95, PT, PT, R4, -0x20, RZ ;  /* 0xffffffe0045f1810 */ /* 0x000fe20007ffe0ff */
[-CC-:B------:R-:W-:Y:S01]  /*10860*/  FFMA.FTZ R119, R119, R102.reuse, -R101.reuse ;  /* 0x0000006677777223 */ /* 0x180fe20000010865 */
[----:B------:R-:W-:Y:S01]  /*10870*/  FFMA.FTZ R23, R23, R102, -R101 ;  /* 0x0000006617177223 */ /* 0x000fe20000010865 */
[----:B------:R-:W-:Y:S01]  /*10880*/  MUFU.EX2 R96, R96 ;  /* 0x0000006000607308 */ /* 0x000fe20000000800 */
[-C--:B-1----:R-:W-:Y:S01]  /*10890*/  FMUL.FTZ R80, R80, R93.reuse ;  /* 0x0000005d50507220 */ /* 0x082fe20000410000 */
[----:B------:R-:W1:Y:S01]  /*108a0*/  LDSM.16.MT88.4 R8, [R95] ;  /* 0x000000005f08783b */ /* 0x000e620000004200 */
        /* <DEDUP_REMOVED lines=15> */
[----:B--2---:R-:W-:Y:S01]  /*109a0*/  F2FP.F16.F32.PACK_AB R4, R87, R96 ;  /* 0x000000605704723e */ /* 0x004fe200000000ff */
[----:B------:R-:W2:Y:S01]  /*109b0*/  LDSM.16.MT88.4 R28, [R95+0x2000] ;  /* 0x002000005f1c783b */ /* 0x000ea20000004200 */
[----:B------:R-:W4:Y:S01]  /*109c0*/  MUFU.EX2 R34, R34 ;  /* 0x0000002200227308 */ /* 0x000f220000000800 */
        /* <DEDUP_REMOVED lines=9> */
[-C--:B------:R-:W-:Y:S01]  /*10a60*/  FFMA.FTZ R111, R112, R102.reuse, -R107 ;  /* 0x00000066706f7223 */ /* 0x080fe2000001086b */
[-C--:B------:R-:W-:Y:S01]  /*10a70*/  FFMA.FTZ R113, R120, R102.reuse, -R101 ;  /* 0x0000006678717223 */ /* 0x080fe20000010865 */
[----:B------:R-:W5:Y:S01]  /*10a80*/  MUFU.EX2 R91, R91 ;  /* 0x0000005b005b7308 */ /* 0x000f620000000800 */
[----:B------:R-:W-:Y:S01]  /*10a90*/  FFMA.FTZ R109, R20, R102, -R107 ;  /* 0x00000066146d7223 */ /* 0x000fe2000001086b */
[----:B----4-:R-:W-:Y:S01]  /*10aa0*/  F2FP.F16.F32.PACK_AB R5, R34, R94 ;  /* 0x0000005e2205723e */ /* 0x010fe200000000ff */
[-C--:B------:R-:W-:Y:S01]  /*10ab0*/  FMUL.FTZ R40, R40, R93.reuse ;  /* 0x0000005d28287220 */ /* 0x080fe20000410000 */
[-C--:B------:R-:W-:Y:S01]  /*10ac0*/  FMUL.FTZ R41, R41, R93.reuse ;  /* 0x0000005d29297220 */ /* 0x080fe20000410000 */
[-CC-:B------:R-:W-:Y:S01]  /*10ad0*/  FFMA.FTZ R115, R118, R102.reuse, -R101.reuse ;  /* 0x0000006676737223 */ /* 0x180fe20000010865 */
[-C--:B------:R-:W-:Y:S01]  /*10ae0*/  FFMA.FTZ R120, R160, R102.reuse, -R101 ;  /* 0x00000066a0787223 */ /* 0x080fe20000010865 */
[--C-:B------:R-:W-:Y:S01]  /*10af0*/  FFMA.FTZ R162, R162, R102, -R107.reuse ;  /* 0x00000066a2a27223 */ /* 0x100fe2000001086b */
[----:B------:R-:W-:Y:S01]  /*10b00*/  MUFU.EX2 R109, R109 ;  /* 0x0000006d006d7308 */ /* 0x000fe20000000800 */
[-C--:B------:R-:W-:Y:S01]  /*10b10*/  FMUL.FTZ R44, R44, R93.reuse ;  /* 0x0000005d2c2c7220 */ /* 0x080fe20000410000 */
[----:B---3--:R-:W-:Y:S01]  /*10b20*/  F2FP.F16.F32.PACK_AB R7, R3, R86 ;  /* 0x000000560307723e */ /* 0x008fe200000000ff */
[-C--:B------:R-:W-:Y:S01]  /*10b30*/  FMUL.FTZ R45, R45, R93.reuse ;  /* 0x0000005d2d2d7220 */ /* 0x080fe20000410000 */
[----:B------:R-:W-:Y:S01]  /*10b40*/  MUFU.EX2 R111, R111 ;  /* 0x0000006f006f7308 */ /* 0x000fe20000000800 */
[----:B------:R-:W-:Y:S01]  /*10b50*/  FMUL.FTZ R48, R48, R93 ;  /* 0x0000005d30307220 */ /* 0x000fe20000410000 */
        /* <DEDUP_REMOVED lines=17> */
[----:B------:R-:W3:Y:S02]  /*10c70*/  LDSM.16.MT88.4 R12, [R95+0x1000] ;  /* 0x001000005f0c783b */ /* 0x000ee40000004200 */
[-C--:B------:R-:W-:Y:S01]  /*10c80*/  FMUL.FTZ R55, R55, R91.reuse ;  /* 0x0000005b37377220 */ /* 0x080fe20000410000 */
[-C--:B------:R-:W-:Y:S01]  /*10c90*/  FMUL.FTZ R38, R38, R91.reuse ;  /* 0x0000005b26267220 */ /* 0x080fe20000410000 */
[-C--:B------:R-:W-:Y:S01]  /*10ca0*/  FMUL.FTZ R39, R39, R91.reuse ;  /* 0x0000005b27277220 */ /* 0x080fe20000410000 */
[-C--:B------:R-:W-:Y:S01]  /*10cb0*/  FMUL.FTZ R42, R42, R91.reuse ;  /* 0x0000005b2a2a7220 */ /* 0x080fe20000410000 */
[-C--:B------:R-:W-:Y:S01]  /*10cc0*/  FMUL.FTZ R43, R43, R91.reuse ;  /* 0x0000005b2b2b7220 */ /* 0x080fe20000410000 */
[----:B------:R-:W-:Y:S01]  /*10cd0*/  MUFU.EX2 R115, R115 ;  /* 0x0000007300737308 */ /* 0x000fe20000000800 */
[C---:B-1----:R-:W-:Y:S03]  /*10ce0*/  HMMA.16816.F32 R72, R4.reuse, R8, R72 ;  /* 0x000000080448723c */ /* 0x042fe60000001848 */
[-C--:B------:R-:W-:Y:S01]  /*10cf0*/  FMUL.FTZ R46, R46, R91.reuse ;  /* 0x0000005b2e2e7220 */ /* 0x080fe20000410000 */
[----:B------:R-:W-:Y:S01]  /*10d00*/  FMUL.FTZ R47, R47, R91 ;  /* 0x0000005b2f2f7220 */ /* 0x000fe20000410000 */
[----:B------:R-:W-:Y:S01]  /*10d10*/  MUFU.EX2 R113, R113 ;  /* 0x0000007100717308 */ /* 0x000fe20000000800 */
[----:B------:R-:W-:Y:S01]  /*10d20*/  FMUL.FTZ R49, R49, R93 ;  /* 0x0000005d31317220 */ /* 0x000fe20000410000 */
[-C--:B------:R-:W-:Y:S01]  /*10d30*/  FMUL.FTZ R50, R50, R91.reuse ;  /* 0x0000005b32327220 */ /* 0x080fe20000410000 */
[----:B------:R-:W-:Y:S01]  /*10d40*/  FMUL.FTZ R51, R51, R91 ;  /* 0x0000005b33337220 */ /* 0x000fe20000410000 */
[----:B------:R-:W-:Y:S01]  /*10d50*/  MUFU.EX2 R120, R120 ;  /* 0x0000007800787308 */ /* 0x000fe20000000800 */
        /* <DEDUP_REMOVED lines=8> */
[C---:B------:R-:W-:Y:S03]  /*10de0*/  HMMA.16816.F32 R64, R4.reuse, R16, R64 ;  /* 0x000000100440723c */ /* 0x040fe60000001840 */
[-C--:B------:R-:W-:Y:S01]  /*10df0*/  FFMA.FTZ R121, R126, R102.reuse, -R101 ;  /* 0x000000667e797223 */ /* 0x080fe20000010865 */
[-CC-:B------:R-:W-:Y:S01]  /*10e00*/  FFMA.FTZ R158, R158, R102.reuse, -R107.reuse ;  /* 0x000000669e9e7223 */ /* 0x180fe2000001086b */
[----:B------:R-:W-:Y:S01]  /*10e10*/  MUFU.EX2 R122, R122 ;  /* 0x0000007a007a7308 */ /* 0x000fe20000000800 */
[-CC-:B------:R-:W-:Y:S01]  /*10e20*/  FFMA.FTZ R104, R104, R102.reuse, -R107.reuse ;  /* 0x0000006668687223 */ /* 0x180fe2000001086b */
[-C--:B------:R-:W-:Y:S01]  /*10e30*/  FFMA.FTZ R103, R103, R102.reuse, -R107 ;  /* 0x0000006667677223 */ /* 0x080fe2000001086b */
[-CC-:B------:R-:W-:Y:S01]  /*10e40*/  FFMA.FTZ R99, R99, R102.reuse, -R101.reuse ;  /* 0x0000006663637223 */ /* 0x180fe20000010865 */
[----:B------:R-:W-:Y:S01]  /*10e50*/  MUFU.EX2 R117, R117 ;  /* 0x0000007500757308 */ /* 0x000fe20000000800 */
[----:B------:R-:W-:Y:S01]  /*10e60*/  HMMA.16816.F32 R60, R4, R18, R60 ;  /* 0x00000012043c723c */ /* 0x000fe2000000183c */
[----:B------:R-:W4:Y:S02]  /*10e70*/  LDSM.16.MT88.4 R16, [R2+0x7400] ;  /* 0x007400000210783b */ /* 0x000f240000004200 */
[----:B------:R-:W-:Y:S01]  /*10e80*/  FFMA.FTZ R100, R100, R102, -R101 ;  /* 0x0000006664647223 */ /* 0x000fe20000010865 */
[----:B------:R-:W-:Y:S01]  /*10e90*/  MUFU.EX2 R119, R119 ;  /* 0x0000007700777308 */ /* 0x000fe20000000800 */
[----:B------:R-:W-:Y:S01]  /*10ea0*/  FFMA.FTZ R96, R159, R93, R96 ;  /* 0x0000005d9f607223 */ /* 0x000fe20000010060 */
[----:B------:R-:W-:-:S02]  /*10eb0*/  FFMA.FTZ R91, R157, R91, R94 ;  /* 0x0000005b9d5b7223 */ /* 0x000fc4000001005e */
[----:B------:R-:W-:Y:S01]  /*10ec0*/  MUFU.EX2 R110, R158 ;  /* 0x0000009e006e7308 */ /* 0x000fe20000000800 */
[C---:B--2---:R-:W-:Y:S03]  /*10ed0*/  HMMA.16816.F32 R44, R4.reuse, R28, R44 ;  /* 0x0000001c042c723c */ /* 0x044fe6000000182c */
[----:B------:R-:W-:Y:S01]  /*10ee0*/  FADD.FTZ R87, R87, R96 ;  /* 0x0000006057577221 */ /* 0x000fe20000010000 */
[----:B------:R-:W-:Y:S01]  /*10ef0*/  FADD.FTZ R91, R34, R91 ;  /* 0x0000005b225b7221 */ /* 0x000fe20000010000 */
[----:B------:R-:W-:Y:S02]  /*10f00*/  MUFU.EX2 R123, R123 ;  /* 0x0000007b007b7308 */ /* 0x000fe40000000800 */
[----:B------:R-:W-:Y:S01]  /*10f10*/  FADD.FTZ R92, R92, R87 ;  /* 0x000000575c5c7221 */ /* 0x000fe20000010000 */
[----:B------:R-:W-:Y:S01]  /*10f20*/  FADD.FTZ R86, R86, R91 ;  /* 0x0000005b56567221 */ /* 0x000fe20000010000 */
[----:B------:R-:W-:Y:S01]  /*10f30*/  MUFU.EX2 R114, R114 ;  /* 0x0000007200727308 */ /* 0x000fe20000000800 */
[C---:B---3--:R-:W-:Y:S03]  /*10f40*/  HMMA.16816.F32 R56, R4.reuse, R12, R56 ;  /* 0x0000000c0438723c */ /* 0x048fe60000001838 */
[----:B------:R-:W-:Y:S01]  /*10f50*/  FFMA.FTZ R12, R22, R102, -R107 ;  /* 0x00000066160c7223 */ /* 0x000fe2000001086b */
[----:B------:R-:W-:Y:S01]  /*10f60*/  FADD.FTZ R92, R35, R92 ;  /* 0x0000005c235c7221 */ /* 0x000fe20000010000 */
[----:B------:R-:W-:Y:S01]  /*10f70*/  LDSM.16.MT88.4 R20, [R95+0x400] ;  /* 0x000400005f14783b */ /* 0x000fe20000004200 */
[----:B------:R-:W-:Y:S01]  /*10f80*/  MUFU.EX2 R116, R116 ;  /* 0x0000007400747308 */ /* 0x000fe20000000800 */
[----:B------:R-:W-:Y:S01]  /*10f90*/  FADD.FTZ R3, R3, R86 ;  /* 0x0000005603037221 */ /* 0x000fe20000010000 */
[-C--:B------:R-:W-:Y:S01]  /*10fa0*/  MOV R86, R33.reuse ;  /* 0x0000002100567202 */ /* 0x080fe20000000f00 */
[----:B------:R-:W-:Y:S01]  /*10fb0*/  HMMA.16816.F32 R52, R4, R14, R52 ;  /* 0x0000000e0434723c */ /* 0x000fe20000001834 */
[----:B------:R2:W3:Y:S02]  /*10fc0*/  MUFU.EX2 R112, R12 ;  /* 0x0000000c00707308 */ /* 0x0004e40000000800 */
[----:B------:R-:W-:-:S02]  /*10fd0*/  @P6 MOV R86, R33 ;  /* 0x0000002100566202 */ /* 0x000fc40000000f00 */
[----:B------:R-:W-:Y:S03]  /*10fe0*/  MUFU.EX2 R121, R121 ;  /* 0x0000007900797308 */ /* 0x000fe60000000800 */
[C---:B-1----:R-:W-:Y:S03]  /*10ff0*/  HMMA.16816.F32 R36, R4.reuse, R8, R36 ;  /* 0x000000080424723c */ /* 0x042fe60000001824 */
[----:B------:R-:W-:Y:S01]  /*11000*/  FFMA.FTZ R8, R108, R102, -R101 ;  /* 0x000000666c087223 */ /* 0x000fe20000010865 */
[----:B------:R-:W-:Y:S04]  /*11010*/  MUFU.EX2 R104, R104 ;  /* 0x0000006800687308 */ /* 0x000fe80000000800 */
[----:B------:R-:W1:Y:S01]  /*11020*/  MUFU.EX2 R108, R162 ;  /* 0x000000a2006c7308 */ /* 0x000e620000000800 */
[----:B--2---:R-:W2:Y:S01]  /*11030*/  LDSM.16.MT88.4 R12, [R95+0x1400] ;  /* 0x001400005f0c783b */ /* 0x004ea20000004200 */
[C---:B------:R-:W-:Y:S02]  /*11040*/  HMMA.16816.F32 R40, R4.reuse, R10, R40 ;  /* 0x0000000a0428723c */ /* 0x040fe40000001828 */
[----:B------:R5:W4:Y:S04]  /*11050*/  MUFU.EX2 R118, R8 ;  /* 0x0000000800767308 */ /* 0x000b280000000800 */
[----:B------:R-:W2:Y:S02]  /*11060*/  MUFU.EX2 R103, R103 ;  /* 0x0000006700677308 */ /* 0x000ea40000000800 */
[----:B------:R-:W-:Y:S03]  /*11070*/  HMMA.16816.F32 R48, R4, R30, R48 ;  /* 0x0000001e0430723c */ /* 0x000fe60000001830 */
[----:B---3--:R-:W-:Y:S01]  /*11080*/  F2FP.F16.F32.PACK_AB R4, R112, R109 ;  /* 0x0000006d7004723e */ /* 0x008fe200000000ff */
[----:B------:R-:W-:Y:S01]  /*11090*/  LDSM.16.MT88.4 R28, [R95+0x2400] ;  /* 0x002400005f1c783b */ /* 0x000fe20000004200 */
[----:B------:R-:W-:Y:S01]  /*110a0*/  F2FP.F16.F32.PACK_AB R7, R120, R113 ;  /* 0x000000717807723e */ /* 0x000fe200000000ff */
[----:B------:R-:W-:Y:S01]  /*110b0*/  MUFU.EX2 R99, R99 ;  /* 0x0000006300637308 */ /* 0x000fe20000000800 */
[----:B-1----:R-:W-:Y:S01]  /*110c0*/  F2FP.F16.F32.PACK_AB R6, R108, R111 ;  /* 0x0000006f6c06723e */ /* 0x002fe200000000ff */
[----:B------:R-:W-:Y:S01]  /*110d0*/  FADD.FTZ R109, R109, R92 ;  /* 0x0000005c6d6d7221 */ /* 0x000fe20000010000 */
[----:B-----5:R-:W1:Y:S01]  /*110e0*/  LDSM.16.MT88.4 R8, [R2+0x8400] ;  /* 0x008400000208783b */ /* 0x020e620000004200 */
[----:B----4-:R-:W-:Y:S01]  /*110f0*/  F2FP.F16.F32.PACK_AB R5, R115, R118 ;  /* 0x000000767305723e */ /* 0x010fe200000000ff */
[----:B------:R-:W-:Y:S01]  /*11100*/  FADD.FTZ R118, R118, R3 ;  /* 0x0000000376767221 */ /* 0x000fe20000010000 */
[----:B------:R-:W-:Y:S01]  /*11110*/  FADD.FTZ R112, R112, R109 ;  /* 0x0000006d70707221 */ /* 0x000fe20000010000 */
[----:B------:R-:W-:-:S02]  /*11120*/  MOV R3, R32 ;  /* 0x0000002000037202 */ /* 0x000fc40000000f00 */
[----:B------:R-:W-:Y:S01]  /*11130*/  FADD.FTZ R118, R115, R118 ;  /* 0x0000007673767221 */ /* 0x000fe20000010000 */
[----:B------:R-:W-:Y:S01]  /*11140*/  FADD.FTZ R111, R111, R112 ;  /* 0x000000706f6f7221 */ /* 0x000fe20000010000 */
[----:B------:R-:W-:Y:S03]  /*11150*/  HMMA.16816.F32 R64, R4, R16, R64 ;  /* 0x000000100440723c */ /* 0x000fe60000001840 */
[----:B------:R-:W-:Y:S01]  /*11160*/  @P6 MOV R3, R32 ;  /* 0x0000002000036202 */ /* 0x000fe20000000f00 */
        /* <DEDUP_REMOVED lines=35> */
[C---:B--2---:R-:W-:Y:S03]  /*113a0*/  HMMA.16816.F32 R56, R4.reuse, R12, R56 ;  /* 0x0000000c0438723c */ /* 0x044fe60000001838 */
[-CC-:B------:R-:W-:Y:S01]  /*113b0*/  FFMA.FTZ R12, R106, R102.reuse, -R107.reuse ;  /* 0x000000666a0c7223 */ /* 0x180fe2000001086b */
[-C--:B------:R-:W-:Y:S01]  /*113c0*/  FFMA.FTZ R106, R105, R102.reuse, -R107 ;  /* 0x00000066696a7223 */ /* 0x080fe2000001086b */
[-CC-:B------:R-:W-:Y:S01]  /*113d0*/  FFMA.FTZ R107, R98, R102.reuse, -R101.reuse ;  /* 0x00000066626b7223 */ /* 0x180fe20000010865 */
[----:B------:R-:W-:Y:S01]  /*113e0*/  FFMA.FTZ R101, R97, R102, -R101 ;  /* 0x0000006661657223 */ /* 0x000fe20000010865 */
[----:B------:R2:W-:Y:S01]  /*113f0*/  MUFU.EX2 R105, R12 ;  /* 0x0000000c00697308 */ /* 0x0005e20000000800 */
[C---:B----4-:R-:W-:Y:S03]  /*11400*/  HMMA.16816.F32 R80, R4.reuse, R24, R80 ;  /* 0x000000180450723c */ /* 0x050fe60000001850 */
[----:B------:R-:W-:Y:S04]  /*11410*/  MUFU.EX2 R106, R106 ;  /* 0x0000006a006a7308 */ /* 0x000fe80000000800 */
[----:B------:R-:W4:Y:S01]  /*11420*/  MUFU.EX2 R98, R100 ;  /* 0x0000006400627308 */ /* 0x000f220000000800 */
[C---:B------:R-:W-:Y:S01]  /*11430*/  HMMA.16816.F32 R76, R4.reuse, R26, R76 ;  /* 0x0000001a044c723c */ /* 0x040fe2000000184c */
[----:B------:R-:W3:Y:S02]  /*11440*/  LDSM.16.MT88.4 R24, [R2+0x6c00] ;  /* 0x006c00000218783b */ /* 0x000ee40000004200 */
[----:B------:R-:W-:Y:S05]  /*11450*/  MUFU.EX2 R97, R107 ;  /* 0x0000006b00617308 */ /* 0x000fea0000000800 */
[C---:B-----5:R-:W-:Y:S08]  /*11460*/  HMMA.16816.F32 R72, R4.reuse, R20, R72 ;  /* 0x000000140448723c */ /* 0x060ff00000001848 */
[C---:B------:R-:W-:Y:S01]  /*11470*/  HMMA.16816.F32 R68, R4.reuse, R22, R68 ;  /* 0x000000160444723c */ /* 0x040fe20000001844 */
[----:B------:R5:W3:Y:S07]  /*11480*/  LDSM.16.MT88.4 R20, [R2+0x7c00] ;  /* 0x007c00000214783b */ /* 0x000aee0000004200 */
[C---:B-1----:R-:W-:Y:S08]  /*11490*/  HMMA.16816.F32 R36, R4.reuse, R8, R36 ;  /* 0x000000080424723c */ /* 0x042ff00000001824 */
[C---:B------:R-:W-:Y:S01]  /*114a0*/  HMMA.16816.F32 R40, R4.reuse, R10, R40 ;  /* 0x0000000a0428723c */ /* 0x040fe20000001828 */
[----:B------:R-:W-:Y:S01]  /*114b0*/  LDSM.16.MT88.4 R8, [R95+0x1c00] ;  /* 0x001c00005f08783b */ /* 0x000fe20000004200 */
[----:B-----5:R-:W1:Y:S06]  /*114c0*/  MUFU.EX2 R2, R101 ;  /* 0x0000006500027308 */ /* 0x020e6c0000000800 */
[C---:B------:R-:W-:Y:S01]  /*114d0*/  HMMA.16816.F32 R52, R4.reuse, R14, R52 ;  /* 0x0000000e0434723c */ /* 0x040fe20000001834 */
[----:B--2---:R-:W2:Y:S07]  /*114e0*/  LDSM.16.MT88.4 R12, [R95+0xc00] ;  /* 0x000c00005f0c783b */ /* 0x004eae0000004200 */
[C---:B------:R-:W-:Y:S08]  /*114f0*/  HMMA.16816.F32 R44, R4.reuse, R28, R44 ;  /* 0x0000001c042c723c */ /* 0x040ff0000000182c */
[----:B------:R-:W-:Y:S03]  /*11500*/  HMMA.16816.F32 R48, R4, R30, R48 ;  /* 0x0000001e0430723c */ /* 0x000fe60000001830 */
[----:B------:R-:W-:Y:S01]  /*11510*/  F2FP.F16.F32.PACK_AB R4, R103, R104 ;  /* 0x000000686704723e */ /* 0x000fe200000000ff */
[----:B------:R-:W-:Y:S01]  /*11520*/  FADD.FTZ R104, R104, R119 ;  /* 0x0000007768687221 */ /* 0x000fe20000010000 */
[----:B----4-:R-:W-:Y:S01]  /*11530*/  F2FP.F16.F32.PACK_AB R5, R98, R99 ;  /* 0x000000636205723e */ /* 0x010fe200000000ff */
        /* <DEDUP_REMOVED lines=24> */
.L_x_11414:
[----:B------:R-:W-:-:S07]  /*116c0*/  IADD3 R88, PT, PT, R90, -0x1, RZ ;  /* 0xffffffff5a587810 */ /* 0x000fce0007ffe0ff */
.L_x_11423:
[----:B------:R-:W-:Y:S05]  /*116d0*/  BSYNC B2 ;  /* 0x0000000000027941 */ /* 0x000fea0003800000 */
.L_x_11413:
[----:B------:R-:W-:-:S13]  /*116e0*/  ISETP.GE.AND P0, PT, R88, R137, PT ;  /* 0x000000895800720c */ /* 0x000fda0003f06270 */
[----:B------:R-:W-:Y:S05]  /*116f0*/  @!P0 BRA `(.L_x_11424) ;  /* 0x0000003400b88947 */ /* 0x000fea0003800000 */
[----:B------:R-:W1:Y:S01]  /*11700*/  S2R R2, SR_TID.X ;  /* 0x0000000000027919 */ /* 0x000e620000002100 */
[----:B------:R-:W-:Y:S01]  /*11710*/  ISETP.NE.U32.AND P3, PT, R150, RZ, PT ;  /* 0x000000ff9600720c */ /* 0x000fe20003f65070 */
[----:B------:R-:W-:-:S03]  /*11720*/  VIADD R158, R88, 0x1 ;  /* 0x00000001589e7836 */ /* 0x000fc60000000000 */
[----:B------:R-:W-:Y:S02]  /*11730*/  ISETP.NE.AND.EX P3, PT, R151, RZ, PT, P3 ;  /* 0x000000ff9700720c */ /* 0x000fe40003f65330 */
[----:B-1----:R-:W-:-:S04]  /*11740*/  SHF.R.U32.HI R2, RZ, 0x2, R2 ;  /* 0x00000002ff027819 */ /* 0x002fc80000011602 */
[----:B------:R-:W-:-:S04]  /*11750*/  LOP3.LUT R2, R2, 0x7, RZ, 0xc0, !PT ;  /* 0x0000000702027812 */ /* 0x000fc800078ec0ff */
[----:B------:R-:W-:Y:S01]  /*11760*/  IADD3 R89, PT, PT, R2, R89, R0 ;  /* 0x0000005902597210 */ /* 0x000fe20007ffe000 */
[----:B------:R-:W-:Y:S02]  /*11770*/  IMAD.MOV.U32 R2, RZ, RZ, R3 ;  /* 0x000000ffff027224 */ /* 0x000fe400078e0003 */
[----:B------:R-:W-:Y:S01]  /*11780*/  IMAD.SHL.U32 R3, R88, 0x40, RZ ;  /* 0x0000004058037824 */ /* 0x000fe200078e00ff */
[----:B------:R-:W-:Y:S01]  /*11790*/  IADD3 R4, PT, PT, -R124, R89, -R144 ;  /* 0x000000597c047210 */ /* 0x000fe20007ffe990 */
[----:B------:R-:W-:Y:S02]  /*117a0*/  IMAD.MOV.U32 R0, RZ, RZ, R86 ;  /* 0x000000ffff007224 */ /* 0x000fe400078e0056 */
[C---:B------:R-:W-:Y:S01]  /*117b0*/  VIADD R160, R3.reuse, 0x40 ;  /* 0x0000004003a07836 */ /* 0x040fe20000000000 */
[----:B------:R-:W-:Y:S02]  /*117c0*/  LOP3.LUT R162, R3, 0x20, R124, 0xfe, !PT ;  /* 0x0000002003a27812 */ /* 0x000fe400078efe7c */
[----:B------:R-:W-:-:S07]  /*117d0*/  IADD3 R161, PT, PT, R4, -0x19, -R3 ;  /* 0xffffffe704a17810 */ /* 0x000fce0007ffe803 */
.L_x_11431:
        /* <DEDUP_REMOVED lines=79> */
.L_x_11426:
[----:B------:R-:W-:Y:S05]  /*11cd0*/  BSYNC.RECONVERGENT B0 ;  /* 0x0000000000007941 */ /* 0x000fea0003800200 */
.L_x_11425:
[----:B------:R-:W1:Y:S01]  /*11ce0*/  S2UR UR6, SR_CgaCtaId ;  /* 0x00000000000679c3 */ /* 0x000e620000008800 */
[C---:B------:R-:W-:Y:S01]  /*11cf0*/  LOP3.LUT R164, R163.reuse, 0xc0, RZ, 0xc0, !PT ;  /* 0x000000c0a3a47812 */ /* 0x040fe200078ec0ff */
[----:B------:R-:W-:Y:S01]  /*11d00*/  UMOV UR7, 0x400 ;  /* 0x0000040000077882 */ /* 0x000fe20000000000 */
[----:B------:R-:W-:Y:S01]  /*11d10*/  LOP3.LUT R34, R163, 0x18, RZ, 0xc0, !PT ;  /* 0x00000018a3227812 */ /* 0x000fe200078ec0ff */
[C---:B------:R-:W-:Y:S01]  /*11d20*/  IMAD.SHL.U32 R129, R3.reuse, 0x10, RZ ;  /* 0x0000001003817824 */ /* 0x040fe200078e00ff */
[----:B------:R-:W-:Y:S01]  /*11d30*/  LOP3.LUT R30, R164, 0x18, R3, 0xf8, !PT ;  /* 0x00000018a41e7812 */ /* 0x000fe200078ef803 */
[C---:B------:R-:W-:Y:S01]  /*11d40*/  IMAD.SHL.U32 R131, R3.reuse, 0x20, RZ ;  /* 0x0000002003837824 */ /* 0x040fe200078e00ff */
        /* <DEDUP_REMOVED lines=12> */
[C---:B------:R-:W-:Y:S01]  /*11e10*/  LEA R164, P0, R133.reuse, R140, 0x1 ;  /* 0x0000008c85a47211 */ /* 0x040fe200078008ff */
[----:B-1----:R-:W-:Y:S01]  /*11e20*/  ULEA UR6, UR6, UR7, 0x18 ;  /* 0x0000000706067291 */ /* 0x002fe2000f8ec0ff */
[----:B------:R-:W-:Y:S02]  /*11e30*/  SHF.R.U32.HI R128, RZ, 0x1, R3 ;  /* 0x00000001ff807819 */ /* 0x000fe40000011603 */
[----:B------:R-:W-:Y:S02]  /*11e40*/  LEA.HI.X R165, R133, R141, R134, 0x1, P0 ;  /* 0x0000008d85a57211 */ /* 0x000fe400000f0c86 */
[----:B------:R-:W-:Y:S02]  /*11e50*/  LOP3.LUT R86, R131, 0xc0, RZ, 0xc0, !PT ;  /* 0x000000c083567812 */ /* 0x000fe400078ec0ff */
[----:B------:R-:W-:Y:S02]  /*11e60*/  LEA R163, R163, UR6, 0x1 ;  /* 0x00000006a3a37c11 */ /* 0x000fe4000f8e08ff */
[----:B------:R-:W-:Y:S02]  /*11e70*/  LOP3.LUT R87, R88, 0x20, R131, 0xf8, !PT ;  /* 0x0000002058577812 */ /* 0x000fe400078ef883 */
[----:B------:R-:W-:Y:S01]  /*11e80*/  LOP3.LUT R89, R89, 0x18, RZ, 0xc0, !PT ;  /* 0x0000001859597812 */ /* 0x000fe200078ec0ff */
        /* <DEDUP_REMOVED lines=30> */
[----:B------:R1:W-:Y:S01]  /*12070*/  @!P6 LDGSTS.E.BYPASS.LTC128B.128 [R163+0x6800], desc[UR4][R164.64] ;  /* 0x06800000a4a3efae */ /* 0x0003e2000b981a04 */
[----:B------:R-:W-:Y:S02]  /*12080*/  SEL R104, R104, 0xffffffe0, !P2 ;  /* 0xffffffe068687807 */ /* 0x000fe40005000000 */
[----:B------:R-:W-:Y:S01]  /*12090*/  ISETP.GT.AND P0, PT, R158, R137, PT ;  /* 0x000000899e00720c */ /* 0x000fe20003f04270 */
[----:B------:R-:W-:Y:S02]  /*120a0*/  @P6 STS.128 [R163+0x6800], RZ ;  /* 0x006800ffa3006388 */ /* 0x000fe40000000c00 */
[--C-:B------:R-:W-:Y:S02]  /*120b0*/  IMAD.IADD R86, R132, 0x1, R104.reuse ;  /* 0x0000000184567824 */ /* 0x100fe400078e0268 */
        /* <DEDUP_REMOVED lines=170> */
.L_x_11430:
[----:B------:R-:W-:Y:S05]  /*12b60*/  BSYNC.RECONVERGENT B0 ;  /* 0x0000000000007941 */ /* 0x000fea0003800200 */
.L_x_11429:
        /* <DEDUP_REMOVED lines=37> */
.L_x_11428:
[----:B------:R-:W-:Y:S05]  /*12dc0*/  BSYNC.RECONVERGENT B1 ;  /* 0x0000000000017941 */ /* 0x000fea0003800200 */
.L_x_11427:
[----:B-1----:R-:W-:Y:S01]  /*12dd0*/  IABS R90, R161 ;  /* 0x000000a1005a7213 */ /* 0x002fe20000000000 */
[----:B------:R-:W2:Y:S01]  /*12de0*/  LD.E R87, desc[UR4][R84.64+0xdc] ;  /* 0x0000dc0454577980 */ /* 0x000ea2000c101900 */
[----:B------:R-:W-:Y:S01]  /*12df0*/  LOP3.LUT R130, R130, 0x120, R131, 0xf8, !PT ;  /* 0x0000012082827812 */ /* 0x000fe200078ef883 */
[C---:B------:R-:W-:Y:S01]  /*12e00*/  VIADD R88, R161.reuse, 0x20 ;  /* 0x00000020a1587836 */ /* 0x040fe20000000000 */
[----:B------:R-:W-:Y:S01]  /*12e10*/  I2FP.F32.S32 R90, R90 ;  /* 0x0000005a005a7245 */ /* 0x000fe20000201400 */
[C---:B------:R-:W-:Y:S01]  /*12e20*/  VIADD R86, R161.reuse, 0x18 ;  /* 0x00000018a1567836 */ /* 0x040fe20000000000 */
[----:B------:R-:W-:Y:S01]  /*12e30*/  LEA R100, R130, UR6, 0x1 ;  /* 0x0000000682647c11 */ /* 0x000fe2000f8e08ff */
[C---:B------:R-:W-:Y:S01]  /*12e40*/  VIADD R98, R162.reuse, 0xffffffe1 ;  /* 0xffffffe1a2627836 */ /* 0x040fe20000000000 */
[----:B------:R-:W-:Y:S01]  /*12e50*/  IABS R88, R88 ;  /* 0x0000005800587213 */ /* 0x000fe20000000000 */
        /* <DEDUP_REMOVED lines=11> */
[----:B------:R-:W-:Y:S02]  /*12f10*/  VIADD R96, R162, 0xffffffe8 ;  /* 0xffffffe8a2607836 */ /* 0x000fe40000000000 */
[C---:B------:R-:W-:Y:S01]  /*12f20*/  FFMA.FTZ R11, -R156.reuse, R86, R11 ;  /* 0x000000569c0b7223 */ /* 0x040fe2000001010b */
[----:B------:R-:W-:Y:S01]  /*12f30*/  IABS R90, R90 ;  /* 0x0000005a005a7213 */ /* 0x000fe20000000000 */
[----:B------:R-:W-:Y:S02]  /*12f40*/  VIADD R88, R161, 0x11 ;  /* 0x00000011a1587836 */ /* 0x000fe40000000000 */
[----:B------:R-:W-:Y:S01]  /*12f50*/  FFMA.FTZ R5, -R156, R86, R5 ;  /* 0x000000569c057223 */ /* 0x000fe20000010105 */
[----:B------:R-:W-:Y:S01]  /*12f60*/  VIADD R101, R100, 0x6020 ;  /* 0x0000602064657836 */ /* 0x000fe20000000000 */
[----:B------:R-:W-:Y:S01]  /*12f70*/  I2FP.F32.S32 R86, R90 ;  /* 0x0000005a00567245 */ /* 0x000fe20000201400 */
[----:B------:R-:W-:Y:S01]  /*12f80*/  FFMA.FTZ R6, -R156, R89, R6 ;  /* 0x000000599c067223 */ /* 0x000fe20000010106 */
[----:B------:R-:W-:Y:S01]  /*12f90*/  IABS R89, R88 ;  /* 0x0000005800597213 */ /* 0x000fe20000000000 */
[----:B------:R-:W-:Y:S02]  /*12fa0*/  VIADD R3, R162, 0xffffffe0 ;  /* 0xffffffe0a2037836 */ /* 0x000fe40000000000 */
[CC--:B------:R-:W-:Y:S01]  /*12fb0*/  FFMA.FTZ R15, -R156.reuse, R86.reuse, R15 ;  /* 0x000000569c0f7223 */ /* 0x0c0fe2000001010f */
[----:B------:R-:W-:Y:S01]  /*12fc0*/  I2FP.F32.S32 R89, R89 ;  /* 0x0000005900597245 */ /* 0x000fe20000201400 */
[C---:B------:R-:W-:Y:S01]  /*12fd0*/  FFMA.FTZ R9, -R156.reuse, R86, R9 ;  /* 0x000000569c097223 */ /* 0x040fe20000010109 */
[----:B------:R-:W-:Y:S01]  /*12fe0*/  ISETP.GE.AND P1, PT, R3, R155, PT ;  /* 0x0000009b0300720c */ /* 0x000fe20003f26270 */
[----:B------:R-:W-:Y:S01]  /*12ff0*/  VIADD R88, R161, 0x8 ;  /* 0x00000008a1587836 */ /* 0x000fe20000000000 */
[----:B------:R-:W-:Y:S01]  /*13000*/  ISETP.GE.AND P4, PT, R3, R153, PT ;  /* 0x000000990300720c */ /* 0x000fe20003f86270 */
        /* <DEDUP_REMOVED lines=19> */
[C---:B------:R-:W-:Y:S01]  /*13140*/  VIADD R3, R161.reuse, 0x19 ;  /* 0x00000019a1037836 */ /* 0x040fe20000000000 */
[----:B------:R-:W-:Y:S01]  /*13150*/  I2FP.F32.S32 R88, R88 ;  /* 0x0000005800587245 */ /* 0x000fe20000201400 */
[C---:B------:R-:W-:Y:S01]  /*13160*/  FFMA.FTZ R33, -R156.reuse, R86, R33 ;  /* 0x000000569c217223 */ /* 0x040fe20000010121 */
[C---:B------:R-:W-:Y:S01]  /*13170*/  VIADD R86, R161.reuse, 0xfffffff0 ;  /* 0xfffffff0a1567836 */ /* 0x040fe20000000000 */
[----:B------:R-:W-:Y:S02]  /*13180*/  IABS R91, R91 ;  /* 0x0000005b005b7213 */ /* 0x000fe40000000000 */
[CC--:B------:R-:W-:Y:S01]  /*13190*/  FFMA.FTZ R27, -R156.reuse, R88.reuse, R27 ;  /* 0x000000589c1b7223 */ /* 0x0c0fe2000001011b */
[C---:B------:R-:W-:Y:S01]  /*131a0*/  FFMA.FTZ R21, -R156.reuse, R88, R21 ;  /* 0x000000589c157223 */ /* 0x040fe20000010115 */
[----:B------:R-:W-:Y:S01]  /*131b0*/  IABS R86, R86 ;  /* 0x0000005600567213 */ /* 0x000fe20000000000 */
[C---:B------:R-:W-:Y:S01]  /*131c0*/  VIADD R88, R161.reuse, 0xffffffe8 ;  /* 0xffffffe8a1587836 */ /* 0x040fe20000000000 */
[----:B------:R-:W-:Y:S02]  /*131d0*/  IABS R3, R3 ;  /* 0x0000000300037213 */ /* 0x000fe40000000000 */
[----:B------:R-:W-:Y:S02]  /*131e0*/  I2FP.F32.S32 R86, R86 ;  /* 0x0000005600567245 */ /* 0x000fe40000201400 */
[----:B------:R-:W-:Y:S02]  /*131f0*/  IABS R88, R88 ;  /* 0x0000005800587213 */ /* 0x000fe40000000000 */
[----:B------:R-:W-:Y:S01]  /*13200*/  I2FP.F32.S32 R3, R3 ;  /* 0x0000000300037245 */ /* 0x000fe20000201400 */
[C---:B------:R-:W-:Y:S01]  /*13210*/  FFMA.FTZ R31, -R156.reuse, R86, R31 ;  /* 0x000000569c1f7223 */ /* 0x040fe2000001011f */
[----:B------:R-:W-:Y:S01]  /*13220*/  I2FP.F32.S32 R88, R88 ;  /* 0x0000005800587245 */ /* 0x000fe20000201400 */
[----:B------:R-:W-:Y:S01]  /*13230*/  FFMA.FTZ R25, -R156, R86, R25 ;  /* 0x000000569c197223 */ /* 0x000fe20000010119 */
[----:B------:R-:W-:Y:S02]  /*13240*/  VIADD R86, R162, 0xfffffff9 ;  /* 0xfffffff9a2567836 */ /* 0x000fe40000000000 */
        /* <DEDUP_REMOVED lines=12> */
[C---:B------:R-:W-:Y:S01]  /*13310*/  VIADD R91, R162.reuse, 0xfffffff0 ;  /* 0xfffffff0a25b7836 */ /* 0x040fe20000000000 */
[----:B------:R-:W-:Y:S01]  /*13320*/  FSEL R163, R23, -INF , P0 ;  /* 0xff80000017a37808 */ /* 0x000fe20000000000 */
[----:B------:R-:W-:Y:S01]  /*13330*/  VIADD R23, R162, 0xfffffff8 ;  /* 0xfffffff8a2177836 */ /* 0x000fe20000000000 */
[----:B------:R-:W-:Y:S02]  /*13340*/  I2FP.F32.S32 R3, R3 ;  /* 0x0000000300037245 */ /* 0x000fe40000201400 */
[----:B------:R-:W-:Y:S02]  /*13350*/  ISETP.GE.AND P0, PT, R98, R155, PT ;  /* 0x0000009b6200720c */ /* 0x000fe40003f06270 */
[----:B------:R-:W-:Y:S01]  /*13360*/  I2FP.F32.S32 R89, R89 ;  /* 0x0000005900597245 */ /* 0x000fe20000201400 */
[CC--:B------:R-:W-:Y:S01]  /*13370*/  FFMA.FTZ R12, -R156.reuse, R3.reuse, R12 ;  /* 0x000000039c0c7223 */ /* 0x0c0fe2000001010c */
[----:B------:R-:W-:Y:S01]  /*13380*/  FFMA.FTZ R18, -R156, R3, R18 ;  /* 0x000000039c127223 */ /* 0x000fe20000010112 */
[----:B------:R-:W-:Y:S01]  /*13390*/  FSEL R17, R5, -INF , P0 ;  /* 0xff80000005117808 */ /* 0x000fe20000000000 */
[C---:B------:R-:W-:Y:S01]  /*133a0*/  VIADD R3, R161.reuse, 0xfffffff9 ;  /* 0xfffffff9a1037836 */ /* 0x040fe20000000000 */
[----:B------:R-:W-:Y:S01]  /*133b0*/  ISETP.GE.AND P0, PT, R94, R155, PT ;  /* 0x0000009b5e00720c */ /* 0x000fe20003f06270 */
        /* <DEDUP_REMOVED lines=10> */
[----:B------:R-:W-:Y:S01]  /*13460*/  VIADD R8, R162, 0x10 ;  /* 0x00000010a2087836 */ /* 0x000fe20000000000 */
[----:B------:R-:W-:Y:S01]  /*13470*/  FSEL R93, R6, -INF , P4 ;  /* 0xff800000065d7808 */ /* 0x000fe20002000000 */
[----:B------:R-:W-:Y:S01]  /*13480*/  VIADD R6, R162, 0x11 ;  /* 0x00000011a2067836 */ /* 0x000fe20000000000 */
[----:B------:R-:W-:Y:S01]  /*13490*/  FSEL R116, R12, -INF , P0 ;  /* 0xff8000000c747808 */ /* 0x000fe20000000000 */
[----:B------:R-:W-:Y:S01]  /*134a0*/  VIADD R12, R162, 0x8 ;  /* 0x00000008a20c7836 */ /* 0x000fe20000000000 */
[----:B------:R-:W-:Y:S02]  /*134b0*/  I2FP.F32.S32 R3, R3 ;  /* 0x0000000300037245 */ /* 0x000fe40000201400 */
[----:B------:R-:W-:Y:S02]  /*134c0*/  IABS R89, R89 ;  /* 0x0000005900597213 */ /* 0x000fe40000000000 */
[----:B------:R-:W-:Y:S01]  /*134d0*/  ISETP.GE.AND P1, PT, R98, R153, PT ;  /* 0x000000996200720c */ /* 0x000fe20003f26270 */
[----:B------:R-:W-:Y:S01]  /*134e0*/  FFMA.FTZ R20, -R156, R3, R20 ;  /* 0x000000039c147223 */ /* 0x000fe20000010114 */
        /* <DEDUP_REMOVED lines=28> */
[----:B------:R-:W-:Y:S02]  /*136b0*/  IABS R3, R3 ;  /* 0x0000000300037213 */ /* 0x000fe40000000000 */
[----:B------:R-:W-:Y:S02]  /*136c0*/  FSEL R29, R29, -INF , P0 ;  /* 0xff8000001d1d7808 */ /* 0x000fe40000000000 */
[----:B------:R-:W-:Y:S02]  /*136d0*/  FSEL R18, R18, -INF , P4 ;  /* 0xff80000012127808 */ /* 0x000fe40002000000 */
[----:B------:R-:W-:Y:S02]  /*136e0*/  I2FP.F32.S32 R3, R3 ;  /* 0x0000000300037245 */ /* 0x000fe40000201400 */
[----:B------:R-:W-:Y:S02]  /*136f0*/  ISETP.GE.AND P4, PT, R12, R155, PT ;  /* 0x0000009b0c00720c */ /* 0x000fe40003f86270 */
[----:B------:R-:W-:Y:S01]  /*13700*/  ISETP.GE.AND P0, PT, R10, R153, PT ;  /* 0x000000990a00720c */ /* 0x000fe20003f06270 */
[C---:B------:R-:W-:Y:S01]  /*13710*/  FFMA.FTZ R28, -R156.reuse, R3, R28 ;  /* 0x000000039c1c7223 */ /* 0x040fe2000001011c */
        /* <DEDUP_REMOVED lines=61> */
[-C--:B------:R-:W-:Y:S02]  /*13af0*/  ISETP.GE.AND P0, PT, R8, R152.reuse, PT ;  /* 0x000000980800720c */ /* 0x080fe40003f06270 */
        /* <DEDUP_REMOVED lines=9> */
[----:B------:R-:W-:Y:S02]  /*13b90*/  FMNMX3.FTZ R6, R2, R15, R13, !PT ;  /* 0x0000000f02067276 */ /* 0x000fe4000781000d */
[----:B------:R-:W-:Y:S02]  /*13ba0*/  FSEL R9, R9, -INF , !P1 ;  /* 0xff80000009097808 */ /* 0x000fe40004800000 */
[----:B------:R-:W-:Y:S02]  /*13bb0*/  ISETP.GE.AND P4, PT, R12, R152, PT ;  /* 0x000000980c00720c */ /* 0x000fe40003f86270 */
[----:B------:R-:W-:Y:S02]  /*13bc0*/  FMNMX3.FTZ R21, R21, R116, R110, !PT ;  /* 0x0000007415157276 */ /* 0x000fe4000781006e */
[----:B------:R-:W-:Y:S02]  /*13bd0*/  ISETP.GE.AND P1, PT, R23, R152, PT ;  /* 0x000000981700720c */ /* 0x000fe40003f26270 */
[----:B------:R-:W-:Y:S02]  /*13be0*/  FMNMX3.FTZ R6, R6, R11, R9, !PT ;  /* 0x0000000b06067276 */ /* 0x000fe40007810009 */
[----:B------:R-:W-:Y:S02]  /*13bf0*/  FSEL R99, R29, -INF , !P5 ;  /* 0xff8000001d637808 */ /* 0x000fe40006800000 */
[----:B------:R-:W-:Y:S02]  /*13c00*/  FSEL R125, R26, -INF , !P4 ;  /* 0xff8000001a7d7808 */ /* 0x000fe40006000000 */
[C---:B------:R-:W-:Y:S02]  /*13c10*/  ISETP.GE.AND P5, PT, R4.reuse, R154, PT ;  /* 0x0000009a0400720c */ /* 0x040fe40003fa6270 */
[----:B------:R-:W-:Y:S02]  /*13c20*/  FMNMX3.FTZ R21, R21, R112, R114, !PT ;  /* 0x0000007015157276 */ /* 0x000fe40007810072 */
[-C--:B------:R-:W-:Y:S02]  /*13c30*/  ISETP.GE.AND P4, PT, R4, R152.reuse, PT ;  /* 0x000000980400720c */ /* 0x080fe40003f86270 */
        /* <DEDUP_REMOVED lines=68> */
[-CC-:B------:R-:W-:Y:S01]  /*14080*/  FFMA.FTZ R163, R163, R87.reuse, -R90.reuse ;  /* 0x00000057a3a37223 */ /* 0x180fe2000001085a */
[----:B------:R-:W-:Y:S07]  /*14090*/  FFMA.FTZ R124, R123, R87, -R90 ;  /* 0x000000577b7c7223 */ /* 0x000fee000001085a */
[----:B------:R-:W4:Y:S01]  /*140a0*/  MUFU.EX2 R102, R102 ;  /* 0x0000006600667308 */ /* 0x000f220000000800 */
[----:B------:R-:W-:Y:S02]  /*140b0*/  ISETP.GT.AND P0, PT, R158, R137, PT ;  /* 0x000000899e00720c */ /* 0x000fe40003f04270 */
[----:B--2---:R-:W-:Y:S07]  /*140c0*/  F2FP.F16.F32.PACK_AB R92, R106, R105 ;  /* 0x000000696a5c723e */ /* 0x004fee00000000ff */
[----:B------:R-:W-:Y:S01]  /*140d0*/  MUFU.EX2 R104, R104 ;  /* 0x0000006800687308 */ /* 0x000fe20000000800 */
[----:B---3--:R-:W-:Y:S09]  /*140e0*/  F2FP.F16.F32.PACK_AB R93, R107, R109 ;  /* 0x0000006d6b5d723e */ /* 0x008ff200000000ff */
        /* <DEDUP_REMOVED lines=98> */
[-CC-:B------:R-:W-:Y:S01]  /*14710*/  FFMA.FTZ R122, R165, R87.reuse, -R108.reuse ;  /* 0x00000057a57a7223 */ /* 0x180fe2000001086c */
[----:B------:R-:W-:Y:S01]  /*14720*/  FFMA.FTZ R108, R96, R87, -R108 ;  /* 0x00000057606c7223 */ /* 0x000fe2000001086c */
[----:B------:R-:W-:Y:S01]  /*14730*/  FADD.FTZ R0, R104, R109 ;  /* 0x0000006d68007221 */ /* 0x000fe20000010000 */
[----:B------:R-:W2:Y:S01]  /*14740*/  LDSM.16.MT88.4 R64, [R100+0x7400] ;  /* 0x007400006440783b */ /* 0x000ea20000004200 */
[C---:B------:R-:W-:Y:S04]  /*14750*/  HMMA.16816.F32 R44, R92.reuse, R52, R44 ;  /* 0x000000345c2c723c */ /* 0x040fe8000000182c */
[----:B------:R3:W4:Y:S01]  /*14760*/  MUFU.EX2 R120, R76 ;  /* 0x0000004c00787308 */ /* 0x0007220000000800 */
[----:B------:R-:W-:Y:S01]  /*14770*/  F2FP.F16.F32.PACK_AB R52, R115, R110 ;  /* 0x0000006e7334723e */ /* 0x000fe200000000ff */
[----:B------:R-:W-:Y:S01]  /*14780*/  FADD.FTZ R0, R111, R0 ;  /* 0x000000006f007221 */ /* 0x000fe20000010000 */
[----:B-----5:R-:W-:Y:S07]  /*14790*/  F2FP.F16.F32.PACK_AB R53, R112, R117 ;  /* 0x000000757035723e */ /* 0x020fee00000000ff */
[----:B------:R-:W-:Y:S01]  /*147a0*/  MUFU.EX2 R122, R122 ;  /* 0x0000007a007a7308 */ /* 0x000fe20000000800 */
[----:B------:R-:W-:Y:S01]  /*147b0*/  HMMA.16816.F32 R48, R92, R54, R48 ;  /* 0x000000365c30723c */ /* 0x000fe20000001830 */
[----:B------:R-:W-:Y:S08]  /*147c0*/  LDSM.16.MT88.4 R92, [R100+0x7c00] ;  /* 0x007c0000645c783b */ /* 0x000ff00000004200 */
[----:B------:R-:W-:Y:S01]  /*147d0*/  MUFU.EX2 R165, R108 ;  /* 0x0000006c00a57308 */ /* 0x000fe20000000800 */
[----:B------:R-:W-:Y:S02]  /*147e0*/  F2FP.F16.F32.PACK_AB R54, R119, R114 ;  /* 0x000000727736723e */ /* 0x000fe400000000ff */
        /* <DEDUP_REMOVED lines=14> */
[C---:B------:R-:W-:Y:S03]  /*148d0*/  HMMA.16816.F32 R36, R52.reuse, R72, R36 ;  /* 0x000000483424723c */ /* 0x040fe60000001824 */
[-CC-:B------:R-:W-:Y:S02]  /*148e0*/  FFMA.FTZ R72, R125, R87.reuse, -R90.reuse ;  /* 0x000000577d487223 */ /* 0x180fe4000001085a */
[----:B------:R4:W3:Y:S03]  /*148f0*/  MUFU.EX2 R125, R127 ;  /* 0x0000007f007d7308 */ /* 0x0008e60000000800 */
[C---:B------:R-:W-:Y:S07]  /*14900*/  HMMA.16816.F32 R40, R52.reuse, R74, R40 ;  /* 0x0000004a3428723c */ /* 0x040fee0000001828 */
[----:B------:R-:W2:Y:S01]  /*14910*/  MUFU.EX2 R123, R72 ;  /* 0x00000048007b7308 */ /* 0x000ea20000000800 */
[C---:B-1----:R-:W-:Y:S03]  /*14920*/  HMMA.16816.F32 R44, R52.reuse, R56, R44 ;  /* 0x00000038342c723c */ /* 0x042fe6000000182c */
[--C-:B----4-:R-:W-:Y:S02]  /*14930*/  FFMA.FTZ R127, R97, R87, -R90.reuse ;  /* 0x00000057617f7223 */ /* 0x110fe4000001085a */
[----:B------:R-:W-:Y:S03]  /*14940*/  LDSM.16.MT88.4 R96, [R101+0x1c00] ;  /* 0x001c00006560783b */ /* 0x000fe60000004200 */
[----:B------:R-:W-:Y:S01]  /*14950*/  HMMA.16816.F32 R48, R52, R58, R48 ;  /* 0x0000003a3430723c */ /* 0x000fe20000001830 */
[----:B------:R-:W1:Y:S02]  /*14960*/  MUFU.EX2 R127, R127 ;  /* 0x0000007f007f7308 */ /* 0x000e640000000800 */
[----:B------:R-:W-:Y:S02]  /*14970*/  F2FP.F16.F32.PACK_AB R52, R131, R120 ;  /* 0x000000788334723e */ /* 0x000fe400000000ff */
[----:B------:R-:W-:Y:S01]  /*14980*/  F2FP.F16.F32.PACK_AB R53, R163, R118 ;  /* 0x00000076a335723e */ /* 0x000fe200000000ff */
[----:B------:R-:W4:Y:S01]  /*14990*/  LDSM.16.MT88.4 R56, [R100+0x8800] ;  /* 0x008800006438783b */ /* 0x000f220000004200 */
[----:B---3--:R-:W-:Y:S02]  /*149a0*/  F2FP.F16.F32.PACK_AB R54, R125, R122 ;  /* 0x0000007a7d36723e */ /* 0x008fe400000000ff */
[----:B--2---:R-:W-:Y:S07]  /*149b0*/  F2FP.F16.F32.PACK_AB R55, R124, R123 ;  /* 0x0000007b7c37723e */ /* 0x004fee00000000ff */
[C---:B------:R-:W-:Y:S08]  /*149c0*/  HMMA.16816.F32 R4, R52.reuse, R60, R4 ;  /* 0x0000003c3404723c */ /* 0x040ff00000001804 */
[C---:B------:R-:W-:Y:S01]  /*149d0*/  HMMA.16816.F32 R8, R52.reuse, R62, R8 ;  /* 0x0000003e3408723c */ /* 0x040fe20000001808 */
[----:B------:R-:W2:Y:S07]  /*149e0*/  LDSM.16.MT88.4 R60, [R101+0x2800] ;  /* 0x00280000653c783b */ /* 0x000eae0000004200 */
[C---:B------:R-:W-:Y:S08]  /*149f0*/  HMMA.16816.F32 R12, R52.reuse, R64, R12 ;  /* 0x00000040340c723c */ /* 0x040ff0000000180c */
[C---:B------:R-:W-:Y:S08]  /*14a00*/  HMMA.16816.F32 R16, R52.reuse, R66, R16 ;  /* 0x000000423410723c */ /* 0x040ff00000001810 */
[C---:B-----5:R-:W-:Y:S08]  /*14a10*/  HMMA.16816.F32 R20, R52.reuse, R68, R20 ;  /* 0x000000443414723c */ /* 0x060ff00000001814 */
[C---:B------:R-:W-:Y:S01]  /*14a20*/  HMMA.16816.F32 R24, R52.reuse, R70, R24 ;  /* 0x000000463418723c */ /* 0x040fe20000001818 */
[----:B------:R-:W-:Y:S07]  /*14a30*/  LDSM.16.MT88.4 R68, [R101+0xc00] ;  /* 0x000c00006544783b */ /* 0x000fee0000004200 */
[C---:B------:R-:W-:Y:S08]  /*14a40*/  HMMA.16816.F32 R28, R52.reuse, R76, R28 ;  /* 0x0000004c341c723c */ /* 0x040ff0000000181c */
[C---:B------:R-:W-:Y:S01]  /*14a50*/  HMMA.16816.F32 R32, R52.reuse, R78, R32 ;  /* 0x0000004e3420723c */ /* 0x040fe20000001820 */
[----:B------:R-:W3:Y:S07]  /*14a60*/  LDSM.16.MT88.4 R76, [R100+0x6c00] ;  /* 0x006c0000644c783b */ /* 0x000eee0000004200 */
[C---:B----4-:R-:W-:Y:S03]  /*14a70*/  HMMA.16816.F32 R36, R52.reuse, R56, R36 ;  /* 0x000000383424723c */ /* 0x050fe60000001824 */
[-CC-:B------:R-:W-:Y:S01]  /*14a80*/  FFMA.FTZ R56, R89, R87.reuse, -R90.reuse ;  /* 0x0000005759387223 */ /* 0x180fe2000001085a */
[----:B------:R-:W-:Y:S01]  /*14a90*/  FFMA.FTZ R90, R88, R87, -R90 ;  /* 0x00000057585a7223 */ /* 0x000fe2000001085a */
[----:B------:R-:W-:Y:S02]  /*14aa0*/  F2FP.F16.F32.PACK_AB R88, R126, R113 ;  /* 0x000000717e58723e */ /* 0x000fe400000000ff */
[----:B-1----:R-:W-:Y:S01]  /*14ab0*/  F2FP.F16.F32.PACK_AB R89, R130, R127 ;  /* 0x0000007f8259723e */ /* 0x002fe200000000ff */
[C---:B------:R-:W-:Y:S01]  /*14ac0*/  HMMA.16816.F32 R40, R52.reuse, R58, R40 ;  /* 0x0000003a3428723c */ /* 0x040fe20000001828 */
[----:B------:R-:W-:Y:S10]  /*14ad0*/  MUFU.EX2 R87, R56 ;  /* 0x0000003800577308 */ /* 0x000ff40000000800 */
[----:B------:R1:W4:Y:S01]  /*14ae0*/  MUFU.EX2 R164, R90 ;  /* 0x0000005a00a47308 */ /* 0x0003220000000800 */
[C---:B--2---:R-:W-:Y:S08]  /*14af0*/  HMMA.16816.F32 R44, R52.reuse, R60, R44 ;  /* 0x0000003c342c723c */ /* 0x044ff0000000182c */
[----:B------:R-:W-:Y:S03]  /*14b00*/  HMMA.16816.F32 R48, R52, R62, R48 ;  /* 0x0000003e3430723c */ /* 0x000fe60000001830 */
[----:B-1----:R-:W-:Y:S02]  /*14b10*/  F2FP.F16.F32.PACK_AB R90, R165, R132 ;  /* 0x00000084a55a723e */ /* 0x002fe400000000ff */
[----:B----4-:R-:W-:Y:S07]  /*14b20*/  F2FP.F16.F32.PACK_AB R91, R164, R87 ;  /* 0x00000057a45b723e */ /* 0x010fee00000000ff */
        /* <DEDUP_REMOVED lines=43> */
.L_x_11424:
        /* <DEDUP_REMOVED lines=11> */
.L_x_11445:
        /* <DEDUP_REMOVED lines=149> */
.L_x_11434:
[----:B------:R-:W-:Y:S05]  /*157e0*/  BSYNC.RECONVERGENT B0 ;  /* 0x0000000000007941 */ /* 0x000fea0003800200 */
.L_x_11433:
        /* <DEDUP_REMOVED lines=27> */
.L_x_11436:
[----:B------:R-:W-:Y:S05]  /*159a0*/  BSYNC.RECONVERGENT B0 ;  /* 0x0000000000007941 */ /* 0x000fea0003800200 */
.L_x_11435:
        /* <DEDUP_REMOVED lines=14> */
.L_x_11438:
[----:B------:R-:W-:Y:S05]  /*15a90*/  BSYNC.RECONVERGENT B0 ;  /* 0x0000000000007941 */ /* 0x000fea0003800200 */
.L_x_11437:
        /* <DEDUP_REMOVED lines=14> */
.L_x_11440:
[----:B------:R-:W-:Y:S05]  /*15b80*/  BSYNC.RECONVERGENT B0 ;  /* 0x0000000000007941 */ /* 0x000fea0003800200 */
.L_x_11439:
[----:B------:R-:W-:-:S04]  /*15b90*/  MOV R143, 0x0 ;  /* 0x00000000008f7802 */ /* 0x000fc80000000f00 */
[----:B-1234-:R-:W-:Y:S05]  /*15ba0*/  @P6 RET.REL.NODEC R142 `(_ZN5flash24flash_fwd_splitkv_kernelI23Flash_fwd_kernel_traitsILi96ELi64ELi64ELi4ELb0ELb0EN7cutlass6half_tE19Flash_kernel_traitsILi96ELi64ELi64ELi4ES3_EELb0ELb1ELb1ELb0ELb0ELb0ELb1ELb1EEEvNS_16Flash_fwd_paramsE) ;  /* 0xfffffea48e146950 */ /* 0x01efea0003c3ffff */
        /* <DEDUP_REMOVED lines=10> */
[----:B-1----:R-:W-:Y:S05]  /*15c50*/  @P0 RET.REL.NODEC R142 `(_ZN5flash24flash_fwd_splitkv_kernelI23Flash_fwd_kernel_traitsILi96ELi64ELi64ELi4ELb0ELb0EN7cutlass6half_tE19Flash_kernel_traitsILi96ELi64ELi64ELi4ES3_EELb0ELb1ELb1ELb0ELb0ELb0ELb1ELb1EEEvNS_16Flash_fwd_paramsE) ;  /* 0xfffffea08ee80950 */ /* 0x002fea0003c3ffff */
[----:B------:R-:W-:Y:S01]  /*15c60*/  LEA R2, P0, R59, R62, 0x2 ;  /* 0x0000003e3b027211 */ /* 0x000fe200078010ff */
[----:B------:R-:W-:-:S03]  /*15c70*/  IMAD.MOV.U32 R143, RZ, RZ, 0x0 ;  /* 0x00000000ff8f7424 */ /* 0x000fc600078e00ff */
[----:B------:R-:W-:-:S05]  /*15c80*/  LEA.HI.X R3, R59, R63, R55, 0x2, P0 ;  /* 0x0000003f3b037211 */ /* 0x000fca00000f1437 */
[----:B------:R1:W-:Y:S02]  /*15c90*/  ST.E.128 desc[UR4][R2.64+0x4900], R4 ;  /* 0x0049000402007985 */ /* 0x0003e4000c101d04 */
[----:B-1----:R-:W-:Y:S05]  /*15ca0*/  RET.REL.NODEC R142 `(_ZN5flash24flash_fwd_splitkv_kernelI23Flash_fwd_kernel_traitsILi96ELi64ELi64ELi4ELb0ELb0EN7cutlass6half_tE19Flash_kernel_traitsILi96ELi64ELi64ELi4ES3_EELb0ELb1ELb1ELb0ELb0ELb0ELb1ELb1EEEvNS_16Flash_fwd_paramsE) ;  /* 0xfffffea08ed47950 */ /* 0x002fea0003c3ffff */
.L_x_11432:
[----:B------:R-:W-:Y:S01]  /*15cb0*/  MOV R5, 0x2 ;  /* 0x0000000200057802 */ /* 0x000fe20000000f00 */
[----:B------:R-:W-:Y:S01]  /*15cc0*/  IMAD.MOV.U32 R0, RZ, RZ, 0x1f ;  /* 0x0000001fff007424 */ /* 0x000fe200078e00ff */
[----:B------:R-:W-:-:S07]  /*15cd0*/  MOV R2, 0xffffffff ;  /* 0xffffffff00027802 */ /* 0x000fce0000000f00 */
[----:B-1---5:R-:W-:Y:S05]  /*15ce0*/  WARPSYNC.COLLECTIVE R2, `(.L_x_11441) ;  /* 0x0000000002087348 */ /* 0x022fea0003c00000 */
[----:B------:R2:W3:Y:S02]  /*15cf0*/  SHFL.BFLY P0, R11, R159, R5, R0 ;  /* 0x0c0000059f0b7389 */ /* 0x0004e40000000000 */
[----:B-123-5:R-:W-:Y:S05]  /*15d00*/  ENDCOLLECTIVE ;  /* 0x000000000000791b */ /* 0x02efea0003800000 */
.L_x_11441:
[----:B------:R-:W-:Y:S02]  /*15d10*/  IMAD.MOV.U32 R8, RZ, RZ, R11 ;  /* 0x000000ffff087224 */ /* 0x000fe400078e000b */
[----:B------:R-:W-:Y:S02]  /*15d20*/  IMAD.MOV.U32 R5, RZ, RZ, 0x1 ;  /* 0x00000001ff057424 */ /* 0x000fe400078e00ff */
[----:B------:R-:W-:-:S05]  /*15d30*/  FADD.FTZ R8, R8, R159 ;  /* 0x0000009f08087221 */ /* 0x000fca0000010000 */
[----:B------:R-:W-:-:S07]  /*15d40*/  MOV R159, R8 ;  /* 0x00000008009f7202 */ /* 0x000fce0000000f00 */
[----:B------:R-:W-:Y:S05]  /*15d50*/  WARPSYNC.COLLECTIVE R2, `(.L_x_11442) ;  /* 0x0000000002087348 */ /* 0x000fea0003c00000 */
[----:B------:R1:W2:Y:S02]  /*15d60*/  SHFL.BFLY P0, R11, R159, R5, R0 ;  /* 0x0c0000059f0b7389 */ /* 0x0002a40000000000 */
[----:B-12---:R-:W-:Y:S05]  /*15d70*/  ENDCOLLECTIVE ;  /* 0x000000000000791b */ /* 0x006fea0003800000 */
.L_x_11442:
[----:B------:R-:W-:Y:S01]  /*15d80*/  MOV R159, R157 ;  /* 0x0000009d009f7202 */ /* 0x000fe20000000f00 */
[----:B------:R-:W-:Y:S01]  /*15d90*/  IMAD.MOV.U32 R5, RZ, RZ, 0x2 ;  /* 0x00000002ff057424 */ /* 0x000fe200078e00ff */
[----:B------:R-:W-:-:S07]  /*15da0*/  MOV R7, R11 ;  /* 0x0000000b00077202 */ /* 0x000fce0000000f00 */
[----:B------:R-:W-:Y:S05]  /*15db0*/  WARPSYNC.COLLECTIVE R2, `(.L_x_11443) ;  /* 0x0000000002087348 */ /* 0x000fea0003c00000 */
[----:B------:R1:W2:Y:S02]  /*15dc0*/  SHFL.BFLY P0, R11, R159, R5, R0 ;  /* 0x0c0000059f0b7389 */ /* 0x0002a40000000000 */
[----:B-12---:R-:W-:Y:S05]  /*15dd0*/  ENDCOLLECTIVE ;  /* 0x000000000000791b */ /* 0x006fea0003800000 */
.L_x_11443:
[----:B------:R-:W-:Y:S01]  /*15de0*/  FADD.FTZ R10, R8, R7 ;  /* 0x00000007080a7221 */ /* 0x000fe20000010000 */
[----:B------:R-:W-:Y:S01]  /*15df0*/  FADD.FTZ R6, R11, R157 ;  /* 0x0000009d0b067221 */ /* 0x000fe20000010000 */
[----:B------:R-:W-:-:S04]  /*15e00*/  MOV R5, 0x1 ;  /* 0x0000000100057802 */ /* 0x000fc80000000f00 */
[----:B------:R-:W-:-:S07]  /*15e10*/  MOV R159, R6 ;  /* 0x00000006009f7202 */ /* 0x000fce0000000f00 */
[----:B------:R-:W-:Y:S05]  /*15e20*/  WARPSYNC.COLLECTIVE R2, `(.L_x_11444) ;  /* 0x0000000002087348 */ /* 0x000fea0003c00000 */
[----:B------:R1:W2:Y:S02]  /*15e30*/  SHFL.BFLY P0, R11, R159, R5, R0 ;  /* 0x0c0000059f0b7389 */ /* 0x0002a40000000000 */
[----:B-12---:R-:W-:Y:S05]  /*15e40*/  ENDCOLLECTIVE ;  /* 0x000000000000791b */ /* 0x006fea0003800000 */
.L_x_11444:
[----:B------:R-:W-:Y:S05]  /*15e50*/  BRA `(.L_x_11445) ;  /* 0xfffffff0000c7947 */ /* 0x000fea000383ffff */
.L_x_11446:
        /* <DEDUP_REMOVED lines=10> */
.L_x_11740:


//--------------------- .text._ZN5flash24flash_fwd_splitkv_kernelI23Flash_fwd_kernel_traitsILi96ELi64ELi64ELi4ELb0ELb0EN7cutlass6half_tE19Flash_kernel_traitsILi96ELi64ELi64ELi4ES3_EELb0ELb1ELb1ELb0ELb0ELb1ELb1ELb1EEEvNS_16Flash_fwd_paramsE --------------------------
	.section	.text._ZN5flash24flash_fwd_splitkv_kernelI23Flash_fwd_kernel_traitsILi96ELi64ELi64ELi4ELb0ELb0EN7cutlass6half_tE19Flash_kernel_traitsILi96ELi64ELi64ELi4ES3_EELb0ELb1ELb1ELb0ELb0ELb1ELb1ELb1EEEvNS_16Flash_fwd_paramsE,"ax",@progbits
	.align	128
        .global         _ZN5flash24flash_fwd_splitkv_kernelI23Flash_fwd_kernel_traitsILi96ELi64ELi64ELi4ELb0ELb0EN7cutlass6half_tE19Flash_kernel_traitsILi96ELi64ELi64ELi4ES3_EELb0ELb1ELb1ELb0ELb0ELb1ELb1ELb1EEEvNS_16Flash_fwd_paramsE
        .type           _ZN5flash24flash_fwd_splitkv_kernelI23Flash_fwd_kernel_traitsILi96ELi64ELi64ELi4ELb0ELb0EN7cutlass6half_tE19Flash_kernel_traitsILi96ELi64ELi64ELi4ES3_EELb0ELb1ELb1ELb0ELb0ELb1ELb1ELb1EEEvNS_16Flash_fwd_paramsE,@function
        .size           _ZN5flash24flash_fwd_splitkv_kernelI23Flash_fwd_kernel_traitsILi96ELi64ELi64ELi4ELb0ELb0EN7cutlass6half_tE19Flash_kernel_traitsILi96ELi64ELi64ELi4ES3_EELb0ELb1ELb1ELb0ELb0ELb1ELb1ELb1EEEvNS_16Flash_fwd_paramsE,(.L_x_11741 - _ZN5flash24flash_fwd_splitkv_kernelI23Flash_fwd_kernel_traitsILi96ELi64ELi64ELi4ELb0ELb0EN7cutlass6half_tE19Flash_kernel_traitsILi96ELi64ELi64ELi4ES3_EELb0ELb1ELb1ELb0ELb0ELb1ELb1ELb1EEEvNS_16Flash_fwd_paramsE)
        .other          _ZN5flash24flash_fwd_splitkv_kernelI23Flash_fwd_kernel_traitsILi96ELi64ELi64ELi4ELb0ELb0EN7cutlass6half_tE19Flash_kernel_traitsILi96ELi64ELi64ELi4ES3_EELb0ELb1ELb1ELb0ELb0ELb1ELb1ELb1EEEvNS_16Flash_fwd_paramsE,@"STO_CUDA_ENTRY STV_DEFAULT"
_ZN5flash24flash_fwd_splitkv_kernelI23Flash_fwd_kernel_traitsILi96ELi64ELi64ELi4ELb0ELb0EN7cutlass6half_tE19Flash_kernel_traitsILi96ELi64ELi64ELi4ES3_EELb0ELb1ELb1ELb0ELb0ELb1ELb1ELb1EEEvNS_16Flash_fwd_paramsE:
.text._ZN5flash24flash_fwd_splitkv_kernelI23Flash_fwd_kernel_traitsILi96ELi64ELi64ELi4ELb0ELb0EN7cutlass6half_tE19Flash_kernel_traitsILi96ELi64ELi64ELi4ES3_EELb0ELb1ELb1ELb0ELb0ELb1ELb1ELb1EEEvNS_16Flash_fwd_paramsE:
        /* <DEDUP_REMOVED lines=29> */
[----:B-1----:R-:W-:Y:S05]  /*01d0*/  CALL.REL.NOINC `($_ZN5flash24flash_fwd_splitkv_kernelI23Flash_fwd_kernel_traitsILi96ELi64ELi64ELi4ELb0ELb0EN7cutlass6half_tE19Flash_kernel_traitsILi96ELi64ELi64ELi4ES3_EELb0ELb1ELb1ELb0ELb0ELb1ELb1ELb1EEEvNS_16Flash_fwd_paramsE$_ZN5flash30compute_attn_1rowblock_splitkvI23Flash_fwd_kernel_traitsILi96ELi64ELi64ELi4ELb0ELb0EN7cutlass6half_tE19Flash_kernel_traitsILi96ELi64ELi64ELi4ES3_EELb0ELb1ELb1ELb0ELb0ELb1ELb1ELb1ENS_16Flash_fwd_paramsEEEvRKT8_iiiii) ;  /* 0x0000000000087944 */ /* 0x002fea0003c00000 */
[----:B------:R-:W-:Y:S05]  /*01e0*/  BSYNC.RECONVERGENT B4 ;  /* 0x0000000000047941 */ /* 0x000fea0003800200 */
.L_x_11447:
[----:B------:R-:W-:Y:S05]  /*01f0*/  EXIT ;  /* 0x000000000000794d */ /* 0x000fea0003800000 */
        .type           $_ZN5flash24flash_fwd_splitkv_kernelI23Flash_fwd_kernel_traitsILi96ELi64ELi64ELi4ELb0ELb0EN7cutlass6half_tE19Flash_kernel_traitsILi96ELi64ELi64ELi4ES3_EELb0ELb1ELb1ELb0ELb0ELb1ELb1ELb1EEEvNS_16Flash_fwd_paramsE$_ZN5flash30compute_attn_1rowblock_splitkvI23Flash_fwd_kernel_traitsILi96ELi64ELi64ELi4ELb0ELb0EN7cutlass6half_tE19Flash_kernel_traitsILi96ELi64ELi64ELi4ES3_EELb0ELb1ELb1ELb0ELb0ELb1ELb1ELb1ENS_16Flash_fwd_paramsEEEvRKT8_iiiii,@function
        .size           $_ZN5flash24flash_fwd_splitkv_kernelI23Flash_fwd_kernel_traitsILi96ELi64ELi64ELi4ELb0ELb0EN7cutlass6half_tE19Flash_kernel_traitsILi96ELi64ELi64ELi4ES3_EELb0ELb1ELb1ELb0ELb0ELb1ELb1ELb1EEEvNS_16Flash_fwd_paramsE$_ZN5flash30compute_attn_1rowblock_splitkvI23Flash_fwd_kernel_traitsILi96ELi64ELi64ELi4ELb0ELb0EN7cutlass6half_tE19Flash_kernel_traitsILi96ELi64ELi64ELi4ES3_EELb0ELb1ELb1ELb0ELb0ELb1ELb1ELb1ENS_16Flash_fwd_paramsEEEvRKT8_iiiii,(.L_x_11741 - $_ZN5flash24flash_fwd_splitkv_kernelI23Flash_fwd_kernel_traitsILi96ELi64ELi64ELi4ELb0ELb0EN7cutlass6half_tE19Flash_kernel_traitsILi96ELi64ELi64ELi4ES3_EELb0ELb1ELb1ELb0ELb0ELb1ELb1ELb1EEEvNS_16Flash_fwd_paramsE$_ZN5flash30compute_attn_1rowblock_splitkvI23Flash_fwd_kernel_traitsILi96ELi64ELi64ELi4ELb0ELb0EN7cutlass6half_tE19Flash_kernel_traitsILi96ELi64ELi64ELi4ES3_EELb0ELb1ELb1ELb0ELb0ELb1ELb1ELb1ENS_16Flash_fwd_paramsEEEvRKT8_iiiii)
$_ZN5flash24flash_fwd_splitkv_kernelI23Flash_fwd_kernel_traitsILi96ELi64ELi64ELi4ELb0ELb0EN7cutlass6half_tE19Flash_kernel_traitsILi96ELi64ELi64ELi4ES3_EELb0ELb1ELb1ELb0ELb0ELb1ELb1ELb1EEEvNS_16Flash_fwd_paramsE$_ZN5flash30compute_attn_1rowblock_splitkvI23Flash_fwd_kernel_traitsILi96ELi64ELi64ELi4ELb0ELb0EN7cutlass6half_tE19Flash_kernel_traitsILi96ELi64ELi64ELi4ES3_EELb0ELb1ELb1ELb0ELb0ELb1ELb1ELb1ENS_16Flash_fwd_paramsEEEvRKT8_iiiii:
        /* <DEDUP_REMOVED lines=38> */
.L_x_11449:
[----:B------:R-:W-:Y:S05]  /*0460*/  BSYNC.RECONVERGENT B0 ;  /* 0x0000000000007941 */ /* 0x000fea0003800200 */
.L_x_11448:
[----:B------:R-:W-:Y:S04]  /*0470*/  BSSY.RECONVERGENT B0, `(.L_x_11450) ;  /* 0x0000007000007945 */ /* 0x000fe80003800200 */
[----:B------:R-:W-:Y:S05]  /*0480*/  @!P3 BRA `(.L_x_11451) ;  /* 0x000000000014b947 */ /* 0x000fea0003800000 */
[----:B------:R-:W3:Y:S02]  /*0490*/  LD.E.U8 R3, desc[UR4][R84.64+0x1b2] ;  /* 0x0001b20454037980 */ /* 0x000ee4000c101100 */
[----:B---3--:R-:W-:-:S13]  /*04a0*/  ISETP.NE.AND P1, PT, R3, RZ, PT ;  /* 0x000000ff0300720c */ /* 0x008fda0003f25270 */
[----:B------:R-:W3:Y:S02]  /*04b0*/  @P1 LD.E R3, desc[UR4][R6.64+0x4] ;  /* 0x0000040406031980 */ /* 0x000ee4000c101900 */
[----:B---3-5:R-:W-:-:S06]  /*04c0*/  @P1 IADD3 R68, PT, PT, R3, -R16, RZ ;  /* 0x8000001003441210 */ /* 0x028fcc0007ffe0ff */
[----:B------:R3:W5:Y:S02]  /*04d0*/  @!P1 LD.E R68, desc[UR4][R6.64] ;  /* 0x0000000406449980 */ /* 0x000764000c101900 */
.L_x_11451:
[----:B------:R-:W-:Y:S05]  /*04e0*/  BSYNC.RECONVERGENT B0 ;  /* 0x0000000000007941 */ /* 0x000fea0003800200 */
.L_x_11450:
        /* <DEDUP_REMOVED lines=9> */
.L_x_11453:
[----:B------:R-:W4:Y:S01]  /*0580*/  LD.E.64 R2, desc[UR4][R84.64+0x108] ;  /* 0x0001080454027980 */ /* 0x000f22000c101b00 */
[----:B------:R-:W-:Y:S01]  /*0590*/  BSSY.RECONVERGENT B0, `(.L_x_11455) ;  /* 0x0000006000007945 */ /* 0x000fe20003800200 */
[----:B------:R-:W-:Y:S01]  /*05a0*/  IMAD.MOV.U32 R63, RZ, RZ, RZ ;  /* 0x000000ffff3f7224 */ /* 0x000fe200078e00ff */
[----:B----4-:R-:W-:-:S04]  /*05b0*/  ISETP.NE.U32.AND P0, PT, R2, RZ, PT ;  /* 0x000000ff0200720c */ /* 0x010fc80003f05070 */
[----:B------:R-:W-:-:S13]  /*05c0*/  ISETP.NE.AND.EX P0, PT, R3, RZ, PT, P0 ;  /* 0x000000ff0300720c */ /* 0x000fda0003f05300 */
[----:B------:R-:W-:Y:S05]  /*05d0*/  @!P0 BRA `(.L_x_11456) ;  /* 0x0000000000048947 */ /* 0x000fea0003800000 */
[----:B------:R4:W5:Y:S02]  /*05e0*/  LD.E R63, desc[UR4][R84.64+0xbc] ;  /* 0x0000bc04543f7980 */ /* 0x000964000c101900 */
.L_x_11456:
[----:B------:R-:W-:Y:S05]  /*05f0*/  BSYNC.RECONVERGENT B0 ;  /* 0x0000000000007941 */ /* 0x000fea0003800200 */
.L_x_11455:
[----:B-----5:R-:W-:Y:S02]  /*0600*/  IADD3 R63, PT, PT, R68, R63, RZ ;  /* 0x0000003f443f7210 */ /* 0x020fe40007ffe0ff */
.L_x_11454:
[----:B------:R-:W-:Y:S05]  /*0610*/  BSYNC.RECONVERGENT B1 ;  /* 0x0000000000017941 */ /* 0x000fea0003800200 */
.L_x_11452:
[----:B------:R-:W-:Y:S01]  /*0620*/  IMAD.SHL.U32 R99, R143, 0x40, RZ ;  /* 0x000000408f637824 */ /* 0x000fe200078e00ff */
[----:B------:R-:W-:Y:S01]  /*0630*/  MOV R2, R142 ;  /* 0x0000008e00027202 */ /* 0x000fe20000000f00 */
[----:B------:R-:W-:-:S03]  /*0640*/  IMAD.MOV.U32 R3, RZ, RZ, 0x0 ;  /* 0x00000000ff037424 */ /* 0x000fc600078e00ff */
[----:B------:R-:W-:-:S13]  /*0650*/  ISETP.GT.AND P0, PT, R144, R99, PT ;  /* 0x000000639000720c */ /* 0x000fda0003f04270 */
[----:B-1234-:R-:W-:Y:S05]  /*0660*/  @!P0 RET.REL.NODEC R2 `(_ZN5flash24flash_fwd_splitkv_kernelI23Flash_fwd_kernel_traitsILi96ELi64ELi64ELi4ELb0ELb0EN7cutlass6half_tE19Flash_kernel_traitsILi96ELi64ELi64ELi4ES3_EELb0ELb1ELb1ELb0ELb0ELb1ELb1ELb1EEEvNS_16Flash_fwd_paramsE) ;  /* 0xfffffff802648950 */ /* 0x01efea0003c3ffff */
        /* <DEDUP_REMOVED lines=90> */
.L_x_11459:
[----:B------:R-:W-:Y:S05]  /*0c10*/  BSYNC.RECONVERGENT B0 ;  /* 0x0000000000007941 */ /* 0x000fea0003800200 */
.L_x_11458:
        /* <DEDUP_REMOVED lines=16> */
.L_x_11461:
[----:B------:R-:W-:Y:S05]  /*0d20*/  BSYNC.RECONVERGENT B0 ;  /* 0x0000000000007941 */ /* 0x000fea0003800200 */
.L_x_11460:
        /* <DEDUP_REMOVED lines=15> */
.L_x_11463:
[----:B------:R-:W-:Y:S05]  /*0e20*/  BSYNC.RECONVERGENT B0 ;  /* 0x0000000000007941 */ /* 0x000fea0003800200 */
.L_x_11462:
        /* <DEDUP_REMOVED lines=15> */
.L_x_11465:
[----:B------:R-:W-:Y:S05]  /*0f20*/  BSYNC.RECONVERGENT B0 ;  /* 0x0000000000007941 */ /* 0x000fea0003800200 */
.L_x_11464:
        /* <DEDUP_REMOVED lines=13> */
[----:B-12---:R-:W-:Y:S05]  /*1000*/  @P6 RET.REL.NODEC R142 `(_ZN5flash24flash_fwd_splitkv_kernelI23Flash_fwd_kernel_traitsILi96ELi64ELi64ELi4ELb0ELb0EN7cutlass6half_tE19Flash_kernel_traitsILi96ELi64ELi64ELi4ES3_EELb0ELb1ELb1ELb0ELb0ELb1ELb1ELb1EEEvNS_16Flash_fwd_paramsE) ;  /* 0xffffffec8efc6950 */ /* 0x006fea0003c3ffff */
[----:B------:R-:W-:Y:S02]  /*1010*/  MOV R5, 0xff800000 ;  /* 0xff80000000057802 */ /* 0x000fe40000000f00 */
[----:B------:R-:W-:-:S03]  /*1020*/  MOV R143, 0x0 ;  /* 0x00000000008f7802 */ /* 0x000fc60000000f00 */
[----:B------:R1:W-:Y:S02]  /*1030*/  ST.E desc[UR4][R2.64+0xc0], R5 ;  /* 0x0000c00502007985 */ /* 0x0003e4000c101904 */
[----:B-1----:R-:W-:Y:S05]  /*1040*/  RET.REL.NODEC R142 `(_ZN5flash24flash_fwd_splitkv_kernelI23Flash_fwd_kernel_traitsILi96ELi64ELi64ELi4ELb0ELb0EN7cutlass6half_tE19Flash_kernel_traitsILi96ELi64ELi64ELi4ES3_EELb0ELb1ELb1ELb0ELb0ELb1ELb1ELb1EEEvNS_16Flash_fwd_paramsE) ;  /* 0xffffffec8eec7950 */ /* 0x002fea0003c3ffff */
.L_x_11457:
        /* <DEDUP_REMOVED lines=103> */
.L_x_11467:
        /* <DEDUP_REMOVED lines=78> */
.L_x_11468:
[----:B------:R-:W-:Y:S05]  /*1ba0*/  BSYNC.RECONVERGENT B0 ;  /* 0x0000000000007941 */ /* 0x000fea0003800200 */
.L_x_11466:
        /* <DEDUP_REMOVED lines=197> */
.L_x_11506:
        /* <DEDUP_REMOVED lines=19> */
.L_x_11471:
[----:B------:R-:W-:Y:S05]  /*2930*/  BSYNC.RECONVERGENT B0 ;  /* 0x0000000000007941 */ /* 0x000fea0003800200 */
.L_x_11470:
        /* <DEDUP_REMOVED lines=15> */
.L_x_11473:
[----:B------:R-:W-:Y:S05]  /*2a30*/  BSYNC.RECONVERGENT B0 ;  /* 0x0000000000007941 */ /* 0x000fea0003800200 */
.L_x_11472:
        /* <DEDUP_REMOVED lines=26> */
.L_x_11477:
[----:B------:R-:W-:Y:S05]  /*2be0*/  BSYNC.RECONVERGENT B0 ;  /* 0x0000000000007941 */ /* 0x000fea0003800200 */
.L_x_11476:
        /* <DEDUP_REMOVED lines=17> */
.L_x_11475:
        /* <DEDUP_REMOVED lines=62> */
.L_x_11483:
[----:B------:R-:W-:Y:S05]  /*30e0*/  BSYNC.RECONVERGENT B0 ;  /* 0x0000000000007941 */ /* 0x000fea0003800200 */
.L_x_11482:
        /* <DEDUP_REMOVED lines=52> */
.L_x_11485:
[----:B------:R-:W-:Y:S05]  /*3430*/  BSYNC.RECONVERGENT B0 ;  /* 0x0000000000007941 */ /* 0x000fea0003800200 */
.L_x_11484:
        /* <DEDUP_REMOVED lines=51> */
.L_x_11481:
[----:B------:R-:W-:Y:S05]  /*3770*/  BSYNC.RECONVERGENT B1 ;  /* 0x0000000000017941 */ /* 0x000fea0003800200 */
.L_x_11480:
        /* <DEDUP_REMOVED lines=67> */
.L_x_11489:
[----:B------:R-:W-:Y:S05]  /*3bb0*/  BSYNC.RECONVERGENT B0 ;  /* 0x0000000000007941 */ /* 0x000fea0003800200 */
.L_x_11488:
        /* <DEDUP_REMOVED lines=52> */
.L_x_11491:
[----:B------:R-:W-:Y:S05]  /*3f00*/  BSYNC.RECONVERGENT B0 ;  /* 0x0000000000007941 */ /* 0x000fea0003800200 */
.L_x_11490:
        /* <DEDUP_REMOVED lines=51> */
.L_x_11487:
[----:B------:R-:W-:Y:S05]  /*4240*/  BSYNC.RECONVERGENT B1 ;  /* 0x0000000000017941 */ /* 0x000fea0003800200 */
.L_x_11486:
[----:B------:R-:W2:Y:S02]  /*4250*/  LD.E R3, desc[UR4][R84.64+0xd0] ;  /* 0x0000d00454037980 */ /* 0x000ea4000c101900 */
[----:B--2---:R-:W-:Y:S05]  /*4260*/  IMAD.U32 R3, R3, -0x20, RZ ;  /* 0xffffffe003037824 */ /* 0x004fea00078e00ff */
[C---:B------:R-:W-:Y:S02]  /*4270*/  LEA R16, P1, R3.reuse, R16, 0x1 ;  /* 0x0000001003107211 */ /* 0x040fe400078208ff */
[C---:B------:R-:W-:Y:S02]  /*4280*/  LEA R50, P0, R3.reuse, R50, 0x1 ;  /* 0x0000003203327211 */ /* 0x040fe400078008ff */
[C---:B------:R-:W-:Y:S02]  /*4290*/  LEA.HI.X.SX32 R17, R3.reuse, R17, 0x1, P1 ;  /* 0x0000001103117211 */ /* 0x040fe400008f0eff */
[----:B------:R-:W-:Y:S01]  /*42a0*/  LEA.HI.X.SX32 R51, R3, R51, 0x1, P0 ;  /* 0x0000003303337211 */ /* 0x000fe200000f0eff */
[----:B------:R-:W-:Y:S05]  /*42b0*/  BRA `(.L_x_11478) ;  /* 0x0000002400147947 */ /* 0x000fea0003800000 */
.L_x_11479:
        /* <DEDUP_REMOVED lines=99> */
.L_x_11495:
[----:B------:R-:W-:Y:S05]  /*48f0*/  BSYNC.RECONVERGENT B0 ;  /* 0x0000000000007941 */ /* 0x000fea0003800200 */
.L_x_11494:
        /* <DEDUP_REMOVED lines=93> */
.L_x_11497:
[----:B------:R-:W-:Y:S05]  /*4ed0*/  BSYNC.RECONVERGENT B0 ;  /* 0x0000000000007941 */ /* 0x000fea0003800200 */
.L_x_11496:
        /* <DEDUP_REMOVED lines=92> */
.L_x_11493:
[----:B------:R-:W-:Y:S05]  /*54a0*/  BSYNC.RECONVERGENT B1 ;  /* 0x0000000000017941 */ /* 0x000fea0003800200 */
.L_x_11492:
        /* <DEDUP_REMOVED lines=99> */
.L_x_11501:
[----:B------:R-:W-:Y:S05]  /*5ae0*/  BSYNC.RECONVERGENT B0 ;  /* 0x0000000000007941 */ /* 0x000fea0003800200 */
.L_x_11500:
        /* <DEDUP_REMOVED lines=94> */
.L_x_11503:
[----:B------:R-:W-:Y:S05]  /*60d0*/  BSYNC.RECONVERGENT B0 ;  /* 0x0000000000007941 */ /* 0x000fea0003800200 */
.L_x_11502:
        /* <DEDUP_REMOVED lines=92> */
.L_x_11499:
[----:B------:R-:W-:Y:S05]  /*66a0*/  BSYNC.RECONVERGENT B1 ;  /* 0x0000000000017941 */ /* 0x000fea0003800200 */
.L_x_11498:
[----:B------:R-:W3:Y:S02]  /*66b0*/  LD.E R3, desc[UR4][R84.64+0xd0] ;  /* 0x0000d00454037980 */ /* 0x000ee4000c101900 */
[----:B---3--:R-:W-:Y:S05]  /*66c0*/  IMAD.U32 R3, R3, -0x20, RZ ;  /* 0xffffffe003037824 */ /* 0x008fea00078e00ff */
[C---:B------:R-:W-:Y:S02]  /*66d0*/  LEA R74, P1, R3.reuse, R74, 0x1 ;  /* 0x0000004a034a7211 */ /* 0x040fe400078208ff */
[C---:B------:R-:W-:Y:S02]  /*66e0*/  LEA R72, P0, R3.reuse, R72, 0x1 ;  /* 0x0000004803487211 */ /* 0x040fe400078008ff */
[C---:B------:R-:W-:Y:S02]  /*66f0*/  LEA.HI.X.SX32 R75, R3.reuse, R75, 0x1, P1 ;  /* 0x0000004b034b7211 */ /* 0x040fe400008f0eff */
[----:B------:R-:W-:Y:S09]  /*6700*/  LEA.HI.X.SX32 R73, R3, R73, 0x1, P0 ;  /* 0x0000004903497211 */ /* 0x000ff200000f0eff */
.L_x_11478:
[----:B------:R-:W-:Y:S05]  /*6710*/  BSYNC.RECONVERGENT B2 ;  /* 0x0000000000027941 */ /* 0x000fea0003800200 */
.L_x_11474:
        /* <DEDUP_REMOVED lines=102> */
.L_x_11505:
[----:B------:R-:W-:Y:S05]  /*6d80*/  BSYNC.RECONVERGENT B0 ;  /* 0x0000000000007941 */ /* 0x000fea0003800200 */
.L_x_11504:
[----:B------:R-:W-:Y:S05]  /*6d90*/  @P2 BRA `(.L_x_11506) ;  /* 0xffffffb800982947 */ /* 0x000fea000383ffff */
.L_x_11469:
        /* <DEDUP_REMOVED lines=29> */
.L_x_11511:
[----:B------:R2:W-:Y:S02]  /*6f70*/  STS.128 [R91+0x2000], RZ ;  /* 0x002000ff5b007388 */ /* 0x0005e40000000c00 */
.L_x_11510:
[----:B------:R-:W-:Y:S05]  /*6f80*/  BSYNC.RECONVERGENT B0 ;  /* 0x0000000000007941 */ /* 0x000fea0003800200 */
.L_x_11509:
        /* <DEDUP_REMOVED lines=24> */
.L_x_11513:
[----:B------:R1:W-:Y:S01]  /*7110*/  STS.128 [R91+0x2800], RZ ;  /* 0x002800ff5b007388 */ /* 0x0003e20000000c00 */
[----:B------:R-:W-:Y:S05]  /*7120*/  BRA `(.L_x_11512) ;  /* 0x0000003800507947 */ /* 0x000fea0003800000 */
.L_x_11508:
        /* <DEDUP_REMOVED lines=84> */
.L_x_11520:
[----:B------:R-:W-:Y:S05]  /*7670*/  BSYNC.RECONVERGENT B0 ;  /* 0x0000000000007941 */ /* 0x000fea0003800200 */
.L_x_11519:
[----:B-----5:R-:W-:Y:S01]  /*7680*/  IMAD.MOV.U32 R6, RZ, RZ, R18 ;  /* 0x000000ffff067224 */ /* 0x020fe200078e0012 */
[----:B------:R-:W-:Y:S01]  /*7690*/  MOV R4, R16 ;  /* 0x0000001000047202 */ /* 0x000fe20000000f00 */
[----:B------:R-:W-:Y:S01]  /*76a0*/  IMAD.MOV.U32 R7, RZ, RZ, R19 ;  /* 0x000000ffff077224 */ /* 0x000fe200078e0013 */
[----:B------:R-:W-:Y:S02]  /*76b0*/  MOV R5, R17 ;  /* 0x0000001100057202 */ /* 0x000fe40000000f00 */
.L_x_11518:
[----:B------:R-:W-:Y:S05]  /*76c0*/  BSYNC.RECONVERGENT B1 ;  /* 0x0000000000017941 */ /* 0x000fea0003800200 */
.L_x_11517:
        /* <DEDUP_REMOVED lines=49> */
.L_x_11524:
[----:B------:R-:W-:Y:S05]  /*79e0*/  BSYNC.RECONVERGENT B0 ;  /* 0x0000000000007941 */ /* 0x000fea0003800200 */
.L_x_11523:
[----:B-----5:R1:W-:Y:S02]  /*79f0*/  STS.128 [R91+0x1000], R16 ;  /* 0x001000105b007388 */ /* 0x0203e40000000c00 */
.L_x_11522:
[----:B------:R-:W-:Y:S05]  /*7a00*/  BSYNC.RECONVERGENT B1 ;  /* 0x0000000000017941 */ /* 0x000fea0003800200 */
.L_x_11521:
        /* <DEDUP_REMOVED lines=47> */
.L_x_11526:
[----:B------:R-:W-:Y:S05]  /*7d00*/  BSYNC.RECONVERGENT B0 ;  /* 0x0000000000007941 */ /* 0x000fea0003800200 */
.L_x_11525:
[----:B-----5:R1:W-:Y:S02]  /*7d10*/  STS.128 [R91+0x2000], R16 ;  /* 0x002000105b007388 */ /* 0x0203e40000000c00 */
.L_x_11516:
[----:B------:R-:W-:Y:S05]  /*7d20*/  BSYNC.RECONVERGENT B2 ;  /* 0x0000000000027941 */ /* 0x000fea0003800200 */
.L_x_11515:
        /* <DEDUP_REMOVED lines=61> */
.L_x_11530:
[----:B------:R-:W-:Y:S05]  /*8100*/  BSYNC.RECONVERGENT B0 ;  /* 0x0000000000007941 */ /* 0x000fea0003800200 */
.L_x_11529:
[----:B-----5:R1:W-:Y:S02]  /*8110*/  STS.128 [R91+0x800], R16 ;  /* 0x000800105b007388 */ /* 0x0203e40000000c00 */
.L_x_11528:
[----:B------:R-:W-:Y:S05]  /*8120*/  BSYNC.RECONVERGENT B1 ;  /* 0x0000000000017941 */ /* 0x000fea0003800200 */
.L_x_11527:
        /* <DEDUP_REMOVED lines=56> */
.L_x_11534:
[----:B------:R-:W-:Y:S05]  /*84b0*/  BSYNC.RECONVERGENT B0 ;  /* 0x0000000000007941 */ /* 0x000fea0003800200 */
.L_x_11533:
[----:B-----5:R1:W-:Y:S02]  /*84c0*/  STS.128 [R91+0x1800], R16 ;  /* 0x001800105b007388 */ /* 0x0203e40000000c00 */
.L_x_11532:
[----:B------:R-:W-:Y:S05]  /*84d0*/  BSYNC.RECONVERGENT B1 ;  /* 0x0000000000017941 */ /* 0x000fea0003800200 */
.L_x_11531:
        /* <DEDUP_REMOVED lines=53> */
.L_x_11536:
[----:B------:R-:W-:Y:S05]  /*8830*/  BSYNC.RECONVERGENT B0 ;  /* 0x0000000000007941 */ /* 0x000fea0003800200 */
.L_x_11535:
[----:B-----5:R1:W-:Y:S01]  /*8840*/  STS.128 [R91+0x2800], R16 ;  /* 0x002800105b007388 */ /* 0x0203e20000000c00 */
[----:B------:R-:W-:Y:S05]  /*8850*/  BRA `(.L_x_11512) ;  /* 0x0000002000847947 */ /* 0x000fea0003800000 */
.L_x_11514:
        /* <DEDUP_REMOVED lines=94> */
.L_x_11542:
[----:B------:R-:W-:Y:S05]  /*8e40*/  BSYNC.RECONVERGENT B0 ;  /* 0x0000000000007941 */ /* 0x000fea0003800200 */
.L_x_11541:
[----:B-----5:R-:W-:Y:S01]  /*8e50*/  IMAD.MOV.U32 R6, RZ, RZ, R30 ;  /* 0x000000ffff067224 */ /* 0x020fe200078e001e */
[----:B------:R-:W-:Y:S01]  /*8e60*/  MOV R4, R28 ;  /* 0x0000001c00047202 */ /* 0x000fe20000000f00 */
[----:B------:R-:W-:Y:S01]  /*8e70*/  IMAD.MOV.U32 R7, RZ, RZ, R31 ;  /* 0x000000ffff077224 */ /* 0x000fe200078e001f */
[----:B------:R-:W-:Y:S02]  /*8e80*/  MOV R5, R29 ;  /* 0x0000001d00057202 */ /* 0x000fe40000000f00 */
.L_x_11540:
[----:B------:R-:W-:Y:S05]  /*8e90*/  BSYNC.RECONVERGENT B1 ;  /* 0x0000000000017941 */ /* 0x000fea0003800200 */
.L_x_11539:
        /* <DEDUP_REMOVED lines=86> */
.L_x_11546:
[----:B------:R-:W-:Y:S05]  /*9400*/  BSYNC.RECONVERGENT B0 ;  /* 0x0000000000007941 */ /* 0x000fea0003800200 */
.L_x_11545:
[----:B-----5:R1:W-:Y:S02]  /*9410*/  STS.128 [R91+0x1000], R28 ;  /* 0x0010001c5b007388 */ /* 0x0203e40000000c00 */
.L_x_11544:
[----:B------:R-:W-:Y:S05]  /*9420*/  BSYNC.RECONVERGENT B1 ;  /* 0x0000000000017941 */ /* 0x000fea0003800200 */
.L_x_11543:
        /* <DEDUP_REMOVED lines=84> */
.L_x_11548:
[----:B------:R-:W-:Y:S05]  /*9970*/  BSYNC.RECONVERGENT B0 ;  /* 0x0000000000007941 */ /* 0x000fea0003800200 */
.L_x_11547:
[----:B-----5:R1:W-:Y:S02]  /*9980*/  STS.128 [R91+0x2000], R28 ;  /* 0x0020001c5b007388 */ /* 0x0203e40000000c00 */
.L_x_11538:
[----:B------:R-:W-:Y:S05]  /*9990*/  BSYNC.RECONVERGENT B2 ;  /* 0x0000000000027941 */ /* 0x000fea0003800200 */
.L_x_11537:
        /* <DEDUP_REMOVED lines=91> */
.L_x_11552:
[----:B------:R-:W-:Y:S05]  /*9f50*/  BSYNC.RECONVERGENT B0 ;  /* 0x0000000000007941 */ /* 0x000fea0003800200 */
.L_x_11551:
[----:B-----5:R1:W-:Y:S02]  /*9f60*/  STS.128 [R91+0x800], R28 ;  /* 0x0008001c5b007388 */ /* 0x0203e40000000c00 */
.L_x_11550:
[----:B------:R-:W-:Y:S05]  /*9f70*/  BSYNC.RECONVERGENT B1 ;  /* 0x0000000000017941 */ /* 0x000fea0003800200 */
.L_x_11549:
        /* <DEDUP_REMOVED lines=86> */
.L_x_11556:
[----:B------:R-:W-:Y:S05]  /*a4e0*/  BSYNC.RECONVERGENT B0 ;  /* 0x0000000000007941 */ /* 0x000fea0003800200 */
.L_x_11555:
[----:B-----5:R1:W-:Y:S02]  /*a4f0*/  STS.128 [R91+0x1800], R28 ;  /* 0x0018001c5b007388 */ /* 0x0203e40000000c00 */
.L_x_11554:
[----:B------:R-:W-:Y:S05]  /*a500*/  BSYNC.RECONVERGENT B1 ;  /* 0x0000000000017941 */ /* 0x000fea0003800200 */
.L_x_11553:
        /* <DEDUP_REMOVED lines=84> */
.L_x_11558:
[----:B------:R-:W-:Y:S05]  /*aa50*/  BSYNC.RECONVERGENT B0 ;  /* 0x0000000000007941 */ /* 0x000fea0003800200 */
.L_x_11557:
[----:B-----5:R1:W-:Y:S02]  /*aa60*/  STS.128 [R91+0x2800], R28 ;  /* 0x0028001c5b007388 */ /* 0x0203e40000000c00 */
.L_x_11512:
[----:B------:R-:W-:Y:S05]  /*aa70*/  BSYNC.RECONVERGENT B3 ;  /* 0x0000000000037941 */ /* 0x000fea0003800200 */
.L_x_11507:
        /* <DEDUP_REMOVED lines=25> */
.L_x_11561:
[----:B------:R3:W-:Y:S02]  /*ac10*/  STS.128 [R91+0x5000], RZ ;  /* 0x005000ff5b007388 */ /* 0x0007e40000000c00 */
.L_x_11560:
[----:B------:R-:W-:Y:S05]  /*ac20*/  BSYNC.RECONVERGENT B0 ;  /* 0x0000000000007941 */ /* 0x000fea0003800200 */
.L_x_11559:
        /* <DEDUP_REMOVED lines=23> */
.L_x_11563:
[----:B------:R-:W-:Y:S05]  /*ada0*/  BSYNC.RECONVERGENT B0 ;  /* 0x0000000000007941 */ /* 0x000fea0003800200 */
.L_x_11562:
[----:B-----5:R-:W2:Y:S04]  /*adb0*/  LD.E.64 R14, desc[UR4][R84.64+0x1c0] ;  /* 0x0001c004540e7980 */ /* 0x020ea8000c101b00 */
[----:B-1-3--:R-:W3:Y:S01]  /*adc0*/  LD.E.64 R4, desc[UR4][R84.64+0x1b8] ;  /* 0x0001b80454047980 */ /* 0x00aee2000c101b00 */
[----:B------:R-:W-:-:S03]  /*add0*/  MOV R104, R146 ;  /* 0x0000009200687202 */ /* 0x000fc60000000f00 */
        /* <DEDUP_REMOVED lines=37> */
.L_x_11566:
[----:B------:R3:W-:Y:S01]  /*b030*/  STS.128 [R91+0x8000], RZ ;  /* 0x008000ff5b007388 */ /* 0x0007e20000000c00 */
[----:B------:R-:W-:Y:S05]  /*b040*/  BRA `(.L_x_11567) ;  /* 0x00000000000c7947 */ /* 0x000fea0003800000 */
.L_x_11565:
[----:B------:R1:W-:Y:S04]  /*b050*/  STS.128 [R91+0x6000], RZ ;  /* 0x006000ff5b007388 */ /* 0x0003e80000000c00 */
[----:B------:R1:W-:Y:S04]  /*b060*/  STS.128 [R91+0x7000], RZ ;  /* 0x007000ff5b007388 */ /* 0x0003e80000000c00 */
[----:B------:R1:W-:Y:S02]  /*b070*/  STS.128 [R91+0x8000], RZ ;  /* 0x008000ff5b007388 */ /* 0x0003e40000000c00 */
.L_x_11567:
[----:B------:R-:W-:Y:S05]  /*b080*/  BSYNC.RECONVERGENT B0 ;  /* 0x0000000000007941 */ /* 0x000fea0003800200 */
.L_x_11564:
        /* <DEDUP_REMOVED lines=27> */
.L_x_11570:
[----:B------:R1:W-:Y:S02]  /*b240*/  STS.128 [R91+0x8800], RZ ;  /* 0x008800ff5b007388 */ /* 0x0003e40000000c00 */
.L_x_11569:
[----:B------:R-:W-:Y:S05]  /*b250*/  BSYNC.RECONVERGENT B0 ;  /* 0x0000000000007941 */ /* 0x000fea0003800200 */
.L_x_11568:
[----:B-1----:R-:W2:Y:S01]  /*b260*/  LD.E R3, desc[UR4][R84.64+0x18c] ;  /* 0x00018c0454037980 */ /* 0x002ea2000c101900 */
        /* <DEDUP_REMOVED lines=8> */
[----:B------:R-:W-:Y:S02]  /*b2f0*/  LOP3.LUT R15, R15, 0xc0, R14, 0xf8, !PT ;  /* 0x000000c00f0f7812 */ /* 0x000fe400078ef80e */
        /* <DEDUP_REMOVED lines=14> */
[----:B-----5:R-:W-:Y:S01]  /*b3e0*/  IADD3 R86, PT, PT, R86, R63, -R144 ;  /* 0x0000003f56567210 */ /* 0x020fe20007ffe890 */
[----:B------:R-:W1:Y:S01]  /*b3f0*/  LDSM.16.M88.4 R36, [R125+0x3000] ;  /* 0x003000007d24783b */ /* 0x000e620000000200 */
[----:B------:R-:W-:Y:S02]  /*b400*/  SEL R15, R8, 0xffffffe0, !P0 ;  /* 0xffffffe0080f7807 */ /* 0x000fe40004000000 */
[----:B------:R-:W-:Y:S01]  /*b410*/  ISETP.GT.AND P0, PT, R90, R137, PT ;  /* 0x000000895a00720c */ /* 0x000fe20003f04270 */
[----:B------:R-:W3:Y:S01]  /*b420*/  LDSM.16.M88.4 R68, [R125+0x3400] ;  /* 0x003400007d44783b */ /* 0x000ee20000000200 */
[----:B------:R-:W-:-:S02]  /*b430*/  IADD3 R97, PT, PT, R126, R15, RZ ;  /* 0x0000000f7e617210 */ /* 0x000fc40007ffe0ff */
[----:B------:R-:W-:Y:S01]  /*b440*/  IADD3 R0, PT, PT, R125, R15, RZ ;  /* 0x0000000f7d007210 */ /* 0x000fe20007ffe0ff */
[----:B------:R-:W4:Y:S01]  /*b450*/  LDSM.16.M88.4 R56, [R125+0x3800] ;  /* 0x003800007d38783b */ /* 0x000f220000000200 */
[----:B------:R-:W-:-:S03]  /*b460*/  IADD3 R96, PT, PT, R63, -R144, -R96 ;  /* 0x800000903f607210 */ /* 0x000fc60007ffe860 */
        /* <DEDUP_REMOVED lines=45> */
[C---:B------:R-:W-:Y:S01]  /*b740*/  HMMA.16816.F32 R80, R76.reuse, R72, R64 ;  /* 0x000000484c50723c */ /* 0x040fe20000001840 */
[----:B------:R-:W3:Y:S07]  /*b750*/  LDSM.16.M88.4 R64, [R125+0x5400] ;  /* 0x005400007d40783b */ /* 0x000eee0000000200 */
[----:B------:R-:W-:Y:S03]  /*b760*/  HMMA.16816.F32 R56, R76, R74, R56 ;  /* 0x0000004a4c38723c */ /* 0x000fe60000001838 */
[-C--:B--2---:R-:W-:Y:S01]  /*b770*/  FMUL.FTZ R20, R20, R3.reuse ;  /* 0x0000000314147220 */ /* 0x084fe20000410000 */
[-C--:B------:R-:W-:Y:S01]  /*b780*/  FMUL.FTZ R97, R21, R3.reuse ;  /* 0x0000000315617220 */ /* 0x080fe20000410000 */
[-C--:B------:R-:W-:Y:S01]  /*b790*/  FMUL.FTZ R75, R22, R3.reuse ;  /* 0x00000003164b7220 */ /* 0x080fe20000410000 */
[-C--:B------:R-:W-:Y:S01]  /*b7a0*/  FMUL.FTZ R99, R23, R3.reuse ;  /* 0x0000000317637220 */ /* 0x080fe20000410000 */
[----:B------:R2:W4:Y:S01]  /*b7b0*/  MUFU.TANH R73, R20 ;  /* 0x0000001400497308 */ /* 0x0005220000002400 */
[-C--:B------:R-:W-:Y:S01]  /*b7c0*/  FMUL.FTZ R39, R39, R3.reuse ;  /* 0x0000000327277220 */ /* 0x080fe20000410000 */
[C---:B------:R-:W-:Y:S01]  /*b7d0*/  HMMA.16816.F32 R92, R44.reuse, R40, R32 ;  /* 0x000000282c5c723c */ /* 0x040fe20000001820 */
[----:B------:R-:W-:Y:S05]  /*b7e0*/  LDSM.16.M88.4 R32, [R0+0x5400] ;  /* 0x005400000020783b */ /* 0x000fea0000000200 */
[----:B------:R-:W3:Y:S02]  /*b7f0*/  MUFU.TANH R97, R97 ;  /* 0x0000006100617308 */ /* 0x000ee40000002400 */
[C---:B------:R-:W-:Y:S01]  /*b800*/  HMMA.16816.F32 R68, R44.reuse, R42, R68 ;  /* 0x0000002a2c44723c */ /* 0x040fe20000001844 */
[----:B------:R-:W-:Y:S05]  /*b810*/  LDSM.16.M88.4 R40, [R0+0x4c00] ;  /* 0x004c00000028783b */ /* 0x000fea0000000200 */
[----:B------:R-:W3:Y:S01]  /*b820*/  MUFU.TANH R75, R75 ;  /* 0x0000004b004b7308 */ /* 0x000ee20000002400 */
[----:B--2---:R-:W2:Y:S01]  /*b830*/  LDSM.16.M88.4 R20, [R125+0x5800] ;  /* 0x005800007d14783b */ /* 0x004ea20000000200 */
[C---:B-1----:R-:W-:Y:S06]  /*b840*/  HMMA.16816.F32 R80, R44.reuse, R4, R80 ;  /* 0x000000042c50723c */ /* 0x042fec0000001850 */
[----:B------:R-:W1:Y:S02]  /*b850*/  MUFU.TANH R99, R99 ;  /* 0x0000006300637308 */ /* 0x000e640000002400 */
[----:B------:R-:W-:Y:S01]  /*b860*/  HMMA.16816.F32 R56, R44, R6, R56 ;  /* 0x000000062c38723c */ /* 0x000fe20000001838 */
[----:B------:R-:W4:Y:S05]  /*b870*/  LDSM.16.M88.4 R4, [R125+0x5c00] ;  /* 0x005c00007d04783b */ /* 0x000f2a0000000200 */
[----:B------:R-:W1:Y:S02]  /*b880*/  MUFU.TANH R39, R39 ;  /* 0x0000002700277308 */ /* 0x000e640000002400 */
[----:B------:R-:W-:Y:S05]  /*b890*/  HMMA.16816.F32 R52, R76, R24, R52 ;  /* 0x000000184c34723c */ /* 0x000fea0000001834 */
[----:B------:R-:W-:-:S06]  /*b8a0*/  FMUL.FTZ R25, R36, R3 ;  /* 0x0000000324197220 */ /* 0x000fcc0000410000 */
[----:B------:R-:W1:Y:S01]  /*b8b0*/  MUFU.TANH R25, R25 ;  /* 0x0000001900197308 */ /* 0x000e620000002400 */
[----:B------:R-:W-:Y:S08]  /*b8c0*/  HMMA.16816.F32 R48, R76, R26, R48 ;  /* 0x0000001a4c30723c */ /* 0x000ff00000001830 */
[C---:B---3--:R-:W-:Y:S08]  /*b8d0*/  HMMA.16816.F32 R92, R28.reuse, R64, R92 ;  /* 0x000000401c5c723c */ /* 0x048ff0000000185c */
[C---:B------:R-:W-:Y:S01]  /*b8e0*/  HMMA.16816.F32 R68, R28.reuse, R66, R68 ;  /* 0x000000421c44723c */ /* 0x040fe20000001844 */
[----:B------:R-:W3:Y:S07]  /*b8f0*/  LDSM.16.M88.4 R64, [R0+0x5800] ;  /* 0x005800000040783b */ /* 0x000eee0000000200 */
[C---:B--2---:R-:W-:Y:S08]  /*b900*/  HMMA.16816.F32 R80, R28.reuse, R20, R80 ;  /* 0x000000141c50723c */ /* 0x044ff00000001850 */
[----:B------:R-:W-:Y:S01]  /*b910*/  HMMA.16816.F32 R56, R28, R22, R56 ;  /* 0x000000161c38723c */ /* 0x000fe20000001838 */
[----:B------:R2:W1:Y:S01]  /*b920*/  LDSM.16.M88.4 R20, [R0+0x5c00] ;  /* 0x005c00000014783b */ /* 0x0004620000000200 */
[----:B------:R-:W-:-:S06]  /*b930*/  DEPBAR.LE SB0, 0x0 ;  /* 0x000080000000791a */ /* 0x000fcc0000000000 */
[C---:B------:R-:W-:Y:S08]  /*b940*/  HMMA.16816.F32 R52, R44.reuse, R40, R52 ;  /* 0x000000282c34723c */ /* 0x040ff00000001834 */
[----:B------:R-:W-:Y:S08]  /*b950*/  HMMA.16816.F32 R48, R44, R42, R48 ;  /* 0x0000002a2c30723c */ /* 0x000ff00000001830 */
[----:B------:R-:W-:Y:S05]  /*b960*/  HMMA.16816.F32 R92, R16, R32, R92 ;  /* 0x00000020105c723c */ /* 0x000fea000000185c */
[-C--:B------:R-:W-:Y:S01]  /*b970*/  FMUL.FTZ R33, R37, R3.reuse ;  /* 0x0000000325217220 */ /* 0x080fe20000410000 */
[----:B------:R-:W-:Y:S01]  /*b980*/  FMUL.FTZ R37, R38, R3 ;  /* 0x0000000326257220 */ /* 0x000fe20000410000 */
[----:B--2---:R-:W-:-:S04]  /*b990*/  LOP3.LUT R0, R128, 0x1f0, RZ, 0xc0, !PT ;  /* 0x000001f080007812 */ /* 0x004fc800078ec0ff */
[----:B------:R-:W2:Y:S01]  /*b9a0*/  MUFU.TANH R33, R33 ;  /* 0x0000002100217308 */ /* 0x000ea20000002400 */
[C---:B----4-:R-:W-:Y:S07]  /*b9b0*/  HMMA.16816.F32 R52, R28.reuse, R4, R52 ;  /* 0x000000041c34723c */ /* 0x050fee0000001834 */
[----:B------:R-:W4:Y:S01]  /*b9c0*/  MUFU.TANH R37, R37 ;  /* 0x0000002500257308 */ /* 0x000f220000002400 */
[----:B------:R-:W-:Y:S03]  /*b9d0*/  HMMA.16816.F32 R48, R28, R6, R48 ;  /* 0x000000061c30723c */ /* 0x000fe60000001830 */
[-C--:B------:R-:W-:Y:S01]  /*b9e0*/  FMUL.FTZ R92, R92, R3.reuse ;  /* 0x000000035c5c7220 */ /* 0x080fe20000410000 */
[----:B------:R-:W-:-:S03]  /*b9f0*/  FMUL.FTZ R41, R95, R3 ;  /* 0x000000035f297220 */ /* 0x000fc60000410000 */
[----:B------:R1:W1:Y:S01]  /*ba00*/  MUFU.TANH R101, R92 ;  /* 0x0000005c00657308 */ /* 0x0002620000002400 */
[----:B------:R-:W-:Y:S05]  /*ba10*/  HMMA.16816.F32 R68, R16, R34, R68 ;  /* 0x000000221044723c */ /* 0x000fea0000001844 */
[-C--:B------:R-:W-:Y:S01]  /*ba20*/  FMUL.FTZ R35, R93, R3.reuse ;  /* 0x000000035d237220 */ /* 0x080fe20000410000 */
[----:B------:R-:W-:-:S05]  /*ba30*/  FMUL.FTZ R93, R94, R3 ;  /* 0x000000035e5d7220 */ /* 0x000fca0000410000 */
[----:B------:R-:W2:Y:S01]  /*ba40*/  MUFU.TANH R35, R35 ;  /* 0x0000002300237308 */ /* 0x000ea20000002400 */
[C---:B---3--:R-:W-:Y:S07]  /*ba50*/  HMMA.16816.F32 R80, R16.reuse, R64, R80 ;  /* 0x000000401050723c */ /* 0x048fee0000001850 */
[----:B------:R-:W3:Y:S01]  /*ba60*/  MUFU.TANH R93, R93 ;  /* 0x0000005d005d7308 */ /* 0x000ee20000002400 */
[C---:B------:R-:W-:Y:S03]  /*ba70*/  HMMA.16816.F32 R56, R16.reuse, R66, R56 ;  /* 0x000000421038723c */ /* 0x040fe60000001838 */
[-C--:B------:R-:W-:Y:S01]  /*ba80*/  FMUL.FTZ R65, R69, R3.reuse ;  /* 0x0000000345417220 */ /* 0x080fe20000410000 */
[-C--:B------:R-:W-:Y:S01]  /*ba90*/  FMUL.FTZ R68, R68, R3.reuse ;  /* 0x0000000344447220 */ /* 0x080fe20000410000 */
[-C--:B------:R-:W-:Y:S01]  /*baa0*/  FMUL.FTZ R69, R70, R3.reuse ;  /* 0x0000000346457220 */ /* 0x080fe20000410000 */
[-C--:B------:R-:W-:Y:S01]  /*bab0*/  FMUL.FTZ R5, R71, R3.reuse ;  /* 0x0000000347057220 */ /* 0x080fe20000410000 */
[----:B------:R-:W2:Y:S01]  /*bac0*/  MUFU.TANH R41, R41 ;  /* 0x0000002900297308 */ /* 0x000ea20000002400 */
[C---:B-1----:R-:W-:Y:S03]  /*bad0*/  HMMA.16816.F32 R52, R16.reuse, R20, R52 ;  /* 0x000000141034723c */ /* 0x042fe60000001834 */
[-C--:B------:R-:W-:Y:S01]  /*bae0*/  FMUL.FTZ R67, R80, R3.reuse ;  /* 0x0000000350437220 */ /* 0x080fe20000410000 */
[-C--:B------:R-:W-:Y:S01]  /*baf0*/  FMUL.FTZ R81, R81, R3.reuse ;  /* 0x0000000351517220 */ /* 0x080fe20000410000 */
[-C--:B------:R-:W-:Y:S01]  /*bb00*/  FMUL.FTZ R47, R82, R3.reuse ;  /* 0x00000003522f7220 */ /* 0x080fe20000410000 */
[-C--:B------:R-:W-:Y:S01]  /*bb10*/  FMUL.FTZ R45, R83, R3.reuse ;  /* 0x00000003532d7220 */ /* 0x080fe20000410000 */
[----:B------:R1:W1:Y:S01]  /*bb20*/  MUFU.TANH R95, R68 ;  /* 0x00000044005f7308 */ /* 0x0002620000002400 */
[----:B------:R-:W-:Y:S03]  /*bb30*/  HMMA.16816.F32 R48, R16, R22, R48 ;  /* 0x000000161030723c */ /* 0x000fe60000001830 */
[----:B------:R-:W-:Y:S01]  /*bb40*/  LOP3.LUT R16, R0, 0x7, R100, 0xf8, !PT ;  /* 0x0000000700107812 */ /* 0x000fe200078ef864 */
[-C--:B------:R-:W-:Y:S01]  /*bb50*/  FMUL.FTZ R56, R56, R3.reuse ;  /* 0x0000000338387220 */ /* 0x080fe20000410000 */
[-C--:B------:R-:W-:Y:S01]  /*bb60*/  FMUL.FTZ R31, R57, R3.reuse ;  /* 0x00000003391f7220 */ /* 0x080fe20000410000 */
[-C--:B------:R-:W-:Y:S01]  /*bb70*/  FMUL.FTZ R58, R58, R3.reuse ;  /* 0x000000033a3a7220 */ /* 0x080fe20000410000 */
[----:B------:R-:W-:Y:S01]  /*bb80*/  FMUL.FTZ R59, R59, R3 ;  /* 0x000000033b3b7220 */ /* 0x000fe20000410000 */
[----:B------:R1:W1:Y:S01]  /*bb90*/  MUFU.TANH R43, R81 ;  /* 0x00000051002b7308 */ /* 0x0002620000002400 */
[----:B------:R-:W-:-:S02]  /*bba0*/  LEA R153, R143, R16, 0x6 ;  /* 0x000000108f997211 */ /* 0x000fc400078e30ff */
[-C--:B------:R-:W-:Y:S01]  /*bbb0*/  FMUL.FTZ R52, R52, R3.reuse ;  /* 0x0000000334347220 */ /* 0x080fe20000410000 */
[-C--:B------:R-:W-:Y:S01]  /*bbc0*/  FMUL.FTZ R53, R53, R3.reuse ;  /* 0x0000000335357220 */ /* 0x080fe20000410000 */
[-C--:B------:R-:W-:Y:S01]  /*bbd0*/  FMUL.FTZ R54, R54, R3.reuse ;  /* 0x0000000336367220 */ /* 0x080fe20000410000 */
[-C--:B------:R-:W-:Y:S02]  /*bbe0*/  FMUL.FTZ R79, R55, R3.reuse ;  /* 0x00000003374f7220 */ /* 0x080fe40000410000 */
[----:B------:R-:W1:Y:S01]  /*bbf0*/  MUFU.TANH R65, R65 ;  /* 0x0000004100417308 */ /* 0x000e620000002400 */
[C---:B------:R-:W-:Y:S02]  /*bc00*/  IADD3 R152, PT, PT, R153.reuse, R86, RZ ;  /* 0x0000005699987210 */ /* 0x040fe40007ffe0ff */
[----:B------:R-:W-:Y:S01]  /*bc10*/  IADD3 R153, PT, PT, R153, R96, RZ ;  /* 0x0000006099997210 */ /* 0x000fe20007ffe0ff */
[-C--:B------:R-:W-:Y:S01]  /*bc20*/  FMUL.FTZ R48, R48, R3.reuse ;  /* 0x0000000330307220 */ /* 0x080fe20000410000 */
[-C--:B------:R-:W-:Y:S01]  /*bc30*/  FMUL.FTZ R49, R49, R3.reuse ;  /* 0x0000000331317220 */ /* 0x080fe20000410000 */
[-C--:B------:R-:W-:Y:S01]  /*bc40*/  FMUL.FTZ R50, R50, R3.reuse ;  /* 0x0000000332327220 */ /* 0x080fe20000410000 */
[----:B------:R-:W-:Y:S01]  /*bc50*/  FMUL.FTZ R3, R51, R3 ;  /* 0x0000000333037220 */ /* 0x000fe20000410000 */
[----:B------:R-:W1:Y:S01]  /*bc60*/  MUFU.TANH R69, R69 ;  /* 0x0000004500457308 */ /* 0x000e620000002400 */
[----:B------:R-:W-:-:S02]  /*bc70*/  VIADDMNMX R154, R152, 0x1, R63, PT ;  /* 0x00000001989a7846 */ /* 0x000fc4000380013f */
[----:B------:R-:W-:Y:S02]  /*bc80*/  VIMNMX R155, PT, PT, RZ, R153, !PT ;  /* 0x00000099ff9b7248 */ /* 0x000fe40007fe0100 */
[----:B------:R-:W-:Y:S02]  /*bc90*/  VIADDMNMX R152, R152, 0x9, R63, PT ;  /* 0x0000000998987846 */ /* 0x000fe4000380013f */
[----:B------:R-:W-:Y:S01]  /*bca0*/  VIADDMNMX R153, R153, 0x8, RZ, !PT ;  /* 0x0000000899997846 */ /* 0x000fe200078001ff */
        /* <DEDUP_REMOVED lines=31> */
.L_x_11574:
        /* <DEDUP_REMOVED lines=60> */
.L_x_11575:
[----:B------:R-:W-:Y:S05]  /*c260*/  BSYNC.RECONVERGENT B0 ;  /* 0x0000000000007941 */ /* 0x000fea0003800200 */
.L_x_11573:
        /* <DEDUP_REMOVED lines=38> */
.L_x_11572:
[----:B------:R-:W-:Y:S05]  /*c4d0*/  BSYNC.RECONVERGENT B1 ;  /* 0x0000000000017941 */ /* 0x000fea0003800200 */
.L_x_11571:
[----:B------:R-:W3:Y:S01]  /*c4e0*/  LD.E R111, desc[UR4][R84.64+0xdc] ;  /* 0x0000dc04546f7980 */ /* 0x000ee2000c101900 */
[----:B------:R-:W-:Y:S02]  /*c4f0*/  IMAD.SHL.U32 R124, R60, 0x2, RZ ;  /* 0x000000023c7c7824 */ /* 0x000fe400078e00ff */
[----:B------:R-:W-:-:S03]  /*c500*/  IMAD.IADD R16, R89, 0x1, R16 ;  /* 0x0000000159107824 */ /* 0x000fc600078e0210 */
[----:B------:R-:W-:Y:S01]  /*c510*/  LOP3.LUT R124, R124, 0x6, RZ, 0xc0, !PT ;  /* 0x000000067c7c7812 */ /* 0x000fe200078ec0ff */
[----:B------:R-:W-:-:S03]  /*c520*/  VIADD R4, R16, 0x8 ;  /* 0x0000000810047836 */ /* 0x000fc60000000000 */
[----:B------:R-:W-:-:S05]  /*c530*/  LOP3.LUT R61, R61, R124, RZ, 0xfc, !PT ;  /* 0x0000007c3d3d7212 */ /* 0x000fca00078efcff */
[C---:B------:R-:W-:Y:S02]  /*c540*/  IMAD.IADD R63, R61.reuse, 0x1, R144 ;  /* 0x000000013d3f7824 */ /* 0x040fe400078e0290 */
[----:B-1----:R-:W-:Y:S02]  /*c550*/  VIADD R54, R61, 0x1 ;  /* 0x000000013d367836 */ /* 0x002fe40000000000 */
[C-C-:B------:R-:W-:Y:S01]  /*c560*/  IMAD.IADD R51, R16.reuse, 0x1, -R63.reuse ;  /* 0x0000000110337824 */ /* 0x140fe200078e0a3f */
[--C-:B------:R-:W-:Y:S01]  /*c570*/  IADD3 R56, PT, PT, R16, -0x1, -R63.reuse ;  /* 0xffffffff10387810 */ /* 0x100fe20007ffe83f */
[C-C-:B------:R-:W-:Y:S01]  /*c580*/  IMAD.IADD R20, R4.reuse, 0x1, -R63.reuse ;  /* 0x0000000104147824 */ /* 0x140fe200078e0a3f */
[----:B------:R-:W-:Y:S01]  /*c590*/  IADD3 R49, PT, PT, R4, -0x1, -R63 ;  /* 0xffffffff04317810 */ /* 0x000fe20007ffe83f */
[----:B------:R-:W-:Y:S01]  /*c5a0*/  VIADD R52, R51, 0xfffffff8 ;  /* 0xfffffff833347836 */ /* 0x000fe20000000000 */
[----:B------:R-:W-:Y:S02]  /*c5b0*/  IABS R56, R56 ;  /* 0x0000003800387213 */ /* 0x000fe40000000000 */
[----:B------:R-:W-:-:S02]  /*c5c0*/  IABS R49, R49 ;  /* 0x0000003100317213 */ /* 0x000fc40000000000 */
[----:B------:R-:W-:Y:S02]  /*c5d0*/  I2FP.F32.S32 R56, R56 ;  /* 0x0000003800387245 */ /* 0x000fe40000201400 */
[----:B------:R-:W-:Y:S02]  /*c5e0*/  IADD3 R32, PT, PT, R16, -0x9, -R63 ;  /* 0xfffffff710207810 */ /* 0x000fe40007ffe83f */
[----:B------:R-:W-:Y:S01]  /*c5f0*/  ISETP.GE.AND P5, PT, R54, R155, PT ;  /* 0x0000009b3600720c */ /* 0x000fe20003fa6270 */
[----:B------:R-:W-:Y:S01]  /*c600*/  FFMA.FTZ R56, -R156, R56, R97 ;  /* 0x000000389c387223 */ /* 0x000fe20000010161 */
[C---:B------:R-:W-:Y:S02]  /*c610*/  ISETP.GE.AND P2, PT, R54.reuse, R154, PT ;  /* 0x0000009a3600720c */ /* 0x040fe40003f46270 */
[C---:B------:R-:W-:Y:S02]  /*c620*/  ISETP.GE.AND P6, PT, R54.reuse, R153, PT ;  /* 0x000000993600720c */ /* 0x040fe40003fc6270 */
[----:B------:R-:W-:Y:S01]  /*c630*/  ISETP.GE.AND P1, PT, R54, R152, PT ;  /* 0x000000983600720c */ /* 0x000fe20003f26270 */
[----:B------:R-:W-:Y:S01]  /*c640*/  VIADD R54, R61, 0x8 ;  /* 0x000000083d367836 */ /* 0x000fe20000000000 */
[----:B------:R-:W-:-:S02]  /*c650*/  I2FP.F32.S32 R49, R49 ;  /* 0x0000003100317245 */ /* 0x000fc40000201400 */
[----:B------:R-:W-:Y:S02]  /*c660*/  FSEL R56, R56, -INF , P5 ;  /* 0xff80000038387808 */ /* 0x000fe40002800000 */
[----:B------:R-:W-:Y:S01]  /*c670*/  IABS R51, R51 ;  /* 0x0000003300337213 */ /* 0x000fe20000000000 */
[----:B------:R-:W-:Y:S01]  /*c680*/  FFMA.FTZ R99, -R156, R49, R99 ;  /* 0x000000319c637223 */ /* 0x000fe20000010163 */
[----:B------:R-:W-:Y:S02]  /*c690*/  IABS R32, R32 ;  /* 0x0000002000207213 */ /* 0x000fe40000000000 */
[----:B------:R-:W-:Y:S02]  /*c6a0*/  IABS R52, R52 ;  /* 0x0000003400347213 */ /* 0x000fe40000000000 */
[----:B------:R-:W-:Y:S02]  /*c6b0*/  IADD3 R26, PT, PT, R4, -0x9, -R63 ;  /* 0xfffffff7041a7810 */ /* 0x000fe40007ffe83f */
[----:B------:R-:W-:-:S02]  /*c6c0*/  ISETP.GE.AND P4, PT, R54, R155, PT ;  /* 0x0000009b3600720c */ /* 0x000fc40003f86270 */
[C---:B------:R-:W-:Y:S02]  /*c6d0*/  ISETP.GE.AND P3, PT, R54.reuse, R154, PT ;  /* 0x0000009a3600720c */ /* 0x040fe40003f66270 */
[C---:B------:R-:W-:Y:S02]  /*c6e0*/  ISETP.GE.AND P0, PT, R54.reuse, R153, PT ;  /* 0x000000993600720c */ /* 0x040fe40003f06270 */
[----:B------:R-:W-:Y:S01]  /*c6f0*/  ISETP.GE.AND P5, PT, R54, R152, PT ;  /* 0x000000983600720c */ /* 0x000fe20003fa6270 */
[----:B------:R-:W-:Y:S01]  /*c700*/  IMAD.MOV.U32 R54, RZ, RZ, R32 ;  /* 0x000000ffff367224 */ /* 0x000fe200078e0020 */
[----:B------:R-:W-:Y:S01]  /*c710*/  FSEL R49, R56, -INF , !P2 ;  /* 0xff80000038317808 */ /* 0x000fe20005000000 */
[----:B------:R-:W-:Y:S01]  /*c720*/  IMAD.MOV.U32 R56, RZ, RZ, R51 ;  /* 0x000000ffff387224 */ /* 0x000fe200078e0033 */
[----:B------:R-:W-:Y:S01]  /*c730*/  I2FP.F32.S32 R58, R52 ;  /* 0x00000034003a7245 */ /* 0x000fe20000201400 */
[----:B------:R-:W-:Y:S01]  /*c740*/  VIADD R52, R61, 0x9 ;  /* 0x000000093d347836 */ /* 0x000fe20000000000 */
[----:B------:R-:W-:-:S02]  /*c750*/  IABS R26, R26 ;  /* 0x0000001a001a7213 */ /* 0x000fc40000000000 */
[----:B------:R-:W-:Y:S01]  /*c760*/  IADD3 R50, PT, PT, R16, -0x10, -R63 ;  /* 0xfffffff010327810 */ /* 0x000fe20007ffe83f */
[C---:B------:R-:W-:Y:S01]  /*c770*/  FFMA.FTZ R25, -R156.reuse, R58, R25 ;  /* 0x0000003a9c197223 */ /* 0x040fe20000010119 */
[----:B------:R-:W-:Y:S01]  /*c780*/  I2FP.F32.S32 R32, R56 ;  /* 0x0000003800207245 */ /* 0x000fe20000201400 */
[----:B------:R-:W-:Y:S01]  /*c790*/  IMAD.MOV.U32 R58, RZ, RZ, R26 ;  /* 0x000000ffff3a7224 */ /* 0x000fe200078e001a */
[----:B------:R-:W-:Y:S02]  /*c7a0*/  I2FP.F32.S32 R54, R54 ;  /* 0x0000003600367245 */ /* 0x000fe40000201400 */
[----:B------:R-:W-:Y:S01]  /*c7b0*/  IABS R50, R50 ;  /* 0x0000003200327213 */ /* 0x000fe20000000000 */
[----:B------:R-:W-:Y:S01]  /*c7c0*/  FFMA.FTZ R37, -R156, R32, R37 ;  /* 0x000000209c257223 */ /* 0x000fe20000010125 */
[----:B--2---:R-:W-:Y:S01]  /*c7d0*/  IADD3 R7, PT, PT, R4, -0x10, -R63 ;  /* 0xfffffff004077810 */ /* 0x004fe20007ffe83f */
[----:B------:R-:W-:Y:S01]  /*c7e0*/  FFMA.FTZ R54, -R156, R54, R33 ;  /* 0x000000369c367223 */ /* 0x000fe20000010121 */
[----:B------:R-:W-:-:S02]  /*c7f0*/  ISETP.GE.AND P2, PT, R52, R155, PT ;  /* 0x0000009b3400720c */ /* 0x000fc40003f46270 */
[----:B------:R-:W-:Y:S02]  /*c800*/  IADD3 R48, PT, PT, R16, -0x11, -R63 ;  /* 0xffffffef10307810 */ /* 0x000fe40007ffe83f */
[----:B------:R-:W-:Y:S02]  /*c810*/  FSEL R99, R99, -INF , P6 ;  /* 0xff80000063637808 */ /* 0x000fe40003000000 */
[----:B------:R-:W-:Y:S01]  /*c820*/  FSEL R26, R25, -INF , P4 ;  /* 0xff800000191a7808 */ /* 0x000fe20002000000 */
[----:B------:R-:W-:Y:S01]  /*c830*/  VIADD R25, R61, 0x10 ;  /* 0x000000103d197836 */ /* 0x000fe20000000000 */
[----:B------:R-:W-:Y:S02]  /*c840*/  I2FP.F32.S32 R58, R58 ;  /* 0x0000003a003a7245 */ /* 0x000fe40000201400 */
[----:B------:R-:W-:Y:S02]  /*c850*/  I2FP.F32.S32 R50, R50 ;  /* 0x0000003200327245 */ /* 0x000fe40000201400 */
[----:B------:R-:W-:-:S02]  /*c860*/  IABS R7, R7 ;  /* 0x0000000700077213 */ /* 0x000fc40000000000 */
[----:B------:R-:W-:Y:S02]  /*c870*/  ISETP.GE.AND P6, PT, R52, R154, PT ;  /* 0x0000009a3400720c */ /* 0x000fe40003fc6270 */
[----:B------:R-:W-:Y:S02]  /*c880*/  FSEL R33, R37, -INF , P0 ;  /* 0xff80000025217808 */ /* 0x000fe40000000000 */
[----:B------:R-:W-:Y:S02]  /*c890*/  FSEL R54, R54, -INF , P2 ;  /* 0xff80000036367808 */ /* 0x000fe40001000000 */
[----:B------:R-:W-:Y:S02]  /*c8a0*/  FSEL R51, R99, -INF , !P1 ;  /* 0xff80000063337808 */ /* 0x000fe40004800000 */
[----:B------:R-:W-:Y:S01]  /*c8b0*/  IABS R48, R48 ;  /* 0x0000003000307213 */ /* 0x000fe20000000000 */
[----:B------:R-:W-:Y:S01]  /*c8c0*/  FFMA.FTZ R39, -R156, R58, R39 ;  /* 0x0000003a9c277223 */ /* 0x000fe20000010127 */
[----:B------:R-:W-:Y:S01]  /*c8d0*/  ISETP.GE.AND P1, PT, R52, R153, PT ;  /* 0x000000993400720c */ /* 0x000fe20003f26270 */
[----:B------:R-:W-:Y:S01]  /*c8e0*/  FFMA.FTZ R50, -R156, R50, R101 ;  /* 0x000000329c327223 */ /* 0x000fe20000010165 */
[----:B------:R-:W-:-:S02]  /*c8f0*/  ISETP.GE.AND P4, PT, R52, R152, PT ;  /* 0x000000983400720c */ /* 0x000fc40003f86270 */
[--C-:B------:R-:W-:Y:S02]  /*c900*/  IADD3 R17, PT, PT, R4, -0x11, -R63.reuse ;  /* 0xffffffef04117810 */ /* 0x100fe40007ffe83f */
[----:B------:R-:W-:Y:S02]  /*c910*/  I2FP.F32.S32 R52, R7 ;  /* 0x0000000700347245 */ /* 0x000fe40000201400 */
[----:B------:R-:W-:Y:S02]  /*c920*/  ISETP.GE.AND P0, PT, R25, R155, PT ;  /* 0x0000009b1900720c */ /* 0x000fe40003f06270 */
[----:B------:R-:W-:Y:S02]  /*c930*/  FSEL R33, R33, -INF , !P5 ;  /* 0xff80000021217808 */ /* 0x000fe40006800000 */
[----:B------:R-:W-:Y:S02]  /*c940*/  FSEL R7, R54, -INF , !P6 ;  /* 0xff80000036077808 */ /* 0x000fe40007000000 */
[----:B------:R-:W-:-:S02]  /*c950*/  IADD3 R27, PT, PT, R16, -0x18, -R63 ;  /* 0xffffffe8101b7810 */ /* 0x000fc40007ffe83f */
[C---:B------:R-:W-:Y:S02]  /*c960*/  ISETP.GE.AND P5, PT, R25.reuse, R154, PT ;  /* 0x0000009a1900720c */ /* 0x040fe40003fa6270 */
[C---:B------:R-:W-:Y:S02]  /*c970*/  ISETP.GE.AND P2, PT, R25.reuse, R153, PT ;  /* 0x000000991900720c */ /* 0x040fe40003f46270 */
[----:B------:R-:W-:Y:S01]  /*c980*/  ISETP.GE.AND P6, PT, R25, R152, PT ;  /* 0x000000981900720c */ /* 0x000fe20003fc6270 */
[----:B------:R-:W-:Y:S01]  /*c990*/  VIADD R25, R61, 0x11 ;  /* 0x000000113d197836 */ /* 0x000fe20000000000 */
[----:B------:R-:W-:Y:S02]  /*c9a0*/  I2FP.F32.S32 R48, R48 ;  /* 0x0000003000307245 */ /* 0x000fe40000201400 */
[----:B------:R-:W-:Y:S02]  /*c9b0*/  IABS R17, R17 ;  /* 0x0000001100117213 */ /* 0x000fe40000000000 */
[----:B------:R-:W-:-:S02]  /*c9c0*/  FSEL R39, R39, -INF , P1 ;  /* 0xff80000027277808 */ /* 0x000fc40000800000 */
[----:B------:R-:W-:Y:S01]  /*c9d0*/  FSEL R37, R50, -INF , P0 ;  /* 0xff80000032257808 */ /* 0x000fe20000000000 */
[C---:B------:R-:W-:Y:S01]  /*c9e0*/  FFMA.FTZ R35, -R156.reuse, R48, R35 ;  /* 0x000000309c237223 */ /* 0x040fe20000010123 */
[----:B------:R-:W-:Y:S01]  /*c9f0*/  IABS R27, R27 ;  /* 0x0000001b001b7213 */ /* 0x000fe20000000000 */
[----:B------:R-:W-:Y:S01]  /*ca00*/  FFMA.FTZ R52, -R156, R52, R93 ;  /* 0x000000349c347223 */ /* 0x000fe2000001015d */
[--C-:B------:R-:W-:Y:S02]  /*ca10*/  IADD3 R46, PT, PT, R16, -0x19, -R63.reuse ;  /* 0xffffffe7102e7810 */ /* 0x100fe40007ffe83f */
[----:B------:R-:W-:Y:S02]  /*ca20*/  IADD3 R23, PT, PT, R4, -0x18, -R63 ;  /* 0xffffffe804177810 */ /* 0x000fe40007ffe83f */
[----:B------:R-:W-:Y:S02]  /*ca30*/  ISETP.GE.AND P1, PT, R25, R155, PT ;  /* 0x0000009b1900720c */ /* 0x000fe40003f26270 */
[----:B------:R-:W-:-:S02]  /*ca40*/  I2FP.F32.S32 R50, R17 ;  /* 0x0000001100327245 */ /* 0x000fc40000201400 */
[----:B------:R-:W-:Y:S02]  /*ca50*/  FSEL R39, R39, -INF , !P4 ;  /* 0xff80000027277808 */ /* 0x000fe40006000000 */
[----:B------:R-:W-:Y:S02]  /*ca60*/  FSEL R17, R37, -INF , !P5 ;  /* 0xff80000025117808 */ /* 0x000fe40006800000 */
[C---:B------:R-:W-:Y:S02]  /*ca70*/  ISETP.GE.AND P4, PT, R25.reuse, R154, PT ;  /* 0x0000009a1900720c */ /* 0x040fe40003f86270 */
[C---:B------:R-:W-:Y:S02]  /*ca80*/  ISETP.GE.AND P0, PT, R25.reuse, R153, PT ;  /* 0x000000991900720c */ /* 0x040fe40003f06270 */
[----:B------:R-:W-:Y:S01]  /*ca90*/  ISETP.GE.AND P5, PT, R25, R152, PT ;  /* 0x000000981900720c */ /* 0x000fe20003fa6270 */
[----:B------:R-:W-:Y:S01]  /*caa0*/  VIADD R25, R61, 0x18 ;  /* 0x000000183d197836 */ /* 0x000fe20000000000 */
[----:B------:R-:W-:-:S02]  /*cab0*/  I2FP.F32.S32 R48, R27 ;  /* 0x0000001b00307245 */ /* 0x000fc40000201400 */
[----:B------:R-:W-:Y:S02]  /*cac0*/  IABS R37, R23 ;  /* 0x0000001700257213 */ /* 0x000fe40000000000 */
[----:B------:R-:W-:Y:S02]  /*cad0*/  FSEL R35, R35, -INF , P1 ;  /* 0xff80000023237808 */ /* 0x000fe40000800000 */
[----:B------:R-:W-:Y:S02]  /*cae0*/  IABS R46, R46 ;  /* 0x0000002e002e7213 */ /* 0x000fe40000000000 */
[----:B------:R-:W-:Y:S01]  /*caf0*/  FSEL R52, R52, -INF , P2 ;  /* 0xff80000034347808 */ /* 0x000fe20001000000 */
[----:B------:R-:W-:Y:S01]  /*cb00*/  FFMA.FTZ R41, -R156, R50, R41 ;  /* 0x000000329c297223 */ /* 0x000fe20000010129 */
[----:B------:R-:W-:Y:S01]  /*cb10*/  IADD3 R29, PT, PT, R4, -0x19, -R63 ;  /* 0xffffffe7041d7810 */ /* 0x000fe20007ffe83f */
[----:B------:R-:W-:Y:S01]  /*cb20*/  FFMA.FTZ R48, -R156, R48, R95 ;  /* 0x000000309c307223 */ /* 0x000fe2000001015f */
[----:B------:R-:W-:-:S02]  /*cb30*/  ISETP.GE.AND P2, PT, R25, R155, PT ;  /* 0x0000009b1900720c */ /* 0x000fc40003f46270 */
[----:B------:R-:W-:Y:S02]  /*cb40*/  I2FP.F32.S32 R50, R37 ;  /* 0x0000002500327245 */ /* 0x000fe40000201400 */
[----:B------:R-:W-:Y:S01]  /*cb50*/  FSEL R27, R35, -INF , !P4 ;  /* 0xff800000231b7808 */ /* 0x000fe20006000000 */
[----:B------:R-:W-:Y:S01]  /*cb60*/  VIADD R35, R61, 0x19 ;  /* 0x000000193d237836 */ /* 0x000fe20000000000 */
[----:B------:R-:W-:Y:S02]  /*cb70*/  I2FP.F32.S32 R46, R46 ;  /* 0x0000002e002e7245 */ /* 0x000fe40000201400 */
[----:B------:R-:W-:Y:S02]  /*cb80*/  FSEL R23, R52, -INF , !P6 ;  /* 0xff80000034177808 */ /* 0x000fe40007000000 */
[C---:B------:R-:W-:Y:S02]  /*cb90*/  ISETP.GE.AND P6, PT, R25.reuse, R154, PT ;  /* 0x0000009a1900720c */ /* 0x040fe40003fc6270 */
[----:B------:R-:W-:-:S02]  /*cba0*/  ISETP.GE.AND P1, PT, R25, R153, PT ;  /* 0x000000991900720c */ /* 0x000fc40003f26270 */
[----:B------:R-:W-:Y:S02]  /*cbb0*/  ISETP.GE.AND P4, PT, R25, R152, PT ;  /* 0x000000981900720c */ /* 0x000fe40003f86270 */
[----:B------:R-:W-:Y:S01]  /*cbc0*/  IABS R25, R29 ;  /* 0x0000001d00197213 */ /* 0x000fe20000000000 */
[C---:B------:R-:W-:Y:S01]  /*cbd0*/  FFMA.FTZ R50, -R156.reuse, R50, R69 ;  /* 0x000000329c327223 */ /* 0x040fe20000010145 */
[----:B------:R-:W-:Y:S01]  /*cbe0*/  FSEL R41, R41, -INF , P0 ;  /* 0xff80000029297808 */ /* 0x000fe20000000000 */
[----:B------:R-:W-:Y:S01]  /*cbf0*/  FFMA.FTZ R46, -R156, R46, R65 ;  /* 0x0000002e9c2e7223 */ /* 0x000fe20000010141 */
[----:B------:R-:W-:Y:S02]  /*cc00*/  FSEL R37, R48, -INF , P2 ;  /* 0xff80000030257808 */ /* 0x000fe40001000000 */
[--C-:B------:R-:W-:Y:S02]  /*cc10*/  IADD3 R44, PT, PT, R16, -0x20, -R63.reuse ;  /* 0xffffffe0102c7810 */ /* 0x100fe40007ffe83f */
[----:B------:R-:W-:-:S02]  /*cc20*/  IADD3 R21, PT, PT, R4, -0x20, -R63 ;  /* 0xffffffe004157810 */ /* 0x000fc40007ffe83f */
[----:B------:R-:W-:Y:S02]  /*cc30*/  ISETP.GE.AND P0, PT, R35, R155, PT ;  /* 0x0000009b2300720c */ /* 0x000fe40003f06270 */
[----:B------:R-:W-:Y:S02]  /*cc40*/  IADD3 R42, PT, PT, R16, -0x21, -R63 ;  /* 0xffffffdf102a7810 */ /* 0x000fe40007ffe83f */
[----:B------:R-:W-:Y:S02]  /*cc50*/  I2FP.F32.S32 R48, R25 ;  /* 0x0000001900307245 */ /* 0x000fe40000201400 */
[----:B------:R-:W-:Y:S02]  /*cc60*/  FSEL R29, R41, -INF , !P5 ;  /* 0xff800000291d7808 */ /* 0x000fe40006800000 */
[----:B------:R-:W-:Y:S02]  /*cc70*/  FSEL R25, R37, -INF , !P6 ;  /* 0xff80000025197808 */ /* 0x000fe40007000000 */
[----:B------:R-:W-:-:S02]  /*cc80*/  ISETP.GE.AND P5, PT, R35, R154, PT ;  /* 0x0000009a2300720c */ /* 0x000fc40003fa6270 */
[C---:B------:R-:W-:Y:S02]  /*cc90*/  ISETP.GE.AND P2, PT, R35.reuse, R153, PT ;  /* 0x000000992300720c */ /* 0x040fe40003f46270 */
[----:B------:R-:W-:Y:S01]  /*cca0*/  ISETP.GE.AND P6, PT, R35, R152, PT ;  /* 0x000000982300720c */ /* 0x000fe20003fc6270 */
[----:B------:R-:W-:Y:S01]  /*ccb0*/  VIADD R35, R61, 0x20 ;  /* 0x000000203d237836 */ /* 0x000fe20000000000 */
[----:B------:R-:W-:Y:S02]  /*ccc0*/  IABS R44, R44 ;  /* 0x0000002c002c7213 */ /* 0x000fe40000000000 */
[----:B------:R-:W-:Y:S02]  /*ccd0*/  IABS R37, R21 ;  /* 0x0000001500257213 */ /* 0x000fe40000000000 */
[----:B------:R-:W-:Y:S02]  /*cce0*/  FSEL R50, R50, -INF , P1 ;  /* 0xff80000032327808 */ /* 0x000fe40000800000 */
[----:B------:R-:W-:-:S02]  /*ccf0*/  FSEL R41, R46, -INF , P0 ;  /* 0xff8000002e297808 */ /* 0x000fc40000000000 */
[----:B------:R-:W-:Y:S02]  /*cd00*/  IABS R42, R42 ;  /* 0x0000002a002a7213 */ /* 0x000fe40000000000 */
[----:B------:R-:W-:Y:S02]  /*cd10*/  I2FP.F32.S32 R44, R44 ;  /* 0x0000002c002c7245 */ /* 0x000fe40000201400 */
[----:B------:R-:W-:Y:S01]  /*cd20*/  I2FP.F32.S32 R46, R37 ;  /* 0x00000025002e7245 */ /* 0x000fe20000201400 */
[----:B------:R-:W-:Y:S01]  /*cd30*/  FFMA.FTZ R5, -R156, R48, R5 ;  /* 0x000000309c057223 */ /* 0x000fe20000010105 */
[----:B------:R-:W-:Y:S02]  /*cd40*/  FSEL R21, R50, -INF , !P4 ;  /* 0xff80000032157808 */ /* 0x000fe40006000000 */
[----:B------:R-:W-:Y:S02]  /*cd50*/  FSEL R37, R41, -INF , !P5 ;  /* 0xff80000029257808 */ /* 0x000fe40006800000 */
[----:B------:R-:W-:-:S02]  /*cd60*/  ISETP.GE.AND P1, PT, R35, R155, PT ;  /* 0x0000009b2300720c */ /* 0x000fc40003f26270 */
[C---:B------:R-:W-:Y:S02]  /*cd70*/  ISETP.GE.AND P4, PT, R35.reuse, R154, PT ;  /* 0x0000009a2300720c */ /* 0x040fe40003f86270 */
[C---:B------:R-:W-:Y:S02]  /*cd80*/  ISETP.GE.AND P0, PT, R35.reuse, R153, PT ;  /* 0x000000992300720c */ /* 0x040fe40003f06270 */
[----:B------:R-:W-:Y:S01]  /*cd90*/  ISETP.GE.AND P5, PT, R35, R152, PT ;  /* 0x000000982300720c */ /* 0x000fe20003fa6270 */
[----:B------:R-:W-:Y:S01]  /*cda0*/  VIADD R35, R61, 0x21 ;  /* 0x000000213d237836 */ /* 0x000fe20000000000 */
[----:B------:R-:W-:Y:S02]  /*cdb0*/  I2FP.F32.S32 R42, R42 ;  /* 0x0000002a002a7245 */ /* 0x000fe40000201400 */
[--C-:B------:R-:W-:Y:S02]  /*cdc0*/  IADD3 R40, PT, PT, R16, -0x28, -R63.reuse ;  /* 0xffffffd810287810 */ /* 0x100fe40007ffe83f */
[----:B------:R-:W-:Y:S01]  /*cdd0*/  IADD3 R19, PT, PT, R4, -0x21, -R63 ;  /* 0xffffffdf04137810 */ /* 0x000fe20007ffe83f */
[C---:B------:R-:W-:Y:S01]  /*cde0*/  FFMA.FTZ R44, -R156.reuse, R44, R67 ;  /* 0x0000002c9c2c7223 */ /* 0x040fe20000010143 */
[C---:B------:R-:W-:Y:S01]  /*cdf0*/  FFMA.FTZ R46, -R156.reuse, R46, R47 ;  /* 0x0000002e9c2e7223 */ /* 0x040fe2000001012f */
[----:B------:R-:W-:Y:S01]  /*ce00*/  FSEL R5, R5, -INF , P2 ;  /* 0xff80000005057808 */ /* 0x000fe20001000000 */
[----:B------:R-:W-:Y:S01]  /*ce10*/  FFMA.FTZ R42, -R156, R42, R43 ;  /* 0x0000002a9c2a7223 */ /* 0x000fe2000001012b */
[----:B------:R-:W-:-:S02]  /*ce20*/  IABS R41, R19 ;  /* 0x0000001300297213 */ /* 0x000fc40000000000 */
[----:B------:R-:W-:Y:S02]  /*ce30*/  IABS R40, R40 ;  /* 0x0000002800287213 */ /* 0x000fe40000000000 */
[----:B------:R-:W-:Y:S02]  /*ce40*/  ISETP.GE.AND P2, PT, R35, R155, PT ;  /* 0x0000009b2300720c */ /* 0x000fe40003f46270 */
[--C-:B------:R-:W-:Y:S02]  /*ce50*/  IADD3 R36, PT, PT, R16, -0x29, -R63.reuse ;  /* 0xffffffd710247810 */ /* 0x100fe40007ffe83f */
[----:B------:R-:W-:Y:S02]  /*ce60*/  IADD3 R38, PT, PT, R4, -0x28, -R63 ;  /* 0xffffffd804267810 */ /* 0x000fe40007ffe83f */
[----:B------:R-:W-:Y:S02]  /*ce70*/  FSEL R131, R44, -INF , P1 ;  /* 0xff8000002c837808 */ /* 0x000fe40000800000 */
[----:B------:R-:W-:Y:S01]  /*ce80*/  FSEL R19, R5, -INF , !P6 ;  /* 0xff80000005137808 */ /* 0x000fe20007000000 */
[----:B------:R-:W-:Y:S01]  /*ce90*/  VIADD R5, R61, 0x28 ;  /* 0x000000283d057836 */ /* 0x000fe20000000000 */
[----:B------:R-:W-:-:S02]  /*cea0*/  I2FP.F32.S32 R44, R41 ;  /* 0x00000029002c7245 */ /* 0x000fc40000201400 */
[----:B------:R-:W-:Y:S02]  /*ceb0*/  I2FP.F32.S32 R40, R40 ;  /* 0x0000002800287245 */ /* 0x000fe40000201400 */
[----:B------:R-:W-:Y:S02]  /*cec0*/  ISETP.GE.AND P6, PT, R35, R154, PT ;  /* 0x0000009a2300720c */ /* 0x000fe40003fc6270 */
[----:B------:R-:W-:Y:S02]  /*ced0*/  FSEL R46, R46, -INF , P0 ;  /* 0xff8000002e2e7808 */ /* 0x000fe40000000000 */
[----:B------:R-:W-:Y:S02]  /*cee0*/  FSEL R42, R42, -INF , P2 ;  /* 0xff8000002a2a7808 */ /* 0x000fe40001000000 */
[----:B------:R-:W-:Y:S02]  /*cef0*/  IABS R38, R38 ;  /* 0x0000002600267213 */ /* 0x000fe40000000000 */
[----:B------:R-:W-:Y:S01]  /*cf00*/  IABS R36, R36 ;  /* 0x0000002400247213 */ /* 0x000fe20000000000 */
[----:B------:R-:W-:Y:S01]  /*cf10*/  FFMA.FTZ R44, -R156, R44, R45 ;  /* 0x0000002c9c2c7223 */ /* 0x000fe2000001012d */
[----:B------:R-:W-:Y:S01]  /*cf20*/  FSEL R161, R46, -INF , !P5 ;  /* 0xff8000002ea17808 */ /* 0x000fe20006800000 */
[----:B------:R-:W-:Y:S01]  /*cf30*/  FFMA.FTZ R40, -R156, R40, R71 ;  /* 0x000000289c287223 */ /* 0x000fe20000010147 */
[----:B------:R-:W-:-:S02]  /*cf40*/  FSEL R127, R42, -INF , !P6 ;  /* 0xff8000002a7f7808 */ /* 0x000fc40007000000 */
[----:B------:R-:W-:Y:S02]  /*cf50*/  ISETP.GE.AND P1, PT, R35, R153, PT ;  /* 0x000000992300720c */ /* 0x000fe40003f26270 */
[C---:B------:R-:W-:Y:S02]  /*cf60*/  ISETP.GE.AND P0, PT, R5.reuse, R155, PT ;  /* 0x0000009b0500720c */ /* 0x040fe40003f06270 */
[C---:B------:R-:W-:Y:S02]  /*cf70*/  ISETP.GE.AND P5, PT, R5.reuse, R154, PT ;  /* 0x0000009a0500720c */ /* 0x040fe40003fa6270 */
[C---:B------:R-:W-:Y:S02]  /*cf80*/  ISETP.GE.AND P2, PT, R5.reuse, R153, PT ;  /* 0x000000990500720c */ /* 0x040fe40003f46270 */
[----:B------:R-:W-:Y:S02]  /*cf90*/  I2FP.F32.S32 R38, R38 ;  /* 0x0000002600267245 */ /* 0x000fe40000201400 */
[----:B------:R-:W-:Y:S01]  /*cfa0*/  ISETP.GE.AND P6, PT, R5, R152, PT ;  /* 0x000000980500720c */ /* 0x000fe20003fc6270 */
[----:B------:R-:W-:Y:S01]  /*cfb0*/  VIADD R5, R61, 0x29 ;  /* 0x000000293d057836 */ /* 0x000fe20000000000 */
[----:B------:R-:W-:-:S02]  /*cfc0*/  I2FP.F32.S32 R36, R36 ;  /* 0x0000002400247245 */ /* 0x000fc40000201400 */
[----:B------:R-:W-:Y:S02]  /*cfd0*/  IADD3 R30, PT, PT, R16, -0x30, -R63 ;  /* 0xffffffd0101e7810 */ /* 0x000fe40007ffe83f */
[----:B------:R-:W-:Y:S01]  /*cfe0*/  FSEL R131, R131, -INF , !P4 ;  /* 0xff80000083837808 */ /* 0x000fe20006000000 */
[C---:B------:R-:W-:Y:S01]  /*cff0*/  FFMA.FTZ R38, -R156.reuse, R38, R77 ;  /* 0x000000269c267223 */ /* 0x040fe2000001014d */
[----:B------:R-:W-:Y:S01]  /*d000*/  ISETP.GE.AND P4, PT, R35, R152, PT ;  /* 0x000000982300720c */ /* 0x000fe20003f86270 */
[----:B------:R-:W-:Y:S01]  /*d010*/  FFMA.FTZ R31, -R156, R36, R31 ;  /* 0x000000249c1f7223 */ /* 0x000fe2000001011f */
[----:B------:R-:W-:Y:S02]  /*d020*/  FSEL R44, R44, -INF , P1 ;  /* 0xff8000002c2c7808 */ /* 0x000fe40000800000 */
[----:B------:R-:W-:Y:S02]  /*d030*/  FSEL R40, R40, -INF , P0 ;  /* 0xff80000028287808 */ /* 0x000fe40000000000 */
[----:B------:R-:W-:-:S02]  /*d040*/  IADD3 R34, PT, PT, R4, -0x29, -R63 ;  /* 0xffffffd704227810 */ /* 0x000fc40007ffe83f */
[C-C-:B------:R-:W-:Y:S02]  /*d050*/  IADD3 R28, PT, PT, R4.reuse, -0x30, -R63.reuse ;  /* 0xffffffd0041c7810 */ /* 0x140fe40007ffe83f */
[----:B------:R-:W-:Y:S02]  /*d060*/  ISETP.GE.AND P1, PT, R5, R155, PT ;  /* 0x0000009b0500720c */ /* 0x000fe40003f26270 */
[----:B------:R-:W-:Y:S02]  /*d070*/  IABS R30, R30 ;  /* 0x0000001e001e7213 */ /* 0x000fe40000000000 */
[----:B------:R-:W-:Y:S02]  /*d080*/  IADD3 R18, PT, PT, R4, -0x31, -R63 ;  /* 0xffffffcf04127810 */ /* 0x000fe40007ffe83f */
[----:B------:R-:W-:Y:S02]  /*d090*/  FSEL R159, R44, -INF , !P4 ;  /* 0xff8000002c9f7808 */ /* 0x000fe40006000000 */
[----:B------:R-:W-:-:S02]  /*d0a0*/  FSEL R121, R40, -INF , !P5 ;  /* 0xff80000028797808 */ /* 0x000fc40006800000 */
[C---:B------:R-:W-:Y:S02]  /*d0b0*/  ISETP.GE.AND P4, PT, R5.reuse, R154, PT ;  /* 0x0000009a0500720c */ /* 0x040fe40003f86270 */
[C---:B------:R-:W-:Y:S02]  /*d0c0*/  ISETP.GE.AND P0, PT, R5.reuse, R153, PT ;  /* 0x000000990500720c */ /* 0x040fe40003f06270 */
[----:B------:R-:W-:Y:S01]  /*d0d0*/  ISETP.GE.AND P5, PT, R5, R152, PT ;  /* 0x000000980500720c */ /* 0x000fe20003fa6270 */
[----:B------:R-:W-:Y:S01]  /*d0e0*/  VIADD R5, R61, 0x30 ;  /* 0x000000303d057836 */ /* 0x000fe20000000000 */
[----:B------:R-:W-:Y:S02]  /*d0f0*/  IABS R34, R34 ;  /* 0x0000002200227213 */ /* 0x000fe40000000000 */
[----:B------:R-:W-:Y:S02]  /*d100*/  FSEL R38, R38, -INF , P2 ;  /* 0xff80000026267808 */ /* 0x000fe40001000000 */
[----:B------:R-:W-:-:S02]  /*d110*/  IABS R28, R28 ;  /* 0x0000001c001c7213 */ /* 0x000fc40000000000 */
[----:B------:R-:W-:Y:S02]  /*d120*/  FSEL R31, R31, -INF , P1 ;  /* 0xff8000001f1f7808 */ /* 0x000fe40000800000 */
[----:B------:R-:W-:Y:S02]  /*d130*/  I2FP.F32.S32 R30, R30 ;  /* 0x0000001e001e7245 */ /* 0x000fe40000201400 */
[----:B------:R-:W-:Y:S02]  /*d140*/  IABS R18, R18 ;  /* 0x0000001200127213 */ /* 0x000fe40000000000 */
[----:B------:R-:W-:Y:S01]  /*d150*/  IADD3 R24, PT, PT, R16, -0x31, -R63 ;  /* 0xffffffcf10187810 */ /* 0x000fe20007ffe83f */
[----:B------:R-:W-:Y:S01]  /*d160*/  FFMA.FTZ R30, -R156, R30, R57 ;  /* 0x0000001e9c1e7223 */ /* 0x000fe20000010139 */
[----:B------:R-:W-:Y:S02]  /*d170*/  I2FP.F32.S32 R34, R34 ;  /* 0x0000002200227245 */ /* 0x000fe40000201400 */
[----:B------:R-:W-:-:S02]  /*d180*/  FSEL R119, R38, -INF , !P6 ;  /* 0xff80000026777808 */ /* 0x000fc40007000000 */
[----:B------:R-:W-:Y:S02]  /*d190*/  I2FP.F32.S32 R28, R28 ;  /* 0x0000001c001c7245 */ /* 0x000fe40000201400 */
[----:B------:R-:W-:Y:S02]  /*d1a0*/  FSEL R123, R31, -INF , !P4 ;  /* 0xff8000001f7b7808 */ /* 0x000fe40006000000 */
[C---:B------:R-:W-:Y:S02]  /*d1b0*/  ISETP.GE.AND P2, PT, R5.reuse, R155, PT ;  /* 0x0000009b0500720c */ /* 0x040fe40003f46270 */
[C---:B------:R-:W-:Y:S02]  /*d1c0*/  ISETP.GE.AND P6, PT, R5.reuse, R154, PT ;  /* 0x0000009a0500720c */ /* 0x040fe40003fc6270 */
[C---:B------:R-:W-:Y:S02]  /*d1d0*/  ISETP.GE.AND P1, PT, R5.reuse, R153, PT ;  /* 0x000000990500720c */ /* 0x040fe40003f26270 */
[----:B------:R-:W-:Y:S01]  /*d1e0*/  ISETP.GE.AND P4, PT, R5, R152, PT ;  /* 0x000000980500720c */ /* 0x000fe20003f86270 */
[----:B------:R-:W-:Y:S01]  /*d1f0*/  VIADD R5, R61, 0x31 ;  /* 0x000000313d057836 */ /* 0x000fe20000000000 */
[----:B------:R-:W-:Y:S01]  /*d200*/  I2FP.F32.S32 R18, R18 ;  /* 0x0000001200127245 */ /* 0x000fe20000201400 */
[C---:B------:R-:W-:Y:S01]  /*d210*/  FFMA.FTZ R34, -R156.reuse, R34, R59 ;  /* 0x000000229c227223 */ /* 0x040fe2000001013b */
[----:B------:R-:W-:Y:S01]  /*d220*/  IABS R24, R24 ;  /* 0x0000001800187213 */ /* 0x000fe20000000000 */
[C---:B------:R-:W-:Y:S01]  /*d230*/  FFMA.FTZ R28, -R156.reuse, R28, R81 ;  /* 0x0000001c9c1c7223 */ /* 0x040fe20000010151 */
[----:B------:R-:W-:Y:S01]  /*d240*/  IABS R20, R20 ;  /* 0x0000001400147213 */ /* 0x000fe20000000000 */
[----:B------:R-:W-:Y:S01]  /*d250*/  FFMA.FTZ R18, -R156, R18, R79 ;  /* 0x000000129c127223 */ /* 0x000fe2000001014f */
[----:B------:R-:W-:-:S02]  /*d260*/  FSEL R116, R30, -INF , P2 ;  /* 0xff8000001e747808 */ /* 0x000fc40001000000 */
[C-C-:B------:R-:W-:Y:S02]  /*d270*/  IADD3 R22, PT, PT, R16.reuse, -0x38, -R63.reuse ;  /* 0xffffffc810167810 */ /* 0x140fe40007ffe83f */
[----:B------:R-:W-:Y:S02]  /*d280*/  ISETP.GE.AND P2, PT, R5, R153, PT ;  /* 0x000000990500720c */ /* 0x000fe40003f46270 */
[--C-:B------:R-:W-:Y:S02]  /*d290*/  IADD3 R16, PT, PT, R16, -0x39, -R63.reuse ;  /* 0xffffffc710107810 */ /* 0x100fe40007ffe83f */
[----:B------:R-:W-:Y:S02]  /*d2a0*/  I2FP.F32.S32 R24, R24 ;  /* 0x0000001800187245 */ /* 0x000fe40000201400 */
[----:B------:R-:W-:Y:S02]  /*d2b0*/  I2FP.F32.S32 R20, R20 ;  /* 0x0000001400147245 */ /* 0x000fe40000201400 */
[----:B------:R-:W-:-:S02]  /*d2c0*/  IADD3 R6, PT, PT, R4, -0x38, -R63 ;  /* 0xffffffc804067810 */ /* 0x000fc40007ffe83f */
[----:B------:R-:W-:Y:S02]  /*d2d0*/  FSEL R34, R34, -INF , P0 ;  /* 0xff80000022227808 */ /* 0x000fe40000000000 */
[----:B------:R-:W-:Y:S02]  /*d2e0*/  FSEL R28, R28, -INF , P1 ;  /* 0xff8000001c1c7808 */ /* 0x000fe40000800000 */
[----:B------:R-:W-:Y:S02]  /*d2f0*/  IABS R22, R22 ;  /* 0x0000001600167213 */ /* 0x000fe40000000000 */
[----:B------:R-:W-:Y:S02]  /*d300*/  ISETP.GE.AND P1, PT, R5, R152, PT ;  /* 0x000000980500720c */ /* 0x000fe40003f26270 */
[----:B------:R-:W-:Y:S01]  /*d310*/  FSEL R18, R18, -INF , P2 ;  /* 0xff80000012127808 */ /* 0x000fe20001000000 */
[C---:B------:R-:W-:Y:S01]  /*d320*/  FFMA.FTZ R24, -R156.reuse, R24, R53 ;  /* 0x000000189c187223 */ /* 0x040fe20000010135 */
[----:B------:R-:W-:Y:S01]  /*d330*/  IABS R16, R16 ;  /* 0x0000001000107213 */ /* 0x000fe20000000000 */
[----:B------:R-:W-:Y:S01]  /*d340*/  FFMA.FTZ R20, -R156, R20, R75 ;  /* 0x000000149c147223 */ /* 0x000fe2000001014b */
[----:B------:R-:W-:-:S02]  /*d350*/  IADD3 R4, PT, PT, R4, -0x39, -R63 ;  /* 0xffffffc704047810 */ /* 0x000fc40007ffe83f */
[----:B------:R-:W-:Y:S02]  /*d360*/  IABS R6, R6 ;  /* 0x0000000600067213 */ /* 0x000fe40000000000 */
[----:B------:R-:W-:Y:S02]  /*d370*/  ISETP.GE.AND P0, PT, R5, R155, PT ;  /* 0x0000009b0500720c */ /* 0x000fe40003f06270 */
[----:B------:R-:W-:Y:S02]  /*d380*/  FSEL R157, R34, -INF , !P5 ;  /* 0xff800000229d7808 */ /* 0x000fe40006800000 */
[----:B------:R-:W-:Y:S02]  /*d390*/  ISETP.GE.AND P2, PT, R61, R153, PT ;  /* 0x000000993d00720c */ /* 0x000fe40003f46270 */
[----:B------:R-:W-:Y:S01]  /*d3a0*/  ISETP.GE.AND P5, PT, R5, R154, PT ;  /* 0x0000009a0500720c */ /* 0x000fe20003fa6270 */
[----:B------:R-:W-:Y:S01]  /*d3b0*/  VIADD R5, R61, 0x38 ;  /* 0x000000383d057836 */ /* 0x000fe20000000000 */
[----:B------:R-:W-:-:S02]  /*d3c0*/  I2FP.F32.S32 R22, R22 ;  /* 0x0000001600167245 */ /* 0x000fc40000201400 */
[----:B------:R-:W-:Y:S02]  /*d3d0*/  FSEL R115, R18, -INF , !P1 ;  /* 0xff80000012737808 */ /* 0x000fe40004800000 */
[----:B------:R-:W-:Y:S01]  /*d3e0*/  I2FP.F32.S32 R18, R16 ;  /* 0x0000001000127245 */ /* 0x000fe20000201400 */
[----:B------:R-:W-:Y:S01]  /*d3f0*/  FFMA.FTZ R73, -R156, R32, R73 ;  /* 0x000000209c497223 */ /* 0x000fe20000010149 */
[----:B------:R-:W-:Y:S02]  /*d400*/  IABS R4, R4 ;  /* 0x0000000400047213 */ /* 0x000fe40000000000 */
[----:B------:R-:W-:Y:S02]  /*d410*/  I2FP.F32.S32 R16, R6 ;  /* 0x0000000600107245 */ /* 0x000fe40000201400 */
[----:B------:R-:W-:Y:S02]  /*d420*/  FSEL R113, R24, -INF , P0 ;  /* 0xff80000018717808 */ /* 0x000fe40000000000 */
[----:B------:R-:W-:-:S02]  /*d430*/  ISETP.GE.AND P1, PT, R61, R152, PT ;  /* 0x000000983d00720c */ /* 0x000fc40003f26270 */
[----:B------:R-:W-:Y:S01]  /*d440*/  FSEL R6, R20, -INF , P2 ;  /* 0xff80000014067808 */ /* 0x000fe20001000000 */
[----:B------:R-:W-:Y:S01]  /*d450*/  FFMA.FTZ R22, -R156, R22, R103 ;  /* 0x000000169c167223 */ /* 0x000fe20000010167 */
[-C--:B------:R-:W-:Y:S02]  /*d460*/  ISETP.GE.AND P0, PT, R61, R155.reuse, PT ;  /* 0x0000009b3d00720c */ /* 0x080fe40003f06270 */
[----:B------:R-:W-:Y:S02]  /*d470*/  FSEL R117, R28, -INF , !P4 ;  /* 0xff8000001c757808 */ /* 0x000fe40006000000 */
[----:B------:R-:W-:Y:S02]  /*d480*/  ISETP.GE.AND P4, PT, R5, R155, PT ;  /* 0x0000009b0500720c */ /* 0x000fe40003f86270 */
[----:B------:R-:W-:Y:S02]  /*d490*/  I2FP.F32.S32 R4, R4 ;  /* 0x0000000400047245 */ /* 0x000fe40000201400 */
[----:B------:R-:W-:-:S02]  /*d4a0*/  FSEL R6, R6, -INF , !P1 ;  /* 0xff80000006067808 */ /* 0x000fc40004800000 */
[----:B------:R-:W-:Y:S02]  /*d4b0*/  FSEL R73, R73, -INF , P0 ;  /* 0xff80000049497808 */ /* 0x000fe40000000000 */
[----:B------:R-:W-:Y:S01]  /*d4c0*/  ISETP.GE.AND P1, PT, R61, R154, PT ;  /* 0x0000009a3d00720c */ /* 0x000fe20003f26270 */
[----:B------:R-:W-:Y:S01]  /*d4d0*/  FFMA.FTZ R3, -R156, R4, R3 ;  /* 0x000000049c037223 */ /* 0x000fe20000010103 */
[----:B------:R-:W-:Y:S02]  /*d4e0*/  FSEL R22, R22, -INF , P4 ;  /* 0xff80000016167808 */ /* 0x000fe40002000000 */
[C---:B------:R-:W-:Y:S02]  /*d4f0*/  ISETP.GE.AND P4, PT, R5.reuse, R154, PT ;  /* 0x0000009a0500720c */ /* 0x040fe40003f86270 */
[C---:B------:R-:W-:Y:S02]  /*d500*/  ISETP.GE.AND P0, PT, R5.reuse, R153, PT ;  /* 0x000000990500720c */ /* 0x040fe40003f06270 */
[----:B------:R-:W-:-:S02]  /*d510*/  ISETP.GE.AND P2, PT, R5, R152, PT ;  /* 0x000000980500720c */ /* 0x000fc40003f46270 */
[----:B------:R-:W-:Y:S02]  /*d520*/  FMNMX3.FTZ R20, R6, R51, R33, !PT ;  /* 0x0000003306147276 */ /* 0x000fe40007810021 */
[----:B------:R-:W-:Y:S02]  /*d530*/  FSEL R4, R73, -INF , !P1 ;  /* 0xff80000049047808 */ /* 0x000fe40004800000 */
[----:B------:R-:W-:Y:S02]  /*d540*/  FSEL R5, R26, -INF , !P3 ;  /* 0xff8000001a057808 */ /* 0x000fe40005800000 */
[----:B------:R-:W-:Y:S02]  /*d550*/  FMNMX3.FTZ R20, R20, R39, R23, !PT ;  /* 0x0000002714147276 */ /* 0x000fe40007810017 */
[----:B------:R-:W-:Y:S01]  /*d560*/  FMNMX3.FTZ R24, R4, R49, R5, !PT ;  /* 0x0000003104187276 */ /* 0x000fe20007810005 */
[----:B------:R-:W-:Y:S01]  /*d570*/  FFMA.FTZ R16, -R156, R16, R83 ;  /* 0x000000109c107223 */ /* 0x000fe20000010153 */
[----:B------:R-:W-:Y:S01]  /*d580*/  FMNMX3.FTZ R20, R20, R29, R21, !PT ;  /* 0x0000001d14147276 */ /* 0x000fe20007810015 */
[----:B------:R-:W-:Y:S01]  /*d590*/  VIADD R61, R61, 0x39 ;  /* 0x000000393d3d7836 */ /* 0x000fe20000000000 */
[----:B------:R-:W-:-:S02]  /*d5a0*/  FMNMX3.FTZ R24, R24, R7, R17, !PT ;  /* 0x0000000718187276 */ /* 0x000fc40007810011 */
[----:B------:R-:W-:Y:S02]  /*d5b0*/  FSEL R16, R16, -INF , P0 ;  /* 0xff80000010107808 */ /* 0x000fe40000000000 */
[----:B------:R-:W-:Y:S01]  /*d5c0*/  FMNMX3.FTZ R20, R20, R19, R161, !PT ;  /* 0x0000001314147276 */ /* 0x000fe200078100a1 */
[----:B------:R-:W-:Y:S01]  /*d5d0*/  FFMA.FTZ R18, -R156, R18, R55 ;  /* 0x000000129c127223 */ /* 0x000fe20000010137 */
[----:B------:R-:W-:Y:S02]  /*d5e0*/  FMNMX3.FTZ R24, R24, R27, R25, !PT ;  /* 0x0000001b18187276 */ /* 0x000fe40007810019 */
[C---:B------:R-:W-:Y:S02]  /*d5f0*/  ISETP.GE.AND P1, PT, R61.reuse, R155, PT ;  /* 0x0000009b3d00720c */ /* 0x040fe40003f26270 */
[----:B------:R-:W-:Y:S02]  /*d600*/  ISETP.GE.AND P0, PT, R61, R153, PT ;  /* 0x000000993d00720c */ /* 0x000fe40003f06270 */
[----:B------:R-:W-:-:S02]  /*d610*/  FMNMX3.FTZ R20, R20, R159, R119, !PT ;  /* 0x0000009f14147276 */ /* 0x000fc40007810077 */
[----:B------:R-:W-:Y:S02]  /*d620*/  FSEL R122, R16, -INF , !P2 ;  /* 0xff800000107a7808 */ /* 0x000fe40005000000 */
[----:B------:R-:W-:Y:S02]  /*d630*/  FMNMX3.FTZ R16, R24, R37, R131, !PT ;  /* 0x0000002518107276 */ /* 0x000fe40007810083 */
[----:B------:R-:W-:Y:S02]  /*d640*/  FSEL R18, R18, -INF , P1 ;  /* 0xff80000012127808 */ /* 0x000fe40000800000 */
[----:B------:R-:W-:Y:S02]  /*d650*/  FSEL R120, R3, -INF , P0 ;  /* 0xff80000003787808 */ /* 0x000fe40000000000 */
[----:B------:R-:W-:Y:S02]  /*d660*/  ISETP.GE.AND P1, PT, R61, R152, PT ;  /* 0x000000983d00720c */ /* 0x000fe40003f26270 */
[----:B------:R-:W-:-:S02]  /*d670*/  FMNMX3.FTZ R3, R20, R157, R117, !PT ;  /* 0x0000009d14037276 */ /* 0x000fc40007810075 */
[----:B------:R-:W-:Y:S02]  /*d680*/  FSEL R116, R116, -INF , !P6 ;  /* 0xff80000074747808 */ /* 0x000fe40007000000 */
[----:B------:R-:W-:Y:S02]  /*d690*/  FMNMX3.FTZ R16, R16, R127, R121, !PT ;  /* 0x0000007f10107276 */ /* 0x000fe40007810079 */
        /* <DEDUP_REMOVED lines=24> */
[----:B---3--:R-:W-:Y:S02]  /*d820*/  FMUL.FTZ R130, R111, R3 ;  /* 0x000000036f827220 */ /* 0x008fe40000410000 */
[----:B------:R-:W3:Y:S01]  /*d830*/  LDSM.16.MT88.4 R68, [R110+0x6000] ;  /* 0x006000006e44783b */ /* 0x000ee20000004200 */
[----:B--2---:R-:W-:Y:S02]  /*d840*/  FMNMX.FTZ R86, R31, R86, !PT ;  /* 0x000000561f567209 */ /* 0x004fe40007810000 */
[----:B------:R-:W-:Y:S01]  /*d850*/  FSEL R130, R130, RZ, P0 ;  /* 0x000000ff82827208 */ /* 0x000fe20000000000 */
[----:B------:R-:W2:Y:S01]  /*d860*/  LDSM.16.MT88.4 R60, [R2+0x7000] ;  /* 0x00700000023c783b */ /* 0x000ea20000004200 */
[----:B------:R-:W-:Y:S01]  /*d870*/  FSETP.NEU.FTZ.AND P0, PT, R86, -INF , PT ;  /* 0xff8000005600780b */ /* 0x000fe20003f1d000 */
[----:B------:R-:W-:-:S02]  /*d880*/  FMUL.FTZ R118, R111, R86 ;  /* 0x000000566f767220 */ /* 0x000fc40000410000 */
[----:B------:R-:W-:Y:S03]  /*d890*/  LDSM.16.MT88.4 R92, [R2+0x6400] ;  /* 0x00640000025c783b */ /* 0x000fe60000004200 */
        /* <DEDUP_REMOVED lines=8> */
[----:B------:R-:W5:Y:S01]  /*d920*/  LDSM.16.MT88.4 R4, [R110+0x8000] ;  /* 0x008000006e04783b */ /* 0x000f620000004200 */
[-C--:B------:R-:W-:Y:S01]  /*d930*/  FFMA.FTZ R107, R49, R111.reuse, -R118 ;  /* 0x0000006f316b7223 */ /* 0x080fe20000010876 */
[----:B------:R-:W-:Y:S01]  /*d940*/  MUFU.EX2 R106, R106 ;  /* 0x0000006a006a7308 */ /* 0x000fe20000000800 */
[-CC-:B------:R-:W-:Y:S01]  /*d950*/  FFMA.FTZ R96, R23, R111.reuse, -R130.reuse ;  /* 0x0000006f17607223 */ /* 0x180fe20000010882 */
[-CC-:B------:R-:W-:Y:S01]  /*d960*/  FFMA.FTZ R14, R21, R111.reuse, -R130.reuse ;  /* 0x0000006f150e7223 */ /* 0x180fe20000010882 */
[-C--:B------:R-:W-:Y:S01]  /*d970*/  FFMA.FTZ R15, R19, R111.reuse, -R130 ;  /* 0x0000006f130f7223 */ /* 0x080fe20000010882 */
[----:B------:R-:W4:Y:S01]  /*d980*/  MUFU.EX2 R105, R105 ;  /* 0x0000006900697308 */ /* 0x000f220000000800 */
[----:B------:R-:W5:Y:S03]  /*d990*/  LDSM.16.MT88.4 R20, [R110+0x7400] ;  /* 0x007400006e14783b */ /* 0x000f660000004200 */
[----:B------:R-:W-:Y:S01]  /*d9a0*/  MUFU.EX2 R100, R100 ;  /* 0x0000006400647308 */ /* 0x000fe20000000800 */
[-C--:B------:R-:W-:Y:S01]  /*d9b0*/  FFMA.FTZ R102, R17, R111.reuse, -R118 ;  /* 0x0000006f11667223 */ /* 0x080fe20000010876 */
[-C--:B------:R-:W-:Y:S01]  /*d9c0*/  FFMA.FTZ R97, R29, R111.reuse, -R130 ;  /* 0x0000006f1d617223 */ /* 0x080fe20000010882 */
[----:B------:R-:W5:Y:S01]  /*d9d0*/  LDSM.16.MT88.4 R16, [R2+0x8400] ;  /* 0x008400000210783b */ /* 0x000f620000004200 */
[----:B------:R-:W1:Y:S01]  /*d9e0*/  MUFU.EX2 R99, R99 ;  /* 0x0000006300637308 */ /* 0x000e620000000800 */
[-CC-:B------:R-:W-:Y:S01]  /*d9f0*/  FFMA.FTZ R109, R27, R111.reuse, -R118.reuse ;  /* 0x0000006f1b6d7223 */ /* 0x180fe20000010876 */
[-CC-:B------:R-:W-:Y:S01]  /*da00*/  FFMA.FTZ R98, R25, R111.reuse, -R118.reuse ;  /* 0x0000006f19627223 */ /* 0x180fe20000010876 */
[----:B------:R-:W-:Y:S01]  /*da10*/  FFMA.FTZ R101, R37, R111, -R118 ;  /* 0x0000006f25657223 */ /* 0x000fe20000010876 */
[----:B------:R-:W-:Y:S01]  /*da20*/  MUFU.EX2 R108, R108 ;  /* 0x0000006c006c7308 */ /* 0x000fe20000000800 */
[----:B------:R-:W5:Y:S03]  /*da30*/  LDSM.16.MT88.4 R28, [R2+0x7400] ;  /* 0x00740000021c783b */ /* 0x000f660000004200 */
[----:B------:R-:W3:Y:S01]  /*da40*/  MUFU.EX2 R107, R107 ;  /* 0x0000006b006b7308 */ /* 0x000ee20000000800 */
[----:B------:R-:W5:Y:S03]  /*da50*/  LDSM.16.MT88.4 R32, [R110+0x6400] ;  /* 0x006400006e20783b */ /* 0x000f660000004200 */
[----:B------:R-:W-:Y:S04]  /*da60*/  MUFU.EX2 R104, R104 ;  /* 0x0000006800687308 */ /* 0x000fe80000000800 */
[----:B------:R-:W2:Y:S01]  /*da70*/  MUFU.EX2 R103, R103 ;  /* 0x0000006700677308 */ /* 0x000ea20000000800 */
[----:B----4-:R-:W-:Y:S01]  /*da80*/  F2FP.F16.F32.PACK_AB R49, R105, R106 ;  /* 0x0000006a6931723e */ /* 0x010fe200000000ff */
[----:B------:R-:W4:Y:S01]  /*da90*/  LDSM.16.MT88.4 R24, [R110+0x8400] ;  /* 0x008400006e18783b */ /* 0x000f220000004200 */
[----:B-1----:R-:W-:-:S02]  /*daa0*/  F2FP.F16.F32.PACK_AB R51, R99, R100 ;  /* 0x000000646333723e */ /* 0x002fc400000000ff */
[----:B---3--:R-:W-:Y:S01]  /*dab0*/  F2FP.F16.F32.PACK_AB R48, R107, R108 ;  /* 0x0000006c6b30723e */ /* 0x008fe200000000ff */
        /* <DEDUP_REMOVED lines=26> */
[----:B------:R-:W-:Y:S01]  /*dc60*/  HMMA.16816.F32 R52, R4, R22, R52 ;  /* 0x000000160434723c */ /* 0x000fe20000001834 */
[----:B------:R-:W1:Y:S02]  /*dc70*/  LDSM.16.MT88.4 R20, [R2+0x7800] ;  /* 0x007800000214783b */ /* 0x000e640000004200 */
[----:B------:R-:W-:-:S05]  /*dc80*/  FFMA.FTZ R158, R131, R111, -R118 ;  /* 0x0000006f839e7223 */ /* 0x000fca0000010876 */
[----:B------:R-:W-:Y:S03]  /*dc90*/  HMMA.16816.F32 R36, R4, R16, R36 ;  /* 0x000000100424723c */ /* 0x000fe60000001824 */
[----:B------:R-:W-:-:S05]  /*dca0*/  FFMA.FTZ R132, R121, R111, -R118 ;  /* 0x0000006f79847223 */ /* 0x000fca0000010876 */
[----:B------:R-:W-:Y:S01]  /*dcb0*/  HMMA.16816.F32 R40, R4, R18, R40 ;  /* 0x000000120428723c */ /* 0x000fe20000001828 */
[----:B------:R-:W2:Y:S02]  /*dcc0*/  LDSM.16.MT88.4 R16, [R110+0x7800] ;  /* 0x007800006e10783b */ /* 0x000ea40000004200 */
[-C--:B------:R-:W-:Y:S01]  /*dcd0*/  FFMA.FTZ R159, R159, R111.reuse, -R130 ;  /* 0x0000006f9f9f7223 */ /* 0x080fe20000010882 */
[----:B------:R-:W-:-:S04]  /*dce0*/  FFMA.FTZ R127, R127, R111, -R118 ;  /* 0x0000006f7f7f7223 */ /* 0x000fc80000010876 */
[----:B------:R-:W-:Y:S03]  /*dcf0*/  HMMA.16816.F32 R80, R4, R92, R80 ;  /* 0x0000005c0450723c */ /* 0x000fe60000001850 */
[-CC-:B------:R-:W-:Y:S01]  /*dd00*/  FFMA.FTZ R92, R161, R111.reuse, -R130.reuse ;  /* 0x0000006fa15c7223 */ /* 0x180fe20000010882 */
[----:B------:R-:W-:-:S04]  /*dd10*/  FFMA.FTZ R93, R157, R111, -R130 ;  /* 0x0000006f9d5d7223 */ /* 0x000fc80000010882 */
[C---:B------:R-:W-:Y:S03]  /*dd20*/  HMMA.16816.F32 R76, R4.reuse, R94, R76 ;  /* 0x0000005e044c723c */ /* 0x040fe6000000184c */
[-C--:B------:R-:W-:Y:S01]  /*dd30*/  FFMA.FTZ R94, R119, R111.reuse, -R130 ;  /* 0x0000006f775e7223 */ /* 0x080fe20000010882 */
[----:B------:R-:W-:Y:S01]  /*dd40*/  FFMA.FTZ R95, R123, R111, -R118 ;  /* 0x0000006f7b5f7223 */ /* 0x000fe20000010876 */
[----:B------:R-:W-:Y:S04]  /*dd50*/  MUFU.EX2 R92, R92 ;  /* 0x0000005c005c7308 */ /* 0x000fe80000000800 */
[----:B------:R-:W3:Y:S01]  /*dd60*/  MUFU.EX2 R119, R159 ;  /* 0x0000009f00777308 */ /* 0x000ee20000000800 */
[C---:B------:R-:W-:Y:S03]  /*dd70*/  HMMA.16816.F32 R64, R4.reuse, R28, R64 ;  /* 0x0000001c0440723c */ /* 0x040fe60000001840 */
[----:B------:R-:W-:Y:S04]  /*dd80*/  MUFU.EX2 R94, R94 ;  /* 0x0000005e005e7308 */ /* 0x000fe80000000800 */
[----:B------:R-:W5:Y:S01]  /*dd90*/  MUFU.EX2 R93, R93 ;  /* 0x0000005d005d7308 */ /* 0x000f620000000800 */
[C---:B------:R-:W-:Y:S01]  /*dda0*/  HMMA.16816.F32 R60, R4.reuse, R30, R60 ;  /* 0x0000001e043c723c */ /* 0x040fe2000000183c */
[----:B------:R-:W-:Y:S02]  /*ddb0*/  LDSM.16.MT88.4 R28, [R110+0x6800] ;  /* 0x006800006e1c783b */ /* 0x000fe40000004200 */
[----:B------:R-:W-:Y:S04]  /*ddc0*/  MUFU.EX2 R158, R158 ;  /* 0x0000009e009e7308 */ /* 0x000fe80000000800 */
[----:B------:R-:W1:Y:S04]  /*ddd0*/  MUFU.EX2 R121, R127 ;  /* 0x0000007f00797308 */ /* 0x000e680000000800 */
[----:B------:R-:W-:Y:S04]  /*dde0*/  MUFU.EX2 R132, R132 ;  /* 0x0000008400847308 */ /* 0x000fe80000000800 */
[----:B------:R-:W2:Y:S01]  /*ddf0*/  MUFU.EX2 R95, R95 ;  /* 0x0000005f005f7308 */ /* 0x000ea20000000800 */
[C---:B------:R-:W-:Y:S08]  /*de00*/  HMMA.16816.F32 R72, R4.reuse, R32, R72 ;  /* 0x000000200448723c */ /* 0x040ff00000001848 */
[C---:B------:R-:W-:Y:S01]  /*de10*/  HMMA.16816.F32 R68, R4.reuse, R34, R68 ;  /* 0x000000220444723c */ /* 0x040fe20000001844 */
[----:B------:R-:W2:Y:S07]  /*de20*/  LDSM.16.MT88.4 R32, [R2+0x6800] ;  /* 0x006800000220783b */ /* 0x000eae0000004200 */
[C---:B----4-:R-:W-:Y:S08]  /*de30*/  HMMA.16816.F32 R44, R4.reuse, R24, R44 ;  /* 0x00000018042c723c */ /* 0x050ff0000000182c */
[----:B------:R-:W-:Y:S03]  /*de40*/  HMMA.16816.F32 R48, R4, R26, R48 ;  /* 0x0000001a0430723c */ /* 0x000fe60000001830 */
[----:B---3--:R-:W-:Y:S01]  /*de50*/  F2FP.F16.F32.PACK_AB R5, R119, R92 ;  /* 0x0000005c7705723e */ /* 0x008fe200000000ff */
[----:B------:R-:W3:Y:S01]  /*de60*/  LDSM.16.MT88.4 R24, [R2+0x8800] ;  /* 0x008800000218783b */ /* 0x000ee20000004200 */
[----:B-----5:R-:W-:-:S02]  /*de70*/  F2FP.F16.F32.PACK_AB R7, R93, R94 ;  /* 0x0000005e5d07723e */ /* 0x020fc400000000ff */
[----:B-1----:R-:W-:Y:S02]  /*de80*/  F2FP.F16.F32.PACK_AB R4, R121, R158 ;  /* 0x0000009e7904723e */ /* 0x002fe400000000ff */
[----:B--2---:R-:W-:-:S07]  /*de90*/  F2FP.F16.F32.PACK_AB R6, R95, R132 ;  /* 0x000000845f06723e */ /* 0x004fce00000000ff */
[C---:B------:R-:W-:Y:S08]  /*dea0*/  HMMA.16816.F32 R64, R4.reuse, R20, R64 ;  /* 0x000000140440723c */ /* 0x040ff00000001840 */
[C---:B------:R-:W-:Y:S01]  /*deb0*/  HMMA.16816.F32 R60, R4.reuse, R22, R60 ;  /* 0x00000016043c723c */ /* 0x040fe2000000183c */
[----:B------:R-:W1:Y:S07]  /*dec0*/  LDSM.16.MT88.4 R20, [R110+0x8800] ;  /* 0x008800006e14783b */ /* 0x000e6e0000004200 */
[C---:B------:R-:W-:Y:S08]  /*ded0*/  HMMA.16816.F32 R56, R4.reuse, R16, R56 ;  /* 0x000000100438723c */ /* 0x040ff00000001838 */
[C---:B------:R-:W-:Y:S01]  /*dee0*/  HMMA.16816.F32 R52, R4.reuse, R18, R52 ;  /* 0x000000120434723c */ /* 0x040fe20000001834 */
[----:B------:R-:W2:Y:S02]  /*def0*/  LDSM.16.MT88.4 R16, [R2+0x7c00] ;  /* 0x007c00000210783b */ /* 0x000ea40000004200 */
[-CC-:B------:R-:W-:Y:S01]  /*df00*/  FFMA.FTZ R131, R117, R111.reuse, -R130.reuse ;  /* 0x0000006f75837223 */ /* 0x180fe20000010882 */
[-C--:B------:R-:W-:Y:S01]  /*df10*/  FFMA.FTZ R117, R122, R111.reuse, -R130 ;  /* 0x0000006f7a757223 */ /* 0x080fe20000010882 */
[-C--:B------:R-:W-:Y:S01]  /*df20*/  FFMA.FTZ R159, R112, R111.reuse, -R118 ;  /* 0x0000006f709f7223 */ /* 0x080fe20000010876 */
[-C--:B------:R-:W-:Y:S01]  /*df30*/  FFMA.FTZ R127, R115, R111.reuse, -R130 ;  /* 0x0000006f737f7223 */ /* 0x080fe20000010882 */
[-C--:B------:R-:W-:Y:S01]  /*df40*/  FFMA.FTZ R122, R113, R111.reuse, -R118 ;  /* 0x0000006f717a7223 */ /* 0x080fe20000010876 */
[-C--:B------:R-:W-:Y:S01]  /*df50*/  FFMA.FTZ R130, R120, R111.reuse, -R130 ;  /* 0x0000006f78827223 */ /* 0x080fe20000010882 */
        /* <DEDUP_REMOVED lines=10> */
[----:B------:R-:W-:Y:S01]  /*e000*/  FADD.FTZ R105, R106, R105 ;  /* 0x000000696a697221 */ /* 0x000fe20000010000 */
[----:B------:R-:W-:Y:S01]  /*e010*/  FADD.FTZ R107, R108, R107 ;  /* 0x0000006b6c6b7221 */ /* 0x000fe20000010000 */
[----:B------:R-:W-:Y:S03]  /*e020*/  HMMA.16816.F32 R80, R4, R32, R80 ;  /* 0x000000200450723c */ /* 0x000fe60000001850 */
[----:B------:R-:W-:Y:S01]  /*e030*/  FADD.FTZ R100, R100, R105 ;  /* 0x0000006964647221 */ /* 0x000fe20000010000 */
[----:B------:R-:W-:-:S04]  /*e040*/  FADD.FTZ R104, R104, R107 ;  /* 0x0000006b68687221 */ /* 0x000fc80000010000 */
[C---:B------:R-:W-:Y:S03]  /*e050*/  HMMA.16816.F32 R76, R4.reuse, R34, R76 ;  /* 0x00000022044c723c */ /* 0x040fe6000000184c */
[----:B------:R-:W-:Y:S01]  /*e060*/  FADD.FTZ R99, R99, R100 ;  /* 0x0000006463637221 */ /* 0x000fe20000010000 */
[----:B------:R-:W-:Y:S01]  /*e070*/  FADD.FTZ R103, R103, R104 ;  /* 0x0000006867677221 */ /* 0x000fe20000010000 */
[----:B------:R-:W2:Y:S03]  /*e080*/  LDSM.16.MT88.4 R32, [R2+0x6c00] ;  /* 0x006c00000220783b */ /* 0x000ea60000004200 */
[C---:B------:R-:W-:Y:S08]  /*e090*/  HMMA.16816.F32 R72, R4.reuse, R28, R72 ;  /* 0x0000001c0448723c */ /* 0x040ff00000001848 */
[C---:B------:R-:W-:Y:S08]  /*e0a0*/  HMMA.16816.F32 R68, R4.reuse, R30, R68 ;  /* 0x0000001e0444723c */ /* 0x040ff00000001844 */
[C---:B---3--:R-:W-:Y:S08]  /*e0b0*/  HMMA.16816.F32 R36, R4.reuse, R24, R36 ;  /* 0x000000180424723c */ /* 0x048ff00000001824 */
[C---:B------:R-:W-:Y:S08]  /*e0c0*/  HMMA.16816.F32 R40, R4.reuse, R26, R40 ;  /* 0x0000001a0428723c */ /* 0x040ff00000001828 */
[C---:B-1----:R-:W-:Y:S08]  /*e0d0*/  HMMA.16816.F32 R44, R4.reuse, R20, R44 ;  /* 0x00000014042c723c */ /* 0x042ff0000000182c */
[----:B------:R-:W-:Y:S03]  /*e0e0*/  HMMA.16816.F32 R48, R4, R22, R48 ;  /* 0x000000160430723c */ /* 0x000fe60000001830 */
[----:B----4-:R-:W-:Y:S01]  /*e0f0*/  F2FP.F16.F32.PACK_AB R5, R120, R115 ;  /* 0x000000737805723e */ /* 0x010fe200000000ff */
[----:B------:R-:W-:Y:S01]  /*e100*/  FADD.FTZ R96, R96, R99 ;  /* 0x0000006360607221 */ /* 0x000fe20000010000 */
[----:B-----5:R-:W-:Y:S01]  /*e110*/  F2FP.F16.F32.PACK_AB R7, R116, R117 ;  /* 0x000000757407723e */ /* 0x020fe200000000ff */
[----:B------:R-:W-:Y:S01]  /*e120*/  FADD.FTZ R102, R102, R103 ;  /* 0x0000006766667221 */ /* 0x000fe20000010000 */
[----:B--2---:R-:W-:Y:S01]  /*e130*/  F2FP.F16.F32.PACK_AB R4, R111, R114 ;  /* 0x000000726f04723e */ /* 0x004fe200000000ff */
[----:B------:R-:W1:Y:S01]  /*e140*/  LDSM.16.MT88.4 R28, [R110+0x6c00] ;  /* 0x006c00006e1c783b */ /* 0x000e620000004200 */
[----:B------:R-:W-:-:S03]  /*e150*/  F2FP.F16.F32.PACK_AB R6, R159, R112 ;  /* 0x000000709f06723e */ /* 0x000fc600000000ff */
[----:B------:R-:W2:Y:S04]  /*e160*/  LDSM.16.MT88.4 R24, [R110+0x7c00] ;  /* 0x007c00006e18783b */ /* 0x000ea80000004200 */
[----:B------:R-:W-:Y:S01]  /*e170*/  HMMA.16816.F32 R64, R4, R16, R64 ;  /* 0x000000100440723c */ /* 0x000fe20000001840 */
[----:B------:R-:W3:Y:S02]  /*e180*/  LDSM.16.MT88.4 R20, [R2+0x8c00] ;  /* 0x008c00000214783b */ /* 0x000ee40000004200 */
        /* <DEDUP_REMOVED lines=26> */
[----:B------:R-:W-:Y:S01]  /*e330*/  FADD.FTZ R157, R116, R117 ;  /* 0x00000075749d7221 */ /* 0x000fe20000010000 */
[----:B------:R-:W-:-:S04]  /*e340*/  FADD.FTZ R159, R159, R112 ;  /* 0x000000709f9f7221 */ /* 0x000fc80000010000 */
        /* <DEDUP_REMOVED lines=79> */
.L_x_11579:
        /* <DEDUP_REMOVED lines=8> */
.L_x_11580:
[----:B------:R-:W-:Y:S05]  /*e8c0*/  BSYNC.RECONVERGENT B0 ;  /* 0x0000000000007941 */ /* 0x000fea0003800200 */
.L_x_11578:
        /* <DEDUP_REMOVED lines=42> */
[----:B------:R-:W1:Y:S02]  /*eb70*/  LDSM.16.M88.4 R24, [R125+0x3000] ;  /* 0x003000007d18783b */ /* 0x000e640000000200 */
[--C-:B------:R-:W-:Y:S02]  /*eb80*/  IMAD.IADD R130, R126, 0x1, R8.reuse ;  /* 0x000000017e827824 */ /* 0x100fe400078e0208 */
[----:B------:R-:W-:Y:S01]  /*eb90*/  IMAD.IADD R127, R125, 0x1, R8 ;  /* 0x000000017d7f7824 */ /* 0x000fe200078e0208 */
[----:B------:R-:W3:Y:S04]  /*eba0*/  LDSM.16.M88.4 R16, [R125+0x3400] ;  /* 0x003400007d10783b */ /* 0x000ee80000000200 */
        /* <DEDUP_REMOVED lines=37> */
[----:B------:R3:W1:Y:S07]  /*ee00*/  LDSM.16.M88.4 R32, [R126+0x2000] ;  /* 0x002000007e20783b */ /* 0x00066e0000000200 */
[C---:B----4-:R-:W-:Y:S08]  /*ee10*/  HMMA.16816.F32 R104, R12.reuse, R112, R104 ;  /* 0x000000700c68723c */ /* 0x050ff00000001868 */
[C---:B------:R-:W-:Y:S01]  /*ee20*/  HMMA.16816.F32 R100, R12.reuse, R114, R100 ;  /* 0x000000720c64723c */ /* 0x040fe20000001864 */
[----:B------:R-:W-:Y:S07]  /*ee30*/  LDSM.16.M88.4 R112, [R127+0x4800] ;  /* 0x004800007f70783b */ /* 0x000fee0000000200 */
[C---:B-----5:R-:W-:Y:S01]  /*ee40*/  HMMA.16816.F32 R96, R12.reuse, R108, R96 ;  /* 0x0000006c0c60723c */ /* 0x060fe20000001860 */
[----:B---3--:R-:W3:Y:S07]  /*ee50*/  S2R R126, SR_TID.X ;  /* 0x00000000007e7919 */ /* 0x008eee0000002100 */
[----:B------:R-:W-:Y:S01]  /*ee60*/  HMMA.16816.F32 R92, R12, R110, R92 ;  /* 0x0000006e0c5c723c */ /* 0x000fe2000000185c */
[----:B------:R-:W-:Y:S04]  /*ee70*/  LDSM.16.M88.4 R12, [R130+0x2000] ;  /* 0x00200000820c783b */ /* 0x000fe80000000200 */
[----:B------:R-:W4:Y:S03]  /*ee80*/  LDSM.16.M88.4 R108, [R127+0x4c00] ;  /* 0x004c00007f6c783b */ /* 0x000f260000000200 */
[C---:B------:R-:W-:Y:S08]  /*ee90*/  HMMA.16816.F32 R4, R116.reuse, R8, R4 ;  /* 0x000000087404723c */ /* 0x040ff00000001804 */
[C---:B------:R-:W-:Y:S01]  /*eea0*/  HMMA.16816.F32 R24, R116.reuse, R10, R24 ;  /* 0x0000000a7418723c */ /* 0x040fe20000001818 */
[----:B------:R-:W5:Y:S07]  /*eeb0*/  LDSM.16.M88.4 R8, [R127+0x5000] ;  /* 0x005000007f08783b */ /* 0x000f6e0000000200 */
[----:B-1----:R-:W-:Y:S08]  /*eec0*/  HMMA.16816.F32 R20, R116, R28, R20 ;  /* 0x0000001c7414723c */ /* 0x002ff00000001814 */
[----:B------:R-:W-:Y:S08]  /*eed0*/  HMMA.16816.F32 R4, R32, R120, R4 ;  /* 0x000000782004723c */ /* 0x000ff00000001804 */
[----:B------:R-:W-:Y:S01]  /*eee0*/  HMMA.16816.F32 R16, R116, R30, R16 ;  /* 0x0000001e7410723c */ /* 0x000fe20000001810 */
[----:B------:R-:W1:Y:S07]  /*eef0*/  LDSM.16.M88.4 R28, [R125+0x5400] ;  /* 0x005400007d1c783b */ /* 0x000e6e0000000200 */
[----:B------:R-:W-:Y:S08]  /*ef00*/  HMMA.16816.F32 R24, R32, R122, R24 ;  /* 0x0000007a2018723c */ /* 0x000ff00000001818 */
[----:B----4-:R-:W-:Y:S05]  /*ef10*/  HMMA.16816.F32 R96, R116, R108, R96 ;  /* 0x0000006c7460723c */ /* 0x010fea0000001860 */
[----:B------:R-:W-:-:S03]  /*ef20*/  LOP3.LUT R109, R87, R124, RZ, 0xfc, !PT ;  /* 0x0000007c576d7212 */ /* 0x000fc600078efcff */
[----:B-----5:R-:W-:Y:S05]  /*ef30*/  HMMA.16816.F32 R4, R12, R8, R4 ;  /* 0x000000080c04723c */ /* 0x020fea0000001804 */
[----:B---3--:R-:W-:-:S03]  /*ef40*/  SHF.R.U32.HI R9, RZ, 0x2, R126 ;  /* 0x00000002ff097819 */ /* 0x008fc6000001167e */
[----:B------:R-:W-:Y:S05]  /*ef50*/  HMMA.16816.F32 R92, R116, R110, R92 ;  /* 0x0000006e745c723c */ /* 0x000fea000000185c */
[----:B------:R-:W-:Y:S01]  /*ef60*/  LOP3.LUT R110, R0, 0x7, R9, 0xf8, !PT ;  /* 0x00000007006e7812 */ /* 0x000fe200078ef809 */
[----:B------:R-:W-:-:S04]  /*ef70*/  IMAD.IADD R111, R109, 0x1, R144 ;  /* 0x000000016d6f7824 */ /* 0x000fc800078e0290 */
[----:B------:R-:W-:Y:S01]  /*ef80*/  IMAD.IADD R110, R89, 0x1, R110 ;  /* 0x00000001596e7824 */ /* 0x000fe200078e026e */
[----:B------:R-:W-:Y:S03]  /*ef90*/  HMMA.16816.F32 R104, R116, R112, R104 ;  /* 0x000000707468723c */ /* 0x000fe60000001868 */
[----:B------:R-:W-:Y:S02]  /*efa0*/  VIADD R164, R110, 0x8 ;  /* 0x000000086ea47836 */ /* 0x000fe40000000000 */
[-C--:B--2---:R-:W-:Y:S01]  /*efb0*/  FMUL.FTZ R8, R4, R90.reuse ;  /* 0x0000005a04087220 */ /* 0x084fe20000410000 */
[--C-:B------:R-:W-:Y:S01]  /*efc0*/  IADD3 R4, PT, PT, R110, 0x80, -R111.reuse ;  /* 0x000000806e047810 */ /* 0x100fe20007ffe86f */
[-C--:B------:R-:W-:Y:S01]  /*efd0*/  FMUL.FTZ R113, R5, R90.reuse ;  /* 0x0000005a05717220 */ /* 0x080fe20000410000 */
[----:B------:R-:W-:Y:S01]  /*efe0*/  FMUL.FTZ R5, R6, R90 ;  /* 0x0000005a06057220 */ /* 0x000fe20000410000 */
[----:B------:R-:W-:Y:S01]  /*eff0*/  IADD3 R108, PT, PT, R110, 0x7f, -R111 ;  /* 0x0000007f6e6c7810 */ /* 0x000fe20007ffe86f */
[----:B-1----:R-:W-:Y:S01]  /*f000*/  HMMA.16816.F32 R20, R32, R28, R20 ;  /* 0x0000001c2014723c */ /* 0x002fe20000001814 */
[----:B------:R1:W2:Y:S04]  /*f010*/  MUFU.TANH R29, R8 ;  /* 0x00000008001d7308 */ /* 0x0002a80000002400 */
[----:B------:R-:W-:-:S02]  /*f020*/  IABS R4, R4 ;  /* 0x0000000400047213 */ /* 0x000fc40000000000 */
[----:B------:R-:W-:Y:S02]  /*f030*/  IADD3 R6, PT, PT, R164, 0x80, -R111 ;  /* 0x00000080a4067810 */ /* 0x000fe40007ffe86f */
[----:B------:R-:W-:Y:S01]  /*f040*/  IABS R108, R108 ;  /* 0x0000006c006c7213 */ /* 0x000fe20000000000 */
[----:B------:R-:W-:Y:S01]  /*f050*/  IMAD.MOV.U32 R28, RZ, RZ, R4 ;  /* 0x000000ffff1c7224 */ /* 0x000fe200078e0004 */
[----:B------:R-:W-:Y:S01]  /*f060*/  HMMA.16816.F32 R24, R12, R10, R24 ;  /* 0x0000000a0c18723c */ /* 0x000fe20000001818 */
[----:B------:R-:W3:Y:S04]  /*f070*/  MUFU.TANH R113, R113 ;  /* 0x0000007100717308 */ /* 0x000ee80000002400 */
[----:B------:R-:W-:Y:S01]  /*f080*/  VIADD R4, R109, 0xffffff80 ;  /* 0xffffff806d047836 */ /* 0x000fe20000000000 */
[----:B------:R-:W-:-:S04]  /*f090*/  I2FP.F32.S32 R28, R28 ;  /* 0x0000001c001c7245 */ /* 0x000fc80000201400 */
[C---:B------:R-:W-:Y:S01]  /*f0a0*/  ISETP.GE.AND P1, PT, R4.reuse, R155, PT ;  /* 0x0000009b0400720c */ /* 0x040fe20003f26270 */
[----:B------:R-:W-:Y:S01]  /*f0b0*/  HMMA.16816.F32 R16, R32, R30, R16 ;  /* 0x0000001e2010723c */ /* 0x000fe20000001810 */
[----:B------:R-:W4:Y:S04]  /*f0c0*/  MUFU.TANH R5, R5 ;  /* 0x0000000500057308 */ /* 0x000f280000002400 */
[----:B------:R-:W-:Y:S01]  /*f0d0*/  ISETP.GE.AND P6, PT, R4, R154, PT ;  /* 0x0000009a0400720c */ /* 0x000fe20003fc6270 */
[----:B-1----:R-:W1:Y:S01]  /*f0e0*/  LDSM.16.M88.4 R8, [R127+0x5400] ;  /* 0x005400007f08783b */ /* 0x002e620000000200 */
[----:B--2---:R-:W-:Y:S01]  /*f0f0*/  FFMA.FTZ R29, -R156, R28, R29 ;  /* 0x0000001c9c1d7223 */ /* 0x004fe2000001011d */
[----:B------:R-:W-:Y:S01]  /*f100*/  IABS R28, R6 ;  /* 0x00000006001c7213 */ /* 0x000fe20000000000 */
[----:B------:R-:W-:Y:S01]  /*f110*/  IMAD.MOV.U32 R6, RZ, RZ, R108 ;  /* 0x000000ffff067224 */ /* 0x000fe200078e006c */
[C---:B------:R-:W-:Y:S01]  /*f120*/  ISETP.GE.AND P2, PT, R4.reuse, R152, PT ;  /* 0x000000980400720c */ /* 0x040fe20003f46270 */
[-C--:B------:R-:W-:Y:S01]  /*f130*/  FMUL.FTZ R30, R7, R90.reuse ;  /* 0x0000005a071e7220 */ /* 0x080fe20000410000 */
[----:B------:R-:W-:Y:S01]  /*f140*/  FSEL R162, R29, -INF , P1 ;  /* 0xff8000001da27808 */ /* 0x000fe20000800000 */
[----:B------:R-:W-:Y:S01]  /*f150*/  VIADD R29, R109, 0xffffff81 ;  /* 0xffffff816d1d7836 */ /* 0x000fe20000000000 */
[----:B------:R-:W-:Y:S01]  /*f160*/  ISETP.GE.AND P1, PT, R4, R153, PT ;  /* 0x000000990400720c */ /* 0x000fe20003f26270 */
[----:B------:R-:W-:Y:S01]  /*f170*/  FMUL.FTZ R25, R25, R90 ;  /* 0x0000005a19197220 */ /* 0x000fe20000410000 */
[----:B------:R-:W-:Y:S01]  /*f180*/  I2FP.F32.S32 R6, R6 ;  /* 0x0000000600067245 */ /* 0x000fe20000201400 */
[----:B------:R-:W-:Y:S01]  /*f190*/  MUFU.TANH R30, R30 ;  /* 0x0000001e001e7308 */ /* 0x000fe20000002400 */
[----:B------:R-:W-:Y:S01]  /*f1a0*/  I2FP.F32.S32 R4, R28 ;  /* 0x0000001c00047245 */ /* 0x000fe20000201400 */
[----:B------:R-:W-:Y:S01]  /*f1b0*/  FMUL.FTZ R28, R24, R90 ;  /* 0x0000005a181c7220 */ /* 0x000fe20000410000 */
[----:B------:R-:W-:Y:S01]  /*f1c0*/  IADD3 R108, PT, PT, R164, 0x7f, -R111 ;  /* 0x0000007fa46c7810 */ /* 0x000fe20007ffe86f */
[----:B---3--:R-:W-:Y:S01]  /*f1d0*/  FFMA.FTZ R24, -R156, R6, R113 ;  /* 0x000000069c187223 */ /* 0x008fe20000010171 */
[----:B------:R-:W-:Y:S01]  /*f1e0*/  FSEL R162, R162, -INF , !P6 ;  /* 0xff800000a2a27808 */ /* 0x000fe20007000000 */
[----:B----4-:R-:W-:Y:S01]  /*f1f0*/  FFMA.FTZ R112, -R156, R4, R5 ;  /* 0x000000049c707223 */ /* 0x010fe20000010105 */
[----:B------:R-:W-:Y:S01]  /*f200*/  ISETP.GE.AND P6, PT, R29, R155, PT ;  /* 0x0000009b1d00720c */ /* 0x000fe20003fc6270 */
[----:B------:R-:W2:Y:S01]  /*f210*/  LDSM.16.M88.4 R4, [R125+0x5800] ;  /* 0x005800007d04783b */ /* 0x000ea20000000200 */
[----:B------:R3:W4:Y:S01]  /*f220*/  MUFU.TANH R113, R28 ;  /* 0x0000001c00717308 */ /* 0x0007220000002400 */
[----:B------:R-:W-:Y:S01]  /*f230*/  IADD3 R31, PT, PT, R110, 0x78, -R111 ;  /* 0x000000786e1f7810 */ /* 0x000fe20007ffe86f */
[----:B------:R-:W-:Y:S05]  /*f240*/  HMMA.16816.F32 R100, R116, R114, R100 ;  /* 0x000000727464723c */ /* 0x000fea0000001864 */
[----:B------:R-:W-:-:S02]  /*f250*/  FSEL R112, R112, -INF , P1 ;  /* 0xff80000070707808 */ /* 0x000fc40000800000 */
[----:B------:R-:W-:Y:S02]  /*f260*/  IABS R108, R108 ;  /* 0x0000006c006c7213 */ /* 0x000fe40000000000 */
[----:B------:R-:W-:Y:S01]  /*f270*/  FSEL R24, R24, -INF , P6 ;  /* 0xff80000018187808 */ /* 0x000fe20003000000 */
[----:B------:R-:W-:Y:S01]  /*f280*/  MUFU.TANH R25, R25 ;  /* 0x0000001900197308 */ /* 0x000fe20000002400 */
[C---:B------:R-:W-:Y:S02]  /*f290*/  ISETP.GE.AND P1, PT, R29.reuse, R154, PT ;  /* 0x0000009a1d00720c */ /* 0x040fe40003f26270 */
[----:B------:R-:W-:Y:S02]  /*f2a0*/  ISETP.GE.AND P6, PT, R29, R153, PT ;  /* 0x000000991d00720c */ /* 0x000fe40003fc6270 */
[----:B------:R-:W-:-:S04]  /*f2b0*/  IABS R31, R31 ;  /* 0x0000001f001f7213 */ /* 0x000fc80000000000 */
[----:B------:R-:W-:Y:S02]  /*f2c0*/  I2FP.F32.S32 R31, R31 ;  /* 0x0000001f001f7245 */ /* 0x000fe40000201400 */
[----:B---3--:R-:W-:Y:S01]  /*f2d0*/  FSEL R28, R112, -INF , !P2 ;  /* 0xff800000701c7808 */ /* 0x008fe20005000000 */
[----:B-1----:R-:W-:Y:S05]  /*f2e0*/  HMMA.16816.F32 R20, R12, R8, R20 ;  /* 0x000000080c14723c */ /* 0x002fea0000001814 */
[----:B------:R-:W-:Y:S01]  /*f2f0*/  ISETP.GE.AND P2, PT, R29, R152, PT ;  /* 0x000000981d00720c */ /* 0x000fe20003f46270 */
[----:B------:R-:W-:Y:S01]  /*f300*/  FMUL.FTZ R9, R26, R90 ;  /* 0x0000005a1a097220 */ /* 0x000fe20000410000 */
[----:B------:R-:W-:Y:S01]  /*f310*/  I2FP.F32.S32 R29, R108 ;  /* 0x0000006c001d7245 */ /* 0x000fe20000201400 */
[----:B------:R-:W-:-:S02]  /*f320*/  VIADD R8, R109, 0xffffff88 ;  /* 0xffffff886d087836 */ /* 0x000fc40000000000 */
[----:B----4-:R-:W-:Y:S01]  /*f330*/  FFMA.FTZ R31, -R156, R31, R113 ;  /* 0x0000001f9c1f7223 */ /* 0x010fe20000010171 */
[--C-:B------:R-:W-:Y:S01]  /*f340*/  IADD3 R26, PT, PT, R110, 0x77, -R111.reuse ;  /* 0x000000776e1a7810 */ /* 0x100fe20007ffe86f */
[----:B------:R-:W-:Y:S01]  /*f350*/  FMUL.FTZ R108, R27, R90 ;  /* 0x0000005a1b6c7220 */ /* 0x000fe20000410000 */
[----:B------:R-:W-:Y:S01]  /*f360*/  FFMA.FTZ R30, -R156, R29, R30 ;  /* 0x0000001d9c1e7223 */ /* 0x000fe2000001011e */
[----:B------:R-:W-:Y:S01]  /*f370*/  FSEL R29, R24, -INF , !P1 ;  /* 0xff800000181d7808 */ /* 0x000fe20004800000 */
[----:B------:R-:W1:Y:S01]  /*f380*/  MUFU.TANH R9, R9 ;  /* 0x0000000900097308 */ /* 0x000e620000002400 */
[----:B------:R-:W-:Y:S01]  /*f390*/  IADD3 R24, PT, PT, R164, 0x78, -R111 ;  /* 0x00000078a4187810 */ /* 0x000fe20007ffe86f */
[----:B------:R-:W-:Y:S03]  /*f3a0*/  HMMA.16816.F32 R16, R12, R10, R16 ;  /* 0x0000000a0c10723c */ /* 0x000fe60000001810 */
[----:B------:R-:W-:-:S02]  /*f3b0*/  ISETP.GE.AND P1, PT, R8, R155, PT ;  /* 0x0000009b0800720c */ /* 0x000fc40003f26270 */
[----:B------:R-:W-:Y:S02]  /*f3c0*/  FSEL R30, R30, -INF , P6 ;  /* 0xff8000001e1e7808 */ /* 0x000fe40003000000 */
[----:B------:R-:W-:Y:S02]  /*f3d0*/  IABS R24, R24 ;  /* 0x0000001800187213 */ /* 0x000fe40000000000 */
[----:B------:R-:W-:Y:S01]  /*f3e0*/  FSEL R30, R30, -INF , !P2 ;  /* 0xff8000001e1e7808 */ /* 0x000fe20005000000 */
[----:B--2---:R-:W-:Y:S05]  /*f3f0*/  HMMA.16816.F32 R104, R32, R4, R104 ;  /* 0x000000042068723c */ /* 0x004fea0000001868 */
[----:B------:R-:W-:Y:S01]  /*f400*/  FSEL R31, R31, -INF , P1 ;  /* 0xff8000001f1f7808 */ /* 0x000fe20000800000 */
[----:B------:R-:W-:Y:S01]  /*f410*/  VIADD R4, R109, 0xffffff89 ;  /* 0xffffff896d047836 */ /* 0x000fe20000000000 */
[C---:B------:R-:W-:Y:S01]  /*f420*/  ISETP.GE.AND P6, PT, R8.reuse, R154, PT ;  /* 0x0000009a0800720c */ /* 0x040fe20003fc6270 */
[----:B------:R-:W-:Y:S01]  /*f430*/  FMUL.FTZ R113, R21, R90 ;  /* 0x0000005a15717220 */ /* 0x000fe20000410000 */
[----:B------:R-:W-:-:S02]  /*f440*/  ISETP.GE.AND P2, PT, R8, R152, PT ;  /* 0x000000980800720c */ /* 0x000fc40003f46270 */
[----:B------:R-:W-:Y:S01]  /*f450*/  ISETP.GE.AND P1, PT, R8, R153, PT ;  /* 0x000000990800720c */ /* 0x000fe20003f26270 */
[----:B------:R-:W-:Y:S01]  /*f460*/  IMAD.MOV.U32 R8, RZ, RZ, R24 ;  /* 0x000000ffff087224 */ /* 0x000fe200078e0018 */
[----:B------:R-:W-:Y:S01]  /*f470*/  IABS R26, R26 ;  /* 0x0000001a001a7213 */ /* 0x000fe20000000000 */
[----:B------:R-:W-:Y:S01]  /*f480*/  FMUL.FTZ R24, R20, R90 ;  /* 0x0000005a14187220 */ /* 0x000fe20000410000 */
[----:B------:R-:W-:Y:S01]  /*f490*/  FSEL R27, R31, -INF , !P6 ;  /* 0xff8000001f1b7808 */ /* 0x000fe20007000000 */
[----:B------:R-:W-:Y:S01]  /*f4a0*/  MUFU.TANH R113, R113 ;  /* 0x0000007100717308 */ /* 0x000fe20000002400 */
[----:B------:R-:W-:Y:S01]  /*f4b0*/  I2FP.F32.S32 R8, R8 ;  /* 0x0000000800087245 */ /* 0x000fe20000201400 */
[----:B------:R-:W-:Y:S01]  /*f4c0*/  FMUL.FTZ R115, R16, R90 ;  /* 0x0000005a10737220 */ /* 0x000fe20000410000 */
[----:B------:R-:W-:Y:S01]  /*f4d0*/  I2FP.F32.S32 R20, R26 ;  /* 0x0000001a00147245 */ /* 0x000fe20000201400 */
[----:B------:R-:W-:Y:S03]  /*f4e0*/  HMMA.16816.F32 R100, R32, R6, R100 ;  /* 0x000000062064723c */ /* 0x000fe60000001864 */
[----:B------:R-:W-:Y:S01]  /*f4f0*/  IADD3 R31, PT, PT, R164, 0x77, -R111 ;  /* 0x00000077a41f7810 */ /* 0x000fe20007ffe86f */
[----:B-1----:R-:W-:Y:S01]  /*f500*/  FFMA.FTZ R9, -R156, R8, R9 ;  /* 0x000000089c097223 */ /* 0x002fe20000010109 */
[----:B------:R-:W-:Y:S01]  /*f510*/  ISETP.GE.AND P6, PT, R4, R155, PT ;  /* 0x0000009b0400720c */ /* 0x000fe20003fc6270 */
[----:B------:R-:W1:Y:S01]  /*f520*/  MUFU.TANH R5, R24 ;  /* 0x0000001800057308 */ /* 0x000e620000002400 */
[----:B------:R-:W-:Y:S01]  /*f530*/  FFMA.FTZ R26, -R156, R20, R25 ;  /* 0x000000149c1a7223 */ /* 0x000fe20000010119 */
[----:B------:R-:W-:Y:S01]  /*f540*/  IADD3 R20, PT, PT, R110, 0x70, -R111 ;  /* 0x000000706e147810 */ /* 0x000fe20007ffe86f */
[----:B------:R-:W-:Y:S01]  /*f550*/  FMUL.FTZ R17, R17, R90 ;  /* 0x0000005a11117220 */ /* 0x000fe20000410000 */
[----:B------:R-:W-:-:S02]  /*f560*/  FSEL R25, R9, -INF , P1 ;  /* 0xff80000009197808 */ /* 0x000fc40000800000 */
[----:B------:R-:W-:Y:S02]  /*f570*/  IABS R20, R20 ;  /* 0x0000001400147213 */ /* 0x000fe40000000000 */
[----:B------:R-:W2:Y:S01]  /*f580*/  MUFU.TANH R8, R108 ;  /* 0x0000006c00087308 */ /* 0x000ea20000002400 */
[----:B------:R-:W-:Y:S02]  /*f590*/  IABS R9, R31 ;  /* 0x0000001f00097213 */ /* 0x000fe40000000000 */
[----:B------:R-:W-:Y:S02]  /*f5a0*/  I2FP.F32.S32 R20, R20 ;  /* 0x0000001400147245 */ /* 0x000fe40000201400 */
[----:B------:R-:W-:Y:S02]  /*f5b0*/  I2FP.F32.S32 R9, R9 ;  /* 0x0000000900097245 */ /* 0x000fe40000201400 */
[----:B------:R-:W-:Y:S01]  /*f5c0*/  FSEL R25, R25, -INF , !P2 ;  /* 0xff80000019197808 */ /* 0x000fe20005000000 */
[----:B------:R-:W-:Y:S01]  /*f5d0*/  MUFU.TANH R17, R17 ;  /* 0x0000001100117308 */ /* 0x000fe20000002400 */
[----:B------:R-:W-:Y:S01]  /*f5e0*/  FSEL R31, R26, -INF , P6 ;  /* 0xff8000001a1f7808 */ /* 0x000fe20003000000 */
[----:B-1----:R-:W-:Y:S01]  /*f5f0*/  FFMA.FTZ R20, -R156, R20, R5 ;  /* 0x000000149c147223 */ /* 0x002fe20000010105 */
[----:B------:R-:W-:Y:S01]  /*f600*/  IADD3 R5, PT, PT, R110, 0x6f, -R111 ;  /* 0x0000006f6e057810 */ /* 0x000fe20007ffe86f */
[----:B------:R-:W-:Y:S01]  /*f610*/  FMUL.FTZ R26, R22, R90 ;  /* 0x0000005a161a7220 */ /* 0x000fe20000410000 */
[----:B------:R-:W-:-:S02]  /*f620*/  ISETP.GE.AND P1, PT, R4, R154, PT ;  /* 0x0000009a0400720c */ /* 0x000fc40003f26270 */
[C---:B------:R-:W-:Y:S02]  /*f630*/  ISETP.GE.AND P2, PT, R4.reuse, R152, PT ;  /* 0x000000980400720c */ /* 0x040fe40003f46270 */
[----:B------:R-:W-:Y:S01]  /*f640*/  ISETP.GE.AND P6, PT, R4, R153, PT ;  /* 0x000000990400720c */ /* 0x000fe20003fc6270 */
[----:B--2---:R-:W-:Y:S01]  /*f650*/  FFMA.FTZ R21, -R156, R9, R8 ;  /* 0x000000099c157223 */ /* 0x004fe20000010108 */
[----:B------:R-:W-:Y:S01]  /*f660*/  VIADD R4, R109, 0xffffff90 ;  /* 0xffffff906d047836 */ /* 0x000fe20000000000 */
[----:B------:R-:W1:Y:S01]  /*f670*/  LDSM.16.M88.4 R8, [R127+0x5800] ;  /* 0x005800007f08783b */ /* 0x000e620000000200 */
[----:B------:R-:W-:Y:S02]  /*f680*/  IABS R22, R5 ;  /* 0x0000000500167213 */ /* 0x000fe40000000000 */
[----:B------:R-:W-:Y:S01]  /*f690*/  IADD3 R24, PT, PT, R164, 0x70, -R111 ;  /* 0x00000070a4187810 */ /* 0x000fe20007ffe86f */
[----:B------:R2:W3:Y:S01]  /*f6a0*/  MUFU.TANH R5, R26 ;  /* 0x0000001a00057308 */ /* 0x0004e20000002400 */
[----:B------:R-:W-:-:S02]  /*f6b0*/  FSEL R31, R31, -INF , !P1 ;  /* 0xff8000001f1f7808 */ /* 0x000fc40004800000 */
[----:B------:R-:W-:Y:S02]  /*f6c0*/  ISETP.GE.AND P1, PT, R4, R155, PT ;  /* 0x0000009b0400720c */ /* 0x000fe40003f26270 */
[----:B------:R-:W-:Y:S02]  /*f6d0*/  FSEL R21, R21, -INF , P6 ;  /* 0xff80000015157808 */ /* 0x000fe40003000000 */
[----:B------:R-:W-:Y:S02]  /*f6e0*/  IABS R24, R24 ;  /* 0x0000001800187213 */ /* 0x000fe40000000000 */
[----:B------:R-:W-:Y:S02]  /*f6f0*/  FSEL R21, R21, -INF , !P2 ;  /* 0xff80000015157808 */ /* 0x000fe40005000000 */
[----:B------:R-:W-:Y:S02]  /*f700*/  FSEL R20, R20, -INF , P1 ;  /* 0xff80000014147808 */ /* 0x000fe40000800000 */
[----:B------:R-:W-:-:S02]  /*f710*/  ISETP.GE.AND P6, PT, R4, R154, PT ;  /* 0x0000009a0400720c */ /* 0x000fc40003fc6270 */
[C---:B------:R-:W-:Y:S02]  /*f720*/  ISETP.GE.AND P2, PT, R4.reuse, R152, PT ;  /* 0x000000980400720c */ /* 0x040fe40003f46270 */
[----:B------:R-:W-:Y:S01]  /*f730*/  ISETP.GE.AND P1, PT, R4, R153, PT ;  /* 0x000000990400720c */ /* 0x000fe20003f26270 */
[----:B------:R-:W-:Y:S02]  /*f740*/  IMAD.MOV.U32 R4, RZ, RZ, R24 ;  /* 0x000000ffff047224 */ /* 0x000fe400078e0018 */
[----:B--2---:R-:W-:Y:S01]  /*f750*/  FMUL.FTZ R26, R23, R90 ;  /* 0x0000005a171a7220 */ /* 0x004fe20000410000 */
[----:B------:R-:W-:Y:S01]  /*f760*/  IADD3 R108, PT, PT, R110, 0x68, -R111 ;  /* 0x000000686e6c7810 */ /* 0x000fe20007ffe86f */
[----:B------:R-:W2:Y:S01]  /*f770*/  MUFU.TANH R23, R115 ;  /* 0x0000007300177308 */ /* 0x000ea20000002400 */
[----:B------:R-:W-:Y:S01]  /*f780*/  I2FP.F32.S32 R22, R22 ;  /* 0x0000001600167245 */ /* 0x000fe20000201400 */
[----:B------:R-:W-:Y:S01]  /*f790*/  VIADD R24, R109, 0xffffff91 ;  /* 0xffffff916d187836 */ /* 0x000fe20000000000 */
[----:B------:R-:W-:-:S02]  /*f7a0*/  I2FP.F32.S32 R4, R4 ;  /* 0x0000000400047245 */ /* 0x000fc40000201400 */
[----:B------:R-:W-:Y:S01]  /*f7b0*/  IABS R108, R108 ;  /* 0x0000006c006c7213 */ /* 0x000fe20000000000 */
[----:B------:R-:W-:Y:S01]  /*f7c0*/  FFMA.FTZ R22, -R156, R22, R113 ;  /* 0x000000169c167223 */ /* 0x000fe20000010171 */
[----:B------:R-:W-:Y:S01]  /*f7d0*/  IADD3 R112, PT, PT, R164, 0x6f, -R111 ;  /* 0x0000006fa4707810 */ /* 0x000fe20007ffe86f */
[----:B---3--:R-:W-:Y:S01]  /*f7e0*/  FFMA.FTZ R16, -R156, R4, R5 ;  /* 0x000000049c107223 */ /* 0x008fe20000010105 */
[----:B------:R-:W3:Y:S01]  /*f7f0*/  MUFU.TANH R113, R26 ;  /* 0x0000001a00717308 */ /* 0x000ee20000002400 */
[----:B------:R-:W4:Y:S01]  /*f800*/  LDSM.16.M88.4 R4, [R125+0x5c00] ;  /* 0x005c00007d04783b */ /* 0x000f220000000200 */
[----:B------:R-:W-:Y:S02]  /*f810*/  FSEL R20, R20, -INF , !P6 ;  /* 0xff80000014147808 */ /* 0x000fe40007000000 */
[----:B------:R-:W-:Y:S01]  /*f820*/  FSEL R114, R16, -INF , P1 ;  /* 0xff80000010727808 */ /* 0x000fe20000800000 */
[----:B------:R-:W-:Y:S01]  /*f830*/  IMAD.MOV.U32 R16, RZ, RZ, R108 ;  /* 0x000000ffff107224 */ /* 0x000fe200078e006c */
[----:B------:R-:W-:Y:S01]  /*f840*/  ISETP.GE.AND P6, PT, R24, R155, PT ;  /* 0x0000009b1800720c */ /* 0x000fe20003fc6270 */
[----:B-1----:R-:W-:Y:S05]  /*f850*/  HMMA.16816.F32 R104, R12, R8, R104 ;  /* 0x000000080c68723c */ /* 0x002fea0000001868 */
[----:B------:R-:W-:Y:S01]  /*f860*/  IABS R112, R112 ;  /* 0x0000007000707213 */ /* 0x000fe20000000000 */
[----:B------:R-:W-:Y:S01]  /*f870*/  VIADD R8, R109, 0xffffff98 ;  /* 0xffffff986d087836 */ /* 0x000fe20000000000 */
[----:B------:R-:W-:-:S02]  /*f880*/  I2FP.F32.S32 R16, R16 ;  /* 0x0000001000107245 */ /* 0x000fc40000201400 */
[----:B------:R-:W-:Y:S02]  /*f890*/  FSEL R108, R114, -INF , !P2 ;  /* 0xff800000726c7808 */ /* 0x000fe40005000000 */
[----:B------:R-:W-:Y:S01]  /*f8a0*/  FSEL R22, R22, -INF , P6 ;  /* 0xff80000016167808 */ /* 0x000fe20003000000 */
[----:B--2---:R-:W-:Y:S01]  /*f8b0*/  FFMA.FTZ R16, -R156, R16, R23 ;  /* 0x000000109c107223 */ /* 0x004fe20000010117 */
[----:B------:R-:W-:Y:S01]  /*f8c0*/  ISETP.GE.AND P1, PT, R24, R154, PT ;  /* 0x0000009a1800720c */ /* 0x000fe20003f26270 */
[----:B------:R-:W-:Y:S01]  /*f8d0*/  FMUL.FTZ R23, R18, R90 ;  /* 0x0000005a12177220 */ /* 0x000fe20000410000 */
[C---:B------:R-:W-:Y:S01]  /*f8e0*/  ISETP.GE.AND P2, PT, R24.reuse, R152, PT ;  /* 0x000000981800720c */ /* 0x040fe20003f46270 */
[----:B------:R-:W-:Y:S03]  /*f8f0*/  HMMA.16816.F32 R100, R12, R10, R100 ;  /* 0x0000000a0c64723c */ /* 0x000fe60000001864 */
[----:B------:R-:W-:-:S02]  /*f900*/  ISETP.GE.AND P6, PT, R24, R153, PT ;  /* 0x000000991800720c */ /* 0x000fc40003fc6270 */
[----:B------:R-:W-:Y:S01]  /*f910*/  I2FP.F32.S32 R24, R112 ;  /* 0x0000007000187245 */ /* 0x000fe20000201400 */
[----:B------:R-:W1:Y:S01]  /*f920*/  MUFU.TANH R23, R23 ;  /* 0x0000001700177308 */ /* 0x000e620000002400 */
[--C-:B------:R-:W-:Y:S02]  /*f930*/  IADD3 R9, PT, PT, R164, 0x68, -R111.reuse ;  /* 0x00000068a4097810 */ /* 0x100fe40007ffe86f */
[----:B------:R-:W-:Y:S01]  /*f940*/  IADD3 R18, PT, PT, R110, 0x67, -R111 ;  /* 0x000000676e127810 */ /* 0x000fe20007ffe86f */
[----:B---3--:R-:W-:Y:S01]  /*f950*/  FFMA.FTZ R24, -R156, R24, R113 ;  /* 0x000000189c187223 */ /* 0x008fe20000010171 */
[----:B------:R-:W-:Y:S01]  /*f960*/  FSEL R22, R22, -INF , !P1 ;  /* 0xff80000016167808 */ /* 0x000fe20004800000 */
[-C--:B------:R-:W-:Y:S01]  /*f970*/  FMUL.FTZ R104, R104, R90.reuse ;  /* 0x0000005a68687220 */ /* 0x080fe20000410000 */
[----:B------:R-:W-:Y:S01]  /*f980*/  ISETP.GE.AND P1, PT, R8, R155, PT ;  /* 0x0000009b0800720c */ /* 0x000fe20003f26270 */
[-C--:B------:R-:W-:Y:S01]  /*f990*/  FMUL.FTZ R105, R105, R90.reuse ;  /* 0x0000005a69697220 */ /* 0x080fe20000410000 */
[----:B------:R-:W-:Y:S01]  /*f9a0*/  FSEL R114, R24, -INF , P6 ;  /* 0xff80000018727808 */ /* 0x000fe20003000000 */
[----:B------:R-:W-:Y:S01]  /*f9b0*/  FMUL.FTZ R107, R107, R90 ;  /* 0x0000005a6b6b7220 */ /* 0x000fe20000410000 */
[----:B------:R-:W-:-:S02]  /*f9c0*/  IABS R9, R9 ;  /* 0x0000000900097213 */ /* 0x000fc40000000000 */
[----:B------:R-:W-:Y:S02]  /*f9d0*/  IABS R18, R18 ;  /* 0x0000001200127213 */ /* 0x000fe40000000000 */
[----:B------:R-:W-:Y:S01]  /*f9e0*/  FSEL R114, R114, -INF , !P2 ;  /* 0xff80000072727808 */ /* 0x000fe20005000000 */
[----:B------:R-:W-:Y:S01]  /*f9f0*/  MUFU.TANH R107, R107 ;  /* 0x0000006b006b7308 */ /* 0x000fe20000002400 */
[----:B------:R-:W-:Y:S01]  /*fa00*/  FSEL R24, R16, -INF , P1 ;  /* 0xff80000010187808 */ /* 0x000fe20000800000 */
[C---:B----4-:R-:W-:Y:S05]  /*fa10*/  HMMA.16816.F32 R96, R32.reuse, R4, R96 ;  /* 0x000000042060723c */ /* 0x050fea0000001860 */
[C---:B------:R-:W-:Y:S01]  /*fa20*/  ISETP.GE.AND P6, PT, R8.reuse, R154, PT ;  /* 0x0000009a0800720c */ /* 0x040fe20003fc6270 */
[----:B------:R-:W-:Y:S01]  /*fa30*/  FMUL.FTZ R5, R19, R90 ;  /* 0x0000005a13057220 */ /* 0x000fe20000410000 */
[----:B------:R-:W-:Y:S01]  /*fa40*/  ISETP.GE.AND P2, PT, R8, R152, PT ;  /* 0x000000980800720c */ /* 0x000fe20003f46270 */
[-C--:B------:R-:W-:Y:S01]  /*fa50*/  FMUL.FTZ R102, R102, R90.reuse ;  /* 0x0000005a66667220 */ /* 0x080fe20000410000 */
[----:B------:R-:W-:Y:S01]  /*fa60*/  ISETP.GE.AND P1, PT, R8, R153, PT ;  /* 0x000000990800720c */ /* 0x000fe20003f26270 */
[----:B------:R-:W-:Y:S01]  /*fa70*/  FMUL.FTZ R101, R101, R90 ;  /* 0x0000005a65657220 */ /* 0x000fe20000410000 */
[----:B------:R-:W-:Y:S01]  /*fa80*/  I2FP.F32.S32 R16, R18 ;  /* 0x0000001200107245 */ /* 0x000fe20000201400 */
[----:B------:R-:W-:Y:S01]  /*fa90*/  MUFU.TANH R5, R5 ;  /* 0x0000000500057308 */ /* 0x000fe20000002400 */
[----:B------:R-:W-:Y:S01]  /*faa0*/  I2FP.F32.S32 R8, R9 ;  /* 0x0000000900087245 */ /* 0x000fe20000201400 */
[----:B------:R-:W-:Y:S03]  /*fab0*/  HMMA.16816.F32 R92, R32, R6, R92 ;  /* 0x00000006205c723c */ /* 0x000fe6000000185c */
[----:B------:R-:W-:Y:S01]  /*fac0*/  FSEL R24, R24, -INF , !P6 ;  /* 0xff80000018187808 */ /* 0x000fe20007000000 */
[----:B------:R-:W-:Y:S01]  /*fad0*/  FFMA.FTZ R16, -R156, R16, R17 ;  /* 0x000000109c107223 */ /* 0x000fe20000010111 */
[----:B------:R-:W-:Y:S01]  /*fae0*/  IADD3 R17, PT, PT, R110, 0x60, -R111 ;  /* 0x000000606e117810 */ /* 0x000fe20007ffe86f */
[----:B-1----:R-:W-:Y:S01]  /*faf0*/  FFMA.FTZ R23, -R156, R8, R23 ;  /* 0x000000089c177223 */ /* 0x002fe20000010117 */
[----:B------:R-:W-:Y:S01]  /*fb00*/  VIADD R8, R109, 0xffffff99 ;  /* 0xffffff996d087836 */ /* 0x000fe20000000000 */
[----:B------:R-:W1:Y:S01]  /*fb10*/  MUFU.TANH R9, R104 ;  /* 0x0000006800097308 */ /* 0x000e620000002400 */
[----:B------:R-:W-:Y:S01]  /*fb20*/  IABS R17, R17 ;  /* 0x0000001100117213 */ /* 0x000fe20000000000 */
[-C--:B------:R-:W-:Y:S01]  /*fb30*/  FMUL.FTZ R7, R100, R90.reuse ;  /* 0x0000005a64077220 */ /* 0x080fe20000410000 */
[----:B------:R-:W-:Y:S01]  /*fb40*/  FSEL R23, R23, -INF , P1 ;  /* 0xff80000017177808 */ /* 0x000fe20000800000 */
[----:B------:R-:W-:Y:S01]  /*fb50*/  FMUL.FTZ R103, R103, R90 ;  /* 0x0000005a67677220 */ /* 0x000fe20000410000 */
[----:B------:R-:W-:-:S02]  /*fb60*/  ISETP.GE.AND P6, PT, R8, R155, PT ;  /* 0x0000009b0800720c */ /* 0x000fc40003fc6270 */
[----:B------:R-:W-:Y:S01]  /*fb70*/  I2FP.F32.S32 R130, R17 ;  /* 0x0000001100827245 */ /* 0x000fe20000201400 */
[----:B------:R-:W-:Y:S01]  /*fb80*/  FMUL.FTZ R17, R106, R90 ;  /* 0x0000005a6a117220 */ /* 0x000fe20000410000 */
[----:B------:R-:W-:Y:S01]  /*fb90*/  IADD3 R4, PT, PT, R164, 0x67, -R111 ;  /* 0x00000067a4047810 */ /* 0x000fe20007ffe86f */
[----:B------:R-:W-:Y:S01]  /*fba0*/  MUFU.TANH R7, R7 ;  /* 0x0000000700077308 */ /* 0x000fe20000002400 */
[----:B------:R-:W-:Y:S02]  /*fbb0*/  FSEL R112, R23, -INF , !P2 ;  /* 0xff80000017707808 */ /* 0x000fe40005000000 */
[----:B------:R-:W-:Y:S01]  /*fbc0*/  FSEL R26, R16, -INF , P6 ;  /* 0xff800000101a7808 */ /* 0x000fe20003000000 */
[----:B------:R-:W-:Y:S01]  /*fbd0*/  VIADD R16, R109, 0xffffffa0 ;  /* 0xffffffa06d107836 */ /* 0x000fe20000000000 */
[----:B------:R-:W-:Y:S02]  /*fbe0*/  IABS R4, R4 ;  /* 0x0000000400047213 */ /* 0x000fe40000000000 */
[----:B------:R-:W-:Y:S01]  /*fbf0*/  ISETP.GE.AND P1, PT, R8, R154, PT ;  /* 0x0000009a0800720c */ /* 0x000fe20003f26270 */
[----:B-1----:R-:W-:Y:S01]  /*fc00*/  FFMA.FTZ R130, -R156, R130, R9 ;  /* 0x000000829c827223 */ /* 0x002fe20000010109 */
[C---:B------:R-:W-:Y:S01]  /*fc10*/  ISETP.GE.AND P2, PT, R8.reuse, R152, PT ;  /* 0x000000980800720c */ /* 0x040fe20003f46270 */
[----:B------:R-:W-:Y:S01]  /*fc20*/  MUFU.TANH R17, R17 ;  /* 0x0000001100117308 */ /* 0x000fe20000002400 */
[----:B------:R-:W-:-:S02]  /*fc30*/  ISETP.GE.AND P6, PT, R8, R153, PT ;  /* 0x000000990800720c */ /* 0x000fc40003fc6270 */
[----:B------:R-:W1:Y:S01]  /*fc40*/  LDSM.16.M88.4 R8, [R127+0x5c00] ;  /* 0x005c00007f08783b */ /* 0x000e620000000200 */
[----:B------:R-:W-:Y:S01]  /*fc50*/  I2FP.F32.S32 R4, R4 ;  /* 0x0000000400047245 */ /* 0x000fe20000201400 */
[----:B------:R-:W-:-:S04]  /*fc60*/  DEPBAR.LE SB0, 0x0 ;  /* 0x000080000000791a */ /* 0x000fc80000000000 */
[----:B------:R-:W-:Y:S01]  /*fc70*/  FFMA.FTZ R4, -R156, R4, R5 ;  /* 0x000000049c047223 */ /* 0x000fe20000010105 */
[--C-:B------:R-:W-:Y:S01]  /*fc80*/  IADD3 R18, PT, PT, R110, 0x5f, -R111.reuse ;  /* 0x0000005f6e127810 */ /* 0x100fe20007ffe86f */
[----:B------:R-:W2:Y:S01]  /*fc90*/  MUFU.TANH R5, R105 ;  /* 0x0000006900057308 */ /* 0x000ea20000002400 */
[----:B------:R-:W-:Y:S02]  /*fca0*/  IADD3 R19, PT, PT, R164, 0x60, -R111 ;  /* 0x00000060a4137810 */ /* 0x000fe40007ffe86f */
[----:B------:R-:W-:Y:S02]  /*fcb0*/  IABS R18, R18 ;  /* 0x0000001200127213 */ /* 0x000fe40000000000 */
[----:B------:R-:W-:Y:S02]  /*fcc0*/  FSEL R26, R26, -INF , !P1 ;  /* 0xff8000001a1a7808 */ /* 0x000fe40004800000 */
[----:B------:R-:W-:Y:S01]  /*fcd0*/  FSEL R160, R4, -INF , P6 ;  /* 0xff80000004a07808 */ /* 0x000fe20003000000 */
[----:B------:R-:W-:Y:S01]  /*fce0*/  IMAD.MOV.U32 R4, RZ, RZ, R18 ;  /* 0x000000ffff047224 */ /* 0x000fe200078e0012 */
[----:B------:R-:W-:Y:S01]  /*fcf0*/  ISETP.GE.AND P1, PT, R16, R155, PT ;  /* 0x0000009b1000720c */ /* 0x000fe20003f26270 */
[----:B------:R-:W-:Y:S01]  /*fd00*/  MUFU.TANH R101, R101 ;  /* 0x0000006500657308 */ /* 0x000fe20000002400 */
[----:B------:R-:W-:-:S02]  /*fd10*/  IABS R18, R19 ;  /* 0x0000001300127213 */ /* 0x000fc40000000000 */
[----:B------:R-:W-:Y:S02]  /*fd20*/  FSEL R160, R160, -INF , !P2 ;  /* 0xff800000a0a07808 */ /* 0x000fe40005000000 */
[----:B------:R-:W-:Y:S02]  /*fd30*/  FSEL R130, R130, -INF , P1 ;  /* 0xff80000082827808 */ /* 0x000fe40000800000 */
[C---:B------:R-:W-:Y:S01]  /*fd40*/  ISETP.GE.AND P6, PT, R16.reuse, R154, PT ;  /* 0x0000009a1000720c */ /* 0x040fe20003fc6270 */
[----:B------:R-:W-:Y:S01]  /*fd50*/  MUFU.TANH R103, R103 ;  /* 0x0000006700677308 */ /* 0x000fe20000002400 */
[----:B------:R-:W-:Y:S01]  /*fd60*/  BAR.SYNC.DEFER_BLOCKING 0x0 ;  /* 0x0000000000007b1d */ /* 0x000fe20000010000 */
[C---:B------:R-:W-:Y:S02]  /*fd70*/  ISETP.GE.AND P2, PT, R16.reuse, R152, PT ;  /* 0x000000981000720c */ /* 0x040fe40003f46270 */
[----:B------:R-:W-:Y:S02]  /*fd80*/  I2FP.F32.S32 R4, R4 ;  /* 0x0000000400047245 */ /* 0x000fe40000201400 */
[----:B------:R-:W-:-:S02]  /*fd90*/  ISETP.GE.AND P1, PT, R16, R153, PT ;  /* 0x000000991000720c */ /* 0x000fc40003f26270 */
[----:B------:R-:W-:Y:S01]  /*fda0*/  I2FP.F32.S32 R16, R18 ;  /* 0x0000001200107245 */ /* 0x000fe20000201400 */
[----:B--2---:R-:W-:Y:S01]  /*fdb0*/  FFMA.FTZ R4, -R156, R4, R5 ;  /* 0x000000049c047223 */ /* 0x004fe20000010105 */
[----:B------:R-:W-:Y:S01]  /*fdc0*/  VIADD R5, R109, 0xffffffa1 ;  /* 0xffffffa16d057836 */ /* 0x000fe20000000000 */
[----:B------:R-:W-:Y:S02]  /*fdd0*/  IADD3 R6, PT, PT, R110, 0x58, -R111 ;  /* 0x000000586e067810 */ /* 0x000fe40007ffe86f */
[----:B------:R-:W-:Y:S01]  /*fde0*/  FFMA.FTZ R17, -R156, R16, R17 ;  /* 0x000000109c117223 */ /* 0x000fe20000010111 */
[----:B------:R-:W-:Y:S01]  /*fdf0*/  FSEL R130, R130, -INF , !P6 ;  /* 0xff80000082827808 */ /* 0x000fe20007000000 */
[----:B-1----:R-:W-:Y:S05]  /*fe00*/  HMMA.16816.F32 R96, R12, R8, R96 ;  /* 0x000000080c60723c */ /* 0x002fea0000001860 */
[----:B------:R-:W-:-:S02]  /*fe10*/  ISETP.GE.AND P6, PT, R5, R155, PT ;  /* 0x0000009b0500720c */ /* 0x000fc40003fc6270 */
[----:B------:R-:W-:Y:S02]  /*fe20*/  FSEL R116, R17, -INF , P1 ;  /* 0xff80000011747808 */ /* 0x000fe40000800000 */
[----:B------:R-:W-:Y:S02]  /*fe30*/  IADD3 R16, PT, PT, R164, 0x5f, -R111 ;  /* 0x0000005fa4107810 */ /* 0x000fe40007ffe86f */
[----:B------:R-:W-:Y:S01]  /*fe40*/  IABS R6, R6 ;  /* 0x0000000600067213 */ /* 0x000fe20000000000 */
[----:B------:R-:W-:Y:S03]  /*fe50*/  HMMA.16816.F32 R92, R12, R10, R92 ;  /* 0x0000000a0c5c723c */ /* 0x000fe6000000185c */
[----:B------:R-:W-:Y:S02]  /*fe60*/  FSEL R116, R116, -INF , !P2 ;  /* 0xff80000074747808 */ /* 0x000fe40005000000 */
[----:B------:R-:W-:-:S02]  /*fe70*/  FSEL R132, R4, -INF , P6 ;  /* 0xff80000004847808 */ /* 0x000fc40003000000 */
[C---:B------:R-:W-:Y:S02]  /*fe80*/  ISETP.GE.AND P1, PT, R5.reuse, R154, PT ;  /* 0x0000009a0500720c */ /* 0x040fe40003f26270 */
[----:B------:R-:W-:Y:S02]  /*fe90*/  IABS R16, R16 ;  /* 0x0000001000107213 */ /* 0x000fe40000000000 */
[C---:B------:R-:W-:Y:S02]  /*fea0*/  ISETP.GE.AND P2, PT, R5.reuse, R152, PT ;  /* 0x000000980500720c */ /* 0x040fe40003f46270 */
[----:B------:R-:W-:Y:S01]  /*feb0*/  ISETP.GE.AND P6, PT, R5, R153, PT ;  /* 0x000000990500720c */ /* 0x000fe20003fc6270 */
[----:B------:R-:W-:Y:S01]  /*fec0*/  FMUL.FTZ R96, R96, R90 ;  /* 0x0000005a60607220 */ /* 0x000fe20000410000 */
[----:B------:R-:W-:Y:S01]  /*fed0*/  I2FP.F32.S32 R6, R6 ;  /* 0x0000000600067245 */ /* 0x000fe20000201400 */
[----:B------:R-:W1:Y:S01]  /*fee0*/  MUFU.TANH R5, R102 ;  /* 0x0000006600057308 */ /* 0x000e620000002400 */
[----:B------:R-:W-:Y:S01]  /*fef0*/  I2FP.F32.S32 R4, R16 ;  /* 0x0000001000047245 */ /* 0x000fe20000201400 */
[----:B------:R-:W-:Y:S01]  /*ff00*/  FMUL.FTZ R98, R98, R90 ;  /* 0x0000005a62627220 */ /* 0x000fe20000410000 */
[----:B------:R-:W-:Y:S01]  /*ff10*/  FSEL R132, R132, -INF , !P1 ;  /* 0xff80000084847808 */ /* 0x000fe20004800000 */
[----:B------:R-:W-:Y:S01]  /*ff20*/  FFMA.FTZ R6, -R156, R6, R7 ;  /* 0x000000069c067223 */ /* 0x000fe20000010107 */
[----:B------:R-:W-:Y:S01]  /*ff30*/  IADD3 R7, PT, PT, R164, 0x58, -R111 ;  /* 0x00000058a4077810 */ /* 0x000fe20007ffe86f */
[----:B------:R-:W-:Y:S01]  /*ff40*/  FFMA.FTZ R107, -R156, R4, R107 ;  /* 0x000000049c6b7223 */ /* 0x000fe2000001016b */
[----:B------:R-:W-:Y:S01]  /*ff50*/  VIADD R4, R109, 0xffffffa8 ;  /* 0xffffffa86d047836 */ /* 0x000fe20000000000 */
[----:B------:R-:W-:Y:S01]  /*ff60*/  IADD3 R8, PT, PT, R110, 0x57, -R111 ;  /* 0x000000576e087810 */ /* 0x000fe20007ffe86f */
[-C--:B------:R-:W-:Y:S01]  /*ff70*/  FMUL.FTZ R97, R97, R90.reuse ;  /* 0x0000005a61617220 */ /* 0x080fe20000410000 */
[----:B------:R-:W-:Y:S01]  /*ff80*/  IABS R7, R7 ;  /* 0x0000000700077213 */ /* 0x000fe20000000000 */
[----:B------:R-:W-:Y:S01]  /*ff90*/  MUFU.TANH R9, R98 ;  /* 0x0000006200097308 */ /* 0x000fe20000002400 */
[----:B------:R-:W-:Y:S01]  /*ffa0*/  ISETP.GE.AND P1, PT, R4, R155, PT ;  /* 0x0000009b0400720c */ /* 0x000fe20003f26270 */
[-C--:B------:R-:W-:Y:S01]  /*ffb0*/  FMUL.FTZ R99, R99, R90.reuse ;  /* 0x0000005a63637220 */ /* 0x080fe20000410000 */
[----:B------:R-:W-:Y:S01]  /*ffc0*/  I2FP.F32.S32 R7, R7 ;  /* 0x0000000700077245 */ /* 0x000fe20000201400 */
[-C--:B------:R-:W-:Y:S01]  /*ffd0*/  FMUL.FTZ R94, R94, R90.reuse ;  /* 0x0000005a5e5e7220 */ /* 0x080fe20000410000 */
[----:B------:R-:W-:Y:S01]  /*ffe0*/  FSEL R107, R107, -INF , P6 ;  /* 0xff8000006b6b7808 */ /* 0x000fe20003000000 */
[----:B------:R-:W-:Y:S01]  /*fff0*/  FMUL.FTZ R95, R95, R90 ;  /* 0x0000005a5f5f7220 */ /* 0x000fe20000410000 */
[----:B------:R-:W-:Y:S01]  /*10000*/  IABS R8, R8 ;  /* 0x0000000800087213 */ /* 0x000fe20000000000 */
[----:B-1----:R-:W-:Y:S01]  /*10010*/  FFMA.FTZ R5, -R156, R7, R5 ;  /* 0x000000079c057223 */ /* 0x002fe20000010105 */
[----:B------:R-:W-:Y:S01]  /*10020*/  FSEL R6, R6, -INF , P1 ;  /* 0xff80000006067808 */ /* 0x000fe20000800000 */
[----:B------:R-:W-:Y:S01]  /*10030*/  MUFU.TANH R97, R97 ;  /* 0x0000006100617308 */ /* 0x000fe20000002400 */
[----:B------:R-:W-:-:S02]  /*10040*/  ISETP.GE.AND P6, PT, R4, R154, PT ;  /* 0x0000009a0400720c */ /* 0x000fc40003fc6270 */
[C---:B------:R-:W-:Y:S02]  /*10050*/  ISETP.GE.AND P1, PT, R4.reuse, R153, PT ;  /* 0x000000990400720c */ /* 0x040fe40003f26270 */
[----:B------:R-:W-:Y:S02]  /*10060*/  FSEL R120, R107, -INF , !P2 ;  /* 0xff8000006b787808 */ /* 0x000fe40005000000 */
[----:B------:R-:W-:Y:S01]  /*10070*/  ISETP.GE.AND P2, PT, R4, R152, PT ;  /* 0x000000980400720c */ /* 0x000fe20003f46270 */
[----:B------:R-:W-:Y:S01]  /*10080*/  VIADD R4, R109, 0xffffffa9 ;  /* 0xffffffa96d047836 */ /* 0x000fe20000000000 */
[----:B------:R-:W-:Y:S01]  /*10090*/  I2FP.F32.S32 R8, R8 ;  /* 0x0000000800087245 */ /* 0x000fe20000201400 */
[----:B------:R-:W-:Y:S01]  /*100a0*/  MUFU.TANH R99, R99 ;  /* 0x0000006300637308 */ /* 0x000fe20000002400 */
[----:B------:R-:W-:Y:S02]  /*100b0*/  FSEL R118, R5, -INF , P1 ;  /* 0xff80000005767808 */ /* 0x000fe40000800000 */
[----:B------:R-:W-:Y:S01]  /*100c0*/  FSEL R122, R6, -INF , !P6 ;  /* 0xff800000067a7808 */ /* 0x000fe20007000000 */
[----:B------:R-:W-:Y:S01]  /*100d0*/  FFMA.FTZ R8, -R156, R8, R101 ;  /* 0x000000089c087223 */ /* 0x000fe20000010165 */
[----:B------:R-:W-:-:S02]  /*100e0*/  IADD3 R6, PT, PT, R164, 0x57, -R111 ;  /* 0x00000057a4067810 */ /* 0x000fc40007ffe86f */
[----:B------:R-:W-:Y:S01]  /*100f0*/  ISETP.GE.AND P1, PT, R4, R155, PT ;  /* 0x0000009b0400720c */ /* 0x000fe20003f26270 */
[----:B------:R-:W1:Y:S01]  /*10100*/  MUFU.TANH R5, R96 ;  /* 0x0000006000057308 */ /* 0x000e620000002400 */
[----:B------:R-:W-:Y:S02]  /*10110*/  IABS R6, R6 ;  /* 0x0000000600067213 */ /* 0x000fe40000000000 */
[----:B------:R-:W-:Y:S02]  /*10120*/  IADD3 R7, PT, PT, R110, 0x50, -R111 ;  /* 0x000000506e077810 */ /* 0x000fe40007ffe86f */
[----:B------:R-:W-:Y:S02]  /*10130*/  FSEL R118, R118, -INF , !P2 ;  /* 0xff80000076767808 */ /* 0x000fe40005000000 */
[----:B------:R-:W-:Y:S01]  /*10140*/  FSEL R158, R8, -INF , P1 ;  /* 0xff800000089e7808 */ /* 0x000fe20000800000 */
[----:B------:R-:W-:Y:S01]  /*10150*/  MUFU.TANH R95, R95 ;  /* 0x0000005f005f7308 */ /* 0x000fe20000002400 */
[----:B------:R-:W-:-:S02]  /*10160*/  I2FP.F32.S32 R6, R6 ;  /* 0x0000000600067245 */ /* 0x000fc40000201400 */
[C---:B------:R-:W-:Y:S02]  /*10170*/  ISETP.GE.AND P6, PT, R4.reuse, R154, PT ;  /* 0x0000009a0400720c */ /* 0x040fe40003fc6270 */
[----:B------:R-:W-:Y:S01]  /*10180*/  ISETP.GE.AND P2, PT, R4, R152, PT ;  /* 0x000000980400720c */ /* 0x000fe20003f46270 */
[----:B------:R-:W-:Y:S01]  /*10190*/  FFMA.FTZ R6, -R156, R6, R103 ;  /* 0x000000069c067223 */ /* 0x000fe20000010167 */
[----:B------:R-:W-:Y:S02]  /*101a0*/  ISETP.GE.AND P1, PT, R4, R153, PT ;  /* 0x000000990400720c */ /* 0x000fe40003f26270 */
[----:B------:R-:W-:Y:S02]  /*101b0*/  IABS R7, R7 ;  /* 0x0000000700077213 */ /* 0x000fe40000000000 */
[----:B------:R-:W-:Y:S02]  /*101c0*/  IADD3 R4, PT, PT, R164, 0x50, -R111 ;  /* 0x00000050a4047810 */ /* 0x000fe40007ffe86f */
[----:B------:R-:W-:Y:S01]  /*101d0*/  I2FP.F32.S32 R10, R7 ;  /* 0x00000007000a7245 */ /* 0x000fe20000201400 */
[----:B------:R-:W-:Y:S01]  /*101e0*/  VIADD R7, R109, 0xffffffb0 ;  /* 0xffffffb06d077836 */ /* 0x000fe20000000000 */
[----:B------:R-:W-:-:S02]  /*101f0*/  IABS R4, R4 ;  /* 0x0000000400047213 */ /* 0x000fc40000000000 */
[----:B------:R-:W-:Y:S01]  /*10200*/  IADD3 R8, PT, PT, R110, 0x4f, -R111 ;  /* 0x0000004f6e087810 */ /* 0x000fe20007ffe86f */
[----:B-1----:R-:W-:Y:S01]  /*10210*/  FFMA.FTZ R5, -R156, R10, R5 ;  /* 0x0000000a9c057223 */ /* 0x002fe20000010105 */
[----:B------:R-:W-:Y:S01]  /*10220*/  I2FP.F32.S32 R4, R4 ;  /* 0x0000000400047245 */ /* 0x000fe20000201400 */
[----:B------:R-:W-:Y:S01]  /*10230*/  VIADD R10, R109, 0xffffffb8 ;  /* 0xffffffb86d0a7836 */ /* 0x000fe20000000000 */
[----:B------:R-:W-:Y:S02]  /*10240*/  FSEL R6, R6, -INF , P1 ;  /* 0xff80000006067808 */ /* 0x000fe40000800000 */
[----:B------:R-:W-:Y:S01]  /*10250*/  IABS R8, R8 ;  /* 0x0000000800087213 */ /* 0x000fe20000000000 */
[----:B------:R-:W-:Y:S01]  /*10260*/  FFMA.FTZ R4, -R156, R4, R9 ;  /* 0x000000049c047223 */ /* 0x000fe20000010109 */
[----:B------:R-:W-:Y:S01]  /*10270*/  ISETP.GE.AND P1, PT, R7, R155, PT ;  /* 0x0000009b0700720c */ /* 0x000fe20003f26270 */
[----:B------:R-:W-:Y:S01]  /*10280*/  MUFU.TANH R9, R94 ;  /* 0x0000005e00097308 */ /* 0x000fe20000002400 */
[----:B------:R-:W-:-:S02]  /*10290*/  I2FP.F32.S32 R8, R8 ;  /* 0x0000000800087245 */ /* 0x000fc40000201400 */
[----:B------:R-:W-:Y:S01]  /*102a0*/  FSEL R101, R5, -INF , P1 ;  /* 0xff80000005657808 */ /* 0x000fe20000800000 */
[C---:B------:R-:W-:Y:S01]  /*102b0*/  VIADD R5, R109.reuse, 0xffffffb1 ;  /* 0xffffffb16d057836 */ /* 0x040fe20000000000 */
[----:B------:R-:W-:Y:S01]  /*102c0*/  FSEL R158, R158, -INF , !P6 ;  /* 0xff8000009e9e7808 */ /* 0x000fe20007000000 */
[----:B------:R-:W-:Y:S01]  /*102d0*/  FFMA.FTZ R97, -R156, R8, R97 ;  /* 0x000000089c617223 */ /* 0x000fe20000010161 */
[----:B------:R-:W-:Y:S01]  /*102e0*/  FSEL R126, R6, -INF , !P2 ;  /* 0xff800000067e7808 */ /* 0x000fe20005000000 */
[----:B------:R-:W-:Y:S01]  /*102f0*/  VIADD R109, R109, 0xffffffb9 ;  /* 0xffffffb96d6d7836 */ /* 0x000fe20000000000 */
[C---:B------:R-:W-:Y:S02]  /*10300*/  ISETP.GE.AND P1, PT, R7.reuse, R153, PT ;  /* 0x000000990700720c */ /* 0x040fe40003f26270 */
[C---:B------:R-:W-:Y:S02]  /*10310*/  ISETP.GE.AND P6, PT, R7.reuse, R154, PT ;  /* 0x0000009a0700720c */ /* 0x040fe40003fc6270 */
[----:B------:R-:W-:Y:S01]  /*10320*/  ISETP.GE.AND P2, PT, R7, R152, PT ;  /* 0x000000980700720c */ /* 0x000fe20003f46270 */
[----:B------:R-:W-:Y:S01]  /*10330*/  FMUL.FTZ R7, R92, R90 ;  /* 0x0000005a5c077220 */ /* 0x000fe20000410000 */
[----:B------:R-:W-:-:S02]  /*10340*/  FSEL R4, R4, -INF , P1 ;  /* 0xff80000004047808 */ /* 0x000fc40000800000 */
[----:B------:R-:W-:Y:S02]  /*10350*/  ISETP.GE.AND P1, PT, R5, R155, PT ;  /* 0x0000009b0500720c */ /* 0x000fe40003f26270 */
[----:B------:R-:W-:Y:S01]  /*10360*/  FSEL R101, R101, -INF , !P6 ;  /* 0xff80000065657808 */ /* 0x000fe20007000000 */
[----:B------:R-:W1:Y:S01]  /*10370*/  MUFU.TANH R7, R7 ;  /* 0x0000000700077308 */ /* 0x000e620000002400 */
[----:B------:R-:W-:Y:S02]  /*10380*/  FSEL R102, R4, -INF , !P2 ;  /* 0xff80000004667808 */ /* 0x000fe40005000000 */
[----:B------:R-:W-:Y:S02]  /*10390*/  FSEL R106, R97, -INF , P1 ;  /* 0xff800000616a7808 */ /* 0x000fe40000800000 */
[C---:B------:R-:W-:Y:S02]  /*103a0*/  ISETP.GE.AND P6, PT, R5.reuse, R154, PT ;  /* 0x0000009a0500720c */ /* 0x040fe40003fc6270 */
[----:B------:R-:W-:-:S02]  /*103b0*/  ISETP.GE.AND P2, PT, R5, R152, PT ;  /* 0x000000980500720c */ /* 0x000fc40003f46270 */
[----:B------:R-:W-:Y:S01]  /*103c0*/  ISETP.GE.AND P1, PT, R5, R153, PT ;  /* 0x000000990500720c */ /* 0x000fe20003f26270 */
[----:B------:R-:W-:Y:S01]  /*103d0*/  FMUL.FTZ R5, R93, R90 ;  /* 0x0000005a5d057220 */ /* 0x000fe20000410000 */
[--C-:B------:R-:W-:Y:S01]  /*103e0*/  IADD3 R6, PT, PT, R164, 0x4f, -R111.reuse ;  /* 0x0000004fa4067810 */ /* 0x100fe20007ffe86f */
[----:B------:R-:W-:Y:S01]  /*103f0*/  VIADD R90, R88, 0xfffffffe ;  /* 0xfffffffe585a7836 */ /* 0x000fe20000000000 */
[----:B------:R-:W-:Y:S02]  /*10400*/  IADD3 R8, PT, PT, R110, 0x48, -R111 ;  /* 0x000000486e087810 */ /* 0x000fe40007ffe86f */
[----:B------:R-:W-:Y:S01]  /*10410*/  IABS R6, R6 ;  /* 0x0000000600067213 */ /* 0x000fe20000000000 */
[----:B------:R-:W2:Y:S01]  /*10420*/  MUFU.TANH R5, R5 ;  /* 0x0000000500057308 */ /* 0x000ea20000002400 */
[----:B------:R-:W-:Y:S02]  /*10430*/  IABS R8, R8 ;  /* 0x0000000800087213 */ /* 0x000fe40000000000 */
[----:B------:R-:W-:-:S02]  /*10440*/  I2FP.F32.S32 R6, R6 ;  /* 0x0000000600067245 */ /* 0x000fc40000201400 */
[----:B------:R-:W-:Y:S02]  /*10450*/  IADD3 R4, PT, PT, R164, 0x48, -R111 ;  /* 0x00000048a4047810 */ /* 0x000fe40007ffe86f */
[----:B------:R-:W-:Y:S01]  /*10460*/  I2FP.F32.S32 R8, R8 ;  /* 0x0000000800087245 */ /* 0x000fe20000201400 */
[----:B------:R-:W-:Y:S01]  /*10470*/  FFMA.FTZ R6, -R156, R6, R99 ;  /* 0x000000069c067223 */ /* 0x000fe20000010163 */
[----:B------:R-:W-:Y:S02]  /*10480*/  IADD3 R110, PT, PT, R110, 0x47, -R111 ;  /* 0x000000476e6e7810 */ /* 0x000fe40007ffe86f */
[----:B------:R-:W-:Y:S01]  /*10490*/  IABS R4, R4 ;  /* 0x0000000400047213 */ /* 0x000fe20000000000 */
[----:B-1----:R-:W-:Y:S01]  /*104a0*/  FFMA.FTZ R7, -R156, R8, R7 ;  /* 0x000000089c077223 */ /* 0x002fe20000010107 */
[----:B------:R-:W-:Y:S02]  /*104b0*/  FSEL R106, R106, -INF , !P6 ;  /* 0xff8000006a6a7808 */ /* 0x000fe40007000000 */
[----:B------:R-:W-:-:S02]  /*104c0*/  IABS R110, R110 ;  /* 0x0000006e006e7213 */ /* 0x000fc40000000000 */
[----:B------:R-:W-:Y:S02]  /*104d0*/  ISETP.GE.AND P6, PT, R10, R155, PT ;  /* 0x0000009b0a00720c */ /* 0x000fe40003fc6270 */
[----:B------:R-:W-:Y:S02]  /*104e0*/  I2FP.F32.S32 R4, R4 ;  /* 0x0000000400047245 */ /* 0x000fe40000201400 */
[----:B------:R-:W-:Y:S02]  /*104f0*/  FSEL R6, R6, -INF , P1 ;  /* 0xff80000006067808 */ /* 0x000fe40000800000 */
[----:B------:R-:W-:Y:S01]  /*10500*/  I2FP.F32.S32 R110, R110 ;  /* 0x0000006e006e7245 */ /* 0x000fe20000201400 */
[----:B------:R-:W-:Y:S01]  /*10510*/  FFMA.FTZ R4, -R156, R4, R9 ;  /* 0x000000049c047223 */ /* 0x000fe20000010109 */
[----:B------:R-:W-:Y:S02]  /*10520*/  ISETP.GE.AND P1, PT, R10, R154, PT ;  /* 0x0000009a0a00720c */ /* 0x000fe40003f26270 */
[----:B------:R-:W-:Y:S01]  /*10530*/  FSEL R7, R7, -INF , P6 ;  /* 0xff80000007077808 */ /* 0x000fe20003000000 */
[----:B--2---:R-:W-:Y:S01]  /*10540*/  FFMA.FTZ R5, -R156, R110, R5 ;  /* 0x0000006e9c057223 */ /* 0x004fe20000010105 */
[----:B------:R-:W-:-:S02]  /*10550*/  ISETP.GE.AND P6, PT, R10, R153, PT ;  /* 0x000000990a00720c */ /* 0x000fc40003fc6270 */
[----:B------:R-:W-:Y:S02]  /*10560*/  FSEL R105, R7, -INF , !P1 ;  /* 0xff80000007697808 */ /* 0x000fe40004800000 */
[C---:B------:R-:W-:Y:S02]  /*10570*/  ISETP.GE.AND P1, PT, R109.reuse, R155, PT ;  /* 0x0000009b6d00720c */ /* 0x040fe40003f26270 */
[----:B------:R-:W-:Y:S02]  /*10580*/  IADD3 R111, PT, PT, R164, 0x47, -R111 ;  /* 0x00000047a46f7810 */ /* 0x000fe40007ffe86f */
[----:B------:R-:W-:Y:S02]  /*10590*/  FSEL R4, R4, -INF , P6 ;  /* 0xff80000004047808 */ /* 0x000fe40003000000 */
[----:B------:R-:W-:Y:S02]  /*105a0*/  ISETP.GE.AND P6, PT, R109, R154, PT ;  /* 0x0000009a6d00720c */ /* 0x000fe40003fc6270 */
[----:B------:R-:W-:-:S02]  /*105b0*/  FSEL R5, R5, -INF , P1 ;  /* 0xff80000005057808 */ /* 0x000fc40000800000 */
[----:B------:R-:W-:Y:S02]  /*105c0*/  IABS R111, R111 ;  /* 0x0000006f006f7213 */ /* 0x000fe40000000000 */
[----:B------:R-:W-:Y:S02]  /*105d0*/  FSEL R103, R5, -INF , !P6 ;  /* 0xff80000005677808 */ /* 0x000fe40007000000 */
[----:B------:R-:W-:Y:S02]  /*105e0*/  FSEL R104, R6, -INF , !P2 ;  /* 0xff80000006687808 */ /* 0x000fe40005000000 */
[----:B------:R-:W-:Y:S02]  /*105f0*/  ISETP.GT.AND P6, PT, R90, R137, PT ;  /* 0x000000895a00720c */ /* 0x000fe40003fc4270 */
[----:B------:R-:W-:Y:S02]  /*10600*/  I2FP.F32.S32 R6, R111 ;  /* 0x0000006f00067245 */ /* 0x000fe40000201400 */
[----:B------:R-:W-:-:S02]  /*10610*/  ISETP.GE.AND P2, PT, R10, R152, PT ;  /* 0x000000980a00720c */ /* 0x000fc40003f46270 */
[C---:B------:R-:W-:Y:S01]  /*10620*/  ISETP.GE.AND P1, PT, R109.reuse, R153, PT ;  /* 0x000000996d00720c */ /* 0x040fe20003f26270 */
[----:B------:R-:W-:Y:S01]  /*10630*/  FFMA.FTZ R6, -R156, R6, R95 ;  /* 0x000000069c067223 */ /* 0x000fe2000001015f */
        /* <DEDUP_REMOVED lines=69> */
.L_x_11584:
        /* <DEDUP_REMOVED lines=8> */
.L_x_11585:
[----:B------:R-:W-:Y:S05]  /*10b10*/  BSYNC.RECONVERGENT B0 ;  /* 0x0000000000007941 */ /* 0x000fea0003800200 */
.L_x_11583:
        /* <DEDUP_REMOVED lines=37> */
.L_x_11582:
[----:B------:R-:W-:Y:S05]  /*10d70*/  BSYNC.RECONVERGENT B1 ;  /* 0x0000000000017941 */ /* 0x000fea0003800200 */
.L_x_11581:
        /* <DEDUP_REMOVED lines=19> */
[----:B------:R-:W1:Y:S01]  /*10eb0*/  S2R R4, SR_TID.X ;  /* 0x0000000000047919 */ /* 0x000e620000002100 */
[----:B------:R-:W-:Y:S02]  /*10ec0*/  @P6 IADD3 R88, PT, PT, R88, -0x3, RZ ;  /* 0xfffffffd58586810 */ /* 0x000fe40007ffe0ff */
[----:B------:R-:W-:Y:S01]  /*10ed0*/  FMNMX3.FTZ R8, R8, R98, R97, !PT ;  /* 0x0000006208087276 */ /* 0x000fe20007810061 */
[----:B------:R-:W3:Y:S04]  /*10ee0*/  SHFL.BFLY PT, R6, R7, 0x2, 0x1f ;  /* 0x0c401f0007067f89 */ /* 0x000ee800000e0000 */
[----:B------:R-:W4:Y:S01]  /*10ef0*/  SHFL.BFLY PT, R5, R8, 0x2, 0x1f ;  /* 0x0c401f0008057f89 */ /* 0x000f2200000e0000 */
[----:B---3--:R-:W-:-:S02]  /*10f00*/  FMNMX.FTZ R6, R7, R6, !PT ;  /* 0x0000000607067209 */ /* 0x008fc40007810000 */
[----:B----4-:R-:W-:-:S03]  /*10f10*/  FMNMX.FTZ R5, R8, R5, !PT ;  /* 0x0000000508057209 */ /* 0x010fc60007810000 */
[----:B------:R-:W3:Y:S04]  /*10f20*/  SHFL.BFLY PT, R33, R6, 0x1, 0x1f ;  /* 0x0c201f0006217f89 */ /* 0x000ee800000e0000 */
        /* <DEDUP_REMOVED lines=57> */
[-CC-:B------:R-:W-:Y:S01]  /*112c0*/  FFMA.FTZ R109, R20, R100.reuse, -R107.reuse ;  /* 0x00000064146d7223 */ /* 0x180fe2000001086b */
[-CC-:B------:R-:W-:Y:S01]  /*112d0*/  FFMA.FTZ R110, R22, R100.reuse, -R107.reuse ;  /* 0x00000064166e7223 */ /* 0x180fe2000001086b */
[----:B------:R-:W5:Y:S01]  /*112e0*/  MUFU.EX2 R91, R91 ;  /* 0x0000005b005b7308 */ /* 0x000f620000000800 */
[----:B------:R-:W-:Y:S01]  /*112f0*/  FFMA.FTZ R111, R24, R100, -R107 ;  /* 0x00000064186f7223 */ /* 0x000fe2000001086b */
[----:B----4-:R-:W-:Y:S01]  /*11300*/  F2FP.F16.F32.PACK_AB R5, R34, R94 ;  /* 0x0000005e2205723e */ /* 0x010fe200000000ff */
[-C--:B------:R-:W-:Y:S01]  /*11310*/  FMUL.FTZ R40, R40, R93.reuse ;  /* 0x0000005d28287220 */ /* 0x080fe20000410000 */
[-C--:B------:R-:W-:Y:S01]  /*11320*/  FMUL.FTZ R41, R41, R93.reuse ;  /* 0x0000005d29297220 */ /* 0x080fe20000410000 */
[-CC-:B------:R-:W-:Y:S01]  /*11330*/  FFMA.FTZ R113, R114, R100.reuse, -R99.reuse ;  /* 0x0000006472717223 */ /* 0x180fe20000010863 */
[-CC-:B------:R-:W-:Y:S01]  /*11340*/  FFMA.FTZ R112, R112, R100.reuse, -R99.reuse ;  /* 0x0000006470707223 */ /* 0x180fe20000010863 */
[----:B------:R-:W-:Y:S01]  /*11350*/  FFMA.FTZ R115, R160, R100, -R99 ;  /* 0x00000064a0737223 */ /* 0x000fe20000010863 */
[----:B------:R-:W-:Y:S01]  /*11360*/  MUFU.EX2 R109, R109 ;  /* 0x0000006d006d7308 */ /* 0x000fe20000000800 */
[-C--:B------:R-:W-:Y:S01]  /*11370*/  FMUL.FTZ R44, R44, R93.reuse ;  /* 0x0000005d2c2c7220 */ /* 0x080fe20000410000 */
[----:B---3--:R-:W-:Y:S01]  /*11380*/  F2FP.F16.F32.PACK_AB R7, R3, R86 ;  /* 0x000000560307723e */ /* 0x008fe200000000ff */
[----:B------:R-:W-:Y:S01]  /*11390*/  LDSM.16.MT88.4 R20, [R95+0x400] ;  /* 0x000400005f14783b */ /* 0x000fe20000004200 */
[----:B------:R-:W3:Y:S01]  /*113a0*/  MUFU.EX2 R110, R110 ;  /* 0x0000006e006e7308 */ /* 0x000ee20000000800 */
        /* <DEDUP_REMOVED lines=18> */
[----:B------:R-:W4:Y:S02]  /*114d0*/  LDSM.16.MT88.4 R12, [R95+0x1000] ;  /* 0x001000005f0c783b */ /* 0x000f240000004200 */
        /* <DEDUP_REMOVED lines=15> */
[----:B------:R-:W1:Y:S02]  /*115d0*/  LDSM.16.MT88.4 R8, [R2+0x8000] ;  /* 0x008000000208783b */ /* 0x000e640000004200 */
[----:B------:R-:W-:Y:S01]  /*115e0*/  FMUL.FTZ R51, R51, R91 ;  /* 0x0000005b33337220 */ /* 0x000fe20000410000 */
[----:B------:R-:W-:Y:S01]  /*115f0*/  MUFU.EX2 R115, R115 ;  /* 0x0000007300737308 */ /* 0x000fe20000000800 */
[-C--:B------:R-:W-:Y:S01]  /*11600*/  FFMA.FTZ R119, R122, R100.reuse, -R107 ;  /* 0x000000647a777223 */ /* 0x080fe2000001086b */
[-C--:B------:R-:W-:Y:S01]  /*11610*/  FFMA.FTZ R122, R120, R100.reuse, -R99 ;  /* 0x00000064787a7223 */ /* 0x080fe20000010863 */
[-CC-:B------:R-:W-:Y:S01]  /*11620*/  FFMA.FTZ R130, R130, R100.reuse, -R107.reuse ;  /* 0x0000006482827223 */ /* 0x180fe2000001086b */
[-C--:B------:R-:W-:Y:S01]  /*11630*/  FFMA.FTZ R117, R132, R100.reuse, -R107 ;  /* 0x0000006484757223 */ /* 0x080fe2000001086b */
[C---:B------:R-:W-:Y:S03]  /*11640*/  HMMA.16816.F32 R64, R4.reuse, R16, R64 ;  /* 0x000000100440723c */ /* 0x040fe60000001840 */
[-CC-:B------:R-:W-:Y:S01]  /*11650*/  FFMA.FTZ R123, R116, R100.reuse, -R99.reuse ;  /* 0x00000064747b7223 */ /* 0x180fe20000010863 */
[-CC-:B------:R-:W-:Y:S01]  /*11660*/  FFMA.FTZ R120, R118, R100.reuse, -R99.reuse ;  /* 0x0000006476787223 */ /* 0x180fe20000010863 */
[-C--:B------:R-:W-:Y:S01]  /*11670*/  FFMA.FTZ R121, R126, R100.reuse, -R99 ;  /* 0x000000647e797223 */ /* 0x080fe20000010863 */
[-CC-:B------:R-:W-:Y:S01]  /*11680*/  FFMA.FTZ R158, R158, R100.reuse, -R107.reuse ;  /* 0x000000649e9e7223 */ /* 0x180fe2000001086b */
[----:B------:R-:W-:Y:S01]  /*11690*/  MUFU.EX2 R130, R130 ;  /* 0x0000008200827308 */ /* 0x000fe20000000800 */
[-CC-:B------:R-:W-:Y:S01]  /*116a0*/  FFMA.FTZ R125, R101, R100.reuse, -R107.reuse ;  /* 0x00000064657d7223 */ /* 0x180fe2000001086b */
[-C--:B------:R-:W-:Y:S01]  /*116b0*/  FFMA.FTZ R101, R106, R100.reuse, -R107 ;  /* 0x000000646a657223 */ /* 0x080fe2000001086b */
[C---:B------:R-:W-:Y:S01]  /*116c0*/  HMMA.16816.F32 R60, R4.reuse, R18, R60 ;  /* 0x00000012043c723c */ /* 0x040fe2000000183c */
[----:B------:R-:W5:Y:S01]  /*116d0*/  LDSM.16.MT88.4 R16, [R2+0x7400] ;  /* 0x007400000210783b */ /* 0x000f620000004200 */
[----:B------:R-:W-:Y:S01]  /*116e0*/  MUFU.EX2 R117, R117 ;  /* 0x0000007500757308 */ /* 0x000fe20000000800 */
[----:B------:R-:W-:Y:S01]  /*116f0*/  FFMA.FTZ R98, R98, R100, -R99 ;  /* 0x0000006462627223 */ /* 0x000fe20000010863 */
[----:B------:R-:W-:Y:S01]  /*11700*/  FFMA.FTZ R96, R159, R93, R96 ;  /* 0x0000005d9f607223 */ /* 0x000fe20000010060 */
[----:B------:R-:W-:Y:S01]  /*11710*/  FFMA.FTZ R91, R157, R91, R94 ;  /* 0x0000005b9d5b7223 */ /* 0x000fe2000001005e */
[----:B------:R-:W-:Y:S02]  /*11720*/  MUFU.EX2 R119, R119 ;  /* 0x0000007700777308 */ /* 0x000fe40000000800 */
[----:B--2---:R-:W-:Y:S03]  /*11730*/  HMMA.16816.F32 R44, R4, R28, R44 ;  /* 0x0000001c042c723c */ /* 0x004fe6000000182c */
[----:B------:R-:W-:Y:S01]  /*11740*/  FADD.FTZ R87, R87, R96 ;  /* 0x0000006057577221 */ /* 0x000fe20000010000 */
[----:B------:R-:W-:Y:S01]  /*11750*/  MUFU.EX2 R116, R158 ;  /* 0x0000009e00747308 */ /* 0x000fe20000000800 */
[----:B------:R-:W-:-:S02]  /*11760*/  FADD.FTZ R91, R34, R91 ;  /* 0x0000005b225b7221 */ /* 0x000fc40000010000 */
[----:B------:R-:W-:Y:S01]  /*11770*/  FADD.FTZ R92, R92, R87 ;  /* 0x000000575c5c7221 */ /* 0x000fe20000010000 */
[----:B------:R-:W-:Y:S01]  /*11780*/  MUFU.EX2 R123, R123 ;  /* 0x0000007b007b7308 */ /* 0x000fe20000000800 */
[----:B------:R-:W-:Y:S01]  /*11790*/  FADD.FTZ R86, R86, R91 ;  /* 0x0000005b56567221 */ /* 0x000fe20000010000 */
[C---:B----4-:R-:W-:Y:S03]  /*117a0*/  HMMA.16816.F32 R56, R4.reuse, R12, R56 ;  /* 0x0000000c0438723c */ /* 0x050fe60000001838 */
[----:B------:R-:W-:Y:S01]  /*117b0*/  FADD.FTZ R92, R35, R92 ;  /* 0x0000005c235c7221 */ /* 0x000fe20000010000 */
[----:B------:R2:W-:Y:S01]  /*117c0*/  MUFU.EX2 R118, R122 ;  /* 0x0000007a00767308 */ /* 0x0005e20000000800 */
[----:B------:R-:W-:Y:S01]  /*117d0*/  FADD.FTZ R3, R3, R86 ;  /* 0x0000005603037221 */ /* 0x000fe20000010000 */
[-C--:B------:R-:W-:Y:S02]  /*117e0*/  MOV R86, R33.reuse ;  /* 0x0000002100567202 */ /* 0x080fe40000000f00 */
[----:B------:R-:W-:Y:S01]  /*117f0*/  MUFU.EX2 R120, R120 ;  /* 0x0000007800787308 */ /* 0x000fe20000000800 */
[----:B------:R-:W-:Y:S01]  /*11800*/  @P6 MOV R86, R33 ;  /* 0x0000002100566202 */ /* 0x000fe20000000f00 */
[C---:B------:R-:W-:Y:S01]  /*11810*/  HMMA.16816.F32 R52, R4.reuse, R14, R52 ;  /* 0x0000000e0434723c */ /* 0x040fe20000001834 */
[----:B------:R-:W4:Y:S01]  /*11820*/  LDSM.16.MT88.4 R12, [R95+0x1400] ;  /* 0x001400005f0c783b */ /* 0x000f220000004200 */
[----:B------:R-:W-:Y:S04]  /*11830*/  MUFU.EX2 R121, R121 ;  /* 0x0000007900797308 */ /* 0x000fe80000000800 */
[----:B------:R-:W-:Y:S02]  /*11840*/  MUFU.EX2 R106, R125 ;  /* 0x0000007d006a7308 */ /* 0x000fe40000000800 */
[C---:B-1----:R-:W-:Y:S03]  /*11850*/  HMMA.16816.F32 R36, R4.reuse, R8, R36 ;  /* 0x000000080424723c */ /* 0x042fe60000001824 */
[-C--:B------:R-:W-:Y:S01]  /*11860*/  FFMA.FTZ R9, R26, R100.reuse, -R107 ;  /* 0x000000641a097223 */ /* 0x080fe2000001086b */
[-CC-:B------:R-:W-:Y:S01]  /*11870*/  FFMA.FTZ R8, R108, R100.reuse, -R99.reuse ;  /* 0x000000646c087223 */ /* 0x180fe20000010863 */
[----:B------:R-:W1:Y:S01]  /*11880*/  LDSM.16.MT88.4 R24, [R2+0x6400] ;  /* 0x006400000218783b */ /* 0x000e620000004200 */
[----:B--2---:R-:W-:Y:S01]  /*11890*/  FFMA.FTZ R122, R102, R100, -R99 ;  /* 0x00000064667a7223 */ /* 0x004fe20000010863 */
[----:B------:R-:W2:Y:S01]  /*118a0*/  MUFU.EX2 R108, R9 ;  /* 0x00000009006c7308 */ /* 0x000ea20000000800 */
[C---:B------:R-:W-:Y:S03]  /*118b0*/  HMMA.16816.F32 R40, R4.reuse, R10, R40 ;  /* 0x0000000a0428723c */ /* 0x040fe60000001828 */
[----:B------:R5:W5:Y:S04]  /*118c0*/  MUFU.EX2 R114, R8 ;  /* 0x0000000800727308 */ /* 0x000b680000000800 */
[----:B------:R-:W1:Y:S01]  /*118d0*/  MUFU.EX2 R101, R101 ;  /* 0x0000006500657308 */ /* 0x000e620000000800 */
[----:B------:R-:W-:Y:S03]  /*118e0*/  HMMA.16816.F32 R48, R4, R30, R48 ;  /* 0x0000001e0430723c */ /* 0x000fe60000001830 */
[----:B---3--:R-:W-:Y:S01]  /*118f0*/  F2FP.F16.F32.PACK_AB R4, R110, R109 ;  /* 0x0000006d6e04723e */ /* 0x008fe200000000ff */
[----:B------:R-:W-:Y:S01]  /*11900*/  LDSM.16.MT88.4 R28, [R95+0x2400] ;  /* 0x002400005f1c783b */ /* 0x000fe20000004200 */
[----:B--2---:R-:W-:Y:S01]  /*11910*/  F2FP.F16.F32.PACK_AB R6, R108, R111 ;  /* 0x0000006f6c06723e */ /* 0x004fe200000000ff */
[----:B------:R-:W-:Y:S01]  /*11920*/  FADD.FTZ R109, R109, R92 ;  /* 0x0000005c6d6d7221 */ /* 0x000fe20000010000 */
[----:B------:R-:W-:Y:S01]  /*11930*/  F2FP.F16.F32.PACK_AB R7, R115, R112 ;  /* 0x000000707307723e */ /* 0x000fe200000000ff */
[----:B-----5:R-:W2:Y:S01]  /*11940*/  LDSM.16.MT88.4 R8, [R2+0x8400] ;  /* 0x008400000208783b */ /* 0x020ea20000004200 */
[----:B------:R-:W-:Y:S01]  /*11950*/  F2FP.F16.F32.PACK_AB R5, R113, R114 ;  /* 0x000000727105723e */ /* 0x000fe200000000ff */
        /* <DEDUP_REMOVED lines=42> */
[C---:B----4-:R-:W-:Y:S03]  /*11c00*/  HMMA.16816.F32 R56, R4.reuse, R12, R56 ;  /* 0x0000000c0438723c */ /* 0x050fe60000001838 */
[-C--:B------:R-:W-:Y:S01]  /*11c10*/  FFMA.FTZ R12, R105, R100.reuse, -R107 ;  /* 0x00000064690c7223 */ /* 0x080fe2000001086b */
[-C--:B------:R-:W-:Y:S01]  /*11c20*/  FFMA.FTZ R105, R104, R100.reuse, -R99 ;  /* 0x0000006468697223 */ /* 0x080fe20000010863 */
[-C--:B------:R-:W-:Y:S01]  /*11c30*/  FFMA.FTZ R107, R103, R100.reuse, -R107 ;  /* 0x00000064676b7223 */ /* 0x080fe2000001086b */
[----:B------:R-:W-:Y:S01]  /*11c40*/  FFMA.FTZ R99, R97, R100, -R99 ;  /* 0x0000006461637223 */ /* 0x000fe20000010863 */
[----:B------:R4:W-:Y:S01]  /*11c50*/  MUFU.EX2 R103, R12 ;  /* 0x0000000c00677308 */ /* 0x0009e20000000800 */
[C---:B-1----:R-:W-:Y:S03]  /*11c60*/  HMMA.16816.F32 R80, R4.reuse, R24, R80 ;  /* 0x000000180450723c */ /* 0x042fe60000001850 */
[----:B------:R-:W-:Y:S04]  /*11c70*/  MUFU.EX2 R102, R107 ;  /* 0x0000006b00667308 */ /* 0x000fe80000000800 */
[----:B------:R-:W-:Y:S01]  /*11c80*/  MUFU.EX2 R104, R122 ;  /* 0x0000007a00687308 */ /* 0x000fe20000000800 */
[C---:B------:R-:W-:Y:S01]  /*11c90*/  HMMA.16816.F32 R76, R4.reuse, R26, R76 ;  /* 0x0000001a044c723c */ /* 0x040fe2000000184c */
[----:B------:R-:W1:Y:S02]  /*11ca0*/  LDSM.16.MT88.4 R24, [R2+0x6c00] ;  /* 0x006c00000218783b */ /* 0x000e640000004200 */
[----:B------:R-:W3:Y:S04]  /*11cb0*/  MUFU.EX2 R105, R105 ;  /* 0x0000006900697308 */ /* 0x000ee80000000800 */
[----:B------:R-:W-:Y:S01]  /*11cc0*/  MUFU.EX2 R97, R98 ;  /* 0x0000006200617308 */ /* 0x000fe20000000800 */
[C---:B-----5:R-:W-:Y:S08]  /*11cd0*/  HMMA.16816.F32 R72, R4.reuse, R20, R72 ;  /* 0x000000140448723c */ /* 0x060ff00000001848 */
[C---:B------:R-:W-:Y:S01]  /*11ce0*/  HMMA.16816.F32 R68, R4.reuse, R22, R68 ;  /* 0x000000160444723c */ /* 0x040fe20000001844 */
[----:B------:R5:W1:Y:S07]  /*11cf0*/  LDSM.16.MT88.4 R20, [R2+0x7c00] ;  /* 0x007c00000214783b */ /* 0x000a6e0000004200 */
[C---:B--2---:R-:W-:Y:S08]  /*11d00*/  HMMA.16816.F32 R36, R4.reuse, R8, R36 ;  /* 0x000000080424723c */ /* 0x044ff00000001824 */
[C---:B------:R-:W-:Y:S01]  /*11d10*/  HMMA.16816.F32 R40, R4.reuse, R10, R40 ;  /* 0x0000000a0428723c */ /* 0x040fe20000001828 */
[----:B------:R-:W-:Y:S01]  /*11d20*/  LDSM.16.MT88.4 R8, [R95+0x1c00] ;  /* 0x001c00005f08783b */ /* 0x000fe20000004200 */
[----:B-----5:R-:W2:Y:S06]  /*11d30*/  MUFU.EX2 R2, R99 ;  /* 0x0000006300027308 */ /* 0x020eac0000000800 */
[C---:B------:R-:W-:Y:S01]  /*11d40*/  HMMA.16816.F32 R52, R4.reuse, R14, R52 ;  /* 0x0000000e0434723c */ /* 0x040fe20000001834 */
[----:B----4-:R-:W4:Y:S07]  /*11d50*/  LDSM.16.MT88.4 R12, [R95+0xc00] ;  /* 0x000c00005f0c783b */ /* 0x010f2e0000004200 */
[C---:B------:R-:W-:Y:S08]  /*11d60*/  HMMA.16816.F32 R44, R4.reuse, R28, R44 ;  /* 0x0000001c042c723c */ /* 0x040ff0000000182c */
[----:B------:R-:W-:Y:S03]  /*11d70*/  HMMA.16816.F32 R48, R4, R30, R48 ;  /* 0x0000001e0430723c */ /* 0x000fe60000001830 */
        /* <DEDUP_REMOVED lines=27> */
.L_x_11577:
[----:B------:R-:W-:-:S07]  /*11f30*/  IADD3 R88, PT, PT, R90, -0x1, RZ ;  /* 0xffffffff5a587810 */ /* 0x000fce0007ffe0ff */
.L_x_11586:
[----:B------:R-:W-:Y:S05]  /*11f40*/  BSYNC B2 ;  /* 0x0000000000027941 */ /* 0x000fea0003800000 */
.L_x_11576:
        /* <DEDUP_REMOVED lines=16> */
.L_x_11594:
        /* <DEDUP_REMOVED lines=78> */
.L_x_11589:
[----:B------:R-:W-:Y:S05]  /*12530*/  BSYNC.RECONVERGENT B0 ;  /* 0x0000000000007941 */ /* 0x000fea0003800200 */
.L_x_11588:
        /* <DEDUP_REMOVED lines=14> */
[-C--:B------:R-:W-:Y:S02]  /*12620*/  ISETP.GE.AND P5, PT, R163, R145.reuse, PT ;  /* 0x00000091a300720c */ /* 0x080fe40003fa6270 */
[----:B------:R-:W-:Y:S01]  /*12630*/  LOP3.LUT R164, R164, 0x40, RZ, 0xfc, !PT ;  /* 0x00000040a4a47812 */ /* 0x000fe200078efcff */
[----:B-1----:R-:W-:Y:S01]  /*12640*/  ULEA UR6, UR6, UR7, 0x18 ;  /* 0x0000000706067291 */ /* 0x002fe2000f8ec0ff */
[----:B------:R-:W-:Y:S02]  /*12650*/  SHF.L.U32 R87, R3, 0x2, RZ ;  /* 0x0000000203577819 */ /* 0x000fe400000006ff */
[----:B------:R-:W-:Y:S02]  /*12660*/  ISETP.GE.AND P4, PT, R164, R145, PT ;  /* 0x00000091a400720c */ /* 0x000fe40003f86270 */
[----:B------:R-:W-:Y:S02]  /*12670*/  LEA R164, P0, R133, R140, 0x1 ;  /* 0x0000008c85a47211 */ /* 0x000fe400078008ff */
[----:B------:R-:W-:Y:S02]  /*12680*/  LEA R163, R165, UR6, 0x1 ;  /* 0x00000006a5a37c11 */ /* 0x000fe4000f8e08ff */
[-C--:B------:R-:W-:Y:S02]  /*12690*/  LEA.HI.X R165, R133, R141.reuse, R134, 0x1, P0 ;  /* 0x0000008d85a57211 */ /* 0x080fe400000f0c86 */
        /* <DEDUP_REMOVED lines=8> */
[----:B------:R-:W-:Y:S01]  /*12720*/  @!P4 IMAD.MOV.U32 R10, RZ, RZ, R140 ;  /* 0x000000ffff0ac224 */ /* 0x000fe200078e008c */
[----:B------:R-:W-:Y:S04]  /*12730*/  @!P4 MOV R11, R141 ;  /* 0x0000008d000bc202 */ /* 0x000fe80000000f00 */
        /* <DEDUP_REMOVED lines=12> */
[----:B------:R1:W-:Y:S01]  /*12800*/  @!P4 LDGSTS.E.BYPASS.LTC128B.128 [R163+0x8000], desc[UR4][R10.64+0x80] ;  /* 0x080000800aa3cfae */ /* 0x0003e2000b981a04 */
        /* <DEDUP_REMOVED lines=32> */
[----:B------:R-:W3:Y:S06]  /*12a10*/  LDSM.16.M88.4 R92, [R87+0x3000] ;  /* 0x00300000575c783b */ /* 0x000eec0000000200 */
[----:B------:R-:W4:Y:S06]  /*12a20*/  LDSM.16.M88.4 R96, [R87+0x3400] ;  /* 0x003400005760783b */ /* 0x000f2c0000000200 */
[----:B------:R-:W5:Y:S06]  /*12a30*/  LDSM.16.M88.4 R100, [R87+0x3800] ;  /* 0x003800005764783b */ /* 0x000f6c0000000200 */
[----:B------:R-:W2:Y:S06]  /*12a40*/  LD.E R164, desc[UR4][R84.64+0x18c] ;  /* 0x00018c0454a47980 */ /* 0x000eac000c101900 */
[----:B------:R-:W5:Y:S06]  /*12a50*/  LDSM.16.M88.4 R104, [R87+0x3c00] ;  /* 0x003c00005768783b */ /* 0x000f6c0000000200 */
[----:B------:R-:W0:Y:S06]  /*12a60*/  LDGDEPBAR ;  /* 0x00000000000079af */ /* 0x000e2c0000000000 */
[----:B------:R-:W-:Y:S06]  /*12a70*/  LDSM.16.M88.4 R108, [R86] ;  /* 0x00000000566c783b */ /* 0x000fec0000000200 */
[----:B------:R-:W5:Y:S01]  /*12a80*/  LDSM.16.M88.4 R112, [R3+0x3000] ;  /* 0x003000000370783b */ /* 0x000f620000000200 */
[C---:B---3--:R-:W-:Y:S05]  /*12a90*/  HMMA.16816.F32 R4, R88.reuse, R92, RZ ;  /* 0x0000005c5804723c */ /* 0x048fea00000018ff */
[----:B------:R-:W3:Y:S03]  /*12aa0*/  LDSM.16.M88.4 R116, [R3+0x3400] ;  /* 0x003400000374783b */ /* 0x000ee60000000200 */
[C---:B-1----:R-:W-:Y:S03]  /*12ab0*/  HMMA.16816.F32 R8, R88.reuse, R94, RZ ;  /* 0x0000005e5808723c */ /* 0x042fe600000018ff */
[----:B------:R-:W1:Y:S05]  /*12ac0*/  LDSM.16.M88.4 R120, [R3+0x3800] ;  /* 0x003800000378783b */ /* 0x000e6a0000000200 */
[C---:B----4-:R-:W-:Y:S01]  /*12ad0*/  HMMA.16816.F32 R12, R88.reuse, R96, RZ ;  /* 0x00000060580c723c */ /* 0x050fe200000018ff */
[----:B------:R-:W4:Y:S06]  /*12ae0*/  LDSM.16.M88.4 R124, [R3+0x3c00] ;  /* 0x003c0000037c783b */ /* 0x000f2c0000000200 */
[----:B------:R-:W-:Y:S01]  /*12af0*/  LDSM.16.M88.4 R92, [R87+0x4000] ;  /* 0x00400000575c783b */ /* 0x000fe20000000200 */
[C---:B------:R-:W-:Y:S05]  /*12b00*/  HMMA.16816.F32 R16, R88.reuse, R98, RZ ;  /* 0x000000625810723c */ /* 0x040fea00000018ff */
[----:B------:R-:W-:Y:S03]  /*12b10*/  LDSM.16.M88.4 R96, [R87+0x4400] ;  /* 0x004400005760783b */ /* 0x000fe60000000200 */
[C---:B-----5:R-:W-:Y:S08]  /*12b20*/  HMMA.16816.F32 R20, R88.reuse, R100, RZ ;  /* 0x000000645814723c */ /* 0x060ff000000018ff */
[C---:B------:R-:W-:Y:S01]  /*12b30*/  HMMA.16816.F32 R24, R88.reuse, R102, RZ ;  /* 0x000000665818723c */ /* 0x040fe200000018ff */
[----:B------:R-:W-:Y:S07]  /*12b40*/  LDSM.16.M88.4 R100, [R87+0x4800] ;  /* 0x004800005764783b */ /* 0x000fee0000000200 */
[C---:B------:R-:W-:Y:S08]  /*12b50*/  HMMA.16816.F32 R28, R88.reuse, R104, RZ ;  /* 0x00000068581c723c */ /* 0x040ff000000018ff */
[----:B------:R-:W-:Y:S01]  /*12b60*/  HMMA.16816.F32 R32, R88, R106, RZ ;  /* 0x0000006a5820723c */ /* 0x000fe200000018ff */
[----:B------:R-:W5:Y:S06]  /*12b70*/  LDSM.16.M88.4 R88, [R132+0x1000] ;  /* 0x001000008458783b */ /* 0x000f6c0000000200 */
[----:B------:R-:W5:Y:S01]  /*12b80*/  LDSM.16.M88.4 R104, [R87+0x4c00] ;  /* 0x004c00005768783b */ /* 0x000f620000000200 */
        /* <DEDUP_REMOVED lines=11> */
[----:B------:R-:W1:Y:S06]  /*12c40*/  LDSM.16.M88.4 R108, [R3+0x4400] ;  /* 0x00440000036c783b */ /* 0x000e6c0000000200 */
[----:B------:R-:W-:Y:S01]  /*12c50*/  LDSM.16.M88.4 R124, [R87+0x5000] ;  /* 0x00500000577c783b */ /* 0x000fe20000000200 */
[C---:B-----5:R-:W-:Y:S08]  /*12c60*/  HMMA.16816.F32 R4, R88.reuse, R92, R4 ;  /* 0x0000005c5804723c */ /* 0x060ff00000001804 */
[C---:B------:R-:W-:Y:S01]  /*12c70*/  HMMA.16816.F32 R8, R88.reuse, R94, R8 ;  /* 0x0000005e5808723c */ /* 0x040fe20000001808 */
[----:B------:R-:W4:Y:S07]  /*12c80*/  LDSM.16.M88.4 R92, [R3+0x4800] ;  /* 0x00480000035c783b */ /* 0x000f2e0000000200 */
[C---:B------:R-:W-:Y:S08]  /*12c90*/  HMMA.16816.F32 R12, R88.reuse, R96, R12 ;  /* 0x00000060580c723c */ /* 0x040ff0000000180c */
[C---:B------:R-:W-:Y:S01]  /*12ca0*/  HMMA.16816.F32 R16, R88.reuse, R98, R16 ;  /* 0x000000625810723c */ /* 0x040fe20000001810 */
[----:B------:R-:W5:Y:S07]  /*12cb0*/  LDSM.16.M88.4 R96, [R3+0x4c00] ;  /* 0x004c00000360783b */ /* 0x000f6e0000000200 */
[C---:B------:R-:W-:Y:S08]  /*12cc0*/  HMMA.16816.F32 R20, R88.reuse, R100, R20 ;  /* 0x000000645814723c */ /* 0x040ff00000001814 */
[C---:B------:R-:W-:Y:S01]  /*12cd0*/  HMMA.16816.F32 R24, R88.reuse, R102, R24 ;  /* 0x000000665818723c */ /* 0x040fe20000001818 */
[----:B------:R-:W-:Y:S07]  /*12ce0*/  LDSM.16.M88.4 R100, [R87+0x5800] ;  /* 0x005800005764783b */ /* 0x000fee0000000200 */
[C---:B------:R-:W-:Y:S08]  /*12cf0*/  HMMA.16816.F32 R28, R88.reuse, R104, R28 ;  /* 0x00000068581c723c */ /* 0x040ff0000000181c */
[----:B------:R-:W-:Y:S01]  /*12d00*/  HMMA.16816.F32 R32, R88, R106, R32 ;  /* 0x0000006a5820723c */ /* 0x000fe20000001820 */
[----:B------:R-:W5:Y:S06]  /*12d10*/  LDSM.16.M88.4 R88, [R87+0x5400] ;  /* 0x005400005758783b */ /* 0x000f6c0000000200 */
[----:B------:R-:W2:Y:S01]  /*12d20*/  LDSM.16.M88.4 R104, [R87+0x5c00] ;  /* 0x005c00005768783b */ /* 0x000ea20000000200 */
[C---:B---3--:R-:W-:Y:S08]  /*12d30*/  HMMA.16816.F32 R4, R112.reuse, R116, R4 ;  /* 0x000000747004723c */ /* 0x048ff00000001804 */
[C---:B------:R-:W-:Y:S01]  /*12d40*/  HMMA.16816.F32 R8, R112.reuse, R118, R8 ;  /* 0x000000767008723c */ /* 0x040fe20000001808 */
[----:B------:R-:W-:Y:S07]  /*12d50*/  LDSM.16.M88.4 R116, [R3+0x5000] ;  /* 0x005000000374783b */ /* 0x000fee0000000200 */
[C---:B-1----:R-:W-:Y:S08]  /*12d60*/  HMMA.16816.F32 R12, R112.reuse, R108, R12 ;  /* 0x0000006c700c723c */ /* 0x042ff0000000180c */
[C---:B------:R-:W-:Y:S01]  /*12d70*/  HMMA.16816.F32 R16, R112.reuse, R110, R16 ;  /* 0x0000006e7010723c */ /* 0x040fe20000001810 */
[----:B------:R-:W1:Y:S07]  /*12d80*/  LDSM.16.M88.4 R108, [R86+0x2000] ;  /* 0x00200000566c783b */ /* 0x000e6e0000000200 */
[C---:B----4-:R-:W-:Y:S08]  /*12d90*/  HMMA.16816.F32 R20, R112.reuse, R92, R20 ;  /* 0x0000005c7014723c */ /* 0x050ff00000001814 */
[C---:B------:R-:W-:Y:S01]  /*12da0*/  HMMA.16816.F32 R24, R112.reuse, R94, R24 ;  /* 0x0000005e7018723c */ /* 0x040fe20000001818 */
[----:B------:R-:W-:Y:S07]  /*12db0*/  LDSM.16.M88.4 R92, [R3+0x5800] ;  /* 0x00580000035c783b */ /* 0x000fee0000000200 */
[C---:B-----5:R-:W-:Y:S08]  /*12dc0*/  HMMA.16816.F32 R28, R112.reuse, R96, R28 ;  /* 0x00000060701c723c */ /* 0x060ff0000000181c */
[----:B------:R-:W-:Y:S08]  /*12dd0*/  HMMA.16816.F32 R32, R112, R98, R32 ;  /* 0x000000627020723c */ /* 0x000ff00000001820 */
[C---:B------:R-:W-:Y:S08]  /*12de0*/  HMMA.16816.F32 R4, R120.reuse, R124, R4 ;  /* 0x0000007c7804723c */ /* 0x040ff00000001804 */
[C---:B------:R-:W-:Y:S08]  /*12df0*/  HMMA.16816.F32 R8, R120.reuse, R126, R8 ;  /* 0x0000007e7808723c */ /* 0x040ff00000001808 */
[C---:B------:R-:W-:Y:S08]  /*12e00*/  HMMA.16816.F32 R12, R120.reuse, R88, R12 ;  /* 0x00000058780c723c */ /* 0x040ff0000000180c */
[C---:B------:R-:W-:Y:S01]  /*12e10*/  HMMA.16816.F32 R16, R120.reuse, R90, R16 ;  /* 0x0000005a7810723c */ /* 0x040fe20000001810 */
[----:B------:R-:W3:Y:S07]  /*12e20*/  LDSM.16.M88.4 R88, [R3+0x5400] ;  /* 0x005400000358783b */ /* 0x000eee0000000200 */
        /* <DEDUP_REMOVED lines=23> */
[----:B------:R4:W1:Y:S01]  /*12fa0*/  MUFU.TANH R123, R10 ;  /* 0x0000000a007b7308 */ /* 0x0008620000002400 */
        /* <DEDUP_REMOVED lines=11> */
[-C--:B----4-:R-:W-:Y:S01]  /*13060*/  FMUL.FTZ R10, R20, R164.reuse ;  /* 0x000000a4140a7220 */ /* 0x090fe20000410000 */
[-C--:B------:R-:W-:Y:S01]  /*13070*/  FMUL.FTZ R25, R25, R164.reuse ;  /* 0x000000a419197220 */ /* 0x080fe20000410000 */
[-C--:B------:R-:W-:Y:S01]  /*13080*/  FMUL.FTZ R18, R26, R164.reuse ;  /* 0x000000a41a127220 */ /* 0x080fe20000410000 */
[-C--:B------:R-:W-:Y:S06]  /*13090*/  FMUL.FTZ R27, R27, R164.reuse ;  /* 0x000000a41b1b7220 */ /* 0x080fec0000410000 */
[----:B------:R-:W4:Y:S01]  /*130a0*/  MUFU.TANH R119, R119 ;  /* 0x0000007700777308 */ /* 0x000f220000002400 */
[C---:B--2---:R-:W-:Y:S03]  /*130b0*/  HMMA.16816.F32 R28, R108.reuse, R88, R28 ;  /* 0x000000586c1c723c */ /* 0x044fe6000000181c */
[-C--:B-----5:R-:W-:Y:S01]  /*130c0*/  FMUL.FTZ R14, R22, R164.reuse ;  /* 0x000000a4160e7220 */ /* 0x0a0fe20000410000 */
[-C--:B------:R-:W-:Y:S05]  /*130d0*/  FMUL.FTZ R22, R23, R164.reuse ;  /* 0x000000a417167220 */ /* 0x080fea0000410000 */
[----:B------:R-:W2:Y:S01]  /*130e0*/  MUFU.TANH R117, R117 ;  /* 0x0000007500757308 */ /* 0x000ea20000002400 */
[----:B------:R-:W-:Y:S03]  /*130f0*/  HMMA.16816.F32 R32, R108, R90, R32 ;  /* 0x0000005a6c20723c */ /* 0x000fe60000001820 */
[-C--:B---3--:R-:W-:Y:S06]  /*13100*/  FMUL.FTZ R114, R24, R164.reuse ;  /* 0x000000a418727220 */ /* 0x088fec0000410000 */
[----:B------:R-:W3:Y:S01]  /*13110*/  MUFU.TANH R121, R121 ;  /* 0x0000007900797308 */ /* 0x000ee20000002400 */
        /* <DEDUP_REMOVED lines=55> */
[----:B-1----:R-:W1:Y:S01]  /*13490*/  F2I.FTZ.U32.TRUNC.NTZ R31, R30 ;  /* 0x0000001e001f7305 */ /* 0x002e62000021f000 */
        /* <DEDUP_REMOVED lines=53> */
.L_x_11593:
[----:B------:R-:W-:Y:S05]  /*137f0*/  BSYNC.RECONVERGENT B0 ;  /* 0x0000000000007941 */ /* 0x000fea0003800200 */
.L_x_11592:
[----:B------:R-:W-:Y:S01]  /*13800*/  @!PT LDS RZ, [RZ] ;  /* 0x00000000fffff984 */ /* 0x000fe20000000800 */
[----:B------:R-:W-:Y:S01]  /*13810*/  @!PT LDS RZ, [RZ] ;  /* 0x00000000fffff984 */ /* 0x000fe20000000800 */
[----:B------:R-:W-:Y:S01]  /*13820*/  @!PT LDS RZ, [RZ] ;  /* 0x00000000fffff984 */ /* 0x000fe20000000800 */
[----:B------:R2:W-:Y:S01]  /*13830*/  @!P6 LDGSTS.E.BYPASS.LTC128B.128 [R163+0x3000], desc[UR4][R138.64] ;  /* 0x030000008aa3efae */ /* 0x0005e2000b981a04 */
[CC--:B------:R-:W-:Y:S02]  /*13840*/  @!P6 LEA R30, P0, R135.reuse, R138.reuse, 0x1 ;  /* 0x0000008a871ee211 */ /* 0x0c0fe400078008ff */
[CC--:B------:R-:W-:Y:S01]  /*13850*/  @!P5 LEA R6, P1, R135.reuse, R138.reuse, 0x1 ;  /* 0x0000008a8706d211 */ /* 0x0c0fe200078208ff */
[----:B------:R2:W-:Y:S01]  /*13860*/  @P6 STS.128 [R163+0x3000], RZ ;  /* 0x003000ffa3006388 */ /* 0x0005e20000000c00 */
[CCC-:B-1----:R-:W-:Y:S02]  /*13870*/  @!P6 LEA.HI.X R31, R135.reuse, R139.reuse, R136.reuse, 0x1, P0 ;  /* 0x0000008b871fe211 */ /* 0x1c2fe400000f0c88 */
        /* <DEDUP_REMOVED lines=29> */
.L_x_11591:
[----:B------:R-:W-:Y:S05]  /*13a50*/  BSYNC.RECONVERGENT B1 ;  /* 0x0000000000017941 */ /* 0x000fea0003800200 */
.L_x_11590:
[----:B--2---:R-:W-:Y:S01]  /*13a60*/  IABS R163, R161 ;  /* 0x000000a100a37213 */ /* 0x004fe20000000000 */
[----:B------:R-:W2:Y:S01]  /*13a70*/  LD.E R87, desc[UR4][R84.64+0xdc] ;  /* 0x0000dc0454577980 */ /* 0x000ea2000c101900 */
[----:B------:R-:W-:Y:S01]  /*13a80*/  LOP3.LUT R130, R130, 0x120, R131, 0xf8, !PT ;  /* 0x0000012082827812 */ /* 0x000fe200078ef883 */
[C---:B------:R-:W-:Y:S01]  /*13a90*/  VIADD R4, R161.reuse, 0x20 ;  /* 0x00000020a1047836 */ /* 0x040fe20000000000 */
[----:B------:R-:W-:Y:S01]  /*13aa0*/  I2FP.F32.S32 R163, R163 ;  /* 0x000000a300a37245 */ /* 0x000fe20000201400 */
[----:B------:R-:W-:Y:S01]  /*13ab0*/  VIADD R28, R162, 0xffffffe9 ;  /* 0xffffffe9a21c7836 */ /* 0x000fe20000000000 */
[----:B------:R-:W-:Y:S01]  /*13ac0*/  LEA R100, R130, UR6, 0x1 ;  /* 0x0000000682647c11 */ /* 0x000fe2000f8e08ff */
[----:B------:R-:W-:Y:S01]  /*13ad0*/  VIADD R20, R162, 0xfffffff8 ;  /* 0xfffffff8a2147836 */ /* 0x000fe20000000000 */
[----:B------:R-:W-:Y:S01]  /*13ae0*/  IABS R4, R4 ;  /* 0x0000000400047213 */ /* 0x000fe20000000000 */
[----:B------:R-:W-:Y:S02]  /*13af0*/  VIADD R6, R161, 0x21 ;  /* 0x00000021a1067836 */ /* 0x000fe40000000000 */
[-C--:B-1----:R-:W-:Y:S01]  /*13b00*/  FFMA.FTZ R97, -R156, R163.reuse, R97 ;  /* 0x000000a39c617223 */ /* 0x082fe20000010161 */
[C---:B------:R-:W-:Y:S01]  /*13b10*/  VIADD R12, R162.reuse, 0x9 ;  /* 0x00000009a20c7836 */ /* 0x040fe20000000000 */
[----:B------:R-:W-:Y:S01]  /*13b20*/  I2FP.F32.S32 R4, R4 ;  /* 0x0000000400047245 */ /* 0x000fe20000201400 */
[----:B------:R-:W-:Y:S01]  /*13b30*/  VIADD R3, R162, 0xffffffe0 ;  /* 0xffffffe0a2037836 */ /* 0x000fe20000000000 */
[----:B------:R-:W-:Y:S01]  /*13b40*/  IABS R6, R6 ;  /* 0x0000000600067213 */ /* 0x000fe20000000000 */
[----:B------:R-:W-:Y:S01]  /*13b50*/  FFMA.FTZ R163, -R156, R163, R22 ;  /* 0x000000a39ca37223 */ /* 0x000fe20000010116 */
[----:B------:R-:W-:Y:S02]  /*13b60*/  VIADD R22, R162, 0x1 ;  /* 0x00000001a2167836 */ /* 0x000fe40000000000 */
[----:B------:R-:W-:Y:S01]  /*13b70*/  FFMA.FTZ R117, -R156, R4, R117 ;  /* 0x000000049c757223 */ /* 0x000fe20000010175 */
[C---:B------:R-:W-:Y:S01]  /*13b80*/  ISETP.GE.AND P1, PT, R3.reuse, R155, PT ;  /* 0x0000009b0300720c */ /* 0x040fe20003f26270 */
[C---:B------:R-:W-:Y:S01]  /*13b90*/  VIADD R32, R162.reuse, 0xffffffe1 ;  /* 0xffffffe1a2207836 */ /* 0x040fe20000000000 */
[C---:B------:R-:W-:Y:S01]  /*13ba0*/  ISETP.GE.AND P4, PT, R3.reuse, R153, PT ;  /* 0x000000990300720c */ /* 0x040fe20003f86270 */
[----:B------:R-:W-:Y:S01]  /*13bb0*/  VIADD R24, R162, 0xfffffff1 ;  /* 0xfffffff1a2187836 */ /* 0x000fe20000000000 */
[C---:B------:R-:W-:Y:S01]  /*13bc0*/  ISETP.GE.AND P6, PT, R3.reuse, R154, PT ;  /* 0x0000009a0300720c */ /* 0x040fe20003fc6270 */
[----:B------:R-:W-:Y:S01]  /*13bd0*/  VIADD R101, R100, 0x6020 ;  /* 0x0000602064657836 */ /* 0x000fe20000000000 */
[----:B------:R-:W-:Y:S01]  /*13be0*/  ISETP.GE.AND P5, PT, R3, R152, PT ;  /* 0x000000980300720c */ /* 0x000fe20003fa6270 */
[----:B------:R-:W-:Y:S01]  /*13bf0*/  VIADD R16, R162, 0x8 ;  /* 0x00000008a2107836 */ /* 0x000fe20000000000 */
[----:B------:R-:W-:Y:S01]  /*13c00*/  I2FP.F32.S32 R6, R6 ;  /* 0x0000000600067245 */ /* 0x000fe20000201400 */
[C---:B------:R-:W-:Y:S02]  /*13c10*/  VIADD R3, R161.reuse, 0x18 ;  /* 0x00000018a1037836 */ /* 0x040fe40000000000 */
[C---:B------:R-:W-:Y:S02]  /*13c20*/  VIADD R4, R161.reuse, 0x11 ;  /* 0x00000011a1047836 */ /* 0x040fe40000000000 */
[----:B------:R-:W-:Y:S01]  /*13c30*/  FFMA.FTZ R119, -R156, R6, R119 ;  /* 0x000000069c777223 */ /* 0x000fe20000010177 */
[----:B------:R-:W-:Y:S01]  /*13c40*/  IABS R3, R3 ;  /* 0x0000000300037213 */ /* 0x000fe20000000000 */
[----:B------:R-:W-:Y:S01]  /*13c50*/  VIADD R8, R162, 0x10 ;  /* 0x00000010a2087836 */ /* 0x000fe20000000000 */
[----:B------:R-:W-:Y:S01]  /*13c60*/  IABS R4, R4 ;  /* 0x0000000400047213 */ /* 0x000fe20000000000 */
[C---:B------:R-:W-:Y:S01]  /*13c70*/  VIADD R6, R161.reuse, 0x10 ;  /* 0x00000010a1067836 */ /* 0x040fe20000000000 */
[----:B------:R-:W-:Y:S01]  /*13c80*/  I2FP.F32.S32 R3, R3 ;  /* 0x0000000300037245 */ /* 0x000fe20000201400 */
[C---:B------:R-:W-:Y:S01]  /*13c90*/  VIADD R5, R161.reuse, 0x9 ;  /* 0x00000009a1057836 */ /* 0x040fe20000000000 */
[----:B------:R-:W-:Y:S01]  /*13ca0*/  I2FP.F32.S32 R4, R4 ;  /* 0x0000000400047245 */ /* 0x000fe20000201400 */
[C---:B------:R-:W-:Y:S01]  /*13cb0*/  VIADD R35, R161.reuse, 0xfffffff9 ;  /* 0xfffffff9a1237836 */ /* 0x040fe20000000000 */
[----:B------:R-:W-:Y:S01]  /*13cc0*/  IABS R6, R6 ;  /* 0x0000000600067213 */ /* 0x000fe20000000000 */
[C---:B------:R-:W-:Y:S01]  /*13cd0*/  FFMA.FTZ R115, -R156.reuse, R3, R115 ;  /* 0x000000039c737223 */ /* 0x040fe20000010173 */
[----:B------:R-:W-:Y:S01]  /*13ce0*/  IABS R5, R5 ;  /* 0x0000000500057213 */ /* 0x000fe20000000000 */
[C---:B------:R-:W-:Y:S01]  /*13cf0*/  FFMA.FTZ R11, -R156.reuse, R3, R11 ;  /* 0x000000039c0b7223 */ /* 0x040fe2000001010b */
[----:B------:R-:W-:Y:S01]  /*13d00*/  I2FP.F32.S32 R6, R6 ;  /* 0x0000000600067245 */ /* 0x000fe20000201400 */
[CC--:B------:R-:W-:Y:S01]  /*13d10*/  FFMA.FTZ R121, -R156.reuse, R4.reuse, R121 ;  /* 0x000000049c797223 */ /* 0x0c0fe20000010179 */
[C---:B------:R-:W-:Y:S01]  /*13d20*/  FFMA.FTZ R127, -R156.reuse, R4, R127 ;  /* 0x000000049c7f7223 */ /* 0x040fe2000001017f */
[----:B------:R-:W-:Y:S01]  /*13d30*/  I2FP.F32.S32 R4, R5 ;  /* 0x0000000500047245 */ /* 0x000fe20000201400 */
[C---:B------:R-:W-:Y:S01]  /*13d40*/  VIADD R3, R161.reuse, 0x8 ;  /* 0x00000008a1037836 */ /* 0x040fe20000000000 */
[----:B------:R-:W-:Y:S01]  /*13d50*/  IABS R35, R35 ;  /* 0x0000002300237213 */ /* 0x000fe20000000000 */
[C---:B------:R-:W-:Y:S02]  /*13d60*/  VIADD R5, R161.reuse, 0x1 ;  /* 0x00000001a1057836 */ /* 0x040fe40000000000 */
[CC--:B------:R-:W-:Y:S01]  /*13d70*/  FFMA.FTZ R15, -R156.reuse, R6.reuse, R15 ;  /* 0x000000069c0f7223 */ /* 0x0c0fe2000001010f */
[C---:B------:R-:W-:Y:S01]  /*13d80*/  FFMA.FTZ R9, -R156.reuse, R6, R9 ;  /* 0x000000069c097223 */ /* 0x040fe20000010109 */
[----:B------:R-:W-:Y:S01]  /*13d90*/  IABS R6, R3 ;  /* 0x0000000300067213 */ /* 0x000fe20000000000 */
[CC--:B------:R-:W-:Y:S01]  /*13da0*/  FFMA.FTZ R17, -R156.reuse, R4.reuse, R17 ;  /* 0x000000049c117223 */ /* 0x0c0fe20000010111 */
[----:B------:R-:W-:Y:S01]  /*13db0*/  I2FP.F32.S32 R35, R35 ;  /* 0x0000002300237245 */ /* 0x000fe20000201400 */
[C---:B------:R-:W-:Y:S01]  /*13dc0*/  FFMA.FTZ R125, -R156.reuse, R4, R125 ;  /* 0x000000049c7d7223 */ /* 0x040fe2000001017d */
[----:B------:R-:W-:Y:S01]  /*13dd0*/  IABS R3, R5 ;  /* 0x0000000500037213 */ /* 0x000fe20000000000 */
[C---:B------:R-:W-:Y:S01]  /*13de0*/  VIADD R5, R161.reuse, 0xfffffff8 ;  /* 0xfffffff8a1057836 */ /* 0x040fe20000000000 */
[----:B------:R-:W-:Y:S01]  /*13df0*/  I2FP.F32.S32 R6, R6 ;  /* 0x0000000600067245 */ /* 0x000fe20000201400 */
[C---:B------:R-:W-:Y:S01]  /*13e00*/  FFMA.FTZ R10, -R156.reuse, R35, R10 ;  /* 0x000000239c0a7223 */ /* 0x040fe2000001010a */
[----:B------:R-:W-:Y:S01]  /*13e10*/  I2FP.F32.S32 R3, R3 ;  /* 0x0000000300037245 */ /* 0x000fe20000201400 */
[C---:B------:R-:W-:Y:S02]  /*13e20*/  VIADD R4, R161.reuse, 0xffffffe0 ;  /* 0xffffffe0a1047836 */ /* 0x040fe40000000000 */
[----:B------:R-:W-:Y:S01]  /*13e30*/  FFMA.FTZ R35, -R156, R35, R18 ;  /* 0x000000239c237223 */ /* 0x000fe20000010112 */
[----:B------:R-:W-:Y:S01]  /*13e40*/  VIADD R18, R162, 0xfffffff9 ;  /* 0xfffffff9a2127836 */ /* 0x000fe20000000000 */
[----:B------:R-:W-:Y:S01]  /*13e50*/  IABS R5, R5 ;  /* 0x0000000500057213 */ /* 0x000fe20000000000 */
[CC--:B------:R-:W-:Y:S01]  /*13e60*/  FFMA.FTZ R14, -R156.reuse, R3.reuse, R14 ;  /* 0x000000039c0e7223 */ /* 0x0c0fe2000001010e */
[C---:B------:R-:W-:Y:S01]  /*13e70*/  FFMA.FTZ R93, -R156.reuse, R3, R93 ;  /* 0x000000039c5d7223 */ /* 0x040fe2000001015d */
[----:B------:R-:W-:Y:S01]  /*13e80*/  IABS R4, R4 ;  /* 0x0000000400047213 */ /* 0x000fe20000000000 */
[C---:B------:R-:W-:Y:S02]  /*13e90*/  VIADD R3, R161.reuse, 0xffffffe1 ;  /* 0xffffffe1a1037836 */ /* 0x040fe40000000000 */
[CC--:B------:R-:W-:Y:S01]  /*13ea0*/  FFMA.FTZ R13, -R156.reuse, R6.reuse, R13 ;  /* 0x000000069c0d7223 */ /* 0x0c0fe2000001010d */
[----:B------:R-:W-:Y:S01]  /*13eb0*/  FFMA.FTZ R19, -R156, R6, R19 ;  /* 0x000000069c137223 */ /* 0x000fe20000010113 */
[----:B------:R-:W-:Y:S01]  /*13ec0*/  ISETP.GE.AND P0, PT, R18, R155, PT ;  /* 0x0000009b1200720c */ /* 0x000fe20003f06270 */
[C---:B------:R-:W-:Y:S01]  /*13ed0*/  VIADD R6, R161.reuse, 0xfffffff0 ;  /* 0xfffffff0a1067836 */ /* 0x040fe20000000000 */
[----:B------:R-:W-:Y:S01]  /*13ee0*/  I2FP.F32.S32 R34, R5 ;  /* 0x0000000500227245 */ /* 0x000fe20000201400 */
[C---:B------:R-:W-:Y:S01]  /*13ef0*/  VIADD R33, R161.reuse, 0xfffffff1 ;  /* 0xfffffff1a1217836 */ /* 0x040fe20000000000 */
[----:B------:R-:W-:Y:S01]  /*13f00*/  I2FP.F32.S32 R5, R4 ;  /* 0x0000000400057245 */ /* 0x000fe20000201400 */
[----:B------:R-:W-:Y:S01]  /*13f10*/  VIADD R7, R161, 0x19 ;  /* 0x00000019a1077836 */ /* 0x000fe20000000000 */
[----:B------:R-:W-:Y:S01]  /*13f20*/  IABS R3, R3 ;  /* 0x0000000300037213 */ /* 0x000fe20000000000 */
[C---:B------:R-:W-:Y:S01]  /*13f30*/  FFMA.FTZ R21, -R156.reuse, R34, R21 ;  /* 0x000000229c157223 */ /* 0x040fe20000010115 */
[----:B------:R-:W-:Y:S01]  /*13f40*/  FSEL R97, R97, -INF , P0 ;  /* 0xff80000061617808 */ /* 0x000fe20000000000 */
[----:B------:R-:W-:Y:S01]  /*13f50*/  FFMA.FTZ R96, -R156, R5, R96 ;  /* 0x000000059c607223 */ /* 0x000fe20000010160 */
[----:B------:R-:W-:Y:S01]  /*13f60*/  ISETP.GE.AND P0, PT, R22, R153, PT ;  /* 0x000000991600720c */ /* 0x000fe20003f06270 */
[----:B------:R-:W-:Y:S01]  /*13f70*/  IMAD.MOV.U32 R5, RZ, RZ, R3 ;  /* 0x000000ffff057224 */ /* 0x000fe200078e0003 */
[----:B------:R-:W-:Y:S01]  /*13f80*/  IABS R6, R6 ;  /* 0x0000000600067213 */ /* 0x000fe20000000000 */
[----:B------:R-:W-:Y:S01]  /*13f90*/  FFMA.FTZ R34, -R156, R34, R27 ;  /* 0x000000229c227223 */ /* 0x000fe2000001011b */
[----:B------:R-:W-:Y:S01]  /*13fa0*/  IABS R33, R33 ;  /* 0x0000002100217213 */ /* 0x000fe20000000000 */
[C---:B------:R-:W-:Y:S01]  /*13fb0*/  VIADD R4, R161.reuse, 0xffffffe9 ;  /* 0xffffffe9a1047836 */ /* 0x040fe20000000000 */
[----:B------:R-:W-:Y:S01]  /*13fc0*/  I2FP.F32.S32 R6, R6 ;  /* 0x0000000600067245 */ /* 0x000fe20000201400 */
[----:B------:R-:W-:Y:S01]  /*13fd0*/  VIADD R3, R161, 0xffffffe8 ;  /* 0xffffffe8a1037836 */ /* 0x000fe20000000000 */
[----:B------:R-:W-:Y:S01]  /*13fe0*/  FSEL R163, R163, -INF , P0 ;  /* 0xff800000a3a37808 */ /* 0x000fe20000000000 */
[----:B------:R-:W-:Y:S01]  /*13ff0*/  VIADD R160, R160, 0xffffffc0 ;  /* 0xffffffc0a0a07836 */ /* 0x000fe20000000000 */
        /* <DEDUP_REMOVED lines=13> */
[C---:B------:R-:W-:Y:S01]  /*140d0*/  FFMA.FTZ R33, -R156.reuse, R33, R29 ;  /* 0x000000219c217223 */ /* 0x040fe2000001011d */
[----:B------:R-:W-:Y:S01]  /*140e0*/  FFMA.FTZ R98, -R156, R5, R98 ;  /* 0x000000059c627223 */ /* 0x000fe20000010162 */
[----:B------:R-:W-:Y:S01]  /*140f0*/  VIADD R29, R162, 0xffffffe8 ;  /* 0xffffffe8a21d7836 */ /* 0x000fe20000000000 */
[----:B------:R-:W-:Y:S01]  /*14100*/  FSEL R5, R9, -INF , P0 ;  /* 0xff80000009057808 */ /* 0x000fe20000000000 */
[----:B------:R-:W-:Y:S01]  /*14110*/  FFMA.FTZ R123, -R156, R7, R123 ;  /* 0x000000079c7b7223 */ /* 0x000fe2000001017b */
[-C--:B------:R-:W-:Y:S01]  /*14120*/  ISETP.GE.AND P0, PT, R25, R155.reuse, PT ;  /* 0x0000009b1900720c */ /* 0x080fe20003f06270 */
[----:B------:R-:W-:Y:S01]  /*14130*/  VIADD R161, R161, 0x40 ;  /* 0x00000040a1a17836 */ /* 0x000fe20000000000 */
[----:B------:R-:W-:Y:S02]  /*14140*/  FSEL R31, R165, -INF , P1 ;  /* 0xff800000a51f7808 */ /* 0x000fe40000800000 */
[----:B------:R-:W-:Y:S02]  /*14150*/  ISETP.GE.AND P1, PT, R29, R155, PT ;  /* 0x0000009b1d00720c */ /* 0x000fe40003f26270 */
[----:B------:R-:W-:Y:S02]  /*14160*/  FSEL R27, R119, -INF , P4 ;  /* 0xff800000771b7808 */ /* 0x000fe40002000000 */
[----:B------:R-:W-:Y:S02]  /*14170*/  FSEL R116, R125, -INF , P0 ;  /* 0xff8000007d747808 */ /* 0x000fe40000000000 */
[----:B------:R-:W-:Y:S02]  /*14180*/  ISETP.GE.AND P0, PT, R28, R153, PT ;  /* 0x000000991c00720c */ /* 0x000fe40003f06270 */
[----:B------:R-:W-:Y:S02]  /*14190*/  ISETP.GE.AND P4, PT, R24, R155, PT ;  /* 0x0000009b1800720c */ /* 0x000fe40003f86270 */
[----:B------:R-:W-:Y:S02]  /*141a0*/  FSEL R7, R121, -INF , P1 ;  /* 0xff80000079077808 */ /* 0x000fe40000800000 */
[----:B------:R-:W-:Y:S02]  /*141b0*/  IABS R4, R4 ;  /* 0x0000000400047213 */ /* 0x000fe40000000000 */
[----:B------:R-:W-:Y:S02]  /*141c0*/  ISETP.GE.AND P1, PT, R32, R153, PT ;  /* 0x000000992000720c */ /* 0x000fe40003f26270 */
[----:B------:R-:W-:Y:S02]  /*141d0*/  FSEL R110, R13, -INF , P4 ;  /* 0xff8000000d6e7808 */ /* 0x000fe40002000000 */
[----:B------:R-:W-:Y:S02]  /*141e0*/  FSEL R9, R11, -INF , P0 ;  /* 0xff8000000b097808 */ /* 0x000fe40000000000 */
[-C--:B------:R-:W-:Y:S02]  /*141f0*/  ISETP.GE.AND P4, PT, R20, R155.reuse, PT ;  /* 0x0000009b1400720c */ /* 0x080fe40003f86270 */
[----:B------:R-:W-:Y:S02]  /*14200*/  ISETP.GE.AND P0, PT, R162, R155, PT ;  /* 0x0000009ba200720c */ /* 0x000fe40003f06270 */
[----:B------:R-:W-:Y:S02]  /*14210*/  I2FP.F32.S32 R4, R4 ;  /* 0x0000000400047245 */ /* 0x000fe40000201400 */
[----:B------:R-:W-:Y:S02]  /*14220*/  FSEL R26, R117, -INF , P1 ;  /* 0xff800000751a7808 */ /* 0x000fe40000800000 */
[-C--:B------:R-:W-:Y:S01]  /*14230*/  ISETP.GE.AND P1, PT, R29, R153.reuse, PT ;  /* 0x000000991d00720c */ /* 0x080fe20003f26270 */
[CC--:B------:R-:W-:Y:S01]  /*14240*/  FFMA.FTZ R113, -R156.reuse, R4.reuse, R23 ;  /* 0x000000049c717223 */ /* 0x0c0fe20000010117 */
        /* <DEDUP_REMOVED lines=17> */
[----:B------:R-:W-:Y:S01]  /*14360*/  FSEL R21, R21, -INF , P4 ;  /* 0xff80000015157808 */ /* 0x000fe20002000000 */
[----:B------:R-:W-:Y:S01]  /*14370*/  VIADD R3, R162, 0x18 ;  /* 0x00000018a2037836 */ /* 0x000fe20000000000 */
        /* <DEDUP_REMOVED lines=11> */
[-C--:B------:R-:W-:Y:S02]  /*14430*/  ISETP.GE.AND P1, PT, R162, R153.reuse, PT ;  /* 0x00000099a200720c */ /* 0x080fe40003f26270 */
[----:B------:R-:W-:Y:S02]  /*14440*/  FSEL R113, R113, -INF , P4 ;  /* 0xff80000071717808 */ /* 0x000fe40002000000 */
[----:B------:R-:W-:Y:S02]  /*14450*/  FSEL R163, R163, -INF , !P0 ;  /* 0xff800000a3a37808 */ /* 0x000fe40004000000 */
[-C--:B------:R-:W-:Y:S02]  /*14460*/  ISETP.GE.AND P4, PT, R18, R154.reuse, PT ;  /* 0x0000009a1200720c */ /* 0x080fe40003f86270 */
[-C--:B------:R-:W-:Y:S02]  /*14470*/  ISETP.GE.AND P0, PT, R4, R153.reuse, PT ;  /* 0x000000990400720c */ /* 0x080fe40003f06270 */
[----:B------:R-:W-:Y:S02]  /*14480*/  FSEL R14, R14, -INF , P1 ;  /* 0xff8000000e0e7808 */ /* 0x000fe40000800000 */
[----:B------:R-:W-:Y:S02]  /*14490*/  ISETP.GE.AND P1, PT, R16, R153, PT ;  /* 0x000000991000720c */ /* 0x000fe40003f26270 */
[----:B------:R-:W-:Y:S02]  /*144a0*/  FSEL R19, R31, -INF , !P6 ;  /* 0xff8000001f137808 */ /* 0x000fe40007000000 */
[----:B------:R-:W-:Y:S02]  /*144b0*/  FSEL R114, R97, -INF , !P4 ;  /* 0xff80000061727808 */ /* 0x000fe40006000000 */
        /* <DEDUP_REMOVED lines=8> */
[----:B------:R-:W-:Y:S02]  /*14540*/  FSEL R98, R98, -INF , P4 ;  /* 0xff80000062627808 */ /* 0x000fe40002000000 */
        /* <DEDUP_REMOVED lines=8> */
[----:B------:R-:W-:Y:S02]  /*145d0*/  FSEL R115, R115, -INF , !P0 ;  /* 0xff80000073737808 */ /* 0x000fe40004000000 */
[----:B------:R-:W-:Y:S02]  /*145e0*/  FSEL R91, R91, -INF , P4 ;  /* 0xff8000005b5b7808 */ /* 0x000fe40002000000 */
        /* <DEDUP_REMOVED lines=328> */
.L_x_11587:
        /* <DEDUP_REMOVED lines=11> */
.L_x_11608:
        /* <DEDUP_REMOVED lines=149> */
.L_x_11597:
[----:B------:R-:W-:Y:S05]  /*16470*/  BSYNC.RECONVERGENT B0 ;  /* 0x0000000000007941 */ /* 0x000fea0003800200 */
.L_x_11596:
        /* <DEDUP_REMOVED lines=27> */
.L_x_11599:
[----:B------:R-:W-:Y:S05]  /*16630*/  BSYNC.RECONVERGENT B0 ;  /* 0x0000000000007941 */ /* 0x000fea0003800200 */
.L_x_11598:
        /* <DEDUP_REMOVED lines=14> */
.L_x_11601:
[----:B------:R-:W-:Y:S05]  /*16720*/  BSYNC.RECONVERGENT B0 ;  /* 0x0000000000007941 */ /* 0x000fea0003800200 */
.L_x_11600:
        /* <DEDUP_REMOVED lines=14> */
.L_x_11603:
[----:B------:R-:W-:Y:S05]  /*16810*/  BSYNC.RECONVERGENT B0 ;  /* 0x0000000000007941 */ /* 0x000fea0003800200 */
.L_x_11602:
[----:B------:R-:W-:-:S04]  /*16820*/  MOV R143, 0x0 ;  /* 0x00000000008f7802 */ /* 0x000fc80000000f00 */
[----:B-1234-:R-:W-:Y:S05]  /*16830*/  @P6 RET.REL.NODEC R142 `(_ZN5flash24flash_fwd_splitkv_kernelI23Flash_fwd_kernel_traitsILi96ELi64ELi64ELi4ELb0ELb0EN7cutlass6half_tE19Flash_kernel_traitsILi96ELi64ELi64ELi4ES3_EELb0ELb1ELb1ELb0ELb0ELb1ELb1ELb1EEEvNS_16Flash_fwd_paramsE) ;  /* 0xfffffe948ef06950 */ /* 0x01efea0003c3ffff */
        /* <DEDUP_REMOVED lines=10> */
[----:B-1----:R-:W-:Y:S05]  /*168e0*/  @P0 RET.REL.NODEC R142 `(_ZN5flash24flash_fwd_splitkv_kernelI23Flash_fwd_kernel_traitsILi96ELi64ELi64ELi4ELb0ELb0EN7cutlass6half_tE19Flash_kernel_traitsILi96ELi64ELi64ELi4ES3_EELb0ELb1ELb1ELb0ELb0ELb1ELb1ELb1EEEvNS_16Flash_fwd_paramsE) ;  /* 0xfffffe948ec40950 */ /* 0x002fea0003c3ffff */
[----:B------:R-:W-:Y:S01]  /*168f0*/  LEA R2, P0, R59, R62, 0x2 ;  /* 0x0000003e3b027211 */ /* 0x000fe200078010ff */
[----:B------:R-:W-:-:S03]  /*16900*/  IMAD.MOV.U32 R143, RZ, RZ, 0x0 ;  /* 0x00000000ff8f7424 */ /* 0x000fc600078e00ff */
[----:B------:R-:W-:-:S05]  /*16910*/  LEA.HI.X R3, R59, R63, R55, 0x2, P0 ;  /* 0x0000003f3b037211 */ /* 0x000fca00000f1437 */
[----:B------:R1:W-:Y:S02]  /*16920*/  ST.E.128 desc[UR4][R2.64+0x4900], R4 ;  /* 0x0049000402007985 */ /* 0x0003e4000c101d04 */
[----:B-1----:R-:W-:Y:S05]  /*16930*/  RET.REL.NODEC R142 `(_ZN5flash24flash_fwd_splitkv_kernelI23Flash_fwd_kernel_traitsILi96ELi64ELi64ELi4ELb0ELb0EN7cutlass6half_tE19Flash_kernel_traitsILi96ELi64ELi64ELi4ES3_EELb0ELb1ELb1ELb0ELb0ELb1ELb1ELb1EEEvNS_16Flash_fwd_paramsE) ;  /* 0xfffffe948eb07950 */ /* 0x002fea0003c3ffff */
.L_x_11595:
[----:B------:R-:W-:Y:S01]  /*16940*/  MOV R5, 0x2 ;  /* 0x0000000200057802 */ /* 0x000fe20000000f00 */
[----:B------:R-:W-:Y:S01]  /*16950*/  IMAD.MOV.U32 R0, RZ, RZ, 0x1f ;  /* 0x0000001fff007424 */ /* 0x000fe200078e00ff */
[----:B------:R-:W-:-:S07]  /*16960*/  MOV R2, 0xffffffff ;  /* 0xffffffff00027802 */ /* 0x000fce0000000f00 */
[----:B-1---5:R-:W-:Y:S05]  /*16970*/  WARPSYNC.COLLECTIVE R2, `(.L_x_11604) ;  /* 0x0000000002087348 */ /* 0x022fea0003c00000 */
[----:B------:R2:W3:Y:S02]  /*16980*/  SHFL.BFLY P0, R11, R159, R5, R0 ;  /* 0x0c0000059f0b7389 */ /* 0x0004e40000000000 */
[----:B-123-5:R-:W-:Y:S05]  /*16990*/  ENDCOLLECTIVE ;  /* 0x000000000000791b */ /* 0x02efea0003800000 */
.L_x_11604:
[----:B------:R-:W-:Y:S02]  /*169a0*/  IMAD.MOV.U32 R8, RZ, RZ, R11 ;  /* 0x000000ffff087224 */ /* 0x000fe400078e000b */
[----:B------:R-:W-:Y:S02]  /*169b0*/  IMAD.MOV.U32 R5, RZ, RZ, 0x1 ;  /* 0x00000001ff057424 */ /* 0x000fe400078e00ff */
[----:B------:R-:W-:-:S05]  /*169c0*/  FADD.FTZ R8, R8, R159 ;  /* 0x0000009f08087221 */ /* 0x000fca0000010000 */
[----:B------:R-:W-:-:S07]  /*169d0*/  MOV R159, R8 ;  /* 0x00000008009f7202 */ /* 0x000fce0000000f00 */
[----:B------:R-:W-:Y:S05]  /*169e0*/  WARPSYNC.COLLECTIVE R2, `(.L_x_11605) ;  /* 0x0000000002087348 */ /* 0x000fea0003c00000 */
[----:B------:R1:W2:Y:S02]  /*169f0*/  SHFL.BFLY P0, R11, R159, R5, R0 ;  /* 0x0c0000059f0b7389 */ /* 0x0002a40000000000 */
[----:B-12---:R-:W-:Y:S05]  /*16a00*/  ENDCOLLECTIVE ;  /* 0x000000000000791b */ /* 0x006fea0003800000 */
.L_x_11605:
[----:B------:R-:W-:Y:S01]  /*16a10*/  MOV R159, R157 ;  /* 0x0000009d009f7202 */ /* 0x000fe20000000f00 */
[----:B------:R-:W-:Y:S01]  /*16a20*/  IMAD.MOV.U32 R5, RZ, RZ, 0x2 ;  /* 0x00000002ff057424 */ /* 0x000fe200078e00ff */
[----:B------:R-:W-:-:S07]  /*16a30*/  MOV R7, R11 ;  /* 0x0000000b00077202 */ /* 0x000fce0000000f00 */
[----:B------:R-:W-:Y:S05]  /*16a40*/  WARPSYNC.COLLECTIVE R2, `(.L_x_11606) ;  /* 0x0000000002087348 */ /* 0x000fea0003c00000 */
[----:B------:R1:W2:Y:S02]  /*16a50*/  SHFL.BFLY P0, R11, R159, R5, R0 ;  /* 0x0c0000059f0b7389 */ /* 0x0002a40000000000 */
[----:B-12---:R-:W-:Y:S05]  /*16a60*/  ENDCOLLECTIVE ;  /* 0x000000000000791b */ /* 0x006fea0003800000 */
.L_x_11606:
[----:B------:R-:W-:Y:S01]  /*16a70*/  FADD.FTZ R10, R8, R7 ;  /* 0x00000007080a7221 */ /* 0x000fe20000010000 */
[----:B------:R-:W-:Y:S01]  /*16a80*/  FADD.FTZ R6, R11, R157 ;  /* 0x0000009d0b067221 */ /* 0x000fe20000010000 */
[----:B------:R-:W-:-:S04]  /*16a90*/  MOV R5, 0x1 ;  /* 0x0000000100057802 */ /* 0x000fc80000000f00 */
[----:B------:R-:W-:-:S07]  /*16aa0*/  MOV R159, R6 ;  /* 0x00000006009f7202 */ /* 0x000fce0000000f00 */
[----:B------:R-:W-:Y:S05]  /*16ab0*/  WARPSYNC.COLLECTIVE R2, `(.L_x_11607) ;  /* 0x0000000002087348 */ /* 0x000fea0003c00000 */
[----:B------:R1:W2:Y:S02]  /*16ac0*/  SHFL.BFLY P0, R11, R159, R5, R0 ;  /* 0x0c0000059f0b7389 */ /* 0x0002a40000000000 */
[----:B-12---:R-:W-:Y:S05]  /*16ad0*/  ENDCOLLECTIVE ;  /* 0x000000000000791b */ /* 0x006fea0003800000 */
.L_x_11607:
[----:B------:R-:W-:Y:S05]  /*16ae0*/  BRA `(.L_x_11608) ;  /* 0xfffffff0000c7947 */ /* 0x000fea000383ffff */
.L_x_11609:
        /* <DEDUP_REMOVED lines=9> */
.L_x_11741:


//--------------------- .nv.shared._ZN5flash32flash_fwd_splitkv_combine_kernelI23Flash_fwd_kernel_traitsILi96ELi64ELi128ELi4ELb0ELb0EN7cutlass6half_tE19Flash_kernel_traitsILi96ELi64ELi128ELi4ES3_EELi16ELi7ELb0EEEvNS_16Flash_fwd_paramsE --------------------------
	.section	.nv.shared._ZN5flash32flash_fwd_splitkv_combine_kernelI23Flash_fwd_kernel_traitsILi96ELi64ELi128ELi4ELb0ELb0EN7cutlass6half_tE19Flash_kernel_traitsILi96ELi64ELi128ELi4ES3_EELi16ELi7ELb0EEEvNS_16Flash_fwd_paramsE,"aw",@nobits
	.sectionflags	@""
	.align	16
.nv.shared._ZN5flash32flash_fwd_splitkv_combine_kernelI23Flash_fwd_kernel_traitsILi96ELi64ELi128ELi4ELb0ELb0EN7cutlass6half_tE19Flash_kernel_traitsILi96ELi64ELi128ELi4ES3_EELi16ELi7ELb0EEEvNS_16Flash_fwd_paramsE:
	.zero		9728


//--------------------- .nv.shared.reserved.0     --------------------------
	.section	.nv.shared.reserved.0,"aw",@nobits
	.weak		__nv_reservedSMEM_offset_0_alias
	.size		__nv_reservedSMEM_offset_0_alias, 0, 64
	.other		__nv_reservedSMEM_offset_0_alias,@"STO_CUDA_RESERVED_SHARED STV_DEFAULT"
__nv_reservedSMEM_offset_0_alias:
	.zero		0
	.zero		64


//--------------------- .nv.global                --------------------------
	.section	.nv.global,"aw",@nobits
.nv.global:
	.type		_ZN71_INTERNAL_6b6793c4_35_flash_fwd_split_hdim96_fp16_sm80_cu_6987f922_36734cute1_E,@object
	.size		_ZN71_INTERNAL_6b6793c4_35_flash_fwd_split_hdim96_fp16_sm80_cu_6987f922_36734cute1_E,(_ZN71_INTERNAL_6b6793c4_35_flash_fwd_split_hdim96_fp16_sm80_cu_6987f922_36734cuda3std3__45__cpo6cbeginE - _ZN71_INTERNAL_6b6793c4_35_flash_fwd_split_hdim96_fp16_sm80_cu_6987f922_36734cute1_E)
_ZN71_INTERNAL_6b6793c4_35_flash_fwd_split_hdim96_fp16_sm80_cu_6987f922_36734cute1_E:
	.zero		1
	.type		_ZN71_INTERNAL_6b6793c4_35_flash_fwd_split_hdim96_fp16_sm80_cu_6987f922_36734cuda3std3__45__cpo6cbeginE,@object
	.size		_ZN71_INTERNAL_6b6793c4_35_flash_fwd_split_hdim96_fp16_sm80_cu_6987f922_36734cuda3std3__45__cpo6cbeginE,(_ZN71_INTERNAL_6b6793c4_35_flash_fwd_split_hdim96_fp16_sm80_cu_6987f922_36734cuda3std3__48in_placeE - _ZN71_INTERNAL_6b6793c4_35_flash_fwd_split_hdim96_fp16_sm80_cu_6987f922_36734cuda3std3__45__cpo6cbeginE)
_ZN71_INTERNAL_6b6793c4_35_flash_fwd_split_hdim96_fp16_sm80_cu_6987f922_36734cuda3std3__45__cpo6cbeginE:
	.zero		1
	.type		_ZN71_INTERNAL_6b6793c4_35_flash_fwd_split_hdim96_fp16_sm80_cu_6987f922_36734cuda3std3__48in_placeE,@object
	.size		_ZN71_INTERNAL_6b6793c4_35_flash_fwd_split_hdim96_fp16_sm80_cu_6987f922_36734cuda3std3__48in_placeE,(_ZN71_INTERNAL_6b6793c4_35_flash_fwd_split_hdim96_fp16_sm80_cu_6987f922_36734cuda3std6ranges3__45__cpo9iter_moveE - _ZN71_INTERNAL_6b6793c4_35_flash_fwd_split_hdim96_fp16_sm80_cu_6987f922_36734cuda3std3__48in_placeE)
_ZN71_INTERNAL_6b6793c4_35_flash_fwd_split_hdim96_fp16_sm80_cu_6987f922_36734cuda3std3__48in_placeE:
	.zero		1
	.type		_ZN71_INTERNAL_6b6793c4_35_flash_fwd_split_hdim96_fp16_sm80_cu_6987f922_36734cuda3std6ranges3__45__cpo9iter_moveE,@object
	.size		_ZN71_INTERNAL_6b6793c4_35_flash_fwd_split_hdim96_fp16_sm80_cu_6987f922_36734cuda3std6ranges3__45__cpo9iter_moveE,(_ZN71_INTERNAL_6b6793c4_35_flash_fwd_split_hdim96_fp16_sm80_cu_6987f922_36734cuda3std3__45__cpo5beginE - _ZN71_INTERNAL_6b6793c4_35_flash_fwd_split_hdim96_fp16_sm80_cu_6987f922_36734cuda3std6ranges3__45__cpo9iter_moveE)
_ZN71_INTERNAL_6b6793c4_35_flash_fwd_split_hdim96_fp16_sm80_cu_6987f922_36734cuda3std6ranges3__45__cpo9iter_moveE:
	.zero		1
	.type		_ZN71_INTERNAL_6b6793c4_35_flash_fwd_split_hdim96_fp16_sm80_cu_6987f922_36734cuda3std3__45__cpo5beginE,@object
	.size		_ZN71_INTERNAL_6b6793c4_35_flash_fwd_split_hdim96_fp16_sm80_cu_6987f922_36734cuda3std3__45__cpo5beginE,(_ZN71_INTERNAL_6b6793c4_35_flash_fwd_split_hdim96_fp16_sm80_cu_6987f922_36734cuda3std3__473_GLOBAL__N__6b6793c4_35_flash_fwd_split_hdim96_fp16_sm80_cu_6987f922_36736ignoreE - _ZN71_INTERNAL_6b6793c4_35_flash_fwd_split_hdim96_fp16_sm80_cu_6987f922_36734cuda3std3__45__cpo5beginE)
_ZN71_INTERNAL_6b6793c4_35_flash_fwd_split_hdim96_fp16_sm80_cu_6987f922_36734cuda3std3__45__cpo5beginE:
	.zero		1
	.type		_ZN71_INTERNAL_6b6793c4_35_flash_fwd_split_hdim96_fp16_sm80_cu_6987f922_36734cuda3std3__473_GLOBAL__N__6b6793c4_35_flash_fwd_split_hdim96_fp16_sm80_cu_6987f922_36736ignoreE,@object
	.size		_ZN71_INTERNAL_6b6793c4_35_flash_fwd_split_hdim96_fp16_sm80_cu_6987f922_36734cuda3std3__473_GLOBAL__N__6b6793c4_35_flash_fwd_split_hdim96_fp16_sm80_cu_6987f922_36736ignoreE,(_ZN71_INTERNAL_6b6793c4_35_flash_fwd_split_hdim96_fp16_sm80_cu_6987f922_36734cute7productE - _ZN71_INTERNAL_6b6793c4_35_flash_fwd_split_hdim96_fp16_sm80_cu_6987f922_36734cuda3std3__473_GLOBAL__N__6b6793c4_35_flash_fwd_split_hdim96_fp16_sm80_cu_6987f922_36736ignoreE)
_ZN71_INTERNAL_6b6793c4_35_flash_fwd_split_hdim96_fp16_sm80_cu_6987f922_36734cuda3std3__473_GLOBAL__N__6b6793c4_35_flash_fwd_split_hdim96_fp16_sm80_cu_6987f922_36736ignoreE:
	.zero		1
	.type		_ZN71_INTERNAL_6b6793c4_35_flash_fwd_split_hdim96_fp16_sm80_cu_6987f922_36734cute7productE,@object
	.size		_ZN71_INTERNAL_6b6793c4_35_flash_fwd_split_hdim96_fp16_sm80_cu_6987f922_36734cute7productE,(_ZN71_INTERNAL_6b6793c4_35_flash_fwd_split_hdim96_fp16_sm80_cu_6987f922_36734cuda3std3__45__cpo3endE - _ZN71_INTERNAL_6b6793c4_35_flash_fwd_split_hdim96_fp16_sm80_cu_6987f922_36734cute7productE)
_ZN71_INTERNAL_6b6793c4_35_flash_fwd_split_hdim96_fp16_sm80_cu_6987f922_36734cute7productE:
	.zero		1
	.type		_ZN71_INTERNAL_6b6793c4_35_flash_fwd_split_hdim96_fp16_sm80_cu_6987f922_36734cuda3std3__45__cpo3endE,@object
	.size		_ZN71_INTERNAL_6b6793c4_35_flash_fwd_split_hdim96_fp16_sm80_cu_6987f922_36734cuda3std3__45__cpo3endE,(_ZN71_INTERNAL_6b6793c4_35_flash_fwd_split_hdim96_fp16_sm80_cu_6987f922_36734cuda3std3__419piecewise_constructE - _ZN71_INTERNAL_6b6793c4_35_flash_fwd_split_hdim96_fp16_sm80_cu_6987f922_36734cuda3std3__45__cpo3endE)
_ZN71_INTERNAL_6b6793c4_35_flash_fwd_split_hdim96_fp16_sm80_cu_6987f922_36734cuda3std3__45__cpo3endE:
	.zero		1
	.type		_ZN71_INTERNAL_6b6793c4_35_flash_fwd_split_hdim96_fp16_sm80_cu_6987f922_36734cuda3std3__419piecewise_constructE,@object
	.size		_ZN71_INTERNAL_6b6793c4_35_flash_fwd_split_hdim96_fp16_sm80_cu_6987f922_36734cuda3std3__419piecewise_constructE,(_ZN71_INTERNAL_6b6793c4_35_flash_fwd_split_hdim96_fp16_sm80_cu_6987f922_36734cuda3std3__45__cpo4cendE - _ZN71_INTERNAL_6b6793c4_35_flash_fwd_split_hdim96_fp16_sm80_cu_6987f922_36734cuda3std3__419piecewise_constructE)
_ZN71_INTERNAL_6b6793c4_35_flash_fwd_split_hdim96_fp16_sm80_cu_6987f922_36734cuda3std3__419piecewise_constructE:
	.zero		1
	.type		_ZN71_INTERNAL_6b6793c4_35_flash_fwd_split_hdim96_fp16_sm80_cu_6987f922_36734cuda3std3__45__cpo4cendE,@object
	.size		_ZN71_INTERNAL_6b6793c4_35_flash_fwd_split_hdim96_fp16_sm80_cu_6987f922_36734cuda3std3__45__cpo4cendE,(_ZN71_INTERNAL_6b6793c4_35_flash_fwd_split_hdim96_fp16_sm80_cu_6987f922_36734cuda3std6ranges3__45__cpo4swapE - _ZN71_INTERNAL_6b6793c4_35_flash_fwd_split_hdim96_fp16_sm80_cu_6987f922_36734cuda3std3__45__cpo4cendE)
_ZN71_INTERNAL_6b6793c4_35_flash_fwd_split_hdim96_fp16_sm80_cu_6987f922_36734cuda3std3__45__cpo4cendE:
	.zero		1
	.type		_ZN71_INTERNAL_6b6793c4_35_flash_fwd_split_hdim96_fp16_sm80_cu_6987f922_36734cuda3std6ranges3__45__cpo4swapE,@object
	.size		_ZN71_INTERNAL_6b6793c4_35_flash_fwd_split_hdim96_fp16_sm80_cu_6987f922_36734cuda3std6ranges3__45__cpo4swapE,(.L_7 - _ZN71_INTERNAL_6b6793c4_35_flash_fwd_split_hdim96_fp16_sm80_cu_6987f922_36734cuda3std6ranges3__45__cpo4swapE)
_ZN71_INTERNAL_6b6793c4_35_flash_fwd_split_hdim96_fp16_sm80_cu_6987f922_36734cuda3std6ranges3__45__cpo4swapE:
	.zero		1
.L_7:


//--------------------- .nv.shared._ZN5flash32flash_fwd_splitkv_combine_kernelI23Flash_fwd_kernel_traitsILi96ELi64ELi128ELi4ELb0ELb0EN7cutlass6half_tE19Flash_kernel_traitsILi96ELi64ELi128ELi4ES3_EELi16ELi6ELb0EEEvNS_16Flash_fwd_paramsE --------------------------
	.section	.nv.shared._ZN5flash32flash_fwd_splitkv_combine_kernelI23Flash_fwd_kernel_traitsILi96ELi64ELi128ELi4ELb0ELb0EN7cutlass6half_tE19Flash_kernel_traitsILi96ELi64ELi128ELi4ES3_EELi16ELi6ELb0EEEvNS_16Flash_fwd_paramsE,"aw",@nobits
	.sectionflags	@""
	.align	16
.nv.shared._ZN5flash32flash_fwd_splitkv_combine_kernelI23Flash_fwd_kernel_traitsILi96ELi64ELi128ELi4ELb0ELb0EN7cutlass6half_tE19Flash_kernel_traitsILi96ELi64ELi128ELi4ES3_EELi16ELi6ELb0EEEvNS_16Flash_fwd_paramsE:
	.zero		5376


//--------------------- .nv.shared._ZN5flash32flash_fwd_splitkv_combine_kernelI23Flash_fwd_kernel_traitsILi96ELi64ELi128ELi4ELb0ELb0EN7cutlass6half_tE19Flash_kernel_traitsILi96ELi64ELi128ELi4ES3_EELi16ELi5ELb0EEEvNS_16Flash_fwd_paramsE --------------------------
	.section	.nv.shared._ZN5flash32flash_fwd_splitkv_combine_kernelI23Flash_fwd_kernel_traitsILi96ELi64ELi128ELi4ELb0ELb0EN7cutlass6half_tE19Flash_kernel_traitsILi96ELi64ELi128ELi4ES3_EELi16ELi5ELb0EEEvNS_16Flash_fwd_paramsE,"aw",@nobits
	.sectionflags	@""
	.align	16
.nv.shared._ZN5flash32flash_fwd_splitkv_combine_kernelI23Flash_fwd_kernel_traitsILi96ELi64ELi128ELi4ELb0ELb0EN7cutlass6half_tE19Flash_kernel_traitsILi96ELi64ELi128ELi4ES3_EELi16ELi5ELb0EEEvNS_16Flash_fwd_paramsE:
	.zero		3200


//--------------------- .nv.shared._ZN5flash32flash_fwd_splitkv_combine_kernelI23Flash_fwd_kernel_traitsILi96ELi64ELi128ELi4ELb0ELb0EN7cutlass6half_tE19Flash_kernel_traitsILi96ELi64ELi128ELi4ES3_EELi16ELi4ELb0EEEvNS_16Flash_fwd_paramsE --------------------------
	.section	.nv.shared._ZN5flash32flash_fwd_splitkv_combine_kernelI23Flash_fwd_kernel_traitsILi96ELi64ELi128ELi4ELb0ELb0EN7cutlass6half_tE19Flash_kernel_traitsILi96ELi64ELi128ELi4ES3_EELi16ELi4ELb0EEEvNS_16Flash_fwd_paramsE,"aw",@nobits
	.sectionflags	@""
	.align	16
.nv.shared._ZN5flash32flash_fwd_splitkv_combine_kernelI23Flash_fwd_kernel_traitsILi96ELi64ELi128ELi4ELb0ELb0EN7cutlass6half_tE19Flash_kernel_traitsILi96ELi64ELi128ELi4ES3_EELi16ELi4ELb0EEEvNS_16Flash_fwd_paramsE:
	.zero		2112


//--------------------- .nv.shared._ZN5flash32flash_fwd_splitkv_combine_kernelI23Flash_fwd_kernel_traitsILi96ELi64ELi128ELi4ELb0ELb0EN7cutlass6half_tE19Flash_kernel_traitsILi96ELi64ELi128ELi4ES3_EELi16ELi3ELb0EEEvNS_16Flash_fwd_paramsE --------------------------
	.section	.nv.shared._ZN5flash32flash_fwd_splitkv_combine_kernelI23Flash_fwd_kernel_traitsILi96ELi64ELi128ELi4ELb0ELb0EN7cutlass6half_tE19Flash_kernel_traitsILi96ELi64ELi128ELi4ES3_EELi16ELi3ELb0EEEvNS_16Flash_fwd_paramsE,"aw",@nobits
	.sectionflags	@""
	.align	16
.nv.shared._ZN5flash32flash_fwd_splitkv_combine_kernelI23Flash_fwd_kernel_traitsILi96ELi64ELi128ELi4ELb0ELb0EN7cutlass6half_tE19Flash_kernel_traitsILi96ELi64ELi128ELi4ES3_EELi16ELi3ELb0EEEvNS_16Flash_fwd_paramsE:
	.zero		1568


//--------------------- .nv.shared._ZN5flash32flash_fwd_splitkv_combine_kernelI23Flash_fwd_kernel_traitsILi96ELi64ELi128ELi4ELb0ELb0EN7cutlass6half_tE19Flash_kernel_traitsILi96ELi64ELi128ELi4ES3_EELi16ELi2ELb0EEEvNS_16Flash_fwd_paramsE --------------------------
	.section	.nv.shared._ZN5flash32flash_fwd_splitkv_combine_kernelI23Flash_fwd_kernel_traitsILi96ELi64ELi128ELi4ELb0ELb0EN7cutlass6half_tE19Flash_kernel_traitsILi96ELi64ELi128ELi4ES3_EELi16ELi2ELb0EEEvNS_16Flash_fwd_paramsE,"aw",@nobits
	.sectionflags	@""
	.align	16
.nv.shared._ZN5flash32flash_fwd_splitkv_combine_kernelI23Flash_fwd_kernel_traitsILi96ELi64ELi128ELi4ELb0ELb0EN7cutlass6half_tE19Flash_kernel_traitsILi96ELi64ELi128ELi4ES3_EELi16ELi2ELb0EEEvNS_16Flash_fwd_paramsE:
	.zero		1296


//--------------------- .nv.shared._ZN5flash32flash_fwd_splitkv_combine_kernelI23Flash_fwd_kernel_traitsILi96ELi64ELi128ELi4ELb0ELb0EN7cutlass6half_tE19Flash_kernel_traitsILi96ELi64ELi128ELi4ES3_EELi16ELi1ELb0EEEvNS_16Flash_fwd_paramsE --------------------------
	.section	.nv.shared._ZN5flash32flash_fwd_splitkv_combine_kernelI23Flash_fwd_kernel_traitsILi96ELi64ELi128ELi4ELb0ELb0EN7cutlass6half_tE19Flash_kernel_traitsILi96ELi64ELi128ELi4ES3_EELi16ELi1ELb0EEEvNS_16Flash_fwd_paramsE,"aw",@nobits
	.sectionflags	@""
	.align	16
.nv.shared._ZN5flash32flash_fwd_splitkv_combine_kernelI23Flash_fwd_kernel_traitsILi96ELi64ELi128ELi4ELb0ELb0EN7cutlass6half_tE19Flash_kernel_traitsILi96ELi64ELi128ELi4ES3_EELi16ELi1ELb0EEEvNS_16Flash_fwd_paramsE:
	.zero		1168


//--------------------- .nv.shared._ZN5flash32flash_fwd_splitkv_combine_kernelI23Flash_fwd_kernel_traitsILi96ELi64ELi128ELi4ELb0ELb0EN7cutlass6half_tE19Flash_kernel_traitsILi96ELi64ELi128ELi4ES3_EELi16ELi7ELb1EEEvNS_16Flash_fwd_paramsE --------------------------
	.section	.nv.shared._ZN5flash32flash_fwd_splitkv_combine_kernelI23Flash_fwd_kernel_traitsILi96ELi64ELi128ELi4ELb0ELb0EN7cutlass6half_tE19Flash_kernel_traitsILi96ELi64ELi128ELi4ES3_EELi16ELi7ELb1EEEvNS_16Flash_fwd_paramsE,"aw",@nobits
	.sectionflags	@""
	.align	16
.nv.shared._ZN5flash32flash_fwd_splitkv_combine_kernelI23Flash_fwd_kernel_traitsILi96ELi64ELi128ELi4ELb0ELb0EN7cutlass6half_tE19Flash_kernel_traitsILi96ELi64ELi128ELi4ES3_EELi16ELi7ELb1EEEvNS_16Flash_fwd_paramsE:
	.zero		9728


//--------------------- .nv.shared._ZN5flash32flash_fwd_splitkv_combine_kernelI23Flash_fwd_kernel_traitsILi96ELi64ELi128ELi4ELb0ELb0EN7cutlass6half_tE19Flash_kernel_traitsILi96ELi64ELi128ELi4ES3_EELi16ELi6ELb1EEEvNS_16Flash_fwd_paramsE --------------------------
	.section	.nv.shared._ZN5flash32flash_fwd_splitkv_combine_kernelI23Flash_fwd_kernel_traitsILi96ELi64ELi128ELi4ELb0ELb0EN7cutlass6half_tE19Flash_kernel_traitsILi96ELi64ELi128ELi4ES3_EELi16ELi6ELb1EEEvNS_16Flash_fwd_paramsE,"aw",@nobits
	.sectionflags	@""
	.align	16
.nv.shared._ZN5flash32flash_fwd_splitkv_combine_kernelI23Flash_fwd_kernel_traitsILi96ELi64ELi128ELi4ELb0ELb0EN7cutlass6half_tE19Flash_kernel_traitsILi96ELi64ELi128ELi4ES3_EELi16ELi6ELb1EEEvNS_16Flash_fwd_paramsE:
	.zero		5376


//--------------------- .nv.shared._ZN5flash32flash_fwd_splitkv_combine_kernelI23Flash_fwd_kernel_traitsILi96ELi64ELi128ELi4ELb0ELb0EN7cutlass6half_tE19Flash_kernel_traitsILi96ELi64ELi128ELi4ES3_EELi16ELi5ELb1EEEvNS_16Flash_fwd_paramsE --------------------------
	.section	.nv.shared._ZN5flash32flash_fwd_splitkv_combine_kernelI23Flash_fwd_kernel_traitsILi96ELi64ELi128ELi4ELb0ELb0EN7cutlass6half_tE19Flash_kernel_traitsILi96ELi64ELi128ELi4ES3_EELi16ELi5ELb1EEEvNS_16Flash_fwd_paramsE,"aw",@nobits
	.sectionflags	@""
	.align	16
.nv.shared._ZN5flash32flash_fwd_splitkv_combine_kernelI23Flash_fwd_kernel_traitsILi96ELi64ELi128ELi4ELb0ELb0EN7cutlass6half_tE19Flash_kernel_traitsILi96ELi64ELi128ELi4ES3_EELi16ELi5ELb1EEEvNS_16Flash_fwd_paramsE:
	.zero		3200


//--------------------- .nv.shared._ZN5flash32flash_fwd_splitkv_combine_kernelI23Flash_fwd_kernel_traitsILi96ELi64ELi128ELi4ELb0ELb0EN7cutlass6half_tE19Flash_kernel_traitsILi96ELi64ELi128ELi4ES3_EELi16ELi4ELb1EEEvNS_16Flash_fwd_paramsE --------------------------
	.section	.nv.shared._ZN5flash32flash_fwd_splitkv_combine_kernelI23Flash_fwd_kernel_traitsILi96ELi64ELi128ELi4ELb0ELb0EN7cutlass6half_tE19Flash_kernel_traitsILi96ELi64ELi128ELi4ES3_EELi16ELi4ELb1EEEvNS_16Flash_fwd_paramsE,"aw",@nobits
	.sectionflags	@""
	.align	16
.nv.shared._ZN5flash32flash_fwd_splitkv_combine_kernelI23Flash_fwd_kernel_traitsILi96ELi64ELi128ELi4ELb0ELb0EN7cutlass6half_tE19Flash_kernel_traitsILi96ELi64ELi128ELi4ES3_EELi16ELi4ELb1EEEvNS_16Flash_fwd_paramsE:
	.zero		2112


//--------------------- .nv.shared._ZN5flash32flash_fwd_splitkv_combine_kernelI23Flash_fwd_kernel_traitsILi96ELi64ELi128ELi4ELb0ELb0EN7cutlass6half_tE19Flash_kernel_traitsILi96ELi64ELi128ELi4ES3_EELi16ELi3ELb1EEEvNS_16Flash_fwd_paramsE --------------------------
	.section	.nv.shared._ZN5flash32flash_fwd_splitkv_combine_kernelI23Flash_fwd_kernel_traitsILi96ELi64ELi128ELi4ELb0ELb0EN7cutlass6half_tE19Flash_kernel_traitsILi96ELi64ELi128ELi4ES3_EELi16ELi3ELb1EEEvNS_16Flash_fwd_paramsE,"aw",@nobits
	.sectionflags	@""
	.align	16
.nv.shared._ZN5flash32flash_fwd_splitkv_combine_kernelI23Flash_fwd_kernel_traitsILi96ELi64ELi128ELi4ELb0ELb0EN7cutlass6half_tE19Flash_kernel_traitsILi96ELi64ELi128ELi4ES3_EELi16ELi3ELb1EEEvNS_16Flash_fwd_paramsE:
	.zero		1568


//--------------------- .nv.shared._ZN5flash32flash_fwd_splitkv_combine_kernelI23Flash_fwd_kernel_traitsILi96ELi64ELi128ELi4ELb0ELb0EN7cutlass6half_tE19Flash_kernel_traitsILi96ELi64ELi128ELi4ES3_EELi16ELi2ELb1EEEvNS_16Flash_fwd_paramsE --------------------------
	.section	.nv.shared._ZN5flash32flash_fwd_splitkv_combine_kernelI23Flash_fwd_kernel_traitsILi96ELi64ELi128ELi4ELb0ELb0EN7cutlass6half_tE19Flash_kernel_traitsILi96ELi64ELi128ELi4ES3_EELi16ELi2ELb1EEEvNS_16Flash_fwd_paramsE,"aw",@nobits
	.sectionflags	@""
	.align	16
.nv.shared._ZN5flash32flash_fwd_splitkv_combine_kernelI23Flash_fwd_kernel_traitsILi96ELi64ELi128ELi4ELb0ELb0EN7cutlass6half_tE19Flash_kernel_traitsILi96ELi64ELi128ELi4ES3_EELi16ELi2ELb1EEEvNS_16Flash_fwd_paramsE:
	.zero		1296


//--------------------- .nv.shared._ZN5flash32flash_fwd_splitkv_combine_kernelI23Flash_fwd_kernel_traitsILi96ELi64ELi128ELi4ELb0ELb0EN7cutlass6half_tE19Flash_kernel_traitsILi96ELi64ELi128ELi4ES3_EELi16ELi1ELb1EEEvNS_16Flash_fwd_paramsE --------------------------
	.section	.nv.shared._ZN5flash32flash_fwd_splitkv_combine_kernelI23Flash_fwd_kernel_traitsILi96ELi64ELi128ELi4ELb0ELb0EN7cutlass6half_tE19Flash_kernel_traitsILi96ELi64ELi128ELi4ES3_EELi16ELi1ELb1EEEvNS_16Flash_fwd_paramsE,"aw",@nobits
	.sectionflags	@""
	.align	16
.nv.shared._ZN5flash32flash_fwd_splitkv_combine_kernelI23Flash_fwd_kernel_traitsILi96ELi64ELi128ELi4ELb0ELb0EN7cutlass6half_tE19Flash_kernel_traitsILi96ELi64ELi128ELi4ES3_EELi16ELi1ELb1EEEvNS_16Flash_fwd_paramsE:
	.zero		1168


//--------------------- .nv.shared._ZN5flash24flash_fwd_splitkv_kernelI23Flash_fwd_kernel_traitsILi96ELi64ELi128ELi4ELb0ELb0EN7cutlass6half_tE19Flash_kernel_traitsILi96ELi64ELi128ELi4ES3_EELb0ELb0ELb0ELb0ELb1ELb0ELb0ELb0EEEvNS_16Flash_fwd_paramsE --------------------------
	.section	.nv.shared._ZN5flash24flash_fwd_splitkv_kernelI23Flash_fwd_kernel_traitsILi96ELi64ELi128ELi4ELb0ELb0EN7cutlass6half_tE19Flash_kernel_traitsILi96ELi64ELi128ELi4ES3_EELb0ELb0ELb0ELb0ELb1ELb0ELb0ELb0EEEvNS_16Flash_fwd_paramsE,"aw",@nobits
	.sectionflags	@""
	.align	16
	.zero		1024


//--------------------- .nv.shared._ZN5flash24flash_fwd_splitkv_kernelI23Flash_fwd_kernel_traitsILi96ELi64ELi128ELi4ELb0ELb0EN7cutlass6half_tE19Flash_kernel_traitsILi96ELi64ELi128ELi4ES3_EELb0ELb0ELb0ELb0ELb1ELb1ELb0ELb0EEEvNS_16Flash_fwd_paramsE --------------------------
	.section	.nv.shared._ZN5flash24flash_fwd_splitkv_kernelI23Flash_fwd_kernel_traitsILi96ELi64ELi128ELi4ELb0ELb0EN7cutlass6half_tE19Flash_kernel_traitsILi96ELi64ELi128ELi4ES3_EELb0ELb0ELb0ELb0ELb1ELb1ELb0ELb0EEEvNS_16Flash_fwd_paramsE,"aw",@nobits
	.sectionflags	@""
	.align	16
	.zero		1024


//--------------------- .nv.shared._ZN5flash24flash_fwd_splitkv_kernelI23Flash_fwd_kernel_traitsILi96ELi64ELi128ELi4ELb0ELb0EN7cutlass6half_tE19Flash_kernel_traitsILi96ELi64ELi128ELi4ES3_EELb0ELb0ELb0ELb0ELb1ELb0ELb1ELb0EEEvNS_16Flash_fwd_paramsE --------------------------
	.section	.nv.shared._ZN5flash24flash_fwd_splitkv_kernelI23Flash_fwd_kernel_traitsILi96ELi64ELi128ELi4ELb0ELb0EN7cutlass6half_tE19Flash_kernel_traitsILi96ELi64ELi128ELi4ES3_EELb0ELb0ELb0ELb0ELb1ELb0ELb1ELb0EEEvNS_16Flash_fwd_paramsE,"aw",@nobits
	.sectionflags	@""
	.align	16
	.zero		1024


//--------------------- .nv.shared._ZN5flash24flash_fwd_splitkv_kernelI23Flash_fwd_kernel_traitsILi96ELi64ELi128ELi4ELb0ELb0EN7cutlass6half_tE19Flash_kernel_traitsILi96ELi64ELi128ELi4ES3_EELb0ELb0ELb0ELb0ELb1ELb1ELb1ELb0EEEvNS_16Flash_fwd_paramsE --------------------------
	.section	.nv.shared._ZN5flash24flash_fwd_splitkv_kernelI23Flash_fwd_kernel_traitsILi96ELi64ELi128ELi4ELb0ELb0EN7cutlass6half_tE19Flash_kernel_traitsILi96ELi64ELi128ELi4ES3_EELb0ELb0ELb0ELb0ELb1ELb1ELb1ELb0EEEvNS_16Flash_fwd_paramsE,"aw",@nobits
	.sectionflags	@""
	.align	16
	.zero		1024


//--------------------- .nv.shared._ZN5flash24flash_fwd_splitkv_kernelI23Flash_fwd_kernel_traitsILi96ELi64ELi128ELi4ELb0ELb0EN7cutlass6half_tE19Flash_kernel_traitsILi96ELi64ELi128ELi4ES3_EELb0ELb0ELb0ELb0ELb0ELb0ELb0ELb0EEEvNS_16Flash_fwd_paramsE --------------------------
	.section	.nv.shared._ZN5flash24flash_fwd_splitkv_kernelI23Flash_fwd_kernel_traitsILi96ELi64ELi128ELi4ELb0ELb0EN7cutlass6half_tE19Flash_kernel_traitsILi96ELi64ELi128ELi4ES3_EELb0ELb0ELb0ELb0ELb0ELb0ELb0ELb0EEEvNS_16Flash_fwd_paramsE,"aw",@nobits
	.sectionflags	@""
	.align	16
	.zero		1024


//--------------------- .nv.shared._ZN5flash24flash_fwd_splitkv_kernelI23Flash_fwd_kernel_traitsILi96ELi64ELi128ELi4ELb0ELb0EN7cutlass6half_tE19Flash_kernel_traitsILi96ELi64ELi128ELi4ES3_EELb0ELb0ELb0ELb0ELb0ELb1ELb0ELb0EEEvNS_16Flash_fwd_paramsE --------------------------
	.section	.nv.shared._ZN5flash24flash_fwd_splitkv_kernelI23Flash_fwd_kernel_traitsILi96ELi64ELi128ELi4ELb0ELb0EN7cutlass6half_tE19Flash_kernel_traitsILi96ELi64ELi128ELi4ES3_EELb0ELb0ELb0ELb0ELb0ELb1ELb0ELb0EEEvNS_16Flash_fwd_paramsE,"aw",@nobits
	.sectionflags	@""
	.align	16
	.zero		1024


//--------------------- .nv.shared._ZN5flash24flash_fwd_splitkv_kernelI23Flash_fwd_kernel_traitsILi96ELi64ELi128ELi4ELb0ELb0EN7cutlass6half_tE19Flash_kernel_traitsILi96ELi64ELi128ELi4ES3_EELb0ELb0ELb0ELb0ELb0ELb0ELb0ELb1EEEvNS_16Flash_fwd_paramsE --------------------------
	.section	.nv.shared._ZN5flash24flash_fwd_splitkv_kernelI23Flash_fwd_kernel_traitsILi96ELi64ELi128ELi4ELb0ELb0EN7cutlass6half_tE19Flash_kernel_traitsILi96ELi64ELi128ELi4ES3_EELb0ELb0ELb0ELb0ELb0ELb0ELb0ELb1EEEvNS_16Flash_fwd_paramsE,"aw",@nobits
	.sectionflags	@""
	.align	16
	.zero		1024


//--------------------- .nv.shared._ZN5flash24flash_fwd_splitkv_kernelI23Flash_fwd_kernel_traitsILi96ELi64ELi128ELi4ELb0ELb0EN7cutlass6half_tE19Flash_kernel_traitsILi96ELi64ELi128ELi4ES3_EELb0ELb0ELb0ELb0ELb0ELb1ELb0ELb1EEEvNS_16Flash_fwd_paramsE --------------------------
	.section	.nv.shared._ZN5flash24flash_fwd_splitkv_kernelI23Flash_fwd_kernel_traitsILi96ELi64ELi128ELi4ELb0ELb0EN7cutlass6half_tE19Flash_kernel_traitsILi96ELi64ELi128ELi4ES3_EELb0ELb0ELb0ELb0ELb0ELb1ELb0ELb1EEEvNS_16Flash_fwd_paramsE,"aw",@nobits
	.sectionflags	@""
	.align	16
	.zero		1024


//--------------------- .nv.shared._ZN5flash24flash_fwd_splitkv_kernelI23Flash_fwd_kernel_traitsILi96ELi64ELi128ELi4ELb0ELb0EN7cutlass6half_tE19Flash_kernel_traitsILi96ELi64ELi128ELi4ES3_EELb0ELb0ELb0ELb0ELb0ELb0ELb1ELb0EEEvNS_16Flash_fwd_paramsE --------------------------
	.section	.nv.shared._ZN5flash24flash_fwd_splitkv_kernelI23Flash_fwd_kernel_traitsILi96ELi64ELi128ELi4ELb0ELb0EN7cutlass6half_tE19Flash_kernel_traitsILi96ELi64ELi128ELi4ES3_EELb0ELb0ELb0ELb0ELb0ELb0ELb1ELb0EEEvNS_16Flash_fwd_paramsE,"aw",@nobits
	.sectionflags	@""
	.align	16
	.zero		1024


//--------------------- .nv.shared._ZN5flash24flash_fwd_splitkv_kernelI23Flash_fwd_kernel_traitsILi96ELi64ELi128ELi4ELb0ELb0EN7cutlass6half_tE19Flash_kernel_traitsILi96ELi64ELi128ELi4ES3_EELb0ELb0ELb0ELb0ELb0ELb1ELb1ELb0EEEvNS_16Flash_fwd_paramsE --------------------------
	.section	.nv.shared._ZN5flash24flash_fwd_splitkv_kernelI23Flash_fwd_kernel_traitsILi96ELi64ELi128ELi4ELb0ELb0EN7cutlass6half_tE19Flash_kernel_traitsILi96ELi64ELi128ELi4ES3_EELb0ELb0ELb0ELb0ELb0ELb1ELb1ELb0EEEvNS_16Flash_fwd_paramsE,"aw",@nobits
	.sectionflags	@""
	.align	16
	.zero		1024


//--------------------- .nv.shared._ZN5flash24flash_fwd_splitkv_kernelI23Flash_fwd_kernel_traitsILi96ELi64ELi128ELi4ELb0ELb0EN7cutlass6half_tE19Flash_kernel_traitsILi96ELi64ELi128ELi4ES3_EELb0ELb0ELb0ELb0ELb0ELb0ELb1ELb1EEEvNS_16Flash_fwd_paramsE --------------------------
	.section	.nv.shared._ZN5flash24flash_fwd_splitkv_kernelI23Flash_fwd_kernel_traitsILi96ELi64ELi128ELi4ELb0ELb0EN7cutlass6half_tE19Flash_kernel_traitsILi96ELi64ELi128ELi4ES3_EELb0ELb0ELb0ELb0ELb0ELb0ELb1ELb1EEEvNS_16Flash_fwd_paramsE,"aw",@nobits
	.sectionflags	@""
	.align	16
	.zero		1024


//--------------------- .nv.shared._ZN5flash24flash_fwd_splitkv_kernelI23Flash_fwd_kernel_traitsILi96ELi64ELi128ELi4ELb0ELb0EN7cutlass6half_tE19Flash_kernel_traitsILi96ELi64ELi128ELi4ES3_EELb0ELb0ELb0ELb0ELb0ELb1ELb1ELb1EEEvNS_16Flash_fwd_paramsE --------------------------
	.section	.nv.shared._ZN5flash24flash_fwd_splitkv_kernelI23Flash_fwd_kernel_traitsILi96ELi64ELi128ELi4ELb0ELb0EN7cutlass6half_tE19Flash_kernel_traitsILi96ELi64ELi128ELi4ES3_EELb0ELb0ELb0ELb0ELb0ELb1ELb1ELb1EEEvNS_16Flash_fwd_paramsE,"aw",@nobits
	.sectionflags	@""
	.align	16
	.zero		1024


//--------------------- .nv.shared._ZN5flash24flash_fwd_splitkv_kernelI23Flash_fwd_kernel_traitsILi96ELi64ELi128ELi4ELb0ELb0EN7cutlass6half_tE19Flash_kernel_traitsILi96ELi64ELi128ELi4ES3_EELb0ELb1ELb0ELb0ELb0ELb0ELb0ELb0EEEvNS_16Flash_fwd_paramsE --------------------------
	.section	.nv.shared._ZN5flash24flash_fwd_splitkv_kernelI23Flash_fwd_kernel_traitsILi96ELi64ELi128ELi4ELb0ELb0EN7cutlass6half_tE19Flash_kernel_traitsILi96ELi64ELi128ELi4ES3_EELb0ELb1ELb0ELb0ELb0ELb0ELb0ELb0EEEvNS_16Flash_fwd_paramsE,"aw",@nobits
	.sectionflags	@""
	.align	16
	.zero		1024


//--------------------- .nv.shared._ZN5flash24flash_fwd_splitkv_kernelI23Flash_fwd_kernel_traitsILi96ELi64ELi128ELi4ELb0ELb0EN7cutlass6half_tE19Flash_kernel_traitsILi96ELi64ELi128ELi4ES3_EELb0ELb1ELb0ELb0ELb0ELb1ELb0ELb0EEEvNS_16Flash_fwd_paramsE --------------------------
	.section	.nv.shared._ZN5flash24flash_fwd_splitkv_kernelI23Flash_fwd_kernel_traitsILi96ELi64ELi128ELi4ELb0ELb0EN7cutlass6half_tE19Flash_kernel_traitsILi96ELi64ELi128ELi4ES3_EELb0ELb1ELb0ELb0ELb0ELb1ELb0ELb0EEEvNS_16Flash_fwd_paramsE,"aw",@nobits
	.sectionflags	@""
	.align	16
	.zero		1024


//--------------------- .nv.shared._ZN5flash24flash_fwd_splitkv_kernelI23Flash_fwd_kernel_traitsILi96ELi64ELi128ELi4ELb0ELb0EN7cutlass6half_tE19Flash_kernel_traitsILi96ELi64ELi128ELi4ES3_EELb0ELb1ELb0ELb0ELb0ELb0ELb0ELb1EEEvNS_16Flash_fwd_paramsE --------------------------
	.section	.nv.shared._ZN5flash24flash_fwd_splitkv_kernelI23Flash_fwd_kernel_traitsILi96ELi64ELi128ELi4ELb0ELb0EN7cutlass6half_tE19Flash_kernel_traitsILi96ELi64ELi128ELi4ES3_EELb0ELb1ELb0ELb0ELb0ELb0ELb0ELb1EEEvNS_16Flash_fwd_paramsE,"aw",@nobits
	.sectionflags	@""
	.align	16
	.zero		1024


//--------------------- .nv.shared._ZN5flash24flash_fwd_splitkv_kernelI23Flash_fwd_kernel_traitsILi96ELi64ELi128ELi4ELb0ELb0EN7cutlass6half_tE19Flash_kernel_traitsILi96ELi64ELi128ELi4ES3_EELb0ELb1ELb0ELb0ELb0ELb1ELb0ELb1EEEvNS_16Flash_fwd_paramsE --------------------------
	.section	.nv.shared._ZN5flash24flash_fwd_splitkv_kernelI23Flash_fwd_kernel_traitsILi96ELi64ELi128ELi4ELb0ELb0EN7cutlass6half_tE19Flash_kernel_traitsILi96ELi64ELi128ELi4ES3_EELb0ELb1ELb0ELb0ELb0ELb1ELb0ELb1EEEvNS_16Flash_fwd_paramsE,"aw",@nobits
	.sectionflags	@""
	.align	16
	.zero		1024


//--------------------- .nv.shared._ZN5flash24flash_fwd_splitkv_kernelI23Flash_fwd_kernel_traitsILi96ELi64ELi128ELi4ELb0ELb0EN7cutlass6half_tE19Flash_kernel_traitsILi96ELi64ELi128ELi4ES3_EELb0ELb1ELb0ELb0ELb0ELb0ELb1ELb0EEEvNS_16Flash_fwd_paramsE --------------------------
	.section	.nv.shared._ZN5flash24flash_fwd_splitkv_kernelI23Flash_fwd_kernel_traitsILi96ELi64ELi128ELi4ELb0ELb0EN7cutlass6half_tE19Flash_kernel_traitsILi96ELi64ELi128ELi4ES3_EELb0ELb1ELb0ELb0ELb0ELb0ELb1ELb0EEEvNS_16Flash_fwd_paramsE,"aw",@nobits
	.sectionflags	@""
	.align	16
	.zero		1024


//--------------------- .nv.shared._ZN5flash24flash_fwd_splitkv_kernelI23Flash_fwd_kernel_traitsILi96ELi64ELi128ELi4ELb0ELb0EN7cutlass6half_tE19Flash_kernel_traitsILi96ELi64ELi128ELi4ES3_EELb0ELb1ELb0ELb0ELb0ELb1ELb1ELb0EEEvNS_16Flash_fwd_paramsE --------------------------
	.section	.nv.shared._ZN5flash24flash_fwd_splitkv_kernelI23Flash_fwd_kernel_traitsILi96ELi64ELi128ELi4ELb0ELb0EN7cutlass6half_tE19Flash_kernel_traitsILi96ELi64ELi128ELi4ES3_EELb0ELb1ELb0ELb0ELb0ELb1ELb1ELb0EEEvNS_16Flash_fwd_paramsE,"aw",@nobits
	.sectionflags	@""
	.align	16
	.zero		1024


//--------------------- .nv.shared._ZN5flash24flash_fwd_splitkv_kernelI23Flash_fwd_kernel_traitsILi96ELi64ELi128ELi4ELb0ELb0EN7cutlass6half_tE19Flash_kernel_traitsILi96ELi64ELi128ELi4ES3_EELb0ELb1ELb0ELb0ELb0ELb0ELb1ELb1EEEvNS_16Flash_fwd_paramsE --------------------------
	.section	.nv.shared._ZN5flash24flash_fwd_splitkv_kernelI23Flash_fwd_kernel_traitsILi96ELi64ELi128ELi4ELb0ELb0EN7cutlass6half_tE19Flash_kernel_traitsILi96ELi64ELi128ELi4ES3_EELb0ELb1ELb0ELb0ELb0ELb0ELb1ELb1EEEvNS_16Flash_fwd_paramsE,"aw",@nobits
	.sectionflags	@""
	.align	16
	.zero		1024


//--------------------- .nv.shared._ZN5flash24flash_fwd_splitkv_kernelI23Flash_fwd_kernel_traitsILi96ELi64ELi128ELi4ELb0ELb0EN7cutlass6half_tE19Flash_kernel_traitsILi96ELi64ELi128ELi4ES3_EELb0ELb1ELb0ELb0ELb0ELb1ELb1ELb1EEEvNS_16Flash_fwd_paramsE --------------------------
	.section	.nv.shared._ZN5flash24flash_fwd_splitkv_kernelI23Flash_fwd_kernel_traitsILi96ELi64ELi128ELi4ELb0ELb0EN7cutlass6half_tE19Flash_kernel_traitsILi96ELi64ELi128ELi4ES3_EELb0ELb1ELb0ELb0ELb0ELb1ELb1ELb1EEEvNS_16Flash_fwd_paramsE,"aw",@nobits
	.sectionflags	@""
	.align	16
	.zero		1024


//--------------------- .nv.shared._ZN5flash24flash_fwd_splitkv_kernelI23Flash_fwd_kernel_traitsILi96ELi64ELi128ELi4ELb0ELb0EN7cutlass6half_tE19Flash_kernel_traitsILi96ELi64ELi128ELi4ES3_EELb0ELb0ELb0ELb1ELb1ELb0ELb0ELb0EEEvNS_16Flash_fwd_paramsE --------------------------
	.section	.nv.shared._ZN5flash24flash_fwd_splitkv_kernelI23Flash_fwd_kernel_traitsILi96ELi64ELi128ELi4ELb0ELb0EN7cutlass6half_tE19Flash_kernel_traitsILi96ELi64ELi128ELi4ES3_EELb0ELb0ELb0ELb1ELb1ELb0ELb0ELb0EEEvNS_16Flash_fwd_paramsE,"aw",@nobits
	.sectionflags	@""
	.align	16
	.zero		1024


//--------------------- .nv.shared._ZN5flash24flash_fwd_splitkv_kernelI23Flash_fwd_kernel_traitsILi96ELi64ELi128ELi4ELb0ELb0EN7cutlass6half_tE19Flash_kernel_traitsILi96ELi64ELi128ELi4ES3_EELb0ELb0ELb0ELb1ELb1ELb1ELb0ELb0EEEvNS_16Flash_fwd_paramsE --------------------------
	.section	.nv.shared._ZN5flash24flash_fwd_splitkv_kernelI23Flash_fwd_kernel_traitsILi96ELi64ELi128ELi4ELb0ELb0EN7cutlass6half_tE19Flash_kernel_traitsILi96ELi64ELi128ELi4ES3_EELb0ELb0ELb0ELb1ELb1ELb1ELb0ELb0EEEvNS_16Flash_fwd_paramsE,"aw",@nobits
	.sectionflags	@""
	.align	16
	.zero		1024


//--------------------- .nv.shared._ZN5flash24flash_fwd_splitkv_kernelI23Flash_fwd_kernel_traitsILi96ELi64ELi128ELi4ELb0ELb0EN7cutlass6half_tE19Flash_kernel_traitsILi96ELi64ELi128ELi4ES3_EELb0ELb0ELb1ELb0ELb0ELb0ELb0ELb0EEEvNS_16Flash_fwd_paramsE --------------------------
	.section	.nv.shared._ZN5flash24flash_fwd_splitkv_kernelI23Flash_fwd_kernel_traitsILi96ELi64ELi128ELi4ELb0ELb0EN7cutlass6half_tE19Flash_kernel_traitsILi96ELi64ELi128ELi4ES3_EELb0ELb0ELb1ELb0ELb0ELb0ELb0ELb0EEEvNS_16Flash_fwd_paramsE,"aw",@nobits
	.sectionflags	@""
	.align	16
	.zero		1024


//--------------------- .nv.shared._ZN5flash24flash_fwd_splitkv_kernelI23Flash_fwd_kernel_traitsILi96ELi64ELi128ELi4ELb0ELb0EN7cutlass6half_tE19Flash_kernel_traitsILi96ELi64ELi128ELi4ES3_EELb0ELb0ELb1ELb0ELb0ELb1ELb0ELb0EEEvNS_16Flash_fwd_paramsE --------------------------
	.section	.nv.shared._ZN5flash24flash_fwd_splitkv_kernelI23Flash_fwd_kernel_traitsILi96ELi64ELi128ELi4ELb0ELb0EN7cutlass6half_tE19Flash_kernel_traitsILi96ELi64ELi128ELi4ES3_EELb0ELb0ELb1ELb0ELb0ELb1ELb0ELb0EEEvNS_16Flash_fwd_paramsE,"aw",@nobits
	.sectionflags	@""
	.align	16
	.zero		1024


//--------------------- .nv.shared._ZN5flash24flash_fwd_splitkv_kernelI23Flash_fwd_kernel_traitsILi96ELi64ELi128ELi4ELb0ELb0EN7cutlass6half_tE19Flash_kernel_traitsILi96ELi64ELi128ELi4ES3_EELb0ELb0ELb0ELb0ELb1ELb0ELb0ELb1EEEvNS_16Flash_fwd_paramsE --------------------------
	.section	.nv.shared._ZN5flash24flash_fwd_splitkv_kernelI23Flash_fwd_kernel_traitsILi96ELi64ELi128ELi4ELb0ELb0EN7cutlass6half_tE19Flash_kernel_traitsILi96ELi64ELi128ELi4ES3_EELb0ELb0ELb0ELb0ELb1ELb0ELb0ELb1EEEvNS_16Flash_fwd_paramsE,"aw",@nobits
	.sectionflags	@""
	.align	16
	.zero		1024


//--------------------- .nv.shared._ZN5flash24flash_fwd_splitkv_kernelI23Flash_fwd_kernel_traitsILi96ELi64ELi128ELi4ELb0ELb0EN7cutlass6half_tE19Flash_kernel_traitsILi96ELi64ELi128ELi4ES3_EELb0ELb0ELb0ELb0ELb1ELb1ELb0ELb1EEEvNS_16Flash_fwd_paramsE --------------------------
	.section	.nv.shared._ZN5flash24flash_fwd_splitkv_kernelI23Flash_fwd_kernel_traitsILi96ELi64ELi128ELi4ELb0ELb0EN7cutlass6half_tE19Flash_kernel_traitsILi96ELi64ELi128ELi4ES3_EELb0ELb0ELb0ELb0ELb1ELb1ELb0ELb1EEEvNS_16Flash_fwd_paramsE,"aw",@nobits
	.sectionflags	@""
	.align	16
	.zero		1024


//--------------------- .nv.shared._ZN5flash24flash_fwd_splitkv_kernelI23Flash_fwd_kernel_traitsILi96ELi64ELi128ELi4ELb0ELb0EN7cutlass6half_tE19Flash_kernel_traitsILi96ELi64ELi128ELi4ES3_EELb0ELb0ELb1ELb0ELb0ELb0ELb0ELb1EEEvNS_16Flash_fwd_paramsE --------------------------
	.section	.nv.shared._ZN5flash24flash_fwd_splitkv_kernelI23Flash_fwd_kernel_traitsILi96ELi64ELi128ELi4ELb0ELb0EN7cutlass6half_tE19Flash_kernel_traitsILi96ELi64ELi128ELi4ES3_EELb0ELb0ELb1ELb0ELb0ELb0ELb0ELb1EEEvNS_16Flash_fwd_paramsE,"aw",@nobits
	.sectionflags	@""
	.align	16
	.zero		1024


//--------------------- .nv.shared._ZN5flash24flash_fwd_splitkv_kernelI23Flash_fwd_kernel_traitsILi96ELi64ELi128ELi4ELb0ELb0EN7cutlass6half_tE19Flash_kernel_traitsILi96ELi64ELi128ELi4ES3_EELb0ELb0ELb1ELb0ELb0ELb1ELb0ELb1EEEvNS_16Flash_fwd_paramsE --------------------------
	.section	.nv.shared._ZN5flash24flash_fwd_splitkv_kernelI23Flash_fwd_kernel_traitsILi96ELi64ELi128ELi4ELb0ELb0EN7cutlass6half_tE19Flash_kernel_traitsILi96ELi64ELi128ELi4ES3_EELb0ELb0ELb1ELb0ELb0ELb1ELb0ELb1EEEvNS_16Flash_fwd_paramsE,"aw",@nobits
	.sectionflags	@""
	.align	16
	.zero		1024


//--------------------- .nv.shared._ZN5flash24flash_fwd_splitkv_kernelI23Flash_fwd_kernel_traitsILi96ELi64ELi128ELi4ELb0ELb0EN7cutlass6half_tE19Flash_kernel_traitsILi96ELi64ELi128ELi4ES3_EELb0ELb0ELb0ELb1ELb1ELb0ELb1ELb0EEEvNS_16Flash_fwd_paramsE --------------------------
	.section	.nv.shared._ZN5flash24flash_fwd_splitkv_kernelI23Flash_fwd_kernel_traitsILi96ELi64ELi128ELi4ELb0ELb0EN7cutlass6half_tE19Flash_kernel_traitsILi96ELi64ELi128ELi4ES3_EELb0ELb0ELb0ELb1ELb1ELb0ELb1ELb0EEEvNS_16Flash_fwd_paramsE,"aw",@nobits
	.sectionflags	@""
	.align	16
	.zero		1024


//--------------------- .nv.shared._ZN5flash24flash_fwd_splitkv_kernelI23Flash_fwd_kernel_traitsILi96ELi64ELi128ELi4ELb0ELb0EN7cutlass6half_tE19Flash_kernel_traitsILi96ELi64ELi128ELi4ES3_EELb0ELb0ELb0ELb1ELb1ELb1ELb1ELb0EEEvNS_16Flash_fwd_paramsE --------------------------
	.section	.nv.shared._ZN5flash24flash_fwd_splitkv_kernelI23Flash_fwd_kernel_traitsILi96ELi64ELi128ELi4ELb0ELb0EN7cutlass6half_tE19Flash_kernel_traitsILi96ELi64ELi128ELi4ES3_EELb0ELb0ELb0ELb1ELb1ELb1ELb1ELb0EEEvNS_16Flash_fwd_paramsE,"aw",@nobits
	.sectionflags	@""
	.align	16
	.zero		1024


//--------------------- .nv.shared._ZN5flash24flash_fwd_splitkv_kernelI23Flash_fwd_kernel_traitsILi96ELi64ELi128ELi4ELb0ELb0EN7cutlass6half_tE19Flash_kernel_traitsILi96ELi64ELi128ELi4ES3_EELb0ELb0ELb1ELb0ELb0ELb0ELb1ELb0EEEvNS_16Flash_fwd_paramsE --------------------------
	.section	.nv.shared._ZN5flash24flash_fwd_splitkv_kernelI23Flash_fwd_kernel_traitsILi96ELi64ELi128ELi4ELb0ELb0EN7cutlass6half_tE19Flash_kernel_traitsILi96ELi64ELi128ELi4ES3_EELb0ELb0ELb1ELb0ELb0ELb0ELb1ELb0EEEvNS_16Flash_fwd_paramsE,"aw",@nobits
	.sectionflags	@""
	.align	16
	.zero		1024


//--------------------- .nv.shared._ZN5flash24flash_fwd_splitkv_kernelI23Flash_fwd_kernel_traitsILi96ELi64ELi128ELi4ELb0ELb0EN7cutlass6half_tE19Flash_kernel_traitsILi96ELi64ELi128ELi4ES3_EELb0ELb0ELb1ELb0ELb0ELb1ELb1ELb0EEEvNS_16Flash_fwd_paramsE --------------------------
	.section	.nv.shared._ZN5flash24flash_fwd_splitkv_kernelI23Flash_fwd_kernel_traitsILi96ELi64ELi128ELi4ELb0ELb0EN7cutlass6half_tE19Flash_kernel_traitsILi96ELi64ELi128ELi4ES3_EELb0ELb0ELb1ELb0ELb0ELb1ELb1ELb0EEEvNS_16Flash_fwd_paramsE,"aw",@nobits
	.sectionflags	@""
	.align	16
	.zero		1024


//--------------------- .nv.shared._ZN5flash24flash_fwd_splitkv_kernelI23Flash_fwd_kernel_traitsILi96ELi64ELi128ELi4ELb0ELb0EN7cutlass6half_tE19Flash_kernel_traitsILi96ELi64ELi128ELi4ES3_EELb0ELb0ELb0ELb0ELb1ELb0ELb1ELb1EEEvNS_16Flash_fwd_paramsE --------------------------
	.section	.nv.shared._ZN5flash24flash_fwd_splitkv_kernelI23Flash_fwd_kernel_traitsILi96ELi64ELi128ELi4ELb0ELb0EN7cutlass6half_tE19Flash_kernel_traitsILi96ELi64ELi128ELi4ES3_EELb0ELb0ELb0ELb0ELb1ELb0ELb1ELb1EEEvNS_16Flash_fwd_paramsE,"aw",@nobits
	.sectionflags	@""
	.align	16
	.zero		1024


//--------------------- .nv.shared._ZN5flash24flash_fwd_splitkv_kernelI23Flash_fwd_kernel_traitsILi96ELi64ELi128ELi4ELb0ELb0EN7cutlass6half_tE19Flash_kernel_traitsILi96ELi64ELi128ELi4ES3_EELb0ELb0ELb0ELb0ELb1ELb1ELb1ELb1EEEvNS_16Flash_fwd_paramsE --------------------------
	.section	.nv.shared._ZN5flash24flash_fwd_splitkv_kernelI23Flash_fwd_kernel_traitsILi96ELi64ELi128ELi4ELb0ELb0EN7cutlass6half_tE19Flash_kernel_traitsILi96ELi64ELi128ELi4ES3_EELb0ELb0ELb0ELb0ELb1ELb1ELb1ELb1EEEvNS_16Flash_fwd_paramsE,"aw",@nobits
	.sectionflags	@""
	.align	16
	.zero		1024


//--------------------- .nv.shared._ZN5flash24flash_fwd_splitkv_kernelI23Flash_fwd_kernel_traitsILi96ELi64ELi128ELi4ELb0ELb0EN7cutlass6half_tE19Flash_kernel_traitsILi96ELi64ELi128ELi4ES3_EELb0ELb0ELb1ELb0ELb0ELb0ELb1ELb1EEEvNS_16Flash_fwd_paramsE --------------------------
	.section	.nv.shared._ZN5flash24flash_fwd_splitkv_kernelI23Flash_fwd_kernel_traitsILi96ELi64ELi128ELi4ELb0ELb0EN7cutlass6half_tE19Flash_kernel_traitsILi96ELi64ELi128ELi4ES3_EELb0ELb0ELb1ELb0ELb0ELb0ELb1ELb1EEEvNS_16Flash_fwd_paramsE,"aw",@nobits
	.sectionflags	@""
	.align	16
	.zero		1024


//--------------------- .nv.shared._ZN5flash24flash_fwd_splitkv_kernelI23Flash_fwd_kernel_traitsILi96ELi64ELi128ELi4ELb0ELb0EN7cutlass6half_tE19Flash_kernel_traitsILi96ELi64ELi128ELi4ES3_EELb0ELb0ELb1ELb0ELb0ELb1ELb1ELb1EEEvNS_16Flash_fwd_paramsE --------------------------
	.section	.nv.shared._ZN5flash24flash_fwd_splitkv_kernelI23Flash_fwd_kernel_traitsILi96ELi64ELi128ELi4ELb0ELb0EN7cutlass6half_tE19Flash_kernel_traitsILi96ELi64ELi128ELi4ES3_EELb0ELb0ELb1ELb0ELb0ELb1ELb1ELb1EEEvNS_16Flash_fwd_paramsE,"aw",@nobits
	.sectionflags	@""
	.align	16
	.zero		1024


//--------------------- .nv.shared._ZN5flash24flash_fwd_splitkv_kernelI23Flash_fwd_kernel_traitsILi96ELi64ELi128ELi4ELb0ELb0EN7cutlass6half_tE19Flash_kernel_traitsILi96ELi64ELi128ELi4ES3_EELb0ELb1ELb0ELb0ELb1ELb0ELb0ELb0EEEvNS_16Flash_fwd_paramsE --------------------------
	.section	.nv.shared._ZN5flash24flash_fwd_splitkv_kernelI23Flash_fwd_kernel_traitsILi96ELi64ELi128ELi4ELb0ELb0EN7cutlass6half_tE19Flash_kernel_traitsILi96ELi64ELi128ELi4ES3_EELb0ELb1ELb0ELb0ELb1ELb0ELb0ELb0EEEvNS_16Flash_fwd_paramsE,"aw",@nobits
	.sectionflags	@""
	.align	16
	.zero		1024


//--------------------- .nv.shared._ZN5flash24flash_fwd_splitkv_kernelI23Flash_fwd_kernel_traitsILi96ELi64ELi128ELi4ELb0ELb0EN7cutlass6half_tE19Flash_kernel_traitsILi96ELi64ELi128ELi4ES3_EELb0ELb1ELb0ELb0ELb1ELb1ELb0ELb0EEEvNS_16Flash_fwd_paramsE --------------------------
	.section	.nv.shared._ZN5flash24flash_fwd_splitkv_kernelI23Flash_fwd_kernel_traitsILi96ELi64ELi128ELi4ELb0ELb0EN7cutlass6half_tE19Flash_kernel_traitsILi96ELi64ELi128ELi4ES3_EELb0ELb1ELb0ELb0ELb1ELb1ELb0ELb0EEEvNS_16Flash_fwd_paramsE,"aw",@nobits
	.sectionflags	@""
	.align	16
	.zero		1024


//--------------------- .nv.shared._ZN5flash24flash_fwd_splitkv_kernelI23Flash_fwd_kernel_traitsILi96ELi64ELi128ELi4ELb0ELb0EN7cutlass6half_tE19Flash_kernel_traitsILi96ELi64ELi128ELi4ES3_EELb0ELb1ELb1ELb0ELb0ELb0ELb0ELb0EEEvNS_16Flash_fwd_paramsE --------------------------
	.section	.nv.shared._ZN5flash24flash_fwd_splitkv_kernelI23Flash_fwd_kernel_traitsILi96ELi64ELi128ELi4ELb0ELb0EN7cutlass6half_tE19Flash_kernel_traitsILi96ELi64ELi128ELi4ES3_EELb0ELb1ELb1ELb0ELb0ELb0ELb0ELb0EEEvNS_16Flash_fwd_paramsE,"aw",@nobits
	.sectionflags	@""
	.align	16
	.zero		1024


//--------------------- .nv.shared._ZN5flash24flash_fwd_splitkv_kernelI23Flash_fwd_kernel_traitsILi96ELi64ELi128ELi4ELb0ELb0EN7cutlass6half_tE19Flash_kernel_traitsILi96ELi64ELi128ELi4ES3_EELb0ELb1ELb1ELb0ELb0ELb1ELb0ELb0EEEvNS_16Flash_fwd_paramsE --------------------------
	.section	.nv.shared._ZN5flash24flash_fwd_splitkv_kernelI23Flash_fwd_kernel_traitsILi96ELi64ELi128ELi4ELb0ELb0EN7cutlass6half_tE19Flash_kernel_traitsILi96ELi64ELi128ELi4ES3_EELb0ELb1ELb1ELb0ELb0ELb1ELb0ELb0EEEvNS_16Flash_fwd_paramsE,"aw",@nobits
	.sectionflags	@""
	.align	16
	.zero		1024


//--------------------- .nv.shared._ZN5flash24flash_fwd_splitkv_kernelI23Flash_fwd_kernel_traitsILi96ELi64ELi128ELi4ELb0ELb0EN7cutlass6half_tE19Flash_kernel_traitsILi96ELi64ELi128ELi4ES3_EELb0ELb1ELb0ELb0ELb1ELb0ELb0ELb1EEEvNS_16Flash_fwd_paramsE --------------------------
	.section	.nv.shared._ZN5flash24flash_fwd_splitkv_kernelI23Flash_fwd_kernel_traitsILi96ELi64ELi128ELi4ELb0ELb0EN7cutlass6half_tE19Flash_kernel_traitsILi96ELi64ELi128ELi4ES3_EELb0ELb1ELb0ELb0ELb1ELb0ELb0ELb1EEEvNS_16Flash_fwd_paramsE,"aw",@nobits
	.sectionflags	@""
	.align	16
	.zero		1024


//--------------------- .nv.shared._ZN5flash24flash_fwd_splitkv_kernelI23Flash_fwd_kernel_traitsILi96ELi64ELi128ELi4ELb0ELb0EN7cutlass6half_tE19Flash_kernel_traitsILi96ELi64ELi128ELi4ES3_EELb0ELb1ELb0ELb0ELb1ELb1ELb0ELb1EEEvNS_16Flash_fwd_paramsE --------------------------
	.section	.nv.shared._ZN5flash24flash_fwd_splitkv_kernelI23Flash_fwd_kernel_traitsILi96ELi64ELi128ELi4ELb0ELb0EN7cutlass6half_tE19Flash_kernel_traitsILi96ELi64ELi128ELi4ES3_EELb0ELb1ELb0ELb0ELb1ELb1ELb0ELb1EEEvNS_16Flash_fwd_paramsE,"aw",@nobits
	.sectionflags	@""
	.align	16
	.zero		1024


//--------------------- .nv.shared._ZN5flash24flash_fwd_splitkv_kernelI23Flash_fwd_kernel_traitsILi96ELi64ELi128ELi4ELb0ELb0EN7cutlass6half_tE19Flash_kernel_traitsILi96ELi64ELi128ELi4ES3_EELb0ELb1ELb1ELb0ELb0ELb0ELb0ELb1EEEvNS_16Flash_fwd_paramsE --------------------------
	.section	.nv.shared._ZN5flash24flash_fwd_splitkv_kernelI23Flash_fwd_kernel_traitsILi96ELi64ELi128ELi4ELb0ELb0EN7cutlass6half_tE19Flash_kernel_traitsILi96ELi64ELi128ELi4ES3_EELb0ELb1ELb1ELb0ELb0ELb0ELb0ELb1EEEvNS_16Flash_fwd_paramsE,"aw",@nobits
	.sectionflags	@""
	.align	16
	.zero		1024


//--------------------- .nv.shared._ZN5flash24flash_fwd_splitkv_kernelI23Flash_fwd_kernel_traitsILi96ELi64ELi128ELi4ELb0ELb0EN7cutlass6half_tE19Flash_kernel_traitsILi96ELi64ELi128ELi4ES3_EELb0ELb1ELb1ELb0ELb0ELb1ELb0ELb1EEEvNS_16Flash_fwd_paramsE --------------------------
	.section	.nv.shared._ZN5flash24flash_fwd_splitkv_kernelI23Flash_fwd_kernel_traitsILi96ELi64ELi128ELi4ELb0ELb0EN7cutlass6half_tE19Flash_kernel_traitsILi96ELi64ELi128ELi4ES3_EELb0ELb1ELb1ELb0ELb0ELb1ELb0ELb1EEEvNS_16Flash_fwd_paramsE,"aw",@nobits
	.sectionflags	@""
	.align	16
	.zero		1024


//--------------------- .nv.shared._ZN5flash24flash_fwd_splitkv_kernelI23Flash_fwd_kernel_traitsILi96ELi64ELi128ELi4ELb0ELb0EN7cutlass6half_tE19Flash_kernel_traitsILi96ELi64ELi128ELi4ES3_EELb0ELb1ELb0ELb0ELb1ELb0ELb1ELb0EEEvNS_16Flash_fwd_paramsE --------------------------
	.section	.nv.shared._ZN5flash24flash_fwd_splitkv_kernelI23Flash_fwd_kernel_traitsILi96ELi64ELi128ELi4ELb0ELb0EN7cutlass6half_tE19Flash_kernel_traitsILi96ELi64ELi128ELi4ES3_EELb0ELb1ELb0ELb0ELb1ELb0ELb1ELb0EEEvNS_16Flash_fwd_paramsE,"aw",@nobits
	.sectionflags	@""
	.align	16
	.zero		1024


//--------------------- .nv.shared._ZN5flash24flash_fwd_splitkv_kernelI23Flash_fwd_kernel_traitsILi96ELi64ELi128ELi4ELb0ELb0EN7cutlass6half_tE19Flash_kernel_traitsILi96ELi64ELi128ELi4ES3_EELb0ELb1ELb0ELb0ELb1ELb1ELb1ELb0EEEvNS_16Flash_fwd_paramsE --------------------------
	.section	.nv.shared._ZN5flash24flash_fwd_splitkv_kernelI23Flash_fwd_kernel_traitsILi96ELi64ELi128ELi4ELb0ELb0EN7cutlass6half_tE19Flash_kernel_traitsILi96ELi64ELi128ELi4ES3_EELb0ELb1ELb0ELb0ELb1ELb1ELb1ELb0EEEvNS_16Flash_fwd_paramsE,"aw",@nobits
	.sectionflags	@""
	.align	16
	.zero		1024


//--------------------- .nv.shared._ZN5flash24flash_fwd_splitkv_kernelI23Flash_fwd_kernel_traitsILi96ELi64ELi128ELi4ELb0ELb0EN7cutlass6half_tE19Flash_kernel_traitsILi96ELi64ELi128ELi4ES3_EELb0ELb1ELb1ELb0ELb0ELb0ELb1ELb0EEEvNS_16Flash_fwd_paramsE --------------------------
	.section	.nv.shared._ZN5flash24flash_fwd_splitkv_kernelI23Flash_fwd_kernel_traitsILi96ELi64ELi128ELi4ELb0ELb0EN7cutlass6half_tE19Flash_kernel_traitsILi96ELi64ELi128ELi4ES3_EELb0ELb1ELb1ELb0ELb0ELb0ELb1ELb0EEEvNS_16Flash_fwd_paramsE,"aw",@nobits
	.sectionflags	@""
	.align	16
	.zero		1024


//--------------------- .nv.shared._ZN5flash24flash_fwd_splitkv_kernelI23Flash_fwd_kernel_traitsILi96ELi64ELi128ELi4ELb0ELb0EN7cutlass6half_tE19Flash_kernel_traitsILi96ELi64ELi128ELi4ES3_EELb0ELb1ELb1ELb0ELb0ELb1ELb1ELb0EEEvNS_16Flash_fwd_paramsE --------------------------
	.section	.nv.shared._ZN5flash24flash_fwd_splitkv_kernelI23Flash_fwd_kernel_traitsILi96ELi64ELi128ELi4ELb0ELb0EN7cutlass6half_tE19Flash_kernel_traitsILi96ELi64ELi128ELi4ES3_EELb0ELb1ELb1ELb0ELb0ELb1ELb1ELb0EEEvNS_16Flash_fwd_paramsE,"aw",@nobits
	.sectionflags	@""
	.align	16
	.zero		1024


//--------------------- .nv.shared._ZN5flash24flash_fwd_splitkv_kernelI23Flash_fwd_kernel_traitsILi96ELi64ELi128ELi4ELb0ELb0EN7cutlass6half_tE19Flash_kernel_traitsILi96ELi64ELi128ELi4ES3_EELb0ELb1ELb0ELb0ELb1ELb0ELb1ELb1EEEvNS_16Flash_fwd_paramsE --------------------------
	.section	.nv.shared._ZN5flash24flash_fwd_splitkv_kernelI23Flash_fwd_kernel_traitsILi96ELi64ELi128ELi4ELb0ELb0EN7cutlass6half_tE19Flash_kernel_traitsILi96ELi64ELi128ELi4ES3_EELb0ELb1ELb0ELb0ELb1ELb0ELb1ELb1EEEvNS_16Flash_fwd_paramsE,"aw",@nobits
	.sectionflags	@""
	.align	16
	.zero		1024


//--------------------- .nv.shared._ZN5flash24flash_fwd_splitkv_kernelI23Flash_fwd_kernel_traitsILi96ELi64ELi128ELi4ELb0ELb0EN7cutlass6half_tE19Flash_kernel_traitsILi96ELi64ELi128ELi4ES3_EELb0ELb1ELb0ELb0ELb1ELb1ELb1ELb1EEEvNS_16Flash_fwd_paramsE --------------------------
	.section	.nv.shared._ZN5flash24flash_fwd_splitkv_kernelI23Flash_fwd_kernel_traitsILi96ELi64ELi128ELi4ELb0ELb0EN7cutlass6half_tE19Flash_kernel_traitsILi96ELi64ELi128ELi4ES3_EELb0ELb1ELb0ELb0ELb1ELb1ELb1ELb1EEEvNS_16Flash_fwd_paramsE,"aw",@nobits
	.sectionflags	@""
	.align	16
	.zero		1024


//--------------------- .nv.shared._ZN5flash24flash_fwd_splitkv_kernelI23Flash_fwd_kernel_traitsILi96ELi64ELi128ELi4ELb0ELb0EN7cutlass6half_tE19Flash_kernel_traitsILi96ELi64ELi128ELi4ES3_EELb0ELb1ELb1ELb0ELb0ELb0ELb1ELb1EEEvNS_16Flash_fwd_paramsE --------------------------
	.section	.nv.shared._ZN5flash24flash_fwd_splitkv_kernelI23Flash_fwd_kernel_traitsILi96ELi64ELi128ELi4ELb0ELb0EN7cutlass6half_tE19Flash_kernel_traitsILi96ELi64ELi128ELi4ES3_EELb0ELb1ELb1ELb0ELb0ELb0ELb1ELb1EEEvNS_16Flash_fwd_paramsE,"aw",@nobits
	.sectionflags	@""
	.align	16
	.zero		1024


//--------------------- .nv.shared._ZN5flash24flash_fwd_splitkv_kernelI23Flash_fwd_kernel_traitsILi96ELi64ELi128ELi4ELb0ELb0EN7cutlass6half_tE19Flash_kernel_traitsILi96ELi64ELi128ELi4ES3_EELb0ELb1ELb1ELb0ELb0ELb1ELb1ELb1EEEvNS_16Flash_fwd_paramsE --------------------------
	.section	.nv.shared._ZN5flash24flash_fwd_splitkv_kernelI23Flash_fwd_kernel_traitsILi96ELi64ELi128ELi4ELb0ELb0EN7cutlass6half_tE19Flash_kernel_traitsILi96ELi64ELi128ELi4ES3_EELb0ELb1ELb1ELb0ELb0ELb1ELb1ELb1EEEvNS_16Flash_fwd_paramsE,"aw",@nobits
	.sectionflags	@""
	.align	16
	.zero		1024


//--------------------- .nv.shared._ZN5flash32flash_fwd_splitkv_combine_kernelI23Flash_fwd_kernel_traitsILi96ELi64ELi64ELi4ELb0ELb0EN7cutlass6half_tE19Flash_kernel_traitsILi96ELi64ELi64ELi4ES3_EELi16ELi7ELb0EEEvNS_16Flash_fwd_paramsE --------------------------
	.section	.nv.shared._ZN5flash32flash_fwd_splitkv_combine_kernelI23Flash_fwd_kernel_traitsILi96ELi64ELi64ELi4ELb0ELb0EN7cutlass6half_tE19Flash_kernel_traitsILi96ELi64ELi64ELi4ES3_EELi16ELi7ELb0EEEvNS_16Flash_fwd_paramsE,"aw",@nobits
	.sectionflags	@""
	.align	16
.nv.shared._ZN5flash32flash_fwd_splitkv_combine_kernelI23Flash_fwd_kernel_traitsILi96ELi64ELi64ELi4ELb0ELb0EN7cutlass6half_tE19Flash_kernel_traitsILi96ELi64ELi64ELi4ES3_EELi16ELi7ELb0EEEvNS_16Flash_fwd_paramsE:
	.zero		9728


//--------------------- .nv.shared._ZN5flash32flash_fwd_splitkv_combine_kernelI23Flash_fwd_kernel_traitsILi96ELi64ELi64ELi4ELb0ELb0EN7cutlass6half_tE19Flash_kernel_traitsILi96ELi64ELi64ELi4ES3_EELi16ELi6ELb0EEEvNS_16Flash_fwd_paramsE --------------------------
	.section	.nv.shared._ZN5flash32flash_fwd_splitkv_combine_kernelI23Flash_fwd_kernel_traitsILi96ELi64ELi64ELi4ELb0ELb0EN7cutlass6half_tE19Flash_kernel_traitsILi96ELi64ELi64ELi4ES3_EELi16ELi6ELb0EEEvNS_16Flash_fwd_paramsE,"aw",@nobits
	.sectionflags	@""
	.align	16
.nv.shared._ZN5flash32flash_fwd_splitkv_combine_kernelI23Flash_fwd_kernel_traitsILi96ELi64ELi64ELi4ELb0ELb0EN7cutlass6half_tE19Flash_kernel_traitsILi96ELi64ELi64ELi4ES3_EELi16ELi6ELb0EEEvNS_16Flash_fwd_paramsE:
	.zero		5376


//--------------------- .nv.shared._ZN5flash32flash_fwd_splitkv_combine_kernelI23Flash_fwd_kernel_traitsILi96ELi64ELi64ELi4ELb0ELb0EN7cutlass6half_tE19Flash_kernel_traitsILi96ELi64ELi64ELi4ES3_EELi16ELi5ELb0EEEvNS_16Flash_fwd_paramsE --------------------------
	.section	.nv.shared._ZN5flash32flash_fwd_splitkv_combine_kernelI23Flash_fwd_kernel_traitsILi96ELi64ELi64ELi4ELb0ELb0EN7cutlass6half_tE19Flash_kernel_traitsILi96ELi64ELi64ELi4ES3_EELi16ELi5ELb0EEEvNS_16Flash_fwd_paramsE,"aw",@nobits
	.sectionflags	@""
	.align	16
.nv.shared._ZN5flash32flash_fwd_splitkv_combine_kernelI23Flash_fwd_kernel_traitsILi96ELi64ELi64ELi4ELb0ELb0EN7cutlass6half_tE19Flash_kernel_traitsILi96ELi64ELi64ELi4ES3_EELi16ELi5ELb0EEEvNS_16Flash_fwd_paramsE:
	.zero		3200


//--------------------- .nv.shared._ZN5flash32flash_fwd_splitkv_combine_kernelI23Flash_fwd_kernel_traitsILi96ELi64ELi64ELi4ELb0ELb0EN7cutlass6half_tE19Flash_kernel_traitsILi96ELi64ELi64ELi4ES3_EELi16ELi4ELb0EEEvNS_16Flash_fwd_paramsE --------------------------
	.section	.nv.shared._ZN5flash32flash_fwd_splitkv_combine_kernelI23Flash_fwd_kernel_traitsILi96ELi64ELi64ELi4ELb0ELb0EN7cutlass6half_tE19Flash_kernel_traitsILi96ELi64ELi64ELi4ES3_EELi16ELi4ELb0EEEvNS_16Flash_fwd_paramsE,"aw",@nobits
	.sectionflags	@""
	.align	16
.nv.shared._ZN5flash32flash_fwd_splitkv_combine_kernelI23Flash_fwd_kernel_traitsILi96ELi64ELi64ELi4ELb0ELb0EN7cutlass6half_tE19Flash_kernel_traitsILi96ELi64ELi64ELi4ES3_EELi16ELi4ELb0EEEvNS_16Flash_fwd_paramsE:
	.zero		2112


//--------------------- .nv.shared._ZN5flash32flash_fwd_splitkv_combine_kernelI23Flash_fwd_kernel_traitsILi96ELi64ELi64ELi4ELb0ELb0EN7cutlass6half_tE19Flash_kernel_traitsILi96ELi64ELi64ELi4ES3_EELi16ELi3ELb0EEEvNS_16Flash_fwd_paramsE --------------------------
	.section	.nv.shared._ZN5flash32flash_fwd_splitkv_combine_kernelI23Flash_fwd_kernel_traitsILi96ELi64ELi64ELi4ELb0ELb0EN7cutlass6half_tE19Flash_kernel_traitsILi96ELi64ELi64ELi4ES3_EELi16ELi3ELb0EEEvNS_16Flash_fwd_paramsE,"aw",@nobits
	.sectionflags	@""
	.align	16
.nv.shared._ZN5flash32flash_fwd_splitkv_combine_kernelI23Flash_fwd_kernel_traitsILi96ELi64ELi64ELi4ELb0ELb0EN7cutlass6half_tE19Flash_kernel_traitsILi96ELi64ELi64ELi4ES3_EELi16ELi3ELb0EEEvNS_16Flash_fwd_paramsE:
	.zero		1568


//--------------------- .nv.shared._ZN5flash32flash_fwd_splitkv_combine_kernelI23Flash_fwd_kernel_traitsILi96ELi64ELi64ELi4ELb0ELb0EN7cutlass6half_tE19Flash_kernel_traitsILi96ELi64ELi64ELi4ES3_EELi16ELi2ELb0EEEvNS_16Flash_fwd_paramsE --------------------------
	.section	.nv.shared._ZN5flash32flash_fwd_splitkv_combine_kernelI23Flash_fwd_kernel_traitsILi96ELi64ELi64ELi4ELb0ELb0EN7cutlass6half_tE19Flash_kernel_traitsILi96ELi64ELi64ELi4ES3_EELi16ELi2ELb0EEEvNS_16Flash_fwd_paramsE,"aw",@nobits
	.sectionflags	@""
	.align	16
.nv.shared._ZN5flash32flash_fwd_splitkv_combine_kernelI23Flash_fwd_kernel_traitsILi96ELi64ELi64ELi4ELb0ELb0EN7cutlass6half_tE19Flash_kernel_traitsILi96ELi64ELi64ELi4ES3_EELi16ELi2ELb0EEEvNS_16Flash_fwd_paramsE:
	.zero		1296


//--------------------- .nv.shared._ZN5flash32flash_fwd_splitkv_combine_kernelI23Flash_fwd_kernel_traitsILi96ELi64ELi64ELi4ELb0ELb0EN7cutlass6half_tE19Flash_kernel_traitsILi96ELi64ELi64ELi4ES3_EELi16ELi1ELb0EEEvNS_16Flash_fwd_paramsE --------------------------
	.section	.nv.shared._ZN5flash32flash_fwd_splitkv_combine_kernelI23Flash_fwd_kernel_traitsILi96ELi64ELi64ELi4ELb0ELb0EN7cutlass6half_tE19Flash_kernel_traitsILi96ELi64ELi64ELi4ES3_EELi16ELi1ELb0EEEvNS_16Flash_fwd_paramsE,"aw",@nobits
	.sectionflags	@""
	.align	16
.nv.shared._ZN5flash32flash_fwd_splitkv_combine_kernelI23Flash_fwd_kernel_traitsILi96ELi64ELi64ELi4ELb0ELb0EN7cutlass6half_tE19Flash_kernel_traitsILi96ELi64ELi64ELi4ES3_EELi16ELi1ELb0EEEvNS_16Flash_fwd_paramsE:
	.zero		1168


//--------------------- .nv.shared._ZN5flash32flash_fwd_splitkv_combine_kernelI23Flash_fwd_kernel_traitsILi96ELi64ELi64ELi4ELb0ELb0EN7cutlass6half_tE19Flash_kernel_traitsILi96ELi64ELi64ELi4ES3_EELi16ELi7ELb1EEEvNS_16Flash_fwd_paramsE --------------------------
	.section	.nv.shared._ZN5flash32flash_fwd_splitkv_combine_kernelI23Flash_fwd_kernel_traitsILi96ELi64ELi64ELi4ELb0ELb0EN7cutlass6half_tE19Flash_kernel_traitsILi96ELi64ELi64ELi4ES3_EELi16ELi7ELb1EEEvNS_16Flash_fwd_paramsE,"aw",@nobits
	.sectionflags	@""
	.align	16
.nv.shared._ZN5flash32flash_fwd_splitkv_combine_kernelI23Flash_fwd_kernel_traitsILi96ELi64ELi64ELi4ELb0ELb0EN7cutlass6half_tE19Flash_kernel_traitsILi96ELi64ELi64ELi4ES3_EELi16ELi7ELb1EEEvNS_16Flash_fwd_paramsE:
	.zero		9728


//--------------------- .nv.shared._ZN5flash32flash_fwd_splitkv_combine_kernelI23Flash_fwd_kernel_traitsILi96ELi64ELi64ELi4ELb0ELb0EN7cutlass6half_tE19Flash_kernel_traitsILi96ELi64ELi64ELi4ES3_EELi16ELi6ELb1EEEvNS_16Flash_fwd_paramsE --------------------------
	.section	.nv.shared._ZN5flash32flash_fwd_splitkv_combine_kernelI23Flash_fwd_kernel_traitsILi96ELi64ELi64ELi4ELb0ELb0EN7cutlass6half_tE19Flash_kernel_traitsILi96ELi64ELi64ELi4ES3_EELi16ELi6ELb1EEEvNS_16Flash_fwd_paramsE,"aw",@nobits
	.sectionflags	@""
	.align	16
.nv.shared._ZN5flash32flash_fwd_splitkv_combine_kernelI23Flash_fwd_kernel_traitsILi96ELi64ELi64ELi4ELb0ELb0EN7cutlass6half_tE19Flash_kernel_traitsILi96ELi64ELi64ELi4ES3_EELi16ELi6ELb1EEEvNS_16Flash_fwd_paramsE:
	.zero		5376


//--------------------- .nv.shared._ZN5flash32flash_fwd_splitkv_combine_kernelI23Flash_fwd_kernel_traitsILi96ELi64ELi64ELi4ELb0ELb0EN7cutlass6half_tE19Flash_kernel_traitsILi96ELi64ELi64ELi4ES3_EELi16ELi5ELb1EEEvNS_16Flash_fwd_paramsE --------------------------
	.section	.nv.shared._ZN5flash32flash_fwd_splitkv_combine_kernelI23Flash_fwd_kernel_traitsILi96ELi64ELi64ELi4ELb0ELb0EN7cutlass6half_tE19Flash_kernel_traitsILi96ELi64ELi64ELi4ES3_EELi16ELi5ELb1EEEvNS_16Flash_fwd_paramsE,"aw",@nobits
	.sectionflags	@""
	.align	16
.nv.shared._ZN5flash32flash_fwd_splitkv_combine_kernelI23Flash_fwd_kernel_traitsILi96ELi64ELi64ELi4ELb0ELb0EN7cutlass6half_tE19Flash_kernel_traitsILi96ELi64ELi64ELi4ES3_EELi16ELi5ELb1EEEvNS_16Flash_fwd_paramsE:
	.zero		3200


//--------------------- .nv.shared._ZN5flash32flash_fwd_splitkv_combine_kernelI23Flash_fwd_kernel_traitsILi96ELi64ELi64ELi4ELb0ELb0EN7cutlass6half_tE19Flash_kernel_traitsILi96ELi64ELi64ELi4ES3_EELi16ELi4ELb1EEEvNS_16Flash_fwd_paramsE --------------------------
	.section	.nv.shared._ZN5flash32flash_fwd_splitkv_combine_kernelI23Flash_fwd_kernel_traitsILi96ELi64ELi64ELi4ELb0ELb0EN7cutlass6half_tE19Flash_kernel_traitsILi96ELi64ELi64ELi4ES3_EELi16ELi4ELb1EEEvNS_16Flash_fwd_paramsE,"aw",@nobits
	.sectionflags	@""
	.align	16
.nv.shared._ZN5flash32flash_fwd_splitkv_combine_kernelI23Flash_fwd_kernel_traitsILi96ELi64ELi64ELi4ELb0ELb0EN7cutlass6half_tE19Flash_kernel_traitsILi96ELi64ELi64ELi4ES3_EELi16ELi4ELb1EEEvNS_16Flash_fwd_paramsE:
	.zero		2112


//--------------------- .nv.shared._ZN5flash32flash_fwd_splitkv_combine_kernelI23Flash_fwd_kernel_traitsILi96ELi64ELi64ELi4ELb0ELb0EN7cutlass6half_tE19Flash_kernel_traitsILi96ELi64ELi64ELi4ES3_EELi16ELi3ELb1EEEvNS_16Flash_fwd_paramsE --------------------------
	.section	.nv.shared._ZN5flash32flash_fwd_splitkv_combine_kernelI23Flash_fwd_kernel_traitsILi96ELi64ELi64ELi4ELb0ELb0EN7cutlass6half_tE19Flash_kernel_traitsILi96ELi64ELi64ELi4ES3_EELi16ELi3ELb1EEEvNS_16Flash_fwd_paramsE,"aw",@nobits
	.sectionflags	@""
	.align	16
.nv.shared._ZN5flash32flash_fwd_splitkv_combine_kernelI23Flash_fwd_kernel_traitsILi96ELi64ELi64ELi4ELb0ELb0EN7cutlass6half_tE19Flash_kernel_traitsILi96ELi64ELi64ELi4ES3_EELi16ELi3ELb1EEEvNS_16Flash_fwd_paramsE:
	.zero		1568


//--------------------- .nv.shared._ZN5flash32flash_fwd_splitkv_combine_kernelI23Flash_fwd_kernel_traitsILi96ELi64ELi64ELi4ELb0ELb0EN7cutlass6half_tE19Flash_kernel_traitsILi96ELi64ELi64ELi4ES3_EELi16ELi2ELb1EEEvNS_16Flash_fwd_paramsE --------------------------
	.section	.nv.shared._ZN5flash32flash_fwd_splitkv_combine_kernelI23Flash_fwd_kernel_traitsILi96ELi64ELi64ELi4ELb0ELb0EN7cutlass6half_tE19Flash_kernel_traitsILi96ELi64ELi64ELi4ES3_EELi16ELi2ELb1EEEvNS_16Flash_fwd_paramsE,"aw",@nobits
	.sectionflags	@""
	.align	16
.nv.shared._ZN5flash32flash_fwd_splitkv_combine_kernelI23Flash_fwd_kernel_traitsILi96ELi64ELi64ELi4ELb0ELb0EN7cutlass6half_tE19Flash_kernel_traitsILi96ELi64ELi64ELi4ES3_EELi16ELi2ELb1EEEvNS_16Flash_fwd_paramsE:
	.zero		1296


//--------------------- .nv.shared._ZN5flash32flash_fwd_splitkv_combine_kernelI23Flash_fwd_kernel_traitsILi96ELi64ELi64ELi4ELb0ELb0EN7cutlass6half_tE19Flash_kernel_traitsILi96ELi64ELi64ELi4ES3_EELi16ELi1ELb1EEEvNS_16Flash_fwd_paramsE --------------------------
	.section	.nv.shared._ZN5flash32flash_fwd_splitkv_combine_kernelI23Flash_fwd_kernel_traitsILi96ELi64ELi64ELi4ELb0ELb0EN7cutlass6half_tE19Flash_kernel_traitsILi96ELi64ELi64ELi4ES3_EELi16ELi1ELb1EEEvNS_16Flash_fwd_paramsE,"aw",@nobits
	.sectionflags	@""
	.align	16
.nv.shared._ZN5flash32flash_fwd_splitkv_combine_kernelI23Flash_fwd_kernel_traitsILi96ELi64ELi64ELi4ELb0ELb0EN7cutlass6half_tE19Flash_kernel_traitsILi96ELi64ELi64ELi4ES3_EELi16ELi1ELb1EEEvNS_16Flash_fwd_paramsE:
	.zero		1168


//--------------------- .nv.shared._ZN5flash24flash_fwd_splitkv_kernelI23Flash_fwd_kernel_traitsILi96ELi64ELi64ELi4ELb0ELb0EN7cutlass6half_tE19Flash_kernel_traitsILi96ELi64ELi64ELi4ES3_EELb0ELb0ELb0ELb0ELb1ELb0ELb0ELb0EEEvNS_16Flash_fwd_paramsE --------------------------
	.section	.nv.shared._ZN5flash24flash_fwd_splitkv_kernelI23Flash_fwd_kernel_traitsILi96ELi64ELi64ELi4ELb0ELb0EN7cutlass6half_tE19Flash_kernel_traitsILi96ELi64ELi64ELi4ES3_EELb0ELb0ELb0ELb0ELb1ELb0ELb0ELb0EEEvNS_16Flash_fwd_paramsE,"aw",@nobits
	.sectionflags	@""
	.align	16
	.zero		1024


//--------------------- .nv.shared._ZN5flash24flash_fwd_splitkv_kernelI23Flash_fwd_kernel_traitsILi96ELi64ELi64ELi4ELb0ELb0EN7cutlass6half_tE19Flash_kernel_traitsILi96ELi64ELi64ELi4ES3_EELb0ELb0ELb0ELb0ELb1ELb1ELb0ELb0EEEvNS_16Flash_fwd_paramsE --------------------------
	.section	.nv.shared._ZN5flash24flash_fwd_splitkv_kernelI23Flash_fwd_kernel_traitsILi96ELi64ELi64ELi4ELb0ELb0EN7cutlass6half_tE19Flash_kernel_traitsILi96ELi64ELi64ELi4ES3_EELb0ELb0ELb0ELb0ELb1ELb1ELb0ELb0EEEvNS_16Flash_fwd_paramsE,"aw",@nobits
	.sectionflags	@""
	.align	16
	.zero		1024


//--------------------- .nv.shared._ZN5flash24flash_fwd_splitkv_kernelI23Flash_fwd_kernel_traitsILi96ELi64ELi64ELi4ELb0ELb0EN7cutlass6half_tE19Flash_kernel_traitsILi96ELi64ELi64ELi4ES3_EELb0ELb0ELb0ELb0ELb1ELb0ELb1ELb0EEEvNS_16Flash_fwd_paramsE --------------------------
	.section	.nv.shared._ZN5flash24flash_fwd_splitkv_kernelI23Flash_fwd_kernel_traitsILi96ELi64ELi64ELi4ELb0ELb0EN7cutlass6half_tE19Flash_kernel_traitsILi96ELi64ELi64ELi4ES3_EELb0ELb0ELb0ELb0ELb1ELb0ELb1ELb0EEEvNS_16Flash_fwd_paramsE,"aw",@nobits
	.sectionflags	@""
	.align	16
	.zero		1024


//--------------------- .nv.shared._ZN5flash24flash_fwd_splitkv_kernelI23Flash_fwd_kernel_traitsILi96ELi64ELi64ELi4ELb0ELb0EN7cutlass6half_tE19Flash_kernel_traitsILi96ELi64ELi64ELi4ES3_EELb0ELb0ELb0ELb0ELb1ELb1ELb1ELb0EEEvNS_16Flash_fwd_paramsE --------------------------
	.section	.nv.shared._ZN5flash24flash_fwd_splitkv_kernelI23Flash_fwd_kernel_traitsILi96ELi64ELi64ELi4ELb0ELb0EN7cutlass6half_tE19Flash_kernel_traitsILi96ELi64ELi64ELi4ES3_EELb0ELb0ELb0ELb0ELb1ELb1ELb1ELb0EEEvNS_16Flash_fwd_paramsE,"aw",@nobits
	.sectionflags	@""
	.align	16
	.zero		1024


//--------------------- .nv.shared._ZN5flash24flash_fwd_splitkv_kernelI23Flash_fwd_kernel_traitsILi96ELi64ELi64ELi4ELb0ELb0EN7cutlass6half_tE19Flash_kernel_traitsILi96ELi64ELi64ELi4ES3_EELb0ELb0ELb0ELb0ELb0ELb0ELb0ELb0EEEvNS_16Flash_fwd_paramsE --------------------------
	.section	.nv.shared._ZN5flash24flash_fwd_splitkv_kernelI23Flash_fwd_kernel_traitsILi96ELi64ELi64ELi4ELb0ELb0EN7cutlass6half_tE19Flash_kernel_traitsILi96ELi64ELi64ELi4ES3_EELb0ELb0ELb0ELb0ELb0ELb0ELb0ELb0EEEvNS_16Flash_fwd_paramsE,"aw",@nobits
	.sectionflags	@""
	.align	16
	.zero		1024


//--------------------- .nv.shared._ZN5flash24flash_fwd_splitkv_kernelI23Flash_fwd_kernel_traitsILi96ELi64ELi64ELi4ELb0ELb0EN7cutlass6half_tE19Flash_kernel_traitsILi96ELi64ELi64ELi4ES3_EELb0ELb0ELb0ELb0ELb0ELb1ELb0ELb0EEEvNS_16Flash_fwd_paramsE --------------------------
	.section	.nv.shared._ZN5flash24flash_fwd_splitkv_kernelI23Flash_fwd_kernel_traitsILi96ELi64ELi64ELi4ELb0ELb0EN7cutlass6half_tE19Flash_kernel_traitsILi96ELi64ELi64ELi4ES3_EELb0ELb0ELb0ELb0ELb0ELb1ELb0ELb0EEEvNS_16Flash_fwd_paramsE,"aw",@nobits
	.sectionflags	@""
	.align	16
	.zero		1024


//--------------------- .nv.shared._ZN5flash24flash_fwd_splitkv_kernelI23Flash_fwd_kernel_traitsILi96ELi64ELi64ELi4ELb0ELb0EN7cutlass6half_tE19Flash_kernel_traitsILi96ELi64ELi64ELi4ES3_EELb0ELb0ELb0ELb0ELb0ELb0ELb0ELb1EEEvNS_16Flash_fwd_paramsE --------------------------
	.section	.nv.shared._ZN5flash24flash_fwd_splitkv_kernelI23Flash_fwd_kernel_traitsILi96ELi64ELi64ELi4ELb0ELb0EN7cutlass6half_tE19Flash_kernel_traitsILi96ELi64ELi64ELi4ES3_EELb0ELb0ELb0ELb0ELb0ELb0ELb0ELb1EEEvNS_16Flash_fwd_paramsE,"aw",@nobits
	.sectionflags	@""
	.align	16
	.zero		1024


//--------------------- .nv.shared._ZN5flash24flash_fwd_splitkv_kernelI23Flash_fwd_kernel_traitsILi96ELi64ELi64ELi4ELb0ELb0EN7cutlass6half_tE19Flash_kernel_traitsILi96ELi64ELi64ELi4ES3_EELb0ELb0ELb0ELb0ELb0ELb1ELb0ELb1EEEvNS_16Flash_fwd_paramsE --------------------------
	.section	.nv.shared._ZN5flash24flash_fwd_splitkv_kernelI23Flash_fwd_kernel_traitsILi96ELi64ELi64ELi4ELb0ELb0EN7cutlass6half_tE19Flash_kernel_traitsILi96ELi64ELi64ELi4ES3_EELb0ELb0ELb0ELb0ELb0ELb1ELb0ELb1EEEvNS_16Flash_fwd_paramsE,"aw",@nobits
	.sectionflags	@""
	.align	16
	.zero		1024


//--------------------- .nv.shared._ZN5flash24flash_fwd_splitkv_kernelI23Flash_fwd_kernel_traitsILi96ELi64ELi64ELi4ELb0ELb0EN7cutlass6half_tE19Flash_kernel_traitsILi96ELi64ELi64ELi4ES3_EELb0ELb0ELb0ELb0ELb0ELb0ELb1ELb0EEEvNS_16Flash_fwd_paramsE --------------------------
	.section	.nv.shared._ZN5flash24flash_fwd_splitkv_kernelI23Flash_fwd_kernel_traitsILi96ELi64ELi64ELi4ELb0ELb0EN7cutlass6half_tE19Flash_kernel_traitsILi96ELi64ELi64ELi4ES3_EELb0ELb0ELb0ELb0ELb0ELb0ELb1ELb0EEEvNS_16Flash_fwd_paramsE,"aw",@nobits
	.sectionflags	@""
	.align	16
	.zero		1024


//--------------------- .nv.shared._ZN5flash24flash_fwd_splitkv_kernelI23Flash_fwd_kernel_traitsILi96ELi64ELi64ELi4ELb0ELb0EN7cutlass6half_tE19Flash_kernel_traitsILi96ELi64ELi64ELi4ES3_EELb0ELb0ELb0ELb0ELb0ELb1ELb1ELb0EEEvNS_16Flash_fwd_paramsE --------------------------
	.section	.nv.shared._ZN5flash24flash_fwd_splitkv_kernelI23Flash_fwd_kernel_traitsILi96ELi64ELi64ELi4ELb0ELb0EN7cutlass6half_tE19Flash_kernel_traitsILi96ELi64ELi64ELi4ES3_EELb0ELb0ELb0ELb0ELb0ELb1ELb1ELb0EEEvNS_16Flash_fwd_paramsE,"aw",@nobits
	.sectionflags	@""
	.align	16
	.zero		1024


//--------------------- .nv.shared._ZN5flash24flash_fwd_splitkv_kernelI23Flash_fwd_kernel_traitsILi96ELi64ELi64ELi4ELb0ELb0EN7cutlass6half_tE19Flash_kernel_traitsILi96ELi64ELi64ELi4ES3_EELb0ELb0ELb0ELb0ELb0ELb0ELb1ELb1EEEvNS_16Flash_fwd_paramsE --------------------------
	.section	.nv.shared._ZN5flash24flash_fwd_splitkv_kernelI23Flash_fwd_kernel_traitsILi96ELi64ELi64ELi4ELb0ELb0EN7cutlass6half_tE19Flash_kernel_traitsILi96ELi64ELi64ELi4ES3_EELb0ELb0ELb0ELb0ELb0ELb0ELb1ELb1EEEvNS_16Flash_fwd_paramsE,"aw",@nobits
	.sectionflags	@""
	.align	16
	.zero		1024


//--------------------- .nv.shared._ZN5flash24flash_fwd_splitkv_kernelI23Flash_fwd_kernel_traitsILi96ELi64ELi64ELi4ELb0ELb0EN7cutlass6half_tE19Flash_kernel_traitsILi96ELi64ELi64ELi4ES3_EELb0ELb0ELb0ELb0ELb0ELb1ELb1ELb1EEEvNS_16Flash_fwd_paramsE --------------------------
	.section	.nv.shared._ZN5flash24flash_fwd_splitkv_kernelI23Flash_fwd_kernel_traitsILi96ELi64ELi64ELi4ELb0ELb0EN7cutlass6half_tE19Flash_kernel_traitsILi96ELi64ELi64ELi4ES3_EELb0ELb0ELb0ELb0ELb0ELb1ELb1ELb1EEEvNS_16Flash_fwd_paramsE,"aw",@nobits
	.sectionflags	@""
	.align	16
	.zero		1024


//--------------------- .nv.shared._ZN5flash24flash_fwd_splitkv_kernelI23Flash_fwd_kernel_traitsILi96ELi64ELi64ELi4ELb0ELb0EN7cutlass6half_tE19Flash_kernel_traitsILi96ELi64ELi64ELi4ES3_EELb0ELb1ELb0ELb0ELb0ELb0ELb0ELb0EEEvNS_16Flash_fwd_paramsE --------------------------
	.section	.nv.shared._ZN5flash24flash_fwd_splitkv_kernelI23Flash_fwd_kernel_traitsILi96ELi64ELi64ELi4ELb0ELb0EN7cutlass6half_tE19Flash_kernel_traitsILi96ELi64ELi64ELi4ES3_EELb0ELb1ELb0ELb0ELb0ELb0ELb0ELb0EEEvNS_16Flash_fwd_paramsE,"aw",@nobits
	.sectionflags	@""
	.align	16
	.zero		1024


//--------------------- .nv.shared._ZN5flash24flash_fwd_splitkv_kernelI23Flash_fwd_kernel_traitsILi96ELi64ELi64ELi4ELb0ELb0EN7cutlass6half_tE19Flash_kernel_traitsILi96ELi64ELi64ELi4ES3_EELb0ELb1ELb0ELb0ELb0ELb1ELb0ELb0EEEvNS_16Flash_fwd_paramsE --------------------------
	.section	.nv.shared._ZN5flash24flash_fwd_splitkv_kernelI23Flash_fwd_kernel_traitsILi96ELi64ELi64ELi4ELb0ELb0EN7cutlass6half_tE19Flash_kernel_traitsILi96ELi64ELi64ELi4ES3_EELb0ELb1ELb0ELb0ELb0ELb1ELb0ELb0EEEvNS_16Flash_fwd_paramsE,"aw",@nobits
	.sectionflags	@""
	.align	16
	.zero		1024


//--------------------- .nv.shared._ZN5flash24flash_fwd_splitkv_kernelI23Flash_fwd_kernel_traitsILi96ELi64ELi64ELi4ELb0ELb0EN7cutlass6half_tE19Flash_kernel_traitsILi96ELi64ELi64ELi4ES3_EELb0ELb1ELb0ELb0ELb0ELb0ELb0ELb1EEEvNS_16Flash_fwd_paramsE --------------------------
	.section	.nv.shared._ZN5flash24flash_fwd_splitkv_kernelI23Flash_fwd_kernel_traitsILi96ELi64ELi64ELi4ELb0ELb0EN7cutlass6half_tE19Flash_kernel_traitsILi96ELi64ELi64ELi4ES3_EELb0ELb1ELb0ELb0ELb0ELb0ELb0ELb1EEEvNS_16Flash_fwd_paramsE,"aw",@nobits
	.sectionflags	@""
	.align	16
	.zero		1024


//--------------------- .nv.shared._ZN5flash24flash_fwd_splitkv_kernelI23Flash_fwd_kernel_traitsILi96ELi64ELi64ELi4ELb0ELb0EN7cutlass6half_tE19Flash_kernel_traitsILi96ELi64ELi64ELi4ES3_EELb0ELb1ELb0ELb0ELb0ELb1ELb0ELb1EEEvNS_16Flash_fwd_paramsE --------------------------
	.section	.nv.shared._ZN5flash24flash_fwd_splitkv_kernelI23Flash_fwd_kernel_traitsILi96ELi64ELi64ELi4ELb0ELb0EN7cutlass6half_tE19Flash_kernel_traitsILi96ELi64ELi64ELi4ES3_EELb0ELb1ELb0ELb0ELb0ELb1ELb0ELb1EEEvNS_16Flash_fwd_paramsE,"aw",@nobits
	.sectionflags	@""
	.align	16
	.zero		1024


//--------------------- .nv.shared._ZN5flash24flash_fwd_splitkv_kernelI23Flash_fwd_kernel_traitsILi96ELi64ELi64ELi4ELb0ELb0EN7cutlass6half_tE19Flash_kernel_traitsILi96ELi64ELi64ELi4ES3_EELb0ELb1ELb0ELb0ELb0ELb0ELb1ELb0EEEvNS_16Flash_fwd_paramsE --------------------------
	.section	.nv.shared._ZN5flash24flash_fwd_splitkv_kernelI23Flash_fwd_kernel_traitsILi96ELi64ELi64ELi4ELb0ELb0EN7cutlass6half_tE19Flash_kernel_traitsILi96ELi64ELi64ELi4ES3_EELb0ELb1ELb0ELb0ELb0ELb0ELb1ELb0EEEvNS_16Flash_fwd_paramsE,"aw",@nobits
	.sectionflags	@""
	.align	16
	.zero		1024


//--------------------- .nv.shared._ZN5flash24flash_fwd_splitkv_kernelI23Flash_fwd_kernel_traitsILi96ELi64ELi64ELi4ELb0ELb0EN7cutlass6half_tE19Flash_kernel_traitsILi96ELi64ELi64ELi4ES3_EELb0ELb1ELb0ELb0ELb0ELb1ELb1ELb0EEEvNS_16Flash_fwd_paramsE --------------------------
	.section	.nv.shared._ZN5flash24flash_fwd_splitkv_kernelI23Flash_fwd_kernel_traitsILi96ELi64ELi64ELi4ELb0ELb0EN7cutlass6half_tE19Flash_kernel_traitsILi96ELi64ELi64ELi4ES3_EELb0ELb1ELb0ELb0ELb0ELb1ELb1ELb0EEEvNS_16Flash_fwd_paramsE,"aw",@nobits
	.sectionflags	@""
	.align	16
	.zero		1024


//--------------------- .nv.shared._ZN5flash24flash_fwd_splitkv_kernelI23Flash_fwd_kernel_traitsILi96ELi64ELi64ELi4ELb0ELb0EN7cutlass6half_tE19Flash_kernel_traitsILi96ELi64ELi64ELi4ES3_EELb0ELb1ELb0ELb0ELb0ELb0ELb1ELb1EEEvNS_16Flash_fwd_paramsE --------------------------
	.section	.nv.shared._ZN5flash24flash_fwd_splitkv_kernelI23Flash_fwd_kernel_traitsILi96ELi64ELi64ELi4ELb0ELb0EN7cutlass6half_tE19Flash_kernel_traitsILi96ELi64ELi64ELi4ES3_EELb0ELb1ELb0ELb0ELb0ELb0ELb1ELb1EEEvNS_16Flash_fwd_paramsE,"aw",@nobits
	.sectionflags	@""
	.align	16
	.zero		1024


//--------------------- .nv.shared._ZN5flash24flash_fwd_splitkv_kernelI23Flash_fwd_kernel_traitsILi96ELi64ELi64ELi4ELb0ELb0EN7cutlass6half_tE19Flash_kernel_traitsILi96ELi64ELi64ELi4ES3_EELb0ELb1ELb0ELb0ELb0ELb1ELb1ELb1EEEvNS_16Flash_fwd_paramsE --------------------------
	.section	.nv.shared._ZN5flash24flash_fwd_splitkv_kernelI23Flash_fwd_kernel_traitsILi96ELi64ELi64ELi4ELb0ELb0EN7cutlass6half_tE19Flash_kernel_traitsILi96ELi64ELi64ELi4ES3_EELb0ELb1ELb0ELb0ELb0ELb1ELb1ELb1EEEvNS_16Flash_fwd_paramsE,"aw",@nobits
	.sectionflags	@""
	.align	16
	.zero		1024


//--------------------- .nv.shared._ZN5flash24flash_fwd_splitkv_kernelI23Flash_fwd_kernel_traitsILi96ELi64ELi64ELi4ELb0ELb0EN7cutlass6half_tE19Flash_kernel_traitsILi96ELi64ELi64ELi4ES3_EELb0ELb0ELb0ELb1ELb1ELb0ELb0ELb0EEEvNS_16Flash_fwd_paramsE --------------------------
	.section	.nv.shared._ZN5flash24flash_fwd_splitkv_kernelI23Flash_fwd_kernel_traitsILi96ELi64ELi64ELi4ELb0ELb0EN7cutlass6half_tE19Flash_kernel_traitsILi96ELi64ELi64ELi4ES3_EELb0ELb0ELb0ELb1ELb1ELb0ELb0ELb0EEEvNS_16Flash_fwd_paramsE,"aw",@nobits
	.sectionflags	@""
	.align	16
	.zero		1024


//--------------------- .nv.shared._ZN5flash24flash_fwd_splitkv_kernelI23Flash_fwd_kernel_traitsILi96ELi64ELi64ELi4ELb0ELb0EN7cutlass6half_tE19Flash_kernel_traitsILi96ELi64ELi64ELi4ES3_EELb0ELb0ELb0ELb1ELb1ELb1ELb0ELb0EEEvNS_16Flash_fwd_paramsE --------------------------
	.section	.nv.shared._ZN5flash24flash_fwd_splitkv_kernelI23Flash_fwd_kernel_traitsILi96ELi64ELi64ELi4ELb0ELb0EN7cutlass6half_tE19Flash_kernel_traitsILi96ELi64ELi64ELi4ES3_EELb0ELb0ELb0ELb1ELb1ELb1ELb0ELb0EEEvNS_16Flash_fwd_paramsE,"aw",@nobits
	.sectionflags	@""
	.align	16
	.zero		1024


//--------------------- .nv.shared._ZN5flash24flash_fwd_splitkv_kernelI23Flash_fwd_kernel_traitsILi96ELi64ELi64ELi4ELb0ELb0EN7cutlass6half_tE19Flash_kernel_traitsILi96ELi64ELi64ELi4ES3_EELb0ELb0ELb1ELb0ELb0ELb0ELb0ELb0EEEvNS_16Flash_fwd_paramsE --------------------------
	.section	.nv.shared._ZN5flash24flash_fwd_splitkv_kernelI23Flash_fwd_kernel_traitsILi96ELi64ELi64ELi4ELb0ELb0EN7cutlass6half_tE19Flash_kernel_traitsILi96ELi64ELi64ELi4ES3_EELb0ELb0ELb1ELb0ELb0ELb0ELb0ELb0EEEvNS_16Flash_fwd_paramsE,"aw",@nobits
	.sectionflags	@""
	.align	16
	.zero		1024


//--------------------- .nv.shared._ZN5flash24flash_fwd_splitkv_kernelI23Flash_fwd_kernel_traitsILi96ELi64ELi64ELi4ELb0ELb0EN7cutlass6half_tE19Flash_kernel_traitsILi96ELi64ELi64ELi4ES3_EELb0ELb0ELb1ELb0ELb0ELb1ELb0ELb0EEEvNS_16Flash_fwd_paramsE --------------------------
	.section	.nv.shared._ZN5flash24flash_fwd_splitkv_kernelI23Flash_fwd_kernel_traitsILi96ELi64ELi64ELi4ELb0ELb0EN7cutlass6half_tE19Flash_kernel_traitsILi96ELi64ELi64ELi4ES3_EELb0ELb0ELb1ELb0ELb0ELb1ELb0ELb0EEEvNS_16Flash_fwd_paramsE,"aw",@nobits
	.sectionflags	@""
	.align	16
	.zero		1024


//--------------------- .nv.shared._ZN5flash24flash_fwd_splitkv_kernelI23Flash_fwd_kernel_traitsILi96ELi64ELi64ELi4ELb0ELb0EN7cutlass6half_tE19Flash_kernel_traitsILi96ELi64ELi64ELi4ES3_EELb0ELb0ELb0ELb0ELb1ELb0ELb0ELb1EEEvNS_16Flash_fwd_paramsE --------------------------
	.section	.nv.shared._ZN5flash24flash_fwd_splitkv_kernelI23Flash_fwd_kernel_traitsILi96ELi64ELi64ELi4ELb0ELb0EN7cutlass6half_tE19Flash_kernel_traitsILi96ELi64ELi64ELi4ES3_EELb0ELb0ELb0ELb0ELb1ELb0ELb0ELb1EEEvNS_16Flash_fwd_paramsE,"aw",@nobits
	.sectionflags	@""
	.align	16
	.zero		1024


//--------------------- .nv.shared._ZN5flash24flash_fwd_splitkv_kernelI23Flash_fwd_kernel_traitsILi96ELi64ELi64ELi4ELb0ELb0EN7cutlass6half_tE19Flash_kernel_traitsILi96ELi64ELi64ELi4ES3_EELb0ELb0ELb0ELb0ELb1ELb1ELb0ELb1EEEvNS_16Flash_fwd_paramsE --------------------------
	.section	.nv.shared._ZN5flash24flash_fwd_splitkv_kernelI23Flash_fwd_kernel_traitsILi96ELi64ELi64ELi4ELb0ELb0EN7cutlass6half_tE19Flash_kernel_traitsILi96ELi64ELi64ELi4ES3_EELb0ELb0ELb0ELb0ELb1ELb1ELb0ELb1EEEvNS_16Flash_fwd_paramsE,"aw",@nobits
	.sectionflags	@""
	.align	16
	.zero		1024


//--------------------- .nv.shared._ZN5flash24flash_fwd_splitkv_kernelI23Flash_fwd_kernel_traitsILi96ELi64ELi64ELi4ELb0ELb0EN7cutlass6half_tE19Flash_kernel_traitsILi96ELi64ELi64ELi4ES3_EELb0ELb0ELb1ELb0ELb0ELb0ELb0ELb1EEEvNS_16Flash_fwd_paramsE --------------------------
	.section	.nv.shared._ZN5flash24flash_fwd_splitkv_kernelI23Flash_fwd_kernel_traitsILi96ELi64ELi64ELi4ELb0ELb0EN7cutlass6half_tE19Flash_kernel_traitsILi96ELi64ELi64ELi4ES3_EELb0ELb0ELb1ELb0ELb0ELb0ELb0ELb1EEEvNS_16Flash_fwd_paramsE,"aw",@nobits
	.sectionflags	@""
	.align	16
	.zero		1024


//--------------------- .nv.shared._ZN5flash24flash_fwd_splitkv_kernelI23Flash_fwd_kernel_traitsILi96ELi64ELi64ELi4ELb0ELb0EN7cutlass6half_tE19Flash_kernel_traitsILi96ELi64ELi64ELi4ES3_EELb0ELb0ELb1ELb0ELb0ELb1ELb0ELb1EEEvNS_16Flash_fwd_paramsE --------------------------
	.section	.nv.shared._ZN5flash24flash_fwd_splitkv_kernelI23Flash_fwd_kernel_traitsILi96ELi64ELi64ELi4ELb0ELb0EN7cutlass6half_tE19Flash_kernel_traitsILi96ELi64ELi64ELi4ES3_EELb0ELb0ELb1ELb0ELb0ELb1ELb0ELb1EEEvNS_16Flash_fwd_paramsE,"aw",@nobits
	.sectionflags	@""
	.align	16
	.zero		1024


//--------------------- .nv.shared._ZN5flash24flash_fwd_splitkv_kernelI23Flash_fwd_kernel_traitsILi96ELi64ELi64ELi4ELb0ELb0EN7cutlass6half_tE19Flash_kernel_traitsILi96ELi64ELi64ELi4ES3_EELb0ELb0ELb0ELb1ELb1ELb0ELb1ELb0EEEvNS_16Flash_fwd_paramsE --------------------------
	.section	.nv.shared._ZN5flash24flash_fwd_splitkv_kernelI23Flash_fwd_kernel_traitsILi96ELi64ELi64ELi4ELb0ELb0EN7cutlass6half_tE19Flash_kernel_traitsILi96ELi64ELi64ELi4ES3_EELb0ELb0ELb0ELb1ELb1ELb0ELb1ELb0EEEvNS_16Flash_fwd_paramsE,"aw",@nobits
	.sectionflags	@""
	.align	16
	.zero		1024


//--------------------- .nv.shared._ZN5flash24flash_fwd_splitkv_kernelI23Flash_fwd_kernel_traitsILi96ELi64ELi64ELi4ELb0ELb0EN7cutlass6half_tE19Flash_kernel_traitsILi96ELi64ELi64ELi4ES3_EELb0ELb0ELb0ELb1ELb1ELb1ELb1ELb0EEEvNS_16Flash_fwd_paramsE --------------------------
	.section	.nv.shared._ZN5flash24flash_fwd_splitkv_kernelI23Flash_fwd_kernel_traitsILi96ELi64ELi64ELi4ELb0ELb0EN7cutlass6half_tE19Flash_kernel_traitsILi96ELi64ELi64ELi4ES3_EELb0ELb0ELb0ELb1ELb1ELb1ELb1ELb0EEEvNS_16Flash_fwd_paramsE,"aw",@nobits
	.sectionflags	@""
	.align	16
	.zero		1024


//--------------------- .nv.shared._ZN5flash24flash_fwd_splitkv_kernelI23Flash_fwd_kernel_traitsILi96ELi64ELi64ELi4ELb0ELb0EN7cutlass6half_tE19Flash_kernel_traitsILi96ELi64ELi64ELi4ES3_EELb0ELb0ELb1ELb0ELb0ELb0ELb1ELb0EEEvNS_16Flash_fwd_paramsE --------------------------
	.section	.nv.shared._ZN5flash24flash_fwd_splitkv_kernelI23Flash_fwd_kernel_traitsILi96ELi64ELi64ELi4ELb0ELb0EN7cutlass6half_tE19Flash_kernel_traitsILi96ELi64ELi64ELi4ES3_EELb0ELb0ELb1ELb0ELb0ELb0ELb1ELb0EEEvNS_16Flash_fwd_paramsE,"aw",@nobits
	.sectionflags	@""
	.align	16
	.zero		1024


//--------------------- .nv.shared._ZN5flash24flash_fwd_splitkv_kernelI23Flash_fwd_kernel_traitsILi96ELi64ELi64ELi4ELb0ELb0EN7cutlass6half_tE19Flash_kernel_traitsILi96ELi64ELi64ELi4ES3_EELb0ELb0ELb1ELb0ELb0ELb1ELb1ELb0EEEvNS_16Flash_fwd_paramsE --------------------------
	.section	.nv.shared._ZN5flash24flash_fwd_splitkv_kernelI23Flash_fwd_kernel_traitsILi96ELi64ELi64ELi4ELb0ELb0EN7cutlass6half_tE19Flash_kernel_traitsILi96ELi64ELi64ELi4ES3_EELb0ELb0ELb1ELb0ELb0ELb1ELb1ELb0EEEvNS_16Flash_fwd_paramsE,"aw",@nobits
	.sectionflags	@""
	.align	16
	.zero		1024


//--------------------- .nv.shared._ZN5flash24flash_fwd_splitkv_kernelI23Flash_fwd_kernel_traitsILi96ELi64ELi64ELi4ELb0ELb0EN7cutlass6half_tE19Flash_kernel_traitsILi96ELi64ELi64ELi4ES3_EELb0ELb0ELb0ELb0ELb1ELb0ELb1ELb1EEEvNS_16Flash_fwd_paramsE --------------------------
	.section	.nv.shared._ZN5flash24flash_fwd_splitkv_kernelI23Flash_fwd_kernel_traitsILi96ELi64ELi64ELi4ELb0ELb0EN7cutlass6half_tE19Flash_kernel_traitsILi96ELi64ELi64ELi4ES3_EELb0ELb0ELb0ELb0ELb1ELb0ELb1ELb1EEEvNS_16Flash_fwd_paramsE,"aw",@nobits
	.sectionflags	@""
	.align	16
	.zero		1024


//--------------------- .nv.shared._ZN5flash24flash_fwd_splitkv_kernelI23Flash_fwd_kernel_traitsILi96ELi64ELi64ELi4ELb0ELb0EN7cutlass6half_tE19Flash_kernel_traitsILi96ELi64ELi64ELi4ES3_EELb0ELb0ELb0ELb0ELb1ELb1ELb1ELb1EEEvNS_16Flash_fwd_paramsE --------------------------
	.section	.nv.shared._ZN5flash24flash_fwd_splitkv_kernelI23Flash_fwd_kernel_traitsILi96ELi64ELi64ELi4ELb0ELb0EN7cutlass6half_tE19Flash_kernel_traitsILi96ELi64ELi64ELi4ES3_EELb0ELb0ELb0ELb0ELb1ELb1ELb1ELb1EEEvNS_16Flash_fwd_paramsE,"aw",@nobits
	.sectionflags	@""
	.align	16
	.zero		1024


//--------------------- .nv.shared._ZN5flash24flash_fwd_splitkv_kernelI23Flash_fwd_kernel_traitsILi96ELi64ELi64ELi4ELb0ELb0EN7cutlass6half_tE19Flash_kernel_traitsILi96ELi64ELi64ELi4ES3_EELb0ELb0ELb1ELb0ELb0ELb0ELb1ELb1EEEvNS_16Flash_fwd_paramsE --------------------------
	.section	.nv.shared._ZN5flash24flash_fwd_splitkv_kernelI23Flash_fwd_kernel_traitsILi96ELi64ELi64ELi4ELb0ELb0EN7cutlass6half_tE19Flash_kernel_traitsILi96ELi64ELi64ELi4ES3_EELb0ELb0ELb1ELb0ELb0ELb0ELb1ELb1EEEvNS_16Flash_fwd_paramsE,"aw",@nobits
	.sectionflags	@""
	.align	16
	.zero		1024


//--------------------- .nv.shared._ZN5flash24flash_fwd_splitkv_kernelI23Flash_fwd_kernel_traitsILi96ELi64ELi64ELi4ELb0ELb0EN7cutlass6half_tE19Flash_kernel_traitsILi96ELi64ELi64ELi4ES3_EELb0ELb0ELb1ELb0ELb0ELb1ELb1ELb1EEEvNS_16Flash_fwd_paramsE --------------------------
	.section	.nv.shared._ZN5flash24flash_fwd_splitkv_kernelI23Flash_fwd_kernel_traitsILi96ELi64ELi64ELi4ELb0ELb0EN7cutlass6half_tE19Flash_kernel_traitsILi96ELi64ELi64ELi4ES3_EELb0ELb0ELb1ELb0ELb0ELb1ELb1ELb1EEEvNS_16Flash_fwd_paramsE,"aw",@nobits
	.sectionflags	@""
	.align	16
	.zero		1024


//--------------------- .nv.shared._ZN5flash24flash_fwd_splitkv_kernelI23Flash_fwd_kernel_traitsILi96ELi64ELi64ELi4ELb0ELb0EN7cutlass6half_tE19Flash_kernel_traitsILi96ELi64ELi64ELi4ES3_EELb0ELb1ELb0ELb0ELb1ELb0ELb0ELb0EEEvNS_16Flash_fwd_paramsE --------------------------
	.section	.nv.shared._ZN5flash24flash_fwd_splitkv_kernelI23Flash_fwd_kernel_traitsILi96ELi64ELi64ELi4ELb0ELb0EN7cutlass6half_tE19Flash_kernel_traitsILi96ELi64ELi64ELi4ES3_EELb0ELb1ELb0ELb0ELb1ELb0ELb0ELb0EEEvNS_16Flash_fwd_paramsE,"aw",@nobits
	.sectionflags	@""
	.align	16
	.zero		1024


//--------------------- .nv.shared._ZN5flash24flash_fwd_splitkv_kernelI23Flash_fwd_kernel_traitsILi96ELi64ELi64ELi4ELb0ELb0EN7cutlass6half_tE19Flash_kernel_traitsILi96ELi64ELi64ELi4ES3_EELb0ELb1ELb0ELb0ELb1ELb1ELb0ELb0EEEvNS_16Flash_fwd_paramsE --------------------------
	.section	.nv.shared._ZN5flash24flash_fwd_splitkv_kernelI23Flash_fwd_kernel_traitsILi96ELi64ELi64ELi4ELb0ELb0EN7cutlass6half_tE19Flash_kernel_traitsILi96ELi64ELi64ELi4ES3_EELb0ELb1ELb0ELb0ELb1ELb1ELb0ELb0EEEvNS_16Flash_fwd_paramsE,"aw",@nobits
	.sectionflags	@""
	.align	16
	.zero		1024


//--------------------- .nv.shared._ZN5flash24flash_fwd_splitkv_kernelI23Flash_fwd_kernel_traitsILi96ELi64ELi64ELi4ELb0ELb0EN7cutlass6half_tE19Flash_kernel_traitsILi96ELi64ELi64ELi4ES3_EELb0ELb1ELb1ELb0ELb0ELb0ELb0ELb0EEEvNS_16Flash_fwd_paramsE --------------------------
	.section	.nv.shared._ZN5flash24flash_fwd_splitkv_kernelI23Flash_fwd_kernel_traitsILi96ELi64ELi64ELi4ELb0ELb0EN7cutlass6half_tE19Flash_kernel_traitsILi96ELi64ELi64ELi4ES3_EELb0ELb1ELb1ELb0ELb0ELb0ELb0ELb0EEEvNS_16Flash_fwd_paramsE,"aw",@nobits
	.sectionflags	@""
	.align	16
	.zero		1024


//--------------------- .nv.shared._ZN5flash24flash_fwd_splitkv_kernelI23Flash_fwd_kernel_traitsILi96ELi64ELi64ELi4ELb0ELb0EN7cutlass6half_tE19Flash_kernel_traitsILi96ELi64ELi64ELi4ES3_EELb0ELb1ELb1ELb0ELb0ELb1ELb0ELb0EEEvNS_16Flash_fwd_paramsE --------------------------
	.section	.nv.shared._ZN5flash24flash_fwd_splitkv_kernelI23Flash_fwd_kernel_traitsILi96ELi64ELi64ELi4ELb0ELb0EN7cutlass6half_tE19Flash_kernel_traitsILi96ELi64ELi64ELi4ES3_EELb0ELb1ELb1ELb0ELb0ELb1ELb0ELb0EEEvNS_16Flash_fwd_paramsE,"aw",@nobits
	.sectionflags	@""
	.align	16
	.zero		1024


//--------------------- .nv.shared._ZN5flash24flash_fwd_splitkv_kernelI23Flash_fwd_kernel_traitsILi96ELi64ELi64ELi4ELb0ELb0EN7cutlass6half_tE19Flash_kernel_traitsILi96ELi64ELi64ELi4ES3_EELb0ELb1ELb0ELb0ELb1ELb0ELb0ELb1EEEvNS_16Flash_fwd_paramsE --------------------------
	.section	.nv.shared._ZN5flash24flash_fwd_splitkv_kernelI23Flash_fwd_kernel_traitsILi96ELi64ELi64ELi4ELb0ELb0EN7cutlass6half_tE19Flash_kernel_traitsILi96ELi64ELi64ELi4ES3_EELb0ELb1ELb0ELb0ELb1ELb0ELb0ELb1EEEvNS_16Flash_fwd_paramsE,"aw",@nobits
	.sectionflags	@""
	.align	16
	.zero		1024


//--------------------- .nv.shared._ZN5flash24flash_fwd_splitkv_kernelI23Flash_fwd_kernel_traitsILi96ELi64ELi64ELi4ELb0ELb0EN7cutlass6half_tE19Flash_kernel_traitsILi96ELi64ELi64ELi4ES3_EELb0ELb1ELb0ELb0ELb1ELb1ELb0ELb1EEEvNS_16Flash_fwd_paramsE --------------------------
	.section	.nv.shared._ZN5flash24flash_fwd_splitkv_kernelI23Flash_fwd_kernel_traitsILi96ELi64ELi64ELi4ELb0ELb0EN7cutlass6half_tE19Flash_kernel_traitsILi96ELi64ELi64ELi4ES3_EELb0ELb1ELb0ELb0ELb1ELb1ELb0ELb1EEEvNS_16Flash_fwd_paramsE,"aw",@nobits
	.sectionflags	@""
	.align	16
	.zero		1024


//--------------------- .nv.shared._ZN5flash24flash_fwd_splitkv_kernelI23Flash_fwd_kernel_traitsILi96ELi64ELi64ELi4ELb0ELb0EN7cutlass6half_tE19Flash_kernel_traitsILi96ELi64ELi64ELi4ES3_EELb0ELb1ELb1ELb0ELb0ELb0ELb0ELb1EEEvNS_16Flash_fwd_paramsE --------------------------
	.section	.nv.shared._ZN5flash24flash_fwd_splitkv_kernelI23Flash_fwd_kernel_traitsILi96ELi64ELi64ELi4ELb0ELb0EN7cutlass6half_tE19Flash_kernel_traitsILi96ELi64ELi64ELi4ES3_EELb0ELb1ELb1ELb0ELb0ELb0ELb0ELb1EEEvNS_16Flash_fwd_paramsE,"aw",@nobits
	.sectionflags	@""
	.align	16
	.zero		1024


//--------------------- .nv.shared._ZN5flash24flash_fwd_splitkv_kernelI23Flash_fwd_kernel_traitsILi96ELi64ELi64ELi4ELb0ELb0EN7cutlass6half_tE19Flash_kernel_traitsILi96ELi64ELi64ELi4ES3_EELb0ELb1ELb1ELb0ELb0ELb1ELb0ELb1EEEvNS_16Flash_fwd_paramsE --------------------------
	.section	.nv.shared._ZN5flash24flash_fwd_splitkv_kernelI23Flash_fwd_kernel_traitsILi96ELi64ELi64ELi4ELb0ELb0EN7cutlass6half_tE19Flash_kernel_traitsILi96ELi64ELi64ELi4ES3_EELb0ELb1ELb1ELb0ELb0ELb1ELb0ELb1EEEvNS_16Flash_fwd_paramsE,"aw",@nobits
	.sectionflags	@""
	.align	16
	.zero		1024


//--------------------- .nv.shared._ZN5flash24flash_fwd_splitkv_kernelI23Flash_fwd_kernel_traitsILi96ELi64ELi64ELi4ELb0ELb0EN7cutlass6half_tE19Flash_kernel_traitsILi96ELi64ELi64ELi4ES3_EELb0ELb1ELb0ELb0ELb1ELb0ELb1ELb0EEEvNS_16Flash_fwd_paramsE --------------------------
	.section	.nv.shared._ZN5flash24flash_fwd_splitkv_kernelI23Flash_fwd_kernel_traitsILi96ELi64ELi64ELi4ELb0ELb0EN7cutlass6half_tE19Flash_kernel_traitsILi96ELi64ELi64ELi4ES3_EELb0ELb1ELb0ELb0ELb1ELb0ELb1ELb0EEEvNS_16Flash_fwd_paramsE,"aw",@nobits
	.sectionflags	@""
	.align	16
	.zero		1024


//--------------------- .nv.shared._ZN5flash24flash_fwd_splitkv_kernelI23Flash_fwd_kernel_traitsILi96ELi64ELi64ELi4ELb0ELb0EN7cutlass6half_tE19Flash_kernel_traitsILi96ELi64ELi64ELi4ES3_EELb0ELb1ELb0ELb0ELb1ELb1ELb1ELb0EEEvNS_16Flash_fwd_paramsE --------------------------
	.section	.nv.shared._ZN5flash24flash_fwd_splitkv_kernelI23Flash_fwd_kernel_traitsILi96ELi64ELi64ELi4ELb0ELb0EN7cutlass6half_tE19Flash_kernel_traitsILi96ELi64ELi64ELi4ES3_EELb0ELb1ELb0ELb0ELb1ELb1ELb1ELb0EEEvNS_16Flash_fwd_paramsE,"aw",@nobits
	.sectionflags	@""
	.align	16
	.zero		1024


//--------------------- .nv.shared._ZN5flash24flash_fwd_splitkv_kernelI23Flash_fwd_kernel_traitsILi96ELi64ELi64ELi4ELb0ELb0EN7cutlass6half_tE19Flash_kernel_traitsILi96ELi64ELi64ELi4ES3_EELb0ELb1ELb1ELb0ELb0ELb0ELb1ELb0EEEvNS_16Flash_fwd_paramsE --------------------------
	.section	.nv.shared._ZN5flash24flash_fwd_splitkv_kernelI23Flash_fwd_kernel_traitsILi96ELi64ELi64ELi4ELb0ELb0EN7cutlass6half_tE19Flash_kernel_traitsILi96ELi64ELi64ELi4ES3_EELb0ELb1ELb1ELb0ELb0ELb0ELb1ELb0EEEvNS_16Flash_fwd_paramsE,"aw",@nobits
	.sectionflags	@""
	.align	16
	.zero		1024


//--------------------- .nv.shared._ZN5flash24flash_fwd_splitkv_kernelI23Flash_fwd_kernel_traitsILi96ELi64ELi64ELi4ELb0ELb0EN7cutlass6half_tE19Flash_kernel_traitsILi96ELi64ELi64ELi4ES3_EELb0ELb1ELb1ELb0ELb0ELb1ELb1ELb0EEEvNS_16Flash_fwd_paramsE --------------------------
	.section	.nv.shared._ZN5flash24flash_fwd_splitkv_kernelI23Flash_fwd_kernel_traitsILi96ELi64ELi64ELi4ELb0ELb0EN7cutlass6half_tE19Flash_kernel_traitsILi96ELi64ELi64ELi4ES3_EELb0ELb1ELb1ELb0ELb0ELb1ELb1ELb0EEEvNS_16Flash_fwd_paramsE,"aw",@nobits
	.sectionflags	@""
	.align	16
	.zero		1024


//--------------------- .nv.shared._ZN5flash24flash_fwd_splitkv_kernelI23Flash_fwd_kernel_traitsILi96ELi64ELi64ELi4ELb0ELb0EN7cutlass6half_tE19Flash_kernel_traitsILi96ELi64ELi64ELi4ES3_EELb0ELb1ELb0ELb0ELb1ELb0ELb1ELb1EEEvNS_16Flash_fwd_paramsE --------------------------
	.section	.nv.shared._ZN5flash24flash_fwd_splitkv_kernelI23Flash_fwd_kernel_traitsILi96ELi64ELi64ELi4ELb0ELb0EN7cutlass6half_tE19Flash_kernel_traitsILi96ELi64ELi64ELi4ES3_EELb0ELb1ELb0ELb0ELb1ELb0ELb1ELb1EEEvNS_16Flash_fwd_paramsE,"aw",@nobits
	.sectionflags	@""
	.align	16
	.zero		1024


//--------------------- .nv.shared._ZN5flash24flash_fwd_splitkv_kernelI23Flash_fwd_kernel_traitsILi96ELi64ELi64ELi4ELb0ELb0EN7cutlass6half_tE19Flash_kernel_traitsILi96ELi64ELi64ELi4ES3_EELb0ELb1ELb0ELb0ELb1ELb1ELb1ELb1EEEvNS_16Flash_fwd_paramsE --------------------------
	.section	.nv.shared._ZN5flash24flash_fwd_splitkv_kernelI23Flash_fwd_kernel_traitsILi96ELi64ELi64ELi4ELb0ELb0EN7cutlass6half_tE19Flash_kernel_traitsILi96ELi64ELi64ELi4ES3_EELb0ELb1ELb0ELb0ELb1ELb1ELb1ELb1EEEvNS_16Flash_fwd_paramsE,"aw",@nobits
	.sectionflags	@""
	.align	16
	.zero		1024


//--------------------- .nv.shared._ZN5flash24flash_fwd_splitkv_kernelI23Flash_fwd_kernel_traitsILi96ELi64ELi64ELi4ELb0ELb0EN7cutlass6half_tE19Flash_kernel_traitsILi96ELi64ELi64ELi4ES3_EELb0ELb1ELb1ELb0ELb0ELb0ELb1ELb1EEEvNS_16Flash_fwd_paramsE --------------------------
	.section	.nv.shared._ZN5flash24flash_fwd_splitkv_kernelI23Flash_fwd_kernel_traitsILi96ELi64ELi64ELi4ELb0ELb0EN7cutlass6half_tE19Flash_kernel_traitsILi96ELi64ELi64ELi4ES3_EELb0ELb1ELb1ELb0ELb0ELb0ELb1ELb1EEEvNS_16Flash_fwd_paramsE,"aw",@nobits
	.sectionflags	@""
	.align	16
	.zero		1024


//--------------------- .nv.shared._ZN5flash24flash_fwd_splitkv_kernelI23Flash_fwd_kernel_traitsILi96ELi64ELi64ELi4ELb0ELb0EN7cutlass6half_tE19Flash_kernel_traitsILi96ELi64ELi64ELi4ES3_EELb0ELb1ELb1ELb0ELb0ELb1ELb1ELb1EEEvNS_16Flash_fwd_paramsE --------------------------
	.section	.nv.shared._ZN5flash24flash_fwd_splitkv_kernelI23Flash_fwd_kernel_traitsILi96ELi64ELi64ELi4ELb0ELb0EN7cutlass6half_tE19Flash_kernel_traitsILi96ELi64ELi64ELi4ES3_EELb0ELb1ELb1ELb0ELb0ELb1ELb1ELb1EEEvNS_16Flash_fwd_paramsE,"aw",@nobits
	.sectionflags	@""
	.align	16
	.zero		1024


//--------------------- .nv.constant0._ZN5flash32flash_fwd_splitkv_combine_kernelI23Flash_fwd_kernel_traitsILi96ELi64ELi128ELi4ELb0ELb0EN7cutlass6half_tE19Flash_kernel_traitsILi96ELi64ELi128ELi4ES3_EELi16ELi7ELb0EEEvNS_16Flash_fwd_paramsE --------------------------
	.section	.nv.constant0._ZN5flash32flash_fwd_splitkv_combine_kernelI23Flash_fwd_kernel_traitsILi96ELi64ELi128ELi4ELb0ELb0EN7cutlass6half_tE19Flash_kernel_traitsILi96ELi64ELi128ELi4ES3_EELi16ELi7ELb0EEEvNS_16Flash_fwd_paramsE,"a",@progbits
	.sectionflags	@""
	.align	4
.nv.constant0._ZN5flash32flash_fwd_splitkv_combine_kernelI23Flash_fwd_kernel_traitsILi96ELi64ELi128ELi4ELb0ELb0EN7cutlass6half_tE19Flash_kernel_traitsILi96ELi64ELi128ELi4ES3_EELi16ELi7ELb0EEEvNS_16Flash_fwd_paramsE:
	.zero		1360


//--------------------- .nv.constant0._ZN5flash32flash_fwd_splitkv_combine_kernelI23Flash_fwd_kernel_traitsILi96ELi64ELi128ELi4ELb0ELb0EN7cutlass6half_tE19Flash_kernel_traitsILi96ELi64ELi128ELi4ES3_EELi16ELi6ELb0EEEvNS_16Flash_fwd_paramsE --------------------------
	.section	.nv.constant0._ZN5flash32flash_fwd_splitkv_combine_kernelI23Flash_fwd_kernel_traitsILi96ELi64ELi128ELi4ELb0ELb0EN7cutlass6half_tE19Flash_kernel_traitsILi96ELi64ELi128ELi4ES3_EELi16ELi6ELb0EEEvNS_16Flash_fwd_paramsE,"a",@progbits
	.sectionflags	@""
	.align	4
.nv.constant0._ZN5flash32flash_fwd_splitkv_combine_kernelI23Flash_fwd_kernel_traitsILi96ELi64ELi128ELi4ELb0ELb0EN7cutlass6half_tE19Flash_kernel_traitsILi96ELi64ELi128ELi4ES3_EELi16ELi6ELb0EEEvNS_16Flash_fwd_paramsE:
	.zero		1360


//--------------------- .nv.constant0._ZN5flash32flash_fwd_splitkv_combine_kernelI23Flash_fwd_kernel_traitsILi96ELi64ELi128ELi4ELb0ELb0EN7cutlass6half_tE19Flash_kernel_traitsILi96ELi64ELi128ELi4ES3_EELi16ELi5ELb0EEEvNS_16Flash_fwd_paramsE --------------------------
	.section	.nv.constant0._ZN5flash32flash_fwd_splitkv_combine_kernelI23Flash_fwd_kernel_traitsILi96ELi64ELi128ELi4ELb0ELb0EN7cutlass6half_tE19Flash_kernel_traitsILi96ELi64ELi128ELi4ES3_EELi16ELi5ELb0EEEvNS_16Flash_fwd_paramsE,"a",@progbits
	.sectionflags	@""
	.align	4
.nv.constant0._ZN5flash32flash_fwd_splitkv_combine_kernelI23Flash_fwd_kernel_traitsILi96ELi64ELi128ELi4ELb0ELb0EN7cutlass6half_tE19Flash_kernel_traitsILi96ELi64ELi128ELi4ES3_EELi16ELi5ELb0EEEvNS_16Flash_fwd_paramsE:
	.zero		1360


//--------------------- .nv.constant0._ZN5flash32flash_fwd_splitkv_combine_kernelI23Flash_fwd_kernel_traitsILi96ELi64ELi128ELi4ELb0ELb0EN7cutlass6half_tE19Flash_kernel_traitsILi96ELi64ELi128ELi4ES3_EELi16ELi4ELb0EEEvNS_16Flash_fwd_paramsE --------------------------
	.section	.nv.constant0._ZN5flash32flash_fwd_splitkv_combine_kernelI23Flash_fwd_kernel_traitsILi96ELi64ELi128ELi4ELb0ELb0EN7cutlass6half_tE19Flash_kernel_traitsILi96ELi64ELi128ELi4ES3_EELi16ELi4ELb0EEEvNS_16Flash_fwd_paramsE,"a",@progbits
	.sectionflags	@""
	.align	4
.nv.constant0._ZN5flash32flash_fwd_splitkv_combine_kernelI23Flash_fwd_kernel_traitsILi96ELi64ELi128ELi4ELb0ELb0EN7cutlass6half_tE19Flash_kernel_traitsILi96ELi64ELi128ELi4ES3_EELi16ELi4ELb0EEEvNS_16Flash_fwd_paramsE:
	.zero		1360


//--------------------- .nv.constant0._ZN5flash32flash_fwd_splitkv_combine_kernelI23Flash_fwd_kernel_traitsILi96ELi64ELi128ELi4ELb0ELb0EN7cutlass6half_tE19Flash_kernel_traitsILi96ELi64ELi128ELi4ES3_EELi16ELi3ELb0EEEvNS_16Flash_fwd_paramsE --------------------------
	.section	.nv.constant0._ZN5flash32flash_fwd_splitkv_combine_kernelI23Flash_fwd_kernel_traitsILi96ELi64ELi128ELi4ELb0ELb0EN7cutlass6half_tE19Flash_kernel_traitsILi96ELi64ELi128ELi4ES3_EELi16ELi3ELb0EEEvNS_16Flash_fwd_paramsE,"a",@progbits
	.sectionflags	@""
	.align	4
.nv.constant0._ZN5flash32flash_fwd_splitkv_combine_kernelI23Flash_fwd_kernel_traitsILi96ELi64ELi128ELi4ELb0ELb0EN7cutlass6half_tE19Flash_kernel_traitsILi96ELi64ELi128ELi4ES3_EELi16ELi3ELb0EEEvNS_16Flash_fwd_paramsE:
	.zero		1360


//--------------------- .nv.constant0._ZN5flash32flash_fwd_splitkv_combine_kernelI23Flash_fwd_kernel_traitsILi96ELi64ELi128ELi4ELb0ELb0EN7cutlass6half_tE19Flash_kernel_traitsILi96ELi64ELi128ELi4ES3_EELi16ELi2ELb0EEEvNS_16Flash_fwd_paramsE --------------------------
	.section	.nv.constant0._ZN5flash32flash_fwd_splitkv_combine_kernelI23Flash_fwd_kernel_traitsILi96ELi64ELi128ELi4ELb0ELb0EN7cutlass6half_tE19Flash_kernel_traitsILi96ELi64ELi128ELi4ES3_EELi16ELi2ELb0EEEvNS_16Flash_fwd_paramsE,"a",@progbits
	.sectionflags	@""
	.align	4
.nv.constant0._ZN5flash32flash_fwd_splitkv_combine_kernelI23Flash_fwd_kernel_traitsILi96ELi64ELi128ELi4ELb0ELb0EN7cutlass6half_tE19Flash_kernel_traitsILi96ELi64ELi128ELi4ES3_EELi16ELi2ELb0EEEvNS_16Flash_fwd_paramsE:
	.zero		1360


//--------------------- .nv.constant0._ZN5flash32flash_fwd_splitkv_combine_kernelI23Flash_fwd_kernel_traitsILi96ELi64ELi128ELi4ELb0ELb0EN7cutlass6half_tE19Flash_kernel_traitsILi96ELi64ELi128ELi4ES3_EELi16ELi1ELb0EEEvNS_16Flash_fwd_paramsE --------------------------
	.section	.nv.constant0._ZN5flash32flash_fwd_splitkv_combine_kernelI23Flash_fwd_kernel_traitsILi96ELi64ELi128ELi4ELb0ELb0EN7cutlass6half_tE19Flash_kernel_traitsILi96ELi64ELi128ELi4ES3_EELi16ELi1ELb0EEEvNS_16Flash_fwd_paramsE,"a",@progbits
	.sectionflags	@""
	.align	4
.nv.constant0._ZN5flash32flash_fwd_splitkv_combine_kernelI23Flash_fwd_kernel_traitsILi96ELi64ELi128ELi4ELb0ELb0EN7cutlass6half_tE19Flash_kernel_traitsILi96ELi64ELi128ELi4ES3_EELi16ELi1ELb0EEEvNS_16Flash_fwd_paramsE:
	.zero		1360


//--------------------- .nv.constant0._ZN5flash32flash_fwd_splitkv_combine_kernelI23Flash_fwd_kernel_traitsILi96ELi64ELi128ELi4ELb0ELb0EN7cutlass6half_tE19Flash_kernel_traitsILi96ELi64ELi128ELi4ES3_EELi16ELi7ELb1EEEvNS_16Flash_fwd_paramsE --------------------------
	.section	.nv.constant0._ZN5flash32flash_fwd_splitkv_combine_kernelI23Flash_fwd_kernel_traitsILi96ELi64ELi128ELi4ELb0ELb0EN7cutlass6half_tE19Flash_kernel_traitsILi96ELi64ELi128ELi4ES3_EELi16ELi7ELb1EEEvNS_16Flash_fwd_paramsE,"a",@progbits
	.sectionflags	@""
	.align	4
.nv.constant0._ZN5flash32flash_fwd_splitkv_combine_kernelI23Flash_fwd_kernel_traitsILi96ELi64ELi128ELi4ELb0ELb0EN7cutlass6half_tE19Flash_kernel_traitsILi96ELi64ELi128ELi4ES3_EELi16ELi7ELb1EEEvNS_16Flash_fwd_paramsE:
	.zero		1360


//--------------------- .nv.constant0._ZN5flash32flash_fwd_splitkv_combine_kernelI23Flash_fwd_kernel_traitsILi96ELi64ELi128ELi4ELb0ELb0EN7cutlass6half_tE19Flash_kernel_traitsILi96ELi64ELi128ELi4ES3_EELi16ELi6ELb1EEEvNS_16Flash_fwd_paramsE --------------------------
	.section	.nv.constant0._ZN5flash32flash_fwd_splitkv_combine_kernelI23Flash_fwd_kernel_traitsILi96ELi64ELi128ELi4ELb0ELb0EN7cutlass6half_tE19Flash_kernel_traitsILi96ELi64ELi128ELi4ES3_EELi16ELi6ELb1EEEvNS_16Flash_fwd_paramsE,"a",@progbits
	.sectionflags	@""
	.align	4
.nv.constant0._ZN5flash32flash_fwd_splitkv_combine_kernelI23Flash_fwd_kernel_traitsILi96ELi64ELi128ELi4ELb0ELb0EN7cutlass6half_tE19Flash_kernel_traitsILi96ELi64ELi128ELi4ES3_EELi16ELi6ELb1EEEvNS_16Flash_fwd_paramsE:
	.zero		1360


//--------------------- .nv.constant0._ZN5flash32flash_fwd_splitkv_combine_kernelI23Flash_fwd_kernel_traitsILi96ELi64ELi128ELi4ELb0ELb0EN7cutlass6half_tE19Flash_kernel_traitsILi96ELi64ELi128ELi4ES3_EELi16ELi5ELb1EEEvNS_16Flash_fwd_paramsE --------------------------
	.section	.nv.constant0._ZN5flash32flash_fwd_splitkv_combine_kernelI23Flash_fwd_kernel_traitsILi96ELi64ELi128ELi4ELb0ELb0EN7cutlass6half_tE19Flash_kernel_traitsILi96ELi64ELi128ELi4ES3_EELi16ELi5ELb1EEEvNS_16Flash_fwd_paramsE,"a",@progbits
	.sectionflags	@""
	.align	4
.nv.constant0._ZN5flash32flash_fwd_splitkv_combine_kernelI23Flash_fwd_kernel_traitsILi96ELi64ELi128ELi4ELb0ELb0EN7cutlass6half_tE19Flash_kernel_traitsILi96ELi64ELi128ELi4ES3_EELi16ELi5ELb1EEEvNS_16Flash_fwd_paramsE:
	.zero		1360


//--------------------- .nv.constant0._ZN5flash32flash_fwd_splitkv_combine_kernelI23Flash_fwd_kernel_traitsILi96ELi64ELi128ELi4ELb0ELb0EN7cutlass6half_tE19Flash_kernel_traitsILi96ELi64ELi128ELi4ES3_EELi16ELi4ELb1EEEvNS_16Flash_fwd_paramsE --------------------------
	.section	.nv.constant0._ZN5flash32flash_fwd_splitkv_combine_kernelI23Flash_fwd_kernel_traitsILi96ELi64ELi128ELi4ELb0ELb0EN7cutlass6half_tE19Flash_kernel_traitsILi96ELi64ELi128ELi4ES3_EELi16ELi4ELb1EEEvNS_16Flash_fwd_paramsE,"a",@progbits
	.sectionflags	@""
	.align	4
.nv.constant0._ZN5flash32flash_fwd_splitkv_combine_kernelI23Flash_fwd_kernel_traitsILi96ELi64ELi128ELi4ELb0ELb0EN7cutlass6half_tE19Flash_kernel_traitsILi96ELi64ELi128ELi4ES3_EELi16ELi4ELb1EEEvNS_16Flash_fwd_paramsE:
	.zero		1360


//--------------------- .nv.constant0._ZN5flash32flash_fwd_splitkv_combine_kernelI23Flash_fwd_kernel_traitsILi96ELi64ELi128ELi4ELb0ELb0EN7cutlass6half_tE19Flash_kernel_traitsILi96ELi64ELi128ELi4ES3_EELi16ELi3ELb1EEEvNS_16Flash_fwd_paramsE --------------------------
	.section	.nv.constant0._ZN5flash32flash_fwd_splitkv_combine_kernelI23Flash_fwd_kernel_traitsILi96ELi64ELi128ELi4ELb0ELb0EN7cutlass6half_tE19Flash_kernel_traitsILi96ELi64ELi128ELi4ES3_EELi16ELi3ELb1EEEvNS_16Flash_fwd_paramsE,"a",@progbits
	.sectionflags	@""
	.align	4
.nv.constant0._ZN5flash32flash_fwd_splitkv_combine_kernelI23Flash_fwd_kernel_traitsILi96ELi64ELi128ELi4ELb0ELb0EN7cutlass6half_tE19Flash_kernel_traitsILi96ELi64ELi128ELi4ES3_EELi16ELi3ELb1EEEvNS_16Flash_fwd_paramsE:
	.zero		1360


//--------------------- .nv.constant0._ZN5flash32flash_fwd_splitkv_combine_kernelI23Flash_fwd_kernel_traitsILi96ELi64ELi128ELi4ELb0ELb0EN7cutlass6half_tE19Flash_kernel_traitsILi96ELi64ELi128ELi4ES3_EELi16ELi2ELb1EEEvNS_16Flash_fwd_paramsE --------------------------
	.section	.nv.constant0._ZN5flash32flash_fwd_splitkv_combine_kernelI23Flash_fwd_kernel_traitsILi96ELi64ELi128ELi4ELb0ELb0EN7cutlass6half_tE19Flash_kernel_traitsILi96ELi64ELi128ELi4ES3_EELi16ELi2ELb1EEEvNS_16Flash_fwd_paramsE,"a",@progbits
	.sectionflags	@""
	.align	4
.nv.constant0._ZN5flash32flash_fwd_splitkv_combine_kernelI23Flash_fwd_kernel_traitsILi96ELi64ELi128ELi4ELb0ELb0EN7cutlass6half_tE19Flash_kernel_traitsILi96ELi64ELi128ELi4ES3_EELi16ELi2ELb1EEEvNS_16Flash_fwd_paramsE:
	.zero		1360


//--------------------- .nv.constant0._ZN5flash32flash_fwd_splitkv_combine_kernelI23Flash_fwd_kernel_traitsILi96ELi64ELi128ELi4ELb0ELb0EN7cutlass6half_tE19Flash_kernel_traitsILi96ELi64ELi128ELi4ES3_EELi16ELi1ELb1EEEvNS_16Flash_fwd_paramsE --------------------------
	.section	.nv.constant0._ZN5flash32flash_fwd_splitkv_combine_kernelI23Flash_fwd_kernel_traitsILi96ELi64ELi128ELi4ELb0ELb0EN7cutlass6half_tE19Flash_kernel_traitsILi96ELi64ELi128ELi4ES3_EELi16ELi1ELb1EEEvNS_16Flash_fwd_paramsE,"a",@progbits
	.sectionflags	@""
	.align	4
.nv.constant0._ZN5flash32flash_fwd_splitkv_combine_kernelI23Flash_fwd_kernel_traitsILi96ELi64ELi128ELi4ELb0ELb0EN7cutlass6half_tE19Flash_kernel_traitsILi96ELi64ELi128ELi4ES3_EELi16ELi1ELb1EEEvNS_16Flash_fwd_paramsE:
	.zero		1360


//--------------------- .nv.constant0._ZN5flash24flash_fwd_splitkv_kernelI23Flash_fwd_kernel_traitsILi96ELi64ELi128ELi4ELb0ELb0EN7cutlass6half_tE19Flash_kernel_traitsILi96ELi64ELi128ELi4ES3_EELb0ELb0ELb0ELb0ELb1ELb0ELb0ELb0EEEvNS_16Flash_fwd_paramsE --------------------------
	.section	.nv.constant0._ZN5flash24flash_fwd_splitkv_kernelI23Flash_fwd_kernel_traitsILi96ELi64ELi128ELi4ELb0ELb0EN7cutlass6half_tE19Flash_kernel_traitsILi96ELi64ELi128ELi4ES3_EELb0ELb0ELb0ELb0ELb1ELb0ELb0ELb0EEEvNS_16Flash_fwd_paramsE,"a",@progbits
	.sectionflags	@""
	.align	4
.nv.constant0._ZN5flash24flash_fwd_splitkv_kernelI23Flash_fwd_kernel_traitsILi96ELi64ELi128ELi4ELb0ELb0EN7cutlass6half_tE19Flash_kernel_traitsILi96ELi64ELi128ELi4ES3_EELb0ELb0ELb0ELb0ELb1ELb0ELb0ELb0EEEvNS_16Flash_fwd_paramsE:
	.zero		1360


//--------------------- .nv.constant0._ZN5flash24flash_fwd_splitkv_kernelI23Flash_fwd_kernel_traitsILi96ELi64ELi128ELi4ELb0ELb0EN7cutlass6half_tE19Flash_kernel_traitsILi96ELi64ELi128ELi4ES3_EELb0ELb0ELb0ELb0ELb1ELb1ELb0ELb0EEEvNS_16Flash_fwd_paramsE --------------------------
	.section	.nv.constant0._ZN5flash24flash_fwd_splitkv_kernelI23Flash_fwd_kernel_traitsILi96ELi64ELi128ELi4ELb0ELb0EN7cutlass6half_tE19Flash_kernel_traitsILi96ELi64ELi128ELi4ES3_EELb0ELb0ELb0ELb0ELb1ELb1ELb0ELb0EEEvNS_16Flash_fwd_paramsE,"a",@progbits
	.sectionflags	@""
	.align	4
.nv.constant0._ZN5flash24flash_fwd_splitkv_kernelI23Flash_fwd_kernel_traitsILi96ELi64ELi128ELi4ELb0ELb0EN7cutlass6half_tE19Flash_kernel_traitsILi96ELi64ELi128ELi4ES3_EELb0ELb0ELb0ELb0ELb1ELb1ELb0ELb0EEEvNS_16Flash_fwd_paramsE:
	.zero		1360


//--------------------- .nv.constant0._ZN5flash24flash_fwd_splitkv_kernelI23Flash_fwd_kernel_traitsILi96ELi64ELi128ELi4ELb0ELb0EN7cutlass6half_tE19Flash_kernel_traitsILi96ELi64ELi128ELi4ES3_EELb0ELb0ELb0ELb0ELb1ELb0ELb1ELb0EEEvNS_16Flash_fwd_paramsE --------------------------
	.section	.nv.constant0._ZN5flash24flash_fwd_splitkv_kernelI23Flash_fwd_kernel_traitsILi96ELi64ELi128ELi4ELb0ELb0EN7cutlass6half_tE19Flash_kernel_traitsILi96ELi64ELi128ELi4ES3_EELb0ELb0ELb0ELb0ELb1ELb0ELb1ELb0EEEvNS_16Flash_fwd_paramsE,"a",@progbits
	.sectionflags	@""
	.align	4
.nv.constant0._ZN5flash24flash_fwd_splitkv_kernelI23Flash_fwd_kernel_traitsILi96ELi64ELi128ELi4ELb0ELb0EN7cutlass6half_tE19Flash_kernel_traitsILi96ELi64ELi128ELi4ES3_EELb0ELb0ELb0ELb0ELb1ELb0ELb1ELb0EEEvNS_16Flash_fwd_paramsE:
	.zero		1360


//--------------------- .nv.constant0._ZN5flash24flash_fwd_splitkv_kernelI23Flash_fwd_kernel_traitsILi96ELi64ELi128ELi4ELb0ELb0EN7cutlass6half_tE19Flash_kernel_traitsILi96ELi64ELi128ELi4ES3_EELb0ELb0ELb0ELb0ELb1ELb1ELb1ELb0EEEvNS_16Flash_fwd_paramsE --------------------------
	.section	.nv.constant0._ZN5flash24flash_fwd_splitkv_kernelI23Flash_fwd_kernel_traitsILi96ELi64ELi128ELi4ELb0ELb0EN7cutlass6half_tE19Flash_kernel_traitsILi96ELi64ELi128ELi4ES3_EELb0ELb0ELb0ELb0ELb1ELb1ELb1ELb0EEEvNS_16Flash_fwd_paramsE,"a",@progbits
	.sectionflags	@""
	.align	4
.nv.constant0._ZN5flash24flash_fwd_splitkv_kernelI23Flash_fwd_kernel_traitsILi96ELi64ELi128ELi4ELb0ELb0EN7cutlass6half_tE19Flash_kernel_traitsILi96ELi64ELi128ELi4ES3_EELb0ELb0ELb0ELb0ELb1ELb1ELb1ELb0EEEvNS_16Flash_fwd_paramsE:
	.zero		1360


//--------------------- .nv.constant0._ZN5flash24flash_fwd_splitkv_kernelI23Flash_fwd_kernel_traitsILi96ELi64ELi128ELi4ELb0ELb0EN7cutlass6half_tE19Flash_kernel_traitsILi96ELi64ELi128ELi4ES3_EELb0ELb0ELb0ELb0ELb0ELb0ELb0ELb0EEEvNS_16Flash_fwd_paramsE --------------------------
	.section	.nv.constant0._ZN5flash24flash_fwd_splitkv_kernelI23Flash_fwd_kernel_traitsILi96ELi64ELi128ELi4ELb0ELb0EN7cutlass6half_tE19Flash_kernel_traitsILi96ELi64ELi128ELi4ES3_EELb0ELb0ELb0ELb0ELb0ELb0ELb0ELb0EEEvNS_16Flash_fwd_paramsE,"a",@progbits
	.sectionflags	@""
	.align	4
.nv.constant0._ZN5flash24flash_fwd_splitkv_kernelI23Flash_fwd_kernel_traitsILi96ELi64ELi128ELi4ELb0ELb0EN7cutlass6half_tE19Flash_kernel_traitsILi96ELi64ELi128ELi4ES3_EELb0ELb0ELb0ELb0ELb0ELb0ELb0ELb0EEEvNS_16Flash_fwd_paramsE:
	.zero		1360


//--------------------- .nv.constant0._ZN5flash24flash_fwd_splitkv_kernelI23Flash_fwd_kernel_traitsILi96ELi64ELi128ELi4ELb0ELb0EN7cutlass6half_tE19Flash_kernel_traitsILi96ELi64ELi128ELi4ES3_EELb0ELb0ELb0ELb0ELb0ELb1ELb0ELb0EEEvNS_16Flash_fwd_paramsE --------------------------
	.section	.nv.constant0._ZN5flash24flash_fwd_splitkv_kernelI23Flash_fwd_kernel_traitsILi96ELi64ELi128ELi4ELb0ELb0EN7cutlass6half_tE19Flash_kernel_traitsILi96ELi64ELi128ELi4ES3_EELb0ELb0ELb0ELb0ELb0ELb1ELb0ELb0EEEvNS_16Flash_fwd_paramsE,"a",@progbits
	.sectionflags	@""
	.align	4
.nv.constant0._ZN5flash24flash_fwd_splitkv_kernelI23Flash_fwd_kernel_traitsILi96ELi64ELi128ELi4ELb0ELb0EN7cutlass6half_tE19Flash_kernel_traitsILi96ELi64ELi128ELi4ES3_EELb0ELb0ELb0ELb0ELb0ELb1ELb0ELb0EEEvNS_16Flash_fwd_paramsE:
	.zero		1360


//--------------------- .nv.constant0._ZN5flash24flash_fwd_splitkv_kernelI23Flash_fwd_kernel_traitsILi96ELi64ELi128ELi4ELb0ELb0EN7cutlass6half_tE19Flash_kernel_traitsILi96ELi64ELi128ELi4ES3_EELb0ELb0ELb0ELb0ELb0ELb0ELb0ELb1EEEvNS_16Flash_fwd_paramsE --------------------------
	.section	.nv.constant0._ZN5flash24flash_fwd_splitkv_kernelI23Flash_fwd_kernel_traitsILi96ELi64ELi128ELi4ELb0ELb0EN7cutlass6half_tE19Flash_kernel_traitsILi96ELi64ELi128ELi4ES3_EELb0ELb0ELb0ELb0ELb0ELb0ELb0ELb1EEEvNS_16Flash_fwd_paramsE,"a",@progbits
	.sectionflags	@""
	.align	4
.nv.constant0._ZN5flash24flash_fwd_splitkv_kernelI23Flash_fwd_kernel_traitsILi96ELi64ELi128ELi4ELb0ELb0EN7cutlass6half_tE19Flash_kernel_traitsILi96ELi64ELi128ELi4ES3_EELb0ELb0ELb0ELb0ELb0ELb0ELb0ELb1EEEvNS_16Flash_fwd_paramsE:
	.zero		1360


//--------------------- .nv.constant0._ZN5flash24flash_fwd_splitkv_kernelI23Flash_fwd_kernel_traitsILi96ELi64ELi128ELi4ELb0ELb0EN7cutlass6half_tE19Flash_kernel_traitsILi96ELi64ELi128ELi4ES3_EELb0ELb0ELb0ELb0ELb0ELb1ELb0ELb1EEEvNS_16Flash_fwd_paramsE --------------------------
	.section	.nv.constant0._ZN5flash24flash_fwd_splitkv_kernelI23Flash_fwd_kernel_traitsILi96ELi64ELi128ELi4ELb0ELb0EN7cutlass6half_tE19Flash_kernel_traitsILi96ELi64ELi128ELi4ES3_EELb0ELb0ELb0ELb0ELb0ELb1ELb0ELb1EEEvNS_16Flash_fwd_paramsE,"a",@progbits
	.sectionflags	@""
	.align	4
.nv.constant0._ZN5flash24flash_fwd_splitkv_kernelI23Flash_fwd_kernel_traitsILi96ELi64ELi128ELi4ELb0ELb0EN7cutlass6half_tE19Flash_kernel_traitsILi96ELi64ELi128ELi4ES3_EELb0ELb0ELb0ELb0ELb0ELb1ELb0ELb1EEEvNS_16Flash_fwd_paramsE:
	.zero		1360


//--------------------- .nv.constant0._ZN5flash24flash_fwd_splitkv_kernelI23Flash_fwd_kernel_traitsILi96ELi64ELi128ELi4ELb0ELb0EN7cutlass6half_tE19Flash_kernel_traitsILi96ELi64ELi128ELi4ES3_EELb0ELb0ELb0ELb0ELb0ELb0ELb1ELb0EEEvNS_16Flash_fwd_paramsE --------------------------
	.section	.nv.constant0._ZN5flash24flash_fwd_splitkv_kernelI23Flash_fwd_kernel_traitsILi96ELi64ELi128ELi4ELb0ELb0EN7cutlass6half_tE19Flash_kernel_traitsILi96ELi64ELi128ELi4ES3_EELb0ELb0ELb0ELb0ELb0ELb0ELb1ELb0EEEvNS_16Flash_fwd_paramsE,"a",@progbits
	.sectionflags	@""
	.align	4
.nv.constant0._ZN5flash24flash_fwd_splitkv_kernelI23Flash_fwd_kernel_traitsILi96ELi64ELi128ELi4ELb0ELb0EN7cutlass6half_tE19Flash_kernel_traitsILi96ELi64ELi128ELi4ES3_EELb0ELb0ELb0ELb0ELb0ELb0ELb1ELb0EEEvNS_16Flash_fwd_paramsE:
	.zero		1360


//--------------------- .nv.constant0._ZN5flash24flash_fwd_splitkv_kernelI23Flash_fwd_kernel_traitsILi96ELi64ELi128ELi4ELb0ELb0EN7cutlass6half_tE19Flash_kernel_traitsILi96ELi64ELi128ELi4ES3_EELb0ELb0ELb0ELb0ELb0ELb1ELb1ELb0EEEvNS_16Flash_fwd_paramsE --------------------------
	.section	.nv.constant0._ZN5flash24flash_fwd_splitkv_kernelI23Flash_fwd_kernel_traitsILi96ELi64ELi128ELi4ELb0ELb0EN7cutlass6half_tE19Flash_kernel_traitsILi96ELi64ELi128ELi4ES3_EELb0ELb0ELb0ELb0ELb0ELb1ELb1ELb0EEEvNS_16Flash_fwd_paramsE,"a",@progbits
	.sectionflags	@""
	.align	4
.nv.constant0._ZN5flash24flash_fwd_splitkv_kernelI23Flash_fwd_kernel_traitsILi96ELi64ELi128ELi4ELb0ELb0EN7cutlass6half_tE19Flash_kernel_traitsILi96ELi64ELi128ELi4ES3_EELb0ELb0ELb0ELb0ELb0ELb1ELb1ELb0EEEvNS_16Flash_fwd_paramsE:
	.zero		1360


//--------------------- .nv.constant0._ZN5flash24flash_fwd_splitkv_kernelI23Flash_fwd_kernel_traitsILi96ELi64ELi128ELi4ELb0ELb0EN7cutlass6half_tE19Flash_kernel_traitsILi96ELi64ELi128ELi4ES3_EELb0ELb0ELb0ELb0ELb0ELb0ELb1ELb1EEEvNS_16Flash_fwd_paramsE --------------------------
	.section	.nv.constant0._ZN5flash24flash_fwd_splitkv_kernelI23Flash_fwd_kernel_traitsILi96ELi64ELi128ELi4ELb0ELb0EN7cutlass6half_tE19Flash_kernel_traitsILi96ELi64ELi128ELi4ES3_EELb0ELb0ELb0ELb0ELb0ELb0ELb1ELb1EEEvNS_16Flash_fwd_paramsE,"a",@progbits
	.sectionflags	@""
	.align	4
.nv.constant0._ZN5flash24flash_fwd_splitkv_kernelI23Flash_fwd_kernel_traitsILi96ELi64ELi128ELi4ELb0ELb0EN7cutlass6half_tE19Flash_kernel_traitsILi96ELi64ELi128ELi4ES3_EELb0ELb0ELb0ELb0ELb0ELb0ELb1ELb1EEEvNS_16Flash_fwd_paramsE:
	.zero		1360


//--------------------- .nv.constant0._ZN5flash24flash_fwd_splitkv_kernelI23Flash_fwd_kernel_traitsILi96ELi64ELi128ELi4ELb0ELb0EN7cutlass6half_tE19Flash_kernel_traitsILi96ELi64ELi128ELi4ES3_EELb0ELb0ELb0ELb0ELb0ELb1ELb1ELb1EEEvNS_16Flash_fwd_paramsE --------------------------
	.section	.nv.constant0._ZN5flash24flash_fwd_splitkv_kernelI23Flash_fwd_kernel_traitsILi96ELi64ELi128ELi4ELb0ELb0EN7cutlass6half_tE19Flash_kernel_traitsILi96ELi64ELi128ELi4ES3_EELb0ELb0ELb0ELb0ELb0ELb1ELb1ELb1EEEvNS_16Flash_fwd_paramsE,"a",@progbits
	.sectionflags	@""
	.align	4
.nv.constant0._ZN5flash24flash_fwd_splitkv_kernelI23Flash_fwd_kernel_traitsILi96ELi64ELi128ELi4ELb0ELb0EN7cutlass6half_tE19Flash_kernel_traitsILi96ELi64ELi128ELi4ES3_EELb0ELb0ELb0ELb0ELb0ELb1ELb1ELb1EEEvNS_16Flash_fwd_paramsE:
	.zero		1360


//--------------------- .nv.constant0._ZN5flash24flash_fwd_splitkv_kernelI23Flash_fwd_kernel_traitsILi96ELi64ELi128ELi4ELb0ELb0EN7cutlass6half_tE19Flash_kernel_traitsILi96ELi64ELi128ELi4ES3_EELb0ELb1ELb0ELb0ELb0ELb0ELb0ELb0EEEvNS_16Flash_fwd_paramsE --------------------------
	.section	.nv.constant0._ZN5flash24flash_fwd_splitkv_kernelI23Flash_fwd_kernel_traitsILi96ELi64ELi128ELi4ELb0ELb0EN7cutlass6half_tE19Flash_kernel_traitsILi96ELi64ELi128ELi4ES3_EELb0ELb1ELb0ELb0ELb0ELb0ELb0ELb0EEEvNS_16Flash_fwd_paramsE,"a",@progbits
	.sectionflags	@""
	.align	4
.nv.constant0._ZN5flash24flash_fwd_splitkv_kernelI23Flash_fwd_kernel_traitsILi96ELi64ELi128ELi4ELb0ELb0EN7cutlass6half_tE19Flash_kernel_traitsILi96ELi64ELi128ELi4ES3_EELb0ELb1ELb0ELb0ELb0ELb0ELb0ELb0EEEvNS_16Flash_fwd_paramsE:
	.zero		1360


//--------------------- .nv.constant0._ZN5flash24flash_fwd_splitkv_kernelI23Flash_fwd_kernel_traitsILi96ELi64ELi128ELi4ELb0ELb0EN7cutlass6half_tE19Flash_kernel_traitsILi96ELi64ELi128ELi4ES3_EELb0ELb1ELb0ELb0ELb0ELb1ELb0ELb0EEEvNS_16Flash_fwd_paramsE --------------------------
	.section	.nv.constant0._ZN5flash24flash_fwd_splitkv_kernelI23Flash_fwd_kernel_traitsILi96ELi64ELi128ELi4ELb0ELb0EN7cutlass6half_tE19Flash_kernel_traitsILi96ELi64ELi128ELi4ES3_EELb0ELb1ELb0ELb0ELb0ELb1ELb0ELb0EEEvNS_16Flash_fwd_paramsE,"a",@progbits
	.sectionflags	@""
	.align	4
.nv.constant0._ZN5flash24flash_fwd_splitkv_kernelI23Flash_fwd_kernel_traitsILi96ELi64ELi128ELi4ELb0ELb0EN7cutlass6half_tE19Flash_kernel_traitsILi96ELi64ELi128ELi4ES3_EELb0ELb1ELb0ELb0ELb0ELb1ELb0ELb0EEEvNS_16Flash_fwd_paramsE:
	.zero		1360


//--------------------- .nv.constant0._ZN5flash24flash_fwd_splitkv_kernelI23Flash_fwd_kernel_traitsILi96ELi64ELi128ELi4ELb0ELb0EN7cutlass6half_tE19Flash_kernel_traitsILi96ELi64ELi128ELi4ES3_EELb0ELb1ELb0ELb0ELb0ELb0ELb0ELb1EEEvNS_16Flash_fwd_paramsE --------------------------
	.section	.nv.constant0._ZN5flash24flash_fwd_splitkv_kernelI23Flash_fwd_kernel_traitsILi96ELi64ELi128ELi4ELb0ELb0EN7cutlass6half_tE19Flash_kernel_traitsILi96ELi64ELi128ELi4ES3_EELb0ELb1ELb0ELb0ELb0ELb0ELb0ELb1EEEvNS_16Flash_fwd_paramsE,"a",@progbits
	.sectionflags	@""
	.align	4
.nv.constant0._ZN5flash24flash_fwd_splitkv_kernelI23Flash_fwd_kernel_traitsILi96ELi64ELi128ELi4ELb0ELb0EN7cutlass6half_tE19Flash_kernel_traitsILi96ELi64ELi128ELi4ES3_EELb0ELb1ELb0ELb0ELb0ELb0ELb0ELb1EEEvNS_16Flash_fwd_paramsE:
	.zero		1360


//--------------------- .nv.constant0._ZN5flash24flash_fwd_splitkv_kernelI23Flash_fwd_kernel_traitsILi96ELi64ELi128ELi4ELb0ELb0EN7cutlass6half_tE19Flash_kernel_traitsILi96ELi64ELi128ELi4ES3_EELb0ELb1ELb0ELb0ELb0ELb1ELb0ELb1EEEvNS_16Flash_fwd_paramsE --------------------------
	.section	.nv.constant0._ZN5flash24flash_fwd_splitkv_kernelI23Flash_fwd_kernel_traitsILi96ELi64ELi128ELi4ELb0ELb0EN7cutlass6half_tE19Flash_kernel_traitsILi96ELi64ELi128ELi4ES3_EELb0ELb1ELb0ELb0ELb0ELb1ELb0ELb1EEEvNS_16Flash_fwd_paramsE,"a",@progbits
	.sectionflags	@""
	.align	4
.nv.constant0._ZN5flash24flash_fwd_splitkv_kernelI23Flash_fwd_kernel_traitsILi96ELi64ELi128ELi4ELb0ELb0EN7cutlass6half_tE19Flash_kernel_traitsILi96ELi64ELi128ELi4ES3_EELb0ELb1ELb0ELb0ELb0ELb1ELb0ELb1EEEvNS_16Flash_fwd_paramsE:
	.zero		1360


//--------------------- .nv.constant0._ZN5flash24flash_fwd_splitkv_kernelI23Flash_fwd_kernel_traitsILi96ELi64ELi128ELi4ELb0ELb0EN7cutlass6half_tE19Flash_kernel_traitsILi96ELi64ELi128ELi4ES3_EELb0ELb1ELb0ELb0ELb0ELb0ELb1ELb0EEEvNS_16Flash_fwd_paramsE --------------------------
	.section	.nv.constant0._ZN5flash24flash_fwd_splitkv_kernelI23Flash_fwd_kernel_traitsILi96ELi64ELi128ELi4ELb0ELb0EN7cutlass6half_tE19Flash_kernel_traitsILi96ELi64ELi128ELi4ES3_EELb0ELb1ELb0ELb0ELb0ELb0ELb1ELb0EEEvNS_16Flash_fwd_paramsE,"a",@progbits
	.sectionflags	@""
	.align	4
.nv.constant0._ZN5flash24flash_fwd_splitkv_kernelI23Flash_fwd_kernel_traitsILi96ELi64ELi128ELi4ELb0ELb0EN7cutlass6half_tE19Flash_kernel_traitsILi96ELi64ELi128ELi4ES3_EELb0ELb1ELb0ELb0ELb0ELb0ELb1ELb0EEEvNS_16Flash_fwd_paramsE:
	.zero		1360


//--------------------- .nv.constant0._ZN5flash24flash_fwd_splitkv_kernelI23Flash_fwd_kernel_traitsILi96ELi64ELi128ELi4ELb0ELb0EN7cutlass6half_tE19Flash_kernel_traitsILi96ELi64ELi128ELi4ES3_EELb0ELb1ELb0ELb0ELb0ELb1ELb1ELb0EEEvNS_16Flash_fwd_paramsE --------------------------
	.section	.nv.constant0._ZN5flash24flash_fwd_splitkv_kernelI23Flash_fwd_kernel_traitsILi96ELi64ELi128ELi4ELb0ELb0EN7cutlass6half_tE19Flash_kernel_traitsILi96ELi64ELi128ELi4ES3_EELb0ELb1ELb0ELb0ELb0ELb1ELb1ELb0EEEvNS_16Flash_fwd_paramsE,"a",@progbits
	.sectionflags	@""
	.align	4
.nv.constant0._ZN5flash24flash_fwd_splitkv_kernelI23Flash_fwd_kernel_traitsILi96ELi64ELi128ELi4ELb0ELb0EN7cutlass6half_tE19Flash_kernel_traitsILi96ELi64ELi128ELi4ES3_EELb0ELb1ELb0ELb0ELb0ELb1ELb1ELb0EEEvNS_16Flash_fwd_paramsE:
	.zero		1360


//--------------------- .nv.constant0._ZN5flash24flash_fwd_splitkv_kernelI23Flash_fwd_kernel_traitsILi96ELi64ELi128ELi4ELb0ELb0EN7cutlass6half_tE19Flash_kernel_traitsILi96ELi64ELi128ELi4ES3_EELb0ELb1ELb0ELb0ELb0ELb0ELb1ELb1EEEvNS_16Flash_fwd_paramsE --------------------------
	.section	.nv.constant0._ZN5flash24flash_fwd_splitkv_kernelI23Flash_fwd_kernel_traitsILi96ELi64ELi128ELi4ELb0ELb0EN7cutlass6half_tE19Flash_kernel_traitsILi96ELi64ELi128ELi4ES3_EELb0ELb1ELb0ELb0ELb0ELb0ELb1ELb1EEEvNS_16Flash_fwd_paramsE,"a",@progbits
	.sectionflags	@""
	.align	4
.nv.constant0._ZN5flash24flash_fwd_splitkv_kernelI23Flash_fwd_kernel_traitsILi96ELi64ELi128ELi4ELb0ELb0EN7cutlass6half_tE19Flash_kernel_traitsILi96ELi64ELi128ELi4ES3_EELb0ELb1ELb0ELb0ELb0ELb0ELb1ELb1EEEvNS_16Flash_fwd_paramsE:
	.zero		1360


//--------------------- .nv.constant0._ZN5flash24flash_fwd_splitkv_kernelI23Flash_fwd_kernel_traitsILi96ELi64ELi128ELi4ELb0ELb0EN7cutlass6half_tE19Flash_kernel_traitsILi96ELi64ELi128ELi4ES3_EELb0ELb1ELb0ELb0ELb0ELb1ELb1ELb1EEEvNS_16Flash_fwd_paramsE --------------------------
	.section	.nv.constant0._ZN5flash24flash_fwd_splitkv_kernelI23Flash_fwd_kernel_traitsILi96ELi64ELi128ELi4ELb0ELb0EN7cutlass6half_tE19Flash_kernel_traitsILi96ELi64ELi128ELi4ES3_EELb0ELb1ELb0ELb0ELb0ELb1ELb1ELb1EEEvNS_16Flash_fwd_paramsE,"a",@progbits
	.sectionflags	@""
	.align	4
.nv.constant0._ZN5flash24flash_fwd_splitkv_kernelI23Flash_fwd_kernel_traitsILi96ELi64ELi128ELi4ELb0ELb0EN7cutlass6half_tE19Flash_kernel_traitsILi96ELi64ELi128ELi4ES3_EELb0ELb1ELb0ELb0ELb0ELb1ELb1ELb1EEEvNS_16Flash_fwd_paramsE:
	.zero		1360


//--------------------- .nv.constant0._ZN5flash24flash_fwd_splitkv_kernelI23Flash_fwd_kernel_traitsILi96ELi64ELi128ELi4ELb0ELb0EN7cutlass6half_tE19Flash_kernel_traitsILi96ELi64ELi128ELi4ES3_EELb0ELb0ELb0ELb1ELb1ELb0ELb0ELb0EEEvNS_16Flash_fwd_paramsE --------------------------
	.section	.nv.constant0._ZN5flash24flash_fwd_splitkv_kernelI23Flash_fwd_kernel_traitsILi96ELi64ELi128ELi4ELb0ELb0EN7cutlass6half_tE19Flash_kernel_traitsILi96ELi64ELi128ELi4ES3_EELb0ELb0ELb0ELb1ELb1ELb0ELb0ELb0EEEvNS_16Flash_fwd_paramsE,"a",@progbits
	.sectionflags	@""
	.align	4
.nv.constant0._ZN5flash24flash_fwd_splitkv_kernelI23Flash_fwd_kernel_traitsILi96ELi64ELi128ELi4ELb0ELb0EN7cutlass6half_tE19Flash_kernel_traitsILi96ELi64ELi128ELi4ES3_EELb0ELb0ELb0ELb1ELb1ELb0ELb0ELb0EEEvNS_16Flash_fwd_paramsE:
	.zero		1360


//--------------------- .nv.constant0._ZN5flash24flash_fwd_splitkv_kernelI23Flash_fwd_kernel_traitsILi96ELi64ELi128ELi4ELb0ELb0EN7cutlass6half_tE19Flash_kernel_traitsILi96ELi64ELi128ELi4ES3_EELb0ELb0ELb0ELb1ELb1ELb1ELb0ELb0EEEvNS_16Flash_fwd_paramsE --------------------------
	.section	.nv.constant0._ZN5flash24flash_fwd_splitkv_kernelI23Flash_fwd_kernel_traitsILi96ELi64ELi128ELi4ELb0ELb0EN7cutlass6half_tE19Flash_kernel_traitsILi96ELi64ELi128ELi4ES3_EELb0ELb0ELb0ELb1ELb1ELb1ELb0ELb0EEEvNS_16Flash_fwd_paramsE,"a",@progbits
	.sectionflags	@""
	.align	4
.nv.constant0._ZN5flash24flash_fwd_splitkv_kernelI23Flash_fwd_kernel_traitsILi96ELi64ELi128ELi4ELb0ELb0EN7cutlass6half_tE19Flash_kernel_traitsILi96ELi64ELi128ELi4ES3_EELb0ELb0ELb0ELb1ELb1ELb1ELb0ELb0EEEvNS_16Flash_fwd_paramsE:
	.zero		1360


//--------------------- .nv.constant0._ZN5flash24flash_fwd_splitkv_kernelI23Flash_fwd_kernel_traitsILi96ELi64ELi128ELi4ELb0ELb0EN7cutlass6half_tE19Flash_kernel_traitsILi96ELi64ELi128ELi4ES3_EELb0ELb0ELb1ELb0ELb0ELb0ELb0ELb0EEEvNS_16Flash_fwd_paramsE --------------------------
	.section	.nv.constant0._ZN5flash24flash_fwd_splitkv_kernelI23Flash_fwd_kernel_traitsILi96ELi64ELi128ELi4ELb0ELb0EN7cutlass6half_tE19Flash_kernel_traitsILi96ELi64ELi128ELi4ES3_EELb0ELb0ELb1ELb0ELb0ELb0ELb0ELb0EEEvNS_16Flash_fwd_paramsE,"a",@progbits
	.sectionflags	@""
	.align	4
.nv.constant0._ZN5flash24flash_fwd_splitkv_kernelI23Flash_fwd_kernel_traitsILi96ELi64ELi128ELi4ELb0ELb0EN7cutlass6half_tE19Flash_kernel_traitsILi96ELi64ELi128ELi4ES3_EELb0ELb0ELb1ELb0ELb0ELb0ELb0ELb0EEEvNS_16Flash_fwd_paramsE:
	.zero		1360


//--------------------- .nv.constant0._ZN5flash24flash_fwd_splitkv_kernelI23Flash_fwd_kernel_traitsILi96ELi64ELi128ELi4ELb0ELb0EN7cutlass6half_tE19Flash_kernel_traitsILi96ELi64ELi128ELi4ES3_EELb0ELb0ELb1ELb0ELb0ELb1ELb0ELb0EEEvNS_16Flash_fwd_paramsE --------------------------
	.section	.nv.constant0._ZN5flash24flash_fwd_splitkv_kernelI23Flash_fwd_kernel_traitsILi96ELi64ELi128ELi4ELb0ELb0EN7cutlass6half_tE19Flash_kernel_traitsILi96ELi64ELi128ELi4ES3_EELb0ELb0ELb1ELb0ELb0ELb1ELb0ELb0EEEvNS_16Flash_fwd_paramsE,"a",@progbits
	.sectionflags	@""
	.align	4
.nv.constant0._ZN5flash24flash_fwd_splitkv_kernelI23Flash_fwd_kernel_traitsILi96ELi64ELi128ELi4ELb0ELb0EN7cutlass6half_tE19Flash_kernel_traitsILi96ELi64ELi128ELi4ES3_EELb0ELb0ELb1ELb0ELb0ELb1ELb0ELb0EEEvNS_16Flash_fwd_paramsE:
	.zero		1360


//--------------------- .nv.constant0._ZN5flash24flash_fwd_splitkv_kernelI23Flash_fwd_kernel_traitsILi96ELi64ELi128ELi4ELb0ELb0EN7cutlass6half_tE19Flash_kernel_traitsILi96ELi64ELi128ELi4ES3_EELb0ELb0ELb0ELb0ELb1ELb0ELb0ELb1EEEvNS_16Flash_fwd_paramsE --------------------------
	.section	.nv.constant0._ZN5flash24flash_fwd_splitkv_kernelI23Flash_fwd_kernel_traitsILi96ELi64ELi128ELi4ELb0ELb0EN7cutlass6half_tE19Flash_kernel_traitsILi96ELi64ELi128ELi4ES3_EELb0ELb0ELb0ELb0ELb1ELb0ELb0ELb1EEEvNS_16Flash_fwd_paramsE,"a",@progbits
	.sectionflags	@""
	.align	4
.nv.constant0._ZN5flash24flash_fwd_splitkv_kernelI23Flash_fwd_kernel_traitsILi96ELi64ELi128ELi4ELb0ELb0EN7cutlass6half_tE19Flash_kernel_traitsILi96ELi64ELi128ELi4ES3_EELb0ELb0ELb0ELb0ELb1ELb0ELb0ELb1EEEvNS_16Flash_fwd_paramsE:
	.zero		1360


//--------------------- .nv.constant0._ZN5flash24flash_fwd_splitkv_kernelI23Flash_fwd_kernel_traitsILi96ELi64ELi128ELi4ELb0ELb0EN7cutlass6half_tE19Flash_kernel_traitsILi96ELi64ELi128ELi4ES3_EELb0ELb0ELb0ELb0ELb1ELb1ELb0ELb1EEEvNS_16Flash_fwd_paramsE --------------------------
	.section	.nv.constant0._ZN5flash24flash_fwd_splitkv_kernelI23Flash_fwd_kernel_traitsILi96ELi64ELi128ELi4ELb0ELb0EN7cutlass6half_tE19Flash_kernel_traitsILi96ELi64ELi128ELi4ES3_EELb0ELb0ELb0ELb0ELb1ELb1ELb0ELb1EEEvNS_16Flash_fwd_paramsE,"a",@progbits
	.sectionflags	@""
	.align	4
.nv.constant0._ZN5flash24flash_fwd_splitkv_kernelI23Flash_fwd_kernel_traitsILi96ELi64ELi128ELi4ELb0ELb0EN7cutlass6half_tE19Flash_kernel_traitsILi96ELi64ELi128ELi4ES3_EELb0ELb0ELb0ELb0ELb1ELb1ELb0ELb1EEEvNS_16Flash_fwd_paramsE:
	.zero		1360


//--------------------- .nv.constant0._ZN5flash24flash_fwd_splitkv_kernelI23Flash_fwd_kernel_traitsILi96ELi64ELi128ELi4ELb0ELb0EN7cutlass6half_tE19Flash_kernel_traitsILi96ELi64ELi128ELi4ES3_EELb0ELb0ELb1ELb0ELb0ELb0ELb0ELb1EEEvNS_16Flash_fwd_paramsE --------------------------
	.section	.nv.constant0._ZN5flash24flash_fwd_splitkv_kernelI23Flash_fwd_kernel_traitsILi96ELi64ELi128ELi4ELb0ELb0EN7cutlass6half_tE19Flash_kernel_traitsILi96ELi64ELi128ELi4ES3_EELb0ELb0ELb1ELb0ELb0ELb0ELb0ELb1EEEvNS_16Flash_fwd_paramsE,"a",@progbits
	.sectionflags	@""
	.align	4
.nv.constant0._ZN5flash24flash_fwd_splitkv_kernelI23Flash_fwd_kernel_traitsILi96ELi64ELi128ELi4ELb0ELb0EN7cutlass6half_tE19Flash_kernel_traitsILi96ELi64ELi128ELi4ES3_EELb0ELb0ELb1ELb0ELb0ELb0ELb0ELb1EEEvNS_16Flash_fwd_paramsE:
	.zero		1360


//--------------------- .nv.constant0._ZN5flash24flash_fwd_splitkv_kernelI23Flash_fwd_kernel_traitsILi96ELi64ELi128ELi4ELb0ELb0EN7cutlass6half_tE19Flash_kernel_traitsILi96ELi64ELi128ELi4ES3_EELb0ELb0ELb1ELb0ELb0ELb1ELb0ELb1EEEvNS_16Flash_fwd_paramsE --------------------------
	.section	.nv.constant0._ZN5flash24flash_fwd_splitkv_kernelI23Flash_fwd_kernel_traitsILi96ELi64ELi128ELi4ELb0ELb0EN7cutlass6half_tE19Flash_kernel_traitsILi96ELi64ELi128ELi4ES3_EELb0ELb0ELb1ELb0ELb0ELb1ELb0ELb1EEEvNS_16Flash_fwd_paramsE,"a",@progbits
	.sectionflags	@""
	.align	4
.nv.constant0._ZN5flash24flash_fwd_splitkv_kernelI23Flash_fwd_kernel_traitsILi96ELi64ELi128ELi4ELb0ELb0EN7cutlass6half_tE19Flash_kernel_traitsILi96ELi64ELi128ELi4ES3_EELb0ELb0ELb1ELb0ELb0ELb1ELb0ELb1EEEvNS_16Flash_fwd_paramsE:
	.zero		1360


//--------------------- .nv.constant0._ZN5flash24flash_fwd_splitkv_kernelI23Flash_fwd_kernel_traitsILi96ELi64ELi128ELi4ELb0ELb0EN7cutlass6half_tE19Flash_kernel_traitsILi96ELi64ELi128ELi4ES3_EELb0ELb0ELb0ELb1ELb1ELb0ELb1ELb0EEEvNS_16Flash_fwd_paramsE --------------------------
	.section	.nv.constant0._ZN5flash24flash_fwd_splitkv_kernelI23Flash_fwd_kernel_traitsILi96ELi64ELi128ELi4ELb0ELb0EN7cutlass6half_tE19Flash_kernel_traitsILi96ELi64ELi128ELi4ES3_EELb0ELb0ELb0ELb1ELb1ELb0ELb1ELb0EEEvNS_16Flash_fwd_paramsE,"a",@progbits
	.sectionflags	@""
	.align	4
.nv.constant0._ZN5flash24flash_fwd_splitkv_kernelI23Flash_fwd_kernel_traitsILi96ELi64ELi128ELi4ELb0ELb0EN7cutlass6half_tE19Flash_kernel_traitsILi96ELi64ELi128ELi4ES3_EELb0ELb0ELb0ELb1ELb1ELb0ELb1ELb0EEEvNS_16Flash_fwd_paramsE:
	.zero		1360


//--------------------- .nv.constant0._ZN5flash24flash_fwd_splitkv_kernelI23Flash_fwd_kernel_traitsILi96ELi64ELi128ELi4ELb0ELb0EN7cutlass6half_tE19Flash_kernel_traitsILi96ELi64ELi128ELi4ES3_EELb0ELb0ELb0ELb1ELb1ELb1ELb1ELb0EEEvNS_16Flash_fwd_paramsE --------------------------
	.section	.nv.constant0._ZN5flash24flash_fwd_splitkv_kernelI23Flash_fwd_kernel_traitsILi96ELi64ELi128ELi4ELb0ELb0EN7cutlass6half_tE19Flash_kernel_traitsILi96ELi64ELi128ELi4ES3_EELb0ELb0ELb0ELb1ELb1ELb1ELb1ELb0EEEvNS_16Flash_fwd_paramsE,"a",@progbits
	.sectionflags	@""
	.align	4
.nv.constant0._ZN5flash24flash_fwd_splitkv_kernelI23Flash_fwd_kernel_traitsILi96ELi64ELi128ELi4ELb0ELb0EN7cutlass6half_tE19Flash_kernel_traitsILi96ELi64ELi128ELi4ES3_EELb0ELb0ELb0ELb1ELb1ELb1ELb1ELb0EEEvNS_16Flash_fwd_paramsE:
	.zero		1360


//--------------------- .nv.constant0._ZN5flash24flash_fwd_splitkv_kernelI23Flash_fwd_kernel_traitsILi96ELi64ELi128ELi4ELb0ELb0EN7cutlass6half_tE19Flash_kernel_traitsILi96ELi64ELi128ELi4ES3_EELb0ELb0ELb1ELb0ELb0ELb0ELb1ELb0EEEvNS_16Flash_fwd_paramsE --------------------------
	.section	.nv.constant0._ZN5flash24flash_fwd_splitkv_kernelI23Flash_fwd_kernel_traitsILi96ELi64ELi128ELi4ELb0ELb0EN7cutlass6half_tE19Flash_kernel_traitsILi96ELi64ELi128ELi4ES3_EELb0ELb0ELb1ELb0ELb0ELb0ELb1ELb0EEEvNS_16Flash_fwd_paramsE,"a",@progbits
	.sectionflags	@""
	.align	4
.nv.constant0._ZN5flash24flash_fwd_splitkv_kernelI23Flash_fwd_kernel_traitsILi96ELi64ELi128ELi4ELb0ELb0EN7cutlass6half_tE19Flash_kernel_traitsILi96ELi64ELi128ELi4ES3_EELb0ELb0ELb1ELb0ELb0ELb0ELb1ELb0EEEvNS_16Flash_fwd_paramsE:
	.zero		1360


//--------------------- .nv.constant0._ZN5flash24flash_fwd_splitkv_kernelI23Flash_fwd_kernel_traitsILi96ELi64ELi128ELi4ELb0ELb0EN7cutlass6half_tE19Flash_kernel_traitsILi96ELi64ELi128ELi4ES3_EELb0ELb0ELb1ELb0ELb0ELb1ELb1ELb0EEEvNS_16Flash_fwd_paramsE --------------------------
	.section	.nv.constant0._ZN5flash24flash_fwd_splitkv_kernelI23Flash_fwd_kernel_traitsILi96ELi64ELi128ELi4ELb0ELb0EN7cutlass6half_tE19Flash_kernel_traitsILi96ELi64ELi128ELi4ES3_EELb0ELb0ELb1ELb0ELb0ELb1ELb1ELb0EEEvNS_16Flash_fwd_paramsE,"a",@progbits
	.sectionflags	@""
	.align	4
.nv.constant0._ZN5flash24flash_fwd_splitkv_kernelI23Flash_fwd_kernel_traitsILi96ELi64ELi128ELi4ELb0ELb0EN7cutlass6half_tE19Flash_kernel_traitsILi96ELi64ELi128ELi4ES3_EELb0ELb0ELb1ELb0ELb0ELb1ELb1ELb0EEEvNS_16Flash_fwd_paramsE:
	.zero		1360


//--------------------- .nv.constant0._ZN5flash24flash_fwd_splitkv_kernelI23Flash_fwd_kernel_traitsILi96ELi64ELi128ELi4ELb0ELb0EN7cutlass6half_tE19Flash_kernel_traitsILi96ELi64ELi128ELi4ES3_EELb0ELb0ELb0ELb0ELb1ELb0ELb1ELb1EEEvNS_16Flash_fwd_paramsE --------------------------
	.section	.nv.constant0._ZN5flash24flash_fwd_splitkv_kernelI23Flash_fwd_kernel_traitsILi96ELi64ELi128ELi4ELb0ELb0EN7cutlass6half_tE19Flash_kernel_traitsILi96ELi64ELi128ELi4ES3_EELb0ELb0ELb0ELb0ELb1ELb0ELb1ELb1EEEvNS_16Flash_fwd_paramsE,"a",@progbits
	.sectionflags	@""
	.align	4
.nv.constant0._ZN5flash24flash_fwd_splitkv_kernelI23Flash_fwd_kernel_traitsILi96ELi64ELi128ELi4ELb0ELb0EN7cutlass6half_tE19Flash_kernel_traitsILi96ELi64ELi128ELi4ES3_EELb0ELb0ELb0ELb0ELb1ELb0ELb1ELb1EEEvNS_16Flash_fwd_paramsE:
	.zero		1360


//--------------------- .nv.constant0._ZN5flash24flash_fwd_splitkv_kernelI23Flash_fwd_kernel_traitsILi96ELi64ELi128ELi4ELb0ELb0EN7cutlass6half_tE19Flash_kernel_traitsILi96ELi64ELi128ELi4ES3_EELb0ELb0ELb0ELb0ELb1ELb1ELb1ELb1EEEvNS_16Flash_fwd_paramsE --------------------------
	.section	.nv.constant0._ZN5flash24flash_fwd_splitkv_kernelI23Flash_fwd_kernel_traitsILi96ELi64ELi128ELi4ELb0ELb0EN7cutlass6half_tE19Flash_kernel_traitsILi96ELi64ELi128ELi4ES3_EELb0ELb0ELb0ELb0ELb1ELb1ELb1ELb1EEEvNS_16Flash_fwd_paramsE,"a",@progbits
	.sectionflags	@""
	.align	4
.nv.constant0._ZN5flash24flash_fwd_splitkv_kernelI23Flash_fwd_kernel_traitsILi96ELi64ELi128ELi4ELb0ELb0EN7cutlass6half_tE19Flash_kernel_traitsILi96ELi64ELi128ELi4ES3_EELb0ELb0ELb0ELb0ELb1ELb1ELb1ELb1EEEvNS_16Flash_fwd_paramsE:
	.zero		1360


//--------------------- .nv.constant0._ZN5flash24flash_fwd_splitkv_kernelI23Flash_fwd_kernel_traitsILi96ELi64ELi128ELi4ELb0ELb0EN7cutlass6half_tE19Flash_kernel_traitsILi96ELi64ELi128ELi4ES3_EELb0ELb0ELb1ELb0ELb0ELb0ELb1ELb1EEEvNS_16Flash_fwd_paramsE --------------------------
	.section	.nv.constant0._ZN5flash24flash_fwd_splitkv_kernelI23Flash_fwd_kernel_traitsILi96ELi64ELi128ELi4ELb0ELb0EN7cutlass6half_tE19Flash_kernel_traitsILi96ELi64ELi128ELi4ES3_EELb0ELb0ELb1ELb0ELb0ELb0ELb1ELb1EEEvNS_16Flash_fwd_paramsE,"a",@progbits
	.sectionflags	@""
	.align	4
.nv.constant0._ZN5flash24flash_fwd_splitkv_kernelI23Flash_fwd_kernel_traitsILi96ELi64ELi128ELi4ELb0ELb0EN7cutlass6half_tE19Flash_kernel_traitsILi96ELi64ELi128ELi4ES3_EELb0ELb0ELb1ELb0ELb0ELb0ELb1ELb1EEEvNS_16Flash_fwd_paramsE:
	.zero		1360


//--------------------- .nv.constant0._ZN5flash24flash_fwd_splitkv_kernelI23Flash_fwd_kernel_traitsILi96ELi64ELi128ELi4ELb0ELb0EN7cutlass6half_tE19Flash_kernel_traitsILi96ELi64ELi128ELi4ES3_EELb0ELb0ELb1ELb0ELb0ELb1ELb1ELb1EEEvNS_16Flash_fwd_paramsE --------------------------
	.section	.nv.constant0._ZN5flash24flash_fwd_splitkv_kernelI23Flash_fwd_kernel_traitsILi96ELi64ELi128ELi4ELb0ELb0EN7cutlass6half_tE19Flash_kernel_traitsILi96ELi64ELi128ELi4ES3_EELb0ELb0ELb1ELb0ELb0ELb1ELb1ELb1EEEvNS_16Flash_fwd_paramsE,"a",@progbits
	.sectionflags	@""
	.align	4
.nv.constant0._ZN5flash24flash_fwd_splitkv_kernelI23Flash_fwd_kernel_traitsILi96ELi64ELi128ELi4ELb0ELb0EN7cutlass6half_tE19Flash_kernel_traitsILi96ELi64ELi128ELi4ES3_EELb0ELb0ELb1ELb0ELb0ELb1ELb1ELb1EEEvNS_16Flash_fwd_paramsE:
	.zero		1360


//--------------------- .nv.constant0._ZN5flash24flash_fwd_splitkv_kernelI23Flash_fwd_kernel_traitsILi96ELi64ELi128ELi4ELb0ELb0EN7cutlass6half_tE19Flash_kernel_traitsILi96ELi64ELi128ELi4ES3_EELb0ELb1ELb0ELb0ELb1ELb0ELb0ELb0EEEvNS_16Flash_fwd_paramsE --------------------------
	.section	.nv.constant0._ZN5flash24flash_fwd_splitkv_kernelI23Flash_fwd_kernel_traitsILi96ELi64ELi128ELi4ELb0ELb0EN7cutlass6half_tE19Flash_kernel_traitsILi96ELi64ELi128ELi4ES3_EELb0ELb1ELb0ELb0ELb1ELb0ELb0ELb0EEEvNS_16Flash_fwd_paramsE,"a",@progbits
	.sectionflags	@""
	.align	4
.nv.constant0._ZN5flash24flash_fwd_splitkv_kernelI23Flash_fwd_kernel_traitsILi96ELi64ELi128ELi4ELb0ELb0EN7cutlass6half_tE19Flash_kernel_traitsILi96ELi64ELi128ELi4ES3_EELb0ELb1ELb0ELb0ELb1ELb0ELb0ELb0EEEvNS_16Flash_fwd_paramsE:
	.zero		1360


//--------------------- .nv.constant0._ZN5flash24flash_fwd_splitkv_kernelI23Flash_fwd_kernel_traitsILi96ELi64ELi128ELi4ELb0ELb0EN7cutlass6half_tE19Flash_kernel_traitsILi96ELi64ELi128ELi4ES3_EELb0ELb1ELb0ELb0ELb1ELb1ELb0ELb0EEEvNS_16Flash_fwd_paramsE --------------------------
	.section	.nv.constant0._ZN5flash24flash_fwd_splitkv_kernelI23Flash_fwd_kernel_traitsILi96ELi64ELi128ELi4ELb0ELb0EN7cutlass6half_tE19Flash_kernel_traitsILi96ELi64ELi128ELi4ES3_EELb0ELb1ELb0ELb0ELb1ELb1ELb0ELb0EEEvNS_16Flash_fwd_paramsE,"a",@progbits
	.sectionflags	@""
	.align	4
.nv.constant0._ZN5flash24flash_fwd_splitkv_kernelI23Flash_fwd_kernel_traitsILi96ELi64ELi128ELi4ELb0ELb0EN7cutlass6half_tE19Flash_kernel_traitsILi96ELi64ELi128ELi4ES3_EELb0ELb1ELb0ELb0ELb1ELb1ELb0ELb0EEEvNS_16Flash_fwd_paramsE:
	.zero		1360


//--------------------- .nv.constant0._ZN5flash24flash_fwd_splitkv_kernelI23Flash_fwd_kernel_traitsILi96ELi64ELi128ELi4ELb0ELb0EN7cutlass6half_tE19Flash_kernel_traitsILi96ELi64ELi128ELi4ES3_EELb0ELb1ELb1ELb0ELb0ELb0ELb0ELb0EEEvNS_16Flash_fwd_paramsE --------------------------
	.section	.nv.constant0._ZN5flash24flash_fwd_splitkv_kernelI23Flash_fwd_kernel_traitsILi96ELi64ELi128ELi4ELb0ELb0EN7cutlass6half_tE19Flash_kernel_traitsILi96ELi64ELi128ELi4ES3_EELb0ELb1ELb1ELb0ELb0ELb0ELb0ELb0EEEvNS_16Flash_fwd_paramsE,"a",@progbits
	.sectionflags	@""
	.align	4
.nv.constant0._ZN5flash24flash_fwd_splitkv_kernelI23Flash_fwd_kernel_traitsILi96ELi64ELi128ELi4ELb0ELb0EN7cutlass6half_tE19Flash_kernel_traitsILi96ELi64ELi128ELi4ES3_EELb0ELb1ELb1ELb0ELb0ELb0ELb0ELb0EEEvNS_16Flash_fwd_paramsE:
	.zero		1360


//--------------------- .nv.constant0._ZN5flash24flash_fwd_splitkv_kernelI23Flash_fwd_kernel_traitsILi96ELi64ELi128ELi4ELb0ELb0EN7cutlass6half_tE19Flash_kernel_traitsILi96ELi64ELi128ELi4ES3_EELb0ELb1ELb1ELb0ELb0ELb1ELb0ELb0EEEvNS_16Flash_fwd_paramsE --------------------------
	.section	.nv.constant0._ZN5flash24flash_fwd_splitkv_kernelI23Flash_fwd_kernel_traitsILi96ELi64ELi128ELi4ELb0ELb0EN7cutlass6half_tE19Flash_kernel_traitsILi96ELi64ELi128ELi4ES3_EELb0ELb1ELb1ELb0ELb0ELb1ELb0ELb0EEEvNS_16Flash_fwd_paramsE,"a",@progbits
	.sectionflags	@""
	.align	4
.nv.constant0._ZN5flash24flash_fwd_splitkv_kernelI23Flash_fwd_kernel_traitsILi96ELi64ELi128ELi4ELb0ELb0EN7cutlass6half_tE19Flash_kernel_traitsILi96ELi64ELi128ELi4ES3_EELb0ELb1ELb1ELb0ELb0ELb1ELb0ELb0EEEvNS_16Flash_fwd_paramsE:
	.zero		1360


//--------------------- .nv.constant0._ZN5flash24flash_fwd_splitkv_kernelI23Flash_fwd_kernel_traitsILi96ELi64ELi128ELi4ELb0ELb0EN7cutlass6half_tE19Flash_kernel_traitsILi96ELi64ELi128ELi4ES3_EELb0ELb1ELb0ELb0ELb1ELb0ELb0ELb1EEEvNS_16Flash_fwd_paramsE --------------------------
	.section	.nv.constant0._ZN5flash24flash_fwd_splitkv_kernelI23Flash_fwd_kernel_traitsILi96ELi64ELi128ELi4ELb0ELb0EN7cutlass6half_tE19Flash_kernel_traitsILi96ELi64ELi128ELi4ES3_EELb0ELb1ELb0ELb0ELb1ELb0ELb0ELb1EEEvNS_16Flash_fwd_paramsE,"a",@progbits
	.sectionflags	@""
	.align	4
.nv.constant0._ZN5flash24flash_fwd_splitkv_kernelI23Flash_fwd_kernel_traitsILi96ELi64ELi128ELi4ELb0ELb0EN7cutlass6half_tE19Flash_kernel_traitsILi96ELi64ELi128ELi4ES3_EELb0ELb1ELb0ELb0ELb1ELb0ELb0ELb1EEEvNS_16Flash_fwd_paramsE:
	.zero		1360


//--------------------- .nv.constant0._ZN5flash24flash_fwd_splitkv_kernelI23Flash_fwd_kernel_traitsILi96ELi64ELi128ELi4ELb0ELb0EN7cutlass6half_tE19Flash_kernel_traitsILi96ELi64ELi128ELi4ES3_EELb0ELb1ELb0ELb0ELb1ELb1ELb0ELb1EEEvNS_16Flash_fwd_paramsE --------------------------
	.section	.nv.constant0._ZN5flash24flash_fwd_splitkv_kernelI23Flash_fwd_kernel_traitsILi96ELi64ELi128ELi4ELb0ELb0EN7cutlass6half_tE19Flash_kernel_traitsILi96ELi64ELi128ELi4ES3_EELb0ELb1ELb0ELb0ELb1ELb1ELb0ELb1EEEvNS_16Flash_fwd_paramsE,"a",@progbits
	.sectionflags	@""
	.align	4
.nv.constant0._ZN5flash24flash_fwd_splitkv_kernelI23Flash_fwd_kernel_traitsILi96ELi64ELi128ELi4ELb0ELb0EN7cutlass6half_tE19Flash_kernel_traitsILi96ELi64ELi128ELi4ES3_EELb0ELb1ELb0ELb0ELb1ELb1ELb0ELb1EEEvNS_16Flash_fwd_paramsE:
	.zero		1360


//--------------------- .nv.constant0._ZN5flash24flash_fwd_splitkv_kernelI23Flash_fwd_kernel_traitsILi96ELi64ELi128ELi4ELb0ELb0EN7cutlass6half_tE19Flash_kernel_traitsILi96ELi64ELi128ELi4ES3_EELb0ELb1ELb1ELb0ELb0ELb0ELb0ELb1EEEvNS_16Flash_fwd_paramsE --------------------------
	.section	.nv.constant0._ZN5flash24flash_fwd_splitkv_kernelI23Flash_fwd_kernel_traitsILi96ELi64ELi128ELi4ELb0ELb0EN7cutlass6half_tE19Flash_kernel_traitsILi96ELi64ELi128ELi4ES3_EELb0ELb1ELb1ELb0ELb0ELb0ELb0ELb1EEEvNS_16Flash_fwd_paramsE,"a",@progbits
	.sectionflags	@""
	.align	4
.nv.constant0._ZN5flash24flash_fwd_splitkv_kernelI23Flash_fwd_kernel_traitsILi96ELi64ELi128ELi4ELb0ELb0EN7cutlass6half_tE19Flash_kernel_traitsILi96ELi64ELi128ELi4ES3_EELb0ELb1ELb1ELb0ELb0ELb0ELb0ELb1EEEvNS_16Flash_fwd_paramsE:
	.zero		1360


//--------------------- .nv.constant0._ZN5flash24flash_fwd_splitkv_kernelI23Flash_fwd_kernel_traitsILi96ELi64ELi128ELi4ELb0ELb0EN7cutlass6half_tE19Flash_kernel_traitsILi96ELi64ELi128ELi4ES3_EELb0ELb1ELb1ELb0ELb0ELb1ELb0ELb1EEEvNS_16Flash_fwd_paramsE --------------------------
	.section	.nv.constant0._ZN5flash24flash_fwd_splitkv_kernelI23Flash_fwd_kernel_traitsILi96ELi64ELi128ELi4ELb0ELb0EN7cutlass6half_tE19Flash_kernel_traitsILi96ELi64ELi128ELi4ES3_EELb0ELb1ELb1ELb0ELb0ELb1ELb0ELb1EEEvNS_16Flash_fwd_paramsE,"a",@progbits
	.sectionflags	@""
	.align	4
.nv.constant0._ZN5flash24flash_fwd_splitkv_kernelI23Flash_fwd_kernel_traitsILi96ELi64ELi128ELi4ELb0ELb0EN7cutlass6half_tE19Flash_kernel_traitsILi96ELi64ELi128ELi4ES3_EELb0ELb1ELb1ELb0ELb0ELb1ELb0ELb1EEEvNS_16Flash_fwd_paramsE:
	.zero		1360


//--------------------- .nv.constant0._ZN5flash24flash_fwd_splitkv_kernelI23Flash_fwd_kernel_traitsILi96ELi64ELi128ELi4ELb0ELb0EN7cutlass6half_tE19Flash_kernel_traitsILi96ELi64ELi128ELi4ES3_EELb0ELb1ELb0ELb0ELb1ELb0ELb1ELb0EEEvNS_16Flash_fwd_paramsE --------------------------
	.section	.nv.constant0._ZN5flash24flash_fwd_splitkv_kernelI23Flash_fwd_kernel_traitsILi96ELi64ELi128ELi4ELb0ELb0EN7cutlass6half_tE19Flash_kernel_traitsILi96ELi64ELi128ELi4ES3_EELb0ELb1ELb0ELb0ELb1ELb0ELb1ELb0EEEvNS_16Flash_fwd_paramsE,"a",@progbits
	.sectionflags	@""
	.align	4
.nv.constant0._ZN5flash24flash_fwd_splitkv_kernelI23Flash_fwd_kernel_traitsILi96ELi64ELi128ELi4ELb0ELb0EN7cutlass6half_tE19Flash_kernel_traitsILi96ELi64ELi128ELi4ES3_EELb0ELb1ELb0ELb0ELb1ELb0ELb1ELb0EEEvNS_16Flash_fwd_paramsE:
	.zero		1360


//--------------------- .nv.constant0._ZN5flash24flash_fwd_splitkv_kernelI23Flash_fwd_kernel_traitsILi96ELi64ELi128ELi4ELb0ELb0EN7cutlass6half_tE19Flash_kernel_traitsILi96ELi64ELi128ELi4ES3_EELb0ELb1ELb0ELb0ELb1ELb1ELb1ELb0EEEvNS_16Flash_fwd_paramsE --------------------------
	.section	.nv.constant0._ZN5flash24flash_fwd_splitkv_kernelI23Flash_fwd_kernel_traitsILi96ELi64ELi128ELi4ELb0ELb0EN7cutlass6half_tE19Flash_kernel_traitsILi96ELi64ELi128ELi4ES3_EELb0ELb1ELb0ELb0ELb1ELb1ELb1ELb0EEEvNS_16Flash_fwd_paramsE,"a",@progbits
	.sectionflags	@""
	.align	4
.nv.constant0._ZN5flash24flash_fwd_splitkv_kernelI23Flash_fwd_kernel_traitsILi96ELi64ELi128ELi4ELb0ELb0EN7cutlass6half_tE19Flash_kernel_traitsILi96ELi64ELi128ELi4ES3_EELb0ELb1ELb0ELb0ELb1ELb1ELb1ELb0EEEvNS_16Flash_fwd_paramsE:
	.zero		1360


//--------------------- .nv.constant0._ZN5flash24flash_fwd_splitkv_kernelI23Flash_fwd_kernel_traitsILi96ELi64ELi128ELi4ELb0ELb0EN7cutlass6half_tE19Flash_kernel_traitsILi96ELi64ELi128ELi4ES3_EELb0ELb1ELb1ELb0ELb0ELb0ELb1ELb0EEEvNS_16Flash_fwd_paramsE --------------------------
	.section	.nv.constant0._ZN5flash24flash_fwd_splitkv_kernelI23Flash_fwd_kernel_traitsILi96ELi64ELi128ELi4ELb0ELb0EN7cutlass6half_tE19Flash_kernel_traitsILi96ELi64ELi128ELi4ES3_EELb0ELb1ELb1ELb0ELb0ELb0ELb1ELb0EEEvNS_16Flash_fwd_paramsE,"a",@progbits
	.sectionflags	@""
	.align	4
.nv.constant0._ZN5flash24flash_fwd_splitkv_kernelI23Flash_fwd_kernel_traitsILi96ELi64ELi128ELi4ELb0ELb0EN7cutlass6half_tE19Flash_kernel_traitsILi96ELi64ELi128ELi4ES3_EELb0ELb1ELb1ELb0ELb0ELb0ELb1ELb0EEEvNS_16Flash_fwd_paramsE:
	.zero		1360


//--------------------- .nv.constant0._ZN5flash24flash_fwd_splitkv_kernelI23Flash_fwd_kernel_traitsILi96ELi64ELi128ELi4ELb0ELb0EN7cutlass6half_tE19Flash_kernel_traitsILi96ELi64ELi128ELi4ES3_EELb0ELb1ELb1ELb0ELb0ELb1ELb1ELb0EEEvNS_16Flash_fwd_paramsE --------------------------
	.section	.nv.constant0._ZN5flash24flash_fwd_splitkv_kernelI23Flash_fwd_kernel_traitsILi96ELi64ELi128ELi4ELb0ELb0EN7cutlass6half_tE19Flash_kernel_traitsILi96ELi64ELi128ELi4ES3_EELb0ELb1ELb1ELb0ELb0ELb1ELb1ELb0EEEvNS_16Flash_fwd_paramsE,"a",@progbits
	.sectionflags	@""
	.align	4
.nv.constant0._ZN5flash24flash_fwd_splitkv_kernelI23Flash_fwd_kernel_traitsILi96ELi64ELi128ELi4ELb0ELb0EN7cutlass6half_tE19Flash_kernel_traitsILi96ELi64ELi128ELi4ES3_EELb0ELb1ELb1ELb0ELb0ELb1ELb1ELb0EEEvNS_16Flash_fwd_paramsE:
	.zero		1360


//--------------------- .nv.constant0._ZN5flash24flash_fwd_splitkv_kernelI23Flash_fwd_kernel_traitsILi96ELi64ELi128ELi4ELb0ELb0EN7cutlass6half_tE19Flash_kernel_traitsILi96ELi64ELi128ELi4ES3_EELb0ELb1ELb0ELb0ELb1ELb0ELb1ELb1EEEvNS_16Flash_fwd_paramsE --------------------------
	.section	.nv.constant0._ZN5flash24flash_fwd_splitkv_kernelI23Flash_fwd_kernel_traitsILi96ELi64ELi128ELi4ELb0ELb0EN7cutlass6half_tE19Flash_kernel_traitsILi96ELi64ELi128ELi4ES3_EELb0ELb1ELb0ELb0ELb1ELb0ELb1ELb1EEEvNS_16Flash_fwd_paramsE,"a",@progbits
	.sectionflags	@""
	.align	4
.nv.constant0._ZN5flash24flash_fwd_splitkv_kernelI23Flash_fwd_kernel_traitsILi96ELi64ELi128ELi4ELb0ELb0EN7cutlass6half_tE19Flash_kernel_traitsILi96ELi64ELi128ELi4ES3_EELb0ELb1ELb0ELb0ELb1ELb0ELb1ELb1EEEvNS_16Flash_fwd_paramsE:
	.zero		1360


//--------------------- .nv.constant0._ZN5flash24flash_fwd_splitkv_kernelI23Flash_fwd_kernel_traitsILi96ELi64ELi128ELi4ELb0ELb0EN7cutlass6half_tE19Flash_kernel_traitsILi96ELi64ELi128ELi4ES3_EELb0ELb1ELb0ELb0ELb1ELb1ELb1ELb1EEEvNS_16Flash_fwd_paramsE --------------------------
	.section	.nv.constant0._ZN5flash24flash_fwd_splitkv_kernelI23Flash_fwd_kernel_traitsILi96ELi64ELi128ELi4ELb0ELb0EN7cutlass6half_tE19Flash_kernel_traitsILi96ELi64ELi128ELi4ES3_EELb0ELb1ELb0ELb0ELb1ELb1ELb1ELb1EEEvNS_16Flash_fwd_paramsE,"a",@progbits
	.sectionflags	@""
	.align	4
.nv.constant0._ZN5flash24flash_fwd_splitkv_kernelI23Flash_fwd_kernel_traitsILi96ELi64ELi128ELi4ELb0ELb0EN7cutlass6half_tE19Flash_kernel_traitsILi96ELi64ELi128ELi4ES3_EELb0ELb1ELb0ELb0ELb1ELb1ELb1ELb1EEEvNS_16Flash_fwd_paramsE:
	.zero		1360


//--------------------- .nv.constant0._ZN5flash24flash_fwd_splitkv_kernelI23Flash_fwd_kernel_traitsILi96ELi64ELi128ELi4ELb0ELb0EN7cutlass6half_tE19Flash_kernel_traitsILi96ELi64ELi128ELi4ES3_EELb0ELb1ELb1ELb0ELb0ELb0ELb1ELb1EEEvNS_16Flash_fwd_paramsE --------------------------
	.section	.nv.constant0._ZN5flash24flash_fwd_splitkv_kernelI23Flash_fwd_kernel_traitsILi96ELi64ELi128ELi4ELb0ELb0EN7cutlass6half_tE19Flash_kernel_traitsILi96ELi64ELi128ELi4ES3_EELb0ELb1ELb1ELb0ELb0ELb0ELb1ELb1EEEvNS_16Flash_fwd_paramsE,"a",@progbits
	.sectionflags	@""
	.align	4
.nv.constant0._ZN5flash24flash_fwd_splitkv_kernelI23Flash_fwd_kernel_traitsILi96ELi64ELi128ELi4ELb0ELb0EN7cutlass6half_tE19Flash_kernel_traitsILi96ELi64ELi128ELi4ES3_EELb0ELb1ELb1ELb0ELb0ELb0ELb1ELb1EEEvNS_16Flash_fwd_paramsE:
	.zero		1360


//--------------------- .nv.constant0._ZN5flash24flash_fwd_splitkv_kernelI23Flash_fwd_kernel_traitsILi96ELi64ELi128ELi4ELb0ELb0EN7cutlass6half_tE19Flash_kernel_traitsILi96ELi64ELi128ELi4ES3_EELb0ELb1ELb1ELb0ELb0ELb1ELb1ELb1EEEvNS_16Flash_fwd_paramsE --------------------------
	.section	.nv.constant0._ZN5flash24flash_fwd_splitkv_kernelI23Flash_fwd_kernel_traitsILi96ELi64ELi128ELi4ELb0ELb0EN7cutlass6half_tE19Flash_kernel_traitsILi96ELi64ELi128ELi4ES3_EELb0ELb1ELb1ELb0ELb0ELb1ELb1ELb1EEEvNS_16Flash_fwd_paramsE,"a",@progbits
	.sectionflags	@""
	.align	4
.nv.constant0._ZN5flash24flash_fwd_splitkv_kernelI23Flash_fwd_kernel_traitsILi96ELi64ELi128ELi4ELb0ELb0EN7cutlass6half_tE19Flash_kernel_traitsILi96ELi64ELi128ELi4ES3_EELb0ELb1ELb1ELb0ELb0ELb1ELb1ELb1EEEvNS_16Flash_fwd_paramsE:
	.zero		1360


//--------------------- .nv.constant0._ZN5flash32flash_fwd_splitkv_combine_kernelI23Flash_fwd_kernel_traitsILi96ELi64ELi64ELi4ELb0ELb0EN7cutlass6half_tE19Flash_kernel_traitsILi96ELi64ELi64ELi4ES3_EELi16ELi7ELb0EEEvNS_16Flash_fwd_paramsE --------------------------
	.section	.nv.constant0._ZN5flash32flash_fwd_splitkv_combine_kernelI23Flash_fwd_kernel_traitsILi96ELi64ELi64ELi4ELb0ELb0EN7cutlass6half_tE19Flash_kernel_traitsILi96ELi64ELi64ELi4ES3_EELi16ELi7ELb0EEEvNS_16Flash_fwd_paramsE,"a",@progbits
	.sectionflags	@""
	.align	4
.nv.constant0._ZN5flash32flash_fwd_splitkv_combine_kernelI23Flash_fwd_kernel_traitsILi96ELi64ELi64ELi4ELb0ELb0EN7cutlass6half_tE19Flash_kernel_traitsILi96ELi64ELi64ELi4ES3_EELi16ELi7ELb0EEEvNS_16Flash_fwd_paramsE:
	.zero		1360


//--------------------- .nv.constant0._ZN5flash32flash_fwd_splitkv_combine_kernelI23Flash_fwd_kernel_traitsILi96ELi64ELi64ELi4ELb0ELb0EN7cutlass6half_tE19Flash_kernel_traitsILi96ELi64ELi64ELi4ES3_EELi16ELi6ELb0EEEvNS_16Flash_fwd_paramsE --------------------------
	.section	.nv.constant0._ZN5flash32flash_fwd_splitkv_combine_kernelI23Flash_fwd_kernel_traitsILi96ELi64ELi64ELi4ELb0ELb0EN7cutlass6half_tE19Flash_kernel_traitsILi96ELi64ELi64ELi4ES3_EELi16ELi6ELb0EEEvNS_16Flash_fwd_paramsE,"a",@progbits
	.sectionflags	@""
	.align	4
.nv.constant0._ZN5flash32flash_fwd_splitkv_combine_kernelI23Flash_fwd_kernel_traitsILi96ELi64ELi64ELi4ELb0ELb0EN7cutlass6half_tE19Flash_kernel_traitsILi96ELi64ELi64ELi4ES3_EELi16ELi6ELb0EEEvNS_16Flash_fwd_paramsE:
	.zero		1360


//--------------------- .nv.constant0._ZN5flash32flash_fwd_splitkv_combine_kernelI23Flash_fwd_kernel_traitsILi96ELi64ELi64ELi4ELb0ELb0EN7cutlass6half_tE19Flash_kernel_traitsILi96ELi64ELi64ELi4ES3_EELi16ELi5ELb0EEEvNS_16Flash_fwd_paramsE --------------------------
	.section	.nv.constant0._ZN5flash32flash_fwd_splitkv_combine_kernelI23Flash_fwd_kernel_traitsILi96ELi64ELi64ELi4ELb0ELb0EN7cutlass6half_tE19Flash_kernel_traitsILi96ELi64ELi64ELi4ES3_EELi16ELi5ELb0EEEvNS_16Flash_fwd_paramsE,"a",@progbits
	.sectionflags	@""
	.align	4
.nv.constant0._ZN5flash32flash_fwd_splitkv_combine_kernelI23Flash_fwd_kernel_traitsILi96ELi64ELi64ELi4ELb0ELb0EN7cutlass6half_tE19Flash_kernel_traitsILi96ELi64ELi64ELi4ES3_EELi16ELi5ELb0EEEvNS_16Flash_fwd_paramsE:
	.zero		1360


//--------------------- .nv.constant0._ZN5flash32flash_fwd_splitkv_combine_kernelI23Flash_fwd_kernel_traitsILi96ELi64ELi64ELi4ELb0ELb0EN7cutlass6half_tE19Flash_kernel_traitsILi96ELi64ELi64ELi4ES3_EELi16ELi4ELb0EEEvNS_16Flash_fwd_paramsE --------------------------
	.section	.nv.constant0._ZN5flash32flash_fwd_splitkv_combine_kernelI23Flash_fwd_kernel_traitsILi96ELi64ELi64ELi4ELb0ELb0EN7cutlass6half_tE19Flash_kernel_traitsILi96ELi64ELi64ELi4ES3_EELi16ELi4ELb0EEEvNS_16Flash_fwd_paramsE,"a",@progbits
	.sectionflags	@""
	.align	4
.nv.constant0._ZN5flash32flash_fwd_splitkv_combine_kernelI23Flash_fwd_kernel_traitsILi96ELi64ELi64ELi4ELb0ELb0EN7cutlass6half_tE19Flash_kernel_traitsILi96ELi64ELi64ELi4ES3_EELi16ELi4ELb0EEEvNS_16Flash_fwd_paramsE:
	.zero		1360


//--------------------- .nv.constant0._ZN5flash32flash_fwd_splitkv_combine_kernelI23Flash_fwd_kernel_traitsILi96ELi64ELi64ELi4ELb0ELb0EN7cutlass6half_tE19Flash_kernel_traitsILi96ELi64ELi64ELi4ES3_EELi16ELi3ELb0EEEvNS_16Flash_fwd_paramsE --------------------------
	.section	.nv.constant0._ZN5flash32flash_fwd_splitkv_combine_kernelI23Flash_fwd_kernel_traitsILi96ELi64ELi64ELi4ELb0ELb0EN7cutlass6half_tE19Flash_kernel_traitsILi96ELi64ELi64ELi4ES3_EELi16ELi3ELb0EEEvNS_16Flash_fwd_paramsE,"a",@progbits
	.sectionflags	@""
	.align	4
.nv.constant0._ZN5flash32flash_fwd_splitkv_combine_kernelI23Flash_fwd_kernel_traitsILi96ELi64ELi64ELi4ELb0ELb0EN7cutlass6half_tE19Flash_kernel_traitsILi96ELi64ELi64ELi4ES3_EELi16ELi3ELb0EEEvNS_16Flash_fwd_paramsE:
	.zero		1360


//--------------------- .nv.constant0._ZN5flash32flash_fwd_splitkv_combine_kernelI23Flash_fwd_kernel_traitsILi96ELi64ELi64ELi4ELb0ELb0EN7cutlass6half_tE19Flash_kernel_traitsILi96ELi64ELi64ELi4ES3_EELi16ELi2ELb0EEEvNS_16Flash_fwd_paramsE --------------------------
	.section	.nv.constant0._ZN5flash32flash_fwd_splitkv_combine_kernelI23Flash_fwd_kernel_traitsILi96ELi64ELi64ELi4ELb0ELb0EN7cutlass6half_tE19Flash_kernel_traitsILi96ELi64ELi64ELi4ES3_EELi16ELi2ELb0EEEvNS_16Flash_fwd_paramsE,"a",@progbits
	.sectionflags	@""
	.align	4
.nv.constant0._ZN5flash32flash_fwd_splitkv_combine_kernelI23Flash_fwd_kernel_traitsILi96ELi64ELi64ELi4ELb0ELb0EN7cutlass6half_tE19Flash_kernel_traitsILi96ELi64ELi64ELi4ES3_EELi16ELi2ELb0EEEvNS_16Flash_fwd_paramsE:
	.zero		1360


//--------------------- .nv.constant0._ZN5flash32flash_fwd_splitkv_combine_kernelI23Flash_fwd_kernel_traitsILi96ELi64ELi64ELi4ELb0ELb0EN7cutlass6half_tE19Flash_kernel_traitsILi96ELi64ELi64ELi4ES3_EELi16ELi1ELb0EEEvNS_16Flash_fwd_paramsE --------------------------
	.section	.nv.constant0._ZN5flash32flash_fwd_splitkv_combine_kernelI23Flash_fwd_kernel_traitsILi96ELi64ELi64ELi4ELb0ELb0EN7cutlass6half_tE19Flash_kernel_traitsILi96ELi64ELi64ELi4ES3_EELi16ELi1ELb0EEEvNS_16Flash_fwd_paramsE,"a",@progbits
	.sectionflags	@""
	.align	4
.nv.constant0._ZN5flash32flash_fwd_splitkv_combine_kernelI23Flash_fwd_kernel_traitsILi96ELi64ELi64ELi4ELb0ELb0EN7cutlass6half_tE19Flash_kernel_traitsILi96ELi64ELi64ELi4ES3_EELi16ELi1ELb0EEEvNS_16Flash_fwd_paramsE:
	.zero		1360


//--------------------- .nv.constant0._ZN5flash32flash_fwd_splitkv_combine_kernelI23Flash_fwd_kernel_traitsILi96ELi64ELi64ELi4ELb0ELb0EN7cutlass6half_tE19Flash_kernel_traitsILi96ELi64ELi64ELi4ES3_EELi16ELi7ELb1EEEvNS_16Flash_fwd_paramsE --------------------------
	.section	.nv.constant0._ZN5flash32flash_fwd_splitkv_combine_kernelI23Flash_fwd_kernel_traitsILi96ELi64ELi64ELi4ELb0ELb0EN7cutlass6half_tE19Flash_kernel_traitsILi96ELi64ELi64ELi4ES3_EELi16ELi7ELb1EEEvNS_16Flash_fwd_paramsE,"a",@progbits
	.sectionflags	@""
	.align	4
.nv.constant0._ZN5flash32flash_fwd_splitkv_combine_kernelI23Flash_fwd_kernel_traitsILi96ELi64ELi64ELi4ELb0ELb0EN7cutlass6half_tE19Flash_kernel_traitsILi96ELi64ELi64ELi4ES3_EELi16ELi7ELb1EEEvNS_16Flash_fwd_paramsE:
	.zero		1360


//--------------------- .nv.constant0._ZN5flash32flash_fwd_splitkv_combine_kernelI23Flash_fwd_kernel_traitsILi96ELi64ELi64ELi4ELb0ELb0EN7cutlass6half_tE19Flash_kernel_traitsILi96ELi64ELi64ELi4ES3_EELi16ELi6ELb1EEEvNS_16Flash_fwd_paramsE --------------------------
	.section	.nv.constant0._ZN5flash32flash_fwd_splitkv_combine_kernelI23Flash_fwd_kernel_traitsILi96ELi64ELi64ELi4ELb0ELb0EN7cutlass6half_tE19Flash_kernel_traitsILi96ELi64ELi64ELi4ES3_EELi16ELi6ELb1EEEvNS_16Flash_fwd_paramsE,"a",@progbits
	.sectionflags	@""
	.align	4
.nv.constant0._ZN5flash32flash_fwd_splitkv_combine_kernelI23Flash_fwd_kernel_traitsILi96ELi64ELi64ELi4ELb0ELb0EN7cutlass6half_tE19Flash_kernel_traitsILi96ELi64ELi64ELi4ES3_EELi16ELi6ELb1EEEvNS_16Flash_fwd_paramsE:
	.zero		1360


//--------------------- .nv.constant0._ZN5flash32flash_fwd_splitkv_combine_kernelI23Flash_fwd_kernel_traitsILi96ELi64ELi64ELi4ELb0ELb0EN7cutlass6half_tE19Flash_kernel_traitsILi96ELi64ELi64ELi4ES3_EELi16ELi5ELb1EEEvNS_16Flash_fwd_paramsE --------------------------
	.section	.nv.constant0._ZN5flash32flash_fwd_splitkv_combine_kernelI23Flash_fwd_kernel_traitsILi96ELi64ELi64ELi4ELb0ELb0EN7cutlass6half_tE19Flash_kernel_traitsILi96ELi64ELi64ELi4ES3_EELi16ELi5ELb1EEEvNS_16Flash_fwd_paramsE,"a",@progbits
	.sectionflags	@""
	.align	4
.nv.constant0._ZN5flash32flash_fwd_splitkv_combine_kernelI23Flash_fwd_kernel_traitsILi96ELi64ELi64ELi4ELb0ELb0EN7cutlass6half_tE19Flash_kernel_traitsILi96ELi64ELi64ELi4ES3_EELi16ELi5ELb1EEEvNS_16Flash_fwd_paramsE:
	.zero		1360


//--------------------- .nv.constant0._ZN5flash32flash_fwd_splitkv_combine_kernelI23Flash_fwd_kernel_traitsILi96ELi64ELi64ELi4ELb0ELb0EN7cutlass6half_tE19Flash_kernel_traitsILi96ELi64ELi64ELi4ES3_EELi16ELi4ELb1EEEvNS_16Flash_fwd_paramsE --------------------------
	.section	.nv.constant0._ZN5flash32flash_fwd_splitkv_combine_kernelI23Flash_fwd_kernel_traitsILi96ELi64ELi64ELi4ELb0ELb0EN7cutlass6half_tE19Flash_kernel_traitsILi96ELi64ELi64ELi4ES3_EELi16ELi4ELb1EEEvNS_16Flash_fwd_paramsE,"a",@progbits
	.sectionflags	@""
	.align	4
.nv.constant0._ZN5flash32flash_fwd_splitkv_combine_kernelI23Flash_fwd_kernel_traitsILi96ELi64ELi64ELi4ELb0ELb0EN7cutlass6half_tE19Flash_kernel_traitsILi96ELi64ELi64ELi4ES3_EELi16ELi4ELb1EEEvNS_16Flash_fwd_paramsE:
	.zero		1360


//--------------------- .nv.constant0._ZN5flash32flash_fwd_splitkv_combine_kernelI23Flash_fwd_kernel_traitsILi96ELi64ELi64ELi4ELb0ELb0EN7cutlass6half_tE19Flash_kernel_traitsILi96ELi64ELi64ELi4ES3_EELi16ELi3ELb1EEEvNS_16Flash_fwd_paramsE --------------------------
	.section	.nv.constant0._ZN5flash32flash_fwd_splitkv_combine_kernelI23Flash_fwd_kernel_traitsILi96ELi64ELi64ELi4ELb0ELb0EN7cutlass6half_tE19Flash_kernel_traitsILi96ELi64ELi64ELi4ES3_EELi16ELi3ELb1EEEvNS_16Flash_fwd_paramsE,"a",@progbits
	.sectionflags	@""
	.align	4
.nv.constant0._ZN5flash32flash_fwd_splitkv_combine_kernelI23Flash_fwd_kernel_traitsILi96ELi64ELi64ELi4ELb0ELb0EN7cutlass6half_tE19Flash_kernel_traitsILi96ELi64ELi64ELi4ES3_EELi16ELi3ELb1EEEvNS_16Flash_fwd_paramsE:
	.zero		1360


//--------------------- .nv.constant0._ZN5flash32flash_fwd_splitkv_combine_kernelI23Flash_fwd_kernel_traitsILi96ELi64ELi64ELi4ELb0ELb0EN7cutlass6half_tE19Flash_kernel_traitsILi96ELi64ELi64ELi4ES3_EELi16ELi2ELb1EEEvNS_16Flash_fwd_paramsE --------------------------
	.section	.nv.constant0._ZN5flash32flash_fwd_splitkv_combine_kernelI23Flash_fwd_kernel_traitsILi96ELi64ELi64ELi4ELb0ELb0EN7cutlass6half_tE19Flash_kernel_traitsILi96ELi64ELi64ELi4ES3_EELi16ELi2ELb1EEEvNS_16Flash_fwd_paramsE,"a",@progbits
	.sectionflags	@""
	.align	4
.nv.constant0._ZN5flash32flash_fwd_splitkv_combine_kernelI23Flash_fwd_kernel_traitsILi96ELi64ELi64ELi4ELb0ELb0EN7cutlass6half_tE19Flash_kernel_traitsILi96ELi64ELi64ELi4ES3_EELi16ELi2ELb1EEEvNS_16Flash_fwd_paramsE:
	.zero		1360


//--------------------- .nv.constant0._ZN5flash32flash_fwd_splitkv_combine_kernelI23Flash_fwd_kernel_traitsILi96ELi64ELi64ELi4ELb0ELb0EN7cutlass6half_tE19Flash_kernel_traitsILi96ELi64ELi64ELi4ES3_EELi16ELi1ELb1EEEvNS_16Flash_fwd_paramsE --------------------------
	.section	.nv.constant0._ZN5flash32flash_fwd_splitkv_combine_kernelI23Flash_fwd_kernel_traitsILi96ELi64ELi64ELi4ELb0ELb0EN7cutlass6half_tE19Flash_kernel_traitsILi96ELi64ELi64ELi4ES3_EELi16ELi1ELb1EEEvNS_16Flash_fwd_paramsE,"a",@progbits
	.sectionflags	@""
	.align	4
.nv.constant0._ZN5flash32flash_fwd_splitkv_combine_kernelI23Flash_fwd_kernel_traitsILi96ELi64ELi64ELi4ELb0ELb0EN7cutlass6half_tE19Flash_kernel_traitsILi96ELi64ELi64ELi4ES3_EELi16ELi1ELb1EEEvNS_16Flash_fwd_paramsE:
	.zero		1360


//--------------------- .nv.constant0._ZN5flash24flash_fwd_splitkv_kernelI23Flash_fwd_kernel_traitsILi96ELi64ELi64ELi4ELb0ELb0EN7cutlass6half_tE19Flash_kernel_traitsILi96ELi64ELi64ELi4ES3_EELb0ELb0ELb0ELb0ELb1ELb0ELb0ELb0EEEvNS_16Flash_fwd_paramsE --------------------------
	.section	.nv.constant0._ZN5flash24flash_fwd_splitkv_kernelI23Flash_fwd_kernel_traitsILi96ELi64ELi64ELi4ELb0ELb0EN7cutlass6half_tE19Flash_kernel_traitsILi96ELi64ELi64ELi4ES3_EELb0ELb0ELb0ELb0ELb1ELb0ELb0ELb0EEEvNS_16Flash_fwd_paramsE,"a",@progbits
	.sectionflags	@""
	.align	4
.nv.constant0._ZN5flash24flash_fwd_splitkv_kernelI23Flash_fwd_kernel_traitsILi96ELi64ELi64ELi4ELb0ELb0EN7cutlass6half_tE19Flash_kernel_traitsILi96ELi64ELi64ELi4ES3_EELb0ELb0ELb0ELb0ELb1ELb0ELb0ELb0EEEvNS_16Flash_fwd_paramsE:
	.zero		1360


//--------------------- .nv.constant0._ZN5flash24flash_fwd_splitkv_kernelI23Flash_fwd_kernel_traitsILi96ELi64ELi64ELi4ELb0ELb0EN7cutlass6half_tE19Flash_kernel_traitsILi96ELi64ELi64ELi4ES3_EELb0ELb0ELb0ELb0ELb1ELb1ELb0ELb0EEEvNS_16Flash_fwd_paramsE --------------------------
	.section	.nv.constant0._ZN5flash24flash_fwd_splitkv_kernelI23Flash_fwd_kernel_traitsILi96ELi64ELi64ELi4ELb0ELb0EN7cutlass6half_tE19Flash_kernel_traitsILi96ELi64ELi64ELi4ES3_EELb0ELb0ELb0ELb0ELb1ELb1ELb0ELb0EEEvNS_16Flash_fwd_paramsE,"a",@progbits
	.sectionflags	@""
	.align	4
.nv.constant0._ZN5flash24flash_fwd_splitkv_kernelI23Flash_fwd_kernel_traitsILi96ELi64ELi64ELi4ELb0ELb0EN7cutlass6half_tE19Flash_kernel_traitsILi96ELi64ELi64ELi4ES3_EELb0ELb0ELb0ELb0ELb1ELb1ELb0ELb0EEEvNS_16Flash_fwd_paramsE:
	.zero		1360


//--------------------- .nv.constant0._ZN5flash24flash_fwd_splitkv_kernelI23Flash_fwd_kernel_traitsILi96ELi64ELi64ELi4ELb0ELb0EN7cutlass6half_tE19Flash_kernel_traitsILi96ELi64ELi64ELi4ES3_EELb0ELb0ELb0ELb0ELb1ELb0ELb1ELb0EEEvNS_16Flash_fwd_paramsE --------------------------
	.section	.nv.constant0._ZN5flash24flash_fwd_splitkv_kernelI23Flash_fwd_kernel_traitsILi96ELi64ELi64ELi4ELb0ELb0EN7cutlass6half_tE19Flash_kernel_traitsILi96ELi64ELi64ELi4ES3_EELb0ELb0ELb0ELb0ELb1ELb0ELb1ELb0EEEvNS_16Flash_fwd_paramsE,"a",@progbits
	.sectionflags	@""
	.align	4
.nv.constant0._ZN5flash24flash_fwd_splitkv_kernelI23Flash_fwd_kernel_traitsILi96ELi64ELi64ELi4ELb0ELb0EN7cutlass6half_tE19Flash_kernel_traitsILi96ELi64ELi64ELi4ES3_EELb0ELb0ELb0ELb0ELb1ELb0ELb1ELb0EEEvNS_16Flash_fwd_paramsE:
	.zero		1360


//--------------------- .nv.constant0._ZN5flash24flash_fwd_splitkv_kernelI23Flash_fwd_kernel_traitsILi96ELi64ELi64ELi4ELb0ELb0EN7cutlass6half_tE19Flash_kernel_traitsILi96ELi64ELi64ELi4ES3_EELb0ELb0ELb0ELb0ELb1ELb1ELb1ELb0EEEvNS_16Flash_fwd_paramsE --------------------------
	.section	.nv.constant0._ZN5flash24flash_fwd_splitkv_kernelI23Flash_fwd_kernel_traitsILi96ELi64ELi64ELi4ELb0ELb0EN7cutlass6half_tE19Flash_kernel_traitsILi96ELi64ELi64ELi4ES3_EELb0ELb0ELb0ELb0ELb1ELb1ELb1ELb0EEEvNS_16Flash_fwd_paramsE,"a",@progbits
	.sectionflags	@""
	.align	4
.nv.constant0._ZN5flash24flash_fwd_splitkv_kernelI23Flash_fwd_kernel_traitsILi96ELi64ELi64ELi4ELb0ELb0EN7cutlass6half_tE19Flash_kernel_traitsILi96ELi64ELi64ELi4ES3_EELb0ELb0ELb0ELb0ELb1ELb1ELb1ELb0EEEvNS_16Flash_fwd_paramsE:
	.zero		1360


//--------------------- .nv.constant0._ZN5flash24flash_fwd_splitkv_kernelI23Flash_fwd_kernel_traitsILi96ELi64ELi64ELi4ELb0ELb0EN7cutlass6half_tE19Flash_kernel_traitsILi96ELi64ELi64ELi4ES3_EELb0ELb0ELb0ELb0ELb0ELb0ELb0ELb0EEEvNS_16Flash_fwd_paramsE --------------------------
	.section	.nv.constant0._ZN5flash24flash_fwd_splitkv_kernelI23Flash_fwd_kernel_traitsILi96ELi64ELi64ELi4ELb0ELb0EN7cutlass6half_tE19Flash_kernel_traitsILi96ELi64ELi64ELi4ES3_EELb0ELb0ELb0ELb0ELb0ELb0ELb0ELb0EEEvNS_16Flash_fwd_paramsE,"a",@progbits
	.sectionflags	@""
	.align	4
.nv.constant0._ZN5flash24flash_fwd_splitkv_kernelI23Flash_fwd_kernel_traitsILi96ELi64ELi64ELi4ELb0ELb0EN7cutlass6half_tE19Flash_kernel_traitsILi96ELi64ELi64ELi4ES3_EELb0ELb0ELb0ELb0ELb0ELb0ELb0ELb0EEEvNS_16Flash_fwd_paramsE:
	.zero		1360


//--------------------- .nv.constant0._ZN5flash24flash_fwd_splitkv_kernelI23Flash_fwd_kernel_traitsILi96ELi64ELi64ELi4ELb0ELb0EN7cutlass6half_tE19Flash_kernel_traitsILi96ELi64ELi64ELi4ES3_EELb0ELb0ELb0ELb0ELb0ELb1ELb0ELb0EEEvNS_16Flash_fwd_paramsE --------------------------
	.section	.nv.constant0._ZN5flash24flash_fwd_splitkv_kernelI23Flash_fwd_kernel_traitsILi96ELi64ELi64ELi4ELb0ELb0EN7cutlass6half_tE19Flash_kernel_traitsILi96ELi64ELi64ELi4ES3_EELb0ELb0ELb0ELb0ELb0ELb1ELb0ELb0EEEvNS_16Flash_fwd_paramsE,"a",@progbits
	.sectionflags	@""
	.align	4
.nv.constant0._ZN5flash24flash_fwd_splitkv_kernelI23Flash_fwd_kernel_traitsILi96ELi64ELi64ELi4ELb0ELb0EN7cutlass6half_tE19Flash_kernel_traitsILi96ELi64ELi64ELi4ES3_EELb0ELb0ELb0ELb0ELb0ELb1ELb0ELb0EEEvNS_16Flash_fwd_paramsE:
	.zero		1360


//--------------------- .nv.constant0._ZN5flash24flash_fwd_splitkv_kernelI23Flash_fwd_kernel_traitsILi96ELi64ELi64ELi4ELb0ELb0EN7cutlass6half_tE19Flash_kernel_traitsILi96ELi64ELi64ELi4ES3_EELb0ELb0ELb0ELb0ELb0ELb0ELb0ELb1EEEvNS_16Flash_fwd_paramsE --------------------------
	.section	.nv.constant0._ZN5flash24flash_fwd_splitkv_kernelI23Flash_fwd_kernel_traitsILi96ELi64ELi64ELi4ELb0ELb0EN7cutlass6half_tE19Flash_kernel_traitsILi96ELi64ELi64ELi4ES3_EELb0ELb0ELb0ELb0ELb0ELb0ELb0ELb1EEEvNS_16Flash_fwd_paramsE,"a",@progbits
	.sectionflags	@""
	.align	4
.nv.constant0._ZN5flash24flash_fwd_splitkv_kernelI23Flash_fwd_kernel_traitsILi96ELi64ELi64ELi4ELb0ELb0EN7cutlass6half_tE19Flash_kernel_traitsILi96ELi64ELi64ELi4ES3_EELb0ELb0ELb0ELb0ELb0ELb0ELb0ELb1EEEvNS_16Flash_fwd_paramsE:
	.zero		1360


//--------------------- .nv.constant0._ZN5flash24flash_fwd_splitkv_kernelI23Flash_fwd_kernel_traitsILi96ELi64ELi64ELi4ELb0ELb0EN7cutlass6half_tE19Flash_kernel_traitsILi96ELi64ELi64ELi4ES3_EELb0ELb0ELb0ELb0ELb0ELb1ELb0ELb1EEEvNS_16Flash_fwd_paramsE --------------------------
	.section	.nv.constant0._ZN5flash24flash_fwd_splitkv_kernelI23Flash_fwd_kernel_traitsILi96ELi64ELi64ELi4ELb0ELb0EN7cutlass6half_tE19Flash_kernel_traitsILi96ELi64ELi64ELi4ES3_EELb0ELb0ELb0ELb0ELb0ELb1ELb0ELb1EEEvNS_16Flash_fwd_paramsE,"a",@progbits
	.sectionflags	@""
	.align	4
.nv.constant0._ZN5flash24flash_fwd_splitkv_kernelI23Flash_fwd_kernel_traitsILi96ELi64ELi64ELi4ELb0ELb0EN7cutlass6half_tE19Flash_kernel_traitsILi96ELi64ELi64ELi4ES3_EELb0ELb0ELb0ELb0ELb0ELb1ELb0ELb1EEEvNS_16Flash_fwd_paramsE:
	.zero		1360


//--------------------- .nv.constant0._ZN5flash24flash_fwd_splitkv_kernelI23Flash_fwd_kernel_traitsILi96ELi64ELi64ELi4ELb0ELb0EN7cutlass6half_tE19Flash_kernel_traitsILi96ELi64ELi64ELi4ES3_EELb0ELb0ELb0ELb0ELb0ELb0ELb1ELb0EEEvNS_16Flash_fwd_paramsE --------------------------
	.section	.nv.constant0._ZN5flash24flash_fwd_splitkv_kernelI23Flash_fwd_kernel_traitsILi96ELi64ELi64ELi4ELb0ELb0EN7cutlass6half_tE19Flash_kernel_traitsILi96ELi64ELi64ELi4ES3_EELb0ELb0ELb0ELb0ELb0ELb0ELb1ELb0EEEvNS_16Flash_fwd_paramsE,"a",@progbits
	.sectionflags	@""
	.align	4
.nv.constant0._ZN5flash24flash_fwd_splitkv_kernelI23Flash_fwd_kernel_traitsILi96ELi64ELi64ELi4ELb0ELb0EN7cutlass6half_tE19Flash_kernel_traitsILi96ELi64ELi64ELi4ES3_EELb0ELb0ELb0ELb0ELb0ELb0ELb1ELb0EEEvNS_16Flash_fwd_paramsE:
	.zero		1360


//--------------------- .nv.constant0._ZN5flash24flash_fwd_splitkv_kernelI23Flash_fwd_kernel_traitsILi96ELi64ELi64ELi4ELb0ELb0EN7cutlass6half_tE19Flash_kernel_traitsILi96ELi64ELi64ELi4ES3_EELb0ELb0ELb0ELb0ELb0ELb1ELb1ELb0EEEvNS_16Flash_fwd_paramsE --------------------------
	.section	.nv.constant0._ZN5flash24flash_fwd_splitkv_kernelI23Flash_fwd_kernel_traitsILi96ELi64ELi64ELi4ELb0ELb0EN7cutlass6half_tE19Flash_kernel_traitsILi96ELi64ELi64ELi4ES3_EELb0ELb0ELb0ELb0ELb0ELb1ELb1ELb0EEEvNS_16Flash_fwd_paramsE,"a",@progbits
	.sectionflags	@""
	.align	4
.nv.constant0._ZN5flash24flash_fwd_splitkv_kernelI23Flash_fwd_kernel_traitsILi96ELi64ELi64ELi4ELb0ELb0EN7cutlass6half_tE19Flash_kernel_traitsILi96ELi64ELi64ELi4ES3_EELb0ELb0ELb0ELb0ELb0ELb1ELb1ELb0EEEvNS_16Flash_fwd_paramsE:
	.zero		1360


//--------------------- .nv.constant0._ZN5flash24flash_fwd_splitkv_kernelI23Flash_fwd_kernel_traitsILi96ELi64ELi64ELi4ELb0ELb0EN7cutlass6half_tE19Flash_kernel_traitsILi96ELi64ELi64ELi4ES3_EELb0ELb0ELb0ELb0ELb0ELb0ELb1ELb1EEEvNS_16Flash_fwd_paramsE --------------------------
	.section	.nv.constant0._ZN5flash24flash_fwd_splitkv_kernelI23Flash_fwd_kernel_traitsILi96ELi64ELi64ELi4ELb0ELb0EN7cutlass6half_tE19Flash_kernel_traitsILi96ELi64ELi64ELi4ES3_EELb0ELb0ELb0ELb0ELb0ELb0ELb1ELb1EEEvNS_16Flash_fwd_paramsE,"a",@progbits
	.sectionflags	@""
	.align	4
.nv.constant0._ZN5flash24flash_fwd_splitkv_kernelI23Flash_fwd_kernel_traitsILi96ELi64ELi64ELi4ELb0ELb0EN7cutlass6half_tE19Flash_kernel_traitsILi96ELi64ELi64ELi4ES3_EELb0ELb0ELb0ELb0ELb0ELb0ELb1ELb1EEEvNS_16Flash_fwd_paramsE:
	.zero		1360


//--------------------- .nv.constant0._ZN5flash24flash_fwd_splitkv_kernelI23Flash_fwd_kernel_traitsILi96ELi64ELi64ELi4ELb0ELb0EN7cutlass6half_tE19Flash_kernel_traitsILi96ELi64ELi64ELi4ES3_EELb0ELb0ELb0ELb0ELb0ELb1ELb1ELb1EEEvNS_16Flash_fwd_paramsE --------------------------
	.section	.nv.constant0._ZN5flash24flash_fwd_splitkv_kernelI23Flash_fwd_kernel_traitsILi96ELi64ELi64ELi4ELb0ELb0EN7cutlass6half_tE19Flash_kernel_traitsILi96ELi64ELi64ELi4ES3_EELb0ELb0ELb0ELb0ELb0ELb1ELb1ELb1EEEvNS_16Flash_fwd_paramsE,"a",@progbits
	.sectionflags	@""
	.align	4
.nv.constant0._ZN5flash24flash_fwd_splitkv_kernelI23Flash_fwd_kernel_traitsILi96ELi64ELi64ELi4ELb0ELb0EN7cutlass6half_tE19Flash_kernel_traitsILi96ELi64ELi64ELi4ES3_EELb0ELb0ELb0ELb0ELb0ELb1ELb1ELb1EEEvNS_16Flash_fwd_paramsE:
	.zero		1360


//--------------------- .nv.constant0._ZN5flash24flash_fwd_splitkv_kernelI23Flash_fwd_kernel_traitsILi96ELi64ELi64ELi4ELb0ELb0EN7cutlass6half_tE19Flash_kernel_traitsILi96ELi64ELi64ELi4ES3_EELb0ELb1ELb0ELb0ELb0ELb0ELb0ELb0EEEvNS_16Flash_fwd_paramsE --------------------------
	.section	.nv.constant0._ZN5flash24flash_fwd_splitkv_kernelI23Flash_fwd_kernel_traitsILi96ELi64ELi64ELi4ELb0ELb0EN7cutlass6half_tE19Flash_kernel_traitsILi96ELi64ELi64ELi4ES3_EELb0ELb1ELb0ELb0ELb0ELb0ELb0ELb0EEEvNS_16Flash_fwd_paramsE,"a",@progbits
	.sectionflags	@""
	.align	4
.nv.constant0._ZN5flash24flash_fwd_splitkv_kernelI23Flash_fwd_kernel_traitsILi96ELi64ELi64ELi4ELb0ELb0EN7cutlass6half_tE19Flash_kernel_traitsILi96ELi64ELi64ELi4ES3_EELb0ELb1ELb0ELb0ELb0ELb0ELb0ELb0EEEvNS_16Flash_fwd_paramsE:
	.zero		1360


//--------------------- .nv.constant0._ZN5flash24flash_fwd_splitkv_kernelI23Flash_fwd_kernel_traitsILi96ELi64ELi64ELi4ELb0ELb0EN7cutlass6half_tE19Flash_kernel_traitsILi96ELi64ELi64ELi4ES3_EELb0ELb1ELb0ELb0ELb0ELb1ELb0ELb0EEEvNS_16Flash_fwd_paramsE --------------------------
	.section	.nv.constant0._ZN5flash24flash_fwd_splitkv_kernelI23Flash_fwd_kernel_traitsILi96ELi64ELi64ELi4ELb0ELb0EN7cutlass6half_tE19Flash_kernel_traitsILi96ELi64ELi64ELi4ES3_EELb0ELb1ELb0ELb0ELb0ELb1ELb0ELb0EEEvNS_16Flash_fwd_paramsE,"a",@progbits
	.sectionflags	@""
	.align	4
.nv.constant0._ZN5flash24flash_fwd_splitkv_kernelI23Flash_fwd_kernel_traitsILi96ELi64ELi64ELi4ELb0ELb0EN7cutlass6half_tE19Flash_kernel_traitsILi96ELi64ELi64ELi4ES3_EELb0ELb1ELb0ELb0ELb0ELb1ELb0ELb0EEEvNS_16Flash_fwd_paramsE:
	.zero		1360


//--------------------- .nv.constant0._ZN5flash24flash_fwd_splitkv_kernelI23Flash_fwd_kernel_traitsILi96ELi64ELi64ELi4ELb0ELb0EN7cutlass6half_tE19Flash_kernel_traitsILi96ELi64ELi64ELi4ES3_EELb0ELb1ELb0ELb0ELb0ELb0ELb0ELb1EEEvNS_16Flash_fwd_paramsE --------------------------
	.section	.nv.constant0._ZN5flash24flash_fwd_splitkv_kernelI23Flash_fwd_kernel_traitsILi96ELi64ELi64ELi4ELb0ELb0EN7cutlass6half_tE19Flash_kernel_traitsILi96ELi64ELi64ELi4ES3_EELb0ELb1ELb0ELb0ELb0ELb0ELb0ELb1EEEvNS_16Flash_fwd_paramsE,"a",@progbits
	.sectionflags	@""
	.align	4
.nv.constant0._ZN5flash24flash_fwd_splitkv_kernelI23Flash_fwd_kernel_traitsILi96ELi64ELi64ELi4ELb0ELb0EN7cutlass6half_tE19Flash_kernel_traitsILi96ELi64ELi64ELi4ES3_EELb0ELb1ELb0ELb0ELb0ELb0ELb0ELb1EEEvNS_16Flash_fwd_paramsE:
	.zero		1360


//--------------------- .nv.constant0._ZN5flash24flash_fwd_splitkv_kernelI23Flash_fwd_kernel_traitsILi96ELi64ELi64ELi4ELb0ELb0EN7cutlass6half_tE19Flash_kernel_traitsILi96ELi64ELi64ELi4ES3_EELb0ELb1ELb0ELb0ELb0ELb1ELb0ELb1EEEvNS_16Flash_fwd_paramsE --------------------------
	.section	.nv.constant0._ZN5flash24flash_fwd_splitkv_kernelI23Flash_fwd_kernel_traitsILi96ELi64ELi64ELi4ELb0ELb0EN7cutlass6half_tE19Flash_kernel_traitsILi96ELi64ELi64ELi4ES3_EELb0ELb1ELb0ELb0ELb0ELb1ELb0ELb1EEEvNS_16Flash_fwd_paramsE,"a",@progbits
	.sectionflags	@""
	.align	4
.nv.constant0._ZN5flash24flash_fwd_splitkv_kernelI23Flash_fwd_kernel_traitsILi96ELi64ELi64ELi4ELb0ELb0EN7cutlass6half_tE19Flash_kernel_traitsILi96ELi64ELi64ELi4ES3_EELb0ELb1ELb0ELb0ELb0ELb1ELb0ELb1EEEvNS_16Flash_fwd_paramsE:
	.zero		1360


//--------------------- .nv.constant0._ZN5flash24flash_fwd_splitkv_kernelI23Flash_fwd_kernel_traitsILi96ELi64ELi64ELi4ELb0ELb0EN7cutlass6half_tE19Flash_kernel_traitsILi96ELi64ELi64ELi4ES3_EELb0ELb1ELb0ELb0ELb0ELb0ELb1ELb0EEEvNS_16Flash_fwd_paramsE --------------------------
	.section	.nv.constant0._ZN5flash24flash_fwd_splitkv_kernelI23Flash_fwd_kernel_traitsILi96ELi64ELi64ELi4ELb0ELb0EN7cutlass6half_tE19Flash_kernel_traitsILi96ELi64ELi64ELi4ES3_EELb0ELb1ELb0ELb0ELb0ELb0ELb1ELb0EEEvNS_16Flash_fwd_paramsE,"a",@progbits
	.sectionflags	@""
	.align	4
.nv.constant0._ZN5flash24flash_fwd_splitkv_kernelI23Flash_fwd_kernel_traitsILi96ELi64ELi64ELi4ELb0ELb0EN7cutlass6half_tE19Flash_kernel_traitsILi96ELi64ELi64ELi4ES3_EELb0ELb1ELb0ELb0ELb0ELb0ELb1ELb0EEEvNS_16Flash_fwd_paramsE:
	.zero		1360


//--------------------- .nv.constant0._ZN5flash24flash_fwd_splitkv_kernelI23Flash_fwd_kernel_traitsILi96ELi64ELi64ELi4ELb0ELb0EN7cutlass6half_tE19Flash_kernel_traitsILi96ELi64ELi64ELi4ES3_EELb0ELb1ELb0ELb0ELb0ELb1ELb1ELb0EEEvNS_16Flash_fwd_paramsE --------------------------
	.section	.nv.constant0._ZN5flash24flash_fwd_splitkv_kernelI23Flash_fwd_kernel_traitsILi96ELi64ELi64ELi4ELb0ELb0EN7cutlass6half_tE19Flash_kernel_traitsILi96ELi64ELi64ELi4ES3_EELb0ELb1ELb0ELb0ELb0ELb1ELb1ELb0EEEvNS_16Flash_fwd_paramsE,"a",@progbits
	.sectionflags	@""
	.align	4
.nv.constant0._ZN5flash24flash_fwd_splitkv_kernelI23Flash_fwd_kernel_traitsILi96ELi64ELi64ELi4ELb0ELb0EN7cutlass6half_tE19Flash_kernel_traitsILi96ELi64ELi64ELi4ES3_EELb0ELb1ELb0ELb0ELb0ELb1ELb1ELb0EEEvNS_16Flash_fwd_paramsE:
	.zero		1360


//--------------------- .nv.constant0._ZN5flash24flash_fwd_splitkv_kernelI23Flash_fwd_kernel_traitsILi96ELi64ELi64ELi4ELb0ELb0EN7cutlass6half_tE19Flash_kernel_traitsILi96ELi64ELi64ELi4ES3_EELb0ELb1ELb0ELb0ELb0ELb0ELb1ELb1EEEvNS_16Flash_fwd_paramsE --------------------------
	.section	.nv.constant0._ZN5flash24flash_fwd_splitkv_kernelI23Flash_fwd_kernel_traitsILi96ELi64ELi64ELi4ELb0ELb0EN7cutlass6half_tE19Flash_kernel_traitsILi96ELi64ELi64ELi4ES3_EELb0ELb1ELb0ELb0ELb0ELb0ELb1ELb1EEEvNS_16Flash_fwd_paramsE,"a",@progbits
	.sectionflags	@""
	.align	4
.nv.constant0._ZN5flash24flash_fwd_splitkv_kernelI23Flash_fwd_kernel_traitsILi96ELi64ELi64ELi4ELb0ELb0EN7cutlass6half_tE19Flash_kernel_traitsILi96ELi64ELi64ELi4ES3_EELb0ELb1ELb0ELb0ELb0ELb0ELb1ELb1EEEvNS_16Flash_fwd_paramsE:
	.zero		1360


//--------------------- .nv.constant0._ZN5flash24flash_fwd_splitkv_kernelI23Flash_fwd_kernel_traitsILi96ELi64ELi64ELi4ELb0ELb0EN7cutlass6half_tE19Flash_kernel_traitsILi96ELi64ELi64ELi4ES3_EELb0ELb1ELb0ELb0ELb0ELb1ELb1ELb1EEEvNS_16Flash_fwd_paramsE --------------------------
	.section	.nv.constant0._ZN5flash24flash_fwd_splitkv_kernelI23Flash_fwd_kernel_traitsILi96ELi64ELi64ELi4ELb0ELb0EN7cutlass6half_tE19Flash_kernel_traitsILi96ELi64ELi64ELi4ES3_EELb0ELb1ELb0ELb0ELb0ELb1ELb1ELb1EEEvNS_16Flash_fwd_paramsE,"a",@progbits
	.sectionflags	@""
	.align	4
.nv.constant0._ZN5flash24flash_fwd_splitkv_kernelI23Flash_fwd_kernel_traitsILi96ELi64ELi64ELi4ELb0ELb0EN7cutlass6half_tE19Flash_kernel_traitsILi96ELi64ELi64ELi4ES3_EELb0ELb1ELb0ELb0ELb0ELb1ELb1ELb1EEEvNS_16Flash_fwd_paramsE:
	.zero		1360


//--------------------- .nv.constant0._ZN5flash24flash_fwd_splitkv_kernelI23Flash_fwd_kernel_traitsILi96ELi64ELi64ELi4ELb0ELb0EN7cutlass6half_tE19Flash_kernel_traitsILi96ELi64ELi64ELi4ES3_EELb0ELb0ELb0ELb1ELb1ELb0ELb0ELb0EEEvNS_16Flash_fwd_paramsE --------------------------
	.section	.nv.constant0._ZN5flash24flash_fwd_splitkv_kernelI23Flash_fwd_kernel_traitsILi96ELi64ELi64ELi4ELb0ELb0EN7cutlass6half_tE19Flash_kernel_traitsILi96ELi64ELi64ELi4ES3_EELb0ELb0ELb0ELb1ELb1ELb0ELb0ELb0EEEvNS_16Flash_fwd_paramsE,"a",@progbits
	.sectionflags	@""
	.align	4
.nv.constant0._ZN5flash24flash_fwd_splitkv_kernelI23Flash_fwd_kernel_traitsILi96ELi64ELi64ELi4ELb0ELb0EN7cutlass6half_tE19Flash_kernel_traitsILi96ELi64ELi64ELi4ES3_EELb0ELb0ELb0ELb1ELb1ELb0ELb0ELb0EEEvNS_16Flash_fwd_paramsE:
	.zero		1360


//--------------------- .nv.constant0._ZN5flash24flash_fwd_splitkv_kernelI23Flash_fwd_kernel_traitsILi96ELi64ELi64ELi4ELb0ELb0EN7cutlass6half_tE19Flash_kernel_traitsILi96ELi64ELi64ELi4ES3_EELb0ELb0ELb0ELb1ELb1ELb1ELb0ELb0EEEvNS_16Flash_fwd_paramsE --------------------------
	.section	.nv.constant0._ZN5flash24flash_fwd_splitkv_kernelI23Flash_fwd_kernel_traitsILi96ELi64ELi64ELi4ELb0ELb0EN7cutlass6half_tE19Flash_kernel_traitsILi96ELi64ELi64ELi4ES3_EELb0ELb0ELb0ELb1ELb1ELb1ELb0ELb0EEEvNS_16Flash_fwd_paramsE,"a",@progbits
	.sectionflags	@""
	.align	4
.nv.constant0._ZN5flash24flash_fwd_splitkv_kernelI23Flash_fwd_kernel_traitsILi96ELi64ELi64ELi4ELb0ELb0EN7cutlass6half_tE19Flash_kernel_traitsILi96ELi64ELi64ELi4ES3_EELb0ELb0ELb0ELb1ELb1ELb1ELb0ELb0EEEvNS_16Flash_fwd_paramsE:
	.zero		1360


//--------------------- .nv.constant0._ZN5flash24flash_fwd_splitkv_kernelI23Flash_fwd_kernel_traitsILi96ELi64ELi64ELi4ELb0ELb0EN7cutlass6half_tE19Flash_kernel_traitsILi96ELi64ELi64ELi4ES3_EELb0ELb0ELb1ELb0ELb0ELb0ELb0ELb0EEEvNS_16Flash_fwd_paramsE --------------------------
	.section	.nv.constant0._ZN5flash24flash_fwd_splitkv_kernelI23Flash_fwd_kernel_traitsILi96ELi64ELi64ELi4ELb0ELb0EN7cutlass6half_tE19Flash_kernel_traitsILi96ELi64ELi64ELi4ES3_EELb0ELb0ELb1ELb0ELb0ELb0ELb0ELb0EEEvNS_16Flash_fwd_paramsE,"a",@progbits
	.sectionflags	@""
	.align	4
.nv.constant0._ZN5flash24flash_fwd_splitkv_kernelI23Flash_fwd_kernel_traitsILi96ELi64ELi64ELi4ELb0ELb0EN7cutlass6half_tE19Flash_kernel_traitsILi96ELi64ELi64ELi4ES3_EELb0ELb0ELb1ELb0ELb0ELb0ELb0ELb0EEEvNS_16Flash_fwd_paramsE:
	.zero		1360


//--------------------- .nv.constant0._ZN5flash24flash_fwd_splitkv_kernelI23Flash_fwd_kernel_traitsILi96ELi64ELi64ELi4ELb0ELb0EN7cutlass6half_tE19Flash_kernel_traitsILi96ELi64ELi64ELi4ES3_EELb0ELb0ELb1ELb0ELb0ELb1ELb0ELb0EEEvNS_16Flash_fwd_paramsE --------------------------
	.section	.nv.constant0._ZN5flash24flash_fwd_splitkv_kernelI23Flash_fwd_kernel_traitsILi96ELi64ELi64ELi4ELb0ELb0EN7cutlass6half_tE19Flash_kernel_traitsILi96ELi64ELi64ELi4ES3_EELb0ELb0ELb1ELb0ELb0ELb1ELb0ELb0EEEvNS_16Flash_fwd_paramsE,"a",@progbits
	.sectionflags	@""
	.align	4
.nv.constant0._ZN5flash24flash_fwd_splitkv_kernelI23Flash_fwd_kernel_traitsILi96ELi64ELi64ELi4ELb0ELb0EN7cutlass6half_tE19Flash_kernel_traitsILi96ELi64ELi64ELi4ES3_EELb0ELb0ELb1ELb0ELb0ELb1ELb0ELb0EEEvNS_16Flash_fwd_paramsE:
	.zero		1360


//--------------------- .nv.constant0._ZN5flash24flash_fwd_splitkv_kernelI23Flash_fwd_kernel_traitsILi96ELi64ELi64ELi4ELb0ELb0EN7cutlass6half_tE19Flash_kernel_traitsILi96ELi64ELi64ELi4ES3_EELb0ELb0ELb0ELb0ELb1ELb0ELb0ELb1EEEvNS_16Flash_fwd_paramsE --------------------------
	.section	.nv.constant0._ZN5flash24flash_fwd_splitkv_kernelI23Flash_fwd_kernel_traitsILi96ELi64ELi64ELi4ELb0ELb0EN7cutlass6half_tE19Flash_kernel_traitsILi96ELi64ELi64ELi4ES3_EELb0ELb0ELb0ELb0ELb1ELb0ELb0ELb1EEEvNS_16Flash_fwd_paramsE,"a",@progbits
	.sectionflags	@""
	.align	4
.nv.constant0._ZN5flash24flash_fwd_splitkv_kernelI23Flash_fwd_kernel_traitsILi96ELi64ELi64ELi4ELb0ELb0EN7cutlass6half_tE19Flash_kernel_traitsILi96ELi64ELi64ELi4ES3_EELb0ELb0ELb0ELb0ELb1ELb0ELb0ELb1EEEvNS_16Flash_fwd_paramsE:
	.zero		1360


//--------------------- .nv.constant0._ZN5flash24flash_fwd_splitkv_kernelI23Flash_fwd_kernel_traitsILi96ELi64ELi64ELi4ELb0ELb0EN7cutlass6half_tE19Flash_kernel_traitsILi96ELi64ELi64ELi4ES3_EELb0ELb0ELb0ELb0ELb1ELb1ELb0ELb1EEEvNS_16Flash_fwd_paramsE --------------------------
	.section	.nv.constant0._ZN5flash24flash_fwd_splitkv_kernelI23Flash_fwd_kernel_traitsILi96ELi64ELi64ELi4ELb0ELb0EN7cutlass6half_tE19Flash_kernel_traitsILi96ELi64ELi64ELi4ES3_EELb0ELb0ELb0ELb0ELb1ELb1ELb0ELb1EEEvNS_16Flash_fwd_paramsE,"a",@progbits
	.sectionflags	@""
	.align	4
.nv.constant0._ZN5flash24flash_fwd_splitkv_kernelI23Flash_fwd_kernel_traitsILi96ELi64ELi64ELi4ELb0ELb0EN7cutlass6half_tE19Flash_kernel_traitsILi96ELi64ELi64ELi4ES3_EELb0ELb0ELb0ELb0ELb1ELb1ELb0ELb1EEEvNS_16Flash_fwd_paramsE:
	.zero		1360


//--------------------- .nv.constant0._ZN5flash24flash_fwd_splitkv_kernelI23Flash_fwd_kernel_traitsILi96ELi64ELi64ELi4ELb0ELb0EN7cutlass6half_tE19Flash_kernel_traitsILi96ELi64ELi64ELi4ES3_EELb0ELb0ELb1ELb0ELb0ELb0ELb0ELb1EEEvNS_16Flash_fwd_paramsE --------------------------
	.section	.nv.constant0._ZN5flash24flash_fwd_splitkv_kernelI23Flash_fwd_kernel_traitsILi96ELi64ELi64ELi4ELb0ELb0EN7cutlass6half_tE19Flash_kernel_traitsILi96ELi64ELi64ELi4ES3_EELb0ELb0ELb1ELb0ELb0ELb0ELb0ELb1EEEvNS_16Flash_fwd_paramsE,"a",@progbits
	.sectionflags	@""
	.align	4
.nv.constant0._ZN5flash24flash_fwd_splitkv_kernelI23Flash_fwd_kernel_traitsILi96ELi64ELi64ELi4ELb0ELb0EN7cutlass6half_tE19Flash_kernel_traitsILi96ELi64ELi64ELi4ES3_EELb0ELb0ELb1ELb0ELb0ELb0ELb0ELb1EEEvNS_16Flash_fwd_paramsE:
	.zero		1360


//--------------------- .nv.constant0._ZN5flash24flash_fwd_splitkv_kernelI23Flash_fwd_kernel_traitsILi96ELi64ELi64ELi4ELb0ELb0EN7cutlass6half_tE19Flash_kernel_traitsILi96ELi64ELi64ELi4ES3_EELb0ELb0ELb1ELb0ELb0ELb1ELb0ELb1EEEvNS_16Flash_fwd_paramsE --------------------------
	.section	.nv.constant0._ZN5flash24flash_fwd_splitkv_kernelI23Flash_fwd_kernel_traitsILi96ELi64ELi64ELi4ELb0ELb0EN7cutlass6half_tE19Flash_kernel_traitsILi96ELi64ELi64ELi4ES3_EELb0ELb0ELb1ELb0ELb0ELb1ELb0ELb1EEEvNS_16Flash_fwd_paramsE,"a",@progbits
	.sectionflags	@""
	.align	4
.nv.constant0._ZN5flash24flash_fwd_splitkv_kernelI23Flash_fwd_kernel_traitsILi96ELi64ELi64ELi4ELb0ELb0EN7cutlass6half_tE19Flash_kernel_traitsILi96ELi64ELi64ELi4ES3_EELb0ELb0ELb1ELb0ELb0ELb1ELb0ELb1EEEvNS_16Flash_fwd_paramsE:
	.zero		1360


//--------------------- .nv.constant0._ZN5flash24flash_fwd_splitkv_kernelI23Flash_fwd_kernel_traitsILi96ELi64ELi64ELi4ELb0ELb0EN7cutlass6half_tE19Flash_kernel_traitsILi96ELi64ELi64ELi4ES3_EELb0ELb0ELb0ELb1ELb1ELb0ELb1ELb0EEEvNS_16Flash_fwd_paramsE --------------------------
	.section	.nv.constant0._ZN5flash24flash_fwd_splitkv_kernelI23Flash_fwd_kernel_traitsILi96ELi64ELi64ELi4ELb0ELb0EN7cutlass6half_tE19Flash_kernel_traitsILi96ELi64ELi64ELi4ES3_EELb0ELb0ELb0ELb1ELb1ELb0ELb1ELb0EEEvNS_16Flash_fwd_paramsE,"a",@progbits
	.sectionflags	@""
	.align	4
.nv.constant0._ZN5flash24flash_fwd_splitkv_kernelI23Flash_fwd_kernel_traitsILi96ELi64ELi64ELi4ELb0ELb0EN7cutlass6half_tE19Flash_kernel_traitsILi96ELi64ELi64ELi4ES3_EELb0ELb0ELb0ELb1ELb1ELb0ELb1ELb0EEEvNS_16Flash_fwd_paramsE:
	.zero		1360


//--------------------- .nv.constant0._ZN5flash24flash_fwd_splitkv_kernelI23Flash_fwd_kernel_traitsILi96ELi64ELi64ELi4ELb0ELb0EN7cutlass6half_tE19Flash_kernel_traitsILi96ELi64ELi64ELi4ES3_EELb0ELb0ELb0ELb1ELb1ELb1ELb1ELb0EEEvNS_16Flash_fwd_paramsE --------------------------
	.section	.nv.constant0._ZN5flash24flash_fwd_splitkv_kernelI23Flash_fwd_kernel_traitsILi96ELi64ELi64ELi4ELb0ELb0EN7cutlass6half_tE19Flash_kernel_traitsILi96ELi64ELi64ELi4ES3_EELb0ELb0ELb0ELb1ELb1ELb1ELb1ELb0EEEvNS_16Flash_fwd_paramsE,"a",@progbits
	.sectionflags	@""
	.align	4
.nv.constant0._ZN5flash24flash_fwd_splitkv_kernelI23Flash_fwd_kernel_traitsILi96ELi64ELi64ELi4ELb0ELb0EN7cutlass6half_tE19Flash_kernel_traitsILi96ELi64ELi64ELi4ES3_EELb0ELb0ELb0ELb1ELb1ELb1ELb1ELb0EEEvNS_16Flash_fwd_paramsE:
	.zero		1360


//--------------------- .nv.constant0._ZN5flash24flash_fwd_splitkv_kernelI23Flash_fwd_kernel_traitsILi96ELi64ELi64ELi4ELb0ELb0EN7cutlass6half_tE19Flash_kernel_traitsILi96ELi64ELi64ELi4ES3_EELb0ELb0ELb1ELb0ELb0ELb0ELb1ELb0EEEvNS_16Flash_fwd_paramsE --------------------------
	.section	.nv.constant0._ZN5flash24flash_fwd_splitkv_kernelI23Flash_fwd_kernel_traitsILi96ELi64ELi64ELi4ELb0ELb0EN7cutlass6half_tE19Flash_kernel_traitsILi96ELi64ELi64ELi4ES3_EELb0ELb0ELb1ELb0ELb0ELb0ELb1ELb0EEEvNS_16Flash_fwd_paramsE,"a",@progbits
	.sectionflags	@""
	.align	4
.nv.constant0._ZN5flash24flash_fwd_splitkv_kernelI23Flash_fwd_kernel_traitsILi96ELi64ELi64ELi4ELb0ELb0EN7cutlass6half_tE19Flash_kernel_traitsILi96ELi64ELi64ELi4ES3_EELb0ELb0ELb1ELb0ELb0ELb0ELb1ELb0EEEvNS_16Flash_fwd_paramsE:
	.zero		1360


//--------------------- .nv.constant0._ZN5flash24flash_fwd_splitkv_kernelI23Flash_fwd_kernel_traitsILi96ELi64ELi64ELi4ELb0ELb0EN7cutlass6half_tE19Flash_kernel_traitsILi96ELi64ELi64ELi4ES3_EELb0ELb0ELb1ELb0ELb0ELb1ELb1ELb0EEEvNS_16Flash_fwd_paramsE --------------------------
	.section	.nv.constant0._ZN5flash24flash_fwd_splitkv_kernelI23Flash_fwd_kernel_traitsILi96ELi64ELi64ELi4ELb0ELb0EN7cutlass6half_tE19Flash_kernel_traitsILi96ELi64ELi64ELi4ES3_EELb0ELb0ELb1ELb0ELb0ELb1ELb1ELb0EEEvNS_16Flash_fwd_paramsE,"a",@progbits
	.sectionflags	@""
	.align	4
.nv.constant0._ZN5flash24flash_fwd_splitkv_kernelI23Flash_fwd_kernel_traitsILi96ELi64ELi64ELi4ELb0ELb0EN7cutlass6half_tE19Flash_kernel_traitsILi96ELi64ELi64ELi4ES3_EELb0ELb0ELb1ELb0ELb0ELb1ELb1ELb0EEEvNS_16Flash_fwd_paramsE:
	.zero		1360


//--------------------- .nv.constant0._ZN5flash24flash_fwd_splitkv_kernelI23Flash_fwd_kernel_traitsILi96ELi64ELi64ELi4ELb0ELb0EN7cutlass6half_tE19Flash_kernel_traitsILi96ELi64ELi64ELi4ES3_EELb0ELb0ELb0ELb0ELb1ELb0ELb1ELb1EEEvNS_16Flash_fwd_paramsE --------------------------
	.section	.nv.constant0._ZN5flash24flash_fwd_splitkv_kernelI23Flash_fwd_kernel_traitsILi96ELi64ELi64ELi4ELb0ELb0EN7cutlass6half_tE19Flash_kernel_traitsILi96ELi64ELi64ELi4ES3_EELb0ELb0ELb0ELb0ELb1ELb0ELb1ELb1EEEvNS_16Flash_fwd_paramsE,"a",@progbits
	.sectionflags	@""
	.align	4
.nv.constant0._ZN5flash24flash_fwd_splitkv_kernelI23Flash_fwd_kernel_traitsILi96ELi64ELi64ELi4ELb0ELb0EN7cutlass6half_tE19Flash_kernel_traitsILi96ELi64ELi64ELi4ES3_EELb0ELb0ELb0ELb0ELb1ELb0ELb1ELb1EEEvNS_16Flash_fwd_paramsE:
	.zero		1360


//--------------------- .nv.constant0._ZN5flash24flash_fwd_splitkv_kernelI23Flash_fwd_kernel_traitsILi96ELi64ELi64ELi4ELb0ELb0EN7cutlass6half_tE19Flash_kernel_traitsILi96ELi64ELi64ELi4ES3_EELb0ELb0ELb0ELb0ELb1ELb1ELb1ELb1EEEvNS_16Flash_fwd_paramsE --------------------------
	.section	.nv.constant0._ZN5flash24flash_fwd_splitkv_kernelI23Flash_fwd_kernel_traitsILi96ELi64ELi64ELi4ELb0ELb0EN7cutlass6half_tE19Flash_kernel_traitsILi96ELi64ELi64ELi4ES3_EELb0ELb0ELb0ELb0ELb1ELb1ELb1ELb1EEEvNS_16Flash_fwd_paramsE,"a",@progbits
	.sectionflags	@""
	.align	4
.nv.constant0._ZN5flash24flash_fwd_splitkv_kernelI23Flash_fwd_kernel_traitsILi96ELi64ELi64ELi4ELb0ELb0EN7cutlass6half_tE19Flash_kernel_traitsILi96ELi64ELi64ELi4ES3_EELb0ELb0ELb0ELb0ELb1ELb1ELb1ELb1EEEvNS_16Flash_fwd_paramsE:
	.zero		1360


//--------------------- .nv.constant0._ZN5flash24flash_fwd_splitkv_kernelI23Flash_fwd_kernel_traitsILi96ELi64ELi64ELi4ELb0ELb0EN7cutlass6half_tE19Flash_kernel_traitsILi96ELi64ELi64ELi4ES3_EELb0ELb0ELb1ELb0ELb0ELb0ELb1ELb1EEEvNS_16Flash_fwd_paramsE --------------------------
	.section	.nv.constant0._ZN5flash24flash_fwd_splitkv_kernelI23Flash_fwd_kernel_traitsILi96ELi64ELi64ELi4ELb0ELb0EN7cutlass6half_tE19Flash_kernel_traitsILi96ELi64ELi64ELi4ES3_EELb0ELb0ELb1ELb0ELb0ELb0ELb1ELb1EEEvNS_16Flash_fwd_paramsE,"a",@progbits
	.sectionflags	@""
	.align	4
.nv.constant0._ZN5flash24flash_fwd_splitkv_kernelI23Flash_fwd_kernel_traitsILi96ELi64ELi64ELi4ELb0ELb0EN7cutlass6half_tE19Flash_kernel_traitsILi96ELi64ELi64ELi4ES3_EELb0ELb0ELb1ELb0ELb0ELb0ELb1ELb1EEEvNS_16Flash_fwd_paramsE:
	.zero		1360


//--------------------- .nv.constant0._ZN5flash24flash_fwd_splitkv_kernelI23Flash_fwd_kernel_traitsILi96ELi64ELi64ELi4ELb0ELb0EN7cutlass6half_tE19Flash_kernel_traitsILi96ELi64ELi64ELi4ES3_EELb0ELb0ELb1ELb0ELb0ELb1ELb1ELb1EEEvNS_16Flash_fwd_paramsE --------------------------
	.section	.nv.constant0._ZN5flash24flash_fwd_splitkv_kernelI23Flash_fwd_kernel_traitsILi96ELi64ELi64ELi4ELb0ELb0EN7cutlass6half_tE19Flash_kernel_traitsILi96ELi64ELi64ELi4ES3_EELb0ELb0ELb1ELb0ELb0ELb1ELb1ELb1EEEvNS_16Flash_fwd_paramsE,"a",@progbits
	.sectionflags	@""
	.align	4
.nv.constant0._ZN5flash24flash_fwd_splitkv_kernelI23Flash_fwd_kernel_traitsILi96ELi64ELi64ELi4ELb0ELb0EN7cutlass6half_tE19Flash_kernel_traitsILi96ELi64ELi64ELi4ES3_EELb0ELb0ELb1ELb0ELb0ELb1ELb1ELb1EEEvNS_16Flash_fwd_paramsE:
	.zero		1360


//--------------------- .nv.constant0._ZN5flash24flash_fwd_splitkv_kernelI23Flash_fwd_kernel_traitsILi96ELi64ELi64ELi4ELb0ELb0EN7cutlass6half_tE19Flash_kernel_traitsILi96ELi64ELi64ELi4ES3_EELb0ELb1ELb0ELb0ELb1ELb0ELb0ELb0EEEvNS_16Flash_fwd_paramsE --------------------------
	.section	.nv.constant0._ZN5flash24flash_fwd_splitkv_kernelI23Flash_fwd_kernel_traitsILi96ELi64ELi64ELi4ELb0ELb0EN7cutlass6half_tE19Flash_kernel_traitsILi96ELi64ELi64ELi4ES3_EELb0ELb1ELb0ELb0ELb1ELb0ELb0ELb0EEEvNS_16Flash_fwd_paramsE,"a",@progbits
	.sectionflags	@""
	.align	4
.nv.constant0._ZN5flash24flash_fwd_splitkv_kernelI23Flash_fwd_kernel_traitsILi96ELi64ELi64ELi4ELb0ELb0EN7cutlass6half_tE19Flash_kernel_traitsILi96ELi64ELi64ELi4ES3_EELb0ELb1ELb0ELb0ELb1ELb0ELb0ELb0EEEvNS_16Flash_fwd_paramsE:
	.zero		1360


//--------------------- .nv.constant0._ZN5flash24flash_fwd_splitkv_kernelI23Flash_fwd_kernel_traitsILi96ELi64ELi64ELi4ELb0ELb0EN7cutlass6half_tE19Flash_kernel_traitsILi96ELi64ELi64ELi4ES3_EELb0ELb1ELb0ELb0ELb1ELb1ELb0ELb0EEEvNS_16Flash_fwd_paramsE --------------------------
	.section	.nv.constant0._ZN5flash24flash_fwd_splitkv_kernelI23Flash_fwd_kernel_traitsILi96ELi64ELi64ELi4ELb0ELb0EN7cutlass6half_tE19Flash_kernel_traitsILi96ELi64ELi64ELi4ES3_EELb0ELb1ELb0ELb0ELb1ELb1ELb0ELb0EEEvNS_16Flash_fwd_paramsE,"a",@progbits
	.sectionflags	@""
	.align	4
.nv.constant0._ZN5flash24flash_fwd_splitkv_kernelI23Flash_fwd_kernel_traitsILi96ELi64ELi64ELi4ELb0ELb0EN7cutlass6half_tE19Flash_kernel_traitsILi96ELi64ELi64ELi4ES3_EELb0ELb1ELb0ELb0ELb1ELb1ELb0ELb0EEEvNS_16Flash_fwd_paramsE:
	.zero		1360


//--------------------- .nv.constant0._ZN5flash24flash_fwd_splitkv_kernelI23Flash_fwd_kernel_traitsILi96ELi64ELi64ELi4ELb0ELb0EN7cutlass6half_tE19Flash_kernel_traitsILi96ELi64ELi64ELi4ES3_EELb0ELb1ELb1ELb0ELb0ELb0ELb0ELb0EEEvNS_16Flash_fwd_paramsE --------------------------
	.section	.nv.constant0._ZN5flash24flash_fwd_splitkv_kernelI23Flash_fwd_kernel_traitsILi96ELi64ELi64ELi4ELb0ELb0EN7cutlass6half_tE19Flash_kernel_traitsILi96ELi64ELi64ELi4ES3_EELb0ELb1ELb1ELb0ELb0ELb0ELb0ELb0EEEvNS_16Flash_fwd_paramsE,"a",@progbits
	.sectionflags	@""
	.align	4
.nv.constant0._ZN5flash24flash_fwd_splitkv_kernelI23Flash_fwd_kernel_traitsILi96ELi64ELi64ELi4ELb0ELb0EN7cutlass6half_tE19Flash_kernel_traitsILi96ELi64ELi64ELi4ES3_EELb0ELb1ELb1ELb0ELb0ELb0ELb0ELb0EEEvNS_16Flash_fwd_paramsE:
	.zero		1360


//--------------------- .nv.constant0._ZN5flash24flash_fwd_splitkv_kernelI23Flash_fwd_kernel_traitsILi96ELi64ELi64ELi4ELb0ELb0EN7cutlass6half_tE19Flash_kernel_traitsILi96ELi64ELi64ELi4ES3_EELb0ELb1ELb1ELb0ELb0ELb1ELb0ELb0EEEvNS_16Flash_fwd_paramsE --------------------------
	.section	.nv.constant0._ZN5flash24flash_fwd_splitkv_kernelI23Flash_fwd_kernel_traitsILi96ELi64ELi64ELi4ELb0ELb0EN7cutlass6half_tE19Flash_kernel_traitsILi96ELi64ELi64ELi4ES3_EELb0ELb1ELb1ELb0ELb0ELb1ELb0ELb0EEEvNS_16Flash_fwd_paramsE,"a",@progbits
	.sectionflags	@""
	.align	4
.nv.constant0._ZN5flash24flash_fwd_splitkv_kernelI23Flash_fwd_kernel_traitsILi96ELi64ELi64ELi4ELb0ELb0EN7cutlass6half_tE19Flash_kernel_traitsILi96ELi64ELi64ELi4ES3_EELb0ELb1ELb1ELb0ELb0ELb1ELb0ELb0EEEvNS_16Flash_fwd_paramsE:
	.zero		1360


//--------------------- .nv.constant0._ZN5flash24flash_fwd_splitkv_kernelI23Flash_fwd_kernel_traitsILi96ELi64ELi64ELi4ELb0ELb0EN7cutlass6half_tE19Flash_kernel_traitsILi96ELi64ELi64ELi4ES3_EELb0ELb1ELb0ELb0ELb1ELb0ELb0ELb1EEEvNS_16Flash_fwd_paramsE --------------------------
	.section	.nv.constant0._ZN5flash24flash_fwd_splitkv_kernelI23Flash_fwd_kernel_traitsILi96ELi64ELi64ELi4ELb0ELb0EN7cutlass6half_tE19Flash_kernel_traitsILi96ELi64ELi64ELi4ES3_EELb0ELb1ELb0ELb0ELb1ELb0ELb0ELb1EEEvNS_16Flash_fwd_paramsE,"a",@progbits
	.sectionflags	@""
	.align	4
.nv.constant0._ZN5flash24flash_fwd_splitkv_kernelI23Flash_fwd_kernel_traitsILi96ELi64ELi64ELi4ELb0ELb0EN7cutlass6half_tE19Flash_kernel_traitsILi96ELi64ELi64ELi4ES3_EELb0ELb1ELb0ELb0ELb1ELb0ELb0ELb1EEEvNS_16Flash_fwd_paramsE:
	.zero		1360


//--------------------- .nv.constant0._ZN5flash24flash_fwd_splitkv_kernelI23Flash_fwd_kernel_traitsILi96ELi64ELi64ELi4ELb0ELb0EN7cutlass6half_tE19Flash_kernel_traitsILi96ELi64ELi64ELi4ES3_EELb0ELb1ELb0ELb0ELb1ELb1ELb0ELb1EEEvNS_16Flash_fwd_paramsE --------------------------
	.section	.nv.constant0._ZN5flash24flash_fwd_splitkv_kernelI23Flash_fwd_kernel_traitsILi96ELi64ELi64ELi4ELb0ELb0EN7cutlass6half_tE19Flash_kernel_traitsILi96ELi64ELi64ELi4ES3_EELb0ELb1ELb0ELb0ELb1ELb1ELb0ELb1EEEvNS_16Flash_fwd_paramsE,"a",@progbits
	.sectionflags	@""
	.align	4
.nv.constant0._ZN5flash24flash_fwd_splitkv_kernelI23Flash_fwd_kernel_traitsILi96ELi64ELi64ELi4ELb0ELb0EN7cutlass6half_tE19Flash_kernel_traitsILi96ELi64ELi64ELi4ES3_EELb0ELb1ELb0ELb0ELb1ELb1ELb0ELb1EEEvNS_16Flash_fwd_paramsE:
	.zero		1360


//--------------------- .nv.constant0._ZN5flash24flash_fwd_splitkv_kernelI23Flash_fwd_kernel_traitsILi96ELi64ELi64ELi4ELb0ELb0EN7cutlass6half_tE19Flash_kernel_traitsILi96ELi64ELi64ELi4ES3_EELb0ELb1ELb1ELb0ELb0ELb0ELb0ELb1EEEvNS_16Flash_fwd_paramsE --------------------------
	.section	.nv.constant0._ZN5flash24flash_fwd_splitkv_kernelI23Flash_fwd_kernel_traitsILi96ELi64ELi64ELi4ELb0ELb0EN7cutlass6half_tE19Flash_kernel_traitsILi96ELi64ELi64ELi4ES3_EELb0ELb1ELb1ELb0ELb0ELb0ELb0ELb1EEEvNS_16Flash_fwd_paramsE,"a",@progbits
	.sectionflags	@""
	.align	4
.nv.constant0._ZN5flash24flash_fwd_splitkv_kernelI23Flash_fwd_kernel_traitsILi96ELi64ELi64ELi4ELb0ELb0EN7cutlass6half_tE19Flash_kernel_traitsILi96ELi64ELi64ELi4ES3_EELb0ELb1ELb1ELb0ELb0ELb0ELb0ELb1EEEvNS_16Flash_fwd_paramsE:
	.zero		1360


//--------------------- .nv.constant0._ZN5flash24flash_fwd_splitkv_kernelI23Flash_fwd_kernel_traitsILi96ELi64ELi64ELi4ELb0ELb0EN7cutlass6half_tE19Flash_kernel_traitsILi96ELi64ELi64ELi4ES3_EELb0ELb1ELb1ELb0ELb0ELb1ELb0ELb1EEEvNS_16Flash_fwd_paramsE --------------------------
	.section	.nv.constant0._ZN5flash24flash_fwd_splitkv_kernelI23Flash_fwd_kernel_traitsILi96ELi64ELi64ELi4ELb0ELb0EN7cutlass6half_tE19Flash_kernel_traitsILi96ELi64ELi64ELi4ES3_EELb0ELb1ELb1ELb0ELb0ELb1ELb0ELb1EEEvNS_16Flash_fwd_paramsE,"a",@progbits
	.sectionflags	@""
	.align	4
.nv.constant0._ZN5flash24flash_fwd_splitkv_kernelI23Flash_fwd_kernel_traitsILi96ELi64ELi64ELi4ELb0ELb0EN7cutlass6half_tE19Flash_kernel_traitsILi96ELi64ELi64ELi4ES3_EELb0ELb1ELb1ELb0ELb0ELb1ELb0ELb1EEEvNS_16Flash_fwd_paramsE:
	.zero		1360


//--------------------- .nv.constant0._ZN5flash24flash_fwd_splitkv_kernelI23Flash_fwd_kernel_traitsILi96ELi64ELi64ELi4ELb0ELb0EN7cutlass6half_tE19Flash_kernel_traitsILi96ELi64ELi64ELi4ES3_EELb0ELb1ELb0ELb0ELb1ELb0ELb1ELb0EEEvNS_16Flash_fwd_paramsE --------------------------
	.section	.nv.constant0._ZN5flash24flash_fwd_splitkv_kernelI23Flash_fwd_kernel_traitsILi96ELi64ELi64ELi4ELb0ELb0EN7cutlass6half_tE19Flash_kernel_traitsILi96ELi64ELi64ELi4ES3_EELb0ELb1ELb0ELb0ELb1ELb0ELb1ELb0EEEvNS_16Flash_fwd_paramsE,"a",@progbits
	.sectionflags	@""
	.align	4
.nv.constant0._ZN5flash24flash_fwd_splitkv_kernelI23Flash_fwd_kernel_traitsILi96ELi64ELi64ELi4ELb0ELb0EN7cutlass6half_tE19Flash_kernel_traitsILi96ELi64ELi64ELi4ES3_EELb0ELb1ELb0ELb0ELb1ELb0ELb1ELb0EEEvNS_16Flash_fwd_paramsE:
	.zero		1360


//--------------------- .nv.constant0._ZN5flash24flash_fwd_splitkv_kernelI23Flash_fwd_kernel_traitsILi96ELi64ELi64ELi4ELb0ELb0EN7cutlass6half_tE19Flash_kernel_traitsILi96ELi64ELi64ELi4ES3_EELb0ELb1ELb0ELb0ELb1ELb1ELb1ELb0EEEvNS_16Flash_fwd_paramsE --------------------------
	.section	.nv.constant0._ZN5flash24flash_fwd_splitkv_kernelI23Flash_fwd_kernel_traitsILi96ELi64ELi64ELi4ELb0ELb0EN7cutlass6half_tE19Flash_kernel_traitsILi96ELi64ELi64ELi4ES3_EELb0ELb1ELb0ELb0ELb1ELb1ELb1ELb0EEEvNS_16Flash_fwd_paramsE,"a",@progbits
	.sectionflags	@""
	.align	4
.nv.constant0._ZN5flash24flash_fwd_splitkv_kernelI23Flash_fwd_kernel_traitsILi96ELi64ELi64ELi4ELb0ELb0EN7cutlass6half_tE19Flash_kernel_traitsILi96ELi64ELi64ELi4ES3_EELb0ELb1ELb0ELb0ELb1ELb1ELb1ELb0EEEvNS_16Flash_fwd_paramsE:
	.zero		1360


//--------------------- .nv.constant0._ZN5flash24flash_fwd_splitkv_kernelI23Flash_fwd_kernel_traitsILi96ELi64ELi64ELi4ELb0ELb0EN7cutlass6half_tE19Flash_kernel_traitsILi96ELi64ELi64ELi4ES3_EELb0ELb1ELb1ELb0ELb0ELb0ELb1ELb0EEEvNS_16Flash_fwd_paramsE --------------------------
	.section	.nv.constant0._ZN5flash24flash_fwd_splitkv_kernelI23Flash_fwd_kernel_traitsILi96ELi64ELi64ELi4ELb0ELb0EN7cutlass6half_tE19Flash_kernel_traitsILi96ELi64ELi64ELi4ES3_EELb0ELb1ELb1ELb0ELb0ELb0ELb1ELb0EEEvNS_16Flash_fwd_paramsE,"a",@progbits
	.sectionflags	@""
	.align	4
.nv.constant0._ZN5flash24flash_fwd_splitkv_kernelI23Flash_fwd_kernel_traitsILi96ELi64ELi64ELi4ELb0ELb0EN7cutlass6half_tE19Flash_kernel_traitsILi96ELi64ELi64ELi4ES3_EELb0ELb1ELb1ELb0ELb0ELb0ELb1ELb0EEEvNS_16Flash_fwd_paramsE:
	.zero		1360


//--------------------- .nv.constant0._ZN5flash24flash_fwd_splitkv_kernelI23Flash_fwd_kernel_traitsILi96ELi64ELi64ELi4ELb0ELb0EN7cutlass6half_tE19Flash_kernel_traitsILi96ELi64ELi64ELi4ES3_EELb0ELb1ELb1ELb0ELb0ELb1ELb1ELb0EEEvNS_16Flash_fwd_paramsE --------------------------
	.section	.nv.constant0._ZN5flash24flash_fwd_splitkv_kernelI23Flash_fwd_kernel_traitsILi96ELi64ELi64ELi4ELb0ELb0EN7cutlass6half_tE19Flash_kernel_traitsILi96ELi64ELi64ELi4ES3_EELb0ELb1ELb1ELb0ELb0ELb1ELb1ELb0EEEvNS_16Flash_fwd_paramsE,"a",@progbits
	.sectionflags	@""
	.align	4
.nv.constant0._ZN5flash24flash_fwd_splitkv_kernelI23Flash_fwd_kernel_traitsILi96ELi64ELi64ELi4ELb0ELb0EN7cutlass6half_tE19Flash_kernel_traitsILi96ELi64ELi64ELi4ES3_EELb0ELb1ELb1ELb0ELb0ELb1ELb1ELb0EEEvNS_16Flash_fwd_paramsE:
	.zero		1360


//--------------------- .nv.constant0._ZN5flash24flash_fwd_splitkv_kernelI23Flash_fwd_kernel_traitsILi96ELi64ELi64ELi4ELb0ELb0EN7cutlass6half_tE19Flash_kernel_traitsILi96ELi64ELi64ELi4ES3_EELb0ELb1ELb0ELb0ELb1ELb0ELb1ELb1EEEvNS_16Flash_fwd_paramsE --------------------------
	.section	.nv.constant0._ZN5flash24flash_fwd_splitkv_kernelI23Flash_fwd_kernel_traitsILi96ELi64ELi64ELi4ELb0ELb0EN7cutlass6half_tE19Flash_kernel_traitsILi96ELi64ELi64ELi4ES3_EELb0ELb1ELb0ELb0ELb1ELb0ELb1ELb1EEEvNS_16Flash_fwd_paramsE,"a",@progbits
	.sectionflags	@""
	.align	4
.nv.constant0._ZN5flash24flash_fwd_splitkv_kernelI23Flash_fwd_kernel_traitsILi96ELi64ELi64ELi4ELb0ELb0EN7cutlass6half_tE19Flash_kernel_traitsILi96ELi64ELi64ELi4ES3_EELb0ELb1ELb0ELb0ELb1ELb0ELb1ELb1EEEvNS_16Flash_fwd_paramsE:
	.zero		1360


//--------------------- .nv.constant0._ZN5flash24flash_fwd_splitkv_kernelI23Flash_fwd_kernel_traitsILi96ELi64ELi64ELi4ELb0ELb0EN7cutlass6half_tE19Flash_kernel_traitsILi96ELi64ELi64ELi4ES3_EELb0ELb1ELb0ELb0ELb1ELb1ELb1ELb1EEEvNS_16Flash_fwd_paramsE --------------------------
	.section	.nv.constant0._ZN5flash24flash_fwd_splitkv_kernelI23Flash_fwd_kernel_traitsILi96ELi64ELi64ELi4ELb0ELb0EN7cutlass6half_tE19Flash_kernel_traitsILi96ELi64ELi64ELi4ES3_EELb0ELb1ELb0ELb0ELb1ELb1ELb1ELb1EEEvNS_16Flash_fwd_paramsE,"a",@progbits
	.sectionflags	@""
	.align	4
.nv.constant0._ZN5flash24flash_fwd_splitkv_kernelI23Flash_fwd_kernel_traitsILi96ELi64ELi64ELi4ELb0ELb0EN7cutlass6half_tE19Flash_kernel_traitsILi96ELi64ELi64ELi4ES3_EELb0ELb1ELb0ELb0ELb1ELb1ELb1ELb1EEEvNS_16Flash_fwd_paramsE:
	.zero		1360


//--------------------- .nv.constant0._ZN5flash24flash_fwd_splitkv_kernelI23Flash_fwd_kernel_traitsILi96ELi64ELi64ELi4ELb0ELb0EN7cutlass6half_tE19Flash_kernel_traitsILi96ELi64ELi64ELi4ES3_EELb0ELb1ELb1ELb0ELb0ELb0ELb1ELb1EEEvNS_16Flash_fwd_paramsE --------------------------
	.section	.nv.constant0._ZN5flash24flash_fwd_splitkv_kernelI23Flash_fwd_kernel_traitsILi96ELi64ELi64ELi4ELb0ELb0EN7cutlass6half_tE19Flash_kernel_traitsILi96ELi64ELi64ELi4ES3_EELb0ELb1ELb1ELb0ELb0ELb0ELb1ELb1EEEvNS_16Flash_fwd_paramsE,"a",@progbits
	.sectionflags	@""
	.align	4
.nv.constant0._ZN5flash24flash_fwd_splitkv_kernelI23Flash_fwd_kernel_traitsILi96ELi64ELi64ELi4ELb0ELb0EN7cutlass6half_tE19Flash_kernel_traitsILi96ELi64ELi64ELi4ES3_EELb0ELb1ELb1ELb0ELb0ELb0ELb1ELb1EEEvNS_16Flash_fwd_paramsE:
	.zero		1360


//--------------------- .nv.constant0._ZN5flash24flash_fwd_splitkv_kernelI23Flash_fwd_kernel_traitsILi96ELi64ELi64ELi4ELb0ELb0EN7cutlass6half_tE19Flash_kernel_traitsILi96ELi64ELi64ELi4ES3_EELb0ELb1ELb1ELb0ELb0ELb1ELb1ELb1EEEvNS_16Flash_fwd_paramsE --------------------------
	.section	.nv.constant0._ZN5flash24flash_fwd_splitkv_kernelI23Flash_fwd_kernel_traitsILi96ELi64ELi64ELi4ELb0ELb0EN7cutlass6half_tE19Flash_kernel_traitsILi96ELi64ELi64ELi4ES3_EELb0ELb1ELb1ELb0ELb0ELb1ELb1ELb1EEEvNS_16Flash_fwd_paramsE,"a",@progbits
	.sectionflags	@""
	.align	4
.nv.constant0._ZN5flash24flash_fwd_splitkv_kernelI23Flash_fwd_kernel_traitsILi96ELi64ELi64ELi4ELb0ELb0EN7cutlass6half_tE19Flash_kernel_traitsILi96ELi64ELi64ELi4ES3_EELb0ELb1ELb1ELb0ELb0ELb1ELb1ELb1EEEvNS_16Flash_fwd_paramsE:
	.zero		1360


//--------------------- SYMBOLS --------------------------

	.type		.nv.reservedSmem.offset0,@object
	.size		.nv.reservedSmem.offset0,0x4
	.type		.nv.reservedSmem.cap,@object
	.size		.nv.reservedSmem.cap,0x4
